	.target	sm_100a

	.elftype	@"ET_EXEC"


//--------------------- .note.nv.tkinfo           --------------------------
	.section	.note.nv.tkinfo,"",@"SHT_NOTE"
	.sectionflags	@"SHF_NOTE_NV_TKINFO"
	.tkinfo
        /*0018*/ 	.word	0x00000002
        /*0030*/ 	.string	""
        /*0030*/ 	.string	"ptxas"
        /*0030*/ 	.string	"Cuda compilation tools, release 13.0, V13.0.88"
        /*0030*/ 	.string	"Build cuda_13.0.r13.0/compiler.36424714_0"
        /*0030*/ 	.string	"-arch sm_100a -m 64 "



//--------------------- .note.nv.cuinfo           --------------------------
	.section	.note.nv.cuinfo,"",@"SHT_NOTE"
	.sectionflags	@"SHF_NOTE_NV_CUINFO"
        /*0018*/ 	.short	0x0002
        /*001a*/ 	.short	0x0064
        /*001c*/ 	.short	0x0082
	.zero		2


//--------------------- .nv.info                  --------------------------
	.section	.nv.info,"",@"SHT_CUDA_INFO"
	.align	4


	//----- nvinfo : EIATTR_REGCOUNT
	.align		4
        /*0000*/ 	.byte	0x04, 0x2f
        /*0002*/ 	.short	(.L_49 - .L_48)
	.align		4
.L_48:
        /*0004*/ 	.word	index@(_ZN4vllm25paged_attention_v1_kernelIffLi32ELi8ELi128ELNS_18Fp8KVCacheDataTypeE0ELb1EEEvPT_PKS2_PKT0_S8_ifPKiSA_iPKfiiiSC_SC_iiiii)
        /*0008*/ 	.word	0x00000028


	//----- nvinfo : EIATTR_FRAME_SIZE
	.align		4
.L_49:
        /*000c*/ 	.byte	0x04, 0x11
        /*000e*/ 	.short	(.L_51 - .L_50)
	.align		4
.L_50:
        /*0010*/ 	.word	index@(_ZN4vllm25paged_attention_v1_kernelIffLi32ELi8ELi128ELNS_18Fp8KVCacheDataTypeE0ELb1EEEvPT_PKS2_PKT0_S8_ifPKiSA_iPKfiiiSC_SC_iiiii)
        /*0014*/ 	.word	0x00000000


	//----- nvinfo : EIATTR_REGCOUNT
	.align		4
.L_51:
        /*0018*/ 	.byte	0x04, 0x2f
        /*001a*/ 	.short	(.L_53 - .L_52)
	.align		4
.L_52:
        /*001c*/ 	.word	index@(_ZN4vllm25paged_attention_v1_kernelIffLi64ELi8ELi128ELNS_18Fp8KVCacheDataTypeE0ELb1EEEvPT_PKS2_PKT0_S8_ifPKiSA_iPKfiiiSC_SC_iiiii)
        /*0020*/ 	.word	0x00000035


	//----- nvinfo : EIATTR_FRAME_SIZE
	.align		4
.L_53:
        /*0024*/ 	.byte	0x04, 0x11
        /*0026*/ 	.short	(.L_55 - .L_54)
	.align		4
.L_54:
        /*0028*/ 	.word	index@(_ZN4vllm25paged_attention_v1_kernelIffLi64ELi8ELi128ELNS_18Fp8KVCacheDataTypeE0ELb1EEEvPT_PKS2_PKT0_S8_ifPKiSA_iPKfiiiSC_SC_iiiii)
        /*002c*/ 	.word	0x00000000


	//----- nvinfo : EIATTR_REGCOUNT
	.align		4
.L_55:
        /*0030*/ 	.byte	0x04, 0x2f
        /*0032*/ 	.short	(.L_57 - .L_56)
	.align		4
.L_56:
        /*0034*/ 	.word	index@(_ZN4vllm25paged_attention_v1_kernelIffLi80ELi8ELi128ELNS_18Fp8KVCacheDataTypeE0ELb1EEEvPT_PKS2_PKT0_S8_ifPKiSA_iPKfiiiSC_SC_iiiii)
        /*0038*/ 	.word	0x00000030


	//----- nvinfo : EIATTR_FRAME_SIZE
	.align		4
.L_57:
        /*003c*/ 	.byte	0x04, 0x11
        /*003e*/ 	.short	(.L_59 - .L_58)
	.align		4
.L_58:
        /*0040*/ 	.word	index@(_ZN4vllm25paged_attention_v1_kernelIffLi80ELi8ELi128ELNS_18Fp8KVCacheDataTypeE0ELb1EEEvPT_PKS2_PKT0_S8_ifPKiSA_iPKfiiiSC_SC_iiiii)
        /*0044*/ 	.word	0x00000000


	//----- nvinfo : EIATTR_REGCOUNT
	.align		4
.L_59:
        /*0048*/ 	.byte	0x04, 0x2f
        /*004a*/ 	.short	(.L_61 - .L_60)
	.align		4
.L_60:
        /*004c*/ 	.word	index@(_ZN4vllm25paged_attention_v1_kernelIffLi96ELi8ELi128ELNS_18Fp8KVCacheDataTypeE0ELb1EEEvPT_PKS2_PKT0_S8_ifPKiSA_iPKfiiiSC_SC_iiiii)
        /*0050*/ 	.word	0x00000038


	//----- nvinfo : EIATTR_FRAME_SIZE
	.align		4
.L_61:
        /*0054*/ 	.byte	0x04, 0x11
        /*0056*/ 	.short	(.L_63 - .L_62)
	.align		4
.L_62:
        /*0058*/ 	.word	index@(_ZN4vllm25paged_attention_v1_kernelIffLi96ELi8ELi128ELNS_18Fp8KVCacheDataTypeE0ELb1EEEvPT_PKS2_PKT0_S8_ifPKiSA_iPKfiiiSC_SC_iiiii)
        /*005c*/ 	.word	0x00000000


	//----- nvinfo : EIATTR_REGCOUNT
	.align		4
.L_63:
        /*0060*/ 	.byte	0x04, 0x2f
        /*0062*/ 	.short	(.L_65 - .L_64)
	.align		4
.L_64:
        /*0064*/ 	.word	index@(_ZN4vllm25paged_attention_v1_kernelIffLi112ELi8ELi128ELNS_18Fp8KVCacheDataTypeE0ELb1EEEvPT_PKS2_PKT0_S8_ifPKiSA_iPKfiiiSC_SC_iiiii)
        /*0068*/ 	.word	0x00000034


	//----- nvinfo : EIATTR_FRAME_SIZE
	.align		4
.L_65:
        /*006c*/ 	.byte	0x04, 0x11
        /*006e*/ 	.short	(.L_67 - .L_66)
	.align		4
.L_66:
        /*0070*/ 	.word	index@(_ZN4vllm25paged_attention_v1_kernelIffLi112ELi8ELi128ELNS_18Fp8KVCacheDataTypeE0ELb1EEEvPT_PKS2_PKT0_S8_ifPKiSA_iPKfiiiSC_SC_iiiii)
        /*0074*/ 	.word	0x00000000


	//----- nvinfo : EIATTR_REGCOUNT
	.align		4
.L_67:
        /*0078*/ 	.byte	0x04, 0x2f
        /*007a*/ 	.short	(.L_69 - .L_68)
	.align		4
.L_68:
        /*007c*/ 	.word	index@(_ZN4vllm25paged_attention_v1_kernelIffLi120ELi8ELi128ELNS_18Fp8KVCacheDataTypeE0ELb1EEEvPT_PKS2_PKT0_S8_ifPKiSA_iPKfiiiSC_SC_iiiii)
        /*0080*/ 	.word	0x0000003c


	//----- nvinfo : EIATTR_FRAME_SIZE
	.align		4
.L_69:
        /*0084*/ 	.byte	0x04, 0x11
        /*0086*/ 	.short	(.L_71 - .L_70)
	.align		4
.L_70:
        /*0088*/ 	.word	index@(_ZN4vllm25paged_attention_v1_kernelIffLi120ELi8ELi128ELNS_18Fp8KVCacheDataTypeE0ELb1EEEvPT_PKS2_PKT0_S8_ifPKiSA_iPKfiiiSC_SC_iiiii)
        /*008c*/ 	.word	0x00000000


	//----- nvinfo : EIATTR_REGCOUNT
	.align		4
.L_71:
        /*0090*/ 	.byte	0x04, 0x2f
        /*0092*/ 	.short	(.L_73 - .L_72)
	.align		4
.L_72:
        /*0094*/ 	.word	index@(_ZN4vllm25paged_attention_v1_kernelIffLi128ELi8ELi128ELNS_18Fp8KVCacheDataTypeE0ELb1EEEvPT_PKS2_PKT0_S8_ifPKiSA_iPKfiiiSC_SC_iiiii)
        /*0098*/ 	.word	0x00000035


	//----- nvinfo : EIATTR_FRAME_SIZE
	.align		4
.L_73:
        /*009c*/ 	.byte	0x04, 0x11
        /*009e*/ 	.short	(.L_75 - .L_74)
	.align		4
.L_74:
        /*00a0*/ 	.word	index@(_ZN4vllm25paged_attention_v1_kernelIffLi128ELi8ELi128ELNS_18Fp8KVCacheDataTypeE0ELb1EEEvPT_PKS2_PKT0_S8_ifPKiSA_iPKfiiiSC_SC_iiiii)
        /*00a4*/ 	.word	0x00000000


	//----- nvinfo : EIATTR_REGCOUNT
	.align		4
.L_75:
        /*00a8*/ 	.byte	0x04, 0x2f
        /*00aa*/ 	.short	(.L_77 - .L_76)
	.align		4
.L_76:
        /*00ac*/ 	.word	index@(_ZN4vllm25paged_attention_v1_kernelIffLi192ELi8ELi128ELNS_18Fp8KVCacheDataTypeE0ELb1EEEvPT_PKS2_PKT0_S8_ifPKiSA_iPKfiiiSC_SC_iiiii)
        /*00b0*/ 	.word	0x0000003e


	//----- nvinfo : EIATTR_FRAME_SIZE
	.align		4
.L_77:
        /*00b4*/ 	.byte	0x04, 0x11
        /*00b6*/ 	.short	(.L_79 - .L_78)
	.align		4
.L_78:
        /*00b8*/ 	.word	index@(_ZN4vllm25paged_attention_v1_kernelIffLi192ELi8ELi128ELNS_18Fp8KVCacheDataTypeE0ELb1EEEvPT_PKS2_PKT0_S8_ifPKiSA_iPKfiiiSC_SC_iiiii)
        /*00bc*/ 	.word	0x00000000


	//----- nvinfo : EIATTR_REGCOUNT
	.align		4
.L_79:
        /*00c0*/ 	.byte	0x04, 0x2f
        /*00c2*/ 	.short	(.L_81 - .L_80)
	.align		4
.L_80:
        /*00c4*/ 	.word	index@(_ZN4vllm25paged_attention_v1_kernelIffLi256ELi8ELi128ELNS_18Fp8KVCacheDataTypeE0ELb1EEEvPT_PKS2_PKT0_S8_ifPKiSA_iPKfiiiSC_SC_iiiii)
        /*00c8*/ 	.word	0x0000003e


	//----- nvinfo : EIATTR_FRAME_SIZE
	.align		4
.L_81:
        /*00cc*/ 	.byte	0x04, 0x11
        /*00ce*/ 	.short	(.L_83 - .L_82)
	.align		4
.L_82:
        /*00d0*/ 	.word	index@(_ZN4vllm25paged_attention_v1_kernelIffLi256ELi8ELi128ELNS_18Fp8KVCacheDataTypeE0ELb1EEEvPT_PKS2_PKT0_S8_ifPKiSA_iPKfiiiSC_SC_iiiii)
        /*00d4*/ 	.word	0x00000000


	//----- nvinfo : EIATTR_REGCOUNT
	.align		4
.L_83:
        /*00d8*/ 	.byte	0x04, 0x2f
        /*00da*/ 	.short	(.L_85 - .L_84)
	.align		4
.L_84:
        /*00dc*/ 	.word	index@(_ZN4vllm25paged_attention_v1_kernelIffLi32ELi8ELi128ELNS_18Fp8KVCacheDataTypeE0ELb0EEEvPT_PKS2_PKT0_S8_ifPKiSA_iPKfiiiSC_SC_iiiii)
        /*00e0*/ 	.word	0x00000027


	//----- nvinfo : EIATTR_FRAME_SIZE
	.align		4
.L_85:
        /*00e4*/ 	.byte	0x04, 0x11
        /*00e6*/ 	.short	(.L_87 - .L_86)
	.align		4
.L_86:
        /*00e8*/ 	.word	index@(_ZN4vllm25paged_attention_v1_kernelIffLi32ELi8ELi128ELNS_18Fp8KVCacheDataTypeE0ELb0EEEvPT_PKS2_PKT0_S8_ifPKiSA_iPKfiiiSC_SC_iiiii)
        /*00ec*/ 	.word	0x00000000


	//----- nvinfo : EIATTR_REGCOUNT
	.align		4
.L_87:
        /*00f0*/ 	.byte	0x04, 0x2f
        /*00f2*/ 	.short	(.L_89 - .L_88)
	.align		4
.L_88:
        /*00f4*/ 	.word	index@(_ZN4vllm25paged_attention_v1_kernelIffLi64ELi8ELi128ELNS_18Fp8KVCacheDataTypeE0ELb0EEEvPT_PKS2_PKT0_S8_ifPKiSA_iPKfiiiSC_SC_iiiii)
        /*00f8*/ 	.word	0x00000030


	//----- nvinfo : EIATTR_FRAME_SIZE
	.align		4
.L_89:
        /*00fc*/ 	.byte	0x04, 0x11
        /*00fe*/ 	.short	(.L_91 - .L_90)
	.align		4
.L_90:
        /*0100*/ 	.word	index@(_ZN4vllm25paged_attention_v1_kernelIffLi64ELi8ELi128ELNS_18Fp8KVCacheDataTypeE0ELb0EEEvPT_PKS2_PKT0_S8_ifPKiSA_iPKfiiiSC_SC_iiiii)
        /*0104*/ 	.word	0x00000000


	//----- nvinfo : EIATTR_REGCOUNT
	.align		4
.L_91:
        /*0108*/ 	.byte	0x04, 0x2f
        /*010a*/ 	.short	(.L_93 - .L_92)
	.align		4
.L_92:
        /*010c*/ 	.word	index@(_ZN4vllm25paged_attention_v1_kernelIffLi80ELi8ELi128ELNS_18Fp8KVCacheDataTypeE0ELb0EEEvPT_PKS2_PKT0_S8_ifPKiSA_iPKfiiiSC_SC_iiiii)
        /*0110*/ 	.word	0x00000030


	//----- nvinfo : EIATTR_FRAME_SIZE
	.align		4
.L_93:
        /*0114*/ 	.byte	0x04, 0x11
        /*0116*/ 	.short	(.L_95 - .L_94)
	.align		4
.L_94:
        /*0118*/ 	.word	index@(_ZN4vllm25paged_attention_v1_kernelIffLi80ELi8ELi128ELNS_18Fp8KVCacheDataTypeE0ELb0EEEvPT_PKS2_PKT0_S8_ifPKiSA_iPKfiiiSC_SC_iiiii)
        /*011c*/ 	.word	0x00000000


	//----- nvinfo : EIATTR_REGCOUNT
	.align		4
.L_95:
        /*0120*/ 	.byte	0x04, 0x2f
        /*0122*/ 	.short	(.L_97 - .L_96)
	.align		4
.L_96:
        /*0124*/ 	.word	index@(_ZN4vllm25paged_attention_v1_kernelIffLi96ELi8ELi128ELNS_18Fp8KVCacheDataTypeE0ELb0EEEvPT_PKS2_PKT0_S8_ifPKiSA_iPKfiiiSC_SC_iiiii)
        /*0128*/ 	.word	0x00000038


	//----- nvinfo : EIATTR_FRAME_SIZE
	.align		4
.L_97:
        /*012c*/ 	.byte	0x04, 0x11
        /*012e*/ 	.short	(.L_99 - .L_98)
	.align		4
.L_98:
        /*0130*/ 	.word	index@(_ZN4vllm25paged_attention_v1_kernelIffLi96ELi8ELi128ELNS_18Fp8KVCacheDataTypeE0ELb0EEEvPT_PKS2_PKT0_S8_ifPKiSA_iPKfiiiSC_SC_iiiii)
        /*0134*/ 	.word	0x00000000


	//----- nvinfo : EIATTR_REGCOUNT
	.align		4
.L_99:
        /*0138*/ 	.byte	0x04, 0x2f
        /*013a*/ 	.short	(.L_101 - .L_100)
	.align		4
.L_100:
        /*013c*/ 	.word	index@(_ZN4vllm25paged_attention_v1_kernelIffLi112ELi8ELi128ELNS_18Fp8KVCacheDataTypeE0ELb0EEEvPT_PKS2_PKT0_S8_ifPKiSA_iPKfiiiSC_SC_iiiii)
        /*0140*/ 	.word	0x00000037


	//----- nvinfo : EIATTR_FRAME_SIZE
	.align		4
.L_101:
        /*0144*/ 	.byte	0x04, 0x11
        /*0146*/ 	.short	(.L_103 - .L_102)
	.align		4
.L_102:
        /*0148*/ 	.word	index@(_ZN4vllm25paged_attention_v1_kernelIffLi112ELi8ELi128ELNS_18Fp8KVCacheDataTypeE0ELb0EEEvPT_PKS2_PKT0_S8_ifPKiSA_iPKfiiiSC_SC_iiiii)
        /*014c*/ 	.word	0x00000000


	//----- nvinfo : EIATTR_REGCOUNT
	.align		4
.L_103:
        /*0150*/ 	.byte	0x04, 0x2f
        /*0152*/ 	.short	(.L_105 - .L_104)
	.align		4
.L_104:
        /*0154*/ 	.word	index@(_ZN4vllm25paged_attention_v1_kernelIffLi120ELi8ELi128ELNS_18Fp8KVCacheDataTypeE0ELb0EEEvPT_PKS2_PKT0_S8_ifPKiSA_iPKfiiiSC_SC_iiiii)
        /*0158*/ 	.word	0x00000038


	//----- nvinfo : EIATTR_FRAME_SIZE
	.align		4
.L_105:
        /*015c*/ 	.byte	0x04, 0x11
        /*015e*/ 	.short	(.L_107 - .L_106)
	.align		4
.L_106:
        /*0160*/ 	.word	index@(_ZN4vllm25paged_attention_v1_kernelIffLi120ELi8ELi128ELNS_18Fp8KVCacheDataTypeE0ELb0EEEvPT_PKS2_PKT0_S8_ifPKiSA_iPKfiiiSC_SC_iiiii)
        /*0164*/ 	.word	0x00000000


	//----- nvinfo : EIATTR_REGCOUNT
	.align		4
.L_107:
        /*0168*/ 	.byte	0x04, 0x2f
        /*016a*/ 	.short	(.L_109 - .L_108)
	.align		4
.L_108:
        /*016c*/ 	.word	index@(_ZN4vllm25paged_attention_v1_kernelIffLi128ELi8ELi128ELNS_18Fp8KVCacheDataTypeE0ELb0EEEvPT_PKS2_PKT0_S8_ifPKiSA_iPKfiiiSC_SC_iiiii)
        /*0170*/ 	.word	0x00000038


	//----- nvinfo : EIATTR_FRAME_SIZE
	.align		4
.L_109:
        /*0174*/ 	.byte	0x04, 0x11
        /*0176*/ 	.short	(.L_111 - .L_110)
	.align		4
.L_110:
        /*0178*/ 	.word	index@(_ZN4vllm25paged_attention_v1_kernelIffLi128ELi8ELi128ELNS_18Fp8KVCacheDataTypeE0ELb0EEEvPT_PKS2_PKT0_S8_ifPKiSA_iPKfiiiSC_SC_iiiii)
        /*017c*/ 	.word	0x00000000


	//----- nvinfo : EIATTR_REGCOUNT
	.align		4
.L_111:
        /*0180*/ 	.byte	0x04, 0x2f
        /*0182*/ 	.short	(.L_113 - .L_112)
	.align		4
.L_112:
        /*0184*/ 	.word	index@(_ZN4vllm25paged_attention_v1_kernelIffLi192ELi8ELi128ELNS_18Fp8KVCacheDataTypeE0ELb0EEEvPT_PKS2_PKT0_S8_ifPKiSA_iPKfiiiSC_SC_iiiii)
        /*0188*/ 	.word	0x0000004f


	//----- nvinfo : EIATTR_FRAME_SIZE
	.align		4
.L_113:
        /*018c*/ 	.byte	0x04, 0x11
        /*018e*/ 	.short	(.L_115 - .L_114)
	.align		4
.L_114:
        /*0190*/ 	.word	index@(_ZN4vllm25paged_attention_v1_kernelIffLi192ELi8ELi128ELNS_18Fp8KVCacheDataTypeE0ELb0EEEvPT_PKS2_PKT0_S8_ifPKiSA_iPKfiiiSC_SC_iiiii)
        /*0194*/ 	.word	0x00000000


	//----- nvinfo : EIATTR_REGCOUNT
	.align		4
.L_115:
        /*0198*/ 	.byte	0x04, 0x2f
        /*019a*/ 	.short	(.L_117 - .L_116)
	.align		4
.L_116:
        /*019c*/ 	.word	index@(_ZN4vllm25paged_attention_v1_kernelIffLi256ELi8ELi128ELNS_18Fp8KVCacheDataTypeE0ELb0EEEvPT_PKS2_PKT0_S8_ifPKiSA_iPKfiiiSC_SC_iiiii)
        /*01a0*/ 	.word	0x0000005f


	//----- nvinfo : EIATTR_FRAME_SIZE
	.align		4
.L_117:
        /*01a4*/ 	.byte	0x04, 0x11
        /*01a6*/ 	.short	(.L_119 - .L_118)
	.align		4
.L_118:
        /*01a8*/ 	.word	index@(_ZN4vllm25paged_attention_v1_kernelIffLi256ELi8ELi128ELNS_18Fp8KVCacheDataTypeE0ELb0EEEvPT_PKS2_PKT0_S8_ifPKiSA_iPKfiiiSC_SC_iiiii)
        /*01ac*/ 	.word	0x00000000


	//----- nvinfo : EIATTR_REGCOUNT
	.align		4
.L_119:
        /*01b0*/ 	.byte	0x04, 0x2f
        /*01b2*/ 	.short	(.L_121 - .L_120)
	.align		4
.L_120:
        /*01b4*/ 	.word	index@(_ZN4vllm25paged_attention_v1_kernelIffLi32ELi16ELi128ELNS_18Fp8KVCacheDataTypeE0ELb1EEEvPT_PKS2_PKT0_S8_ifPKiSA_iPKfiiiSC_SC_iiiii)
        /*01b8*/ 	.word	0x0000002f


	//----- nvinfo : EIATTR_FRAME_SIZE
	.align		4
.L_121:
        /*01bc*/ 	.byte	0x04, 0x11
        /*01be*/ 	.short	(.L_123 - .L_122)
	.align		4
.L_122:
        /*01c0*/ 	.word	index@(_ZN4vllm25paged_attention_v1_kernelIffLi32ELi16ELi128ELNS_18Fp8KVCacheDataTypeE0ELb1EEEvPT_PKS2_PKT0_S8_ifPKiSA_iPKfiiiSC_SC_iiiii)
        /*01c4*/ 	.word	0x00000000


	//----- nvinfo : EIATTR_REGCOUNT
	.align		4
.L_123:
        /*01c8*/ 	.byte	0x04, 0x2f
        /*01ca*/ 	.short	(.L_125 - .L_124)
	.align		4
.L_124:
        /*01cc*/ 	.word	index@(_ZN4vllm25paged_attention_v1_kernelIffLi64ELi16ELi128ELNS_18Fp8KVCacheDataTypeE0ELb1EEEvPT_PKS2_PKT0_S8_ifPKiSA_iPKfiiiSC_SC_iiiii)
        /*01d0*/ 	.word	0x00000037


	//----- nvinfo : EIATTR_FRAME_SIZE
	.align		4
.L_125:
        /*01d4*/ 	.byte	0x04, 0x11
        /*01d6*/ 	.short	(.L_127 - .L_126)
	.align		4
.L_126:
        /*01d8*/ 	.word	index@(_ZN4vllm25paged_attention_v1_kernelIffLi64ELi16ELi128ELNS_18Fp8KVCacheDataTypeE0ELb1EEEvPT_PKS2_PKT0_S8_ifPKiSA_iPKfiiiSC_SC_iiiii)
        /*01dc*/ 	.word	0x00000000


	//----- nvinfo : EIATTR_REGCOUNT
	.align		4
.L_127:
        /*01e0*/ 	.byte	0x04, 0x2f
        /*01e2*/ 	.short	(.L_129 - .L_128)
	.align		4
.L_128:
        /*01e4*/ 	.word	index@(_ZN4vllm25paged_attention_v1_kernelIffLi80ELi16ELi128ELNS_18Fp8KVCacheDataTypeE0ELb1EEEvPT_PKS2_PKT0_S8_ifPKiSA_iPKfiiiSC_SC_iiiii)
        /*01e8*/ 	.word	0x0000003c


	//----- nvinfo : EIATTR_FRAME_SIZE
	.align		4
.L_129:
        /*01ec*/ 	.byte	0x04, 0x11
        /*01ee*/ 	.short	(.L_131 - .L_130)
	.align		4
.L_130:
        /*01f0*/ 	.word	index@(_ZN4vllm25paged_attention_v1_kernelIffLi80ELi16ELi128ELNS_18Fp8KVCacheDataTypeE0ELb1EEEvPT_PKS2_PKT0_S8_ifPKiSA_iPKfiiiSC_SC_iiiii)
        /*01f4*/ 	.word	0x00000000


	//----- nvinfo : EIATTR_REGCOUNT
	.align		4
.L_131:
        /*01f8*/ 	.byte	0x04, 0x2f
        /*01fa*/ 	.short	(.L_133 - .L_132)
	.align		4
.L_132:
        /*01fc*/ 	.word	index@(_ZN4vllm25paged_attention_v1_kernelIffLi96ELi16ELi128ELNS_18Fp8KVCacheDataTypeE0ELb1EEEvPT_PKS2_PKT0_S8_ifPKiSA_iPKfiiiSC_SC_iiiii)
        /*0200*/ 	.word	0x0000003c


	//----- nvinfo : EIATTR_FRAME_SIZE
	.align		4
.L_133:
        /*0204*/ 	.byte	0x04, 0x11
        /*0206*/ 	.short	(.L_135 - .L_134)
	.align		4
.L_134:
        /*0208*/ 	.word	index@(_ZN4vllm25paged_attention_v1_kernelIffLi96ELi16ELi128ELNS_18Fp8KVCacheDataTypeE0ELb1EEEvPT_PKS2_PKT0_S8_ifPKiSA_iPKfiiiSC_SC_iiiii)
        /*020c*/ 	.word	0x00000000


	//----- nvinfo : EIATTR_REGCOUNT
	.align		4
.L_135:
        /*0210*/ 	.byte	0x04, 0x2f
        /*0212*/ 	.short	(.L_137 - .L_136)
	.align		4
.L_136:
        /*0214*/ 	.word	index@(_ZN4vllm25paged_attention_v1_kernelIffLi112ELi16ELi128ELNS_18Fp8KVCacheDataTypeE0ELb1EEEvPT_PKS2_PKT0_S8_ifPKiSA_iPKfiiiSC_SC_iiiii)
        /*0218*/ 	.word	0x0000003c


	//----- nvinfo : EIATTR_FRAME_SIZE
	.align		4
.L_137:
        /*021c*/ 	.byte	0x04, 0x11
        /*021e*/ 	.short	(.L_139 - .L_138)
	.align		4
.L_138:
        /*0220*/ 	.word	index@(_ZN4vllm25paged_attention_v1_kernelIffLi112ELi16ELi128ELNS_18Fp8KVCacheDataTypeE0ELb1EEEvPT_PKS2_PKT0_S8_ifPKiSA_iPKfiiiSC_SC_iiiii)
        /*0224*/ 	.word	0x00000000


	//----- nvinfo : EIATTR_REGCOUNT
	.align		4
.L_139:
        /*0228*/ 	.byte	0x04, 0x2f
        /*022a*/ 	.short	(.L_141 - .L_140)
	.align		4
.L_140:
        /*022c*/ 	.word	index@(_ZN4vllm25paged_attention_v1_kernelIffLi120ELi16ELi128ELNS_18Fp8KVCacheDataTypeE0ELb1EEEvPT_PKS2_PKT0_S8_ifPKiSA_iPKfiiiSC_SC_iiiii)
        /*0230*/ 	.word	0x0000003e


	//----- nvinfo : EIATTR_FRAME_SIZE
	.align		4
.L_141:
        /*0234*/ 	.byte	0x04, 0x11
        /*0236*/ 	.short	(.L_143 - .L_142)
	.align		4
.L_142:
        /*0238*/ 	.word	index@(_ZN4vllm25paged_attention_v1_kernelIffLi120ELi16ELi128ELNS_18Fp8KVCacheDataTypeE0ELb1EEEvPT_PKS2_PKT0_S8_ifPKiSA_iPKfiiiSC_SC_iiiii)
        /*023c*/ 	.word	0x00000000


	//----- nvinfo : EIATTR_REGCOUNT
	.align		4
.L_143:
        /*0240*/ 	.byte	0x04, 0x2f
        /*0242*/ 	.short	(.L_145 - .L_144)
	.align		4
.L_144:
        /*0244*/ 	.word	index@(_ZN4vllm25paged_attention_v1_kernelIffLi128ELi16ELi128ELNS_18Fp8KVCacheDataTypeE0ELb1EEEvPT_PKS2_PKT0_S8_ifPKiSA_iPKfiiiSC_SC_iiiii)
        /*0248*/ 	.word	0x0000003c


	//----- nvinfo : EIATTR_FRAME_SIZE
	.align		4
.L_145:
        /*024c*/ 	.byte	0x04, 0x11
        /*024e*/ 	.short	(.L_147 - .L_146)
	.align		4
.L_146:
        /*0250*/ 	.word	index@(_ZN4vllm25paged_attention_v1_kernelIffLi128ELi16ELi128ELNS_18Fp8KVCacheDataTypeE0ELb1EEEvPT_PKS2_PKT0_S8_ifPKiSA_iPKfiiiSC_SC_iiiii)
        /*0254*/ 	.word	0x00000000


	//----- nvinfo : EIATTR_REGCOUNT
	.align		4
.L_147:
        /*0258*/ 	.byte	0x04, 0x2f
        /*025a*/ 	.short	(.L_149 - .L_148)
	.align		4
.L_148:
        /*025c*/ 	.word	index@(_ZN4vllm25paged_attention_v1_kernelIffLi192ELi16ELi128ELNS_18Fp8KVCacheDataTypeE0ELb1EEEvPT_PKS2_PKT0_S8_ifPKiSA_iPKfiiiSC_SC_iiiii)
        /*0260*/ 	.word	0x0000004c


	//----- nvinfo : EIATTR_FRAME_SIZE
	.align		4
.L_149:
        /*0264*/ 	.byte	0x04, 0x11
        /*0266*/ 	.short	(.L_151 - .L_150)
	.align		4
.L_150:
        /*0268*/ 	.word	index@(_ZN4vllm25paged_attention_v1_kernelIffLi192ELi16ELi128ELNS_18Fp8KVCacheDataTypeE0ELb1EEEvPT_PKS2_PKT0_S8_ifPKiSA_iPKfiiiSC_SC_iiiii)
        /*026c*/ 	.word	0x00000000


	//----- nvinfo : EIATTR_REGCOUNT
	.align		4
.L_151:
        /*0270*/ 	.byte	0x04, 0x2f
        /*0272*/ 	.short	(.L_153 - .L_152)
	.align		4
.L_152:
        /*0274*/ 	.word	index@(_ZN4vllm25paged_attention_v1_kernelIffLi256ELi16ELi128ELNS_18Fp8KVCacheDataTypeE0ELb1EEEvPT_PKS2_PKT0_S8_ifPKiSA_iPKfiiiSC_SC_iiiii)
        /*0278*/ 	.word	0x0000004c


	//----- nvinfo : EIATTR_FRAME_SIZE
	.align		4
.L_153:
        /*027c*/ 	.byte	0x04, 0x11
        /*027e*/ 	.short	(.L_155 - .L_154)
	.align		4
.L_154:
        /*0280*/ 	.word	index@(_ZN4vllm25paged_attention_v1_kernelIffLi256ELi16ELi128ELNS_18Fp8KVCacheDataTypeE0ELb1EEEvPT_PKS2_PKT0_S8_ifPKiSA_iPKfiiiSC_SC_iiiii)
        /*0284*/ 	.word	0x00000000


	//----- nvinfo : EIATTR_REGCOUNT
	.align		4
.L_155:
        /*0288*/ 	.byte	0x04, 0x2f
        /*028a*/ 	.short	(.L_157 - .L_156)
	.align		4
.L_156:
        /*028c*/ 	.word	index@(_ZN4vllm25paged_attention_v1_kernelIffLi32ELi16ELi128ELNS_18Fp8KVCacheDataTypeE0ELb0EEEvPT_PKS2_PKT0_S8_ifPKiSA_iPKfiiiSC_SC_iiiii)
        /*0290*/ 	.word	0x00000030


	//----- nvinfo : EIATTR_FRAME_SIZE
	.align		4
.L_157:
        /*0294*/ 	.byte	0x04, 0x11
        /*0296*/ 	.short	(.L_159 - .L_158)
	.align		4
.L_158:
        /*0298*/ 	.word	index@(_ZN4vllm25paged_attention_v1_kernelIffLi32ELi16ELi128ELNS_18Fp8KVCacheDataTypeE0ELb0EEEvPT_PKS2_PKT0_S8_ifPKiSA_iPKfiiiSC_SC_iiiii)
        /*029c*/ 	.word	0x00000000


	//----- nvinfo : EIATTR_REGCOUNT
	.align		4
.L_159:
        /*02a0*/ 	.byte	0x04, 0x2f
        /*02a2*/ 	.short	(.L_161 - .L_160)
	.align		4
.L_160:
        /*02a4*/ 	.word	index@(_ZN4vllm25paged_attention_v1_kernelIffLi64ELi16ELi128ELNS_18Fp8KVCacheDataTypeE0ELb0EEEvPT_PKS2_PKT0_S8_ifPKiSA_iPKfiiiSC_SC_iiiii)
        /*02a8*/ 	.word	0x00000040


	//----- nvinfo : EIATTR_FRAME_SIZE
	.align		4
.L_161:
        /*02ac*/ 	.byte	0x04, 0x11
        /*02ae*/ 	.short	(.L_163 - .L_162)
	.align		4
.L_162:
        /*02b0*/ 	.word	index@(_ZN4vllm25paged_attention_v1_kernelIffLi64ELi16ELi128ELNS_18Fp8KVCacheDataTypeE0ELb0EEEvPT_PKS2_PKT0_S8_ifPKiSA_iPKfiiiSC_SC_iiiii)
        /*02b4*/ 	.word	0x00000000


	//----- nvinfo : EIATTR_REGCOUNT
	.align		4
.L_163:
        /*02b8*/ 	.byte	0x04, 0x2f
        /*02ba*/ 	.short	(.L_165 - .L_164)
	.align		4
.L_164:
        /*02bc*/ 	.word	index@(_ZN4vllm25paged_attention_v1_kernelIffLi80ELi16ELi128ELNS_18Fp8KVCacheDataTypeE0ELb0EEEvPT_PKS2_PKT0_S8_ifPKiSA_iPKfiiiSC_SC_iiiii)
        /*02c0*/ 	.word	0x00000048


	//----- nvinfo : EIATTR_FRAME_SIZE
	.align		4
.L_165:
        /*02c4*/ 	.byte	0x04, 0x11
        /*02c6*/ 	.short	(.L_167 - .L_166)
	.align		4
.L_166:
        /*02c8*/ 	.word	index@(_ZN4vllm25paged_attention_v1_kernelIffLi80ELi16ELi128ELNS_18Fp8KVCacheDataTypeE0ELb0EEEvPT_PKS2_PKT0_S8_ifPKiSA_iPKfiiiSC_SC_iiiii)
        /*02cc*/ 	.word	0x00000000


	//----- nvinfo : EIATTR_REGCOUNT
	.align		4
.L_167:
        /*02d0*/ 	.byte	0x04, 0x2f
        /*02d2*/ 	.short	(.L_169 - .L_168)
	.align		4
.L_168:
        /*02d4*/ 	.word	index@(_ZN4vllm25paged_attention_v1_kernelIffLi96ELi16ELi128ELNS_18Fp8KVCacheDataTypeE0ELb0EEEvPT_PKS2_PKT0_S8_ifPKiSA_iPKfiiiSC_SC_iiiii)
        /*02d8*/ 	.word	0x0000004f


	//----- nvinfo : EIATTR_FRAME_SIZE
	.align		4
.L_169:
        /*02dc*/ 	.byte	0x04, 0x11
        /*02de*/ 	.short	(.L_171 - .L_170)
	.align		4
.L_170:
        /*02e0*/ 	.word	index@(_ZN4vllm25paged_attention_v1_kernelIffLi96ELi16ELi128ELNS_18Fp8KVCacheDataTypeE0ELb0EEEvPT_PKS2_PKT0_S8_ifPKiSA_iPKfiiiSC_SC_iiiii)
        /*02e4*/ 	.word	0x00000000


	//----- nvinfo : EIATTR_REGCOUNT
	.align		4
.L_171:
        /*02e8*/ 	.byte	0x04, 0x2f
        /*02ea*/ 	.short	(.L_173 - .L_172)
	.align		4
.L_172:
        /*02ec*/ 	.word	index@(_ZN4vllm25paged_attention_v1_kernelIffLi112ELi16ELi128ELNS_18Fp8KVCacheDataTypeE0ELb0EEEvPT_PKS2_PKT0_S8_ifPKiSA_iPKfiiiSC_SC_iiiii)
        /*02f0*/ 	.word	0x0000005e


	//----- nvinfo : EIATTR_FRAME_SIZE
	.align		4
.L_173:
        /*02f4*/ 	.byte	0x04, 0x11
        /*02f6*/ 	.short	(.L_175 - .L_174)
	.align		4
.L_174:
        /*02f8*/ 	.word	index@(_ZN4vllm25paged_attention_v1_kernelIffLi112ELi16ELi128ELNS_18Fp8KVCacheDataTypeE0ELb0EEEvPT_PKS2_PKT0_S8_ifPKiSA_iPKfiiiSC_SC_iiiii)
        /*02fc*/ 	.word	0x00000000


	//----- nvinfo : EIATTR_REGCOUNT
	.align		4
.L_175:
        /*0300*/ 	.byte	0x04, 0x2f
        /*0302*/ 	.short	(.L_177 - .L_176)
	.align		4
.L_176:
        /*0304*/ 	.word	index@(_ZN4vllm25paged_attention_v1_kernelIffLi120ELi16ELi128ELNS_18Fp8KVCacheDataTypeE0ELb0EEEvPT_PKS2_PKT0_S8_ifPKiSA_iPKfiiiSC_SC_iiiii)
        /*0308*/ 	.word	0x00000060


	//----- nvinfo : EIATTR_FRAME_SIZE
	.align		4
.L_177:
        /*030c*/ 	.byte	0x04, 0x11
        /*030e*/ 	.short	(.L_179 - .L_178)
	.align		4
.L_178:
        /*0310*/ 	.word	index@(_ZN4vllm25paged_attention_v1_kernelIffLi120ELi16ELi128ELNS_18Fp8KVCacheDataTypeE0ELb0EEEvPT_PKS2_PKT0_S8_ifPKiSA_iPKfiiiSC_SC_iiiii)
        /*0314*/ 	.word	0x00000000


	//----- nvinfo : EIATTR_REGCOUNT
	.align		4
.L_179:
        /*0318*/ 	.byte	0x04, 0x2f
        /*031a*/ 	.short	(.L_181 - .L_180)
	.align		4
.L_180:
        /*031c*/ 	.word	index@(_ZN4vllm25paged_attention_v1_kernelIffLi128ELi16ELi128ELNS_18Fp8KVCacheDataTypeE0ELb0EEEvPT_PKS2_PKT0_S8_ifPKiSA_iPKfiiiSC_SC_iiiii)
        /*0320*/ 	.word	0x0000005f


	//----- nvinfo : EIATTR_FRAME_SIZE
	.align		4
.L_181:
        /*0324*/ 	.byte	0x04, 0x11
        /*0326*/ 	.short	(.L_183 - .L_182)
	.align		4
.L_182:
        /*0328*/ 	.word	index@(_ZN4vllm25paged_attention_v1_kernelIffLi128ELi16ELi128ELNS_18Fp8KVCacheDataTypeE0ELb0EEEvPT_PKS2_PKT0_S8_ifPKiSA_iPKfiiiSC_SC_iiiii)
        /*032c*/ 	.word	0x00000000


	//----- nvinfo : EIATTR_REGCOUNT
	.align		4
.L_183:
        /*0330*/ 	.byte	0x04, 0x2f
        /*0332*/ 	.short	(.L_185 - .L_184)
	.align		4
.L_184:
        /*0334*/ 	.word	index@(_ZN4vllm25paged_attention_v1_kernelIffLi192ELi16ELi128ELNS_18Fp8KVCacheDataTypeE0ELb0EEEvPT_PKS2_PKT0_S8_ifPKiSA_iPKfiiiSC_SC_iiiii)
        /*0338*/ 	.word	0x00000082


	//----- nvinfo : EIATTR_FRAME_SIZE
	.align		4
.L_185:
        /*033c*/ 	.byte	0x04, 0x11
        /*033e*/ 	.short	(.L_187 - .L_186)
	.align		4
.L_186:
        /*0340*/ 	.word	index@(_ZN4vllm25paged_attention_v1_kernelIffLi192ELi16ELi128ELNS_18Fp8KVCacheDataTypeE0ELb0EEEvPT_PKS2_PKT0_S8_ifPKiSA_iPKfiiiSC_SC_iiiii)
        /*0344*/ 	.word	0x00000000


	//----- nvinfo : EIATTR_REGCOUNT
	.align		4
.L_187:
        /*0348*/ 	.byte	0x04, 0x2f
        /*034a*/ 	.short	(.L_189 - .L_188)
	.align		4
.L_188:
        /*034c*/ 	.word	index@(_ZN4vllm25paged_attention_v1_kernelIffLi256ELi16ELi128ELNS_18Fp8KVCacheDataTypeE0ELb0EEEvPT_PKS2_PKT0_S8_ifPKiSA_iPKfiiiSC_SC_iiiii)
        /*0350*/ 	.word	0x000000aa


	//----- nvinfo : EIATTR_FRAME_SIZE
	.align		4
.L_189:
        /*0354*/ 	.byte	0x04, 0x11
        /*0356*/ 	.short	(.L_191 - .L_190)
	.align		4
.L_190:
        /*0358*/ 	.word	index@(_ZN4vllm25paged_attention_v1_kernelIffLi256ELi16ELi128ELNS_18Fp8KVCacheDataTypeE0ELb0EEEvPT_PKS2_PKT0_S8_ifPKiSA_iPKfiiiSC_SC_iiiii)
        /*035c*/ 	.word	0x00000000


	//----- nvinfo : EIATTR_REGCOUNT
	.align		4
.L_191:
        /*0360*/ 	.byte	0x04, 0x2f
        /*0362*/ 	.short	(.L_193 - .L_192)
	.align		4
.L_192:
        /*0364*/ 	.word	index@(_ZN4vllm25paged_attention_v1_kernelIffLi32ELi32ELi128ELNS_18Fp8KVCacheDataTypeE0ELb1EEEvPT_PKS2_PKT0_S8_ifPKiSA_iPKfiiiSC_SC_iiiii)
        /*0368*/ 	.word	0x0000004a


	//----- nvinfo : EIATTR_FRAME_SIZE
	.align		4
.L_193:
        /*036c*/ 	.byte	0x04, 0x11
        /*036e*/ 	.short	(.L_195 - .L_194)
	.align		4
.L_194:
        /*0370*/ 	.word	index@(_ZN4vllm25paged_attention_v1_kernelIffLi32ELi32ELi128ELNS_18Fp8KVCacheDataTypeE0ELb1EEEvPT_PKS2_PKT0_S8_ifPKiSA_iPKfiiiSC_SC_iiiii)
        /*0374*/ 	.word	0x00000000


	//----- nvinfo : EIATTR_REGCOUNT
	.align		4
.L_195:
        /*0378*/ 	.byte	0x04, 0x2f
        /*037a*/ 	.short	(.L_197 - .L_196)
	.align		4
.L_196:
        /*037c*/ 	.word	index@(_ZN4vllm25paged_attention_v1_kernelIffLi64ELi32ELi128ELNS_18Fp8KVCacheDataTypeE0ELb1EEEvPT_PKS2_PKT0_S8_ifPKiSA_iPKfiiiSC_SC_iiiii)
        /*0380*/ 	.word	0x0000007e


	//----- nvinfo : EIATTR_FRAME_SIZE
	.align		4
.L_197:
        /*0384*/ 	.byte	0x04, 0x11
        /*0386*/ 	.short	(.L_199 - .L_198)
	.align		4
.L_198:
        /*0388*/ 	.word	index@(_ZN4vllm25paged_attention_v1_kernelIffLi64ELi32ELi128ELNS_18Fp8KVCacheDataTypeE0ELb1EEEvPT_PKS2_PKT0_S8_ifPKiSA_iPKfiiiSC_SC_iiiii)
        /*038c*/ 	.word	0x00000000


	//----- nvinfo : EIATTR_REGCOUNT
	.align		4
.L_199:
        /*0390*/ 	.byte	0x04, 0x2f
        /*0392*/ 	.short	(.L_201 - .L_200)
	.align		4
.L_200:
        /*0394*/ 	.word	index@(_ZN4vllm25paged_attention_v1_kernelIffLi80ELi32ELi128ELNS_18Fp8KVCacheDataTypeE0ELb1EEEvPT_PKS2_PKT0_S8_ifPKiSA_iPKfiiiSC_SC_iiiii)
        /*0398*/ 	.word	0x00000080


	//----- nvinfo : EIATTR_FRAME_SIZE
	.align		4
.L_201:
        /*039c*/ 	.byte	0x04, 0x11
        /*039e*/ 	.short	(.L_203 - .L_202)
	.align		4
.L_202:
        /*03a0*/ 	.word	index@(_ZN4vllm25paged_attention_v1_kernelIffLi80ELi32ELi128ELNS_18Fp8KVCacheDataTypeE0ELb1EEEvPT_PKS2_PKT0_S8_ifPKiSA_iPKfiiiSC_SC_iiiii)
        /*03a4*/ 	.word	0x00000000


	//----- nvinfo : EIATTR_REGCOUNT
	.align		4
.L_203:
        /*03a8*/ 	.byte	0x04, 0x2f
        /*03aa*/ 	.short	(.L_205 - .L_204)
	.align		4
.L_204:
        /*03ac*/ 	.word	index@(_ZN4vllm25paged_attention_v1_kernelIffLi96ELi32ELi128ELNS_18Fp8KVCacheDataTypeE0ELb1EEEvPT_PKS2_PKT0_S8_ifPKiSA_iPKfiiiSC_SC_iiiii)
        /*03b0*/ 	.word	0x000000a6


	//----- nvinfo : EIATTR_FRAME_SIZE
	.align		4
.L_205:
        /*03b4*/ 	.byte	0x04, 0x11
        /*03b6*/ 	.short	(.L_207 - .L_206)
	.align		4
.L_206:
        /*03b8*/ 	.word	index@(_ZN4vllm25paged_attention_v1_kernelIffLi96ELi32ELi128ELNS_18Fp8KVCacheDataTypeE0ELb1EEEvPT_PKS2_PKT0_S8_ifPKiSA_iPKfiiiSC_SC_iiiii)
        /*03bc*/ 	.word	0x00000000


	//----- nvinfo : EIATTR_REGCOUNT
	.align		4
.L_207:
        /*03c0*/ 	.byte	0x04, 0x2f
        /*03c2*/ 	.short	(.L_209 - .L_208)
	.align		4
.L_208:
        /*03c4*/ 	.word	index@(_ZN4vllm25paged_attention_v1_kernelIffLi112ELi32ELi128ELNS_18Fp8KVCacheDataTypeE0ELb1EEEvPT_PKS2_PKT0_S8_ifPKiSA_iPKfiiiSC_SC_iiiii)
        /*03c8*/ 	.word	0x000000a8


	//----- nvinfo : EIATTR_FRAME_SIZE
	.align		4
.L_209:
        /*03cc*/ 	.byte	0x04, 0x11
        /*03ce*/ 	.short	(.L_211 - .L_210)
	.align		4
.L_210:
        /*03d0*/ 	.word	index@(_ZN4vllm25paged_attention_v1_kernelIffLi112ELi32ELi128ELNS_18Fp8KVCacheDataTypeE0ELb1EEEvPT_PKS2_PKT0_S8_ifPKiSA_iPKfiiiSC_SC_iiiii)
        /*03d4*/ 	.word	0x00000000


	//----- nvinfo : EIATTR_REGCOUNT
	.align		4
.L_211:
        /*03d8*/ 	.byte	0x04, 0x2f
        /*03da*/ 	.short	(.L_213 - .L_212)
	.align		4
.L_212:
        /*03dc*/ 	.word	index@(_ZN4vllm25paged_attention_v1_kernelIffLi120ELi32ELi128ELNS_18Fp8KVCacheDataTypeE0ELb1EEEvPT_PKS2_PKT0_S8_ifPKiSA_iPKfiiiSC_SC_iiiii)
        /*03e0*/ 	.word	0x000000a8


	//----- nvinfo : EIATTR_FRAME_SIZE
	.align		4
.L_213:
        /*03e4*/ 	.byte	0x04, 0x11
        /*03e6*/ 	.short	(.L_215 - .L_214)
	.align		4
.L_214:
        /*03e8*/ 	.word	index@(_ZN4vllm25paged_attention_v1_kernelIffLi120ELi32ELi128ELNS_18Fp8KVCacheDataTypeE0ELb1EEEvPT_PKS2_PKT0_S8_ifPKiSA_iPKfiiiSC_SC_iiiii)
        /*03ec*/ 	.word	0x00000000


	//----- nvinfo : EIATTR_REGCOUNT
	.align		4
.L_215:
        /*03f0*/ 	.byte	0x04, 0x2f
        /*03f2*/ 	.short	(.L_217 - .L_216)
	.align		4
.L_216:
        /*03f4*/ 	.word	index@(_ZN4vllm25paged_attention_v1_kernelIffLi128ELi32ELi128ELNS_18Fp8KVCacheDataTypeE0ELb1EEEvPT_PKS2_PKT0_S8_ifPKiSA_iPKfiiiSC_SC_iiiii)
        /*03f8*/ 	.word	0x000000a6


	//----- nvinfo : EIATTR_FRAME_SIZE
	.align		4
.L_217:
        /*03fc*/ 	.byte	0x04, 0x11
        /*03fe*/ 	.short	(.L_219 - .L_218)
	.align		4
.L_218:
        /*0400*/ 	.word	index@(_ZN4vllm25paged_attention_v1_kernelIffLi128ELi32ELi128ELNS_18Fp8KVCacheDataTypeE0ELb1EEEvPT_PKS2_PKT0_S8_ifPKiSA_iPKfiiiSC_SC_iiiii)
        /*0404*/ 	.word	0x00000000


	//----- nvinfo : EIATTR_REGCOUNT
	.align		4
.L_219:
        /*0408*/ 	.byte	0x04, 0x2f
        /*040a*/ 	.short	(.L_221 - .L_220)
	.align		4
.L_220:
        /*040c*/ 	.word	index@(_ZN4vllm25paged_attention_v1_kernelIffLi192ELi32ELi128ELNS_18Fp8KVCacheDataTypeE0ELb1EEEvPT_PKS2_PKT0_S8_ifPKiSA_iPKfiiiSC_SC_iiiii)
        /*0410*/ 	.word	0x000000a8


	//----- nvinfo : EIATTR_FRAME_SIZE
	.align		4
.L_221:
        /*0414*/ 	.byte	0x04, 0x11
        /*0416*/ 	.short	(.L_223 - .L_222)
	.align		4
.L_222:
        /*0418*/ 	.word	index@(_ZN4vllm25paged_attention_v1_kernelIffLi192ELi32ELi128ELNS_18Fp8KVCacheDataTypeE0ELb1EEEvPT_PKS2_PKT0_S8_ifPKiSA_iPKfiiiSC_SC_iiiii)
        /*041c*/ 	.word	0x00000000


	//----- nvinfo : EIATTR_REGCOUNT
	.align		4
.L_223:
        /*0420*/ 	.byte	0x04, 0x2f
        /*0422*/ 	.short	(.L_225 - .L_224)
	.align		4
.L_224:
        /*0424*/ 	.word	index@(_ZN4vllm25paged_attention_v1_kernelIffLi256ELi32ELi128ELNS_18Fp8KVCacheDataTypeE0ELb1EEEvPT_PKS2_PKT0_S8_ifPKiSA_iPKfiiiSC_SC_iiiii)
        /*0428*/ 	.word	0x000000a8


	//----- nvinfo : EIATTR_FRAME_SIZE
	.align		4
.L_225:
        /*042c*/ 	.byte	0x04, 0x11
        /*042e*/ 	.short	(.L_227 - .L_226)
	.align		4
.L_226:
        /*0430*/ 	.word	index@(_ZN4vllm25paged_attention_v1_kernelIffLi256ELi32ELi128ELNS_18Fp8KVCacheDataTypeE0ELb1EEEvPT_PKS2_PKT0_S8_ifPKiSA_iPKfiiiSC_SC_iiiii)
        /*0434*/ 	.word	0x00000000


	//----- nvinfo : EIATTR_REGCOUNT
	.align		4
.L_227:
        /*0438*/ 	.byte	0x04, 0x2f
        /*043a*/ 	.short	(.L_229 - .L_228)
	.align		4
.L_228:
        /*043c*/ 	.word	index@(_ZN4vllm25paged_attention_v1_kernelIffLi32ELi32ELi128ELNS_18Fp8KVCacheDataTypeE0ELb0EEEvPT_PKS2_PKT0_S8_ifPKiSA_iPKfiiiSC_SC_iiiii)
        /*0440*/ 	.word	0x00000042


	//----- nvinfo : EIATTR_FRAME_SIZE
	.align		4
.L_229:
        /*0444*/ 	.byte	0x04, 0x11
        /*0446*/ 	.short	(.L_231 - .L_230)
	.align		4
.L_230:
        /*0448*/ 	.word	index@(_ZN4vllm25paged_attention_v1_kernelIffLi32ELi32ELi128ELNS_18Fp8KVCacheDataTypeE0ELb0EEEvPT_PKS2_PKT0_S8_ifPKiSA_iPKfiiiSC_SC_iiiii)
        /*044c*/ 	.word	0x00000000


	//----- nvinfo : EIATTR_REGCOUNT
	.align		4
.L_231:
        /*0450*/ 	.byte	0x04, 0x2f
        /*0452*/ 	.short	(.L_233 - .L_232)
	.align		4
.L_232:
        /*0454*/ 	.word	index@(_ZN4vllm25paged_attention_v1_kernelIffLi64ELi32ELi128ELNS_18Fp8KVCacheDataTypeE0ELb0EEEvPT_PKS2_PKT0_S8_ifPKiSA_iPKfiiiSC_SC_iiiii)
        /*0458*/ 	.word	0x00000062


	//----- nvinfo : EIATTR_FRAME_SIZE
	.align		4
.L_233:
        /*045c*/ 	.byte	0x04, 0x11
        /*045e*/ 	.short	(.L_235 - .L_234)
	.align		4
.L_234:
        /*0460*/ 	.word	index@(_ZN4vllm25paged_attention_v1_kernelIffLi64ELi32ELi128ELNS_18Fp8KVCacheDataTypeE0ELb0EEEvPT_PKS2_PKT0_S8_ifPKiSA_iPKfiiiSC_SC_iiiii)
        /*0464*/ 	.word	0x00000000


	//----- nvinfo : EIATTR_REGCOUNT
	.align		4
.L_235:
        /*0468*/ 	.byte	0x04, 0x2f
        /*046a*/ 	.short	(.L_237 - .L_236)
	.align		4
.L_236:
        /*046c*/ 	.word	index@(_ZN4vllm25paged_attention_v1_kernelIffLi80ELi32ELi128ELNS_18Fp8KVCacheDataTypeE0ELb0EEEvPT_PKS2_PKT0_S8_ifPKiSA_iPKfiiiSC_SC_iiiii)
        /*0470*/ 	.word	0x00000080


	//----- nvinfo : EIATTR_FRAME_SIZE
	.align		4
.L_237:
        /*0474*/ 	.byte	0x04, 0x11
        /*0476*/ 	.short	(.L_239 - .L_238)
	.align		4
.L_238:
        /*0478*/ 	.word	index@(_ZN4vllm25paged_attention_v1_kernelIffLi80ELi32ELi128ELNS_18Fp8KVCacheDataTypeE0ELb0EEEvPT_PKS2_PKT0_S8_ifPKiSA_iPKfiiiSC_SC_iiiii)
        /*047c*/ 	.word	0x00000000


	//----- nvinfo : EIATTR_REGCOUNT
	.align		4
.L_239:
        /*0480*/ 	.byte	0x04, 0x2f
        /*0482*/ 	.short	(.L_241 - .L_240)
	.align		4
.L_240:
        /*0484*/ 	.word	index@(_ZN4vllm25paged_attention_v1_kernelIffLi96ELi32ELi128ELNS_18Fp8KVCacheDataTypeE0ELb0EEEvPT_PKS2_PKT0_S8_ifPKiSA_iPKfiiiSC_SC_iiiii)
        /*0488*/ 	.word	0x00000080


	//----- nvinfo : EIATTR_FRAME_SIZE
	.align		4
.L_241:
        /*048c*/ 	.byte	0x04, 0x11
        /*048e*/ 	.short	(.L_243 - .L_242)
	.align		4
.L_242:
        /*0490*/ 	.word	index@(_ZN4vllm25paged_attention_v1_kernelIffLi96ELi32ELi128ELNS_18Fp8KVCacheDataTypeE0ELb0EEEvPT_PKS2_PKT0_S8_ifPKiSA_iPKfiiiSC_SC_iiiii)
        /*0494*/ 	.word	0x00000000


	//----- nvinfo : EIATTR_REGCOUNT
	.align		4
.L_243:
        /*0498*/ 	.byte	0x04, 0x2f
        /*049a*/ 	.short	(.L_245 - .L_244)
	.align		4
.L_244:
        /*049c*/ 	.word	index@(_ZN4vllm25paged_attention_v1_kernelIffLi112ELi32ELi128ELNS_18Fp8KVCacheDataTypeE0ELb0EEEvPT_PKS2_PKT0_S8_ifPKiSA_iPKfiiiSC_SC_iiiii)
        /*04a0*/ 	.word	0x000000a6


	//----- nvinfo : EIATTR_FRAME_SIZE
	.align		4
.L_245:
        /*04a4*/ 	.byte	0x04, 0x11
        /*04a6*/ 	.short	(.L_247 - .L_246)
	.align		4
.L_246:
        /*04a8*/ 	.word	index@(_ZN4vllm25paged_attention_v1_kernelIffLi112ELi32ELi128ELNS_18Fp8KVCacheDataTypeE0ELb0EEEvPT_PKS2_PKT0_S8_ifPKiSA_iPKfiiiSC_SC_iiiii)
        /*04ac*/ 	.word	0x00000000


	//----- nvinfo : EIATTR_REGCOUNT
	.align		4
.L_247:
        /*04b0*/ 	.byte	0x04, 0x2f
        /*04b2*/ 	.short	(.L_249 - .L_248)
	.align		4
.L_248:
        /*04b4*/ 	.word	index@(_ZN4vllm25paged_attention_v1_kernelIffLi120ELi32ELi128ELNS_18Fp8KVCacheDataTypeE0ELb0EEEvPT_PKS2_PKT0_S8_ifPKiSA_iPKfiiiSC_SC_iiiii)
        /*04b8*/ 	.word	0x000000a8


	//----- nvinfo : EIATTR_FRAME_SIZE
	.align		4
.L_249:
        /*04bc*/ 	.byte	0x04, 0x11
        /*04be*/ 	.short	(.L_251 - .L_250)
	.align		4
.L_250:
        /*04c0*/ 	.word	index@(_ZN4vllm25paged_attention_v1_kernelIffLi120ELi32ELi128ELNS_18Fp8KVCacheDataTypeE0ELb0EEEvPT_PKS2_PKT0_S8_ifPKiSA_iPKfiiiSC_SC_iiiii)
        /*04c4*/ 	.word	0x00000000


	//----- nvinfo : EIATTR_REGCOUNT
	.align		4
.L_251:
        /*04c8*/ 	.byte	0x04, 0x2f
        /*04ca*/ 	.short	(.L_253 - .L_252)
	.align		4
.L_252:
        /*04cc*/ 	.word	index@(_ZN4vllm25paged_attention_v1_kernelIffLi128ELi32ELi128ELNS_18Fp8KVCacheDataTypeE0ELb0EEEvPT_PKS2_PKT0_S8_ifPKiSA_iPKfiiiSC_SC_iiiii)
        /*04d0*/ 	.word	0x000000a6


	//----- nvinfo : EIATTR_FRAME_SIZE
	.align		4
.L_253:
        /*04d4*/ 	.byte	0x04, 0x11
        /*04d6*/ 	.short	(.L_255 - .L_254)
	.align		4
.L_254:
        /*04d8*/ 	.word	index@(_ZN4vllm25paged_attention_v1_kernelIffLi128ELi32ELi128ELNS_18Fp8KVCacheDataTypeE0ELb0EEEvPT_PKS2_PKT0_S8_ifPKiSA_iPKfiiiSC_SC_iiiii)
        /*04dc*/ 	.word	0x00000000


	//----- nvinfo : EIATTR_REGCOUNT
	.align		4
.L_255:
        /*04e0*/ 	.byte	0x04, 0x2f
        /*04e2*/ 	.short	(.L_257 - .L_256)
	.align		4
.L_256:
        /*04e4*/ 	.word	index@(_ZN4vllm25paged_attention_v1_kernelIffLi192ELi32ELi128ELNS_18Fp8KVCacheDataTypeE0ELb0EEEvPT_PKS2_PKT0_S8_ifPKiSA_iPKfiiiSC_SC_iiiii)
        /*04e8*/ 	.word	0x000000fe


	//----- nvinfo : EIATTR_FRAME_SIZE
	.align		4
.L_257:
        /*04ec*/ 	.byte	0x04, 0x11
        /*04ee*/ 	.short	(.L_259 - .L_258)
	.align		4
.L_258:
        /*04f0*/ 	.word	index@(_ZN4vllm25paged_attention_v1_kernelIffLi192ELi32ELi128ELNS_18Fp8KVCacheDataTypeE0ELb0EEEvPT_PKS2_PKT0_S8_ifPKiSA_iPKfiiiSC_SC_iiiii)
        /*04f4*/ 	.word	0x00000000


	//----- nvinfo : EIATTR_REGCOUNT
	.align		4
.L_259:
        /*04f8*/ 	.byte	0x04, 0x2f
        /*04fa*/ 	.short	(.L_261 - .L_260)
	.align		4
.L_260:
        /*04fc*/ 	.word	index@(_ZN4vllm25paged_attention_v1_kernelIffLi256ELi32ELi128ELNS_18Fp8KVCacheDataTypeE0ELb0EEEvPT_PKS2_PKT0_S8_ifPKiSA_iPKfiiiSC_SC_iiiii)
        /*0500*/ 	.word	0x000000ff


	//----- nvinfo : EIATTR_FRAME_SIZE
	.align		4
.L_261:
        /*0504*/ 	.byte	0x04, 0x11
        /*0506*/ 	.short	(.L_263 - .L_262)
	.align		4
.L_262:
        /*0508*/ 	.word	index@(_ZN4vllm25paged_attention_v1_kernelIffLi256ELi32ELi128ELNS_18Fp8KVCacheDataTypeE0ELb0EEEvPT_PKS2_PKT0_S8_ifPKiSA_iPKfiiiSC_SC_iiiii)
        /*050c*/ 	.word	0x000000b8


	//----- nvinfo : EIATTR_REGCOUNT
	.align		4
.L_263:
        /*0510*/ 	.byte	0x04, 0x2f
        /*0512*/ 	.short	(.L_265 - .L_264)
	.align		4
.L_264:
        /*0514*/ 	.word	index@(_ZN4vllm25paged_attention_v1_kernelIttLi32ELi8ELi128ELNS_18Fp8KVCacheDataTypeE0ELb1EEEvPT_PKS2_PKT0_S8_ifPKiSA_iPKfiiiSC_SC_iiiii)
        /*0518*/ 	.word	0x00000030


	//----- nvinfo : EIATTR_FRAME_SIZE
	.align		4
.L_265:
        /*051c*/ 	.byte	0x04, 0x11
        /*051e*/ 	.short	(.L_267 - .L_266)
	.align		4
.L_266:
        /*0520*/ 	.word	index@(_ZN4vllm25paged_attention_v1_kernelIttLi32ELi8ELi128ELNS_18Fp8KVCacheDataTypeE0ELb1EEEvPT_PKS2_PKT0_S8_ifPKiSA_iPKfiiiSC_SC_iiiii)
        /*0524*/ 	.word	0x00000000


	//----- nvinfo : EIATTR_REGCOUNT
	.align		4
.L_267:
        /*0528*/ 	.byte	0x04, 0x2f
        /*052a*/ 	.short	(.L_269 - .L_268)
	.align		4
.L_268:
        /*052c*/ 	.word	index@(_ZN4vllm25paged_attention_v1_kernelIttLi64ELi8ELi128ELNS_18Fp8KVCacheDataTypeE0ELb1EEEvPT_PKS2_PKT0_S8_ifPKiSA_iPKfiiiSC_SC_iiiii)
        /*0530*/ 	.word	0x00000028


	//----- nvinfo : EIATTR_FRAME_SIZE
	.align		4
.L_269:
        /*0534*/ 	.byte	0x04, 0x11
        /*0536*/ 	.short	(.L_271 - .L_270)
	.align		4
.L_270:
        /*0538*/ 	.word	index@(_ZN4vllm25paged_attention_v1_kernelIttLi64ELi8ELi128ELNS_18Fp8KVCacheDataTypeE0ELb1EEEvPT_PKS2_PKT0_S8_ifPKiSA_iPKfiiiSC_SC_iiiii)
        /*053c*/ 	.word	0x00000000


	//----- nvinfo : EIATTR_REGCOUNT
	.align		4
.L_271:
        /*0540*/ 	.byte	0x04, 0x2f
        /*0542*/ 	.short	(.L_273 - .L_272)
	.align		4
.L_272:
        /*0544*/ 	.word	index@(_ZN4vllm25paged_attention_v1_kernelIttLi80ELi8ELi128ELNS_18Fp8KVCacheDataTypeE0ELb1EEEvPT_PKS2_PKT0_S8_ifPKiSA_iPKfiiiSC_SC_iiiii)
        /*0548*/ 	.word	0x00000030


	//----- nvinfo : EIATTR_FRAME_SIZE
	.align		4
.L_273:
        /*054c*/ 	.byte	0x04, 0x11
        /*054e*/ 	.short	(.L_275 - .L_274)
	.align		4
.L_274:
        /*0550*/ 	.word	index@(_ZN4vllm25paged_attention_v1_kernelIttLi80ELi8ELi128ELNS_18Fp8KVCacheDataTypeE0ELb1EEEvPT_PKS2_PKT0_S8_ifPKiSA_iPKfiiiSC_SC_iiiii)
        /*0554*/ 	.word	0x00000000


	//----- nvinfo : EIATTR_REGCOUNT
	.align		4
.L_275:
        /*0558*/ 	.byte	0x04, 0x2f
        /*055a*/ 	.short	(.L_277 - .L_276)
	.align		4
.L_276:
        /*055c*/ 	.word	index@(_ZN4vllm25paged_attention_v1_kernelIttLi96ELi8ELi128ELNS_18Fp8KVCacheDataTypeE0ELb1EEEvPT_PKS2_PKT0_S8_ifPKiSA_iPKfiiiSC_SC_iiiii)
        /*0560*/ 	.word	0x00000030


	//----- nvinfo : EIATTR_FRAME_SIZE
	.align		4
.L_277:
        /*0564*/ 	.byte	0x04, 0x11
        /*0566*/ 	.short	(.L_279 - .L_278)
	.align		4
.L_278:
        /*0568*/ 	.word	index@(_ZN4vllm25paged_attention_v1_kernelIttLi96ELi8ELi128ELNS_18Fp8KVCacheDataTypeE0ELb1EEEvPT_PKS2_PKT0_S8_ifPKiSA_iPKfiiiSC_SC_iiiii)
        /*056c*/ 	.word	0x00000000


	//----- nvinfo : EIATTR_REGCOUNT
	.align		4
.L_279:
        /*0570*/ 	.byte	0x04, 0x2f
        /*0572*/ 	.short	(.L_281 - .L_280)
	.align		4
.L_280:
        /*0574*/ 	.word	index@(_ZN4vllm25paged_attention_v1_kernelIttLi112ELi8ELi128ELNS_18Fp8KVCacheDataTypeE0ELb1EEEvPT_PKS2_PKT0_S8_ifPKiSA_iPKfiiiSC_SC_iiiii)
        /*0578*/ 	.word	0x0000002f


	//----- nvinfo : EIATTR_FRAME_SIZE
	.align		4
.L_281:
        /*057c*/ 	.byte	0x04, 0x11
        /*057e*/ 	.short	(.L_283 - .L_282)
	.align		4
.L_282:
        /*0580*/ 	.word	index@(_ZN4vllm25paged_attention_v1_kernelIttLi112ELi8ELi128ELNS_18Fp8KVCacheDataTypeE0ELb1EEEvPT_PKS2_PKT0_S8_ifPKiSA_iPKfiiiSC_SC_iiiii)
        /*0584*/ 	.word	0x00000000


	//----- nvinfo : EIATTR_REGCOUNT
	.align		4
.L_283:
        /*0588*/ 	.byte	0x04, 0x2f
        /*058a*/ 	.short	(.L_285 - .L_284)
	.align		4
.L_284:
        /*058c*/ 	.word	index@(_ZN4vllm25paged_attention_v1_kernelIttLi120ELi8ELi128ELNS_18Fp8KVCacheDataTypeE0ELb1EEEvPT_PKS2_PKT0_S8_ifPKiSA_iPKfiiiSC_SC_iiiii)
        /*0590*/ 	.word	0x0000002f


	//----- nvinfo : EIATTR_FRAME_SIZE
	.align		4
.L_285:
        /*0594*/ 	.byte	0x04, 0x11
        /*0596*/ 	.short	(.L_287 - .L_286)
	.align		4
.L_286:
        /*0598*/ 	.word	index@(_ZN4vllm25paged_attention_v1_kernelIttLi120ELi8ELi128ELNS_18Fp8KVCacheDataTypeE0ELb1EEEvPT_PKS2_PKT0_S8_ifPKiSA_iPKfiiiSC_SC_iiiii)
        /*059c*/ 	.word	0x00000000


	//----- nvinfo : EIATTR_REGCOUNT
	.align		4
.L_287:
        /*05a0*/ 	.byte	0x04, 0x2f
        /*05a2*/ 	.short	(.L_289 - .L_288)
	.align		4
.L_288:
        /*05a4*/ 	.word	index@(_ZN4vllm25paged_attention_v1_kernelIttLi128ELi8ELi128ELNS_18Fp8KVCacheDataTypeE0ELb1EEEvPT_PKS2_PKT0_S8_ifPKiSA_iPKfiiiSC_SC_iiiii)
        /*05a8*/ 	.word	0x00000028


	//----- nvinfo : EIATTR_FRAME_SIZE
	.align		4
.L_289:
        /*05ac*/ 	.byte	0x04, 0x11
        /*05ae*/ 	.short	(.L_291 - .L_290)
	.align		4
.L_290:
        /*05b0*/ 	.word	index@(_ZN4vllm25paged_attention_v1_kernelIttLi128ELi8ELi128ELNS_18Fp8KVCacheDataTypeE0ELb1EEEvPT_PKS2_PKT0_S8_ifPKiSA_iPKfiiiSC_SC_iiiii)
        /*05b4*/ 	.word	0x00000000


	//----- nvinfo : EIATTR_REGCOUNT
	.align		4
.L_291:
        /*05b8*/ 	.byte	0x04, 0x2f
        /*05ba*/ 	.short	(.L_293 - .L_292)
	.align		4
.L_292:
        /*05bc*/ 	.word	index@(_ZN4vllm25paged_attention_v1_kernelIttLi192ELi8ELi128ELNS_18Fp8KVCacheDataTypeE0ELb1EEEvPT_PKS2_PKT0_S8_ifPKiSA_iPKfiiiSC_SC_iiiii)
        /*05c0*/ 	.word	0x00000037


	//----- nvinfo : EIATTR_FRAME_SIZE
	.align		4
.L_293:
        /*05c4*/ 	.byte	0x04, 0x11
        /*05c6*/ 	.short	(.L_295 - .L_294)
	.align		4
.L_294:
        /*05c8*/ 	.word	index@(_ZN4vllm25paged_attention_v1_kernelIttLi192ELi8ELi128ELNS_18Fp8KVCacheDataTypeE0ELb1EEEvPT_PKS2_PKT0_S8_ifPKiSA_iPKfiiiSC_SC_iiiii)
        /*05cc*/ 	.word	0x00000000


	//----- nvinfo : EIATTR_REGCOUNT
	.align		4
.L_295:
        /*05d0*/ 	.byte	0x04, 0x2f
        /*05d2*/ 	.short	(.L_297 - .L_296)
	.align		4
.L_296:
        /*05d4*/ 	.word	index@(_ZN4vllm25paged_attention_v1_kernelIttLi256ELi8ELi128ELNS_18Fp8KVCacheDataTypeE0ELb1EEEvPT_PKS2_PKT0_S8_ifPKiSA_iPKfiiiSC_SC_iiiii)
        /*05d8*/ 	.word	0x00000035


	//----- nvinfo : EIATTR_FRAME_SIZE
	.align		4
.L_297:
        /*05dc*/ 	.byte	0x04, 0x11
        /*05de*/ 	.short	(.L_299 - .L_298)
	.align		4
.L_298:
        /*05e0*/ 	.word	index@(_ZN4vllm25paged_attention_v1_kernelIttLi256ELi8ELi128ELNS_18Fp8KVCacheDataTypeE0ELb1EEEvPT_PKS2_PKT0_S8_ifPKiSA_iPKfiiiSC_SC_iiiii)
        /*05e4*/ 	.word	0x00000000


	//----- nvinfo : EIATTR_REGCOUNT
	.align		4
.L_299:
        /*05e8*/ 	.byte	0x04, 0x2f
        /*05ea*/ 	.short	(.L_301 - .L_300)
	.align		4
.L_300:
        /*05ec*/ 	.word	index@(_ZN4vllm25paged_attention_v1_kernelIttLi32ELi8ELi128ELNS_18Fp8KVCacheDataTypeE0ELb0EEEvPT_PKS2_PKT0_S8_ifPKiSA_iPKfiiiSC_SC_iiiii)
        /*05f0*/ 	.word	0x00000020


	//----- nvinfo : EIATTR_FRAME_SIZE
	.align		4
.L_301:
        /*05f4*/ 	.byte	0x04, 0x11
        /*05f6*/ 	.short	(.L_303 - .L_302)
	.align		4
.L_302:
        /*05f8*/ 	.word	index@(_ZN4vllm25paged_attention_v1_kernelIttLi32ELi8ELi128ELNS_18Fp8KVCacheDataTypeE0ELb0EEEvPT_PKS2_PKT0_S8_ifPKiSA_iPKfiiiSC_SC_iiiii)
        /*05fc*/ 	.word	0x00000000


	//----- nvinfo : EIATTR_REGCOUNT
	.align		4
.L_303:
        /*0600*/ 	.byte	0x04, 0x2f
        /*0602*/ 	.short	(.L_305 - .L_304)
	.align		4
.L_304:
        /*0604*/ 	.word	index@(_ZN4vllm25paged_attention_v1_kernelIttLi64ELi8ELi128ELNS_18Fp8KVCacheDataTypeE0ELb0EEEvPT_PKS2_PKT0_S8_ifPKiSA_iPKfiiiSC_SC_iiiii)
        /*0608*/ 	.word	0x00000028


	//----- nvinfo : EIATTR_FRAME_SIZE
	.align		4
.L_305:
        /*060c*/ 	.byte	0x04, 0x11
        /*060e*/ 	.short	(.L_307 - .L_306)
	.align		4
.L_306:
        /*0610*/ 	.word	index@(_ZN4vllm25paged_attention_v1_kernelIttLi64ELi8ELi128ELNS_18Fp8KVCacheDataTypeE0ELb0EEEvPT_PKS2_PKT0_S8_ifPKiSA_iPKfiiiSC_SC_iiiii)
        /*0614*/ 	.word	0x00000000


	//----- nvinfo : EIATTR_REGCOUNT
	.align		4
.L_307:
        /*0618*/ 	.byte	0x04, 0x2f
        /*061a*/ 	.short	(.L_309 - .L_308)
	.align		4
.L_308:
        /*061c*/ 	.word	index@(_ZN4vllm25paged_attention_v1_kernelIttLi80ELi8ELi128ELNS_18Fp8KVCacheDataTypeE0ELb0EEEvPT_PKS2_PKT0_S8_ifPKiSA_iPKfiiiSC_SC_iiiii)
        /*0620*/ 	.word	0x00000028


	//----- nvinfo : EIATTR_FRAME_SIZE
	.align		4
.L_309:
        /*0624*/ 	.byte	0x04, 0x11
        /*0626*/ 	.short	(.L_311 - .L_310)
	.align		4
.L_310:
        /*0628*/ 	.word	index@(_ZN4vllm25paged_attention_v1_kernelIttLi80ELi8ELi128ELNS_18Fp8KVCacheDataTypeE0ELb0EEEvPT_PKS2_PKT0_S8_ifPKiSA_iPKfiiiSC_SC_iiiii)
        /*062c*/ 	.word	0x00000000


	//----- nvinfo : EIATTR_REGCOUNT
	.align		4
.L_311:
        /*0630*/ 	.byte	0x04, 0x2f
        /*0632*/ 	.short	(.L_313 - .L_312)
	.align		4
.L_312:
        /*0634*/ 	.word	index@(_ZN4vllm25paged_attention_v1_kernelIttLi96ELi8ELi128ELNS_18Fp8KVCacheDataTypeE0ELb0EEEvPT_PKS2_PKT0_S8_ifPKiSA_iPKfiiiSC_SC_iiiii)
        /*0638*/ 	.word	0x00000028


	//----- nvinfo : EIATTR_FRAME_SIZE
	.align		4
.L_313:
        /*063c*/ 	.byte	0x04, 0x11
        /*063e*/ 	.short	(.L_315 - .L_314)
	.align		4
.L_314:
        /*0640*/ 	.word	index@(_ZN4vllm25paged_attention_v1_kernelIttLi96ELi8ELi128ELNS_18Fp8KVCacheDataTypeE0ELb0EEEvPT_PKS2_PKT0_S8_ifPKiSA_iPKfiiiSC_SC_iiiii)
        /*0644*/ 	.word	0x00000000


	//----- nvinfo : EIATTR_REGCOUNT
	.align		4
.L_315:
        /*0648*/ 	.byte	0x04, 0x2f
        /*064a*/ 	.short	(.L_317 - .L_316)
	.align		4
.L_316:
        /*064c*/ 	.word	index@(_ZN4vllm25paged_attention_v1_kernelIttLi112ELi8ELi128ELNS_18Fp8KVCacheDataTypeE0ELb0EEEvPT_PKS2_PKT0_S8_ifPKiSA_iPKfiiiSC_SC_iiiii)
        /*0650*/ 	.word	0x00000028


	//----- nvinfo : EIATTR_FRAME_SIZE
	.align		4
.L_317:
        /*0654*/ 	.byte	0x04, 0x11
        /*0656*/ 	.short	(.L_319 - .L_318)
	.align		4
.L_318:
        /*0658*/ 	.word	index@(_ZN4vllm25paged_attention_v1_kernelIttLi112ELi8ELi128ELNS_18Fp8KVCacheDataTypeE0ELb0EEEvPT_PKS2_PKT0_S8_ifPKiSA_iPKfiiiSC_SC_iiiii)
        /*065c*/ 	.word	0x00000000


	//----- nvinfo : EIATTR_REGCOUNT
	.align		4
.L_319:
        /*0660*/ 	.byte	0x04, 0x2f
        /*0662*/ 	.short	(.L_321 - .L_320)
	.align		4
.L_320:
        /*0664*/ 	.word	index@(_ZN4vllm25paged_attention_v1_kernelIttLi120ELi8ELi128ELNS_18Fp8KVCacheDataTypeE0ELb0EEEvPT_PKS2_PKT0_S8_ifPKiSA_iPKfiiiSC_SC_iiiii)
        /*0668*/ 	.word	0x00000028


	//----- nvinfo : EIATTR_FRAME_SIZE
	.align		4
.L_321:
        /*066c*/ 	.byte	0x04, 0x11
        /*066e*/ 	.short	(.L_323 - .L_322)
	.align		4
.L_322:
        /*0670*/ 	.word	index@(_ZN4vllm25paged_attention_v1_kernelIttLi120ELi8ELi128ELNS_18Fp8KVCacheDataTypeE0ELb0EEEvPT_PKS2_PKT0_S8_ifPKiSA_iPKfiiiSC_SC_iiiii)
        /*0674*/ 	.word	0x00000000


	//----- nvinfo : EIATTR_REGCOUNT
	.align		4
.L_323:
        /*0678*/ 	.byte	0x04, 0x2f
        /*067a*/ 	.short	(.L_325 - .L_324)
	.align		4
.L_324:
        /*067c*/ 	.word	index@(_ZN4vllm25paged_attention_v1_kernelIttLi128ELi8ELi128ELNS_18Fp8KVCacheDataTypeE0ELb0EEEvPT_PKS2_PKT0_S8_ifPKiSA_iPKfiiiSC_SC_iiiii)
        /*0680*/ 	.word	0x00000028


	//----- nvinfo : EIATTR_FRAME_SIZE
	.align		4
.L_325:
        /*0684*/ 	.byte	0x04, 0x11
        /*0686*/ 	.short	(.L_327 - .L_326)
	.align		4
.L_326:
        /*0688*/ 	.word	index@(_ZN4vllm25paged_attention_v1_kernelIttLi128ELi8ELi128ELNS_18Fp8KVCacheDataTypeE0ELb0EEEvPT_PKS2_PKT0_S8_ifPKiSA_iPKfiiiSC_SC_iiiii)
        /*068c*/ 	.word	0x00000000


	//----- nvinfo : EIATTR_REGCOUNT
	.align		4
.L_327:
        /*0690*/ 	.byte	0x04, 0x2f
        /*0692*/ 	.short	(.L_329 - .L_328)
	.align		4
.L_328:
        /*0694*/ 	.word	index@(_ZN4vllm25paged_attention_v1_kernelIttLi192ELi8ELi128ELNS_18Fp8KVCacheDataTypeE0ELb0EEEvPT_PKS2_PKT0_S8_ifPKiSA_iPKfiiiSC_SC_iiiii)
        /*0698*/ 	.word	0x00000028


	//----- nvinfo : EIATTR_FRAME_SIZE
	.align		4
.L_329:
        /*069c*/ 	.byte	0x04, 0x11
        /*069e*/ 	.short	(.L_331 - .L_330)
	.align		4
.L_330:
        /*06a0*/ 	.word	index@(_ZN4vllm25paged_attention_v1_kernelIttLi192ELi8ELi128ELNS_18Fp8KVCacheDataTypeE0ELb0EEEvPT_PKS2_PKT0_S8_ifPKiSA_iPKfiiiSC_SC_iiiii)
        /*06a4*/ 	.word	0x00000000


	//----- nvinfo : EIATTR_REGCOUNT
	.align		4
.L_331:
        /*06a8*/ 	.byte	0x04, 0x2f
        /*06aa*/ 	.short	(.L_333 - .L_332)
	.align		4
.L_332:
        /*06ac*/ 	.word	index@(_ZN4vllm25paged_attention_v1_kernelIttLi256ELi8ELi128ELNS_18Fp8KVCacheDataTypeE0ELb0EEEvPT_PKS2_PKT0_S8_ifPKiSA_iPKfiiiSC_SC_iiiii)
        /*06b0*/ 	.word	0x00000030


	//----- nvinfo : EIATTR_FRAME_SIZE
	.align		4
.L_333:
        /*06b4*/ 	.byte	0x04, 0x11
        /*06b6*/ 	.short	(.L_335 - .L_334)
	.align		4
.L_334:
        /*06b8*/ 	.word	index@(_ZN4vllm25paged_attention_v1_kernelIttLi256ELi8ELi128ELNS_18Fp8KVCacheDataTypeE0ELb0EEEvPT_PKS2_PKT0_S8_ifPKiSA_iPKfiiiSC_SC_iiiii)
        /*06bc*/ 	.word	0x00000000


	//----- nvinfo : EIATTR_REGCOUNT
	.align		4
.L_335:
        /*06c0*/ 	.byte	0x04, 0x2f
        /*06c2*/ 	.short	(.L_337 - .L_336)
	.align		4
.L_336:
        /*06c4*/ 	.word	index@(_ZN4vllm25paged_attention_v1_kernelIttLi32ELi16ELi128ELNS_18Fp8KVCacheDataTypeE0ELb1EEEvPT_PKS2_PKT0_S8_ifPKiSA_iPKfiiiSC_SC_iiiii)
        /*06c8*/ 	.word	0x00000030


	//----- nvinfo : EIATTR_FRAME_SIZE
	.align		4
.L_337:
        /*06cc*/ 	.byte	0x04, 0x11
        /*06ce*/ 	.short	(.L_339 - .L_338)
	.align		4
.L_338:
        /*06d0*/ 	.word	index@(_ZN4vllm25paged_attention_v1_kernelIttLi32ELi16ELi128ELNS_18Fp8KVCacheDataTypeE0ELb1EEEvPT_PKS2_PKT0_S8_ifPKiSA_iPKfiiiSC_SC_iiiii)
        /*06d4*/ 	.word	0x00000000


	//----- nvinfo : EIATTR_REGCOUNT
	.align		4
.L_339:
        /*06d8*/ 	.byte	0x04, 0x2f
        /*06da*/ 	.short	(.L_341 - .L_340)
	.align		4
.L_340:
        /*06dc*/ 	.word	index@(_ZN4vllm25paged_attention_v1_kernelIttLi64ELi16ELi128ELNS_18Fp8KVCacheDataTypeE0ELb1EEEvPT_PKS2_PKT0_S8_ifPKiSA_iPKfiiiSC_SC_iiiii)
        /*06e0*/ 	.word	0x00000030


	//----- nvinfo : EIATTR_FRAME_SIZE
	.align		4
.L_341:
        /*06e4*/ 	.byte	0x04, 0x11
        /*06e6*/ 	.short	(.L_343 - .L_342)
	.align		4
.L_342:
        /*06e8*/ 	.word	index@(_ZN4vllm25paged_attention_v1_kernelIttLi64ELi16ELi128ELNS_18Fp8KVCacheDataTypeE0ELb1EEEvPT_PKS2_PKT0_S8_ifPKiSA_iPKfiiiSC_SC_iiiii)
        /*06ec*/ 	.word	0x00000000


	//----- nvinfo : EIATTR_REGCOUNT
	.align		4
.L_343:
        /*06f0*/ 	.byte	0x04, 0x2f
        /*06f2*/ 	.short	(.L_345 - .L_344)
	.align		4
.L_344:
        /*06f4*/ 	.word	index@(_ZN4vllm25paged_attention_v1_kernelIttLi80ELi16ELi128ELNS_18Fp8KVCacheDataTypeE0ELb1EEEvPT_PKS2_PKT0_S8_ifPKiSA_iPKfiiiSC_SC_iiiii)
        /*06f8*/ 	.word	0x00000044


	//----- nvinfo : EIATTR_FRAME_SIZE
	.align		4
.L_345:
        /*06fc*/ 	.byte	0x04, 0x11
        /*06fe*/ 	.short	(.L_347 - .L_346)
	.align		4
.L_346:
        /*0700*/ 	.word	index@(_ZN4vllm25paged_attention_v1_kernelIttLi80ELi16ELi128ELNS_18Fp8KVCacheDataTypeE0ELb1EEEvPT_PKS2_PKT0_S8_ifPKiSA_iPKfiiiSC_SC_iiiii)
        /*0704*/ 	.word	0x00000000


	//----- nvinfo : EIATTR_REGCOUNT
	.align		4
.L_347:
        /*0708*/ 	.byte	0x04, 0x2f
        /*070a*/ 	.short	(.L_349 - .L_348)
	.align		4
.L_348:
        /*070c*/ 	.word	index@(_ZN4vllm25paged_attention_v1_kernelIttLi96ELi16ELi128ELNS_18Fp8KVCacheDataTypeE0ELb1EEEvPT_PKS2_PKT0_S8_ifPKiSA_iPKfiiiSC_SC_iiiii)
        /*0710*/ 	.word	0x00000046


	//----- nvinfo : EIATTR_FRAME_SIZE
	.align		4
.L_349:
        /*0714*/ 	.byte	0x04, 0x11
        /*0716*/ 	.short	(.L_351 - .L_350)
	.align		4
.L_350:
        /*0718*/ 	.word	index@(_ZN4vllm25paged_attention_v1_kernelIttLi96ELi16ELi128ELNS_18Fp8KVCacheDataTypeE0ELb1EEEvPT_PKS2_PKT0_S8_ifPKiSA_iPKfiiiSC_SC_iiiii)
        /*071c*/ 	.word	0x00000000


	//----- nvinfo : EIATTR_REGCOUNT
	.align		4
.L_351:
        /*0720*/ 	.byte	0x04, 0x2f
        /*0722*/ 	.short	(.L_353 - .L_352)
	.align		4
.L_352:
        /*0724*/ 	.word	index@(_ZN4vllm25paged_attention_v1_kernelIttLi112ELi16ELi128ELNS_18Fp8KVCacheDataTypeE0ELb1EEEvPT_PKS2_PKT0_S8_ifPKiSA_iPKfiiiSC_SC_iiiii)
        /*0728*/ 	.word	0x00000050


	//----- nvinfo : EIATTR_FRAME_SIZE
	.align		4
.L_353:
        /*072c*/ 	.byte	0x04, 0x11
        /*072e*/ 	.short	(.L_355 - .L_354)
	.align		4
.L_354:
        /*0730*/ 	.word	index@(_ZN4vllm25paged_attention_v1_kernelIttLi112ELi16ELi128ELNS_18Fp8KVCacheDataTypeE0ELb1EEEvPT_PKS2_PKT0_S8_ifPKiSA_iPKfiiiSC_SC_iiiii)
        /*0734*/ 	.word	0x00000000


	//----- nvinfo : EIATTR_REGCOUNT
	.align		4
.L_355:
        /*0738*/ 	.byte	0x04, 0x2f
        /*073a*/ 	.short	(.L_357 - .L_356)
	.align		4
.L_356:
        /*073c*/ 	.word	index@(_ZN4vllm25paged_attention_v1_kernelIttLi120ELi16ELi128ELNS_18Fp8KVCacheDataTypeE0ELb1EEEvPT_PKS2_PKT0_S8_ifPKiSA_iPKfiiiSC_SC_iiiii)
        /*0740*/ 	.word	0x00000038


	//----- nvinfo : EIATTR_FRAME_SIZE
	.align		4
.L_357:
        /*0744*/ 	.byte	0x04, 0x11
        /*0746*/ 	.short	(.L_359 - .L_358)
	.align		4
.L_358:
        /*0748*/ 	.word	index@(_ZN4vllm25paged_attention_v1_kernelIttLi120ELi16ELi128ELNS_18Fp8KVCacheDataTypeE0ELb1EEEvPT_PKS2_PKT0_S8_ifPKiSA_iPKfiiiSC_SC_iiiii)
        /*074c*/ 	.word	0x00000000


	//----- nvinfo : EIATTR_REGCOUNT
	.align		4
.L_359:
        /*0750*/ 	.byte	0x04, 0x2f
        /*0752*/ 	.short	(.L_361 - .L_360)
	.align		4
.L_360:
        /*0754*/ 	.word	index@(_ZN4vllm25paged_attention_v1_kernelIttLi128ELi16ELi128ELNS_18Fp8KVCacheDataTypeE0ELb1EEEvPT_PKS2_PKT0_S8_ifPKiSA_iPKfiiiSC_SC_iiiii)
        /*0758*/ 	.word	0x00000037


	//----- nvinfo : EIATTR_FRAME_SIZE
	.align		4
.L_361:
        /*075c*/ 	.byte	0x04, 0x11
        /*075e*/ 	.short	(.L_363 - .L_362)
	.align		4
.L_362:
        /*0760*/ 	.word	index@(_ZN4vllm25paged_attention_v1_kernelIttLi128ELi16ELi128ELNS_18Fp8KVCacheDataTypeE0ELb1EEEvPT_PKS2_PKT0_S8_ifPKiSA_iPKfiiiSC_SC_iiiii)
        /*0764*/ 	.word	0x00000000


	//----- nvinfo : EIATTR_REGCOUNT
	.align		4
.L_363:
        /*0768*/ 	.byte	0x04, 0x2f
        /*076a*/ 	.short	(.L_365 - .L_364)
	.align		4
.L_364:
        /*076c*/ 	.word	index@(_ZN4vllm25paged_attention_v1_kernelIttLi192ELi16ELi128ELNS_18Fp8KVCacheDataTypeE0ELb1EEEvPT_PKS2_PKT0_S8_ifPKiSA_iPKfiiiSC_SC_iiiii)
        /*0770*/ 	.word	0x00000032


	//----- nvinfo : EIATTR_FRAME_SIZE
	.align		4
.L_365:
        /*0774*/ 	.byte	0x04, 0x11
        /*0776*/ 	.short	(.L_367 - .L_366)
	.align		4
.L_366:
        /*0778*/ 	.word	index@(_ZN4vllm25paged_attention_v1_kernelIttLi192ELi16ELi128ELNS_18Fp8KVCacheDataTypeE0ELb1EEEvPT_PKS2_PKT0_S8_ifPKiSA_iPKfiiiSC_SC_iiiii)
        /*077c*/ 	.word	0x00000000


	//----- nvinfo : EIATTR_REGCOUNT
	.align		4
.L_367:
        /*0780*/ 	.byte	0x04, 0x2f
        /*0782*/ 	.short	(.L_369 - .L_368)
	.align		4
.L_368:
        /*0784*/ 	.word	index@(_ZN4vllm25paged_attention_v1_kernelIttLi256ELi16ELi128ELNS_18Fp8KVCacheDataTypeE0ELb1EEEvPT_PKS2_PKT0_S8_ifPKiSA_iPKfiiiSC_SC_iiiii)
        /*0788*/ 	.word	0x00000038


	//----- nvinfo : EIATTR_FRAME_SIZE
	.align		4
.L_369:
        /*078c*/ 	.byte	0x04, 0x11
        /*078e*/ 	.short	(.L_371 - .L_370)
	.align		4
.L_370:
        /*0790*/ 	.word	index@(_ZN4vllm25paged_attention_v1_kernelIttLi256ELi16ELi128ELNS_18Fp8KVCacheDataTypeE0ELb1EEEvPT_PKS2_PKT0_S8_ifPKiSA_iPKfiiiSC_SC_iiiii)
        /*0794*/ 	.word	0x00000000


	//----- nvinfo : EIATTR_REGCOUNT
	.align		4
.L_371:
        /*0798*/ 	.byte	0x04, 0x2f
        /*079a*/ 	.short	(.L_373 - .L_372)
	.align		4
.L_372:
        /*079c*/ 	.word	index@(_ZN4vllm25paged_attention_v1_kernelIttLi32ELi16ELi128ELNS_18Fp8KVCacheDataTypeE0ELb0EEEvPT_PKS2_PKT0_S8_ifPKiSA_iPKfiiiSC_SC_iiiii)
        /*07a0*/ 	.word	0x00000028


	//----- nvinfo : EIATTR_FRAME_SIZE
	.align		4
.L_373:
        /*07a4*/ 	.byte	0x04, 0x11
        /*07a6*/ 	.short	(.L_375 - .L_374)
	.align		4
.L_374:
        /*07a8*/ 	.word	index@(_ZN4vllm25paged_attention_v1_kernelIttLi32ELi16ELi128ELNS_18Fp8KVCacheDataTypeE0ELb0EEEvPT_PKS2_PKT0_S8_ifPKiSA_iPKfiiiSC_SC_iiiii)
        /*07ac*/ 	.word	0x00000000


	//----- nvinfo : EIATTR_REGCOUNT
	.align		4
.L_375:
        /*07b0*/ 	.byte	0x04, 0x2f
        /*07b2*/ 	.short	(.L_377 - .L_376)
	.align		4
.L_376:
        /*07b4*/ 	.word	index@(_ZN4vllm25paged_attention_v1_kernelIttLi64ELi16ELi128ELNS_18Fp8KVCacheDataTypeE0ELb0EEEvPT_PKS2_PKT0_S8_ifPKiSA_iPKfiiiSC_SC_iiiii)
        /*07b8*/ 	.word	0x00000036


	//----- nvinfo : EIATTR_FRAME_SIZE
	.align		4
.L_377:
        /*07bc*/ 	.byte	0x04, 0x11
        /*07be*/ 	.short	(.L_379 - .L_378)
	.align		4
.L_378:
        /*07c0*/ 	.word	index@(_ZN4vllm25paged_attention_v1_kernelIttLi64ELi16ELi128ELNS_18Fp8KVCacheDataTypeE0ELb0EEEvPT_PKS2_PKT0_S8_ifPKiSA_iPKfiiiSC_SC_iiiii)
        /*07c4*/ 	.word	0x00000000


	//----- nvinfo : EIATTR_REGCOUNT
	.align		4
.L_379:
        /*07c8*/ 	.byte	0x04, 0x2f
        /*07ca*/ 	.short	(.L_381 - .L_380)
	.align		4
.L_380:
        /*07cc*/ 	.word	index@(_ZN4vllm25paged_attention_v1_kernelIttLi80ELi16ELi128ELNS_18Fp8KVCacheDataTypeE0ELb0EEEvPT_PKS2_PKT0_S8_ifPKiSA_iPKfiiiSC_SC_iiiii)
        /*07d0*/ 	.word	0x00000028


	//----- nvinfo : EIATTR_FRAME_SIZE
	.align		4
.L_381:
        /*07d4*/ 	.byte	0x04, 0x11
        /*07d6*/ 	.short	(.L_383 - .L_382)
	.align		4
.L_382:
        /*07d8*/ 	.word	index@(_ZN4vllm25paged_attention_v1_kernelIttLi80ELi16ELi128ELNS_18Fp8KVCacheDataTypeE0ELb0EEEvPT_PKS2_PKT0_S8_ifPKiSA_iPKfiiiSC_SC_iiiii)
        /*07dc*/ 	.word	0x00000000


	//----- nvinfo : EIATTR_REGCOUNT
	.align		4
.L_383:
        /*07e0*/ 	.byte	0x04, 0x2f
        /*07e2*/ 	.short	(.L_385 - .L_384)
	.align		4
.L_384:
        /*07e4*/ 	.word	index@(_ZN4vllm25paged_attention_v1_kernelIttLi96ELi16ELi128ELNS_18Fp8KVCacheDataTypeE0ELb0EEEvPT_PKS2_PKT0_S8_ifPKiSA_iPKfiiiSC_SC_iiiii)
        /*07e8*/ 	.word	0x00000030


	//----- nvinfo : EIATTR_FRAME_SIZE
	.align		4
.L_385:
        /*07ec*/ 	.byte	0x04, 0x11
        /*07ee*/ 	.short	(.L_387 - .L_386)
	.align		4
.L_386:
        /*07f0*/ 	.word	index@(_ZN4vllm25paged_attention_v1_kernelIttLi96ELi16ELi128ELNS_18Fp8KVCacheDataTypeE0ELb0EEEvPT_PKS2_PKT0_S8_ifPKiSA_iPKfiiiSC_SC_iiiii)
        /*07f4*/ 	.word	0x00000000


	//----- nvinfo : EIATTR_REGCOUNT
	.align		4
.L_387:
        /*07f8*/ 	.byte	0x04, 0x2f
        /*07fa*/ 	.short	(.L_389 - .L_388)
	.align		4
.L_388:
        /*07fc*/ 	.word	index@(_ZN4vllm25paged_attention_v1_kernelIttLi112ELi16ELi128ELNS_18Fp8KVCacheDataTypeE0ELb0EEEvPT_PKS2_PKT0_S8_ifPKiSA_iPKfiiiSC_SC_iiiii)
        /*0800*/ 	.word	0x00000048


	//----- nvinfo : EIATTR_FRAME_SIZE
	.align		4
.L_389:
        /*0804*/ 	.byte	0x04, 0x11
        /*0806*/ 	.short	(.L_391 - .L_390)
	.align		4
.L_390:
        /*0808*/ 	.word	index@(_ZN4vllm25paged_attention_v1_kernelIttLi112ELi16ELi128ELNS_18Fp8KVCacheDataTypeE0ELb0EEEvPT_PKS2_PKT0_S8_ifPKiSA_iPKfiiiSC_SC_iiiii)
        /*080c*/ 	.word	0x00000000


	//----- nvinfo : EIATTR_REGCOUNT
	.align		4
.L_391:
        /*0810*/ 	.byte	0x04, 0x2f
        /*0812*/ 	.short	(.L_393 - .L_392)
	.align		4
.L_392:
        /*0814*/ 	.word	index@(_ZN4vllm25paged_attention_v1_kernelIttLi120ELi16ELi128ELNS_18Fp8KVCacheDataTypeE0ELb0EEEvPT_PKS2_PKT0_S8_ifPKiSA_iPKfiiiSC_SC_iiiii)
        /*0818*/ 	.word	0x0000004e


	//----- nvinfo : EIATTR_FRAME_SIZE
	.align		4
.L_393:
        /*081c*/ 	.byte	0x04, 0x11
        /*081e*/ 	.short	(.L_395 - .L_394)
	.align		4
.L_394:
        /*0820*/ 	.word	index@(_ZN4vllm25paged_attention_v1_kernelIttLi120ELi16ELi128ELNS_18Fp8KVCacheDataTypeE0ELb0EEEvPT_PKS2_PKT0_S8_ifPKiSA_iPKfiiiSC_SC_iiiii)
        /*0824*/ 	.word	0x00000000


	//----- nvinfo : EIATTR_REGCOUNT
	.align		4
.L_395:
        /*0828*/ 	.byte	0x04, 0x2f
        /*082a*/ 	.short	(.L_397 - .L_396)
	.align		4
.L_396:
        /*082c*/ 	.word	index@(_ZN4vllm25paged_attention_v1_kernelIttLi128ELi16ELi128ELNS_18Fp8KVCacheDataTypeE0ELb0EEEvPT_PKS2_PKT0_S8_ifPKiSA_iPKfiiiSC_SC_iiiii)
        /*0830*/ 	.word	0x00000056


	//----- nvinfo : EIATTR_FRAME_SIZE
	.align		4
.L_397:
        /*0834*/ 	.byte	0x04, 0x11
        /*0836*/ 	.short	(.L_399 - .L_398)
	.align		4
.L_398:
        /*0838*/ 	.word	index@(_ZN4vllm25paged_attention_v1_kernelIttLi128ELi16ELi128ELNS_18Fp8KVCacheDataTypeE0ELb0EEEvPT_PKS2_PKT0_S8_ifPKiSA_iPKfiiiSC_SC_iiiii)
        /*083c*/ 	.word	0x00000000


	//----- nvinfo : EIATTR_REGCOUNT
	.align		4
.L_399:
        /*0840*/ 	.byte	0x04, 0x2f
        /*0842*/ 	.short	(.L_401 - .L_400)
	.align		4
.L_400:
        /*0844*/ 	.word	index@(_ZN4vllm25paged_attention_v1_kernelIttLi192ELi16ELi128ELNS_18Fp8KVCacheDataTypeE0ELb0EEEvPT_PKS2_PKT0_S8_ifPKiSA_iPKfiiiSC_SC_iiiii)
        /*0848*/ 	.word	0x00000076


	//----- nvinfo : EIATTR_FRAME_SIZE
	.align		4
.L_401:
        /*084c*/ 	.byte	0x04, 0x11
        /*084e*/ 	.short	(.L_403 - .L_402)
	.align		4
.L_402:
        /*0850*/ 	.word	index@(_ZN4vllm25paged_attention_v1_kernelIttLi192ELi16ELi128ELNS_18Fp8KVCacheDataTypeE0ELb0EEEvPT_PKS2_PKT0_S8_ifPKiSA_iPKfiiiSC_SC_iiiii)
        /*0854*/ 	.word	0x00000000


	//----- nvinfo : EIATTR_REGCOUNT
	.align		4
.L_403:
        /*0858*/ 	.byte	0x04, 0x2f
        /*085a*/ 	.short	(.L_405 - .L_404)
	.align		4
.L_404:
        /*085c*/ 	.word	index@(_ZN4vllm25paged_attention_v1_kernelIttLi256ELi16ELi128ELNS_18Fp8KVCacheDataTypeE0ELb0EEEvPT_PKS2_PKT0_S8_ifPKiSA_iPKfiiiSC_SC_iiiii)
        /*0860*/ 	.word	0x00000034


	//----- nvinfo : EIATTR_FRAME_SIZE
	.align		4
.L_405:
        /*0864*/ 	.byte	0x04, 0x11
        /*0866*/ 	.short	(.L_407 - .L_406)
	.align		4
.L_406:
        /*0868*/ 	.word	index@(_ZN4vllm25paged_attention_v1_kernelIttLi256ELi16ELi128ELNS_18Fp8KVCacheDataTypeE0ELb0EEEvPT_PKS2_PKT0_S8_ifPKiSA_iPKfiiiSC_SC_iiiii)
        /*086c*/ 	.word	0x00000000


	//----- nvinfo : EIATTR_REGCOUNT
	.align		4
.L_407:
        /*0870*/ 	.byte	0x04, 0x2f
        /*0872*/ 	.short	(.L_409 - .L_408)
	.align		4
.L_408:
        /*0874*/ 	.word	index@(_ZN4vllm25paged_attention_v1_kernelIttLi32ELi32ELi128ELNS_18Fp8KVCacheDataTypeE0ELb1EEEvPT_PKS2_PKT0_S8_ifPKiSA_iPKfiiiSC_SC_iiiii)
        /*0878*/ 	.word	0x00000034


	//----- nvinfo : EIATTR_FRAME_SIZE
	.align		4
.L_409:
        /*087c*/ 	.byte	0x04, 0x11
        /*087e*/ 	.short	(.L_411 - .L_410)
	.align		4
.L_410:
        /*0880*/ 	.word	index@(_ZN4vllm25paged_attention_v1_kernelIttLi32ELi32ELi128ELNS_18Fp8KVCacheDataTypeE0ELb1EEEvPT_PKS2_PKT0_S8_ifPKiSA_iPKfiiiSC_SC_iiiii)
        /*0884*/ 	.word	0x00000000


	//----- nvinfo : EIATTR_REGCOUNT
	.align		4
.L_411:
        /*0888*/ 	.byte	0x04, 0x2f
        /*088a*/ 	.short	(.L_413 - .L_412)
	.align		4
.L_412:
        /*088c*/ 	.word	index@(_ZN4vllm25paged_attention_v1_kernelIttLi64ELi32ELi128ELNS_18Fp8KVCacheDataTypeE0ELb1EEEvPT_PKS2_PKT0_S8_ifPKiSA_iPKfiiiSC_SC_iiiii)
        /*0890*/ 	.word	0x00000037


	//----- nvinfo : EIATTR_FRAME_SIZE
	.align		4
.L_413:
        /*0894*/ 	.byte	0x04, 0x11
        /*0896*/ 	.short	(.L_415 - .L_414)
	.align		4
.L_414:
        /*0898*/ 	.word	index@(_ZN4vllm25paged_attention_v1_kernelIttLi64ELi32ELi128ELNS_18Fp8KVCacheDataTypeE0ELb1EEEvPT_PKS2_PKT0_S8_ifPKiSA_iPKfiiiSC_SC_iiiii)
        /*089c*/ 	.word	0x00000000


	//----- nvinfo : EIATTR_REGCOUNT
	.align		4
.L_415:
        /*08a0*/ 	.byte	0x04, 0x2f
        /*08a2*/ 	.short	(.L_417 - .L_416)
	.align		4
.L_416:
        /*08a4*/ 	.word	index@(_ZN4vllm25paged_attention_v1_kernelIttLi80ELi32ELi128ELNS_18Fp8KVCacheDataTypeE0ELb1EEEvPT_PKS2_PKT0_S8_ifPKiSA_iPKfiiiSC_SC_iiiii)
        /*08a8*/ 	.word	0x00000032


	//----- nvinfo : EIATTR_FRAME_SIZE
	.align		4
.L_417:
        /*08ac*/ 	.byte	0x04, 0x11
        /*08ae*/ 	.short	(.L_419 - .L_418)
	.align		4
.L_418:
        /*08b0*/ 	.word	index@(_ZN4vllm25paged_attention_v1_kernelIttLi80ELi32ELi128ELNS_18Fp8KVCacheDataTypeE0ELb1EEEvPT_PKS2_PKT0_S8_ifPKiSA_iPKfiiiSC_SC_iiiii)
        /*08b4*/ 	.word	0x00000000


	//----- nvinfo : EIATTR_REGCOUNT
	.align		4
.L_419:
        /*08b8*/ 	.byte	0x04, 0x2f
        /*08ba*/ 	.short	(.L_421 - .L_420)
	.align		4
.L_420:
        /*08bc*/ 	.word	index@(_ZN4vllm25paged_attention_v1_kernelIttLi96ELi32ELi128ELNS_18Fp8KVCacheDataTypeE0ELb1EEEvPT_PKS2_PKT0_S8_ifPKiSA_iPKfiiiSC_SC_iiiii)
        /*08c0*/ 	.word	0x0000003a


	//----- nvinfo : EIATTR_FRAME_SIZE
	.align		4
.L_421:
        /*08c4*/ 	.byte	0x04, 0x11
        /*08c6*/ 	.short	(.L_423 - .L_422)
	.align		4
.L_422:
        /*08c8*/ 	.word	index@(_ZN4vllm25paged_attention_v1_kernelIttLi96ELi32ELi128ELNS_18Fp8KVCacheDataTypeE0ELb1EEEvPT_PKS2_PKT0_S8_ifPKiSA_iPKfiiiSC_SC_iiiii)
        /*08cc*/ 	.word	0x00000000


	//----- nvinfo : EIATTR_REGCOUNT
	.align		4
.L_423:
        /*08d0*/ 	.byte	0x04, 0x2f
        /*08d2*/ 	.short	(.L_425 - .L_424)
	.align		4
.L_424:
        /*08d4*/ 	.word	index@(_ZN4vllm25paged_attention_v1_kernelIttLi112ELi32ELi128ELNS_18Fp8KVCacheDataTypeE0ELb1EEEvPT_PKS2_PKT0_S8_ifPKiSA_iPKfiiiSC_SC_iiiii)
        /*08d8*/ 	.word	0x0000003a


	//----- nvinfo : EIATTR_FRAME_SIZE
	.align		4
.L_425:
        /*08dc*/ 	.byte	0x04, 0x11
        /*08de*/ 	.short	(.L_427 - .L_426)
	.align		4
.L_426:
        /*08e0*/ 	.word	index@(_ZN4vllm25paged_attention_v1_kernelIttLi112ELi32ELi128ELNS_18Fp8KVCacheDataTypeE0ELb1EEEvPT_PKS2_PKT0_S8_ifPKiSA_iPKfiiiSC_SC_iiiii)
        /*08e4*/ 	.word	0x00000000


	//----- nvinfo : EIATTR_REGCOUNT
	.align		4
.L_427:
        /*08e8*/ 	.byte	0x04, 0x2f
        /*08ea*/ 	.short	(.L_429 - .L_428)
	.align		4
.L_428:
        /*08ec*/ 	.word	index@(_ZN4vllm25paged_attention_v1_kernelIttLi120ELi32ELi128ELNS_18Fp8KVCacheDataTypeE0ELb1EEEvPT_PKS2_PKT0_S8_ifPKiSA_iPKfiiiSC_SC_iiiii)
        /*08f0*/ 	.word	0x0000003a


	//----- nvinfo : EIATTR_FRAME_SIZE
	.align		4
.L_429:
        /*08f4*/ 	.byte	0x04, 0x11
        /*08f6*/ 	.short	(.L_431 - .L_430)
	.align		4
.L_430:
        /*08f8*/ 	.word	index@(_ZN4vllm25paged_attention_v1_kernelIttLi120ELi32ELi128ELNS_18Fp8KVCacheDataTypeE0ELb1EEEvPT_PKS2_PKT0_S8_ifPKiSA_iPKfiiiSC_SC_iiiii)
        /*08fc*/ 	.word	0x00000000


	//----- nvinfo : EIATTR_REGCOUNT
	.align		4
.L_431:
        /*0900*/ 	.byte	0x04, 0x2f
        /*0902*/ 	.short	(.L_433 - .L_432)
	.align		4
.L_432:
        /*0904*/ 	.word	index@(_ZN4vllm25paged_attention_v1_kernelIttLi128ELi32ELi128ELNS_18Fp8KVCacheDataTypeE0ELb1EEEvPT_PKS2_PKT0_S8_ifPKiSA_iPKfiiiSC_SC_iiiii)
        /*0908*/ 	.word	0x0000003a


	//----- nvinfo : EIATTR_FRAME_SIZE
	.align		4
.L_433:
        /*090c*/ 	.byte	0x04, 0x11
        /*090e*/ 	.short	(.L_435 - .L_434)
	.align		4
.L_434:
        /*0910*/ 	.word	index@(_ZN4vllm25paged_attention_v1_kernelIttLi128ELi32ELi128ELNS_18Fp8KVCacheDataTypeE0ELb1EEEvPT_PKS2_PKT0_S8_ifPKiSA_iPKfiiiSC_SC_iiiii)
        /*0914*/ 	.word	0x00000000


	//----- nvinfo : EIATTR_REGCOUNT
	.align		4
.L_435:
        /*0918*/ 	.byte	0x04, 0x2f
        /*091a*/ 	.short	(.L_437 - .L_436)
	.align		4
.L_436:
        /*091c*/ 	.word	index@(_ZN4vllm25paged_attention_v1_kernelIttLi192ELi32ELi128ELNS_18Fp8KVCacheDataTypeE0ELb1EEEvPT_PKS2_PKT0_S8_ifPKiSA_iPKfiiiSC_SC_iiiii)
        /*0920*/ 	.word	0x00000042


	//----- nvinfo : EIATTR_FRAME_SIZE
	.align		4
.L_437:
        /*0924*/ 	.byte	0x04, 0x11
        /*0926*/ 	.short	(.L_439 - .L_438)
	.align		4
.L_438:
        /*0928*/ 	.word	index@(_ZN4vllm25paged_attention_v1_kernelIttLi192ELi32ELi128ELNS_18Fp8KVCacheDataTypeE0ELb1EEEvPT_PKS2_PKT0_S8_ifPKiSA_iPKfiiiSC_SC_iiiii)
        /*092c*/ 	.word	0x00000000


	//----- nvinfo : EIATTR_REGCOUNT
	.align		4
.L_439:
        /*0930*/ 	.byte	0x04, 0x2f
        /*0932*/ 	.short	(.L_441 - .L_440)
	.align		4
.L_440:
        /*0934*/ 	.word	index@(_ZN4vllm25paged_attention_v1_kernelIttLi256ELi32ELi128ELNS_18Fp8KVCacheDataTypeE0ELb1EEEvPT_PKS2_PKT0_S8_ifPKiSA_iPKfiiiSC_SC_iiiii)
        /*0938*/ 	.word	0x00000047


	//----- nvinfo : EIATTR_FRAME_SIZE
	.align		4
.L_441:
        /*093c*/ 	.byte	0x04, 0x11
        /*093e*/ 	.short	(.L_443 - .L_442)
	.align		4
.L_442:
        /*0940*/ 	.word	index@(_ZN4vllm25paged_attention_v1_kernelIttLi256ELi32ELi128ELNS_18Fp8KVCacheDataTypeE0ELb1EEEvPT_PKS2_PKT0_S8_ifPKiSA_iPKfiiiSC_SC_iiiii)
        /*0944*/ 	.word	0x00000000


	//----- nvinfo : EIATTR_REGCOUNT
	.align		4
.L_443:
        /*0948*/ 	.byte	0x04, 0x2f
        /*094a*/ 	.short	(.L_445 - .L_444)
	.align		4
.L_444:
        /*094c*/ 	.word	index@(_ZN4vllm25paged_attention_v1_kernelIttLi32ELi32ELi128ELNS_18Fp8KVCacheDataTypeE0ELb0EEEvPT_PKS2_PKT0_S8_ifPKiSA_iPKfiiiSC_SC_iiiii)
        /*0950*/ 	.word	0x00000034


	//----- nvinfo : EIATTR_FRAME_SIZE
	.align		4
.L_445:
        /*0954*/ 	.byte	0x04, 0x11
        /*0956*/ 	.short	(.L_447 - .L_446)
	.align		4
.L_446:
        /*0958*/ 	.word	index@(_ZN4vllm25paged_attention_v1_kernelIttLi32ELi32ELi128ELNS_18Fp8KVCacheDataTypeE0ELb0EEEvPT_PKS2_PKT0_S8_ifPKiSA_iPKfiiiSC_SC_iiiii)
        /*095c*/ 	.word	0x00000000


	//----- nvinfo : EIATTR_REGCOUNT
	.align		4
.L_447:
        /*0960*/ 	.byte	0x04, 0x2f
        /*0962*/ 	.short	(.L_449 - .L_448)
	.align		4
.L_448:
        /*0964*/ 	.word	index@(_ZN4vllm25paged_attention_v1_kernelIttLi64ELi32ELi128ELNS_18Fp8KVCacheDataTypeE0ELb0EEEvPT_PKS2_PKT0_S8_ifPKiSA_iPKfiiiSC_SC_iiiii)
        /*0968*/ 	.word	0x00000035


	//----- nvinfo : EIATTR_FRAME_SIZE
	.align		4
.L_449:
        /*096c*/ 	.byte	0x04, 0x11
        /*096e*/ 	.short	(.L_451 - .L_450)
	.align		4
.L_450:
        /*0970*/ 	.word	index@(_ZN4vllm25paged_attention_v1_kernelIttLi64ELi32ELi128ELNS_18Fp8KVCacheDataTypeE0ELb0EEEvPT_PKS2_PKT0_S8_ifPKiSA_iPKfiiiSC_SC_iiiii)
        /*0974*/ 	.word	0x00000000


	//----- nvinfo : EIATTR_REGCOUNT
	.align		4
.L_451:
        /*0978*/ 	.byte	0x04, 0x2f
        /*097a*/ 	.short	(.L_453 - .L_452)
	.align		4
.L_452:
        /*097c*/ 	.word	index@(_ZN4vllm25paged_attention_v1_kernelIttLi80ELi32ELi128ELNS_18Fp8KVCacheDataTypeE0ELb0EEEvPT_PKS2_PKT0_S8_ifPKiSA_iPKfiiiSC_SC_iiiii)
        /*0980*/ 	.word	0x00000034


	//----- nvinfo : EIATTR_FRAME_SIZE
	.align		4
.L_453:
        /*0984*/ 	.byte	0x04, 0x11
        /*0986*/ 	.short	(.L_455 - .L_454)
	.align		4
.L_454:
        /*0988*/ 	.word	index@(_ZN4vllm25paged_attention_v1_kernelIttLi80ELi32ELi128ELNS_18Fp8KVCacheDataTypeE0ELb0EEEvPT_PKS2_PKT0_S8_ifPKiSA_iPKfiiiSC_SC_iiiii)
        /*098c*/ 	.word	0x00000000


	//----- nvinfo : EIATTR_REGCOUNT
	.align		4
.L_455:
        /*0990*/ 	.byte	0x04, 0x2f
        /*0992*/ 	.short	(.L_457 - .L_456)
	.align		4
.L_456:
        /*0994*/ 	.word	index@(_ZN4vllm25paged_attention_v1_kernelIttLi96ELi32ELi128ELNS_18Fp8KVCacheDataTypeE0ELb0EEEvPT_PKS2_PKT0_S8_ifPKiSA_iPKfiiiSC_SC_iiiii)
        /*0998*/ 	.word	0x0000002d


	//----- nvinfo : EIATTR_FRAME_SIZE
	.align		4
.L_457:
        /*099c*/ 	.byte	0x04, 0x11
        /*099e*/ 	.short	(.L_459 - .L_458)
	.align		4
.L_458:
        /*09a0*/ 	.word	index@(_ZN4vllm25paged_attention_v1_kernelIttLi96ELi32ELi128ELNS_18Fp8KVCacheDataTypeE0ELb0EEEvPT_PKS2_PKT0_S8_ifPKiSA_iPKfiiiSC_SC_iiiii)
        /*09a4*/ 	.word	0x00000000


	//----- nvinfo : EIATTR_REGCOUNT
	.align		4
.L_459:
        /*09a8*/ 	.byte	0x04, 0x2f
        /*09aa*/ 	.short	(.L_461 - .L_460)
	.align		4
.L_460:
        /*09ac*/ 	.word	index@(_ZN4vllm25paged_attention_v1_kernelIttLi112ELi32ELi128ELNS_18Fp8KVCacheDataTypeE0ELb0EEEvPT_PKS2_PKT0_S8_ifPKiSA_iPKfiiiSC_SC_iiiii)
        /*09b0*/ 	.word	0x00000031


	//----- nvinfo : EIATTR_FRAME_SIZE
	.align		4
.L_461:
        /*09b4*/ 	.byte	0x04, 0x11
        /*09b6*/ 	.short	(.L_463 - .L_462)
	.align		4
.L_462:
        /*09b8*/ 	.word	index@(_ZN4vllm25paged_attention_v1_kernelIttLi112ELi32ELi128ELNS_18Fp8KVCacheDataTypeE0ELb0EEEvPT_PKS2_PKT0_S8_ifPKiSA_iPKfiiiSC_SC_iiiii)
        /*09bc*/ 	.word	0x00000000


	//----- nvinfo : EIATTR_REGCOUNT
	.align		4
.L_463:
        /*09c0*/ 	.byte	0x04, 0x2f
        /*09c2*/ 	.short	(.L_465 - .L_464)
	.align		4
.L_464:
        /*09c4*/ 	.word	index@(_ZN4vllm25paged_attention_v1_kernelIttLi120ELi32ELi128ELNS_18Fp8KVCacheDataTypeE0ELb0EEEvPT_PKS2_PKT0_S8_ifPKiSA_iPKfiiiSC_SC_iiiii)
        /*09c8*/ 	.word	0x00000032


	//----- nvinfo : EIATTR_FRAME_SIZE
	.align		4
.L_465:
        /*09cc*/ 	.byte	0x04, 0x11
        /*09ce*/ 	.short	(.L_467 - .L_466)
	.align		4
.L_466:
        /*09d0*/ 	.word	index@(_ZN4vllm25paged_attention_v1_kernelIttLi120ELi32ELi128ELNS_18Fp8KVCacheDataTypeE0ELb0EEEvPT_PKS2_PKT0_S8_ifPKiSA_iPKfiiiSC_SC_iiiii)
        /*09d4*/ 	.word	0x00000000


	//----- nvinfo : EIATTR_REGCOUNT
	.align		4
.L_467:
        /*09d8*/ 	.byte	0x04, 0x2f
        /*09da*/ 	.short	(.L_469 - .L_468)
	.align		4
.L_468:
        /*09dc*/ 	.word	index@(_ZN4vllm25paged_attention_v1_kernelIttLi128ELi32ELi128ELNS_18Fp8KVCacheDataTypeE0ELb0EEEvPT_PKS2_PKT0_S8_ifPKiSA_iPKfiiiSC_SC_iiiii)
        /*09e0*/ 	.word	0x0000003a


	//----- nvinfo : EIATTR_FRAME_SIZE
	.align		4
.L_469:
        /*09e4*/ 	.byte	0x04, 0x11
        /*09e6*/ 	.short	(.L_471 - .L_470)
	.align		4
.L_470:
        /*09e8*/ 	.word	index@(_ZN4vllm25paged_attention_v1_kernelIttLi128ELi32ELi128ELNS_18Fp8KVCacheDataTypeE0ELb0EEEvPT_PKS2_PKT0_S8_ifPKiSA_iPKfiiiSC_SC_iiiii)
        /*09ec*/ 	.word	0x00000000


	//----- nvinfo : EIATTR_REGCOUNT
	.align		4
.L_471:
        /*09f0*/ 	.byte	0x04, 0x2f
        /*09f2*/ 	.short	(.L_473 - .L_472)
	.align		4
.L_472:
        /*09f4*/ 	.word	index@(_ZN4vllm25paged_attention_v1_kernelIttLi192ELi32ELi128ELNS_18Fp8KVCacheDataTypeE0ELb0EEEvPT_PKS2_PKT0_S8_ifPKiSA_iPKfiiiSC_SC_iiiii)
        /*09f8*/ 	.word	0x0000003b


	//----- nvinfo : EIATTR_FRAME_SIZE
	.align		4
.L_473:
        /*09fc*/ 	.byte	0x04, 0x11
        /*09fe*/ 	.short	(.L_475 - .L_474)
	.align		4
.L_474:
        /*0a00*/ 	.word	index@(_ZN4vllm25paged_attention_v1_kernelIttLi192ELi32ELi128ELNS_18Fp8KVCacheDataTypeE0ELb0EEEvPT_PKS2_PKT0_S8_ifPKiSA_iPKfiiiSC_SC_iiiii)
        /*0a04*/ 	.word	0x00000000


	//----- nvinfo : EIATTR_REGCOUNT
	.align		4
.L_475:
        /*0a08*/ 	.byte	0x04, 0x2f
        /*0a0a*/ 	.short	(.L_477 - .L_476)
	.align		4
.L_476:
        /*0a0c*/ 	.word	index@(_ZN4vllm25paged_attention_v1_kernelIttLi256ELi32ELi128ELNS_18Fp8KVCacheDataTypeE0ELb0EEEvPT_PKS2_PKT0_S8_ifPKiSA_iPKfiiiSC_SC_iiiii)
        /*0a10*/ 	.word	0x00000042


	//----- nvinfo : EIATTR_FRAME_SIZE
	.align		4
.L_477:
        /*0a14*/ 	.byte	0x04, 0x11
        /*0a16*/ 	.short	(.L_479 - .L_478)
	.align		4
.L_478:
        /*0a18*/ 	.word	index@(_ZN4vllm25paged_attention_v1_kernelIttLi256ELi32ELi128ELNS_18Fp8KVCacheDataTypeE0ELb0EEEvPT_PKS2_PKT0_S8_ifPKiSA_iPKfiiiSC_SC_iiiii)
        /*0a1c*/ 	.word	0x00000000


	//----- nvinfo : EIATTR_REGCOUNT
	.align		4
.L_479:
        /*0a20*/ 	.byte	0x04, 0x2f
        /*0a22*/ 	.short	(.L_481 - .L_480)
	.align		4
.L_480:
        /*0a24*/ 	.word	index@(_ZN4vllm25paged_attention_v1_kernelI13__nv_bfloat16S1_Li32ELi8ELi128ELNS_18Fp8KVCacheDataTypeE0ELb1EEEvPT_PKS3_PKT0_S9_ifPKiSB_iPKfiiiSD_SD_iiiii)
        /*0a28*/ 	.word	0x00000030


	//----- nvinfo : EIATTR_FRAME_SIZE
	.align		4
.L_481:
        /*0a2c*/ 	.byte	0x04, 0x11
        /*0a2e*/ 	.short	(.L_483 - .L_482)
	.align		4
.L_482:
        /*0a30*/ 	.word	index@(_ZN4vllm25paged_attention_v1_kernelI13__nv_bfloat16S1_Li32ELi8ELi128ELNS_18Fp8KVCacheDataTypeE0ELb1EEEvPT_PKS3_PKT0_S9_ifPKiSB_iPKfiiiSD_SD_iiiii)
        /*0a34*/ 	.word	0x00000000


	//----- nvinfo : EIATTR_REGCOUNT
	.align		4
.L_483:
        /*0a38*/ 	.byte	0x04, 0x2f
        /*0a3a*/ 	.short	(.L_485 - .L_484)
	.align		4
.L_484:
        /*0a3c*/ 	.word	index@(_ZN4vllm25paged_attention_v1_kernelI13__nv_bfloat16S1_Li64ELi8ELi128ELNS_18Fp8KVCacheDataTypeE0ELb1EEEvPT_PKS3_PKT0_S9_ifPKiSB_iPKfiiiSD_SD_iiiii)
        /*0a40*/ 	.word	0x00000028


	//----- nvinfo : EIATTR_FRAME_SIZE
	.align		4
.L_485:
        /*0a44*/ 	.byte	0x04, 0x11
        /*0a46*/ 	.short	(.L_487 - .L_486)
	.align		4
.L_486:
        /*0a48*/ 	.word	index@(_ZN4vllm25paged_attention_v1_kernelI13__nv_bfloat16S1_Li64ELi8ELi128ELNS_18Fp8KVCacheDataTypeE0ELb1EEEvPT_PKS3_PKT0_S9_ifPKiSB_iPKfiiiSD_SD_iiiii)
        /*0a4c*/ 	.word	0x00000000


	//----- nvinfo : EIATTR_REGCOUNT
	.align		4
.L_487:
        /*0a50*/ 	.byte	0x04, 0x2f
        /*0a52*/ 	.short	(.L_489 - .L_488)
	.align		4
.L_488:
        /*0a54*/ 	.word	index@(_ZN4vllm25paged_attention_v1_kernelI13__nv_bfloat16S1_Li80ELi8ELi128ELNS_18Fp8KVCacheDataTypeE0ELb1EEEvPT_PKS3_PKT0_S9_ifPKiSB_iPKfiiiSD_SD_iiiii)
        /*0a58*/ 	.word	0x00000028


	//----- nvinfo : EIATTR_FRAME_SIZE
	.align		4
.L_489:
        /*0a5c*/ 	.byte	0x04, 0x11
        /*0a5e*/ 	.short	(.L_491 - .L_490)
	.align		4
.L_490:
        /*0a60*/ 	.word	index@(_ZN4vllm25paged_attention_v1_kernelI13__nv_bfloat16S1_Li80ELi8ELi128ELNS_18Fp8KVCacheDataTypeE0ELb1EEEvPT_PKS3_PKT0_S9_ifPKiSB_iPKfiiiSD_SD_iiiii)
        /*0a64*/ 	.word	0x00000000


	//----- nvinfo : EIATTR_REGCOUNT
	.align		4
.L_491:
        /*0a68*/ 	.byte	0x04, 0x2f
        /*0a6a*/ 	.short	(.L_493 - .L_492)
	.align		4
.L_492:
        /*0a6c*/ 	.word	index@(_ZN4vllm25paged_attention_v1_kernelI13__nv_bfloat16S1_Li96ELi8ELi128ELNS_18Fp8KVCacheDataTypeE0ELb1EEEvPT_PKS3_PKT0_S9_ifPKiSB_iPKfiiiSD_SD_iiiii)
        /*0a70*/ 	.word	0x00000028


	//----- nvinfo : EIATTR_FRAME_SIZE
	.align		4
.L_493:
        /*0a74*/ 	.byte	0x04, 0x11
        /*0a76*/ 	.short	(.L_495 - .L_494)
	.align		4
.L_494:
        /*0a78*/ 	.word	index@(_ZN4vllm25paged_attention_v1_kernelI13__nv_bfloat16S1_Li96ELi8ELi128ELNS_18Fp8KVCacheDataTypeE0ELb1EEEvPT_PKS3_PKT0_S9_ifPKiSB_iPKfiiiSD_SD_iiiii)
        /*0a7c*/ 	.word	0x00000000


	//----- nvinfo : EIATTR_REGCOUNT
	.align		4
.L_495:
        /*0a80*/ 	.byte	0x04, 0x2f
        /*0a82*/ 	.short	(.L_497 - .L_496)
	.align		4
.L_496:
        /*0a84*/ 	.word	index@(_ZN4vllm25paged_attention_v1_kernelI13__nv_bfloat16S1_Li112ELi8ELi128ELNS_18Fp8KVCacheDataTypeE0ELb1EEEvPT_PKS3_PKT0_S9_ifPKiSB_iPKfiiiSD_SD_iiiii)
        /*0a88*/ 	.word	0x00000028


	//----- nvinfo : EIATTR_FRAME_SIZE
	.align		4
.L_497:
        /*0a8c*/ 	.byte	0x04, 0x11
        /*0a8e*/ 	.short	(.L_499 - .L_498)
	.align		4
.L_498:
        /*0a90*/ 	.word	index@(_ZN4vllm25paged_attention_v1_kernelI13__nv_bfloat16S1_Li112ELi8ELi128ELNS_18Fp8KVCacheDataTypeE0ELb1EEEvPT_PKS3_PKT0_S9_ifPKiSB_iPKfiiiSD_SD_iiiii)
        /*0a94*/ 	.word	0x00000000


	//----- nvinfo : EIATTR_REGCOUNT
	.align		4
.L_499:
        /*0a98*/ 	.byte	0x04, 0x2f
        /*0a9a*/ 	.short	(.L_501 - .L_500)
	.align		4
.L_500:
        /*0a9c*/ 	.word	index@(_ZN4vllm25paged_attention_v1_kernelI13__nv_bfloat16S1_Li120ELi8ELi128ELNS_18Fp8KVCacheDataTypeE0ELb1EEEvPT_PKS3_PKT0_S9_ifPKiSB_iPKfiiiSD_SD_iiiii)
        /*0aa0*/ 	.word	0x00000028


	//----- nvinfo : EIATTR_FRAME_SIZE
	.align		4
.L_501:
        /*0aa4*/ 	.byte	0x04, 0x11
        /*0aa6*/ 	.short	(.L_503 - .L_502)
	.align		4
.L_502:
        /*0aa8*/ 	.word	index@(_ZN4vllm25paged_attention_v1_kernelI13__nv_bfloat16S1_Li120ELi8ELi128ELNS_18Fp8KVCacheDataTypeE0ELb1EEEvPT_PKS3_PKT0_S9_ifPKiSB_iPKfiiiSD_SD_iiiii)
        /*0aac*/ 	.word	0x00000000


	//----- nvinfo : EIATTR_REGCOUNT
	.align		4
.L_503:
        /*0ab0*/ 	.byte	0x04, 0x2f
        /*0ab2*/ 	.short	(.L_505 - .L_504)
	.align		4
.L_504:
        /*0ab4*/ 	.word	index@(_ZN4vllm25paged_attention_v1_kernelI13__nv_bfloat16S1_Li128ELi8ELi128ELNS_18Fp8KVCacheDataTypeE0ELb1EEEvPT_PKS3_PKT0_S9_ifPKiSB_iPKfiiiSD_SD_iiiii)
        /*0ab8*/ 	.word	0x00000028


	//----- nvinfo : EIATTR_FRAME_SIZE
	.align		4
.L_505:
        /*0abc*/ 	.byte	0x04, 0x11
        /*0abe*/ 	.short	(.L_507 - .L_506)
	.align		4
.L_506:
        /*0ac0*/ 	.word	index@(_ZN4vllm25paged_attention_v1_kernelI13__nv_bfloat16S1_Li128ELi8ELi128ELNS_18Fp8KVCacheDataTypeE0ELb1EEEvPT_PKS3_PKT0_S9_ifPKiSB_iPKfiiiSD_SD_iiiii)
        /*0ac4*/ 	.word	0x00000000


	//----- nvinfo : EIATTR_REGCOUNT
	.align		4
.L_507:
        /*0ac8*/ 	.byte	0x04, 0x2f
        /*0aca*/ 	.short	(.L_509 - .L_508)
	.align		4
.L_508:
        /*0acc*/ 	.word	index@(_ZN4vllm25paged_attention_v1_kernelI13__nv_bfloat16S1_Li192ELi8ELi128ELNS_18Fp8KVCacheDataTypeE0ELb1EEEvPT_PKS3_PKT0_S9_ifPKiSB_iPKfiiiSD_SD_iiiii)
        /*0ad0*/ 	.word	0x00000028


	//----- nvinfo : EIATTR_FRAME_SIZE
	.align		4
.L_509:
        /*0ad4*/ 	.byte	0x04, 0x11
        /*0ad6*/ 	.short	(.L_511 - .L_510)
	.align		4
.L_510:
        /*0ad8*/ 	.word	index@(_ZN4vllm25paged_attention_v1_kernelI13__nv_bfloat16S1_Li192ELi8ELi128ELNS_18Fp8KVCacheDataTypeE0ELb1EEEvPT_PKS3_PKT0_S9_ifPKiSB_iPKfiiiSD_SD_iiiii)
        /*0adc*/ 	.word	0x00000000


	//----- nvinfo : EIATTR_REGCOUNT
	.align		4
.L_511:
        /*0ae0*/ 	.byte	0x04, 0x2f
        /*0ae2*/ 	.short	(.L_513 - .L_512)
	.align		4
.L_512:
        /*0ae4*/ 	.word	index@(_ZN4vllm25paged_attention_v1_kernelI13__nv_bfloat16S1_Li256ELi8ELi128ELNS_18Fp8KVCacheDataTypeE0ELb1EEEvPT_PKS3_PKT0_S9_ifPKiSB_iPKfiiiSD_SD_iiiii)
        /*0ae8*/ 	.word	0x00000028


	//----- nvinfo : EIATTR_FRAME_SIZE
	.align		4
.L_513:
        /*0aec*/ 	.byte	0x04, 0x11
        /*0aee*/ 	.short	(.L_515 - .L_514)
	.align		4
.L_514:
        /*0af0*/ 	.word	index@(_ZN4vllm25paged_attention_v1_kernelI13__nv_bfloat16S1_Li256ELi8ELi128ELNS_18Fp8KVCacheDataTypeE0ELb1EEEvPT_PKS3_PKT0_S9_ifPKiSB_iPKfiiiSD_SD_iiiii)
        /*0af4*/ 	.word	0x00000000


	//----- nvinfo : EIATTR_REGCOUNT
	.align		4
.L_515:
        /*0af8*/ 	.byte	0x04, 0x2f
        /*0afa*/ 	.short	(.L_517 - .L_516)
	.align		4
.L_516:
        /*0afc*/ 	.word	index@(_ZN4vllm25paged_attention_v1_kernelI13__nv_bfloat16S1_Li32ELi8ELi128ELNS_18Fp8KVCacheDataTypeE0ELb0EEEvPT_PKS3_PKT0_S9_ifPKiSB_iPKfiiiSD_SD_iiiii)
        /*0b00*/ 	.word	0x00000020


	//----- nvinfo : EIATTR_FRAME_SIZE
	.align		4
.L_517:
        /*0b04*/ 	.byte	0x04, 0x11
        /*0b06*/ 	.short	(.L_519 - .L_518)
	.align		4
.L_518:
        /*0b08*/ 	.word	index@(_ZN4vllm25paged_attention_v1_kernelI13__nv_bfloat16S1_Li32ELi8ELi128ELNS_18Fp8KVCacheDataTypeE0ELb0EEEvPT_PKS3_PKT0_S9_ifPKiSB_iPKfiiiSD_SD_iiiii)
        /*0b0c*/ 	.word	0x00000000


	//----- nvinfo : EIATTR_REGCOUNT
	.align		4
.L_519:
        /*0b10*/ 	.byte	0x04, 0x2f
        /*0b12*/ 	.short	(.L_521 - .L_520)
	.align		4
.L_520:
        /*0b14*/ 	.word	index@(_ZN4vllm25paged_attention_v1_kernelI13__nv_bfloat16S1_Li64ELi8ELi128ELNS_18Fp8KVCacheDataTypeE0ELb0EEEvPT_PKS3_PKT0_S9_ifPKiSB_iPKfiiiSD_SD_iiiii)
        /*0b18*/ 	.word	0x00000030


	//----- nvinfo : EIATTR_FRAME_SIZE
	.align		4
.L_521:
        /*0b1c*/ 	.byte	0x04, 0x11
        /*0b1e*/ 	.short	(.L_523 - .L_522)
	.align		4
.L_522:
        /*0b20*/ 	.word	index@(_ZN4vllm25paged_attention_v1_kernelI13__nv_bfloat16S1_Li64ELi8ELi128ELNS_18Fp8KVCacheDataTypeE0ELb0EEEvPT_PKS3_PKT0_S9_ifPKiSB_iPKfiiiSD_SD_iiiii)
        /*0b24*/ 	.word	0x00000000


	//----- nvinfo : EIATTR_REGCOUNT
	.align		4
.L_523:
        /*0b28*/ 	.byte	0x04, 0x2f
        /*0b2a*/ 	.short	(.L_525 - .L_524)
	.align		4
.L_524:
        /*0b2c*/ 	.word	index@(_ZN4vllm25paged_attention_v1_kernelI13__nv_bfloat16S1_Li80ELi8ELi128ELNS_18Fp8KVCacheDataTypeE0ELb0EEEvPT_PKS3_PKT0_S9_ifPKiSB_iPKfiiiSD_SD_iiiii)
        /*0b30*/ 	.word	0x00000038


	//----- nvinfo : EIATTR_FRAME_SIZE
	.align		4
.L_525:
        /*0b34*/ 	.byte	0x04, 0x11
        /*0b36*/ 	.short	(.L_527 - .L_526)
	.align		4
.L_526:
        /*0b38*/ 	.word	index@(_ZN4vllm25paged_attention_v1_kernelI13__nv_bfloat16S1_Li80ELi8ELi128ELNS_18Fp8KVCacheDataTypeE0ELb0EEEvPT_PKS3_PKT0_S9_ifPKiSB_iPKfiiiSD_SD_iiiii)
        /*0b3c*/ 	.word	0x00000000


	//----- nvinfo : EIATTR_REGCOUNT
	.align		4
.L_527:
        /*0b40*/ 	.byte	0x04, 0x2f
        /*0b42*/ 	.short	(.L_529 - .L_528)
	.align		4
.L_528:
        /*0b44*/ 	.word	index@(_ZN4vllm25paged_attention_v1_kernelI13__nv_bfloat16S1_Li96ELi8ELi128ELNS_18Fp8KVCacheDataTypeE0ELb0EEEvPT_PKS3_PKT0_S9_ifPKiSB_iPKfiiiSD_SD_iiiii)
        /*0b48*/ 	.word	0x00000030


	//----- nvinfo : EIATTR_FRAME_SIZE
	.align		4
.L_529:
        /*0b4c*/ 	.byte	0x04, 0x11
        /*0b4e*/ 	.short	(.L_531 - .L_530)
	.align		4
.L_530:
        /*0b50*/ 	.word	index@(_ZN4vllm25paged_attention_v1_kernelI13__nv_bfloat16S1_Li96ELi8ELi128ELNS_18Fp8KVCacheDataTypeE0ELb0EEEvPT_PKS3_PKT0_S9_ifPKiSB_iPKfiiiSD_SD_iiiii)
        /*0b54*/ 	.word	0x00000000


	//----- nvinfo : EIATTR_REGCOUNT
	.align		4
.L_531:
        /*0b58*/ 	.byte	0x04, 0x2f
        /*0b5a*/ 	.short	(.L_533 - .L_532)
	.align		4
.L_532:
        /*0b5c*/ 	.word	index@(_ZN4vllm25paged_attention_v1_kernelI13__nv_bfloat16S1_Li112ELi8ELi128ELNS_18Fp8KVCacheDataTypeE0ELb0EEEvPT_PKS3_PKT0_S9_ifPKiSB_iPKfiiiSD_SD_iiiii)
        /*0b60*/ 	.word	0x0000003f


	//----- nvinfo : EIATTR_FRAME_SIZE
	.align		4
.L_533:
        /*0b64*/ 	.byte	0x04, 0x11
        /*0b66*/ 	.short	(.L_535 - .L_534)
	.align		4
.L_534:
        /*0b68*/ 	.word	index@(_ZN4vllm25paged_attention_v1_kernelI13__nv_bfloat16S1_Li112ELi8ELi128ELNS_18Fp8KVCacheDataTypeE0ELb0EEEvPT_PKS3_PKT0_S9_ifPKiSB_iPKfiiiSD_SD_iiiii)
        /*0b6c*/ 	.word	0x00000000


	//----- nvinfo : EIATTR_REGCOUNT
	.align		4
.L_535:
        /*0b70*/ 	.byte	0x04, 0x2f
        /*0b72*/ 	.short	(.L_537 - .L_536)
	.align		4
.L_536:
        /*0b74*/ 	.word	index@(_ZN4vllm25paged_attention_v1_kernelI13__nv_bfloat16S1_Li120ELi8ELi128ELNS_18Fp8KVCacheDataTypeE0ELb0EEEvPT_PKS3_PKT0_S9_ifPKiSB_iPKfiiiSD_SD_iiiii)
        /*0b78*/ 	.word	0x0000003e


	//----- nvinfo : EIATTR_FRAME_SIZE
	.align		4
.L_537:
        /*0b7c*/ 	.byte	0x04, 0x11
        /*0b7e*/ 	.short	(.L_539 - .L_538)
	.align		4
.L_538:
        /*0b80*/ 	.word	index@(_ZN4vllm25paged_attention_v1_kernelI13__nv_bfloat16S1_Li120ELi8ELi128ELNS_18Fp8KVCacheDataTypeE0ELb0EEEvPT_PKS3_PKT0_S9_ifPKiSB_iPKfiiiSD_SD_iiiii)
        /*0b84*/ 	.word	0x00000000


	//----- nvinfo : EIATTR_REGCOUNT
	.align		4
.L_539:
        /*0b88*/ 	.byte	0x04, 0x2f
        /*0b8a*/ 	.short	(.L_541 - .L_540)
	.align		4
.L_540:
        /*0b8c*/ 	.word	index@(_ZN4vllm25paged_attention_v1_kernelI13__nv_bfloat16S1_Li128ELi8ELi128ELNS_18Fp8KVCacheDataTypeE0ELb0EEEvPT_PKS3_PKT0_S9_ifPKiSB_iPKfiiiSD_SD_iiiii)
        /*0b90*/ 	.word	0x00000040


	//----- nvinfo : EIATTR_FRAME_SIZE
	.align		4
.L_541:
        /*0b94*/ 	.byte	0x04, 0x11
        /*0b96*/ 	.short	(.L_543 - .L_542)
	.align		4
.L_542:
        /*0b98*/ 	.word	index@(_ZN4vllm25paged_attention_v1_kernelI13__nv_bfloat16S1_Li128ELi8ELi128ELNS_18Fp8KVCacheDataTypeE0ELb0EEEvPT_PKS3_PKT0_S9_ifPKiSB_iPKfiiiSD_SD_iiiii)
        /*0b9c*/ 	.word	0x00000000


	//----- nvinfo : EIATTR_REGCOUNT
	.align		4
.L_543:
        /*0ba0*/ 	.byte	0x04, 0x2f
        /*0ba2*/ 	.short	(.L_545 - .L_544)
	.align		4
.L_544:
        /*0ba4*/ 	.word	index@(_ZN4vllm25paged_attention_v1_kernelI13__nv_bfloat16S1_Li192ELi8ELi128ELNS_18Fp8KVCacheDataTypeE0ELb0EEEvPT_PKS3_PKT0_S9_ifPKiSB_iPKfiiiSD_SD_iiiii)
        /*0ba8*/ 	.word	0x0000004e


	//----- nvinfo : EIATTR_FRAME_SIZE
	.align		4
.L_545:
        /*0bac*/ 	.byte	0x04, 0x11
        /*0bae*/ 	.short	(.L_547 - .L_546)
	.align		4
.L_546:
        /*0bb0*/ 	.word	index@(_ZN4vllm25paged_attention_v1_kernelI13__nv_bfloat16S1_Li192ELi8ELi128ELNS_18Fp8KVCacheDataTypeE0ELb0EEEvPT_PKS3_PKT0_S9_ifPKiSB_iPKfiiiSD_SD_iiiii)
        /*0bb4*/ 	.word	0x00000000


	//----- nvinfo : EIATTR_REGCOUNT
	.align		4
.L_547:
        /*0bb8*/ 	.byte	0x04, 0x2f
        /*0bba*/ 	.short	(.L_549 - .L_548)
	.align		4
.L_548:
        /*0bbc*/ 	.word	index@(_ZN4vllm25paged_attention_v1_kernelI13__nv_bfloat16S1_Li256ELi8ELi128ELNS_18Fp8KVCacheDataTypeE0ELb0EEEvPT_PKS3_PKT0_S9_ifPKiSB_iPKfiiiSD_SD_iiiii)
        /*0bc0*/ 	.word	0x0000005e


	//----- nvinfo : EIATTR_FRAME_SIZE
	.align		4
.L_549:
        /*0bc4*/ 	.byte	0x04, 0x11
        /*0bc6*/ 	.short	(.L_551 - .L_550)
	.align		4
.L_550:
        /*0bc8*/ 	.word	index@(_ZN4vllm25paged_attention_v1_kernelI13__nv_bfloat16S1_Li256ELi8ELi128ELNS_18Fp8KVCacheDataTypeE0ELb0EEEvPT_PKS3_PKT0_S9_ifPKiSB_iPKfiiiSD_SD_iiiii)
        /*0bcc*/ 	.word	0x00000000


	//----- nvinfo : EIATTR_REGCOUNT
	.align		4
.L_551:
        /*0bd0*/ 	.byte	0x04, 0x2f
        /*0bd2*/ 	.short	(.L_553 - .L_552)
	.align		4
.L_552:
        /*0bd4*/ 	.word	index@(_ZN4vllm25paged_attention_v1_kernelI13__nv_bfloat16S1_Li32ELi16ELi128ELNS_18Fp8KVCacheDataTypeE0ELb1EEEvPT_PKS3_PKT0_S9_ifPKiSB_iPKfiiiSD_SD_iiiii)
        /*0bd8*/ 	.word	0x00000028


	//----- nvinfo : EIATTR_FRAME_SIZE
	.align		4
.L_553:
        /*0bdc*/ 	.byte	0x04, 0x11
        /*0bde*/ 	.short	(.L_555 - .L_554)
	.align		4
.L_554:
        /*0be0*/ 	.word	index@(_ZN4vllm25paged_attention_v1_kernelI13__nv_bfloat16S1_Li32ELi16ELi128ELNS_18Fp8KVCacheDataTypeE0ELb1EEEvPT_PKS3_PKT0_S9_ifPKiSB_iPKfiiiSD_SD_iiiii)
        /*0be4*/ 	.word	0x00000000


	//----- nvinfo : EIATTR_REGCOUNT
	.align		4
.L_555:
        /*0be8*/ 	.byte	0x04, 0x2f
        /*0bea*/ 	.short	(.L_557 - .L_556)
	.align		4
.L_556:
        /*0bec*/ 	.word	index@(_ZN4vllm25paged_attention_v1_kernelI13__nv_bfloat16S1_Li64ELi16ELi128ELNS_18Fp8KVCacheDataTypeE0ELb1EEEvPT_PKS3_PKT0_S9_ifPKiSB_iPKfiiiSD_SD_iiiii)
        /*0bf0*/ 	.word	0x00000028


	//----- nvinfo : EIATTR_FRAME_SIZE
	.align		4
.L_557:
        /*0bf4*/ 	.byte	0x04, 0x11
        /*0bf6*/ 	.short	(.L_559 - .L_558)
	.align		4
.L_558:
        /*0bf8*/ 	.word	index@(_ZN4vllm25paged_attention_v1_kernelI13__nv_bfloat16S1_Li64ELi16ELi128ELNS_18Fp8KVCacheDataTypeE0ELb1EEEvPT_PKS3_PKT0_S9_ifPKiSB_iPKfiiiSD_SD_iiiii)
        /*0bfc*/ 	.word	0x00000000


	//----- nvinfo : EIATTR_REGCOUNT
	.align		4
.L_559:
        /*0c00*/ 	.byte	0x04, 0x2f
        /*0c02*/ 	.short	(.L_561 - .L_560)
	.align		4
.L_560:
        /*0c04*/ 	.word	index@(_ZN4vllm25paged_attention_v1_kernelI13__nv_bfloat16S1_Li80ELi16ELi128ELNS_18Fp8KVCacheDataTypeE0ELb1EEEvPT_PKS3_PKT0_S9_ifPKiSB_iPKfiiiSD_SD_iiiii)
        /*0c08*/ 	.word	0x00000030


	//----- nvinfo : EIATTR_FRAME_SIZE
	.align		4
.L_561:
        /*0c0c*/ 	.byte	0x04, 0x11
        /*0c0e*/ 	.short	(.L_563 - .L_562)
	.align		4
.L_562:
        /*0c10*/ 	.word	index@(_ZN4vllm25paged_attention_v1_kernelI13__nv_bfloat16S1_Li80ELi16ELi128ELNS_18Fp8KVCacheDataTypeE0ELb1EEEvPT_PKS3_PKT0_S9_ifPKiSB_iPKfiiiSD_SD_iiiii)
        /*0c14*/ 	.word	0x00000000


	//----- nvinfo : EIATTR_REGCOUNT
	.align		4
.L_563:
        /*0c18*/ 	.byte	0x04, 0x2f
        /*0c1a*/ 	.short	(.L_565 - .L_564)
	.align		4
.L_564:
        /*0c1c*/ 	.word	index@(_ZN4vllm25paged_attention_v1_kernelI13__nv_bfloat16S1_Li96ELi16ELi128ELNS_18Fp8KVCacheDataTypeE0ELb1EEEvPT_PKS3_PKT0_S9_ifPKiSB_iPKfiiiSD_SD_iiiii)
        /*0c20*/ 	.word	0x00000028


	//----- nvinfo : EIATTR_FRAME_SIZE
	.align		4
.L_565:
        /*0c24*/ 	.byte	0x04, 0x11
        /*0c26*/ 	.short	(.L_567 - .L_566)
	.align		4
.L_566:
        /*0c28*/ 	.word	index@(_ZN4vllm25paged_attention_v1_kernelI13__nv_bfloat16S1_Li96ELi16ELi128ELNS_18Fp8KVCacheDataTypeE0ELb1EEEvPT_PKS3_PKT0_S9_ifPKiSB_iPKfiiiSD_SD_iiiii)
        /*0c2c*/ 	.word	0x00000000


	//----- nvinfo : EIATTR_REGCOUNT
	.align		4
.L_567:
        /*0c30*/ 	.byte	0x04, 0x2f
        /*0c32*/ 	.short	(.L_569 - .L_568)
	.align		4
.L_568:
        /*0c34*/ 	.word	index@(_ZN4vllm25paged_attention_v1_kernelI13__nv_bfloat16S1_Li112ELi16ELi128ELNS_18Fp8KVCacheDataTypeE0ELb1EEEvPT_PKS3_PKT0_S9_ifPKiSB_iPKfiiiSD_SD_iiiii)
        /*0c38*/ 	.word	0x00000028


	//----- nvinfo : EIATTR_FRAME_SIZE
	.align		4
.L_569:
        /*0c3c*/ 	.byte	0x04, 0x11
        /*0c3e*/ 	.short	(.L_571 - .L_570)
	.align		4
.L_570:
        /*0c40*/ 	.word	index@(_ZN4vllm25paged_attention_v1_kernelI13__nv_bfloat16S1_Li112ELi16ELi128ELNS_18Fp8KVCacheDataTypeE0ELb1EEEvPT_PKS3_PKT0_S9_ifPKiSB_iPKfiiiSD_SD_iiiii)
        /*0c44*/ 	.word	0x00000000


	//----- nvinfo : EIATTR_REGCOUNT
	.align		4
.L_571:
        /*0c48*/ 	.byte	0x04, 0x2f
        /*0c4a*/ 	.short	(.L_573 - .L_572)
	.align		4
.L_572:
        /*0c4c*/ 	.word	index@(_ZN4vllm25paged_attention_v1_kernelI13__nv_bfloat16S1_Li120ELi16ELi128ELNS_18Fp8KVCacheDataTypeE0ELb1EEEvPT_PKS3_PKT0_S9_ifPKiSB_iPKfiiiSD_SD_iiiii)
        /*0c50*/ 	.word	0x00000030


	//----- nvinfo : EIATTR_FRAME_SIZE
	.align		4
.L_573:
        /*0c54*/ 	.byte	0x04, 0x11
        /*0c56*/ 	.short	(.L_575 - .L_574)
	.align		4
.L_574:
        /*0c58*/ 	.word	index@(_ZN4vllm25paged_attention_v1_kernelI13__nv_bfloat16S1_Li120ELi16ELi128ELNS_18Fp8KVCacheDataTypeE0ELb1EEEvPT_PKS3_PKT0_S9_ifPKiSB_iPKfiiiSD_SD_iiiii)
        /*0c5c*/ 	.word	0x00000000


	//----- nvinfo : EIATTR_REGCOUNT
	.align		4
.L_575:
        /*0c60*/ 	.byte	0x04, 0x2f
        /*0c62*/ 	.short	(.L_577 - .L_576)
	.align		4
.L_576:
        /*0c64*/ 	.word	index@(_ZN4vllm25paged_attention_v1_kernelI13__nv_bfloat16S1_Li128ELi16ELi128ELNS_18Fp8KVCacheDataTypeE0ELb1EEEvPT_PKS3_PKT0_S9_ifPKiSB_iPKfiiiSD_SD_iiiii)
        /*0c68*/ 	.word	0x00000028


	//----- nvinfo : EIATTR_FRAME_SIZE
	.align		4
.L_577:
        /*0c6c*/ 	.byte	0x04, 0x11
        /*0c6e*/ 	.short	(.L_579 - .L_578)
	.align		4
.L_578:
        /*0c70*/ 	.word	index@(_ZN4vllm25paged_attention_v1_kernelI13__nv_bfloat16S1_Li128ELi16ELi128ELNS_18Fp8KVCacheDataTypeE0ELb1EEEvPT_PKS3_PKT0_S9_ifPKiSB_iPKfiiiSD_SD_iiiii)
        /*0c74*/ 	.word	0x00000000


	//----- nvinfo : EIATTR_REGCOUNT
	.align		4
.L_579:
        /*0c78*/ 	.byte	0x04, 0x2f
        /*0c7a*/ 	.short	(.L_581 - .L_580)
	.align		4
.L_580:
        /*0c7c*/ 	.word	index@(_ZN4vllm25paged_attention_v1_kernelI13__nv_bfloat16S1_Li192ELi16ELi128ELNS_18Fp8KVCacheDataTypeE0ELb1EEEvPT_PKS3_PKT0_S9_ifPKiSB_iPKfiiiSD_SD_iiiii)
        /*0c80*/ 	.word	0x00000030


	//----- nvinfo : EIATTR_FRAME_SIZE
	.align		4
.L_581:
        /*0c84*/ 	.byte	0x04, 0x11
        /*0c86*/ 	.short	(.L_583 - .L_582)
	.align		4
.L_582:
        /*0c88*/ 	.word	index@(_ZN4vllm25paged_attention_v1_kernelI13__nv_bfloat16S1_Li192ELi16ELi128ELNS_18Fp8KVCacheDataTypeE0ELb1EEEvPT_PKS3_PKT0_S9_ifPKiSB_iPKfiiiSD_SD_iiiii)
        /*0c8c*/ 	.word	0x00000000


	//----- nvinfo : EIATTR_REGCOUNT
	.align		4
.L_583:
        /*0c90*/ 	.byte	0x04, 0x2f
        /*0c92*/ 	.short	(.L_585 - .L_584)
	.align		4
.L_584:
        /*0c94*/ 	.word	index@(_ZN4vllm25paged_attention_v1_kernelI13__nv_bfloat16S1_Li256ELi16ELi128ELNS_18Fp8KVCacheDataTypeE0ELb1EEEvPT_PKS3_PKT0_S9_ifPKiSB_iPKfiiiSD_SD_iiiii)
        /*0c98*/ 	.word	0x00000037


	//----- nvinfo : EIATTR_FRAME_SIZE
	.align		4
.L_585:
        /*0c9c*/ 	.byte	0x04, 0x11
        /*0c9e*/ 	.short	(.L_587 - .L_586)
	.align		4
.L_586:
        /*0ca0*/ 	.word	index@(_ZN4vllm25paged_attention_v1_kernelI13__nv_bfloat16S1_Li256ELi16ELi128ELNS_18Fp8KVCacheDataTypeE0ELb1EEEvPT_PKS3_PKT0_S9_ifPKiSB_iPKfiiiSD_SD_iiiii)
        /*0ca4*/ 	.word	0x00000000


	//----- nvinfo : EIATTR_REGCOUNT
	.align		4
.L_587:
        /*0ca8*/ 	.byte	0x04, 0x2f
        /*0caa*/ 	.short	(.L_589 - .L_588)
	.align		4
.L_588:
        /*0cac*/ 	.word	index@(_ZN4vllm25paged_attention_v1_kernelI13__nv_bfloat16S1_Li32ELi16ELi128ELNS_18Fp8KVCacheDataTypeE0ELb0EEEvPT_PKS3_PKT0_S9_ifPKiSB_iPKfiiiSD_SD_iiiii)
        /*0cb0*/ 	.word	0x00000030


	//----- nvinfo : EIATTR_FRAME_SIZE
	.align		4
.L_589:
        /*0cb4*/ 	.byte	0x04, 0x11
        /*0cb6*/ 	.short	(.L_591 - .L_590)
	.align		4
.L_590:
        /*0cb8*/ 	.word	index@(_ZN4vllm25paged_attention_v1_kernelI13__nv_bfloat16S1_Li32ELi16ELi128ELNS_18Fp8KVCacheDataTypeE0ELb0EEEvPT_PKS3_PKT0_S9_ifPKiSB_iPKfiiiSD_SD_iiiii)
        /*0cbc*/ 	.word	0x00000000


	//----- nvinfo : EIATTR_REGCOUNT
	.align		4
.L_591:
        /*0cc0*/ 	.byte	0x04, 0x2f
        /*0cc2*/ 	.short	(.L_593 - .L_592)
	.align		4
.L_592:
        /*0cc4*/ 	.word	index@(_ZN4vllm25paged_attention_v1_kernelI13__nv_bfloat16S1_Li64ELi16ELi128ELNS_18Fp8KVCacheDataTypeE0ELb0EEEvPT_PKS3_PKT0_S9_ifPKiSB_iPKfiiiSD_SD_iiiii)
        /*0cc8*/ 	.word	0x00000040


	//----- nvinfo : EIATTR_FRAME_SIZE
	.align		4
.L_593:
        /*0ccc*/ 	.byte	0x04, 0x11
        /*0cce*/ 	.short	(.L_595 - .L_594)
	.align		4
.L_594:
        /*0cd0*/ 	.word	index@(_ZN4vllm25paged_attention_v1_kernelI13__nv_bfloat16S1_Li64ELi16ELi128ELNS_18Fp8KVCacheDataTypeE0ELb0EEEvPT_PKS3_PKT0_S9_ifPKiSB_iPKfiiiSD_SD_iiiii)
        /*0cd4*/ 	.word	0x00000000


	//----- nvinfo : EIATTR_REGCOUNT
	.align		4
.L_595:
        /*0cd8*/ 	.byte	0x04, 0x2f
        /*0cda*/ 	.short	(.L_597 - .L_596)
	.align		4
.L_596:
        /*0cdc*/ 	.word	index@(_ZN4vllm25paged_attention_v1_kernelI13__nv_bfloat16S1_Li80ELi16ELi128ELNS_18Fp8KVCacheDataTypeE0ELb0EEEvPT_PKS3_PKT0_S9_ifPKiSB_iPKfiiiSD_SD_iiiii)
        /*0ce0*/ 	.word	0x00000048


	//----- nvinfo : EIATTR_FRAME_SIZE
	.align		4
.L_597:
        /*0ce4*/ 	.byte	0x04, 0x11
        /*0ce6*/ 	.short	(.L_599 - .L_598)
	.align		4
.L_598:
        /*0ce8*/ 	.word	index@(_ZN4vllm25paged_attention_v1_kernelI13__nv_bfloat16S1_Li80ELi16ELi128ELNS_18Fp8KVCacheDataTypeE0ELb0EEEvPT_PKS3_PKT0_S9_ifPKiSB_iPKfiiiSD_SD_iiiii)
        /*0cec*/ 	.word	0x00000000


	//----- nvinfo : EIATTR_REGCOUNT
	.align		4
.L_599:
        /*0cf0*/ 	.byte	0x04, 0x2f
        /*0cf2*/ 	.short	(.L_601 - .L_600)
	.align		4
.L_600:
        /*0cf4*/ 	.word	index@(_ZN4vllm25paged_attention_v1_kernelI13__nv_bfloat16S1_Li96ELi16ELi128ELNS_18Fp8KVCacheDataTypeE0ELb0EEEvPT_PKS3_PKT0_S9_ifPKiSB_iPKfiiiSD_SD_iiiii)
        /*0cf8*/ 	.word	0x0000004f


	//----- nvinfo : EIATTR_FRAME_SIZE
	.align		4
.L_601:
        /*0cfc*/ 	.byte	0x04, 0x11
        /*0cfe*/ 	.short	(.L_603 - .L_602)
	.align		4
.L_602:
        /*0d00*/ 	.word	index@(_ZN4vllm25paged_attention_v1_kernelI13__nv_bfloat16S1_Li96ELi16ELi128ELNS_18Fp8KVCacheDataTypeE0ELb0EEEvPT_PKS3_PKT0_S9_ifPKiSB_iPKfiiiSD_SD_iiiii)
        /*0d04*/ 	.word	0x00000000


	//----- nvinfo : EIATTR_REGCOUNT
	.align		4
.L_603:
        /*0d08*/ 	.byte	0x04, 0x2f
        /*0d0a*/ 	.short	(.L_605 - .L_604)
	.align		4
.L_604:
        /*0d0c*/ 	.word	index@(_ZN4vllm25paged_attention_v1_kernelI13__nv_bfloat16S1_Li112ELi16ELi128ELNS_18Fp8KVCacheDataTypeE0ELb0EEEvPT_PKS3_PKT0_S9_ifPKiSB_iPKfiiiSD_SD_iiiii)
        /*0d10*/ 	.word	0x0000005f


	//----- nvinfo : EIATTR_FRAME_SIZE
	.align		4
.L_605:
        /*0d14*/ 	.byte	0x04, 0x11
        /*0d16*/ 	.short	(.L_607 - .L_606)
	.align		4
.L_606:
        /*0d18*/ 	.word	index@(_ZN4vllm25paged_attention_v1_kernelI13__nv_bfloat16S1_Li112ELi16ELi128ELNS_18Fp8KVCacheDataTypeE0ELb0EEEvPT_PKS3_PKT0_S9_ifPKiSB_iPKfiiiSD_SD_iiiii)
        /*0d1c*/ 	.word	0x00000000


	//----- nvinfo : EIATTR_REGCOUNT
	.align		4
.L_607:
        /*0d20*/ 	.byte	0x04, 0x2f
        /*0d22*/ 	.short	(.L_609 - .L_608)
	.align		4
.L_608:
        /*0d24*/ 	.word	index@(_ZN4vllm25paged_attention_v1_kernelI13__nv_bfloat16S1_Li120ELi16ELi128ELNS_18Fp8KVCacheDataTypeE0ELb0EEEvPT_PKS3_PKT0_S9_ifPKiSB_iPKfiiiSD_SD_iiiii)
        /*0d28*/ 	.word	0x0000005e


	//----- nvinfo : EIATTR_FRAME_SIZE
	.align		4
.L_609:
        /*0d2c*/ 	.byte	0x04, 0x11
        /*0d2e*/ 	.short	(.L_611 - .L_610)
	.align		4
.L_610:
        /*0d30*/ 	.word	index@(_ZN4vllm25paged_attention_v1_kernelI13__nv_bfloat16S1_Li120ELi16ELi128ELNS_18Fp8KVCacheDataTypeE0ELb0EEEvPT_PKS3_PKT0_S9_ifPKiSB_iPKfiiiSD_SD_iiiii)
        /*0d34*/ 	.word	0x00000000


	//----- nvinfo : EIATTR_REGCOUNT
	.align		4
.L_611:
        /*0d38*/ 	.byte	0x04, 0x2f
        /*0d3a*/ 	.short	(.L_613 - .L_612)
	.align		4
.L_612:
        /*0d3c*/ 	.word	index@(_ZN4vllm25paged_attention_v1_kernelI13__nv_bfloat16S1_Li128ELi16ELi128ELNS_18Fp8KVCacheDataTypeE0ELb0EEEvPT_PKS3_PKT0_S9_ifPKiSB_iPKfiiiSD_SD_iiiii)
        /*0d40*/ 	.word	0x0000005f


	//----- nvinfo : EIATTR_FRAME_SIZE
	.align		4
.L_613:
        /*0d44*/ 	.byte	0x04, 0x11
        /*0d46*/ 	.short	(.L_615 - .L_614)
	.align		4
.L_614:
        /*0d48*/ 	.word	index@(_ZN4vllm25paged_attention_v1_kernelI13__nv_bfloat16S1_Li128ELi16ELi128ELNS_18Fp8KVCacheDataTypeE0ELb0EEEvPT_PKS3_PKT0_S9_ifPKiSB_iPKfiiiSD_SD_iiiii)
        /*0d4c*/ 	.word	0x00000000


	//----- nvinfo : EIATTR_REGCOUNT
	.align		4
.L_615:
        /*0d50*/ 	.byte	0x04, 0x2f
        /*0d52*/ 	.short	(.L_617 - .L_616)
	.align		4
.L_616:
        /*0d54*/ 	.word	index@(_ZN4vllm25paged_attention_v1_kernelI13__nv_bfloat16S1_Li192ELi16ELi128ELNS_18Fp8KVCacheDataTypeE0ELb0EEEvPT_PKS3_PKT0_S9_ifPKiSB_iPKfiiiSD_SD_iiiii)
        /*0d58*/ 	.word	0x0000007f


	//----- nvinfo : EIATTR_FRAME_SIZE
	.align		4
.L_617:
        /*0d5c*/ 	.byte	0x04, 0x11
        /*0d5e*/ 	.short	(.L_619 - .L_618)
	.align		4
.L_618:
        /*0d60*/ 	.word	index@(_ZN4vllm25paged_attention_v1_kernelI13__nv_bfloat16S1_Li192ELi16ELi128ELNS_18Fp8KVCacheDataTypeE0ELb0EEEvPT_PKS3_PKT0_S9_ifPKiSB_iPKfiiiSD_SD_iiiii)
        /*0d64*/ 	.word	0x00000000


	//----- nvinfo : EIATTR_REGCOUNT
	.align		4
.L_619:
        /*0d68*/ 	.byte	0x04, 0x2f
        /*0d6a*/ 	.short	(.L_621 - .L_620)
	.align		4
.L_620:
        /*0d6c*/ 	.word	index@(_ZN4vllm25paged_attention_v1_kernelI13__nv_bfloat16S1_Li256ELi16ELi128ELNS_18Fp8KVCacheDataTypeE0ELb0EEEvPT_PKS3_PKT0_S9_ifPKiSB_iPKfiiiSD_SD_iiiii)
        /*0d70*/ 	.word	0x000000a6


	//----- nvinfo : EIATTR_FRAME_SIZE
	.align		4
.L_621:
        /*0d74*/ 	.byte	0x04, 0x11
        /*0d76*/ 	.short	(.L_623 - .L_622)
	.align		4
.L_622:
        /*0d78*/ 	.word	index@(_ZN4vllm25paged_attention_v1_kernelI13__nv_bfloat16S1_Li256ELi16ELi128ELNS_18Fp8KVCacheDataTypeE0ELb0EEEvPT_PKS3_PKT0_S9_ifPKiSB_iPKfiiiSD_SD_iiiii)
        /*0d7c*/ 	.word	0x00000000


	//----- nvinfo : EIATTR_REGCOUNT
	.align		4
.L_623:
        /*0d80*/ 	.byte	0x04, 0x2f
        /*0d82*/ 	.short	(.L_625 - .L_624)
	.align		4
.L_624:
        /*0d84*/ 	.word	index@(_ZN4vllm25paged_attention_v1_kernelI13__nv_bfloat16S1_Li32ELi32ELi128ELNS_18Fp8KVCacheDataTypeE0ELb1EEEvPT_PKS3_PKT0_S9_ifPKiSB_iPKfiiiSD_SD_iiiii)
        /*0d88*/ 	.word	0x00000037


	//----- nvinfo : EIATTR_FRAME_SIZE
	.align		4
.L_625:
        /*0d8c*/ 	.byte	0x04, 0x11
        /*0d8e*/ 	.short	(.L_627 - .L_626)
	.align		4
.L_626:
        /*0d90*/ 	.word	index@(_ZN4vllm25paged_attention_v1_kernelI13__nv_bfloat16S1_Li32ELi32ELi128ELNS_18Fp8KVCacheDataTypeE0ELb1EEEvPT_PKS3_PKT0_S9_ifPKiSB_iPKfiiiSD_SD_iiiii)
        /*0d94*/ 	.word	0x00000000


	//----- nvinfo : EIATTR_REGCOUNT
	.align		4
.L_627:
        /*0d98*/ 	.byte	0x04, 0x2f
        /*0d9a*/ 	.short	(.L_629 - .L_628)
	.align		4
.L_628:
        /*0d9c*/ 	.word	index@(_ZN4vllm25paged_attention_v1_kernelI13__nv_bfloat16S1_Li64ELi32ELi128ELNS_18Fp8KVCacheDataTypeE0ELb1EEEvPT_PKS3_PKT0_S9_ifPKiSB_iPKfiiiSD_SD_iiiii)
        /*0da0*/ 	.word	0x0000005e


	//----- nvinfo : EIATTR_FRAME_SIZE
	.align		4
.L_629:
        /*0da4*/ 	.byte	0x04, 0x11
        /*0da6*/ 	.short	(.L_631 - .L_630)
	.align		4
.L_630:
        /*0da8*/ 	.word	index@(_ZN4vllm25paged_attention_v1_kernelI13__nv_bfloat16S1_Li64ELi32ELi128ELNS_18Fp8KVCacheDataTypeE0ELb1EEEvPT_PKS3_PKT0_S9_ifPKiSB_iPKfiiiSD_SD_iiiii)
        /*0dac*/ 	.word	0x00000000


	//----- nvinfo : EIATTR_REGCOUNT
	.align		4
.L_631:
        /*0db0*/ 	.byte	0x04, 0x2f
        /*0db2*/ 	.short	(.L_633 - .L_632)
	.align		4
.L_632:
        /*0db4*/ 	.word	index@(_ZN4vllm25paged_attention_v1_kernelI13__nv_bfloat16S1_Li80ELi32ELi128ELNS_18Fp8KVCacheDataTypeE0ELb1EEEvPT_PKS3_PKT0_S9_ifPKiSB_iPKfiiiSD_SD_iiiii)
        /*0db8*/ 	.word	0x0000007d


	//----- nvinfo : EIATTR_FRAME_SIZE
	.align		4
.L_633:
        /*0dbc*/ 	.byte	0x04, 0x11
        /*0dbe*/ 	.short	(.L_635 - .L_634)
	.align		4
.L_634:
        /*0dc0*/ 	.word	index@(_ZN4vllm25paged_attention_v1_kernelI13__nv_bfloat16S1_Li80ELi32ELi128ELNS_18Fp8KVCacheDataTypeE0ELb1EEEvPT_PKS3_PKT0_S9_ifPKiSB_iPKfiiiSD_SD_iiiii)
        /*0dc4*/ 	.word	0x00000000


	//----- nvinfo : EIATTR_REGCOUNT
	.align		4
.L_635:
        /*0dc8*/ 	.byte	0x04, 0x2f
        /*0dca*/ 	.short	(.L_637 - .L_636)
	.align		4
.L_636:
        /*0dcc*/ 	.word	index@(_ZN4vllm25paged_attention_v1_kernelI13__nv_bfloat16S1_Li96ELi32ELi128ELNS_18Fp8KVCacheDataTypeE0ELb1EEEvPT_PKS3_PKT0_S9_ifPKiSB_iPKfiiiSD_SD_iiiii)
        /*0dd0*/ 	.word	0x0000007f


	//----- nvinfo : EIATTR_FRAME_SIZE
	.align		4
.L_637:
        /*0dd4*/ 	.byte	0x04, 0x11
        /*0dd6*/ 	.short	(.L_639 - .L_638)
	.align		4
.L_638:
        /*0dd8*/ 	.word	index@(_ZN4vllm25paged_attention_v1_kernelI13__nv_bfloat16S1_Li96ELi32ELi128ELNS_18Fp8KVCacheDataTypeE0ELb1EEEvPT_PKS3_PKT0_S9_ifPKiSB_iPKfiiiSD_SD_iiiii)
        /*0ddc*/ 	.word	0x00000000


	//----- nvinfo : EIATTR_REGCOUNT
	.align		4
.L_639:
        /*0de0*/ 	.byte	0x04, 0x2f
        /*0de2*/ 	.short	(.L_641 - .L_640)
	.align		4
.L_640:
        /*0de4*/ 	.word	index@(_ZN4vllm25paged_attention_v1_kernelI13__nv_bfloat16S1_Li112ELi32ELi128ELNS_18Fp8KVCacheDataTypeE0ELb1EEEvPT_PKS3_PKT0_S9_ifPKiSB_iPKfiiiSD_SD_iiiii)
        /*0de8*/ 	.word	0x000000a5


	//----- nvinfo : EIATTR_FRAME_SIZE
	.align		4
.L_641:
        /*0dec*/ 	.byte	0x04, 0x11
        /*0dee*/ 	.short	(.L_643 - .L_642)
	.align		4
.L_642:
        /*0df0*/ 	.word	index@(_ZN4vllm25paged_attention_v1_kernelI13__nv_bfloat16S1_Li112ELi32ELi128ELNS_18Fp8KVCacheDataTypeE0ELb1EEEvPT_PKS3_PKT0_S9_ifPKiSB_iPKfiiiSD_SD_iiiii)
        /*0df4*/ 	.word	0x00000000


	//----- nvinfo : EIATTR_REGCOUNT
	.align		4
.L_643:
        /*0df8*/ 	.byte	0x04, 0x2f
        /*0dfa*/ 	.short	(.L_645 - .L_644)
	.align		4
.L_644:
        /*0dfc*/ 	.word	index@(_ZN4vllm25paged_attention_v1_kernelI13__nv_bfloat16S1_Li120ELi32ELi128ELNS_18Fp8KVCacheDataTypeE0ELb1EEEvPT_PKS3_PKT0_S9_ifPKiSB_iPKfiiiSD_SD_iiiii)
        /*0e00*/ 	.word	0x000000a6


	//----- nvinfo : EIATTR_FRAME_SIZE
	.align		4
.L_645:
        /*0e04*/ 	.byte	0x04, 0x11
        /*0e06*/ 	.short	(.L_647 - .L_646)
	.align		4
.L_646:
        /*0e08*/ 	.word	index@(_ZN4vllm25paged_attention_v1_kernelI13__nv_bfloat16S1_Li120ELi32ELi128ELNS_18Fp8KVCacheDataTypeE0ELb1EEEvPT_PKS3_PKT0_S9_ifPKiSB_iPKfiiiSD_SD_iiiii)
        /*0e0c*/ 	.word	0x00000000


	//----- nvinfo : EIATTR_REGCOUNT
	.align		4
.L_647:
        /*0e10*/ 	.byte	0x04, 0x2f
        /*0e12*/ 	.short	(.L_649 - .L_648)
	.align		4
.L_648:
        /*0e14*/ 	.word	index@(_ZN4vllm25paged_attention_v1_kernelI13__nv_bfloat16S1_Li128ELi32ELi128ELNS_18Fp8KVCacheDataTypeE0ELb1EEEvPT_PKS3_PKT0_S9_ifPKiSB_iPKfiiiSD_SD_iiiii)
        /*0e18*/ 	.word	0x000000a3


	//----- nvinfo : EIATTR_FRAME_SIZE
	.align		4
.L_649:
        /*0e1c*/ 	.byte	0x04, 0x11
        /*0e1e*/ 	.short	(.L_651 - .L_650)
	.align		4
.L_650:
        /*0e20*/ 	.word	index@(_ZN4vllm25paged_attention_v1_kernelI13__nv_bfloat16S1_Li128ELi32ELi128ELNS_18Fp8KVCacheDataTypeE0ELb1EEEvPT_PKS3_PKT0_S9_ifPKiSB_iPKfiiiSD_SD_iiiii)
        /*0e24*/ 	.word	0x00000000


	//----- nvinfo : EIATTR_REGCOUNT
	.align		4
.L_651:
        /*0e28*/ 	.byte	0x04, 0x2f
        /*0e2a*/ 	.short	(.L_653 - .L_652)
	.align		4
.L_652:
        /*0e2c*/ 	.word	index@(_ZN4vllm25paged_attention_v1_kernelI13__nv_bfloat16S1_Li192ELi32ELi128ELNS_18Fp8KVCacheDataTypeE0ELb1EEEvPT_PKS3_PKT0_S9_ifPKiSB_iPKfiiiSD_SD_iiiii)
        /*0e30*/ 	.word	0x000000f9


	//----- nvinfo : EIATTR_FRAME_SIZE
	.align		4
.L_653:
        /*0e34*/ 	.byte	0x04, 0x11
        /*0e36*/ 	.short	(.L_655 - .L_654)
	.align		4
.L_654:
        /*0e38*/ 	.word	index@(_ZN4vllm25paged_attention_v1_kernelI13__nv_bfloat16S1_Li192ELi32ELi128ELNS_18Fp8KVCacheDataTypeE0ELb1EEEvPT_PKS3_PKT0_S9_ifPKiSB_iPKfiiiSD_SD_iiiii)
        /*0e3c*/ 	.word	0x00000000


	//----- nvinfo : EIATTR_REGCOUNT
	.align		4
.L_655:
        /*0e40*/ 	.byte	0x04, 0x2f
        /*0e42*/ 	.short	(.L_657 - .L_656)
	.align		4
.L_656:
        /*0e44*/ 	.word	index@(_ZN4vllm25paged_attention_v1_kernelI13__nv_bfloat16S1_Li256ELi32ELi128ELNS_18Fp8KVCacheDataTypeE0ELb1EEEvPT_PKS3_PKT0_S9_ifPKiSB_iPKfiiiSD_SD_iiiii)
        /*0e48*/ 	.word	0x000000fe


	//----- nvinfo : EIATTR_FRAME_SIZE
	.align		4
.L_657:
        /*0e4c*/ 	.byte	0x04, 0x11
        /*0e4e*/ 	.short	(.L_659 - .L_658)
	.align		4
.L_658:
        /*0e50*/ 	.word	index@(_ZN4vllm25paged_attention_v1_kernelI13__nv_bfloat16S1_Li256ELi32ELi128ELNS_18Fp8KVCacheDataTypeE0ELb1EEEvPT_PKS3_PKT0_S9_ifPKiSB_iPKfiiiSD_SD_iiiii)
        /*0e54*/ 	.word	0x00000000


	//----- nvinfo : EIATTR_REGCOUNT
	.align		4
.L_659:
        /*0e58*/ 	.byte	0x04, 0x2f
        /*0e5a*/ 	.short	(.L_661 - .L_660)
	.align		4
.L_660:
        /*0e5c*/ 	.word	index@(_ZN4vllm25paged_attention_v1_kernelI13__nv_bfloat16S1_Li32ELi32ELi128ELNS_18Fp8KVCacheDataTypeE0ELb0EEEvPT_PKS3_PKT0_S9_ifPKiSB_iPKfiiiSD_SD_iiiii)
        /*0e60*/ 	.word	0x00000040


	//----- nvinfo : EIATTR_FRAME_SIZE
	.align		4
.L_661:
        /*0e64*/ 	.byte	0x04, 0x11
        /*0e66*/ 	.short	(.L_663 - .L_662)
	.align		4
.L_662:
        /*0e68*/ 	.word	index@(_ZN4vllm25paged_attention_v1_kernelI13__nv_bfloat16S1_Li32ELi32ELi128ELNS_18Fp8KVCacheDataTypeE0ELb0EEEvPT_PKS3_PKT0_S9_ifPKiSB_iPKfiiiSD_SD_iiiii)
        /*0e6c*/ 	.word	0x00000000


	//----- nvinfo : EIATTR_REGCOUNT
	.align		4
.L_663:
        /*0e70*/ 	.byte	0x04, 0x2f
        /*0e72*/ 	.short	(.L_665 - .L_664)
	.align		4
.L_664:
        /*0e74*/ 	.word	index@(_ZN4vllm25paged_attention_v1_kernelI13__nv_bfloat16S1_Li64ELi32ELi128ELNS_18Fp8KVCacheDataTypeE0ELb0EEEvPT_PKS3_PKT0_S9_ifPKiSB_iPKfiiiSD_SD_iiiii)
        /*0e78*/ 	.word	0x00000060


	//----- nvinfo : EIATTR_FRAME_SIZE
	.align		4
.L_665:
        /*0e7c*/ 	.byte	0x04, 0x11
        /*0e7e*/ 	.short	(.L_667 - .L_666)
	.align		4
.L_666:
        /*0e80*/ 	.word	index@(_ZN4vllm25paged_attention_v1_kernelI13__nv_bfloat16S1_Li64ELi32ELi128ELNS_18Fp8KVCacheDataTypeE0ELb0EEEvPT_PKS3_PKT0_S9_ifPKiSB_iPKfiiiSD_SD_iiiii)
        /*0e84*/ 	.word	0x00000000


	//----- nvinfo : EIATTR_REGCOUNT
	.align		4
.L_667:
        /*0e88*/ 	.byte	0x04, 0x2f
        /*0e8a*/ 	.short	(.L_669 - .L_668)
	.align		4
.L_668:
        /*0e8c*/ 	.word	index@(_ZN4vllm25paged_attention_v1_kernelI13__nv_bfloat16S1_Li80ELi32ELi128ELNS_18Fp8KVCacheDataTypeE0ELb0EEEvPT_PKS3_PKT0_S9_ifPKiSB_iPKfiiiSD_SD_iiiii)
        /*0e90*/ 	.word	0x0000007f


	//----- nvinfo : EIATTR_FRAME_SIZE
	.align		4
.L_669:
        /*0e94*/ 	.byte	0x04, 0x11
        /*0e96*/ 	.short	(.L_671 - .L_670)
	.align		4
.L_670:
        /*0e98*/ 	.word	index@(_ZN4vllm25paged_attention_v1_kernelI13__nv_bfloat16S1_Li80ELi32ELi128ELNS_18Fp8KVCacheDataTypeE0ELb0EEEvPT_PKS3_PKT0_S9_ifPKiSB_iPKfiiiSD_SD_iiiii)
        /*0e9c*/ 	.word	0x00000000


	//----- nvinfo : EIATTR_REGCOUNT
	.align		4
.L_671:
        /*0ea0*/ 	.byte	0x04, 0x2f
        /*0ea2*/ 	.short	(.L_673 - .L_672)
	.align		4
.L_672:
        /*0ea4*/ 	.word	index@(_ZN4vllm25paged_attention_v1_kernelI13__nv_bfloat16S1_Li96ELi32ELi128ELNS_18Fp8KVCacheDataTypeE0ELb0EEEvPT_PKS3_PKT0_S9_ifPKiSB_iPKfiiiSD_SD_iiiii)
        /*0ea8*/ 	.word	0x00000080


	//----- nvinfo : EIATTR_FRAME_SIZE
	.align		4
.L_673:
        /*0eac*/ 	.byte	0x04, 0x11
        /*0eae*/ 	.short	(.L_675 - .L_674)
	.align		4
.L_674:
        /*0eb0*/ 	.word	index@(_ZN4vllm25paged_attention_v1_kernelI13__nv_bfloat16S1_Li96ELi32ELi128ELNS_18Fp8KVCacheDataTypeE0ELb0EEEvPT_PKS3_PKT0_S9_ifPKiSB_iPKfiiiSD_SD_iiiii)
        /*0eb4*/ 	.word	0x00000000


	//----- nvinfo : EIATTR_REGCOUNT
	.align		4
.L_675:
        /*0eb8*/ 	.byte	0x04, 0x2f
        /*0eba*/ 	.short	(.L_677 - .L_676)
	.align		4
.L_676:
        /*0ebc*/ 	.word	index@(_ZN4vllm25paged_attention_v1_kernelI13__nv_bfloat16S1_Li112ELi32ELi128ELNS_18Fp8KVCacheDataTypeE0ELb0EEEvPT_PKS3_PKT0_S9_ifPKiSB_iPKfiiiSD_SD_iiiii)
        /*0ec0*/ 	.word	0x000000a6


	//----- nvinfo : EIATTR_FRAME_SIZE
	.align		4
.L_677:
        /*0ec4*/ 	.byte	0x04, 0x11
        /*0ec6*/ 	.short	(.L_679 - .L_678)
	.align		4
.L_678:
        /*0ec8*/ 	.word	index@(_ZN4vllm25paged_attention_v1_kernelI13__nv_bfloat16S1_Li112ELi32ELi128ELNS_18Fp8KVCacheDataTypeE0ELb0EEEvPT_PKS3_PKT0_S9_ifPKiSB_iPKfiiiSD_SD_iiiii)
        /*0ecc*/ 	.word	0x00000000


	//----- nvinfo : EIATTR_REGCOUNT
	.align		4
.L_679:
        /*0ed0*/ 	.byte	0x04, 0x2f
        /*0ed2*/ 	.short	(.L_681 - .L_680)
	.align		4
.L_680:
        /*0ed4*/ 	.word	index@(_ZN4vllm25paged_attention_v1_kernelI13__nv_bfloat16S1_Li120ELi32ELi128ELNS_18Fp8KVCacheDataTypeE0ELb0EEEvPT_PKS3_PKT0_S9_ifPKiSB_iPKfiiiSD_SD_iiiii)
        /*0ed8*/ 	.word	0x000000a6


	//----- nvinfo : EIATTR_FRAME_SIZE
	.align		4
.L_681:
        /*0edc*/ 	.byte	0x04, 0x11
        /*0ede*/ 	.short	(.L_683 - .L_682)
	.align		4
.L_682:
        /*0ee0*/ 	.word	index@(_ZN4vllm25paged_attention_v1_kernelI13__nv_bfloat16S1_Li120ELi32ELi128ELNS_18Fp8KVCacheDataTypeE0ELb0EEEvPT_PKS3_PKT0_S9_ifPKiSB_iPKfiiiSD_SD_iiiii)
        /*0ee4*/ 	.word	0x00000000


	//----- nvinfo : EIATTR_REGCOUNT
	.align		4
.L_683:
        /*0ee8*/ 	.byte	0x04, 0x2f
        /*0eea*/ 	.short	(.L_685 - .L_684)
	.align		4
.L_684:
        /*0eec*/ 	.word	index@(_ZN4vllm25paged_attention_v1_kernelI13__nv_bfloat16S1_Li128ELi32ELi128ELNS_18Fp8KVCacheDataTypeE0ELb0EEEvPT_PKS3_PKT0_S9_ifPKiSB_iPKfiiiSD_SD_iiiii)
        /*0ef0*/ 	.word	0x000000a7


	//----- nvinfo : EIATTR_FRAME_SIZE
	.align		4
.L_685:
        /*0ef4*/ 	.byte	0x04, 0x11
        /*0ef6*/ 	.short	(.L_687 - .L_686)
	.align		4
.L_686:
        /*0ef8*/ 	.word	index@(_ZN4vllm25paged_attention_v1_kernelI13__nv_bfloat16S1_Li128ELi32ELi128ELNS_18Fp8KVCacheDataTypeE0ELb0EEEvPT_PKS3_PKT0_S9_ifPKiSB_iPKfiiiSD_SD_iiiii)
        /*0efc*/ 	.word	0x00000000


	//----- nvinfo : EIATTR_REGCOUNT
	.align		4
.L_687:
        /*0f00*/ 	.byte	0x04, 0x2f
        /*0f02*/ 	.short	(.L_689 - .L_688)
	.align		4
.L_688:
        /*0f04*/ 	.word	index@(_ZN4vllm25paged_attention_v1_kernelI13__nv_bfloat16S1_Li192ELi32ELi128ELNS_18Fp8KVCacheDataTypeE0ELb0EEEvPT_PKS3_PKT0_S9_ifPKiSB_iPKfiiiSD_SD_iiiii)
        /*0f08*/ 	.word	0x000000fe


	//----- nvinfo : EIATTR_FRAME_SIZE
	.align		4
.L_689:
        /*0f0c*/ 	.byte	0x04, 0x11
        /*0f0e*/ 	.short	(.L_691 - .L_690)
	.align		4
.L_690:
        /*0f10*/ 	.word	index@(_ZN4vllm25paged_attention_v1_kernelI13__nv_bfloat16S1_Li192ELi32ELi128ELNS_18Fp8KVCacheDataTypeE0ELb0EEEvPT_PKS3_PKT0_S9_ifPKiSB_iPKfiiiSD_SD_iiiii)
        /*0f14*/ 	.word	0x00000000


	//----- nvinfo : EIATTR_REGCOUNT
	.align		4
.L_691:
        /*0f18*/ 	.byte	0x04, 0x2f
        /*0f1a*/ 	.short	(.L_693 - .L_692)
	.align		4
.L_692:
        /*0f1c*/ 	.word	index@(_ZN4vllm25paged_attention_v1_kernelI13__nv_bfloat16S1_Li256ELi32ELi128ELNS_18Fp8KVCacheDataTypeE0ELb0EEEvPT_PKS3_PKT0_S9_ifPKiSB_iPKfiiiSD_SD_iiiii)
        /*0f20*/ 	.word	0x000000ff


	//----- nvinfo : EIATTR_FRAME_SIZE
	.align		4
.L_693:
        /*0f24*/ 	.byte	0x04, 0x11
        /*0f26*/ 	.short	(.L_695 - .L_694)
	.align		4
.L_694:
        /*0f28*/ 	.word	index@(_ZN4vllm25paged_attention_v1_kernelI13__nv_bfloat16S1_Li256ELi32ELi128ELNS_18Fp8KVCacheDataTypeE0ELb0EEEvPT_PKS3_PKT0_S9_ifPKiSB_iPKfiiiSD_SD_iiiii)
        /*0f2c*/ 	.word	0x00000088


	//----- nvinfo : EIATTR_REGCOUNT
	.align		4
.L_695:
        /*0f30*/ 	.byte	0x04, 0x2f
        /*0f32*/ 	.short	(.L_697 - .L_696)
	.align		4
.L_696:
        /*0f34*/ 	.word	index@(_ZN4vllm25paged_attention_v1_kernelIfhLi32ELi8ELi128ELNS_18Fp8KVCacheDataTypeE1ELb1EEEvPT_PKS2_PKT0_S8_ifPKiSA_iPKfiiiSC_SC_iiiii)
        /*0f38*/ 	.word	0x00000020


	//----- nvinfo : EIATTR_FRAME_SIZE
	.align		4
.L_697:
        /*0f3c*/ 	.byte	0x04, 0x11
        /*0f3e*/ 	.short	(.L_699 - .L_698)
	.align		4
.L_698:
        /*0f40*/ 	.word	index@(_ZN4vllm25paged_attention_v1_kernelIfhLi32ELi8ELi128ELNS_18Fp8KVCacheDataTypeE1ELb1EEEvPT_PKS2_PKT0_S8_ifPKiSA_iPKfiiiSC_SC_iiiii)
        /*0f44*/ 	.word	0x00000000


	//----- nvinfo : EIATTR_REGCOUNT
	.align		4
.L_699:
        /*0f48*/ 	.byte	0x04, 0x2f
        /*0f4a*/ 	.short	(.L_701 - .L_700)
	.align		4
.L_700:
        /*0f4c*/ 	.word	index@(_ZN4vllm25paged_attention_v1_kernelIfhLi64ELi8ELi128ELNS_18Fp8KVCacheDataTypeE1ELb1EEEvPT_PKS2_PKT0_S8_ifPKiSA_iPKfiiiSC_SC_iiiii)
        /*0f50*/ 	.word	0x00000020


	//----- nvinfo : EIATTR_FRAME_SIZE
	.align		4
.L_701:
        /*0f54*/ 	.byte	0x04, 0x11
        /*0f56*/ 	.short	(.L_703 - .L_702)
	.align		4
.L_702:
        /*0f58*/ 	.word	index@(_ZN4vllm25paged_attention_v1_kernelIfhLi64ELi8ELi128ELNS_18Fp8KVCacheDataTypeE1ELb1EEEvPT_PKS2_PKT0_S8_ifPKiSA_iPKfiiiSC_SC_iiiii)
        /*0f5c*/ 	.word	0x00000000


	//----- nvinfo : EIATTR_REGCOUNT
	.align		4
.L_703:
        /*0f60*/ 	.byte	0x04, 0x2f
        /*0f62*/ 	.short	(.L_705 - .L_704)
	.align		4
.L_704:
        /*0f64*/ 	.word	index@(_ZN4vllm25paged_attention_v1_kernelIfhLi80ELi8ELi128ELNS_18Fp8KVCacheDataTypeE1ELb1EEEvPT_PKS2_PKT0_S8_ifPKiSA_iPKfiiiSC_SC_iiiii)
        /*0f68*/ 	.word	0x00000020


	//----- nvinfo : EIATTR_FRAME_SIZE
	.align		4
.L_705:
        /*0f6c*/ 	.byte	0x04, 0x11
        /*0f6e*/ 	.short	(.L_707 - .L_706)
	.align		4
.L_706:
        /*0f70*/ 	.word	index@(_ZN4vllm25paged_attention_v1_kernelIfhLi80ELi8ELi128ELNS_18Fp8KVCacheDataTypeE1ELb1EEEvPT_PKS2_PKT0_S8_ifPKiSA_iPKfiiiSC_SC_iiiii)
        /*0f74*/ 	.word	0x00000000


	//----- nvinfo : EIATTR_REGCOUNT
	.align		4
.L_707:
        /*0f78*/ 	.byte	0x04, 0x2f
        /*0f7a*/ 	.short	(.L_709 - .L_708)
	.align		4
.L_708:
        /*0f7c*/ 	.word	index@(_ZN4vllm25paged_attention_v1_kernelIfhLi96ELi8ELi128ELNS_18Fp8KVCacheDataTypeE1ELb1EEEvPT_PKS2_PKT0_S8_ifPKiSA_iPKfiiiSC_SC_iiiii)
        /*0f80*/ 	.word	0x00000020


	//----- nvinfo : EIATTR_FRAME_SIZE
	.align		4
.L_709:
        /*0f84*/ 	.byte	0x04, 0x11
        /*0f86*/ 	.short	(.L_711 - .L_710)
	.align		4
.L_710:
        /*0f88*/ 	.word	index@(_ZN4vllm25paged_attention_v1_kernelIfhLi96ELi8ELi128ELNS_18Fp8KVCacheDataTypeE1ELb1EEEvPT_PKS2_PKT0_S8_ifPKiSA_iPKfiiiSC_SC_iiiii)
        /*0f8c*/ 	.word	0x00000000


	//----- nvinfo : EIATTR_REGCOUNT
	.align		4
.L_711:
        /*0f90*/ 	.byte	0x04, 0x2f
        /*0f92*/ 	.short	(.L_713 - .L_712)
	.align		4
.L_712:
        /*0f94*/ 	.word	index@(_ZN4vllm25paged_attention_v1_kernelIfhLi112ELi8ELi128ELNS_18Fp8KVCacheDataTypeE1ELb1EEEvPT_PKS2_PKT0_S8_ifPKiSA_iPKfiiiSC_SC_iiiii)
        /*0f98*/ 	.word	0x00000020


	//----- nvinfo : EIATTR_FRAME_SIZE
	.align		4
.L_713:
        /*0f9c*/ 	.byte	0x04, 0x11
        /*0f9e*/ 	.short	(.L_715 - .L_714)
	.align		4
.L_714:
        /*0fa0*/ 	.word	index@(_ZN4vllm25paged_attention_v1_kernelIfhLi112ELi8ELi128ELNS_18Fp8KVCacheDataTypeE1ELb1EEEvPT_PKS2_PKT0_S8_ifPKiSA_iPKfiiiSC_SC_iiiii)
        /*0fa4*/ 	.word	0x00000000


	//----- nvinfo : EIATTR_REGCOUNT
	.align		4
.L_715:
        /*0fa8*/ 	.byte	0x04, 0x2f
        /*0faa*/ 	.short	(.L_717 - .L_716)
	.align		4
.L_716:
        /*0fac*/ 	.word	index@(_ZN4vllm25paged_attention_v1_kernelIfhLi120ELi8ELi128ELNS_18Fp8KVCacheDataTypeE1ELb1EEEvPT_PKS2_PKT0_S8_ifPKiSA_iPKfiiiSC_SC_iiiii)
        /*0fb0*/ 	.word	0x00000020


	//----- nvinfo : EIATTR_FRAME_SIZE
	.align		4
.L_717:
        /*0fb4*/ 	.byte	0x04, 0x11
        /*0fb6*/ 	.short	(.L_719 - .L_718)
	.align		4
.L_718:
        /*0fb8*/ 	.word	index@(_ZN4vllm25paged_attention_v1_kernelIfhLi120ELi8ELi128ELNS_18Fp8KVCacheDataTypeE1ELb1EEEvPT_PKS2_PKT0_S8_ifPKiSA_iPKfiiiSC_SC_iiiii)
        /*0fbc*/ 	.word	0x00000000


	//----- nvinfo : EIATTR_REGCOUNT
	.align		4
.L_719:
        /*0fc0*/ 	.byte	0x04, 0x2f
        /*0fc2*/ 	.short	(.L_721 - .L_720)
	.align		4
.L_720:
        /*0fc4*/ 	.word	index@(_ZN4vllm25paged_attention_v1_kernelIfhLi128ELi8ELi128ELNS_18Fp8KVCacheDataTypeE1ELb1EEEvPT_PKS2_PKT0_S8_ifPKiSA_iPKfiiiSC_SC_iiiii)
        /*0fc8*/ 	.word	0x00000020


	//----- nvinfo : EIATTR_FRAME_SIZE
	.align		4
.L_721:
        /*0fcc*/ 	.byte	0x04, 0x11
        /*0fce*/ 	.short	(.L_723 - .L_722)
	.align		4
.L_722:
        /*0fd0*/ 	.word	index@(_ZN4vllm25paged_attention_v1_kernelIfhLi128ELi8ELi128ELNS_18Fp8KVCacheDataTypeE1ELb1EEEvPT_PKS2_PKT0_S8_ifPKiSA_iPKfiiiSC_SC_iiiii)
        /*0fd4*/ 	.word	0x00000000


	//----- nvinfo : EIATTR_REGCOUNT
	.align		4
.L_723:
        /*0fd8*/ 	.byte	0x04, 0x2f
        /*0fda*/ 	.short	(.L_725 - .L_724)
	.align		4
.L_724:
        /*0fdc*/ 	.word	index@(_ZN4vllm25paged_attention_v1_kernelIfhLi192ELi8ELi128ELNS_18Fp8KVCacheDataTypeE1ELb1EEEvPT_PKS2_PKT0_S8_ifPKiSA_iPKfiiiSC_SC_iiiii)
        /*0fe0*/ 	.word	0x00000020


	//----- nvinfo : EIATTR_FRAME_SIZE
	.align		4
.L_725:
        /*0fe4*/ 	.byte	0x04, 0x11
        /*0fe6*/ 	.short	(.L_727 - .L_726)
	.align		4
.L_726:
        /*0fe8*/ 	.word	index@(_ZN4vllm25paged_attention_v1_kernelIfhLi192ELi8ELi128ELNS_18Fp8KVCacheDataTypeE1ELb1EEEvPT_PKS2_PKT0_S8_ifPKiSA_iPKfiiiSC_SC_iiiii)
        /*0fec*/ 	.word	0x00000000


	//----- nvinfo : EIATTR_REGCOUNT
	.align		4
.L_727:
        /*0ff0*/ 	.byte	0x04, 0x2f
        /*0ff2*/ 	.short	(.L_729 - .L_728)
	.align		4
.L_728:
        /*0ff4*/ 	.word	index@(_ZN4vllm25paged_attention_v1_kernelIfhLi256ELi8ELi128ELNS_18Fp8KVCacheDataTypeE1ELb1EEEvPT_PKS2_PKT0_S8_ifPKiSA_iPKfiiiSC_SC_iiiii)
        /*0ff8*/ 	.word	0x00000020


	//----- nvinfo : EIATTR_FRAME_SIZE
	.align		4
.L_729:
        /*0ffc*/ 	.byte	0x04, 0x11
        /*0ffe*/ 	.short	(.L_731 - .L_730)
	.align		4
.L_730:
        /*1000*/ 	.word	index@(_ZN4vllm25paged_attention_v1_kernelIfhLi256ELi8ELi128ELNS_18Fp8KVCacheDataTypeE1ELb1EEEvPT_PKS2_PKT0_S8_ifPKiSA_iPKfiiiSC_SC_iiiii)
        /*1004*/ 	.word	0x00000000


	//----- nvinfo : EIATTR_REGCOUNT
	.align		4
.L_731:
        /*1008*/ 	.byte	0x04, 0x2f
        /*100a*/ 	.short	(.L_733 - .L_732)
	.align		4
.L_732:
        /*100c*/ 	.word	index@(_ZN4vllm25paged_attention_v1_kernelIfhLi32ELi8ELi128ELNS_18Fp8KVCacheDataTypeE1ELb0EEEvPT_PKS2_PKT0_S8_ifPKiSA_iPKfiiiSC_SC_iiiii)
        /*1010*/ 	.word	0x00000020


	//----- nvinfo : EIATTR_FRAME_SIZE
	.align		4
.L_733:
        /*1014*/ 	.byte	0x04, 0x11
        /*1016*/ 	.short	(.L_735 - .L_734)
	.align		4
.L_734:
        /*1018*/ 	.word	index@(_ZN4vllm25paged_attention_v1_kernelIfhLi32ELi8ELi128ELNS_18Fp8KVCacheDataTypeE1ELb0EEEvPT_PKS2_PKT0_S8_ifPKiSA_iPKfiiiSC_SC_iiiii)
        /*101c*/ 	.word	0x00000000


	//----- nvinfo : EIATTR_REGCOUNT
	.align		4
.L_735:
        /*1020*/ 	.byte	0x04, 0x2f
        /*1022*/ 	.short	(.L_737 - .L_736)
	.align		4
.L_736:
        /*1024*/ 	.word	index@(_ZN4vllm25paged_attention_v1_kernelIfhLi64ELi8ELi128ELNS_18Fp8KVCacheDataTypeE1ELb0EEEvPT_PKS2_PKT0_S8_ifPKiSA_iPKfiiiSC_SC_iiiii)
        /*1028*/ 	.word	0x00000020


	//----- nvinfo : EIATTR_FRAME_SIZE
	.align		4
.L_737:
        /*102c*/ 	.byte	0x04, 0x11
        /*102e*/ 	.short	(.L_739 - .L_738)
	.align		4
.L_738:
        /*1030*/ 	.word	index@(_ZN4vllm25paged_attention_v1_kernelIfhLi64ELi8ELi128ELNS_18Fp8KVCacheDataTypeE1ELb0EEEvPT_PKS2_PKT0_S8_ifPKiSA_iPKfiiiSC_SC_iiiii)
        /*1034*/ 	.word	0x00000000


	//----- nvinfo : EIATTR_REGCOUNT
	.align		4
.L_739:
        /*1038*/ 	.byte	0x04, 0x2f
        /*103a*/ 	.short	(.L_741 - .L_740)
	.align		4
.L_740:
        /*103c*/ 	.word	index@(_ZN4vllm25paged_attention_v1_kernelIfhLi80ELi8ELi128ELNS_18Fp8KVCacheDataTypeE1ELb0EEEvPT_PKS2_PKT0_S8_ifPKiSA_iPKfiiiSC_SC_iiiii)
        /*1040*/ 	.word	0x00000020


	//----- nvinfo : EIATTR_FRAME_SIZE
	.align		4
.L_741:
        /*1044*/ 	.byte	0x04, 0x11
        /*1046*/ 	.short	(.L_743 - .L_742)
	.align		4
.L_742:
        /*1048*/ 	.word	index@(_ZN4vllm25paged_attention_v1_kernelIfhLi80ELi8ELi128ELNS_18Fp8KVCacheDataTypeE1ELb0EEEvPT_PKS2_PKT0_S8_ifPKiSA_iPKfiiiSC_SC_iiiii)
        /*104c*/ 	.word	0x00000000


	//----- nvinfo : EIATTR_REGCOUNT
	.align		4
.L_743:
        /*1050*/ 	.byte	0x04, 0x2f
        /*1052*/ 	.short	(.L_745 - .L_744)
	.align		4
.L_744:
        /*1054*/ 	.word	index@(_ZN4vllm25paged_attention_v1_kernelIfhLi96ELi8ELi128ELNS_18Fp8KVCacheDataTypeE1ELb0EEEvPT_PKS2_PKT0_S8_ifPKiSA_iPKfiiiSC_SC_iiiii)
        /*1058*/ 	.word	0x00000020


	//----- nvinfo : EIATTR_FRAME_SIZE
	.align		4
.L_745:
        /*105c*/ 	.byte	0x04, 0x11
        /*105e*/ 	.short	(.L_747 - .L_746)
	.align		4
.L_746:
        /*1060*/ 	.word	index@(_ZN4vllm25paged_attention_v1_kernelIfhLi96ELi8ELi128ELNS_18Fp8KVCacheDataTypeE1ELb0EEEvPT_PKS2_PKT0_S8_ifPKiSA_iPKfiiiSC_SC_iiiii)
        /*1064*/ 	.word	0x00000000


	//----- nvinfo : EIATTR_REGCOUNT
	.align		4
.L_747:
        /*1068*/ 	.byte	0x04, 0x2f
        /*106a*/ 	.short	(.L_749 - .L_748)
	.align		4
.L_748:
        /*106c*/ 	.word	index@(_ZN4vllm25paged_attention_v1_kernelIfhLi112ELi8ELi128ELNS_18Fp8KVCacheDataTypeE1ELb0EEEvPT_PKS2_PKT0_S8_ifPKiSA_iPKfiiiSC_SC_iiiii)
        /*1070*/ 	.word	0x00000020


	//----- nvinfo : EIATTR_FRAME_SIZE
	.align		4
.L_749:
        /*1074*/ 	.byte	0x04, 0x11
        /*1076*/ 	.short	(.L_751 - .L_750)
	.align		4
.L_750:
        /*1078*/ 	.word	index@(_ZN4vllm25paged_attention_v1_kernelIfhLi112ELi8ELi128ELNS_18Fp8KVCacheDataTypeE1ELb0EEEvPT_PKS2_PKT0_S8_ifPKiSA_iPKfiiiSC_SC_iiiii)
        /*107c*/ 	.word	0x00000000


	//----- nvinfo : EIATTR_REGCOUNT
	.align		4
.L_751:
        /*1080*/ 	.byte	0x04, 0x2f
        /*1082*/ 	.short	(.L_753 - .L_752)
	.align		4
.L_752:
        /*1084*/ 	.word	index@(_ZN4vllm25paged_attention_v1_kernelIfhLi120ELi8ELi128ELNS_18Fp8KVCacheDataTypeE1ELb0EEEvPT_PKS2_PKT0_S8_ifPKiSA_iPKfiiiSC_SC_iiiii)
        /*1088*/ 	.word	0x00000020


	//----- nvinfo : EIATTR_FRAME_SIZE
	.align		4
.L_753:
        /*108c*/ 	.byte	0x04, 0x11
        /*108e*/ 	.short	(.L_755 - .L_754)
	.align		4
.L_754:
        /*1090*/ 	.word	index@(_ZN4vllm25paged_attention_v1_kernelIfhLi120ELi8ELi128ELNS_18Fp8KVCacheDataTypeE1ELb0EEEvPT_PKS2_PKT0_S8_ifPKiSA_iPKfiiiSC_SC_iiiii)
        /*1094*/ 	.word	0x00000000


	//----- nvinfo : EIATTR_REGCOUNT
	.align		4
.L_755:
        /*1098*/ 	.byte	0x04, 0x2f
        /*109a*/ 	.short	(.L_757 - .L_756)
	.align		4
.L_756:
        /*109c*/ 	.word	index@(_ZN4vllm25paged_attention_v1_kernelIfhLi128ELi8ELi128ELNS_18Fp8KVCacheDataTypeE1ELb0EEEvPT_PKS2_PKT0_S8_ifPKiSA_iPKfiiiSC_SC_iiiii)
        /*10a0*/ 	.word	0x00000020


	//----- nvinfo : EIATTR_FRAME_SIZE
	.align		4
.L_757:
        /*10a4*/ 	.byte	0x04, 0x11
        /*10a6*/ 	.short	(.L_759 - .L_758)
	.align		4
.L_758:
        /*10a8*/ 	.word	index@(_ZN4vllm25paged_attention_v1_kernelIfhLi128ELi8ELi128ELNS_18Fp8KVCacheDataTypeE1ELb0EEEvPT_PKS2_PKT0_S8_ifPKiSA_iPKfiiiSC_SC_iiiii)
        /*10ac*/ 	.word	0x00000000


	//----- nvinfo : EIATTR_REGCOUNT
	.align		4
.L_759:
        /*10b0*/ 	.byte	0x04, 0x2f
        /*10b2*/ 	.short	(.L_761 - .L_760)
	.align		4
.L_760:
        /*10b4*/ 	.word	index@(_ZN4vllm25paged_attention_v1_kernelIfhLi192ELi8ELi128ELNS_18Fp8KVCacheDataTypeE1ELb0EEEvPT_PKS2_PKT0_S8_ifPKiSA_iPKfiiiSC_SC_iiiii)
        /*10b8*/ 	.word	0x00000020


	//----- nvinfo : EIATTR_FRAME_SIZE
	.align		4
.L_761:
        /*10bc*/ 	.byte	0x04, 0x11
        /*10be*/ 	.short	(.L_763 - .L_762)
	.align		4
.L_762:
        /*10c0*/ 	.word	index@(_ZN4vllm25paged_attention_v1_kernelIfhLi192ELi8ELi128ELNS_18Fp8KVCacheDataTypeE1ELb0EEEvPT_PKS2_PKT0_S8_ifPKiSA_iPKfiiiSC_SC_iiiii)
        /*10c4*/ 	.word	0x00000000


	//----- nvinfo : EIATTR_REGCOUNT
	.align		4
.L_763:
        /*10c8*/ 	.byte	0x04, 0x2f
        /*10ca*/ 	.short	(.L_765 - .L_764)
	.align		4
.L_764:
        /*10cc*/ 	.word	index@(_ZN4vllm25paged_attention_v1_kernelIfhLi256ELi8ELi128ELNS_18Fp8KVCacheDataTypeE1ELb0EEEvPT_PKS2_PKT0_S8_ifPKiSA_iPKfiiiSC_SC_iiiii)
        /*10d0*/ 	.word	0x00000020


	//----- nvinfo : EIATTR_FRAME_SIZE
	.align		4
.L_765:
        /*10d4*/ 	.byte	0x04, 0x11
        /*10d6*/ 	.short	(.L_767 - .L_766)
	.align		4
.L_766:
        /*10d8*/ 	.word	index@(_ZN4vllm25paged_attention_v1_kernelIfhLi256ELi8ELi128ELNS_18Fp8KVCacheDataTypeE1ELb0EEEvPT_PKS2_PKT0_S8_ifPKiSA_iPKfiiiSC_SC_iiiii)
        /*10dc*/ 	.word	0x00000000


	//----- nvinfo : EIATTR_REGCOUNT
	.align		4
.L_767:
        /*10e0*/ 	.byte	0x04, 0x2f
        /*10e2*/ 	.short	(.L_769 - .L_768)
	.align		4
.L_768:
        /*10e4*/ 	.word	index@(_ZN4vllm25paged_attention_v1_kernelIfhLi32ELi16ELi128ELNS_18Fp8KVCacheDataTypeE1ELb1EEEvPT_PKS2_PKT0_S8_ifPKiSA_iPKfiiiSC_SC_iiiii)
        /*10e8*/ 	.word	0x00000020


	//----- nvinfo : EIATTR_FRAME_SIZE
	.align		4
.L_769:
        /*10ec*/ 	.byte	0x04, 0x11
        /*10ee*/ 	.short	(.L_771 - .L_770)
	.align		4
.L_770:
        /*10f0*/ 	.word	index@(_ZN4vllm25paged_attention_v1_kernelIfhLi32ELi16ELi128ELNS_18Fp8KVCacheDataTypeE1ELb1EEEvPT_PKS2_PKT0_S8_ifPKiSA_iPKfiiiSC_SC_iiiii)
        /*10f4*/ 	.word	0x00000000


	//----- nvinfo : EIATTR_REGCOUNT
	.align		4
.L_771:
        /*10f8*/ 	.byte	0x04, 0x2f
        /*10fa*/ 	.short	(.L_773 - .L_772)
	.align		4
.L_772:
        /*10fc*/ 	.word	index@(_ZN4vllm25paged_attention_v1_kernelIfhLi64ELi16ELi128ELNS_18Fp8KVCacheDataTypeE1ELb1EEEvPT_PKS2_PKT0_S8_ifPKiSA_iPKfiiiSC_SC_iiiii)
        /*1100*/ 	.word	0x00000020


	//----- nvinfo : EIATTR_FRAME_SIZE
	.align		4
.L_773:
        /*1104*/ 	.byte	0x04, 0x11
        /*1106*/ 	.short	(.L_775 - .L_774)
	.align		4
.L_774:
        /*1108*/ 	.word	index@(_ZN4vllm25paged_attention_v1_kernelIfhLi64ELi16ELi128ELNS_18Fp8KVCacheDataTypeE1ELb1EEEvPT_PKS2_PKT0_S8_ifPKiSA_iPKfiiiSC_SC_iiiii)
        /*110c*/ 	.word	0x00000000


	//----- nvinfo : EIATTR_REGCOUNT
	.align		4
.L_775:
        /*1110*/ 	.byte	0x04, 0x2f
        /*1112*/ 	.short	(.L_777 - .L_776)
	.align		4
.L_776:
        /*1114*/ 	.word	index@(_ZN4vllm25paged_attention_v1_kernelIfhLi80ELi16ELi128ELNS_18Fp8KVCacheDataTypeE1ELb1EEEvPT_PKS2_PKT0_S8_ifPKiSA_iPKfiiiSC_SC_iiiii)
        /*1118*/ 	.word	0x00000020


	//----- nvinfo : EIATTR_FRAME_SIZE
	.align		4
.L_777:
        /*111c*/ 	.byte	0x04, 0x11
        /*111e*/ 	.short	(.L_779 - .L_778)
	.align		4
.L_778:
        /*1120*/ 	.word	index@(_ZN4vllm25paged_attention_v1_kernelIfhLi80ELi16ELi128ELNS_18Fp8KVCacheDataTypeE1ELb1EEEvPT_PKS2_PKT0_S8_ifPKiSA_iPKfiiiSC_SC_iiiii)
        /*1124*/ 	.word	0x00000000


	//----- nvinfo : EIATTR_REGCOUNT
	.align		4
.L_779:
        /*1128*/ 	.byte	0x04, 0x2f
        /*112a*/ 	.short	(.L_781 - .L_780)
	.align		4
.L_780:
        /*112c*/ 	.word	index@(_ZN4vllm25paged_attention_v1_kernelIfhLi96ELi16ELi128ELNS_18Fp8KVCacheDataTypeE1ELb1EEEvPT_PKS2_PKT0_S8_ifPKiSA_iPKfiiiSC_SC_iiiii)
        /*1130*/ 	.word	0x00000028


	//----- nvinfo : EIATTR_FRAME_SIZE
	.align		4
.L_781:
        /*1134*/ 	.byte	0x04, 0x11
        /*1136*/ 	.short	(.L_783 - .L_782)
	.align		4
.L_782:
        /*1138*/ 	.word	index@(_ZN4vllm25paged_attention_v1_kernelIfhLi96ELi16ELi128ELNS_18Fp8KVCacheDataTypeE1ELb1EEEvPT_PKS2_PKT0_S8_ifPKiSA_iPKfiiiSC_SC_iiiii)
        /*113c*/ 	.word	0x00000000


	//----- nvinfo : EIATTR_REGCOUNT
	.align		4
.L_783:
        /*1140*/ 	.byte	0x04, 0x2f
        /*1142*/ 	.short	(.L_785 - .L_784)
	.align		4
.L_784:
        /*1144*/ 	.word	index@(_ZN4vllm25paged_attention_v1_kernelIfhLi112ELi16ELi128ELNS_18Fp8KVCacheDataTypeE1ELb1EEEvPT_PKS2_PKT0_S8_ifPKiSA_iPKfiiiSC_SC_iiiii)
        /*1148*/ 	.word	0x00000020


	//----- nvinfo : EIATTR_FRAME_SIZE
	.align		4
.L_785:
        /*114c*/ 	.byte	0x04, 0x11
        /*114e*/ 	.short	(.L_787 - .L_786)
	.align		4
.L_786:
        /*1150*/ 	.word	index@(_ZN4vllm25paged_attention_v1_kernelIfhLi112ELi16ELi128ELNS_18Fp8KVCacheDataTypeE1ELb1EEEvPT_PKS2_PKT0_S8_ifPKiSA_iPKfiiiSC_SC_iiiii)
        /*1154*/ 	.word	0x00000000


	//----- nvinfo : EIATTR_REGCOUNT
	.align		4
.L_787:
        /*1158*/ 	.byte	0x04, 0x2f
        /*115a*/ 	.short	(.L_789 - .L_788)
	.align		4
.L_788:
        /*115c*/ 	.word	index@(_ZN4vllm25paged_attention_v1_kernelIfhLi120ELi16ELi128ELNS_18Fp8KVCacheDataTypeE1ELb1EEEvPT_PKS2_PKT0_S8_ifPKiSA_iPKfiiiSC_SC_iiiii)
        /*1160*/ 	.word	0x00000020


	//----- nvinfo : EIATTR_FRAME_SIZE
	.align		4
.L_789:
        /*1164*/ 	.byte	0x04, 0x11
        /*1166*/ 	.short	(.L_791 - .L_790)
	.align		4
.L_790:
        /*1168*/ 	.word	index@(_ZN4vllm25paged_attention_v1_kernelIfhLi120ELi16ELi128ELNS_18Fp8KVCacheDataTypeE1ELb1EEEvPT_PKS2_PKT0_S8_ifPKiSA_iPKfiiiSC_SC_iiiii)
        /*116c*/ 	.word	0x00000000


	//----- nvinfo : EIATTR_REGCOUNT
	.align		4
.L_791:
        /*1170*/ 	.byte	0x04, 0x2f
        /*1172*/ 	.short	(.L_793 - .L_792)
	.align		4
.L_792:
        /*1174*/ 	.word	index@(_ZN4vllm25paged_attention_v1_kernelIfhLi128ELi16ELi128ELNS_18Fp8KVCacheDataTypeE1ELb1EEEvPT_PKS2_PKT0_S8_ifPKiSA_iPKfiiiSC_SC_iiiii)
        /*1178*/ 	.word	0x00000028


	//----- nvinfo : EIATTR_FRAME_SIZE
	.align		4
.L_793:
        /*117c*/ 	.byte	0x04, 0x11
        /*117e*/ 	.short	(.L_795 - .L_794)
	.align		4
.L_794:
        /*1180*/ 	.word	index@(_ZN4vllm25paged_attention_v1_kernelIfhLi128ELi16ELi128ELNS_18Fp8KVCacheDataTypeE1ELb1EEEvPT_PKS2_PKT0_S8_ifPKiSA_iPKfiiiSC_SC_iiiii)
        /*1184*/ 	.word	0x00000000


	//----- nvinfo : EIATTR_REGCOUNT
	.align		4
.L_795:
        /*1188*/ 	.byte	0x04, 0x2f
        /*118a*/ 	.short	(.L_797 - .L_796)
	.align		4
.L_796:
        /*118c*/ 	.word	index@(_ZN4vllm25paged_attention_v1_kernelIfhLi192ELi16ELi128ELNS_18Fp8KVCacheDataTypeE1ELb1EEEvPT_PKS2_PKT0_S8_ifPKiSA_iPKfiiiSC_SC_iiiii)
        /*1190*/ 	.word	0x00000028


	//----- nvinfo : EIATTR_FRAME_SIZE
	.align		4
.L_797:
        /*1194*/ 	.byte	0x04, 0x11
        /*1196*/ 	.short	(.L_799 - .L_798)
	.align		4
.L_798:
        /*1198*/ 	.word	index@(_ZN4vllm25paged_attention_v1_kernelIfhLi192ELi16ELi128ELNS_18Fp8KVCacheDataTypeE1ELb1EEEvPT_PKS2_PKT0_S8_ifPKiSA_iPKfiiiSC_SC_iiiii)
        /*119c*/ 	.word	0x00000000


	//----- nvinfo : EIATTR_REGCOUNT
	.align		4
.L_799:
        /*11a0*/ 	.byte	0x04, 0x2f
        /*11a2*/ 	.short	(.L_801 - .L_800)
	.align		4
.L_800:
        /*11a4*/ 	.word	index@(_ZN4vllm25paged_attention_v1_kernelIfhLi256ELi16ELi128ELNS_18Fp8KVCacheDataTypeE1ELb1EEEvPT_PKS2_PKT0_S8_ifPKiSA_iPKfiiiSC_SC_iiiii)
        /*11a8*/ 	.word	0x00000037


	//----- nvinfo : EIATTR_FRAME_SIZE
	.align		4
.L_801:
        /*11ac*/ 	.byte	0x04, 0x11
        /*11ae*/ 	.short	(.L_803 - .L_802)
	.align		4
.L_802:
        /*11b0*/ 	.word	index@(_ZN4vllm25paged_attention_v1_kernelIfhLi256ELi16ELi128ELNS_18Fp8KVCacheDataTypeE1ELb1EEEvPT_PKS2_PKT0_S8_ifPKiSA_iPKfiiiSC_SC_iiiii)
        /*11b4*/ 	.word	0x00000000


	//----- nvinfo : EIATTR_REGCOUNT
	.align		4
.L_803:
        /*11b8*/ 	.byte	0x04, 0x2f
        /*11ba*/ 	.short	(.L_805 - .L_804)
	.align		4
.L_804:
        /*11bc*/ 	.word	index@(_ZN4vllm25paged_attention_v1_kernelIfhLi32ELi16ELi128ELNS_18Fp8KVCacheDataTypeE1ELb0EEEvPT_PKS2_PKT0_S8_ifPKiSA_iPKfiiiSC_SC_iiiii)
        /*11c0*/ 	.word	0x00000020


	//----- nvinfo : EIATTR_FRAME_SIZE
	.align		4
.L_805:
        /*11c4*/ 	.byte	0x04, 0x11
        /*11c6*/ 	.short	(.L_807 - .L_806)
	.align		4
.L_806:
        /*11c8*/ 	.word	index@(_ZN4vllm25paged_attention_v1_kernelIfhLi32ELi16ELi128ELNS_18Fp8KVCacheDataTypeE1ELb0EEEvPT_PKS2_PKT0_S8_ifPKiSA_iPKfiiiSC_SC_iiiii)
        /*11cc*/ 	.word	0x00000000


	//----- nvinfo : EIATTR_REGCOUNT
	.align		4
.L_807:
        /*11d0*/ 	.byte	0x04, 0x2f
        /*11d2*/ 	.short	(.L_809 - .L_808)
	.align		4
.L_808:
        /*11d4*/ 	.word	index@(_ZN4vllm25paged_attention_v1_kernelIfhLi64ELi16ELi128ELNS_18Fp8KVCacheDataTypeE1ELb0EEEvPT_PKS2_PKT0_S8_ifPKiSA_iPKfiiiSC_SC_iiiii)
        /*11d8*/ 	.word	0x00000020


	//----- nvinfo : EIATTR_FRAME_SIZE
	.align		4
.L_809:
        /*11dc*/ 	.byte	0x04, 0x11
        /*11de*/ 	.short	(.L_811 - .L_810)
	.align		4
.L_810:
        /*11e0*/ 	.word	index@(_ZN4vllm25paged_attention_v1_kernelIfhLi64ELi16ELi128ELNS_18Fp8KVCacheDataTypeE1ELb0EEEvPT_PKS2_PKT0_S8_ifPKiSA_iPKfiiiSC_SC_iiiii)
        /*11e4*/ 	.word	0x00000000


	//----- nvinfo : EIATTR_REGCOUNT
	.align		4
.L_811:
        /*11e8*/ 	.byte	0x04, 0x2f
        /*11ea*/ 	.short	(.L_813 - .L_812)
	.align		4
.L_812:
        /*11ec*/ 	.word	index@(_ZN4vllm25paged_attention_v1_kernelIfhLi80ELi16ELi128ELNS_18Fp8KVCacheDataTypeE1ELb0EEEvPT_PKS2_PKT0_S8_ifPKiSA_iPKfiiiSC_SC_iiiii)
        /*11f0*/ 	.word	0x00000020


	//----- nvinfo : EIATTR_FRAME_SIZE
	.align		4
.L_813:
        /*11f4*/ 	.byte	0x04, 0x11
        /*11f6*/ 	.short	(.L_815 - .L_814)
	.align		4
.L_814:
        /*11f8*/ 	.word	index@(_ZN4vllm25paged_attention_v1_kernelIfhLi80ELi16ELi128ELNS_18Fp8KVCacheDataTypeE1ELb0EEEvPT_PKS2_PKT0_S8_ifPKiSA_iPKfiiiSC_SC_iiiii)
        /*11fc*/ 	.word	0x00000000


	//----- nvinfo : EIATTR_REGCOUNT
	.align		4
.L_815:
        /*1200*/ 	.byte	0x04, 0x2f
        /*1202*/ 	.short	(.L_817 - .L_816)
	.align		4
.L_816:
        /*1204*/ 	.word	index@(_ZN4vllm25paged_attention_v1_kernelIfhLi96ELi16ELi128ELNS_18Fp8KVCacheDataTypeE1ELb0EEEvPT_PKS2_PKT0_S8_ifPKiSA_iPKfiiiSC_SC_iiiii)
        /*1208*/ 	.word	0x00000020


	//----- nvinfo : EIATTR_FRAME_SIZE
	.align		4
.L_817:
        /*120c*/ 	.byte	0x04, 0x11
        /*120e*/ 	.short	(.L_819 - .L_818)
	.align		4
.L_818:
        /*1210*/ 	.word	index@(_ZN4vllm25paged_attention_v1_kernelIfhLi96ELi16ELi128ELNS_18Fp8KVCacheDataTypeE1ELb0EEEvPT_PKS2_PKT0_S8_ifPKiSA_iPKfiiiSC_SC_iiiii)
        /*1214*/ 	.word	0x00000000


	//----- nvinfo : EIATTR_REGCOUNT
	.align		4
.L_819:
        /*1218*/ 	.byte	0x04, 0x2f
        /*121a*/ 	.short	(.L_821 - .L_820)
	.align		4
.L_820:
        /*121c*/ 	.word	index@(_ZN4vllm25paged_attention_v1_kernelIfhLi112ELi16ELi128ELNS_18Fp8KVCacheDataTypeE1ELb0EEEvPT_PKS2_PKT0_S8_ifPKiSA_iPKfiiiSC_SC_iiiii)
        /*1220*/ 	.word	0x00000020


	//----- nvinfo : EIATTR_FRAME_SIZE
	.align		4
.L_821:
        /*1224*/ 	.byte	0x04, 0x11
        /*1226*/ 	.short	(.L_823 - .L_822)
	.align		4
.L_822:
        /*1228*/ 	.word	index@(_ZN4vllm25paged_attention_v1_kernelIfhLi112ELi16ELi128ELNS_18Fp8KVCacheDataTypeE1ELb0EEEvPT_PKS2_PKT0_S8_ifPKiSA_iPKfiiiSC_SC_iiiii)
        /*122c*/ 	.word	0x00000000


	//----- nvinfo : EIATTR_REGCOUNT
	.align		4
.L_823:
        /*1230*/ 	.byte	0x04, 0x2f
        /*1232*/ 	.short	(.L_825 - .L_824)
	.align		4
.L_824:
        /*1234*/ 	.word	index@(_ZN4vllm25paged_attention_v1_kernelIfhLi120ELi16ELi128ELNS_18Fp8KVCacheDataTypeE1ELb0EEEvPT_PKS2_PKT0_S8_ifPKiSA_iPKfiiiSC_SC_iiiii)
        /*1238*/ 	.word	0x00000020


	//----- nvinfo : EIATTR_FRAME_SIZE
	.align		4
.L_825:
        /*123c*/ 	.byte	0x04, 0x11
        /*123e*/ 	.short	(.L_827 - .L_826)
	.align		4
.L_826:
        /*1240*/ 	.word	index@(_ZN4vllm25paged_attention_v1_kernelIfhLi120ELi16ELi128ELNS_18Fp8KVCacheDataTypeE1ELb0EEEvPT_PKS2_PKT0_S8_ifPKiSA_iPKfiiiSC_SC_iiiii)
        /*1244*/ 	.word	0x00000000


	//----- nvinfo : EIATTR_REGCOUNT
	.align		4
.L_827:
        /*1248*/ 	.byte	0x04, 0x2f
        /*124a*/ 	.short	(.L_829 - .L_828)
	.align		4
.L_828:
        /*124c*/ 	.word	index@(_ZN4vllm25paged_attention_v1_kernelIfhLi128ELi16ELi128ELNS_18Fp8KVCacheDataTypeE1ELb0EEEvPT_PKS2_PKT0_S8_ifPKiSA_iPKfiiiSC_SC_iiiii)
        /*1250*/ 	.word	0x00000020


	//----- nvinfo : EIATTR_FRAME_SIZE
	.align		4
.L_829:
        /*1254*/ 	.byte	0x04, 0x11
        /*1256*/ 	.short	(.L_831 - .L_830)
	.align		4
.L_830:
        /*1258*/ 	.word	index@(_ZN4vllm25paged_attention_v1_kernelIfhLi128ELi16ELi128ELNS_18Fp8KVCacheDataTypeE1ELb0EEEvPT_PKS2_PKT0_S8_ifPKiSA_iPKfiiiSC_SC_iiiii)
        /*125c*/ 	.word	0x00000000


	//----- nvinfo : EIATTR_REGCOUNT
	.align		4
.L_831:
        /*1260*/ 	.byte	0x04, 0x2f
        /*1262*/ 	.short	(.L_833 - .L_832)
	.align		4
.L_832:
        /*1264*/ 	.word	index@(_ZN4vllm25paged_attention_v1_kernelIfhLi192ELi16ELi128ELNS_18Fp8KVCacheDataTypeE1ELb0EEEvPT_PKS2_PKT0_S8_ifPKiSA_iPKfiiiSC_SC_iiiii)
        /*1268*/ 	.word	0x00000028


	//----- nvinfo : EIATTR_FRAME_SIZE
	.align		4
.L_833:
        /*126c*/ 	.byte	0x04, 0x11
        /*126e*/ 	.short	(.L_835 - .L_834)
	.align		4
.L_834:
        /*1270*/ 	.word	index@(_ZN4vllm25paged_attention_v1_kernelIfhLi192ELi16ELi128ELNS_18Fp8KVCacheDataTypeE1ELb0EEEvPT_PKS2_PKT0_S8_ifPKiSA_iPKfiiiSC_SC_iiiii)
        /*1274*/ 	.word	0x00000000


	//----- nvinfo : EIATTR_REGCOUNT
	.align		4
.L_835:
        /*1278*/ 	.byte	0x04, 0x2f
        /*127a*/ 	.short	(.L_837 - .L_836)
	.align		4
.L_836:
        /*127c*/ 	.word	index@(_ZN4vllm25paged_attention_v1_kernelIfhLi256ELi16ELi128ELNS_18Fp8KVCacheDataTypeE1ELb0EEEvPT_PKS2_PKT0_S8_ifPKiSA_iPKfiiiSC_SC_iiiii)
        /*1280*/ 	.word	0x00000030


	//----- nvinfo : EIATTR_FRAME_SIZE
	.align		4
.L_837:
        /*1284*/ 	.byte	0x04, 0x11
        /*1286*/ 	.short	(.L_839 - .L_838)
	.align		4
.L_838:
        /*1288*/ 	.word	index@(_ZN4vllm25paged_attention_v1_kernelIfhLi256ELi16ELi128ELNS_18Fp8KVCacheDataTypeE1ELb0EEEvPT_PKS2_PKT0_S8_ifPKiSA_iPKfiiiSC_SC_iiiii)
        /*128c*/ 	.word	0x00000000


	//----- nvinfo : EIATTR_REGCOUNT
	.align		4
.L_839:
        /*1290*/ 	.byte	0x04, 0x2f
        /*1292*/ 	.short	(.L_841 - .L_840)
	.align		4
.L_840:
        /*1294*/ 	.word	index@(_ZN4vllm25paged_attention_v1_kernelIfhLi32ELi32ELi128ELNS_18Fp8KVCacheDataTypeE1ELb1EEEvPT_PKS2_PKT0_S8_ifPKiSA_iPKfiiiSC_SC_iiiii)
        /*1298*/ 	.word	0x00000020


	//----- nvinfo : EIATTR_FRAME_SIZE
	.align		4
.L_841:
        /*129c*/ 	.byte	0x04, 0x11
        /*129e*/ 	.short	(.L_843 - .L_842)
	.align		4
.L_842:
        /*12a0*/ 	.word	index@(_ZN4vllm25paged_attention_v1_kernelIfhLi32ELi32ELi128ELNS_18Fp8KVCacheDataTypeE1ELb1EEEvPT_PKS2_PKT0_S8_ifPKiSA_iPKfiiiSC_SC_iiiii)
        /*12a4*/ 	.word	0x00000000


	//----- nvinfo : EIATTR_REGCOUNT
	.align		4
.L_843:
        /*12a8*/ 	.byte	0x04, 0x2f
        /*12aa*/ 	.short	(.L_845 - .L_844)
	.align		4
.L_844:
        /*12ac*/ 	.word	index@(_ZN4vllm25paged_attention_v1_kernelIfhLi64ELi32ELi128ELNS_18Fp8KVCacheDataTypeE1ELb1EEEvPT_PKS2_PKT0_S8_ifPKiSA_iPKfiiiSC_SC_iiiii)
        /*12b0*/ 	.word	0x00000028


	//----- nvinfo : EIATTR_FRAME_SIZE
	.align		4
.L_845:
        /*12b4*/ 	.byte	0x04, 0x11
        /*12b6*/ 	.short	(.L_847 - .L_846)
	.align		4
.L_846:
        /*12b8*/ 	.word	index@(_ZN4vllm25paged_attention_v1_kernelIfhLi64ELi32ELi128ELNS_18Fp8KVCacheDataTypeE1ELb1EEEvPT_PKS2_PKT0_S8_ifPKiSA_iPKfiiiSC_SC_iiiii)
        /*12bc*/ 	.word	0x00000000


	//----- nvinfo : EIATTR_REGCOUNT
	.align		4
.L_847:
        /*12c0*/ 	.byte	0x04, 0x2f
        /*12c2*/ 	.short	(.L_849 - .L_848)
	.align		4
.L_848:
        /*12c4*/ 	.word	index@(_ZN4vllm25paged_attention_v1_kernelIfhLi80ELi32ELi128ELNS_18Fp8KVCacheDataTypeE1ELb1EEEvPT_PKS2_PKT0_S8_ifPKiSA_iPKfiiiSC_SC_iiiii)
        /*12c8*/ 	.word	0x00000028


	//----- nvinfo : EIATTR_FRAME_SIZE
	.align		4
.L_849:
        /*12cc*/ 	.byte	0x04, 0x11
        /*12ce*/ 	.short	(.L_851 - .L_850)
	.align		4
.L_850:
        /*12d0*/ 	.word	index@(_ZN4vllm25paged_attention_v1_kernelIfhLi80ELi32ELi128ELNS_18Fp8KVCacheDataTypeE1ELb1EEEvPT_PKS2_PKT0_S8_ifPKiSA_iPKfiiiSC_SC_iiiii)
        /*12d4*/ 	.word	0x00000000


	//----- nvinfo : EIATTR_REGCOUNT
	.align		4
.L_851:
        /*12d8*/ 	.byte	0x04, 0x2f
        /*12da*/ 	.short	(.L_853 - .L_852)
	.align		4
.L_852:
        /*12dc*/ 	.word	index@(_ZN4vllm25paged_attention_v1_kernelIfhLi96ELi32ELi128ELNS_18Fp8KVCacheDataTypeE1ELb1EEEvPT_PKS2_PKT0_S8_ifPKiSA_iPKfiiiSC_SC_iiiii)
        /*12e0*/ 	.word	0x0000002e


	//----- nvinfo : EIATTR_FRAME_SIZE
	.align		4
.L_853:
        /*12e4*/ 	.byte	0x04, 0x11
        /*12e6*/ 	.short	(.L_855 - .L_854)
	.align		4
.L_854:
        /*12e8*/ 	.word	index@(_ZN4vllm25paged_attention_v1_kernelIfhLi96ELi32ELi128ELNS_18Fp8KVCacheDataTypeE1ELb1EEEvPT_PKS2_PKT0_S8_ifPKiSA_iPKfiiiSC_SC_iiiii)
        /*12ec*/ 	.word	0x00000000


	//----- nvinfo : EIATTR_REGCOUNT
	.align		4
.L_855:
        /*12f0*/ 	.byte	0x04, 0x2f
        /*12f2*/ 	.short	(.L_857 - .L_856)
	.align		4
.L_856:
        /*12f4*/ 	.word	index@(_ZN4vllm25paged_attention_v1_kernelIfhLi112ELi32ELi128ELNS_18Fp8KVCacheDataTypeE1ELb1EEEvPT_PKS2_PKT0_S8_ifPKiSA_iPKfiiiSC_SC_iiiii)
        /*12f8*/ 	.word	0x00000030


	//----- nvinfo : EIATTR_FRAME_SIZE
	.align		4
.L_857:
        /*12fc*/ 	.byte	0x04, 0x11
        /*12fe*/ 	.short	(.L_859 - .L_858)
	.align		4
.L_858:
        /*1300*/ 	.word	index@(_ZN4vllm25paged_attention_v1_kernelIfhLi112ELi32ELi128ELNS_18Fp8KVCacheDataTypeE1ELb1EEEvPT_PKS2_PKT0_S8_ifPKiSA_iPKfiiiSC_SC_iiiii)
        /*1304*/ 	.word	0x00000000


	//----- nvinfo : EIATTR_REGCOUNT
	.align		4
.L_859:
        /*1308*/ 	.byte	0x04, 0x2f
        /*130a*/ 	.short	(.L_861 - .L_860)
	.align		4
.L_860:
        /*130c*/ 	.word	index@(_ZN4vllm25paged_attention_v1_kernelIfhLi120ELi32ELi128ELNS_18Fp8KVCacheDataTypeE1ELb1EEEvPT_PKS2_PKT0_S8_ifPKiSA_iPKfiiiSC_SC_iiiii)
        /*1310*/ 	.word	0x00000030


	//----- nvinfo : EIATTR_FRAME_SIZE
	.align		4
.L_861:
        /*1314*/ 	.byte	0x04, 0x11
        /*1316*/ 	.short	(.L_863 - .L_862)
	.align		4
.L_862:
        /*1318*/ 	.word	index@(_ZN4vllm25paged_attention_v1_kernelIfhLi120ELi32ELi128ELNS_18Fp8KVCacheDataTypeE1ELb1EEEvPT_PKS2_PKT0_S8_ifPKiSA_iPKfiiiSC_SC_iiiii)
        /*131c*/ 	.word	0x00000000


	//----- nvinfo : EIATTR_REGCOUNT
	.align		4
.L_863:
        /*1320*/ 	.byte	0x04, 0x2f
        /*1322*/ 	.short	(.L_865 - .L_864)
	.align		4
.L_864:
        /*1324*/ 	.word	index@(_ZN4vllm25paged_attention_v1_kernelIfhLi128ELi32ELi128ELNS_18Fp8KVCacheDataTypeE1ELb1EEEvPT_PKS2_PKT0_S8_ifPKiSA_iPKfiiiSC_SC_iiiii)
        /*1328*/ 	.word	0x00000037


	//----- nvinfo : EIATTR_FRAME_SIZE
	.align		4
.L_865:
        /*132c*/ 	.byte	0x04, 0x11
        /*132e*/ 	.short	(.L_867 - .L_866)
	.align		4
.L_866:
        /*1330*/ 	.word	index@(_ZN4vllm25paged_attention_v1_kernelIfhLi128ELi32ELi128ELNS_18Fp8KVCacheDataTypeE1ELb1EEEvPT_PKS2_PKT0_S8_ifPKiSA_iPKfiiiSC_SC_iiiii)
        /*1334*/ 	.word	0x00000000


	//----- nvinfo : EIATTR_REGCOUNT
	.align		4
.L_867:
        /*1338*/ 	.byte	0x04, 0x2f
        /*133a*/ 	.short	(.L_869 - .L_868)
	.align		4
.L_868:
        /*133c*/ 	.word	index@(_ZN4vllm25paged_attention_v1_kernelIfhLi192ELi32ELi128ELNS_18Fp8KVCacheDataTypeE1ELb1EEEvPT_PKS2_PKT0_S8_ifPKiSA_iPKfiiiSC_SC_iiiii)
        /*1340*/ 	.word	0x0000004f


	//----- nvinfo : EIATTR_FRAME_SIZE
	.align		4
.L_869:
        /*1344*/ 	.byte	0x04, 0x11
        /*1346*/ 	.short	(.L_871 - .L_870)
	.align		4
.L_870:
        /*1348*/ 	.word	index@(_ZN4vllm25paged_attention_v1_kernelIfhLi192ELi32ELi128ELNS_18Fp8KVCacheDataTypeE1ELb1EEEvPT_PKS2_PKT0_S8_ifPKiSA_iPKfiiiSC_SC_iiiii)
        /*134c*/ 	.word	0x00000000


	//----- nvinfo : EIATTR_REGCOUNT
	.align		4
.L_871:
        /*1350*/ 	.byte	0x04, 0x2f
        /*1352*/ 	.short	(.L_873 - .L_872)
	.align		4
.L_872:
        /*1354*/ 	.word	index@(_ZN4vllm25paged_attention_v1_kernelIfhLi256ELi32ELi128ELNS_18Fp8KVCacheDataTypeE1ELb1EEEvPT_PKS2_PKT0_S8_ifPKiSA_iPKfiiiSC_SC_iiiii)
        /*1358*/ 	.word	0x00000066


	//----- nvinfo : EIATTR_FRAME_SIZE
	.align		4
.L_873:
        /*135c*/ 	.byte	0x04, 0x11
        /*135e*/ 	.short	(.L_875 - .L_874)
	.align		4
.L_874:
        /*1360*/ 	.word	index@(_ZN4vllm25paged_attention_v1_kernelIfhLi256ELi32ELi128ELNS_18Fp8KVCacheDataTypeE1ELb1EEEvPT_PKS2_PKT0_S8_ifPKiSA_iPKfiiiSC_SC_iiiii)
        /*1364*/ 	.word	0x00000000


	//----- nvinfo : EIATTR_REGCOUNT
	.align		4
.L_875:
        /*1368*/ 	.byte	0x04, 0x2f
        /*136a*/ 	.short	(.L_877 - .L_876)
	.align		4
.L_876:
        /*136c*/ 	.word	index@(_ZN4vllm25paged_attention_v1_kernelIfhLi32ELi32ELi128ELNS_18Fp8KVCacheDataTypeE1ELb0EEEvPT_PKS2_PKT0_S8_ifPKiSA_iPKfiiiSC_SC_iiiii)
        /*1370*/ 	.word	0x00000020


	//----- nvinfo : EIATTR_FRAME_SIZE
	.align		4
.L_877:
        /*1374*/ 	.byte	0x04, 0x11
        /*1376*/ 	.short	(.L_879 - .L_878)
	.align		4
.L_878:
        /*1378*/ 	.word	index@(_ZN4vllm25paged_attention_v1_kernelIfhLi32ELi32ELi128ELNS_18Fp8KVCacheDataTypeE1ELb0EEEvPT_PKS2_PKT0_S8_ifPKiSA_iPKfiiiSC_SC_iiiii)
        /*137c*/ 	.word	0x00000000


	//----- nvinfo : EIATTR_REGCOUNT
	.align		4
.L_879:
        /*1380*/ 	.byte	0x04, 0x2f
        /*1382*/ 	.short	(.L_881 - .L_880)
	.align		4
.L_880:
        /*1384*/ 	.word	index@(_ZN4vllm25paged_attention_v1_kernelIfhLi64ELi32ELi128ELNS_18Fp8KVCacheDataTypeE1ELb0EEEvPT_PKS2_PKT0_S8_ifPKiSA_iPKfiiiSC_SC_iiiii)
        /*1388*/ 	.word	0x00000020


	//----- nvinfo : EIATTR_FRAME_SIZE
	.align		4
.L_881:
        /*138c*/ 	.byte	0x04, 0x11
        /*138e*/ 	.short	(.L_883 - .L_882)
	.align		4
.L_882:
        /*1390*/ 	.word	index@(_ZN4vllm25paged_attention_v1_kernelIfhLi64ELi32ELi128ELNS_18Fp8KVCacheDataTypeE1ELb0EEEvPT_PKS2_PKT0_S8_ifPKiSA_iPKfiiiSC_SC_iiiii)
        /*1394*/ 	.word	0x00000000


	//----- nvinfo : EIATTR_REGCOUNT
	.align		4
.L_883:
        /*1398*/ 	.byte	0x04, 0x2f
        /*139a*/ 	.short	(.L_885 - .L_884)
	.align		4
.L_884:
        /*139c*/ 	.word	index@(_ZN4vllm25paged_attention_v1_kernelIfhLi80ELi32ELi128ELNS_18Fp8KVCacheDataTypeE1ELb0EEEvPT_PKS2_PKT0_S8_ifPKiSA_iPKfiiiSC_SC_iiiii)
        /*13a0*/ 	.word	0x00000020


	//----- nvinfo : EIATTR_FRAME_SIZE
	.align		4
.L_885:
        /*13a4*/ 	.byte	0x04, 0x11
        /*13a6*/ 	.short	(.L_887 - .L_886)
	.align		4
.L_886:
        /*13a8*/ 	.word	index@(_ZN4vllm25paged_attention_v1_kernelIfhLi80ELi32ELi128ELNS_18Fp8KVCacheDataTypeE1ELb0EEEvPT_PKS2_PKT0_S8_ifPKiSA_iPKfiiiSC_SC_iiiii)
        /*13ac*/ 	.word	0x00000000


	//----- nvinfo : EIATTR_REGCOUNT
	.align		4
.L_887:
        /*13b0*/ 	.byte	0x04, 0x2f
        /*13b2*/ 	.short	(.L_889 - .L_888)
	.align		4
.L_888:
        /*13b4*/ 	.word	index@(_ZN4vllm25paged_attention_v1_kernelIfhLi96ELi32ELi128ELNS_18Fp8KVCacheDataTypeE1ELb0EEEvPT_PKS2_PKT0_S8_ifPKiSA_iPKfiiiSC_SC_iiiii)
        /*13b8*/ 	.word	0x00000028


	//----- nvinfo : EIATTR_FRAME_SIZE
	.align		4
.L_889:
        /*13bc*/ 	.byte	0x04, 0x11
        /*13be*/ 	.short	(.L_891 - .L_890)
	.align		4
.L_890:
        /*13c0*/ 	.word	index@(_ZN4vllm25paged_attention_v1_kernelIfhLi96ELi32ELi128ELNS_18Fp8KVCacheDataTypeE1ELb0EEEvPT_PKS2_PKT0_S8_ifPKiSA_iPKfiiiSC_SC_iiiii)
        /*13c4*/ 	.word	0x00000000


	//----- nvinfo : EIATTR_REGCOUNT
	.align		4
.L_891:
        /*13c8*/ 	.byte	0x04, 0x2f
        /*13ca*/ 	.short	(.L_893 - .L_892)
	.align		4
.L_892:
        /*13cc*/ 	.word	index@(_ZN4vllm25paged_attention_v1_kernelIfhLi112ELi32ELi128ELNS_18Fp8KVCacheDataTypeE1ELb0EEEvPT_PKS2_PKT0_S8_ifPKiSA_iPKfiiiSC_SC_iiiii)
        /*13d0*/ 	.word	0x00000028


	//----- nvinfo : EIATTR_FRAME_SIZE
	.align		4
.L_893:
        /*13d4*/ 	.byte	0x04, 0x11
        /*13d6*/ 	.short	(.L_895 - .L_894)
	.align		4
.L_894:
        /*13d8*/ 	.word	index@(_ZN4vllm25paged_attention_v1_kernelIfhLi112ELi32ELi128ELNS_18Fp8KVCacheDataTypeE1ELb0EEEvPT_PKS2_PKT0_S8_ifPKiSA_iPKfiiiSC_SC_iiiii)
        /*13dc*/ 	.word	0x00000000


	//----- nvinfo : EIATTR_REGCOUNT
	.align		4
.L_895:
        /*13e0*/ 	.byte	0x04, 0x2f
        /*13e2*/ 	.short	(.L_897 - .L_896)
	.align		4
.L_896:
        /*13e4*/ 	.word	index@(_ZN4vllm25paged_attention_v1_kernelIfhLi120ELi32ELi128ELNS_18Fp8KVCacheDataTypeE1ELb0EEEvPT_PKS2_PKT0_S8_ifPKiSA_iPKfiiiSC_SC_iiiii)
        /*13e8*/ 	.word	0x00000030


	//----- nvinfo : EIATTR_FRAME_SIZE
	.align		4
.L_897:
        /*13ec*/ 	.byte	0x04, 0x11
        /*13ee*/ 	.short	(.L_899 - .L_898)
	.align		4
.L_898:
        /*13f0*/ 	.word	index@(_ZN4vllm25paged_attention_v1_kernelIfhLi120ELi32ELi128ELNS_18Fp8KVCacheDataTypeE1ELb0EEEvPT_PKS2_PKT0_S8_ifPKiSA_iPKfiiiSC_SC_iiiii)
        /*13f4*/ 	.word	0x00000000


	//----- nvinfo : EIATTR_REGCOUNT
	.align		4
.L_899:
        /*13f8*/ 	.byte	0x04, 0x2f
        /*13fa*/ 	.short	(.L_901 - .L_900)
	.align		4
.L_900:
        /*13fc*/ 	.word	index@(_ZN4vllm25paged_attention_v1_kernelIfhLi128ELi32ELi128ELNS_18Fp8KVCacheDataTypeE1ELb0EEEvPT_PKS2_PKT0_S8_ifPKiSA_iPKfiiiSC_SC_iiiii)
        /*1400*/ 	.word	0x00000030


	//----- nvinfo : EIATTR_FRAME_SIZE
	.align		4
.L_901:
        /*1404*/ 	.byte	0x04, 0x11
        /*1406*/ 	.short	(.L_903 - .L_902)
	.align		4
.L_902:
        /*1408*/ 	.word	index@(_ZN4vllm25paged_attention_v1_kernelIfhLi128ELi32ELi128ELNS_18Fp8KVCacheDataTypeE1ELb0EEEvPT_PKS2_PKT0_S8_ifPKiSA_iPKfiiiSC_SC_iiiii)
        /*140c*/ 	.word	0x00000000


	//----- nvinfo : EIATTR_REGCOUNT
	.align		4
.L_903:
        /*1410*/ 	.byte	0x04, 0x2f
        /*1412*/ 	.short	(.L_905 - .L_904)
	.align		4
.L_904:
        /*1414*/ 	.word	index@(_ZN4vllm25paged_attention_v1_kernelIfhLi192ELi32ELi128ELNS_18Fp8KVCacheDataTypeE1ELb0EEEvPT_PKS2_PKT0_S8_ifPKiSA_iPKfiiiSC_SC_iiiii)
        /*1418*/ 	.word	0x00000040


	//----- nvinfo : EIATTR_FRAME_SIZE
	.align		4
.L_905:
        /*141c*/ 	.byte	0x04, 0x11
        /*141e*/ 	.short	(.L_907 - .L_906)
	.align		4
.L_906:
        /*1420*/ 	.word	index@(_ZN4vllm25paged_attention_v1_kernelIfhLi192ELi32ELi128ELNS_18Fp8KVCacheDataTypeE1ELb0EEEvPT_PKS2_PKT0_S8_ifPKiSA_iPKfiiiSC_SC_iiiii)
        /*1424*/ 	.word	0x00000000


	//----- nvinfo : EIATTR_REGCOUNT
	.align		4
.L_907:
        /*1428*/ 	.byte	0x04, 0x2f
        /*142a*/ 	.short	(.L_909 - .L_908)
	.align		4
.L_908:
        /*142c*/ 	.word	index@(_ZN4vllm25paged_attention_v1_kernelIfhLi256ELi32ELi128ELNS_18Fp8KVCacheDataTypeE1ELb0EEEvPT_PKS2_PKT0_S8_ifPKiSA_iPKfiiiSC_SC_iiiii)
        /*1430*/ 	.word	0x00000050


	//----- nvinfo : EIATTR_FRAME_SIZE
	.align		4
.L_909:
        /*1434*/ 	.byte	0x04, 0x11
        /*1436*/ 	.short	(.L_911 - .L_910)
	.align		4
.L_910:
        /*1438*/ 	.word	index@(_ZN4vllm25paged_attention_v1_kernelIfhLi256ELi32ELi128ELNS_18Fp8KVCacheDataTypeE1ELb0EEEvPT_PKS2_PKT0_S8_ifPKiSA_iPKfiiiSC_SC_iiiii)
        /*143c*/ 	.word	0x00000000


	//----- nvinfo : EIATTR_REGCOUNT
	.align		4
.L_911:
        /*1440*/ 	.byte	0x04, 0x2f
        /*1442*/ 	.short	(.L_913 - .L_912)
	.align		4
.L_912:
        /*1444*/ 	.word	index@(_ZN4vllm25paged_attention_v1_kernelIthLi32ELi8ELi128ELNS_18Fp8KVCacheDataTypeE1ELb1EEEvPT_PKS2_PKT0_S8_ifPKiSA_iPKfiiiSC_SC_iiiii)
        /*1448*/ 	.word	0x00000020


	//----- nvinfo : EIATTR_FRAME_SIZE
	.align		4
.L_913:
        /*144c*/ 	.byte	0x04, 0x11
        /*144e*/ 	.short	(.L_915 - .L_914)
	.align		4
.L_914:
        /*1450*/ 	.word	index@(_ZN4vllm25paged_attention_v1_kernelIthLi32ELi8ELi128ELNS_18Fp8KVCacheDataTypeE1ELb1EEEvPT_PKS2_PKT0_S8_ifPKiSA_iPKfiiiSC_SC_iiiii)
        /*1454*/ 	.word	0x00000000


	//----- nvinfo : EIATTR_REGCOUNT
	.align		4
.L_915:
        /*1458*/ 	.byte	0x04, 0x2f
        /*145a*/ 	.short	(.L_917 - .L_916)
	.align		4
.L_916:
        /*145c*/ 	.word	index@(_ZN4vllm25paged_attention_v1_kernelIthLi64ELi8ELi128ELNS_18Fp8KVCacheDataTypeE1ELb1EEEvPT_PKS2_PKT0_S8_ifPKiSA_iPKfiiiSC_SC_iiiii)
        /*1460*/ 	.word	0x00000020


	//----- nvinfo : EIATTR_FRAME_SIZE
	.align		4
.L_917:
        /*1464*/ 	.byte	0x04, 0x11
        /*1466*/ 	.short	(.L_919 - .L_918)
	.align		4
.L_918:
        /*1468*/ 	.word	index@(_ZN4vllm25paged_attention_v1_kernelIthLi64ELi8ELi128ELNS_18Fp8KVCacheDataTypeE1ELb1EEEvPT_PKS2_PKT0_S8_ifPKiSA_iPKfiiiSC_SC_iiiii)
        /*146c*/ 	.word	0x00000000


	//----- nvinfo : EIATTR_REGCOUNT
	.align		4
.L_919:
        /*1470*/ 	.byte	0x04, 0x2f
        /*1472*/ 	.short	(.L_921 - .L_920)
	.align		4
.L_920:
        /*1474*/ 	.word	index@(_ZN4vllm25paged_attention_v1_kernelIthLi80ELi8ELi128ELNS_18Fp8KVCacheDataTypeE1ELb1EEEvPT_PKS2_PKT0_S8_ifPKiSA_iPKfiiiSC_SC_iiiii)
        /*1478*/ 	.word	0x00000020


	//----- nvinfo : EIATTR_FRAME_SIZE
	.align		4
.L_921:
        /*147c*/ 	.byte	0x04, 0x11
        /*147e*/ 	.short	(.L_923 - .L_922)
	.align		4
.L_922:
        /*1480*/ 	.word	index@(_ZN4vllm25paged_attention_v1_kernelIthLi80ELi8ELi128ELNS_18Fp8KVCacheDataTypeE1ELb1EEEvPT_PKS2_PKT0_S8_ifPKiSA_iPKfiiiSC_SC_iiiii)
        /*1484*/ 	.word	0x00000000


	//----- nvinfo : EIATTR_REGCOUNT
	.align		4
.L_923:
        /*1488*/ 	.byte	0x04, 0x2f
        /*148a*/ 	.short	(.L_925 - .L_924)
	.align		4
.L_924:
        /*148c*/ 	.word	index@(_ZN4vllm25paged_attention_v1_kernelIthLi96ELi8ELi128ELNS_18Fp8KVCacheDataTypeE1ELb1EEEvPT_PKS2_PKT0_S8_ifPKiSA_iPKfiiiSC_SC_iiiii)
        /*1490*/ 	.word	0x00000020


	//----- nvinfo : EIATTR_FRAME_SIZE
	.align		4
.L_925:
        /*1494*/ 	.byte	0x04, 0x11
        /*1496*/ 	.short	(.L_927 - .L_926)
	.align		4
.L_926:
        /*1498*/ 	.word	index@(_ZN4vllm25paged_attention_v1_kernelIthLi96ELi8ELi128ELNS_18Fp8KVCacheDataTypeE1ELb1EEEvPT_PKS2_PKT0_S8_ifPKiSA_iPKfiiiSC_SC_iiiii)
        /*149c*/ 	.word	0x00000000


	//----- nvinfo : EIATTR_REGCOUNT
	.align		4
.L_927:
        /*14a0*/ 	.byte	0x04, 0x2f
        /*14a2*/ 	.short	(.L_929 - .L_928)
	.align		4
.L_928:
        /*14a4*/ 	.word	index@(_ZN4vllm25paged_attention_v1_kernelIthLi112ELi8ELi128ELNS_18Fp8KVCacheDataTypeE1ELb1EEEvPT_PKS2_PKT0_S8_ifPKiSA_iPKfiiiSC_SC_iiiii)
        /*14a8*/ 	.word	0x00000020


	//----- nvinfo : EIATTR_FRAME_SIZE
	.align		4
.L_929:
        /*14ac*/ 	.byte	0x04, 0x11
        /*14ae*/ 	.short	(.L_931 - .L_930)
	.align		4
.L_930:
        /*14b0*/ 	.word	index@(_ZN4vllm25paged_attention_v1_kernelIthLi112ELi8ELi128ELNS_18Fp8KVCacheDataTypeE1ELb1EEEvPT_PKS2_PKT0_S8_ifPKiSA_iPKfiiiSC_SC_iiiii)
        /*14b4*/ 	.word	0x00000000


	//----- nvinfo : EIATTR_REGCOUNT
	.align		4
.L_931:
        /*14b8*/ 	.byte	0x04, 0x2f
        /*14ba*/ 	.short	(.L_933 - .L_932)
	.align		4
.L_932:
        /*14bc*/ 	.word	index@(_ZN4vllm25paged_attention_v1_kernelIthLi120ELi8ELi128ELNS_18Fp8KVCacheDataTypeE1ELb1EEEvPT_PKS2_PKT0_S8_ifPKiSA_iPKfiiiSC_SC_iiiii)
        /*14c0*/ 	.word	0x00000020


	//----- nvinfo : EIATTR_FRAME_SIZE
	.align		4
.L_933:
        /*14c4*/ 	.byte	0x04, 0x11
        /*14c6*/ 	.short	(.L_935 - .L_934)
	.align		4
.L_934:
        /*14c8*/ 	.word	index@(_ZN4vllm25paged_attention_v1_kernelIthLi120ELi8ELi128ELNS_18Fp8KVCacheDataTypeE1ELb1EEEvPT_PKS2_PKT0_S8_ifPKiSA_iPKfiiiSC_SC_iiiii)
        /*14cc*/ 	.word	0x00000000


	//----- nvinfo : EIATTR_REGCOUNT
	.align		4
.L_935:
        /*14d0*/ 	.byte	0x04, 0x2f
        /*14d2*/ 	.short	(.L_937 - .L_936)
	.align		4
.L_936:
        /*14d4*/ 	.word	index@(_ZN4vllm25paged_attention_v1_kernelIthLi128ELi8ELi128ELNS_18Fp8KVCacheDataTypeE1ELb1EEEvPT_PKS2_PKT0_S8_ifPKiSA_iPKfiiiSC_SC_iiiii)
        /*14d8*/ 	.word	0x00000020


	//----- nvinfo : EIATTR_FRAME_SIZE
	.align		4
.L_937:
        /*14dc*/ 	.byte	0x04, 0x11
        /*14de*/ 	.short	(.L_939 - .L_938)
	.align		4
.L_938:
        /*14e0*/ 	.word	index@(_ZN4vllm25paged_attention_v1_kernelIthLi128ELi8ELi128ELNS_18Fp8KVCacheDataTypeE1ELb1EEEvPT_PKS2_PKT0_S8_ifPKiSA_iPKfiiiSC_SC_iiiii)
        /*14e4*/ 	.word	0x00000000


	//----- nvinfo : EIATTR_REGCOUNT
	.align		4
.L_939:
        /*14e8*/ 	.byte	0x04, 0x2f
        /*14ea*/ 	.short	(.L_941 - .L_940)
	.align		4
.L_940:
        /*14ec*/ 	.word	index@(_ZN4vllm25paged_attention_v1_kernelIthLi192ELi8ELi128ELNS_18Fp8KVCacheDataTypeE1ELb1EEEvPT_PKS2_PKT0_S8_ifPKiSA_iPKfiiiSC_SC_iiiii)
        /*14f0*/ 	.word	0x00000020


	//----- nvinfo : EIATTR_FRAME_SIZE
	.align		4
.L_941:
        /*14f4*/ 	.byte	0x04, 0x11
        /*14f6*/ 	.short	(.L_943 - .L_942)
	.align		4
.L_942:
        /*14f8*/ 	.word	index@(_ZN4vllm25paged_attention_v1_kernelIthLi192ELi8ELi128ELNS_18Fp8KVCacheDataTypeE1ELb1EEEvPT_PKS2_PKT0_S8_ifPKiSA_iPKfiiiSC_SC_iiiii)
        /*14fc*/ 	.word	0x00000000


	//----- nvinfo : EIATTR_REGCOUNT
	.align		4
.L_943:
        /*1500*/ 	.byte	0x04, 0x2f
        /*1502*/ 	.short	(.L_945 - .L_944)
	.align		4
.L_944:
        /*1504*/ 	.word	index@(_ZN4vllm25paged_attention_v1_kernelIthLi256ELi8ELi128ELNS_18Fp8KVCacheDataTypeE1ELb1EEEvPT_PKS2_PKT0_S8_ifPKiSA_iPKfiiiSC_SC_iiiii)
        /*1508*/ 	.word	0x00000020


	//----- nvinfo : EIATTR_FRAME_SIZE
	.align		4
.L_945:
        /*150c*/ 	.byte	0x04, 0x11
        /*150e*/ 	.short	(.L_947 - .L_946)
	.align		4
.L_946:
        /*1510*/ 	.word	index@(_ZN4vllm25paged_attention_v1_kernelIthLi256ELi8ELi128ELNS_18Fp8KVCacheDataTypeE1ELb1EEEvPT_PKS2_PKT0_S8_ifPKiSA_iPKfiiiSC_SC_iiiii)
        /*1514*/ 	.word	0x00000000


	//----- nvinfo : EIATTR_REGCOUNT
	.align		4
.L_947:
        /*1518*/ 	.byte	0x04, 0x2f
        /*151a*/ 	.short	(.L_949 - .L_948)
	.align		4
.L_948:
        /*151c*/ 	.word	index@(_ZN4vllm25paged_attention_v1_kernelIthLi32ELi8ELi128ELNS_18Fp8KVCacheDataTypeE1ELb0EEEvPT_PKS2_PKT0_S8_ifPKiSA_iPKfiiiSC_SC_iiiii)
        /*1520*/ 	.word	0x00000020


	//----- nvinfo : EIATTR_FRAME_SIZE
	.align		4
.L_949:
        /*1524*/ 	.byte	0x04, 0x11
        /*1526*/ 	.short	(.L_951 - .L_950)
	.align		4
.L_950:
        /*1528*/ 	.word	index@(_ZN4vllm25paged_attention_v1_kernelIthLi32ELi8ELi128ELNS_18Fp8KVCacheDataTypeE1ELb0EEEvPT_PKS2_PKT0_S8_ifPKiSA_iPKfiiiSC_SC_iiiii)
        /*152c*/ 	.word	0x00000000


	//----- nvinfo : EIATTR_REGCOUNT
	.align		4
.L_951:
        /*1530*/ 	.byte	0x04, 0x2f
        /*1532*/ 	.short	(.L_953 - .L_952)
	.align		4
.L_952:
        /*1534*/ 	.word	index@(_ZN4vllm25paged_attention_v1_kernelIthLi64ELi8ELi128ELNS_18Fp8KVCacheDataTypeE1ELb0EEEvPT_PKS2_PKT0_S8_ifPKiSA_iPKfiiiSC_SC_iiiii)
        /*1538*/ 	.word	0x00000020


	//----- nvinfo : EIATTR_FRAME_SIZE
	.align		4
.L_953:
        /*153c*/ 	.byte	0x04, 0x11
        /*153e*/ 	.short	(.L_955 - .L_954)
	.align		4
.L_954:
        /*1540*/ 	.word	index@(_ZN4vllm25paged_attention_v1_kernelIthLi64ELi8ELi128ELNS_18Fp8KVCacheDataTypeE1ELb0EEEvPT_PKS2_PKT0_S8_ifPKiSA_iPKfiiiSC_SC_iiiii)
        /*1544*/ 	.word	0x00000000


	//----- nvinfo : EIATTR_REGCOUNT
	.align		4
.L_955:
        /*1548*/ 	.byte	0x04, 0x2f
        /*154a*/ 	.short	(.L_957 - .L_956)
	.align		4
.L_956:
        /*154c*/ 	.word	index@(_ZN4vllm25paged_attention_v1_kernelIthLi80ELi8ELi128ELNS_18Fp8KVCacheDataTypeE1ELb0EEEvPT_PKS2_PKT0_S8_ifPKiSA_iPKfiiiSC_SC_iiiii)
        /*1550*/ 	.word	0x00000020


	//----- nvinfo : EIATTR_FRAME_SIZE
	.align		4
.L_957:
        /*1554*/ 	.byte	0x04, 0x11
        /*1556*/ 	.short	(.L_959 - .L_958)
	.align		4
.L_958:
        /*1558*/ 	.word	index@(_ZN4vllm25paged_attention_v1_kernelIthLi80ELi8ELi128ELNS_18Fp8KVCacheDataTypeE1ELb0EEEvPT_PKS2_PKT0_S8_ifPKiSA_iPKfiiiSC_SC_iiiii)
        /*155c*/ 	.word	0x00000000


	//----- nvinfo : EIATTR_REGCOUNT
	.align		4
.L_959:
        /*1560*/ 	.byte	0x04, 0x2f
        /*1562*/ 	.short	(.L_961 - .L_960)
	.align		4
.L_960:
        /*1564*/ 	.word	index@(_ZN4vllm25paged_attention_v1_kernelIthLi96ELi8ELi128ELNS_18Fp8KVCacheDataTypeE1ELb0EEEvPT_PKS2_PKT0_S8_ifPKiSA_iPKfiiiSC_SC_iiiii)
        /*1568*/ 	.word	0x00000020


	//----- nvinfo : EIATTR_FRAME_SIZE
	.align		4
.L_961:
        /*156c*/ 	.byte	0x04, 0x11
        /*156e*/ 	.short	(.L_963 - .L_962)
	.align		4
.L_962:
        /*1570*/ 	.word	index@(_ZN4vllm25paged_attention_v1_kernelIthLi96ELi8ELi128ELNS_18Fp8KVCacheDataTypeE1ELb0EEEvPT_PKS2_PKT0_S8_ifPKiSA_iPKfiiiSC_SC_iiiii)
        /*1574*/ 	.word	0x00000000


	//----- nvinfo : EIATTR_REGCOUNT
	.align		4
.L_963:
        /*1578*/ 	.byte	0x04, 0x2f
        /*157a*/ 	.short	(.L_965 - .L_964)
	.align		4
.L_964:
        /*157c*/ 	.word	index@(_ZN4vllm25paged_attention_v1_kernelIthLi112ELi8ELi128ELNS_18Fp8KVCacheDataTypeE1ELb0EEEvPT_PKS2_PKT0_S8_ifPKiSA_iPKfiiiSC_SC_iiiii)
        /*1580*/ 	.word	0x00000020


	//----- nvinfo : EIATTR_FRAME_SIZE
	.align		4
.L_965:
        /*1584*/ 	.byte	0x04, 0x11
        /*1586*/ 	.short	(.L_967 - .L_966)
	.align		4
.L_966:
        /*1588*/ 	.word	index@(_ZN4vllm25paged_attention_v1_kernelIthLi112ELi8ELi128ELNS_18Fp8KVCacheDataTypeE1ELb0EEEvPT_PKS2_PKT0_S8_ifPKiSA_iPKfiiiSC_SC_iiiii)
        /*158c*/ 	.word	0x00000000


	//----- nvinfo : EIATTR_REGCOUNT
	.align		4
.L_967:
        /*1590*/ 	.byte	0x04, 0x2f
        /*1592*/ 	.short	(.L_969 - .L_968)
	.align		4
.L_968:
        /*1594*/ 	.word	index@(_ZN4vllm25paged_attention_v1_kernelIthLi120ELi8ELi128ELNS_18Fp8KVCacheDataTypeE1ELb0EEEvPT_PKS2_PKT0_S8_ifPKiSA_iPKfiiiSC_SC_iiiii)
        /*1598*/ 	.word	0x00000020


	//----- nvinfo : EIATTR_FRAME_SIZE
	.align		4
.L_969:
        /*159c*/ 	.byte	0x04, 0x11
        /*159e*/ 	.short	(.L_971 - .L_970)
	.align		4
.L_970:
        /*15a0*/ 	.word	index@(_ZN4vllm25paged_attention_v1_kernelIthLi120ELi8ELi128ELNS_18Fp8KVCacheDataTypeE1ELb0EEEvPT_PKS2_PKT0_S8_ifPKiSA_iPKfiiiSC_SC_iiiii)
        /*15a4*/ 	.word	0x00000000


	//----- nvinfo : EIATTR_REGCOUNT
	.align		4
.L_971:
        /*15a8*/ 	.byte	0x04, 0x2f
        /*15aa*/ 	.short	(.L_973 - .L_972)
	.align		4
.L_972:
        /*15ac*/ 	.word	index@(_ZN4vllm25paged_attention_v1_kernelIthLi128ELi8ELi128ELNS_18Fp8KVCacheDataTypeE1ELb0EEEvPT_PKS2_PKT0_S8_ifPKiSA_iPKfiiiSC_SC_iiiii)
        /*15b0*/ 	.word	0x00000020


	//----- nvinfo : EIATTR_FRAME_SIZE
	.align		4
.L_973:
        /*15b4*/ 	.byte	0x04, 0x11
        /*15b6*/ 	.short	(.L_975 - .L_974)
	.align		4
.L_974:
        /*15b8*/ 	.word	index@(_ZN4vllm25paged_attention_v1_kernelIthLi128ELi8ELi128ELNS_18Fp8KVCacheDataTypeE1ELb0EEEvPT_PKS2_PKT0_S8_ifPKiSA_iPKfiiiSC_SC_iiiii)
        /*15bc*/ 	.word	0x00000000


	//----- nvinfo : EIATTR_REGCOUNT
	.align		4
.L_975:
        /*15c0*/ 	.byte	0x04, 0x2f
        /*15c2*/ 	.short	(.L_977 - .L_976)
	.align		4
.L_976:
        /*15c4*/ 	.word	index@(_ZN4vllm25paged_attention_v1_kernelIthLi192ELi8ELi128ELNS_18Fp8KVCacheDataTypeE1ELb0EEEvPT_PKS2_PKT0_S8_ifPKiSA_iPKfiiiSC_SC_iiiii)
        /*15c8*/ 	.word	0x00000020


	//----- nvinfo : EIATTR_FRAME_SIZE
	.align		4
.L_977:
        /*15cc*/ 	.byte	0x04, 0x11
        /*15ce*/ 	.short	(.L_979 - .L_978)
	.align		4
.L_978:
        /*15d0*/ 	.word	index@(_ZN4vllm25paged_attention_v1_kernelIthLi192ELi8ELi128ELNS_18Fp8KVCacheDataTypeE1ELb0EEEvPT_PKS2_PKT0_S8_ifPKiSA_iPKfiiiSC_SC_iiiii)
        /*15d4*/ 	.word	0x00000000


	//----- nvinfo : EIATTR_REGCOUNT
	.align		4
.L_979:
        /*15d8*/ 	.byte	0x04, 0x2f
        /*15da*/ 	.short	(.L_981 - .L_980)
	.align		4
.L_980:
        /*15dc*/ 	.word	index@(_ZN4vllm25paged_attention_v1_kernelIthLi256ELi8ELi128ELNS_18Fp8KVCacheDataTypeE1ELb0EEEvPT_PKS2_PKT0_S8_ifPKiSA_iPKfiiiSC_SC_iiiii)
        /*15e0*/ 	.word	0x00000020


	//----- nvinfo : EIATTR_FRAME_SIZE
	.align		4
.L_981:
        /*15e4*/ 	.byte	0x04, 0x11
        /*15e6*/ 	.short	(.L_983 - .L_982)
	.align		4
.L_982:
        /*15e8*/ 	.word	index@(_ZN4vllm25paged_attention_v1_kernelIthLi256ELi8ELi128ELNS_18Fp8KVCacheDataTypeE1ELb0EEEvPT_PKS2_PKT0_S8_ifPKiSA_iPKfiiiSC_SC_iiiii)
        /*15ec*/ 	.word	0x00000000


	//----- nvinfo : EIATTR_REGCOUNT
	.align		4
.L_983:
        /*15f0*/ 	.byte	0x04, 0x2f
        /*15f2*/ 	.short	(.L_985 - .L_984)
	.align		4
.L_984:
        /*15f4*/ 	.word	index@(_ZN4vllm25paged_attention_v1_kernelIthLi32ELi16ELi128ELNS_18Fp8KVCacheDataTypeE1ELb1EEEvPT_PKS2_PKT0_S8_ifPKiSA_iPKfiiiSC_SC_iiiii)
        /*15f8*/ 	.word	0x00000020


	//----- nvinfo : EIATTR_FRAME_SIZE
	.align		4
.L_985:
        /*15fc*/ 	.byte	0x04, 0x11
        /*15fe*/ 	.short	(.L_987 - .L_986)
	.align		4
.L_986:
        /*1600*/ 	.word	index@(_ZN4vllm25paged_attention_v1_kernelIthLi32ELi16ELi128ELNS_18Fp8KVCacheDataTypeE1ELb1EEEvPT_PKS2_PKT0_S8_ifPKiSA_iPKfiiiSC_SC_iiiii)
        /*1604*/ 	.word	0x00000000


	//----- nvinfo : EIATTR_REGCOUNT
	.align		4
.L_987:
        /*1608*/ 	.byte	0x04, 0x2f
        /*160a*/ 	.short	(.L_989 - .L_988)
	.align		4
.L_988:
        /*160c*/ 	.word	index@(_ZN4vllm25paged_attention_v1_kernelIthLi64ELi16ELi128ELNS_18Fp8KVCacheDataTypeE1ELb1EEEvPT_PKS2_PKT0_S8_ifPKiSA_iPKfiiiSC_SC_iiiii)
        /*1610*/ 	.word	0x00000020


	//----- nvinfo : EIATTR_FRAME_SIZE
	.align		4
.L_989:
        /*1614*/ 	.byte	0x04, 0x11
        /*1616*/ 	.short	(.L_991 - .L_990)
	.align		4
.L_990:
        /*1618*/ 	.word	index@(_ZN4vllm25paged_attention_v1_kernelIthLi64ELi16ELi128ELNS_18Fp8KVCacheDataTypeE1ELb1EEEvPT_PKS2_PKT0_S8_ifPKiSA_iPKfiiiSC_SC_iiiii)
        /*161c*/ 	.word	0x00000000


	//----- nvinfo : EIATTR_REGCOUNT
	.align		4
.L_991:
        /*1620*/ 	.byte	0x04, 0x2f
        /*1622*/ 	.short	(.L_993 - .L_992)
	.align		4
.L_992:
        /*1624*/ 	.word	index@(_ZN4vllm25paged_attention_v1_kernelIthLi80ELi16ELi128ELNS_18Fp8KVCacheDataTypeE1ELb1EEEvPT_PKS2_PKT0_S8_ifPKiSA_iPKfiiiSC_SC_iiiii)
        /*1628*/ 	.word	0x00000020


	//----- nvinfo : EIATTR_FRAME_SIZE
	.align		4
.L_993:
        /*162c*/ 	.byte	0x04, 0x11
        /*162e*/ 	.short	(.L_995 - .L_994)
	.align		4
.L_994:
        /*1630*/ 	.word	index@(_ZN4vllm25paged_attention_v1_kernelIthLi80ELi16ELi128ELNS_18Fp8KVCacheDataTypeE1ELb1EEEvPT_PKS2_PKT0_S8_ifPKiSA_iPKfiiiSC_SC_iiiii)
        /*1634*/ 	.word	0x00000000


	//----- nvinfo : EIATTR_REGCOUNT
	.align		4
.L_995:
        /*1638*/ 	.byte	0x04, 0x2f
        /*163a*/ 	.short	(.L_997 - .L_996)
	.align		4
.L_996:
        /*163c*/ 	.word	index@(_ZN4vllm25paged_attention_v1_kernelIthLi96ELi16ELi128ELNS_18Fp8KVCacheDataTypeE1ELb1EEEvPT_PKS2_PKT0_S8_ifPKiSA_iPKfiiiSC_SC_iiiii)
        /*1640*/ 	.word	0x00000020


	//----- nvinfo : EIATTR_FRAME_SIZE
	.align		4
.L_997:
        /*1644*/ 	.byte	0x04, 0x11
        /*1646*/ 	.short	(.L_999 - .L_998)
	.align		4
.L_998:
        /*1648*/ 	.word	index@(_ZN4vllm25paged_attention_v1_kernelIthLi96ELi16ELi128ELNS_18Fp8KVCacheDataTypeE1ELb1EEEvPT_PKS2_PKT0_S8_ifPKiSA_iPKfiiiSC_SC_iiiii)
        /*164c*/ 	.word	0x00000000


	//----- nvinfo : EIATTR_REGCOUNT
	.align		4
.L_999:
        /*1650*/ 	.byte	0x04, 0x2f
        /*1652*/ 	.short	(.L_1001 - .L_1000)
	.align		4
.L_1000:
        /*1654*/ 	.word	index@(_ZN4vllm25paged_attention_v1_kernelIthLi112ELi16ELi128ELNS_18Fp8KVCacheDataTypeE1ELb1EEEvPT_PKS2_PKT0_S8_ifPKiSA_iPKfiiiSC_SC_iiiii)
        /*1658*/ 	.word	0x00000020


	//----- nvinfo : EIATTR_FRAME_SIZE
	.align		4
.L_1001:
        /*165c*/ 	.byte	0x04, 0x11
        /*165e*/ 	.short	(.L_1003 - .L_1002)
	.align		4
.L_1002:
        /*1660*/ 	.word	index@(_ZN4vllm25paged_attention_v1_kernelIthLi112ELi16ELi128ELNS_18Fp8KVCacheDataTypeE1ELb1EEEvPT_PKS2_PKT0_S8_ifPKiSA_iPKfiiiSC_SC_iiiii)
        /*1664*/ 	.word	0x00000000


	//----- nvinfo : EIATTR_REGCOUNT
	.align		4
.L_1003:
        /*1668*/ 	.byte	0x04, 0x2f
        /*166a*/ 	.short	(.L_1005 - .L_1004)
	.align		4
.L_1004:
        /*166c*/ 	.word	index@(_ZN4vllm25paged_attention_v1_kernelIthLi120ELi16ELi128ELNS_18Fp8KVCacheDataTypeE1ELb1EEEvPT_PKS2_PKT0_S8_ifPKiSA_iPKfiiiSC_SC_iiiii)
        /*1670*/ 	.word	0x00000020


	//----- nvinfo : EIATTR_FRAME_SIZE
	.align		4
.L_1005:
        /*1674*/ 	.byte	0x04, 0x11
        /*1676*/ 	.short	(.L_1007 - .L_1006)
	.align		4
.L_1006:
        /*1678*/ 	.word	index@(_ZN4vllm25paged_attention_v1_kernelIthLi120ELi16ELi128ELNS_18Fp8KVCacheDataTypeE1ELb1EEEvPT_PKS2_PKT0_S8_ifPKiSA_iPKfiiiSC_SC_iiiii)
        /*167c*/ 	.word	0x00000000


	//----- nvinfo : EIATTR_REGCOUNT
	.align		4
.L_1007:
        /*1680*/ 	.byte	0x04, 0x2f
        /*1682*/ 	.short	(.L_1009 - .L_1008)
	.align		4
.L_1008:
        /*1684*/ 	.word	index@(_ZN4vllm25paged_attention_v1_kernelIthLi128ELi16ELi128ELNS_18Fp8KVCacheDataTypeE1ELb1EEEvPT_PKS2_PKT0_S8_ifPKiSA_iPKfiiiSC_SC_iiiii)
        /*1688*/ 	.word	0x00000020


	//----- nvinfo : EIATTR_FRAME_SIZE
	.align		4
.L_1009:
        /*168c*/ 	.byte	0x04, 0x11
        /*168e*/ 	.short	(.L_1011 - .L_1010)
	.align		4
.L_1010:
        /*1690*/ 	.word	index@(_ZN4vllm25paged_attention_v1_kernelIthLi128ELi16ELi128ELNS_18Fp8KVCacheDataTypeE1ELb1EEEvPT_PKS2_PKT0_S8_ifPKiSA_iPKfiiiSC_SC_iiiii)
        /*1694*/ 	.word	0x00000000


	//----- nvinfo : EIATTR_REGCOUNT
	.align		4
.L_1011:
        /*1698*/ 	.byte	0x04, 0x2f
        /*169a*/ 	.short	(.L_1013 - .L_1012)
	.align		4
.L_1012:
        /*169c*/ 	.word	index@(_ZN4vllm25paged_attention_v1_kernelIthLi192ELi16ELi128ELNS_18Fp8KVCacheDataTypeE1ELb1EEEvPT_PKS2_PKT0_S8_ifPKiSA_iPKfiiiSC_SC_iiiii)
        /*16a0*/ 	.word	0x00000020


	//----- nvinfo : EIATTR_FRAME_SIZE
	.align		4
.L_1013:
        /*16a4*/ 	.byte	0x04, 0x11
        /*16a6*/ 	.short	(.L_1015 - .L_1014)
	.align		4
.L_1014:
        /*16a8*/ 	.word	index@(_ZN4vllm25paged_attention_v1_kernelIthLi192ELi16ELi128ELNS_18Fp8KVCacheDataTypeE1ELb1EEEvPT_PKS2_PKT0_S8_ifPKiSA_iPKfiiiSC_SC_iiiii)
        /*16ac*/ 	.word	0x00000000


	//----- nvinfo : EIATTR_REGCOUNT
	.align		4
.L_1015:
        /*16b0*/ 	.byte	0x04, 0x2f
        /*16b2*/ 	.short	(.L_1017 - .L_1016)
	.align		4
.L_1016:
        /*16b4*/ 	.word	index@(_ZN4vllm25paged_attention_v1_kernelIthLi256ELi16ELi128ELNS_18Fp8KVCacheDataTypeE1ELb1EEEvPT_PKS2_PKT0_S8_ifPKiSA_iPKfiiiSC_SC_iiiii)
        /*16b8*/ 	.word	0x00000020


	//----- nvinfo : EIATTR_FRAME_SIZE
	.align		4
.L_1017:
        /*16bc*/ 	.byte	0x04, 0x11
        /*16be*/ 	.short	(.L_1019 - .L_1018)
	.align		4
.L_1018:
        /*16c0*/ 	.word	index@(_ZN4vllm25paged_attention_v1_kernelIthLi256ELi16ELi128ELNS_18Fp8KVCacheDataTypeE1ELb1EEEvPT_PKS2_PKT0_S8_ifPKiSA_iPKfiiiSC_SC_iiiii)
        /*16c4*/ 	.word	0x00000000


	//----- nvinfo : EIATTR_REGCOUNT
	.align		4
.L_1019:
        /*16c8*/ 	.byte	0x04, 0x2f
        /*16ca*/ 	.short	(.L_1021 - .L_1020)
	.align		4
.L_1020:
        /*16cc*/ 	.word	index@(_ZN4vllm25paged_attention_v1_kernelIthLi32ELi16ELi128ELNS_18Fp8KVCacheDataTypeE1ELb0EEEvPT_PKS2_PKT0_S8_ifPKiSA_iPKfiiiSC_SC_iiiii)
        /*16d0*/ 	.word	0x00000020


	//----- nvinfo : EIATTR_FRAME_SIZE
	.align		4
.L_1021:
        /*16d4*/ 	.byte	0x04, 0x11
        /*16d6*/ 	.short	(.L_1023 - .L_1022)
	.align		4
.L_1022:
        /*16d8*/ 	.word	index@(_ZN4vllm25paged_attention_v1_kernelIthLi32ELi16ELi128ELNS_18Fp8KVCacheDataTypeE1ELb0EEEvPT_PKS2_PKT0_S8_ifPKiSA_iPKfiiiSC_SC_iiiii)
        /*16dc*/ 	.word	0x00000000


	//----- nvinfo : EIATTR_REGCOUNT
	.align		4
.L_1023:
        /*16e0*/ 	.byte	0x04, 0x2f
        /*16e2*/ 	.short	(.L_1025 - .L_1024)
	.align		4
.L_1024:
        /*16e4*/ 	.word	index@(_ZN4vllm25paged_attention_v1_kernelIthLi64ELi16ELi128ELNS_18Fp8KVCacheDataTypeE1ELb0EEEvPT_PKS2_PKT0_S8_ifPKiSA_iPKfiiiSC_SC_iiiii)
        /*16e8*/ 	.word	0x00000020


	//----- nvinfo : EIATTR_FRAME_SIZE
	.align		4
.L_1025:
        /*16ec*/ 	.byte	0x04, 0x11
        /*16ee*/ 	.short	(.L_1027 - .L_1026)
	.align		4
.L_1026:
        /*16f0*/ 	.word	index@(_ZN4vllm25paged_attention_v1_kernelIthLi64ELi16ELi128ELNS_18Fp8KVCacheDataTypeE1ELb0EEEvPT_PKS2_PKT0_S8_ifPKiSA_iPKfiiiSC_SC_iiiii)
        /*16f4*/ 	.word	0x00000000


	//----- nvinfo : EIATTR_REGCOUNT
	.align		4
.L_1027:
        /*16f8*/ 	.byte	0x04, 0x2f
        /*16fa*/ 	.short	(.L_1029 - .L_1028)
	.align		4
.L_1028:
        /*16fc*/ 	.word	index@(_ZN4vllm25paged_attention_v1_kernelIthLi80ELi16ELi128ELNS_18Fp8KVCacheDataTypeE1ELb0EEEvPT_PKS2_PKT0_S8_ifPKiSA_iPKfiiiSC_SC_iiiii)
        /*1700*/ 	.word	0x00000020


	//----- nvinfo : EIATTR_FRAME_SIZE
	.align		4
.L_1029:
        /*1704*/ 	.byte	0x04, 0x11
        /*1706*/ 	.short	(.L_1031 - .L_1030)
	.align		4
.L_1030:
        /*1708*/ 	.word	index@(_ZN4vllm25paged_attention_v1_kernelIthLi80ELi16ELi128ELNS_18Fp8KVCacheDataTypeE1ELb0EEEvPT_PKS2_PKT0_S8_ifPKiSA_iPKfiiiSC_SC_iiiii)
        /*170c*/ 	.word	0x00000000


	//----- nvinfo : EIATTR_REGCOUNT
	.align		4
.L_1031:
        /*1710*/ 	.byte	0x04, 0x2f
        /*1712*/ 	.short	(.L_1033 - .L_1032)
	.align		4
.L_1032:
        /*1714*/ 	.word	index@(_ZN4vllm25paged_attention_v1_kernelIthLi96ELi16ELi128ELNS_18Fp8KVCacheDataTypeE1ELb0EEEvPT_PKS2_PKT0_S8_ifPKiSA_iPKfiiiSC_SC_iiiii)
        /*1718*/ 	.word	0x00000020


	//----- nvinfo : EIATTR_FRAME_SIZE
	.align		4
.L_1033:
        /*171c*/ 	.byte	0x04, 0x11
        /*171e*/ 	.short	(.L_1035 - .L_1034)
	.align		4
.L_1034:
        /*1720*/ 	.word	index@(_ZN4vllm25paged_attention_v1_kernelIthLi96ELi16ELi128ELNS_18Fp8KVCacheDataTypeE1ELb0EEEvPT_PKS2_PKT0_S8_ifPKiSA_iPKfiiiSC_SC_iiiii)
        /*1724*/ 	.word	0x00000000


	//----- nvinfo : EIATTR_REGCOUNT
	.align		4
.L_1035:
        /*1728*/ 	.byte	0x04, 0x2f
        /*172a*/ 	.short	(.L_1037 - .L_1036)
	.align		4
.L_1036:
        /*172c*/ 	.word	index@(_ZN4vllm25paged_attention_v1_kernelIthLi112ELi16ELi128ELNS_18Fp8KVCacheDataTypeE1ELb0EEEvPT_PKS2_PKT0_S8_ifPKiSA_iPKfiiiSC_SC_iiiii)
        /*1730*/ 	.word	0x00000020


	//----- nvinfo : EIATTR_FRAME_SIZE
	.align		4
.L_1037:
        /*1734*/ 	.byte	0x04, 0x11
        /*1736*/ 	.short	(.L_1039 - .L_1038)
	.align		4
.L_1038:
        /*1738*/ 	.word	index@(_ZN4vllm25paged_attention_v1_kernelIthLi112ELi16ELi128ELNS_18Fp8KVCacheDataTypeE1ELb0EEEvPT_PKS2_PKT0_S8_ifPKiSA_iPKfiiiSC_SC_iiiii)
        /*173c*/ 	.word	0x00000000


	//----- nvinfo : EIATTR_REGCOUNT
	.align		4
.L_1039:
        /*1740*/ 	.byte	0x04, 0x2f
        /*1742*/ 	.short	(.L_1041 - .L_1040)
	.align		4
.L_1040:
        /*1744*/ 	.word	index@(_ZN4vllm25paged_attention_v1_kernelIthLi120ELi16ELi128ELNS_18Fp8KVCacheDataTypeE1ELb0EEEvPT_PKS2_PKT0_S8_ifPKiSA_iPKfiiiSC_SC_iiiii)
        /*1748*/ 	.word	0x00000020


	//----- nvinfo : EIATTR_FRAME_SIZE
	.align		4
.L_1041:
        /*174c*/ 	.byte	0x04, 0x11
        /*174e*/ 	.short	(.L_1043 - .L_1042)
	.align		4
.L_1042:
        /*1750*/ 	.word	index@(_ZN4vllm25paged_attention_v1_kernelIthLi120ELi16ELi128ELNS_18Fp8KVCacheDataTypeE1ELb0EEEvPT_PKS2_PKT0_S8_ifPKiSA_iPKfiiiSC_SC_iiiii)
        /*1754*/ 	.word	0x00000000


	//----- nvinfo : EIATTR_REGCOUNT
	.align		4
.L_1043:
        /*1758*/ 	.byte	0x04, 0x2f
        /*175a*/ 	.short	(.L_1045 - .L_1044)
	.align		4
.L_1044:
        /*175c*/ 	.word	index@(_ZN4vllm25paged_attention_v1_kernelIthLi128ELi16ELi128ELNS_18Fp8KVCacheDataTypeE1ELb0EEEvPT_PKS2_PKT0_S8_ifPKiSA_iPKfiiiSC_SC_iiiii)
        /*1760*/ 	.word	0x00000020


	//----- nvinfo : EIATTR_FRAME_SIZE
	.align		4
.L_1045:
        /*1764*/ 	.byte	0x04, 0x11
        /*1766*/ 	.short	(.L_1047 - .L_1046)
	.align		4
.L_1046:
        /*1768*/ 	.word	index@(_ZN4vllm25paged_attention_v1_kernelIthLi128ELi16ELi128ELNS_18Fp8KVCacheDataTypeE1ELb0EEEvPT_PKS2_PKT0_S8_ifPKiSA_iPKfiiiSC_SC_iiiii)
        /*176c*/ 	.word	0x00000000


	//----- nvinfo : EIATTR_REGCOUNT
	.align		4
.L_1047:
        /*1770*/ 	.byte	0x04, 0x2f
        /*1772*/ 	.short	(.L_1049 - .L_1048)
	.align		4
.L_1048:
        /*1774*/ 	.word	index@(_ZN4vllm25paged_attention_v1_kernelIthLi192ELi16ELi128ELNS_18Fp8KVCacheDataTypeE1ELb0EEEvPT_PKS2_PKT0_S8_ifPKiSA_iPKfiiiSC_SC_iiiii)
        /*1778*/ 	.word	0x00000020


	//----- nvinfo : EIATTR_FRAME_SIZE
	.align		4
.L_1049:
        /*177c*/ 	.byte	0x04, 0x11
        /*177e*/ 	.short	(.L_1051 - .L_1050)
	.align		4
.L_1050:
        /*1780*/ 	.word	index@(_ZN4vllm25paged_attention_v1_kernelIthLi192ELi16ELi128ELNS_18Fp8KVCacheDataTypeE1ELb0EEEvPT_PKS2_PKT0_S8_ifPKiSA_iPKfiiiSC_SC_iiiii)
        /*1784*/ 	.word	0x00000000


	//----- nvinfo : EIATTR_REGCOUNT
	.align		4
.L_1051:
        /*1788*/ 	.byte	0x04, 0x2f
        /*178a*/ 	.short	(.L_1053 - .L_1052)
	.align		4
.L_1052:
        /*178c*/ 	.word	index@(_ZN4vllm25paged_attention_v1_kernelIthLi256ELi16ELi128ELNS_18Fp8KVCacheDataTypeE1ELb0EEEvPT_PKS2_PKT0_S8_ifPKiSA_iPKfiiiSC_SC_iiiii)
        /*1790*/ 	.word	0x00000020


	//----- nvinfo : EIATTR_FRAME_SIZE
	.align		4
.L_1053:
        /*1794*/ 	.byte	0x04, 0x11
        /*1796*/ 	.short	(.L_1055 - .L_1054)
	.align		4
.L_1054:
        /*1798*/ 	.word	index@(_ZN4vllm25paged_attention_v1_kernelIthLi256ELi16ELi128ELNS_18Fp8KVCacheDataTypeE1ELb0EEEvPT_PKS2_PKT0_S8_ifPKiSA_iPKfiiiSC_SC_iiiii)
        /*179c*/ 	.word	0x00000000


	//----- nvinfo : EIATTR_REGCOUNT
	.align		4
.L_1055:
        /*17a0*/ 	.byte	0x04, 0x2f
        /*17a2*/ 	.short	(.L_1057 - .L_1056)
	.align		4
.L_1056:
        /*17a4*/ 	.word	index@(_ZN4vllm25paged_attention_v1_kernelIthLi32ELi32ELi128ELNS_18Fp8KVCacheDataTypeE1ELb1EEEvPT_PKS2_PKT0_S8_ifPKiSA_iPKfiiiSC_SC_iiiii)
        /*17a8*/ 	.word	0x00000020


	//----- nvinfo : EIATTR_FRAME_SIZE
	.align		4
.L_1057:
        /*17ac*/ 	.byte	0x04, 0x11
        /*17ae*/ 	.short	(.L_1059 - .L_1058)
	.align		4
.L_1058:
        /*17b0*/ 	.word	index@(_ZN4vllm25paged_attention_v1_kernelIthLi32ELi32ELi128ELNS_18Fp8KVCacheDataTypeE1ELb1EEEvPT_PKS2_PKT0_S8_ifPKiSA_iPKfiiiSC_SC_iiiii)
        /*17b4*/ 	.word	0x00000000


	//----- nvinfo : EIATTR_REGCOUNT
	.align		4
.L_1059:
        /*17b8*/ 	.byte	0x04, 0x2f
        /*17ba*/ 	.short	(.L_1061 - .L_1060)
	.align		4
.L_1060:
        /*17bc*/ 	.word	index@(_ZN4vllm25paged_attention_v1_kernelIthLi64ELi32ELi128ELNS_18Fp8KVCacheDataTypeE1ELb1EEEvPT_PKS2_PKT0_S8_ifPKiSA_iPKfiiiSC_SC_iiiii)
        /*17c0*/ 	.word	0x00000020


	//----- nvinfo : EIATTR_FRAME_SIZE
	.align		4
.L_1061:
        /*17c4*/ 	.byte	0x04, 0x11
        /*17c6*/ 	.short	(.L_1063 - .L_1062)
	.align		4
.L_1062:
        /*17c8*/ 	.word	index@(_ZN4vllm25paged_attention_v1_kernelIthLi64ELi32ELi128ELNS_18Fp8KVCacheDataTypeE1ELb1EEEvPT_PKS2_PKT0_S8_ifPKiSA_iPKfiiiSC_SC_iiiii)
        /*17cc*/ 	.word	0x00000000


	//----- nvinfo : EIATTR_REGCOUNT
	.align		4
.L_1063:
        /*17d0*/ 	.byte	0x04, 0x2f
        /*17d2*/ 	.short	(.L_1065 - .L_1064)
	.align		4
.L_1064:
        /*17d4*/ 	.word	index@(_ZN4vllm25paged_attention_v1_kernelIthLi80ELi32ELi128ELNS_18Fp8KVCacheDataTypeE1ELb1EEEvPT_PKS2_PKT0_S8_ifPKiSA_iPKfiiiSC_SC_iiiii)
        /*17d8*/ 	.word	0x00000020


	//----- nvinfo : EIATTR_FRAME_SIZE
	.align		4
.L_1065:
        /*17dc*/ 	.byte	0x04, 0x11
        /*17de*/ 	.short	(.L_1067 - .L_1066)
	.align		4
.L_1066:
        /*17e0*/ 	.word	index@(_ZN4vllm25paged_attention_v1_kernelIthLi80ELi32ELi128ELNS_18Fp8KVCacheDataTypeE1ELb1EEEvPT_PKS2_PKT0_S8_ifPKiSA_iPKfiiiSC_SC_iiiii)
        /*17e4*/ 	.word	0x00000000


	//----- nvinfo : EIATTR_REGCOUNT
	.align		4
.L_1067:
        /*17e8*/ 	.byte	0x04, 0x2f
        /*17ea*/ 	.short	(.L_1069 - .L_1068)
	.align		4
.L_1068:
        /*17ec*/ 	.word	index@(_ZN4vllm25paged_attention_v1_kernelIthLi96ELi32ELi128ELNS_18Fp8KVCacheDataTypeE1ELb1EEEvPT_PKS2_PKT0_S8_ifPKiSA_iPKfiiiSC_SC_iiiii)
        /*17f0*/ 	.word	0x00000028


	//----- nvinfo : EIATTR_FRAME_SIZE
	.align		4
.L_1069:
        /*17f4*/ 	.byte	0x04, 0x11
        /*17f6*/ 	.short	(.L_1071 - .L_1070)
	.align		4
.L_1070:
        /*17f8*/ 	.word	index@(_ZN4vllm25paged_attention_v1_kernelIthLi96ELi32ELi128ELNS_18Fp8KVCacheDataTypeE1ELb1EEEvPT_PKS2_PKT0_S8_ifPKiSA_iPKfiiiSC_SC_iiiii)
        /*17fc*/ 	.word	0x00000000


	//----- nvinfo : EIATTR_REGCOUNT
	.align		4
.L_1071:
        /*1800*/ 	.byte	0x04, 0x2f
        /*1802*/ 	.short	(.L_1073 - .L_1072)
	.align		4
.L_1072:
        /*1804*/ 	.word	index@(_ZN4vllm25paged_attention_v1_kernelIthLi112ELi32ELi128ELNS_18Fp8KVCacheDataTypeE1ELb1EEEvPT_PKS2_PKT0_S8_ifPKiSA_iPKfiiiSC_SC_iiiii)
        /*1808*/ 	.word	0x00000020


	//----- nvinfo : EIATTR_FRAME_SIZE
	.align		4
.L_1073:
        /*180c*/ 	.byte	0x04, 0x11
        /*180e*/ 	.short	(.L_1075 - .L_1074)
	.align		4
.L_1074:
        /*1810*/ 	.word	index@(_ZN4vllm25paged_attention_v1_kernelIthLi112ELi32ELi128ELNS_18Fp8KVCacheDataTypeE1ELb1EEEvPT_PKS2_PKT0_S8_ifPKiSA_iPKfiiiSC_SC_iiiii)
        /*1814*/ 	.word	0x00000000


	//----- nvinfo : EIATTR_REGCOUNT
	.align		4
.L_1075:
        /*1818*/ 	.byte	0x04, 0x2f
        /*181a*/ 	.short	(.L_1077 - .L_1076)
	.align		4
.L_1076:
        /*181c*/ 	.word	index@(_ZN4vllm25paged_attention_v1_kernelIthLi120ELi32ELi128ELNS_18Fp8KVCacheDataTypeE1ELb1EEEvPT_PKS2_PKT0_S8_ifPKiSA_iPKfiiiSC_SC_iiiii)
        /*1820*/ 	.word	0x00000020


	//----- nvinfo : EIATTR_FRAME_SIZE
	.align		4
.L_1077:
        /*1824*/ 	.byte	0x04, 0x11
        /*1826*/ 	.short	(.L_1079 - .L_1078)
	.align		4
.L_1078:
        /*1828*/ 	.word	index@(_ZN4vllm25paged_attention_v1_kernelIthLi120ELi32ELi128ELNS_18Fp8KVCacheDataTypeE1ELb1EEEvPT_PKS2_PKT0_S8_ifPKiSA_iPKfiiiSC_SC_iiiii)
        /*182c*/ 	.word	0x00000000


	//----- nvinfo : EIATTR_REGCOUNT
	.align		4
.L_1079:
        /*1830*/ 	.byte	0x04, 0x2f
        /*1832*/ 	.short	(.L_1081 - .L_1080)
	.align		4
.L_1080:
        /*1834*/ 	.word	index@(_ZN4vllm25paged_attention_v1_kernelIthLi128ELi32ELi128ELNS_18Fp8KVCacheDataTypeE1ELb1EEEvPT_PKS2_PKT0_S8_ifPKiSA_iPKfiiiSC_SC_iiiii)
        /*1838*/ 	.word	0x00000028


	//----- nvinfo : EIATTR_FRAME_SIZE
	.align		4
.L_1081:
        /*183c*/ 	.byte	0x04, 0x11
        /*183e*/ 	.short	(.L_1083 - .L_1082)
	.align		4
.L_1082:
        /*1840*/ 	.word	index@(_ZN4vllm25paged_attention_v1_kernelIthLi128ELi32ELi128ELNS_18Fp8KVCacheDataTypeE1ELb1EEEvPT_PKS2_PKT0_S8_ifPKiSA_iPKfiiiSC_SC_iiiii)
        /*1844*/ 	.word	0x00000000


	//----- nvinfo : EIATTR_REGCOUNT
	.align		4
.L_1083:
        /*1848*/ 	.byte	0x04, 0x2f
        /*184a*/ 	.short	(.L_1085 - .L_1084)
	.align		4
.L_1084:
        /*184c*/ 	.word	index@(_ZN4vllm25paged_attention_v1_kernelIthLi192ELi32ELi128ELNS_18Fp8KVCacheDataTypeE1ELb1EEEvPT_PKS2_PKT0_S8_ifPKiSA_iPKfiiiSC_SC_iiiii)
        /*1850*/ 	.word	0x00000028


	//----- nvinfo : EIATTR_FRAME_SIZE
	.align		4
.L_1085:
        /*1854*/ 	.byte	0x04, 0x11
        /*1856*/ 	.short	(.L_1087 - .L_1086)
	.align		4
.L_1086:
        /*1858*/ 	.word	index@(_ZN4vllm25paged_attention_v1_kernelIthLi192ELi32ELi128ELNS_18Fp8KVCacheDataTypeE1ELb1EEEvPT_PKS2_PKT0_S8_ifPKiSA_iPKfiiiSC_SC_iiiii)
        /*185c*/ 	.word	0x00000000


	//----- nvinfo : EIATTR_REGCOUNT
	.align		4
.L_1087:
        /*1860*/ 	.byte	0x04, 0x2f
        /*1862*/ 	.short	(.L_1089 - .L_1088)
	.align		4
.L_1088:
        /*1864*/ 	.word	index@(_ZN4vllm25paged_attention_v1_kernelIthLi256ELi32ELi128ELNS_18Fp8KVCacheDataTypeE1ELb1EEEvPT_PKS2_PKT0_S8_ifPKiSA_iPKfiiiSC_SC_iiiii)
        /*1868*/ 	.word	0x00000037


	//----- nvinfo : EIATTR_FRAME_SIZE
	.align		4
.L_1089:
        /*186c*/ 	.byte	0x04, 0x11
        /*186e*/ 	.short	(.L_1091 - .L_1090)
	.align		4
.L_1090:
        /*1870*/ 	.word	index@(_ZN4vllm25paged_attention_v1_kernelIthLi256ELi32ELi128ELNS_18Fp8KVCacheDataTypeE1ELb1EEEvPT_PKS2_PKT0_S8_ifPKiSA_iPKfiiiSC_SC_iiiii)
        /*1874*/ 	.word	0x00000000


	//----- nvinfo : EIATTR_REGCOUNT
	.align		4
.L_1091:
        /*1878*/ 	.byte	0x04, 0x2f
        /*187a*/ 	.short	(.L_1093 - .L_1092)
	.align		4
.L_1092:
        /*187c*/ 	.word	index@(_ZN4vllm25paged_attention_v1_kernelIthLi32ELi32ELi128ELNS_18Fp8KVCacheDataTypeE1ELb0EEEvPT_PKS2_PKT0_S8_ifPKiSA_iPKfiiiSC_SC_iiiii)
        /*1880*/ 	.word	0x00000020


	//----- nvinfo : EIATTR_FRAME_SIZE
	.align		4
.L_1093:
        /*1884*/ 	.byte	0x04, 0x11
        /*1886*/ 	.short	(.L_1095 - .L_1094)
	.align		4
.L_1094:
        /*1888*/ 	.word	index@(_ZN4vllm25paged_attention_v1_kernelIthLi32ELi32ELi128ELNS_18Fp8KVCacheDataTypeE1ELb0EEEvPT_PKS2_PKT0_S8_ifPKiSA_iPKfiiiSC_SC_iiiii)
        /*188c*/ 	.word	0x00000000


	//----- nvinfo : EIATTR_REGCOUNT
	.align		4
.L_1095:
        /*1890*/ 	.byte	0x04, 0x2f
        /*1892*/ 	.short	(.L_1097 - .L_1096)
	.align		4
.L_1096:
        /*1894*/ 	.word	index@(_ZN4vllm25paged_attention_v1_kernelIthLi64ELi32ELi128ELNS_18Fp8KVCacheDataTypeE1ELb0EEEvPT_PKS2_PKT0_S8_ifPKiSA_iPKfiiiSC_SC_iiiii)
        /*1898*/ 	.word	0x00000020


	//----- nvinfo : EIATTR_FRAME_SIZE
	.align		4
.L_1097:
        /*189c*/ 	.byte	0x04, 0x11
        /*189e*/ 	.short	(.L_1099 - .L_1098)
	.align		4
.L_1098:
        /*18a0*/ 	.word	index@(_ZN4vllm25paged_attention_v1_kernelIthLi64ELi32ELi128ELNS_18Fp8KVCacheDataTypeE1ELb0EEEvPT_PKS2_PKT0_S8_ifPKiSA_iPKfiiiSC_SC_iiiii)
        /*18a4*/ 	.word	0x00000000


	//----- nvinfo : EIATTR_REGCOUNT
	.align		4
.L_1099:
        /*18a8*/ 	.byte	0x04, 0x2f
        /*18aa*/ 	.short	(.L_1101 - .L_1100)
	.align		4
.L_1100:
        /*18ac*/ 	.word	index@(_ZN4vllm25paged_attention_v1_kernelIthLi80ELi32ELi128ELNS_18Fp8KVCacheDataTypeE1ELb0EEEvPT_PKS2_PKT0_S8_ifPKiSA_iPKfiiiSC_SC_iiiii)
        /*18b0*/ 	.word	0x00000020


	//----- nvinfo : EIATTR_FRAME_SIZE
	.align		4
.L_1101:
        /*18b4*/ 	.byte	0x04, 0x11
        /*18b6*/ 	.short	(.L_1103 - .L_1102)
	.align		4
.L_1102:
        /*18b8*/ 	.word	index@(_ZN4vllm25paged_attention_v1_kernelIthLi80ELi32ELi128ELNS_18Fp8KVCacheDataTypeE1ELb0EEEvPT_PKS2_PKT0_S8_ifPKiSA_iPKfiiiSC_SC_iiiii)
        /*18bc*/ 	.word	0x00000000


	//----- nvinfo : EIATTR_REGCOUNT
	.align		4
.L_1103:
        /*18c0*/ 	.byte	0x04, 0x2f
        /*18c2*/ 	.short	(.L_1105 - .L_1104)
	.align		4
.L_1104:
        /*18c4*/ 	.word	index@(_ZN4vllm25paged_attention_v1_kernelIthLi96ELi32ELi128ELNS_18Fp8KVCacheDataTypeE1ELb0EEEvPT_PKS2_PKT0_S8_ifPKiSA_iPKfiiiSC_SC_iiiii)
        /*18c8*/ 	.word	0x00000020


	//----- nvinfo : EIATTR_FRAME_SIZE
	.align		4
.L_1105:
        /*18cc*/ 	.byte	0x04, 0x11
        /*18ce*/ 	.short	(.L_1107 - .L_1106)
	.align		4
.L_1106:
        /*18d0*/ 	.word	index@(_ZN4vllm25paged_attention_v1_kernelIthLi96ELi32ELi128ELNS_18Fp8KVCacheDataTypeE1ELb0EEEvPT_PKS2_PKT0_S8_ifPKiSA_iPKfiiiSC_SC_iiiii)
        /*18d4*/ 	.word	0x00000000


	//----- nvinfo : EIATTR_REGCOUNT
	.align		4
.L_1107:
        /*18d8*/ 	.byte	0x04, 0x2f
        /*18da*/ 	.short	(.L_1109 - .L_1108)
	.align		4
.L_1108:
        /*18dc*/ 	.word	index@(_ZN4vllm25paged_attention_v1_kernelIthLi112ELi32ELi128ELNS_18Fp8KVCacheDataTypeE1ELb0EEEvPT_PKS2_PKT0_S8_ifPKiSA_iPKfiiiSC_SC_iiiii)
        /*18e0*/ 	.word	0x00000020


	//----- nvinfo : EIATTR_FRAME_SIZE
	.align		4
.L_1109:
        /*18e4*/ 	.byte	0x04, 0x11
        /*18e6*/ 	.short	(.L_1111 - .L_1110)
	.align		4
.L_1110:
        /*18e8*/ 	.word	index@(_ZN4vllm25paged_attention_v1_kernelIthLi112ELi32ELi128ELNS_18Fp8KVCacheDataTypeE1ELb0EEEvPT_PKS2_PKT0_S8_ifPKiSA_iPKfiiiSC_SC_iiiii)
        /*18ec*/ 	.word	0x00000000


	//----- nvinfo : EIATTR_REGCOUNT
	.align		4
.L_1111:
        /*18f0*/ 	.byte	0x04, 0x2f
        /*18f2*/ 	.short	(.L_1113 - .L_1112)
	.align		4
.L_1112:
        /*18f4*/ 	.word	index@(_ZN4vllm25paged_attention_v1_kernelIthLi120ELi32ELi128ELNS_18Fp8KVCacheDataTypeE1ELb0EEEvPT_PKS2_PKT0_S8_ifPKiSA_iPKfiiiSC_SC_iiiii)
        /*18f8*/ 	.word	0x00000020


	//----- nvinfo : EIATTR_FRAME_SIZE
	.align		4
.L_1113:
        /*18fc*/ 	.byte	0x04, 0x11
        /*18fe*/ 	.short	(.L_1115 - .L_1114)
	.align		4
.L_1114:
        /*1900*/ 	.word	index@(_ZN4vllm25paged_attention_v1_kernelIthLi120ELi32ELi128ELNS_18Fp8KVCacheDataTypeE1ELb0EEEvPT_PKS2_PKT0_S8_ifPKiSA_iPKfiiiSC_SC_iiiii)
        /*1904*/ 	.word	0x00000000


	//----- nvinfo : EIATTR_REGCOUNT
	.align		4
.L_1115:
        /*1908*/ 	.byte	0x04, 0x2f
        /*190a*/ 	.short	(.L_1117 - .L_1116)
	.align		4
.L_1116:
        /*190c*/ 	.word	index@(_ZN4vllm25paged_attention_v1_kernelIthLi128ELi32ELi128ELNS_18Fp8KVCacheDataTypeE1ELb0EEEvPT_PKS2_PKT0_S8_ifPKiSA_iPKfiiiSC_SC_iiiii)
        /*1910*/ 	.word	0x00000020


	//----- nvinfo : EIATTR_FRAME_SIZE
	.align		4
.L_1117:
        /*1914*/ 	.byte	0x04, 0x11
        /*1916*/ 	.short	(.L_1119 - .L_1118)
	.align		4
.L_1118:
        /*1918*/ 	.word	index@(_ZN4vllm25paged_attention_v1_kernelIthLi128ELi32ELi128ELNS_18Fp8KVCacheDataTypeE1ELb0EEEvPT_PKS2_PKT0_S8_ifPKiSA_iPKfiiiSC_SC_iiiii)
        /*191c*/ 	.word	0x00000000


	//----- nvinfo : EIATTR_REGCOUNT
	.align		4
.L_1119:
        /*1920*/ 	.byte	0x04, 0x2f
        /*1922*/ 	.short	(.L_1121 - .L_1120)
	.align		4
.L_1120:
        /*1924*/ 	.word	index@(_ZN4vllm25paged_attention_v1_kernelIthLi192ELi32ELi128ELNS_18Fp8KVCacheDataTypeE1ELb0EEEvPT_PKS2_PKT0_S8_ifPKiSA_iPKfiiiSC_SC_iiiii)
        /*1928*/ 	.word	0x00000028


	//----- nvinfo : EIATTR_FRAME_SIZE
	.align		4
.L_1121:
        /*192c*/ 	.byte	0x04, 0x11
        /*192e*/ 	.short	(.L_1123 - .L_1122)
	.align		4
.L_1122:
        /*1930*/ 	.word	index@(_ZN4vllm25paged_attention_v1_kernelIthLi192ELi32ELi128ELNS_18Fp8KVCacheDataTypeE1ELb0EEEvPT_PKS2_PKT0_S8_ifPKiSA_iPKfiiiSC_SC_iiiii)
        /*1934*/ 	.word	0x00000000


	//----- nvinfo : EIATTR_REGCOUNT
	.align		4
.L_1123:
        /*1938*/ 	.byte	0x04, 0x2f
        /*193a*/ 	.short	(.L_1125 - .L_1124)
	.align		4
.L_1124:
        /*193c*/ 	.word	index@(_ZN4vllm25paged_attention_v1_kernelIthLi256ELi32ELi128ELNS_18Fp8KVCacheDataTypeE1ELb0EEEvPT_PKS2_PKT0_S8_ifPKiSA_iPKfiiiSC_SC_iiiii)
        /*1940*/ 	.word	0x0000002e


	//----- nvinfo : EIATTR_FRAME_SIZE
	.align		4
.L_1125:
        /*1944*/ 	.byte	0x04, 0x11
        /*1946*/ 	.short	(.L_1127 - .L_1126)
	.align		4
.L_1126:
        /*1948*/ 	.word	index@(_ZN4vllm25paged_attention_v1_kernelIthLi256ELi32ELi128ELNS_18Fp8KVCacheDataTypeE1ELb0EEEvPT_PKS2_PKT0_S8_ifPKiSA_iPKfiiiSC_SC_iiiii)
        /*194c*/ 	.word	0x00000000


	//----- nvinfo : EIATTR_REGCOUNT
	.align		4
.L_1127:
        /*1950*/ 	.byte	0x04, 0x2f
        /*1952*/ 	.short	(.L_1129 - .L_1128)
	.align		4
.L_1128:
        /*1954*/ 	.word	index@(_ZN4vllm25paged_attention_v1_kernelI13__nv_bfloat16hLi32ELi8ELi128ELNS_18Fp8KVCacheDataTypeE1ELb1EEEvPT_PKS3_PKT0_S9_ifPKiSB_iPKfiiiSD_SD_iiiii)
        /*1958*/ 	.word	0x00000020


	//----- nvinfo : EIATTR_FRAME_SIZE
	.align		4
.L_1129:
        /*195c*/ 	.byte	0x04, 0x11
        /*195e*/ 	.short	(.L_1131 - .L_1130)
	.align		4
.L_1130:
        /*1960*/ 	.word	index@(_ZN4vllm25paged_attention_v1_kernelI13__nv_bfloat16hLi32ELi8ELi128ELNS_18Fp8KVCacheDataTypeE1ELb1EEEvPT_PKS3_PKT0_S9_ifPKiSB_iPKfiiiSD_SD_iiiii)
        /*1964*/ 	.word	0x00000000


	//----- nvinfo : EIATTR_REGCOUNT
	.align		4
.L_1131:
        /*1968*/ 	.byte	0x04, 0x2f
        /*196a*/ 	.short	(.L_1133 - .L_1132)
	.align		4
.L_1132:
        /*196c*/ 	.word	index@(_ZN4vllm25paged_attention_v1_kernelI13__nv_bfloat16hLi64ELi8ELi128ELNS_18Fp8KVCacheDataTypeE1ELb1EEEvPT_PKS3_PKT0_S9_ifPKiSB_iPKfiiiSD_SD_iiiii)
        /*1970*/ 	.word	0x00000020


	//----- nvinfo : EIATTR_FRAME_SIZE
	.align		4
.L_1133:
        /*1974*/ 	.byte	0x04, 0x11
        /*1976*/ 	.short	(.L_1135 - .L_1134)
	.align		4
.L_1134:
        /*1978*/ 	.word	index@(_ZN4vllm25paged_attention_v1_kernelI13__nv_bfloat16hLi64ELi8ELi128ELNS_18Fp8KVCacheDataTypeE1ELb1EEEvPT_PKS3_PKT0_S9_ifPKiSB_iPKfiiiSD_SD_iiiii)
        /*197c*/ 	.word	0x00000000


	//----- nvinfo : EIATTR_REGCOUNT
	.align		4
.L_1135:
        /*1980*/ 	.byte	0x04, 0x2f
        /*1982*/ 	.short	(.L_1137 - .L_1136)
	.align		4
.L_1136:
        /*1984*/ 	.word	index@(_ZN4vllm25paged_attention_v1_kernelI13__nv_bfloat16hLi80ELi8ELi128ELNS_18Fp8KVCacheDataTypeE1ELb1EEEvPT_PKS3_PKT0_S9_ifPKiSB_iPKfiiiSD_SD_iiiii)
        /*1988*/ 	.word	0x00000020


	//----- nvinfo : EIATTR_FRAME_SIZE
	.align		4
.L_1137:
        /*198c*/ 	.byte	0x04, 0x11
        /*198e*/ 	.short	(.L_1139 - .L_1138)
	.align		4
.L_1138:
        /*1990*/ 	.word	index@(_ZN4vllm25paged_attention_v1_kernelI13__nv_bfloat16hLi80ELi8ELi128ELNS_18Fp8KVCacheDataTypeE1ELb1EEEvPT_PKS3_PKT0_S9_ifPKiSB_iPKfiiiSD_SD_iiiii)
        /*1994*/ 	.word	0x00000000


	//----- nvinfo : EIATTR_REGCOUNT
	.align		4
.L_1139:
        /*1998*/ 	.byte	0x04, 0x2f
        /*199a*/ 	.short	(.L_1141 - .L_1140)
	.align		4
.L_1140:
        /*199c*/ 	.word	index@(_ZN4vllm25paged_attention_v1_kernelI13__nv_bfloat16hLi96ELi8ELi128ELNS_18Fp8KVCacheDataTypeE1ELb1EEEvPT_PKS3_PKT0_S9_ifPKiSB_iPKfiiiSD_SD_iiiii)
        /*19a0*/ 	.word	0x00000020


	//----- nvinfo : EIATTR_FRAME_SIZE
	.align		4
.L_1141:
        /*19a4*/ 	.byte	0x04, 0x11
        /*19a6*/ 	.short	(.L_1143 - .L_1142)
	.align		4
.L_1142:
        /*19a8*/ 	.word	index@(_ZN4vllm25paged_attention_v1_kernelI13__nv_bfloat16hLi96ELi8ELi128ELNS_18Fp8KVCacheDataTypeE1ELb1EEEvPT_PKS3_PKT0_S9_ifPKiSB_iPKfiiiSD_SD_iiiii)
        /*19ac*/ 	.word	0x00000000


	//----- nvinfo : EIATTR_REGCOUNT
	.align		4
.L_1143:
        /*19b0*/ 	.byte	0x04, 0x2f
        /*19b2*/ 	.short	(.L_1145 - .L_1144)
	.align		4
.L_1144:
        /*19b4*/ 	.word	index@(_ZN4vllm25paged_attention_v1_kernelI13__nv_bfloat16hLi112ELi8ELi128ELNS_18Fp8KVCacheDataTypeE1ELb1EEEvPT_PKS3_PKT0_S9_ifPKiSB_iPKfiiiSD_SD_iiiii)
        /*19b8*/ 	.word	0x00000020


	//----- nvinfo : EIATTR_FRAME_SIZE
	.align		4
.L_1145:
        /*19bc*/ 	.byte	0x04, 0x11
        /*19be*/ 	.short	(.L_1147 - .L_1146)
	.align		4
.L_1146:
        /*19c0*/ 	.word	index@(_ZN4vllm25paged_attention_v1_kernelI13__nv_bfloat16hLi112ELi8ELi128ELNS_18Fp8KVCacheDataTypeE1ELb1EEEvPT_PKS3_PKT0_S9_ifPKiSB_iPKfiiiSD_SD_iiiii)
        /*19c4*/ 	.word	0x00000000


	//----- nvinfo : EIATTR_REGCOUNT
	.align		4
.L_1147:
        /*19c8*/ 	.byte	0x04, 0x2f
        /*19ca*/ 	.short	(.L_1149 - .L_1148)
	.align		4
.L_1148:
        /*19cc*/ 	.word	index@(_ZN4vllm25paged_attention_v1_kernelI13__nv_bfloat16hLi120ELi8ELi128ELNS_18Fp8KVCacheDataTypeE1ELb1EEEvPT_PKS3_PKT0_S9_ifPKiSB_iPKfiiiSD_SD_iiiii)
        /*19d0*/ 	.word	0x00000020


	//----- nvinfo : EIATTR_FRAME_SIZE
	.align		4
.L_1149:
        /*19d4*/ 	.byte	0x04, 0x11
        /*19d6*/ 	.short	(.L_1151 - .L_1150)
	.align		4
.L_1150:
        /*19d8*/ 	.word	index@(_ZN4vllm25paged_attention_v1_kernelI13__nv_bfloat16hLi120ELi8ELi128ELNS_18Fp8KVCacheDataTypeE1ELb1EEEvPT_PKS3_PKT0_S9_ifPKiSB_iPKfiiiSD_SD_iiiii)
        /*19dc*/ 	.word	0x00000000


	//----- nvinfo : EIATTR_REGCOUNT
	.align		4
.L_1151:
        /*19e0*/ 	.byte	0x04, 0x2f
        /*19e2*/ 	.short	(.L_1153 - .L_1152)
	.align		4
.L_1152:
        /*19e4*/ 	.word	index@(_ZN4vllm25paged_attention_v1_kernelI13__nv_bfloat16hLi128ELi8ELi128ELNS_18Fp8KVCacheDataTypeE1ELb1EEEvPT_PKS3_PKT0_S9_ifPKiSB_iPKfiiiSD_SD_iiiii)
        /*19e8*/ 	.word	0x00000020


	//----- nvinfo : EIATTR_FRAME_SIZE
	.align		4
.L_1153:
        /*19ec*/ 	.byte	0x04, 0x11
        /*19ee*/ 	.short	(.L_1155 - .L_1154)
	.align		4
.L_1154:
        /*19f0*/ 	.word	index@(_ZN4vllm25paged_attention_v1_kernelI13__nv_bfloat16hLi128ELi8ELi128ELNS_18Fp8KVCacheDataTypeE1ELb1EEEvPT_PKS3_PKT0_S9_ifPKiSB_iPKfiiiSD_SD_iiiii)
        /*19f4*/ 	.word	0x00000000


	//----- nvinfo : EIATTR_REGCOUNT
	.align		4
.L_1155:
        /*19f8*/ 	.byte	0x04, 0x2f
        /*19fa*/ 	.short	(.L_1157 - .L_1156)
	.align		4
.L_1156:
        /*19fc*/ 	.word	index@(_ZN4vllm25paged_attention_v1_kernelI13__nv_bfloat16hLi192ELi8ELi128ELNS_18Fp8KVCacheDataTypeE1ELb1EEEvPT_PKS3_PKT0_S9_ifPKiSB_iPKfiiiSD_SD_iiiii)
        /*1a00*/ 	.word	0x00000020


	//----- nvinfo : EIATTR_FRAME_SIZE
	.align		4
.L_1157:
        /*1a04*/ 	.byte	0x04, 0x11
        /*1a06*/ 	.short	(.L_1159 - .L_1158)
	.align		4
.L_1158:
        /*1a08*/ 	.word	index@(_ZN4vllm25paged_attention_v1_kernelI13__nv_bfloat16hLi192ELi8ELi128ELNS_18Fp8KVCacheDataTypeE1ELb1EEEvPT_PKS3_PKT0_S9_ifPKiSB_iPKfiiiSD_SD_iiiii)
        /*1a0c*/ 	.word	0x00000000


	//----- nvinfo : EIATTR_REGCOUNT
	.align		4
.L_1159:
        /*1a10*/ 	.byte	0x04, 0x2f
        /*1a12*/ 	.short	(.L_1161 - .L_1160)
	.align		4
.L_1160:
        /*1a14*/ 	.word	index@(_ZN4vllm25paged_attention_v1_kernelI13__nv_bfloat16hLi256ELi8ELi128ELNS_18Fp8KVCacheDataTypeE1ELb1EEEvPT_PKS3_PKT0_S9_ifPKiSB_iPKfiiiSD_SD_iiiii)
        /*1a18*/ 	.word	0x00000020


	//----- nvinfo : EIATTR_FRAME_SIZE
	.align		4
.L_1161:
        /*1a1c*/ 	.byte	0x04, 0x11
        /*1a1e*/ 	.short	(.L_1163 - .L_1162)
	.align		4
.L_1162:
        /*1a20*/ 	.word	index@(_ZN4vllm25paged_attention_v1_kernelI13__nv_bfloat16hLi256ELi8ELi128ELNS_18Fp8KVCacheDataTypeE1ELb1EEEvPT_PKS3_PKT0_S9_ifPKiSB_iPKfiiiSD_SD_iiiii)
        /*1a24*/ 	.word	0x00000000


	//----- nvinfo : EIATTR_REGCOUNT
	.align		4
.L_1163:
        /*1a28*/ 	.byte	0x04, 0x2f
        /*1a2a*/ 	.short	(.L_1165 - .L_1164)
	.align		4
.L_1164:
        /*1a2c*/ 	.word	index@(_ZN4vllm25paged_attention_v1_kernelI13__nv_bfloat16hLi32ELi8ELi128ELNS_18Fp8KVCacheDataTypeE1ELb0EEEvPT_PKS3_PKT0_S9_ifPKiSB_iPKfiiiSD_SD_iiiii)
        /*1a30*/ 	.word	0x00000020


	//----- nvinfo : EIATTR_FRAME_SIZE
	.align		4
.L_1165:
        /*1a34*/ 	.byte	0x04, 0x11
        /*1a36*/ 	.short	(.L_1167 - .L_1166)
	.align		4
.L_1166:
        /*1a38*/ 	.word	index@(_ZN4vllm25paged_attention_v1_kernelI13__nv_bfloat16hLi32ELi8ELi128ELNS_18Fp8KVCacheDataTypeE1ELb0EEEvPT_PKS3_PKT0_S9_ifPKiSB_iPKfiiiSD_SD_iiiii)
        /*1a3c*/ 	.word	0x00000000


	//----- nvinfo : EIATTR_REGCOUNT
	.align		4
.L_1167:
        /*1a40*/ 	.byte	0x04, 0x2f
        /*1a42*/ 	.short	(.L_1169 - .L_1168)
	.align		4
.L_1168:
        /*1a44*/ 	.word	index@(_ZN4vllm25paged_attention_v1_kernelI13__nv_bfloat16hLi64ELi8ELi128ELNS_18Fp8KVCacheDataTypeE1ELb0EEEvPT_PKS3_PKT0_S9_ifPKiSB_iPKfiiiSD_SD_iiiii)
        /*1a48*/ 	.word	0x00000020


	//----- nvinfo : EIATTR_FRAME_SIZE
	.align		4
.L_1169:
        /*1a4c*/ 	.byte	0x04, 0x11
        /*1a4e*/ 	.short	(.L_1171 - .L_1170)
	.align		4
.L_1170:
        /*1a50*/ 	.word	index@(_ZN4vllm25paged_attention_v1_kernelI13__nv_bfloat16hLi64ELi8ELi128ELNS_18Fp8KVCacheDataTypeE1ELb0EEEvPT_PKS3_PKT0_S9_ifPKiSB_iPKfiiiSD_SD_iiiii)
        /*1a54*/ 	.word	0x00000000


	//----- nvinfo : EIATTR_REGCOUNT
	.align		4
.L_1171:
        /*1a58*/ 	.byte	0x04, 0x2f
        /*1a5a*/ 	.short	(.L_1173 - .L_1172)
	.align		4
.L_1172:
        /*1a5c*/ 	.word	index@(_ZN4vllm25paged_attention_v1_kernelI13__nv_bfloat16hLi80ELi8ELi128ELNS_18Fp8KVCacheDataTypeE1ELb0EEEvPT_PKS3_PKT0_S9_ifPKiSB_iPKfiiiSD_SD_iiiii)
        /*1a60*/ 	.word	0x00000020


	//----- nvinfo : EIATTR_FRAME_SIZE
	.align		4
.L_1173:
        /*1a64*/ 	.byte	0x04, 0x11
        /*1a66*/ 	.short	(.L_1175 - .L_1174)
	.align		4
.L_1174:
        /*1a68*/ 	.word	index@(_ZN4vllm25paged_attention_v1_kernelI13__nv_bfloat16hLi80ELi8ELi128ELNS_18Fp8KVCacheDataTypeE1ELb0EEEvPT_PKS3_PKT0_S9_ifPKiSB_iPKfiiiSD_SD_iiiii)
        /*1a6c*/ 	.word	0x00000000


	//----- nvinfo : EIATTR_REGCOUNT
	.align		4
.L_1175:
        /*1a70*/ 	.byte	0x04, 0x2f
        /*1a72*/ 	.short	(.L_1177 - .L_1176)
	.align		4
.L_1176:
        /*1a74*/ 	.word	index@(_ZN4vllm25paged_attention_v1_kernelI13__nv_bfloat16hLi96ELi8ELi128ELNS_18Fp8KVCacheDataTypeE1ELb0EEEvPT_PKS3_PKT0_S9_ifPKiSB_iPKfiiiSD_SD_iiiii)
        /*1a78*/ 	.word	0x00000020


	//----- nvinfo : EIATTR_FRAME_SIZE
	.align		4
.L_1177:
        /*1a7c*/ 	.byte	0x04, 0x11
        /*1a7e*/ 	.short	(.L_1179 - .L_1178)
	.align		4
.L_1178:
        /*1a80*/ 	.word	index@(_ZN4vllm25paged_attention_v1_kernelI13__nv_bfloat16hLi96ELi8ELi128ELNS_18Fp8KVCacheDataTypeE1ELb0EEEvPT_PKS3_PKT0_S9_ifPKiSB_iPKfiiiSD_SD_iiiii)
        /*1a84*/ 	.word	0x00000000


	//----- nvinfo : EIATTR_REGCOUNT
	.align		4
.L_1179:
        /*1a88*/ 	.byte	0x04, 0x2f
        /*1a8a*/ 	.short	(.L_1181 - .L_1180)
	.align		4
.L_1180:
        /*1a8c*/ 	.word	index@(_ZN4vllm25paged_attention_v1_kernelI13__nv_bfloat16hLi112ELi8ELi128ELNS_18Fp8KVCacheDataTypeE1ELb0EEEvPT_PKS3_PKT0_S9_ifPKiSB_iPKfiiiSD_SD_iiiii)
        /*1a90*/ 	.word	0x00000020


	//----- nvinfo : EIATTR_FRAME_SIZE
	.align		4
.L_1181:
        /*1a94*/ 	.byte	0x04, 0x11
        /*1a96*/ 	.short	(.L_1183 - .L_1182)
	.align		4
.L_1182:
        /*1a98*/ 	.word	index@(_ZN4vllm25paged_attention_v1_kernelI13__nv_bfloat16hLi112ELi8ELi128ELNS_18Fp8KVCacheDataTypeE1ELb0EEEvPT_PKS3_PKT0_S9_ifPKiSB_iPKfiiiSD_SD_iiiii)
        /*1a9c*/ 	.word	0x00000000


	//----- nvinfo : EIATTR_REGCOUNT
	.align		4
.L_1183:
        /*1aa0*/ 	.byte	0x04, 0x2f
        /*1aa2*/ 	.short	(.L_1185 - .L_1184)
	.align		4
.L_1184:
        /*1aa4*/ 	.word	index@(_ZN4vllm25paged_attention_v1_kernelI13__nv_bfloat16hLi120ELi8ELi128ELNS_18Fp8KVCacheDataTypeE1ELb0EEEvPT_PKS3_PKT0_S9_ifPKiSB_iPKfiiiSD_SD_iiiii)
        /*1aa8*/ 	.word	0x00000020


	//----- nvinfo : EIATTR_FRAME_SIZE
	.align		4
.L_1185:
        /*1aac*/ 	.byte	0x04, 0x11
        /*1aae*/ 	.short	(.L_1187 - .L_1186)
	.align		4
.L_1186:
        /*1ab0*/ 	.word	index@(_ZN4vllm25paged_attention_v1_kernelI13__nv_bfloat16hLi120ELi8ELi128ELNS_18Fp8KVCacheDataTypeE1ELb0EEEvPT_PKS3_PKT0_S9_ifPKiSB_iPKfiiiSD_SD_iiiii)
        /*1ab4*/ 	.word	0x00000000


	//----- nvinfo : EIATTR_REGCOUNT
	.align		4
.L_1187:
        /*1ab8*/ 	.byte	0x04, 0x2f
        /*1aba*/ 	.short	(.L_1189 - .L_1188)
	.align		4
.L_1188:
        /*1abc*/ 	.word	index@(_ZN4vllm25paged_attention_v1_kernelI13__nv_bfloat16hLi128ELi8ELi128ELNS_18Fp8KVCacheDataTypeE1ELb0EEEvPT_PKS3_PKT0_S9_ifPKiSB_iPKfiiiSD_SD_iiiii)
        /*1ac0*/ 	.word	0x00000020


	//----- nvinfo : EIATTR_FRAME_SIZE
	.align		4
.L_1189:
        /*1ac4*/ 	.byte	0x04, 0x11
        /*1ac6*/ 	.short	(.L_1191 - .L_1190)
	.align		4
.L_1190:
        /*1ac8*/ 	.word	index@(_ZN4vllm25paged_attention_v1_kernelI13__nv_bfloat16hLi128ELi8ELi128ELNS_18Fp8KVCacheDataTypeE1ELb0EEEvPT_PKS3_PKT0_S9_ifPKiSB_iPKfiiiSD_SD_iiiii)
        /*1acc*/ 	.word	0x00000000


	//----- nvinfo : EIATTR_REGCOUNT
	.align		4
.L_1191:
        /*1ad0*/ 	.byte	0x04, 0x2f
        /*1ad2*/ 	.short	(.L_1193 - .L_1192)
	.align		4
.L_1192:
        /*1ad4*/ 	.word	index@(_ZN4vllm25paged_attention_v1_kernelI13__nv_bfloat16hLi192ELi8ELi128ELNS_18Fp8KVCacheDataTypeE1ELb0EEEvPT_PKS3_PKT0_S9_ifPKiSB_iPKfiiiSD_SD_iiiii)
        /*1ad8*/ 	.word	0x00000020


	//----- nvinfo : EIATTR_FRAME_SIZE
	.align		4
.L_1193:
        /*1adc*/ 	.byte	0x04, 0x11
        /*1ade*/ 	.short	(.L_1195 - .L_1194)
	.align		4
.L_1194:
        /*1ae0*/ 	.word	index@(_ZN4vllm25paged_attention_v1_kernelI13__nv_bfloat16hLi192ELi8ELi128ELNS_18Fp8KVCacheDataTypeE1ELb0EEEvPT_PKS3_PKT0_S9_ifPKiSB_iPKfiiiSD_SD_iiiii)
        /*1ae4*/ 	.word	0x00000000


	//----- nvinfo : EIATTR_REGCOUNT
	.align		4
.L_1195:
        /*1ae8*/ 	.byte	0x04, 0x2f
        /*1aea*/ 	.short	(.L_1197 - .L_1196)
	.align		4
.L_1196:
        /*1aec*/ 	.word	index@(_ZN4vllm25paged_attention_v1_kernelI13__nv_bfloat16hLi256ELi8ELi128ELNS_18Fp8KVCacheDataTypeE1ELb0EEEvPT_PKS3_PKT0_S9_ifPKiSB_iPKfiiiSD_SD_iiiii)
        /*1af0*/ 	.word	0x00000020


	//----- nvinfo : EIATTR_FRAME_SIZE
	.align		4
.L_1197:
        /*1af4*/ 	.byte	0x04, 0x11
        /*1af6*/ 	.short	(.L_1199 - .L_1198)
	.align		4
.L_1198:
        /*1af8*/ 	.word	index@(_ZN4vllm25paged_attention_v1_kernelI13__nv_bfloat16hLi256ELi8ELi128ELNS_18Fp8KVCacheDataTypeE1ELb0EEEvPT_PKS3_PKT0_S9_ifPKiSB_iPKfiiiSD_SD_iiiii)
        /*1afc*/ 	.word	0x00000000


	//----- nvinfo : EIATTR_REGCOUNT
	.align		4
.L_1199:
        /*1b00*/ 	.byte	0x04, 0x2f
        /*1b02*/ 	.short	(.L_1201 - .L_1200)
	.align		4
.L_1200:
        /*1b04*/ 	.word	index@(_ZN4vllm25paged_attention_v1_kernelI13__nv_bfloat16hLi32ELi16ELi128ELNS_18Fp8KVCacheDataTypeE1ELb1EEEvPT_PKS3_PKT0_S9_ifPKiSB_iPKfiiiSD_SD_iiiii)
        /*1b08*/ 	.word	0x00000020


	//----- nvinfo : EIATTR_FRAME_SIZE
	.align		4
.L_1201:
        /*1b0c*/ 	.byte	0x04, 0x11
        /*1b0e*/ 	.short	(.L_1203 - .L_1202)
	.align		4
.L_1202:
        /*1b10*/ 	.word	index@(_ZN4vllm25paged_attention_v1_kernelI13__nv_bfloat16hLi32ELi16ELi128ELNS_18Fp8KVCacheDataTypeE1ELb1EEEvPT_PKS3_PKT0_S9_ifPKiSB_iPKfiiiSD_SD_iiiii)
        /*1b14*/ 	.word	0x00000000


	//----- nvinfo : EIATTR_REGCOUNT
	.align		4
.L_1203:
        /*1b18*/ 	.byte	0x04, 0x2f
        /*1b1a*/ 	.short	(.L_1205 - .L_1204)
	.align		4
.L_1204:
        /*1b1c*/ 	.word	index@(_ZN4vllm25paged_attention_v1_kernelI13__nv_bfloat16hLi64ELi16ELi128ELNS_18Fp8KVCacheDataTypeE1ELb1EEEvPT_PKS3_PKT0_S9_ifPKiSB_iPKfiiiSD_SD_iiiii)
        /*1b20*/ 	.word	0x00000020


	//----- nvinfo : EIATTR_FRAME_SIZE
	.align		4
.L_1205:
        /*1b24*/ 	.byte	0x04, 0x11
        /*1b26*/ 	.short	(.L_1207 - .L_1206)
	.align		4
.L_1206:
        /*1b28*/ 	.word	index@(_ZN4vllm25paged_attention_v1_kernelI13__nv_bfloat16hLi64ELi16ELi128ELNS_18Fp8KVCacheDataTypeE1ELb1EEEvPT_PKS3_PKT0_S9_ifPKiSB_iPKfiiiSD_SD_iiiii)
        /*1b2c*/ 	.word	0x00000000


	//----- nvinfo : EIATTR_REGCOUNT
	.align		4
.L_1207:
        /*1b30*/ 	.byte	0x04, 0x2f
        /*1b32*/ 	.short	(.L_1209 - .L_1208)
	.align		4
.L_1208:
        /*1b34*/ 	.word	index@(_ZN4vllm25paged_attention_v1_kernelI13__nv_bfloat16hLi80ELi16ELi128ELNS_18Fp8KVCacheDataTypeE1ELb1EEEvPT_PKS3_PKT0_S9_ifPKiSB_iPKfiiiSD_SD_iiiii)
        /*1b38*/ 	.word	0x00000020


	//----- nvinfo : EIATTR_FRAME_SIZE
	.align		4
.L_1209:
        /*1b3c*/ 	.byte	0x04, 0x11
        /*1b3e*/ 	.short	(.L_1211 - .L_1210)
	.align		4
.L_1210:
        /*1b40*/ 	.word	index@(_ZN4vllm25paged_attention_v1_kernelI13__nv_bfloat16hLi80ELi16ELi128ELNS_18Fp8KVCacheDataTypeE1ELb1EEEvPT_PKS3_PKT0_S9_ifPKiSB_iPKfiiiSD_SD_iiiii)
        /*1b44*/ 	.word	0x00000000


	//----- nvinfo : EIATTR_REGCOUNT
	.align		4
.L_1211:
        /*1b48*/ 	.byte	0x04, 0x2f
        /*1b4a*/ 	.short	(.L_1213 - .L_1212)
	.align		4
.L_1212:
        /*1b4c*/ 	.word	index@(_ZN4vllm25paged_attention_v1_kernelI13__nv_bfloat16hLi96ELi16ELi128ELNS_18Fp8KVCacheDataTypeE1ELb1EEEvPT_PKS3_PKT0_S9_ifPKiSB_iPKfiiiSD_SD_iiiii)
        /*1b50*/ 	.word	0x00000020


	//----- nvinfo : EIATTR_FRAME_SIZE
	.align		4
.L_1213:
        /*1b54*/ 	.byte	0x04, 0x11
        /*1b56*/ 	.short	(.L_1215 - .L_1214)
	.align		4
.L_1214:
        /*1b58*/ 	.word	index@(_ZN4vllm25paged_attention_v1_kernelI13__nv_bfloat16hLi96ELi16ELi128ELNS_18Fp8KVCacheDataTypeE1ELb1EEEvPT_PKS3_PKT0_S9_ifPKiSB_iPKfiiiSD_SD_iiiii)
        /*1b5c*/ 	.word	0x00000000


	//----- nvinfo : EIATTR_REGCOUNT
	.align		4
.L_1215:
        /*1b60*/ 	.byte	0x04, 0x2f
        /*1b62*/ 	.short	(.L_1217 - .L_1216)
	.align		4
.L_1216:
        /*1b64*/ 	.word	index@(_ZN4vllm25paged_attention_v1_kernelI13__nv_bfloat16hLi112ELi16ELi128ELNS_18Fp8KVCacheDataTypeE1ELb1EEEvPT_PKS3_PKT0_S9_ifPKiSB_iPKfiiiSD_SD_iiiii)
        /*1b68*/ 	.word	0x00000020


	//----- nvinfo : EIATTR_FRAME_SIZE
	.align		4
.L_1217:
        /*1b6c*/ 	.byte	0x04, 0x11
        /*1b6e*/ 	.short	(.L_1219 - .L_1218)
	.align		4
.L_1218:
        /*1b70*/ 	.word	index@(_ZN4vllm25paged_attention_v1_kernelI13__nv_bfloat16hLi112ELi16ELi128ELNS_18Fp8KVCacheDataTypeE1ELb1EEEvPT_PKS3_PKT0_S9_ifPKiSB_iPKfiiiSD_SD_iiiii)
        /*1b74*/ 	.word	0x00000000


	//----- nvinfo : EIATTR_REGCOUNT
	.align		4
.L_1219:
        /*1b78*/ 	.byte	0x04, 0x2f
        /*1b7a*/ 	.short	(.L_1221 - .L_1220)
	.align		4
.L_1220:
        /*1b7c*/ 	.word	index@(_ZN4vllm25paged_attention_v1_kernelI13__nv_bfloat16hLi120ELi16ELi128ELNS_18Fp8KVCacheDataTypeE1ELb1EEEvPT_PKS3_PKT0_S9_ifPKiSB_iPKfiiiSD_SD_iiiii)
        /*1b80*/ 	.word	0x00000020


	//----- nvinfo : EIATTR_FRAME_SIZE
	.align		4
.L_1221:
        /*1b84*/ 	.byte	0x04, 0x11
        /*1b86*/ 	.short	(.L_1223 - .L_1222)
	.align		4
.L_1222:
        /*1b88*/ 	.word	index@(_ZN4vllm25paged_attention_v1_kernelI13__nv_bfloat16hLi120ELi16ELi128ELNS_18Fp8KVCacheDataTypeE1ELb1EEEvPT_PKS3_PKT0_S9_ifPKiSB_iPKfiiiSD_SD_iiiii)
        /*1b8c*/ 	.word	0x00000000


	//----- nvinfo : EIATTR_REGCOUNT
	.align		4
.L_1223:
        /*1b90*/ 	.byte	0x04, 0x2f
        /*1b92*/ 	.short	(.L_1225 - .L_1224)
	.align		4
.L_1224:
        /*1b94*/ 	.word	index@(_ZN4vllm25paged_attention_v1_kernelI13__nv_bfloat16hLi128ELi16ELi128ELNS_18Fp8KVCacheDataTypeE1ELb1EEEvPT_PKS3_PKT0_S9_ifPKiSB_iPKfiiiSD_SD_iiiii)
        /*1b98*/ 	.word	0x00000020


	//----- nvinfo : EIATTR_FRAME_SIZE
	.align		4
.L_1225:
        /*1b9c*/ 	.byte	0x04, 0x11
        /*1b9e*/ 	.short	(.L_1227 - .L_1226)
	.align		4
.L_1226:
        /*1ba0*/ 	.word	index@(_ZN4vllm25paged_attention_v1_kernelI13__nv_bfloat16hLi128ELi16ELi128ELNS_18Fp8KVCacheDataTypeE1ELb1EEEvPT_PKS3_PKT0_S9_ifPKiSB_iPKfiiiSD_SD_iiiii)
        /*1ba4*/ 	.word	0x00000000


	//----- nvinfo : EIATTR_REGCOUNT
	.align		4
.L_1227:
        /*1ba8*/ 	.byte	0x04, 0x2f
        /*1baa*/ 	.short	(.L_1229 - .L_1228)
	.align		4
.L_1228:
        /*1bac*/ 	.word	index@(_ZN4vllm25paged_attention_v1_kernelI13__nv_bfloat16hLi192ELi16ELi128ELNS_18Fp8KVCacheDataTypeE1ELb1EEEvPT_PKS3_PKT0_S9_ifPKiSB_iPKfiiiSD_SD_iiiii)
        /*1bb0*/ 	.word	0x00000020


	//----- nvinfo : EIATTR_FRAME_SIZE
	.align		4
.L_1229:
        /*1bb4*/ 	.byte	0x04, 0x11
        /*1bb6*/ 	.short	(.L_1231 - .L_1230)
	.align		4
.L_1230:
        /*1bb8*/ 	.word	index@(_ZN4vllm25paged_attention_v1_kernelI13__nv_bfloat16hLi192ELi16ELi128ELNS_18Fp8KVCacheDataTypeE1ELb1EEEvPT_PKS3_PKT0_S9_ifPKiSB_iPKfiiiSD_SD_iiiii)
        /*1bbc*/ 	.word	0x00000000


	//----- nvinfo : EIATTR_REGCOUNT
	.align		4
.L_1231:
        /*1bc0*/ 	.byte	0x04, 0x2f
        /*1bc2*/ 	.short	(.L_1233 - .L_1232)
	.align		4
.L_1232:
        /*1bc4*/ 	.word	index@(_ZN4vllm25paged_attention_v1_kernelI13__nv_bfloat16hLi256ELi16ELi128ELNS_18Fp8KVCacheDataTypeE1ELb1EEEvPT_PKS3_PKT0_S9_ifPKiSB_iPKfiiiSD_SD_iiiii)
        /*1bc8*/ 	.word	0x00000020


	//----- nvinfo : EIATTR_FRAME_SIZE
	.align		4
.L_1233:
        /*1bcc*/ 	.byte	0x04, 0x11
        /*1bce*/ 	.short	(.L_1235 - .L_1234)
	.align		4
.L_1234:
        /*1bd0*/ 	.word	index@(_ZN4vllm25paged_attention_v1_kernelI13__nv_bfloat16hLi256ELi16ELi128ELNS_18Fp8KVCacheDataTypeE1ELb1EEEvPT_PKS3_PKT0_S9_ifPKiSB_iPKfiiiSD_SD_iiiii)
        /*1bd4*/ 	.word	0x00000000


	//----- nvinfo : EIATTR_REGCOUNT
	.align		4
.L_1235:
        /*1bd8*/ 	.byte	0x04, 0x2f
        /*1bda*/ 	.short	(.L_1237 - .L_1236)
	.align		4
.L_1236:
        /*1bdc*/ 	.word	index@(_ZN4vllm25paged_attention_v1_kernelI13__nv_bfloat16hLi32ELi16ELi128ELNS_18Fp8KVCacheDataTypeE1ELb0EEEvPT_PKS3_PKT0_S9_ifPKiSB_iPKfiiiSD_SD_iiiii)
        /*1be0*/ 	.word	0x00000020


	//----- nvinfo : EIATTR_FRAME_SIZE
	.align		4
.L_1237:
        /*1be4*/ 	.byte	0x04, 0x11
        /*1be6*/ 	.short	(.L_1239 - .L_1238)
	.align		4
.L_1238:
        /*1be8*/ 	.word	index@(_ZN4vllm25paged_attention_v1_kernelI13__nv_bfloat16hLi32ELi16ELi128ELNS_18Fp8KVCacheDataTypeE1ELb0EEEvPT_PKS3_PKT0_S9_ifPKiSB_iPKfiiiSD_SD_iiiii)
        /*1bec*/ 	.word	0x00000000


	//----- nvinfo : EIATTR_REGCOUNT
	.align		4
.L_1239:
        /*1bf0*/ 	.byte	0x04, 0x2f
        /*1bf2*/ 	.short	(.L_1241 - .L_1240)
	.align		4
.L_1240:
        /*1bf4*/ 	.word	index@(_ZN4vllm25paged_attention_v1_kernelI13__nv_bfloat16hLi64ELi16ELi128ELNS_18Fp8KVCacheDataTypeE1ELb0EEEvPT_PKS3_PKT0_S9_ifPKiSB_iPKfiiiSD_SD_iiiii)
        /*1bf8*/ 	.word	0x00000020


	//----- nvinfo : EIATTR_FRAME_SIZE
	.align		4
.L_1241:
        /*1bfc*/ 	.byte	0x04, 0x11
        /*1bfe*/ 	.short	(.L_1243 - .L_1242)
	.align		4
.L_1242:
        /*1c00*/ 	.word	index@(_ZN4vllm25paged_attention_v1_kernelI13__nv_bfloat16hLi64ELi16ELi128ELNS_18Fp8KVCacheDataTypeE1ELb0EEEvPT_PKS3_PKT0_S9_ifPKiSB_iPKfiiiSD_SD_iiiii)
        /*1c04*/ 	.word	0x00000000


	//----- nvinfo : EIATTR_REGCOUNT
	.align		4
.L_1243:
        /*1c08*/ 	.byte	0x04, 0x2f
        /*1c0a*/ 	.short	(.L_1245 - .L_1244)
	.align		4
.L_1244:
        /*1c0c*/ 	.word	index@(_ZN4vllm25paged_attention_v1_kernelI13__nv_bfloat16hLi80ELi16ELi128ELNS_18Fp8KVCacheDataTypeE1ELb0EEEvPT_PKS3_PKT0_S9_ifPKiSB_iPKfiiiSD_SD_iiiii)
        /*1c10*/ 	.word	0x00000020


	//----- nvinfo : EIATTR_FRAME_SIZE
	.align		4
.L_1245:
        /*1c14*/ 	.byte	0x04, 0x11
        /*1c16*/ 	.short	(.L_1247 - .L_1246)
	.align		4
.L_1246:
        /*1c18*/ 	.word	index@(_ZN4vllm25paged_attention_v1_kernelI13__nv_bfloat16hLi80ELi16ELi128ELNS_18Fp8KVCacheDataTypeE1ELb0EEEvPT_PKS3_PKT0_S9_ifPKiSB_iPKfiiiSD_SD_iiiii)
        /*1c1c*/ 	.word	0x00000000


	//----- nvinfo : EIATTR_REGCOUNT
	.align		4
.L_1247:
        /*1c20*/ 	.byte	0x04, 0x2f
        /*1c22*/ 	.short	(.L_1249 - .L_1248)
	.align		4
.L_1248:
        /*1c24*/ 	.word	index@(_ZN4vllm25paged_attention_v1_kernelI13__nv_bfloat16hLi96ELi16ELi128ELNS_18Fp8KVCacheDataTypeE1ELb0EEEvPT_PKS3_PKT0_S9_ifPKiSB_iPKfiiiSD_SD_iiiii)
        /*1c28*/ 	.word	0x00000020


	//----- nvinfo : EIATTR_FRAME_SIZE
	.align		4
.L_1249:
        /*1c2c*/ 	.byte	0x04, 0x11
        /*1c2e*/ 	.short	(.L_1251 - .L_1250)
	.align		4
.L_1250:
        /*1c30*/ 	.word	index@(_ZN4vllm25paged_attention_v1_kernelI13__nv_bfloat16hLi96ELi16ELi128ELNS_18Fp8KVCacheDataTypeE1ELb0EEEvPT_PKS3_PKT0_S9_ifPKiSB_iPKfiiiSD_SD_iiiii)
        /*1c34*/ 	.word	0x00000000


	//----- nvinfo : EIATTR_REGCOUNT
	.align		4
.L_1251:
        /*1c38*/ 	.byte	0x04, 0x2f
        /*1c3a*/ 	.short	(.L_1253 - .L_1252)
	.align		4
.L_1252:
        /*1c3c*/ 	.word	index@(_ZN4vllm25paged_attention_v1_kernelI13__nv_bfloat16hLi112ELi16ELi128ELNS_18Fp8KVCacheDataTypeE1ELb0EEEvPT_PKS3_PKT0_S9_ifPKiSB_iPKfiiiSD_SD_iiiii)
        /*1c40*/ 	.word	0x00000020


	//----- nvinfo : EIATTR_FRAME_SIZE
	.align		4
.L_1253:
        /*1c44*/ 	.byte	0x04, 0x11
        /*1c46*/ 	.short	(.L_1255 - .L_1254)
	.align		4
.L_1254:
        /*1c48*/ 	.word	index@(_ZN4vllm25paged_attention_v1_kernelI13__nv_bfloat16hLi112ELi16ELi128ELNS_18Fp8KVCacheDataTypeE1ELb0EEEvPT_PKS3_PKT0_S9_ifPKiSB_iPKfiiiSD_SD_iiiii)
        /*1c4c*/ 	.word	0x00000000


	//----- nvinfo : EIATTR_REGCOUNT
	.align		4
.L_1255:
        /*1c50*/ 	.byte	0x04, 0x2f
        /*1c52*/ 	.short	(.L_1257 - .L_1256)
	.align		4
.L_1256:
        /*1c54*/ 	.word	index@(_ZN4vllm25paged_attention_v1_kernelI13__nv_bfloat16hLi120ELi16ELi128ELNS_18Fp8KVCacheDataTypeE1ELb0EEEvPT_PKS3_PKT0_S9_ifPKiSB_iPKfiiiSD_SD_iiiii)
        /*1c58*/ 	.word	0x00000020


	//----- nvinfo : EIATTR_FRAME_SIZE
	.align		4
.L_1257:
        /*1c5c*/ 	.byte	0x04, 0x11
        /*1c5e*/ 	.short	(.L_1259 - .L_1258)
	.align		4
.L_1258:
        /*1c60*/ 	.word	index@(_ZN4vllm25paged_attention_v1_kernelI13__nv_bfloat16hLi120ELi16ELi128ELNS_18Fp8KVCacheDataTypeE1ELb0EEEvPT_PKS3_PKT0_S9_ifPKiSB_iPKfiiiSD_SD_iiiii)
        /*1c64*/ 	.word	0x00000000


	//----- nvinfo : EIATTR_REGCOUNT
	.align		4
.L_1259:
        /*1c68*/ 	.byte	0x04, 0x2f
        /*1c6a*/ 	.short	(.L_1261 - .L_1260)
	.align		4
.L_1260:
        /*1c6c*/ 	.word	index@(_ZN4vllm25paged_attention_v1_kernelI13__nv_bfloat16hLi128ELi16ELi128ELNS_18Fp8KVCacheDataTypeE1ELb0EEEvPT_PKS3_PKT0_S9_ifPKiSB_iPKfiiiSD_SD_iiiii)
        /*1c70*/ 	.word	0x00000020


	//----- nvinfo : EIATTR_FRAME_SIZE
	.align		4
.L_1261:
        /*1c74*/ 	.byte	0x04, 0x11
        /*1c76*/ 	.short	(.L_1263 - .L_1262)
	.align		4
.L_1262:
        /*1c78*/ 	.word	index@(_ZN4vllm25paged_attention_v1_kernelI13__nv_bfloat16hLi128ELi16ELi128ELNS_18Fp8KVCacheDataTypeE1ELb0EEEvPT_PKS3_PKT0_S9_ifPKiSB_iPKfiiiSD_SD_iiiii)
        /*1c7c*/ 	.word	0x00000000


	//----- nvinfo : EIATTR_REGCOUNT
	.align		4
.L_1263:
        /*1c80*/ 	.byte	0x04, 0x2f
        /*1c82*/ 	.short	(.L_1265 - .L_1264)
	.align		4
.L_1264:
        /*1c84*/ 	.word	index@(_ZN4vllm25paged_attention_v1_kernelI13__nv_bfloat16hLi192ELi16ELi128ELNS_18Fp8KVCacheDataTypeE1ELb0EEEvPT_PKS3_PKT0_S9_ifPKiSB_iPKfiiiSD_SD_iiiii)
        /*1c88*/ 	.word	0x00000020


	//----- nvinfo : EIATTR_FRAME_SIZE
	.align		4
.L_1265:
        /*1c8c*/ 	.byte	0x04, 0x11
        /*1c8e*/ 	.short	(.L_1267 - .L_1266)
	.align		4
.L_1266:
        /*1c90*/ 	.word	index@(_ZN4vllm25paged_attention_v1_kernelI13__nv_bfloat16hLi192ELi16ELi128ELNS_18Fp8KVCacheDataTypeE1ELb0EEEvPT_PKS3_PKT0_S9_ifPKiSB_iPKfiiiSD_SD_iiiii)
        /*1c94*/ 	.word	0x00000000


	//----- nvinfo : EIATTR_REGCOUNT
	.align		4
.L_1267:
        /*1c98*/ 	.byte	0x04, 0x2f
        /*1c9a*/ 	.short	(.L_1269 - .L_1268)
	.align		4
.L_1268:
        /*1c9c*/ 	.word	index@(_ZN4vllm25paged_attention_v1_kernelI13__nv_bfloat16hLi256ELi16ELi128ELNS_18Fp8KVCacheDataTypeE1ELb0EEEvPT_PKS3_PKT0_S9_ifPKiSB_iPKfiiiSD_SD_iiiii)
        /*1ca0*/ 	.word	0x00000020


	//----- nvinfo : EIATTR_FRAME_SIZE
	.align		4
.L_1269:
        /*1ca4*/ 	.byte	0x04, 0x11
        /*1ca6*/ 	.short	(.L_1271 - .L_1270)
	.align		4
.L_1270:
        /*1ca8*/ 	.word	index@(_ZN4vllm25paged_attention_v1_kernelI13__nv_bfloat16hLi256ELi16ELi128ELNS_18Fp8KVCacheDataTypeE1ELb0EEEvPT_PKS3_PKT0_S9_ifPKiSB_iPKfiiiSD_SD_iiiii)
        /*1cac*/ 	.word	0x00000000


	//----- nvinfo : EIATTR_REGCOUNT
	.align		4
.L_1271:
        /*1cb0*/ 	.byte	0x04, 0x2f
        /*1cb2*/ 	.short	(.L_1273 - .L_1272)
	.align		4
.L_1272:
        /*1cb4*/ 	.word	index@(_ZN4vllm25paged_attention_v1_kernelI13__nv_bfloat16hLi32ELi32ELi128ELNS_18Fp8KVCacheDataTypeE1ELb1EEEvPT_PKS3_PKT0_S9_ifPKiSB_iPKfiiiSD_SD_iiiii)
        /*1cb8*/ 	.word	0x00000020


	//----- nvinfo : EIATTR_FRAME_SIZE
	.align		4
.L_1273:
        /*1cbc*/ 	.byte	0x04, 0x11
        /*1cbe*/ 	.short	(.L_1275 - .L_1274)
	.align		4
.L_1274:
        /*1cc0*/ 	.word	index@(_ZN4vllm25paged_attention_v1_kernelI13__nv_bfloat16hLi32ELi32ELi128ELNS_18Fp8KVCacheDataTypeE1ELb1EEEvPT_PKS3_PKT0_S9_ifPKiSB_iPKfiiiSD_SD_iiiii)
        /*1cc4*/ 	.word	0x00000000


	//----- nvinfo : EIATTR_REGCOUNT
	.align		4
.L_1275:
        /*1cc8*/ 	.byte	0x04, 0x2f
        /*1cca*/ 	.short	(.L_1277 - .L_1276)
	.align		4
.L_1276:
        /*1ccc*/ 	.word	index@(_ZN4vllm25paged_attention_v1_kernelI13__nv_bfloat16hLi64ELi32ELi128ELNS_18Fp8KVCacheDataTypeE1ELb1EEEvPT_PKS3_PKT0_S9_ifPKiSB_iPKfiiiSD_SD_iiiii)
        /*1cd0*/ 	.word	0x00000020


	//----- nvinfo : EIATTR_FRAME_SIZE
	.align		4
.L_1277:
        /*1cd4*/ 	.byte	0x04, 0x11
        /*1cd6*/ 	.short	(.L_1279 - .L_1278)
	.align		4
.L_1278:
        /*1cd8*/ 	.word	index@(_ZN4vllm25paged_attention_v1_kernelI13__nv_bfloat16hLi64ELi32ELi128ELNS_18Fp8KVCacheDataTypeE1ELb1EEEvPT_PKS3_PKT0_S9_ifPKiSB_iPKfiiiSD_SD_iiiii)
        /*1cdc*/ 	.word	0x00000000


	//----- nvinfo : EIATTR_REGCOUNT
	.align		4
.L_1279:
        /*1ce0*/ 	.byte	0x04, 0x2f
        /*1ce2*/ 	.short	(.L_1281 - .L_1280)
	.align		4
.L_1280:
        /*1ce4*/ 	.word	index@(_ZN4vllm25paged_attention_v1_kernelI13__nv_bfloat16hLi80ELi32ELi128ELNS_18Fp8KVCacheDataTypeE1ELb1EEEvPT_PKS3_PKT0_S9_ifPKiSB_iPKfiiiSD_SD_iiiii)
        /*1ce8*/ 	.word	0x00000020


	//----- nvinfo : EIATTR_FRAME_SIZE
	.align		4
.L_1281:
        /*1cec*/ 	.byte	0x04, 0x11
        /*1cee*/ 	.short	(.L_1283 - .L_1282)
	.align		4
.L_1282:
        /*1cf0*/ 	.word	index@(_ZN4vllm25paged_attention_v1_kernelI13__nv_bfloat16hLi80ELi32ELi128ELNS_18Fp8KVCacheDataTypeE1ELb1EEEvPT_PKS3_PKT0_S9_ifPKiSB_iPKfiiiSD_SD_iiiii)
        /*1cf4*/ 	.word	0x00000000


	//----- nvinfo : EIATTR_REGCOUNT
	.align		4
.L_1283:
        /*1cf8*/ 	.byte	0x04, 0x2f
        /*1cfa*/ 	.short	(.L_1285 - .L_1284)
	.align		4
.L_1284:
        /*1cfc*/ 	.word	index@(_ZN4vllm25paged_attention_v1_kernelI13__nv_bfloat16hLi96ELi32ELi128ELNS_18Fp8KVCacheDataTypeE1ELb1EEEvPT_PKS3_PKT0_S9_ifPKiSB_iPKfiiiSD_SD_iiiii)
        /*1d00*/ 	.word	0x00000028


	//----- nvinfo : EIATTR_FRAME_SIZE
	.align		4
.L_1285:
        /*1d04*/ 	.byte	0x04, 0x11
        /*1d06*/ 	.short	(.L_1287 - .L_1286)
	.align		4
.L_1286:
        /*1d08*/ 	.word	index@(_ZN4vllm25paged_attention_v1_kernelI13__nv_bfloat16hLi96ELi32ELi128ELNS_18Fp8KVCacheDataTypeE1ELb1EEEvPT_PKS3_PKT0_S9_ifPKiSB_iPKfiiiSD_SD_iiiii)
        /*1d0c*/ 	.word	0x00000000


	//----- nvinfo : EIATTR_REGCOUNT
	.align		4
.L_1287:
        /*1d10*/ 	.byte	0x04, 0x2f
        /*1d12*/ 	.short	(.L_1289 - .L_1288)
	.align		4
.L_1288:
        /*1d14*/ 	.word	index@(_ZN4vllm25paged_attention_v1_kernelI13__nv_bfloat16hLi112ELi32ELi128ELNS_18Fp8KVCacheDataTypeE1ELb1EEEvPT_PKS3_PKT0_S9_ifPKiSB_iPKfiiiSD_SD_iiiii)
        /*1d18*/ 	.word	0x00000020


	//----- nvinfo : EIATTR_FRAME_SIZE
	.align		4
.L_1289:
        /*1d1c*/ 	.byte	0x04, 0x11
        /*1d1e*/ 	.short	(.L_1291 - .L_1290)
	.align		4
.L_1290:
        /*1d20*/ 	.word	index@(_ZN4vllm25paged_attention_v1_kernelI13__nv_bfloat16hLi112ELi32ELi128ELNS_18Fp8KVCacheDataTypeE1ELb1EEEvPT_PKS3_PKT0_S9_ifPKiSB_iPKfiiiSD_SD_iiiii)
        /*1d24*/ 	.word	0x00000000


	//----- nvinfo : EIATTR_REGCOUNT
	.align		4
.L_1291:
        /*1d28*/ 	.byte	0x04, 0x2f
        /*1d2a*/ 	.short	(.L_1293 - .L_1292)
	.align		4
.L_1292:
        /*1d2c*/ 	.word	index@(_ZN4vllm25paged_attention_v1_kernelI13__nv_bfloat16hLi120ELi32ELi128ELNS_18Fp8KVCacheDataTypeE1ELb1EEEvPT_PKS3_PKT0_S9_ifPKiSB_iPKfiiiSD_SD_iiiii)
        /*1d30*/ 	.word	0x00000020


	//----- nvinfo : EIATTR_FRAME_SIZE
	.align		4
.L_1293:
        /*1d34*/ 	.byte	0x04, 0x11
        /*1d36*/ 	.short	(.L_1295 - .L_1294)
	.align		4
.L_1294:
        /*1d38*/ 	.word	index@(_ZN4vllm25paged_attention_v1_kernelI13__nv_bfloat16hLi120ELi32ELi128ELNS_18Fp8KVCacheDataTypeE1ELb1EEEvPT_PKS3_PKT0_S9_ifPKiSB_iPKfiiiSD_SD_iiiii)
        /*1d3c*/ 	.word	0x00000000


	//----- nvinfo : EIATTR_REGCOUNT
	.align		4
.L_1295:
        /*1d40*/ 	.byte	0x04, 0x2f
        /*1d42*/ 	.short	(.L_1297 - .L_1296)
	.align		4
.L_1296:
        /*1d44*/ 	.word	index@(_ZN4vllm25paged_attention_v1_kernelI13__nv_bfloat16hLi128ELi32ELi128ELNS_18Fp8KVCacheDataTypeE1ELb1EEEvPT_PKS3_PKT0_S9_ifPKiSB_iPKfiiiSD_SD_iiiii)
        /*1d48*/ 	.word	0x00000028


	//----- nvinfo : EIATTR_FRAME_SIZE
	.align		4
.L_1297:
        /*1d4c*/ 	.byte	0x04, 0x11
        /*1d4e*/ 	.short	(.L_1299 - .L_1298)
	.align		4
.L_1298:
        /*1d50*/ 	.word	index@(_ZN4vllm25paged_attention_v1_kernelI13__nv_bfloat16hLi128ELi32ELi128ELNS_18Fp8KVCacheDataTypeE1ELb1EEEvPT_PKS3_PKT0_S9_ifPKiSB_iPKfiiiSD_SD_iiiii)
        /*1d54*/ 	.word	0x00000000


	//----- nvinfo : EIATTR_REGCOUNT
	.align		4
.L_1299:
        /*1d58*/ 	.byte	0x04, 0x2f
        /*1d5a*/ 	.short	(.L_1301 - .L_1300)
	.align		4
.L_1300:
        /*1d5c*/ 	.word	index@(_ZN4vllm25paged_attention_v1_kernelI13__nv_bfloat16hLi192ELi32ELi128ELNS_18Fp8KVCacheDataTypeE1ELb1EEEvPT_PKS3_PKT0_S9_ifPKiSB_iPKfiiiSD_SD_iiiii)
        /*1d60*/ 	.word	0x00000028


	//----- nvinfo : EIATTR_FRAME_SIZE
	.align		4
.L_1301:
        /*1d64*/ 	.byte	0x04, 0x11
        /*1d66*/ 	.short	(.L_1303 - .L_1302)
	.align		4
.L_1302:
        /*1d68*/ 	.word	index@(_ZN4vllm25paged_attention_v1_kernelI13__nv_bfloat16hLi192ELi32ELi128ELNS_18Fp8KVCacheDataTypeE1ELb1EEEvPT_PKS3_PKT0_S9_ifPKiSB_iPKfiiiSD_SD_iiiii)
        /*1d6c*/ 	.word	0x00000000


	//----- nvinfo : EIATTR_REGCOUNT
	.align		4
.L_1303:
        /*1d70*/ 	.byte	0x04, 0x2f
        /*1d72*/ 	.short	(.L_1305 - .L_1304)
	.align		4
.L_1304:
        /*1d74*/ 	.word	index@(_ZN4vllm25paged_attention_v1_kernelI13__nv_bfloat16hLi256ELi32ELi128ELNS_18Fp8KVCacheDataTypeE1ELb1EEEvPT_PKS3_PKT0_S9_ifPKiSB_iPKfiiiSD_SD_iiiii)
        /*1d78*/ 	.word	0x00000037


	//----- nvinfo : EIATTR_FRAME_SIZE
	.align		4
.L_1305:
        /*1d7c*/ 	.byte	0x04, 0x11
        /*1d7e*/ 	.short	(.L_1307 - .L_1306)
	.align		4
.L_1306:
        /*1d80*/ 	.word	index@(_ZN4vllm25paged_attention_v1_kernelI13__nv_bfloat16hLi256ELi32ELi128ELNS_18Fp8KVCacheDataTypeE1ELb1EEEvPT_PKS3_PKT0_S9_ifPKiSB_iPKfiiiSD_SD_iiiii)
        /*1d84*/ 	.word	0x00000000


	//----- nvinfo : EIATTR_REGCOUNT
	.align		4
.L_1307:
        /*1d88*/ 	.byte	0x04, 0x2f
        /*1d8a*/ 	.short	(.L_1309 - .L_1308)
	.align		4
.L_1308:
        /*1d8c*/ 	.word	index@(_ZN4vllm25paged_attention_v1_kernelI13__nv_bfloat16hLi32ELi32ELi128ELNS_18Fp8KVCacheDataTypeE1ELb0EEEvPT_PKS3_PKT0_S9_ifPKiSB_iPKfiiiSD_SD_iiiii)
        /*1d90*/ 	.word	0x00000020


	//----- nvinfo : EIATTR_FRAME_SIZE
	.align		4
.L_1309:
        /*1d94*/ 	.byte	0x04, 0x11
        /*1d96*/ 	.short	(.L_1311 - .L_1310)
	.align		4
.L_1310:
        /*1d98*/ 	.word	index@(_ZN4vllm25paged_attention_v1_kernelI13__nv_bfloat16hLi32ELi32ELi128ELNS_18Fp8KVCacheDataTypeE1ELb0EEEvPT_PKS3_PKT0_S9_ifPKiSB_iPKfiiiSD_SD_iiiii)
        /*1d9c*/ 	.word	0x00000000


	//----- nvinfo : EIATTR_REGCOUNT
	.align		4
.L_1311:
        /*1da0*/ 	.byte	0x04, 0x2f
        /*1da2*/ 	.short	(.L_1313 - .L_1312)
	.align		4
.L_1312:
        /*1da4*/ 	.word	index@(_ZN4vllm25paged_attention_v1_kernelI13__nv_bfloat16hLi64ELi32ELi128ELNS_18Fp8KVCacheDataTypeE1ELb0EEEvPT_PKS3_PKT0_S9_ifPKiSB_iPKfiiiSD_SD_iiiii)
        /*1da8*/ 	.word	0x00000020


	//----- nvinfo : EIATTR_FRAME_SIZE
	.align		4
.L_1313:
        /*1dac*/ 	.byte	0x04, 0x11
        /*1dae*/ 	.short	(.L_1315 - .L_1314)
	.align		4
.L_1314:
        /*1db0*/ 	.word	index@(_ZN4vllm25paged_attention_v1_kernelI13__nv_bfloat16hLi64ELi32ELi128ELNS_18Fp8KVCacheDataTypeE1ELb0EEEvPT_PKS3_PKT0_S9_ifPKiSB_iPKfiiiSD_SD_iiiii)
        /*1db4*/ 	.word	0x00000000


	//----- nvinfo : EIATTR_REGCOUNT
	.align		4
.L_1315:
        /*1db8*/ 	.byte	0x04, 0x2f
        /*1dba*/ 	.short	(.L_1317 - .L_1316)
	.align		4
.L_1316:
        /*1dbc*/ 	.word	index@(_ZN4vllm25paged_attention_v1_kernelI13__nv_bfloat16hLi80ELi32ELi128ELNS_18Fp8KVCacheDataTypeE1ELb0EEEvPT_PKS3_PKT0_S9_ifPKiSB_iPKfiiiSD_SD_iiiii)
        /*1dc0*/ 	.word	0x00000020


	//----- nvinfo : EIATTR_FRAME_SIZE
	.align		4
.L_1317:
        /*1dc4*/ 	.byte	0x04, 0x11
        /*1dc6*/ 	.short	(.L_1319 - .L_1318)
	.align		4
.L_1318:
        /*1dc8*/ 	.word	index@(_ZN4vllm25paged_attention_v1_kernelI13__nv_bfloat16hLi80ELi32ELi128ELNS_18Fp8KVCacheDataTypeE1ELb0EEEvPT_PKS3_PKT0_S9_ifPKiSB_iPKfiiiSD_SD_iiiii)
        /*1dcc*/ 	.word	0x00000000


	//----- nvinfo : EIATTR_REGCOUNT
	.align		4
.L_1319:
        /*1dd0*/ 	.byte	0x04, 0x2f
        /*1dd2*/ 	.short	(.L_1321 - .L_1320)
	.align		4
.L_1320:
        /*1dd4*/ 	.word	index@(_ZN4vllm25paged_attention_v1_kernelI13__nv_bfloat16hLi96ELi32ELi128ELNS_18Fp8KVCacheDataTypeE1ELb0EEEvPT_PKS3_PKT0_S9_ifPKiSB_iPKfiiiSD_SD_iiiii)
        /*1dd8*/ 	.word	0x00000020


	//----- nvinfo : EIATTR_FRAME_SIZE
	.align		4
.L_1321:
        /*1ddc*/ 	.byte	0x04, 0x11
        /*1dde*/ 	.short	(.L_1323 - .L_1322)
	.align		4
.L_1322:
        /*1de0*/ 	.word	index@(_ZN4vllm25paged_attention_v1_kernelI13__nv_bfloat16hLi96ELi32ELi128ELNS_18Fp8KVCacheDataTypeE1ELb0EEEvPT_PKS3_PKT0_S9_ifPKiSB_iPKfiiiSD_SD_iiiii)
        /*1de4*/ 	.word	0x00000000


	//----- nvinfo : EIATTR_REGCOUNT
	.align		4
.L_1323:
        /*1de8*/ 	.byte	0x04, 0x2f
        /*1dea*/ 	.short	(.L_1325 - .L_1324)
	.align		4
.L_1324:
        /*1dec*/ 	.word	index@(_ZN4vllm25paged_attention_v1_kernelI13__nv_bfloat16hLi112ELi32ELi128ELNS_18Fp8KVCacheDataTypeE1ELb0EEEvPT_PKS3_PKT0_S9_ifPKiSB_iPKfiiiSD_SD_iiiii)
        /*1df0*/ 	.word	0x00000020


	//----- nvinfo : EIATTR_FRAME_SIZE
	.align		4
.L_1325:
        /*1df4*/ 	.byte	0x04, 0x11
        /*1df6*/ 	.short	(.L_1327 - .L_1326)
	.align		4
.L_1326:
        /*1df8*/ 	.word	index@(_ZN4vllm25paged_attention_v1_kernelI13__nv_bfloat16hLi112ELi32ELi128ELNS_18Fp8KVCacheDataTypeE1ELb0EEEvPT_PKS3_PKT0_S9_ifPKiSB_iPKfiiiSD_SD_iiiii)
        /*1dfc*/ 	.word	0x00000000


	//----- nvinfo : EIATTR_REGCOUNT
	.align		4
.L_1327:
        /*1e00*/ 	.byte	0x04, 0x2f
        /*1e02*/ 	.short	(.L_1329 - .L_1328)
	.align		4
.L_1328:
        /*1e04*/ 	.word	index@(_ZN4vllm25paged_attention_v1_kernelI13__nv_bfloat16hLi120ELi32ELi128ELNS_18Fp8KVCacheDataTypeE1ELb0EEEvPT_PKS3_PKT0_S9_ifPKiSB_iPKfiiiSD_SD_iiiii)
        /*1e08*/ 	.word	0x00000020


	//----- nvinfo : EIATTR_FRAME_SIZE
	.align		4
.L_1329:
        /*1e0c*/ 	.byte	0x04, 0x11
        /*1e0e*/ 	.short	(.L_1331 - .L_1330)
	.align		4
.L_1330:
        /*1e10*/ 	.word	index@(_ZN4vllm25paged_attention_v1_kernelI13__nv_bfloat16hLi120ELi32ELi128ELNS_18Fp8KVCacheDataTypeE1ELb0EEEvPT_PKS3_PKT0_S9_ifPKiSB_iPKfiiiSD_SD_iiiii)
        /*1e14*/ 	.word	0x00000000


	//----- nvinfo : EIATTR_REGCOUNT
	.align		4
.L_1331:
        /*1e18*/ 	.byte	0x04, 0x2f
        /*1e1a*/ 	.short	(.L_1333 - .L_1332)
	.align		4
.L_1332:
        /*1e1c*/ 	.word	index@(_ZN4vllm25paged_attention_v1_kernelI13__nv_bfloat16hLi128ELi32ELi128ELNS_18Fp8KVCacheDataTypeE1ELb0EEEvPT_PKS3_PKT0_S9_ifPKiSB_iPKfiiiSD_SD_iiiii)
        /*1e20*/ 	.word	0x00000020


	//----- nvinfo : EIATTR_FRAME_SIZE
	.align		4
.L_1333:
        /*1e24*/ 	.byte	0x04, 0x11
        /*1e26*/ 	.short	(.L_1335 - .L_1334)
	.align		4
.L_1334:
        /*1e28*/ 	.word	index@(_ZN4vllm25paged_attention_v1_kernelI13__nv_bfloat16hLi128ELi32ELi128ELNS_18Fp8KVCacheDataTypeE1ELb0EEEvPT_PKS3_PKT0_S9_ifPKiSB_iPKfiiiSD_SD_iiiii)
        /*1e2c*/ 	.word	0x00000000


	//----- nvinfo : EIATTR_REGCOUNT
	.align		4
.L_1335:
        /*1e30*/ 	.byte	0x04, 0x2f
        /*1e32*/ 	.short	(.L_1337 - .L_1336)
	.align		4
.L_1336:
        /*1e34*/ 	.word	index@(_ZN4vllm25paged_attention_v1_kernelI13__nv_bfloat16hLi192ELi32ELi128ELNS_18Fp8KVCacheDataTypeE1ELb0EEEvPT_PKS3_PKT0_S9_ifPKiSB_iPKfiiiSD_SD_iiiii)
        /*1e38*/ 	.word	0x00000028


	//----- nvinfo : EIATTR_FRAME_SIZE
	.align		4
.L_1337:
        /*1e3c*/ 	.byte	0x04, 0x11
        /*1e3e*/ 	.short	(.L_1339 - .L_1338)
	.align		4
.L_1338:
        /*1e40*/ 	.word	index@(_ZN4vllm25paged_attention_v1_kernelI13__nv_bfloat16hLi192ELi32ELi128ELNS_18Fp8KVCacheDataTypeE1ELb0EEEvPT_PKS3_PKT0_S9_ifPKiSB_iPKfiiiSD_SD_iiiii)
        /*1e44*/ 	.word	0x00000000


	//----- nvinfo : EIATTR_REGCOUNT
	.align		4
.L_1339:
        /*1e48*/ 	.byte	0x04, 0x2f
        /*1e4a*/ 	.short	(.L_1341 - .L_1340)
	.align		4
.L_1340:
        /*1e4c*/ 	.word	index@(_ZN4vllm25paged_attention_v1_kernelI13__nv_bfloat16hLi256ELi32ELi128ELNS_18Fp8KVCacheDataTypeE1ELb0EEEvPT_PKS3_PKT0_S9_ifPKiSB_iPKfiiiSD_SD_iiiii)
        /*1e50*/ 	.word	0x0000002e


	//----- nvinfo : EIATTR_FRAME_SIZE
	.align		4
.L_1341:
        /*1e54*/ 	.byte	0x04, 0x11
        /*1e56*/ 	.short	(.L_1343 - .L_1342)
	.align		4
.L_1342:
        /*1e58*/ 	.word	index@(_ZN4vllm25paged_attention_v1_kernelI13__nv_bfloat16hLi256ELi32ELi128ELNS_18Fp8KVCacheDataTypeE1ELb0EEEvPT_PKS3_PKT0_S9_ifPKiSB_iPKfiiiSD_SD_iiiii)
        /*1e5c*/ 	.word	0x00000000


	//----- nvinfo : EIATTR_REGCOUNT
	.align		4
.L_1343:
        /*1e60*/ 	.byte	0x04, 0x2f
        /*1e62*/ 	.short	(.L_1345 - .L_1344)
	.align		4
.L_1344:
        /*1e64*/ 	.word	index@(_ZN4vllm25paged_attention_v1_kernelIfhLi32ELi8ELi128ELNS_18Fp8KVCacheDataTypeE2ELb1EEEvPT_PKS2_PKT0_S8_ifPKiSA_iPKfiiiSC_SC_iiiii)
        /*1e68*/ 	.word	0x00000020


	//----- nvinfo : EIATTR_FRAME_SIZE
	.align		4
.L_1345:
        /*1e6c*/ 	.byte	0x04, 0x11
        /*1e6e*/ 	.short	(.L_1347 - .L_1346)
	.align		4
.L_1346:
        /*1e70*/ 	.word	index@(_ZN4vllm25paged_attention_v1_kernelIfhLi32ELi8ELi128ELNS_18Fp8KVCacheDataTypeE2ELb1EEEvPT_PKS2_PKT0_S8_ifPKiSA_iPKfiiiSC_SC_iiiii)
        /*1e74*/ 	.word	0x00000000


	//----- nvinfo : EIATTR_REGCOUNT
	.align		4
.L_1347:
        /*1e78*/ 	.byte	0x04, 0x2f
        /*1e7a*/ 	.short	(.L_1349 - .L_1348)
	.align		4
.L_1348:
        /*1e7c*/ 	.word	index@(_ZN4vllm25paged_attention_v1_kernelIfhLi64ELi8ELi128ELNS_18Fp8KVCacheDataTypeE2ELb1EEEvPT_PKS2_PKT0_S8_ifPKiSA_iPKfiiiSC_SC_iiiii)
        /*1e80*/ 	.word	0x00000020


	//----- nvinfo : EIATTR_FRAME_SIZE
	.align		4
.L_1349:
        /*1e84*/ 	.byte	0x04, 0x11
        /*1e86*/ 	.short	(.L_1351 - .L_1350)
	.align		4
.L_1350:
        /*1e88*/ 	.word	index@(_ZN4vllm25paged_attention_v1_kernelIfhLi64ELi8ELi128ELNS_18Fp8KVCacheDataTypeE2ELb1EEEvPT_PKS2_PKT0_S8_ifPKiSA_iPKfiiiSC_SC_iiiii)
        /*1e8c*/ 	.word	0x00000000


	//----- nvinfo : EIATTR_REGCOUNT
	.align		4
.L_1351:
        /*1e90*/ 	.byte	0x04, 0x2f
        /*1e92*/ 	.short	(.L_1353 - .L_1352)
	.align		4
.L_1352:
        /*1e94*/ 	.word	index@(_ZN4vllm25paged_attention_v1_kernelIfhLi80ELi8ELi128ELNS_18Fp8KVCacheDataTypeE2ELb1EEEvPT_PKS2_PKT0_S8_ifPKiSA_iPKfiiiSC_SC_iiiii)
        /*1e98*/ 	.word	0x00000020


	//----- nvinfo : EIATTR_FRAME_SIZE
	.align		4
.L_1353:
        /*1e9c*/ 	.byte	0x04, 0x11
        /*1e9e*/ 	.short	(.L_1355 - .L_1354)
	.align		4
.L_1354:
        /*1ea0*/ 	.word	index@(_ZN4vllm25paged_attention_v1_kernelIfhLi80ELi8ELi128ELNS_18Fp8KVCacheDataTypeE2ELb1EEEvPT_PKS2_PKT0_S8_ifPKiSA_iPKfiiiSC_SC_iiiii)
        /*1ea4*/ 	.word	0x00000000


	//----- nvinfo : EIATTR_REGCOUNT
	.align		4
.L_1355:
        /*1ea8*/ 	.byte	0x04, 0x2f
        /*1eaa*/ 	.short	(.L_1357 - .L_1356)
	.align		4
.L_1356:
        /*1eac*/ 	.word	index@(_ZN4vllm25paged_attention_v1_kernelIfhLi96ELi8ELi128ELNS_18Fp8KVCacheDataTypeE2ELb1EEEvPT_PKS2_PKT0_S8_ifPKiSA_iPKfiiiSC_SC_iiiii)
        /*1eb0*/ 	.word	0x00000020


	//----- nvinfo : EIATTR_FRAME_SIZE
	.align		4
.L_1357:
        /*1eb4*/ 	.byte	0x04, 0x11
        /*1eb6*/ 	.short	(.L_1359 - .L_1358)
	.align		4
.L_1358:
        /*1eb8*/ 	.word	index@(_ZN4vllm25paged_attention_v1_kernelIfhLi96ELi8ELi128ELNS_18Fp8KVCacheDataTypeE2ELb1EEEvPT_PKS2_PKT0_S8_ifPKiSA_iPKfiiiSC_SC_iiiii)
        /*1ebc*/ 	.word	0x00000000


	//----- nvinfo : EIATTR_REGCOUNT
	.align		4
.L_1359:
        /*1ec0*/ 	.byte	0x04, 0x2f
        /*1ec2*/ 	.short	(.L_1361 - .L_1360)
	.align		4
.L_1360:
        /*1ec4*/ 	.word	index@(_ZN4vllm25paged_attention_v1_kernelIfhLi112ELi8ELi128ELNS_18Fp8KVCacheDataTypeE2ELb1EEEvPT_PKS2_PKT0_S8_ifPKiSA_iPKfiiiSC_SC_iiiii)
        /*1ec8*/ 	.word	0x00000020


	//----- nvinfo : EIATTR_FRAME_SIZE
	.align		4
.L_1361:
        /*1ecc*/ 	.byte	0x04, 0x11
        /*1ece*/ 	.short	(.L_1363 - .L_1362)
	.align		4
.L_1362:
        /*1ed0*/ 	.word	index@(_ZN4vllm25paged_attention_v1_kernelIfhLi112ELi8ELi128ELNS_18Fp8KVCacheDataTypeE2ELb1EEEvPT_PKS2_PKT0_S8_ifPKiSA_iPKfiiiSC_SC_iiiii)
        /*1ed4*/ 	.word	0x00000000


	//----- nvinfo : EIATTR_REGCOUNT
	.align		4
.L_1363:
        /*1ed8*/ 	.byte	0x04, 0x2f
        /*1eda*/ 	.short	(.L_1365 - .L_1364)
	.align		4
.L_1364:
        /*1edc*/ 	.word	index@(_ZN4vllm25paged_attention_v1_kernelIfhLi120ELi8ELi128ELNS_18Fp8KVCacheDataTypeE2ELb1EEEvPT_PKS2_PKT0_S8_ifPKiSA_iPKfiiiSC_SC_iiiii)
        /*1ee0*/ 	.word	0x00000020


	//----- nvinfo : EIATTR_FRAME_SIZE
	.align		4
.L_1365:
        /*1ee4*/ 	.byte	0x04, 0x11
        /*1ee6*/ 	.short	(.L_1367 - .L_1366)
	.align		4
.L_1366:
        /*1ee8*/ 	.word	index@(_ZN4vllm25paged_attention_v1_kernelIfhLi120ELi8ELi128ELNS_18Fp8KVCacheDataTypeE2ELb1EEEvPT_PKS2_PKT0_S8_ifPKiSA_iPKfiiiSC_SC_iiiii)
        /*1eec*/ 	.word	0x00000000


	//----- nvinfo : EIATTR_REGCOUNT
	.align		4
.L_1367:
        /*1ef0*/ 	.byte	0x04, 0x2f
        /*1ef2*/ 	.short	(.L_1369 - .L_1368)
	.align		4
.L_1368:
        /*1ef4*/ 	.word	index@(_ZN4vllm25paged_attention_v1_kernelIfhLi128ELi8ELi128ELNS_18Fp8KVCacheDataTypeE2ELb1EEEvPT_PKS2_PKT0_S8_ifPKiSA_iPKfiiiSC_SC_iiiii)
        /*1ef8*/ 	.word	0x00000020


	//----- nvinfo : EIATTR_FRAME_SIZE
	.align		4
.L_1369:
        /*1efc*/ 	.byte	0x04, 0x11
        /*1efe*/ 	.short	(.L_1371 - .L_1370)
	.align		4
.L_1370:
        /*1f00*/ 	.word	index@(_ZN4vllm25paged_attention_v1_kernelIfhLi128ELi8ELi128ELNS_18Fp8KVCacheDataTypeE2ELb1EEEvPT_PKS2_PKT0_S8_ifPKiSA_iPKfiiiSC_SC_iiiii)
        /*1f04*/ 	.word	0x00000000


	//----- nvinfo : EIATTR_REGCOUNT
	.align		4
.L_1371:
        /*1f08*/ 	.byte	0x04, 0x2f
        /*1f0a*/ 	.short	(.L_1373 - .L_1372)
	.align		4
.L_1372:
        /*1f0c*/ 	.word	index@(_ZN4vllm25paged_attention_v1_kernelIfhLi192ELi8ELi128ELNS_18Fp8KVCacheDataTypeE2ELb1EEEvPT_PKS2_PKT0_S8_ifPKiSA_iPKfiiiSC_SC_iiiii)
        /*1f10*/ 	.word	0x00000020


	//----- nvinfo : EIATTR_FRAME_SIZE
	.align		4
.L_1373:
        /*1f14*/ 	.byte	0x04, 0x11
        /*1f16*/ 	.short	(.L_1375 - .L_1374)
	.align		4
.L_1374:
        /*1f18*/ 	.word	index@(_ZN4vllm25paged_attention_v1_kernelIfhLi192ELi8ELi128ELNS_18Fp8KVCacheDataTypeE2ELb1EEEvPT_PKS2_PKT0_S8_ifPKiSA_iPKfiiiSC_SC_iiiii)
        /*1f1c*/ 	.word	0x00000000


	//----- nvinfo : EIATTR_REGCOUNT
	.align		4
.L_1375:
        /*1f20*/ 	.byte	0x04, 0x2f
        /*1f22*/ 	.short	(.L_1377 - .L_1376)
	.align		4
.L_1376:
        /*1f24*/ 	.word	index@(_ZN4vllm25paged_attention_v1_kernelIfhLi256ELi8ELi128ELNS_18Fp8KVCacheDataTypeE2ELb1EEEvPT_PKS2_PKT0_S8_ifPKiSA_iPKfiiiSC_SC_iiiii)
        /*1f28*/ 	.word	0x00000020


	//----- nvinfo : EIATTR_FRAME_SIZE
	.align		4
.L_1377:
        /*1f2c*/ 	.byte	0x04, 0x11
        /*1f2e*/ 	.short	(.L_1379 - .L_1378)
	.align		4
.L_1378:
        /*1f30*/ 	.word	index@(_ZN4vllm25paged_attention_v1_kernelIfhLi256ELi8ELi128ELNS_18Fp8KVCacheDataTypeE2ELb1EEEvPT_PKS2_PKT0_S8_ifPKiSA_iPKfiiiSC_SC_iiiii)
        /*1f34*/ 	.word	0x00000000


	//----- nvinfo : EIATTR_REGCOUNT
	.align		4
.L_1379:
        /*1f38*/ 	.byte	0x04, 0x2f
        /*1f3a*/ 	.short	(.L_1381 - .L_1380)
	.align		4
.L_1380:
        /*1f3c*/ 	.word	index@(_ZN4vllm25paged_attention_v1_kernelIfhLi32ELi8ELi128ELNS_18Fp8KVCacheDataTypeE2ELb0EEEvPT_PKS2_PKT0_S8_ifPKiSA_iPKfiiiSC_SC_iiiii)
        /*1f40*/ 	.word	0x00000020


	//----- nvinfo : EIATTR_FRAME_SIZE
	.align		4
.L_1381:
        /*1f44*/ 	.byte	0x04, 0x11
        /*1f46*/ 	.short	(.L_1383 - .L_1382)
	.align		4
.L_1382:
        /*1f48*/ 	.word	index@(_ZN4vllm25paged_attention_v1_kernelIfhLi32ELi8ELi128ELNS_18Fp8KVCacheDataTypeE2ELb0EEEvPT_PKS2_PKT0_S8_ifPKiSA_iPKfiiiSC_SC_iiiii)
        /*1f4c*/ 	.word	0x00000000


	//----- nvinfo : EIATTR_REGCOUNT
	.align		4
.L_1383:
        /*1f50*/ 	.byte	0x04, 0x2f
        /*1f52*/ 	.short	(.L_1385 - .L_1384)
	.align		4
.L_1384:
        /*1f54*/ 	.word	index@(_ZN4vllm25paged_attention_v1_kernelIfhLi64ELi8ELi128ELNS_18Fp8KVCacheDataTypeE2ELb0EEEvPT_PKS2_PKT0_S8_ifPKiSA_iPKfiiiSC_SC_iiiii)
        /*1f58*/ 	.word	0x00000020


	//----- nvinfo : EIATTR_FRAME_SIZE
	.align		4
.L_1385:
        /*1f5c*/ 	.byte	0x04, 0x11
        /*1f5e*/ 	.short	(.L_1387 - .L_1386)
	.align		4
.L_1386:
        /*1f60*/ 	.word	index@(_ZN4vllm25paged_attention_v1_kernelIfhLi64ELi8ELi128ELNS_18Fp8KVCacheDataTypeE2ELb0EEEvPT_PKS2_PKT0_S8_ifPKiSA_iPKfiiiSC_SC_iiiii)
        /*1f64*/ 	.word	0x00000000


	//----- nvinfo : EIATTR_REGCOUNT
	.align		4
.L_1387:
        /*1f68*/ 	.byte	0x04, 0x2f
        /*1f6a*/ 	.short	(.L_1389 - .L_1388)
	.align		4
.L_1388:
        /*1f6c*/ 	.word	index@(_ZN4vllm25paged_attention_v1_kernelIfhLi80ELi8ELi128ELNS_18Fp8KVCacheDataTypeE2ELb0EEEvPT_PKS2_PKT0_S8_ifPKiSA_iPKfiiiSC_SC_iiiii)
        /*1f70*/ 	.word	0x00000020


	//----- nvinfo : EIATTR_FRAME_SIZE
	.align		4
.L_1389:
        /*1f74*/ 	.byte	0x04, 0x11
        /*1f76*/ 	.short	(.L_1391 - .L_1390)
	.align		4
.L_1390:
        /*1f78*/ 	.word	index@(_ZN4vllm25paged_attention_v1_kernelIfhLi80ELi8ELi128ELNS_18Fp8KVCacheDataTypeE2ELb0EEEvPT_PKS2_PKT0_S8_ifPKiSA_iPKfiiiSC_SC_iiiii)
        /*1f7c*/ 	.word	0x00000000


	//----- nvinfo : EIATTR_REGCOUNT
	.align		4
.L_1391:
        /*1f80*/ 	.byte	0x04, 0x2f
        /*1f82*/ 	.short	(.L_1393 - .L_1392)
	.align		4
.L_1392:
        /*1f84*/ 	.word	index@(_ZN4vllm25paged_attention_v1_kernelIfhLi96ELi8ELi128ELNS_18Fp8KVCacheDataTypeE2ELb0EEEvPT_PKS2_PKT0_S8_ifPKiSA_iPKfiiiSC_SC_iiiii)
        /*1f88*/ 	.word	0x00000020


	//----- nvinfo : EIATTR_FRAME_SIZE
	.align		4
.L_1393:
        /*1f8c*/ 	.byte	0x04, 0x11
        /*1f8e*/ 	.short	(.L_1395 - .L_1394)
	.align		4
.L_1394:
        /*1f90*/ 	.word	index@(_ZN4vllm25paged_attention_v1_kernelIfhLi96ELi8ELi128ELNS_18Fp8KVCacheDataTypeE2ELb0EEEvPT_PKS2_PKT0_S8_ifPKiSA_iPKfiiiSC_SC_iiiii)
        /*1f94*/ 	.word	0x00000000


	//----- nvinfo : EIATTR_REGCOUNT
	.align		4
.L_1395:
        /*1f98*/ 	.byte	0x04, 0x2f
        /*1f9a*/ 	.short	(.L_1397 - .L_1396)
	.align		4
.L_1396:
        /*1f9c*/ 	.word	index@(_ZN4vllm25paged_attention_v1_kernelIfhLi112ELi8ELi128ELNS_18Fp8KVCacheDataTypeE2ELb0EEEvPT_PKS2_PKT0_S8_ifPKiSA_iPKfiiiSC_SC_iiiii)
        /*1fa0*/ 	.word	0x00000020


	//----- nvinfo : EIATTR_FRAME_SIZE
	.align		4
.L_1397:
        /*1fa4*/ 	.byte	0x04, 0x11
        /*1fa6*/ 	.short	(.L_1399 - .L_1398)
	.align		4
.L_1398:
        /*1fa8*/ 	.word	index@(_ZN4vllm25paged_attention_v1_kernelIfhLi112ELi8ELi128ELNS_18Fp8KVCacheDataTypeE2ELb0EEEvPT_PKS2_PKT0_S8_ifPKiSA_iPKfiiiSC_SC_iiiii)
        /*1fac*/ 	.word	0x00000000


	//----- nvinfo : EIATTR_REGCOUNT
	.align		4
.L_1399:
        /*1fb0*/ 	.byte	0x04, 0x2f
        /*1fb2*/ 	.short	(.L_1401 - .L_1400)
	.align		4
.L_1400:
        /*1fb4*/ 	.word	index@(_ZN4vllm25paged_attention_v1_kernelIfhLi120ELi8ELi128ELNS_18Fp8KVCacheDataTypeE2ELb0EEEvPT_PKS2_PKT0_S8_ifPKiSA_iPKfiiiSC_SC_iiiii)
        /*1fb8*/ 	.word	0x00000020


	//----- nvinfo : EIATTR_FRAME_SIZE
	.align		4
.L_1401:
        /*1fbc*/ 	.byte	0x04, 0x11
        /*1fbe*/ 	.short	(.L_1403 - .L_1402)
	.align		4
.L_1402:
        /*1fc0*/ 	.word	index@(_ZN4vllm25paged_attention_v1_kernelIfhLi120ELi8ELi128ELNS_18Fp8KVCacheDataTypeE2ELb0EEEvPT_PKS2_PKT0_S8_ifPKiSA_iPKfiiiSC_SC_iiiii)
        /*1fc4*/ 	.word	0x00000000


	//----- nvinfo : EIATTR_REGCOUNT
	.align		4
.L_1403:
        /*1fc8*/ 	.byte	0x04, 0x2f
        /*1fca*/ 	.short	(.L_1405 - .L_1404)
	.align		4
.L_1404:
        /*1fcc*/ 	.word	index@(_ZN4vllm25paged_attention_v1_kernelIfhLi128ELi8ELi128ELNS_18Fp8KVCacheDataTypeE2ELb0EEEvPT_PKS2_PKT0_S8_ifPKiSA_iPKfiiiSC_SC_iiiii)
        /*1fd0*/ 	.word	0x00000020


	//----- nvinfo : EIATTR_FRAME_SIZE
	.align		4
.L_1405:
        /*1fd4*/ 	.byte	0x04, 0x11
        /*1fd6*/ 	.short	(.L_1407 - .L_1406)
	.align		4
.L_1406:
        /*1fd8*/ 	.word	index@(_ZN4vllm25paged_attention_v1_kernelIfhLi128ELi8ELi128ELNS_18Fp8KVCacheDataTypeE2ELb0EEEvPT_PKS2_PKT0_S8_ifPKiSA_iPKfiiiSC_SC_iiiii)
        /*1fdc*/ 	.word	0x00000000


	//----- nvinfo : EIATTR_REGCOUNT
	.align		4
.L_1407:
        /*1fe0*/ 	.byte	0x04, 0x2f
        /*1fe2*/ 	.short	(.L_1409 - .L_1408)
	.align		4
.L_1408:
        /*1fe4*/ 	.word	index@(_ZN4vllm25paged_attention_v1_kernelIfhLi192ELi8ELi128ELNS_18Fp8KVCacheDataTypeE2ELb0EEEvPT_PKS2_PKT0_S8_ifPKiSA_iPKfiiiSC_SC_iiiii)
        /*1fe8*/ 	.word	0x00000020


	//----- nvinfo : EIATTR_FRAME_SIZE
	.align		4
.L_1409:
        /*1fec*/ 	.byte	0x04, 0x11
        /*1fee*/ 	.short	(.L_1411 - .L_1410)
	.align		4
.L_1410:
        /*1ff0*/ 	.word	index@(_ZN4vllm25paged_attention_v1_kernelIfhLi192ELi8ELi128ELNS_18Fp8KVCacheDataTypeE2ELb0EEEvPT_PKS2_PKT0_S8_ifPKiSA_iPKfiiiSC_SC_iiiii)
        /*1ff4*/ 	.word	0x00000000


	//----- nvinfo : EIATTR_REGCOUNT
	.align		4
.L_1411:
        /*1ff8*/ 	.byte	0x04, 0x2f
        /*1ffa*/ 	.short	(.L_1413 - .L_1412)
	.align		4
.L_1412:
        /*1ffc*/ 	.word	index@(_ZN4vllm25paged_attention_v1_kernelIfhLi256ELi8ELi128ELNS_18Fp8KVCacheDataTypeE2ELb0EEEvPT_PKS2_PKT0_S8_ifPKiSA_iPKfiiiSC_SC_iiiii)
        /*2000*/ 	.word	0x00000020


	//----- nvinfo : EIATTR_FRAME_SIZE
	.align		4
.L_1413:
        /*2004*/ 	.byte	0x04, 0x11
        /*2006*/ 	.short	(.L_1415 - .L_1414)
	.align		4
.L_1414:
        /*2008*/ 	.word	index@(_ZN4vllm25paged_attention_v1_kernelIfhLi256ELi8ELi128ELNS_18Fp8KVCacheDataTypeE2ELb0EEEvPT_PKS2_PKT0_S8_ifPKiSA_iPKfiiiSC_SC_iiiii)
        /*200c*/ 	.word	0x00000000


	//----- nvinfo : EIATTR_REGCOUNT
	.align		4
.L_1415:
        /*2010*/ 	.byte	0x04, 0x2f
        /*2012*/ 	.short	(.L_1417 - .L_1416)
	.align		4
.L_1416:
        /*2014*/ 	.word	index@(_ZN4vllm25paged_attention_v1_kernelIfhLi32ELi16ELi128ELNS_18Fp8KVCacheDataTypeE2ELb1EEEvPT_PKS2_PKT0_S8_ifPKiSA_iPKfiiiSC_SC_iiiii)
        /*2018*/ 	.word	0x00000020


	//----- nvinfo : EIATTR_FRAME_SIZE
	.align		4
.L_1417:
        /*201c*/ 	.byte	0x04, 0x11
        /*201e*/ 	.short	(.L_1419 - .L_1418)
	.align		4
.L_1418:
        /*2020*/ 	.word	index@(_ZN4vllm25paged_attention_v1_kernelIfhLi32ELi16ELi128ELNS_18Fp8KVCacheDataTypeE2ELb1EEEvPT_PKS2_PKT0_S8_ifPKiSA_iPKfiiiSC_SC_iiiii)
        /*2024*/ 	.word	0x00000000


	//----- nvinfo : EIATTR_REGCOUNT
	.align		4
.L_1419:
        /*2028*/ 	.byte	0x04, 0x2f
        /*202a*/ 	.short	(.L_1421 - .L_1420)
	.align		4
.L_1420:
        /*202c*/ 	.word	index@(_ZN4vllm25paged_attention_v1_kernelIfhLi64ELi16ELi128ELNS_18Fp8KVCacheDataTypeE2ELb1EEEvPT_PKS2_PKT0_S8_ifPKiSA_iPKfiiiSC_SC_iiiii)
        /*2030*/ 	.word	0x00000020


	//----- nvinfo : EIATTR_FRAME_SIZE
	.align		4
.L_1421:
        /*2034*/ 	.byte	0x04, 0x11
        /*2036*/ 	.short	(.L_1423 - .L_1422)
	.align		4
.L_1422:
        /*2038*/ 	.word	index@(_ZN4vllm25paged_attention_v1_kernelIfhLi64ELi16ELi128ELNS_18Fp8KVCacheDataTypeE2ELb1EEEvPT_PKS2_PKT0_S8_ifPKiSA_iPKfiiiSC_SC_iiiii)
        /*203c*/ 	.word	0x00000000


	//----- nvinfo : EIATTR_REGCOUNT
	.align		4
.L_1423:
        /*2040*/ 	.byte	0x04, 0x2f
        /*2042*/ 	.short	(.L_1425 - .L_1424)
	.align		4
.L_1424:
        /*2044*/ 	.word	index@(_ZN4vllm25paged_attention_v1_kernelIfhLi80ELi16ELi128ELNS_18Fp8KVCacheDataTypeE2ELb1EEEvPT_PKS2_PKT0_S8_ifPKiSA_iPKfiiiSC_SC_iiiii)
        /*2048*/ 	.word	0x00000020


	//----- nvinfo : EIATTR_FRAME_SIZE
	.align		4
.L_1425:
        /*204c*/ 	.byte	0x04, 0x11
        /*204e*/ 	.short	(.L_1427 - .L_1426)
	.align		4
.L_1426:
        /*2050*/ 	.word	index@(_ZN4vllm25paged_attention_v1_kernelIfhLi80ELi16ELi128ELNS_18Fp8KVCacheDataTypeE2ELb1EEEvPT_PKS2_PKT0_S8_ifPKiSA_iPKfiiiSC_SC_iiiii)
        /*2054*/ 	.word	0x00000000


	//----- nvinfo : EIATTR_REGCOUNT
	.align		4
.L_1427:
        /*2058*/ 	.byte	0x04, 0x2f
        /*205a*/ 	.short	(.L_1429 - .L_1428)
	.align		4
.L_1428:
        /*205c*/ 	.word	index@(_ZN4vllm25paged_attention_v1_kernelIfhLi96ELi16ELi128ELNS_18Fp8KVCacheDataTypeE2ELb1EEEvPT_PKS2_PKT0_S8_ifPKiSA_iPKfiiiSC_SC_iiiii)
        /*2060*/ 	.word	0x00000028


	//----- nvinfo : EIATTR_FRAME_SIZE
	.align		4
.L_1429:
        /*2064*/ 	.byte	0x04, 0x11
        /*2066*/ 	.short	(.L_1431 - .L_1430)
	.align		4
.L_1430:
        /*2068*/ 	.word	index@(_ZN4vllm25paged_attention_v1_kernelIfhLi96ELi16ELi128ELNS_18Fp8KVCacheDataTypeE2ELb1EEEvPT_PKS2_PKT0_S8_ifPKiSA_iPKfiiiSC_SC_iiiii)
        /*206c*/ 	.word	0x00000000


	//----- nvinfo : EIATTR_REGCOUNT
	.align		4
.L_1431:
        /*2070*/ 	.byte	0x04, 0x2f
        /*2072*/ 	.short	(.L_1433 - .L_1432)
	.align		4
.L_1432:
        /*2074*/ 	.word	index@(_ZN4vllm25paged_attention_v1_kernelIfhLi112ELi16ELi128ELNS_18Fp8KVCacheDataTypeE2ELb1EEEvPT_PKS2_PKT0_S8_ifPKiSA_iPKfiiiSC_SC_iiiii)
        /*2078*/ 	.word	0x00000020


	//----- nvinfo : EIATTR_FRAME_SIZE
	.align		4
.L_1433:
        /*207c*/ 	.byte	0x04, 0x11
        /*207e*/ 	.short	(.L_1435 - .L_1434)
	.align		4
.L_1434:
        /*2080*/ 	.word	index@(_ZN4vllm25paged_attention_v1_kernelIfhLi112ELi16ELi128ELNS_18Fp8KVCacheDataTypeE2ELb1EEEvPT_PKS2_PKT0_S8_ifPKiSA_iPKfiiiSC_SC_iiiii)
        /*2084*/ 	.word	0x00000000


	//----- nvinfo : EIATTR_REGCOUNT
	.align		4
.L_1435:
        /*2088*/ 	.byte	0x04, 0x2f
        /*208a*/ 	.short	(.L_1437 - .L_1436)
	.align		4
.L_1436:
        /*208c*/ 	.word	index@(_ZN4vllm25paged_attention_v1_kernelIfhLi120ELi16ELi128ELNS_18Fp8KVCacheDataTypeE2ELb1EEEvPT_PKS2_PKT0_S8_ifPKiSA_iPKfiiiSC_SC_iiiii)
        /*2090*/ 	.word	0x00000020


	//----- nvinfo : EIATTR_FRAME_SIZE
	.align		4
.L_1437:
        /*2094*/ 	.byte	0x04, 0x11
        /*2096*/ 	.short	(.L_1439 - .L_1438)
	.align		4
.L_1438:
        /*2098*/ 	.word	index@(_ZN4vllm25paged_attention_v1_kernelIfhLi120ELi16ELi128ELNS_18Fp8KVCacheDataTypeE2ELb1EEEvPT_PKS2_PKT0_S8_ifPKiSA_iPKfiiiSC_SC_iiiii)
        /*209c*/ 	.word	0x00000000


	//----- nvinfo : EIATTR_REGCOUNT
	.align		4
.L_1439:
        /*20a0*/ 	.byte	0x04, 0x2f
        /*20a2*/ 	.short	(.L_1441 - .L_1440)
	.align		4
.L_1440:
        /*20a4*/ 	.word	index@(_ZN4vllm25paged_attention_v1_kernelIfhLi128ELi16ELi128ELNS_18Fp8KVCacheDataTypeE2ELb1EEEvPT_PKS2_PKT0_S8_ifPKiSA_iPKfiiiSC_SC_iiiii)
        /*20a8*/ 	.word	0x00000028


	//----- nvinfo : EIATTR_FRAME_SIZE
	.align		4
.L_1441:
        /*20ac*/ 	.byte	0x04, 0x11
        /*20ae*/ 	.short	(.L_1443 - .L_1442)
	.align		4
.L_1442:
        /*20b0*/ 	.word	index@(_ZN4vllm25paged_attention_v1_kernelIfhLi128ELi16ELi128ELNS_18Fp8KVCacheDataTypeE2ELb1EEEvPT_PKS2_PKT0_S8_ifPKiSA_iPKfiiiSC_SC_iiiii)
        /*20b4*/ 	.word	0x00000000


	//----- nvinfo : EIATTR_REGCOUNT
	.align		4
.L_1443:
        /*20b8*/ 	.byte	0x04, 0x2f
        /*20ba*/ 	.short	(.L_1445 - .L_1444)
	.align		4
.L_1444:
        /*20bc*/ 	.word	index@(_ZN4vllm25paged_attention_v1_kernelIfhLi192ELi16ELi128ELNS_18Fp8KVCacheDataTypeE2ELb1EEEvPT_PKS2_PKT0_S8_ifPKiSA_iPKfiiiSC_SC_iiiii)
        /*20c0*/ 	.word	0x00000028


	//----- nvinfo : EIATTR_FRAME_SIZE
	.align		4
.L_1445:
        /*20c4*/ 	.byte	0x04, 0x11
        /*20c6*/ 	.short	(.L_1447 - .L_1446)
	.align		4
.L_1446:
        /*20c8*/ 	.word	index@(_ZN4vllm25paged_attention_v1_kernelIfhLi192ELi16ELi128ELNS_18Fp8KVCacheDataTypeE2ELb1EEEvPT_PKS2_PKT0_S8_ifPKiSA_iPKfiiiSC_SC_iiiii)
        /*20cc*/ 	.word	0x00000000


	//----- nvinfo : EIATTR_REGCOUNT
	.align		4
.L_1447:
        /*20d0*/ 	.byte	0x04, 0x2f
        /*20d2*/ 	.short	(.L_1449 - .L_1448)
	.align		4
.L_1448:
        /*20d4*/ 	.word	index@(_ZN4vllm25paged_attention_v1_kernelIfhLi256ELi16ELi128ELNS_18Fp8KVCacheDataTypeE2ELb1EEEvPT_PKS2_PKT0_S8_ifPKiSA_iPKfiiiSC_SC_iiiii)
        /*20d8*/ 	.word	0x00000037


	//----- nvinfo : EIATTR_FRAME_SIZE
	.align		4
.L_1449:
        /*20dc*/ 	.byte	0x04, 0x11
        /*20de*/ 	.short	(.L_1451 - .L_1450)
	.align		4
.L_1450:
        /*20e0*/ 	.word	index@(_ZN4vllm25paged_attention_v1_kernelIfhLi256ELi16ELi128ELNS_18Fp8KVCacheDataTypeE2ELb1EEEvPT_PKS2_PKT0_S8_ifPKiSA_iPKfiiiSC_SC_iiiii)
        /*20e4*/ 	.word	0x00000000


	//----- nvinfo : EIATTR_REGCOUNT
	.align		4
.L_1451:
        /*20e8*/ 	.byte	0x04, 0x2f
        /*20ea*/ 	.short	(.L_1453 - .L_1452)
	.align		4
.L_1452:
        /*20ec*/ 	.word	index@(_ZN4vllm25paged_attention_v1_kernelIfhLi32ELi16ELi128ELNS_18Fp8KVCacheDataTypeE2ELb0EEEvPT_PKS2_PKT0_S8_ifPKiSA_iPKfiiiSC_SC_iiiii)
        /*20f0*/ 	.word	0x00000020


	//----- nvinfo : EIATTR_FRAME_SIZE
	.align		4
.L_1453:
        /*20f4*/ 	.byte	0x04, 0x11
        /*20f6*/ 	.short	(.L_1455 - .L_1454)
	.align		4
.L_1454:
        /*20f8*/ 	.word	index@(_ZN4vllm25paged_attention_v1_kernelIfhLi32ELi16ELi128ELNS_18Fp8KVCacheDataTypeE2ELb0EEEvPT_PKS2_PKT0_S8_ifPKiSA_iPKfiiiSC_SC_iiiii)
        /*20fc*/ 	.word	0x00000000


	//----- nvinfo : EIATTR_REGCOUNT
	.align		4
.L_1455:
        /*2100*/ 	.byte	0x04, 0x2f
        /*2102*/ 	.short	(.L_1457 - .L_1456)
	.align		4
.L_1456:
        /*2104*/ 	.word	index@(_ZN4vllm25paged_attention_v1_kernelIfhLi64ELi16ELi128ELNS_18Fp8KVCacheDataTypeE2ELb0EEEvPT_PKS2_PKT0_S8_ifPKiSA_iPKfiiiSC_SC_iiiii)
        /*2108*/ 	.word	0x00000020


	//----- nvinfo : EIATTR_FRAME_SIZE
	.align		4
.L_1457:
        /*210c*/ 	.byte	0x04, 0x11
        /*210e*/ 	.short	(.L_1459 - .L_1458)
	.align		4
.L_1458:
        /*2110*/ 	.word	index@(_ZN4vllm25paged_attention_v1_kernelIfhLi64ELi16ELi128ELNS_18Fp8KVCacheDataTypeE2ELb0EEEvPT_PKS2_PKT0_S8_ifPKiSA_iPKfiiiSC_SC_iiiii)
        /*2114*/ 	.word	0x00000000


	//----- nvinfo : EIATTR_REGCOUNT
	.align		4
.L_1459:
        /*2118*/ 	.byte	0x04, 0x2f
        /*211a*/ 	.short	(.L_1461 - .L_1460)
	.align		4
.L_1460:
        /*211c*/ 	.word	index@(_ZN4vllm25paged_attention_v1_kernelIfhLi80ELi16ELi128ELNS_18Fp8KVCacheDataTypeE2ELb0EEEvPT_PKS2_PKT0_S8_ifPKiSA_iPKfiiiSC_SC_iiiii)
        /*2120*/ 	.word	0x00000020


	//----- nvinfo : EIATTR_FRAME_SIZE
	.align		4
.L_1461:
        /*2124*/ 	.byte	0x04, 0x11
        /*2126*/ 	.short	(.L_1463 - .L_1462)
	.align		4
.L_1462:
        /*2128*/ 	.word	index@(_ZN4vllm25paged_attention_v1_kernelIfhLi80ELi16ELi128ELNS_18Fp8KVCacheDataTypeE2ELb0EEEvPT_PKS2_PKT0_S8_ifPKiSA_iPKfiiiSC_SC_iiiii)
        /*212c*/ 	.word	0x00000000


	//----- nvinfo : EIATTR_REGCOUNT
	.align		4
.L_1463:
        /*2130*/ 	.byte	0x04, 0x2f
        /*2132*/ 	.short	(.L_1465 - .L_1464)
	.align		4
.L_1464:
        /*2134*/ 	.word	index@(_ZN4vllm25paged_attention_v1_kernelIfhLi96ELi16ELi128ELNS_18Fp8KVCacheDataTypeE2ELb0EEEvPT_PKS2_PKT0_S8_ifPKiSA_iPKfiiiSC_SC_iiiii)
        /*2138*/ 	.word	0x00000020


	//----- nvinfo : EIATTR_FRAME_SIZE
	.align		4
.L_1465:
        /*213c*/ 	.byte	0x04, 0x11
        /*213e*/ 	.short	(.L_1467 - .L_1466)
	.align		4
.L_1466:
        /*2140*/ 	.word	index@(_ZN4vllm25paged_attention_v1_kernelIfhLi96ELi16ELi128ELNS_18Fp8KVCacheDataTypeE2ELb0EEEvPT_PKS2_PKT0_S8_ifPKiSA_iPKfiiiSC_SC_iiiii)
        /*2144*/ 	.word	0x00000000


	//----- nvinfo : EIATTR_REGCOUNT
	.align		4
.L_1467:
        /*2148*/ 	.byte	0x04, 0x2f
        /*214a*/ 	.short	(.L_1469 - .L_1468)
	.align		4
.L_1468:
        /*214c*/ 	.word	index@(_ZN4vllm25paged_attention_v1_kernelIfhLi112ELi16ELi128ELNS_18Fp8KVCacheDataTypeE2ELb0EEEvPT_PKS2_PKT0_S8_ifPKiSA_iPKfiiiSC_SC_iiiii)
        /*2150*/ 	.word	0x00000020


	//----- nvinfo : EIATTR_FRAME_SIZE
	.align		4
.L_1469:
        /*2154*/ 	.byte	0x04, 0x11
        /*2156*/ 	.short	(.L_1471 - .L_1470)
	.align		4
.L_1470:
        /*2158*/ 	.word	index@(_ZN4vllm25paged_attention_v1_kernelIfhLi112ELi16ELi128ELNS_18Fp8KVCacheDataTypeE2ELb0EEEvPT_PKS2_PKT0_S8_ifPKiSA_iPKfiiiSC_SC_iiiii)
        /*215c*/ 	.word	0x00000000


	//----- nvinfo : EIATTR_REGCOUNT
	.align		4
.L_1471:
        /*2160*/ 	.byte	0x04, 0x2f
        /*2162*/ 	.short	(.L_1473 - .L_1472)
	.align		4
.L_1472:
        /*2164*/ 	.word	index@(_ZN4vllm25paged_attention_v1_kernelIfhLi120ELi16ELi128ELNS_18Fp8KVCacheDataTypeE2ELb0EEEvPT_PKS2_PKT0_S8_ifPKiSA_iPKfiiiSC_SC_iiiii)
        /*2168*/ 	.word	0x00000020


	//----- nvinfo : EIATTR_FRAME_SIZE
	.align		4
.L_1473:
        /*216c*/ 	.byte	0x04, 0x11
        /*216e*/ 	.short	(.L_1475 - .L_1474)
	.align		4
.L_1474:
        /*2170*/ 	.word	index@(_ZN4vllm25paged_attention_v1_kernelIfhLi120ELi16ELi128ELNS_18Fp8KVCacheDataTypeE2ELb0EEEvPT_PKS2_PKT0_S8_ifPKiSA_iPKfiiiSC_SC_iiiii)
        /*2174*/ 	.word	0x00000000


	//----- nvinfo : EIATTR_REGCOUNT
	.align		4
.L_1475:
        /*2178*/ 	.byte	0x04, 0x2f
        /*217a*/ 	.short	(.L_1477 - .L_1476)
	.align		4
.L_1476:
        /*217c*/ 	.word	index@(_ZN4vllm25paged_attention_v1_kernelIfhLi128ELi16ELi128ELNS_18Fp8KVCacheDataTypeE2ELb0EEEvPT_PKS2_PKT0_S8_ifPKiSA_iPKfiiiSC_SC_iiiii)
        /*2180*/ 	.word	0x00000020


	//----- nvinfo : EIATTR_FRAME_SIZE
	.align		4
.L_1477:
        /*2184*/ 	.byte	0x04, 0x11
        /*2186*/ 	.short	(.L_1479 - .L_1478)
	.align		4
.L_1478:
        /*2188*/ 	.word	index@(_ZN4vllm25paged_attention_v1_kernelIfhLi128ELi16ELi128ELNS_18Fp8KVCacheDataTypeE2ELb0EEEvPT_PKS2_PKT0_S8_ifPKiSA_iPKfiiiSC_SC_iiiii)
        /*218c*/ 	.word	0x00000000


	//----- nvinfo : EIATTR_REGCOUNT
	.align		4
.L_1479:
        /*2190*/ 	.byte	0x04, 0x2f
        /*2192*/ 	.short	(.L_1481 - .L_1480)
	.align		4
.L_1480:
        /*2194*/ 	.word	index@(_ZN4vllm25paged_attention_v1_kernelIfhLi192ELi16ELi128ELNS_18Fp8KVCacheDataTypeE2ELb0EEEvPT_PKS2_PKT0_S8_ifPKiSA_iPKfiiiSC_SC_iiiii)
        /*2198*/ 	.word	0x00000028


	//----- nvinfo : EIATTR_FRAME_SIZE
	.align		4
.L_1481:
        /*219c*/ 	.byte	0x04, 0x11
        /*219e*/ 	.short	(.L_1483 - .L_1482)
	.align		4
.L_1482:
        /*21a0*/ 	.word	index@(_ZN4vllm25paged_attention_v1_kernelIfhLi192ELi16ELi128ELNS_18Fp8KVCacheDataTypeE2ELb0EEEvPT_PKS2_PKT0_S8_ifPKiSA_iPKfiiiSC_SC_iiiii)
        /*21a4*/ 	.word	0x00000000


	//----- nvinfo : EIATTR_REGCOUNT
	.align		4
.L_1483:
        /*21a8*/ 	.byte	0x04, 0x2f
        /*21aa*/ 	.short	(.L_1485 - .L_1484)
	.align		4
.L_1484:
        /*21ac*/ 	.word	index@(_ZN4vllm25paged_attention_v1_kernelIfhLi256ELi16ELi128ELNS_18Fp8KVCacheDataTypeE2ELb0EEEvPT_PKS2_PKT0_S8_ifPKiSA_iPKfiiiSC_SC_iiiii)
        /*21b0*/ 	.word	0x00000030


	//----- nvinfo : EIATTR_FRAME_SIZE
	.align		4
.L_1485:
        /*21b4*/ 	.byte	0x04, 0x11
        /*21b6*/ 	.short	(.L_1487 - .L_1486)
	.align		4
.L_1486:
        /*21b8*/ 	.word	index@(_ZN4vllm25paged_attention_v1_kernelIfhLi256ELi16ELi128ELNS_18Fp8KVCacheDataTypeE2ELb0EEEvPT_PKS2_PKT0_S8_ifPKiSA_iPKfiiiSC_SC_iiiii)
        /*21bc*/ 	.word	0x00000000


	//----- nvinfo : EIATTR_REGCOUNT
	.align		4
.L_1487:
        /*21c0*/ 	.byte	0x04, 0x2f
        /*21c2*/ 	.short	(.L_1489 - .L_1488)
	.align		4
.L_1488:
        /*21c4*/ 	.word	index@(_ZN4vllm25paged_attention_v1_kernelIfhLi32ELi32ELi128ELNS_18Fp8KVCacheDataTypeE2ELb1EEEvPT_PKS2_PKT0_S8_ifPKiSA_iPKfiiiSC_SC_iiiii)
        /*21c8*/ 	.word	0x00000020


	//----- nvinfo : EIATTR_FRAME_SIZE
	.align		4
.L_1489:
        /*21cc*/ 	.byte	0x04, 0x11
        /*21ce*/ 	.short	(.L_1491 - .L_1490)
	.align		4
.L_1490:
        /*21d0*/ 	.word	index@(_ZN4vllm25paged_attention_v1_kernelIfhLi32ELi32ELi128ELNS_18Fp8KVCacheDataTypeE2ELb1EEEvPT_PKS2_PKT0_S8_ifPKiSA_iPKfiiiSC_SC_iiiii)
        /*21d4*/ 	.word	0x00000000


	//----- nvinfo : EIATTR_REGCOUNT
	.align		4
.L_1491:
        /*21d8*/ 	.byte	0x04, 0x2f
        /*21da*/ 	.short	(.L_1493 - .L_1492)
	.align		4
.L_1492:
        /*21dc*/ 	.word	index@(_ZN4vllm25paged_attention_v1_kernelIfhLi64ELi32ELi128ELNS_18Fp8KVCacheDataTypeE2ELb1EEEvPT_PKS2_PKT0_S8_ifPKiSA_iPKfiiiSC_SC_iiiii)
        /*21e0*/ 	.word	0x00000028


	//----- nvinfo : EIATTR_FRAME_SIZE
	.align		4
.L_1493:
        /*21e4*/ 	.byte	0x04, 0x11
        /*21e6*/ 	.short	(.L_1495 - .L_1494)
	.align		4
.L_1494:
        /*21e8*/ 	.word	index@(_ZN4vllm25paged_attention_v1_kernelIfhLi64ELi32ELi128ELNS_18Fp8KVCacheDataTypeE2ELb1EEEvPT_PKS2_PKT0_S8_ifPKiSA_iPKfiiiSC_SC_iiiii)
        /*21ec*/ 	.word	0x00000000


	//----- nvinfo : EIATTR_REGCOUNT
	.align		4
.L_1495:
        /*21f0*/ 	.byte	0x04, 0x2f
        /*21f2*/ 	.short	(.L_1497 - .L_1496)
	.align		4
.L_1496:
        /*21f4*/ 	.word	index@(_ZN4vllm25paged_attention_v1_kernelIfhLi80ELi32ELi128ELNS_18Fp8KVCacheDataTypeE2ELb1EEEvPT_PKS2_PKT0_S8_ifPKiSA_iPKfiiiSC_SC_iiiii)
        /*21f8*/ 	.word	0x00000028


	//----- nvinfo : EIATTR_FRAME_SIZE
	.align		4
.L_1497:
        /*21fc*/ 	.byte	0x04, 0x11
        /*21fe*/ 	.short	(.L_1499 - .L_1498)
	.align		4
.L_1498:
        /*2200*/ 	.word	index@(_ZN4vllm25paged_attention_v1_kernelIfhLi80ELi32ELi128ELNS_18Fp8KVCacheDataTypeE2ELb1EEEvPT_PKS2_PKT0_S8_ifPKiSA_iPKfiiiSC_SC_iiiii)
        /*2204*/ 	.word	0x00000000


	//----- nvinfo : EIATTR_REGCOUNT
	.align		4
.L_1499:
        /*2208*/ 	.byte	0x04, 0x2f
        /*220a*/ 	.short	(.L_1501 - .L_1500)
	.align		4
.L_1500:
        /*220c*/ 	.word	index@(_ZN4vllm25paged_attention_v1_kernelIfhLi96ELi32ELi128ELNS_18Fp8KVCacheDataTypeE2ELb1EEEvPT_PKS2_PKT0_S8_ifPKiSA_iPKfiiiSC_SC_iiiii)
        /*2210*/ 	.word	0x0000002e


	//----- nvinfo : EIATTR_FRAME_SIZE
	.align		4
.L_1501:
        /*2214*/ 	.byte	0x04, 0x11
        /*2216*/ 	.short	(.L_1503 - .L_1502)
	.align		4
.L_1502:
        /*2218*/ 	.word	index@(_ZN4vllm25paged_attention_v1_kernelIfhLi96ELi32ELi128ELNS_18Fp8KVCacheDataTypeE2ELb1EEEvPT_PKS2_PKT0_S8_ifPKiSA_iPKfiiiSC_SC_iiiii)
        /*221c*/ 	.word	0x00000000


	//----- nvinfo : EIATTR_REGCOUNT
	.align		4
.L_1503:
        /*2220*/ 	.byte	0x04, 0x2f
        /*2222*/ 	.short	(.L_1505 - .L_1504)
	.align		4
.L_1504:
        /*2224*/ 	.word	index@(_ZN4vllm25paged_attention_v1_kernelIfhLi112ELi32ELi128ELNS_18Fp8KVCacheDataTypeE2ELb1EEEvPT_PKS2_PKT0_S8_ifPKiSA_iPKfiiiSC_SC_iiiii)
        /*2228*/ 	.word	0x00000030


	//----- nvinfo : EIATTR_FRAME_SIZE
	.align		4
.L_1505:
        /*222c*/ 	.byte	0x04, 0x11
        /*222e*/ 	.short	(.L_1507 - .L_1506)
	.align		4
.L_1506:
        /*2230*/ 	.word	index@(_ZN4vllm25paged_attention_v1_kernelIfhLi112ELi32ELi128ELNS_18Fp8KVCacheDataTypeE2ELb1EEEvPT_PKS2_PKT0_S8_ifPKiSA_iPKfiiiSC_SC_iiiii)
        /*2234*/ 	.word	0x00000000


	//----- nvinfo : EIATTR_REGCOUNT
	.align		4
.L_1507:
        /*2238*/ 	.byte	0x04, 0x2f
        /*223a*/ 	.short	(.L_1509 - .L_1508)
	.align		4
.L_1508:
        /*223c*/ 	.word	index@(_ZN4vllm25paged_attention_v1_kernelIfhLi120ELi32ELi128ELNS_18Fp8KVCacheDataTypeE2ELb1EEEvPT_PKS2_PKT0_S8_ifPKiSA_iPKfiiiSC_SC_iiiii)
        /*2240*/ 	.word	0x00000030


	//----- nvinfo : EIATTR_FRAME_SIZE
	.align		4
.L_1509:
        /*2244*/ 	.byte	0x04, 0x11
        /*2246*/ 	.short	(.L_1511 - .L_1510)
	.align		4
.L_1510:
        /*2248*/ 	.word	index@(_ZN4vllm25paged_attention_v1_kernelIfhLi120ELi32ELi128ELNS_18Fp8KVCacheDataTypeE2ELb1EEEvPT_PKS2_PKT0_S8_ifPKiSA_iPKfiiiSC_SC_iiiii)
        /*224c*/ 	.word	0x00000000


	//----- nvinfo : EIATTR_REGCOUNT
	.align		4
.L_1511:
        /*2250*/ 	.byte	0x04, 0x2f
        /*2252*/ 	.short	(.L_1513 - .L_1512)
	.align		4
.L_1512:
        /*2254*/ 	.word	index@(_ZN4vllm25paged_attention_v1_kernelIfhLi128ELi32ELi128ELNS_18Fp8KVCacheDataTypeE2ELb1EEEvPT_PKS2_PKT0_S8_ifPKiSA_iPKfiiiSC_SC_iiiii)
        /*2258*/ 	.word	0x00000037


	//----- nvinfo : EIATTR_FRAME_SIZE
	.align		4
.L_1513:
        /*225c*/ 	.byte	0x04, 0x11
        /*225e*/ 	.short	(.L_1515 - .L_1514)
	.align		4
.L_1514:
        /*2260*/ 	.word	index@(_ZN4vllm25paged_attention_v1_kernelIfhLi128ELi32ELi128ELNS_18Fp8KVCacheDataTypeE2ELb1EEEvPT_PKS2_PKT0_S8_ifPKiSA_iPKfiiiSC_SC_iiiii)
        /*2264*/ 	.word	0x00000000


	//----- nvinfo : EIATTR_REGCOUNT
	.align		4
.L_1515:
        /*2268*/ 	.byte	0x04, 0x2f
        /*226a*/ 	.short	(.L_1517 - .L_1516)
	.align		4
.L_1516:
        /*226c*/ 	.word	index@(_ZN4vllm25paged_attention_v1_kernelIfhLi192ELi32ELi128ELNS_18Fp8KVCacheDataTypeE2ELb1EEEvPT_PKS2_PKT0_S8_ifPKiSA_iPKfiiiSC_SC_iiiii)
        /*2270*/ 	.word	0x0000004f


	//----- nvinfo : EIATTR_FRAME_SIZE
	.align		4
.L_1517:
        /*2274*/ 	.byte	0x04, 0x11
        /*2276*/ 	.short	(.L_1519 - .L_1518)
	.align		4
.L_1518:
        /*2278*/ 	.word	index@(_ZN4vllm25paged_attention_v1_kernelIfhLi192ELi32ELi128ELNS_18Fp8KVCacheDataTypeE2ELb1EEEvPT_PKS2_PKT0_S8_ifPKiSA_iPKfiiiSC_SC_iiiii)
        /*227c*/ 	.word	0x00000000


	//----- nvinfo : EIATTR_REGCOUNT
	.align		4
.L_1519:
        /*2280*/ 	.byte	0x04, 0x2f
        /*2282*/ 	.short	(.L_1521 - .L_1520)
	.align		4
.L_1520:
        /*2284*/ 	.word	index@(_ZN4vllm25paged_attention_v1_kernelIfhLi256ELi32ELi128ELNS_18Fp8KVCacheDataTypeE2ELb1EEEvPT_PKS2_PKT0_S8_ifPKiSA_iPKfiiiSC_SC_iiiii)
        /*2288*/ 	.word	0x00000066


	//----- nvinfo : EIATTR_FRAME_SIZE
	.align		4
.L_1521:
        /*228c*/ 	.byte	0x04, 0x11
        /*228e*/ 	.short	(.L_1523 - .L_1522)
	.align		4
.L_1522:
        /*2290*/ 	.word	index@(_ZN4vllm25paged_attention_v1_kernelIfhLi256ELi32ELi128ELNS_18Fp8KVCacheDataTypeE2ELb1EEEvPT_PKS2_PKT0_S8_ifPKiSA_iPKfiiiSC_SC_iiiii)
        /*2294*/ 	.word	0x00000000


	//----- nvinfo : EIATTR_REGCOUNT
	.align		4
.L_1523:
        /*2298*/ 	.byte	0x04, 0x2f
        /*229a*/ 	.short	(.L_1525 - .L_1524)
	.align		4
.L_1524:
        /*229c*/ 	.word	index@(_ZN4vllm25paged_attention_v1_kernelIfhLi32ELi32ELi128ELNS_18Fp8KVCacheDataTypeE2ELb0EEEvPT_PKS2_PKT0_S8_ifPKiSA_iPKfiiiSC_SC_iiiii)
        /*22a0*/ 	.word	0x00000020


	//----- nvinfo : EIATTR_FRAME_SIZE
	.align		4
.L_1525:
        /*22a4*/ 	.byte	0x04, 0x11
        /*22a6*/ 	.short	(.L_1527 - .L_1526)
	.align		4
.L_1526:
        /*22a8*/ 	.word	index@(_ZN4vllm25paged_attention_v1_kernelIfhLi32ELi32ELi128ELNS_18Fp8KVCacheDataTypeE2ELb0EEEvPT_PKS2_PKT0_S8_ifPKiSA_iPKfiiiSC_SC_iiiii)
        /*22ac*/ 	.word	0x00000000


	//----- nvinfo : EIATTR_REGCOUNT
	.align		4
.L_1527:
        /*22b0*/ 	.byte	0x04, 0x2f
        /*22b2*/ 	.short	(.L_1529 - .L_1528)
	.align		4
.L_1528:
        /*22b4*/ 	.word	index@(_ZN4vllm25paged_attention_v1_kernelIfhLi64ELi32ELi128ELNS_18Fp8KVCacheDataTypeE2ELb0EEEvPT_PKS2_PKT0_S8_ifPKiSA_iPKfiiiSC_SC_iiiii)
        /*22b8*/ 	.word	0x00000020


	//----- nvinfo : EIATTR_FRAME_SIZE
	.align		4
.L_1529:
        /*22bc*/ 	.byte	0x04, 0x11
        /*22be*/ 	.short	(.L_1531 - .L_1530)
	.align		4
.L_1530:
        /*22c0*/ 	.word	index@(_ZN4vllm25paged_attention_v1_kernelIfhLi64ELi32ELi128ELNS_18Fp8KVCacheDataTypeE2ELb0EEEvPT_PKS2_PKT0_S8_ifPKiSA_iPKfiiiSC_SC_iiiii)
        /*22c4*/ 	.word	0x00000000


	//----- nvinfo : EIATTR_REGCOUNT
	.align		4
.L_1531:
        /*22c8*/ 	.byte	0x04, 0x2f
        /*22ca*/ 	.short	(.L_1533 - .L_1532)
	.align		4
.L_1532:
        /*22cc*/ 	.word	index@(_ZN4vllm25paged_attention_v1_kernelIfhLi80ELi32ELi128ELNS_18Fp8KVCacheDataTypeE2ELb0EEEvPT_PKS2_PKT0_S8_ifPKiSA_iPKfiiiSC_SC_iiiii)
        /*22d0*/ 	.word	0x00000020


	//----- nvinfo : EIATTR_FRAME_SIZE
	.align		4
.L_1533:
        /*22d4*/ 	.byte	0x04, 0x11
        /*22d6*/ 	.short	(.L_1535 - .L_1534)
	.align		4
.L_1534:
        /*22d8*/ 	.word	index@(_ZN4vllm25paged_attention_v1_kernelIfhLi80ELi32ELi128ELNS_18Fp8KVCacheDataTypeE2ELb0EEEvPT_PKS2_PKT0_S8_ifPKiSA_iPKfiiiSC_SC_iiiii)
        /*22dc*/ 	.word	0x00000000


	//----- nvinfo : EIATTR_REGCOUNT
	.align		4
.L_1535:
        /*22e0*/ 	.byte	0x04, 0x2f
        /*22e2*/ 	.short	(.L_1537 - .L_1536)
	.align		4
.L_1536:
        /*22e4*/ 	.word	index@(_ZN4vllm25paged_attention_v1_kernelIfhLi96ELi32ELi128ELNS_18Fp8KVCacheDataTypeE2ELb0EEEvPT_PKS2_PKT0_S8_ifPKiSA_iPKfiiiSC_SC_iiiii)
        /*22e8*/ 	.word	0x00000028


	//----- nvinfo : EIATTR_FRAME_SIZE
	.align		4
.L_1537:
        /*22ec*/ 	.byte	0x04, 0x11
        /*22ee*/ 	.short	(.L_1539 - .L_1538)
	.align		4
.L_1538:
        /*22f0*/ 	.word	index@(_ZN4vllm25paged_attention_v1_kernelIfhLi96ELi32ELi128ELNS_18Fp8KVCacheDataTypeE2ELb0EEEvPT_PKS2_PKT0_S8_ifPKiSA_iPKfiiiSC_SC_iiiii)
        /*22f4*/ 	.word	0x00000000


	//----- nvinfo : EIATTR_REGCOUNT
	.align		4
.L_1539:
        /*22f8*/ 	.byte	0x04, 0x2f
        /*22fa*/ 	.short	(.L_1541 - .L_1540)
	.align		4
.L_1540:
        /*22fc*/ 	.word	index@(_ZN4vllm25paged_attention_v1_kernelIfhLi112ELi32ELi128ELNS_18Fp8KVCacheDataTypeE2ELb0EEEvPT_PKS2_PKT0_S8_ifPKiSA_iPKfiiiSC_SC_iiiii)
        /*2300*/ 	.word	0x00000028


	//----- nvinfo : EIATTR_FRAME_SIZE
	.align		4
.L_1541:
        /*2304*/ 	.byte	0x04, 0x11
        /*2306*/ 	.short	(.L_1543 - .L_1542)
	.align		4
.L_1542:
        /*2308*/ 	.word	index@(_ZN4vllm25paged_attention_v1_kernelIfhLi112ELi32ELi128ELNS_18Fp8KVCacheDataTypeE2ELb0EEEvPT_PKS2_PKT0_S8_ifPKiSA_iPKfiiiSC_SC_iiiii)
        /*230c*/ 	.word	0x00000000


	//----- nvinfo : EIATTR_REGCOUNT
	.align		4
.L_1543:
        /*2310*/ 	.byte	0x04, 0x2f
        /*2312*/ 	.short	(.L_1545 - .L_1544)
	.align		4
.L_1544:
        /*2314*/ 	.word	index@(_ZN4vllm25paged_attention_v1_kernelIfhLi120ELi32ELi128ELNS_18Fp8KVCacheDataTypeE2ELb0EEEvPT_PKS2_PKT0_S8_ifPKiSA_iPKfiiiSC_SC_iiiii)
        /*2318*/ 	.word	0x00000030


	//----- nvinfo : EIATTR_FRAME_SIZE
	.align		4
.L_1545:
        /*231c*/ 	.byte	0x04, 0x11
        /*231e*/ 	.short	(.L_1547 - .L_1546)
	.align		4
.L_1546:
        /*2320*/ 	.word	index@(_ZN4vllm25paged_attention_v1_kernelIfhLi120ELi32ELi128ELNS_18Fp8KVCacheDataTypeE2ELb0EEEvPT_PKS2_PKT0_S8_ifPKiSA_iPKfiiiSC_SC_iiiii)
        /*2324*/ 	.word	0x00000000


	//----- nvinfo : EIATTR_REGCOUNT
	.align		4
.L_1547:
        /*2328*/ 	.byte	0x04, 0x2f
        /*232a*/ 	.short	(.L_1549 - .L_1548)
	.align		4
.L_1548:
        /*232c*/ 	.word	index@(_ZN4vllm25paged_attention_v1_kernelIfhLi128ELi32ELi128ELNS_18Fp8KVCacheDataTypeE2ELb0EEEvPT_PKS2_PKT0_S8_ifPKiSA_iPKfiiiSC_SC_iiiii)
        /*2330*/ 	.word	0x00000030


	//----- nvinfo : EIATTR_FRAME_SIZE
	.align		4
.L_1549:
        /*2334*/ 	.byte	0x04, 0x11
        /*2336*/ 	.short	(.L_1551 - .L_1550)
	.align		4
.L_1550:
        /*2338*/ 	.word	index@(_ZN4vllm25paged_attention_v1_kernelIfhLi128ELi32ELi128ELNS_18Fp8KVCacheDataTypeE2ELb0EEEvPT_PKS2_PKT0_S8_ifPKiSA_iPKfiiiSC_SC_iiiii)
        /*233c*/ 	.word	0x00000000


	//----- nvinfo : EIATTR_REGCOUNT
	.align		4
.L_1551:
        /*2340*/ 	.byte	0x04, 0x2f
        /*2342*/ 	.short	(.L_1553 - .L_1552)
	.align		4
.L_1552:
        /*2344*/ 	.word	index@(_ZN4vllm25paged_attention_v1_kernelIfhLi192ELi32ELi128ELNS_18Fp8KVCacheDataTypeE2ELb0EEEvPT_PKS2_PKT0_S8_ifPKiSA_iPKfiiiSC_SC_iiiii)
        /*2348*/ 	.word	0x00000040


	//----- nvinfo : EIATTR_FRAME_SIZE
	.align		4
.L_1553:
        /*234c*/ 	.byte	0x04, 0x11
        /*234e*/ 	.short	(.L_1555 - .L_1554)
	.align		4
.L_1554:
        /*2350*/ 	.word	index@(_ZN4vllm25paged_attention_v1_kernelIfhLi192ELi32ELi128ELNS_18Fp8KVCacheDataTypeE2ELb0EEEvPT_PKS2_PKT0_S8_ifPKiSA_iPKfiiiSC_SC_iiiii)
        /*2354*/ 	.word	0x00000000


	//----- nvinfo : EIATTR_REGCOUNT
	.align		4
.L_1555:
        /*2358*/ 	.byte	0x04, 0x2f
        /*235a*/ 	.short	(.L_1557 - .L_1556)
	.align		4
.L_1556:
        /*235c*/ 	.word	index@(_ZN4vllm25paged_attention_v1_kernelIfhLi256ELi32ELi128ELNS_18Fp8KVCacheDataTypeE2ELb0EEEvPT_PKS2_PKT0_S8_ifPKiSA_iPKfiiiSC_SC_iiiii)
        /*2360*/ 	.word	0x00000050


	//----- nvinfo : EIATTR_FRAME_SIZE
	.align		4
.L_1557:
        /*2364*/ 	.byte	0x04, 0x11
        /*2366*/ 	.short	(.L_1559 - .L_1558)
	.align		4
.L_1558:
        /*2368*/ 	.word	index@(_ZN4vllm25paged_attention_v1_kernelIfhLi256ELi32ELi128ELNS_18Fp8KVCacheDataTypeE2ELb0EEEvPT_PKS2_PKT0_S8_ifPKiSA_iPKfiiiSC_SC_iiiii)
        /*236c*/ 	.word	0x00000000


	//----- nvinfo : EIATTR_REGCOUNT
	.align		4
.L_1559:
        /*2370*/ 	.byte	0x04, 0x2f
        /*2372*/ 	.short	(.L_1561 - .L_1560)
	.align		4
.L_1560:
        /*2374*/ 	.word	index@(_ZN4vllm25paged_attention_v1_kernelIthLi32ELi8ELi128ELNS_18Fp8KVCacheDataTypeE2ELb1EEEvPT_PKS2_PKT0_S8_ifPKiSA_iPKfiiiSC_SC_iiiii)
        /*2378*/ 	.word	0x00000020


	//----- nvinfo : EIATTR_FRAME_SIZE
	.align		4
.L_1561:
        /*237c*/ 	.byte	0x04, 0x11
        /*237e*/ 	.short	(.L_1563 - .L_1562)
	.align		4
.L_1562:
        /*2380*/ 	.word	index@(_ZN4vllm25paged_attention_v1_kernelIthLi32ELi8ELi128ELNS_18Fp8KVCacheDataTypeE2ELb1EEEvPT_PKS2_PKT0_S8_ifPKiSA_iPKfiiiSC_SC_iiiii)
        /*2384*/ 	.word	0x00000000


	//----- nvinfo : EIATTR_REGCOUNT
	.align		4
.L_1563:
        /*2388*/ 	.byte	0x04, 0x2f
        /*238a*/ 	.short	(.L_1565 - .L_1564)
	.align		4
.L_1564:
        /*238c*/ 	.word	index@(_ZN4vllm25paged_attention_v1_kernelIthLi64ELi8ELi128ELNS_18Fp8KVCacheDataTypeE2ELb1EEEvPT_PKS2_PKT0_S8_ifPKiSA_iPKfiiiSC_SC_iiiii)
        /*2390*/ 	.word	0x00000020


	//----- nvinfo : EIATTR_FRAME_SIZE
	.align		4
.L_1565:
        /*2394*/ 	.byte	0x04, 0x11
        /*2396*/ 	.short	(.L_1567 - .L_1566)
	.align		4
.L_1566:
        /*2398*/ 	.word	index@(_ZN4vllm25paged_attention_v1_kernelIthLi64ELi8ELi128ELNS_18Fp8KVCacheDataTypeE2ELb1EEEvPT_PKS2_PKT0_S8_ifPKiSA_iPKfiiiSC_SC_iiiii)
        /*239c*/ 	.word	0x00000000


	//----- nvinfo : EIATTR_REGCOUNT
	.align		4
.L_1567:
        /*23a0*/ 	.byte	0x04, 0x2f
        /*23a2*/ 	.short	(.L_1569 - .L_1568)
	.align		4
.L_1568:
        /*23a4*/ 	.word	index@(_ZN4vllm25paged_attention_v1_kernelIthLi80ELi8ELi128ELNS_18Fp8KVCacheDataTypeE2ELb1EEEvPT_PKS2_PKT0_S8_ifPKiSA_iPKfiiiSC_SC_iiiii)
        /*23a8*/ 	.word	0x00000020


	//----- nvinfo : EIATTR_FRAME_SIZE
	.align		4
.L_1569:
        /*23ac*/ 	.byte	0x04, 0x11
        /*23ae*/ 	.short	(.L_1571 - .L_1570)
	.align		4
.L_1570:
        /*23b0*/ 	.word	index@(_ZN4vllm25paged_attention_v1_kernelIthLi80ELi8ELi128ELNS_18Fp8KVCacheDataTypeE2ELb1EEEvPT_PKS2_PKT0_S8_ifPKiSA_iPKfiiiSC_SC_iiiii)
        /*23b4*/ 	.word	0x00000000


	//----- nvinfo : EIATTR_REGCOUNT
	.align		4
.L_1571:
        /*23b8*/ 	.byte	0x04, 0x2f
        /*23ba*/ 	.short	(.L_1573 - .L_1572)
	.align		4
.L_1572:
        /*23bc*/ 	.word	index@(_ZN4vllm25paged_attention_v1_kernelIthLi96ELi8ELi128ELNS_18Fp8KVCacheDataTypeE2ELb1EEEvPT_PKS2_PKT0_S8_ifPKiSA_iPKfiiiSC_SC_iiiii)
        /*23c0*/ 	.word	0x00000020


	//----- nvinfo : EIATTR_FRAME_SIZE
	.align		4
.L_1573:
        /*23c4*/ 	.byte	0x04, 0x11
        /*23c6*/ 	.short	(.L_1575 - .L_1574)
	.align		4
.L_1574:
        /*23c8*/ 	.word	index@(_ZN4vllm25paged_attention_v1_kernelIthLi96ELi8ELi128ELNS_18Fp8KVCacheDataTypeE2ELb1EEEvPT_PKS2_PKT0_S8_ifPKiSA_iPKfiiiSC_SC_iiiii)
        /*23cc*/ 	.word	0x00000000


	//----- nvinfo : EIATTR_REGCOUNT
	.align		4
.L_1575:
        /*23d0*/ 	.byte	0x04, 0x2f
        /*23d2*/ 	.short	(.L_1577 - .L_1576)
	.align		4
.L_1576:
        /*23d4*/ 	.word	index@(_ZN4vllm25paged_attention_v1_kernelIthLi112ELi8ELi128ELNS_18Fp8KVCacheDataTypeE2ELb1EEEvPT_PKS2_PKT0_S8_ifPKiSA_iPKfiiiSC_SC_iiiii)
        /*23d8*/ 	.word	0x00000020


	//----- nvinfo : EIATTR_FRAME_SIZE
	.align		4
.L_1577:
        /*23dc*/ 	.byte	0x04, 0x11
        /*23de*/ 	.short	(.L_1579 - .L_1578)
	.align		4
.L_1578:
        /*23e0*/ 	.word	index@(_ZN4vllm25paged_attention_v1_kernelIthLi112ELi8ELi128ELNS_18Fp8KVCacheDataTypeE2ELb1EEEvPT_PKS2_PKT0_S8_ifPKiSA_iPKfiiiSC_SC_iiiii)
        /*23e4*/ 	.word	0x00000000


	//----- nvinfo : EIATTR_REGCOUNT
	.align		4
.L_1579:
        /*23e8*/ 	.byte	0x04, 0x2f
        /*23ea*/ 	.short	(.L_1581 - .L_1580)
	.align		4
.L_1580:
        /*23ec*/ 	.word	index@(_ZN4vllm25paged_attention_v1_kernelIthLi120ELi8ELi128ELNS_18Fp8KVCacheDataTypeE2ELb1EEEvPT_PKS2_PKT0_S8_ifPKiSA_iPKfiiiSC_SC_iiiii)
        /*23f0*/ 	.word	0x00000020


	//----- nvinfo : EIATTR_FRAME_SIZE
	.align		4
.L_1581:
        /*23f4*/ 	.byte	0x04, 0x11
        /*23f6*/ 	.short	(.L_1583 - .L_1582)
	.align		4
.L_1582:
        /*23f8*/ 	.word	index@(_ZN4vllm25paged_attention_v1_kernelIthLi120ELi8ELi128ELNS_18Fp8KVCacheDataTypeE2ELb1EEEvPT_PKS2_PKT0_S8_ifPKiSA_iPKfiiiSC_SC_iiiii)
        /*23fc*/ 	.word	0x00000000


	//----- nvinfo : EIATTR_REGCOUNT
	.align		4
.L_1583:
        /*2400*/ 	.byte	0x04, 0x2f
        /*2402*/ 	.short	(.L_1585 - .L_1584)
	.align		4
.L_1584:
        /*2404*/ 	.word	index@(_ZN4vllm25paged_attention_v1_kernelIthLi128ELi8ELi128ELNS_18Fp8KVCacheDataTypeE2ELb1EEEvPT_PKS2_PKT0_S8_ifPKiSA_iPKfiiiSC_SC_iiiii)
        /*2408*/ 	.word	0x00000020


	//----- nvinfo : EIATTR_FRAME_SIZE
	.align		4
.L_1585:
        /*240c*/ 	.byte	0x04, 0x11
        /*240e*/ 	.short	(.L_1587 - .L_1586)
	.align		4
.L_1586:
        /*2410*/ 	.word	index@(_ZN4vllm25paged_attention_v1_kernelIthLi128ELi8ELi128ELNS_18Fp8KVCacheDataTypeE2ELb1EEEvPT_PKS2_PKT0_S8_ifPKiSA_iPKfiiiSC_SC_iiiii)
        /*2414*/ 	.word	0x00000000


	//----- nvinfo : EIATTR_REGCOUNT
	.align		4
.L_1587:
        /*2418*/ 	.byte	0x04, 0x2f
        /*241a*/ 	.short	(.L_1589 - .L_1588)
	.align		4
.L_1588:
        /*241c*/ 	.word	index@(_ZN4vllm25paged_attention_v1_kernelIthLi192ELi8ELi128ELNS_18Fp8KVCacheDataTypeE2ELb1EEEvPT_PKS2_PKT0_S8_ifPKiSA_iPKfiiiSC_SC_iiiii)
        /*2420*/ 	.word	0x00000020


	//----- nvinfo : EIATTR_FRAME_SIZE
	.align		4
.L_1589:
        /*2424*/ 	.byte	0x04, 0x11
        /*2426*/ 	.short	(.L_1591 - .L_1590)
	.align		4
.L_1590:
        /*2428*/ 	.word	index@(_ZN4vllm25paged_attention_v1_kernelIthLi192ELi8ELi128ELNS_18Fp8KVCacheDataTypeE2ELb1EEEvPT_PKS2_PKT0_S8_ifPKiSA_iPKfiiiSC_SC_iiiii)
        /*242c*/ 	.word	0x00000000


	//----- nvinfo : EIATTR_REGCOUNT
	.align		4
.L_1591:
        /*2430*/ 	.byte	0x04, 0x2f
        /*2432*/ 	.short	(.L_1593 - .L_1592)
	.align		4
.L_1592:
        /*2434*/ 	.word	index@(_ZN4vllm25paged_attention_v1_kernelIthLi256ELi8ELi128ELNS_18Fp8KVCacheDataTypeE2ELb1EEEvPT_PKS2_PKT0_S8_ifPKiSA_iPKfiiiSC_SC_iiiii)
        /*2438*/ 	.word	0x00000020


	//----- nvinfo : EIATTR_FRAME_SIZE
	.align		4
.L_1593:
        /*243c*/ 	.byte	0x04, 0x11
        /*243e*/ 	.short	(.L_1595 - .L_1594)
	.align		4
.L_1594:
        /*2440*/ 	.word	index@(_ZN4vllm25paged_attention_v1_kernelIthLi256ELi8ELi128ELNS_18Fp8KVCacheDataTypeE2ELb1EEEvPT_PKS2_PKT0_S8_ifPKiSA_iPKfiiiSC_SC_iiiii)
        /*2444*/ 	.word	0x00000000


	//----- nvinfo : EIATTR_REGCOUNT
	.align		4
.L_1595:
        /*2448*/ 	.byte	0x04, 0x2f
        /*244a*/ 	.short	(.L_1597 - .L_1596)
	.align		4
.L_1596:
        /*244c*/ 	.word	index@(_ZN4vllm25paged_attention_v1_kernelIthLi32ELi8ELi128ELNS_18Fp8KVCacheDataTypeE2ELb0EEEvPT_PKS2_PKT0_S8_ifPKiSA_iPKfiiiSC_SC_iiiii)
        /*2450*/ 	.word	0x00000020


	//----- nvinfo : EIATTR_FRAME_SIZE
	.align		4
.L_1597:
        /*2454*/ 	.byte	0x04, 0x11
        /*2456*/ 	.short	(.L_1599 - .L_1598)
	.align		4
.L_1598:
        /*2458*/ 	.word	index@(_ZN4vllm25paged_attention_v1_kernelIthLi32ELi8ELi128ELNS_18Fp8KVCacheDataTypeE2ELb0EEEvPT_PKS2_PKT0_S8_ifPKiSA_iPKfiiiSC_SC_iiiii)
        /*245c*/ 	.word	0x00000000


	//----- nvinfo : EIATTR_REGCOUNT
	.align		4
.L_1599:
        /*2460*/ 	.byte	0x04, 0x2f
        /*2462*/ 	.short	(.L_1601 - .L_1600)
	.align		4
.L_1600:
        /*2464*/ 	.word	index@(_ZN4vllm25paged_attention_v1_kernelIthLi64ELi8ELi128ELNS_18Fp8KVCacheDataTypeE2ELb0EEEvPT_PKS2_PKT0_S8_ifPKiSA_iPKfiiiSC_SC_iiiii)
        /*2468*/ 	.word	0x00000020


	//----- nvinfo : EIATTR_FRAME_SIZE
	.align		4
.L_1601:
        /*246c*/ 	.byte	0x04, 0x11
        /*246e*/ 	.short	(.L_1603 - .L_1602)
	.align		4
.L_1602:
        /*2470*/ 	.word	index@(_ZN4vllm25paged_attention_v1_kernelIthLi64ELi8ELi128ELNS_18Fp8KVCacheDataTypeE2ELb0EEEvPT_PKS2_PKT0_S8_ifPKiSA_iPKfiiiSC_SC_iiiii)
        /*2474*/ 	.word	0x00000000


	//----- nvinfo : EIATTR_REGCOUNT
	.align		4
.L_1603:
        /*2478*/ 	.byte	0x04, 0x2f
        /*247a*/ 	.short	(.L_1605 - .L_1604)
	.align		4
.L_1604:
        /*247c*/ 	.word	index@(_ZN4vllm25paged_attention_v1_kernelIthLi80ELi8ELi128ELNS_18Fp8KVCacheDataTypeE2ELb0EEEvPT_PKS2_PKT0_S8_ifPKiSA_iPKfiiiSC_SC_iiiii)
        /*2480*/ 	.word	0x00000020


	//----- nvinfo : EIATTR_FRAME_SIZE
	.align		4
.L_1605:
        /*2484*/ 	.byte	0x04, 0x11
        /*2486*/ 	.short	(.L_1607 - .L_1606)
	.align		4
.L_1606:
        /*2488*/ 	.word	index@(_ZN4vllm25paged_attention_v1_kernelIthLi80ELi8ELi128ELNS_18Fp8KVCacheDataTypeE2ELb0EEEvPT_PKS2_PKT0_S8_ifPKiSA_iPKfiiiSC_SC_iiiii)
        /*248c*/ 	.word	0x00000000


	//----- nvinfo : EIATTR_REGCOUNT
	.align		4
.L_1607:
        /*2490*/ 	.byte	0x04, 0x2f
        /*2492*/ 	.short	(.L_1609 - .L_1608)
	.align		4
.L_1608:
        /*2494*/ 	.word	index@(_ZN4vllm25paged_attention_v1_kernelIthLi96ELi8ELi128ELNS_18Fp8KVCacheDataTypeE2ELb0EEEvPT_PKS2_PKT0_S8_ifPKiSA_iPKfiiiSC_SC_iiiii)
        /*2498*/ 	.word	0x00000020


	//----- nvinfo : EIATTR_FRAME_SIZE
	.align		4
.L_1609:
        /*249c*/ 	.byte	0x04, 0x11
        /*249e*/ 	.short	(.L_1611 - .L_1610)
	.align		4
.L_1610:
        /*24a0*/ 	.word	index@(_ZN4vllm25paged_attention_v1_kernelIthLi96ELi8ELi128ELNS_18Fp8KVCacheDataTypeE2ELb0EEEvPT_PKS2_PKT0_S8_ifPKiSA_iPKfiiiSC_SC_iiiii)
        /*24a4*/ 	.word	0x00000000


	//----- nvinfo : EIATTR_REGCOUNT
	.align		4
.L_1611:
        /*24a8*/ 	.byte	0x04, 0x2f
        /*24aa*/ 	.short	(.L_1613 - .L_1612)
	.align		4
.L_1612:
        /*24ac*/ 	.word	index@(_ZN4vllm25paged_attention_v1_kernelIthLi112ELi8ELi128ELNS_18Fp8KVCacheDataTypeE2ELb0EEEvPT_PKS2_PKT0_S8_ifPKiSA_iPKfiiiSC_SC_iiiii)
        /*24b0*/ 	.word	0x00000020


	//----- nvinfo : EIATTR_FRAME_SIZE
	.align		4
.L_1613:
        /*24b4*/ 	.byte	0x04, 0x11
        /*24b6*/ 	.short	(.L_1615 - .L_1614)
	.align		4
.L_1614:
        /*24b8*/ 	.word	index@(_ZN4vllm25paged_attention_v1_kernelIthLi112ELi8ELi128ELNS_18Fp8KVCacheDataTypeE2ELb0EEEvPT_PKS2_PKT0_S8_ifPKiSA_iPKfiiiSC_SC_iiiii)
        /*24bc*/ 	.word	0x00000000


	//----- nvinfo : EIATTR_REGCOUNT
	.align		4
.L_1615:
        /*24c0*/ 	.byte	0x04, 0x2f
        /*24c2*/ 	.short	(.L_1617 - .L_1616)
	.align		4
.L_1616:
        /*24c4*/ 	.word	index@(_ZN4vllm25paged_attention_v1_kernelIthLi120ELi8ELi128ELNS_18Fp8KVCacheDataTypeE2ELb0EEEvPT_PKS2_PKT0_S8_ifPKiSA_iPKfiiiSC_SC_iiiii)
        /*24c8*/ 	.word	0x00000020


	//----- nvinfo : EIATTR_FRAME_SIZE
	.align		4
.L_1617:
        /*24cc*/ 	.byte	0x04, 0x11
        /*24ce*/ 	.short	(.L_1619 - .L_1618)
	.align		4
.L_1618:
        /*24d0*/ 	.word	index@(_ZN4vllm25paged_attention_v1_kernelIthLi120ELi8ELi128ELNS_18Fp8KVCacheDataTypeE2ELb0EEEvPT_PKS2_PKT0_S8_ifPKiSA_iPKfiiiSC_SC_iiiii)
        /*24d4*/ 	.word	0x00000000


	//----- nvinfo : EIATTR_REGCOUNT
	.align		4
.L_1619:
        /*24d8*/ 	.byte	0x04, 0x2f
        /*24da*/ 	.short	(.L_1621 - .L_1620)
	.align		4
.L_1620:
        /*24dc*/ 	.word	index@(_ZN4vllm25paged_attention_v1_kernelIthLi128ELi8ELi128ELNS_18Fp8KVCacheDataTypeE2ELb0EEEvPT_PKS2_PKT0_S8_ifPKiSA_iPKfiiiSC_SC_iiiii)
        /*24e0*/ 	.word	0x00000020


	//----- nvinfo : EIATTR_FRAME_SIZE
	.align		4
.L_1621:
        /*24e4*/ 	.byte	0x04, 0x11
        /*24e6*/ 	.short	(.L_1623 - .L_1622)
	.align		4
.L_1622:
        /*24e8*/ 	.word	index@(_ZN4vllm25paged_attention_v1_kernelIthLi128ELi8ELi128ELNS_18Fp8KVCacheDataTypeE2ELb0EEEvPT_PKS2_PKT0_S8_ifPKiSA_iPKfiiiSC_SC_iiiii)
        /*24ec*/ 	.word	0x00000000


	//----- nvinfo : EIATTR_REGCOUNT
	.align		4
.L_1623:
        /*24f0*/ 	.byte	0x04, 0x2f
        /*24f2*/ 	.short	(.L_1625 - .L_1624)
	.align		4
.L_1624:
        /*24f4*/ 	.word	index@(_ZN4vllm25paged_attention_v1_kernelIthLi192ELi8ELi128ELNS_18Fp8KVCacheDataTypeE2ELb0EEEvPT_PKS2_PKT0_S8_ifPKiSA_iPKfiiiSC_SC_iiiii)
        /*24f8*/ 	.word	0x00000020


	//----- nvinfo : EIATTR_FRAME_SIZE
	.align		4
.L_1625:
        /*24fc*/ 	.byte	0x04, 0x11
        /*24fe*/ 	.short	(.L_1627 - .L_1626)
	.align		4
.L_1626:
        /*2500*/ 	.word	index@(_ZN4vllm25paged_attention_v1_kernelIthLi192ELi8ELi128ELNS_18Fp8KVCacheDataTypeE2ELb0EEEvPT_PKS2_PKT0_S8_ifPKiSA_iPKfiiiSC_SC_iiiii)
        /*2504*/ 	.word	0x00000000


	//----- nvinfo : EIATTR_REGCOUNT
	.align		4
.L_1627:
        /*2508*/ 	.byte	0x04, 0x2f
        /*250a*/ 	.short	(.L_1629 - .L_1628)
	.align		4
.L_1628:
        /*250c*/ 	.word	index@(_ZN4vllm25paged_attention_v1_kernelIthLi256ELi8ELi128ELNS_18Fp8KVCacheDataTypeE2ELb0EEEvPT_PKS2_PKT0_S8_ifPKiSA_iPKfiiiSC_SC_iiiii)
        /*2510*/ 	.word	0x00000020


	//----- nvinfo : EIATTR_FRAME_SIZE
	.align		4
.L_1629:
        /*2514*/ 	.byte	0x04, 0x11
        /*2516*/ 	.short	(.L_1631 - .L_1630)
	.align		4
.L_1630:
        /*2518*/ 	.word	index@(_ZN4vllm25paged_attention_v1_kernelIthLi256ELi8ELi128ELNS_18Fp8KVCacheDataTypeE2ELb0EEEvPT_PKS2_PKT0_S8_ifPKiSA_iPKfiiiSC_SC_iiiii)
        /*251c*/ 	.word	0x00000000


	//----- nvinfo : EIATTR_REGCOUNT
	.align		4
.L_1631:
        /*2520*/ 	.byte	0x04, 0x2f
        /*2522*/ 	.short	(.L_1633 - .L_1632)
	.align		4
.L_1632:
        /*2524*/ 	.word	index@(_ZN4vllm25paged_attention_v1_kernelIthLi32ELi16ELi128ELNS_18Fp8KVCacheDataTypeE2ELb1EEEvPT_PKS2_PKT0_S8_ifPKiSA_iPKfiiiSC_SC_iiiii)
        /*2528*/ 	.word	0x00000020


	//----- nvinfo : EIATTR_FRAME_SIZE
	.align		4
.L_1633:
        /*252c*/ 	.byte	0x04, 0x11
        /*252e*/ 	.short	(.L_1635 - .L_1634)
	.align		4
.L_1634:
        /*2530*/ 	.word	index@(_ZN4vllm25paged_attention_v1_kernelIthLi32ELi16ELi128ELNS_18Fp8KVCacheDataTypeE2ELb1EEEvPT_PKS2_PKT0_S8_ifPKiSA_iPKfiiiSC_SC_iiiii)
        /*2534*/ 	.word	0x00000000


	//----- nvinfo : EIATTR_REGCOUNT
	.align		4
.L_1635:
        /*2538*/ 	.byte	0x04, 0x2f
        /*253a*/ 	.short	(.L_1637 - .L_1636)
	.align		4
.L_1636:
        /*253c*/ 	.word	index@(_ZN4vllm25paged_attention_v1_kernelIthLi64ELi16ELi128ELNS_18Fp8KVCacheDataTypeE2ELb1EEEvPT_PKS2_PKT0_S8_ifPKiSA_iPKfiiiSC_SC_iiiii)
        /*2540*/ 	.word	0x00000020


	//----- nvinfo : EIATTR_FRAME_SIZE
	.align		4
.L_1637:
        /*2544*/ 	.byte	0x04, 0x11
        /*2546*/ 	.short	(.L_1639 - .L_1638)
	.align		4
.L_1638:
        /*2548*/ 	.word	index@(_ZN4vllm25paged_attention_v1_kernelIthLi64ELi16ELi128ELNS_18Fp8KVCacheDataTypeE2ELb1EEEvPT_PKS2_PKT0_S8_ifPKiSA_iPKfiiiSC_SC_iiiii)
        /*254c*/ 	.word	0x00000000


	//----- nvinfo : EIATTR_REGCOUNT
	.align		4
.L_1639:
        /*2550*/ 	.byte	0x04, 0x2f
        /*2552*/ 	.short	(.L_1641 - .L_1640)
	.align		4
.L_1640:
        /*2554*/ 	.word	index@(_ZN4vllm25paged_attention_v1_kernelIthLi80ELi16ELi128ELNS_18Fp8KVCacheDataTypeE2ELb1EEEvPT_PKS2_PKT0_S8_ifPKiSA_iPKfiiiSC_SC_iiiii)
        /*2558*/ 	.word	0x00000020


	//----- nvinfo : EIATTR_FRAME_SIZE
	.align		4
.L_1641:
        /*255c*/ 	.byte	0x04, 0x11
        /*255e*/ 	.short	(.L_1643 - .L_1642)
	.align		4
.L_1642:
        /*2560*/ 	.word	index@(_ZN4vllm25paged_attention_v1_kernelIthLi80ELi16ELi128ELNS_18Fp8KVCacheDataTypeE2ELb1EEEvPT_PKS2_PKT0_S8_ifPKiSA_iPKfiiiSC_SC_iiiii)
        /*2564*/ 	.word	0x00000000


	//----- nvinfo : EIATTR_REGCOUNT
	.align		4
.L_1643:
        /*2568*/ 	.byte	0x04, 0x2f
        /*256a*/ 	.short	(.L_1645 - .L_1644)
	.align		4
.L_1644:
        /*256c*/ 	.word	index@(_ZN4vllm25paged_attention_v1_kernelIthLi96ELi16ELi128ELNS_18Fp8KVCacheDataTypeE2ELb1EEEvPT_PKS2_PKT0_S8_ifPKiSA_iPKfiiiSC_SC_iiiii)
        /*2570*/ 	.word	0x00000020


	//----- nvinfo : EIATTR_FRAME_SIZE
	.align		4
.L_1645:
        /*2574*/ 	.byte	0x04, 0x11
        /*2576*/ 	.short	(.L_1647 - .L_1646)
	.align		4
.L_1646:
        /*2578*/ 	.word	index@(_ZN4vllm25paged_attention_v1_kernelIthLi96ELi16ELi128ELNS_18Fp8KVCacheDataTypeE2ELb1EEEvPT_PKS2_PKT0_S8_ifPKiSA_iPKfiiiSC_SC_iiiii)
        /*257c*/ 	.word	0x00000000


	//----- nvinfo : EIATTR_REGCOUNT
	.align		4
.L_1647:
        /*2580*/ 	.byte	0x04, 0x2f
        /*2582*/ 	.short	(.L_1649 - .L_1648)
	.align		4
.L_1648:
        /*2584*/ 	.word	index@(_ZN4vllm25paged_attention_v1_kernelIthLi112ELi16ELi128ELNS_18Fp8KVCacheDataTypeE2ELb1EEEvPT_PKS2_PKT0_S8_ifPKiSA_iPKfiiiSC_SC_iiiii)
        /*2588*/ 	.word	0x00000020


	//----- nvinfo : EIATTR_FRAME_SIZE
	.align		4
.L_1649:
        /*258c*/ 	.byte	0x04, 0x11
        /*258e*/ 	.short	(.L_1651 - .L_1650)
	.align		4
.L_1650:
        /*2590*/ 	.word	index@(_ZN4vllm25paged_attention_v1_kernelIthLi112ELi16ELi128ELNS_18Fp8KVCacheDataTypeE2ELb1EEEvPT_PKS2_PKT0_S8_ifPKiSA_iPKfiiiSC_SC_iiiii)
        /*2594*/ 	.word	0x00000000


	//----- nvinfo : EIATTR_REGCOUNT
	.align		4
.L_1651:
        /*2598*/ 	.byte	0x04, 0x2f
        /*259a*/ 	.short	(.L_1653 - .L_1652)
	.align		4
.L_1652:
        /*259c*/ 	.word	index@(_ZN4vllm25paged_attention_v1_kernelIthLi120ELi16ELi128ELNS_18Fp8KVCacheDataTypeE2ELb1EEEvPT_PKS2_PKT0_S8_ifPKiSA_iPKfiiiSC_SC_iiiii)
        /*25a0*/ 	.word	0x00000020


	//----- nvinfo : EIATTR_FRAME_SIZE
	.align		4
.L_1653:
        /*25a4*/ 	.byte	0x04, 0x11
        /*25a6*/ 	.short	(.L_1655 - .L_1654)
	.align		4
.L_1654:
        /*25a8*/ 	.word	index@(_ZN4vllm25paged_attention_v1_kernelIthLi120ELi16ELi128ELNS_18Fp8KVCacheDataTypeE2ELb1EEEvPT_PKS2_PKT0_S8_ifPKiSA_iPKfiiiSC_SC_iiiii)
        /*25ac*/ 	.word	0x00000000


	//----- nvinfo : EIATTR_REGCOUNT
	.align		4
.L_1655:
        /*25b0*/ 	.byte	0x04, 0x2f
        /*25b2*/ 	.short	(.L_1657 - .L_1656)
	.align		4
.L_1656:
        /*25b4*/ 	.word	index@(_ZN4vllm25paged_attention_v1_kernelIthLi128ELi16ELi128ELNS_18Fp8KVCacheDataTypeE2ELb1EEEvPT_PKS2_PKT0_S8_ifPKiSA_iPKfiiiSC_SC_iiiii)
        /*25b8*/ 	.word	0x00000020


	//----- nvinfo : EIATTR_FRAME_SIZE
	.align		4
.L_1657:
        /*25bc*/ 	.byte	0x04, 0x11
        /*25be*/ 	.short	(.L_1659 - .L_1658)
	.align		4
.L_1658:
        /*25c0*/ 	.word	index@(_ZN4vllm25paged_attention_v1_kernelIthLi128ELi16ELi128ELNS_18Fp8KVCacheDataTypeE2ELb1EEEvPT_PKS2_PKT0_S8_ifPKiSA_iPKfiiiSC_SC_iiiii)
        /*25c4*/ 	.word	0x00000000


	//----- nvinfo : EIATTR_REGCOUNT
	.align		4
.L_1659:
        /*25c8*/ 	.byte	0x04, 0x2f
        /*25ca*/ 	.short	(.L_1661 - .L_1660)
	.align		4
.L_1660:
        /*25cc*/ 	.word	index@(_ZN4vllm25paged_attention_v1_kernelIthLi192ELi16ELi128ELNS_18Fp8KVCacheDataTypeE2ELb1EEEvPT_PKS2_PKT0_S8_ifPKiSA_iPKfiiiSC_SC_iiiii)
        /*25d0*/ 	.word	0x00000020


	//----- nvinfo : EIATTR_FRAME_SIZE
	.align		4
.L_1661:
        /*25d4*/ 	.byte	0x04, 0x11
        /*25d6*/ 	.short	(.L_1663 - .L_1662)
	.align		4
.L_1662:
        /*25d8*/ 	.word	index@(_ZN4vllm25paged_attention_v1_kernelIthLi192ELi16ELi128ELNS_18Fp8KVCacheDataTypeE2ELb1EEEvPT_PKS2_PKT0_S8_ifPKiSA_iPKfiiiSC_SC_iiiii)
        /*25dc*/ 	.word	0x00000000


	//----- nvinfo : EIATTR_REGCOUNT
	.align		4
.L_1663:
        /*25e0*/ 	.byte	0x04, 0x2f
        /*25e2*/ 	.short	(.L_1665 - .L_1664)
	.align		4
.L_1664:
        /*25e4*/ 	.word	index@(_ZN4vllm25paged_attention_v1_kernelIthLi256ELi16ELi128ELNS_18Fp8KVCacheDataTypeE2ELb1EEEvPT_PKS2_PKT0_S8_ifPKiSA_iPKfiiiSC_SC_iiiii)
        /*25e8*/ 	.word	0x00000020


	//----- nvinfo : EIATTR_FRAME_SIZE
	.align		4
.L_1665:
        /*25ec*/ 	.byte	0x04, 0x11
        /*25ee*/ 	.short	(.L_1667 - .L_1666)
	.align		4
.L_1666:
        /*25f0*/ 	.word	index@(_ZN4vllm25paged_attention_v1_kernelIthLi256ELi16ELi128ELNS_18Fp8KVCacheDataTypeE2ELb1EEEvPT_PKS2_PKT0_S8_ifPKiSA_iPKfiiiSC_SC_iiiii)
        /*25f4*/ 	.word	0x00000000


	//----- nvinfo : EIATTR_REGCOUNT
	.align		4
.L_1667:
        /*25f8*/ 	.byte	0x04, 0x2f
        /*25fa*/ 	.short	(.L_1669 - .L_1668)
	.align		4
.L_1668:
        /*25fc*/ 	.word	index@(_ZN4vllm25paged_attention_v1_kernelIthLi32ELi16ELi128ELNS_18Fp8KVCacheDataTypeE2ELb0EEEvPT_PKS2_PKT0_S8_ifPKiSA_iPKfiiiSC_SC_iiiii)
        /*2600*/ 	.word	0x00000020


	//----- nvinfo : EIATTR_FRAME_SIZE
	.align		4
.L_1669:
        /*2604*/ 	.byte	0x04, 0x11
        /*2606*/ 	.short	(.L_1671 - .L_1670)
	.align		4
.L_1670:
        /*2608*/ 	.word	index@(_ZN4vllm25paged_attention_v1_kernelIthLi32ELi16ELi128ELNS_18Fp8KVCacheDataTypeE2ELb0EEEvPT_PKS2_PKT0_S8_ifPKiSA_iPKfiiiSC_SC_iiiii)
        /*260c*/ 	.word	0x00000000


	//----- nvinfo : EIATTR_REGCOUNT
	.align		4
.L_1671:
        /*2610*/ 	.byte	0x04, 0x2f
        /*2612*/ 	.short	(.L_1673 - .L_1672)
	.align		4
.L_1672:
        /*2614*/ 	.word	index@(_ZN4vllm25paged_attention_v1_kernelIthLi64ELi16ELi128ELNS_18Fp8KVCacheDataTypeE2ELb0EEEvPT_PKS2_PKT0_S8_ifPKiSA_iPKfiiiSC_SC_iiiii)
        /*2618*/ 	.word	0x00000020


	//----- nvinfo : EIATTR_FRAME_SIZE
	.align		4
.L_1673:
        /*261c*/ 	.byte	0x04, 0x11
        /*261e*/ 	.short	(.L_1675 - .L_1674)
	.align		4
.L_1674:
        /*2620*/ 	.word	index@(_ZN4vllm25paged_attention_v1_kernelIthLi64ELi16ELi128ELNS_18Fp8KVCacheDataTypeE2ELb0EEEvPT_PKS2_PKT0_S8_ifPKiSA_iPKfiiiSC_SC_iiiii)
        /*2624*/ 	.word	0x00000000


	//----- nvinfo : EIATTR_REGCOUNT
	.align		4
.L_1675:
        /*2628*/ 	.byte	0x04, 0x2f
        /*262a*/ 	.short	(.L_1677 - .L_1676)
	.align		4
.L_1676:
        /*262c*/ 	.word	index@(_ZN4vllm25paged_attention_v1_kernelIthLi80ELi16ELi128ELNS_18Fp8KVCacheDataTypeE2ELb0EEEvPT_PKS2_PKT0_S8_ifPKiSA_iPKfiiiSC_SC_iiiii)
        /*2630*/ 	.word	0x00000020


	//----- nvinfo : EIATTR_FRAME_SIZE
	.align		4
.L_1677:
        /*2634*/ 	.byte	0x04, 0x11
        /*2636*/ 	.short	(.L_1679 - .L_1678)
	.align		4
.L_1678:
        /*2638*/ 	.word	index@(_ZN4vllm25paged_attention_v1_kernelIthLi80ELi16ELi128ELNS_18Fp8KVCacheDataTypeE2ELb0EEEvPT_PKS2_PKT0_S8_ifPKiSA_iPKfiiiSC_SC_iiiii)
        /*263c*/ 	.word	0x00000000


	//----- nvinfo : EIATTR_REGCOUNT
	.align		4
.L_1679:
        /*2640*/ 	.byte	0x04, 0x2f
        /*2642*/ 	.short	(.L_1681 - .L_1680)
	.align		4
.L_1680:
        /*2644*/ 	.word	index@(_ZN4vllm25paged_attention_v1_kernelIthLi96ELi16ELi128ELNS_18Fp8KVCacheDataTypeE2ELb0EEEvPT_PKS2_PKT0_S8_ifPKiSA_iPKfiiiSC_SC_iiiii)
        /*2648*/ 	.word	0x00000020


	//----- nvinfo : EIATTR_FRAME_SIZE
	.align		4
.L_1681:
        /*264c*/ 	.byte	0x04, 0x11
        /*264e*/ 	.short	(.L_1683 - .L_1682)
	.align		4
.L_1682:
        /*2650*/ 	.word	index@(_ZN4vllm25paged_attention_v1_kernelIthLi96ELi16ELi128ELNS_18Fp8KVCacheDataTypeE2ELb0EEEvPT_PKS2_PKT0_S8_ifPKiSA_iPKfiiiSC_SC_iiiii)
        /*2654*/ 	.word	0x00000000


	//----- nvinfo : EIATTR_REGCOUNT
	.align		4
.L_1683:
        /*2658*/ 	.byte	0x04, 0x2f
        /*265a*/ 	.short	(.L_1685 - .L_1684)
	.align		4
.L_1684:
        /*265c*/ 	.word	index@(_ZN4vllm25paged_attention_v1_kernelIthLi112ELi16ELi128ELNS_18Fp8KVCacheDataTypeE2ELb0EEEvPT_PKS2_PKT0_S8_ifPKiSA_iPKfiiiSC_SC_iiiii)
        /*2660*/ 	.word	0x00000020


	//----- nvinfo : EIATTR_FRAME_SIZE
	.align		4
.L_1685:
        /*2664*/ 	.byte	0x04, 0x11
        /*2666*/ 	.short	(.L_1687 - .L_1686)
	.align		4
.L_1686:
        /*2668*/ 	.word	index@(_ZN4vllm25paged_attention_v1_kernelIthLi112ELi16ELi128ELNS_18Fp8KVCacheDataTypeE2ELb0EEEvPT_PKS2_PKT0_S8_ifPKiSA_iPKfiiiSC_SC_iiiii)
        /*266c*/ 	.word	0x00000000


	//----- nvinfo : EIATTR_REGCOUNT
	.align		4
.L_1687:
        /*2670*/ 	.byte	0x04, 0x2f
        /*2672*/ 	.short	(.L_1689 - .L_1688)
	.align		4
.L_1688:
        /*2674*/ 	.word	index@(_ZN4vllm25paged_attention_v1_kernelIthLi120ELi16ELi128ELNS_18Fp8KVCacheDataTypeE2ELb0EEEvPT_PKS2_PKT0_S8_ifPKiSA_iPKfiiiSC_SC_iiiii)
        /*2678*/ 	.word	0x00000020


	//----- nvinfo : EIATTR_FRAME_SIZE
	.align		4
.L_1689:
        /*267c*/ 	.byte	0x04, 0x11
        /*267e*/ 	.short	(.L_1691 - .L_1690)
	.align		4
.L_1690:
        /*2680*/ 	.word	index@(_ZN4vllm25paged_attention_v1_kernelIthLi120ELi16ELi128ELNS_18Fp8KVCacheDataTypeE2ELb0EEEvPT_PKS2_PKT0_S8_ifPKiSA_iPKfiiiSC_SC_iiiii)
        /*2684*/ 	.word	0x00000000


	//----- nvinfo : EIATTR_REGCOUNT
	.align		4
.L_1691:
        /*2688*/ 	.byte	0x04, 0x2f
        /*268a*/ 	.short	(.L_1693 - .L_1692)
	.align		4
.L_1692:
        /*268c*/ 	.word	index@(_ZN4vllm25paged_attention_v1_kernelIthLi128ELi16ELi128ELNS_18Fp8KVCacheDataTypeE2ELb0EEEvPT_PKS2_PKT0_S8_ifPKiSA_iPKfiiiSC_SC_iiiii)
        /*2690*/ 	.word	0x00000020


	//----- nvinfo : EIATTR_FRAME_SIZE
	.align		4
.L_1693:
        /*2694*/ 	.byte	0x04, 0x11
        /*2696*/ 	.short	(.L_1695 - .L_1694)
	.align		4
.L_1694:
        /*2698*/ 	.word	index@(_ZN4vllm25paged_attention_v1_kernelIthLi128ELi16ELi128ELNS_18Fp8KVCacheDataTypeE2ELb0EEEvPT_PKS2_PKT0_S8_ifPKiSA_iPKfiiiSC_SC_iiiii)
        /*269c*/ 	.word	0x00000000


	//----- nvinfo : EIATTR_REGCOUNT
	.align		4
.L_1695:
        /*26a0*/ 	.byte	0x04, 0x2f
        /*26a2*/ 	.short	(.L_1697 - .L_1696)
	.align		4
.L_1696:
        /*26a4*/ 	.word	index@(_ZN4vllm25paged_attention_v1_kernelIthLi192ELi16ELi128ELNS_18Fp8KVCacheDataTypeE2ELb0EEEvPT_PKS2_PKT0_S8_ifPKiSA_iPKfiiiSC_SC_iiiii)
        /*26a8*/ 	.word	0x00000020


	//----- nvinfo : EIATTR_FRAME_SIZE
	.align		4
.L_1697:
        /*26ac*/ 	.byte	0x04, 0x11
        /*26ae*/ 	.short	(.L_1699 - .L_1698)
	.align		4
.L_1698:
        /*26b0*/ 	.word	index@(_ZN4vllm25paged_attention_v1_kernelIthLi192ELi16ELi128ELNS_18Fp8KVCacheDataTypeE2ELb0EEEvPT_PKS2_PKT0_S8_ifPKiSA_iPKfiiiSC_SC_iiiii)
        /*26b4*/ 	.word	0x00000000


	//----- nvinfo : EIATTR_REGCOUNT
	.align		4
.L_1699:
        /*26b8*/ 	.byte	0x04, 0x2f
        /*26ba*/ 	.short	(.L_1701 - .L_1700)
	.align		4
.L_1700:
        /*26bc*/ 	.word	index@(_ZN4vllm25paged_attention_v1_kernelIthLi256ELi16ELi128ELNS_18Fp8KVCacheDataTypeE2ELb0EEEvPT_PKS2_PKT0_S8_ifPKiSA_iPKfiiiSC_SC_iiiii)
        /*26c0*/ 	.word	0x00000020


	//----- nvinfo : EIATTR_FRAME_SIZE
	.align		4
.L_1701:
        /*26c4*/ 	.byte	0x04, 0x11
        /*26c6*/ 	.short	(.L_1703 - .L_1702)
	.align		4
.L_1702:
        /*26c8*/ 	.word	index@(_ZN4vllm25paged_attention_v1_kernelIthLi256ELi16ELi128ELNS_18Fp8KVCacheDataTypeE2ELb0EEEvPT_PKS2_PKT0_S8_ifPKiSA_iPKfiiiSC_SC_iiiii)
        /*26cc*/ 	.word	0x00000000


	//----- nvinfo : EIATTR_REGCOUNT
	.align		4
.L_1703:
        /*26d0*/ 	.byte	0x04, 0x2f
        /*26d2*/ 	.short	(.L_1705 - .L_1704)
	.align		4
.L_1704:
        /*26d4*/ 	.word	index@(_ZN4vllm25paged_attention_v1_kernelIthLi32ELi32ELi128ELNS_18Fp8KVCacheDataTypeE2ELb1EEEvPT_PKS2_PKT0_S8_ifPKiSA_iPKfiiiSC_SC_iiiii)
        /*26d8*/ 	.word	0x00000020


	//----- nvinfo : EIATTR_FRAME_SIZE
	.align		4
.L_1705:
        /*26dc*/ 	.byte	0x04, 0x11
        /*26de*/ 	.short	(.L_1707 - .L_1706)
	.align		4
.L_1706:
        /*26e0*/ 	.word	index@(_ZN4vllm25paged_attention_v1_kernelIthLi32ELi32ELi128ELNS_18Fp8KVCacheDataTypeE2ELb1EEEvPT_PKS2_PKT0_S8_ifPKiSA_iPKfiiiSC_SC_iiiii)
        /*26e4*/ 	.word	0x00000000


	//----- nvinfo : EIATTR_REGCOUNT
	.align		4
.L_1707:
        /*26e8*/ 	.byte	0x04, 0x2f
        /*26ea*/ 	.short	(.L_1709 - .L_1708)
	.align		4
.L_1708:
        /*26ec*/ 	.word	index@(_ZN4vllm25paged_attention_v1_kernelIthLi64ELi32ELi128ELNS_18Fp8KVCacheDataTypeE2ELb1EEEvPT_PKS2_PKT0_S8_ifPKiSA_iPKfiiiSC_SC_iiiii)
        /*26f0*/ 	.word	0x00000020


	//----- nvinfo : EIATTR_FRAME_SIZE
	.align		4
.L_1709:
        /*26f4*/ 	.byte	0x04, 0x11
        /*26f6*/ 	.short	(.L_1711 - .L_1710)
	.align		4
.L_1710:
        /*26f8*/ 	.word	index@(_ZN4vllm25paged_attention_v1_kernelIthLi64ELi32ELi128ELNS_18Fp8KVCacheDataTypeE2ELb1EEEvPT_PKS2_PKT0_S8_ifPKiSA_iPKfiiiSC_SC_iiiii)
        /*26fc*/ 	.word	0x00000000


	//----- nvinfo : EIATTR_REGCOUNT
	.align		4
.L_1711:
        /*2700*/ 	.byte	0x04, 0x2f
        /*2702*/ 	.short	(.L_1713 - .L_1712)
	.align		4
.L_1712:
        /*2704*/ 	.word	index@(_ZN4vllm25paged_attention_v1_kernelIthLi80ELi32ELi128ELNS_18Fp8KVCacheDataTypeE2ELb1EEEvPT_PKS2_PKT0_S8_ifPKiSA_iPKfiiiSC_SC_iiiii)
        /*2708*/ 	.word	0x00000020


	//----- nvinfo : EIATTR_FRAME_SIZE
	.align		4
.L_1713:
        /*270c*/ 	.byte	0x04, 0x11
        /*270e*/ 	.short	(.L_1715 - .L_1714)
	.align		4
.L_1714:
        /*2710*/ 	.word	index@(_ZN4vllm25paged_attention_v1_kernelIthLi80ELi32ELi128ELNS_18Fp8KVCacheDataTypeE2ELb1EEEvPT_PKS2_PKT0_S8_ifPKiSA_iPKfiiiSC_SC_iiiii)
        /*2714*/ 	.word	0x00000000


	//----- nvinfo : EIATTR_REGCOUNT
	.align		4
.L_1715:
        /*2718*/ 	.byte	0x04, 0x2f
        /*271a*/ 	.short	(.L_1717 - .L_1716)
	.align		4
.L_1716:
        /*271c*/ 	.word	index@(_ZN4vllm25paged_attention_v1_kernelIthLi96ELi32ELi128ELNS_18Fp8KVCacheDataTypeE2ELb1EEEvPT_PKS2_PKT0_S8_ifPKiSA_iPKfiiiSC_SC_iiiii)
        /*2720*/ 	.word	0x00000028


	//----- nvinfo : EIATTR_FRAME_SIZE
	.align		4
.L_1717:
        /*2724*/ 	.byte	0x04, 0x11
        /*2726*/ 	.short	(.L_1719 - .L_1718)
	.align		4
.L_1718:
        /*2728*/ 	.word	index@(_ZN4vllm25paged_attention_v1_kernelIthLi96ELi32ELi128ELNS_18Fp8KVCacheDataTypeE2ELb1EEEvPT_PKS2_PKT0_S8_ifPKiSA_iPKfiiiSC_SC_iiiii)
        /*272c*/ 	.word	0x00000000


	//----- nvinfo : EIATTR_REGCOUNT
	.align		4
.L_1719:
        /*2730*/ 	.byte	0x04, 0x2f
        /*2732*/ 	.short	(.L_1721 - .L_1720)
	.align		4
.L_1720:
        /*2734*/ 	.word	index@(_ZN4vllm25paged_attention_v1_kernelIthLi112ELi32ELi128ELNS_18Fp8KVCacheDataTypeE2ELb1EEEvPT_PKS2_PKT0_S8_ifPKiSA_iPKfiiiSC_SC_iiiii)
        /*2738*/ 	.word	0x00000020


	//----- nvinfo : EIATTR_FRAME_SIZE
	.align		4
.L_1721:
        /*273c*/ 	.byte	0x04, 0x11
        /*273e*/ 	.short	(.L_1723 - .L_1722)
	.align		4
.L_1722:
        /*2740*/ 	.word	index@(_ZN4vllm25paged_attention_v1_kernelIthLi112ELi32ELi128ELNS_18Fp8KVCacheDataTypeE2ELb1EEEvPT_PKS2_PKT0_S8_ifPKiSA_iPKfiiiSC_SC_iiiii)
        /*2744*/ 	.word	0x00000000


	//----- nvinfo : EIATTR_REGCOUNT
	.align		4
.L_1723:
        /*2748*/ 	.byte	0x04, 0x2f
        /*274a*/ 	.short	(.L_1725 - .L_1724)
	.align		4
.L_1724:
        /*274c*/ 	.word	index@(_ZN4vllm25paged_attention_v1_kernelIthLi120ELi32ELi128ELNS_18Fp8KVCacheDataTypeE2ELb1EEEvPT_PKS2_PKT0_S8_ifPKiSA_iPKfiiiSC_SC_iiiii)
        /*2750*/ 	.word	0x00000020


	//----- nvinfo : EIATTR_FRAME_SIZE
	.align		4
.L_1725:
        /*2754*/ 	.byte	0x04, 0x11
        /*2756*/ 	.short	(.L_1727 - .L_1726)
	.align		4
.L_1726:
        /*2758*/ 	.word	index@(_ZN4vllm25paged_attention_v1_kernelIthLi120ELi32ELi128ELNS_18Fp8KVCacheDataTypeE2ELb1EEEvPT_PKS2_PKT0_S8_ifPKiSA_iPKfiiiSC_SC_iiiii)
        /*275c*/ 	.word	0x00000000


	//----- nvinfo : EIATTR_REGCOUNT
	.align		4
.L_1727:
        /*2760*/ 	.byte	0x04, 0x2f
        /*2762*/ 	.short	(.L_1729 - .L_1728)
	.align		4
.L_1728:
        /*2764*/ 	.word	index@(_ZN4vllm25paged_attention_v1_kernelIthLi128ELi32ELi128ELNS_18Fp8KVCacheDataTypeE2ELb1EEEvPT_PKS2_PKT0_S8_ifPKiSA_iPKfiiiSC_SC_iiiii)
        /*2768*/ 	.word	0x00000028


	//----- nvinfo : EIATTR_FRAME_SIZE
	.align		4
.L_1729:
        /*276c*/ 	.byte	0x04, 0x11
        /*276e*/ 	.short	(.L_1731 - .L_1730)
	.align		4
.L_1730:
        /*2770*/ 	.word	index@(_ZN4vllm25paged_attention_v1_kernelIthLi128ELi32ELi128ELNS_18Fp8KVCacheDataTypeE2ELb1EEEvPT_PKS2_PKT0_S8_ifPKiSA_iPKfiiiSC_SC_iiiii)
        /*2774*/ 	.word	0x00000000


	//----- nvinfo : EIATTR_REGCOUNT
	.align		4
.L_1731:
        /*2778*/ 	.byte	0x04, 0x2f
        /*277a*/ 	.short	(.L_1733 - .L_1732)
	.align		4
.L_1732:
        /*277c*/ 	.word	index@(_ZN4vllm25paged_attention_v1_kernelIthLi192ELi32ELi128ELNS_18Fp8KVCacheDataTypeE2ELb1EEEvPT_PKS2_PKT0_S8_ifPKiSA_iPKfiiiSC_SC_iiiii)
        /*2780*/ 	.word	0x00000028


	//----- nvinfo : EIATTR_FRAME_SIZE
	.align		4
.L_1733:
        /*2784*/ 	.byte	0x04, 0x11
        /*2786*/ 	.short	(.L_1735 - .L_1734)
	.align		4
.L_1734:
        /*2788*/ 	.word	index@(_ZN4vllm25paged_attention_v1_kernelIthLi192ELi32ELi128ELNS_18Fp8KVCacheDataTypeE2ELb1EEEvPT_PKS2_PKT0_S8_ifPKiSA_iPKfiiiSC_SC_iiiii)
        /*278c*/ 	.word	0x00000000


	//----- nvinfo : EIATTR_REGCOUNT
	.align		4
.L_1735:
        /*2790*/ 	.byte	0x04, 0x2f
        /*2792*/ 	.short	(.L_1737 - .L_1736)
	.align		4
.L_1736:
        /*2794*/ 	.word	index@(_ZN4vllm25paged_attention_v1_kernelIthLi256ELi32ELi128ELNS_18Fp8KVCacheDataTypeE2ELb1EEEvPT_PKS2_PKT0_S8_ifPKiSA_iPKfiiiSC_SC_iiiii)
        /*2798*/ 	.word	0x00000037


	//----- nvinfo : EIATTR_FRAME_SIZE
	.align		4
.L_1737:
        /*279c*/ 	.byte	0x04, 0x11
        /*279e*/ 	.short	(.L_1739 - .L_1738)
	.align		4
.L_1738:
        /*27a0*/ 	.word	index@(_ZN4vllm25paged_attention_v1_kernelIthLi256ELi32ELi128ELNS_18Fp8KVCacheDataTypeE2ELb1EEEvPT_PKS2_PKT0_S8_ifPKiSA_iPKfiiiSC_SC_iiiii)
        /*27a4*/ 	.word	0x00000000


	//----- nvinfo : EIATTR_REGCOUNT
	.align		4
.L_1739:
        /*27a8*/ 	.byte	0x04, 0x2f
        /*27aa*/ 	.short	(.L_1741 - .L_1740)
	.align		4
.L_1740:
        /*27ac*/ 	.word	index@(_ZN4vllm25paged_attention_v1_kernelIthLi32ELi32ELi128ELNS_18Fp8KVCacheDataTypeE2ELb0EEEvPT_PKS2_PKT0_S8_ifPKiSA_iPKfiiiSC_SC_iiiii)
        /*27b0*/ 	.word	0x00000020


	//----- nvinfo : EIATTR_FRAME_SIZE
	.align		4
.L_1741:
        /*27b4*/ 	.byte	0x04, 0x11
        /*27b6*/ 	.short	(.L_1743 - .L_1742)
	.align		4
.L_1742:
        /*27b8*/ 	.word	index@(_ZN4vllm25paged_attention_v1_kernelIthLi32ELi32ELi128ELNS_18Fp8KVCacheDataTypeE2ELb0EEEvPT_PKS2_PKT0_S8_ifPKiSA_iPKfiiiSC_SC_iiiii)
        /*27bc*/ 	.word	0x00000000


	//----- nvinfo : EIATTR_REGCOUNT
	.align		4
.L_1743:
        /*27c0*/ 	.byte	0x04, 0x2f
        /*27c2*/ 	.short	(.L_1745 - .L_1744)
	.align		4
.L_1744:
        /*27c4*/ 	.word	index@(_ZN4vllm25paged_attention_v1_kernelIthLi64ELi32ELi128ELNS_18Fp8KVCacheDataTypeE2ELb0EEEvPT_PKS2_PKT0_S8_ifPKiSA_iPKfiiiSC_SC_iiiii)
        /*27c8*/ 	.word	0x00000020


	//----- nvinfo : EIATTR_FRAME_SIZE
	.align		4
.L_1745:
        /*27cc*/ 	.byte	0x04, 0x11
        /*27ce*/ 	.short	(.L_1747 - .L_1746)
	.align		4
.L_1746:
        /*27d0*/ 	.word	index@(_ZN4vllm25paged_attention_v1_kernelIthLi64ELi32ELi128ELNS_18Fp8KVCacheDataTypeE2ELb0EEEvPT_PKS2_PKT0_S8_ifPKiSA_iPKfiiiSC_SC_iiiii)
        /*27d4*/ 	.word	0x00000000


	//----- nvinfo : EIATTR_REGCOUNT
	.align		4
.L_1747:
        /*27d8*/ 	.byte	0x04, 0x2f
        /*27da*/ 	.short	(.L_1749 - .L_1748)
	.align		4
.L_1748:
        /*27dc*/ 	.word	index@(_ZN4vllm25paged_attention_v1_kernelIthLi80ELi32ELi128ELNS_18Fp8KVCacheDataTypeE2ELb0EEEvPT_PKS2_PKT0_S8_ifPKiSA_iPKfiiiSC_SC_iiiii)
        /*27e0*/ 	.word	0x00000020


	//----- nvinfo : EIATTR_FRAME_SIZE
	.align		4
.L_1749:
        /*27e4*/ 	.byte	0x04, 0x11
        /*27e6*/ 	.short	(.L_1751 - .L_1750)
	.align		4
.L_1750:
        /*27e8*/ 	.word	index@(_ZN4vllm25paged_attention_v1_kernelIthLi80ELi32ELi128ELNS_18Fp8KVCacheDataTypeE2ELb0EEEvPT_PKS2_PKT0_S8_ifPKiSA_iPKfiiiSC_SC_iiiii)
        /*27ec*/ 	.word	0x00000000


	//----- nvinfo : EIATTR_REGCOUNT
	.align		4
.L_1751:
        /*27f0*/ 	.byte	0x04, 0x2f
        /*27f2*/ 	.short	(.L_1753 - .L_1752)
	.align		4
.L_1752:
        /*27f4*/ 	.word	index@(_ZN4vllm25paged_attention_v1_kernelIthLi96ELi32ELi128ELNS_18Fp8KVCacheDataTypeE2ELb0EEEvPT_PKS2_PKT0_S8_ifPKiSA_iPKfiiiSC_SC_iiiii)
        /*27f8*/ 	.word	0x00000020


	//----- nvinfo : EIATTR_FRAME_SIZE
	.align		4
.L_1753:
        /*27fc*/ 	.byte	0x04, 0x11
        /*27fe*/ 	.short	(.L_1755 - .L_1754)
	.align		4
.L_1754:
        /*2800*/ 	.word	index@(_ZN4vllm25paged_attention_v1_kernelIthLi96ELi32ELi128ELNS_18Fp8KVCacheDataTypeE2ELb0EEEvPT_PKS2_PKT0_S8_ifPKiSA_iPKfiiiSC_SC_iiiii)
        /*2804*/ 	.word	0x00000000


	//----- nvinfo : EIATTR_REGCOUNT
	.align		4
.L_1755:
        /*2808*/ 	.byte	0x04, 0x2f
        /*280a*/ 	.short	(.L_1757 - .L_1756)
	.align		4
.L_1756:
        /*280c*/ 	.word	index@(_ZN4vllm25paged_attention_v1_kernelIthLi112ELi32ELi128ELNS_18Fp8KVCacheDataTypeE2ELb0EEEvPT_PKS2_PKT0_S8_ifPKiSA_iPKfiiiSC_SC_iiiii)
        /*2810*/ 	.word	0x00000020


	//----- nvinfo : EIATTR_FRAME_SIZE
	.align		4
.L_1757:
        /*2814*/ 	.byte	0x04, 0x11
        /*2816*/ 	.short	(.L_1759 - .L_1758)
	.align		4
.L_1758:
        /*2818*/ 	.word	index@(_ZN4vllm25paged_attention_v1_kernelIthLi112ELi32ELi128ELNS_18Fp8KVCacheDataTypeE2ELb0EEEvPT_PKS2_PKT0_S8_ifPKiSA_iPKfiiiSC_SC_iiiii)
        /*281c*/ 	.word	0x00000000


	//----- nvinfo : EIATTR_REGCOUNT
	.align		4
.L_1759:
        /*2820*/ 	.byte	0x04, 0x2f
        /*2822*/ 	.short	(.L_1761 - .L_1760)
	.align		4
.L_1760:
        /*2824*/ 	.word	index@(_ZN4vllm25paged_attention_v1_kernelIthLi120ELi32ELi128ELNS_18Fp8KVCacheDataTypeE2ELb0EEEvPT_PKS2_PKT0_S8_ifPKiSA_iPKfiiiSC_SC_iiiii)
        /*2828*/ 	.word	0x00000020


	//----- nvinfo : EIATTR_FRAME_SIZE
	.align		4
.L_1761:
        /*282c*/ 	.byte	0x04, 0x11
        /*282e*/ 	.short	(.L_1763 - .L_1762)
	.align		4
.L_1762:
        /*2830*/ 	.word	index@(_ZN4vllm25paged_attention_v1_kernelIthLi120ELi32ELi128ELNS_18Fp8KVCacheDataTypeE2ELb0EEEvPT_PKS2_PKT0_S8_ifPKiSA_iPKfiiiSC_SC_iiiii)
        /*2834*/ 	.word	0x00000000


	//----- nvinfo : EIATTR_REGCOUNT
	.align		4
.L_1763:
        /*2838*/ 	.byte	0x04, 0x2f
        /*283a*/ 	.short	(.L_1765 - .L_1764)
	.align		4
.L_1764:
        /*283c*/ 	.word	index@(_ZN4vllm25paged_attention_v1_kernelIthLi128ELi32ELi128ELNS_18Fp8KVCacheDataTypeE2ELb0EEEvPT_PKS2_PKT0_S8_ifPKiSA_iPKfiiiSC_SC_iiiii)
        /*2840*/ 	.word	0x00000020


	//----- nvinfo : EIATTR_FRAME_SIZE
	.align		4
.L_1765:
        /*2844*/ 	.byte	0x04, 0x11
        /*2846*/ 	.short	(.L_1767 - .L_1766)
	.align		4
.L_1766:
        /*2848*/ 	.word	index@(_ZN4vllm25paged_attention_v1_kernelIthLi128ELi32ELi128ELNS_18Fp8KVCacheDataTypeE2ELb0EEEvPT_PKS2_PKT0_S8_ifPKiSA_iPKfiiiSC_SC_iiiii)
        /*284c*/ 	.word	0x00000000


	//----- nvinfo : EIATTR_REGCOUNT
	.align		4
.L_1767:
        /*2850*/ 	.byte	0x04, 0x2f
        /*2852*/ 	.short	(.L_1769 - .L_1768)
	.align		4
.L_1768:
        /*2854*/ 	.word	index@(_ZN4vllm25paged_attention_v1_kernelIthLi192ELi32ELi128ELNS_18Fp8KVCacheDataTypeE2ELb0EEEvPT_PKS2_PKT0_S8_ifPKiSA_iPKfiiiSC_SC_iiiii)
        /*2858*/ 	.word	0x00000028


	//----- nvinfo : EIATTR_FRAME_SIZE
	.align		4
.L_1769:
        /*285c*/ 	.byte	0x04, 0x11
        /*285e*/ 	.short	(.L_1771 - .L_1770)
	.align		4
.L_1770:
        /*2860*/ 	.word	index@(_ZN4vllm25paged_attention_v1_kernelIthLi192ELi32ELi128ELNS_18Fp8KVCacheDataTypeE2ELb0EEEvPT_PKS2_PKT0_S8_ifPKiSA_iPKfiiiSC_SC_iiiii)
        /*2864*/ 	.word	0x00000000


	//----- nvinfo : EIATTR_REGCOUNT
	.align		4
.L_1771:
        /*2868*/ 	.byte	0x04, 0x2f
        /*286a*/ 	.short	(.L_1773 - .L_1772)
	.align		4
.L_1772:
        /*286c*/ 	.word	index@(_ZN4vllm25paged_attention_v1_kernelIthLi256ELi32ELi128ELNS_18Fp8KVCacheDataTypeE2ELb0EEEvPT_PKS2_PKT0_S8_ifPKiSA_iPKfiiiSC_SC_iiiii)
        /*2870*/ 	.word	0x0000002e


	//----- nvinfo : EIATTR_FRAME_SIZE
	.align		4
.L_1773:
        /*2874*/ 	.byte	0x04, 0x11
        /*2876*/ 	.short	(.L_1775 - .L_1774)
	.align		4
.L_1774:
        /*2878*/ 	.word	index@(_ZN4vllm25paged_attention_v1_kernelIthLi256ELi32ELi128ELNS_18Fp8KVCacheDataTypeE2ELb0EEEvPT_PKS2_PKT0_S8_ifPKiSA_iPKfiiiSC_SC_iiiii)
        /*287c*/ 	.word	0x00000000


	//----- nvinfo : EIATTR_REGCOUNT
	.align		4
.L_1775:
        /*2880*/ 	.byte	0x04, 0x2f
        /*2882*/ 	.short	(.L_1777 - .L_1776)
	.align		4
.L_1776:
        /*2884*/ 	.word	index@(_ZN4vllm25paged_attention_v1_kernelI13__nv_bfloat16hLi32ELi8ELi128ELNS_18Fp8KVCacheDataTypeE2ELb1EEEvPT_PKS3_PKT0_S9_ifPKiSB_iPKfiiiSD_SD_iiiii)
        /*2888*/ 	.word	0x00000020


	//----- nvinfo : EIATTR_FRAME_SIZE
	.align		4
.L_1777:
        /*288c*/ 	.byte	0x04, 0x11
        /*288e*/ 	.short	(.L_1779 - .L_1778)
	.align		4
.L_1778:
        /*2890*/ 	.word	index@(_ZN4vllm25paged_attention_v1_kernelI13__nv_bfloat16hLi32ELi8ELi128ELNS_18Fp8KVCacheDataTypeE2ELb1EEEvPT_PKS3_PKT0_S9_ifPKiSB_iPKfiiiSD_SD_iiiii)
        /*2894*/ 	.word	0x00000000


	//----- nvinfo : EIATTR_REGCOUNT
	.align		4
.L_1779:
        /*2898*/ 	.byte	0x04, 0x2f
        /*289a*/ 	.short	(.L_1781 - .L_1780)
	.align		4
.L_1780:
        /*289c*/ 	.word	index@(_ZN4vllm25paged_attention_v1_kernelI13__nv_bfloat16hLi64ELi8ELi128ELNS_18Fp8KVCacheDataTypeE2ELb1EEEvPT_PKS3_PKT0_S9_ifPKiSB_iPKfiiiSD_SD_iiiii)
        /*28a0*/ 	.word	0x00000020


	//----- nvinfo : EIATTR_FRAME_SIZE
	.align		4
.L_1781:
        /*28a4*/ 	.byte	0x04, 0x11
        /*28a6*/ 	.short	(.L_1783 - .L_1782)
	.align		4
.L_1782:
        /*28a8*/ 	.word	index@(_ZN4vllm25paged_attention_v1_kernelI13__nv_bfloat16hLi64ELi8ELi128ELNS_18Fp8KVCacheDataTypeE2ELb1EEEvPT_PKS3_PKT0_S9_ifPKiSB_iPKfiiiSD_SD_iiiii)
        /*28ac*/ 	.word	0x00000000


	//----- nvinfo : EIATTR_REGCOUNT
	.align		4
.L_1783:
        /*28b0*/ 	.byte	0x04, 0x2f
        /*28b2*/ 	.short	(.L_1785 - .L_1784)
	.align		4
.L_1784:
        /*28b4*/ 	.word	index@(_ZN4vllm25paged_attention_v1_kernelI13__nv_bfloat16hLi80ELi8ELi128ELNS_18Fp8KVCacheDataTypeE2ELb1EEEvPT_PKS3_PKT0_S9_ifPKiSB_iPKfiiiSD_SD_iiiii)
        /*28b8*/ 	.word	0x00000020


	//----- nvinfo : EIATTR_FRAME_SIZE
	.align		4
.L_1785:
        /*28bc*/ 	.byte	0x04, 0x11
        /*28be*/ 	.short	(.L_1787 - .L_1786)
	.align		4
.L_1786:
        /*28c0*/ 	.word	index@(_ZN4vllm25paged_attention_v1_kernelI13__nv_bfloat16hLi80ELi8ELi128ELNS_18Fp8KVCacheDataTypeE2ELb1EEEvPT_PKS3_PKT0_S9_ifPKiSB_iPKfiiiSD_SD_iiiii)
        /*28c4*/ 	.word	0x00000000


	//----- nvinfo : EIATTR_REGCOUNT
	.align		4
.L_1787:
        /*28c8*/ 	.byte	0x04, 0x2f
        /*28ca*/ 	.short	(.L_1789 - .L_1788)
	.align		4
.L_1788:
        /*28cc*/ 	.word	index@(_ZN4vllm25paged_attention_v1_kernelI13__nv_bfloat16hLi96ELi8ELi128ELNS_18Fp8KVCacheDataTypeE2ELb1EEEvPT_PKS3_PKT0_S9_ifPKiSB_iPKfiiiSD_SD_iiiii)
        /*28d0*/ 	.word	0x00000020


	//----- nvinfo : EIATTR_FRAME_SIZE
	.align		4
.L_1789:
        /*28d4*/ 	.byte	0x04, 0x11
        /*28d6*/ 	.short	(.L_1791 - .L_1790)
	.align		4
.L_1790:
        /*28d8*/ 	.word	index@(_ZN4vllm25paged_attention_v1_kernelI13__nv_bfloat16hLi96ELi8ELi128ELNS_18Fp8KVCacheDataTypeE2ELb1EEEvPT_PKS3_PKT0_S9_ifPKiSB_iPKfiiiSD_SD_iiiii)
        /*28dc*/ 	.word	0x00000000


	//----- nvinfo : EIATTR_REGCOUNT
	.align		4
.L_1791:
        /*28e0*/ 	.byte	0x04, 0x2f
        /*28e2*/ 	.short	(.L_1793 - .L_1792)
	.align		4
.L_1792:
        /*28e4*/ 	.word	index@(_ZN4vllm25paged_attention_v1_kernelI13__nv_bfloat16hLi112ELi8ELi128ELNS_18Fp8KVCacheDataTypeE2ELb1EEEvPT_PKS3_PKT0_S9_ifPKiSB_iPKfiiiSD_SD_iiiii)
        /*28e8*/ 	.word	0x00000020


	//----- nvinfo : EIATTR_FRAME_SIZE
	.align		4
.L_1793:
        /*28ec*/ 	.byte	0x04, 0x11
        /*28ee*/ 	.short	(.L_1795 - .L_1794)
	.align		4
.L_1794:
        /*28f0*/ 	.word	index@(_ZN4vllm25paged_attention_v1_kernelI13__nv_bfloat16hLi112ELi8ELi128ELNS_18Fp8KVCacheDataTypeE2ELb1EEEvPT_PKS3_PKT0_S9_ifPKiSB_iPKfiiiSD_SD_iiiii)
        /*28f4*/ 	.word	0x00000000


	//----- nvinfo : EIATTR_REGCOUNT
	.align		4
.L_1795:
        /*28f8*/ 	.byte	0x04, 0x2f
        /*28fa*/ 	.short	(.L_1797 - .L_1796)
	.align		4
.L_1796:
        /*28fc*/ 	.word	index@(_ZN4vllm25paged_attention_v1_kernelI13__nv_bfloat16hLi120ELi8ELi128ELNS_18Fp8KVCacheDataTypeE2ELb1EEEvPT_PKS3_PKT0_S9_ifPKiSB_iPKfiiiSD_SD_iiiii)
        /*2900*/ 	.word	0x00000020


	//----- nvinfo : EIATTR_FRAME_SIZE
	.align		4
.L_1797:
        /*2904*/ 	.byte	0x04, 0x11
        /*2906*/ 	.short	(.L_1799 - .L_1798)
	.align		4
.L_1798:
        /*2908*/ 	.word	index@(_ZN4vllm25paged_attention_v1_kernelI13__nv_bfloat16hLi120ELi8ELi128ELNS_18Fp8KVCacheDataTypeE2ELb1EEEvPT_PKS3_PKT0_S9_ifPKiSB_iPKfiiiSD_SD_iiiii)
        /*290c*/ 	.word	0x00000000


	//----- nvinfo : EIATTR_REGCOUNT
	.align		4
.L_1799:
        /*2910*/ 	.byte	0x04, 0x2f
        /*2912*/ 	.short	(.L_1801 - .L_1800)
	.align		4
.L_1800:
        /*2914*/ 	.word	index@(_ZN4vllm25paged_attention_v1_kernelI13__nv_bfloat16hLi128ELi8ELi128ELNS_18Fp8KVCacheDataTypeE2ELb1EEEvPT_PKS3_PKT0_S9_ifPKiSB_iPKfiiiSD_SD_iiiii)
        /*2918*/ 	.word	0x00000020


	//----- nvinfo : EIATTR_FRAME_SIZE
	.align		4
.L_1801:
        /*291c*/ 	.byte	0x04, 0x11
        /*291e*/ 	.short	(.L_1803 - .L_1802)
	.align		4
.L_1802:
        /*2920*/ 	.word	index@(_ZN4vllm25paged_attention_v1_kernelI13__nv_bfloat16hLi128ELi8ELi128ELNS_18Fp8KVCacheDataTypeE2ELb1EEEvPT_PKS3_PKT0_S9_ifPKiSB_iPKfiiiSD_SD_iiiii)
        /*2924*/ 	.word	0x00000000


	//----- nvinfo : EIATTR_REGCOUNT
	.align		4
.L_1803:
        /*2928*/ 	.byte	0x04, 0x2f
        /*292a*/ 	.short	(.L_1805 - .L_1804)
	.align		4
.L_1804:
        /*292c*/ 	.word	index@(_ZN4vllm25paged_attention_v1_kernelI13__nv_bfloat16hLi192ELi8ELi128ELNS_18Fp8KVCacheDataTypeE2ELb1EEEvPT_PKS3_PKT0_S9_ifPKiSB_iPKfiiiSD_SD_iiiii)
        /*2930*/ 	.word	0x00000020


	//----- nvinfo : EIATTR_FRAME_SIZE
	.align		4
.L_1805:
        /*2934*/ 	.byte	0x04, 0x11
        /*2936*/ 	.short	(.L_1807 - .L_1806)
	.align		4
.L_1806:
        /*2938*/ 	.word	index@(_ZN4vllm25paged_attention_v1_kernelI13__nv_bfloat16hLi192ELi8ELi128ELNS_18Fp8KVCacheDataTypeE2ELb1EEEvPT_PKS3_PKT0_S9_ifPKiSB_iPKfiiiSD_SD_iiiii)
        /*293c*/ 	.word	0x00000000


	//----- nvinfo : EIATTR_REGCOUNT
	.align		4
.L_1807:
        /*2940*/ 	.byte	0x04, 0x2f
        /*2942*/ 	.short	(.L_1809 - .L_1808)
	.align		4
.L_1808:
        /*2944*/ 	.word	index@(_ZN4vllm25paged_attention_v1_kernelI13__nv_bfloat16hLi256ELi8ELi128ELNS_18Fp8KVCacheDataTypeE2ELb1EEEvPT_PKS3_PKT0_S9_ifPKiSB_iPKfiiiSD_SD_iiiii)
        /*2948*/ 	.word	0x00000020


	//----- nvinfo : EIATTR_FRAME_SIZE
	.align		4
.L_1809:
        /*294c*/ 	.byte	0x04, 0x11
        /*294e*/ 	.short	(.L_1811 - .L_1810)
	.align		4
.L_1810:
        /*2950*/ 	.word	index@(_ZN4vllm25paged_attention_v1_kernelI13__nv_bfloat16hLi256ELi8ELi128ELNS_18Fp8KVCacheDataTypeE2ELb1EEEvPT_PKS3_PKT0_S9_ifPKiSB_iPKfiiiSD_SD_iiiii)
        /*2954*/ 	.word	0x00000000


	//----- nvinfo : EIATTR_REGCOUNT
	.align		4
.L_1811:
        /*2958*/ 	.byte	0x04, 0x2f
        /*295a*/ 	.short	(.L_1813 - .L_1812)
	.align		4
.L_1812:
        /*295c*/ 	.word	index@(_ZN4vllm25paged_attention_v1_kernelI13__nv_bfloat16hLi32ELi8ELi128ELNS_18Fp8KVCacheDataTypeE2ELb0EEEvPT_PKS3_PKT0_S9_ifPKiSB_iPKfiiiSD_SD_iiiii)
        /*2960*/ 	.word	0x00000020


	//----- nvinfo : EIATTR_FRAME_SIZE
	.align		4
.L_1813:
        /*2964*/ 	.byte	0x04, 0x11
        /*2966*/ 	.short	(.L_1815 - .L_1814)
	.align		4
.L_1814:
        /*2968*/ 	.word	index@(_ZN4vllm25paged_attention_v1_kernelI13__nv_bfloat16hLi32ELi8ELi128ELNS_18Fp8KVCacheDataTypeE2ELb0EEEvPT_PKS3_PKT0_S9_ifPKiSB_iPKfiiiSD_SD_iiiii)
        /*296c*/ 	.word	0x00000000


	//----- nvinfo : EIATTR_REGCOUNT
	.align		4
.L_1815:
        /*2970*/ 	.byte	0x04, 0x2f
        /*2972*/ 	.short	(.L_1817 - .L_1816)
	.align		4
.L_1816:
        /*2974*/ 	.word	index@(_ZN4vllm25paged_attention_v1_kernelI13__nv_bfloat16hLi64ELi8ELi128ELNS_18Fp8KVCacheDataTypeE2ELb0EEEvPT_PKS3_PKT0_S9_ifPKiSB_iPKfiiiSD_SD_iiiii)
        /*2978*/ 	.word	0x00000020


	//----- nvinfo : EIATTR_FRAME_SIZE
	.align		4
.L_1817:
        /*297c*/ 	.byte	0x04, 0x11
        /*297e*/ 	.short	(.L_1819 - .L_1818)
	.align		4
.L_1818:
        /*2980*/ 	.word	index@(_ZN4vllm25paged_attention_v1_kernelI13__nv_bfloat16hLi64ELi8ELi128ELNS_18Fp8KVCacheDataTypeE2ELb0EEEvPT_PKS3_PKT0_S9_ifPKiSB_iPKfiiiSD_SD_iiiii)
        /*2984*/ 	.word	0x00000000


	//----- nvinfo : EIATTR_REGCOUNT
	.align		4
.L_1819:
        /*2988*/ 	.byte	0x04, 0x2f
        /*298a*/ 	.short	(.L_1821 - .L_1820)
	.align		4
.L_1820:
        /*298c*/ 	.word	index@(_ZN4vllm25paged_attention_v1_kernelI13__nv_bfloat16hLi80ELi8ELi128ELNS_18Fp8KVCacheDataTypeE2ELb0EEEvPT_PKS3_PKT0_S9_ifPKiSB_iPKfiiiSD_SD_iiiii)
        /*2990*/ 	.word	0x00000020


	//----- nvinfo : EIATTR_FRAME_SIZE
	.align		4
.L_1821:
        /*2994*/ 	.byte	0x04, 0x11
        /*2996*/ 	.short	(.L_1823 - .L_1822)
	.align		4
.L_1822:
        /*2998*/ 	.word	index@(_ZN4vllm25paged_attention_v1_kernelI13__nv_bfloat16hLi80ELi8ELi128ELNS_18Fp8KVCacheDataTypeE2ELb0EEEvPT_PKS3_PKT0_S9_ifPKiSB_iPKfiiiSD_SD_iiiii)
        /*299c*/ 	.word	0x00000000


	//----- nvinfo : EIATTR_REGCOUNT
	.align		4
.L_1823:
        /*29a0*/ 	.byte	0x04, 0x2f
        /*29a2*/ 	.short	(.L_1825 - .L_1824)
	.align		4
.L_1824:
        /*29a4*/ 	.word	index@(_ZN4vllm25paged_attention_v1_kernelI13__nv_bfloat16hLi96ELi8ELi128ELNS_18Fp8KVCacheDataTypeE2ELb0EEEvPT_PKS3_PKT0_S9_ifPKiSB_iPKfiiiSD_SD_iiiii)
        /*29a8*/ 	.word	0x00000020


	//----- nvinfo : EIATTR_FRAME_SIZE
	.align		4
.L_1825:
        /*29ac*/ 	.byte	0x04, 0x11
        /*29ae*/ 	.short	(.L_1827 - .L_1826)
	.align		4
.L_1826:
        /*29b0*/ 	.word	index@(_ZN4vllm25paged_attention_v1_kernelI13__nv_bfloat16hLi96ELi8ELi128ELNS_18Fp8KVCacheDataTypeE2ELb0EEEvPT_PKS3_PKT0_S9_ifPKiSB_iPKfiiiSD_SD_iiiii)
        /*29b4*/ 	.word	0x00000000


	//----- nvinfo : EIATTR_REGCOUNT
	.align		4
.L_1827:
        /*29b8*/ 	.byte	0x04, 0x2f
        /*29ba*/ 	.short	(.L_1829 - .L_1828)
	.align		4
.L_1828:
        /*29bc*/ 	.word	index@(_ZN4vllm25paged_attention_v1_kernelI13__nv_bfloat16hLi112ELi8ELi128ELNS_18Fp8KVCacheDataTypeE2ELb0EEEvPT_PKS3_PKT0_S9_ifPKiSB_iPKfiiiSD_SD_iiiii)
        /*29c0*/ 	.word	0x00000020


	//----- nvinfo : EIATTR_FRAME_SIZE
	.align		4
.L_1829:
        /*29c4*/ 	.byte	0x04, 0x11
        /*29c6*/ 	.short	(.L_1831 - .L_1830)
	.align		4
.L_1830:
        /*29c8*/ 	.word	index@(_ZN4vllm25paged_attention_v1_kernelI13__nv_bfloat16hLi112ELi8ELi128ELNS_18Fp8KVCacheDataTypeE2ELb0EEEvPT_PKS3_PKT0_S9_ifPKiSB_iPKfiiiSD_SD_iiiii)
        /*29cc*/ 	.word	0x00000000


	//----- nvinfo : EIATTR_REGCOUNT
	.align		4
.L_1831:
        /*29d0*/ 	.byte	0x04, 0x2f
        /*29d2*/ 	.short	(.L_1833 - .L_1832)
	.align		4
.L_1832:
        /*29d4*/ 	.word	index@(_ZN4vllm25paged_attention_v1_kernelI13__nv_bfloat16hLi120ELi8ELi128ELNS_18Fp8KVCacheDataTypeE2ELb0EEEvPT_PKS3_PKT0_S9_ifPKiSB_iPKfiiiSD_SD_iiiii)
        /*29d8*/ 	.word	0x00000020


	//----- nvinfo : EIATTR_FRAME_SIZE
	.align		4
.L_1833:
        /*29dc*/ 	.byte	0x04, 0x11
        /*29de*/ 	.short	(.L_1835 - .L_1834)
	.align		4
.L_1834:
        /*29e0*/ 	.word	index@(_ZN4vllm25paged_attention_v1_kernelI13__nv_bfloat16hLi120ELi8ELi128ELNS_18Fp8KVCacheDataTypeE2ELb0EEEvPT_PKS3_PKT0_S9_ifPKiSB_iPKfiiiSD_SD_iiiii)
        /*29e4*/ 	.word	0x00000000


	//----- nvinfo : EIATTR_REGCOUNT
	.align		4
.L_1835:
        /*29e8*/ 	.byte	0x04, 0x2f
        /*29ea*/ 	.short	(.L_1837 - .L_1836)
	.align		4
.L_1836:
        /*29ec*/ 	.word	index@(_ZN4vllm25paged_attention_v1_kernelI13__nv_bfloat16hLi128ELi8ELi128ELNS_18Fp8KVCacheDataTypeE2ELb0EEEvPT_PKS3_PKT0_S9_ifPKiSB_iPKfiiiSD_SD_iiiii)
        /*29f0*/ 	.word	0x00000020


	//----- nvinfo : EIATTR_FRAME_SIZE
	.align		4
.L_1837:
        /*29f4*/ 	.byte	0x04, 0x11
        /*29f6*/ 	.short	(.L_1839 - .L_1838)
	.align		4
.L_1838:
        /*29f8*/ 	.word	index@(_ZN4vllm25paged_attention_v1_kernelI13__nv_bfloat16hLi128ELi8ELi128ELNS_18Fp8KVCacheDataTypeE2ELb0EEEvPT_PKS3_PKT0_S9_ifPKiSB_iPKfiiiSD_SD_iiiii)
        /*29fc*/ 	.word	0x00000000


	//----- nvinfo : EIATTR_REGCOUNT
	.align		4
.L_1839:
        /*2a00*/ 	.byte	0x04, 0x2f
        /*2a02*/ 	.short	(.L_1841 - .L_1840)
	.align		4
.L_1840:
        /*2a04*/ 	.word	index@(_ZN4vllm25paged_attention_v1_kernelI13__nv_bfloat16hLi192ELi8ELi128ELNS_18Fp8KVCacheDataTypeE2ELb0EEEvPT_PKS3_PKT0_S9_ifPKiSB_iPKfiiiSD_SD_iiiii)
        /*2a08*/ 	.word	0x00000020


	//----- nvinfo : EIATTR_FRAME_SIZE
	.align		4
.L_1841:
        /*2a0c*/ 	.byte	0x04, 0x11
        /*2a0e*/ 	.short	(.L_1843 - .L_1842)
	.align		4
.L_1842:
        /*2a10*/ 	.word	index@(_ZN4vllm25paged_attention_v1_kernelI13__nv_bfloat16hLi192ELi8ELi128ELNS_18Fp8KVCacheDataTypeE2ELb0EEEvPT_PKS3_PKT0_S9_ifPKiSB_iPKfiiiSD_SD_iiiii)
        /*2a14*/ 	.word	0x00000000


	//----- nvinfo : EIATTR_REGCOUNT
	.align		4
.L_1843:
        /*2a18*/ 	.byte	0x04, 0x2f
        /*2a1a*/ 	.short	(.L_1845 - .L_1844)
	.align		4
.L_1844:
        /*2a1c*/ 	.word	index@(_ZN4vllm25paged_attention_v1_kernelI13__nv_bfloat16hLi256ELi8ELi128ELNS_18Fp8KVCacheDataTypeE2ELb0EEEvPT_PKS3_PKT0_S9_ifPKiSB_iPKfiiiSD_SD_iiiii)
        /*2a20*/ 	.word	0x00000020


	//----- nvinfo : EIATTR_FRAME_SIZE
	.align		4
.L_1845:
        /*2a24*/ 	.byte	0x04, 0x11
        /*2a26*/ 	.short	(.L_1847 - .L_1846)
	.align		4
.L_1846:
        /*2a28*/ 	.word	index@(_ZN4vllm25paged_attention_v1_kernelI13__nv_bfloat16hLi256ELi8ELi128ELNS_18Fp8KVCacheDataTypeE2ELb0EEEvPT_PKS3_PKT0_S9_ifPKiSB_iPKfiiiSD_SD_iiiii)
        /*2a2c*/ 	.word	0x00000000


	//----- nvinfo : EIATTR_REGCOUNT
	.align		4
.L_1847:
        /*2a30*/ 	.byte	0x04, 0x2f
        /*2a32*/ 	.short	(.L_1849 - .L_1848)
	.align		4
.L_1848:
        /*2a34*/ 	.word	index@(_ZN4vllm25paged_attention_v1_kernelI13__nv_bfloat16hLi32ELi16ELi128ELNS_18Fp8KVCacheDataTypeE2ELb1EEEvPT_PKS3_PKT0_S9_ifPKiSB_iPKfiiiSD_SD_iiiii)
        /*2a38*/ 	.word	0x00000020


	//----- nvinfo : EIATTR_FRAME_SIZE
	.align		4
.L_1849:
        /*2a3c*/ 	.byte	0x04, 0x11
        /*2a3e*/ 	.short	(.L_1851 - .L_1850)
	.align		4
.L_1850:
        /*2a40*/ 	.word	index@(_ZN4vllm25paged_attention_v1_kernelI13__nv_bfloat16hLi32ELi16ELi128ELNS_18Fp8KVCacheDataTypeE2ELb1EEEvPT_PKS3_PKT0_S9_ifPKiSB_iPKfiiiSD_SD_iiiii)
        /*2a44*/ 	.word	0x00000000


	//----- nvinfo : EIATTR_REGCOUNT
	.align		4
.L_1851:
        /*2a48*/ 	.byte	0x04, 0x2f
        /*2a4a*/ 	.short	(.L_1853 - .L_1852)
	.align		4
.L_1852:
        /*2a4c*/ 	.word	index@(_ZN4vllm25paged_attention_v1_kernelI13__nv_bfloat16hLi64ELi16ELi128ELNS_18Fp8KVCacheDataTypeE2ELb1EEEvPT_PKS3_PKT0_S9_ifPKiSB_iPKfiiiSD_SD_iiiii)
        /*2a50*/ 	.word	0x00000020


	//----- nvinfo : EIATTR_FRAME_SIZE
	.align		4
.L_1853:
        /*2a54*/ 	.byte	0x04, 0x11
        /*2a56*/ 	.short	(.L_1855 - .L_1854)
	.align		4
.L_1854:
        /*2a58*/ 	.word	index@(_ZN4vllm25paged_attention_v1_kernelI13__nv_bfloat16hLi64ELi16ELi128ELNS_18Fp8KVCacheDataTypeE2ELb1EEEvPT_PKS3_PKT0_S9_ifPKiSB_iPKfiiiSD_SD_iiiii)
        /*2a5c*/ 	.word	0x00000000


	//----- nvinfo : EIATTR_REGCOUNT
	.align		4
.L_1855:
        /*2a60*/ 	.byte	0x04, 0x2f
        /*2a62*/ 	.short	(.L_1857 - .L_1856)
	.align		4
.L_1856:
        /*2a64*/ 	.word	index@(_ZN4vllm25paged_attention_v1_kernelI13__nv_bfloat16hLi80ELi16ELi128ELNS_18Fp8KVCacheDataTypeE2ELb1EEEvPT_PKS3_PKT0_S9_ifPKiSB_iPKfiiiSD_SD_iiiii)
        /*2a68*/ 	.word	0x00000020


	//----- nvinfo : EIATTR_FRAME_SIZE
	.align		4
.L_1857:
        /*2a6c*/ 	.byte	0x04, 0x11
        /*2a6e*/ 	.short	(.L_1859 - .L_1858)
	.align		4
.L_1858:
        /*2a70*/ 	.word	index@(_ZN4vllm25paged_attention_v1_kernelI13__nv_bfloat16hLi80ELi16ELi128ELNS_18Fp8KVCacheDataTypeE2ELb1EEEvPT_PKS3_PKT0_S9_ifPKiSB_iPKfiiiSD_SD_iiiii)
        /*2a74*/ 	.word	0x00000000


	//----- nvinfo : EIATTR_REGCOUNT
	.align		4
.L_1859:
        /*2a78*/ 	.byte	0x04, 0x2f
        /*2a7a*/ 	.short	(.L_1861 - .L_1860)
	.align		4
.L_1860:
        /*2a7c*/ 	.word	index@(_ZN4vllm25paged_attention_v1_kernelI13__nv_bfloat16hLi96ELi16ELi128ELNS_18Fp8KVCacheDataTypeE2ELb1EEEvPT_PKS3_PKT0_S9_ifPKiSB_iPKfiiiSD_SD_iiiii)
        /*2a80*/ 	.word	0x00000020


	//----- nvinfo : EIATTR_FRAME_SIZE
	.align		4
.L_1861:
        /*2a84*/ 	.byte	0x04, 0x11
        /*2a86*/ 	.short	(.L_1863 - .L_1862)
	.align		4
.L_1862:
        /*2a88*/ 	.word	index@(_ZN4vllm25paged_attention_v1_kernelI13__nv_bfloat16hLi96ELi16ELi128ELNS_18Fp8KVCacheDataTypeE2ELb1EEEvPT_PKS3_PKT0_S9_ifPKiSB_iPKfiiiSD_SD_iiiii)
        /*2a8c*/ 	.word	0x00000000


	//----- nvinfo : EIATTR_REGCOUNT
	.align		4
.L_1863:
        /*2a90*/ 	.byte	0x04, 0x2f
        /*2a92*/ 	.short	(.L_1865 - .L_1864)
	.align		4
.L_1864:
        /*2a94*/ 	.word	index@(_ZN4vllm25paged_attention_v1_kernelI13__nv_bfloat16hLi112ELi16ELi128ELNS_18Fp8KVCacheDataTypeE2ELb1EEEvPT_PKS3_PKT0_S9_ifPKiSB_iPKfiiiSD_SD_iiiii)
        /*2a98*/ 	.word	0x00000020


	//----- nvinfo : EIATTR_FRAME_SIZE
	.align		4
.L_1865:
        /*2a9c*/ 	.byte	0x04, 0x11
        /*2a9e*/ 	.short	(.L_1867 - .L_1866)
	.align		4
.L_1866:
        /*2aa0*/ 	.word	index@(_ZN4vllm25paged_attention_v1_kernelI13__nv_bfloat16hLi112ELi16ELi128ELNS_18Fp8KVCacheDataTypeE2ELb1EEEvPT_PKS3_PKT0_S9_ifPKiSB_iPKfiiiSD_SD_iiiii)
        /*2aa4*/ 	.word	0x00000000


	//----- nvinfo : EIATTR_REGCOUNT
	.align		4
.L_1867:
        /*2aa8*/ 	.byte	0x04, 0x2f
        /*2aaa*/ 	.short	(.L_1869 - .L_1868)
	.align		4
.L_1868:
        /*2aac*/ 	.word	index@(_ZN4vllm25paged_attention_v1_kernelI13__nv_bfloat16hLi120ELi16ELi128ELNS_18Fp8KVCacheDataTypeE2ELb1EEEvPT_PKS3_PKT0_S9_ifPKiSB_iPKfiiiSD_SD_iiiii)
        /*2ab0*/ 	.word	0x00000020


	//----- nvinfo : EIATTR_FRAME_SIZE
	.align		4
.L_1869:
        /*2ab4*/ 	.byte	0x04, 0x11
        /*2ab6*/ 	.short	(.L_1871 - .L_1870)
	.align		4
.L_1870:
        /*2ab8*/ 	.word	index@(_ZN4vllm25paged_attention_v1_kernelI13__nv_bfloat16hLi120ELi16ELi128ELNS_18Fp8KVCacheDataTypeE2ELb1EEEvPT_PKS3_PKT0_S9_ifPKiSB_iPKfiiiSD_SD_iiiii)
        /*2abc*/ 	.word	0x00000000


	//----- nvinfo : EIATTR_REGCOUNT
	.align		4
.L_1871:
        /*2ac0*/ 	.byte	0x04, 0x2f
        /*2ac2*/ 	.short	(.L_1873 - .L_1872)
	.align		4
.L_1872:
        /*2ac4*/ 	.word	index@(_ZN4vllm25paged_attention_v1_kernelI13__nv_bfloat16hLi128ELi16ELi128ELNS_18Fp8KVCacheDataTypeE2ELb1EEEvPT_PKS3_PKT0_S9_ifPKiSB_iPKfiiiSD_SD_iiiii)
        /*2ac8*/ 	.word	0x00000020


	//----- nvinfo : EIATTR_FRAME_SIZE
	.align		4
.L_1873:
        /*2acc*/ 	.byte	0x04, 0x11
        /*2ace*/ 	.short	(.L_1875 - .L_1874)
	.align		4
.L_1874:
        /*2ad0*/ 	.word	index@(_ZN4vllm25paged_attention_v1_kernelI13__nv_bfloat16hLi128ELi16ELi128ELNS_18Fp8KVCacheDataTypeE2ELb1EEEvPT_PKS3_PKT0_S9_ifPKiSB_iPKfiiiSD_SD_iiiii)
        /*2ad4*/ 	.word	0x00000000


	//----- nvinfo : EIATTR_REGCOUNT
	.align		4
.L_1875:
        /*2ad8*/ 	.byte	0x04, 0x2f
        /*2ada*/ 	.short	(.L_1877 - .L_1876)
	.align		4
.L_1876:
        /*2adc*/ 	.word	index@(_ZN4vllm25paged_attention_v1_kernelI13__nv_bfloat16hLi192ELi16ELi128ELNS_18Fp8KVCacheDataTypeE2ELb1EEEvPT_PKS3_PKT0_S9_ifPKiSB_iPKfiiiSD_SD_iiiii)
        /*2ae0*/ 	.word	0x00000020


	//----- nvinfo : EIATTR_FRAME_SIZE
	.align		4
.L_1877:
        /*2ae4*/ 	.byte	0x04, 0x11
        /*2ae6*/ 	.short	(.L_1879 - .L_1878)
	.align		4
.L_1878:
        /*2ae8*/ 	.word	index@(_ZN4vllm25paged_attention_v1_kernelI13__nv_bfloat16hLi192ELi16ELi128ELNS_18Fp8KVCacheDataTypeE2ELb1EEEvPT_PKS3_PKT0_S9_ifPKiSB_iPKfiiiSD_SD_iiiii)
        /*2aec*/ 	.word	0x00000000


	//----- nvinfo : EIATTR_REGCOUNT
	.align		4
.L_1879:
        /*2af0*/ 	.byte	0x04, 0x2f
        /*2af2*/ 	.short	(.L_1881 - .L_1880)
	.align		4
.L_1880:
        /*2af4*/ 	.word	index@(_ZN4vllm25paged_attention_v1_kernelI13__nv_bfloat16hLi256ELi16ELi128ELNS_18Fp8KVCacheDataTypeE2ELb1EEEvPT_PKS3_PKT0_S9_ifPKiSB_iPKfiiiSD_SD_iiiii)
        /*2af8*/ 	.word	0x00000020


	//----- nvinfo : EIATTR_FRAME_SIZE
	.align		4
.L_1881:
        /*2afc*/ 	.byte	0x04, 0x11
        /*2afe*/ 	.short	(.L_1883 - .L_1882)
	.align		4
.L_1882:
        /*2b00*/ 	.word	index@(_ZN4vllm25paged_attention_v1_kernelI13__nv_bfloat16hLi256ELi16ELi128ELNS_18Fp8KVCacheDataTypeE2ELb1EEEvPT_PKS3_PKT0_S9_ifPKiSB_iPKfiiiSD_SD_iiiii)
        /*2b04*/ 	.word	0x00000000


	//----- nvinfo : EIATTR_REGCOUNT
	.align		4
.L_1883:
        /*2b08*/ 	.byte	0x04, 0x2f
        /*2b0a*/ 	.short	(.L_1885 - .L_1884)
	.align		4
.L_1884:
        /*2b0c*/ 	.word	index@(_ZN4vllm25paged_attention_v1_kernelI13__nv_bfloat16hLi32ELi16ELi128ELNS_18Fp8KVCacheDataTypeE2ELb0EEEvPT_PKS3_PKT0_S9_ifPKiSB_iPKfiiiSD_SD_iiiii)
        /*2b10*/ 	.word	0x00000020


	//----- nvinfo : EIATTR_FRAME_SIZE
	.align		4
.L_1885:
        /*2b14*/ 	.byte	0x04, 0x11
        /*2b16*/ 	.short	(.L_1887 - .L_1886)
	.align		4
.L_1886:
        /*2b18*/ 	.word	index@(_ZN4vllm25paged_attention_v1_kernelI13__nv_bfloat16hLi32ELi16ELi128ELNS_18Fp8KVCacheDataTypeE2ELb0EEEvPT_PKS3_PKT0_S9_ifPKiSB_iPKfiiiSD_SD_iiiii)
        /*2b1c*/ 	.word	0x00000000


	//----- nvinfo : EIATTR_REGCOUNT
	.align		4
.L_1887:
        /*2b20*/ 	.byte	0x04, 0x2f
        /*2b22*/ 	.short	(.L_1889 - .L_1888)
	.align		4
.L_1888:
        /*2b24*/ 	.word	index@(_ZN4vllm25paged_attention_v1_kernelI13__nv_bfloat16hLi64ELi16ELi128ELNS_18Fp8KVCacheDataTypeE2ELb0EEEvPT_PKS3_PKT0_S9_ifPKiSB_iPKfiiiSD_SD_iiiii)
        /*2b28*/ 	.word	0x00000020


	//----- nvinfo : EIATTR_FRAME_SIZE
	.align		4
.L_1889:
        /*2b2c*/ 	.byte	0x04, 0x11
        /*2b2e*/ 	.short	(.L_1891 - .L_1890)
	.align		4
.L_1890:
        /*2b30*/ 	.word	index@(_ZN4vllm25paged_attention_v1_kernelI13__nv_bfloat16hLi64ELi16ELi128ELNS_18Fp8KVCacheDataTypeE2ELb0EEEvPT_PKS3_PKT0_S9_ifPKiSB_iPKfiiiSD_SD_iiiii)
        /*2b34*/ 	.word	0x00000000


	//----- nvinfo : EIATTR_REGCOUNT
	.align		4
.L_1891:
        /*2b38*/ 	.byte	0x04, 0x2f
        /*2b3a*/ 	.short	(.L_1893 - .L_1892)
	.align		4
.L_1892:
        /*2b3c*/ 	.word	index@(_ZN4vllm25paged_attention_v1_kernelI13__nv_bfloat16hLi80ELi16ELi128ELNS_18Fp8KVCacheDataTypeE2ELb0EEEvPT_PKS3_PKT0_S9_ifPKiSB_iPKfiiiSD_SD_iiiii)
        /*2b40*/ 	.word	0x00000020


	//----- nvinfo : EIATTR_FRAME_SIZE
	.align		4
.L_1893:
        /*2b44*/ 	.byte	0x04, 0x11
        /*2b46*/ 	.short	(.L_1895 - .L_1894)
	.align		4
.L_1894:
        /*2b48*/ 	.word	index@(_ZN4vllm25paged_attention_v1_kernelI13__nv_bfloat16hLi80ELi16ELi128ELNS_18Fp8KVCacheDataTypeE2ELb0EEEvPT_PKS3_PKT0_S9_ifPKiSB_iPKfiiiSD_SD_iiiii)
        /*2b4c*/ 	.word	0x00000000


	//----- nvinfo : EIATTR_REGCOUNT
	.align		4
.L_1895:
        /*2b50*/ 	.byte	0x04, 0x2f
        /*2b52*/ 	.short	(.L_1897 - .L_1896)
	.align		4
.L_1896:
        /*2b54*/ 	.word	index@(_ZN4vllm25paged_attention_v1_kernelI13__nv_bfloat16hLi96ELi16ELi128ELNS_18Fp8KVCacheDataTypeE2ELb0EEEvPT_PKS3_PKT0_S9_ifPKiSB_iPKfiiiSD_SD_iiiii)
        /*2b58*/ 	.word	0x00000020


	//----- nvinfo : EIATTR_FRAME_SIZE
	.align		4
.L_1897:
        /*2b5c*/ 	.byte	0x04, 0x11
        /*2b5e*/ 	.short	(.L_1899 - .L_1898)
	.align		4
.L_1898:
        /*2b60*/ 	.word	index@(_ZN4vllm25paged_attention_v1_kernelI13__nv_bfloat16hLi96ELi16ELi128ELNS_18Fp8KVCacheDataTypeE2ELb0EEEvPT_PKS3_PKT0_S9_ifPKiSB_iPKfiiiSD_SD_iiiii)
        /*2b64*/ 	.word	0x00000000


	//----- nvinfo : EIATTR_REGCOUNT
	.align		4
.L_1899:
        /*2b68*/ 	.byte	0x04, 0x2f
        /*2b6a*/ 	.short	(.L_1901 - .L_1900)
	.align		4
.L_1900:
        /*2b6c*/ 	.word	index@(_ZN4vllm25paged_attention_v1_kernelI13__nv_bfloat16hLi112ELi16ELi128ELNS_18Fp8KVCacheDataTypeE2ELb0EEEvPT_PKS3_PKT0_S9_ifPKiSB_iPKfiiiSD_SD_iiiii)
        /*2b70*/ 	.word	0x00000020


	//----- nvinfo : EIATTR_FRAME_SIZE
	.align		4
.L_1901:
        /*2b74*/ 	.byte	0x04, 0x11
        /*2b76*/ 	.short	(.L_1903 - .L_1902)
	.align		4
.L_1902:
        /*2b78*/ 	.word	index@(_ZN4vllm25paged_attention_v1_kernelI13__nv_bfloat16hLi112ELi16ELi128ELNS_18Fp8KVCacheDataTypeE2ELb0EEEvPT_PKS3_PKT0_S9_ifPKiSB_iPKfiiiSD_SD_iiiii)
        /*2b7c*/ 	.word	0x00000000


	//----- nvinfo : EIATTR_REGCOUNT
	.align		4
.L_1903:
        /*2b80*/ 	.byte	0x04, 0x2f
        /*2b82*/ 	.short	(.L_1905 - .L_1904)
	.align		4
.L_1904:
        /*2b84*/ 	.word	index@(_ZN4vllm25paged_attention_v1_kernelI13__nv_bfloat16hLi120ELi16ELi128ELNS_18Fp8KVCacheDataTypeE2ELb0EEEvPT_PKS3_PKT0_S9_ifPKiSB_iPKfiiiSD_SD_iiiii)
        /*2b88*/ 	.word	0x00000020


	//----- nvinfo : EIATTR_FRAME_SIZE
	.align		4
.L_1905:
        /*2b8c*/ 	.byte	0x04, 0x11
        /*2b8e*/ 	.short	(.L_1907 - .L_1906)
	.align		4
.L_1906:
        /*2b90*/ 	.word	index@(_ZN4vllm25paged_attention_v1_kernelI13__nv_bfloat16hLi120ELi16ELi128ELNS_18Fp8KVCacheDataTypeE2ELb0EEEvPT_PKS3_PKT0_S9_ifPKiSB_iPKfiiiSD_SD_iiiii)
        /*2b94*/ 	.word	0x00000000


	//----- nvinfo : EIATTR_REGCOUNT
	.align		4
.L_1907:
        /*2b98*/ 	.byte	0x04, 0x2f
        /*2b9a*/ 	.short	(.L_1909 - .L_1908)
	.align		4
.L_1908:
        /*2b9c*/ 	.word	index@(_ZN4vllm25paged_attention_v1_kernelI13__nv_bfloat16hLi128ELi16ELi128ELNS_18Fp8KVCacheDataTypeE2ELb0EEEvPT_PKS3_PKT0_S9_ifPKiSB_iPKfiiiSD_SD_iiiii)
        /*2ba0*/ 	.word	0x00000020


	//----- nvinfo : EIATTR_FRAME_SIZE
	.align		4
.L_1909:
        /*2ba4*/ 	.byte	0x04, 0x11
        /*2ba6*/ 	.short	(.L_1911 - .L_1910)
	.align		4
.L_1910:
        /*2ba8*/ 	.word	index@(_ZN4vllm25paged_attention_v1_kernelI13__nv_bfloat16hLi128ELi16ELi128ELNS_18Fp8KVCacheDataTypeE2ELb0EEEvPT_PKS3_PKT0_S9_ifPKiSB_iPKfiiiSD_SD_iiiii)
        /*2bac*/ 	.word	0x00000000


	//----- nvinfo : EIATTR_REGCOUNT
	.align		4
.L_1911:
        /*2bb0*/ 	.byte	0x04, 0x2f
        /*2bb2*/ 	.short	(.L_1913 - .L_1912)
	.align		4
.L_1912:
        /*2bb4*/ 	.word	index@(_ZN4vllm25paged_attention_v1_kernelI13__nv_bfloat16hLi192ELi16ELi128ELNS_18Fp8KVCacheDataTypeE2ELb0EEEvPT_PKS3_PKT0_S9_ifPKiSB_iPKfiiiSD_SD_iiiii)
        /*2bb8*/ 	.word	0x00000020


	//----- nvinfo : EIATTR_FRAME_SIZE
	.align		4
.L_1913:
        /*2bbc*/ 	.byte	0x04, 0x11
        /*2bbe*/ 	.short	(.L_1915 - .L_1914)
	.align		4
.L_1914:
        /*2bc0*/ 	.word	index@(_ZN4vllm25paged_attention_v1_kernelI13__nv_bfloat16hLi192ELi16ELi128ELNS_18Fp8KVCacheDataTypeE2ELb0EEEvPT_PKS3_PKT0_S9_ifPKiSB_iPKfiiiSD_SD_iiiii)
        /*2bc4*/ 	.word	0x00000000


	//----- nvinfo : EIATTR_REGCOUNT
	.align		4
.L_1915:
        /*2bc8*/ 	.byte	0x04, 0x2f
        /*2bca*/ 	.short	(.L_1917 - .L_1916)
	.align		4
.L_1916:
        /*2bcc*/ 	.word	index@(_ZN4vllm25paged_attention_v1_kernelI13__nv_bfloat16hLi256ELi16ELi128ELNS_18Fp8KVCacheDataTypeE2ELb0EEEvPT_PKS3_PKT0_S9_ifPKiSB_iPKfiiiSD_SD_iiiii)
        /*2bd0*/ 	.word	0x00000020


	//----- nvinfo : EIATTR_FRAME_SIZE
	.align		4
.L_1917:
        /*2bd4*/ 	.byte	0x04, 0x11
        /*2bd6*/ 	.short	(.L_1919 - .L_1918)
	.align		4
.L_1918:
        /*2bd8*/ 	.word	index@(_ZN4vllm25paged_attention_v1_kernelI13__nv_bfloat16hLi256ELi16ELi128ELNS_18Fp8KVCacheDataTypeE2ELb0EEEvPT_PKS3_PKT0_S9_ifPKiSB_iPKfiiiSD_SD_iiiii)
        /*2bdc*/ 	.word	0x00000000


	//----- nvinfo : EIATTR_REGCOUNT
	.align		4
.L_1919:
        /*2be0*/ 	.byte	0x04, 0x2f
        /*2be2*/ 	.short	(.L_1921 - .L_1920)
	.align		4
.L_1920:
        /*2be4*/ 	.word	index@(_ZN4vllm25paged_attention_v1_kernelI13__nv_bfloat16hLi32ELi32ELi128ELNS_18Fp8KVCacheDataTypeE2ELb1EEEvPT_PKS3_PKT0_S9_ifPKiSB_iPKfiiiSD_SD_iiiii)
        /*2be8*/ 	.word	0x00000020


	//----- nvinfo : EIATTR_FRAME_SIZE
	.align		4
.L_1921:
        /*2bec*/ 	.byte	0x04, 0x11
        /*2bee*/ 	.short	(.L_1923 - .L_1922)
	.align		4
.L_1922:
        /*2bf0*/ 	.word	index@(_ZN4vllm25paged_attention_v1_kernelI13__nv_bfloat16hLi32ELi32ELi128ELNS_18Fp8KVCacheDataTypeE2ELb1EEEvPT_PKS3_PKT0_S9_ifPKiSB_iPKfiiiSD_SD_iiiii)
        /*2bf4*/ 	.word	0x00000000


	//----- nvinfo : EIATTR_REGCOUNT
	.align		4
.L_1923:
        /*2bf8*/ 	.byte	0x04, 0x2f
        /*2bfa*/ 	.short	(.L_1925 - .L_1924)
	.align		4
.L_1924:
        /*2bfc*/ 	.word	index@(_ZN4vllm25paged_attention_v1_kernelI13__nv_bfloat16hLi64ELi32ELi128ELNS_18Fp8KVCacheDataTypeE2ELb1EEEvPT_PKS3_PKT0_S9_ifPKiSB_iPKfiiiSD_SD_iiiii)
        /*2c00*/ 	.word	0x00000020


	//----- nvinfo : EIATTR_FRAME_SIZE
	.align		4
.L_1925:
        /*2c04*/ 	.byte	0x04, 0x11
        /*2c06*/ 	.short	(.L_1927 - .L_1926)
	.align		4
.L_1926:
        /*2c08*/ 	.word	index@(_ZN4vllm25paged_attention_v1_kernelI13__nv_bfloat16hLi64ELi32ELi128ELNS_18Fp8KVCacheDataTypeE2ELb1EEEvPT_PKS3_PKT0_S9_ifPKiSB_iPKfiiiSD_SD_iiiii)
        /*2c0c*/ 	.word	0x00000000


	//----- nvinfo : EIATTR_REGCOUNT
	.align		4
.L_1927:
        /*2c10*/ 	.byte	0x04, 0x2f
        /*2c12*/ 	.short	(.L_1929 - .L_1928)
	.align		4
.L_1928:
        /*2c14*/ 	.word	index@(_ZN4vllm25paged_attention_v1_kernelI13__nv_bfloat16hLi80ELi32ELi128ELNS_18Fp8KVCacheDataTypeE2ELb1EEEvPT_PKS3_PKT0_S9_ifPKiSB_iPKfiiiSD_SD_iiiii)
        /*2c18*/ 	.word	0x00000020


	//----- nvinfo : EIATTR_FRAME_SIZE
	.align		4
.L_1929:
        /*2c1c*/ 	.byte	0x04, 0x11
        /*2c1e*/ 	.short	(.L_1931 - .L_1930)
	.align		4
.L_1930:
        /*2c20*/ 	.word	index@(_ZN4vllm25paged_attention_v1_kernelI13__nv_bfloat16hLi80ELi32ELi128ELNS_18Fp8KVCacheDataTypeE2ELb1EEEvPT_PKS3_PKT0_S9_ifPKiSB_iPKfiiiSD_SD_iiiii)
        /*2c24*/ 	.word	0x00000000


	//----- nvinfo : EIATTR_REGCOUNT
	.align		4
.L_1931:
        /*2c28*/ 	.byte	0x04, 0x2f
        /*2c2a*/ 	.short	(.L_1933 - .L_1932)
	.align		4
.L_1932:
        /*2c2c*/ 	.word	index@(_ZN4vllm25paged_attention_v1_kernelI13__nv_bfloat16hLi96ELi32ELi128ELNS_18Fp8KVCacheDataTypeE2ELb1EEEvPT_PKS3_PKT0_S9_ifPKiSB_iPKfiiiSD_SD_iiiii)
        /*2c30*/ 	.word	0x00000028


	//----- nvinfo : EIATTR_FRAME_SIZE
	.align		4
.L_1933:
        /*2c34*/ 	.byte	0x04, 0x11
        /*2c36*/ 	.short	(.L_1935 - .L_1934)
	.align		4
.L_1934:
        /*2c38*/ 	.word	index@(_ZN4vllm25paged_attention_v1_kernelI13__nv_bfloat16hLi96ELi32ELi128ELNS_18Fp8KVCacheDataTypeE2ELb1EEEvPT_PKS3_PKT0_S9_ifPKiSB_iPKfiiiSD_SD_iiiii)
        /*2c3c*/ 	.word	0x00000000


	//----- nvinfo : EIATTR_REGCOUNT
	.align		4
.L_1935:
        /*2c40*/ 	.byte	0x04, 0x2f
        /*2c42*/ 	.short	(.L_1937 - .L_1936)
	.align		4
.L_1936:
        /*2c44*/ 	.word	index@(_ZN4vllm25paged_attention_v1_kernelI13__nv_bfloat16hLi112ELi32ELi128ELNS_18Fp8KVCacheDataTypeE2ELb1EEEvPT_PKS3_PKT0_S9_ifPKiSB_iPKfiiiSD_SD_iiiii)
        /*2c48*/ 	.word	0x00000020


	//----- nvinfo : EIATTR_FRAME_SIZE
	.align		4
.L_1937:
        /*2c4c*/ 	.byte	0x04, 0x11
        /*2c4e*/ 	.short	(.L_1939 - .L_1938)
	.align		4
.L_1938:
        /*2c50*/ 	.word	index@(_ZN4vllm25paged_attention_v1_kernelI13__nv_bfloat16hLi112ELi32ELi128ELNS_18Fp8KVCacheDataTypeE2ELb1EEEvPT_PKS3_PKT0_S9_ifPKiSB_iPKfiiiSD_SD_iiiii)
        /*2c54*/ 	.word	0x00000000


	//----- nvinfo : EIATTR_REGCOUNT
	.align		4
.L_1939:
        /*2c58*/ 	.byte	0x04, 0x2f
        /*2c5a*/ 	.short	(.L_1941 - .L_1940)
	.align		4
.L_1940:
        /*2c5c*/ 	.word	index@(_ZN4vllm25paged_attention_v1_kernelI13__nv_bfloat16hLi120ELi32ELi128ELNS_18Fp8KVCacheDataTypeE2ELb1EEEvPT_PKS3_PKT0_S9_ifPKiSB_iPKfiiiSD_SD_iiiii)
        /*2c60*/ 	.word	0x00000020


	//----- nvinfo : EIATTR_FRAME_SIZE
	.align		4
.L_1941:
        /*2c64*/ 	.byte	0x04, 0x11
        /*2c66*/ 	.short	(.L_1943 - .L_1942)
	.align		4
.L_1942:
        /*2c68*/ 	.word	index@(_ZN4vllm25paged_attention_v1_kernelI13__nv_bfloat16hLi120ELi32ELi128ELNS_18Fp8KVCacheDataTypeE2ELb1EEEvPT_PKS3_PKT0_S9_ifPKiSB_iPKfiiiSD_SD_iiiii)
        /*2c6c*/ 	.word	0x00000000


	//----- nvinfo : EIATTR_REGCOUNT
	.align		4
.L_1943:
        /*2c70*/ 	.byte	0x04, 0x2f
        /*2c72*/ 	.short	(.L_1945 - .L_1944)
	.align		4
.L_1944:
        /*2c74*/ 	.word	index@(_ZN4vllm25paged_attention_v1_kernelI13__nv_bfloat16hLi128ELi32ELi128ELNS_18Fp8KVCacheDataTypeE2ELb1EEEvPT_PKS3_PKT0_S9_ifPKiSB_iPKfiiiSD_SD_iiiii)
        /*2c78*/ 	.word	0x00000028


	//----- nvinfo : EIATTR_FRAME_SIZE
	.align		4
.L_1945:
        /*2c7c*/ 	.byte	0x04, 0x11
        /*2c7e*/ 	.short	(.L_1947 - .L_1946)
	.align		4
.L_1946:
        /*2c80*/ 	.word	index@(_ZN4vllm25paged_attention_v1_kernelI13__nv_bfloat16hLi128ELi32ELi128ELNS_18Fp8KVCacheDataTypeE2ELb1EEEvPT_PKS3_PKT0_S9_ifPKiSB_iPKfiiiSD_SD_iiiii)
        /*2c84*/ 	.word	0x00000000


	//----- nvinfo : EIATTR_REGCOUNT
	.align		4
.L_1947:
        /*2c88*/ 	.byte	0x04, 0x2f
        /*2c8a*/ 	.short	(.L_1949 - .L_1948)
	.align		4
.L_1948:
        /*2c8c*/ 	.word	index@(_ZN4vllm25paged_attention_v1_kernelI13__nv_bfloat16hLi192ELi32ELi128ELNS_18Fp8KVCacheDataTypeE2ELb1EEEvPT_PKS3_PKT0_S9_ifPKiSB_iPKfiiiSD_SD_iiiii)
        /*2c90*/ 	.word	0x00000028


	//----- nvinfo : EIATTR_FRAME_SIZE
	.align		4
.L_1949:
        /*2c94*/ 	.byte	0x04, 0x11
        /*2c96*/ 	.short	(.L_1951 - .L_1950)
	.align		4
.L_1950:
        /*2c98*/ 	.word	index@(_ZN4vllm25paged_attention_v1_kernelI13__nv_bfloat16hLi192ELi32ELi128ELNS_18Fp8KVCacheDataTypeE2ELb1EEEvPT_PKS3_PKT0_S9_ifPKiSB_iPKfiiiSD_SD_iiiii)
        /*2c9c*/ 	.word	0x00000000


	//----- nvinfo : EIATTR_REGCOUNT
	.align		4
.L_1951:
        /*2ca0*/ 	.byte	0x04, 0x2f
        /*2ca2*/ 	.short	(.L_1953 - .L_1952)
	.align		4
.L_1952:
        /*2ca4*/ 	.word	index@(_ZN4vllm25paged_attention_v1_kernelI13__nv_bfloat16hLi256ELi32ELi128ELNS_18Fp8KVCacheDataTypeE2ELb1EEEvPT_PKS3_PKT0_S9_ifPKiSB_iPKfiiiSD_SD_iiiii)
        /*2ca8*/ 	.word	0x00000037


	//----- nvinfo : EIATTR_FRAME_SIZE
	.align		4
.L_1953:
        /*2cac*/ 	.byte	0x04, 0x11
        /*2cae*/ 	.short	(.L_1955 - .L_1954)
	.align		4
.L_1954:
        /*2cb0*/ 	.word	index@(_ZN4vllm25paged_attention_v1_kernelI13__nv_bfloat16hLi256ELi32ELi128ELNS_18Fp8KVCacheDataTypeE2ELb1EEEvPT_PKS3_PKT0_S9_ifPKiSB_iPKfiiiSD_SD_iiiii)
        /*2cb4*/ 	.word	0x00000000


	//----- nvinfo : EIATTR_REGCOUNT
	.align		4
.L_1955:
        /*2cb8*/ 	.byte	0x04, 0x2f
        /*2cba*/ 	.short	(.L_1957 - .L_1956)
	.align		4
.L_1956:
        /*2cbc*/ 	.word	index@(_ZN4vllm25paged_attention_v1_kernelI13__nv_bfloat16hLi32ELi32ELi128ELNS_18Fp8KVCacheDataTypeE2ELb0EEEvPT_PKS3_PKT0_S9_ifPKiSB_iPKfiiiSD_SD_iiiii)
        /*2cc0*/ 	.word	0x00000020


	//----- nvinfo : EIATTR_FRAME_SIZE
	.align		4
.L_1957:
        /*2cc4*/ 	.byte	0x04, 0x11
        /*2cc6*/ 	.short	(.L_1959 - .L_1958)
	.align		4
.L_1958:
        /*2cc8*/ 	.word	index@(_ZN4vllm25paged_attention_v1_kernelI13__nv_bfloat16hLi32ELi32ELi128ELNS_18Fp8KVCacheDataTypeE2ELb0EEEvPT_PKS3_PKT0_S9_ifPKiSB_iPKfiiiSD_SD_iiiii)
        /*2ccc*/ 	.word	0x00000000


	//----- nvinfo : EIATTR_REGCOUNT
	.align		4
.L_1959:
        /*2cd0*/ 	.byte	0x04, 0x2f
        /*2cd2*/ 	.short	(.L_1961 - .L_1960)
	.align		4
.L_1960:
        /*2cd4*/ 	.word	index@(_ZN4vllm25paged_attention_v1_kernelI13__nv_bfloat16hLi64ELi32ELi128ELNS_18Fp8KVCacheDataTypeE2ELb0EEEvPT_PKS3_PKT0_S9_ifPKiSB_iPKfiiiSD_SD_iiiii)
        /*2cd8*/ 	.word	0x00000020


	//----- nvinfo : EIATTR_FRAME_SIZE
	.align		4
.L_1961:
        /*2cdc*/ 	.byte	0x04, 0x11
        /*2cde*/ 	.short	(.L_1963 - .L_1962)
	.align		4
.L_1962:
        /*2ce0*/ 	.word	index@(_ZN4vllm25paged_attention_v1_kernelI13__nv_bfloat16hLi64ELi32ELi128ELNS_18Fp8KVCacheDataTypeE2ELb0EEEvPT_PKS3_PKT0_S9_ifPKiSB_iPKfiiiSD_SD_iiiii)
        /*2ce4*/ 	.word	0x00000000


	//----- nvinfo : EIATTR_REGCOUNT
	.align		4
.L_1963:
        /*2ce8*/ 	.byte	0x04, 0x2f
        /*2cea*/ 	.short	(.L_1965 - .L_1964)
	.align		4
.L_1964:
        /*2cec*/ 	.word	index@(_ZN4vllm25paged_attention_v1_kernelI13__nv_bfloat16hLi80ELi32ELi128ELNS_18Fp8KVCacheDataTypeE2ELb0EEEvPT_PKS3_PKT0_S9_ifPKiSB_iPKfiiiSD_SD_iiiii)
        /*2cf0*/ 	.word	0x00000020


	//----- nvinfo : EIATTR_FRAME_SIZE
	.align		4
.L_1965:
        /*2cf4*/ 	.byte	0x04, 0x11
        /*2cf6*/ 	.short	(.L_1967 - .L_1966)
	.align		4
.L_1966:
        /*2cf8*/ 	.word	index@(_ZN4vllm25paged_attention_v1_kernelI13__nv_bfloat16hLi80ELi32ELi128ELNS_18Fp8KVCacheDataTypeE2ELb0EEEvPT_PKS3_PKT0_S9_ifPKiSB_iPKfiiiSD_SD_iiiii)
        /*2cfc*/ 	.word	0x00000000


	//----- nvinfo : EIATTR_REGCOUNT
	.align		4
.L_1967:
        /*2d00*/ 	.byte	0x04, 0x2f
        /*2d02*/ 	.short	(.L_1969 - .L_1968)
	.align		4
.L_1968:
        /*2d04*/ 	.word	index@(_ZN4vllm25paged_attention_v1_kernelI13__nv_bfloat16hLi96ELi32ELi128ELNS_18Fp8KVCacheDataTypeE2ELb0EEEvPT_PKS3_PKT0_S9_ifPKiSB_iPKfiiiSD_SD_iiiii)
        /*2d08*/ 	.word	0x00000020


	//----- nvinfo : EIATTR_FRAME_SIZE
	.align		4
.L_1969:
        /*2d0c*/ 	.byte	0x04, 0x11
        /*2d0e*/ 	.short	(.L_1971 - .L_1970)
	.align		4
.L_1970:
        /*2d10*/ 	.word	index@(_ZN4vllm25paged_attention_v1_kernelI13__nv_bfloat16hLi96ELi32ELi128ELNS_18Fp8KVCacheDataTypeE2ELb0EEEvPT_PKS3_PKT0_S9_ifPKiSB_iPKfiiiSD_SD_iiiii)
        /*2d14*/ 	.word	0x00000000


	//----- nvinfo : EIATTR_REGCOUNT
	.align		4
.L_1971:
        /*2d18*/ 	.byte	0x04, 0x2f
        /*2d1a*/ 	.short	(.L_1973 - .L_1972)
	.align		4
.L_1972:
        /*2d1c*/ 	.word	index@(_ZN4vllm25paged_attention_v1_kernelI13__nv_bfloat16hLi112ELi32ELi128ELNS_18Fp8KVCacheDataTypeE2ELb0EEEvPT_PKS3_PKT0_S9_ifPKiSB_iPKfiiiSD_SD_iiiii)
        /*2d20*/ 	.word	0x00000020


	//----- nvinfo : EIATTR_FRAME_SIZE
	.align		4
.L_1973:
        /*2d24*/ 	.byte	0x04, 0x11
        /*2d26*/ 	.short	(.L_1975 - .L_1974)
	.align		4
.L_1974:
        /*2d28*/ 	.word	index@(_ZN4vllm25paged_attention_v1_kernelI13__nv_bfloat16hLi112ELi32ELi128ELNS_18Fp8KVCacheDataTypeE2ELb0EEEvPT_PKS3_PKT0_S9_ifPKiSB_iPKfiiiSD_SD_iiiii)
        /*2d2c*/ 	.word	0x00000000


	//----- nvinfo : EIATTR_REGCOUNT
	.align		4
.L_1975:
        /*2d30*/ 	.byte	0x04, 0x2f
        /*2d32*/ 	.short	(.L_1977 - .L_1976)
	.align		4
.L_1976:
        /*2d34*/ 	.word	index@(_ZN4vllm25paged_attention_v1_kernelI13__nv_bfloat16hLi120ELi32ELi128ELNS_18Fp8KVCacheDataTypeE2ELb0EEEvPT_PKS3_PKT0_S9_ifPKiSB_iPKfiiiSD_SD_iiiii)
        /*2d38*/ 	.word	0x00000020


	//----- nvinfo : EIATTR_FRAME_SIZE
	.align		4
.L_1977:
        /*2d3c*/ 	.byte	0x04, 0x11
        /*2d3e*/ 	.short	(.L_1979 - .L_1978)
	.align		4
.L_1978:
        /*2d40*/ 	.word	index@(_ZN4vllm25paged_attention_v1_kernelI13__nv_bfloat16hLi120ELi32ELi128ELNS_18Fp8KVCacheDataTypeE2ELb0EEEvPT_PKS3_PKT0_S9_ifPKiSB_iPKfiiiSD_SD_iiiii)
        /*2d44*/ 	.word	0x00000000


	//----- nvinfo : EIATTR_REGCOUNT
	.align		4
.L_1979:
        /*2d48*/ 	.byte	0x04, 0x2f
        /*2d4a*/ 	.short	(.L_1981 - .L_1980)
	.align		4
.L_1980:
        /*2d4c*/ 	.word	index@(_ZN4vllm25paged_attention_v1_kernelI13__nv_bfloat16hLi128ELi32ELi128ELNS_18Fp8KVCacheDataTypeE2ELb0EEEvPT_PKS3_PKT0_S9_ifPKiSB_iPKfiiiSD_SD_iiiii)
        /*2d50*/ 	.word	0x00000020


	//----- nvinfo : EIATTR_FRAME_SIZE
	.align		4
.L_1981:
        /*2d54*/ 	.byte	0x04, 0x11
        /*2d56*/ 	.short	(.L_1983 - .L_1982)
	.align		4
.L_1982:
        /*2d58*/ 	.word	index@(_ZN4vllm25paged_attention_v1_kernelI13__nv_bfloat16hLi128ELi32ELi128ELNS_18Fp8KVCacheDataTypeE2ELb0EEEvPT_PKS3_PKT0_S9_ifPKiSB_iPKfiiiSD_SD_iiiii)
        /*2d5c*/ 	.word	0x00000000


	//----- nvinfo : EIATTR_REGCOUNT
	.align		4
.L_1983:
        /*2d60*/ 	.byte	0x04, 0x2f
        /*2d62*/ 	.short	(.L_1985 - .L_1984)
	.align		4
.L_1984:
        /*2d64*/ 	.word	index@(_ZN4vllm25paged_attention_v1_kernelI13__nv_bfloat16hLi192ELi32ELi128ELNS_18Fp8KVCacheDataTypeE2ELb0EEEvPT_PKS3_PKT0_S9_ifPKiSB_iPKfiiiSD_SD_iiiii)
        /*2d68*/ 	.word	0x00000028


	//----- nvinfo : EIATTR_FRAME_SIZE
	.align		4
.L_1985:
        /*2d6c*/ 	.byte	0x04, 0x11
        /*2d6e*/ 	.short	(.L_1987 - .L_1986)
	.align		4
.L_1986:
        /*2d70*/ 	.word	index@(_ZN4vllm25paged_attention_v1_kernelI13__nv_bfloat16hLi192ELi32ELi128ELNS_18Fp8KVCacheDataTypeE2ELb0EEEvPT_PKS3_PKT0_S9_ifPKiSB_iPKfiiiSD_SD_iiiii)
        /*2d74*/ 	.word	0x00000000


	//----- nvinfo : EIATTR_REGCOUNT
	.align		4
.L_1987:
        /*2d78*/ 	.byte	0x04, 0x2f
        /*2d7a*/ 	.short	(.L_1989 - .L_1988)
	.align		4
.L_1988:
        /*2d7c*/ 	.word	index@(_ZN4vllm25paged_attention_v1_kernelI13__nv_bfloat16hLi256ELi32ELi128ELNS_18Fp8KVCacheDataTypeE2ELb0EEEvPT_PKS3_PKT0_S9_ifPKiSB_iPKfiiiSD_SD_iiiii)
        /*2d80*/ 	.word	0x0000002e


	//----- nvinfo : EIATTR_FRAME_SIZE
	.align		4
.L_1989:
        /*2d84*/ 	.byte	0x04, 0x11
        /*2d86*/ 	.short	(.L_1991 - .L_1990)
	.align		4
.L_1990:
        /*2d88*/ 	.word	index@(_ZN4vllm25paged_attention_v1_kernelI13__nv_bfloat16hLi256ELi32ELi128ELNS_18Fp8KVCacheDataTypeE2ELb0EEEvPT_PKS3_PKT0_S9_ifPKiSB_iPKfiiiSD_SD_iiiii)
        /*2d8c*/ 	.word	0x00000000


	//----- nvinfo : EIATTR_MIN_STACK_SIZE
	.align		4
.L_1991:
        /*2d90*/ 	.byte	0x04, 0x12
        /*2d92*/ 	.short	(.L_1993 - .L_1992)
	.align		4
.L_1992:
        /*2d94*/ 	.word	index@(_ZN4vllm25paged_attention_v1_kernelI13__nv_bfloat16hLi256ELi32ELi128ELNS_18Fp8KVCacheDataTypeE2ELb0EEEvPT_PKS3_PKT0_S9_ifPKiSB_iPKfiiiSD_SD_iiiii)
        /*2d98*/ 	.word	0x00000000


	//----- nvinfo : EIATTR_MIN_STACK_SIZE
	.align		4
.L_1993:
        /*2d9c*/ 	.byte	0x04, 0x12
        /*2d9e*/ 	.short	(.L_1995 - .L_1994)
	.align		4
.L_1994:
        /*2da0*/ 	.word	index@(_ZN4vllm25paged_attention_v1_kernelI13__nv_bfloat16hLi192ELi32ELi128ELNS_18Fp8KVCacheDataTypeE2ELb0EEEvPT_PKS3_PKT0_S9_ifPKiSB_iPKfiiiSD_SD_iiiii)
        /*2da4*/ 	.word	0x00000000


	//----- nvinfo : EIATTR_MIN_STACK_SIZE
	.align		4
.L_1995:
        /*2da8*/ 	.byte	0x04, 0x12
        /*2daa*/ 	.short	(.L_1997 - .L_1996)
	.align		4
.L_1996:
        /*2dac*/ 	.word	index@(_ZN4vllm25paged_attention_v1_kernelI13__nv_bfloat16hLi128ELi32ELi128ELNS_18Fp8KVCacheDataTypeE2ELb0EEEvPT_PKS3_PKT0_S9_ifPKiSB_iPKfiiiSD_SD_iiiii)
        /*2db0*/ 	.word	0x00000000


	//----- nvinfo : EIATTR_MIN_STACK_SIZE
	.align		4
.L_1997:
        /*2db4*/ 	.byte	0x04, 0x12
        /*2db6*/ 	.short	(.L_1999 - .L_1998)
	.align		4
.L_1998:
        /*2db8*/ 	.word	index@(_ZN4vllm25paged_attention_v1_kernelI13__nv_bfloat16hLi120ELi32ELi128ELNS_18Fp8KVCacheDataTypeE2ELb0EEEvPT_PKS3_PKT0_S9_ifPKiSB_iPKfiiiSD_SD_iiiii)
        /*2dbc*/ 	.word	0x00000000


	//----- nvinfo : EIATTR_MIN_STACK_SIZE
	.align		4
.L_1999:
        /*2dc0*/ 	.byte	0x04, 0x12
        /*2dc2*/ 	.short	(.L_2001 - .L_2000)
	.align		4
.L_2000:
        /*2dc4*/ 	.word	index@(_ZN4vllm25paged_attention_v1_kernelI13__nv_bfloat16hLi112ELi32ELi128ELNS_18Fp8KVCacheDataTypeE2ELb0EEEvPT_PKS3_PKT0_S9_ifPKiSB_iPKfiiiSD_SD_iiiii)
        /*2dc8*/ 	.word	0x00000000


	//----- nvinfo : EIATTR_MIN_STACK_SIZE
	.align		4
.L_2001:
        /*2dcc*/ 	.byte	0x04, 0x12
        /*2dce*/ 	.short	(.L_2003 - .L_2002)
	.align		4
.L_2002:
        /*2dd0*/ 	.word	index@(_ZN4vllm25paged_attention_v1_kernelI13__nv_bfloat16hLi96ELi32ELi128ELNS_18Fp8KVCacheDataTypeE2ELb0EEEvPT_PKS3_PKT0_S9_ifPKiSB_iPKfiiiSD_SD_iiiii)
        /*2dd4*/ 	.word	0x00000000


	//----- nvinfo : EIATTR_MIN_STACK_SIZE
	.align		4
.L_2003:
        /*2dd8*/ 	.byte	0x04, 0x12
        /*2dda*/ 	.short	(.L_2005 - .L_2004)
	.align		4
.L_2004:
        /*2ddc*/ 	.word	index@(_ZN4vllm25paged_attention_v1_kernelI13__nv_bfloat16hLi80ELi32ELi128ELNS_18Fp8KVCacheDataTypeE2ELb0EEEvPT_PKS3_PKT0_S9_ifPKiSB_iPKfiiiSD_SD_iiiii)
        /*2de0*/ 	.word	0x00000000


	//----- nvinfo : EIATTR_MIN_STACK_SIZE
	.align		4
.L_2005:
        /*2de4*/ 	.byte	0x04, 0x12
        /*2de6*/ 	.short	(.L_2007 - .L_2006)
	.align		4
.L_2006:
        /*2de8*/ 	.word	index@(_ZN4vllm25paged_attention_v1_kernelI13__nv_bfloat16hLi64ELi32ELi128ELNS_18Fp8KVCacheDataTypeE2ELb0EEEvPT_PKS3_PKT0_S9_ifPKiSB_iPKfiiiSD_SD_iiiii)
        /*2dec*/ 	.word	0x00000000


	//----- nvinfo : EIATTR_MIN_STACK_SIZE
	.align		4
.L_2007:
        /*2df0*/ 	.byte	0x04, 0x12
        /*2df2*/ 	.short	(.L_2009 - .L_2008)
	.align		4
.L_2008:
        /*2df4*/ 	.word	index@(_ZN4vllm25paged_attention_v1_kernelI13__nv_bfloat16hLi32ELi32ELi128ELNS_18Fp8KVCacheDataTypeE2ELb0EEEvPT_PKS3_PKT0_S9_ifPKiSB_iPKfiiiSD_SD_iiiii)
        /*2df8*/ 	.word	0x00000000


	//----- nvinfo : EIATTR_MIN_STACK_SIZE
	.align		4
.L_2009:
        /*2dfc*/ 	.byte	0x04, 0x12
        /*2dfe*/ 	.short	(.L_2011 - .L_2010)
	.align		4
.L_2010:
        /*2e00*/ 	.word	index@(_ZN4vllm25paged_attention_v1_kernelI13__nv_bfloat16hLi256ELi32ELi128ELNS_18Fp8KVCacheDataTypeE2ELb1EEEvPT_PKS3_PKT0_S9_ifPKiSB_iPKfiiiSD_SD_iiiii)
        /*2e04*/ 	.word	0x00000000


	//----- nvinfo : EIATTR_MIN_STACK_SIZE
	.align		4
.L_2011:
        /*2e08*/ 	.byte	0x04, 0x12
        /*2e0a*/ 	.short	(.L_2013 - .L_2012)
	.align		4
.L_2012:
        /*2e0c*/ 	.word	index@(_ZN4vllm25paged_attention_v1_kernelI13__nv_bfloat16hLi192ELi32ELi128ELNS_18Fp8KVCacheDataTypeE2ELb1EEEvPT_PKS3_PKT0_S9_ifPKiSB_iPKfiiiSD_SD_iiiii)
        /*2e10*/ 	.word	0x00000000


	//----- nvinfo : EIATTR_MIN_STACK_SIZE
	.align		4
.L_2013:
        /*2e14*/ 	.byte	0x04, 0x12
        /*2e16*/ 	.short	(.L_2015 - .L_2014)
	.align		4
.L_2014:
        /*2e18*/ 	.word	index@(_ZN4vllm25paged_attention_v1_kernelI13__nv_bfloat16hLi128ELi32ELi128ELNS_18Fp8KVCacheDataTypeE2ELb1EEEvPT_PKS3_PKT0_S9_ifPKiSB_iPKfiiiSD_SD_iiiii)
        /*2e1c*/ 	.word	0x00000000


	//----- nvinfo : EIATTR_MIN_STACK_SIZE
	.align		4
.L_2015:
        /*2e20*/ 	.byte	0x04, 0x12
        /*2e22*/ 	.short	(.L_2017 - .L_2016)
	.align		4
.L_2016:
        /*2e24*/ 	.word	index@(_ZN4vllm25paged_attention_v1_kernelI13__nv_bfloat16hLi120ELi32ELi128ELNS_18Fp8KVCacheDataTypeE2ELb1EEEvPT_PKS3_PKT0_S9_ifPKiSB_iPKfiiiSD_SD_iiiii)
        /*2e28*/ 	.word	0x00000000


	//----- nvinfo : EIATTR_MIN_STACK_SIZE
	.align		4
.L_2017:
        /*2e2c*/ 	.byte	0x04, 0x12
        /*2e2e*/ 	.short	(.L_2019 - .L_2018)
	.align		4
.L_2018:
        /*2e30*/ 	.word	index@(_ZN4vllm25paged_attention_v1_kernelI13__nv_bfloat16hLi112ELi32ELi128ELNS_18Fp8KVCacheDataTypeE2ELb1EEEvPT_PKS3_PKT0_S9_ifPKiSB_iPKfiiiSD_SD_iiiii)
        /*2e34*/ 	.word	0x00000000


	//----- nvinfo : EIATTR_MIN_STACK_SIZE
	.align		4
.L_2019:
        /*2e38*/ 	.byte	0x04, 0x12
        /*2e3a*/ 	.short	(.L_2021 - .L_2020)
	.align		4
.L_2020:
        /*2e3c*/ 	.word	index@(_ZN4vllm25paged_attention_v1_kernelI13__nv_bfloat16hLi96ELi32ELi128ELNS_18Fp8KVCacheDataTypeE2ELb1EEEvPT_PKS3_PKT0_S9_ifPKiSB_iPKfiiiSD_SD_iiiii)
        /*2e40*/ 	.word	0x00000000


	//----- nvinfo : EIATTR_MIN_STACK_SIZE
	.align		4
.L_2021:
        /*2e44*/ 	.byte	0x04, 0x12
        /*2e46*/ 	.short	(.L_2023 - .L_2022)
	.align		4
.L_2022:
        /*2e48*/ 	.word	index@(_ZN4vllm25paged_attention_v1_kernelI13__nv_bfloat16hLi80ELi32ELi128ELNS_18Fp8KVCacheDataTypeE2ELb1EEEvPT_PKS3_PKT0_S9_ifPKiSB_iPKfiiiSD_SD_iiiii)
        /*2e4c*/ 	.word	0x00000000


	//----- nvinfo : EIATTR_MIN_STACK_SIZE
	.align		4
.L_2023:
        /*2e50*/ 	.byte	0x04, 0x12
        /*2e52*/ 	.short	(.L_2025 - .L_2024)
	.align		4
.L_2024:
        /*2e54*/ 	.word	index@(_ZN4vllm25paged_attention_v1_kernelI13__nv_bfloat16hLi64ELi32ELi128ELNS_18Fp8KVCacheDataTypeE2ELb1EEEvPT_PKS3_PKT0_S9_ifPKiSB_iPKfiiiSD_SD_iiiii)
        /*2e58*/ 	.word	0x00000000


	//----- nvinfo : EIATTR_MIN_STACK_SIZE
	.align		4
.L_2025:
        /*2e5c*/ 	.byte	0x04, 0x12
        /*2e5e*/ 	.short	(.L_2027 - .L_2026)
	.align		4
.L_2026:
        /*2e60*/ 	.word	index@(_ZN4vllm25paged_attention_v1_kernelI13__nv_bfloat16hLi32ELi32ELi128ELNS_18Fp8KVCacheDataTypeE2ELb1EEEvPT_PKS3_PKT0_S9_ifPKiSB_iPKfiiiSD_SD_iiiii)
        /*2e64*/ 	.word	0x00000000


	//----- nvinfo : EIATTR_MIN_STACK_SIZE
	.align		4
.L_2027:
        /*2e68*/ 	.byte	0x04, 0x12
        /*2e6a*/ 	.short	(.L_2029 - .L_2028)
	.align		4
.L_2028:
        /*2e6c*/ 	.word	index@(_ZN4vllm25paged_attention_v1_kernelI13__nv_bfloat16hLi256ELi16ELi128ELNS_18Fp8KVCacheDataTypeE2ELb0EEEvPT_PKS3_PKT0_S9_ifPKiSB_iPKfiiiSD_SD_iiiii)
        /*2e70*/ 	.word	0x00000000


	//----- nvinfo : EIATTR_MIN_STACK_SIZE
	.align		4
.L_2029:
        /*2e74*/ 	.byte	0x04, 0x12
        /*2e76*/ 	.short	(.L_2031 - .L_2030)
	.align		4
.L_2030:
        /*2e78*/ 	.word	index@(_ZN4vllm25paged_attention_v1_kernelI13__nv_bfloat16hLi192ELi16ELi128ELNS_18Fp8KVCacheDataTypeE2ELb0EEEvPT_PKS3_PKT0_S9_ifPKiSB_iPKfiiiSD_SD_iiiii)
        /*2e7c*/ 	.word	0x00000000


	//----- nvinfo : EIATTR_MIN_STACK_SIZE
	.align		4
.L_2031:
        /*2e80*/ 	.byte	0x04, 0x12
        /*2e82*/ 	.short	(.L_2033 - .L_2032)
	.align		4
.L_2032:
        /*2e84*/ 	.word	index@(_ZN4vllm25paged_attention_v1_kernelI13__nv_bfloat16hLi128ELi16ELi128ELNS_18Fp8KVCacheDataTypeE2ELb0EEEvPT_PKS3_PKT0_S9_ifPKiSB_iPKfiiiSD_SD_iiiii)
        /*2e88*/ 	.word	0x00000000


	//----- nvinfo : EIATTR_MIN_STACK_SIZE
	.align		4
.L_2033:
        /*2e8c*/ 	.byte	0x04, 0x12
        /*2e8e*/ 	.short	(.L_2035 - .L_2034)
	.align		4
.L_2034:
        /*2e90*/ 	.word	index@(_ZN4vllm25paged_attention_v1_kernelI13__nv_bfloat16hLi120ELi16ELi128ELNS_18Fp8KVCacheDataTypeE2ELb0EEEvPT_PKS3_PKT0_S9_ifPKiSB_iPKfiiiSD_SD_iiiii)
        /*2e94*/ 	.word	0x00000000


	//----- nvinfo : EIATTR_MIN_STACK_SIZE
	.align		4
.L_2035:
        /*2e98*/ 	.byte	0x04, 0x12
        /*2e9a*/ 	.short	(.L_2037 - .L_2036)
	.align		4
.L_2036:
        /*2e9c*/ 	.word	index@(_ZN4vllm25paged_attention_v1_kernelI13__nv_bfloat16hLi112ELi16ELi128ELNS_18Fp8KVCacheDataTypeE2ELb0EEEvPT_PKS3_PKT0_S9_ifPKiSB_iPKfiiiSD_SD_iiiii)
        /*2ea0*/ 	.word	0x00000000


	//----- nvinfo : EIATTR_MIN_STACK_SIZE
	.align		4
.L_2037:
        /*2ea4*/ 	.byte	0x04, 0x12
        /*2ea6*/ 	.short	(.L_2039 - .L_2038)
	.align		4
.L_2038:
        /*2ea8*/ 	.word	index@(_ZN4vllm25paged_attention_v1_kernelI13__nv_bfloat16hLi96ELi16ELi128ELNS_18Fp8KVCacheDataTypeE2ELb0EEEvPT_PKS3_PKT0_S9_ifPKiSB_iPKfiiiSD_SD_iiiii)
        /*2eac*/ 	.word	0x00000000


	//----- nvinfo : EIATTR_MIN_STACK_SIZE
	.align		4
.L_2039:
        /*2eb0*/ 	.byte	0x04, 0x12
        /*2eb2*/ 	.short	(.L_2041 - .L_2040)
	.align		4
.L_2040:
        /*2eb4*/ 	.word	index@(_ZN4vllm25paged_attention_v1_kernelI13__nv_bfloat16hLi80ELi16ELi128ELNS_18Fp8KVCacheDataTypeE2ELb0EEEvPT_PKS3_PKT0_S9_ifPKiSB_iPKfiiiSD_SD_iiiii)
        /*2eb8*/ 	.word	0x00000000


	//----- nvinfo : EIATTR_MIN_STACK_SIZE
	.align		4
.L_2041:
        /*2ebc*/ 	.byte	0x04, 0x12
        /*2ebe*/ 	.short	(.L_2043 - .L_2042)
	.align		4
.L_2042:
        /*2ec0*/ 	.word	index@(_ZN4vllm25paged_attention_v1_kernelI13__nv_bfloat16hLi64ELi16ELi128ELNS_18Fp8KVCacheDataTypeE2ELb0EEEvPT_PKS3_PKT0_S9_ifPKiSB_iPKfiiiSD_SD_iiiii)
        /*2ec4*/ 	.word	0x00000000


	//----- nvinfo : EIATTR_MIN_STACK_SIZE
	.align		4
.L_2043:
        /*2ec8*/ 	.byte	0x04, 0x12
        /*2eca*/ 	.short	(.L_2045 - .L_2044)
	.align		4
.L_2044:
        /*2ecc*/ 	.word	index@(_ZN4vllm25paged_attention_v1_kernelI13__nv_bfloat16hLi32ELi16ELi128ELNS_18Fp8KVCacheDataTypeE2ELb0EEEvPT_PKS3_PKT0_S9_ifPKiSB_iPKfiiiSD_SD_iiiii)
        /*2ed0*/ 	.word	0x00000000


	//----- nvinfo : EIATTR_MIN_STACK_SIZE
	.align		4
.L_2045:
        /*2ed4*/ 	.byte	0x04, 0x12
        /*2ed6*/ 	.short	(.L_2047 - .L_2046)
	.align		4
.L_2046:
        /*2ed8*/ 	.word	index@(_ZN4vllm25paged_attention_v1_kernelI13__nv_bfloat16hLi256ELi16ELi128ELNS_18Fp8KVCacheDataTypeE2ELb1EEEvPT_PKS3_PKT0_S9_ifPKiSB_iPKfiiiSD_SD_iiiii)
        /*2edc*/ 	.word	0x00000000


	//----- nvinfo : EIATTR_MIN_STACK_SIZE
	.align		4
.L_2047:
        /*2ee0*/ 	.byte	0x04, 0x12
        /*2ee2*/ 	.short	(.L_2049 - .L_2048)
	.align		4
.L_2048:
        /*2ee4*/ 	.word	index@(_ZN4vllm25paged_attention_v1_kernelI13__nv_bfloat16hLi192ELi16ELi128ELNS_18Fp8KVCacheDataTypeE2ELb1EEEvPT_PKS3_PKT0_S9_ifPKiSB_iPKfiiiSD_SD_iiiii)
        /*2ee8*/ 	.word	0x00000000


	//----- nvinfo : EIATTR_MIN_STACK_SIZE
	.align		4
.L_2049:
        /*2eec*/ 	.byte	0x04, 0x12
        /*2eee*/ 	.short	(.L_2051 - .L_2050)
	.align		4
.L_2050:
        /*2ef0*/ 	.word	index@(_ZN4vllm25paged_attention_v1_kernelI13__nv_bfloat16hLi128ELi16ELi128ELNS_18Fp8KVCacheDataTypeE2ELb1EEEvPT_PKS3_PKT0_S9_ifPKiSB_iPKfiiiSD_SD_iiiii)
        /*2ef4*/ 	.word	0x00000000


	//----- nvinfo : EIATTR_MIN_STACK_SIZE
	.align		4
.L_2051:
        /*2ef8*/ 	.byte	0x04, 0x12
        /*2efa*/ 	.short	(.L_2053 - .L_2052)
	.align		4
.L_2052:
        /*2efc*/ 	.word	index@(_ZN4vllm25paged_attention_v1_kernelI13__nv_bfloat16hLi120ELi16ELi128ELNS_18Fp8KVCacheDataTypeE2ELb1EEEvPT_PKS3_PKT0_S9_ifPKiSB_iPKfiiiSD_SD_iiiii)
        /*2f00*/ 	.word	0x00000000


	//----- nvinfo : EIATTR_MIN_STACK_SIZE
	.align		4
.L_2053:
        /*2f04*/ 	.byte	0x04, 0x12
        /*2f06*/ 	.short	(.L_2055 - .L_2054)
	.align		4
.L_2054:
        /*2f08*/ 	.word	index@(_ZN4vllm25paged_attention_v1_kernelI13__nv_bfloat16hLi112ELi16ELi128ELNS_18Fp8KVCacheDataTypeE2ELb1EEEvPT_PKS3_PKT0_S9_ifPKiSB_iPKfiiiSD_SD_iiiii)
        /*2f0c*/ 	.word	0x00000000


	//----- nvinfo : EIATTR_MIN_STACK_SIZE
	.align		4
.L_2055:
        /*2f10*/ 	.byte	0x04, 0x12
        /*2f12*/ 	.short	(.L_2057 - .L_2056)
	.align		4
.L_2056:
        /*2f14*/ 	.word	index@(_ZN4vllm25paged_attention_v1_kernelI13__nv_bfloat16hLi96ELi16ELi128ELNS_18Fp8KVCacheDataTypeE2ELb1EEEvPT_PKS3_PKT0_S9_ifPKiSB_iPKfiiiSD_SD_iiiii)
        /*2f18*/ 	.word	0x00000000


	//----- nvinfo : EIATTR_MIN_STACK_SIZE
	.align		4
.L_2057:
        /*2f1c*/ 	.byte	0x04, 0x12
        /*2f1e*/ 	.short	(.L_2059 - .L_2058)
	.align		4
.L_2058:
        /*2f20*/ 	.word	index@(_ZN4vllm25paged_attention_v1_kernelI13__nv_bfloat16hLi80ELi16ELi128ELNS_18Fp8KVCacheDataTypeE2ELb1EEEvPT_PKS3_PKT0_S9_ifPKiSB_iPKfiiiSD_SD_iiiii)
        /*2f24*/ 	.word	0x00000000


	//----- nvinfo : EIATTR_MIN_STACK_SIZE
	.align		4
.L_2059:
        /*2f28*/ 	.byte	0x04, 0x12
        /*2f2a*/ 	.short	(.L_2061 - .L_2060)
	.align		4
.L_2060:
        /*2f2c*/ 	.word	index@(_ZN4vllm25paged_attention_v1_kernelI13__nv_bfloat16hLi64ELi16ELi128ELNS_18Fp8KVCacheDataTypeE2ELb1EEEvPT_PKS3_PKT0_S9_ifPKiSB_iPKfiiiSD_SD_iiiii)
        /*2f30*/ 	.word	0x00000000


	//----- nvinfo : EIATTR_MIN_STACK_SIZE
	.align		4
.L_2061:
        /*2f34*/ 	.byte	0x04, 0x12
        /*2f36*/ 	.short	(.L_2063 - .L_2062)
	.align		4
.L_2062:
        /*2f38*/ 	.word	index@(_ZN4vllm25paged_attention_v1_kernelI13__nv_bfloat16hLi32ELi16ELi128ELNS_18Fp8KVCacheDataTypeE2ELb1EEEvPT_PKS3_PKT0_S9_ifPKiSB_iPKfiiiSD_SD_iiiii)
        /*2f3c*/ 	.word	0x00000000


	//----- nvinfo : EIATTR_MIN_STACK_SIZE
	.align		4
.L_2063:
        /*2f40*/ 	.byte	0x04, 0x12
        /*2f42*/ 	.short	(.L_2065 - .L_2064)
	.align		4
.L_2064:
        /*2f44*/ 	.word	index@(_ZN4vllm25paged_attention_v1_kernelI13__nv_bfloat16hLi256ELi8ELi128ELNS_18Fp8KVCacheDataTypeE2ELb0EEEvPT_PKS3_PKT0_S9_ifPKiSB_iPKfiiiSD_SD_iiiii)
        /*2f48*/ 	.word	0x00000000


	//----- nvinfo : EIATTR_MIN_STACK_SIZE
	.align		4
.L_2065:
        /*2f4c*/ 	.byte	0x04, 0x12
        /*2f4e*/ 	.short	(.L_2067 - .L_2066)
	.align		4
.L_2066:
        /*2f50*/ 	.word	index@(_ZN4vllm25paged_attention_v1_kernelI13__nv_bfloat16hLi192ELi8ELi128ELNS_18Fp8KVCacheDataTypeE2ELb0EEEvPT_PKS3_PKT0_S9_ifPKiSB_iPKfiiiSD_SD_iiiii)
        /*2f54*/ 	.word	0x00000000


	//----- nvinfo : EIATTR_MIN_STACK_SIZE
	.align		4
.L_2067:
        /*2f58*/ 	.byte	0x04, 0x12
        /*2f5a*/ 	.short	(.L_2069 - .L_2068)
	.align		4
.L_2068:
        /*2f5c*/ 	.word	index@(_ZN4vllm25paged_attention_v1_kernelI13__nv_bfloat16hLi128ELi8ELi128ELNS_18Fp8KVCacheDataTypeE2ELb0EEEvPT_PKS3_PKT0_S9_ifPKiSB_iPKfiiiSD_SD_iiiii)
        /*2f60*/ 	.word	0x00000000


	//----- nvinfo : EIATTR_MIN_STACK_SIZE
	.align		4
.L_2069:
        /*2f64*/ 	.byte	0x04, 0x12
        /*2f66*/ 	.short	(.L_2071 - .L_2070)
	.align		4
.L_2070:
        /*2f68*/ 	.word	index@(_ZN4vllm25paged_attention_v1_kernelI13__nv_bfloat16hLi120ELi8ELi128ELNS_18Fp8KVCacheDataTypeE2ELb0EEEvPT_PKS3_PKT0_S9_ifPKiSB_iPKfiiiSD_SD_iiiii)
        /*2f6c*/ 	.word	0x00000000


	//----- nvinfo : EIATTR_MIN_STACK_SIZE
	.align		4
.L_2071:
        /*2f70*/ 	.byte	0x04, 0x12
        /*2f72*/ 	.short	(.L_2073 - .L_2072)
	.align		4
.L_2072:
        /*2f74*/ 	.word	index@(_ZN4vllm25paged_attention_v1_kernelI13__nv_bfloat16hLi112ELi8ELi128ELNS_18Fp8KVCacheDataTypeE2ELb0EEEvPT_PKS3_PKT0_S9_ifPKiSB_iPKfiiiSD_SD_iiiii)
        /*2f78*/ 	.word	0x00000000


	//----- nvinfo : EIATTR_MIN_STACK_SIZE
	.align		4
.L_2073:
        /*2f7c*/ 	.byte	0x04, 0x12
        /*2f7e*/ 	.short	(.L_2075 - .L_2074)
	.align		4
.L_2074:
        /*2f80*/ 	.word	index@(_ZN4vllm25paged_attention_v1_kernelI13__nv_bfloat16hLi96ELi8ELi128ELNS_18Fp8KVCacheDataTypeE2ELb0EEEvPT_PKS3_PKT0_S9_ifPKiSB_iPKfiiiSD_SD_iiiii)
        /*2f84*/ 	.word	0x00000000


	//----- nvinfo : EIATTR_MIN_STACK_SIZE
	.align		4
.L_2075:
        /*2f88*/ 	.byte	0x04, 0x12
        /*2f8a*/ 	.short	(.L_2077 - .L_2076)
	.align		4
.L_2076:
        /*2f8c*/ 	.word	index@(_ZN4vllm25paged_attention_v1_kernelI13__nv_bfloat16hLi80ELi8ELi128ELNS_18Fp8KVCacheDataTypeE2ELb0EEEvPT_PKS3_PKT0_S9_ifPKiSB_iPKfiiiSD_SD_iiiii)
        /*2f90*/ 	.word	0x00000000


	//----- nvinfo : EIATTR_MIN_STACK_SIZE
	.align		4
.L_2077:
        /*2f94*/ 	.byte	0x04, 0x12
        /*2f96*/ 	.short	(.L_2079 - .L_2078)
	.align		4
.L_2078:
        /*2f98*/ 	.word	index@(_ZN4vllm25paged_attention_v1_kernelI13__nv_bfloat16hLi64ELi8ELi128ELNS_18Fp8KVCacheDataTypeE2ELb0EEEvPT_PKS3_PKT0_S9_ifPKiSB_iPKfiiiSD_SD_iiiii)
        /*2f9c*/ 	.word	0x00000000


	//----- nvinfo : EIATTR_MIN_STACK_SIZE
	.align		4
.L_2079:
        /*2fa0*/ 	.byte	0x04, 0x12
        /*2fa2*/ 	.short	(.L_2081 - .L_2080)
	.align		4
.L_2080:
        /*2fa4*/ 	.word	index@(_ZN4vllm25paged_attention_v1_kernelI13__nv_bfloat16hLi32ELi8ELi128ELNS_18Fp8KVCacheDataTypeE2ELb0EEEvPT_PKS3_PKT0_S9_ifPKiSB_iPKfiiiSD_SD_iiiii)
        /*2fa8*/ 	.word	0x00000000


	//----- nvinfo : EIATTR_MIN_STACK_SIZE
	.align		4
.L_2081:
        /*2fac*/ 	.byte	0x04, 0x12
        /*2fae*/ 	.short	(.L_2083 - .L_2082)
	.align		4
.L_2082:
        /*2fb0*/ 	.word	index@(_ZN4vllm25paged_attention_v1_kernelI13__nv_bfloat16hLi256ELi8ELi128ELNS_18Fp8KVCacheDataTypeE2ELb1EEEvPT_PKS3_PKT0_S9_ifPKiSB_iPKfiiiSD_SD_iiiii)
        /*2fb4*/ 	.word	0x00000000


	//----- nvinfo : EIATTR_MIN_STACK_SIZE
	.align		4
.L_2083:
        /*2fb8*/ 	.byte	0x04, 0x12
        /*2fba*/ 	.short	(.L_2085 - .L_2084)
	.align		4
.L_2084:
        /*2fbc*/ 	.word	index@(_ZN4vllm25paged_attention_v1_kernelI13__nv_bfloat16hLi192ELi8ELi128ELNS_18Fp8KVCacheDataTypeE2ELb1EEEvPT_PKS3_PKT0_S9_ifPKiSB_iPKfiiiSD_SD_iiiii)
        /*2fc0*/ 	.word	0x00000000


	//----- nvinfo : EIATTR_MIN_STACK_SIZE
	.align		4
.L_2085:
        /*2fc4*/ 	.byte	0x04, 0x12
        /*2fc6*/ 	.short	(.L_2087 - .L_2086)
	.align		4
.L_2086:
        /*2fc8*/ 	.word	index@(_ZN4vllm25paged_attention_v1_kernelI13__nv_bfloat16hLi128ELi8ELi128ELNS_18Fp8KVCacheDataTypeE2ELb1EEEvPT_PKS3_PKT0_S9_ifPKiSB_iPKfiiiSD_SD_iiiii)
        /*2fcc*/ 	.word	0x00000000


	//----- nvinfo : EIATTR_MIN_STACK_SIZE
	.align		4
.L_2087:
        /*2fd0*/ 	.byte	0x04, 0x12
        /*2fd2*/ 	.short	(.L_2089 - .L_2088)
	.align		4
.L_2088:
        /*2fd4*/ 	.word	index@(_ZN4vllm25paged_attention_v1_kernelI13__nv_bfloat16hLi120ELi8ELi128ELNS_18Fp8KVCacheDataTypeE2ELb1EEEvPT_PKS3_PKT0_S9_ifPKiSB_iPKfiiiSD_SD_iiiii)
        /*2fd8*/ 	.word	0x00000000


	//----- nvinfo : EIATTR_MIN_STACK_SIZE
	.align		4
.L_2089:
        /*2fdc*/ 	.byte	0x04, 0x12
        /*2fde*/ 	.short	(.L_2091 - .L_2090)
	.align		4
.L_2090:
        /*2fe0*/ 	.word	index@(_ZN4vllm25paged_attention_v1_kernelI13__nv_bfloat16hLi112ELi8ELi128ELNS_18Fp8KVCacheDataTypeE2ELb1EEEvPT_PKS3_PKT0_S9_ifPKiSB_iPKfiiiSD_SD_iiiii)
        /*2fe4*/ 	.word	0x00000000


	//----- nvinfo : EIATTR_MIN_STACK_SIZE
	.align		4
.L_2091:
        /*2fe8*/ 	.byte	0x04, 0x12
        /*2fea*/ 	.short	(.L_2093 - .L_2092)
	.align		4
.L_2092:
        /*2fec*/ 	.word	index@(_ZN4vllm25paged_attention_v1_kernelI13__nv_bfloat16hLi96ELi8ELi128ELNS_18Fp8KVCacheDataTypeE2ELb1EEEvPT_PKS3_PKT0_S9_ifPKiSB_iPKfiiiSD_SD_iiiii)
        /*2ff0*/ 	.word	0x00000000


	//----- nvinfo : EIATTR_MIN_STACK_SIZE
	.align		4
.L_2093:
        /*2ff4*/ 	.byte	0x04, 0x12
        /*2ff6*/ 	.short	(.L_2095 - .L_2094)
	.align		4
.L_2094:
        /*2ff8*/ 	.word	index@(_ZN4vllm25paged_attention_v1_kernelI13__nv_bfloat16hLi80ELi8ELi128ELNS_18Fp8KVCacheDataTypeE2ELb1EEEvPT_PKS3_PKT0_S9_ifPKiSB_iPKfiiiSD_SD_iiiii)
        /*2ffc*/ 	.word	0x00000000


	//----- nvinfo : EIATTR_MIN_STACK_SIZE
	.align		4
.L_2095:
        /*3000*/ 	.byte	0x04, 0x12
        /*3002*/ 	.short	(.L_2097 - .L_2096)
	.align		4
.L_2096:
        /*3004*/ 	.word	index@(_ZN4vllm25paged_attention_v1_kernelI13__nv_bfloat16hLi64ELi8ELi128ELNS_18Fp8KVCacheDataTypeE2ELb1EEEvPT_PKS3_PKT0_S9_ifPKiSB_iPKfiiiSD_SD_iiiii)
        /*3008*/ 	.word	0x00000000


	//----- nvinfo : EIATTR_MIN_STACK_SIZE
	.align		4
.L_2097:
        /*300c*/ 	.byte	0x04, 0x12
        /*300e*/ 	.short	(.L_2099 - .L_2098)
	.align		4
.L_2098:
        /*3010*/ 	.word	index@(_ZN4vllm25paged_attention_v1_kernelI13__nv_bfloat16hLi32ELi8ELi128ELNS_18Fp8KVCacheDataTypeE2ELb1EEEvPT_PKS3_PKT0_S9_ifPKiSB_iPKfiiiSD_SD_iiiii)
        /*3014*/ 	.word	0x00000000


	//----- nvinfo : EIATTR_MIN_STACK_SIZE
	.align		4
.L_2099:
        /*3018*/ 	.byte	0x04, 0x12
        /*301a*/ 	.short	(.L_2101 - .L_2100)
	.align		4
.L_2100:
        /*301c*/ 	.word	index@(_ZN4vllm25paged_attention_v1_kernelIthLi256ELi32ELi128ELNS_18Fp8KVCacheDataTypeE2ELb0EEEvPT_PKS2_PKT0_S8_ifPKiSA_iPKfiiiSC_SC_iiiii)
        /*3020*/ 	.word	0x00000000


	//----- nvinfo : EIATTR_MIN_STACK_SIZE
	.align		4
.L_2101:
        /*3024*/ 	.byte	0x04, 0x12
        /*3026*/ 	.short	(.L_2103 - .L_2102)
	.align		4
.L_2102:
        /*3028*/ 	.word	index@(_ZN4vllm25paged_attention_v1_kernelIthLi192ELi32ELi128ELNS_18Fp8KVCacheDataTypeE2ELb0EEEvPT_PKS2_PKT0_S8_ifPKiSA_iPKfiiiSC_SC_iiiii)
        /*302c*/ 	.word	0x00000000


	//----- nvinfo : EIATTR_MIN_STACK_SIZE
	.align		4
.L_2103:
        /*3030*/ 	.byte	0x04, 0x12
        /*3032*/ 	.short	(.L_2105 - .L_2104)
	.align		4
.L_2104:
        /*3034*/ 	.word	index@(_ZN4vllm25paged_attention_v1_kernelIthLi128ELi32ELi128ELNS_18Fp8KVCacheDataTypeE2ELb0EEEvPT_PKS2_PKT0_S8_ifPKiSA_iPKfiiiSC_SC_iiiii)
        /*3038*/ 	.word	0x00000000


	//----- nvinfo : EIATTR_MIN_STACK_SIZE
	.align		4
.L_2105:
        /*303c*/ 	.byte	0x04, 0x12
        /*303e*/ 	.short	(.L_2107 - .L_2106)
	.align		4
.L_2106:
        /*3040*/ 	.word	index@(_ZN4vllm25paged_attention_v1_kernelIthLi120ELi32ELi128ELNS_18Fp8KVCacheDataTypeE2ELb0EEEvPT_PKS2_PKT0_S8_ifPKiSA_iPKfiiiSC_SC_iiiii)
        /*3044*/ 	.word	0x00000000


	//----- nvinfo : EIATTR_MIN_STACK_SIZE
	.align		4
.L_2107:
        /*3048*/ 	.byte	0x04, 0x12
        /*304a*/ 	.short	(.L_2109 - .L_2108)
	.align		4
.L_2108:
        /*304c*/ 	.word	index@(_ZN4vllm25paged_attention_v1_kernelIthLi112ELi32ELi128ELNS_18Fp8KVCacheDataTypeE2ELb0EEEvPT_PKS2_PKT0_S8_ifPKiSA_iPKfiiiSC_SC_iiiii)
        /*3050*/ 	.word	0x00000000


	//----- nvinfo : EIATTR_MIN_STACK_SIZE
	.align		4
.L_2109:
        /*3054*/ 	.byte	0x04, 0x12
        /*3056*/ 	.short	(.L_2111 - .L_2110)
	.align		4
.L_2110:
        /*3058*/ 	.word	index@(_ZN4vllm25paged_attention_v1_kernelIthLi96ELi32ELi128ELNS_18Fp8KVCacheDataTypeE2ELb0EEEvPT_PKS2_PKT0_S8_ifPKiSA_iPKfiiiSC_SC_iiiii)
        /*305c*/ 	.word	0x00000000


	//----- nvinfo : EIATTR_MIN_STACK_SIZE
	.align		4
.L_2111:
        /*3060*/ 	.byte	0x04, 0x12
        /*3062*/ 	.short	(.L_2113 - .L_2112)
	.align		4
.L_2112:
        /*3064*/ 	.word	index@(_ZN4vllm25paged_attention_v1_kernelIthLi80ELi32ELi128ELNS_18Fp8KVCacheDataTypeE2ELb0EEEvPT_PKS2_PKT0_S8_ifPKiSA_iPKfiiiSC_SC_iiiii)
        /*3068*/ 	.word	0x00000000


	//----- nvinfo : EIATTR_MIN_STACK_SIZE
	.align		4
.L_2113:
        /*306c*/ 	.byte	0x04, 0x12
        /*306e*/ 	.short	(.L_2115 - .L_2114)
	.align		4
.L_2114:
        /*3070*/ 	.word	index@(_ZN4vllm25paged_attention_v1_kernelIthLi64ELi32ELi128ELNS_18Fp8KVCacheDataTypeE2ELb0EEEvPT_PKS2_PKT0_S8_ifPKiSA_iPKfiiiSC_SC_iiiii)
        /*3074*/ 	.word	0x00000000


	//----- nvinfo : EIATTR_MIN_STACK_SIZE
	.align		4
.L_2115:
        /*3078*/ 	.byte	0x04, 0x12
        /*307a*/ 	.short	(.L_2117 - .L_2116)
	.align		4
.L_2116:
        /*307c*/ 	.word	index@(_ZN4vllm25paged_attention_v1_kernelIthLi32ELi32ELi128ELNS_18Fp8KVCacheDataTypeE2ELb0EEEvPT_PKS2_PKT0_S8_ifPKiSA_iPKfiiiSC_SC_iiiii)
        /*3080*/ 	.word	0x00000000


	//----- nvinfo : EIATTR_MIN_STACK_SIZE
	.align		4
.L_2117:
        /*3084*/ 	.byte	0x04, 0x12
        /*3086*/ 	.short	(.L_2119 - .L_2118)
	.align		4
.L_2118:
        /*3088*/ 	.word	index@(_ZN4vllm25paged_attention_v1_kernelIthLi256ELi32ELi128ELNS_18Fp8KVCacheDataTypeE2ELb1EEEvPT_PKS2_PKT0_S8_ifPKiSA_iPKfiiiSC_SC_iiiii)
        /*308c*/ 	.word	0x00000000


	//----- nvinfo : EIATTR_MIN_STACK_SIZE
	.align		4
.L_2119:
        /*3090*/ 	.byte	0x04, 0x12
        /*3092*/ 	.short	(.L_2121 - .L_2120)
	.align		4
.L_2120:
        /*3094*/ 	.word	index@(_ZN4vllm25paged_attention_v1_kernelIthLi192ELi32ELi128ELNS_18Fp8KVCacheDataTypeE2ELb1EEEvPT_PKS2_PKT0_S8_ifPKiSA_iPKfiiiSC_SC_iiiii)
        /*3098*/ 	.word	0x00000000


	//----- nvinfo : EIATTR_MIN_STACK_SIZE
	.align		4
.L_2121:
        /*309c*/ 	.byte	0x04, 0x12
        /*309e*/ 	.short	(.L_2123 - .L_2122)
	.align		4
.L_2122:
        /*30a0*/ 	.word	index@(_ZN4vllm25paged_attention_v1_kernelIthLi128ELi32ELi128ELNS_18Fp8KVCacheDataTypeE2ELb1EEEvPT_PKS2_PKT0_S8_ifPKiSA_iPKfiiiSC_SC_iiiii)
        /*30a4*/ 	.word	0x00000000


	//----- nvinfo : EIATTR_MIN_STACK_SIZE
	.align		4
.L_2123:
        /*30a8*/ 	.byte	0x04, 0x12
        /*30aa*/ 	.short	(.L_2125 - .L_2124)
	.align		4
.L_2124:
        /*30ac*/ 	.word	index@(_ZN4vllm25paged_attention_v1_kernelIthLi120ELi32ELi128ELNS_18Fp8KVCacheDataTypeE2ELb1EEEvPT_PKS2_PKT0_S8_ifPKiSA_iPKfiiiSC_SC_iiiii)
        /*30b0*/ 	.word	0x00000000


	//----- nvinfo : EIATTR_MIN_STACK_SIZE
	.align		4
.L_2125:
        /*30b4*/ 	.byte	0x04, 0x12
        /*30b6*/ 	.short	(.L_2127 - .L_2126)
	.align		4
.L_2126:
        /*30b8*/ 	.word	index@(_ZN4vllm25paged_attention_v1_kernelIthLi112ELi32ELi128ELNS_18Fp8KVCacheDataTypeE2ELb1EEEvPT_PKS2_PKT0_S8_ifPKiSA_iPKfiiiSC_SC_iiiii)
        /*30bc*/ 	.word	0x00000000


	//----- nvinfo : EIATTR_MIN_STACK_SIZE
	.align		4
.L_2127:
        /*30c0*/ 	.byte	0x04, 0x12
        /*30c2*/ 	.short	(.L_2129 - .L_2128)
	.align		4
.L_2128:
        /*30c4*/ 	.word	index@(_ZN4vllm25paged_attention_v1_kernelIthLi96ELi32ELi128ELNS_18Fp8KVCacheDataTypeE2ELb1EEEvPT_PKS2_PKT0_S8_ifPKiSA_iPKfiiiSC_SC_iiiii)
        /*30c8*/ 	.word	0x00000000


	//----- nvinfo : EIATTR_MIN_STACK_SIZE
	.align		4
.L_2129:
        /*30cc*/ 	.byte	0x04, 0x12
        /*30ce*/ 	.short	(.L_2131 - .L_2130)
	.align		4
.L_2130:
        /*30d0*/ 	.word	index@(_ZN4vllm25paged_attention_v1_kernelIthLi80ELi32ELi128ELNS_18Fp8KVCacheDataTypeE2ELb1EEEvPT_PKS2_PKT0_S8_ifPKiSA_iPKfiiiSC_SC_iiiii)
        /*30d4*/ 	.word	0x00000000


	//----- nvinfo : EIATTR_MIN_STACK_SIZE
	.align		4
.L_2131:
        /*30d8*/ 	.byte	0x04, 0x12
        /*30da*/ 	.short	(.L_2133 - .L_2132)
	.align		4
.L_2132:
        /*30dc*/ 	.word	index@(_ZN4vllm25paged_attention_v1_kernelIthLi64ELi32ELi128ELNS_18Fp8KVCacheDataTypeE2ELb1EEEvPT_PKS2_PKT0_S8_ifPKiSA_iPKfiiiSC_SC_iiiii)
        /*30e0*/ 	.word	0x00000000


	//----- nvinfo : EIATTR_MIN_STACK_SIZE
	.align		4
.L_2133:
        /*30e4*/ 	.byte	0x04, 0x12
        /*30e6*/ 	.short	(.L_2135 - .L_2134)
	.align		4
.L_2134:
        /*30e8*/ 	.word	index@(_ZN4vllm25paged_attention_v1_kernelIthLi32ELi32ELi128ELNS_18Fp8KVCacheDataTypeE2ELb1EEEvPT_PKS2_PKT0_S8_ifPKiSA_iPKfiiiSC_SC_iiiii)
        /*30ec*/ 	.word	0x00000000


	//----- nvinfo : EIATTR_MIN_STACK_SIZE
	.align		4
.L_2135:
        /*30f0*/ 	.byte	0x04, 0x12
        /*30f2*/ 	.short	(.L_2137 - .L_2136)
	.align		4
.L_2136:
        /*30f4*/ 	.word	index@(_ZN4vllm25paged_attention_v1_kernelIthLi256ELi16ELi128ELNS_18Fp8KVCacheDataTypeE2ELb0EEEvPT_PKS2_PKT0_S8_ifPKiSA_iPKfiiiSC_SC_iiiii)
        /*30f8*/ 	.word	0x00000000


	//----- nvinfo : EIATTR_MIN_STACK_SIZE
	.align		4
.L_2137:
        /*30fc*/ 	.byte	0x04, 0x12
        /*30fe*/ 	.short	(.L_2139 - .L_2138)
	.align		4
.L_2138:
        /*3100*/ 	.word	index@(_ZN4vllm25paged_attention_v1_kernelIthLi192ELi16ELi128ELNS_18Fp8KVCacheDataTypeE2ELb0EEEvPT_PKS2_PKT0_S8_ifPKiSA_iPKfiiiSC_SC_iiiii)
        /*3104*/ 	.word	0x00000000


	//----- nvinfo : EIATTR_MIN_STACK_SIZE
	.align		4
.L_2139:
        /*3108*/ 	.byte	0x04, 0x12
        /*310a*/ 	.short	(.L_2141 - .L_2140)
	.align		4
.L_2140:
        /*310c*/ 	.word	index@(_ZN4vllm25paged_attention_v1_kernelIthLi128ELi16ELi128ELNS_18Fp8KVCacheDataTypeE2ELb0EEEvPT_PKS2_PKT0_S8_ifPKiSA_iPKfiiiSC_SC_iiiii)
        /*3110*/ 	.word	0x00000000


	//----- nvinfo : EIATTR_MIN_STACK_SIZE
	.align		4
.L_2141:
        /*3114*/ 	.byte	0x04, 0x12
        /*3116*/ 	.short	(.L_2143 - .L_2142)
	.align		4
.L_2142:
        /*3118*/ 	.word	index@(_ZN4vllm25paged_attention_v1_kernelIthLi120ELi16ELi128ELNS_18Fp8KVCacheDataTypeE2ELb0EEEvPT_PKS2_PKT0_S8_ifPKiSA_iPKfiiiSC_SC_iiiii)
        /*311c*/ 	.word	0x00000000


	//----- nvinfo : EIATTR_MIN_STACK_SIZE
	.align		4
.L_2143:
        /*3120*/ 	.byte	0x04, 0x12
        /*3122*/ 	.short	(.L_2145 - .L_2144)
	.align		4
.L_2144:
        /*3124*/ 	.word	index@(_ZN4vllm25paged_attention_v1_kernelIthLi112ELi16ELi128ELNS_18Fp8KVCacheDataTypeE2ELb0EEEvPT_PKS2_PKT0_S8_ifPKiSA_iPKfiiiSC_SC_iiiii)
        /*3128*/ 	.word	0x00000000


	//----- nvinfo : EIATTR_MIN_STACK_SIZE
	.align		4
.L_2145:
        /*312c*/ 	.byte	0x04, 0x12
        /*312e*/ 	.short	(.L_2147 - .L_2146)
	.align		4
.L_2146:
        /*3130*/ 	.word	index@(_ZN4vllm25paged_attention_v1_kernelIthLi96ELi16ELi128ELNS_18Fp8KVCacheDataTypeE2ELb0EEEvPT_PKS2_PKT0_S8_ifPKiSA_iPKfiiiSC_SC_iiiii)
        /*3134*/ 	.word	0x00000000


	//----- nvinfo : EIATTR_MIN_STACK_SIZE
	.align		4
.L_2147:
        /*3138*/ 	.byte	0x04, 0x12
        /*313a*/ 	.short	(.L_2149 - .L_2148)
	.align		4
.L_2148:
        /*313c*/ 	.word	index@(_ZN4vllm25paged_attention_v1_kernelIthLi80ELi16ELi128ELNS_18Fp8KVCacheDataTypeE2ELb0EEEvPT_PKS2_PKT0_S8_ifPKiSA_iPKfiiiSC_SC_iiiii)
        /*3140*/ 	.word	0x00000000


	//----- nvinfo : EIATTR_MIN_STACK_SIZE
	.align		4
.L_2149:
        /*3144*/ 	.byte	0x04, 0x12
        /*3146*/ 	.short	(.L_2151 - .L_2150)
	.align		4
.L_2150:
        /*3148*/ 	.word	index@(_ZN4vllm25paged_attention_v1_kernelIthLi64ELi16ELi128ELNS_18Fp8KVCacheDataTypeE2ELb0EEEvPT_PKS2_PKT0_S8_ifPKiSA_iPKfiiiSC_SC_iiiii)
        /*314c*/ 	.word	0x00000000


	//----- nvinfo : EIATTR_MIN_STACK_SIZE
	.align		4
.L_2151:
        /*3150*/ 	.byte	0x04, 0x12
        /*3152*/ 	.short	(.L_2153 - .L_2152)
	.align		4
.L_2152:
        /*3154*/ 	.word	index@(_ZN4vllm25paged_attention_v1_kernelIthLi32ELi16ELi128ELNS_18Fp8KVCacheDataTypeE2ELb0EEEvPT_PKS2_PKT0_S8_ifPKiSA_iPKfiiiSC_SC_iiiii)
        /*3158*/ 	.word	0x00000000


	//----- nvinfo : EIATTR_MIN_STACK_SIZE
	.align		4
.L_2153:
        /*315c*/ 	.byte	0x04, 0x12
        /*315e*/ 	.short	(.L_2155 - .L_2154)
	.align		4
.L_2154:
        /*3160*/ 	.word	index@(_ZN4vllm25paged_attention_v1_kernelIthLi256ELi16ELi128ELNS_18Fp8KVCacheDataTypeE2ELb1EEEvPT_PKS2_PKT0_S8_ifPKiSA_iPKfiiiSC_SC_iiiii)
        /*3164*/ 	.word	0x00000000


	//----- nvinfo : EIATTR_MIN_STACK_SIZE
	.align		4
.L_2155:
        /*3168*/ 	.byte	0x04, 0x12
        /*316a*/ 	.short	(.L_2157 - .L_2156)
	.align		4
.L_2156:
        /*316c*/ 	.word	index@(_ZN4vllm25paged_attention_v1_kernelIthLi192ELi16ELi128ELNS_18Fp8KVCacheDataTypeE2ELb1EEEvPT_PKS2_PKT0_S8_ifPKiSA_iPKfiiiSC_SC_iiiii)
        /*3170*/ 	.word	0x00000000


	//----- nvinfo : EIATTR_MIN_STACK_SIZE
	.align		4
.L_2157:
        /*3174*/ 	.byte	0x04, 0x12
        /*3176*/ 	.short	(.L_2159 - .L_2158)
	.align		4
.L_2158:
        /*3178*/ 	.word	index@(_ZN4vllm25paged_attention_v1_kernelIthLi128ELi16ELi128ELNS_18Fp8KVCacheDataTypeE2ELb1EEEvPT_PKS2_PKT0_S8_ifPKiSA_iPKfiiiSC_SC_iiiii)
        /*317c*/ 	.word	0x00000000


	//----- nvinfo : EIATTR_MIN_STACK_SIZE
	.align		4
.L_2159:
        /*3180*/ 	.byte	0x04, 0x12
        /*3182*/ 	.short	(.L_2161 - .L_2160)
	.align		4
.L_2160:
        /*3184*/ 	.word	index@(_ZN4vllm25paged_attention_v1_kernelIthLi120ELi16ELi128ELNS_18Fp8KVCacheDataTypeE2ELb1EEEvPT_PKS2_PKT0_S8_ifPKiSA_iPKfiiiSC_SC_iiiii)
        /*3188*/ 	.word	0x00000000


	//----- nvinfo : EIATTR_MIN_STACK_SIZE
	.align		4
.L_2161:
        /*318c*/ 	.byte	0x04, 0x12
        /*318e*/ 	.short	(.L_2163 - .L_2162)
	.align		4
.L_2162:
        /*3190*/ 	.word	index@(_ZN4vllm25paged_attention_v1_kernelIthLi112ELi16ELi128ELNS_18Fp8KVCacheDataTypeE2ELb1EEEvPT_PKS2_PKT0_S8_ifPKiSA_iPKfiiiSC_SC_iiiii)
        /*3194*/ 	.word	0x00000000


	//----- nvinfo : EIATTR_MIN_STACK_SIZE
	.align		4
.L_2163:
        /*3198*/ 	.byte	0x04, 0x12
        /*319a*/ 	.short	(.L_2165 - .L_2164)
	.align		4
.L_2164:
        /*319c*/ 	.word	index@(_ZN4vllm25paged_attention_v1_kernelIthLi96ELi16ELi128ELNS_18Fp8KVCacheDataTypeE2ELb1EEEvPT_PKS2_PKT0_S8_ifPKiSA_iPKfiiiSC_SC_iiiii)
        /*31a0*/ 	.word	0x00000000


	//----- nvinfo : EIATTR_MIN_STACK_SIZE
	.align		4
.L_2165:
        /*31a4*/ 	.byte	0x04, 0x12
        /*31a6*/ 	.short	(.L_2167 - .L_2166)
	.align		4
.L_2166:
        /*31a8*/ 	.word	index@(_ZN4vllm25paged_attention_v1_kernelIthLi80ELi16ELi128ELNS_18Fp8KVCacheDataTypeE2ELb1EEEvPT_PKS2_PKT0_S8_ifPKiSA_iPKfiiiSC_SC_iiiii)
        /*31ac*/ 	.word	0x00000000


	//----- nvinfo : EIATTR_MIN_STACK_SIZE
	.align		4
.L_2167:
        /*31b0*/ 	.byte	0x04, 0x12
        /*31b2*/ 	.short	(.L_2169 - .L_2168)
	.align		4
.L_2168:
        /*31b4*/ 	.word	index@(_ZN4vllm25paged_attention_v1_kernelIthLi64ELi16ELi128ELNS_18Fp8KVCacheDataTypeE2ELb1EEEvPT_PKS2_PKT0_S8_ifPKiSA_iPKfiiiSC_SC_iiiii)
        /*31b8*/ 	.word	0x00000000


	//----- nvinfo : EIATTR_MIN_STACK_SIZE
	.align		4
.L_2169:
        /*31bc*/ 	.byte	0x04, 0x12
        /*31be*/ 	.short	(.L_2171 - .L_2170)
	.align		4
.L_2170:
        /*31c0*/ 	.word	index@(_ZN4vllm25paged_attention_v1_kernelIthLi32ELi16ELi128ELNS_18Fp8KVCacheDataTypeE2ELb1EEEvPT_PKS2_PKT0_S8_ifPKiSA_iPKfiiiSC_SC_iiiii)
        /*31c4*/ 	.word	0x00000000


	//----- nvinfo : EIATTR_MIN_STACK_SIZE
	.align		4
.L_2171:
        /*31c8*/ 	.byte	0x04, 0x12
        /*31ca*/ 	.short	(.L_2173 - .L_2172)
	.align		4
.L_2172:
        /*31cc*/ 	.word	index@(_ZN4vllm25paged_attention_v1_kernelIthLi256ELi8ELi128ELNS_18Fp8KVCacheDataTypeE2ELb0EEEvPT_PKS2_PKT0_S8_ifPKiSA_iPKfiiiSC_SC_iiiii)
        /*31d0*/ 	.word	0x00000000


	//----- nvinfo : EIATTR_MIN_STACK_SIZE
	.align		4
.L_2173:
        /*31d4*/ 	.byte	0x04, 0x12
        /*31d6*/ 	.short	(.L_2175 - .L_2174)
	.align		4
.L_2174:
        /*31d8*/ 	.word	index@(_ZN4vllm25paged_attention_v1_kernelIthLi192ELi8ELi128ELNS_18Fp8KVCacheDataTypeE2ELb0EEEvPT_PKS2_PKT0_S8_ifPKiSA_iPKfiiiSC_SC_iiiii)
        /*31dc*/ 	.word	0x00000000


	//----- nvinfo : EIATTR_MIN_STACK_SIZE
	.align		4
.L_2175:
        /*31e0*/ 	.byte	0x04, 0x12
        /*31e2*/ 	.short	(.L_2177 - .L_2176)
	.align		4
.L_2176:
        /*31e4*/ 	.word	index@(_ZN4vllm25paged_attention_v1_kernelIthLi128ELi8ELi128ELNS_18Fp8KVCacheDataTypeE2ELb0EEEvPT_PKS2_PKT0_S8_ifPKiSA_iPKfiiiSC_SC_iiiii)
        /*31e8*/ 	.word	0x00000000


	//----- nvinfo : EIATTR_MIN_STACK_SIZE
	.align		4
.L_2177:
        /*31ec*/ 	.byte	0x04, 0x12
        /*31ee*/ 	.short	(.L_2179 - .L_2178)
	.align		4
.L_2178:
        /*31f0*/ 	.word	index@(_ZN4vllm25paged_attention_v1_kernelIthLi120ELi8ELi128ELNS_18Fp8KVCacheDataTypeE2ELb0EEEvPT_PKS2_PKT0_S8_ifPKiSA_iPKfiiiSC_SC_iiiii)
        /*31f4*/ 	.word	0x00000000


	//----- nvinfo : EIATTR_MIN_STACK_SIZE
	.align		4
.L_2179:
        /*31f8*/ 	.byte	0x04, 0x12
        /*31fa*/ 	.short	(.L_2181 - .L_2180)
	.align		4
.L_2180:
        /*31fc*/ 	.word	index@(_ZN4vllm25paged_attention_v1_kernelIthLi112ELi8ELi128ELNS_18Fp8KVCacheDataTypeE2ELb0EEEvPT_PKS2_PKT0_S8_ifPKiSA_iPKfiiiSC_SC_iiiii)
        /*3200*/ 	.word	0x00000000


	//----- nvinfo : EIATTR_MIN_STACK_SIZE
	.align		4
.L_2181:
        /*3204*/ 	.byte	0x04, 0x12
        /*3206*/ 	.short	(.L_2183 - .L_2182)
	.align		4
.L_2182:
        /*3208*/ 	.word	index@(_ZN4vllm25paged_attention_v1_kernelIthLi96ELi8ELi128ELNS_18Fp8KVCacheDataTypeE2ELb0EEEvPT_PKS2_PKT0_S8_ifPKiSA_iPKfiiiSC_SC_iiiii)
        /*320c*/ 	.word	0x00000000


	//----- nvinfo : EIATTR_MIN_STACK_SIZE
	.align		4
.L_2183:
        /*3210*/ 	.byte	0x04, 0x12
        /*3212*/ 	.short	(.L_2185 - .L_2184)
	.align		4
.L_2184:
        /*3214*/ 	.word	index@(_ZN4vllm25paged_attention_v1_kernelIthLi80ELi8ELi128ELNS_18Fp8KVCacheDataTypeE2ELb0EEEvPT_PKS2_PKT0_S8_ifPKiSA_iPKfiiiSC_SC_iiiii)
        /*3218*/ 	.word	0x00000000


	//----- nvinfo : EIATTR_MIN_STACK_SIZE
	.align		4
.L_2185:
        /*321c*/ 	.byte	0x04, 0x12
        /*321e*/ 	.short	(.L_2187 - .L_2186)
	.align		4
.L_2186:
        /*3220*/ 	.word	index@(_ZN4vllm25paged_attention_v1_kernelIthLi64ELi8ELi128ELNS_18Fp8KVCacheDataTypeE2ELb0EEEvPT_PKS2_PKT0_S8_ifPKiSA_iPKfiiiSC_SC_iiiii)
        /*3224*/ 	.word	0x00000000


	//----- nvinfo : EIATTR_MIN_STACK_SIZE
	.align		4
.L_2187:
        /*3228*/ 	.byte	0x04, 0x12
        /*322a*/ 	.short	(.L_2189 - .L_2188)
	.align		4
.L_2188:
        /*322c*/ 	.word	index@(_ZN4vllm25paged_attention_v1_kernelIthLi32ELi8ELi128ELNS_18Fp8KVCacheDataTypeE2ELb0EEEvPT_PKS2_PKT0_S8_ifPKiSA_iPKfiiiSC_SC_iiiii)
        /*3230*/ 	.word	0x00000000


	//----- nvinfo : EIATTR_MIN_STACK_SIZE
	.align		4
.L_2189:
        /*3234*/ 	.byte	0x04, 0x12
        /*3236*/ 	.short	(.L_2191 - .L_2190)
	.align		4
.L_2190:
        /*3238*/ 	.word	index@(_ZN4vllm25paged_attention_v1_kernelIthLi256ELi8ELi128ELNS_18Fp8KVCacheDataTypeE2ELb1EEEvPT_PKS2_PKT0_S8_ifPKiSA_iPKfiiiSC_SC_iiiii)
        /*323c*/ 	.word	0x00000000


	//----- nvinfo : EIATTR_MIN_STACK_SIZE
	.align		4
.L_2191:
        /*3240*/ 	.byte	0x04, 0x12
        /*3242*/ 	.short	(.L_2193 - .L_2192)
	.align		4
.L_2192:
        /*3244*/ 	.word	index@(_ZN4vllm25paged_attention_v1_kernelIthLi192ELi8ELi128ELNS_18Fp8KVCacheDataTypeE2ELb1EEEvPT_PKS2_PKT0_S8_ifPKiSA_iPKfiiiSC_SC_iiiii)
        /*3248*/ 	.word	0x00000000


	//----- nvinfo : EIATTR_MIN_STACK_SIZE
	.align		4
.L_2193:
        /*324c*/ 	.byte	0x04, 0x12
        /*324e*/ 	.short	(.L_2195 - .L_2194)
	.align		4
.L_2194:
        /*3250*/ 	.word	index@(_ZN4vllm25paged_attention_v1_kernelIthLi128ELi8ELi128ELNS_18Fp8KVCacheDataTypeE2ELb1EEEvPT_PKS2_PKT0_S8_ifPKiSA_iPKfiiiSC_SC_iiiii)
        /*3254*/ 	.word	0x00000000


	//----- nvinfo : EIATTR_MIN_STACK_SIZE
	.align		4
.L_2195:
        /*3258*/ 	.byte	0x04, 0x12
        /*325a*/ 	.short	(.L_2197 - .L_2196)
	.align		4
.L_2196:
        /*325c*/ 	.word	index@(_ZN4vllm25paged_attention_v1_kernelIthLi120ELi8ELi128ELNS_18Fp8KVCacheDataTypeE2ELb1EEEvPT_PKS2_PKT0_S8_ifPKiSA_iPKfiiiSC_SC_iiiii)
        /*3260*/ 	.word	0x00000000


	//----- nvinfo : EIATTR_MIN_STACK_SIZE
	.align		4
.L_2197:
        /*3264*/ 	.byte	0x04, 0x12
        /*3266*/ 	.short	(.L_2199 - .L_2198)
	.align		4
.L_2198:
        /*3268*/ 	.word	index@(_ZN4vllm25paged_attention_v1_kernelIthLi112ELi8ELi128ELNS_18Fp8KVCacheDataTypeE2ELb1EEEvPT_PKS2_PKT0_S8_ifPKiSA_iPKfiiiSC_SC_iiiii)
        /*326c*/ 	.word	0x00000000


	//----- nvinfo : EIATTR_MIN_STACK_SIZE
	.align		4
.L_2199:
        /*3270*/ 	.byte	0x04, 0x12
        /*3272*/ 	.short	(.L_2201 - .L_2200)
	.align		4
.L_2200:
        /*3274*/ 	.word	index@(_ZN4vllm25paged_attention_v1_kernelIthLi96ELi8ELi128ELNS_18Fp8KVCacheDataTypeE2ELb1EEEvPT_PKS2_PKT0_S8_ifPKiSA_iPKfiiiSC_SC_iiiii)
        /*3278*/ 	.word	0x00000000


	//----- nvinfo : EIATTR_MIN_STACK_SIZE
	.align		4
.L_2201:
        /*327c*/ 	.byte	0x04, 0x12
        /*327e*/ 	.short	(.L_2203 - .L_2202)
	.align		4
.L_2202:
        /*3280*/ 	.word	index@(_ZN4vllm25paged_attention_v1_kernelIthLi80ELi8ELi128ELNS_18Fp8KVCacheDataTypeE2ELb1EEEvPT_PKS2_PKT0_S8_ifPKiSA_iPKfiiiSC_SC_iiiii)
        /*3284*/ 	.word	0x00000000


	//----- nvinfo : EIATTR_MIN_STACK_SIZE
	.align		4
.L_2203:
        /*3288*/ 	.byte	0x04, 0x12
        /*328a*/ 	.short	(.L_2205 - .L_2204)
	.align		4
.L_2204:
        /*328c*/ 	.word	index@(_ZN4vllm25paged_attention_v1_kernelIthLi64ELi8ELi128ELNS_18Fp8KVCacheDataTypeE2ELb1EEEvPT_PKS2_PKT0_S8_ifPKiSA_iPKfiiiSC_SC_iiiii)
        /*3290*/ 	.word	0x00000000


	//----- nvinfo : EIATTR_MIN_STACK_SIZE
	.align		4
.L_2205:
        /*3294*/ 	.byte	0x04, 0x12
        /*3296*/ 	.short	(.L_2207 - .L_2206)
	.align		4
.L_2206:
        /*3298*/ 	.word	index@(_ZN4vllm25paged_attention_v1_kernelIthLi32ELi8ELi128ELNS_18Fp8KVCacheDataTypeE2ELb1EEEvPT_PKS2_PKT0_S8_ifPKiSA_iPKfiiiSC_SC_iiiii)
        /*329c*/ 	.word	0x00000000


	//----- nvinfo : EIATTR_MIN_STACK_SIZE
	.align		4
.L_2207:
        /*32a0*/ 	.byte	0x04, 0x12
        /*32a2*/ 	.short	(.L_2209 - .L_2208)
	.align		4
.L_2208:
        /*32a4*/ 	.word	index@(_ZN4vllm25paged_attention_v1_kernelIfhLi256ELi32ELi128ELNS_18Fp8KVCacheDataTypeE2ELb0EEEvPT_PKS2_PKT0_S8_ifPKiSA_iPKfiiiSC_SC_iiiii)
        /*32a8*/ 	.word	0x00000000


	//----- nvinfo : EIATTR_MIN_STACK_SIZE
	.align		4
.L_2209:
        /*32ac*/ 	.byte	0x04, 0x12
        /*32ae*/ 	.short	(.L_2211 - .L_2210)
	.align		4
.L_2210:
        /*32b0*/ 	.word	index@(_ZN4vllm25paged_attention_v1_kernelIfhLi192ELi32ELi128ELNS_18Fp8KVCacheDataTypeE2ELb0EEEvPT_PKS2_PKT0_S8_ifPKiSA_iPKfiiiSC_SC_iiiii)
        /*32b4*/ 	.word	0x00000000


	//----- nvinfo : EIATTR_MIN_STACK_SIZE
	.align		4
.L_2211:
        /*32b8*/ 	.byte	0x04, 0x12
        /*32ba*/ 	.short	(.L_2213 - .L_2212)
	.align		4
.L_2212:
        /*32bc*/ 	.word	index@(_ZN4vllm25paged_attention_v1_kernelIfhLi128ELi32ELi128ELNS_18Fp8KVCacheDataTypeE2ELb0EEEvPT_PKS2_PKT0_S8_ifPKiSA_iPKfiiiSC_SC_iiiii)
        /*32c0*/ 	.word	0x00000000


	//----- nvinfo : EIATTR_MIN_STACK_SIZE
	.align		4
.L_2213:
        /*32c4*/ 	.byte	0x04, 0x12
        /*32c6*/ 	.short	(.L_2215 - .L_2214)
	.align		4
.L_2214:
        /*32c8*/ 	.word	index@(_ZN4vllm25paged_attention_v1_kernelIfhLi120ELi32ELi128ELNS_18Fp8KVCacheDataTypeE2ELb0EEEvPT_PKS2_PKT0_S8_ifPKiSA_iPKfiiiSC_SC_iiiii)
        /*32cc*/ 	.word	0x00000000


	//----- nvinfo : EIATTR_MIN_STACK_SIZE
	.align		4
.L_2215:
        /*32d0*/ 	.byte	0x04, 0x12
        /*32d2*/ 	.short	(.L_2217 - .L_2216)
	.align		4
.L_2216:
        /*32d4*/ 	.word	index@(_ZN4vllm25paged_attention_v1_kernelIfhLi112ELi32ELi128ELNS_18Fp8KVCacheDataTypeE2ELb0EEEvPT_PKS2_PKT0_S8_ifPKiSA_iPKfiiiSC_SC_iiiii)
        /*32d8*/ 	.word	0x00000000


	//----- nvinfo : EIATTR_MIN_STACK_SIZE
	.align		4
.L_2217:
        /*32dc*/ 	.byte	0x04, 0x12
        /*32de*/ 	.short	(.L_2219 - .L_2218)
	.align		4
.L_2218:
        /*32e0*/ 	.word	index@(_ZN4vllm25paged_attention_v1_kernelIfhLi96ELi32ELi128ELNS_18Fp8KVCacheDataTypeE2ELb0EEEvPT_PKS2_PKT0_S8_ifPKiSA_iPKfiiiSC_SC_iiiii)
        /*32e4*/ 	.word	0x00000000


	//----- nvinfo : EIATTR_MIN_STACK_SIZE
	.align		4
.L_2219:
        /*32e8*/ 	.byte	0x04, 0x12
        /*32ea*/ 	.short	(.L_2221 - .L_2220)
	.align		4
.L_2220:
        /*32ec*/ 	.word	index@(_ZN4vllm25paged_attention_v1_kernelIfhLi80ELi32ELi128ELNS_18Fp8KVCacheDataTypeE2ELb0EEEvPT_PKS2_PKT0_S8_ifPKiSA_iPKfiiiSC_SC_iiiii)
        /*32f0*/ 	.word	0x00000000


	//----- nvinfo : EIATTR_MIN_STACK_SIZE
	.align		4
.L_2221:
        /*32f4*/ 	.byte	0x04, 0x12
        /*32f6*/ 	.short	(.L_2223 - .L_2222)
	.align		4
.L_2222:
        /*32f8*/ 	.word	index@(_ZN4vllm25paged_attention_v1_kernelIfhLi64ELi32ELi128ELNS_18Fp8KVCacheDataTypeE2ELb0EEEvPT_PKS2_PKT0_S8_ifPKiSA_iPKfiiiSC_SC_iiiii)
        /*32fc*/ 	.word	0x00000000


	//----- nvinfo : EIATTR_MIN_STACK_SIZE
	.align		4
.L_2223:
        /*3300*/ 	.byte	0x04, 0x12
        /*3302*/ 	.short	(.L_2225 - .L_2224)
	.align		4
.L_2224:
        /*3304*/ 	.word	index@(_ZN4vllm25paged_attention_v1_kernelIfhLi32ELi32ELi128ELNS_18Fp8KVCacheDataTypeE2ELb0EEEvPT_PKS2_PKT0_S8_ifPKiSA_iPKfiiiSC_SC_iiiii)
        /*3308*/ 	.word	0x00000000


	//----- nvinfo : EIATTR_MIN_STACK_SIZE
	.align		4
.L_2225:
        /*330c*/ 	.byte	0x04, 0x12
        /*330e*/ 	.short	(.L_2227 - .L_2226)
	.align		4
.L_2226:
        /*3310*/ 	.word	index@(_ZN4vllm25paged_attention_v1_kernelIfhLi256ELi32ELi128ELNS_18Fp8KVCacheDataTypeE2ELb1EEEvPT_PKS2_PKT0_S8_ifPKiSA_iPKfiiiSC_SC_iiiii)
        /*3314*/ 	.word	0x00000000


	//----- nvinfo : EIATTR_MIN_STACK_SIZE
	.align		4
.L_2227:
        /*3318*/ 	.byte	0x04, 0x12
        /*331a*/ 	.short	(.L_2229 - .L_2228)
	.align		4
.L_2228:
        /*331c*/ 	.word	index@(_ZN4vllm25paged_attention_v1_kernelIfhLi192ELi32ELi128ELNS_18Fp8KVCacheDataTypeE2ELb1EEEvPT_PKS2_PKT0_S8_ifPKiSA_iPKfiiiSC_SC_iiiii)
        /*3320*/ 	.word	0x00000000


	//----- nvinfo : EIATTR_MIN_STACK_SIZE
	.align		4
.L_2229:
        /*3324*/ 	.byte	0x04, 0x12
        /*3326*/ 	.short	(.L_2231 - .L_2230)
	.align		4
.L_2230:
        /*3328*/ 	.word	index@(_ZN4vllm25paged_attention_v1_kernelIfhLi128ELi32ELi128ELNS_18Fp8KVCacheDataTypeE2ELb1EEEvPT_PKS2_PKT0_S8_ifPKiSA_iPKfiiiSC_SC_iiiii)
        /*332c*/ 	.word	0x00000000


	//----- nvinfo : EIATTR_MIN_STACK_SIZE
	.align		4
.L_2231:
        /*3330*/ 	.byte	0x04, 0x12
        /*3332*/ 	.short	(.L_2233 - .L_2232)
	.align		4
.L_2232:
        /*3334*/ 	.word	index@(_ZN4vllm25paged_attention_v1_kernelIfhLi120ELi32ELi128ELNS_18Fp8KVCacheDataTypeE2ELb1EEEvPT_PKS2_PKT0_S8_ifPKiSA_iPKfiiiSC_SC_iiiii)
        /*3338*/ 	.word	0x00000000


	//----- nvinfo : EIATTR_MIN_STACK_SIZE
	.align		4
.L_2233:
        /*333c*/ 	.byte	0x04, 0x12
        /*333e*/ 	.short	(.L_2235 - .L_2234)
	.align		4
.L_2234:
        /*3340*/ 	.word	index@(_ZN4vllm25paged_attention_v1_kernelIfhLi112ELi32ELi128ELNS_18Fp8KVCacheDataTypeE2ELb1EEEvPT_PKS2_PKT0_S8_ifPKiSA_iPKfiiiSC_SC_iiiii)
        /*3344*/ 	.word	0x00000000


	//----- nvinfo : EIATTR_MIN_STACK_SIZE
	.align		4
.L_2235:
        /*3348*/ 	.byte	0x04, 0x12
        /*334a*/ 	.short	(.L_2237 - .L_2236)
	.align		4
.L_2236:
        /*334c*/ 	.word	index@(_ZN4vllm25paged_attention_v1_kernelIfhLi96ELi32ELi128ELNS_18Fp8KVCacheDataTypeE2ELb1EEEvPT_PKS2_PKT0_S8_ifPKiSA_iPKfiiiSC_SC_iiiii)
        /*3350*/ 	.word	0x00000000


	//----- nvinfo : EIATTR_MIN_STACK_SIZE
	.align		4
.L_2237:
        /*3354*/ 	.byte	0x04, 0x12
        /*3356*/ 	.short	(.L_2239 - .L_2238)
	.align		4
.L_2238:
        /*3358*/ 	.word	index@(_ZN4vllm25paged_attention_v1_kernelIfhLi80ELi32ELi128ELNS_18Fp8KVCacheDataTypeE2ELb1EEEvPT_PKS2_PKT0_S8_ifPKiSA_iPKfiiiSC_SC_iiiii)
        /*335c*/ 	.word	0x00000000


	//----- nvinfo : EIATTR_MIN_STACK_SIZE
	.align		4
.L_2239:
        /*3360*/ 	.byte	0x04, 0x12
        /*3362*/ 	.short	(.L_2241 - .L_2240)
	.align		4
.L_2240:
        /*3364*/ 	.word	index@(_ZN4vllm25paged_attention_v1_kernelIfhLi64ELi32ELi128ELNS_18Fp8KVCacheDataTypeE2ELb1EEEvPT_PKS2_PKT0_S8_ifPKiSA_iPKfiiiSC_SC_iiiii)
        /*3368*/ 	.word	0x00000000


	//----- nvinfo : EIATTR_MIN_STACK_SIZE
	.align		4
.L_2241:
        /*336c*/ 	.byte	0x04, 0x12
        /*336e*/ 	.short	(.L_2243 - .L_2242)
	.align		4
.L_2242:
        /*3370*/ 	.word	index@(_ZN4vllm25paged_attention_v1_kernelIfhLi32ELi32ELi128ELNS_18Fp8KVCacheDataTypeE2ELb1EEEvPT_PKS2_PKT0_S8_ifPKiSA_iPKfiiiSC_SC_iiiii)
        /*3374*/ 	.word	0x00000000


	//----- nvinfo : EIATTR_MIN_STACK_SIZE
	.align		4
.L_2243:
        /*3378*/ 	.byte	0x04, 0x12
        /*337a*/ 	.short	(.L_2245 - .L_2244)
	.align		4
.L_2244:
        /*337c*/ 	.word	index@(_ZN4vllm25paged_attention_v1_kernelIfhLi256ELi16ELi128ELNS_18Fp8KVCacheDataTypeE2ELb0EEEvPT_PKS2_PKT0_S8_ifPKiSA_iPKfiiiSC_SC_iiiii)
        /*3380*/ 	.word	0x00000000


	//----- nvinfo : EIATTR_MIN_STACK_SIZE
	.align		4
.L_2245:
        /*3384*/ 	.byte	0x04, 0x12
        /*3386*/ 	.short	(.L_2247 - .L_2246)
	.align		4
.L_2246:
        /*3388*/ 	.word	index@(_ZN4vllm25paged_attention_v1_kernelIfhLi192ELi16ELi128ELNS_18Fp8KVCacheDataTypeE2ELb0EEEvPT_PKS2_PKT0_S8_ifPKiSA_iPKfiiiSC_SC_iiiii)
        /*338c*/ 	.word	0x00000000


	//----- nvinfo : EIATTR_MIN_STACK_SIZE
	.align		4
.L_2247:
        /*3390*/ 	.byte	0x04, 0x12
        /*3392*/ 	.short	(.L_2249 - .L_2248)
	.align		4
.L_2248:
        /*3394*/ 	.word	index@(_ZN4vllm25paged_attention_v1_kernelIfhLi128ELi16ELi128ELNS_18Fp8KVCacheDataTypeE2ELb0EEEvPT_PKS2_PKT0_S8_ifPKiSA_iPKfiiiSC_SC_iiiii)
        /*3398*/ 	.word	0x00000000


	//----- nvinfo : EIATTR_MIN_STACK_SIZE
	.align		4
.L_2249:
        /*339c*/ 	.byte	0x04, 0x12
        /*339e*/ 	.short	(.L_2251 - .L_2250)
	.align		4
.L_2250:
        /*33a0*/ 	.word	index@(_ZN4vllm25paged_attention_v1_kernelIfhLi120ELi16ELi128ELNS_18Fp8KVCacheDataTypeE2ELb0EEEvPT_PKS2_PKT0_S8_ifPKiSA_iPKfiiiSC_SC_iiiii)
        /*33a4*/ 	.word	0x00000000


	//----- nvinfo : EIATTR_MIN_STACK_SIZE
	.align		4
.L_2251:
        /*33a8*/ 	.byte	0x04, 0x12
        /*33aa*/ 	.short	(.L_2253 - .L_2252)
	.align		4
.L_2252:
        /*33ac*/ 	.word	index@(_ZN4vllm25paged_attention_v1_kernelIfhLi112ELi16ELi128ELNS_18Fp8KVCacheDataTypeE2ELb0EEEvPT_PKS2_PKT0_S8_ifPKiSA_iPKfiiiSC_SC_iiiii)
        /*33b0*/ 	.word	0x00000000


	//----- nvinfo : EIATTR_MIN_STACK_SIZE
	.align		4
.L_2253:
        /*33b4*/ 	.byte	0x04, 0x12
        /*33b6*/ 	.short	(.L_2255 - .L_2254)
	.align		4
.L_2254:
        /*33b8*/ 	.word	index@(_ZN4vllm25paged_attention_v1_kernelIfhLi96ELi16ELi128ELNS_18Fp8KVCacheDataTypeE2ELb0EEEvPT_PKS2_PKT0_S8_ifPKiSA_iPKfiiiSC_SC_iiiii)
        /*33bc*/ 	.word	0x00000000


	//----- nvinfo : EIATTR_MIN_STACK_SIZE
	.align		4
.L_2255:
        /*33c0*/ 	.byte	0x04, 0x12
        /*33c2*/ 	.short	(.L_2257 - .L_2256)
	.align		4
.L_2256:
        /*33c4*/ 	.word	index@(_ZN4vllm25paged_attention_v1_kernelIfhLi80ELi16ELi128ELNS_18Fp8KVCacheDataTypeE2ELb0EEEvPT_PKS2_PKT0_S8_ifPKiSA_iPKfiiiSC_SC_iiiii)
        /*33c8*/ 	.word	0x00000000


	//----- nvinfo : EIATTR_MIN_STACK_SIZE
	.align		4
.L_2257:
        /*33cc*/ 	.byte	0x04, 0x12
        /*33ce*/ 	.short	(.L_2259 - .L_2258)
	.align		4
.L_2258:
        /*33d0*/ 	.word	index@(_ZN4vllm25paged_attention_v1_kernelIfhLi64ELi16ELi128ELNS_18Fp8KVCacheDataTypeE2ELb0EEEvPT_PKS2_PKT0_S8_ifPKiSA_iPKfiiiSC_SC_iiiii)
        /*33d4*/ 	.word	0x00000000


	//----- nvinfo : EIATTR_MIN_STACK_SIZE
	.align		4
.L_2259:
        /*33d8*/ 	.byte	0x04, 0x12
        /*33da*/ 	.short	(.L_2261 - .L_2260)
	.align		4
.L_2260:
        /*33dc*/ 	.word	index@(_ZN4vllm25paged_attention_v1_kernelIfhLi32ELi16ELi128ELNS_18Fp8KVCacheDataTypeE2ELb0EEEvPT_PKS2_PKT0_S8_ifPKiSA_iPKfiiiSC_SC_iiiii)
        /*33e0*/ 	.word	0x00000000


	//----- nvinfo : EIATTR_MIN_STACK_SIZE
	.align		4
.L_2261:
        /*33e4*/ 	.byte	0x04, 0x12
        /*33e6*/ 	.short	(.L_2263 - .L_2262)
	.align		4
.L_2262:
        /*33e8*/ 	.word	index@(_ZN4vllm25paged_attention_v1_kernelIfhLi256ELi16ELi128ELNS_18Fp8KVCacheDataTypeE2ELb1EEEvPT_PKS2_PKT0_S8_ifPKiSA_iPKfiiiSC_SC_iiiii)
        /*33ec*/ 	.word	0x00000000


	//----- nvinfo : EIATTR_MIN_STACK_SIZE
	.align		4
.L_2263:
        /*33f0*/ 	.byte	0x04, 0x12
        /*33f2*/ 	.short	(.L_2265 - .L_2264)
	.align		4
.L_2264:
        /*33f4*/ 	.word	index@(_ZN4vllm25paged_attention_v1_kernelIfhLi192ELi16ELi128ELNS_18Fp8KVCacheDataTypeE2ELb1EEEvPT_PKS2_PKT0_S8_ifPKiSA_iPKfiiiSC_SC_iiiii)
        /*33f8*/ 	.word	0x00000000


	//----- nvinfo : EIATTR_MIN_STACK_SIZE
	.align		4
.L_2265:
        /*33fc*/ 	.byte	0x04, 0x12
        /*33fe*/ 	.short	(.L_2267 - .L_2266)
	.align		4
.L_2266:
        /*3400*/ 	.word	index@(_ZN4vllm25paged_attention_v1_kernelIfhLi128ELi16ELi128ELNS_18Fp8KVCacheDataTypeE2ELb1EEEvPT_PKS2_PKT0_S8_ifPKiSA_iPKfiiiSC_SC_iiiii)
        /*3404*/ 	.word	0x00000000


	//----- nvinfo : EIATTR_MIN_STACK_SIZE
	.align		4
.L_2267:
        /*3408*/ 	.byte	0x04, 0x12
        /*340a*/ 	.short	(.L_2269 - .L_2268)
	.align		4
.L_2268:
        /*340c*/ 	.word	index@(_ZN4vllm25paged_attention_v1_kernelIfhLi120ELi16ELi128ELNS_18Fp8KVCacheDataTypeE2ELb1EEEvPT_PKS2_PKT0_S8_ifPKiSA_iPKfiiiSC_SC_iiiii)
        /*3410*/ 	.word	0x00000000


	//----- nvinfo : EIATTR_MIN_STACK_SIZE
	.align		4
.L_2269:
        /*3414*/ 	.byte	0x04, 0x12
        /*3416*/ 	.short	(.L_2271 - .L_2270)
	.align		4
.L_2270:
        /*3418*/ 	.word	index@(_ZN4vllm25paged_attention_v1_kernelIfhLi112ELi16ELi128ELNS_18Fp8KVCacheDataTypeE2ELb1EEEvPT_PKS2_PKT0_S8_ifPKiSA_iPKfiiiSC_SC_iiiii)
        /*341c*/ 	.word	0x00000000


	//----- nvinfo : EIATTR_MIN_STACK_SIZE
	.align		4
.L_2271:
        /*3420*/ 	.byte	0x04, 0x12
        /*3422*/ 	.short	(.L_2273 - .L_2272)
	.align		4
.L_2272:
        /*3424*/ 	.word	index@(_ZN4vllm25paged_attention_v1_kernelIfhLi96ELi16ELi128ELNS_18Fp8KVCacheDataTypeE2ELb1EEEvPT_PKS2_PKT0_S8_ifPKiSA_iPKfiiiSC_SC_iiiii)
        /*3428*/ 	.word	0x00000000


	//----- nvinfo : EIATTR_MIN_STACK_SIZE
	.align		4
.L_2273:
        /*342c*/ 	.byte	0x04, 0x12
        /*342e*/ 	.short	(.L_2275 - .L_2274)
	.align		4
.L_2274:
        /*3430*/ 	.word	index@(_ZN4vllm25paged_attention_v1_kernelIfhLi80ELi16ELi128ELNS_18Fp8KVCacheDataTypeE2ELb1EEEvPT_PKS2_PKT0_S8_ifPKiSA_iPKfiiiSC_SC_iiiii)
        /*3434*/ 	.word	0x00000000


	//----- nvinfo : EIATTR_MIN_STACK_SIZE
	.align		4
.L_2275:
        /*3438*/ 	.byte	0x04, 0x12
        /*343a*/ 	.short	(.L_2277 - .L_2276)
	.align		4
.L_2276:
        /*343c*/ 	.word	index@(_ZN4vllm25paged_attention_v1_kernelIfhLi64ELi16ELi128ELNS_18Fp8KVCacheDataTypeE2ELb1EEEvPT_PKS2_PKT0_S8_ifPKiSA_iPKfiiiSC_SC_iiiii)
        /*3440*/ 	.word	0x00000000


	//----- nvinfo : EIATTR_MIN_STACK_SIZE
	.align		4
.L_2277:
        /*3444*/ 	.byte	0x04, 0x12
        /*3446*/ 	.short	(.L_2279 - .L_2278)
	.align		4
.L_2278:
        /*3448*/ 	.word	index@(_ZN4vllm25paged_attention_v1_kernelIfhLi32ELi16ELi128ELNS_18Fp8KVCacheDataTypeE2ELb1EEEvPT_PKS2_PKT0_S8_ifPKiSA_iPKfiiiSC_SC_iiiii)
        /*344c*/ 	.word	0x00000000


	//----- nvinfo : EIATTR_MIN_STACK_SIZE
	.align		4
.L_2279:
        /*3450*/ 	.byte	0x04, 0x12
        /*3452*/ 	.short	(.L_2281 - .L_2280)
	.align		4
.L_2280:
        /*3454*/ 	.word	index@(_ZN4vllm25paged_attention_v1_kernelIfhLi256ELi8ELi128ELNS_18Fp8KVCacheDataTypeE2ELb0EEEvPT_PKS2_PKT0_S8_ifPKiSA_iPKfiiiSC_SC_iiiii)
        /*3458*/ 	.word	0x00000000


	//----- nvinfo : EIATTR_MIN_STACK_SIZE
	.align		4
.L_2281:
        /*345c*/ 	.byte	0x04, 0x12
        /*345e*/ 	.short	(.L_2283 - .L_2282)
	.align		4
.L_2282:
        /*3460*/ 	.word	index@(_ZN4vllm25paged_attention_v1_kernelIfhLi192ELi8ELi128ELNS_18Fp8KVCacheDataTypeE2ELb0EEEvPT_PKS2_PKT0_S8_ifPKiSA_iPKfiiiSC_SC_iiiii)
        /*3464*/ 	.word	0x00000000


	//----- nvinfo : EIATTR_MIN_STACK_SIZE
	.align		4
.L_2283:
        /*3468*/ 	.byte	0x04, 0x12
        /*346a*/ 	.short	(.L_2285 - .L_2284)
	.align		4
.L_2284:
        /*346c*/ 	.word	index@(_ZN4vllm25paged_attention_v1_kernelIfhLi128ELi8ELi128ELNS_18Fp8KVCacheDataTypeE2ELb0EEEvPT_PKS2_PKT0_S8_ifPKiSA_iPKfiiiSC_SC_iiiii)
        /*3470*/ 	.word	0x00000000


	//----- nvinfo : EIATTR_MIN_STACK_SIZE
	.align		4
.L_2285:
        /*3474*/ 	.byte	0x04, 0x12
        /*3476*/ 	.short	(.L_2287 - .L_2286)
	.align		4
.L_2286:
        /*3478*/ 	.word	index@(_ZN4vllm25paged_attention_v1_kernelIfhLi120ELi8ELi128ELNS_18Fp8KVCacheDataTypeE2ELb0EEEvPT_PKS2_PKT0_S8_ifPKiSA_iPKfiiiSC_SC_iiiii)
        /*347c*/ 	.word	0x00000000


	//----- nvinfo : EIATTR_MIN_STACK_SIZE
	.align		4
.L_2287:
        /*3480*/ 	.byte	0x04, 0x12
        /*3482*/ 	.short	(.L_2289 - .L_2288)
	.align		4
.L_2288:
        /*3484*/ 	.word	index@(_ZN4vllm25paged_attention_v1_kernelIfhLi112ELi8ELi128ELNS_18Fp8KVCacheDataTypeE2ELb0EEEvPT_PKS2_PKT0_S8_ifPKiSA_iPKfiiiSC_SC_iiiii)
        /*3488*/ 	.word	0x00000000


	//----- nvinfo : EIATTR_MIN_STACK_SIZE
	.align		4
.L_2289:
        /*348c*/ 	.byte	0x04, 0x12
        /*348e*/ 	.short	(.L_2291 - .L_2290)
	.align		4
.L_2290:
        /*3490*/ 	.word	index@(_ZN4vllm25paged_attention_v1_kernelIfhLi96ELi8ELi128ELNS_18Fp8KVCacheDataTypeE2ELb0EEEvPT_PKS2_PKT0_S8_ifPKiSA_iPKfiiiSC_SC_iiiii)
        /*3494*/ 	.word	0x00000000


	//----- nvinfo : EIATTR_MIN_STACK_SIZE
	.align		4
.L_2291:
        /*3498*/ 	.byte	0x04, 0x12
        /*349a*/ 	.short	(.L_2293 - .L_2292)
	.align		4
.L_2292:
        /*349c*/ 	.word	index@(_ZN4vllm25paged_attention_v1_kernelIfhLi80ELi8ELi128ELNS_18Fp8KVCacheDataTypeE2ELb0EEEvPT_PKS2_PKT0_S8_ifPKiSA_iPKfiiiSC_SC_iiiii)
        /*34a0*/ 	.word	0x00000000


	//----- nvinfo : EIATTR_MIN_STACK_SIZE
	.align		4
.L_2293:
        /*34a4*/ 	.byte	0x04, 0x12
        /*34a6*/ 	.short	(.L_2295 - .L_2294)
	.align		4
.L_2294:
        /*34a8*/ 	.word	index@(_ZN4vllm25paged_attention_v1_kernelIfhLi64ELi8ELi128ELNS_18Fp8KVCacheDataTypeE2ELb0EEEvPT_PKS2_PKT0_S8_ifPKiSA_iPKfiiiSC_SC_iiiii)
        /*34ac*/ 	.word	0x00000000


	//----- nvinfo : EIATTR_MIN_STACK_SIZE
	.align		4
.L_2295:
        /*34b0*/ 	.byte	0x04, 0x12
        /*34b2*/ 	.short	(.L_2297 - .L_2296)
	.align		4
.L_2296:
        /*34b4*/ 	.word	index@(_ZN4vllm25paged_attention_v1_kernelIfhLi32ELi8ELi128ELNS_18Fp8KVCacheDataTypeE2ELb0EEEvPT_PKS2_PKT0_S8_ifPKiSA_iPKfiiiSC_SC_iiiii)
        /*34b8*/ 	.word	0x00000000


	//----- nvinfo : EIATTR_MIN_STACK_SIZE
	.align		4
.L_2297:
        /*34bc*/ 	.byte	0x04, 0x12
        /*34be*/ 	.short	(.L_2299 - .L_2298)
	.align		4
.L_2298:
        /*34c0*/ 	.word	index@(_ZN4vllm25paged_attention_v1_kernelIfhLi256ELi8ELi128ELNS_18Fp8KVCacheDataTypeE2ELb1EEEvPT_PKS2_PKT0_S8_ifPKiSA_iPKfiiiSC_SC_iiiii)
        /*34c4*/ 	.word	0x00000000


	//----- nvinfo : EIATTR_MIN_STACK_SIZE
	.align		4
.L_2299:
        /*34c8*/ 	.byte	0x04, 0x12
        /*34ca*/ 	.short	(.L_2301 - .L_2300)
	.align		4
.L_2300:
        /*34cc*/ 	.word	index@(_ZN4vllm25paged_attention_v1_kernelIfhLi192ELi8ELi128ELNS_18Fp8KVCacheDataTypeE2ELb1EEEvPT_PKS2_PKT0_S8_ifPKiSA_iPKfiiiSC_SC_iiiii)
        /*34d0*/ 	.word	0x00000000


	//----- nvinfo : EIATTR_MIN_STACK_SIZE
	.align		4
.L_2301:
        /*34d4*/ 	.byte	0x04, 0x12
        /*34d6*/ 	.short	(.L_2303 - .L_2302)
	.align		4
.L_2302:
        /*34d8*/ 	.word	index@(_ZN4vllm25paged_attention_v1_kernelIfhLi128ELi8ELi128ELNS_18Fp8KVCacheDataTypeE2ELb1EEEvPT_PKS2_PKT0_S8_ifPKiSA_iPKfiiiSC_SC_iiiii)
        /*34dc*/ 	.word	0x00000000


	//----- nvinfo : EIATTR_MIN_STACK_SIZE
	.align		4
.L_2303:
        /*34e0*/ 	.byte	0x04, 0x12
        /*34e2*/ 	.short	(.L_2305 - .L_2304)
	.align		4
.L_2304:
        /*34e4*/ 	.word	index@(_ZN4vllm25paged_attention_v1_kernelIfhLi120ELi8ELi128ELNS_18Fp8KVCacheDataTypeE2ELb1EEEvPT_PKS2_PKT0_S8_ifPKiSA_iPKfiiiSC_SC_iiiii)
        /*34e8*/ 	.word	0x00000000


	//----- nvinfo : EIATTR_MIN_STACK_SIZE
	.align		4
.L_2305:
        /*34ec*/ 	.byte	0x04, 0x12
        /*34ee*/ 	.short	(.L_2307 - .L_2306)
	.align		4
.L_2306:
        /*34f0*/ 	.word	index@(_ZN4vllm25paged_attention_v1_kernelIfhLi112ELi8ELi128ELNS_18Fp8KVCacheDataTypeE2ELb1EEEvPT_PKS2_PKT0_S8_ifPKiSA_iPKfiiiSC_SC_iiiii)
        /*34f4*/ 	.word	0x00000000


	//----- nvinfo : EIATTR_MIN_STACK_SIZE
	.align		4
.L_2307:
        /*34f8*/ 	.byte	0x04, 0x12
        /*34fa*/ 	.short	(.L_2309 - .L_2308)
	.align		4
.L_2308:
        /*34fc*/ 	.word	index@(_ZN4vllm25paged_attention_v1_kernelIfhLi96ELi8ELi128ELNS_18Fp8KVCacheDataTypeE2ELb1EEEvPT_PKS2_PKT0_S8_ifPKiSA_iPKfiiiSC_SC_iiiii)
        /*3500*/ 	.word	0x00000000


	//----- nvinfo : EIATTR_MIN_STACK_SIZE
	.align		4
.L_2309:
        /*3504*/ 	.byte	0x04, 0x12
        /*3506*/ 	.short	(.L_2311 - .L_2310)
	.align		4
.L_2310:
        /*3508*/ 	.word	index@(_ZN4vllm25paged_attention_v1_kernelIfhLi80ELi8ELi128ELNS_18Fp8KVCacheDataTypeE2ELb1EEEvPT_PKS2_PKT0_S8_ifPKiSA_iPKfiiiSC_SC_iiiii)
        /*350c*/ 	.word	0x00000000


	//----- nvinfo : EIATTR_MIN_STACK_SIZE
	.align		4
.L_2311:
        /*3510*/ 	.byte	0x04, 0x12
        /*3512*/ 	.short	(.L_2313 - .L_2312)
	.align		4
.L_2312:
        /*3514*/ 	.word	index@(_ZN4vllm25paged_attention_v1_kernelIfhLi64ELi8ELi128ELNS_18Fp8KVCacheDataTypeE2ELb1EEEvPT_PKS2_PKT0_S8_ifPKiSA_iPKfiiiSC_SC_iiiii)
        /*3518*/ 	.word	0x00000000


	//----- nvinfo : EIATTR_MIN_STACK_SIZE
	.align		4
.L_2313:
        /*351c*/ 	.byte	0x04, 0x12
        /*351e*/ 	.short	(.L_2315 - .L_2314)
	.align		4
.L_2314:
        /*3520*/ 	.word	index@(_ZN4vllm25paged_attention_v1_kernelIfhLi32ELi8ELi128ELNS_18Fp8KVCacheDataTypeE2ELb1EEEvPT_PKS2_PKT0_S8_ifPKiSA_iPKfiiiSC_SC_iiiii)
        /*3524*/ 	.word	0x00000000


	//----- nvinfo : EIATTR_MIN_STACK_SIZE
	.align		4
.L_2315:
        /*3528*/ 	.byte	0x04, 0x12
        /*352a*/ 	.short	(.L_2317 - .L_2316)
	.align		4
.L_2316:
        /*352c*/ 	.word	index@(_ZN4vllm25paged_attention_v1_kernelI13__nv_bfloat16hLi256ELi32ELi128ELNS_18Fp8KVCacheDataTypeE1ELb0EEEvPT_PKS3_PKT0_S9_ifPKiSB_iPKfiiiSD_SD_iiiii)
        /*3530*/ 	.word	0x00000000


	//----- nvinfo : EIATTR_MIN_STACK_SIZE
	.align		4
.L_2317:
        /*3534*/ 	.byte	0x04, 0x12
        /*3536*/ 	.short	(.L_2319 - .L_2318)
	.align		4
.L_2318:
        /*3538*/ 	.word	index@(_ZN4vllm25paged_attention_v1_kernelI13__nv_bfloat16hLi192ELi32ELi128ELNS_18Fp8KVCacheDataTypeE1ELb0EEEvPT_PKS3_PKT0_S9_ifPKiSB_iPKfiiiSD_SD_iiiii)
        /*353c*/ 	.word	0x00000000


	//----- nvinfo : EIATTR_MIN_STACK_SIZE
	.align		4
.L_2319:
        /*3540*/ 	.byte	0x04, 0x12
        /*3542*/ 	.short	(.L_2321 - .L_2320)
	.align		4
.L_2320:
        /*3544*/ 	.word	index@(_ZN4vllm25paged_attention_v1_kernelI13__nv_bfloat16hLi128ELi32ELi128ELNS_18Fp8KVCacheDataTypeE1ELb0EEEvPT_PKS3_PKT0_S9_ifPKiSB_iPKfiiiSD_SD_iiiii)
        /*3548*/ 	.word	0x00000000


	//----- nvinfo : EIATTR_MIN_STACK_SIZE
	.align		4
.L_2321:
        /*354c*/ 	.byte	0x04, 0x12
        /*354e*/ 	.short	(.L_2323 - .L_2322)
	.align		4
.L_2322:
        /*3550*/ 	.word	index@(_ZN4vllm25paged_attention_v1_kernelI13__nv_bfloat16hLi120ELi32ELi128ELNS_18Fp8KVCacheDataTypeE1ELb0EEEvPT_PKS3_PKT0_S9_ifPKiSB_iPKfiiiSD_SD_iiiii)
        /*3554*/ 	.word	0x00000000


	//----- nvinfo : EIATTR_MIN_STACK_SIZE
	.align		4
.L_2323:
        /*3558*/ 	.byte	0x04, 0x12
        /*355a*/ 	.short	(.L_2325 - .L_2324)
	.align		4
.L_2324:
        /*355c*/ 	.word	index@(_ZN4vllm25paged_attention_v1_kernelI13__nv_bfloat16hLi112ELi32ELi128ELNS_18Fp8KVCacheDataTypeE1ELb0EEEvPT_PKS3_PKT0_S9_ifPKiSB_iPKfiiiSD_SD_iiiii)
        /*3560*/ 	.word	0x00000000


	//----- nvinfo : EIATTR_MIN_STACK_SIZE
	.align		4
.L_2325:
        /*3564*/ 	.byte	0x04, 0x12
        /*3566*/ 	.short	(.L_2327 - .L_2326)
	.align		4
.L_2326:
        /*3568*/ 	.word	index@(_ZN4vllm25paged_attention_v1_kernelI13__nv_bfloat16hLi96ELi32ELi128ELNS_18Fp8KVCacheDataTypeE1ELb0EEEvPT_PKS3_PKT0_S9_ifPKiSB_iPKfiiiSD_SD_iiiii)
        /*356c*/ 	.word	0x00000000


	//----- nvinfo : EIATTR_MIN_STACK_SIZE
	.align		4
.L_2327:
        /*3570*/ 	.byte	0x04, 0x12
        /*3572*/ 	.short	(.L_2329 - .L_2328)
	.align		4
.L_2328:
        /*3574*/ 	.word	index@(_ZN4vllm25paged_attention_v1_kernelI13__nv_bfloat16hLi80ELi32ELi128ELNS_18Fp8KVCacheDataTypeE1ELb0EEEvPT_PKS3_PKT0_S9_ifPKiSB_iPKfiiiSD_SD_iiiii)
        /*3578*/ 	.word	0x00000000


	//----- nvinfo : EIATTR_MIN_STACK_SIZE
	.align		4
.L_2329:
        /*357c*/ 	.byte	0x04, 0x12
        /*357e*/ 	.short	(.L_2331 - .L_2330)
	.align		4
.L_2330:
        /*3580*/ 	.word	index@(_ZN4vllm25paged_attention_v1_kernelI13__nv_bfloat16hLi64ELi32ELi128ELNS_18Fp8KVCacheDataTypeE1ELb0EEEvPT_PKS3_PKT0_S9_ifPKiSB_iPKfiiiSD_SD_iiiii)
        /*3584*/ 	.word	0x00000000


	//----- nvinfo : EIATTR_MIN_STACK_SIZE
	.align		4
.L_2331:
        /*3588*/ 	.byte	0x04, 0x12
        /*358a*/ 	.short	(.L_2333 - .L_2332)
	.align		4
.L_2332:
        /*358c*/ 	.word	index@(_ZN4vllm25paged_attention_v1_kernelI13__nv_bfloat16hLi32ELi32ELi128ELNS_18Fp8KVCacheDataTypeE1ELb0EEEvPT_PKS3_PKT0_S9_ifPKiSB_iPKfiiiSD_SD_iiiii)
        /*3590*/ 	.word	0x00000000


	//----- nvinfo : EIATTR_MIN_STACK_SIZE
	.align		4
.L_2333:
        /*3594*/ 	.byte	0x04, 0x12
        /*3596*/ 	.short	(.L_2335 - .L_2334)
	.align		4
.L_2334:
        /*3598*/ 	.word	index@(_ZN4vllm25paged_attention_v1_kernelI13__nv_bfloat16hLi256ELi32ELi128ELNS_18Fp8KVCacheDataTypeE1ELb1EEEvPT_PKS3_PKT0_S9_ifPKiSB_iPKfiiiSD_SD_iiiii)
        /*359c*/ 	.word	0x00000000


	//----- nvinfo : EIATTR_MIN_STACK_SIZE
	.align		4
.L_2335:
        /*35a0*/ 	.byte	0x04, 0x12
        /*35a2*/ 	.short	(.L_2337 - .L_2336)
	.align		4
.L_2336:
        /*35a4*/ 	.word	index@(_ZN4vllm25paged_attention_v1_kernelI13__nv_bfloat16hLi192ELi32ELi128ELNS_18Fp8KVCacheDataTypeE1ELb1EEEvPT_PKS3_PKT0_S9_ifPKiSB_iPKfiiiSD_SD_iiiii)
        /*35a8*/ 	.word	0x00000000


	//----- nvinfo : EIATTR_MIN_STACK_SIZE
	.align		4
.L_2337:
        /*35ac*/ 	.byte	0x04, 0x12
        /*35ae*/ 	.short	(.L_2339 - .L_2338)
	.align		4
.L_2338:
        /*35b0*/ 	.word	index@(_ZN4vllm25paged_attention_v1_kernelI13__nv_bfloat16hLi128ELi32ELi128ELNS_18Fp8KVCacheDataTypeE1ELb1EEEvPT_PKS3_PKT0_S9_ifPKiSB_iPKfiiiSD_SD_iiiii)
        /*35b4*/ 	.word	0x00000000


	//----- nvinfo : EIATTR_MIN_STACK_SIZE
	.align		4
.L_2339:
        /*35b8*/ 	.byte	0x04, 0x12
        /*35ba*/ 	.short	(.L_2341 - .L_2340)
	.align		4
.L_2340:
        /*35bc*/ 	.word	index@(_ZN4vllm25paged_attention_v1_kernelI13__nv_bfloat16hLi120ELi32ELi128ELNS_18Fp8KVCacheDataTypeE1ELb1EEEvPT_PKS3_PKT0_S9_ifPKiSB_iPKfiiiSD_SD_iiiii)
        /*35c0*/ 	.word	0x00000000


	//----- nvinfo : EIATTR_MIN_STACK_SIZE
	.align		4
.L_2341:
        /*35c4*/ 	.byte	0x04, 0x12
        /*35c6*/ 	.short	(.L_2343 - .L_2342)
	.align		4
.L_2342:
        /*35c8*/ 	.word	index@(_ZN4vllm25paged_attention_v1_kernelI13__nv_bfloat16hLi112ELi32ELi128ELNS_18Fp8KVCacheDataTypeE1ELb1EEEvPT_PKS3_PKT0_S9_ifPKiSB_iPKfiiiSD_SD_iiiii)
        /*35cc*/ 	.word	0x00000000


	//----- nvinfo : EIATTR_MIN_STACK_SIZE
	.align		4
.L_2343:
        /*35d0*/ 	.byte	0x04, 0x12
        /*35d2*/ 	.short	(.L_2345 - .L_2344)
	.align		4
.L_2344:
        /*35d4*/ 	.word	index@(_ZN4vllm25paged_attention_v1_kernelI13__nv_bfloat16hLi96ELi32ELi128ELNS_18Fp8KVCacheDataTypeE1ELb1EEEvPT_PKS3_PKT0_S9_ifPKiSB_iPKfiiiSD_SD_iiiii)
        /*35d8*/ 	.word	0x00000000


	//----- nvinfo : EIATTR_MIN_STACK_SIZE
	.align		4
.L_2345:
        /*35dc*/ 	.byte	0x04, 0x12
        /*35de*/ 	.short	(.L_2347 - .L_2346)
	.align		4
.L_2346:
        /*35e0*/ 	.word	index@(_ZN4vllm25paged_attention_v1_kernelI13__nv_bfloat16hLi80ELi32ELi128ELNS_18Fp8KVCacheDataTypeE1ELb1EEEvPT_PKS3_PKT0_S9_ifPKiSB_iPKfiiiSD_SD_iiiii)
        /*35e4*/ 	.word	0x00000000


	//----- nvinfo : EIATTR_MIN_STACK_SIZE
	.align		4
.L_2347:
        /*35e8*/ 	.byte	0x04, 0x12
        /*35ea*/ 	.short	(.L_2349 - .L_2348)
	.align		4
.L_2348:
        /*35ec*/ 	.word	index@(_ZN4vllm25paged_attention_v1_kernelI13__nv_bfloat16hLi64ELi32ELi128ELNS_18Fp8KVCacheDataTypeE1ELb1EEEvPT_PKS3_PKT0_S9_ifPKiSB_iPKfiiiSD_SD_iiiii)
        /*35f0*/ 	.word	0x00000000


	//----- nvinfo : EIATTR_MIN_STACK_SIZE
	.align		4
.L_2349:
        /*35f4*/ 	.byte	0x04, 0x12
        /*35f6*/ 	.short	(.L_2351 - .L_2350)
	.align		4
.L_2350:
        /*35f8*/ 	.word	index@(_ZN4vllm25paged_attention_v1_kernelI13__nv_bfloat16hLi32ELi32ELi128ELNS_18Fp8KVCacheDataTypeE1ELb1EEEvPT_PKS3_PKT0_S9_ifPKiSB_iPKfiiiSD_SD_iiiii)
        /*35fc*/ 	.word	0x00000000


	//----- nvinfo : EIATTR_MIN_STACK_SIZE
	.align		4
.L_2351:
        /*3600*/ 	.byte	0x04, 0x12
        /*3602*/ 	.short	(.L_2353 - .L_2352)
	.align		4
.L_2352:
        /*3604*/ 	.word	index@(_ZN4vllm25paged_attention_v1_kernelI13__nv_bfloat16hLi256ELi16ELi128ELNS_18Fp8KVCacheDataTypeE1ELb0EEEvPT_PKS3_PKT0_S9_ifPKiSB_iPKfiiiSD_SD_iiiii)
        /*3608*/ 	.word	0x00000000


	//----- nvinfo : EIATTR_MIN_STACK_SIZE
	.align		4
.L_2353:
        /*360c*/ 	.byte	0x04, 0x12
        /*360e*/ 	.short	(.L_2355 - .L_2354)
	.align		4
.L_2354:
        /*3610*/ 	.word	index@(_ZN4vllm25paged_attention_v1_kernelI13__nv_bfloat16hLi192ELi16ELi128ELNS_18Fp8KVCacheDataTypeE1ELb0EEEvPT_PKS3_PKT0_S9_ifPKiSB_iPKfiiiSD_SD_iiiii)
        /*3614*/ 	.word	0x00000000


	//----- nvinfo : EIATTR_MIN_STACK_SIZE
	.align		4
.L_2355:
        /*3618*/ 	.byte	0x04, 0x12
        /*361a*/ 	.short	(.L_2357 - .L_2356)
	.align		4
.L_2356:
        /*361c*/ 	.word	index@(_ZN4vllm25paged_attention_v1_kernelI13__nv_bfloat16hLi128ELi16ELi128ELNS_18Fp8KVCacheDataTypeE1ELb0EEEvPT_PKS3_PKT0_S9_ifPKiSB_iPKfiiiSD_SD_iiiii)
        /*3620*/ 	.word	0x00000000


	//----- nvinfo : EIATTR_MIN_STACK_SIZE
	.align		4
.L_2357:
        /*3624*/ 	.byte	0x04, 0x12
        /*3626*/ 	.short	(.L_2359 - .L_2358)
	.align		4
.L_2358:
        /*3628*/ 	.word	index@(_ZN4vllm25paged_attention_v1_kernelI13__nv_bfloat16hLi120ELi16ELi128ELNS_18Fp8KVCacheDataTypeE1ELb0EEEvPT_PKS3_PKT0_S9_ifPKiSB_iPKfiiiSD_SD_iiiii)
        /*362c*/ 	.word	0x00000000


	//----- nvinfo : EIATTR_MIN_STACK_SIZE
	.align		4
.L_2359:
        /*3630*/ 	.byte	0x04, 0x12
        /*3632*/ 	.short	(.L_2361 - .L_2360)
	.align		4
.L_2360:
        /*3634*/ 	.word	index@(_ZN4vllm25paged_attention_v1_kernelI13__nv_bfloat16hLi112ELi16ELi128ELNS_18Fp8KVCacheDataTypeE1ELb0EEEvPT_PKS3_PKT0_S9_ifPKiSB_iPKfiiiSD_SD_iiiii)
        /*3638*/ 	.word	0x00000000


	//----- nvinfo : EIATTR_MIN_STACK_SIZE
	.align		4
.L_2361:
        /*363c*/ 	.byte	0x04, 0x12
        /*363e*/ 	.short	(.L_2363 - .L_2362)
	.align		4
.L_2362:
        /*3640*/ 	.word	index@(_ZN4vllm25paged_attention_v1_kernelI13__nv_bfloat16hLi96ELi16ELi128ELNS_18Fp8KVCacheDataTypeE1ELb0EEEvPT_PKS3_PKT0_S9_ifPKiSB_iPKfiiiSD_SD_iiiii)
        /*3644*/ 	.word	0x00000000


	//----- nvinfo : EIATTR_MIN_STACK_SIZE
	.align		4
.L_2363:
        /*3648*/ 	.byte	0x04, 0x12
        /*364a*/ 	.short	(.L_2365 - .L_2364)
	.align		4
.L_2364:
        /*364c*/ 	.word	index@(_ZN4vllm25paged_attention_v1_kernelI13__nv_bfloat16hLi80ELi16ELi128ELNS_18Fp8KVCacheDataTypeE1ELb0EEEvPT_PKS3_PKT0_S9_ifPKiSB_iPKfiiiSD_SD_iiiii)
        /*3650*/ 	.word	0x00000000


	//----- nvinfo : EIATTR_MIN_STACK_SIZE
	.align		4
.L_2365:
        /*3654*/ 	.byte	0x04, 0x12
        /*3656*/ 	.short	(.L_2367 - .L_2366)
	.align		4
.L_2366:
        /*3658*/ 	.word	index@(_ZN4vllm25paged_attention_v1_kernelI13__nv_bfloat16hLi64ELi16ELi128ELNS_18Fp8KVCacheDataTypeE1ELb0EEEvPT_PKS3_PKT0_S9_ifPKiSB_iPKfiiiSD_SD_iiiii)
        /*365c*/ 	.word	0x00000000


	//----- nvinfo : EIATTR_MIN_STACK_SIZE
	.align		4
.L_2367:
        /*3660*/ 	.byte	0x04, 0x12
        /*3662*/ 	.short	(.L_2369 - .L_2368)
	.align		4
.L_2368:
        /*3664*/ 	.word	index@(_ZN4vllm25paged_attention_v1_kernelI13__nv_bfloat16hLi32ELi16ELi128ELNS_18Fp8KVCacheDataTypeE1ELb0EEEvPT_PKS3_PKT0_S9_ifPKiSB_iPKfiiiSD_SD_iiiii)
        /*3668*/ 	.word	0x00000000


	//----- nvinfo : EIATTR_MIN_STACK_SIZE
	.align		4
.L_2369:
        /*366c*/ 	.byte	0x04, 0x12
        /*366e*/ 	.short	(.L_2371 - .L_2370)
	.align		4
.L_2370:
        /*3670*/ 	.word	index@(_ZN4vllm25paged_attention_v1_kernelI13__nv_bfloat16hLi256ELi16ELi128ELNS_18Fp8KVCacheDataTypeE1ELb1EEEvPT_PKS3_PKT0_S9_ifPKiSB_iPKfiiiSD_SD_iiiii)
        /*3674*/ 	.word	0x00000000


	//----- nvinfo : EIATTR_MIN_STACK_SIZE
	.align		4
.L_2371:
        /*3678*/ 	.byte	0x04, 0x12
        /*367a*/ 	.short	(.L_2373 - .L_2372)
	.align		4
.L_2372:
        /*367c*/ 	.word	index@(_ZN4vllm25paged_attention_v1_kernelI13__nv_bfloat16hLi192ELi16ELi128ELNS_18Fp8KVCacheDataTypeE1ELb1EEEvPT_PKS3_PKT0_S9_ifPKiSB_iPKfiiiSD_SD_iiiii)
        /*3680*/ 	.word	0x00000000


	//----- nvinfo : EIATTR_MIN_STACK_SIZE
	.align		4
.L_2373:
        /*3684*/ 	.byte	0x04, 0x12
        /*3686*/ 	.short	(.L_2375 - .L_2374)
	.align		4
.L_2374:
        /*3688*/ 	.word	index@(_ZN4vllm25paged_attention_v1_kernelI13__nv_bfloat16hLi128ELi16ELi128ELNS_18Fp8KVCacheDataTypeE1ELb1EEEvPT_PKS3_PKT0_S9_ifPKiSB_iPKfiiiSD_SD_iiiii)
        /*368c*/ 	.word	0x00000000


	//----- nvinfo : EIATTR_MIN_STACK_SIZE
	.align		4
.L_2375:
        /*3690*/ 	.byte	0x04, 0x12
        /*3692*/ 	.short	(.L_2377 - .L_2376)
	.align		4
.L_2376:
        /*3694*/ 	.word	index@(_ZN4vllm25paged_attention_v1_kernelI13__nv_bfloat16hLi120ELi16ELi128ELNS_18Fp8KVCacheDataTypeE1ELb1EEEvPT_PKS3_PKT0_S9_ifPKiSB_iPKfiiiSD_SD_iiiii)
        /*3698*/ 	.word	0x00000000


	//----- nvinfo : EIATTR_MIN_STACK_SIZE
	.align		4
.L_2377:
        /*369c*/ 	.byte	0x04, 0x12
        /*369e*/ 	.short	(.L_2379 - .L_2378)
	.align		4
.L_2378:
        /*36a0*/ 	.word	index@(_ZN4vllm25paged_attention_v1_kernelI13__nv_bfloat16hLi112ELi16ELi128ELNS_18Fp8KVCacheDataTypeE1ELb1EEEvPT_PKS3_PKT0_S9_ifPKiSB_iPKfiiiSD_SD_iiiii)
        /*36a4*/ 	.word	0x00000000


	//----- nvinfo : EIATTR_MIN_STACK_SIZE
	.align		4
.L_2379:
        /*36a8*/ 	.byte	0x04, 0x12
        /*36aa*/ 	.short	(.L_2381 - .L_2380)
	.align		4
.L_2380:
        /*36ac*/ 	.word	index@(_ZN4vllm25paged_attention_v1_kernelI13__nv_bfloat16hLi96ELi16ELi128ELNS_18Fp8KVCacheDataTypeE1ELb1EEEvPT_PKS3_PKT0_S9_ifPKiSB_iPKfiiiSD_SD_iiiii)
        /*36b0*/ 	.word	0x00000000


	//----- nvinfo : EIATTR_MIN_STACK_SIZE
	.align		4
.L_2381:
        /*36b4*/ 	.byte	0x04, 0x12
        /*36b6*/ 	.short	(.L_2383 - .L_2382)
	.align		4
.L_2382:
        /*36b8*/ 	.word	index@(_ZN4vllm25paged_attention_v1_kernelI13__nv_bfloat16hLi80ELi16ELi128ELNS_18Fp8KVCacheDataTypeE1ELb1EEEvPT_PKS3_PKT0_S9_ifPKiSB_iPKfiiiSD_SD_iiiii)
        /*36bc*/ 	.word	0x00000000


	//----- nvinfo : EIATTR_MIN_STACK_SIZE
	.align		4
.L_2383:
        /*36c0*/ 	.byte	0x04, 0x12
        /*36c2*/ 	.short	(.L_2385 - .L_2384)
	.align		4
.L_2384:
        /*36c4*/ 	.word	index@(_ZN4vllm25paged_attention_v1_kernelI13__nv_bfloat16hLi64ELi16ELi128ELNS_18Fp8KVCacheDataTypeE1ELb1EEEvPT_PKS3_PKT0_S9_ifPKiSB_iPKfiiiSD_SD_iiiii)
        /*36c8*/ 	.word	0x00000000


	//----- nvinfo : EIATTR_MIN_STACK_SIZE
	.align		4
.L_2385:
        /*36cc*/ 	.byte	0x04, 0x12
        /*36ce*/ 	.short	(.L_2387 - .L_2386)
	.align		4
.L_2386:
        /*36d0*/ 	.word	index@(_ZN4vllm25paged_attention_v1_kernelI13__nv_bfloat16hLi32ELi16ELi128ELNS_18Fp8KVCacheDataTypeE1ELb1EEEvPT_PKS3_PKT0_S9_ifPKiSB_iPKfiiiSD_SD_iiiii)
        /*36d4*/ 	.word	0x00000000


	//----- nvinfo : EIATTR_MIN_STACK_SIZE
	.align		4
.L_2387:
        /*36d8*/ 	.byte	0x04, 0x12
        /*36da*/ 	.short	(.L_2389 - .L_2388)
	.align		4
.L_2388:
        /*36dc*/ 	.word	index@(_ZN4vllm25paged_attention_v1_kernelI13__nv_bfloat16hLi256ELi8ELi128ELNS_18Fp8KVCacheDataTypeE1ELb0EEEvPT_PKS3_PKT0_S9_ifPKiSB_iPKfiiiSD_SD_iiiii)
        /*36e0*/ 	.word	0x00000000


	//----- nvinfo : EIATTR_MIN_STACK_SIZE
	.align		4
.L_2389:
        /*36e4*/ 	.byte	0x04, 0x12
        /*36e6*/ 	.short	(.L_2391 - .L_2390)
	.align		4
.L_2390:
        /*36e8*/ 	.word	index@(_ZN4vllm25paged_attention_v1_kernelI13__nv_bfloat16hLi192ELi8ELi128ELNS_18Fp8KVCacheDataTypeE1ELb0EEEvPT_PKS3_PKT0_S9_ifPKiSB_iPKfiiiSD_SD_iiiii)
        /*36ec*/ 	.word	0x00000000


	//----- nvinfo : EIATTR_MIN_STACK_SIZE
	.align		4
.L_2391:
        /*36f0*/ 	.byte	0x04, 0x12
        /*36f2*/ 	.short	(.L_2393 - .L_2392)
	.align		4
.L_2392:
        /*36f4*/ 	.word	index@(_ZN4vllm25paged_attention_v1_kernelI13__nv_bfloat16hLi128ELi8ELi128ELNS_18Fp8KVCacheDataTypeE1ELb0EEEvPT_PKS3_PKT0_S9_ifPKiSB_iPKfiiiSD_SD_iiiii)
        /*36f8*/ 	.word	0x00000000


	//----- nvinfo : EIATTR_MIN_STACK_SIZE
	.align		4
.L_2393:
        /*36fc*/ 	.byte	0x04, 0x12
        /*36fe*/ 	.short	(.L_2395 - .L_2394)
	.align		4
.L_2394:
        /*3700*/ 	.word	index@(_ZN4vllm25paged_attention_v1_kernelI13__nv_bfloat16hLi120ELi8ELi128ELNS_18Fp8KVCacheDataTypeE1ELb0EEEvPT_PKS3_PKT0_S9_ifPKiSB_iPKfiiiSD_SD_iiiii)
        /*3704*/ 	.word	0x00000000


	//----- nvinfo : EIATTR_MIN_STACK_SIZE
	.align		4
.L_2395:
        /*3708*/ 	.byte	0x04, 0x12
        /*370a*/ 	.short	(.L_2397 - .L_2396)
	.align		4
.L_2396:
        /*370c*/ 	.word	index@(_ZN4vllm25paged_attention_v1_kernelI13__nv_bfloat16hLi112ELi8ELi128ELNS_18Fp8KVCacheDataTypeE1ELb0EEEvPT_PKS3_PKT0_S9_ifPKiSB_iPKfiiiSD_SD_iiiii)
        /*3710*/ 	.word	0x00000000


	//----- nvinfo : EIATTR_MIN_STACK_SIZE
	.align		4
.L_2397:
        /*3714*/ 	.byte	0x04, 0x12
        /*3716*/ 	.short	(.L_2399 - .L_2398)
	.align		4
.L_2398:
        /*3718*/ 	.word	index@(_ZN4vllm25paged_attention_v1_kernelI13__nv_bfloat16hLi96ELi8ELi128ELNS_18Fp8KVCacheDataTypeE1ELb0EEEvPT_PKS3_PKT0_S9_ifPKiSB_iPKfiiiSD_SD_iiiii)
        /*371c*/ 	.word	0x00000000


	//----- nvinfo : EIATTR_MIN_STACK_SIZE
	.align		4
.L_2399:
        /*3720*/ 	.byte	0x04, 0x12
        /*3722*/ 	.short	(.L_2401 - .L_2400)
	.align		4
.L_2400:
        /*3724*/ 	.word	index@(_ZN4vllm25paged_attention_v1_kernelI13__nv_bfloat16hLi80ELi8ELi128ELNS_18Fp8KVCacheDataTypeE1ELb0EEEvPT_PKS3_PKT0_S9_ifPKiSB_iPKfiiiSD_SD_iiiii)
        /*3728*/ 	.word	0x00000000


	//----- nvinfo : EIATTR_MIN_STACK_SIZE
	.align		4
.L_2401:
        /*372c*/ 	.byte	0x04, 0x12
        /*372e*/ 	.short	(.L_2403 - .L_2402)
	.align		4
.L_2402:
        /*3730*/ 	.word	index@(_ZN4vllm25paged_attention_v1_kernelI13__nv_bfloat16hLi64ELi8ELi128ELNS_18Fp8KVCacheDataTypeE1ELb0EEEvPT_PKS3_PKT0_S9_ifPKiSB_iPKfiiiSD_SD_iiiii)
        /*3734*/ 	.word	0x00000000


	//----- nvinfo : EIATTR_MIN_STACK_SIZE
	.align		4
.L_2403:
        /*3738*/ 	.byte	0x04, 0x12
        /*373a*/ 	.short	(.L_2405 - .L_2404)
	.align		4
.L_2404:
        /*373c*/ 	.word	index@(_ZN4vllm25paged_attention_v1_kernelI13__nv_bfloat16hLi32ELi8ELi128ELNS_18Fp8KVCacheDataTypeE1ELb0EEEvPT_PKS3_PKT0_S9_ifPKiSB_iPKfiiiSD_SD_iiiii)
        /*3740*/ 	.word	0x00000000


	//----- nvinfo : EIATTR_MIN_STACK_SIZE
	.align		4
.L_2405:
        /*3744*/ 	.byte	0x04, 0x12
        /*3746*/ 	.short	(.L_2407 - .L_2406)
	.align		4
.L_2406:
        /*3748*/ 	.word	index@(_ZN4vllm25paged_attention_v1_kernelI13__nv_bfloat16hLi256ELi8ELi128ELNS_18Fp8KVCacheDataTypeE1ELb1EEEvPT_PKS3_PKT0_S9_ifPKiSB_iPKfiiiSD_SD_iiiii)
        /*374c*/ 	.word	0x00000000


	//----- nvinfo : EIATTR_MIN_STACK_SIZE
	.align		4
.L_2407:
        /*3750*/ 	.byte	0x04, 0x12
        /*3752*/ 	.short	(.L_2409 - .L_2408)
	.align		4
.L_2408:
        /*3754*/ 	.word	index@(_ZN4vllm25paged_attention_v1_kernelI13__nv_bfloat16hLi192ELi8ELi128ELNS_18Fp8KVCacheDataTypeE1ELb1EEEvPT_PKS3_PKT0_S9_ifPKiSB_iPKfiiiSD_SD_iiiii)
        /*3758*/ 	.word	0x00000000


	//----- nvinfo : EIATTR_MIN_STACK_SIZE
	.align		4
.L_2409:
        /*375c*/ 	.byte	0x04, 0x12
        /*375e*/ 	.short	(.L_2411 - .L_2410)
	.align		4
.L_2410:
        /*3760*/ 	.word	index@(_ZN4vllm25paged_attention_v1_kernelI13__nv_bfloat16hLi128ELi8ELi128ELNS_18Fp8KVCacheDataTypeE1ELb1EEEvPT_PKS3_PKT0_S9_ifPKiSB_iPKfiiiSD_SD_iiiii)
        /*3764*/ 	.word	0x00000000


	//----- nvinfo : EIATTR_MIN_STACK_SIZE
	.align		4
.L_2411:
        /*3768*/ 	.byte	0x04, 0x12
        /*376a*/ 	.short	(.L_2413 - .L_2412)
	.align		4
.L_2412:
        /*376c*/ 	.word	index@(_ZN4vllm25paged_attention_v1_kernelI13__nv_bfloat16hLi120ELi8ELi128ELNS_18Fp8KVCacheDataTypeE1ELb1EEEvPT_PKS3_PKT0_S9_ifPKiSB_iPKfiiiSD_SD_iiiii)
        /*3770*/ 	.word	0x00000000


	//----- nvinfo : EIATTR_MIN_STACK_SIZE
	.align		4
.L_2413:
        /*3774*/ 	.byte	0x04, 0x12
        /*3776*/ 	.short	(.L_2415 - .L_2414)
	.align		4
.L_2414:
        /*3778*/ 	.word	index@(_ZN4vllm25paged_attention_v1_kernelI13__nv_bfloat16hLi112ELi8ELi128ELNS_18Fp8KVCacheDataTypeE1ELb1EEEvPT_PKS3_PKT0_S9_ifPKiSB_iPKfiiiSD_SD_iiiii)
        /*377c*/ 	.word	0x00000000


	//----- nvinfo : EIATTR_MIN_STACK_SIZE
	.align		4
.L_2415:
        /*3780*/ 	.byte	0x04, 0x12
        /*3782*/ 	.short	(.L_2417 - .L_2416)
	.align		4
.L_2416:
        /*3784*/ 	.word	index@(_ZN4vllm25paged_attention_v1_kernelI13__nv_bfloat16hLi96ELi8ELi128ELNS_18Fp8KVCacheDataTypeE1ELb1EEEvPT_PKS3_PKT0_S9_ifPKiSB_iPKfiiiSD_SD_iiiii)
        /*3788*/ 	.word	0x00000000


	//----- nvinfo : EIATTR_MIN_STACK_SIZE
	.align		4
.L_2417:
        /*378c*/ 	.byte	0x04, 0x12
        /*378e*/ 	.short	(.L_2419 - .L_2418)
	.align		4
.L_2418:
        /*3790*/ 	.word	index@(_ZN4vllm25paged_attention_v1_kernelI13__nv_bfloat16hLi80ELi8ELi128ELNS_18Fp8KVCacheDataTypeE1ELb1EEEvPT_PKS3_PKT0_S9_ifPKiSB_iPKfiiiSD_SD_iiiii)
        /*3794*/ 	.word	0x00000000


	//----- nvinfo : EIATTR_MIN_STACK_SIZE
	.align		4
.L_2419:
        /*3798*/ 	.byte	0x04, 0x12
        /*379a*/ 	.short	(.L_2421 - .L_2420)
	.align		4
.L_2420:
        /*379c*/ 	.word	index@(_ZN4vllm25paged_attention_v1_kernelI13__nv_bfloat16hLi64ELi8ELi128ELNS_18Fp8KVCacheDataTypeE1ELb1EEEvPT_PKS3_PKT0_S9_ifPKiSB_iPKfiiiSD_SD_iiiii)
        /*37a0*/ 	.word	0x00000000


	//----- nvinfo : EIATTR_MIN_STACK_SIZE
	.align		4
.L_2421:
        /*37a4*/ 	.byte	0x04, 0x12
        /*37a6*/ 	.short	(.L_2423 - .L_2422)
	.align		4
.L_2422:
        /*37a8*/ 	.word	index@(_ZN4vllm25paged_attention_v1_kernelI13__nv_bfloat16hLi32ELi8ELi128ELNS_18Fp8KVCacheDataTypeE1ELb1EEEvPT_PKS3_PKT0_S9_ifPKiSB_iPKfiiiSD_SD_iiiii)
        /*37ac*/ 	.word	0x00000000


	//----- nvinfo : EIATTR_MIN_STACK_SIZE
	.align		4
.L_2423:
        /*37b0*/ 	.byte	0x04, 0x12
        /*37b2*/ 	.short	(.L_2425 - .L_2424)
	.align		4
.L_2424:
        /*37b4*/ 	.word	index@(_ZN4vllm25paged_attention_v1_kernelIthLi256ELi32ELi128ELNS_18Fp8KVCacheDataTypeE1ELb0EEEvPT_PKS2_PKT0_S8_ifPKiSA_iPKfiiiSC_SC_iiiii)
        /*37b8*/ 	.word	0x00000000


	//----- nvinfo : EIATTR_MIN_STACK_SIZE
	.align		4
.L_2425:
        /*37bc*/ 	.byte	0x04, 0x12
        /*37be*/ 	.short	(.L_2427 - .L_2426)
	.align		4
.L_2426:
        /*37c0*/ 	.word	index@(_ZN4vllm25paged_attention_v1_kernelIthLi192ELi32ELi128ELNS_18Fp8KVCacheDataTypeE1ELb0EEEvPT_PKS2_PKT0_S8_ifPKiSA_iPKfiiiSC_SC_iiiii)
        /*37c4*/ 	.word	0x00000000


	//----- nvinfo : EIATTR_MIN_STACK_SIZE
	.align		4
.L_2427:
        /*37c8*/ 	.byte	0x04, 0x12
        /*37ca*/ 	.short	(.L_2429 - .L_2428)
	.align		4
.L_2428:
        /*37cc*/ 	.word	index@(_ZN4vllm25paged_attention_v1_kernelIthLi128ELi32ELi128ELNS_18Fp8KVCacheDataTypeE1ELb0EEEvPT_PKS2_PKT0_S8_ifPKiSA_iPKfiiiSC_SC_iiiii)
        /*37d0*/ 	.word	0x00000000


	//----- nvinfo : EIATTR_MIN_STACK_SIZE
	.align		4
.L_2429:
        /*37d4*/ 	.byte	0x04, 0x12
        /*37d6*/ 	.short	(.L_2431 - .L_2430)
	.align		4
.L_2430:
        /*37d8*/ 	.word	index@(_ZN4vllm25paged_attention_v1_kernelIthLi120ELi32ELi128ELNS_18Fp8KVCacheDataTypeE1ELb0EEEvPT_PKS2_PKT0_S8_ifPKiSA_iPKfiiiSC_SC_iiiii)
        /*37dc*/ 	.word	0x00000000


	//----- nvinfo : EIATTR_MIN_STACK_SIZE
	.align		4
.L_2431:
        /*37e0*/ 	.byte	0x04, 0x12
        /*37e2*/ 	.short	(.L_2433 - .L_2432)
	.align		4
.L_2432:
        /*37e4*/ 	.word	index@(_ZN4vllm25paged_attention_v1_kernelIthLi112ELi32ELi128ELNS_18Fp8KVCacheDataTypeE1ELb0EEEvPT_PKS2_PKT0_S8_ifPKiSA_iPKfiiiSC_SC_iiiii)
        /*37e8*/ 	.word	0x00000000


	//----- nvinfo : EIATTR_MIN_STACK_SIZE
	.align		4
.L_2433:
        /*37ec*/ 	.byte	0x04, 0x12
        /*37ee*/ 	.short	(.L_2435 - .L_2434)
	.align		4
.L_2434:
        /*37f0*/ 	.word	index@(_ZN4vllm25paged_attention_v1_kernelIthLi96ELi32ELi128ELNS_18Fp8KVCacheDataTypeE1ELb0EEEvPT_PKS2_PKT0_S8_ifPKiSA_iPKfiiiSC_SC_iiiii)
        /*37f4*/ 	.word	0x00000000


	//----- nvinfo : EIATTR_MIN_STACK_SIZE
	.align		4
.L_2435:
        /*37f8*/ 	.byte	0x04, 0x12
        /*37fa*/ 	.short	(.L_2437 - .L_2436)
	.align		4
.L_2436:
        /*37fc*/ 	.word	index@(_ZN4vllm25paged_attention_v1_kernelIthLi80ELi32ELi128ELNS_18Fp8KVCacheDataTypeE1ELb0EEEvPT_PKS2_PKT0_S8_ifPKiSA_iPKfiiiSC_SC_iiiii)
        /*3800*/ 	.word	0x00000000


	//----- nvinfo : EIATTR_MIN_STACK_SIZE
	.align		4
.L_2437:
        /*3804*/ 	.byte	0x04, 0x12
        /*3806*/ 	.short	(.L_2439 - .L_2438)
	.align		4
.L_2438:
        /*3808*/ 	.word	index@(_ZN4vllm25paged_attention_v1_kernelIthLi64ELi32ELi128ELNS_18Fp8KVCacheDataTypeE1ELb0EEEvPT_PKS2_PKT0_S8_ifPKiSA_iPKfiiiSC_SC_iiiii)
        /*380c*/ 	.word	0x00000000


	//----- nvinfo : EIATTR_MIN_STACK_SIZE
	.align		4
.L_2439:
        /*3810*/ 	.byte	0x04, 0x12
        /*3812*/ 	.short	(.L_2441 - .L_2440)
	.align		4
.L_2440:
        /*3814*/ 	.word	index@(_ZN4vllm25paged_attention_v1_kernelIthLi32ELi32ELi128ELNS_18Fp8KVCacheDataTypeE1ELb0EEEvPT_PKS2_PKT0_S8_ifPKiSA_iPKfiiiSC_SC_iiiii)
        /*3818*/ 	.word	0x00000000


	//----- nvinfo : EIATTR_MIN_STACK_SIZE
	.align		4
.L_2441:
        /*381c*/ 	.byte	0x04, 0x12
        /*381e*/ 	.short	(.L_2443 - .L_2442)
	.align		4
.L_2442:
        /*3820*/ 	.word	index@(_ZN4vllm25paged_attention_v1_kernelIthLi256ELi32ELi128ELNS_18Fp8KVCacheDataTypeE1ELb1EEEvPT_PKS2_PKT0_S8_ifPKiSA_iPKfiiiSC_SC_iiiii)
        /*3824*/ 	.word	0x00000000


	//----- nvinfo : EIATTR_MIN_STACK_SIZE
	.align		4
.L_2443:
        /*3828*/ 	.byte	0x04, 0x12
        /*382a*/ 	.short	(.L_2445 - .L_2444)
	.align		4
.L_2444:
        /*382c*/ 	.word	index@(_ZN4vllm25paged_attention_v1_kernelIthLi192ELi32ELi128ELNS_18Fp8KVCacheDataTypeE1ELb1EEEvPT_PKS2_PKT0_S8_ifPKiSA_iPKfiiiSC_SC_iiiii)
        /*3830*/ 	.word	0x00000000


	//----- nvinfo : EIATTR_MIN_STACK_SIZE
	.align		4
.L_2445:
        /*3834*/ 	.byte	0x04, 0x12
        /*3836*/ 	.short	(.L_2447 - .L_2446)
	.align		4
.L_2446:
        /*3838*/ 	.word	index@(_ZN4vllm25paged_attention_v1_kernelIthLi128ELi32ELi128ELNS_18Fp8KVCacheDataTypeE1ELb1EEEvPT_PKS2_PKT0_S8_ifPKiSA_iPKfiiiSC_SC_iiiii)
        /*383c*/ 	.word	0x00000000


	//----- nvinfo : EIATTR_MIN_STACK_SIZE
	.align		4
.L_2447:
        /*3840*/ 	.byte	0x04, 0x12
        /*3842*/ 	.short	(.L_2449 - .L_2448)
	.align		4
.L_2448:
        /*3844*/ 	.word	index@(_ZN4vllm25paged_attention_v1_kernelIthLi120ELi32ELi128ELNS_18Fp8KVCacheDataTypeE1ELb1EEEvPT_PKS2_PKT0_S8_ifPKiSA_iPKfiiiSC_SC_iiiii)
        /*3848*/ 	.word	0x00000000


	//----- nvinfo : EIATTR_MIN_STACK_SIZE
	.align		4
.L_2449:
        /*384c*/ 	.byte	0x04, 0x12
        /*384e*/ 	.short	(.L_2451 - .L_2450)
	.align		4
.L_2450:
        /*3850*/ 	.word	index@(_ZN4vllm25paged_attention_v1_kernelIthLi112ELi32ELi128ELNS_18Fp8KVCacheDataTypeE1ELb1EEEvPT_PKS2_PKT0_S8_ifPKiSA_iPKfiiiSC_SC_iiiii)
        /*3854*/ 	.word	0x00000000


	//----- nvinfo : EIATTR_MIN_STACK_SIZE
	.align		4
.L_2451:
        /*3858*/ 	.byte	0x04, 0x12
        /*385a*/ 	.short	(.L_2453 - .L_2452)
	.align		4
.L_2452:
        /*385c*/ 	.word	index@(_ZN4vllm25paged_attention_v1_kernelIthLi96ELi32ELi128ELNS_18Fp8KVCacheDataTypeE1ELb1EEEvPT_PKS2_PKT0_S8_ifPKiSA_iPKfiiiSC_SC_iiiii)
        /*3860*/ 	.word	0x00000000


	//----- nvinfo : EIATTR_MIN_STACK_SIZE
	.align		4
.L_2453:
        /*3864*/ 	.byte	0x04, 0x12
        /*3866*/ 	.short	(.L_2455 - .L_2454)
	.align		4
.L_2454:
        /*3868*/ 	.word	index@(_ZN4vllm25paged_attention_v1_kernelIthLi80ELi32ELi128ELNS_18Fp8KVCacheDataTypeE1ELb1EEEvPT_PKS2_PKT0_S8_ifPKiSA_iPKfiiiSC_SC_iiiii)
        /*386c*/ 	.word	0x00000000


	//----- nvinfo : EIATTR_MIN_STACK_SIZE
	.align		4
.L_2455:
        /*3870*/ 	.byte	0x04, 0x12
        /*3872*/ 	.short	(.L_2457 - .L_2456)
	.align		4
.L_2456:
        /*3874*/ 	.word	index@(_ZN4vllm25paged_attention_v1_kernelIthLi64ELi32ELi128ELNS_18Fp8KVCacheDataTypeE1ELb1EEEvPT_PKS2_PKT0_S8_ifPKiSA_iPKfiiiSC_SC_iiiii)
        /*3878*/ 	.word	0x00000000


	//----- nvinfo : EIATTR_MIN_STACK_SIZE
	.align		4
.L_2457:
        /*387c*/ 	.byte	0x04, 0x12
        /*387e*/ 	.short	(.L_2459 - .L_2458)
	.align		4
.L_2458:
        /*3880*/ 	.word	index@(_ZN4vllm25paged_attention_v1_kernelIthLi32ELi32ELi128ELNS_18Fp8KVCacheDataTypeE1ELb1EEEvPT_PKS2_PKT0_S8_ifPKiSA_iPKfiiiSC_SC_iiiii)
        /*3884*/ 	.word	0x00000000


	//----- nvinfo : EIATTR_MIN_STACK_SIZE
	.align		4
.L_2459:
        /*3888*/ 	.byte	0x04, 0x12
        /*388a*/ 	.short	(.L_2461 - .L_2460)
	.align		4
.L_2460:
        /*388c*/ 	.word	index@(_ZN4vllm25paged_attention_v1_kernelIthLi256ELi16ELi128ELNS_18Fp8KVCacheDataTypeE1ELb0EEEvPT_PKS2_PKT0_S8_ifPKiSA_iPKfiiiSC_SC_iiiii)
        /*3890*/ 	.word	0x00000000


	//----- nvinfo : EIATTR_MIN_STACK_SIZE
	.align		4
.L_2461:
        /*3894*/ 	.byte	0x04, 0x12
        /*3896*/ 	.short	(.L_2463 - .L_2462)
	.align		4
.L_2462:
        /*3898*/ 	.word	index@(_ZN4vllm25paged_attention_v1_kernelIthLi192ELi16ELi128ELNS_18Fp8KVCacheDataTypeE1ELb0EEEvPT_PKS2_PKT0_S8_ifPKiSA_iPKfiiiSC_SC_iiiii)
        /*389c*/ 	.word	0x00000000


	//----- nvinfo : EIATTR_MIN_STACK_SIZE
	.align		4
.L_2463:
        /*38a0*/ 	.byte	0x04, 0x12
        /*38a2*/ 	.short	(.L_2465 - .L_2464)
	.align		4
.L_2464:
        /*38a4*/ 	.word	index@(_ZN4vllm25paged_attention_v1_kernelIthLi128ELi16ELi128ELNS_18Fp8KVCacheDataTypeE1ELb0EEEvPT_PKS2_PKT0_S8_ifPKiSA_iPKfiiiSC_SC_iiiii)
        /*38a8*/ 	.word	0x00000000


	//----- nvinfo : EIATTR_MIN_STACK_SIZE
	.align		4
.L_2465:
        /*38ac*/ 	.byte	0x04, 0x12
        /*38ae*/ 	.short	(.L_2467 - .L_2466)
	.align		4
.L_2466:
        /*38b0*/ 	.word	index@(_ZN4vllm25paged_attention_v1_kernelIthLi120ELi16ELi128ELNS_18Fp8KVCacheDataTypeE1ELb0EEEvPT_PKS2_PKT0_S8_ifPKiSA_iPKfiiiSC_SC_iiiii)
        /*38b4*/ 	.word	0x00000000


	//----- nvinfo : EIATTR_MIN_STACK_SIZE
	.align		4
.L_2467:
        /*38b8*/ 	.byte	0x04, 0x12
        /*38ba*/ 	.short	(.L_2469 - .L_2468)
	.align		4
.L_2468:
        /*38bc*/ 	.word	index@(_ZN4vllm25paged_attention_v1_kernelIthLi112ELi16ELi128ELNS_18Fp8KVCacheDataTypeE1ELb0EEEvPT_PKS2_PKT0_S8_ifPKiSA_iPKfiiiSC_SC_iiiii)
        /*38c0*/ 	.word	0x00000000


	//----- nvinfo : EIATTR_MIN_STACK_SIZE
	.align		4
.L_2469:
        /*38c4*/ 	.byte	0x04, 0x12
        /*38c6*/ 	.short	(.L_2471 - .L_2470)
	.align		4
.L_2470:
        /*38c8*/ 	.word	index@(_ZN4vllm25paged_attention_v1_kernelIthLi96ELi16ELi128ELNS_18Fp8KVCacheDataTypeE1ELb0EEEvPT_PKS2_PKT0_S8_ifPKiSA_iPKfiiiSC_SC_iiiii)
        /*38cc*/ 	.word	0x00000000


	//----- nvinfo : EIATTR_MIN_STACK_SIZE
	.align		4
.L_2471:
        /*38d0*/ 	.byte	0x04, 0x12
        /*38d2*/ 	.short	(.L_2473 - .L_2472)
	.align		4
.L_2472:
        /*38d4*/ 	.word	index@(_ZN4vllm25paged_attention_v1_kernelIthLi80ELi16ELi128ELNS_18Fp8KVCacheDataTypeE1ELb0EEEvPT_PKS2_PKT0_S8_ifPKiSA_iPKfiiiSC_SC_iiiii)
        /*38d8*/ 	.word	0x00000000


	//----- nvinfo : EIATTR_MIN_STACK_SIZE
	.align		4
.L_2473:
        /*38dc*/ 	.byte	0x04, 0x12
        /*38de*/ 	.short	(.L_2475 - .L_2474)
	.align		4
.L_2474:
        /*38e0*/ 	.word	index@(_ZN4vllm25paged_attention_v1_kernelIthLi64ELi16ELi128ELNS_18Fp8KVCacheDataTypeE1ELb0EEEvPT_PKS2_PKT0_S8_ifPKiSA_iPKfiiiSC_SC_iiiii)
        /*38e4*/ 	.word	0x00000000


	//----- nvinfo : EIATTR_MIN_STACK_SIZE
	.align		4
.L_2475:
        /*38e8*/ 	.byte	0x04, 0x12
        /*38ea*/ 	.short	(.L_2477 - .L_2476)
	.align		4
.L_2476:
        /*38ec*/ 	.word	index@(_ZN4vllm25paged_attention_v1_kernelIthLi32ELi16ELi128ELNS_18Fp8KVCacheDataTypeE1ELb0EEEvPT_PKS2_PKT0_S8_ifPKiSA_iPKfiiiSC_SC_iiiii)
        /*38f0*/ 	.word	0x00000000


	//----- nvinfo : EIATTR_MIN_STACK_SIZE
	.align		4
.L_2477:
        /*38f4*/ 	.byte	0x04, 0x12
        /*38f6*/ 	.short	(.L_2479 - .L_2478)
	.align		4
.L_2478:
        /*38f8*/ 	.word	index@(_ZN4vllm25paged_attention_v1_kernelIthLi256ELi16ELi128ELNS_18Fp8KVCacheDataTypeE1ELb1EEEvPT_PKS2_PKT0_S8_ifPKiSA_iPKfiiiSC_SC_iiiii)
        /*38fc*/ 	.word	0x00000000


	//----- nvinfo : EIATTR_MIN_STACK_SIZE
	.align		4
.L_2479:
        /*3900*/ 	.byte	0x04, 0x12
        /*3902*/ 	.short	(.L_2481 - .L_2480)
	.align		4
.L_2480:
        /*3904*/ 	.word	index@(_ZN4vllm25paged_attention_v1_kernelIthLi192ELi16ELi128ELNS_18Fp8KVCacheDataTypeE1ELb1EEEvPT_PKS2_PKT0_S8_ifPKiSA_iPKfiiiSC_SC_iiiii)
        /*3908*/ 	.word	0x00000000


	//----- nvinfo : EIATTR_MIN_STACK_SIZE
	.align		4
.L_2481:
        /*390c*/ 	.byte	0x04, 0x12
        /*390e*/ 	.short	(.L_2483 - .L_2482)
	.align		4
.L_2482:
        /*3910*/ 	.word	index@(_ZN4vllm25paged_attention_v1_kernelIthLi128ELi16ELi128ELNS_18Fp8KVCacheDataTypeE1ELb1EEEvPT_PKS2_PKT0_S8_ifPKiSA_iPKfiiiSC_SC_iiiii)
        /*3914*/ 	.word	0x00000000


	//----- nvinfo : EIATTR_MIN_STACK_SIZE
	.align		4
.L_2483:
        /*3918*/ 	.byte	0x04, 0x12
        /*391a*/ 	.short	(.L_2485 - .L_2484)
	.align		4
.L_2484:
        /*391c*/ 	.word	index@(_ZN4vllm25paged_attention_v1_kernelIthLi120ELi16ELi128ELNS_18Fp8KVCacheDataTypeE1ELb1EEEvPT_PKS2_PKT0_S8_ifPKiSA_iPKfiiiSC_SC_iiiii)
        /*3920*/ 	.word	0x00000000


	//----- nvinfo : EIATTR_MIN_STACK_SIZE
	.align		4
.L_2485:
        /*3924*/ 	.byte	0x04, 0x12
        /*3926*/ 	.short	(.L_2487 - .L_2486)
	.align		4
.L_2486:
        /*3928*/ 	.word	index@(_ZN4vllm25paged_attention_v1_kernelIthLi112ELi16ELi128ELNS_18Fp8KVCacheDataTypeE1ELb1EEEvPT_PKS2_PKT0_S8_ifPKiSA_iPKfiiiSC_SC_iiiii)
        /*392c*/ 	.word	0x00000000


	//----- nvinfo : EIATTR_MIN_STACK_SIZE
	.align		4
.L_2487:
        /*3930*/ 	.byte	0x04, 0x12
        /*3932*/ 	.short	(.L_2489 - .L_2488)
	.align		4
.L_2488:
        /*3934*/ 	.word	index@(_ZN4vllm25paged_attention_v1_kernelIthLi96ELi16ELi128ELNS_18Fp8KVCacheDataTypeE1ELb1EEEvPT_PKS2_PKT0_S8_ifPKiSA_iPKfiiiSC_SC_iiiii)
        /*3938*/ 	.word	0x00000000


	//----- nvinfo : EIATTR_MIN_STACK_SIZE
	.align		4
.L_2489:
        /*393c*/ 	.byte	0x04, 0x12
        /*393e*/ 	.short	(.L_2491 - .L_2490)
	.align		4
.L_2490:
        /*3940*/ 	.word	index@(_ZN4vllm25paged_attention_v1_kernelIthLi80ELi16ELi128ELNS_18Fp8KVCacheDataTypeE1ELb1EEEvPT_PKS2_PKT0_S8_ifPKiSA_iPKfiiiSC_SC_iiiii)
        /*3944*/ 	.word	0x00000000


	//----- nvinfo : EIATTR_MIN_STACK_SIZE
	.align		4
.L_2491:
        /*3948*/ 	.byte	0x04, 0x12
        /*394a*/ 	.short	(.L_2493 - .L_2492)
	.align		4
.L_2492:
        /*394c*/ 	.word	index@(_ZN4vllm25paged_attention_v1_kernelIthLi64ELi16ELi128ELNS_18Fp8KVCacheDataTypeE1ELb1EEEvPT_PKS2_PKT0_S8_ifPKiSA_iPKfiiiSC_SC_iiiii)
        /*3950*/ 	.word	0x00000000


	//----- nvinfo : EIATTR_MIN_STACK_SIZE
	.align		4
.L_2493:
        /*3954*/ 	.byte	0x04, 0x12
        /*3956*/ 	.short	(.L_2495 - .L_2494)
	.align		4
.L_2494:
        /*3958*/ 	.word	index@(_ZN4vllm25paged_attention_v1_kernelIthLi32ELi16ELi128ELNS_18Fp8KVCacheDataTypeE1ELb1EEEvPT_PKS2_PKT0_S8_ifPKiSA_iPKfiiiSC_SC_iiiii)
        /*395c*/ 	.word	0x00000000


	//----- nvinfo : EIATTR_MIN_STACK_SIZE
	.align		4
.L_2495:
        /*3960*/ 	.byte	0x04, 0x12
        /*3962*/ 	.short	(.L_2497 - .L_2496)
	.align		4
.L_2496:
        /*3964*/ 	.word	index@(_ZN4vllm25paged_attention_v1_kernelIthLi256ELi8ELi128ELNS_18Fp8KVCacheDataTypeE1ELb0EEEvPT_PKS2_PKT0_S8_ifPKiSA_iPKfiiiSC_SC_iiiii)
        /*3968*/ 	.word	0x00000000


	//----- nvinfo : EIATTR_MIN_STACK_SIZE
	.align		4
.L_2497:
        /*396c*/ 	.byte	0x04, 0x12
        /*396e*/ 	.short	(.L_2499 - .L_2498)
	.align		4
.L_2498:
        /*3970*/ 	.word	index@(_ZN4vllm25paged_attention_v1_kernelIthLi192ELi8ELi128ELNS_18Fp8KVCacheDataTypeE1ELb0EEEvPT_PKS2_PKT0_S8_ifPKiSA_iPKfiiiSC_SC_iiiii)
        /*3974*/ 	.word	0x00000000


	//----- nvinfo : EIATTR_MIN_STACK_SIZE
	.align		4
.L_2499:
        /*3978*/ 	.byte	0x04, 0x12
        /*397a*/ 	.short	(.L_2501 - .L_2500)
	.align		4
.L_2500:
        /*397c*/ 	.word	index@(_ZN4vllm25paged_attention_v1_kernelIthLi128ELi8ELi128ELNS_18Fp8KVCacheDataTypeE1ELb0EEEvPT_PKS2_PKT0_S8_ifPKiSA_iPKfiiiSC_SC_iiiii)
        /*3980*/ 	.word	0x00000000


	//----- nvinfo : EIATTR_MIN_STACK_SIZE
	.align		4
.L_2501:
        /*3984*/ 	.byte	0x04, 0x12
        /*3986*/ 	.short	(.L_2503 - .L_2502)
	.align		4
.L_2502:
        /*3988*/ 	.word	index@(_ZN4vllm25paged_attention_v1_kernelIthLi120ELi8ELi128ELNS_18Fp8KVCacheDataTypeE1ELb0EEEvPT_PKS2_PKT0_S8_ifPKiSA_iPKfiiiSC_SC_iiiii)
        /*398c*/ 	.word	0x00000000


	//----- nvinfo : EIATTR_MIN_STACK_SIZE
	.align		4
.L_2503:
        /*3990*/ 	.byte	0x04, 0x12
        /*3992*/ 	.short	(.L_2505 - .L_2504)
	.align		4
.L_2504:
        /*3994*/ 	.word	index@(_ZN4vllm25paged_attention_v1_kernelIthLi112ELi8ELi128ELNS_18Fp8KVCacheDataTypeE1ELb0EEEvPT_PKS2_PKT0_S8_ifPKiSA_iPKfiiiSC_SC_iiiii)
        /*3998*/ 	.word	0x00000000


	//----- nvinfo : EIATTR_MIN_STACK_SIZE
	.align		4
.L_2505:
        /*399c*/ 	.byte	0x04, 0x12
        /*399e*/ 	.short	(.L_2507 - .L_2506)
	.align		4
.L_2506:
        /*39a0*/ 	.word	index@(_ZN4vllm25paged_attention_v1_kernelIthLi96ELi8ELi128ELNS_18Fp8KVCacheDataTypeE1ELb0EEEvPT_PKS2_PKT0_S8_ifPKiSA_iPKfiiiSC_SC_iiiii)
        /*39a4*/ 	.word	0x00000000


	//----- nvinfo : EIATTR_MIN_STACK_SIZE
	.align		4
.L_2507:
        /*39a8*/ 	.byte	0x04, 0x12
        /*39aa*/ 	.short	(.L_2509 - .L_2508)
	.align		4
.L_2508:
        /*39ac*/ 	.word	index@(_ZN4vllm25paged_attention_v1_kernelIthLi80ELi8ELi128ELNS_18Fp8KVCacheDataTypeE1ELb0EEEvPT_PKS2_PKT0_S8_ifPKiSA_iPKfiiiSC_SC_iiiii)
        /*39b0*/ 	.word	0x00000000


	//----- nvinfo : EIATTR_MIN_STACK_SIZE
	.align		4
.L_2509:
        /*39b4*/ 	.byte	0x04, 0x12
        /*39b6*/ 	.short	(.L_2511 - .L_2510)
	.align		4
.L_2510:
        /*39b8*/ 	.word	index@(_ZN4vllm25paged_attention_v1_kernelIthLi64ELi8ELi128ELNS_18Fp8KVCacheDataTypeE1ELb0EEEvPT_PKS2_PKT0_S8_ifPKiSA_iPKfiiiSC_SC_iiiii)
        /*39bc*/ 	.word	0x00000000


	//----- nvinfo : EIATTR_MIN_STACK_SIZE
	.align		4
.L_2511:
        /*39c0*/ 	.byte	0x04, 0x12
        /*39c2*/ 	.short	(.L_2513 - .L_2512)
	.align		4
.L_2512:
        /*39c4*/ 	.word	index@(_ZN4vllm25paged_attention_v1_kernelIthLi32ELi8ELi128ELNS_18Fp8KVCacheDataTypeE1ELb0EEEvPT_PKS2_PKT0_S8_ifPKiSA_iPKfiiiSC_SC_iiiii)
        /*39c8*/ 	.word	0x00000000


	//----- nvinfo : EIATTR_MIN_STACK_SIZE
	.align		4
.L_2513:
        /*39cc*/ 	.byte	0x04, 0x12
        /*39ce*/ 	.short	(.L_2515 - .L_2514)
	.align		4
.L_2514:
        /*39d0*/ 	.word	index@(_ZN4vllm25paged_attention_v1_kernelIthLi256ELi8ELi128ELNS_18Fp8KVCacheDataTypeE1ELb1EEEvPT_PKS2_PKT0_S8_ifPKiSA_iPKfiiiSC_SC_iiiii)
        /*39d4*/ 	.word	0x00000000


	//----- nvinfo : EIATTR_MIN_STACK_SIZE
	.align		4
.L_2515:
        /*39d8*/ 	.byte	0x04, 0x12
        /*39da*/ 	.short	(.L_2517 - .L_2516)
	.align		4
.L_2516:
        /*39dc*/ 	.word	index@(_ZN4vllm25paged_attention_v1_kernelIthLi192ELi8ELi128ELNS_18Fp8KVCacheDataTypeE1ELb1EEEvPT_PKS2_PKT0_S8_ifPKiSA_iPKfiiiSC_SC_iiiii)
        /*39e0*/ 	.word	0x00000000


	//----- nvinfo : EIATTR_MIN_STACK_SIZE
	.align		4
.L_2517:
        /*39e4*/ 	.byte	0x04, 0x12
        /*39e6*/ 	.short	(.L_2519 - .L_2518)
	.align		4
.L_2518:
        /*39e8*/ 	.word	index@(_ZN4vllm25paged_attention_v1_kernelIthLi128ELi8ELi128ELNS_18Fp8KVCacheDataTypeE1ELb1EEEvPT_PKS2_PKT0_S8_ifPKiSA_iPKfiiiSC_SC_iiiii)
        /*39ec*/ 	.word	0x00000000


	//----- nvinfo : EIATTR_MIN_STACK_SIZE
	.align		4
.L_2519:
        /*39f0*/ 	.byte	0x04, 0x12
        /*39f2*/ 	.short	(.L_2521 - .L_2520)
	.align		4
.L_2520:
        /*39f4*/ 	.word	index@(_ZN4vllm25paged_attention_v1_kernelIthLi120ELi8ELi128ELNS_18Fp8KVCacheDataTypeE1ELb1EEEvPT_PKS2_PKT0_S8_ifPKiSA_iPKfiiiSC_SC_iiiii)
        /*39f8*/ 	.word	0x00000000


	//----- nvinfo : EIATTR_MIN_STACK_SIZE
	.align		4
.L_2521:
        /*39fc*/ 	.byte	0x04, 0x12
        /*39fe*/ 	.short	(.L_2523 - .L_2522)
	.align		4
.L_2522:
        /*3a00*/ 	.word	index@(_ZN4vllm25paged_attention_v1_kernelIthLi112ELi8ELi128ELNS_18Fp8KVCacheDataTypeE1ELb1EEEvPT_PKS2_PKT0_S8_ifPKiSA_iPKfiiiSC_SC_iiiii)
        /*3a04*/ 	.word	0x00000000


	//----- nvinfo : EIATTR_MIN_STACK_SIZE
	.align		4
.L_2523:
        /*3a08*/ 	.byte	0x04, 0x12
        /*3a0a*/ 	.short	(.L_2525 - .L_2524)
	.align		4
.L_2524:
        /*3a0c*/ 	.word	index@(_ZN4vllm25paged_attention_v1_kernelIthLi96ELi8ELi128ELNS_18Fp8KVCacheDataTypeE1ELb1EEEvPT_PKS2_PKT0_S8_ifPKiSA_iPKfiiiSC_SC_iiiii)
        /*3a10*/ 	.word	0x00000000


	//----- nvinfo : EIATTR_MIN_STACK_SIZE
	.align		4
.L_2525:
        /*3a14*/ 	.byte	0x04, 0x12
        /*3a16*/ 	.short	(.L_2527 - .L_2526)
	.align		4
.L_2526:
        /*3a18*/ 	.word	index@(_ZN4vllm25paged_attention_v1_kernelIthLi80ELi8ELi128ELNS_18Fp8KVCacheDataTypeE1ELb1EEEvPT_PKS2_PKT0_S8_ifPKiSA_iPKfiiiSC_SC_iiiii)
        /*3a1c*/ 	.word	0x00000000


	//----- nvinfo : EIATTR_MIN_STACK_SIZE
	.align		4
.L_2527:
        /*3a20*/ 	.byte	0x04, 0x12
        /*3a22*/ 	.short	(.L_2529 - .L_2528)
	.align		4
.L_2528:
        /*3a24*/ 	.word	index@(_ZN4vllm25paged_attention_v1_kernelIthLi64ELi8ELi128ELNS_18Fp8KVCacheDataTypeE1ELb1EEEvPT_PKS2_PKT0_S8_ifPKiSA_iPKfiiiSC_SC_iiiii)
        /*3a28*/ 	.word	0x00000000


	//----- nvinfo : EIATTR_MIN_STACK_SIZE
	.align		4
.L_2529:
        /*3a2c*/ 	.byte	0x04, 0x12
        /*3a2e*/ 	.short	(.L_2531 - .L_2530)
	.align		4
.L_2530:
        /*3a30*/ 	.word	index@(_ZN4vllm25paged_attention_v1_kernelIthLi32ELi8ELi128ELNS_18Fp8KVCacheDataTypeE1ELb1EEEvPT_PKS2_PKT0_S8_ifPKiSA_iPKfiiiSC_SC_iiiii)
        /*3a34*/ 	.word	0x00000000


	//----- nvinfo : EIATTR_MIN_STACK_SIZE
	.align		4
.L_2531:
        /*3a38*/ 	.byte	0x04, 0x12
        /*3a3a*/ 	.short	(.L_2533 - .L_2532)
	.align		4
.L_2532:
        /*3a3c*/ 	.word	index@(_ZN4vllm25paged_attention_v1_kernelIfhLi256ELi32ELi128ELNS_18Fp8KVCacheDataTypeE1ELb0EEEvPT_PKS2_PKT0_S8_ifPKiSA_iPKfiiiSC_SC_iiiii)
        /*3a40*/ 	.word	0x00000000


	//----- nvinfo : EIATTR_MIN_STACK_SIZE
	.align		4
.L_2533:
        /*3a44*/ 	.byte	0x04, 0x12
        /*3a46*/ 	.short	(.L_2535 - .L_2534)
	.align		4
.L_2534:
        /*3a48*/ 	.word	index@(_ZN4vllm25paged_attention_v1_kernelIfhLi192ELi32ELi128ELNS_18Fp8KVCacheDataTypeE1ELb0EEEvPT_PKS2_PKT0_S8_ifPKiSA_iPKfiiiSC_SC_iiiii)
        /*3a4c*/ 	.word	0x00000000


	//----- nvinfo : EIATTR_MIN_STACK_SIZE
	.align		4
.L_2535:
        /*3a50*/ 	.byte	0x04, 0x12
        /*3a52*/ 	.short	(.L_2537 - .L_2536)
	.align		4
.L_2536:
        /*3a54*/ 	.word	index@(_ZN4vllm25paged_attention_v1_kernelIfhLi128ELi32ELi128ELNS_18Fp8KVCacheDataTypeE1ELb0EEEvPT_PKS2_PKT0_S8_ifPKiSA_iPKfiiiSC_SC_iiiii)
        /*3a58*/ 	.word	0x00000000


	//----- nvinfo : EIATTR_MIN_STACK_SIZE
	.align		4
.L_2537:
        /*3a5c*/ 	.byte	0x04, 0x12
        /*3a5e*/ 	.short	(.L_2539 - .L_2538)
	.align		4
.L_2538:
        /*3a60*/ 	.word	index@(_ZN4vllm25paged_attention_v1_kernelIfhLi120ELi32ELi128ELNS_18Fp8KVCacheDataTypeE1ELb0EEEvPT_PKS2_PKT0_S8_ifPKiSA_iPKfiiiSC_SC_iiiii)
        /*3a64*/ 	.word	0x00000000


	//----- nvinfo : EIATTR_MIN_STACK_SIZE
	.align		4
.L_2539:
        /*3a68*/ 	.byte	0x04, 0x12
        /*3a6a*/ 	.short	(.L_2541 - .L_2540)
	.align		4
.L_2540:
        /*3a6c*/ 	.word	index@(_ZN4vllm25paged_attention_v1_kernelIfhLi112ELi32ELi128ELNS_18Fp8KVCacheDataTypeE1ELb0EEEvPT_PKS2_PKT0_S8_ifPKiSA_iPKfiiiSC_SC_iiiii)
        /*3a70*/ 	.word	0x00000000


	//----- nvinfo : EIATTR_MIN_STACK_SIZE
	.align		4
.L_2541:
        /*3a74*/ 	.byte	0x04, 0x12
        /*3a76*/ 	.short	(.L_2543 - .L_2542)
	.align		4
.L_2542:
        /*3a78*/ 	.word	index@(_ZN4vllm25paged_attention_v1_kernelIfhLi96ELi32ELi128ELNS_18Fp8KVCacheDataTypeE1ELb0EEEvPT_PKS2_PKT0_S8_ifPKiSA_iPKfiiiSC_SC_iiiii)
        /*3a7c*/ 	.word	0x00000000


	//----- nvinfo : EIATTR_MIN_STACK_SIZE
	.align		4
.L_2543:
        /*3a80*/ 	.byte	0x04, 0x12
        /*3a82*/ 	.short	(.L_2545 - .L_2544)
	.align		4
.L_2544:
        /*3a84*/ 	.word	index@(_ZN4vllm25paged_attention_v1_kernelIfhLi80ELi32ELi128ELNS_18Fp8KVCacheDataTypeE1ELb0EEEvPT_PKS2_PKT0_S8_ifPKiSA_iPKfiiiSC_SC_iiiii)
        /*3a88*/ 	.word	0x00000000


	//----- nvinfo : EIATTR_MIN_STACK_SIZE
	.align		4
.L_2545:
        /*3a8c*/ 	.byte	0x04, 0x12
        /*3a8e*/ 	.short	(.L_2547 - .L_2546)
	.align		4
.L_2546:
        /*3a90*/ 	.word	index@(_ZN4vllm25paged_attention_v1_kernelIfhLi64ELi32ELi128ELNS_18Fp8KVCacheDataTypeE1ELb0EEEvPT_PKS2_PKT0_S8_ifPKiSA_iPKfiiiSC_SC_iiiii)
        /*3a94*/ 	.word	0x00000000


	//----- nvinfo : EIATTR_MIN_STACK_SIZE
	.align		4
.L_2547:
        /*3a98*/ 	.byte	0x04, 0x12
        /*3a9a*/ 	.short	(.L_2549 - .L_2548)
	.align		4
.L_2548:
        /*3a9c*/ 	.word	index@(_ZN4vllm25paged_attention_v1_kernelIfhLi32ELi32ELi128ELNS_18Fp8KVCacheDataTypeE1ELb0EEEvPT_PKS2_PKT0_S8_ifPKiSA_iPKfiiiSC_SC_iiiii)
        /*3aa0*/ 	.word	0x00000000


	//----- nvinfo : EIATTR_MIN_STACK_SIZE
	.align		4
.L_2549:
        /*3aa4*/ 	.byte	0x04, 0x12
        /*3aa6*/ 	.short	(.L_2551 - .L_2550)
	.align		4
.L_2550:
        /*3aa8*/ 	.word	index@(_ZN4vllm25paged_attention_v1_kernelIfhLi256ELi32ELi128ELNS_18Fp8KVCacheDataTypeE1ELb1EEEvPT_PKS2_PKT0_S8_ifPKiSA_iPKfiiiSC_SC_iiiii)
        /*3aac*/ 	.word	0x00000000


	//----- nvinfo : EIATTR_MIN_STACK_SIZE
	.align		4
.L_2551:
        /*3ab0*/ 	.byte	0x04, 0x12
        /*3ab2*/ 	.short	(.L_2553 - .L_2552)
	.align		4
.L_2552:
        /*3ab4*/ 	.word	index@(_ZN4vllm25paged_attention_v1_kernelIfhLi192ELi32ELi128ELNS_18Fp8KVCacheDataTypeE1ELb1EEEvPT_PKS2_PKT0_S8_ifPKiSA_iPKfiiiSC_SC_iiiii)
        /*3ab8*/ 	.word	0x00000000


	//----- nvinfo : EIATTR_MIN_STACK_SIZE
	.align		4
.L_2553:
        /*3abc*/ 	.byte	0x04, 0x12
        /*3abe*/ 	.short	(.L_2555 - .L_2554)
	.align		4
.L_2554:
        /*3ac0*/ 	.word	index@(_ZN4vllm25paged_attention_v1_kernelIfhLi128ELi32ELi128ELNS_18Fp8KVCacheDataTypeE1ELb1EEEvPT_PKS2_PKT0_S8_ifPKiSA_iPKfiiiSC_SC_iiiii)
        /*3ac4*/ 	.word	0x00000000


	//----- nvinfo : EIATTR_MIN_STACK_SIZE
	.align		4
.L_2555:
        /*3ac8*/ 	.byte	0x04, 0x12
        /*3aca*/ 	.short	(.L_2557 - .L_2556)
	.align		4
.L_2556:
        /*3acc*/ 	.word	index@(_ZN4vllm25paged_attention_v1_kernelIfhLi120ELi32ELi128ELNS_18Fp8KVCacheDataTypeE1ELb1EEEvPT_PKS2_PKT0_S8_ifPKiSA_iPKfiiiSC_SC_iiiii)
        /*3ad0*/ 	.word	0x00000000


	//----- nvinfo : EIATTR_MIN_STACK_SIZE
	.align		4
.L_2557:
        /*3ad4*/ 	.byte	0x04, 0x12
        /*3ad6*/ 	.short	(.L_2559 - .L_2558)
	.align		4
.L_2558:
        /*3ad8*/ 	.word	index@(_ZN4vllm25paged_attention_v1_kernelIfhLi112ELi32ELi128ELNS_18Fp8KVCacheDataTypeE1ELb1EEEvPT_PKS2_PKT0_S8_ifPKiSA_iPKfiiiSC_SC_iiiii)
        /*3adc*/ 	.word	0x00000000


	//----- nvinfo : EIATTR_MIN_STACK_SIZE
	.align		4
.L_2559:
        /*3ae0*/ 	.byte	0x04, 0x12
        /*3ae2*/ 	.short	(.L_2561 - .L_2560)
	.align		4
.L_2560:
        /*3ae4*/ 	.word	index@(_ZN4vllm25paged_attention_v1_kernelIfhLi96ELi32ELi128ELNS_18Fp8KVCacheDataTypeE1ELb1EEEvPT_PKS2_PKT0_S8_ifPKiSA_iPKfiiiSC_SC_iiiii)
        /*3ae8*/ 	.word	0x00000000


	//----- nvinfo : EIATTR_MIN_STACK_SIZE
	.align		4
.L_2561:
        /*3aec*/ 	.byte	0x04, 0x12
        /*3aee*/ 	.short	(.L_2563 - .L_2562)
	.align		4
.L_2562:
        /*3af0*/ 	.word	index@(_ZN4vllm25paged_attention_v1_kernelIfhLi80ELi32ELi128ELNS_18Fp8KVCacheDataTypeE1ELb1EEEvPT_PKS2_PKT0_S8_ifPKiSA_iPKfiiiSC_SC_iiiii)
        /*3af4*/ 	.word	0x00000000


	//----- nvinfo : EIATTR_MIN_STACK_SIZE
	.align		4
.L_2563:
        /*3af8*/ 	.byte	0x04, 0x12
        /*3afa*/ 	.short	(.L_2565 - .L_2564)
	.align		4
.L_2564:
        /*3afc*/ 	.word	index@(_ZN4vllm25paged_attention_v1_kernelIfhLi64ELi32ELi128ELNS_18Fp8KVCacheDataTypeE1ELb1EEEvPT_PKS2_PKT0_S8_ifPKiSA_iPKfiiiSC_SC_iiiii)
        /*3b00*/ 	.word	0x00000000


	//----- nvinfo : EIATTR_MIN_STACK_SIZE
	.align		4
.L_2565:
        /*3b04*/ 	.byte	0x04, 0x12
        /*3b06*/ 	.short	(.L_2567 - .L_2566)
	.align		4
.L_2566:
        /*3b08*/ 	.word	index@(_ZN4vllm25paged_attention_v1_kernelIfhLi32ELi32ELi128ELNS_18Fp8KVCacheDataTypeE1ELb1EEEvPT_PKS2_PKT0_S8_ifPKiSA_iPKfiiiSC_SC_iiiii)
        /*3b0c*/ 	.word	0x00000000


	//----- nvinfo : EIATTR_MIN_STACK_SIZE
	.align		4
.L_2567:
        /*3b10*/ 	.byte	0x04, 0x12
        /*3b12*/ 	.short	(.L_2569 - .L_2568)
	.align		4
.L_2568:
        /*3b14*/ 	.word	index@(_ZN4vllm25paged_attention_v1_kernelIfhLi256ELi16ELi128ELNS_18Fp8KVCacheDataTypeE1ELb0EEEvPT_PKS2_PKT0_S8_ifPKiSA_iPKfiiiSC_SC_iiiii)
        /*3b18*/ 	.word	0x00000000


	//----- nvinfo : EIATTR_MIN_STACK_SIZE
	.align		4
.L_2569:
        /*3b1c*/ 	.byte	0x04, 0x12
        /*3b1e*/ 	.short	(.L_2571 - .L_2570)
	.align		4
.L_2570:
        /*3b20*/ 	.word	index@(_ZN4vllm25paged_attention_v1_kernelIfhLi192ELi16ELi128ELNS_18Fp8KVCacheDataTypeE1ELb0EEEvPT_PKS2_PKT0_S8_ifPKiSA_iPKfiiiSC_SC_iiiii)
        /*3b24*/ 	.word	0x00000000


	//----- nvinfo : EIATTR_MIN_STACK_SIZE
	.align		4
.L_2571:
        /*3b28*/ 	.byte	0x04, 0x12
        /*3b2a*/ 	.short	(.L_2573 - .L_2572)
	.align		4
.L_2572:
        /*3b2c*/ 	.word	index@(_ZN4vllm25paged_attention_v1_kernelIfhLi128ELi16ELi128ELNS_18Fp8KVCacheDataTypeE1ELb0EEEvPT_PKS2_PKT0_S8_ifPKiSA_iPKfiiiSC_SC_iiiii)
        /*3b30*/ 	.word	0x00000000


	//----- nvinfo : EIATTR_MIN_STACK_SIZE
	.align		4
.L_2573:
        /*3b34*/ 	.byte	0x04, 0x12
        /*3b36*/ 	.short	(.L_2575 - .L_2574)
	.align		4
.L_2574:
        /*3b38*/ 	.word	index@(_ZN4vllm25paged_attention_v1_kernelIfhLi120ELi16ELi128ELNS_18Fp8KVCacheDataTypeE1ELb0EEEvPT_PKS2_PKT0_S8_ifPKiSA_iPKfiiiSC_SC_iiiii)
        /*3b3c*/ 	.word	0x00000000


	//----- nvinfo : EIATTR_MIN_STACK_SIZE
	.align		4
.L_2575:
        /*3b40*/ 	.byte	0x04, 0x12
        /*3b42*/ 	.short	(.L_2577 - .L_2576)
	.align		4
.L_2576:
        /*3b44*/ 	.word	index@(_ZN4vllm25paged_attention_v1_kernelIfhLi112ELi16ELi128ELNS_18Fp8KVCacheDataTypeE1ELb0EEEvPT_PKS2_PKT0_S8_ifPKiSA_iPKfiiiSC_SC_iiiii)
        /*3b48*/ 	.word	0x00000000


	//----- nvinfo : EIATTR_MIN_STACK_SIZE
	.align		4
.L_2577:
        /*3b4c*/ 	.byte	0x04, 0x12
        /*3b4e*/ 	.short	(.L_2579 - .L_2578)
	.align		4
.L_2578:
        /*3b50*/ 	.word	index@(_ZN4vllm25paged_attention_v1_kernelIfhLi96ELi16ELi128ELNS_18Fp8KVCacheDataTypeE1ELb0EEEvPT_PKS2_PKT0_S8_ifPKiSA_iPKfiiiSC_SC_iiiii)
        /*3b54*/ 	.word	0x00000000


	//----- nvinfo : EIATTR_MIN_STACK_SIZE
	.align		4
.L_2579:
        /*3b58*/ 	.byte	0x04, 0x12
        /*3b5a*/ 	.short	(.L_2581 - .L_2580)
	.align		4
.L_2580:
        /*3b5c*/ 	.word	index@(_ZN4vllm25paged_attention_v1_kernelIfhLi80ELi16ELi128ELNS_18Fp8KVCacheDataTypeE1ELb0EEEvPT_PKS2_PKT0_S8_ifPKiSA_iPKfiiiSC_SC_iiiii)
        /*3b60*/ 	.word	0x00000000


	//----- nvinfo : EIATTR_MIN_STACK_SIZE
	.align		4
.L_2581:
        /*3b64*/ 	.byte	0x04, 0x12
        /*3b66*/ 	.short	(.L_2583 - .L_2582)
	.align		4
.L_2582:
        /*3b68*/ 	.word	index@(_ZN4vllm25paged_attention_v1_kernelIfhLi64ELi16ELi128ELNS_18Fp8KVCacheDataTypeE1ELb0EEEvPT_PKS2_PKT0_S8_ifPKiSA_iPKfiiiSC_SC_iiiii)
        /*3b6c*/ 	.word	0x00000000


	//----- nvinfo : EIATTR_MIN_STACK_SIZE
	.align		4
.L_2583:
        /*3b70*/ 	.byte	0x04, 0x12
        /*3b72*/ 	.short	(.L_2585 - .L_2584)
	.align		4
.L_2584:
        /*3b74*/ 	.word	index@(_ZN4vllm25paged_attention_v1_kernelIfhLi32ELi16ELi128ELNS_18Fp8KVCacheDataTypeE1ELb0EEEvPT_PKS2_PKT0_S8_ifPKiSA_iPKfiiiSC_SC_iiiii)
        /*3b78*/ 	.word	0x00000000


	//----- nvinfo : EIATTR_MIN_STACK_SIZE
	.align		4
.L_2585:
        /*3b7c*/ 	.byte	0x04, 0x12
        /*3b7e*/ 	.short	(.L_2587 - .L_2586)
	.align		4
.L_2586:
        /*3b80*/ 	.word	index@(_ZN4vllm25paged_attention_v1_kernelIfhLi256ELi16ELi128ELNS_18Fp8KVCacheDataTypeE1ELb1EEEvPT_PKS2_PKT0_S8_ifPKiSA_iPKfiiiSC_SC_iiiii)
        /*3b84*/ 	.word	0x00000000


	//----- nvinfo : EIATTR_MIN_STACK_SIZE
	.align		4
.L_2587:
        /*3b88*/ 	.byte	0x04, 0x12
        /*3b8a*/ 	.short	(.L_2589 - .L_2588)
	.align		4
.L_2588:
        /*3b8c*/ 	.word	index@(_ZN4vllm25paged_attention_v1_kernelIfhLi192ELi16ELi128ELNS_18Fp8KVCacheDataTypeE1ELb1EEEvPT_PKS2_PKT0_S8_ifPKiSA_iPKfiiiSC_SC_iiiii)
        /*3b90*/ 	.word	0x00000000


	//----- nvinfo : EIATTR_MIN_STACK_SIZE
	.align		4
.L_2589:
        /*3b94*/ 	.byte	0x04, 0x12
        /*3b96*/ 	.short	(.L_2591 - .L_2590)
	.align		4
.L_2590:
        /*3b98*/ 	.word	index@(_ZN4vllm25paged_attention_v1_kernelIfhLi128ELi16ELi128ELNS_18Fp8KVCacheDataTypeE1ELb1EEEvPT_PKS2_PKT0_S8_ifPKiSA_iPKfiiiSC_SC_iiiii)
        /*3b9c*/ 	.word	0x00000000


	//----- nvinfo : EIATTR_MIN_STACK_SIZE
	.align		4
.L_2591:
        /*3ba0*/ 	.byte	0x04, 0x12
        /*3ba2*/ 	.short	(.L_2593 - .L_2592)
	.align		4
.L_2592:
        /*3ba4*/ 	.word	index@(_ZN4vllm25paged_attention_v1_kernelIfhLi120ELi16ELi128ELNS_18Fp8KVCacheDataTypeE1ELb1EEEvPT_PKS2_PKT0_S8_ifPKiSA_iPKfiiiSC_SC_iiiii)
        /*3ba8*/ 	.word	0x00000000


	//----- nvinfo : EIATTR_MIN_STACK_SIZE
	.align		4
.L_2593:
        /*3bac*/ 	.byte	0x04, 0x12
        /*3bae*/ 	.short	(.L_2595 - .L_2594)
	.align		4
.L_2594:
        /*3bb0*/ 	.word	index@(_ZN4vllm25paged_attention_v1_kernelIfhLi112ELi16ELi128ELNS_18Fp8KVCacheDataTypeE1ELb1EEEvPT_PKS2_PKT0_S8_ifPKiSA_iPKfiiiSC_SC_iiiii)
        /*3bb4*/ 	.word	0x00000000


	//----- nvinfo : EIATTR_MIN_STACK_SIZE
	.align		4
.L_2595:
        /*3bb8*/ 	.byte	0x04, 0x12
        /*3bba*/ 	.short	(.L_2597 - .L_2596)
	.align		4
.L_2596:
        /*3bbc*/ 	.word	index@(_ZN4vllm25paged_attention_v1_kernelIfhLi96ELi16ELi128ELNS_18Fp8KVCacheDataTypeE1ELb1EEEvPT_PKS2_PKT0_S8_ifPKiSA_iPKfiiiSC_SC_iiiii)
        /*3bc0*/ 	.word	0x00000000


	//----- nvinfo : EIATTR_MIN_STACK_SIZE
	.align		4
.L_2597:
        /*3bc4*/ 	.byte	0x04, 0x12
        /*3bc6*/ 	.short	(.L_2599 - .L_2598)
	.align		4
.L_2598:
        /*3bc8*/ 	.word	index@(_ZN4vllm25paged_attention_v1_kernelIfhLi80ELi16ELi128ELNS_18Fp8KVCacheDataTypeE1ELb1EEEvPT_PKS2_PKT0_S8_ifPKiSA_iPKfiiiSC_SC_iiiii)
        /*3bcc*/ 	.word	0x00000000


	//----- nvinfo : EIATTR_MIN_STACK_SIZE
	.align		4
.L_2599:
        /*3bd0*/ 	.byte	0x04, 0x12
        /*3bd2*/ 	.short	(.L_2601 - .L_2600)
	.align		4
.L_2600:
        /*3bd4*/ 	.word	index@(_ZN4vllm25paged_attention_v1_kernelIfhLi64ELi16ELi128ELNS_18Fp8KVCacheDataTypeE1ELb1EEEvPT_PKS2_PKT0_S8_ifPKiSA_iPKfiiiSC_SC_iiiii)
        /*3bd8*/ 	.word	0x00000000


	//----- nvinfo : EIATTR_MIN_STACK_SIZE
	.align		4
.L_2601:
        /*3bdc*/ 	.byte	0x04, 0x12
        /*3bde*/ 	.short	(.L_2603 - .L_2602)
	.align		4
.L_2602:
        /*3be0*/ 	.word	index@(_ZN4vllm25paged_attention_v1_kernelIfhLi32ELi16ELi128ELNS_18Fp8KVCacheDataTypeE1ELb1EEEvPT_PKS2_PKT0_S8_ifPKiSA_iPKfiiiSC_SC_iiiii)
        /*3be4*/ 	.word	0x00000000


	//----- nvinfo : EIATTR_MIN_STACK_SIZE
	.align		4
.L_2603:
        /*3be8*/ 	.byte	0x04, 0x12
        /*3bea*/ 	.short	(.L_2605 - .L_2604)
	.align		4
.L_2604:
        /*3bec*/ 	.word	index@(_ZN4vllm25paged_attention_v1_kernelIfhLi256ELi8ELi128ELNS_18Fp8KVCacheDataTypeE1ELb0EEEvPT_PKS2_PKT0_S8_ifPKiSA_iPKfiiiSC_SC_iiiii)
        /*3bf0*/ 	.word	0x00000000


	//----- nvinfo : EIATTR_MIN_STACK_SIZE
	.align		4
.L_2605:
        /*3bf4*/ 	.byte	0x04, 0x12
        /*3bf6*/ 	.short	(.L_2607 - .L_2606)
	.align		4
.L_2606:
        /*3bf8*/ 	.word	index@(_ZN4vllm25paged_attention_v1_kernelIfhLi192ELi8ELi128ELNS_18Fp8KVCacheDataTypeE1ELb0EEEvPT_PKS2_PKT0_S8_ifPKiSA_iPKfiiiSC_SC_iiiii)
        /*3bfc*/ 	.word	0x00000000


	//----- nvinfo : EIATTR_MIN_STACK_SIZE
	.align		4
.L_2607:
        /*3c00*/ 	.byte	0x04, 0x12
        /*3c02*/ 	.short	(.L_2609 - .L_2608)
	.align		4
.L_2608:
        /*3c04*/ 	.word	index@(_ZN4vllm25paged_attention_v1_kernelIfhLi128ELi8ELi128ELNS_18Fp8KVCacheDataTypeE1ELb0EEEvPT_PKS2_PKT0_S8_ifPKiSA_iPKfiiiSC_SC_iiiii)
        /*3c08*/ 	.word	0x00000000


	//----- nvinfo : EIATTR_MIN_STACK_SIZE
	.align		4
.L_2609:
        /*3c0c*/ 	.byte	0x04, 0x12
        /*3c0e*/ 	.short	(.L_2611 - .L_2610)
	.align		4
.L_2610:
        /*3c10*/ 	.word	index@(_ZN4vllm25paged_attention_v1_kernelIfhLi120ELi8ELi128ELNS_18Fp8KVCacheDataTypeE1ELb0EEEvPT_PKS2_PKT0_S8_ifPKiSA_iPKfiiiSC_SC_iiiii)
        /*3c14*/ 	.word	0x00000000


	//----- nvinfo : EIATTR_MIN_STACK_SIZE
	.align		4
.L_2611:
        /*3c18*/ 	.byte	0x04, 0x12
        /*3c1a*/ 	.short	(.L_2613 - .L_2612)
	.align		4
.L_2612:
        /*3c1c*/ 	.word	index@(_ZN4vllm25paged_attention_v1_kernelIfhLi112ELi8ELi128ELNS_18Fp8KVCacheDataTypeE1ELb0EEEvPT_PKS2_PKT0_S8_ifPKiSA_iPKfiiiSC_SC_iiiii)
        /*3c20*/ 	.word	0x00000000


	//----- nvinfo : EIATTR_MIN_STACK_SIZE
	.align		4
.L_2613:
        /*3c24*/ 	.byte	0x04, 0x12
        /*3c26*/ 	.short	(.L_2615 - .L_2614)
	.align		4
.L_2614:
        /*3c28*/ 	.word	index@(_ZN4vllm25paged_attention_v1_kernelIfhLi96ELi8ELi128ELNS_18Fp8KVCacheDataTypeE1ELb0EEEvPT_PKS2_PKT0_S8_ifPKiSA_iPKfiiiSC_SC_iiiii)
        /*3c2c*/ 	.word	0x00000000


	//----- nvinfo : EIATTR_MIN_STACK_SIZE
	.align		4
.L_2615:
        /*3c30*/ 	.byte	0x04, 0x12
        /*3c32*/ 	.short	(.L_2617 - .L_2616)
	.align		4
.L_2616:
        /*3c34*/ 	.word	index@(_ZN4vllm25paged_attention_v1_kernelIfhLi80ELi8ELi128ELNS_18Fp8KVCacheDataTypeE1ELb0EEEvPT_PKS2_PKT0_S8_ifPKiSA_iPKfiiiSC_SC_iiiii)
        /*3c38*/ 	.word	0x00000000


	//----- nvinfo : EIATTR_MIN_STACK_SIZE
	.align		4
.L_2617:
        /*3c3c*/ 	.byte	0x04, 0x12
        /*3c3e*/ 	.short	(.L_2619 - .L_2618)
	.align		4
.L_2618:
        /*3c40*/ 	.word	index@(_ZN4vllm25paged_attention_v1_kernelIfhLi64ELi8ELi128ELNS_18Fp8KVCacheDataTypeE1ELb0EEEvPT_PKS2_PKT0_S8_ifPKiSA_iPKfiiiSC_SC_iiiii)
        /*3c44*/ 	.word	0x00000000


	//----- nvinfo : EIATTR_MIN_STACK_SIZE
	.align		4
.L_2619:
        /*3c48*/ 	.byte	0x04, 0x12
        /*3c4a*/ 	.short	(.L_2621 - .L_2620)
	.align		4
.L_2620:
        /*3c4c*/ 	.word	index@(_ZN4vllm25paged_attention_v1_kernelIfhLi32ELi8ELi128ELNS_18Fp8KVCacheDataTypeE1ELb0EEEvPT_PKS2_PKT0_S8_ifPKiSA_iPKfiiiSC_SC_iiiii)
        /*3c50*/ 	.word	0x00000000


	//----- nvinfo : EIATTR_MIN_STACK_SIZE
	.align		4
.L_2621:
        /*3c54*/ 	.byte	0x04, 0x12
        /*3c56*/ 	.short	(.L_2623 - .L_2622)
	.align		4
.L_2622:
        /*3c58*/ 	.word	index@(_ZN4vllm25paged_attention_v1_kernelIfhLi256ELi8ELi128ELNS_18Fp8KVCacheDataTypeE1ELb1EEEvPT_PKS2_PKT0_S8_ifPKiSA_iPKfiiiSC_SC_iiiii)
        /*3c5c*/ 	.word	0x00000000


	//----- nvinfo : EIATTR_MIN_STACK_SIZE
	.align		4
.L_2623:
        /*3c60*/ 	.byte	0x04, 0x12
        /*3c62*/ 	.short	(.L_2625 - .L_2624)
	.align		4
.L_2624:
        /*3c64*/ 	.word	index@(_ZN4vllm25paged_attention_v1_kernelIfhLi192ELi8ELi128ELNS_18Fp8KVCacheDataTypeE1ELb1EEEvPT_PKS2_PKT0_S8_ifPKiSA_iPKfiiiSC_SC_iiiii)
        /*3c68*/ 	.word	0x00000000


	//----- nvinfo : EIATTR_MIN_STACK_SIZE
	.align		4
.L_2625:
        /*3c6c*/ 	.byte	0x04, 0x12
        /*3c6e*/ 	.short	(.L_2627 - .L_2626)
	.align		4
.L_2626:
        /*3c70*/ 	.word	index@(_ZN4vllm25paged_attention_v1_kernelIfhLi128ELi8ELi128ELNS_18Fp8KVCacheDataTypeE1ELb1EEEvPT_PKS2_PKT0_S8_ifPKiSA_iPKfiiiSC_SC_iiiii)
        /*3c74*/ 	.word	0x00000000


	//----- nvinfo : EIATTR_MIN_STACK_SIZE
	.align		4
.L_2627:
        /*3c78*/ 	.byte	0x04, 0x12
        /*3c7a*/ 	.short	(.L_2629 - .L_2628)
	.align		4
.L_2628:
        /*3c7c*/ 	.word	index@(_ZN4vllm25paged_attention_v1_kernelIfhLi120ELi8ELi128ELNS_18Fp8KVCacheDataTypeE1ELb1EEEvPT_PKS2_PKT0_S8_ifPKiSA_iPKfiiiSC_SC_iiiii)
        /*3c80*/ 	.word	0x00000000


	//----- nvinfo : EIATTR_MIN_STACK_SIZE
	.align		4
.L_2629:
        /*3c84*/ 	.byte	0x04, 0x12
        /*3c86*/ 	.short	(.L_2631 - .L_2630)
	.align		4
.L_2630:
        /*3c88*/ 	.word	index@(_ZN4vllm25paged_attention_v1_kernelIfhLi112ELi8ELi128ELNS_18Fp8KVCacheDataTypeE1ELb1EEEvPT_PKS2_PKT0_S8_ifPKiSA_iPKfiiiSC_SC_iiiii)
        /*3c8c*/ 	.word	0x00000000


	//----- nvinfo : EIATTR_MIN_STACK_SIZE
	.align		4
.L_2631:
        /*3c90*/ 	.byte	0x04, 0x12
        /*3c92*/ 	.short	(.L_2633 - .L_2632)
	.align		4
.L_2632:
        /*3c94*/ 	.word	index@(_ZN4vllm25paged_attention_v1_kernelIfhLi96ELi8ELi128ELNS_18Fp8KVCacheDataTypeE1ELb1EEEvPT_PKS2_PKT0_S8_ifPKiSA_iPKfiiiSC_SC_iiiii)
        /*3c98*/ 	.word	0x00000000


	//----- nvinfo : EIATTR_MIN_STACK_SIZE
	.align		4
.L_2633:
        /*3c9c*/ 	.byte	0x04, 0x12
        /*3c9e*/ 	.short	(.L_2635 - .L_2634)
	.align		4
.L_2634:
        /*3ca0*/ 	.word	index@(_ZN4vllm25paged_attention_v1_kernelIfhLi80ELi8ELi128ELNS_18Fp8KVCacheDataTypeE1ELb1EEEvPT_PKS2_PKT0_S8_ifPKiSA_iPKfiiiSC_SC_iiiii)
        /*3ca4*/ 	.word	0x00000000


	//----- nvinfo : EIATTR_MIN_STACK_SIZE
	.align		4
.L_2635:
        /*3ca8*/ 	.byte	0x04, 0x12
        /*3caa*/ 	.short	(.L_2637 - .L_2636)
	.align		4
.L_2636:
        /*3cac*/ 	.word	index@(_ZN4vllm25paged_attention_v1_kernelIfhLi64ELi8ELi128ELNS_18Fp8KVCacheDataTypeE1ELb1EEEvPT_PKS2_PKT0_S8_ifPKiSA_iPKfiiiSC_SC_iiiii)
        /*3cb0*/ 	.word	0x00000000


	//----- nvinfo : EIATTR_MIN_STACK_SIZE
	.align		4
.L_2637:
        /*3cb4*/ 	.byte	0x04, 0x12
        /*3cb6*/ 	.short	(.L_2639 - .L_2638)
	.align		4
.L_2638:
        /*3cb8*/ 	.word	index@(_ZN4vllm25paged_attention_v1_kernelIfhLi32ELi8ELi128ELNS_18Fp8KVCacheDataTypeE1ELb1EEEvPT_PKS2_PKT0_S8_ifPKiSA_iPKfiiiSC_SC_iiiii)
        /*3cbc*/ 	.word	0x00000000


	//----- nvinfo : EIATTR_MIN_STACK_SIZE
	.align		4
.L_2639:
        /*3cc0*/ 	.byte	0x04, 0x12
        /*3cc2*/ 	.short	(.L_2641 - .L_2640)
	.align		4
.L_2640:
        /*3cc4*/ 	.word	index@(_ZN4vllm25paged_attention_v1_kernelI13__nv_bfloat16S1_Li256ELi32ELi128ELNS_18Fp8KVCacheDataTypeE0ELb0EEEvPT_PKS3_PKT0_S9_ifPKiSB_iPKfiiiSD_SD_iiiii)
        /*3cc8*/ 	.word	0x00000088


	//----- nvinfo : EIATTR_MIN_STACK_SIZE
	.align		4
.L_2641:
        /*3ccc*/ 	.byte	0x04, 0x12
        /*3cce*/ 	.short	(.L_2643 - .L_2642)
	.align		4
.L_2642:
        /*3cd0*/ 	.word	index@(_ZN4vllm25paged_attention_v1_kernelI13__nv_bfloat16S1_Li192ELi32ELi128ELNS_18Fp8KVCacheDataTypeE0ELb0EEEvPT_PKS3_PKT0_S9_ifPKiSB_iPKfiiiSD_SD_iiiii)
        /*3cd4*/ 	.word	0x00000000


	//----- nvinfo : EIATTR_MIN_STACK_SIZE
	.align		4
.L_2643:
        /*3cd8*/ 	.byte	0x04, 0x12
        /*3cda*/ 	.short	(.L_2645 - .L_2644)
	.align		4
.L_2644:
        /*3cdc*/ 	.word	index@(_ZN4vllm25paged_attention_v1_kernelI13__nv_bfloat16S1_Li128ELi32ELi128ELNS_18Fp8KVCacheDataTypeE0ELb0EEEvPT_PKS3_PKT0_S9_ifPKiSB_iPKfiiiSD_SD_iiiii)
        /*3ce0*/ 	.word	0x00000000


	//----- nvinfo : EIATTR_MIN_STACK_SIZE
	.align		4
.L_2645:
        /*3ce4*/ 	.byte	0x04, 0x12
        /*3ce6*/ 	.short	(.L_2647 - .L_2646)
	.align		4
.L_2646:
        /*3ce8*/ 	.word	index@(_ZN4vllm25paged_attention_v1_kernelI13__nv_bfloat16S1_Li120ELi32ELi128ELNS_18Fp8KVCacheDataTypeE0ELb0EEEvPT_PKS3_PKT0_S9_ifPKiSB_iPKfiiiSD_SD_iiiii)
        /*3cec*/ 	.word	0x00000000


	//----- nvinfo : EIATTR_MIN_STACK_SIZE
	.align		4
.L_2647:
        /*3cf0*/ 	.byte	0x04, 0x12
        /*3cf2*/ 	.short	(.L_2649 - .L_2648)
	.align		4
.L_2648:
        /*3cf4*/ 	.word	index@(_ZN4vllm25paged_attention_v1_kernelI13__nv_bfloat16S1_Li112ELi32ELi128ELNS_18Fp8KVCacheDataTypeE0ELb0EEEvPT_PKS3_PKT0_S9_ifPKiSB_iPKfiiiSD_SD_iiiii)
        /*3cf8*/ 	.word	0x00000000


	//----- nvinfo : EIATTR_MIN_STACK_SIZE
	.align		4
.L_2649:
        /*3cfc*/ 	.byte	0x04, 0x12
        /*3cfe*/ 	.short	(.L_2651 - .L_2650)
	.align		4
.L_2650:
        /*3d00*/ 	.word	index@(_ZN4vllm25paged_attention_v1_kernelI13__nv_bfloat16S1_Li96ELi32ELi128ELNS_18Fp8KVCacheDataTypeE0ELb0EEEvPT_PKS3_PKT0_S9_ifPKiSB_iPKfiiiSD_SD_iiiii)
        /*3d04*/ 	.word	0x00000000


	//----- nvinfo : EIATTR_MIN_STACK_SIZE
	.align		4
.L_2651:
        /*3d08*/ 	.byte	0x04, 0x12
        /*3d0a*/ 	.short	(.L_2653 - .L_2652)
	.align		4
.L_2652:
        /*3d0c*/ 	.word	index@(_ZN4vllm25paged_attention_v1_kernelI13__nv_bfloat16S1_Li80ELi32ELi128ELNS_18Fp8KVCacheDataTypeE0ELb0EEEvPT_PKS3_PKT0_S9_ifPKiSB_iPKfiiiSD_SD_iiiii)
        /*3d10*/ 	.word	0x00000000


	//----- nvinfo : EIATTR_MIN_STACK_SIZE
	.align		4
.L_2653:
        /*3d14*/ 	.byte	0x04, 0x12
        /*3d16*/ 	.short	(.L_2655 - .L_2654)
	.align		4
.L_2654:
        /*3d18*/ 	.word	index@(_ZN4vllm25paged_attention_v1_kernelI13__nv_bfloat16S1_Li64ELi32ELi128ELNS_18Fp8KVCacheDataTypeE0ELb0EEEvPT_PKS3_PKT0_S9_ifPKiSB_iPKfiiiSD_SD_iiiii)
        /*3d1c*/ 	.word	0x00000000


	//----- nvinfo : EIATTR_MIN_STACK_SIZE
	.align		4
.L_2655:
        /*3d20*/ 	.byte	0x04, 0x12
        /*3d22*/ 	.short	(.L_2657 - .L_2656)
	.align		4
.L_2656:
        /*3d24*/ 	.word	index@(_ZN4vllm25paged_attention_v1_kernelI13__nv_bfloat16S1_Li32ELi32ELi128ELNS_18Fp8KVCacheDataTypeE0ELb0EEEvPT_PKS3_PKT0_S9_ifPKiSB_iPKfiiiSD_SD_iiiii)
        /*3d28*/ 	.word	0x00000000


	//----- nvinfo : EIATTR_MIN_STACK_SIZE
	.align		4
.L_2657:
        /*3d2c*/ 	.byte	0x04, 0x12
        /*3d2e*/ 	.short	(.L_2659 - .L_2658)
	.align		4
.L_2658:
        /*3d30*/ 	.word	index@(_ZN4vllm25paged_attention_v1_kernelI13__nv_bfloat16S1_Li256ELi32ELi128ELNS_18Fp8KVCacheDataTypeE0ELb1EEEvPT_PKS3_PKT0_S9_ifPKiSB_iPKfiiiSD_SD_iiiii)
        /*3d34*/ 	.word	0x00000000


	//----- nvinfo : EIATTR_MIN_STACK_SIZE
	.align		4
.L_2659:
        /*3d38*/ 	.byte	0x04, 0x12
        /*3d3a*/ 	.short	(.L_2661 - .L_2660)
	.align		4
.L_2660:
        /*3d3c*/ 	.word	index@(_ZN4vllm25paged_attention_v1_kernelI13__nv_bfloat16S1_Li192ELi32ELi128ELNS_18Fp8KVCacheDataTypeE0ELb1EEEvPT_PKS3_PKT0_S9_ifPKiSB_iPKfiiiSD_SD_iiiii)
        /*3d40*/ 	.word	0x00000000


	//----- nvinfo : EIATTR_MIN_STACK_SIZE
	.align		4
.L_2661:
        /*3d44*/ 	.byte	0x04, 0x12
        /*3d46*/ 	.short	(.L_2663 - .L_2662)
	.align		4
.L_2662:
        /*3d48*/ 	.word	index@(_ZN4vllm25paged_attention_v1_kernelI13__nv_bfloat16S1_Li128ELi32ELi128ELNS_18Fp8KVCacheDataTypeE0ELb1EEEvPT_PKS3_PKT0_S9_ifPKiSB_iPKfiiiSD_SD_iiiii)
        /*3d4c*/ 	.word	0x00000000


	//----- nvinfo : EIATTR_MIN_STACK_SIZE
	.align		4
.L_2663:
        /*3d50*/ 	.byte	0x04, 0x12
        /*3d52*/ 	.short	(.L_2665 - .L_2664)
	.align		4
.L_2664:
        /*3d54*/ 	.word	index@(_ZN4vllm25paged_attention_v1_kernelI13__nv_bfloat16S1_Li120ELi32ELi128ELNS_18Fp8KVCacheDataTypeE0ELb1EEEvPT_PKS3_PKT0_S9_ifPKiSB_iPKfiiiSD_SD_iiiii)
        /*3d58*/ 	.word	0x00000000


	//----- nvinfo : EIATTR_MIN_STACK_SIZE
	.align		4
.L_2665:
        /*3d5c*/ 	.byte	0x04, 0x12
        /*3d5e*/ 	.short	(.L_2667 - .L_2666)
	.align		4
.L_2666:
        /*3d60*/ 	.word	index@(_ZN4vllm25paged_attention_v1_kernelI13__nv_bfloat16S1_Li112ELi32ELi128ELNS_18Fp8KVCacheDataTypeE0ELb1EEEvPT_PKS3_PKT0_S9_ifPKiSB_iPKfiiiSD_SD_iiiii)
        /*3d64*/ 	.word	0x00000000


	//----- nvinfo : EIATTR_MIN_STACK_SIZE
	.align		4
.L_2667:
        /*3d68*/ 	.byte	0x04, 0x12
        /*3d6a*/ 	.short	(.L_2669 - .L_2668)
	.align		4
.L_2668:
        /*3d6c*/ 	.word	index@(_ZN4vllm25paged_attention_v1_kernelI13__nv_bfloat16S1_Li96ELi32ELi128ELNS_18Fp8KVCacheDataTypeE0ELb1EEEvPT_PKS3_PKT0_S9_ifPKiSB_iPKfiiiSD_SD_iiiii)
        /*3d70*/ 	.word	0x00000000


	//----- nvinfo : EIATTR_MIN_STACK_SIZE
	.align		4
.L_2669:
        /*3d74*/ 	.byte	0x04, 0x12
        /*3d76*/ 	.short	(.L_2671 - .L_2670)
	.align		4
.L_2670:
        /*3d78*/ 	.word	index@(_ZN4vllm25paged_attention_v1_kernelI13__nv_bfloat16S1_Li80ELi32ELi128ELNS_18Fp8KVCacheDataTypeE0ELb1EEEvPT_PKS3_PKT0_S9_ifPKiSB_iPKfiiiSD_SD_iiiii)
        /*3d7c*/ 	.word	0x00000000


	//----- nvinfo : EIATTR_MIN_STACK_SIZE
	.align		4
.L_2671:
        /*3d80*/ 	.byte	0x04, 0x12
        /*3d82*/ 	.short	(.L_2673 - .L_2672)
	.align		4
.L_2672:
        /*3d84*/ 	.word	index@(_ZN4vllm25paged_attention_v1_kernelI13__nv_bfloat16S1_Li64ELi32ELi128ELNS_18Fp8KVCacheDataTypeE0ELb1EEEvPT_PKS3_PKT0_S9_ifPKiSB_iPKfiiiSD_SD_iiiii)
        /*3d88*/ 	.word	0x00000000


	//----- nvinfo : EIATTR_MIN_STACK_SIZE
	.align		4
.L_2673:
        /*3d8c*/ 	.byte	0x04, 0x12
        /*3d8e*/ 	.short	(.L_2675 - .L_2674)
	.align		4
.L_2674:
        /*3d90*/ 	.word	index@(_ZN4vllm25paged_attention_v1_kernelI13__nv_bfloat16S1_Li32ELi32ELi128ELNS_18Fp8KVCacheDataTypeE0ELb1EEEvPT_PKS3_PKT0_S9_ifPKiSB_iPKfiiiSD_SD_iiiii)
        /*3d94*/ 	.word	0x00000000


	//----- nvinfo : EIATTR_MIN_STACK_SIZE
	.align		4
.L_2675:
        /*3d98*/ 	.byte	0x04, 0x12
        /*3d9a*/ 	.short	(.L_2677 - .L_2676)
	.align		4
.L_2676:
        /*3d9c*/ 	.word	index@(_ZN4vllm25paged_attention_v1_kernelI13__nv_bfloat16S1_Li256ELi16ELi128ELNS_18Fp8KVCacheDataTypeE0ELb0EEEvPT_PKS3_PKT0_S9_ifPKiSB_iPKfiiiSD_SD_iiiii)
        /*3da0*/ 	.word	0x00000000


	//----- nvinfo : EIATTR_MIN_STACK_SIZE
	.align		4
.L_2677:
        /*3da4*/ 	.byte	0x04, 0x12
        /*3da6*/ 	.short	(.L_2679 - .L_2678)
	.align		4
.L_2678:
        /*3da8*/ 	.word	index@(_ZN4vllm25paged_attention_v1_kernelI13__nv_bfloat16S1_Li192ELi16ELi128ELNS_18Fp8KVCacheDataTypeE0ELb0EEEvPT_PKS3_PKT0_S9_ifPKiSB_iPKfiiiSD_SD_iiiii)
        /*3dac*/ 	.word	0x00000000


	//----- nvinfo : EIATTR_MIN_STACK_SIZE
	.align		4
.L_2679:
        /*3db0*/ 	.byte	0x04, 0x12
        /*3db2*/ 	.short	(.L_2681 - .L_2680)
	.align		4
.L_2680:
        /*3db4*/ 	.word	index@(_ZN4vllm25paged_attention_v1_kernelI13__nv_bfloat16S1_Li128ELi16ELi128ELNS_18Fp8KVCacheDataTypeE0ELb0EEEvPT_PKS3_PKT0_S9_ifPKiSB_iPKfiiiSD_SD_iiiii)
        /*3db8*/ 	.word	0x00000000


	//----- nvinfo : EIATTR_MIN_STACK_SIZE
	.align		4
.L_2681:
        /*3dbc*/ 	.byte	0x04, 0x12
        /*3dbe*/ 	.short	(.L_2683 - .L_2682)
	.align		4
.L_2682:
        /*3dc0*/ 	.word	index@(_ZN4vllm25paged_attention_v1_kernelI13__nv_bfloat16S1_Li120ELi16ELi128ELNS_18Fp8KVCacheDataTypeE0ELb0EEEvPT_PKS3_PKT0_S9_ifPKiSB_iPKfiiiSD_SD_iiiii)
        /*3dc4*/ 	.word	0x00000000


	//----- nvinfo : EIATTR_MIN_STACK_SIZE
	.align		4
.L_2683:
        /*3dc8*/ 	.byte	0x04, 0x12
        /*3dca*/ 	.short	(.L_2685 - .L_2684)
	.align		4
.L_2684:
        /*3dcc*/ 	.word	index@(_ZN4vllm25paged_attention_v1_kernelI13__nv_bfloat16S1_Li112ELi16ELi128ELNS_18Fp8KVCacheDataTypeE0ELb0EEEvPT_PKS3_PKT0_S9_ifPKiSB_iPKfiiiSD_SD_iiiii)
        /*3dd0*/ 	.word	0x00000000


	//----- nvinfo : EIATTR_MIN_STACK_SIZE
	.align		4
.L_2685:
        /*3dd4*/ 	.byte	0x04, 0x12
        /*3dd6*/ 	.short	(.L_2687 - .L_2686)
	.align		4
.L_2686:
        /*3dd8*/ 	.word	index@(_ZN4vllm25paged_attention_v1_kernelI13__nv_bfloat16S1_Li96ELi16ELi128ELNS_18Fp8KVCacheDataTypeE0ELb0EEEvPT_PKS3_PKT0_S9_ifPKiSB_iPKfiiiSD_SD_iiiii)
        /*3ddc*/ 	.word	0x00000000


	//----- nvinfo : EIATTR_MIN_STACK_SIZE
	.align		4
.L_2687:
        /*3de0*/ 	.byte	0x04, 0x12
        /*3de2*/ 	.short	(.L_2689 - .L_2688)
	.align		4
.L_2688:
        /*3de4*/ 	.word	index@(_ZN4vllm25paged_attention_v1_kernelI13__nv_bfloat16S1_Li80ELi16ELi128ELNS_18Fp8KVCacheDataTypeE0ELb0EEEvPT_PKS3_PKT0_S9_ifPKiSB_iPKfiiiSD_SD_iiiii)
        /*3de8*/ 	.word	0x00000000


	//----- nvinfo : EIATTR_MIN_STACK_SIZE
	.align		4
.L_2689:
        /*3dec*/ 	.byte	0x04, 0x12
        /*3dee*/ 	.short	(.L_2691 - .L_2690)
	.align		4
.L_2690:
        /*3df0*/ 	.word	index@(_ZN4vllm25paged_attention_v1_kernelI13__nv_bfloat16S1_Li64ELi16ELi128ELNS_18Fp8KVCacheDataTypeE0ELb0EEEvPT_PKS3_PKT0_S9_ifPKiSB_iPKfiiiSD_SD_iiiii)
        /*3df4*/ 	.word	0x00000000


	//----- nvinfo : EIATTR_MIN_STACK_SIZE
	.align		4
.L_2691:
        /*3df8*/ 	.byte	0x04, 0x12
        /*3dfa*/ 	.short	(.L_2693 - .L_2692)
	.align		4
.L_2692:
        /*3dfc*/ 	.word	index@(_ZN4vllm25paged_attention_v1_kernelI13__nv_bfloat16S1_Li32ELi16ELi128ELNS_18Fp8KVCacheDataTypeE0ELb0EEEvPT_PKS3_PKT0_S9_ifPKiSB_iPKfiiiSD_SD_iiiii)
        /*3e00*/ 	.word	0x00000000


	//----- nvinfo : EIATTR_MIN_STACK_SIZE
	.align		4
.L_2693:
        /*3e04*/ 	.byte	0x04, 0x12
        /*3e06*/ 	.short	(.L_2695 - .L_2694)
	.align		4
.L_2694:
        /*3e08*/ 	.word	index@(_ZN4vllm25paged_attention_v1_kernelI13__nv_bfloat16S1_Li256ELi16ELi128ELNS_18Fp8KVCacheDataTypeE0ELb1EEEvPT_PKS3_PKT0_S9_ifPKiSB_iPKfiiiSD_SD_iiiii)
        /*3e0c*/ 	.word	0x00000000


	//----- nvinfo : EIATTR_MIN_STACK_SIZE
	.align		4
.L_2695:
        /*3e10*/ 	.byte	0x04, 0x12
        /*3e12*/ 	.short	(.L_2697 - .L_2696)
	.align		4
.L_2696:
        /*3e14*/ 	.word	index@(_ZN4vllm25paged_attention_v1_kernelI13__nv_bfloat16S1_Li192ELi16ELi128ELNS_18Fp8KVCacheDataTypeE0ELb1EEEvPT_PKS3_PKT0_S9_ifPKiSB_iPKfiiiSD_SD_iiiii)
        /*3e18*/ 	.word	0x00000000


	//----- nvinfo : EIATTR_MIN_STACK_SIZE
	.align		4
.L_2697:
        /*3e1c*/ 	.byte	0x04, 0x12
        /*3e1e*/ 	.short	(.L_2699 - .L_2698)
	.align		4
.L_2698:
        /*3e20*/ 	.word	index@(_ZN4vllm25paged_attention_v1_kernelI13__nv_bfloat16S1_Li128ELi16ELi128ELNS_18Fp8KVCacheDataTypeE0ELb1EEEvPT_PKS3_PKT0_S9_ifPKiSB_iPKfiiiSD_SD_iiiii)
        /*3e24*/ 	.word	0x00000000


	//----- nvinfo : EIATTR_MIN_STACK_SIZE
	.align		4
.L_2699:
        /*3e28*/ 	.byte	0x04, 0x12
        /*3e2a*/ 	.short	(.L_2701 - .L_2700)
	.align		4
.L_2700:
        /*3e2c*/ 	.word	index@(_ZN4vllm25paged_attention_v1_kernelI13__nv_bfloat16S1_Li120ELi16ELi128ELNS_18Fp8KVCacheDataTypeE0ELb1EEEvPT_PKS3_PKT0_S9_ifPKiSB_iPKfiiiSD_SD_iiiii)
        /*3e30*/ 	.word	0x00000000


	//----- nvinfo : EIATTR_MIN_STACK_SIZE
	.align		4
.L_2701:
        /*3e34*/ 	.byte	0x04, 0x12
        /*3e36*/ 	.short	(.L_2703 - .L_2702)
	.align		4
.L_2702:
        /*3e38*/ 	.word	index@(_ZN4vllm25paged_attention_v1_kernelI13__nv_bfloat16S1_Li112ELi16ELi128ELNS_18Fp8KVCacheDataTypeE0ELb1EEEvPT_PKS3_PKT0_S9_ifPKiSB_iPKfiiiSD_SD_iiiii)
        /*3e3c*/ 	.word	0x00000000


	//----- nvinfo : EIATTR_MIN_STACK_SIZE
	.align		4
.L_2703:
        /*3e40*/ 	.byte	0x04, 0x12
        /*3e42*/ 	.short	(.L_2705 - .L_2704)
	.align		4
.L_2704:
        /*3e44*/ 	.word	index@(_ZN4vllm25paged_attention_v1_kernelI13__nv_bfloat16S1_Li96ELi16ELi128ELNS_18Fp8KVCacheDataTypeE0ELb1EEEvPT_PKS3_PKT0_S9_ifPKiSB_iPKfiiiSD_SD_iiiii)
        /*3e48*/ 	.word	0x00000000


	//----- nvinfo : EIATTR_MIN_STACK_SIZE
	.align		4
.L_2705:
        /*3e4c*/ 	.byte	0x04, 0x12
        /*3e4e*/ 	.short	(.L_2707 - .L_2706)
	.align		4
.L_2706:
        /*3e50*/ 	.word	index@(_ZN4vllm25paged_attention_v1_kernelI13__nv_bfloat16S1_Li80ELi16ELi128ELNS_18Fp8KVCacheDataTypeE0ELb1EEEvPT_PKS3_PKT0_S9_ifPKiSB_iPKfiiiSD_SD_iiiii)
        /*3e54*/ 	.word	0x00000000


	//----- nvinfo : EIATTR_MIN_STACK_SIZE
	.align		4
.L_2707:
        /*3e58*/ 	.byte	0x04, 0x12
        /*3e5a*/ 	.short	(.L_2709 - .L_2708)
	.align		4
.L_2708:
        /*3e5c*/ 	.word	index@(_ZN4vllm25paged_attention_v1_kernelI13__nv_bfloat16S1_Li64ELi16ELi128ELNS_18Fp8KVCacheDataTypeE0ELb1EEEvPT_PKS3_PKT0_S9_ifPKiSB_iPKfiiiSD_SD_iiiii)
        /*3e60*/ 	.word	0x00000000


	//----- nvinfo : EIATTR_MIN_STACK_SIZE
	.align		4
.L_2709:
        /*3e64*/ 	.byte	0x04, 0x12
        /*3e66*/ 	.short	(.L_2711 - .L_2710)
	.align		4
.L_2710:
        /*3e68*/ 	.word	index@(_ZN4vllm25paged_attention_v1_kernelI13__nv_bfloat16S1_Li32ELi16ELi128ELNS_18Fp8KVCacheDataTypeE0ELb1EEEvPT_PKS3_PKT0_S9_ifPKiSB_iPKfiiiSD_SD_iiiii)
        /*3e6c*/ 	.word	0x00000000


	//----- nvinfo : EIATTR_MIN_STACK_SIZE
	.align		4
.L_2711:
        /*3e70*/ 	.byte	0x04, 0x12
        /*3e72*/ 	.short	(.L_2713 - .L_2712)
	.align		4
.L_2712:
        /*3e74*/ 	.word	index@(_ZN4vllm25paged_attention_v1_kernelI13__nv_bfloat16S1_Li256ELi8ELi128ELNS_18Fp8KVCacheDataTypeE0ELb0EEEvPT_PKS3_PKT0_S9_ifPKiSB_iPKfiiiSD_SD_iiiii)
        /*3e78*/ 	.word	0x00000000


	//----- nvinfo : EIATTR_MIN_STACK_SIZE
	.align		4
.L_2713:
        /*3e7c*/ 	.byte	0x04, 0x12
        /*3e7e*/ 	.short	(.L_2715 - .L_2714)
	.align		4
.L_2714:
        /*3e80*/ 	.word	index@(_ZN4vllm25paged_attention_v1_kernelI13__nv_bfloat16S1_Li192ELi8ELi128ELNS_18Fp8KVCacheDataTypeE0ELb0EEEvPT_PKS3_PKT0_S9_ifPKiSB_iPKfiiiSD_SD_iiiii)
        /*3e84*/ 	.word	0x00000000


	//----- nvinfo : EIATTR_MIN_STACK_SIZE
	.align		4
.L_2715:
        /*3e88*/ 	.byte	0x04, 0x12
        /*3e8a*/ 	.short	(.L_2717 - .L_2716)
	.align		4
.L_2716:
        /*3e8c*/ 	.word	index@(_ZN4vllm25paged_attention_v1_kernelI13__nv_bfloat16S1_Li128ELi8ELi128ELNS_18Fp8KVCacheDataTypeE0ELb0EEEvPT_PKS3_PKT0_S9_ifPKiSB_iPKfiiiSD_SD_iiiii)
        /*3e90*/ 	.word	0x00000000


	//----- nvinfo : EIATTR_MIN_STACK_SIZE
	.align		4
.L_2717:
        /*3e94*/ 	.byte	0x04, 0x12
        /*3e96*/ 	.short	(.L_2719 - .L_2718)
	.align		4
.L_2718:
        /*3e98*/ 	.word	index@(_ZN4vllm25paged_attention_v1_kernelI13__nv_bfloat16S1_Li120ELi8ELi128ELNS_18Fp8KVCacheDataTypeE0ELb0EEEvPT_PKS3_PKT0_S9_ifPKiSB_iPKfiiiSD_SD_iiiii)
        /*3e9c*/ 	.word	0x00000000


	//----- nvinfo : EIATTR_MIN_STACK_SIZE
	.align		4
.L_2719:
        /*3ea0*/ 	.byte	0x04, 0x12
        /*3ea2*/ 	.short	(.L_2721 - .L_2720)
	.align		4
.L_2720:
        /*3ea4*/ 	.word	index@(_ZN4vllm25paged_attention_v1_kernelI13__nv_bfloat16S1_Li112ELi8ELi128ELNS_18Fp8KVCacheDataTypeE0ELb0EEEvPT_PKS3_PKT0_S9_ifPKiSB_iPKfiiiSD_SD_iiiii)
        /*3ea8*/ 	.word	0x00000000


	//----- nvinfo : EIATTR_MIN_STACK_SIZE
	.align		4
.L_2721:
        /*3eac*/ 	.byte	0x04, 0x12
        /*3eae*/ 	.short	(.L_2723 - .L_2722)
	.align		4
.L_2722:
        /*3eb0*/ 	.word	index@(_ZN4vllm25paged_attention_v1_kernelI13__nv_bfloat16S1_Li96ELi8ELi128ELNS_18Fp8KVCacheDataTypeE0ELb0EEEvPT_PKS3_PKT0_S9_ifPKiSB_iPKfiiiSD_SD_iiiii)
        /*3eb4*/ 	.word	0x00000000


	//----- nvinfo : EIATTR_MIN_STACK_SIZE
	.align		4
.L_2723:
        /*3eb8*/ 	.byte	0x04, 0x12
        /*3eba*/ 	.short	(.L_2725 - .L_2724)
	.align		4
.L_2724:
        /*3ebc*/ 	.word	index@(_ZN4vllm25paged_attention_v1_kernelI13__nv_bfloat16S1_Li80ELi8ELi128ELNS_18Fp8KVCacheDataTypeE0ELb0EEEvPT_PKS3_PKT0_S9_ifPKiSB_iPKfiiiSD_SD_iiiii)
        /*3ec0*/ 	.word	0x00000000


	//----- nvinfo : EIATTR_MIN_STACK_SIZE
	.align		4
.L_2725:
        /*3ec4*/ 	.byte	0x04, 0x12
        /*3ec6*/ 	.short	(.L_2727 - .L_2726)
	.align		4
.L_2726:
        /*3ec8*/ 	.word	index@(_ZN4vllm25paged_attention_v1_kernelI13__nv_bfloat16S1_Li64ELi8ELi128ELNS_18Fp8KVCacheDataTypeE0ELb0EEEvPT_PKS3_PKT0_S9_ifPKiSB_iPKfiiiSD_SD_iiiii)
        /*3ecc*/ 	.word	0x00000000


	//----- nvinfo : EIATTR_MIN_STACK_SIZE
	.align		4
.L_2727:
        /*3ed0*/ 	.byte	0x04, 0x12
        /*3ed2*/ 	.short	(.L_2729 - .L_2728)
	.align		4
.L_2728:
        /*3ed4*/ 	.word	index@(_ZN4vllm25paged_attention_v1_kernelI13__nv_bfloat16S1_Li32ELi8ELi128ELNS_18Fp8KVCacheDataTypeE0ELb0EEEvPT_PKS3_PKT0_S9_ifPKiSB_iPKfiiiSD_SD_iiiii)
        /*3ed8*/ 	.word	0x00000000


	//----- nvinfo : EIATTR_MIN_STACK_SIZE
	.align		4
.L_2729:
        /*3edc*/ 	.byte	0x04, 0x12
        /*3ede*/ 	.short	(.L_2731 - .L_2730)
	.align		4
.L_2730:
        /*3ee0*/ 	.word	index@(_ZN4vllm25paged_attention_v1_kernelI13__nv_bfloat16S1_Li256ELi8ELi128ELNS_18Fp8KVCacheDataTypeE0ELb1EEEvPT_PKS3_PKT0_S9_ifPKiSB_iPKfiiiSD_SD_iiiii)
        /*3ee4*/ 	.word	0x00000000


	//----- nvinfo : EIATTR_MIN_STACK_SIZE
	.align		4
.L_2731:
        /*3ee8*/ 	.byte	0x04, 0x12
        /*3eea*/ 	.short	(.L_2733 - .L_2732)
	.align		4
.L_2732:
        /*3eec*/ 	.word	index@(_ZN4vllm25paged_attention_v1_kernelI13__nv_bfloat16S1_Li192ELi8ELi128ELNS_18Fp8KVCacheDataTypeE0ELb1EEEvPT_PKS3_PKT0_S9_ifPKiSB_iPKfiiiSD_SD_iiiii)
        /*3ef0*/ 	.word	0x00000000


	//----- nvinfo : EIATTR_MIN_STACK_SIZE
	.align		4
.L_2733:
        /*3ef4*/ 	.byte	0x04, 0x12
        /*3ef6*/ 	.short	(.L_2735 - .L_2734)
	.align		4
.L_2734:
        /*3ef8*/ 	.word	index@(_ZN4vllm25paged_attention_v1_kernelI13__nv_bfloat16S1_Li128ELi8ELi128ELNS_18Fp8KVCacheDataTypeE0ELb1EEEvPT_PKS3_PKT0_S9_ifPKiSB_iPKfiiiSD_SD_iiiii)
        /*3efc*/ 	.word	0x00000000


	//----- nvinfo : EIATTR_MIN_STACK_SIZE
	.align		4
.L_2735:
        /*3f00*/ 	.byte	0x04, 0x12
        /*3f02*/ 	.short	(.L_2737 - .L_2736)
	.align		4
.L_2736:
        /*3f04*/ 	.word	index@(_ZN4vllm25paged_attention_v1_kernelI13__nv_bfloat16S1_Li120ELi8ELi128ELNS_18Fp8KVCacheDataTypeE0ELb1EEEvPT_PKS3_PKT0_S9_ifPKiSB_iPKfiiiSD_SD_iiiii)
        /*3f08*/ 	.word	0x00000000


	//----- nvinfo : EIATTR_MIN_STACK_SIZE
	.align		4
.L_2737:
        /*3f0c*/ 	.byte	0x04, 0x12
        /*3f0e*/ 	.short	(.L_2739 - .L_2738)
	.align		4
.L_2738:
        /*3f10*/ 	.word	index@(_ZN4vllm25paged_attention_v1_kernelI13__nv_bfloat16S1_Li112ELi8ELi128ELNS_18Fp8KVCacheDataTypeE0ELb1EEEvPT_PKS3_PKT0_S9_ifPKiSB_iPKfiiiSD_SD_iiiii)
        /*3f14*/ 	.word	0x00000000


	//----- nvinfo : EIATTR_MIN_STACK_SIZE
	.align		4
.L_2739:
        /*3f18*/ 	.byte	0x04, 0x12
        /*3f1a*/ 	.short	(.L_2741 - .L_2740)
	.align		4
.L_2740:
        /*3f1c*/ 	.word	index@(_ZN4vllm25paged_attention_v1_kernelI13__nv_bfloat16S1_Li96ELi8ELi128ELNS_18Fp8KVCacheDataTypeE0ELb1EEEvPT_PKS3_PKT0_S9_ifPKiSB_iPKfiiiSD_SD_iiiii)
        /*3f20*/ 	.word	0x00000000


	//----- nvinfo : EIATTR_MIN_STACK_SIZE
	.align		4
.L_2741:
        /*3f24*/ 	.byte	0x04, 0x12
        /*3f26*/ 	.short	(.L_2743 - .L_2742)
	.align		4
.L_2742:
        /*3f28*/ 	.word	index@(_ZN4vllm25paged_attention_v1_kernelI13__nv_bfloat16S1_Li80ELi8ELi128ELNS_18Fp8KVCacheDataTypeE0ELb1EEEvPT_PKS3_PKT0_S9_ifPKiSB_iPKfiiiSD_SD_iiiii)
        /*3f2c*/ 	.word	0x00000000


	//----- nvinfo : EIATTR_MIN_STACK_SIZE
	.align		4
.L_2743:
        /*3f30*/ 	.byte	0x04, 0x12
        /*3f32*/ 	.short	(.L_2745 - .L_2744)
	.align		4
.L_2744:
        /*3f34*/ 	.word	index@(_ZN4vllm25paged_attention_v1_kernelI13__nv_bfloat16S1_Li64ELi8ELi128ELNS_18Fp8KVCacheDataTypeE0ELb1EEEvPT_PKS3_PKT0_S9_ifPKiSB_iPKfiiiSD_SD_iiiii)
        /*3f38*/ 	.word	0x00000000


	//----- nvinfo : EIATTR_MIN_STACK_SIZE
	.align		4
.L_2745:
        /*3f3c*/ 	.byte	0x04, 0x12
        /*3f3e*/ 	.short	(.L_2747 - .L_2746)
	.align		4
.L_2746:
        /*3f40*/ 	.word	index@(_ZN4vllm25paged_attention_v1_kernelI13__nv_bfloat16S1_Li32ELi8ELi128ELNS_18Fp8KVCacheDataTypeE0ELb1EEEvPT_PKS3_PKT0_S9_ifPKiSB_iPKfiiiSD_SD_iiiii)
        /*3f44*/ 	.word	0x00000000


	//----- nvinfo : EIATTR_MIN_STACK_SIZE
	.align		4
.L_2747:
        /*3f48*/ 	.byte	0x04, 0x12
        /*3f4a*/ 	.short	(.L_2749 - .L_2748)
	.align		4
.L_2748:
        /*3f4c*/ 	.word	index@(_ZN4vllm25paged_attention_v1_kernelIttLi256ELi32ELi128ELNS_18Fp8KVCacheDataTypeE0ELb0EEEvPT_PKS2_PKT0_S8_ifPKiSA_iPKfiiiSC_SC_iiiii)
        /*3f50*/ 	.word	0x00000000


	//----- nvinfo : EIATTR_MIN_STACK_SIZE
	.align		4
.L_2749:
        /*3f54*/ 	.byte	0x04, 0x12
        /*3f56*/ 	.short	(.L_2751 - .L_2750)
	.align		4
.L_2750:
        /*3f58*/ 	.word	index@(_ZN4vllm25paged_attention_v1_kernelIttLi192ELi32ELi128ELNS_18Fp8KVCacheDataTypeE0ELb0EEEvPT_PKS2_PKT0_S8_ifPKiSA_iPKfiiiSC_SC_iiiii)
        /*3f5c*/ 	.word	0x00000000


	//----- nvinfo : EIATTR_MIN_STACK_SIZE
	.align		4
.L_2751:
        /*3f60*/ 	.byte	0x04, 0x12
        /*3f62*/ 	.short	(.L_2753 - .L_2752)
	.align		4
.L_2752:
        /*3f64*/ 	.word	index@(_ZN4vllm25paged_attention_v1_kernelIttLi128ELi32ELi128ELNS_18Fp8KVCacheDataTypeE0ELb0EEEvPT_PKS2_PKT0_S8_ifPKiSA_iPKfiiiSC_SC_iiiii)
        /*3f68*/ 	.word	0x00000000


	//----- nvinfo : EIATTR_MIN_STACK_SIZE
	.align		4
.L_2753:
        /*3f6c*/ 	.byte	0x04, 0x12
        /*3f6e*/ 	.short	(.L_2755 - .L_2754)
	.align		4
.L_2754:
        /*3f70*/ 	.word	index@(_ZN4vllm25paged_attention_v1_kernelIttLi120ELi32ELi128ELNS_18Fp8KVCacheDataTypeE0ELb0EEEvPT_PKS2_PKT0_S8_ifPKiSA_iPKfiiiSC_SC_iiiii)
        /*3f74*/ 	.word	0x00000000


	//----- nvinfo : EIATTR_MIN_STACK_SIZE
	.align		4
.L_2755:
        /*3f78*/ 	.byte	0x04, 0x12
        /*3f7a*/ 	.short	(.L_2757 - .L_2756)
	.align		4
.L_2756:
        /*3f7c*/ 	.word	index@(_ZN4vllm25paged_attention_v1_kernelIttLi112ELi32ELi128ELNS_18Fp8KVCacheDataTypeE0ELb0EEEvPT_PKS2_PKT0_S8_ifPKiSA_iPKfiiiSC_SC_iiiii)
        /*3f80*/ 	.word	0x00000000


	//----- nvinfo : EIATTR_MIN_STACK_SIZE
	.align		4
.L_2757:
        /*3f84*/ 	.byte	0x04, 0x12
        /*3f86*/ 	.short	(.L_2759 - .L_2758)
	.align		4
.L_2758:
        /*3f88*/ 	.word	index@(_ZN4vllm25paged_attention_v1_kernelIttLi96ELi32ELi128ELNS_18Fp8KVCacheDataTypeE0ELb0EEEvPT_PKS2_PKT0_S8_ifPKiSA_iPKfiiiSC_SC_iiiii)
        /*3f8c*/ 	.word	0x00000000


	//----- nvinfo : EIATTR_MIN_STACK_SIZE
	.align		4
.L_2759:
        /*3f90*/ 	.byte	0x04, 0x12
        /*3f92*/ 	.short	(.L_2761 - .L_2760)
	.align		4
.L_2760:
        /*3f94*/ 	.word	index@(_ZN4vllm25paged_attention_v1_kernelIttLi80ELi32ELi128ELNS_18Fp8KVCacheDataTypeE0ELb0EEEvPT_PKS2_PKT0_S8_ifPKiSA_iPKfiiiSC_SC_iiiii)
        /*3f98*/ 	.word	0x00000000


	//----- nvinfo : EIATTR_MIN_STACK_SIZE
	.align		4
.L_2761:
        /*3f9c*/ 	.byte	0x04, 0x12
        /*3f9e*/ 	.short	(.L_2763 - .L_2762)
	.align		4
.L_2762:
        /*3fa0*/ 	.word	index@(_ZN4vllm25paged_attention_v1_kernelIttLi64ELi32ELi128ELNS_18Fp8KVCacheDataTypeE0ELb0EEEvPT_PKS2_PKT0_S8_ifPKiSA_iPKfiiiSC_SC_iiiii)
        /*3fa4*/ 	.word	0x00000000


	//----- nvinfo : EIATTR_MIN_STACK_SIZE
	.align		4
.L_2763:
        /*3fa8*/ 	.byte	0x04, 0x12
        /*3faa*/ 	.short	(.L_2765 - .L_2764)
	.align		4
.L_2764:
        /*3fac*/ 	.word	index@(_ZN4vllm25paged_attention_v1_kernelIttLi32ELi32ELi128ELNS_18Fp8KVCacheDataTypeE0ELb0EEEvPT_PKS2_PKT0_S8_ifPKiSA_iPKfiiiSC_SC_iiiii)
        /*3fb0*/ 	.word	0x00000000


	//----- nvinfo : EIATTR_MIN_STACK_SIZE
	.align		4
.L_2765:
        /*3fb4*/ 	.byte	0x04, 0x12
        /*3fb6*/ 	.short	(.L_2767 - .L_2766)
	.align		4
.L_2766:
        /*3fb8*/ 	.word	index@(_ZN4vllm25paged_attention_v1_kernelIttLi256ELi32ELi128ELNS_18Fp8KVCacheDataTypeE0ELb1EEEvPT_PKS2_PKT0_S8_ifPKiSA_iPKfiiiSC_SC_iiiii)
        /*3fbc*/ 	.word	0x00000000


	//----- nvinfo : EIATTR_MIN_STACK_SIZE
	.align		4
.L_2767:
        /*3fc0*/ 	.byte	0x04, 0x12
        /*3fc2*/ 	.short	(.L_2769 - .L_2768)
	.align		4
.L_2768:
        /*3fc4*/ 	.word	index@(_ZN4vllm25paged_attention_v1_kernelIttLi192ELi32ELi128ELNS_18Fp8KVCacheDataTypeE0ELb1EEEvPT_PKS2_PKT0_S8_ifPKiSA_iPKfiiiSC_SC_iiiii)
        /*3fc8*/ 	.word	0x00000000


	//----- nvinfo : EIATTR_MIN_STACK_SIZE
	.align		4
.L_2769:
        /*3fcc*/ 	.byte	0x04, 0x12
        /*3fce*/ 	.short	(.L_2771 - .L_2770)
	.align		4
.L_2770:
        /*3fd0*/ 	.word	index@(_ZN4vllm25paged_attention_v1_kernelIttLi128ELi32ELi128ELNS_18Fp8KVCacheDataTypeE0ELb1EEEvPT_PKS2_PKT0_S8_ifPKiSA_iPKfiiiSC_SC_iiiii)
        /*3fd4*/ 	.word	0x00000000


	//----- nvinfo : EIATTR_MIN_STACK_SIZE
	.align		4
.L_2771:
        /*3fd8*/ 	.byte	0x04, 0x12
        /*3fda*/ 	.short	(.L_2773 - .L_2772)
	.align		4
.L_2772:
        /*3fdc*/ 	.word	index@(_ZN4vllm25paged_attention_v1_kernelIttLi120ELi32ELi128ELNS_18Fp8KVCacheDataTypeE0ELb1EEEvPT_PKS2_PKT0_S8_ifPKiSA_iPKfiiiSC_SC_iiiii)
        /*3fe0*/ 	.word	0x00000000


	//----- nvinfo : EIATTR_MIN_STACK_SIZE
	.align		4
.L_2773:
        /*3fe4*/ 	.byte	0x04, 0x12
        /*3fe6*/ 	.short	(.L_2775 - .L_2774)
	.align		4
.L_2774:
        /*3fe8*/ 	.word	index@(_ZN4vllm25paged_attention_v1_kernelIttLi112ELi32ELi128ELNS_18Fp8KVCacheDataTypeE0ELb1EEEvPT_PKS2_PKT0_S8_ifPKiSA_iPKfiiiSC_SC_iiiii)
        /*3fec*/ 	.word	0x00000000


	//----- nvinfo : EIATTR_MIN_STACK_SIZE
	.align		4
.L_2775:
        /*3ff0*/ 	.byte	0x04, 0x12
        /*3ff2*/ 	.short	(.L_2777 - .L_2776)
	.align		4
.L_2776:
        /*3ff4*/ 	.word	index@(_ZN4vllm25paged_attention_v1_kernelIttLi96ELi32ELi128ELNS_18Fp8KVCacheDataTypeE0ELb1EEEvPT_PKS2_PKT0_S8_ifPKiSA_iPKfiiiSC_SC_iiiii)
        /*3ff8*/ 	.word	0x00000000


	//----- nvinfo : EIATTR_MIN_STACK_SIZE
	.align		4
.L_2777:
        /*3ffc*/ 	.byte	0x04, 0x12
        /*3ffe*/ 	.short	(.L_2779 - .L_2778)
	.align		4
.L_2778:
        /*4000*/ 	.word	index@(_ZN4vllm25paged_attention_v1_kernelIttLi80ELi32ELi128ELNS_18Fp8KVCacheDataTypeE0ELb1EEEvPT_PKS2_PKT0_S8_ifPKiSA_iPKfiiiSC_SC_iiiii)
        /*4004*/ 	.word	0x00000000


	//----- nvinfo : EIATTR_MIN_STACK_SIZE
	.align		4
.L_2779:
        /*4008*/ 	.byte	0x04, 0x12
        /*400a*/ 	.short	(.L_2781 - .L_2780)
	.align		4
.L_2780:
        /*400c*/ 	.word	index@(_ZN4vllm25paged_attention_v1_kernelIttLi64ELi32ELi128ELNS_18Fp8KVCacheDataTypeE0ELb1EEEvPT_PKS2_PKT0_S8_ifPKiSA_iPKfiiiSC_SC_iiiii)
        /*4010*/ 	.word	0x00000000


	//----- nvinfo : EIATTR_MIN_STACK_SIZE
	.align		4
.L_2781:
        /*4014*/ 	.byte	0x04, 0x12
        /*4016*/ 	.short	(.L_2783 - .L_2782)
	.align		4
.L_2782:
        /*4018*/ 	.word	index@(_ZN4vllm25paged_attention_v1_kernelIttLi32ELi32ELi128ELNS_18Fp8KVCacheDataTypeE0ELb1EEEvPT_PKS2_PKT0_S8_ifPKiSA_iPKfiiiSC_SC_iiiii)
        /*401c*/ 	.word	0x00000000


	//----- nvinfo : EIATTR_MIN_STACK_SIZE
	.align		4
.L_2783:
        /*4020*/ 	.byte	0x04, 0x12
        /*4022*/ 	.short	(.L_2785 - .L_2784)
	.align		4
.L_2784:
        /*4024*/ 	.word	index@(_ZN4vllm25paged_attention_v1_kernelIttLi256ELi16ELi128ELNS_18Fp8KVCacheDataTypeE0ELb0EEEvPT_PKS2_PKT0_S8_ifPKiSA_iPKfiiiSC_SC_iiiii)
        /*4028*/ 	.word	0x00000000


	//----- nvinfo : EIATTR_MIN_STACK_SIZE
	.align		4
.L_2785:
        /*402c*/ 	.byte	0x04, 0x12
        /*402e*/ 	.short	(.L_2787 - .L_2786)
	.align		4
.L_2786:
        /*4030*/ 	.word	index@(_ZN4vllm25paged_attention_v1_kernelIttLi192ELi16ELi128ELNS_18Fp8KVCacheDataTypeE0ELb0EEEvPT_PKS2_PKT0_S8_ifPKiSA_iPKfiiiSC_SC_iiiii)
        /*4034*/ 	.word	0x00000000


	//----- nvinfo : EIATTR_MIN_STACK_SIZE
	.align		4
.L_2787:
        /*4038*/ 	.byte	0x04, 0x12
        /*403a*/ 	.short	(.L_2789 - .L_2788)
	.align		4
.L_2788:
        /*403c*/ 	.word	index@(_ZN4vllm25paged_attention_v1_kernelIttLi128ELi16ELi128ELNS_18Fp8KVCacheDataTypeE0ELb0EEEvPT_PKS2_PKT0_S8_ifPKiSA_iPKfiiiSC_SC_iiiii)
        /*4040*/ 	.word	0x00000000


	//----- nvinfo : EIATTR_MIN_STACK_SIZE
	.align		4
.L_2789:
        /*4044*/ 	.byte	0x04, 0x12
        /*4046*/ 	.short	(.L_2791 - .L_2790)
	.align		4
.L_2790:
        /*4048*/ 	.word	index@(_ZN4vllm25paged_attention_v1_kernelIttLi120ELi16ELi128ELNS_18Fp8KVCacheDataTypeE0ELb0EEEvPT_PKS2_PKT0_S8_ifPKiSA_iPKfiiiSC_SC_iiiii)
        /*404c*/ 	.word	0x00000000


	//----- nvinfo : EIATTR_MIN_STACK_SIZE
	.align		4
.L_2791:
        /*4050*/ 	.byte	0x04, 0x12
        /*4052*/ 	.short	(.L_2793 - .L_2792)
	.align		4
.L_2792:
        /*4054*/ 	.word	index@(_ZN4vllm25paged_attention_v1_kernelIttLi112ELi16ELi128ELNS_18Fp8KVCacheDataTypeE0ELb0EEEvPT_PKS2_PKT0_S8_ifPKiSA_iPKfiiiSC_SC_iiiii)
        /*4058*/ 	.word	0x00000000


	//----- nvinfo : EIATTR_MIN_STACK_SIZE
	.align		4
.L_2793:
        /*405c*/ 	.byte	0x04, 0x12
        /*405e*/ 	.short	(.L_2795 - .L_2794)
	.align		4
.L_2794:
        /*4060*/ 	.word	index@(_ZN4vllm25paged_attention_v1_kernelIttLi96ELi16ELi128ELNS_18Fp8KVCacheDataTypeE0ELb0EEEvPT_PKS2_PKT0_S8_ifPKiSA_iPKfiiiSC_SC_iiiii)
        /*4064*/ 	.word	0x00000000


	//----- nvinfo : EIATTR_MIN_STACK_SIZE
	.align		4
.L_2795:
        /*4068*/ 	.byte	0x04, 0x12
        /*406a*/ 	.short	(.L_2797 - .L_2796)
	.align		4
.L_2796:
        /*406c*/ 	.word	index@(_ZN4vllm25paged_attention_v1_kernelIttLi80ELi16ELi128ELNS_18Fp8KVCacheDataTypeE0ELb0EEEvPT_PKS2_PKT0_S8_ifPKiSA_iPKfiiiSC_SC_iiiii)
        /*4070*/ 	.word	0x00000000


	//----- nvinfo : EIATTR_MIN_STACK_SIZE
	.align		4
.L_2797:
        /*4074*/ 	.byte	0x04, 0x12
        /*4076*/ 	.short	(.L_2799 - .L_2798)
	.align		4
.L_2798:
        /*4078*/ 	.word	index@(_ZN4vllm25paged_attention_v1_kernelIttLi64ELi16ELi128ELNS_18Fp8KVCacheDataTypeE0ELb0EEEvPT_PKS2_PKT0_S8_ifPKiSA_iPKfiiiSC_SC_iiiii)
        /*407c*/ 	.word	0x00000000


	//----- nvinfo : EIATTR_MIN_STACK_SIZE
	.align		4
.L_2799:
        /*4080*/ 	.byte	0x04, 0x12
        /*4082*/ 	.short	(.L_2801 - .L_2800)
	.align		4
.L_2800:
        /*4084*/ 	.word	index@(_ZN4vllm25paged_attention_v1_kernelIttLi32ELi16ELi128ELNS_18Fp8KVCacheDataTypeE0ELb0EEEvPT_PKS2_PKT0_S8_ifPKiSA_iPKfiiiSC_SC_iiiii)
        /*4088*/ 	.word	0x00000000


	//----- nvinfo : EIATTR_MIN_STACK_SIZE
	.align		4
.L_2801:
        /*408c*/ 	.byte	0x04, 0x12
        /*408e*/ 	.short	(.L_2803 - .L_2802)
	.align		4
.L_2802:
        /*4090*/ 	.word	index@(_ZN4vllm25paged_attention_v1_kernelIttLi256ELi16ELi128ELNS_18Fp8KVCacheDataTypeE0ELb1EEEvPT_PKS2_PKT0_S8_ifPKiSA_iPKfiiiSC_SC_iiiii)
        /*4094*/ 	.word	0x00000000


	//----- nvinfo : EIATTR_MIN_STACK_SIZE
	.align		4
.L_2803:
        /*4098*/ 	.byte	0x04, 0x12
        /*409a*/ 	.short	(.L_2805 - .L_2804)
	.align		4
.L_2804:
        /*409c*/ 	.word	index@(_ZN4vllm25paged_attention_v1_kernelIttLi192ELi16ELi128ELNS_18Fp8KVCacheDataTypeE0ELb1EEEvPT_PKS2_PKT0_S8_ifPKiSA_iPKfiiiSC_SC_iiiii)
        /*40a0*/ 	.word	0x00000000


	//----- nvinfo : EIATTR_MIN_STACK_SIZE
	.align		4
.L_2805:
        /*40a4*/ 	.byte	0x04, 0x12
        /*40a6*/ 	.short	(.L_2807 - .L_2806)
	.align		4
.L_2806:
        /*40a8*/ 	.word	index@(_ZN4vllm25paged_attention_v1_kernelIttLi128ELi16ELi128ELNS_18Fp8KVCacheDataTypeE0ELb1EEEvPT_PKS2_PKT0_S8_ifPKiSA_iPKfiiiSC_SC_iiiii)
        /*40ac*/ 	.word	0x00000000


	//----- nvinfo : EIATTR_MIN_STACK_SIZE
	.align		4
.L_2807:
        /*40b0*/ 	.byte	0x04, 0x12
        /*40b2*/ 	.short	(.L_2809 - .L_2808)
	.align		4
.L_2808:
        /*40b4*/ 	.word	index@(_ZN4vllm25paged_attention_v1_kernelIttLi120ELi16ELi128ELNS_18Fp8KVCacheDataTypeE0ELb1EEEvPT_PKS2_PKT0_S8_ifPKiSA_iPKfiiiSC_SC_iiiii)
        /*40b8*/ 	.word	0x00000000


	//----- nvinfo : EIATTR_MIN_STACK_SIZE
	.align		4
.L_2809:
        /*40bc*/ 	.byte	0x04, 0x12
        /*40be*/ 	.short	(.L_2811 - .L_2810)
	.align		4
.L_2810:
        /*40c0*/ 	.word	index@(_ZN4vllm25paged_attention_v1_kernelIttLi112ELi16ELi128ELNS_18Fp8KVCacheDataTypeE0ELb1EEEvPT_PKS2_PKT0_S8_ifPKiSA_iPKfiiiSC_SC_iiiii)
        /*40c4*/ 	.word	0x00000000


	//----- nvinfo : EIATTR_MIN_STACK_SIZE
	.align		4
.L_2811:
        /*40c8*/ 	.byte	0x04, 0x12
        /*40ca*/ 	.short	(.L_2813 - .L_2812)
	.align		4
.L_2812:
        /*40cc*/ 	.word	index@(_ZN4vllm25paged_attention_v1_kernelIttLi96ELi16ELi128ELNS_18Fp8KVCacheDataTypeE0ELb1EEEvPT_PKS2_PKT0_S8_ifPKiSA_iPKfiiiSC_SC_iiiii)
        /*40d0*/ 	.word	0x00000000


	//----- nvinfo : EIATTR_MIN_STACK_SIZE
	.align		4
.L_2813:
        /*40d4*/ 	.byte	0x04, 0x12
        /*40d6*/ 	.short	(.L_2815 - .L_2814)
	.align		4
.L_2814:
        /*40d8*/ 	.word	index@(_ZN4vllm25paged_attention_v1_kernelIttLi80ELi16ELi128ELNS_18Fp8KVCacheDataTypeE0ELb1EEEvPT_PKS2_PKT0_S8_ifPKiSA_iPKfiiiSC_SC_iiiii)
        /*40dc*/ 	.word	0x00000000


	//----- nvinfo : EIATTR_MIN_STACK_SIZE
	.align		4
.L_2815:
        /*40e0*/ 	.byte	0x04, 0x12
        /*40e2*/ 	.short	(.L_2817 - .L_2816)
	.align		4
.L_2816:
        /*40e4*/ 	.word	index@(_ZN4vllm25paged_attention_v1_kernelIttLi64ELi16ELi128ELNS_18Fp8KVCacheDataTypeE0ELb1EEEvPT_PKS2_PKT0_S8_ifPKiSA_iPKfiiiSC_SC_iiiii)
        /*40e8*/ 	.word	0x00000000


	//----- nvinfo : EIATTR_MIN_STACK_SIZE
	.align		4
.L_2817:
        /*40ec*/ 	.byte	0x04, 0x12
        /*40ee*/ 	.short	(.L_2819 - .L_2818)
	.align		4
.L_2818:
        /*40f0*/ 	.word	index@(_ZN4vllm25paged_attention_v1_kernelIttLi32ELi16ELi128ELNS_18Fp8KVCacheDataTypeE0ELb1EEEvPT_PKS2_PKT0_S8_ifPKiSA_iPKfiiiSC_SC_iiiii)
        /*40f4*/ 	.word	0x00000000


	//----- nvinfo : EIATTR_MIN_STACK_SIZE
	.align		4
.L_2819:
        /*40f8*/ 	.byte	0x04, 0x12
        /*40fa*/ 	.short	(.L_2821 - .L_2820)
	.align		4
.L_2820:
        /*40fc*/ 	.word	index@(_ZN4vllm25paged_attention_v1_kernelIttLi256ELi8ELi128ELNS_18Fp8KVCacheDataTypeE0ELb0EEEvPT_PKS2_PKT0_S8_ifPKiSA_iPKfiiiSC_SC_iiiii)
        /*4100*/ 	.word	0x00000000


	//----- nvinfo : EIATTR_MIN_STACK_SIZE
	.align		4
.L_2821:
        /*4104*/ 	.byte	0x04, 0x12
        /*4106*/ 	.short	(.L_2823 - .L_2822)
	.align		4
.L_2822:
        /*4108*/ 	.word	index@(_ZN4vllm25paged_attention_v1_kernelIttLi192ELi8ELi128ELNS_18Fp8KVCacheDataTypeE0ELb0EEEvPT_PKS2_PKT0_S8_ifPKiSA_iPKfiiiSC_SC_iiiii)
        /*410c*/ 	.word	0x00000000


	//----- nvinfo : EIATTR_MIN_STACK_SIZE
	.align		4
.L_2823:
        /*4110*/ 	.byte	0x04, 0x12
        /*4112*/ 	.short	(.L_2825 - .L_2824)
	.align		4
.L_2824:
        /*4114*/ 	.word	index@(_ZN4vllm25paged_attention_v1_kernelIttLi128ELi8ELi128ELNS_18Fp8KVCacheDataTypeE0ELb0EEEvPT_PKS2_PKT0_S8_ifPKiSA_iPKfiiiSC_SC_iiiii)
        /*4118*/ 	.word	0x00000000


	//----- nvinfo : EIATTR_MIN_STACK_SIZE
	.align		4
.L_2825:
        /*411c*/ 	.byte	0x04, 0x12
        /*411e*/ 	.short	(.L_2827 - .L_2826)
	.align		4
.L_2826:
        /*4120*/ 	.word	index@(_ZN4vllm25paged_attention_v1_kernelIttLi120ELi8ELi128ELNS_18Fp8KVCacheDataTypeE0ELb0EEEvPT_PKS2_PKT0_S8_ifPKiSA_iPKfiiiSC_SC_iiiii)
        /*4124*/ 	.word	0x00000000


	//----- nvinfo : EIATTR_MIN_STACK_SIZE
	.align		4
.L_2827:
        /*4128*/ 	.byte	0x04, 0x12
        /*412a*/ 	.short	(.L_2829 - .L_2828)
	.align		4
.L_2828:
        /*412c*/ 	.word	index@(_ZN4vllm25paged_attention_v1_kernelIttLi112ELi8ELi128ELNS_18Fp8KVCacheDataTypeE0ELb0EEEvPT_PKS2_PKT0_S8_ifPKiSA_iPKfiiiSC_SC_iiiii)
        /*4130*/ 	.word	0x00000000


	//----- nvinfo : EIATTR_MIN_STACK_SIZE
	.align		4
.L_2829:
        /*4134*/ 	.byte	0x04, 0x12
        /*4136*/ 	.short	(.L_2831 - .L_2830)
	.align		4
.L_2830:
        /*4138*/ 	.word	index@(_ZN4vllm25paged_attention_v1_kernelIttLi96ELi8ELi128ELNS_18Fp8KVCacheDataTypeE0ELb0EEEvPT_PKS2_PKT0_S8_ifPKiSA_iPKfiiiSC_SC_iiiii)
        /*413c*/ 	.word	0x00000000


	//----- nvinfo : EIATTR_MIN_STACK_SIZE
	.align		4
.L_2831:
        /*4140*/ 	.byte	0x04, 0x12
        /*4142*/ 	.short	(.L_2833 - .L_2832)
	.align		4
.L_2832:
        /*4144*/ 	.word	index@(_ZN4vllm25paged_attention_v1_kernelIttLi80ELi8ELi128ELNS_18Fp8KVCacheDataTypeE0ELb0EEEvPT_PKS2_PKT0_S8_ifPKiSA_iPKfiiiSC_SC_iiiii)
        /*4148*/ 	.word	0x00000000


	//----- nvinfo : EIATTR_MIN_STACK_SIZE
	.align		4
.L_2833:
        /*414c*/ 	.byte	0x04, 0x12
        /*414e*/ 	.short	(.L_2835 - .L_2834)
	.align		4
.L_2834:
        /*4150*/ 	.word	index@(_ZN4vllm25paged_attention_v1_kernelIttLi64ELi8ELi128ELNS_18Fp8KVCacheDataTypeE0ELb0EEEvPT_PKS2_PKT0_S8_ifPKiSA_iPKfiiiSC_SC_iiiii)
        /*4154*/ 	.word	0x00000000


	//----- nvinfo : EIATTR_MIN_STACK_SIZE
	.align		4
.L_2835:
        /*4158*/ 	.byte	0x04, 0x12
        /*415a*/ 	.short	(.L_2837 - .L_2836)
	.align		4
.L_2836:
        /*415c*/ 	.word	index@(_ZN4vllm25paged_attention_v1_kernelIttLi32ELi8ELi128ELNS_18Fp8KVCacheDataTypeE0ELb0EEEvPT_PKS2_PKT0_S8_ifPKiSA_iPKfiiiSC_SC_iiiii)
        /*4160*/ 	.word	0x00000000


	//----- nvinfo : EIATTR_MIN_STACK_SIZE
	.align		4
.L_2837:
        /*4164*/ 	.byte	0x04, 0x12
        /*4166*/ 	.short	(.L_2839 - .L_2838)
	.align		4
.L_2838:
        /*4168*/ 	.word	index@(_ZN4vllm25paged_attention_v1_kernelIttLi256ELi8ELi128ELNS_18Fp8KVCacheDataTypeE0ELb1EEEvPT_PKS2_PKT0_S8_ifPKiSA_iPKfiiiSC_SC_iiiii)
        /*416c*/ 	.word	0x00000000


	//----- nvinfo : EIATTR_MIN_STACK_SIZE
	.align		4
.L_2839:
        /*4170*/ 	.byte	0x04, 0x12
        /*4172*/ 	.short	(.L_2841 - .L_2840)
	.align		4
.L_2840:
        /*4174*/ 	.word	index@(_ZN4vllm25paged_attention_v1_kernelIttLi192ELi8ELi128ELNS_18Fp8KVCacheDataTypeE0ELb1EEEvPT_PKS2_PKT0_S8_ifPKiSA_iPKfiiiSC_SC_iiiii)
        /*4178*/ 	.word	0x00000000


	//----- nvinfo : EIATTR_MIN_STACK_SIZE
	.align		4
.L_2841:
        /*417c*/ 	.byte	0x04, 0x12
        /*417e*/ 	.short	(.L_2843 - .L_2842)
	.align		4
.L_2842:
        /*4180*/ 	.word	index@(_ZN4vllm25paged_attention_v1_kernelIttLi128ELi8ELi128ELNS_18Fp8KVCacheDataTypeE0ELb1EEEvPT_PKS2_PKT0_S8_ifPKiSA_iPKfiiiSC_SC_iiiii)
        /*4184*/ 	.word	0x00000000


	//----- nvinfo : EIATTR_MIN_STACK_SIZE
	.align		4
.L_2843:
        /*4188*/ 	.byte	0x04, 0x12
        /*418a*/ 	.short	(.L_2845 - .L_2844)
	.align		4
.L_2844:
        /*418c*/ 	.word	index@(_ZN4vllm25paged_attention_v1_kernelIttLi120ELi8ELi128ELNS_18Fp8KVCacheDataTypeE0ELb1EEEvPT_PKS2_PKT0_S8_ifPKiSA_iPKfiiiSC_SC_iiiii)
        /*4190*/ 	.word	0x00000000


	//----- nvinfo : EIATTR_MIN_STACK_SIZE
	.align		4
.L_2845:
        /*4194*/ 	.byte	0x04, 0x12
        /*4196*/ 	.short	(.L_2847 - .L_2846)
	.align		4
.L_2846:
        /*4198*/ 	.word	index@(_ZN4vllm25paged_attention_v1_kernelIttLi112ELi8ELi128ELNS_18Fp8KVCacheDataTypeE0ELb1EEEvPT_PKS2_PKT0_S8_ifPKiSA_iPKfiiiSC_SC_iiiii)
        /*419c*/ 	.word	0x00000000


	//----- nvinfo : EIATTR_MIN_STACK_SIZE
	.align		4
.L_2847:
        /*41a0*/ 	.byte	0x04, 0x12
        /*41a2*/ 	.short	(.L_2849 - .L_2848)
	.align		4
.L_2848:
        /*41a4*/ 	.word	index@(_ZN4vllm25paged_attention_v1_kernelIttLi96ELi8ELi128ELNS_18Fp8KVCacheDataTypeE0ELb1EEEvPT_PKS2_PKT0_S8_ifPKiSA_iPKfiiiSC_SC_iiiii)
        /*41a8*/ 	.word	0x00000000


	//----- nvinfo : EIATTR_MIN_STACK_SIZE
	.align		4
.L_2849:
        /*41ac*/ 	.byte	0x04, 0x12
        /*41ae*/ 	.short	(.L_2851 - .L_2850)
	.align		4
.L_2850:
        /*41b0*/ 	.word	index@(_ZN4vllm25paged_attention_v1_kernelIttLi80ELi8ELi128ELNS_18Fp8KVCacheDataTypeE0ELb1EEEvPT_PKS2_PKT0_S8_ifPKiSA_iPKfiiiSC_SC_iiiii)
        /*41b4*/ 	.word	0x00000000


	//----- nvinfo : EIATTR_MIN_STACK_SIZE
	.align		4
.L_2851:
        /*41b8*/ 	.byte	0x04, 0x12
        /*41ba*/ 	.short	(.L_2853 - .L_2852)
	.align		4
.L_2852:
        /*41bc*/ 	.word	index@(_ZN4vllm25paged_attention_v1_kernelIttLi64ELi8ELi128ELNS_18Fp8KVCacheDataTypeE0ELb1EEEvPT_PKS2_PKT0_S8_ifPKiSA_iPKfiiiSC_SC_iiiii)
        /*41c0*/ 	.word	0x00000000


	//----- nvinfo : EIATTR_MIN_STACK_SIZE
	.align		4
.L_2853:
        /*41c4*/ 	.byte	0x04, 0x12
        /*41c6*/ 	.short	(.L_2855 - .L_2854)
	.align		4
.L_2854:
        /*41c8*/ 	.word	index@(_ZN4vllm25paged_attention_v1_kernelIttLi32ELi8ELi128ELNS_18Fp8KVCacheDataTypeE0ELb1EEEvPT_PKS2_PKT0_S8_ifPKiSA_iPKfiiiSC_SC_iiiii)
        /*41cc*/ 	.word	0x00000000


	//----- nvinfo : EIATTR_MIN_STACK_SIZE
	.align		4
.L_2855:
        /*41d0*/ 	.byte	0x04, 0x12
        /*41d2*/ 	.short	(.L_2857 - .L_2856)
	.align		4
.L_2856:
        /*41d4*/ 	.word	index@(_ZN4vllm25paged_attention_v1_kernelIffLi256ELi32ELi128ELNS_18Fp8KVCacheDataTypeE0ELb0EEEvPT_PKS2_PKT0_S8_ifPKiSA_iPKfiiiSC_SC_iiiii)
        /*41d8*/ 	.word	0x000000b8


	//----- nvinfo : EIATTR_MIN_STACK_SIZE
	.align		4
.L_2857:
        /*41dc*/ 	.byte	0x04, 0x12
        /*41de*/ 	.short	(.L_2859 - .L_2858)
	.align		4
.L_2858:
        /*41e0*/ 	.word	index@(_ZN4vllm25paged_attention_v1_kernelIffLi192ELi32ELi128ELNS_18Fp8KVCacheDataTypeE0ELb0EEEvPT_PKS2_PKT0_S8_ifPKiSA_iPKfiiiSC_SC_iiiii)
        /*41e4*/ 	.word	0x00000000


	//----- nvinfo : EIATTR_MIN_STACK_SIZE
	.align		4
.L_2859:
        /*41e8*/ 	.byte	0x04, 0x12
        /*41ea*/ 	.short	(.L_2861 - .L_2860)
	.align		4
.L_2860:
        /*41ec*/ 	.word	index@(_ZN4vllm25paged_attention_v1_kernelIffLi128ELi32ELi128ELNS_18Fp8KVCacheDataTypeE0ELb0EEEvPT_PKS2_PKT0_S8_ifPKiSA_iPKfiiiSC_SC_iiiii)
        /*41f0*/ 	.word	0x00000000


	//----- nvinfo : EIATTR_MIN_STACK_SIZE
	.align		4
.L_2861:
        /*41f4*/ 	.byte	0x04, 0x12
        /*41f6*/ 	.short	(.L_2863 - .L_2862)
	.align		4
.L_2862:
        /*41f8*/ 	.word	index@(_ZN4vllm25paged_attention_v1_kernelIffLi120ELi32ELi128ELNS_18Fp8KVCacheDataTypeE0ELb0EEEvPT_PKS2_PKT0_S8_ifPKiSA_iPKfiiiSC_SC_iiiii)
        /*41fc*/ 	.word	0x00000000


	//----- nvinfo : EIATTR_MIN_STACK_SIZE
	.align		4
.L_2863:
        /*4200*/ 	.byte	0x04, 0x12
        /*4202*/ 	.short	(.L_2865 - .L_2864)
	.align		4
.L_2864:
        /*4204*/ 	.word	index@(_ZN4vllm25paged_attention_v1_kernelIffLi112ELi32ELi128ELNS_18Fp8KVCacheDataTypeE0ELb0EEEvPT_PKS2_PKT0_S8_ifPKiSA_iPKfiiiSC_SC_iiiii)
        /*4208*/ 	.word	0x00000000


	//----- nvinfo : EIATTR_MIN_STACK_SIZE
	.align		4
.L_2865:
        /*420c*/ 	.byte	0x04, 0x12
        /*420e*/ 	.short	(.L_2867 - .L_2866)
	.align		4
.L_2866:
        /*4210*/ 	.word	index@(_ZN4vllm25paged_attention_v1_kernelIffLi96ELi32ELi128ELNS_18Fp8KVCacheDataTypeE0ELb0EEEvPT_PKS2_PKT0_S8_ifPKiSA_iPKfiiiSC_SC_iiiii)
        /*4214*/ 	.word	0x00000000


	//----- nvinfo : EIATTR_MIN_STACK_SIZE
	.align		4
.L_2867:
        /*4218*/ 	.byte	0x04, 0x12
        /*421a*/ 	.short	(.L_2869 - .L_2868)
	.align		4
.L_2868:
        /*421c*/ 	.word	index@(_ZN4vllm25paged_attention_v1_kernelIffLi80ELi32ELi128ELNS_18Fp8KVCacheDataTypeE0ELb0EEEvPT_PKS2_PKT0_S8_ifPKiSA_iPKfiiiSC_SC_iiiii)
        /*4220*/ 	.word	0x00000000


	//----- nvinfo : EIATTR_MIN_STACK_SIZE
	.align		4
.L_2869:
        /*4224*/ 	.byte	0x04, 0x12
        /*4226*/ 	.short	(.L_2871 - .L_2870)
	.align		4
.L_2870:
        /*4228*/ 	.word	index@(_ZN4vllm25paged_attention_v1_kernelIffLi64ELi32ELi128ELNS_18Fp8KVCacheDataTypeE0ELb0EEEvPT_PKS2_PKT0_S8_ifPKiSA_iPKfiiiSC_SC_iiiii)
        /*422c*/ 	.word	0x00000000


	//----- nvinfo : EIATTR_MIN_STACK_SIZE
	.align		4
.L_2871:
        /*4230*/ 	.byte	0x04, 0x12
        /*4232*/ 	.short	(.L_2873 - .L_2872)
	.align		4
.L_2872:
        /*4234*/ 	.word	index@(_ZN4vllm25paged_attention_v1_kernelIffLi32ELi32ELi128ELNS_18Fp8KVCacheDataTypeE0ELb0EEEvPT_PKS2_PKT0_S8_ifPKiSA_iPKfiiiSC_SC_iiiii)
        /*4238*/ 	.word	0x00000000


	//----- nvinfo : EIATTR_MIN_STACK_SIZE
	.align		4
.L_2873:
        /*423c*/ 	.byte	0x04, 0x12
        /*423e*/ 	.short	(.L_2875 - .L_2874)
	.align		4
.L_2874:
        /*4240*/ 	.word	index@(_ZN4vllm25paged_attention_v1_kernelIffLi256ELi32ELi128ELNS_18Fp8KVCacheDataTypeE0ELb1EEEvPT_PKS2_PKT0_S8_ifPKiSA_iPKfiiiSC_SC_iiiii)
        /*4244*/ 	.word	0x00000000


	//----- nvinfo : EIATTR_MIN_STACK_SIZE
	.align		4
.L_2875:
        /*4248*/ 	.byte	0x04, 0x12
        /*424a*/ 	.short	(.L_2877 - .L_2876)
	.align		4
.L_2876:
        /*424c*/ 	.word	index@(_ZN4vllm25paged_attention_v1_kernelIffLi192ELi32ELi128ELNS_18Fp8KVCacheDataTypeE0ELb1EEEvPT_PKS2_PKT0_S8_ifPKiSA_iPKfiiiSC_SC_iiiii)
        /*4250*/ 	.word	0x00000000


	//----- nvinfo : EIATTR_MIN_STACK_SIZE
	.align		4
.L_2877:
        /*4254*/ 	.byte	0x04, 0x12
        /*4256*/ 	.short	(.L_2879 - .L_2878)
	.align		4
.L_2878:
        /*4258*/ 	.word	index@(_ZN4vllm25paged_attention_v1_kernelIffLi128ELi32ELi128ELNS_18Fp8KVCacheDataTypeE0ELb1EEEvPT_PKS2_PKT0_S8_ifPKiSA_iPKfiiiSC_SC_iiiii)
        /*425c*/ 	.word	0x00000000


	//----- nvinfo : EIATTR_MIN_STACK_SIZE
	.align		4
.L_2879:
        /*4260*/ 	.byte	0x04, 0x12
        /*4262*/ 	.short	(.L_2881 - .L_2880)
	.align		4
.L_2880:
        /*4264*/ 	.word	index@(_ZN4vllm25paged_attention_v1_kernelIffLi120ELi32ELi128ELNS_18Fp8KVCacheDataTypeE0ELb1EEEvPT_PKS2_PKT0_S8_ifPKiSA_iPKfiiiSC_SC_iiiii)
        /*4268*/ 	.word	0x00000000


	//----- nvinfo : EIATTR_MIN_STACK_SIZE
	.align		4
.L_2881:
        /*426c*/ 	.byte	0x04, 0x12
        /*426e*/ 	.short	(.L_2883 - .L_2882)
	.align		4
.L_2882:
        /*4270*/ 	.word	index@(_ZN4vllm25paged_attention_v1_kernelIffLi112ELi32ELi128ELNS_18Fp8KVCacheDataTypeE0ELb1EEEvPT_PKS2_PKT0_S8_ifPKiSA_iPKfiiiSC_SC_iiiii)
        /*4274*/ 	.word	0x00000000


	//----- nvinfo : EIATTR_MIN_STACK_SIZE
	.align		4
.L_2883:
        /*4278*/ 	.byte	0x04, 0x12
        /*427a*/ 	.short	(.L_2885 - .L_2884)
	.align		4
.L_2884:
        /*427c*/ 	.word	index@(_ZN4vllm25paged_attention_v1_kernelIffLi96ELi32ELi128ELNS_18Fp8KVCacheDataTypeE0ELb1EEEvPT_PKS2_PKT0_S8_ifPKiSA_iPKfiiiSC_SC_iiiii)
        /*4280*/ 	.word	0x00000000


	//----- nvinfo : EIATTR_MIN_STACK_SIZE
	.align		4
.L_2885:
        /*4284*/ 	.byte	0x04, 0x12
        /*4286*/ 	.short	(.L_2887 - .L_2886)
	.align		4
.L_2886:
        /*4288*/ 	.word	index@(_ZN4vllm25paged_attention_v1_kernelIffLi80ELi32ELi128ELNS_18Fp8KVCacheDataTypeE0ELb1EEEvPT_PKS2_PKT0_S8_ifPKiSA_iPKfiiiSC_SC_iiiii)
        /*428c*/ 	.word	0x00000000


	//----- nvinfo : EIATTR_MIN_STACK_SIZE
	.align		4
.L_2887:
        /*4290*/ 	.byte	0x04, 0x12
        /*4292*/ 	.short	(.L_2889 - .L_2888)
	.align		4
.L_2888:
        /*4294*/ 	.word	index@(_ZN4vllm25paged_attention_v1_kernelIffLi64ELi32ELi128ELNS_18Fp8KVCacheDataTypeE0ELb1EEEvPT_PKS2_PKT0_S8_ifPKiSA_iPKfiiiSC_SC_iiiii)
        /*4298*/ 	.word	0x00000000


	//----- nvinfo : EIATTR_MIN_STACK_SIZE
	.align		4
.L_2889:
        /*429c*/ 	.byte	0x04, 0x12
        /*429e*/ 	.short	(.L_2891 - .L_2890)
	.align		4
.L_2890:
        /*42a0*/ 	.word	index@(_ZN4vllm25paged_attention_v1_kernelIffLi32ELi32ELi128ELNS_18Fp8KVCacheDataTypeE0ELb1EEEvPT_PKS2_PKT0_S8_ifPKiSA_iPKfiiiSC_SC_iiiii)
        /*42a4*/ 	.word	0x00000000


	//----- nvinfo : EIATTR_MIN_STACK_SIZE
	.align		4
.L_2891:
        /*42a8*/ 	.byte	0x04, 0x12
        /*42aa*/ 	.short	(.L_2893 - .L_2892)
	.align		4
.L_2892:
        /*42ac*/ 	.word	index@(_ZN4vllm25paged_attention_v1_kernelIffLi256ELi16ELi128ELNS_18Fp8KVCacheDataTypeE0ELb0EEEvPT_PKS2_PKT0_S8_ifPKiSA_iPKfiiiSC_SC_iiiii)
        /*42b0*/ 	.word	0x00000000


	//----- nvinfo : EIATTR_MIN_STACK_SIZE
	.align		4
.L_2893:
        /*42b4*/ 	.byte	0x04, 0x12
        /*42b6*/ 	.short	(.L_2895 - .L_2894)
	.align		4
.L_2894:
        /*42b8*/ 	.word	index@(_ZN4vllm25paged_attention_v1_kernelIffLi192ELi16ELi128ELNS_18Fp8KVCacheDataTypeE0ELb0EEEvPT_PKS2_PKT0_S8_ifPKiSA_iPKfiiiSC_SC_iiiii)
        /*42bc*/ 	.word	0x00000000


	//----- nvinfo : EIATTR_MIN_STACK_SIZE
	.align		4
.L_2895:
        /*42c0*/ 	.byte	0x04, 0x12
        /*42c2*/ 	.short	(.L_2897 - .L_2896)
	.align		4
.L_2896:
        /*42c4*/ 	.word	index@(_ZN4vllm25paged_attention_v1_kernelIffLi128ELi16ELi128ELNS_18Fp8KVCacheDataTypeE0ELb0EEEvPT_PKS2_PKT0_S8_ifPKiSA_iPKfiiiSC_SC_iiiii)
        /*42c8*/ 	.word	0x00000000


	//----- nvinfo : EIATTR_MIN_STACK_SIZE
	.align		4
.L_2897:
        /*42cc*/ 	.byte	0x04, 0x12
        /*42ce*/ 	.short	(.L_2899 - .L_2898)
	.align		4
.L_2898:
        /*42d0*/ 	.word	index@(_ZN4vllm25paged_attention_v1_kernelIffLi120ELi16ELi128ELNS_18Fp8KVCacheDataTypeE0ELb0EEEvPT_PKS2_PKT0_S8_ifPKiSA_iPKfiiiSC_SC_iiiii)
        /*42d4*/ 	.word	0x00000000


	//----- nvinfo : EIATTR_MIN_STACK_SIZE
	.align		4
.L_2899:
        /*42d8*/ 	.byte	0x04, 0x12
        /*42da*/ 	.short	(.L_2901 - .L_2900)
	.align		4
.L_2900:
        /*42dc*/ 	.word	index@(_ZN4vllm25paged_attention_v1_kernelIffLi112ELi16ELi128ELNS_18Fp8KVCacheDataTypeE0ELb0EEEvPT_PKS2_PKT0_S8_ifPKiSA_iPKfiiiSC_SC_iiiii)
        /*42e0*/ 	.word	0x00000000


	//----- nvinfo : EIATTR_MIN_STACK_SIZE
	.align		4
.L_2901:
        /*42e4*/ 	.byte	0x04, 0x12
        /*42e6*/ 	.short	(.L_2903 - .L_2902)
	.align		4
.L_2902:
        /*42e8*/ 	.word	index@(_ZN4vllm25paged_attention_v1_kernelIffLi96ELi16ELi128ELNS_18Fp8KVCacheDataTypeE0ELb0EEEvPT_PKS2_PKT0_S8_ifPKiSA_iPKfiiiSC_SC_iiiii)
        /*42ec*/ 	.word	0x00000000


	//----- nvinfo : EIATTR_MIN_STACK_SIZE
	.align		4
.L_2903:
        /*42f0*/ 	.byte	0x04, 0x12
        /*42f2*/ 	.short	(.L_2905 - .L_2904)
	.align		4
.L_2904:
        /*42f4*/ 	.word	index@(_ZN4vllm25paged_attention_v1_kernelIffLi80ELi16ELi128ELNS_18Fp8KVCacheDataTypeE0ELb0EEEvPT_PKS2_PKT0_S8_ifPKiSA_iPKfiiiSC_SC_iiiii)
        /*42f8*/ 	.word	0x00000000


	//----- nvinfo : EIATTR_MIN_STACK_SIZE
	.align		4
.L_2905:
        /*42fc*/ 	.byte	0x04, 0x12
        /*42fe*/ 	.short	(.L_2907 - .L_2906)
	.align		4
.L_2906:
        /*4300*/ 	.word	index@(_ZN4vllm25paged_attention_v1_kernelIffLi64ELi16ELi128ELNS_18Fp8KVCacheDataTypeE0ELb0EEEvPT_PKS2_PKT0_S8_ifPKiSA_iPKfiiiSC_SC_iiiii)
        /*4304*/ 	.word	0x00000000


	//----- nvinfo : EIATTR_MIN_STACK_SIZE
	.align		4
.L_2907:
        /*4308*/ 	.byte	0x04, 0x12
        /*430a*/ 	.short	(.L_2909 - .L_2908)
	.align		4
.L_2908:
        /*430c*/ 	.word	index@(_ZN4vllm25paged_attention_v1_kernelIffLi32ELi16ELi128ELNS_18Fp8KVCacheDataTypeE0ELb0EEEvPT_PKS2_PKT0_S8_ifPKiSA_iPKfiiiSC_SC_iiiii)
        /*4310*/ 	.word	0x00000000


	//----- nvinfo : EIATTR_MIN_STACK_SIZE
	.align		4
.L_2909:
        /*4314*/ 	.byte	0x04, 0x12
        /*4316*/ 	.short	(.L_2911 - .L_2910)
	.align		4
.L_2910:
        /*4318*/ 	.word	index@(_ZN4vllm25paged_attention_v1_kernelIffLi256ELi16ELi128ELNS_18Fp8KVCacheDataTypeE0ELb1EEEvPT_PKS2_PKT0_S8_ifPKiSA_iPKfiiiSC_SC_iiiii)
        /*431c*/ 	.word	0x00000000


	//----- nvinfo : EIATTR_MIN_STACK_SIZE
	.align		4
.L_2911:
        /*4320*/ 	.byte	0x04, 0x12
        /*4322*/ 	.short	(.L_2913 - .L_2912)
	.align		4
.L_2912:
        /*4324*/ 	.word	index@(_ZN4vllm25paged_attention_v1_kernelIffLi192ELi16ELi128ELNS_18Fp8KVCacheDataTypeE0ELb1EEEvPT_PKS2_PKT0_S8_ifPKiSA_iPKfiiiSC_SC_iiiii)
        /*4328*/ 	.word	0x00000000


	//----- nvinfo : EIATTR_MIN_STACK_SIZE
	.align		4
.L_2913:
        /*432c*/ 	.byte	0x04, 0x12
        /*432e*/ 	.short	(.L_2915 - .L_2914)
	.align		4
.L_2914:
        /*4330*/ 	.word	index@(_ZN4vllm25paged_attention_v1_kernelIffLi128ELi16ELi128ELNS_18Fp8KVCacheDataTypeE0ELb1EEEvPT_PKS2_PKT0_S8_ifPKiSA_iPKfiiiSC_SC_iiiii)
        /*4334*/ 	.word	0x00000000


	//----- nvinfo : EIATTR_MIN_STACK_SIZE
	.align		4
.L_2915:
        /*4338*/ 	.byte	0x04, 0x12
        /*433a*/ 	.short	(.L_2917 - .L_2916)
	.align		4
.L_2916:
        /*433c*/ 	.word	index@(_ZN4vllm25paged_attention_v1_kernelIffLi120ELi16ELi128ELNS_18Fp8KVCacheDataTypeE0ELb1EEEvPT_PKS2_PKT0_S8_ifPKiSA_iPKfiiiSC_SC_iiiii)
        /*4340*/ 	.word	0x00000000


	//----- nvinfo : EIATTR_MIN_STACK_SIZE
	.align		4
.L_2917:
        /*4344*/ 	.byte	0x04, 0x12
        /*4346*/ 	.short	(.L_2919 - .L_2918)
	.align		4
.L_2918:
        /*4348*/ 	.word	index@(_ZN4vllm25paged_attention_v1_kernelIffLi112ELi16ELi128ELNS_18Fp8KVCacheDataTypeE0ELb1EEEvPT_PKS2_PKT0_S8_ifPKiSA_iPKfiiiSC_SC_iiiii)
        /*434c*/ 	.word	0x00000000


	//----- nvinfo : EIATTR_MIN_STACK_SIZE
	.align		4
.L_2919:
        /*4350*/ 	.byte	0x04, 0x12
        /*4352*/ 	.short	(.L_2921 - .L_2920)
	.align		4
.L_2920:
        /*4354*/ 	.word	index@(_ZN4vllm25paged_attention_v1_kernelIffLi96ELi16ELi128ELNS_18Fp8KVCacheDataTypeE0ELb1EEEvPT_PKS2_PKT0_S8_ifPKiSA_iPKfiiiSC_SC_iiiii)
        /*4358*/ 	.word	0x00000000


	//----- nvinfo : EIATTR_MIN_STACK_SIZE
	.align		4
.L_2921:
        /*435c*/ 	.byte	0x04, 0x12
        /*435e*/ 	.short	(.L_2923 - .L_2922)
	.align		4
.L_2922:
        /*4360*/ 	.word	index@(_ZN4vllm25paged_attention_v1_kernelIffLi80ELi16ELi128ELNS_18Fp8KVCacheDataTypeE0ELb1EEEvPT_PKS2_PKT0_S8_ifPKiSA_iPKfiiiSC_SC_iiiii)
        /*4364*/ 	.word	0x00000000


	//----- nvinfo : EIATTR_MIN_STACK_SIZE
	.align		4
.L_2923:
        /*4368*/ 	.byte	0x04, 0x12
        /*436a*/ 	.short	(.L_2925 - .L_2924)
	.align		4
.L_2924:
        /*436c*/ 	.word	index@(_ZN4vllm25paged_attention_v1_kernelIffLi64ELi16ELi128ELNS_18Fp8KVCacheDataTypeE0ELb1EEEvPT_PKS2_PKT0_S8_ifPKiSA_iPKfiiiSC_SC_iiiii)
        /*4370*/ 	.word	0x00000000


	//----- nvinfo : EIATTR_MIN_STACK_SIZE
	.align		4
.L_2925:
        /*4374*/ 	.byte	0x04, 0x12
        /*4376*/ 	.short	(.L_2927 - .L_2926)
	.align		4
.L_2926:
        /*4378*/ 	.word	index@(_ZN4vllm25paged_attention_v1_kernelIffLi32ELi16ELi128ELNS_18Fp8KVCacheDataTypeE0ELb1EEEvPT_PKS2_PKT0_S8_ifPKiSA_iPKfiiiSC_SC_iiiii)
        /*437c*/ 	.word	0x00000000


	//----- nvinfo : EIATTR_MIN_STACK_SIZE
	.align		4
.L_2927:
        /*4380*/ 	.byte	0x04, 0x12
        /*4382*/ 	.short	(.L_2929 - .L_2928)
	.align		4
.L_2928:
        /*4384*/ 	.word	index@(_ZN4vllm25paged_attention_v1_kernelIffLi256ELi8ELi128ELNS_18Fp8KVCacheDataTypeE0ELb0EEEvPT_PKS2_PKT0_S8_ifPKiSA_iPKfiiiSC_SC_iiiii)
        /*4388*/ 	.word	0x00000000


	//----- nvinfo : EIATTR_MIN_STACK_SIZE
	.align		4
.L_2929:
        /*438c*/ 	.byte	0x04, 0x12
        /*438e*/ 	.short	(.L_2931 - .L_2930)
	.align		4
.L_2930:
        /*4390*/ 	.word	index@(_ZN4vllm25paged_attention_v1_kernelIffLi192ELi8ELi128ELNS_18Fp8KVCacheDataTypeE0ELb0EEEvPT_PKS2_PKT0_S8_ifPKiSA_iPKfiiiSC_SC_iiiii)
        /*4394*/ 	.word	0x00000000


	//----- nvinfo : EIATTR_MIN_STACK_SIZE
	.align		4
.L_2931:
        /*4398*/ 	.byte	0x04, 0x12
        /*439a*/ 	.short	(.L_2933 - .L_2932)
	.align		4
.L_2932:
        /*439c*/ 	.word	index@(_ZN4vllm25paged_attention_v1_kernelIffLi128ELi8ELi128ELNS_18Fp8KVCacheDataTypeE0ELb0EEEvPT_PKS2_PKT0_S8_ifPKiSA_iPKfiiiSC_SC_iiiii)
        /*43a0*/ 	.word	0x00000000


	//----- nvinfo : EIATTR_MIN_STACK_SIZE
	.align		4
.L_2933:
        /*43a4*/ 	.byte	0x04, 0x12
        /*43a6*/ 	.short	(.L_2935 - .L_2934)
	.align		4
.L_2934:
        /*43a8*/ 	.word	index@(_ZN4vllm25paged_attention_v1_kernelIffLi120ELi8ELi128ELNS_18Fp8KVCacheDataTypeE0ELb0EEEvPT_PKS2_PKT0_S8_ifPKiSA_iPKfiiiSC_SC_iiiii)
        /*43ac*/ 	.word	0x00000000


	//----- nvinfo : EIATTR_MIN_STACK_SIZE
	.align		4
.L_2935:
        /*43b0*/ 	.byte	0x04, 0x12
        /*43b2*/ 	.short	(.L_2937 - .L_2936)
	.align		4
.L_2936:
        /*43b4*/ 	.word	index@(_ZN4vllm25paged_attention_v1_kernelIffLi112ELi8ELi128ELNS_18Fp8KVCacheDataTypeE0ELb0EEEvPT_PKS2_PKT0_S8_ifPKiSA_iPKfiiiSC_SC_iiiii)
        /*43b8*/ 	.word	0x00000000


	//----- nvinfo : EIATTR_MIN_STACK_SIZE
	.align		4
.L_2937:
        /*43bc*/ 	.byte	0x04, 0x12
        /*43be*/ 	.short	(.L_2939 - .L_2938)
	.align		4
.L_2938:
        /*43c0*/ 	.word	index@(_ZN4vllm25paged_attention_v1_kernelIffLi96ELi8ELi128ELNS_18Fp8KVCacheDataTypeE0ELb0EEEvPT_PKS2_PKT0_S8_ifPKiSA_iPKfiiiSC_SC_iiiii)
        /*43c4*/ 	.word	0x00000000


	//----- nvinfo : EIATTR_MIN_STACK_SIZE
	.align		4
.L_2939:
        /*43c8*/ 	.byte	0x04, 0x12
        /*43ca*/ 	.short	(.L_2941 - .L_2940)
	.align		4
.L_2940:
        /*43cc*/ 	.word	index@(_ZN4vllm25paged_attention_v1_kernelIffLi80ELi8ELi128ELNS_18Fp8KVCacheDataTypeE0ELb0EEEvPT_PKS2_PKT0_S8_ifPKiSA_iPKfiiiSC_SC_iiiii)
        /*43d0*/ 	.word	0x00000000


	//----- nvinfo : EIATTR_MIN_STACK_SIZE
	.align		4
.L_2941:
        /*43d4*/ 	.byte	0x04, 0x12
        /*43d6*/ 	.short	(.L_2943 - .L_2942)
	.align		4
.L_2942:
        /*43d8*/ 	.word	index@(_ZN4vllm25paged_attention_v1_kernelIffLi64ELi8ELi128ELNS_18Fp8KVCacheDataTypeE0ELb0EEEvPT_PKS2_PKT0_S8_ifPKiSA_iPKfiiiSC_SC_iiiii)
        /*43dc*/ 	.word	0x00000000


	//----- nvinfo : EIATTR_MIN_STACK_SIZE
	.align		4
.L_2943:
        /*43e0*/ 	.byte	0x04, 0x12
        /*43e2*/ 	.short	(.L_2945 - .L_2944)
	.align		4
.L_2944:
        /*43e4*/ 	.word	index@(_ZN4vllm25paged_attention_v1_kernelIffLi32ELi8ELi128ELNS_18Fp8KVCacheDataTypeE0ELb0EEEvPT_PKS2_PKT0_S8_ifPKiSA_iPKfiiiSC_SC_iiiii)
        /*43e8*/ 	.word	0x00000000


	//----- nvinfo : EIATTR_MIN_STACK_SIZE
	.align		4
.L_2945:
        /*43ec*/ 	.byte	0x04, 0x12
        /*43ee*/ 	.short	(.L_2947 - .L_2946)
	.align		4
.L_2946:
        /*43f0*/ 	.word	index@(_ZN4vllm25paged_attention_v1_kernelIffLi256ELi8ELi128ELNS_18Fp8KVCacheDataTypeE0ELb1EEEvPT_PKS2_PKT0_S8_ifPKiSA_iPKfiiiSC_SC_iiiii)
        /*43f4*/ 	.word	0x00000000


	//----- nvinfo : EIATTR_MIN_STACK_SIZE
	.align		4
.L_2947:
        /*43f8*/ 	.byte	0x04, 0x12
        /*43fa*/ 	.short	(.L_2949 - .L_2948)
	.align		4
.L_2948:
        /*43fc*/ 	.word	index@(_ZN4vllm25paged_attention_v1_kernelIffLi192ELi8ELi128ELNS_18Fp8KVCacheDataTypeE0ELb1EEEvPT_PKS2_PKT0_S8_ifPKiSA_iPKfiiiSC_SC_iiiii)
        /*4400*/ 	.word	0x00000000


	//----- nvinfo : EIATTR_MIN_STACK_SIZE
	.align		4
.L_2949:
        /*4404*/ 	.byte	0x04, 0x12
        /*4406*/ 	.short	(.L_2951 - .L_2950)
	.align		4
.L_2950:
        /*4408*/ 	.word	index@(_ZN4vllm25paged_attention_v1_kernelIffLi128ELi8ELi128ELNS_18Fp8KVCacheDataTypeE0ELb1EEEvPT_PKS2_PKT0_S8_ifPKiSA_iPKfiiiSC_SC_iiiii)
        /*440c*/ 	.word	0x00000000


	//----- nvinfo : EIATTR_MIN_STACK_SIZE
	.align		4
.L_2951:
        /*4410*/ 	.byte	0x04, 0x12
        /*4412*/ 	.short	(.L_2953 - .L_2952)
	.align		4
.L_2952:
        /*4414*/ 	.word	index@(_ZN4vllm25paged_attention_v1_kernelIffLi120ELi8ELi128ELNS_18Fp8KVCacheDataTypeE0ELb1EEEvPT_PKS2_PKT0_S8_ifPKiSA_iPKfiiiSC_SC_iiiii)
        /*4418*/ 	.word	0x00000000


	//----- nvinfo : EIATTR_MIN_STACK_SIZE
	.align		4
.L_2953:
        /*441c*/ 	.byte	0x04, 0x12
        /*441e*/ 	.short	(.L_2955 - .L_2954)
	.align		4
.L_2954:
        /*4420*/ 	.word	index@(_ZN4vllm25paged_attention_v1_kernelIffLi112ELi8ELi128ELNS_18Fp8KVCacheDataTypeE0ELb1EEEvPT_PKS2_PKT0_S8_ifPKiSA_iPKfiiiSC_SC_iiiii)
        /*4424*/ 	.word	0x00000000


	//----- nvinfo : EIATTR_MIN_STACK_SIZE
	.align		4
.L_2955:
        /*4428*/ 	.byte	0x04, 0x12
        /*442a*/ 	.short	(.L_2957 - .L_2956)
	.align		4
.L_2956:
        /*442c*/ 	.word	index@(_ZN4vllm25paged_attention_v1_kernelIffLi96ELi8ELi128ELNS_18Fp8KVCacheDataTypeE0ELb1EEEvPT_PKS2_PKT0_S8_ifPKiSA_iPKfiiiSC_SC_iiiii)
        /*4430*/ 	.word	0x00000000


	//----- nvinfo : EIATTR_MIN_STACK_SIZE
	.align		4
.L_2957:
        /*4434*/ 	.byte	0x04, 0x12
        /*4436*/ 	.short	(.L_2959 - .L_2958)
	.align		4
.L_2958:
        /*4438*/ 	.word	index@(_ZN4vllm25paged_attention_v1_kernelIffLi80ELi8ELi128ELNS_18Fp8KVCacheDataTypeE0ELb1EEEvPT_PKS2_PKT0_S8_ifPKiSA_iPKfiiiSC_SC_iiiii)
        /*443c*/ 	.word	0x00000000


	//----- nvinfo : EIATTR_MIN_STACK_SIZE
	.align		4
.L_2959:
        /*4440*/ 	.byte	0x04, 0x12
        /*4442*/ 	.short	(.L_2961 - .L_2960)
	.align		4
.L_2960:
        /*4444*/ 	.word	index@(_ZN4vllm25paged_attention_v1_kernelIffLi64ELi8ELi128ELNS_18Fp8KVCacheDataTypeE0ELb1EEEvPT_PKS2_PKT0_S8_ifPKiSA_iPKfiiiSC_SC_iiiii)
        /*4448*/ 	.word	0x00000000


	//----- nvinfo : EIATTR_MIN_STACK_SIZE
	.align		4
.L_2961:
        /*444c*/ 	.byte	0x04, 0x12
        /*444e*/ 	.short	(.L_2963 - .L_2962)
	.align		4
.L_2962:
        /*4450*/ 	.word	index@(_ZN4vllm25paged_attention_v1_kernelIffLi32ELi8ELi128ELNS_18Fp8KVCacheDataTypeE0ELb1EEEvPT_PKS2_PKT0_S8_ifPKiSA_iPKfiiiSC_SC_iiiii)
        /*4454*/ 	.word	0x00000000
.L_2963:


//--------------------- .nv.compat                --------------------------
	.section	.nv.compat,"",@"SHT_CUDA_COMPAT_INFO"
	.align	4
        /*0000*/ 	.byte	0x02, 0x09, 0x01, 0x00, 0x02, 0x02, 0x01, 0x00, 0x02, 0x05, 0x05, 0x00, 0x03, 0x07, 0x01, 0x01
        /*0010*/ 	.byte	0x02, 0x03, 0x00, 0x00, 0x02, 0x06, 0x01, 0x00, 0x04, 0x0b, 0x08, 0x00, 0x09, 0x00, 0x00, 0x00
        /*0020*/ 	.byte	0x00, 0x00, 0x00, 0x00


//--------------------- .nv.info._ZN4vllm25paged_attention_v1_kernelI13__nv_bfloat16hLi256ELi32ELi128ELNS_18Fp8KVCacheDataTypeE2ELb0EEEvPT_PKS3_PKT0_S9_ifPKiSB_iPKfiiiSD_SD_iiiii --------------------------
	.section	.nv.info._ZN4vllm25paged_attention_v1_kernelI13__nv_bfloat16hLi256ELi32ELi128ELNS_18Fp8KVCacheDataTypeE2ELb0EEEvPT_PKS3_PKT0_S9_ifPKiSB_iPKfiiiSD_SD_iiiii,"",@"SHT_CUDA_INFO"
	.sectionflags	@""
	.align	4


	//----- nvinfo : EIATTR_CUDA_API_VERSION
	.align		4
        /*0000*/ 	.byte	0x04, 0x37
        /*0002*/ 	.short	(.L_2965 - .L_2964)
.L_2964:
        /*0004*/ 	.word	0x00000082


	//----- nvinfo : EIATTR_KPARAM_INFO
	.align		4
.L_2965:
        /*0008*/ 	.byte	0x04, 0x17
        /*000a*/ 	.short	(.L_2967 - .L_2966)
.L_2966:
        /*000c*/ 	.word	0x00000000
        /*0010*/ 	.short	0x0013
        /*0012*/ 	.short	0x0078
        /*0014*/ 	.byte	0x00, 0xf0, 0x11, 0x00


	//----- nvinfo : EIATTR_KPARAM_INFO
	.align		4
.L_2967:
        /*0018*/ 	.byte	0x04, 0x17
        /*001a*/ 	.short	(.L_2969 - .L_2968)
.L_2968:
        /*001c*/ 	.word	0x00000000
        /*0020*/ 	.short	0x0012
        /*0022*/ 	.short	0x0074
        /*0024*/ 	.byte	0x00, 0xf0, 0x11, 0x00


	//----- nvinfo : EIATTR_KPARAM_INFO
	.align		4
.L_2969:
        /*0028*/ 	.byte	0x04, 0x17
        /*002a*/ 	.short	(.L_2971 - .L_2970)
.L_2970:
        /*002c*/ 	.word	0x00000000
        /*0030*/ 	.short	0x0011
        /*0032*/ 	.short	0x0070
        /*0034*/ 	.byte	0x00, 0xf0, 0x11, 0x00


	//----- nvinfo : EIATTR_KPARAM_INFO
	.align		4
.L_2971:
        /*0038*/ 	.byte	0x04, 0x17
        /*003a*/ 	.short	(.L_2973 - .L_2972)
.L_2972:
        /*003c*/ 	.word	0x00000000
        /*0040*/ 	.short	0x0010
        /*0042*/ 	.short	0x006c
        /*0044*/ 	.byte	0x00, 0xf0, 0x11, 0x00


	//----- nvinfo : EIATTR_KPARAM_INFO
	.align		4
.L_2973:
        /*0048*/ 	.byte	0x04, 0x17
        /*004a*/ 	.short	(.L_2975 - .L_2974)
.L_2974:
        /*004c*/ 	.word	0x00000000
        /*0050*/ 	.short	0x000f
        /*0052*/ 	.short	0x0068
        /*0054*/ 	.byte	0x00, 0xf0, 0x11, 0x00


	//----- nvinfo : EIATTR_KPARAM_INFO
	.align		4
.L_2975:
        /*0058*/ 	.byte	0x04, 0x17
        /*005a*/ 	.short	(.L_2977 - .L_2976)
.L_2976:
        /*005c*/ 	.word	0x00000000
        /*0060*/ 	.short	0x000e
        /*0062*/ 	.short	0x0060
        /*0064*/ 	.byte	0x00, 0xf5, 0x21, 0x00


	//----- nvinfo : EIATTR_KPARAM_INFO
	.align		4
.L_2977:
        /*0068*/ 	.byte	0x04, 0x17
        /*006a*/ 	.short	(.L_2979 - .L_2978)
.L_2978:
        /*006c*/ 	.word	0x00000000
        /*0070*/ 	.short	0x000d
        /*0072*/ 	.short	0x0058
        /*0074*/ 	.byte	0x00, 0xf5, 0x21, 0x00


	//----- nvinfo : EIATTR_KPARAM_INFO
	.align		4
.L_2979:
        /*0078*/ 	.byte	0x04, 0x17
        /*007a*/ 	.short	(.L_2981 - .L_2980)
.L_2980:
        /*007c*/ 	.word	0x00000000
        /*0080*/ 	.short	0x000c
        /*0082*/ 	.short	0x0050
        /*0084*/ 	.byte	0x00, 0xf0, 0x11, 0x00


	//----- nvinfo : EIATTR_KPARAM_INFO
	.align		4
.L_2981:
        /*0088*/ 	.byte	0x04, 0x17
        /*008a*/ 	.short	(.L_2983 - .L_2982)
.L_2982:
        /*008c*/ 	.word	0x00000000
        /*0090*/ 	.short	0x000b
        /*0092*/ 	.short	0x004c
        /*0094*/ 	.byte	0x00, 0xf0, 0x11, 0x00


	//----- nvinfo : EIATTR_KPARAM_INFO
	.align		4
.L_2983:
        /*0098*/ 	.byte	0x04, 0x17
        /*009a*/ 	.short	(.L_2985 - .L_2984)
.L_2984:
        /*009c*/ 	.word	0x00000000
        /*00a0*/ 	.short	0x000a
        /*00a2*/ 	.short	0x0048
        /*00a4*/ 	.byte	0x00, 0xf0, 0x11, 0x00


	//----- nvinfo : EIATTR_KPARAM_INFO
	.align		4
.L_2985:
        /*00a8*/ 	.byte	0x04, 0x17
        /*00aa*/ 	.short	(.L_2987 - .L_2986)
.L_2986:
        /*00ac*/ 	.word	0x00000000
        /*00b0*/ 	.short	0x0009
        /*00b2*/ 	.short	0x0040
        /*00b4*/ 	.byte	0x00, 0xf5, 0x21, 0x00


	//----- nvinfo : EIATTR_KPARAM_INFO
	.align		4
.L_2987:
        /*00b8*/ 	.byte	0x04, 0x17
        /*00ba*/ 	.short	(.L_2989 - .L_2988)
.L_2988:
        /*00bc*/ 	.word	0x00000000
        /*00c0*/ 	.short	0x0008
        /*00c2*/ 	.short	0x0038
        /*00c4*/ 	.byte	0x00, 0xf0, 0x11, 0x00


	//----- nvinfo : EIATTR_KPARAM_INFO
	.align		4
.L_2989:
        /*00c8*/ 	.byte	0x04, 0x17
        /*00ca*/ 	.short	(.L_2991 - .L_2990)
.L_2990:
        /*00cc*/ 	.word	0x00000000
        /*00d0*/ 	.short	0x0007
        /*00d2*/ 	.short	0x0030
        /*00d4*/ 	.byte	0x00, 0xf5, 0x21, 0x00


	//----- nvinfo : EIATTR_KPARAM_INFO
	.align		4
.L_2991:
        /*00d8*/ 	.byte	0x04, 0x17
        /*00da*/ 	.short	(.L_2993 - .L_2992)
.L_2992:
        /*00dc*/ 	.word	0x00000000
        /*00e0*/ 	.short	0x0006
        /*00e2*/ 	.short	0x0028
        /*00e4*/ 	.byte	0x00, 0xf5, 0x21, 0x00


	//----- nvinfo : EIATTR_KPARAM_INFO
	.align		4
.L_2993:
        /*00e8*/ 	.byte	0x04, 0x17
        /*00ea*/ 	.short	(.L_2995 - .L_2994)
.L_2994:
        /*00ec*/ 	.word	0x00000000
        /*00f0*/ 	.short	0x0005
        /*00f2*/ 	.short	0x0024
        /*00f4*/ 	.byte	0x00, 0xf0, 0x11, 0x00


	//----- nvinfo : EIATTR_KPARAM_INFO
	.align		4
.L_2995:
        /*00f8*/ 	.byte	0x04, 0x17
        /*00fa*/ 	.short	(.L_2997 - .L_2996)
.L_2996:
        /*00fc*/ 	.word	0x00000000
        /*0100*/ 	.short	0x0004
        /*0102*/ 	.short	0x0020
        /*0104*/ 	.byte	0x00, 0xf0, 0x11, 0x00


	//----- nvinfo : EIATTR_KPARAM_INFO
	.align		4
.L_2997:
        /*0108*/ 	.byte	0x04, 0x17
        /*010a*/ 	.short	(.L_2999 - .L_2998)
.L_2998:
        /*010c*/ 	.word	0x00000000
        /*0110*/ 	.short	0x0003
        /*0112*/ 	.short	0x0018
        /*0114*/ 	.byte	0x00, 0xf5, 0x21, 0x00


	//----- nvinfo : EIATTR_KPARAM_INFO
	.align		4
.L_2999:
        /*0118*/ 	.byte	0x04, 0x17
        /*011a*/ 	.short	(.L_3001 - .L_3000)
.L_3000:
        /*011c*/ 	.word	0x00000000
        /*0120*/ 	.short	0x0002
        /*0122*/ 	.short	0x0010
        /*0124*/ 	.byte	0x00, 0xf5, 0x21, 0x00


	//----- nvinfo : EIATTR_KPARAM_INFO
	.align		4
.L_3001:
        /*0128*/ 	.byte	0x04, 0x17
        /*012a*/ 	.short	(.L_3003 - .L_3002)
.L_3002:
        /*012c*/ 	.word	0x00000000
        /*0130*/ 	.short	0x0001
        /*0132*/ 	.short	0x0008
        /*0134*/ 	.byte	0x00, 0xf5, 0x21, 0x00


	//----- nvinfo : EIATTR_KPARAM_INFO
	.align		4
.L_3003:
        /*0138*/ 	.byte	0x04, 0x17
        /*013a*/ 	.short	(.L_3005 - .L_3004)
.L_3004:
        /*013c*/ 	.word	0x00000000
        /*0140*/ 	.short	0x0000
        /*0142*/ 	.short	0x0000
        /*0144*/ 	.byte	0x00, 0xf5, 0x21, 0x00


	//----- nvinfo : EIATTR_SPARSE_MMA_MASK
	.align		4
.L_3005:
        /*0148*/ 	.byte	0x03, 0x50
        /*014a*/ 	.short	0x0000


	//----- nvinfo : EIATTR_MAXREG_COUNT
	.align		4
        /*014c*/ 	.byte	0x03, 0x1b
        /*014e*/ 	.short	0x00ff


	//----- nvinfo : EIATTR_NUM_BARRIERS
	.align		4
        /*0150*/ 	.byte	0x02, 0x4c
        /*0152*/ 	.byte	0x01
	.zero		1


	//----- nvinfo : EIATTR_EXTERNS
	.align		4
        /*0154*/ 	.byte	0x04, 0x0f
        /*0156*/ 	.short	(.L_3007 - .L_3006)


	//   ....[0]....
	.align		4
.L_3006:
        /*0158*/ 	.word	index@(__assertfail)


	//----- nvinfo : EIATTR_MERCURY_ISA_VERSION
	.align		4
.L_3007:
        /*015c*/ 	.byte	0x03, 0x5f
        /*015e*/ 	.short	0x0101


	//----- nvinfo : EIATTR_COOP_GROUP_MASK_REGIDS
	.align		4
        /*0160*/ 	.byte	0x04, 0x29
        /*0162*/ 	.short	(.L_3009 - .L_3008)


	//   ....[0]....
.L_3008:
        /*0164*/ 	.word	0xffffffff


	//   ....[1]....
        /*0168*/ 	.word	0xffffffff


	//   ....[2]....
        /*016c*/ 	.word	0xffffffff


	//   ....[3]....
        /*0170*/ 	.word	0xffffffff


	//   ....[4]....
        /*0174*/ 	.word	0xffffffff


	//   ....[5]....
        /*0178*/ 	.word	0xffffffff


	//   ....[6]....
        /*017c*/ 	.word	0xffffffff


	//   ....[7]....
        /*0180*/ 	.word	0xffffffff


	//   ....[8]....
        /*0184*/ 	.word	0xffffffff


	//   ....[9]....
        /*0188*/ 	.word	0xffffffff


	//   ....[10]....
        /*018c*/ 	.word	0xffffffff


	//   ....[11]....
        /*0190*/ 	.word	0xffffffff


	//   ....[12]....
        /*0194*/ 	.word	0xffffffff


	//   ....[13]....
        /*0198*/ 	.word	0xffffffff


	//   ....[14]....
        /*019c*/ 	.word	0xffffffff


	//   ....[15]....
        /*01a0*/ 	.word	0xffffffff


	//   ....[16]....
        /*01a4*/ 	.word	0x0500000f


	//   ....[17]....
        /*01a8*/ 	.word	0x0500000f


	//   ....[18]....
        /*01ac*/ 	.word	0x0500000f


	//   ....[19]....
        /*01b0*/ 	.word	0x0500000f


	//   ....[20]....
        /*01b4*/ 	.word	0x0500000f


	//----- nvinfo : EIATTR_COOP_GROUP_INSTR_OFFSETS
	.align		4
.L_3009:
        /*01b8*/ 	.byte	0x04, 0x28
        /*01ba*/ 	.short	(.L_3011 - .L_3010)


	//   ....[0]....
.L_3010:
        /*01bc*/ 	.word	0x00000270


	//   ....[1]....
        /*01c0*/ 	.word	0x00000290


	//   ....[2]....
        /*01c4*/ 	.word	0x000002b0


	//   ....[3]....
        /*01c8*/ 	.word	0x000002d0


	//   ....[4]....
        /*01cc*/ 	.word	0x000002f0


	//   ....[5]....
        /*01d0*/ 	.word	0x000003f0


	//   ....[6]....
        /*01d4*/ 	.word	0x00000420


	//   ....[7]....
        /*01d8*/ 	.word	0x00000440


	//   ....[8]....
        /*01dc*/ 	.word	0x00001270


	//   ....[9]....
        /*01e0*/ 	.word	0x000012a0


	//   ....[10]....
        /*01e4*/ 	.word	0x000012c0


	//   ....[11]....
        /*01e8*/ 	.word	0x000012e0


	//   ....[12]....
        /*01ec*/ 	.word	0x00001300


	//   ....[13]....
        /*01f0*/ 	.word	0x00001350


	//   ....[14]....
        /*01f4*/ 	.word	0x00001370


	//   ....[15]....
        /*01f8*/ 	.word	0x00001390


	//   ....[16]....
        /*01fc*/ 	.word	0x000030f0


	//   ....[17]....
        /*0200*/ 	.word	0x00003150


	//   ....[18]....
        /*0204*/ 	.word	0x000031b0


	//   ....[19]....
        /*0208*/ 	.word	0x00003210


	//   ....[20]....
        /*020c*/ 	.word	0x00003270


	//----- nvinfo : EIATTR_VRC_CTA_INIT_COUNT
	.align		4
.L_3011:
        /*0210*/ 	.byte	0x02, 0x4a
	.zero		1
	.zero		1


	//----- nvinfo : EIATTR_SYSCALL_OFFSETS
	.align		4
        /*0214*/ 	.byte	0x04, 0x46
        /*0216*/ 	.short	(.L_3013 - .L_3012)


	//   ....[0]....
.L_3012:
        /*0218*/ 	.word	0x00000220


	//----- nvinfo : EIATTR_EXIT_INSTR_OFFSETS
	.align		4
.L_3013:
        /*021c*/ 	.byte	0x04, 0x1c
        /*021e*/ 	.short	(.L_3015 - .L_3014)


	//   ....[0]....
.L_3014:
        /*0220*/ 	.word	0x00002ba0


	//   ....[1]....
        /*0224*/ 	.word	0x00002c00


	//   ....[2]....
        /*0228*/ 	.word	0x000030a0


	//----- nvinfo : EIATTR_CRS_STACK_SIZE
	.align		4
.L_3015:
        /*022c*/ 	.byte	0x04, 0x1e
        /*022e*/ 	.short	(.L_3017 - .L_3016)
.L_3016:
        /*0230*/ 	.word	0x00000000


	//----- nvinfo : EIATTR_CBANK_PARAM_SIZE
	.align		4
.L_3017:
        /*0234*/ 	.byte	0x03, 0x19
        /*0236*/ 	.short	0x007c


	//----- nvinfo : EIATTR_PARAM_CBANK
	.align		4
        /*0238*/ 	.byte	0x04, 0x0a
        /*023a*/ 	.short	(.L_3019 - .L_3018)
	.align		4
.L_3018:
        /*023c*/ 	.word	index@(.nv.constant0._ZN4vllm25paged_attention_v1_kernelI13__nv_bfloat16hLi256ELi32ELi128ELNS_18Fp8KVCacheDataTypeE2ELb0EEEvPT_PKS3_PKT0_S9_ifPKiSB_iPKfiiiSD_SD_iiiii)
        /*0240*/ 	.short	0x0380
        /*0242*/ 	.short	0x007c


	//----- nvinfo : EIATTR_SW_WAR
	.align		4
.L_3019:
        /*0244*/ 	.byte	0x04, 0x36
        /*0246*/ 	.short	(.L_3021 - .L_3020)
.L_3020:
        /*0248*/ 	.word	0x00000008
.L_3021:


//--------------------- .nv.info._ZN4vllm25paged_attention_v1_kernelI13__nv_bfloat16hLi192ELi32ELi128ELNS_18Fp8KVCacheDataTypeE2ELb0EEEvPT_PKS3_PKT0_S9_ifPKiSB_iPKfiiiSD_SD_iiiii --------------------------
	.section	.nv.info._ZN4vllm25paged_attention_v1_kernelI13__nv_bfloat16hLi192ELi32ELi128ELNS_18Fp8KVCacheDataTypeE2ELb0EEEvPT_PKS3_PKT0_S9_ifPKiSB_iPKfiiiSD_SD_iiiii,"",@"SHT_CUDA_INFO"
	.sectionflags	@""
	.align	4


	//----- nvinfo : EIATTR_CUDA_API_VERSION
	.align		4
        /*0000*/ 	.byte	0x04, 0x37
        /*0002*/ 	.short	(.L_3023 - .L_3022)
.L_3022:
        /*0004*/ 	.word	0x00000082


	//----- nvinfo : EIATTR_KPARAM_INFO
	.align		4
.L_3023:
        /*0008*/ 	.byte	0x04, 0x17
        /*000a*/ 	.short	(.L_3025 - .L_3024)
.L_3024:
        /*000c*/ 	.word	0x00000000
        /*0010*/ 	.short	0x0013
        /*0012*/ 	.short	0x0078
        /*0014*/ 	.byte	0x00, 0xf0, 0x11, 0x00


	//----- nvinfo : EIATTR_KPARAM_INFO
	.align		4
.L_3025:
        /*0018*/ 	.byte	0x04, 0x17
        /*001a*/ 	.short	(.L_3027 - .L_3026)
.L_3026:
        /*001c*/ 	.word	0x00000000
        /*0020*/ 	.short	0x0012
        /*0022*/ 	.short	0x0074
        /*0024*/ 	.byte	0x00, 0xf0, 0x11, 0x00


	//----- nvinfo : EIATTR_KPARAM_INFO
	.align		4
.L_3027:
        /*0028*/ 	.byte	0x04, 0x17
        /*002a*/ 	.short	(.L_3029 - .L_3028)
.L_3028:
        /*002c*/ 	.word	0x00000000
        /*0030*/ 	.short	0x0011
        /*0032*/ 	.short	0x0070
        /*0034*/ 	.byte	0x00, 0xf0, 0x11, 0x00


	//----- nvinfo : EIATTR_KPARAM_INFO
	.align		4
.L_3029:
        /*0038*/ 	.byte	0x04, 0x17
        /*003a*/ 	.short	(.L_3031 - .L_3030)
.L_3030:
        /*003c*/ 	.word	0x00000000
        /*0040*/ 	.short	0x0010
        /*0042*/ 	.short	0x006c
        /*0044*/ 	.byte	0x00, 0xf0, 0x11, 0x00


	//----- nvinfo : EIATTR_KPARAM_INFO
	.align		4
.L_3031:
        /*0048*/ 	.byte	0x04, 0x17
        /*004a*/ 	.short	(.L_3033 - .L_3032)
.L_3032:
        /*004c*/ 	.word	0x00000000
        /*0050*/ 	.short	0x000f
        /*0052*/ 	.short	0x0068
        /*0054*/ 	.byte	0x00, 0xf0, 0x11, 0x00


	//----- nvinfo : EIATTR_KPARAM_INFO
	.align		4
.L_3033:
        /*0058*/ 	.byte	0x04, 0x17
        /*005a*/ 	.short	(.L_3035 - .L_3034)
.L_3034:
        /*005c*/ 	.word	0x00000000
        /*0060*/ 	.short	0x000e
        /*0062*/ 	.short	0x0060
        /*0064*/ 	.byte	0x00, 0xf5, 0x21, 0x00


	//----- nvinfo : EIATTR_KPARAM_INFO
	.align		4
.L_3035:
        /*0068*/ 	.byte	0x04, 0x17
        /*006a*/ 	.short	(.L_3037 - .L_3036)
.L_3036:
        /*006c*/ 	.word	0x00000000
        /*0070*/ 	.short	0x000d
        /*0072*/ 	.short	0x0058
        /*0074*/ 	.byte	0x00, 0xf5, 0x21, 0x00


	//----- nvinfo : EIATTR_KPARAM_INFO
	.align		4
.L_3037:
        /*0078*/ 	.byte	0x04, 0x17
        /*007a*/ 	.short	(.L_3039 - .L_3038)
.L_3038:
        /*007c*/ 	.word	0x00000000
        /*0080*/ 	.short	0x000c
        /*0082*/ 	.short	0x0050
        /*0084*/ 	.byte	0x00, 0xf0, 0x11, 0x00


	//----- nvinfo : EIATTR_KPARAM_INFO
	.align		4
.L_3039:
        /*0088*/ 	.byte	0x04, 0x17
        /*008a*/ 	.short	(.L_3041 - .L_3040)
.L_3040:
        /*008c*/ 	.word	0x00000000
        /*0090*/ 	.short	0x000b
        /*0092*/ 	.short	0x004c
        /*0094*/ 	.byte	0x00, 0xf0, 0x11, 0x00


	//----- nvinfo : EIATTR_KPARAM_INFO
	.align		4
.L_3041:
        /*0098*/ 	.byte	0x04, 0x17
        /*009a*/ 	.short	(.L_3043 - .L_3042)
.L_3042:
        /*009c*/ 	.word	0x00000000
        /*00a0*/ 	.short	0x000a
        /*00a2*/ 	.short	0x0048
        /*00a4*/ 	.byte	0x00, 0xf0, 0x11, 0x00


	//----- nvinfo : EIATTR_KPARAM_INFO
	.align		4
.L_3043:
        /*00a8*/ 	.byte	0x04, 0x17
        /*00aa*/ 	.short	(.L_3045 - .L_3044)
.L_3044:
        /*00ac*/ 	.word	0x00000000
        /*00b0*/ 	.short	0x0009
        /*00b2*/ 	.short	0x0040
        /*00b4*/ 	.byte	0x00, 0xf5, 0x21, 0x00


	//----- nvinfo : EIATTR_KPARAM_INFO
	.align		4
.L_3045:
        /*00b8*/ 	.byte	0x04, 0x17
        /*00ba*/ 	.short	(.L_3047 - .L_3046)
.L_3046:
        /*00bc*/ 	.word	0x00000000
        /*00c0*/ 	.short	0x0008
        /*00c2*/ 	.short	0x0038
        /*00c4*/ 	.byte	0x00, 0xf0, 0x11, 0x00


	//----- nvinfo : EIATTR_KPARAM_INFO
	.align		4
.L_3047:
        /*00c8*/ 	.byte	0x04, 0x17
        /*00ca*/ 	.short	(.L_3049 - .L_3048)
.L_3048:
        /*00cc*/ 	.word	0x00000000
        /*00d0*/ 	.short	0x0007
        /*00d2*/ 	.short	0x0030
        /*00d4*/ 	.byte	0x00, 0xf5, 0x21, 0x00


	//----- nvinfo : EIATTR_KPARAM_INFO
	.align		4
.L_3049:
        /*00d8*/ 	.byte	0x04, 0x17
        /*00da*/ 	.short	(.L_3051 - .L_3050)
.L_3050:
        /*00dc*/ 	.word	0x00000000
        /*00e0*/ 	.short	0x0006
        /*00e2*/ 	.short	0x0028
        /*00e4*/ 	.byte	0x00, 0xf5, 0x21, 0x00


	//----- nvinfo : EIATTR_KPARAM_INFO
	.align		4
.L_3051:
        /*00e8*/ 	.byte	0x04, 0x17
        /*00ea*/ 	.short	(.L_3053 - .L_3052)
.L_3052:
        /*00ec*/ 	.word	0x00000000
        /*00f0*/ 	.short	0x0005
        /*00f2*/ 	.short	0x0024
        /*00f4*/ 	.byte	0x00, 0xf0, 0x11, 0x00


	//----- nvinfo : EIATTR_KPARAM_INFO
	.align		4
.L_3053:
        /*00f8*/ 	.byte	0x04, 0x17
        /*00fa*/ 	.short	(.L_3055 - .L_3054)
.L_3054:
        /*00fc*/ 	.word	0x00000000
        /*0100*/ 	.short	0x0004
        /*0102*/ 	.short	0x0020
        /*0104*/ 	.byte	0x00, 0xf0, 0x11, 0x00


	//----- nvinfo : EIATTR_KPARAM_INFO
	.align		4
.L_3055:
        /*0108*/ 	.byte	0x04, 0x17
        /*010a*/ 	.short	(.L_3057 - .L_3056)
.L_3056:
        /*010c*/ 	.word	0x00000000
        /*0110*/ 	.short	0x0003
        /*0112*/ 	.short	0x0018
        /*0114*/ 	.byte	0x00, 0xf5, 0x21, 0x00


	//----- nvinfo : EIATTR_KPARAM_INFO
	.align		4
.L_3057:
        /*0118*/ 	.byte	0x04, 0x17
        /*011a*/ 	.short	(.L_3059 - .L_3058)
.L_3058:
        /*011c*/ 	.word	0x00000000
        /*0120*/ 	.short	0x0002
        /*0122*/ 	.short	0x0010
        /*0124*/ 	.byte	0x00, 0xf5, 0x21, 0x00


	//----- nvinfo : EIATTR_KPARAM_INFO
	.align		4
.L_3059:
        /*0128*/ 	.byte	0x04, 0x17
        /*012a*/ 	.short	(.L_3061 - .L_3060)
.L_3060:
        /*012c*/ 	.word	0x00000000
        /*0130*/ 	.short	0x0001
        /*0132*/ 	.short	0x0008
        /*0134*/ 	.byte	0x00, 0xf5, 0x21, 0x00


	//----- nvinfo : EIATTR_KPARAM_INFO
	.align		4
.L_3061:
        /*0138*/ 	.byte	0x04, 0x17
        /*013a*/ 	.short	(.L_3063 - .L_3062)
.L_3062:
        /*013c*/ 	.word	0x00000000
        /*0140*/ 	.short	0x0000
        /*0142*/ 	.short	0x0000
        /*0144*/ 	.byte	0x00, 0xf5, 0x21, 0x00


	//----- nvinfo : EIATTR_SPARSE_MMA_MASK
	.align		4
.L_3063:
        /*0148*/ 	.byte	0x03, 0x50
        /*014a*/ 	.short	0x0000


	//----- nvinfo : EIATTR_MAXREG_COUNT
	.align		4
        /*014c*/ 	.byte	0x03, 0x1b
        /*014e*/ 	.short	0x00ff


	//----- nvinfo : EIATTR_NUM_BARRIERS
	.align		4
        /*0150*/ 	.byte	0x02, 0x4c
        /*0152*/ 	.byte	0x01
	.zero		1


	//----- nvinfo : EIATTR_EXTERNS
	.align		4
        /*0154*/ 	.byte	0x04, 0x0f
        /*0156*/ 	.short	(.L_3065 - .L_3064)


	//   ....[0]....
	.align		4
.L_3064:
        /*0158*/ 	.word	index@(__assertfail)


	//----- nvinfo : EIATTR_MERCURY_ISA_VERSION
	.align		4
.L_3065:
        /*015c*/ 	.byte	0x03, 0x5f
        /*015e*/ 	.short	0x0101


	//----- nvinfo : EIATTR_COOP_GROUP_MASK_REGIDS
	.align		4
        /*0160*/ 	.byte	0x04, 0x29
        /*0162*/ 	.short	(.L_3067 - .L_3066)


	//   ....[0]....
.L_3066:
        /*0164*/ 	.word	0xffffffff


	//   ....[1]....
        /*0168*/ 	.word	0xffffffff


	//   ....[2]....
        /*016c*/ 	.word	0xffffffff


	//   ....[3]....
        /*0170*/ 	.word	0xffffffff


	//   ....[4]....
        /*0174*/ 	.word	0xffffffff


	//   ....[5]....
        /*0178*/ 	.word	0xffffffff


	//   ....[6]....
        /*017c*/ 	.word	0xffffffff


	//   ....[7]....
        /*0180*/ 	.word	0xffffffff


	//   ....[8]....
        /*0184*/ 	.word	0xffffffff


	//   ....[9]....
        /*0188*/ 	.word	0xffffffff


	//   ....[10]....
        /*018c*/ 	.word	0xffffffff


	//   ....[11]....
        /*0190*/ 	.word	0xffffffff


	//   ....[12]....
        /*0194*/ 	.word	0xffffffff


	//   ....[13]....
        /*0198*/ 	.word	0xffffffff


	//   ....[14]....
        /*019c*/ 	.word	0xffffffff


	//   ....[15]....
        /*01a0*/ 	.word	0xffffffff


	//   ....[16]....
        /*01a4*/ 	.word	0x0500000f


	//   ....[17]....
        /*01a8*/ 	.word	0x0500000f


	//   ....[18]....
        /*01ac*/ 	.word	0x0500000f


	//   ....[19]....
        /*01b0*/ 	.word	0x0500000f


	//   ....[20]....
        /*01b4*/ 	.word	0x0500000f


	//----- nvinfo : EIATTR_COOP_GROUP_INSTR_OFFSETS
	.align		4
.L_3067:
        /*01b8*/ 	.byte	0x04, 0x28
        /*01ba*/ 	.short	(.L_3069 - .L_3068)


	//   ....[0]....
.L_3068:
        /*01bc*/ 	.word	0x00000270


	//   ....[1]....
        /*01c0*/ 	.word	0x00000290


	//   ....[2]....
        /*01c4*/ 	.word	0x000002b0


	//   ....[3]....
        /*01c8*/ 	.word	0x000002d0


	//   ....[4]....
        /*01cc*/ 	.word	0x000002f0


	//   ....[5]....
        /*01d0*/ 	.word	0x00000400


	//   ....[6]....
        /*01d4*/ 	.word	0x00000420


	//   ....[7]....
        /*01d8*/ 	.word	0x00000440


	//   ....[8]....
        /*01dc*/ 	.word	0x00001270


	//   ....[9]....
        /*01e0*/ 	.word	0x000012a0


	//   ....[10]....
        /*01e4*/ 	.word	0x000012c0


	//   ....[11]....
        /*01e8*/ 	.word	0x000012e0


	//   ....[12]....
        /*01ec*/ 	.word	0x00001300


	//   ....[13]....
        /*01f0*/ 	.word	0x00001350


	//   ....[14]....
        /*01f4*/ 	.word	0x00001370


	//   ....[15]....
        /*01f8*/ 	.word	0x00001390


	//   ....[16]....
        /*01fc*/ 	.word	0x00002ca0


	//   ....[17]....
        /*0200*/ 	.word	0x00002d00


	//   ....[18]....
        /*0204*/ 	.word	0x00002d60


	//   ....[19]....
        /*0208*/ 	.word	0x00002dc0


	//   ....[20]....
        /*020c*/ 	.word	0x00002e20


	//----- nvinfo : EIATTR_VRC_CTA_INIT_COUNT
	.align		4
.L_3069:
        /*0210*/ 	.byte	0x02, 0x4a
	.zero		1
	.zero		1


	//----- nvinfo : EIATTR_SYSCALL_OFFSETS
	.align		4
        /*0214*/ 	.byte	0x04, 0x46
        /*0216*/ 	.short	(.L_3071 - .L_3070)


	//   ....[0]....
.L_3070:
        /*0218*/ 	.word	0x00000220


	//----- nvinfo : EIATTR_EXIT_INSTR_OFFSETS
	.align		4
.L_3071:
        /*021c*/ 	.byte	0x04, 0x1c
        /*021e*/ 	.short	(.L_3073 - .L_3072)


	//   ....[0]....
.L_3072:
        /*0220*/ 	.word	0x00002850


	//   ....[1]....
        /*0224*/ 	.word	0x000028b0


	//   ....[2]....
        /*0228*/ 	.word	0x00002c50


	//----- nvinfo : EIATTR_CRS_STACK_SIZE
	.align		4
.L_3073:
        /*022c*/ 	.byte	0x04, 0x1e
        /*022e*/ 	.short	(.L_3075 - .L_3074)
.L_3074:
        /*0230*/ 	.word	0x00000000


	//----- nvinfo : EIATTR_CBANK_PARAM_SIZE
	.align		4
.L_3075:
        /*0234*/ 	.byte	0x03, 0x19
        /*0236*/ 	.short	0x007c


	//----- nvinfo : EIATTR_PARAM_CBANK
	.align		4
        /*0238*/ 	.byte	0x04, 0x0a
        /*023a*/ 	.short	(.L_3077 - .L_3076)
	.align		4
.L_3076:
        /*023c*/ 	.word	index@(.nv.constant0._ZN4vllm25paged_attention_v1_kernelI13__nv_bfloat16hLi192ELi32ELi128ELNS_18Fp8KVCacheDataTypeE2ELb0EEEvPT_PKS3_PKT0_S9_ifPKiSB_iPKfiiiSD_SD_iiiii)
        /*0240*/ 	.short	0x0380
        /*0242*/ 	.short	0x007c


	//----- nvinfo : EIATTR_SW_WAR
	.align		4
.L_3077:
        /*0244*/ 	.byte	0x04, 0x36
        /*0246*/ 	.short	(.L_3079 - .L_3078)
.L_3078:
        /*0248*/ 	.word	0x00000008
.L_3079:


//--------------------- .nv.info._ZN4vllm25paged_attention_v1_kernelI13__nv_bfloat16hLi128ELi32ELi128ELNS_18Fp8KVCacheDataTypeE2ELb0EEEvPT_PKS3_PKT0_S9_ifPKiSB_iPKfiiiSD_SD_iiiii --------------------------
	.section	.nv.info._ZN4vllm25paged_attention_v1_kernelI13__nv_bfloat16hLi128ELi32ELi128ELNS_18Fp8KVCacheDataTypeE2ELb0EEEvPT_PKS3_PKT0_S9_ifPKiSB_iPKfiiiSD_SD_iiiii,"",@"SHT_CUDA_INFO"
	.sectionflags	@""
	.align	4


	//----- nvinfo : EIATTR_CUDA_API_VERSION
	.align		4
        /*0000*/ 	.byte	0x04, 0x37
        /*0002*/ 	.short	(.L_3081 - .L_3080)
.L_3080:
        /*0004*/ 	.word	0x00000082


	//----- nvinfo : EIATTR_KPARAM_INFO
	.align		4
.L_3081:
        /*0008*/ 	.byte	0x04, 0x17
        /*000a*/ 	.short	(.L_3083 - .L_3082)
.L_3082:
        /*000c*/ 	.word	0x00000000
        /*0010*/ 	.short	0x0013
        /*0012*/ 	.short	0x0078
        /*0014*/ 	.byte	0x00, 0xf0, 0x11, 0x00


	//----- nvinfo : EIATTR_KPARAM_INFO
	.align		4
.L_3083:
        /*0018*/ 	.byte	0x04, 0x17
        /*001a*/ 	.short	(.L_3085 - .L_3084)
.L_3084:
        /*001c*/ 	.word	0x00000000
        /*0020*/ 	.short	0x0012
        /*0022*/ 	.short	0x0074
        /*0024*/ 	.byte	0x00, 0xf0, 0x11, 0x00


	//----- nvinfo : EIATTR_KPARAM_INFO
	.align		4
.L_3085:
        /*0028*/ 	.byte	0x04, 0x17
        /*002a*/ 	.short	(.L_3087 - .L_3086)
.L_3086:
        /*002c*/ 	.word	0x00000000
        /*0030*/ 	.short	0x0011
        /*0032*/ 	.short	0x0070
        /*0034*/ 	.byte	0x00, 0xf0, 0x11, 0x00


	//----- nvinfo : EIATTR_KPARAM_INFO
	.align		4
.L_3087:
        /*0038*/ 	.byte	0x04, 0x17
        /*003a*/ 	.short	(.L_3089 - .L_3088)
.L_3088:
        /*003c*/ 	.word	0x00000000
        /*0040*/ 	.short	0x0010
        /*0042*/ 	.short	0x006c
        /*0044*/ 	.byte	0x00, 0xf0, 0x11, 0x00


	//----- nvinfo : EIATTR_KPARAM_INFO
	.align		4
.L_3089:
        /*0048*/ 	.byte	0x04, 0x17
        /*004a*/ 	.short	(.L_3091 - .L_3090)
.L_3090:
        /*004c*/ 	.word	0x00000000
        /*0050*/ 	.short	0x000f
        /*0052*/ 	.short	0x0068
        /*0054*/ 	.byte	0x00, 0xf0, 0x11, 0x00


	//----- nvinfo : EIATTR_KPARAM_INFO
	.align		4
.L_3091:
        /*0058*/ 	.byte	0x04, 0x17
        /*005a*/ 	.short	(.L_3093 - .L_3092)
.L_3092:
        /*005c*/ 	.word	0x00000000
        /*0060*/ 	.short	0x000e
        /*0062*/ 	.short	0x0060
        /*0064*/ 	.byte	0x00, 0xf5, 0x21, 0x00


	//----- nvinfo : EIATTR_KPARAM_INFO
	.align		4
.L_3093:
        /*0068*/ 	.byte	0x04, 0x17
        /*006a*/ 	.short	(.L_3095 - .L_3094)
.L_3094:
        /*006c*/ 	.word	0x00000000
        /*0070*/ 	.short	0x000d
        /*0072*/ 	.short	0x0058
        /*0074*/ 	.byte	0x00, 0xf5, 0x21, 0x00


	//----- nvinfo : EIATTR_KPARAM_INFO
	.align		4
.L_3095:
        /*0078*/ 	.byte	0x04, 0x17
        /*007a*/ 	.short	(.L_3097 - .L_3096)
.L_3096:
        /*007c*/ 	.word	0x00000000
        /*0080*/ 	.short	0x000c
        /*0082*/ 	.short	0x0050
        /*0084*/ 	.byte	0x00, 0xf0, 0x11, 0x00


	//----- nvinfo : EIATTR_KPARAM_INFO
	.align		4
.L_3097:
        /*0088*/ 	.byte	0x04, 0x17
        /*008a*/ 	.short	(.L_3099 - .L_3098)
.L_3098:
        /*008c*/ 	.word	0x00000000
        /*0090*/ 	.short	0x000b
        /*0092*/ 	.short	0x004c
        /*0094*/ 	.byte	0x00, 0xf0, 0x11, 0x00


	//----- nvinfo : EIATTR_KPARAM_INFO
	.align		4
.L_3099:
        /*0098*/ 	.byte	0x04, 0x17
        /*009a*/ 	.short	(.L_3101 - .L_3100)
.L_3100:
        /*009c*/ 	.word	0x00000000
        /*00a0*/ 	.short	0x000a
        /*00a2*/ 	.short	0x0048
        /*00a4*/ 	.byte	0x00, 0xf0, 0x11, 0x00


	//----- nvinfo : EIATTR_KPARAM_INFO
	.align		4
.L_3101:
        /*00a8*/ 	.byte	0x04, 0x17
        /*00aa*/ 	.short	(.L_3103 - .L_3102)
.L_3102:
        /*00ac*/ 	.word	0x00000000
        /*00b0*/ 	.short	0x0009
        /*00b2*/ 	.short	0x0040
        /*00b4*/ 	.byte	0x00, 0xf5, 0x21, 0x00


	//----- nvinfo : EIATTR_KPARAM_INFO
	.align		4
.L_3103:
        /*00b8*/ 	.byte	0x04, 0x17
        /*00ba*/ 	.short	(.L_3105 - .L_3104)
.L_3104:
        /*00bc*/ 	.word	0x00000000
        /*00c0*/ 	.short	0x0008
        /*00c2*/ 	.short	0x0038
        /*00c4*/ 	.byte	0x00, 0xf0, 0x11, 0x00


	//----- nvinfo : EIATTR_KPARAM_INFO
	.align		4
.L_3105:
        /*00c8*/ 	.byte	0x04, 0x17
        /*00ca*/ 	.short	(.L_3107 - .L_3106)
.L_3106:
        /*00cc*/ 	.word	0x00000000
        /*00d0*/ 	.short	0x0007
        /*00d2*/ 	.short	0x0030
        /*00d4*/ 	.byte	0x00, 0xf5, 0x21, 0x00


	//----- nvinfo : EIATTR_KPARAM_INFO
	.align		4
.L_3107:
        /*00d8*/ 	.byte	0x04, 0x17
        /*00da*/ 	.short	(.L_3109 - .L_3108)
.L_3108:
        /*00dc*/ 	.word	0x00000000
        /*00e0*/ 	.short	0x0006
        /*00e2*/ 	.short	0x0028
        /*00e4*/ 	.byte	0x00, 0xf5, 0x21, 0x00


	//----- nvinfo : EIATTR_KPARAM_INFO
	.align		4
.L_3109:
        /*00e8*/ 	.byte	0x04, 0x17
        /*00ea*/ 	.short	(.L_3111 - .L_3110)
.L_3110:
        /*00ec*/ 	.word	0x00000000
        /*00f0*/ 	.short	0x0005
        /*00f2*/ 	.short	0x0024
        /*00f4*/ 	.byte	0x00, 0xf0, 0x11, 0x00


	//----- nvinfo : EIATTR_KPARAM_INFO
	.align		4
.L_3111:
        /*00f8*/ 	.byte	0x04, 0x17
        /*00fa*/ 	.short	(.L_3113 - .L_3112)
.L_3112:
        /*00fc*/ 	.word	0x00000000
        /*0100*/ 	.short	0x0004
        /*0102*/ 	.short	0x0020
        /*0104*/ 	.byte	0x00, 0xf0, 0x11, 0x00


	//----- nvinfo : EIATTR_KPARAM_INFO
	.align		4
.L_3113:
        /*0108*/ 	.byte	0x04, 0x17
        /*010a*/ 	.short	(.L_3115 - .L_3114)
.L_3114:
        /*010c*/ 	.word	0x00000000
        /*0110*/ 	.short	0x0003
        /*0112*/ 	.short	0x0018
        /*0114*/ 	.byte	0x00, 0xf5, 0x21, 0x00


	//----- nvinfo : EIATTR_KPARAM_INFO
	.align		4
.L_3115:
        /*0118*/ 	.byte	0x04, 0x17
        /*011a*/ 	.short	(.L_3117 - .L_3116)
.L_3116:
        /*011c*/ 	.word	0x00000000
        /*0120*/ 	.short	0x0002
        /*0122*/ 	.short	0x0010
        /*0124*/ 	.byte	0x00, 0xf5, 0x21, 0x00


	//----- nvinfo : EIATTR_KPARAM_INFO
	.align		4
.L_3117:
        /*0128*/ 	.byte	0x04, 0x17
        /*012a*/ 	.short	(.L_3119 - .L_3118)
.L_3118:
        /*012c*/ 	.word	0x00000000
        /*0130*/ 	.short	0x0001
        /*0132*/ 	.short	0x0008
        /*0134*/ 	.byte	0x00, 0xf5, 0x21, 0x00


	//----- nvinfo : EIATTR_KPARAM_INFO
	.align		4
.L_3119:
        /*0138*/ 	.byte	0x04, 0x17
        /*013a*/ 	.short	(.L_3121 - .L_3120)
.L_3120:
        /*013c*/ 	.word	0x00000000
        /*0140*/ 	.short	0x0000
        /*0142*/ 	.short	0x0000
        /*0144*/ 	.byte	0x00, 0xf5, 0x21, 0x00


	//----- nvinfo : EIATTR_SPARSE_MMA_MASK
	.align		4
.L_3121:
        /*0148*/ 	.byte	0x03, 0x50
        /*014a*/ 	.short	0x0000


	//----- nvinfo : EIATTR_MAXREG_COUNT
	.align		4
        /*014c*/ 	.byte	0x03, 0x1b
        /*014e*/ 	.short	0x00ff


	//----- nvinfo : EIATTR_NUM_BARRIERS
	.align		4
        /*0150*/ 	.byte	0x02, 0x4c
        /*0152*/ 	.byte	0x01
	.zero		1


	//----- nvinfo : EIATTR_EXTERNS
	.align		4
        /*0154*/ 	.byte	0x04, 0x0f
        /*0156*/ 	.short	(.L_3123 - .L_3122)


	//   ....[0]....
	.align		4
.L_3122:
        /*0158*/ 	.word	index@(__assertfail)


	//----- nvinfo : EIATTR_MERCURY_ISA_VERSION
	.align		4
.L_3123:
        /*015c*/ 	.byte	0x03, 0x5f
        /*015e*/ 	.short	0x0101


	//----- nvinfo : EIATTR_COOP_GROUP_MASK_REGIDS
	.align		4
        /*0160*/ 	.byte	0x04, 0x29
        /*0162*/ 	.short	(.L_3125 - .L_3124)


	//   ....[0]....
.L_3124:
        /*0164*/ 	.word	0xffffffff


	//   ....[1]....
        /*0168*/ 	.word	0xffffffff


	//   ....[2]....
        /*016c*/ 	.word	0xffffffff


	//   ....[3]....
        /*0170*/ 	.word	0xffffffff


	//   ....[4]....
        /*0174*/ 	.word	0xffffffff


	//   ....[5]....
        /*0178*/ 	.word	0xffffffff


	//   ....[6]....
        /*017c*/ 	.word	0xffffffff


	//   ....[7]....
        /*0180*/ 	.word	0xffffffff


	//   ....[8]....
        /*0184*/ 	.word	0xffffffff


	//   ....[9]....
        /*0188*/ 	.word	0xffffffff


	//   ....[10]....
        /*018c*/ 	.word	0xffffffff


	//   ....[11]....
        /*0190*/ 	.word	0xffffffff


	//   ....[12]....
        /*0194*/ 	.word	0xffffffff


	//   ....[13]....
        /*0198*/ 	.word	0xffffffff


	//   ....[14]....
        /*019c*/ 	.word	0xffffffff


	//   ....[15]....
        /*01a0*/ 	.word	0xffffffff


	//   ....[16]....
        /*01a4*/ 	.word	0x0500000f


	//   ....[17]....
        /*01a8*/ 	.word	0x0500000f


	//   ....[18]....
        /*01ac*/ 	.word	0x0500000f


	//   ....[19]....
        /*01b0*/ 	.word	0x0500000f


	//   ....[20]....
        /*01b4*/ 	.word	0x0500000f


	//----- nvinfo : EIATTR_COOP_GROUP_INSTR_OFFSETS
	.align		4
.L_3125:
        /*01b8*/ 	.byte	0x04, 0x28
        /*01ba*/ 	.short	(.L_3127 - .L_3126)


	//   ....[0]....
.L_3126:
        /*01bc*/ 	.word	0x00000270


	//   ....[1]....
        /*01c0*/ 	.word	0x00000290


	//   ....[2]....
        /*01c4*/ 	.word	0x000002b0


	//   ....[3]....
        /*01c8*/ 	.word	0x000002d0


	//   ....[4]....
        /*01cc*/ 	.word	0x000002f0


	//   ....[5]....
        /*01d0*/ 	.word	0x00000400


	//   ....[6]....
        /*01d4*/ 	.word	0x00000420


	//   ....[7]....
        /*01d8*/ 	.word	0x00000440


	//   ....[8]....
        /*01dc*/ 	.word	0x00001270


	//   ....[9]....
        /*01e0*/ 	.word	0x000012a0


	//   ....[10]....
        /*01e4*/ 	.word	0x000012c0


	//   ....[11]....
        /*01e8*/ 	.word	0x000012e0


	//   ....[12]....
        /*01ec*/ 	.word	0x00001300


	//   ....[13]....
        /*01f0*/ 	.word	0x00001350


	//   ....[14]....
        /*01f4*/ 	.word	0x00001370


	//   ....[15]....
        /*01f8*/ 	.word	0x00001390


	//   ....[16]....
        /*01fc*/ 	.word	0x00002860


	//   ....[17]....
        /*0200*/ 	.word	0x000028c0


	//   ....[18]....
        /*0204*/ 	.word	0x00002920


	//   ....[19]....
        /*0208*/ 	.word	0x00002980


	//   ....[20]....
        /*020c*/ 	.word	0x000029e0


	//----- nvinfo : EIATTR_VRC_CTA_INIT_COUNT
	.align		4
.L_3127:
        /*0210*/ 	.byte	0x02, 0x4a
	.zero		1
	.zero		1


	//----- nvinfo : EIATTR_SYSCALL_OFFSETS
	.align		4
        /*0214*/ 	.byte	0x04, 0x46
        /*0216*/ 	.short	(.L_3129 - .L_3128)


	//   ....[0]....
.L_3128:
        /*0218*/ 	.word	0x00000220


	//----- nvinfo : EIATTR_EXIT_INSTR_OFFSETS
	.align		4
.L_3129:
        /*021c*/ 	.byte	0x04, 0x1c
        /*021e*/ 	.short	(.L_3131 - .L_3130)


	//   ....[0]....
.L_3130:
        /*0220*/ 	.word	0x00002510


	//   ....[1]....
        /*0224*/ 	.word	0x00002570


	//   ....[2]....
        /*0228*/ 	.word	0x00002810


	//----- nvinfo : EIATTR_CRS_STACK_SIZE
	.align		4
.L_3131:
        /*022c*/ 	.byte	0x04, 0x1e
        /*022e*/ 	.short	(.L_3133 - .L_3132)
.L_3132:
        /*0230*/ 	.word	0x00000000


	//----- nvinfo : EIATTR_CBANK_PARAM_SIZE
	.align		4
.L_3133:
        /*0234*/ 	.byte	0x03, 0x19
        /*0236*/ 	.short	0x007c


	//----- nvinfo : EIATTR_PARAM_CBANK
	.align		4
        /*0238*/ 	.byte	0x04, 0x0a
        /*023a*/ 	.short	(.L_3135 - .L_3134)
	.align		4
.L_3134:
        /*023c*/ 	.word	index@(.nv.constant0._ZN4vllm25paged_attention_v1_kernelI13__nv_bfloat16hLi128ELi32ELi128ELNS_18Fp8KVCacheDataTypeE2ELb0EEEvPT_PKS3_PKT0_S9_ifPKiSB_iPKfiiiSD_SD_iiiii)
        /*0240*/ 	.short	0x0380
        /*0242*/ 	.short	0x007c


	//----- nvinfo : EIATTR_SW_WAR
	.align		4
.L_3135:
        /*0244*/ 	.byte	0x04, 0x36
        /*0246*/ 	.short	(.L_3137 - .L_3136)
.L_3136:
        /*0248*/ 	.word	0x00000008
.L_3137:


//--------------------- .nv.info._ZN4vllm25paged_attention_v1_kernelI13__nv_bfloat16hLi120ELi32ELi128ELNS_18Fp8KVCacheDataTypeE2ELb0EEEvPT_PKS3_PKT0_S9_ifPKiSB_iPKfiiiSD_SD_iiiii --------------------------
	.section	.nv.info._ZN4vllm25paged_attention_v1_kernelI13__nv_bfloat16hLi120ELi32ELi128ELNS_18Fp8KVCacheDataTypeE2ELb0EEEvPT_PKS3_PKT0_S9_ifPKiSB_iPKfiiiSD_SD_iiiii,"",@"SHT_CUDA_INFO"
	.sectionflags	@""
	.align	4


	//----- nvinfo : EIATTR_CUDA_API_VERSION
	.align		4
        /*0000*/ 	.byte	0x04, 0x37
        /*0002*/ 	.short	(.L_3139 - .L_3138)
.L_3138:
        /*0004*/ 	.word	0x00000082


	//----- nvinfo : EIATTR_KPARAM_INFO
	.align		4
.L_3139:
        /*0008*/ 	.byte	0x04, 0x17
        /*000a*/ 	.short	(.L_3141 - .L_3140)
.L_3140:
        /*000c*/ 	.word	0x00000000
        /*0010*/ 	.short	0x0013
        /*0012*/ 	.short	0x0078
        /*0014*/ 	.byte	0x00, 0xf0, 0x11, 0x00


	//----- nvinfo : EIATTR_KPARAM_INFO
	.align		4
.L_3141:
        /*0018*/ 	.byte	0x04, 0x17
        /*001a*/ 	.short	(.L_3143 - .L_3142)
.L_3142:
        /*001c*/ 	.word	0x00000000
        /*0020*/ 	.short	0x0012
        /*0022*/ 	.short	0x0074
        /*0024*/ 	.byte	0x00, 0xf0, 0x11, 0x00


	//----- nvinfo : EIATTR_KPARAM_INFO
	.align		4
.L_3143:
        /*0028*/ 	.byte	0x04, 0x17
        /*002a*/ 	.short	(.L_3145 - .L_3144)
.L_3144:
        /*002c*/ 	.word	0x00000000
        /*0030*/ 	.short	0x0011
        /*0032*/ 	.short	0x0070
        /*0034*/ 	.byte	0x00, 0xf0, 0x11, 0x00


	//----- nvinfo : EIATTR_KPARAM_INFO
	.align		4
.L_3145:
        /*0038*/ 	.byte	0x04, 0x17
        /*003a*/ 	.short	(.L_3147 - .L_3146)
.L_3146:
        /*003c*/ 	.word	0x00000000
        /*0040*/ 	.short	0x0010
        /*0042*/ 	.short	0x006c
        /*0044*/ 	.byte	0x00, 0xf0, 0x11, 0x00


	//----- nvinfo : EIATTR_KPARAM_INFO
	.align		4
.L_3147:
        /*0048*/ 	.byte	0x04, 0x17
        /*004a*/ 	.short	(.L_3149 - .L_3148)
.L_3148:
        /*004c*/ 	.word	0x00000000
        /*0050*/ 	.short	0x000f
        /*0052*/ 	.short	0x0068
        /*0054*/ 	.byte	0x00, 0xf0, 0x11, 0x00


	//----- nvinfo : EIATTR_KPARAM_INFO
	.align		4
.L_3149:
        /*0058*/ 	.byte	0x04, 0x17
        /*005a*/ 	.short	(.L_3151 - .L_3150)
.L_3150:
        /*005c*/ 	.word	0x00000000
        /*0060*/ 	.short	0x000e
        /*0062*/ 	.short	0x0060
        /*0064*/ 	.byte	0x00, 0xf5, 0x21, 0x00


	//----- nvinfo : EIATTR_KPARAM_INFO
	.align		4
.L_3151:
        /*0068*/ 	.byte	0x04, 0x17
        /*006a*/ 	.short	(.L_3153 - .L_3152)
.L_3152:
        /*006c*/ 	.word	0x00000000
        /*0070*/ 	.short	0x000d
        /*0072*/ 	.short	0x0058
        /*0074*/ 	.byte	0x00, 0xf5, 0x21, 0x00


	//----- nvinfo : EIATTR_KPARAM_INFO
	.align		4
.L_3153:
        /*0078*/ 	.byte	0x04, 0x17
        /*007a*/ 	.short	(.L_3155 - .L_3154)
.L_3154:
        /*007c*/ 	.word	0x00000000
        /*0080*/ 	.short	0x000c
        /*0082*/ 	.short	0x0050
        /*0084*/ 	.byte	0x00, 0xf0, 0x11, 0x00


	//----- nvinfo : EIATTR_KPARAM_INFO
	.align		4
.L_3155:
        /*0088*/ 	.byte	0x04, 0x17
        /*008a*/ 	.short	(.L_3157 - .L_3156)
.L_3156:
        /*008c*/ 	.word	0x00000000
        /*0090*/ 	.short	0x000b
        /*0092*/ 	.short	0x004c
        /*0094*/ 	.byte	0x00, 0xf0, 0x11, 0x00


	//----- nvinfo : EIATTR_KPARAM_INFO
	.align		4
.L_3157:
        /*0098*/ 	.byte	0x04, 0x17
        /*009a*/ 	.short	(.L_3159 - .L_3158)
.L_3158:
        /*009c*/ 	.word	0x00000000
        /*00a0*/ 	.short	0x000a
        /*00a2*/ 	.short	0x0048
        /*00a4*/ 	.byte	0x00, 0xf0, 0x11, 0x00


	//----- nvinfo : EIATTR_KPARAM_INFO
	.align		4
.L_3159:
        /*00a8*/ 	.byte	0x04, 0x17
        /*00aa*/ 	.short	(.L_3161 - .L_3160)
.L_3160:
        /*00ac*/ 	.word	0x00000000
        /*00b0*/ 	.short	0x0009
        /*00b2*/ 	.short	0x0040
        /*00b4*/ 	.byte	0x00, 0xf5, 0x21, 0x00


	//----- nvinfo : EIATTR_KPARAM_INFO
	.align		4
.L_3161:
        /*00b8*/ 	.byte	0x04, 0x17
        /*00ba*/ 	.short	(.L_3163 - .L_3162)
.L_3162:
        /*00bc*/ 	.word	0x00000000
        /*00c0*/ 	.short	0x0008
        /*00c2*/ 	.short	0x0038
        /*00c4*/ 	.byte	0x00, 0xf0, 0x11, 0x00


	//----- nvinfo : EIATTR_KPARAM_INFO
	.align		4
.L_3163:
        /*00c8*/ 	.byte	0x04, 0x17
        /*00ca*/ 	.short	(.L_3165 - .L_3164)
.L_3164:
        /*00cc*/ 	.word	0x00000000
        /*00d0*/ 	.short	0x0007
        /*00d2*/ 	.short	0x0030
        /*00d4*/ 	.byte	0x00, 0xf5, 0x21, 0x00


	//----- nvinfo : EIATTR_KPARAM_INFO
	.align		4
.L_3165:
        /*00d8*/ 	.byte	0x04, 0x17
        /*00da*/ 	.short	(.L_3167 - .L_3166)
.L_3166:
        /*00dc*/ 	.word	0x00000000
        /*00e0*/ 	.short	0x0006
        /*00e2*/ 	.short	0x0028
        /*00e4*/ 	.byte	0x00, 0xf5, 0x21, 0x00


	//----- nvinfo : EIATTR_KPARAM_INFO
	.align		4
.L_3167:
        /*00e8*/ 	.byte	0x04, 0x17
        /*00ea*/ 	.short	(.L_3169 - .L_3168)
.L_3168:
        /*00ec*/ 	.word	0x00000000
        /*00f0*/ 	.short	0x0005
        /*00f2*/ 	.short	0x0024
        /*00f4*/ 	.byte	0x00, 0xf0, 0x11, 0x00


	//----- nvinfo : EIATTR_KPARAM_INFO
	.align		4
.L_3169:
        /*00f8*/ 	.byte	0x04, 0x17
        /*00fa*/ 	.short	(.L_3171 - .L_3170)
.L_3170:
        /*00fc*/ 	.word	0x00000000
        /*0100*/ 	.short	0x0004
        /*0102*/ 	.short	0x0020
        /*0104*/ 	.byte	0x00, 0xf0, 0x11, 0x00


	//----- nvinfo : EIATTR_KPARAM_INFO
	.align		4
.L_3171:
        /*0108*/ 	.byte	0x04, 0x17
        /*010a*/ 	.short	(.L_3173 - .L_3172)
.L_3172:
        /*010c*/ 	.word	0x00000000
        /*0110*/ 	.short	0x0003
        /*0112*/ 	.short	0x0018
        /*0114*/ 	.byte	0x00, 0xf5, 0x21, 0x00


	//----- nvinfo : EIATTR_KPARAM_INFO
	.align		4
.L_3173:
        /*0118*/ 	.byte	0x04, 0x17
        /*011a*/ 	.short	(.L_3175 - .L_3174)
.L_3174:
        /*011c*/ 	.word	0x00000000
        /*0120*/ 	.short	0x0002
        /*0122*/ 	.short	0x0010
        /*0124*/ 	.byte	0x00, 0xf5, 0x21, 0x00


	//----- nvinfo : EIATTR_KPARAM_INFO
	.align		4
.L_3175:
        /*0128*/ 	.byte	0x04, 0x17
        /*012a*/ 	.short	(.L_3177 - .L_3176)
.L_3176:
        /*012c*/ 	.word	0x00000000
        /*0130*/ 	.short	0x0001
        /*0132*/ 	.short	0x0008
        /*0134*/ 	.byte	0x00, 0xf5, 0x21, 0x00


	//----- nvinfo : EIATTR_KPARAM_INFO
	.align		4
.L_3177:
        /*0138*/ 	.byte	0x04, 0x17
        /*013a*/ 	.short	(.L_3179 - .L_3178)
.L_3178:
        /*013c*/ 	.word	0x00000000
        /*0140*/ 	.short	0x0000
        /*0142*/ 	.short	0x0000
        /*0144*/ 	.byte	0x00, 0xf5, 0x21, 0x00


	//----- nvinfo : EIATTR_SPARSE_MMA_MASK
	.align		4
.L_3179:
        /*0148*/ 	.byte	0x03, 0x50
        /*014a*/ 	.short	0x0000


	//----- nvinfo : EIATTR_MAXREG_COUNT
	.align		4
        /*014c*/ 	.byte	0x03, 0x1b
        /*014e*/ 	.short	0x00ff


	//----- nvinfo : EIATTR_NUM_BARRIERS
	.align		4
        /*0150*/ 	.byte	0x02, 0x4c
        /*0152*/ 	.byte	0x01
	.zero		1


	//----- nvinfo : EIATTR_EXTERNS
	.align		4
        /*0154*/ 	.byte	0x04, 0x0f
        /*0156*/ 	.short	(.L_3181 - .L_3180)


	//   ....[0]....
	.align		4
.L_3180:
        /*0158*/ 	.word	index@(__assertfail)


	//----- nvinfo : EIATTR_MERCURY_ISA_VERSION
	.align		4
.L_3181:
        /*015c*/ 	.byte	0x03, 0x5f
        /*015e*/ 	.short	0x0101


	//----- nvinfo : EIATTR_COOP_GROUP_MASK_REGIDS
	.align		4
        /*0160*/ 	.byte	0x04, 0x29
        /*0162*/ 	.short	(.L_3183 - .L_3182)


	//   ....[0]....
.L_3182:
        /*0164*/ 	.word	0xffffffff


	//   ....[1]....
        /*0168*/ 	.word	0xffffffff


	//   ....[2]....
        /*016c*/ 	.word	0xffffffff


	//   ....[3]....
        /*0170*/ 	.word	0xffffffff


	//   ....[4]....
        /*0174*/ 	.word	0xffffffff


	//   ....[5]....
        /*0178*/ 	.word	0xffffffff


	//   ....[6]....
        /*017c*/ 	.word	0xffffffff


	//   ....[7]....
        /*0180*/ 	.word	0xffffffff


	//   ....[8]....
        /*0184*/ 	.word	0xffffffff


	//   ....[9]....
        /*0188*/ 	.word	0xffffffff


	//   ....[10]....
        /*018c*/ 	.word	0xffffffff


	//   ....[11]....
        /*0190*/ 	.word	0xffffffff


	//   ....[12]....
        /*0194*/ 	.word	0xffffffff


	//   ....[13]....
        /*0198*/ 	.word	0xffffffff


	//   ....[14]....
        /*019c*/ 	.word	0xffffffff


	//   ....[15]....
        /*01a0*/ 	.word	0xffffffff


	//   ....[16]....
        /*01a4*/ 	.word	0x0500000f


	//   ....[17]....
        /*01a8*/ 	.word	0x0500000f


	//   ....[18]....
        /*01ac*/ 	.word	0x0500000f


	//   ....[19]....
        /*01b0*/ 	.word	0x0500000f


	//   ....[20]....
        /*01b4*/ 	.word	0x0500000f


	//----- nvinfo : EIATTR_COOP_GROUP_INSTR_OFFSETS
	.align		4
.L_3183:
        /*01b8*/ 	.byte	0x04, 0x28
        /*01ba*/ 	.short	(.L_3185 - .L_3184)


	//   ....[0]....
.L_3184:
        /*01bc*/ 	.word	0x00000270


	//   ....[1]....
        /*01c0*/ 	.word	0x00000290


	//   ....[2]....
        /*01c4*/ 	.word	0x000002b0


	//   ....[3]....
        /*01c8*/ 	.word	0x000002d0


	//   ....[4]....
        /*01cc*/ 	.word	0x000002f0


	//   ....[5]....
        /*01d0*/ 	.word	0x00000400


	//   ....[6]....
        /*01d4*/ 	.word	0x00000420


	//   ....[7]....
        /*01d8*/ 	.word	0x00000440


	//   ....[8]....
        /*01dc*/ 	.word	0x00001270


	//   ....[9]....
        /*01e0*/ 	.word	0x000012a0


	//   ....[10]....
        /*01e4*/ 	.word	0x000012c0


	//   ....[11]....
        /*01e8*/ 	.word	0x000012e0


	//   ....[12]....
        /*01ec*/ 	.word	0x00001300


	//   ....[13]....
        /*01f0*/ 	.word	0x00001350


	//   ....[14]....
        /*01f4*/ 	.word	0x00001370


	//   ....[15]....
        /*01f8*/ 	.word	0x00001390


	//   ....[16]....
        /*01fc*/ 	.word	0x000027c0


	//   ....[17]....
        /*0200*/ 	.word	0x00002820


	//   ....[18]....
        /*0204*/ 	.word	0x00002880


	//   ....[19]....
        /*0208*/ 	.word	0x000028e0


	//   ....[20]....
        /*020c*/ 	.word	0x00002940


	//----- nvinfo : EIATTR_VRC_CTA_INIT_COUNT
	.align		4
.L_3185:
        /*0210*/ 	.byte	0x02, 0x4a
	.zero		1
	.zero		1


	//----- nvinfo : EIATTR_SYSCALL_OFFSETS
	.align		4
        /*0214*/ 	.byte	0x04, 0x46
        /*0216*/ 	.short	(.L_3187 - .L_3186)


	//   ....[0]....
.L_3186:
        /*0218*/ 	.word	0x00000220


	//----- nvinfo : EIATTR_EXIT_INSTR_OFFSETS
	.align		4
.L_3187:
        /*021c*/ 	.byte	0x04, 0x1c
        /*021e*/ 	.short	(.L_3189 - .L_3188)


	//   ....[0]....
.L_3188:
        /*0220*/ 	.word	0x00002490


	//   ....[1]....
        /*0224*/ 	.word	0x000024f0


	//   ....[2]....
        /*0228*/ 	.word	0x00002770


	//----- nvinfo : EIATTR_CRS_STACK_SIZE
	.align		4
.L_3189:
        /*022c*/ 	.byte	0x04, 0x1e
        /*022e*/ 	.short	(.L_3191 - .L_3190)
.L_3190:
        /*0230*/ 	.word	0x00000000


	//----- nvinfo : EIATTR_CBANK_PARAM_SIZE
	.align		4
.L_3191:
        /*0234*/ 	.byte	0x03, 0x19
        /*0236*/ 	.short	0x007c


	//----- nvinfo : EIATTR_PARAM_CBANK
	.align		4
        /*0238*/ 	.byte	0x04, 0x0a
        /*023a*/ 	.short	(.L_3193 - .L_3192)
	.align		4
.L_3192:
        /*023c*/ 	.word	index@(.nv.constant0._ZN4vllm25paged_attention_v1_kernelI13__nv_bfloat16hLi120ELi32ELi128ELNS_18Fp8KVCacheDataTypeE2ELb0EEEvPT_PKS3_PKT0_S9_ifPKiSB_iPKfiiiSD_SD_iiiii)
        /*0240*/ 	.short	0x0380
        /*0242*/ 	.short	0x007c


	//----- nvinfo : EIATTR_SW_WAR
	.align		4
.L_3193:
        /*0244*/ 	.byte	0x04, 0x36
        /*0246*/ 	.short	(.L_3195 - .L_3194)
.L_3194:
        /*0248*/ 	.word	0x00000008
.L_3195:


//--------------------- .nv.info._ZN4vllm25paged_attention_v1_kernelI13__nv_bfloat16hLi112ELi32ELi128ELNS_18Fp8KVCacheDataTypeE2ELb0EEEvPT_PKS3_PKT0_S9_ifPKiSB_iPKfiiiSD_SD_iiiii --------------------------
	.section	.nv.info._ZN4vllm25paged_attention_v1_kernelI13__nv_bfloat16hLi112ELi32ELi128ELNS_18Fp8KVCacheDataTypeE2ELb0EEEvPT_PKS3_PKT0_S9_ifPKiSB_iPKfiiiSD_SD_iiiii,"",@"SHT_CUDA_INFO"
	.sectionflags	@""
	.align	4


	//----- nvinfo : EIATTR_CUDA_API_VERSION
	.align		4
        /*0000*/ 	.byte	0x04, 0x37
        /*0002*/ 	.short	(.L_3197 - .L_3196)
.L_3196:
        /*0004*/ 	.word	0x00000082


	//----- nvinfo : EIATTR_KPARAM_INFO
	.align		4
.L_3197:
        /*0008*/ 	.byte	0x04, 0x17
        /*000a*/ 	.short	(.L_3199 - .L_3198)
.L_3198:
        /*000c*/ 	.word	0x00000000
        /*0010*/ 	.short	0x0013
        /*0012*/ 	.short	0x0078
        /*0014*/ 	.byte	0x00, 0xf0, 0x11, 0x00


	//----- nvinfo : EIATTR_KPARAM_INFO
	.align		4
.L_3199:
        /*0018*/ 	.byte	0x04, 0x17
        /*001a*/ 	.short	(.L_3201 - .L_3200)
.L_3200:
        /*001c*/ 	.word	0x00000000
        /*0020*/ 	.short	0x0012
        /*0022*/ 	.short	0x0074
        /*0024*/ 	.byte	0x00, 0xf0, 0x11, 0x00


	//----- nvinfo : EIATTR_KPARAM_INFO
	.align		4
.L_3201:
        /*0028*/ 	.byte	0x04, 0x17
        /*002a*/ 	.short	(.L_3203 - .L_3202)
.L_3202:
        /*002c*/ 	.word	0x00000000
        /*0030*/ 	.short	0x0011
        /*0032*/ 	.short	0x0070
        /*0034*/ 	.byte	0x00, 0xf0, 0x11, 0x00


	//----- nvinfo : EIATTR_KPARAM_INFO
	.align		4
.L_3203:
        /*0038*/ 	.byte	0x04, 0x17
        /*003a*/ 	.short	(.L_3205 - .L_3204)
.L_3204:
        /*003c*/ 	.word	0x00000000
        /*0040*/ 	.short	0x0010
        /*0042*/ 	.short	0x006c
        /*0044*/ 	.byte	0x00, 0xf0, 0x11, 0x00


	//----- nvinfo : EIATTR_KPARAM_INFO
	.align		4
.L_3205:
        /*0048*/ 	.byte	0x04, 0x17
        /*004a*/ 	.short	(.L_3207 - .L_3206)
.L_3206:
        /*004c*/ 	.word	0x00000000
        /*0050*/ 	.short	0x000f
        /*0052*/ 	.short	0x0068
        /*0054*/ 	.byte	0x00, 0xf0, 0x11, 0x00


	//----- nvinfo : EIATTR_KPARAM_INFO
	.align		4
.L_3207:
        /*0058*/ 	.byte	0x04, 0x17
        /*005a*/ 	.short	(.L_3209 - .L_3208)
.L_3208:
        /*005c*/ 	.word	0x00000000
        /*0060*/ 	.short	0x000e
        /*0062*/ 	.short	0x0060
        /*0064*/ 	.byte	0x00, 0xf5, 0x21, 0x00


	//----- nvinfo : EIATTR_KPARAM_INFO
	.align		4
.L_3209:
        /*0068*/ 	.byte	0x04, 0x17
        /*006a*/ 	.short	(.L_3211 - .L_3210)
.L_3210:
        /*006c*/ 	.word	0x00000000
        /*0070*/ 	.short	0x000d
        /*0072*/ 	.short	0x0058
        /*0074*/ 	.byte	0x00, 0xf5, 0x21, 0x00


	//----- nvinfo : EIATTR_KPARAM_INFO
	.align		4
.L_3211:
        /*0078*/ 	.byte	0x04, 0x17
        /*007a*/ 	.short	(.L_3213 - .L_3212)
.L_3212:
        /*007c*/ 	.word	0x00000000
        /*0080*/ 	.short	0x000c
        /*0082*/ 	.short	0x0050
        /*0084*/ 	.byte	0x00, 0xf0, 0x11, 0x00


	//----- nvinfo : EIATTR_KPARAM_INFO
	.align		4
.L_3213:
        /*0088*/ 	.byte	0x04, 0x17
        /*008a*/ 	.short	(.L_3215 - .L_3214)
.L_3214:
        /*008c*/ 	.word	0x00000000
        /*0090*/ 	.short	0x000b
        /*0092*/ 	.short	0x004c
        /*0094*/ 	.byte	0x00, 0xf0, 0x11, 0x00


	//----- nvinfo : EIATTR_KPARAM_INFO
	.align		4
.L_3215:
        /*0098*/ 	.byte	0x04, 0x17
        /*009a*/ 	.short	(.L_3217 - .L_3216)
.L_3216:
        /*009c*/ 	.word	0x00000000
        /*00a0*/ 	.short	0x000a
        /*00a2*/ 	.short	0x0048
        /*00a4*/ 	.byte	0x00, 0xf0, 0x11, 0x00


	//----- nvinfo : EIATTR_KPARAM_INFO
	.align		4
.L_3217:
        /*00a8*/ 	.byte	0x04, 0x17
        /*00aa*/ 	.short	(.L_3219 - .L_3218)
.L_3218:
        /*00ac*/ 	.word	0x00000000
        /*00b0*/ 	.short	0x0009
        /*00b2*/ 	.short	0x0040
        /*00b4*/ 	.byte	0x00, 0xf5, 0x21, 0x00


	//----- nvinfo : EIATTR_KPARAM_INFO
	.align		4
.L_3219:
        /*00b8*/ 	.byte	0x04, 0x17
        /*00ba*/ 	.short	(.L_3221 - .L_3220)
.L_3220:
        /*00bc*/ 	.word	0x00000000
        /*00c0*/ 	.short	0x0008
        /*00c2*/ 	.short	0x0038
        /*00c4*/ 	.byte	0x00, 0xf0, 0x11, 0x00


	//----- nvinfo : EIATTR_KPARAM_INFO
	.align		4
.L_3221:
        /*00c8*/ 	.byte	0x04, 0x17
        /*00ca*/ 	.short	(.L_3223 - .L_3222)
.L_3222:
        /*00cc*/ 	.word	0x00000000
        /*00d0*/ 	.short	0x0007
        /*00d2*/ 	.short	0x0030
        /*00d4*/ 	.byte	0x00, 0xf5, 0x21, 0x00


	//----- nvinfo : EIATTR_KPARAM_INFO
	.align		4
.L_3223:
        /*00d8*/ 	.byte	0x04, 0x17
        /*00da*/ 	.short	(.L_3225 - .L_3224)
.L_3224:
        /*00dc*/ 	.word	0x00000000
        /*00e0*/ 	.short	0x0006
        /*00e2*/ 	.short	0x0028
        /*00e4*/ 	.byte	0x00, 0xf5, 0x21, 0x00


	//----- nvinfo : EIATTR_KPARAM_INFO
	.align		4
.L_3225:
        /*00e8*/ 	.byte	0x04, 0x17
        /*00ea*/ 	.short	(.L_3227 - .L_3226)
.L_3226:
        /*00ec*/ 	.word	0x00000000
        /*00f0*/ 	.short	0x0005
        /*00f2*/ 	.short	0x0024
        /*00f4*/ 	.byte	0x00, 0xf0, 0x11, 0x00


	//----- nvinfo : EIATTR_KPARAM_INFO
	.align		4
.L_3227:
        /*00f8*/ 	.byte	0x04, 0x17
        /*00fa*/ 	.short	(.L_3229 - .L_3228)
.L_3228:
        /*00fc*/ 	.word	0x00000000
        /*0100*/ 	.short	0x0004
        /*0102*/ 	.short	0x0020
        /*0104*/ 	.byte	0x00, 0xf0, 0x11, 0x00


	//----- nvinfo : EIATTR_KPARAM_INFO
	.align		4
.L_3229:
        /*0108*/ 	.byte	0x04, 0x17
        /*010a*/ 	.short	(.L_3231 - .L_3230)
.L_3230:
        /*010c*/ 	.word	0x00000000
        /*0110*/ 	.short	0x0003
        /*0112*/ 	.short	0x0018
        /*0114*/ 	.byte	0x00, 0xf5, 0x21, 0x00


	//----- nvinfo : EIATTR_KPARAM_INFO
	.align		4
.L_3231:
        /*0118*/ 	.byte	0x04, 0x17
        /*011a*/ 	.short	(.L_3233 - .L_3232)
.L_3232:
        /*011c*/ 	.word	0x00000000
        /*0120*/ 	.short	0x0002
        /*0122*/ 	.short	0x0010
        /*0124*/ 	.byte	0x00, 0xf5, 0x21, 0x00


	//----- nvinfo : EIATTR_KPARAM_INFO
	.align		4
.L_3233:
        /*0128*/ 	.byte	0x04, 0x17
        /*012a*/ 	.short	(.L_3235 - .L_3234)
.L_3234:
        /*012c*/ 	.word	0x00000000
        /*0130*/ 	.short	0x0001
        /*0132*/ 	.short	0x0008
        /*0134*/ 	.byte	0x00, 0xf5, 0x21, 0x00


	//----- nvinfo : EIATTR_KPARAM_INFO
	.align		4
.L_3235:
        /*0138*/ 	.byte	0x04, 0x17
        /*013a*/ 	.short	(.L_3237 - .L_3236)
.L_3236:
        /*013c*/ 	.word	0x00000000
        /*0140*/ 	.short	0x0000
        /*0142*/ 	.short	0x0000
        /*0144*/ 	.byte	0x00, 0xf5, 0x21, 0x00


	//----- nvinfo : EIATTR_SPARSE_MMA_MASK
	.align		4
.L_3237:
        /*0148*/ 	.byte	0x03, 0x50
        /*014a*/ 	.short	0x0000


	//----- nvinfo : EIATTR_MAXREG_COUNT
	.align		4
        /*014c*/ 	.byte	0x03, 0x1b
        /*014e*/ 	.short	0x00ff


	//----- nvinfo : EIATTR_NUM_BARRIERS
	.align		4
        /*0150*/ 	.byte	0x02, 0x4c
        /*0152*/ 	.byte	0x01
	.zero		1


	//----- nvinfo : EIATTR_EXTERNS
	.align		4
        /*0154*/ 	.byte	0x04, 0x0f
        /*0156*/ 	.short	(.L_3239 - .L_3238)


	//   ....[0]....
	.align		4
.L_3238:
        /*0158*/ 	.word	index@(__assertfail)


	//----- nvinfo : EIATTR_MERCURY_ISA_VERSION
	.align		4
.L_3239:
        /*015c*/ 	.byte	0x03, 0x5f
        /*015e*/ 	.short	0x0101


	//----- nvinfo : EIATTR_COOP_GROUP_MASK_REGIDS
	.align		4
        /*0160*/ 	.byte	0x04, 0x29
        /*0162*/ 	.short	(.L_3241 - .L_3240)


	//   ....[0]....
.L_3240:
        /*0164*/ 	.word	0xffffffff


	//   ....[1]....
        /*0168*/ 	.word	0xffffffff


	//   ....[2]....
        /*016c*/ 	.word	0xffffffff


	//   ....[3]....
        /*0170*/ 	.word	0xffffffff


	//   ....[4]....
        /*0174*/ 	.word	0xffffffff


	//   ....[5]....
        /*0178*/ 	.word	0xffffffff


	//   ....[6]....
        /*017c*/ 	.word	0xffffffff


	//   ....[7]....
        /*0180*/ 	.word	0xffffffff


	//   ....[8]....
        /*0184*/ 	.word	0xffffffff


	//   ....[9]....
        /*0188*/ 	.word	0xffffffff


	//   ....[10]....
        /*018c*/ 	.word	0xffffffff


	//   ....[11]....
        /*0190*/ 	.word	0xffffffff


	//   ....[12]....
        /*0194*/ 	.word	0xffffffff


	//   ....[13]....
        /*0198*/ 	.word	0xffffffff


	//   ....[14]....
        /*019c*/ 	.word	0xffffffff


	//   ....[15]....
        /*01a0*/ 	.word	0xffffffff


	//   ....[16]....
        /*01a4*/ 	.word	0x0500000f


	//   ....[17]....
        /*01a8*/ 	.word	0x0500000f


	//   ....[18]....
        /*01ac*/ 	.word	0x0500000f


	//   ....[19]....
        /*01b0*/ 	.word	0x0500000f


	//   ....[20]....
        /*01b4*/ 	.word	0x0500000f


	//----- nvinfo : EIATTR_COOP_GROUP_INSTR_OFFSETS
	.align		4
.L_3241:
        /*01b8*/ 	.byte	0x04, 0x28
        /*01ba*/ 	.short	(.L_3243 - .L_3242)


	//   ....[0]....
.L_3242:
        /*01bc*/ 	.word	0x00000270


	//   ....[1]....
        /*01c0*/ 	.word	0x00000290


	//   ....[2]....
        /*01c4*/ 	.word	0x000002b0


	//   ....[3]....
        /*01c8*/ 	.word	0x000002d0


	//   ....[4]....
        /*01cc*/ 	.word	0x000002f0


	//   ....[5]....
        /*01d0*/ 	.word	0x00000400


	//   ....[6]....
        /*01d4*/ 	.word	0x00000420


	//   ....[7]....
        /*01d8*/ 	.word	0x00000440


	//   ....[8]....
        /*01dc*/ 	.word	0x00001270


	//   ....[9]....
        /*01e0*/ 	.word	0x000012a0


	//   ....[10]....
        /*01e4*/ 	.word	0x000012c0


	//   ....[11]....
        /*01e8*/ 	.word	0x000012e0


	//   ....[12]....
        /*01ec*/ 	.word	0x00001300


	//   ....[13]....
        /*01f0*/ 	.word	0x00001350


	//   ....[14]....
        /*01f4*/ 	.word	0x00001370


	//   ....[15]....
        /*01f8*/ 	.word	0x00001390


	//   ....[16]....
        /*01fc*/ 	.word	0x00002730


	//   ....[17]....
        /*0200*/ 	.word	0x00002790


	//   ....[18]....
        /*0204*/ 	.word	0x000027f0


	//   ....[19]....
        /*0208*/ 	.word	0x00002850


	//   ....[20]....
        /*020c*/ 	.word	0x000028b0


	//----- nvinfo : EIATTR_VRC_CTA_INIT_COUNT
	.align		4
.L_3243:
        /*0210*/ 	.byte	0x02, 0x4a
	.zero		1
	.zero		1


	//----- nvinfo : EIATTR_SYSCALL_OFFSETS
	.align		4
        /*0214*/ 	.byte	0x04, 0x46
        /*0216*/ 	.short	(.L_3245 - .L_3244)


	//   ....[0]....
.L_3244:
        /*0218*/ 	.word	0x00000220


	//----- nvinfo : EIATTR_EXIT_INSTR_OFFSETS
	.align		4
.L_3245:
        /*021c*/ 	.byte	0x04, 0x1c
        /*021e*/ 	.short	(.L_3247 - .L_3246)


	//   ....[0]....
.L_3246:
        /*0220*/ 	.word	0x00002420


	//   ....[1]....
        /*0224*/ 	.word	0x00002480


	//   ....[2]....
        /*0228*/ 	.word	0x000026e0


	//----- nvinfo : EIATTR_CRS_STACK_SIZE
	.align		4
.L_3247:
        /*022c*/ 	.byte	0x04, 0x1e
        /*022e*/ 	.short	(.L_3249 - .L_3248)
.L_3248:
        /*0230*/ 	.word	0x00000000


	//----- nvinfo : EIATTR_CBANK_PARAM_SIZE
	.align		4
.L_3249:
        /*0234*/ 	.byte	0x03, 0x19
        /*0236*/ 	.short	0x007c


	//----- nvinfo : EIATTR_PARAM_CBANK
	.align		4
        /*0238*/ 	.byte	0x04, 0x0a
        /*023a*/ 	.short	(.L_3251 - .L_3250)
	.align		4
.L_3250:
        /*023c*/ 	.word	index@(.nv.constant0._ZN4vllm25paged_attention_v1_kernelI13__nv_bfloat16hLi112ELi32ELi128ELNS_18Fp8KVCacheDataTypeE2ELb0EEEvPT_PKS3_PKT0_S9_ifPKiSB_iPKfiiiSD_SD_iiiii)
        /*0240*/ 	.short	0x0380
        /*0242*/ 	.short	0x007c


	//----- nvinfo : EIATTR_SW_WAR
	.align		4
.L_3251:
        /*0244*/ 	.byte	0x04, 0x36
        /*0246*/ 	.short	(.L_3253 - .L_3252)
.L_3252:
        /*0248*/ 	.word	0x00000008
.L_3253:


//--------------------- .nv.info._ZN4vllm25paged_attention_v1_kernelI13__nv_bfloat16hLi96ELi32ELi128ELNS_18Fp8KVCacheDataTypeE2ELb0EEEvPT_PKS3_PKT0_S9_ifPKiSB_iPKfiiiSD_SD_iiiii --------------------------
	.section	.nv.info._ZN4vllm25paged_attention_v1_kernelI13__nv_bfloat16hLi96ELi32ELi128ELNS_18Fp8KVCacheDataTypeE2ELb0EEEvPT_PKS3_PKT0_S9_ifPKiSB_iPKfiiiSD_SD_iiiii,"",@"SHT_CUDA_INFO"
	.sectionflags	@""
	.align	4


	//----- nvinfo : EIATTR_CUDA_API_VERSION
	.align		4
        /*0000*/ 	.byte	0x04, 0x37
        /*0002*/ 	.short	(.L_3255 - .L_3254)
.L_3254:
        /*0004*/ 	.word	0x00000082


	//----- nvinfo : EIATTR_KPARAM_INFO
	.align		4
.L_3255:
        /*0008*/ 	.byte	0x04, 0x17
        /*000a*/ 	.short	(.L_3257 - .L_3256)
.L_3256:
        /*000c*/ 	.word	0x00000000
        /*0010*/ 	.short	0x0013
        /*0012*/ 	.short	0x0078
        /*0014*/ 	.byte	0x00, 0xf0, 0x11, 0x00


	//----- nvinfo : EIATTR_KPARAM_INFO
	.align		4
.L_3257:
        /*0018*/ 	.byte	0x04, 0x17
        /*001a*/ 	.short	(.L_3259 - .L_3258)
.L_3258:
        /*001c*/ 	.word	0x00000000
        /*0020*/ 	.short	0x0012
        /*0022*/ 	.short	0x0074
        /*0024*/ 	.byte	0x00, 0xf0, 0x11, 0x00


	//----- nvinfo : EIATTR_KPARAM_INFO
	.align		4
.L_3259:
        /*0028*/ 	.byte	0x04, 0x17
        /*002a*/ 	.short	(.L_3261 - .L_3260)
.L_3260:
        /*002c*/ 	.word	0x00000000
        /*0030*/ 	.short	0x0011
        /*0032*/ 	.short	0x0070
        /*0034*/ 	.byte	0x00, 0xf0, 0x11, 0x00


	//----- nvinfo : EIATTR_KPARAM_INFO
	.align		4
.L_3261:
        /*0038*/ 	.byte	0x04, 0x17
        /*003a*/ 	.short	(.L_3263 - .L_3262)
.L_3262:
        /*003c*/ 	.word	0x00000000
        /*0040*/ 	.short	0x0010
        /*0042*/ 	.short	0x006c
        /*0044*/ 	.byte	0x00, 0xf0, 0x11, 0x00


	//----- nvinfo : EIATTR_KPARAM_INFO
	.align		4
.L_3263:
        /*0048*/ 	.byte	0x04, 0x17
        /*004a*/ 	.short	(.L_3265 - .L_3264)
.L_3264:
        /*004c*/ 	.word	0x00000000
        /*0050*/ 	.short	0x000f
        /*0052*/ 	.short	0x0068
        /*0054*/ 	.byte	0x00, 0xf0, 0x11, 0x00


	//----- nvinfo : EIATTR_KPARAM_INFO
	.align		4
.L_3265:
        /*0058*/ 	.byte	0x04, 0x17
        /*005a*/ 	.short	(.L_3267 - .L_3266)
.L_3266:
        /*005c*/ 	.word	0x00000000
        /*0060*/ 	.short	0x000e
        /*0062*/ 	.short	0x0060
        /*0064*/ 	.byte	0x00, 0xf5, 0x21, 0x00


	//----- nvinfo : EIATTR_KPARAM_INFO
	.align		4
.L_3267:
        /*0068*/ 	.byte	0x04, 0x17
        /*006a*/ 	.short	(.L_3269 - .L_3268)
.L_3268:
        /*006c*/ 	.word	0x00000000
        /*0070*/ 	.short	0x000d
        /*0072*/ 	.short	0x0058
        /*0074*/ 	.byte	0x00, 0xf5, 0x21, 0x00


	//----- nvinfo : EIATTR_KPARAM_INFO
	.align		4
.L_3269:
        /*0078*/ 	.byte	0x04, 0x17
        /*007a*/ 	.short	(.L_3271 - .L_3270)
.L_3270:
        /*007c*/ 	.word	0x00000000
        /*0080*/ 	.short	0x000c
        /*0082*/ 	.short	0x0050
        /*0084*/ 	.byte	0x00, 0xf0, 0x11, 0x00


	//----- nvinfo : EIATTR_KPARAM_INFO
	.align		4
.L_3271:
        /*0088*/ 	.byte	0x04, 0x17
        /*008a*/ 	.short	(.L_3273 - .L_3272)
.L_3272:
        /*008c*/ 	.word	0x00000000
        /*0090*/ 	.short	0x000b
        /*0092*/ 	.short	0x004c
        /*0094*/ 	.byte	0x00, 0xf0, 0x11, 0x00


	//----- nvinfo : EIATTR_KPARAM_INFO
	.align		4
.L_3273:
        /*0098*/ 	.byte	0x04, 0x17
        /*009a*/ 	.short	(.L_3275 - .L_3274)
.L_3274:
        /*009c*/ 	.word	0x00000000
        /*00a0*/ 	.short	0x000a
        /*00a2*/ 	.short	0x0048
        /*00a4*/ 	.byte	0x00, 0xf0, 0x11, 0x00


	//----- nvinfo : EIATTR_KPARAM_INFO
	.align		4
.L_3275:
        /*00a8*/ 	.byte	0x04, 0x17
        /*00aa*/ 	.short	(.L_3277 - .L_3276)
.L_3276:
        /*00ac*/ 	.word	0x00000000
        /*00b0*/ 	.short	0x0009
        /*00b2*/ 	.short	0x0040
        /*00b4*/ 	.byte	0x00, 0xf5, 0x21, 0x00


	//----- nvinfo : EIATTR_KPARAM_INFO
	.align		4
.L_3277:
        /*00b8*/ 	.byte	0x04, 0x17
        /*00ba*/ 	.short	(.L_3279 - .L_3278)
.L_3278:
        /*00bc*/ 	.word	0x00000000
        /*00c0*/ 	.short	0x0008
        /*00c2*/ 	.short	0x0038
        /*00c4*/ 	.byte	0x00, 0xf0, 0x11, 0x00


	//----- nvinfo : EIATTR_KPARAM_INFO
	.align		4
.L_3279:
        /*00c8*/ 	.byte	0x04, 0x17
        /*00ca*/ 	.short	(.L_3281 - .L_3280)
.L_3280:
        /*00cc*/ 	.word	0x00000000
        /*00d0*/ 	.short	0x0007
        /*00d2*/ 	.short	0x0030
        /*00d4*/ 	.byte	0x00, 0xf5, 0x21, 0x00


	//----- nvinfo : EIATTR_KPARAM_INFO
	.align		4
.L_3281:
        /*00d8*/ 	.byte	0x04, 0x17
        /*00da*/ 	.short	(.L_3283 - .L_3282)
.L_3282:
        /*00dc*/ 	.word	0x00000000
        /*00e0*/ 	.short	0x0006
        /*00e2*/ 	.short	0x0028
        /*00e4*/ 	.byte	0x00, 0xf5, 0x21, 0x00


	//----- nvinfo : EIATTR_KPARAM_INFO
	.align		4
.L_3283:
        /*00e8*/ 	.byte	0x04, 0x17
        /*00ea*/ 	.short	(.L_3285 - .L_3284)
.L_3284:
        /*00ec*/ 	.word	0x00000000
        /*00f0*/ 	.short	0x0005
        /*00f2*/ 	.short	0x0024
        /*00f4*/ 	.byte	0x00, 0xf0, 0x11, 0x00


	//----- nvinfo : EIATTR_KPARAM_INFO
	.align		4
.L_3285:
        /*00f8*/ 	.byte	0x04, 0x17
        /*00fa*/ 	.short	(.L_3287 - .L_3286)
.L_3286:
        /*00fc*/ 	.word	0x00000000
        /*0100*/ 	.short	0x0004
        /*0102*/ 	.short	0x0020
        /*0104*/ 	.byte	0x00, 0xf0, 0x11, 0x00


	//----- nvinfo : EIATTR_KPARAM_INFO
	.align		4
.L_3287:
        /*0108*/ 	.byte	0x04, 0x17
        /*010a*/ 	.short	(.L_3289 - .L_3288)
.L_3288:
        /*010c*/ 	.word	0x00000000
        /*0110*/ 	.short	0x0003
        /*0112*/ 	.short	0x0018
        /*0114*/ 	.byte	0x00, 0xf5, 0x21, 0x00


	//----- nvinfo : EIATTR_KPARAM_INFO
	.align		4
.L_3289:
        /*0118*/ 	.byte	0x04, 0x17
        /*011a*/ 	.short	(.L_3291 - .L_3290)
.L_3290:
        /*011c*/ 	.word	0x00000000
        /*0120*/ 	.short	0x0002
        /*0122*/ 	.short	0x0010
        /*0124*/ 	.byte	0x00, 0xf5, 0x21, 0x00


	//----- nvinfo : EIATTR_KPARAM_INFO
	.align		4
.L_3291:
        /*0128*/ 	.byte	0x04, 0x17
        /*012a*/ 	.short	(.L_3293 - .L_3292)
.L_3292:
        /*012c*/ 	.word	0x00000000
        /*0130*/ 	.short	0x0001
        /*0132*/ 	.short	0x0008
        /*0134*/ 	.byte	0x00, 0xf5, 0x21, 0x00


	//----- nvinfo : EIATTR_KPARAM_INFO
	.align		4
.L_3293:
        /*0138*/ 	.byte	0x04, 0x17
        /*013a*/ 	.short	(.L_3295 - .L_3294)
.L_3294:
        /*013c*/ 	.word	0x00000000
        /*0140*/ 	.short	0x0000
        /*0142*/ 	.short	0x0000
        /*0144*/ 	.byte	0x00, 0xf5, 0x21, 0x00


	//----- nvinfo : EIATTR_SPARSE_MMA_MASK
	.align		4
.L_3295:
        /*0148*/ 	.byte	0x03, 0x50
        /*014a*/ 	.short	0x0000


	//----- nvinfo : EIATTR_MAXREG_COUNT
	.align		4
        /*014c*/ 	.byte	0x03, 0x1b
        /*014e*/ 	.short	0x00ff


	//----- nvinfo : EIATTR_NUM_BARRIERS
	.align		4
        /*0150*/ 	.byte	0x02, 0x4c
        /*0152*/ 	.byte	0x01
	.zero		1


	//----- nvinfo : EIATTR_EXTERNS
	.align		4
        /*0154*/ 	.byte	0x04, 0x0f
        /*0156*/ 	.short	(.L_3297 - .L_3296)


	//   ....[0]....
	.align		4
.L_3296:
        /*0158*/ 	.word	index@(__assertfail)


	//----- nvinfo : EIATTR_MERCURY_ISA_VERSION
	.align		4
.L_3297:
        /*015c*/ 	.byte	0x03, 0x5f
        /*015e*/ 	.short	0x0101


	//----- nvinfo : EIATTR_COOP_GROUP_MASK_REGIDS
	.align		4
        /*0160*/ 	.byte	0x04, 0x29
        /*0162*/ 	.short	(.L_3299 - .L_3298)


	//   ....[0]....
.L_3298:
        /*0164*/ 	.word	0xffffffff


	//   ....[1]....
        /*0168*/ 	.word	0xffffffff


	//   ....[2]....
        /*016c*/ 	.word	0xffffffff


	//   ....[3]....
        /*0170*/ 	.word	0xffffffff


	//   ....[4]....
        /*0174*/ 	.word	0xffffffff


	//   ....[5]....
        /*0178*/ 	.word	0xffffffff


	//   ....[6]....
        /*017c*/ 	.word	0xffffffff


	//   ....[7]....
        /*0180*/ 	.word	0xffffffff


	//   ....[8]....
        /*0184*/ 	.word	0xffffffff


	//   ....[9]....
        /*0188*/ 	.word	0xffffffff


	//   ....[10]....
        /*018c*/ 	.word	0xffffffff


	//   ....[11]....
        /*0190*/ 	.word	0xffffffff


	//   ....[12]....
        /*0194*/ 	.word	0xffffffff


	//   ....[13]....
        /*0198*/ 	.word	0xffffffff


	//   ....[14]....
        /*019c*/ 	.word	0xffffffff


	//   ....[15]....
        /*01a0*/ 	.word	0xffffffff


	//   ....[16]....
        /*01a4*/ 	.word	0x0500000f


	//   ....[17]....
        /*01a8*/ 	.word	0x0500000f


	//   ....[18]....
        /*01ac*/ 	.word	0x0500000f


	//   ....[19]....
        /*01b0*/ 	.word	0x0500000f


	//   ....[20]....
        /*01b4*/ 	.word	0x0500000f


	//----- nvinfo : EIATTR_COOP_GROUP_INSTR_OFFSETS
	.align		4
.L_3299:
        /*01b8*/ 	.byte	0x04, 0x28
        /*01ba*/ 	.short	(.L_3301 - .L_3300)


	//   ....[0]....
.L_3300:
        /*01bc*/ 	.word	0x00000270


	//   ....[1]....
        /*01c0*/ 	.word	0x00000290


	//   ....[2]....
        /*01c4*/ 	.word	0x000002b0


	//   ....[3]....
        /*01c8*/ 	.word	0x000002d0


	//   ....[4]....
        /*01cc*/ 	.word	0x000002f0


	//   ....[5]....
        /*01d0*/ 	.word	0x00000400


	//   ....[6]....
        /*01d4*/ 	.word	0x00000420


	//   ....[7]....
        /*01d8*/ 	.word	0x00000440


	//   ....[8]....
        /*01dc*/ 	.word	0x00001270


	//   ....[9]....
        /*01e0*/ 	.word	0x000012a0


	//   ....[10]....
        /*01e4*/ 	.word	0x000012c0


	//   ....[11]....
        /*01e8*/ 	.word	0x000012e0


	//   ....[12]....
        /*01ec*/ 	.word	0x00001300


	//   ....[13]....
        /*01f0*/ 	.word	0x00001350


	//   ....[14]....
        /*01f4*/ 	.word	0x00001370


	//   ....[15]....
        /*01f8*/ 	.word	0x00001390


	//   ....[16]....
        /*01fc*/ 	.word	0x00002620


	//   ....[17]....
        /*0200*/ 	.word	0x00002680


	//   ....[18]....
        /*0204*/ 	.word	0x000026e0


	//   ....[19]....
        /*0208*/ 	.word	0x00002740


	//   ....[20]....
        /*020c*/ 	.word	0x000027a0


	//----- nvinfo : EIATTR_VRC_CTA_INIT_COUNT
	.align		4
.L_3301:
        /*0210*/ 	.byte	0x02, 0x4a
	.zero		1
	.zero		1


	//----- nvinfo : EIATTR_SYSCALL_OFFSETS
	.align		4
        /*0214*/ 	.byte	0x04, 0x46
        /*0216*/ 	.short	(.L_3303 - .L_3302)


	//   ....[0]....
.L_3302:
        /*0218*/ 	.word	0x00000220


	//----- nvinfo : EIATTR_EXIT_INSTR_OFFSETS
	.align		4
.L_3303:
        /*021c*/ 	.byte	0x04, 0x1c
        /*021e*/ 	.short	(.L_3305 - .L_3304)


	//   ....[0]....
.L_3304:
        /*0220*/ 	.word	0x00002350


	//   ....[1]....
        /*0224*/ 	.word	0x000023b0


	//   ....[2]....
        /*0228*/ 	.word	0x000025d0


	//----- nvinfo : EIATTR_CRS_STACK_SIZE
	.align		4
.L_3305:
        /*022c*/ 	.byte	0x04, 0x1e
        /*022e*/ 	.short	(.L_3307 - .L_3306)
.L_3306:
        /*0230*/ 	.word	0x00000000


	//----- nvinfo : EIATTR_CBANK_PARAM_SIZE
	.align		4
.L_3307:
        /*0234*/ 	.byte	0x03, 0x19
        /*0236*/ 	.short	0x007c


	//----- nvinfo : EIATTR_PARAM_CBANK
	.align		4
        /*0238*/ 	.byte	0x04, 0x0a
        /*023a*/ 	.short	(.L_3309 - .L_3308)
	.align		4
.L_3308:
        /*023c*/ 	.word	index@(.nv.constant0._ZN4vllm25paged_attention_v1_kernelI13__nv_bfloat16hLi96ELi32ELi128ELNS_18Fp8KVCacheDataTypeE2ELb0EEEvPT_PKS3_PKT0_S9_ifPKiSB_iPKfiiiSD_SD_iiiii)
        /*0240*/ 	.short	0x0380
        /*0242*/ 	.short	0x007c


	//----- nvinfo : EIATTR_SW_WAR
	.align		4
.L_3309:
        /*0244*/ 	.byte	0x04, 0x36
        /*0246*/ 	.short	(.L_3311 - .L_3310)
.L_3310:
        /*0248*/ 	.word	0x00000008
.L_3311:


//--------------------- .nv.info._ZN4vllm25paged_attention_v1_kernelI13__nv_bfloat16hLi80ELi32ELi128ELNS_18Fp8KVCacheDataTypeE2ELb0EEEvPT_PKS3_PKT0_S9_ifPKiSB_iPKfiiiSD_SD_iiiii --------------------------
	.section	.nv.info._ZN4vllm25paged_attention_v1_kernelI13__nv_bfloat16hLi80ELi32ELi128ELNS_18Fp8KVCacheDataTypeE2ELb0EEEvPT_PKS3_PKT0_S9_ifPKiSB_iPKfiiiSD_SD_iiiii,"",@"SHT_CUDA_INFO"
	.sectionflags	@""
	.align	4


	//----- nvinfo : EIATTR_CUDA_API_VERSION
	.align		4
        /*0000*/ 	.byte	0x04, 0x37
        /*0002*/ 	.short	(.L_3313 - .L_3312)
.L_3312:
        /*0004*/ 	.word	0x00000082


	//----- nvinfo : EIATTR_KPARAM_INFO
	.align		4
.L_3313:
        /*0008*/ 	.byte	0x04, 0x17
        /*000a*/ 	.short	(.L_3315 - .L_3314)
.L_3314:
        /*000c*/ 	.word	0x00000000
        /*0010*/ 	.short	0x0013
        /*0012*/ 	.short	0x0078
        /*0014*/ 	.byte	0x00, 0xf0, 0x11, 0x00


	//----- nvinfo : EIATTR_KPARAM_INFO
	.align		4
.L_3315:
        /*0018*/ 	.byte	0x04, 0x17
        /*001a*/ 	.short	(.L_3317 - .L_3316)
.L_3316:
        /*001c*/ 	.word	0x00000000
        /*0020*/ 	.short	0x0012
        /*0022*/ 	.short	0x0074
        /*0024*/ 	.byte	0x00, 0xf0, 0x11, 0x00


	//----- nvinfo : EIATTR_KPARAM_INFO
	.align		4
.L_3317:
        /*0028*/ 	.byte	0x04, 0x17
        /*002a*/ 	.short	(.L_3319 - .L_3318)
.L_3318:
        /*002c*/ 	.word	0x00000000
        /*0030*/ 	.short	0x0011
        /*0032*/ 	.short	0x0070
        /*0034*/ 	.byte	0x00, 0xf0, 0x11, 0x00


	//----- nvinfo : EIATTR_KPARAM_INFO
	.align		4
.L_3319:
        /*0038*/ 	.byte	0x04, 0x17
        /*003a*/ 	.short	(.L_3321 - .L_3320)
.L_3320:
        /*003c*/ 	.word	0x00000000
        /*0040*/ 	.short	0x0010
        /*0042*/ 	.short	0x006c
        /*0044*/ 	.byte	0x00, 0xf0, 0x11, 0x00


	//----- nvinfo : EIATTR_KPARAM_INFO
	.align		4
.L_3321:
        /*0048*/ 	.byte	0x04, 0x17
        /*004a*/ 	.short	(.L_3323 - .L_3322)
.L_3322:
        /*004c*/ 	.word	0x00000000
        /*0050*/ 	.short	0x000f
        /*0052*/ 	.short	0x0068
        /*0054*/ 	.byte	0x00, 0xf0, 0x11, 0x00


	//----- nvinfo : EIATTR_KPARAM_INFO
	.align		4
.L_3323:
        /*0058*/ 	.byte	0x04, 0x17
        /*005a*/ 	.short	(.L_3325 - .L_3324)
.L_3324:
        /*005c*/ 	.word	0x00000000
        /*0060*/ 	.short	0x000e
        /*0062*/ 	.short	0x0060
        /*0064*/ 	.byte	0x00, 0xf5, 0x21, 0x00


	//----- nvinfo : EIATTR_KPARAM_INFO
	.align		4
.L_3325:
        /*0068*/ 	.byte	0x04, 0x17
        /*006a*/ 	.short	(.L_3327 - .L_3326)
.L_3326:
        /*006c*/ 	.word	0x00000000
        /*0070*/ 	.short	0x000d
        /*0072*/ 	.short	0x0058
        /*0074*/ 	.byte	0x00, 0xf5, 0x21, 0x00


	//----- nvinfo : EIATTR_KPARAM_INFO
	.align		4
.L_3327:
        /*0078*/ 	.byte	0x04, 0x17
        /*007a*/ 	.short	(.L_3329 - .L_3328)
.L_3328:
        /*007c*/ 	.word	0x00000000
        /*0080*/ 	.short	0x000c
        /*0082*/ 	.short	0x0050
        /*0084*/ 	.byte	0x00, 0xf0, 0x11, 0x00


	//----- nvinfo : EIATTR_KPARAM_INFO
	.align		4
.L_3329:
        /*0088*/ 	.byte	0x04, 0x17
        /*008a*/ 	.short	(.L_3331 - .L_3330)
.L_3330:
        /*008c*/ 	.word	0x00000000
        /*0090*/ 	.short	0x000b
        /*0092*/ 	.short	0x004c
        /*0094*/ 	.byte	0x00, 0xf0, 0x11, 0x00


	//----- nvinfo : EIATTR_KPARAM_INFO
	.align		4
.L_3331:
        /*0098*/ 	.byte	0x04, 0x17
        /*009a*/ 	.short	(.L_3333 - .L_3332)
.L_3332:
        /*009c*/ 	.word	0x00000000
        /*00a0*/ 	.short	0x000a
        /*00a2*/ 	.short	0x0048
        /*00a4*/ 	.byte	0x00, 0xf0, 0x11, 0x00


	//----- nvinfo : EIATTR_KPARAM_INFO
	.align		4
.L_3333:
        /*00a8*/ 	.byte	0x04, 0x17
        /*00aa*/ 	.short	(.L_3335 - .L_3334)
.L_3334:
        /*00ac*/ 	.word	0x00000000
        /*00b0*/ 	.short	0x0009
        /*00b2*/ 	.short	0x0040
        /*00b4*/ 	.byte	0x00, 0xf5, 0x21, 0x00


	//----- nvinfo : EIATTR_KPARAM_INFO
	.align		4
.L_3335:
        /*00b8*/ 	.byte	0x04, 0x17
        /*00ba*/ 	.short	(.L_3337 - .L_3336)
.L_3336:
        /*00bc*/ 	.word	0x00000000
        /*00c0*/ 	.short	0x0008
        /*00c2*/ 	.short	0x0038
        /*00c4*/ 	.byte	0x00, 0xf0, 0x11, 0x00


	//----- nvinfo : EIATTR_KPARAM_INFO
	.align		4
.L_3337:
        /*00c8*/ 	.byte	0x04, 0x17
        /*00ca*/ 	.short	(.L_3339 - .L_3338)
.L_3338:
        /*00cc*/ 	.word	0x00000000
        /*00d0*/ 	.short	0x0007
        /*00d2*/ 	.short	0x0030
        /*00d4*/ 	.byte	0x00, 0xf5, 0x21, 0x00


	//----- nvinfo : EIATTR_KPARAM_INFO
	.align		4
.L_3339:
        /*00d8*/ 	.byte	0x04, 0x17
        /*00da*/ 	.short	(.L_3341 - .L_3340)
.L_3340:
        /*00dc*/ 	.word	0x00000000
        /*00e0*/ 	.short	0x0006
        /*00e2*/ 	.short	0x0028
        /*00e4*/ 	.byte	0x00, 0xf5, 0x21, 0x00


	//----- nvinfo : EIATTR_KPARAM_INFO
	.align		4
.L_3341:
        /*00e8*/ 	.byte	0x04, 0x17
        /*00ea*/ 	.short	(.L_3343 - .L_3342)
.L_3342:
        /*00ec*/ 	.word	0x00000000
        /*00f0*/ 	.short	0x0005
        /*00f2*/ 	.short	0x0024
        /*00f4*/ 	.byte	0x00, 0xf0, 0x11, 0x00


	//----- nvinfo : EIATTR_KPARAM_INFO
	.align		4
.L_3343:
        /*00f8*/ 	.byte	0x04, 0x17
        /*00fa*/ 	.short	(.L_3345 - .L_3344)
.L_3344:
        /*00fc*/ 	.word	0x00000000
        /*0100*/ 	.short	0x0004
        /*0102*/ 	.short	0x0020
        /*0104*/ 	.byte	0x00, 0xf0, 0x11, 0x00


	//----- nvinfo : EIATTR_KPARAM_INFO
	.align		4
.L_3345:
        /*0108*/ 	.byte	0x04, 0x17
        /*010a*/ 	.short	(.L_3347 - .L_3346)
.L_3346:
        /*010c*/ 	.word	0x00000000
        /*0110*/ 	.short	0x0003
        /*0112*/ 	.short	0x0018
        /*0114*/ 	.byte	0x00, 0xf5, 0x21, 0x00


	//----- nvinfo : EIATTR_KPARAM_INFO
	.align		4
.L_3347:
        /*0118*/ 	.byte	0x04, 0x17
        /*011a*/ 	.short	(.L_3349 - .L_3348)
.L_3348:
        /*011c*/ 	.word	0x00000000
        /*0120*/ 	.short	0x0002
        /*0122*/ 	.short	0x0010
        /*0124*/ 	.byte	0x00, 0xf5, 0x21, 0x00


	//----- nvinfo : EIATTR_KPARAM_INFO
	.align		4
.L_3349:
        /*0128*/ 	.byte	0x04, 0x17
        /*012a*/ 	.short	(.L_3351 - .L_3350)
.L_3350:
        /*012c*/ 	.word	0x00000000
        /*0130*/ 	.short	0x0001
        /*0132*/ 	.short	0x0008
        /*0134*/ 	.byte	0x00, 0xf5, 0x21, 0x00


	//----- nvinfo : EIATTR_KPARAM_INFO
	.align		4
.L_3351:
        /*0138*/ 	.byte	0x04, 0x17
        /*013a*/ 	.short	(.L_3353 - .L_3352)
.L_3352:
        /*013c*/ 	.word	0x00000000
        /*0140*/ 	.short	0x0000
        /*0142*/ 	.short	0x0000
        /*0144*/ 	.byte	0x00, 0xf5, 0x21, 0x00


	//----- nvinfo : EIATTR_SPARSE_MMA_MASK
	.align		4
.L_3353:
        /*0148*/ 	.byte	0x03, 0x50
        /*014a*/ 	.short	0x0000


	//----- nvinfo : EIATTR_MAXREG_COUNT
	.align		4
        /*014c*/ 	.byte	0x03, 0x1b
        /*014e*/ 	.short	0x00ff


	//----- nvinfo : EIATTR_NUM_BARRIERS
	.align		4
        /*0150*/ 	.byte	0x02, 0x4c
        /*0152*/ 	.byte	0x01
	.zero		1


	//----- nvinfo : EIATTR_EXTERNS
	.align		4
        /*0154*/ 	.byte	0x04, 0x0f
        /*0156*/ 	.short	(.L_3355 - .L_3354)


	//   ....[0]....
	.align		4
.L_3354:
        /*0158*/ 	.word	index@(__assertfail)


	//----- nvinfo : EIATTR_MERCURY_ISA_VERSION
	.align		4
.L_3355:
        /*015c*/ 	.byte	0x03, 0x5f
        /*015e*/ 	.short	0x0101


	//----- nvinfo : EIATTR_COOP_GROUP_MASK_REGIDS
	.align		4
        /*0160*/ 	.byte	0x04, 0x29
        /*0162*/ 	.short	(.L_3357 - .L_3356)


	//   ....[0]....
.L_3356:
        /*0164*/ 	.word	0xffffffff


	//   ....[1]....
        /*0168*/ 	.word	0xffffffff


	//   ....[2]....
        /*016c*/ 	.word	0xffffffff


	//   ....[3]....
        /*0170*/ 	.word	0xffffffff


	//   ....[4]....
        /*0174*/ 	.word	0xffffffff


	//   ....[5]....
        /*0178*/ 	.word	0xffffffff


	//   ....[6]....
        /*017c*/ 	.word	0xffffffff


	//   ....[7]....
        /*0180*/ 	.word	0xffffffff


	//   ....[8]....
        /*0184*/ 	.word	0xffffffff


	//   ....[9]....
        /*0188*/ 	.word	0xffffffff


	//   ....[10]....
        /*018c*/ 	.word	0xffffffff


	//   ....[11]....
        /*0190*/ 	.word	0xffffffff


	//   ....[12]....
        /*0194*/ 	.word	0xffffffff


	//   ....[13]....
        /*0198*/ 	.word	0xffffffff


	//   ....[14]....
        /*019c*/ 	.word	0xffffffff


	//   ....[15]....
        /*01a0*/ 	.word	0xffffffff


	//   ....[16]....
        /*01a4*/ 	.word	0x0500000f


	//   ....[17]....
        /*01a8*/ 	.word	0x0500000f


	//   ....[18]....
        /*01ac*/ 	.word	0x0500000f


	//   ....[19]....
        /*01b0*/ 	.word	0x0500000f


	//   ....[20]....
        /*01b4*/ 	.word	0x0500000f


	//----- nvinfo : EIATTR_COOP_GROUP_INSTR_OFFSETS
	.align		4
.L_3357:
        /*01b8*/ 	.byte	0x04, 0x28
        /*01ba*/ 	.short	(.L_3359 - .L_3358)


	//   ....[0]....
.L_3358:
        /*01bc*/ 	.word	0x00000270


	//   ....[1]....
        /*01c0*/ 	.word	0x00000290


	//   ....[2]....
        /*01c4*/ 	.word	0x000002b0


	//   ....[3]....
        /*01c8*/ 	.word	0x000002d0


	//   ....[4]....
        /*01cc*/ 	.word	0x000002f0


	//   ....[5]....
        /*01d0*/ 	.word	0x00000400


	//   ....[6]....
        /*01d4*/ 	.word	0x00000420


	//   ....[7]....
        /*01d8*/ 	.word	0x00000440


	//   ....[8]....
        /*01dc*/ 	.word	0x00001270


	//   ....[9]....
        /*01e0*/ 	.word	0x000012a0


	//   ....[10]....
        /*01e4*/ 	.word	0x000012c0


	//   ....[11]....
        /*01e8*/ 	.word	0x000012e0


	//   ....[12]....
        /*01ec*/ 	.word	0x00001300


	//   ....[13]....
        /*01f0*/ 	.word	0x00001350


	//   ....[14]....
        /*01f4*/ 	.word	0x00001370


	//   ....[15]....
        /*01f8*/ 	.word	0x00001390


	//   ....[16]....
        /*01fc*/ 	.word	0x00002510


	//   ....[17]....
        /*0200*/ 	.word	0x00002570


	//   ....[18]....
        /*0204*/ 	.word	0x000025d0


	//   ....[19]....
        /*0208*/ 	.word	0x00002630


	//   ....[20]....
        /*020c*/ 	.word	0x00002690


	//----- nvinfo : EIATTR_VRC_CTA_INIT_COUNT
	.align		4
.L_3359:
        /*0210*/ 	.byte	0x02, 0x4a
	.zero		1
	.zero		1


	//----- nvinfo : EIATTR_SYSCALL_OFFSETS
	.align		4
        /*0214*/ 	.byte	0x04, 0x46
        /*0216*/ 	.short	(.L_3361 - .L_3360)


	//   ....[0]....
.L_3360:
        /*0218*/ 	.word	0x00000220


	//----- nvinfo : EIATTR_EXIT_INSTR_OFFSETS
	.align		4
.L_3361:
        /*021c*/ 	.byte	0x04, 0x1c
        /*021e*/ 	.short	(.L_3363 - .L_3362)


	//   ....[0]....
.L_3362:
        /*0220*/ 	.word	0x00002280


	//   ....[1]....
        /*0224*/ 	.word	0x000022e0


	//   ....[2]....
        /*0228*/ 	.word	0x000024c0


	//----- nvinfo : EIATTR_CRS_STACK_SIZE
	.align		4
.L_3363:
        /*022c*/ 	.byte	0x04, 0x1e
        /*022e*/ 	.short	(.L_3365 - .L_3364)
.L_3364:
        /*0230*/ 	.word	0x00000000


	//----- nvinfo : EIATTR_CBANK_PARAM_SIZE
	.align		4
.L_3365:
        /*0234*/ 	.byte	0x03, 0x19
        /*0236*/ 	.short	0x007c


	//----- nvinfo : EIATTR_PARAM_CBANK
	.align		4
        /*0238*/ 	.byte	0x04, 0x0a
        /*023a*/ 	.short	(.L_3367 - .L_3366)
	.align		4
.L_3366:
        /*023c*/ 	.word	index@(.nv.constant0._ZN4vllm25paged_attention_v1_kernelI13__nv_bfloat16hLi80ELi32ELi128ELNS_18Fp8KVCacheDataTypeE2ELb0EEEvPT_PKS3_PKT0_S9_ifPKiSB_iPKfiiiSD_SD_iiiii)
        /*0240*/ 	.short	0x0380
        /*0242*/ 	.short	0x007c


	//----- nvinfo : EIATTR_SW_WAR
	.align		4
.L_3367:
        /*0244*/ 	.byte	0x04, 0x36
        /*0246*/ 	.short	(.L_3369 - .L_3368)
.L_3368:
        /*0248*/ 	.word	0x00000008
.L_3369:


//--------------------- .nv.info._ZN4vllm25paged_attention_v1_kernelI13__nv_bfloat16hLi64ELi32ELi128ELNS_18Fp8KVCacheDataTypeE2ELb0EEEvPT_PKS3_PKT0_S9_ifPKiSB_iPKfiiiSD_SD_iiiii --------------------------
	.section	.nv.info._ZN4vllm25paged_attention_v1_kernelI13__nv_bfloat16hLi64ELi32ELi128ELNS_18Fp8KVCacheDataTypeE2ELb0EEEvPT_PKS3_PKT0_S9_ifPKiSB_iPKfiiiSD_SD_iiiii,"",@"SHT_CUDA_INFO"
	.sectionflags	@""
	.align	4


	//----- nvinfo : EIATTR_CUDA_API_VERSION
	.align		4
        /*0000*/ 	.byte	0x04, 0x37
        /*0002*/ 	.short	(.L_3371 - .L_3370)
.L_3370:
        /*0004*/ 	.word	0x00000082


	//----- nvinfo : EIATTR_KPARAM_INFO
	.align		4
.L_3371:
        /*0008*/ 	.byte	0x04, 0x17
        /*000a*/ 	.short	(.L_3373 - .L_3372)
.L_3372:
        /*000c*/ 	.word	0x00000000
        /*0010*/ 	.short	0x0013
        /*0012*/ 	.short	0x0078
        /*0014*/ 	.byte	0x00, 0xf0, 0x11, 0x00


	//----- nvinfo : EIATTR_KPARAM_INFO
	.align		4
.L_3373:
        /*0018*/ 	.byte	0x04, 0x17
        /*001a*/ 	.short	(.L_3375 - .L_3374)
.L_3374:
        /*001c*/ 	.word	0x00000000
        /*0020*/ 	.short	0x0012
        /*0022*/ 	.short	0x0074
        /*0024*/ 	.byte	0x00, 0xf0, 0x11, 0x00


	//----- nvinfo : EIATTR_KPARAM_INFO
	.align		4
.L_3375:
        /*0028*/ 	.byte	0x04, 0x17
        /*002a*/ 	.short	(.L_3377 - .L_3376)
.L_3376:
        /*002c*/ 	.word	0x00000000
        /*0030*/ 	.short	0x0011
        /*0032*/ 	.short	0x0070
        /*0034*/ 	.byte	0x00, 0xf0, 0x11, 0x00


	//----- nvinfo : EIATTR_KPARAM_INFO
	.align		4
.L_3377:
        /*0038*/ 	.byte	0x04, 0x17
        /*003a*/ 	.short	(.L_3379 - .L_3378)
.L_3378:
        /*003c*/ 	.word	0x00000000
        /*0040*/ 	.short	0x0010
        /*0042*/ 	.short	0x006c
        /*0044*/ 	.byte	0x00, 0xf0, 0x11, 0x00


	//----- nvinfo : EIATTR_KPARAM_INFO
	.align		4
.L_3379:
        /*0048*/ 	.byte	0x04, 0x17
        /*004a*/ 	.short	(.L_3381 - .L_3380)
.L_3380:
        /*004c*/ 	.word	0x00000000
        /*0050*/ 	.short	0x000f
        /*0052*/ 	.short	0x0068
        /*0054*/ 	.byte	0x00, 0xf0, 0x11, 0x00


	//----- nvinfo : EIATTR_KPARAM_INFO
	.align		4
.L_3381:
        /*0058*/ 	.byte	0x04, 0x17
        /*005a*/ 	.short	(.L_3383 - .L_3382)
.L_3382:
        /*005c*/ 	.word	0x00000000
        /*0060*/ 	.short	0x000e
        /*0062*/ 	.short	0x0060
        /*0064*/ 	.byte	0x00, 0xf5, 0x21, 0x00


	//----- nvinfo : EIATTR_KPARAM_INFO
	.align		4
.L_3383:
        /*0068*/ 	.byte	0x04, 0x17
        /*006a*/ 	.short	(.L_3385 - .L_3384)
.L_3384:
        /*006c*/ 	.word	0x00000000
        /*0070*/ 	.short	0x000d
        /*0072*/ 	.short	0x0058
        /*0074*/ 	.byte	0x00, 0xf5, 0x21, 0x00


	//----- nvinfo : EIATTR_KPARAM_INFO
	.align		4
.L_3385:
        /*0078*/ 	.byte	0x04, 0x17
        /*007a*/ 	.short	(.L_3387 - .L_3386)
.L_3386:
        /*007c*/ 	.word	0x00000000
        /*0080*/ 	.short	0x000c
        /*0082*/ 	.short	0x0050
        /*0084*/ 	.byte	0x00, 0xf0, 0x11, 0x00


	//----- nvinfo : EIATTR_KPARAM_INFO
	.align		4
.L_3387:
        /*0088*/ 	.byte	0x04, 0x17
        /*008a*/ 	.short	(.L_3389 - .L_3388)
.L_3388:
        /*008c*/ 	.word	0x00000000
        /*0090*/ 	.short	0x000b
        /*0092*/ 	.short	0x004c
        /*0094*/ 	.byte	0x00, 0xf0, 0x11, 0x00


	//----- nvinfo : EIATTR_KPARAM_INFO
	.align		4
.L_3389:
        /*0098*/ 	.byte	0x04, 0x17
        /*009a*/ 	.short	(.L_3391 - .L_3390)
.L_3390:
        /*009c*/ 	.word	0x00000000
        /*00a0*/ 	.short	0x000a
        /*00a2*/ 	.short	0x0048
        /*00a4*/ 	.byte	0x00, 0xf0, 0x11, 0x00


	//----- nvinfo : EIATTR_KPARAM_INFO
	.align		4
.L_3391:
        /*00a8*/ 	.byte	0x04, 0x17
        /*00aa*/ 	.short	(.L_3393 - .L_3392)
.L_3392:
        /*00ac*/ 	.word	0x00000000
        /*00b0*/ 	.short	0x0009
        /*00b2*/ 	.short	0x0040
        /*00b4*/ 	.byte	0x00, 0xf5, 0x21, 0x00


	//----- nvinfo : EIATTR_KPARAM_INFO
	.align		4
.L_3393:
        /*00b8*/ 	.byte	0x04, 0x17
        /*00ba*/ 	.short	(.L_3395 - .L_3394)
.L_3394:
        /*00bc*/ 	.word	0x00000000
        /*00c0*/ 	.short	0x0008
        /*00c2*/ 	.short	0x0038
        /*00c4*/ 	.byte	0x00, 0xf0, 0x11, 0x00


	//----- nvinfo : EIATTR_KPARAM_INFO
	.align		4
.L_3395:
        /*00c8*/ 	.byte	0x04, 0x17
        /*00ca*/ 	.short	(.L_3397 - .L_3396)
.L_3396:
        /*00cc*/ 	.word	0x00000000
        /*00d0*/ 	.short	0x0007
        /*00d2*/ 	.short	0x0030
        /*00d4*/ 	.byte	0x00, 0xf5, 0x21, 0x00


	//----- nvinfo : EIATTR_KPARAM_INFO
	.align		4
.L_3397:
        /*00d8*/ 	.byte	0x04, 0x17
        /*00da*/ 	.short	(.L_3399 - .L_3398)
.L_3398:
        /*00dc*/ 	.word	0x00000000
        /*00e0*/ 	.short	0x0006
        /*00e2*/ 	.short	0x0028
        /*00e4*/ 	.byte	0x00, 0xf5, 0x21, 0x00


	//----- nvinfo : EIATTR_KPARAM_INFO
	.align		4
.L_3399:
        /*00e8*/ 	.byte	0x04, 0x17
        /*00ea*/ 	.short	(.L_3401 - .L_3400)
.L_3400:
        /*00ec*/ 	.word	0x00000000
        /*00f0*/ 	.short	0x0005
        /*00f2*/ 	.short	0x0024
        /*00f4*/ 	.byte	0x00, 0xf0, 0x11, 0x00


	//----- nvinfo : EIATTR_KPARAM_INFO
	.align		4
.L_3401:
        /*00f8*/ 	.byte	0x04, 0x17
        /*00fa*/ 	.short	(.L_3403 - .L_3402)
.L_3402:
        /*00fc*/ 	.word	0x00000000
        /*0100*/ 	.short	0x0004
        /*0102*/ 	.short	0x0020
        /*0104*/ 	.byte	0x00, 0xf0, 0x11, 0x00


	//----- nvinfo : EIATTR_KPARAM_INFO
	.align		4
.L_3403:
        /*0108*/ 	.byte	0x04, 0x17
        /*010a*/ 	.short	(.L_3405 - .L_3404)
.L_3404:
        /*010c*/ 	.word	0x00000000
        /*0110*/ 	.short	0x0003
        /*0112*/ 	.short	0x0018
        /*0114*/ 	.byte	0x00, 0xf5, 0x21, 0x00


	//----- nvinfo : EIATTR_KPARAM_INFO
	.align		4
.L_3405:
        /*0118*/ 	.byte	0x04, 0x17
        /*011a*/ 	.short	(.L_3407 - .L_3406)
.L_3406:
        /*011c*/ 	.word	0x00000000
        /*0120*/ 	.short	0x0002
        /*0122*/ 	.short	0x0010
        /*0124*/ 	.byte	0x00, 0xf5, 0x21, 0x00


	//----- nvinfo : EIATTR_KPARAM_INFO
	.align		4
.L_3407:
        /*0128*/ 	.byte	0x04, 0x17
        /*012a*/ 	.short	(.L_3409 - .L_3408)
.L_3408:
        /*012c*/ 	.word	0x00000000
        /*0130*/ 	.short	0x0001
        /*0132*/ 	.short	0x0008
        /*0134*/ 	.byte	0x00, 0xf5, 0x21, 0x00


	//----- nvinfo : EIATTR_KPARAM_INFO
	.align		4
.L_3409:
        /*0138*/ 	.byte	0x04, 0x17
        /*013a*/ 	.short	(.L_3411 - .L_3410)
.L_3410:
        /*013c*/ 	.word	0x00000000
        /*0140*/ 	.short	0x0000
        /*0142*/ 	.short	0x0000
        /*0144*/ 	.byte	0x00, 0xf5, 0x21, 0x00


	//----- nvinfo : EIATTR_SPARSE_MMA_MASK
	.align		4
.L_3411:
        /*0148*/ 	.byte	0x03, 0x50
        /*014a*/ 	.short	0x0000


	//----- nvinfo : EIATTR_MAXREG_COUNT
	.align		4
        /*014c*/ 	.byte	0x03, 0x1b
        /*014e*/ 	.short	0x00ff


	//----- nvinfo : EIATTR_NUM_BARRIERS
	.align		4
        /*0150*/ 	.byte	0x02, 0x4c
        /*0152*/ 	.byte	0x01
	.zero		1


	//----- nvinfo : EIATTR_EXTERNS
	.align		4
        /*0154*/ 	.byte	0x04, 0x0f
        /*0156*/ 	.short	(.L_3413 - .L_3412)


	//   ....[0]....
	.align		4
.L_3412:
        /*0158*/ 	.word	index@(__assertfail)


	//----- nvinfo : EIATTR_MERCURY_ISA_VERSION
	.align		4
.L_3413:
        /*015c*/ 	.byte	0x03, 0x5f
        /*015e*/ 	.short	0x0101


	//----- nvinfo : EIATTR_COOP_GROUP_MASK_REGIDS
	.align		4
        /*0160*/ 	.byte	0x04, 0x29
        /*0162*/ 	.short	(.L_3415 - .L_3414)


	//   ....[0]....
.L_3414:
        /*0164*/ 	.word	0xffffffff


	//   ....[1]....
        /*0168*/ 	.word	0xffffffff


	//   ....[2]....
        /*016c*/ 	.word	0xffffffff


	//   ....[3]....
        /*0170*/ 	.word	0xffffffff


	//   ....[4]....
        /*0174*/ 	.word	0xffffffff


	//   ....[5]....
        /*0178*/ 	.word	0xffffffff


	//   ....[6]....
        /*017c*/ 	.word	0xffffffff


	//   ....[7]....
        /*0180*/ 	.word	0xffffffff


	//   ....[8]....
        /*0184*/ 	.word	0xffffffff


	//   ....[9]....
        /*0188*/ 	.word	0xffffffff


	//   ....[10]....
        /*018c*/ 	.word	0xffffffff


	//   ....[11]....
        /*0190*/ 	.word	0xffffffff


	//   ....[12]....
        /*0194*/ 	.word	0xffffffff


	//   ....[13]....
        /*0198*/ 	.word	0xffffffff


	//   ....[14]....
        /*019c*/ 	.word	0xffffffff


	//   ....[15]....
        /*01a0*/ 	.word	0xffffffff


	//   ....[16]....
        /*01a4*/ 	.word	0x0500000f


	//   ....[17]....
        /*01a8*/ 	.word	0x0500000f


	//   ....[18]....
        /*01ac*/ 	.word	0x0500000f


	//   ....[19]....
        /*01b0*/ 	.word	0x0500000f


	//   ....[20]....
        /*01b4*/ 	.word	0x0500000f


	//----- nvinfo : EIATTR_COOP_GROUP_INSTR_OFFSETS
	.align		4
.L_3415:
        /*01b8*/ 	.byte	0x04, 0x28
        /*01ba*/ 	.short	(.L_3417 - .L_3416)


	//   ....[0]....
.L_3416:
        /*01bc*/ 	.word	0x00000270


	//   ....[1]....
        /*01c0*/ 	.word	0x00000290


	//   ....[2]....
        /*01c4*/ 	.word	0x000002b0


	//   ....[3]....
        /*01c8*/ 	.word	0x000002d0


	//   ....[4]....
        /*01cc*/ 	.word	0x000002f0


	//   ....[5]....
        /*01d0*/ 	.word	0x00000400


	//   ....[6]....
        /*01d4*/ 	.word	0x00000420


	//   ....[7]....
        /*01d8*/ 	.word	0x00000440


	//   ....[8]....
        /*01dc*/ 	.word	0x00001270


	//   ....[9]....
        /*01e0*/ 	.word	0x000012a0


	//   ....[10]....
        /*01e4*/ 	.word	0x000012c0


	//   ....[11]....
        /*01e8*/ 	.word	0x000012e0


	//   ....[12]....
        /*01ec*/ 	.word	0x00001300


	//   ....[13]....
        /*01f0*/ 	.word	0x00001350


	//   ....[14]....
        /*01f4*/ 	.word	0x00001370


	//   ....[15]....
        /*01f8*/ 	.word	0x00001390


	//   ....[16]....
        /*01fc*/ 	.word	0x00002430


	//   ....[17]....
        /*0200*/ 	.word	0x00002490


	//   ....[18]....
        /*0204*/ 	.word	0x000024f0


	//   ....[19]....
        /*0208*/ 	.word	0x00002550


	//   ....[20]....
        /*020c*/ 	.word	0x000025b0


	//----- nvinfo : EIATTR_VRC_CTA_INIT_COUNT
	.align		4
.L_3417:
        /*0210*/ 	.byte	0x02, 0x4a
	.zero		1
	.zero		1


	//----- nvinfo : EIATTR_SYSCALL_OFFSETS
	.align		4
        /*0214*/ 	.byte	0x04, 0x46
        /*0216*/ 	.short	(.L_3419 - .L_3418)


	//   ....[0]....
.L_3418:
        /*0218*/ 	.word	0x00000220


	//----- nvinfo : EIATTR_EXIT_INSTR_OFFSETS
	.align		4
.L_3419:
        /*021c*/ 	.byte	0x04, 0x1c
        /*021e*/ 	.short	(.L_3421 - .L_3420)


	//   ....[0]....
.L_3420:
        /*0220*/ 	.word	0x000021e0


	//   ....[1]....
        /*0224*/ 	.word	0x00002240


	//   ....[2]....
        /*0228*/ 	.word	0x000023e0


	//----- nvinfo : EIATTR_CRS_STACK_SIZE
	.align		4
.L_3421:
        /*022c*/ 	.byte	0x04, 0x1e
        /*022e*/ 	.short	(.L_3423 - .L_3422)
.L_3422:
        /*0230*/ 	.word	0x00000000


	//----- nvinfo : EIATTR_CBANK_PARAM_SIZE
	.align		4
.L_3423:
        /*0234*/ 	.byte	0x03, 0x19
        /*0236*/ 	.short	0x007c


	//----- nvinfo : EIATTR_PARAM_CBANK
	.align		4
        /*0238*/ 	.byte	0x04, 0x0a
        /*023a*/ 	.short	(.L_3425 - .L_3424)
	.align		4
.L_3424:
        /*023c*/ 	.word	index@(.nv.constant0._ZN4vllm25paged_attention_v1_kernelI13__nv_bfloat16hLi64ELi32ELi128ELNS_18Fp8KVCacheDataTypeE2ELb0EEEvPT_PKS3_PKT0_S9_ifPKiSB_iPKfiiiSD_SD_iiiii)
        /*0240*/ 	.short	0x0380
        /*0242*/ 	.short	0x007c


	//----- nvinfo : EIATTR_SW_WAR
	.align		4
.L_3425:
        /*0244*/ 	.byte	0x04, 0x36
        /*0246*/ 	.short	(.L_3427 - .L_3426)
.L_3426:
        /*0248*/ 	.word	0x00000008
.L_3427:


//--------------------- .nv.info._ZN4vllm25paged_attention_v1_kernelI13__nv_bfloat16hLi32ELi32ELi128ELNS_18Fp8KVCacheDataTypeE2ELb0EEEvPT_PKS3_PKT0_S9_ifPKiSB_iPKfiiiSD_SD_iiiii --------------------------
	.section	.nv.info._ZN4vllm25paged_attention_v1_kernelI13__nv_bfloat16hLi32ELi32ELi128ELNS_18Fp8KVCacheDataTypeE2ELb0EEEvPT_PKS3_PKT0_S9_ifPKiSB_iPKfiiiSD_SD_iiiii,"",@"SHT_CUDA_INFO"
	.sectionflags	@""
	.align	4


	//----- nvinfo : EIATTR_CUDA_API_VERSION
	.align		4
        /*0000*/ 	.byte	0x04, 0x37
        /*0002*/ 	.short	(.L_3429 - .L_3428)
.L_3428:
        /*0004*/ 	.word	0x00000082


	//----- nvinfo : EIATTR_KPARAM_INFO
	.align		4
.L_3429:
        /*0008*/ 	.byte	0x04, 0x17
        /*000a*/ 	.short	(.L_3431 - .L_3430)
.L_3430:
        /*000c*/ 	.word	0x00000000
        /*0010*/ 	.short	0x0013
        /*0012*/ 	.short	0x0078
        /*0014*/ 	.byte	0x00, 0xf0, 0x11, 0x00


	//----- nvinfo : EIATTR_KPARAM_INFO
	.align		4
.L_3431:
        /*0018*/ 	.byte	0x04, 0x17
        /*001a*/ 	.short	(.L_3433 - .L_3432)
.L_3432:
        /*001c*/ 	.word	0x00000000
        /*0020*/ 	.short	0x0012
        /*0022*/ 	.short	0x0074
        /*0024*/ 	.byte	0x00, 0xf0, 0x11, 0x00


	//----- nvinfo : EIATTR_KPARAM_INFO
	.align		4
.L_3433:
        /*0028*/ 	.byte	0x04, 0x17
        /*002a*/ 	.short	(.L_3435 - .L_3434)
.L_3434:
        /*002c*/ 	.word	0x00000000
        /*0030*/ 	.short	0x0011
        /*0032*/ 	.short	0x0070
        /*0034*/ 	.byte	0x00, 0xf0, 0x11, 0x00


	//----- nvinfo : EIATTR_KPARAM_INFO
	.align		4
.L_3435:
        /*0038*/ 	.byte	0x04, 0x17
        /*003a*/ 	.short	(.L_3437 - .L_3436)
.L_3436:
        /*003c*/ 	.word	0x00000000
        /*0040*/ 	.short	0x0010
        /*0042*/ 	.short	0x006c
        /*0044*/ 	.byte	0x00, 0xf0, 0x11, 0x00


	//----- nvinfo : EIATTR_KPARAM_INFO
	.align		4
.L_3437:
        /*0048*/ 	.byte	0x04, 0x17
        /*004a*/ 	.short	(.L_3439 - .L_3438)
.L_3438:
        /*004c*/ 	.word	0x00000000
        /*0050*/ 	.short	0x000f
        /*0052*/ 	.short	0x0068
        /*0054*/ 	.byte	0x00, 0xf0, 0x11, 0x00


	//----- nvinfo : EIATTR_KPARAM_INFO
	.align		4
.L_3439:
        /*0058*/ 	.byte	0x04, 0x17
        /*005a*/ 	.short	(.L_3441 - .L_3440)
.L_3440:
        /*005c*/ 	.word	0x00000000
        /*0060*/ 	.short	0x000e
        /*0062*/ 	.short	0x0060
        /*0064*/ 	.byte	0x00, 0xf5, 0x21, 0x00


	//----- nvinfo : EIATTR_KPARAM_INFO
	.align		4
.L_3441:
        /*0068*/ 	.byte	0x04, 0x17
        /*006a*/ 	.short	(.L_3443 - .L_3442)
.L_3442:
        /*006c*/ 	.word	0x00000000
        /*0070*/ 	.short	0x000d
        /*0072*/ 	.short	0x0058
        /*0074*/ 	.byte	0x00, 0xf5, 0x21, 0x00


	//----- nvinfo : EIATTR_KPARAM_INFO
	.align		4
.L_3443:
        /*0078*/ 	.byte	0x04, 0x17
        /*007a*/ 	.short	(.L_3445 - .L_3444)
.L_3444:
        /*007c*/ 	.word	0x00000000
        /*0080*/ 	.short	0x000c
        /*0082*/ 	.short	0x0050
        /*0084*/ 	.byte	0x00, 0xf0, 0x11, 0x00


	//----- nvinfo : EIATTR_KPARAM_INFO
	.align		4
.L_3445:
        /*0088*/ 	.byte	0x04, 0x17
        /*008a*/ 	.short	(.L_3447 - .L_3446)
.L_3446:
        /*008c*/ 	.word	0x00000000
        /*0090*/ 	.short	0x000b
        /*0092*/ 	.short	0x004c
        /*0094*/ 	.byte	0x00, 0xf0, 0x11, 0x00


	//----- nvinfo : EIATTR_KPARAM_INFO
	.align		4
.L_3447:
        /*0098*/ 	.byte	0x04, 0x17
        /*009a*/ 	.short	(.L_3449 - .L_3448)
.L_3448:
        /*009c*/ 	.word	0x00000000
        /*00a0*/ 	.short	0x000a
        /*00a2*/ 	.short	0x0048
        /*00a4*/ 	.byte	0x00, 0xf0, 0x11, 0x00


	//----- nvinfo : EIATTR_KPARAM_INFO
	.align		4
.L_3449:
        /*00a8*/ 	.byte	0x04, 0x17
        /*00aa*/ 	.short	(.L_3451 - .L_3450)
.L_3450:
        /*00ac*/ 	.word	0x00000000
        /*00b0*/ 	.short	0x0009
        /*00b2*/ 	.short	0x0040
        /*00b4*/ 	.byte	0x00, 0xf5, 0x21, 0x00


	//----- nvinfo : EIATTR_KPARAM_INFO
	.align		4
.L_3451:
        /*00b8*/ 	.byte	0x04, 0x17
        /*00ba*/ 	.short	(.L_3453 - .L_3452)
.L_3452:
        /*00bc*/ 	.word	0x00000000
        /*00c0*/ 	.short	0x0008
        /*00c2*/ 	.short	0x0038
        /*00c4*/ 	.byte	0x00, 0xf0, 0x11, 0x00


	//----- nvinfo : EIATTR_KPARAM_INFO
	.align		4
.L_3453:
        /*00c8*/ 	.byte	0x04, 0x17
        /*00ca*/ 	.short	(.L_3455 - .L_3454)
.L_3454:
        /*00cc*/ 	.word	0x00000000
        /*00d0*/ 	.short	0x0007
        /*00d2*/ 	.short	0x0030
        /*00d4*/ 	.byte	0x00, 0xf5, 0x21, 0x00


	//----- nvinfo : EIATTR_KPARAM_INFO
	.align		4
.L_3455:
        /*00d8*/ 	.byte	0x04, 0x17
        /*00da*/ 	.short	(.L_3457 - .L_3456)
.L_3456:
        /*00dc*/ 	.word	0x00000000
        /*00e0*/ 	.short	0x0006
        /*00e2*/ 	.short	0x0028
        /*00e4*/ 	.byte	0x00, 0xf5, 0x21, 0x00


	//----- nvinfo : EIATTR_KPARAM_INFO
	.align		4
.L_3457:
        /*00e8*/ 	.byte	0x04, 0x17
        /*00ea*/ 	.short	(.L_3459 - .L_3458)
.L_3458:
        /*00ec*/ 	.word	0x00000000
        /*00f0*/ 	.short	0x0005
        /*00f2*/ 	.short	0x0024
        /*00f4*/ 	.byte	0x00, 0xf0, 0x11, 0x00


	//----- nvinfo : EIATTR_KPARAM_INFO
	.align		4
.L_3459:
        /*00f8*/ 	.byte	0x04, 0x17
        /*00fa*/ 	.short	(.L_3461 - .L_3460)
.L_3460:
        /*00fc*/ 	.word	0x00000000
        /*0100*/ 	.short	0x0004
        /*0102*/ 	.short	0x0020
        /*0104*/ 	.byte	0x00, 0xf0, 0x11, 0x00


	//----- nvinfo : EIATTR_KPARAM_INFO
	.align		4
.L_3461:
        /*0108*/ 	.byte	0x04, 0x17
        /*010a*/ 	.short	(.L_3463 - .L_3462)
.L_3462:
        /*010c*/ 	.word	0x00000000
        /*0110*/ 	.short	0x0003
        /*0112*/ 	.short	0x0018
        /*0114*/ 	.byte	0x00, 0xf5, 0x21, 0x00


	//----- nvinfo : EIATTR_KPARAM_INFO
	.align		4
.L_3463:
        /*0118*/ 	.byte	0x04, 0x17
        /*011a*/ 	.short	(.L_3465 - .L_3464)
.L_3464:
        /*011c*/ 	.word	0x00000000
        /*0120*/ 	.short	0x0002
        /*0122*/ 	.short	0x0010
        /*0124*/ 	.byte	0x00, 0xf5, 0x21, 0x00


	//----- nvinfo : EIATTR_KPARAM_INFO
	.align		4
.L_3465:
        /*0128*/ 	.byte	0x04, 0x17
        /*012a*/ 	.short	(.L_3467 - .L_3466)
.L_3466:
        /*012c*/ 	.word	0x00000000
        /*0130*/ 	.short	0x0001
        /*0132*/ 	.short	0x0008
        /*0134*/ 	.byte	0x00, 0xf5, 0x21, 0x00


	//----- nvinfo : EIATTR_KPARAM_INFO
	.align		4
.L_3467:
        /*0138*/ 	.byte	0x04, 0x17
        /*013a*/ 	.short	(.L_3469 - .L_3468)
.L_3468:
        /*013c*/ 	.word	0x00000000
        /*0140*/ 	.short	0x0000
        /*0142*/ 	.short	0x0000
        /*0144*/ 	.byte	0x00, 0xf5, 0x21, 0x00


	//----- nvinfo : EIATTR_SPARSE_MMA_MASK
	.align		4
.L_3469:
        /*0148*/ 	.byte	0x03, 0x50
        /*014a*/ 	.short	0x0000


	//----- nvinfo : EIATTR_MAXREG_COUNT
	.align		4
        /*014c*/ 	.byte	0x03, 0x1b
        /*014e*/ 	.short	0x00ff


	//----- nvinfo : EIATTR_NUM_BARRIERS
	.align		4
        /*0150*/ 	.byte	0x02, 0x4c
        /*0152*/ 	.byte	0x01
	.zero		1


	//----- nvinfo : EIATTR_EXTERNS
	.align		4
        /*0154*/ 	.byte	0x04, 0x0f
        /*0156*/ 	.short	(.L_3471 - .L_3470)


	//   ....[0]....
	.align		4
.L_3470:
        /*0158*/ 	.word	index@(__assertfail)


	//----- nvinfo : EIATTR_MERCURY_ISA_VERSION
	.align		4
.L_3471:
        /*015c*/ 	.byte	0x03, 0x5f
        /*015e*/ 	.short	0x0101


	//----- nvinfo : EIATTR_COOP_GROUP_MASK_REGIDS
	.align		4
        /*0160*/ 	.byte	0x04, 0x29
        /*0162*/ 	.short	(.L_3473 - .L_3472)


	//   ....[0]....
.L_3472:
        /*0164*/ 	.word	0xffffffff


	//   ....[1]....
        /*0168*/ 	.word	0xffffffff


	//   ....[2]....
        /*016c*/ 	.word	0xffffffff


	//   ....[3]....
        /*0170*/ 	.word	0xffffffff


	//   ....[4]....
        /*0174*/ 	.word	0xffffffff


	//   ....[5]....
        /*0178*/ 	.word	0xffffffff


	//   ....[6]....
        /*017c*/ 	.word	0xffffffff


	//   ....[7]....
        /*0180*/ 	.word	0xffffffff


	//   ....[8]....
        /*0184*/ 	.word	0xffffffff


	//   ....[9]....
        /*0188*/ 	.word	0xffffffff


	//   ....[10]....
        /*018c*/ 	.word	0xffffffff


	//   ....[11]....
        /*0190*/ 	.word	0xffffffff


	//   ....[12]....
        /*0194*/ 	.word	0xffffffff


	//   ....[13]....
        /*0198*/ 	.word	0xffffffff


	//   ....[14]....
        /*019c*/ 	.word	0xffffffff


	//   ....[15]....
        /*01a0*/ 	.word	0xffffffff


	//   ....[16]....
        /*01a4*/ 	.word	0x0500000f


	//   ....[17]....
        /*01a8*/ 	.word	0x0500000f


	//   ....[18]....
        /*01ac*/ 	.word	0x0500000f


	//   ....[19]....
        /*01b0*/ 	.word	0x0500000f


	//   ....[20]....
        /*01b4*/ 	.word	0x0500000f


	//----- nvinfo : EIATTR_COOP_GROUP_INSTR_OFFSETS
	.align		4
.L_3473:
        /*01b8*/ 	.byte	0x04, 0x28
        /*01ba*/ 	.short	(.L_3475 - .L_3474)


	//   ....[0]....
.L_3474:
        /*01bc*/ 	.word	0x00000270


	//   ....[1]....
        /*01c0*/ 	.word	0x00000290


	//   ....[2]....
        /*01c4*/ 	.word	0x000002b0


	//   ....[3]....
        /*01c8*/ 	.word	0x000002d0


	//   ....[4]....
        /*01cc*/ 	.word	0x000002f0


	//   ....[5]....
        /*01d0*/ 	.word	0x00000400


	//   ....[6]....
        /*01d4*/ 	.word	0x00000420


	//   ....[7]....
        /*01d8*/ 	.word	0x00000440


	//   ....[8]....
        /*01dc*/ 	.word	0x00001270


	//   ....[9]....
        /*01e0*/ 	.word	0x000012a0


	//   ....[10]....
        /*01e4*/ 	.word	0x000012c0


	//   ....[11]....
        /*01e8*/ 	.word	0x000012e0


	//   ....[12]....
        /*01ec*/ 	.word	0x00001300


	//   ....[13]....
        /*01f0*/ 	.word	0x00001350


	//   ....[14]....
        /*01f4*/ 	.word	0x00001370


	//   ....[15]....
        /*01f8*/ 	.word	0x00001390


	//   ....[16]....
        /*01fc*/ 	.word	0x00002120


	//   ....[17]....
        /*0200*/ 	.word	0x00002180


	//   ....[18]....
        /*0204*/ 	.word	0x000021e0


	//   ....[19]....
        /*0208*/ 	.word	0x00002240


	//   ....[20]....
        /*020c*/ 	.word	0x000022a0


	//----- nvinfo : EIATTR_VRC_CTA_INIT_COUNT
	.align		4
.L_3475:
        /*0210*/ 	.byte	0x02, 0x4a
	.zero		1
	.zero		1


	//----- nvinfo : EIATTR_SYSCALL_OFFSETS
	.align		4
        /*0214*/ 	.byte	0x04, 0x46
        /*0216*/ 	.short	(.L_3477 - .L_3476)


	//   ....[0]....
.L_3476:
        /*0218*/ 	.word	0x00000220


	//----- nvinfo : EIATTR_EXIT_INSTR_OFFSETS
	.align		4
.L_3477:
        /*021c*/ 	.byte	0x04, 0x1c
        /*021e*/ 	.short	(.L_3479 - .L_3478)


	//   ....[0]....
.L_3478:
        /*0220*/ 	.word	0x00001f10


	//   ....[1]....
        /*0224*/ 	.word	0x00001f70


	//   ....[2]....
        /*0228*/ 	.word	0x000020d0


	//----- nvinfo : EIATTR_CRS_STACK_SIZE
	.align		4
.L_3479:
        /*022c*/ 	.byte	0x04, 0x1e
        /*022e*/ 	.short	(.L_3481 - .L_3480)
.L_3480:
        /*0230*/ 	.word	0x00000000


	//----- nvinfo : EIATTR_CBANK_PARAM_SIZE
	.align		4
.L_3481:
        /*0234*/ 	.byte	0x03, 0x19
        /*0236*/ 	.short	0x007c


	//----- nvinfo : EIATTR_PARAM_CBANK
	.align		4
        /*0238*/ 	.byte	0x04, 0x0a
        /*023a*/ 	.short	(.L_3483 - .L_3482)
	.align		4
.L_3482:
        /*023c*/ 	.word	index@(.nv.constant0._ZN4vllm25paged_attention_v1_kernelI13__nv_bfloat16hLi32ELi32ELi128ELNS_18Fp8KVCacheDataTypeE2ELb0EEEvPT_PKS3_PKT0_S9_ifPKiSB_iPKfiiiSD_SD_iiiii)
        /*0240*/ 	.short	0x0380
        /*0242*/ 	.short	0x007c


	//----- nvinfo : EIATTR_SW_WAR
	.align		4
.L_3483:
        /*0244*/ 	.byte	0x04, 0x36
        /*0246*/ 	.short	(.L_3485 - .L_3484)
.L_3484:
        /*0248*/ 	.word	0x00000008
.L_3485:


//--------------------- .nv.info._ZN4vllm25paged_attention_v1_kernelI13__nv_bfloat16hLi256ELi32ELi128ELNS_18Fp8KVCacheDataTypeE2ELb1EEEvPT_PKS3_PKT0_S9_ifPKiSB_iPKfiiiSD_SD_iiiii --------------------------
	.section	.nv.info._ZN4vllm25paged_attention_v1_kernelI13__nv_bfloat16hLi256ELi32ELi128ELNS_18Fp8KVCacheDataTypeE2ELb1EEEvPT_PKS3_PKT0_S9_ifPKiSB_iPKfiiiSD_SD_iiiii,"",@"SHT_CUDA_INFO"
	.sectionflags	@""
	.align	4


	//----- nvinfo : EIATTR_CUDA_API_VERSION
	.align		4
        /*0000*/ 	.byte	0x04, 0x37
        /*0002*/ 	.short	(.L_3487 - .L_3486)
.L_3486:
        /*0004*/ 	.word	0x00000082


	//----- nvinfo : EIATTR_KPARAM_INFO
	.align		4
.L_3487:
        /*0008*/ 	.byte	0x04, 0x17
        /*000a*/ 	.short	(.L_3489 - .L_3488)
.L_3488:
        /*000c*/ 	.word	0x00000000
        /*0010*/ 	.short	0x0013
        /*0012*/ 	.short	0x0078
        /*0014*/ 	.byte	0x00, 0xf0, 0x11, 0x00


	//----- nvinfo : EIATTR_KPARAM_INFO
	.align		4
.L_3489:
        /*0018*/ 	.byte	0x04, 0x17
        /*001a*/ 	.short	(.L_3491 - .L_3490)
.L_3490:
        /*001c*/ 	.word	0x00000000
        /*0020*/ 	.short	0x0012
        /*0022*/ 	.short	0x0074
        /*0024*/ 	.byte	0x00, 0xf0, 0x11, 0x00


	//----- nvinfo : EIATTR_KPARAM_INFO
	.align		4
.L_3491:
        /*0028*/ 	.byte	0x04, 0x17
        /*002a*/ 	.short	(.L_3493 - .L_3492)
.L_3492:
        /*002c*/ 	.word	0x00000000
        /*0030*/ 	.short	0x0011
        /*0032*/ 	.short	0x0070
        /*0034*/ 	.byte	0x00, 0xf0, 0x11, 0x00


	//----- nvinfo : EIATTR_KPARAM_INFO
	.align		4
.L_3493:
        /*0038*/ 	.byte	0x04, 0x17
        /*003a*/ 	.short	(.L_3495 - .L_3494)
.L_3494:
        /*003c*/ 	.word	0x00000000
        /*0040*/ 	.short	0x0010
        /*0042*/ 	.short	0x006c
        /*0044*/ 	.byte	0x00, 0xf0, 0x11, 0x00


	//----- nvinfo : EIATTR_KPARAM_INFO
	.align		4
.L_3495:
        /*0048*/ 	.byte	0x04, 0x17
        /*004a*/ 	.short	(.L_3497 - .L_3496)
.L_3496:
        /*004c*/ 	.word	0x00000000
        /*0050*/ 	.short	0x000f
        /*0052*/ 	.short	0x0068
        /*0054*/ 	.byte	0x00, 0xf0, 0x11, 0x00


	//----- nvinfo : EIATTR_KPARAM_INFO
	.align		4
.L_3497:
        /*0058*/ 	.byte	0x04, 0x17
        /*005a*/ 	.short	(.L_3499 - .L_3498)
.L_3498:
        /*005c*/ 	.word	0x00000000
        /*0060*/ 	.short	0x000e
        /*0062*/ 	.short	0x0060
        /*0064*/ 	.byte	0x00, 0xf5, 0x21, 0x00


	//----- nvinfo : EIATTR_KPARAM_INFO
	.align		4
.L_3499:
        /*0068*/ 	.byte	0x04, 0x17
        /*006a*/ 	.short	(.L_3501 - .L_3500)
.L_3500:
        /*006c*/ 	.word	0x00000000
        /*0070*/ 	.short	0x000d
        /*0072*/ 	.short	0x0058
        /*0074*/ 	.byte	0x00, 0xf5, 0x21, 0x00


	//----- nvinfo : EIATTR_KPARAM_INFO
	.align		4
.L_3501:
        /*0078*/ 	.byte	0x04, 0x17
        /*007a*/ 	.short	(.L_3503 - .L_3502)
.L_3502:
        /*007c*/ 	.word	0x00000000
        /*0080*/ 	.short	0x000c
        /*0082*/ 	.short	0x0050
        /*0084*/ 	.byte	0x00, 0xf0, 0x11, 0x00


	//----- nvinfo : EIATTR_KPARAM_INFO
	.align		4
.L_3503:
        /*0088*/ 	.byte	0x04, 0x17
        /*008a*/ 	.short	(.L_3505 - .L_3504)
.L_3504:
        /*008c*/ 	.word	0x00000000
        /*0090*/ 	.short	0x000b
        /*0092*/ 	.short	0x004c
        /*0094*/ 	.byte	0x00, 0xf0, 0x11, 0x00


	//----- nvinfo : EIATTR_KPARAM_INFO
	.align		4
.L_3505:
        /*0098*/ 	.byte	0x04, 0x17
        /*009a*/ 	.short	(.L_3507 - .L_3506)
.L_3506:
        /*009c*/ 	.word	0x00000000
        /*00a0*/ 	.short	0x000a
        /*00a2*/ 	.short	0x0048
        /*00a4*/ 	.byte	0x00, 0xf0, 0x11, 0x00


	//----- nvinfo : EIATTR_KPARAM_INFO
	.align		4
.L_3507:
        /*00a8*/ 	.byte	0x04, 0x17
        /*00aa*/ 	.short	(.L_3509 - .L_3508)
.L_3508:
        /*00ac*/ 	.word	0x00000000
        /*00b0*/ 	.short	0x0009
        /*00b2*/ 	.short	0x0040
        /*00b4*/ 	.byte	0x00, 0xf5, 0x21, 0x00


	//----- nvinfo : EIATTR_KPARAM_INFO
	.align		4
.L_3509:
        /*00b8*/ 	.byte	0x04, 0x17
        /*00ba*/ 	.short	(.L_3511 - .L_3510)
.L_3510:
        /*00bc*/ 	.word	0x00000000
        /*00c0*/ 	.short	0x0008
        /*00c2*/ 	.short	0x0038
        /*00c4*/ 	.byte	0x00, 0xf0, 0x11, 0x00


	//----- nvinfo : EIATTR_KPARAM_INFO
	.align		4
.L_3511:
        /*00c8*/ 	.byte	0x04, 0x17
        /*00ca*/ 	.short	(.L_3513 - .L_3512)
.L_3512:
        /*00cc*/ 	.word	0x00000000
        /*00d0*/ 	.short	0x0007
        /*00d2*/ 	.short	0x0030
        /*00d4*/ 	.byte	0x00, 0xf5, 0x21, 0x00


	//----- nvinfo : EIATTR_KPARAM_INFO
	.align		4
.L_3513:
        /*00d8*/ 	.byte	0x04, 0x17
        /*00da*/ 	.short	(.L_3515 - .L_3514)
.L_3514:
        /*00dc*/ 	.word	0x00000000
        /*00e0*/ 	.short	0x0006
        /*00e2*/ 	.short	0x0028
        /*00e4*/ 	.byte	0x00, 0xf5, 0x21, 0x00


	//----- nvinfo : EIATTR_KPARAM_INFO
	.align		4
.L_3515:
        /*00e8*/ 	.byte	0x04, 0x17
        /*00ea*/ 	.short	(.L_3517 - .L_3516)
.L_3516:
        /*00ec*/ 	.word	0x00000000
        /*00f0*/ 	.short	0x0005
        /*00f2*/ 	.short	0x0024
        /*00f4*/ 	.byte	0x00, 0xf0, 0x11, 0x00


	//----- nvinfo : EIATTR_KPARAM_INFO
	.align		4
.L_3517:
        /*00f8*/ 	.byte	0x04, 0x17
        /*00fa*/ 	.short	(.L_3519 - .L_3518)
.L_3518:
        /*00fc*/ 	.word	0x00000000
        /*0100*/ 	.short	0x0004
        /*0102*/ 	.short	0x0020
        /*0104*/ 	.byte	0x00, 0xf0, 0x11, 0x00


	//----- nvinfo : EIATTR_KPARAM_INFO
	.align		4
.L_3519:
        /*0108*/ 	.byte	0x04, 0x17
        /*010a*/ 	.short	(.L_3521 - .L_3520)
.L_3520:
        /*010c*/ 	.word	0x00000000
        /*0110*/ 	.short	0x0003
        /*0112*/ 	.short	0x0018
        /*0114*/ 	.byte	0x00, 0xf5, 0x21, 0x00


	//----- nvinfo : EIATTR_KPARAM_INFO
	.align		4
.L_3521:
        /*0118*/ 	.byte	0x04, 0x17
        /*011a*/ 	.short	(.L_3523 - .L_3522)
.L_3522:
        /*011c*/ 	.word	0x00000000
        /*0120*/ 	.short	0x0002
        /*0122*/ 	.short	0x0010
        /*0124*/ 	.byte	0x00, 0xf5, 0x21, 0x00


	//----- nvinfo : EIATTR_KPARAM_INFO
	.align		4
.L_3523:
        /*0128*/ 	.byte	0x04, 0x17
        /*012a*/ 	.short	(.L_3525 - .L_3524)
.L_3524:
        /*012c*/ 	.word	0x00000000
        /*0130*/ 	.short	0x0001
        /*0132*/ 	.short	0x0008
        /*0134*/ 	.byte	0x00, 0xf5, 0x21, 0x00


	//----- nvinfo : EIATTR_KPARAM_INFO
	.align		4
.L_3525:
        /*0138*/ 	.byte	0x04, 0x17
        /*013a*/ 	.short	(.L_3527 - .L_3526)
.L_3526:
        /*013c*/ 	.word	0x00000000
        /*0140*/ 	.short	0x0000
        /*0142*/ 	.short	0x0000
        /*0144*/ 	.byte	0x00, 0xf5, 0x21, 0x00


	//----- nvinfo : EIATTR_SPARSE_MMA_MASK
	.align		4
.L_3527:
        /*0148*/ 	.byte	0x03, 0x50
        /*014a*/ 	.short	0x0000


	//----- nvinfo : EIATTR_MAXREG_COUNT
	.align		4
        /*014c*/ 	.byte	0x03, 0x1b
        /*014e*/ 	.short	0x00ff


	//----- nvinfo : EIATTR_NUM_BARRIERS
	.align		4
        /*0150*/ 	.byte	0x02, 0x4c
        /*0152*/ 	.byte	0x01
	.zero		1


	//----- nvinfo : EIATTR_EXTERNS
	.align		4
        /*0154*/ 	.byte	0x04, 0x0f
        /*0156*/ 	.short	(.L_3529 - .L_3528)


	//   ....[0]....
	.align		4
.L_3528:
        /*0158*/ 	.word	index@(__assertfail)


	//----- nvinfo : EIATTR_MERCURY_ISA_VERSION
	.align		4
.L_3529:
        /*015c*/ 	.byte	0x03, 0x5f
        /*015e*/ 	.short	0x0101


	//----- nvinfo : EIATTR_COOP_GROUP_MASK_REGIDS
	.align		4
        /*0160*/ 	.byte	0x04, 0x29
        /*0162*/ 	.short	(.L_3531 - .L_3530)


	//   ....[0]....
.L_3530:
        /*0164*/ 	.word	0xffffffff


	//   ....[1]....
        /*0168*/ 	.word	0xffffffff


	//   ....[2]....
        /*016c*/ 	.word	0xffffffff


	//   ....[3]....
        /*0170*/ 	.word	0xffffffff


	//   ....[4]....
        /*0174*/ 	.word	0xffffffff


	//   ....[5]....
        /*0178*/ 	.word	0xffffffff


	//   ....[6]....
        /*017c*/ 	.word	0xffffffff


	//   ....[7]....
        /*0180*/ 	.word	0xffffffff


	//   ....[8]....
        /*0184*/ 	.word	0xffffffff


	//   ....[9]....
        /*0188*/ 	.word	0xffffffff


	//   ....[10]....
        /*018c*/ 	.word	0xffffffff


	//   ....[11]....
        /*0190*/ 	.word	0xffffffff


	//   ....[12]....
        /*0194*/ 	.word	0xffffffff


	//   ....[13]....
        /*0198*/ 	.word	0xffffffff


	//   ....[14]....
        /*019c*/ 	.word	0xffffffff


	//   ....[15]....
        /*01a0*/ 	.word	0xffffffff


	//   ....[16]....
        /*01a4*/ 	.word	0xffffffff


	//   ....[17]....
        /*01a8*/ 	.word	0xffffffff


	//   ....[18]....
        /*01ac*/ 	.word	0xffffffff


	//   ....[19]....
        /*01b0*/ 	.word	0xffffffff


	//   ....[20]....
        /*01b4*/ 	.word	0xffffffff


	//   ....[21]....
        /*01b8*/ 	.word	0xffffffff


	//   ....[22]....
        /*01bc*/ 	.word	0xffffffff


	//   ....[23]....
        /*01c0*/ 	.word	0xffffffff


	//   ....[24]....
        /*01c4*/ 	.word	0xffffffff


	//   ....[25]....
        /*01c8*/ 	.word	0xffffffff


	//   ....[26]....
        /*01cc*/ 	.word	0xffffffff


	//   ....[27]....
        /*01d0*/ 	.word	0xffffffff


	//   ....[28]....
        /*01d4*/ 	.word	0xffffffff


	//   ....[29]....
        /*01d8*/ 	.word	0xffffffff


	//   ....[30]....
        /*01dc*/ 	.word	0xffffffff


	//   ....[31]....
        /*01e0*/ 	.word	0xffffffff


	//   ....[32]....
        /*01e4*/ 	.word	0xffffffff


	//   ....[33]....
        /*01e8*/ 	.word	0xffffffff


	//   ....[34]....
        /*01ec*/ 	.word	0xffffffff


	//   ....[35]....
        /*01f0*/ 	.word	0xffffffff


	//   ....[36]....
        /*01f4*/ 	.word	0xffffffff


	//   ....[37]....
        /*01f8*/ 	.word	0xffffffff


	//   ....[38]....
        /*01fc*/ 	.word	0xffffffff


	//   ....[39]....
        /*0200*/ 	.word	0xffffffff


	//   ....[40]....
        /*0204*/ 	.word	0xffffffff


	//   ....[41]....
        /*0208*/ 	.word	0xffffffff


	//   ....[42]....
        /*020c*/ 	.word	0xffffffff


	//   ....[43]....
        /*0210*/ 	.word	0xffffffff


	//   ....[44]....
        /*0214*/ 	.word	0xffffffff


	//   ....[45]....
        /*0218*/ 	.word	0xffffffff


	//   ....[46]....
        /*021c*/ 	.word	0xffffffff


	//   ....[47]....
        /*0220*/ 	.word	0xffffffff


	//   ....[48]....
        /*0224*/ 	.word	0x0500000f


	//   ....[49]....
        /*0228*/ 	.word	0x0500000f


	//   ....[50]....
        /*022c*/ 	.word	0x0500000f


	//   ....[51]....
        /*0230*/ 	.word	0x0500000f


	//   ....[52]....
        /*0234*/ 	.word	0x0500000f


	//   ....[53]....
        /*0238*/ 	.word	0x0500000f


	//   ....[54]....
        /*023c*/ 	.word	0x0500000f


	//   ....[55]....
        /*0240*/ 	.word	0x0500000f


	//   ....[56]....
        /*0244*/ 	.word	0x0500000f


	//   ....[57]....
        /*0248*/ 	.word	0x0500000f


	//   ....[58]....
        /*024c*/ 	.word	0x0500000f


	//   ....[59]....
        /*0250*/ 	.word	0x0500000f


	//   ....[60]....
        /*0254*/ 	.word	0x0500000f


	//   ....[61]....
        /*0258*/ 	.word	0x0500000f


	//   ....[62]....
        /*025c*/ 	.word	0x0500000f


	//   ....[63]....
        /*0260*/ 	.word	0x0500000f


	//   ....[64]....
        /*0264*/ 	.word	0x0500000f


	//   ....[65]....
        /*0268*/ 	.word	0x0500000f


	//   ....[66]....
        /*026c*/ 	.word	0x0500000f


	//   ....[67]....
        /*0270*/ 	.word	0x0500000f


	//   ....[68]....
        /*0274*/ 	.word	0x0500000f


	//   ....[69]....
        /*0278*/ 	.word	0x0500000f


	//   ....[70]....
        /*027c*/ 	.word	0x0500000f


	//   ....[71]....
        /*0280*/ 	.word	0x0500000f


	//   ....[72]....
        /*0284*/ 	.word	0x0500000f


	//   ....[73]....
        /*0288*/ 	.word	0x0500000f


	//   ....[74]....
        /*028c*/ 	.word	0x0500000f


	//   ....[75]....
        /*0290*/ 	.word	0x0500000f


	//   ....[76]....
        /*0294*/ 	.word	0x0500000f


	//   ....[77]....
        /*0298*/ 	.word	0x0500000f


	//   ....[78]....
        /*029c*/ 	.word	0x0500000f


	//   ....[79]....
        /*02a0*/ 	.word	0x0500000f


	//   ....[80]....
        /*02a4*/ 	.word	0x0500000f


	//   ....[81]....
        /*02a8*/ 	.word	0x0500000f


	//   ....[82]....
        /*02ac*/ 	.word	0x0500000f


	//   ....[83]....
        /*02b0*/ 	.word	0x0500000f


	//   ....[84]....
        /*02b4*/ 	.word	0x0500000f


	//   ....[85]....
        /*02b8*/ 	.word	0x0500000f


	//   ....[86]....
        /*02bc*/ 	.word	0x0500000f


	//   ....[87]....
        /*02c0*/ 	.word	0x0500000f


	//   ....[88]....
        /*02c4*/ 	.word	0x0500000f


	//   ....[89]....
        /*02c8*/ 	.word	0x0500000f


	//   ....[90]....
        /*02cc*/ 	.word	0x0500000f


	//   ....[91]....
        /*02d0*/ 	.word	0x0500000f


	//   ....[92]....
        /*02d4*/ 	.word	0x0500000f


	//   ....[93]....
        /*02d8*/ 	.word	0x0500000f


	//   ....[94]....
        /*02dc*/ 	.word	0x0500000f


	//   ....[95]....
        /*02e0*/ 	.word	0x0500000f


	//   ....[96]....
        /*02e4*/ 	.word	0x0500000f


	//   ....[97]....
        /*02e8*/ 	.word	0x0500000f


	//   ....[98]....
        /*02ec*/ 	.word	0x0500000f


	//   ....[99]....
        /*02f0*/ 	.word	0x0500000f


	//   ....[100]....
        /*02f4*/ 	.word	0x0500000f


	//   ....[101]....
        /*02f8*/ 	.word	0x0500000f


	//   ....[102]....
        /*02fc*/ 	.word	0x0500000f


	//   ....[103]....
        /*0300*/ 	.word	0x0500000f


	//   ....[104]....
        /*0304*/ 	.word	0x0500000f


	//   ....[105]....
        /*0308*/ 	.word	0x0500000f


	//   ....[106]....
        /*030c*/ 	.word	0x0500000f


	//   ....[107]....
        /*0310*/ 	.word	0x0500000f


	//   ....[108]....
        /*0314*/ 	.word	0x0500000f


	//   ....[109]....
        /*0318*/ 	.word	0x0500000f


	//   ....[110]....
        /*031c*/ 	.word	0x0500000f


	//   ....[111]....
        /*0320*/ 	.word	0x0500000f


	//   ....[112]....
        /*0324*/ 	.word	0x0500000f


	//   ....[113]....
        /*0328*/ 	.word	0x0500000f


	//   ....[114]....
        /*032c*/ 	.word	0x0500000f


	//   ....[115]....
        /*0330*/ 	.word	0x0500000f


	//   ....[116]....
        /*0334*/ 	.word	0x0500000f


	//----- nvinfo : EIATTR_COOP_GROUP_INSTR_OFFSETS
	.align		4
.L_3531:
        /*0338*/ 	.byte	0x04, 0x28
        /*033a*/ 	.short	(.L_3533 - .L_3532)


	//   ....[0]....
.L_3532:
        /*033c*/ 	.word	0x00000af0


	//   ....[1]....
        /*0340*/ 	.word	0x00000b10


	//   ....[2]....
        /*0344*/ 	.word	0x00000b30


	//   ....[3]....
        /*0348*/ 	.word	0x00000b50


	//   ....[4]....
        /*034c*/ 	.word	0x00000b70


	//   ....[5]....
        /*0350*/ 	.word	0x00000c70


	//   ....[6]....
        /*0354*/ 	.word	0x00000c90


	//   ....[7]....
        /*0358*/ 	.word	0x00000cc0


	//   ....[8]....
        /*035c*/ 	.word	0x00001af0


	//   ....[9]....
        /*0360*/ 	.word	0x00001b20


	//   ....[10]....
        /*0364*/ 	.word	0x00001b40


	//   ....[11]....
        /*0368*/ 	.word	0x00001b60


	//   ....[12]....
        /*036c*/ 	.word	0x00001b80


	//   ....[13]....
        /*0370*/ 	.word	0x00001bd0


	//   ....[14]....
        /*0374*/ 	.word	0x00001bf0


	//   ....[15]....
        /*0378*/ 	.word	0x00001c10


	//   ....[16]....
        /*037c*/ 	.word	0x00002ac0


	//   ....[17]....
        /*0380*/ 	.word	0x00002b00


	//   ....[18]....
        /*0384*/ 	.word	0x00002b40


	//   ....[19]....
        /*0388*/ 	.word	0x00002b80


	//   ....[20]....
        /*038c*/ 	.word	0x00002bc0


	//   ....[21]....
        /*0390*/ 	.word	0x00002c00


	//   ....[22]....
        /*0394*/ 	.word	0x00002c40


	//   ....[23]....
        /*0398*/ 	.word	0x00002ca0


	//   ....[24]....
        /*039c*/ 	.word	0x00002ce0


	//   ....[25]....
        /*03a0*/ 	.word	0x00002d20


	//   ....[26]....
        /*03a4*/ 	.word	0x00002d60


	//   ....[27]....
        /*03a8*/ 	.word	0x00002da0


	//   ....[28]....
        /*03ac*/ 	.word	0x00002de0


	//   ....[29]....
        /*03b0*/ 	.word	0x00002e00


	//   ....[30]....
        /*03b4*/ 	.word	0x00002e30


	//   ....[31]....
        /*03b8*/ 	.word	0x00002e60


	//   ....[32]....
        /*03bc*/ 	.word	0x00002ea0


	//   ....[33]....
        /*03c0*/ 	.word	0x00002ee0


	//   ....[34]....
        /*03c4*/ 	.word	0x00002f20


	//   ....[35]....
        /*03c8*/ 	.word	0x00002f60


	//   ....[36]....
        /*03cc*/ 	.word	0x00002fa0


	//   ....[37]....
        /*03d0*/ 	.word	0x00002fe0


	//   ....[38]....
        /*03d4*/ 	.word	0x00003010


	//   ....[39]....
        /*03d8*/ 	.word	0x00003030


	//   ....[40]....
        /*03dc*/ 	.word	0x00003050


	//   ....[41]....
        /*03e0*/ 	.word	0x00003070


	//   ....[42]....
        /*03e4*/ 	.word	0x00003090


	//   ....[43]....
        /*03e8*/ 	.word	0x000030b0


	//   ....[44]....
        /*03ec*/ 	.word	0x000030c0


	//   ....[45]....
        /*03f0*/ 	.word	0x000030e0


	//   ....[46]....
        /*03f4*/ 	.word	0x00003100


	//   ....[47]....
        /*03f8*/ 	.word	0x00003120


	//   ....[48]....
        /*03fc*/ 	.word	0x00004660


	//   ....[49]....
        /*0400*/ 	.word	0x000046c0


	//   ....[50]....
        /*0404*/ 	.word	0x00004720


	//   ....[51]....
        /*0408*/ 	.word	0x00004780


	//   ....[52]....
        /*040c*/ 	.word	0x000047e0


	//   ....[53]....
        /*0410*/ 	.word	0x00004860


	//   ....[54]....
        /*0414*/ 	.word	0x000048c0


	//   ....[55]....
        /*0418*/ 	.word	0x00004920


	//   ....[56]....
        /*041c*/ 	.word	0x000049a0


	//   ....[57]....
        /*0420*/ 	.word	0x00004a00


	//   ....[58]....
        /*0424*/ 	.word	0x00004a80


	//   ....[59]....
        /*0428*/ 	.word	0x00004ae0


	//   ....[60]....
        /*042c*/ 	.word	0x00004b60


	//   ....[61]....
        /*0430*/ 	.word	0x00004bc0


	//   ....[62]....
        /*0434*/ 	.word	0x00004c40


	//   ....[63]....
        /*0438*/ 	.word	0x00004ca0


	//   ....[64]....
        /*043c*/ 	.word	0x00004d20


	//   ....[65]....
        /*0440*/ 	.word	0x00004d80


	//   ....[66]....
        /*0444*/ 	.word	0x00004e00


	//   ....[67]....
        /*0448*/ 	.word	0x00004e60


	//   ....[68]....
        /*044c*/ 	.word	0x00004ee0


	//   ....[69]....
        /*0450*/ 	.word	0x00004f40


	//   ....[70]....
        /*0454*/ 	.word	0x00004fc0


	//   ....[71]....
        /*0458*/ 	.word	0x00005020


	//   ....[72]....
        /*045c*/ 	.word	0x000050a0


	//   ....[73]....
        /*0460*/ 	.word	0x00005100


	//   ....[74]....
        /*0464*/ 	.word	0x00005180


	//   ....[75]....
        /*0468*/ 	.word	0x000051e0


	//   ....[76]....
        /*046c*/ 	.word	0x00005260


	//   ....[77]....
        /*0470*/ 	.word	0x000052c0


	//   ....[78]....
        /*0474*/ 	.word	0x00005340


	//   ....[79]....
        /*0478*/ 	.word	0x000053a0


	//   ....[80]....
        /*047c*/ 	.word	0x00005420


	//   ....[81]....
        /*0480*/ 	.word	0x00005480


	//   ....[82]....
        /*0484*/ 	.word	0x00005500


	//   ....[83]....
        /*0488*/ 	.word	0x00005560


	//   ....[84]....
        /*048c*/ 	.word	0x000055e0


	//   ....[85]....
        /*0490*/ 	.word	0x00005640


	//   ....[86]....
        /*0494*/ 	.word	0x000056c0


	//   ....[87]....
        /*0498*/ 	.word	0x00005720


	//   ....[88]....
        /*049c*/ 	.word	0x000057a0


	//   ....[89]....
        /*04a0*/ 	.word	0x00005800


	//   ....[90]....
        /*04a4*/ 	.word	0x00005880


	//   ....[91]....
        /*04a8*/ 	.word	0x000058e0


	//   ....[92]....
        /*04ac*/ 	.word	0x00005960


	//   ....[93]....
        /*04b0*/ 	.word	0x000059c0


	//   ....[94]....
        /*04b4*/ 	.word	0x00005a40


	//   ....[95]....
        /*04b8*/ 	.word	0x00005aa0


	//   ....[96]....
        /*04bc*/ 	.word	0x00005b10


	//   ....[97]....
        /*04c0*/ 	.word	0x00005b70


	//   ....[98]....
        /*04c4*/ 	.word	0x00005be0


	//   ....[99]....
        /*04c8*/ 	.word	0x00005c40


	//   ....[100]....
        /*04cc*/ 	.word	0x00005cc0


	//   ....[101]....
        /*04d0*/ 	.word	0x00005d20


	//   ....[102]....
        /*04d4*/ 	.word	0x00005da0


	//   ....[103]....
        /*04d8*/ 	.word	0x00005e00


	//   ....[104]....
        /*04dc*/ 	.word	0x00005e80


	//   ....[105]....
        /*04e0*/ 	.word	0x00005ee0


	//   ....[106]....
        /*04e4*/ 	.word	0x00005f60


	//   ....[107]....
        /*04e8*/ 	.word	0x00005fc0


	//   ....[108]....
        /*04ec*/ 	.word	0x00006040


	//   ....[109]....
        /*04f0*/ 	.word	0x000060a0


	//   ....[110]....
        /*04f4*/ 	.word	0x00006120


	//   ....[111]....
        /*04f8*/ 	.word	0x00006180


	//   ....[112]....
        /*04fc*/ 	.word	0x000061f0


	//   ....[113]....
        /*0500*/ 	.word	0x00006250


	//   ....[114]....
        /*0504*/ 	.word	0x000062c0


	//   ....[115]....
        /*0508*/ 	.word	0x00006320


	//   ....[116]....
        /*050c*/ 	.word	0x00006390


	//----- nvinfo : EIATTR_VRC_CTA_INIT_COUNT
	.align		4
.L_3533:
        /*0510*/ 	.byte	0x02, 0x4a
	.zero		1
	.zero		1


	//----- nvinfo : EIATTR_SYSCALL_OFFSETS
	.align		4
        /*0514*/ 	.byte	0x04, 0x46
        /*0516*/ 	.short	(.L_3535 - .L_3534)


	//   ....[0]....
.L_3534:
        /*0518*/ 	.word	0x000029b0


	//   ....[1]....
        /*051c*/ 	.word	0x00004600


	//----- nvinfo : EIATTR_EXIT_INSTR_OFFSETS
	.align		4
.L_3535:
        /*0520*/ 	.byte	0x04, 0x1c
        /*0522*/ 	.short	(.L_3537 - .L_3536)


	//   ....[0]....
.L_3536:
        /*0524*/ 	.word	0x00004010


	//   ....[1]....
        /*0528*/ 	.word	0x00004050


	//   ....[2]....
        /*052c*/ 	.word	0x00004500


	//   ....[3]....
        /*0530*/ 	.word	0x00004610


	//----- nvinfo : EIATTR_CRS_STACK_SIZE
	.align		4
.L_3537:
        /*0534*/ 	.byte	0x04, 0x1e
        /*0536*/ 	.short	(.L_3539 - .L_3538)
.L_3538:
        /*0538*/ 	.word	0x00000000


	//----- nvinfo : EIATTR_CBANK_PARAM_SIZE
	.align		4
.L_3539:
        /*053c*/ 	.byte	0x03, 0x19
        /*053e*/ 	.short	0x007c


	//----- nvinfo : EIATTR_PARAM_CBANK
	.align		4
        /*0540*/ 	.byte	0x04, 0x0a
        /*0542*/ 	.short	(.L_3541 - .L_3540)
	.align		4
.L_3540:
        /*0544*/ 	.word	index@(.nv.constant0._ZN4vllm25paged_attention_v1_kernelI13__nv_bfloat16hLi256ELi32ELi128ELNS_18Fp8KVCacheDataTypeE2ELb1EEEvPT_PKS3_PKT0_S9_ifPKiSB_iPKfiiiSD_SD_iiiii)
        /*0548*/ 	.short	0x0380
        /*054a*/ 	.short	0x007c


	//----- nvinfo : EIATTR_SW_WAR
	.align		4
.L_3541:
        /*054c*/ 	.byte	0x04, 0x36
        /*054e*/ 	.short	(.L_3543 - .L_3542)
.L_3542:
        /*0550*/ 	.word	0x00000008
.L_3543:


//--------------------- .nv.info._ZN4vllm25paged_attention_v1_kernelI13__nv_bfloat16hLi192ELi32ELi128ELNS_18Fp8KVCacheDataTypeE2ELb1EEEvPT_PKS3_PKT0_S9_ifPKiSB_iPKfiiiSD_SD_iiiii --------------------------
	.section	.nv.info._ZN4vllm25paged_attention_v1_kernelI13__nv_bfloat16hLi192ELi32ELi128ELNS_18Fp8KVCacheDataTypeE2ELb1EEEvPT_PKS3_PKT0_S9_ifPKiSB_iPKfiiiSD_SD_iiiii,"",@"SHT_CUDA_INFO"
	.sectionflags	@""
	.align	4


	//----- nvinfo : EIATTR_CUDA_API_VERSION
	.align		4
        /*0000*/ 	.byte	0x04, 0x37
        /*0002*/ 	.short	(.L_3545 - .L_3544)
.L_3544:
        /*0004*/ 	.word	0x00000082


	//----- nvinfo : EIATTR_KPARAM_INFO
	.align		4
.L_3545:
        /*0008*/ 	.byte	0x04, 0x17
        /*000a*/ 	.short	(.L_3547 - .L_3546)
.L_3546:
        /*000c*/ 	.word	0x00000000
        /*0010*/ 	.short	0x0013
        /*0012*/ 	.short	0x0078
        /*0014*/ 	.byte	0x00, 0xf0, 0x11, 0x00


	//----- nvinfo : EIATTR_KPARAM_INFO
	.align		4
.L_3547:
        /*0018*/ 	.byte	0x04, 0x17
        /*001a*/ 	.short	(.L_3549 - .L_3548)
.L_3548:
        /*001c*/ 	.word	0x00000000
        /*0020*/ 	.short	0x0012
        /*0022*/ 	.short	0x0074
        /*0024*/ 	.byte	0x00, 0xf0, 0x11, 0x00


	//----- nvinfo : EIATTR_KPARAM_INFO
	.align		4
.L_3549:
        /*0028*/ 	.byte	0x04, 0x17
        /*002a*/ 	.short	(.L_3551 - .L_3550)
.L_3550:
        /*002c*/ 	.word	0x00000000
        /*0030*/ 	.short	0x0011
        /*0032*/ 	.short	0x0070
        /*0034*/ 	.byte	0x00, 0xf0, 0x11, 0x00


	//----- nvinfo : EIATTR_KPARAM_INFO
	.align		4
.L_3551:
        /*0038*/ 	.byte	0x04, 0x17
        /*003a*/ 	.short	(.L_3553 - .L_3552)
.L_3552:
        /*003c*/ 	.word	0x00000000
        /*0040*/ 	.short	0x0010
        /*0042*/ 	.short	0x006c
        /*0044*/ 	.byte	0x00, 0xf0, 0x11, 0x00


	//----- nvinfo : EIATTR_KPARAM_INFO
	.align		4
.L_3553:
        /*0048*/ 	.byte	0x04, 0x17
        /*004a*/ 	.short	(.L_3555 - .L_3554)
.L_3554:
        /*004c*/ 	.word	0x00000000
        /*0050*/ 	.short	0x000f
        /*0052*/ 	.short	0x0068
        /*0054*/ 	.byte	0x00, 0xf0, 0x11, 0x00


	//----- nvinfo : EIATTR_KPARAM_INFO
	.align		4
.L_3555:
        /*0058*/ 	.byte	0x04, 0x17
        /*005a*/ 	.short	(.L_3557 - .L_3556)
.L_3556:
        /*005c*/ 	.word	0x00000000
        /*0060*/ 	.short	0x000e
        /*0062*/ 	.short	0x0060
        /*0064*/ 	.byte	0x00, 0xf5, 0x21, 0x00


	//----- nvinfo : EIATTR_KPARAM_INFO
	.align		4
.L_3557:
        /*0068*/ 	.byte	0x04, 0x17
        /*006a*/ 	.short	(.L_3559 - .L_3558)
.L_3558:
        /*006c*/ 	.word	0x00000000
        /*0070*/ 	.short	0x000d
        /*0072*/ 	.short	0x0058
        /*0074*/ 	.byte	0x00, 0xf5, 0x21, 0x00


	//----- nvinfo : EIATTR_KPARAM_INFO
	.align		4
.L_3559:
        /*0078*/ 	.byte	0x04, 0x17
        /*007a*/ 	.short	(.L_3561 - .L_3560)
.L_3560:
        /*007c*/ 	.word	0x00000000
        /*0080*/ 	.short	0x000c
        /*0082*/ 	.short	0x0050
        /*0084*/ 	.byte	0x00, 0xf0, 0x11, 0x00


	//----- nvinfo : EIATTR_KPARAM_INFO
	.align		4
.L_3561:
        /*0088*/ 	.byte	0x04, 0x17
        /*008a*/ 	.short	(.L_3563 - .L_3562)
.L_3562:
        /*008c*/ 	.word	0x00000000
        /*0090*/ 	.short	0x000b
        /*0092*/ 	.short	0x004c
        /*0094*/ 	.byte	0x00, 0xf0, 0x11, 0x00


	//----- nvinfo : EIATTR_KPARAM_INFO
	.align		4
.L_3563:
        /*0098*/ 	.byte	0x04, 0x17
        /*009a*/ 	.short	(.L_3565 - .L_3564)
.L_3564:
        /*009c*/ 	.word	0x00000000
        /*00a0*/ 	.short	0x000a
        /*00a2*/ 	.short	0x0048
        /*00a4*/ 	.byte	0x00, 0xf0, 0x11, 0x00


	//----- nvinfo : EIATTR_KPARAM_INFO
	.align		4
.L_3565:
        /*00a8*/ 	.byte	0x04, 0x17
        /*00aa*/ 	.short	(.L_3567 - .L_3566)
.L_3566:
        /*00ac*/ 	.word	0x00000000
        /*00b0*/ 	.short	0x0009
        /*00b2*/ 	.short	0x0040
        /*00b4*/ 	.byte	0x00, 0xf5, 0x21, 0x00


	//----- nvinfo : EIATTR_KPARAM_INFO
	.align		4
.L_3567:
        /*00b8*/ 	.byte	0x04, 0x17
        /*00ba*/ 	.short	(.L_3569 - .L_3568)
.L_3568:
        /*00bc*/ 	.word	0x00000000
        /*00c0*/ 	.short	0x0008
        /*00c2*/ 	.short	0x0038
        /*00c4*/ 	.byte	0x00, 0xf0, 0x11, 0x00


	//----- nvinfo : EIATTR_KPARAM_INFO
	.align		4
.L_3569:
        /*00c8*/ 	.byte	0x04, 0x17
        /*00ca*/ 	.short	(.L_3571 - .L_3570)
.L_3570:
        /*00cc*/ 	.word	0x00000000
        /*00d0*/ 	.short	0x0007
        /*00d2*/ 	.short	0x0030
        /*00d4*/ 	.byte	0x00, 0xf5, 0x21, 0x00


	//----- nvinfo : EIATTR_KPARAM_INFO
	.align		4
.L_3571:
        /*00d8*/ 	.byte	0x04, 0x17
        /*00da*/ 	.short	(.L_3573 - .L_3572)
.L_3572:
        /*00dc*/ 	.word	0x00000000
        /*00e0*/ 	.short	0x0006
        /*00e2*/ 	.short	0x0028
        /*00e4*/ 	.byte	0x00, 0xf5, 0x21, 0x00


	//----- nvinfo : EIATTR_KPARAM_INFO
	.align		4
.L_3573:
        /*00e8*/ 	.byte	0x04, 0x17
        /*00ea*/ 	.short	(.L_3575 - .L_3574)
.L_3574:
        /*00ec*/ 	.word	0x00000000
        /*00f0*/ 	.short	0x0005
        /*00f2*/ 	.short	0x0024
        /*00f4*/ 	.byte	0x00, 0xf0, 0x11, 0x00


	//----- nvinfo : EIATTR_KPARAM_INFO
	.align		4
.L_3575:
        /*00f8*/ 	.byte	0x04, 0x17
        /*00fa*/ 	.short	(.L_3577 - .L_3576)
.L_3576:
        /*00fc*/ 	.word	0x00000000
        /*0100*/ 	.short	0x0004
        /*0102*/ 	.short	0x0020
        /*0104*/ 	.byte	0x00, 0xf0, 0x11, 0x00


	//----- nvinfo : EIATTR_KPARAM_INFO
	.align		4
.L_3577:
        /*0108*/ 	.byte	0x04, 0x17
        /*010a*/ 	.short	(.L_3579 - .L_3578)
.L_3578:
        /*010c*/ 	.word	0x00000000
        /*0110*/ 	.short	0x0003
        /*0112*/ 	.short	0x0018
        /*0114*/ 	.byte	0x00, 0xf5, 0x21, 0x00


	//----- nvinfo : EIATTR_KPARAM_INFO
	.align		4
.L_3579:
        /*0118*/ 	.byte	0x04, 0x17
        /*011a*/ 	.short	(.L_3581 - .L_3580)
.L_3580:
        /*011c*/ 	.word	0x00000000
        /*0120*/ 	.short	0x0002
        /*0122*/ 	.short	0x0010
        /*0124*/ 	.byte	0x00, 0xf5, 0x21, 0x00


	//----- nvinfo : EIATTR_KPARAM_INFO
	.align		4
.L_3581:
        /*0128*/ 	.byte	0x04, 0x17
        /*012a*/ 	.short	(.L_3583 - .L_3582)
.L_3582:
        /*012c*/ 	.word	0x00000000
        /*0130*/ 	.short	0x0001
        /*0132*/ 	.short	0x0008
        /*0134*/ 	.byte	0x00, 0xf5, 0x21, 0x00


	//----- nvinfo : EIATTR_KPARAM_INFO
	.align		4
.L_3583:
        /*0138*/ 	.byte	0x04, 0x17
        /*013a*/ 	.short	(.L_3585 - .L_3584)
.L_3584:
        /*013c*/ 	.word	0x00000000
        /*0140*/ 	.short	0x0000
        /*0142*/ 	.short	0x0000
        /*0144*/ 	.byte	0x00, 0xf5, 0x21, 0x00


	//----- nvinfo : EIATTR_SPARSE_MMA_MASK
	.align		4
.L_3585:
        /*0148*/ 	.byte	0x03, 0x50
        /*014a*/ 	.short	0x0000


	//----- nvinfo : EIATTR_MAXREG_COUNT
	.align		4
        /*014c*/ 	.byte	0x03, 0x1b
        /*014e*/ 	.short	0x00ff


	//----- nvinfo : EIATTR_NUM_BARRIERS
	.align		4
        /*0150*/ 	.byte	0x02, 0x4c
        /*0152*/ 	.byte	0x01
	.zero		1


	//----- nvinfo : EIATTR_EXTERNS
	.align		4
        /*0154*/ 	.byte	0x04, 0x0f
        /*0156*/ 	.short	(.L_3587 - .L_3586)


	//   ....[0]....
	.align		4
.L_3586:
        /*0158*/ 	.word	index@(__assertfail)


	//----- nvinfo : EIATTR_MERCURY_ISA_VERSION
	.align		4
.L_3587:
        /*015c*/ 	.byte	0x03, 0x5f
        /*015e*/ 	.short	0x0101


	//----- nvinfo : EIATTR_COOP_GROUP_MASK_REGIDS
	.align		4
        /*0160*/ 	.byte	0x04, 0x29
        /*0162*/ 	.short	(.L_3589 - .L_3588)


	//   ....[0]....
.L_3588:
        /*0164*/ 	.word	0xffffffff


	//   ....[1]....
        /*0168*/ 	.word	0xffffffff


	//   ....[2]....
        /*016c*/ 	.word	0xffffffff


	//   ....[3]....
        /*0170*/ 	.word	0xffffffff


	//   ....[4]....
        /*0174*/ 	.word	0xffffffff


	//   ....[5]....
        /*0178*/ 	.word	0xffffffff


	//   ....[6]....
        /*017c*/ 	.word	0xffffffff


	//   ....[7]....
        /*0180*/ 	.word	0xffffffff


	//   ....[8]....
        /*0184*/ 	.word	0xffffffff


	//   ....[9]....
        /*0188*/ 	.word	0xffffffff


	//   ....[10]....
        /*018c*/ 	.word	0xffffffff


	//   ....[11]....
        /*0190*/ 	.word	0xffffffff


	//   ....[12]....
        /*0194*/ 	.word	0xffffffff


	//   ....[13]....
        /*0198*/ 	.word	0xffffffff


	//   ....[14]....
        /*019c*/ 	.word	0xffffffff


	//   ....[15]....
        /*01a0*/ 	.word	0xffffffff


	//   ....[16]....
        /*01a4*/ 	.word	0xffffffff


	//   ....[17]....
        /*01a8*/ 	.word	0xffffffff


	//   ....[18]....
        /*01ac*/ 	.word	0xffffffff


	//   ....[19]....
        /*01b0*/ 	.word	0xffffffff


	//   ....[20]....
        /*01b4*/ 	.word	0xffffffff


	//   ....[21]....
        /*01b8*/ 	.word	0xffffffff


	//   ....[22]....
        /*01bc*/ 	.word	0xffffffff


	//   ....[23]....
        /*01c0*/ 	.word	0xffffffff


	//   ....[24]....
        /*01c4*/ 	.word	0xffffffff


	//   ....[25]....
        /*01c8*/ 	.word	0xffffffff


	//   ....[26]....
        /*01cc*/ 	.word	0xffffffff


	//   ....[27]....
        /*01d0*/ 	.word	0xffffffff


	//   ....[28]....
        /*01d4*/ 	.word	0xffffffff


	//   ....[29]....
        /*01d8*/ 	.word	0xffffffff


	//   ....[30]....
        /*01dc*/ 	.word	0xffffffff


	//   ....[31]....
        /*01e0*/ 	.word	0xffffffff


	//   ....[32]....
        /*01e4*/ 	.word	0xffffffff


	//   ....[33]....
        /*01e8*/ 	.word	0xffffffff


	//   ....[34]....
        /*01ec*/ 	.word	0xffffffff


	//   ....[35]....
        /*01f0*/ 	.word	0xffffffff


	//   ....[36]....
        /*01f4*/ 	.word	0xffffffff


	//   ....[37]....
        /*01f8*/ 	.word	0xffffffff


	//   ....[38]....
        /*01fc*/ 	.word	0xffffffff


	//   ....[39]....
        /*0200*/ 	.word	0xffffffff


	//   ....[40]....
        /*0204*/ 	.word	0x0500000f


	//   ....[41]....
        /*0208*/ 	.word	0x0500000f


	//   ....[42]....
        /*020c*/ 	.word	0x0500000f


	//   ....[43]....
        /*0210*/ 	.word	0x0500000f


	//   ....[44]....
        /*0214*/ 	.word	0x0500000f


	//   ....[45]....
        /*0218*/ 	.word	0x0500000f


	//   ....[46]....
        /*021c*/ 	.word	0x0500000f


	//   ....[47]....
        /*0220*/ 	.word	0x0500000f


	//   ....[48]....
        /*0224*/ 	.word	0x0500000f


	//   ....[49]....
        /*0228*/ 	.word	0x0500000f


	//   ....[50]....
        /*022c*/ 	.word	0x0500000f


	//   ....[51]....
        /*0230*/ 	.word	0x0500000f


	//   ....[52]....
        /*0234*/ 	.word	0x0500000f


	//   ....[53]....
        /*0238*/ 	.word	0x0500000f


	//   ....[54]....
        /*023c*/ 	.word	0x0500000f


	//   ....[55]....
        /*0240*/ 	.word	0x0500000f


	//   ....[56]....
        /*0244*/ 	.word	0x0500000f


	//   ....[57]....
        /*0248*/ 	.word	0x0500000f


	//   ....[58]....
        /*024c*/ 	.word	0x0500000f


	//   ....[59]....
        /*0250*/ 	.word	0x0500000f


	//   ....[60]....
        /*0254*/ 	.word	0x0500000f


	//   ....[61]....
        /*0258*/ 	.word	0x0500000f


	//   ....[62]....
        /*025c*/ 	.word	0x0500000f


	//   ....[63]....
        /*0260*/ 	.word	0x0500000f


	//   ....[64]....
        /*0264*/ 	.word	0x0500000f


	//   ....[65]....
        /*0268*/ 	.word	0x0500000f


	//   ....[66]....
        /*026c*/ 	.word	0x0500000f


	//   ....[67]....
        /*0270*/ 	.word	0x0500000f


	//   ....[68]....
        /*0274*/ 	.word	0x0500000f


	//   ....[69]....
        /*0278*/ 	.word	0x0500000f


	//   ....[70]....
        /*027c*/ 	.word	0x0500000f


	//   ....[71]....
        /*0280*/ 	.word	0x0500000f


	//   ....[72]....
        /*0284*/ 	.word	0x0500000f


	//   ....[73]....
        /*0288*/ 	.word	0x0500000f


	//   ....[74]....
        /*028c*/ 	.word	0x0500000f


	//   ....[75]....
        /*0290*/ 	.word	0x0500000f


	//   ....[76]....
        /*0294*/ 	.word	0x0500000f


	//   ....[77]....
        /*0298*/ 	.word	0x0500000f


	//   ....[78]....
        /*029c*/ 	.word	0x0500000f


	//   ....[79]....
        /*02a0*/ 	.word	0x0500000f


	//   ....[80]....
        /*02a4*/ 	.word	0x0500000f


	//   ....[81]....
        /*02a8*/ 	.word	0x0500000f


	//   ....[82]....
        /*02ac*/ 	.word	0x0500000f


	//   ....[83]....
        /*02b0*/ 	.word	0x0500000f


	//   ....[84]....
        /*02b4*/ 	.word	0x0500000f


	//   ....[85]....
        /*02b8*/ 	.word	0x0500000f


	//   ....[86]....
        /*02bc*/ 	.word	0x0500000f


	//   ....[87]....
        /*02c0*/ 	.word	0x0500000f


	//   ....[88]....
        /*02c4*/ 	.word	0x0500000f


	//   ....[89]....
        /*02c8*/ 	.word	0x0500000f


	//   ....[90]....
        /*02cc*/ 	.word	0x0500000f


	//   ....[91]....
        /*02d0*/ 	.word	0x0500000f


	//   ....[92]....
        /*02d4*/ 	.word	0x0500000f


	//----- nvinfo : EIATTR_COOP_GROUP_INSTR_OFFSETS
	.align		4
.L_3589:
        /*02d8*/ 	.byte	0x04, 0x28
        /*02da*/ 	.short	(.L_3591 - .L_3590)


	//   ....[0]....
.L_3590:
        /*02dc*/ 	.word	0x00000b20


	//   ....[1]....
        /*02e0*/ 	.word	0x00000b40


	//   ....[2]....
        /*02e4*/ 	.word	0x00000b60


	//   ....[3]....
        /*02e8*/ 	.word	0x00000b80


	//   ....[4]....
        /*02ec*/ 	.word	0x00000ba0


	//   ....[5]....
        /*02f0*/ 	.word	0x00000cb0


	//   ....[6]....
        /*02f4*/ 	.word	0x00000cd0


	//   ....[7]....
        /*02f8*/ 	.word	0x00000cf0


	//   ....[8]....
        /*02fc*/ 	.word	0x00001b40


	//   ....[9]....
        /*0300*/ 	.word	0x00001b70


	//   ....[10]....
        /*0304*/ 	.word	0x00001b90


	//   ....[11]....
        /*0308*/ 	.word	0x00001bb0


	//   ....[12]....
        /*030c*/ 	.word	0x00001bd0


	//   ....[13]....
        /*0310*/ 	.word	0x00001c20


	//   ....[14]....
        /*0314*/ 	.word	0x00001c40


	//   ....[15]....
        /*0318*/ 	.word	0x00001c60


	//   ....[16]....
        /*031c*/ 	.word	0x00002b40


	//   ....[17]....
        /*0320*/ 	.word	0x00002b80


	//   ....[18]....
        /*0324*/ 	.word	0x00002bc0


	//   ....[19]....
        /*0328*/ 	.word	0x00002c00


	//   ....[20]....
        /*032c*/ 	.word	0x00002c40


	//   ....[21]....
        /*0330*/ 	.word	0x00002c60


	//   ....[22]....
        /*0334*/ 	.word	0x00002c70


	//   ....[23]....
        /*0338*/ 	.word	0x00002ca0


	//   ....[24]....
        /*033c*/ 	.word	0x00002ce0


	//   ....[25]....
        /*0340*/ 	.word	0x00002d20


	//   ....[26]....
        /*0344*/ 	.word	0x00002d40


	//   ....[27]....
        /*0348*/ 	.word	0x00002d70


	//   ....[28]....
        /*034c*/ 	.word	0x00002da0


	//   ....[29]....
        /*0350*/ 	.word	0x00002dd0


	//   ....[30]....
        /*0354*/ 	.word	0x00002df0


	//   ....[31]....
        /*0358*/ 	.word	0x00002e20


	//   ....[32]....
        /*035c*/ 	.word	0x00002e50


	//   ....[33]....
        /*0360*/ 	.word	0x00002e80


	//   ....[34]....
        /*0364*/ 	.word	0x00002f30


	//   ....[35]....
        /*0368*/ 	.word	0x00002f50


	//   ....[36]....
        /*036c*/ 	.word	0x00002f70


	//   ....[37]....
        /*0370*/ 	.word	0x00002f90


	//   ....[38]....
        /*0374*/ 	.word	0x00002fb0


	//   ....[39]....
        /*0378*/ 	.word	0x00002fc0


	//   ....[40]....
        /*037c*/ 	.word	0x00004090


	//   ....[41]....
        /*0380*/ 	.word	0x000040f0


	//   ....[42]....
        /*0384*/ 	.word	0x00004150


	//   ....[43]....
        /*0388*/ 	.word	0x000041b0


	//   ....[44]....
        /*038c*/ 	.word	0x00004210


	//   ....[45]....
        /*0390*/ 	.word	0x00004290


	//   ....[46]....
        /*0394*/ 	.word	0x00004300


	//   ....[47]....
        /*0398*/ 	.word	0x00004360


	//   ....[48]....
        /*039c*/ 	.word	0x000043e0


	//   ....[49]....
        /*03a0*/ 	.word	0x00004440


	//   ....[50]....
        /*03a4*/ 	.word	0x000044c0


	//   ....[51]....
        /*03a8*/ 	.word	0x00004520


	//   ....[52]....
        /*03ac*/ 	.word	0x000045a0


	//   ....[53]....
        /*03b0*/ 	.word	0x00004600


	//   ....[54]....
        /*03b4*/ 	.word	0x00004680


	//   ....[55]....
        /*03b8*/ 	.word	0x000046e0


	//   ....[56]....
        /*03bc*/ 	.word	0x00004760


	//   ....[57]....
        /*03c0*/ 	.word	0x000047c0


	//   ....[58]....
        /*03c4*/ 	.word	0x00004840


	//   ....[59]....
        /*03c8*/ 	.word	0x000048a0


	//   ....[60]....
        /*03cc*/ 	.word	0x00004920


	//   ....[61]....
        /*03d0*/ 	.word	0x00004980


	//   ....[62]....
        /*03d4*/ 	.word	0x00004a00


	//   ....[63]....
        /*03d8*/ 	.word	0x00004a60


	//   ....[64]....
        /*03dc*/ 	.word	0x00004ae0


	//   ....[65]....
        /*03e0*/ 	.word	0x00004b40


	//   ....[66]....
        /*03e4*/ 	.word	0x00004bc0


	//   ....[67]....
        /*03e8*/ 	.word	0x00004c20


	//   ....[68]....
        /*03ec*/ 	.word	0x00004ca0


	//   ....[69]....
        /*03f0*/ 	.word	0x00004d00


	//   ....[70]....
        /*03f4*/ 	.word	0x00004d80


	//   ....[71]....
        /*03f8*/ 	.word	0x00004de0


	//   ....[72]....
        /*03fc*/ 	.word	0x00004e50


	//   ....[73]....
        /*0400*/ 	.word	0x00004eb0


	//   ....[74]....
        /*0404*/ 	.word	0x00004f20


	//   ....[75]....
        /*0408*/ 	.word	0x00004f80


	//   ....[76]....
        /*040c*/ 	.word	0x00005000


	//   ....[77]....
        /*0410*/ 	.word	0x00005060


	//   ....[78]....
        /*0414*/ 	.word	0x000050e0


	//   ....[79]....
        /*0418*/ 	.word	0x00005140


	//   ....[80]....
        /*041c*/ 	.word	0x000051c0


	//   ....[81]....
        /*0420*/ 	.word	0x00005220


	//   ....[82]....
        /*0424*/ 	.word	0x000052a0


	//   ....[83]....
        /*0428*/ 	.word	0x00005300


	//   ....[84]....
        /*042c*/ 	.word	0x00005380


	//   ....[85]....
        /*0430*/ 	.word	0x000053e0


	//   ....[86]....
        /*0434*/ 	.word	0x00005460


	//   ....[87]....
        /*0438*/ 	.word	0x000054c0


	//   ....[88]....
        /*043c*/ 	.word	0x00005540


	//   ....[89]....
        /*0440*/ 	.word	0x000055a0


	//   ....[90]....
        /*0444*/ 	.word	0x00005600


	//   ....[91]....
        /*0448*/ 	.word	0x00005670


	//   ....[92]....
        /*044c*/ 	.word	0x000056e0


	//----- nvinfo : EIATTR_VRC_CTA_INIT_COUNT
	.align		4
.L_3591:
        /*0450*/ 	.byte	0x02, 0x4a
	.zero		1
	.zero		1


	//----- nvinfo : EIATTR_SYSCALL_OFFSETS
	.align		4
        /*0454*/ 	.byte	0x04, 0x46
        /*0456*/ 	.short	(.L_3593 - .L_3592)


	//   ....[0]....
.L_3592:
        /*0458*/ 	.word	0x00002a30


	//   ....[1]....
        /*045c*/ 	.word	0x00004030


	//----- nvinfo : EIATTR_EXIT_INSTR_OFFSETS
	.align		4
.L_3593:
        /*0460*/ 	.byte	0x04, 0x1c
        /*0462*/ 	.short	(.L_3595 - .L_3594)


	//   ....[0]....
.L_3594:
        /*0464*/ 	.word	0x00003b40


	//   ....[1]....
        /*0468*/ 	.word	0x00003b80


	//   ....[2]....
        /*046c*/ 	.word	0x00003f30


	//   ....[3]....
        /*0470*/ 	.word	0x00004040


	//----- nvinfo : EIATTR_CRS_STACK_SIZE
	.align		4
.L_3595:
        /*0474*/ 	.byte	0x04, 0x1e
        /*0476*/ 	.short	(.L_3597 - .L_3596)
.L_3596:
        /*0478*/ 	.word	0x00000000


	//----- nvinfo : EIATTR_CBANK_PARAM_SIZE
	.align		4
.L_3597:
        /*047c*/ 	.byte	0x03, 0x19
        /*047e*/ 	.short	0x007c


	//----- nvinfo : EIATTR_PARAM_CBANK
	.align		4
        /*0480*/ 	.byte	0x04, 0x0a
        /*0482*/ 	.short	(.L_3599 - .L_3598)
	.align		4
.L_3598:
        /*0484*/ 	.word	index@(.nv.constant0._ZN4vllm25paged_attention_v1_kernelI13__nv_bfloat16hLi192ELi32ELi128ELNS_18Fp8KVCacheDataTypeE2ELb1EEEvPT_PKS3_PKT0_S9_ifPKiSB_iPKfiiiSD_SD_iiiii)
        /*0488*/ 	.short	0x0380
        /*048a*/ 	.short	0x007c


	//----- nvinfo : EIATTR_SW_WAR
	.align		4
.L_3599:
        /*048c*/ 	.byte	0x04, 0x36
        /*048e*/ 	.short	(.L_3601 - .L_3600)
.L_3600:
        /*0490*/ 	.word	0x00000008
.L_3601:


//--------------------- .nv.info._ZN4vllm25paged_attention_v1_kernelI13__nv_bfloat16hLi128ELi32ELi128ELNS_18Fp8KVCacheDataTypeE2ELb1EEEvPT_PKS3_PKT0_S9_ifPKiSB_iPKfiiiSD_SD_iiiii --------------------------
	.section	.nv.info._ZN4vllm25paged_attention_v1_kernelI13__nv_bfloat16hLi128ELi32ELi128ELNS_18Fp8KVCacheDataTypeE2ELb1EEEvPT_PKS3_PKT0_S9_ifPKiSB_iPKfiiiSD_SD_iiiii,"",@"SHT_CUDA_INFO"
	.sectionflags	@""
	.align	4


	//----- nvinfo : EIATTR_CUDA_API_VERSION
	.align		4
        /*0000*/ 	.byte	0x04, 0x37
        /*0002*/ 	.short	(.L_3603 - .L_3602)
.L_3602:
        /*0004*/ 	.word	0x00000082


	//----- nvinfo : EIATTR_KPARAM_INFO
	.align		4
.L_3603:
        /*0008*/ 	.byte	0x04, 0x17
        /*000a*/ 	.short	(.L_3605 - .L_3604)
.L_3604:
        /*000c*/ 	.word	0x00000000
        /*0010*/ 	.short	0x0013
        /*0012*/ 	.short	0x0078
        /*0014*/ 	.byte	0x00, 0xf0, 0x11, 0x00


	//----- nvinfo : EIATTR_KPARAM_INFO
	.align		4
.L_3605:
        /*0018*/ 	.byte	0x04, 0x17
        /*001a*/ 	.short	(.L_3607 - .L_3606)
.L_3606:
        /*001c*/ 	.word	0x00000000
        /*0020*/ 	.short	0x0012
        /*0022*/ 	.short	0x0074
        /*0024*/ 	.byte	0x00, 0xf0, 0x11, 0x00


	//----- nvinfo : EIATTR_KPARAM_INFO
	.align		4
.L_3607:
        /*0028*/ 	.byte	0x04, 0x17
        /*002a*/ 	.short	(.L_3609 - .L_3608)
.L_3608:
        /*002c*/ 	.word	0x00000000
        /*0030*/ 	.short	0x0011
        /*0032*/ 	.short	0x0070
        /*0034*/ 	.byte	0x00, 0xf0, 0x11, 0x00


	//----- nvinfo : EIATTR_KPARAM_INFO
	.align		4
.L_3609:
        /*0038*/ 	.byte	0x04, 0x17
        /*003a*/ 	.short	(.L_3611 - .L_3610)
.L_3610:
        /*003c*/ 	.word	0x00000000
        /*0040*/ 	.short	0x0010
        /*0042*/ 	.short	0x006c
        /*0044*/ 	.byte	0x00, 0xf0, 0x11, 0x00


	//----- nvinfo : EIATTR_KPARAM_INFO
	.align		4
.L_3611:
        /*0048*/ 	.byte	0x04, 0x17
        /*004a*/ 	.short	(.L_3613 - .L_3612)
.L_3612:
        /*004c*/ 	.word	0x00000000
        /*0050*/ 	.short	0x000f
        /*0052*/ 	.short	0x0068
        /*0054*/ 	.byte	0x00, 0xf0, 0x11, 0x00


	//----- nvinfo : EIATTR_KPARAM_INFO
	.align		4
.L_3613:
        /*0058*/ 	.byte	0x04, 0x17
        /*005a*/ 	.short	(.L_3615 - .L_3614)
.L_3614:
        /*005c*/ 	.word	0x00000000
        /*0060*/ 	.short	0x000e
        /*0062*/ 	.short	0x0060
        /*0064*/ 	.byte	0x00, 0xf5, 0x21, 0x00


	//----- nvinfo : EIATTR_KPARAM_INFO
	.align		4
.L_3615:
        /*0068*/ 	.byte	0x04, 0x17
        /*006a*/ 	.short	(.L_3617 - .L_3616)
.L_3616:
        /*006c*/ 	.word	0x00000000
        /*0070*/ 	.short	0x000d
        /*0072*/ 	.short	0x0058
        /*0074*/ 	.byte	0x00, 0xf5, 0x21, 0x00


	//----- nvinfo : EIATTR_KPARAM_INFO
	.align		4
.L_3617:
        /*0078*/ 	.byte	0x04, 0x17
        /*007a*/ 	.short	(.L_3619 - .L_3618)
.L_3618:
        /*007c*/ 	.word	0x00000000
        /*0080*/ 	.short	0x000c
        /*0082*/ 	.short	0x0050
        /*0084*/ 	.byte	0x00, 0xf0, 0x11, 0x00


	//----- nvinfo : EIATTR_KPARAM_INFO
	.align		4
.L_3619:
        /*0088*/ 	.byte	0x04, 0x17
        /*008a*/ 	.short	(.L_3621 - .L_3620)
.L_3620:
        /*008c*/ 	.word	0x00000000
        /*0090*/ 	.short	0x000b
        /*0092*/ 	.short	0x004c
        /*0094*/ 	.byte	0x00, 0xf0, 0x11, 0x00


	//----- nvinfo : EIATTR_KPARAM_INFO
	.align		4
.L_3621:
        /*0098*/ 	.byte	0x04, 0x17
        /*009a*/ 	.short	(.L_3623 - .L_3622)
.L_3622:
        /*009c*/ 	.word	0x00000000
        /*00a0*/ 	.short	0x000a
        /*00a2*/ 	.short	0x0048
        /*00a4*/ 	.byte	0x00, 0xf0, 0x11, 0x00


	//----- nvinfo : EIATTR_KPARAM_INFO
	.align		4
.L_3623:
        /*00a8*/ 	.byte	0x04, 0x17
        /*00aa*/ 	.short	(.L_3625 - .L_3624)
.L_3624:
        /*00ac*/ 	.word	0x00000000
        /*00b0*/ 	.short	0x0009
        /*00b2*/ 	.short	0x0040
        /*00b4*/ 	.byte	0x00, 0xf5, 0x21, 0x00


	//----- nvinfo : EIATTR_KPARAM_INFO
	.align		4
.L_3625:
        /*00b8*/ 	.byte	0x04, 0x17
        /*00ba*/ 	.short	(.L_3627 - .L_3626)
.L_3626:
        /*00bc*/ 	.word	0x00000000
        /*00c0*/ 	.short	0x0008
        /*00c2*/ 	.short	0x0038
        /*00c4*/ 	.byte	0x00, 0xf0, 0x11, 0x00


	//----- nvinfo : EIATTR_KPARAM_INFO
	.align		4
.L_3627:
        /*00c8*/ 	.byte	0x04, 0x17
        /*00ca*/ 	.short	(.L_3629 - .L_3628)
.L_3628:
        /*00cc*/ 	.word	0x00000000
        /*00d0*/ 	.short	0x0007
        /*00d2*/ 	.short	0x0030
        /*00d4*/ 	.byte	0x00, 0xf5, 0x21, 0x00


	//----- nvinfo : EIATTR_KPARAM_INFO
	.align		4
.L_3629:
        /*00d8*/ 	.byte	0x04, 0x17
        /*00da*/ 	.short	(.L_3631 - .L_3630)
.L_3630:
        /*00dc*/ 	.word	0x00000000
        /*00e0*/ 	.short	0x0006
        /*00e2*/ 	.short	0x0028
        /*00e4*/ 	.byte	0x00, 0xf5, 0x21, 0x00


	//----- nvinfo : EIATTR_KPARAM_INFO
	.align		4
.L_3631:
        /*00e8*/ 	.byte	0x04, 0x17
        /*00ea*/ 	.short	(.L_3633 - .L_3632)
.L_3632:
        /*00ec*/ 	.word	0x00000000
        /*00f0*/ 	.short	0x0005
        /*00f2*/ 	.short	0x0024
        /*00f4*/ 	.byte	0x00, 0xf0, 0x11, 0x00


	//----- nvinfo : EIATTR_KPARAM_INFO
	.align		4
.L_3633:
        /*00f8*/ 	.byte	0x04, 0x17
        /*00fa*/ 	.short	(.L_3635 - .L_3634)
.L_3634:
        /*00fc*/ 	.word	0x00000000
        /*0100*/ 	.short	0x0004
        /*0102*/ 	.short	0x0020
        /*0104*/ 	.byte	0x00, 0xf0, 0x11, 0x00


	//----- nvinfo : EIATTR_KPARAM_INFO
	.align		4
.L_3635:
        /*0108*/ 	.byte	0x04, 0x17
        /*010a*/ 	.short	(.L_3637 - .L_3636)
.L_3636:
        /*010c*/ 	.word	0x00000000
        /*0110*/ 	.short	0x0003
        /*0112*/ 	.short	0x0018
        /*0114*/ 	.byte	0x00, 0xf5, 0x21, 0x00


	//----- nvinfo : EIATTR_KPARAM_INFO
	.align		4
.L_3637:
        /*0118*/ 	.byte	0x04, 0x17
        /*011a*/ 	.short	(.L_3639 - .L_3638)
.L_3638:
        /*011c*/ 	.word	0x00000000
        /*0120*/ 	.short	0x0002
        /*0122*/ 	.short	0x0010
        /*0124*/ 	.byte	0x00, 0xf5, 0x21, 0x00


	//----- nvinfo : EIATTR_KPARAM_INFO
	.align		4
.L_3639:
        /*0128*/ 	.byte	0x04, 0x17
        /*012a*/ 	.short	(.L_3641 - .L_3640)
.L_3640:
        /*012c*/ 	.word	0x00000000
        /*0130*/ 	.short	0x0001
        /*0132*/ 	.short	0x0008
        /*0134*/ 	.byte	0x00, 0xf5, 0x21, 0x00


	//----- nvinfo : EIATTR_KPARAM_INFO
	.align		4
.L_3641:
        /*0138*/ 	.byte	0x04, 0x17
        /*013a*/ 	.short	(.L_3643 - .L_3642)
.L_3642:
        /*013c*/ 	.word	0x00000000
        /*0140*/ 	.short	0x0000
        /*0142*/ 	.short	0x0000
        /*0144*/ 	.byte	0x00, 0xf5, 0x21, 0x00


	//----- nvinfo : EIATTR_SPARSE_MMA_MASK
	.align		4
.L_3643:
        /*0148*/ 	.byte	0x03, 0x50
        /*014a*/ 	.short	0x0000


	//----- nvinfo : EIATTR_MAXREG_COUNT
	.align		4
        /*014c*/ 	.byte	0x03, 0x1b
        /*014e*/ 	.short	0x00ff


	//----- nvinfo : EIATTR_NUM_BARRIERS
	.align		4
        /*0150*/ 	.byte	0x02, 0x4c
        /*0152*/ 	.byte	0x01
	.zero		1


	//----- nvinfo : EIATTR_EXTERNS
	.align		4
        /*0154*/ 	.byte	0x04, 0x0f
        /*0156*/ 	.short	(.L_3645 - .L_3644)


	//   ....[0]....
	.align		4
.L_3644:
        /*0158*/ 	.word	index@(__assertfail)


	//----- nvinfo : EIATTR_MERCURY_ISA_VERSION
	.align		4
.L_3645:
        /*015c*/ 	.byte	0x03, 0x5f
        /*015e*/ 	.short	0x0101


	//----- nvinfo : EIATTR_COOP_GROUP_MASK_REGIDS
	.align		4
        /*0160*/ 	.byte	0x04, 0x29
        /*0162*/ 	.short	(.L_3647 - .L_3646)


	//   ....[0]....
.L_3646:
        /*0164*/ 	.word	0xffffffff


	//   ....[1]....
        /*0168*/ 	.word	0xffffffff


	//   ....[2]....
        /*016c*/ 	.word	0xffffffff


	//   ....[3]....
        /*0170*/ 	.word	0xffffffff


	//   ....[4]....
        /*0174*/ 	.word	0xffffffff


	//   ....[5]....
        /*0178*/ 	.word	0xffffffff


	//   ....[6]....
        /*017c*/ 	.word	0xffffffff


	//   ....[7]....
        /*0180*/ 	.word	0xffffffff


	//   ....[8]....
        /*0184*/ 	.word	0xffffffff


	//   ....[9]....
        /*0188*/ 	.word	0xffffffff


	//   ....[10]....
        /*018c*/ 	.word	0xffffffff


	//   ....[11]....
        /*0190*/ 	.word	0xffffffff


	//   ....[12]....
        /*0194*/ 	.word	0xffffffff


	//   ....[13]....
        /*0198*/ 	.word	0xffffffff


	//   ....[14]....
        /*019c*/ 	.word	0xffffffff


	//   ....[15]....
        /*01a0*/ 	.word	0xffffffff


	//   ....[16]....
        /*01a4*/ 	.word	0xffffffff


	//   ....[17]....
        /*01a8*/ 	.word	0xffffffff


	//   ....[18]....
        /*01ac*/ 	.word	0xffffffff


	//   ....[19]....
        /*01b0*/ 	.word	0xffffffff


	//   ....[20]....
        /*01b4*/ 	.word	0xffffffff


	//   ....[21]....
        /*01b8*/ 	.word	0xffffffff


	//   ....[22]....
        /*01bc*/ 	.word	0xffffffff


	//   ....[23]....
        /*01c0*/ 	.word	0xffffffff


	//   ....[24]....
        /*01c4*/ 	.word	0xffffffff


	//   ....[25]....
        /*01c8*/ 	.word	0xffffffff


	//   ....[26]....
        /*01cc*/ 	.word	0xffffffff


	//   ....[27]....
        /*01d0*/ 	.word	0xffffffff


	//   ....[28]....
        /*01d4*/ 	.word	0xffffffff


	//   ....[29]....
        /*01d8*/ 	.word	0xffffffff


	//   ....[30]....
        /*01dc*/ 	.word	0xffffffff


	//   ....[31]....
        /*01e0*/ 	.word	0xffffffff


	//   ....[32]....
        /*01e4*/ 	.word	0x0500000f


	//   ....[33]....
        /*01e8*/ 	.word	0x0500000f


	//   ....[34]....
        /*01ec*/ 	.word	0x0500000f


	//   ....[35]....
        /*01f0*/ 	.word	0x0500000f


	//   ....[36]....
        /*01f4*/ 	.word	0x0500000f


	//   ....[37]....
        /*01f8*/ 	.word	0x0500000f


	//   ....[38]....
        /*01fc*/ 	.word	0x0500000f


	//   ....[39]....
        /*0200*/ 	.word	0x0500000f


	//   ....[40]....
        /*0204*/ 	.word	0x0500000f


	//   ....[41]....
        /*0208*/ 	.word	0x0500000f


	//   ....[42]....
        /*020c*/ 	.word	0x0500000f


	//   ....[43]....
        /*0210*/ 	.word	0x0500000f


	//   ....[44]....
        /*0214*/ 	.word	0x0500000f


	//   ....[45]....
        /*0218*/ 	.word	0x0500000f


	//   ....[46]....
        /*021c*/ 	.word	0x0500000f


	//   ....[47]....
        /*0220*/ 	.word	0x0500000f


	//   ....[48]....
        /*0224*/ 	.word	0x0500000f


	//   ....[49]....
        /*0228*/ 	.word	0x0500000f


	//   ....[50]....
        /*022c*/ 	.word	0x0500000f


	//   ....[51]....
        /*0230*/ 	.word	0x0500000f


	//   ....[52]....
        /*0234*/ 	.word	0x0500000f


	//   ....[53]....
        /*0238*/ 	.word	0x0500000f


	//   ....[54]....
        /*023c*/ 	.word	0x0500000f


	//   ....[55]....
        /*0240*/ 	.word	0x0500000f


	//   ....[56]....
        /*0244*/ 	.word	0x0500000f


	//   ....[57]....
        /*0248*/ 	.word	0x0500000f


	//   ....[58]....
        /*024c*/ 	.word	0x0500000f


	//   ....[59]....
        /*0250*/ 	.word	0x0500000f


	//   ....[60]....
        /*0254*/ 	.word	0x0500000f


	//   ....[61]....
        /*0258*/ 	.word	0x0500000f


	//   ....[62]....
        /*025c*/ 	.word	0x0500000f


	//   ....[63]....
        /*0260*/ 	.word	0x0500000f


	//   ....[64]....
        /*0264*/ 	.word	0x0500000f


	//   ....[65]....
        /*0268*/ 	.word	0x0500000f


	//   ....[66]....
        /*026c*/ 	.word	0x0500000f


	//   ....[67]....
        /*0270*/ 	.word	0x0500000f


	//   ....[68]....
        /*0274*/ 	.word	0x0500000f


	//----- nvinfo : EIATTR_COOP_GROUP_INSTR_OFFSETS
	.align		4
.L_3647:
        /*0278*/ 	.byte	0x04, 0x28
        /*027a*/ 	.short	(.L_3649 - .L_3648)


	//   ....[0]....
.L_3648:
        /*027c*/ 	.word	0x00000aa0


	//   ....[1]....
        /*0280*/ 	.word	0x00000ac0


	//   ....[2]....
        /*0284*/ 	.word	0x00000ae0


	//   ....[3]....
        /*0288*/ 	.word	0x00000b00


	//   ....[4]....
        /*028c*/ 	.word	0x00000b20


	//   ....[5]....
        /*0290*/ 	.word	0x00000c30


	//   ....[6]....
        /*0294*/ 	.word	0x00000c50


	//   ....[7]....
        /*0298*/ 	.word	0x00000c70


	//   ....[8]....
        /*029c*/ 	.word	0x00001aa0


	//   ....[9]....
        /*02a0*/ 	.word	0x00001ad0


	//   ....[10]....
        /*02a4*/ 	.word	0x00001af0


	//   ....[11]....
        /*02a8*/ 	.word	0x00001b10


	//   ....[12]....
        /*02ac*/ 	.word	0x00001b30


	//   ....[13]....
        /*02b0*/ 	.word	0x00001b80


	//   ....[14]....
        /*02b4*/ 	.word	0x00001ba0


	//   ....[15]....
        /*02b8*/ 	.word	0x00001bc0


	//   ....[16]....
        /*02bc*/ 	.word	0x00002a70


	//   ....[17]....
        /*02c0*/ 	.word	0x00002ab0


	//   ....[18]....
        /*02c4*/ 	.word	0x00002af0


	//   ....[19]....
        /*02c8*/ 	.word	0x00002b10


	//   ....[20]....
        /*02cc*/ 	.word	0x00002b20


	//   ....[21]....
        /*02d0*/ 	.word	0x00002b30


	//   ....[22]....
        /*02d4*/ 	.word	0x00002b60


	//   ....[23]....
        /*02d8*/ 	.word	0x00002b90


	//   ....[24]....
        /*02dc*/ 	.word	0x00002bc0


	//   ....[25]....
        /*02e0*/ 	.word	0x00002bf0


	//   ....[26]....
        /*02e4*/ 	.word	0x00002c70


	//   ....[27]....
        /*02e8*/ 	.word	0x00002ca0


	//   ....[28]....
        /*02ec*/ 	.word	0x00002cc0


	//   ....[29]....
        /*02f0*/ 	.word	0x00002ce0


	//   ....[30]....
        /*02f4*/ 	.word	0x00002d00


	//   ....[31]....
        /*02f8*/ 	.word	0x00002d10


	//   ....[32]....
        /*02fc*/ 	.word	0x00003a30


	//   ....[33]....
        /*0300*/ 	.word	0x00003a90


	//   ....[34]....
        /*0304*/ 	.word	0x00003af0


	//   ....[35]....
        /*0308*/ 	.word	0x00003b50


	//   ....[36]....
        /*030c*/ 	.word	0x00003bb0


	//   ....[37]....
        /*0310*/ 	.word	0x00003c30


	//   ....[38]....
        /*0314*/ 	.word	0x00003c90


	//   ....[39]....
        /*0318*/ 	.word	0x00003cf0


	//   ....[40]....
        /*031c*/ 	.word	0x00003d70


	//   ....[41]....
        /*0320*/ 	.word	0x00003dd0


	//   ....[42]....
        /*0324*/ 	.word	0x00003e50


	//   ....[43]....
        /*0328*/ 	.word	0x00003eb0


	//   ....[44]....
        /*032c*/ 	.word	0x00003f30


	//   ....[45]....
        /*0330*/ 	.word	0x00003f90


	//   ....[46]....
        /*0334*/ 	.word	0x00004010


	//   ....[47]....
        /*0338*/ 	.word	0x00004070


	//   ....[48]....
        /*033c*/ 	.word	0x000040f0


	//   ....[49]....
        /*0340*/ 	.word	0x00004150


	//   ....[50]....
        /*0344*/ 	.word	0x000041d0


	//   ....[51]....
        /*0348*/ 	.word	0x00004230


	//   ....[52]....
        /*034c*/ 	.word	0x000042a0


	//   ....[53]....
        /*0350*/ 	.word	0x00004300


	//   ....[54]....
        /*0354*/ 	.word	0x00004380


	//   ....[55]....
        /*0358*/ 	.word	0x000043e0


	//   ....[56]....
        /*035c*/ 	.word	0x00004450


	//   ....[57]....
        /*0360*/ 	.word	0x000044b0


	//   ....[58]....
        /*0364*/ 	.word	0x00004520


	//   ....[59]....
        /*0368*/ 	.word	0x00004580


	//   ....[60]....
        /*036c*/ 	.word	0x00004600


	//   ....[61]....
        /*0370*/ 	.word	0x00004660


	//   ....[62]....
        /*0374*/ 	.word	0x000046d0


	//   ....[63]....
        /*0378*/ 	.word	0x00004730


	//   ....[64]....
        /*037c*/ 	.word	0x000047a0


	//   ....[65]....
        /*0380*/ 	.word	0x00004800


	//   ....[66]....
        /*0384*/ 	.word	0x00004880


	//   ....[67]....
        /*0388*/ 	.word	0x000048e0


	//   ....[68]....
        /*038c*/ 	.word	0x00004960


	//----- nvinfo : EIATTR_VRC_CTA_INIT_COUNT
	.align		4
.L_3649:
        /*0390*/ 	.byte	0x02, 0x4a
	.zero		1
	.zero		1


	//----- nvinfo : EIATTR_SYSCALL_OFFSETS
	.align		4
        /*0394*/ 	.byte	0x04, 0x46
        /*0396*/ 	.short	(.L_3651 - .L_3650)


	//   ....[0]....
.L_3650:
        /*0398*/ 	.word	0x00002970


	//   ....[1]....
        /*039c*/ 	.word	0x000039d0


	//----- nvinfo : EIATTR_EXIT_INSTR_OFFSETS
	.align		4
.L_3651:
        /*03a0*/ 	.byte	0x04, 0x1c
        /*03a2*/ 	.short	(.L_3653 - .L_3652)


	//   ....[0]....
.L_3652:
        /*03a4*/ 	.word	0x000035f0


	//   ....[1]....
        /*03a8*/ 	.word	0x00003630


	//   ....[2]....
        /*03ac*/ 	.word	0x000038d0


	//   ....[3]....
        /*03b0*/ 	.word	0x000039e0


	//----- nvinfo : EIATTR_CRS_STACK_SIZE
	.align		4
.L_3653:
        /*03b4*/ 	.byte	0x04, 0x1e
        /*03b6*/ 	.short	(.L_3655 - .L_3654)
.L_3654:
        /*03b8*/ 	.word	0x00000000


	//----- nvinfo : EIATTR_CBANK_PARAM_SIZE
	.align		4
.L_3655:
        /*03bc*/ 	.byte	0x03, 0x19
        /*03be*/ 	.short	0x007c


	//----- nvinfo : EIATTR_PARAM_CBANK
	.align		4
        /*03c0*/ 	.byte	0x04, 0x0a
        /*03c2*/ 	.short	(.L_3657 - .L_3656)
	.align		4
.L_3656:
        /*03c4*/ 	.word	index@(.nv.constant0._ZN4vllm25paged_attention_v1_kernelI13__nv_bfloat16hLi128ELi32ELi128ELNS_18Fp8KVCacheDataTypeE2ELb1EEEvPT_PKS3_PKT0_S9_ifPKiSB_iPKfiiiSD_SD_iiiii)
        /*03c8*/ 	.short	0x0380
        /*03ca*/ 	.short	0x007c


	//----- nvinfo : EIATTR_SW_WAR
	.align		4
.L_3657:
        /*03cc*/ 	.byte	0x04, 0x36
        /*03ce*/ 	.short	(.L_3659 - .L_3658)
.L_3658:
        /*03d0*/ 	.word	0x00000008
.L_3659:


//--------------------- .nv.info._ZN4vllm25paged_attention_v1_kernelI13__nv_bfloat16hLi120ELi32ELi128ELNS_18Fp8KVCacheDataTypeE2ELb1EEEvPT_PKS3_PKT0_S9_ifPKiSB_iPKfiiiSD_SD_iiiii --------------------------
	.section	.nv.info._ZN4vllm25paged_attention_v1_kernelI13__nv_bfloat16hLi120ELi32ELi128ELNS_18Fp8KVCacheDataTypeE2ELb1EEEvPT_PKS3_PKT0_S9_ifPKiSB_iPKfiiiSD_SD_iiiii,"",@"SHT_CUDA_INFO"
	.sectionflags	@""
	.align	4


	//----- nvinfo : EIATTR_CUDA_API_VERSION
	.align		4
        /*0000*/ 	.byte	0x04, 0x37
        /*0002*/ 	.short	(.L_3661 - .L_3660)
.L_3660:
        /*0004*/ 	.word	0x00000082


	//----- nvinfo : EIATTR_KPARAM_INFO
	.align		4
.L_3661:
        /*0008*/ 	.byte	0x04, 0x17
        /*000a*/ 	.short	(.L_3663 - .L_3662)
.L_3662:
        /*000c*/ 	.word	0x00000000
        /*0010*/ 	.short	0x0013
        /*0012*/ 	.short	0x0078
        /*0014*/ 	.byte	0x00, 0xf0, 0x11, 0x00


	//----- nvinfo : EIATTR_KPARAM_INFO
	.align		4
.L_3663:
        /*0018*/ 	.byte	0x04, 0x17
        /*001a*/ 	.short	(.L_3665 - .L_3664)
.L_3664:
        /*001c*/ 	.word	0x00000000
        /*0020*/ 	.short	0x0012
        /*0022*/ 	.short	0x0074
        /*0024*/ 	.byte	0x00, 0xf0, 0x11, 0x00


	//----- nvinfo : EIATTR_KPARAM_INFO
	.align		4
.L_3665:
        /*0028*/ 	.byte	0x04, 0x17
        /*002a*/ 	.short	(.L_3667 - .L_3666)
.L_3666:
        /*002c*/ 	.word	0x00000000
        /*0030*/ 	.short	0x0011
        /*0032*/ 	.short	0x0070
        /*0034*/ 	.byte	0x00, 0xf0, 0x11, 0x00


	//----- nvinfo : EIATTR_KPARAM_INFO
	.align		4
.L_3667:
        /*0038*/ 	.byte	0x04, 0x17
        /*003a*/ 	.short	(.L_3669 - .L_3668)
.L_3668:
        /*003c*/ 	.word	0x00000000
        /*0040*/ 	.short	0x0010
        /*0042*/ 	.short	0x006c
        /*0044*/ 	.byte	0x00, 0xf0, 0x11, 0x00


	//----- nvinfo : EIATTR_KPARAM_INFO
	.align		4
.L_3669:
        /*0048*/ 	.byte	0x04, 0x17
        /*004a*/ 	.short	(.L_3671 - .L_3670)
.L_3670:
        /*004c*/ 	.word	0x00000000
        /*0050*/ 	.short	0x000f
        /*0052*/ 	.short	0x0068
        /*0054*/ 	.byte	0x00, 0xf0, 0x11, 0x00


	//----- nvinfo : EIATTR_KPARAM_INFO
	.align		4
.L_3671:
        /*0058*/ 	.byte	0x04, 0x17
        /*005a*/ 	.short	(.L_3673 - .L_3672)
.L_3672:
        /*005c*/ 	.word	0x00000000
        /*0060*/ 	.short	0x000e
        /*0062*/ 	.short	0x0060
        /*0064*/ 	.byte	0x00, 0xf5, 0x21, 0x00


	//----- nvinfo : EIATTR_KPARAM_INFO
	.align		4
.L_3673:
        /*0068*/ 	.byte	0x04, 0x17
        /*006a*/ 	.short	(.L_3675 - .L_3674)
.L_3674:
        /*006c*/ 	.word	0x00000000
        /*0070*/ 	.short	0x000d
        /*0072*/ 	.short	0x0058
        /*0074*/ 	.byte	0x00, 0xf5, 0x21, 0x00


	//----- nvinfo : EIATTR_KPARAM_INFO
	.align		4
.L_3675:
        /*0078*/ 	.byte	0x04, 0x17
        /*007a*/ 	.short	(.L_3677 - .L_3676)
.L_3676:
        /*007c*/ 	.word	0x00000000
        /*0080*/ 	.short	0x000c
        /*0082*/ 	.short	0x0050
        /*0084*/ 	.byte	0x00, 0xf0, 0x11, 0x00


	//----- nvinfo : EIATTR_KPARAM_INFO
	.align		4
.L_3677:
        /*0088*/ 	.byte	0x04, 0x17
        /*008a*/ 	.short	(.L_3679 - .L_3678)
.L_3678:
        /*008c*/ 	.word	0x00000000
        /*0090*/ 	.short	0x000b
        /*0092*/ 	.short	0x004c
        /*0094*/ 	.byte	0x00, 0xf0, 0x11, 0x00


	//----- nvinfo : EIATTR_KPARAM_INFO
	.align		4
.L_3679:
        /*0098*/ 	.byte	0x04, 0x17
        /*009a*/ 	.short	(.L_3681 - .L_3680)
.L_3680:
        /*009c*/ 	.word	0x00000000
        /*00a0*/ 	.short	0x000a
        /*00a2*/ 	.short	0x0048
        /*00a4*/ 	.byte	0x00, 0xf0, 0x11, 0x00


	//----- nvinfo : EIATTR_KPARAM_INFO
	.align		4
.L_3681:
        /*00a8*/ 	.byte	0x04, 0x17
        /*00aa*/ 	.short	(.L_3683 - .L_3682)
.L_3682:
        /*00ac*/ 	.word	0x00000000
        /*00b0*/ 	.short	0x0009
        /*00b2*/ 	.short	0x0040
        /*00b4*/ 	.byte	0x00, 0xf5, 0x21, 0x00


	//----- nvinfo : EIATTR_KPARAM_INFO
	.align		4
.L_3683:
        /*00b8*/ 	.byte	0x04, 0x17
        /*00ba*/ 	.short	(.L_3685 - .L_3684)
.L_3684:
        /*00bc*/ 	.word	0x00000000
        /*00c0*/ 	.short	0x0008
        /*00c2*/ 	.short	0x0038
        /*00c4*/ 	.byte	0x00, 0xf0, 0x11, 0x00


	//----- nvinfo : EIATTR_KPARAM_INFO
	.align		4
.L_3685:
        /*00c8*/ 	.byte	0x04, 0x17
        /*00ca*/ 	.short	(.L_3687 - .L_3686)
.L_3686:
        /*00cc*/ 	.word	0x00000000
        /*00d0*/ 	.short	0x0007
        /*00d2*/ 	.short	0x0030
        /*00d4*/ 	.byte	0x00, 0xf5, 0x21, 0x00


	//----- nvinfo : EIATTR_KPARAM_INFO
	.align		4
.L_3687:
        /*00d8*/ 	.byte	0x04, 0x17
        /*00da*/ 	.short	(.L_3689 - .L_3688)
.L_3688:
        /*00dc*/ 	.word	0x00000000
        /*00e0*/ 	.short	0x0006
        /*00e2*/ 	.short	0x0028
        /*00e4*/ 	.byte	0x00, 0xf5, 0x21, 0x00


	//----- nvinfo : EIATTR_KPARAM_INFO
	.align		4
.L_3689:
        /*00e8*/ 	.byte	0x04, 0x17
        /*00ea*/ 	.short	(.L_3691 - .L_3690)
.L_3690:
        /*00ec*/ 	.word	0x00000000
        /*00f0*/ 	.short	0x0005
        /*00f2*/ 	.short	0x0024
        /*00f4*/ 	.byte	0x00, 0xf0, 0x11, 0x00


	//----- nvinfo : EIATTR_KPARAM_INFO
	.align		4
.L_3691:
        /*00f8*/ 	.byte	0x04, 0x17
        /*00fa*/ 	.short	(.L_3693 - .L_3692)
.L_3692:
        /*00fc*/ 	.word	0x00000000
        /*0100*/ 	.short	0x0004
        /*0102*/ 	.short	0x0020
        /*0104*/ 	.byte	0x00, 0xf0, 0x11, 0x00


	//----- nvinfo : EIATTR_KPARAM_INFO
	.align		4
.L_3693:
        /*0108*/ 	.byte	0x04, 0x17
        /*010a*/ 	.short	(.L_3695 - .L_3694)
.L_3694:
        /*010c*/ 	.word	0x00000000
        /*0110*/ 	.short	0x0003
        /*0112*/ 	.short	0x0018
        /*0114*/ 	.byte	0x00, 0xf5, 0x21, 0x00


	//----- nvinfo : EIATTR_KPARAM_INFO
	.align		4
.L_3695:
        /*0118*/ 	.byte	0x04, 0x17
        /*011a*/ 	.short	(.L_3697 - .L_3696)
.L_3696:
        /*011c*/ 	.word	0x00000000
        /*0120*/ 	.short	0x0002
        /*0122*/ 	.short	0x0010
        /*0124*/ 	.byte	0x00, 0xf5, 0x21, 0x00


	//----- nvinfo : EIATTR_KPARAM_INFO
	.align		4
.L_3697:
        /*0128*/ 	.byte	0x04, 0x17
        /*012a*/ 	.short	(.L_3699 - .L_3698)
.L_3698:
        /*012c*/ 	.word	0x00000000
        /*0130*/ 	.short	0x0001
        /*0132*/ 	.short	0x0008
        /*0134*/ 	.byte	0x00, 0xf5, 0x21, 0x00


	//----- nvinfo : EIATTR_KPARAM_INFO
	.align		4
.L_3699:
        /*0138*/ 	.byte	0x04, 0x17
        /*013a*/ 	.short	(.L_3701 - .L_3700)
.L_3700:
        /*013c*/ 	.word	0x00000000
        /*0140*/ 	.short	0x0000
        /*0142*/ 	.short	0x0000
        /*0144*/ 	.byte	0x00, 0xf5, 0x21, 0x00


	//----- nvinfo : EIATTR_SPARSE_MMA_MASK
	.align		4
.L_3701:
        /*0148*/ 	.byte	0x03, 0x50
        /*014a*/ 	.short	0x0000


	//----- nvinfo : EIATTR_MAXREG_COUNT
	.align		4
        /*014c*/ 	.byte	0x03, 0x1b
        /*014e*/ 	.short	0x00ff


	//----- nvinfo : EIATTR_NUM_BARRIERS
	.align		4
        /*0150*/ 	.byte	0x02, 0x4c
        /*0152*/ 	.byte	0x01
	.zero		1


	//----- nvinfo : EIATTR_EXTERNS
	.align		4
        /*0154*/ 	.byte	0x04, 0x0f
        /*0156*/ 	.short	(.L_3703 - .L_3702)


	//   ....[0]....
	.align		4
.L_3702:
        /*0158*/ 	.word	index@(__assertfail)


	//----- nvinfo : EIATTR_MERCURY_ISA_VERSION
	.align		4
.L_3703:
        /*015c*/ 	.byte	0x03, 0x5f
        /*015e*/ 	.short	0x0101


	//----- nvinfo : EIATTR_COOP_GROUP_MASK_REGIDS
	.align		4
        /*0160*/ 	.byte	0x04, 0x29
        /*0162*/ 	.short	(.L_3705 - .L_3704)


	//   ....[0]....
.L_3704:
        /*0164*/ 	.word	0xffffffff


	//   ....[1]....
        /*0168*/ 	.word	0xffffffff


	//   ....[2]....
        /*016c*/ 	.word	0xffffffff


	//   ....[3]....
        /*0170*/ 	.word	0xffffffff


	//   ....[4]....
        /*0174*/ 	.word	0xffffffff


	//   ....[5]....
        /*0178*/ 	.word	0xffffffff


	//   ....[6]....
        /*017c*/ 	.word	0xffffffff


	//   ....[7]....
        /*0180*/ 	.word	0xffffffff


	//   ....[8]....
        /*0184*/ 	.word	0xffffffff


	//   ....[9]....
        /*0188*/ 	.word	0xffffffff


	//   ....[10]....
        /*018c*/ 	.word	0xffffffff


	//   ....[11]....
        /*0190*/ 	.word	0xffffffff


	//   ....[12]....
        /*0194*/ 	.word	0xffffffff


	//   ....[13]....
        /*0198*/ 	.word	0xffffffff


	//   ....[14]....
        /*019c*/ 	.word	0xffffffff


	//   ....[15]....
        /*01a0*/ 	.word	0xffffffff


	//   ....[16]....
        /*01a4*/ 	.word	0xffffffff


	//   ....[17]....
        /*01a8*/ 	.word	0xffffffff


	//   ....[18]....
        /*01ac*/ 	.word	0xffffffff


	//   ....[19]....
        /*01b0*/ 	.word	0xffffffff


	//   ....[20]....
        /*01b4*/ 	.word	0xffffffff


	//   ....[21]....
        /*01b8*/ 	.word	0xffffffff


	//   ....[22]....
        /*01bc*/ 	.word	0xffffffff


	//   ....[23]....
        /*01c0*/ 	.word	0xffffffff


	//   ....[24]....
        /*01c4*/ 	.word	0xffffffff


	//   ....[25]....
        /*01c8*/ 	.word	0xffffffff


	//   ....[26]....
        /*01cc*/ 	.word	0xffffffff


	//   ....[27]....
        /*01d0*/ 	.word	0xffffffff


	//   ....[28]....
        /*01d4*/ 	.word	0xffffffff


	//   ....[29]....
        /*01d8*/ 	.word	0xffffffff


	//   ....[30]....
        /*01dc*/ 	.word	0xffffffff


	//   ....[31]....
        /*01e0*/ 	.word	0x0500000f


	//   ....[32]....
        /*01e4*/ 	.word	0x0500000f


	//   ....[33]....
        /*01e8*/ 	.word	0x0500000f


	//   ....[34]....
        /*01ec*/ 	.word	0x0500000f


	//   ....[35]....
        /*01f0*/ 	.word	0x0500000f


	//   ....[36]....
        /*01f4*/ 	.word	0x0500000f


	//   ....[37]....
        /*01f8*/ 	.word	0x0500000f


	//   ....[38]....
        /*01fc*/ 	.word	0x0500000f


	//   ....[39]....
        /*0200*/ 	.word	0x0500000f


	//   ....[40]....
        /*0204*/ 	.word	0x0500000f


	//   ....[41]....
        /*0208*/ 	.word	0x0500000f


	//   ....[42]....
        /*020c*/ 	.word	0x0500000f


	//   ....[43]....
        /*0210*/ 	.word	0x0500000f


	//   ....[44]....
        /*0214*/ 	.word	0x0500000f


	//   ....[45]....
        /*0218*/ 	.word	0x0500000f


	//   ....[46]....
        /*021c*/ 	.word	0x0500000f


	//   ....[47]....
        /*0220*/ 	.word	0x0500000f


	//   ....[48]....
        /*0224*/ 	.word	0x0500000f


	//   ....[49]....
        /*0228*/ 	.word	0x0500000f


	//   ....[50]....
        /*022c*/ 	.word	0x0500000f


	//   ....[51]....
        /*0230*/ 	.word	0x0500000f


	//   ....[52]....
        /*0234*/ 	.word	0x0500000f


	//   ....[53]....
        /*0238*/ 	.word	0x0500000f


	//   ....[54]....
        /*023c*/ 	.word	0x0500000f


	//   ....[55]....
        /*0240*/ 	.word	0x0500000f


	//   ....[56]....
        /*0244*/ 	.word	0x0500000f


	//   ....[57]....
        /*0248*/ 	.word	0x0500000f


	//   ....[58]....
        /*024c*/ 	.word	0x0500000f


	//   ....[59]....
        /*0250*/ 	.word	0x0500000f


	//   ....[60]....
        /*0254*/ 	.word	0x0500000f


	//   ....[61]....
        /*0258*/ 	.word	0x0500000f


	//   ....[62]....
        /*025c*/ 	.word	0x0500000f


	//   ....[63]....
        /*0260*/ 	.word	0x0500000f


	//   ....[64]....
        /*0264*/ 	.word	0x0500000f


	//   ....[65]....
        /*0268*/ 	.word	0x0500000f


	//----- nvinfo : EIATTR_COOP_GROUP_INSTR_OFFSETS
	.align		4
.L_3705:
        /*026c*/ 	.byte	0x04, 0x28
        /*026e*/ 	.short	(.L_3707 - .L_3706)


	//   ....[0]....
.L_3706:
        /*0270*/ 	.word	0x00000aa0


	//   ....[1]....
        /*0274*/ 	.word	0x00000ac0


	//   ....[2]....
        /*0278*/ 	.word	0x00000ae0


	//   ....[3]....
        /*027c*/ 	.word	0x00000b00


	//   ....[4]....
        /*0280*/ 	.word	0x00000b20


	//   ....[5]....
        /*0284*/ 	.word	0x00000c30


	//   ....[6]....
        /*0288*/ 	.word	0x00000c50


	//   ....[7]....
        /*028c*/ 	.word	0x00000c70


	//   ....[8]....
        /*0290*/ 	.word	0x00001aa0


	//   ....[9]....
        /*0294*/ 	.word	0x00001ad0


	//   ....[10]....
        /*0298*/ 	.word	0x00001af0


	//   ....[11]....
        /*029c*/ 	.word	0x00001b10


	//   ....[12]....
        /*02a0*/ 	.word	0x00001b30


	//   ....[13]....
        /*02a4*/ 	.word	0x00001b80


	//   ....[14]....
        /*02a8*/ 	.word	0x00001ba0


	//   ....[15]....
        /*02ac*/ 	.word	0x00001bc0


	//   ....[16]....
        /*02b0*/ 	.word	0x00002a70


	//   ....[17]....
        /*02b4*/ 	.word	0x00002ab0


	//   ....[18]....
        /*02b8*/ 	.word	0x00002ad0


	//   ....[19]....
        /*02bc*/ 	.word	0x00002ae0


	//   ....[20]....
        /*02c0*/ 	.word	0x00002af0


	//   ....[21]....
        /*02c4*/ 	.word	0x00002b00


	//   ....[22]....
        /*02c8*/ 	.word	0x00002b20


	//   ....[23]....
        /*02cc*/ 	.word	0x00002b50


	//   ....[24]....
        /*02d0*/ 	.word	0x00002b80


	//   ....[25]....
        /*02d4*/ 	.word	0x00002bb0


	//   ....[26]....
        /*02d8*/ 	.word	0x00002c50


	//   ....[27]....
        /*02dc*/ 	.word	0x00002c70


	//   ....[28]....
        /*02e0*/ 	.word	0x00002ca0


	//   ....[29]....
        /*02e4*/ 	.word	0x00002cd0


	//   ....[30]....
        /*02e8*/ 	.word	0x00002ce0


	//   ....[31]....
        /*02ec*/ 	.word	0x00003940


	//   ....[32]....
        /*02f0*/ 	.word	0x000039a0


	//   ....[33]....
        /*02f4*/ 	.word	0x00003a00


	//   ....[34]....
        /*02f8*/ 	.word	0x00003a60


	//   ....[35]....
        /*02fc*/ 	.word	0x00003ac0


	//   ....[36]....
        /*0300*/ 	.word	0x00003b40


	//   ....[37]....
        /*0304*/ 	.word	0x00003ba0


	//   ....[38]....
        /*0308*/ 	.word	0x00003c00


	//   ....[39]....
        /*030c*/ 	.word	0x00003c80


	//   ....[40]....
        /*0310*/ 	.word	0x00003ce0


	//   ....[41]....
        /*0314*/ 	.word	0x00003d60


	//   ....[42]....
        /*0318*/ 	.word	0x00003dc0


	//   ....[43]....
        /*031c*/ 	.word	0x00003e40


	//   ....[44]....
        /*0320*/ 	.word	0x00003ea0


	//   ....[45]....
        /*0324*/ 	.word	0x00003f20


	//   ....[46]....
        /*0328*/ 	.word	0x00003f80


	//   ....[47]....
        /*032c*/ 	.word	0x00004000


	//   ....[48]....
        /*0330*/ 	.word	0x00004060


	//   ....[49]....
        /*0334*/ 	.word	0x000040e0


	//   ....[50]....
        /*0338*/ 	.word	0x00004140


	//   ....[51]....
        /*033c*/ 	.word	0x000041b0


	//   ....[52]....
        /*0340*/ 	.word	0x00004210


	//   ....[53]....
        /*0344*/ 	.word	0x00004280


	//   ....[54]....
        /*0348*/ 	.word	0x000042e0


	//   ....[55]....
        /*034c*/ 	.word	0x00004360


	//   ....[56]....
        /*0350*/ 	.word	0x000043c0


	//   ....[57]....
        /*0354*/ 	.word	0x00004440


	//   ....[58]....
        /*0358*/ 	.word	0x000044a0


	//   ....[59]....
        /*035c*/ 	.word	0x00004520


	//   ....[60]....
        /*0360*/ 	.word	0x00004580


	//   ....[61]....
        /*0364*/ 	.word	0x000045f0


	//   ....[62]....
        /*0368*/ 	.word	0x00004650


	//   ....[63]....
        /*036c*/ 	.word	0x000046c0


	//   ....[64]....
        /*0370*/ 	.word	0x00004730


	//   ....[65]....
        /*0374*/ 	.word	0x000047a0


	//----- nvinfo : EIATTR_VRC_CTA_INIT_COUNT
	.align		4
.L_3707:
        /*0378*/ 	.byte	0x02, 0x4a
	.zero		1
	.zero		1


	//----- nvinfo : EIATTR_SYSCALL_OFFSETS
	.align		4
        /*037c*/ 	.byte	0x04, 0x46
        /*037e*/ 	.short	(.L_3709 - .L_3708)


	//   ....[0]....
.L_3708:
        /*0380*/ 	.word	0x00002970


	//   ....[1]....
        /*0384*/ 	.word	0x000038e0


	//----- nvinfo : EIATTR_EXIT_INSTR_OFFSETS
	.align		4
.L_3709:
        /*0388*/ 	.byte	0x04, 0x1c
        /*038a*/ 	.short	(.L_3711 - .L_3710)


	//   ....[0]....
.L_3710:
        /*038c*/ 	.word	0x00003520


	//   ....[1]....
        /*0390*/ 	.word	0x00003560


	//   ....[2]....
        /*0394*/ 	.word	0x000037e0


	//   ....[3]....
        /*0398*/ 	.word	0x000038f0


	//----- nvinfo : EIATTR_CRS_STACK_SIZE
	.align		4
.L_3711:
        /*039c*/ 	.byte	0x04, 0x1e
        /*039e*/ 	.short	(.L_3713 - .L_3712)
.L_3712:
        /*03a0*/ 	.word	0x00000000


	//----- nvinfo : EIATTR_CBANK_PARAM_SIZE
	.align		4
.L_3713:
        /*03a4*/ 	.byte	0x03, 0x19
        /*03a6*/ 	.short	0x007c


	//----- nvinfo : EIATTR_PARAM_CBANK
	.align		4
        /*03a8*/ 	.byte	0x04, 0x0a
        /*03aa*/ 	.short	(.L_3715 - .L_3714)
	.align		4
.L_3714:
        /*03ac*/ 	.word	index@(.nv.constant0._ZN4vllm25paged_attention_v1_kernelI13__nv_bfloat16hLi120ELi32ELi128ELNS_18Fp8KVCacheDataTypeE2ELb1EEEvPT_PKS3_PKT0_S9_ifPKiSB_iPKfiiiSD_SD_iiiii)
        /*03b0*/ 	.short	0x0380
        /*03b2*/ 	.short	0x007c


	//----- nvinfo : EIATTR_SW_WAR
	.align		4
.L_3715:
        /*03b4*/ 	.byte	0x04, 0x36
        /*03b6*/ 	.short	(.L_3717 - .L_3716)
.L_3716:
        /*03b8*/ 	.word	0x00000008
.L_3717:


//--------------------- .nv.info._ZN4vllm25paged_attention_v1_kernelI13__nv_bfloat16hLi112ELi32ELi128ELNS_18Fp8KVCacheDataTypeE2ELb1EEEvPT_PKS3_PKT0_S9_ifPKiSB_iPKfiiiSD_SD_iiiii --------------------------
	.section	.nv.info._ZN4vllm25paged_attention_v1_kernelI13__nv_bfloat16hLi112ELi32ELi128ELNS_18Fp8KVCacheDataTypeE2ELb1EEEvPT_PKS3_PKT0_S9_ifPKiSB_iPKfiiiSD_SD_iiiii,"",@"SHT_CUDA_INFO"
	.sectionflags	@""
	.align	4


	//----- nvinfo : EIATTR_CUDA_API_VERSION
	.align		4
        /*0000*/ 	.byte	0x04, 0x37
        /*0002*/ 	.short	(.L_3719 - .L_3718)
.L_3718:
        /*0004*/ 	.word	0x00000082


	//----- nvinfo : EIATTR_KPARAM_INFO
	.align		4
.L_3719:
        /*0008*/ 	.byte	0x04, 0x17
        /*000a*/ 	.short	(.L_3721 - .L_3720)
.L_3720:
        /*000c*/ 	.word	0x00000000
        /*0010*/ 	.short	0x0013
        /*0012*/ 	.short	0x0078
        /*0014*/ 	.byte	0x00, 0xf0, 0x11, 0x00


	//----- nvinfo : EIATTR_KPARAM_INFO
	.align		4
.L_3721:
        /*0018*/ 	.byte	0x04, 0x17
        /*001a*/ 	.short	(.L_3723 - .L_3722)
.L_3722:
        /*001c*/ 	.word	0x00000000
        /*0020*/ 	.short	0x0012
        /*0022*/ 	.short	0x0074
        /*0024*/ 	.byte	0x00, 0xf0, 0x11, 0x00


	//----- nvinfo : EIATTR_KPARAM_INFO
	.align		4
.L_3723:
        /*0028*/ 	.byte	0x04, 0x17
        /*002a*/ 	.short	(.L_3725 - .L_3724)
.L_3724:
        /*002c*/ 	.word	0x00000000
        /*0030*/ 	.short	0x0011
        /*0032*/ 	.short	0x0070
        /*0034*/ 	.byte	0x00, 0xf0, 0x11, 0x00


	//----- nvinfo : EIATTR_KPARAM_INFO
	.align		4
.L_3725:
        /*0038*/ 	.byte	0x04, 0x17
        /*003a*/ 	.short	(.L_3727 - .L_3726)
.L_3726:
        /*003c*/ 	.word	0x00000000
        /*0040*/ 	.short	0x0010
        /*0042*/ 	.short	0x006c
        /*0044*/ 	.byte	0x00, 0xf0, 0x11, 0x00


	//----- nvinfo : EIATTR_KPARAM_INFO
	.align		4
.L_3727:
        /*0048*/ 	.byte	0x04, 0x17
        /*004a*/ 	.short	(.L_3729 - .L_3728)
.L_3728:
        /*004c*/ 	.word	0x00000000
        /*0050*/ 	.short	0x000f
        /*0052*/ 	.short	0x0068
        /*0054*/ 	.byte	0x00, 0xf0, 0x11, 0x00


	//----- nvinfo : EIATTR_KPARAM_INFO
	.align		4
.L_3729:
        /*0058*/ 	.byte	0x04, 0x17
        /*005a*/ 	.short	(.L_3731 - .L_3730)
.L_3730:
        /*005c*/ 	.word	0x00000000
        /*0060*/ 	.short	0x000e
        /*0062*/ 	.short	0x0060
        /*0064*/ 	.byte	0x00, 0xf5, 0x21, 0x00


	//----- nvinfo : EIATTR_KPARAM_INFO
	.align		4
.L_3731:
        /*0068*/ 	.byte	0x04, 0x17
        /*006a*/ 	.short	(.L_3733 - .L_3732)
.L_3732:
        /*006c*/ 	.word	0x00000000
        /*0070*/ 	.short	0x000d
        /*0072*/ 	.short	0x0058
        /*0074*/ 	.byte	0x00, 0xf5, 0x21, 0x00


	//----- nvinfo : EIATTR_KPARAM_INFO
	.align		4
.L_3733:
        /*0078*/ 	.byte	0x04, 0x17
        /*007a*/ 	.short	(.L_3735 - .L_3734)
.L_3734:
        /*007c*/ 	.word	0x00000000
        /*0080*/ 	.short	0x000c
        /*0082*/ 	.short	0x0050
        /*0084*/ 	.byte	0x00, 0xf0, 0x11, 0x00


	//----- nvinfo : EIATTR_KPARAM_INFO
	.align		4
.L_3735:
        /*0088*/ 	.byte	0x04, 0x17
        /*008a*/ 	.short	(.L_3737 - .L_3736)
.L_3736:
        /*008c*/ 	.word	0x00000000
        /*0090*/ 	.short	0x000b
        /*0092*/ 	.short	0x004c
        /*0094*/ 	.byte	0x00, 0xf0, 0x11, 0x00


	//----- nvinfo : EIATTR_KPARAM_INFO
	.align		4
.L_3737:
        /*0098*/ 	.byte	0x04, 0x17
        /*009a*/ 	.short	(.L_3739 - .L_3738)
.L_3738:
        /*009c*/ 	.word	0x00000000
        /*00a0*/ 	.short	0x000a
        /*00a2*/ 	.short	0x0048
        /*00a4*/ 	.byte	0x00, 0xf0, 0x11, 0x00


	//----- nvinfo : EIATTR_KPARAM_INFO
	.align		4
.L_3739:
        /*00a8*/ 	.byte	0x04, 0x17
        /*00aa*/ 	.short	(.L_3741 - .L_3740)
.L_3740:
        /*00ac*/ 	.word	0x00000000
        /*00b0*/ 	.short	0x0009
        /*00b2*/ 	.short	0x0040
        /*00b4*/ 	.byte	0x00, 0xf5, 0x21, 0x00


	//----- nvinfo : EIATTR_KPARAM_INFO
	.align		4
.L_3741:
        /*00b8*/ 	.byte	0x04, 0x17
        /*00ba*/ 	.short	(.L_3743 - .L_3742)
.L_3742:
        /*00bc*/ 	.word	0x00000000
        /*00c0*/ 	.short	0x0008
        /*00c2*/ 	.short	0x0038
        /*00c4*/ 	.byte	0x00, 0xf0, 0x11, 0x00


	//----- nvinfo : EIATTR_KPARAM_INFO
	.align		4
.L_3743:
        /*00c8*/ 	.byte	0x04, 0x17
        /*00ca*/ 	.short	(.L_3745 - .L_3744)
.L_3744:
        /*00cc*/ 	.word	0x00000000
        /*00d0*/ 	.short	0x0007
        /*00d2*/ 	.short	0x0030
        /*00d4*/ 	.byte	0x00, 0xf5, 0x21, 0x00


	//----- nvinfo : EIATTR_KPARAM_INFO
	.align		4
.L_3745:
        /*00d8*/ 	.byte	0x04, 0x17
        /*00da*/ 	.short	(.L_3747 - .L_3746)
.L_3746:
        /*00dc*/ 	.word	0x00000000
        /*00e0*/ 	.short	0x0006
        /*00e2*/ 	.short	0x0028
        /*00e4*/ 	.byte	0x00, 0xf5, 0x21, 0x00


	//----- nvinfo : EIATTR_KPARAM_INFO
	.align		4
.L_3747:
        /*00e8*/ 	.byte	0x04, 0x17
        /*00ea*/ 	.short	(.L_3749 - .L_3748)
.L_3748:
        /*00ec*/ 	.word	0x00000000
        /*00f0*/ 	.short	0x0005
        /*00f2*/ 	.short	0x0024
        /*00f4*/ 	.byte	0x00, 0xf0, 0x11, 0x00


	//----- nvinfo : EIATTR_KPARAM_INFO
	.align		4
.L_3749:
        /*00f8*/ 	.byte	0x04, 0x17
        /*00fa*/ 	.short	(.L_3751 - .L_3750)
.L_3750:
        /*00fc*/ 	.word	0x00000000
        /*0100*/ 	.short	0x0004
        /*0102*/ 	.short	0x0020
        /*0104*/ 	.byte	0x00, 0xf0, 0x11, 0x00


	//----- nvinfo : EIATTR_KPARAM_INFO
	.align		4
.L_3751:
        /*0108*/ 	.byte	0x04, 0x17
        /*010a*/ 	.short	(.L_3753 - .L_3752)
.L_3752:
        /*010c*/ 	.word	0x00000000
        /*0110*/ 	.short	0x0003
        /*0112*/ 	.short	0x0018
        /*0114*/ 	.byte	0x00, 0xf5, 0x21, 0x00


	//----- nvinfo : EIATTR_KPARAM_INFO
	.align		4
.L_3753:
        /*0118*/ 	.byte	0x04, 0x17
        /*011a*/ 	.short	(.L_3755 - .L_3754)
.L_3754:
        /*011c*/ 	.word	0x00000000
        /*0120*/ 	.short	0x0002
        /*0122*/ 	.short	0x0010
        /*0124*/ 	.byte	0x00, 0xf5, 0x21, 0x00


	//----- nvinfo : EIATTR_KPARAM_INFO
	.align		4
.L_3755:
        /*0128*/ 	.byte	0x04, 0x17
        /*012a*/ 	.short	(.L_3757 - .L_3756)
.L_3756:
        /*012c*/ 	.word	0x00000000
        /*0130*/ 	.short	0x0001
        /*0132*/ 	.short	0x0008
        /*0134*/ 	.byte	0x00, 0xf5, 0x21, 0x00


	//----- nvinfo : EIATTR_KPARAM_INFO
	.align		4
.L_3757:
        /*0138*/ 	.byte	0x04, 0x17
        /*013a*/ 	.short	(.L_3759 - .L_3758)
.L_3758:
        /*013c*/ 	.word	0x00000000
        /*0140*/ 	.short	0x0000
        /*0142*/ 	.short	0x0000
        /*0144*/ 	.byte	0x00, 0xf5, 0x21, 0x00


	//----- nvinfo : EIATTR_SPARSE_MMA_MASK
	.align		4
.L_3759:
        /*0148*/ 	.byte	0x03, 0x50
        /*014a*/ 	.short	0x0000


	//----- nvinfo : EIATTR_MAXREG_COUNT
	.align		4
        /*014c*/ 	.byte	0x03, 0x1b
        /*014e*/ 	.short	0x00ff


	//----- nvinfo : EIATTR_NUM_BARRIERS
	.align		4
        /*0150*/ 	.byte	0x02, 0x4c
        /*0152*/ 	.byte	0x01
	.zero		1


	//----- nvinfo : EIATTR_EXTERNS
	.align		4
        /*0154*/ 	.byte	0x04, 0x0f
        /*0156*/ 	.short	(.L_3761 - .L_3760)


	//   ....[0]....
	.align		4
.L_3760:
        /*0158*/ 	.word	index@(__assertfail)


	//----- nvinfo : EIATTR_MERCURY_ISA_VERSION
	.align		4
.L_3761:
        /*015c*/ 	.byte	0x03, 0x5f
        /*015e*/ 	.short	0x0101


	//----- nvinfo : EIATTR_COOP_GROUP_MASK_REGIDS
	.align		4
        /*0160*/ 	.byte	0x04, 0x29
        /*0162*/ 	.short	(.L_3763 - .L_3762)


	//   ....[0]....
.L_3762:
        /*0164*/ 	.word	0xffffffff


	//   ....[1]....
        /*0168*/ 	.word	0xffffffff


	//   ....[2]....
        /*016c*/ 	.word	0xffffffff


	//   ....[3]....
        /*0170*/ 	.word	0xffffffff


	//   ....[4]....
        /*0174*/ 	.word	0xffffffff


	//   ....[5]....
        /*0178*/ 	.word	0xffffffff


	//   ....[6]....
        /*017c*/ 	.word	0xffffffff


	//   ....[7]....
        /*0180*/ 	.word	0xffffffff


	//   ....[8]....
        /*0184*/ 	.word	0xffffffff


	//   ....[9]....
        /*0188*/ 	.word	0xffffffff


	//   ....[10]....
        /*018c*/ 	.word	0xffffffff


	//   ....[11]....
        /*0190*/ 	.word	0xffffffff


	//   ....[12]....
        /*0194*/ 	.word	0xffffffff


	//   ....[13]....
        /*0198*/ 	.word	0xffffffff


	//   ....[14]....
        /*019c*/ 	.word	0xffffffff


	//   ....[15]....
        /*01a0*/ 	.word	0xffffffff


	//   ....[16]....
        /*01a4*/ 	.word	0xffffffff


	//   ....[17]....
        /*01a8*/ 	.word	0xffffffff


	//   ....[18]....
        /*01ac*/ 	.word	0xffffffff


	//   ....[19]....
        /*01b0*/ 	.word	0xffffffff


	//   ....[20]....
        /*01b4*/ 	.word	0xffffffff


	//   ....[21]....
        /*01b8*/ 	.word	0xffffffff


	//   ....[22]....
        /*01bc*/ 	.word	0xffffffff


	//   ....[23]....
        /*01c0*/ 	.word	0xffffffff


	//   ....[24]....
        /*01c4*/ 	.word	0xffffffff


	//   ....[25]....
        /*01c8*/ 	.word	0xffffffff


	//   ....[26]....
        /*01cc*/ 	.word	0xffffffff


	//   ....[27]....
        /*01d0*/ 	.word	0xffffffff


	//   ....[28]....
        /*01d4*/ 	.word	0xffffffff


	//   ....[29]....
        /*01d8*/ 	.word	0xffffffff


	//   ....[30]....
        /*01dc*/ 	.word	0x0500000f


	//   ....[31]....
        /*01e0*/ 	.word	0x0500000f


	//   ....[32]....
        /*01e4*/ 	.word	0x0500000f


	//   ....[33]....
        /*01e8*/ 	.word	0x0500000f


	//   ....[34]....
        /*01ec*/ 	.word	0x0500000f


	//   ....[35]....
        /*01f0*/ 	.word	0x0500000f


	//   ....[36]....
        /*01f4*/ 	.word	0x0500000f


	//   ....[37]....
        /*01f8*/ 	.word	0x0500000f


	//   ....[38]....
        /*01fc*/ 	.word	0x0500000f


	//   ....[39]....
        /*0200*/ 	.word	0x0500000f


	//   ....[40]....
        /*0204*/ 	.word	0x0500000f


	//   ....[41]....
        /*0208*/ 	.word	0x0500000f


	//   ....[42]....
        /*020c*/ 	.word	0x0500000f


	//   ....[43]....
        /*0210*/ 	.word	0x0500000f


	//   ....[44]....
        /*0214*/ 	.word	0x0500000f


	//   ....[45]....
        /*0218*/ 	.word	0x0500000f


	//   ....[46]....
        /*021c*/ 	.word	0x0500000f


	//   ....[47]....
        /*0220*/ 	.word	0x0500000f


	//   ....[48]....
        /*0224*/ 	.word	0x0500000f


	//   ....[49]....
        /*0228*/ 	.word	0x0500000f


	//   ....[50]....
        /*022c*/ 	.word	0x0500000f


	//   ....[51]....
        /*0230*/ 	.word	0x0500000f


	//   ....[52]....
        /*0234*/ 	.word	0x0500000f


	//   ....[53]....
        /*0238*/ 	.word	0x0500000f


	//   ....[54]....
        /*023c*/ 	.word	0x0500000f


	//   ....[55]....
        /*0240*/ 	.word	0x0500000f


	//   ....[56]....
        /*0244*/ 	.word	0x0500000f


	//   ....[57]....
        /*0248*/ 	.word	0x0500000f


	//   ....[58]....
        /*024c*/ 	.word	0x0500000f


	//   ....[59]....
        /*0250*/ 	.word	0x0500000f


	//   ....[60]....
        /*0254*/ 	.word	0x0500000f


	//   ....[61]....
        /*0258*/ 	.word	0x0500000f


	//   ....[62]....
        /*025c*/ 	.word	0x0500000f


	//----- nvinfo : EIATTR_COOP_GROUP_INSTR_OFFSETS
	.align		4
.L_3763:
        /*0260*/ 	.byte	0x04, 0x28
        /*0262*/ 	.short	(.L_3765 - .L_3764)


	//   ....[0]....
.L_3764:
        /*0264*/ 	.word	0x00000aa0


	//   ....[1]....
        /*0268*/ 	.word	0x00000ac0


	//   ....[2]....
        /*026c*/ 	.word	0x00000ae0


	//   ....[3]....
        /*0270*/ 	.word	0x00000b00


	//   ....[4]....
        /*0274*/ 	.word	0x00000b20


	//   ....[5]....
        /*0278*/ 	.word	0x00000c30


	//   ....[6]....
        /*027c*/ 	.word	0x00000c50


	//   ....[7]....
        /*0280*/ 	.word	0x00000c70


	//   ....[8]....
        /*0284*/ 	.word	0x00001aa0


	//   ....[9]....
        /*0288*/ 	.word	0x00001ad0


	//   ....[10]....
        /*028c*/ 	.word	0x00001af0


	//   ....[11]....
        /*0290*/ 	.word	0x00001b10


	//   ....[12]....
        /*0294*/ 	.word	0x00001b30


	//   ....[13]....
        /*0298*/ 	.word	0x00001b80


	//   ....[14]....
        /*029c*/ 	.word	0x00001ba0


	//   ....[15]....
        /*02a0*/ 	.word	0x00001bc0


	//   ....[16]....
        /*02a4*/ 	.word	0x00002a70


	//   ....[17]....
        /*02a8*/ 	.word	0x00002ab0


	//   ....[18]....
        /*02ac*/ 	.word	0x00002ae0


	//   ....[19]....
        /*02b0*/ 	.word	0x00002af0


	//   ....[20]....
        /*02b4*/ 	.word	0x00002b00


	//   ....[21]....
        /*02b8*/ 	.word	0x00002b10


	//   ....[22]....
        /*02bc*/ 	.word	0x00002b40


	//   ....[23]....
        /*02c0*/ 	.word	0x00002b60


	//   ....[24]....
        /*02c4*/ 	.word	0x00002b90


	//   ....[25]....
        /*02c8*/ 	.word	0x00002be0


	//   ....[26]....
        /*02cc*/ 	.word	0x00002c20


	//   ....[27]....
        /*02d0*/ 	.word	0x00002c50


	//   ....[28]....
        /*02d4*/ 	.word	0x00002c70


	//   ....[29]....
        /*02d8*/ 	.word	0x00002cb0


	//   ....[30]....
        /*02dc*/ 	.word	0x00003860


	//   ....[31]....
        /*02e0*/ 	.word	0x000038c0


	//   ....[32]....
        /*02e4*/ 	.word	0x00003920


	//   ....[33]....
        /*02e8*/ 	.word	0x00003980


	//   ....[34]....
        /*02ec*/ 	.word	0x000039e0


	//   ....[35]....
        /*02f0*/ 	.word	0x00003a60


	//   ....[36]....
        /*02f4*/ 	.word	0x00003ac0


	//   ....[37]....
        /*02f8*/ 	.word	0x00003b20


	//   ....[38]....
        /*02fc*/ 	.word	0x00003ba0


	//   ....[39]....
        /*0300*/ 	.word	0x00003c00


	//   ....[40]....
        /*0304*/ 	.word	0x00003c80


	//   ....[41]....
        /*0308*/ 	.word	0x00003ce0


	//   ....[42]....
        /*030c*/ 	.word	0x00003d60


	//   ....[43]....
        /*0310*/ 	.word	0x00003dc0


	//   ....[44]....
        /*0314*/ 	.word	0x00003e40


	//   ....[45]....
        /*0318*/ 	.word	0x00003ea0


	//   ....[46]....
        /*031c*/ 	.word	0x00003f10


	//   ....[47]....
        /*0320*/ 	.word	0x00003f70


	//   ....[48]....
        /*0324*/ 	.word	0x00003fe0


	//   ....[49]....
        /*0328*/ 	.word	0x00004040


	//   ....[50]....
        /*032c*/ 	.word	0x000040c0


	//   ....[51]....
        /*0330*/ 	.word	0x00004120


	//   ....[52]....
        /*0334*/ 	.word	0x000041a0


	//   ....[53]....
        /*0338*/ 	.word	0x00004200


	//   ....[54]....
        /*033c*/ 	.word	0x00004280


	//   ....[55]....
        /*0340*/ 	.word	0x000042e0


	//   ....[56]....
        /*0344*/ 	.word	0x00004360


	//   ....[57]....
        /*0348*/ 	.word	0x000043c0


	//   ....[58]....
        /*034c*/ 	.word	0x00004440


	//   ....[59]....
        /*0350*/ 	.word	0x000044a0


	//   ....[60]....
        /*0354*/ 	.word	0x00004500


	//   ....[61]....
        /*0358*/ 	.word	0x00004570


	//   ....[62]....
        /*035c*/ 	.word	0x000045e0


	//----- nvinfo : EIATTR_VRC_CTA_INIT_COUNT
	.align		4
.L_3765:
        /*0360*/ 	.byte	0x02, 0x4a
	.zero		1
	.zero		1


	//----- nvinfo : EIATTR_SYSCALL_OFFSETS
	.align		4
        /*0364*/ 	.byte	0x04, 0x46
        /*0366*/ 	.short	(.L_3767 - .L_3766)


	//   ....[0]....
.L_3766:
        /*0368*/ 	.word	0x00002970


	//   ....[1]....
        /*036c*/ 	.word	0x00003800


	//----- nvinfo : EIATTR_EXIT_INSTR_OFFSETS
	.align		4
.L_3767:
        /*0370*/ 	.byte	0x04, 0x1c
        /*0372*/ 	.short	(.L_3769 - .L_3768)


	//   ....[0]....
.L_3768:
        /*0374*/ 	.word	0x00003460


	//   ....[1]....
        /*0378*/ 	.word	0x000034a0


	//   ....[2]....
        /*037c*/ 	.word	0x00003700


	//   ....[3]....
        /*0380*/ 	.word	0x00003810


	//----- nvinfo : EIATTR_CRS_STACK_SIZE
	.align		4
.L_3769:
        /*0384*/ 	.byte	0x04, 0x1e
        /*0386*/ 	.short	(.L_3771 - .L_3770)
.L_3770:
        /*0388*/ 	.word	0x00000000


	//----- nvinfo : EIATTR_CBANK_PARAM_SIZE
	.align		4
.L_3771:
        /*038c*/ 	.byte	0x03, 0x19
        /*038e*/ 	.short	0x007c


	//----- nvinfo : EIATTR_PARAM_CBANK
	.align		4
        /*0390*/ 	.byte	0x04, 0x0a
        /*0392*/ 	.short	(.L_3773 - .L_3772)
	.align		4
.L_3772:
        /*0394*/ 	.word	index@(.nv.constant0._ZN4vllm25paged_attention_v1_kernelI13__nv_bfloat16hLi112ELi32ELi128ELNS_18Fp8KVCacheDataTypeE2ELb1EEEvPT_PKS3_PKT0_S9_ifPKiSB_iPKfiiiSD_SD_iiiii)
        /*0398*/ 	.short	0x0380
        /*039a*/ 	.short	0x007c


	//----- nvinfo : EIATTR_SW_WAR
	.align		4
.L_3773:
        /*039c*/ 	.byte	0x04, 0x36
        /*039e*/ 	.short	(.L_3775 - .L_3774)
.L_3774:
        /*03a0*/ 	.word	0x00000008
.L_3775:


//--------------------- .nv.info._ZN4vllm25paged_attention_v1_kernelI13__nv_bfloat16hLi96ELi32ELi128ELNS_18Fp8KVCacheDataTypeE2ELb1EEEvPT_PKS3_PKT0_S9_ifPKiSB_iPKfiiiSD_SD_iiiii --------------------------
	.section	.nv.info._ZN4vllm25paged_attention_v1_kernelI13__nv_bfloat16hLi96ELi32ELi128ELNS_18Fp8KVCacheDataTypeE2ELb1EEEvPT_PKS3_PKT0_S9_ifPKiSB_iPKfiiiSD_SD_iiiii,"",@"SHT_CUDA_INFO"
	.sectionflags	@""
	.align	4


	//----- nvinfo : EIATTR_CUDA_API_VERSION
	.align		4
        /*0000*/ 	.byte	0x04, 0x37
        /*0002*/ 	.short	(.L_3777 - .L_3776)
.L_3776:
        /*0004*/ 	.word	0x00000082


	//----- nvinfo : EIATTR_KPARAM_INFO
	.align		4
.L_3777:
        /*0008*/ 	.byte	0x04, 0x17
        /*000a*/ 	.short	(.L_3779 - .L_3778)
.L_3778:
        /*000c*/ 	.word	0x00000000
        /*0010*/ 	.short	0x0013
        /*0012*/ 	.short	0x0078
        /*0014*/ 	.byte	0x00, 0xf0, 0x11, 0x00


	//----- nvinfo : EIATTR_KPARAM_INFO
	.align		4
.L_3779:
        /*0018*/ 	.byte	0x04, 0x17
        /*001a*/ 	.short	(.L_3781 - .L_3780)
.L_3780:
        /*001c*/ 	.word	0x00000000
        /*0020*/ 	.short	0x0012
        /*0022*/ 	.short	0x0074
        /*0024*/ 	.byte	0x00, 0xf0, 0x11, 0x00


	//----- nvinfo : EIATTR_KPARAM_INFO
	.align		4
.L_3781:
        /*0028*/ 	.byte	0x04, 0x17
        /*002a*/ 	.short	(.L_3783 - .L_3782)
.L_3782:
        /*002c*/ 	.word	0x00000000
        /*0030*/ 	.short	0x0011
        /*0032*/ 	.short	0x0070
        /*0034*/ 	.byte	0x00, 0xf0, 0x11, 0x00


	//----- nvinfo : EIATTR_KPARAM_INFO
	.align		4
.L_3783:
        /*0038*/ 	.byte	0x04, 0x17
        /*003a*/ 	.short	(.L_3785 - .L_3784)
.L_3784:
        /*003c*/ 	.word	0x00000000
        /*0040*/ 	.short	0x0010
        /*0042*/ 	.short	0x006c
        /*0044*/ 	.byte	0x00, 0xf0, 0x11, 0x00


	//----- nvinfo : EIATTR_KPARAM_INFO
	.align		4
.L_3785:
        /*0048*/ 	.byte	0x04, 0x17
        /*004a*/ 	.short	(.L_3787 - .L_3786)
.L_3786:
        /*004c*/ 	.word	0x00000000
        /*0050*/ 	.short	0x000f
        /*0052*/ 	.short	0x0068
        /*0054*/ 	.byte	0x00, 0xf0, 0x11, 0x00


	//----- nvinfo : EIATTR_KPARAM_INFO
	.align		4
.L_3787:
        /*0058*/ 	.byte	0x04, 0x17
        /*005a*/ 	.short	(.L_3789 - .L_3788)
.L_3788:
        /*005c*/ 	.word	0x00000000
        /*0060*/ 	.short	0x000e
        /*0062*/ 	.short	0x0060
        /*0064*/ 	.byte	0x00, 0xf5, 0x21, 0x00


	//----- nvinfo : EIATTR_KPARAM_INFO
	.align		4
.L_3789:
        /*0068*/ 	.byte	0x04, 0x17
        /*006a*/ 	.short	(.L_3791 - .L_3790)
.L_3790:
        /*006c*/ 	.word	0x00000000
        /*0070*/ 	.short	0x000d
        /*0072*/ 	.short	0x0058
        /*0074*/ 	.byte	0x00, 0xf5, 0x21, 0x00


	//----- nvinfo : EIATTR_KPARAM_INFO
	.align		4
.L_3791:
        /*0078*/ 	.byte	0x04, 0x17
        /*007a*/ 	.short	(.L_3793 - .L_3792)
.L_3792:
        /*007c*/ 	.word	0x00000000
        /*0080*/ 	.short	0x000c
        /*0082*/ 	.short	0x0050
        /*0084*/ 	.byte	0x00, 0xf0, 0x11, 0x00


	//----- nvinfo : EIATTR_KPARAM_INFO
	.align		4
.L_3793:
        /*0088*/ 	.byte	0x04, 0x17
        /*008a*/ 	.short	(.L_3795 - .L_3794)
.L_3794:
        /*008c*/ 	.word	0x00000000
        /*0090*/ 	.short	0x000b
        /*0092*/ 	.short	0x004c
        /*0094*/ 	.byte	0x00, 0xf0, 0x11, 0x00


	//----- nvinfo : EIATTR_KPARAM_INFO
	.align		4
.L_3795:
        /*0098*/ 	.byte	0x04, 0x17
        /*009a*/ 	.short	(.L_3797 - .L_3796)
.L_3796:
        /*009c*/ 	.word	0x00000000
        /*00a0*/ 	.short	0x000a
        /*00a2*/ 	.short	0x0048
        /*00a4*/ 	.byte	0x00, 0xf0, 0x11, 0x00


	//----- nvinfo : EIATTR_KPARAM_INFO
	.align		4
.L_3797:
        /*00a8*/ 	.byte	0x04, 0x17
        /*00aa*/ 	.short	(.L_3799 - .L_3798)
.L_3798:
        /*00ac*/ 	.word	0x00000000
        /*00b0*/ 	.short	0x0009
        /*00b2*/ 	.short	0x0040
        /*00b4*/ 	.byte	0x00, 0xf5, 0x21, 0x00


	//----- nvinfo : EIATTR_KPARAM_INFO
	.align		4
.L_3799:
        /*00b8*/ 	.byte	0x04, 0x17
        /*00ba*/ 	.short	(.L_3801 - .L_3800)
.L_3800:
        /*00bc*/ 	.word	0x00000000
        /*00c0*/ 	.short	0x0008
        /*00c2*/ 	.short	0x0038
        /*00c4*/ 	.byte	0x00, 0xf0, 0x11, 0x00


	//----- nvinfo : EIATTR_KPARAM_INFO
	.align		4
.L_3801:
        /*00c8*/ 	.byte	0x04, 0x17
        /*00ca*/ 	.short	(.L_3803 - .L_3802)
.L_3802:
        /*00cc*/ 	.word	0x00000000
        /*00d0*/ 	.short	0x0007
        /*00d2*/ 	.short	0x0030
        /*00d4*/ 	.byte	0x00, 0xf5, 0x21, 0x00


	//----- nvinfo : EIATTR_KPARAM_INFO
	.align		4
.L_3803:
        /*00d8*/ 	.byte	0x04, 0x17
        /*00da*/ 	.short	(.L_3805 - .L_3804)
.L_3804:
        /*00dc*/ 	.word	0x00000000
        /*00e0*/ 	.short	0x0006
        /*00e2*/ 	.short	0x0028
        /*00e4*/ 	.byte	0x00, 0xf5, 0x21, 0x00


	//----- nvinfo : EIATTR_KPARAM_INFO
	.align		4
.L_3805:
        /*00e8*/ 	.byte	0x04, 0x17
        /*00ea*/ 	.short	(.L_3807 - .L_3806)
.L_3806:
        /*00ec*/ 	.word	0x00000000
        /*00f0*/ 	.short	0x0005
        /*00f2*/ 	.short	0x0024
        /*00f4*/ 	.byte	0x00, 0xf0, 0x11, 0x00


	//----- nvinfo : EIATTR_KPARAM_INFO
	.align		4
.L_3807:
        /*00f8*/ 	.byte	0x04, 0x17
        /*00fa*/ 	.short	(.L_3809 - .L_3808)
.L_3808:
        /*00fc*/ 	.word	0x00000000
        /*0100*/ 	.short	0x0004
        /*0102*/ 	.short	0x0020
        /*0104*/ 	.byte	0x00, 0xf0, 0x11, 0x00


	//----- nvinfo : EIATTR_KPARAM_INFO
	.align		4
.L_3809:
        /*0108*/ 	.byte	0x04, 0x17
        /*010a*/ 	.short	(.L_3811 - .L_3810)
.L_3810:
        /*010c*/ 	.word	0x00000000
        /*0110*/ 	.short	0x0003
        /*0112*/ 	.short	0x0018
        /*0114*/ 	.byte	0x00, 0xf5, 0x21, 0x00


	//----- nvinfo : EIATTR_KPARAM_INFO
	.align		4
.L_3811:
        /*0118*/ 	.byte	0x04, 0x17
        /*011a*/ 	.short	(.L_3813 - .L_3812)
.L_3812:
        /*011c*/ 	.word	0x00000000
        /*0120*/ 	.short	0x0002
        /*0122*/ 	.short	0x0010
        /*0124*/ 	.byte	0x00, 0xf5, 0x21, 0x00


	//----- nvinfo : EIATTR_KPARAM_INFO
	.align		4
.L_3813:
        /*0128*/ 	.byte	0x04, 0x17
        /*012a*/ 	.short	(.L_3815 - .L_3814)
.L_3814:
        /*012c*/ 	.word	0x00000000
        /*0130*/ 	.short	0x0001
        /*0132*/ 	.short	0x0008
        /*0134*/ 	.byte	0x00, 0xf5, 0x21, 0x00


	//----- nvinfo : EIATTR_KPARAM_INFO
	.align		4
.L_3815:
        /*0138*/ 	.byte	0x04, 0x17
        /*013a*/ 	.short	(.L_3817 - .L_3816)
.L_3816:
        /*013c*/ 	.word	0x00000000
        /*0140*/ 	.short	0x0000
        /*0142*/ 	.short	0x0000
        /*0144*/ 	.byte	0x00, 0xf5, 0x21, 0x00


	//----- nvinfo : EIATTR_SPARSE_MMA_MASK
	.align		4
.L_3817:
        /*0148*/ 	.byte	0x03, 0x50
        /*014a*/ 	.short	0x0000


	//----- nvinfo : EIATTR_MAXREG_COUNT
	.align		4
        /*014c*/ 	.byte	0x03, 0x1b
        /*014e*/ 	.short	0x00ff


	//----- nvinfo : EIATTR_NUM_BARRIERS
	.align		4
        /*0150*/ 	.byte	0x02, 0x4c
        /*0152*/ 	.byte	0x01
	.zero		1


	//----- nvinfo : EIATTR_EXTERNS
	.align		4
        /*0154*/ 	.byte	0x04, 0x0f
        /*0156*/ 	.short	(.L_3819 - .L_3818)


	//   ....[0]....
	.align		4
.L_3818:
        /*0158*/ 	.word	index@(__assertfail)


	//----- nvinfo : EIATTR_MERCURY_ISA_VERSION
	.align		4
.L_3819:
        /*015c*/ 	.byte	0x03, 0x5f
        /*015e*/ 	.short	0x0101


	//----- nvinfo : EIATTR_COOP_GROUP_MASK_REGIDS
	.align		4
        /*0160*/ 	.byte	0x04, 0x29
        /*0162*/ 	.short	(.L_3821 - .L_3820)


	//   ....[0]....
.L_3820:
        /*0164*/ 	.word	0xffffffff


	//   ....[1]....
        /*0168*/ 	.word	0xffffffff


	//   ....[2]....
        /*016c*/ 	.word	0xffffffff


	//   ....[3]....
        /*0170*/ 	.word	0xffffffff


	//   ....[4]....
        /*0174*/ 	.word	0xffffffff


	//   ....[5]....
        /*0178*/ 	.word	0xffffffff


	//   ....[6]....
        /*017c*/ 	.word	0xffffffff


	//   ....[7]....
        /*0180*/ 	.word	0xffffffff


	//   ....[8]....
        /*0184*/ 	.word	0xffffffff


	//   ....[9]....
        /*0188*/ 	.word	0xffffffff


	//   ....[10]....
        /*018c*/ 	.word	0xffffffff


	//   ....[11]....
        /*0190*/ 	.word	0xffffffff


	//   ....[12]....
        /*0194*/ 	.word	0xffffffff


	//   ....[13]....
        /*0198*/ 	.word	0xffffffff


	//   ....[14]....
        /*019c*/ 	.word	0xffffffff


	//   ....[15]....
        /*01a0*/ 	.word	0xffffffff


	//   ....[16]....
        /*01a4*/ 	.word	0xffffffff


	//   ....[17]....
        /*01a8*/ 	.word	0xffffffff


	//   ....[18]....
        /*01ac*/ 	.word	0xffffffff


	//   ....[19]....
        /*01b0*/ 	.word	0xffffffff


	//   ....[20]....
        /*01b4*/ 	.word	0xffffffff


	//   ....[21]....
        /*01b8*/ 	.word	0xffffffff


	//   ....[22]....
        /*01bc*/ 	.word	0xffffffff


	//   ....[23]....
        /*01c0*/ 	.word	0xffffffff


	//   ....[24]....
        /*01c4*/ 	.word	0xffffffff


	//   ....[25]....
        /*01c8*/ 	.word	0xffffffff


	//   ....[26]....
        /*01cc*/ 	.word	0xffffffff


	//   ....[27]....
        /*01d0*/ 	.word	0xffffffff


	//   ....[28]....
        /*01d4*/ 	.word	0x0500000f


	//   ....[29]....
        /*01d8*/ 	.word	0x0500000f


	//   ....[30]....
        /*01dc*/ 	.word	0x0500000f


	//   ....[31]....
        /*01e0*/ 	.word	0x0500000f


	//   ....[32]....
        /*01e4*/ 	.word	0x0500000f


	//   ....[33]....
        /*01e8*/ 	.word	0x0500000f


	//   ....[34]....
        /*01ec*/ 	.word	0x0500000f


	//   ....[35]....
        /*01f0*/ 	.word	0x0500000f


	//   ....[36]....
        /*01f4*/ 	.word	0x0500000f


	//   ....[37]....
        /*01f8*/ 	.word	0x0500000f


	//   ....[38]....
        /*01fc*/ 	.word	0x0500000f


	//   ....[39]....
        /*0200*/ 	.word	0x0500000f


	//   ....[40]....
        /*0204*/ 	.word	0x0500000f


	//   ....[41]....
        /*0208*/ 	.word	0x0500000f


	//   ....[42]....
        /*020c*/ 	.word	0x0500000f


	//   ....[43]....
        /*0210*/ 	.word	0x0500000f


	//   ....[44]....
        /*0214*/ 	.word	0x0500000f


	//   ....[45]....
        /*0218*/ 	.word	0x0500000f


	//   ....[46]....
        /*021c*/ 	.word	0x0500000f


	//   ....[47]....
        /*0220*/ 	.word	0x0500000f


	//   ....[48]....
        /*0224*/ 	.word	0x0500000f


	//   ....[49]....
        /*0228*/ 	.word	0x0500000f


	//   ....[50]....
        /*022c*/ 	.word	0x0500000f


	//   ....[51]....
        /*0230*/ 	.word	0x0500000f


	//   ....[52]....
        /*0234*/ 	.word	0x0500000f


	//   ....[53]....
        /*0238*/ 	.word	0x0500000f


	//   ....[54]....
        /*023c*/ 	.word	0x0500000f


	//   ....[55]....
        /*0240*/ 	.word	0x0500000f


	//   ....[56]....
        /*0244*/ 	.word	0x0500000f


	//----- nvinfo : EIATTR_COOP_GROUP_INSTR_OFFSETS
	.align		4
.L_3821:
        /*0248*/ 	.byte	0x04, 0x28
        /*024a*/ 	.short	(.L_3823 - .L_3822)


	//   ....[0]....
.L_3822:
        /*024c*/ 	.word	0x00000aa0


	//   ....[1]....
        /*0250*/ 	.word	0x00000ac0


	//   ....[2]....
        /*0254*/ 	.word	0x00000ae0


	//   ....[3]....
        /*0258*/ 	.word	0x00000b00


	//   ....[4]....
        /*025c*/ 	.word	0x00000b20


	//   ....[5]....
        /*0260*/ 	.word	0x00000c30


	//   ....[6]....
        /*0264*/ 	.word	0x00000c50


	//   ....[7]....
        /*0268*/ 	.word	0x00000c70


	//   ....[8]....
        /*026c*/ 	.word	0x00001aa0


	//   ....[9]....
        /*0270*/ 	.word	0x00001ad0


	//   ....[10]....
        /*0274*/ 	.word	0x00001af0


	//   ....[11]....
        /*0278*/ 	.word	0x00001b10


	//   ....[12]....
        /*027c*/ 	.word	0x00001b30


	//   ....[13]....
        /*0280*/ 	.word	0x00001b80


	//   ....[14]....
        /*0284*/ 	.word	0x00001ba0


	//   ....[15]....
        /*0288*/ 	.word	0x00001bc0


	//   ....[16]....
        /*028c*/ 	.word	0x00002a70


	//   ....[17]....
        /*0290*/ 	.word	0x00002ab0


	//   ....[18]....
        /*0294*/ 	.word	0x00002ae0


	//   ....[19]....
        /*0298*/ 	.word	0x00002af0


	//   ....[20]....
        /*029c*/ 	.word	0x00002b00


	//   ....[21]....
        /*02a0*/ 	.word	0x00002b10


	//   ....[22]....
        /*02a4*/ 	.word	0x00002b30


	//   ....[23]....
        /*02a8*/ 	.word	0x00002b70


	//   ....[24]....
        /*02ac*/ 	.word	0x00002b90


	//   ....[25]....
        /*02b0*/ 	.word	0x00002bb0


	//   ....[26]....
        /*02b4*/ 	.word	0x00002bd0


	//   ....[27]....
        /*02b8*/ 	.word	0x00002bf0


	//   ....[28]....
        /*02bc*/ 	.word	0x000036c0


	//   ....[29]....
        /*02c0*/ 	.word	0x00003720


	//   ....[30]....
        /*02c4*/ 	.word	0x00003780


	//   ....[31]....
        /*02c8*/ 	.word	0x000037e0


	//   ....[32]....
        /*02cc*/ 	.word	0x00003840


	//   ....[33]....
        /*02d0*/ 	.word	0x000038c0


	//   ....[34]....
        /*02d4*/ 	.word	0x00003920


	//   ....[35]....
        /*02d8*/ 	.word	0x00003980


	//   ....[36]....
        /*02dc*/ 	.word	0x00003a00


	//   ....[37]....
        /*02e0*/ 	.word	0x00003a60


	//   ....[38]....
        /*02e4*/ 	.word	0x00003ad0


	//   ....[39]....
        /*02e8*/ 	.word	0x00003b30


	//   ....[40]....
        /*02ec*/ 	.word	0x00003bb0


	//   ....[41]....
        /*02f0*/ 	.word	0x00003c10


	//   ....[42]....
        /*02f4*/ 	.word	0x00003c90


	//   ....[43]....
        /*02f8*/ 	.word	0x00003cf0


	//   ....[44]....
        /*02fc*/ 	.word	0x00003d70


	//   ....[45]....
        /*0300*/ 	.word	0x00003dd0


	//   ....[46]....
        /*0304*/ 	.word	0x00003e50


	//   ....[47]....
        /*0308*/ 	.word	0x00003eb0


	//   ....[48]....
        /*030c*/ 	.word	0x00003f30


	//   ....[49]....
        /*0310*/ 	.word	0x00003f90


	//   ....[50]....
        /*0314*/ 	.word	0x00004010


	//   ....[51]....
        /*0318*/ 	.word	0x00004070


	//   ....[52]....
        /*031c*/ 	.word	0x000040f0


	//   ....[53]....
        /*0320*/ 	.word	0x00004150


	//   ....[54]....
        /*0324*/ 	.word	0x000041c0


	//   ....[55]....
        /*0328*/ 	.word	0x00004220


	//   ....[56]....
        /*032c*/ 	.word	0x00004290


	//----- nvinfo : EIATTR_VRC_CTA_INIT_COUNT
	.align		4
.L_3823:
        /*0330*/ 	.byte	0x02, 0x4a
	.zero		1
	.zero		1


	//----- nvinfo : EIATTR_SYSCALL_OFFSETS
	.align		4
        /*0334*/ 	.byte	0x04, 0x46
        /*0336*/ 	.short	(.L_3825 - .L_3824)


	//   ....[0]....
.L_3824:
        /*0338*/ 	.word	0x00002970


	//   ....[1]....
        /*033c*/ 	.word	0x00003660


	//----- nvinfo : EIATTR_EXIT_INSTR_OFFSETS
	.align		4
.L_3825:
        /*0340*/ 	.byte	0x04, 0x1c
        /*0342*/ 	.short	(.L_3827 - .L_3826)


	//   ....[0]....
.L_3826:
        /*0344*/ 	.word	0x00003300


	//   ....[1]....
        /*0348*/ 	.word	0x00003340


	//   ....[2]....
        /*034c*/ 	.word	0x00003560


	//   ....[3]....
        /*0350*/ 	.word	0x00003670


	//----- nvinfo : EIATTR_CRS_STACK_SIZE
	.align		4
.L_3827:
        /*0354*/ 	.byte	0x04, 0x1e
        /*0356*/ 	.short	(.L_3829 - .L_3828)
.L_3828:
        /*0358*/ 	.word	0x00000000


	//----- nvinfo : EIATTR_CBANK_PARAM_SIZE
	.align		4
.L_3829:
        /*035c*/ 	.byte	0x03, 0x19
        /*035e*/ 	.short	0x007c


	//----- nvinfo : EIATTR_PARAM_CBANK
	.align		4
        /*0360*/ 	.byte	0x04, 0x0a
        /*0362*/ 	.short	(.L_3831 - .L_3830)
	.align		4
.L_3830:
        /*0364*/ 	.word	index@(.nv.constant0._ZN4vllm25paged_attention_v1_kernelI13__nv_bfloat16hLi96ELi32ELi128ELNS_18Fp8KVCacheDataTypeE2ELb1EEEvPT_PKS3_PKT0_S9_ifPKiSB_iPKfiiiSD_SD_iiiii)
        /*0368*/ 	.short	0x0380
        /*036a*/ 	.short	0x007c


	//----- nvinfo : EIATTR_SW_WAR
	.align		4
.L_3831:
        /*036c*/ 	.byte	0x04, 0x36
        /*036e*/ 	.short	(.L_3833 - .L_3832)
.L_3832:
        /*0370*/ 	.word	0x00000008
.L_3833:


//--------------------- .nv.info._ZN4vllm25paged_attention_v1_kernelI13__nv_bfloat16hLi80ELi32ELi128ELNS_18Fp8KVCacheDataTypeE2ELb1EEEvPT_PKS3_PKT0_S9_ifPKiSB_iPKfiiiSD_SD_iiiii --------------------------
	.section	.nv.info._ZN4vllm25paged_attention_v1_kernelI13__nv_bfloat16hLi80ELi32ELi128ELNS_18Fp8KVCacheDataTypeE2ELb1EEEvPT_PKS3_PKT0_S9_ifPKiSB_iPKfiiiSD_SD_iiiii,"",@"SHT_CUDA_INFO"
	.sectionflags	@""
	.align	4


	//----- nvinfo : EIATTR_CUDA_API_VERSION
	.align		4
        /*0000*/ 	.byte	0x04, 0x37
        /*0002*/ 	.short	(.L_3835 - .L_3834)
.L_3834:
        /*0004*/ 	.word	0x00000082


	//----- nvinfo : EIATTR_KPARAM_INFO
	.align		4
.L_3835:
        /*0008*/ 	.byte	0x04, 0x17
        /*000a*/ 	.short	(.L_3837 - .L_3836)
.L_3836:
        /*000c*/ 	.word	0x00000000
        /*0010*/ 	.short	0x0013
        /*0012*/ 	.short	0x0078
        /*0014*/ 	.byte	0x00, 0xf0, 0x11, 0x00


	//----- nvinfo : EIATTR_KPARAM_INFO
	.align		4
.L_3837:
        /*0018*/ 	.byte	0x04, 0x17
        /*001a*/ 	.short	(.L_3839 - .L_3838)
.L_3838:
        /*001c*/ 	.word	0x00000000
        /*0020*/ 	.short	0x0012
        /*0022*/ 	.short	0x0074
        /*0024*/ 	.byte	0x00, 0xf0, 0x11, 0x00


	//----- nvinfo : EIATTR_KPARAM_INFO
	.align		4
.L_3839:
        /*0028*/ 	.byte	0x04, 0x17
        /*002a*/ 	.short	(.L_3841 - .L_3840)
.L_3840:
        /*002c*/ 	.word	0x00000000
        /*0030*/ 	.short	0x0011
        /*0032*/ 	.short	0x0070
        /*0034*/ 	.byte	0x00, 0xf0, 0x11, 0x00


	//----- nvinfo : EIATTR_KPARAM_INFO
	.align		4
.L_3841:
        /*0038*/ 	.byte	0x04, 0x17
        /*003a*/ 	.short	(.L_3843 - .L_3842)
.L_3842:
        /*003c*/ 	.word	0x00000000
        /*0040*/ 	.short	0x0010
        /*0042*/ 	.short	0x006c
        /*0044*/ 	.byte	0x00, 0xf0, 0x11, 0x00


	//----- nvinfo : EIATTR_KPARAM_INFO
	.align		4
.L_3843:
        /*0048*/ 	.byte	0x04, 0x17
        /*004a*/ 	.short	(.L_3845 - .L_3844)
.L_3844:
        /*004c*/ 	.word	0x00000000
        /*0050*/ 	.short	0x000f
        /*0052*/ 	.short	0x0068
        /*0054*/ 	.byte	0x00, 0xf0, 0x11, 0x00


	//----- nvinfo : EIATTR_KPARAM_INFO
	.align		4
.L_3845:
        /*0058*/ 	.byte	0x04, 0x17
        /*005a*/ 	.short	(.L_3847 - .L_3846)
.L_3846:
        /*005c*/ 	.word	0x00000000
        /*0060*/ 	.short	0x000e
        /*0062*/ 	.short	0x0060
        /*0064*/ 	.byte	0x00, 0xf5, 0x21, 0x00


	//----- nvinfo : EIATTR_KPARAM_INFO
	.align		4
.L_3847:
        /*0068*/ 	.byte	0x04, 0x17
        /*006a*/ 	.short	(.L_3849 - .L_3848)
.L_3848:
        /*006c*/ 	.word	0x00000000
        /*0070*/ 	.short	0x000d
        /*0072*/ 	.short	0x0058
        /*0074*/ 	.byte	0x00, 0xf5, 0x21, 0x00


	//----- nvinfo : EIATTR_KPARAM_INFO
	.align		4
.L_3849:
        /*0078*/ 	.byte	0x04, 0x17
        /*007a*/ 	.short	(.L_3851 - .L_3850)
.L_3850:
        /*007c*/ 	.word	0x00000000
        /*0080*/ 	.short	0x000c
        /*0082*/ 	.short	0x0050
        /*0084*/ 	.byte	0x00, 0xf0, 0x11, 0x00


	//----- nvinfo : EIATTR_KPARAM_INFO
	.align		4
.L_3851:
        /*0088*/ 	.byte	0x04, 0x17
        /*008a*/ 	.short	(.L_3853 - .L_3852)
.L_3852:
        /*008c*/ 	.word	0x00000000
        /*0090*/ 	.short	0x000b
        /*0092*/ 	.short	0x004c
        /*0094*/ 	.byte	0x00, 0xf0, 0x11, 0x00


	//----- nvinfo : EIATTR_KPARAM_INFO
	.align		4
.L_3853:
        /*0098*/ 	.byte	0x04, 0x17
        /*009a*/ 	.short	(.L_3855 - .L_3854)
.L_3854:
        /*009c*/ 	.word	0x00000000
        /*00a0*/ 	.short	0x000a
        /*00a2*/ 	.short	0x0048
        /*00a4*/ 	.byte	0x00, 0xf0, 0x11, 0x00


	//----- nvinfo : EIATTR_KPARAM_INFO
	.align		4
.L_3855:
        /*00a8*/ 	.byte	0x04, 0x17
        /*00aa*/ 	.short	(.L_3857 - .L_3856)
.L_3856:
        /*00ac*/ 	.word	0x00000000
        /*00b0*/ 	.short	0x0009
        /*00b2*/ 	.short	0x0040
        /*00b4*/ 	.byte	0x00, 0xf5, 0x21, 0x00


	//----- nvinfo : EIATTR_KPARAM_INFO
	.align		4
.L_3857:
        /*00b8*/ 	.byte	0x04, 0x17
        /*00ba*/ 	.short	(.L_3859 - .L_3858)
.L_3858:
        /*00bc*/ 	.word	0x00000000
        /*00c0*/ 	.short	0x0008
        /*00c2*/ 	.short	0x0038
        /*00c4*/ 	.byte	0x00, 0xf0, 0x11, 0x00


	//----- nvinfo : EIATTR_KPARAM_INFO
	.align		4
.L_3859:
        /*00c8*/ 	.byte	0x04, 0x17
        /*00ca*/ 	.short	(.L_3861 - .L_3860)
.L_3860:
        /*00cc*/ 	.word	0x00000000
        /*00d0*/ 	.short	0x0007
        /*00d2*/ 	.short	0x0030
        /*00d4*/ 	.byte	0x00, 0xf5, 0x21, 0x00


	//----- nvinfo : EIATTR_KPARAM_INFO
	.align		4
.L_3861:
        /*00d8*/ 	.byte	0x04, 0x17
        /*00da*/ 	.short	(.L_3863 - .L_3862)
.L_3862:
        /*00dc*/ 	.word	0x00000000
        /*00e0*/ 	.short	0x0006
        /*00e2*/ 	.short	0x0028
        /*00e4*/ 	.byte	0x00, 0xf5, 0x21, 0x00


	//----- nvinfo : EIATTR_KPARAM_INFO
	.align		4
.L_3863:
        /*00e8*/ 	.byte	0x04, 0x17
        /*00ea*/ 	.short	(.L_3865 - .L_3864)
.L_3864:
        /*00ec*/ 	.word	0x00000000
        /*00f0*/ 	.short	0x0005
        /*00f2*/ 	.short	0x0024
        /*00f4*/ 	.byte	0x00, 0xf0, 0x11, 0x00


	//----- nvinfo : EIATTR_KPARAM_INFO
	.align		4
.L_3865:
        /*00f8*/ 	.byte	0x04, 0x17
        /*00fa*/ 	.short	(.L_3867 - .L_3866)
.L_3866:
        /*00fc*/ 	.word	0x00000000
        /*0100*/ 	.short	0x0004
        /*0102*/ 	.short	0x0020
        /*0104*/ 	.byte	0x00, 0xf0, 0x11, 0x00


	//----- nvinfo : EIATTR_KPARAM_INFO
	.align		4
.L_3867:
        /*0108*/ 	.byte	0x04, 0x17
        /*010a*/ 	.short	(.L_3869 - .L_3868)
.L_3868:
        /*010c*/ 	.word	0x00000000
        /*0110*/ 	.short	0x0003
        /*0112*/ 	.short	0x0018
        /*0114*/ 	.byte	0x00, 0xf5, 0x21, 0x00


	//----- nvinfo : EIATTR_KPARAM_INFO
	.align		4
.L_3869:
        /*0118*/ 	.byte	0x04, 0x17
        /*011a*/ 	.short	(.L_3871 - .L_3870)
.L_3870:
        /*011c*/ 	.word	0x00000000
        /*0120*/ 	.short	0x0002
        /*0122*/ 	.short	0x0010
        /*0124*/ 	.byte	0x00, 0xf5, 0x21, 0x00


	//----- nvinfo : EIATTR_KPARAM_INFO
	.align		4
.L_3871:
        /*0128*/ 	.byte	0x04, 0x17
        /*012a*/ 	.short	(.L_3873 - .L_3872)
.L_3872:
        /*012c*/ 	.word	0x00000000
        /*0130*/ 	.short	0x0001
        /*0132*/ 	.short	0x0008
        /*0134*/ 	.byte	0x00, 0xf5, 0x21, 0x00


	//----- nvinfo : EIATTR_KPARAM_INFO
	.align		4
.L_3873:
        /*0138*/ 	.byte	0x04, 0x17
        /*013a*/ 	.short	(.L_3875 - .L_3874)
.L_3874:
        /*013c*/ 	.word	0x00000000
        /*0140*/ 	.short	0x0000
        /*0142*/ 	.short	0x0000
        /*0144*/ 	.byte	0x00, 0xf5, 0x21, 0x00


	//----- nvinfo : EIATTR_SPARSE_MMA_MASK
	.align		4
.L_3875:
        /*0148*/ 	.byte	0x03, 0x50
        /*014a*/ 	.short	0x0000


	//----- nvinfo : EIATTR_MAXREG_COUNT
	.align		4
        /*014c*/ 	.byte	0x03, 0x1b
        /*014e*/ 	.short	0x00ff


	//----- nvinfo : EIATTR_NUM_BARRIERS
	.align		4
        /*0150*/ 	.byte	0x02, 0x4c
        /*0152*/ 	.byte	0x01
	.zero		1


	//----- nvinfo : EIATTR_EXTERNS
	.align		4
        /*0154*/ 	.byte	0x04, 0x0f
        /*0156*/ 	.short	(.L_3877 - .L_3876)


	//   ....[0]....
	.align		4
.L_3876:
        /*0158*/ 	.word	index@(__assertfail)


	//----- nvinfo : EIATTR_MERCURY_ISA_VERSION
	.align		4
.L_3877:
        /*015c*/ 	.byte	0x03, 0x5f
        /*015e*/ 	.short	0x0101


	//----- nvinfo : EIATTR_COOP_GROUP_MASK_REGIDS
	.align		4
        /*0160*/ 	.byte	0x04, 0x29
        /*0162*/ 	.short	(.L_3879 - .L_3878)


	//   ....[0]....
.L_3878:
        /*0164*/ 	.word	0xffffffff


	//   ....[1]....
        /*0168*/ 	.word	0xffffffff


	//   ....[2]....
        /*016c*/ 	.word	0xffffffff


	//   ....[3]....
        /*0170*/ 	.word	0xffffffff


	//   ....[4]....
        /*0174*/ 	.word	0xffffffff


	//   ....[5]....
        /*0178*/ 	.word	0xffffffff


	//   ....[6]....
        /*017c*/ 	.word	0xffffffff


	//   ....[7]....
        /*0180*/ 	.word	0xffffffff


	//   ....[8]....
        /*0184*/ 	.word	0xffffffff


	//   ....[9]....
        /*0188*/ 	.word	0xffffffff


	//   ....[10]....
        /*018c*/ 	.word	0xffffffff


	//   ....[11]....
        /*0190*/ 	.word	0xffffffff


	//   ....[12]....
        /*0194*/ 	.word	0xffffffff


	//   ....[13]....
        /*0198*/ 	.word	0xffffffff


	//   ....[14]....
        /*019c*/ 	.word	0xffffffff


	//   ....[15]....
        /*01a0*/ 	.word	0xffffffff


	//   ....[16]....
        /*01a4*/ 	.word	0xffffffff


	//   ....[17]....
        /*01a8*/ 	.word	0xffffffff


	//   ....[18]....
        /*01ac*/ 	.word	0xffffffff


	//   ....[19]....
        /*01b0*/ 	.word	0xffffffff


	//   ....[20]....
        /*01b4*/ 	.word	0xffffffff


	//   ....[21]....
        /*01b8*/ 	.word	0xffffffff


	//   ....[22]....
        /*01bc*/ 	.word	0xffffffff


	//   ....[23]....
        /*01c0*/ 	.word	0xffffffff


	//   ....[24]....
        /*01c4*/ 	.word	0xffffffff


	//   ....[25]....
        /*01c8*/ 	.word	0xffffffff


	//   ....[26]....
        /*01cc*/ 	.word	0x0500000f


	//   ....[27]....
        /*01d0*/ 	.word	0x0500000f


	//   ....[28]....
        /*01d4*/ 	.word	0x0500000f


	//   ....[29]....
        /*01d8*/ 	.word	0x0500000f


	//   ....[30]....
        /*01dc*/ 	.word	0x0500000f


	//   ....[31]....
        /*01e0*/ 	.word	0x0500000f


	//   ....[32]....
        /*01e4*/ 	.word	0x0500000f


	//   ....[33]....
        /*01e8*/ 	.word	0x0500000f


	//   ....[34]....
        /*01ec*/ 	.word	0x0500000f


	//   ....[35]....
        /*01f0*/ 	.word	0x0500000f


	//   ....[36]....
        /*01f4*/ 	.word	0x0500000f


	//   ....[37]....
        /*01f8*/ 	.word	0x0500000f


	//   ....[38]....
        /*01fc*/ 	.word	0x0500000f


	//   ....[39]....
        /*0200*/ 	.word	0x0500000f


	//   ....[40]....
        /*0204*/ 	.word	0x0500000f


	//   ....[41]....
        /*0208*/ 	.word	0x0500000f


	//   ....[42]....
        /*020c*/ 	.word	0x0500000f


	//   ....[43]....
        /*0210*/ 	.word	0x0500000f


	//   ....[44]....
        /*0214*/ 	.word	0x0500000f


	//   ....[45]....
        /*0218*/ 	.word	0x0500000f


	//   ....[46]....
        /*021c*/ 	.word	0x0500000f


	//   ....[47]....
        /*0220*/ 	.word	0x0500000f


	//   ....[48]....
        /*0224*/ 	.word	0x0500000f


	//   ....[49]....
        /*0228*/ 	.word	0x0500000f


	//   ....[50]....
        /*022c*/ 	.word	0x0500000f


	//----- nvinfo : EIATTR_COOP_GROUP_INSTR_OFFSETS
	.align		4
.L_3879:
        /*0230*/ 	.byte	0x04, 0x28
        /*0232*/ 	.short	(.L_3881 - .L_3880)


	//   ....[0]....
.L_3880:
        /*0234*/ 	.word	0x00000aa0


	//   ....[1]....
        /*0238*/ 	.word	0x00000ac0


	//   ....[2]....
        /*023c*/ 	.word	0x00000ae0


	//   ....[3]....
        /*0240*/ 	.word	0x00000b00


	//   ....[4]....
        /*0244*/ 	.word	0x00000b20


	//   ....[5]....
        /*0248*/ 	.word	0x00000c30


	//   ....[6]....
        /*024c*/ 	.word	0x00000c50


	//   ....[7]....
        /*0250*/ 	.word	0x00000c70


	//   ....[8]....
        /*0254*/ 	.word	0x00001aa0


	//   ....[9]....
        /*0258*/ 	.word	0x00001ad0


	//   ....[10]....
        /*025c*/ 	.word	0x00001af0


	//   ....[11]....
        /*0260*/ 	.word	0x00001b10


	//   ....[12]....
        /*0264*/ 	.word	0x00001b30


	//   ....[13]....
        /*0268*/ 	.word	0x00001b80


	//   ....[14]....
        /*026c*/ 	.word	0x00001ba0


	//   ....[15]....
        /*0270*/ 	.word	0x00001bc0


	//   ....[16]....
        /*0274*/ 	.word	0x00002af0


	//   ....[17]....
        /*0278*/ 	.word	0x00002b00


	//   ....[18]....
        /*027c*/ 	.word	0x00002b10


	//   ....[19]....
        /*0280*/ 	.word	0x00002b20


	//   ....[20]....
        /*0284*/ 	.word	0x00002b30


	//   ....[21]....
        /*0288*/ 	.word	0x00002b40


	//   ....[22]....
        /*028c*/ 	.word	0x00002b50


	//   ....[23]....
        /*0290*/ 	.word	0x00002b70


	//   ....[24]....
        /*0294*/ 	.word	0x00002b90


	//   ....[25]....
        /*0298*/ 	.word	0x00002bb0


	//   ....[26]....
        /*029c*/ 	.word	0x00003590


	//   ....[27]....
        /*02a0*/ 	.word	0x000035f0


	//   ....[28]....
        /*02a4*/ 	.word	0x00003650


	//   ....[29]....
        /*02a8*/ 	.word	0x000036b0


	//   ....[30]....
        /*02ac*/ 	.word	0x00003710


	//   ....[31]....
        /*02b0*/ 	.word	0x00003790


	//   ....[32]....
        /*02b4*/ 	.word	0x00003800


	//   ....[33]....
        /*02b8*/ 	.word	0x00003860


	//   ....[34]....
        /*02bc*/ 	.word	0x000038e0


	//   ....[35]....
        /*02c0*/ 	.word	0x00003940


	//   ....[36]....
        /*02c4*/ 	.word	0x000039c0


	//   ....[37]....
        /*02c8*/ 	.word	0x00003a20


	//   ....[38]....
        /*02cc*/ 	.word	0x00003aa0


	//   ....[39]....
        /*02d0*/ 	.word	0x00003b00


	//   ....[40]....
        /*02d4*/ 	.word	0x00003b80


	//   ....[41]....
        /*02d8*/ 	.word	0x00003be0


	//   ....[42]....
        /*02dc*/ 	.word	0x00003c60


	//   ....[43]....
        /*02e0*/ 	.word	0x00003cc0


	//   ....[44]....
        /*02e4*/ 	.word	0x00003d40


	//   ....[45]....
        /*02e8*/ 	.word	0x00003da0


	//   ....[46]....
        /*02ec*/ 	.word	0x00003e20


	//   ....[47]....
        /*02f0*/ 	.word	0x00003e80


	//   ....[48]....
        /*02f4*/ 	.word	0x00003ef0


	//   ....[49]....
        /*02f8*/ 	.word	0x00003f50


	//   ....[50]....
        /*02fc*/ 	.word	0x00003fb0


	//----- nvinfo : EIATTR_VRC_CTA_INIT_COUNT
	.align		4
.L_3881:
        /*0300*/ 	.byte	0x02, 0x4a
	.zero		1
	.zero		1


	//----- nvinfo : EIATTR_SYSCALL_OFFSETS
	.align		4
        /*0304*/ 	.byte	0x04, 0x46
        /*0306*/ 	.short	(.L_3883 - .L_3882)


	//   ....[0]....
.L_3882:
        /*0308*/ 	.word	0x00002970


	//   ....[1]....
        /*030c*/ 	.word	0x00003530


	//----- nvinfo : EIATTR_EXIT_INSTR_OFFSETS
	.align		4
.L_3883:
        /*0310*/ 	.byte	0x04, 0x1c
        /*0312*/ 	.short	(.L_3885 - .L_3884)


	//   ....[0]....
.L_3884:
        /*0314*/ 	.word	0x00003210


	//   ....[1]....
        /*0318*/ 	.word	0x00003250


	//   ....[2]....
        /*031c*/ 	.word	0x00003430


	//   ....[3]....
        /*0320*/ 	.word	0x00003540


	//----- nvinfo : EIATTR_CRS_STACK_SIZE
	.align		4
.L_3885:
        /*0324*/ 	.byte	0x04, 0x1e
        /*0326*/ 	.short	(.L_3887 - .L_3886)
.L_3886:
        /*0328*/ 	.word	0x00000000


	//----- nvinfo : EIATTR_CBANK_PARAM_SIZE
	.align		4
.L_3887:
        /*032c*/ 	.byte	0x03, 0x19
        /*032e*/ 	.short	0x007c


	//----- nvinfo : EIATTR_PARAM_CBANK
	.align		4
        /*0330*/ 	.byte	0x04, 0x0a
        /*0332*/ 	.short	(.L_3889 - .L_3888)
	.align		4
.L_3888:
        /*0334*/ 	.word	index@(.nv.constant0._ZN4vllm25paged_attention_v1_kernelI13__nv_bfloat16hLi80ELi32ELi128ELNS_18Fp8KVCacheDataTypeE2ELb1EEEvPT_PKS3_PKT0_S9_ifPKiSB_iPKfiiiSD_SD_iiiii)
        /*0338*/ 	.short	0x0380
        /*033a*/ 	.short	0x007c


	//----- nvinfo : EIATTR_SW_WAR
	.align		4
.L_3889:
        /*033c*/ 	.byte	0x04, 0x36
        /*033e*/ 	.short	(.L_3891 - .L_3890)
.L_3890:
        /*0340*/ 	.word	0x00000008
.L_3891:


//--------------------- .nv.info._ZN4vllm25paged_attention_v1_kernelI13__nv_bfloat16hLi64ELi32ELi128ELNS_18Fp8KVCacheDataTypeE2ELb1EEEvPT_PKS3_PKT0_S9_ifPKiSB_iPKfiiiSD_SD_iiiii --------------------------
	.section	.nv.info._ZN4vllm25paged_attention_v1_kernelI13__nv_bfloat16hLi64ELi32ELi128ELNS_18Fp8KVCacheDataTypeE2ELb1EEEvPT_PKS3_PKT0_S9_ifPKiSB_iPKfiiiSD_SD_iiiii,"",@"SHT_CUDA_INFO"
	.sectionflags	@""
	.align	4


	//----- nvinfo : EIATTR_CUDA_API_VERSION
	.align		4
        /*0000*/ 	.byte	0x04, 0x37
        /*0002*/ 	.short	(.L_3893 - .L_3892)
.L_3892:
        /*0004*/ 	.word	0x00000082


	//----- nvinfo : EIATTR_KPARAM_INFO
	.align		4
.L_3893:
        /*0008*/ 	.byte	0x04, 0x17
        /*000a*/ 	.short	(.L_3895 - .L_3894)
.L_3894:
        /*000c*/ 	.word	0x00000000
        /*0010*/ 	.short	0x0013
        /*0012*/ 	.short	0x0078
        /*0014*/ 	.byte	0x00, 0xf0, 0x11, 0x00


	//----- nvinfo : EIATTR_KPARAM_INFO
	.align		4
.L_3895:
        /*0018*/ 	.byte	0x04, 0x17
        /*001a*/ 	.short	(.L_3897 - .L_3896)
.L_3896:
        /*001c*/ 	.word	0x00000000
        /*0020*/ 	.short	0x0012
        /*0022*/ 	.short	0x0074
        /*0024*/ 	.byte	0x00, 0xf0, 0x11, 0x00


	//----- nvinfo : EIATTR_KPARAM_INFO
	.align		4
.L_3897:
        /*0028*/ 	.byte	0x04, 0x17
        /*002a*/ 	.short	(.L_3899 - .L_3898)
.L_3898:
        /*002c*/ 	.word	0x00000000
        /*0030*/ 	.short	0x0011
        /*0032*/ 	.short	0x0070
        /*0034*/ 	.byte	0x00, 0xf0, 0x11, 0x00


	//----- nvinfo : EIATTR_KPARAM_INFO
	.align		4
.L_3899:
        /*0038*/ 	.byte	0x04, 0x17
        /*003a*/ 	.short	(.L_3901 - .L_3900)
.L_3900:
        /*003c*/ 	.word	0x00000000
        /*0040*/ 	.short	0x0010
        /*0042*/ 	.short	0x006c
        /*0044*/ 	.byte	0x00, 0xf0, 0x11, 0x00


	//----- nvinfo : EIATTR_KPARAM_INFO
	.align		4
.L_3901:
        /*0048*/ 	.byte	0x04, 0x17
        /*004a*/ 	.short	(.L_3903 - .L_3902)
.L_3902:
        /*004c*/ 	.word	0x00000000
        /*0050*/ 	.short	0x000f
        /*0052*/ 	.short	0x0068
        /*0054*/ 	.byte	0x00, 0xf0, 0x11, 0x00


	//----- nvinfo : EIATTR_KPARAM_INFO
	.align		4
.L_3903:
        /*0058*/ 	.byte	0x04, 0x17
        /*005a*/ 	.short	(.L_3905 - .L_3904)
.L_3904:
        /*005c*/ 	.word	0x00000000
        /*0060*/ 	.short	0x000e
        /*0062*/ 	.short	0x0060
        /*0064*/ 	.byte	0x00, 0xf5, 0x21, 0x00


	//----- nvinfo : EIATTR_KPARAM_INFO
	.align		4
.L_3905:
        /*0068*/ 	.byte	0x04, 0x17
        /*006a*/ 	.short	(.L_3907 - .L_3906)
.L_3906:
        /*006c*/ 	.word	0x00000000
        /*0070*/ 	.short	0x000d
        /*0072*/ 	.short	0x0058
        /*0074*/ 	.byte	0x00, 0xf5, 0x21, 0x00


	//----- nvinfo : EIATTR_KPARAM_INFO
	.align		4
.L_3907:
        /*0078*/ 	.byte	0x04, 0x17
        /*007a*/ 	.short	(.L_3909 - .L_3908)
.L_3908:
        /*007c*/ 	.word	0x00000000
        /*0080*/ 	.short	0x000c
        /*0082*/ 	.short	0x0050
        /*0084*/ 	.byte	0x00, 0xf0, 0x11, 0x00


	//----- nvinfo : EIATTR_KPARAM_INFO
	.align		4
.L_3909:
        /*0088*/ 	.byte	0x04, 0x17
        /*008a*/ 	.short	(.L_3911 - .L_3910)
.L_3910:
        /*008c*/ 	.word	0x00000000
        /*0090*/ 	.short	0x000b
        /*0092*/ 	.short	0x004c
        /*0094*/ 	.byte	0x00, 0xf0, 0x11, 0x00


	//----- nvinfo : EIATTR_KPARAM_INFO
	.align		4
.L_3911:
        /*0098*/ 	.byte	0x04, 0x17
        /*009a*/ 	.short	(.L_3913 - .L_3912)
.L_3912:
        /*009c*/ 	.word	0x00000000
        /*00a0*/ 	.short	0x000a
        /*00a2*/ 	.short	0x0048
        /*00a4*/ 	.byte	0x00, 0xf0, 0x11, 0x00


	//----- nvinfo : EIATTR_KPARAM_INFO
	.align		4
.L_3913:
        /*00a8*/ 	.byte	0x04, 0x17
        /*00aa*/ 	.short	(.L_3915 - .L_3914)
.L_3914:
        /*00ac*/ 	.word	0x00000000
        /*00b0*/ 	.short	0x0009
        /*00b2*/ 	.short	0x0040
        /*00b4*/ 	.byte	0x00, 0xf5, 0x21, 0x00


	//----- nvinfo : EIATTR_KPARAM_INFO
	.align		4
.L_3915:
        /*00b8*/ 	.byte	0x04, 0x17
        /*00ba*/ 	.short	(.L_3917 - .L_3916)
.L_3916:
        /*00bc*/ 	.word	0x00000000
        /*00c0*/ 	.short	0x0008
        /*00c2*/ 	.short	0x0038
        /*00c4*/ 	.byte	0x00, 0xf0, 0x11, 0x00


	//----- nvinfo : EIATTR_KPARAM_INFO
	.align		4
.L_3917:
        /*00c8*/ 	.byte	0x04, 0x17
        /*00ca*/ 	.short	(.L_3919 - .L_3918)
.L_3918:
        /*00cc*/ 	.word	0x00000000
        /*00d0*/ 	.short	0x0007
        /*00d2*/ 	.short	0x0030
        /*00d4*/ 	.byte	0x00, 0xf5, 0x21, 0x00


	//----- nvinfo : EIATTR_KPARAM_INFO
	.align		4
.L_3919:
        /*00d8*/ 	.byte	0x04, 0x17
        /*00da*/ 	.short	(.L_3921 - .L_3920)
.L_3920:
        /*00dc*/ 	.word	0x00000000
        /*00e0*/ 	.short	0x0006
        /*00e2*/ 	.short	0x0028
        /*00e4*/ 	.byte	0x00, 0xf5, 0x21, 0x00


	//----- nvinfo : EIATTR_KPARAM_INFO
	.align		4
.L_3921:
        /*00e8*/ 	.byte	0x04, 0x17
        /*00ea*/ 	.short	(.L_3923 - .L_3922)
.L_3922:
        /*00ec*/ 	.word	0x00000000
        /*00f0*/ 	.short	0x0005
        /*00f2*/ 	.short	0x0024
        /*00f4*/ 	.byte	0x00, 0xf0, 0x11, 0x00


	//----- nvinfo : EIATTR_KPARAM_INFO
	.align		4
.L_3923:
        /*00f8*/ 	.byte	0x04, 0x17
        /*00fa*/ 	.short	(.L_3925 - .L_3924)
.L_3924:
        /*00fc*/ 	.word	0x00000000
        /*0100*/ 	.short	0x0004
        /*0102*/ 	.short	0x0020
        /*0104*/ 	.byte	0x00, 0xf0, 0x11, 0x00


	//----- nvinfo : EIATTR_KPARAM_INFO
	.align		4
.L_3925:
        /*0108*/ 	.byte	0x04, 0x17
        /*010a*/ 	.short	(.L_3927 - .L_3926)
.L_3926:
        /*010c*/ 	.word	0x00000000
        /*0110*/ 	.short	0x0003
        /*0112*/ 	.short	0x0018
        /*0114*/ 	.byte	0x00, 0xf5, 0x21, 0x00


	//----- nvinfo : EIATTR_KPARAM_INFO
	.align		4
.L_3927:
        /*0118*/ 	.byte	0x04, 0x17
        /*011a*/ 	.short	(.L_3929 - .L_3928)
.L_3928:
        /*011c*/ 	.word	0x00000000
        /*0120*/ 	.short	0x0002
        /*0122*/ 	.short	0x0010
        /*0124*/ 	.byte	0x00, 0xf5, 0x21, 0x00


	//----- nvinfo : EIATTR_KPARAM_INFO
	.align		4
.L_3929:
        /*0128*/ 	.byte	0x04, 0x17
        /*012a*/ 	.short	(.L_3931 - .L_3930)
.L_3930:
        /*012c*/ 	.word	0x00000000
        /*0130*/ 	.short	0x0001
        /*0132*/ 	.short	0x0008
        /*0134*/ 	.byte	0x00, 0xf5, 0x21, 0x00


	//----- nvinfo : EIATTR_KPARAM_INFO
	.align		4
.L_3931:
        /*0138*/ 	.byte	0x04, 0x17
        /*013a*/ 	.short	(.L_3933 - .L_3932)
.L_3932:
        /*013c*/ 	.word	0x00000000
        /*0140*/ 	.short	0x0000
        /*0142*/ 	.short	0x0000
        /*0144*/ 	.byte	0x00, 0xf5, 0x21, 0x00


	//----- nvinfo : EIATTR_SPARSE_MMA_MASK
	.align		4
.L_3933:
        /*0148*/ 	.byte	0x03, 0x50
        /*014a*/ 	.short	0x0000


	//----- nvinfo : EIATTR_MAXREG_COUNT
	.align		4
        /*014c*/ 	.byte	0x03, 0x1b
        /*014e*/ 	.short	0x00ff


	//----- nvinfo : EIATTR_NUM_BARRIERS
	.align		4
        /*0150*/ 	.byte	0x02, 0x4c
        /*0152*/ 	.byte	0x01
	.zero		1


	//----- nvinfo : EIATTR_EXTERNS
	.align		4
        /*0154*/ 	.byte	0x04, 0x0f
        /*0156*/ 	.short	(.L_3935 - .L_3934)


	//   ....[0]....
	.align		4
.L_3934:
        /*0158*/ 	.word	index@(__assertfail)


	//----- nvinfo : EIATTR_MERCURY_ISA_VERSION
	.align		4
.L_3935:
        /*015c*/ 	.byte	0x03, 0x5f
        /*015e*/ 	.short	0x0101


	//----- nvinfo : EIATTR_COOP_GROUP_MASK_REGIDS
	.align		4
        /*0160*/ 	.byte	0x04, 0x29
        /*0162*/ 	.short	(.L_3937 - .L_3936)


	//   ....[0]....
.L_3936:
        /*0164*/ 	.word	0xffffffff


	//   ....[1]....
        /*0168*/ 	.word	0xffffffff


	//   ....[2]....
        /*016c*/ 	.word	0xffffffff


	//   ....[3]....
        /*0170*/ 	.word	0xffffffff


	//   ....[4]....
        /*0174*/ 	.word	0xffffffff


	//   ....[5]....
        /*0178*/ 	.word	0xffffffff


	//   ....[6]....
        /*017c*/ 	.word	0xffffffff


	//   ....[7]....
        /*0180*/ 	.word	0xffffffff


	//   ....[8]....
        /*0184*/ 	.word	0xffffffff


	//   ....[9]....
        /*0188*/ 	.word	0xffffffff


	//   ....[10]....
        /*018c*/ 	.word	0xffffffff


	//   ....[11]....
        /*0190*/ 	.word	0xffffffff


	//   ....[12]....
        /*0194*/ 	.word	0xffffffff


	//   ....[13]....
        /*0198*/ 	.word	0xffffffff


	//   ....[14]....
        /*019c*/ 	.word	0xffffffff


	//   ....[15]....
        /*01a0*/ 	.word	0xffffffff


	//   ....[16]....
        /*01a4*/ 	.word	0xffffffff


	//   ....[17]....
        /*01a8*/ 	.word	0xffffffff


	//   ....[18]....
        /*01ac*/ 	.word	0xffffffff


	//   ....[19]....
        /*01b0*/ 	.word	0xffffffff


	//   ....[20]....
        /*01b4*/ 	.word	0xffffffff


	//   ....[21]....
        /*01b8*/ 	.word	0xffffffff


	//   ....[22]....
        /*01bc*/ 	.word	0xffffffff


	//   ....[23]....
        /*01c0*/ 	.word	0xffffffff


	//   ....[24]....
        /*01c4*/ 	.word	0x0500000f


	//   ....[25]....
        /*01c8*/ 	.word	0x0500000f


	//   ....[26]....
        /*01cc*/ 	.word	0x0500000f


	//   ....[27]....
        /*01d0*/ 	.word	0x0500000f


	//   ....[28]....
        /*01d4*/ 	.word	0x0500000f


	//   ....[29]....
        /*01d8*/ 	.word	0x0500000f


	//   ....[30]....
        /*01dc*/ 	.word	0x0500000f


	//   ....[31]....
        /*01e0*/ 	.word	0x0500000f


	//   ....[32]....
        /*01e4*/ 	.word	0x0500000f


	//   ....[33]....
        /*01e8*/ 	.word	0x0500000f


	//   ....[34]....
        /*01ec*/ 	.word	0x0500000f


	//   ....[35]....
        /*01f0*/ 	.word	0x0500000f


	//   ....[36]....
        /*01f4*/ 	.word	0x0500000f


	//   ....[37]....
        /*01f8*/ 	.word	0x0500000f


	//   ....[38]....
        /*01fc*/ 	.word	0x0500000f


	//   ....[39]....
        /*0200*/ 	.word	0x0500000f


	//   ....[40]....
        /*0204*/ 	.word	0x0500000f


	//   ....[41]....
        /*0208*/ 	.word	0x0500000f


	//   ....[42]....
        /*020c*/ 	.word	0x0500000f


	//   ....[43]....
        /*0210*/ 	.word	0x0500000f


	//   ....[44]....
        /*0214*/ 	.word	0x0500000f


	//----- nvinfo : EIATTR_COOP_GROUP_INSTR_OFFSETS
	.align		4
.L_3937:
        /*0218*/ 	.byte	0x04, 0x28
        /*021a*/ 	.short	(.L_3939 - .L_3938)


	//   ....[0]....
.L_3938:
        /*021c*/ 	.word	0x00000aa0


	//   ....[1]....
        /*0220*/ 	.word	0x00000ac0


	//   ....[2]....
        /*0224*/ 	.word	0x00000ae0


	//   ....[3]....
        /*0228*/ 	.word	0x00000b00


	//   ....[4]....
        /*022c*/ 	.word	0x00000b20


	//   ....[5]....
        /*0230*/ 	.word	0x00000c30


	//   ....[6]....
        /*0234*/ 	.word	0x00000c50


	//   ....[7]....
        /*0238*/ 	.word	0x00000c70


	//   ....[8]....
        /*023c*/ 	.word	0x00001aa0


	//   ....[9]....
        /*0240*/ 	.word	0x00001ad0


	//   ....[10]....
        /*0244*/ 	.word	0x00001af0


	//   ....[11]....
        /*0248*/ 	.word	0x00001b10


	//   ....[12]....
        /*024c*/ 	.word	0x00001b30


	//   ....[13]....
        /*0250*/ 	.word	0x00001b80


	//   ....[14]....
        /*0254*/ 	.word	0x00001ba0


	//   ....[15]....
        /*0258*/ 	.word	0x00001bc0


	//   ....[16]....
        /*025c*/ 	.word	0x00002aa0


	//   ....[17]....
        /*0260*/ 	.word	0x00002ac0


	//   ....[18]....
        /*0264*/ 	.word	0x00002ad0


	//   ....[19]....
        /*0268*/ 	.word	0x00002ae0


	//   ....[20]....
        /*026c*/ 	.word	0x00002af0


	//   ....[21]....
        /*0270*/ 	.word	0x00002b00


	//   ....[22]....
        /*0274*/ 	.word	0x00002b10


	//   ....[23]....
        /*0278*/ 	.word	0x00002b30


	//   ....[24]....
        /*027c*/ 	.word	0x00003480


	//   ....[25]....
        /*0280*/ 	.word	0x000034e0


	//   ....[26]....
        /*0284*/ 	.word	0x00003540


	//   ....[27]....
        /*0288*/ 	.word	0x000035a0


	//   ....[28]....
        /*028c*/ 	.word	0x00003600


	//   ....[29]....
        /*0290*/ 	.word	0x00003680


	//   ....[30]....
        /*0294*/ 	.word	0x000036e0


	//   ....[31]....
        /*0298*/ 	.word	0x00003740


	//   ....[32]....
        /*029c*/ 	.word	0x000037c0


	//   ....[33]....
        /*02a0*/ 	.word	0x00003820


	//   ....[34]....
        /*02a4*/ 	.word	0x000038a0


	//   ....[35]....
        /*02a8*/ 	.word	0x00003900


	//   ....[36]....
        /*02ac*/ 	.word	0x00003980


	//   ....[37]....
        /*02b0*/ 	.word	0x000039e0


	//   ....[38]....
        /*02b4*/ 	.word	0x00003a60


	//   ....[39]....
        /*02b8*/ 	.word	0x00003ac0


	//   ....[40]....
        /*02bc*/ 	.word	0x00003b40


	//   ....[41]....
        /*02c0*/ 	.word	0x00003ba0


	//   ....[42]....
        /*02c4*/ 	.word	0x00003c20


	//   ....[43]....
        /*02c8*/ 	.word	0x00003c80


	//   ....[44]....
        /*02cc*/ 	.word	0x00003d10


	//----- nvinfo : EIATTR_VRC_CTA_INIT_COUNT
	.align		4
.L_3939:
        /*02d0*/ 	.byte	0x02, 0x4a
	.zero		1
	.zero		1


	//----- nvinfo : EIATTR_SYSCALL_OFFSETS
	.align		4
        /*02d4*/ 	.byte	0x04, 0x46
        /*02d6*/ 	.short	(.L_3941 - .L_3940)


	//   ....[0]....
.L_3940:
        /*02d8*/ 	.word	0x00002970


	//   ....[1]....
        /*02dc*/ 	.word	0x00003420


	//----- nvinfo : EIATTR_EXIT_INSTR_OFFSETS
	.align		4
.L_3941:
        /*02e0*/ 	.byte	0x04, 0x1c
        /*02e2*/ 	.short	(.L_3943 - .L_3942)


	//   ....[0]....
.L_3942:
        /*02e4*/ 	.word	0x00003140


	//   ....[1]....
        /*02e8*/ 	.word	0x00003180


	//   ....[2]....
        /*02ec*/ 	.word	0x00003320


	//   ....[3]....
        /*02f0*/ 	.word	0x00003430


	//----- nvinfo : EIATTR_CRS_STACK_SIZE
	.align		4
.L_3943:
        /*02f4*/ 	.byte	0x04, 0x1e
        /*02f6*/ 	.short	(.L_3945 - .L_3944)
.L_3944:
        /*02f8*/ 	.word	0x00000000


	//----- nvinfo : EIATTR_CBANK_PARAM_SIZE
	.align		4
.L_3945:
        /*02fc*/ 	.byte	0x03, 0x19
        /*02fe*/ 	.short	0x007c


	//----- nvinfo : EIATTR_PARAM_CBANK
	.align		4
        /*0300*/ 	.byte	0x04, 0x0a
        /*0302*/ 	.short	(.L_3947 - .L_3946)
	.align		4
.L_3946:
        /*0304*/ 	.word	index@(.nv.constant0._ZN4vllm25paged_attention_v1_kernelI13__nv_bfloat16hLi64ELi32ELi128ELNS_18Fp8KVCacheDataTypeE2ELb1EEEvPT_PKS3_PKT0_S9_ifPKiSB_iPKfiiiSD_SD_iiiii)
        /*0308*/ 	.short	0x0380
        /*030a*/ 	.short	0x007c


	//----- nvinfo : EIATTR_SW_WAR
	.align		4
.L_3947:
        /*030c*/ 	.byte	0x04, 0x36
        /*030e*/ 	.short	(.L_3949 - .L_3948)
.L_3948:
        /*0310*/ 	.word	0x00000008
.L_3949:


//--------------------- .nv.info._ZN4vllm25paged_attention_v1_kernelI13__nv_bfloat16hLi32ELi32ELi128ELNS_18Fp8KVCacheDataTypeE2ELb1EEEvPT_PKS3_PKT0_S9_ifPKiSB_iPKfiiiSD_SD_iiiii --------------------------
	.section	.nv.info._ZN4vllm25paged_attention_v1_kernelI13__nv_bfloat16hLi32ELi32ELi128ELNS_18Fp8KVCacheDataTypeE2ELb1EEEvPT_PKS3_PKT0_S9_ifPKiSB_iPKfiiiSD_SD_iiiii,"",@"SHT_CUDA_INFO"
	.sectionflags	@""
	.align	4


	//----- nvinfo : EIATTR_CUDA_API_VERSION
	.align		4
        /*0000*/ 	.byte	0x04, 0x37
        /*0002*/ 	.short	(.L_3951 - .L_3950)
.L_3950:
        /*0004*/ 	.word	0x00000082


	//----- nvinfo : EIATTR_KPARAM_INFO
	.align		4
.L_3951:
        /*0008*/ 	.byte	0x04, 0x17
        /*000a*/ 	.short	(.L_3953 - .L_3952)
.L_3952:
        /*000c*/ 	.word	0x00000000
        /*0010*/ 	.short	0x0013
        /*0012*/ 	.short	0x0078
        /*0014*/ 	.byte	0x00, 0xf0, 0x11, 0x00


	//----- nvinfo : EIATTR_KPARAM_INFO
	.align		4
.L_3953:
        /*0018*/ 	.byte	0x04, 0x17
        /*001a*/ 	.short	(.L_3955 - .L_3954)
.L_3954:
        /*001c*/ 	.word	0x00000000
        /*0020*/ 	.short	0x0012
        /*0022*/ 	.short	0x0074
        /*0024*/ 	.byte	0x00, 0xf0, 0x11, 0x00


	//----- nvinfo : EIATTR_KPARAM_INFO
	.align		4
.L_3955:
        /*0028*/ 	.byte	0x04, 0x17
        /*002a*/ 	.short	(.L_3957 - .L_3956)
.L_3956:
        /*002c*/ 	.word	0x00000000
        /*0030*/ 	.short	0x0011
        /*0032*/ 	.short	0x0070
        /*0034*/ 	.byte	0x00, 0xf0, 0x11, 0x00


	//----- nvinfo : EIATTR_KPARAM_INFO
	.align		4
.L_3957:
        /*0038*/ 	.byte	0x04, 0x17
        /*003a*/ 	.short	(.L_3959 - .L_3958)
.L_3958:
        /*003c*/ 	.word	0x00000000
        /*0040*/ 	.short	0x0010
        /*0042*/ 	.short	0x006c
        /*0044*/ 	.byte	0x00, 0xf0, 0x11, 0x00


	//----- nvinfo : EIATTR_KPARAM_INFO
	.align		4
.L_3959:
        /*0048*/ 	.byte	0x04, 0x17
        /*004a*/ 	.short	(.L_3961 - .L_3960)
.L_3960:
        /*004c*/ 	.word	0x00000000
        /*0050*/ 	.short	0x000f
        /*0052*/ 	.short	0x0068
        /*0054*/ 	.byte	0x00, 0xf0, 0x11, 0x00


	//----- nvinfo : EIATTR_KPARAM_INFO
	.align		4
.L_3961:
        /*0058*/ 	.byte	0x04, 0x17
        /*005a*/ 	.short	(.L_3963 - .L_3962)
.L_3962:
        /*005c*/ 	.word	0x00000000
        /*0060*/ 	.short	0x000e
        /*0062*/ 	.short	0x0060
        /*0064*/ 	.byte	0x00, 0xf5, 0x21, 0x00


	//----- nvinfo : EIATTR_KPARAM_INFO
	.align		4
.L_3963:
        /*0068*/ 	.byte	0x04, 0x17
        /*006a*/ 	.short	(.L_3965 - .L_3964)
.L_3964:
        /*006c*/ 	.word	0x00000000
        /*0070*/ 	.short	0x000d
        /*0072*/ 	.short	0x0058
        /*0074*/ 	.byte	0x00, 0xf5, 0x21, 0x00


	//----- nvinfo : EIATTR_KPARAM_INFO
	.align		4
.L_3965:
        /*0078*/ 	.byte	0x04, 0x17
        /*007a*/ 	.short	(.L_3967 - .L_3966)
.L_3966:
        /*007c*/ 	.word	0x00000000
        /*0080*/ 	.short	0x000c
        /*0082*/ 	.short	0x0050
        /*0084*/ 	.byte	0x00, 0xf0, 0x11, 0x00


	//----- nvinfo : EIATTR_KPARAM_INFO
	.align		4
.L_3967:
        /*0088*/ 	.byte	0x04, 0x17
        /*008a*/ 	.short	(.L_3969 - .L_3968)
.L_3968:
        /*008c*/ 	.word	0x00000000
        /*0090*/ 	.short	0x000b
        /*0092*/ 	.short	0x004c
        /*0094*/ 	.byte	0x00, 0xf0, 0x11, 0x00


	//----- nvinfo : EIATTR_KPARAM_INFO
	.align		4
.L_3969:
        /*0098*/ 	.byte	0x04, 0x17
        /*009a*/ 	.short	(.L_3971 - .L_3970)
.L_3970:
        /*009c*/ 	.word	0x00000000
        /*00a0*/ 	.short	0x000a
        /*00a2*/ 	.short	0x0048
        /*00a4*/ 	.byte	0x00, 0xf0, 0x11, 0x00


	//----- nvinfo : EIATTR_KPARAM_INFO
	.align		4
.L_3971:
        /*00a8*/ 	.byte	0x04, 0x17
        /*00aa*/ 	.short	(.L_3973 - .L_3972)
.L_3972:
        /*00ac*/ 	.word	0x00000000
        /*00b0*/ 	.short	0x0009
        /*00b2*/ 	.short	0x0040
        /*00b4*/ 	.byte	0x00, 0xf5, 0x21, 0x00


	//----- nvinfo : EIATTR_KPARAM_INFO
	.align		4
.L_3973:
        /*00b8*/ 	.byte	0x04, 0x17
        /*00ba*/ 	.short	(.L_3975 - .L_3974)
.L_3974:
        /*00bc*/ 	.word	0x00000000
        /*00c0*/ 	.short	0x0008
        /*00c2*/ 	.short	0x0038
        /*00c4*/ 	.byte	0x00, 0xf0, 0x11, 0x00


	//----- nvinfo : EIATTR_KPARAM_INFO
	.align		4
.L_3975:
        /*00c8*/ 	.byte	0x04, 0x17
        /*00ca*/ 	.short	(.L_3977 - .L_3976)
.L_3976:
        /*00cc*/ 	.word	0x00000000
        /*00d0*/ 	.short	0x0007
        /*00d2*/ 	.short	0x0030
        /*00d4*/ 	.byte	0x00, 0xf5, 0x21, 0x00


	//----- nvinfo : EIATTR_KPARAM_INFO
	.align		4
.L_3977:
        /*00d8*/ 	.byte	0x04, 0x17
        /*00da*/ 	.short	(.L_3979 - .L_3978)
.L_3978:
        /*00dc*/ 	.word	0x00000000
        /*00e0*/ 	.short	0x0006
        /*00e2*/ 	.short	0x0028
        /*00e4*/ 	.byte	0x00, 0xf5, 0x21, 0x00


	//----- nvinfo : EIATTR_KPARAM_INFO
	.align		4
.L_3979:
        /*00e8*/ 	.byte	0x04, 0x17
        /*00ea*/ 	.short	(.L_3981 - .L_3980)
.L_3980:
        /*00ec*/ 	.word	0x00000000
        /*00f0*/ 	.short	0x0005
        /*00f2*/ 	.short	0x0024
        /*00f4*/ 	.byte	0x00, 0xf0, 0x11, 0x00


	//----- nvinfo : EIATTR_KPARAM_INFO
	.align		4
.L_3981:
        /*00f8*/ 	.byte	0x04, 0x17
        /*00fa*/ 	.short	(.L_3983 - .L_3982)
.L_3982:
        /*00fc*/ 	.word	0x00000000
        /*0100*/ 	.short	0x0004
        /*0102*/ 	.short	0x0020
        /*0104*/ 	.byte	0x00, 0xf0, 0x11, 0x00


	//----- nvinfo : EIATTR_KPARAM_INFO
	.align		4
.L_3983:
        /*0108*/ 	.byte	0x04, 0x17
        /*010a*/ 	.short	(.L_3985 - .L_3984)
.L_3984:
        /*010c*/ 	.word	0x00000000
        /*0110*/ 	.short	0x0003
        /*0112*/ 	.short	0x0018
        /*0114*/ 	.byte	0x00, 0xf5, 0x21, 0x00


	//----- nvinfo : EIATTR_KPARAM_INFO
	.align		4
.L_3985:
        /*0118*/ 	.byte	0x04, 0x17
        /*011a*/ 	.short	(.L_3987 - .L_3986)
.L_3986:
        /*011c*/ 	.word	0x00000000
        /*0120*/ 	.short	0x0002
        /*0122*/ 	.short	0x0010
        /*0124*/ 	.byte	0x00, 0xf5, 0x21, 0x00


	//----- nvinfo : EIATTR_KPARAM_INFO
	.align		4
.L_3987:
        /*0128*/ 	.byte	0x04, 0x17
        /*012a*/ 	.short	(.L_3989 - .L_3988)
.L_3988:
        /*012c*/ 	.word	0x00000000
        /*0130*/ 	.short	0x0001
        /*0132*/ 	.short	0x0008
        /*0134*/ 	.byte	0x00, 0xf5, 0x21, 0x00


	//----- nvinfo : EIATTR_KPARAM_INFO
	.align		4
.L_3989:
        /*0138*/ 	.byte	0x04, 0x17
        /*013a*/ 	.short	(.L_3991 - .L_3990)
.L_3990:
        /*013c*/ 	.word	0x00000000
        /*0140*/ 	.short	0x0000
        /*0142*/ 	.short	0x0000
        /*0144*/ 	.byte	0x00, 0xf5, 0x21, 0x00


	//----- nvinfo : EIATTR_SPARSE_MMA_MASK
	.align		4
.L_3991:
        /*0148*/ 	.byte	0x03, 0x50
        /*014a*/ 	.short	0x0000


	//----- nvinfo : EIATTR_MAXREG_COUNT
	.align		4
        /*014c*/ 	.byte	0x03, 0x1b
        /*014e*/ 	.short	0x00ff


	//----- nvinfo : EIATTR_NUM_BARRIERS
	.align		4
        /*0150*/ 	.byte	0x02, 0x4c
        /*0152*/ 	.byte	0x01
	.zero		1


	//----- nvinfo : EIATTR_EXTERNS
	.align		4
        /*0154*/ 	.byte	0x04, 0x0f
        /*0156*/ 	.short	(.L_3993 - .L_3992)


	//   ....[0]....
	.align		4
.L_3992:
        /*0158*/ 	.word	index@(__assertfail)


	//----- nvinfo : EIATTR_MERCURY_ISA_VERSION
	.align		4
.L_3993:
        /*015c*/ 	.byte	0x03, 0x5f
        /*015e*/ 	.short	0x0101


	//----- nvinfo : EIATTR_COOP_GROUP_MASK_REGIDS
	.align		4
        /*0160*/ 	.byte	0x04, 0x29
        /*0162*/ 	.short	(.L_3995 - .L_3994)


	//   ....[0]....
.L_3994:
        /*0164*/ 	.word	0xffffffff


	//   ....[1]....
        /*0168*/ 	.word	0xffffffff


	//   ....[2]....
        /*016c*/ 	.word	0xffffffff


	//   ....[3]....
        /*0170*/ 	.word	0xffffffff


	//   ....[4]....
        /*0174*/ 	.word	0xffffffff


	//   ....[5]....
        /*0178*/ 	.word	0xffffffff


	//   ....[6]....
        /*017c*/ 	.word	0xffffffff


	//   ....[7]....
        /*0180*/ 	.word	0xffffffff


	//   ....[8]....
        /*0184*/ 	.word	0xffffffff


	//   ....[9]....
        /*0188*/ 	.word	0xffffffff


	//   ....[10]....
        /*018c*/ 	.word	0xffffffff


	//   ....[11]....
        /*0190*/ 	.word	0xffffffff


	//   ....[12]....
        /*0194*/ 	.word	0xffffffff


	//   ....[13]....
        /*0198*/ 	.word	0xffffffff


	//   ....[14]....
        /*019c*/ 	.word	0xffffffff


	//   ....[15]....
        /*01a0*/ 	.word	0xffffffff


	//   ....[16]....
        /*01a4*/ 	.word	0xffffffff


	//   ....[17]....
        /*01a8*/ 	.word	0xffffffff


	//   ....[18]....
        /*01ac*/ 	.word	0xffffffff


	//   ....[19]....
        /*01b0*/ 	.word	0xffffffff


	//   ....[20]....
        /*01b4*/ 	.word	0x0500000f


	//   ....[21]....
        /*01b8*/ 	.word	0x0500000f


	//   ....[22]....
        /*01bc*/ 	.word	0x0500000f


	//   ....[23]....
        /*01c0*/ 	.word	0x0500000f


	//   ....[24]....
        /*01c4*/ 	.word	0x0500000f


	//   ....[25]....
        /*01c8*/ 	.word	0x0500000f


	//   ....[26]....
        /*01cc*/ 	.word	0x0500000f


	//   ....[27]....
        /*01d0*/ 	.word	0x0500000f


	//   ....[28]....
        /*01d4*/ 	.word	0x0500000f


	//   ....[29]....
        /*01d8*/ 	.word	0x0500000f


	//   ....[30]....
        /*01dc*/ 	.word	0x0500000f


	//   ....[31]....
        /*01e0*/ 	.word	0x0500000f


	//   ....[32]....
        /*01e4*/ 	.word	0x0500000f


	//----- nvinfo : EIATTR_COOP_GROUP_INSTR_OFFSETS
	.align		4
.L_3995:
        /*01e8*/ 	.byte	0x04, 0x28
        /*01ea*/ 	.short	(.L_3997 - .L_3996)


	//   ....[0]....
.L_3996:
        /*01ec*/ 	.word	0x00000aa0


	//   ....[1]....
        /*01f0*/ 	.word	0x00000ac0


	//   ....[2]....
        /*01f4*/ 	.word	0x00000ae0


	//   ....[3]....
        /*01f8*/ 	.word	0x00000b00


	//   ....[4]....
        /*01fc*/ 	.word	0x00000b20


	//   ....[5]....
        /*0200*/ 	.word	0x00000c30


	//   ....[6]....
        /*0204*/ 	.word	0x00000c50


	//   ....[7]....
        /*0208*/ 	.word	0x00000c70


	//   ....[8]....
        /*020c*/ 	.word	0x00001aa0


	//   ....[9]....
        /*0210*/ 	.word	0x00001ad0


	//   ....[10]....
        /*0214*/ 	.word	0x00001af0


	//   ....[11]....
        /*0218*/ 	.word	0x00001b10


	//   ....[12]....
        /*021c*/ 	.word	0x00001b30


	//   ....[13]....
        /*0220*/ 	.word	0x00001b80


	//   ....[14]....
        /*0224*/ 	.word	0x00001ba0


	//   ....[15]....
        /*0228*/ 	.word	0x00001bc0


	//   ....[16]....
        /*022c*/ 	.word	0x00002a20


	//   ....[17]....
        /*0230*/ 	.word	0x00002a30


	//   ....[18]....
        /*0234*/ 	.word	0x00002a40


	//   ....[19]....
        /*0238*/ 	.word	0x00002a50


	//   ....[20]....
        /*023c*/ 	.word	0x000030c0


	//   ....[21]....
        /*0240*/ 	.word	0x00003120


	//   ....[22]....
        /*0244*/ 	.word	0x00003180


	//   ....[23]....
        /*0248*/ 	.word	0x000031e0


	//   ....[24]....
        /*024c*/ 	.word	0x00003240


	//   ....[25]....
        /*0250*/ 	.word	0x000032c0


	//   ....[26]....
        /*0254*/ 	.word	0x00003320


	//   ....[27]....
        /*0258*/ 	.word	0x00003380


	//   ....[28]....
        /*025c*/ 	.word	0x00003400


	//   ....[29]....
        /*0260*/ 	.word	0x00003460


	//   ....[30]....
        /*0264*/ 	.word	0x000034e0


	//   ....[31]....
        /*0268*/ 	.word	0x00003540


	//   ....[32]....
        /*026c*/ 	.word	0x000035b0


	//----- nvinfo : EIATTR_VRC_CTA_INIT_COUNT
	.align		4
.L_3997:
        /*0270*/ 	.byte	0x02, 0x4a
	.zero		1
	.zero		1


	//----- nvinfo : EIATTR_SYSCALL_OFFSETS
	.align		4
        /*0274*/ 	.byte	0x04, 0x46
        /*0276*/ 	.short	(.L_3999 - .L_3998)


	//   ....[0]....
.L_3998:
        /*0278*/ 	.word	0x00002970


	//   ....[1]....
        /*027c*/ 	.word	0x00003060


	//----- nvinfo : EIATTR_EXIT_INSTR_OFFSETS
	.align		4
.L_3999:
        /*0280*/ 	.byte	0x04, 0x1c
        /*0282*/ 	.short	(.L_4001 - .L_4000)


	//   ....[0]....
.L_4000:
        /*0284*/ 	.word	0x00002dc0


	//   ....[1]....
        /*0288*/ 	.word	0x00002e00


	//   ....[2]....
        /*028c*/ 	.word	0x00002f60


	//   ....[3]....
        /*0290*/ 	.word	0x00003070


	//----- nvinfo : EIATTR_CRS_STACK_SIZE
	.align		4
.L_4001:
        /*0294*/ 	.byte	0x04, 0x1e
        /*0296*/ 	.short	(.L_4003 - .L_4002)
.L_4002:
        /*0298*/ 	.word	0x00000000


	//----- nvinfo : EIATTR_CBANK_PARAM_SIZE
	.align		4
.L_4003:
        /*029c*/ 	.byte	0x03, 0x19
        /*029e*/ 	.short	0x007c


	//----- nvinfo : EIATTR_PARAM_CBANK
	.align		4
        /*02a0*/ 	.byte	0x04, 0x0a
        /*02a2*/ 	.short	(.L_4005 - .L_4004)
	.align		4
.L_4004:
        /*02a4*/ 	.word	index@(.nv.constant0._ZN4vllm25paged_attention_v1_kernelI13__nv_bfloat16hLi32ELi32ELi128ELNS_18Fp8KVCacheDataTypeE2ELb1EEEvPT_PKS3_PKT0_S9_ifPKiSB_iPKfiiiSD_SD_iiiii)
        /*02a8*/ 	.short	0x0380
        /*02aa*/ 	.short	0x007c


	//----- nvinfo : EIATTR_SW_WAR
	.align		4
.L_4005:
        /*02ac*/ 	.byte	0x04, 0x36
        /*02ae*/ 	.short	(.L_4007 - .L_4006)
.L_4006:
        /*02b0*/ 	.word	0x00000008
.L_4007:


//--------------------- .nv.info._ZN4vllm25paged_attention_v1_kernelI13__nv_bfloat16hLi256ELi16ELi128ELNS_18Fp8KVCacheDataTypeE2ELb0EEEvPT_PKS3_PKT0_S9_ifPKiSB_iPKfiiiSD_SD_iiiii --------------------------
	.section	.nv.info._ZN4vllm25paged_attention_v1_kernelI13__nv_bfloat16hLi256ELi16ELi128ELNS_18Fp8KVCacheDataTypeE2ELb0EEEvPT_PKS3_PKT0_S9_ifPKiSB_iPKfiiiSD_SD_iiiii,"",@"SHT_CUDA_INFO"
	.sectionflags	@""
	.align	4


	//----- nvinfo : EIATTR_CUDA_API_VERSION
	.align		4
        /*0000*/ 	.byte	0x04, 0x37
        /*0002*/ 	.short	(.L_4009 - .L_4008)
.L_4008:
        /*0004*/ 	.word	0x00000082


	//----- nvinfo : EIATTR_KPARAM_INFO
	.align		4
.L_4009:
        /*0008*/ 	.byte	0x04, 0x17
        /*000a*/ 	.short	(.L_4011 - .L_4010)
.L_4010:
        /*000c*/ 	.word	0x00000000
        /*0010*/ 	.short	0x0013
        /*0012*/ 	.short	0x0078
        /*0014*/ 	.byte	0x00, 0xf0, 0x11, 0x00


	//----- nvinfo : EIATTR_KPARAM_INFO
	.align		4
.L_4011:
        /*0018*/ 	.byte	0x04, 0x17
        /*001a*/ 	.short	(.L_4013 - .L_4012)
.L_4012:
        /*001c*/ 	.word	0x00000000
        /*0020*/ 	.short	0x0012
        /*0022*/ 	.short	0x0074
        /*0024*/ 	.byte	0x00, 0xf0, 0x11, 0x00


	//----- nvinfo : EIATTR_KPARAM_INFO
	.align		4
.L_4013:
        /*0028*/ 	.byte	0x04, 0x17
        /*002a*/ 	.short	(.L_4015 - .L_4014)
.L_4014:
        /*002c*/ 	.word	0x00000000
        /*0030*/ 	.short	0x0011
        /*0032*/ 	.short	0x0070
        /*0034*/ 	.byte	0x00, 0xf0, 0x11, 0x00


	//----- nvinfo : EIATTR_KPARAM_INFO
	.align		4
.L_4015:
        /*0038*/ 	.byte	0x04, 0x17
        /*003a*/ 	.short	(.L_4017 - .L_4016)
.L_4016:
        /*003c*/ 	.word	0x00000000
        /*0040*/ 	.short	0x0010
        /*0042*/ 	.short	0x006c
        /*0044*/ 	.byte	0x00, 0xf0, 0x11, 0x00


	//----- nvinfo : EIATTR_KPARAM_INFO
	.align		4
.L_4017:
        /*0048*/ 	.byte	0x04, 0x17
        /*004a*/ 	.short	(.L_4019 - .L_4018)
.L_4018:
        /*004c*/ 	.word	0x00000000
        /*0050*/ 	.short	0x000f
        /*0052*/ 	.short	0x0068
        /*0054*/ 	.byte	0x00, 0xf0, 0x11, 0x00


	//----- nvinfo : EIATTR_KPARAM_INFO
	.align		4
.L_4019:
        /*0058*/ 	.byte	0x04, 0x17
        /*005a*/ 	.short	(.L_4021 - .L_4020)
.L_4020:
        /*005c*/ 	.word	0x00000000
        /*0060*/ 	.short	0x000e
        /*0062*/ 	.short	0x0060
        /*0064*/ 	.byte	0x00, 0xf5, 0x21, 0x00


	//----- nvinfo : EIATTR_KPARAM_INFO
	.align		4
.L_4021:
        /*0068*/ 	.byte	0x04, 0x17
        /*006a*/ 	.short	(.L_4023 - .L_4022)
.L_4022:
        /*006c*/ 	.word	0x00000000
        /*0070*/ 	.short	0x000d
        /*0072*/ 	.short	0x0058
        /*0074*/ 	.byte	0x00, 0xf5, 0x21, 0x00


	//----- nvinfo : EIATTR_KPARAM_INFO
	.align		4
.L_4023:
        /*0078*/ 	.byte	0x04, 0x17
        /*007a*/ 	.short	(.L_4025 - .L_4024)
.L_4024:
        /*007c*/ 	.word	0x00000000
        /*0080*/ 	.short	0x000c
        /*0082*/ 	.short	0x0050
        /*0084*/ 	.byte	0x00, 0xf0, 0x11, 0x00


	//----- nvinfo : EIATTR_KPARAM_INFO
	.align		4
.L_4025:
        /*0088*/ 	.byte	0x04, 0x17
        /*008a*/ 	.short	(.L_4027 - .L_4026)
.L_4026:
        /*008c*/ 	.word	0x00000000
        /*0090*/ 	.short	0x000b
        /*0092*/ 	.short	0x004c
        /*0094*/ 	.byte	0x00, 0xf0, 0x11, 0x00


	//----- nvinfo : EIATTR_KPARAM_INFO
	.align		4
.L_4027:
        /*0098*/ 	.byte	0x04, 0x17
        /*009a*/ 	.short	(.L_4029 - .L_4028)
.L_4028:
        /*009c*/ 	.word	0x00000000
        /*00a0*/ 	.short	0x000a
        /*00a2*/ 	.short	0x0048
        /*00a4*/ 	.byte	0x00, 0xf0, 0x11, 0x00


	//----- nvinfo : EIATTR_KPARAM_INFO
	.align		4
.L_4029:
        /*00a8*/ 	.byte	0x04, 0x17
        /*00aa*/ 	.short	(.L_4031 - .L_4030)
.L_4030:
        /*00ac*/ 	.word	0x00000000
        /*00b0*/ 	.short	0x0009
        /*00b2*/ 	.short	0x0040
        /*00b4*/ 	.byte	0x00, 0xf5, 0x21, 0x00


	//----- nvinfo : EIATTR_KPARAM_INFO
	.align		4
.L_4031:
        /*00b8*/ 	.byte	0x04, 0x17
        /*00ba*/ 	.short	(.L_4033 - .L_4032)
.L_4032:
        /*00bc*/ 	.word	0x00000000
        /*00c0*/ 	.short	0x0008
        /*00c2*/ 	.short	0x0038
        /*00c4*/ 	.byte	0x00, 0xf0, 0x11, 0x00


	//----- nvinfo : EIATTR_KPARAM_INFO
	.align		4
.L_4033:
        /*00c8*/ 	.byte	0x04, 0x17
        /*00ca*/ 	.short	(.L_4035 - .L_4034)
.L_4034:
        /*00cc*/ 	.word	0x00000000
        /*00d0*/ 	.short	0x0007
        /*00d2*/ 	.short	0x0030
        /*00d4*/ 	.byte	0x00, 0xf5, 0x21, 0x00


	//----- nvinfo : EIATTR_KPARAM_INFO
	.align		4
.L_4035:
        /*00d8*/ 	.byte	0x04, 0x17
        /*00da*/ 	.short	(.L_4037 - .L_4036)
.L_4036:
        /*00dc*/ 	.word	0x00000000
        /*00e0*/ 	.short	0x0006
        /*00e2*/ 	.short	0x0028
        /*00e4*/ 	.byte	0x00, 0xf5, 0x21, 0x00


	//----- nvinfo : EIATTR_KPARAM_INFO
	.align		4
.L_4037:
        /*00e8*/ 	.byte	0x04, 0x17
        /*00ea*/ 	.short	(.L_4039 - .L_4038)
.L_4038:
        /*00ec*/ 	.word	0x00000000
        /*00f0*/ 	.short	0x0005
        /*00f2*/ 	.short	0x0024
        /*00f4*/ 	.byte	0x00, 0xf0, 0x11, 0x00


	//----- nvinfo : EIATTR_KPARAM_INFO
	.align		4
.L_4039:
        /*00f8*/ 	.byte	0x04, 0x17
        /*00fa*/ 	.short	(.L_4041 - .L_4040)
.L_4040:
        /*00fc*/ 	.word	0x00000000
        /*0100*/ 	.short	0x0004
        /*0102*/ 	.short	0x0020
        /*0104*/ 	.byte	0x00, 0xf0, 0x11, 0x00


	//----- nvinfo : EIATTR_KPARAM_INFO
	.align		4
.L_4041:
        /*0108*/ 	.byte	0x04, 0x17
        /*010a*/ 	.short	(.L_4043 - .L_4042)
.L_4042:
        /*010c*/ 	.word	0x00000000
        /*0110*/ 	.short	0x0003
        /*0112*/ 	.short	0x0018
        /*0114*/ 	.byte	0x00, 0xf5, 0x21, 0x00


	//----- nvinfo : EIATTR_KPARAM_INFO
	.align		4
.L_4043:
        /*0118*/ 	.byte	0x04, 0x17
        /*011a*/ 	.short	(.L_4045 - .L_4044)
.L_4044:
        /*011c*/ 	.word	0x00000000
        /*0120*/ 	.short	0x0002
        /*0122*/ 	.short	0x0010
        /*0124*/ 	.byte	0x00, 0xf5, 0x21, 0x00


	//----- nvinfo : EIATTR_KPARAM_INFO
	.align		4
.L_4045:
        /*0128*/ 	.byte	0x04, 0x17
        /*012a*/ 	.short	(.L_4047 - .L_4046)
.L_4046:
        /*012c*/ 	.word	0x00000000
        /*0130*/ 	.short	0x0001
        /*0132*/ 	.short	0x0008
        /*0134*/ 	.byte	0x00, 0xf5, 0x21, 0x00


	//----- nvinfo : EIATTR_KPARAM_INFO
	.align		4
.L_4047:
        /*0138*/ 	.byte	0x04, 0x17
        /*013a*/ 	.short	(.L_4049 - .L_4048)
.L_4048:
        /*013c*/ 	.word	0x00000000
        /*0140*/ 	.short	0x0000
        /*0142*/ 	.short	0x0000
        /*0144*/ 	.byte	0x00, 0xf5, 0x21, 0x00


	//----- nvinfo : EIATTR_SPARSE_MMA_MASK
	.align		4
.L_4049:
        /*0148*/ 	.byte	0x03, 0x50
        /*014a*/ 	.short	0x0000


	//----- nvinfo : EIATTR_MAXREG_COUNT
	.align		4
        /*014c*/ 	.byte	0x03, 0x1b
        /*014e*/ 	.short	0x00ff


	//----- nvinfo : EIATTR_NUM_BARRIERS
	.align		4
        /*0150*/ 	.byte	0x02, 0x4c
        /*0152*/ 	.byte	0x01
	.zero		1


	//----- nvinfo : EIATTR_EXTERNS
	.align		4
        /*0154*/ 	.byte	0x04, 0x0f
        /*0156*/ 	.short	(.L_4051 - .L_4050)


	//   ....[0]....
	.align		4
.L_4050:
        /*0158*/ 	.word	index@(__assertfail)


	//----- nvinfo : EIATTR_MERCURY_ISA_VERSION
	.align		4
.L_4051:
        /*015c*/ 	.byte	0x03, 0x5f
        /*015e*/ 	.short	0x0101


	//----- nvinfo : EIATTR_COOP_GROUP_MASK_REGIDS
	.align		4
        /*0160*/ 	.byte	0x04, 0x29
        /*0162*/ 	.short	(.L_4053 - .L_4052)


	//   ....[0]....
.L_4052:
        /*0164*/ 	.word	0xffffffff


	//   ....[1]....
        /*0168*/ 	.word	0xffffffff


	//   ....[2]....
        /*016c*/ 	.word	0xffffffff


	//   ....[3]....
        /*0170*/ 	.word	0xffffffff


	//   ....[4]....
        /*0174*/ 	.word	0xffffffff


	//   ....[5]....
        /*0178*/ 	.word	0xffffffff


	//   ....[6]....
        /*017c*/ 	.word	0xffffffff


	//   ....[7]....
        /*0180*/ 	.word	0xffffffff


	//   ....[8]....
        /*0184*/ 	.word	0xffffffff


	//   ....[9]....
        /*0188*/ 	.word	0xffffffff


	//   ....[10]....
        /*018c*/ 	.word	0xffffffff


	//   ....[11]....
        /*0190*/ 	.word	0xffffffff


	//   ....[12]....
        /*0194*/ 	.word	0xffffffff


	//   ....[13]....
        /*0198*/ 	.word	0xffffffff


	//   ....[14]....
        /*019c*/ 	.word	0xffffffff


	//   ....[15]....
        /*01a0*/ 	.word	0x0500000f


	//   ....[16]....
        /*01a4*/ 	.word	0x0500000f


	//   ....[17]....
        /*01a8*/ 	.word	0x0500000f


	//   ....[18]....
        /*01ac*/ 	.word	0x0500000f


	//----- nvinfo : EIATTR_COOP_GROUP_INSTR_OFFSETS
	.align		4
.L_4053:
        /*01b0*/ 	.byte	0x04, 0x28
        /*01b2*/ 	.short	(.L_4055 - .L_4054)


	//   ....[0]....
.L_4054:
        /*01b4*/ 	.word	0x00000270


	//   ....[1]....
        /*01b8*/ 	.word	0x00000290


	//   ....[2]....
        /*01bc*/ 	.word	0x000002b0


	//   ....[3]....
        /*01c0*/ 	.word	0x000002d0


	//   ....[4]....
        /*01c4*/ 	.word	0x000003d0


	//   ....[5]....
        /*01c8*/ 	.word	0x000003f0


	//   ....[6]....
        /*01cc*/ 	.word	0x00000420


	//   ....[7]....
        /*01d0*/ 	.word	0x00001250


	//   ....[8]....
        /*01d4*/ 	.word	0x00001280


	//   ....[9]....
        /*01d8*/ 	.word	0x000012a0


	//   ....[10]....
        /*01dc*/ 	.word	0x000012c0


	//   ....[11]....
        /*01e0*/ 	.word	0x000012e0


	//   ....[12]....
        /*01e4*/ 	.word	0x00001330


	//   ....[13]....
        /*01e8*/ 	.word	0x00001350


	//   ....[14]....
        /*01ec*/ 	.word	0x00001370


	//   ....[15]....
        /*01f0*/ 	.word	0x00002860


	//   ....[16]....
        /*01f4*/ 	.word	0x000028c0


	//   ....[17]....
        /*01f8*/ 	.word	0x00002920


	//   ....[18]....
        /*01fc*/ 	.word	0x00002980


	//----- nvinfo : EIATTR_VRC_CTA_INIT_COUNT
	.align		4
.L_4055:
        /*0200*/ 	.byte	0x02, 0x4a
	.zero		1
	.zero		1


	//----- nvinfo : EIATTR_SYSCALL_OFFSETS
	.align		4
        /*0204*/ 	.byte	0x04, 0x46
        /*0206*/ 	.short	(.L_4057 - .L_4056)


	//   ....[0]....
.L_4056:
        /*0208*/ 	.word	0x00000220


	//----- nvinfo : EIATTR_EXIT_INSTR_OFFSETS
	.align		4
.L_4057:
        /*020c*/ 	.byte	0x04, 0x1c
        /*020e*/ 	.short	(.L_4059 - .L_4058)


	//   ....[0]....
.L_4058:
        /*0210*/ 	.word	0x00002510


	//   ....[1]....
        /*0214*/ 	.word	0x00002570


	//   ....[2]....
        /*0218*/ 	.word	0x00002810


	//----- nvinfo : EIATTR_CRS_STACK_SIZE
	.align		4
.L_4059:
        /*021c*/ 	.byte	0x04, 0x1e
        /*021e*/ 	.short	(.L_4061 - .L_4060)
.L_4060:
        /*0220*/ 	.word	0x00000000


	//----- nvinfo : EIATTR_CBANK_PARAM_SIZE
	.align		4
.L_4061:
        /*0224*/ 	.byte	0x03, 0x19
        /*0226*/ 	.short	0x007c


	//----- nvinfo : EIATTR_PARAM_CBANK
	.align		4
        /*0228*/ 	.byte	0x04, 0x0a
        /*022a*/ 	.short	(.L_4063 - .L_4062)
	.align		4
.L_4062:
        /*022c*/ 	.word	index@(.nv.constant0._ZN4vllm25paged_attention_v1_kernelI13__nv_bfloat16hLi256ELi16ELi128ELNS_18Fp8KVCacheDataTypeE2ELb0EEEvPT_PKS3_PKT0_S9_ifPKiSB_iPKfiiiSD_SD_iiiii)
        /*0230*/ 	.short	0x0380
        /*0232*/ 	.short	0x007c


	//----- nvinfo : EIATTR_SW_WAR
	.align		4
.L_4063:
        /*0234*/ 	.byte	0x04, 0x36
        /*0236*/ 	.short	(.L_4065 - .L_4064)
.L_4064:
        /*0238*/ 	.word	0x00000008
.L_4065:


//--------------------- .nv.info._ZN4vllm25paged_attention_v1_kernelI13__nv_bfloat16hLi192ELi16ELi128ELNS_18Fp8KVCacheDataTypeE2ELb0EEEvPT_PKS3_PKT0_S9_ifPKiSB_iPKfiiiSD_SD_iiiii --------------------------
	.section	.nv.info._ZN4vllm25paged_attention_v1_kernelI13__nv_bfloat16hLi192ELi16ELi128ELNS_18Fp8KVCacheDataTypeE2ELb0EEEvPT_PKS3_PKT0_S9_ifPKiSB_iPKfiiiSD_SD_iiiii,"",@"SHT_CUDA_INFO"
	.sectionflags	@""
	.align	4


	//----- nvinfo : EIATTR_CUDA_API_VERSION
	.align		4
        /*0000*/ 	.byte	0x04, 0x37
        /*0002*/ 	.short	(.L_4067 - .L_4066)
.L_4066:
        /*0004*/ 	.word	0x00000082


	//----- nvinfo : EIATTR_KPARAM_INFO
	.align		4
.L_4067:
        /*0008*/ 	.byte	0x04, 0x17
        /*000a*/ 	.short	(.L_4069 - .L_4068)
.L_4068:
        /*000c*/ 	.word	0x00000000
        /*0010*/ 	.short	0x0013
        /*0012*/ 	.short	0x0078
        /*0014*/ 	.byte	0x00, 0xf0, 0x11, 0x00


	//----- nvinfo : EIATTR_KPARAM_INFO
	.align		4
.L_4069:
        /*0018*/ 	.byte	0x04, 0x17
        /*001a*/ 	.short	(.L_4071 - .L_4070)
.L_4070:
        /*001c*/ 	.word	0x00000000
        /*0020*/ 	.short	0x0012
        /*0022*/ 	.short	0x0074
        /*0024*/ 	.byte	0x00, 0xf0, 0x11, 0x00


	//----- nvinfo : EIATTR_KPARAM_INFO
	.align		4
.L_4071:
        /*0028*/ 	.byte	0x04, 0x17
        /*002a*/ 	.short	(.L_4073 - .L_4072)
.L_4072:
        /*002c*/ 	.word	0x00000000
        /*0030*/ 	.short	0x0011
        /*0032*/ 	.short	0x0070
        /*0034*/ 	.byte	0x00, 0xf0, 0x11, 0x00


	//----- nvinfo : EIATTR_KPARAM_INFO
	.align		4
.L_4073:
        /*0038*/ 	.byte	0x04, 0x17
        /*003a*/ 	.short	(.L_4075 - .L_4074)
.L_4074:
        /*003c*/ 	.word	0x00000000
        /*0040*/ 	.short	0x0010
        /*0042*/ 	.short	0x006c
        /*0044*/ 	.byte	0x00, 0xf0, 0x11, 0x00


	//----- nvinfo : EIATTR_KPARAM_INFO
	.align		4
.L_4075:
        /*0048*/ 	.byte	0x04, 0x17
        /*004a*/ 	.short	(.L_4077 - .L_4076)
.L_4076:
        /*004c*/ 	.word	0x00000000
        /*0050*/ 	.short	0x000f
        /*0052*/ 	.short	0x0068
        /*0054*/ 	.byte	0x00, 0xf0, 0x11, 0x00


	//----- nvinfo : EIATTR_KPARAM_INFO
	.align		4
.L_4077:
        /*0058*/ 	.byte	0x04, 0x17
        /*005a*/ 	.short	(.L_4079 - .L_4078)
.L_4078:
        /*005c*/ 	.word	0x00000000
        /*0060*/ 	.short	0x000e
        /*0062*/ 	.short	0x0060
        /*0064*/ 	.byte	0x00, 0xf5, 0x21, 0x00


	//----- nvinfo : EIATTR_KPARAM_INFO
	.align		4
.L_4079:
        /*0068*/ 	.byte	0x04, 0x17
        /*006a*/ 	.short	(.L_4081 - .L_4080)
.L_4080:
        /*006c*/ 	.word	0x00000000
        /*0070*/ 	.short	0x000d
        /*0072*/ 	.short	0x0058
        /*0074*/ 	.byte	0x00, 0xf5, 0x21, 0x00


	//----- nvinfo : EIATTR_KPARAM_INFO
	.align		4
.L_4081:
        /*0078*/ 	.byte	0x04, 0x17
        /*007a*/ 	.short	(.L_4083 - .L_4082)
.L_4082:
        /*007c*/ 	.word	0x00000000
        /*0080*/ 	.short	0x000c
        /*0082*/ 	.short	0x0050
        /*0084*/ 	.byte	0x00, 0xf0, 0x11, 0x00


	//----- nvinfo : EIATTR_KPARAM_INFO
	.align		4
.L_4083:
        /*0088*/ 	.byte	0x04, 0x17
        /*008a*/ 	.short	(.L_4085 - .L_4084)
.L_4084:
        /*008c*/ 	.word	0x00000000
        /*0090*/ 	.short	0x000b
        /*0092*/ 	.short	0x004c
        /*0094*/ 	.byte	0x00, 0xf0, 0x11, 0x00


	//----- nvinfo : EIATTR_KPARAM_INFO
	.align		4
.L_4085:
        /*0098*/ 	.byte	0x04, 0x17
        /*009a*/ 	.short	(.L_4087 - .L_4086)
.L_4086:
        /*009c*/ 	.word	0x00000000
        /*00a0*/ 	.short	0x000a
        /*00a2*/ 	.short	0x0048
        /*00a4*/ 	.byte	0x00, 0xf0, 0x11, 0x00


	//----- nvinfo : EIATTR_KPARAM_INFO
	.align		4
.L_4087:
        /*00a8*/ 	.byte	0x04, 0x17
        /*00aa*/ 	.short	(.L_4089 - .L_4088)
.L_4088:
        /*00ac*/ 	.word	0x00000000
        /*00b0*/ 	.short	0x0009
        /*00b2*/ 	.short	0x0040
        /*00b4*/ 	.byte	0x00, 0xf5, 0x21, 0x00


	//----- nvinfo : EIATTR_KPARAM_INFO
	.align		4
.L_4089:
        /*00b8*/ 	.byte	0x04, 0x17
        /*00ba*/ 	.short	(.L_4091 - .L_4090)
.L_4090:
        /*00bc*/ 	.word	0x00000000
        /*00c0*/ 	.short	0x0008
        /*00c2*/ 	.short	0x0038
        /*00c4*/ 	.byte	0x00, 0xf0, 0x11, 0x00


	//----- nvinfo : EIATTR_KPARAM_INFO
	.align		4
.L_4091:
        /*00c8*/ 	.byte	0x04, 0x17
        /*00ca*/ 	.short	(.L_4093 - .L_4092)
.L_4092:
        /*00cc*/ 	.word	0x00000000
        /*00d0*/ 	.short	0x0007
        /*00d2*/ 	.short	0x0030
        /*00d4*/ 	.byte	0x00, 0xf5, 0x21, 0x00


	//----- nvinfo : EIATTR_KPARAM_INFO
	.align		4
.L_4093:
        /*00d8*/ 	.byte	0x04, 0x17
        /*00da*/ 	.short	(.L_4095 - .L_4094)
.L_4094:
        /*00dc*/ 	.word	0x00000000
        /*00e0*/ 	.short	0x0006
        /*00e2*/ 	.short	0x0028
        /*00e4*/ 	.byte	0x00, 0xf5, 0x21, 0x00


	//----- nvinfo : EIATTR_KPARAM_INFO
	.align		4
.L_4095:
        /*00e8*/ 	.byte	0x04, 0x17
        /*00ea*/ 	.short	(.L_4097 - .L_4096)
.L_4096:
        /*00ec*/ 	.word	0x00000000
        /*00f0*/ 	.short	0x0005
        /*00f2*/ 	.short	0x0024
        /*00f4*/ 	.byte	0x00, 0xf0, 0x11, 0x00


	//----- nvinfo : EIATTR_KPARAM_INFO
	.align		4
.L_4097:
        /*00f8*/ 	.byte	0x04, 0x17
        /*00fa*/ 	.short	(.L_4099 - .L_4098)
.L_4098:
        /*00fc*/ 	.word	0x00000000
        /*0100*/ 	.short	0x0004
        /*0102*/ 	.short	0x0020
        /*0104*/ 	.byte	0x00, 0xf0, 0x11, 0x00


	//----- nvinfo : EIATTR_KPARAM_INFO
	.align		4
.L_4099:
        /*0108*/ 	.byte	0x04, 0x17
        /*010a*/ 	.short	(.L_4101 - .L_4100)
.L_4100:
        /*010c*/ 	.word	0x00000000
        /*0110*/ 	.short	0x0003
        /*0112*/ 	.short	0x0018
        /*0114*/ 	.byte	0x00, 0xf5, 0x21, 0x00


	//----- nvinfo : EIATTR_KPARAM_INFO
	.align		4
.L_4101:
        /*0118*/ 	.byte	0x04, 0x17
        /*011a*/ 	.short	(.L_4103 - .L_4102)
.L_4102:
        /*011c*/ 	.word	0x00000000
        /*0120*/ 	.short	0x0002
        /*0122*/ 	.short	0x0010
        /*0124*/ 	.byte	0x00, 0xf5, 0x21, 0x00


	//----- nvinfo : EIATTR_KPARAM_INFO
	.align		4
.L_4103:
        /*0128*/ 	.byte	0x04, 0x17
        /*012a*/ 	.short	(.L_4105 - .L_4104)
.L_4104:
        /*012c*/ 	.word	0x00000000
        /*0130*/ 	.short	0x0001
        /*0132*/ 	.short	0x0008
        /*0134*/ 	.byte	0x00, 0xf5, 0x21, 0x00


	//----- nvinfo : EIATTR_KPARAM_INFO
	.align		4
.L_4105:
        /*0138*/ 	.byte	0x04, 0x17
        /*013a*/ 	.short	(.L_4107 - .L_4106)
.L_4106:
        /*013c*/ 	.word	0x00000000
        /*0140*/ 	.short	0x0000
        /*0142*/ 	.short	0x0000
        /*0144*/ 	.byte	0x00, 0xf5, 0x21, 0x00


	//----- nvinfo : EIATTR_SPARSE_MMA_MASK
	.align		4
.L_4107:
        /*0148*/ 	.byte	0x03, 0x50
        /*014a*/ 	.short	0x0000


	//----- nvinfo : EIATTR_MAXREG_COUNT
	.align		4
        /*014c*/ 	.byte	0x03, 0x1b
        /*014e*/ 	.short	0x00ff


	//----- nvinfo : EIATTR_NUM_BARRIERS
	.align		4
        /*0150*/ 	.byte	0x02, 0x4c
        /*0152*/ 	.byte	0x01
	.zero		1


	//----- nvinfo : EIATTR_EXTERNS
	.align		4
        /*0154*/ 	.byte	0x04, 0x0f
        /*0156*/ 	.short	(.L_4109 - .L_4108)


	//   ....[0]....
	.align		4
.L_4108:
        /*0158*/ 	.word	index@(__assertfail)


	//----- nvinfo : EIATTR_MERCURY_ISA_VERSION
	.align		4
.L_4109:
        /*015c*/ 	.byte	0x03, 0x5f
        /*015e*/ 	.short	0x0101


	//----- nvinfo : EIATTR_COOP_GROUP_MASK_REGIDS
	.align		4
        /*0160*/ 	.byte	0x04, 0x29
        /*0162*/ 	.short	(.L_4111 - .L_4110)


	//   ....[0]....
.L_4110:
        /*0164*/ 	.word	0xffffffff


	//   ....[1]....
        /*0168*/ 	.word	0xffffffff


	//   ....[2]....
        /*016c*/ 	.word	0xffffffff


	//   ....[3]....
        /*0170*/ 	.word	0xffffffff


	//   ....[4]....
        /*0174*/ 	.word	0xffffffff


	//   ....[5]....
        /*0178*/ 	.word	0xffffffff


	//   ....[6]....
        /*017c*/ 	.word	0xffffffff


	//   ....[7]....
        /*0180*/ 	.word	0xffffffff


	//   ....[8]....
        /*0184*/ 	.word	0xffffffff


	//   ....[9]....
        /*0188*/ 	.word	0xffffffff


	//   ....[10]....
        /*018c*/ 	.word	0xffffffff


	//   ....[11]....
        /*0190*/ 	.word	0xffffffff


	//   ....[12]....
        /*0194*/ 	.word	0xffffffff


	//   ....[13]....
        /*0198*/ 	.word	0xffffffff


	//   ....[14]....
        /*019c*/ 	.word	0xffffffff


	//   ....[15]....
        /*01a0*/ 	.word	0x0500000f


	//   ....[16]....
        /*01a4*/ 	.word	0x0500000f


	//   ....[17]....
        /*01a8*/ 	.word	0x0500000f


	//   ....[18]....
        /*01ac*/ 	.word	0x0500000f


	//----- nvinfo : EIATTR_COOP_GROUP_INSTR_OFFSETS
	.align		4
.L_4111:
        /*01b0*/ 	.byte	0x04, 0x28
        /*01b2*/ 	.short	(.L_4113 - .L_4112)


	//   ....[0]....
.L_4112:
        /*01b4*/ 	.word	0x00000270


	//   ....[1]....
        /*01b8*/ 	.word	0x00000290


	//   ....[2]....
        /*01bc*/ 	.word	0x000002b0


	//   ....[3]....
        /*01c0*/ 	.word	0x000002d0


	//   ....[4]....
        /*01c4*/ 	.word	0x000003d0


	//   ....[5]....
        /*01c8*/ 	.word	0x000003f0


	//   ....[6]....
        /*01cc*/ 	.word	0x00000420


	//   ....[7]....
        /*01d0*/ 	.word	0x00001250


	//   ....[8]....
        /*01d4*/ 	.word	0x00001280


	//   ....[9]....
        /*01d8*/ 	.word	0x000012a0


	//   ....[10]....
        /*01dc*/ 	.word	0x000012c0


	//   ....[11]....
        /*01e0*/ 	.word	0x000012e0


	//   ....[12]....
        /*01e4*/ 	.word	0x00001330


	//   ....[13]....
        /*01e8*/ 	.word	0x00001350


	//   ....[14]....
        /*01ec*/ 	.word	0x00001370


	//   ....[15]....
        /*01f0*/ 	.word	0x00002600


	//   ....[16]....
        /*01f4*/ 	.word	0x00002660


	//   ....[17]....
        /*01f8*/ 	.word	0x000026c0


	//   ....[18]....
        /*01fc*/ 	.word	0x00002720


	//----- nvinfo : EIATTR_VRC_CTA_INIT_COUNT
	.align		4
.L_4113:
        /*0200*/ 	.byte	0x02, 0x4a
	.zero		1
	.zero		1


	//----- nvinfo : EIATTR_SYSCALL_OFFSETS
	.align		4
        /*0204*/ 	.byte	0x04, 0x46
        /*0206*/ 	.short	(.L_4115 - .L_4114)


	//   ....[0]....
.L_4114:
        /*0208*/ 	.word	0x00000220


	//----- nvinfo : EIATTR_EXIT_INSTR_OFFSETS
	.align		4
.L_4115:
        /*020c*/ 	.byte	0x04, 0x1c
        /*020e*/ 	.short	(.L_4117 - .L_4116)


	//   ....[0]....
.L_4116:
        /*0210*/ 	.word	0x00002330


	//   ....[1]....
        /*0214*/ 	.word	0x00002390


	//   ....[2]....
        /*0218*/ 	.word	0x000025b0


	//----- nvinfo : EIATTR_CRS_STACK_SIZE
	.align		4
.L_4117:
        /*021c*/ 	.byte	0x04, 0x1e
        /*021e*/ 	.short	(.L_4119 - .L_4118)
.L_4118:
        /*0220*/ 	.word	0x00000000


	//----- nvinfo : EIATTR_CBANK_PARAM_SIZE
	.align		4
.L_4119:
        /*0224*/ 	.byte	0x03, 0x19
        /*0226*/ 	.short	0x007c


	//----- nvinfo : EIATTR_PARAM_CBANK
	.align		4
        /*0228*/ 	.byte	0x04, 0x0a
        /*022a*/ 	.short	(.L_4121 - .L_4120)
	.align		4
.L_4120:
        /*022c*/ 	.word	index@(.nv.constant0._ZN4vllm25paged_attention_v1_kernelI13__nv_bfloat16hLi192ELi16ELi128ELNS_18Fp8KVCacheDataTypeE2ELb0EEEvPT_PKS3_PKT0_S9_ifPKiSB_iPKfiiiSD_SD_iiiii)
        /*0230*/ 	.short	0x0380
        /*0232*/ 	.short	0x007c


	//----- nvinfo : EIATTR_SW_WAR
	.align		4
.L_4121:
        /*0234*/ 	.byte	0x04, 0x36
        /*0236*/ 	.short	(.L_4123 - .L_4122)
.L_4122:
        /*0238*/ 	.word	0x00000008
.L_4123:


//--------------------- .nv.info._ZN4vllm25paged_attention_v1_kernelI13__nv_bfloat16hLi128ELi16ELi128ELNS_18Fp8KVCacheDataTypeE2ELb0EEEvPT_PKS3_PKT0_S9_ifPKiSB_iPKfiiiSD_SD_iiiii --------------------------
	.section	.nv.info._ZN4vllm25paged_attention_v1_kernelI13__nv_bfloat16hLi128ELi16ELi128ELNS_18Fp8KVCacheDataTypeE2ELb0EEEvPT_PKS3_PKT0_S9_ifPKiSB_iPKfiiiSD_SD_iiiii,"",@"SHT_CUDA_INFO"
	.sectionflags	@""
	.align	4


	//----- nvinfo : EIATTR_CUDA_API_VERSION
	.align		4
        /*0000*/ 	.byte	0x04, 0x37
        /*0002*/ 	.short	(.L_4125 - .L_4124)
.L_4124:
        /*0004*/ 	.word	0x00000082


	//----- nvinfo : EIATTR_KPARAM_INFO
	.align		4
.L_4125:
        /*0008*/ 	.byte	0x04, 0x17
        /*000a*/ 	.short	(.L_4127 - .L_4126)
.L_4126:
        /*000c*/ 	.word	0x00000000
        /*0010*/ 	.short	0x0013
        /*0012*/ 	.short	0x0078
        /*0014*/ 	.byte	0x00, 0xf0, 0x11, 0x00


	//----- nvinfo : EIATTR_KPARAM_INFO
	.align		4
.L_4127:
        /*0018*/ 	.byte	0x04, 0x17
        /*001a*/ 	.short	(.L_4129 - .L_4128)
.L_4128:
        /*001c*/ 	.word	0x00000000
        /*0020*/ 	.short	0x0012
        /*0022*/ 	.short	0x0074
        /*0024*/ 	.byte	0x00, 0xf0, 0x11, 0x00


	//----- nvinfo : EIATTR_KPARAM_INFO
	.align		4
.L_4129:
        /*0028*/ 	.byte	0x04, 0x17
        /*002a*/ 	.short	(.L_4131 - .L_4130)
.L_4130:
        /*002c*/ 	.word	0x00000000
        /*0030*/ 	.short	0x0011
        /*0032*/ 	.short	0x0070
        /*0034*/ 	.byte	0x00, 0xf0, 0x11, 0x00


	//----- nvinfo : EIATTR_KPARAM_INFO
	.align		4
.L_4131:
        /*0038*/ 	.byte	0x04, 0x17
        /*003a*/ 	.short	(.L_4133 - .L_4132)
.L_4132:
        /*003c*/ 	.word	0x00000000
        /*0040*/ 	.short	0x0010
        /*0042*/ 	.short	0x006c
        /*0044*/ 	.byte	0x00, 0xf0, 0x11, 0x00


	//----- nvinfo : EIATTR_KPARAM_INFO
	.align		4
.L_4133:
        /*0048*/ 	.byte	0x04, 0x17
        /*004a*/ 	.short	(.L_4135 - .L_4134)
.L_4134:
        /*004c*/ 	.word	0x00000000
        /*0050*/ 	.short	0x000f
        /*0052*/ 	.short	0x0068
        /*0054*/ 	.byte	0x00, 0xf0, 0x11, 0x00


	//----- nvinfo : EIATTR_KPARAM_INFO
	.align		4
.L_4135:
        /*0058*/ 	.byte	0x04, 0x17
        /*005a*/ 	.short	(.L_4137 - .L_4136)
.L_4136:
        /*005c*/ 	.word	0x00000000
        /*0060*/ 	.short	0x000e
        /*0062*/ 	.short	0x0060
        /*0064*/ 	.byte	0x00, 0xf5, 0x21, 0x00


	//----- nvinfo : EIATTR_KPARAM_INFO
	.align		4
.L_4137:
        /*0068*/ 	.byte	0x04, 0x17
        /*006a*/ 	.short	(.L_4139 - .L_4138)
.L_4138:
        /*006c*/ 	.word	0x00000000
        /*0070*/ 	.short	0x000d
        /*0072*/ 	.short	0x0058
        /*0074*/ 	.byte	0x00, 0xf5, 0x21, 0x00


	//----- nvinfo : EIATTR_KPARAM_INFO
	.align		4
.L_4139:
        /*0078*/ 	.byte	0x04, 0x17
        /*007a*/ 	.short	(.L_4141 - .L_4140)
.L_4140:
        /*007c*/ 	.word	0x00000000
        /*0080*/ 	.short	0x000c
        /*0082*/ 	.short	0x0050
        /*0084*/ 	.byte	0x00, 0xf0, 0x11, 0x00


	//----- nvinfo : EIATTR_KPARAM_INFO
	.align		4
.L_4141:
        /*0088*/ 	.byte	0x04, 0x17
        /*008a*/ 	.short	(.L_4143 - .L_4142)
.L_4142:
        /*008c*/ 	.word	0x00000000
        /*0090*/ 	.short	0x000b
        /*0092*/ 	.short	0x004c
        /*0094*/ 	.byte	0x00, 0xf0, 0x11, 0x00


	//----- nvinfo : EIATTR_KPARAM_INFO
	.align		4
.L_4143:
        /*0098*/ 	.byte	0x04, 0x17
        /*009a*/ 	.short	(.L_4145 - .L_4144)
.L_4144:
        /*009c*/ 	.word	0x00000000
        /*00a0*/ 	.short	0x000a
        /*00a2*/ 	.short	0x0048
        /*00a4*/ 	.byte	0x00, 0xf0, 0x11, 0x00


	//----- nvinfo : EIATTR_KPARAM_INFO
	.align		4
.L_4145:
        /*00a8*/ 	.byte	0x04, 0x17
        /*00aa*/ 	.short	(.L_4147 - .L_4146)
.L_4146:
        /*00ac*/ 	.word	0x00000000
        /*00b0*/ 	.short	0x0009
        /*00b2*/ 	.short	0x0040
        /*00b4*/ 	.byte	0x00, 0xf5, 0x21, 0x00


	//----- nvinfo : EIATTR_KPARAM_INFO
	.align		4
.L_4147:
        /*00b8*/ 	.byte	0x04, 0x17
        /*00ba*/ 	.short	(.L_4149 - .L_4148)
.L_4148:
        /*00bc*/ 	.word	0x00000000
        /*00c0*/ 	.short	0x0008
        /*00c2*/ 	.short	0x0038
        /*00c4*/ 	.byte	0x00, 0xf0, 0x11, 0x00


	//----- nvinfo : EIATTR_KPARAM_INFO
	.align		4
.L_4149:
        /*00c8*/ 	.byte	0x04, 0x17
        /*00ca*/ 	.short	(.L_4151 - .L_4150)
.L_4150:
        /*00cc*/ 	.word	0x00000000
        /*00d0*/ 	.short	0x0007
        /*00d2*/ 	.short	0x0030
        /*00d4*/ 	.byte	0x00, 0xf5, 0x21, 0x00


	//----- nvinfo : EIATTR_KPARAM_INFO
	.align		4
.L_4151:
        /*00d8*/ 	.byte	0x04, 0x17
        /*00da*/ 	.short	(.L_4153 - .L_4152)
.L_4152:
        /*00dc*/ 	.word	0x00000000
        /*00e0*/ 	.short	0x0006
        /*00e2*/ 	.short	0x0028
        /*00e4*/ 	.byte	0x00, 0xf5, 0x21, 0x00


	//----- nvinfo : EIATTR_KPARAM_INFO
	.align		4
.L_4153:
        /*00e8*/ 	.byte	0x04, 0x17
        /*00ea*/ 	.short	(.L_4155 - .L_4154)
.L_4154:
        /*00ec*/ 	.word	0x00000000
        /*00f0*/ 	.short	0x0005
        /*00f2*/ 	.short	0x0024
        /*00f4*/ 	.byte	0x00, 0xf0, 0x11, 0x00


	//----- nvinfo : EIATTR_KPARAM_INFO
	.align		4
.L_4155:
        /*00f8*/ 	.byte	0x04, 0x17
        /*00fa*/ 	.short	(.L_4157 - .L_4156)
.L_4156:
        /*00fc*/ 	.word	0x00000000
        /*0100*/ 	.short	0x0004
        /*0102*/ 	.short	0x0020
        /*0104*/ 	.byte	0x00, 0xf0, 0x11, 0x00


	//----- nvinfo : EIATTR_KPARAM_INFO
	.align		4
.L_4157:
        /*0108*/ 	.byte	0x04, 0x17
        /*010a*/ 	.short	(.L_4159 - .L_4158)
.L_4158:
        /*010c*/ 	.word	0x00000000
        /*0110*/ 	.short	0x0003
        /*0112*/ 	.short	0x0018
        /*0114*/ 	.byte	0x00, 0xf5, 0x21, 0x00


	//----- nvinfo : EIATTR_KPARAM_INFO
	.align		4
.L_4159:
        /*0118*/ 	.byte	0x04, 0x17
        /*011a*/ 	.short	(.L_4161 - .L_4160)
.L_4160:
        /*011c*/ 	.word	0x00000000
        /*0120*/ 	.short	0x0002
        /*0122*/ 	.short	0x0010
        /*0124*/ 	.byte	0x00, 0xf5, 0x21, 0x00


	//----- nvinfo : EIATTR_KPARAM_INFO
	.align		4
.L_4161:
        /*0128*/ 	.byte	0x04, 0x17
        /*012a*/ 	.short	(.L_4163 - .L_4162)
.L_4162:
        /*012c*/ 	.word	0x00000000
        /*0130*/ 	.short	0x0001
        /*0132*/ 	.short	0x0008
        /*0134*/ 	.byte	0x00, 0xf5, 0x21, 0x00


	//----- nvinfo : EIATTR_KPARAM_INFO
	.align		4
.L_4163:
        /*0138*/ 	.byte	0x04, 0x17
        /*013a*/ 	.short	(.L_4165 - .L_4164)
.L_4164:
        /*013c*/ 	.word	0x00000000
        /*0140*/ 	.short	0x0000
        /*0142*/ 	.short	0x0000
        /*0144*/ 	.byte	0x00, 0xf5, 0x21, 0x00


	//----- nvinfo : EIATTR_SPARSE_MMA_MASK
	.align		4
.L_4165:
        /*0148*/ 	.byte	0x03, 0x50
        /*014a*/ 	.short	0x0000


	//----- nvinfo : EIATTR_MAXREG_COUNT
	.align		4
        /*014c*/ 	.byte	0x03, 0x1b
        /*014e*/ 	.short	0x00ff


	//----- nvinfo : EIATTR_NUM_BARRIERS
	.align		4
        /*0150*/ 	.byte	0x02, 0x4c
        /*0152*/ 	.byte	0x01
	.zero		1


	//----- nvinfo : EIATTR_EXTERNS
	.align		4
        /*0154*/ 	.byte	0x04, 0x0f
        /*0156*/ 	.short	(.L_4167 - .L_4166)


	//   ....[0]....
	.align		4
.L_4166:
        /*0158*/ 	.word	index@(__assertfail)


	//----- nvinfo : EIATTR_MERCURY_ISA_VERSION
	.align		4
.L_4167:
        /*015c*/ 	.byte	0x03, 0x5f
        /*015e*/ 	.short	0x0101


	//----- nvinfo : EIATTR_COOP_GROUP_MASK_REGIDS
	.align		4
        /*0160*/ 	.byte	0x04, 0x29
        /*0162*/ 	.short	(.L_4169 - .L_4168)


	//   ....[0]....
.L_4168:
        /*0164*/ 	.word	0xffffffff


	//   ....[1]....
        /*0168*/ 	.word	0xffffffff


	//   ....[2]....
        /*016c*/ 	.word	0xffffffff


	//   ....[3]....
        /*0170*/ 	.word	0xffffffff


	//   ....[4]....
        /*0174*/ 	.word	0xffffffff


	//   ....[5]....
        /*0178*/ 	.word	0xffffffff


	//   ....[6]....
        /*017c*/ 	.word	0xffffffff


	//   ....[7]....
        /*0180*/ 	.word	0xffffffff


	//   ....[8]....
        /*0184*/ 	.word	0xffffffff


	//   ....[9]....
        /*0188*/ 	.word	0xffffffff


	//   ....[10]....
        /*018c*/ 	.word	0xffffffff


	//   ....[11]....
        /*0190*/ 	.word	0xffffffff


	//   ....[12]....
        /*0194*/ 	.word	0xffffffff


	//   ....[13]....
        /*0198*/ 	.word	0xffffffff


	//   ....[14]....
        /*019c*/ 	.word	0xffffffff


	//   ....[15]....
        /*01a0*/ 	.word	0x0500000f


	//   ....[16]....
        /*01a4*/ 	.word	0x0500000f


	//   ....[17]....
        /*01a8*/ 	.word	0x0500000f


	//   ....[18]....
        /*01ac*/ 	.word	0x0500000f


	//----- nvinfo : EIATTR_COOP_GROUP_INSTR_OFFSETS
	.align		4
.L_4169:
        /*01b0*/ 	.byte	0x04, 0x28
        /*01b2*/ 	.short	(.L_4171 - .L_4170)


	//   ....[0]....
.L_4170:
        /*01b4*/ 	.word	0x00000270


	//   ....[1]....
        /*01b8*/ 	.word	0x00000290


	//   ....[2]....
        /*01bc*/ 	.word	0x000002b0


	//   ....[3]....
        /*01c0*/ 	.word	0x000002d0


	//   ....[4]....
        /*01c4*/ 	.word	0x000003d0


	//   ....[5]....
        /*01c8*/ 	.word	0x000003f0


	//   ....[6]....
        /*01cc*/ 	.word	0x00000420


	//   ....[7]....
        /*01d0*/ 	.word	0x00001250


	//   ....[8]....
        /*01d4*/ 	.word	0x00001280


	//   ....[9]....
        /*01d8*/ 	.word	0x000012a0


	//   ....[10]....
        /*01dc*/ 	.word	0x000012c0


	//   ....[11]....
        /*01e0*/ 	.word	0x000012e0


	//   ....[12]....
        /*01e4*/ 	.word	0x00001330


	//   ....[13]....
        /*01e8*/ 	.word	0x00001350


	//   ....[14]....
        /*01ec*/ 	.word	0x00001370


	//   ....[15]....
        /*01f0*/ 	.word	0x00002420


	//   ....[16]....
        /*01f4*/ 	.word	0x00002480


	//   ....[17]....
        /*01f8*/ 	.word	0x000024e0


	//   ....[18]....
        /*01fc*/ 	.word	0x00002540


	//----- nvinfo : EIATTR_VRC_CTA_INIT_COUNT
	.align		4
.L_4171:
        /*0200*/ 	.byte	0x02, 0x4a
	.zero		1
	.zero		1


	//----- nvinfo : EIATTR_SYSCALL_OFFSETS
	.align		4
        /*0204*/ 	.byte	0x04, 0x46
        /*0206*/ 	.short	(.L_4173 - .L_4172)


	//   ....[0]....
.L_4172:
        /*0208*/ 	.word	0x00000220


	//----- nvinfo : EIATTR_EXIT_INSTR_OFFSETS
	.align		4
.L_4173:
        /*020c*/ 	.byte	0x04, 0x1c
        /*020e*/ 	.short	(.L_4175 - .L_4174)


	//   ....[0]....
.L_4174:
        /*0210*/ 	.word	0x000021d0


	//   ....[1]....
        /*0214*/ 	.word	0x00002230


	//   ....[2]....
        /*0218*/ 	.word	0x000023d0


	//----- nvinfo : EIATTR_CRS_STACK_SIZE
	.align		4
.L_4175:
        /*021c*/ 	.byte	0x04, 0x1e
        /*021e*/ 	.short	(.L_4177 - .L_4176)
.L_4176:
        /*0220*/ 	.word	0x00000000


	//----- nvinfo : EIATTR_CBANK_PARAM_SIZE
	.align		4
.L_4177:
        /*0224*/ 	.byte	0x03, 0x19
        /*0226*/ 	.short	0x007c


	//----- nvinfo : EIATTR_PARAM_CBANK
	.align		4
        /*0228*/ 	.byte	0x04, 0x0a
        /*022a*/ 	.short	(.L_4179 - .L_4178)
	.align		4
.L_4178:
        /*022c*/ 	.word	index@(.nv.constant0._ZN4vllm25paged_attention_v1_kernelI13__nv_bfloat16hLi128ELi16ELi128ELNS_18Fp8KVCacheDataTypeE2ELb0EEEvPT_PKS3_PKT0_S9_ifPKiSB_iPKfiiiSD_SD_iiiii)
        /*0230*/ 	.short	0x0380
        /*0232*/ 	.short	0x007c


	//----- nvinfo : EIATTR_SW_WAR
	.align		4
.L_4179:
        /*0234*/ 	.byte	0x04, 0x36
        /*0236*/ 	.short	(.L_4181 - .L_4180)
.L_4180:
        /*0238*/ 	.word	0x00000008
.L_4181:


//--------------------- .nv.info._ZN4vllm25paged_attention_v1_kernelI13__nv_bfloat16hLi120ELi16ELi128ELNS_18Fp8KVCacheDataTypeE2ELb0EEEvPT_PKS3_PKT0_S9_ifPKiSB_iPKfiiiSD_SD_iiiii --------------------------
	.section	.nv.info._ZN4vllm25paged_attention_v1_kernelI13__nv_bfloat16hLi120ELi16ELi128ELNS_18Fp8KVCacheDataTypeE2ELb0EEEvPT_PKS3_PKT0_S9_ifPKiSB_iPKfiiiSD_SD_iiiii,"",@"SHT_CUDA_INFO"
	.sectionflags	@""
	.align	4


	//----- nvinfo : EIATTR_CUDA_API_VERSION
	.align		4
        /*0000*/ 	.byte	0x04, 0x37
        /*0002*/ 	.short	(.L_4183 - .L_4182)
.L_4182:
        /*0004*/ 	.word	0x00000082


	//----- nvinfo : EIATTR_KPARAM_INFO
	.align		4
.L_4183:
        /*0008*/ 	.byte	0x04, 0x17
        /*000a*/ 	.short	(.L_4185 - .L_4184)
.L_4184:
        /*000c*/ 	.word	0x00000000
        /*0010*/ 	.short	0x0013
        /*0012*/ 	.short	0x0078
        /*0014*/ 	.byte	0x00, 0xf0, 0x11, 0x00


	//----- nvinfo : EIATTR_KPARAM_INFO
	.align		4
.L_4185:
        /*0018*/ 	.byte	0x04, 0x17
        /*001a*/ 	.short	(.L_4187 - .L_4186)
.L_4186:
        /*001c*/ 	.word	0x00000000
        /*0020*/ 	.short	0x0012
        /*0022*/ 	.short	0x0074
        /*0024*/ 	.byte	0x00, 0xf0, 0x11, 0x00


	//----- nvinfo : EIATTR_KPARAM_INFO
	.align		4
.L_4187:
        /*0028*/ 	.byte	0x04, 0x17
        /*002a*/ 	.short	(.L_4189 - .L_4188)
.L_4188:
        /*002c*/ 	.word	0x00000000
        /*0030*/ 	.short	0x0011
        /*0032*/ 	.short	0x0070
        /*0034*/ 	.byte	0x00, 0xf0, 0x11, 0x00


	//----- nvinfo : EIATTR_KPARAM_INFO
	.align		4
.L_4189:
        /*0038*/ 	.byte	0x04, 0x17
        /*003a*/ 	.short	(.L_4191 - .L_4190)
.L_4190:
        /*003c*/ 	.word	0x00000000
        /*0040*/ 	.short	0x0010
        /*0042*/ 	.short	0x006c
        /*0044*/ 	.byte	0x00, 0xf0, 0x11, 0x00


	//----- nvinfo : EIATTR_KPARAM_INFO
	.align		4
.L_4191:
        /*0048*/ 	.byte	0x04, 0x17
        /*004a*/ 	.short	(.L_4193 - .L_4192)
.L_4192:
        /*004c*/ 	.word	0x00000000
        /*0050*/ 	.short	0x000f
        /*0052*/ 	.short	0x0068
        /*0054*/ 	.byte	0x00, 0xf0, 0x11, 0x00


	//----- nvinfo : EIATTR_KPARAM_INFO
	.align		4
.L_4193:
        /*0058*/ 	.byte	0x04, 0x17
        /*005a*/ 	.short	(.L_4195 - .L_4194)
.L_4194:
        /*005c*/ 	.word	0x00000000
        /*0060*/ 	.short	0x000e
        /*0062*/ 	.short	0x0060
        /*0064*/ 	.byte	0x00, 0xf5, 0x21, 0x00


	//----- nvinfo : EIATTR_KPARAM_INFO
	.align		4
.L_4195:
        /*0068*/ 	.byte	0x04, 0x17
        /*006a*/ 	.short	(.L_4197 - .L_4196)
.L_4196:
        /*006c*/ 	.word	0x00000000
        /*0070*/ 	.short	0x000d
        /*0072*/ 	.short	0x0058
        /*0074*/ 	.byte	0x00, 0xf5, 0x21, 0x00


	//----- nvinfo : EIATTR_KPARAM_INFO
	.align		4
.L_4197:
        /*0078*/ 	.byte	0x04, 0x17
        /*007a*/ 	.short	(.L_4199 - .L_4198)
.L_4198:
        /*007c*/ 	.word	0x00000000
        /*0080*/ 	.short	0x000c
        /*0082*/ 	.short	0x0050
        /*0084*/ 	.byte	0x00, 0xf0, 0x11, 0x00


	//----- nvinfo : EIATTR_KPARAM_INFO
	.align		4
.L_4199:
        /*0088*/ 	.byte	0x04, 0x17
        /*008a*/ 	.short	(.L_4201 - .L_4200)
.L_4200:
        /*008c*/ 	.word	0x00000000
        /*0090*/ 	.short	0x000b
        /*0092*/ 	.short	0x004c
        /*0094*/ 	.byte	0x00, 0xf0, 0x11, 0x00


	//----- nvinfo : EIATTR_KPARAM_INFO
	.align		4
.L_4201:
        /*0098*/ 	.byte	0x04, 0x17
        /*009a*/ 	.short	(.L_4203 - .L_4202)
.L_4202:
        /*009c*/ 	.word	0x00000000
        /*00a0*/ 	.short	0x000a
        /*00a2*/ 	.short	0x0048
        /*00a4*/ 	.byte	0x00, 0xf0, 0x11, 0x00


	//----- nvinfo : EIATTR_KPARAM_INFO
	.align		4
.L_4203:
        /*00a8*/ 	.byte	0x04, 0x17
        /*00aa*/ 	.short	(.L_4205 - .L_4204)
.L_4204:
        /*00ac*/ 	.word	0x00000000
        /*00b0*/ 	.short	0x0009
        /*00b2*/ 	.short	0x0040
        /*00b4*/ 	.byte	0x00, 0xf5, 0x21, 0x00


	//----- nvinfo : EIATTR_KPARAM_INFO
	.align		4
.L_4205:
        /*00b8*/ 	.byte	0x04, 0x17
        /*00ba*/ 	.short	(.L_4207 - .L_4206)
.L_4206:
        /*00bc*/ 	.word	0x00000000
        /*00c0*/ 	.short	0x0008
        /*00c2*/ 	.short	0x0038
        /*00c4*/ 	.byte	0x00, 0xf0, 0x11, 0x00


	//----- nvinfo : EIATTR_KPARAM_INFO
	.align		4
.L_4207:
        /*00c8*/ 	.byte	0x04, 0x17
        /*00ca*/ 	.short	(.L_4209 - .L_4208)
.L_4208:
        /*00cc*/ 	.word	0x00000000
        /*00d0*/ 	.short	0x0007
        /*00d2*/ 	.short	0x0030
        /*00d4*/ 	.byte	0x00, 0xf5, 0x21, 0x00


	//----- nvinfo : EIATTR_KPARAM_INFO
	.align		4
.L_4209:
        /*00d8*/ 	.byte	0x04, 0x17
        /*00da*/ 	.short	(.L_4211 - .L_4210)
.L_4210:
        /*00dc*/ 	.word	0x00000000
        /*00e0*/ 	.short	0x0006
        /*00e2*/ 	.short	0x0028
        /*00e4*/ 	.byte	0x00, 0xf5, 0x21, 0x00


	//----- nvinfo : EIATTR_KPARAM_INFO
	.align		4
.L_4211:
        /*00e8*/ 	.byte	0x04, 0x17
        /*00ea*/ 	.short	(.L_4213 - .L_4212)
.L_4212:
        /*00ec*/ 	.word	0x00000000
        /*00f0*/ 	.short	0x0005
        /*00f2*/ 	.short	0x0024
        /*00f4*/ 	.byte	0x00, 0xf0, 0x11, 0x00


	//----- nvinfo : EIATTR_KPARAM_INFO
	.align		4
.L_4213:
        /*00f8*/ 	.byte	0x04, 0x17
        /*00fa*/ 	.short	(.L_4215 - .L_4214)
.L_4214:
        /*00fc*/ 	.word	0x00000000
        /*0100*/ 	.short	0x0004
        /*0102*/ 	.short	0x0020
        /*0104*/ 	.byte	0x00, 0xf0, 0x11, 0x00


	//----- nvinfo : EIATTR_KPARAM_INFO
	.align		4
.L_4215:
        /*0108*/ 	.byte	0x04, 0x17
        /*010a*/ 	.short	(.L_4217 - .L_4216)
.L_4216:
        /*010c*/ 	.word	0x00000000
        /*0110*/ 	.short	0x0003
        /*0112*/ 	.short	0x0018
        /*0114*/ 	.byte	0x00, 0xf5, 0x21, 0x00


	//----- nvinfo : EIATTR_KPARAM_INFO
	.align		4
.L_4217:
        /*0118*/ 	.byte	0x04, 0x17
        /*011a*/ 	.short	(.L_4219 - .L_4218)
.L_4218:
        /*011c*/ 	.word	0x00000000
        /*0120*/ 	.short	0x0002
        /*0122*/ 	.short	0x0010
        /*0124*/ 	.byte	0x00, 0xf5, 0x21, 0x00


	//----- nvinfo : EIATTR_KPARAM_INFO
	.align		4
.L_4219:
        /*0128*/ 	.byte	0x04, 0x17
        /*012a*/ 	.short	(.L_4221 - .L_4220)
.L_4220:
        /*012c*/ 	.word	0x00000000
        /*0130*/ 	.short	0x0001
        /*0132*/ 	.short	0x0008
        /*0134*/ 	.byte	0x00, 0xf5, 0x21, 0x00


	//----- nvinfo : EIATTR_KPARAM_INFO
	.align		4
.L_4221:
        /*0138*/ 	.byte	0x04, 0x17
        /*013a*/ 	.short	(.L_4223 - .L_4222)
.L_4222:
        /*013c*/ 	.word	0x00000000
        /*0140*/ 	.short	0x0000
        /*0142*/ 	.short	0x0000
        /*0144*/ 	.byte	0x00, 0xf5, 0x21, 0x00


	//----- nvinfo : EIATTR_SPARSE_MMA_MASK
	.align		4
.L_4223:
        /*0148*/ 	.byte	0x03, 0x50
        /*014a*/ 	.short	0x0000


	//----- nvinfo : EIATTR_MAXREG_COUNT
	.align		4
        /*014c*/ 	.byte	0x03, 0x1b
        /*014e*/ 	.short	0x00ff


	//----- nvinfo : EIATTR_NUM_BARRIERS
	.align		4
        /*0150*/ 	.byte	0x02, 0x4c
        /*0152*/ 	.byte	0x01
	.zero		1


	//----- nvinfo : EIATTR_EXTERNS
	.align		4
        /*0154*/ 	.byte	0x04, 0x0f
        /*0156*/ 	.short	(.L_4225 - .L_4224)


	//   ....[0]....
	.align		4
.L_4224:
        /*0158*/ 	.word	index@(__assertfail)


	//----- nvinfo : EIATTR_MERCURY_ISA_VERSION
	.align		4
.L_4225:
        /*015c*/ 	.byte	0x03, 0x5f
        /*015e*/ 	.short	0x0101


	//----- nvinfo : EIATTR_COOP_GROUP_MASK_REGIDS
	.align		4
        /*0160*/ 	.byte	0x04, 0x29
        /*0162*/ 	.short	(.L_4227 - .L_4226)


	//   ....[0]....
.L_4226:
        /*0164*/ 	.word	0xffffffff


	//   ....[1]....
        /*0168*/ 	.word	0xffffffff


	//   ....[2]....
        /*016c*/ 	.word	0xffffffff


	//   ....[3]....
        /*0170*/ 	.word	0xffffffff


	//   ....[4]....
        /*0174*/ 	.word	0xffffffff


	//   ....[5]....
        /*0178*/ 	.word	0xffffffff


	//   ....[6]....
        /*017c*/ 	.word	0xffffffff


	//   ....[7]....
        /*0180*/ 	.word	0xffffffff


	//   ....[8]....
        /*0184*/ 	.word	0xffffffff


	//   ....[9]....
        /*0188*/ 	.word	0xffffffff


	//   ....[10]....
        /*018c*/ 	.word	0xffffffff


	//   ....[11]....
        /*0190*/ 	.word	0xffffffff


	//   ....[12]....
        /*0194*/ 	.word	0xffffffff


	//   ....[13]....
        /*0198*/ 	.word	0xffffffff


	//   ....[14]....
        /*019c*/ 	.word	0xffffffff


	//   ....[15]....
        /*01a0*/ 	.word	0x0500000f


	//   ....[16]....
        /*01a4*/ 	.word	0x0500000f


	//   ....[17]....
        /*01a8*/ 	.word	0x0500000f


	//   ....[18]....
        /*01ac*/ 	.word	0x0500000f


	//----- nvinfo : EIATTR_COOP_GROUP_INSTR_OFFSETS
	.align		4
.L_4227:
        /*01b0*/ 	.byte	0x04, 0x28
        /*01b2*/ 	.short	(.L_4229 - .L_4228)


	//   ....[0]....
.L_4228:
        /*01b4*/ 	.word	0x00000270


	//   ....[1]....
        /*01b8*/ 	.word	0x00000290


	//   ....[2]....
        /*01bc*/ 	.word	0x000002b0


	//   ....[3]....
        /*01c0*/ 	.word	0x000002d0


	//   ....[4]....
        /*01c4*/ 	.word	0x000003d0


	//   ....[5]....
        /*01c8*/ 	.word	0x000003f0


	//   ....[6]....
        /*01cc*/ 	.word	0x00000420


	//   ....[7]....
        /*01d0*/ 	.word	0x00001250


	//   ....[8]....
        /*01d4*/ 	.word	0x00001280


	//   ....[9]....
        /*01d8*/ 	.word	0x000012a0


	//   ....[10]....
        /*01dc*/ 	.word	0x000012c0


	//   ....[11]....
        /*01e0*/ 	.word	0x000012e0


	//   ....[12]....
        /*01e4*/ 	.word	0x00001330


	//   ....[13]....
        /*01e8*/ 	.word	0x00001350


	//   ....[14]....
        /*01ec*/ 	.word	0x00001370


	//   ....[15]....
        /*01f0*/ 	.word	0x000025f0


	//   ....[16]....
        /*01f4*/ 	.word	0x00002650


	//   ....[17]....
        /*01f8*/ 	.word	0x000026b0


	//   ....[18]....
        /*01fc*/ 	.word	0x00002710


	//----- nvinfo : EIATTR_VRC_CTA_INIT_COUNT
	.align		4
.L_4229:
        /*0200*/ 	.byte	0x02, 0x4a
	.zero		1
	.zero		1


	//----- nvinfo : EIATTR_SYSCALL_OFFSETS
	.align		4
        /*0204*/ 	.byte	0x04, 0x46
        /*0206*/ 	.short	(.L_4231 - .L_4230)


	//   ....[0]....
.L_4230:
        /*0208*/ 	.word	0x00000220


	//----- nvinfo : EIATTR_EXIT_INSTR_OFFSETS
	.align		4
.L_4231:
        /*020c*/ 	.byte	0x04, 0x1c
        /*020e*/ 	.short	(.L_4233 - .L_4232)


	//   ....[0]....
.L_4232:
        /*0210*/ 	.word	0x00002350


	//   ....[1]....
        /*0214*/ 	.word	0x00002570


	//   ....[2]....
        /*0218*/ 	.word	0x000025a0


	//----- nvinfo : EIATTR_CRS_STACK_SIZE
	.align		4
.L_4233:
        /*021c*/ 	.byte	0x04, 0x1e
        /*021e*/ 	.short	(.L_4235 - .L_4234)
.L_4234:
        /*0220*/ 	.word	0x00000000


	//----- nvinfo : EIATTR_CBANK_PARAM_SIZE
	.align		4
.L_4235:
        /*0224*/ 	.byte	0x03, 0x19
        /*0226*/ 	.short	0x007c


	//----- nvinfo : EIATTR_PARAM_CBANK
	.align		4
        /*0228*/ 	.byte	0x04, 0x0a
        /*022a*/ 	.short	(.L_4237 - .L_4236)
	.align		4
.L_4236:
        /*022c*/ 	.word	index@(.nv.constant0._ZN4vllm25paged_attention_v1_kernelI13__nv_bfloat16hLi120ELi16ELi128ELNS_18Fp8KVCacheDataTypeE2ELb0EEEvPT_PKS3_PKT0_S9_ifPKiSB_iPKfiiiSD_SD_iiiii)
        /*0230*/ 	.short	0x0380
        /*0232*/ 	.short	0x007c


	//----- nvinfo : EIATTR_SW_WAR
	.align		4
.L_4237:
        /*0234*/ 	.byte	0x04, 0x36
        /*0236*/ 	.short	(.L_4239 - .L_4238)
.L_4238:
        /*0238*/ 	.word	0x00000008
.L_4239:


//--------------------- .nv.info._ZN4vllm25paged_attention_v1_kernelI13__nv_bfloat16hLi112ELi16ELi128ELNS_18Fp8KVCacheDataTypeE2ELb0EEEvPT_PKS3_PKT0_S9_ifPKiSB_iPKfiiiSD_SD_iiiii --------------------------
	.section	.nv.info._ZN4vllm25paged_attention_v1_kernelI13__nv_bfloat16hLi112ELi16ELi128ELNS_18Fp8KVCacheDataTypeE2ELb0EEEvPT_PKS3_PKT0_S9_ifPKiSB_iPKfiiiSD_SD_iiiii,"",@"SHT_CUDA_INFO"
	.sectionflags	@""
	.align	4


	//----- nvinfo : EIATTR_CUDA_API_VERSION
	.align		4
        /*0000*/ 	.byte	0x04, 0x37
        /*0002*/ 	.short	(.L_4241 - .L_4240)
.L_4240:
        /*0004*/ 	.word	0x00000082


	//----- nvinfo : EIATTR_KPARAM_INFO
	.align		4
.L_4241:
        /*0008*/ 	.byte	0x04, 0x17
        /*000a*/ 	.short	(.L_4243 - .L_4242)
.L_4242:
        /*000c*/ 	.word	0x00000000
        /*0010*/ 	.short	0x0013
        /*0012*/ 	.short	0x0078
        /*0014*/ 	.byte	0x00, 0xf0, 0x11, 0x00


	//----- nvinfo : EIATTR_KPARAM_INFO
	.align		4
.L_4243:
        /*0018*/ 	.byte	0x04, 0x17
        /*001a*/ 	.short	(.L_4245 - .L_4244)
.L_4244:
        /*001c*/ 	.word	0x00000000
        /*0020*/ 	.short	0x0012
        /*0022*/ 	.short	0x0074
        /*0024*/ 	.byte	0x00, 0xf0, 0x11, 0x00


	//----- nvinfo : EIATTR_KPARAM_INFO
	.align		4
.L_4245:
        /*0028*/ 	.byte	0x04, 0x17
        /*002a*/ 	.short	(.L_4247 - .L_4246)
.L_4246:
        /*002c*/ 	.word	0x00000000
        /*0030*/ 	.short	0x0011
        /*0032*/ 	.short	0x0070
        /*0034*/ 	.byte	0x00, 0xf0, 0x11, 0x00


	//----- nvinfo : EIATTR_KPARAM_INFO
	.align		4
.L_4247:
        /*0038*/ 	.byte	0x04, 0x17
        /*003a*/ 	.short	(.L_4249 - .L_4248)
.L_4248:
        /*003c*/ 	.word	0x00000000
        /*0040*/ 	.short	0x0010
        /*0042*/ 	.short	0x006c
        /*0044*/ 	.byte	0x00, 0xf0, 0x11, 0x00


	//----- nvinfo : EIATTR_KPARAM_INFO
	.align		4
.L_4249:
        /*0048*/ 	.byte	0x04, 0x17
        /*004a*/ 	.short	(.L_4251 - .L_4250)
.L_4250:
        /*004c*/ 	.word	0x00000000
        /*0050*/ 	.short	0x000f
        /*0052*/ 	.short	0x0068
        /*0054*/ 	.byte	0x00, 0xf0, 0x11, 0x00


	//----- nvinfo : EIATTR_KPARAM_INFO
	.align		4
.L_4251:
        /*0058*/ 	.byte	0x04, 0x17
        /*005a*/ 	.short	(.L_4253 - .L_4252)
.L_4252:
        /*005c*/ 	.word	0x00000000
        /*0060*/ 	.short	0x000e
        /*0062*/ 	.short	0x0060
        /*0064*/ 	.byte	0x00, 0xf5, 0x21, 0x00


	//----- nvinfo : EIATTR_KPARAM_INFO
	.align		4
.L_4253:
        /*0068*/ 	.byte	0x04, 0x17
        /*006a*/ 	.short	(.L_4255 - .L_4254)
.L_4254:
        /*006c*/ 	.word	0x00000000
        /*0070*/ 	.short	0x000d
        /*0072*/ 	.short	0x0058
        /*0074*/ 	.byte	0x00, 0xf5, 0x21, 0x00


	//----- nvinfo : EIATTR_KPARAM_INFO
	.align		4
.L_4255:
        /*0078*/ 	.byte	0x04, 0x17
        /*007a*/ 	.short	(.L_4257 - .L_4256)
.L_4256:
        /*007c*/ 	.word	0x00000000
        /*0080*/ 	.short	0x000c
        /*0082*/ 	.short	0x0050
        /*0084*/ 	.byte	0x00, 0xf0, 0x11, 0x00


	//----- nvinfo : EIATTR_KPARAM_INFO
	.align		4
.L_4257:
        /*0088*/ 	.byte	0x04, 0x17
        /*008a*/ 	.short	(.L_4259 - .L_4258)
.L_4258:
        /*008c*/ 	.word	0x00000000
        /*0090*/ 	.short	0x000b
        /*0092*/ 	.short	0x004c
        /*0094*/ 	.byte	0x00, 0xf0, 0x11, 0x00


	//----- nvinfo : EIATTR_KPARAM_INFO
	.align		4
.L_4259:
        /*0098*/ 	.byte	0x04, 0x17
        /*009a*/ 	.short	(.L_4261 - .L_4260)
.L_4260:
        /*009c*/ 	.word	0x00000000
        /*00a0*/ 	.short	0x000a
        /*00a2*/ 	.short	0x0048
        /*00a4*/ 	.byte	0x00, 0xf0, 0x11, 0x00


	//----- nvinfo : EIATTR_KPARAM_INFO
	.align		4
.L_4261:
        /*00a8*/ 	.byte	0x04, 0x17
        /*00aa*/ 	.short	(.L_4263 - .L_4262)
.L_4262:
        /*00ac*/ 	.word	0x00000000
        /*00b0*/ 	.short	0x0009
        /*00b2*/ 	.short	0x0040
        /*00b4*/ 	.byte	0x00, 0xf5, 0x21, 0x00


	//----- nvinfo : EIATTR_KPARAM_INFO
	.align		4
.L_4263:
        /*00b8*/ 	.byte	0x04, 0x17
        /*00ba*/ 	.short	(.L_4265 - .L_4264)
.L_4264:
        /*00bc*/ 	.word	0x00000000
        /*00c0*/ 	.short	0x0008
        /*00c2*/ 	.short	0x0038
        /*00c4*/ 	.byte	0x00, 0xf0, 0x11, 0x00


	//----- nvinfo : EIATTR_KPARAM_INFO
	.align		4
.L_4265:
        /*00c8*/ 	.byte	0x04, 0x17
        /*00ca*/ 	.short	(.L_4267 - .L_4266)
.L_4266:
        /*00cc*/ 	.word	0x00000000
        /*00d0*/ 	.short	0x0007
        /*00d2*/ 	.short	0x0030
        /*00d4*/ 	.byte	0x00, 0xf5, 0x21, 0x00


	//----- nvinfo : EIATTR_KPARAM_INFO
	.align		4
.L_4267:
        /*00d8*/ 	.byte	0x04, 0x17
        /*00da*/ 	.short	(.L_4269 - .L_4268)
.L_4268:
        /*00dc*/ 	.word	0x00000000
        /*00e0*/ 	.short	0x0006
        /*00e2*/ 	.short	0x0028
        /*00e4*/ 	.byte	0x00, 0xf5, 0x21, 0x00


	//----- nvinfo : EIATTR_KPARAM_INFO
	.align		4
.L_4269:
        /*00e8*/ 	.byte	0x04, 0x17
        /*00ea*/ 	.short	(.L_4271 - .L_4270)
.L_4270:
        /*00ec*/ 	.word	0x00000000
        /*00f0*/ 	.short	0x0005
        /*00f2*/ 	.short	0x0024
        /*00f4*/ 	.byte	0x00, 0xf0, 0x11, 0x00


	//----- nvinfo : EIATTR_KPARAM_INFO
	.align		4
.L_4271:
        /*00f8*/ 	.byte	0x04, 0x17
        /*00fa*/ 	.short	(.L_4273 - .L_4272)
.L_4272:
        /*00fc*/ 	.word	0x00000000
        /*0100*/ 	.short	0x0004
        /*0102*/ 	.short	0x0020
        /*0104*/ 	.byte	0x00, 0xf0, 0x11, 0x00


	//----- nvinfo : EIATTR_KPARAM_INFO
	.align		4
.L_4273:
        /*0108*/ 	.byte	0x04, 0x17
        /*010a*/ 	.short	(.L_4275 - .L_4274)
.L_4274:
        /*010c*/ 	.word	0x00000000
        /*0110*/ 	.short	0x0003
        /*0112*/ 	.short	0x0018
        /*0114*/ 	.byte	0x00, 0xf5, 0x21, 0x00


	//----- nvinfo : EIATTR_KPARAM_INFO
	.align		4
.L_4275:
        /*0118*/ 	.byte	0x04, 0x17
        /*011a*/ 	.short	(.L_4277 - .L_4276)
.L_4276:
        /*011c*/ 	.word	0x00000000
        /*0120*/ 	.short	0x0002
        /*0122*/ 	.short	0x0010
        /*0124*/ 	.byte	0x00, 0xf5, 0x21, 0x00


	//----- nvinfo : EIATTR_KPARAM_INFO
	.align		4
.L_4277:
        /*0128*/ 	.byte	0x04, 0x17
        /*012a*/ 	.short	(.L_4279 - .L_4278)
.L_4278:
        /*012c*/ 	.word	0x00000000
        /*0130*/ 	.short	0x0001
        /*0132*/ 	.short	0x0008
        /*0134*/ 	.byte	0x00, 0xf5, 0x21, 0x00


	//----- nvinfo : EIATTR_KPARAM_INFO
	.align		4
.L_4279:
        /*0138*/ 	.byte	0x04, 0x17
        /*013a*/ 	.short	(.L_4281 - .L_4280)
.L_4280:
        /*013c*/ 	.word	0x00000000
        /*0140*/ 	.short	0x0000
        /*0142*/ 	.short	0x0000
        /*0144*/ 	.byte	0x00, 0xf5, 0x21, 0x00


	//----- nvinfo : EIATTR_SPARSE_MMA_MASK
	.align		4
.L_4281:
        /*0148*/ 	.byte	0x03, 0x50
        /*014a*/ 	.short	0x0000


	//----- nvinfo : EIATTR_MAXREG_COUNT
	.align		4
        /*014c*/ 	.byte	0x03, 0x1b
        /*014e*/ 	.short	0x00ff


	//----- nvinfo : EIATTR_NUM_BARRIERS
	.align		4
        /*0150*/ 	.byte	0x02, 0x4c
        /*0152*/ 	.byte	0x01
	.zero		1


	//----- nvinfo : EIATTR_EXTERNS
	.align		4
        /*0154*/ 	.byte	0x04, 0x0f
        /*0156*/ 	.short	(.L_4283 - .L_4282)


	//   ....[0]....
	.align		4
.L_4282:
        /*0158*/ 	.word	index@(__assertfail)


	//----- nvinfo : EIATTR_MERCURY_ISA_VERSION
	.align		4
.L_4283:
        /*015c*/ 	.byte	0x03, 0x5f
        /*015e*/ 	.short	0x0101


	//----- nvinfo : EIATTR_COOP_GROUP_MASK_REGIDS
	.align		4
        /*0160*/ 	.byte	0x04, 0x29
        /*0162*/ 	.short	(.L_4285 - .L_4284)


	//   ....[0]....
.L_4284:
        /*0164*/ 	.word	0xffffffff


	//   ....[1]....
        /*0168*/ 	.word	0xffffffff


	//   ....[2]....
        /*016c*/ 	.word	0xffffffff


	//   ....[3]....
        /*0170*/ 	.word	0xffffffff


	//   ....[4]....
        /*0174*/ 	.word	0xffffffff


	//   ....[5]....
        /*0178*/ 	.word	0xffffffff


	//   ....[6]....
        /*017c*/ 	.word	0xffffffff


	//   ....[7]....
        /*0180*/ 	.word	0xffffffff


	//   ....[8]....
        /*0184*/ 	.word	0xffffffff


	//   ....[9]....
        /*0188*/ 	.word	0xffffffff


	//   ....[10]....
        /*018c*/ 	.word	0xffffffff


	//   ....[11]....
        /*0190*/ 	.word	0xffffffff


	//   ....[12]....
        /*0194*/ 	.word	0xffffffff


	//   ....[13]....
        /*0198*/ 	.word	0xffffffff


	//   ....[14]....
        /*019c*/ 	.word	0xffffffff


	//   ....[15]....
        /*01a0*/ 	.word	0x0500000f


	//   ....[16]....
        /*01a4*/ 	.word	0x0500000f


	//   ....[17]....
        /*01a8*/ 	.word	0x0500000f


	//   ....[18]....
        /*01ac*/ 	.word	0x0500000f


	//----- nvinfo : EIATTR_COOP_GROUP_INSTR_OFFSETS
	.align		4
.L_4285:
        /*01b0*/ 	.byte	0x04, 0x28
        /*01b2*/ 	.short	(.L_4287 - .L_4286)


	//   ....[0]....
.L_4286:
        /*01b4*/ 	.word	0x00000270


	//   ....[1]....
        /*01b8*/ 	.word	0x00000290


	//   ....[2]....
        /*01bc*/ 	.word	0x000002b0


	//   ....[3]....
        /*01c0*/ 	.word	0x000002d0


	//   ....[4]....
        /*01c4*/ 	.word	0x000003d0


	//   ....[5]....
        /*01c8*/ 	.word	0x000003f0


	//   ....[6]....
        /*01cc*/ 	.word	0x00000420


	//   ....[7]....
        /*01d0*/ 	.word	0x00001250


	//   ....[8]....
        /*01d4*/ 	.word	0x00001280


	//   ....[9]....
        /*01d8*/ 	.word	0x000012a0


	//   ....[10]....
        /*01dc*/ 	.word	0x000012c0


	//   ....[11]....
        /*01e0*/ 	.word	0x000012e0


	//   ....[12]....
        /*01e4*/ 	.word	0x00001330


	//   ....[13]....
        /*01e8*/ 	.word	0x00001350


	//   ....[14]....
        /*01ec*/ 	.word	0x00001370


	//   ....[15]....
        /*01f0*/ 	.word	0x000022f0


	//   ....[16]....
        /*01f4*/ 	.word	0x00002350


	//   ....[17]....
        /*01f8*/ 	.word	0x000023b0


	//   ....[18]....
        /*01fc*/ 	.word	0x00002410


	//----- nvinfo : EIATTR_VRC_CTA_INIT_COUNT
	.align		4
.L_4287:
        /*0200*/ 	.byte	0x02, 0x4a
	.zero		1
	.zero		1


	//----- nvinfo : EIATTR_SYSCALL_OFFSETS
	.align		4
        /*0204*/ 	.byte	0x04, 0x46
        /*0206*/ 	.short	(.L_4289 - .L_4288)


	//   ....[0]....
.L_4288:
        /*0208*/ 	.word	0x00000220


	//----- nvinfo : EIATTR_EXIT_INSTR_OFFSETS
	.align		4
.L_4289:
        /*020c*/ 	.byte	0x04, 0x1c
        /*020e*/ 	.short	(.L_4291 - .L_4290)


	//   ....[0]....
.L_4290:
        /*0210*/ 	.word	0x000020c0


	//   ....[1]....
        /*0214*/ 	.word	0x00002120


	//   ....[2]....
        /*0218*/ 	.word	0x000022a0


	//----- nvinfo : EIATTR_CRS_STACK_SIZE
	.align		4
.L_4291:
        /*021c*/ 	.byte	0x04, 0x1e
        /*021e*/ 	.short	(.L_4293 - .L_4292)
.L_4292:
        /*0220*/ 	.word	0x00000000


	//----- nvinfo : EIATTR_CBANK_PARAM_SIZE
	.align		4
.L_4293:
        /*0224*/ 	.byte	0x03, 0x19
        /*0226*/ 	.short	0x007c


	//----- nvinfo : EIATTR_PARAM_CBANK
	.align		4
        /*0228*/ 	.byte	0x04, 0x0a
        /*022a*/ 	.short	(.L_4295 - .L_4294)
	.align		4
.L_4294:
        /*022c*/ 	.word	index@(.nv.constant0._ZN4vllm25paged_attention_v1_kernelI13__nv_bfloat16hLi112ELi16ELi128ELNS_18Fp8KVCacheDataTypeE2ELb0EEEvPT_PKS3_PKT0_S9_ifPKiSB_iPKfiiiSD_SD_iiiii)
        /*0230*/ 	.short	0x0380
        /*0232*/ 	.short	0x007c


	//----- nvinfo : EIATTR_SW_WAR
	.align		4
.L_4295:
        /*0234*/ 	.byte	0x04, 0x36
        /*0236*/ 	.short	(.L_4297 - .L_4296)
.L_4296:
        /*0238*/ 	.word	0x00000008
.L_4297:


//--------------------- .nv.info._ZN4vllm25paged_attention_v1_kernelI13__nv_bfloat16hLi96ELi16ELi128ELNS_18Fp8KVCacheDataTypeE2ELb0EEEvPT_PKS3_PKT0_S9_ifPKiSB_iPKfiiiSD_SD_iiiii --------------------------
	.section	.nv.info._ZN4vllm25paged_attention_v1_kernelI13__nv_bfloat16hLi96ELi16ELi128ELNS_18Fp8KVCacheDataTypeE2ELb0EEEvPT_PKS3_PKT0_S9_ifPKiSB_iPKfiiiSD_SD_iiiii,"",@"SHT_CUDA_INFO"
	.sectionflags	@""
	.align	4


	//----- nvinfo : EIATTR_CUDA_API_VERSION
	.align		4
        /*0000*/ 	.byte	0x04, 0x37
        /*0002*/ 	.short	(.L_4299 - .L_4298)
.L_4298:
        /*0004*/ 	.word	0x00000082


	//----- nvinfo : EIATTR_KPARAM_INFO
	.align		4
.L_4299:
        /*0008*/ 	.byte	0x04, 0x17
        /*000a*/ 	.short	(.L_4301 - .L_4300)
.L_4300:
        /*000c*/ 	.word	0x00000000
        /*0010*/ 	.short	0x0013
        /*0012*/ 	.short	0x0078
        /*0014*/ 	.byte	0x00, 0xf0, 0x11, 0x00


	//----- nvinfo : EIATTR_KPARAM_INFO
	.align		4
.L_4301:
        /*0018*/ 	.byte	0x04, 0x17
        /*001a*/ 	.short	(.L_4303 - .L_4302)
.L_4302:
        /*001c*/ 	.word	0x00000000
        /*0020*/ 	.short	0x0012
        /*0022*/ 	.short	0x0074
        /*0024*/ 	.byte	0x00, 0xf0, 0x11, 0x00


	//----- nvinfo : EIATTR_KPARAM_INFO
	.align		4
.L_4303:
        /*0028*/ 	.byte	0x04, 0x17
        /*002a*/ 	.short	(.L_4305 - .L_4304)
.L_4304:
        /*002c*/ 	.word	0x00000000
        /*0030*/ 	.short	0x0011
        /*0032*/ 	.short	0x0070
        /*0034*/ 	.byte	0x00, 0xf0, 0x11, 0x00


	//----- nvinfo : EIATTR_KPARAM_INFO
	.align		4
.L_4305:
        /*0038*/ 	.byte	0x04, 0x17
        /*003a*/ 	.short	(.L_4307 - .L_4306)
.L_4306:
        /*003c*/ 	.word	0x00000000
        /*0040*/ 	.short	0x0010
        /*0042*/ 	.short	0x006c
        /*0044*/ 	.byte	0x00, 0xf0, 0x11, 0x00


	//----- nvinfo : EIATTR_KPARAM_INFO
	.align		4
.L_4307:
        /*0048*/ 	.byte	0x04, 0x17
        /*004a*/ 	.short	(.L_4309 - .L_4308)
.L_4308:
        /*004c*/ 	.word	0x00000000
        /*0050*/ 	.short	0x000f
        /*0052*/ 	.short	0x0068
        /*0054*/ 	.byte	0x00, 0xf0, 0x11, 0x00


	//----- nvinfo : EIATTR_KPARAM_INFO
	.align		4
.L_4309:
        /*0058*/ 	.byte	0x04, 0x17
        /*005a*/ 	.short	(.L_4311 - .L_4310)
.L_4310:
        /*005c*/ 	.word	0x00000000
        /*0060*/ 	.short	0x000e
        /*0062*/ 	.short	0x0060
        /*0064*/ 	.byte	0x00, 0xf5, 0x21, 0x00


	//----- nvinfo : EIATTR_KPARAM_INFO
	.align		4
.L_4311:
        /*0068*/ 	.byte	0x04, 0x17
        /*006a*/ 	.short	(.L_4313 - .L_4312)
.L_4312:
        /*006c*/ 	.word	0x00000000
        /*0070*/ 	.short	0x000d
        /*0072*/ 	.short	0x0058
        /*0074*/ 	.byte	0x00, 0xf5, 0x21, 0x00


	//----- nvinfo : EIATTR_KPARAM_INFO
	.align		4
.L_4313:
        /*0078*/ 	.byte	0x04, 0x17
        /*007a*/ 	.short	(.L_4315 - .L_4314)
.L_4314:
        /*007c*/ 	.word	0x00000000
        /*0080*/ 	.short	0x000c
        /*0082*/ 	.short	0x0050
        /*0084*/ 	.byte	0x00, 0xf0, 0x11, 0x00


	//----- nvinfo : EIATTR_KPARAM_INFO
	.align		4
.L_4315:
        /*0088*/ 	.byte	0x04, 0x17
        /*008a*/ 	.short	(.L_4317 - .L_4316)
.L_4316:
        /*008c*/ 	.word	0x00000000
        /*0090*/ 	.short	0x000b
        /*0092*/ 	.short	0x004c
        /*0094*/ 	.byte	0x00, 0xf0, 0x11, 0x00


	//----- nvinfo : EIATTR_KPARAM_INFO
	.align		4
.L_4317:
        /*0098*/ 	.byte	0x04, 0x17
        /*009a*/ 	.short	(.L_4319 - .L_4318)
.L_4318:
        /*009c*/ 	.word	0x00000000
        /*00a0*/ 	.short	0x000a
        /*00a2*/ 	.short	0x0048
        /*00a4*/ 	.byte	0x00, 0xf0, 0x11, 0x00


	//----- nvinfo : EIATTR_KPARAM_INFO
	.align		4
.L_4319:
        /*00a8*/ 	.byte	0x04, 0x17
        /*00aa*/ 	.short	(.L_4321 - .L_4320)
.L_4320:
        /*00ac*/ 	.word	0x00000000
        /*00b0*/ 	.short	0x0009
        /*00b2*/ 	.short	0x0040
        /*00b4*/ 	.byte	0x00, 0xf5, 0x21, 0x00


	//----- nvinfo : EIATTR_KPARAM_INFO
	.align		4
.L_4321:
        /*00b8*/ 	.byte	0x04, 0x17
        /*00ba*/ 	.short	(.L_4323 - .L_4322)
.L_4322:
        /*00bc*/ 	.word	0x00000000
        /*00c0*/ 	.short	0x0008
        /*00c2*/ 	.short	0x0038
        /*00c4*/ 	.byte	0x00, 0xf0, 0x11, 0x00


	//----- nvinfo : EIATTR_KPARAM_INFO
	.align		4
.L_4323:
        /*00c8*/ 	.byte	0x04, 0x17
        /*00ca*/ 	.short	(.L_4325 - .L_4324)
.L_4324:
        /*00cc*/ 	.word	0x00000000
        /*00d0*/ 	.short	0x0007
        /*00d2*/ 	.short	0x0030
        /*00d4*/ 	.byte	0x00, 0xf5, 0x21, 0x00


	//----- nvinfo : EIATTR_KPARAM_INFO
	.align		4
.L_4325:
        /*00d8*/ 	.byte	0x04, 0x17
        /*00da*/ 	.short	(.L_4327 - .L_4326)
.L_4326:
        /*00dc*/ 	.word	0x00000000
        /*00e0*/ 	.short	0x0006
        /*00e2*/ 	.short	0x0028
        /*00e4*/ 	.byte	0x00, 0xf5, 0x21, 0x00


	//----- nvinfo : EIATTR_KPARAM_INFO
	.align		4
.L_4327:
        /*00e8*/ 	.byte	0x04, 0x17
        /*00ea*/ 	.short	(.L_4329 - .L_4328)
.L_4328:
        /*00ec*/ 	.word	0x00000000
        /*00f0*/ 	.short	0x0005
        /*00f2*/ 	.short	0x0024
        /*00f4*/ 	.byte	0x00, 0xf0, 0x11, 0x00


	//----- nvinfo : EIATTR_KPARAM_INFO
	.align		4
.L_4329:
        /*00f8*/ 	.byte	0x04, 0x17
        /*00fa*/ 	.short	(.L_4331 - .L_4330)
.L_4330:
        /*00fc*/ 	.word	0x00000000
        /*0100*/ 	.short	0x0004
        /*0102*/ 	.short	0x0020
        /*0104*/ 	.byte	0x00, 0xf0, 0x11, 0x00


	//----- nvinfo : EIATTR_KPARAM_INFO
	.align		4
.L_4331:
        /*0108*/ 	.byte	0x04, 0x17
        /*010a*/ 	.short	(.L_4333 - .L_4332)
.L_4332:
        /*010c*/ 	.word	0x00000000
        /*0110*/ 	.short	0x0003
        /*0112*/ 	.short	0x0018
        /*0114*/ 	.byte	0x00, 0xf5, 0x21, 0x00


	//----- nvinfo : EIATTR_KPARAM_INFO
	.align		4
.L_4333:
        /*0118*/ 	.byte	0x04, 0x17
        /*011a*/ 	.short	(.L_4335 - .L_4334)
.L_4334:
        /*011c*/ 	.word	0x00000000
        /*0120*/ 	.short	0x0002
        /*0122*/ 	.short	0x0010
        /*0124*/ 	.byte	0x00, 0xf5, 0x21, 0x00


	//----- nvinfo : EIATTR_KPARAM_INFO
	.align		4
.L_4335:
        /*0128*/ 	.byte	0x04, 0x17
        /*012a*/ 	.short	(.L_4337 - .L_4336)
.L_4336:
        /*012c*/ 	.word	0x00000000
        /*0130*/ 	.short	0x0001
        /*0132*/ 	.short	0x0008
        /*0134*/ 	.byte	0x00, 0xf5, 0x21, 0x00


	//----- nvinfo : EIATTR_KPARAM_INFO
	.align		4
.L_4337:
        /*0138*/ 	.byte	0x04, 0x17
        /*013a*/ 	.short	(.L_4339 - .L_4338)
.L_4338:
        /*013c*/ 	.word	0x00000000
        /*0140*/ 	.short	0x0000
        /*0142*/ 	.short	0x0000
        /*0144*/ 	.byte	0x00, 0xf5, 0x21, 0x00


	//----- nvinfo : EIATTR_SPARSE_MMA_MASK
	.align		4
.L_4339:
        /*0148*/ 	.byte	0x03, 0x50
        /*014a*/ 	.short	0x0000


	//----- nvinfo : EIATTR_MAXREG_COUNT
	.align		4
        /*014c*/ 	.byte	0x03, 0x1b
        /*014e*/ 	.short	0x00ff


	//----- nvinfo : EIATTR_NUM_BARRIERS
	.align		4
        /*0150*/ 	.byte	0x02, 0x4c
        /*0152*/ 	.byte	0x01
	.zero		1


	//----- nvinfo : EIATTR_EXTERNS
	.align		4
        /*0154*/ 	.byte	0x04, 0x0f
        /*0156*/ 	.short	(.L_4341 - .L_4340)


	//   ....[0]....
	.align		4
.L_4340:
        /*0158*/ 	.word	index@(__assertfail)


	//----- nvinfo : EIATTR_MERCURY_ISA_VERSION
	.align		4
.L_4341:
        /*015c*/ 	.byte	0x03, 0x5f
        /*015e*/ 	.short	0x0101


	//----- nvinfo : EIATTR_COOP_GROUP_MASK_REGIDS
	.align		4
        /*0160*/ 	.byte	0x04, 0x29
        /*0162*/ 	.short	(.L_4343 - .L_4342)


	//   ....[0]....
.L_4342:
        /*0164*/ 	.word	0xffffffff


	//   ....[1]....
        /*0168*/ 	.word	0xffffffff


	//   ....[2]....
        /*016c*/ 	.word	0xffffffff


	//   ....[3]....
        /*0170*/ 	.word	0xffffffff


	//   ....[4]....
        /*0174*/ 	.word	0xffffffff


	//   ....[5]....
        /*0178*/ 	.word	0xffffffff


	//   ....[6]....
        /*017c*/ 	.word	0xffffffff


	//   ....[7]....
        /*0180*/ 	.word	0xffffffff


	//   ....[8]....
        /*0184*/ 	.word	0xffffffff


	//   ....[9]....
        /*0188*/ 	.word	0xffffffff


	//   ....[10]....
        /*018c*/ 	.word	0xffffffff


	//   ....[11]....
        /*0190*/ 	.word	0xffffffff


	//   ....[12]....
        /*0194*/ 	.word	0xffffffff


	//   ....[13]....
        /*0198*/ 	.word	0xffffffff


	//   ....[14]....
        /*019c*/ 	.word	0xffffffff


	//   ....[15]....
        /*01a0*/ 	.word	0x0500000f


	//   ....[16]....
        /*01a4*/ 	.word	0x0500000f


	//   ....[17]....
        /*01a8*/ 	.word	0x0500000f


	//   ....[18]....
        /*01ac*/ 	.word	0x0500000f


	//----- nvinfo : EIATTR_COOP_GROUP_INSTR_OFFSETS
	.align		4
.L_4343:
        /*01b0*/ 	.byte	0x04, 0x28
        /*01b2*/ 	.short	(.L_4345 - .L_4344)


	//   ....[0]....
.L_4344:
        /*01b4*/ 	.word	0x00000270


	//   ....[1]....
        /*01b8*/ 	.word	0x00000290


	//   ....[2]....
        /*01bc*/ 	.word	0x000002b0


	//   ....[3]....
        /*01c0*/ 	.word	0x000002d0


	//   ....[4]....
        /*01c4*/ 	.word	0x000003d0


	//   ....[5]....
        /*01c8*/ 	.word	0x000003f0


	//   ....[6]....
        /*01cc*/ 	.word	0x00000420


	//   ....[7]....
        /*01d0*/ 	.word	0x00001250


	//   ....[8]....
        /*01d4*/ 	.word	0x00001280


	//   ....[9]....
        /*01d8*/ 	.word	0x000012a0


	//   ....[10]....
        /*01dc*/ 	.word	0x000012c0


	//   ....[11]....
        /*01e0*/ 	.word	0x000012e0


	//   ....[12]....
        /*01e4*/ 	.word	0x00001330


	//   ....[13]....
        /*01e8*/ 	.word	0x00001350


	//   ....[14]....
        /*01ec*/ 	.word	0x00001370


	//   ....[15]....
        /*01f0*/ 	.word	0x00002270


	//   ....[16]....
        /*01f4*/ 	.word	0x000022d0


	//   ....[17]....
        /*01f8*/ 	.word	0x00002330


	//   ....[18]....
        /*01fc*/ 	.word	0x00002390


	//----- nvinfo : EIATTR_VRC_CTA_INIT_COUNT
	.align		4
.L_4345:
        /*0200*/ 	.byte	0x02, 0x4a
	.zero		1
	.zero		1


	//----- nvinfo : EIATTR_SYSCALL_OFFSETS
	.align		4
        /*0204*/ 	.byte	0x04, 0x46
        /*0206*/ 	.short	(.L_4347 - .L_4346)


	//   ....[0]....
.L_4346:
        /*0208*/ 	.word	0x00000220


	//----- nvinfo : EIATTR_EXIT_INSTR_OFFSETS
	.align		4
.L_4347:
        /*020c*/ 	.byte	0x04, 0x1c
        /*020e*/ 	.short	(.L_4349 - .L_4348)


	//   ....[0]....
.L_4348:
        /*0210*/ 	.word	0x00002060


	//   ....[1]....
        /*0214*/ 	.word	0x000020c0


	//   ....[2]....
        /*0218*/ 	.word	0x00002220


	//----- nvinfo : EIATTR_CRS_STACK_SIZE
	.align		4
.L_4349:
        /*021c*/ 	.byte	0x04, 0x1e
        /*021e*/ 	.short	(.L_4351 - .L_4350)
.L_4350:
        /*0220*/ 	.word	0x00000000


	//----- nvinfo : EIATTR_CBANK_PARAM_SIZE
	.align		4
.L_4351:
        /*0224*/ 	.byte	0x03, 0x19
        /*0226*/ 	.short	0x007c


	//----- nvinfo : EIATTR_PARAM_CBANK
	.align		4
        /*0228*/ 	.byte	0x04, 0x0a
        /*022a*/ 	.short	(.L_4353 - .L_4352)
	.align		4
.L_4352:
        /*022c*/ 	.word	index@(.nv.constant0._ZN4vllm25paged_attention_v1_kernelI13__nv_bfloat16hLi96ELi16ELi128ELNS_18Fp8KVCacheDataTypeE2ELb0EEEvPT_PKS3_PKT0_S9_ifPKiSB_iPKfiiiSD_SD_iiiii)
        /*0230*/ 	.short	0x0380
        /*0232*/ 	.short	0x007c


	//----- nvinfo : EIATTR_SW_WAR
	.align		4
.L_4353:
        /*0234*/ 	.byte	0x04, 0x36
        /*0236*/ 	.short	(.L_4355 - .L_4354)
.L_4354:
        /*0238*/ 	.word	0x00000008
.L_4355:


//--------------------- .nv.info._ZN4vllm25paged_attention_v1_kernelI13__nv_bfloat16hLi80ELi16ELi128ELNS_18Fp8KVCacheDataTypeE2ELb0EEEvPT_PKS3_PKT0_S9_ifPKiSB_iPKfiiiSD_SD_iiiii --------------------------
	.section	.nv.info._ZN4vllm25paged_attention_v1_kernelI13__nv_bfloat16hLi80ELi16ELi128ELNS_18Fp8KVCacheDataTypeE2ELb0EEEvPT_PKS3_PKT0_S9_ifPKiSB_iPKfiiiSD_SD_iiiii,"",@"SHT_CUDA_INFO"
	.sectionflags	@""
	.align	4


	//----- nvinfo : EIATTR_CUDA_API_VERSION
	.align		4
        /*0000*/ 	.byte	0x04, 0x37
        /*0002*/ 	.short	(.L_4357 - .L_4356)
.L_4356:
        /*0004*/ 	.word	0x00000082


	//----- nvinfo : EIATTR_KPARAM_INFO
	.align		4
.L_4357:
        /*0008*/ 	.byte	0x04, 0x17
        /*000a*/ 	.short	(.L_4359 - .L_4358)
.L_4358:
        /*000c*/ 	.word	0x00000000
        /*0010*/ 	.short	0x0013
        /*0012*/ 	.short	0x0078
        /*0014*/ 	.byte	0x00, 0xf0, 0x11, 0x00


	//----- nvinfo : EIATTR_KPARAM_INFO
	.align		4
.L_4359:
        /*0018*/ 	.byte	0x04, 0x17
        /*001a*/ 	.short	(.L_4361 - .L_4360)
.L_4360:
        /*001c*/ 	.word	0x00000000
        /*0020*/ 	.short	0x0012
        /*0022*/ 	.short	0x0074
        /*0024*/ 	.byte	0x00, 0xf0, 0x11, 0x00


	//----- nvinfo : EIATTR_KPARAM_INFO
	.align		4
.L_4361:
        /*0028*/ 	.byte	0x04, 0x17
        /*002a*/ 	.short	(.L_4363 - .L_4362)
.L_4362:
        /*002c*/ 	.word	0x00000000
        /*0030*/ 	.short	0x0011
        /*0032*/ 	.short	0x0070
        /*0034*/ 	.byte	0x00, 0xf0, 0x11, 0x00


	//----- nvinfo : EIATTR_KPARAM_INFO
	.align		4
.L_4363:
        /*0038*/ 	.byte	0x04, 0x17
        /*003a*/ 	.short	(.L_4365 - .L_4364)
.L_4364:
        /*003c*/ 	.word	0x00000000
        /*0040*/ 	.short	0x0010
        /*0042*/ 	.short	0x006c
        /*0044*/ 	.byte	0x00, 0xf0, 0x11, 0x00


	//----- nvinfo : EIATTR_KPARAM_INFO
	.align		4
.L_4365:
        /*0048*/ 	.byte	0x04, 0x17
        /*004a*/ 	.short	(.L_4367 - .L_4366)
.L_4366:
        /*004c*/ 	.word	0x00000000
        /*0050*/ 	.short	0x000f
        /*0052*/ 	.short	0x0068
        /*0054*/ 	.byte	0x00, 0xf0, 0x11, 0x00


	//----- nvinfo : EIATTR_KPARAM_INFO
	.align		4
.L_4367:
        /*0058*/ 	.byte	0x04, 0x17
        /*005a*/ 	.short	(.L_4369 - .L_4368)
.L_4368:
        /*005c*/ 	.word	0x00000000
        /*0060*/ 	.short	0x000e
        /*0062*/ 	.short	0x0060
        /*0064*/ 	.byte	0x00, 0xf5, 0x21, 0x00


	//----- nvinfo : EIATTR_KPARAM_INFO
	.align		4
.L_4369:
        /*0068*/ 	.byte	0x04, 0x17
        /*006a*/ 	.short	(.L_4371 - .L_4370)
.L_4370:
        /*006c*/ 	.word	0x00000000
        /*0070*/ 	.short	0x000d
        /*0072*/ 	.short	0x0058
        /*0074*/ 	.byte	0x00, 0xf5, 0x21, 0x00


	//----- nvinfo : EIATTR_KPARAM_INFO
	.align		4
.L_4371:
        /*0078*/ 	.byte	0x04, 0x17
        /*007a*/ 	.short	(.L_4373 - .L_4372)
.L_4372:
        /*007c*/ 	.word	0x00000000
        /*0080*/ 	.short	0x000c
        /*0082*/ 	.short	0x0050
        /*0084*/ 	.byte	0x00, 0xf0, 0x11, 0x00


	//----- nvinfo : EIATTR_KPARAM_INFO
	.align		4
.L_4373:
        /*0088*/ 	.byte	0x04, 0x17
        /*008a*/ 	.short	(.L_4375 - .L_4374)
.L_4374:
        /*008c*/ 	.word	0x00000000
        /*0090*/ 	.short	0x000b
        /*0092*/ 	.short	0x004c
        /*0094*/ 	.byte	0x00, 0xf0, 0x11, 0x00


	//----- nvinfo : EIATTR_KPARAM_INFO
	.align		4
.L_4375:
        /*0098*/ 	.byte	0x04, 0x17
        /*009a*/ 	.short	(.L_4377 - .L_4376)
.L_4376:
        /*009c*/ 	.word	0x00000000
        /*00a0*/ 	.short	0x000a
        /*00a2*/ 	.short	0x0048
        /*00a4*/ 	.byte	0x00, 0xf0, 0x11, 0x00


	//----- nvinfo : EIATTR_KPARAM_INFO
	.align		4
.L_4377:
        /*00a8*/ 	.byte	0x04, 0x17
        /*00aa*/ 	.short	(.L_4379 - .L_4378)
.L_4378:
        /*00ac*/ 	.word	0x00000000
        /*00b0*/ 	.short	0x0009
        /*00b2*/ 	.short	0x0040
        /*00b4*/ 	.byte	0x00, 0xf5, 0x21, 0x00


	//----- nvinfo : EIATTR_KPARAM_INFO
	.align		4
.L_4379:
        /*00b8*/ 	.byte	0x04, 0x17
        /*00ba*/ 	.short	(.L_4381 - .L_4380)
.L_4380:
        /*00bc*/ 	.word	0x00000000
        /*00c0*/ 	.short	0x0008
        /*00c2*/ 	.short	0x0038
        /*00c4*/ 	.byte	0x00, 0xf0, 0x11, 0x00


	//----- nvinfo : EIATTR_KPARAM_INFO
	.align		4
.L_4381:
        /*00c8*/ 	.byte	0x04, 0x17
        /*00ca*/ 	.short	(.L_4383 - .L_4382)
.L_4382:
        /*00cc*/ 	.word	0x00000000
        /*00d0*/ 	.short	0x0007
        /*00d2*/ 	.short	0x0030
        /*00d4*/ 	.byte	0x00, 0xf5, 0x21, 0x00


	//----- nvinfo : EIATTR_KPARAM_INFO
	.align		4
.L_4383:
        /*00d8*/ 	.byte	0x04, 0x17
        /*00da*/ 	.short	(.L_4385 - .L_4384)
.L_4384:
        /*00dc*/ 	.word	0x00000000
        /*00e0*/ 	.short	0x0006
        /*00e2*/ 	.short	0x0028
        /*00e4*/ 	.byte	0x00, 0xf5, 0x21, 0x00


	//----- nvinfo : EIATTR_KPARAM_INFO
	.align		4
.L_4385:
        /*00e8*/ 	.byte	0x04, 0x17
        /*00ea*/ 	.short	(.L_4387 - .L_4386)
.L_4386:
        /*00ec*/ 	.word	0x00000000
        /*00f0*/ 	.short	0x0005
        /*00f2*/ 	.short	0x0024
        /*00f4*/ 	.byte	0x00, 0xf0, 0x11, 0x00


	//----- nvinfo : EIATTR_KPARAM_INFO
	.align		4
.L_4387:
        /*00f8*/ 	.byte	0x04, 0x17
        /*00fa*/ 	.short	(.L_4389 - .L_4388)
.L_4388:
        /*00fc*/ 	.word	0x00000000
        /*0100*/ 	.short	0x0004
        /*0102*/ 	.short	0x0020
        /*0104*/ 	.byte	0x00, 0xf0, 0x11, 0x00


	//----- nvinfo : EIATTR_KPARAM_INFO
	.align		4
.L_4389:
        /*0108*/ 	.byte	0x04, 0x17
        /*010a*/ 	.short	(.L_4391 - .L_4390)
.L_4390:
        /*010c*/ 	.word	0x00000000
        /*0110*/ 	.short	0x0003
        /*0112*/ 	.short	0x0018
        /*0114*/ 	.byte	0x00, 0xf5, 0x21, 0x00


	//----- nvinfo : EIATTR_KPARAM_INFO
	.align		4
.L_4391:
        /*0118*/ 	.byte	0x04, 0x17
        /*011a*/ 	.short	(.L_4393 - .L_4392)
.L_4392:
        /*011c*/ 	.word	0x00000000
        /*0120*/ 	.short	0x0002
        /*0122*/ 	.short	0x0010
        /*0124*/ 	.byte	0x00, 0xf5, 0x21, 0x00


	//----- nvinfo : EIATTR_KPARAM_INFO
	.align		4
.L_4393:
        /*0128*/ 	.byte	0x04, 0x17
        /*012a*/ 	.short	(.L_4395 - .L_4394)
.L_4394:
        /*012c*/ 	.word	0x00000000
        /*0130*/ 	.short	0x0001
        /*0132*/ 	.short	0x0008
        /*0134*/ 	.byte	0x00, 0xf5, 0x21, 0x00


	//----- nvinfo : EIATTR_KPARAM_INFO
	.align		4
.L_4395:
        /*0138*/ 	.byte	0x04, 0x17
        /*013a*/ 	.short	(.L_4397 - .L_4396)
.L_4396:
        /*013c*/ 	.word	0x00000000
        /*0140*/ 	.short	0x0000
        /*0142*/ 	.short	0x0000
        /*0144*/ 	.byte	0x00, 0xf5, 0x21, 0x00


	//----- nvinfo : EIATTR_SPARSE_MMA_MASK
	.align		4
.L_4397:
        /*0148*/ 	.byte	0x03, 0x50
        /*014a*/ 	.short	0x0000


	//----- nvinfo : EIATTR_MAXREG_COUNT
	.align		4
        /*014c*/ 	.byte	0x03, 0x1b
        /*014e*/ 	.short	0x00ff


	//----- nvinfo : EIATTR_NUM_BARRIERS
	.align		4
        /*0150*/ 	.byte	0x02, 0x4c
        /*0152*/ 	.byte	0x01
	.zero		1


	//----- nvinfo : EIATTR_EXTERNS
	.align		4
        /*0154*/ 	.byte	0x04, 0x0f
        /*0156*/ 	.short	(.L_4399 - .L_4398)


	//   ....[0]....
	.align		4
.L_4398:
        /*0158*/ 	.word	index@(__assertfail)


	//----- nvinfo : EIATTR_MERCURY_ISA_VERSION
	.align		4
.L_4399:
        /*015c*/ 	.byte	0x03, 0x5f
        /*015e*/ 	.short	0x0101


	//----- nvinfo : EIATTR_COOP_GROUP_MASK_REGIDS
	.align		4
        /*0160*/ 	.byte	0x04, 0x29
        /*0162*/ 	.short	(.L_4401 - .L_4400)


	//   ....[0]....
.L_4400:
        /*0164*/ 	.word	0xffffffff


	//   ....[1]....
        /*0168*/ 	.word	0xffffffff


	//   ....[2]....
        /*016c*/ 	.word	0xffffffff


	//   ....[3]....
        /*0170*/ 	.word	0xffffffff


	//   ....[4]....
        /*0174*/ 	.word	0xffffffff


	//   ....[5]....
        /*0178*/ 	.word	0xffffffff


	//   ....[6]....
        /*017c*/ 	.word	0xffffffff


	//   ....[7]....
        /*0180*/ 	.word	0xffffffff


	//   ....[8]....
        /*0184*/ 	.word	0xffffffff


	//   ....[9]....
        /*0188*/ 	.word	0xffffffff


	//   ....[10]....
        /*018c*/ 	.word	0xffffffff


	//   ....[11]....
        /*0190*/ 	.word	0xffffffff


	//   ....[12]....
        /*0194*/ 	.word	0xffffffff


	//   ....[13]....
        /*0198*/ 	.word	0xffffffff


	//   ....[14]....
        /*019c*/ 	.word	0xffffffff


	//   ....[15]....
        /*01a0*/ 	.word	0x0500000f


	//   ....[16]....
        /*01a4*/ 	.word	0x0500000f


	//   ....[17]....
        /*01a8*/ 	.word	0x0500000f


	//   ....[18]....
        /*01ac*/ 	.word	0x0500000f


	//----- nvinfo : EIATTR_COOP_GROUP_INSTR_OFFSETS
	.align		4
.L_4401:
        /*01b0*/ 	.byte	0x04, 0x28
        /*01b2*/ 	.short	(.L_4403 - .L_4402)


	//   ....[0]....
.L_4402:
        /*01b4*/ 	.word	0x00000270


	//   ....[1]....
        /*01b8*/ 	.word	0x00000290


	//   ....[2]....
        /*01bc*/ 	.word	0x000002b0


	//   ....[3]....
        /*01c0*/ 	.word	0x000002d0


	//   ....[4]....
        /*01c4*/ 	.word	0x000003d0


	//   ....[5]....
        /*01c8*/ 	.word	0x000003f0


	//   ....[6]....
        /*01cc*/ 	.word	0x00000420


	//   ....[7]....
        /*01d0*/ 	.word	0x00001250


	//   ....[8]....
        /*01d4*/ 	.word	0x00001280


	//   ....[9]....
        /*01d8*/ 	.word	0x000012a0


	//   ....[10]....
        /*01dc*/ 	.word	0x000012c0


	//   ....[11]....
        /*01e0*/ 	.word	0x000012e0


	//   ....[12]....
        /*01e4*/ 	.word	0x00001330


	//   ....[13]....
        /*01e8*/ 	.word	0x00001350


	//   ....[14]....
        /*01ec*/ 	.word	0x00001370


	//   ....[15]....
        /*01f0*/ 	.word	0x000021f0


	//   ....[16]....
        /*01f4*/ 	.word	0x00002250


	//   ....[17]....
        /*01f8*/ 	.word	0x000022b0


	//   ....[18]....
        /*01fc*/ 	.word	0x00002310


	//----- nvinfo : EIATTR_VRC_CTA_INIT_COUNT
	.align		4
.L_4403:
        /*0200*/ 	.byte	0x02, 0x4a
	.zero		1
	.zero		1


	//----- nvinfo : EIATTR_SYSCALL_OFFSETS
	.align		4
        /*0204*/ 	.byte	0x04, 0x46
        /*0206*/ 	.short	(.L_4405 - .L_4404)


	//   ....[0]....
.L_4404:
        /*0208*/ 	.word	0x00000220


	//----- nvinfo : EIATTR_EXIT_INSTR_OFFSETS
	.align		4
.L_4405:
        /*020c*/ 	.byte	0x04, 0x1c
        /*020e*/ 	.short	(.L_4407 - .L_4406)


	//   ....[0]....
.L_4406:
        /*0210*/ 	.word	0x00002000


	//   ....[1]....
        /*0214*/ 	.word	0x00002060


	//   ....[2]....
        /*0218*/ 	.word	0x000021a0


	//----- nvinfo : EIATTR_CRS_STACK_SIZE
	.align		4
.L_4407:
        /*021c*/ 	.byte	0x04, 0x1e
        /*021e*/ 	.short	(.L_4409 - .L_4408)
.L_4408:
        /*0220*/ 	.word	0x00000000


	//----- nvinfo : EIATTR_CBANK_PARAM_SIZE
	.align		4
.L_4409:
        /*0224*/ 	.byte	0x03, 0x19
        /*0226*/ 	.short	0x007c


	//----- nvinfo : EIATTR_PARAM_CBANK
	.align		4
        /*0228*/ 	.byte	0x04, 0x0a
        /*022a*/ 	.short	(.L_4411 - .L_4410)
	.align		4
.L_4410:
        /*022c*/ 	.word	index@(.nv.constant0._ZN4vllm25paged_attention_v1_kernelI13__nv_bfloat16hLi80ELi16ELi128ELNS_18Fp8KVCacheDataTypeE2ELb0EEEvPT_PKS3_PKT0_S9_ifPKiSB_iPKfiiiSD_SD_iiiii)
        /*0230*/ 	.short	0x0380
        /*0232*/ 	.short	0x007c


	//----- nvinfo : EIATTR_SW_WAR
	.align		4
.L_4411:
        /*0234*/ 	.byte	0x04, 0x36
        /*0236*/ 	.short	(.L_4413 - .L_4412)
.L_4412:
        /*0238*/ 	.word	0x00000008
.L_4413:


//--------------------- .nv.info._ZN4vllm25paged_attention_v1_kernelI13__nv_bfloat16hLi64ELi16ELi128ELNS_18Fp8KVCacheDataTypeE2ELb0EEEvPT_PKS3_PKT0_S9_ifPKiSB_iPKfiiiSD_SD_iiiii --------------------------
	.section	.nv.info._ZN4vllm25paged_attention_v1_kernelI13__nv_bfloat16hLi64ELi16ELi128ELNS_18Fp8KVCacheDataTypeE2ELb0EEEvPT_PKS3_PKT0_S9_ifPKiSB_iPKfiiiSD_SD_iiiii,"",@"SHT_CUDA_INFO"
	.sectionflags	@""
	.align	4


	//----- nvinfo : EIATTR_CUDA_API_VERSION
	.align		4
        /*0000*/ 	.byte	0x04, 0x37
        /*0002*/ 	.short	(.L_4415 - .L_4414)
.L_4414:
        /*0004*/ 	.word	0x00000082


	//----- nvinfo : EIATTR_KPARAM_INFO
	.align		4
.L_4415:
        /*0008*/ 	.byte	0x04, 0x17
        /*000a*/ 	.short	(.L_4417 - .L_4416)
.L_4416:
        /*000c*/ 	.word	0x00000000
        /*0010*/ 	.short	0x0013
        /*0012*/ 	.short	0x0078
        /*0014*/ 	.byte	0x00, 0xf0, 0x11, 0x00


	//----- nvinfo : EIATTR_KPARAM_INFO
	.align		4
.L_4417:
        /*0018*/ 	.byte	0x04, 0x17
        /*001a*/ 	.short	(.L_4419 - .L_4418)
.L_4418:
        /*001c*/ 	.word	0x00000000
        /*0020*/ 	.short	0x0012
        /*0022*/ 	.short	0x0074
        /*0024*/ 	.byte	0x00, 0xf0, 0x11, 0x00


	//----- nvinfo : EIATTR_KPARAM_INFO
	.align		4
.L_4419:
        /*0028*/ 	.byte	0x04, 0x17
        /*002a*/ 	.short	(.L_4421 - .L_4420)
.L_4420:
        /*002c*/ 	.word	0x00000000
        /*0030*/ 	.short	0x0011
        /*0032*/ 	.short	0x0070
        /*0034*/ 	.byte	0x00, 0xf0, 0x11, 0x00


	//----- nvinfo : EIATTR_KPARAM_INFO
	.align		4
.L_4421:
        /*0038*/ 	.byte	0x04, 0x17
        /*003a*/ 	.short	(.L_4423 - .L_4422)
.L_4422:
        /*003c*/ 	.word	0x00000000
        /*0040*/ 	.short	0x0010
        /*0042*/ 	.short	0x006c
        /*0044*/ 	.byte	0x00, 0xf0, 0x11, 0x00


	//----- nvinfo : EIATTR_KPARAM_INFO
	.align		4
.L_4423:
        /*0048*/ 	.byte	0x04, 0x17
        /*004a*/ 	.short	(.L_4425 - .L_4424)
.L_4424:
        /*004c*/ 	.word	0x00000000
        /*0050*/ 	.short	0x000f
        /*0052*/ 	.short	0x0068
        /*0054*/ 	.byte	0x00, 0xf0, 0x11, 0x00


	//----- nvinfo : EIATTR_KPARAM_INFO
	.align		4
.L_4425:
        /*0058*/ 	.byte	0x04, 0x17
        /*005a*/ 	.short	(.L_4427 - .L_4426)
.L_4426:
        /*005c*/ 	.word	0x00000000
        /*0060*/ 	.short	0x000e
        /*0062*/ 	.short	0x0060
        /*0064*/ 	.byte	0x00, 0xf5, 0x21, 0x00


	//----- nvinfo : EIATTR_KPARAM_INFO
	.align		4
.L_4427:
        /*0068*/ 	.byte	0x04, 0x17
        /*006a*/ 	.short	(.L_4429 - .L_4428)
.L_4428:
        /*006c*/ 	.word	0x00000000
        /*0070*/ 	.short	0x000d
        /*0072*/ 	.short	0x0058
        /*0074*/ 	.byte	0x00, 0xf5, 0x21, 0x00


	//----- nvinfo : EIATTR_KPARAM_INFO
	.align		4
.L_4429:
        /*0078*/ 	.byte	0x04, 0x17
        /*007a*/ 	.short	(.L_4431 - .L_4430)
.L_4430:
        /*007c*/ 	.word	0x00000000
        /*0080*/ 	.short	0x000c
        /*0082*/ 	.short	0x0050
        /*0084*/ 	.byte	0x00, 0xf0, 0x11, 0x00


	//----- nvinfo : EIATTR_KPARAM_INFO
	.align		4
.L_4431:
        /*0088*/ 	.byte	0x04, 0x17
        /*008a*/ 	.short	(.L_4433 - .L_4432)
.L_4432:
        /*008c*/ 	.word	0x00000000
        /*0090*/ 	.short	0x000b
        /*0092*/ 	.short	0x004c
        /*0094*/ 	.byte	0x00, 0xf0, 0x11, 0x00


	//----- nvinfo : EIATTR_KPARAM_INFO
	.align		4
.L_4433:
        /*0098*/ 	.byte	0x04, 0x17
        /*009a*/ 	.short	(.L_4435 - .L_4434)
.L_4434:
        /*009c*/ 	.word	0x00000000
        /*00a0*/ 	.short	0x000a
        /*00a2*/ 	.short	0x0048
        /*00a4*/ 	.byte	0x00, 0xf0, 0x11, 0x00


	//----- nvinfo : EIATTR_KPARAM_INFO
	.align		4
.L_4435:
        /*00a8*/ 	.byte	0x04, 0x17
        /*00aa*/ 	.short	(.L_4437 - .L_4436)
.L_4436:
        /*00ac*/ 	.word	0x00000000
        /*00b0*/ 	.short	0x0009
        /*00b2*/ 	.short	0x0040
        /*00b4*/ 	.byte	0x00, 0xf5, 0x21, 0x00


	//----- nvinfo : EIATTR_KPARAM_INFO
	.align		4
.L_4437:
        /*00b8*/ 	.byte	0x04, 0x17
        /*00ba*/ 	.short	(.L_4439 - .L_4438)
.L_4438:
        /*00bc*/ 	.word	0x00000000
        /*00c0*/ 	.short	0x0008
        /*00c2*/ 	.short	0x0038
        /*00c4*/ 	.byte	0x00, 0xf0, 0x11, 0x00


	//----- nvinfo : EIATTR_KPARAM_INFO
	.align		4
.L_4439:
        /*00c8*/ 	.byte	0x04, 0x17
        /*00ca*/ 	.short	(.L_4441 - .L_4440)
.L_4440:
        /*00cc*/ 	.word	0x00000000
        /*00d0*/ 	.short	0x0007
        /*00d2*/ 	.short	0x0030
        /*00d4*/ 	.byte	0x00, 0xf5, 0x21, 0x00


	//----- nvinfo : EIATTR_KPARAM_INFO
	.align		4
.L_4441:
        /*00d8*/ 	.byte	0x04, 0x17
        /*00da*/ 	.short	(.L_4443 - .L_4442)
.L_4442:
        /*00dc*/ 	.word	0x00000000
        /*00e0*/ 	.short	0x0006
        /*00e2*/ 	.short	0x0028
        /*00e4*/ 	.byte	0x00, 0xf5, 0x21, 0x00


	//----- nvinfo : EIATTR_KPARAM_INFO
	.align		4
.L_4443:
        /*00e8*/ 	.byte	0x04, 0x17
        /*00ea*/ 	.short	(.L_4445 - .L_4444)
.L_4444:
        /*00ec*/ 	.word	0x00000000
        /*00f0*/ 	.short	0x0005
        /*00f2*/ 	.short	0x0024
        /*00f4*/ 	.byte	0x00, 0xf0, 0x11, 0x00


	//----- nvinfo : EIATTR_KPARAM_INFO
	.align		4
.L_4445:
        /*00f8*/ 	.byte	0x04, 0x17
        /*00fa*/ 	.short	(.L_4447 - .L_4446)
.L_4446:
        /*00fc*/ 	.word	0x00000000
        /*0100*/ 	.short	0x0004
        /*0102*/ 	.short	0x0020
        /*0104*/ 	.byte	0x00, 0xf0, 0x11, 0x00


	//----- nvinfo : EIATTR_KPARAM_INFO
	.align		4
.L_4447:
        /*0108*/ 	.byte	0x04, 0x17
        /*010a*/ 	.short	(.L_4449 - .L_4448)
.L_4448:
        /*010c*/ 	.word	0x00000000
        /*0110*/ 	.short	0x0003
        /*0112*/ 	.short	0x0018
        /*0114*/ 	.byte	0x00, 0xf5, 0x21, 0x00


	//----- nvinfo : EIATTR_KPARAM_INFO
	.align		4
.L_4449:
        /*0118*/ 	.byte	0x04, 0x17
        /*011a*/ 	.short	(.L_4451 - .L_4450)
.L_4450:
        /*011c*/ 	.word	0x00000000
        /*0120*/ 	.short	0x0002
        /*0122*/ 	.short	0x0010
        /*0124*/ 	.byte	0x00, 0xf5, 0x21, 0x00


	//----- nvinfo : EIATTR_KPARAM_INFO
	.align		4
.L_4451:
        /*0128*/ 	.byte	0x04, 0x17
        /*012a*/ 	.short	(.L_4453 - .L_4452)
.L_4452:
        /*012c*/ 	.word	0x00000000
        /*0130*/ 	.short	0x0001
        /*0132*/ 	.short	0x0008
        /*0134*/ 	.byte	0x00, 0xf5, 0x21, 0x00


	//----- nvinfo : EIATTR_KPARAM_INFO
	.align		4
.L_4453:
        /*0138*/ 	.byte	0x04, 0x17
        /*013a*/ 	.short	(.L_4455 - .L_4454)
.L_4454:
        /*013c*/ 	.word	0x00000000
        /*0140*/ 	.short	0x0000
        /*0142*/ 	.short	0x0000
        /*0144*/ 	.byte	0x00, 0xf5, 0x21, 0x00


	//----- nvinfo : EIATTR_SPARSE_MMA_MASK
	.align		4
.L_4455:
        /*0148*/ 	.byte	0x03, 0x50
        /*014a*/ 	.short	0x0000


	//----- nvinfo : EIATTR_MAXREG_COUNT
	.align		4
        /*014c*/ 	.byte	0x03, 0x1b
        /*014e*/ 	.short	0x00ff


	//----- nvinfo : EIATTR_NUM_BARRIERS
	.align		4
        /*0150*/ 	.byte	0x02, 0x4c
        /*0152*/ 	.byte	0x01
	.zero		1


	//----- nvinfo : EIATTR_EXTERNS
	.align		4
        /*0154*/ 	.byte	0x04, 0x0f
        /*0156*/ 	.short	(.L_4457 - .L_4456)


	//   ....[0]....
	.align		4
.L_4456:
        /*0158*/ 	.word	index@(__assertfail)


	//----- nvinfo : EIATTR_MERCURY_ISA_VERSION
	.align		4
.L_4457:
        /*015c*/ 	.byte	0x03, 0x5f
        /*015e*/ 	.short	0x0101


	//----- nvinfo : EIATTR_COOP_GROUP_MASK_REGIDS
	.align		4
        /*0160*/ 	.byte	0x04, 0x29
        /*0162*/ 	.short	(.L_4459 - .L_4458)


	//   ....[0]....
.L_4458:
        /*0164*/ 	.word	0xffffffff


	//   ....[1]....
        /*0168*/ 	.word	0xffffffff


	//   ....[2]....
        /*016c*/ 	.word	0xffffffff


	//   ....[3]....
        /*0170*/ 	.word	0xffffffff


	//   ....[4]....
        /*0174*/ 	.word	0xffffffff


	//   ....[5]....
        /*0178*/ 	.word	0xffffffff


	//   ....[6]....
        /*017c*/ 	.word	0xffffffff


	//   ....[7]....
        /*0180*/ 	.word	0xffffffff


	//   ....[8]....
        /*0184*/ 	.word	0xffffffff


	//   ....[9]....
        /*0188*/ 	.word	0xffffffff


	//   ....[10]....
        /*018c*/ 	.word	0xffffffff


	//   ....[11]....
        /*0190*/ 	.word	0xffffffff


	//   ....[12]....
        /*0194*/ 	.word	0xffffffff


	//   ....[13]....
        /*0198*/ 	.word	0xffffffff


	//   ....[14]....
        /*019c*/ 	.word	0xffffffff


	//   ....[15]....
        /*01a0*/ 	.word	0x0500000f


	//   ....[16]....
        /*01a4*/ 	.word	0x0500000f


	//   ....[17]....
        /*01a8*/ 	.word	0x0500000f


	//   ....[18]....
        /*01ac*/ 	.word	0x0500000f


	//----- nvinfo : EIATTR_COOP_GROUP_INSTR_OFFSETS
	.align		4
.L_4459:
        /*01b0*/ 	.byte	0x04, 0x28
        /*01b2*/ 	.short	(.L_4461 - .L_4460)


	//   ....[0]....
.L_4460:
        /*01b4*/ 	.word	0x00000270


	//   ....[1]....
        /*01b8*/ 	.word	0x00000290


	//   ....[2]....
        /*01bc*/ 	.word	0x000002b0


	//   ....[3]....
        /*01c0*/ 	.word	0x000002d0


	//   ....[4]....
        /*01c4*/ 	.word	0x000003d0


	//   ....[5]....
        /*01c8*/ 	.word	0x000003f0


	//   ....[6]....
        /*01cc*/ 	.word	0x00000420


	//   ....[7]....
        /*01d0*/ 	.word	0x00001250


	//   ....[8]....
        /*01d4*/ 	.word	0x00001280


	//   ....[9]....
        /*01d8*/ 	.word	0x000012a0


	//   ....[10]....
        /*01dc*/ 	.word	0x000012c0


	//   ....[11]....
        /*01e0*/ 	.word	0x000012e0


	//   ....[12]....
        /*01e4*/ 	.word	0x00001330


	//   ....[13]....
        /*01e8*/ 	.word	0x00001350


	//   ....[14]....
        /*01ec*/ 	.word	0x00001370


	//   ....[15]....
        /*01f0*/ 	.word	0x00002110


	//   ....[16]....
        /*01f4*/ 	.word	0x00002170


	//   ....[17]....
        /*01f8*/ 	.word	0x000021d0


	//   ....[18]....
        /*01fc*/ 	.word	0x00002230


	//----- nvinfo : EIATTR_VRC_CTA_INIT_COUNT
	.align		4
.L_4461:
        /*0200*/ 	.byte	0x02, 0x4a
	.zero		1
	.zero		1


	//----- nvinfo : EIATTR_SYSCALL_OFFSETS
	.align		4
        /*0204*/ 	.byte	0x04, 0x46
        /*0206*/ 	.short	(.L_4463 - .L_4462)


	//   ....[0]....
.L_4462:
        /*0208*/ 	.word	0x00000220


	//----- nvinfo : EIATTR_EXIT_INSTR_OFFSETS
	.align		4
.L_4463:
        /*020c*/ 	.byte	0x04, 0x1c
        /*020e*/ 	.short	(.L_4465 - .L_4464)


	//   ....[0]....
.L_4464:
        /*0210*/ 	.word	0x00001f00


	//   ....[1]....
        /*0214*/ 	.word	0x00001f60


	//   ....[2]....
        /*0218*/ 	.word	0x000020c0


	//----- nvinfo : EIATTR_CRS_STACK_SIZE
	.align		4
.L_4465:
        /*021c*/ 	.byte	0x04, 0x1e
        /*021e*/ 	.short	(.L_4467 - .L_4466)
.L_4466:
        /*0220*/ 	.word	0x00000000


	//----- nvinfo : EIATTR_CBANK_PARAM_SIZE
	.align		4
.L_4467:
        /*0224*/ 	.byte	0x03, 0x19
        /*0226*/ 	.short	0x007c


	//----- nvinfo : EIATTR_PARAM_CBANK
	.align		4
        /*0228*/ 	.byte	0x04, 0x0a
        /*022a*/ 	.short	(.L_4469 - .L_4468)
	.align		4
.L_4468:
        /*022c*/ 	.word	index@(.nv.constant0._ZN4vllm25paged_attention_v1_kernelI13__nv_bfloat16hLi64ELi16ELi128ELNS_18Fp8KVCacheDataTypeE2ELb0EEEvPT_PKS3_PKT0_S9_ifPKiSB_iPKfiiiSD_SD_iiiii)
        /*0230*/ 	.short	0x0380
        /*0232*/ 	.short	0x007c


	//----- nvinfo : EIATTR_SW_WAR
	.align		4
.L_4469:
        /*0234*/ 	.byte	0x04, 0x36
        /*0236*/ 	.short	(.L_4471 - .L_4470)
.L_4470:
        /*0238*/ 	.word	0x00000008
.L_4471:


//--------------------- .nv.info._ZN4vllm25paged_attention_v1_kernelI13__nv_bfloat16hLi32ELi16ELi128ELNS_18Fp8KVCacheDataTypeE2ELb0EEEvPT_PKS3_PKT0_S9_ifPKiSB_iPKfiiiSD_SD_iiiii --------------------------
	.section	.nv.info._ZN4vllm25paged_attention_v1_kernelI13__nv_bfloat16hLi32ELi16ELi128ELNS_18Fp8KVCacheDataTypeE2ELb0EEEvPT_PKS3_PKT0_S9_ifPKiSB_iPKfiiiSD_SD_iiiii,"",@"SHT_CUDA_INFO"
	.sectionflags	@""
	.align	4


	//----- nvinfo : EIATTR_CUDA_API_VERSION
	.align		4
        /*0000*/ 	.byte	0x04, 0x37
        /*0002*/ 	.short	(.L_4473 - .L_4472)
.L_4472:
        /*0004*/ 	.word	0x00000082


	//----- nvinfo : EIATTR_KPARAM_INFO
	.align		4
.L_4473:
        /*0008*/ 	.byte	0x04, 0x17
        /*000a*/ 	.short	(.L_4475 - .L_4474)
.L_4474:
        /*000c*/ 	.word	0x00000000
        /*0010*/ 	.short	0x0013
        /*0012*/ 	.short	0x0078
        /*0014*/ 	.byte	0x00, 0xf0, 0x11, 0x00


	//----- nvinfo : EIATTR_KPARAM_INFO
	.align		4
.L_4475:
        /*0018*/ 	.byte	0x04, 0x17
        /*001a*/ 	.short	(.L_4477 - .L_4476)
.L_4476:
        /*001c*/ 	.word	0x00000000
        /*0020*/ 	.short	0x0012
        /*0022*/ 	.short	0x0074
        /*0024*/ 	.byte	0x00, 0xf0, 0x11, 0x00


	//----- nvinfo : EIATTR_KPARAM_INFO
	.align		4
.L_4477:
        /*0028*/ 	.byte	0x04, 0x17
        /*002a*/ 	.short	(.L_4479 - .L_4478)
.L_4478:
        /*002c*/ 	.word	0x00000000
        /*0030*/ 	.short	0x0011
        /*0032*/ 	.short	0x0070
        /*0034*/ 	.byte	0x00, 0xf0, 0x11, 0x00


	//----- nvinfo : EIATTR_KPARAM_INFO
	.align		4
.L_4479:
        /*0038*/ 	.byte	0x04, 0x17
        /*003a*/ 	.short	(.L_4481 - .L_4480)
.L_4480:
        /*003c*/ 	.word	0x00000000
        /*0040*/ 	.short	0x0010
        /*0042*/ 	.short	0x006c
        /*0044*/ 	.byte	0x00, 0xf0, 0x11, 0x00


	//----- nvinfo : EIATTR_KPARAM_INFO
	.align		4
.L_4481:
        /*0048*/ 	.byte	0x04, 0x17
        /*004a*/ 	.short	(.L_4483 - .L_4482)
.L_4482:
        /*004c*/ 	.word	0x00000000
        /*0050*/ 	.short	0x000f
        /*0052*/ 	.short	0x0068
        /*0054*/ 	.byte	0x00, 0xf0, 0x11, 0x00


	//----- nvinfo : EIATTR_KPARAM_INFO
	.align		4
.L_4483:
        /*0058*/ 	.byte	0x04, 0x17
        /*005a*/ 	.short	(.L_4485 - .L_4484)
.L_4484:
        /*005c*/ 	.word	0x00000000
        /*0060*/ 	.short	0x000e
        /*0062*/ 	.short	0x0060
        /*0064*/ 	.byte	0x00, 0xf5, 0x21, 0x00


	//----- nvinfo : EIATTR_KPARAM_INFO
	.align		4
.L_4485:
        /*0068*/ 	.byte	0x04, 0x17
        /*006a*/ 	.short	(.L_4487 - .L_4486)
.L_4486:
        /*006c*/ 	.word	0x00000000
        /*0070*/ 	.short	0x000d
        /*0072*/ 	.short	0x0058
        /*0074*/ 	.byte	0x00, 0xf5, 0x21, 0x00


	//----- nvinfo : EIATTR_KPARAM_INFO
	.align		4
.L_4487:
        /*0078*/ 	.byte	0x04, 0x17
        /*007a*/ 	.short	(.L_4489 - .L_4488)
.L_4488:
        /*007c*/ 	.word	0x00000000
        /*0080*/ 	.short	0x000c
        /*0082*/ 	.short	0x0050
        /*0084*/ 	.byte	0x00, 0xf0, 0x11, 0x00


	//----- nvinfo : EIATTR_KPARAM_INFO
	.align		4
.L_4489:
        /*0088*/ 	.byte	0x04, 0x17
        /*008a*/ 	.short	(.L_4491 - .L_4490)
.L_4490:
        /*008c*/ 	.word	0x00000000
        /*0090*/ 	.short	0x000b
        /*0092*/ 	.short	0x004c
        /*0094*/ 	.byte	0x00, 0xf0, 0x11, 0x00


	//----- nvinfo : EIATTR_KPARAM_INFO
	.align		4
.L_4491:
        /*0098*/ 	.byte	0x04, 0x17
        /*009a*/ 	.short	(.L_4493 - .L_4492)
.L_4492:
        /*009c*/ 	.word	0x00000000
        /*00a0*/ 	.short	0x000a
        /*00a2*/ 	.short	0x0048
        /*00a4*/ 	.byte	0x00, 0xf0, 0x11, 0x00


	//----- nvinfo : EIATTR_KPARAM_INFO
	.align		4
.L_4493:
        /*00a8*/ 	.byte	0x04, 0x17
        /*00aa*/ 	.short	(.L_4495 - .L_4494)
.L_4494:
        /*00ac*/ 	.word	0x00000000
        /*00b0*/ 	.short	0x0009
        /*00b2*/ 	.short	0x0040
        /*00b4*/ 	.byte	0x00, 0xf5, 0x21, 0x00


	//----- nvinfo : EIATTR_KPARAM_INFO
	.align		4
.L_4495:
        /*00b8*/ 	.byte	0x04, 0x17
        /*00ba*/ 	.short	(.L_4497 - .L_4496)
.L_4496:
        /*00bc*/ 	.word	0x00000000
        /*00c0*/ 	.short	0x0008
        /*00c2*/ 	.short	0x0038
        /*00c4*/ 	.byte	0x00, 0xf0, 0x11, 0x00


	//----- nvinfo : EIATTR_KPARAM_INFO
	.align		4
.L_4497:
        /*00c8*/ 	.byte	0x04, 0x17
        /*00ca*/ 	.short	(.L_4499 - .L_4498)
.L_4498:
        /*00cc*/ 	.word	0x00000000
        /*00d0*/ 	.short	0x0007
        /*00d2*/ 	.short	0x0030
        /*00d4*/ 	.byte	0x00, 0xf5, 0x21, 0x00


	//----- nvinfo : EIATTR_KPARAM_INFO
	.align		4
.L_4499:
        /*00d8*/ 	.byte	0x04, 0x17
        /*00da*/ 	.short	(.L_4501 - .L_4500)
.L_4500:
        /*00dc*/ 	.word	0x00000000
        /*00e0*/ 	.short	0x0006
        /*00e2*/ 	.short	0x0028
        /*00e4*/ 	.byte	0x00, 0xf5, 0x21, 0x00


	//----- nvinfo : EIATTR_KPARAM_INFO
	.align		4
.L_4501:
        /*00e8*/ 	.byte	0x04, 0x17
        /*00ea*/ 	.short	(.L_4503 - .L_4502)
.L_4502:
        /*00ec*/ 	.word	0x00000000
        /*00f0*/ 	.short	0x0005
        /*00f2*/ 	.short	0x0024
        /*00f4*/ 	.byte	0x00, 0xf0, 0x11, 0x00


	//----- nvinfo : EIATTR_KPARAM_INFO
	.align		4
.L_4503:
        /*00f8*/ 	.byte	0x04, 0x17
        /*00fa*/ 	.short	(.L_4505 - .L_4504)
.L_4504:
        /*00fc*/ 	.word	0x00000000
        /*0100*/ 	.short	0x0004
        /*0102*/ 	.short	0x0020
        /*0104*/ 	.byte	0x00, 0xf0, 0x11, 0x00


	//----- nvinfo : EIATTR_KPARAM_INFO
	.align		4
.L_4505:
        /*0108*/ 	.byte	0x04, 0x17
        /*010a*/ 	.short	(.L_4507 - .L_4506)
.L_4506:
        /*010c*/ 	.word	0x00000000
        /*0110*/ 	.short	0x0003
        /*0112*/ 	.short	0x0018
        /*0114*/ 	.byte	0x00, 0xf5, 0x21, 0x00


	//----- nvinfo : EIATTR_KPARAM_INFO
	.align		4
.L_4507:
        /*0118*/ 	.byte	0x04, 0x17
        /*011a*/ 	.short	(.L_4509 - .L_4508)
.L_4508:
        /*011c*/ 	.word	0x00000000
        /*0120*/ 	.short	0x0002
        /*0122*/ 	.short	0x0010
        /*0124*/ 	.byte	0x00, 0xf5, 0x21, 0x00


	//----- nvinfo : EIATTR_KPARAM_INFO
	.align		4
.L_4509:
        /*0128*/ 	.byte	0x04, 0x17
        /*012a*/ 	.short	(.L_4511 - .L_4510)
.L_4510:
        /*012c*/ 	.word	0x00000000
        /*0130*/ 	.short	0x0001
        /*0132*/ 	.short	0x0008
        /*0134*/ 	.byte	0x00, 0xf5, 0x21, 0x00


	//----- nvinfo : EIATTR_KPARAM_INFO
	.align		4
.L_4511:
        /*0138*/ 	.byte	0x04, 0x17
        /*013a*/ 	.short	(.L_4513 - .L_4512)
.L_4512:
        /*013c*/ 	.word	0x00000000
        /*0140*/ 	.short	0x0000
        /*0142*/ 	.short	0x0000
        /*0144*/ 	.byte	0x00, 0xf5, 0x21, 0x00


	//----- nvinfo : EIATTR_SPARSE_MMA_MASK
	.align		4
.L_4513:
        /*0148*/ 	.byte	0x03, 0x50
        /*014a*/ 	.short	0x0000


	//----- nvinfo : EIATTR_MAXREG_COUNT
	.align		4
        /*014c*/ 	.byte	0x03, 0x1b
        /*014e*/ 	.short	0x00ff


	//----- nvinfo : EIATTR_NUM_BARRIERS
	.align		4
        /*0150*/ 	.byte	0x02, 0x4c
        /*0152*/ 	.byte	0x01
	.zero		1


	//----- nvinfo : EIATTR_EXTERNS
	.align		4
        /*0154*/ 	.byte	0x04, 0x0f
        /*0156*/ 	.short	(.L_4515 - .L_4514)


	//   ....[0]....
	.align		4
.L_4514:
        /*0158*/ 	.word	index@(__assertfail)


	//----- nvinfo : EIATTR_MERCURY_ISA_VERSION
	.align		4
.L_4515:
        /*015c*/ 	.byte	0x03, 0x5f
        /*015e*/ 	.short	0x0101


	//----- nvinfo : EIATTR_COOP_GROUP_MASK_REGIDS
	.align		4
        /*0160*/ 	.byte	0x04, 0x29
        /*0162*/ 	.short	(.L_4517 - .L_4516)


	//   ....[0]....
.L_4516:
        /*0164*/ 	.word	0xffffffff


	//   ....[1]....
        /*0168*/ 	.word	0xffffffff


	//   ....[2]....
        /*016c*/ 	.word	0xffffffff


	//   ....[3]....
        /*0170*/ 	.word	0xffffffff


	//   ....[4]....
        /*0174*/ 	.word	0xffffffff


	//   ....[5]....
        /*0178*/ 	.word	0xffffffff


	//   ....[6]....
        /*017c*/ 	.word	0xffffffff


	//   ....[7]....
        /*0180*/ 	.word	0xffffffff


	//   ....[8]....
        /*0184*/ 	.word	0xffffffff


	//   ....[9]....
        /*0188*/ 	.word	0xffffffff


	//   ....[10]....
        /*018c*/ 	.word	0xffffffff


	//   ....[11]....
        /*0190*/ 	.word	0xffffffff


	//   ....[12]....
        /*0194*/ 	.word	0xffffffff


	//   ....[13]....
        /*0198*/ 	.word	0xffffffff


	//   ....[14]....
        /*019c*/ 	.word	0xffffffff


	//   ....[15]....
        /*01a0*/ 	.word	0x0500000f


	//   ....[16]....
        /*01a4*/ 	.word	0x0500000f


	//   ....[17]....
        /*01a8*/ 	.word	0x0500000f


	//   ....[18]....
        /*01ac*/ 	.word	0x0500000f


	//----- nvinfo : EIATTR_COOP_GROUP_INSTR_OFFSETS
	.align		4
.L_4517:
        /*01b0*/ 	.byte	0x04, 0x28
        /*01b2*/ 	.short	(.L_4519 - .L_4518)


	//   ....[0]....
.L_4518:
        /*01b4*/ 	.word	0x00000270


	//   ....[1]....
        /*01b8*/ 	.word	0x00000290


	//   ....[2]....
        /*01bc*/ 	.word	0x000002b0


	//   ....[3]....
        /*01c0*/ 	.word	0x000002d0


	//   ....[4]....
        /*01c4*/ 	.word	0x000003d0


	//   ....[5]....
        /*01c8*/ 	.word	0x000003f0


	//   ....[6]....
        /*01cc*/ 	.word	0x00000420


	//   ....[7]....
        /*01d0*/ 	.word	0x00001250


	//   ....[8]....
        /*01d4*/ 	.word	0x00001280


	//   ....[9]....
        /*01d8*/ 	.word	0x000012a0


	//   ....[10]....
        /*01dc*/ 	.word	0x000012c0


	//   ....[11]....
        /*01e0*/ 	.word	0x000012e0


	//   ....[12]....
        /*01e4*/ 	.word	0x00001330


	//   ....[13]....
        /*01e8*/ 	.word	0x00001350


	//   ....[14]....
        /*01ec*/ 	.word	0x00001370


	//   ....[15]....
        /*01f0*/ 	.word	0x00002000


	//   ....[16]....
        /*01f4*/ 	.word	0x00002060


	//   ....[17]....
        /*01f8*/ 	.word	0x000020c0


	//   ....[18]....
        /*01fc*/ 	.word	0x00002120


	//----- nvinfo : EIATTR_VRC_CTA_INIT_COUNT
	.align		4
.L_4519:
        /*0200*/ 	.byte	0x02, 0x4a
	.zero		1
	.zero		1


	//----- nvinfo : EIATTR_SYSCALL_OFFSETS
	.align		4
        /*0204*/ 	.byte	0x04, 0x46
        /*0206*/ 	.short	(.L_4521 - .L_4520)


	//   ....[0]....
.L_4520:
        /*0208*/ 	.word	0x00000220


	//----- nvinfo : EIATTR_EXIT_INSTR_OFFSETS
	.align		4
.L_4521:
        /*020c*/ 	.byte	0x04, 0x1c
        /*020e*/ 	.short	(.L_4523 - .L_4522)


	//   ....[0]....
.L_4522:
        /*0210*/ 	.word	0x00001e50


	//   ....[1]....
        /*0214*/ 	.word	0x00001eb0


	//   ....[2]....
        /*0218*/ 	.word	0x00001fb0


	//----- nvinfo : EIATTR_CRS_STACK_SIZE
	.align		4
.L_4523:
        /*021c*/ 	.byte	0x04, 0x1e
        /*021e*/ 	.short	(.L_4525 - .L_4524)
.L_4524:
        /*0220*/ 	.word	0x00000000


	//----- nvinfo : EIATTR_CBANK_PARAM_SIZE
	.align		4
.L_4525:
        /*0224*/ 	.byte	0x03, 0x19
        /*0226*/ 	.short	0x007c


	//----- nvinfo : EIATTR_PARAM_CBANK
	.align		4
        /*0228*/ 	.byte	0x04, 0x0a
        /*022a*/ 	.short	(.L_4527 - .L_4526)
	.align		4
.L_4526:
        /*022c*/ 	.word	index@(.nv.constant0._ZN4vllm25paged_attention_v1_kernelI13__nv_bfloat16hLi32ELi16ELi128ELNS_18Fp8KVCacheDataTypeE2ELb0EEEvPT_PKS3_PKT0_S9_ifPKiSB_iPKfiiiSD_SD_iiiii)
        /*0230*/ 	.short	0x0380
        /*0232*/ 	.short	0x007c


	//----- nvinfo : EIATTR_SW_WAR
	.align		4
.L_4527:
        /*0234*/ 	.byte	0x04, 0x36
        /*0236*/ 	.short	(.L_4529 - .L_4528)
.L_4528:
        /*0238*/ 	.word	0x00000008
.L_4529:


//--------------------- .nv.info._ZN4vllm25paged_attention_v1_kernelI13__nv_bfloat16hLi256ELi16ELi128ELNS_18Fp8KVCacheDataTypeE2ELb1EEEvPT_PKS3_PKT0_S9_ifPKiSB_iPKfiiiSD_SD_iiiii --------------------------
	.section	.nv.info._ZN4vllm25paged_attention_v1_kernelI13__nv_bfloat16hLi256ELi16ELi128ELNS_18Fp8KVCacheDataTypeE2ELb1EEEvPT_PKS3_PKT0_S9_ifPKiSB_iPKfiiiSD_SD_iiiii,"",@"SHT_CUDA_INFO"
	.sectionflags	@""
	.align	4


	//----- nvinfo : EIATTR_CUDA_API_VERSION
	.align		4
        /*0000*/ 	.byte	0x04, 0x37
        /*0002*/ 	.short	(.L_4531 - .L_4530)
.L_4530:
        /*0004*/ 	.word	0x00000082


	//----- nvinfo : EIATTR_KPARAM_INFO
	.align		4
.L_4531:
        /*0008*/ 	.byte	0x04, 0x17
        /*000a*/ 	.short	(.L_4533 - .L_4532)
.L_4532:
        /*000c*/ 	.word	0x00000000
        /*0010*/ 	.short	0x0013
        /*0012*/ 	.short	0x0078
        /*0014*/ 	.byte	0x00, 0xf0, 0x11, 0x00


	//----- nvinfo : EIATTR_KPARAM_INFO
	.align		4
.L_4533:
        /*0018*/ 	.byte	0x04, 0x17
        /*001a*/ 	.short	(.L_4535 - .L_4534)
.L_4534:
        /*001c*/ 	.word	0x00000000
        /*0020*/ 	.short	0x0012
        /*0022*/ 	.short	0x0074
        /*0024*/ 	.byte	0x00, 0xf0, 0x11, 0x00


	//----- nvinfo : EIATTR_KPARAM_INFO
	.align		4
.L_4535:
        /*0028*/ 	.byte	0x04, 0x17
        /*002a*/ 	.short	(.L_4537 - .L_4536)
.L_4536:
        /*002c*/ 	.word	0x00000000
        /*0030*/ 	.short	0x0011
        /*0032*/ 	.short	0x0070
        /*0034*/ 	.byte	0x00, 0xf0, 0x11, 0x00


	//----- nvinfo : EIATTR_KPARAM_INFO
	.align		4
.L_4537:
        /*0038*/ 	.byte	0x04, 0x17
        /*003a*/ 	.short	(.L_4539 - .L_4538)
.L_4538:
        /*003c*/ 	.word	0x00000000
        /*0040*/ 	.short	0x0010
        /*0042*/ 	.short	0x006c
        /*0044*/ 	.byte	0x00, 0xf0, 0x11, 0x00


	//----- nvinfo : EIATTR_KPARAM_INFO
	.align		4
.L_4539:
        /*0048*/ 	.byte	0x04, 0x17
        /*004a*/ 	.short	(.L_4541 - .L_4540)
.L_4540:
        /*004c*/ 	.word	0x00000000
        /*0050*/ 	.short	0x000f
        /*0052*/ 	.short	0x0068
        /*0054*/ 	.byte	0x00, 0xf0, 0x11, 0x00


	//----- nvinfo : EIATTR_KPARAM_INFO
	.align		4
.L_4541:
        /*0058*/ 	.byte	0x04, 0x17
        /*005a*/ 	.short	(.L_4543 - .L_4542)
.L_4542:
        /*005c*/ 	.word	0x00000000
        /*0060*/ 	.short	0x000e
        /*0062*/ 	.short	0x0060
        /*0064*/ 	.byte	0x00, 0xf5, 0x21, 0x00


	//----- nvinfo : EIATTR_KPARAM_INFO
	.align		4
.L_4543:
        /*0068*/ 	.byte	0x04, 0x17
        /*006a*/ 	.short	(.L_4545 - .L_4544)
.L_4544:
        /*006c*/ 	.word	0x00000000
        /*0070*/ 	.short	0x000d
        /*0072*/ 	.short	0x0058
        /*0074*/ 	.byte	0x00, 0xf5, 0x21, 0x00


	//----- nvinfo : EIATTR_KPARAM_INFO
	.align		4
.L_4545:
        /*0078*/ 	.byte	0x04, 0x17
        /*007a*/ 	.short	(.L_4547 - .L_4546)
.L_4546:
        /*007c*/ 	.word	0x00000000
        /*0080*/ 	.short	0x000c
        /*0082*/ 	.short	0x0050
        /*0084*/ 	.byte	0x00, 0xf0, 0x11, 0x00


	//----- nvinfo : EIATTR_KPARAM_INFO
	.align		4
.L_4547:
        /*0088*/ 	.byte	0x04, 0x17
        /*008a*/ 	.short	(.L_4549 - .L_4548)
.L_4548:
        /*008c*/ 	.word	0x00000000
        /*0090*/ 	.short	0x000b
        /*0092*/ 	.short	0x004c
        /*0094*/ 	.byte	0x00, 0xf0, 0x11, 0x00


	//----- nvinfo : EIATTR_KPARAM_INFO
	.align		4
.L_4549:
        /*0098*/ 	.byte	0x04, 0x17
        /*009a*/ 	.short	(.L_4551 - .L_4550)
.L_4550:
        /*009c*/ 	.word	0x00000000
        /*00a0*/ 	.short	0x000a
        /*00a2*/ 	.short	0x0048
        /*00a4*/ 	.byte	0x00, 0xf0, 0x11, 0x00


	//----- nvinfo : EIATTR_KPARAM_INFO
	.align		4
.L_4551:
        /*00a8*/ 	.byte	0x04, 0x17
        /*00aa*/ 	.short	(.L_4553 - .L_4552)
.L_4552:
        /*00ac*/ 	.word	0x00000000
        /*00b0*/ 	.short	0x0009
        /*00b2*/ 	.short	0x0040
        /*00b4*/ 	.byte	0x00, 0xf5, 0x21, 0x00


	//----- nvinfo : EIATTR_KPARAM_INFO
	.align		4
.L_4553:
        /*00b8*/ 	.byte	0x04, 0x17
        /*00ba*/ 	.short	(.L_4555 - .L_4554)
.L_4554:
        /*00bc*/ 	.word	0x00000000
        /*00c0*/ 	.short	0x0008
        /*00c2*/ 	.short	0x0038
        /*00c4*/ 	.byte	0x00, 0xf0, 0x11, 0x00


	//----- nvinfo : EIATTR_KPARAM_INFO
	.align		4
.L_4555:
        /*00c8*/ 	.byte	0x04, 0x17
        /*00ca*/ 	.short	(.L_4557 - .L_4556)
.L_4556:
        /*00cc*/ 	.word	0x00000000
        /*00d0*/ 	.short	0x0007
        /*00d2*/ 	.short	0x0030
        /*00d4*/ 	.byte	0x00, 0xf5, 0x21, 0x00


	//----- nvinfo : EIATTR_KPARAM_INFO
	.align		4
.L_4557:
        /*00d8*/ 	.byte	0x04, 0x17
        /*00da*/ 	.short	(.L_4559 - .L_4558)
.L_4558:
        /*00dc*/ 	.word	0x00000000
        /*00e0*/ 	.short	0x0006
        /*00e2*/ 	.short	0x0028
        /*00e4*/ 	.byte	0x00, 0xf5, 0x21, 0x00


	//----- nvinfo : EIATTR_KPARAM_INFO
	.align		4
.L_4559:
        /*00e8*/ 	.byte	0x04, 0x17
        /*00ea*/ 	.short	(.L_4561 - .L_4560)
.L_4560:
        /*00ec*/ 	.word	0x00000000
        /*00f0*/ 	.short	0x0005
        /*00f2*/ 	.short	0x0024
        /*00f4*/ 	.byte	0x00, 0xf0, 0x11, 0x00


	//----- nvinfo : EIATTR_KPARAM_INFO
	.align		4
.L_4561:
        /*00f8*/ 	.byte	0x04, 0x17
        /*00fa*/ 	.short	(.L_4563 - .L_4562)
.L_4562:
        /*00fc*/ 	.word	0x00000000
        /*0100*/ 	.short	0x0004
        /*0102*/ 	.short	0x0020
        /*0104*/ 	.byte	0x00, 0xf0, 0x11, 0x00


	//----- nvinfo : EIATTR_KPARAM_INFO
	.align		4
.L_4563:
        /*0108*/ 	.byte	0x04, 0x17
        /*010a*/ 	.short	(.L_4565 - .L_4564)
.L_4564:
        /*010c*/ 	.word	0x00000000
        /*0110*/ 	.short	0x0003
        /*0112*/ 	.short	0x0018
        /*0114*/ 	.byte	0x00, 0xf5, 0x21, 0x00


	//----- nvinfo : EIATTR_KPARAM_INFO
	.align		4
.L_4565:
        /*0118*/ 	.byte	0x04, 0x17
        /*011a*/ 	.short	(.L_4567 - .L_4566)
.L_4566:
        /*011c*/ 	.word	0x00000000
        /*0120*/ 	.short	0x0002
        /*0122*/ 	.short	0x0010
        /*0124*/ 	.byte	0x00, 0xf5, 0x21, 0x00


	//----- nvinfo : EIATTR_KPARAM_INFO
	.align		4
.L_4567:
        /*0128*/ 	.byte	0x04, 0x17
        /*012a*/ 	.short	(.L_4569 - .L_4568)
.L_4568:
        /*012c*/ 	.word	0x00000000
        /*0130*/ 	.short	0x0001
        /*0132*/ 	.short	0x0008
        /*0134*/ 	.byte	0x00, 0xf5, 0x21, 0x00


	//----- nvinfo : EIATTR_KPARAM_INFO
	.align		4
.L_4569:
        /*0138*/ 	.byte	0x04, 0x17
        /*013a*/ 	.short	(.L_4571 - .L_4570)
.L_4570:
        /*013c*/ 	.word	0x00000000
        /*0140*/ 	.short	0x0000
        /*0142*/ 	.short	0x0000
        /*0144*/ 	.byte	0x00, 0xf5, 0x21, 0x00


	//----- nvinfo : EIATTR_SPARSE_MMA_MASK
	.align		4
.L_4571:
        /*0148*/ 	.byte	0x03, 0x50
        /*014a*/ 	.short	0x0000


	//----- nvinfo : EIATTR_MAXREG_COUNT
	.align		4
        /*014c*/ 	.byte	0x03, 0x1b
        /*014e*/ 	.short	0x00ff


	//----- nvinfo : EIATTR_NUM_BARRIERS
	.align		4
        /*0150*/ 	.byte	0x02, 0x4c
        /*0152*/ 	.byte	0x01
	.zero		1


	//----- nvinfo : EIATTR_EXTERNS
	.align		4
        /*0154*/ 	.byte	0x04, 0x0f
        /*0156*/ 	.short	(.L_4573 - .L_4572)


	//   ....[0]....
	.align		4
.L_4572:
        /*0158*/ 	.word	index@(__assertfail)


	//----- nvinfo : EIATTR_MERCURY_ISA_VERSION
	.align		4
.L_4573:
        /*015c*/ 	.byte	0x03, 0x5f
        /*015e*/ 	.short	0x0101


	//----- nvinfo : EIATTR_COOP_GROUP_MASK_REGIDS
	.align		4
        /*0160*/ 	.byte	0x04, 0x29
        /*0162*/ 	.short	(.L_4575 - .L_4574)


	//   ....[0]....
.L_4574:
        /*0164*/ 	.word	0xffffffff


	//   ....[1]....
        /*0168*/ 	.word	0xffffffff


	//   ....[2]....
        /*016c*/ 	.word	0xffffffff


	//   ....[3]....
        /*0170*/ 	.word	0xffffffff


	//   ....[4]....
        /*0174*/ 	.word	0xffffffff


	//   ....[5]....
        /*0178*/ 	.word	0xffffffff


	//   ....[6]....
        /*017c*/ 	.word	0xffffffff


	//   ....[7]....
        /*0180*/ 	.word	0xffffffff


	//   ....[8]....
        /*0184*/ 	.word	0xffffffff


	//   ....[9]....
        /*0188*/ 	.word	0xffffffff


	//   ....[10]....
        /*018c*/ 	.word	0xffffffff


	//   ....[11]....
        /*0190*/ 	.word	0xffffffff


	//   ....[12]....
        /*0194*/ 	.word	0xffffffff


	//   ....[13]....
        /*0198*/ 	.word	0xffffffff


	//   ....[14]....
        /*019c*/ 	.word	0xffffffff


	//   ....[15]....
        /*01a0*/ 	.word	0x0500000f


	//   ....[16]....
        /*01a4*/ 	.word	0x0500000f


	//   ....[17]....
        /*01a8*/ 	.word	0x0500000f


	//   ....[18]....
        /*01ac*/ 	.word	0x0500000f


	//   ....[19]....
        /*01b0*/ 	.word	0x0500000f


	//   ....[20]....
        /*01b4*/ 	.word	0x0500000f


	//   ....[21]....
        /*01b8*/ 	.word	0x0500000f


	//   ....[22]....
        /*01bc*/ 	.word	0x0500000f


	//   ....[23]....
        /*01c0*/ 	.word	0x0500000f


	//   ....[24]....
        /*01c4*/ 	.word	0x0500000f


	//   ....[25]....
        /*01c8*/ 	.word	0x0500000f


	//   ....[26]....
        /*01cc*/ 	.word	0x0500000f


	//   ....[27]....
        /*01d0*/ 	.word	0x0500000f


	//   ....[28]....
        /*01d4*/ 	.word	0x0500000f


	//   ....[29]....
        /*01d8*/ 	.word	0x0500000f


	//   ....[30]....
        /*01dc*/ 	.word	0x0500000f


	//   ....[31]....
        /*01e0*/ 	.word	0x0500000f


	//   ....[32]....
        /*01e4*/ 	.word	0x0500000f


	//   ....[33]....
        /*01e8*/ 	.word	0x0500000f


	//   ....[34]....
        /*01ec*/ 	.word	0x0500000f


	//----- nvinfo : EIATTR_COOP_GROUP_INSTR_OFFSETS
	.align		4
.L_4575:
        /*01f0*/ 	.byte	0x04, 0x28
        /*01f2*/ 	.short	(.L_4577 - .L_4576)


	//   ....[0]....
.L_4576:
        /*01f4*/ 	.word	0x00000af0


	//   ....[1]....
        /*01f8*/ 	.word	0x00000b10


	//   ....[2]....
        /*01fc*/ 	.word	0x00000b30


	//   ....[3]....
        /*0200*/ 	.word	0x00000b50


	//   ....[4]....
        /*0204*/ 	.word	0x00000c60


	//   ....[5]....
        /*0208*/ 	.word	0x00000c80


	//   ....[6]....
        /*020c*/ 	.word	0x00000ca0


	//   ....[7]....
        /*0210*/ 	.word	0x00001ad0


	//   ....[8]....
        /*0214*/ 	.word	0x00001b00


	//   ....[9]....
        /*0218*/ 	.word	0x00001b20


	//   ....[10]....
        /*021c*/ 	.word	0x00001b40


	//   ....[11]....
        /*0220*/ 	.word	0x00001b60


	//   ....[12]....
        /*0224*/ 	.word	0x00001bb0


	//   ....[13]....
        /*0228*/ 	.word	0x00001bd0


	//   ....[14]....
        /*022c*/ 	.word	0x00001bf0


	//   ....[15]....
        /*0230*/ 	.word	0x00003870


	//   ....[16]....
        /*0234*/ 	.word	0x000038d0


	//   ....[17]....
        /*0238*/ 	.word	0x00003930


	//   ....[18]....
        /*023c*/ 	.word	0x00003990


	//   ....[19]....
        /*0240*/ 	.word	0x00003a10


	//   ....[20]....
        /*0244*/ 	.word	0x00003a50


	//   ....[21]....
        /*0248*/ 	.word	0x00003aa0


	//   ....[22]....
        /*024c*/ 	.word	0x00003af0


	//   ....[23]....
        /*0250*/ 	.word	0x00003b40


	//   ....[24]....
        /*0254*/ 	.word	0x00003b90


	//   ....[25]....
        /*0258*/ 	.word	0x00003be0


	//   ....[26]....
        /*025c*/ 	.word	0x00003c30


	//   ....[27]....
        /*0260*/ 	.word	0x00003c80


	//   ....[28]....
        /*0264*/ 	.word	0x00003cd0


	//   ....[29]....
        /*0268*/ 	.word	0x00003d20


	//   ....[30]....
        /*026c*/ 	.word	0x00003d70


	//   ....[31]....
        /*0270*/ 	.word	0x00003dc0


	//   ....[32]....
        /*0274*/ 	.word	0x00003e10


	//   ....[33]....
        /*0278*/ 	.word	0x00003e60


	//   ....[34]....
        /*027c*/ 	.word	0x00003eb0


	//----- nvinfo : EIATTR_VRC_CTA_INIT_COUNT
	.align		4
.L_4577:
        /*0280*/ 	.byte	0x02, 0x4a
	.zero		1
	.zero		1


	//----- nvinfo : EIATTR_SYSCALL_OFFSETS
	.align		4
        /*0284*/ 	.byte	0x04, 0x46
        /*0286*/ 	.short	(.L_4579 - .L_4578)


	//   ....[0]....
.L_4578:
        /*0288*/ 	.word	0x00002990


	//   ....[1]....
        /*028c*/ 	.word	0x00003810


	//----- nvinfo : EIATTR_EXIT_INSTR_OFFSETS
	.align		4
.L_4579:
        /*0290*/ 	.byte	0x04, 0x1c
        /*0292*/ 	.short	(.L_4581 - .L_4580)


	//   ....[0]....
.L_4580:
        /*0294*/ 	.word	0x00003420


	//   ....[1]....
        /*0298*/ 	.word	0x00003460


	//   ....[2]....
        /*029c*/ 	.word	0x00003710


	//   ....[3]....
        /*02a0*/ 	.word	0x00003820


	//----- nvinfo : EIATTR_CRS_STACK_SIZE
	.align		4
.L_4581:
        /*02a4*/ 	.byte	0x04, 0x1e
        /*02a6*/ 	.short	(.L_4583 - .L_4582)
.L_4582:
        /*02a8*/ 	.word	0x00000000


	//----- nvinfo : EIATTR_CBANK_PARAM_SIZE
	.align		4
.L_4583:
        /*02ac*/ 	.byte	0x03, 0x19
        /*02ae*/ 	.short	0x007c


	//----- nvinfo : EIATTR_PARAM_CBANK
	.align		4
        /*02b0*/ 	.byte	0x04, 0x0a
        /*02b2*/ 	.short	(.L_4585 - .L_4584)
	.align		4
.L_4584:
        /*02b4*/ 	.word	index@(.nv.constant0._ZN4vllm25paged_attention_v1_kernelI13__nv_bfloat16hLi256ELi16ELi128ELNS_18Fp8KVCacheDataTypeE2ELb1EEEvPT_PKS3_PKT0_S9_ifPKiSB_iPKfiiiSD_SD_iiiii)
        /*02b8*/ 	.short	0x0380
        /*02ba*/ 	.short	0x007c


	//----- nvinfo : EIATTR_SW_WAR
	.align		4
.L_4585:
        /*02bc*/ 	.byte	0x04, 0x36
        /*02be*/ 	.short	(.L_4587 - .L_4586)
.L_4586:
        /*02c0*/ 	.word	0x00000008
.L_4587:


//--------------------- .nv.info._ZN4vllm25paged_attention_v1_kernelI13__nv_bfloat16hLi192ELi16ELi128ELNS_18Fp8KVCacheDataTypeE2ELb1EEEvPT_PKS3_PKT0_S9_ifPKiSB_iPKfiiiSD_SD_iiiii --------------------------
	.section	.nv.info._ZN4vllm25paged_attention_v1_kernelI13__nv_bfloat16hLi192ELi16ELi128ELNS_18Fp8KVCacheDataTypeE2ELb1EEEvPT_PKS3_PKT0_S9_ifPKiSB_iPKfiiiSD_SD_iiiii,"",@"SHT_CUDA_INFO"
	.sectionflags	@""
	.align	4


	//----- nvinfo : EIATTR_CUDA_API_VERSION
	.align		4
        /*0000*/ 	.byte	0x04, 0x37
        /*0002*/ 	.short	(.L_4589 - .L_4588)
.L_4588:
        /*0004*/ 	.word	0x00000082


	//----- nvinfo : EIATTR_KPARAM_INFO
	.align		4
.L_4589:
        /*0008*/ 	.byte	0x04, 0x17
        /*000a*/ 	.short	(.L_4591 - .L_4590)
.L_4590:
        /*000c*/ 	.word	0x00000000
        /*0010*/ 	.short	0x0013
        /*0012*/ 	.short	0x0078
        /*0014*/ 	.byte	0x00, 0xf0, 0x11, 0x00


	//----- nvinfo : EIATTR_KPARAM_INFO
	.align		4
.L_4591:
        /*0018*/ 	.byte	0x04, 0x17
        /*001a*/ 	.short	(.L_4593 - .L_4592)
.L_4592:
        /*001c*/ 	.word	0x00000000
        /*0020*/ 	.short	0x0012
        /*0022*/ 	.short	0x0074
        /*0024*/ 	.byte	0x00, 0xf0, 0x11, 0x00


	//----- nvinfo : EIATTR_KPARAM_INFO
	.align		4
.L_4593:
        /*0028*/ 	.byte	0x04, 0x17
        /*002a*/ 	.short	(.L_4595 - .L_4594)
.L_4594:
        /*002c*/ 	.word	0x00000000
        /*0030*/ 	.short	0x0011
        /*0032*/ 	.short	0x0070
        /*0034*/ 	.byte	0x00, 0xf0, 0x11, 0x00


	//----- nvinfo : EIATTR_KPARAM_INFO
	.align		4
.L_4595:
        /*0038*/ 	.byte	0x04, 0x17
        /*003a*/ 	.short	(.L_4597 - .L_4596)
.L_4596:
        /*003c*/ 	.word	0x00000000
        /*0040*/ 	.short	0x0010
        /*0042*/ 	.short	0x006c
        /*0044*/ 	.byte	0x00, 0xf0, 0x11, 0x00


	//----- nvinfo : EIATTR_KPARAM_INFO
	.align		4
.L_4597:
        /*0048*/ 	.byte	0x04, 0x17
        /*004a*/ 	.short	(.L_4599 - .L_4598)
.L_4598:
        /*004c*/ 	.word	0x00000000
        /*0050*/ 	.short	0x000f
        /*0052*/ 	.short	0x0068
        /*0054*/ 	.byte	0x00, 0xf0, 0x11, 0x00


	//----- nvinfo : EIATTR_KPARAM_INFO
	.align		4
.L_4599:
        /*0058*/ 	.byte	0x04, 0x17
        /*005a*/ 	.short	(.L_4601 - .L_4600)
.L_4600:
        /*005c*/ 	.word	0x00000000
        /*0060*/ 	.short	0x000e
        /*0062*/ 	.short	0x0060
        /*0064*/ 	.byte	0x00, 0xf5, 0x21, 0x00


	//----- nvinfo : EIATTR_KPARAM_INFO
	.align		4
.L_4601:
        /*0068*/ 	.byte	0x04, 0x17
        /*006a*/ 	.short	(.L_4603 - .L_4602)
.L_4602:
        /*006c*/ 	.word	0x00000000
        /*0070*/ 	.short	0x000d
        /*0072*/ 	.short	0x0058
        /*0074*/ 	.byte	0x00, 0xf5, 0x21, 0x00


	//----- nvinfo : EIATTR_KPARAM_INFO
	.align		4
.L_4603:
        /*0078*/ 	.byte	0x04, 0x17
        /*007a*/ 	.short	(.L_4605 - .L_4604)
.L_4604:
        /*007c*/ 	.word	0x00000000
        /*0080*/ 	.short	0x000c
        /*0082*/ 	.short	0x0050
        /*0084*/ 	.byte	0x00, 0xf0, 0x11, 0x00


	//----- nvinfo : EIATTR_KPARAM_INFO
	.align		4
.L_4605:
        /*0088*/ 	.byte	0x04, 0x17
        /*008a*/ 	.short	(.L_4607 - .L_4606)
.L_4606:
        /*008c*/ 	.word	0x00000000
        /*0090*/ 	.short	0x000b
        /*0092*/ 	.short	0x004c
        /*0094*/ 	.byte	0x00, 0xf0, 0x11, 0x00


	//----- nvinfo : EIATTR_KPARAM_INFO
	.align		4
.L_4607:
        /*0098*/ 	.byte	0x04, 0x17
        /*009a*/ 	.short	(.L_4609 - .L_4608)
.L_4608:
        /*009c*/ 	.word	0x00000000
        /*00a0*/ 	.short	0x000a
        /*00a2*/ 	.short	0x0048
        /*00a4*/ 	.byte	0x00, 0xf0, 0x11, 0x00


	//----- nvinfo : EIATTR_KPARAM_INFO
	.align		4
.L_4609:
        /*00a8*/ 	.byte	0x04, 0x17
        /*00aa*/ 	.short	(.L_4611 - .L_4610)
.L_4610:
        /*00ac*/ 	.word	0x00000000
        /*00b0*/ 	.short	0x0009
        /*00b2*/ 	.short	0x0040
        /*00b4*/ 	.byte	0x00, 0xf5, 0x21, 0x00


	//----- nvinfo : EIATTR_KPARAM_INFO
	.align		4
.L_4611:
        /*00b8*/ 	.byte	0x04, 0x17
        /*00ba*/ 	.short	(.L_4613 - .L_4612)
.L_4612:
        /*00bc*/ 	.word	0x00000000
        /*00c0*/ 	.short	0x0008
        /*00c2*/ 	.short	0x0038
        /*00c4*/ 	.byte	0x00, 0xf0, 0x11, 0x00


	//----- nvinfo : EIATTR_KPARAM_INFO
	.align		4
.L_4613:
        /*00c8*/ 	.byte	0x04, 0x17
        /*00ca*/ 	.short	(.L_4615 - .L_4614)
.L_4614:
        /*00cc*/ 	.word	0x00000000
        /*00d0*/ 	.short	0x0007
        /*00d2*/ 	.short	0x0030
        /*00d4*/ 	.byte	0x00, 0xf5, 0x21, 0x00


	//----- nvinfo : EIATTR_KPARAM_INFO
	.align		4
.L_4615:
        /*00d8*/ 	.byte	0x04, 0x17
        /*00da*/ 	.short	(.L_4617 - .L_4616)
.L_4616:
        /*00dc*/ 	.word	0x00000000
        /*00e0*/ 	.short	0x0006
        /*00e2*/ 	.short	0x0028
        /*00e4*/ 	.byte	0x00, 0xf5, 0x21, 0x00


	//----- nvinfo : EIATTR_KPARAM_INFO
	.align		4
.L_4617:
        /*00e8*/ 	.byte	0x04, 0x17
        /*00ea*/ 	.short	(.L_4619 - .L_4618)
.L_4618:
        /*00ec*/ 	.word	0x00000000
        /*00f0*/ 	.short	0x0005
        /*00f2*/ 	.short	0x0024
        /*00f4*/ 	.byte	0x00, 0xf0, 0x11, 0x00


	//----- nvinfo : EIATTR_KPARAM_INFO
	.align		4
.L_4619:
        /*00f8*/ 	.byte	0x04, 0x17
        /*00fa*/ 	.short	(.L_4621 - .L_4620)
.L_4620:
        /*00fc*/ 	.word	0x00000000
        /*0100*/ 	.short	0x0004
        /*0102*/ 	.short	0x0020
        /*0104*/ 	.byte	0x00, 0xf0, 0x11, 0x00


	//----- nvinfo : EIATTR_KPARAM_INFO
	.align		4
.L_4621:
        /*0108*/ 	.byte	0x04, 0x17
        /*010a*/ 	.short	(.L_4623 - .L_4622)
.L_4622:
        /*010c*/ 	.word	0x00000000
        /*0110*/ 	.short	0x0003
        /*0112*/ 	.short	0x0018
        /*0114*/ 	.byte	0x00, 0xf5, 0x21, 0x00


	//----- nvinfo : EIATTR_KPARAM_INFO
	.align		4
.L_4623:
        /*0118*/ 	.byte	0x04, 0x17
        /*011a*/ 	.short	(.L_4625 - .L_4624)
.L_4624:
        /*011c*/ 	.word	0x00000000
        /*0120*/ 	.short	0x0002
        /*0122*/ 	.short	0x0010
        /*0124*/ 	.byte	0x00, 0xf5, 0x21, 0x00


	//----- nvinfo : EIATTR_KPARAM_INFO
	.align		4
.L_4625:
        /*0128*/ 	.byte	0x04, 0x17
        /*012a*/ 	.short	(.L_4627 - .L_4626)
.L_4626:
        /*012c*/ 	.word	0x00000000
        /*0130*/ 	.short	0x0001
        /*0132*/ 	.short	0x0008
        /*0134*/ 	.byte	0x00, 0xf5, 0x21, 0x00


	//----- nvinfo : EIATTR_KPARAM_INFO
	.align		4
.L_4627:
        /*0138*/ 	.byte	0x04, 0x17
        /*013a*/ 	.short	(.L_4629 - .L_4628)
.L_4628:
        /*013c*/ 	.word	0x00000000
        /*0140*/ 	.short	0x0000
        /*0142*/ 	.short	0x0000
        /*0144*/ 	.byte	0x00, 0xf5, 0x21, 0x00


	//----- nvinfo : EIATTR_SPARSE_MMA_MASK
	.align		4
.L_4629:
        /*0148*/ 	.byte	0x03, 0x50
        /*014a*/ 	.short	0x0000


	//----- nvinfo : EIATTR_MAXREG_COUNT
	.align		4
        /*014c*/ 	.byte	0x03, 0x1b
        /*014e*/ 	.short	0x00ff


	//----- nvinfo : EIATTR_NUM_BARRIERS
	.align		4
        /*0150*/ 	.byte	0x02, 0x4c
        /*0152*/ 	.byte	0x01
	.zero		1


	//----- nvinfo : EIATTR_EXTERNS
	.align		4
        /*0154*/ 	.byte	0x04, 0x0f
        /*0156*/ 	.short	(.L_4631 - .L_4630)


	//   ....[0]....
	.align		4
.L_4630:
        /*0158*/ 	.word	index@(__assertfail)


	//----- nvinfo : EIATTR_MERCURY_ISA_VERSION
	.align		4
.L_4631:
        /*015c*/ 	.byte	0x03, 0x5f
        /*015e*/ 	.short	0x0101


	//----- nvinfo : EIATTR_COOP_GROUP_MASK_REGIDS
	.align		4
        /*0160*/ 	.byte	0x04, 0x29
        /*0162*/ 	.short	(.L_4633 - .L_4632)


	//   ....[0]....
.L_4632:
        /*0164*/ 	.word	0xffffffff


	//   ....[1]....
        /*0168*/ 	.word	0xffffffff


	//   ....[2]....
        /*016c*/ 	.word	0xffffffff


	//   ....[3]....
        /*0170*/ 	.word	0xffffffff


	//   ....[4]....
        /*0174*/ 	.word	0xffffffff


	//   ....[5]....
        /*0178*/ 	.word	0xffffffff


	//   ....[6]....
        /*017c*/ 	.word	0xffffffff


	//   ....[7]....
        /*0180*/ 	.word	0xffffffff


	//   ....[8]....
        /*0184*/ 	.word	0xffffffff


	//   ....[9]....
        /*0188*/ 	.word	0xffffffff


	//   ....[10]....
        /*018c*/ 	.word	0xffffffff


	//   ....[11]....
        /*0190*/ 	.word	0xffffffff


	//   ....[12]....
        /*0194*/ 	.word	0xffffffff


	//   ....[13]....
        /*0198*/ 	.word	0xffffffff


	//   ....[14]....
        /*019c*/ 	.word	0xffffffff


	//   ....[15]....
        /*01a0*/ 	.word	0x0500000f


	//   ....[16]....
        /*01a4*/ 	.word	0x0500000f


	//   ....[17]....
        /*01a8*/ 	.word	0x0500000f


	//   ....[18]....
        /*01ac*/ 	.word	0x0500000f


	//   ....[19]....
        /*01b0*/ 	.word	0x0500000f


	//   ....[20]....
        /*01b4*/ 	.word	0x0500000f


	//   ....[21]....
        /*01b8*/ 	.word	0x0500000f


	//   ....[22]....
        /*01bc*/ 	.word	0x0500000f


	//   ....[23]....
        /*01c0*/ 	.word	0x0500000f


	//   ....[24]....
        /*01c4*/ 	.word	0x0500000f


	//   ....[25]....
        /*01c8*/ 	.word	0x0500000f


	//   ....[26]....
        /*01cc*/ 	.word	0x0500000f


	//   ....[27]....
        /*01d0*/ 	.word	0x0500000f


	//   ....[28]....
        /*01d4*/ 	.word	0x0500000f


	//   ....[29]....
        /*01d8*/ 	.word	0x0500000f


	//   ....[30]....
        /*01dc*/ 	.word	0x0500000f


	//----- nvinfo : EIATTR_COOP_GROUP_INSTR_OFFSETS
	.align		4
.L_4633:
        /*01e0*/ 	.byte	0x04, 0x28
        /*01e2*/ 	.short	(.L_4635 - .L_4634)


	//   ....[0]....
.L_4634:
        /*01e4*/ 	.word	0x00000ad0


	//   ....[1]....
        /*01e8*/ 	.word	0x00000af0


	//   ....[2]....
        /*01ec*/ 	.word	0x00000b10


	//   ....[3]....
        /*01f0*/ 	.word	0x00000b30


	//   ....[4]....
        /*01f4*/ 	.word	0x00000c40


	//   ....[5]....
        /*01f8*/ 	.word	0x00000c60


	//   ....[6]....
        /*01fc*/ 	.word	0x00000c80


	//   ....[7]....
        /*0200*/ 	.word	0x00001ab0


	//   ....[8]....
        /*0204*/ 	.word	0x00001ae0


	//   ....[9]....
        /*0208*/ 	.word	0x00001b00


	//   ....[10]....
        /*020c*/ 	.word	0x00001b20


	//   ....[11]....
        /*0210*/ 	.word	0x00001b40


	//   ....[12]....
        /*0214*/ 	.word	0x00001b90


	//   ....[13]....
        /*0218*/ 	.word	0x00001bb0


	//   ....[14]....
        /*021c*/ 	.word	0x00001bd0


	//   ....[15]....
        /*0220*/ 	.word	0x00003580


	//   ....[16]....
        /*0224*/ 	.word	0x000035e0


	//   ....[17]....
        /*0228*/ 	.word	0x00003640


	//   ....[18]....
        /*022c*/ 	.word	0x000036a0


	//   ....[19]....
        /*0230*/ 	.word	0x00003720


	//   ....[20]....
        /*0234*/ 	.word	0x00003760


	//   ....[21]....
        /*0238*/ 	.word	0x000037b0


	//   ....[22]....
        /*023c*/ 	.word	0x00003800


	//   ....[23]....
        /*0240*/ 	.word	0x00003850


	//   ....[24]....
        /*0244*/ 	.word	0x000038a0


	//   ....[25]....
        /*0248*/ 	.word	0x000038f0


	//   ....[26]....
        /*024c*/ 	.word	0x00003940


	//   ....[27]....
        /*0250*/ 	.word	0x00003990


	//   ....[28]....
        /*0254*/ 	.word	0x000039e0


	//   ....[29]....
        /*0258*/ 	.word	0x00003a30


	//   ....[30]....
        /*025c*/ 	.word	0x00003a80


	//----- nvinfo : EIATTR_VRC_CTA_INIT_COUNT
	.align		4
.L_4635:
        /*0260*/ 	.byte	0x02, 0x4a
	.zero		1
	.zero		1


	//----- nvinfo : EIATTR_SYSCALL_OFFSETS
	.align		4
        /*0264*/ 	.byte	0x04, 0x46
        /*0266*/ 	.short	(.L_4637 - .L_4636)


	//   ....[0]....
.L_4636:
        /*0268*/ 	.word	0x00002980


	//   ....[1]....
        /*026c*/ 	.word	0x00003520


	//----- nvinfo : EIATTR_EXIT_INSTR_OFFSETS
	.align		4
.L_4637:
        /*0270*/ 	.byte	0x04, 0x1c
        /*0272*/ 	.short	(.L_4639 - .L_4638)


	//   ....[0]....
.L_4638:
        /*0274*/ 	.word	0x000031b0


	//   ....[1]....
        /*0278*/ 	.word	0x000031f0


	//   ....[2]....
        /*027c*/ 	.word	0x00003420


	//   ....[3]....
        /*0280*/ 	.word	0x00003530


	//----- nvinfo : EIATTR_CRS_STACK_SIZE
	.align		4
.L_4639:
        /*0284*/ 	.byte	0x04, 0x1e
        /*0286*/ 	.short	(.L_4641 - .L_4640)
.L_4640:
        /*0288*/ 	.word	0x00000000


	//----- nvinfo : EIATTR_CBANK_PARAM_SIZE
	.align		4
.L_4641:
        /*028c*/ 	.byte	0x03, 0x19
        /*028e*/ 	.short	0x007c


	//----- nvinfo : EIATTR_PARAM_CBANK
	.align		4
        /*0290*/ 	.byte	0x04, 0x0a
        /*0292*/ 	.short	(.L_4643 - .L_4642)
	.align		4
.L_4642:
        /*0294*/ 	.word	index@(.nv.constant0._ZN4vllm25paged_attention_v1_kernelI13__nv_bfloat16hLi192ELi16ELi128ELNS_18Fp8KVCacheDataTypeE2ELb1EEEvPT_PKS3_PKT0_S9_ifPKiSB_iPKfiiiSD_SD_iiiii)
        /*0298*/ 	.short	0x0380
        /*029a*/ 	.short	0x007c


	//----- nvinfo : EIATTR_SW_WAR
	.align		4
.L_4643:
        /*029c*/ 	.byte	0x04, 0x36
        /*029e*/ 	.short	(.L_4645 - .L_4644)
.L_4644:
        /*02a0*/ 	.word	0x00000008
.L_4645:


//--------------------- .nv.info._ZN4vllm25paged_attention_v1_kernelI13__nv_bfloat16hLi128ELi16ELi128ELNS_18Fp8KVCacheDataTypeE2ELb1EEEvPT_PKS3_PKT0_S9_ifPKiSB_iPKfiiiSD_SD_iiiii --------------------------
	.section	.nv.info._ZN4vllm25paged_attention_v1_kernelI13__nv_bfloat16hLi128ELi16ELi128ELNS_18Fp8KVCacheDataTypeE2ELb1EEEvPT_PKS3_PKT0_S9_ifPKiSB_iPKfiiiSD_SD_iiiii,"",@"SHT_CUDA_INFO"
	.sectionflags	@""
	.align	4


	//----- nvinfo : EIATTR_CUDA_API_VERSION
	.align		4
        /*0000*/ 	.byte	0x04, 0x37
        /*0002*/ 	.short	(.L_4647 - .L_4646)
.L_4646:
        /*0004*/ 	.word	0x00000082


	//----- nvinfo : EIATTR_KPARAM_INFO
	.align		4
.L_4647:
        /*0008*/ 	.byte	0x04, 0x17
        /*000a*/ 	.short	(.L_4649 - .L_4648)
.L_4648:
        /*000c*/ 	.word	0x00000000
        /*0010*/ 	.short	0x0013
        /*0012*/ 	.short	0x0078
        /*0014*/ 	.byte	0x00, 0xf0, 0x11, 0x00


	//----- nvinfo : EIATTR_KPARAM_INFO
	.align		4
.L_4649:
        /*0018*/ 	.byte	0x04, 0x17
        /*001a*/ 	.short	(.L_4651 - .L_4650)
.L_4650:
        /*001c*/ 	.word	0x00000000
        /*0020*/ 	.short	0x0012
        /*0022*/ 	.short	0x0074
        /*0024*/ 	.byte	0x00, 0xf0, 0x11, 0x00


	//----- nvinfo : EIATTR_KPARAM_INFO
	.align		4
.L_4651:
        /*0028*/ 	.byte	0x04, 0x17
        /*002a*/ 	.short	(.L_4653 - .L_4652)
.L_4652:
        /*002c*/ 	.word	0x00000000
        /*0030*/ 	.short	0x0011
        /*0032*/ 	.short	0x0070
        /*0034*/ 	.byte	0x00, 0xf0, 0x11, 0x00


	//----- nvinfo : EIATTR_KPARAM_INFO
	.align		4
.L_4653:
        /*0038*/ 	.byte	0x04, 0x17
        /*003a*/ 	.short	(.L_4655 - .L_4654)
.L_4654:
        /*003c*/ 	.word	0x00000000
        /*0040*/ 	.short	0x0010
        /*0042*/ 	.short	0x006c
        /*0044*/ 	.byte	0x00, 0xf0, 0x11, 0x00


	//----- nvinfo : EIATTR_KPARAM_INFO
	.align		4
.L_4655:
        /*0048*/ 	.byte	0x04, 0x17
        /*004a*/ 	.short	(.L_4657 - .L_4656)
.L_4656:
        /*004c*/ 	.word	0x00000000
        /*0050*/ 	.short	0x000f
        /*0052*/ 	.short	0x0068
        /*0054*/ 	.byte	0x00, 0xf0, 0x11, 0x00


	//----- nvinfo : EIATTR_KPARAM_INFO
	.align		4
.L_4657:
        /*0058*/ 	.byte	0x04, 0x17
        /*005a*/ 	.short	(.L_4659 - .L_4658)
.L_4658:
        /*005c*/ 	.word	0x00000000
        /*0060*/ 	.short	0x000e
        /*0062*/ 	.short	0x0060
        /*0064*/ 	.byte	0x00, 0xf5, 0x21, 0x00


	//----- nvinfo : EIATTR_KPARAM_INFO
	.align		4
.L_4659:
        /*0068*/ 	.byte	0x04, 0x17
        /*006a*/ 	.short	(.L_4661 - .L_4660)
.L_4660:
        /*006c*/ 	.word	0x00000000
        /*0070*/ 	.short	0x000d
        /*0072*/ 	.short	0x0058
        /*0074*/ 	.byte	0x00, 0xf5, 0x21, 0x00


	//----- nvinfo : EIATTR_KPARAM_INFO
	.align		4
.L_4661:
        /*0078*/ 	.byte	0x04, 0x17
        /*007a*/ 	.short	(.L_4663 - .L_4662)
.L_4662:
        /*007c*/ 	.word	0x00000000
        /*0080*/ 	.short	0x000c
        /*0082*/ 	.short	0x0050
        /*0084*/ 	.byte	0x00, 0xf0, 0x11, 0x00


	//----- nvinfo : EIATTR_KPARAM_INFO
	.align		4
.L_4663:
        /*0088*/ 	.byte	0x04, 0x17
        /*008a*/ 	.short	(.L_4665 - .L_4664)
.L_4664:
        /*008c*/ 	.word	0x00000000
        /*0090*/ 	.short	0x000b
        /*0092*/ 	.short	0x004c
        /*0094*/ 	.byte	0x00, 0xf0, 0x11, 0x00


	//----- nvinfo : EIATTR_KPARAM_INFO
	.align		4
.L_4665:
        /*0098*/ 	.byte	0x04, 0x17
        /*009a*/ 	.short	(.L_4667 - .L_4666)
.L_4666:
        /*009c*/ 	.word	0x00000000
        /*00a0*/ 	.short	0x000a
        /*00a2*/ 	.short	0x0048
        /*00a4*/ 	.byte	0x00, 0xf0, 0x11, 0x00


	//----- nvinfo : EIATTR_KPARAM_INFO
	.align		4
.L_4667:
        /*00a8*/ 	.byte	0x04, 0x17
        /*00aa*/ 	.short	(.L_4669 - .L_4668)
.L_4668:
        /*00ac*/ 	.word	0x00000000
        /*00b0*/ 	.short	0x0009
        /*00b2*/ 	.short	0x0040
        /*00b4*/ 	.byte	0x00, 0xf5, 0x21, 0x00


	//----- nvinfo : EIATTR_KPARAM_INFO
	.align		4
.L_4669:
        /*00b8*/ 	.byte	0x04, 0x17
        /*00ba*/ 	.short	(.L_4671 - .L_4670)
.L_4670:
        /*00bc*/ 	.word	0x00000000
        /*00c0*/ 	.short	0x0008
        /*00c2*/ 	.short	0x0038
        /*00c4*/ 	.byte	0x00, 0xf0, 0x11, 0x00


	//----- nvinfo : EIATTR_KPARAM_INFO
	.align		4
.L_4671:
        /*00c8*/ 	.byte	0x04, 0x17
        /*00ca*/ 	.short	(.L_4673 - .L_4672)
.L_4672:
        /*00cc*/ 	.word	0x00000000
        /*00d0*/ 	.short	0x0007
        /*00d2*/ 	.short	0x0030
        /*00d4*/ 	.byte	0x00, 0xf5, 0x21, 0x00


	//----- nvinfo : EIATTR_KPARAM_INFO
	.align		4
.L_4673:
        /*00d8*/ 	.byte	0x04, 0x17
        /*00da*/ 	.short	(.L_4675 - .L_4674)
.L_4674:
        /*00dc*/ 	.word	0x00000000
        /*00e0*/ 	.short	0x0006
        /*00e2*/ 	.short	0x0028
        /*00e4*/ 	.byte	0x00, 0xf5, 0x21, 0x00


	//----- nvinfo : EIATTR_KPARAM_INFO
	.align		4
.L_4675:
        /*00e8*/ 	.byte	0x04, 0x17
        /*00ea*/ 	.short	(.L_4677 - .L_4676)
.L_4676:
        /*00ec*/ 	.word	0x00000000
        /*00f0*/ 	.short	0x0005
        /*00f2*/ 	.short	0x0024
        /*00f4*/ 	.byte	0x00, 0xf0, 0x11, 0x00


	//----- nvinfo : EIATTR_KPARAM_INFO
	.align		4
.L_4677:
        /*00f8*/ 	.byte	0x04, 0x17
        /*00fa*/ 	.short	(.L_4679 - .L_4678)
.L_4678:
        /*00fc*/ 	.word	0x00000000
        /*0100*/ 	.short	0x0004
        /*0102*/ 	.short	0x0020
        /*0104*/ 	.byte	0x00, 0xf0, 0x11, 0x00


	//----- nvinfo : EIATTR_KPARAM_INFO
	.align		4
.L_4679:
        /*0108*/ 	.byte	0x04, 0x17
        /*010a*/ 	.short	(.L_4681 - .L_4680)
.L_4680:
        /*010c*/ 	.word	0x00000000
        /*0110*/ 	.short	0x0003
        /*0112*/ 	.short	0x0018
        /*0114*/ 	.byte	0x00, 0xf5, 0x21, 0x00


	//----- nvinfo : EIATTR_KPARAM_INFO
	.align		4
.L_4681:
        /*0118*/ 	.byte	0x04, 0x17
        /*011a*/ 	.short	(.L_4683 - .L_4682)
.L_4682:
        /*011c*/ 	.word	0x00000000
        /*0120*/ 	.short	0x0002
        /*0122*/ 	.short	0x0010
        /*0124*/ 	.byte	0x00, 0xf5, 0x21, 0x00


	//----- nvinfo : EIATTR_KPARAM_INFO
	.align		4
.L_4683:
        /*0128*/ 	.byte	0x04, 0x17
        /*012a*/ 	.short	(.L_4685 - .L_4684)
.L_4684:
        /*012c*/ 	.word	0x00000000
        /*0130*/ 	.short	0x0001
        /*0132*/ 	.short	0x0008
        /*0134*/ 	.byte	0x00, 0xf5, 0x21, 0x00


	//----- nvinfo : EIATTR_KPARAM_INFO
	.align		4
.L_4685:
        /*0138*/ 	.byte	0x04, 0x17
        /*013a*/ 	.short	(.L_4687 - .L_4686)
.L_4686:
        /*013c*/ 	.word	0x00000000
        /*0140*/ 	.short	0x0000
        /*0142*/ 	.short	0x0000
        /*0144*/ 	.byte	0x00, 0xf5, 0x21, 0x00


	//----- nvinfo : EIATTR_SPARSE_MMA_MASK
	.align		4
.L_4687:
        /*0148*/ 	.byte	0x03, 0x50
        /*014a*/ 	.short	0x0000


	//----- nvinfo : EIATTR_MAXREG_COUNT
	.align		4
        /*014c*/ 	.byte	0x03, 0x1b
        /*014e*/ 	.short	0x00ff


	//----- nvinfo : EIATTR_NUM_BARRIERS
	.align		4
        /*0150*/ 	.byte	0x02, 0x4c
        /*0152*/ 	.byte	0x01
	.zero		1


	//----- nvinfo : EIATTR_EXTERNS
	.align		4
        /*0154*/ 	.byte	0x04, 0x0f
        /*0156*/ 	.short	(.L_4689 - .L_4688)


	//   ....[0]....
	.align		4
.L_4688:
        /*0158*/ 	.word	index@(__assertfail)


	//----- nvinfo : EIATTR_MERCURY_ISA_VERSION
	.align		4
.L_4689:
        /*015c*/ 	.byte	0x03, 0x5f
        /*015e*/ 	.short	0x0101


	//----- nvinfo : EIATTR_COOP_GROUP_MASK_REGIDS
	.align		4
        /*0160*/ 	.byte	0x04, 0x29
        /*0162*/ 	.short	(.L_4691 - .L_4690)


	//   ....[0]....
.L_4690:
        /*0164*/ 	.word	0xffffffff


	//   ....[1]....
        /*0168*/ 	.word	0xffffffff


	//   ....[2]....
        /*016c*/ 	.word	0xffffffff


	//   ....[3]....
        /*0170*/ 	.word	0xffffffff


	//   ....[4]....
        /*0174*/ 	.word	0xffffffff


	//   ....[5]....
        /*0178*/ 	.word	0xffffffff


	//   ....[6]....
        /*017c*/ 	.word	0xffffffff


	//   ....[7]....
        /*0180*/ 	.word	0xffffffff


	//   ....[8]....
        /*0184*/ 	.word	0xffffffff


	//   ....[9]....
        /*0188*/ 	.word	0xffffffff


	//   ....[10]....
        /*018c*/ 	.word	0xffffffff


	//   ....[11]....
        /*0190*/ 	.word	0xffffffff


	//   ....[12]....
        /*0194*/ 	.word	0xffffffff


	//   ....[13]....
        /*0198*/ 	.word	0xffffffff


	//   ....[14]....
        /*019c*/ 	.word	0xffffffff


	//   ....[15]....
        /*01a0*/ 	.word	0x0500000f


	//   ....[16]....
        /*01a4*/ 	.word	0x0500000f


	//   ....[17]....
        /*01a8*/ 	.word	0x0500000f


	//   ....[18]....
        /*01ac*/ 	.word	0x0500000f


	//   ....[19]....
        /*01b0*/ 	.word	0x0500000f


	//   ....[20]....
        /*01b4*/ 	.word	0x0500000f


	//   ....[21]....
        /*01b8*/ 	.word	0x0500000f


	//   ....[22]....
        /*01bc*/ 	.word	0x0500000f


	//   ....[23]....
        /*01c0*/ 	.word	0x0500000f


	//   ....[24]....
        /*01c4*/ 	.word	0x0500000f


	//   ....[25]....
        /*01c8*/ 	.word	0x0500000f


	//   ....[26]....
        /*01cc*/ 	.word	0x0500000f


	//----- nvinfo : EIATTR_COOP_GROUP_INSTR_OFFSETS
	.align		4
.L_4691:
        /*01d0*/ 	.byte	0x04, 0x28
        /*01d2*/ 	.short	(.L_4693 - .L_4692)


	//   ....[0]....
.L_4692:
        /*01d4*/ 	.word	0x00000ad0


	//   ....[1]....
        /*01d8*/ 	.word	0x00000af0


	//   ....[2]....
        /*01dc*/ 	.word	0x00000b10


	//   ....[3]....
        /*01e0*/ 	.word	0x00000b30


	//   ....[4]....
        /*01e4*/ 	.word	0x00000c40


	//   ....[5]....
        /*01e8*/ 	.word	0x00000c60


	//   ....[6]....
        /*01ec*/ 	.word	0x00000c80


	//   ....[7]....
        /*01f0*/ 	.word	0x00001ab0


	//   ....[8]....
        /*01f4*/ 	.word	0x00001ae0


	//   ....[9]....
        /*01f8*/ 	.word	0x00001b00


	//   ....[10]....
        /*01fc*/ 	.word	0x00001b20


	//   ....[11]....
        /*0200*/ 	.word	0x00001b40


	//   ....[12]....
        /*0204*/ 	.word	0x00001b90


	//   ....[13]....
        /*0208*/ 	.word	0x00001bb0


	//   ....[14]....
        /*020c*/ 	.word	0x00001bd0


	//   ....[15]....
        /*0210*/ 	.word	0x00003370


	//   ....[16]....
        /*0214*/ 	.word	0x000033d0


	//   ....[17]....
        /*0218*/ 	.word	0x00003430


	//   ....[18]....
        /*021c*/ 	.word	0x00003490


	//   ....[19]....
        /*0220*/ 	.word	0x00003510


	//   ....[20]....
        /*0224*/ 	.word	0x00003550


	//   ....[21]....
        /*0228*/ 	.word	0x000035a0


	//   ....[22]....
        /*022c*/ 	.word	0x000035f0


	//   ....[23]....
        /*0230*/ 	.word	0x00003640


	//   ....[24]....
        /*0234*/ 	.word	0x00003690


	//   ....[25]....
        /*0238*/ 	.word	0x000036e0


	//   ....[26]....
        /*023c*/ 	.word	0x00003730


	//----- nvinfo : EIATTR_VRC_CTA_INIT_COUNT
	.align		4
.L_4693:
        /*0240*/ 	.byte	0x02, 0x4a
	.zero		1
	.zero		1


	//----- nvinfo : EIATTR_SYSCALL_OFFSETS
	.align		4
        /*0244*/ 	.byte	0x04, 0x46
        /*0246*/ 	.short	(.L_4695 - .L_4694)


	//   ....[0]....
.L_4694:
        /*0248*/ 	.word	0x00002980


	//   ....[1]....
        /*024c*/ 	.word	0x00003310


	//----- nvinfo : EIATTR_EXIT_INSTR_OFFSETS
	.align		4
.L_4695:
        /*0250*/ 	.byte	0x04, 0x1c
        /*0252*/ 	.short	(.L_4697 - .L_4696)


	//   ....[0]....
.L_4696:
        /*0254*/ 	.word	0x00003020


	//   ....[1]....
        /*0258*/ 	.word	0x00003060


	//   ....[2]....
        /*025c*/ 	.word	0x00003210


	//   ....[3]....
        /*0260*/ 	.word	0x00003320


	//----- nvinfo : EIATTR_CRS_STACK_SIZE
	.align		4
.L_4697:
        /*0264*/ 	.byte	0x04, 0x1e
        /*0266*/ 	.short	(.L_4699 - .L_4698)
.L_4698:
        /*0268*/ 	.word	0x00000000


	//----- nvinfo : EIATTR_CBANK_PARAM_SIZE
	.align		4
.L_4699:
        /*026c*/ 	.byte	0x03, 0x19
        /*026e*/ 	.short	0x007c


	//----- nvinfo : EIATTR_PARAM_CBANK
	.align		4
        /*0270*/ 	.byte	0x04, 0x0a
        /*0272*/ 	.short	(.L_4701 - .L_4700)
	.align		4
.L_4700:
        /*0274*/ 	.word	index@(.nv.constant0._ZN4vllm25paged_attention_v1_kernelI13__nv_bfloat16hLi128ELi16ELi128ELNS_18Fp8KVCacheDataTypeE2ELb1EEEvPT_PKS3_PKT0_S9_ifPKiSB_iPKfiiiSD_SD_iiiii)
        /*0278*/ 	.short	0x0380
        /*027a*/ 	.short	0x007c


	//----- nvinfo : EIATTR_SW_WAR
	.align		4
.L_4701:
        /*027c*/ 	.byte	0x04, 0x36
        /*027e*/ 	.short	(.L_4703 - .L_4702)
.L_4702:
        /*0280*/ 	.word	0x00000008
.L_4703:


//--------------------- .nv.info._ZN4vllm25paged_attention_v1_kernelI13__nv_bfloat16hLi120ELi16ELi128ELNS_18Fp8KVCacheDataTypeE2ELb1EEEvPT_PKS3_PKT0_S9_ifPKiSB_iPKfiiiSD_SD_iiiii --------------------------
	.section	.nv.info._ZN4vllm25paged_attention_v1_kernelI13__nv_bfloat16hLi120ELi16ELi128ELNS_18Fp8KVCacheDataTypeE2ELb1EEEvPT_PKS3_PKT0_S9_ifPKiSB_iPKfiiiSD_SD_iiiii,"",@"SHT_CUDA_INFO"
	.sectionflags	@""
	.align	4


	//----- nvinfo : EIATTR_CUDA_API_VERSION
	.align		4
        /*0000*/ 	.byte	0x04, 0x37
        /*0002*/ 	.short	(.L_4705 - .L_4704)
.L_4704:
        /*0004*/ 	.word	0x00000082


	//----- nvinfo : EIATTR_KPARAM_INFO
	.align		4
.L_4705:
        /*0008*/ 	.byte	0x04, 0x17
        /*000a*/ 	.short	(.L_4707 - .L_4706)
.L_4706:
        /*000c*/ 	.word	0x00000000
        /*0010*/ 	.short	0x0013
        /*0012*/ 	.short	0x0078
        /*0014*/ 	.byte	0x00, 0xf0, 0x11, 0x00


	//----- nvinfo : EIATTR_KPARAM_INFO
	.align		4
.L_4707:
        /*0018*/ 	.byte	0x04, 0x17
        /*001a*/ 	.short	(.L_4709 - .L_4708)
.L_4708:
        /*001c*/ 	.word	0x00000000
        /*0020*/ 	.short	0x0012
        /*0022*/ 	.short	0x0074
        /*0024*/ 	.byte	0x00, 0xf0, 0x11, 0x00


	//----- nvinfo : EIATTR_KPARAM_INFO
	.align		4
.L_4709:
        /*0028*/ 	.byte	0x04, 0x17
        /*002a*/ 	.short	(.L_4711 - .L_4710)
.L_4710:
        /*002c*/ 	.word	0x00000000
        /*0030*/ 	.short	0x0011
        /*0032*/ 	.short	0x0070
        /*0034*/ 	.byte	0x00, 0xf0, 0x11, 0x00


	//----- nvinfo : EIATTR_KPARAM_INFO
	.align		4
.L_4711:
        /*0038*/ 	.byte	0x04, 0x17
        /*003a*/ 	.short	(.L_4713 - .L_4712)
.L_4712:
        /*003c*/ 	.word	0x00000000
        /*0040*/ 	.short	0x0010
        /*0042*/ 	.short	0x006c
        /*0044*/ 	.byte	0x00, 0xf0, 0x11, 0x00


	//----- nvinfo : EIATTR_KPARAM_INFO
	.align		4
.L_4713:
        /*0048*/ 	.byte	0x04, 0x17
        /*004a*/ 	.short	(.L_4715 - .L_4714)
.L_4714:
        /*004c*/ 	.word	0x00000000
        /*0050*/ 	.short	0x000f
        /*0052*/ 	.short	0x0068
        /*0054*/ 	.byte	0x00, 0xf0, 0x11, 0x00


	//----- nvinfo : EIATTR_KPARAM_INFO
	.align		4
.L_4715:
        /*0058*/ 	.byte	0x04, 0x17
        /*005a*/ 	.short	(.L_4717 - .L_4716)
.L_4716:
        /*005c*/ 	.word	0x00000000
        /*0060*/ 	.short	0x000e
        /*0062*/ 	.short	0x0060
        /*0064*/ 	.byte	0x00, 0xf5, 0x21, 0x00


	//----- nvinfo : EIATTR_KPARAM_INFO
	.align		4
.L_4717:
        /*0068*/ 	.byte	0x04, 0x17
        /*006a*/ 	.short	(.L_4719 - .L_4718)
.L_4718:
        /*006c*/ 	.word	0x00000000
        /*0070*/ 	.short	0x000d
        /*0072*/ 	.short	0x0058
        /*0074*/ 	.byte	0x00, 0xf5, 0x21, 0x00


	//----- nvinfo : EIATTR_KPARAM_INFO
	.align		4
.L_4719:
        /*0078*/ 	.byte	0x04, 0x17
        /*007a*/ 	.short	(.L_4721 - .L_4720)
.L_4720:
        /*007c*/ 	.word	0x00000000
        /*0080*/ 	.short	0x000c
        /*0082*/ 	.short	0x0050
        /*0084*/ 	.byte	0x00, 0xf0, 0x11, 0x00


	//----- nvinfo : EIATTR_KPARAM_INFO
	.align		4
.L_4721:
        /*0088*/ 	.byte	0x04, 0x17
        /*008a*/ 	.short	(.L_4723 - .L_4722)
.L_4722:
        /*008c*/ 	.word	0x00000000
        /*0090*/ 	.short	0x000b
        /*0092*/ 	.short	0x004c
        /*0094*/ 	.byte	0x00, 0xf0, 0x11, 0x00


	//----- nvinfo : EIATTR_KPARAM_INFO
	.align		4
.L_4723:
        /*0098*/ 	.byte	0x04, 0x17
        /*009a*/ 	.short	(.L_4725 - .L_4724)
.L_4724:
        /*009c*/ 	.word	0x00000000
        /*00a0*/ 	.short	0x000a
        /*00a2*/ 	.short	0x0048
        /*00a4*/ 	.byte	0x00, 0xf0, 0x11, 0x00


	//----- nvinfo : EIATTR_KPARAM_INFO
	.align		4
.L_4725:
        /*00a8*/ 	.byte	0x04, 0x17
        /*00aa*/ 	.short	(.L_4727 - .L_4726)
.L_4726:
        /*00ac*/ 	.word	0x00000000
        /*00b0*/ 	.short	0x0009
        /*00b2*/ 	.short	0x0040
        /*00b4*/ 	.byte	0x00, 0xf5, 0x21, 0x00


	//----- nvinfo : EIATTR_KPARAM_INFO
	.align		4
.L_4727:
        /*00b8*/ 	.byte	0x04, 0x17
        /*00ba*/ 	.short	(.L_4729 - .L_4728)
.L_4728:
        /*00bc*/ 	.word	0x00000000
        /*00c0*/ 	.short	0x0008
        /*00c2*/ 	.short	0x0038
        /*00c4*/ 	.byte	0x00, 0xf0, 0x11, 0x00


	//----- nvinfo : EIATTR_KPARAM_INFO
	.align		4
.L_4729:
        /*00c8*/ 	.byte	0x04, 0x17
        /*00ca*/ 	.short	(.L_4731 - .L_4730)
.L_4730:
        /*00cc*/ 	.word	0x00000000
        /*00d0*/ 	.short	0x0007
        /*00d2*/ 	.short	0x0030
        /*00d4*/ 	.byte	0x00, 0xf5, 0x21, 0x00


	//----- nvinfo : EIATTR_KPARAM_INFO
	.align		4
.L_4731:
        /*00d8*/ 	.byte	0x04, 0x17
        /*00da*/ 	.short	(.L_4733 - .L_4732)
.L_4732:
        /*00dc*/ 	.word	0x00000000
        /*00e0*/ 	.short	0x0006
        /*00e2*/ 	.short	0x0028
        /*00e4*/ 	.byte	0x00, 0xf5, 0x21, 0x00


	//----- nvinfo : EIATTR_KPARAM_INFO
	.align		4
.L_4733:
        /*00e8*/ 	.byte	0x04, 0x17
        /*00ea*/ 	.short	(.L_4735 - .L_4734)
.L_4734:
        /*00ec*/ 	.word	0x00000000
        /*00f0*/ 	.short	0x0005
        /*00f2*/ 	.short	0x0024
        /*00f4*/ 	.byte	0x00, 0xf0, 0x11, 0x00


	//----- nvinfo : EIATTR_KPARAM_INFO
	.align		4
.L_4735:
        /*00f8*/ 	.byte	0x04, 0x17
        /*00fa*/ 	.short	(.L_4737 - .L_4736)
.L_4736:
        /*00fc*/ 	.word	0x00000000
        /*0100*/ 	.short	0x0004
        /*0102*/ 	.short	0x0020
        /*0104*/ 	.byte	0x00, 0xf0, 0x11, 0x00


	//----- nvinfo : EIATTR_KPARAM_INFO
	.align		4
.L_4737:
        /*0108*/ 	.byte	0x04, 0x17
        /*010a*/ 	.short	(.L_4739 - .L_4738)
.L_4738:
        /*010c*/ 	.word	0x00000000
        /*0110*/ 	.short	0x0003
        /*0112*/ 	.short	0x0018
        /*0114*/ 	.byte	0x00, 0xf5, 0x21, 0x00


	//----- nvinfo : EIATTR_KPARAM_INFO
	.align		4
.L_4739:
        /*0118*/ 	.byte	0x04, 0x17
        /*011a*/ 	.short	(.L_4741 - .L_4740)
.L_4740:
        /*011c*/ 	.word	0x00000000
        /*0120*/ 	.short	0x0002
        /*0122*/ 	.short	0x0010
        /*0124*/ 	.byte	0x00, 0xf5, 0x21, 0x00


	//----- nvinfo : EIATTR_KPARAM_INFO
	.align		4
.L_4741:
        /*0128*/ 	.byte	0x04, 0x17
        /*012a*/ 	.short	(.L_4743 - .L_4742)
.L_4742:
        /*012c*/ 	.word	0x00000000
        /*0130*/ 	.short	0x0001
        /*0132*/ 	.short	0x0008
        /*0134*/ 	.byte	0x00, 0xf5, 0x21, 0x00


	//----- nvinfo : EIATTR_KPARAM_INFO
	.align		4
.L_4743:
        /*0138*/ 	.byte	0x04, 0x17
        /*013a*/ 	.short	(.L_4745 - .L_4744)
.L_4744:
        /*013c*/ 	.word	0x00000000
        /*0140*/ 	.short	0x0000
        /*0142*/ 	.short	0x0000
        /*0144*/ 	.byte	0x00, 0xf5, 0x21, 0x00


	//----- nvinfo : EIATTR_SPARSE_MMA_MASK
	.align		4
.L_4745:
        /*0148*/ 	.byte	0x03, 0x50
        /*014a*/ 	.short	0x0000


	//----- nvinfo : EIATTR_MAXREG_COUNT
	.align		4
        /*014c*/ 	.byte	0x03, 0x1b
        /*014e*/ 	.short	0x00ff


	//----- nvinfo : EIATTR_NUM_BARRIERS
	.align		4
        /*0150*/ 	.byte	0x02, 0x4c
        /*0152*/ 	.byte	0x01
	.zero		1


	//----- nvinfo : EIATTR_EXTERNS
	.align		4
        /*0154*/ 	.byte	0x04, 0x0f
        /*0156*/ 	.short	(.L_4747 - .L_4746)


	//   ....[0]....
	.align		4
.L_4746:
        /*0158*/ 	.word	index@(__assertfail)


	//----- nvinfo : EIATTR_MERCURY_ISA_VERSION
	.align		4
.L_4747:
        /*015c*/ 	.byte	0x03, 0x5f
        /*015e*/ 	.short	0x0101


	//----- nvinfo : EIATTR_COOP_GROUP_MASK_REGIDS
	.align		4
        /*0160*/ 	.byte	0x04, 0x29
        /*0162*/ 	.short	(.L_4749 - .L_4748)


	//   ....[0]....
.L_4748:
        /*0164*/ 	.word	0xffffffff


	//   ....[1]....
        /*0168*/ 	.word	0xffffffff


	//   ....[2]....
        /*016c*/ 	.word	0xffffffff


	//   ....[3]....
        /*0170*/ 	.word	0xffffffff


	//   ....[4]....
        /*0174*/ 	.word	0xffffffff


	//   ....[5]....
        /*0178*/ 	.word	0xffffffff


	//   ....[6]....
        /*017c*/ 	.word	0xffffffff


	//   ....[7]....
        /*0180*/ 	.word	0xffffffff


	//   ....[8]....
        /*0184*/ 	.word	0xffffffff


	//   ....[9]....
        /*0188*/ 	.word	0xffffffff


	//   ....[10]....
        /*018c*/ 	.word	0xffffffff


	//   ....[11]....
        /*0190*/ 	.word	0xffffffff


	//   ....[12]....
        /*0194*/ 	.word	0xffffffff


	//   ....[13]....
        /*0198*/ 	.word	0xffffffff


	//   ....[14]....
        /*019c*/ 	.word	0xffffffff


	//   ....[15]....
        /*01a0*/ 	.word	0x0500000f


	//   ....[16]....
        /*01a4*/ 	.word	0x0500000f


	//   ....[17]....
        /*01a8*/ 	.word	0x0500000f


	//   ....[18]....
        /*01ac*/ 	.word	0x0500000f


	//   ....[19]....
        /*01b0*/ 	.word	0x0500000f


	//   ....[20]....
        /*01b4*/ 	.word	0x0500000f


	//   ....[21]....
        /*01b8*/ 	.word	0x0500000f


	//   ....[22]....
        /*01bc*/ 	.word	0x0500000f


	//   ....[23]....
        /*01c0*/ 	.word	0x0500000f


	//   ....[24]....
        /*01c4*/ 	.word	0x0500000f


	//   ....[25]....
        /*01c8*/ 	.word	0x0500000f


	//   ....[26]....
        /*01cc*/ 	.word	0x0500000f


	//----- nvinfo : EIATTR_COOP_GROUP_INSTR_OFFSETS
	.align		4
.L_4749:
        /*01d0*/ 	.byte	0x04, 0x28
        /*01d2*/ 	.short	(.L_4751 - .L_4750)


	//   ....[0]....
.L_4750:
        /*01d4*/ 	.word	0x00000ad0


	//   ....[1]....
        /*01d8*/ 	.word	0x00000af0


	//   ....[2]....
        /*01dc*/ 	.word	0x00000b10


	//   ....[3]....
        /*01e0*/ 	.word	0x00000b30


	//   ....[4]....
        /*01e4*/ 	.word	0x00000c40


	//   ....[5]....
        /*01e8*/ 	.word	0x00000c60


	//   ....[6]....
        /*01ec*/ 	.word	0x00000c80


	//   ....[7]....
        /*01f0*/ 	.word	0x00001ab0


	//   ....[8]....
        /*01f4*/ 	.word	0x00001ae0


	//   ....[9]....
        /*01f8*/ 	.word	0x00001b00


	//   ....[10]....
        /*01fc*/ 	.word	0x00001b20


	//   ....[11]....
        /*0200*/ 	.word	0x00001b40


	//   ....[12]....
        /*0204*/ 	.word	0x00001b90


	//   ....[13]....
        /*0208*/ 	.word	0x00001bb0


	//   ....[14]....
        /*020c*/ 	.word	0x00001bd0


	//   ....[15]....
        /*0210*/ 	.word	0x00003570


	//   ....[16]....
        /*0214*/ 	.word	0x000035d0


	//   ....[17]....
        /*0218*/ 	.word	0x00003630


	//   ....[18]....
        /*021c*/ 	.word	0x00003690


	//   ....[19]....
        /*0220*/ 	.word	0x00003710


	//   ....[20]....
        /*0224*/ 	.word	0x00003750


	//   ....[21]....
        /*0228*/ 	.word	0x000037a0


	//   ....[22]....
        /*022c*/ 	.word	0x000037f0


	//   ....[23]....
        /*0230*/ 	.word	0x00003840


	//   ....[24]....
        /*0234*/ 	.word	0x00003890


	//   ....[25]....
        /*0238*/ 	.word	0x000038e0


	//   ....[26]....
        /*023c*/ 	.word	0x00003930


	//----- nvinfo : EIATTR_VRC_CTA_INIT_COUNT
	.align		4
.L_4751:
        /*0240*/ 	.byte	0x02, 0x4a
	.zero		1
	.zero		1


	//----- nvinfo : EIATTR_SYSCALL_OFFSETS
	.align		4
        /*0244*/ 	.byte	0x04, 0x46
        /*0246*/ 	.short	(.L_4753 - .L_4752)


	//   ....[0]....
.L_4752:
        /*0248*/ 	.word	0x00002980


	//   ....[1]....
        /*024c*/ 	.word	0x00003510


	//----- nvinfo : EIATTR_EXIT_INSTR_OFFSETS
	.align		4
.L_4753:
        /*0250*/ 	.byte	0x04, 0x1c
        /*0252*/ 	.short	(.L_4755 - .L_4754)


	//   ....[0]....
.L_4754:
        /*0254*/ 	.word	0x000031e0


	//   ....[1]....
        /*0258*/ 	.word	0x000033e0


	//   ....[2]....
        /*025c*/ 	.word	0x00003410


	//   ....[3]....
        /*0260*/ 	.word	0x00003520


	//----- nvinfo : EIATTR_CRS_STACK_SIZE
	.align		4
.L_4755:
        /*0264*/ 	.byte	0x04, 0x1e
        /*0266*/ 	.short	(.L_4757 - .L_4756)
.L_4756:
        /*0268*/ 	.word	0x00000000


	//----- nvinfo : EIATTR_CBANK_PARAM_SIZE
	.align		4
.L_4757:
        /*026c*/ 	.byte	0x03, 0x19
        /*026e*/ 	.short	0x007c


	//----- nvinfo : EIATTR_PARAM_CBANK
	.align		4
        /*0270*/ 	.byte	0x04, 0x0a
        /*0272*/ 	.short	(.L_4759 - .L_4758)
	.align		4
.L_4758:
        /*0274*/ 	.word	index@(.nv.constant0._ZN4vllm25paged_attention_v1_kernelI13__nv_bfloat16hLi120ELi16ELi128ELNS_18Fp8KVCacheDataTypeE2ELb1EEEvPT_PKS3_PKT0_S9_ifPKiSB_iPKfiiiSD_SD_iiiii)
        /*0278*/ 	.short	0x0380
        /*027a*/ 	.short	0x007c


	//----- nvinfo : EIATTR_SW_WAR
	.align		4
.L_4759:
        /*027c*/ 	.byte	0x04, 0x36
        /*027e*/ 	.short	(.L_4761 - .L_4760)
.L_4760:
        /*0280*/ 	.word	0x00000008
.L_4761:


//--------------------- .nv.info._ZN4vllm25paged_attention_v1_kernelI13__nv_bfloat16hLi112ELi16ELi128ELNS_18Fp8KVCacheDataTypeE2ELb1EEEvPT_PKS3_PKT0_S9_ifPKiSB_iPKfiiiSD_SD_iiiii --------------------------
	.section	.nv.info._ZN4vllm25paged_attention_v1_kernelI13__nv_bfloat16hLi112ELi16ELi128ELNS_18Fp8KVCacheDataTypeE2ELb1EEEvPT_PKS3_PKT0_S9_ifPKiSB_iPKfiiiSD_SD_iiiii,"",@"SHT_CUDA_INFO"
	.sectionflags	@""
	.align	4


	//----- nvinfo : EIATTR_CUDA_API_VERSION
	.align		4
        /*0000*/ 	.byte	0x04, 0x37
        /*0002*/ 	.short	(.L_4763 - .L_4762)
.L_4762:
        /*0004*/ 	.word	0x00000082


	//----- nvinfo : EIATTR_KPARAM_INFO
	.align		4
.L_4763:
        /*0008*/ 	.byte	0x04, 0x17
        /*000a*/ 	.short	(.L_4765 - .L_4764)
.L_4764:
        /*000c*/ 	.word	0x00000000
        /*0010*/ 	.short	0x0013
        /*0012*/ 	.short	0x0078
        /*0014*/ 	.byte	0x00, 0xf0, 0x11, 0x00


	//----- nvinfo : EIATTR_KPARAM_INFO
	.align		4
.L_4765:
        /*0018*/ 	.byte	0x04, 0x17
        /*001a*/ 	.short	(.L_4767 - .L_4766)
.L_4766:
        /*001c*/ 	.word	0x00000000
        /*0020*/ 	.short	0x0012
        /*0022*/ 	.short	0x0074
        /*0024*/ 	.byte	0x00, 0xf0, 0x11, 0x00


	//----- nvinfo : EIATTR_KPARAM_INFO
	.align		4
.L_4767:
        /*0028*/ 	.byte	0x04, 0x17
        /*002a*/ 	.short	(.L_4769 - .L_4768)
.L_4768:
        /*002c*/ 	.word	0x00000000
        /*0030*/ 	.short	0x0011
        /*0032*/ 	.short	0x0070
        /*0034*/ 	.byte	0x00, 0xf0, 0x11, 0x00


	//----- nvinfo : EIATTR_KPARAM_INFO
	.align		4
.L_4769:
        /*0038*/ 	.byte	0x04, 0x17
        /*003a*/ 	.short	(.L_4771 - .L_4770)
.L_4770:
        /*003c*/ 	.word	0x00000000
        /*0040*/ 	.short	0x0010
        /*0042*/ 	.short	0x006c
        /*0044*/ 	.byte	0x00, 0xf0, 0x11, 0x00


	//----- nvinfo : EIATTR_KPARAM_INFO
	.align		4
.L_4771:
        /*0048*/ 	.byte	0x04, 0x17
        /*004a*/ 	.short	(.L_4773 - .L_4772)
.L_4772:
        /*004c*/ 	.word	0x00000000
        /*0050*/ 	.short	0x000f
        /*0052*/ 	.short	0x0068
        /*0054*/ 	.byte	0x00, 0xf0, 0x11, 0x00


	//----- nvinfo : EIATTR_KPARAM_INFO
	.align		4
.L_4773:
        /*0058*/ 	.byte	0x04, 0x17
        /*005a*/ 	.short	(.L_4775 - .L_4774)
.L_4774:
        /*005c*/ 	.word	0x00000000
        /*0060*/ 	.short	0x000e
        /*0062*/ 	.short	0x0060
        /*0064*/ 	.byte	0x00, 0xf5, 0x21, 0x00


	//----- nvinfo : EIATTR_KPARAM_INFO
	.align		4
.L_4775:
        /*0068*/ 	.byte	0x04, 0x17
        /*006a*/ 	.short	(.L_4777 - .L_4776)
.L_4776:
        /*006c*/ 	.word	0x00000000
        /*0070*/ 	.short	0x000d
        /*0072*/ 	.short	0x0058
        /*0074*/ 	.byte	0x00, 0xf5, 0x21, 0x00


	//----- nvinfo : EIATTR_KPARAM_INFO
	.align		4
.L_4777:
        /*0078*/ 	.byte	0x04, 0x17
        /*007a*/ 	.short	(.L_4779 - .L_4778)
.L_4778:
        /*007c*/ 	.word	0x00000000
        /*0080*/ 	.short	0x000c
        /*0082*/ 	.short	0x0050
        /*0084*/ 	.byte	0x00, 0xf0, 0x11, 0x00


	//----- nvinfo : EIATTR_KPARAM_INFO
	.align		4
.L_4779:
        /*0088*/ 	.byte	0x04, 0x17
        /*008a*/ 	.short	(.L_4781 - .L_4780)
.L_4780:
        /*008c*/ 	.word	0x00000000
        /*0090*/ 	.short	0x000b
        /*0092*/ 	.short	0x004c
        /*0094*/ 	.byte	0x00, 0xf0, 0x11, 0x00


	//----- nvinfo : EIATTR_KPARAM_INFO
	.align		4
.L_4781:
        /*0098*/ 	.byte	0x04, 0x17
        /*009a*/ 	.short	(.L_4783 - .L_4782)
.L_4782:
        /*009c*/ 	.word	0x00000000
        /*00a0*/ 	.short	0x000a
        /*00a2*/ 	.short	0x0048
        /*00a4*/ 	.byte	0x00, 0xf0, 0x11, 0x00


	//----- nvinfo : EIATTR_KPARAM_INFO
	.align		4
.L_4783:
        /*00a8*/ 	.byte	0x04, 0x17
        /*00aa*/ 	.short	(.L_4785 - .L_4784)
.L_4784:
        /*00ac*/ 	.word	0x00000000
        /*00b0*/ 	.short	0x0009
        /*00b2*/ 	.short	0x0040
        /*00b4*/ 	.byte	0x00, 0xf5, 0x21, 0x00


	//----- nvinfo : EIATTR_KPARAM_INFO
	.align		4
.L_4785:
        /*00b8*/ 	.byte	0x04, 0x17
        /*00ba*/ 	.short	(.L_4787 - .L_4786)
.L_4786:
        /*00bc*/ 	.word	0x00000000
        /*00c0*/ 	.short	0x0008
        /*00c2*/ 	.short	0x0038
        /*00c4*/ 	.byte	0x00, 0xf0, 0x11, 0x00


	//----- nvinfo : EIATTR_KPARAM_INFO
	.align		4
.L_4787:
        /*00c8*/ 	.byte	0x04, 0x17
        /*00ca*/ 	.short	(.L_4789 - .L_4788)
.L_4788:
        /*00cc*/ 	.word	0x00000000
        /*00d0*/ 	.short	0x0007
        /*00d2*/ 	.short	0x0030
        /*00d4*/ 	.byte	0x00, 0xf5, 0x21, 0x00


	//----- nvinfo : EIATTR_KPARAM_INFO
	.align		4
.L_4789:
        /*00d8*/ 	.byte	0x04, 0x17
        /*00da*/ 	.short	(.L_4791 - .L_4790)
.L_4790:
        /*00dc*/ 	.word	0x00000000
        /*00e0*/ 	.short	0x0006
        /*00e2*/ 	.short	0x0028
        /*00e4*/ 	.byte	0x00, 0xf5, 0x21, 0x00


	//----- nvinfo : EIATTR_KPARAM_INFO
	.align		4
.L_4791:
        /*00e8*/ 	.byte	0x04, 0x17
        /*00ea*/ 	.short	(.L_4793 - .L_4792)
.L_4792:
        /*00ec*/ 	.word	0x00000000
        /*00f0*/ 	.short	0x0005
        /*00f2*/ 	.short	0x0024
        /*00f4*/ 	.byte	0x00, 0xf0, 0x11, 0x00


	//----- nvinfo : EIATTR_KPARAM_INFO
	.align		4
.L_4793:
        /*00f8*/ 	.byte	0x04, 0x17
        /*00fa*/ 	.short	(.L_4795 - .L_4794)
.L_4794:
        /*00fc*/ 	.word	0x00000000
        /*0100*/ 	.short	0x0004
        /*0102*/ 	.short	0x0020
        /*0104*/ 	.byte	0x00, 0xf0, 0x11, 0x00


	//----- nvinfo : EIATTR_KPARAM_INFO
	.align		4
.L_4795:
        /*0108*/ 	.byte	0x04, 0x17
        /*010a*/ 	.short	(.L_4797 - .L_4796)
.L_4796:
        /*010c*/ 	.word	0x00000000
        /*0110*/ 	.short	0x0003
        /*0112*/ 	.short	0x0018
        /*0114*/ 	.byte	0x00, 0xf5, 0x21, 0x00


	//----- nvinfo : EIATTR_KPARAM_INFO
	.align		4
.L_4797:
        /*0118*/ 	.byte	0x04, 0x17
        /*011a*/ 	.short	(.L_4799 - .L_4798)
.L_4798:
        /*011c*/ 	.word	0x00000000
        /*0120*/ 	.short	0x0002
        /*0122*/ 	.short	0x0010
        /*0124*/ 	.byte	0x00, 0xf5, 0x21, 0x00


	//----- nvinfo : EIATTR_KPARAM_INFO
	.align		4
.L_4799:
        /*0128*/ 	.byte	0x04, 0x17
        /*012a*/ 	.short	(.L_4801 - .L_4800)
.L_4800:
        /*012c*/ 	.word	0x00000000
        /*0130*/ 	.short	0x0001
        /*0132*/ 	.short	0x0008
        /*0134*/ 	.byte	0x00, 0xf5, 0x21, 0x00


	//----- nvinfo : EIATTR_KPARAM_INFO
	.align		4
.L_4801:
        /*0138*/ 	.byte	0x04, 0x17
        /*013a*/ 	.short	(.L_4803 - .L_4802)
.L_4802:
        /*013c*/ 	.word	0x00000000
        /*0140*/ 	.short	0x0000
        /*0142*/ 	.short	0x0000
        /*0144*/ 	.byte	0x00, 0xf5, 0x21, 0x00


	//----- nvinfo : EIATTR_SPARSE_MMA_MASK
	.align		4
.L_4803:
        /*0148*/ 	.byte	0x03, 0x50
        /*014a*/ 	.short	0x0000


	//----- nvinfo : EIATTR_MAXREG_COUNT
	.align		4
        /*014c*/ 	.byte	0x03, 0x1b
        /*014e*/ 	.short	0x00ff


	//----- nvinfo : EIATTR_NUM_BARRIERS
	.align		4
        /*0150*/ 	.byte	0x02, 0x4c
        /*0152*/ 	.byte	0x01
	.zero		1


	//----- nvinfo : EIATTR_EXTERNS
	.align		4
        /*0154*/ 	.byte	0x04, 0x0f
        /*0156*/ 	.short	(.L_4805 - .L_4804)


	//   ....[0]....
	.align		4
.L_4804:
        /*0158*/ 	.word	index@(__assertfail)


	//----- nvinfo : EIATTR_MERCURY_ISA_VERSION
	.align		4
.L_4805:
        /*015c*/ 	.byte	0x03, 0x5f
        /*015e*/ 	.short	0x0101


	//----- nvinfo : EIATTR_COOP_GROUP_MASK_REGIDS
	.align		4
        /*0160*/ 	.byte	0x04, 0x29
        /*0162*/ 	.short	(.L_4807 - .L_4806)


	//   ....[0]....
.L_4806:
        /*0164*/ 	.word	0xffffffff


	//   ....[1]....
        /*0168*/ 	.word	0xffffffff


	//   ....[2]....
        /*016c*/ 	.word	0xffffffff


	//   ....[3]....
        /*0170*/ 	.word	0xffffffff


	//   ....[4]....
        /*0174*/ 	.word	0xffffffff


	//   ....[5]....
        /*0178*/ 	.word	0xffffffff


	//   ....[6]....
        /*017c*/ 	.word	0xffffffff


	//   ....[7]....
        /*0180*/ 	.word	0xffffffff


	//   ....[8]....
        /*0184*/ 	.word	0xffffffff


	//   ....[9]....
        /*0188*/ 	.word	0xffffffff


	//   ....[10]....
        /*018c*/ 	.word	0xffffffff


	//   ....[11]....
        /*0190*/ 	.word	0xffffffff


	//   ....[12]....
        /*0194*/ 	.word	0xffffffff


	//   ....[13]....
        /*0198*/ 	.word	0xffffffff


	//   ....[14]....
        /*019c*/ 	.word	0xffffffff


	//   ....[15]....
        /*01a0*/ 	.word	0x0500000f


	//   ....[16]....
        /*01a4*/ 	.word	0x0500000f


	//   ....[17]....
        /*01a8*/ 	.word	0x0500000f


	//   ....[18]....
        /*01ac*/ 	.word	0x0500000f


	//   ....[19]....
        /*01b0*/ 	.word	0x0500000f


	//   ....[20]....
        /*01b4*/ 	.word	0x0500000f


	//   ....[21]....
        /*01b8*/ 	.word	0x0500000f


	//   ....[22]....
        /*01bc*/ 	.word	0x0500000f


	//   ....[23]....
        /*01c0*/ 	.word	0x0500000f


	//   ....[24]....
        /*01c4*/ 	.word	0x0500000f


	//   ....[25]....
        /*01c8*/ 	.word	0x0500000f


	//----- nvinfo : EIATTR_COOP_GROUP_INSTR_OFFSETS
	.align		4
.L_4807:
        /*01cc*/ 	.byte	0x04, 0x28
        /*01ce*/ 	.short	(.L_4809 - .L_4808)


	//   ....[0]....
.L_4808:
        /*01d0*/ 	.word	0x00000ad0


	//   ....[1]....
        /*01d4*/ 	.word	0x00000af0


	//   ....[2]....
        /*01d8*/ 	.word	0x00000b10


	//   ....[3]....
        /*01dc*/ 	.word	0x00000b30


	//   ....[4]....
        /*01e0*/ 	.word	0x00000c40


	//   ....[5]....
        /*01e4*/ 	.word	0x00000c60


	//   ....[6]....
        /*01e8*/ 	.word	0x00000c80


	//   ....[7]....
        /*01ec*/ 	.word	0x00001ab0


	//   ....[8]....
        /*01f0*/ 	.word	0x00001ae0


	//   ....[9]....
        /*01f4*/ 	.word	0x00001b00


	//   ....[10]....
        /*01f8*/ 	.word	0x00001b20


	//   ....[11]....
        /*01fc*/ 	.word	0x00001b40


	//   ....[12]....
        /*0200*/ 	.word	0x00001b90


	//   ....[13]....
        /*0204*/ 	.word	0x00001bb0


	//   ....[14]....
        /*0208*/ 	.word	0x00001bd0


	//   ....[15]....
        /*020c*/ 	.word	0x00003220


	//   ....[16]....
        /*0210*/ 	.word	0x00003280


	//   ....[17]....
        /*0214*/ 	.word	0x000032e0


	//   ....[18]....
        /*0218*/ 	.word	0x00003340


	//   ....[19]....
        /*021c*/ 	.word	0x000033c0


	//   ....[20]....
        /*0220*/ 	.word	0x00003400


	//   ....[21]....
        /*0224*/ 	.word	0x00003450


	//   ....[22]....
        /*0228*/ 	.word	0x000034a0


	//   ....[23]....
        /*022c*/ 	.word	0x000034f0


	//   ....[24]....
        /*0230*/ 	.word	0x00003540


	//   ....[25]....
        /*0234*/ 	.word	0x00003590


	//----- nvinfo : EIATTR_VRC_CTA_INIT_COUNT
	.align		4
.L_4809:
        /*0238*/ 	.byte	0x02, 0x4a
	.zero		1
	.zero		1


	//----- nvinfo : EIATTR_SYSCALL_OFFSETS
	.align		4
        /*023c*/ 	.byte	0x04, 0x46
        /*023e*/ 	.short	(.L_4811 - .L_4810)


	//   ....[0]....
.L_4810:
        /*0240*/ 	.word	0x00002980


	//   ....[1]....
        /*0244*/ 	.word	0x000031c0


	//----- nvinfo : EIATTR_EXIT_INSTR_OFFSETS
	.align		4
.L_4811:
        /*0248*/ 	.byte	0x04, 0x1c
        /*024a*/ 	.short	(.L_4813 - .L_4812)


	//   ....[0]....
.L_4812:
        /*024c*/ 	.word	0x00002ef0


	//   ....[1]....
        /*0250*/ 	.word	0x00002f30


	//   ....[2]....
        /*0254*/ 	.word	0x000030c0


	//   ....[3]....
        /*0258*/ 	.word	0x000031d0


	//----- nvinfo : EIATTR_CRS_STACK_SIZE
	.align		4
.L_4813:
        /*025c*/ 	.byte	0x04, 0x1e
        /*025e*/ 	.short	(.L_4815 - .L_4814)
.L_4814:
        /*0260*/ 	.word	0x00000000


	//----- nvinfo : EIATTR_CBANK_PARAM_SIZE
	.align		4
.L_4815:
        /*0264*/ 	.byte	0x03, 0x19
        /*0266*/ 	.short	0x007c


	//----- nvinfo : EIATTR_PARAM_CBANK
	.align		4
        /*0268*/ 	.byte	0x04, 0x0a
        /*026a*/ 	.short	(.L_4817 - .L_4816)
	.align		4
.L_4816:
        /*026c*/ 	.word	index@(.nv.constant0._ZN4vllm25paged_attention_v1_kernelI13__nv_bfloat16hLi112ELi16ELi128ELNS_18Fp8KVCacheDataTypeE2ELb1EEEvPT_PKS3_PKT0_S9_ifPKiSB_iPKfiiiSD_SD_iiiii)
        /*0270*/ 	.short	0x0380
        /*0272*/ 	.short	0x007c


	//----- nvinfo : EIATTR_SW_WAR
	.align		4
.L_4817:
        /*0274*/ 	.byte	0x04, 0x36
        /*0276*/ 	.short	(.L_4819 - .L_4818)
.L_4818:
        /*0278*/ 	.word	0x00000008
.L_4819:


//--------------------- .nv.info._ZN4vllm25paged_attention_v1_kernelI13__nv_bfloat16hLi96ELi16ELi128ELNS_18Fp8KVCacheDataTypeE2ELb1EEEvPT_PKS3_PKT0_S9_ifPKiSB_iPKfiiiSD_SD_iiiii --------------------------
	.section	.nv.info._ZN4vllm25paged_attention_v1_kernelI13__nv_bfloat16hLi96ELi16ELi128ELNS_18Fp8KVCacheDataTypeE2ELb1EEEvPT_PKS3_PKT0_S9_ifPKiSB_iPKfiiiSD_SD_iiiii,"",@"SHT_CUDA_INFO"
	.sectionflags	@""
	.align	4


	//----- nvinfo : EIATTR_CUDA_API_VERSION
	.align		4
        /*0000*/ 	.byte	0x04, 0x37
        /*0002*/ 	.short	(.L_4821 - .L_4820)
.L_4820:
        /*0004*/ 	.word	0x00000082


	//----- nvinfo : EIATTR_KPARAM_INFO
	.align		4
.L_4821:
        /*0008*/ 	.byte	0x04, 0x17
        /*000a*/ 	.short	(.L_4823 - .L_4822)
.L_4822:
        /*000c*/ 	.word	0x00000000
        /*0010*/ 	.short	0x0013
        /*0012*/ 	.short	0x0078
        /*0014*/ 	.byte	0x00, 0xf0, 0x11, 0x00


	//----- nvinfo : EIATTR_KPARAM_INFO
	.align		4
.L_4823:
        /*0018*/ 	.byte	0x04, 0x17
        /*001a*/ 	.short	(.L_4825 - .L_4824)
.L_4824:
        /*001c*/ 	.word	0x00000000
        /*0020*/ 	.short	0x0012
        /*0022*/ 	.short	0x0074
        /*0024*/ 	.byte	0x00, 0xf0, 0x11, 0x00


	//----- nvinfo : EIATTR_KPARAM_INFO
	.align		4
.L_4825:
        /*0028*/ 	.byte	0x04, 0x17
        /*002a*/ 	.short	(.L_4827 - .L_4826)
.L_4826:
        /*002c*/ 	.word	0x00000000
        /*0030*/ 	.short	0x0011
        /*0032*/ 	.short	0x0070
        /*0034*/ 	.byte	0x00, 0xf0, 0x11, 0x00


	//----- nvinfo : EIATTR_KPARAM_INFO
	.align		4
.L_4827:
        /*0038*/ 	.byte	0x04, 0x17
        /*003a*/ 	.short	(.L_4829 - .L_4828)
.L_4828:
        /*003c*/ 	.word	0x00000000
        /*0040*/ 	.short	0x0010
        /*0042*/ 	.short	0x006c
        /*0044*/ 	.byte	0x00, 0xf0, 0x11, 0x00


	//----- nvinfo : EIATTR_KPARAM_INFO
	.align		4
.L_4829:
        /*0048*/ 	.byte	0x04, 0x17
        /*004a*/ 	.short	(.L_4831 - .L_4830)
.L_4830:
        /*004c*/ 	.word	0x00000000
        /*0050*/ 	.short	0x000f
        /*0052*/ 	.short	0x0068
        /*0054*/ 	.byte	0x00, 0xf0, 0x11, 0x00


	//----- nvinfo : EIATTR_KPARAM_INFO
	.align		4
.L_4831:
        /*0058*/ 	.byte	0x04, 0x17
        /*005a*/ 	.short	(.L_4833 - .L_4832)
.L_4832:
        /*005c*/ 	.word	0x00000000
        /*0060*/ 	.short	0x000e
        /*0062*/ 	.short	0x0060
        /*0064*/ 	.byte	0x00, 0xf5, 0x21, 0x00


	//----- nvinfo : EIATTR_KPARAM_INFO
	.align		4
.L_4833:
        /*0068*/ 	.byte	0x04, 0x17
        /*006a*/ 	.short	(.L_4835 - .L_4834)
.L_4834:
        /*006c*/ 	.word	0x00000000
        /*0070*/ 	.short	0x000d
        /*0072*/ 	.short	0x0058
        /*0074*/ 	.byte	0x00, 0xf5, 0x21, 0x00


	//----- nvinfo : EIATTR_KPARAM_INFO
	.align		4
.L_4835:
        /*0078*/ 	.byte	0x04, 0x17
        /*007a*/ 	.short	(.L_4837 - .L_4836)
.L_4836:
        /*007c*/ 	.word	0x00000000
        /*0080*/ 	.short	0x000c
        /*0082*/ 	.short	0x0050
        /*0084*/ 	.byte	0x00, 0xf0, 0x11, 0x00


	//----- nvinfo : EIATTR_KPARAM_INFO
	.align		4
.L_4837:
        /*0088*/ 	.byte	0x04, 0x17
        /*008a*/ 	.short	(.L_4839 - .L_4838)
.L_4838:
        /*008c*/ 	.word	0x00000000
        /*0090*/ 	.short	0x000b
        /*0092*/ 	.short	0x004c
        /*0094*/ 	.byte	0x00, 0xf0, 0x11, 0x00


	//----- nvinfo : EIATTR_KPARAM_INFO
	.align		4
.L_4839:
        /*0098*/ 	.byte	0x04, 0x17
        /*009a*/ 	.short	(.L_4841 - .L_4840)
.L_4840:
        /*009c*/ 	.word	0x00000000
        /*00a0*/ 	.short	0x000a
        /*00a2*/ 	.short	0x0048
        /*00a4*/ 	.byte	0x00, 0xf0, 0x11, 0x00


	//----- nvinfo : EIATTR_KPARAM_INFO
	.align		4
.L_4841:
        /*00a8*/ 	.byte	0x04, 0x17
        /*00aa*/ 	.short	(.L_4843 - .L_4842)
.L_4842:
        /*00ac*/ 	.word	0x00000000
        /*00b0*/ 	.short	0x0009
        /*00b2*/ 	.short	0x0040
        /*00b4*/ 	.byte	0x00, 0xf5, 0x21, 0x00


	//----- nvinfo : EIATTR_KPARAM_INFO
	.align		4
.L_4843:
        /*00b8*/ 	.byte	0x04, 0x17
        /*00ba*/ 	.short	(.L_4845 - .L_4844)
.L_4844:
        /*00bc*/ 	.word	0x00000000
        /*00c0*/ 	.short	0x0008
        /*00c2*/ 	.short	0x0038
        /*00c4*/ 	.byte	0x00, 0xf0, 0x11, 0x00


	//----- nvinfo : EIATTR_KPARAM_INFO
	.align		4
.L_4845:
        /*00c8*/ 	.byte	0x04, 0x17
        /*00ca*/ 	.short	(.L_4847 - .L_4846)
.L_4846:
        /*00cc*/ 	.word	0x00000000
        /*00d0*/ 	.short	0x0007
        /*00d2*/ 	.short	0x0030
        /*00d4*/ 	.byte	0x00, 0xf5, 0x21, 0x00


	//----- nvinfo : EIATTR_KPARAM_INFO
	.align		4
.L_4847:
        /*00d8*/ 	.byte	0x04, 0x17
        /*00da*/ 	.short	(.L_4849 - .L_4848)
.L_4848:
        /*00dc*/ 	.word	0x00000000
        /*00e0*/ 	.short	0x0006
        /*00e2*/ 	.short	0x0028
        /*00e4*/ 	.byte	0x00, 0xf5, 0x21, 0x00


	//----- nvinfo : EIATTR_KPARAM_INFO
	.align		4
.L_4849:
        /*00e8*/ 	.byte	0x04, 0x17
        /*00ea*/ 	.short	(.L_4851 - .L_4850)
.L_4850:
        /*00ec*/ 	.word	0x00000000
        /*00f0*/ 	.short	0x0005
        /*00f2*/ 	.short	0x0024
        /*00f4*/ 	.byte	0x00, 0xf0, 0x11, 0x00


	//----- nvinfo : EIATTR_KPARAM_INFO
	.align		4
.L_4851:
        /*00f8*/ 	.byte	0x04, 0x17
        /*00fa*/ 	.short	(.L_4853 - .L_4852)
.L_4852:
        /*00fc*/ 	.word	0x00000000
        /*0100*/ 	.short	0x0004
        /*0102*/ 	.short	0x0020
        /*0104*/ 	.byte	0x00, 0xf0, 0x11, 0x00


	//----- nvinfo : EIATTR_KPARAM_INFO
	.align		4
.L_4853:
        /*0108*/ 	.byte	0x04, 0x17
        /*010a*/ 	.short	(.L_4855 - .L_4854)
.L_4854:
        /*010c*/ 	.word	0x00000000
        /*0110*/ 	.short	0x0003
        /*0112*/ 	.short	0x0018
        /*0114*/ 	.byte	0x00, 0xf5, 0x21, 0x00


	//----- nvinfo : EIATTR_KPARAM_INFO
	.align		4
.L_4855:
        /*0118*/ 	.byte	0x04, 0x17
        /*011a*/ 	.short	(.L_4857 - .L_4856)
.L_4856:
        /*011c*/ 	.word	0x00000000
        /*0120*/ 	.short	0x0002
        /*0122*/ 	.short	0x0010
        /*0124*/ 	.byte	0x00, 0xf5, 0x21, 0x00


	//----- nvinfo : EIATTR_KPARAM_INFO
	.align		4
.L_4857:
        /*0128*/ 	.byte	0x04, 0x17
        /*012a*/ 	.short	(.L_4859 - .L_4858)
.L_4858:
        /*012c*/ 	.word	0x00000000
        /*0130*/ 	.short	0x0001
        /*0132*/ 	.short	0x0008
        /*0134*/ 	.byte	0x00, 0xf5, 0x21, 0x00


	//----- nvinfo : EIATTR_KPARAM_INFO
	.align		4
.L_4859:
        /*0138*/ 	.byte	0x04, 0x17
        /*013a*/ 	.short	(.L_4861 - .L_4860)
.L_4860:
        /*013c*/ 	.word	0x00000000
        /*0140*/ 	.short	0x0000
        /*0142*/ 	.short	0x0000
        /*0144*/ 	.byte	0x00, 0xf5, 0x21, 0x00


	//----- nvinfo : EIATTR_SPARSE_MMA_MASK
	.align		4
.L_4861:
        /*0148*/ 	.byte	0x03, 0x50
        /*014a*/ 	.short	0x0000


	//----- nvinfo : EIATTR_MAXREG_COUNT
	.align		4
        /*014c*/ 	.byte	0x03, 0x1b
        /*014e*/ 	.short	0x00ff


	//----- nvinfo : EIATTR_NUM_BARRIERS
	.align		4
        /*0150*/ 	.byte	0x02, 0x4c
        /*0152*/ 	.byte	0x01
	.zero		1


	//----- nvinfo : EIATTR_EXTERNS
	.align		4
        /*0154*/ 	.byte	0x04, 0x0f
        /*0156*/ 	.short	(.L_4863 - .L_4862)


	//   ....[0]....
	.align		4
.L_4862:
        /*0158*/ 	.word	index@(__assertfail)


	//----- nvinfo : EIATTR_MERCURY_ISA_VERSION
	.align		4
.L_4863:
        /*015c*/ 	.byte	0x03, 0x5f
        /*015e*/ 	.short	0x0101


	//----- nvinfo : EIATTR_COOP_GROUP_MASK_REGIDS
	.align		4
        /*0160*/ 	.byte	0x04, 0x29
        /*0162*/ 	.short	(.L_4865 - .L_4864)


	//   ....[0]....
.L_4864:
        /*0164*/ 	.word	0xffffffff


	//   ....[1]....
        /*0168*/ 	.word	0xffffffff


	//   ....[2]....
        /*016c*/ 	.word	0xffffffff


	//   ....[3]....
        /*0170*/ 	.word	0xffffffff


	//   ....[4]....
        /*0174*/ 	.word	0xffffffff


	//   ....[5]....
        /*0178*/ 	.word	0xffffffff


	//   ....[6]....
        /*017c*/ 	.word	0xffffffff


	//   ....[7]....
        /*0180*/ 	.word	0xffffffff


	//   ....[8]....
        /*0184*/ 	.word	0xffffffff


	//   ....[9]....
        /*0188*/ 	.word	0xffffffff


	//   ....[10]....
        /*018c*/ 	.word	0xffffffff


	//   ....[11]....
        /*0190*/ 	.word	0xffffffff


	//   ....[12]....
        /*0194*/ 	.word	0xffffffff


	//   ....[13]....
        /*0198*/ 	.word	0xffffffff


	//   ....[14]....
        /*019c*/ 	.word	0xffffffff


	//   ....[15]....
        /*01a0*/ 	.word	0x0500000f


	//   ....[16]....
        /*01a4*/ 	.word	0x0500000f


	//   ....[17]....
        /*01a8*/ 	.word	0x0500000f


	//   ....[18]....
        /*01ac*/ 	.word	0x0500000f


	//   ....[19]....
        /*01b0*/ 	.word	0x0500000f


	//   ....[20]....
        /*01b4*/ 	.word	0x0500000f


	//   ....[21]....
        /*01b8*/ 	.word	0x0500000f


	//   ....[22]....
        /*01bc*/ 	.word	0x0500000f


	//   ....[23]....
        /*01c0*/ 	.word	0x0500000f


	//   ....[24]....
        /*01c4*/ 	.word	0x0500000f


	//----- nvinfo : EIATTR_COOP_GROUP_INSTR_OFFSETS
	.align		4
.L_4865:
        /*01c8*/ 	.byte	0x04, 0x28
        /*01ca*/ 	.short	(.L_4867 - .L_4866)


	//   ....[0]....
.L_4866:
        /*01cc*/ 	.word	0x00000ad0


	//   ....[1]....
        /*01d0*/ 	.word	0x00000af0


	//   ....[2]....
        /*01d4*/ 	.word	0x00000b10


	//   ....[3]....
        /*01d8*/ 	.word	0x00000b30


	//   ....[4]....
        /*01dc*/ 	.word	0x00000c40


	//   ....[5]....
        /*01e0*/ 	.word	0x00000c60


	//   ....[6]....
        /*01e4*/ 	.word	0x00000c80


	//   ....[7]....
        /*01e8*/ 	.word	0x00001ab0


	//   ....[8]....
        /*01ec*/ 	.word	0x00001ae0


	//   ....[9]....
        /*01f0*/ 	.word	0x00001b00


	//   ....[10]....
        /*01f4*/ 	.word	0x00001b20


	//   ....[11]....
        /*01f8*/ 	.word	0x00001b40


	//   ....[12]....
        /*01fc*/ 	.word	0x00001b90


	//   ....[13]....
        /*0200*/ 	.word	0x00001bb0


	//   ....[14]....
        /*0204*/ 	.word	0x00001bd0


	//   ....[15]....
        /*0208*/ 	.word	0x00003190


	//   ....[16]....
        /*020c*/ 	.word	0x000031f0


	//   ....[17]....
        /*0210*/ 	.word	0x00003250


	//   ....[18]....
        /*0214*/ 	.word	0x000032b0


	//   ....[19]....
        /*0218*/ 	.word	0x00003330


	//   ....[20]....
        /*021c*/ 	.word	0x00003370


	//   ....[21]....
        /*0220*/ 	.word	0x000033c0


	//   ....[22]....
        /*0224*/ 	.word	0x00003410


	//   ....[23]....
        /*0228*/ 	.word	0x00003460


	//   ....[24]....
        /*022c*/ 	.word	0x000034b0


	//----- nvinfo : EIATTR_VRC_CTA_INIT_COUNT
	.align		4
.L_4867:
        /*0230*/ 	.byte	0x02, 0x4a
	.zero		1
	.zero		1


	//----- nvinfo : EIATTR_SYSCALL_OFFSETS
	.align		4
        /*0234*/ 	.byte	0x04, 0x46
        /*0236*/ 	.short	(.L_4869 - .L_4868)


	//   ....[0]....
.L_4868:
        /*0238*/ 	.word	0x00002980


	//   ....[1]....
        /*023c*/ 	.word	0x00003130


	//----- nvinfo : EIATTR_EXIT_INSTR_OFFSETS
	.align		4
.L_4869:
        /*0240*/ 	.byte	0x04, 0x1c
        /*0242*/ 	.short	(.L_4871 - .L_4870)


	//   ....[0]....
.L_4870:
        /*0244*/ 	.word	0x00002e80


	//   ....[1]....
        /*0248*/ 	.word	0x00002ec0


	//   ....[2]....
        /*024c*/ 	.word	0x00003030


	//   ....[3]....
        /*0250*/ 	.word	0x00003140


	//----- nvinfo : EIATTR_CRS_STACK_SIZE
	.align		4
.L_4871:
        /*0254*/ 	.byte	0x04, 0x1e
        /*0256*/ 	.short	(.L_4873 - .L_4872)
.L_4872:
        /*0258*/ 	.word	0x00000000


	//----- nvinfo : EIATTR_CBANK_PARAM_SIZE
	.align		4
.L_4873:
        /*025c*/ 	.byte	0x03, 0x19
        /*025e*/ 	.short	0x007c


	//----- nvinfo : EIATTR_PARAM_CBANK
	.align		4
        /*0260*/ 	.byte	0x04, 0x0a
        /*0262*/ 	.short	(.L_4875 - .L_4874)
	.align		4
.L_4874:
        /*0264*/ 	.word	index@(.nv.constant0._ZN4vllm25paged_attention_v1_kernelI13__nv_bfloat16hLi96ELi16ELi128ELNS_18Fp8KVCacheDataTypeE2ELb1EEEvPT_PKS3_PKT0_S9_ifPKiSB_iPKfiiiSD_SD_iiiii)
        /*0268*/ 	.short	0x0380
        /*026a*/ 	.short	0x007c


	//----- nvinfo : EIATTR_SW_WAR
	.align		4
.L_4875:
        /*026c*/ 	.byte	0x04, 0x36
        /*026e*/ 	.short	(.L_4877 - .L_4876)
.L_4876:
        /*0270*/ 	.word	0x00000008
.L_4877:


//--------------------- .nv.info._ZN4vllm25paged_attention_v1_kernelI13__nv_bfloat16hLi80ELi16ELi128ELNS_18Fp8KVCacheDataTypeE2ELb1EEEvPT_PKS3_PKT0_S9_ifPKiSB_iPKfiiiSD_SD_iiiii --------------------------
	.section	.nv.info._ZN4vllm25paged_attention_v1_kernelI13__nv_bfloat16hLi80ELi16ELi128ELNS_18Fp8KVCacheDataTypeE2ELb1EEEvPT_PKS3_PKT0_S9_ifPKiSB_iPKfiiiSD_SD_iiiii,"",@"SHT_CUDA_INFO"
	.sectionflags	@""
	.align	4


	//----- nvinfo : EIATTR_CUDA_API_VERSION
	.align		4
        /*0000*/ 	.byte	0x04, 0x37
        /*0002*/ 	.short	(.L_4879 - .L_4878)
.L_4878:
        /*0004*/ 	.word	0x00000082


	//----- nvinfo : EIATTR_KPARAM_INFO
	.align		4
.L_4879:
        /*0008*/ 	.byte	0x04, 0x17
        /*000a*/ 	.short	(.L_4881 - .L_4880)
.L_4880:
        /*000c*/ 	.word	0x00000000
        /*0010*/ 	.short	0x0013
        /*0012*/ 	.short	0x0078
        /*0014*/ 	.byte	0x00, 0xf0, 0x11, 0x00


	//----- nvinfo : EIATTR_KPARAM_INFO
	.align		4
.L_4881:
        /*0018*/ 	.byte	0x04, 0x17
        /*001a*/ 	.short	(.L_4883 - .L_4882)
.L_4882:
        /*001c*/ 	.word	0x00000000
        /*0020*/ 	.short	0x0012
        /*0022*/ 	.short	0x0074
        /*0024*/ 	.byte	0x00, 0xf0, 0x11, 0x00


	//----- nvinfo : EIATTR_KPARAM_INFO
	.align		4
.L_4883:
        /*0028*/ 	.byte	0x04, 0x17
        /*002a*/ 	.short	(.L_4885 - .L_4884)
.L_4884:
        /*002c*/ 	.word	0x00000000
        /*0030*/ 	.short	0x0011
        /*0032*/ 	.short	0x0070
        /*0034*/ 	.byte	0x00, 0xf0, 0x11, 0x00


	//----- nvinfo : EIATTR_KPARAM_INFO
	.align		4
.L_4885:
        /*0038*/ 	.byte	0x04, 0x17
        /*003a*/ 	.short	(.L_4887 - .L_4886)
.L_4886:
        /*003c*/ 	.word	0x00000000
        /*0040*/ 	.short	0x0010
        /*0042*/ 	.short	0x006c
        /*0044*/ 	.byte	0x00, 0xf0, 0x11, 0x00


	//----- nvinfo : EIATTR_KPARAM_INFO
	.align		4
.L_4887:
        /*0048*/ 	.byte	0x04, 0x17
        /*004a*/ 	.short	(.L_4889 - .L_4888)
.L_4888:
        /*004c*/ 	.word	0x00000000
        /*0050*/ 	.short	0x000f
        /*0052*/ 	.short	0x0068
        /*0054*/ 	.byte	0x00, 0xf0, 0x11, 0x00


	//----- nvinfo : EIATTR_KPARAM_INFO
	.align		4
.L_4889:
        /*0058*/ 	.byte	0x04, 0x17
        /*005a*/ 	.short	(.L_4891 - .L_4890)
.L_4890:
        /*005c*/ 	.word	0x00000000
        /*0060*/ 	.short	0x000e
        /*0062*/ 	.short	0x0060
        /*0064*/ 	.byte	0x00, 0xf5, 0x21, 0x00


	//----- nvinfo : EIATTR_KPARAM_INFO
	.align		4
.L_4891:
        /*0068*/ 	.byte	0x04, 0x17
        /*006a*/ 	.short	(.L_4893 - .L_4892)
.L_4892:
        /*006c*/ 	.word	0x00000000
        /*0070*/ 	.short	0x000d
        /*0072*/ 	.short	0x0058
        /*0074*/ 	.byte	0x00, 0xf5, 0x21, 0x00


	//----- nvinfo : EIATTR_KPARAM_INFO
	.align		4
.L_4893:
        /*0078*/ 	.byte	0x04, 0x17
        /*007a*/ 	.short	(.L_4895 - .L_4894)
.L_4894:
        /*007c*/ 	.word	0x00000000
        /*0080*/ 	.short	0x000c
        /*0082*/ 	.short	0x0050
        /*0084*/ 	.byte	0x00, 0xf0, 0x11, 0x00


	//----- nvinfo : EIATTR_KPARAM_INFO
	.align		4
.L_4895:
        /*0088*/ 	.byte	0x04, 0x17
        /*008a*/ 	.short	(.L_4897 - .L_4896)
.L_4896:
        /*008c*/ 	.word	0x00000000
        /*0090*/ 	.short	0x000b
        /*0092*/ 	.short	0x004c
        /*0094*/ 	.byte	0x00, 0xf0, 0x11, 0x00


	//----- nvinfo : EIATTR_KPARAM_INFO
	.align		4
.L_4897:
        /*0098*/ 	.byte	0x04, 0x17
        /*009a*/ 	.short	(.L_4899 - .L_4898)
.L_4898:
        /*009c*/ 	.word	0x00000000
        /*00a0*/ 	.short	0x000a
        /*00a2*/ 	.short	0x0048
        /*00a4*/ 	.byte	0x00, 0xf0, 0x11, 0x00


	//----- nvinfo : EIATTR_KPARAM_INFO
	.align		4
.L_4899:
        /*00a8*/ 	.byte	0x04, 0x17
        /*00aa*/ 	.short	(.L_4901 - .L_4900)
.L_4900:
        /*00ac*/ 	.word	0x00000000
        /*00b0*/ 	.short	0x0009
        /*00b2*/ 	.short	0x0040
        /*00b4*/ 	.byte	0x00, 0xf5, 0x21, 0x00


	//----- nvinfo : EIATTR_KPARAM_INFO
	.align		4
.L_4901:
        /*00b8*/ 	.byte	0x04, 0x17
        /*00ba*/ 	.short	(.L_4903 - .L_4902)
.L_4902:
        /*00bc*/ 	.word	0x00000000
        /*00c0*/ 	.short	0x0008
        /*00c2*/ 	.short	0x0038
        /*00c4*/ 	.byte	0x00, 0xf0, 0x11, 0x00


	//----- nvinfo : EIATTR_KPARAM_INFO
	.align		4
.L_4903:
        /*00c8*/ 	.byte	0x04, 0x17
        /*00ca*/ 	.short	(.L_4905 - .L_4904)
.L_4904:
        /*00cc*/ 	.word	0x00000000
        /*00d0*/ 	.short	0x0007
        /*00d2*/ 	.short	0x0030
        /*00d4*/ 	.byte	0x00, 0xf5, 0x21, 0x00


	//----- nvinfo : EIATTR_KPARAM_INFO
	.align		4
.L_4905:
        /*00d8*/ 	.byte	0x04, 0x17
        /*00da*/ 	.short	(.L_4907 - .L_4906)
.L_4906:
        /*00dc*/ 	.word	0x00000000
        /*00e0*/ 	.short	0x0006
        /*00e2*/ 	.short	0x0028
        /*00e4*/ 	.byte	0x00, 0xf5, 0x21, 0x00


	//----- nvinfo : EIATTR_KPARAM_INFO
	.align		4
.L_4907:
        /*00e8*/ 	.byte	0x04, 0x17
        /*00ea*/ 	.short	(.L_4909 - .L_4908)
.L_4908:
        /*00ec*/ 	.word	0x00000000
        /*00f0*/ 	.short	0x0005
        /*00f2*/ 	.short	0x0024
        /*00f4*/ 	.byte	0x00, 0xf0, 0x11, 0x00


	//----- nvinfo : EIATTR_KPARAM_INFO
	.align		4
.L_4909:
        /*00f8*/ 	.byte	0x04, 0x17
        /*00fa*/ 	.short	(.L_4911 - .L_4910)
.L_4910:
        /*00fc*/ 	.word	0x00000000
        /*0100*/ 	.short	0x0004
        /*0102*/ 	.short	0x0020
        /*0104*/ 	.byte	0x00, 0xf0, 0x11, 0x00


	//----- nvinfo : EIATTR_KPARAM_INFO
	.align		4
.L_4911:
        /*0108*/ 	.byte	0x04, 0x17
        /*010a*/ 	.short	(.L_4913 - .L_4912)
.L_4912:
        /*010c*/ 	.word	0x00000000
        /*0110*/ 	.short	0x0003
        /*0112*/ 	.short	0x0018
        /*0114*/ 	.byte	0x00, 0xf5, 0x21, 0x00


	//----- nvinfo : EIATTR_KPARAM_INFO
	.align		4
.L_4913:
        /*0118*/ 	.byte	0x04, 0x17
        /*011a*/ 	.short	(.L_4915 - .L_4914)
.L_4914:
        /*011c*/ 	.word	0x00000000
        /*0120*/ 	.short	0x0002
        /*0122*/ 	.short	0x0010
        /*0124*/ 	.byte	0x00, 0xf5, 0x21, 0x00


	//----- nvinfo : EIATTR_KPARAM_INFO
	.align		4
.L_4915:
        /*0128*/ 	.byte	0x04, 0x17
        /*012a*/ 	.short	(.L_4917 - .L_4916)
.L_4916:
        /*012c*/ 	.word	0x00000000
        /*0130*/ 	.short	0x0001
        /*0132*/ 	.short	0x0008
        /*0134*/ 	.byte	0x00, 0xf5, 0x21, 0x00


	//----- nvinfo : EIATTR_KPARAM_INFO
	.align		4
.L_4917:
        /*0138*/ 	.byte	0x04, 0x17
        /*013a*/ 	.short	(.L_4919 - .L_4918)
.L_4918:
        /*013c*/ 	.word	0x00000000
        /*0140*/ 	.short	0x0000
        /*0142*/ 	.short	0x0000
        /*0144*/ 	.byte	0x00, 0xf5, 0x21, 0x00


	//----- nvinfo : EIATTR_SPARSE_MMA_MASK
	.align		4
.L_4919:
        /*0148*/ 	.byte	0x03, 0x50
        /*014a*/ 	.short	0x0000


	//----- nvinfo : EIATTR_MAXREG_COUNT
	.align		4
        /*014c*/ 	.byte	0x03, 0x1b
        /*014e*/ 	.short	0x00ff


	//----- nvinfo : EIATTR_NUM_BARRIERS
	.align		4
        /*0150*/ 	.byte	0x02, 0x4c
        /*0152*/ 	.byte	0x01
	.zero		1


	//----- nvinfo : EIATTR_EXTERNS
	.align		4
        /*0154*/ 	.byte	0x04, 0x0f
        /*0156*/ 	.short	(.L_4921 - .L_4920)


	//   ....[0]....
	.align		4
.L_4920:
        /*0158*/ 	.word	index@(__assertfail)


	//----- nvinfo : EIATTR_MERCURY_ISA_VERSION
	.align		4
.L_4921:
        /*015c*/ 	.byte	0x03, 0x5f
        /*015e*/ 	.short	0x0101


	//----- nvinfo : EIATTR_COOP_GROUP_MASK_REGIDS
	.align		4
        /*0160*/ 	.byte	0x04, 0x29
        /*0162*/ 	.short	(.L_4923 - .L_4922)


	//   ....[0]....
.L_4922:
        /*0164*/ 	.word	0xffffffff


	//   ....[1]....
        /*0168*/ 	.word	0xffffffff


	//   ....[2]....
        /*016c*/ 	.word	0xffffffff


	//   ....[3]....
        /*0170*/ 	.word	0xffffffff


	//   ....[4]....
        /*0174*/ 	.word	0xffffffff


	//   ....[5]....
        /*0178*/ 	.word	0xffffffff


	//   ....[6]....
        /*017c*/ 	.word	0xffffffff


	//   ....[7]....
        /*0180*/ 	.word	0xffffffff


	//   ....[8]....
        /*0184*/ 	.word	0xffffffff


	//   ....[9]....
        /*0188*/ 	.word	0xffffffff


	//   ....[10]....
        /*018c*/ 	.word	0xffffffff


	//   ....[11]....
        /*0190*/ 	.word	0xffffffff


	//   ....[12]....
        /*0194*/ 	.word	0xffffffff


	//   ....[13]....
        /*0198*/ 	.word	0xffffffff


	//   ....[14]....
        /*019c*/ 	.word	0xffffffff


	//   ....[15]....
        /*01a0*/ 	.word	0x0500000f


	//   ....[16]....
        /*01a4*/ 	.word	0x0500000f


	//   ....[17]....
        /*01a8*/ 	.word	0x0500000f


	//   ....[18]....
        /*01ac*/ 	.word	0x0500000f


	//   ....[19]....
        /*01b0*/ 	.word	0x0500000f


	//   ....[20]....
        /*01b4*/ 	.word	0x0500000f


	//   ....[21]....
        /*01b8*/ 	.word	0x0500000f


	//   ....[22]....
        /*01bc*/ 	.word	0x0500000f


	//   ....[23]....
        /*01c0*/ 	.word	0x0500000f


	//----- nvinfo : EIATTR_COOP_GROUP_INSTR_OFFSETS
	.align		4
.L_4923:
        /*01c4*/ 	.byte	0x04, 0x28
        /*01c6*/ 	.short	(.L_4925 - .L_4924)


	//   ....[0]....
.L_4924:
        /*01c8*/ 	.word	0x00000ad0


	//   ....[1]....
        /*01cc*/ 	.word	0x00000af0


	//   ....[2]....
        /*01d0*/ 	.word	0x00000b10


	//   ....[3]....
        /*01d4*/ 	.word	0x00000b30


	//   ....[4]....
        /*01d8*/ 	.word	0x00000c40


	//   ....[5]....
        /*01dc*/ 	.word	0x00000c60


	//   ....[6]....
        /*01e0*/ 	.word	0x00000c80


	//   ....[7]....
        /*01e4*/ 	.word	0x00001ab0


	//   ....[8]....
        /*01e8*/ 	.word	0x00001ae0


	//   ....[9]....
        /*01ec*/ 	.word	0x00001b00


	//   ....[10]....
        /*01f0*/ 	.word	0x00001b20


	//   ....[11]....
        /*01f4*/ 	.word	0x00001b40


	//   ....[12]....
        /*01f8*/ 	.word	0x00001b90


	//   ....[13]....
        /*01fc*/ 	.word	0x00001bb0


	//   ....[14]....
        /*0200*/ 	.word	0x00001bd0


	//   ....[15]....
        /*0204*/ 	.word	0x000030f0


	//   ....[16]....
        /*0208*/ 	.word	0x00003150


	//   ....[17]....
        /*020c*/ 	.word	0x000031b0


	//   ....[18]....
        /*0210*/ 	.word	0x00003210


	//   ....[19]....
        /*0214*/ 	.word	0x00003290


	//   ....[20]....
        /*0218*/ 	.word	0x000032d0


	//   ....[21]....
        /*021c*/ 	.word	0x00003320


	//   ....[22]....
        /*0220*/ 	.word	0x00003370


	//   ....[23]....
        /*0224*/ 	.word	0x000033c0


	//----- nvinfo : EIATTR_VRC_CTA_INIT_COUNT
	.align		4
.L_4925:
        /*0228*/ 	.byte	0x02, 0x4a
	.zero		1
	.zero		1


	//----- nvinfo : EIATTR_SYSCALL_OFFSETS
	.align		4
        /*022c*/ 	.byte	0x04, 0x46
        /*022e*/ 	.short	(.L_4927 - .L_4926)


	//   ....[0]....
.L_4926:
        /*0230*/ 	.word	0x00002980


	//   ....[1]....
        /*0234*/ 	.word	0x00003090


	//----- nvinfo : EIATTR_EXIT_INSTR_OFFSETS
	.align		4
.L_4927:
        /*0238*/ 	.byte	0x04, 0x1c
        /*023a*/ 	.short	(.L_4929 - .L_4928)


	//   ....[0]....
.L_4928:
        /*023c*/ 	.word	0x00002e00


	//   ....[1]....
        /*0240*/ 	.word	0x00002e40


	//   ....[2]....
        /*0244*/ 	.word	0x00002f90


	//   ....[3]....
        /*0248*/ 	.word	0x000030a0


	//----- nvinfo : EIATTR_CRS_STACK_SIZE
	.align		4
.L_4929:
        /*024c*/ 	.byte	0x04, 0x1e
        /*024e*/ 	.short	(.L_4931 - .L_4930)
.L_4930:
        /*0250*/ 	.word	0x00000000


	//----- nvinfo : EIATTR_CBANK_PARAM_SIZE
	.align		4
.L_4931:
        /*0254*/ 	.byte	0x03, 0x19
        /*0256*/ 	.short	0x007c


	//----- nvinfo : EIATTR_PARAM_CBANK
	.align		4
        /*0258*/ 	.byte	0x04, 0x0a
        /*025a*/ 	.short	(.L_4933 - .L_4932)
	.align		4
.L_4932:
        /*025c*/ 	.word	index@(.nv.constant0._ZN4vllm25paged_attention_v1_kernelI13__nv_bfloat16hLi80ELi16ELi128ELNS_18Fp8KVCacheDataTypeE2ELb1EEEvPT_PKS3_PKT0_S9_ifPKiSB_iPKfiiiSD_SD_iiiii)
        /*0260*/ 	.short	0x0380
        /*0262*/ 	.short	0x007c


	//----- nvinfo : EIATTR_SW_WAR
	.align		4
.L_4933:
        /*0264*/ 	.byte	0x04, 0x36
        /*0266*/ 	.short	(.L_4935 - .L_4934)
.L_4934:
        /*0268*/ 	.word	0x00000008
.L_4935:


//--------------------- .nv.info._ZN4vllm25paged_attention_v1_kernelI13__nv_bfloat16hLi64ELi16ELi128ELNS_18Fp8KVCacheDataTypeE2ELb1EEEvPT_PKS3_PKT0_S9_ifPKiSB_iPKfiiiSD_SD_iiiii --------------------------
	.section	.nv.info._ZN4vllm25paged_attention_v1_kernelI13__nv_bfloat16hLi64ELi16ELi128ELNS_18Fp8KVCacheDataTypeE2ELb1EEEvPT_PKS3_PKT0_S9_ifPKiSB_iPKfiiiSD_SD_iiiii,"",@"SHT_CUDA_INFO"
	.sectionflags	@""
	.align	4


	//----- nvinfo : EIATTR_CUDA_API_VERSION
	.align		4
        /*0000*/ 	.byte	0x04, 0x37
        /*0002*/ 	.short	(.L_4937 - .L_4936)
.L_4936:
        /*0004*/ 	.word	0x00000082


	//----- nvinfo : EIATTR_KPARAM_INFO
	.align		4
.L_4937:
        /*0008*/ 	.byte	0x04, 0x17
        /*000a*/ 	.short	(.L_4939 - .L_4938)
.L_4938:
        /*000c*/ 	.word	0x00000000
        /*0010*/ 	.short	0x0013
        /*0012*/ 	.short	0x0078
        /*0014*/ 	.byte	0x00, 0xf0, 0x11, 0x00


	//----- nvinfo : EIATTR_KPARAM_INFO
	.align		4
.L_4939:
        /*0018*/ 	.byte	0x04, 0x17
        /*001a*/ 	.short	(.L_4941 - .L_4940)
.L_4940:
        /*001c*/ 	.word	0x00000000
        /*0020*/ 	.short	0x0012
        /*0022*/ 	.short	0x0074
        /*0024*/ 	.byte	0x00, 0xf0, 0x11, 0x00


	//----- nvinfo : EIATTR_KPARAM_INFO
	.align		4
.L_4941:
        /*0028*/ 	.byte	0x04, 0x17
        /*002a*/ 	.short	(.L_4943 - .L_4942)
.L_4942:
        /*002c*/ 	.word	0x00000000
        /*0030*/ 	.short	0x0011
        /*0032*/ 	.short	0x0070
        /*0034*/ 	.byte	0x00, 0xf0, 0x11, 0x00


	//----- nvinfo : EIATTR_KPARAM_INFO
	.align		4
.L_4943:
        /*0038*/ 	.byte	0x04, 0x17
        /*003a*/ 	.short	(.L_4945 - .L_4944)
.L_4944:
        /*003c*/ 	.word	0x00000000
        /*0040*/ 	.short	0x0010
        /*0042*/ 	.short	0x006c
        /*0044*/ 	.byte	0x00, 0xf0, 0x11, 0x00


	//----- nvinfo : EIATTR_KPARAM_INFO
	.align		4
.L_4945:
        /*0048*/ 	.byte	0x04, 0x17
        /*004a*/ 	.short	(.L_4947 - .L_4946)
.L_4946:
        /*004c*/ 	.word	0x00000000
        /*0050*/ 	.short	0x000f
        /*0052*/ 	.short	0x0068
        /*0054*/ 	.byte	0x00, 0xf0, 0x11, 0x00


	//----- nvinfo : EIATTR_KPARAM_INFO
	.align		4
.L_4947:
        /*0058*/ 	.byte	0x04, 0x17
        /*005a*/ 	.short	(.L_4949 - .L_4948)
.L_4948:
        /*005c*/ 	.word	0x00000000
        /*0060*/ 	.short	0x000e
        /*0062*/ 	.short	0x0060
        /*0064*/ 	.byte	0x00, 0xf5, 0x21, 0x00


	//----- nvinfo : EIATTR_KPARAM_INFO
	.align		4
.L_4949:
        /*0068*/ 	.byte	0x04, 0x17
        /*006a*/ 	.short	(.L_4951 - .L_4950)
.L_4950:
        /*006c*/ 	.word	0x00000000
        /*0070*/ 	.short	0x000d
        /*0072*/ 	.short	0x0058
        /*0074*/ 	.byte	0x00, 0xf5, 0x21, 0x00


	//----- nvinfo : EIATTR_KPARAM_INFO
	.align		4
.L_4951:
        /*0078*/ 	.byte	0x04, 0x17
        /*007a*/ 	.short	(.L_4953 - .L_4952)
.L_4952:
        /*007c*/ 	.word	0x00000000
        /*0080*/ 	.short	0x000c
        /*0082*/ 	.short	0x0050
        /*0084*/ 	.byte	0x00, 0xf0, 0x11, 0x00


	//----- nvinfo : EIATTR_KPARAM_INFO
	.align		4
.L_4953:
        /*0088*/ 	.byte	0x04, 0x17
        /*008a*/ 	.short	(.L_4955 - .L_4954)
.L_4954:
        /*008c*/ 	.word	0x00000000
        /*0090*/ 	.short	0x000b
        /*0092*/ 	.short	0x004c
        /*0094*/ 	.byte	0x00, 0xf0, 0x11, 0x00


	//----- nvinfo : EIATTR_KPARAM_INFO
	.align		4
.L_4955:
        /*0098*/ 	.byte	0x04, 0x17
        /*009a*/ 	.short	(.L_4957 - .L_4956)
.L_4956:
        /*009c*/ 	.word	0x00000000
        /*00a0*/ 	.short	0x000a
        /*00a2*/ 	.short	0x0048
        /*00a4*/ 	.byte	0x00, 0xf0, 0x11, 0x00


	//----- nvinfo : EIATTR_KPARAM_INFO
	.align		4
.L_4957:
        /*00a8*/ 	.byte	0x04, 0x17
        /*00aa*/ 	.short	(.L_4959 - .L_4958)
.L_4958:
        /*00ac*/ 	.word	0x00000000
        /*00b0*/ 	.short	0x0009
        /*00b2*/ 	.short	0x0040
        /*00b4*/ 	.byte	0x00, 0xf5, 0x21, 0x00


	//----- nvinfo : EIATTR_KPARAM_INFO
	.align		4
.L_4959:
        /*00b8*/ 	.byte	0x04, 0x17
        /*00ba*/ 	.short	(.L_4961 - .L_4960)
.L_4960:
        /*00bc*/ 	.word	0x00000000
        /*00c0*/ 	.short	0x0008
        /*00c2*/ 	.short	0x0038
        /*00c4*/ 	.byte	0x00, 0xf0, 0x11, 0x00


	//----- nvinfo : EIATTR_KPARAM_INFO
	.align		4
.L_4961:
        /*00c8*/ 	.byte	0x04, 0x17
        /*00ca*/ 	.short	(.L_4963 - .L_4962)
.L_4962:
        /*00cc*/ 	.word	0x00000000
        /*00d0*/ 	.short	0x0007
        /*00d2*/ 	.short	0x0030
        /*00d4*/ 	.byte	0x00, 0xf5, 0x21, 0x00


	//----- nvinfo : EIATTR_KPARAM_INFO
	.align		4
.L_4963:
        /*00d8*/ 	.byte	0x04, 0x17
        /*00da*/ 	.short	(.L_4965 - .L_4964)
.L_4964:
        /*00dc*/ 	.word	0x00000000
        /*00e0*/ 	.short	0x0006
        /*00e2*/ 	.short	0x0028
        /*00e4*/ 	.byte	0x00, 0xf5, 0x21, 0x00


	//----- nvinfo : EIATTR_KPARAM_INFO
	.align		4
.L_4965:
        /*00e8*/ 	.byte	0x04, 0x17
        /*00ea*/ 	.short	(.L_4967 - .L_4966)
.L_4966:
        /*00ec*/ 	.word	0x00000000
        /*00f0*/ 	.short	0x0005
        /*00f2*/ 	.short	0x0024
        /*00f4*/ 	.byte	0x00, 0xf0, 0x11, 0x00


	//----- nvinfo : EIATTR_KPARAM_INFO
	.align		4
.L_4967:
        /*00f8*/ 	.byte	0x04, 0x17
        /*00fa*/ 	.short	(.L_4969 - .L_4968)
.L_4968:
        /*00fc*/ 	.word	0x00000000
        /*0100*/ 	.short	0x0004
        /*0102*/ 	.short	0x0020
        /*0104*/ 	.byte	0x00, 0xf0, 0x11, 0x00


	//----- nvinfo : EIATTR_KPARAM_INFO
	.align		4
.L_4969:
        /*0108*/ 	.byte	0x04, 0x17
        /*010a*/ 	.short	(.L_4971 - .L_4970)
.L_4970:
        /*010c*/ 	.word	0x00000000
        /*0110*/ 	.short	0x0003
        /*0112*/ 	.short	0x0018
        /*0114*/ 	.byte	0x00, 0xf5, 0x21, 0x00


	//----- nvinfo : EIATTR_KPARAM_INFO
	.align		4
.L_4971:
        /*0118*/ 	.byte	0x04, 0x17
        /*011a*/ 	.short	(.L_4973 - .L_4972)
.L_4972:
        /*011c*/ 	.word	0x00000000
        /*0120*/ 	.short	0x0002
        /*0122*/ 	.short	0x0010
        /*0124*/ 	.byte	0x00, 0xf5, 0x21, 0x00


	//----- nvinfo : EIATTR_KPARAM_INFO
	.align		4
.L_4973:
        /*0128*/ 	.byte	0x04, 0x17
        /*012a*/ 	.short	(.L_4975 - .L_4974)
.L_4974:
        /*012c*/ 	.word	0x00000000
        /*0130*/ 	.short	0x0001
        /*0132*/ 	.short	0x0008
        /*0134*/ 	.byte	0x00, 0xf5, 0x21, 0x00


	//----- nvinfo : EIATTR_KPARAM_INFO
	.align		4
.L_4975:
        /*0138*/ 	.byte	0x04, 0x17
        /*013a*/ 	.short	(.L_4977 - .L_4976)
.L_4976:
        /*013c*/ 	.word	0x00000000
        /*0140*/ 	.short	0x0000
        /*0142*/ 	.short	0x0000
        /*0144*/ 	.byte	0x00, 0xf5, 0x21, 0x00


	//----- nvinfo : EIATTR_SPARSE_MMA_MASK
	.align		4
.L_4977:
        /*0148*/ 	.byte	0x03, 0x50
        /*014a*/ 	.short	0x0000


	//----- nvinfo : EIATTR_MAXREG_COUNT
	.align		4
        /*014c*/ 	.byte	0x03, 0x1b
        /*014e*/ 	.short	0x00ff


	//----- nvinfo : EIATTR_NUM_BARRIERS
	.align		4
        /*0150*/ 	.byte	0x02, 0x4c
        /*0152*/ 	.byte	0x01
	.zero		1


	//----- nvinfo : EIATTR_EXTERNS
	.align		4
        /*0154*/ 	.byte	0x04, 0x0f
        /*0156*/ 	.short	(.L_4979 - .L_4978)


	//   ....[0]....
	.align		4
.L_4978:
        /*0158*/ 	.word	index@(__assertfail)


	//----- nvinfo : EIATTR_MERCURY_ISA_VERSION
	.align		4
.L_4979:
        /*015c*/ 	.byte	0x03, 0x5f
        /*015e*/ 	.short	0x0101


	//----- nvinfo : EIATTR_COOP_GROUP_MASK_REGIDS
	.align		4
        /*0160*/ 	.byte	0x04, 0x29
        /*0162*/ 	.short	(.L_4981 - .L_4980)


	//   ....[0]....
.L_4980:
        /*0164*/ 	.word	0xffffffff


	//   ....[1]....
        /*0168*/ 	.word	0xffffffff


	//   ....[2]....
        /*016c*/ 	.word	0xffffffff


	//   ....[3]....
        /*0170*/ 	.word	0xffffffff


	//   ....[4]....
        /*0174*/ 	.word	0xffffffff


	//   ....[5]....
        /*0178*/ 	.word	0xffffffff


	//   ....[6]....
        /*017c*/ 	.word	0xffffffff


	//   ....[7]....
        /*0180*/ 	.word	0xffffffff


	//   ....[8]....
        /*0184*/ 	.word	0xffffffff


	//   ....[9]....
        /*0188*/ 	.word	0xffffffff


	//   ....[10]....
        /*018c*/ 	.word	0xffffffff


	//   ....[11]....
        /*0190*/ 	.word	0xffffffff


	//   ....[12]....
        /*0194*/ 	.word	0xffffffff


	//   ....[13]....
        /*0198*/ 	.word	0xffffffff


	//   ....[14]....
        /*019c*/ 	.word	0xffffffff


	//   ....[15]....
        /*01a0*/ 	.word	0x0500000f


	//   ....[16]....
        /*01a4*/ 	.word	0x0500000f


	//   ....[17]....
        /*01a8*/ 	.word	0x0500000f


	//   ....[18]....
        /*01ac*/ 	.word	0x0500000f


	//   ....[19]....
        /*01b0*/ 	.word	0x0500000f


	//   ....[20]....
        /*01b4*/ 	.word	0x0500000f


	//   ....[21]....
        /*01b8*/ 	.word	0x0500000f


	//   ....[22]....
        /*01bc*/ 	.word	0x0500000f


	//----- nvinfo : EIATTR_COOP_GROUP_INSTR_OFFSETS
	.align		4
.L_4981:
        /*01c0*/ 	.byte	0x04, 0x28
        /*01c2*/ 	.short	(.L_4983 - .L_4982)


	//   ....[0]....
.L_4982:
        /*01c4*/ 	.word	0x00000ad0


	//   ....[1]....
        /*01c8*/ 	.word	0x00000af0


	//   ....[2]....
        /*01cc*/ 	.word	0x00000b10


	//   ....[3]....
        /*01d0*/ 	.word	0x00000b30


	//   ....[4]....
        /*01d4*/ 	.word	0x00000c40


	//   ....[5]....
        /*01d8*/ 	.word	0x00000c60


	//   ....[6]....
        /*01dc*/ 	.word	0x00000c80


	//   ....[7]....
        /*01e0*/ 	.word	0x00001ab0


	//   ....[8]....
        /*01e4*/ 	.word	0x00001ae0


	//   ....[9]....
        /*01e8*/ 	.word	0x00001b00


	//   ....[10]....
        /*01ec*/ 	.word	0x00001b20


	//   ....[11]....
        /*01f0*/ 	.word	0x00001b40


	//   ....[12]....
        /*01f4*/ 	.word	0x00001b90


	//   ....[13]....
        /*01f8*/ 	.word	0x00001bb0


	//   ....[14]....
        /*01fc*/ 	.word	0x00001bd0


	//   ....[15]....
        /*0200*/ 	.word	0x00003090


	//   ....[16]....
        /*0204*/ 	.word	0x000030f0


	//   ....[17]....
        /*0208*/ 	.word	0x00003150


	//   ....[18]....
        /*020c*/ 	.word	0x000031b0


	//   ....[19]....
        /*0210*/ 	.word	0x00003230


	//   ....[20]....
        /*0214*/ 	.word	0x00003270


	//   ....[21]....
        /*0218*/ 	.word	0x000032c0


	//   ....[22]....
        /*021c*/ 	.word	0x00003310


	//----- nvinfo : EIATTR_VRC_CTA_INIT_COUNT
	.align		4
.L_4983:
        /*0220*/ 	.byte	0x02, 0x4a
	.zero		1
	.zero		1


	//----- nvinfo : EIATTR_SYSCALL_OFFSETS
	.align		4
        /*0224*/ 	.byte	0x04, 0x46
        /*0226*/ 	.short	(.L_4985 - .L_4984)


	//   ....[0]....
.L_4984:
        /*0228*/ 	.word	0x00002980


	//   ....[1]....
        /*022c*/ 	.word	0x00003030


	//----- nvinfo : EIATTR_EXIT_INSTR_OFFSETS
	.align		4
.L_4985:
        /*0230*/ 	.byte	0x04, 0x1c
        /*0232*/ 	.short	(.L_4987 - .L_4986)


	//   ....[0]....
.L_4986:
        /*0234*/ 	.word	0x00002d80


	//   ....[1]....
        /*0238*/ 	.word	0x00002dc0


	//   ....[2]....
        /*023c*/ 	.word	0x00002f30


	//   ....[3]....
        /*0240*/ 	.word	0x00003040


	//----- nvinfo : EIATTR_CRS_STACK_SIZE
	.align		4
.L_4987:
        /*0244*/ 	.byte	0x04, 0x1e
        /*0246*/ 	.short	(.L_4989 - .L_4988)
.L_4988:
        /*0248*/ 	.word	0x00000000


	//----- nvinfo : EIATTR_CBANK_PARAM_SIZE
	.align		4
.L_4989:
        /*024c*/ 	.byte	0x03, 0x19
        /*024e*/ 	.short	0x007c


	//----- nvinfo : EIATTR_PARAM_CBANK
	.align		4
        /*0250*/ 	.byte	0x04, 0x0a
        /*0252*/ 	.short	(.L_4991 - .L_4990)
	.align		4
.L_4990:
        /*0254*/ 	.word	index@(.nv.constant0._ZN4vllm25paged_attention_v1_kernelI13__nv_bfloat16hLi64ELi16ELi128ELNS_18Fp8KVCacheDataTypeE2ELb1EEEvPT_PKS3_PKT0_S9_ifPKiSB_iPKfiiiSD_SD_iiiii)
        /*0258*/ 	.short	0x0380
        /*025a*/ 	.short	0x007c


	//----- nvinfo : EIATTR_SW_WAR
	.align		4
.L_4991:
        /*025c*/ 	.byte	0x04, 0x36
        /*025e*/ 	.short	(.L_4993 - .L_4992)
.L_4992:
        /*0260*/ 	.word	0x00000008
.L_4993:


//--------------------- .nv.info._ZN4vllm25paged_attention_v1_kernelI13__nv_bfloat16hLi32ELi16ELi128ELNS_18Fp8KVCacheDataTypeE2ELb1EEEvPT_PKS3_PKT0_S9_ifPKiSB_iPKfiiiSD_SD_iiiii --------------------------
	.section	.nv.info._ZN4vllm25paged_attention_v1_kernelI13__nv_bfloat16hLi32ELi16ELi128ELNS_18Fp8KVCacheDataTypeE2ELb1EEEvPT_PKS3_PKT0_S9_ifPKiSB_iPKfiiiSD_SD_iiiii,"",@"SHT_CUDA_INFO"
	.sectionflags	@""
	.align	4


	//----- nvinfo : EIATTR_CUDA_API_VERSION
	.align		4
        /*0000*/ 	.byte	0x04, 0x37
        /*0002*/ 	.short	(.L_4995 - .L_4994)
.L_4994:
        /*0004*/ 	.word	0x00000082


	//----- nvinfo : EIATTR_KPARAM_INFO
	.align		4
.L_4995:
        /*0008*/ 	.byte	0x04, 0x17
        /*000a*/ 	.short	(.L_4997 - .L_4996)
.L_4996:
        /*000c*/ 	.word	0x00000000
        /*0010*/ 	.short	0x0013
        /*0012*/ 	.short	0x0078
        /*0014*/ 	.byte	0x00, 0xf0, 0x11, 0x00


	//----- nvinfo : EIATTR_KPARAM_INFO
	.align		4
.L_4997:
        /*0018*/ 	.byte	0x04, 0x17
        /*001a*/ 	.short	(.L_4999 - .L_4998)
.L_4998:
        /*001c*/ 	.word	0x00000000
        /*0020*/ 	.short	0x0012
        /*0022*/ 	.short	0x0074
        /*0024*/ 	.byte	0x00, 0xf0, 0x11, 0x00


	//----- nvinfo : EIATTR_KPARAM_INFO
	.align		4
.L_4999:
        /*0028*/ 	.byte	0x04, 0x17
        /*002a*/ 	.short	(.L_5001 - .L_5000)
.L_5000:
        /*002c*/ 	.word	0x00000000
        /*0030*/ 	.short	0x0011
        /*0032*/ 	.short	0x0070
        /*0034*/ 	.byte	0x00, 0xf0, 0x11, 0x00


	//----- nvinfo : EIATTR_KPARAM_INFO
	.align		4
.L_5001:
        /*0038*/ 	.byte	0x04, 0x17
        /*003a*/ 	.short	(.L_5003 - .L_5002)
.L_5002:
        /*003c*/ 	.word	0x00000000
        /*0040*/ 	.short	0x0010
        /*0042*/ 	.short	0x006c
        /*0044*/ 	.byte	0x00, 0xf0, 0x11, 0x00


	//----- nvinfo : EIATTR_KPARAM_INFO
	.align		4
.L_5003:
        /*0048*/ 	.byte	0x04, 0x17
        /*004a*/ 	.short	(.L_5005 - .L_5004)
.L_5004:
        /*004c*/ 	.word	0x00000000
        /*0050*/ 	.short	0x000f
        /*0052*/ 	.short	0x0068
        /*0054*/ 	.byte	0x00, 0xf0, 0x11, 0x00


	//----- nvinfo : EIATTR_KPARAM_INFO
	.align		4
.L_5005:
        /*0058*/ 	.byte	0x04, 0x17
        /*005a*/ 	.short	(.L_5007 - .L_5006)
.L_5006:
        /*005c*/ 	.word	0x00000000
        /*0060*/ 	.short	0x000e
        /*0062*/ 	.short	0x0060
        /*0064*/ 	.byte	0x00, 0xf5, 0x21, 0x00


	//----- nvinfo : EIATTR_KPARAM_INFO
	.align		4
.L_5007:
        /*0068*/ 	.byte	0x04, 0x17
        /*006a*/ 	.short	(.L_5009 - .L_5008)
.L_5008:
        /*006c*/ 	.word	0x00000000
        /*0070*/ 	.short	0x000d
        /*0072*/ 	.short	0x0058
        /*0074*/ 	.byte	0x00, 0xf5, 0x21, 0x00


	//----- nvinfo : EIATTR_KPARAM_INFO
	.align		4
.L_5009:
        /*0078*/ 	.byte	0x04, 0x17
        /*007a*/ 	.short	(.L_5011 - .L_5010)
.L_5010:
        /*007c*/ 	.word	0x00000000
        /*0080*/ 	.short	0x000c
        /*0082*/ 	.short	0x0050
        /*0084*/ 	.byte	0x00, 0xf0, 0x11, 0x00


	//----- nvinfo : EIATTR_KPARAM_INFO
	.align		4
.L_5011:
        /*0088*/ 	.byte	0x04, 0x17
        /*008a*/ 	.short	(.L_5013 - .L_5012)
.L_5012:
        /*008c*/ 	.word	0x00000000
        /*0090*/ 	.short	0x000b
        /*0092*/ 	.short	0x004c
        /*0094*/ 	.byte	0x00, 0xf0, 0x11, 0x00


	//----- nvinfo : EIATTR_KPARAM_INFO
	.align		4
.L_5013:
        /*0098*/ 	.byte	0x04, 0x17
        /*009a*/ 	.short	(.L_5015 - .L_5014)
.L_5014:
        /*009c*/ 	.word	0x00000000
        /*00a0*/ 	.short	0x000a
        /*00a2*/ 	.short	0x0048
        /*00a4*/ 	.byte	0x00, 0xf0, 0x11, 0x00


	//----- nvinfo : EIATTR_KPARAM_INFO
	.align		4
.L_5015:
        /*00a8*/ 	.byte	0x04, 0x17
        /*00aa*/ 	.short	(.L_5017 - .L_5016)
.L_5016:
        /*00ac*/ 	.word	0x00000000
        /*00b0*/ 	.short	0x0009
        /*00b2*/ 	.short	0x0040
        /*00b4*/ 	.byte	0x00, 0xf5, 0x21, 0x00


	//----- nvinfo : EIATTR_KPARAM_INFO
	.align		4
.L_5017:
        /*00b8*/ 	.byte	0x04, 0x17
        /*00ba*/ 	.short	(.L_5019 - .L_5018)
.L_5018:
        /*00bc*/ 	.word	0x00000000
        /*00c0*/ 	.short	0x0008
        /*00c2*/ 	.short	0x0038
        /*00c4*/ 	.byte	0x00, 0xf0, 0x11, 0x00


	//----- nvinfo : EIATTR_KPARAM_INFO
	.align		4
.L_5019:
        /*00c8*/ 	.byte	0x04, 0x17
        /*00ca*/ 	.short	(.L_5021 - .L_5020)
.L_5020:
        /*00cc*/ 	.word	0x00000000
        /*00d0*/ 	.short	0x0007
        /*00d2*/ 	.short	0x0030
        /*00d4*/ 	.byte	0x00, 0xf5, 0x21, 0x00


	//----- nvinfo : EIATTR_KPARAM_INFO
	.align		4
.L_5021:
        /*00d8*/ 	.byte	0x04, 0x17
        /*00da*/ 	.short	(.L_5023 - .L_5022)
.L_5022:
        /*00dc*/ 	.word	0x00000000
        /*00e0*/ 	.short	0x0006
        /*00e2*/ 	.short	0x0028
        /*00e4*/ 	.byte	0x00, 0xf5, 0x21, 0x00


	//----- nvinfo : EIATTR_KPARAM_INFO
	.align		4
.L_5023:
        /*00e8*/ 	.byte	0x04, 0x17
        /*00ea*/ 	.short	(.L_5025 - .L_5024)
.L_5024:
        /*00ec*/ 	.word	0x00000000
        /*00f0*/ 	.short	0x0005
        /*00f2*/ 	.short	0x0024
        /*00f4*/ 	.byte	0x00, 0xf0, 0x11, 0x00


	//----- nvinfo : EIATTR_KPARAM_INFO
	.align		4
.L_5025:
        /*00f8*/ 	.byte	0x04, 0x17
        /*00fa*/ 	.short	(.L_5027 - .L_5026)
.L_5026:
        /*00fc*/ 	.word	0x00000000
        /*0100*/ 	.short	0x0004
        /*0102*/ 	.short	0x0020
        /*0104*/ 	.byte	0x00, 0xf0, 0x11, 0x00


	//----- nvinfo : EIATTR_KPARAM_INFO
	.align		4
.L_5027:
        /*0108*/ 	.byte	0x04, 0x17
        /*010a*/ 	.short	(.L_5029 - .L_5028)
.L_5028:
        /*010c*/ 	.word	0x00000000
        /*0110*/ 	.short	0x0003
        /*0112*/ 	.short	0x0018
        /*0114*/ 	.byte	0x00, 0xf5, 0x21, 0x00


	//----- nvinfo : EIATTR_KPARAM_INFO
	.align		4
.L_5029:
        /*0118*/ 	.byte	0x04, 0x17
        /*011a*/ 	.short	(.L_5031 - .L_5030)
.L_5030:
        /*011c*/ 	.word	0x00000000
        /*0120*/ 	.short	0x0002
        /*0122*/ 	.short	0x0010
        /*0124*/ 	.byte	0x00, 0xf5, 0x21, 0x00


	//----- nvinfo : EIATTR_KPARAM_INFO
	.align		4
.L_5031:
        /*0128*/ 	.byte	0x04, 0x17
        /*012a*/ 	.short	(.L_5033 - .L_5032)
.L_5032:
        /*012c*/ 	.word	0x00000000
        /*0130*/ 	.short	0x0001
        /*0132*/ 	.short	0x0008
        /*0134*/ 	.byte	0x00, 0xf5, 0x21, 0x00


	//----- nvinfo : EIATTR_KPARAM_INFO
	.align		4
.L_5033:
        /*0138*/ 	.byte	0x04, 0x17
        /*013a*/ 	.short	(.L_5035 - .L_5034)
.L_5034:
        /*013c*/ 	.word	0x00000000
        /*0140*/ 	.short	0x0000
        /*0142*/ 	.short	0x0000
        /*0144*/ 	.byte	0x00, 0xf5, 0x21, 0x00


	//----- nvinfo : EIATTR_SPARSE_MMA_MASK
	.align		4
.L_5035:
        /*0148*/ 	.byte	0x03, 0x50
        /*014a*/ 	.short	0x0000


	//----- nvinfo : EIATTR_MAXREG_COUNT
	.align		4
        /*014c*/ 	.byte	0x03, 0x1b
        /*014e*/ 	.short	0x00ff


	//----- nvinfo : EIATTR_NUM_BARRIERS
	.align		4
        /*0150*/ 	.byte	0x02, 0x4c
        /*0152*/ 	.byte	0x01
	.zero		1


	//----- nvinfo : EIATTR_EXTERNS
	.align		4
        /*0154*/ 	.byte	0x04, 0x0f
        /*0156*/ 	.short	(.L_5037 - .L_5036)


	//   ....[0]....
	.align		4
.L_5036:
        /*0158*/ 	.word	index@(__assertfail)


	//----- nvinfo : EIATTR_MERCURY_ISA_VERSION
	.align		4
.L_5037:
        /*015c*/ 	.byte	0x03, 0x5f
        /*015e*/ 	.short	0x0101


	//----- nvinfo : EIATTR_COOP_GROUP_MASK_REGIDS
	.align		4
        /*0160*/ 	.byte	0x04, 0x29
        /*0162*/ 	.short	(.L_5039 - .L_5038)


	//   ....[0]....
.L_5038:
        /*0164*/ 	.word	0xffffffff


	//   ....[1]....
        /*0168*/ 	.word	0xffffffff


	//   ....[2]....
        /*016c*/ 	.word	0xffffffff


	//   ....[3]....
        /*0170*/ 	.word	0xffffffff


	//   ....[4]....
        /*0174*/ 	.word	0xffffffff


	//   ....[5]....
        /*0178*/ 	.word	0xffffffff


	//   ....[6]....
        /*017c*/ 	.word	0xffffffff


	//   ....[7]....
        /*0180*/ 	.word	0xffffffff


	//   ....[8]....
        /*0184*/ 	.word	0xffffffff


	//   ....[9]....
        /*0188*/ 	.word	0xffffffff


	//   ....[10]....
        /*018c*/ 	.word	0xffffffff


	//   ....[11]....
        /*0190*/ 	.word	0xffffffff


	//   ....[12]....
        /*0194*/ 	.word	0xffffffff


	//   ....[13]....
        /*0198*/ 	.word	0xffffffff


	//   ....[14]....
        /*019c*/ 	.word	0xffffffff


	//   ....[15]....
        /*01a0*/ 	.word	0x0500000f


	//   ....[16]....
        /*01a4*/ 	.word	0x0500000f


	//   ....[17]....
        /*01a8*/ 	.word	0x0500000f


	//   ....[18]....
        /*01ac*/ 	.word	0x0500000f


	//   ....[19]....
        /*01b0*/ 	.word	0x0500000f


	//   ....[20]....
        /*01b4*/ 	.word	0x0500000f


	//----- nvinfo : EIATTR_COOP_GROUP_INSTR_OFFSETS
	.align		4
.L_5039:
        /*01b8*/ 	.byte	0x04, 0x28
        /*01ba*/ 	.short	(.L_5041 - .L_5040)


	//   ....[0]....
.L_5040:
        /*01bc*/ 	.word	0x00000ab0


	//   ....[1]....
        /*01c0*/ 	.word	0x00000ad0


	//   ....[2]....
        /*01c4*/ 	.word	0x00000af0


	//   ....[3]....
        /*01c8*/ 	.word	0x00000b10


	//   ....[4]....
        /*01cc*/ 	.word	0x00000c20


	//   ....[5]....
        /*01d0*/ 	.word	0x00000c40


	//   ....[6]....
        /*01d4*/ 	.word	0x00000c60


	//   ....[7]....
        /*01d8*/ 	.word	0x00001a90


	//   ....[8]....
        /*01dc*/ 	.word	0x00001ac0


	//   ....[9]....
        /*01e0*/ 	.word	0x00001ae0


	//   ....[10]....
        /*01e4*/ 	.word	0x00001b00


	//   ....[11]....
        /*01e8*/ 	.word	0x00001b20


	//   ....[12]....
        /*01ec*/ 	.word	0x00001b70


	//   ....[13]....
        /*01f0*/ 	.word	0x00001b90


	//   ....[14]....
        /*01f4*/ 	.word	0x00001bb0


	//   ....[15]....
        /*01f8*/ 	.word	0x00002ea0


	//   ....[16]....
        /*01fc*/ 	.word	0x00002f00


	//   ....[17]....
        /*0200*/ 	.word	0x00002f60


	//   ....[18]....
        /*0204*/ 	.word	0x00002fc0


	//   ....[19]....
        /*0208*/ 	.word	0x00003040


	//   ....[20]....
        /*020c*/ 	.word	0x00003080


	//----- nvinfo : EIATTR_VRC_CTA_INIT_COUNT
	.align		4
.L_5041:
        /*0210*/ 	.byte	0x02, 0x4a
	.zero		1
	.zero		1


	//----- nvinfo : EIATTR_SYSCALL_OFFSETS
	.align		4
        /*0214*/ 	.byte	0x04, 0x46
        /*0216*/ 	.short	(.L_5043 - .L_5042)


	//   ....[0]....
.L_5042:
        /*0218*/ 	.word	0x00002960


	//   ....[1]....
        /*021c*/ 	.word	0x00002e40


	//----- nvinfo : EIATTR_EXIT_INSTR_OFFSETS
	.align		4
.L_5043:
        /*0220*/ 	.byte	0x04, 0x1c
        /*0222*/ 	.short	(.L_5045 - .L_5044)


	//   ....[0]....
.L_5044:
        /*0224*/ 	.word	0x00002bf0


	//   ....[1]....
        /*0228*/ 	.word	0x00002c30


	//   ....[2]....
        /*022c*/ 	.word	0x00002d40


	//   ....[3]....
        /*0230*/ 	.word	0x00002e50


	//----- nvinfo : EIATTR_CRS_STACK_SIZE
	.align		4
.L_5045:
        /*0234*/ 	.byte	0x04, 0x1e
        /*0236*/ 	.short	(.L_5047 - .L_5046)
.L_5046:
        /*0238*/ 	.word	0x00000000


	//----- nvinfo : EIATTR_CBANK_PARAM_SIZE
	.align		4
.L_5047:
        /*023c*/ 	.byte	0x03, 0x19
        /*023e*/ 	.short	0x007c


	//----- nvinfo : EIATTR_PARAM_CBANK
	.align		4
        /*0240*/ 	.byte	0x04, 0x0a
        /*0242*/ 	.short	(.L_5049 - .L_5048)
	.align		4
.L_5048:
        /*0244*/ 	.word	index@(.nv.constant0._ZN4vllm25paged_attention_v1_kernelI13__nv_bfloat16hLi32ELi16ELi128ELNS_18Fp8KVCacheDataTypeE2ELb1EEEvPT_PKS3_PKT0_S9_ifPKiSB_iPKfiiiSD_SD_iiiii)
        /*0248*/ 	.short	0x0380
        /*024a*/ 	.short	0x007c


	//----- nvinfo : EIATTR_SW_WAR
	.align		4
.L_5049:
        /*024c*/ 	.byte	0x04, 0x36
        /*024e*/ 	.short	(.L_5051 - .L_5050)
.L_5050:
        /*0250*/ 	.word	0x00000008
.L_5051:


//--------------------- .nv.info._ZN4vllm25paged_attention_v1_kernelI13__nv_bfloat16hLi256ELi8ELi128ELNS_18Fp8KVCacheDataTypeE2ELb0EEEvPT_PKS3_PKT0_S9_ifPKiSB_iPKfiiiSD_SD_iiiii --------------------------
	.section	.nv.info._ZN4vllm25paged_attention_v1_kernelI13__nv_bfloat16hLi256ELi8ELi128ELNS_18Fp8KVCacheDataTypeE2ELb0EEEvPT_PKS3_PKT0_S9_ifPKiSB_iPKfiiiSD_SD_iiiii,"",@"SHT_CUDA_INFO"
	.sectionflags	@""
	.align	4


	//----- nvinfo : EIATTR_CUDA_API_VERSION
	.align		4
        /*0000*/ 	.byte	0x04, 0x37
        /*0002*/ 	.short	(.L_5053 - .L_5052)
.L_5052:
        /*0004*/ 	.word	0x00000082


	//----- nvinfo : EIATTR_KPARAM_INFO
	.align		4
.L_5053:
        /*0008*/ 	.byte	0x04, 0x17
        /*000a*/ 	.short	(.L_5055 - .L_5054)
.L_5054:
        /*000c*/ 	.word	0x00000000
        /*0010*/ 	.short	0x0013
        /*0012*/ 	.short	0x0078
        /*0014*/ 	.byte	0x00, 0xf0, 0x11, 0x00


	//----- nvinfo : EIATTR_KPARAM_INFO
	.align		4
.L_5055:
        /*0018*/ 	.byte	0x04, 0x17
        /*001a*/ 	.short	(.L_5057 - .L_5056)
.L_5056:
        /*001c*/ 	.word	0x00000000
        /*0020*/ 	.short	0x0012
        /*0022*/ 	.short	0x0074
        /*0024*/ 	.byte	0x00, 0xf0, 0x11, 0x00


	//----- nvinfo : EIATTR_KPARAM_INFO
	.align		4
.L_5057:
        /*0028*/ 	.byte	0x04, 0x17
        /*002a*/ 	.short	(.L_5059 - .L_5058)
.L_5058:
        /*002c*/ 	.word	0x00000000
        /*0030*/ 	.short	0x0011
        /*0032*/ 	.short	0x0070
        /*0034*/ 	.byte	0x00, 0xf0, 0x11, 0x00


	//----- nvinfo : EIATTR_KPARAM_INFO
	.align		4
.L_5059:
        /*0038*/ 	.byte	0x04, 0x17
        /*003a*/ 	.short	(.L_5061 - .L_5060)
.L_5060:
        /*003c*/ 	.word	0x00000000
        /*0040*/ 	.short	0x0010
        /*0042*/ 	.short	0x006c
        /*0044*/ 	.byte	0x00, 0xf0, 0x11, 0x00


	//----- nvinfo : EIATTR_KPARAM_INFO
	.align		4
.L_5061:
        /*0048*/ 	.byte	0x04, 0x17
        /*004a*/ 	.short	(.L_5063 - .L_5062)
.L_5062:
        /*004c*/ 	.word	0x00000000
        /*0050*/ 	.short	0x000f
        /*0052*/ 	.short	0x0068
        /*0054*/ 	.byte	0x00, 0xf0, 0x11, 0x00


	//----- nvinfo : EIATTR_KPARAM_INFO
	.align		4
.L_5063:
        /*0058*/ 	.byte	0x04, 0x17
        /*005a*/ 	.short	(.L_5065 - .L_5064)
.L_5064:
        /*005c*/ 	.word	0x00000000
        /*0060*/ 	.short	0x000e
        /*0062*/ 	.short	0x0060
        /*0064*/ 	.byte	0x00, 0xf5, 0x21, 0x00


	//----- nvinfo : EIATTR_KPARAM_INFO
	.align		4
.L_5065:
        /*0068*/ 	.byte	0x04, 0x17
        /*006a*/ 	.short	(.L_5067 - .L_5066)
.L_5066:
        /*006c*/ 	.word	0x00000000
        /*0070*/ 	.short	0x000d
        /*0072*/ 	.short	0x0058
        /*0074*/ 	.byte	0x00, 0xf5, 0x21, 0x00


	//----- nvinfo : EIATTR_KPARAM_INFO
	.align		4
.L_5067:
        /*0078*/ 	.byte	0x04, 0x17
        /*007a*/ 	.short	(.L_5069 - .L_5068)
.L_5068:
        /*007c*/ 	.word	0x00000000
        /*0080*/ 	.short	0x000c
        /*0082*/ 	.short	0x0050
        /*0084*/ 	.byte	0x00, 0xf0, 0x11, 0x00


	//----- nvinfo : EIATTR_KPARAM_INFO
	.align		4
.L_5069:
        /*0088*/ 	.byte	0x04, 0x17
        /*008a*/ 	.short	(.L_5071 - .L_5070)
.L_5070:
        /*008c*/ 	.word	0x00000000
        /*0090*/ 	.short	0x000b
        /*0092*/ 	.short	0x004c
        /*0094*/ 	.byte	0x00, 0xf0, 0x11, 0x00


	//----- nvinfo : EIATTR_KPARAM_INFO
	.align		4
.L_5071:
        /*0098*/ 	.byte	0x04, 0x17
        /*009a*/ 	.short	(.L_5073 - .L_5072)
.L_5072:
        /*009c*/ 	.word	0x00000000
        /*00a0*/ 	.short	0x000a
        /*00a2*/ 	.short	0x0048
        /*00a4*/ 	.byte	0x00, 0xf0, 0x11, 0x00


	//----- nvinfo : EIATTR_KPARAM_INFO
	.align		4
.L_5073:
        /*00a8*/ 	.byte	0x04, 0x17
        /*00aa*/ 	.short	(.L_5075 - .L_5074)
.L_5074:
        /*00ac*/ 	.word	0x00000000
        /*00b0*/ 	.short	0x0009
        /*00b2*/ 	.short	0x0040
        /*00b4*/ 	.byte	0x00, 0xf5, 0x21, 0x00


	//----- nvinfo : EIATTR_KPARAM_INFO
	.align		4
.L_5075:
        /*00b8*/ 	.byte	0x04, 0x17
        /*00ba*/ 	.short	(.L_5077 - .L_5076)
.L_5076:
        /*00bc*/ 	.word	0x00000000
        /*00c0*/ 	.short	0x0008
        /*00c2*/ 	.short	0x0038
        /*00c4*/ 	.byte	0x00, 0xf0, 0x11, 0x00


	//----- nvinfo : EIATTR_KPARAM_INFO
	.align		4
.L_5077:
        /*00c8*/ 	.byte	0x04, 0x17
        /*00ca*/ 	.short	(.L_5079 - .L_5078)
.L_5078:
        /*00cc*/ 	.word	0x00000000
        /*00d0*/ 	.short	0x0007
        /*00d2*/ 	.short	0x0030
        /*00d4*/ 	.byte	0x00, 0xf5, 0x21, 0x00


	//----- nvinfo : EIATTR_KPARAM_INFO
	.align		4
.L_5079:
        /*00d8*/ 	.byte	0x04, 0x17
        /*00da*/ 	.short	(.L_5081 - .L_5080)
.L_5080:
        /*00dc*/ 	.word	0x00000000
        /*00e0*/ 	.short	0x0006
        /*00e2*/ 	.short	0x0028
        /*00e4*/ 	.byte	0x00, 0xf5, 0x21, 0x00


	//----- nvinfo : EIATTR_KPARAM_INFO
	.align		4
.L_5081:
        /*00e8*/ 	.byte	0x04, 0x17
        /*00ea*/ 	.short	(.L_5083 - .L_5082)
.L_5082:
        /*00ec*/ 	.word	0x00000000
        /*00f0*/ 	.short	0x0005
        /*00f2*/ 	.short	0x0024
        /*00f4*/ 	.byte	0x00, 0xf0, 0x11, 0x00


	//----- nvinfo : EIATTR_KPARAM_INFO
	.align		4
.L_5083:
        /*00f8*/ 	.byte	0x04, 0x17
        /*00fa*/ 	.short	(.L_5085 - .L_5084)
.L_5084:
        /*00fc*/ 	.word	0x00000000
        /*0100*/ 	.short	0x0004
        /*0102*/ 	.short	0x0020
        /*0104*/ 	.byte	0x00, 0xf0, 0x11, 0x00


	//----- nvinfo : EIATTR_KPARAM_INFO
	.align		4
.L_5085:
        /*0108*/ 	.byte	0x04, 0x17
        /*010a*/ 	.short	(.L_5087 - .L_5086)
.L_5086:
        /*010c*/ 	.word	0x00000000
        /*0110*/ 	.short	0x0003
        /*0112*/ 	.short	0x0018
        /*0114*/ 	.byte	0x00, 0xf5, 0x21, 0x00


	//----- nvinfo : EIATTR_KPARAM_INFO
	.align		4
.L_5087:
        /*0118*/ 	.byte	0x04, 0x17
        /*011a*/ 	.short	(.L_5089 - .L_5088)
.L_5088:
        /*011c*/ 	.word	0x00000000
        /*0120*/ 	.short	0x0002
        /*0122*/ 	.short	0x0010
        /*0124*/ 	.byte	0x00, 0xf5, 0x21, 0x00


	//----- nvinfo : EIATTR_KPARAM_INFO
	.align		4
.L_5089:
        /*0128*/ 	.byte	0x04, 0x17
        /*012a*/ 	.short	(.L_5091 - .L_5090)
.L_5090:
        /*012c*/ 	.word	0x00000000
        /*0130*/ 	.short	0x0001
        /*0132*/ 	.short	0x0008
        /*0134*/ 	.byte	0x00, 0xf5, 0x21, 0x00


	//----- nvinfo : EIATTR_KPARAM_INFO
	.align		4
.L_5091:
        /*0138*/ 	.byte	0x04, 0x17
        /*013a*/ 	.short	(.L_5093 - .L_5092)
.L_5092:
        /*013c*/ 	.word	0x00000000
        /*0140*/ 	.short	0x0000
        /*0142*/ 	.short	0x0000
        /*0144*/ 	.byte	0x00, 0xf5, 0x21, 0x00


	//----- nvinfo : EIATTR_SPARSE_MMA_MASK
	.align		4
.L_5093:
        /*0148*/ 	.byte	0x03, 0x50
        /*014a*/ 	.short	0x0000


	//----- nvinfo : EIATTR_MAXREG_COUNT
	.align		4
        /*014c*/ 	.byte	0x03, 0x1b
        /*014e*/ 	.short	0x00ff


	//----- nvinfo : EIATTR_NUM_BARRIERS
	.align		4
        /*0150*/ 	.byte	0x02, 0x4c
        /*0152*/ 	.byte	0x01
	.zero		1


	//----- nvinfo : EIATTR_EXTERNS
	.align		4
        /*0154*/ 	.byte	0x04, 0x0f
        /*0156*/ 	.short	(.L_5095 - .L_5094)


	//   ....[0]....
	.align		4
.L_5094:
        /*0158*/ 	.word	index@(__assertfail)


	//----- nvinfo : EIATTR_MERCURY_ISA_VERSION
	.align		4
.L_5095:
        /*015c*/ 	.byte	0x03, 0x5f
        /*015e*/ 	.short	0x0101


	//----- nvinfo : EIATTR_COOP_GROUP_MASK_REGIDS
	.align		4
        /*0160*/ 	.byte	0x04, 0x29
        /*0162*/ 	.short	(.L_5097 - .L_5096)


	//   ....[0]....
.L_5096:
        /*0164*/ 	.word	0xffffffff


	//   ....[1]....
        /*0168*/ 	.word	0xffffffff


	//   ....[2]....
        /*016c*/ 	.word	0xffffffff


	//   ....[3]....
        /*0170*/ 	.word	0xffffffff


	//   ....[4]....
        /*0174*/ 	.word	0xffffffff


	//   ....[5]....
        /*0178*/ 	.word	0xffffffff


	//   ....[6]....
        /*017c*/ 	.word	0xffffffff


	//   ....[7]....
        /*0180*/ 	.word	0xffffffff


	//   ....[8]....
        /*0184*/ 	.word	0xffffffff


	//   ....[9]....
        /*0188*/ 	.word	0xffffffff


	//   ....[10]....
        /*018c*/ 	.word	0xffffffff


	//   ....[11]....
        /*0190*/ 	.word	0xffffffff


	//   ....[12]....
        /*0194*/ 	.word	0xffffffff


	//   ....[13]....
        /*0198*/ 	.word	0xffffffff


	//   ....[14]....
        /*019c*/ 	.word	0x0500000f


	//   ....[15]....
        /*01a0*/ 	.word	0x0500000f


	//   ....[16]....
        /*01a4*/ 	.word	0x0500000f


	//----- nvinfo : EIATTR_COOP_GROUP_INSTR_OFFSETS
	.align		4
.L_5097:
        /*01a8*/ 	.byte	0x04, 0x28
        /*01aa*/ 	.short	(.L_5099 - .L_5098)


	//   ....[0]....
.L_5098:
        /*01ac*/ 	.word	0x00000270


	//   ....[1]....
        /*01b0*/ 	.word	0x00000290


	//   ....[2]....
        /*01b4*/ 	.word	0x000002b0


	//   ....[3]....
        /*01b8*/ 	.word	0x000003c0


	//   ....[4]....
        /*01bc*/ 	.word	0x000003e0


	//   ....[5]....
        /*01c0*/ 	.word	0x00000400


	//   ....[6]....
        /*01c4*/ 	.word	0x00001230


	//   ....[7]....
        /*01c8*/ 	.word	0x00001260


	//   ....[8]....
        /*01cc*/ 	.word	0x00001280


	//   ....[9]....
        /*01d0*/ 	.word	0x000012a0


	//   ....[10]....
        /*01d4*/ 	.word	0x000012c0


	//   ....[11]....
        /*01d8*/ 	.word	0x00001310


	//   ....[12]....
        /*01dc*/ 	.word	0x00001330


	//   ....[13]....
        /*01e0*/ 	.word	0x00001350


	//   ....[14]....
        /*01e4*/ 	.word	0x000023f0


	//   ....[15]....
        /*01e8*/ 	.word	0x00002450


	//   ....[16]....
        /*01ec*/ 	.word	0x000024b0


	//----- nvinfo : EIATTR_VRC_CTA_INIT_COUNT
	.align		4
.L_5099:
        /*01f0*/ 	.byte	0x02, 0x4a
	.zero		1
	.zero		1


	//----- nvinfo : EIATTR_SYSCALL_OFFSETS
	.align		4
        /*01f4*/ 	.byte	0x04, 0x46
        /*01f6*/ 	.short	(.L_5101 - .L_5100)


	//   ....[0]....
.L_5100:
        /*01f8*/ 	.word	0x00000220


	//----- nvinfo : EIATTR_EXIT_INSTR_OFFSETS
	.align		4
.L_5101:
        /*01fc*/ 	.byte	0x04, 0x1c
        /*01fe*/ 	.short	(.L_5103 - .L_5102)


	//   ....[0]....
.L_5102:
        /*0200*/ 	.word	0x000021c0


	//   ....[1]....
        /*0204*/ 	.word	0x000023a0


	//----- nvinfo : EIATTR_CRS_STACK_SIZE
	.align		4
.L_5103:
        /*0208*/ 	.byte	0x04, 0x1e
        /*020a*/ 	.short	(.L_5105 - .L_5104)
.L_5104:
        /*020c*/ 	.word	0x00000000


	//----- nvinfo : EIATTR_CBANK_PARAM_SIZE
	.align		4
.L_5105:
        /*0210*/ 	.byte	0x03, 0x19
        /*0212*/ 	.short	0x007c


	//----- nvinfo : EIATTR_PARAM_CBANK
	.align		4
        /*0214*/ 	.byte	0x04, 0x0a
        /*0216*/ 	.short	(.L_5107 - .L_5106)
	.align		4
.L_5106:
        /*0218*/ 	.word	index@(.nv.constant0._ZN4vllm25paged_attention_v1_kernelI13__nv_bfloat16hLi256ELi8ELi128ELNS_18Fp8KVCacheDataTypeE2ELb0EEEvPT_PKS3_PKT0_S9_ifPKiSB_iPKfiiiSD_SD_iiiii)
        /*021c*/ 	.short	0x0380
        /*021e*/ 	.short	0x007c


	//----- nvinfo : EIATTR_SW_WAR
	.align		4
.L_5107:
        /*0220*/ 	.byte	0x04, 0x36
        /*0222*/ 	.short	(.L_5109 - .L_5108)
.L_5108:
        /*0224*/ 	.word	0x00000008
.L_5109:


//--------------------- .nv.info._ZN4vllm25paged_attention_v1_kernelI13__nv_bfloat16hLi192ELi8ELi128ELNS_18Fp8KVCacheDataTypeE2ELb0EEEvPT_PKS3_PKT0_S9_ifPKiSB_iPKfiiiSD_SD_iiiii --------------------------
	.section	.nv.info._ZN4vllm25paged_attention_v1_kernelI13__nv_bfloat16hLi192ELi8ELi128ELNS_18Fp8KVCacheDataTypeE2ELb0EEEvPT_PKS3_PKT0_S9_ifPKiSB_iPKfiiiSD_SD_iiiii,"",@"SHT_CUDA_INFO"
	.sectionflags	@""
	.align	4


	//----- nvinfo : EIATTR_CUDA_API_VERSION
	.align		4
        /*0000*/ 	.byte	0x04, 0x37
        /*0002*/ 	.short	(.L_5111 - .L_5110)
.L_5110:
        /*0004*/ 	.word	0x00000082


	//----- nvinfo : EIATTR_KPARAM_INFO
	.align		4
.L_5111:
        /*0008*/ 	.byte	0x04, 0x17
        /*000a*/ 	.short	(.L_5113 - .L_5112)
.L_5112:
        /*000c*/ 	.word	0x00000000
        /*0010*/ 	.short	0x0013
        /*0012*/ 	.short	0x0078
        /*0014*/ 	.byte	0x00, 0xf0, 0x11, 0x00


	//----- nvinfo : EIATTR_KPARAM_INFO
	.align		4
.L_5113:
        /*0018*/ 	.byte	0x04, 0x17
        /*001a*/ 	.short	(.L_5115 - .L_5114)
.L_5114:
        /*001c*/ 	.word	0x00000000
        /*0020*/ 	.short	0x0012
        /*0022*/ 	.short	0x0074
        /*0024*/ 	.byte	0x00, 0xf0, 0x11, 0x00


	//----- nvinfo : EIATTR_KPARAM_INFO
	.align		4
.L_5115:
        /*0028*/ 	.byte	0x04, 0x17
        /*002a*/ 	.short	(.L_5117 - .L_5116)
.L_5116:
        /*002c*/ 	.word	0x00000000
        /*0030*/ 	.short	0x0011
        /*0032*/ 	.short	0x0070
        /*0034*/ 	.byte	0x00, 0xf0, 0x11, 0x00


	//----- nvinfo : EIATTR_KPARAM_INFO
	.align		4
.L_5117:
        /*0038*/ 	.byte	0x04, 0x17
        /*003a*/ 	.short	(.L_5119 - .L_5118)
.L_5118:
        /*003c*/ 	.word	0x00000000
        /*0040*/ 	.short	0x0010
        /*0042*/ 	.short	0x006c
        /*0044*/ 	.byte	0x00, 0xf0, 0x11, 0x00


	//----- nvinfo : EIATTR_KPARAM_INFO
	.align		4
.L_5119:
        /*0048*/ 	.byte	0x04, 0x17
        /*004a*/ 	.short	(.L_5121 - .L_5120)
.L_5120:
        /*004c*/ 	.word	0x00000000
        /*0050*/ 	.short	0x000f
        /*0052*/ 	.short	0x0068
        /*0054*/ 	.byte	0x00, 0xf0, 0x11, 0x00


	//----- nvinfo : EIATTR_KPARAM_INFO
	.align		4
.L_5121:
        /*0058*/ 	.byte	0x04, 0x17
        /*005a*/ 	.short	(.L_5123 - .L_5122)
.L_5122:
        /*005c*/ 	.word	0x00000000
        /*0060*/ 	.short	0x000e
        /*0062*/ 	.short	0x0060
        /*0064*/ 	.byte	0x00, 0xf5, 0x21, 0x00


	//----- nvinfo : EIATTR_KPARAM_INFO
	.align		4
.L_5123:
        /*0068*/ 	.byte	0x04, 0x17
        /*006a*/ 	.short	(.L_5125 - .L_5124)
.L_5124:
        /*006c*/ 	.word	0x00000000
        /*0070*/ 	.short	0x000d
        /*0072*/ 	.short	0x0058
        /*0074*/ 	.byte	0x00, 0xf5, 0x21, 0x00


	//----- nvinfo : EIATTR_KPARAM_INFO
	.align		4
.L_5125:
        /*0078*/ 	.byte	0x04, 0x17
        /*007a*/ 	.short	(.L_5127 - .L_5126)
.L_5126:
        /*007c*/ 	.word	0x00000000
        /*0080*/ 	.short	0x000c
        /*0082*/ 	.short	0x0050
        /*0084*/ 	.byte	0x00, 0xf0, 0x11, 0x00


	//----- nvinfo : EIATTR_KPARAM_INFO
	.align		4
.L_5127:
        /*0088*/ 	.byte	0x04, 0x17
        /*008a*/ 	.short	(.L_5129 - .L_5128)
.L_5128:
        /*008c*/ 	.word	0x00000000
        /*0090*/ 	.short	0x000b
        /*0092*/ 	.short	0x004c
        /*0094*/ 	.byte	0x00, 0xf0, 0x11, 0x00


	//----- nvinfo : EIATTR_KPARAM_INFO
	.align		4
.L_5129:
        /*0098*/ 	.byte	0x04, 0x17
        /*009a*/ 	.short	(.L_5131 - .L_5130)
.L_5130:
        /*009c*/ 	.word	0x00000000
        /*00a0*/ 	.short	0x000a
        /*00a2*/ 	.short	0x0048
        /*00a4*/ 	.byte	0x00, 0xf0, 0x11, 0x00


	//----- nvinfo : EIATTR_KPARAM_INFO
	.align		4
.L_5131:
        /*00a8*/ 	.byte	0x04, 0x17
        /*00aa*/ 	.short	(.L_5133 - .L_5132)
.L_5132:
        /*00ac*/ 	.word	0x00000000
        /*00b0*/ 	.short	0x0009
        /*00b2*/ 	.short	0x0040
        /*00b4*/ 	.byte	0x00, 0xf5, 0x21, 0x00


	//----- nvinfo : EIATTR_KPARAM_INFO
	.align		4
.L_5133:
        /*00b8*/ 	.byte	0x04, 0x17
        /*00ba*/ 	.short	(.L_5135 - .L_5134)
.L_5134:
        /*00bc*/ 	.word	0x00000000
        /*00c0*/ 	.short	0x0008
        /*00c2*/ 	.short	0x0038
        /*00c4*/ 	.byte	0x00, 0xf0, 0x11, 0x00


	//----- nvinfo : EIATTR_KPARAM_INFO
	.align		4
.L_5135:
        /*00c8*/ 	.byte	0x04, 0x17
        /*00ca*/ 	.short	(.L_5137 - .L_5136)
.L_5136:
        /*00cc*/ 	.word	0x00000000
        /*00d0*/ 	.short	0x0007
        /*00d2*/ 	.short	0x0030
        /*00d4*/ 	.byte	0x00, 0xf5, 0x21, 0x00


	//----- nvinfo : EIATTR_KPARAM_INFO
	.align		4
.L_5137:
        /*00d8*/ 	.byte	0x04, 0x17
        /*00da*/ 	.short	(.L_5139 - .L_5138)
.L_5138:
        /*00dc*/ 	.word	0x00000000
        /*00e0*/ 	.short	0x0006
        /*00e2*/ 	.short	0x0028
        /*00e4*/ 	.byte	0x00, 0xf5, 0x21, 0x00


	//----- nvinfo : EIATTR_KPARAM_INFO
	.align		4
.L_5139:
        /*00e8*/ 	.byte	0x04, 0x17
        /*00ea*/ 	.short	(.L_5141 - .L_5140)
.L_5140:
        /*00ec*/ 	.word	0x00000000
        /*00f0*/ 	.short	0x0005
        /*00f2*/ 	.short	0x0024
        /*00f4*/ 	.byte	0x00, 0xf0, 0x11, 0x00


	//----- nvinfo : EIATTR_KPARAM_INFO
	.align		4
.L_5141:
        /*00f8*/ 	.byte	0x04, 0x17
        /*00fa*/ 	.short	(.L_5143 - .L_5142)
.L_5142:
        /*00fc*/ 	.word	0x00000000
        /*0100*/ 	.short	0x0004
        /*0102*/ 	.short	0x0020
        /*0104*/ 	.byte	0x00, 0xf0, 0x11, 0x00


	//----- nvinfo : EIATTR_KPARAM_INFO
	.align		4
.L_5143:
        /*0108*/ 	.byte	0x04, 0x17
        /*010a*/ 	.short	(.L_5145 - .L_5144)
.L_5144:
        /*010c*/ 	.word	0x00000000
        /*0110*/ 	.short	0x0003
        /*0112*/ 	.short	0x0018
        /*0114*/ 	.byte	0x00, 0xf5, 0x21, 0x00


	//----- nvinfo : EIATTR_KPARAM_INFO
	.align		4
.L_5145:
        /*0118*/ 	.byte	0x04, 0x17
        /*011a*/ 	.short	(.L_5147 - .L_5146)
.L_5146:
        /*011c*/ 	.word	0x00000000
        /*0120*/ 	.short	0x0002
        /*0122*/ 	.short	0x0010
        /*0124*/ 	.byte	0x00, 0xf5, 0x21, 0x00


	//----- nvinfo : EIATTR_KPARAM_INFO
	.align		4
.L_5147:
        /*0128*/ 	.byte	0x04, 0x17
        /*012a*/ 	.short	(.L_5149 - .L_5148)
.L_5148:
        /*012c*/ 	.word	0x00000000
        /*0130*/ 	.short	0x0001
        /*0132*/ 	.short	0x0008
        /*0134*/ 	.byte	0x00, 0xf5, 0x21, 0x00


	//----- nvinfo : EIATTR_KPARAM_INFO
	.align		4
.L_5149:
        /*0138*/ 	.byte	0x04, 0x17
        /*013a*/ 	.short	(.L_5151 - .L_5150)
.L_5150:
        /*013c*/ 	.word	0x00000000
        /*0140*/ 	.short	0x0000
        /*0142*/ 	.short	0x0000
        /*0144*/ 	.byte	0x00, 0xf5, 0x21, 0x00


	//----- nvinfo : EIATTR_SPARSE_MMA_MASK
	.align		4
.L_5151:
        /*0148*/ 	.byte	0x03, 0x50
        /*014a*/ 	.short	0x0000


	//----- nvinfo : EIATTR_MAXREG_COUNT
	.align		4
        /*014c*/ 	.byte	0x03, 0x1b
        /*014e*/ 	.short	0x00ff


	//----- nvinfo : EIATTR_NUM_BARRIERS
	.align		4
        /*0150*/ 	.byte	0x02, 0x4c
        /*0152*/ 	.byte	0x01
	.zero		1


	//----- nvinfo : EIATTR_EXTERNS
	.align		4
        /*0154*/ 	.byte	0x04, 0x0f
        /*0156*/ 	.short	(.L_5153 - .L_5152)


	//   ....[0]....
	.align		4
.L_5152:
        /*0158*/ 	.word	index@(__assertfail)


	//----- nvinfo : EIATTR_MERCURY_ISA_VERSION
	.align		4
.L_5153:
        /*015c*/ 	.byte	0x03, 0x5f
        /*015e*/ 	.short	0x0101


	//----- nvinfo : EIATTR_COOP_GROUP_MASK_REGIDS
	.align		4
        /*0160*/ 	.byte	0x04, 0x29
        /*0162*/ 	.short	(.L_5155 - .L_5154)


	//   ....[0]....
.L_5154:
        /*0164*/ 	.word	0xffffffff


	//   ....[1]....
        /*0168*/ 	.word	0xffffffff


	//   ....[2]....
        /*016c*/ 	.word	0xffffffff


	//   ....[3]....
        /*0170*/ 	.word	0xffffffff


	//   ....[4]....
        /*0174*/ 	.word	0xffffffff


	//   ....[5]....
        /*0178*/ 	.word	0xffffffff


	//   ....[6]....
        /*017c*/ 	.word	0xffffffff


	//   ....[7]....
        /*0180*/ 	.word	0xffffffff


	//   ....[8]....
        /*0184*/ 	.word	0xffffffff


	//   ....[9]....
        /*0188*/ 	.word	0xffffffff


	//   ....[10]....
        /*018c*/ 	.word	0xffffffff


	//   ....[11]....
        /*0190*/ 	.word	0xffffffff


	//   ....[12]....
        /*0194*/ 	.word	0xffffffff


	//   ....[13]....
        /*0198*/ 	.word	0xffffffff


	//   ....[14]....
        /*019c*/ 	.word	0x0500000f


	//   ....[15]....
        /*01a0*/ 	.word	0x0500000f


	//   ....[16]....
        /*01a4*/ 	.word	0x0500000f


	//----- nvinfo : EIATTR_COOP_GROUP_INSTR_OFFSETS
	.align		4
.L_5155:
        /*01a8*/ 	.byte	0x04, 0x28
        /*01aa*/ 	.short	(.L_5157 - .L_5156)


	//   ....[0]....
.L_5156:
        /*01ac*/ 	.word	0x00000270


	//   ....[1]....
        /*01b0*/ 	.word	0x00000290


	//   ....[2]....
        /*01b4*/ 	.word	0x000002b0


	//   ....[3]....
        /*01b8*/ 	.word	0x000003c0


	//   ....[4]....
        /*01bc*/ 	.word	0x000003e0


	//   ....[5]....
        /*01c0*/ 	.word	0x00000400


	//   ....[6]....
        /*01c4*/ 	.word	0x00001230


	//   ....[7]....
        /*01c8*/ 	.word	0x00001260


	//   ....[8]....
        /*01cc*/ 	.word	0x00001280


	//   ....[9]....
        /*01d0*/ 	.word	0x000012a0


	//   ....[10]....
        /*01d4*/ 	.word	0x000012c0


	//   ....[11]....
        /*01d8*/ 	.word	0x00001310


	//   ....[12]....
        /*01dc*/ 	.word	0x00001330


	//   ....[13]....
        /*01e0*/ 	.word	0x00001350


	//   ....[14]....
        /*01e4*/ 	.word	0x00002200


	//   ....[15]....
        /*01e8*/ 	.word	0x00002260


	//   ....[16]....
        /*01ec*/ 	.word	0x000022c0


	//----- nvinfo : EIATTR_VRC_CTA_INIT_COUNT
	.align		4
.L_5157:
        /*01f0*/ 	.byte	0x02, 0x4a
	.zero		1
	.zero		1


	//----- nvinfo : EIATTR_SYSCALL_OFFSETS
	.align		4
        /*01f4*/ 	.byte	0x04, 0x46
        /*01f6*/ 	.short	(.L_5159 - .L_5158)


	//   ....[0]....
.L_5158:
        /*01f8*/ 	.word	0x00000220


	//----- nvinfo : EIATTR_EXIT_INSTR_OFFSETS
	.align		4
.L_5159:
        /*01fc*/ 	.byte	0x04, 0x1c
        /*01fe*/ 	.short	(.L_5161 - .L_5160)


	//   ....[0]....
.L_5160:
        /*0200*/ 	.word	0x00002000


	//   ....[1]....
        /*0204*/ 	.word	0x000021b0


	//----- nvinfo : EIATTR_CRS_STACK_SIZE
	.align		4
.L_5161:
        /*0208*/ 	.byte	0x04, 0x1e
        /*020a*/ 	.short	(.L_5163 - .L_5162)
.L_5162:
        /*020c*/ 	.word	0x00000000


	//----- nvinfo : EIATTR_CBANK_PARAM_SIZE
	.align		4
.L_5163:
        /*0210*/ 	.byte	0x03, 0x19
        /*0212*/ 	.short	0x007c


	//----- nvinfo : EIATTR_PARAM_CBANK
	.align		4
        /*0214*/ 	.byte	0x04, 0x0a
        /*0216*/ 	.short	(.L_5165 - .L_5164)
	.align		4
.L_5164:
        /*0218*/ 	.word	index@(.nv.constant0._ZN4vllm25paged_attention_v1_kernelI13__nv_bfloat16hLi192ELi8ELi128ELNS_18Fp8KVCacheDataTypeE2ELb0EEEvPT_PKS3_PKT0_S9_ifPKiSB_iPKfiiiSD_SD_iiiii)
        /*021c*/ 	.short	0x0380
        /*021e*/ 	.short	0x007c


	//----- nvinfo : EIATTR_SW_WAR
	.align		4
.L_5165:
        /*0220*/ 	.byte	0x04, 0x36
        /*0222*/ 	.short	(.L_5167 - .L_5166)
.L_5166:
        /*0224*/ 	.word	0x00000008
.L_5167:


//--------------------- .nv.info._ZN4vllm25paged_attention_v1_kernelI13__nv_bfloat16hLi128ELi8ELi128ELNS_18Fp8KVCacheDataTypeE2ELb0EEEvPT_PKS3_PKT0_S9_ifPKiSB_iPKfiiiSD_SD_iiiii --------------------------
	.section	.nv.info._ZN4vllm25paged_attention_v1_kernelI13__nv_bfloat16hLi128ELi8ELi128ELNS_18Fp8KVCacheDataTypeE2ELb0EEEvPT_PKS3_PKT0_S9_ifPKiSB_iPKfiiiSD_SD_iiiii,"",@"SHT_CUDA_INFO"
	.sectionflags	@""
	.align	4


	//----- nvinfo : EIATTR_CUDA_API_VERSION
	.align		4
        /*0000*/ 	.byte	0x04, 0x37
        /*0002*/ 	.short	(.L_5169 - .L_5168)
.L_5168:
        /*0004*/ 	.word	0x00000082


	//----- nvinfo : EIATTR_KPARAM_INFO
	.align		4
.L_5169:
        /*0008*/ 	.byte	0x04, 0x17
        /*000a*/ 	.short	(.L_5171 - .L_5170)
.L_5170:
        /*000c*/ 	.word	0x00000000
        /*0010*/ 	.short	0x0013
        /*0012*/ 	.short	0x0078
        /*0014*/ 	.byte	0x00, 0xf0, 0x11, 0x00


	//----- nvinfo : EIATTR_KPARAM_INFO
	.align		4
.L_5171:
        /*0018*/ 	.byte	0x04, 0x17
        /*001a*/ 	.short	(.L_5173 - .L_5172)
.L_5172:
        /*001c*/ 	.word	0x00000000
        /*0020*/ 	.short	0x0012
        /*0022*/ 	.short	0x0074
        /*0024*/ 	.byte	0x00, 0xf0, 0x11, 0x00


	//----- nvinfo : EIATTR_KPARAM_INFO
	.align		4
.L_5173:
        /*0028*/ 	.byte	0x04, 0x17
        /*002a*/ 	.short	(.L_5175 - .L_5174)
.L_5174:
        /*002c*/ 	.word	0x00000000
        /*0030*/ 	.short	0x0011
        /*0032*/ 	.short	0x0070
        /*0034*/ 	.byte	0x00, 0xf0, 0x11, 0x00


	//----- nvinfo : EIATTR_KPARAM_INFO
	.align		4
.L_5175:
        /*0038*/ 	.byte	0x04, 0x17
        /*003a*/ 	.short	(.L_5177 - .L_5176)
.L_5176:
        /*003c*/ 	.word	0x00000000
        /*0040*/ 	.short	0x0010
        /*0042*/ 	.short	0x006c
        /*0044*/ 	.byte	0x00, 0xf0, 0x11, 0x00


	//----- nvinfo : EIATTR_KPARAM_INFO
	.align		4
.L_5177:
        /*0048*/ 	.byte	0x04, 0x17
        /*004a*/ 	.short	(.L_5179 - .L_5178)
.L_5178:
        /*004c*/ 	.word	0x00000000
        /*0050*/ 	.short	0x000f
        /*0052*/ 	.short	0x0068
        /*0054*/ 	.byte	0x00, 0xf0, 0x11, 0x00


	//----- nvinfo : EIATTR_KPARAM_INFO
	.align		4
.L_5179:
        /*0058*/ 	.byte	0x04, 0x17
        /*005a*/ 	.short	(.L_5181 - .L_5180)
.L_5180:
        /*005c*/ 	.word	0x00000000
        /*0060*/ 	.short	0x000e
        /*0062*/ 	.short	0x0060
        /*0064*/ 	.byte	0x00, 0xf5, 0x21, 0x00


	//----- nvinfo : EIATTR_KPARAM_INFO
	.align		4
.L_5181:
        /*0068*/ 	.byte	0x04, 0x17
        /*006a*/ 	.short	(.L_5183 - .L_5182)
.L_5182:
        /*006c*/ 	.word	0x00000000
        /*0070*/ 	.short	0x000d
        /*0072*/ 	.short	0x0058
        /*0074*/ 	.byte	0x00, 0xf5, 0x21, 0x00


	//----- nvinfo : EIATTR_KPARAM_INFO
	.align		4
.L_5183:
        /*0078*/ 	.byte	0x04, 0x17
        /*007a*/ 	.short	(.L_5185 - .L_5184)
.L_5184:
        /*007c*/ 	.word	0x00000000
        /*0080*/ 	.short	0x000c
        /*0082*/ 	.short	0x0050
        /*0084*/ 	.byte	0x00, 0xf0, 0x11, 0x00


	//----- nvinfo : EIATTR_KPARAM_INFO
	.align		4
.L_5185:
        /*0088*/ 	.byte	0x04, 0x17
        /*008a*/ 	.short	(.L_5187 - .L_5186)
.L_5186:
        /*008c*/ 	.word	0x00000000
        /*0090*/ 	.short	0x000b
        /*0092*/ 	.short	0x004c
        /*0094*/ 	.byte	0x00, 0xf0, 0x11, 0x00


	//----- nvinfo : EIATTR_KPARAM_INFO
	.align		4
.L_5187:
        /*0098*/ 	.byte	0x04, 0x17
        /*009a*/ 	.short	(.L_5189 - .L_5188)
.L_5188:
        /*009c*/ 	.word	0x00000000
        /*00a0*/ 	.short	0x000a
        /*00a2*/ 	.short	0x0048
        /*00a4*/ 	.byte	0x00, 0xf0, 0x11, 0x00


	//----- nvinfo : EIATTR_KPARAM_INFO
	.align		4
.L_5189:
        /*00a8*/ 	.byte	0x04, 0x17
        /*00aa*/ 	.short	(.L_5191 - .L_5190)
.L_5190:
        /*00ac*/ 	.word	0x00000000
        /*00b0*/ 	.short	0x0009
        /*00b2*/ 	.short	0x0040
        /*00b4*/ 	.byte	0x00, 0xf5, 0x21, 0x00


	//----- nvinfo : EIATTR_KPARAM_INFO
	.align		4
.L_5191:
        /*00b8*/ 	.byte	0x04, 0x17
        /*00ba*/ 	.short	(.L_5193 - .L_5192)
.L_5192:
        /*00bc*/ 	.word	0x00000000
        /*00c0*/ 	.short	0x0008
        /*00c2*/ 	.short	0x0038
        /*00c4*/ 	.byte	0x00, 0xf0, 0x11, 0x00


	//----- nvinfo : EIATTR_KPARAM_INFO
	.align		4
.L_5193:
        /*00c8*/ 	.byte	0x04, 0x17
        /*00ca*/ 	.short	(.L_5195 - .L_5194)
.L_5194:
        /*00cc*/ 	.word	0x00000000
        /*00d0*/ 	.short	0x0007
        /*00d2*/ 	.short	0x0030
        /*00d4*/ 	.byte	0x00, 0xf5, 0x21, 0x00


	//----- nvinfo : EIATTR_KPARAM_INFO
	.align		4
.L_5195:
        /*00d8*/ 	.byte	0x04, 0x17
        /*00da*/ 	.short	(.L_5197 - .L_5196)
.L_5196:
        /*00dc*/ 	.word	0x00000000
        /*00e0*/ 	.short	0x0006
        /*00e2*/ 	.short	0x0028
        /*00e4*/ 	.byte	0x00, 0xf5, 0x21, 0x00


	//----- nvinfo : EIATTR_KPARAM_INFO
	.align		4
.L_5197:
        /*00e8*/ 	.byte	0x04, 0x17
        /*00ea*/ 	.short	(.L_5199 - .L_5198)
.L_5198:
        /*00ec*/ 	.word	0x00000000
        /*00f0*/ 	.short	0x0005
        /*00f2*/ 	.short	0x0024
        /*00f4*/ 	.byte	0x00, 0xf0, 0x11, 0x00


	//----- nvinfo : EIATTR_KPARAM_INFO
	.align		4
.L_5199:
        /*00f8*/ 	.byte	0x04, 0x17
        /*00fa*/ 	.short	(.L_5201 - .L_5200)
.L_5200:
        /*00fc*/ 	.word	0x00000000
        /*0100*/ 	.short	0x0004
        /*0102*/ 	.short	0x0020
        /*0104*/ 	.byte	0x00, 0xf0, 0x11, 0x00


	//----- nvinfo : EIATTR_KPARAM_INFO
	.align		4
.L_5201:
        /*0108*/ 	.byte	0x04, 0x17
        /*010a*/ 	.short	(.L_5203 - .L_5202)
.L_5202:
        /*010c*/ 	.word	0x00000000
        /*0110*/ 	.short	0x0003
        /*0112*/ 	.short	0x0018
        /*0114*/ 	.byte	0x00, 0xf5, 0x21, 0x00


	//----- nvinfo : EIATTR_KPARAM_INFO
	.align		4
.L_5203:
        /*0118*/ 	.byte	0x04, 0x17
        /*011a*/ 	.short	(.L_5205 - .L_5204)
.L_5204:
        /*011c*/ 	.word	0x00000000
        /*0120*/ 	.short	0x0002
        /*0122*/ 	.short	0x0010
        /*0124*/ 	.byte	0x00, 0xf5, 0x21, 0x00


	//----- nvinfo : EIATTR_KPARAM_INFO
	.align		4
.L_5205:
        /*0128*/ 	.byte	0x04, 0x17
        /*012a*/ 	.short	(.L_5207 - .L_5206)
.L_5206:
        /*012c*/ 	.word	0x00000000
        /*0130*/ 	.short	0x0001
        /*0132*/ 	.short	0x0008
        /*0134*/ 	.byte	0x00, 0xf5, 0x21, 0x00


	//----- nvinfo : EIATTR_KPARAM_INFO
	.align		4
.L_5207:
        /*0138*/ 	.byte	0x04, 0x17
        /*013a*/ 	.short	(.L_5209 - .L_5208)
.L_5208:
        /*013c*/ 	.word	0x00000000
        /*0140*/ 	.short	0x0000
        /*0142*/ 	.short	0x0000
        /*0144*/ 	.byte	0x00, 0xf5, 0x21, 0x00


	//----- nvinfo : EIATTR_SPARSE_MMA_MASK
	.align		4
.L_5209:
        /*0148*/ 	.byte	0x03, 0x50
        /*014a*/ 	.short	0x0000


	//----- nvinfo : EIATTR_MAXREG_COUNT
	.align		4
        /*014c*/ 	.byte	0x03, 0x1b
        /*014e*/ 	.short	0x00ff


	//----- nvinfo : EIATTR_NUM_BARRIERS
	.align		4
        /*0150*/ 	.byte	0x02, 0x4c
        /*0152*/ 	.byte	0x01
	.zero		1


	//----- nvinfo : EIATTR_EXTERNS
	.align		4
        /*0154*/ 	.byte	0x04, 0x0f
        /*0156*/ 	.short	(.L_5211 - .L_5210)


	//   ....[0]....
	.align		4
.L_5210:
        /*0158*/ 	.word	index@(__assertfail)


	//----- nvinfo : EIATTR_MERCURY_ISA_VERSION
	.align		4
.L_5211:
        /*015c*/ 	.byte	0x03, 0x5f
        /*015e*/ 	.short	0x0101


	//----- nvinfo : EIATTR_COOP_GROUP_MASK_REGIDS
	.align		4
        /*0160*/ 	.byte	0x04, 0x29
        /*0162*/ 	.short	(.L_5213 - .L_5212)


	//   ....[0]....
.L_5212:
        /*0164*/ 	.word	0xffffffff


	//   ....[1]....
        /*0168*/ 	.word	0xffffffff


	//   ....[2]....
        /*016c*/ 	.word	0xffffffff


	//   ....[3]....
        /*0170*/ 	.word	0xffffffff


	//   ....[4]....
        /*0174*/ 	.word	0xffffffff


	//   ....[5]....
        /*0178*/ 	.word	0xffffffff


	//   ....[6]....
        /*017c*/ 	.word	0xffffffff


	//   ....[7]....
        /*0180*/ 	.word	0xffffffff


	//   ....[8]....
        /*0184*/ 	.word	0xffffffff


	//   ....[9]....
        /*0188*/ 	.word	0xffffffff


	//   ....[10]....
        /*018c*/ 	.word	0xffffffff


	//   ....[11]....
        /*0190*/ 	.word	0xffffffff


	//   ....[12]....
        /*0194*/ 	.word	0xffffffff


	//   ....[13]....
        /*0198*/ 	.word	0xffffffff


	//   ....[14]....
        /*019c*/ 	.word	0x0500000f


	//   ....[15]....
        /*01a0*/ 	.word	0x0500000f


	//   ....[16]....
        /*01a4*/ 	.word	0x0500000f


	//----- nvinfo : EIATTR_COOP_GROUP_INSTR_OFFSETS
	.align		4
.L_5213:
        /*01a8*/ 	.byte	0x04, 0x28
        /*01aa*/ 	.short	(.L_5215 - .L_5214)


	//   ....[0]....
.L_5214:
        /*01ac*/ 	.word	0x00000270


	//   ....[1]....
        /*01b0*/ 	.word	0x00000290


	//   ....[2]....
        /*01b4*/ 	.word	0x000002b0


	//   ....[3]....
        /*01b8*/ 	.word	0x000003c0


	//   ....[4]....
        /*01bc*/ 	.word	0x000003e0


	//   ....[5]....
        /*01c0*/ 	.word	0x00000400


	//   ....[6]....
        /*01c4*/ 	.word	0x00001230


	//   ....[7]....
        /*01c8*/ 	.word	0x00001260


	//   ....[8]....
        /*01cc*/ 	.word	0x00001280


	//   ....[9]....
        /*01d0*/ 	.word	0x000012a0


	//   ....[10]....
        /*01d4*/ 	.word	0x000012c0


	//   ....[11]....
        /*01d8*/ 	.word	0x00001310


	//   ....[12]....
        /*01dc*/ 	.word	0x00001330


	//   ....[13]....
        /*01e0*/ 	.word	0x00001350


	//   ....[14]....
        /*01e4*/ 	.word	0x00002170


	//   ....[15]....
        /*01e8*/ 	.word	0x000021d0


	//   ....[16]....
        /*01ec*/ 	.word	0x00002230


	//----- nvinfo : EIATTR_VRC_CTA_INIT_COUNT
	.align		4
.L_5215:
        /*01f0*/ 	.byte	0x02, 0x4a
	.zero		1
	.zero		1


	//----- nvinfo : EIATTR_SYSCALL_OFFSETS
	.align		4
        /*01f4*/ 	.byte	0x04, 0x46
        /*01f6*/ 	.short	(.L_5217 - .L_5216)


	//   ....[0]....
.L_5216:
        /*01f8*/ 	.word	0x00000220


	//----- nvinfo : EIATTR_EXIT_INSTR_OFFSETS
	.align		4
.L_5217:
        /*01fc*/ 	.byte	0x04, 0x1c
        /*01fe*/ 	.short	(.L_5219 - .L_5218)


	//   ....[0]....
.L_5218:
        /*0200*/ 	.word	0x00001fc0


	//   ....[1]....
        /*0204*/ 	.word	0x00002120


	//----- nvinfo : EIATTR_CRS_STACK_SIZE
	.align		4
.L_5219:
        /*0208*/ 	.byte	0x04, 0x1e
        /*020a*/ 	.short	(.L_5221 - .L_5220)
.L_5220:
        /*020c*/ 	.word	0x00000000


	//----- nvinfo : EIATTR_CBANK_PARAM_SIZE
	.align		4
.L_5221:
        /*0210*/ 	.byte	0x03, 0x19
        /*0212*/ 	.short	0x007c


	//----- nvinfo : EIATTR_PARAM_CBANK
	.align		4
        /*0214*/ 	.byte	0x04, 0x0a
        /*0216*/ 	.short	(.L_5223 - .L_5222)
	.align		4
.L_5222:
        /*0218*/ 	.word	index@(.nv.constant0._ZN4vllm25paged_attention_v1_kernelI13__nv_bfloat16hLi128ELi8ELi128ELNS_18Fp8KVCacheDataTypeE2ELb0EEEvPT_PKS3_PKT0_S9_ifPKiSB_iPKfiiiSD_SD_iiiii)
        /*021c*/ 	.short	0x0380
        /*021e*/ 	.short	0x007c


	//----- nvinfo : EIATTR_SW_WAR
	.align		4
.L_5223:
        /*0220*/ 	.byte	0x04, 0x36
        /*0222*/ 	.short	(.L_5225 - .L_5224)
.L_5224:
        /*0224*/ 	.word	0x00000008
.L_5225:


//--------------------- .nv.info._ZN4vllm25paged_attention_v1_kernelI13__nv_bfloat16hLi120ELi8ELi128ELNS_18Fp8KVCacheDataTypeE2ELb0EEEvPT_PKS3_PKT0_S9_ifPKiSB_iPKfiiiSD_SD_iiiii --------------------------
	.section	.nv.info._ZN4vllm25paged_attention_v1_kernelI13__nv_bfloat16hLi120ELi8ELi128ELNS_18Fp8KVCacheDataTypeE2ELb0EEEvPT_PKS3_PKT0_S9_ifPKiSB_iPKfiiiSD_SD_iiiii,"",@"SHT_CUDA_INFO"
	.sectionflags	@""
	.align	4


	//----- nvinfo : EIATTR_CUDA_API_VERSION
	.align		4
        /*0000*/ 	.byte	0x04, 0x37
        /*0002*/ 	.short	(.L_5227 - .L_5226)
.L_5226:
        /*0004*/ 	.word	0x00000082


	//----- nvinfo : EIATTR_KPARAM_INFO
	.align		4
.L_5227:
        /*0008*/ 	.byte	0x04, 0x17
        /*000a*/ 	.short	(.L_5229 - .L_5228)
.L_5228:
        /*000c*/ 	.word	0x00000000
        /*0010*/ 	.short	0x0013
        /*0012*/ 	.short	0x0078
        /*0014*/ 	.byte	0x00, 0xf0, 0x11, 0x00


	//----- nvinfo : EIATTR_KPARAM_INFO
	.align		4
.L_5229:
        /*0018*/ 	.byte	0x04, 0x17
        /*001a*/ 	.short	(.L_5231 - .L_5230)
.L_5230:
        /*001c*/ 	.word	0x00000000
        /*0020*/ 	.short	0x0012
        /*0022*/ 	.short	0x0074
        /*0024*/ 	.byte	0x00, 0xf0, 0x11, 0x00


	//----- nvinfo : EIATTR_KPARAM_INFO
	.align		4
.L_5231:
        /*0028*/ 	.byte	0x04, 0x17
        /*002a*/ 	.short	(.L_5233 - .L_5232)
.L_5232:
        /*002c*/ 	.word	0x00000000
        /*0030*/ 	.short	0x0011
        /*0032*/ 	.short	0x0070
        /*0034*/ 	.byte	0x00, 0xf0, 0x11, 0x00


	//----- nvinfo : EIATTR_KPARAM_INFO
	.align		4
.L_5233:
        /*0038*/ 	.byte	0x04, 0x17
        /*003a*/ 	.short	(.L_5235 - .L_5234)
.L_5234:
        /*003c*/ 	.word	0x00000000
        /*0040*/ 	.short	0x0010
        /*0042*/ 	.short	0x006c
        /*0044*/ 	.byte	0x00, 0xf0, 0x11, 0x00


	//----- nvinfo : EIATTR_KPARAM_INFO
	.align		4
.L_5235:
        /*0048*/ 	.byte	0x04, 0x17
        /*004a*/ 	.short	(.L_5237 - .L_5236)
.L_5236:
        /*004c*/ 	.word	0x00000000
        /*0050*/ 	.short	0x000f
        /*0052*/ 	.short	0x0068
        /*0054*/ 	.byte	0x00, 0xf0, 0x11, 0x00


	//----- nvinfo : EIATTR_KPARAM_INFO
	.align		4
.L_5237:
        /*0058*/ 	.byte	0x04, 0x17
        /*005a*/ 	.short	(.L_5239 - .L_5238)
.L_5238:
        /*005c*/ 	.word	0x00000000
        /*0060*/ 	.short	0x000e
        /*0062*/ 	.short	0x0060
        /*0064*/ 	.byte	0x00, 0xf5, 0x21, 0x00


	//----- nvinfo : EIATTR_KPARAM_INFO
	.align		4
.L_5239:
        /*0068*/ 	.byte	0x04, 0x17
        /*006a*/ 	.short	(.L_5241 - .L_5240)
.L_5240:
        /*006c*/ 	.word	0x00000000
        /*0070*/ 	.short	0x000d
        /*0072*/ 	.short	0x0058
        /*0074*/ 	.byte	0x00, 0xf5, 0x21, 0x00


	//----- nvinfo : EIATTR_KPARAM_INFO
	.align		4
.L_5241:
        /*0078*/ 	.byte	0x04, 0x17
        /*007a*/ 	.short	(.L_5243 - .L_5242)
.L_5242:
        /*007c*/ 	.word	0x00000000
        /*0080*/ 	.short	0x000c
        /*0082*/ 	.short	0x0050
        /*0084*/ 	.byte	0x00, 0xf0, 0x11, 0x00


	//----- nvinfo : EIATTR_KPARAM_INFO
	.align		4
.L_5243:
        /*0088*/ 	.byte	0x04, 0x17
        /*008a*/ 	.short	(.L_5245 - .L_5244)
.L_5244:
        /*008c*/ 	.word	0x00000000
        /*0090*/ 	.short	0x000b
        /*0092*/ 	.short	0x004c
        /*0094*/ 	.byte	0x00, 0xf0, 0x11, 0x00


	//----- nvinfo : EIATTR_KPARAM_INFO
	.align		4
.L_5245:
        /*0098*/ 	.byte	0x04, 0x17
        /*009a*/ 	.short	(.L_5247 - .L_5246)
.L_5246:
        /*009c*/ 	.word	0x00000000
        /*00a0*/ 	.short	0x000a
        /*00a2*/ 	.short	0x0048
        /*00a4*/ 	.byte	0x00, 0xf0, 0x11, 0x00


	//----- nvinfo : EIATTR_KPARAM_INFO
	.align		4
.L_5247:
        /*00a8*/ 	.byte	0x04, 0x17
        /*00aa*/ 	.short	(.L_5249 - .L_5248)
.L_5248:
        /*00ac*/ 	.word	0x00000000
        /*00b0*/ 	.short	0x0009
        /*00b2*/ 	.short	0x0040
        /*00b4*/ 	.byte	0x00, 0xf5, 0x21, 0x00


	//----- nvinfo : EIATTR_KPARAM_INFO
	.align		4
.L_5249:
        /*00b8*/ 	.byte	0x04, 0x17
        /*00ba*/ 	.short	(.L_5251 - .L_5250)
.L_5250:
        /*00bc*/ 	.word	0x00000000
        /*00c0*/ 	.short	0x0008
        /*00c2*/ 	.short	0x0038
        /*00c4*/ 	.byte	0x00, 0xf0, 0x11, 0x00


	//----- nvinfo : EIATTR_KPARAM_INFO
	.align		4
.L_5251:
        /*00c8*/ 	.byte	0x04, 0x17
        /*00ca*/ 	.short	(.L_5253 - .L_5252)
.L_5252:
        /*00cc*/ 	.word	0x00000000
        /*00d0*/ 	.short	0x0007
        /*00d2*/ 	.short	0x0030
        /*00d4*/ 	.byte	0x00, 0xf5, 0x21, 0x00


	//----- nvinfo : EIATTR_KPARAM_INFO
	.align		4
.L_5253:
        /*00d8*/ 	.byte	0x04, 0x17
        /*00da*/ 	.short	(.L_5255 - .L_5254)
.L_5254:
        /*00dc*/ 	.word	0x00000000
        /*00e0*/ 	.short	0x0006
        /*00e2*/ 	.short	0x0028
        /*00e4*/ 	.byte	0x00, 0xf5, 0x21, 0x00


	//----- nvinfo : EIATTR_KPARAM_INFO
	.align		4
.L_5255:
        /*00e8*/ 	.byte	0x04, 0x17
        /*00ea*/ 	.short	(.L_5257 - .L_5256)
.L_5256:
        /*00ec*/ 	.word	0x00000000
        /*00f0*/ 	.short	0x0005
        /*00f2*/ 	.short	0x0024
        /*00f4*/ 	.byte	0x00, 0xf0, 0x11, 0x00


	//----- nvinfo : EIATTR_KPARAM_INFO
	.align		4
.L_5257:
        /*00f8*/ 	.byte	0x04, 0x17
        /*00fa*/ 	.short	(.L_5259 - .L_5258)
.L_5258:
        /*00fc*/ 	.word	0x00000000
        /*0100*/ 	.short	0x0004
        /*0102*/ 	.short	0x0020
        /*0104*/ 	.byte	0x00, 0xf0, 0x11, 0x00


	//----- nvinfo : EIATTR_KPARAM_INFO
	.align		4
.L_5259:
        /*0108*/ 	.byte	0x04, 0x17
        /*010a*/ 	.short	(.L_5261 - .L_5260)
.L_5260:
        /*010c*/ 	.word	0x00000000
        /*0110*/ 	.short	0x0003
        /*0112*/ 	.short	0x0018
        /*0114*/ 	.byte	0x00, 0xf5, 0x21, 0x00


	//----- nvinfo : EIATTR_KPARAM_INFO
	.align		4
.L_5261:
        /*0118*/ 	.byte	0x04, 0x17
        /*011a*/ 	.short	(.L_5263 - .L_5262)
.L_5262:
        /*011c*/ 	.word	0x00000000
        /*0120*/ 	.short	0x0002
        /*0122*/ 	.short	0x0010
        /*0124*/ 	.byte	0x00, 0xf5, 0x21, 0x00


	//----- nvinfo : EIATTR_KPARAM_INFO
	.align		4
.L_5263:
        /*0128*/ 	.byte	0x04, 0x17
        /*012a*/ 	.short	(.L_5265 - .L_5264)
.L_5264:
        /*012c*/ 	.word	0x00000000
        /*0130*/ 	.short	0x0001
        /*0132*/ 	.short	0x0008
        /*0134*/ 	.byte	0x00, 0xf5, 0x21, 0x00


	//----- nvinfo : EIATTR_KPARAM_INFO
	.align		4
.L_5265:
        /*0138*/ 	.byte	0x04, 0x17
        /*013a*/ 	.short	(.L_5267 - .L_5266)
.L_5266:
        /*013c*/ 	.word	0x00000000
        /*0140*/ 	.short	0x0000
        /*0142*/ 	.short	0x0000
        /*0144*/ 	.byte	0x00, 0xf5, 0x21, 0x00


	//----- nvinfo : EIATTR_SPARSE_MMA_MASK
	.align		4
.L_5267:
        /*0148*/ 	.byte	0x03, 0x50
        /*014a*/ 	.short	0x0000


	//----- nvinfo : EIATTR_MAXREG_COUNT
	.align		4
        /*014c*/ 	.byte	0x03, 0x1b
        /*014e*/ 	.short	0x00ff


	//----- nvinfo : EIATTR_NUM_BARRIERS
	.align		4
        /*0150*/ 	.byte	0x02, 0x4c
        /*0152*/ 	.byte	0x01
	.zero		1


	//----- nvinfo : EIATTR_EXTERNS
	.align		4
        /*0154*/ 	.byte	0x04, 0x0f
        /*0156*/ 	.short	(.L_5269 - .L_5268)


	//   ....[0]....
	.align		4
.L_5268:
        /*0158*/ 	.word	index@(__assertfail)


	//----- nvinfo : EIATTR_MERCURY_ISA_VERSION
	.align		4
.L_5269:
        /*015c*/ 	.byte	0x03, 0x5f
        /*015e*/ 	.short	0x0101


	//----- nvinfo : EIATTR_COOP_GROUP_MASK_REGIDS
	.align		4
        /*0160*/ 	.byte	0x04, 0x29
        /*0162*/ 	.short	(.L_5271 - .L_5270)


	//   ....[0]....
.L_5270:
        /*0164*/ 	.word	0xffffffff


	//   ....[1]....
        /*0168*/ 	.word	0xffffffff


	//   ....[2]....
        /*016c*/ 	.word	0xffffffff


	//   ....[3]....
        /*0170*/ 	.word	0xffffffff


	//   ....[4]....
        /*0174*/ 	.word	0xffffffff


	//   ....[5]....
        /*0178*/ 	.word	0xffffffff


	//   ....[6]....
        /*017c*/ 	.word	0xffffffff


	//   ....[7]....
        /*0180*/ 	.word	0xffffffff


	//   ....[8]....
        /*0184*/ 	.word	0xffffffff


	//   ....[9]....
        /*0188*/ 	.word	0xffffffff


	//   ....[10]....
        /*018c*/ 	.word	0xffffffff


	//   ....[11]....
        /*0190*/ 	.word	0xffffffff


	//   ....[12]....
        /*0194*/ 	.word	0xffffffff


	//   ....[13]....
        /*0198*/ 	.word	0xffffffff


	//   ....[14]....
        /*019c*/ 	.word	0x0500000f


	//   ....[15]....
        /*01a0*/ 	.word	0x0500000f


	//   ....[16]....
        /*01a4*/ 	.word	0x0500000f


	//----- nvinfo : EIATTR_COOP_GROUP_INSTR_OFFSETS
	.align		4
.L_5271:
        /*01a8*/ 	.byte	0x04, 0x28
        /*01aa*/ 	.short	(.L_5273 - .L_5272)


	//   ....[0]....
.L_5272:
        /*01ac*/ 	.word	0x00000270


	//   ....[1]....
        /*01b0*/ 	.word	0x00000290


	//   ....[2]....
        /*01b4*/ 	.word	0x000002b0


	//   ....[3]....
        /*01b8*/ 	.word	0x000003c0


	//   ....[4]....
        /*01bc*/ 	.word	0x000003e0


	//   ....[5]....
        /*01c0*/ 	.word	0x00000400


	//   ....[6]....
        /*01c4*/ 	.word	0x00001230


	//   ....[7]....
        /*01c8*/ 	.word	0x00001260


	//   ....[8]....
        /*01cc*/ 	.word	0x00001280


	//   ....[9]....
        /*01d0*/ 	.word	0x000012a0


	//   ....[10]....
        /*01d4*/ 	.word	0x000012c0


	//   ....[11]....
        /*01d8*/ 	.word	0x00001310


	//   ....[12]....
        /*01dc*/ 	.word	0x00001330


	//   ....[13]....
        /*01e0*/ 	.word	0x00001350


	//   ....[14]....
        /*01e4*/ 	.word	0x000021b0


	//   ....[15]....
        /*01e8*/ 	.word	0x00002210


	//   ....[16]....
        /*01ec*/ 	.word	0x00002270


	//----- nvinfo : EIATTR_VRC_CTA_INIT_COUNT
	.align		4
.L_5273:
        /*01f0*/ 	.byte	0x02, 0x4a
	.zero		1
	.zero		1


	//----- nvinfo : EIATTR_SYSCALL_OFFSETS
	.align		4
        /*01f4*/ 	.byte	0x04, 0x46
        /*01f6*/ 	.short	(.L_5275 - .L_5274)


	//   ....[0]....
.L_5274:
        /*01f8*/ 	.word	0x00000220


	//----- nvinfo : EIATTR_EXIT_INSTR_OFFSETS
	.align		4
.L_5275:
        /*01fc*/ 	.byte	0x04, 0x1c
        /*01fe*/ 	.short	(.L_5277 - .L_5276)


	//   ....[0]....
.L_5276:
        /*0200*/ 	.word	0x00001fe0


	//   ....[1]....
        /*0204*/ 	.word	0x00002130


	//   ....[2]....
        /*0208*/ 	.word	0x00002160


	//----- nvinfo : EIATTR_CRS_STACK_SIZE
	.align		4
.L_5277:
        /*020c*/ 	.byte	0x04, 0x1e
        /*020e*/ 	.short	(.L_5279 - .L_5278)
.L_5278:
        /*0210*/ 	.word	0x00000000


	//----- nvinfo : EIATTR_CBANK_PARAM_SIZE
	.align		4
.L_5279:
        /*0214*/ 	.byte	0x03, 0x19
        /*0216*/ 	.short	0x007c


	//----- nvinfo : EIATTR_PARAM_CBANK
	.align		4
        /*0218*/ 	.byte	0x04, 0x0a
        /*021a*/ 	.short	(.L_5281 - .L_5280)
	.align		4
.L_5280:
        /*021c*/ 	.word	index@(.nv.constant0._ZN4vllm25paged_attention_v1_kernelI13__nv_bfloat16hLi120ELi8ELi128ELNS_18Fp8KVCacheDataTypeE2ELb0EEEvPT_PKS3_PKT0_S9_ifPKiSB_iPKfiiiSD_SD_iiiii)
        /*0220*/ 	.short	0x0380
        /*0222*/ 	.short	0x007c


	//----- nvinfo : EIATTR_SW_WAR
	.align		4
.L_5281:
        /*0224*/ 	.byte	0x04, 0x36
        /*0226*/ 	.short	(.L_5283 - .L_5282)
.L_5282:
        /*0228*/ 	.word	0x00000008
.L_5283:


//--------------------- .nv.info._ZN4vllm25paged_attention_v1_kernelI13__nv_bfloat16hLi112ELi8ELi128ELNS_18Fp8KVCacheDataTypeE2ELb0EEEvPT_PKS3_PKT0_S9_ifPKiSB_iPKfiiiSD_SD_iiiii --------------------------
	.section	.nv.info._ZN4vllm25paged_attention_v1_kernelI13__nv_bfloat16hLi112ELi8ELi128ELNS_18Fp8KVCacheDataTypeE2ELb0EEEvPT_PKS3_PKT0_S9_ifPKiSB_iPKfiiiSD_SD_iiiii,"",@"SHT_CUDA_INFO"
	.sectionflags	@""
	.align	4


	//----- nvinfo : EIATTR_CUDA_API_VERSION
	.align		4
        /*0000*/ 	.byte	0x04, 0x37
        /*0002*/ 	.short	(.L_5285 - .L_5284)
.L_5284:
        /*0004*/ 	.word	0x00000082


	//----- nvinfo : EIATTR_KPARAM_INFO
	.align		4
.L_5285:
        /*0008*/ 	.byte	0x04, 0x17
        /*000a*/ 	.short	(.L_5287 - .L_5286)
.L_5286:
        /*000c*/ 	.word	0x00000000
        /*0010*/ 	.short	0x0013
        /*0012*/ 	.short	0x0078
        /*0014*/ 	.byte	0x00, 0xf0, 0x11, 0x00


	//----- nvinfo : EIATTR_KPARAM_INFO
	.align		4
.L_5287:
        /*0018*/ 	.byte	0x04, 0x17
        /*001a*/ 	.short	(.L_5289 - .L_5288)
.L_5288:
        /*001c*/ 	.word	0x00000000
        /*0020*/ 	.short	0x0012
        /*0022*/ 	.short	0x0074
        /*0024*/ 	.byte	0x00, 0xf0, 0x11, 0x00


	//----- nvinfo : EIATTR_KPARAM_INFO
	.align		4
.L_5289:
        /*0028*/ 	.byte	0x04, 0x17
        /*002a*/ 	.short	(.L_5291 - .L_5290)
.L_5290:
        /*002c*/ 	.word	0x00000000
        /*0030*/ 	.short	0x0011
        /*0032*/ 	.short	0x0070
        /*0034*/ 	.byte	0x00, 0xf0, 0x11, 0x00


	//----- nvinfo : EIATTR_KPARAM_INFO
	.align		4
.L_5291:
        /*0038*/ 	.byte	0x04, 0x17
        /*003a*/ 	.short	(.L_5293 - .L_5292)
.L_5292:
        /*003c*/ 	.word	0x00000000
        /*0040*/ 	.short	0x0010
        /*0042*/ 	.short	0x006c
        /*0044*/ 	.byte	0x00, 0xf0, 0x11, 0x00


	//----- nvinfo : EIATTR_KPARAM_INFO
	.align		4
.L_5293:
        /*0048*/ 	.byte	0x04, 0x17
        /*004a*/ 	.short	(.L_5295 - .L_5294)
.L_5294:
        /*004c*/ 	.word	0x00000000
        /*0050*/ 	.short	0x000f
        /*0052*/ 	.short	0x0068
        /*0054*/ 	.byte	0x00, 0xf0, 0x11, 0x00


	//----- nvinfo : EIATTR_KPARAM_INFO
	.align		4
.L_5295:
        /*0058*/ 	.byte	0x04, 0x17
        /*005a*/ 	.short	(.L_5297 - .L_5296)
.L_5296:
        /*005c*/ 	.word	0x00000000
        /*0060*/ 	.short	0x000e
        /*0062*/ 	.short	0x0060
        /*0064*/ 	.byte	0x00, 0xf5, 0x21, 0x00


	//----- nvinfo : EIATTR_KPARAM_INFO
	.align		4
.L_5297:
        /*0068*/ 	.byte	0x04, 0x17
        /*006a*/ 	.short	(.L_5299 - .L_5298)
.L_5298:
        /*006c*/ 	.word	0x00000000
        /*0070*/ 	.short	0x000d
        /*0072*/ 	.short	0x0058
        /*0074*/ 	.byte	0x00, 0xf5, 0x21, 0x00


	//----- nvinfo : EIATTR_KPARAM_INFO
	.align		4
.L_5299:
        /*0078*/ 	.byte	0x04, 0x17
        /*007a*/ 	.short	(.L_5301 - .L_5300)
.L_5300:
        /*007c*/ 	.word	0x00000000
        /*0080*/ 	.short	0x000c
        /*0082*/ 	.short	0x0050
        /*0084*/ 	.byte	0x00, 0xf0, 0x11, 0x00


	//----- nvinfo : EIATTR_KPARAM_INFO
	.align		4
.L_5301:
        /*0088*/ 	.byte	0x04, 0x17
        /*008a*/ 	.short	(.L_5303 - .L_5302)
.L_5302:
        /*008c*/ 	.word	0x00000000
        /*0090*/ 	.short	0x000b
        /*0092*/ 	.short	0x004c
        /*0094*/ 	.byte	0x00, 0xf0, 0x11, 0x00


	//----- nvinfo : EIATTR_KPARAM_INFO
	.align		4
.L_5303:
        /*0098*/ 	.byte	0x04, 0x17
        /*009a*/ 	.short	(.L_5305 - .L_5304)
.L_5304:
        /*009c*/ 	.word	0x00000000
        /*00a0*/ 	.short	0x000a
        /*00a2*/ 	.short	0x0048
        /*00a4*/ 	.byte	0x00, 0xf0, 0x11, 0x00


	//----- nvinfo : EIATTR_KPARAM_INFO
	.align		4
.L_5305:
        /*00a8*/ 	.byte	0x04, 0x17
        /*00aa*/ 	.short	(.L_5307 - .L_5306)
.L_5306:
        /*00ac*/ 	.word	0x00000000
        /*00b0*/ 	.short	0x0009
        /*00b2*/ 	.short	0x0040
        /*00b4*/ 	.byte	0x00, 0xf5, 0x21, 0x00


	//----- nvinfo : EIATTR_KPARAM_INFO
	.align		4
.L_5307:
        /*00b8*/ 	.byte	0x04, 0x17
        /*00ba*/ 	.short	(.L_5309 - .L_5308)
.L_5308:
        /*00bc*/ 	.word	0x00000000
        /*00c0*/ 	.short	0x0008
        /*00c2*/ 	.short	0x0038
        /*00c4*/ 	.byte	0x00, 0xf0, 0x11, 0x00


	//----- nvinfo : EIATTR_KPARAM_INFO
	.align		4
.L_5309:
        /*00c8*/ 	.byte	0x04, 0x17
        /*00ca*/ 	.short	(.L_5311 - .L_5310)
.L_5310:
        /*00cc*/ 	.word	0x00000000
        /*00d0*/ 	.short	0x0007
        /*00d2*/ 	.short	0x0030
        /*00d4*/ 	.byte	0x00, 0xf5, 0x21, 0x00


	//----- nvinfo : EIATTR_KPARAM_INFO
	.align		4
.L_5311:
        /*00d8*/ 	.byte	0x04, 0x17
        /*00da*/ 	.short	(.L_5313 - .L_5312)
.L_5312:
        /*00dc*/ 	.word	0x00000000
        /*00e0*/ 	.short	0x0006
        /*00e2*/ 	.short	0x0028
        /*00e4*/ 	.byte	0x00, 0xf5, 0x21, 0x00


	//----- nvinfo : EIATTR_KPARAM_INFO
	.align		4
.L_5313:
        /*00e8*/ 	.byte	0x04, 0x17
        /*00ea*/ 	.short	(.L_5315 - .L_5314)
.L_5314:
        /*00ec*/ 	.word	0x00000000
        /*00f0*/ 	.short	0x0005
        /*00f2*/ 	.short	0x0024
        /*00f4*/ 	.byte	0x00, 0xf0, 0x11, 0x00


	//----- nvinfo : EIATTR_KPARAM_INFO
	.align		4
.L_5315:
        /*00f8*/ 	.byte	0x04, 0x17
        /*00fa*/ 	.short	(.L_5317 - .L_5316)
.L_5316:
        /*00fc*/ 	.word	0x00000000
        /*0100*/ 	.short	0x0004
        /*0102*/ 	.short	0x0020
        /*0104*/ 	.byte	0x00, 0xf0, 0x11, 0x00


	//----- nvinfo : EIATTR_KPARAM_INFO
	.align		4
.L_5317:
        /*0108*/ 	.byte	0x04, 0x17
        /*010a*/ 	.short	(.L_5319 - .L_5318)
.L_5318:
        /*010c*/ 	.word	0x00000000
        /*0110*/ 	.short	0x0003
        /*0112*/ 	.short	0x0018
        /*0114*/ 	.byte	0x00, 0xf5, 0x21, 0x00


	//----- nvinfo : EIATTR_KPARAM_INFO
	.align		4
.L_5319:
        /*0118*/ 	.byte	0x04, 0x17
        /*011a*/ 	.short	(.L_5321 - .L_5320)
.L_5320:
        /*011c*/ 	.word	0x00000000
        /*0120*/ 	.short	0x0002
        /*0122*/ 	.short	0x0010
        /*0124*/ 	.byte	0x00, 0xf5, 0x21, 0x00


	//----- nvinfo : EIATTR_KPARAM_INFO
	.align		4
.L_5321:
        /*0128*/ 	.byte	0x04, 0x17
        /*012a*/ 	.short	(.L_5323 - .L_5322)
.L_5322:
        /*012c*/ 	.word	0x00000000
        /*0130*/ 	.short	0x0001
        /*0132*/ 	.short	0x0008
        /*0134*/ 	.byte	0x00, 0xf5, 0x21, 0x00


	//----- nvinfo : EIATTR_KPARAM_INFO
	.align		4
.L_5323:
        /*0138*/ 	.byte	0x04, 0x17
        /*013a*/ 	.short	(.L_5325 - .L_5324)
.L_5324:
        /*013c*/ 	.word	0x00000000
        /*0140*/ 	.short	0x0000
        /*0142*/ 	.short	0x0000
        /*0144*/ 	.byte	0x00, 0xf5, 0x21, 0x00


	//----- nvinfo : EIATTR_SPARSE_MMA_MASK
	.align		4
.L_5325:
        /*0148*/ 	.byte	0x03, 0x50
        /*014a*/ 	.short	0x0000


	//----- nvinfo : EIATTR_MAXREG_COUNT
	.align		4
        /*014c*/ 	.byte	0x03, 0x1b
        /*014e*/ 	.short	0x00ff


	//----- nvinfo : EIATTR_NUM_BARRIERS
	.align		4
        /*0150*/ 	.byte	0x02, 0x4c
        /*0152*/ 	.byte	0x01
	.zero		1


	//----- nvinfo : EIATTR_EXTERNS
	.align		4
        /*0154*/ 	.byte	0x04, 0x0f
        /*0156*/ 	.short	(.L_5327 - .L_5326)


	//   ....[0]....
	.align		4
.L_5326:
        /*0158*/ 	.word	index@(__assertfail)


	//----- nvinfo : EIATTR_MERCURY_ISA_VERSION
	.align		4
.L_5327:
        /*015c*/ 	.byte	0x03, 0x5f
        /*015e*/ 	.short	0x0101


	//----- nvinfo : EIATTR_COOP_GROUP_MASK_REGIDS
	.align		4
        /*0160*/ 	.byte	0x04, 0x29
        /*0162*/ 	.short	(.L_5329 - .L_5328)


	//   ....[0]....
.L_5328:
        /*0164*/ 	.word	0xffffffff


	//   ....[1]....
        /*0168*/ 	.word	0xffffffff


	//   ....[2]....
        /*016c*/ 	.word	0xffffffff


	//   ....[3]....
        /*0170*/ 	.word	0xffffffff


	//   ....[4]....
        /*0174*/ 	.word	0xffffffff


	//   ....[5]....
        /*0178*/ 	.word	0xffffffff


	//   ....[6]....
        /*017c*/ 	.word	0xffffffff


	//   ....[7]....
        /*0180*/ 	.word	0xffffffff


	//   ....[8]....
        /*0184*/ 	.word	0xffffffff


	//   ....[9]....
        /*0188*/ 	.word	0xffffffff


	//   ....[10]....
        /*018c*/ 	.word	0xffffffff


	//   ....[11]....
        /*0190*/ 	.word	0xffffffff


	//   ....[12]....
        /*0194*/ 	.word	0xffffffff


	//   ....[13]....
        /*0198*/ 	.word	0xffffffff


	//   ....[14]....
        /*019c*/ 	.word	0x0500000f


	//   ....[15]....
        /*01a0*/ 	.word	0x0500000f


	//   ....[16]....
        /*01a4*/ 	.word	0x0500000f


	//----- nvinfo : EIATTR_COOP_GROUP_INSTR_OFFSETS
	.align		4
.L_5329:
        /*01a8*/ 	.byte	0x04, 0x28
        /*01aa*/ 	.short	(.L_5331 - .L_5330)


	//   ....[0]....
.L_5330:
        /*01ac*/ 	.word	0x00000270


	//   ....[1]....
        /*01b0*/ 	.word	0x00000290


	//   ....[2]....
        /*01b4*/ 	.word	0x000002b0


	//   ....[3]....
        /*01b8*/ 	.word	0x000003c0


	//   ....[4]....
        /*01bc*/ 	.word	0x000003e0


	//   ....[5]....
        /*01c0*/ 	.word	0x00000400


	//   ....[6]....
        /*01c4*/ 	.word	0x00001230


	//   ....[7]....
        /*01c8*/ 	.word	0x00001260


	//   ....[8]....
        /*01cc*/ 	.word	0x00001280


	//   ....[9]....
        /*01d0*/ 	.word	0x000012a0


	//   ....[10]....
        /*01d4*/ 	.word	0x000012c0


	//   ....[11]....
        /*01d8*/ 	.word	0x00001310


	//   ....[12]....
        /*01dc*/ 	.word	0x00001330


	//   ....[13]....
        /*01e0*/ 	.word	0x00001350


	//   ....[14]....
        /*01e4*/ 	.word	0x000021b0


	//   ....[15]....
        /*01e8*/ 	.word	0x00002210


	//   ....[16]....
        /*01ec*/ 	.word	0x00002270


	//----- nvinfo : EIATTR_VRC_CTA_INIT_COUNT
	.align		4
.L_5331:
        /*01f0*/ 	.byte	0x02, 0x4a
	.zero		1
	.zero		1


	//----- nvinfo : EIATTR_SYSCALL_OFFSETS
	.align		4
        /*01f4*/ 	.byte	0x04, 0x46
        /*01f6*/ 	.short	(.L_5333 - .L_5332)


	//   ....[0]....
.L_5332:
        /*01f8*/ 	.word	0x00000220


	//----- nvinfo : EIATTR_EXIT_INSTR_OFFSETS
	.align		4
.L_5333:
        /*01fc*/ 	.byte	0x04, 0x1c
        /*01fe*/ 	.short	(.L_5335 - .L_5334)


	//   ....[0]....
.L_5334:
        /*0200*/ 	.word	0x00001fe0


	//   ....[1]....
        /*0204*/ 	.word	0x00002130


	//   ....[2]....
        /*0208*/ 	.word	0x00002160


	//----- nvinfo : EIATTR_CRS_STACK_SIZE
	.align		4
.L_5335:
        /*020c*/ 	.byte	0x04, 0x1e
        /*020e*/ 	.short	(.L_5337 - .L_5336)
.L_5336:
        /*0210*/ 	.word	0x00000000


	//----- nvinfo : EIATTR_CBANK_PARAM_SIZE
	.align		4
.L_5337:
        /*0214*/ 	.byte	0x03, 0x19
        /*0216*/ 	.short	0x007c


	//----- nvinfo : EIATTR_PARAM_CBANK
	.align		4
        /*0218*/ 	.byte	0x04, 0x0a
        /*021a*/ 	.short	(.L_5339 - .L_5338)
	.align		4
.L_5338:
        /*021c*/ 	.word	index@(.nv.constant0._ZN4vllm25paged_attention_v1_kernelI13__nv_bfloat16hLi112ELi8ELi128ELNS_18Fp8KVCacheDataTypeE2ELb0EEEvPT_PKS3_PKT0_S9_ifPKiSB_iPKfiiiSD_SD_iiiii)
        /*0220*/ 	.short	0x0380
        /*0222*/ 	.short	0x007c


	//----- nvinfo : EIATTR_SW_WAR
	.align		4
.L_5339:
        /*0224*/ 	.byte	0x04, 0x36
        /*0226*/ 	.short	(.L_5341 - .L_5340)
.L_5340:
        /*0228*/ 	.word	0x00000008
.L_5341:


//--------------------- .nv.info._ZN4vllm25paged_attention_v1_kernelI13__nv_bfloat16hLi96ELi8ELi128ELNS_18Fp8KVCacheDataTypeE2ELb0EEEvPT_PKS3_PKT0_S9_ifPKiSB_iPKfiiiSD_SD_iiiii --------------------------
	.section	.nv.info._ZN4vllm25paged_attention_v1_kernelI13__nv_bfloat16hLi96ELi8ELi128ELNS_18Fp8KVCacheDataTypeE2ELb0EEEvPT_PKS3_PKT0_S9_ifPKiSB_iPKfiiiSD_SD_iiiii,"",@"SHT_CUDA_INFO"
	.sectionflags	@""
	.align	4


	//----- nvinfo : EIATTR_CUDA_API_VERSION
	.align		4
        /*0000*/ 	.byte	0x04, 0x37
        /*0002*/ 	.short	(.L_5343 - .L_5342)
.L_5342:
        /*0004*/ 	.word	0x00000082


	//----- nvinfo : EIATTR_KPARAM_INFO
	.align		4
.L_5343:
        /*0008*/ 	.byte	0x04, 0x17
        /*000a*/ 	.short	(.L_5345 - .L_5344)
.L_5344:
        /*000c*/ 	.word	0x00000000
        /*0010*/ 	.short	0x0013
        /*0012*/ 	.short	0x0078
        /*0014*/ 	.byte	0x00, 0xf0, 0x11, 0x00


	//----- nvinfo : EIATTR_KPARAM_INFO
	.align		4
.L_5345:
        /*0018*/ 	.byte	0x04, 0x17
        /*001a*/ 	.short	(.L_5347 - .L_5346)
.L_5346:
        /*001c*/ 	.word	0x00000000
        /*0020*/ 	.short	0x0012
        /*0022*/ 	.short	0x0074
        /*0024*/ 	.byte	0x00, 0xf0, 0x11, 0x00


	//----- nvinfo : EIATTR_KPARAM_INFO
	.align		4
.L_5347:
        /*0028*/ 	.byte	0x04, 0x17
        /*002a*/ 	.short	(.L_5349 - .L_5348)
.L_5348:
        /*002c*/ 	.word	0x00000000
        /*0030*/ 	.short	0x0011
        /*0032*/ 	.short	0x0070
        /*0034*/ 	.byte	0x00, 0xf0, 0x11, 0x00


	//----- nvinfo : EIATTR_KPARAM_INFO
	.align		4
.L_5349:
        /*0038*/ 	.byte	0x04, 0x17
        /*003a*/ 	.short	(.L_5351 - .L_5350)
.L_5350:
        /*003c*/ 	.word	0x00000000
        /*0040*/ 	.short	0x0010
        /*0042*/ 	.short	0x006c
        /*0044*/ 	.byte	0x00, 0xf0, 0x11, 0x00


	//----- nvinfo : EIATTR_KPARAM_INFO
	.align		4
.L_5351:
        /*0048*/ 	.byte	0x04, 0x17
        /*004a*/ 	.short	(.L_5353 - .L_5352)
.L_5352:
        /*004c*/ 	.word	0x00000000
        /*0050*/ 	.short	0x000f
        /*0052*/ 	.short	0x0068
        /*0054*/ 	.byte	0x00, 0xf0, 0x11, 0x00


	//----- nvinfo : EIATTR_KPARAM_INFO
	.align		4
.L_5353:
        /*0058*/ 	.byte	0x04, 0x17
        /*005a*/ 	.short	(.L_5355 - .L_5354)
.L_5354:
        /*005c*/ 	.word	0x00000000
        /*0060*/ 	.short	0x000e
        /*0062*/ 	.short	0x0060
        /*0064*/ 	.byte	0x00, 0xf5, 0x21, 0x00


	//----- nvinfo : EIATTR_KPARAM_INFO
	.align		4
.L_5355:
        /*0068*/ 	.byte	0x04, 0x17
        /*006a*/ 	.short	(.L_5357 - .L_5356)
.L_5356:
        /*006c*/ 	.word	0x00000000
        /*0070*/ 	.short	0x000d
        /*0072*/ 	.short	0x0058
        /*0074*/ 	.byte	0x00, 0xf5, 0x21, 0x00


	//----- nvinfo : EIATTR_KPARAM_INFO
	.align		4
.L_5357:
        /*0078*/ 	.byte	0x04, 0x17
        /*007a*/ 	.short	(.L_5359 - .L_5358)
.L_5358:
        /*007c*/ 	.word	0x00000000
        /*0080*/ 	.short	0x000c
        /*0082*/ 	.short	0x0050
        /*0084*/ 	.byte	0x00, 0xf0, 0x11, 0x00


	//----- nvinfo : EIATTR_KPARAM_INFO
	.align		4
.L_5359:
        /*0088*/ 	.byte	0x04, 0x17
        /*008a*/ 	.short	(.L_5361 - .L_5360)
.L_5360:
        /*008c*/ 	.word	0x00000000
        /*0090*/ 	.short	0x000b
        /*0092*/ 	.short	0x004c
        /*0094*/ 	.byte	0x00, 0xf0, 0x11, 0x00


	//----- nvinfo : EIATTR_KPARAM_INFO
	.align		4
.L_5361:
        /*0098*/ 	.byte	0x04, 0x17
        /*009a*/ 	.short	(.L_5363 - .L_5362)
.L_5362:
        /*009c*/ 	.word	0x00000000
        /*00a0*/ 	.short	0x000a
        /*00a2*/ 	.short	0x0048
        /*00a4*/ 	.byte	0x00, 0xf0, 0x11, 0x00


	//----- nvinfo : EIATTR_KPARAM_INFO
	.align		4
.L_5363:
        /*00a8*/ 	.byte	0x04, 0x17
        /*00aa*/ 	.short	(.L_5365 - .L_5364)
.L_5364:
        /*00ac*/ 	.word	0x00000000
        /*00b0*/ 	.short	0x0009
        /*00b2*/ 	.short	0x0040
        /*00b4*/ 	.byte	0x00, 0xf5, 0x21, 0x00


	//----- nvinfo : EIATTR_KPARAM_INFO
	.align		4
.L_5365:
        /*00b8*/ 	.byte	0x04, 0x17
        /*00ba*/ 	.short	(.L_5367 - .L_5366)
.L_5366:
        /*00bc*/ 	.word	0x00000000
        /*00c0*/ 	.short	0x0008
        /*00c2*/ 	.short	0x0038
        /*00c4*/ 	.byte	0x00, 0xf0, 0x11, 0x00


	//----- nvinfo : EIATTR_KPARAM_INFO
	.align		4
.L_5367:
        /*00c8*/ 	.byte	0x04, 0x17
        /*00ca*/ 	.short	(.L_5369 - .L_5368)
.L_5368:
        /*00cc*/ 	.word	0x00000000
        /*00d0*/ 	.short	0x0007
        /*00d2*/ 	.short	0x0030
        /*00d4*/ 	.byte	0x00, 0xf5, 0x21, 0x00


	//----- nvinfo : EIATTR_KPARAM_INFO
	.align		4
.L_5369:
        /*00d8*/ 	.byte	0x04, 0x17
        /*00da*/ 	.short	(.L_5371 - .L_5370)
.L_5370:
        /*00dc*/ 	.word	0x00000000
        /*00e0*/ 	.short	0x0006
        /*00e2*/ 	.short	0x0028
        /*00e4*/ 	.byte	0x00, 0xf5, 0x21, 0x00


	//----- nvinfo : EIATTR_KPARAM_INFO
	.align		4
.L_5371:
        /*00e8*/ 	.byte	0x04, 0x17
        /*00ea*/ 	.short	(.L_5373 - .L_5372)
.L_5372:
        /*00ec*/ 	.word	0x00000000
        /*00f0*/ 	.short	0x0005
        /*00f2*/ 	.short	0x0024
        /*00f4*/ 	.byte	0x00, 0xf0, 0x11, 0x00


	//----- nvinfo : EIATTR_KPARAM_INFO
	.align		4
.L_5373:
        /*00f8*/ 	.byte	0x04, 0x17
        /*00fa*/ 	.short	(.L_5375 - .L_5374)
.L_5374:
        /*00fc*/ 	.word	0x00000000
        /*0100*/ 	.short	0x0004
        /*0102*/ 	.short	0x0020
        /*0104*/ 	.byte	0x00, 0xf0, 0x11, 0x00


	//----- nvinfo : EIATTR_KPARAM_INFO
	.align		4
.L_5375:
        /*0108*/ 	.byte	0x04, 0x17
        /*010a*/ 	.short	(.L_5377 - .L_5376)
.L_5376:
        /*010c*/ 	.word	0x00000000
        /*0110*/ 	.short	0x0003
        /*0112*/ 	.short	0x0018
        /*0114*/ 	.byte	0x00, 0xf5, 0x21, 0x00


	//----- nvinfo : EIATTR_KPARAM_INFO
	.align		4
.L_5377:
        /*0118*/ 	.byte	0x04, 0x17
        /*011a*/ 	.short	(.L_5379 - .L_5378)
.L_5378:
        /*011c*/ 	.word	0x00000000
        /*0120*/ 	.short	0x0002
        /*0122*/ 	.short	0x0010
        /*0124*/ 	.byte	0x00, 0xf5, 0x21, 0x00


	//----- nvinfo : EIATTR_KPARAM_INFO
	.align		4
.L_5379:
        /*0128*/ 	.byte	0x04, 0x17
        /*012a*/ 	.short	(.L_5381 - .L_5380)
.L_5380:
        /*012c*/ 	.word	0x00000000
        /*0130*/ 	.short	0x0001
        /*0132*/ 	.short	0x0008
        /*0134*/ 	.byte	0x00, 0xf5, 0x21, 0x00


	//----- nvinfo : EIATTR_KPARAM_INFO
	.align		4
.L_5381:
        /*0138*/ 	.byte	0x04, 0x17
        /*013a*/ 	.short	(.L_5383 - .L_5382)
.L_5382:
        /*013c*/ 	.word	0x00000000
        /*0140*/ 	.short	0x0000
        /*0142*/ 	.short	0x0000
        /*0144*/ 	.byte	0x00, 0xf5, 0x21, 0x00


	//----- nvinfo : EIATTR_SPARSE_MMA_MASK
	.align		4
.L_5383:
        /*0148*/ 	.byte	0x03, 0x50
        /*014a*/ 	.short	0x0000


	//----- nvinfo : EIATTR_MAXREG_COUNT
	.align		4
        /*014c*/ 	.byte	0x03, 0x1b
        /*014e*/ 	.short	0x00ff


	//----- nvinfo : EIATTR_NUM_BARRIERS
	.align		4
        /*0150*/ 	.byte	0x02, 0x4c
        /*0152*/ 	.byte	0x01
	.zero		1


	//----- nvinfo : EIATTR_EXTERNS
	.align		4
        /*0154*/ 	.byte	0x04, 0x0f
        /*0156*/ 	.short	(.L_5385 - .L_5384)


	//   ....[0]....
	.align		4
.L_5384:
        /*0158*/ 	.word	index@(__assertfail)


	//----- nvinfo : EIATTR_MERCURY_ISA_VERSION
	.align		4
.L_5385:
        /*015c*/ 	.byte	0x03, 0x5f
        /*015e*/ 	.short	0x0101


	//----- nvinfo : EIATTR_COOP_GROUP_MASK_REGIDS
	.align		4
        /*0160*/ 	.byte	0x04, 0x29
        /*0162*/ 	.short	(.L_5387 - .L_5386)


	//   ....[0]....
.L_5386:
        /*0164*/ 	.word	0xffffffff


	//   ....[1]....
        /*0168*/ 	.word	0xffffffff


	//   ....[2]....
        /*016c*/ 	.word	0xffffffff


	//   ....[3]....
        /*0170*/ 	.word	0xffffffff


	//   ....[4]....
        /*0174*/ 	.word	0xffffffff


	//   ....[5]....
        /*0178*/ 	.word	0xffffffff


	//   ....[6]....
        /*017c*/ 	.word	0xffffffff


	//   ....[7]....
        /*0180*/ 	.word	0xffffffff


	//   ....[8]....
        /*0184*/ 	.word	0xffffffff


	//   ....[9]....
        /*0188*/ 	.word	0xffffffff


	//   ....[10]....
        /*018c*/ 	.word	0xffffffff


	//   ....[11]....
        /*0190*/ 	.word	0xffffffff


	//   ....[12]....
        /*0194*/ 	.word	0xffffffff


	//   ....[13]....
        /*0198*/ 	.word	0xffffffff


	//   ....[14]....
        /*019c*/ 	.word	0x0500000f


	//   ....[15]....
        /*01a0*/ 	.word	0x0500000f


	//   ....[16]....
        /*01a4*/ 	.word	0x0500000f


	//----- nvinfo : EIATTR_COOP_GROUP_INSTR_OFFSETS
	.align		4
.L_5387:
        /*01a8*/ 	.byte	0x04, 0x28
        /*01aa*/ 	.short	(.L_5389 - .L_5388)


	//   ....[0]....
.L_5388:
        /*01ac*/ 	.word	0x00000270


	//   ....[1]....
        /*01b0*/ 	.word	0x00000290


	//   ....[2]....
        /*01b4*/ 	.word	0x000002b0


	//   ....[3]....
        /*01b8*/ 	.word	0x000003c0


	//   ....[4]....
        /*01bc*/ 	.word	0x000003e0


	//   ....[5]....
        /*01c0*/ 	.word	0x00000400


	//   ....[6]....
        /*01c4*/ 	.word	0x00001230


	//   ....[7]....
        /*01c8*/ 	.word	0x00001260


	//   ....[8]....
        /*01cc*/ 	.word	0x00001280


	//   ....[9]....
        /*01d0*/ 	.word	0x000012a0


	//   ....[10]....
        /*01d4*/ 	.word	0x000012c0


	//   ....[11]....
        /*01d8*/ 	.word	0x00001310


	//   ....[12]....
        /*01dc*/ 	.word	0x00001330


	//   ....[13]....
        /*01e0*/ 	.word	0x00001350


	//   ....[14]....
        /*01e4*/ 	.word	0x00002010


	//   ....[15]....
        /*01e8*/ 	.word	0x00002070


	//   ....[16]....
        /*01ec*/ 	.word	0x000020d0


	//----- nvinfo : EIATTR_VRC_CTA_INIT_COUNT
	.align		4
.L_5389:
        /*01f0*/ 	.byte	0x02, 0x4a
	.zero		1
	.zero		1


	//----- nvinfo : EIATTR_SYSCALL_OFFSETS
	.align		4
        /*01f4*/ 	.byte	0x04, 0x46
        /*01f6*/ 	.short	(.L_5391 - .L_5390)


	//   ....[0]....
.L_5390:
        /*01f8*/ 	.word	0x00000220


	//----- nvinfo : EIATTR_EXIT_INSTR_OFFSETS
	.align		4
.L_5391:
        /*01fc*/ 	.byte	0x04, 0x1c
        /*01fe*/ 	.short	(.L_5393 - .L_5392)


	//   ....[0]....
.L_5392:
        /*0200*/ 	.word	0x00001e40


	//   ....[1]....
        /*0204*/ 	.word	0x00001fc0


	//----- nvinfo : EIATTR_CRS_STACK_SIZE
	.align		4
.L_5393:
        /*0208*/ 	.byte	0x04, 0x1e
        /*020a*/ 	.short	(.L_5395 - .L_5394)
.L_5394:
        /*020c*/ 	.word	0x00000000


	//----- nvinfo : EIATTR_CBANK_PARAM_SIZE
	.align		4
.L_5395:
        /*0210*/ 	.byte	0x03, 0x19
        /*0212*/ 	.short	0x007c


	//----- nvinfo : EIATTR_PARAM_CBANK
	.align		4
        /*0214*/ 	.byte	0x04, 0x0a
        /*0216*/ 	.short	(.L_5397 - .L_5396)
	.align		4
.L_5396:
        /*0218*/ 	.word	index@(.nv.constant0._ZN4vllm25paged_attention_v1_kernelI13__nv_bfloat16hLi96ELi8ELi128ELNS_18Fp8KVCacheDataTypeE2ELb0EEEvPT_PKS3_PKT0_S9_ifPKiSB_iPKfiiiSD_SD_iiiii)
        /*021c*/ 	.short	0x0380
        /*021e*/ 	.short	0x007c


	//----- nvinfo : EIATTR_SW_WAR
	.align		4
.L_5397:
        /*0220*/ 	.byte	0x04, 0x36
        /*0222*/ 	.short	(.L_5399 - .L_5398)
.L_5398:
        /*0224*/ 	.word	0x00000008
.L_5399:


//--------------------- .nv.info._ZN4vllm25paged_attention_v1_kernelI13__nv_bfloat16hLi80ELi8ELi128ELNS_18Fp8KVCacheDataTypeE2ELb0EEEvPT_PKS3_PKT0_S9_ifPKiSB_iPKfiiiSD_SD_iiiii --------------------------
	.section	.nv.info._ZN4vllm25paged_attention_v1_kernelI13__nv_bfloat16hLi80ELi8ELi128ELNS_18Fp8KVCacheDataTypeE2ELb0EEEvPT_PKS3_PKT0_S9_ifPKiSB_iPKfiiiSD_SD_iiiii,"",@"SHT_CUDA_INFO"
	.sectionflags	@""
	.align	4


	//----- nvinfo : EIATTR_CUDA_API_VERSION
	.align		4
        /*0000*/ 	.byte	0x04, 0x37
        /*0002*/ 	.short	(.L_5401 - .L_5400)
.L_5400:
        /*0004*/ 	.word	0x00000082


	//----- nvinfo : EIATTR_KPARAM_INFO
	.align		4
.L_5401:
        /*0008*/ 	.byte	0x04, 0x17
        /*000a*/ 	.short	(.L_5403 - .L_5402)
.L_5402:
        /*000c*/ 	.word	0x00000000
        /*0010*/ 	.short	0x0013
        /*0012*/ 	.short	0x0078
        /*0014*/ 	.byte	0x00, 0xf0, 0x11, 0x00


	//----- nvinfo : EIATTR_KPARAM_INFO
	.align		4
.L_5403:
        /*0018*/ 	.byte	0x04, 0x17
        /*001a*/ 	.short	(.L_5405 - .L_5404)
.L_5404:
        /*001c*/ 	.word	0x00000000
        /*0020*/ 	.short	0x0012
        /*0022*/ 	.short	0x0074
        /*0024*/ 	.byte	0x00, 0xf0, 0x11, 0x00


	//----- nvinfo : EIATTR_KPARAM_INFO
	.align		4
.L_5405:
        /*0028*/ 	.byte	0x04, 0x17
        /*002a*/ 	.short	(.L_5407 - .L_5406)
.L_5406:
        /*002c*/ 	.word	0x00000000
        /*0030*/ 	.short	0x0011
        /*0032*/ 	.short	0x0070
        /*0034*/ 	.byte	0x00, 0xf0, 0x11, 0x00


	//----- nvinfo : EIATTR_KPARAM_INFO
	.align		4
.L_5407:
        /*0038*/ 	.byte	0x04, 0x17
        /*003a*/ 	.short	(.L_5409 - .L_5408)
.L_5408:
        /*003c*/ 	.word	0x00000000
        /*0040*/ 	.short	0x0010
        /*0042*/ 	.short	0x006c
        /*0044*/ 	.byte	0x00, 0xf0, 0x11, 0x00


	//----- nvinfo : EIATTR_KPARAM_INFO
	.align		4
.L_5409:
        /*0048*/ 	.byte	0x04, 0x17
        /*004a*/ 	.short	(.L_5411 - .L_5410)
.L_5410:
        /*004c*/ 	.word	0x00000000
        /*0050*/ 	.short	0x000f
        /*0052*/ 	.short	0x0068
        /*0054*/ 	.byte	0x00, 0xf0, 0x11, 0x00


	//----- nvinfo : EIATTR_KPARAM_INFO
	.align		4
.L_5411:
        /*0058*/ 	.byte	0x04, 0x17
        /*005a*/ 	.short	(.L_5413 - .L_5412)
.L_5412:
        /*005c*/ 	.word	0x00000000
        /*0060*/ 	.short	0x000e
        /*0062*/ 	.short	0x0060
        /*0064*/ 	.byte	0x00, 0xf5, 0x21, 0x00


	//----- nvinfo : EIATTR_KPARAM_INFO
	.align		4
.L_5413:
        /*0068*/ 	.byte	0x04, 0x17
        /*006a*/ 	.short	(.L_5415 - .L_5414)
.L_5414:
        /*006c*/ 	.word	0x00000000
        /*0070*/ 	.short	0x000d
        /*0072*/ 	.short	0x0058
        /*0074*/ 	.byte	0x00, 0xf5, 0x21, 0x00


	//----- nvinfo : EIATTR_KPARAM_INFO
	.align		4
.L_5415:
        /*0078*/ 	.byte	0x04, 0x17
        /*007a*/ 	.short	(.L_5417 - .L_5416)
.L_5416:
        /*007c*/ 	.word	0x00000000
        /*0080*/ 	.short	0x000c
        /*0082*/ 	.short	0x0050
        /*0084*/ 	.byte	0x00, 0xf0, 0x11, 0x00


	//----- nvinfo : EIATTR_KPARAM_INFO
	.align		4
.L_5417:
        /*0088*/ 	.byte	0x04, 0x17
        /*008a*/ 	.short	(.L_5419 - .L_5418)
.L_5418:
        /*008c*/ 	.word	0x00000000
        /*0090*/ 	.short	0x000b
        /*0092*/ 	.short	0x004c
        /*0094*/ 	.byte	0x00, 0xf0, 0x11, 0x00


	//----- nvinfo : EIATTR_KPARAM_INFO
	.align		4
.L_5419:
        /*0098*/ 	.byte	0x04, 0x17
        /*009a*/ 	.short	(.L_5421 - .L_5420)
.L_5420:
        /*009c*/ 	.word	0x00000000
        /*00a0*/ 	.short	0x000a
        /*00a2*/ 	.short	0x0048
        /*00a4*/ 	.byte	0x00, 0xf0, 0x11, 0x00


	//----- nvinfo : EIATTR_KPARAM_INFO
	.align		4
.L_5421:
        /*00a8*/ 	.byte	0x04, 0x17
        /*00aa*/ 	.short	(.L_5423 - .L_5422)
.L_5422:
        /*00ac*/ 	.word	0x00000000
        /*00b0*/ 	.short	0x0009
        /*00b2*/ 	.short	0x0040
        /*00b4*/ 	.byte	0x00, 0xf5, 0x21, 0x00


	//----- nvinfo : EIATTR_KPARAM_INFO
	.align		4
.L_5423:
        /*00b8*/ 	.byte	0x04, 0x17
        /*00ba*/ 	.short	(.L_5425 - .L_5424)
.L_5424:
        /*00bc*/ 	.word	0x00000000
        /*00c0*/ 	.short	0x0008
        /*00c2*/ 	.short	0x0038
        /*00c4*/ 	.byte	0x00, 0xf0, 0x11, 0x00


	//----- nvinfo : EIATTR_KPARAM_INFO
	.align		4
.L_5425:
        /*00c8*/ 	.byte	0x04, 0x17
        /*00ca*/ 	.short	(.L_5427 - .L_5426)
.L_5426:
        /*00cc*/ 	.word	0x00000000
        /*00d0*/ 	.short	0x0007
        /*00d2*/ 	.short	0x0030
        /*00d4*/ 	.byte	0x00, 0xf5, 0x21, 0x00


	//----- nvinfo : EIATTR_KPARAM_INFO
	.align		4
.L_5427:
        /*00d8*/ 	.byte	0x04, 0x17
        /*00da*/ 	.short	(.L_5429 - .L_5428)
.L_5428:
        /*00dc*/ 	.word	0x00000000
        /*00e0*/ 	.short	0x0006
        /*00e2*/ 	.short	0x0028
        /*00e4*/ 	.byte	0x00, 0xf5, 0x21, 0x00


	//----- nvinfo : EIATTR_KPARAM_INFO
	.align		4
.L_5429:
        /*00e8*/ 	.byte	0x04, 0x17
        /*00ea*/ 	.short	(.L_5431 - .L_5430)
.L_5430:
        /*00ec*/ 	.word	0x00000000
        /*00f0*/ 	.short	0x0005
        /*00f2*/ 	.short	0x0024
        /*00f4*/ 	.byte	0x00, 0xf0, 0x11, 0x00


	//----- nvinfo : EIATTR_KPARAM_INFO
	.align		4
.L_5431:
        /*00f8*/ 	.byte	0x04, 0x17
        /*00fa*/ 	.short	(.L_5433 - .L_5432)
.L_5432:
        /*00fc*/ 	.word	0x00000000
        /*0100*/ 	.short	0x0004
        /*0102*/ 	.short	0x0020
        /*0104*/ 	.byte	0x00, 0xf0, 0x11, 0x00


	//----- nvinfo : EIATTR_KPARAM_INFO
	.align		4
.L_5433:
        /*0108*/ 	.byte	0x04, 0x17
        /*010a*/ 	.short	(.L_5435 - .L_5434)
.L_5434:
        /*010c*/ 	.word	0x00000000
        /*0110*/ 	.short	0x0003
        /*0112*/ 	.short	0x0018
        /*0114*/ 	.byte	0x00, 0xf5, 0x21, 0x00


	//----- nvinfo : EIATTR_KPARAM_INFO
	.align		4
.L_5435:
        /*0118*/ 	.byte	0x04, 0x17
        /*011a*/ 	.short	(.L_5437 - .L_5436)
.L_5436:
        /*011c*/ 	.word	0x00000000
        /*0120*/ 	.short	0x0002
        /*0122*/ 	.short	0x0010
        /*0124*/ 	.byte	0x00, 0xf5, 0x21, 0x00


	//----- nvinfo : EIATTR_KPARAM_INFO
	.align		4
.L_5437:
        /*0128*/ 	.byte	0x04, 0x17
        /*012a*/ 	.short	(.L_5439 - .L_5438)
.L_5438:
        /*012c*/ 	.word	0x00000000
        /*0130*/ 	.short	0x0001
        /*0132*/ 	.short	0x0008
        /*0134*/ 	.byte	0x00, 0xf5, 0x21, 0x00


	//----- nvinfo : EIATTR_KPARAM_INFO
	.align		4
.L_5439:
        /*0138*/ 	.byte	0x04, 0x17
        /*013a*/ 	.short	(.L_5441 - .L_5440)
.L_5440:
        /*013c*/ 	.word	0x00000000
        /*0140*/ 	.short	0x0000
        /*0142*/ 	.short	0x0000
        /*0144*/ 	.byte	0x00, 0xf5, 0x21, 0x00


	//----- nvinfo : EIATTR_SPARSE_MMA_MASK
	.align		4
.L_5441:
        /*0148*/ 	.byte	0x03, 0x50
        /*014a*/ 	.short	0x0000


	//----- nvinfo : EIATTR_MAXREG_COUNT
	.align		4
        /*014c*/ 	.byte	0x03, 0x1b
        /*014e*/ 	.short	0x00ff


	//----- nvinfo : EIATTR_NUM_BARRIERS
	.align		4
        /*0150*/ 	.byte	0x02, 0x4c
        /*0152*/ 	.byte	0x01
	.zero		1


	//----- nvinfo : EIATTR_EXTERNS
	.align		4
        /*0154*/ 	.byte	0x04, 0x0f
        /*0156*/ 	.short	(.L_5443 - .L_5442)


	//   ....[0]....
	.align		4
.L_5442:
        /*0158*/ 	.word	index@(__assertfail)


	//----- nvinfo : EIATTR_MERCURY_ISA_VERSION
	.align		4
.L_5443:
        /*015c*/ 	.byte	0x03, 0x5f
        /*015e*/ 	.short	0x0101


	//----- nvinfo : EIATTR_COOP_GROUP_MASK_REGIDS
	.align		4
        /*0160*/ 	.byte	0x04, 0x29
        /*0162*/ 	.short	(.L_5445 - .L_5444)


	//   ....[0]....
.L_5444:
        /*0164*/ 	.word	0xffffffff


	//   ....[1]....
        /*0168*/ 	.word	0xffffffff


	//   ....[2]....
        /*016c*/ 	.word	0xffffffff


	//   ....[3]....
        /*0170*/ 	.word	0xffffffff


	//   ....[4]....
        /*0174*/ 	.word	0xffffffff


	//   ....[5]....
        /*0178*/ 	.word	0xffffffff


	//   ....[6]....
        /*017c*/ 	.word	0xffffffff


	//   ....[7]....
        /*0180*/ 	.word	0xffffffff


	//   ....[8]....
        /*0184*/ 	.word	0xffffffff


	//   ....[9]....
        /*0188*/ 	.word	0xffffffff


	//   ....[10]....
        /*018c*/ 	.word	0xffffffff


	//   ....[11]....
        /*0190*/ 	.word	0xffffffff


	//   ....[12]....
        /*0194*/ 	.word	0xffffffff


	//   ....[13]....
        /*0198*/ 	.word	0xffffffff


	//   ....[14]....
        /*019c*/ 	.word	0x0500000f


	//   ....[15]....
        /*01a0*/ 	.word	0x0500000f


	//   ....[16]....
        /*01a4*/ 	.word	0x0500000f


	//----- nvinfo : EIATTR_COOP_GROUP_INSTR_OFFSETS
	.align		4
.L_5445:
        /*01a8*/ 	.byte	0x04, 0x28
        /*01aa*/ 	.short	(.L_5447 - .L_5446)


	//   ....[0]....
.L_5446:
        /*01ac*/ 	.word	0x00000270


	//   ....[1]....
        /*01b0*/ 	.word	0x00000290


	//   ....[2]....
        /*01b4*/ 	.word	0x000002b0


	//   ....[3]....
        /*01b8*/ 	.word	0x000003c0


	//   ....[4]....
        /*01bc*/ 	.word	0x000003e0


	//   ....[5]....
        /*01c0*/ 	.word	0x00000400


	//   ....[6]....
        /*01c4*/ 	.word	0x00001230


	//   ....[7]....
        /*01c8*/ 	.word	0x00001260


	//   ....[8]....
        /*01cc*/ 	.word	0x00001280


	//   ....[9]....
        /*01d0*/ 	.word	0x000012a0


	//   ....[10]....
        /*01d4*/ 	.word	0x000012c0


	//   ....[11]....
        /*01d8*/ 	.word	0x00001310


	//   ....[12]....
        /*01dc*/ 	.word	0x00001330


	//   ....[13]....
        /*01e0*/ 	.word	0x00001350


	//   ....[14]....
        /*01e4*/ 	.word	0x00002120


	//   ....[15]....
        /*01e8*/ 	.word	0x00002180


	//   ....[16]....
        /*01ec*/ 	.word	0x000021e0


	//----- nvinfo : EIATTR_VRC_CTA_INIT_COUNT
	.align		4
.L_5447:
        /*01f0*/ 	.byte	0x02, 0x4a
	.zero		1
	.zero		1


	//----- nvinfo : EIATTR_SYSCALL_OFFSETS
	.align		4
        /*01f4*/ 	.byte	0x04, 0x46
        /*01f6*/ 	.short	(.L_5449 - .L_5448)


	//   ....[0]....
.L_5448:
        /*01f8*/ 	.word	0x00000220


	//----- nvinfo : EIATTR_EXIT_INSTR_OFFSETS
	.align		4
.L_5449:
        /*01fc*/ 	.byte	0x04, 0x1c
        /*01fe*/ 	.short	(.L_5451 - .L_5450)


	//   ....[0]....
.L_5450:
        /*0200*/ 	.word	0x00001f70


	//   ....[1]....
        /*0204*/ 	.word	0x000020a0


	//   ....[2]....
        /*0208*/ 	.word	0x000020d0


	//----- nvinfo : EIATTR_CRS_STACK_SIZE
	.align		4
.L_5451:
        /*020c*/ 	.byte	0x04, 0x1e
        /*020e*/ 	.short	(.L_5453 - .L_5452)
.L_5452:
        /*0210*/ 	.word	0x00000000


	//----- nvinfo : EIATTR_CBANK_PARAM_SIZE
	.align		4
.L_5453:
        /*0214*/ 	.byte	0x03, 0x19
        /*0216*/ 	.short	0x007c


	//----- nvinfo : EIATTR_PARAM_CBANK
	.align		4
        /*0218*/ 	.byte	0x04, 0x0a
        /*021a*/ 	.short	(.L_5455 - .L_5454)
	.align		4
.L_5454:
        /*021c*/ 	.word	index@(.nv.constant0._ZN4vllm25paged_attention_v1_kernelI13__nv_bfloat16hLi80ELi8ELi128ELNS_18Fp8KVCacheDataTypeE2ELb0EEEvPT_PKS3_PKT0_S9_ifPKiSB_iPKfiiiSD_SD_iiiii)
        /*0220*/ 	.short	0x0380
        /*0222*/ 	.short	0x007c


	//----- nvinfo : EIATTR_SW_WAR
	.align		4
.L_5455:
        /*0224*/ 	.byte	0x04, 0x36
        /*0226*/ 	.short	(.L_5457 - .L_5456)
.L_5456:
        /*0228*/ 	.word	0x00000008
.L_5457:


//--------------------- .nv.info._ZN4vllm25paged_attention_v1_kernelI13__nv_bfloat16hLi64ELi8ELi128ELNS_18Fp8KVCacheDataTypeE2ELb0EEEvPT_PKS3_PKT0_S9_ifPKiSB_iPKfiiiSD_SD_iiiii --------------------------
	.section	.nv.info._ZN4vllm25paged_attention_v1_kernelI13__nv_bfloat16hLi64ELi8ELi128ELNS_18Fp8KVCacheDataTypeE2ELb0EEEvPT_PKS3_PKT0_S9_ifPKiSB_iPKfiiiSD_SD_iiiii,"",@"SHT_CUDA_INFO"
	.sectionflags	@""
	.align	4


	//----- nvinfo : EIATTR_CUDA_API_VERSION
	.align		4
        /*0000*/ 	.byte	0x04, 0x37
        /*0002*/ 	.short	(.L_5459 - .L_5458)
.L_5458:
        /*0004*/ 	.word	0x00000082


	//----- nvinfo : EIATTR_KPARAM_INFO
	.align		4
.L_5459:
        /*0008*/ 	.byte	0x04, 0x17
        /*000a*/ 	.short	(.L_5461 - .L_5460)
.L_5460:
        /*000c*/ 	.word	0x00000000
        /*0010*/ 	.short	0x0013
        /*0012*/ 	.short	0x0078
        /*0014*/ 	.byte	0x00, 0xf0, 0x11, 0x00


	//----- nvinfo : EIATTR_KPARAM_INFO
	.align		4
.L_5461:
        /*0018*/ 	.byte	0x04, 0x17
        /*001a*/ 	.short	(.L_5463 - .L_5462)
.L_5462:
        /*001c*/ 	.word	0x00000000
        /*0020*/ 	.short	0x0012
        /*0022*/ 	.short	0x0074
        /*0024*/ 	.byte	0x00, 0xf0, 0x11, 0x00


	//----- nvinfo : EIATTR_KPARAM_INFO
	.align		4
.L_5463:
        /*0028*/ 	.byte	0x04, 0x17
        /*002a*/ 	.short	(.L_5465 - .L_5464)
.L_5464:
        /*002c*/ 	.word	0x00000000
        /*0030*/ 	.short	0x0011
        /*0032*/ 	.short	0x0070
        /*0034*/ 	.byte	0x00, 0xf0, 0x11, 0x00


	//----- nvinfo : EIATTR_KPARAM_INFO
	.align		4
.L_5465:
        /*0038*/ 	.byte	0x04, 0x17
        /*003a*/ 	.short	(.L_5467 - .L_5466)
.L_5466:
        /*003c*/ 	.word	0x00000000
        /*0040*/ 	.short	0x0010
        /*0042*/ 	.short	0x006c
        /*0044*/ 	.byte	0x00, 0xf0, 0x11, 0x00


	//----- nvinfo : EIATTR_KPARAM_INFO
	.align		4
.L_5467:
        /*0048*/ 	.byte	0x04, 0x17
        /*004a*/ 	.short	(.L_5469 - .L_5468)
.L_5468:
        /*004c*/ 	.word	0x00000000
        /*0050*/ 	.short	0x000f
        /*0052*/ 	.short	0x0068
        /*0054*/ 	.byte	0x00, 0xf0, 0x11, 0x00


	//----- nvinfo : EIATTR_KPARAM_INFO
	.align		4
.L_5469:
        /*0058*/ 	.byte	0x04, 0x17
        /*005a*/ 	.short	(.L_5471 - .L_5470)
.L_5470:
        /*005c*/ 	.word	0x00000000
        /*0060*/ 	.short	0x000e
        /*0062*/ 	.short	0x0060
        /*0064*/ 	.byte	0x00, 0xf5, 0x21, 0x00


	//----- nvinfo : EIATTR_KPARAM_INFO
	.align		4
.L_5471:
        /*0068*/ 	.byte	0x04, 0x17
        /*006a*/ 	.short	(.L_5473 - .L_5472)
.L_5472:
        /*006c*/ 	.word	0x00000000
        /*0070*/ 	.short	0x000d
        /*0072*/ 	.short	0x0058
        /*0074*/ 	.byte	0x00, 0xf5, 0x21, 0x00


	//----- nvinfo : EIATTR_KPARAM_INFO
	.align		4
.L_5473:
        /*0078*/ 	.byte	0x04, 0x17
        /*007a*/ 	.short	(.L_5475 - .L_5474)
.L_5474:
        /*007c*/ 	.word	0x00000000
        /*0080*/ 	.short	0x000c
        /*0082*/ 	.short	0x0050
        /*0084*/ 	.byte	0x00, 0xf0, 0x11, 0x00


	//----- nvinfo : EIATTR_KPARAM_INFO
	.align		4
.L_5475:
        /*0088*/ 	.byte	0x04, 0x17
        /*008a*/ 	.short	(.L_5477 - .L_5476)
.L_5476:
        /*008c*/ 	.word	0x00000000
        /*0090*/ 	.short	0x000b
        /*0092*/ 	.short	0x004c
        /*0094*/ 	.byte	0x00, 0xf0, 0x11, 0x00


	//----- nvinfo : EIATTR_KPARAM_INFO
	.align		4
.L_5477:
        /*0098*/ 	.byte	0x04, 0x17
        /*009a*/ 	.short	(.L_5479 - .L_5478)
.L_5478:
        /*009c*/ 	.word	0x00000000
        /*00a0*/ 	.short	0x000a
        /*00a2*/ 	.short	0x0048
        /*00a4*/ 	.byte	0x00, 0xf0, 0x11, 0x00


	//----- nvinfo : EIATTR_KPARAM_INFO
	.align		4
.L_5479:
        /*00a8*/ 	.byte	0x04, 0x17
        /*00aa*/ 	.short	(.L_5481 - .L_5480)
.L_5480:
        /*00ac*/ 	.word	0x00000000
        /*00b0*/ 	.short	0x0009
        /*00b2*/ 	.short	0x0040
        /*00b4*/ 	.byte	0x00, 0xf5, 0x21, 0x00


	//----- nvinfo : EIATTR_KPARAM_INFO
	.align		4
.L_5481:
        /*00b8*/ 	.byte	0x04, 0x17
        /*00ba*/ 	.short	(.L_5483 - .L_5482)
.L_5482:
        /*00bc*/ 	.word	0x00000000
        /*00c0*/ 	.short	0x0008
        /*00c2*/ 	.short	0x0038
        /*00c4*/ 	.byte	0x00, 0xf0, 0x11, 0x00


	//----- nvinfo : EIATTR_KPARAM_INFO
	.align		4
.L_5483:
        /*00c8*/ 	.byte	0x04, 0x17
        /*00ca*/ 	.short	(.L_5485 - .L_5484)
.L_5484:
        /*00cc*/ 	.word	0x00000000
        /*00d0*/ 	.short	0x0007
        /*00d2*/ 	.short	0x0030
        /*00d4*/ 	.byte	0x00, 0xf5, 0x21, 0x00


	//----- nvinfo : EIATTR_KPARAM_INFO
	.align		4
.L_5485:
        /*00d8*/ 	.byte	0x04, 0x17
        /*00da*/ 	.short	(.L_5487 - .L_5486)
.L_5486:
        /*00dc*/ 	.word	0x00000000
        /*00e0*/ 	.short	0x0006
        /*00e2*/ 	.short	0x0028
        /*00e4*/ 	.byte	0x00, 0xf5, 0x21, 0x00


	//----- nvinfo : EIATTR_KPARAM_INFO
	.align		4
.L_5487:
        /*00e8*/ 	.byte	0x04, 0x17
        /*00ea*/ 	.short	(.L_5489 - .L_5488)
.L_5488:
        /*00ec*/ 	.word	0x00000000
        /*00f0*/ 	.short	0x0005
        /*00f2*/ 	.short	0x0024
        /*00f4*/ 	.byte	0x00, 0xf0, 0x11, 0x00


	//----- nvinfo : EIATTR_KPARAM_INFO
	.align		4
.L_5489:
        /*00f8*/ 	.byte	0x04, 0x17
        /*00fa*/ 	.short	(.L_5491 - .L_5490)
.L_5490:
        /*00fc*/ 	.word	0x00000000
        /*0100*/ 	.short	0x0004
        /*0102*/ 	.short	0x0020
        /*0104*/ 	.byte	0x00, 0xf0, 0x11, 0x00


	//----- nvinfo : EIATTR_KPARAM_INFO
	.align		4
.L_5491:
        /*0108*/ 	.byte	0x04, 0x17
        /*010a*/ 	.short	(.L_5493 - .L_5492)
.L_5492:
        /*010c*/ 	.word	0x00000000
        /*0110*/ 	.short	0x0003
        /*0112*/ 	.short	0x0018
        /*0114*/ 	.byte	0x00, 0xf5, 0x21, 0x00


	//----- nvinfo : EIATTR_KPARAM_INFO
	.align		4
.L_5493:
        /*0118*/ 	.byte	0x04, 0x17
        /*011a*/ 	.short	(.L_5495 - .L_5494)
.L_5494:
        /*011c*/ 	.word	0x00000000
        /*0120*/ 	.short	0x0002
        /*0122*/ 	.short	0x0010
        /*0124*/ 	.byte	0x00, 0xf5, 0x21, 0x00


	//----- nvinfo : EIATTR_KPARAM_INFO
	.align		4
.L_5495:
        /*0128*/ 	.byte	0x04, 0x17
        /*012a*/ 	.short	(.L_5497 - .L_5496)
.L_5496:
        /*012c*/ 	.word	0x00000000
        /*0130*/ 	.short	0x0001
        /*0132*/ 	.short	0x0008
        /*0134*/ 	.byte	0x00, 0xf5, 0x21, 0x00


	//----- nvinfo : EIATTR_KPARAM_INFO
	.align		4
.L_5497:
        /*0138*/ 	.byte	0x04, 0x17
        /*013a*/ 	.short	(.L_5499 - .L_5498)
.L_5498:
        /*013c*/ 	.word	0x00000000
        /*0140*/ 	.short	0x0000
        /*0142*/ 	.short	0x0000
        /*0144*/ 	.byte	0x00, 0xf5, 0x21, 0x00


	//----- nvinfo : EIATTR_SPARSE_MMA_MASK
	.align		4
.L_5499:
        /*0148*/ 	.byte	0x03, 0x50
        /*014a*/ 	.short	0x0000


	//----- nvinfo : EIATTR_MAXREG_COUNT
	.align		4
        /*014c*/ 	.byte	0x03, 0x1b
        /*014e*/ 	.short	0x00ff


	//----- nvinfo : EIATTR_NUM_BARRIERS
	.align		4
        /*0150*/ 	.byte	0x02, 0x4c
        /*0152*/ 	.byte	0x01
	.zero		1


	//----- nvinfo : EIATTR_EXTERNS
	.align		4
        /*0154*/ 	.byte	0x04, 0x0f
        /*0156*/ 	.short	(.L_5501 - .L_5500)


	//   ....[0]....
	.align		4
.L_5500:
        /*0158*/ 	.word	index@(__assertfail)


	//----- nvinfo : EIATTR_MERCURY_ISA_VERSION
	.align		4
.L_5501:
        /*015c*/ 	.byte	0x03, 0x5f
        /*015e*/ 	.short	0x0101


	//----- nvinfo : EIATTR_COOP_GROUP_MASK_REGIDS
	.align		4
        /*0160*/ 	.byte	0x04, 0x29
        /*0162*/ 	.short	(.L_5503 - .L_5502)


	//   ....[0]....
.L_5502:
        /*0164*/ 	.word	0xffffffff


	//   ....[1]....
        /*0168*/ 	.word	0xffffffff


	//   ....[2]....
        /*016c*/ 	.word	0xffffffff


	//   ....[3]....
        /*0170*/ 	.word	0xffffffff


	//   ....[4]....
        /*0174*/ 	.word	0xffffffff


	//   ....[5]....
        /*0178*/ 	.word	0xffffffff


	//   ....[6]....
        /*017c*/ 	.word	0xffffffff


	//   ....[7]....
        /*0180*/ 	.word	0xffffffff


	//   ....[8]....
        /*0184*/ 	.word	0xffffffff


	//   ....[9]....
        /*0188*/ 	.word	0xffffffff


	//   ....[10]....
        /*018c*/ 	.word	0xffffffff


	//   ....[11]....
        /*0190*/ 	.word	0xffffffff


	//   ....[12]....
        /*0194*/ 	.word	0xffffffff


	//   ....[13]....
        /*0198*/ 	.word	0xffffffff


	//   ....[14]....
        /*019c*/ 	.word	0x0500000f


	//   ....[15]....
        /*01a0*/ 	.word	0x0500000f


	//   ....[16]....
        /*01a4*/ 	.word	0x0500000f


	//----- nvinfo : EIATTR_COOP_GROUP_INSTR_OFFSETS
	.align		4
.L_5503:
        /*01a8*/ 	.byte	0x04, 0x28
        /*01aa*/ 	.short	(.L_5505 - .L_5504)


	//   ....[0]....
.L_5504:
        /*01ac*/ 	.word	0x00000270


	//   ....[1]....
        /*01b0*/ 	.word	0x00000290


	//   ....[2]....
        /*01b4*/ 	.word	0x000002b0


	//   ....[3]....
        /*01b8*/ 	.word	0x000003c0


	//   ....[4]....
        /*01bc*/ 	.word	0x000003e0


	//   ....[5]....
        /*01c0*/ 	.word	0x00000400


	//   ....[6]....
        /*01c4*/ 	.word	0x00001230


	//   ....[7]....
        /*01c8*/ 	.word	0x00001260


	//   ....[8]....
        /*01cc*/ 	.word	0x00001280


	//   ....[9]....
        /*01d0*/ 	.word	0x000012a0


	//   ....[10]....
        /*01d4*/ 	.word	0x000012c0


	//   ....[11]....
        /*01d8*/ 	.word	0x00001310


	//   ....[12]....
        /*01dc*/ 	.word	0x00001330


	//   ....[13]....
        /*01e0*/ 	.word	0x00001350


	//   ....[14]....
        /*01e4*/ 	.word	0x00002000


	//   ....[15]....
        /*01e8*/ 	.word	0x00002060


	//   ....[16]....
        /*01ec*/ 	.word	0x000020c0


	//----- nvinfo : EIATTR_VRC_CTA_INIT_COUNT
	.align		4
.L_5505:
        /*01f0*/ 	.byte	0x02, 0x4a
	.zero		1
	.zero		1


	//----- nvinfo : EIATTR_SYSCALL_OFFSETS
	.align		4
        /*01f4*/ 	.byte	0x04, 0x46
        /*01f6*/ 	.short	(.L_5507 - .L_5506)


	//   ....[0]....
.L_5506:
        /*01f8*/ 	.word	0x00000220


	//----- nvinfo : EIATTR_EXIT_INSTR_OFFSETS
	.align		4
.L_5507:
        /*01fc*/ 	.byte	0x04, 0x1c
        /*01fe*/ 	.short	(.L_5509 - .L_5508)


	//   ....[0]....
.L_5508:
        /*0200*/ 	.word	0x00001e70


	//   ....[1]....
        /*0204*/ 	.word	0x00001fb0


	//----- nvinfo : EIATTR_CRS_STACK_SIZE
	.align		4
.L_5509:
        /*0208*/ 	.byte	0x04, 0x1e
        /*020a*/ 	.short	(.L_5511 - .L_5510)
.L_5510:
        /*020c*/ 	.word	0x00000000


	//----- nvinfo : EIATTR_CBANK_PARAM_SIZE
	.align		4
.L_5511:
        /*0210*/ 	.byte	0x03, 0x19
        /*0212*/ 	.short	0x007c


	//----- nvinfo : EIATTR_PARAM_CBANK
	.align		4
        /*0214*/ 	.byte	0x04, 0x0a
        /*0216*/ 	.short	(.L_5513 - .L_5512)
	.align		4
.L_5512:
        /*0218*/ 	.word	index@(.nv.constant0._ZN4vllm25paged_attention_v1_kernelI13__nv_bfloat16hLi64ELi8ELi128ELNS_18Fp8KVCacheDataTypeE2ELb0EEEvPT_PKS3_PKT0_S9_ifPKiSB_iPKfiiiSD_SD_iiiii)
        /*021c*/ 	.short	0x0380
        /*021e*/ 	.short	0x007c


	//----- nvinfo : EIATTR_SW_WAR
	.align		4
.L_5513:
        /*0220*/ 	.byte	0x04, 0x36
        /*0222*/ 	.short	(.L_5515 - .L_5514)
.L_5514:
        /*0224*/ 	.word	0x00000008
.L_5515:


//--------------------- .nv.info._ZN4vllm25paged_attention_v1_kernelI13__nv_bfloat16hLi32ELi8ELi128ELNS_18Fp8KVCacheDataTypeE2ELb0EEEvPT_PKS3_PKT0_S9_ifPKiSB_iPKfiiiSD_SD_iiiii --------------------------
	.section	.nv.info._ZN4vllm25paged_attention_v1_kernelI13__nv_bfloat16hLi32ELi8ELi128ELNS_18Fp8KVCacheDataTypeE2ELb0EEEvPT_PKS3_PKT0_S9_ifPKiSB_iPKfiiiSD_SD_iiiii,"",@"SHT_CUDA_INFO"
	.sectionflags	@""
	.align	4


	//----- nvinfo : EIATTR_CUDA_API_VERSION
	.align		4
        /*0000*/ 	.byte	0x04, 0x37
        /*0002*/ 	.short	(.L_5517 - .L_5516)
.L_5516:
        /*0004*/ 	.word	0x00000082


	//----- nvinfo : EIATTR_KPARAM_INFO
	.align		4
.L_5517:
        /*0008*/ 	.byte	0x04, 0x17
        /*000a*/ 	.short	(.L_5519 - .L_5518)
.L_5518:
        /*000c*/ 	.word	0x00000000
        /*0010*/ 	.short	0x0013
        /*0012*/ 	.short	0x0078
        /*0014*/ 	.byte	0x00, 0xf0, 0x11, 0x00


	//----- nvinfo : EIATTR_KPARAM_INFO
	.align		4
.L_5519:
        /*0018*/ 	.byte	0x04, 0x17
        /*001a*/ 	.short	(.L_5521 - .L_5520)
.L_5520:
        /*001c*/ 	.word	0x00000000
        /*0020*/ 	.short	0x0012
        /*0022*/ 	.short	0x0074
        /*0024*/ 	.byte	0x00, 0xf0, 0x11, 0x00


	//----- nvinfo : EIATTR_KPARAM_INFO
	.align		4
.L_5521:
        /*0028*/ 	.byte	0x04, 0x17
        /*002a*/ 	.short	(.L_5523 - .L_5522)
.L_5522:
        /*002c*/ 	.word	0x00000000
        /*0030*/ 	.short	0x0011
        /*0032*/ 	.short	0x0070
        /*0034*/ 	.byte	0x00, 0xf0, 0x11, 0x00


	//----- nvinfo : EIATTR_KPARAM_INFO
	.align		4
.L_5523:
        /*0038*/ 	.byte	0x04, 0x17
        /*003a*/ 	.short	(.L_5525 - .L_5524)
.L_5524:
        /*003c*/ 	.word	0x00000000
        /*0040*/ 	.short	0x0010
        /*0042*/ 	.short	0x006c
        /*0044*/ 	.byte	0x00, 0xf0, 0x11, 0x00


	//----- nvinfo : EIATTR_KPARAM_INFO
	.align		4
.L_5525:
        /*0048*/ 	.byte	0x04, 0x17
        /*004a*/ 	.short	(.L_5527 - .L_5526)
.L_5526:
        /*004c*/ 	.word	0x00000000
        /*0050*/ 	.short	0x000f
        /*0052*/ 	.short	0x0068
        /*0054*/ 	.byte	0x00, 0xf0, 0x11, 0x00


	//----- nvinfo : EIATTR_KPARAM_INFO
	.align		4
.L_5527:
        /*0058*/ 	.byte	0x04, 0x17
        /*005a*/ 	.short	(.L_5529 - .L_5528)
.L_5528:
        /*005c*/ 	.word	0x00000000
        /*0060*/ 	.short	0x000e
        /*0062*/ 	.short	0x0060
        /*0064*/ 	.byte	0x00, 0xf5, 0x21, 0x00


	//----- nvinfo : EIATTR_KPARAM_INFO
	.align		4
.L_5529:
        /*0068*/ 	.byte	0x04, 0x17
        /*006a*/ 	.short	(.L_5531 - .L_5530)
.L_5530:
        /*006c*/ 	.word	0x00000000
        /*0070*/ 	.short	0x000d
        /*0072*/ 	.short	0x0058
        /*0074*/ 	.byte	0x00, 0xf5, 0x21, 0x00


	//----- nvinfo : EIATTR_KPARAM_INFO
	.align		4
.L_5531:
        /*0078*/ 	.byte	0x04, 0x17
        /*007a*/ 	.short	(.L_5533 - .L_5532)
.L_5532:
        /*007c*/ 	.word	0x00000000
        /*0080*/ 	.short	0x000c
        /*0082*/ 	.short	0x0050
        /*0084*/ 	.byte	0x00, 0xf0, 0x11, 0x00


	//----- nvinfo : EIATTR_KPARAM_INFO
	.align		4
.L_5533:
        /*0088*/ 	.byte	0x04, 0x17
        /*008a*/ 	.short	(.L_5535 - .L_5534)
.L_5534:
        /*008c*/ 	.word	0x00000000
        /*0090*/ 	.short	0x000b
        /*0092*/ 	.short	0x004c
        /*0094*/ 	.byte	0x00, 0xf0, 0x11, 0x00


	//----- nvinfo : EIATTR_KPARAM_INFO
	.align		4
.L_5535:
        /*0098*/ 	.byte	0x04, 0x17
        /*009a*/ 	.short	(.L_5537 - .L_5536)
.L_5536:
        /*009c*/ 	.word	0x00000000
        /*00a0*/ 	.short	0x000a
        /*00a2*/ 	.short	0x0048
        /*00a4*/ 	.byte	0x00, 0xf0, 0x11, 0x00


	//----- nvinfo : EIATTR_KPARAM_INFO
	.align		4
.L_5537:
        /*00a8*/ 	.byte	0x04, 0x17
        /*00aa*/ 	.short	(.L_5539 - .L_5538)
.L_5538:
        /*00ac*/ 	.word	0x00000000
        /*00b0*/ 	.short	0x0009
        /*00b2*/ 	.short	0x0040
        /*00b4*/ 	.byte	0x00, 0xf5, 0x21, 0x00


	//----- nvinfo : EIATTR_KPARAM_INFO
	.align		4
.L_5539:
        /*00b8*/ 	.byte	0x04, 0x17
        /*00ba*/ 	.short	(.L_5541 - .L_5540)
.L_5540:
        /*00bc*/ 	.word	0x00000000
        /*00c0*/ 	.short	0x0008
        /*00c2*/ 	.short	0x0038
        /*00c4*/ 	.byte	0x00, 0xf0, 0x11, 0x00


	//----- nvinfo : EIATTR_KPARAM_INFO
	.align		4
.L_5541:
        /*00c8*/ 	.byte	0x04, 0x17
        /*00ca*/ 	.short	(.L_5543 - .L_5542)
.L_5542:
        /*00cc*/ 	.word	0x00000000
        /*00d0*/ 	.short	0x0007
        /*00d2*/ 	.short	0x0030
        /*00d4*/ 	.byte	0x00, 0xf5, 0x21, 0x00


	//----- nvinfo : EIATTR_KPARAM_INFO
	.align		4
.L_5543:
        /*00d8*/ 	.byte	0x04, 0x17
        /*00da*/ 	.short	(.L_5545 - .L_5544)
.L_5544:
        /*00dc*/ 	.word	0x00000000
        /*00e0*/ 	.short	0x0006
        /*00e2*/ 	.short	0x0028
        /*00e4*/ 	.byte	0x00, 0xf5, 0x21, 0x00


	//----- nvinfo : EIATTR_KPARAM_INFO
	.align		4
.L_5545:
        /*00e8*/ 	.byte	0x04, 0x17
        /*00ea*/ 	.short	(.L_5547 - .L_5546)
.L_5546:
        /*00ec*/ 	.word	0x00000000
        /*00f0*/ 	.short	0x0005
        /*00f2*/ 	.short	0x0024
        /*00f4*/ 	.byte	0x00, 0xf0, 0x11, 0x00


	//----- nvinfo : EIATTR_KPARAM_INFO
	.align		4
.L_5547:
        /*00f8*/ 	.byte	0x04, 0x17
        /*00fa*/ 	.short	(.L_5549 - .L_5548)
.L_5548:
        /*00fc*/ 	.word	0x00000000
        /*0100*/ 	.short	0x0004
        /*0102*/ 	.short	0x0020
        /*0104*/ 	.byte	0x00, 0xf0, 0x11, 0x00


	//----- nvinfo : EIATTR_KPARAM_INFO
	.align		4
.L_5549:
        /*0108*/ 	.byte	0x04, 0x17
        /*010a*/ 	.short	(.L_5551 - .L_5550)
.L_5550:
        /*010c*/ 	.word	0x00000000
        /*0110*/ 	.short	0x0003
        /*0112*/ 	.short	0x0018
        /*0114*/ 	.byte	0x00, 0xf5, 0x21, 0x00


	//----- nvinfo : EIATTR_KPARAM_INFO
	.align		4
.L_5551:
        /*0118*/ 	.byte	0x04, 0x17
        /*011a*/ 	.short	(.L_5553 - .L_5552)
.L_5552:
        /*011c*/ 	.word	0x00000000
        /*0120*/ 	.short	0x0002
        /*0122*/ 	.short	0x0010
        /*0124*/ 	.byte	0x00, 0xf5, 0x21, 0x00


	//----- nvinfo : EIATTR_KPARAM_INFO
	.align		4
.L_5553:
        /*0128*/ 	.byte	0x04, 0x17
        /*012a*/ 	.short	(.L_5555 - .L_5554)
.L_5554:
        /*012c*/ 	.word	0x00000000
        /*0130*/ 	.short	0x0001
        /*0132*/ 	.short	0x0008
        /*0134*/ 	.byte	0x00, 0xf5, 0x21, 0x00


	//----- nvinfo : EIATTR_KPARAM_INFO
	.align		4
.L_5555:
        /*0138*/ 	.byte	0x04, 0x17
        /*013a*/ 	.short	(.L_5557 - .L_5556)
.L_5556:
        /*013c*/ 	.word	0x00000000
        /*0140*/ 	.short	0x0000
        /*0142*/ 	.short	0x0000
        /*0144*/ 	.byte	0x00, 0xf5, 0x21, 0x00


	//----- nvinfo : EIATTR_SPARSE_MMA_MASK
	.align		4
.L_5557:
        /*0148*/ 	.byte	0x03, 0x50
        /*014a*/ 	.short	0x0000


	//----- nvinfo : EIATTR_MAXREG_COUNT
	.align		4
        /*014c*/ 	.byte	0x03, 0x1b
        /*014e*/ 	.short	0x00ff


	//----- nvinfo : EIATTR_NUM_BARRIERS
	.align		4
        /*0150*/ 	.byte	0x02, 0x4c
        /*0152*/ 	.byte	0x01
	.zero		1


	//----- nvinfo : EIATTR_EXTERNS
	.align		4
        /*0154*/ 	.byte	0x04, 0x0f
        /*0156*/ 	.short	(.L_5559 - .L_5558)


	//   ....[0]....
	.align		4
.L_5558:
        /*0158*/ 	.word	index@(__assertfail)


	//----- nvinfo : EIATTR_MERCURY_ISA_VERSION
	.align		4
.L_5559:
        /*015c*/ 	.byte	0x03, 0x5f
        /*015e*/ 	.short	0x0101


	//----- nvinfo : EIATTR_COOP_GROUP_MASK_REGIDS
	.align		4
        /*0160*/ 	.byte	0x04, 0x29
        /*0162*/ 	.short	(.L_5561 - .L_5560)


	//   ....[0]....
.L_5560:
        /*0164*/ 	.word	0xffffffff


	//   ....[1]....
        /*0168*/ 	.word	0xffffffff


	//   ....[2]....
        /*016c*/ 	.word	0xffffffff


	//   ....[3]....
        /*0170*/ 	.word	0xffffffff


	//   ....[4]....
        /*0174*/ 	.word	0xffffffff


	//   ....[5]....
        /*0178*/ 	.word	0xffffffff


	//   ....[6]....
        /*017c*/ 	.word	0xffffffff


	//   ....[7]....
        /*0180*/ 	.word	0xffffffff


	//   ....[8]....
        /*0184*/ 	.word	0xffffffff


	//   ....[9]....
        /*0188*/ 	.word	0xffffffff


	//   ....[10]....
        /*018c*/ 	.word	0xffffffff


	//   ....[11]....
        /*0190*/ 	.word	0xffffffff


	//   ....[12]....
        /*0194*/ 	.word	0xffffffff


	//   ....[13]....
        /*0198*/ 	.word	0xffffffff


	//   ....[14]....
        /*019c*/ 	.word	0x0500000f


	//   ....[15]....
        /*01a0*/ 	.word	0x0500000f


	//   ....[16]....
        /*01a4*/ 	.word	0x0500000f


	//----- nvinfo : EIATTR_COOP_GROUP_INSTR_OFFSETS
	.align		4
.L_5561:
        /*01a8*/ 	.byte	0x04, 0x28
        /*01aa*/ 	.short	(.L_5563 - .L_5562)


	//   ....[0]....
.L_5562:
        /*01ac*/ 	.word	0x00000270


	//   ....[1]....
        /*01b0*/ 	.word	0x00000290


	//   ....[2]....
        /*01b4*/ 	.word	0x000002b0


	//   ....[3]....
        /*01b8*/ 	.word	0x000003c0


	//   ....[4]....
        /*01bc*/ 	.word	0x000003e0


	//   ....[5]....
        /*01c0*/ 	.word	0x00000400


	//   ....[6]....
        /*01c4*/ 	.word	0x00001230


	//   ....[7]....
        /*01c8*/ 	.word	0x00001260


	//   ....[8]....
        /*01cc*/ 	.word	0x00001280


	//   ....[9]....
        /*01d0*/ 	.word	0x000012a0


	//   ....[10]....
        /*01d4*/ 	.word	0x000012c0


	//   ....[11]....
        /*01d8*/ 	.word	0x00001310


	//   ....[12]....
        /*01dc*/ 	.word	0x00001330


	//   ....[13]....
        /*01e0*/ 	.word	0x00001350


	//   ....[14]....
        /*01e4*/ 	.word	0x00001ee0


	//   ....[15]....
        /*01e8*/ 	.word	0x00001f40


	//   ....[16]....
        /*01ec*/ 	.word	0x00001fa0


	//----- nvinfo : EIATTR_VRC_CTA_INIT_COUNT
	.align		4
.L_5563:
        /*01f0*/ 	.byte	0x02, 0x4a
	.zero		1
	.zero		1


	//----- nvinfo : EIATTR_SYSCALL_OFFSETS
	.align		4
        /*01f4*/ 	.byte	0x04, 0x46
        /*01f6*/ 	.short	(.L_5565 - .L_5564)


	//   ....[0]....
.L_5564:
        /*01f8*/ 	.word	0x00000220


	//----- nvinfo : EIATTR_EXIT_INSTR_OFFSETS
	.align		4
.L_5565:
        /*01fc*/ 	.byte	0x04, 0x1c
        /*01fe*/ 	.short	(.L_5567 - .L_5566)


	//   ....[0]....
.L_5566:
        /*0200*/ 	.word	0x00001d90


	//   ....[1]....
        /*0204*/ 	.word	0x00001e90


	//----- nvinfo : EIATTR_CRS_STACK_SIZE
	.align		4
.L_5567:
        /*0208*/ 	.byte	0x04, 0x1e
        /*020a*/ 	.short	(.L_5569 - .L_5568)
.L_5568:
        /*020c*/ 	.word	0x00000000


	//----- nvinfo : EIATTR_CBANK_PARAM_SIZE
	.align		4
.L_5569:
        /*0210*/ 	.byte	0x03, 0x19
        /*0212*/ 	.short	0x007c


	//----- nvinfo : EIATTR_PARAM_CBANK
	.align		4
        /*0214*/ 	.byte	0x04, 0x0a
        /*0216*/ 	.short	(.L_5571 - .L_5570)
	.align		4
.L_5570:
        /*0218*/ 	.word	index@(.nv.constant0._ZN4vllm25paged_attention_v1_kernelI13__nv_bfloat16hLi32ELi8ELi128ELNS_18Fp8KVCacheDataTypeE2ELb0EEEvPT_PKS3_PKT0_S9_ifPKiSB_iPKfiiiSD_SD_iiiii)
        /*021c*/ 	.short	0x0380
        /*021e*/ 	.short	0x007c


	//----- nvinfo : EIATTR_SW_WAR
	.align		4
.L_5571:
        /*0220*/ 	.byte	0x04, 0x36
        /*0222*/ 	.short	(.L_5573 - .L_5572)
.L_5572:
        /*0224*/ 	.word	0x00000008
.L_5573:


//--------------------- .nv.info._ZN4vllm25paged_attention_v1_kernelI13__nv_bfloat16hLi256ELi8ELi128ELNS_18Fp8KVCacheDataTypeE2ELb1EEEvPT_PKS3_PKT0_S9_ifPKiSB_iPKfiiiSD_SD_iiiii --------------------------
	.section	.nv.info._ZN4vllm25paged_attention_v1_kernelI13__nv_bfloat16hLi256ELi8ELi128ELNS_18Fp8KVCacheDataTypeE2ELb1EEEvPT_PKS3_PKT0_S9_ifPKiSB_iPKfiiiSD_SD_iiiii,"",@"SHT_CUDA_INFO"
	.sectionflags	@""
	.align	4


	//----- nvinfo : EIATTR_CUDA_API_VERSION
	.align		4
        /*0000*/ 	.byte	0x04, 0x37
        /*0002*/ 	.short	(.L_5575 - .L_5574)
.L_5574:
        /*0004*/ 	.word	0x00000082


	//----- nvinfo : EIATTR_KPARAM_INFO
	.align		4
.L_5575:
        /*0008*/ 	.byte	0x04, 0x17
        /*000a*/ 	.short	(.L_5577 - .L_5576)
.L_5576:
        /*000c*/ 	.word	0x00000000
        /*0010*/ 	.short	0x0013
        /*0012*/ 	.short	0x0078
        /*0014*/ 	.byte	0x00, 0xf0, 0x11, 0x00


	//----- nvinfo : EIATTR_KPARAM_INFO
	.align		4
.L_5577:
        /*0018*/ 	.byte	0x04, 0x17
        /*001a*/ 	.short	(.L_5579 - .L_5578)
.L_5578:
        /*001c*/ 	.word	0x00000000
        /*0020*/ 	.short	0x0012
        /*0022*/ 	.short	0x0074
        /*0024*/ 	.byte	0x00, 0xf0, 0x11, 0x00


	//----- nvinfo : EIATTR_KPARAM_INFO
	.align		4
.L_5579:
        /*0028*/ 	.byte	0x04, 0x17
        /*002a*/ 	.short	(.L_5581 - .L_5580)
.L_5580:
        /*002c*/ 	.word	0x00000000
        /*0030*/ 	.short	0x0011
        /*0032*/ 	.short	0x0070
        /*0034*/ 	.byte	0x00, 0xf0, 0x11, 0x00


	//----- nvinfo : EIATTR_KPARAM_INFO
	.align		4
.L_5581:
        /*0038*/ 	.byte	0x04, 0x17
        /*003a*/ 	.short	(.L_5583 - .L_5582)
.L_5582:
        /*003c*/ 	.word	0x00000000
        /*0040*/ 	.short	0x0010
        /*0042*/ 	.short	0x006c
        /*0044*/ 	.byte	0x00, 0xf0, 0x11, 0x00


	//----- nvinfo : EIATTR_KPARAM_INFO
	.align		4
.L_5583:
        /*0048*/ 	.byte	0x04, 0x17
        /*004a*/ 	.short	(.L_5585 - .L_5584)
.L_5584:
        /*004c*/ 	.word	0x00000000
        /*0050*/ 	.short	0x000f
        /*0052*/ 	.short	0x0068
        /*0054*/ 	.byte	0x00, 0xf0, 0x11, 0x00


	//----- nvinfo : EIATTR_KPARAM_INFO
	.align		4
.L_5585:
        /*0058*/ 	.byte	0x04, 0x17
        /*005a*/ 	.short	(.L_5587 - .L_5586)
.L_5586:
        /*005c*/ 	.word	0x00000000
        /*0060*/ 	.short	0x000e
        /*0062*/ 	.short	0x0060
        /*0064*/ 	.byte	0x00, 0xf5, 0x21, 0x00


	//----- nvinfo : EIATTR_KPARAM_INFO
	.align		4
.L_5587:
        /*0068*/ 	.byte	0x04, 0x17
        /*006a*/ 	.short	(.L_5589 - .L_5588)
.L_5588:
        /*006c*/ 	.word	0x00000000
        /*0070*/ 	.short	0x000d
        /*0072*/ 	.short	0x0058
        /*0074*/ 	.byte	0x00, 0xf5, 0x21, 0x00


	//----- nvinfo : EIATTR_KPARAM_INFO
	.align		4
.L_5589:
        /*0078*/ 	.byte	0x04, 0x17
        /*007a*/ 	.short	(.L_5591 - .L_5590)
.L_5590:
        /*007c*/ 	.word	0x00000000
        /*0080*/ 	.short	0x000c
        /*0082*/ 	.short	0x0050
        /*0084*/ 	.byte	0x00, 0xf0, 0x11, 0x00


	//----- nvinfo : EIATTR_KPARAM_INFO
	.align		4
.L_5591:
        /*0088*/ 	.byte	0x04, 0x17
        /*008a*/ 	.short	(.L_5593 - .L_5592)
.L_5592:
        /*008c*/ 	.word	0x00000000
        /*0090*/ 	.short	0x000b
        /*0092*/ 	.short	0x004c
        /*0094*/ 	.byte	0x00, 0xf0, 0x11, 0x00


	//----- nvinfo : EIATTR_KPARAM_INFO
	.align		4
.L_5593:
        /*0098*/ 	.byte	0x04, 0x17
        /*009a*/ 	.short	(.L_5595 - .L_5594)
.L_5594:
        /*009c*/ 	.word	0x00000000
        /*00a0*/ 	.short	0x000a
        /*00a2*/ 	.short	0x0048
        /*00a4*/ 	.byte	0x00, 0xf0, 0x11, 0x00


	//----- nvinfo : EIATTR_KPARAM_INFO
	.align		4
.L_5595:
        /*00a8*/ 	.byte	0x04, 0x17
        /*00aa*/ 	.short	(.L_5597 - .L_5596)
.L_5596:
        /*00ac*/ 	.word	0x00000000
        /*00b0*/ 	.short	0x0009
        /*00b2*/ 	.short	0x0040
        /*00b4*/ 	.byte	0x00, 0xf5, 0x21, 0x00


	//----- nvinfo : EIATTR_KPARAM_INFO
	.align		4
.L_5597:
        /*00b8*/ 	.byte	0x04, 0x17
        /*00ba*/ 	.short	(.L_5599 - .L_5598)
.L_5598:
        /*00bc*/ 	.word	0x00000000
        /*00c0*/ 	.short	0x0008
        /*00c2*/ 	.short	0x0038
        /*00c4*/ 	.byte	0x00, 0xf0, 0x11, 0x00


	//----- nvinfo : EIATTR_KPARAM_INFO
	.align		4
.L_5599:
        /*00c8*/ 	.byte	0x04, 0x17
        /*00ca*/ 	.short	(.L_5601 - .L_5600)
.L_5600:
        /*00cc*/ 	.word	0x00000000
        /*00d0*/ 	.short	0x0007
        /*00d2*/ 	.short	0x0030
        /*00d4*/ 	.byte	0x00, 0xf5, 0x21, 0x00


	//----- nvinfo : EIATTR_KPARAM_INFO
	.align		4
.L_5601:
        /*00d8*/ 	.byte	0x04, 0x17
        /*00da*/ 	.short	(.L_5603 - .L_5602)
.L_5602:
        /*00dc*/ 	.word	0x00000000
        /*00e0*/ 	.short	0x0006
        /*00e2*/ 	.short	0x0028
        /*00e4*/ 	.byte	0x00, 0xf5, 0x21, 0x00


	//----- nvinfo : EIATTR_KPARAM_INFO
	.align		4
.L_5603:
        /*00e8*/ 	.byte	0x04, 0x17
        /*00ea*/ 	.short	(.L_5605 - .L_5604)
.L_5604:
        /*00ec*/ 	.word	0x00000000
        /*00f0*/ 	.short	0x0005
        /*00f2*/ 	.short	0x0024
        /*00f4*/ 	.byte	0x00, 0xf0, 0x11, 0x00


	//----- nvinfo : EIATTR_KPARAM_INFO
	.align		4
.L_5605:
        /*00f8*/ 	.byte	0x04, 0x17
        /*00fa*/ 	.short	(.L_5607 - .L_5606)
.L_5606:
        /*00fc*/ 	.word	0x00000000
        /*0100*/ 	.short	0x0004
        /*0102*/ 	.short	0x0020
        /*0104*/ 	.byte	0x00, 0xf0, 0x11, 0x00


	//----- nvinfo : EIATTR_KPARAM_INFO
	.align		4
.L_5607:
        /*0108*/ 	.byte	0x04, 0x17
        /*010a*/ 	.short	(.L_5609 - .L_5608)
.L_5608:
        /*010c*/ 	.word	0x00000000
        /*0110*/ 	.short	0x0003
        /*0112*/ 	.short	0x0018
        /*0114*/ 	.byte	0x00, 0xf5, 0x21, 0x00


	//----- nvinfo : EIATTR_KPARAM_INFO
	.align		4
.L_5609:
        /*0118*/ 	.byte	0x04, 0x17
        /*011a*/ 	.short	(.L_5611 - .L_5610)
.L_5610:
        /*011c*/ 	.word	0x00000000
        /*0120*/ 	.short	0x0002
        /*0122*/ 	.short	0x0010
        /*0124*/ 	.byte	0x00, 0xf5, 0x21, 0x00


	//----- nvinfo : EIATTR_KPARAM_INFO
	.align		4
.L_5611:
        /*0128*/ 	.byte	0x04, 0x17
        /*012a*/ 	.short	(.L_5613 - .L_5612)
.L_5612:
        /*012c*/ 	.word	0x00000000
        /*0130*/ 	.short	0x0001
        /*0132*/ 	.short	0x0008
        /*0134*/ 	.byte	0x00, 0xf5, 0x21, 0x00


	//----- nvinfo : EIATTR_KPARAM_INFO
	.align		4
.L_5613:
        /*0138*/ 	.byte	0x04, 0x17
        /*013a*/ 	.short	(.L_5615 - .L_5614)
.L_5614:
        /*013c*/ 	.word	0x00000000
        /*0140*/ 	.short	0x0000
        /*0142*/ 	.short	0x0000
        /*0144*/ 	.byte	0x00, 0xf5, 0x21, 0x00


	//----- nvinfo : EIATTR_SPARSE_MMA_MASK
	.align		4
.L_5615:
        /*0148*/ 	.byte	0x03, 0x50
        /*014a*/ 	.short	0x0000


	//----- nvinfo : EIATTR_MAXREG_COUNT
	.align		4
        /*014c*/ 	.byte	0x03, 0x1b
        /*014e*/ 	.short	0x00ff


	//----- nvinfo : EIATTR_NUM_BARRIERS
	.align		4
        /*0150*/ 	.byte	0x02, 0x4c
        /*0152*/ 	.byte	0x01
	.zero		1


	//----- nvinfo : EIATTR_EXTERNS
	.align		4
        /*0154*/ 	.byte	0x04, 0x0f
        /*0156*/ 	.short	(.L_5617 - .L_5616)


	//   ....[0]....
	.align		4
.L_5616:
        /*0158*/ 	.word	index@(__assertfail)


	//----- nvinfo : EIATTR_MERCURY_ISA_VERSION
	.align		4
.L_5617:
        /*015c*/ 	.byte	0x03, 0x5f
        /*015e*/ 	.short	0x0101


	//----- nvinfo : EIATTR_COOP_GROUP_MASK_REGIDS
	.align		4
        /*0160*/ 	.byte	0x04, 0x29
        /*0162*/ 	.short	(.L_5619 - .L_5618)


	//   ....[0]....
.L_5618:
        /*0164*/ 	.word	0xffffffff


	//   ....[1]....
        /*0168*/ 	.word	0xffffffff


	//   ....[2]....
        /*016c*/ 	.word	0xffffffff


	//   ....[3]....
        /*0170*/ 	.word	0xffffffff


	//   ....[4]....
        /*0174*/ 	.word	0xffffffff


	//   ....[5]....
        /*0178*/ 	.word	0xffffffff


	//   ....[6]....
        /*017c*/ 	.word	0xffffffff


	//   ....[7]....
        /*0180*/ 	.word	0xffffffff


	//   ....[8]....
        /*0184*/ 	.word	0xffffffff


	//   ....[9]....
        /*0188*/ 	.word	0xffffffff


	//   ....[10]....
        /*018c*/ 	.word	0xffffffff


	//   ....[11]....
        /*0190*/ 	.word	0xffffffff


	//   ....[12]....
        /*0194*/ 	.word	0xffffffff


	//   ....[13]....
        /*0198*/ 	.word	0xffffffff


	//   ....[14]....
        /*019c*/ 	.word	0x0500000f


	//   ....[15]....
        /*01a0*/ 	.word	0x0500000f


	//   ....[16]....
        /*01a4*/ 	.word	0x0500000f


	//----- nvinfo : EIATTR_COOP_GROUP_INSTR_OFFSETS
	.align		4
.L_5619:
        /*01a8*/ 	.byte	0x04, 0x28
        /*01aa*/ 	.short	(.L_5621 - .L_5620)


	//   ....[0]....
.L_5620:
        /*01ac*/ 	.word	0x00000b30


	//   ....[1]....
        /*01b0*/ 	.word	0x00000b50


	//   ....[2]....
        /*01b4*/ 	.word	0x00000b70


	//   ....[3]....
        /*01b8*/ 	.word	0x00000c70


	//   ....[4]....
        /*01bc*/ 	.word	0x00000c90


	//   ....[5]....
        /*01c0*/ 	.word	0x00000cc0


	//   ....[6]....
        /*01c4*/ 	.word	0x00001b00


	//   ....[7]....
        /*01c8*/ 	.word	0x00001b30


	//   ....[8]....
        /*01cc*/ 	.word	0x00001b50


	//   ....[9]....
        /*01d0*/ 	.word	0x00001b70


	//   ....[10]....
        /*01d4*/ 	.word	0x00001b90


	//   ....[11]....
        /*01d8*/ 	.word	0x00001be0


	//   ....[12]....
        /*01dc*/ 	.word	0x00001c00


	//   ....[13]....
        /*01e0*/ 	.word	0x00001c20


	//   ....[14]....
        /*01e4*/ 	.word	0x000033d0


	//   ....[15]....
        /*01e8*/ 	.word	0x00003430


	//   ....[16]....
        /*01ec*/ 	.word	0x00003490


	//----- nvinfo : EIATTR_VRC_CTA_INIT_COUNT
	.align		4
.L_5621:
        /*01f0*/ 	.byte	0x02, 0x4a
	.zero		1
	.zero		1


	//----- nvinfo : EIATTR_SYSCALL_OFFSETS
	.align		4
        /*01f4*/ 	.byte	0x04, 0x46
        /*01f6*/ 	.short	(.L_5623 - .L_5622)


	//   ....[0]....
.L_5622:
        /*01f8*/ 	.word	0x00002a00


	//   ....[1]....
        /*01fc*/ 	.word	0x00003370


	//----- nvinfo : EIATTR_EXIT_INSTR_OFFSETS
	.align		4
.L_5623:
        /*0200*/ 	.byte	0x04, 0x1c
        /*0202*/ 	.short	(.L_5625 - .L_5624)


	//   ....[0]....
.L_5624:
        /*0204*/ 	.word	0x00003090


	//   ....[1]....
        /*0208*/ 	.word	0x00003270


	//   ....[2]....
        /*020c*/ 	.word	0x00003380


	//----- nvinfo : EIATTR_CRS_STACK_SIZE
	.align		4
.L_5625:
        /*0210*/ 	.byte	0x04, 0x1e
        /*0212*/ 	.short	(.L_5627 - .L_5626)
.L_5626:
        /*0214*/ 	.word	0x00000000


	//----- nvinfo : EIATTR_CBANK_PARAM_SIZE
	.align		4
.L_5627:
        /*0218*/ 	.byte	0x03, 0x19
        /*021a*/ 	.short	0x007c


	//----- nvinfo : EIATTR_PARAM_CBANK
	.align		4
        /*021c*/ 	.byte	0x04, 0x0a
        /*021e*/ 	.short	(.L_5629 - .L_5628)
	.align		4
.L_5628:
        /*0220*/ 	.word	index@(.nv.constant0._ZN4vllm25paged_attention_v1_kernelI13__nv_bfloat16hLi256ELi8ELi128ELNS_18Fp8KVCacheDataTypeE2ELb1EEEvPT_PKS3_PKT0_S9_ifPKiSB_iPKfiiiSD_SD_iiiii)
        /*0224*/ 	.short	0x0380
        /*0226*/ 	.short	0x007c


	//----- nvinfo : EIATTR_SW_WAR
	.align		4
.L_5629:
        /*0228*/ 	.byte	0x04, 0x36
        /*022a*/ 	.short	(.L_5631 - .L_5630)
.L_5630:
        /*022c*/ 	.word	0x00000008
.L_5631:


//--------------------- .nv.info._ZN4vllm25paged_attention_v1_kernelI13__nv_bfloat16hLi192ELi8ELi128ELNS_18Fp8KVCacheDataTypeE2ELb1EEEvPT_PKS3_PKT0_S9_ifPKiSB_iPKfiiiSD_SD_iiiii --------------------------
	.section	.nv.info._ZN4vllm25paged_attention_v1_kernelI13__nv_bfloat16hLi192ELi8ELi128ELNS_18Fp8KVCacheDataTypeE2ELb1EEEvPT_PKS3_PKT0_S9_ifPKiSB_iPKfiiiSD_SD_iiiii,"",@"SHT_CUDA_INFO"
	.sectionflags	@""
	.align	4


	//----- nvinfo : EIATTR_CUDA_API_VERSION
	.align		4
        /*0000*/ 	.byte	0x04, 0x37
        /*0002*/ 	.short	(.L_5633 - .L_5632)
.L_5632:
        /*0004*/ 	.word	0x00000082


	//----- nvinfo : EIATTR_KPARAM_INFO
	.align		4
.L_5633:
        /*0008*/ 	.byte	0x04, 0x17
        /*000a*/ 	.short	(.L_5635 - .L_5634)
.L_5634:
        /*000c*/ 	.word	0x00000000
        /*0010*/ 	.short	0x0013
        /*0012*/ 	.short	0x0078
        /*0014*/ 	.byte	0x00, 0xf0, 0x11, 0x00


	//----- nvinfo : EIATTR_KPARAM_INFO
	.align		4
.L_5635:
        /*0018*/ 	.byte	0x04, 0x17
        /*001a*/ 	.short	(.L_5637 - .L_5636)
.L_5636:
        /*001c*/ 	.word	0x00000000
        /*0020*/ 	.short	0x0012
        /*0022*/ 	.short	0x0074
        /*0024*/ 	.byte	0x00, 0xf0, 0x11, 0x00


	//----- nvinfo : EIATTR_KPARAM_INFO
	.align		4
.L_5637:
        /*0028*/ 	.byte	0x04, 0x17
        /*002a*/ 	.short	(.L_5639 - .L_5638)
.L_5638:
        /*002c*/ 	.word	0x00000000
        /*0030*/ 	.short	0x0011
        /*0032*/ 	.short	0x0070
        /*0034*/ 	.byte	0x00, 0xf0, 0x11, 0x00


	//----- nvinfo : EIATTR_KPARAM_INFO
	.align		4
.L_5639:
        /*0038*/ 	.byte	0x04, 0x17
        /*003a*/ 	.short	(.L_5641 - .L_5640)
.L_5640:
        /*003c*/ 	.word	0x00000000
        /*0040*/ 	.short	0x0010
        /*0042*/ 	.short	0x006c
        /*0044*/ 	.byte	0x00, 0xf0, 0x11, 0x00


	//----- nvinfo : EIATTR_KPARAM_INFO
	.align		4
.L_5641:
        /*0048*/ 	.byte	0x04, 0x17
        /*004a*/ 	.short	(.L_5643 - .L_5642)
.L_5642:
        /*004c*/ 	.word	0x00000000
        /*0050*/ 	.short	0x000f
        /*0052*/ 	.short	0x0068
        /*0054*/ 	.byte	0x00, 0xf0, 0x11, 0x00


	//----- nvinfo : EIATTR_KPARAM_INFO
	.align		4
.L_5643:
        /*0058*/ 	.byte	0x04, 0x17
        /*005a*/ 	.short	(.L_5645 - .L_5644)
.L_5644:
        /*005c*/ 	.word	0x00000000
        /*0060*/ 	.short	0x000e
        /*0062*/ 	.short	0x0060
        /*0064*/ 	.byte	0x00, 0xf5, 0x21, 0x00


	//----- nvinfo : EIATTR_KPARAM_INFO
	.align		4
.L_5645:
        /*0068*/ 	.byte	0x04, 0x17
        /*006a*/ 	.short	(.L_5647 - .L_5646)
.L_5646:
        /*006c*/ 	.word	0x00000000
        /*0070*/ 	.short	0x000d
        /*0072*/ 	.short	0x0058
        /*0074*/ 	.byte	0x00, 0xf5, 0x21, 0x00


	//----- nvinfo : EIATTR_KPARAM_INFO
	.align		4
.L_5647:
        /*0078*/ 	.byte	0x04, 0x17
        /*007a*/ 	.short	(.L_5649 - .L_5648)
.L_5648:
        /*007c*/ 	.word	0x00000000
        /*0080*/ 	.short	0x000c
        /*0082*/ 	.short	0x0050
        /*0084*/ 	.byte	0x00, 0xf0, 0x11, 0x00


	//----- nvinfo : EIATTR_KPARAM_INFO
	.align		4
.L_5649:
        /*0088*/ 	.byte	0x04, 0x17
        /*008a*/ 	.short	(.L_5651 - .L_5650)
.L_5650:
        /*008c*/ 	.word	0x00000000
        /*0090*/ 	.short	0x000b
        /*0092*/ 	.short	0x004c
        /*0094*/ 	.byte	0x00, 0xf0, 0x11, 0x00


	//----- nvinfo : EIATTR_KPARAM_INFO
	.align		4
.L_5651:
        /*0098*/ 	.byte	0x04, 0x17
        /*009a*/ 	.short	(.L_5653 - .L_5652)
.L_5652:
        /*009c*/ 	.word	0x00000000
        /*00a0*/ 	.short	0x000a
        /*00a2*/ 	.short	0x0048
        /*00a4*/ 	.byte	0x00, 0xf0, 0x11, 0x00


	//----- nvinfo : EIATTR_KPARAM_INFO
	.align		4
.L_5653:
        /*00a8*/ 	.byte	0x04, 0x17
        /*00aa*/ 	.short	(.L_5655 - .L_5654)
.L_5654:
        /*00ac*/ 	.word	0x00000000
        /*00b0*/ 	.short	0x0009
        /*00b2*/ 	.short	0x0040
        /*00b4*/ 	.byte	0x00, 0xf5, 0x21, 0x00


	//----- nvinfo : EIATTR_KPARAM_INFO
	.align		4
.L_5655:
        /*00b8*/ 	.byte	0x04, 0x17
        /*00ba*/ 	.short	(.L_5657 - .L_5656)
.L_5656:
        /*00bc*/ 	.word	0x00000000
        /*00c0*/ 	.short	0x0008
        /*00c2*/ 	.short	0x0038
        /*00c4*/ 	.byte	0x00, 0xf0, 0x11, 0x00


	//----- nvinfo : EIATTR_KPARAM_INFO
	.align		4
.L_5657:
        /*00c8*/ 	.byte	0x04, 0x17
        /*00ca*/ 	.short	(.L_5659 - .L_5658)
.L_5658:
        /*00cc*/ 	.word	0x00000000
        /*00d0*/ 	.short	0x0007
        /*00d2*/ 	.short	0x0030
        /*00d4*/ 	.byte	0x00, 0xf5, 0x21, 0x00


	//----- nvinfo : EIATTR_KPARAM_INFO
	.align		4
.L_5659:
        /*00d8*/ 	.byte	0x04, 0x17
        /*00da*/ 	.short	(.L_5661 - .L_5660)
.L_5660:
        /*00dc*/ 	.word	0x00000000
        /*00e0*/ 	.short	0x0006
        /*00e2*/ 	.short	0x0028
        /*00e4*/ 	.byte	0x00, 0xf5, 0x21, 0x00


	//----- nvinfo : EIATTR_KPARAM_INFO
	.align		4
.L_5661:
        /*00e8*/ 	.byte	0x04, 0x17
        /*00ea*/ 	.short	(.L_5663 - .L_5662)
.L_5662:
        /*00ec*/ 	.word	0x00000000
        /*00f0*/ 	.short	0x0005
        /*00f2*/ 	.short	0x0024
        /*00f4*/ 	.byte	0x00, 0xf0, 0x11, 0x00


	//----- nvinfo : EIATTR_KPARAM_INFO
	.align		4
.L_5663:
        /*00f8*/ 	.byte	0x04, 0x17
        /*00fa*/ 	.short	(.L_5665 - .L_5664)
.L_5664:
        /*00fc*/ 	.word	0x00000000
        /*0100*/ 	.short	0x0004
        /*0102*/ 	.short	0x0020
        /*0104*/ 	.byte	0x00, 0xf0, 0x11, 0x00


	//----- nvinfo : EIATTR_KPARAM_INFO
	.align		4
.L_5665:
        /*0108*/ 	.byte	0x04, 0x17
        /*010a*/ 	.short	(.L_5667 - .L_5666)
.L_5666:
        /*010c*/ 	.word	0x00000000
        /*0110*/ 	.short	0x0003
        /*0112*/ 	.short	0x0018
        /*0114*/ 	.byte	0x00, 0xf5, 0x21, 0x00


	//----- nvinfo : EIATTR_KPARAM_INFO
	.align		4
.L_5667:
        /*0118*/ 	.byte	0x04, 0x17
        /*011a*/ 	.short	(.L_5669 - .L_5668)
.L_5668:
        /*011c*/ 	.word	0x00000000
        /*0120*/ 	.short	0x0002
        /*0122*/ 	.short	0x0010
        /*0124*/ 	.byte	0x00, 0xf5, 0x21, 0x00


	//----- nvinfo : EIATTR_KPARAM_INFO
	.align		4
.L_5669:
        /*0128*/ 	.byte	0x04, 0x17
        /*012a*/ 	.short	(.L_5671 - .L_5670)
.L_5670:
        /*012c*/ 	.word	0x00000000
        /*0130*/ 	.short	0x0001
        /*0132*/ 	.short	0x0008
        /*0134*/ 	.byte	0x00, 0xf5, 0x21, 0x00


	//----- nvinfo : EIATTR_KPARAM_INFO
	.align		4
.L_5671:
        /*0138*/ 	.byte	0x04, 0x17
        /*013a*/ 	.short	(.L_5673 - .L_5672)
.L_5672:
        /*013c*/ 	.word	0x00000000
        /*0140*/ 	.short	0x0000
        /*0142*/ 	.short	0x0000
        /*0144*/ 	.byte	0x00, 0xf5, 0x21, 0x00


	//----- nvinfo : EIATTR_SPARSE_MMA_MASK
	.align		4
.L_5673:
        /*0148*/ 	.byte	0x03, 0x50
        /*014a*/ 	.short	0x0000


	//----- nvinfo : EIATTR_MAXREG_COUNT
	.align		4
        /*014c*/ 	.byte	0x03, 0x1b
        /*014e*/ 	.short	0x00ff


	//----- nvinfo : EIATTR_NUM_BARRIERS
	.align		4
        /*0150*/ 	.byte	0x02, 0x4c
        /*0152*/ 	.byte	0x01
	.zero		1


	//----- nvinfo : EIATTR_EXTERNS
	.align		4
        /*0154*/ 	.byte	0x04, 0x0f
        /*0156*/ 	.short	(.L_5675 - .L_5674)


	//   ....[0]....
	.align		4
.L_5674:
        /*0158*/ 	.word	index@(__assertfail)


	//----- nvinfo : EIATTR_MERCURY_ISA_VERSION
	.align		4
.L_5675:
        /*015c*/ 	.byte	0x03, 0x5f
        /*015e*/ 	.short	0x0101


	//----- nvinfo : EIATTR_COOP_GROUP_MASK_REGIDS
	.align		4
        /*0160*/ 	.byte	0x04, 0x29
        /*0162*/ 	.short	(.L_5677 - .L_5676)


	//   ....[0]....
.L_5676:
        /*0164*/ 	.word	0xffffffff


	//   ....[1]....
        /*0168*/ 	.word	0xffffffff


	//   ....[2]....
        /*016c*/ 	.word	0xffffffff


	//   ....[3]....
        /*0170*/ 	.word	0xffffffff


	//   ....[4]....
        /*0174*/ 	.word	0xffffffff


	//   ....[5]....
        /*0178*/ 	.word	0xffffffff


	//   ....[6]....
        /*017c*/ 	.word	0xffffffff


	//   ....[7]....
        /*0180*/ 	.word	0xffffffff


	//   ....[8]....
        /*0184*/ 	.word	0xffffffff


	//   ....[9]....
        /*0188*/ 	.word	0xffffffff


	//   ....[10]....
        /*018c*/ 	.word	0xffffffff


	//   ....[11]....
        /*0190*/ 	.word	0xffffffff


	//   ....[12]....
        /*0194*/ 	.word	0xffffffff


	//   ....[13]....
        /*0198*/ 	.word	0xffffffff


	//   ....[14]....
        /*019c*/ 	.word	0x0500000f


	//   ....[15]....
        /*01a0*/ 	.word	0x0500000f


	//   ....[16]....
        /*01a4*/ 	.word	0x0500000f


	//----- nvinfo : EIATTR_COOP_GROUP_INSTR_OFFSETS
	.align		4
.L_5677:
        /*01a8*/ 	.byte	0x04, 0x28
        /*01aa*/ 	.short	(.L_5679 - .L_5678)


	//   ....[0]....
.L_5678:
        /*01ac*/ 	.word	0x00000b30


	//   ....[1]....
        /*01b0*/ 	.word	0x00000b50


	//   ....[2]....
        /*01b4*/ 	.word	0x00000b70


	//   ....[3]....
        /*01b8*/ 	.word	0x00000c70


	//   ....[4]....
        /*01bc*/ 	.word	0x00000c90


	//   ....[5]....
        /*01c0*/ 	.word	0x00000cc0


	//   ....[6]....
        /*01c4*/ 	.word	0x00001b00


	//   ....[7]....
        /*01c8*/ 	.word	0x00001b30


	//   ....[8]....
        /*01cc*/ 	.word	0x00001b50


	//   ....[9]....
        /*01d0*/ 	.word	0x00001b70


	//   ....[10]....
        /*01d4*/ 	.word	0x00001b90


	//   ....[11]....
        /*01d8*/ 	.word	0x00001be0


	//   ....[12]....
        /*01dc*/ 	.word	0x00001c00


	//   ....[13]....
        /*01e0*/ 	.word	0x00001c20


	//   ....[14]....
        /*01e4*/ 	.word	0x00003180


	//   ....[15]....
        /*01e8*/ 	.word	0x000031e0


	//   ....[16]....
        /*01ec*/ 	.word	0x00003240


	//----- nvinfo : EIATTR_VRC_CTA_INIT_COUNT
	.align		4
.L_5679:
        /*01f0*/ 	.byte	0x02, 0x4a
	.zero		1
	.zero		1


	//----- nvinfo : EIATTR_SYSCALL_OFFSETS
	.align		4
        /*01f4*/ 	.byte	0x04, 0x46
        /*01f6*/ 	.short	(.L_5681 - .L_5680)


	//   ....[0]....
.L_5680:
        /*01f8*/ 	.word	0x00002a00


	//   ....[1]....
        /*01fc*/ 	.word	0x00003120


	//----- nvinfo : EIATTR_EXIT_INSTR_OFFSETS
	.align		4
.L_5681:
        /*0200*/ 	.byte	0x04, 0x1c
        /*0202*/ 	.short	(.L_5683 - .L_5682)


	//   ....[0]....
.L_5682:
        /*0204*/ 	.word	0x00002e70


	//   ....[1]....
        /*0208*/ 	.word	0x00003020


	//   ....[2]....
        /*020c*/ 	.word	0x00003130


	//----- nvinfo : EIATTR_CRS_STACK_SIZE
	.align		4
.L_5683:
        /*0210*/ 	.byte	0x04, 0x1e
        /*0212*/ 	.short	(.L_5685 - .L_5684)
.L_5684:
        /*0214*/ 	.word	0x00000000


	//----- nvinfo : EIATTR_CBANK_PARAM_SIZE
	.align		4
.L_5685:
        /*0218*/ 	.byte	0x03, 0x19
        /*021a*/ 	.short	0x007c


	//----- nvinfo : EIATTR_PARAM_CBANK
	.align		4
        /*021c*/ 	.byte	0x04, 0x0a
        /*021e*/ 	.short	(.L_5687 - .L_5686)
	.align		4
.L_5686:
        /*0220*/ 	.word	index@(.nv.constant0._ZN4vllm25paged_attention_v1_kernelI13__nv_bfloat16hLi192ELi8ELi128ELNS_18Fp8KVCacheDataTypeE2ELb1EEEvPT_PKS3_PKT0_S9_ifPKiSB_iPKfiiiSD_SD_iiiii)
        /*0224*/ 	.short	0x0380
        /*0226*/ 	.short	0x007c


	//----- nvinfo : EIATTR_SW_WAR
	.align		4
.L_5687:
        /*0228*/ 	.byte	0x04, 0x36
        /*022a*/ 	.short	(.L_5689 - .L_5688)
.L_5688:
        /*022c*/ 	.word	0x00000008
.L_5689:


//--------------------- .nv.info._ZN4vllm25paged_attention_v1_kernelI13__nv_bfloat16hLi128ELi8ELi128ELNS_18Fp8KVCacheDataTypeE2ELb1EEEvPT_PKS3_PKT0_S9_ifPKiSB_iPKfiiiSD_SD_iiiii --------------------------
	.section	.nv.info._ZN4vllm25paged_attention_v1_kernelI13__nv_bfloat16hLi128ELi8ELi128ELNS_18Fp8KVCacheDataTypeE2ELb1EEEvPT_PKS3_PKT0_S9_ifPKiSB_iPKfiiiSD_SD_iiiii,"",@"SHT_CUDA_INFO"
	.sectionflags	@""
	.align	4


	//----- nvinfo : EIATTR_CUDA_API_VERSION
	.align		4
        /*0000*/ 	.byte	0x04, 0x37
        /*0002*/ 	.short	(.L_5691 - .L_5690)
.L_5690:
        /*0004*/ 	.word	0x00000082


	//----- nvinfo : EIATTR_KPARAM_INFO
	.align		4
.L_5691:
        /*0008*/ 	.byte	0x04, 0x17
        /*000a*/ 	.short	(.L_5693 - .L_5692)
.L_5692:
        /*000c*/ 	.word	0x00000000
        /*0010*/ 	.short	0x0013
        /*0012*/ 	.short	0x0078
        /*0014*/ 	.byte	0x00, 0xf0, 0x11, 0x00


	//----- nvinfo : EIATTR_KPARAM_INFO
	.align		4
.L_5693:
        /*0018*/ 	.byte	0x04, 0x17
        /*001a*/ 	.short	(.L_5695 - .L_5694)
.L_5694:
        /*001c*/ 	.word	0x00000000
        /*0020*/ 	.short	0x0012
        /*0022*/ 	.short	0x0074
        /*0024*/ 	.byte	0x00, 0xf0, 0x11, 0x00


	//----- nvinfo : EIATTR_KPARAM_INFO
	.align		4
.L_5695:
        /*0028*/ 	.byte	0x04, 0x17
        /*002a*/ 	.short	(.L_5697 - .L_5696)
.L_5696:
        /*002c*/ 	.word	0x00000000
        /*0030*/ 	.short	0x0011
        /*0032*/ 	.short	0x0070
        /*0034*/ 	.byte	0x00, 0xf0, 0x11, 0x00


	//----- nvinfo : EIATTR_KPARAM_INFO
	.align		4
.L_5697:
        /*0038*/ 	.byte	0x04, 0x17
        /*003a*/ 	.short	(.L_5699 - .L_5698)
.L_5698:
        /*003c*/ 	.word	0x00000000
        /*0040*/ 	.short	0x0010
        /*0042*/ 	.short	0x006c
        /*0044*/ 	.byte	0x00, 0xf0, 0x11, 0x00


	//----- nvinfo : EIATTR_KPARAM_INFO
	.align		4
.L_5699:
        /*0048*/ 	.byte	0x04, 0x17
        /*004a*/ 	.short	(.L_5701 - .L_5700)
.L_5700:
        /*004c*/ 	.word	0x00000000
        /*0050*/ 	.short	0x000f
        /*0052*/ 	.short	0x0068
        /*0054*/ 	.byte	0x00, 0xf0, 0x11, 0x00


	//----- nvinfo : EIATTR_KPARAM_INFO
	.align		4
.L_5701:
        /*0058*/ 	.byte	0x04, 0x17
        /*005a*/ 	.short	(.L_5703 - .L_5702)
.L_5702:
        /*005c*/ 	.word	0x00000000
        /*0060*/ 	.short	0x000e
        /*0062*/ 	.short	0x0060
        /*0064*/ 	.byte	0x00, 0xf5, 0x21, 0x00


	//----- nvinfo : EIATTR_KPARAM_INFO
	.align		4
.L_5703:
        /*0068*/ 	.byte	0x04, 0x17
        /*006a*/ 	.short	(.L_5705 - .L_5704)
.L_5704:
        /*006c*/ 	.word	0x00000000
        /*0070*/ 	.short	0x000d
        /*0072*/ 	.short	0x0058
        /*0074*/ 	.byte	0x00, 0xf5, 0x21, 0x00


	//----- nvinfo : EIATTR_KPARAM_INFO
	.align		4
.L_5705:
        /*0078*/ 	.byte	0x04, 0x17
        /*007a*/ 	.short	(.L_5707 - .L_5706)
.L_5706:
        /*007c*/ 	.word	0x00000000
        /*0080*/ 	.short	0x000c
        /*0082*/ 	.short	0x0050
        /*0084*/ 	.byte	0x00, 0xf0, 0x11, 0x00


	//----- nvinfo : EIATTR_KPARAM_INFO
	.align		4
.L_5707:
        /*0088*/ 	.byte	0x04, 0x17
        /*008a*/ 	.short	(.L_5709 - .L_5708)
.L_5708:
        /*008c*/ 	.word	0x00000000
        /*0090*/ 	.short	0x000b
        /*0092*/ 	.short	0x004c
        /*0094*/ 	.byte	0x00, 0xf0, 0x11, 0x00


	//----- nvinfo : EIATTR_KPARAM_INFO
	.align		4
.L_5709:
        /*0098*/ 	.byte	0x04, 0x17
        /*009a*/ 	.short	(.L_5711 - .L_5710)
.L_5710:
        /*009c*/ 	.word	0x00000000
        /*00a0*/ 	.short	0x000a
        /*00a2*/ 	.short	0x0048
        /*00a4*/ 	.byte	0x00, 0xf0, 0x11, 0x00


	//----- nvinfo : EIATTR_KPARAM_INFO
	.align		4
.L_5711:
        /*00a8*/ 	.byte	0x04, 0x17
        /*00aa*/ 	.short	(.L_5713 - .L_5712)
.L_5712:
        /*00ac*/ 	.word	0x00000000
        /*00b0*/ 	.short	0x0009
        /*00b2*/ 	.short	0x0040
        /*00b4*/ 	.byte	0x00, 0xf5, 0x21, 0x00


	//----- nvinfo : EIATTR_KPARAM_INFO
	.align		4
.L_5713:
        /*00b8*/ 	.byte	0x04, 0x17
        /*00ba*/ 	.short	(.L_5715 - .L_5714)
.L_5714:
        /*00bc*/ 	.word	0x00000000
        /*00c0*/ 	.short	0x0008
        /*00c2*/ 	.short	0x0038
        /*00c4*/ 	.byte	0x00, 0xf0, 0x11, 0x00


	//----- nvinfo : EIATTR_KPARAM_INFO
	.align		4
.L_5715:
        /*00c8*/ 	.byte	0x04, 0x17
        /*00ca*/ 	.short	(.L_5717 - .L_5716)
.L_5716:
        /*00cc*/ 	.word	0x00000000
        /*00d0*/ 	.short	0x0007
        /*00d2*/ 	.short	0x0030
        /*00d4*/ 	.byte	0x00, 0xf5, 0x21, 0x00


	//----- nvinfo : EIATTR_KPARAM_INFO
	.align		4
.L_5717:
        /*00d8*/ 	.byte	0x04, 0x17
        /*00da*/ 	.short	(.L_5719 - .L_5718)
.L_5718:
        /*00dc*/ 	.word	0x00000000
        /*00e0*/ 	.short	0x0006
        /*00e2*/ 	.short	0x0028
        /*00e4*/ 	.byte	0x00, 0xf5, 0x21, 0x00


	//----- nvinfo : EIATTR_KPARAM_INFO
	.align		4
.L_5719:
        /*00e8*/ 	.byte	0x04, 0x17
        /*00ea*/ 	.short	(.L_5721 - .L_5720)
.L_5720:
        /*00ec*/ 	.word	0x00000000
        /*00f0*/ 	.short	0x0005
        /*00f2*/ 	.short	0x0024
        /*00f4*/ 	.byte	0x00, 0xf0, 0x11, 0x00


	//----- nvinfo : EIATTR_KPARAM_INFO
	.align		4
.L_5721:
        /*00f8*/ 	.byte	0x04, 0x17
        /*00fa*/ 	.short	(.L_5723 - .L_5722)
.L_5722:
        /*00fc*/ 	.word	0x00000000
        /*0100*/ 	.short	0x0004
        /*0102*/ 	.short	0x0020
        /*0104*/ 	.byte	0x00, 0xf0, 0x11, 0x00


	//----- nvinfo : EIATTR_KPARAM_INFO
	.align		4
.L_5723:
        /*0108*/ 	.byte	0x04, 0x17
        /*010a*/ 	.short	(.L_5725 - .L_5724)
.L_5724:
        /*010c*/ 	.word	0x00000000
        /*0110*/ 	.short	0x0003
        /*0112*/ 	.short	0x0018
        /*0114*/ 	.byte	0x00, 0xf5, 0x21, 0x00


	//----- nvinfo : EIATTR_KPARAM_INFO
	.align		4
.L_5725:
        /*0118*/ 	.byte	0x04, 0x17
        /*011a*/ 	.short	(.L_5727 - .L_5726)
.L_5726:
        /*011c*/ 	.word	0x00000000
        /*0120*/ 	.short	0x0002
        /*0122*/ 	.short	0x0010
        /*0124*/ 	.byte	0x00, 0xf5, 0x21, 0x00


	//----- nvinfo : EIATTR_KPARAM_INFO
	.align		4
.L_5727:
        /*0128*/ 	.byte	0x04, 0x17
        /*012a*/ 	.short	(.L_5729 - .L_5728)
.L_5728:
        /*012c*/ 	.word	0x00000000
        /*0130*/ 	.short	0x0001
        /*0132*/ 	.short	0x0008
        /*0134*/ 	.byte	0x00, 0xf5, 0x21, 0x00


	//----- nvinfo : EIATTR_KPARAM_INFO
	.align		4
.L_5729:
        /*0138*/ 	.byte	0x04, 0x17
        /*013a*/ 	.short	(.L_5731 - .L_5730)
.L_5730:
        /*013c*/ 	.word	0x00000000
        /*0140*/ 	.short	0x0000
        /*0142*/ 	.short	0x0000
        /*0144*/ 	.byte	0x00, 0xf5, 0x21, 0x00


	//----- nvinfo : EIATTR_SPARSE_MMA_MASK
	.align		4
.L_5731:
        /*0148*/ 	.byte	0x03, 0x50
        /*014a*/ 	.short	0x0000


	//----- nvinfo : EIATTR_MAXREG_COUNT
	.align		4
        /*014c*/ 	.byte	0x03, 0x1b
        /*014e*/ 	.short	0x00ff


	//----- nvinfo : EIATTR_NUM_BARRIERS
	.align		4
        /*0150*/ 	.byte	0x02, 0x4c
        /*0152*/ 	.byte	0x01
	.zero		1


	//----- nvinfo : EIATTR_EXTERNS
	.align		4
        /*0154*/ 	.byte	0x04, 0x0f
        /*0156*/ 	.short	(.L_5733 - .L_5732)


	//   ....[0]....
	.align		4
.L_5732:
        /*0158*/ 	.word	index@(__assertfail)


	//----- nvinfo : EIATTR_MERCURY_ISA_VERSION
	.align		4
.L_5733:
        /*015c*/ 	.byte	0x03, 0x5f
        /*015e*/ 	.short	0x0101


	//----- nvinfo : EIATTR_COOP_GROUP_MASK_REGIDS
	.align		4
        /*0160*/ 	.byte	0x04, 0x29
        /*0162*/ 	.short	(.L_5735 - .L_5734)


	//   ....[0]....
.L_5734:
        /*0164*/ 	.word	0xffffffff


	//   ....[1]....
        /*0168*/ 	.word	0xffffffff


	//   ....[2]....
        /*016c*/ 	.word	0xffffffff


	//   ....[3]....
        /*0170*/ 	.word	0xffffffff


	//   ....[4]....
        /*0174*/ 	.word	0xffffffff


	//   ....[5]....
        /*0178*/ 	.word	0xffffffff


	//   ....[6]....
        /*017c*/ 	.word	0xffffffff


	//   ....[7]....
        /*0180*/ 	.word	0xffffffff


	//   ....[8]....
        /*0184*/ 	.word	0xffffffff


	//   ....[9]....
        /*0188*/ 	.word	0xffffffff


	//   ....[10]....
        /*018c*/ 	.word	0xffffffff


	//   ....[11]....
        /*0190*/ 	.word	0xffffffff


	//   ....[12]....
        /*0194*/ 	.word	0xffffffff


	//   ....[13]....
        /*0198*/ 	.word	0xffffffff


	//   ....[14]....
        /*019c*/ 	.word	0x0500000f


	//   ....[15]....
        /*01a0*/ 	.word	0x0500000f


	//   ....[16]....
        /*01a4*/ 	.word	0x0500000f


	//----- nvinfo : EIATTR_COOP_GROUP_INSTR_OFFSETS
	.align		4
.L_5735:
        /*01a8*/ 	.byte	0x04, 0x28
        /*01aa*/ 	.short	(.L_5737 - .L_5736)


	//   ....[0]....
.L_5736:
        /*01ac*/ 	.word	0x00000b30


	//   ....[1]....
        /*01b0*/ 	.word	0x00000b50


	//   ....[2]....
        /*01b4*/ 	.word	0x00000b70


	//   ....[3]....
        /*01b8*/ 	.word	0x00000c70


	//   ....[4]....
        /*01bc*/ 	.word	0x00000c90


	//   ....[5]....
        /*01c0*/ 	.word	0x00000cc0


	//   ....[6]....
        /*01c4*/ 	.word	0x00001b00


	//   ....[7]....
        /*01c8*/ 	.word	0x00001b30


	//   ....[8]....
        /*01cc*/ 	.word	0x00001b50


	//   ....[9]....
        /*01d0*/ 	.word	0x00001b70


	//   ....[10]....
        /*01d4*/ 	.word	0x00001b90


	//   ....[11]....
        /*01d8*/ 	.word	0x00001be0


	//   ....[12]....
        /*01dc*/ 	.word	0x00001c00


	//   ....[13]....
        /*01e0*/ 	.word	0x00001c20


	//   ....[14]....
        /*01e4*/ 	.word	0x000031b0


	//   ....[15]....
        /*01e8*/ 	.word	0x00003210


	//   ....[16]....
        /*01ec*/ 	.word	0x00003270


	//----- nvinfo : EIATTR_VRC_CTA_INIT_COUNT
	.align		4
.L_5737:
        /*01f0*/ 	.byte	0x02, 0x4a
	.zero		1
	.zero		1


	//----- nvinfo : EIATTR_SYSCALL_OFFSETS
	.align		4
        /*01f4*/ 	.byte	0x04, 0x46
        /*01f6*/ 	.short	(.L_5739 - .L_5738)


	//   ....[0]....
.L_5738:
        /*01f8*/ 	.word	0x00002a00


	//   ....[1]....
        /*01fc*/ 	.word	0x00003150


	//----- nvinfo : EIATTR_EXIT_INSTR_OFFSETS
	.align		4
.L_5739:
        /*0200*/ 	.byte	0x04, 0x1c
        /*0202*/ 	.short	(.L_5741 - .L_5740)


	//   ....[0]....
.L_5740:
        /*0204*/ 	.word	0x00002ef0


	//   ....[1]....
        /*0208*/ 	.word	0x00003050


	//   ....[2]....
        /*020c*/ 	.word	0x00003160


	//----- nvinfo : EIATTR_CRS_STACK_SIZE
	.align		4
.L_5741:
        /*0210*/ 	.byte	0x04, 0x1e
        /*0212*/ 	.short	(.L_5743 - .L_5742)
.L_5742:
        /*0214*/ 	.word	0x00000000


	//----- nvinfo : EIATTR_CBANK_PARAM_SIZE
	.align		4
.L_5743:
        /*0218*/ 	.byte	0x03, 0x19
        /*021a*/ 	.short	0x007c


	//----- nvinfo : EIATTR_PARAM_CBANK
	.align		4
        /*021c*/ 	.byte	0x04, 0x0a
        /*021e*/ 	.short	(.L_5745 - .L_5744)
	.align		4
.L_5744:
        /*0220*/ 	.word	index@(.nv.constant0._ZN4vllm25paged_attention_v1_kernelI13__nv_bfloat16hLi128ELi8ELi128ELNS_18Fp8KVCacheDataTypeE2ELb1EEEvPT_PKS3_PKT0_S9_ifPKiSB_iPKfiiiSD_SD_iiiii)
        /*0224*/ 	.short	0x0380
        /*0226*/ 	.short	0x007c


	//----- nvinfo : EIATTR_SW_WAR
	.align		4
.L_5745:
        /*0228*/ 	.byte	0x04, 0x36
        /*022a*/ 	.short	(.L_5747 - .L_5746)
.L_5746:
        /*022c*/ 	.word	0x00000008
.L_5747:


//--------------------- .nv.info._ZN4vllm25paged_attention_v1_kernelI13__nv_bfloat16hLi120ELi8ELi128ELNS_18Fp8KVCacheDataTypeE2ELb1EEEvPT_PKS3_PKT0_S9_ifPKiSB_iPKfiiiSD_SD_iiiii --------------------------
	.section	.nv.info._ZN4vllm25paged_attention_v1_kernelI13__nv_bfloat16hLi120ELi8ELi128ELNS_18Fp8KVCacheDataTypeE2ELb1EEEvPT_PKS3_PKT0_S9_ifPKiSB_iPKfiiiSD_SD_iiiii,"",@"SHT_CUDA_INFO"
	.sectionflags	@""
	.align	4


	//----- nvinfo : EIATTR_CUDA_API_VERSION
	.align		4
        /*0000*/ 	.byte	0x04, 0x37
        /*0002*/ 	.short	(.L_5749 - .L_5748)
.L_5748:
        /*0004*/ 	.word	0x00000082


	//----- nvinfo : EIATTR_KPARAM_INFO
	.align		4
.L_5749:
        /*0008*/ 	.byte	0x04, 0x17
        /*000a*/ 	.short	(.L_5751 - .L_5750)
.L_5750:
        /*000c*/ 	.word	0x00000000
        /*0010*/ 	.short	0x0013
        /*0012*/ 	.short	0x0078
        /*0014*/ 	.byte	0x00, 0xf0, 0x11, 0x00


	//----- nvinfo : EIATTR_KPARAM_INFO
	.align		4
.L_5751:
        /*0018*/ 	.byte	0x04, 0x17
        /*001a*/ 	.short	(.L_5753 - .L_5752)
.L_5752:
        /*001c*/ 	.word	0x00000000
        /*0020*/ 	.short	0x0012
        /*0022*/ 	.short	0x0074
        /*0024*/ 	.byte	0x00, 0xf0, 0x11, 0x00


	//----- nvinfo : EIATTR_KPARAM_INFO
	.align		4
.L_5753:
        /*0028*/ 	.byte	0x04, 0x17
        /*002a*/ 	.short	(.L_5755 - .L_5754)
.L_5754:
        /*002c*/ 	.word	0x00000000
        /*0030*/ 	.short	0x0011
        /*0032*/ 	.short	0x0070
        /*0034*/ 	.byte	0x00, 0xf0, 0x11, 0x00


	//----- nvinfo : EIATTR_KPARAM_INFO
	.align		4
.L_5755:
        /*0038*/ 	.byte	0x04, 0x17
        /*003a*/ 	.short	(.L_5757 - .L_5756)
.L_5756:
        /*003c*/ 	.word	0x00000000
        /*0040*/ 	.short	0x0010
        /*0042*/ 	.short	0x006c
        /*0044*/ 	.byte	0x00, 0xf0, 0x11, 0x00


	//----- nvinfo : EIATTR_KPARAM_INFO
	.align		4
.L_5757:
        /*0048*/ 	.byte	0x04, 0x17
        /*004a*/ 	.short	(.L_5759 - .L_5758)
.L_5758:
        /*004c*/ 	.word	0x00000000
        /*0050*/ 	.short	0x000f
        /*0052*/ 	.short	0x0068
        /*0054*/ 	.byte	0x00, 0xf0, 0x11, 0x00


	//----- nvinfo : EIATTR_KPARAM_INFO
	.align		4
.L_5759:
        /*0058*/ 	.byte	0x04, 0x17
        /*005a*/ 	.short	(.L_5761 - .L_5760)
.L_5760:
        /*005c*/ 	.word	0x00000000
        /*0060*/ 	.short	0x000e
        /*0062*/ 	.short	0x0060
        /*0064*/ 	.byte	0x00, 0xf5, 0x21, 0x00


	//----- nvinfo : EIATTR_KPARAM_INFO
	.align		4
.L_5761:
        /*0068*/ 	.byte	0x04, 0x17
        /*006a*/ 	.short	(.L_5763 - .L_5762)
.L_5762:
        /*006c*/ 	.word	0x00000000
        /*0070*/ 	.short	0x000d
        /*0072*/ 	.short	0x0058
        /*0074*/ 	.byte	0x00, 0xf5, 0x21, 0x00


	//----- nvinfo : EIATTR_KPARAM_INFO
	.align		4
.L_5763:
        /*0078*/ 	.byte	0x04, 0x17
        /*007a*/ 	.short	(.L_5765 - .L_5764)
.L_5764:
        /*007c*/ 	.word	0x00000000
        /*0080*/ 	.short	0x000c
        /*0082*/ 	.short	0x0050
        /*0084*/ 	.byte	0x00, 0xf0, 0x11, 0x00


	//----- nvinfo : EIATTR_KPARAM_INFO
	.align		4
.L_5765:
        /*0088*/ 	.byte	0x04, 0x17
        /*008a*/ 	.short	(.L_5767 - .L_5766)
.L_5766:
        /*008c*/ 	.word	0x00000000
        /*0090*/ 	.short	0x000b
        /*0092*/ 	.short	0x004c
        /*0094*/ 	.byte	0x00, 0xf0, 0x11, 0x00


	//----- nvinfo : EIATTR_KPARAM_INFO
	.align		4
.L_5767:
        /*0098*/ 	.byte	0x04, 0x17
        /*009a*/ 	.short	(.L_5769 - .L_5768)
.L_5768:
        /*009c*/ 	.word	0x00000000
        /*00a0*/ 	.short	0x000a
        /*00a2*/ 	.short	0x0048
        /*00a4*/ 	.byte	0x00, 0xf0, 0x11, 0x00


	//----- nvinfo : EIATTR_KPARAM_INFO
	.align		4
.L_5769:
        /*00a8*/ 	.byte	0x04, 0x17
        /*00aa*/ 	.short	(.L_5771 - .L_5770)
.L_5770:
        /*00ac*/ 	.word	0x00000000
        /*00b0*/ 	.short	0x0009
        /*00b2*/ 	.short	0x0040
        /*00b4*/ 	.byte	0x00, 0xf5, 0x21, 0x00


	//----- nvinfo : EIATTR_KPARAM_INFO
	.align		4
.L_5771:
        /*00b8*/ 	.byte	0x04, 0x17
        /*00ba*/ 	.short	(.L_5773 - .L_5772)
.L_5772:
        /*00bc*/ 	.word	0x00000000
        /*00c0*/ 	.short	0x0008
        /*00c2*/ 	.short	0x0038
        /*00c4*/ 	.byte	0x00, 0xf0, 0x11, 0x00


	//----- nvinfo : EIATTR_KPARAM_INFO
	.align		4
.L_5773:
        /*00c8*/ 	.byte	0x04, 0x17
        /*00ca*/ 	.short	(.L_5775 - .L_5774)
.L_5774:
        /*00cc*/ 	.word	0x00000000
        /*00d0*/ 	.short	0x0007
        /*00d2*/ 	.short	0x0030
        /*00d4*/ 	.byte	0x00, 0xf5, 0x21, 0x00


	//----- nvinfo : EIATTR_KPARAM_INFO
	.align		4
.L_5775:
        /*00d8*/ 	.byte	0x04, 0x17
        /*00da*/ 	.short	(.L_5777 - .L_5776)
.L_5776:
        /*00dc*/ 	.word	0x00000000
        /*00e0*/ 	.short	0x0006
        /*00e2*/ 	.short	0x0028
        /*00e4*/ 	.byte	0x00, 0xf5, 0x21, 0x00


	//----- nvinfo : EIATTR_KPARAM_INFO
	.align		4
.L_5777:
        /*00e8*/ 	.byte	0x04, 0x17
        /*00ea*/ 	.short	(.L_5779 - .L_5778)
.L_5778:
        /*00ec*/ 	.word	0x00000000
        /*00f0*/ 	.short	0x0005
        /*00f2*/ 	.short	0x0024
        /*00f4*/ 	.byte	0x00, 0xf0, 0x11, 0x00


	//----- nvinfo : EIATTR_KPARAM_INFO
	.align		4
.L_5779:
        /*00f8*/ 	.byte	0x04, 0x17
        /*00fa*/ 	.short	(.L_5781 - .L_5780)
.L_5780:
        /*00fc*/ 	.word	0x00000000
        /*0100*/ 	.short	0x0004
        /*0102*/ 	.short	0x0020
        /*0104*/ 	.byte	0x00, 0xf0, 0x11, 0x00


	//----- nvinfo : EIATTR_KPARAM_INFO
	.align		4
.L_5781:
        /*0108*/ 	.byte	0x04, 0x17
        /*010a*/ 	.short	(.L_5783 - .L_5782)
.L_5782:
        /*010c*/ 	.word	0x00000000
        /*0110*/ 	.short	0x0003
        /*0112*/ 	.short	0x0018
        /*0114*/ 	.byte	0x00, 0xf5, 0x21, 0x00


	//----- nvinfo : EIATTR_KPARAM_INFO
	.align		4
.L_5783:
        /*0118*/ 	.byte	0x04, 0x17
        /*011a*/ 	.short	(.L_5785 - .L_5784)
.L_5784:
        /*011c*/ 	.word	0x00000000
        /*0120*/ 	.short	0x0002
        /*0122*/ 	.short	0x0010
        /*0124*/ 	.byte	0x00, 0xf5, 0x21, 0x00


	//----- nvinfo : EIATTR_KPARAM_INFO
	.align		4
.L_5785:
        /*0128*/ 	.byte	0x04, 0x17
        /*012a*/ 	.short	(.L_5787 - .L_5786)
.L_5786:
        /*012c*/ 	.word	0x00000000
        /*0130*/ 	.short	0x0001
        /*0132*/ 	.short	0x0008
        /*0134*/ 	.byte	0x00, 0xf5, 0x21, 0x00


	//----- nvinfo : EIATTR_KPARAM_INFO
	.align		4
.L_5787:
        /*0138*/ 	.byte	0x04, 0x17
        /*013a*/ 	.short	(.L_5789 - .L_5788)
.L_5788:
        /*013c*/ 	.word	0x00000000
        /*0140*/ 	.short	0x0000
        /*0142*/ 	.short	0x0000
        /*0144*/ 	.byte	0x00, 0xf5, 0x21, 0x00


	//----- nvinfo : EIATTR_SPARSE_MMA_MASK
	.align		4
.L_5789:
        /*0148*/ 	.byte	0x03, 0x50
        /*014a*/ 	.short	0x0000


	//----- nvinfo : EIATTR_MAXREG_COUNT
	.align		4
        /*014c*/ 	.byte	0x03, 0x1b
        /*014e*/ 	.short	0x00ff


	//----- nvinfo : EIATTR_NUM_BARRIERS
	.align		4
        /*0150*/ 	.byte	0x02, 0x4c
        /*0152*/ 	.byte	0x01
	.zero		1


	//----- nvinfo : EIATTR_EXTERNS
	.align		4
        /*0154*/ 	.byte	0x04, 0x0f
        /*0156*/ 	.short	(.L_5791 - .L_5790)


	//   ....[0]....
	.align		4
.L_5790:
        /*0158*/ 	.word	index@(__assertfail)


	//----- nvinfo : EIATTR_MERCURY_ISA_VERSION
	.align		4
.L_5791:
        /*015c*/ 	.byte	0x03, 0x5f
        /*015e*/ 	.short	0x0101


	//----- nvinfo : EIATTR_COOP_GROUP_MASK_REGIDS
	.align		4
        /*0160*/ 	.byte	0x04, 0x29
        /*0162*/ 	.short	(.L_5793 - .L_5792)


	//   ....[0]....
.L_5792:
        /*0164*/ 	.word	0xffffffff


	//   ....[1]....
        /*0168*/ 	.word	0xffffffff


	//   ....[2]....
        /*016c*/ 	.word	0xffffffff


	//   ....[3]....
        /*0170*/ 	.word	0xffffffff


	//   ....[4]....
        /*0174*/ 	.word	0xffffffff


	//   ....[5]....
        /*0178*/ 	.word	0xffffffff


	//   ....[6]....
        /*017c*/ 	.word	0xffffffff


	//   ....[7]....
        /*0180*/ 	.word	0xffffffff


	//   ....[8]....
        /*0184*/ 	.word	0xffffffff


	//   ....[9]....
        /*0188*/ 	.word	0xffffffff


	//   ....[10]....
        /*018c*/ 	.word	0xffffffff


	//   ....[11]....
        /*0190*/ 	.word	0xffffffff


	//   ....[12]....
        /*0194*/ 	.word	0xffffffff


	//   ....[13]....
        /*0198*/ 	.word	0xffffffff


	//   ....[14]....
        /*019c*/ 	.word	0x0500000f


	//   ....[15]....
        /*01a0*/ 	.word	0x0500000f


	//   ....[16]....
        /*01a4*/ 	.word	0x0500000f


	//----- nvinfo : EIATTR_COOP_GROUP_INSTR_OFFSETS
	.align		4
.L_5793:
        /*01a8*/ 	.byte	0x04, 0x28
        /*01aa*/ 	.short	(.L_5795 - .L_5794)


	//   ....[0]....
.L_5794:
        /*01ac*/ 	.word	0x00000b70


	//   ....[1]....
        /*01b0*/ 	.word	0x00000b90


	//   ....[2]....
        /*01b4*/ 	.word	0x00000bb0


	//   ....[3]....
        /*01b8*/ 	.word	0x00000cb0


	//   ....[4]....
        /*01bc*/ 	.word	0x00000cd0


	//   ....[5]....
        /*01c0*/ 	.word	0x00000d00


	//   ....[6]....
        /*01c4*/ 	.word	0x00001b40


	//   ....[7]....
        /*01c8*/ 	.word	0x00001b70


	//   ....[8]....
        /*01cc*/ 	.word	0x00001b90


	//   ....[9]....
        /*01d0*/ 	.word	0x00001bb0


	//   ....[10]....
        /*01d4*/ 	.word	0x00001bd0


	//   ....[11]....
        /*01d8*/ 	.word	0x00001c20


	//   ....[12]....
        /*01dc*/ 	.word	0x00001c40


	//   ....[13]....
        /*01e0*/ 	.word	0x00001c60


	//   ....[14]....
        /*01e4*/ 	.word	0x00003150


	//   ....[15]....
        /*01e8*/ 	.word	0x000031b0


	//   ....[16]....
        /*01ec*/ 	.word	0x00003210


	//----- nvinfo : EIATTR_VRC_CTA_INIT_COUNT
	.align		4
.L_5795:
        /*01f0*/ 	.byte	0x02, 0x4a
	.zero		1
	.zero		1


	//----- nvinfo : EIATTR_SYSCALL_OFFSETS
	.align		4
        /*01f4*/ 	.byte	0x04, 0x46
        /*01f6*/ 	.short	(.L_5797 - .L_5796)


	//   ....[0]....
.L_5796:
        /*01f8*/ 	.word	0x00002a40


	//   ....[1]....
        /*01fc*/ 	.word	0x000030f0


	//----- nvinfo : EIATTR_EXIT_INSTR_OFFSETS
	.align		4
.L_5797:
        /*0200*/ 	.byte	0x04, 0x1c
        /*0202*/ 	.short	(.L_5799 - .L_5798)


	//   ....[0]....
.L_5798:
        /*0204*/ 	.word	0x00002e80


	//   ....[1]....
        /*0208*/ 	.word	0x00002fc0


	//   ....[2]....
        /*020c*/ 	.word	0x00002ff0


	//   ....[3]....
        /*0210*/ 	.word	0x00003100


	//----- nvinfo : EIATTR_CRS_STACK_SIZE
	.align		4
.L_5799:
        /*0214*/ 	.byte	0x04, 0x1e
        /*0216*/ 	.short	(.L_5801 - .L_5800)
.L_5800:
        /*0218*/ 	.word	0x00000000


	//----- nvinfo : EIATTR_CBANK_PARAM_SIZE
	.align		4
.L_5801:
        /*021c*/ 	.byte	0x03, 0x19
        /*021e*/ 	.short	0x007c


	//----- nvinfo : EIATTR_PARAM_CBANK
	.align		4
        /*0220*/ 	.byte	0x04, 0x0a
        /*0222*/ 	.short	(.L_5803 - .L_5802)
	.align		4
.L_5802:
        /*0224*/ 	.word	index@(.nv.constant0._ZN4vllm25paged_attention_v1_kernelI13__nv_bfloat16hLi120ELi8ELi128ELNS_18Fp8KVCacheDataTypeE2ELb1EEEvPT_PKS3_PKT0_S9_ifPKiSB_iPKfiiiSD_SD_iiiii)
        /*0228*/ 	.short	0x0380
        /*022a*/ 	.short	0x007c


	//----- nvinfo : EIATTR_SW_WAR
	.align		4
.L_5803:
        /*022c*/ 	.byte	0x04, 0x36
        /*022e*/ 	.short	(.L_5805 - .L_5804)
.L_5804:
        /*0230*/ 	.word	0x00000008
.L_5805:


//--------------------- .nv.info._ZN4vllm25paged_attention_v1_kernelI13__nv_bfloat16hLi112ELi8ELi128ELNS_18Fp8KVCacheDataTypeE2ELb1EEEvPT_PKS3_PKT0_S9_ifPKiSB_iPKfiiiSD_SD_iiiii --------------------------
	.section	.nv.info._ZN4vllm25paged_attention_v1_kernelI13__nv_bfloat16hLi112ELi8ELi128ELNS_18Fp8KVCacheDataTypeE2ELb1EEEvPT_PKS3_PKT0_S9_ifPKiSB_iPKfiiiSD_SD_iiiii,"",@"SHT_CUDA_INFO"
	.sectionflags	@""
	.align	4


	//----- nvinfo : EIATTR_CUDA_API_VERSION
	.align		4
        /*0000*/ 	.byte	0x04, 0x37
        /*0002*/ 	.short	(.L_5807 - .L_5806)
.L_5806:
        /*0004*/ 	.word	0x00000082


	//----- nvinfo : EIATTR_KPARAM_INFO
	.align		4
.L_5807:
        /*0008*/ 	.byte	0x04, 0x17
        /*000a*/ 	.short	(.L_5809 - .L_5808)
.L_5808:
        /*000c*/ 	.word	0x00000000
        /*0010*/ 	.short	0x0013
        /*0012*/ 	.short	0x0078
        /*0014*/ 	.byte	0x00, 0xf0, 0x11, 0x00


	//----- nvinfo : EIATTR_KPARAM_INFO
	.align		4
.L_5809:
        /*0018*/ 	.byte	0x04, 0x17
        /*001a*/ 	.short	(.L_5811 - .L_5810)
.L_5810:
        /*001c*/ 	.word	0x00000000
        /*0020*/ 	.short	0x0012
        /*0022*/ 	.short	0x0074
        /*0024*/ 	.byte	0x00, 0xf0, 0x11, 0x00


	//----- nvinfo : EIATTR_KPARAM_INFO
	.align		4
.L_5811:
        /*0028*/ 	.byte	0x04, 0x17
        /*002a*/ 	.short	(.L_5813 - .L_5812)
.L_5812:
        /*002c*/ 	.word	0x00000000
        /*0030*/ 	.short	0x0011
        /*0032*/ 	.short	0x0070
        /*0034*/ 	.byte	0x00, 0xf0, 0x11, 0x00


	//----- nvinfo : EIATTR_KPARAM_INFO
	.align		4
.L_5813:
        /*0038*/ 	.byte	0x04, 0x17
        /*003a*/ 	.short	(.L_5815 - .L_5814)
.L_5814:
        /*003c*/ 	.word	0x00000000
        /*0040*/ 	.short	0x0010
        /*0042*/ 	.short	0x006c
        /*0044*/ 	.byte	0x00, 0xf0, 0x11, 0x00


	//----- nvinfo : EIATTR_KPARAM_INFO
	.align		4
.L_5815:
        /*0048*/ 	.byte	0x04, 0x17
        /*004a*/ 	.short	(.L_5817 - .L_5816)
.L_5816:
        /*004c*/ 	.word	0x00000000
        /*0050*/ 	.short	0x000f
        /*0052*/ 	.short	0x0068
        /*0054*/ 	.byte	0x00, 0xf0, 0x11, 0x00


	//----- nvinfo : EIATTR_KPARAM_INFO
	.align		4
.L_5817:
        /*0058*/ 	.byte	0x04, 0x17
        /*005a*/ 	.short	(.L_5819 - .L_5818)
.L_5818:
        /*005c*/ 	.word	0x00000000
        /*0060*/ 	.short	0x000e
        /*0062*/ 	.short	0x0060
        /*0064*/ 	.byte	0x00, 0xf5, 0x21, 0x00


	//----- nvinfo : EIATTR_KPARAM_INFO
	.align		4
.L_5819:
        /*0068*/ 	.byte	0x04, 0x17
        /*006a*/ 	.short	(.L_5821 - .L_5820)
.L_5820:
        /*006c*/ 	.word	0x00000000
        /*0070*/ 	.short	0x000d
        /*0072*/ 	.short	0x0058
        /*0074*/ 	.byte	0x00, 0xf5, 0x21, 0x00


	//----- nvinfo : EIATTR_KPARAM_INFO
	.align		4
.L_5821:
        /*0078*/ 	.byte	0x04, 0x17
        /*007a*/ 	.short	(.L_5823 - .L_5822)
.L_5822:
        /*007c*/ 	.word	0x00000000
        /*0080*/ 	.short	0x000c
        /*0082*/ 	.short	0x0050
        /*0084*/ 	.byte	0x00, 0xf0, 0x11, 0x00


	//----- nvinfo : EIATTR_KPARAM_INFO
	.align		4
.L_5823:
        /*0088*/ 	.byte	0x04, 0x17
        /*008a*/ 	.short	(.L_5825 - .L_5824)
.L_5824:
        /*008c*/ 	.word	0x00000000
        /*0090*/ 	.short	0x000b
        /*0092*/ 	.short	0x004c
        /*0094*/ 	.byte	0x00, 0xf0, 0x11, 0x00


	//----- nvinfo : EIATTR_KPARAM_INFO
	.align		4
.L_5825:
        /*0098*/ 	.byte	0x04, 0x17
        /*009a*/ 	.short	(.L_5827 - .L_5826)
.L_5826:
        /*009c*/ 	.word	0x00000000
        /*00a0*/ 	.short	0x000a
        /*00a2*/ 	.short	0x0048
        /*00a4*/ 	.byte	0x00, 0xf0, 0x11, 0x00


	//----- nvinfo : EIATTR_KPARAM_INFO
	.align		4
.L_5827:
        /*00a8*/ 	.byte	0x04, 0x17
        /*00aa*/ 	.short	(.L_5829 - .L_5828)
.L_5828:
        /*00ac*/ 	.word	0x00000000
        /*00b0*/ 	.short	0x0009
        /*00b2*/ 	.short	0x0040
        /*00b4*/ 	.byte	0x00, 0xf5, 0x21, 0x00


	//----- nvinfo : EIATTR_KPARAM_INFO
	.align		4
.L_5829:
        /*00b8*/ 	.byte	0x04, 0x17
        /*00ba*/ 	.short	(.L_5831 - .L_5830)
.L_5830:
        /*00bc*/ 	.word	0x00000000
        /*00c0*/ 	.short	0x0008
        /*00c2*/ 	.short	0x0038
        /*00c4*/ 	.byte	0x00, 0xf0, 0x11, 0x00


	//----- nvinfo : EIATTR_KPARAM_INFO
	.align		4
.L_5831:
        /*00c8*/ 	.byte	0x04, 0x17
        /*00ca*/ 	.short	(.L_5833 - .L_5832)
.L_5832:
        /*00cc*/ 	.word	0x00000000
        /*00d0*/ 	.short	0x0007
        /*00d2*/ 	.short	0x0030
        /*00d4*/ 	.byte	0x00, 0xf5, 0x21, 0x00


	//----- nvinfo : EIATTR_KPARAM_INFO
	.align		4
.L_5833:
        /*00d8*/ 	.byte	0x04, 0x17
        /*00da*/ 	.short	(.L_5835 - .L_5834)
.L_5834:
        /*00dc*/ 	.word	0x00000000
        /*00e0*/ 	.short	0x0006
        /*00e2*/ 	.short	0x0028
        /*00e4*/ 	.byte	0x00, 0xf5, 0x21, 0x00


	//----- nvinfo : EIATTR_KPARAM_INFO
	.align		4
.L_5835:
        /*00e8*/ 	.byte	0x04, 0x17
        /*00ea*/ 	.short	(.L_5837 - .L_5836)
.L_5836:
        /*00ec*/ 	.word	0x00000000
        /*00f0*/ 	.short	0x0005
        /*00f2*/ 	.short	0x0024
        /*00f4*/ 	.byte	0x00, 0xf0, 0x11, 0x00


	//----- nvinfo : EIATTR_KPARAM_INFO
	.align		4
.L_5837:
        /*00f8*/ 	.byte	0x04, 0x17
        /*00fa*/ 	.short	(.L_5839 - .L_5838)
.L_5838:
        /*00fc*/ 	.word	0x00000000
        /*0100*/ 	.short	0x0004
        /*0102*/ 	.short	0x0020
        /*0104*/ 	.byte	0x00, 0xf0, 0x11, 0x00


	//----- nvinfo : EIATTR_KPARAM_INFO
	.align		4
.L_5839:
        /*0108*/ 	.byte	0x04, 0x17
        /*010a*/ 	.short	(.L_5841 - .L_5840)
.L_5840:
        /*010c*/ 	.word	0x00000000
        /*0110*/ 	.short	0x0003
        /*0112*/ 	.short	0x0018
        /*0114*/ 	.byte	0x00, 0xf5, 0x21, 0x00


	//----- nvinfo : EIATTR_KPARAM_INFO
	.align		4
.L_5841:
        /*0118*/ 	.byte	0x04, 0x17
        /*011a*/ 	.short	(.L_5843 - .L_5842)
.L_5842:
        /*011c*/ 	.word	0x00000000
        /*0120*/ 	.short	0x0002
        /*0122*/ 	.short	0x0010
        /*0124*/ 	.byte	0x00, 0xf5, 0x21, 0x00


	//----- nvinfo : EIATTR_KPARAM_INFO
	.align		4
.L_5843:
        /*0128*/ 	.byte	0x04, 0x17
        /*012a*/ 	.short	(.L_5845 - .L_5844)
.L_5844:
        /*012c*/ 	.word	0x00000000
        /*0130*/ 	.short	0x0001
        /*0132*/ 	.short	0x0008
        /*0134*/ 	.byte	0x00, 0xf5, 0x21, 0x00


	//----- nvinfo : EIATTR_KPARAM_INFO
	.align		4
.L_5845:
        /*0138*/ 	.byte	0x04, 0x17
        /*013a*/ 	.short	(.L_5847 - .L_5846)
.L_5846:
        /*013c*/ 	.word	0x00000000
        /*0140*/ 	.short	0x0000
        /*0142*/ 	.short	0x0000
        /*0144*/ 	.byte	0x00, 0xf5, 0x21, 0x00


	//----- nvinfo : EIATTR_SPARSE_MMA_MASK
	.align		4
.L_5847:
        /*0148*/ 	.byte	0x03, 0x50
        /*014a*/ 	.short	0x0000


	//----- nvinfo : EIATTR_MAXREG_COUNT
	.align		4
        /*014c*/ 	.byte	0x03, 0x1b
        /*014e*/ 	.short	0x00ff


	//----- nvinfo : EIATTR_NUM_BARRIERS
	.align		4
        /*0150*/ 	.byte	0x02, 0x4c
        /*0152*/ 	.byte	0x01
	.zero		1


	//----- nvinfo : EIATTR_EXTERNS
	.align		4
        /*0154*/ 	.byte	0x04, 0x0f
        /*0156*/ 	.short	(.L_5849 - .L_5848)


	//   ....[0]....
	.align		4
.L_5848:
        /*0158*/ 	.word	index@(__assertfail)


	//----- nvinfo : EIATTR_MERCURY_ISA_VERSION
	.align		4
.L_5849:
        /*015c*/ 	.byte	0x03, 0x5f
        /*015e*/ 	.short	0x0101


	//----- nvinfo : EIATTR_COOP_GROUP_MASK_REGIDS
	.align		4
        /*0160*/ 	.byte	0x04, 0x29
        /*0162*/ 	.short	(.L_5851 - .L_5850)


	//   ....[0]....
.L_5850:
        /*0164*/ 	.word	0xffffffff


	//   ....[1]....
        /*0168*/ 	.word	0xffffffff


	//   ....[2]....
        /*016c*/ 	.word	0xffffffff


	//   ....[3]....
        /*0170*/ 	.word	0xffffffff


	//   ....[4]....
        /*0174*/ 	.word	0xffffffff


	//   ....[5]....
        /*0178*/ 	.word	0xffffffff


	//   ....[6]....
        /*017c*/ 	.word	0xffffffff


	//   ....[7]....
        /*0180*/ 	.word	0xffffffff


	//   ....[8]....
        /*0184*/ 	.word	0xffffffff


	//   ....[9]....
        /*0188*/ 	.word	0xffffffff


	//   ....[10]....
        /*018c*/ 	.word	0xffffffff


	//   ....[11]....
        /*0190*/ 	.word	0xffffffff


	//   ....[12]....
        /*0194*/ 	.word	0xffffffff


	//   ....[13]....
        /*0198*/ 	.word	0xffffffff


	//   ....[14]....
        /*019c*/ 	.word	0x0500000f


	//   ....[15]....
        /*01a0*/ 	.word	0x0500000f


	//   ....[16]....
        /*01a4*/ 	.word	0x0500000f


	//----- nvinfo : EIATTR_COOP_GROUP_INSTR_OFFSETS
	.align		4
.L_5851:
        /*01a8*/ 	.byte	0x04, 0x28
        /*01aa*/ 	.short	(.L_5853 - .L_5852)


	//   ....[0]....
.L_5852:
        /*01ac*/ 	.word	0x00000b70


	//   ....[1]....
        /*01b0*/ 	.word	0x00000b90


	//   ....[2]....
        /*01b4*/ 	.word	0x00000bb0


	//   ....[3]....
        /*01b8*/ 	.word	0x00000cb0


	//   ....[4]....
        /*01bc*/ 	.word	0x00000cd0


	//   ....[5]....
        /*01c0*/ 	.word	0x00000d00


	//   ....[6]....
        /*01c4*/ 	.word	0x00001b40


	//   ....[7]....
        /*01c8*/ 	.word	0x00001b70


	//   ....[8]....
        /*01cc*/ 	.word	0x00001b90


	//   ....[9]....
        /*01d0*/ 	.word	0x00001bb0


	//   ....[10]....
        /*01d4*/ 	.word	0x00001bd0


	//   ....[11]....
        /*01d8*/ 	.word	0x00001c20


	//   ....[12]....
        /*01dc*/ 	.word	0x00001c40


	//   ....[13]....
        /*01e0*/ 	.word	0x00001c60


	//   ....[14]....
        /*01e4*/ 	.word	0x00003150


	//   ....[15]....
        /*01e8*/ 	.word	0x000031b0


	//   ....[16]....
        /*01ec*/ 	.word	0x00003210


	//----- nvinfo : EIATTR_VRC_CTA_INIT_COUNT
	.align		4
.L_5853:
        /*01f0*/ 	.byte	0x02, 0x4a
	.zero		1
	.zero		1


	//----- nvinfo : EIATTR_SYSCALL_OFFSETS
	.align		4
        /*01f4*/ 	.byte	0x04, 0x46
        /*01f6*/ 	.short	(.L_5855 - .L_5854)


	//   ....[0]....
.L_5854:
        /*01f8*/ 	.word	0x00002a40


	//   ....[1]....
        /*01fc*/ 	.word	0x000030f0


	//----- nvinfo : EIATTR_EXIT_INSTR_OFFSETS
	.align		4
.L_5855:
        /*0200*/ 	.byte	0x04, 0x1c
        /*0202*/ 	.short	(.L_5857 - .L_5856)


	//   ....[0]....
.L_5856:
        /*0204*/ 	.word	0x00002e80


	//   ....[1]....
        /*0208*/ 	.word	0x00002fc0


	//   ....[2]....
        /*020c*/ 	.word	0x00002ff0


	//   ....[3]....
        /*0210*/ 	.word	0x00003100


	//----- nvinfo : EIATTR_CRS_STACK_SIZE
	.align		4
.L_5857:
        /*0214*/ 	.byte	0x04, 0x1e
        /*0216*/ 	.short	(.L_5859 - .L_5858)
.L_5858:
        /*0218*/ 	.word	0x00000000


	//----- nvinfo : EIATTR_CBANK_PARAM_SIZE
	.align		4
.L_5859:
        /*021c*/ 	.byte	0x03, 0x19
        /*021e*/ 	.short	0x007c


	//----- nvinfo : EIATTR_PARAM_CBANK
	.align		4
        /*0220*/ 	.byte	0x04, 0x0a
        /*0222*/ 	.short	(.L_5861 - .L_5860)
	.align		4
.L_5860:
        /*0224*/ 	.word	index@(.nv.constant0._ZN4vllm25paged_attention_v1_kernelI13__nv_bfloat16hLi112ELi8ELi128ELNS_18Fp8KVCacheDataTypeE2ELb1EEEvPT_PKS3_PKT0_S9_ifPKiSB_iPKfiiiSD_SD_iiiii)
        /*0228*/ 	.short	0x0380
        /*022a*/ 	.short	0x007c


	//----- nvinfo : EIATTR_SW_WAR
	.align		4
.L_5861:
        /*022c*/ 	.byte	0x04, 0x36
        /*022e*/ 	.short	(.L_5863 - .L_5862)
.L_5862:
        /*0230*/ 	.word	0x00000008
.L_5863:


//--------------------- .nv.info._ZN4vllm25paged_attention_v1_kernelI13__nv_bfloat16hLi96ELi8ELi128ELNS_18Fp8KVCacheDataTypeE2ELb1EEEvPT_PKS3_PKT0_S9_ifPKiSB_iPKfiiiSD_SD_iiiii --------------------------
	.section	.nv.info._ZN4vllm25paged_attention_v1_kernelI13__nv_bfloat16hLi96ELi8ELi128ELNS_18Fp8KVCacheDataTypeE2ELb1EEEvPT_PKS3_PKT0_S9_ifPKiSB_iPKfiiiSD_SD_iiiii,"",@"SHT_CUDA_INFO"
	.sectionflags	@""
	.align	4


	//----- nvinfo : EIATTR_CUDA_API_VERSION
	.align		4
        /*0000*/ 	.byte	0x04, 0x37
        /*0002*/ 	.short	(.L_5865 - .L_5864)
.L_5864:
        /*0004*/ 	.word	0x00000082


	//----- nvinfo : EIATTR_KPARAM_INFO
	.align		4
.L_5865:
        /*0008*/ 	.byte	0x04, 0x17
        /*000a*/ 	.short	(.L_5867 - .L_5866)
.L_5866:
        /*000c*/ 	.word	0x00000000
        /*0010*/ 	.short	0x0013
        /*0012*/ 	.short	0x0078
        /*0014*/ 	.byte	0x00, 0xf0, 0x11, 0x00


	//----- nvinfo : EIATTR_KPARAM_INFO
	.align		4
.L_5867:
        /*0018*/ 	.byte	0x04, 0x17
        /*001a*/ 	.short	(.L_5869 - .L_5868)
.L_5868:
        /*001c*/ 	.word	0x00000000
        /*0020*/ 	.short	0x0012
        /*0022*/ 	.short	0x0074
        /*0024*/ 	.byte	0x00, 0xf0, 0x11, 0x00


	//----- nvinfo : EIATTR_KPARAM_INFO
	.align		4
.L_5869:
        /*0028*/ 	.byte	0x04, 0x17
        /*002a*/ 	.short	(.L_5871 - .L_5870)
.L_5870:
        /*002c*/ 	.word	0x00000000
        /*0030*/ 	.short	0x0011
        /*0032*/ 	.short	0x0070
        /*0034*/ 	.byte	0x00, 0xf0, 0x11, 0x00


	//----- nvinfo : EIATTR_KPARAM_INFO
	.align		4
.L_5871:
        /*0038*/ 	.byte	0x04, 0x17
        /*003a*/ 	.short	(.L_5873 - .L_5872)
.L_5872:
        /*003c*/ 	.word	0x00000000
        /*0040*/ 	.short	0x0010
        /*0042*/ 	.short	0x006c
        /*0044*/ 	.byte	0x00, 0xf0, 0x11, 0x00


	//----- nvinfo : EIATTR_KPARAM_INFO
	.align		4
.L_5873:
        /*0048*/ 	.byte	0x04, 0x17
        /*004a*/ 	.short	(.L_5875 - .L_5874)
.L_5874:
        /*004c*/ 	.word	0x00000000
        /*0050*/ 	.short	0x000f
        /*0052*/ 	.short	0x0068
        /*0054*/ 	.byte	0x00, 0xf0, 0x11, 0x00


	//----- nvinfo : EIATTR_KPARAM_INFO
	.align		4
.L_5875:
        /*0058*/ 	.byte	0x04, 0x17
        /*005a*/ 	.short	(.L_5877 - .L_5876)
.L_5876:
        /*005c*/ 	.word	0x00000000
        /*0060*/ 	.short	0x000e
        /*0062*/ 	.short	0x0060
        /*0064*/ 	.byte	0x00, 0xf5, 0x21, 0x00


	//----- nvinfo : EIATTR_KPARAM_INFO
	.align		4
.L_5877:
        /*0068*/ 	.byte	0x04, 0x17
        /*006a*/ 	.short	(.L_5879 - .L_5878)
.L_5878:
        /*006c*/ 	.word	0x00000000
        /*0070*/ 	.short	0x000d
        /*0072*/ 	.short	0x0058
        /*0074*/ 	.byte	0x00, 0xf5, 0x21, 0x00


	//----- nvinfo : EIATTR_KPARAM_INFO
	.align		4
.L_5879:
        /*0078*/ 	.byte	0x04, 0x17
        /*007a*/ 	.short	(.L_5881 - .L_5880)
.L_5880:
        /*007c*/ 	.word	0x00000000
        /*0080*/ 	.short	0x000c
        /*0082*/ 	.short	0x0050
        /*0084*/ 	.byte	0x00, 0xf0, 0x11, 0x00


	//----- nvinfo : EIATTR_KPARAM_INFO
	.align		4
.L_5881:
        /*0088*/ 	.byte	0x04, 0x17
        /*008a*/ 	.short	(.L_5883 - .L_5882)
.L_5882:
        /*008c*/ 	.word	0x00000000
        /*0090*/ 	.short	0x000b
        /*0092*/ 	.short	0x004c
        /*0094*/ 	.byte	0x00, 0xf0, 0x11, 0x00


	//----- nvinfo : EIATTR_KPARAM_INFO
	.align		4
.L_5883:
        /*0098*/ 	.byte	0x04, 0x17
        /*009a*/ 	.short	(.L_5885 - .L_5884)
.L_5884:
        /*009c*/ 	.word	0x00000000
        /*00a0*/ 	.short	0x000a
        /*00a2*/ 	.short	0x0048
        /*00a4*/ 	.byte	0x00, 0xf0, 0x11, 0x00


	//----- nvinfo : EIATTR_KPARAM_INFO
	.align		4
.L_5885:
        /*00a8*/ 	.byte	0x04, 0x17
        /*00aa*/ 	.short	(.L_5887 - .L_5886)
.L_5886:
        /*00ac*/ 	.word	0x00000000
        /*00b0*/ 	.short	0x0009
        /*00b2*/ 	.short	0x0040
        /*00b4*/ 	.byte	0x00, 0xf5, 0x21, 0x00


	//----- nvinfo : EIATTR_KPARAM_INFO
	.align		4
.L_5887:
        /*00b8*/ 	.byte	0x04, 0x17
        /*00ba*/ 	.short	(.L_5889 - .L_5888)
.L_5888:
        /*00bc*/ 	.word	0x00000000
        /*00c0*/ 	.short	0x0008
        /*00c2*/ 	.short	0x0038
        /*00c4*/ 	.byte	0x00, 0xf0, 0x11, 0x00


	//----- nvinfo : EIATTR_KPARAM_INFO
	.align		4
.L_5889:
        /*00c8*/ 	.byte	0x04, 0x17
        /*00ca*/ 	.short	(.L_5891 - .L_5890)
.L_5890:
        /*00cc*/ 	.word	0x00000000
        /*00d0*/ 	.short	0x0007
        /*00d2*/ 	.short	0x0030
        /*00d4*/ 	.byte	0x00, 0xf5, 0x21, 0x00


	//----- nvinfo : EIATTR_KPARAM_INFO
	.align		4
.L_5891:
        /*00d8*/ 	.byte	0x04, 0x17
        /*00da*/ 	.short	(.L_5893 - .L_5892)
.L_5892:
        /*00dc*/ 	.word	0x00000000
        /*00e0*/ 	.short	0x0006
        /*00e2*/ 	.short	0x0028
        /*00e4*/ 	.byte	0x00, 0xf5, 0x21, 0x00


	//----- nvinfo : EIATTR_KPARAM_INFO
	.align		4
.L_5893:
        /*00e8*/ 	.byte	0x04, 0x17
        /*00ea*/ 	.short	(.L_5895 - .L_5894)
.L_5894:
        /*00ec*/ 	.word	0x00000000
        /*00f0*/ 	.short	0x0005
        /*00f2*/ 	.short	0x0024
        /*00f4*/ 	.byte	0x00, 0xf0, 0x11, 0x00


	//----- nvinfo : EIATTR_KPARAM_INFO
	.align		4
.L_5895:
        /*00f8*/ 	.byte	0x04, 0x17
        /*00fa*/ 	.short	(.L_5897 - .L_5896)
.L_5896:
        /*00fc*/ 	.word	0x00000000
        /*0100*/ 	.short	0x0004
        /*0102*/ 	.short	0x0020
        /*0104*/ 	.byte	0x00, 0xf0, 0x11, 0x00


	//----- nvinfo : EIATTR_KPARAM_INFO
	.align		4
.L_5897:
        /*0108*/ 	.byte	0x04, 0x17
        /*010a*/ 	.short	(.L_5899 - .L_5898)
.L_5898:
        /*010c*/ 	.word	0x00000000
        /*0110*/ 	.short	0x0003
        /*0112*/ 	.short	0x0018
        /*0114*/ 	.byte	0x00, 0xf5, 0x21, 0x00


	//----- nvinfo : EIATTR_KPARAM_INFO
	.align		4
.L_5899:
        /*0118*/ 	.byte	0x04, 0x17
        /*011a*/ 	.short	(.L_5901 - .L_5900)
.L_5900:
        /*011c*/ 	.word	0x00000000
        /*0120*/ 	.short	0x0002
        /*0122*/ 	.short	0x0010
        /*0124*/ 	.byte	0x00, 0xf5, 0x21, 0x00


	//----- nvinfo : EIATTR_KPARAM_INFO
	.align		4
.L_5901:
        /*0128*/ 	.byte	0x04, 0x17
        /*012a*/ 	.short	(.L_5903 - .L_5902)
.L_5902:
        /*012c*/ 	.word	0x00000000
        /*0130*/ 	.short	0x0001
        /*0132*/ 	.short	0x0008
        /*0134*/ 	.byte	0x00, 0xf5, 0x21, 0x00


	//----- nvinfo : EIATTR_KPARAM_INFO
	.align		4
.L_5903:
        /*0138*/ 	.byte	0x04, 0x17
        /*013a*/ 	.short	(.L_5905 - .L_5904)
.L_5904:
        /*013c*/ 	.word	0x00000000
        /*0140*/ 	.short	0x0000
        /*0142*/ 	.short	0x0000
        /*0144*/ 	.byte	0x00, 0xf5, 0x21, 0x00


	//----- nvinfo : EIATTR_SPARSE_MMA_MASK
	.align		4
.L_5905:
        /*0148*/ 	.byte	0x03, 0x50
        /*014a*/ 	.short	0x0000


	//----- nvinfo : EIATTR_MAXREG_COUNT
	.align		4
        /*014c*/ 	.byte	0x03, 0x1b
        /*014e*/ 	.short	0x00ff


	//----- nvinfo : EIATTR_NUM_BARRIERS
	.align		4
        /*0150*/ 	.byte	0x02, 0x4c
        /*0152*/ 	.byte	0x01
	.zero		1


	//----- nvinfo : EIATTR_EXTERNS
	.align		4
        /*0154*/ 	.byte	0x04, 0x0f
        /*0156*/ 	.short	(.L_5907 - .L_5906)


	//   ....[0]....
	.align		4
.L_5906:
        /*0158*/ 	.word	index@(__assertfail)


	//----- nvinfo : EIATTR_MERCURY_ISA_VERSION
	.align		4
.L_5907:
        /*015c*/ 	.byte	0x03, 0x5f
        /*015e*/ 	.short	0x0101


	//----- nvinfo : EIATTR_COOP_GROUP_MASK_REGIDS
	.align		4
        /*0160*/ 	.byte	0x04, 0x29
        /*0162*/ 	.short	(.L_5909 - .L_5908)


	//   ....[0]....
.L_5908:
        /*0164*/ 	.word	0xffffffff


	//   ....[1]....
        /*0168*/ 	.word	0xffffffff


	//   ....[2]....
        /*016c*/ 	.word	0xffffffff


	//   ....[3]....
        /*0170*/ 	.word	0xffffffff


	//   ....[4]....
        /*0174*/ 	.word	0xffffffff


	//   ....[5]....
        /*0178*/ 	.word	0xffffffff


	//   ....[6]....
        /*017c*/ 	.word	0xffffffff


	//   ....[7]....
        /*0180*/ 	.word	0xffffffff


	//   ....[8]....
        /*0184*/ 	.word	0xffffffff


	//   ....[9]....
        /*0188*/ 	.word	0xffffffff


	//   ....[10]....
        /*018c*/ 	.word	0xffffffff


	//   ....[11]....
        /*0190*/ 	.word	0xffffffff


	//   ....[12]....
        /*0194*/ 	.word	0xffffffff


	//   ....[13]....
        /*0198*/ 	.word	0xffffffff


	//   ....[14]....
        /*019c*/ 	.word	0x0500000f


	//   ....[15]....
        /*01a0*/ 	.word	0x0500000f


	//   ....[16]....
        /*01a4*/ 	.word	0x0500000f


	//----- nvinfo : EIATTR_COOP_GROUP_INSTR_OFFSETS
	.align		4
.L_5909:
        /*01a8*/ 	.byte	0x04, 0x28
        /*01aa*/ 	.short	(.L_5911 - .L_5910)


	//   ....[0]....
.L_5910:
        /*01ac*/ 	.word	0x00000b30


	//   ....[1]....
        /*01b0*/ 	.word	0x00000b50


	//   ....[2]....
        /*01b4*/ 	.word	0x00000b70


	//   ....[3]....
        /*01b8*/ 	.word	0x00000c70


	//   ....[4]....
        /*01bc*/ 	.word	0x00000c90


	//   ....[5]....
        /*01c0*/ 	.word	0x00000cc0


	//   ....[6]....
        /*01c4*/ 	.word	0x00001b00


	//   ....[7]....
        /*01c8*/ 	.word	0x00001b30


	//   ....[8]....
        /*01cc*/ 	.word	0x00001b50


	//   ....[9]....
        /*01d0*/ 	.word	0x00001b70


	//   ....[10]....
        /*01d4*/ 	.word	0x00001b90


	//   ....[11]....
        /*01d8*/ 	.word	0x00001be0


	//   ....[12]....
        /*01dc*/ 	.word	0x00001c00


	//   ....[13]....
        /*01e0*/ 	.word	0x00001c20


	//   ....[14]....
        /*01e4*/ 	.word	0x00002f80


	//   ....[15]....
        /*01e8*/ 	.word	0x00002fe0


	//   ....[16]....
        /*01ec*/ 	.word	0x00003040


	//----- nvinfo : EIATTR_VRC_CTA_INIT_COUNT
	.align		4
.L_5911:
        /*01f0*/ 	.byte	0x02, 0x4a
	.zero		1
	.zero		1


	//----- nvinfo : EIATTR_SYSCALL_OFFSETS
	.align		4
        /*01f4*/ 	.byte	0x04, 0x46
        /*01f6*/ 	.short	(.L_5913 - .L_5912)


	//   ....[0]....
.L_5912:
        /*01f8*/ 	.word	0x00002a00


	//   ....[1]....
        /*01fc*/ 	.word	0x00002f20


	//----- nvinfo : EIATTR_EXIT_INSTR_OFFSETS
	.align		4
.L_5913:
        /*0200*/ 	.byte	0x04, 0x1c
        /*0202*/ 	.short	(.L_5915 - .L_5914)


	//   ....[0]....
.L_5914:
        /*0204*/ 	.word	0x00002ca0


	//   ....[1]....
        /*0208*/ 	.word	0x00002e20


	//   ....[2]....
        /*020c*/ 	.word	0x00002f30


	//----- nvinfo : EIATTR_CRS_STACK_SIZE
	.align		4
.L_5915:
        /*0210*/ 	.byte	0x04, 0x1e
        /*0212*/ 	.short	(.L_5917 - .L_5916)
.L_5916:
        /*0214*/ 	.word	0x00000000


	//----- nvinfo : EIATTR_CBANK_PARAM_SIZE
	.align		4
.L_5917:
        /*0218*/ 	.byte	0x03, 0x19
        /*021a*/ 	.short	0x007c


	//----- nvinfo : EIATTR_PARAM_CBANK
	.align		4
        /*021c*/ 	.byte	0x04, 0x0a
        /*021e*/ 	.short	(.L_5919 - .L_5918)
	.align		4
.L_5918:
        /*0220*/ 	.word	index@(.nv.constant0._ZN4vllm25paged_attention_v1_kernelI13__nv_bfloat16hLi96ELi8ELi128ELNS_18Fp8KVCacheDataTypeE2ELb1EEEvPT_PKS3_PKT0_S9_ifPKiSB_iPKfiiiSD_SD_iiiii)
        /*0224*/ 	.short	0x0380
        /*0226*/ 	.short	0x007c


	//----- nvinfo : EIATTR_SW_WAR
	.align		4
.L_5919:
        /*0228*/ 	.byte	0x04, 0x36
        /*022a*/ 	.short	(.L_5921 - .L_5920)
.L_5920:
        /*022c*/ 	.word	0x00000008
.L_5921:


//--------------------- .nv.info._ZN4vllm25paged_attention_v1_kernelI13__nv_bfloat16hLi80ELi8ELi128ELNS_18Fp8KVCacheDataTypeE2ELb1EEEvPT_PKS3_PKT0_S9_ifPKiSB_iPKfiiiSD_SD_iiiii --------------------------
	.section	.nv.info._ZN4vllm25paged_attention_v1_kernelI13__nv_bfloat16hLi80ELi8ELi128ELNS_18Fp8KVCacheDataTypeE2ELb1EEEvPT_PKS3_PKT0_S9_ifPKiSB_iPKfiiiSD_SD_iiiii,"",@"SHT_CUDA_INFO"
	.sectionflags	@""
	.align	4


	//----- nvinfo : EIATTR_CUDA_API_VERSION
	.align		4
        /*0000*/ 	.byte	0x04, 0x37
        /*0002*/ 	.short	(.L_5923 - .L_5922)
.L_5922:
        /*0004*/ 	.word	0x00000082


	//----- nvinfo : EIATTR_KPARAM_INFO
	.align		4
.L_5923:
        /*0008*/ 	.byte	0x04, 0x17
        /*000a*/ 	.short	(.L_5925 - .L_5924)
.L_5924:
        /*000c*/ 	.word	0x00000000
        /*0010*/ 	.short	0x0013
        /*0012*/ 	.short	0x0078
        /*0014*/ 	.byte	0x00, 0xf0, 0x11, 0x00


	//----- nvinfo : EIATTR_KPARAM_INFO
	.align		4
.L_5925:
        /*0018*/ 	.byte	0x04, 0x17
        /*001a*/ 	.short	(.L_5927 - .L_5926)
.L_5926:
        /*001c*/ 	.word	0x00000000
        /*0020*/ 	.short	0x0012
        /*0022*/ 	.short	0x0074
        /*0024*/ 	.byte	0x00, 0xf0, 0x11, 0x00


	//----- nvinfo : EIATTR_KPARAM_INFO
	.align		4
.L_5927:
        /*0028*/ 	.byte	0x04, 0x17
        /*002a*/ 	.short	(.L_5929 - .L_5928)
.L_5928:
        /*002c*/ 	.word	0x00000000
        /*0030*/ 	.short	0x0011
        /*0032*/ 	.short	0x0070
        /*0034*/ 	.byte	0x00, 0xf0, 0x11, 0x00


	//----- nvinfo : EIATTR_KPARAM_INFO
	.align		4
.L_5929:
        /*0038*/ 	.byte	0x04, 0x17
        /*003a*/ 	.short	(.L_5931 - .L_5930)
.L_5930:
        /*003c*/ 	.word	0x00000000
        /*0040*/ 	.short	0x0010
        /*0042*/ 	.short	0x006c
        /*0044*/ 	.byte	0x00, 0xf0, 0x11, 0x00


	//----- nvinfo : EIATTR_KPARAM_INFO
	.align		4
.L_5931:
        /*0048*/ 	.byte	0x04, 0x17
        /*004a*/ 	.short	(.L_5933 - .L_5932)
.L_5932:
        /*004c*/ 	.word	0x00000000
        /*0050*/ 	.short	0x000f
        /*0052*/ 	.short	0x0068
        /*0054*/ 	.byte	0x00, 0xf0, 0x11, 0x00


	//----- nvinfo : EIATTR_KPARAM_INFO
	.align		4
.L_5933:
        /*0058*/ 	.byte	0x04, 0x17
        /*005a*/ 	.short	(.L_5935 - .L_5934)
.L_5934:
        /*005c*/ 	.word	0x00000000
        /*0060*/ 	.short	0x000e
        /*0062*/ 	.short	0x0060
        /*0064*/ 	.byte	0x00, 0xf5, 0x21, 0x00


	//----- nvinfo : EIATTR_KPARAM_INFO
	.align		4
.L_5935:
        /*0068*/ 	.byte	0x04, 0x17
        /*006a*/ 	.short	(.L_5937 - .L_5936)
.L_5936:
        /*006c*/ 	.word	0x00000000
        /*0070*/ 	.short	0x000d
        /*0072*/ 	.short	0x0058
        /*0074*/ 	.byte	0x00, 0xf5, 0x21, 0x00


	//----- nvinfo : EIATTR_KPARAM_INFO
	.align		4
.L_5937:
        /*0078*/ 	.byte	0x04, 0x17
        /*007a*/ 	.short	(.L_5939 - .L_5938)
.L_5938:
        /*007c*/ 	.word	0x00000000
        /*0080*/ 	.short	0x000c
        /*0082*/ 	.short	0x0050
        /*0084*/ 	.byte	0x00, 0xf0, 0x11, 0x00


	//----- nvinfo : EIATTR_KPARAM_INFO
	.align		4
.L_5939:
        /*0088*/ 	.byte	0x04, 0x17
        /*008a*/ 	.short	(.L_5941 - .L_5940)
.L_5940:
        /*008c*/ 	.word	0x00000000
        /*0090*/ 	.short	0x000b
        /*0092*/ 	.short	0x004c
        /*0094*/ 	.byte	0x00, 0xf0, 0x11, 0x00


	//----- nvinfo : EIATTR_KPARAM_INFO
	.align		4
.L_5941:
        /*0098*/ 	.byte	0x04, 0x17
        /*009a*/ 	.short	(.L_5943 - .L_5942)
.L_5942:
        /*009c*/ 	.word	0x00000000
        /*00a0*/ 	.short	0x000a
        /*00a2*/ 	.short	0x0048
        /*00a4*/ 	.byte	0x00, 0xf0, 0x11, 0x00


	//----- nvinfo : EIATTR_KPARAM_INFO
	.align		4
.L_5943:
        /*00a8*/ 	.byte	0x04, 0x17
        /*00aa*/ 	.short	(.L_5945 - .L_5944)
.L_5944:
        /*00ac*/ 	.word	0x00000000
        /*00b0*/ 	.short	0x0009
        /*00b2*/ 	.short	0x0040
        /*00b4*/ 	.byte	0x00, 0xf5, 0x21, 0x00


	//----- nvinfo : EIATTR_KPARAM_INFO
	.align		4
.L_5945:
        /*00b8*/ 	.byte	0x04, 0x17
        /*00ba*/ 	.short	(.L_5947 - .L_5946)
.L_5946:
        /*00bc*/ 	.word	0x00000000
        /*00c0*/ 	.short	0x0008
        /*00c2*/ 	.short	0x0038
        /*00c4*/ 	.byte	0x00, 0xf0, 0x11, 0x00


	//----- nvinfo : EIATTR_KPARAM_INFO
	.align		4
.L_5947:
        /*00c8*/ 	.byte	0x04, 0x17
        /*00ca*/ 	.short	(.L_5949 - .L_5948)
.L_5948:
        /*00cc*/ 	.word	0x00000000
        /*00d0*/ 	.short	0x0007
        /*00d2*/ 	.short	0x0030
        /*00d4*/ 	.byte	0x00, 0xf5, 0x21, 0x00


	//----- nvinfo : EIATTR_KPARAM_INFO
	.align		4
.L_5949:
        /*00d8*/ 	.byte	0x04, 0x17
        /*00da*/ 	.short	(.L_5951 - .L_5950)
.L_5950:
        /*00dc*/ 	.word	0x00000000
        /*00e0*/ 	.short	0x0006
        /*00e2*/ 	.short	0x0028
        /*00e4*/ 	.byte	0x00, 0xf5, 0x21, 0x00


	//----- nvinfo : EIATTR_KPARAM_INFO
	.align		4
.L_5951:
        /*00e8*/ 	.byte	0x04, 0x17
        /*00ea*/ 	.short	(.L_5953 - .L_5952)
.L_5952:
        /*00ec*/ 	.word	0x00000000
        /*00f0*/ 	.short	0x0005
        /*00f2*/ 	.short	0x0024
        /*00f4*/ 	.byte	0x00, 0xf0, 0x11, 0x00


	//----- nvinfo : EIATTR_KPARAM_INFO
	.align		4
.L_5953:
        /*00f8*/ 	.byte	0x04, 0x17
        /*00fa*/ 	.short	(.L_5955 - .L_5954)
.L_5954:
        /*00fc*/ 	.word	0x00000000
        /*0100*/ 	.short	0x0004
        /*0102*/ 	.short	0x0020
        /*0104*/ 	.byte	0x00, 0xf0, 0x11, 0x00


	//----- nvinfo : EIATTR_KPARAM_INFO
	.align		4
.L_5955:
        /*0108*/ 	.byte	0x04, 0x17
        /*010a*/ 	.short	(.L_5957 - .L_5956)
.L_5956:
        /*010c*/ 	.word	0x00000000
        /*0110*/ 	.short	0x0003
        /*0112*/ 	.short	0x0018
        /*0114*/ 	.byte	0x00, 0xf5, 0x21, 0x00


	//----- nvinfo : EIATTR_KPARAM_INFO
	.align		4
.L_5957:
        /*0118*/ 	.byte	0x04, 0x17
        /*011a*/ 	.short	(.L_5959 - .L_5958)
.L_5958:
        /*011c*/ 	.word	0x00000000
        /*0120*/ 	.short	0x0002
        /*0122*/ 	.short	0x0010
        /*0124*/ 	.byte	0x00, 0xf5, 0x21, 0x00


	//----- nvinfo : EIATTR_KPARAM_INFO
	.align		4
.L_5959:
        /*0128*/ 	.byte	0x04, 0x17
        /*012a*/ 	.short	(.L_5961 - .L_5960)
.L_5960:
        /*012c*/ 	.word	0x00000000
        /*0130*/ 	.short	0x0001
        /*0132*/ 	.short	0x0008
        /*0134*/ 	.byte	0x00, 0xf5, 0x21, 0x00


	//----- nvinfo : EIATTR_KPARAM_INFO
	.align		4
.L_5961:
        /*0138*/ 	.byte	0x04, 0x17
        /*013a*/ 	.short	(.L_5963 - .L_5962)
.L_5962:
        /*013c*/ 	.word	0x00000000
        /*0140*/ 	.short	0x0000
        /*0142*/ 	.short	0x0000
        /*0144*/ 	.byte	0x00, 0xf5, 0x21, 0x00


	//----- nvinfo : EIATTR_SPARSE_MMA_MASK
	.align		4
.L_5963:
        /*0148*/ 	.byte	0x03, 0x50
        /*014a*/ 	.short	0x0000


	//----- nvinfo : EIATTR_MAXREG_COUNT
	.align		4
        /*014c*/ 	.byte	0x03, 0x1b
        /*014e*/ 	.short	0x00ff


	//----- nvinfo : EIATTR_NUM_BARRIERS
	.align		4
        /*0150*/ 	.byte	0x02, 0x4c
        /*0152*/ 	.byte	0x01
	.zero		1


	//----- nvinfo : EIATTR_EXTERNS
	.align		4
        /*0154*/ 	.byte	0x04, 0x0f
        /*0156*/ 	.short	(.L_5965 - .L_5964)


	//   ....[0]....
	.align		4
.L_5964:
        /*0158*/ 	.word	index@(__assertfail)


	//----- nvinfo : EIATTR_MERCURY_ISA_VERSION
	.align		4
.L_5965:
        /*015c*/ 	.byte	0x03, 0x5f
        /*015e*/ 	.short	0x0101


	//----- nvinfo : EIATTR_COOP_GROUP_MASK_REGIDS
	.align		4
        /*0160*/ 	.byte	0x04, 0x29
        /*0162*/ 	.short	(.L_5967 - .L_5966)


	//   ....[0]....
.L_5966:
        /*0164*/ 	.word	0xffffffff


	//   ....[1]....
        /*0168*/ 	.word	0xffffffff


	//   ....[2]....
        /*016c*/ 	.word	0xffffffff


	//   ....[3]....
        /*0170*/ 	.word	0xffffffff


	//   ....[4]....
        /*0174*/ 	.word	0xffffffff


	//   ....[5]....
        /*0178*/ 	.word	0xffffffff


	//   ....[6]....
        /*017c*/ 	.word	0xffffffff


	//   ....[7]....
        /*0180*/ 	.word	0xffffffff


	//   ....[8]....
        /*0184*/ 	.word	0xffffffff


	//   ....[9]....
        /*0188*/ 	.word	0xffffffff


	//   ....[10]....
        /*018c*/ 	.word	0xffffffff


	//   ....[11]....
        /*0190*/ 	.word	0xffffffff


	//   ....[12]....
        /*0194*/ 	.word	0xffffffff


	//   ....[13]....
        /*0198*/ 	.word	0xffffffff


	//   ....[14]....
        /*019c*/ 	.word	0x0500000f


	//   ....[15]....
        /*01a0*/ 	.word	0x0500000f


	//   ....[16]....
        /*01a4*/ 	.word	0x0500000f


	//----- nvinfo : EIATTR_COOP_GROUP_INSTR_OFFSETS
	.align		4
.L_5967:
        /*01a8*/ 	.byte	0x04, 0x28
        /*01aa*/ 	.short	(.L_5969 - .L_5968)


	//   ....[0]....
.L_5968:
        /*01ac*/ 	.word	0x00000b70


	//   ....[1]....
        /*01b0*/ 	.word	0x00000b90


	//   ....[2]....
        /*01b4*/ 	.word	0x00000bb0


	//   ....[3]....
        /*01b8*/ 	.word	0x00000cb0


	//   ....[4]....
        /*01bc*/ 	.word	0x00000cd0


	//   ....[5]....
        /*01c0*/ 	.word	0x00000d00


	//   ....[6]....
        /*01c4*/ 	.word	0x00001b40


	//   ....[7]....
        /*01c8*/ 	.word	0x00001b70


	//   ....[8]....
        /*01cc*/ 	.word	0x00001b90


	//   ....[9]....
        /*01d0*/ 	.word	0x00001bb0


	//   ....[10]....
        /*01d4*/ 	.word	0x00001bd0


	//   ....[11]....
        /*01d8*/ 	.word	0x00001c20


	//   ....[12]....
        /*01dc*/ 	.word	0x00001c40


	//   ....[13]....
        /*01e0*/ 	.word	0x00001c60


	//   ....[14]....
        /*01e4*/ 	.word	0x000030c0


	//   ....[15]....
        /*01e8*/ 	.word	0x00003120


	//   ....[16]....
        /*01ec*/ 	.word	0x00003180


	//----- nvinfo : EIATTR_VRC_CTA_INIT_COUNT
	.align		4
.L_5969:
        /*01f0*/ 	.byte	0x02, 0x4a
	.zero		1
	.zero		1


	//----- nvinfo : EIATTR_SYSCALL_OFFSETS
	.align		4
        /*01f4*/ 	.byte	0x04, 0x46
        /*01f6*/ 	.short	(.L_5971 - .L_5970)


	//   ....[0]....
.L_5970:
        /*01f8*/ 	.word	0x00002a40


	//   ....[1]....
        /*01fc*/ 	.word	0x00003060


	//----- nvinfo : EIATTR_EXIT_INSTR_OFFSETS
	.align		4
.L_5971:
        /*0200*/ 	.byte	0x04, 0x1c
        /*0202*/ 	.short	(.L_5973 - .L_5972)


	//   ....[0]....
.L_5972:
        /*0204*/ 	.word	0x00002e10


	//   ....[1]....
        /*0208*/ 	.word	0x00002f30


	//   ....[2]....
        /*020c*/ 	.word	0x00002f60


	//   ....[3]....
        /*0210*/ 	.word	0x00003070


	//----- nvinfo : EIATTR_CRS_STACK_SIZE
	.align		4
.L_5973:
        /*0214*/ 	.byte	0x04, 0x1e
        /*0216*/ 	.short	(.L_5975 - .L_5974)
.L_5974:
        /*0218*/ 	.word	0x00000000


	//----- nvinfo : EIATTR_CBANK_PARAM_SIZE
	.align		4
.L_5975:
        /*021c*/ 	.byte	0x03, 0x19
        /*021e*/ 	.short	0x007c


	//----- nvinfo : EIATTR_PARAM_CBANK
	.align		4
        /*0220*/ 	.byte	0x04, 0x0a
        /*0222*/ 	.short	(.L_5977 - .L_5976)
	.align		4
.L_5976:
        /*0224*/ 	.word	index@(.nv.constant0._ZN4vllm25paged_attention_v1_kernelI13__nv_bfloat16hLi80ELi8ELi128ELNS_18Fp8KVCacheDataTypeE2ELb1EEEvPT_PKS3_PKT0_S9_ifPKiSB_iPKfiiiSD_SD_iiiii)
        /*0228*/ 	.short	0x0380
        /*022a*/ 	.short	0x007c


	//----- nvinfo : EIATTR_SW_WAR
	.align		4
.L_5977:
        /*022c*/ 	.byte	0x04, 0x36
        /*022e*/ 	.short	(.L_5979 - .L_5978)
.L_5978:
        /*0230*/ 	.word	0x00000008
.L_5979:


//--------------------- .nv.info._ZN4vllm25paged_attention_v1_kernelI13__nv_bfloat16hLi64ELi8ELi128ELNS_18Fp8KVCacheDataTypeE2ELb1EEEvPT_PKS3_PKT0_S9_ifPKiSB_iPKfiiiSD_SD_iiiii --------------------------
	.section	.nv.info._ZN4vllm25paged_attention_v1_kernelI13__nv_bfloat16hLi64ELi8ELi128ELNS_18Fp8KVCacheDataTypeE2ELb1EEEvPT_PKS3_PKT0_S9_ifPKiSB_iPKfiiiSD_SD_iiiii,"",@"SHT_CUDA_INFO"
	.sectionflags	@""
	.align	4


	//----- nvinfo : EIATTR_CUDA_API_VERSION
	.align		4
        /*0000*/ 	.byte	0x04, 0x37
        /*0002*/ 	.short	(.L_5981 - .L_5980)
.L_5980:
        /*0004*/ 	.word	0x00000082


	//----- nvinfo : EIATTR_KPARAM_INFO
	.align		4
.L_5981:
        /*0008*/ 	.byte	0x04, 0x17
        /*000a*/ 	.short	(.L_5983 - .L_5982)
.L_5982:
        /*000c*/ 	.word	0x00000000
        /*0010*/ 	.short	0x0013
        /*0012*/ 	.short	0x0078
        /*0014*/ 	.byte	0x00, 0xf0, 0x11, 0x00


	//----- nvinfo : EIATTR_KPARAM_INFO
	.align		4
.L_5983:
        /*0018*/ 	.byte	0x04, 0x17
        /*001a*/ 	.short	(.L_5985 - .L_5984)
.L_5984:
        /*001c*/ 	.word	0x00000000
        /*0020*/ 	.short	0x0012
        /*0022*/ 	.short	0x0074
        /*0024*/ 	.byte	0x00, 0xf0, 0x11, 0x00


	//----- nvinfo : EIATTR_KPARAM_INFO
	.align		4
.L_5985:
        /*0028*/ 	.byte	0x04, 0x17
        /*002a*/ 	.short	(.L_5987 - .L_5986)
.L_5986:
        /*002c*/ 	.word	0x00000000
        /*0030*/ 	.short	0x0011
        /*0032*/ 	.short	0x0070
        /*0034*/ 	.byte	0x00, 0xf0, 0x11, 0x00


	//----- nvinfo : EIATTR_KPARAM_INFO
	.align		4
.L_5987:
        /*0038*/ 	.byte	0x04, 0x17
        /*003a*/ 	.short	(.L_5989 - .L_5988)
.L_5988:
        /*003c*/ 	.word	0x00000000
        /*0040*/ 	.short	0x0010
        /*0042*/ 	.short	0x006c
        /*0044*/ 	.byte	0x00, 0xf0, 0x11, 0x00


	//----- nvinfo : EIATTR_KPARAM_INFO
	.align		4
.L_5989:
        /*0048*/ 	.byte	0x04, 0x17
        /*004a*/ 	.short	(.L_5991 - .L_5990)
.L_5990:
        /*004c*/ 	.word	0x00000000
        /*0050*/ 	.short	0x000f
        /*0052*/ 	.short	0x0068
        /*0054*/ 	.byte	0x00, 0xf0, 0x11, 0x00


	//----- nvinfo : EIATTR_KPARAM_INFO
	.align		4
.L_5991:
        /*0058*/ 	.byte	0x04, 0x17
        /*005a*/ 	.short	(.L_5993 - .L_5992)
.L_5992:
        /*005c*/ 	.word	0x00000000
        /*0060*/ 	.short	0x000e
        /*0062*/ 	.short	0x0060
        /*0064*/ 	.byte	0x00, 0xf5, 0x21, 0x00


	//----- nvinfo : EIATTR_KPARAM_INFO
	.align		4
.L_5993:
        /*0068*/ 	.byte	0x04, 0x17
        /*006a*/ 	.short	(.L_5995 - .L_5994)
.L_5994:
        /*006c*/ 	.word	0x00000000
        /*0070*/ 	.short	0x000d
        /*0072*/ 	.short	0x0058
        /*0074*/ 	.byte	0x00, 0xf5, 0x21, 0x00


	//----- nvinfo : EIATTR_KPARAM_INFO
	.align		4
.L_5995:
        /*0078*/ 	.byte	0x04, 0x17
        /*007a*/ 	.short	(.L_5997 - .L_5996)
.L_5996:
        /*007c*/ 	.word	0x00000000
        /*0080*/ 	.short	0x000c
        /*0082*/ 	.short	0x0050
        /*0084*/ 	.byte	0x00, 0xf0, 0x11, 0x00


	//----- nvinfo : EIATTR_KPARAM_INFO
	.align		4
.L_5997:
        /*0088*/ 	.byte	0x04, 0x17
        /*008a*/ 	.short	(.L_5999 - .L_5998)
.L_5998:
        /*008c*/ 	.word	0x00000000
        /*0090*/ 	.short	0x000b
        /*0092*/ 	.short	0x004c
        /*0094*/ 	.byte	0x00, 0xf0, 0x11, 0x00


	//----- nvinfo : EIATTR_KPARAM_INFO
	.align		4
.L_5999:
        /*0098*/ 	.byte	0x04, 0x17
        /*009a*/ 	.short	(.L_6001 - .L_6000)
.L_6000:
        /*009c*/ 	.word	0x00000000
        /*00a0*/ 	.short	0x000a
        /*00a2*/ 	.short	0x0048
        /*00a4*/ 	.byte	0x00, 0xf0, 0x11, 0x00


	//----- nvinfo : EIATTR_KPARAM_INFO
	.align		4
.L_6001:
        /*00a8*/ 	.byte	0x04, 0x17
        /*00aa*/ 	.short	(.L_6003 - .L_6002)
.L_6002:
        /*00ac*/ 	.word	0x00000000
        /*00b0*/ 	.short	0x0009
        /*00b2*/ 	.short	0x0040
        /*00b4*/ 	.byte	0x00, 0xf5, 0x21, 0x00


	//----- nvinfo : EIATTR_KPARAM_INFO
	.align		4
.L_6003:
        /*00b8*/ 	.byte	0x04, 0x17
        /*00ba*/ 	.short	(.L_6005 - .L_6004)
.L_6004:
        /*00bc*/ 	.word	0x00000000
        /*00c0*/ 	.short	0x0008
        /*00c2*/ 	.short	0x0038
        /*00c4*/ 	.byte	0x00, 0xf0, 0x11, 0x00


	//----- nvinfo : EIATTR_KPARAM_INFO
	.align		4
.L_6005:
        /*00c8*/ 	.byte	0x04, 0x17
        /*00ca*/ 	.short	(.L_6007 - .L_6006)
.L_6006:
        /*00cc*/ 	.word	0x00000000
        /*00d0*/ 	.short	0x0007
        /*00d2*/ 	.short	0x0030
        /*00d4*/ 	.byte	0x00, 0xf5, 0x21, 0x00


	//----- nvinfo : EIATTR_KPARAM_INFO
	.align		4
.L_6007:
        /*00d8*/ 	.byte	0x04, 0x17
        /*00da*/ 	.short	(.L_6009 - .L_6008)
.L_6008:
        /*00dc*/ 	.word	0x00000000
        /*00e0*/ 	.short	0x0006
        /*00e2*/ 	.short	0x0028
        /*00e4*/ 	.byte	0x00, 0xf5, 0x21, 0x00


	//----- nvinfo : EIATTR_KPARAM_INFO
	.align		4
.L_6009:
        /*00e8*/ 	.byte	0x04, 0x17
        /*00ea*/ 	.short	(.L_6011 - .L_6010)
.L_6010:
        /*00ec*/ 	.word	0x00000000
        /*00f0*/ 	.short	0x0005
        /*00f2*/ 	.short	0x0024
        /*00f4*/ 	.byte	0x00, 0xf0, 0x11, 0x00


	//----- nvinfo : EIATTR_KPARAM_INFO
	.align		4
.L_6011:
        /*00f8*/ 	.byte	0x04, 0x17
        /*00fa*/ 	.short	(.L_6013 - .L_6012)
.L_6012:
        /*00fc*/ 	.word	0x00000000
        /*0100*/ 	.short	0x0004
        /*0102*/ 	.short	0x0020
        /*0104*/ 	.byte	0x00, 0xf0, 0x11, 0x00


	//----- nvinfo : EIATTR_KPARAM_INFO
	.align		4
.L_6013:
        /*0108*/ 	.byte	0x04, 0x17
        /*010a*/ 	.short	(.L_6015 - .L_6014)
.L_6014:
        /*010c*/ 	.word	0x00000000
        /*0110*/ 	.short	0x0003
        /*0112*/ 	.short	0x0018
        /*0114*/ 	.byte	0x00, 0xf5, 0x21, 0x00


	//----- nvinfo : EIATTR_KPARAM_INFO
	.align		4
.L_6015:
        /*0118*/ 	.byte	0x04, 0x17
        /*011a*/ 	.short	(.L_6017 - .L_6016)
.L_6016:
        /*011c*/ 	.word	0x00000000
        /*0120*/ 	.short	0x0002
        /*0122*/ 	.short	0x0010
        /*0124*/ 	.byte	0x00, 0xf5, 0x21, 0x00


	//----- nvinfo : EIATTR_KPARAM_INFO
	.align		4
.L_6017:
        /*0128*/ 	.byte	0x04, 0x17
        /*012a*/ 	.short	(.L_6019 - .L_6018)
.L_6018:
        /*012c*/ 	.word	0x00000000
        /*0130*/ 	.short	0x0001
        /*0132*/ 	.short	0x0008
        /*0134*/ 	.byte	0x00, 0xf5, 0x21, 0x00


	//----- nvinfo : EIATTR_KPARAM_INFO
	.align		4
.L_6019:
        /*0138*/ 	.byte	0x04, 0x17
        /*013a*/ 	.short	(.L_6021 - .L_6020)
.L_6020:
        /*013c*/ 	.word	0x00000000
        /*0140*/ 	.short	0x0000
        /*0142*/ 	.short	0x0000
        /*0144*/ 	.byte	0x00, 0xf5, 0x21, 0x00


	//----- nvinfo : EIATTR_SPARSE_MMA_MASK
	.align		4
.L_6021:
        /*0148*/ 	.byte	0x03, 0x50
        /*014a*/ 	.short	0x0000


	//----- nvinfo : EIATTR_MAXREG_COUNT
	.align		4
        /*014c*/ 	.byte	0x03, 0x1b
        /*014e*/ 	.short	0x00ff


	//----- nvinfo : EIATTR_NUM_BARRIERS
	.align		4
        /*0150*/ 	.byte	0x02, 0x4c
        /*0152*/ 	.byte	0x01
	.zero		1


	//----- nvinfo : EIATTR_EXTERNS
	.align		4
        /*0154*/ 	.byte	0x04, 0x0f
        /*0156*/ 	.short	(.L_6023 - .L_6022)


	//   ....[0]....
	.align		4
.L_6022:
        /*0158*/ 	.word	index@(__assertfail)


	//----- nvinfo : EIATTR_MERCURY_ISA_VERSION
	.align		4
.L_6023:
        /*015c*/ 	.byte	0x03, 0x5f
        /*015e*/ 	.short	0x0101


	//----- nvinfo : EIATTR_COOP_GROUP_MASK_REGIDS
	.align		4
        /*0160*/ 	.byte	0x04, 0x29
        /*0162*/ 	.short	(.L_6025 - .L_6024)


	//   ....[0]....
.L_6024:
        /*0164*/ 	.word	0xffffffff


	//   ....[1]....
        /*0168*/ 	.word	0xffffffff


	//   ....[2]....
        /*016c*/ 	.word	0xffffffff


	//   ....[3]....
        /*0170*/ 	.word	0xffffffff


	//   ....[4]....
        /*0174*/ 	.word	0xffffffff


	//   ....[5]....
        /*0178*/ 	.word	0xffffffff


	//   ....[6]....
        /*017c*/ 	.word	0xffffffff


	//   ....[7]....
        /*0180*/ 	.word	0xffffffff


	//   ....[8]....
        /*0184*/ 	.word	0xffffffff


	//   ....[9]....
        /*0188*/ 	.word	0xffffffff


	//   ....[10]....
        /*018c*/ 	.word	0xffffffff


	//   ....[11]....
        /*0190*/ 	.word	0xffffffff


	//   ....[12]....
        /*0194*/ 	.word	0xffffffff


	//   ....[13]....
        /*0198*/ 	.word	0xffffffff


	//   ....[14]....
        /*019c*/ 	.word	0x0500000f


	//   ....[15]....
        /*01a0*/ 	.word	0x0500000f


	//   ....[16]....
        /*01a4*/ 	.word	0x0500000f


	//----- nvinfo : EIATTR_COOP_GROUP_INSTR_OFFSETS
	.align		4
.L_6025:
        /*01a8*/ 	.byte	0x04, 0x28
        /*01aa*/ 	.short	(.L_6027 - .L_6026)


	//   ....[0]....
.L_6026:
        /*01ac*/ 	.word	0x00000b30


	//   ....[1]....
        /*01b0*/ 	.word	0x00000b50


	//   ....[2]....
        /*01b4*/ 	.word	0x00000b70


	//   ....[3]....
        /*01b8*/ 	.word	0x00000c70


	//   ....[4]....
        /*01bc*/ 	.word	0x00000c90


	//   ....[5]....
        /*01c0*/ 	.word	0x00000cc0


	//   ....[6]....
        /*01c4*/ 	.word	0x00001b00


	//   ....[7]....
        /*01c8*/ 	.word	0x00001b30


	//   ....[8]....
        /*01cc*/ 	.word	0x00001b50


	//   ....[9]....
        /*01d0*/ 	.word	0x00001b70


	//   ....[10]....
        /*01d4*/ 	.word	0x00001b90


	//   ....[11]....
        /*01d8*/ 	.word	0x00001be0


	//   ....[12]....
        /*01dc*/ 	.word	0x00001c00


	//   ....[13]....
        /*01e0*/ 	.word	0x00001c20


	//   ....[14]....
        /*01e4*/ 	.word	0x00003060


	//   ....[15]....
        /*01e8*/ 	.word	0x000030c0


	//   ....[16]....
        /*01ec*/ 	.word	0x00003120


	//----- nvinfo : EIATTR_VRC_CTA_INIT_COUNT
	.align		4
.L_6027:
        /*01f0*/ 	.byte	0x02, 0x4a
	.zero		1
	.zero		1


	//----- nvinfo : EIATTR_SYSCALL_OFFSETS
	.align		4
        /*01f4*/ 	.byte	0x04, 0x46
        /*01f6*/ 	.short	(.L_6029 - .L_6028)


	//   ....[0]....
.L_6028:
        /*01f8*/ 	.word	0x00002a10


	//   ....[1]....
        /*01fc*/ 	.word	0x00003000


	//----- nvinfo : EIATTR_EXIT_INSTR_OFFSETS
	.align		4
.L_6029:
        /*0200*/ 	.byte	0x04, 0x1c
        /*0202*/ 	.short	(.L_6031 - .L_6030)


	//   ....[0]....
.L_6030:
        /*0204*/ 	.word	0x00002de0


	//   ....[1]....
        /*0208*/ 	.word	0x00002f00


	//   ....[2]....
        /*020c*/ 	.word	0x00003010


	//----- nvinfo : EIATTR_CRS_STACK_SIZE
	.align		4
.L_6031:
        /*0210*/ 	.byte	0x04, 0x1e
        /*0212*/ 	.short	(.L_6033 - .L_6032)
.L_6032:
        /*0214*/ 	.word	0x00000000


	//----- nvinfo : EIATTR_CBANK_PARAM_SIZE
	.align		4
.L_6033:
        /*0218*/ 	.byte	0x03, 0x19
        /*021a*/ 	.short	0x007c


	//----- nvinfo : EIATTR_PARAM_CBANK
	.align		4
        /*021c*/ 	.byte	0x04, 0x0a
        /*021e*/ 	.short	(.L_6035 - .L_6034)
	.align		4
.L_6034:
        /*0220*/ 	.word	index@(.nv.constant0._ZN4vllm25paged_attention_v1_kernelI13__nv_bfloat16hLi64ELi8ELi128ELNS_18Fp8KVCacheDataTypeE2ELb1EEEvPT_PKS3_PKT0_S9_ifPKiSB_iPKfiiiSD_SD_iiiii)
        /*0224*/ 	.short	0x0380
        /*0226*/ 	.short	0x007c


	//----- nvinfo : EIATTR_SW_WAR
	.align		4
.L_6035:
        /*0228*/ 	.byte	0x04, 0x36
        /*022a*/ 	.short	(.L_6037 - .L_6036)
.L_6036:
        /*022c*/ 	.word	0x00000008
.L_6037:


//--------------------- .nv.info._ZN4vllm25paged_attention_v1_kernelI13__nv_bfloat16hLi32ELi8ELi128ELNS_18Fp8KVCacheDataTypeE2ELb1EEEvPT_PKS3_PKT0_S9_ifPKiSB_iPKfiiiSD_SD_iiiii --------------------------
	.section	.nv.info._ZN4vllm25paged_attention_v1_kernelI13__nv_bfloat16hLi32ELi8ELi128ELNS_18Fp8KVCacheDataTypeE2ELb1EEEvPT_PKS3_PKT0_S9_ifPKiSB_iPKfiiiSD_SD_iiiii,"",@"SHT_CUDA_INFO"
	.sectionflags	@""
	.align	4


	//----- nvinfo : EIATTR_CUDA_API_VERSION
	.align		4
        /*0000*/ 	.byte	0x04, 0x37
        /*0002*/ 	.short	(.L_6039 - .L_6038)
.L_6038:
        /*0004*/ 	.word	0x00000082


	//----- nvinfo : EIATTR_KPARAM_INFO
	.align		4
.L_6039:
        /*0008*/ 	.byte	0x04, 0x17
        /*000a*/ 	.short	(.L_6041 - .L_6040)
.L_6040:
        /*000c*/ 	.word	0x00000000
        /*0010*/ 	.short	0x0013
        /*0012*/ 	.short	0x0078
        /*0014*/ 	.byte	0x00, 0xf0, 0x11, 0x00


	//----- nvinfo : EIATTR_KPARAM_INFO
	.align		4
.L_6041:
        /*0018*/ 	.byte	0x04, 0x17
        /*001a*/ 	.short	(.L_6043 - .L_6042)
.L_6042:
        /*001c*/ 	.word	0x00000000
        /*0020*/ 	.short	0x0012
        /*0022*/ 	.short	0x0074
        /*0024*/ 	.byte	0x00, 0xf0, 0x11, 0x00


	//----- nvinfo : EIATTR_KPARAM_INFO
	.align		4
.L_6043:
        /*0028*/ 	.byte	0x04, 0x17
        /*002a*/ 	.short	(.L_6045 - .L_6044)
.L_6044:
        /*002c*/ 	.word	0x00000000
        /*0030*/ 	.short	0x0011
        /*0032*/ 	.short	0x0070
        /*0034*/ 	.byte	0x00, 0xf0, 0x11, 0x00


	//----- nvinfo : EIATTR_KPARAM_INFO
	.align		4
.L_6045:
        /*0038*/ 	.byte	0x04, 0x17
        /*003a*/ 	.short	(.L_6047 - .L_6046)
.L_6046:
        /*003c*/ 	.word	0x00000000
        /*0040*/ 	.short	0x0010
        /*0042*/ 	.short	0x006c
        /*0044*/ 	.byte	0x00, 0xf0, 0x11, 0x00


	//----- nvinfo : EIATTR_KPARAM_INFO
	.align		4
.L_6047:
        /*0048*/ 	.byte	0x04, 0x17
        /*004a*/ 	.short	(.L_6049 - .L_6048)
.L_6048:
        /*004c*/ 	.word	0x00000000
        /*0050*/ 	.short	0x000f
        /*0052*/ 	.short	0x0068
        /*0054*/ 	.byte	0x00, 0xf0, 0x11, 0x00


	//----- nvinfo : EIATTR_KPARAM_INFO
	.align		4
.L_6049:
        /*0058*/ 	.byte	0x04, 0x17
        /*005a*/ 	.short	(.L_6051 - .L_6050)
.L_6050:
        /*005c*/ 	.word	0x00000000
        /*0060*/ 	.short	0x000e
        /*0062*/ 	.short	0x0060
        /*0064*/ 	.byte	0x00, 0xf5, 0x21, 0x00


	//----- nvinfo : EIATTR_KPARAM_INFO
	.align		4
.L_6051:
        /*0068*/ 	.byte	0x04, 0x17
        /*006a*/ 	.short	(.L_6053 - .L_6052)
.L_6052:
        /*006c*/ 	.word	0x00000000
        /*0070*/ 	.short	0x000d
        /*0072*/ 	.short	0x0058
        /*0074*/ 	.byte	0x00, 0xf5, 0x21, 0x00


	//----- nvinfo : EIATTR_KPARAM_INFO
	.align		4
.L_6053:
        /*0078*/ 	.byte	0x04, 0x17
        /*007a*/ 	.short	(.L_6055 - .L_6054)
.L_6054:
        /*007c*/ 	.word	0x00000000
        /*0080*/ 	.short	0x000c
        /*0082*/ 	.short	0x0050
        /*0084*/ 	.byte	0x00, 0xf0, 0x11, 0x00


	//----- nvinfo : EIATTR_KPARAM_INFO
	.align		4
.L_6055:
        /*0088*/ 	.byte	0x04, 0x17
        /*008a*/ 	.short	(.L_6057 - .L_6056)
.L_6056:
        /*008c*/ 	.word	0x00000000
        /*0090*/ 	.short	0x000b
        /*0092*/ 	.short	0x004c
        /*0094*/ 	.byte	0x00, 0xf0, 0x11, 0x00


	//----- nvinfo : EIATTR_KPARAM_INFO
	.align		4
.L_6057:
        /*0098*/ 	.byte	0x04, 0x17
        /*009a*/ 	.short	(.L_6059 - .L_6058)
.L_6058:
        /*009c*/ 	.word	0x00000000
        /*00a0*/ 	.short	0x000a
        /*00a2*/ 	.short	0x0048
        /*00a4*/ 	.byte	0x00, 0xf0, 0x11, 0x00


	//----- nvinfo : EIATTR_KPARAM_INFO
	.align		4
.L_6059:
        /*00a8*/ 	.byte	0x04, 0x17
        /*00aa*/ 	.short	(.L_6061 - .L_6060)
.L_6060:
        /*00ac*/ 	.word	0x00000000
        /*00b0*/ 	.short	0x0009
        /*00b2*/ 	.short	0x0040
        /*00b4*/ 	.byte	0x00, 0xf5, 0x21, 0x00


	//----- nvinfo : EIATTR_KPARAM_INFO
	.align		4
.L_6061:
        /*00b8*/ 	.byte	0x04, 0x17
        /*00ba*/ 	.short	(.L_6063 - .L_6062)
.L_6062:
        /*00bc*/ 	.word	0x00000000
        /*00c0*/ 	.short	0x0008
        /*00c2*/ 	.short	0x0038
        /*00c4*/ 	.byte	0x00, 0xf0, 0x11, 0x00


	//----- nvinfo : EIATTR_KPARAM_INFO
	.align		4
.L_6063:
        /*00c8*/ 	.byte	0x04, 0x17
        /*00ca*/ 	.short	(.L_6065 - .L_6064)
.L_6064:
        /*00cc*/ 	.word	0x00000000
        /*00d0*/ 	.short	0x0007
        /*00d2*/ 	.short	0x0030
        /*00d4*/ 	.byte	0x00, 0xf5, 0x21, 0x00


	//----- nvinfo : EIATTR_KPARAM_INFO
	.align		4
.L_6065:
        /*00d8*/ 	.byte	0x04, 0x17
        /*00da*/ 	.short	(.L_6067 - .L_6066)
.L_6066:
        /*00dc*/ 	.word	0x00000000
        /*00e0*/ 	.short	0x0006
        /*00e2*/ 	.short	0x0028
        /*00e4*/ 	.byte	0x00, 0xf5, 0x21, 0x00


	//----- nvinfo : EIATTR_KPARAM_INFO
	.align		4
.L_6067:
        /*00e8*/ 	.byte	0x04, 0x17
        /*00ea*/ 	.short	(.L_6069 - .L_6068)
.L_6068:
        /*00ec*/ 	.word	0x00000000
        /*00f0*/ 	.short	0x0005
        /*00f2*/ 	.short	0x0024
        /*00f4*/ 	.byte	0x00, 0xf0, 0x11, 0x00


	//----- nvinfo : EIATTR_KPARAM_INFO
	.align		4
.L_6069:
        /*00f8*/ 	.byte	0x04, 0x17
        /*00fa*/ 	.short	(.L_6071 - .L_6070)
.L_6070:
        /*00fc*/ 	.word	0x00000000
        /*0100*/ 	.short	0x0004
        /*0102*/ 	.short	0x0020
        /*0104*/ 	.byte	0x00, 0xf0, 0x11, 0x00


	//----- nvinfo : EIATTR_KPARAM_INFO
	.align		4
.L_6071:
        /*0108*/ 	.byte	0x04, 0x17
        /*010a*/ 	.short	(.L_6073 - .L_6072)
.L_6072:
        /*010c*/ 	.word	0x00000000
        /*0110*/ 	.short	0x0003
        /*0112*/ 	.short	0x0018
        /*0114*/ 	.byte	0x00, 0xf5, 0x21, 0x00


	//----- nvinfo : EIATTR_KPARAM_INFO
	.align		4
.L_6073:
        /*0118*/ 	.byte	0x04, 0x17
        /*011a*/ 	.short	(.L_6075 - .L_6074)
.L_6074:
        /*011c*/ 	.word	0x00000000
        /*0120*/ 	.short	0x0002
        /*0122*/ 	.short	0x0010
        /*0124*/ 	.byte	0x00, 0xf5, 0x21, 0x00


	//----- nvinfo : EIATTR_KPARAM_INFO
	.align		4
.L_6075:
        /*0128*/ 	.byte	0x04, 0x17
        /*012a*/ 	.short	(.L_6077 - .L_6076)
.L_6076:
        /*012c*/ 	.word	0x00000000
        /*0130*/ 	.short	0x0001
        /*0132*/ 	.short	0x0008
        /*0134*/ 	.byte	0x00, 0xf5, 0x21, 0x00


	//----- nvinfo : EIATTR_KPARAM_INFO
	.align		4
.L_6077:
        /*0138*/ 	.byte	0x04, 0x17
        /*013a*/ 	.short	(.L_6079 - .L_6078)
.L_6078:
        /*013c*/ 	.word	0x00000000
        /*0140*/ 	.short	0x0000
        /*0142*/ 	.short	0x0000
        /*0144*/ 	.byte	0x00, 0xf5, 0x21, 0x00


	//----- nvinfo : EIATTR_SPARSE_MMA_MASK
	.align		4
.L_6079:
        /*0148*/ 	.byte	0x03, 0x50
        /*014a*/ 	.short	0x0000


	//----- nvinfo : EIATTR_MAXREG_COUNT
	.align		4
        /*014c*/ 	.byte	0x03, 0x1b
        /*014e*/ 	.short	0x00ff


	//----- nvinfo : EIATTR_NUM_BARRIERS
	.align		4
        /*0150*/ 	.byte	0x02, 0x4c
        /*0152*/ 	.byte	0x01
	.zero		1


	//----- nvinfo : EIATTR_EXTERNS
	.align		4
        /*0154*/ 	.byte	0x04, 0x0f
        /*0156*/ 	.short	(.L_6081 - .L_6080)


	//   ....[0]....
	.align		4
.L_6080:
        /*0158*/ 	.word	index@(__assertfail)


	//----- nvinfo : EIATTR_MERCURY_ISA_VERSION
	.align		4
.L_6081:
        /*015c*/ 	.byte	0x03, 0x5f
        /*015e*/ 	.short	0x0101


	//----- nvinfo : EIATTR_COOP_GROUP_MASK_REGIDS
	.align		4
        /*0160*/ 	.byte	0x04, 0x29
        /*0162*/ 	.short	(.L_6083 - .L_6082)


	//   ....[0]....
.L_6082:
        /*0164*/ 	.word	0xffffffff


	//   ....[1]....
        /*0168*/ 	.word	0xffffffff


	//   ....[2]....
        /*016c*/ 	.word	0xffffffff


	//   ....[3]....
        /*0170*/ 	.word	0xffffffff


	//   ....[4]....
        /*0174*/ 	.word	0xffffffff


	//   ....[5]....
        /*0178*/ 	.word	0xffffffff


	//   ....[6]....
        /*017c*/ 	.word	0xffffffff


	//   ....[7]....
        /*0180*/ 	.word	0xffffffff


	//   ....[8]....
        /*0184*/ 	.word	0xffffffff


	//   ....[9]....
        /*0188*/ 	.word	0xffffffff


	//   ....[10]....
        /*018c*/ 	.word	0xffffffff


	//   ....[11]....
        /*0190*/ 	.word	0xffffffff


	//   ....[12]....
        /*0194*/ 	.word	0xffffffff


	//   ....[13]....
        /*0198*/ 	.word	0xffffffff


	//   ....[14]....
        /*019c*/ 	.word	0x0500000f


	//   ....[15]....
        /*01a0*/ 	.word	0x0500000f


	//   ....[16]....
        /*01a4*/ 	.word	0x0500000f


	//----- nvinfo : EIATTR_COOP_GROUP_INSTR_OFFSETS
	.align		4
.L_6083:
        /*01a8*/ 	.byte	0x04, 0x28
        /*01aa*/ 	.short	(.L_6085 - .L_6084)


	//   ....[0]....
.L_6084:
        /*01ac*/ 	.word	0x00000b70


	//   ....[1]....
        /*01b0*/ 	.word	0x00000b90


	//   ....[2]....
        /*01b4*/ 	.word	0x00000bb0


	//   ....[3]....
        /*01b8*/ 	.word	0x00000cb0


	//   ....[4]....
        /*01bc*/ 	.word	0x00000cd0


	//   ....[5]....
        /*01c0*/ 	.word	0x00000d00


	//   ....[6]....
        /*01c4*/ 	.word	0x00001b40


	//   ....[7]....
        /*01c8*/ 	.word	0x00001b70


	//   ....[8]....
        /*01cc*/ 	.word	0x00001b90


	//   ....[9]....
        /*01d0*/ 	.word	0x00001bb0


	//   ....[10]....
        /*01d4*/ 	.word	0x00001bd0


	//   ....[11]....
        /*01d8*/ 	.word	0x00001c20


	//   ....[12]....
        /*01dc*/ 	.word	0x00001c40


	//   ....[13]....
        /*01e0*/ 	.word	0x00001c60


	//   ....[14]....
        /*01e4*/ 	.word	0x00002e50


	//   ....[15]....
        /*01e8*/ 	.word	0x00002eb0


	//   ....[16]....
        /*01ec*/ 	.word	0x00002f10


	//----- nvinfo : EIATTR_VRC_CTA_INIT_COUNT
	.align		4
.L_6085:
        /*01f0*/ 	.byte	0x02, 0x4a
	.zero		1
	.zero		1


	//----- nvinfo : EIATTR_SYSCALL_OFFSETS
	.align		4
        /*01f4*/ 	.byte	0x04, 0x46
        /*01f6*/ 	.short	(.L_6087 - .L_6086)


	//   ....[0]....
.L_6086:
        /*01f8*/ 	.word	0x00002a00


	//   ....[1]....
        /*01fc*/ 	.word	0x00002df0


	//----- nvinfo : EIATTR_EXIT_INSTR_OFFSETS
	.align		4
.L_6087:
        /*0200*/ 	.byte	0x04, 0x1c
        /*0202*/ 	.short	(.L_6089 - .L_6088)


	//   ....[0]....
.L_6088:
        /*0204*/ 	.word	0x00002c00


	//   ....[1]....
        /*0208*/ 	.word	0x00002cf0


	//   ....[2]....
        /*020c*/ 	.word	0x00002e00


	//----- nvinfo : EIATTR_CRS_STACK_SIZE
	.align		4
.L_6089:
        /*0210*/ 	.byte	0x04, 0x1e
        /*0212*/ 	.short	(.L_6091 - .L_6090)
.L_6090:
        /*0214*/ 	.word	0x00000000


	//----- nvinfo : EIATTR_CBANK_PARAM_SIZE
	.align		4
.L_6091:
        /*0218*/ 	.byte	0x03, 0x19
        /*021a*/ 	.short	0x007c


	//----- nvinfo : EIATTR_PARAM_CBANK
	.align		4
        /*021c*/ 	.byte	0x04, 0x0a
        /*021e*/ 	.short	(.L_6093 - .L_6092)
	.align		4
.L_6092:
        /*0220*/ 	.word	index@(.nv.constant0._ZN4vllm25paged_attention_v1_kernelI13__nv_bfloat16hLi32ELi8ELi128ELNS_18Fp8KVCacheDataTypeE2ELb1EEEvPT_PKS3_PKT0_S9_ifPKiSB_iPKfiiiSD_SD_iiiii)
        /*0224*/ 	.short	0x0380
        /*0226*/ 	.short	0x007c


	//----- nvinfo : EIATTR_SW_WAR
	.align		4
.L_6093:
        /*0228*/ 	.byte	0x04, 0x36
        /*022a*/ 	.short	(.L_6095 - .L_6094)
.L_6094:
        /*022c*/ 	.word	0x00000008
.L_6095:


//--------------------- .nv.info._ZN4vllm25paged_attention_v1_kernelIthLi256ELi32ELi128ELNS_18Fp8KVCacheDataTypeE2ELb0EEEvPT_PKS2_PKT0_S8_ifPKiSA_iPKfiiiSC_SC_iiiii --------------------------
	.section	.nv.info._ZN4vllm25paged_attention_v1_kernelIthLi256ELi32ELi128ELNS_18Fp8KVCacheDataTypeE2ELb0EEEvPT_PKS2_PKT0_S8_ifPKiSA_iPKfiiiSC_SC_iiiii,"",@"SHT_CUDA_INFO"
	.sectionflags	@""
	.align	4


	//----- nvinfo : EIATTR_CUDA_API_VERSION
	.align		4
        /*0000*/ 	.byte	0x04, 0x37
        /*0002*/ 	.short	(.L_6097 - .L_6096)
.L_6096:
        /*0004*/ 	.word	0x00000082


	//----- nvinfo : EIATTR_KPARAM_INFO
	.align		4
.L_6097:
        /*0008*/ 	.byte	0x04, 0x17
        /*000a*/ 	.short	(.L_6099 - .L_6098)
.L_6098:
        /*000c*/ 	.word	0x00000000
        /*0010*/ 	.short	0x0013
        /*0012*/ 	.short	0x0078
        /*0014*/ 	.byte	0x00, 0xf0, 0x11, 0x00


	//----- nvinfo : EIATTR_KPARAM_INFO
	.align		4
.L_6099:
        /*0018*/ 	.byte	0x04, 0x17
        /*001a*/ 	.short	(.L_6101 - .L_6100)
.L_6100:
        /*001c*/ 	.word	0x00000000
        /*0020*/ 	.short	0x0012
        /*0022*/ 	.short	0x0074
        /*0024*/ 	.byte	0x00, 0xf0, 0x11, 0x00


	//----- nvinfo : EIATTR_KPARAM_INFO
	.align		4
.L_6101:
        /*0028*/ 	.byte	0x04, 0x17
        /*002a*/ 	.short	(.L_6103 - .L_6102)
.L_6102:
        /*002c*/ 	.word	0x00000000
        /*0030*/ 	.short	0x0011
        /*0032*/ 	.short	0x0070
        /*0034*/ 	.byte	0x00, 0xf0, 0x11, 0x00


	//----- nvinfo : EIATTR_KPARAM_INFO
	.align		4
.L_6103:
        /*0038*/ 	.byte	0x04, 0x17
        /*003a*/ 	.short	(.L_6105 - .L_6104)
.L_6104:
        /*003c*/ 	.word	0x00000000
        /*0040*/ 	.short	0x0010
        /*0042*/ 	.short	0x006c
        /*0044*/ 	.byte	0x00, 0xf0, 0x11, 0x00


	//----- nvinfo : EIATTR_KPARAM_INFO
	.align		4
.L_6105:
        /*0048*/ 	.byte	0x04, 0x17
        /*004a*/ 	.short	(.L_6107 - .L_6106)
.L_6106:
        /*004c*/ 	.word	0x00000000
        /*0050*/ 	.short	0x000f
        /*0052*/ 	.short	0x0068
        /*0054*/ 	.byte	0x00, 0xf0, 0x11, 0x00


	//----- nvinfo : EIATTR_KPARAM_INFO
	.align		4
.L_6107:
        /*0058*/ 	.byte	0x04, 0x17
        /*005a*/ 	.short	(.L_6109 - .L_6108)
.L_6108:
        /*005c*/ 	.word	0x00000000
        /*0060*/ 	.short	0x000e
        /*0062*/ 	.short	0x0060
        /*0064*/ 	.byte	0x00, 0xf5, 0x21, 0x00


	//----- nvinfo : EIATTR_KPARAM_INFO
	.align		4
.L_6109:
        /*0068*/ 	.byte	0x04, 0x17
        /*006a*/ 	.short	(.L_6111 - .L_6110)
.L_6110:
        /*006c*/ 	.word	0x00000000
        /*0070*/ 	.short	0x000d
        /*0072*/ 	.short	0x0058
        /*0074*/ 	.byte	0x00, 0xf5, 0x21, 0x00


	//----- nvinfo : EIATTR_KPARAM_INFO
	.align		4
.L_6111:
        /*0078*/ 	.byte	0x04, 0x17
        /*007a*/ 	.short	(.L_6113 - .L_6112)
.L_6112:
        /*007c*/ 	.word	0x00000000
        /*0080*/ 	.short	0x000c
        /*0082*/ 	.short	0x0050
        /*0084*/ 	.byte	0x00, 0xf0, 0x11, 0x00


	//----- nvinfo : EIATTR_KPARAM_INFO
	.align		4
.L_6113:
        /*0088*/ 	.byte	0x04, 0x17
        /*008a*/ 	.short	(.L_6115 - .L_6114)
.L_6114:
        /*008c*/ 	.word	0x00000000
        /*0090*/ 	.short	0x000b
        /*0092*/ 	.short	0x004c
        /*0094*/ 	.byte	0x00, 0xf0, 0x11, 0x00


	//----- nvinfo : EIATTR_KPARAM_INFO
	.align		4
.L_6115:
        /*0098*/ 	.byte	0x04, 0x17
        /*009a*/ 	.short	(.L_6117 - .L_6116)
.L_6116:
        /*009c*/ 	.word	0x00000000
        /*00a0*/ 	.short	0x000a
        /*00a2*/ 	.short	0x0048
        /*00a4*/ 	.byte	0x00, 0xf0, 0x11, 0x00


	//----- nvinfo : EIATTR_KPARAM_INFO
	.align		4
.L_6117:
        /*00a8*/ 	.byte	0x04, 0x17
        /*00aa*/ 	.short	(.L_6119 - .L_6118)
.L_6118:
        /*00ac*/ 	.word	0x00000000
        /*00b0*/ 	.short	0x0009
        /*00b2*/ 	.short	0x0040
        /*00b4*/ 	.byte	0x00, 0xf5, 0x21, 0x00


	//----- nvinfo : EIATTR_KPARAM_INFO
	.align		4
.L_6119:
        /*00b8*/ 	.byte	0x04, 0x17
        /*00ba*/ 	.short	(.L_6121 - .L_6120)
.L_6120:
        /*00bc*/ 	.word	0x00000000
        /*00c0*/ 	.short	0x0008
        /*00c2*/ 	.short	0x0038
        /*00c4*/ 	.byte	0x00, 0xf0, 0x11, 0x00


	//----- nvinfo : EIATTR_KPARAM_INFO
	.align		4
.L_6121:
        /*00c8*/ 	.byte	0x04, 0x17
        /*00ca*/ 	.short	(.L_6123 - .L_6122)
.L_6122:
        /*00cc*/ 	.word	0x00000000
        /*00d0*/ 	.short	0x0007
        /*00d2*/ 	.short	0x0030
        /*00d4*/ 	.byte	0x00, 0xf5, 0x21, 0x00


	//----- nvinfo : EIATTR_KPARAM_INFO
	.align		4
.L_6123:
        /*00d8*/ 	.byte	0x04, 0x17
        /*00da*/ 	.short	(.L_6125 - .L_6124)
.L_6124:
        /*00dc*/ 	.word	0x00000000
        /*00e0*/ 	.short	0x0006
        /*00e2*/ 	.short	0x0028
        /*00e4*/ 	.byte	0x00, 0xf5, 0x21, 0x00


	//----- nvinfo : EIATTR_KPARAM_INFO
	.align		4
.L_6125:
        /*00e8*/ 	.byte	0x04, 0x17
        /*00ea*/ 	.short	(.L_6127 - .L_6126)
.L_6126:
        /*00ec*/ 	.word	0x00000000
        /*00f0*/ 	.short	0x0005
        /*00f2*/ 	.short	0x0024
        /*00f4*/ 	.byte	0x00, 0xf0, 0x11, 0x00


	//----- nvinfo : EIATTR_KPARAM_INFO
	.align		4
.L_6127:
        /*00f8*/ 	.byte	0x04, 0x17
        /*00fa*/ 	.short	(.L_6129 - .L_6128)
.L_6128:
        /*00fc*/ 	.word	0x00000000
        /*0100*/ 	.short	0x0004
        /*0102*/ 	.short	0x0020
        /*0104*/ 	.byte	0x00, 0xf0, 0x11, 0x00


	//----- nvinfo : EIATTR_KPARAM_INFO
	.align		4
.L_6129:
        /*0108*/ 	.byte	0x04, 0x17
        /*010a*/ 	.short	(.L_6131 - .L_6130)
.L_6130:
        /*010c*/ 	.word	0x00000000
        /*0110*/ 	.short	0x0003
        /*0112*/ 	.short	0x0018
        /*0114*/ 	.byte	0x00, 0xf5, 0x21, 0x00


	//----- nvinfo : EIATTR_KPARAM_INFO
	.align		4
.L_6131:
        /*0118*/ 	.byte	0x04, 0x17
        /*011a*/ 	.short	(.L_6133 - .L_6132)
.L_6132:
        /*011c*/ 	.word	0x00000000
        /*0120*/ 	.short	0x0002
        /*0122*/ 	.short	0x0010
        /*0124*/ 	.byte	0x00, 0xf5, 0x21, 0x00


	//----- nvinfo : EIATTR_KPARAM_INFO
	.align		4
.L_6133:
        /*0128*/ 	.byte	0x04, 0x17
        /*012a*/ 	.short	(.L_6135 - .L_6134)
.L_6134:
        /*012c*/ 	.word	0x00000000
        /*0130*/ 	.short	0x0001
        /*0132*/ 	.short	0x0008
        /*0134*/ 	.byte	0x00, 0xf5, 0x21, 0x00


	//----- nvinfo : EIATTR_KPARAM_INFO
	.align		4
.L_6135:
        /*0138*/ 	.byte	0x04, 0x17
        /*013a*/ 	.short	(.L_6137 - .L_6136)
.L_6136:
        /*013c*/ 	.word	0x00000000
        /*0140*/ 	.short	0x0000
        /*0142*/ 	.short	0x0000
        /*0144*/ 	.byte	0x00, 0xf5, 0x21, 0x00


	//----- nvinfo : EIATTR_SPARSE_MMA_MASK
	.align		4
.L_6137:
        /*0148*/ 	.byte	0x03, 0x50
        /*014a*/ 	.short	0x0000


	//----- nvinfo : EIATTR_MAXREG_COUNT
	.align		4
        /*014c*/ 	.byte	0x03, 0x1b
        /*014e*/ 	.short	0x00ff


	//----- nvinfo : EIATTR_NUM_BARRIERS
	.align		4
        /*0150*/ 	.byte	0x02, 0x4c
        /*0152*/ 	.byte	0x01
	.zero		1


	//----- nvinfo : EIATTR_EXTERNS
	.align		4
        /*0154*/ 	.byte	0x04, 0x0f
        /*0156*/ 	.short	(.L_6139 - .L_6138)


	//   ....[0]....
	.align		4
.L_6138:
        /*0158*/ 	.word	index@(__assertfail)


	//----- nvinfo : EIATTR_MERCURY_ISA_VERSION
	.align		4
.L_6139:
        /*015c*/ 	.byte	0x03, 0x5f
        /*015e*/ 	.short	0x0101


	//----- nvinfo : EIATTR_COOP_GROUP_MASK_REGIDS
	.align		4
        /*0160*/ 	.byte	0x04, 0x29
        /*0162*/ 	.short	(.L_6141 - .L_6140)


	//   ....[0]....
.L_6140:
        /*0164*/ 	.word	0xffffffff


	//   ....[1]....
        /*0168*/ 	.word	0xffffffff


	//   ....[2]....
        /*016c*/ 	.word	0xffffffff


	//   ....[3]....
        /*0170*/ 	.word	0xffffffff


	//   ....[4]....
        /*0174*/ 	.word	0xffffffff


	//   ....[5]....
        /*0178*/ 	.word	0xffffffff


	//   ....[6]....
        /*017c*/ 	.word	0xffffffff


	//   ....[7]....
        /*0180*/ 	.word	0xffffffff


	//   ....[8]....
        /*0184*/ 	.word	0xffffffff


	//   ....[9]....
        /*0188*/ 	.word	0xffffffff


	//   ....[10]....
        /*018c*/ 	.word	0xffffffff


	//   ....[11]....
        /*0190*/ 	.word	0xffffffff


	//   ....[12]....
        /*0194*/ 	.word	0xffffffff


	//   ....[13]....
        /*0198*/ 	.word	0xffffffff


	//   ....[14]....
        /*019c*/ 	.word	0xffffffff


	//   ....[15]....
        /*01a0*/ 	.word	0xffffffff


	//   ....[16]....
        /*01a4*/ 	.word	0x0500000f


	//   ....[17]....
        /*01a8*/ 	.word	0x0500000f


	//   ....[18]....
        /*01ac*/ 	.word	0x0500000f


	//   ....[19]....
        /*01b0*/ 	.word	0x0500000f


	//   ....[20]....
        /*01b4*/ 	.word	0x0500000f


	//----- nvinfo : EIATTR_COOP_GROUP_INSTR_OFFSETS
	.align		4
.L_6141:
        /*01b8*/ 	.byte	0x04, 0x28
        /*01ba*/ 	.short	(.L_6143 - .L_6142)


	//   ....[0]....
.L_6142:
        /*01bc*/ 	.word	0x00000270


	//   ....[1]....
        /*01c0*/ 	.word	0x00000290


	//   ....[2]....
        /*01c4*/ 	.word	0x000002b0


	//   ....[3]....
        /*01c8*/ 	.word	0x000002d0


	//   ....[4]....
        /*01cc*/ 	.word	0x000002f0


	//   ....[5]....
        /*01d0*/ 	.word	0x000003f0


	//   ....[6]....
        /*01d4*/ 	.word	0x00000420


	//   ....[7]....
        /*01d8*/ 	.word	0x00000440


	//   ....[8]....
        /*01dc*/ 	.word	0x00001270


	//   ....[9]....
        /*01e0*/ 	.word	0x000012a0


	//   ....[10]....
        /*01e4*/ 	.word	0x000012c0


	//   ....[11]....
        /*01e8*/ 	.word	0x000012e0


	//   ....[12]....
        /*01ec*/ 	.word	0x00001300


	//   ....[13]....
        /*01f0*/ 	.word	0x00001350


	//   ....[14]....
        /*01f4*/ 	.word	0x00001370


	//   ....[15]....
        /*01f8*/ 	.word	0x00001390


	//   ....[16]....
        /*01fc*/ 	.word	0x000030f0


	//   ....[17]....
        /*0200*/ 	.word	0x00003150


	//   ....[18]....
        /*0204*/ 	.word	0x000031b0


	//   ....[19]....
        /*0208*/ 	.word	0x00003210


	//   ....[20]....
        /*020c*/ 	.word	0x00003270


	//----- nvinfo : EIATTR_VRC_CTA_INIT_COUNT
	.align		4
.L_6143:
        /*0210*/ 	.byte	0x02, 0x4a
	.zero		1
	.zero		1


	//----- nvinfo : EIATTR_SYSCALL_OFFSETS
	.align		4
        /*0214*/ 	.byte	0x04, 0x46
        /*0216*/ 	.short	(.L_6145 - .L_6144)


	//   ....[0]....
.L_6144:
        /*0218*/ 	.word	0x00000220


	//----- nvinfo : EIATTR_EXIT_INSTR_OFFSETS
	.align		4
.L_6145:
        /*021c*/ 	.byte	0x04, 0x1c
        /*021e*/ 	.short	(.L_6147 - .L_6146)


	//   ....[0]....
.L_6146:
        /*0220*/ 	.word	0x00002ba0


	//   ....[1]....
        /*0224*/ 	.word	0x00002c00


	//   ....[2]....
        /*0228*/ 	.word	0x000030a0


	//----- nvinfo : EIATTR_CRS_STACK_SIZE
	.align		4
.L_6147:
        /*022c*/ 	.byte	0x04, 0x1e
        /*022e*/ 	.short	(.L_6149 - .L_6148)
.L_6148:
        /*0230*/ 	.word	0x00000000


	//----- nvinfo : EIATTR_CBANK_PARAM_SIZE
	.align		4
.L_6149:
        /*0234*/ 	.byte	0x03, 0x19
        /*0236*/ 	.short	0x007c


	//----- nvinfo : EIATTR_PARAM_CBANK
	.align		4
        /*0238*/ 	.byte	0x04, 0x0a
        /*023a*/ 	.short	(.L_6151 - .L_6150)
	.align		4
.L_6150:
        /*023c*/ 	.word	index@(.nv.constant0._ZN4vllm25paged_attention_v1_kernelIthLi256ELi32ELi128ELNS_18Fp8KVCacheDataTypeE2ELb0EEEvPT_PKS2_PKT0_S8_ifPKiSA_iPKfiiiSC_SC_iiiii)
        /*0240*/ 	.short	0x0380
        /*0242*/ 	.short	0x007c


	//----- nvinfo : EIATTR_SW_WAR
	.align		4
.L_6151:
        /*0244*/ 	.byte	0x04, 0x36
        /*0246*/ 	.short	(.L_6153 - .L_6152)
.L_6152:
        /*0248*/ 	.word	0x00000008
.L_6153:


//--------------------- .nv.info._ZN4vllm25paged_attention_v1_kernelIthLi192ELi32ELi128ELNS_18Fp8KVCacheDataTypeE2ELb0EEEvPT_PKS2_PKT0_S8_ifPKiSA_iPKfiiiSC_SC_iiiii --------------------------
	.section	.nv.info._ZN4vllm25paged_attention_v1_kernelIthLi192ELi32ELi128ELNS_18Fp8KVCacheDataTypeE2ELb0EEEvPT_PKS2_PKT0_S8_ifPKiSA_iPKfiiiSC_SC_iiiii,"",@"SHT_CUDA_INFO"
	.sectionflags	@""
	.align	4


	//----- nvinfo : EIATTR_CUDA_API_VERSION
	.align		4
        /*0000*/ 	.byte	0x04, 0x37
        /*0002*/ 	.short	(.L_6155 - .L_6154)
.L_6154:
        /*0004*/ 	.word	0x00000082


	//----- nvinfo : EIATTR_KPARAM_INFO
	.align		4
.L_6155:
        /*0008*/ 	.byte	0x04, 0x17
        /*000a*/ 	.short	(.L_6157 - .L_6156)
.L_6156:
        /*000c*/ 	.word	0x00000000
        /*0010*/ 	.short	0x0013
        /*0012*/ 	.short	0x0078
        /*0014*/ 	.byte	0x00, 0xf0, 0x11, 0x00


	//----- nvinfo : EIATTR_KPARAM_INFO
	.align		4
.L_6157:
        /*0018*/ 	.byte	0x04, 0x17
        /*001a*/ 	.short	(.L_6159 - .L_6158)
.L_6158:
        /*001c*/ 	.word	0x00000000
        /*0020*/ 	.short	0x0012
        /*0022*/ 	.short	0x0074
        /*0024*/ 	.byte	0x00, 0xf0, 0x11, 0x00


	//----- nvinfo : EIATTR_KPARAM_INFO
	.align		4
.L_6159:
        /*0028*/ 	.byte	0x04, 0x17
        /*002a*/ 	.short	(.L_6161 - .L_6160)
.L_6160:
        /*002c*/ 	.word	0x00000000
        /*0030*/ 	.short	0x0011
        /*0032*/ 	.short	0x0070
        /*0034*/ 	.byte	0x00, 0xf0, 0x11, 0x00


	//----- nvinfo : EIATTR_KPARAM_INFO
	.align		4
.L_6161:
        /*0038*/ 	.byte	0x04, 0x17
        /*003a*/ 	.short	(.L_6163 - .L_6162)
.L_6162:
        /*003c*/ 	.word	0x00000000
        /*0040*/ 	.short	0x0010
        /*0042*/ 	.short	0x006c
        /*0044*/ 	.byte	0x00, 0xf0, 0x11, 0x00


	//----- nvinfo : EIATTR_KPARAM_INFO
	.align		4
.L_6163:
        /*0048*/ 	.byte	0x04, 0x17
        /*004a*/ 	.short	(.L_6165 - .L_6164)
.L_6164:
        /*004c*/ 	.word	0x00000000
        /*0050*/ 	.short	0x000f
        /*0052*/ 	.short	0x0068
        /*0054*/ 	.byte	0x00, 0xf0, 0x11, 0x00


	//----- nvinfo : EIATTR_KPARAM_INFO
	.align		4
.L_6165:
        /*0058*/ 	.byte	0x04, 0x17
        /*005a*/ 	.short	(.L_6167 - .L_6166)
.L_6166:
        /*005c*/ 	.word	0x00000000
        /*0060*/ 	.short	0x000e
        /*0062*/ 	.short	0x0060
        /*0064*/ 	.byte	0x00, 0xf5, 0x21, 0x00


	//----- nvinfo : EIATTR_KPARAM_INFO
	.align		4
.L_6167:
        /*0068*/ 	.byte	0x04, 0x17
        /*006a*/ 	.short	(.L_6169 - .L_6168)
.L_6168:
        /*006c*/ 	.word	0x00000000
        /*0070*/ 	.short	0x000d
        /*0072*/ 	.short	0x0058
        /*0074*/ 	.byte	0x00, 0xf5, 0x21, 0x00


	//----- nvinfo : EIATTR_KPARAM_INFO
	.align		4
.L_6169:
        /*0078*/ 	.byte	0x04, 0x17
        /*007a*/ 	.short	(.L_6171 - .L_6170)
.L_6170:
        /*007c*/ 	.word	0x00000000
        /*0080*/ 	.short	0x000c
        /*0082*/ 	.short	0x0050
        /*0084*/ 	.byte	0x00, 0xf0, 0x11, 0x00


	//----- nvinfo : EIATTR_KPARAM_INFO
	.align		4
.L_6171:
        /*0088*/ 	.byte	0x04, 0x17
        /*008a*/ 	.short	(.L_6173 - .L_6172)
.L_6172:
        /*008c*/ 	.word	0x00000000
        /*0090*/ 	.short	0x000b
        /*0092*/ 	.short	0x004c
        /*0094*/ 	.byte	0x00, 0xf0, 0x11, 0x00


	//----- nvinfo : EIATTR_KPARAM_INFO
	.align		4
.L_6173:
        /*0098*/ 	.byte	0x04, 0x17
        /*009a*/ 	.short	(.L_6175 - .L_6174)
.L_6174:
        /*009c*/ 	.word	0x00000000
        /*00a0*/ 	.short	0x000a
        /*00a2*/ 	.short	0x0048
        /*00a4*/ 	.byte	0x00, 0xf0, 0x11, 0x00


	//----- nvinfo : EIATTR_KPARAM_INFO
	.align		4
.L_6175:
        /*00a8*/ 	.byte	0x04, 0x17
        /*00aa*/ 	.short	(.L_6177 - .L_6176)
.L_6176:
        /*00ac*/ 	.word	0x00000000
        /*00b0*/ 	.short	0x0009
        /*00b2*/ 	.short	0x0040
        /*00b4*/ 	.byte	0x00, 0xf5, 0x21, 0x00


	//----- nvinfo : EIATTR_KPARAM_INFO
	.align		4
.L_6177:
        /*00b8*/ 	.byte	0x04, 0x17
        /*00ba*/ 	.short	(.L_6179 - .L_6178)
.L_6178:
        /*00bc*/ 	.word	0x00000000
        /*00c0*/ 	.short	0x0008
        /*00c2*/ 	.short	0x0038
        /*00c4*/ 	.byte	0x00, 0xf0, 0x11, 0x00


	//----- nvinfo : EIATTR_KPARAM_INFO
	.align		4
.L_6179:
        /*00c8*/ 	.byte	0x04, 0x17
        /*00ca*/ 	.short	(.L_6181 - .L_6180)
.L_6180:
        /*00cc*/ 	.word	0x00000000
        /*00d0*/ 	.short	0x0007
        /*00d2*/ 	.short	0x0030
        /*00d4*/ 	.byte	0x00, 0xf5, 0x21, 0x00


	//----- nvinfo : EIATTR_KPARAM_INFO
	.align		4
.L_6181:
        /*00d8*/ 	.byte	0x04, 0x17
        /*00da*/ 	.short	(.L_6183 - .L_6182)
.L_6182:
        /*00dc*/ 	.word	0x00000000
        /*00e0*/ 	.short	0x0006
        /*00e2*/ 	.short	0x0028
        /*00e4*/ 	.byte	0x00, 0xf5, 0x21, 0x00


	//----- nvinfo : EIATTR_KPARAM_INFO
	.align		4
.L_6183:
        /*00e8*/ 	.byte	0x04, 0x17
        /*00ea*/ 	.short	(.L_6185 - .L_6184)
.L_6184:
        /*00ec*/ 	.word	0x00000000
        /*00f0*/ 	.short	0x0005
        /*00f2*/ 	.short	0x0024
        /*00f4*/ 	.byte	0x00, 0xf0, 0x11, 0x00


	//----- nvinfo : EIATTR_KPARAM_INFO
	.align		4
.L_6185:
        /*00f8*/ 	.byte	0x04, 0x17
        /*00fa*/ 	.short	(.L_6187 - .L_6186)
.L_6186:
        /*00fc*/ 	.word	0x00000000
        /*0100*/ 	.short	0x0004
        /*0102*/ 	.short	0x0020
        /*0104*/ 	.byte	0x00, 0xf0, 0x11, 0x00


	//----- nvinfo : EIATTR_KPARAM_INFO
	.align		4
.L_6187:
        /*0108*/ 	.byte	0x04, 0x17
        /*010a*/ 	.short	(.L_6189 - .L_6188)
.L_6188:
        /*010c*/ 	.word	0x00000000
        /*0110*/ 	.short	0x0003
        /*0112*/ 	.short	0x0018
        /*0114*/ 	.byte	0x00, 0xf5, 0x21, 0x00


	//----- nvinfo : EIATTR_KPARAM_INFO
	.align		4
.L_6189:
        /*0118*/ 	.byte	0x04, 0x17
        /*011a*/ 	.short	(.L_6191 - .L_6190)
.L_6190:
        /*011c*/ 	.word	0x00000000
        /*0120*/ 	.short	0x0002
        /*0122*/ 	.short	0x0010
        /*0124*/ 	.byte	0x00, 0xf5, 0x21, 0x00


	//----- nvinfo : EIATTR_KPARAM_INFO
	.align		4
.L_6191:
        /*0128*/ 	.byte	0x04, 0x17
        /*012a*/ 	.short	(.L_6193 - .L_6192)
.L_6192:
        /*012c*/ 	.word	0x00000000
        /*0130*/ 	.short	0x0001
        /*0132*/ 	.short	0x0008
        /*0134*/ 	.byte	0x00, 0xf5, 0x21, 0x00


	//----- nvinfo : EIATTR_KPARAM_INFO
	.align		4
.L_6193:
        /*0138*/ 	.byte	0x04, 0x17
        /*013a*/ 	.short	(.L_6195 - .L_6194)
.L_6194:
        /*013c*/ 	.word	0x00000000
        /*0140*/ 	.short	0x0000
        /*0142*/ 	.short	0x0000
        /*0144*/ 	.byte	0x00, 0xf5, 0x21, 0x00


	//----- nvinfo : EIATTR_SPARSE_MMA_MASK
	.align		4
.L_6195:
        /*0148*/ 	.byte	0x03, 0x50
        /*014a*/ 	.short	0x0000


	//----- nvinfo : EIATTR_MAXREG_COUNT
	.align		4
        /*014c*/ 	.byte	0x03, 0x1b
        /*014e*/ 	.short	0x00ff


	//----- nvinfo : EIATTR_NUM_BARRIERS
	.align		4
        /*0150*/ 	.byte	0x02, 0x4c
        /*0152*/ 	.byte	0x01
	.zero		1


	//----- nvinfo : EIATTR_EXTERNS
	.align		4
        /*0154*/ 	.byte	0x04, 0x0f
        /*0156*/ 	.short	(.L_6197 - .L_6196)


	//   ....[0]....
	.align		4
.L_6196:
        /*0158*/ 	.word	index@(__assertfail)


	//----- nvinfo : EIATTR_MERCURY_ISA_VERSION
	.align		4
.L_6197:
        /*015c*/ 	.byte	0x03, 0x5f
        /*015e*/ 	.short	0x0101


	//----- nvinfo : EIATTR_COOP_GROUP_MASK_REGIDS
	.align		4
        /*0160*/ 	.byte	0x04, 0x29
        /*0162*/ 	.short	(.L_6199 - .L_6198)


	//   ....[0]....
.L_6198:
        /*0164*/ 	.word	0xffffffff


	//   ....[1]....
        /*0168*/ 	.word	0xffffffff


	//   ....[2]....
        /*016c*/ 	.word	0xffffffff


	//   ....[3]....
        /*0170*/ 	.word	0xffffffff


	//   ....[4]....
        /*0174*/ 	.word	0xffffffff


	//   ....[5]....
        /*0178*/ 	.word	0xffffffff


	//   ....[6]....
        /*017c*/ 	.word	0xffffffff


	//   ....[7]....
        /*0180*/ 	.word	0xffffffff


	//   ....[8]....
        /*0184*/ 	.word	0xffffffff


	//   ....[9]....
        /*0188*/ 	.word	0xffffffff


	//   ....[10]....
        /*018c*/ 	.word	0xffffffff


	//   ....[11]....
        /*0190*/ 	.word	0xffffffff


	//   ....[12]....
        /*0194*/ 	.word	0xffffffff


	//   ....[13]....
        /*0198*/ 	.word	0xffffffff


	//   ....[14]....
        /*019c*/ 	.word	0xffffffff


	//   ....[15]....
        /*01a0*/ 	.word	0xffffffff


	//   ....[16]....
        /*01a4*/ 	.word	0x0500000f


	//   ....[17]....
        /*01a8*/ 	.word	0x0500000f


	//   ....[18]....
        /*01ac*/ 	.word	0x0500000f


	//   ....[19]....
        /*01b0*/ 	.word	0x0500000f


	//   ....[20]....
        /*01b4*/ 	.word	0x0500000f


	//----- nvinfo : EIATTR_COOP_GROUP_INSTR_OFFSETS
	.align		4
.L_6199:
        /*01b8*/ 	.byte	0x04, 0x28
        /*01ba*/ 	.short	(.L_6201 - .L_6200)


	//   ....[0]....
.L_6200:
        /*01bc*/ 	.word	0x00000270


	//   ....[1]....
        /*01c0*/ 	.word	0x00000290


	//   ....[2]....
        /*01c4*/ 	.word	0x000002b0


	//   ....[3]....
        /*01c8*/ 	.word	0x000002d0


	//   ....[4]....
        /*01cc*/ 	.word	0x000002f0


	//   ....[5]....
        /*01d0*/ 	.word	0x00000400


	//   ....[6]....
        /*01d4*/ 	.word	0x00000420


	//   ....[7]....
        /*01d8*/ 	.word	0x00000440


	//   ....[8]....
        /*01dc*/ 	.word	0x00001270


	//   ....[9]....
        /*01e0*/ 	.word	0x000012a0


	//   ....[10]....
        /*01e4*/ 	.word	0x000012c0


	//   ....[11]....
        /*01e8*/ 	.word	0x000012e0


	//   ....[12]....
        /*01ec*/ 	.word	0x00001300


	//   ....[13]....
        /*01f0*/ 	.word	0x00001350


	//   ....[14]....
        /*01f4*/ 	.word	0x00001370


	//   ....[15]....
        /*01f8*/ 	.word	0x00001390


	//   ....[16]....
        /*01fc*/ 	.word	0x00002ca0


	//   ....[17]....
        /*0200*/ 	.word	0x00002d00


	//   ....[18]....
        /*0204*/ 	.word	0x00002d60


	//   ....[19]....
        /*0208*/ 	.word	0x00002dc0


	//   ....[20]....
        /*020c*/ 	.word	0x00002e20


	//----- nvinfo : EIATTR_VRC_CTA_INIT_COUNT
	.align		4
.L_6201:
        /*0210*/ 	.byte	0x02, 0x4a
	.zero		1
	.zero		1


	//----- nvinfo : EIATTR_SYSCALL_OFFSETS
	.align		4
        /*0214*/ 	.byte	0x04, 0x46
        /*0216*/ 	.short	(.L_6203 - .L_6202)


	//   ....[0]....
.L_6202:
        /*0218*/ 	.word	0x00000220


	//----- nvinfo : EIATTR_EXIT_INSTR_OFFSETS
	.align		4
.L_6203:
        /*021c*/ 	.byte	0x04, 0x1c
        /*021e*/ 	.short	(.L_6205 - .L_6204)


	//   ....[0]....
.L_6204:
        /*0220*/ 	.word	0x00002850


	//   ....[1]....
        /*0224*/ 	.word	0x000028b0


	//   ....[2]....
        /*0228*/ 	.word	0x00002c50


	//----- nvinfo : EIATTR_CRS_STACK_SIZE
	.align		4
.L_6205:
        /*022c*/ 	.byte	0x04, 0x1e
        /*022e*/ 	.short	(.L_6207 - .L_6206)
.L_6206:
        /*0230*/ 	.word	0x00000000


	//----- nvinfo : EIATTR_CBANK_PARAM_SIZE
	.align		4
.L_6207:
        /*0234*/ 	.byte	0x03, 0x19
        /*0236*/ 	.short	0x007c


	//----- nvinfo : EIATTR_PARAM_CBANK
	.align		4
        /*0238*/ 	.byte	0x04, 0x0a
        /*023a*/ 	.short	(.L_6209 - .L_6208)
	.align		4
.L_6208:
        /*023c*/ 	.word	index@(.nv.constant0._ZN4vllm25paged_attention_v1_kernelIthLi192ELi32ELi128ELNS_18Fp8KVCacheDataTypeE2ELb0EEEvPT_PKS2_PKT0_S8_ifPKiSA_iPKfiiiSC_SC_iiiii)
        /*0240*/ 	.short	0x0380
        /*0242*/ 	.short	0x007c


	//----- nvinfo : EIATTR_SW_WAR
	.align		4
.L_6209:
        /*0244*/ 	.byte	0x04, 0x36
        /*0246*/ 	.short	(.L_6211 - .L_6210)
.L_6210:
        /*0248*/ 	.word	0x00000008
.L_6211:


//--------------------- .nv.info._ZN4vllm25paged_attention_v1_kernelIthLi128ELi32ELi128ELNS_18Fp8KVCacheDataTypeE2ELb0EEEvPT_PKS2_PKT0_S8_ifPKiSA_iPKfiiiSC_SC_iiiii --------------------------
	.section	.nv.info._ZN4vllm25paged_attention_v1_kernelIthLi128ELi32ELi128ELNS_18Fp8KVCacheDataTypeE2ELb0EEEvPT_PKS2_PKT0_S8_ifPKiSA_iPKfiiiSC_SC_iiiii,"",@"SHT_CUDA_INFO"
	.sectionflags	@""
	.align	4


	//----- nvinfo : EIATTR_CUDA_API_VERSION
	.align		4
        /*0000*/ 	.byte	0x04, 0x37
        /*0002*/ 	.short	(.L_6213 - .L_6212)
.L_6212:
        /*0004*/ 	.word	0x00000082


	//----- nvinfo : EIATTR_KPARAM_INFO
	.align		4
.L_6213:
        /*0008*/ 	.byte	0x04, 0x17
        /*000a*/ 	.short	(.L_6215 - .L_6214)
.L_6214:
        /*000c*/ 	.word	0x00000000
        /*0010*/ 	.short	0x0013
        /*0012*/ 	.short	0x0078
        /*0014*/ 	.byte	0x00, 0xf0, 0x11, 0x00


	//----- nvinfo : EIATTR_KPARAM_INFO
	.align		4
.L_6215:
        /*0018*/ 	.byte	0x04, 0x17
        /*001a*/ 	.short	(.L_6217 - .L_6216)
.L_6216:
        /*001c*/ 	.word	0x00000000
        /*0020*/ 	.short	0x0012
        /*0022*/ 	.short	0x0074
        /*0024*/ 	.byte	0x00, 0xf0, 0x11, 0x00


	//----- nvinfo : EIATTR_KPARAM_INFO
	.align		4
.L_6217:
        /*0028*/ 	.byte	0x04, 0x17
        /*002a*/ 	.short	(.L_6219 - .L_6218)
.L_6218:
        /*002c*/ 	.word	0x00000000
        /*0030*/ 	.short	0x0011
        /*0032*/ 	.short	0x0070
        /*0034*/ 	.byte	0x00, 0xf0, 0x11, 0x00


	//----- nvinfo : EIATTR_KPARAM_INFO
	.align		4
.L_6219:
        /*0038*/ 	.byte	0x04, 0x17
        /*003a*/ 	.short	(.L_6221 - .L_6220)
.L_6220:
        /*003c*/ 	.word	0x00000000
        /*0040*/ 	.short	0x0010
        /*0042*/ 	.short	0x006c
        /*0044*/ 	.byte	0x00, 0xf0, 0x11, 0x00


	//----- nvinfo : EIATTR_KPARAM_INFO
	.align		4
.L_6221:
        /*0048*/ 	.byte	0x04, 0x17
        /*004a*/ 	.short	(.L_6223 - .L_6222)
.L_6222:
        /*004c*/ 	.word	0x00000000
        /*0050*/ 	.short	0x000f
        /*0052*/ 	.short	0x0068
        /*0054*/ 	.byte	0x00, 0xf0, 0x11, 0x00


	//----- nvinfo : EIATTR_KPARAM_INFO
	.align		4
.L_6223:
        /*0058*/ 	.byte	0x04, 0x17
        /*005a*/ 	.short	(.L_6225 - .L_6224)
.L_6224:
        /*005c*/ 	.word	0x00000000
        /*0060*/ 	.short	0x000e
        /*0062*/ 	.short	0x0060
        /*0064*/ 	.byte	0x00, 0xf5, 0x21, 0x00


	//----- nvinfo : EIATTR_KPARAM_INFO
	.align		4
.L_6225:
        /*0068*/ 	.byte	0x04, 0x17
        /*006a*/ 	.short	(.L_6227 - .L_6226)
.L_6226:
        /*006c*/ 	.word	0x00000000
        /*0070*/ 	.short	0x000d
        /*0072*/ 	.short	0x0058
        /*0074*/ 	.byte	0x00, 0xf5, 0x21, 0x00


	//----- nvinfo : EIATTR_KPARAM_INFO
	.align		4
.L_6227:
        /*0078*/ 	.byte	0x04, 0x17
        /*007a*/ 	.short	(.L_6229 - .L_6228)
.L_6228:
        /*007c*/ 	.word	0x00000000
        /*0080*/ 	.short	0x000c
        /*0082*/ 	.short	0x0050
        /*0084*/ 	.byte	0x00, 0xf0, 0x11, 0x00


	//----- nvinfo : EIATTR_KPARAM_INFO
	.align		4
.L_6229:
        /*0088*/ 	.byte	0x04, 0x17
        /*008a*/ 	.short	(.L_6231 - .L_6230)
.L_6230:
        /*008c*/ 	.word	0x00000000
        /*0090*/ 	.short	0x000b
        /*0092*/ 	.short	0x004c
        /*0094*/ 	.byte	0x00, 0xf0, 0x11, 0x00


	//----- nvinfo : EIATTR_KPARAM_INFO
	.align		4
.L_6231:
        /*0098*/ 	.byte	0x04, 0x17
        /*009a*/ 	.short	(.L_6233 - .L_6232)
.L_6232:
        /*009c*/ 	.word	0x00000000
        /*00a0*/ 	.short	0x000a
        /*00a2*/ 	.short	0x0048
        /*00a4*/ 	.byte	0x00, 0xf0, 0x11, 0x00


	//----- nvinfo : EIATTR_KPARAM_INFO
	.align		4
.L_6233:
        /*00a8*/ 	.byte	0x04, 0x17
        /*00aa*/ 	.short	(.L_6235 - .L_6234)
.L_6234:
        /*00ac*/ 	.word	0x00000000
        /*00b0*/ 	.short	0x0009
        /*00b2*/ 	.short	0x0040
        /*00b4*/ 	.byte	0x00, 0xf5, 0x21, 0x00


	//----- nvinfo : EIATTR_KPARAM_INFO
	.align		4
.L_6235:
        /*00b8*/ 	.byte	0x04, 0x17
        /*00ba*/ 	.short	(.L_6237 - .L_6236)
.L_6236:
        /*00bc*/ 	.word	0x00000000
        /*00c0*/ 	.short	0x0008
        /*00c2*/ 	.short	0x0038
        /*00c4*/ 	.byte	0x00, 0xf0, 0x11, 0x00


	//----- nvinfo : EIATTR_KPARAM_INFO
	.align		4
.L_6237:
        /*00c8*/ 	.byte	0x04, 0x17
        /*00ca*/ 	.short	(.L_6239 - .L_6238)
.L_6238:
        /*00cc*/ 	.word	0x00000000
        /*00d0*/ 	.short	0x0007
        /*00d2*/ 	.short	0x0030
        /*00d4*/ 	.byte	0x00, 0xf5, 0x21, 0x00


	//----- nvinfo : EIATTR_KPARAM_INFO
	.align		4
.L_6239:
        /*00d8*/ 	.byte	0x04, 0x17
        /*00da*/ 	.short	(.L_6241 - .L_6240)
.L_6240:
        /*00dc*/ 	.word	0x00000000
        /*00e0*/ 	.short	0x0006
        /*00e2*/ 	.short	0x0028
        /*00e4*/ 	.byte	0x00, 0xf5, 0x21, 0x00


	//----- nvinfo : EIATTR_KPARAM_INFO
	.align		4
.L_6241:
        /*00e8*/ 	.byte	0x04, 0x17
        /*00ea*/ 	.short	(.L_6243 - .L_6242)
.L_6242:
        /*00ec*/ 	.word	0x00000000
        /*00f0*/ 	.short	0x0005
        /*00f2*/ 	.short	0x0024
        /*00f4*/ 	.byte	0x00, 0xf0, 0x11, 0x00


	//----- nvinfo : EIATTR_KPARAM_INFO
	.align		4
.L_6243:
        /*00f8*/ 	.byte	0x04, 0x17
        /*00fa*/ 	.short	(.L_6245 - .L_6244)
.L_6244:
        /*00fc*/ 	.word	0x00000000
        /*0100*/ 	.short	0x0004
        /*0102*/ 	.short	0x0020
        /*0104*/ 	.byte	0x00, 0xf0, 0x11, 0x00


	//----- nvinfo : EIATTR_KPARAM_INFO
	.align		4
.L_6245:
        /*0108*/ 	.byte	0x04, 0x17
        /*010a*/ 	.short	(.L_6247 - .L_6246)
.L_6246:
        /*010c*/ 	.word	0x00000000
        /*0110*/ 	.short	0x0003
        /*0112*/ 	.short	0x0018
        /*0114*/ 	.byte	0x00, 0xf5, 0x21, 0x00


	//----- nvinfo : EIATTR_KPARAM_INFO
	.align		4
.L_6247:
        /*0118*/ 	.byte	0x04, 0x17
        /*011a*/ 	.short	(.L_6249 - .L_6248)
.L_6248:
        /*011c*/ 	.word	0x00000000
        /*0120*/ 	.short	0x0002
        /*0122*/ 	.short	0x0010
        /*0124*/ 	.byte	0x00, 0xf5, 0x21, 0x00


	//----- nvinfo : EIATTR_KPARAM_INFO
	.align		4
.L_6249:
        /*0128*/ 	.byte	0x04, 0x17
        /*012a*/ 	.short	(.L_6251 - .L_6250)
.L_6250:
        /*012c*/ 	.word	0x00000000
        /*0130*/ 	.short	0x0001
        /*0132*/ 	.short	0x0008
        /*0134*/ 	.byte	0x00, 0xf5, 0x21, 0x00


	//----- nvinfo : EIATTR_KPARAM_INFO
	.align		4
.L_6251:
        /*0138*/ 	.byte	0x04, 0x17
        /*013a*/ 	.short	(.L_6253 - .L_6252)
.L_6252:
        /*013c*/ 	.word	0x00000000
        /*0140*/ 	.short	0x0000
        /*0142*/ 	.short	0x0000
        /*0144*/ 	.byte	0x00, 0xf5, 0x21, 0x00


	//----- nvinfo : EIATTR_SPARSE_MMA_MASK
	.align		4
.L_6253:
        /*0148*/ 	.byte	0x03, 0x50
        /*014a*/ 	.short	0x0000


	//----- nvinfo : EIATTR_MAXREG_COUNT
	.align		4
        /*014c*/ 	.byte	0x03, 0x1b
        /*014e*/ 	.short	0x00ff


	//----- nvinfo : EIATTR_NUM_BARRIERS
	.align		4
        /*0150*/ 	.byte	0x02, 0x4c
        /*0152*/ 	.byte	0x01
	.zero		1


	//----- nvinfo : EIATTR_EXTERNS
	.align		4
        /*0154*/ 	.byte	0x04, 0x0f
        /*0156*/ 	.short	(.L_6255 - .L_6254)


	//   ....[0]....
	.align		4
.L_6254:
        /*0158*/ 	.word	index@(__assertfail)


	//----- nvinfo : EIATTR_MERCURY_ISA_VERSION
	.align		4
.L_6255:
        /*015c*/ 	.byte	0x03, 0x5f
        /*015e*/ 	.short	0x0101


	//----- nvinfo : EIATTR_COOP_GROUP_MASK_REGIDS
	.align		4
        /*0160*/ 	.byte	0x04, 0x29
        /*0162*/ 	.short	(.L_6257 - .L_6256)


	//   ....[0]....
.L_6256:
        /*0164*/ 	.word	0xffffffff


	//   ....[1]....
        /*0168*/ 	.word	0xffffffff


	//   ....[2]....
        /*016c*/ 	.word	0xffffffff


	//   ....[3]....
        /*0170*/ 	.word	0xffffffff


	//   ....[4]....
        /*0174*/ 	.word	0xffffffff


	//   ....[5]....
        /*0178*/ 	.word	0xffffffff


	//   ....[6]....
        /*017c*/ 	.word	0xffffffff


	//   ....[7]....
        /*0180*/ 	.word	0xffffffff


	//   ....[8]....
        /*0184*/ 	.word	0xffffffff


	//   ....[9]....
        /*0188*/ 	.word	0xffffffff


	//   ....[10]....
        /*018c*/ 	.word	0xffffffff


	//   ....[11]....
        /*0190*/ 	.word	0xffffffff


	//   ....[12]....
        /*0194*/ 	.word	0xffffffff


	//   ....[13]....
        /*0198*/ 	.word	0xffffffff


	//   ....[14]....
        /*019c*/ 	.word	0xffffffff


	//   ....[15]....
        /*01a0*/ 	.word	0xffffffff


	//   ....[16]....
        /*01a4*/ 	.word	0x0500000f


	//   ....[17]....
        /*01a8*/ 	.word	0x0500000f


	//   ....[18]....
        /*01ac*/ 	.word	0x0500000f


	//   ....[19]....
        /*01b0*/ 	.word	0x0500000f


	//   ....[20]....
        /*01b4*/ 	.word	0x0500000f


	//----- nvinfo : EIATTR_COOP_GROUP_INSTR_OFFSETS
	.align		4
.L_6257:
        /*01b8*/ 	.byte	0x04, 0x28
        /*01ba*/ 	.short	(.L_6259 - .L_6258)


	//   ....[0]....
.L_6258:
        /*01bc*/ 	.word	0x00000270


	//   ....[1]....
        /*01c0*/ 	.word	0x00000290


	//   ....[2]....
        /*01c4*/ 	.word	0x000002b0


	//   ....[3]....
        /*01c8*/ 	.word	0x000002d0


	//   ....[4]....
        /*01cc*/ 	.word	0x000002f0


	//   ....[5]....
        /*01d0*/ 	.word	0x00000400


	//   ....[6]....
        /*01d4*/ 	.word	0x00000420


	//   ....[7]....
        /*01d8*/ 	.word	0x00000440


	//   ....[8]....
        /*01dc*/ 	.word	0x00001270


	//   ....[9]....
        /*01e0*/ 	.word	0x000012a0


	//   ....[10]....
        /*01e4*/ 	.word	0x000012c0


	//   ....[11]....
        /*01e8*/ 	.word	0x000012e0


	//   ....[12]....
        /*01ec*/ 	.word	0x00001300


	//   ....[13]....
        /*01f0*/ 	.word	0x00001350


	//   ....[14]....
        /*01f4*/ 	.word	0x00001370


	//   ....[15]....
        /*01f8*/ 	.word	0x00001390


	//   ....[16]....
        /*01fc*/ 	.word	0x00002860


	//   ....[17]....
        /*0200*/ 	.word	0x000028c0


	//   ....[18]....
        /*0204*/ 	.word	0x00002920


	//   ....[19]....
        /*0208*/ 	.word	0x00002980


	//   ....[20]....
        /*020c*/ 	.word	0x000029e0


	//----- nvinfo : EIATTR_VRC_CTA_INIT_COUNT
	.align		4
.L_6259:
        /*0210*/ 	.byte	0x02, 0x4a
	.zero		1
	.zero		1


	//----- nvinfo : EIATTR_SYSCALL_OFFSETS
	.align		4
        /*0214*/ 	.byte	0x04, 0x46
        /*0216*/ 	.short	(.L_6261 - .L_6260)


	//   ....[0]....
.L_6260:
        /*0218*/ 	.word	0x00000220


	//----- nvinfo : EIATTR_EXIT_INSTR_OFFSETS
	.align		4
.L_6261:
        /*021c*/ 	.byte	0x04, 0x1c
        /*021e*/ 	.short	(.L_6263 - .L_6262)


	//   ....[0]....
.L_6262:
        /*0220*/ 	.word	0x00002510


	//   ....[1]....
        /*0224*/ 	.word	0x00002570


	//   ....[2]....
        /*0228*/ 	.word	0x00002810


	//----- nvinfo : EIATTR_CRS_STACK_SIZE
	.align		4
.L_6263:
        /*022c*/ 	.byte	0x04, 0x1e
        /*022e*/ 	.short	(.L_6265 - .L_6264)
.L_6264:
        /*0230*/ 	.word	0x00000000


	//----- nvinfo : EIATTR_CBANK_PARAM_SIZE
	.align		4
.L_6265:
        /*0234*/ 	.byte	0x03, 0x19
        /*0236*/ 	.short	0x007c


	//----- nvinfo : EIATTR_PARAM_CBANK
	.align		4
        /*0238*/ 	.byte	0x04, 0x0a
        /*023a*/ 	.short	(.L_6267 - .L_6266)
	.align		4
.L_6266:
        /*023c*/ 	.word	index@(.nv.constant0._ZN4vllm25paged_attention_v1_kernelIthLi128ELi32ELi128ELNS_18Fp8KVCacheDataTypeE2ELb0EEEvPT_PKS2_PKT0_S8_ifPKiSA_iPKfiiiSC_SC_iiiii)
        /*0240*/ 	.short	0x0380
        /*0242*/ 	.short	0x007c


	//----- nvinfo : EIATTR_SW_WAR
	.align		4
.L_6267:
        /*0244*/ 	.byte	0x04, 0x36
        /*0246*/ 	.short	(.L_6269 - .L_6268)
.L_6268:
        /*0248*/ 	.word	0x00000008
.L_6269:


//--------------------- .nv.info._ZN4vllm25paged_attention_v1_kernelIthLi120ELi32ELi128ELNS_18Fp8KVCacheDataTypeE2ELb0EEEvPT_PKS2_PKT0_S8_ifPKiSA_iPKfiiiSC_SC_iiiii --------------------------
	.section	.nv.info._ZN4vllm25paged_attention_v1_kernelIthLi120ELi32ELi128ELNS_18Fp8KVCacheDataTypeE2ELb0EEEvPT_PKS2_PKT0_S8_ifPKiSA_iPKfiiiSC_SC_iiiii,"",@"SHT_CUDA_INFO"
	.sectionflags	@""
	.align	4


	//----- nvinfo : EIATTR_CUDA_API_VERSION
	.align		4
        /*0000*/ 	.byte	0x04, 0x37
        /*0002*/ 	.short	(.L_6271 - .L_6270)
.L_6270:
        /*0004*/ 	.word	0x00000082


	//----- nvinfo : EIATTR_KPARAM_INFO
	.align		4
.L_6271:
        /*0008*/ 	.byte	0x04, 0x17
        /*000a*/ 	.short	(.L_6273 - .L_6272)
.L_6272:
        /*000c*/ 	.word	0x00000000
        /*0010*/ 	.short	0x0013
        /*0012*/ 	.short	0x0078
        /*0014*/ 	.byte	0x00, 0xf0, 0x11, 0x00


	//----- nvinfo : EIATTR_KPARAM_INFO
	.align		4
.L_6273:
        /*0018*/ 	.byte	0x04, 0x17
        /*001a*/ 	.short	(.L_6275 - .L_6274)
.L_6274:
        /*001c*/ 	.word	0x00000000
        /*0020*/ 	.short	0x0012
        /*0022*/ 	.short	0x0074
        /*0024*/ 	.byte	0x00, 0xf0, 0x11, 0x00


	//----- nvinfo : EIATTR_KPARAM_INFO
	.align		4
.L_6275:
        /*0028*/ 	.byte	0x04, 0x17
        /*002a*/ 	.short	(.L_6277 - .L_6276)
.L_6276:
        /*002c*/ 	.word	0x00000000
        /*0030*/ 	.short	0x0011
        /*0032*/ 	.short	0x0070
        /*0034*/ 	.byte	0x00, 0xf0, 0x11, 0x00


	//----- nvinfo : EIATTR_KPARAM_INFO
	.align		4
.L_6277:
        /*0038*/ 	.byte	0x04, 0x17
        /*003a*/ 	.short	(.L_6279 - .L_6278)
.L_6278:
        /*003c*/ 	.word	0x00000000
        /*0040*/ 	.short	0x0010
        /*0042*/ 	.short	0x006c
        /*0044*/ 	.byte	0x00, 0xf0, 0x11, 0x00


	//----- nvinfo : EIATTR_KPARAM_INFO
	.align		4
.L_6279:
        /*0048*/ 	.byte	0x04, 0x17
        /*004a*/ 	.short	(.L_6281 - .L_6280)
.L_6280:
        /*004c*/ 	.word	0x00000000
        /*0050*/ 	.short	0x000f
        /*0052*/ 	.short	0x0068
        /*0054*/ 	.byte	0x00, 0xf0, 0x11, 0x00


	//----- nvinfo : EIATTR_KPARAM_INFO
	.align		4
.L_6281:
        /*0058*/ 	.byte	0x04, 0x17
        /*005a*/ 	.short	(.L_6283 - .L_6282)
.L_6282:
        /*005c*/ 	.word	0x00000000
        /*0060*/ 	.short	0x000e
        /*0062*/ 	.short	0x0060
        /*0064*/ 	.byte	0x00, 0xf5, 0x21, 0x00


	//----- nvinfo : EIATTR_KPARAM_INFO
	.align		4
.L_6283:
        /*0068*/ 	.byte	0x04, 0x17
        /*006a*/ 	.short	(.L_6285 - .L_6284)
.L_6284:
        /*006c*/ 	.word	0x00000000
        /*0070*/ 	.short	0x000d
        /*0072*/ 	.short	0x0058
        /*0074*/ 	.byte	0x00, 0xf5, 0x21, 0x00


	//----- nvinfo : EIATTR_KPARAM_INFO
	.align		4
.L_6285:
        /*0078*/ 	.byte	0x04, 0x17
        /*007a*/ 	.short	(.L_6287 - .L_6286)
.L_6286:
        /*007c*/ 	.word	0x00000000
        /*0080*/ 	.short	0x000c
        /*0082*/ 	.short	0x0050
        /*0084*/ 	.byte	0x00, 0xf0, 0x11, 0x00


	//----- nvinfo : EIATTR_KPARAM_INFO
	.align		4
.L_6287:
        /*0088*/ 	.byte	0x04, 0x17
        /*008a*/ 	.short	(.L_6289 - .L_6288)
.L_6288:
        /*008c*/ 	.word	0x00000000
        /*0090*/ 	.short	0x000b
        /*0092*/ 	.short	0x004c
        /*0094*/ 	.byte	0x00, 0xf0, 0x11, 0x00


	//----- nvinfo : EIATTR_KPARAM_INFO
	.align		4
.L_6289:
        /*0098*/ 	.byte	0x04, 0x17
        /*009a*/ 	.short	(.L_6291 - .L_6290)
.L_6290:
        /*009c*/ 	.word	0x00000000
        /*00a0*/ 	.short	0x000a
        /*00a2*/ 	.short	0x0048
        /*00a4*/ 	.byte	0x00, 0xf0, 0x11, 0x00


	//----- nvinfo : EIATTR_KPARAM_INFO
	.align		4
.L_6291:
        /*00a8*/ 	.byte	0x04, 0x17
        /*00aa*/ 	.short	(.L_6293 - .L_6292)
.L_6292:
        /*00ac*/ 	.word	0x00000000
        /*00b0*/ 	.short	0x0009
        /*00b2*/ 	.short	0x0040
        /*00b4*/ 	.byte	0x00, 0xf5, 0x21, 0x00


	//----- nvinfo : EIATTR_KPARAM_INFO
	.align		4
.L_6293:
        /*00b8*/ 	.byte	0x04, 0x17
        /*00ba*/ 	.short	(.L_6295 - .L_6294)
.L_6294:
        /*00bc*/ 	.word	0x00000000
        /*00c0*/ 	.short	0x0008
        /*00c2*/ 	.short	0x0038
        /*00c4*/ 	.byte	0x00, 0xf0, 0x11, 0x00


	//----- nvinfo : EIATTR_KPARAM_INFO
	.align		4
.L_6295:
        /*00c8*/ 	.byte	0x04, 0x17
        /*00ca*/ 	.short	(.L_6297 - .L_6296)
.L_6296:
        /*00cc*/ 	.word	0x00000000
        /*00d0*/ 	.short	0x0007
        /*00d2*/ 	.short	0x0030
        /*00d4*/ 	.byte	0x00, 0xf5, 0x21, 0x00


	//----- nvinfo : EIATTR_KPARAM_INFO
	.align		4
.L_6297:
        /*00d8*/ 	.byte	0x04, 0x17
        /*00da*/ 	.short	(.L_6299 - .L_6298)
.L_6298:
        /*00dc*/ 	.word	0x00000000
        /*00e0*/ 	.short	0x0006
        /*00e2*/ 	.short	0x0028
        /*00e4*/ 	.byte	0x00, 0xf5, 0x21, 0x00


	//----- nvinfo : EIATTR_KPARAM_INFO
	.align		4
.L_6299:
        /*00e8*/ 	.byte	0x04, 0x17
        /*00ea*/ 	.short	(.L_6301 - .L_6300)
.L_6300:
        /*00ec*/ 	.word	0x00000000
        /*00f0*/ 	.short	0x0005
        /*00f2*/ 	.short	0x0024
        /*00f4*/ 	.byte	0x00, 0xf0, 0x11, 0x00


	//----- nvinfo : EIATTR_KPARAM_INFO
	.align		4
.L_6301:
        /*00f8*/ 	.byte	0x04, 0x17
        /*00fa*/ 	.short	(.L_6303 - .L_6302)
.L_6302:
        /*00fc*/ 	.word	0x00000000
        /*0100*/ 	.short	0x0004
        /*0102*/ 	.short	0x0020
        /*0104*/ 	.byte	0x00, 0xf0, 0x11, 0x00


	//----- nvinfo : EIATTR_KPARAM_INFO
	.align		4
.L_6303:
        /*0108*/ 	.byte	0x04, 0x17
        /*010a*/ 	.short	(.L_6305 - .L_6304)
.L_6304:
        /*010c*/ 	.word	0x00000000
        /*0110*/ 	.short	0x0003
        /*0112*/ 	.short	0x0018
        /*0114*/ 	.byte	0x00, 0xf5, 0x21, 0x00


	//----- nvinfo : EIATTR_KPARAM_INFO
	.align		4
.L_6305:
        /*0118*/ 	.byte	0x04, 0x17
        /*011a*/ 	.short	(.L_6307 - .L_6306)
.L_6306:
        /*011c*/ 	.word	0x00000000
        /*0120*/ 	.short	0x0002
        /*0122*/ 	.short	0x0010
        /*0124*/ 	.byte	0x00, 0xf5, 0x21, 0x00


	//----- nvinfo : EIATTR_KPARAM_INFO
	.align		4
.L_6307:
        /*0128*/ 	.byte	0x04, 0x17
        /*012a*/ 	.short	(.L_6309 - .L_6308)
.L_6308:
        /*012c*/ 	.word	0x00000000
        /*0130*/ 	.short	0x0001
        /*0132*/ 	.short	0x0008
        /*0134*/ 	.byte	0x00, 0xf5, 0x21, 0x00


	//----- nvinfo : EIATTR_KPARAM_INFO
	.align		4
.L_6309:
        /*0138*/ 	.byte	0x04, 0x17
        /*013a*/ 	.short	(.L_6311 - .L_6310)
.L_6310:
        /*013c*/ 	.word	0x00000000
        /*0140*/ 	.short	0x0000
        /*0142*/ 	.short	0x0000
        /*0144*/ 	.byte	0x00, 0xf5, 0x21, 0x00


	//----- nvinfo : EIATTR_SPARSE_MMA_MASK
	.align		4
.L_6311:
        /*0148*/ 	.byte	0x03, 0x50
        /*014a*/ 	.short	0x0000


	//----- nvinfo : EIATTR_MAXREG_COUNT
	.align		4
        /*014c*/ 	.byte	0x03, 0x1b
        /*014e*/ 	.short	0x00ff


	//----- nvinfo : EIATTR_NUM_BARRIERS
	.align		4
        /*0150*/ 	.byte	0x02, 0x4c
        /*0152*/ 	.byte	0x01
	.zero		1


	//----- nvinfo : EIATTR_EXTERNS
	.align		4
        /*0154*/ 	.byte	0x04, 0x0f
        /*0156*/ 	.short	(.L_6313 - .L_6312)


	//   ....[0]....
	.align		4
.L_6312:
        /*0158*/ 	.word	index@(__assertfail)


	//----- nvinfo : EIATTR_MERCURY_ISA_VERSION
	.align		4
.L_6313:
        /*015c*/ 	.byte	0x03, 0x5f
        /*015e*/ 	.short	0x0101


	//----- nvinfo : EIATTR_COOP_GROUP_MASK_REGIDS
	.align		4
        /*0160*/ 	.byte	0x04, 0x29
        /*0162*/ 	.short	(.L_6315 - .L_6314)


	//   ....[0]....
.L_6314:
        /*0164*/ 	.word	0xffffffff


	//   ....[1]....
        /*0168*/ 	.word	0xffffffff


	//   ....[2]....
        /*016c*/ 	.word	0xffffffff


	//   ....[3]....
        /*0170*/ 	.word	0xffffffff


	//   ....[4]....
        /*0174*/ 	.word	0xffffffff


	//   ....[5]....
        /*0178*/ 	.word	0xffffffff


	//   ....[6]....
        /*017c*/ 	.word	0xffffffff


	//   ....[7]....
        /*0180*/ 	.word	0xffffffff


	//   ....[8]....
        /*0184*/ 	.word	0xffffffff


	//   ....[9]....
        /*0188*/ 	.word	0xffffffff


	//   ....[10]....
        /*018c*/ 	.word	0xffffffff


	//   ....[11]....
        /*0190*/ 	.word	0xffffffff


	//   ....[12]....
        /*0194*/ 	.word	0xffffffff


	//   ....[13]....
        /*0198*/ 	.word	0xffffffff


	//   ....[14]....
        /*019c*/ 	.word	0xffffffff


	//   ....[15]....
        /*01a0*/ 	.word	0xffffffff


	//   ....[16]....
        /*01a4*/ 	.word	0x0500000f


	//   ....[17]....
        /*01a8*/ 	.word	0x0500000f


	//   ....[18]....
        /*01ac*/ 	.word	0x0500000f


	//   ....[19]....
        /*01b0*/ 	.word	0x0500000f


	//   ....[20]....
        /*01b4*/ 	.word	0x0500000f


	//----- nvinfo : EIATTR_COOP_GROUP_INSTR_OFFSETS
	.align		4
.L_6315:
        /*01b8*/ 	.byte	0x04, 0x28
        /*01ba*/ 	.short	(.L_6317 - .L_6316)


	//   ....[0]....
.L_6316:
        /*01bc*/ 	.word	0x00000270


	//   ....[1]....
        /*01c0*/ 	.word	0x00000290


	//   ....[2]....
        /*01c4*/ 	.word	0x000002b0


	//   ....[3]....
        /*01c8*/ 	.word	0x000002d0


	//   ....[4]....
        /*01cc*/ 	.word	0x000002f0


	//   ....[5]....
        /*01d0*/ 	.word	0x00000400


	//   ....[6]....
        /*01d4*/ 	.word	0x00000420


	//   ....[7]....
        /*01d8*/ 	.word	0x00000440


	//   ....[8]....
        /*01dc*/ 	.word	0x00001270


	//   ....[9]....
        /*01e0*/ 	.word	0x000012a0


	//   ....[10]....
        /*01e4*/ 	.word	0x000012c0


	//   ....[11]....
        /*01e8*/ 	.word	0x000012e0


	//   ....[12]....
        /*01ec*/ 	.word	0x00001300


	//   ....[13]....
        /*01f0*/ 	.word	0x00001350


	//   ....[14]....
        /*01f4*/ 	.word	0x00001370


	//   ....[15]....
        /*01f8*/ 	.word	0x00001390


	//   ....[16]....
        /*01fc*/ 	.word	0x000027c0


	//   ....[17]....
        /*0200*/ 	.word	0x00002820


	//   ....[18]....
        /*0204*/ 	.word	0x00002880


	//   ....[19]....
        /*0208*/ 	.word	0x000028e0


	//   ....[20]....
        /*020c*/ 	.word	0x00002940


	//----- nvinfo : EIATTR_VRC_CTA_INIT_COUNT
	.align		4
.L_6317:
        /*0210*/ 	.byte	0x02, 0x4a
	.zero		1
	.zero		1


	//----- nvinfo : EIATTR_SYSCALL_OFFSETS
	.align		4
        /*0214*/ 	.byte	0x04, 0x46
        /*0216*/ 	.short	(.L_6319 - .L_6318)


	//   ....[0]....
.L_6318:
        /*0218*/ 	.word	0x00000220


	//----- nvinfo : EIATTR_EXIT_INSTR_OFFSETS
	.align		4
.L_6319:
        /*021c*/ 	.byte	0x04, 0x1c
        /*021e*/ 	.short	(.L_6321 - .L_6320)


	//   ....[0]....
.L_6320:
        /*0220*/ 	.word	0x00002490


	//   ....[1]....
        /*0224*/ 	.word	0x000024f0


	//   ....[2]....
        /*0228*/ 	.word	0x00002770


	//----- nvinfo : EIATTR_CRS_STACK_SIZE
	.align		4
.L_6321:
        /*022c*/ 	.byte	0x04, 0x1e
        /*022e*/ 	.short	(.L_6323 - .L_6322)
.L_6322:
        /*0230*/ 	.word	0x00000000


	//----- nvinfo : EIATTR_CBANK_PARAM_SIZE
	.align		4
.L_6323:
        /*0234*/ 	.byte	0x03, 0x19
        /*0236*/ 	.short	0x007c


	//----- nvinfo : EIATTR_PARAM_CBANK
	.align		4
        /*0238*/ 	.byte	0x04, 0x0a
        /*023a*/ 	.short	(.L_6325 - .L_6324)
	.align		4
.L_6324:
        /*023c*/ 	.word	index@(.nv.constant0._ZN4vllm25paged_attention_v1_kernelIthLi120ELi32ELi128ELNS_18Fp8KVCacheDataTypeE2ELb0EEEvPT_PKS2_PKT0_S8_ifPKiSA_iPKfiiiSC_SC_iiiii)
        /*0240*/ 	.short	0x0380
        /*0242*/ 	.short	0x007c


	//----- nvinfo : EIATTR_SW_WAR
	.align		4
.L_6325:
        /*0244*/ 	.byte	0x04, 0x36
        /*0246*/ 	.short	(.L_6327 - .L_6326)
.L_6326:
        /*0248*/ 	.word	0x00000008
.L_6327:


//--------------------- .nv.info._ZN4vllm25paged_attention_v1_kernelIthLi112ELi32ELi128ELNS_18Fp8KVCacheDataTypeE2ELb0EEEvPT_PKS2_PKT0_S8_ifPKiSA_iPKfiiiSC_SC_iiiii --------------------------
	.section	.nv.info._ZN4vllm25paged_attention_v1_kernelIthLi112ELi32ELi128ELNS_18Fp8KVCacheDataTypeE2ELb0EEEvPT_PKS2_PKT0_S8_ifPKiSA_iPKfiiiSC_SC_iiiii,"",@"SHT_CUDA_INFO"
	.sectionflags	@""
	.align	4


	//----- nvinfo : EIATTR_CUDA_API_VERSION
	.align		4
        /*0000*/ 	.byte	0x04, 0x37
        /*0002*/ 	.short	(.L_6329 - .L_6328)
.L_6328:
        /*0004*/ 	.word	0x00000082


	//----- nvinfo : EIATTR_KPARAM_INFO
	.align		4
.L_6329:
        /*0008*/ 	.byte	0x04, 0x17
        /*000a*/ 	.short	(.L_6331 - .L_6330)
.L_6330:
        /*000c*/ 	.word	0x00000000
        /*0010*/ 	.short	0x0013
        /*0012*/ 	.short	0x0078
        /*0014*/ 	.byte	0x00, 0xf0, 0x11, 0x00


	//----- nvinfo : EIATTR_KPARAM_INFO
	.align		4
.L_6331:
        /*0018*/ 	.byte	0x04, 0x17
        /*001a*/ 	.short	(.L_6333 - .L_6332)
.L_6332:
        /*001c*/ 	.word	0x00000000
        /*0020*/ 	.short	0x0012
        /*0022*/ 	.short	0x0074
        /*0024*/ 	.byte	0x00, 0xf0, 0x11, 0x00


	//----- nvinfo : EIATTR_KPARAM_INFO
	.align		4
.L_6333:
        /*0028*/ 	.byte	0x04, 0x17
        /*002a*/ 	.short	(.L_6335 - .L_6334)
.L_6334:
        /*002c*/ 	.word	0x00000000
        /*0030*/ 	.short	0x0011
        /*0032*/ 	.short	0x0070
        /*0034*/ 	.byte	0x00, 0xf0, 0x11, 0x00


	//----- nvinfo : EIATTR_KPARAM_INFO
	.align		4
.L_6335:
        /*0038*/ 	.byte	0x04, 0x17
        /*003a*/ 	.short	(.L_6337 - .L_6336)
.L_6336:
        /*003c*/ 	.word	0x00000000
        /*0040*/ 	.short	0x0010
        /*0042*/ 	.short	0x006c
        /*0044*/ 	.byte	0x00, 0xf0, 0x11, 0x00


	//----- nvinfo : EIATTR_KPARAM_INFO
	.align		4
.L_6337:
        /*0048*/ 	.byte	0x04, 0x17
        /*004a*/ 	.short	(.L_6339 - .L_6338)
.L_6338:
        /*004c*/ 	.word	0x00000000
        /*0050*/ 	.short	0x000f
        /*0052*/ 	.short	0x0068
        /*0054*/ 	.byte	0x00, 0xf0, 0x11, 0x00


	//----- nvinfo : EIATTR_KPARAM_INFO
	.align		4
.L_6339:
        /*0058*/ 	.byte	0x04, 0x17
        /*005a*/ 	.short	(.L_6341 - .L_6340)
.L_6340:
        /*005c*/ 	.word	0x00000000
        /*0060*/ 	.short	0x000e
        /*0062*/ 	.short	0x0060
        /*0064*/ 	.byte	0x00, 0xf5, 0x21, 0x00


	//----- nvinfo : EIATTR_KPARAM_INFO
	.align		4
.L_6341:
        /*0068*/ 	.byte	0x04, 0x17
        /*006a*/ 	.short	(.L_6343 - .L_6342)
.L_6342:
        /*006c*/ 	.word	0x00000000
        /*0070*/ 	.short	0x000d
        /*0072*/ 	.short	0x0058
        /*0074*/ 	.byte	0x00, 0xf5, 0x21, 0x00


	//----- nvinfo : EIATTR_KPARAM_INFO
	.align		4
.L_6343:
        /*0078*/ 	.byte	0x04, 0x17
        /*007a*/ 	.short	(.L_6345 - .L_6344)
.L_6344:
        /*007c*/ 	.word	0x00000000
        /*0080*/ 	.short	0x000c
        /*0082*/ 	.short	0x0050
        /*0084*/ 	.byte	0x00, 0xf0, 0x11, 0x00


	//----- nvinfo : EIATTR_KPARAM_INFO
	.align		4
.L_6345:
        /*0088*/ 	.byte	0x04, 0x17
        /*008a*/ 	.short	(.L_6347 - .L_6346)
.L_6346:
        /*008c*/ 	.word	0x00000000
        /*0090*/ 	.short	0x000b
        /*0092*/ 	.short	0x004c
        /*0094*/ 	.byte	0x00, 0xf0, 0x11, 0x00


	//----- nvinfo : EIATTR_KPARAM_INFO
	.align		4
.L_6347:
        /*0098*/ 	.byte	0x04, 0x17
        /*009a*/ 	.short	(.L_6349 - .L_6348)
.L_6348:
        /*009c*/ 	.word	0x00000000
        /*00a0*/ 	.short	0x000a
        /*00a2*/ 	.short	0x0048
        /*00a4*/ 	.byte	0x00, 0xf0, 0x11, 0x00


	//----- nvinfo : EIATTR_KPARAM_INFO
	.align		4
.L_6349:
        /*00a8*/ 	.byte	0x04, 0x17
        /*00aa*/ 	.short	(.L_6351 - .L_6350)
.L_6350:
        /*00ac*/ 	.word	0x00000000
        /*00b0*/ 	.short	0x0009
        /*00b2*/ 	.short	0x0040
        /*00b4*/ 	.byte	0x00, 0xf5, 0x21, 0x00


	//----- nvinfo : EIATTR_KPARAM_INFO
	.align		4
.L_6351:
        /*00b8*/ 	.byte	0x04, 0x17
        /*00ba*/ 	.short	(.L_6353 - .L_6352)
.L_6352:
        /*00bc*/ 	.word	0x00000000
        /*00c0*/ 	.short	0x0008
        /*00c2*/ 	.short	0x0038
        /*00c4*/ 	.byte	0x00, 0xf0, 0x11, 0x00


	//----- nvinfo : EIATTR_KPARAM_INFO
	.align		4
.L_6353:
        /*00c8*/ 	.byte	0x04, 0x17
        /*00ca*/ 	.short	(.L_6355 - .L_6354)
.L_6354:
        /*00cc*/ 	.word	0x00000000
        /*00d0*/ 	.short	0x0007
        /*00d2*/ 	.short	0x0030
        /*00d4*/ 	.byte	0x00, 0xf5, 0x21, 0x00


	//----- nvinfo : EIATTR_KPARAM_INFO
	.align		4
.L_6355:
        /*00d8*/ 	.byte	0x04, 0x17
        /*00da*/ 	.short	(.L_6357 - .L_6356)
.L_6356:
        /*00dc*/ 	.word	0x00000000
        /*00e0*/ 	.short	0x0006
        /*00e2*/ 	.short	0x0028
        /*00e4*/ 	.byte	0x00, 0xf5, 0x21, 0x00


	//----- nvinfo : EIATTR_KPARAM_INFO
	.align		4
.L_6357:
        /*00e8*/ 	.byte	0x04, 0x17
        /*00ea*/ 	.short	(.L_6359 - .L_6358)
.L_6358:
        /*00ec*/ 	.word	0x00000000
        /*00f0*/ 	.short	0x0005
        /*00f2*/ 	.short	0x0024
        /*00f4*/ 	.byte	0x00, 0xf0, 0x11, 0x00


	//----- nvinfo : EIATTR_KPARAM_INFO
	.align		4
.L_6359:
        /*00f8*/ 	.byte	0x04, 0x17
        /*00fa*/ 	.short	(.L_6361 - .L_6360)
.L_6360:
        /*00fc*/ 	.word	0x00000000
        /*0100*/ 	.short	0x0004
        /*0102*/ 	.short	0x0020
        /*0104*/ 	.byte	0x00, 0xf0, 0x11, 0x00


	//----- nvinfo : EIATTR_KPARAM_INFO
	.align		4
.L_6361:
        /*0108*/ 	.byte	0x04, 0x17
        /*010a*/ 	.short	(.L_6363 - .L_6362)
.L_6362:
        /*010c*/ 	.word	0x00000000
        /*0110*/ 	.short	0x0003
        /*0112*/ 	.short	0x0018
        /*0114*/ 	.byte	0x00, 0xf5, 0x21, 0x00


	//----- nvinfo : EIATTR_KPARAM_INFO
	.align		4
.L_6363:
        /*0118*/ 	.byte	0x04, 0x17
        /*011a*/ 	.short	(.L_6365 - .L_6364)
.L_6364:
        /*011c*/ 	.word	0x00000000
        /*0120*/ 	.short	0x0002
        /*0122*/ 	.short	0x0010
        /*0124*/ 	.byte	0x00, 0xf5, 0x21, 0x00


	//----- nvinfo : EIATTR_KPARAM_INFO
	.align		4
.L_6365:
        /*0128*/ 	.byte	0x04, 0x17
        /*012a*/ 	.short	(.L_6367 - .L_6366)
.L_6366:
        /*012c*/ 	.word	0x00000000
        /*0130*/ 	.short	0x0001
        /*0132*/ 	.short	0x0008
        /*0134*/ 	.byte	0x00, 0xf5, 0x21, 0x00


	//----- nvinfo : EIATTR_KPARAM_INFO
	.align		4
.L_6367:
        /*0138*/ 	.byte	0x04, 0x17
        /*013a*/ 	.short	(.L_6369 - .L_6368)
.L_6368:
        /*013c*/ 	.word	0x00000000
        /*0140*/ 	.short	0x0000
        /*0142*/ 	.short	0x0000
        /*0144*/ 	.byte	0x00, 0xf5, 0x21, 0x00


	//----- nvinfo : EIATTR_SPARSE_MMA_MASK
	.align		4
.L_6369:
        /*0148*/ 	.byte	0x03, 0x50
        /*014a*/ 	.short	0x0000


	//----- nvinfo : EIATTR_MAXREG_COUNT
	.align		4
        /*014c*/ 	.byte	0x03, 0x1b
        /*014e*/ 	.short	0x00ff


	//----- nvinfo : EIATTR_NUM_BARRIERS
	.align		4
        /*0150*/ 	.byte	0x02, 0x4c
        /*0152*/ 	.byte	0x01
	.zero		1


	//----- nvinfo : EIATTR_EXTERNS
	.align		4
        /*0154*/ 	.byte	0x04, 0x0f
        /*0156*/ 	.short	(.L_6371 - .L_6370)


	//   ....[0]....
	.align		4
.L_6370:
        /*0158*/ 	.word	index@(__assertfail)


	//----- nvinfo : EIATTR_MERCURY_ISA_VERSION
	.align		4
.L_6371:
        /*015c*/ 	.byte	0x03, 0x5f
        /*015e*/ 	.short	0x0101


	//----- nvinfo : EIATTR_COOP_GROUP_MASK_REGIDS
	.align		4
        /*0160*/ 	.byte	0x04, 0x29
        /*0162*/ 	.short	(.L_6373 - .L_6372)


	//   ....[0]....
.L_6372:
        /*0164*/ 	.word	0xffffffff


	//   ....[1]....
        /*0168*/ 	.word	0xffffffff


	//   ....[2]....
        /*016c*/ 	.word	0xffffffff


	//   ....[3]....
        /*0170*/ 	.word	0xffffffff


	//   ....[4]....
        /*0174*/ 	.word	0xffffffff


	//   ....[5]....
        /*0178*/ 	.word	0xffffffff


	//   ....[6]....
        /*017c*/ 	.word	0xffffffff


	//   ....[7]....
        /*0180*/ 	.word	0xffffffff


	//   ....[8]....
        /*0184*/ 	.word	0xffffffff


	//   ....[9]....
        /*0188*/ 	.word	0xffffffff


	//   ....[10]....
        /*018c*/ 	.word	0xffffffff


	//   ....[11]....
        /*0190*/ 	.word	0xffffffff


	//   ....[12]....
        /*0194*/ 	.word	0xffffffff


	//   ....[13]....
        /*0198*/ 	.word	0xffffffff


	//   ....[14]....
        /*019c*/ 	.word	0xffffffff


	//   ....[15]....
        /*01a0*/ 	.word	0xffffffff


	//   ....[16]....
        /*01a4*/ 	.word	0x0500000f


	//   ....[17]....
        /*01a8*/ 	.word	0x0500000f


	//   ....[18]....
        /*01ac*/ 	.word	0x0500000f


	//   ....[19]....
        /*01b0*/ 	.word	0x0500000f


	//   ....[20]....
        /*01b4*/ 	.word	0x0500000f


	//----- nvinfo : EIATTR_COOP_GROUP_INSTR_OFFSETS
	.align		4
.L_6373:
        /*01b8*/ 	.byte	0x04, 0x28
        /*01ba*/ 	.short	(.L_6375 - .L_6374)


	//   ....[0]....
.L_6374:
        /*01bc*/ 	.word	0x00000270


	//   ....[1]....
        /*01c0*/ 	.word	0x00000290


	//   ....[2]....
        /*01c4*/ 	.word	0x000002b0


	//   ....[3]....
        /*01c8*/ 	.word	0x000002d0


	//   ....[4]....
        /*01cc*/ 	.word	0x000002f0


	//   ....[5]....
        /*01d0*/ 	.word	0x00000400


	//   ....[6]....
        /*01d4*/ 	.word	0x00000420


	//   ....[7]....
        /*01d8*/ 	.word	0x00000440


	//   ....[8]....
        /*01dc*/ 	.word	0x00001270


	//   ....[9]....
        /*01e0*/ 	.word	0x000012a0


	//   ....[10]....
        /*01e4*/ 	.word	0x000012c0


	//   ....[11]....
        /*01e8*/ 	.word	0x000012e0


	//   ....[12]....
        /*01ec*/ 	.word	0x00001300


	//   ....[13]....
        /*01f0*/ 	.word	0x00001350


	//   ....[14]....
        /*01f4*/ 	.word	0x00001370


	//   ....[15]....
        /*01f8*/ 	.word	0x00001390


	//   ....[16]....
        /*01fc*/ 	.word	0x00002730


	//   ....[17]....
        /*0200*/ 	.word	0x00002790


	//   ....[18]....
        /*0204*/ 	.word	0x000027f0


	//   ....[19]....
        /*0208*/ 	.word	0x00002850


	//   ....[20]....
        /*020c*/ 	.word	0x000028b0


	//----- nvinfo : EIATTR_VRC_CTA_INIT_COUNT
	.align		4
.L_6375:
        /*0210*/ 	.byte	0x02, 0x4a
	.zero		1
	.zero		1


	//----- nvinfo : EIATTR_SYSCALL_OFFSETS
	.align		4
        /*0214*/ 	.byte	0x04, 0x46
        /*0216*/ 	.short	(.L_6377 - .L_6376)


	//   ....[0]....
.L_6376:
        /*0218*/ 	.word	0x00000220


	//----- nvinfo : EIATTR_EXIT_INSTR_OFFSETS
	.align		4
.L_6377:
        /*021c*/ 	.byte	0x04, 0x1c
        /*021e*/ 	.short	(.L_6379 - .L_6378)


	//   ....[0]....
.L_6378:
        /*0220*/ 	.word	0x00002420


	//   ....[1]....
        /*0224*/ 	.word	0x00002480


	//   ....[2]....
        /*0228*/ 	.word	0x000026e0


	//----- nvinfo : EIATTR_CRS_STACK_SIZE
	.align		4
.L_6379:
        /*022c*/ 	.byte	0x04, 0x1e
        /*022e*/ 	.short	(.L_6381 - .L_6380)
.L_6380:
        /*0230*/ 	.word	0x00000000


	//----- nvinfo : EIATTR_CBANK_PARAM_SIZE
	.align		4
.L_6381:
        /*0234*/ 	.byte	0x03, 0x19
        /*0236*/ 	.short	0x007c


	//----- nvinfo : EIATTR_PARAM_CBANK
	.align		4
        /*0238*/ 	.byte	0x04, 0x0a
        /*023a*/ 	.short	(.L_6383 - .L_6382)
	.align		4
.L_6382:
        /*023c*/ 	.word	index@(.nv.constant0._ZN4vllm25paged_attention_v1_kernelIthLi112ELi32ELi128ELNS_18Fp8KVCacheDataTypeE2ELb0EEEvPT_PKS2_PKT0_S8_ifPKiSA_iPKfiiiSC_SC_iiiii)
        /*0240*/ 	.short	0x0380
        /*0242*/ 	.short	0x007c


	//----- nvinfo : EIATTR_SW_WAR
	.align		4
.L_6383:
        /*0244*/ 	.byte	0x04, 0x36
        /*0246*/ 	.short	(.L_6385 - .L_6384)
.L_6384:
        /*0248*/ 	.word	0x00000008
.L_6385:


//--------------------- .nv.info._ZN4vllm25paged_attention_v1_kernelIthLi96ELi32ELi128ELNS_18Fp8KVCacheDataTypeE2ELb0EEEvPT_PKS2_PKT0_S8_ifPKiSA_iPKfiiiSC_SC_iiiii --------------------------
	.section	.nv.info._ZN4vllm25paged_attention_v1_kernelIthLi96ELi32ELi128ELNS_18Fp8KVCacheDataTypeE2ELb0EEEvPT_PKS2_PKT0_S8_ifPKiSA_iPKfiiiSC_SC_iiiii,"",@"SHT_CUDA_INFO"
	.sectionflags	@""
	.align	4


	//----- nvinfo : EIATTR_CUDA_API_VERSION
	.align		4
        /*0000*/ 	.byte	0x04, 0x37
        /*0002*/ 	.short	(.L_6387 - .L_6386)
.L_6386:
        /*0004*/ 	.word	0x00000082


	//----- nvinfo : EIATTR_KPARAM_INFO
	.align		4
.L_6387:
        /*0008*/ 	.byte	0x04, 0x17
        /*000a*/ 	.short	(.L_6389 - .L_6388)
.L_6388:
        /*000c*/ 	.word	0x00000000
        /*0010*/ 	.short	0x0013
        /*0012*/ 	.short	0x0078
        /*0014*/ 	.byte	0x00, 0xf0, 0x11, 0x00


	//----- nvinfo : EIATTR_KPARAM_INFO
	.align		4
.L_6389:
        /*0018*/ 	.byte	0x04, 0x17
        /*001a*/ 	.short	(.L_6391 - .L_6390)
.L_6390:
        /*001c*/ 	.word	0x00000000
        /*0020*/ 	.short	0x0012
        /*0022*/ 	.short	0x0074
        /*0024*/ 	.byte	0x00, 0xf0, 0x11, 0x00


	//----- nvinfo : EIATTR_KPARAM_INFO
	.align		4
.L_6391:
        /*0028*/ 	.byte	0x04, 0x17
        /*002a*/ 	.short	(.L_6393 - .L_6392)
.L_6392:
        /*002c*/ 	.word	0x00000000
        /*0030*/ 	.short	0x0011
        /*0032*/ 	.short	0x0070
        /*0034*/ 	.byte	0x00, 0xf0, 0x11, 0x00


	//----- nvinfo : EIATTR_KPARAM_INFO
	.align		4
.L_6393:
        /*0038*/ 	.byte	0x04, 0x17
        /*003a*/ 	.short	(.L_6395 - .L_6394)
.L_6394:
        /*003c*/ 	.word	0x00000000
        /*0040*/ 	.short	0x0010
        /*0042*/ 	.short	0x006c
        /*0044*/ 	.byte	0x00, 0xf0, 0x11, 0x00


	//----- nvinfo : EIATTR_KPARAM_INFO
	.align		4
.L_6395:
        /*0048*/ 	.byte	0x04, 0x17
        /*004a*/ 	.short	(.L_6397 - .L_6396)
.L_6396:
        /*004c*/ 	.word	0x00000000
        /*0050*/ 	.short	0x000f
        /*0052*/ 	.short	0x0068
        /*0054*/ 	.byte	0x00, 0xf0, 0x11, 0x00


	//----- nvinfo : EIATTR_KPARAM_INFO
	.align		4
.L_6397:
        /*0058*/ 	.byte	0x04, 0x17
        /*005a*/ 	.short	(.L_6399 - .L_6398)
.L_6398:
        /*005c*/ 	.word	0x00000000
        /*0060*/ 	.short	0x000e
        /*0062*/ 	.short	0x0060
        /*0064*/ 	.byte	0x00, 0xf5, 0x21, 0x00


	//----- nvinfo : EIATTR_KPARAM_INFO
	.align		4
.L_6399:
        /*0068*/ 	.byte	0x04, 0x17
        /*006a*/ 	.short	(.L_6401 - .L_6400)
.L_6400:
        /*006c*/ 	.word	0x00000000
        /*0070*/ 	.short	0x000d
        /*0072*/ 	.short	0x0058
        /*0074*/ 	.byte	0x00, 0xf5, 0x21, 0x00


	//----- nvinfo : EIATTR_KPARAM_INFO
	.align		4
.L_6401:
        /*0078*/ 	.byte	0x04, 0x17
        /*007a*/ 	.short	(.L_6403 - .L_6402)
.L_6402:
        /*007c*/ 	.word	0x00000000
        /*0080*/ 	.short	0x000c
        /*0082*/ 	.short	0x0050
        /*0084*/ 	.byte	0x00, 0xf0, 0x11, 0x00


	//----- nvinfo : EIATTR_KPARAM_INFO
	.align		4
.L_6403:
        /*0088*/ 	.byte	0x04, 0x17
        /*008a*/ 	.short	(.L_6405 - .L_6404)
.L_6404:
        /*008c*/ 	.word	0x00000000
        /*0090*/ 	.short	0x000b
        /*0092*/ 	.short	0x004c
        /*0094*/ 	.byte	0x00, 0xf0, 0x11, 0x00


	//----- nvinfo : EIATTR_KPARAM_INFO
	.align		4
.L_6405:
        /*0098*/ 	.byte	0x04, 0x17
        /*009a*/ 	.short	(.L_6407 - .L_6406)
.L_6406:
        /*009c*/ 	.word	0x00000000
        /*00a0*/ 	.short	0x000a
        /*00a2*/ 	.short	0x0048
        /*00a4*/ 	.byte	0x00, 0xf0, 0x11, 0x00


	//----- nvinfo : EIATTR_KPARAM_INFO
	.align		4
.L_6407:
        /*00a8*/ 	.byte	0x04, 0x17
        /*00aa*/ 	.short	(.L_6409 - .L_6408)
.L_6408:
        /*00ac*/ 	.word	0x00000000
        /*00b0*/ 	.short	0x0009
        /*00b2*/ 	.short	0x0040
        /*00b4*/ 	.byte	0x00, 0xf5, 0x21, 0x00


	//----- nvinfo : EIATTR_KPARAM_INFO
	.align		4
.L_6409:
        /*00b8*/ 	.byte	0x04, 0x17
        /*00ba*/ 	.short	(.L_6411 - .L_6410)
.L_6410:
        /*00bc*/ 	.word	0x00000000
        /*00c0*/ 	.short	0x0008
        /*00c2*/ 	.short	0x0038
        /*00c4*/ 	.byte	0x00, 0xf0, 0x11, 0x00


	//----- nvinfo : EIATTR_KPARAM_INFO
	.align		4
.L_6411:
        /*00c8*/ 	.byte	0x04, 0x17
        /*00ca*/ 	.short	(.L_6413 - .L_6412)
.L_6412:
        /*00cc*/ 	.word	0x00000000
        /*00d0*/ 	.short	0x0007
        /*00d2*/ 	.short	0x0030
        /*00d4*/ 	.byte	0x00, 0xf5, 0x21, 0x00


	//----- nvinfo : EIATTR_KPARAM_INFO
	.align		4
.L_6413:
        /*00d8*/ 	.byte	0x04, 0x17
        /*00da*/ 	.short	(.L_6415 - .L_6414)
.L_6414:
        /*00dc*/ 	.word	0x00000000
        /*00e0*/ 	.short	0x0006
        /*00e2*/ 	.short	0x0028
        /*00e4*/ 	.byte	0x00, 0xf5, 0x21, 0x00


	//----- nvinfo : EIATTR_KPARAM_INFO
	.align		4
.L_6415:
        /*00e8*/ 	.byte	0x04, 0x17
        /*00ea*/ 	.short	(.L_6417 - .L_6416)
.L_6416:
        /*00ec*/ 	.word	0x00000000
        /*00f0*/ 	.short	0x0005
        /*00f2*/ 	.short	0x0024
        /*00f4*/ 	.byte	0x00, 0xf0, 0x11, 0x00


	//----- nvinfo : EIATTR_KPARAM_INFO
	.align		4
.L_6417:
        /*00f8*/ 	.byte	0x04, 0x17
        /*00fa*/ 	.short	(.L_6419 - .L_6418)
.L_6418:
        /*00fc*/ 	.word	0x00000000
        /*0100*/ 	.short	0x0004
        /*0102*/ 	.short	0x0020
        /*0104*/ 	.byte	0x00, 0xf0, 0x11, 0x00


	//----- nvinfo : EIATTR_KPARAM_INFO
	.align		4
.L_6419:
        /*0108*/ 	.byte	0x04, 0x17
        /*010a*/ 	.short	(.L_6421 - .L_6420)
.L_6420:
        /*010c*/ 	.word	0x00000000
        /*0110*/ 	.short	0x0003
        /*0112*/ 	.short	0x0018
        /*0114*/ 	.byte	0x00, 0xf5, 0x21, 0x00


	//----- nvinfo : EIATTR_KPARAM_INFO
	.align		4
.L_6421:
        /*0118*/ 	.byte	0x04, 0x17
        /*011a*/ 	.short	(.L_6423 - .L_6422)
.L_6422:
        /*011c*/ 	.word	0x00000000
        /*0120*/ 	.short	0x0002
        /*0122*/ 	.short	0x0010
        /*0124*/ 	.byte	0x00, 0xf5, 0x21, 0x00


	//----- nvinfo : EIATTR_KPARAM_INFO
	.align		4
.L_6423:
        /*0128*/ 	.byte	0x04, 0x17
        /*012a*/ 	.short	(.L_6425 - .L_6424)
.L_6424:
        /*012c*/ 	.word	0x00000000
        /*0130*/ 	.short	0x0001
        /*0132*/ 	.short	0x0008
        /*0134*/ 	.byte	0x00, 0xf5, 0x21, 0x00


	//----- nvinfo : EIATTR_KPARAM_INFO
	.align		4
.L_6425:
        /*0138*/ 	.byte	0x04, 0x17
        /*013a*/ 	.short	(.L_6427 - .L_6426)
.L_6426:
        /*013c*/ 	.word	0x00000000
        /*0140*/ 	.short	0x0000
        /*0142*/ 	.short	0x0000
        /*0144*/ 	.byte	0x00, 0xf5, 0x21, 0x00


	//----- nvinfo : EIATTR_SPARSE_MMA_MASK
	.align		4
.L_6427:
        /*0148*/ 	.byte	0x03, 0x50
        /*014a*/ 	.short	0x0000


	//----- nvinfo : EIATTR_MAXREG_COUNT
	.align		4
        /*014c*/ 	.byte	0x03, 0x1b
        /*014e*/ 	.short	0x00ff


	//----- nvinfo : EIATTR_NUM_BARRIERS
	.align		4
        /*0150*/ 	.byte	0x02, 0x4c
        /*0152*/ 	.byte	0x01
	.zero		1


	//----- nvinfo : EIATTR_EXTERNS
	.align		4
        /*0154*/ 	.byte	0x04, 0x0f
        /*0156*/ 	.short	(.L_6429 - .L_6428)


	//   ....[0]....
	.align		4
.L_6428:
        /*0158*/ 	.word	index@(__assertfail)


	//----- nvinfo : EIATTR_MERCURY_ISA_VERSION
	.align		4
.L_6429:
        /*015c*/ 	.byte	0x03, 0x5f
        /*015e*/ 	.short	0x0101


	//----- nvinfo : EIATTR_COOP_GROUP_MASK_REGIDS
	.align		4
        /*0160*/ 	.byte	0x04, 0x29
        /*0162*/ 	.short	(.L_6431 - .L_6430)


	//   ....[0]....
.L_6430:
        /*0164*/ 	.word	0xffffffff


	//   ....[1]....
        /*0168*/ 	.word	0xffffffff


	//   ....[2]....
        /*016c*/ 	.word	0xffffffff


	//   ....[3]....
        /*0170*/ 	.word	0xffffffff


	//   ....[4]....
        /*0174*/ 	.word	0xffffffff


	//   ....[5]....
        /*0178*/ 	.word	0xffffffff


	//   ....[6]....
        /*017c*/ 	.word	0xffffffff


	//   ....[7]....
        /*0180*/ 	.word	0xffffffff


	//   ....[8]....
        /*0184*/ 	.word	0xffffffff


	//   ....[9]....
        /*0188*/ 	.word	0xffffffff


	//   ....[10]....
        /*018c*/ 	.word	0xffffffff


	//   ....[11]....
        /*0190*/ 	.word	0xffffffff


	//   ....[12]....
        /*0194*/ 	.word	0xffffffff


	//   ....[13]....
        /*0198*/ 	.word	0xffffffff


	//   ....[14]....
        /*019c*/ 	.word	0xffffffff


	//   ....[15]....
        /*01a0*/ 	.word	0xffffffff


	//   ....[16]....
        /*01a4*/ 	.word	0x0500000f


	//   ....[17]....
        /*01a8*/ 	.word	0x0500000f


	//   ....[18]....
        /*01ac*/ 	.word	0x0500000f


	//   ....[19]....
        /*01b0*/ 	.word	0x0500000f


	//   ....[20]....
        /*01b4*/ 	.word	0x0500000f


	//----- nvinfo : EIATTR_COOP_GROUP_INSTR_OFFSETS
	.align		4
.L_6431:
        /*01b8*/ 	.byte	0x04, 0x28
        /*01ba*/ 	.short	(.L_6433 - .L_6432)


	//   ....[0]....
.L_6432:
        /*01bc*/ 	.word	0x00000270


	//   ....[1]....
        /*01c0*/ 	.word	0x00000290


	//   ....[2]....
        /*01c4*/ 	.word	0x000002b0


	//   ....[3]....
        /*01c8*/ 	.word	0x000002d0


	//   ....[4]....
        /*01cc*/ 	.word	0x000002f0


	//   ....[5]....
        /*01d0*/ 	.word	0x00000400


	//   ....[6]....
        /*01d4*/ 	.word	0x00000420


	//   ....[7]....
        /*01d8*/ 	.word	0x00000440


	//   ....[8]....
        /*01dc*/ 	.word	0x00001270


	//   ....[9]....
        /*01e0*/ 	.word	0x000012a0


	//   ....[10]....
        /*01e4*/ 	.word	0x000012c0


	//   ....[11]....
        /*01e8*/ 	.word	0x000012e0


	//   ....[12]....
        /*01ec*/ 	.word	0x00001300


	//   ....[13]....
        /*01f0*/ 	.word	0x00001350


	//   ....[14]....
        /*01f4*/ 	.word	0x00001370


	//   ....[15]....
        /*01f8*/ 	.word	0x00001390


	//   ....[16]....
        /*01fc*/ 	.word	0x00002620


	//   ....[17]....
        /*0200*/ 	.word	0x00002680


	//   ....[18]....
        /*0204*/ 	.word	0x000026e0


	//   ....[19]....
        /*0208*/ 	.word	0x00002740


	//   ....[20]....
        /*020c*/ 	.word	0x000027a0


	//----- nvinfo : EIATTR_VRC_CTA_INIT_COUNT
	.align		4
.L_6433:
        /*0210*/ 	.byte	0x02, 0x4a
	.zero		1
	.zero		1


	//----- nvinfo : EIATTR_SYSCALL_OFFSETS
	.align		4
        /*0214*/ 	.byte	0x04, 0x46
        /*0216*/ 	.short	(.L_6435 - .L_6434)


	//   ....[0]....
.L_6434:
        /*0218*/ 	.word	0x00000220


	//----- nvinfo : EIATTR_EXIT_INSTR_OFFSETS
	.align		4
.L_6435:
        /*021c*/ 	.byte	0x04, 0x1c
        /*021e*/ 	.short	(.L_6437 - .L_6436)


	//   ....[0]....
.L_6436:
        /*0220*/ 	.word	0x00002350


	//   ....[1]....
        /*0224*/ 	.word	0x000023b0


	//   ....[2]....
        /*0228*/ 	.word	0x000025d0


	//----- nvinfo : EIATTR_CRS_STACK_SIZE
	.align		4
.L_6437:
        /*022c*/ 	.byte	0x04, 0x1e
        /*022e*/ 	.short	(.L_6439 - .L_6438)
.L_6438:
        /*0230*/ 	.word	0x00000000


	//----- nvinfo : EIATTR_CBANK_PARAM_SIZE
	.align		4
.L_6439:
        /*0234*/ 	.byte	0x03, 0x19
        /*0236*/ 	.short	0x007c


	//----- nvinfo : EIATTR_PARAM_CBANK
	.align		4
        /*0238*/ 	.byte	0x04, 0x0a
        /*023a*/ 	.short	(.L_6441 - .L_6440)
	.align		4
.L_6440:
        /*023c*/ 	.word	index@(.nv.constant0._ZN4vllm25paged_attention_v1_kernelIthLi96ELi32ELi128ELNS_18Fp8KVCacheDataTypeE2ELb0EEEvPT_PKS2_PKT0_S8_ifPKiSA_iPKfiiiSC_SC_iiiii)
        /*0240*/ 	.short	0x0380
        /*0242*/ 	.short	0x007c


	//----- nvinfo : EIATTR_SW_WAR
	.align		4
.L_6441:
        /*0244*/ 	.byte	0x04, 0x36
        /*0246*/ 	.short	(.L_6443 - .L_6442)
.L_6442:
        /*0248*/ 	.word	0x00000008
.L_6443:


//--------------------- .nv.info._ZN4vllm25paged_attention_v1_kernelIthLi80ELi32ELi128ELNS_18Fp8KVCacheDataTypeE2ELb0EEEvPT_PKS2_PKT0_S8_ifPKiSA_iPKfiiiSC_SC_iiiii --------------------------
	.section	.nv.info._ZN4vllm25paged_attention_v1_kernelIthLi80ELi32ELi128ELNS_18Fp8KVCacheDataTypeE2ELb0EEEvPT_PKS2_PKT0_S8_ifPKiSA_iPKfiiiSC_SC_iiiii,"",@"SHT_CUDA_INFO"
	.sectionflags	@""
	.align	4


	//----- nvinfo : EIATTR_CUDA_API_VERSION
	.align		4
        /*0000*/ 	.byte	0x04, 0x37
        /*0002*/ 	.short	(.L_6445 - .L_6444)
.L_6444:
        /*0004*/ 	.word	0x00000082


	//----- nvinfo : EIATTR_KPARAM_INFO
	.align		4
.L_6445:
        /*0008*/ 	.byte	0x04, 0x17
        /*000a*/ 	.short	(.L_6447 - .L_6446)
.L_6446:
        /*000c*/ 	.word	0x00000000
        /*0010*/ 	.short	0x0013
        /*0012*/ 	.short	0x0078
        /*0014*/ 	.byte	0x00, 0xf0, 0x11, 0x00


	//----- nvinfo : EIATTR_KPARAM_INFO
	.align		4
.L_6447:
        /*0018*/ 	.byte	0x04, 0x17
        /*001a*/ 	.short	(.L_6449 - .L_6448)
.L_6448:
        /*001c*/ 	.word	0x00000000
        /*0020*/ 	.short	0x0012
        /*0022*/ 	.short	0x0074
        /*0024*/ 	.byte	0x00, 0xf0, 0x11, 0x00


	//----- nvinfo : EIATTR_KPARAM_INFO
	.align		4
.L_6449:
        /*0028*/ 	.byte	0x04, 0x17
        /*002a*/ 	.short	(.L_6451 - .L_6450)
.L_6450:
        /*002c*/ 	.word	0x00000000
        /*0030*/ 	.short	0x0011
        /*0032*/ 	.short	0x0070
        /*0034*/ 	.byte	0x00, 0xf0, 0x11, 0x00


	//----- nvinfo : EIATTR_KPARAM_INFO
	.align		4
.L_6451:
        /*0038*/ 	.byte	0x04, 0x17
        /*003a*/ 	.short	(.L_6453 - .L_6452)
.L_6452:
        /*003c*/ 	.word	0x00000000
        /*0040*/ 	.short	0x0010
        /*0042*/ 	.short	0x006c
        /*0044*/ 	.byte	0x00, 0xf0, 0x11, 0x00


	//----- nvinfo : EIATTR_KPARAM_INFO
	.align		4
.L_6453:
        /*0048*/ 	.byte	0x04, 0x17
        /*004a*/ 	.short	(.L_6455 - .L_6454)
.L_6454:
        /*004c*/ 	.word	0x00000000
        /*0050*/ 	.short	0x000f
        /*0052*/ 	.short	0x0068
        /*0054*/ 	.byte	0x00, 0xf0, 0x11, 0x00


	//----- nvinfo : EIATTR_KPARAM_INFO
	.align		4
.L_6455:
        /*0058*/ 	.byte	0x04, 0x17
        /*005a*/ 	.short	(.L_6457 - .L_6456)
.L_6456:
        /*005c*/ 	.word	0x00000000
        /*0060*/ 	.short	0x000e
        /*0062*/ 	.short	0x0060
        /*0064*/ 	.byte	0x00, 0xf5, 0x21, 0x00


	//----- nvinfo : EIATTR_KPARAM_INFO
	.align		4
.L_6457:
        /*0068*/ 	.byte	0x04, 0x17
        /*006a*/ 	.short	(.L_6459 - .L_6458)
.L_6458:
        /*006c*/ 	.word	0x00000000
        /*0070*/ 	.short	0x000d
        /*0072*/ 	.short	0x0058
        /*0074*/ 	.byte	0x00, 0xf5, 0x21, 0x00


	//----- nvinfo : EIATTR_KPARAM_INFO
	.align		4
.L_6459:
        /*0078*/ 	.byte	0x04, 0x17
        /*007a*/ 	.short	(.L_6461 - .L_6460)
.L_6460:
        /*007c*/ 	.word	0x00000000
        /*0080*/ 	.short	0x000c
        /*0082*/ 	.short	0x0050
        /*0084*/ 	.byte	0x00, 0xf0, 0x11, 0x00


	//----- nvinfo : EIATTR_KPARAM_INFO
	.align		4
.L_6461:
        /*0088*/ 	.byte	0x04, 0x17
        /*008a*/ 	.short	(.L_6463 - .L_6462)
.L_6462:
        /*008c*/ 	.word	0x00000000
        /*0090*/ 	.short	0x000b
        /*0092*/ 	.short	0x004c
        /*0094*/ 	.byte	0x00, 0xf0, 0x11, 0x00


	//----- nvinfo : EIATTR_KPARAM_INFO
	.align		4
.L_6463:
        /*0098*/ 	.byte	0x04, 0x17
        /*009a*/ 	.short	(.L_6465 - .L_6464)
.L_6464:
        /*009c*/ 	.word	0x00000000
        /*00a0*/ 	.short	0x000a
        /*00a2*/ 	.short	0x0048
        /*00a4*/ 	.byte	0x00, 0xf0, 0x11, 0x00


	//----- nvinfo : EIATTR_KPARAM_INFO
	.align		4
.L_6465:
        /*00a8*/ 	.byte	0x04, 0x17
        /*00aa*/ 	.short	(.L_6467 - .L_6466)
.L_6466:
        /*00ac*/ 	.word	0x00000000
        /*00b0*/ 	.short	0x0009
        /*00b2*/ 	.short	0x0040
        /*00b4*/ 	.byte	0x00, 0xf5, 0x21, 0x00


	//----- nvinfo : EIATTR_KPARAM_INFO
	.align		4
.L_6467:
        /*00b8*/ 	.byte	0x04, 0x17
        /*00ba*/ 	.short	(.L_6469 - .L_6468)
.L_6468:
        /*00bc*/ 	.word	0x00000000
        /*00c0*/ 	.short	0x0008
        /*00c2*/ 	.short	0x0038
        /*00c4*/ 	.byte	0x00, 0xf0, 0x11, 0x00


	//----- nvinfo : EIATTR_KPARAM_INFO
	.align		4
.L_6469:
        /*00c8*/ 	.byte	0x04, 0x17
        /*00ca*/ 	.short	(.L_6471 - .L_6470)
.L_6470:
        /*00cc*/ 	.word	0x00000000
        /*00d0*/ 	.short	0x0007
        /*00d2*/ 	.short	0x0030
        /*00d4*/ 	.byte	0x00, 0xf5, 0x21, 0x00


	//----- nvinfo : EIATTR_KPARAM_INFO
	.align		4
.L_6471:
        /*00d8*/ 	.byte	0x04, 0x17
        /*00da*/ 	.short	(.L_6473 - .L_6472)
.L_6472:
        /*00dc*/ 	.word	0x00000000
        /*00e0*/ 	.short	0x0006
        /*00e2*/ 	.short	0x0028
        /*00e4*/ 	.byte	0x00, 0xf5, 0x21, 0x00


	//----- nvinfo : EIATTR_KPARAM_INFO
	.align		4
.L_6473:
        /*00e8*/ 	.byte	0x04, 0x17
        /*00ea*/ 	.short	(.L_6475 - .L_6474)
.L_6474:
        /*00ec*/ 	.word	0x00000000
        /*00f0*/ 	.short	0x0005
        /*00f2*/ 	.short	0x0024
        /*00f4*/ 	.byte	0x00, 0xf0, 0x11, 0x00


	//----- nvinfo : EIATTR_KPARAM_INFO
	.align		4
.L_6475:
        /*00f8*/ 	.byte	0x04, 0x17
        /*00fa*/ 	.short	(.L_6477 - .L_6476)
.L_6476:
        /*00fc*/ 	.word	0x00000000
        /*0100*/ 	.short	0x0004
        /*0102*/ 	.short	0x0020
        /*0104*/ 	.byte	0x00, 0xf0, 0x11, 0x00


	//----- nvinfo : EIATTR_KPARAM_INFO
	.align		4
.L_6477:
        /*0108*/ 	.byte	0x04, 0x17
        /*010a*/ 	.short	(.L_6479 - .L_6478)
.L_6478:
        /*010c*/ 	.word	0x00000000
        /*0110*/ 	.short	0x0003
        /*0112*/ 	.short	0x0018
        /*0114*/ 	.byte	0x00, 0xf5, 0x21, 0x00


	//----- nvinfo : EIATTR_KPARAM_INFO
	.align		4
.L_6479:
        /*0118*/ 	.byte	0x04, 0x17
        /*011a*/ 	.short	(.L_6481 - .L_6480)
.L_6480:
        /*011c*/ 	.word	0x00000000
        /*0120*/ 	.short	0x0002
        /*0122*/ 	.short	0x0010
        /*0124*/ 	.byte	0x00, 0xf5, 0x21, 0x00


	//----- nvinfo : EIATTR_KPARAM_INFO
	.align		4
.L_6481:
        /*0128*/ 	.byte	0x04, 0x17
        /*012a*/ 	.short	(.L_6483 - .L_6482)
.L_6482:
        /*012c*/ 	.word	0x00000000
        /*0130*/ 	.short	0x0001
        /*0132*/ 	.short	0x0008
        /*0134*/ 	.byte	0x00, 0xf5, 0x21, 0x00


	//----- nvinfo : EIATTR_KPARAM_INFO
	.align		4
.L_6483:
        /*0138*/ 	.byte	0x04, 0x17
        /*013a*/ 	.short	(.L_6485 - .L_6484)
.L_6484:
        /*013c*/ 	.word	0x00000000
        /*0140*/ 	.short	0x0000
        /*0142*/ 	.short	0x0000
        /*0144*/ 	.byte	0x00, 0xf5, 0x21, 0x00


	//----- nvinfo : EIATTR_SPARSE_MMA_MASK
	.align		4
.L_6485:
        /*0148*/ 	.byte	0x03, 0x50
        /*014a*/ 	.short	0x0000


	//----- nvinfo : EIATTR_MAXREG_COUNT
	.align		4
        /*014c*/ 	.byte	0x03, 0x1b
        /*014e*/ 	.short	0x00ff


	//----- nvinfo : EIATTR_NUM_BARRIERS
	.align		4
        /*0150*/ 	.byte	0x02, 0x4c
        /*0152*/ 	.byte	0x01
	.zero		1


	//----- nvinfo : EIATTR_EXTERNS
	.align		4
        /*0154*/ 	.byte	0x04, 0x0f
        /*0156*/ 	.short	(.L_6487 - .L_6486)


	//   ....[0]....
	.align		4
.L_6486:
        /*0158*/ 	.word	index@(__assertfail)


	//----- nvinfo : EIATTR_MERCURY_ISA_VERSION
	.align		4
.L_6487:
        /*015c*/ 	.byte	0x03, 0x5f
        /*015e*/ 	.short	0x0101


	//----- nvinfo : EIATTR_COOP_GROUP_MASK_REGIDS
	.align		4
        /*0160*/ 	.byte	0x04, 0x29
        /*0162*/ 	.short	(.L_6489 - .L_6488)


	//   ....[0]....
.L_6488:
        /*0164*/ 	.word	0xffffffff


	//   ....[1]....
        /*0168*/ 	.word	0xffffffff


	//   ....[2]....
        /*016c*/ 	.word	0xffffffff


	//   ....[3]....
        /*0170*/ 	.word	0xffffffff


	//   ....[4]....
        /*0174*/ 	.word	0xffffffff


	//   ....[5]....
        /*0178*/ 	.word	0xffffffff


	//   ....[6]....
        /*017c*/ 	.word	0xffffffff


	//   ....[7]....
        /*0180*/ 	.word	0xffffffff


	//   ....[8]....
        /*0184*/ 	.word	0xffffffff


	//   ....[9]....
        /*0188*/ 	.word	0xffffffff


	//   ....[10]....
        /*018c*/ 	.word	0xffffffff


	//   ....[11]....
        /*0190*/ 	.word	0xffffffff


	//   ....[12]....
        /*0194*/ 	.word	0xffffffff


	//   ....[13]....
        /*0198*/ 	.word	0xffffffff


	//   ....[14]....
        /*019c*/ 	.word	0xffffffff


	//   ....[15]....
        /*01a0*/ 	.word	0xffffffff


	//   ....[16]....
        /*01a4*/ 	.word	0x0500000f


	//   ....[17]....
        /*01a8*/ 	.word	0x0500000f


	//   ....[18]....
        /*01ac*/ 	.word	0x0500000f


	//   ....[19]....
        /*01b0*/ 	.word	0x0500000f


	//   ....[20]....
        /*01b4*/ 	.word	0x0500000f


	//----- nvinfo : EIATTR_COOP_GROUP_INSTR_OFFSETS
	.align		4
.L_6489:
        /*01b8*/ 	.byte	0x04, 0x28
        /*01ba*/ 	.short	(.L_6491 - .L_6490)


	//   ....[0]....
.L_6490:
        /*01bc*/ 	.word	0x00000270


	//   ....[1]....
        /*01c0*/ 	.word	0x00000290


	//   ....[2]....
        /*01c4*/ 	.word	0x000002b0


	//   ....[3]....
        /*01c8*/ 	.word	0x000002d0


	//   ....[4]....
        /*01cc*/ 	.word	0x000002f0


	//   ....[5]....
        /*01d0*/ 	.word	0x00000400


	//   ....[6]....
        /*01d4*/ 	.word	0x00000420


	//   ....[7]....
        /*01d8*/ 	.word	0x00000440


	//   ....[8]....
        /*01dc*/ 	.word	0x00001270


	//   ....[9]....
        /*01e0*/ 	.word	0x000012a0


	//   ....[10]....
        /*01e4*/ 	.word	0x000012c0


	//   ....[11]....
        /*01e8*/ 	.word	0x000012e0


	//   ....[12]....
        /*01ec*/ 	.word	0x00001300


	//   ....[13]....
        /*01f0*/ 	.word	0x00001350


	//   ....[14]....
        /*01f4*/ 	.word	0x00001370


	//   ....[15]....
        /*01f8*/ 	.word	0x00001390


	//   ....[16]....
        /*01fc*/ 	.word	0x00002510


	//   ....[17]....
        /*0200*/ 	.word	0x00002570


	//   ....[18]....
        /*0204*/ 	.word	0x000025d0


	//   ....[19]....
        /*0208*/ 	.word	0x00002630


	//   ....[20]....
        /*020c*/ 	.word	0x00002690


	//----- nvinfo : EIATTR_VRC_CTA_INIT_COUNT
	.align		4
.L_6491:
        /*0210*/ 	.byte	0x02, 0x4a
	.zero		1
	.zero		1


	//----- nvinfo : EIATTR_SYSCALL_OFFSETS
	.align		4
        /*0214*/ 	.byte	0x04, 0x46
        /*0216*/ 	.short	(.L_6493 - .L_6492)


	//   ....[0]....
.L_6492:
        /*0218*/ 	.word	0x00000220


	//----- nvinfo : EIATTR_EXIT_INSTR_OFFSETS
	.align		4
.L_6493:
        /*021c*/ 	.byte	0x04, 0x1c
        /*021e*/ 	.short	(.L_6495 - .L_6494)


	//   ....[0]....
.L_6494:
        /*0220*/ 	.word	0x00002280


	//   ....[1]....
        /*0224*/ 	.word	0x000022e0


	//   ....[2]....
        /*0228*/ 	.word	0x000024c0


	//----- nvinfo : EIATTR_CRS_STACK_SIZE
	.align		4
.L_6495:
        /*022c*/ 	.byte	0x04, 0x1e
        /*022e*/ 	.short	(.L_6497 - .L_6496)
.L_6496:
        /*0230*/ 	.word	0x00000000


	//----- nvinfo : EIATTR_CBANK_PARAM_SIZE
	.align		4
.L_6497:
        /*0234*/ 	.byte	0x03, 0x19
        /*0236*/ 	.short	0x007c


	//----- nvinfo : EIATTR_PARAM_CBANK
	.align		4
        /*0238*/ 	.byte	0x04, 0x0a
        /*023a*/ 	.short	(.L_6499 - .L_6498)
	.align		4
.L_6498:
        /*023c*/ 	.word	index@(.nv.constant0._ZN4vllm25paged_attention_v1_kernelIthLi80ELi32ELi128ELNS_18Fp8KVCacheDataTypeE2ELb0EEEvPT_PKS2_PKT0_S8_ifPKiSA_iPKfiiiSC_SC_iiiii)
        /*0240*/ 	.short	0x0380
        /*0242*/ 	.short	0x007c


	//----- nvinfo : EIATTR_SW_WAR
	.align		4
.L_6499:
        /*0244*/ 	.byte	0x04, 0x36
        /*0246*/ 	.short	(.L_6501 - .L_6500)
.L_6500:
        /*0248*/ 	.word	0x00000008
.L_6501:


//--------------------- .nv.info._ZN4vllm25paged_attention_v1_kernelIthLi64ELi32ELi128ELNS_18Fp8KVCacheDataTypeE2ELb0EEEvPT_PKS2_PKT0_S8_ifPKiSA_iPKfiiiSC_SC_iiiii --------------------------
	.section	.nv.info._ZN4vllm25paged_attention_v1_kernelIthLi64ELi32ELi128ELNS_18Fp8KVCacheDataTypeE2ELb0EEEvPT_PKS2_PKT0_S8_ifPKiSA_iPKfiiiSC_SC_iiiii,"",@"SHT_CUDA_INFO"
	.sectionflags	@""
	.align	4


	//----- nvinfo : EIATTR_CUDA_API_VERSION
	.align		4
        /*0000*/ 	.byte	0x04, 0x37
        /*0002*/ 	.short	(.L_6503 - .L_6502)
.L_6502:
        /*0004*/ 	.word	0x00000082


	//----- nvinfo : EIATTR_KPARAM_INFO
	.align		4
.L_6503:
        /*0008*/ 	.byte	0x04, 0x17
        /*000a*/ 	.short	(.L_6505 - .L_6504)
.L_6504:
        /*000c*/ 	.word	0x00000000
        /*0010*/ 	.short	0x0013
        /*0012*/ 	.short	0x0078
        /*0014*/ 	.byte	0x00, 0xf0, 0x11, 0x00


	//----- nvinfo : EIATTR_KPARAM_INFO
	.align		4
.L_6505:
        /*0018*/ 	.byte	0x04, 0x17
        /*001a*/ 	.short	(.L_6507 - .L_6506)
.L_6506:
        /*001c*/ 	.word	0x00000000
        /*0020*/ 	.short	0x0012
        /*0022*/ 	.short	0x0074
        /*0024*/ 	.byte	0x00, 0xf0, 0x11, 0x00


	//----- nvinfo : EIATTR_KPARAM_INFO
	.align		4
.L_6507:
        /*0028*/ 	.byte	0x04, 0x17
        /*002a*/ 	.short	(.L_6509 - .L_6508)
.L_6508:
        /*002c*/ 	.word	0x00000000
        /*0030*/ 	.short	0x0011
        /*0032*/ 	.short	0x0070
        /*0034*/ 	.byte	0x00, 0xf0, 0x11, 0x00


	//----- nvinfo : EIATTR_KPARAM_INFO
	.align		4
.L_6509:
        /*0038*/ 	.byte	0x04, 0x17
        /*003a*/ 	.short	(.L_6511 - .L_6510)
.L_6510:
        /*003c*/ 	.word	0x00000000
        /*0040*/ 	.short	0x0010
        /*0042*/ 	.short	0x006c
        /*0044*/ 	.byte	0x00, 0xf0, 0x11, 0x00


	//----- nvinfo : EIATTR_KPARAM_INFO
	.align		4
.L_6511:
        /*0048*/ 	.byte	0x04, 0x17
        /*004a*/ 	.short	(.L_6513 - .L_6512)
.L_6512:
        /*004c*/ 	.word	0x00000000
        /*0050*/ 	.short	0x000f
        /*0052*/ 	.short	0x0068
        /*0054*/ 	.byte	0x00, 0xf0, 0x11, 0x00


	//----- nvinfo : EIATTR_KPARAM_INFO
	.align		4
.L_6513:
        /*0058*/ 	.byte	0x04, 0x17
        /*005a*/ 	.short	(.L_6515 - .L_6514)
.L_6514:
        /*005c*/ 	.word	0x00000000
        /*0060*/ 	.short	0x000e
        /*0062*/ 	.short	0x0060
        /*0064*/ 	.byte	0x00, 0xf5, 0x21, 0x00


	//----- nvinfo : EIATTR_KPARAM_INFO
	.align		4
.L_6515:
        /*0068*/ 	.byte	0x04, 0x17
        /*006a*/ 	.short	(.L_6517 - .L_6516)
.L_6516:
        /*006c*/ 	.word	0x00000000
        /*0070*/ 	.short	0x000d
        /*0072*/ 	.short	0x0058
        /*0074*/ 	.byte	0x00, 0xf5, 0x21, 0x00


	//----- nvinfo : EIATTR_KPARAM_INFO
	.align		4
.L_6517:
        /*0078*/ 	.byte	0x04, 0x17
        /*007a*/ 	.short	(.L_6519 - .L_6518)
.L_6518:
        /*007c*/ 	.word	0x00000000
        /*0080*/ 	.short	0x000c
        /*0082*/ 	.short	0x0050
        /*0084*/ 	.byte	0x00, 0xf0, 0x11, 0x00


	//----- nvinfo : EIATTR_KPARAM_INFO
	.align		4
.L_6519:
        /*0088*/ 	.byte	0x04, 0x17
        /*008a*/ 	.short	(.L_6521 - .L_6520)
.L_6520:
        /*008c*/ 	.word	0x00000000
        /*0090*/ 	.short	0x000b
        /*0092*/ 	.short	0x004c
        /*0094*/ 	.byte	0x00, 0xf0, 0x11, 0x00


	//----- nvinfo : EIATTR_KPARAM_INFO
	.align		4
.L_6521:
        /*0098*/ 	.byte	0x04, 0x17
        /*009a*/ 	.short	(.L_6523 - .L_6522)
.L_6522:
        /*009c*/ 	.word	0x00000000
        /*00a0*/ 	.short	0x000a
        /*00a2*/ 	.short	0x0048
        /*00a4*/ 	.byte	0x00, 0xf0, 0x11, 0x00


	//----- nvinfo : EIATTR_KPARAM_INFO
	.align		4
.L_6523:
        /*00a8*/ 	.byte	0x04, 0x17
        /*00aa*/ 	.short	(.L_6525 - .L_6524)
.L_6524:
        /*00ac*/ 	.word	0x00000000
        /*00b0*/ 	.short	0x0009
        /*00b2*/ 	.short	0x0040
        /*00b4*/ 	.byte	0x00, 0xf5, 0x21, 0x00


	//----- nvinfo : EIATTR_KPARAM_INFO
	.align		4
.L_6525:
        /*00b8*/ 	.byte	0x04, 0x17
        /*00ba*/ 	.short	(.L_6527 - .L_6526)
.L_6526:
        /*00bc*/ 	.word	0x00000000
        /*00c0*/ 	.short	0x0008
        /*00c2*/ 	.short	0x0038
        /*00c4*/ 	.byte	0x00, 0xf0, 0x11, 0x00


	//----- nvinfo : EIATTR_KPARAM_INFO
	.align		4
.L_6527:
        /*00c8*/ 	.byte	0x04, 0x17
        /*00ca*/ 	.short	(.L_6529 - .L_6528)
.L_6528:
        /*00cc*/ 	.word	0x00000000
        /*00d0*/ 	.short	0x0007
        /*00d2*/ 	.short	0x0030
        /*00d4*/ 	.byte	0x00, 0xf5, 0x21, 0x00


	//----- nvinfo : EIATTR_KPARAM_INFO
	.align		4
.L_6529:
        /*00d8*/ 	.byte	0x04, 0x17
        /*00da*/ 	.short	(.L_6531 - .L_6530)
.L_6530:
        /*00dc*/ 	.word	0x00000000
        /*00e0*/ 	.short	0x0006
        /*00e2*/ 	.short	0x0028
        /*00e4*/ 	.byte	0x00, 0xf5, 0x21, 0x00


	//----- nvinfo : EIATTR_KPARAM_INFO
	.align		4
.L_6531:
        /*00e8*/ 	.byte	0x04, 0x17
        /*00ea*/ 	.short	(.L_6533 - .L_6532)
.L_6532:
        /*00ec*/ 	.word	0x00000000
        /*00f0*/ 	.short	0x0005
        /*00f2*/ 	.short	0x0024
        /*00f4*/ 	.byte	0x00, 0xf0, 0x11, 0x00


	//----- nvinfo : EIATTR_KPARAM_INFO
	.align		4
.L_6533:
        /*00f8*/ 	.byte	0x04, 0x17
        /*00fa*/ 	.short	(.L_6535 - .L_6534)
.L_6534:
        /*00fc*/ 	.word	0x00000000
        /*0100*/ 	.short	0x0004
        /*0102*/ 	.short	0x0020
        /*0104*/ 	.byte	0x00, 0xf0, 0x11, 0x00


	//----- nvinfo : EIATTR_KPARAM_INFO
	.align		4
.L_6535:
        /*0108*/ 	.byte	0x04, 0x17
        /*010a*/ 	.short	(.L_6537 - .L_6536)
.L_6536:
        /*010c*/ 	.word	0x00000000
        /*0110*/ 	.short	0x0003
        /*0112*/ 	.short	0x0018
        /*0114*/ 	.byte	0x00, 0xf5, 0x21, 0x00


	//----- nvinfo : EIATTR_KPARAM_INFO
	.align		4
.L_6537:
        /*0118*/ 	.byte	0x04, 0x17
        /*011a*/ 	.short	(.L_6539 - .L_6538)
.L_6538:
        /*011c*/ 	.word	0x00000000
        /*0120*/ 	.short	0x0002
        /*0122*/ 	.short	0x0010
        /*0124*/ 	.byte	0x00, 0xf5, 0x21, 0x00


	//----- nvinfo : EIATTR_KPARAM_INFO
	.align		4
.L_6539:
        /*0128*/ 	.byte	0x04, 0x17
        /*012a*/ 	.short	(.L_6541 - .L_6540)
.L_6540:
        /*012c*/ 	.word	0x00000000
        /*0130*/ 	.short	0x0001
        /*0132*/ 	.short	0x0008
        /*0134*/ 	.byte	0x00, 0xf5, 0x21, 0x00


	//----- nvinfo : EIATTR_KPARAM_INFO
	.align		4
.L_6541:
        /*0138*/ 	.byte	0x04, 0x17
        /*013a*/ 	.short	(.L_6543 - .L_6542)
.L_6542:
        /*013c*/ 	.word	0x00000000
        /*0140*/ 	.short	0x0000
        /*0142*/ 	.short	0x0000
        /*0144*/ 	.byte	0x00, 0xf5, 0x21, 0x00


	//----- nvinfo : EIATTR_SPARSE_MMA_MASK
	.align		4
.L_6543:
        /*0148*/ 	.byte	0x03, 0x50
        /*014a*/ 	.short	0x0000


	//----- nvinfo : EIATTR_MAXREG_COUNT
	.align		4
        /*014c*/ 	.byte	0x03, 0x1b
        /*014e*/ 	.short	0x00ff


	//----- nvinfo : EIATTR_NUM_BARRIERS
	.align		4
        /*0150*/ 	.byte	0x02, 0x4c
        /*0152*/ 	.byte	0x01
	.zero		1


	//----- nvinfo : EIATTR_EXTERNS
	.align		4
        /*0154*/ 	.byte	0x04, 0x0f
        /*0156*/ 	.short	(.L_6545 - .L_6544)


	//   ....[0]....
	.align		4
.L_6544:
        /*0158*/ 	.word	index@(__assertfail)


	//----- nvinfo : EIATTR_MERCURY_ISA_VERSION
	.align		4
.L_6545:
        /*015c*/ 	.byte	0x03, 0x5f
        /*015e*/ 	.short	0x0101


	//----- nvinfo : EIATTR_COOP_GROUP_MASK_REGIDS
	.align		4
        /*0160*/ 	.byte	0x04, 0x29
        /*0162*/ 	.short	(.L_6547 - .L_6546)


	//   ....[0]....
.L_6546:
        /*0164*/ 	.word	0xffffffff


	//   ....[1]....
        /*0168*/ 	.word	0xffffffff


	//   ....[2]....
        /*016c*/ 	.word	0xffffffff


	//   ....[3]....
        /*0170*/ 	.word	0xffffffff


	//   ....[4]....
        /*0174*/ 	.word	0xffffffff


	//   ....[5]....
        /*0178*/ 	.word	0xffffffff


	//   ....[6]....
        /*017c*/ 	.word	0xffffffff


	//   ....[7]....
        /*0180*/ 	.word	0xffffffff


	//   ....[8]....
        /*0184*/ 	.word	0xffffffff


	//   ....[9]....
        /*0188*/ 	.word	0xffffffff


	//   ....[10]....
        /*018c*/ 	.word	0xffffffff


	//   ....[11]....
        /*0190*/ 	.word	0xffffffff


	//   ....[12]....
        /*0194*/ 	.word	0xffffffff


	//   ....[13]....
        /*0198*/ 	.word	0xffffffff


	//   ....[14]....
        /*019c*/ 	.word	0xffffffff


	//   ....[15]....
        /*01a0*/ 	.word	0xffffffff


	//   ....[16]....
        /*01a4*/ 	.word	0x0500000f


	//   ....[17]....
        /*01a8*/ 	.word	0x0500000f


	//   ....[18]....
        /*01ac*/ 	.word	0x0500000f


	//   ....[19]....
        /*01b0*/ 	.word	0x0500000f


	//   ....[20]....
        /*01b4*/ 	.word	0x0500000f


	//----- nvinfo : EIATTR_COOP_GROUP_INSTR_OFFSETS
	.align		4
.L_6547:
        /*01b8*/ 	.byte	0x04, 0x28
        /*01ba*/ 	.short	(.L_6549 - .L_6548)


	//   ....[0]....
.L_6548:
        /*01bc*/ 	.word	0x00000270


	//   ....[1]....
        /*01c0*/ 	.word	0x00000290


	//   ....[2]....
        /*01c4*/ 	.word	0x000002b0


	//   ....[3]....
        /*01c8*/ 	.word	0x000002d0


	//   ....[4]....
        /*01cc*/ 	.word	0x000002f0


	//   ....[5]....
        /*01d0*/ 	.word	0x00000400


	//   ....[6]....
        /*01d4*/ 	.word	0x00000420


	//   ....[7]....
        /*01d8*/ 	.word	0x00000440


	//   ....[8]....
        /*01dc*/ 	.word	0x00001270


	//   ....[9]....
        /*01e0*/ 	.word	0x000012a0


	//   ....[10]....
        /*01e4*/ 	.word	0x000012c0


	//   ....[11]....
        /*01e8*/ 	.word	0x000012e0


	//   ....[12]....
        /*01ec*/ 	.word	0x00001300


	//   ....[13]....
        /*01f0*/ 	.word	0x00001350


	//   ....[14]....
        /*01f4*/ 	.word	0x00001370


	//   ....[15]....
        /*01f8*/ 	.word	0x00001390


	//   ....[16]....
        /*01fc*/ 	.word	0x00002430


	//   ....[17]....
        /*0200*/ 	.word	0x00002490


	//   ....[18]....
        /*0204*/ 	.word	0x000024f0


	//   ....[19]....
        /*0208*/ 	.word	0x00002550


	//   ....[20]....
        /*020c*/ 	.word	0x000025b0


	//----- nvinfo : EIATTR_VRC_CTA_INIT_COUNT
	.align		4
.L_6549:
        /*0210*/ 	.byte	0x02, 0x4a
	.zero		1
	.zero		1


	//----- nvinfo : EIATTR_SYSCALL_OFFSETS
	.align		4
        /*0214*/ 	.byte	0x04, 0x46
        /*0216*/ 	.short	(.L_6551 - .L_6550)


	//   ....[0]....
.L_6550:
        /*0218*/ 	.word	0x00000220


	//----- nvinfo : EIATTR_EXIT_INSTR_OFFSETS
	.align		4
.L_6551:
        /*021c*/ 	.byte	0x04, 0x1c
        /*021e*/ 	.short	(.L_6553 - .L_6552)


	//   ....[0]....
.L_6552:
        /*0220*/ 	.word	0x000021e0


	//   ....[1]....
        /*0224*/ 	.word	0x00002240


	//   ....[2]....
        /*0228*/ 	.word	0x000023e0


	//----- nvinfo : EIATTR_CRS_STACK_SIZE
	.align		4
.L_6553:
        /*022c*/ 	.byte	0x04, 0x1e
        /*022e*/ 	.short	(.L_6555 - .L_6554)
.L_6554:
        /*0230*/ 	.word	0x00000000


	//----- nvinfo : EIATTR_CBANK_PARAM_SIZE
	.align		4
.L_6555:
        /*0234*/ 	.byte	0x03, 0x19
        /*0236*/ 	.short	0x007c


	//----- nvinfo : EIATTR_PARAM_CBANK
	.align		4
        /*0238*/ 	.byte	0x04, 0x0a
        /*023a*/ 	.short	(.L_6557 - .L_6556)
	.align		4
.L_6556:
        /*023c*/ 	.word	index@(.nv.constant0._ZN4vllm25paged_attention_v1_kernelIthLi64ELi32ELi128ELNS_18Fp8KVCacheDataTypeE2ELb0EEEvPT_PKS2_PKT0_S8_ifPKiSA_iPKfiiiSC_SC_iiiii)
        /*0240*/ 	.short	0x0380
        /*0242*/ 	.short	0x007c


	//----- nvinfo : EIATTR_SW_WAR
	.align		4
.L_6557:
        /*0244*/ 	.byte	0x04, 0x36
        /*0246*/ 	.short	(.L_6559 - .L_6558)
.L_6558:
        /*0248*/ 	.word	0x00000008
.L_6559:


//--------------------- .nv.info._ZN4vllm25paged_attention_v1_kernelIthLi32ELi32ELi128ELNS_18Fp8KVCacheDataTypeE2ELb0EEEvPT_PKS2_PKT0_S8_ifPKiSA_iPKfiiiSC_SC_iiiii --------------------------
	.section	.nv.info._ZN4vllm25paged_attention_v1_kernelIthLi32ELi32ELi128ELNS_18Fp8KVCacheDataTypeE2ELb0EEEvPT_PKS2_PKT0_S8_ifPKiSA_iPKfiiiSC_SC_iiiii,"",@"SHT_CUDA_INFO"
	.sectionflags	@""
	.align	4


	//----- nvinfo : EIATTR_CUDA_API_VERSION
	.align		4
        /*0000*/ 	.byte	0x04, 0x37
        /*0002*/ 	.short	(.L_6561 - .L_6560)
.L_6560:
        /*0004*/ 	.word	0x00000082


	//----- nvinfo : EIATTR_KPARAM_INFO
	.align		4
.L_6561:
        /*0008*/ 	.byte	0x04, 0x17
        /*000a*/ 	.short	(.L_6563 - .L_6562)
.L_6562:
        /*000c*/ 	.word	0x00000000
        /*0010*/ 	.short	0x0013
        /*0012*/ 	.short	0x0078
        /*0014*/ 	.byte	0x00, 0xf0, 0x11, 0x00


	//----- nvinfo : EIATTR_KPARAM_INFO
	.align		4
.L_6563:
        /*0018*/ 	.byte	0x04, 0x17
        /*001a*/ 	.short	(.L_6565 - .L_6564)
.L_6564:
        /*001c*/ 	.word	0x00000000
        /*0020*/ 	.short	0x0012
        /*0022*/ 	.short	0x0074
        /*0024*/ 	.byte	0x00, 0xf0, 0x11, 0x00


	//----- nvinfo : EIATTR_KPARAM_INFO
	.align		4
.L_6565:
        /*0028*/ 	.byte	0x04, 0x17
        /*002a*/ 	.short	(.L_6567 - .L_6566)
.L_6566:
        /*002c*/ 	.word	0x00000000
        /*0030*/ 	.short	0x0011
        /*0032*/ 	.short	0x0070
        /*0034*/ 	.byte	0x00, 0xf0, 0x11, 0x00


	//----- nvinfo : EIATTR_KPARAM_INFO
	.align		4
.L_6567:
        /*0038*/ 	.byte	0x04, 0x17
        /*003a*/ 	.short	(.L_6569 - .L_6568)
.L_6568:
        /*003c*/ 	.word	0x00000000
        /*0040*/ 	.short	0x0010
        /*0042*/ 	.short	0x006c
        /*0044*/ 	.byte	0x00, 0xf0, 0x11, 0x00


	//----- nvinfo : EIATTR_KPARAM_INFO
	.align		4
.L_6569:
        /*0048*/ 	.byte	0x04, 0x17
        /*004a*/ 	.short	(.L_6571 - .L_6570)
.L_6570:
        /*004c*/ 	.word	0x00000000
        /*0050*/ 	.short	0x000f
        /*0052*/ 	.short	0x0068
        /*0054*/ 	.byte	0x00, 0xf0, 0x11, 0x00


	//----- nvinfo : EIATTR_KPARAM_INFO
	.align		4
.L_6571:
        /*0058*/ 	.byte	0x04, 0x17
        /*005a*/ 	.short	(.L_6573 - .L_6572)
.L_6572:
        /*005c*/ 	.word	0x00000000
        /*0060*/ 	.short	0x000e
        /*0062*/ 	.short	0x0060
        /*0064*/ 	.byte	0x00, 0xf5, 0x21, 0x00


	//----- nvinfo : EIATTR_KPARAM_INFO
	.align		4
.L_6573:
        /*0068*/ 	.byte	0x04, 0x17
        /*006a*/ 	.short	(.L_6575 - .L_6574)
.L_6574:
        /*006c*/ 	.word	0x00000000
        /*0070*/ 	.short	0x000d
        /*0072*/ 	.short	0x0058
        /*0074*/ 	.byte	0x00, 0xf5, 0x21, 0x00


	//----- nvinfo : EIATTR_KPARAM_INFO
	.align		4
.L_6575:
        /*0078*/ 	.byte	0x04, 0x17
        /*007a*/ 	.short	(.L_6577 - .L_6576)
.L_6576:
        /*007c*/ 	.word	0x00000000
        /*0080*/ 	.short	0x000c
        /*0082*/ 	.short	0x0050
        /*0084*/ 	.byte	0x00, 0xf0, 0x11, 0x00


	//----- nvinfo : EIATTR_KPARAM_INFO
	.align		4
.L_6577:
        /*0088*/ 	.byte	0x04, 0x17
        /*008a*/ 	.short	(.L_6579 - .L_6578)
.L_6578:
        /*008c*/ 	.word	0x00000000
        /*0090*/ 	.short	0x000b
        /*0092*/ 	.short	0x004c
        /*0094*/ 	.byte	0x00, 0xf0, 0x11, 0x00


	//----- nvinfo : EIATTR_KPARAM_INFO
	.align		4
.L_6579:
        /*0098*/ 	.byte	0x04, 0x17
        /*009a*/ 	.short	(.L_6581 - .L_6580)
.L_6580:
        /*009c*/ 	.word	0x00000000
        /*00a0*/ 	.short	0x000a
        /*00a2*/ 	.short	0x0048
        /*00a4*/ 	.byte	0x00, 0xf0, 0x11, 0x00


	//----- nvinfo : EIATTR_KPARAM_INFO
	.align		4
.L_6581:
        /*00a8*/ 	.byte	0x04, 0x17
        /*00aa*/ 	.short	(.L_6583 - .L_6582)
.L_6582:
        /*00ac*/ 	.word	0x00000000
        /*00b0*/ 	.short	0x0009
        /*00b2*/ 	.short	0x0040
        /*00b4*/ 	.byte	0x00, 0xf5, 0x21, 0x00


	//----- nvinfo : EIATTR_KPARAM_INFO
	.align		4
.L_6583:
        /*00b8*/ 	.byte	0x04, 0x17
        /*00ba*/ 	.short	(.L_6585 - .L_6584)
.L_6584:
        /*00bc*/ 	.word	0x00000000
        /*00c0*/ 	.short	0x0008
        /*00c2*/ 	.short	0x0038
        /*00c4*/ 	.byte	0x00, 0xf0, 0x11, 0x00


	//----- nvinfo : EIATTR_KPARAM_INFO
	.align		4
.L_6585:
        /*00c8*/ 	.byte	0x04, 0x17
        /*00ca*/ 	.short	(.L_6587 - .L_6586)
.L_6586:
        /*00cc*/ 	.word	0x00000000
        /*00d0*/ 	.short	0x0007
        /*00d2*/ 	.short	0x0030
        /*00d4*/ 	.byte	0x00, 0xf5, 0x21, 0x00


	//----- nvinfo : EIATTR_KPARAM_INFO
	.align		4
.L_6587:
        /*00d8*/ 	.byte	0x04, 0x17
        /*00da*/ 	.short	(.L_6589 - .L_6588)
.L_6588:
        /*00dc*/ 	.word	0x00000000
        /*00e0*/ 	.short	0x0006
        /*00e2*/ 	.short	0x0028
        /*00e4*/ 	.byte	0x00, 0xf5, 0x21, 0x00


	//----- nvinfo : EIATTR_KPARAM_INFO
	.align		4
.L_6589:
        /*00e8*/ 	.byte	0x04, 0x17
        /*00ea*/ 	.short	(.L_6591 - .L_6590)
.L_6590:
        /*00ec*/ 	.word	0x00000000
        /*00f0*/ 	.short	0x0005
        /*00f2*/ 	.short	0x0024
        /*00f4*/ 	.byte	0x00, 0xf0, 0x11, 0x00


	//----- nvinfo : EIATTR_KPARAM_INFO
	.align		4
.L_6591:
        /*00f8*/ 	.byte	0x04, 0x17
        /*00fa*/ 	.short	(.L_6593 - .L_6592)
.L_6592:
        /*00fc*/ 	.word	0x00000000
        /*0100*/ 	.short	0x0004
        /*0102*/ 	.short	0x0020
        /*0104*/ 	.byte	0x00, 0xf0, 0x11, 0x00


	//----- nvinfo : EIATTR_KPARAM_INFO
	.align		4
.L_6593:
        /*0108*/ 	.byte	0x04, 0x17
        /*010a*/ 	.short	(.L_6595 - .L_6594)
.L_6594:
        /*010c*/ 	.word	0x00000000
        /*0110*/ 	.short	0x0003
        /*0112*/ 	.short	0x0018
        /*0114*/ 	.byte	0x00, 0xf5, 0x21, 0x00


	//----- nvinfo : EIATTR_KPARAM_INFO
	.align		4
.L_6595:
        /*0118*/ 	.byte	0x04, 0x17
        /*011a*/ 	.short	(.L_6597 - .L_6596)
.L_6596:
        /*011c*/ 	.word	0x00000000
        /*0120*/ 	.short	0x0002
        /*0122*/ 	.short	0x0010
        /*0124*/ 	.byte	0x00, 0xf5, 0x21, 0x00


	//----- nvinfo : EIATTR_KPARAM_INFO
	.align		4
.L_6597:
        /*0128*/ 	.byte	0x04, 0x17
        /*012a*/ 	.short	(.L_6599 - .L_6598)
.L_6598:
        /*012c*/ 	.word	0x00000000
        /*0130*/ 	.short	0x0001
        /*0132*/ 	.short	0x0008
        /*0134*/ 	.byte	0x00, 0xf5, 0x21, 0x00


	//----- nvinfo : EIATTR_KPARAM_INFO
	.align		4
.L_6599:
        /*0138*/ 	.byte	0x04, 0x17
        /*013a*/ 	.short	(.L_6601 - .L_6600)
.L_6600:
        /*013c*/ 	.word	0x00000000
        /*0140*/ 	.short	0x0000
        /*0142*/ 	.short	0x0000
        /*0144*/ 	.byte	0x00, 0xf5, 0x21, 0x00


	//----- nvinfo : EIATTR_SPARSE_MMA_MASK
	.align		4
.L_6601:
        /*0148*/ 	.byte	0x03, 0x50
        /*014a*/ 	.short	0x0000


	//----- nvinfo : EIATTR_MAXREG_COUNT
	.align		4
        /*014c*/ 	.byte	0x03, 0x1b
        /*014e*/ 	.short	0x00ff


	//----- nvinfo : EIATTR_NUM_BARRIERS
	.align		4
        /*0150*/ 	.byte	0x02, 0x4c
        /*0152*/ 	.byte	0x01
	.zero		1


	//----- nvinfo : EIATTR_EXTERNS
	.align		4
        /*0154*/ 	.byte	0x04, 0x0f
        /*0156*/ 	.short	(.L_6603 - .L_6602)


	//   ....[0]....
	.align		4
.L_6602:
        /*0158*/ 	.word	index@(__assertfail)


	//----- nvinfo : EIATTR_MERCURY_ISA_VERSION
	.align		4
.L_6603:
        /*015c*/ 	.byte	0x03, 0x5f
        /*015e*/ 	.short	0x0101


	//----- nvinfo : EIATTR_COOP_GROUP_MASK_REGIDS
	.align		4
        /*0160*/ 	.byte	0x04, 0x29
        /*0162*/ 	.short	(.L_6605 - .L_6604)


	//   ....[0]....
.L_6604:
        /*0164*/ 	.word	0xffffffff


	//   ....[1]....
        /*0168*/ 	.word	0xffffffff


	//   ....[2]....
        /*016c*/ 	.word	0xffffffff


	//   ....[3]....
        /*0170*/ 	.word	0xffffffff


	//   ....[4]....
        /*0174*/ 	.word	0xffffffff


	//   ....[5]....
        /*0178*/ 	.word	0xffffffff


	//   ....[6]....
        /*017c*/ 	.word	0xffffffff


	//   ....[7]....
        /*0180*/ 	.word	0xffffffff


	//   ....[8]....
        /*0184*/ 	.word	0xffffffff


	//   ....[9]....
        /*0188*/ 	.word	0xffffffff


	//   ....[10]....
        /*018c*/ 	.word	0xffffffff


	//   ....[11]....
        /*0190*/ 	.word	0xffffffff


	//   ....[12]....
        /*0194*/ 	.word	0xffffffff


	//   ....[13]....
        /*0198*/ 	.word	0xffffffff


	//   ....[14]....
        /*019c*/ 	.word	0xffffffff


	//   ....[15]....
        /*01a0*/ 	.word	0xffffffff


	//   ....[16]....
        /*01a4*/ 	.word	0x0500000f


	//   ....[17]....
        /*01a8*/ 	.word	0x0500000f


	//   ....[18]....
        /*01ac*/ 	.word	0x0500000f


	//   ....[19]....
        /*01b0*/ 	.word	0x0500000f


	//   ....[20]....
        /*01b4*/ 	.word	0x0500000f


	//----- nvinfo : EIATTR_COOP_GROUP_INSTR_OFFSETS
	.align		4
.L_6605:
        /*01b8*/ 	.byte	0x04, 0x28
        /*01ba*/ 	.short	(.L_6607 - .L_6606)


	//   ....[0]....
.L_6606:
        /*01bc*/ 	.word	0x00000270


	//   ....[1]....
        /*01c0*/ 	.word	0x00000290


	//   ....[2]....
        /*01c4*/ 	.word	0x000002b0


	//   ....[3]....
        /*01c8*/ 	.word	0x000002d0


	//   ....[4]....
        /*01cc*/ 	.word	0x000002f0


	//   ....[5]....
        /*01d0*/ 	.word	0x00000400


	//   ....[6]....
        /*01d4*/ 	.word	0x00000420


	//   ....[7]....
        /*01d8*/ 	.word	0x00000440


	//   ....[8]....
        /*01dc*/ 	.word	0x00001270


	//   ....[9]....
        /*01e0*/ 	.word	0x000012a0


	//   ....[10]....
        /*01e4*/ 	.word	0x000012c0


	//   ....[11]....
        /*01e8*/ 	.word	0x000012e0


	//   ....[12]....
        /*01ec*/ 	.word	0x00001300


	//   ....[13]....
        /*01f0*/ 	.word	0x00001350


	//   ....[14]....
        /*01f4*/ 	.word	0x00001370


	//   ....[15]....
        /*01f8*/ 	.word	0x00001390


	//   ....[16]....
        /*01fc*/ 	.word	0x00002120


	//   ....[17]....
        /*0200*/ 	.word	0x00002180


	//   ....[18]....
        /*0204*/ 	.word	0x000021e0


	//   ....[19]....
        /*0208*/ 	.word	0x00002240


	//   ....[20]....
        /*020c*/ 	.word	0x000022a0


	//----- nvinfo : EIATTR_VRC_CTA_INIT_COUNT
	.align		4
.L_6607:
        /*0210*/ 	.byte	0x02, 0x4a
	.zero		1
	.zero		1


	//----- nvinfo : EIATTR_SYSCALL_OFFSETS
	.align		4
        /*0214*/ 	.byte	0x04, 0x46
        /*0216*/ 	.short	(.L_6609 - .L_6608)


	//   ....[0]....
.L_6608:
        /*0218*/ 	.word	0x00000220


	//----- nvinfo : EIATTR_EXIT_INSTR_OFFSETS
	.align		4
.L_6609:
        /*021c*/ 	.byte	0x04, 0x1c
        /*021e*/ 	.short	(.L_6611 - .L_6610)


	//   ....[0]....
.L_6610:
        /*0220*/ 	.word	0x00001f10


	//   ....[1]....
        /*0224*/ 	.word	0x00001f70


	//   ....[2]....
        /*0228*/ 	.word	0x000020d0


	//----- nvinfo : EIATTR_CRS_STACK_SIZE
	.align		4
.L_6611:
        /*022c*/ 	.byte	0x04, 0x1e
        /*022e*/ 	.short	(.L_6613 - .L_6612)
.L_6612:
        /*0230*/ 	.word	0x00000000


	//----- nvinfo : EIATTR_CBANK_PARAM_SIZE
	.align		4
.L_6613:
        /*0234*/ 	.byte	0x03, 0x19
        /*0236*/ 	.short	0x007c


	//----- nvinfo : EIATTR_PARAM_CBANK
	.align		4
        /*0238*/ 	.byte	0x04, 0x0a
        /*023a*/ 	.short	(.L_6615 - .L_6614)
	.align		4
.L_6614:
        /*023c*/ 	.word	index@(.nv.constant0._ZN4vllm25paged_attention_v1_kernelIthLi32ELi32ELi128ELNS_18Fp8KVCacheDataTypeE2ELb0EEEvPT_PKS2_PKT0_S8_ifPKiSA_iPKfiiiSC_SC_iiiii)
        /*0240*/ 	.short	0x0380
        /*0242*/ 	.short	0x007c


	//----- nvinfo : EIATTR_SW_WAR
	.align		4
.L_6615:
        /*0244*/ 	.byte	0x04, 0x36
        /*0246*/ 	.short	(.L_6617 - .L_6616)
.L_6616:
        /*0248*/ 	.word	0x00000008
.L_6617:


//--------------------- .nv.info._ZN4vllm25paged_attention_v1_kernelIthLi256ELi32ELi128ELNS_18Fp8KVCacheDataTypeE2ELb1EEEvPT_PKS2_PKT0_S8_ifPKiSA_iPKfiiiSC_SC_iiiii --------------------------
	.section	.nv.info._ZN4vllm25paged_attention_v1_kernelIthLi256ELi32ELi128ELNS_18Fp8KVCacheDataTypeE2ELb1EEEvPT_PKS2_PKT0_S8_ifPKiSA_iPKfiiiSC_SC_iiiii,"",@"SHT_CUDA_INFO"
	.sectionflags	@""
	.align	4


	//----- nvinfo : EIATTR_CUDA_API_VERSION
	.align		4
        /*0000*/ 	.byte	0x04, 0x37
        /*0002*/ 	.short	(.L_6619 - .L_6618)
.L_6618:
        /*0004*/ 	.word	0x00000082


	//----- nvinfo : EIATTR_KPARAM_INFO
	.align		4
.L_6619:
        /*0008*/ 	.byte	0x04, 0x17
        /*000a*/ 	.short	(.L_6621 - .L_6620)
.L_6620:
        /*000c*/ 	.word	0x00000000
        /*0010*/ 	.short	0x0013
        /*0012*/ 	.short	0x0078
        /*0014*/ 	.byte	0x00, 0xf0, 0x11, 0x00


	//----- nvinfo : EIATTR_KPARAM_INFO
	.align		4
.L_6621:
        /*0018*/ 	.byte	0x04, 0x17
        /*001a*/ 	.short	(.L_6623 - .L_6622)
.L_6622:
        /*001c*/ 	.word	0x00000000
        /*0020*/ 	.short	0x0012
        /*0022*/ 	.short	0x0074
        /*0024*/ 	.byte	0x00, 0xf0, 0x11, 0x00


	//----- nvinfo : EIATTR_KPARAM_INFO
	.align		4
.L_6623:
        /*0028*/ 	.byte	0x04, 0x17
        /*002a*/ 	.short	(.L_6625 - .L_6624)
.L_6624:
        /*002c*/ 	.word	0x00000000
        /*0030*/ 	.short	0x0011
        /*0032*/ 	.short	0x0070
        /*0034*/ 	.byte	0x00, 0xf0, 0x11, 0x00


	//----- nvinfo : EIATTR_KPARAM_INFO
	.align		4
.L_6625:
        /*0038*/ 	.byte	0x04, 0x17
        /*003a*/ 	.short	(.L_6627 - .L_6626)
.L_6626:
        /*003c*/ 	.word	0x00000000
        /*0040*/ 	.short	0x0010
        /*0042*/ 	.short	0x006c
        /*0044*/ 	.byte	0x00, 0xf0, 0x11, 0x00


	//----- nvinfo : EIATTR_KPARAM_INFO
	.align		4
.L_6627:
        /*0048*/ 	.byte	0x04, 0x17
        /*004a*/ 	.short	(.L_6629 - .L_6628)
.L_6628:
        /*004c*/ 	.word	0x00000000
        /*0050*/ 	.short	0x000f
        /*0052*/ 	.short	0x0068
        /*0054*/ 	.byte	0x00, 0xf0, 0x11, 0x00


	//----- nvinfo : EIATTR_KPARAM_INFO
	.align		4
.L_6629:
        /*0058*/ 	.byte	0x04, 0x17
        /*005a*/ 	.short	(.L_6631 - .L_6630)
.L_6630:
        /*005c*/ 	.word	0x00000000
        /*0060*/ 	.short	0x000e
        /*0062*/ 	.short	0x0060
        /*0064*/ 	.byte	0x00, 0xf5, 0x21, 0x00


	//----- nvinfo : EIATTR_KPARAM_INFO
	.align		4
.L_6631:
        /*0068*/ 	.byte	0x04, 0x17
        /*006a*/ 	.short	(.L_6633 - .L_6632)
.L_6632:
        /*006c*/ 	.word	0x00000000
        /*0070*/ 	.short	0x000d
        /*0072*/ 	.short	0x0058
        /*0074*/ 	.byte	0x00, 0xf5, 0x21, 0x00


	//----- nvinfo : EIATTR_KPARAM_INFO
	.align		4
.L_6633:
        /*0078*/ 	.byte	0x04, 0x17
        /*007a*/ 	.short	(.L_6635 - .L_6634)
.L_6634:
        /*007c*/ 	.word	0x00000000
        /*0080*/ 	.short	0x000c
        /*0082*/ 	.short	0x0050
        /*0084*/ 	.byte	0x00, 0xf0, 0x11, 0x00


	//----- nvinfo : EIATTR_KPARAM_INFO
	.align		4
.L_6635:
        /*0088*/ 	.byte	0x04, 0x17
        /*008a*/ 	.short	(.L_6637 - .L_6636)
.L_6636:
        /*008c*/ 	.word	0x00000000
        /*0090*/ 	.short	0x000b
        /*0092*/ 	.short	0x004c
        /*0094*/ 	.byte	0x00, 0xf0, 0x11, 0x00


	//----- nvinfo : EIATTR_KPARAM_INFO
	.align		4
.L_6637:
        /*0098*/ 	.byte	0x04, 0x17
        /*009a*/ 	.short	(.L_6639 - .L_6638)
.L_6638:
        /*009c*/ 	.word	0x00000000
        /*00a0*/ 	.short	0x000a
        /*00a2*/ 	.short	0x0048
        /*00a4*/ 	.byte	0x00, 0xf0, 0x11, 0x00


	//----- nvinfo : EIATTR_KPARAM_INFO
	.align		4
.L_6639:
        /*00a8*/ 	.byte	0x04, 0x17
        /*00aa*/ 	.short	(.L_6641 - .L_6640)
.L_6640:
        /*00ac*/ 	.word	0x00000000
        /*00b0*/ 	.short	0x0009
        /*00b2*/ 	.short	0x0040
        /*00b4*/ 	.byte	0x00, 0xf5, 0x21, 0x00


	//----- nvinfo : EIATTR_KPARAM_INFO
	.align		4
.L_6641:
        /*00b8*/ 	.byte	0x04, 0x17
        /*00ba*/ 	.short	(.L_6643 - .L_6642)
.L_6642:
        /*00bc*/ 	.word	0x00000000
        /*00c0*/ 	.short	0x0008
        /*00c2*/ 	.short	0x0038
        /*00c4*/ 	.byte	0x00, 0xf0, 0x11, 0x00


	//----- nvinfo : EIATTR_KPARAM_INFO
	.align		4
.L_6643:
        /*00c8*/ 	.byte	0x04, 0x17
        /*00ca*/ 	.short	(.L_6645 - .L_6644)
.L_6644:
        /*00cc*/ 	.word	0x00000000
        /*00d0*/ 	.short	0x0007
        /*00d2*/ 	.short	0x0030
        /*00d4*/ 	.byte	0x00, 0xf5, 0x21, 0x00


	//----- nvinfo : EIATTR_KPARAM_INFO
	.align		4
.L_6645:
        /*00d8*/ 	.byte	0x04, 0x17
        /*00da*/ 	.short	(.L_6647 - .L_6646)
.L_6646:
        /*00dc*/ 	.word	0x00000000
        /*00e0*/ 	.short	0x0006
        /*00e2*/ 	.short	0x0028
        /*00e4*/ 	.byte	0x00, 0xf5, 0x21, 0x00


	//----- nvinfo : EIATTR_KPARAM_INFO
	.align		4
.L_6647:
        /*00e8*/ 	.byte	0x04, 0x17
        /*00ea*/ 	.short	(.L_6649 - .L_6648)
.L_6648:
        /*00ec*/ 	.word	0x00000000
        /*00f0*/ 	.short	0x0005
        /*00f2*/ 	.short	0x0024
        /*00f4*/ 	.byte	0x00, 0xf0, 0x11, 0x00


	//----- nvinfo : EIATTR_KPARAM_INFO
	.align		4
.L_6649:
        /*00f8*/ 	.byte	0x04, 0x17
        /*00fa*/ 	.short	(.L_6651 - .L_6650)
.L_6650:
        /*00fc*/ 	.word	0x00000000
        /*0100*/ 	.short	0x0004
        /*0102*/ 	.short	0x0020
        /*0104*/ 	.byte	0x00, 0xf0, 0x11, 0x00


	//----- nvinfo : EIATTR_KPARAM_INFO
	.align		4
.L_6651:
        /*0108*/ 	.byte	0x04, 0x17
        /*010a*/ 	.short	(.L_6653 - .L_6652)
.L_6652:
        /*010c*/ 	.word	0x00000000
        /*0110*/ 	.short	0x0003
        /*0112*/ 	.short	0x0018
        /*0114*/ 	.byte	0x00, 0xf5, 0x21, 0x00


	//----- nvinfo : EIATTR_KPARAM_INFO
	.align		4
.L_6653:
        /*0118*/ 	.byte	0x04, 0x17
        /*011a*/ 	.short	(.L_6655 - .L_6654)
.L_6654:
        /*011c*/ 	.word	0x00000000
        /*0120*/ 	.short	0x0002
        /*0122*/ 	.short	0x0010
        /*0124*/ 	.byte	0x00, 0xf5, 0x21, 0x00


	//----- nvinfo : EIATTR_KPARAM_INFO
	.align		4
.L_6655:
        /*0128*/ 	.byte	0x04, 0x17
        /*012a*/ 	.short	(.L_6657 - .L_6656)
.L_6656:
        /*012c*/ 	.word	0x00000000
        /*0130*/ 	.short	0x0001
        /*0132*/ 	.short	0x0008
        /*0134*/ 	.byte	0x00, 0xf5, 0x21, 0x00


	//----- nvinfo : EIATTR_KPARAM_INFO
	.align		4
.L_6657:
        /*0138*/ 	.byte	0x04, 0x17
        /*013a*/ 	.short	(.L_6659 - .L_6658)
.L_6658:
        /*013c*/ 	.word	0x00000000
        /*0140*/ 	.short	0x0000
        /*0142*/ 	.short	0x0000
        /*0144*/ 	.byte	0x00, 0xf5, 0x21, 0x00


	//----- nvinfo : EIATTR_SPARSE_MMA_MASK
	.align		4
.L_6659:
        /*0148*/ 	.byte	0x03, 0x50
        /*014a*/ 	.short	0x0000


	//----- nvinfo : EIATTR_MAXREG_COUNT
	.align		4
        /*014c*/ 	.byte	0x03, 0x1b
        /*014e*/ 	.short	0x00ff


	//----- nvinfo : EIATTR_NUM_BARRIERS
	.align		4
        /*0150*/ 	.byte	0x02, 0x4c
        /*0152*/ 	.byte	0x01
	.zero		1


	//----- nvinfo : EIATTR_EXTERNS
	.align		4
        /*0154*/ 	.byte	0x04, 0x0f
        /*0156*/ 	.short	(.L_6661 - .L_6660)


	//   ....[0]....
	.align		4
.L_6660:
        /*0158*/ 	.word	index@(__assertfail)


	//----- nvinfo : EIATTR_MERCURY_ISA_VERSION
	.align		4
.L_6661:
        /*015c*/ 	.byte	0x03, 0x5f
        /*015e*/ 	.short	0x0101


	//----- nvinfo : EIATTR_COOP_GROUP_MASK_REGIDS
	.align		4
        /*0160*/ 	.byte	0x04, 0x29
        /*0162*/ 	.short	(.L_6663 - .L_6662)


	//   ....[0]....
.L_6662:
        /*0164*/ 	.word	0xffffffff


	//   ....[1]....
        /*0168*/ 	.word	0xffffffff


	//   ....[2]....
        /*016c*/ 	.word	0xffffffff


	//   ....[3]....
        /*0170*/ 	.word	0xffffffff


	//   ....[4]....
        /*0174*/ 	.word	0xffffffff


	//   ....[5]....
        /*0178*/ 	.word	0xffffffff


	//   ....[6]....
        /*017c*/ 	.word	0xffffffff


	//   ....[7]....
        /*0180*/ 	.word	0xffffffff


	//   ....[8]....
        /*0184*/ 	.word	0xffffffff


	//   ....[9]....
        /*0188*/ 	.word	0xffffffff


	//   ....[10]....
        /*018c*/ 	.word	0xffffffff


	//   ....[11]....
        /*0190*/ 	.word	0xffffffff


	//   ....[12]....
        /*0194*/ 	.word	0xffffffff


	//   ....[13]....
        /*0198*/ 	.word	0xffffffff


	//   ....[14]....
        /*019c*/ 	.word	0xffffffff


	//   ....[15]....
        /*01a0*/ 	.word	0xffffffff


	//   ....[16]....
        /*01a4*/ 	.word	0xffffffff


	//   ....[17]....
        /*01a8*/ 	.word	0xffffffff


	//   ....[18]....
        /*01ac*/ 	.word	0xffffffff


	//   ....[19]....
        /*01b0*/ 	.word	0xffffffff


	//   ....[20]....
        /*01b4*/ 	.word	0xffffffff


	//   ....[21]....
        /*01b8*/ 	.word	0xffffffff


	//   ....[22]....
        /*01bc*/ 	.word	0xffffffff


	//   ....[23]....
        /*01c0*/ 	.word	0xffffffff


	//   ....[24]....
        /*01c4*/ 	.word	0xffffffff


	//   ....[25]....
        /*01c8*/ 	.word	0xffffffff


	//   ....[26]....
        /*01cc*/ 	.word	0xffffffff


	//   ....[27]....
        /*01d0*/ 	.word	0xffffffff


	//   ....[28]....
        /*01d4*/ 	.word	0xffffffff


	//   ....[29]....
        /*01d8*/ 	.word	0xffffffff


	//   ....[30]....
        /*01dc*/ 	.word	0xffffffff


	//   ....[31]....
        /*01e0*/ 	.word	0xffffffff


	//   ....[32]....
        /*01e4*/ 	.word	0xffffffff


	//   ....[33]....
        /*01e8*/ 	.word	0xffffffff


	//   ....[34]....
        /*01ec*/ 	.word	0xffffffff


	//   ....[35]....
        /*01f0*/ 	.word	0xffffffff


	//   ....[36]....
        /*01f4*/ 	.word	0xffffffff


	//   ....[37]....
        /*01f8*/ 	.word	0xffffffff


	//   ....[38]....
        /*01fc*/ 	.word	0xffffffff


	//   ....[39]....
        /*0200*/ 	.word	0xffffffff


	//   ....[40]....
        /*0204*/ 	.word	0xffffffff


	//   ....[41]....
        /*0208*/ 	.word	0xffffffff


	//   ....[42]....
        /*020c*/ 	.word	0xffffffff


	//   ....[43]....
        /*0210*/ 	.word	0xffffffff


	//   ....[44]....
        /*0214*/ 	.word	0xffffffff


	//   ....[45]....
        /*0218*/ 	.word	0xffffffff


	//   ....[46]....
        /*021c*/ 	.word	0xffffffff


	//   ....[47]....
        /*0220*/ 	.word	0xffffffff


	//   ....[48]....
        /*0224*/ 	.word	0x0500000f


	//   ....[49]....
        /*0228*/ 	.word	0x0500000f


	//   ....[50]....
        /*022c*/ 	.word	0x0500000f


	//   ....[51]....
        /*0230*/ 	.word	0x0500000f


	//   ....[52]....
        /*0234*/ 	.word	0x0500000f


	//   ....[53]....
        /*0238*/ 	.word	0x0500000f


	//   ....[54]....
        /*023c*/ 	.word	0x0500000f


	//   ....[55]....
        /*0240*/ 	.word	0x0500000f


	//   ....[56]....
        /*0244*/ 	.word	0x0500000f


	//   ....[57]....
        /*0248*/ 	.word	0x0500000f


	//   ....[58]....
        /*024c*/ 	.word	0x0500000f


	//   ....[59]....
        /*0250*/ 	.word	0x0500000f


	//   ....[60]....
        /*0254*/ 	.word	0x0500000f


	//   ....[61]....
        /*0258*/ 	.word	0x0500000f


	//   ....[62]....
        /*025c*/ 	.word	0x0500000f


	//   ....[63]....
        /*0260*/ 	.word	0x0500000f


	//   ....[64]....
        /*0264*/ 	.word	0x0500000f


	//   ....[65]....
        /*0268*/ 	.word	0x0500000f


	//   ....[66]....
        /*026c*/ 	.word	0x0500000f


	//   ....[67]....
        /*0270*/ 	.word	0x0500000f


	//   ....[68]....
        /*0274*/ 	.word	0x0500000f


	//   ....[69]....
        /*0278*/ 	.word	0x0500000f


	//   ....[70]....
        /*027c*/ 	.word	0x0500000f


	//   ....[71]....
        /*0280*/ 	.word	0x0500000f


	//   ....[72]....
        /*0284*/ 	.word	0x0500000f


	//   ....[73]....
        /*0288*/ 	.word	0x0500000f


	//   ....[74]....
        /*028c*/ 	.word	0x0500000f


	//   ....[75]....
        /*0290*/ 	.word	0x0500000f


	//   ....[76]....
        /*0294*/ 	.word	0x0500000f


	//   ....[77]....
        /*0298*/ 	.word	0x0500000f


	//   ....[78]....
        /*029c*/ 	.word	0x0500000f


	//   ....[79]....
        /*02a0*/ 	.word	0x0500000f


	//   ....[80]....
        /*02a4*/ 	.word	0x0500000f


	//   ....[81]....
        /*02a8*/ 	.word	0x0500000f


	//   ....[82]....
        /*02ac*/ 	.word	0x0500000f


	//   ....[83]....
        /*02b0*/ 	.word	0x0500000f


	//   ....[84]....
        /*02b4*/ 	.word	0x0500000f


	//   ....[85]....
        /*02b8*/ 	.word	0x0500000f


	//   ....[86]....
        /*02bc*/ 	.word	0x0500000f


	//   ....[87]....
        /*02c0*/ 	.word	0x0500000f


	//   ....[88]....
        /*02c4*/ 	.word	0x0500000f


	//   ....[89]....
        /*02c8*/ 	.word	0x0500000f


	//   ....[90]....
        /*02cc*/ 	.word	0x0500000f


	//   ....[91]....
        /*02d0*/ 	.word	0x0500000f


	//   ....[92]....
        /*02d4*/ 	.word	0x0500000f


	//   ....[93]....
        /*02d8*/ 	.word	0x0500000f


	//   ....[94]....
        /*02dc*/ 	.word	0x0500000f


	//   ....[95]....
        /*02e0*/ 	.word	0x0500000f


	//   ....[96]....
        /*02e4*/ 	.word	0x0500000f


	//   ....[97]....
        /*02e8*/ 	.word	0x0500000f


	//   ....[98]....
        /*02ec*/ 	.word	0x0500000f


	//   ....[99]....
        /*02f0*/ 	.word	0x0500000f


	//   ....[100]....
        /*02f4*/ 	.word	0x0500000f


	//   ....[101]....
        /*02f8*/ 	.word	0x0500000f


	//   ....[102]....
        /*02fc*/ 	.word	0x0500000f


	//   ....[103]....
        /*0300*/ 	.word	0x0500000f


	//   ....[104]....
        /*0304*/ 	.word	0x0500000f


	//   ....[105]....
        /*0308*/ 	.word	0x0500000f


	//   ....[106]....
        /*030c*/ 	.word	0x0500000f


	//   ....[107]....
        /*0310*/ 	.word	0x0500000f


	//   ....[108]....
        /*0314*/ 	.word	0x0500000f


	//   ....[109]....
        /*0318*/ 	.word	0x0500000f


	//   ....[110]....
        /*031c*/ 	.word	0x0500000f


	//   ....[111]....
        /*0320*/ 	.word	0x0500000f


	//   ....[112]....
        /*0324*/ 	.word	0x0500000f


	//   ....[113]....
        /*0328*/ 	.word	0x0500000f


	//   ....[114]....
        /*032c*/ 	.word	0x0500000f


	//   ....[115]....
        /*0330*/ 	.word	0x0500000f


	//   ....[116]....
        /*0334*/ 	.word	0x0500000f


	//----- nvinfo : EIATTR_COOP_GROUP_INSTR_OFFSETS
	.align		4
.L_6663:
        /*0338*/ 	.byte	0x04, 0x28
        /*033a*/ 	.short	(.L_6665 - .L_6664)


	//   ....[0]....
.L_6664:
        /*033c*/ 	.word	0x00000af0


	//   ....[1]....
        /*0340*/ 	.word	0x00000b10


	//   ....[2]....
        /*0344*/ 	.word	0x00000b30


	//   ....[3]....
        /*0348*/ 	.word	0x00000b50


	//   ....[4]....
        /*034c*/ 	.word	0x00000b70


	//   ....[5]....
        /*0350*/ 	.word	0x00000c70


	//   ....[6]....
        /*0354*/ 	.word	0x00000c90


	//   ....[7]....
        /*0358*/ 	.word	0x00000cc0


	//   ....[8]....
        /*035c*/ 	.word	0x00001af0


	//   ....[9]....
        /*0360*/ 	.word	0x00001b20


	//   ....[10]....
        /*0364*/ 	.word	0x00001b40


	//   ....[11]....
        /*0368*/ 	.word	0x00001b60


	//   ....[12]....
        /*036c*/ 	.word	0x00001b80


	//   ....[13]....
        /*0370*/ 	.word	0x00001bd0


	//   ....[14]....
        /*0374*/ 	.word	0x00001bf0


	//   ....[15]....
        /*0378*/ 	.word	0x00001c10


	//   ....[16]....
        /*037c*/ 	.word	0x00002ac0


	//   ....[17]....
        /*0380*/ 	.word	0x00002b00


	//   ....[18]....
        /*0384*/ 	.word	0x00002b40


	//   ....[19]....
        /*0388*/ 	.word	0x00002b80


	//   ....[20]....
        /*038c*/ 	.word	0x00002bc0


	//   ....[21]....
        /*0390*/ 	.word	0x00002c00


	//   ....[22]....
        /*0394*/ 	.word	0x00002c40


	//   ....[23]....
        /*0398*/ 	.word	0x00002ca0


	//   ....[24]....
        /*039c*/ 	.word	0x00002ce0


	//   ....[25]....
        /*03a0*/ 	.word	0x00002d20


	//   ....[26]....
        /*03a4*/ 	.word	0x00002d60


	//   ....[27]....
        /*03a8*/ 	.word	0x00002da0


	//   ....[28]....
        /*03ac*/ 	.word	0x00002de0


	//   ....[29]....
        /*03b0*/ 	.word	0x00002e00


	//   ....[30]....
        /*03b4*/ 	.word	0x00002e30


	//   ....[31]....
        /*03b8*/ 	.word	0x00002e60


	//   ....[32]....
        /*03bc*/ 	.word	0x00002ea0


	//   ....[33]....
        /*03c0*/ 	.word	0x00002ee0


	//   ....[34]....
        /*03c4*/ 	.word	0x00002f20


	//   ....[35]....
        /*03c8*/ 	.word	0x00002f60


	//   ....[36]....
        /*03cc*/ 	.word	0x00002fa0


	//   ....[37]....
        /*03d0*/ 	.word	0x00002fe0


	//   ....[38]....
        /*03d4*/ 	.word	0x00003010


	//   ....[39]....
        /*03d8*/ 	.word	0x00003030


	//   ....[40]....
        /*03dc*/ 	.word	0x00003050


	//   ....[41]....
        /*03e0*/ 	.word	0x00003070


	//   ....[42]....
        /*03e4*/ 	.word	0x00003090


	//   ....[43]....
        /*03e8*/ 	.word	0x000030b0


	//   ....[44]....
        /*03ec*/ 	.word	0x000030c0


	//   ....[45]....
        /*03f0*/ 	.word	0x000030e0


	//   ....[46]....
        /*03f4*/ 	.word	0x00003100


	//   ....[47]....
        /*03f8*/ 	.word	0x00003120


	//   ....[48]....
        /*03fc*/ 	.word	0x00004660


	//   ....[49]....
        /*0400*/ 	.word	0x000046c0


	//   ....[50]....
        /*0404*/ 	.word	0x00004720


	//   ....[51]....
        /*0408*/ 	.word	0x00004780


	//   ....[52]....
        /*040c*/ 	.word	0x000047e0


	//   ....[53]....
        /*0410*/ 	.word	0x00004860


	//   ....[54]....
        /*0414*/ 	.word	0x000048c0


	//   ....[55]....
        /*0418*/ 	.word	0x00004920


	//   ....[56]....
        /*041c*/ 	.word	0x000049a0


	//   ....[57]....
        /*0420*/ 	.word	0x00004a00


	//   ....[58]....
        /*0424*/ 	.word	0x00004a80


	//   ....[59]....
        /*0428*/ 	.word	0x00004ae0


	//   ....[60]....
        /*042c*/ 	.word	0x00004b60


	//   ....[61]....
        /*0430*/ 	.word	0x00004bc0


	//   ....[62]....
        /*0434*/ 	.word	0x00004c40


	//   ....[63]....
        /*0438*/ 	.word	0x00004ca0


	//   ....[64]....
        /*043c*/ 	.word	0x00004d20


	//   ....[65]....
        /*0440*/ 	.word	0x00004d80


	//   ....[66]....
        /*0444*/ 	.word	0x00004e00


	//   ....[67]....
        /*0448*/ 	.word	0x00004e60


	//   ....[68]....
        /*044c*/ 	.word	0x00004ee0


	//   ....[69]....
        /*0450*/ 	.word	0x00004f40


	//   ....[70]....
        /*0454*/ 	.word	0x00004fc0


	//   ....[71]....
        /*0458*/ 	.word	0x00005020


	//   ....[72]....
        /*045c*/ 	.word	0x000050a0


	//   ....[73]....
        /*0460*/ 	.word	0x00005100


	//   ....[74]....
        /*0464*/ 	.word	0x00005180


	//   ....[75]....
        /*0468*/ 	.word	0x000051e0


	//   ....[76]....
        /*046c*/ 	.word	0x00005260


	//   ....[77]....
        /*0470*/ 	.word	0x000052c0


	//   ....[78]....
        /*0474*/ 	.word	0x00005340


	//   ....[79]....
        /*0478*/ 	.word	0x000053a0


	//   ....[80]....
        /*047c*/ 	.word	0x00005420


	//   ....[81]....
        /*0480*/ 	.word	0x00005480


	//   ....[82]....
        /*0484*/ 	.word	0x00005500


	//   ....[83]....
        /*0488*/ 	.word	0x00005560


	//   ....[84]....
        /*048c*/ 	.word	0x000055e0


	//   ....[85]....
        /*0490*/ 	.word	0x00005640


	//   ....[86]....
        /*0494*/ 	.word	0x000056c0


	//   ....[87]....
        /*0498*/ 	.word	0x00005720


	//   ....[88]....
        /*049c*/ 	.word	0x000057a0


	//   ....[89]....
        /*04a0*/ 	.word	0x00005800


	//   ....[90]....
        /*04a4*/ 	.word	0x00005880


	//   ....[91]....
        /*04a8*/ 	.word	0x000058e0


	//   ....[92]....
        /*04ac*/ 	.word	0x00005960


	//   ....[93]....
        /*04b0*/ 	.word	0x000059c0


	//   ....[94]....
        /*04b4*/ 	.word	0x00005a40


	//   ....[95]....
        /*04b8*/ 	.word	0x00005aa0


	//   ....[96]....
        /*04bc*/ 	.word	0x00005b10


	//   ....[97]....
        /*04c0*/ 	.word	0x00005b70


	//   ....[98]....
        /*04c4*/ 	.word	0x00005be0


	//   ....[99]....
        /*04c8*/ 	.word	0x00005c40


	//   ....[100]....
        /*04cc*/ 	.word	0x00005cc0


	//   ....[101]....
        /*04d0*/ 	.word	0x00005d20


	//   ....[102]....
        /*04d4*/ 	.word	0x00005da0


	//   ....[103]....
        /*04d8*/ 	.word	0x00005e00


	//   ....[104]....
        /*04dc*/ 	.word	0x00005e80


	//   ....[105]....
        /*04e0*/ 	.word	0x00005ee0


	//   ....[106]....
        /*04e4*/ 	.word	0x00005f60


	//   ....[107]....
        /*04e8*/ 	.word	0x00005fc0


	//   ....[108]....
        /*04ec*/ 	.word	0x00006040


	//   ....[109]....
        /*04f0*/ 	.word	0x000060a0


	//   ....[110]....
        /*04f4*/ 	.word	0x00006120


	//   ....[111]....
        /*04f8*/ 	.word	0x00006180


	//   ....[112]....
        /*04fc*/ 	.word	0x000061f0


	//   ....[113]....
        /*0500*/ 	.word	0x00006250


	//   ....[114]....
        /*0504*/ 	.word	0x000062c0


	//   ....[115]....
        /*0508*/ 	.word	0x00006320


	//   ....[116]....
        /*050c*/ 	.word	0x00006390


	//----- nvinfo : EIATTR_VRC_CTA_INIT_COUNT
	.align		4
.L_6665:
        /*0510*/ 	.byte	0x02, 0x4a
	.zero		1
	.zero		1


	//----- nvinfo : EIATTR_SYSCALL_OFFSETS
	.align		4
        /*0514*/ 	.byte	0x04, 0x46
        /*0516*/ 	.short	(.L_6667 - .L_6666)


	//   ....[0]....
.L_6666:
        /*0518*/ 	.word	0x000029b0


	//   ....[1]....
        /*051c*/ 	.word	0x00004600


	//----- nvinfo : EIATTR_EXIT_INSTR_OFFSETS
	.align		4
.L_6667:
        /*0520*/ 	.byte	0x04, 0x1c
        /*0522*/ 	.short	(.L_6669 - .L_6668)


	//   ....[0]....
.L_6668:
        /*0524*/ 	.word	0x00004010


	//   ....[1]....
        /*0528*/ 	.word	0x00004050


	//   ....[2]....
        /*052c*/ 	.word	0x00004500


	//   ....[3]....
        /*0530*/ 	.word	0x00004610


	//----- nvinfo : EIATTR_CRS_STACK_SIZE
	.align		4
.L_6669:
        /*0534*/ 	.byte	0x04, 0x1e
        /*0536*/ 	.short	(.L_6671 - .L_6670)
.L_6670:
        /*0538*/ 	.word	0x00000000


	//----- nvinfo : EIATTR_CBANK_PARAM_SIZE
	.align		4
.L_6671:
        /*053c*/ 	.byte	0x03, 0x19
        /*053e*/ 	.short	0x007c


	//----- nvinfo : EIATTR_PARAM_CBANK
	.align		4
        /*0540*/ 	.byte	0x04, 0x0a
        /*0542*/ 	.short	(.L_6673 - .L_6672)
	.align		4
.L_6672:
        /*0544*/ 	.word	index@(.nv.constant0._ZN4vllm25paged_attention_v1_kernelIthLi256ELi32ELi128ELNS_18Fp8KVCacheDataTypeE2ELb1EEEvPT_PKS2_PKT0_S8_ifPKiSA_iPKfiiiSC_SC_iiiii)
        /*0548*/ 	.short	0x0380
        /*054a*/ 	.short	0x007c


	//----- nvinfo : EIATTR_SW_WAR
	.align		4
.L_6673:
        /*054c*/ 	.byte	0x04, 0x36
        /*054e*/ 	.short	(.L_6675 - .L_6674)
.L_6674:
        /*0550*/ 	.word	0x00000008
.L_6675:


//--------------------- .nv.info._ZN4vllm25paged_attention_v1_kernelIthLi192ELi32ELi128ELNS_18Fp8KVCacheDataTypeE2ELb1EEEvPT_PKS2_PKT0_S8_ifPKiSA_iPKfiiiSC_SC_iiiii --------------------------
	.section	.nv.info._ZN4vllm25paged_attention_v1_kernelIthLi192ELi32ELi128ELNS_18Fp8KVCacheDataTypeE2ELb1EEEvPT_PKS2_PKT0_S8_ifPKiSA_iPKfiiiSC_SC_iiiii,"",@"SHT_CUDA_INFO"
	.sectionflags	@""
	.align	4


	//----- nvinfo : EIATTR_CUDA_API_VERSION
	.align		4
        /*0000*/ 	.byte	0x04, 0x37
        /*0002*/ 	.short	(.L_6677 - .L_6676)
.L_6676:
        /*0004*/ 	.word	0x00000082


	//----- nvinfo : EIATTR_KPARAM_INFO
	.align		4
.L_6677:
        /*0008*/ 	.byte	0x04, 0x17
        /*000a*/ 	.short	(.L_6679 - .L_6678)
.L_6678:
        /*000c*/ 	.word	0x00000000
        /*0010*/ 	.short	0x0013
        /*0012*/ 	.short	0x0078
        /*0014*/ 	.byte	0x00, 0xf0, 0x11, 0x00


	//----- nvinfo : EIATTR_KPARAM_INFO
	.align		4
.L_6679:
        /*0018*/ 	.byte	0x04, 0x17
        /*001a*/ 	.short	(.L_6681 - .L_6680)
.L_6680:
        /*001c*/ 	.word	0x00000000
        /*0020*/ 	.short	0x0012
        /*0022*/ 	.short	0x0074
        /*0024*/ 	.byte	0x00, 0xf0, 0x11, 0x00


	//----- nvinfo : EIATTR_KPARAM_INFO
	.align		4
.L_6681:
        /*0028*/ 	.byte	0x04, 0x17
        /*002a*/ 	.short	(.L_6683 - .L_6682)
.L_6682:
        /*002c*/ 	.word	0x00000000
        /*0030*/ 	.short	0x0011
        /*0032*/ 	.short	0x0070
        /*0034*/ 	.byte	0x00, 0xf0, 0x11, 0x00


	//----- nvinfo : EIATTR_KPARAM_INFO
	.align		4
.L_6683:
        /*0038*/ 	.byte	0x04, 0x17
        /*003a*/ 	.short	(.L_6685 - .L_6684)
.L_6684:
        /*003c*/ 	.word	0x00000000
        /*0040*/ 	.short	0x0010
        /*0042*/ 	.short	0x006c
        /*0044*/ 	.byte	0x00, 0xf0, 0x11, 0x00


	//----- nvinfo : EIATTR_KPARAM_INFO
	.align		4
.L_6685:
        /*0048*/ 	.byte	0x04, 0x17
        /*004a*/ 	.short	(.L_6687 - .L_6686)
.L_6686:
        /*004c*/ 	.word	0x00000000
        /*0050*/ 	.short	0x000f
        /*0052*/ 	.short	0x0068
        /*0054*/ 	.byte	0x00, 0xf0, 0x11, 0x00


	//----- nvinfo : EIATTR_KPARAM_INFO
	.align		4
.L_6687:
        /*0058*/ 	.byte	0x04, 0x17
        /*005a*/ 	.short	(.L_6689 - .L_6688)
.L_6688:
        /*005c*/ 	.word	0x00000000
        /*0060*/ 	.short	0x000e
        /*0062*/ 	.short	0x0060
        /*0064*/ 	.byte	0x00, 0xf5, 0x21, 0x00


	//----- nvinfo : EIATTR_KPARAM_INFO
	.align		4
.L_6689:
        /*0068*/ 	.byte	0x04, 0x17
        /*006a*/ 	.short	(.L_6691 - .L_6690)
.L_6690:
        /*006c*/ 	.word	0x00000000
        /*0070*/ 	.short	0x000d
        /*0072*/ 	.short	0x0058
        /*0074*/ 	.byte	0x00, 0xf5, 0x21, 0x00


	//----- nvinfo : EIATTR_KPARAM_INFO
	.align		4
.L_6691:
        /*0078*/ 	.byte	0x04, 0x17
        /*007a*/ 	.short	(.L_6693 - .L_6692)
.L_6692:
        /*007c*/ 	.word	0x00000000
        /*0080*/ 	.short	0x000c
        /*0082*/ 	.short	0x0050
        /*0084*/ 	.byte	0x00, 0xf0, 0x11, 0x00


	//----- nvinfo : EIATTR_KPARAM_INFO
	.align		4
.L_6693:
        /*0088*/ 	.byte	0x04, 0x17
        /*008a*/ 	.short	(.L_6695 - .L_6694)
.L_6694:
        /*008c*/ 	.word	0x00000000
        /*0090*/ 	.short	0x000b
        /*0092*/ 	.short	0x004c
        /*0094*/ 	.byte	0x00, 0xf0, 0x11, 0x00


	//----- nvinfo : EIATTR_KPARAM_INFO
	.align		4
.L_6695:
        /*0098*/ 	.byte	0x04, 0x17
        /*009a*/ 	.short	(.L_6697 - .L_6696)
.L_6696:
        /*009c*/ 	.word	0x00000000
        /*00a0*/ 	.short	0x000a
        /*00a2*/ 	.short	0x0048
        /*00a4*/ 	.byte	0x00, 0xf0, 0x11, 0x00


	//----- nvinfo : EIATTR_KPARAM_INFO
	.align		4
.L_6697:
        /*00a8*/ 	.byte	0x04, 0x17
        /*00aa*/ 	.short	(.L_6699 - .L_6698)
.L_6698:
        /*00ac*/ 	.word	0x00000000
        /*00b0*/ 	.short	0x0009
        /*00b2*/ 	.short	0x0040
        /*00b4*/ 	.byte	0x00, 0xf5, 0x21, 0x00


	//----- nvinfo : EIATTR_KPARAM_INFO
	.align		4
.L_6699:
        /*00b8*/ 	.byte	0x04, 0x17
        /*00ba*/ 	.short	(.L_6701 - .L_6700)
.L_6700:
        /*00bc*/ 	.word	0x00000000
        /*00c0*/ 	.short	0x0008
        /*00c2*/ 	.short	0x0038
        /*00c4*/ 	.byte	0x00, 0xf0, 0x11, 0x00


	//----- nvinfo : EIATTR_KPARAM_INFO
	.align		4
.L_6701:
        /*00c8*/ 	.byte	0x04, 0x17
        /*00ca*/ 	.short	(.L_6703 - .L_6702)
.L_6702:
        /*00cc*/ 	.word	0x00000000
        /*00d0*/ 	.short	0x0007
        /*00d2*/ 	.short	0x0030
        /*00d4*/ 	.byte	0x00, 0xf5, 0x21, 0x00


	//----- nvinfo : EIATTR_KPARAM_INFO
	.align		4
.L_6703:
        /*00d8*/ 	.byte	0x04, 0x17
        /*00da*/ 	.short	(.L_6705 - .L_6704)
.L_6704:
        /*00dc*/ 	.word	0x00000000
        /*00e0*/ 	.short	0x0006
        /*00e2*/ 	.short	0x0028
        /*00e4*/ 	.byte	0x00, 0xf5, 0x21, 0x00


	//----- nvinfo : EIATTR_KPARAM_INFO
	.align		4
.L_6705:
        /*00e8*/ 	.byte	0x04, 0x17
        /*00ea*/ 	.short	(.L_6707 - .L_6706)
.L_6706:
        /*00ec*/ 	.word	0x00000000
        /*00f0*/ 	.short	0x0005
        /*00f2*/ 	.short	0x0024
        /*00f4*/ 	.byte	0x00, 0xf0, 0x11, 0x00


	//----- nvinfo : EIATTR_KPARAM_INFO
	.align		4
.L_6707:
        /*00f8*/ 	.byte	0x04, 0x17
        /*00fa*/ 	.short	(.L_6709 - .L_6708)
.L_6708:
        /*00fc*/ 	.word	0x00000000
        /*0100*/ 	.short	0x0004
        /*0102*/ 	.short	0x0020
        /*0104*/ 	.byte	0x00, 0xf0, 0x11, 0x00


	//----- nvinfo : EIATTR_KPARAM_INFO
	.align		4
.L_6709:
        /*0108*/ 	.byte	0x04, 0x17
        /*010a*/ 	.short	(.L_6711 - .L_6710)
.L_6710:
        /*010c*/ 	.word	0x00000000
        /*0110*/ 	.short	0x0003
        /*0112*/ 	.short	0x0018
        /*0114*/ 	.byte	0x00, 0xf5, 0x21, 0x00


	//----- nvinfo : EIATTR_KPARAM_INFO
	.align		4
.L_6711:
        /*0118*/ 	.byte	0x04, 0x17
        /*011a*/ 	.short	(.L_6713 - .L_6712)
.L_6712:
        /*011c*/ 	.word	0x00000000
        /*0120*/ 	.short	0x0002
        /*0122*/ 	.short	0x0010
        /*0124*/ 	.byte	0x00, 0xf5, 0x21, 0x00


	//----- nvinfo : EIATTR_KPARAM_INFO
	.align		4
.L_6713:
        /*0128*/ 	.byte	0x04, 0x17
        /*012a*/ 	.short	(.L_6715 - .L_6714)
.L_6714:
        /*012c*/ 	.word	0x00000000
        /*0130*/ 	.short	0x0001
        /*0132*/ 	.short	0x0008
        /*0134*/ 	.byte	0x00, 0xf5, 0x21, 0x00


	//----- nvinfo : EIATTR_KPARAM_INFO
	.align		4
.L_6715:
        /*0138*/ 	.byte	0x04, 0x17
        /*013a*/ 	.short	(.L_6717 - .L_6716)
.L_6716:
        /*013c*/ 	.word	0x00000000
        /*0140*/ 	.short	0x0000
        /*0142*/ 	.short	0x0000
        /*0144*/ 	.byte	0x00, 0xf5, 0x21, 0x00


	//----- nvinfo : EIATTR_SPARSE_MMA_MASK
	.align		4
.L_6717:
        /*0148*/ 	.byte	0x03, 0x50
        /*014a*/ 	.short	0x0000


	//----- nvinfo : EIATTR_MAXREG_COUNT
	.align		4
        /*014c*/ 	.byte	0x03, 0x1b
        /*014e*/ 	.short	0x00ff


	//----- nvinfo : EIATTR_NUM_BARRIERS
	.align		4
        /*0150*/ 	.byte	0x02, 0x4c
        /*0152*/ 	.byte	0x01
	.zero		1


	//----- nvinfo : EIATTR_EXTERNS
	.align		4
        /*0154*/ 	.byte	0x04, 0x0f
        /*0156*/ 	.short	(.L_6719 - .L_6718)


	//   ....[0]....
	.align		4
.L_6718:
        /*0158*/ 	.word	index@(__assertfail)


	//----- nvinfo : EIATTR_MERCURY_ISA_VERSION
	.align		4
.L_6719:
        /*015c*/ 	.byte	0x03, 0x5f
        /*015e*/ 	.short	0x0101


	//----- nvinfo : EIATTR_COOP_GROUP_MASK_REGIDS
	.align		4
        /*0160*/ 	.byte	0x04, 0x29
        /*0162*/ 	.short	(.L_6721 - .L_6720)


	//   ....[0]....
.L_6720:
        /*0164*/ 	.word	0xffffffff


	//   ....[1]....
        /*0168*/ 	.word	0xffffffff


	//   ....[2]....
        /*016c*/ 	.word	0xffffffff


	//   ....[3]....
        /*0170*/ 	.word	0xffffffff


	//   ....[4]....
        /*0174*/ 	.word	0xffffffff


	//   ....[5]....
        /*0178*/ 	.word	0xffffffff


	//   ....[6]....
        /*017c*/ 	.word	0xffffffff


	//   ....[7]....
        /*0180*/ 	.word	0xffffffff


	//   ....[8]....
        /*0184*/ 	.word	0xffffffff


	//   ....[9]....
        /*0188*/ 	.word	0xffffffff


	//   ....[10]....
        /*018c*/ 	.word	0xffffffff


	//   ....[11]....
        /*0190*/ 	.word	0xffffffff


	//   ....[12]....
        /*0194*/ 	.word	0xffffffff


	//   ....[13]....
        /*0198*/ 	.word	0xffffffff


	//   ....[14]....
        /*019c*/ 	.word	0xffffffff


	//   ....[15]....
        /*01a0*/ 	.word	0xffffffff


	//   ....[16]....
        /*01a4*/ 	.word	0xffffffff


	//   ....[17]....
        /*01a8*/ 	.word	0xffffffff


	//   ....[18]....
        /*01ac*/ 	.word	0xffffffff


	//   ....[19]....
        /*01b0*/ 	.word	0xffffffff


	//   ....[20]....
        /*01b4*/ 	.word	0xffffffff


	//   ....[21]....
        /*01b8*/ 	.word	0xffffffff


	//   ....[22]....
        /*01bc*/ 	.word	0xffffffff


	//   ....[23]....
        /*01c0*/ 	.word	0xffffffff


	//   ....[24]....
        /*01c4*/ 	.word	0xffffffff


	//   ....[25]....
        /*01c8*/ 	.word	0xffffffff


	//   ....[26]....
        /*01cc*/ 	.word	0xffffffff


	//   ....[27]....
        /*01d0*/ 	.word	0xffffffff


	//   ....[28]....
        /*01d4*/ 	.word	0xffffffff


	//   ....[29]....
        /*01d8*/ 	.word	0xffffffff


	//   ....[30]....
        /*01dc*/ 	.word	0xffffffff


	//   ....[31]....
        /*01e0*/ 	.word	0xffffffff


	//   ....[32]....
        /*01e4*/ 	.word	0xffffffff


	//   ....[33]....
        /*01e8*/ 	.word	0xffffffff


	//   ....[34]....
        /*01ec*/ 	.word	0xffffffff


	//   ....[35]....
        /*01f0*/ 	.word	0xffffffff


	//   ....[36]....
        /*01f4*/ 	.word	0xffffffff


	//   ....[37]....
        /*01f8*/ 	.word	0xffffffff


	//   ....[38]....
        /*01fc*/ 	.word	0xffffffff


	//   ....[39]....
        /*0200*/ 	.word	0xffffffff


	//   ....[40]....
        /*0204*/ 	.word	0x0500000f


	//   ....[41]....
        /*0208*/ 	.word	0x0500000f


	//   ....[42]....
        /*020c*/ 	.word	0x0500000f


	//   ....[43]....
        /*0210*/ 	.word	0x0500000f


	//   ....[44]....
        /*0214*/ 	.word	0x0500000f


	//   ....[45]....
        /*0218*/ 	.word	0x0500000f


	//   ....[46]....
        /*021c*/ 	.word	0x0500000f


	//   ....[47]....
        /*0220*/ 	.word	0x0500000f


	//   ....[48]....
        /*0224*/ 	.word	0x0500000f


	//   ....[49]....
        /*0228*/ 	.word	0x0500000f


	//   ....[50]....
        /*022c*/ 	.word	0x0500000f


	//   ....[51]....
        /*0230*/ 	.word	0x0500000f


	//   ....[52]....
        /*0234*/ 	.word	0x0500000f


	//   ....[53]....
        /*0238*/ 	.word	0x0500000f


	//   ....[54]....
        /*023c*/ 	.word	0x0500000f


	//   ....[55]....
        /*0240*/ 	.word	0x0500000f


	//   ....[56]....
        /*0244*/ 	.word	0x0500000f


	//   ....[57]....
        /*0248*/ 	.word	0x0500000f


	//   ....[58]....
        /*024c*/ 	.word	0x0500000f


	//   ....[59]....
        /*0250*/ 	.word	0x0500000f


	//   ....[60]....
        /*0254*/ 	.word	0x0500000f


	//   ....[61]....
        /*0258*/ 	.word	0x0500000f


	//   ....[62]....
        /*025c*/ 	.word	0x0500000f


	//   ....[63]....
        /*0260*/ 	.word	0x0500000f


	//   ....[64]....
        /*0264*/ 	.word	0x0500000f


	//   ....[65]....
        /*0268*/ 	.word	0x0500000f


	//   ....[66]....
        /*026c*/ 	.word	0x0500000f


	//   ....[67]....
        /*0270*/ 	.word	0x0500000f


	//   ....[68]....
        /*0274*/ 	.word	0x0500000f


	//   ....[69]....
        /*0278*/ 	.word	0x0500000f


	//   ....[70]....
        /*027c*/ 	.word	0x0500000f


	//   ....[71]....
        /*0280*/ 	.word	0x0500000f


	//   ....[72]....
        /*0284*/ 	.word	0x0500000f


	//   ....[73]....
        /*0288*/ 	.word	0x0500000f


	//   ....[74]....
        /*028c*/ 	.word	0x0500000f


	//   ....[75]....
        /*0290*/ 	.word	0x0500000f


	//   ....[76]....
        /*0294*/ 	.word	0x0500000f


	//   ....[77]....
        /*0298*/ 	.word	0x0500000f


	//   ....[78]....
        /*029c*/ 	.word	0x0500000f


	//   ....[79]....
        /*02a0*/ 	.word	0x0500000f


	//   ....[80]....
        /*02a4*/ 	.word	0x0500000f


	//   ....[81]....
        /*02a8*/ 	.word	0x0500000f


	//   ....[82]....
        /*02ac*/ 	.word	0x0500000f


	//   ....[83]....
        /*02b0*/ 	.word	0x0500000f


	//   ....[84]....
        /*02b4*/ 	.word	0x0500000f


	//   ....[85]....
        /*02b8*/ 	.word	0x0500000f


	//   ....[86]....
        /*02bc*/ 	.word	0x0500000f


	//   ....[87]....
        /*02c0*/ 	.word	0x0500000f


	//   ....[88]....
        /*02c4*/ 	.word	0x0500000f


	//   ....[89]....
        /*02c8*/ 	.word	0x0500000f


	//   ....[90]....
        /*02cc*/ 	.word	0x0500000f


	//   ....[91]....
        /*02d0*/ 	.word	0x0500000f


	//   ....[92]....
        /*02d4*/ 	.word	0x0500000f


	//----- nvinfo : EIATTR_COOP_GROUP_INSTR_OFFSETS
	.align		4
.L_6721:
        /*02d8*/ 	.byte	0x04, 0x28
        /*02da*/ 	.short	(.L_6723 - .L_6722)


	//   ....[0]....
.L_6722:
        /*02dc*/ 	.word	0x00000b20


	//   ....[1]....
        /*02e0*/ 	.word	0x00000b40


	//   ....[2]....
        /*02e4*/ 	.word	0x00000b60


	//   ....[3]....
        /*02e8*/ 	.word	0x00000b80


	//   ....[4]....
        /*02ec*/ 	.word	0x00000ba0


	//   ....[5]....
        /*02f0*/ 	.word	0x00000cb0


	//   ....[6]....
        /*02f4*/ 	.word	0x00000cd0


	//   ....[7]....
        /*02f8*/ 	.word	0x00000cf0


	//   ....[8]....
        /*02fc*/ 	.word	0x00001b40


	//   ....[9]....
        /*0300*/ 	.word	0x00001b70


	//   ....[10]....
        /*0304*/ 	.word	0x00001b90


	//   ....[11]....
        /*0308*/ 	.word	0x00001bb0


	//   ....[12]....
        /*030c*/ 	.word	0x00001bd0


	//   ....[13]....
        /*0310*/ 	.word	0x00001c20


	//   ....[14]....
        /*0314*/ 	.word	0x00001c40


	//   ....[15]....
        /*0318*/ 	.word	0x00001c60


	//   ....[16]....
        /*031c*/ 	.word	0x00002b40


	//   ....[17]....
        /*0320*/ 	.word	0x00002b80


	//   ....[18]....
        /*0324*/ 	.word	0x00002bc0


	//   ....[19]....
        /*0328*/ 	.word	0x00002c00


	//   ....[20]....
        /*032c*/ 	.word	0x00002c40


	//   ....[21]....
        /*0330*/ 	.word	0x00002c60


	//   ....[22]....
        /*0334*/ 	.word	0x00002c70


	//   ....[23]....
        /*0338*/ 	.word	0x00002ca0


	//   ....[24]....
        /*033c*/ 	.word	0x00002ce0


	//   ....[25]....
        /*0340*/ 	.word	0x00002d20


	//   ....[26]....
        /*0344*/ 	.word	0x00002d40


	//   ....[27]....
        /*0348*/ 	.word	0x00002d70


	//   ....[28]....
        /*034c*/ 	.word	0x00002da0


	//   ....[29]....
        /*0350*/ 	.word	0x00002dd0


	//   ....[30]....
        /*0354*/ 	.word	0x00002df0


	//   ....[31]....
        /*0358*/ 	.word	0x00002e20


	//   ....[32]....
        /*035c*/ 	.word	0x00002e50


	//   ....[33]....
        /*0360*/ 	.word	0x00002e80


	//   ....[34]....
        /*0364*/ 	.word	0x00002f30


	//   ....[35]....
        /*0368*/ 	.word	0x00002f50


	//   ....[36]....
        /*036c*/ 	.word	0x00002f70


	//   ....[37]....
        /*0370*/ 	.word	0x00002f90


	//   ....[38]....
        /*0374*/ 	.word	0x00002fb0


	//   ....[39]....
        /*0378*/ 	.word	0x00002fc0


	//   ....[40]....
        /*037c*/ 	.word	0x00004090


	//   ....[41]....
        /*0380*/ 	.word	0x000040f0


	//   ....[42]....
        /*0384*/ 	.word	0x00004150


	//   ....[43]....
        /*0388*/ 	.word	0x000041b0


	//   ....[44]....
        /*038c*/ 	.word	0x00004210


	//   ....[45]....
        /*0390*/ 	.word	0x00004290


	//   ....[46]....
        /*0394*/ 	.word	0x00004300


	//   ....[47]....
        /*0398*/ 	.word	0x00004360


	//   ....[48]....
        /*039c*/ 	.word	0x000043e0


	//   ....[49]....
        /*03a0*/ 	.word	0x00004440


	//   ....[50]....
        /*03a4*/ 	.word	0x000044c0


	//   ....[51]....
        /*03a8*/ 	.word	0x00004520


	//   ....[52]....
        /*03ac*/ 	.word	0x000045a0


	//   ....[53]....
        /*03b0*/ 	.word	0x00004600


	//   ....[54]....
        /*03b4*/ 	.word	0x00004680


	//   ....[55]....
        /*03b8*/ 	.word	0x000046e0


	//   ....[56]....
        /*03bc*/ 	.word	0x00004760


	//   ....[57]....
        /*03c0*/ 	.word	0x000047c0


	//   ....[58]....
        /*03c4*/ 	.word	0x00004840


	//   ....[59]....
        /*03c8*/ 	.word	0x000048a0


	//   ....[60]....
        /*03cc*/ 	.word	0x00004920


	//   ....[61]....
        /*03d0*/ 	.word	0x00004980


	//   ....[62]....
        /*03d4*/ 	.word	0x00004a00


	//   ....[63]....
        /*03d8*/ 	.word	0x00004a60


	//   ....[64]....
        /*03dc*/ 	.word	0x00004ae0


	//   ....[65]....
        /*03e0*/ 	.word	0x00004b40


	//   ....[66]....
        /*03e4*/ 	.word	0x00004bc0


	//   ....[67]....
        /*03e8*/ 	.word	0x00004c20


	//   ....[68]....
        /*03ec*/ 	.word	0x00004ca0


	//   ....[69]....
        /*03f0*/ 	.word	0x00004d00


	//   ....[70]....
        /*03f4*/ 	.word	0x00004d80


	//   ....[71]....
        /*03f8*/ 	.word	0x00004de0


	//   ....[72]....
        /*03fc*/ 	.word	0x00004e50


	//   ....[73]....
        /*0400*/ 	.word	0x00004eb0


	//   ....[74]....
        /*0404*/ 	.word	0x00004f20


	//   ....[75]....
        /*0408*/ 	.word	0x00004f80


	//   ....[76]....
        /*040c*/ 	.word	0x00005000


	//   ....[77]....
        /*0410*/ 	.word	0x00005060


	//   ....[78]....
        /*0414*/ 	.word	0x000050e0


	//   ....[79]....
        /*0418*/ 	.word	0x00005140


	//   ....[80]....
        /*041c*/ 	.word	0x000051c0


	//   ....[81]....
        /*0420*/ 	.word	0x00005220


	//   ....[82]....
        /*0424*/ 	.word	0x000052a0


	//   ....[83]....
        /*0428*/ 	.word	0x00005300


	//   ....[84]....
        /*042c*/ 	.word	0x00005380


	//   ....[85]....
        /*0430*/ 	.word	0x000053e0


	//   ....[86]....
        /*0434*/ 	.word	0x00005460


	//   ....[87]....
        /*0438*/ 	.word	0x000054c0


	//   ....[88]....
        /*043c*/ 	.word	0x00005540


	//   ....[89]....
        /*0440*/ 	.word	0x000055a0


	//   ....[90]....
        /*0444*/ 	.word	0x00005600


	//   ....[91]....
        /*0448*/ 	.word	0x00005670


	//   ....[92]....
        /*044c*/ 	.word	0x000056e0


	//----- nvinfo : EIATTR_VRC_CTA_INIT_COUNT
	.align		4
.L_6723:
        /*0450*/ 	.byte	0x02, 0x4a
	.zero		1
	.zero		1


	//----- nvinfo : EIATTR_SYSCALL_OFFSETS
	.align		4
        /*0454*/ 	.byte	0x04, 0x46
        /*0456*/ 	.short	(.L_6725 - .L_6724)


	//   ....[0]....
.L_6724:
        /*0458*/ 	.word	0x00002a30


	//   ....[1]....
        /*045c*/ 	.word	0x00004030


	//----- nvinfo : EIATTR_EXIT_INSTR_OFFSETS
	.align		4
.L_6725:
        /*0460*/ 	.byte	0x04, 0x1c
        /*0462*/ 	.short	(.L_6727 - .L_6726)


	//   ....[0]....
.L_6726:
        /*0464*/ 	.word	0x00003b40


	//   ....[1]....
        /*0468*/ 	.word	0x00003b80


	//   ....[2]....
        /*046c*/ 	.word	0x00003f30


	//   ....[3]....
        /*0470*/ 	.word	0x00004040


	//----- nvinfo : EIATTR_CRS_STACK_SIZE
	.align		4
.L_6727:
        /*0474*/ 	.byte	0x04, 0x1e
        /*0476*/ 	.short	(.L_6729 - .L_6728)
.L_6728:
        /*0478*/ 	.word	0x00000000


	//----- nvinfo : EIATTR_CBANK_PARAM_SIZE
	.align		4
.L_6729:
        /*047c*/ 	.byte	0x03, 0x19
        /*047e*/ 	.short	0x007c


	//----- nvinfo : EIATTR_PARAM_CBANK
	.align		4
        /*0480*/ 	.byte	0x04, 0x0a
        /*0482*/ 	.short	(.L_6731 - .L_6730)
	.align		4
.L_6730:
        /*0484*/ 	.word	index@(.nv.constant0._ZN4vllm25paged_attention_v1_kernelIthLi192ELi32ELi128ELNS_18Fp8KVCacheDataTypeE2ELb1EEEvPT_PKS2_PKT0_S8_ifPKiSA_iPKfiiiSC_SC_iiiii)
        /*0488*/ 	.short	0x0380
        /*048a*/ 	.short	0x007c


	//----- nvinfo : EIATTR_SW_WAR
	.align		4
.L_6731:
        /*048c*/ 	.byte	0x04, 0x36
        /*048e*/ 	.short	(.L_6733 - .L_6732)
.L_6732:
        /*0490*/ 	.word	0x00000008
.L_6733:


//--------------------- .nv.info._ZN4vllm25paged_attention_v1_kernelIthLi128ELi32ELi128ELNS_18Fp8KVCacheDataTypeE2ELb1EEEvPT_PKS2_PKT0_S8_ifPKiSA_iPKfiiiSC_SC_iiiii --------------------------
	.section	.nv.info._ZN4vllm25paged_attention_v1_kernelIthLi128ELi32ELi128ELNS_18Fp8KVCacheDataTypeE2ELb1EEEvPT_PKS2_PKT0_S8_ifPKiSA_iPKfiiiSC_SC_iiiii,"",@"SHT_CUDA_INFO"
	.sectionflags	@""
	.align	4


	//----- nvinfo : EIATTR_CUDA_API_VERSION
	.align		4
        /*0000*/ 	.byte	0x04, 0x37
        /*0002*/ 	.short	(.L_6735 - .L_6734)
.L_6734:
        /*0004*/ 	.word	0x00000082


	//----- nvinfo : EIATTR_KPARAM_INFO
	.align		4
.L_6735:
        /*0008*/ 	.byte	0x04, 0x17
        /*000a*/ 	.short	(.L_6737 - .L_6736)
.L_6736:
        /*000c*/ 	.word	0x00000000
        /*0010*/ 	.short	0x0013
        /*0012*/ 	.short	0x0078
        /*0014*/ 	.byte	0x00, 0xf0, 0x11, 0x00


	//----- nvinfo : EIATTR_KPARAM_INFO
	.align		4
.L_6737:
        /*0018*/ 	.byte	0x04, 0x17
        /*001a*/ 	.short	(.L_6739 - .L_6738)
.L_6738:
        /*001c*/ 	.word	0x00000000
        /*0020*/ 	.short	0x0012
        /*0022*/ 	.short	0x0074
        /*0024*/ 	.byte	0x00, 0xf0, 0x11, 0x00


	//----- nvinfo : EIATTR_KPARAM_INFO
	.align		4
.L_6739:
        /*0028*/ 	.byte	0x04, 0x17
        /*002a*/ 	.short	(.L_6741 - .L_6740)
.L_6740:
        /*002c*/ 	.word	0x00000000
        /*0030*/ 	.short	0x0011
        /*0032*/ 	.short	0x0070
        /*0034*/ 	.byte	0x00, 0xf0, 0x11, 0x00


	//----- nvinfo : EIATTR_KPARAM_INFO
	.align		4
.L_6741:
        /*0038*/ 	.byte	0x04, 0x17
        /*003a*/ 	.short	(.L_6743 - .L_6742)
.L_6742:
        /*003c*/ 	.word	0x00000000
        /*0040*/ 	.short	0x0010
        /*0042*/ 	.short	0x006c
        /*0044*/ 	.byte	0x00, 0xf0, 0x11, 0x00


	//----- nvinfo : EIATTR_KPARAM_INFO
	.align		4
.L_6743:
        /*0048*/ 	.byte	0x04, 0x17
        /*004a*/ 	.short	(.L_6745 - .L_6744)
.L_6744:
        /*004c*/ 	.word	0x00000000
        /*0050*/ 	.short	0x000f
        /*0052*/ 	.short	0x0068
        /*0054*/ 	.byte	0x00, 0xf0, 0x11, 0x00


	//----- nvinfo : EIATTR_KPARAM_INFO
	.align		4
.L_6745:
        /*0058*/ 	.byte	0x04, 0x17
        /*005a*/ 	.short	(.L_6747 - .L_6746)
.L_6746:
        /*005c*/ 	.word	0x00000000
        /*0060*/ 	.short	0x000e
        /*0062*/ 	.short	0x0060
        /*0064*/ 	.byte	0x00, 0xf5, 0x21, 0x00


	//----- nvinfo : EIATTR_KPARAM_INFO
	.align		4
.L_6747:
        /*0068*/ 	.byte	0x04, 0x17
        /*006a*/ 	.short	(.L_6749 - .L_6748)
.L_6748:
        /*006c*/ 	.word	0x00000000
        /*0070*/ 	.short	0x000d
        /*0072*/ 	.short	0x0058
        /*0074*/ 	.byte	0x00, 0xf5, 0x21, 0x00


	//----- nvinfo : EIATTR_KPARAM_INFO
	.align		4
.L_6749:
        /*0078*/ 	.byte	0x04, 0x17
        /*007a*/ 	.short	(.L_6751 - .L_6750)
.L_6750:
        /*007c*/ 	.word	0x00000000
        /*0080*/ 	.short	0x000c
        /*0082*/ 	.short	0x0050
        /*0084*/ 	.byte	0x00, 0xf0, 0x11, 0x00


	//----- nvinfo : EIATTR_KPARAM_INFO
	.align		4
.L_6751:
        /*0088*/ 	.byte	0x04, 0x17
        /*008a*/ 	.short	(.L_6753 - .L_6752)
.L_6752:
        /*008c*/ 	.word	0x00000000
        /*0090*/ 	.short	0x000b
        /*0092*/ 	.short	0x004c
        /*0094*/ 	.byte	0x00, 0xf0, 0x11, 0x00


	//----- nvinfo : EIATTR_KPARAM_INFO
	.align		4
.L_6753:
        /*0098*/ 	.byte	0x04, 0x17
        /*009a*/ 	.short	(.L_6755 - .L_6754)
.L_6754:
        /*009c*/ 	.word	0x00000000
        /*00a0*/ 	.short	0x000a
        /*00a2*/ 	.short	0x0048
        /*00a4*/ 	.byte	0x00, 0xf0, 0x11, 0x00


	//----- nvinfo : EIATTR_KPARAM_INFO
	.align		4
.L_6755:
        /*00a8*/ 	.byte	0x04, 0x17
        /*00aa*/ 	.short	(.L_6757 - .L_6756)
.L_6756:
        /*00ac*/ 	.word	0x00000000
        /*00b0*/ 	.short	0x0009
        /*00b2*/ 	.short	0x0040
        /*00b4*/ 	.byte	0x00, 0xf5, 0x21, 0x00


	//----- nvinfo : EIATTR_KPARAM_INFO
	.align		4
.L_6757:
        /*00b8*/ 	.byte	0x04, 0x17
        /*00ba*/ 	.short	(.L_6759 - .L_6758)
.L_6758:
        /*00bc*/ 	.word	0x00000000
        /*00c0*/ 	.short	0x0008
        /*00c2*/ 	.short	0x0038
        /*00c4*/ 	.byte	0x00, 0xf0, 0x11, 0x00


	//----- nvinfo : EIATTR_KPARAM_INFO
	.align		4
.L_6759:
        /*00c8*/ 	.byte	0x04, 0x17
        /*00ca*/ 	.short	(.L_6761 - .L_6760)
.L_6760:
        /*00cc*/ 	.word	0x00000000
        /*00d0*/ 	.short	0x0007
        /*00d2*/ 	.short	0x0030
        /*00d4*/ 	.byte	0x00, 0xf5, 0x21, 0x00


	//----- nvinfo : EIATTR_KPARAM_INFO
	.align		4
.L_6761:
        /*00d8*/ 	.byte	0x04, 0x17
        /*00da*/ 	.short	(.L_6763 - .L_6762)
.L_6762:
        /*00dc*/ 	.word	0x00000000
        /*00e0*/ 	.short	0x0006
        /*00e2*/ 	.short	0x0028
        /*00e4*/ 	.byte	0x00, 0xf5, 0x21, 0x00


	//----- nvinfo : EIATTR_KPARAM_INFO
	.align		4
.L_6763:
        /*00e8*/ 	.byte	0x04, 0x17
        /*00ea*/ 	.short	(.L_6765 - .L_6764)
.L_6764:
        /*00ec*/ 	.word	0x00000000
        /*00f0*/ 	.short	0x0005
        /*00f2*/ 	.short	0x0024
        /*00f4*/ 	.byte	0x00, 0xf0, 0x11, 0x00


	//----- nvinfo : EIATTR_KPARAM_INFO
	.align		4
.L_6765:
        /*00f8*/ 	.byte	0x04, 0x17
        /*00fa*/ 	.short	(.L_6767 - .L_6766)
.L_6766:
        /*00fc*/ 	.word	0x00000000
        /*0100*/ 	.short	0x0004
        /*0102*/ 	.short	0x0020
        /*0104*/ 	.byte	0x00, 0xf0, 0x11, 0x00


	//----- nvinfo : EIATTR_KPARAM_INFO
	.align		4
.L_6767:
        /*0108*/ 	.byte	0x04, 0x17
        /*010a*/ 	.short	(.L_6769 - .L_6768)
.L_6768:
        /*010c*/ 	.word	0x00000000
        /*0110*/ 	.short	0x0003
        /*0112*/ 	.short	0x0018
        /*0114*/ 	.byte	0x00, 0xf5, 0x21, 0x00


	//----- nvinfo : EIATTR_KPARAM_INFO
	.align		4
.L_6769:
        /*0118*/ 	.byte	0x04, 0x17
        /*011a*/ 	.short	(.L_6771 - .L_6770)
.L_6770:
        /*011c*/ 	.word	0x00000000
        /*0120*/ 	.short	0x0002
        /*0122*/ 	.short	0x0010
        /*0124*/ 	.byte	0x00, 0xf5, 0x21, 0x00


	//----- nvinfo : EIATTR_KPARAM_INFO
	.align		4
.L_6771:
        /*0128*/ 	.byte	0x04, 0x17
        /*012a*/ 	.short	(.L_6773 - .L_6772)
.L_6772:
        /*012c*/ 	.word	0x00000000
        /*0130*/ 	.short	0x0001
        /*0132*/ 	.short	0x0008
        /*0134*/ 	.byte	0x00, 0xf5, 0x21, 0x00


	//----- nvinfo : EIATTR_KPARAM_INFO
	.align		4
.L_6773:
        /*0138*/ 	.byte	0x04, 0x17
        /*013a*/ 	.short	(.L_6775 - .L_6774)
.L_6774:
        /*013c*/ 	.word	0x00000000
        /*0140*/ 	.short	0x0000
        /*0142*/ 	.short	0x0000
        /*0144*/ 	.byte	0x00, 0xf5, 0x21, 0x00


	//----- nvinfo : EIATTR_SPARSE_MMA_MASK
	.align		4
.L_6775:
        /*0148*/ 	.byte	0x03, 0x50
        /*014a*/ 	.short	0x0000


	//----- nvinfo : EIATTR_MAXREG_COUNT
	.align		4
        /*014c*/ 	.byte	0x03, 0x1b
        /*014e*/ 	.short	0x00ff


	//----- nvinfo : EIATTR_NUM_BARRIERS
	.align		4
        /*0150*/ 	.byte	0x02, 0x4c
        /*0152*/ 	.byte	0x01
	.zero		1


	//----- nvinfo : EIATTR_EXTERNS
	.align		4
        /*0154*/ 	.byte	0x04, 0x0f
        /*0156*/ 	.short	(.L_6777 - .L_6776)


	//   ....[0]....
	.align		4
.L_6776:
        /*0158*/ 	.word	index@(__assertfail)


	//----- nvinfo : EIATTR_MERCURY_ISA_VERSION
	.align		4
.L_6777:
        /*015c*/ 	.byte	0x03, 0x5f
        /*015e*/ 	.short	0x0101


	//----- nvinfo : EIATTR_COOP_GROUP_MASK_REGIDS
	.align		4
        /*0160*/ 	.byte	0x04, 0x29
        /*0162*/ 	.short	(.L_6779 - .L_6778)


	//   ....[0]....
.L_6778:
        /*0164*/ 	.word	0xffffffff


	//   ....[1]....
        /*0168*/ 	.word	0xffffffff


	//   ....[2]....
        /*016c*/ 	.word	0xffffffff


	//   ....[3]....
        /*0170*/ 	.word	0xffffffff


	//   ....[4]....
        /*0174*/ 	.word	0xffffffff


	//   ....[5]....
        /*0178*/ 	.word	0xffffffff


	//   ....[6]....
        /*017c*/ 	.word	0xffffffff


	//   ....[7]....
        /*0180*/ 	.word	0xffffffff


	//   ....[8]....
        /*0184*/ 	.word	0xffffffff


	//   ....[9]....
        /*0188*/ 	.word	0xffffffff


	//   ....[10]....
        /*018c*/ 	.word	0xffffffff


	//   ....[11]....
        /*0190*/ 	.word	0xffffffff


	//   ....[12]....
        /*0194*/ 	.word	0xffffffff


	//   ....[13]....
        /*0198*/ 	.word	0xffffffff


	//   ....[14]....
        /*019c*/ 	.word	0xffffffff


	//   ....[15]....
        /*01a0*/ 	.word	0xffffffff


	//   ....[16]....
        /*01a4*/ 	.word	0xffffffff


	//   ....[17]....
        /*01a8*/ 	.word	0xffffffff


	//   ....[18]....
        /*01ac*/ 	.word	0xffffffff


	//   ....[19]....
        /*01b0*/ 	.word	0xffffffff


	//   ....[20]....
        /*01b4*/ 	.word	0xffffffff


	//   ....[21]....
        /*01b8*/ 	.word	0xffffffff


	//   ....[22]....
        /*01bc*/ 	.word	0xffffffff


	//   ....[23]....
        /*01c0*/ 	.word	0xffffffff


	//   ....[24]....
        /*01c4*/ 	.word	0xffffffff


	//   ....[25]....
        /*01c8*/ 	.word	0xffffffff


	//   ....[26]....
        /*01cc*/ 	.word	0xffffffff


	//   ....[27]....
        /*01d0*/ 	.word	0xffffffff


	//   ....[28]....
        /*01d4*/ 	.word	0xffffffff


	//   ....[29]....
        /*01d8*/ 	.word	0xffffffff


	//   ....[30]....
        /*01dc*/ 	.word	0xffffffff


	//   ....[31]....
        /*01e0*/ 	.word	0xffffffff


	//   ....[32]....
        /*01e4*/ 	.word	0x0500000f


	//   ....[33]....
        /*01e8*/ 	.word	0x0500000f


	//   ....[34]....
        /*01ec*/ 	.word	0x0500000f


	//   ....[35]....
        /*01f0*/ 	.word	0x0500000f


	//   ....[36]....
        /*01f4*/ 	.word	0x0500000f


	//   ....[37]....
        /*01f8*/ 	.word	0x0500000f


	//   ....[38]....
        /*01fc*/ 	.word	0x0500000f


	//   ....[39]....
        /*0200*/ 	.word	0x0500000f


	//   ....[40]....
        /*0204*/ 	.word	0x0500000f


	//   ....[41]....
        /*0208*/ 	.word	0x0500000f


	//   ....[42]....
        /*020c*/ 	.word	0x0500000f


	//   ....[43]....
        /*0210*/ 	.word	0x0500000f


	//   ....[44]....
        /*0214*/ 	.word	0x0500000f


	//   ....[45]....
        /*0218*/ 	.word	0x0500000f


	//   ....[46]....
        /*021c*/ 	.word	0x0500000f


	//   ....[47]....
        /*0220*/ 	.word	0x0500000f


	//   ....[48]....
        /*0224*/ 	.word	0x0500000f


	//   ....[49]....
        /*0228*/ 	.word	0x0500000f


	//   ....[50]....
        /*022c*/ 	.word	0x0500000f


	//   ....[51]....
        /*0230*/ 	.word	0x0500000f


	//   ....[52]....
        /*0234*/ 	.word	0x0500000f


	//   ....[53]....
        /*0238*/ 	.word	0x0500000f


	//   ....[54]....
        /*023c*/ 	.word	0x0500000f


	//   ....[55]....
        /*0240*/ 	.word	0x0500000f


	//   ....[56]....
        /*0244*/ 	.word	0x0500000f


	//   ....[57]....
        /*0248*/ 	.word	0x0500000f


	//   ....[58]....
        /*024c*/ 	.word	0x0500000f


	//   ....[59]....
        /*0250*/ 	.word	0x0500000f


	//   ....[60]....
        /*0254*/ 	.word	0x0500000f


	//   ....[61]....
        /*0258*/ 	.word	0x0500000f


	//   ....[62]....
        /*025c*/ 	.word	0x0500000f


	//   ....[63]....
        /*0260*/ 	.word	0x0500000f


	//   ....[64]....
        /*0264*/ 	.word	0x0500000f


	//   ....[65]....
        /*0268*/ 	.word	0x0500000f


	//   ....[66]....
        /*026c*/ 	.word	0x0500000f


	//   ....[67]....
        /*0270*/ 	.word	0x0500000f


	//   ....[68]....
        /*0274*/ 	.word	0x0500000f


	//----- nvinfo : EIATTR_COOP_GROUP_INSTR_OFFSETS
	.align		4
.L_6779:
        /*0278*/ 	.byte	0x04, 0x28
        /*027a*/ 	.short	(.L_6781 - .L_6780)


	//   ....[0]....
.L_6780:
        /*027c*/ 	.word	0x00000aa0


	//   ....[1]....
        /*0280*/ 	.word	0x00000ac0


	//   ....[2]....
        /*0284*/ 	.word	0x00000ae0


	//   ....[3]....
        /*0288*/ 	.word	0x00000b00


	//   ....[4]....
        /*028c*/ 	.word	0x00000b20


	//   ....[5]....
        /*0290*/ 	.word	0x00000c30


	//   ....[6]....
        /*0294*/ 	.word	0x00000c50


	//   ....[7]....
        /*0298*/ 	.word	0x00000c70


	//   ....[8]....
        /*029c*/ 	.word	0x00001aa0


	//   ....[9]....
        /*02a0*/ 	.word	0x00001ad0


	//   ....[10]....
        /*02a4*/ 	.word	0x00001af0


	//   ....[11]....
        /*02a8*/ 	.word	0x00001b10


	//   ....[12]....
        /*02ac*/ 	.word	0x00001b30


	//   ....[13]....
        /*02b0*/ 	.word	0x00001b80


	//   ....[14]....
        /*02b4*/ 	.word	0x00001ba0


	//   ....[15]....
        /*02b8*/ 	.word	0x00001bc0


	//   ....[16]....
        /*02bc*/ 	.word	0x00002a70


	//   ....[17]....
        /*02c0*/ 	.word	0x00002ab0


	//   ....[18]....
        /*02c4*/ 	.word	0x00002af0


	//   ....[19]....
        /*02c8*/ 	.word	0x00002b10


	//   ....[20]....
        /*02cc*/ 	.word	0x00002b20


	//   ....[21]....
        /*02d0*/ 	.word	0x00002b30


	//   ....[22]....
        /*02d4*/ 	.word	0x00002b60


	//   ....[23]....
        /*02d8*/ 	.word	0x00002b90


	//   ....[24]....
        /*02dc*/ 	.word	0x00002bc0


	//   ....[25]....
        /*02e0*/ 	.word	0x00002bf0


	//   ....[26]....
        /*02e4*/ 	.word	0x00002c70


	//   ....[27]....
        /*02e8*/ 	.word	0x00002ca0


	//   ....[28]....
        /*02ec*/ 	.word	0x00002cc0


	//   ....[29]....
        /*02f0*/ 	.word	0x00002ce0


	//   ....[30]....
        /*02f4*/ 	.word	0x00002d00


	//   ....[31]....
        /*02f8*/ 	.word	0x00002d10


	//   ....[32]....
        /*02fc*/ 	.word	0x00003a30


	//   ....[33]....
        /*0300*/ 	.word	0x00003a90


	//   ....[34]....
        /*0304*/ 	.word	0x00003af0


	//   ....[35]....
        /*0308*/ 	.word	0x00003b50


	//   ....[36]....
        /*030c*/ 	.word	0x00003bb0


	//   ....[37]....
        /*0310*/ 	.word	0x00003c30


	//   ....[38]....
        /*0314*/ 	.word	0x00003c90


	//   ....[39]....
        /*0318*/ 	.word	0x00003cf0


	//   ....[40]....
        /*031c*/ 	.word	0x00003d70


	//   ....[41]....
        /*0320*/ 	.word	0x00003dd0


	//   ....[42]....
        /*0324*/ 	.word	0x00003e50


	//   ....[43]....
        /*0328*/ 	.word	0x00003eb0


	//   ....[44]....
        /*032c*/ 	.word	0x00003f30


	//   ....[45]....
        /*0330*/ 	.word	0x00003f90


	//   ....[46]....
        /*0334*/ 	.word	0x00004010


	//   ....[47]....
        /*0338*/ 	.word	0x00004070


	//   ....[48]....
        /*033c*/ 	.word	0x000040f0


	//   ....[49]....
        /*0340*/ 	.word	0x00004150


	//   ....[50]....
        /*0344*/ 	.word	0x000041d0


	//   ....[51]....
        /*0348*/ 	.word	0x00004230


	//   ....[52]....
        /*034c*/ 	.word	0x000042a0


	//   ....[53]....
        /*0350*/ 	.word	0x00004300


	//   ....[54]....
        /*0354*/ 	.word	0x00004380


	//   ....[55]....
        /*0358*/ 	.word	0x000043e0


	//   ....[56]....
        /*035c*/ 	.word	0x00004450


	//   ....[57]....
        /*0360*/ 	.word	0x000044b0


	//   ....[58]....
        /*0364*/ 	.word	0x00004520


	//   ....[59]....
        /*0368*/ 	.word	0x00004580


	//   ....[60]....
        /*036c*/ 	.word	0x00004600


	//   ....[61]....
        /*0370*/ 	.word	0x00004660


	//   ....[62]....
        /*0374*/ 	.word	0x000046d0


	//   ....[63]....
        /*0378*/ 	.word	0x00004730


	//   ....[64]....
        /*037c*/ 	.word	0x000047a0


	//   ....[65]....
        /*0380*/ 	.word	0x00004800


	//   ....[66]....
        /*0384*/ 	.word	0x00004880


	//   ....[67]....
        /*0388*/ 	.word	0x000048e0


	//   ....[68]....
        /*038c*/ 	.word	0x00004960


	//----- nvinfo : EIATTR_VRC_CTA_INIT_COUNT
	.align		4
.L_6781:
        /*0390*/ 	.byte	0x02, 0x4a
	.zero		1
	.zero		1


	//----- nvinfo : EIATTR_SYSCALL_OFFSETS
	.align		4
        /*0394*/ 	.byte	0x04, 0x46
        /*0396*/ 	.short	(.L_6783 - .L_6782)


	//   ....[0]....
.L_6782:
        /*0398*/ 	.word	0x00002970


	//   ....[1]....
        /*039c*/ 	.word	0x000039d0


	//----- nvinfo : EIATTR_EXIT_INSTR_OFFSETS
	.align		4
.L_6783:
        /*03a0*/ 	.byte	0x04, 0x1c
        /*03a2*/ 	.short	(.L_6785 - .L_6784)


	//   ....[0]....
.L_6784:
        /*03a4*/ 	.word	0x000035f0


	//   ....[1]....
        /*03a8*/ 	.word	0x00003630


	//   ....[2]....
        /*03ac*/ 	.word	0x000038d0


	//   ....[3]....
        /*03b0*/ 	.word	0x000039e0


	//----- nvinfo : EIATTR_CRS_STACK_SIZE
	.align		4
.L_6785:
        /*03b4*/ 	.byte	0x04, 0x1e
        /*03b6*/ 	.short	(.L_6787 - .L_6786)
.L_6786:
        /*03b8*/ 	.word	0x00000000


	//----- nvinfo : EIATTR_CBANK_PARAM_SIZE
	.align		4
.L_6787:
        /*03bc*/ 	.byte	0x03, 0x19
        /*03be*/ 	.short	0x007c


	//----- nvinfo : EIATTR_PARAM_CBANK
	.align		4
        /*03c0*/ 	.byte	0x04, 0x0a
        /*03c2*/ 	.short	(.L_6789 - .L_6788)
	.align		4
.L_6788:
        /*03c4*/ 	.word	index@(.nv.constant0._ZN4vllm25paged_attention_v1_kernelIthLi128ELi32ELi128ELNS_18Fp8KVCacheDataTypeE2ELb1EEEvPT_PKS2_PKT0_S8_ifPKiSA_iPKfiiiSC_SC_iiiii)
        /*03c8*/ 	.short	0x0380
        /*03ca*/ 	.short	0x007c


	//----- nvinfo : EIATTR_SW_WAR
	.align		4
.L_6789:
        /*03cc*/ 	.byte	0x04, 0x36
        /*03ce*/ 	.short	(.L_6791 - .L_6790)
.L_6790:
        /*03d0*/ 	.word	0x00000008
.L_6791:


//--------------------- .nv.info._ZN4vllm25paged_attention_v1_kernelIthLi120ELi32ELi128ELNS_18Fp8KVCacheDataTypeE2ELb1EEEvPT_PKS2_PKT0_S8_ifPKiSA_iPKfiiiSC_SC_iiiii --------------------------
	.section	.nv.info._ZN4vllm25paged_attention_v1_kernelIthLi120ELi32ELi128ELNS_18Fp8KVCacheDataTypeE2ELb1EEEvPT_PKS2_PKT0_S8_ifPKiSA_iPKfiiiSC_SC_iiiii,"",@"SHT_CUDA_INFO"
	.sectionflags	@""
	.align	4


	//----- nvinfo : EIATTR_CUDA_API_VERSION
	.align		4
        /*0000*/ 	.byte	0x04, 0x37
        /*0002*/ 	.short	(.L_6793 - .L_6792)
.L_6792:
        /*0004*/ 	.word	0x00000082


	//----- nvinfo : EIATTR_KPARAM_INFO
	.align		4
.L_6793:
        /*0008*/ 	.byte	0x04, 0x17
        /*000a*/ 	.short	(.L_6795 - .L_6794)
.L_6794:
        /*000c*/ 	.word	0x00000000
        /*0010*/ 	.short	0x0013
        /*0012*/ 	.short	0x0078
        /*0014*/ 	.byte	0x00, 0xf0, 0x11, 0x00


	//----- nvinfo : EIATTR_KPARAM_INFO
	.align		4
.L_6795:
        /*0018*/ 	.byte	0x04, 0x17
        /*001a*/ 	.short	(.L_6797 - .L_6796)
.L_6796:
        /*001c*/ 	.word	0x00000000
        /*0020*/ 	.short	0x0012
        /*0022*/ 	.short	0x0074
        /*0024*/ 	.byte	0x00, 0xf0, 0x11, 0x00


	//----- nvinfo : EIATTR_KPARAM_INFO
	.align		4
.L_6797:
        /*0028*/ 	.byte	0x04, 0x17
        /*002a*/ 	.short	(.L_6799 - .L_6798)
.L_6798:
        /*002c*/ 	.word	0x00000000
        /*0030*/ 	.short	0x0011
        /*0032*/ 	.short	0x0070
        /*0034*/ 	.byte	0x00, 0xf0, 0x11, 0x00


	//----- nvinfo : EIATTR_KPARAM_INFO
	.align		4
.L_6799:
        /*0038*/ 	.byte	0x04, 0x17
        /*003a*/ 	.short	(.L_6801 - .L_6800)
.L_6800:
        /*003c*/ 	.word	0x00000000
        /*0040*/ 	.short	0x0010
        /*0042*/ 	.short	0x006c
        /*0044*/ 	.byte	0x00, 0xf0, 0x11, 0x00


	//----- nvinfo : EIATTR_KPARAM_INFO
	.align		4
.L_6801:
        /*0048*/ 	.byte	0x04, 0x17
        /*004a*/ 	.short	(.L_6803 - .L_6802)
.L_6802:
        /*004c*/ 	.word	0x00000000
        /*0050*/ 	.short	0x000f
        /*0052*/ 	.short	0x0068
        /*0054*/ 	.byte	0x00, 0xf0, 0x11, 0x00


	//----- nvinfo : EIATTR_KPARAM_INFO
	.align		4
.L_6803:
        /*0058*/ 	.byte	0x04, 0x17
        /*005a*/ 	.short	(.L_6805 - .L_6804)
.L_6804:
        /*005c*/ 	.word	0x00000000
        /*0060*/ 	.short	0x000e
        /*0062*/ 	.short	0x0060
        /*0064*/ 	.byte	0x00, 0xf5, 0x21, 0x00


	//----- nvinfo : EIATTR_KPARAM_INFO
	.align		4
.L_6805:
        /*0068*/ 	.byte	0x04, 0x17
        /*006a*/ 	.short	(.L_6807 - .L_6806)
.L_6806:
        /*006c*/ 	.word	0x00000000
        /*0070*/ 	.short	0x000d
        /*0072*/ 	.short	0x0058
        /*0074*/ 	.byte	0x00, 0xf5, 0x21, 0x00


	//----- nvinfo : EIATTR_KPARAM_INFO
	.align		4
.L_6807:
        /*0078*/ 	.byte	0x04, 0x17
        /*007a*/ 	.short	(.L_6809 - .L_6808)
.L_6808:
        /*007c*/ 	.word	0x00000000
        /*0080*/ 	.short	0x000c
        /*0082*/ 	.short	0x0050
        /*0084*/ 	.byte	0x00, 0xf0, 0x11, 0x00


	//----- nvinfo : EIATTR_KPARAM_INFO
	.align		4
.L_6809:
        /*0088*/ 	.byte	0x04, 0x17
        /*008a*/ 	.short	(.L_6811 - .L_6810)
.L_6810:
        /*008c*/ 	.word	0x00000000
        /*0090*/ 	.short	0x000b
        /*0092*/ 	.short	0x004c
        /*0094*/ 	.byte	0x00, 0xf0, 0x11, 0x00


	//----- nvinfo : EIATTR_KPARAM_INFO
	.align		4
.L_6811:
        /*0098*/ 	.byte	0x04, 0x17
        /*009a*/ 	.short	(.L_6813 - .L_6812)
.L_6812:
        /*009c*/ 	.word	0x00000000
        /*00a0*/ 	.short	0x000a
        /*00a2*/ 	.short	0x0048
        /*00a4*/ 	.byte	0x00, 0xf0, 0x11, 0x00


	//----- nvinfo : EIATTR_KPARAM_INFO
	.align		4
.L_6813:
        /*00a8*/ 	.byte	0x04, 0x17
        /*00aa*/ 	.short	(.L_6815 - .L_6814)
.L_6814:
        /*00ac*/ 	.word	0x00000000
        /*00b0*/ 	.short	0x0009
        /*00b2*/ 	.short	0x0040
        /*00b4*/ 	.byte	0x00, 0xf5, 0x21, 0x00


	//----- nvinfo : EIATTR_KPARAM_INFO
	.align		4
.L_6815:
        /*00b8*/ 	.byte	0x04, 0x17
        /*00ba*/ 	.short	(.L_6817 - .L_6816)
.L_6816:
        /*00bc*/ 	.word	0x00000000
        /*00c0*/ 	.short	0x0008
        /*00c2*/ 	.short	0x0038
        /*00c4*/ 	.byte	0x00, 0xf0, 0x11, 0x00


	//----- nvinfo : EIATTR_KPARAM_INFO
	.align		4
.L_6817:
        /*00c8*/ 	.byte	0x04, 0x17
        /*00ca*/ 	.short	(.L_6819 - .L_6818)
.L_6818:
        /*00cc*/ 	.word	0x00000000
        /*00d0*/ 	.short	0x0007
        /*00d2*/ 	.short	0x0030
        /*00d4*/ 	.byte	0x00, 0xf5, 0x21, 0x00


	//----- nvinfo : EIATTR_KPARAM_INFO
	.align		4
.L_6819:
        /*00d8*/ 	.byte	0x04, 0x17
        /*00da*/ 	.short	(.L_6821 - .L_6820)
.L_6820:
        /*00dc*/ 	.word	0x00000000
        /*00e0*/ 	.short	0x0006
        /*00e2*/ 	.short	0x0028
        /*00e4*/ 	.byte	0x00, 0xf5, 0x21, 0x00


	//----- nvinfo : EIATTR_KPARAM_INFO
	.align		4
.L_6821:
        /*00e8*/ 	.byte	0x04, 0x17
        /*00ea*/ 	.short	(.L_6823 - .L_6822)
.L_6822:
        /*00ec*/ 	.word	0x00000000
        /*00f0*/ 	.short	0x0005
        /*00f2*/ 	.short	0x0024
        /*00f4*/ 	.byte	0x00, 0xf0, 0x11, 0x00


	//----- nvinfo : EIATTR_KPARAM_INFO
	.align		4
.L_6823:
        /*00f8*/ 	.byte	0x04, 0x17
        /*00fa*/ 	.short	(.L_6825 - .L_6824)
.L_6824:
        /*00fc*/ 	.word	0x00000000
        /*0100*/ 	.short	0x0004
        /*0102*/ 	.short	0x0020
        /*0104*/ 	.byte	0x00, 0xf0, 0x11, 0x00


	//----- nvinfo : EIATTR_KPARAM_INFO
	.align		4
.L_6825:
        /*0108*/ 	.byte	0x04, 0x17
        /*010a*/ 	.short	(.L_6827 - .L_6826)
.L_6826:
        /*010c*/ 	.word	0x00000000
        /*0110*/ 	.short	0x0003
        /*0112*/ 	.short	0x0018
        /*0114*/ 	.byte	0x00, 0xf5, 0x21, 0x00


	//----- nvinfo : EIATTR_KPARAM_INFO
	.align		4
.L_6827:
        /*0118*/ 	.byte	0x04, 0x17
        /*011a*/ 	.short	(.L_6829 - .L_6828)
.L_6828:
        /*011c*/ 	.word	0x00000000
        /*0120*/ 	.short	0x0002
        /*0122*/ 	.short	0x0010
        /*0124*/ 	.byte	0x00, 0xf5, 0x21, 0x00


	//----- nvinfo : EIATTR_KPARAM_INFO
	.align		4
.L_6829:
        /*0128*/ 	.byte	0x04, 0x17
        /*012a*/ 	.short	(.L_6831 - .L_6830)
.L_6830:
        /*012c*/ 	.word	0x00000000
        /*0130*/ 	.short	0x0001
        /*0132*/ 	.short	0x0008
        /*0134*/ 	.byte	0x00, 0xf5, 0x21, 0x00


	//----- nvinfo : EIATTR_KPARAM_INFO
	.align		4
.L_6831:
        /*0138*/ 	.byte	0x04, 0x17
        /*013a*/ 	.short	(.L_6833 - .L_6832)
.L_6832:
        /*013c*/ 	.word	0x00000000
        /*0140*/ 	.short	0x0000
        /*0142*/ 	.short	0x0000
        /*0144*/ 	.byte	0x00, 0xf5, 0x21, 0x00


	//----- nvinfo : EIATTR_SPARSE_MMA_MASK
	.align		4
.L_6833:
        /*0148*/ 	.byte	0x03, 0x50
        /*014a*/ 	.short	0x0000


	//----- nvinfo : EIATTR_MAXREG_COUNT
	.align		4
        /*014c*/ 	.byte	0x03, 0x1b
        /*014e*/ 	.short	0x00ff


	//----- nvinfo : EIATTR_NUM_BARRIERS
	.align		4
        /*0150*/ 	.byte	0x02, 0x4c
        /*0152*/ 	.byte	0x01
	.zero		1


	//----- nvinfo : EIATTR_EXTERNS
	.align		4
        /*0154*/ 	.byte	0x04, 0x0f
        /*0156*/ 	.short	(.L_6835 - .L_6834)


	//   ....[0]....
	.align		4
.L_6834:
        /*0158*/ 	.word	index@(__assertfail)


	//----- nvinfo : EIATTR_MERCURY_ISA_VERSION
	.align		4
.L_6835:
        /*015c*/ 	.byte	0x03, 0x5f
        /*015e*/ 	.short	0x0101


	//----- nvinfo : EIATTR_COOP_GROUP_MASK_REGIDS
	.align		4
        /*0160*/ 	.byte	0x04, 0x29
        /*0162*/ 	.short	(.L_6837 - .L_6836)


	//   ....[0]....
.L_6836:
        /*0164*/ 	.word	0xffffffff


	//   ....[1]....
        /*0168*/ 	.word	0xffffffff


	//   ....[2]....
        /*016c*/ 	.word	0xffffffff


	//   ....[3]....
        /*0170*/ 	.word	0xffffffff


	//   ....[4]....
        /*0174*/ 	.word	0xffffffff


	//   ....[5]....
        /*0178*/ 	.word	0xffffffff


	//   ....[6]....
        /*017c*/ 	.word	0xffffffff


	//   ....[7]....
        /*0180*/ 	.word	0xffffffff


	//   ....[8]....
        /*0184*/ 	.word	0xffffffff


	//   ....[9]....
        /*0188*/ 	.word	0xffffffff


	//   ....[10]....
        /*018c*/ 	.word	0xffffffff


	//   ....[11]....
        /*0190*/ 	.word	0xffffffff


	//   ....[12]....
        /*0194*/ 	.word	0xffffffff


	//   ....[13]....
        /*0198*/ 	.word	0xffffffff


	//   ....[14]....
        /*019c*/ 	.word	0xffffffff


	//   ....[15]....
        /*01a0*/ 	.word	0xffffffff


	//   ....[16]....
        /*01a4*/ 	.word	0xffffffff


	//   ....[17]....
        /*01a8*/ 	.word	0xffffffff


	//   ....[18]....
        /*01ac*/ 	.word	0xffffffff


	//   ....[19]....
        /*01b0*/ 	.word	0xffffffff


	//   ....[20]....
        /*01b4*/ 	.word	0xffffffff


	//   ....[21]....
        /*01b8*/ 	.word	0xffffffff


	//   ....[22]....
        /*01bc*/ 	.word	0xffffffff


	//   ....[23]....
        /*01c0*/ 	.word	0xffffffff


	//   ....[24]....
        /*01c4*/ 	.word	0xffffffff


	//   ....[25]....
        /*01c8*/ 	.word	0xffffffff


	//   ....[26]....
        /*01cc*/ 	.word	0xffffffff


	//   ....[27]....
        /*01d0*/ 	.word	0xffffffff


	//   ....[28]....
        /*01d4*/ 	.word	0xffffffff


	//   ....[29]....
        /*01d8*/ 	.word	0xffffffff


	//   ....[30]....
        /*01dc*/ 	.word	0xffffffff


	//   ....[31]....
        /*01e0*/ 	.word	0x0500000f


	//   ....[32]....
        /*01e4*/ 	.word	0x0500000f


	//   ....[33]....
        /*01e8*/ 	.word	0x0500000f


	//   ....[34]....
        /*01ec*/ 	.word	0x0500000f


	//   ....[35]....
        /*01f0*/ 	.word	0x0500000f


	//   ....[36]....
        /*01f4*/ 	.word	0x0500000f


	//   ....[37]....
        /*01f8*/ 	.word	0x0500000f


	//   ....[38]....
        /*01fc*/ 	.word	0x0500000f


	//   ....[39]....
        /*0200*/ 	.word	0x0500000f


	//   ....[40]....
        /*0204*/ 	.word	0x0500000f


	//   ....[41]....
        /*0208*/ 	.word	0x0500000f


	//   ....[42]....
        /*020c*/ 	.word	0x0500000f


	//   ....[43]....
        /*0210*/ 	.word	0x0500000f


	//   ....[44]....
        /*0214*/ 	.word	0x0500000f


	//   ....[45]....
        /*0218*/ 	.word	0x0500000f


	//   ....[46]....
        /*021c*/ 	.word	0x0500000f


	//   ....[47]....
        /*0220*/ 	.word	0x0500000f


	//   ....[48]....
        /*0224*/ 	.word	0x0500000f


	//   ....[49]....
        /*0228*/ 	.word	0x0500000f


	//   ....[50]....
        /*022c*/ 	.word	0x0500000f


	//   ....[51]....
        /*0230*/ 	.word	0x0500000f


	//   ....[52]....
        /*0234*/ 	.word	0x0500000f


	//   ....[53]....
        /*0238*/ 	.word	0x0500000f


	//   ....[54]....
        /*023c*/ 	.word	0x0500000f


	//   ....[55]....
        /*0240*/ 	.word	0x0500000f


	//   ....[56]....
        /*0244*/ 	.word	0x0500000f


	//   ....[57]....
        /*0248*/ 	.word	0x0500000f


	//   ....[58]....
        /*024c*/ 	.word	0x0500000f


	//   ....[59]....
        /*0250*/ 	.word	0x0500000f


	//   ....[60]....
        /*0254*/ 	.word	0x0500000f


	//   ....[61]....
        /*0258*/ 	.word	0x0500000f


	//   ....[62]....
        /*025c*/ 	.word	0x0500000f


	//   ....[63]....
        /*0260*/ 	.word	0x0500000f


	//   ....[64]....
        /*0264*/ 	.word	0x0500000f


	//   ....[65]....
        /*0268*/ 	.word	0x0500000f


	//----- nvinfo : EIATTR_COOP_GROUP_INSTR_OFFSETS
	.align		4
.L_6837:
        /*026c*/ 	.byte	0x04, 0x28
        /*026e*/ 	.short	(.L_6839 - .L_6838)


	//   ....[0]....
.L_6838:
        /*0270*/ 	.word	0x00000aa0


	//   ....[1]....
        /*0274*/ 	.word	0x00000ac0


	//   ....[2]....
        /*0278*/ 	.word	0x00000ae0


	//   ....[3]....
        /*027c*/ 	.word	0x00000b00


	//   ....[4]....
        /*0280*/ 	.word	0x00000b20


	//   ....[5]....
        /*0284*/ 	.word	0x00000c30


	//   ....[6]....
        /*0288*/ 	.word	0x00000c50


	//   ....[7]....
        /*028c*/ 	.word	0x00000c70


	//   ....[8]....
        /*0290*/ 	.word	0x00001aa0


	//   ....[9]....
        /*0294*/ 	.word	0x00001ad0


	//   ....[10]....
        /*0298*/ 	.word	0x00001af0


	//   ....[11]....
        /*029c*/ 	.word	0x00001b10


	//   ....[12]....
        /*02a0*/ 	.word	0x00001b30


	//   ....[13]....
        /*02a4*/ 	.word	0x00001b80


	//   ....[14]....
        /*02a8*/ 	.word	0x00001ba0


	//   ....[15]....
        /*02ac*/ 	.word	0x00001bc0


	//   ....[16]....
        /*02b0*/ 	.word	0x00002a70


	//   ....[17]....
        /*02b4*/ 	.word	0x00002ab0


	//   ....[18]....
        /*02b8*/ 	.word	0x00002ad0


	//   ....[19]....
        /*02bc*/ 	.word	0x00002ae0


	//   ....[20]....
        /*02c0*/ 	.word	0x00002af0


	//   ....[21]....
        /*02c4*/ 	.word	0x00002b00


	//   ....[22]....
        /*02c8*/ 	.word	0x00002b20


	//   ....[23]....
        /*02cc*/ 	.word	0x00002b50


	//   ....[24]....
        /*02d0*/ 	.word	0x00002b80


	//   ....[25]....
        /*02d4*/ 	.word	0x00002bb0


	//   ....[26]....
        /*02d8*/ 	.word	0x00002c50


	//   ....[27]....
        /*02dc*/ 	.word	0x00002c70


	//   ....[28]....
        /*02e0*/ 	.word	0x00002ca0


	//   ....[29]....
        /*02e4*/ 	.word	0x00002cd0


	//   ....[30]....
        /*02e8*/ 	.word	0x00002ce0


	//   ....[31]....
        /*02ec*/ 	.word	0x00003940


	//   ....[32]....
        /*02f0*/ 	.word	0x000039a0


	//   ....[33]....
        /*02f4*/ 	.word	0x00003a00


	//   ....[34]....
        /*02f8*/ 	.word	0x00003a60


	//   ....[35]....
        /*02fc*/ 	.word	0x00003ac0


	//   ....[36]....
        /*0300*/ 	.word	0x00003b40


	//   ....[37]....
        /*0304*/ 	.word	0x00003ba0


	//   ....[38]....
        /*0308*/ 	.word	0x00003c00


	//   ....[39]....
        /*030c*/ 	.word	0x00003c80


	//   ....[40]....
        /*0310*/ 	.word	0x00003ce0


	//   ....[41]....
        /*0314*/ 	.word	0x00003d60


	//   ....[42]....
        /*0318*/ 	.word	0x00003dc0


	//   ....[43]....
        /*031c*/ 	.word	0x00003e40


	//   ....[44]....
        /*0320*/ 	.word	0x00003ea0


	//   ....[45]....
        /*0324*/ 	.word	0x00003f20


	//   ....[46]....
        /*0328*/ 	.word	0x00003f80


	//   ....[47]....
        /*032c*/ 	.word	0x00004000


	//   ....[48]....
        /*0330*/ 	.word	0x00004060


	//   ....[49]....
        /*0334*/ 	.word	0x000040e0


	//   ....[50]....
        /*0338*/ 	.word	0x00004140


	//   ....[51]....
        /*033c*/ 	.word	0x000041b0


	//   ....[52]....
        /*0340*/ 	.word	0x00004210


	//   ....[53]....
        /*0344*/ 	.word	0x00004280


	//   ....[54]....
        /*0348*/ 	.word	0x000042e0


	//   ....[55]....
        /*034c*/ 	.word	0x00004360


	//   ....[56]....
        /*0350*/ 	.word	0x000043c0


	//   ....[57]....
        /*0354*/ 	.word	0x00004440


	//   ....[58]....
        /*0358*/ 	.word	0x000044a0


	//   ....[59]....
        /*035c*/ 	.word	0x00004520


	//   ....[60]....
        /*0360*/ 	.word	0x00004580


	//   ....[61]....
        /*0364*/ 	.word	0x000045f0


	//   ....[62]....
        /*0368*/ 	.word	0x00004650


	//   ....[63]....
        /*036c*/ 	.word	0x000046c0


	//   ....[64]....
        /*0370*/ 	.word	0x00004730


	//   ....[65]....
        /*0374*/ 	.word	0x000047a0


	//----- nvinfo : EIATTR_VRC_CTA_INIT_COUNT
	.align		4
.L_6839:
        /*0378*/ 	.byte	0x02, 0x4a
	.zero		1
	.zero		1


	//----- nvinfo : EIATTR_SYSCALL_OFFSETS
	.align		4
        /*037c*/ 	.byte	0x04, 0x46
        /*037e*/ 	.short	(.L_6841 - .L_6840)


	//   ....[0]....
.L_6840:
        /*0380*/ 	.word	0x00002970


	//   ....[1]....
        /*0384*/ 	.word	0x000038e0


	//----- nvinfo : EIATTR_EXIT_INSTR_OFFSETS
	.align		4
.L_6841:
        /*0388*/ 	.byte	0x04, 0x1c
        /*038a*/ 	.short	(.L_6843 - .L_6842)


	//   ....[0]....
.L_6842:
        /*038c*/ 	.word	0x00003520


	//   ....[1]....
        /*0390*/ 	.word	0x00003560


	//   ....[2]....
        /*0394*/ 	.word	0x000037e0


	//   ....[3]....
        /*0398*/ 	.word	0x000038f0


	//----- nvinfo : EIATTR_CRS_STACK_SIZE
	.align		4
.L_6843:
        /*039c*/ 	.byte	0x04, 0x1e
        /*039e*/ 	.short	(.L_6845 - .L_6844)
.L_6844:
        /*03a0*/ 	.word	0x00000000


	//----- nvinfo : EIATTR_CBANK_PARAM_SIZE
	.align		4
.L_6845:
        /*03a4*/ 	.byte	0x03, 0x19
        /*03a6*/ 	.short	0x007c


	//----- nvinfo : EIATTR_PARAM_CBANK
	.align		4
        /*03a8*/ 	.byte	0x04, 0x0a
        /*03aa*/ 	.short	(.L_6847 - .L_6846)
	.align		4
.L_6846:
        /*03ac*/ 	.word	index@(.nv.constant0._ZN4vllm25paged_attention_v1_kernelIthLi120ELi32ELi128ELNS_18Fp8KVCacheDataTypeE2ELb1EEEvPT_PKS2_PKT0_S8_ifPKiSA_iPKfiiiSC_SC_iiiii)
        /*03b0*/ 	.short	0x0380
        /*03b2*/ 	.short	0x007c


	//----- nvinfo : EIATTR_SW_WAR
	.align		4
.L_6847:
        /*03b4*/ 	.byte	0x04, 0x36
        /*03b6*/ 	.short	(.L_6849 - .L_6848)
.L_6848:
        /*03b8*/ 	.word	0x00000008
.L_6849:


//--------------------- .nv.info._ZN4vllm25paged_attention_v1_kernelIthLi112ELi32ELi128ELNS_18Fp8KVCacheDataTypeE2ELb1EEEvPT_PKS2_PKT0_S8_ifPKiSA_iPKfiiiSC_SC_iiiii --------------------------
	.section	.nv.info._ZN4vllm25paged_attention_v1_kernelIthLi112ELi32ELi128ELNS_18Fp8KVCacheDataTypeE2ELb1EEEvPT_PKS2_PKT0_S8_ifPKiSA_iPKfiiiSC_SC_iiiii,"",@"SHT_CUDA_INFO"
	.sectionflags	@""
	.align	4


	//----- nvinfo : EIATTR_CUDA_API_VERSION
	.align		4
        /*0000*/ 	.byte	0x04, 0x37
        /*0002*/ 	.short	(.L_6851 - .L_6850)
.L_6850:
        /*0004*/ 	.word	0x00000082


	//----- nvinfo : EIATTR_KPARAM_INFO
	.align		4
.L_6851:
        /*0008*/ 	.byte	0x04, 0x17
        /*000a*/ 	.short	(.L_6853 - .L_6852)
.L_6852:
        /*000c*/ 	.word	0x00000000
        /*0010*/ 	.short	0x0013
        /*0012*/ 	.short	0x0078
        /*0014*/ 	.byte	0x00, 0xf0, 0x11, 0x00


	//----- nvinfo : EIATTR_KPARAM_INFO
	.align		4
.L_6853:
        /*0018*/ 	.byte	0x04, 0x17
        /*001a*/ 	.short	(.L_6855 - .L_6854)
.L_6854:
        /*001c*/ 	.word	0x00000000
        /*0020*/ 	.short	0x0012
        /*0022*/ 	.short	0x0074
        /*0024*/ 	.byte	0x00, 0xf0, 0x11, 0x00


	//----- nvinfo : EIATTR_KPARAM_INFO
	.align		4
.L_6855:
        /*0028*/ 	.byte	0x04, 0x17
        /*002a*/ 	.short	(.L_6857 - .L_6856)
.L_6856:
        /*002c*/ 	.word	0x00000000
        /*0030*/ 	.short	0x0011
        /*0032*/ 	.short	0x0070
        /*0034*/ 	.byte	0x00, 0xf0, 0x11, 0x00


	//----- nvinfo : EIATTR_KPARAM_INFO
	.align		4
.L_6857:
        /*0038*/ 	.byte	0x04, 0x17
        /*003a*/ 	.short	(.L_6859 - .L_6858)
.L_6858:
        /*003c*/ 	.word	0x00000000
        /*0040*/ 	.short	0x0010
        /*0042*/ 	.short	0x006c
        /*0044*/ 	.byte	0x00, 0xf0, 0x11, 0x00


	//----- nvinfo : EIATTR_KPARAM_INFO
	.align		4
.L_6859:
        /*0048*/ 	.byte	0x04, 0x17
        /*004a*/ 	.short	(.L_6861 - .L_6860)
.L_6860:
        /*004c*/ 	.word	0x00000000
        /*0050*/ 	.short	0x000f
        /*0052*/ 	.short	0x0068
        /*0054*/ 	.byte	0x00, 0xf0, 0x11, 0x00


	//----- nvinfo : EIATTR_KPARAM_INFO
	.align		4
.L_6861:
        /*0058*/ 	.byte	0x04, 0x17
        /*005a*/ 	.short	(.L_6863 - .L_6862)
.L_6862:
        /*005c*/ 	.word	0x00000000
        /*0060*/ 	.short	0x000e
        /*0062*/ 	.short	0x0060
        /*0064*/ 	.byte	0x00, 0xf5, 0x21, 0x00


	//----- nvinfo : EIATTR_KPARAM_INFO
	.align		4
.L_6863:
        /*0068*/ 	.byte	0x04, 0x17
        /*006a*/ 	.short	(.L_6865 - .L_6864)
.L_6864:
        /*006c*/ 	.word	0x00000000
        /*0070*/ 	.short	0x000d
        /*0072*/ 	.short	0x0058
        /*0074*/ 	.byte	0x00, 0xf5, 0x21, 0x00


	//----- nvinfo : EIATTR_KPARAM_INFO
	.align		4
.L_6865:
        /*0078*/ 	.byte	0x04, 0x17
        /*007a*/ 	.short	(.L_6867 - .L_6866)
.L_6866:
        /*007c*/ 	.word	0x00000000
        /*0080*/ 	.short	0x000c
        /*0082*/ 	.short	0x0050
        /*0084*/ 	.byte	0x00, 0xf0, 0x11, 0x00


	//----- nvinfo : EIATTR_KPARAM_INFO
	.align		4
.L_6867:
        /*0088*/ 	.byte	0x04, 0x17
        /*008a*/ 	.short	(.L_6869 - .L_6868)
.L_6868:
        /*008c*/ 	.word	0x00000000
        /*0090*/ 	.short	0x000b
        /*0092*/ 	.short	0x004c
        /*0094*/ 	.byte	0x00, 0xf0, 0x11, 0x00


	//----- nvinfo : EIATTR_KPARAM_INFO
	.align		4
.L_6869:
        /*0098*/ 	.byte	0x04, 0x17
        /*009a*/ 	.short	(.L_6871 - .L_6870)
.L_6870:
        /*009c*/ 	.word	0x00000000
        /*00a0*/ 	.short	0x000a
        /*00a2*/ 	.short	0x0048
        /*00a4*/ 	.byte	0x00, 0xf0, 0x11, 0x00


	//----- nvinfo : EIATTR_KPARAM_INFO
	.align		4
.L_6871:
        /*00a8*/ 	.byte	0x04, 0x17
        /*00aa*/ 	.short	(.L_6873 - .L_6872)
.L_6872:
        /*00ac*/ 	.word	0x00000000
        /*00b0*/ 	.short	0x0009
        /*00b2*/ 	.short	0x0040
        /*00b4*/ 	.byte	0x00, 0xf5, 0x21, 0x00


	//----- nvinfo : EIATTR_KPARAM_INFO
	.align		4
.L_6873:
        /*00b8*/ 	.byte	0x04, 0x17
        /*00ba*/ 	.short	(.L_6875 - .L_6874)
.L_6874:
        /*00bc*/ 	.word	0x00000000
        /*00c0*/ 	.short	0x0008
        /*00c2*/ 	.short	0x0038
        /*00c4*/ 	.byte	0x00, 0xf0, 0x11, 0x00


	//----- nvinfo : EIATTR_KPARAM_INFO
	.align		4
.L_6875:
        /*00c8*/ 	.byte	0x04, 0x17
        /*00ca*/ 	.short	(.L_6877 - .L_6876)
.L_6876:
        /*00cc*/ 	.word	0x00000000
        /*00d0*/ 	.short	0x0007
        /*00d2*/ 	.short	0x0030
        /*00d4*/ 	.byte	0x00, 0xf5, 0x21, 0x00


	//----- nvinfo : EIATTR_KPARAM_INFO
	.align		4
.L_6877:
        /*00d8*/ 	.byte	0x04, 0x17
        /*00da*/ 	.short	(.L_6879 - .L_6878)
.L_6878:
        /*00dc*/ 	.word	0x00000000
        /*00e0*/ 	.short	0x0006
        /*00e2*/ 	.short	0x0028
        /*00e4*/ 	.byte	0x00, 0xf5, 0x21, 0x00


	//----- nvinfo : EIATTR_KPARAM_INFO
	.align		4
.L_6879:
        /*00e8*/ 	.byte	0x04, 0x17
        /*00ea*/ 	.short	(.L_6881 - .L_6880)
.L_6880:
        /*00ec*/ 	.word	0x00000000
        /*00f0*/ 	.short	0x0005
        /*00f2*/ 	.short	0x0024
        /*00f4*/ 	.byte	0x00, 0xf0, 0x11, 0x00


	//----- nvinfo : EIATTR_KPARAM_INFO
	.align		4
.L_6881:
        /*00f8*/ 	.byte	0x04, 0x17
        /*00fa*/ 	.short	(.L_6883 - .L_6882)
.L_6882:
        /*00fc*/ 	.word	0x00000000
        /*0100*/ 	.short	0x0004
        /*0102*/ 	.short	0x0020
        /*0104*/ 	.byte	0x00, 0xf0, 0x11, 0x00


	//----- nvinfo : EIATTR_KPARAM_INFO
	.align		4
.L_6883:
        /*0108*/ 	.byte	0x04, 0x17
        /*010a*/ 	.short	(.L_6885 - .L_6884)
.L_6884:
        /*010c*/ 	.word	0x00000000
        /*0110*/ 	.short	0x0003
        /*0112*/ 	.short	0x0018
        /*0114*/ 	.byte	0x00, 0xf5, 0x21, 0x00


	//----- nvinfo : EIATTR_KPARAM_INFO
	.align		4
.L_6885:
        /*0118*/ 	.byte	0x04, 0x17
        /*011a*/ 	.short	(.L_6887 - .L_6886)
.L_6886:
        /*011c*/ 	.word	0x00000000
        /*0120*/ 	.short	0x0002
        /*0122*/ 	.short	0x0010
        /*0124*/ 	.byte	0x00, 0xf5, 0x21, 0x00


	//----- nvinfo : EIATTR_KPARAM_INFO
	.align		4
.L_6887:
        /*0128*/ 	.byte	0x04, 0x17
        /*012a*/ 	.short	(.L_6889 - .L_6888)
.L_6888:
        /*012c*/ 	.word	0x00000000
        /*0130*/ 	.short	0x0001
        /*0132*/ 	.short	0x0008
        /*0134*/ 	.byte	0x00, 0xf5, 0x21, 0x00


	//----- nvinfo : EIATTR_KPARAM_INFO
	.align		4
.L_6889:
        /*0138*/ 	.byte	0x04, 0x17
        /*013a*/ 	.short	(.L_6891 - .L_6890)
.L_6890:
        /*013c*/ 	.word	0x00000000
        /*0140*/ 	.short	0x0000
        /*0142*/ 	.short	0x0000
        /*0144*/ 	.byte	0x00, 0xf5, 0x21, 0x00


	//----- nvinfo : EIATTR_SPARSE_MMA_MASK
	.align		4
.L_6891:
        /*0148*/ 	.byte	0x03, 0x50
        /*014a*/ 	.short	0x0000


	//----- nvinfo : EIATTR_MAXREG_COUNT
	.align		4
        /*014c*/ 	.byte	0x03, 0x1b
        /*014e*/ 	.short	0x00ff


	//----- nvinfo : EIATTR_NUM_BARRIERS
	.align		4
        /*0150*/ 	.byte	0x02, 0x4c
        /*0152*/ 	.byte	0x01
	.zero		1


	//----- nvinfo : EIATTR_EXTERNS
	.align		4
        /*0154*/ 	.byte	0x04, 0x0f
        /*0156*/ 	.short	(.L_6893 - .L_6892)


	//   ....[0]....
	.align		4
.L_6892:
        /*0158*/ 	.word	index@(__assertfail)


	//----- nvinfo : EIATTR_MERCURY_ISA_VERSION
	.align		4
.L_6893:
        /*015c*/ 	.byte	0x03, 0x5f
        /*015e*/ 	.short	0x0101


	//----- nvinfo : EIATTR_COOP_GROUP_MASK_REGIDS
	.align		4
        /*0160*/ 	.byte	0x04, 0x29
        /*0162*/ 	.short	(.L_6895 - .L_6894)


	//   ....[0]....
.L_6894:
        /*0164*/ 	.word	0xffffffff


	//   ....[1]....
        /*0168*/ 	.word	0xffffffff


	//   ....[2]....
        /*016c*/ 	.word	0xffffffff


	//   ....[3]....
        /*0170*/ 	.word	0xffffffff


	//   ....[4]....
        /*0174*/ 	.word	0xffffffff


	//   ....[5]....
        /*0178*/ 	.word	0xffffffff


	//   ....[6]....
        /*017c*/ 	.word	0xffffffff


	//   ....[7]....
        /*0180*/ 	.word	0xffffffff


	//   ....[8]....
        /*0184*/ 	.word	0xffffffff


	//   ....[9]....
        /*0188*/ 	.word	0xffffffff


	//   ....[10]....
        /*018c*/ 	.word	0xffffffff


	//   ....[11]....
        /*0190*/ 	.word	0xffffffff


	//   ....[12]....
        /*0194*/ 	.word	0xffffffff


	//   ....[13]....
        /*0198*/ 	.word	0xffffffff


	//   ....[14]....
        /*019c*/ 	.word	0xffffffff


	//   ....[15]....
        /*01a0*/ 	.word	0xffffffff


	//   ....[16]....
        /*01a4*/ 	.word	0xffffffff


	//   ....[17]....
        /*01a8*/ 	.word	0xffffffff


	//   ....[18]....
        /*01ac*/ 	.word	0xffffffff


	//   ....[19]....
        /*01b0*/ 	.word	0xffffffff


	//   ....[20]....
        /*01b4*/ 	.word	0xffffffff


	//   ....[21]....
        /*01b8*/ 	.word	0xffffffff


	//   ....[22]....
        /*01bc*/ 	.word	0xffffffff


	//   ....[23]....
        /*01c0*/ 	.word	0xffffffff


	//   ....[24]....
        /*01c4*/ 	.word	0xffffffff


	//   ....[25]....
        /*01c8*/ 	.word	0xffffffff


	//   ....[26]....
        /*01cc*/ 	.word	0xffffffff


	//   ....[27]....
        /*01d0*/ 	.word	0xffffffff


	//   ....[28]....
        /*01d4*/ 	.word	0xffffffff


	//   ....[29]....
        /*01d8*/ 	.word	0xffffffff


	//   ....[30]....
        /*01dc*/ 	.word	0x0500000f


	//   ....[31]....
        /*01e0*/ 	.word	0x0500000f


	//   ....[32]....
        /*01e4*/ 	.word	0x0500000f


	//   ....[33]....
        /*01e8*/ 	.word	0x0500000f


	//   ....[34]....
        /*01ec*/ 	.word	0x0500000f


	//   ....[35]....
        /*01f0*/ 	.word	0x0500000f


	//   ....[36]....
        /*01f4*/ 	.word	0x0500000f


	//   ....[37]....
        /*01f8*/ 	.word	0x0500000f


	//   ....[38]....
        /*01fc*/ 	.word	0x0500000f


	//   ....[39]....
        /*0200*/ 	.word	0x0500000f


	//   ....[40]....
        /*0204*/ 	.word	0x0500000f


	//   ....[41]....
        /*0208*/ 	.word	0x0500000f


	//   ....[42]....
        /*020c*/ 	.word	0x0500000f


	//   ....[43]....
        /*0210*/ 	.word	0x0500000f


	//   ....[44]....
        /*0214*/ 	.word	0x0500000f


	//   ....[45]....
        /*0218*/ 	.word	0x0500000f


	//   ....[46]....
        /*021c*/ 	.word	0x0500000f


	//   ....[47]....
        /*0220*/ 	.word	0x0500000f


	//   ....[48]....
        /*0224*/ 	.word	0x0500000f


	//   ....[49]....
        /*0228*/ 	.word	0x0500000f


	//   ....[50]....
        /*022c*/ 	.word	0x0500000f


	//   ....[51]....
        /*0230*/ 	.word	0x0500000f


	//   ....[52]....
        /*0234*/ 	.word	0x0500000f


	//   ....[53]....
        /*0238*/ 	.word	0x0500000f


	//   ....[54]....
        /*023c*/ 	.word	0x0500000f


	//   ....[55]....
        /*0240*/ 	.word	0x0500000f


	//   ....[56]....
        /*0244*/ 	.word	0x0500000f


	//   ....[57]....
        /*0248*/ 	.word	0x0500000f


	//   ....[58]....
        /*024c*/ 	.word	0x0500000f


	//   ....[59]....
        /*0250*/ 	.word	0x0500000f


	//   ....[60]....
        /*0254*/ 	.word	0x0500000f


	//   ....[61]....
        /*0258*/ 	.word	0x0500000f


	//   ....[62]....
        /*025c*/ 	.word	0x0500000f


	//----- nvinfo : EIATTR_COOP_GROUP_INSTR_OFFSETS
	.align		4
.L_6895:
        /*0260*/ 	.byte	0x04, 0x28
        /*0262*/ 	.short	(.L_6897 - .L_6896)


	//   ....[0]....
.L_6896:
        /*0264*/ 	.word	0x00000aa0


	//   ....[1]....
        /*0268*/ 	.word	0x00000ac0


	//   ....[2]....
        /*026c*/ 	.word	0x00000ae0


	//   ....[3]....
        /*0270*/ 	.word	0x00000b00


	//   ....[4]....
        /*0274*/ 	.word	0x00000b20


	//   ....[5]....
        /*0278*/ 	.word	0x00000c30


	//   ....[6]....
        /*027c*/ 	.word	0x00000c50


	//   ....[7]....
        /*0280*/ 	.word	0x00000c70


	//   ....[8]....
        /*0284*/ 	.word	0x00001aa0


	//   ....[9]....
        /*0288*/ 	.word	0x00001ad0


	//   ....[10]....
        /*028c*/ 	.word	0x00001af0


	//   ....[11]....
        /*0290*/ 	.word	0x00001b10


	//   ....[12]....
        /*0294*/ 	.word	0x00001b30


	//   ....[13]....
        /*0298*/ 	.word	0x00001b80


	//   ....[14]....
        /*029c*/ 	.word	0x00001ba0


	//   ....[15]....
        /*02a0*/ 	.word	0x00001bc0


	//   ....[16]....
        /*02a4*/ 	.word	0x00002a70


	//   ....[17]....
        /*02a8*/ 	.word	0x00002ab0


	//   ....[18]....
        /*02ac*/ 	.word	0x00002ae0


	//   ....[19]....
        /*02b0*/ 	.word	0x00002af0


	//   ....[20]....
        /*02b4*/ 	.word	0x00002b00


	//   ....[21]....
        /*02b8*/ 	.word	0x00002b10


	//   ....[22]....
        /*02bc*/ 	.word	0x00002b40


	//   ....[23]....
        /*02c0*/ 	.word	0x00002b60


	//   ....[24]....
        /*02c4*/ 	.word	0x00002b90


	//   ....[25]....
        /*02c8*/ 	.word	0x00002be0


	//   ....[26]....
        /*02cc*/ 	.word	0x00002c20


	//   ....[27]....
        /*02d0*/ 	.word	0x00002c50


	//   ....[28]....
        /*02d4*/ 	.word	0x00002c70


	//   ....[29]....
        /*02d8*/ 	.word	0x00002cb0


	//   ....[30]....
        /*02dc*/ 	.word	0x00003860


	//   ....[31]....
        /*02e0*/ 	.word	0x000038c0


	//   ....[32]....
        /*02e4*/ 	.word	0x00003920


	//   ....[33]....
        /*02e8*/ 	.word	0x00003980


	//   ....[34]....
        /*02ec*/ 	.word	0x000039e0


	//   ....[35]....
        /*02f0*/ 	.word	0x00003a60


	//   ....[36]....
        /*02f4*/ 	.word	0x00003ac0


	//   ....[37]....
        /*02f8*/ 	.word	0x00003b20


	//   ....[38]....
        /*02fc*/ 	.word	0x00003ba0


	//   ....[39]....
        /*0300*/ 	.word	0x00003c00


	//   ....[40]....
        /*0304*/ 	.word	0x00003c80


	//   ....[41]....
        /*0308*/ 	.word	0x00003ce0


	//   ....[42]....
        /*030c*/ 	.word	0x00003d60


	//   ....[43]....
        /*0310*/ 	.word	0x00003dc0


	//   ....[44]....
        /*0314*/ 	.word	0x00003e40


	//   ....[45]....
        /*0318*/ 	.word	0x00003ea0


	//   ....[46]....
        /*031c*/ 	.word	0x00003f10


	//   ....[47]....
        /*0320*/ 	.word	0x00003f70


	//   ....[48]....
        /*0324*/ 	.word	0x00003fe0


	//   ....[49]....
        /*0328*/ 	.word	0x00004040


	//   ....[50]....
        /*032c*/ 	.word	0x000040c0


	//   ....[51]....
        /*0330*/ 	.word	0x00004120


	//   ....[52]....
        /*0334*/ 	.word	0x000041a0


	//   ....[53]....
        /*0338*/ 	.word	0x00004200


	//   ....[54]....
        /*033c*/ 	.word	0x00004280


	//   ....[55]....
        /*0340*/ 	.word	0x000042e0


	//   ....[56]....
        /*0344*/ 	.word	0x00004360


	//   ....[57]....
        /*0348*/ 	.word	0x000043c0


	//   ....[58]....
        /*034c*/ 	.word	0x00004440


	//   ....[59]....
        /*0350*/ 	.word	0x000044a0


	//   ....[60]....
        /*0354*/ 	.word	0x00004500


	//   ....[61]....
        /*0358*/ 	.word	0x00004570


	//   ....[62]....
        /*035c*/ 	.word	0x000045e0


	//----- nvinfo : EIATTR_VRC_CTA_INIT_COUNT
	.align		4
.L_6897:
        /*0360*/ 	.byte	0x02, 0x4a
	.zero		1
	.zero		1


	//----- nvinfo : EIATTR_SYSCALL_OFFSETS
	.align		4
        /*0364*/ 	.byte	0x04, 0x46
        /*0366*/ 	.short	(.L_6899 - .L_6898)


	//   ....[0]....
.L_6898:
        /*0368*/ 	.word	0x00002970


	//   ....[1]....
        /*036c*/ 	.word	0x00003800


	//----- nvinfo : EIATTR_EXIT_INSTR_OFFSETS
	.align		4
.L_6899:
        /*0370*/ 	.byte	0x04, 0x1c
        /*0372*/ 	.short	(.L_6901 - .L_6900)


	//   ....[0]....
.L_6900:
        /*0374*/ 	.word	0x00003460


	//   ....[1]....
        /*0378*/ 	.word	0x000034a0


	//   ....[2]....
        /*037c*/ 	.word	0x00003700


	//   ....[3]....
        /*0380*/ 	.word	0x00003810


	//----- nvinfo : EIATTR_CRS_STACK_SIZE
	.align		4
.L_6901:
        /*0384*/ 	.byte	0x04, 0x1e
        /*0386*/ 	.short	(.L_6903 - .L_6902)
.L_6902:
        /*0388*/ 	.word	0x00000000


	//----- nvinfo : EIATTR_CBANK_PARAM_SIZE
	.align		4
.L_6903:
        /*038c*/ 	.byte	0x03, 0x19
        /*038e*/ 	.short	0x007c


	//----- nvinfo : EIATTR_PARAM_CBANK
	.align		4
        /*0390*/ 	.byte	0x04, 0x0a
        /*0392*/ 	.short	(.L_6905 - .L_6904)
	.align		4
.L_6904:
        /*0394*/ 	.word	index@(.nv.constant0._ZN4vllm25paged_attention_v1_kernelIthLi112ELi32ELi128ELNS_18Fp8KVCacheDataTypeE2ELb1EEEvPT_PKS2_PKT0_S8_ifPKiSA_iPKfiiiSC_SC_iiiii)
        /*0398*/ 	.short	0x0380
        /*039a*/ 	.short	0x007c


	//----- nvinfo : EIATTR_SW_WAR
	.align		4
.L_6905:
        /*039c*/ 	.byte	0x04, 0x36
        /*039e*/ 	.short	(.L_6907 - .L_6906)
.L_6906:
        /*03a0*/ 	.word	0x00000008
.L_6907:


//--------------------- .nv.info._ZN4vllm25paged_attention_v1_kernelIthLi96ELi32ELi128ELNS_18Fp8KVCacheDataTypeE2ELb1EEEvPT_PKS2_PKT0_S8_ifPKiSA_iPKfiiiSC_SC_iiiii --------------------------
	.section	.nv.info._ZN4vllm25paged_attention_v1_kernelIthLi96ELi32ELi128ELNS_18Fp8KVCacheDataTypeE2ELb1EEEvPT_PKS2_PKT0_S8_ifPKiSA_iPKfiiiSC_SC_iiiii,"",@"SHT_CUDA_INFO"
	.sectionflags	@""
	.align	4


	//----- nvinfo : EIATTR_CUDA_API_VERSION
	.align		4
        /*0000*/ 	.byte	0x04, 0x37
        /*0002*/ 	.short	(.L_6909 - .L_6908)
.L_6908:
        /*0004*/ 	.word	0x00000082


	//----- nvinfo : EIATTR_KPARAM_INFO
	.align		4
.L_6909:
        /*0008*/ 	.byte	0x04, 0x17
        /*000a*/ 	.short	(.L_6911 - .L_6910)
.L_6910:
        /*000c*/ 	.word	0x00000000
        /*0010*/ 	.short	0x0013
        /*0012*/ 	.short	0x0078
        /*0014*/ 	.byte	0x00, 0xf0, 0x11, 0x00


	//----- nvinfo : EIATTR_KPARAM_INFO
	.align		4
.L_6911:
        /*0018*/ 	.byte	0x04, 0x17
        /*001a*/ 	.short	(.L_6913 - .L_6912)
.L_6912:
        /*001c*/ 	.word	0x00000000
        /*0020*/ 	.short	0x0012
        /*0022*/ 	.short	0x0074
        /*0024*/ 	.byte	0x00, 0xf0, 0x11, 0x00


	//----- nvinfo : EIATTR_KPARAM_INFO
	.align		4
.L_6913:
        /*0028*/ 	.byte	0x04, 0x17
        /*002a*/ 	.short	(.L_6915 - .L_6914)
.L_6914:
        /*002c*/ 	.word	0x00000000
        /*0030*/ 	.short	0x0011
        /*0032*/ 	.short	0x0070
        /*0034*/ 	.byte	0x00, 0xf0, 0x11, 0x00


	//----- nvinfo : EIATTR_KPARAM_INFO
	.align		4
.L_6915:
        /*0038*/ 	.byte	0x04, 0x17
        /*003a*/ 	.short	(.L_6917 - .L_6916)
.L_6916:
        /*003c*/ 	.word	0x00000000
        /*0040*/ 	.short	0x0010
        /*0042*/ 	.short	0x006c
        /*0044*/ 	.byte	0x00, 0xf0, 0x11, 0x00


	//----- nvinfo : EIATTR_KPARAM_INFO
	.align		4
.L_6917:
        /*0048*/ 	.byte	0x04, 0x17
        /*004a*/ 	.short	(.L_6919 - .L_6918)
.L_6918:
        /*004c*/ 	.word	0x00000000
        /*0050*/ 	.short	0x000f
        /*0052*/ 	.short	0x0068
        /*0054*/ 	.byte	0x00, 0xf0, 0x11, 0x00


	//----- nvinfo : EIATTR_KPARAM_INFO
	.align		4
.L_6919:
        /*0058*/ 	.byte	0x04, 0x17
        /*005a*/ 	.short	(.L_6921 - .L_6920)
.L_6920:
        /*005c*/ 	.word	0x00000000
        /*0060*/ 	.short	0x000e
        /*0062*/ 	.short	0x0060
        /*0064*/ 	.byte	0x00, 0xf5, 0x21, 0x00


	//----- nvinfo : EIATTR_KPARAM_INFO
	.align		4
.L_6921:
        /*0068*/ 	.byte	0x04, 0x17
        /*006a*/ 	.short	(.L_6923 - .L_6922)
.L_6922:
        /*006c*/ 	.word	0x00000000
        /*0070*/ 	.short	0x000d
        /*0072*/ 	.short	0x0058
        /*0074*/ 	.byte	0x00, 0xf5, 0x21, 0x00


	//----- nvinfo : EIATTR_KPARAM_INFO
	.align		4
.L_6923:
        /*0078*/ 	.byte	0x04, 0x17
        /*007a*/ 	.short	(.L_6925 - .L_6924)
.L_6924:
        /*007c*/ 	.word	0x00000000
        /*0080*/ 	.short	0x000c
        /*0082*/ 	.short	0x0050
        /*0084*/ 	.byte	0x00, 0xf0, 0x11, 0x00


	//----- nvinfo : EIATTR_KPARAM_INFO
	.align		4
.L_6925:
        /*0088*/ 	.byte	0x04, 0x17
        /*008a*/ 	.short	(.L_6927 - .L_6926)
.L_6926:
        /*008c*/ 	.word	0x00000000
        /*0090*/ 	.short	0x000b
        /*0092*/ 	.short	0x004c
        /*0094*/ 	.byte	0x00, 0xf0, 0x11, 0x00


	//----- nvinfo : EIATTR_KPARAM_INFO
	.align		4
.L_6927:
        /*0098*/ 	.byte	0x04, 0x17
        /*009a*/ 	.short	(.L_6929 - .L_6928)
.L_6928:
        /*009c*/ 	.word	0x00000000
        /*00a0*/ 	.short	0x000a
        /*00a2*/ 	.short	0x0048
        /*00a4*/ 	.byte	0x00, 0xf0, 0x11, 0x00


	//----- nvinfo : EIATTR_KPARAM_INFO
	.align		4
.L_6929:
        /*00a8*/ 	.byte	0x04, 0x17
        /*00aa*/ 	.short	(.L_6931 - .L_6930)
.L_6930:
        /*00ac*/ 	.word	0x00000000
        /*00b0*/ 	.short	0x0009
        /*00b2*/ 	.short	0x0040
        /*00b4*/ 	.byte	0x00, 0xf5, 0x21, 0x00


	//----- nvinfo : EIATTR_KPARAM_INFO
	.align		4
.L_6931:
        /*00b8*/ 	.byte	0x04, 0x17
        /*00ba*/ 	.short	(.L_6933 - .L_6932)
.L_6932:
        /*00bc*/ 	.word	0x00000000
        /*00c0*/ 	.short	0x0008
        /*00c2*/ 	.short	0x0038
        /*00c4*/ 	.byte	0x00, 0xf0, 0x11, 0x00


	//----- nvinfo : EIATTR_KPARAM_INFO
	.align		4
.L_6933:
        /*00c8*/ 	.byte	0x04, 0x17
        /*00ca*/ 	.short	(.L_6935 - .L_6934)
.L_6934:
        /*00cc*/ 	.word	0x00000000
        /*00d0*/ 	.short	0x0007
        /*00d2*/ 	.short	0x0030
        /*00d4*/ 	.byte	0x00, 0xf5, 0x21, 0x00


	//----- nvinfo : EIATTR_KPARAM_INFO
	.align		4
.L_6935:
        /*00d8*/ 	.byte	0x04, 0x17
        /*00da*/ 	.short	(.L_6937 - .L_6936)
.L_6936:
        /*00dc*/ 	.word	0x00000000
        /*00e0*/ 	.short	0x0006
        /*00e2*/ 	.short	0x0028
        /*00e4*/ 	.byte	0x00, 0xf5, 0x21, 0x00


	//----- nvinfo : EIATTR_KPARAM_INFO
	.align		4
.L_6937:
        /*00e8*/ 	.byte	0x04, 0x17
        /*00ea*/ 	.short	(.L_6939 - .L_6938)
.L_6938:
        /*00ec*/ 	.word	0x00000000
        /*00f0*/ 	.short	0x0005
        /*00f2*/ 	.short	0x0024
        /*00f4*/ 	.byte	0x00, 0xf0, 0x11, 0x00


	//----- nvinfo : EIATTR_KPARAM_INFO
	.align		4
.L_6939:
        /*00f8*/ 	.byte	0x04, 0x17
        /*00fa*/ 	.short	(.L_6941 - .L_6940)
.L_6940:
        /*00fc*/ 	.word	0x00000000
        /*0100*/ 	.short	0x0004
        /*0102*/ 	.short	0x0020
        /*0104*/ 	.byte	0x00, 0xf0, 0x11, 0x00


	//----- nvinfo : EIATTR_KPARAM_INFO
	.align		4
.L_6941:
        /*0108*/ 	.byte	0x04, 0x17
        /*010a*/ 	.short	(.L_6943 - .L_6942)
.L_6942:
        /*010c*/ 	.word	0x00000000
        /*0110*/ 	.short	0x0003
        /*0112*/ 	.short	0x0018
        /*0114*/ 	.byte	0x00, 0xf5, 0x21, 0x00


	//----- nvinfo : EIATTR_KPARAM_INFO
	.align		4
.L_6943:
        /*0118*/ 	.byte	0x04, 0x17
        /*011a*/ 	.short	(.L_6945 - .L_6944)
.L_6944:
        /*011c*/ 	.word	0x00000000
        /*0120*/ 	.short	0x0002
        /*0122*/ 	.short	0x0010
        /*0124*/ 	.byte	0x00, 0xf5, 0x21, 0x00


	//----- nvinfo : EIATTR_KPARAM_INFO
	.align		4
.L_6945:
        /*0128*/ 	.byte	0x04, 0x17
        /*012a*/ 	.short	(.L_6947 - .L_6946)
.L_6946:
        /*012c*/ 	.word	0x00000000
        /*0130*/ 	.short	0x0001
        /*0132*/ 	.short	0x0008
        /*0134*/ 	.byte	0x00, 0xf5, 0x21, 0x00


	//----- nvinfo : EIATTR_KPARAM_INFO
	.align		4
.L_6947:
        /*0138*/ 	.byte	0x04, 0x17
        /*013a*/ 	.short	(.L_6949 - .L_6948)
.L_6948:
        /*013c*/ 	.word	0x00000000
        /*0140*/ 	.short	0x0000
        /*0142*/ 	.short	0x0000
        /*0144*/ 	.byte	0x00, 0xf5, 0x21, 0x00


	//----- nvinfo : EIATTR_SPARSE_MMA_MASK
	.align		4
.L_6949:
        /*0148*/ 	.byte	0x03, 0x50
        /*014a*/ 	.short	0x0000


	//----- nvinfo : EIATTR_MAXREG_COUNT
	.align		4
        /*014c*/ 	.byte	0x03, 0x1b
        /*014e*/ 	.short	0x00ff


	//----- nvinfo : EIATTR_NUM_BARRIERS
	.align		4
        /*0150*/ 	.byte	0x02, 0x4c
        /*0152*/ 	.byte	0x01
	.zero		1


	//----- nvinfo : EIATTR_EXTERNS
	.align		4
        /*0154*/ 	.byte	0x04, 0x0f
        /*0156*/ 	.short	(.L_6951 - .L_6950)


	//   ....[0]....
	.align		4
.L_6950:
        /*0158*/ 	.word	index@(__assertfail)


	//----- nvinfo : EIATTR_MERCURY_ISA_VERSION
	.align		4
.L_6951:
        /*015c*/ 	.byte	0x03, 0x5f
        /*015e*/ 	.short	0x0101


	//----- nvinfo : EIATTR_COOP_GROUP_MASK_REGIDS
	.align		4
        /*0160*/ 	.byte	0x04, 0x29
        /*0162*/ 	.short	(.L_6953 - .L_6952)


	//   ....[0]....
.L_6952:
        /*0164*/ 	.word	0xffffffff


	//   ....[1]....
        /*0168*/ 	.word	0xffffffff


	//   ....[2]....
        /*016c*/ 	.word	0xffffffff


	//   ....[3]....
        /*0170*/ 	.word	0xffffffff


	//   ....[4]....
        /*0174*/ 	.word	0xffffffff


	//   ....[5]....
        /*0178*/ 	.word	0xffffffff


	//   ....[6]....
        /*017c*/ 	.word	0xffffffff


	//   ....[7]....
        /*0180*/ 	.word	0xffffffff


	//   ....[8]....
        /*0184*/ 	.word	0xffffffff


	//   ....[9]....
        /*0188*/ 	.word	0xffffffff


	//   ....[10]....
        /*018c*/ 	.word	0xffffffff


	//   ....[11]....
        /*0190*/ 	.word	0xffffffff


	//   ....[12]....
        /*0194*/ 	.word	0xffffffff


	//   ....[13]....
        /*0198*/ 	.word	0xffffffff


	//   ....[14]....
        /*019c*/ 	.word	0xffffffff


	//   ....[15]....
        /*01a0*/ 	.word	0xffffffff


	//   ....[16]....
        /*01a4*/ 	.word	0xffffffff


	//   ....[17]....
        /*01a8*/ 	.word	0xffffffff


	//   ....[18]....
        /*01ac*/ 	.word	0xffffffff


	//   ....[19]....
        /*01b0*/ 	.word	0xffffffff


	//   ....[20]....
        /*01b4*/ 	.word	0xffffffff


	//   ....[21]....
        /*01b8*/ 	.word	0xffffffff


	//   ....[22]....
        /*01bc*/ 	.word	0xffffffff


	//   ....[23]....
        /*01c0*/ 	.word	0xffffffff


	//   ....[24]....
        /*01c4*/ 	.word	0xffffffff


	//   ....[25]....
        /*01c8*/ 	.word	0xffffffff


	//   ....[26]....
        /*01cc*/ 	.word	0xffffffff


	//   ....[27]....
        /*01d0*/ 	.word	0xffffffff


	//   ....[28]....
        /*01d4*/ 	.word	0x0500000f


	//   ....[29]....
        /*01d8*/ 	.word	0x0500000f


	//   ....[30]....
        /*01dc*/ 	.word	0x0500000f


	//   ....[31]....
        /*01e0*/ 	.word	0x0500000f


	//   ....[32]....
        /*01e4*/ 	.word	0x0500000f


	//   ....[33]....
        /*01e8*/ 	.word	0x0500000f


	//   ....[34]....
        /*01ec*/ 	.word	0x0500000f


	//   ....[35]....
        /*01f0*/ 	.word	0x0500000f


	//   ....[36]....
        /*01f4*/ 	.word	0x0500000f


	//   ....[37]....
        /*01f8*/ 	.word	0x0500000f


	//   ....[38]....
        /*01fc*/ 	.word	0x0500000f


	//   ....[39]....
        /*0200*/ 	.word	0x0500000f


	//   ....[40]....
        /*0204*/ 	.word	0x0500000f


	//   ....[41]....
        /*0208*/ 	.word	0x0500000f


	//   ....[42]....
        /*020c*/ 	.word	0x0500000f


	//   ....[43]....
        /*0210*/ 	.word	0x0500000f


	//   ....[44]....
        /*0214*/ 	.word	0x0500000f


	//   ....[45]....
        /*0218*/ 	.word	0x0500000f


	//   ....[46]....
        /*021c*/ 	.word	0x0500000f


	//   ....[47]....
        /*0220*/ 	.word	0x0500000f


	//   ....[48]....
        /*0224*/ 	.word	0x0500000f


	//   ....[49]....
        /*0228*/ 	.word	0x0500000f


	//   ....[50]....
        /*022c*/ 	.word	0x0500000f


	//   ....[51]....
        /*0230*/ 	.word	0x0500000f


	//   ....[52]....
        /*0234*/ 	.word	0x0500000f


	//   ....[53]....
        /*0238*/ 	.word	0x0500000f


	//   ....[54]....
        /*023c*/ 	.word	0x0500000f


	//   ....[55]....
        /*0240*/ 	.word	0x0500000f


	//   ....[56]....
        /*0244*/ 	.word	0x0500000f


	//----- nvinfo : EIATTR_COOP_GROUP_INSTR_OFFSETS
	.align		4
.L_6953:
        /*0248*/ 	.byte	0x04, 0x28
        /*024a*/ 	.short	(.L_6955 - .L_6954)


	//   ....[0]....
.L_6954:
        /*024c*/ 	.word	0x00000aa0


	//   ....[1]....
        /*0250*/ 	.word	0x00000ac0


	//   ....[2]....
        /*0254*/ 	.word	0x00000ae0


	//   ....[3]....
        /*0258*/ 	.word	0x00000b00


	//   ....[4]....
        /*025c*/ 	.word	0x00000b20


	//   ....[5]....
        /*0260*/ 	.word	0x00000c30


	//   ....[6]....
        /*0264*/ 	.word	0x00000c50


	//   ....[7]....
        /*0268*/ 	.word	0x00000c70


	//   ....[8]....
        /*026c*/ 	.word	0x00001aa0


	//   ....[9]....
        /*0270*/ 	.word	0x00001ad0


	//   ....[10]....
        /*0274*/ 	.word	0x00001af0


	//   ....[11]....
        /*0278*/ 	.word	0x00001b10


	//   ....[12]....
        /*027c*/ 	.word	0x00001b30


	//   ....[13]....
        /*0280*/ 	.word	0x00001b80


	//   ....[14]....
        /*0284*/ 	.word	0x00001ba0


	//   ....[15]....
        /*0288*/ 	.word	0x00001bc0


	//   ....[16]....
        /*028c*/ 	.word	0x00002a70


	//   ....[17]....
        /*0290*/ 	.word	0x00002ab0


	//   ....[18]....
        /*0294*/ 	.word	0x00002ae0


	//   ....[19]....
        /*0298*/ 	.word	0x00002af0


	//   ....[20]....
        /*029c*/ 	.word	0x00002b00


	//   ....[21]....
        /*02a0*/ 	.word	0x00002b10


	//   ....[22]....
        /*02a4*/ 	.word	0x00002b30


	//   ....[23]....
        /*02a8*/ 	.word	0x00002b70


	//   ....[24]....
        /*02ac*/ 	.word	0x00002b90


	//   ....[25]....
        /*02b0*/ 	.word	0x00002bb0


	//   ....[26]....
        /*02b4*/ 	.word	0x00002bd0


	//   ....[27]....
        /*02b8*/ 	.word	0x00002bf0


	//   ....[28]....
        /*02bc*/ 	.word	0x000036c0


	//   ....[29]....
        /*02c0*/ 	.word	0x00003720


	//   ....[30]....
        /*02c4*/ 	.word	0x00003780


	//   ....[31]....
        /*02c8*/ 	.word	0x000037e0


	//   ....[32]....
        /*02cc*/ 	.word	0x00003840


	//   ....[33]....
        /*02d0*/ 	.word	0x000038c0


	//   ....[34]....
        /*02d4*/ 	.word	0x00003920


	//   ....[35]....
        /*02d8*/ 	.word	0x00003980


	//   ....[36]....
        /*02dc*/ 	.word	0x00003a00


	//   ....[37]....
        /*02e0*/ 	.word	0x00003a60


	//   ....[38]....
        /*02e4*/ 	.word	0x00003ad0


	//   ....[39]....
        /*02e8*/ 	.word	0x00003b30


	//   ....[40]....
        /*02ec*/ 	.word	0x00003bb0


	//   ....[41]....
        /*02f0*/ 	.word	0x00003c10


	//   ....[42]....
        /*02f4*/ 	.word	0x00003c90


	//   ....[43]....
        /*02f8*/ 	.word	0x00003cf0


	//   ....[44]....
        /*02fc*/ 	.word	0x00003d70


	//   ....[45]....
        /*0300*/ 	.word	0x00003dd0


	//   ....[46]....
        /*0304*/ 	.word	0x00003e50


	//   ....[47]....
        /*0308*/ 	.word	0x00003eb0


	//   ....[48]....
        /*030c*/ 	.word	0x00003f30


	//   ....[49]....
        /*0310*/ 	.word	0x00003f90


	//   ....[50]....
        /*0314*/ 	.word	0x00004010


	//   ....[51]....
        /*0318*/ 	.word	0x00004070


	//   ....[52]....
        /*031c*/ 	.word	0x000040f0


	//   ....[53]....
        /*0320*/ 	.word	0x00004150


	//   ....[54]....
        /*0324*/ 	.word	0x000041c0


	//   ....[55]....
        /*0328*/ 	.word	0x00004220


	//   ....[56]....
        /*032c*/ 	.word	0x00004290


	//----- nvinfo : EIATTR_VRC_CTA_INIT_COUNT
	.align		4
.L_6955:
        /*0330*/ 	.byte	0x02, 0x4a
	.zero		1
	.zero		1


	//----- nvinfo : EIATTR_SYSCALL_OFFSETS
	.align		4
        /*0334*/ 	.byte	0x04, 0x46
        /*0336*/ 	.short	(.L_6957 - .L_6956)


	//   ....[0]....
.L_6956:
        /*0338*/ 	.word	0x00002970


	//   ....[1]....
        /*033c*/ 	.word	0x00003660


	//----- nvinfo : EIATTR_EXIT_INSTR_OFFSETS
	.align		4
.L_6957:
        /*0340*/ 	.byte	0x04, 0x1c
        /*0342*/ 	.short	(.L_6959 - .L_6958)


	//   ....[0]....
.L_6958:
        /*0344*/ 	.word	0x00003300


	//   ....[1]....
        /*0348*/ 	.word	0x00003340


	//   ....[2]....
        /*034c*/ 	.word	0x00003560


	//   ....[3]....
        /*0350*/ 	.word	0x00003670


	//----- nvinfo : EIATTR_CRS_STACK_SIZE
	.align		4
.L_6959:
        /*0354*/ 	.byte	0x04, 0x1e
        /*0356*/ 	.short	(.L_6961 - .L_6960)
.L_6960:
        /*0358*/ 	.word	0x00000000


	//----- nvinfo : EIATTR_CBANK_PARAM_SIZE
	.align		4
.L_6961:
        /*035c*/ 	.byte	0x03, 0x19
        /*035e*/ 	.short	0x007c


	//----- nvinfo : EIATTR_PARAM_CBANK
	.align		4
        /*0360*/ 	.byte	0x04, 0x0a
        /*0362*/ 	.short	(.L_6963 - .L_6962)
	.align		4
.L_6962:
        /*0364*/ 	.word	index@(.nv.constant0._ZN4vllm25paged_attention_v1_kernelIthLi96ELi32ELi128ELNS_18Fp8KVCacheDataTypeE2ELb1EEEvPT_PKS2_PKT0_S8_ifPKiSA_iPKfiiiSC_SC_iiiii)
        /*0368*/ 	.short	0x0380
        /*036a*/ 	.short	0x007c


	//----- nvinfo : EIATTR_SW_WAR
	.align		4
.L_6963:
        /*036c*/ 	.byte	0x04, 0x36
        /*036e*/ 	.short	(.L_6965 - .L_6964)
.L_6964:
        /*0370*/ 	.word	0x00000008
.L_6965:


//--------------------- .nv.info._ZN4vllm25paged_attention_v1_kernelIthLi80ELi32ELi128ELNS_18Fp8KVCacheDataTypeE2ELb1EEEvPT_PKS2_PKT0_S8_ifPKiSA_iPKfiiiSC_SC_iiiii --------------------------
	.section	.nv.info._ZN4vllm25paged_attention_v1_kernelIthLi80ELi32ELi128ELNS_18Fp8KVCacheDataTypeE2ELb1EEEvPT_PKS2_PKT0_S8_ifPKiSA_iPKfiiiSC_SC_iiiii,"",@"SHT_CUDA_INFO"
	.sectionflags	@""
	.align	4


	//----- nvinfo : EIATTR_CUDA_API_VERSION
	.align		4
        /*0000*/ 	.byte	0x04, 0x37
        /*0002*/ 	.short	(.L_6967 - .L_6966)
.L_6966:
        /*0004*/ 	.word	0x00000082


	//----- nvinfo : EIATTR_KPARAM_INFO
	.align		4
.L_6967:
        /*0008*/ 	.byte	0x04, 0x17
        /*000a*/ 	.short	(.L_6969 - .L_6968)
.L_6968:
        /*000c*/ 	.word	0x00000000
        /*0010*/ 	.short	0x0013
        /*0012*/ 	.short	0x0078
        /*0014*/ 	.byte	0x00, 0xf0, 0x11, 0x00


	//----- nvinfo : EIATTR_KPARAM_INFO
	.align		4
.L_6969:
        /*0018*/ 	.byte	0x04, 0x17
        /*001a*/ 	.short	(.L_6971 - .L_6970)
.L_6970:
        /*001c*/ 	.word	0x00000000
        /*0020*/ 	.short	0x0012
        /*0022*/ 	.short	0x0074
        /*0024*/ 	.byte	0x00, 0xf0, 0x11, 0x00


	//----- nvinfo : EIATTR_KPARAM_INFO
	.align		4
.L_6971:
        /*0028*/ 	.byte	0x04, 0x17
        /*002a*/ 	.short	(.L_6973 - .L_6972)
.L_6972:
        /*002c*/ 	.word	0x00000000
        /*0030*/ 	.short	0x0011
        /*0032*/ 	.short	0x0070
        /*0034*/ 	.byte	0x00, 0xf0, 0x11, 0x00


	//----- nvinfo : EIATTR_KPARAM_INFO
	.align		4
.L_6973:
        /*0038*/ 	.byte	0x04, 0x17
        /*003a*/ 	.short	(.L_6975 - .L_6974)
.L_6974:
        /*003c*/ 	.word	0x00000000
        /*0040*/ 	.short	0x0010
        /*0042*/ 	.short	0x006c
        /*0044*/ 	.byte	0x00, 0xf0, 0x11, 0x00


	//----- nvinfo : EIATTR_KPARAM_INFO
	.align		4
.L_6975:
        /*0048*/ 	.byte	0x04, 0x17
        /*004a*/ 	.short	(.L_6977 - .L_6976)
.L_6976:
        /*004c*/ 	.word	0x00000000
        /*0050*/ 	.short	0x000f
        /*0052*/ 	.short	0x0068
        /*0054*/ 	.byte	0x00, 0xf0, 0x11, 0x00


	//----- nvinfo : EIATTR_KPARAM_INFO
	.align		4
.L_6977:
        /*0058*/ 	.byte	0x04, 0x17
        /*005a*/ 	.short	(.L_6979 - .L_6978)
.L_6978:
        /*005c*/ 	.word	0x00000000
        /*0060*/ 	.short	0x000e
        /*0062*/ 	.short	0x0060
        /*0064*/ 	.byte	0x00, 0xf5, 0x21, 0x00


	//----- nvinfo : EIATTR_KPARAM_INFO
	.align		4
.L_6979:
        /*0068*/ 	.byte	0x04, 0x17
        /*006a*/ 	.short	(.L_6981 - .L_6980)
.L_6980:
        /*006c*/ 	.word	0x00000000
        /*0070*/ 	.short	0x000d
        /*0072*/ 	.short	0x0058
        /*0074*/ 	.byte	0x00, 0xf5, 0x21, 0x00


	//----- nvinfo : EIATTR_KPARAM_INFO
	.align		4
.L_6981:
        /*0078*/ 	.byte	0x04, 0x17
        /*007a*/ 	.short	(.L_6983 - .L_6982)
.L_6982:
        /*007c*/ 	.word	0x00000000
        /*0080*/ 	.short	0x000c
        /*0082*/ 	.short	0x0050
        /*0084*/ 	.byte	0x00, 0xf0, 0x11, 0x00


	//----- nvinfo : EIATTR_KPARAM_INFO
	.align		4
.L_6983:
        /*0088*/ 	.byte	0x04, 0x17
        /*008a*/ 	.short	(.L_6985 - .L_6984)
.L_6984:
        /*008c*/ 	.word	0x00000000
        /*0090*/ 	.short	0x000b
        /*0092*/ 	.short	0x004c
        /*0094*/ 	.byte	0x00, 0xf0, 0x11, 0x00


	//----- nvinfo : EIATTR_KPARAM_INFO
	.align		4
.L_6985:
        /*0098*/ 	.byte	0x04, 0x17
        /*009a*/ 	.short	(.L_6987 - .L_6986)
.L_6986:
        /*009c*/ 	.word	0x00000000
        /*00a0*/ 	.short	0x000a
        /*00a2*/ 	.short	0x0048
        /*00a4*/ 	.byte	0x00, 0xf0, 0x11, 0x00


	//----- nvinfo : EIATTR_KPARAM_INFO
	.align		4
.L_6987:
        /*00a8*/ 	.byte	0x04, 0x17
        /*00aa*/ 	.short	(.L_6989 - .L_6988)
.L_6988:
        /*00ac*/ 	.word	0x00000000
        /*00b0*/ 	.short	0x0009
        /*00b2*/ 	.short	0x0040
        /*00b4*/ 	.byte	0x00, 0xf5, 0x21, 0x00


	//----- nvinfo : EIATTR_KPARAM_INFO
	.align		4
.L_6989:
        /*00b8*/ 	.byte	0x04, 0x17
        /*00ba*/ 	.short	(.L_6991 - .L_6990)
.L_6990:
        /*00bc*/ 	.word	0x00000000
        /*00c0*/ 	.short	0x0008
        /*00c2*/ 	.short	0x0038
        /*00c4*/ 	.byte	0x00, 0xf0, 0x11, 0x00


	//----- nvinfo : EIATTR_KPARAM_INFO
	.align		4
.L_6991:
        /*00c8*/ 	.byte	0x04, 0x17
        /*00ca*/ 	.short	(.L_6993 - .L_6992)
.L_6992:
        /*00cc*/ 	.word	0x00000000
        /*00d0*/ 	.short	0x0007
        /*00d2*/ 	.short	0x0030
        /*00d4*/ 	.byte	0x00, 0xf5, 0x21, 0x00


	//----- nvinfo : EIATTR_KPARAM_INFO
	.align		4
.L_6993:
        /*00d8*/ 	.byte	0x04, 0x17
        /*00da*/ 	.short	(.L_6995 - .L_6994)
.L_6994:
        /*00dc*/ 	.word	0x00000000
        /*00e0*/ 	.short	0x0006
        /*00e2*/ 	.short	0x0028
        /*00e4*/ 	.byte	0x00, 0xf5, 0x21, 0x00


	//----- nvinfo : EIATTR_KPARAM_INFO
	.align		4
.L_6995:
        /*00e8*/ 	.byte	0x04, 0x17
        /*00ea*/ 	.short	(.L_6997 - .L_6996)
.L_6996:
        /*00ec*/ 	.word	0x00000000
        /*00f0*/ 	.short	0x0005
        /*00f2*/ 	.short	0x0024
        /*00f4*/ 	.byte	0x00, 0xf0, 0x11, 0x00


	//----- nvinfo : EIATTR_KPARAM_INFO
	.align		4
.L_6997:
        /*00f8*/ 	.byte	0x04, 0x17
        /*00fa*/ 	.short	(.L_6999 - .L_6998)
.L_6998:
        /*00fc*/ 	.word	0x00000000
        /*0100*/ 	.short	0x0004
        /*0102*/ 	.short	0x0020
        /*0104*/ 	.byte	0x00, 0xf0, 0x11, 0x00


	//----- nvinfo : EIATTR_KPARAM_INFO
	.align		4
.L_6999:
        /*0108*/ 	.byte	0x04, 0x17
        /*010a*/ 	.short	(.L_7001 - .L_7000)
.L_7000:
        /*010c*/ 	.word	0x00000000
        /*0110*/ 	.short	0x0003
        /*0112*/ 	.short	0x0018
        /*0114*/ 	.byte	0x00, 0xf5, 0x21, 0x00


	//----- nvinfo : EIATTR_KPARAM_INFO
	.align		4
.L_7001:
        /*0118*/ 	.byte	0x04, 0x17
        /*011a*/ 	.short	(.L_7003 - .L_7002)
.L_7002:
        /*011c*/ 	.word	0x00000000
        /*0120*/ 	.short	0x0002
        /*0122*/ 	.short	0x0010
        /*0124*/ 	.byte	0x00, 0xf5, 0x21, 0x00


	//----- nvinfo : EIATTR_KPARAM_INFO
	.align		4
.L_7003:
        /*0128*/ 	.byte	0x04, 0x17
        /*012a*/ 	.short	(.L_7005 - .L_7004)
.L_7004:
        /*012c*/ 	.word	0x00000000
        /*0130*/ 	.short	0x0001
        /*0132*/ 	.short	0x0008
        /*0134*/ 	.byte	0x00, 0xf5, 0x21, 0x00


	//----- nvinfo : EIATTR_KPARAM_INFO
	.align		4
.L_7005:
        /*0138*/ 	.byte	0x04, 0x17
        /*013a*/ 	.short	(.L_7007 - .L_7006)
.L_7006:
        /*013c*/ 	.word	0x00000000
        /*0140*/ 	.short	0x0000
        /*0142*/ 	.short	0x0000
        /*0144*/ 	.byte	0x00, 0xf5, 0x21, 0x00


	//----- nvinfo : EIATTR_SPARSE_MMA_MASK
	.align		4
.L_7007:
        /*0148*/ 	.byte	0x03, 0x50
        /*014a*/ 	.short	0x0000


	//----- nvinfo : EIATTR_MAXREG_COUNT
	.align		4
        /*014c*/ 	.byte	0x03, 0x1b
        /*014e*/ 	.short	0x00ff


	//----- nvinfo : EIATTR_NUM_BARRIERS
	.align		4
        /*0150*/ 	.byte	0x02, 0x4c
        /*0152*/ 	.byte	0x01
	.zero		1


	//----- nvinfo : EIATTR_EXTERNS
	.align		4
        /*0154*/ 	.byte	0x04, 0x0f
        /*0156*/ 	.short	(.L_7009 - .L_7008)


	//   ....[0]....
	.align		4
.L_7008:
        /*0158*/ 	.word	index@(__assertfail)


	//----- nvinfo : EIATTR_MERCURY_ISA_VERSION
	.align		4
.L_7009:
        /*015c*/ 	.byte	0x03, 0x5f
        /*015e*/ 	.short	0x0101


	//----- nvinfo : EIATTR_COOP_GROUP_MASK_REGIDS
	.align		4
        /*0160*/ 	.byte	0x04, 0x29
        /*0162*/ 	.short	(.L_7011 - .L_7010)


	//   ....[0]....
.L_7010:
        /*0164*/ 	.word	0xffffffff


	//   ....[1]....
        /*0168*/ 	.word	0xffffffff


	//   ....[2]....
        /*016c*/ 	.word	0xffffffff


	//   ....[3]....
        /*0170*/ 	.word	0xffffffff


	//   ....[4]....
        /*0174*/ 	.word	0xffffffff


	//   ....[5]....
        /*0178*/ 	.word	0xffffffff


	//   ....[6]....
        /*017c*/ 	.word	0xffffffff


	//   ....[7]....
        /*0180*/ 	.word	0xffffffff


	//   ....[8]....
        /*0184*/ 	.word	0xffffffff


	//   ....[9]....
        /*0188*/ 	.word	0xffffffff


	//   ....[10]....
        /*018c*/ 	.word	0xffffffff


	//   ....[11]....
        /*0190*/ 	.word	0xffffffff


	//   ....[12]....
        /*0194*/ 	.word	0xffffffff


	//   ....[13]....
        /*0198*/ 	.word	0xffffffff


	//   ....[14]....
        /*019c*/ 	.word	0xffffffff


	//   ....[15]....
        /*01a0*/ 	.word	0xffffffff


	//   ....[16]....
        /*01a4*/ 	.word	0xffffffff


	//   ....[17]....
        /*01a8*/ 	.word	0xffffffff


	//   ....[18]....
        /*01ac*/ 	.word	0xffffffff


	//   ....[19]....
        /*01b0*/ 	.word	0xffffffff


	//   ....[20]....
        /*01b4*/ 	.word	0xffffffff


	//   ....[21]....
        /*01b8*/ 	.word	0xffffffff


	//   ....[22]....
        /*01bc*/ 	.word	0xffffffff


	//   ....[23]....
        /*01c0*/ 	.word	0xffffffff


	//   ....[24]....
        /*01c4*/ 	.word	0xffffffff


	//   ....[25]....
        /*01c8*/ 	.word	0xffffffff


	//   ....[26]....
        /*01cc*/ 	.word	0x0500000f


	//   ....[27]....
        /*01d0*/ 	.word	0x0500000f


	//   ....[28]....
        /*01d4*/ 	.word	0x0500000f


	//   ....[29]....
        /*01d8*/ 	.word	0x0500000f


	//   ....[30]....
        /*01dc*/ 	.word	0x0500000f


	//   ....[31]....
        /*01e0*/ 	.word	0x0500000f


	//   ....[32]....
        /*01e4*/ 	.word	0x0500000f


	//   ....[33]....
        /*01e8*/ 	.word	0x0500000f


	//   ....[34]....
        /*01ec*/ 	.word	0x0500000f


	//   ....[35]....
        /*01f0*/ 	.word	0x0500000f


	//   ....[36]....
        /*01f4*/ 	.word	0x0500000f


	//   ....[37]....
        /*01f8*/ 	.word	0x0500000f


	//   ....[38]....
        /*01fc*/ 	.word	0x0500000f


	//   ....[39]....
        /*0200*/ 	.word	0x0500000f


	//   ....[40]....
        /*0204*/ 	.word	0x0500000f


	//   ....[41]....
        /*0208*/ 	.word	0x0500000f


	//   ....[42]....
        /*020c*/ 	.word	0x0500000f


	//   ....[43]....
        /*0210*/ 	.word	0x0500000f


	//   ....[44]....
        /*0214*/ 	.word	0x0500000f


	//   ....[45]....
        /*0218*/ 	.word	0x0500000f


	//   ....[46]....
        /*021c*/ 	.word	0x0500000f


	//   ....[47]....
        /*0220*/ 	.word	0x0500000f


	//   ....[48]....
        /*0224*/ 	.word	0x0500000f


	//   ....[49]....
        /*0228*/ 	.word	0x0500000f


	//   ....[50]....
        /*022c*/ 	.word	0x0500000f


	//----- nvinfo : EIATTR_COOP_GROUP_INSTR_OFFSETS
	.align		4
.L_7011:
        /*0230*/ 	.byte	0x04, 0x28
        /*0232*/ 	.short	(.L_7013 - .L_7012)


	//   ....[0]....
.L_7012:
        /*0234*/ 	.word	0x00000aa0


	//   ....[1]....
        /*0238*/ 	.word	0x00000ac0


	//   ....[2]....
        /*023c*/ 	.word	0x00000ae0


	//   ....[3]....
        /*0240*/ 	.word	0x00000b00


	//   ....[4]....
        /*0244*/ 	.word	0x00000b20


	//   ....[5]....
        /*0248*/ 	.word	0x00000c30


	//   ....[6]....
        /*024c*/ 	.word	0x00000c50


	//   ....[7]....
        /*0250*/ 	.word	0x00000c70


	//   ....[8]....
        /*0254*/ 	.word	0x00001aa0


	//   ....[9]....
        /*0258*/ 	.word	0x00001ad0


	//   ....[10]....
        /*025c*/ 	.word	0x00001af0


	//   ....[11]....
        /*0260*/ 	.word	0x00001b10


	//   ....[12]....
        /*0264*/ 	.word	0x00001b30


	//   ....[13]....
        /*0268*/ 	.word	0x00001b80


	//   ....[14]....
        /*026c*/ 	.word	0x00001ba0


	//   ....[15]....
        /*0270*/ 	.word	0x00001bc0


	//   ....[16]....
        /*0274*/ 	.word	0x00002af0


	//   ....[17]....
        /*0278*/ 	.word	0x00002b00


	//   ....[18]....
        /*027c*/ 	.word	0x00002b10


	//   ....[19]....
        /*0280*/ 	.word	0x00002b20


	//   ....[20]....
        /*0284*/ 	.word	0x00002b30


	//   ....[21]....
        /*0288*/ 	.word	0x00002b40


	//   ....[22]....
        /*028c*/ 	.word	0x00002b50


	//   ....[23]....
        /*0290*/ 	.word	0x00002b70


	//   ....[24]....
        /*0294*/ 	.word	0x00002b90


	//   ....[25]....
        /*0298*/ 	.word	0x00002bb0


	//   ....[26]....
        /*029c*/ 	.word	0x00003590


	//   ....[27]....
        /*02a0*/ 	.word	0x000035f0


	//   ....[28]....
        /*02a4*/ 	.word	0x00003650


	//   ....[29]....
        /*02a8*/ 	.word	0x000036b0


	//   ....[30]....
        /*02ac*/ 	.word	0x00003710


	//   ....[31]....
        /*02b0*/ 	.word	0x00003790


	//   ....[32]....
        /*02b4*/ 	.word	0x00003800


	//   ....[33]....
        /*02b8*/ 	.word	0x00003860


	//   ....[34]....
        /*02bc*/ 	.word	0x000038e0


	//   ....[35]....
        /*02c0*/ 	.word	0x00003940


	//   ....[36]....
        /*02c4*/ 	.word	0x000039c0


	//   ....[37]....
        /*02c8*/ 	.word	0x00003a20


	//   ....[38]....
        /*02cc*/ 	.word	0x00003aa0


	//   ....[39]....
        /*02d0*/ 	.word	0x00003b00


	//   ....[40]....
        /*02d4*/ 	.word	0x00003b80


	//   ....[41]....
        /*02d8*/ 	.word	0x00003be0


	//   ....[42]....
        /*02dc*/ 	.word	0x00003c60


	//   ....[43]....
        /*02e0*/ 	.word	0x00003cc0


	//   ....[44]....
        /*02e4*/ 	.word	0x00003d40


	//   ....[45]....
        /*02e8*/ 	.word	0x00003da0


	//   ....[46]....
        /*02ec*/ 	.word	0x00003e20


	//   ....[47]....
        /*02f0*/ 	.word	0x00003e80


	//   ....[48]....
        /*02f4*/ 	.word	0x00003ef0


	//   ....[49]....
        /*02f8*/ 	.word	0x00003f50


	//   ....[50]....
        /*02fc*/ 	.word	0x00003fb0


	//----- nvinfo : EIATTR_VRC_CTA_INIT_COUNT
	.align		4
.L_7013:
        /*0300*/ 	.byte	0x02, 0x4a
	.zero		1
	.zero		1


	//----- nvinfo : EIATTR_SYSCALL_OFFSETS
	.align		4
        /*0304*/ 	.byte	0x04, 0x46
        /*0306*/ 	.short	(.L_7015 - .L_7014)


	//   ....[0]....
.L_7014:
        /*0308*/ 	.word	0x00002970


	//   ....[1]....
        /*030c*/ 	.word	0x00003530


	//----- nvinfo : EIATTR_EXIT_INSTR_OFFSETS
	.align		4
.L_7015:
        /*0310*/ 	.byte	0x04, 0x1c
        /*0312*/ 	.short	(.L_7017 - .L_7016)


	//   ....[0]....
.L_7016:
        /*0314*/ 	.word	0x00003210


	//   ....[1]....
        /*0318*/ 	.word	0x00003250


	//   ....[2]....
        /*031c*/ 	.word	0x00003430


	//   ....[3]....
        /*0320*/ 	.word	0x00003540


	//----- nvinfo : EIATTR_CRS_STACK_SIZE
	.align		4
.L_7017:
        /*0324*/ 	.byte	0x04, 0x1e
        /*0326*/ 	.short	(.L_7019 - .L_7018)
.L_7018:
        /*0328*/ 	.word	0x00000000


	//----- nvinfo : EIATTR_CBANK_PARAM_SIZE
	.align		4
.L_7019:
        /*032c*/ 	.byte	0x03, 0x19
        /*032e*/ 	.short	0x007c


	//----- nvinfo : EIATTR_PARAM_CBANK
	.align		4
        /*0330*/ 	.byte	0x04, 0x0a
        /*0332*/ 	.short	(.L_7021 - .L_7020)
	.align		4
.L_7020:
        /*0334*/ 	.word	index@(.nv.constant0._ZN4vllm25paged_attention_v1_kernelIthLi80ELi32ELi128ELNS_18Fp8KVCacheDataTypeE2ELb1EEEvPT_PKS2_PKT0_S8_ifPKiSA_iPKfiiiSC_SC_iiiii)
        /*0338*/ 	.short	0x0380
        /*033a*/ 	.short	0x007c


	//----- nvinfo : EIATTR_SW_WAR
	.align		4
.L_7021:
        /*033c*/ 	.byte	0x04, 0x36
        /*033e*/ 	.short	(.L_7023 - .L_7022)
.L_7022:
        /*0340*/ 	.word	0x00000008
.L_7023:


//--------------------- .nv.info._ZN4vllm25paged_attention_v1_kernelIthLi64ELi32ELi128ELNS_18Fp8KVCacheDataTypeE2ELb1EEEvPT_PKS2_PKT0_S8_ifPKiSA_iPKfiiiSC_SC_iiiii --------------------------
	.section	.nv.info._ZN4vllm25paged_attention_v1_kernelIthLi64ELi32ELi128ELNS_18Fp8KVCacheDataTypeE2ELb1EEEvPT_PKS2_PKT0_S8_ifPKiSA_iPKfiiiSC_SC_iiiii,"",@"SHT_CUDA_INFO"
	.sectionflags	@""
	.align	4


	//----- nvinfo : EIATTR_CUDA_API_VERSION
	.align		4
        /*0000*/ 	.byte	0x04, 0x37
        /*0002*/ 	.short	(.L_7025 - .L_7024)
.L_7024:
        /*0004*/ 	.word	0x00000082


	//----- nvinfo : EIATTR_KPARAM_INFO
	.align		4
.L_7025:
        /*0008*/ 	.byte	0x04, 0x17
        /*000a*/ 	.short	(.L_7027 - .L_7026)
.L_7026:
        /*000c*/ 	.word	0x00000000
        /*0010*/ 	.short	0x0013
        /*0012*/ 	.short	0x0078
        /*0014*/ 	.byte	0x00, 0xf0, 0x11, 0x00


	//----- nvinfo : EIATTR_KPARAM_INFO
	.align		4
.L_7027:
        /*0018*/ 	.byte	0x04, 0x17
        /*001a*/ 	.short	(.L_7029 - .L_7028)
.L_7028:
        /*001c*/ 	.word	0x00000000
        /*0020*/ 	.short	0x0012
        /*0022*/ 	.short	0x0074
        /*0024*/ 	.byte	0x00, 0xf0, 0x11, 0x00


	//----- nvinfo : EIATTR_KPARAM_INFO
	.align		4
.L_7029:
        /*0028*/ 	.byte	0x04, 0x17
        /*002a*/ 	.short	(.L_7031 - .L_7030)
.L_7030:
        /*002c*/ 	.word	0x00000000
        /*0030*/ 	.short	0x0011
        /*0032*/ 	.short	0x0070
        /*0034*/ 	.byte	0x00, 0xf0, 0x11, 0x00


	//----- nvinfo : EIATTR_KPARAM_INFO
	.align		4
.L_7031:
        /*0038*/ 	.byte	0x04, 0x17
        /*003a*/ 	.short	(.L_7033 - .L_7032)
.L_7032:
        /*003c*/ 	.word	0x00000000
        /*0040*/ 	.short	0x0010
        /*0042*/ 	.short	0x006c
        /*0044*/ 	.byte	0x00, 0xf0, 0x11, 0x00


	//----- nvinfo : EIATTR_KPARAM_INFO
	.align		4
.L_7033:
        /*0048*/ 	.byte	0x04, 0x17
        /*004a*/ 	.short	(.L_7035 - .L_7034)
.L_7034:
        /*004c*/ 	.word	0x00000000
        /*0050*/ 	.short	0x000f
        /*0052*/ 	.short	0x0068
        /*0054*/ 	.byte	0x00, 0xf0, 0x11, 0x00


	//----- nvinfo : EIATTR_KPARAM_INFO
	.align		4
.L_7035:
        /*0058*/ 	.byte	0x04, 0x17
        /*005a*/ 	.short	(.L_7037 - .L_7036)
.L_7036:
        /*005c*/ 	.word	0x00000000
        /*0060*/ 	.short	0x000e
        /*0062*/ 	.short	0x0060
        /*0064*/ 	.byte	0x00, 0xf5, 0x21, 0x00


	//----- nvinfo : EIATTR_KPARAM_INFO
	.align		4
.L_7037:
        /*0068*/ 	.byte	0x04, 0x17
        /*006a*/ 	.short	(.L_7039 - .L_7038)
.L_7038:
        /*006c*/ 	.word	0x00000000
        /*0070*/ 	.short	0x000d
        /*0072*/ 	.short	0x0058
        /*0074*/ 	.byte	0x00, 0xf5, 0x21, 0x00


	//----- nvinfo : EIATTR_KPARAM_INFO
	.align		4
.L_7039:
        /*0078*/ 	.byte	0x04, 0x17
        /*007a*/ 	.short	(.L_7041 - .L_7040)
.L_7040:
        /*007c*/ 	.word	0x00000000
        /*0080*/ 	.short	0x000c
        /*0082*/ 	.short	0x0050
        /*0084*/ 	.byte	0x00, 0xf0, 0x11, 0x00


	//----- nvinfo : EIATTR_KPARAM_INFO
	.align		4
.L_7041:
        /*0088*/ 	.byte	0x04, 0x17
        /*008a*/ 	.short	(.L_7043 - .L_7042)
.L_7042:
        /*008c*/ 	.word	0x00000000
        /*0090*/ 	.short	0x000b
        /*0092*/ 	.short	0x004c
        /*0094*/ 	.byte	0x00, 0xf0, 0x11, 0x00


	//----- nvinfo : EIATTR_KPARAM_INFO
	.align		4
.L_7043:
        /*0098*/ 	.byte	0x04, 0x17
        /*009a*/ 	.short	(.L_7045 - .L_7044)
.L_7044:
        /*009c*/ 	.word	0x00000000
        /*00a0*/ 	.short	0x000a
        /*00a2*/ 	.short	0x0048
        /*00a4*/ 	.byte	0x00, 0xf0, 0x11, 0x00


	//----- nvinfo : EIATTR_KPARAM_INFO
	.align		4
.L_7045:
        /*00a8*/ 	.byte	0x04, 0x17
        /*00aa*/ 	.short	(.L_7047 - .L_7046)
.L_7046:
        /*00ac*/ 	.word	0x00000000
        /*00b0*/ 	.short	0x0009
        /*00b2*/ 	.short	0x0040
        /*00b4*/ 	.byte	0x00, 0xf5, 0x21, 0x00


	//----- nvinfo : EIATTR_KPARAM_INFO
	.align		4
.L_7047:
        /*00b8*/ 	.byte	0x04, 0x17
        /*00ba*/ 	.short	(.L_7049 - .L_7048)
.L_7048:
        /*00bc*/ 	.word	0x00000000
        /*00c0*/ 	.short	0x0008
        /*00c2*/ 	.short	0x0038
        /*00c4*/ 	.byte	0x00, 0xf0, 0x11, 0x00


	//----- nvinfo : EIATTR_KPARAM_INFO
	.align		4
.L_7049:
        /*00c8*/ 	.byte	0x04, 0x17
        /*00ca*/ 	.short	(.L_7051 - .L_7050)
.L_7050:
        /*00cc*/ 	.word	0x00000000
        /*00d0*/ 	.short	0x0007
        /*00d2*/ 	.short	0x0030
        /*00d4*/ 	.byte	0x00, 0xf5, 0x21, 0x00


	//----- nvinfo : EIATTR_KPARAM_INFO
	.align		4
.L_7051:
        /*00d8*/ 	.byte	0x04, 0x17
        /*00da*/ 	.short	(.L_7053 - .L_7052)
.L_7052:
        /*00dc*/ 	.word	0x00000000
        /*00e0*/ 	.short	0x0006
        /*00e2*/ 	.short	0x0028
        /*00e4*/ 	.byte	0x00, 0xf5, 0x21, 0x00


	//----- nvinfo : EIATTR_KPARAM_INFO
	.align		4
.L_7053:
        /*00e8*/ 	.byte	0x04, 0x17
        /*00ea*/ 	.short	(.L_7055 - .L_7054)
.L_7054:
        /*00ec*/ 	.word	0x00000000
        /*00f0*/ 	.short	0x0005
        /*00f2*/ 	.short	0x0024
        /*00f4*/ 	.byte	0x00, 0xf0, 0x11, 0x00


	//----- nvinfo : EIATTR_KPARAM_INFO
	.align		4
.L_7055:
        /*00f8*/ 	.byte	0x04, 0x17
        /*00fa*/ 	.short	(.L_7057 - .L_7056)
.L_7056:
        /*00fc*/ 	.word	0x00000000
        /*0100*/ 	.short	0x0004
        /*0102*/ 	.short	0x0020
        /*0104*/ 	.byte	0x00, 0xf0, 0x11, 0x00


	//----- nvinfo : EIATTR_KPARAM_INFO
	.align		4
.L_7057:
        /*0108*/ 	.byte	0x04, 0x17
        /*010a*/ 	.short	(.L_7059 - .L_7058)
.L_7058:
        /*010c*/ 	.word	0x00000000
        /*0110*/ 	.short	0x0003
        /*0112*/ 	.short	0x0018
        /*0114*/ 	.byte	0x00, 0xf5, 0x21, 0x00


	//----- nvinfo : EIATTR_KPARAM_INFO
	.align		4
.L_7059:
        /*0118*/ 	.byte	0x04, 0x17
        /*011a*/ 	.short	(.L_7061 - .L_7060)
.L_7060:
        /*011c*/ 	.word	0x00000000
        /*0120*/ 	.short	0x0002
        /*0122*/ 	.short	0x0010
        /*0124*/ 	.byte	0x00, 0xf5, 0x21, 0x00


	//----- nvinfo : EIATTR_KPARAM_INFO
	.align		4
.L_7061:
        /*0128*/ 	.byte	0x04, 0x17
        /*012a*/ 	.short	(.L_7063 - .L_7062)
.L_7062:
        /*012c*/ 	.word	0x00000000
        /*0130*/ 	.short	0x0001
        /*0132*/ 	.short	0x0008
        /*0134*/ 	.byte	0x00, 0xf5, 0x21, 0x00


	//----- nvinfo : EIATTR_KPARAM_INFO
	.align		4
.L_7063:
        /*0138*/ 	.byte	0x04, 0x17
        /*013a*/ 	.short	(.L_7065 - .L_7064)
.L_7064:
        /*013c*/ 	.word	0x00000000
        /*0140*/ 	.short	0x0000
        /*0142*/ 	.short	0x0000
        /*0144*/ 	.byte	0x00, 0xf5, 0x21, 0x00


	//----- nvinfo : EIATTR_SPARSE_MMA_MASK
	.align		4
.L_7065:
        /*0148*/ 	.byte	0x03, 0x50
        /*014a*/ 	.short	0x0000


	//----- nvinfo : EIATTR_MAXREG_COUNT
	.align		4
        /*014c*/ 	.byte	0x03, 0x1b
        /*014e*/ 	.short	0x00ff


	//----- nvinfo : EIATTR_NUM_BARRIERS
	.align		4
        /*0150*/ 	.byte	0x02, 0x4c
        /*0152*/ 	.byte	0x01
	.zero		1


	//----- nvinfo : EIATTR_EXTERNS
	.align		4
        /*0154*/ 	.byte	0x04, 0x0f
        /*0156*/ 	.short	(.L_7067 - .L_7066)


	//   ....[0]....
	.align		4
.L_7066:
        /*0158*/ 	.word	index@(__assertfail)


	//----- nvinfo : EIATTR_MERCURY_ISA_VERSION
	.align		4
.L_7067:
        /*015c*/ 	.byte	0x03, 0x5f
        /*015e*/ 	.short	0x0101


	//----- nvinfo : EIATTR_COOP_GROUP_MASK_REGIDS
	.align		4
        /*0160*/ 	.byte	0x04, 0x29
        /*0162*/ 	.short	(.L_7069 - .L_7068)


	//   ....[0]....
.L_7068:
        /*0164*/ 	.word	0xffffffff


	//   ....[1]....
        /*0168*/ 	.word	0xffffffff


	//   ....[2]....
        /*016c*/ 	.word	0xffffffff


	//   ....[3]....
        /*0170*/ 	.word	0xffffffff


	//   ....[4]....
        /*0174*/ 	.word	0xffffffff


	//   ....[5]....
        /*0178*/ 	.word	0xffffffff


	//   ....[6]....
        /*017c*/ 	.word	0xffffffff


	//   ....[7]....
        /*0180*/ 	.word	0xffffffff


	//   ....[8]....
        /*0184*/ 	.word	0xffffffff


	//   ....[9]....
        /*0188*/ 	.word	0xffffffff


	//   ....[10]....
        /*018c*/ 	.word	0xffffffff


	//   ....[11]....
        /*0190*/ 	.word	0xffffffff


	//   ....[12]....
        /*0194*/ 	.word	0xffffffff


	//   ....[13]....
        /*0198*/ 	.word	0xffffffff


	//   ....[14]....
        /*019c*/ 	.word	0xffffffff


	//   ....[15]....
        /*01a0*/ 	.word	0xffffffff


	//   ....[16]....
        /*01a4*/ 	.word	0xffffffff


	//   ....[17]....
        /*01a8*/ 	.word	0xffffffff


	//   ....[18]....
        /*01ac*/ 	.word	0xffffffff


	//   ....[19]....
        /*01b0*/ 	.word	0xffffffff


	//   ....[20]....
        /*01b4*/ 	.word	0xffffffff


	//   ....[21]....
        /*01b8*/ 	.word	0xffffffff


	//   ....[22]....
        /*01bc*/ 	.word	0xffffffff


	//   ....[23]....
        /*01c0*/ 	.word	0xffffffff


	//   ....[24]....
        /*01c4*/ 	.word	0x0500000f


	//   ....[25]....
        /*01c8*/ 	.word	0x0500000f


	//   ....[26]....
        /*01cc*/ 	.word	0x0500000f


	//   ....[27]....
        /*01d0*/ 	.word	0x0500000f


	//   ....[28]....
        /*01d4*/ 	.word	0x0500000f


	//   ....[29]....
        /*01d8*/ 	.word	0x0500000f


	//   ....[30]....
        /*01dc*/ 	.word	0x0500000f


	//   ....[31]....
        /*01e0*/ 	.word	0x0500000f


	//   ....[32]....
        /*01e4*/ 	.word	0x0500000f


	//   ....[33]....
        /*01e8*/ 	.word	0x0500000f


	//   ....[34]....
        /*01ec*/ 	.word	0x0500000f


	//   ....[35]....
        /*01f0*/ 	.word	0x0500000f


	//   ....[36]....
        /*01f4*/ 	.word	0x0500000f


	//   ....[37]....
        /*01f8*/ 	.word	0x0500000f


	//   ....[38]....
        /*01fc*/ 	.word	0x0500000f


	//   ....[39]....
        /*0200*/ 	.word	0x0500000f


	//   ....[40]....
        /*0204*/ 	.word	0x0500000f


	//   ....[41]....
        /*0208*/ 	.word	0x0500000f


	//   ....[42]....
        /*020c*/ 	.word	0x0500000f


	//   ....[43]....
        /*0210*/ 	.word	0x0500000f


	//   ....[44]....
        /*0214*/ 	.word	0x0500000f


	//----- nvinfo : EIATTR_COOP_GROUP_INSTR_OFFSETS
	.align		4
.L_7069:
        /*0218*/ 	.byte	0x04, 0x28
        /*021a*/ 	.short	(.L_7071 - .L_7070)


	//   ....[0]....
.L_7070:
        /*021c*/ 	.word	0x00000aa0


	//   ....[1]....
        /*0220*/ 	.word	0x00000ac0


	//   ....[2]....
        /*0224*/ 	.word	0x00000ae0


	//   ....[3]....
        /*0228*/ 	.word	0x00000b00


	//   ....[4]....
        /*022c*/ 	.word	0x00000b20


	//   ....[5]....
        /*0230*/ 	.word	0x00000c30


	//   ....[6]....
        /*0234*/ 	.word	0x00000c50


	//   ....[7]....
        /*0238*/ 	.word	0x00000c70


	//   ....[8]....
        /*023c*/ 	.word	0x00001aa0


	//   ....[9]....
        /*0240*/ 	.word	0x00001ad0


	//   ....[10]....
        /*0244*/ 	.word	0x00001af0


	//   ....[11]....
        /*0248*/ 	.word	0x00001b10


	//   ....[12]....
        /*024c*/ 	.word	0x00001b30


	//   ....[13]....
        /*0250*/ 	.word	0x00001b80


	//   ....[14]....
        /*0254*/ 	.word	0x00001ba0


	//   ....[15]....
        /*0258*/ 	.word	0x00001bc0


	//   ....[16]....
        /*025c*/ 	.word	0x00002aa0


	//   ....[17]....
        /*0260*/ 	.word	0x00002ac0


	//   ....[18]....
        /*0264*/ 	.word	0x00002ad0


	//   ....[19]....
        /*0268*/ 	.word	0x00002ae0


	//   ....[20]....
        /*026c*/ 	.word	0x00002af0


	//   ....[21]....
        /*0270*/ 	.word	0x00002b00


	//   ....[22]....
        /*0274*/ 	.word	0x00002b10


	//   ....[23]....
        /*0278*/ 	.word	0x00002b30


	//   ....[24]....
        /*027c*/ 	.word	0x00003480


	//   ....[25]....
        /*0280*/ 	.word	0x000034e0


	//   ....[26]....
        /*0284*/ 	.word	0x00003540


	//   ....[27]....
        /*0288*/ 	.word	0x000035a0


	//   ....[28]....
        /*028c*/ 	.word	0x00003600


	//   ....[29]....
        /*0290*/ 	.word	0x00003680


	//   ....[30]....
        /*0294*/ 	.word	0x000036e0


	//   ....[31]....
        /*0298*/ 	.word	0x00003740


	//   ....[32]....
        /*029c*/ 	.word	0x000037c0


	//   ....[33]....
        /*02a0*/ 	.word	0x00003820


	//   ....[34]....
        /*02a4*/ 	.word	0x000038a0


	//   ....[35]....
        /*02a8*/ 	.word	0x00003900


	//   ....[36]....
        /*02ac*/ 	.word	0x00003980


	//   ....[37]....
        /*02b0*/ 	.word	0x000039e0


	//   ....[38]....
        /*02b4*/ 	.word	0x00003a60


	//   ....[39]....
        /*02b8*/ 	.word	0x00003ac0


	//   ....[40]....
        /*02bc*/ 	.word	0x00003b40


	//   ....[41]....
        /*02c0*/ 	.word	0x00003ba0


	//   ....[42]....
        /*02c4*/ 	.word	0x00003c20


	//   ....[43]....
        /*02c8*/ 	.word	0x00003c80


	//   ....[44]....
        /*02cc*/ 	.word	0x00003d10


	//----- nvinfo : EIATTR_VRC_CTA_INIT_COUNT
	.align		4
.L_7071:
        /*02d0*/ 	.byte	0x02, 0x4a
	.zero		1
	.zero		1


	//----- nvinfo : EIATTR_SYSCALL_OFFSETS
	.align		4
        /*02d4*/ 	.byte	0x04, 0x46
        /*02d6*/ 	.short	(.L_7073 - .L_7072)


	//   ....[0]....
.L_7072:
        /*02d8*/ 	.word	0x00002970


	//   ....[1]....
        /*02dc*/ 	.word	0x00003420


	//----- nvinfo : EIATTR_EXIT_INSTR_OFFSETS
	.align		4
.L_7073:
        /*02e0*/ 	.byte	0x04, 0x1c
        /*02e2*/ 	.short	(.L_7075 - .L_7074)


	//   ....[0]....
.L_7074:
        /*02e4*/ 	.word	0x00003140


	//   ....[1]....
        /*02e8*/ 	.word	0x00003180


	//   ....[2]....
        /*02ec*/ 	.word	0x00003320


	//   ....[3]....
        /*02f0*/ 	.word	0x00003430


	//----- nvinfo : EIATTR_CRS_STACK_SIZE
	.align		4
.L_7075:
        /*02f4*/ 	.byte	0x04, 0x1e
        /*02f6*/ 	.short	(.L_7077 - .L_7076)
.L_7076:
        /*02f8*/ 	.word	0x00000000


	//----- nvinfo : EIATTR_CBANK_PARAM_SIZE
	.align		4
.L_7077:
        /*02fc*/ 	.byte	0x03, 0x19
        /*02fe*/ 	.short	0x007c


	//----- nvinfo : EIATTR_PARAM_CBANK
	.align		4
        /*0300*/ 	.byte	0x04, 0x0a
        /*0302*/ 	.short	(.L_7079 - .L_7078)
	.align		4
.L_7078:
        /*0304*/ 	.word	index@(.nv.constant0._ZN4vllm25paged_attention_v1_kernelIthLi64ELi32ELi128ELNS_18Fp8KVCacheDataTypeE2ELb1EEEvPT_PKS2_PKT0_S8_ifPKiSA_iPKfiiiSC_SC_iiiii)
        /*0308*/ 	.short	0x0380
        /*030a*/ 	.short	0x007c


	//----- nvinfo : EIATTR_SW_WAR
	.align		4
.L_7079:
        /*030c*/ 	.byte	0x04, 0x36
        /*030e*/ 	.short	(.L_7081 - .L_7080)
.L_7080:
        /*0310*/ 	.word	0x00000008
.L_7081:


//--------------------- .nv.info._ZN4vllm25paged_attention_v1_kernelIthLi32ELi32ELi128ELNS_18Fp8KVCacheDataTypeE2ELb1EEEvPT_PKS2_PKT0_S8_ifPKiSA_iPKfiiiSC_SC_iiiii --------------------------
	.section	.nv.info._ZN4vllm25paged_attention_v1_kernelIthLi32ELi32ELi128ELNS_18Fp8KVCacheDataTypeE2ELb1EEEvPT_PKS2_PKT0_S8_ifPKiSA_iPKfiiiSC_SC_iiiii,"",@"SHT_CUDA_INFO"
	.sectionflags	@""
	.align	4


	//----- nvinfo : EIATTR_CUDA_API_VERSION
	.align		4
        /*0000*/ 	.byte	0x04, 0x37
        /*0002*/ 	.short	(.L_7083 - .L_7082)
.L_7082:
        /*0004*/ 	.word	0x00000082


	//----- nvinfo : EIATTR_KPARAM_INFO
	.align		4
.L_7083:
        /*0008*/ 	.byte	0x04, 0x17
        /*000a*/ 	.short	(.L_7085 - .L_7084)
.L_7084:
        /*000c*/ 	.word	0x00000000
        /*0010*/ 	.short	0x0013
        /*0012*/ 	.short	0x0078
        /*0014*/ 	.byte	0x00, 0xf0, 0x11, 0x00


	//----- nvinfo : EIATTR_KPARAM_INFO
	.align		4
.L_7085:
        /*0018*/ 	.byte	0x04, 0x17
        /*001a*/ 	.short	(.L_7087 - .L_7086)
.L_7086:
        /*001c*/ 	.word	0x00000000
        /*0020*/ 	.short	0x0012
        /*0022*/ 	.short	0x0074
        /*0024*/ 	.byte	0x00, 0xf0, 0x11, 0x00


	//----- nvinfo : EIATTR_KPARAM_INFO
	.align		4
.L_7087:
        /*0028*/ 	.byte	0x04, 0x17
        /*002a*/ 	.short	(.L_7089 - .L_7088)
.L_7088:
        /*002c*/ 	.word	0x00000000
        /*0030*/ 	.short	0x0011
        /*0032*/ 	.short	0x0070
        /*0034*/ 	.byte	0x00, 0xf0, 0x11, 0x00


	//----- nvinfo : EIATTR_KPARAM_INFO
	.align		4
.L_7089:
        /*0038*/ 	.byte	0x04, 0x17
        /*003a*/ 	.short	(.L_7091 - .L_7090)
.L_7090:
        /*003c*/ 	.word	0x00000000
        /*0040*/ 	.short	0x0010
        /*0042*/ 	.short	0x006c
        /*0044*/ 	.byte	0x00, 0xf0, 0x11, 0x00


	//----- nvinfo : EIATTR_KPARAM_INFO
	.align		4
.L_7091:
        /*0048*/ 	.byte	0x04, 0x17
        /*004a*/ 	.short	(.L_7093 - .L_7092)
.L_7092:
        /*004c*/ 	.word	0x00000000
        /*0050*/ 	.short	0x000f
        /*0052*/ 	.short	0x0068
        /*0054*/ 	.byte	0x00, 0xf0, 0x11, 0x00


	//----- nvinfo : EIATTR_KPARAM_INFO
	.align		4
.L_7093:
        /*0058*/ 	.byte	0x04, 0x17
        /*005a*/ 	.short	(.L_7095 - .L_7094)
.L_7094:
        /*005c*/ 	.word	0x00000000
        /*0060*/ 	.short	0x000e
        /*0062*/ 	.short	0x0060
        /*0064*/ 	.byte	0x00, 0xf5, 0x21, 0x00


	//----- nvinfo : EIATTR_KPARAM_INFO
	.align		4
.L_7095:
        /*0068*/ 	.byte	0x04, 0x17
        /*006a*/ 	.short	(.L_7097 - .L_7096)
.L_7096:
        /*006c*/ 	.word	0x00000000
        /*0070*/ 	.short	0x000d
        /*0072*/ 	.short	0x0058
        /*0074*/ 	.byte	0x00, 0xf5, 0x21, 0x00


	//----- nvinfo : EIATTR_KPARAM_INFO
	.align		4
.L_7097:
        /*0078*/ 	.byte	0x04, 0x17
        /*007a*/ 	.short	(.L_7099 - .L_7098)
.L_7098:
        /*007c*/ 	.word	0x00000000
        /*0080*/ 	.short	0x000c
        /*0082*/ 	.short	0x0050
        /*0084*/ 	.byte	0x00, 0xf0, 0x11, 0x00


	//----- nvinfo : EIATTR_KPARAM_INFO
	.align		4
.L_7099:
        /*0088*/ 	.byte	0x04, 0x17
        /*008a*/ 	.short	(.L_7101 - .L_7100)
.L_7100:
        /*008c*/ 	.word	0x00000000
        /*0090*/ 	.short	0x000b
        /*0092*/ 	.short	0x004c
        /*0094*/ 	.byte	0x00, 0xf0, 0x11, 0x00


	//----- nvinfo : EIATTR_KPARAM_INFO
	.align		4
.L_7101:
        /*0098*/ 	.byte	0x04, 0x17
        /*009a*/ 	.short	(.L_7103 - .L_7102)
.L_7102:
        /*009c*/ 	.word	0x00000000
        /*00a0*/ 	.short	0x000a
        /*00a2*/ 	.short	0x0048
        /*00a4*/ 	.byte	0x00, 0xf0, 0x11, 0x00


	//----- nvinfo : EIATTR_KPARAM_INFO
	.align		4
.L_7103:
        /*00a8*/ 	.byte	0x04, 0x17
        /*00aa*/ 	.short	(.L_7105 - .L_7104)
.L_7104:
        /*00ac*/ 	.word	0x00000000
        /*00b0*/ 	.short	0x0009
        /*00b2*/ 	.short	0x0040
        /*00b4*/ 	.byte	0x00, 0xf5, 0x21, 0x00


	//----- nvinfo : EIATTR_KPARAM_INFO
	.align		4
.L_7105:
        /*00b8*/ 	.byte	0x04, 0x17
        /*00ba*/ 	.short	(.L_7107 - .L_7106)
.L_7106:
        /*00bc*/ 	.word	0x00000000
        /*00c0*/ 	.short	0x0008
        /*00c2*/ 	.short	0x0038
        /*00c4*/ 	.byte	0x00, 0xf0, 0x11, 0x00


	//----- nvinfo : EIATTR_KPARAM_INFO
	.align		4
.L_7107:
        /*00c8*/ 	.byte	0x04, 0x17
        /*00ca*/ 	.short	(.L_7109 - .L_7108)
.L_7108:
        /*00cc*/ 	.word	0x00000000
        /*00d0*/ 	.short	0x0007
        /*00d2*/ 	.short	0x0030
        /*00d4*/ 	.byte	0x00, 0xf5, 0x21, 0x00


	//----- nvinfo : EIATTR_KPARAM_INFO
	.align		4
.L_7109:
        /*00d8*/ 	.byte	0x04, 0x17
        /*00da*/ 	.short	(.L_7111 - .L_7110)
.L_7110:
        /*00dc*/ 	.word	0x00000000
        /*00e0*/ 	.short	0x0006
        /*00e2*/ 	.short	0x0028
        /*00e4*/ 	.byte	0x00, 0xf5, 0x21, 0x00


	//----- nvinfo : EIATTR_KPARAM_INFO
	.align		4
.L_7111:
        /*00e8*/ 	.byte	0x04, 0x17
        /*00ea*/ 	.short	(.L_7113 - .L_7112)
.L_7112:
        /*00ec*/ 	.word	0x00000000
        /*00f0*/ 	.short	0x0005
        /*00f2*/ 	.short	0x0024
        /*00f4*/ 	.byte	0x00, 0xf0, 0x11, 0x00


	//----- nvinfo : EIATTR_KPARAM_INFO
	.align		4
.L_7113:
        /*00f8*/ 	.byte	0x04, 0x17
        /*00fa*/ 	.short	(.L_7115 - .L_7114)
.L_7114:
        /*00fc*/ 	.word	0x00000000
        /*0100*/ 	.short	0x0004
        /*0102*/ 	.short	0x0020
        /*0104*/ 	.byte	0x00, 0xf0, 0x11, 0x00


	//----- nvinfo : EIATTR_KPARAM_INFO
	.align		4
.L_7115:
        /*0108*/ 	.byte	0x04, 0x17
        /*010a*/ 	.short	(.L_7117 - .L_7116)
.L_7116:
        /*010c*/ 	.word	0x00000000
        /*0110*/ 	.short	0x0003
        /*0112*/ 	.short	0x0018
        /*0114*/ 	.byte	0x00, 0xf5, 0x21, 0x00


	//----- nvinfo : EIATTR_KPARAM_INFO
	.align		4
.L_7117:
        /*0118*/ 	.byte	0x04, 0x17
        /*011a*/ 	.short	(.L_7119 - .L_7118)
.L_7118:
        /*011c*/ 	.word	0x00000000
        /*0120*/ 	.short	0x0002
        /*0122*/ 	.short	0x0010
        /*0124*/ 	.byte	0x00, 0xf5, 0x21, 0x00


	//----- nvinfo : EIATTR_KPARAM_INFO
	.align		4
.L_7119:
        /*0128*/ 	.byte	0x04, 0x17
        /*012a*/ 	.short	(.L_7121 - .L_7120)
.L_7120:
        /*012c*/ 	.word	0x00000000
        /*0130*/ 	.short	0x0001
        /*0132*/ 	.short	0x0008
        /*0134*/ 	.byte	0x00, 0xf5, 0x21, 0x00


	//----- nvinfo : EIATTR_KPARAM_INFO
	.align		4
.L_7121:
        /*0138*/ 	.byte	0x04, 0x17
        /*013a*/ 	.short	(.L_7123 - .L_7122)
.L_7122:
        /*013c*/ 	.word	0x00000000
        /*0140*/ 	.short	0x0000
        /*0142*/ 	.short	0x0000
        /*0144*/ 	.byte	0x00, 0xf5, 0x21, 0x00


	//----- nvinfo : EIATTR_SPARSE_MMA_MASK
	.align		4
.L_7123:
        /*0148*/ 	.byte	0x03, 0x50
        /*014a*/ 	.short	0x0000


	//----- nvinfo : EIATTR_MAXREG_COUNT
	.align		4
        /*014c*/ 	.byte	0x03, 0x1b
        /*014e*/ 	.short	0x00ff


	//----- nvinfo : EIATTR_NUM_BARRIERS
	.align		4
        /*0150*/ 	.byte	0x02, 0x4c
        /*0152*/ 	.byte	0x01
	.zero		1


	//----- nvinfo : EIATTR_EXTERNS
	.align		4
        /*0154*/ 	.byte	0x04, 0x0f
        /*0156*/ 	.short	(.L_7125 - .L_7124)


	//   ....[0]....
	.align		4
.L_7124:
        /*0158*/ 	.word	index@(__assertfail)


	//----- nvinfo : EIATTR_MERCURY_ISA_VERSION
	.align		4
.L_7125:
        /*015c*/ 	.byte	0x03, 0x5f
        /*015e*/ 	.short	0x0101


	//----- nvinfo : EIATTR_COOP_GROUP_MASK_REGIDS
	.align		4
        /*0160*/ 	.byte	0x04, 0x29
        /*0162*/ 	.short	(.L_7127 - .L_7126)


	//   ....[0]....
.L_7126:
        /*0164*/ 	.word	0xffffffff


	//   ....[1]....
        /*0168*/ 	.word	0xffffffff


	//   ....[2]....
        /*016c*/ 	.word	0xffffffff


	//   ....[3]....
        /*0170*/ 	.word	0xffffffff


	//   ....[4]....
        /*0174*/ 	.word	0xffffffff


	//   ....[5]....
        /*0178*/ 	.word	0xffffffff


	//   ....[6]....
        /*017c*/ 	.word	0xffffffff


	//   ....[7]....
        /*0180*/ 	.word	0xffffffff


	//   ....[8]....
        /*0184*/ 	.word	0xffffffff


	//   ....[9]....
        /*0188*/ 	.word	0xffffffff


	//   ....[10]....
        /*018c*/ 	.word	0xffffffff


	//   ....[11]....
        /*0190*/ 	.word	0xffffffff


	//   ....[12]....
        /*0194*/ 	.word	0xffffffff


	//   ....[13]....
        /*0198*/ 	.word	0xffffffff


	//   ....[14]....
        /*019c*/ 	.word	0xffffffff


	//   ....[15]....
        /*01a0*/ 	.word	0xffffffff


	//   ....[16]....
        /*01a4*/ 	.word	0xffffffff


	//   ....[17]....
        /*01a8*/ 	.word	0xffffffff


	//   ....[18]....
        /*01ac*/ 	.word	0xffffffff


	//   ....[19]....
        /*01b0*/ 	.word	0xffffffff


	//   ....[20]....
        /*01b4*/ 	.word	0x0500000f


	//   ....[21]....
        /*01b8*/ 	.word	0x0500000f


	//   ....[22]....
        /*01bc*/ 	.word	0x0500000f


	//   ....[23]....
        /*01c0*/ 	.word	0x0500000f


	//   ....[24]....
        /*01c4*/ 	.word	0x0500000f


	//   ....[25]....
        /*01c8*/ 	.word	0x0500000f


	//   ....[26]....
        /*01cc*/ 	.word	0x0500000f


	//   ....[27]....
        /*01d0*/ 	.word	0x0500000f


	//   ....[28]....
        /*01d4*/ 	.word	0x0500000f


	//   ....[29]....
        /*01d8*/ 	.word	0x0500000f


	//   ....[30]....
        /*01dc*/ 	.word	0x0500000f


	//   ....[31]....
        /*01e0*/ 	.word	0x0500000f


	//   ....[32]....
        /*01e4*/ 	.word	0x0500000f


	//----- nvinfo : EIATTR_COOP_GROUP_INSTR_OFFSETS
	.align		4
.L_7127:
        /*01e8*/ 	.byte	0x04, 0x28
        /*01ea*/ 	.short	(.L_7129 - .L_7128)


	//   ....[0]....
.L_7128:
        /*01ec*/ 	.word	0x00000aa0


	//   ....[1]....
        /*01f0*/ 	.word	0x00000ac0


	//   ....[2]....
        /*01f4*/ 	.word	0x00000ae0


	//   ....[3]....
        /*01f8*/ 	.word	0x00000b00


	//   ....[4]....
        /*01fc*/ 	.word	0x00000b20


	//   ....[5]....
        /*0200*/ 	.word	0x00000c30


	//   ....[6]....
        /*0204*/ 	.word	0x00000c50


	//   ....[7]....
        /*0208*/ 	.word	0x00000c70


	//   ....[8]....
        /*020c*/ 	.word	0x00001aa0


	//   ....[9]....
        /*0210*/ 	.word	0x00001ad0


	//   ....[10]....
        /*0214*/ 	.word	0x00001af0


	//   ....[11]....
        /*0218*/ 	.word	0x00001b10


	//   ....[12]....
        /*021c*/ 	.word	0x00001b30


	//   ....[13]....
        /*0220*/ 	.word	0x00001b80


	//   ....[14]....
        /*0224*/ 	.word	0x00001ba0


	//   ....[15]....
        /*0228*/ 	.word	0x00001bc0


	//   ....[16]....
        /*022c*/ 	.word	0x00002a20


	//   ....[17]....
        /*0230*/ 	.word	0x00002a30


	//   ....[18]....
        /*0234*/ 	.word	0x00002a40


	//   ....[19]....
        /*0238*/ 	.word	0x00002a50


	//   ....[20]....
        /*023c*/ 	.word	0x000030c0


	//   ....[21]....
        /*0240*/ 	.word	0x00003120


	//   ....[22]....
        /*0244*/ 	.word	0x00003180


	//   ....[23]....
        /*0248*/ 	.word	0x000031e0


	//   ....[24]....
        /*024c*/ 	.word	0x00003240


	//   ....[25]....
        /*0250*/ 	.word	0x000032c0


	//   ....[26]....
        /*0254*/ 	.word	0x00003320


	//   ....[27]....
        /*0258*/ 	.word	0x00003380


	//   ....[28]....
        /*025c*/ 	.word	0x00003400


	//   ....[29]....
        /*0260*/ 	.word	0x00003460


	//   ....[30]....
        /*0264*/ 	.word	0x000034e0


	//   ....[31]....
        /*0268*/ 	.word	0x00003540


	//   ....[32]....
        /*026c*/ 	.word	0x000035b0


	//----- nvinfo : EIATTR_VRC_CTA_INIT_COUNT
	.align		4
.L_7129:
        /*0270*/ 	.byte	0x02, 0x4a
	.zero		1
	.zero		1


	//----- nvinfo : EIATTR_SYSCALL_OFFSETS
	.align		4
        /*0274*/ 	.byte	0x04, 0x46
        /*0276*/ 	.short	(.L_7131 - .L_7130)


	//   ....[0]....
.L_7130:
        /*0278*/ 	.word	0x00002970


	//   ....[1]....
        /*027c*/ 	.word	0x00003060


	//----- nvinfo : EIATTR_EXIT_INSTR_OFFSETS
	.align		4
.L_7131:
        /*0280*/ 	.byte	0x04, 0x1c
        /*0282*/ 	.short	(.L_7133 - .L_7132)


	//   ....[0]....
.L_7132:
        /*0284*/ 	.word	0x00002dc0


	//   ....[1]....
        /*0288*/ 	.word	0x00002e00


	//   ....[2]....
        /*028c*/ 	.word	0x00002f60


	//   ....[3]....
        /*0290*/ 	.word	0x00003070


	//----- nvinfo : EIATTR_CRS_STACK_SIZE
	.align		4
.L_7133:
        /*0294*/ 	.byte	0x04, 0x1e
        /*0296*/ 	.short	(.L_7135 - .L_7134)
.L_7134:
        /*0298*/ 	.word	0x00000000


	//----- nvinfo : EIATTR_CBANK_PARAM_SIZE
	.align		4
.L_7135:
        /*029c*/ 	.byte	0x03, 0x19
        /*029e*/ 	.short	0x007c


	//----- nvinfo : EIATTR_PARAM_CBANK
	.align		4
        /*02a0*/ 	.byte	0x04, 0x0a
        /*02a2*/ 	.short	(.L_7137 - .L_7136)
	.align		4
.L_7136:
        /*02a4*/ 	.word	index@(.nv.constant0._ZN4vllm25paged_attention_v1_kernelIthLi32ELi32ELi128ELNS_18Fp8KVCacheDataTypeE2ELb1EEEvPT_PKS2_PKT0_S8_ifPKiSA_iPKfiiiSC_SC_iiiii)
        /*02a8*/ 	.short	0x0380
        /*02aa*/ 	.short	0x007c


	//----- nvinfo : EIATTR_SW_WAR
	.align		4
.L_7137:
        /*02ac*/ 	.byte	0x04, 0x36
        /*02ae*/ 	.short	(.L_7139 - .L_7138)
.L_7138:
        /*02b0*/ 	.word	0x00000008
.L_7139:


//--------------------- .nv.info._ZN4vllm25paged_attention_v1_kernelIthLi256ELi16ELi128ELNS_18Fp8KVCacheDataTypeE2ELb0EEEvPT_PKS2_PKT0_S8_ifPKiSA_iPKfiiiSC_SC_iiiii --------------------------
	.section	.nv.info._ZN4vllm25paged_attention_v1_kernelIthLi256ELi16ELi128ELNS_18Fp8KVCacheDataTypeE2ELb0EEEvPT_PKS2_PKT0_S8_ifPKiSA_iPKfiiiSC_SC_iiiii,"",@"SHT_CUDA_INFO"
	.sectionflags	@""
	.align	4


	//----- nvinfo : EIATTR_CUDA_API_VERSION
	.align		4
        /*0000*/ 	.byte	0x04, 0x37
        /*0002*/ 	.short	(.L_7141 - .L_7140)
.L_7140:
        /*0004*/ 	.word	0x00000082


	//----- nvinfo : EIATTR_KPARAM_INFO
	.align		4
.L_7141:
        /*0008*/ 	.byte	0x04, 0x17
        /*000a*/ 	.short	(.L_7143 - .L_7142)
.L_7142:
        /*000c*/ 	.word	0x00000000
        /*0010*/ 	.short	0x0013
        /*0012*/ 	.short	0x0078
        /*0014*/ 	.byte	0x00, 0xf0, 0x11, 0x00


	//----- nvinfo : EIATTR_KPARAM_INFO
	.align		4
.L_7143:
        /*0018*/ 	.byte	0x04, 0x17
        /*001a*/ 	.short	(.L_7145 - .L_7144)
.L_7144:
        /*001c*/ 	.word	0x00000000
        /*0020*/ 	.short	0x0012
        /*0022*/ 	.short	0x0074
        /*0024*/ 	.byte	0x00, 0xf0, 0x11, 0x00


	//----- nvinfo : EIATTR_KPARAM_INFO
	.align		4
.L_7145:
        /*0028*/ 	.byte	0x04, 0x17
        /*002a*/ 	.short	(.L_7147 - .L_7146)
.L_7146:
        /*002c*/ 	.word	0x00000000
        /*0030*/ 	.short	0x0011
        /*0032*/ 	.short	0x0070
        /*0034*/ 	.byte	0x00, 0xf0, 0x11, 0x00


	//----- nvinfo : EIATTR_KPARAM_INFO
	.align		4
.L_7147:
        /*0038*/ 	.byte	0x04, 0x17
        /*003a*/ 	.short	(.L_7149 - .L_7148)
.L_7148:
        /*003c*/ 	.word	0x00000000
        /*0040*/ 	.short	0x0010
        /*0042*/ 	.short	0x006c
        /*0044*/ 	.byte	0x00, 0xf0, 0x11, 0x00


	//----- nvinfo : EIATTR_KPARAM_INFO
	.align		4
.L_7149:
        /*0048*/ 	.byte	0x04, 0x17
        /*004a*/ 	.short	(.L_7151 - .L_7150)
.L_7150:
        /*004c*/ 	.word	0x00000000
        /*0050*/ 	.short	0x000f
        /*0052*/ 	.short	0x0068
        /*0054*/ 	.byte	0x00, 0xf0, 0x11, 0x00


	//----- nvinfo : EIATTR_KPARAM_INFO
	.align		4
.L_7151:
        /*0058*/ 	.byte	0x04, 0x17
        /*005a*/ 	.short	(.L_7153 - .L_7152)
.L_7152:
        /*005c*/ 	.word	0x00000000
        /*0060*/ 	.short	0x000e
        /*0062*/ 	.short	0x0060
        /*0064*/ 	.byte	0x00, 0xf5, 0x21, 0x00


	//----- nvinfo : EIATTR_KPARAM_INFO
	.align		4
.L_7153:
        /*0068*/ 	.byte	0x04, 0x17
        /*006a*/ 	.short	(.L_7155 - .L_7154)
.L_7154:
        /*006c*/ 	.word	0x00000000
        /*0070*/ 	.short	0x000d
        /*0072*/ 	.short	0x0058
        /*0074*/ 	.byte	0x00, 0xf5, 0x21, 0x00


	//----- nvinfo : EIATTR_KPARAM_INFO
	.align		4
.L_7155:
        /*0078*/ 	.byte	0x04, 0x17
        /*007a*/ 	.short	(.L_7157 - .L_7156)
.L_7156:
        /*007c*/ 	.word	0x00000000
        /*0080*/ 	.short	0x000c
        /*0082*/ 	.short	0x0050
        /*0084*/ 	.byte	0x00, 0xf0, 0x11, 0x00


	//----- nvinfo : EIATTR_KPARAM_INFO
	.align		4
.L_7157:
        /*0088*/ 	.byte	0x04, 0x17
        /*008a*/ 	.short	(.L_7159 - .L_7158)
.L_7158:
        /*008c*/ 	.word	0x00000000
        /*0090*/ 	.short	0x000b
        /*0092*/ 	.short	0x004c
        /*0094*/ 	.byte	0x00, 0xf0, 0x11, 0x00


	//----- nvinfo : EIATTR_KPARAM_INFO
	.align		4
.L_7159:
        /*0098*/ 	.byte	0x04, 0x17
        /*009a*/ 	.short	(.L_7161 - .L_7160)
.L_7160:
        /*009c*/ 	.word	0x00000000
        /*00a0*/ 	.short	0x000a
        /*00a2*/ 	.short	0x0048
        /*00a4*/ 	.byte	0x00, 0xf0, 0x11, 0x00


	//----- nvinfo : EIATTR_KPARAM_INFO
	.align		4
.L_7161:
        /*00a8*/ 	.byte	0x04, 0x17
        /*00aa*/ 	.short	(.L_7163 - .L_7162)
.L_7162:
        /*00ac*/ 	.word	0x00000000
        /*00b0*/ 	.short	0x0009
        /*00b2*/ 	.short	0x0040
        /*00b4*/ 	.byte	0x00, 0xf5, 0x21, 0x00


	//----- nvinfo : EIATTR_KPARAM_INFO
	.align		4
.L_7163:
        /*00b8*/ 	.byte	0x04, 0x17
        /*00ba*/ 	.short	(.L_7165 - .L_7164)
.L_7164:
        /*00bc*/ 	.word	0x00000000
        /*00c0*/ 	.short	0x0008
        /*00c2*/ 	.short	0x0038
        /*00c4*/ 	.byte	0x00, 0xf0, 0x11, 0x00


	//----- nvinfo : EIATTR_KPARAM_INFO
	.align		4
.L_7165:
        /*00c8*/ 	.byte	0x04, 0x17
        /*00ca*/ 	.short	(.L_7167 - .L_7166)
.L_7166:
        /*00cc*/ 	.word	0x00000000
        /*00d0*/ 	.short	0x0007
        /*00d2*/ 	.short	0x0030
        /*00d4*/ 	.byte	0x00, 0xf5, 0x21, 0x00


	//----- nvinfo : EIATTR_KPARAM_INFO
	.align		4
.L_7167:
        /*00d8*/ 	.byte	0x04, 0x17
        /*00da*/ 	.short	(.L_7169 - .L_7168)
.L_7168:
        /*00dc*/ 	.word	0x00000000
        /*00e0*/ 	.short	0x0006
        /*00e2*/ 	.short	0x0028
        /*00e4*/ 	.byte	0x00, 0xf5, 0x21, 0x00


	//----- nvinfo : EIATTR_KPARAM_INFO
	.align		4
.L_7169:
        /*00e8*/ 	.byte	0x04, 0x17
        /*00ea*/ 	.short	(.L_7171 - .L_7170)
.L_7170:
        /*00ec*/ 	.word	0x00000000
        /*00f0*/ 	.short	0x0005
        /*00f2*/ 	.short	0x0024
        /*00f4*/ 	.byte	0x00, 0xf0, 0x11, 0x00


	//----- nvinfo : EIATTR_KPARAM_INFO
	.align		4
.L_7171:
        /*00f8*/ 	.byte	0x04, 0x17
        /*00fa*/ 	.short	(.L_7173 - .L_7172)
.L_7172:
        /*00fc*/ 	.word	0x00000000
        /*0100*/ 	.short	0x0004
        /*0102*/ 	.short	0x0020
        /*0104*/ 	.byte	0x00, 0xf0, 0x11, 0x00


	//----- nvinfo : EIATTR_KPARAM_INFO
	.align		4
.L_7173:
        /*0108*/ 	.byte	0x04, 0x17
        /*010a*/ 	.short	(.L_7175 - .L_7174)
.L_7174:
        /*010c*/ 	.word	0x00000000
        /*0110*/ 	.short	0x0003
        /*0112*/ 	.short	0x0018
        /*0114*/ 	.byte	0x00, 0xf5, 0x21, 0x00


	//----- nvinfo : EIATTR_KPARAM_INFO
	.align		4
.L_7175:
        /*0118*/ 	.byte	0x04, 0x17
        /*011a*/ 	.short	(.L_7177 - .L_7176)
.L_7176:
        /*011c*/ 	.word	0x00000000
        /*0120*/ 	.short	0x0002
        /*0122*/ 	.short	0x0010
        /*0124*/ 	.byte	0x00, 0xf5, 0x21, 0x00


	//----- nvinfo : EIATTR_KPARAM_INFO
	.align		4
.L_7177:
        /*0128*/ 	.byte	0x04, 0x17
        /*012a*/ 	.short	(.L_7179 - .L_7178)
.L_7178:
        /*012c*/ 	.word	0x00000000
        /*0130*/ 	.short	0x0001
        /*0132*/ 	.short	0x0008
        /*0134*/ 	.byte	0x00, 0xf5, 0x21, 0x00


	//----- nvinfo : EIATTR_KPARAM_INFO
	.align		4
.L_7179:
        /*0138*/ 	.byte	0x04, 0x17
        /*013a*/ 	.short	(.L_7181 - .L_7180)
.L_7180:
        /*013c*/ 	.word	0x00000000
        /*0140*/ 	.short	0x0000
        /*0142*/ 	.short	0x0000
        /*0144*/ 	.byte	0x00, 0xf5, 0x21, 0x00


	//----- nvinfo : EIATTR_SPARSE_MMA_MASK
	.align		4
.L_7181:
        /*0148*/ 	.byte	0x03, 0x50
        /*014a*/ 	.short	0x0000


	//----- nvinfo : EIATTR_MAXREG_COUNT
	.align		4
        /*014c*/ 	.byte	0x03, 0x1b
        /*014e*/ 	.short	0x00ff


	//----- nvinfo : EIATTR_NUM_BARRIERS
	.align		4
        /*0150*/ 	.byte	0x02, 0x4c
        /*0152*/ 	.byte	0x01
	.zero		1


	//----- nvinfo : EIATTR_EXTERNS
	.align		4
        /*0154*/ 	.byte	0x04, 0x0f
        /*0156*/ 	.short	(.L_7183 - .L_7182)


	//   ....[0]....
	.align		4
.L_7182:
        /*0158*/ 	.word	index@(__assertfail)


	//----- nvinfo : EIATTR_MERCURY_ISA_VERSION
	.align		4
.L_7183:
        /*015c*/ 	.byte	0x03, 0x5f
        /*015e*/ 	.short	0x0101


	//----- nvinfo : EIATTR_COOP_GROUP_MASK_REGIDS
	.align		4
        /*0160*/ 	.byte	0x04, 0x29
        /*0162*/ 	.short	(.L_7185 - .L_7184)


	//   ....[0]....
.L_7184:
        /*0164*/ 	.word	0xffffffff


	//   ....[1]....
        /*0168*/ 	.word	0xffffffff


	//   ....[2]....
        /*016c*/ 	.word	0xffffffff


	//   ....[3]....
        /*0170*/ 	.word	0xffffffff


	//   ....[4]....
        /*0174*/ 	.word	0xffffffff


	//   ....[5]....
        /*0178*/ 	.word	0xffffffff


	//   ....[6]....
        /*017c*/ 	.word	0xffffffff


	//   ....[7]....
        /*0180*/ 	.word	0xffffffff


	//   ....[8]....
        /*0184*/ 	.word	0xffffffff


	//   ....[9]....
        /*0188*/ 	.word	0xffffffff


	//   ....[10]....
        /*018c*/ 	.word	0xffffffff


	//   ....[11]....
        /*0190*/ 	.word	0xffffffff


	//   ....[12]....
        /*0194*/ 	.word	0xffffffff


	//   ....[13]....
        /*0198*/ 	.word	0xffffffff


	//   ....[14]....
        /*019c*/ 	.word	0xffffffff


	//   ....[15]....
        /*01a0*/ 	.word	0x0500000f


	//   ....[16]....
        /*01a4*/ 	.word	0x0500000f


	//   ....[17]....
        /*01a8*/ 	.word	0x0500000f


	//   ....[18]....
        /*01ac*/ 	.word	0x0500000f


	//----- nvinfo : EIATTR_COOP_GROUP_INSTR_OFFSETS
	.align		4
.L_7185:
        /*01b0*/ 	.byte	0x04, 0x28
        /*01b2*/ 	.short	(.L_7187 - .L_7186)


	//   ....[0]....
.L_7186:
        /*01b4*/ 	.word	0x00000270


	//   ....[1]....
        /*01b8*/ 	.word	0x00000290


	//   ....[2]....
        /*01bc*/ 	.word	0x000002b0


	//   ....[3]....
        /*01c0*/ 	.word	0x000002d0


	//   ....[4]....
        /*01c4*/ 	.word	0x000003d0


	//   ....[5]....
        /*01c8*/ 	.word	0x000003f0


	//   ....[6]....
        /*01cc*/ 	.word	0x00000420


	//   ....[7]....
        /*01d0*/ 	.word	0x00001250


	//   ....[8]....
        /*01d4*/ 	.word	0x00001280


	//   ....[9]....
        /*01d8*/ 	.word	0x000012a0


	//   ....[10]....
        /*01dc*/ 	.word	0x000012c0


	//   ....[11]....
        /*01e0*/ 	.word	0x000012e0


	//   ....[12]....
        /*01e4*/ 	.word	0x00001330


	//   ....[13]....
        /*01e8*/ 	.word	0x00001350


	//   ....[14]....
        /*01ec*/ 	.word	0x00001370


	//   ....[15]....
        /*01f0*/ 	.word	0x00002860


	//   ....[16]....
        /*01f4*/ 	.word	0x000028c0


	//   ....[17]....
        /*01f8*/ 	.word	0x00002920


	//   ....[18]....
        /*01fc*/ 	.word	0x00002980


	//----- nvinfo : EIATTR_VRC_CTA_INIT_COUNT
	.align		4
.L_7187:
        /*0200*/ 	.byte	0x02, 0x4a
	.zero		1
	.zero		1


	//----- nvinfo : EIATTR_SYSCALL_OFFSETS
	.align		4
        /*0204*/ 	.byte	0x04, 0x46
        /*0206*/ 	.short	(.L_7189 - .L_7188)


	//   ....[0]....
.L_7188:
        /*0208*/ 	.word	0x00000220


	//----- nvinfo : EIATTR_EXIT_INSTR_OFFSETS
	.align		4
.L_7189:
        /*020c*/ 	.byte	0x04, 0x1c
        /*020e*/ 	.short	(.L_7191 - .L_7190)


	//   ....[0]....
.L_7190:
        /*0210*/ 	.word	0x00002510


	//   ....[1]....
        /*0214*/ 	.word	0x00002570


	//   ....[2]....
        /*0218*/ 	.word	0x00002810


	//----- nvinfo : EIATTR_CRS_STACK_SIZE
	.align		4
.L_7191:
        /*021c*/ 	.byte	0x04, 0x1e
        /*021e*/ 	.short	(.L_7193 - .L_7192)
.L_7192:
        /*0220*/ 	.word	0x00000000


	//----- nvinfo : EIATTR_CBANK_PARAM_SIZE
	.align		4
.L_7193:
        /*0224*/ 	.byte	0x03, 0x19
        /*0226*/ 	.short	0x007c


	//----- nvinfo : EIATTR_PARAM_CBANK
	.align		4
        /*0228*/ 	.byte	0x04, 0x0a
        /*022a*/ 	.short	(.L_7195 - .L_7194)
	.align		4
.L_7194:
        /*022c*/ 	.word	index@(.nv.constant0._ZN4vllm25paged_attention_v1_kernelIthLi256ELi16ELi128ELNS_18Fp8KVCacheDataTypeE2ELb0EEEvPT_PKS2_PKT0_S8_ifPKiSA_iPKfiiiSC_SC_iiiii)
        /*0230*/ 	.short	0x0380
        /*0232*/ 	.short	0x007c


	//----- nvinfo : EIATTR_SW_WAR
	.align		4
.L_7195:
        /*0234*/ 	.byte	0x04, 0x36
        /*0236*/ 	.short	(.L_7197 - .L_7196)
.L_7196:
        /*0238*/ 	.word	0x00000008
.L_7197:


//--------------------- .nv.info._ZN4vllm25paged_attention_v1_kernelIthLi192ELi16ELi128ELNS_18Fp8KVCacheDataTypeE2ELb0EEEvPT_PKS2_PKT0_S8_ifPKiSA_iPKfiiiSC_SC_iiiii --------------------------
	.section	.nv.info._ZN4vllm25paged_attention_v1_kernelIthLi192ELi16ELi128ELNS_18Fp8KVCacheDataTypeE2ELb0EEEvPT_PKS2_PKT0_S8_ifPKiSA_iPKfiiiSC_SC_iiiii,"",@"SHT_CUDA_INFO"
	.sectionflags	@""
	.align	4


	//----- nvinfo : EIATTR_CUDA_API_VERSION
	.align		4
        /*0000*/ 	.byte	0x04, 0x37
        /*0002*/ 	.short	(.L_7199 - .L_7198)
.L_7198:
        /*0004*/ 	.word	0x00000082


	//----- nvinfo : EIATTR_KPARAM_INFO
	.align		4
.L_7199:
        /*0008*/ 	.byte	0x04, 0x17
        /*000a*/ 	.short	(.L_7201 - .L_7200)
.L_7200:
        /*000c*/ 	.word	0x00000000
        /*0010*/ 	.short	0x0013
        /*0012*/ 	.short	0x0078
        /*0014*/ 	.byte	0x00, 0xf0, 0x11, 0x00


	//----- nvinfo : EIATTR_KPARAM_INFO
	.align		4
.L_7201:
        /*0018*/ 	.byte	0x04, 0x17
        /*001a*/ 	.short	(.L_7203 - .L_7202)
.L_7202:
        /*001c*/ 	.word	0x00000000
        /*0020*/ 	.short	0x0012
        /*0022*/ 	.short	0x0074
        /*0024*/ 	.byte	0x00, 0xf0, 0x11, 0x00


	//----- nvinfo : EIATTR_KPARAM_INFO
	.align		4
.L_7203:
        /*0028*/ 	.byte	0x04, 0x17
        /*002a*/ 	.short	(.L_7205 - .L_7204)
.L_7204:
        /*002c*/ 	.word	0x00000000
        /*0030*/ 	.short	0x0011
        /*0032*/ 	.short	0x0070
        /*0034*/ 	.byte	0x00, 0xf0, 0x11, 0x00


	//----- nvinfo : EIATTR_KPARAM_INFO
	.align		4
.L_7205:
        /*0038*/ 	.byte	0x04, 0x17
        /*003a*/ 	.short	(.L_7207 - .L_7206)
.L_7206:
        /*003c*/ 	.word	0x00000000
        /*0040*/ 	.short	0x0010
        /*0042*/ 	.short	0x006c
        /*0044*/ 	.byte	0x00, 0xf0, 0x11, 0x00


	//----- nvinfo : EIATTR_KPARAM_INFO
	.align		4
.L_7207:
        /*0048*/ 	.byte	0x04, 0x17
        /*004a*/ 	.short	(.L_7209 - .L_7208)
.L_7208:
        /*004c*/ 	.word	0x00000000
        /*0050*/ 	.short	0x000f
        /*0052*/ 	.short	0x0068
        /*0054*/ 	.byte	0x00, 0xf0, 0x11, 0x00


	//----- nvinfo : EIATTR_KPARAM_INFO
	.align		4
.L_7209:
        /*0058*/ 	.byte	0x04, 0x17
        /*005a*/ 	.short	(.L_7211 - .L_7210)
.L_7210:
        /*005c*/ 	.word	0x00000000
        /*0060*/ 	.short	0x000e
        /*0062*/ 	.short	0x0060
        /*0064*/ 	.byte	0x00, 0xf5, 0x21, 0x00


	//----- nvinfo : EIATTR_KPARAM_INFO
	.align		4
.L_7211:
        /*0068*/ 	.byte	0x04, 0x17
        /*006a*/ 	.short	(.L_7213 - .L_7212)
.L_7212:
        /*006c*/ 	.word	0x00000000
        /*0070*/ 	.short	0x000d
        /*0072*/ 	.short	0x0058
        /*0074*/ 	.byte	0x00, 0xf5, 0x21, 0x00


	//----- nvinfo : EIATTR_KPARAM_INFO
	.align		4
.L_7213:
        /*0078*/ 	.byte	0x04, 0x17
        /*007a*/ 	.short	(.L_7215 - .L_7214)
.L_7214:
        /*007c*/ 	.word	0x00000000
        /*0080*/ 	.short	0x000c
        /*0082*/ 	.short	0x0050
        /*0084*/ 	.byte	0x00, 0xf0, 0x11, 0x00


	//----- nvinfo : EIATTR_KPARAM_INFO
	.align		4
.L_7215:
        /*0088*/ 	.byte	0x04, 0x17
        /*008a*/ 	.short	(.L_7217 - .L_7216)
.L_7216:
        /*008c*/ 	.word	0x00000000
        /*0090*/ 	.short	0x000b
        /*0092*/ 	.short	0x004c
        /*0094*/ 	.byte	0x00, 0xf0, 0x11, 0x00


	//----- nvinfo : EIATTR_KPARAM_INFO
	.align		4
.L_7217:
        /*0098*/ 	.byte	0x04, 0x17
        /*009a*/ 	.short	(.L_7219 - .L_7218)
.L_7218:
        /*009c*/ 	.word	0x00000000
        /*00a0*/ 	.short	0x000a
        /*00a2*/ 	.short	0x0048
        /*00a4*/ 	.byte	0x00, 0xf0, 0x11, 0x00


	//----- nvinfo : EIATTR_KPARAM_INFO
	.align		4
.L_7219:
        /*00a8*/ 	.byte	0x04, 0x17
        /*00aa*/ 	.short	(.L_7221 - .L_7220)
.L_7220:
        /*00ac*/ 	.word	0x00000000
        /*00b0*/ 	.short	0x0009
        /*00b2*/ 	.short	0x0040
        /*00b4*/ 	.byte	0x00, 0xf5, 0x21, 0x00


	//----- nvinfo : EIATTR_KPARAM_INFO
	.align		4
.L_7221:
        /*00b8*/ 	.byte	0x04, 0x17
        /*00ba*/ 	.short	(.L_7223 - .L_7222)
.L_7222:
        /*00bc*/ 	.word	0x00000000
        /*00c0*/ 	.short	0x0008
        /*00c2*/ 	.short	0x0038
        /*00c4*/ 	.byte	0x00, 0xf0, 0x11, 0x00


	//----- nvinfo : EIATTR_KPARAM_INFO
	.align		4
.L_7223:
        /*00c8*/ 	.byte	0x04, 0x17
        /*00ca*/ 	.short	(.L_7225 - .L_7224)
.L_7224:
        /*00cc*/ 	.word	0x00000000
        /*00d0*/ 	.short	0x0007
        /*00d2*/ 	.short	0x0030
        /*00d4*/ 	.byte	0x00, 0xf5, 0x21, 0x00


	//----- nvinfo : EIATTR_KPARAM_INFO
	.align		4
.L_7225:
        /*00d8*/ 	.byte	0x04, 0x17
        /*00da*/ 	.short	(.L_7227 - .L_7226)
.L_7226:
        /*00dc*/ 	.word	0x00000000
        /*00e0*/ 	.short	0x0006
        /*00e2*/ 	.short	0x0028
        /*00e4*/ 	.byte	0x00, 0xf5, 0x21, 0x00


	//----- nvinfo : EIATTR_KPARAM_INFO
	.align		4
.L_7227:
        /*00e8*/ 	.byte	0x04, 0x17
        /*00ea*/ 	.short	(.L_7229 - .L_7228)
.L_7228:
        /*00ec*/ 	.word	0x00000000
        /*00f0*/ 	.short	0x0005
        /*00f2*/ 	.short	0x0024
        /*00f4*/ 	.byte	0x00, 0xf0, 0x11, 0x00


	//----- nvinfo : EIATTR_KPARAM_INFO
	.align		4
.L_7229:
        /*00f8*/ 	.byte	0x04, 0x17
        /*00fa*/ 	.short	(.L_7231 - .L_7230)
.L_7230:
        /*00fc*/ 	.word	0x00000000
        /*0100*/ 	.short	0x0004
        /*0102*/ 	.short	0x0020
        /*0104*/ 	.byte	0x00, 0xf0, 0x11, 0x00


	//----- nvinfo : EIATTR_KPARAM_INFO
	.align		4
.L_7231:
        /*0108*/ 	.byte	0x04, 0x17
        /*010a*/ 	.short	(.L_7233 - .L_7232)
.L_7232:
        /*010c*/ 	.word	0x00000000
        /*0110*/ 	.short	0x0003
        /*0112*/ 	.short	0x0018
        /*0114*/ 	.byte	0x00, 0xf5, 0x21, 0x00


	//----- nvinfo : EIATTR_KPARAM_INFO
	.align		4
.L_7233:
        /*0118*/ 	.byte	0x04, 0x17
        /*011a*/ 	.short	(.L_7235 - .L_7234)
.L_7234:
        /*011c*/ 	.word	0x00000000
        /*0120*/ 	.short	0x0002
        /*0122*/ 	.short	0x0010
        /*0124*/ 	.byte	0x00, 0xf5, 0x21, 0x00


	//----- nvinfo : EIATTR_KPARAM_INFO
	.align		4
.L_7235:
        /*0128*/ 	.byte	0x04, 0x17
        /*012a*/ 	.short	(.L_7237 - .L_7236)
.L_7236:
        /*012c*/ 	.word	0x00000000
        /*0130*/ 	.short	0x0001
        /*0132*/ 	.short	0x0008
        /*0134*/ 	.byte	0x00, 0xf5, 0x21, 0x00


	//----- nvinfo : EIATTR_KPARAM_INFO
	.align		4
.L_7237:
        /*0138*/ 	.byte	0x04, 0x17
        /*013a*/ 	.short	(.L_7239 - .L_7238)
.L_7238:
        /*013c*/ 	.word	0x00000000
        /*0140*/ 	.short	0x0000
        /*0142*/ 	.short	0x0000
        /*0144*/ 	.byte	0x00, 0xf5, 0x21, 0x00


	//----- nvinfo : EIATTR_SPARSE_MMA_MASK
	.align		4
.L_7239:
        /*0148*/ 	.byte	0x03, 0x50
        /*014a*/ 	.short	0x0000


	//----- nvinfo : EIATTR_MAXREG_COUNT
	.align		4
        /*014c*/ 	.byte	0x03, 0x1b
        /*014e*/ 	.short	0x00ff


	//----- nvinfo : EIATTR_NUM_BARRIERS
	.align		4
        /*0150*/ 	.byte	0x02, 0x4c
        /*0152*/ 	.byte	0x01
	.zero		1


	//----- nvinfo : EIATTR_EXTERNS
	.align		4
        /*0154*/ 	.byte	0x04, 0x0f
        /*0156*/ 	.short	(.L_7241 - .L_7240)


	//   ....[0]....
	.align		4
.L_7240:
        /*0158*/ 	.word	index@(__assertfail)


	//----- nvinfo : EIATTR_MERCURY_ISA_VERSION
	.align		4
.L_7241:
        /*015c*/ 	.byte	0x03, 0x5f
        /*015e*/ 	.short	0x0101


	//----- nvinfo : EIATTR_COOP_GROUP_MASK_REGIDS
	.align		4
        /*0160*/ 	.byte	0x04, 0x29
        /*0162*/ 	.short	(.L_7243 - .L_7242)


	//   ....[0]....
.L_7242:
        /*0164*/ 	.word	0xffffffff


	//   ....[1]....
        /*0168*/ 	.word	0xffffffff


	//   ....[2]....
        /*016c*/ 	.word	0xffffffff


	//   ....[3]....
        /*0170*/ 	.word	0xffffffff


	//   ....[4]....
        /*0174*/ 	.word	0xffffffff


	//   ....[5]....
        /*0178*/ 	.word	0xffffffff


	//   ....[6]....
        /*017c*/ 	.word	0xffffffff


	//   ....[7]....
        /*0180*/ 	.word	0xffffffff


	//   ....[8]....
        /*0184*/ 	.word	0xffffffff


	//   ....[9]....
        /*0188*/ 	.word	0xffffffff


	//   ....[10]....
        /*018c*/ 	.word	0xffffffff


	//   ....[11]....
        /*0190*/ 	.word	0xffffffff


	//   ....[12]....
        /*0194*/ 	.word	0xffffffff


	//   ....[13]....
        /*0198*/ 	.word	0xffffffff


	//   ....[14]....
        /*019c*/ 	.word	0xffffffff


	//   ....[15]....
        /*01a0*/ 	.word	0x0500000f


	//   ....[16]....
        /*01a4*/ 	.word	0x0500000f


	//   ....[17]....
        /*01a8*/ 	.word	0x0500000f


	//   ....[18]....
        /*01ac*/ 	.word	0x0500000f


	//----- nvinfo : EIATTR_COOP_GROUP_INSTR_OFFSETS
	.align		4
.L_7243:
        /*01b0*/ 	.byte	0x04, 0x28
        /*01b2*/ 	.short	(.L_7245 - .L_7244)


	//   ....[0]....
.L_7244:
        /*01b4*/ 	.word	0x00000270


	//   ....[1]....
        /*01b8*/ 	.word	0x00000290


	//   ....[2]....
        /*01bc*/ 	.word	0x000002b0


	//   ....[3]....
        /*01c0*/ 	.word	0x000002d0


	//   ....[4]....
        /*01c4*/ 	.word	0x000003d0


	//   ....[5]....
        /*01c8*/ 	.word	0x000003f0


	//   ....[6]....
        /*01cc*/ 	.word	0x00000420


	//   ....[7]....
        /*01d0*/ 	.word	0x00001250


	//   ....[8]....
        /*01d4*/ 	.word	0x00001280


	//   ....[9]....
        /*01d8*/ 	.word	0x000012a0


	//   ....[10]....
        /*01dc*/ 	.word	0x000012c0


	//   ....[11]....
        /*01e0*/ 	.word	0x000012e0


	//   ....[12]....
        /*01e4*/ 	.word	0x00001330


	//   ....[13]....
        /*01e8*/ 	.word	0x00001350


	//   ....[14]....
        /*01ec*/ 	.word	0x00001370


	//   ....[15]....
        /*01f0*/ 	.word	0x00002600


	//   ....[16]....
        /*01f4*/ 	.word	0x00002660


	//   ....[17]....
        /*01f8*/ 	.word	0x000026c0


	//   ....[18]....
        /*01fc*/ 	.word	0x00002720


	//----- nvinfo : EIATTR_VRC_CTA_INIT_COUNT
	.align		4
.L_7245:
        /*0200*/ 	.byte	0x02, 0x4a
	.zero		1
	.zero		1


	//----- nvinfo : EIATTR_SYSCALL_OFFSETS
	.align		4
        /*0204*/ 	.byte	0x04, 0x46
        /*0206*/ 	.short	(.L_7247 - .L_7246)


	//   ....[0]....
.L_7246:
        /*0208*/ 	.word	0x00000220


	//----- nvinfo : EIATTR_EXIT_INSTR_OFFSETS
	.align		4
.L_7247:
        /*020c*/ 	.byte	0x04, 0x1c
        /*020e*/ 	.short	(.L_7249 - .L_7248)


	//   ....[0]....
.L_7248:
        /*0210*/ 	.word	0x00002330


	//   ....[1]....
        /*0214*/ 	.word	0x00002390


	//   ....[2]....
        /*0218*/ 	.word	0x000025b0


	//----- nvinfo : EIATTR_CRS_STACK_SIZE
	.align		4
.L_7249:
        /*021c*/ 	.byte	0x04, 0x1e
        /*021e*/ 	.short	(.L_7251 - .L_7250)
.L_7250:
        /*0220*/ 	.word	0x00000000


	//----- nvinfo : EIATTR_CBANK_PARAM_SIZE
	.align		4
.L_7251:
        /*0224*/ 	.byte	0x03, 0x19
        /*0226*/ 	.short	0x007c


	//----- nvinfo : EIATTR_PARAM_CBANK
	.align		4
        /*0228*/ 	.byte	0x04, 0x0a
        /*022a*/ 	.short	(.L_7253 - .L_7252)
	.align		4
.L_7252:
        /*022c*/ 	.word	index@(.nv.constant0._ZN4vllm25paged_attention_v1_kernelIthLi192ELi16ELi128ELNS_18Fp8KVCacheDataTypeE2ELb0EEEvPT_PKS2_PKT0_S8_ifPKiSA_iPKfiiiSC_SC_iiiii)
        /*0230*/ 	.short	0x0380
        /*0232*/ 	.short	0x007c


	//----- nvinfo : EIATTR_SW_WAR
	.align		4
.L_7253:
        /*0234*/ 	.byte	0x04, 0x36
        /*0236*/ 	.short	(.L_7255 - .L_7254)
.L_7254:
        /*0238*/ 	.word	0x00000008
.L_7255:


//--------------------- .nv.info._ZN4vllm25paged_attention_v1_kernelIthLi128ELi16ELi128ELNS_18Fp8KVCacheDataTypeE2ELb0EEEvPT_PKS2_PKT0_S8_ifPKiSA_iPKfiiiSC_SC_iiiii --------------------------
	.section	.nv.info._ZN4vllm25paged_attention_v1_kernelIthLi128ELi16ELi128ELNS_18Fp8KVCacheDataTypeE2ELb0EEEvPT_PKS2_PKT0_S8_ifPKiSA_iPKfiiiSC_SC_iiiii,"",@"SHT_CUDA_INFO"
	.sectionflags	@""
	.align	4


	//----- nvinfo : EIATTR_CUDA_API_VERSION
	.align		4
        /*0000*/ 	.byte	0x04, 0x37
        /*0002*/ 	.short	(.L_7257 - .L_7256)
.L_7256:
        /*0004*/ 	.word	0x00000082


	//----- nvinfo : EIATTR_KPARAM_INFO
	.align		4
.L_7257:
        /*0008*/ 	.byte	0x04, 0x17
        /*000a*/ 	.short	(.L_7259 - .L_7258)
.L_7258:
        /*000c*/ 	.word	0x00000000
        /*0010*/ 	.short	0x0013
        /*0012*/ 	.short	0x0078
        /*0014*/ 	.byte	0x00, 0xf0, 0x11, 0x00


	//----- nvinfo : EIATTR_KPARAM_INFO
	.align		4
.L_7259:
        /*0018*/ 	.byte	0x04, 0x17
        /*001a*/ 	.short	(.L_7261 - .L_7260)
.L_7260:
        /*001c*/ 	.word	0x00000000
        /*0020*/ 	.short	0x0012
        /*0022*/ 	.short	0x0074
        /*0024*/ 	.byte	0x00, 0xf0, 0x11, 0x00


	//----- nvinfo : EIATTR_KPARAM_INFO
	.align		4
.L_7261:
        /*0028*/ 	.byte	0x04, 0x17
        /*002a*/ 	.short	(.L_7263 - .L_7262)
.L_7262:
        /*002c*/ 	.word	0x00000000
        /*0030*/ 	.short	0x0011
        /*0032*/ 	.short	0x0070
        /*0034*/ 	.byte	0x00, 0xf0, 0x11, 0x00


	//----- nvinfo : EIATTR_KPARAM_INFO
	.align		4
.L_7263:
        /*0038*/ 	.byte	0x04, 0x17
        /*003a*/ 	.short	(.L_7265 - .L_7264)
.L_7264:
        /*003c*/ 	.word	0x00000000
        /*0040*/ 	.short	0x0010
        /*0042*/ 	.short	0x006c
        /*0044*/ 	.byte	0x00, 0xf0, 0x11, 0x00


	//----- nvinfo : EIATTR_KPARAM_INFO
	.align		4
.L_7265:
        /*0048*/ 	.byte	0x04, 0x17
        /*004a*/ 	.short	(.L_7267 - .L_7266)
.L_7266:
        /*004c*/ 	.word	0x00000000
        /*0050*/ 	.short	0x000f
        /*0052*/ 	.short	0x0068
        /*0054*/ 	.byte	0x00, 0xf0, 0x11, 0x00


	//----- nvinfo : EIATTR_KPARAM_INFO
	.align		4
.L_7267:
        /*0058*/ 	.byte	0x04, 0x17
        /*005a*/ 	.short	(.L_7269 - .L_7268)
.L_7268:
        /*005c*/ 	.word	0x00000000
        /*0060*/ 	.short	0x000e
        /*0062*/ 	.short	0x0060
        /*0064*/ 	.byte	0x00, 0xf5, 0x21, 0x00


	//----- nvinfo : EIATTR_KPARAM_INFO
	.align		4
.L_7269:
        /*0068*/ 	.byte	0x04, 0x17
        /*006a*/ 	.short	(.L_7271 - .L_7270)
.L_7270:
        /*006c*/ 	.word	0x00000000
        /*0070*/ 	.short	0x000d
        /*0072*/ 	.short	0x0058
        /*0074*/ 	.byte	0x00, 0xf5, 0x21, 0x00


	//----- nvinfo : EIATTR_KPARAM_INFO
	.align		4
.L_7271:
        /*0078*/ 	.byte	0x04, 0x17
        /*007a*/ 	.short	(.L_7273 - .L_7272)
.L_7272:
        /*007c*/ 	.word	0x00000000
        /*0080*/ 	.short	0x000c
        /*0082*/ 	.short	0x0050
        /*0084*/ 	.byte	0x00, 0xf0, 0x11, 0x00


	//----- nvinfo : EIATTR_KPARAM_INFO
	.align		4
.L_7273:
        /*0088*/ 	.byte	0x04, 0x17
        /*008a*/ 	.short	(.L_7275 - .L_7274)
.L_7274:
        /*008c*/ 	.word	0x00000000
        /*0090*/ 	.short	0x000b
        /*0092*/ 	.short	0x004c
        /*0094*/ 	.byte	0x00, 0xf0, 0x11, 0x00


	//----- nvinfo : EIATTR_KPARAM_INFO
	.align		4
.L_7275:
        /*0098*/ 	.byte	0x04, 0x17
        /*009a*/ 	.short	(.L_7277 - .L_7276)
.L_7276:
        /*009c*/ 	.word	0x00000000
        /*00a0*/ 	.short	0x000a
        /*00a2*/ 	.short	0x0048
        /*00a4*/ 	.byte	0x00, 0xf0, 0x11, 0x00


	//----- nvinfo : EIATTR_KPARAM_INFO
	.align		4
.L_7277:
        /*00a8*/ 	.byte	0x04, 0x17
        /*00aa*/ 	.short	(.L_7279 - .L_7278)
.L_7278:
        /*00ac*/ 	.word	0x00000000
        /*00b0*/ 	.short	0x0009
        /*00b2*/ 	.short	0x0040
        /*00b4*/ 	.byte	0x00, 0xf5, 0x21, 0x00


	//----- nvinfo : EIATTR_KPARAM_INFO
	.align		4
.L_7279:
        /*00b8*/ 	.byte	0x04, 0x17
        /*00ba*/ 	.short	(.L_7281 - .L_7280)
.L_7280:
        /*00bc*/ 	.word	0x00000000
        /*00c0*/ 	.short	0x0008
        /*00c2*/ 	.short	0x0038
        /*00c4*/ 	.byte	0x00, 0xf0, 0x11, 0x00


	//----- nvinfo : EIATTR_KPARAM_INFO
	.align		4
.L_7281:
        /*00c8*/ 	.byte	0x04, 0x17
        /*00ca*/ 	.short	(.L_7283 - .L_7282)
.L_7282:
        /*00cc*/ 	.word	0x00000000
        /*00d0*/ 	.short	0x0007
        /*00d2*/ 	.short	0x0030
        /*00d4*/ 	.byte	0x00, 0xf5, 0x21, 0x00


	//----- nvinfo : EIATTR_KPARAM_INFO
	.align		4
.L_7283:
        /*00d8*/ 	.byte	0x04, 0x17
        /*00da*/ 	.short	(.L_7285 - .L_7284)
.L_7284:
        /*00dc*/ 	.word	0x00000000
        /*00e0*/ 	.short	0x0006
        /*00e2*/ 	.short	0x0028
        /*00e4*/ 	.byte	0x00, 0xf5, 0x21, 0x00


	//----- nvinfo : EIATTR_KPARAM_INFO
	.align		4
.L_7285:
        /*00e8*/ 	.byte	0x04, 0x17
        /*00ea*/ 	.short	(.L_7287 - .L_7286)
.L_7286:
        /*00ec*/ 	.word	0x00000000
        /*00f0*/ 	.short	0x0005
        /*00f2*/ 	.short	0x0024
        /*00f4*/ 	.byte	0x00, 0xf0, 0x11, 0x00


	//----- nvinfo : EIATTR_KPARAM_INFO
	.align		4
.L_7287:
        /*00f8*/ 	.byte	0x04, 0x17
        /*00fa*/ 	.short	(.L_7289 - .L_7288)
.L_7288:
        /*00fc*/ 	.word	0x00000000
        /*0100*/ 	.short	0x0004
        /*0102*/ 	.short	0x0020
        /*0104*/ 	.byte	0x00, 0xf0, 0x11, 0x00


	//----- nvinfo : EIATTR_KPARAM_INFO
	.align		4
.L_7289:
        /*0108*/ 	.byte	0x04, 0x17
        /*010a*/ 	.short	(.L_7291 - .L_7290)
.L_7290:
        /*010c*/ 	.word	0x00000000
        /*0110*/ 	.short	0x0003
        /*0112*/ 	.short	0x0018
        /*0114*/ 	.byte	0x00, 0xf5, 0x21, 0x00


	//----- nvinfo : EIATTR_KPARAM_INFO
	.align		4
.L_7291:
        /*0118*/ 	.byte	0x04, 0x17
        /*011a*/ 	.short	(.L_7293 - .L_7292)
.L_7292:
        /*011c*/ 	.word	0x00000000
        /*0120*/ 	.short	0x0002
        /*0122*/ 	.short	0x0010
        /*0124*/ 	.byte	0x00, 0xf5, 0x21, 0x00


	//----- nvinfo : EIATTR_KPARAM_INFO
	.align		4
.L_7293:
        /*0128*/ 	.byte	0x04, 0x17
        /*012a*/ 	.short	(.L_7295 - .L_7294)
.L_7294:
        /*012c*/ 	.word	0x00000000
        /*0130*/ 	.short	0x0001
        /*0132*/ 	.short	0x0008
        /*0134*/ 	.byte	0x00, 0xf5, 0x21, 0x00


	//----- nvinfo : EIATTR_KPARAM_INFO
	.align		4
.L_7295:
        /*0138*/ 	.byte	0x04, 0x17
        /*013a*/ 	.short	(.L_7297 - .L_7296)
.L_7296:
        /*013c*/ 	.word	0x00000000
        /*0140*/ 	.short	0x0000
        /*0142*/ 	.short	0x0000
        /*0144*/ 	.byte	0x00, 0xf5, 0x21, 0x00


	//----- nvinfo : EIATTR_SPARSE_MMA_MASK
	.align		4
.L_7297:
        /*0148*/ 	.byte	0x03, 0x50
        /*014a*/ 	.short	0x0000


	//----- nvinfo : EIATTR_MAXREG_COUNT
	.align		4
        /*014c*/ 	.byte	0x03, 0x1b
        /*014e*/ 	.short	0x00ff


	//----- nvinfo : EIATTR_NUM_BARRIERS
	.align		4
        /*0150*/ 	.byte	0x02, 0x4c
        /*0152*/ 	.byte	0x01
	.zero		1


	//----- nvinfo : EIATTR_EXTERNS
	.align		4
        /*0154*/ 	.byte	0x04, 0x0f
        /*0156*/ 	.short	(.L_7299 - .L_7298)


	//   ....[0]....
	.align		4
.L_7298:
        /*0158*/ 	.word	index@(__assertfail)


	//----- nvinfo : EIATTR_MERCURY_ISA_VERSION
	.align		4
.L_7299:
        /*015c*/ 	.byte	0x03, 0x5f
        /*015e*/ 	.short	0x0101


	//----- nvinfo : EIATTR_COOP_GROUP_MASK_REGIDS
	.align		4
        /*0160*/ 	.byte	0x04, 0x29
        /*0162*/ 	.short	(.L_7301 - .L_7300)


	//   ....[0]....
.L_7300:
        /*0164*/ 	.word	0xffffffff


	//   ....[1]....
        /*0168*/ 	.word	0xffffffff


	//   ....[2]....
        /*016c*/ 	.word	0xffffffff


	//   ....[3]....
        /*0170*/ 	.word	0xffffffff


	//   ....[4]....
        /*0174*/ 	.word	0xffffffff


	//   ....[5]....
        /*0178*/ 	.word	0xffffffff


	//   ....[6]....
        /*017c*/ 	.word	0xffffffff


	//   ....[7]....
        /*0180*/ 	.word	0xffffffff


	//   ....[8]....
        /*0184*/ 	.word	0xffffffff


	//   ....[9]....
        /*0188*/ 	.word	0xffffffff


	//   ....[10]....
        /*018c*/ 	.word	0xffffffff


	//   ....[11]....
        /*0190*/ 	.word	0xffffffff


	//   ....[12]....
        /*0194*/ 	.word	0xffffffff


	//   ....[13]....
        /*0198*/ 	.word	0xffffffff


	//   ....[14]....
        /*019c*/ 	.word	0xffffffff


	//   ....[15]....
        /*01a0*/ 	.word	0x0500000f


	//   ....[16]....
        /*01a4*/ 	.word	0x0500000f


	//   ....[17]....
        /*01a8*/ 	.word	0x0500000f


	//   ....[18]....
        /*01ac*/ 	.word	0x0500000f


	//----- nvinfo : EIATTR_COOP_GROUP_INSTR_OFFSETS
	.align		4
.L_7301:
        /*01b0*/ 	.byte	0x04, 0x28
        /*01b2*/ 	.short	(.L_7303 - .L_7302)


	//   ....[0]....
.L_7302:
        /*01b4*/ 	.word	0x00000270


	//   ....[1]....
        /*01b8*/ 	.word	0x00000290


	//   ....[2]....
        /*01bc*/ 	.word	0x000002b0


	//   ....[3]....
        /*01c0*/ 	.word	0x000002d0


	//   ....[4]....
        /*01c4*/ 	.word	0x000003d0


	//   ....[5]....
        /*01c8*/ 	.word	0x000003f0


	//   ....[6]....
        /*01cc*/ 	.word	0x00000420


	//   ....[7]....
        /*01d0*/ 	.word	0x00001250


	//   ....[8]....
        /*01d4*/ 	.word	0x00001280


	//   ....[9]....
        /*01d8*/ 	.word	0x000012a0


	//   ....[10]....
        /*01dc*/ 	.word	0x000012c0


	//   ....[11]....
        /*01e0*/ 	.word	0x000012e0


	//   ....[12]....
        /*01e4*/ 	.word	0x00001330


	//   ....[13]....
        /*01e8*/ 	.word	0x00001350


	//   ....[14]....
        /*01ec*/ 	.word	0x00001370


	//   ....[15]....
        /*01f0*/ 	.word	0x00002420


	//   ....[16]....
        /*01f4*/ 	.word	0x00002480


	//   ....[17]....
        /*01f8*/ 	.word	0x000024e0


	//   ....[18]....
        /*01fc*/ 	.word	0x00002540


	//----- nvinfo : EIATTR_VRC_CTA_INIT_COUNT
	.align		4
.L_7303:
        /*0200*/ 	.byte	0x02, 0x4a
	.zero		1
	.zero		1


	//----- nvinfo : EIATTR_SYSCALL_OFFSETS
	.align		4
        /*0204*/ 	.byte	0x04, 0x46
        /*0206*/ 	.short	(.L_7305 - .L_7304)


	//   ....[0]....
.L_7304:
        /*0208*/ 	.word	0x00000220


	//----- nvinfo : EIATTR_EXIT_INSTR_OFFSETS
	.align		4
.L_7305:
        /*020c*/ 	.byte	0x04, 0x1c
        /*020e*/ 	.short	(.L_7307 - .L_7306)


	//   ....[0]....
.L_7306:
        /*0210*/ 	.word	0x000021d0


	//   ....[1]....
        /*0214*/ 	.word	0x00002230


	//   ....[2]....
        /*0218*/ 	.word	0x000023d0


	//----- nvinfo : EIATTR_CRS_STACK_SIZE
	.align		4
.L_7307:
        /*021c*/ 	.byte	0x04, 0x1e
        /*021e*/ 	.short	(.L_7309 - .L_7308)
.L_7308:
        /*0220*/ 	.word	0x00000000


	//----- nvinfo : EIATTR_CBANK_PARAM_SIZE
	.align		4
.L_7309:
        /*0224*/ 	.byte	0x03, 0x19
        /*0226*/ 	.short	0x007c


	//----- nvinfo : EIATTR_PARAM_CBANK
	.align		4
        /*0228*/ 	.byte	0x04, 0x0a
        /*022a*/ 	.short	(.L_7311 - .L_7310)
	.align		4
.L_7310:
        /*022c*/ 	.word	index@(.nv.constant0._ZN4vllm25paged_attention_v1_kernelIthLi128ELi16ELi128ELNS_18Fp8KVCacheDataTypeE2ELb0EEEvPT_PKS2_PKT0_S8_ifPKiSA_iPKfiiiSC_SC_iiiii)
        /*0230*/ 	.short	0x0380
        /*0232*/ 	.short	0x007c


	//----- nvinfo : EIATTR_SW_WAR
	.align		4
.L_7311:
        /*0234*/ 	.byte	0x04, 0x36
        /*0236*/ 	.short	(.L_7313 - .L_7312)
.L_7312:
        /*0238*/ 	.word	0x00000008
.L_7313:


//--------------------- .nv.info._ZN4vllm25paged_attention_v1_kernelIthLi120ELi16ELi128ELNS_18Fp8KVCacheDataTypeE2ELb0EEEvPT_PKS2_PKT0_S8_ifPKiSA_iPKfiiiSC_SC_iiiii --------------------------
	.section	.nv.info._ZN4vllm25paged_attention_v1_kernelIthLi120ELi16ELi128ELNS_18Fp8KVCacheDataTypeE2ELb0EEEvPT_PKS2_PKT0_S8_ifPKiSA_iPKfiiiSC_SC_iiiii,"",@"SHT_CUDA_INFO"
	.sectionflags	@""
	.align	4


	//----- nvinfo : EIATTR_CUDA_API_VERSION
	.align		4
        /*0000*/ 	.byte	0x04, 0x37
        /*0002*/ 	.short	(.L_7315 - .L_7314)
.L_7314:
        /*0004*/ 	.word	0x00000082


	//----- nvinfo : EIATTR_KPARAM_INFO
	.align		4
.L_7315:
        /*0008*/ 	.byte	0x04, 0x17
        /*000a*/ 	.short	(.L_7317 - .L_7316)
.L_7316:
        /*000c*/ 	.word	0x00000000
        /*0010*/ 	.short	0x0013
        /*0012*/ 	.short	0x0078
        /*0014*/ 	.byte	0x00, 0xf0, 0x11, 0x00


	//----- nvinfo : EIATTR_KPARAM_INFO
	.align		4
.L_7317:
        /*0018*/ 	.byte	0x04, 0x17
        /*001a*/ 	.short	(.L_7319 - .L_7318)
.L_7318:
        /*001c*/ 	.word	0x00000000
        /*0020*/ 	.short	0x0012
        /*0022*/ 	.short	0x0074
        /*0024*/ 	.byte	0x00, 0xf0, 0x11, 0x00


	//----- nvinfo : EIATTR_KPARAM_INFO
	.align		4
.L_7319:
        /*0028*/ 	.byte	0x04, 0x17
        /*002a*/ 	.short	(.L_7321 - .L_7320)
.L_7320:
        /*002c*/ 	.word	0x00000000
        /*0030*/ 	.short	0x0011
        /*0032*/ 	.short	0x0070
        /*0034*/ 	.byte	0x00, 0xf0, 0x11, 0x00


	//----- nvinfo : EIATTR_KPARAM_INFO
	.align		4
.L_7321:
        /*0038*/ 	.byte	0x04, 0x17
        /*003a*/ 	.short	(.L_7323 - .L_7322)
.L_7322:
        /*003c*/ 	.word	0x00000000
        /*0040*/ 	.short	0x0010
        /*0042*/ 	.short	0x006c
        /*0044*/ 	.byte	0x00, 0xf0, 0x11, 0x00


	//----- nvinfo : EIATTR_KPARAM_INFO
	.align		4
.L_7323:
        /*0048*/ 	.byte	0x04, 0x17
        /*004a*/ 	.short	(.L_7325 - .L_7324)
.L_7324:
        /*004c*/ 	.word	0x00000000
        /*0050*/ 	.short	0x000f
        /*0052*/ 	.short	0x0068
        /*0054*/ 	.byte	0x00, 0xf0, 0x11, 0x00


	//----- nvinfo : EIATTR_KPARAM_INFO
	.align		4
.L_7325:
        /*0058*/ 	.byte	0x04, 0x17
        /*005a*/ 	.short	(.L_7327 - .L_7326)
.L_7326:
        /*005c*/ 	.word	0x00000000
        /*0060*/ 	.short	0x000e
        /*0062*/ 	.short	0x0060
        /*0064*/ 	.byte	0x00, 0xf5, 0x21, 0x00


	//----- nvinfo : EIATTR_KPARAM_INFO
	.align		4
.L_7327:
        /*0068*/ 	.byte	0x04, 0x17
        /*006a*/ 	.short	(.L_7329 - .L_7328)
.L_7328:
        /*006c*/ 	.word	0x00000000
        /*0070*/ 	.short	0x000d
        /*0072*/ 	.short	0x0058
        /*0074*/ 	.byte	0x00, 0xf5, 0x21, 0x00


	//----- nvinfo : EIATTR_KPARAM_INFO
	.align		4
.L_7329:
        /*0078*/ 	.byte	0x04, 0x17
        /*007a*/ 	.short	(.L_7331 - .L_7330)
.L_7330:
        /*007c*/ 	.word	0x00000000
        /*0080*/ 	.short	0x000c
        /*0082*/ 	.short	0x0050
        /*0084*/ 	.byte	0x00, 0xf0, 0x11, 0x00


	//----- nvinfo : EIATTR_KPARAM_INFO
	.align		4
.L_7331:
        /*0088*/ 	.byte	0x04, 0x17
        /*008a*/ 	.short	(.L_7333 - .L_7332)
.L_7332:
        /*008c*/ 	.word	0x00000000
        /*0090*/ 	.short	0x000b
        /*0092*/ 	.short	0x004c
        /*0094*/ 	.byte	0x00, 0xf0, 0x11, 0x00


	//----- nvinfo : EIATTR_KPARAM_INFO
	.align		4
.L_7333:
        /*0098*/ 	.byte	0x04, 0x17
        /*009a*/ 	.short	(.L_7335 - .L_7334)
.L_7334:
        /*009c*/ 	.word	0x00000000
        /*00a0*/ 	.short	0x000a
        /*00a2*/ 	.short	0x0048
        /*00a4*/ 	.byte	0x00, 0xf0, 0x11, 0x00


	//----- nvinfo : EIATTR_KPARAM_INFO
	.align		4
.L_7335:
        /*00a8*/ 	.byte	0x04, 0x17
        /*00aa*/ 	.short	(.L_7337 - .L_7336)
.L_7336:
        /*00ac*/ 	.word	0x00000000
        /*00b0*/ 	.short	0x0009
        /*00b2*/ 	.short	0x0040
        /*00b4*/ 	.byte	0x00, 0xf5, 0x21, 0x00


	//----- nvinfo : EIATTR_KPARAM_INFO
	.align		4
.L_7337:
        /*00b8*/ 	.byte	0x04, 0x17
        /*00ba*/ 	.short	(.L_7339 - .L_7338)
.L_7338:
        /*00bc*/ 	.word	0x00000000
        /*00c0*/ 	.short	0x0008
        /*00c2*/ 	.short	0x0038
        /*00c4*/ 	.byte	0x00, 0xf0, 0x11, 0x00


	//----- nvinfo : EIATTR_KPARAM_INFO
	.align		4
.L_7339:
        /*00c8*/ 	.byte	0x04, 0x17
        /*00ca*/ 	.short	(.L_7341 - .L_7340)
.L_7340:
        /*00cc*/ 	.word	0x00000000
        /*00d0*/ 	.short	0x0007
        /*00d2*/ 	.short	0x0030
        /*00d4*/ 	.byte	0x00, 0xf5, 0x21, 0x00


	//----- nvinfo : EIATTR_KPARAM_INFO
	.align		4
.L_7341:
        /*00d8*/ 	.byte	0x04, 0x17
        /*00da*/ 	.short	(.L_7343 - .L_7342)
.L_7342:
        /*00dc*/ 	.word	0x00000000
        /*00e0*/ 	.short	0x0006
        /*00e2*/ 	.short	0x0028
        /*00e4*/ 	.byte	0x00, 0xf5, 0x21, 0x00


	//----- nvinfo : EIATTR_KPARAM_INFO
	.align		4
.L_7343:
        /*00e8*/ 	.byte	0x04, 0x17
        /*00ea*/ 	.short	(.L_7345 - .L_7344)
.L_7344:
        /*00ec*/ 	.word	0x00000000
        /*00f0*/ 	.short	0x0005
        /*00f2*/ 	.short	0x0024
        /*00f4*/ 	.byte	0x00, 0xf0, 0x11, 0x00


	//----- nvinfo : EIATTR_KPARAM_INFO
	.align		4
.L_7345:
        /*00f8*/ 	.byte	0x04, 0x17
        /*00fa*/ 	.short	(.L_7347 - .L_7346)
.L_7346:
        /*00fc*/ 	.word	0x00000000
        /*0100*/ 	.short	0x0004
        /*0102*/ 	.short	0x0020
        /*0104*/ 	.byte	0x00, 0xf0, 0x11, 0x00


	//----- nvinfo : EIATTR_KPARAM_INFO
	.align		4
.L_7347:
        /*0108*/ 	.byte	0x04, 0x17
        /*010a*/ 	.short	(.L_7349 - .L_7348)
.L_7348:
        /*010c*/ 	.word	0x00000000
        /*0110*/ 	.short	0x0003
        /*0112*/ 	.short	0x0018
        /*0114*/ 	.byte	0x00, 0xf5, 0x21, 0x00


	//----- nvinfo : EIATTR_KPARAM_INFO
	.align		4
.L_7349:
        /*0118*/ 	.byte	0x04, 0x17
        /*011a*/ 	.short	(.L_7351 - .L_7350)
.L_7350:
        /*011c*/ 	.word	0x00000000
        /*0120*/ 	.short	0x0002
        /*0122*/ 	.short	0x0010
        /*0124*/ 	.byte	0x00, 0xf5, 0x21, 0x00


	//----- nvinfo : EIATTR_KPARAM_INFO
	.align		4
.L_7351:
        /*0128*/ 	.byte	0x04, 0x17
        /*012a*/ 	.short	(.L_7353 - .L_7352)
.L_7352:
        /*012c*/ 	.word	0x00000000
        /*0130*/ 	.short	0x0001
        /*0132*/ 	.short	0x0008
        /*0134*/ 	.byte	0x00, 0xf5, 0x21, 0x00


	//----- nvinfo : EIATTR_KPARAM_INFO
	.align		4
.L_7353:
        /*0138*/ 	.byte	0x04, 0x17
        /*013a*/ 	.short	(.L_7355 - .L_7354)
.L_7354:
        /*013c*/ 	.word	0x00000000
        /*0140*/ 	.short	0x0000
        /*0142*/ 	.short	0x0000
        /*0144*/ 	.byte	0x00, 0xf5, 0x21, 0x00


	//----- nvinfo : EIATTR_SPARSE_MMA_MASK
	.align		4
.L_7355:
        /*0148*/ 	.byte	0x03, 0x50
        /*014a*/ 	.short	0x0000


	//----- nvinfo : EIATTR_MAXREG_COUNT
	.align		4
        /*014c*/ 	.byte	0x03, 0x1b
        /*014e*/ 	.short	0x00ff


	//----- nvinfo : EIATTR_NUM_BARRIERS
	.align		4
        /*0150*/ 	.byte	0x02, 0x4c
        /*0152*/ 	.byte	0x01
	.zero		1


	//----- nvinfo : EIATTR_EXTERNS
	.align		4
        /*0154*/ 	.byte	0x04, 0x0f
        /*0156*/ 	.short	(.L_7357 - .L_7356)


	//   ....[0]....
	.align		4
.L_7356:
        /*0158*/ 	.word	index@(__assertfail)


	//----- nvinfo : EIATTR_MERCURY_ISA_VERSION
	.align		4
.L_7357:
        /*015c*/ 	.byte	0x03, 0x5f
        /*015e*/ 	.short	0x0101


	//----- nvinfo : EIATTR_COOP_GROUP_MASK_REGIDS
	.align		4
        /*0160*/ 	.byte	0x04, 0x29
        /*0162*/ 	.short	(.L_7359 - .L_7358)


	//   ....[0]....
.L_7358:
        /*0164*/ 	.word	0xffffffff


	//   ....[1]....
        /*0168*/ 	.word	0xffffffff


	//   ....[2]....
        /*016c*/ 	.word	0xffffffff


	//   ....[3]....
        /*0170*/ 	.word	0xffffffff


	//   ....[4]....
        /*0174*/ 	.word	0xffffffff


	//   ....[5]....
        /*0178*/ 	.word	0xffffffff


	//   ....[6]....
        /*017c*/ 	.word	0xffffffff


	//   ....[7]....
        /*0180*/ 	.word	0xffffffff


	//   ....[8]....
        /*0184*/ 	.word	0xffffffff


	//   ....[9]....
        /*0188*/ 	.word	0xffffffff


	//   ....[10]....
        /*018c*/ 	.word	0xffffffff


	//   ....[11]....
        /*0190*/ 	.word	0xffffffff


	//   ....[12]....
        /*0194*/ 	.word	0xffffffff


	//   ....[13]....
        /*0198*/ 	.word	0xffffffff


	//   ....[14]....
        /*019c*/ 	.word	0xffffffff


	//   ....[15]....
        /*01a0*/ 	.word	0x0500000f


	//   ....[16]....
        /*01a4*/ 	.word	0x0500000f


	//   ....[17]....
        /*01a8*/ 	.word	0x0500000f


	//   ....[18]....
        /*01ac*/ 	.word	0x0500000f


	//----- nvinfo : EIATTR_COOP_GROUP_INSTR_OFFSETS
	.align		4
.L_7359:
        /*01b0*/ 	.byte	0x04, 0x28
        /*01b2*/ 	.short	(.L_7361 - .L_7360)


	//   ....[0]....
.L_7360:
        /*01b4*/ 	.word	0x00000270


	//   ....[1]....
        /*01b8*/ 	.word	0x00000290


	//   ....[2]....
        /*01bc*/ 	.word	0x000002b0


	//   ....[3]....
        /*01c0*/ 	.word	0x000002d0


	//   ....[4]....
        /*01c4*/ 	.word	0x000003d0


	//   ....[5]....
        /*01c8*/ 	.word	0x000003f0


	//   ....[6]....
        /*01cc*/ 	.word	0x00000420


	//   ....[7]....
        /*01d0*/ 	.word	0x00001250


	//   ....[8]....
        /*01d4*/ 	.word	0x00001280


	//   ....[9]....
        /*01d8*/ 	.word	0x000012a0


	//   ....[10]....
        /*01dc*/ 	.word	0x000012c0


	//   ....[11]....
        /*01e0*/ 	.word	0x000012e0


	//   ....[12]....
        /*01e4*/ 	.word	0x00001330


	//   ....[13]....
        /*01e8*/ 	.word	0x00001350


	//   ....[14]....
        /*01ec*/ 	.word	0x00001370


	//   ....[15]....
        /*01f0*/ 	.word	0x000025f0


	//   ....[16]....
        /*01f4*/ 	.word	0x00002650


	//   ....[17]....
        /*01f8*/ 	.word	0x000026b0


	//   ....[18]....
        /*01fc*/ 	.word	0x00002710


	//----- nvinfo : EIATTR_VRC_CTA_INIT_COUNT
	.align		4
.L_7361:
        /*0200*/ 	.byte	0x02, 0x4a
	.zero		1
	.zero		1


	//----- nvinfo : EIATTR_SYSCALL_OFFSETS
	.align		4
        /*0204*/ 	.byte	0x04, 0x46
        /*0206*/ 	.short	(.L_7363 - .L_7362)


	//   ....[0]....
.L_7362:
        /*0208*/ 	.word	0x00000220


	//----- nvinfo : EIATTR_EXIT_INSTR_OFFSETS
	.align		4
.L_7363:
        /*020c*/ 	.byte	0x04, 0x1c
        /*020e*/ 	.short	(.L_7365 - .L_7364)


	//   ....[0]....
.L_7364:
        /*0210*/ 	.word	0x00002350


	//   ....[1]....
        /*0214*/ 	.word	0x00002570


	//   ....[2]....
        /*0218*/ 	.word	0x000025a0


	//----- nvinfo : EIATTR_CRS_STACK_SIZE
	.align		4
.L_7365:
        /*021c*/ 	.byte	0x04, 0x1e
        /*021e*/ 	.short	(.L_7367 - .L_7366)
.L_7366:
        /*0220*/ 	.word	0x00000000


	//----- nvinfo : EIATTR_CBANK_PARAM_SIZE
	.align		4
.L_7367:
        /*0224*/ 	.byte	0x03, 0x19
        /*0226*/ 	.short	0x007c


	//----- nvinfo : EIATTR_PARAM_CBANK
	.align		4
        /*0228*/ 	.byte	0x04, 0x0a
        /*022a*/ 	.short	(.L_7369 - .L_7368)
	.align		4
.L_7368:
        /*022c*/ 	.word	index@(.nv.constant0._ZN4vllm25paged_attention_v1_kernelIthLi120ELi16ELi128ELNS_18Fp8KVCacheDataTypeE2ELb0EEEvPT_PKS2_PKT0_S8_ifPKiSA_iPKfiiiSC_SC_iiiii)
        /*0230*/ 	.short	0x0380
        /*0232*/ 	.short	0x007c


	//----- nvinfo : EIATTR_SW_WAR
	.align		4
.L_7369:
        /*0234*/ 	.byte	0x04, 0x36
        /*0236*/ 	.short	(.L_7371 - .L_7370)
.L_7370:
        /*0238*/ 	.word	0x00000008
.L_7371:


//--------------------- .nv.info._ZN4vllm25paged_attention_v1_kernelIthLi112ELi16ELi128ELNS_18Fp8KVCacheDataTypeE2ELb0EEEvPT_PKS2_PKT0_S8_ifPKiSA_iPKfiiiSC_SC_iiiii --------------------------
	.section	.nv.info._ZN4vllm25paged_attention_v1_kernelIthLi112ELi16ELi128ELNS_18Fp8KVCacheDataTypeE2ELb0EEEvPT_PKS2_PKT0_S8_ifPKiSA_iPKfiiiSC_SC_iiiii,"",@"SHT_CUDA_INFO"
	.sectionflags	@""
	.align	4


	//----- nvinfo : EIATTR_CUDA_API_VERSION
	.align		4
        /*0000*/ 	.byte	0x04, 0x37
        /*0002*/ 	.short	(.L_7373 - .L_7372)
.L_7372:
        /*0004*/ 	.word	0x00000082


	//----- nvinfo : EIATTR_KPARAM_INFO
	.align		4
.L_7373:
        /*0008*/ 	.byte	0x04, 0x17
        /*000a*/ 	.short	(.L_7375 - .L_7374)
.L_7374:
        /*000c*/ 	.word	0x00000000
        /*0010*/ 	.short	0x0013
        /*0012*/ 	.short	0x0078
        /*0014*/ 	.byte	0x00, 0xf0, 0x11, 0x00


	//----- nvinfo : EIATTR_KPARAM_INFO
	.align		4
.L_7375:
        /*0018*/ 	.byte	0x04, 0x17
        /*001a*/ 	.short	(.L_7377 - .L_7376)
.L_7376:
        /*001c*/ 	.word	0x00000000
        /*0020*/ 	.short	0x0012
        /*0022*/ 	.short	0x0074
        /*0024*/ 	.byte	0x00, 0xf0, 0x11, 0x00


	//----- nvinfo : EIATTR_KPARAM_INFO
	.align		4
.L_7377:
        /*0028*/ 	.byte	0x04, 0x17
        /*002a*/ 	.short	(.L_7379 - .L_7378)
.L_7378:
        /*002c*/ 	.word	0x00000000
        /*0030*/ 	.short	0x0011
        /*0032*/ 	.short	0x0070
        /*0034*/ 	.byte	0x00, 0xf0, 0x11, 0x00


	//----- nvinfo : EIATTR_KPARAM_INFO
	.align		4
.L_7379:
        /*0038*/ 	.byte	0x04, 0x17
        /*003a*/ 	.short	(.L_7381 - .L_7380)
.L_7380:
        /*003c*/ 	.word	0x00000000
        /*0040*/ 	.short	0x0010
        /*0042*/ 	.short	0x006c
        /*0044*/ 	.byte	0x00, 0xf0, 0x11, 0x00


	//----- nvinfo : EIATTR_KPARAM_INFO
	.align		4
.L_7381:
        /*0048*/ 	.byte	0x04, 0x17
        /*004a*/ 	.short	(.L_7383 - .L_7382)
.L_7382:
        /*004c*/ 	.word	0x00000000
        /*0050*/ 	.short	0x000f
        /*0052*/ 	.short	0x0068
        /*0054*/ 	.byte	0x00, 0xf0, 0x11, 0x00


	//----- nvinfo : EIATTR_KPARAM_INFO
	.align		4
.L_7383:
        /*0058*/ 	.byte	0x04, 0x17
        /*005a*/ 	.short	(.L_7385 - .L_7384)
.L_7384:
        /*005c*/ 	.word	0x00000000
        /*0060*/ 	.short	0x000e
        /*0062*/ 	.short	0x0060
        /*0064*/ 	.byte	0x00, 0xf5, 0x21, 0x00


	//----- nvinfo : EIATTR_KPARAM_INFO
	.align		4
.L_7385:
        /*0068*/ 	.byte	0x04, 0x17
        /*006a*/ 	.short	(.L_7387 - .L_7386)
.L_7386:
        /*006c*/ 	.word	0x00000000
        /*0070*/ 	.short	0x000d
        /*0072*/ 	.short	0x0058
        /*0074*/ 	.byte	0x00, 0xf5, 0x21, 0x00


	//----- nvinfo : EIATTR_KPARAM_INFO
	.align		4
.L_7387:
        /*0078*/ 	.byte	0x04, 0x17
        /*007a*/ 	.short	(.L_7389 - .L_7388)
.L_7388:
        /*007c*/ 	.word	0x00000000
        /*0080*/ 	.short	0x000c
        /*0082*/ 	.short	0x0050
        /*0084*/ 	.byte	0x00, 0xf0, 0x11, 0x00


	//----- nvinfo : EIATTR_KPARAM_INFO
	.align		4
.L_7389:
        /*0088*/ 	.byte	0x04, 0x17
        /*008a*/ 	.short	(.L_7391 - .L_7390)
.L_7390:
        /*008c*/ 	.word	0x00000000
        /*0090*/ 	.short	0x000b
        /*0092*/ 	.short	0x004c
        /*0094*/ 	.byte	0x00, 0xf0, 0x11, 0x00


	//----- nvinfo : EIATTR_KPARAM_INFO
	.align		4
.L_7391:
        /*0098*/ 	.byte	0x04, 0x17
        /*009a*/ 	.short	(.L_7393 - .L_7392)
.L_7392:
        /*009c*/ 	.word	0x00000000
        /*00a0*/ 	.short	0x000a
        /*00a2*/ 	.short	0x0048
        /*00a4*/ 	.byte	0x00, 0xf0, 0x11, 0x00


	//----- nvinfo : EIATTR_KPARAM_INFO
	.align		4
.L_7393:
        /*00a8*/ 	.byte	0x04, 0x17
        /*00aa*/ 	.short	(.L_7395 - .L_7394)
.L_7394:
        /*00ac*/ 	.word	0x00000000
        /*00b0*/ 	.short	0x0009
        /*00b2*/ 	.short	0x0040
        /*00b4*/ 	.byte	0x00, 0xf5, 0x21, 0x00


	//----- nvinfo : EIATTR_KPARAM_INFO
	.align		4
.L_7395:
        /*00b8*/ 	.byte	0x04, 0x17
        /*00ba*/ 	.short	(.L_7397 - .L_7396)
.L_7396:
        /*00bc*/ 	.word	0x00000000
        /*00c0*/ 	.short	0x0008
        /*00c2*/ 	.short	0x0038
        /*00c4*/ 	.byte	0x00, 0xf0, 0x11, 0x00


	//----- nvinfo : EIATTR_KPARAM_INFO
	.align		4
.L_7397:
        /*00c8*/ 	.byte	0x04, 0x17
        /*00ca*/ 	.short	(.L_7399 - .L_7398)
.L_7398:
        /*00cc*/ 	.word	0x00000000
        /*00d0*/ 	.short	0x0007
        /*00d2*/ 	.short	0x0030
        /*00d4*/ 	.byte	0x00, 0xf5, 0x21, 0x00


	//----- nvinfo : EIATTR_KPARAM_INFO
	.align		4
.L_7399:
        /*00d8*/ 	.byte	0x04, 0x17
        /*00da*/ 	.short	(.L_7401 - .L_7400)
.L_7400:
        /*00dc*/ 	.word	0x00000000
        /*00e0*/ 	.short	0x0006
        /*00e2*/ 	.short	0x0028
        /*00e4*/ 	.byte	0x00, 0xf5, 0x21, 0x00


	//----- nvinfo : EIATTR_KPARAM_INFO
	.align		4
.L_7401:
        /*00e8*/ 	.byte	0x04, 0x17
        /*00ea*/ 	.short	(.L_7403 - .L_7402)
.L_7402:
        /*00ec*/ 	.word	0x00000000
        /*00f0*/ 	.short	0x0005
        /*00f2*/ 	.short	0x0024
        /*00f4*/ 	.byte	0x00, 0xf0, 0x11, 0x00


	//----- nvinfo : EIATTR_KPARAM_INFO
	.align		4
.L_7403:
        /*00f8*/ 	.byte	0x04, 0x17
        /*00fa*/ 	.short	(.L_7405 - .L_7404)
.L_7404:
        /*00fc*/ 	.word	0x00000000
        /*0100*/ 	.short	0x0004
        /*0102*/ 	.short	0x0020
        /*0104*/ 	.byte	0x00, 0xf0, 0x11, 0x00


	//----- nvinfo : EIATTR_KPARAM_INFO
	.align		4
.L_7405:
        /*0108*/ 	.byte	0x04, 0x17
        /*010a*/ 	.short	(.L_7407 - .L_7406)
.L_7406:
        /*010c*/ 	.word	0x00000000
        /*0110*/ 	.short	0x0003
        /*0112*/ 	.short	0x0018
        /*0114*/ 	.byte	0x00, 0xf5, 0x21, 0x00


	//----- nvinfo : EIATTR_KPARAM_INFO
	.align		4
.L_7407:
        /*0118*/ 	.byte	0x04, 0x17
        /*011a*/ 	.short	(.L_7409 - .L_7408)
.L_7408:
        /*011c*/ 	.word	0x00000000
        /*0120*/ 	.short	0x0002
        /*0122*/ 	.short	0x0010
        /*0124*/ 	.byte	0x00, 0xf5, 0x21, 0x00


	//----- nvinfo : EIATTR_KPARAM_INFO
	.align		4
.L_7409:
        /*0128*/ 	.byte	0x04, 0x17
        /*012a*/ 	.short	(.L_7411 - .L_7410)
.L_7410:
        /*012c*/ 	.word	0x00000000
        /*0130*/ 	.short	0x0001
        /*0132*/ 	.short	0x0008
        /*0134*/ 	.byte	0x00, 0xf5, 0x21, 0x00


	//----- nvinfo : EIATTR_KPARAM_INFO
	.align		4
.L_7411:
        /*0138*/ 	.byte	0x04, 0x17
        /*013a*/ 	.short	(.L_7413 - .L_7412)
.L_7412:
        /*013c*/ 	.word	0x00000000
        /*0140*/ 	.short	0x0000
        /*0142*/ 	.short	0x0000
        /*0144*/ 	.byte	0x00, 0xf5, 0x21, 0x00


	//----- nvinfo : EIATTR_SPARSE_MMA_MASK
	.align		4
.L_7413:
        /*0148*/ 	.byte	0x03, 0x50
        /*014a*/ 	.short	0x0000


	//----- nvinfo : EIATTR_MAXREG_COUNT
	.align		4
        /*014c*/ 	.byte	0x03, 0x1b
        /*014e*/ 	.short	0x00ff


	//----- nvinfo : EIATTR_NUM_BARRIERS
	.align		4
        /*0150*/ 	.byte	0x02, 0x4c
        /*0152*/ 	.byte	0x01
	.zero		1


	//----- nvinfo : EIATTR_EXTERNS
	.align		4
        /*0154*/ 	.byte	0x04, 0x0f
        /*0156*/ 	.short	(.L_7415 - .L_7414)


	//   ....[0]....
	.align		4
.L_7414:
        /*0158*/ 	.word	index@(__assertfail)


	//----- nvinfo : EIATTR_MERCURY_ISA_VERSION
	.align		4
.L_7415:
        /*015c*/ 	.byte	0x03, 0x5f
        /*015e*/ 	.short	0x0101


	//----- nvinfo : EIATTR_COOP_GROUP_MASK_REGIDS
	.align		4
        /*0160*/ 	.byte	0x04, 0x29
        /*0162*/ 	.short	(.L_7417 - .L_7416)


	//   ....[0]....
.L_7416:
        /*0164*/ 	.word	0xffffffff


	//   ....[1]....
        /*0168*/ 	.word	0xffffffff


	//   ....[2]....
        /*016c*/ 	.word	0xffffffff


	//   ....[3]....
        /*0170*/ 	.word	0xffffffff


	//   ....[4]....
        /*0174*/ 	.word	0xffffffff


	//   ....[5]....
        /*0178*/ 	.word	0xffffffff


	//   ....[6]....
        /*017c*/ 	.word	0xffffffff


	//   ....[7]....
        /*0180*/ 	.word	0xffffffff


	//   ....[8]....
        /*0184*/ 	.word	0xffffffff


	//   ....[9]....
        /*0188*/ 	.word	0xffffffff


	//   ....[10]....
        /*018c*/ 	.word	0xffffffff


	//   ....[11]....
        /*0190*/ 	.word	0xffffffff


	//   ....[12]....
        /*0194*/ 	.word	0xffffffff


	//   ....[13]....
        /*0198*/ 	.word	0xffffffff


	//   ....[14]....
        /*019c*/ 	.word	0xffffffff


	//   ....[15]....
        /*01a0*/ 	.word	0x0500000f


	//   ....[16]....
        /*01a4*/ 	.word	0x0500000f


	//   ....[17]....
        /*01a8*/ 	.word	0x0500000f


	//   ....[18]....
        /*01ac*/ 	.word	0x0500000f


	//----- nvinfo : EIATTR_COOP_GROUP_INSTR_OFFSETS
	.align		4
.L_7417:
        /*01b0*/ 	.byte	0x04, 0x28
        /*01b2*/ 	.short	(.L_7419 - .L_7418)


	//   ....[0]....
.L_7418:
        /*01b4*/ 	.word	0x00000270


	//   ....[1]....
        /*01b8*/ 	.word	0x00000290


	//   ....[2]....
        /*01bc*/ 	.word	0x000002b0


	//   ....[3]....
        /*01c0*/ 	.word	0x000002d0


	//   ....[4]....
        /*01c4*/ 	.word	0x000003d0


	//   ....[5]....
        /*01c8*/ 	.word	0x000003f0


	//   ....[6]....
        /*01cc*/ 	.word	0x00000420


	//   ....[7]....
        /*01d0*/ 	.word	0x00001250


	//   ....[8]....
        /*01d4*/ 	.word	0x00001280


	//   ....[9]....
        /*01d8*/ 	.word	0x000012a0


	//   ....[10]....
        /*01dc*/ 	.word	0x000012c0


	//   ....[11]....
        /*01e0*/ 	.word	0x000012e0


	//   ....[12]....
        /*01e4*/ 	.word	0x00001330


	//   ....[13]....
        /*01e8*/ 	.word	0x00001350


	//   ....[14]....
        /*01ec*/ 	.word	0x00001370


	//   ....[15]....
        /*01f0*/ 	.word	0x000022f0


	//   ....[16]....
        /*01f4*/ 	.word	0x00002350


	//   ....[17]....
        /*01f8*/ 	.word	0x000023b0


	//   ....[18]....
        /*01fc*/ 	.word	0x00002410


	//----- nvinfo : EIATTR_VRC_CTA_INIT_COUNT
	.align		4
.L_7419:
        /*0200*/ 	.byte	0x02, 0x4a
	.zero		1
	.zero		1


	//----- nvinfo : EIATTR_SYSCALL_OFFSETS
	.align		4
        /*0204*/ 	.byte	0x04, 0x46
        /*0206*/ 	.short	(.L_7421 - .L_7420)


	//   ....[0]....
.L_7420:
        /*0208*/ 	.word	0x00000220


	//----- nvinfo : EIATTR_EXIT_INSTR_OFFSETS
	.align		4
.L_7421:
        /*020c*/ 	.byte	0x04, 0x1c
        /*020e*/ 	.short	(.L_7423 - .L_7422)


	//   ....[0]....
.L_7422:
        /*0210*/ 	.word	0x000020c0


	//   ....[1]....
        /*0214*/ 	.word	0x00002120


	//   ....[2]....
        /*0218*/ 	.word	0x000022a0


	//----- nvinfo : EIATTR_CRS_STACK_SIZE
	.align		4
.L_7423:
        /*021c*/ 	.byte	0x04, 0x1e
        /*021e*/ 	.short	(.L_7425 - .L_7424)
.L_7424:
        /*0220*/ 	.word	0x00000000


	//----- nvinfo : EIATTR_CBANK_PARAM_SIZE
	.align		4
.L_7425:
        /*0224*/ 	.byte	0x03, 0x19
        /*0226*/ 	.short	0x007c


	//----- nvinfo : EIATTR_PARAM_CBANK
	.align		4
        /*0228*/ 	.byte	0x04, 0x0a
        /*022a*/ 	.short	(.L_7427 - .L_7426)
	.align		4
.L_7426:
        /*022c*/ 	.word	index@(.nv.constant0._ZN4vllm25paged_attention_v1_kernelIthLi112ELi16ELi128ELNS_18Fp8KVCacheDataTypeE2ELb0EEEvPT_PKS2_PKT0_S8_ifPKiSA_iPKfiiiSC_SC_iiiii)
        /*0230*/ 	.short	0x0380
        /*0232*/ 	.short	0x007c


	//----- nvinfo : EIATTR_SW_WAR
	.align		4
.L_7427:
        /*0234*/ 	.byte	0x04, 0x36
        /*0236*/ 	.short	(.L_7429 - .L_7428)
.L_7428:
        /*0238*/ 	.word	0x00000008
.L_7429:


//--------------------- .nv.info._ZN4vllm25paged_attention_v1_kernelIthLi96ELi16ELi128ELNS_18Fp8KVCacheDataTypeE2ELb0EEEvPT_PKS2_PKT0_S8_ifPKiSA_iPKfiiiSC_SC_iiiii --------------------------
	.section	.nv.info._ZN4vllm25paged_attention_v1_kernelIthLi96ELi16ELi128ELNS_18Fp8KVCacheDataTypeE2ELb0EEEvPT_PKS2_PKT0_S8_ifPKiSA_iPKfiiiSC_SC_iiiii,"",@"SHT_CUDA_INFO"
	.sectionflags	@""
	.align	4


	//----- nvinfo : EIATTR_CUDA_API_VERSION
	.align		4
        /*0000*/ 	.byte	0x04, 0x37
        /*0002*/ 	.short	(.L_7431 - .L_7430)
.L_7430:
        /*0004*/ 	.word	0x00000082


	//----- nvinfo : EIATTR_KPARAM_INFO
	.align		4
.L_7431:
        /*0008*/ 	.byte	0x04, 0x17
        /*000a*/ 	.short	(.L_7433 - .L_7432)
.L_7432:
        /*000c*/ 	.word	0x00000000
        /*0010*/ 	.short	0x0013
        /*0012*/ 	.short	0x0078
        /*0014*/ 	.byte	0x00, 0xf0, 0x11, 0x00


	//----- nvinfo : EIATTR_KPARAM_INFO
	.align		4
.L_7433:
        /*0018*/ 	.byte	0x04, 0x17
        /*001a*/ 	.short	(.L_7435 - .L_7434)
.L_7434:
        /*001c*/ 	.word	0x00000000
        /*0020*/ 	.short	0x0012
        /*0022*/ 	.short	0x0074
        /*0024*/ 	.byte	0x00, 0xf0, 0x11, 0x00


	//----- nvinfo : EIATTR_KPARAM_INFO
	.align		4
.L_7435:
        /*0028*/ 	.byte	0x04, 0x17
        /*002a*/ 	.short	(.L_7437 - .L_7436)
.L_7436:
        /*002c*/ 	.word	0x00000000
        /*0030*/ 	.short	0x0011
        /*0032*/ 	.short	0x0070
        /*0034*/ 	.byte	0x00, 0xf0, 0x11, 0x00


	//----- nvinfo : EIATTR_KPARAM_INFO
	.align		4
.L_7437:
        /*0038*/ 	.byte	0x04, 0x17
        /*003a*/ 	.short	(.L_7439 - .L_7438)
.L_7438:
        /*003c*/ 	.word	0x00000000
        /*0040*/ 	.short	0x0010
        /*0042*/ 	.short	0x006c
        /*0044*/ 	.byte	0x00, 0xf0, 0x11, 0x00


	//----- nvinfo : EIATTR_KPARAM_INFO
	.align		4
.L_7439:
        /*0048*/ 	.byte	0x04, 0x17
        /*004a*/ 	.short	(.L_7441 - .L_7440)
.L_7440:
        /*004c*/ 	.word	0x00000000
        /*0050*/ 	.short	0x000f
        /*0052*/ 	.short	0x0068
        /*0054*/ 	.byte	0x00, 0xf0, 0x11, 0x00


	//----- nvinfo : EIATTR_KPARAM_INFO
	.align		4
.L_7441:
        /*0058*/ 	.byte	0x04, 0x17
        /*005a*/ 	.short	(.L_7443 - .L_7442)
.L_7442:
        /*005c*/ 	.word	0x00000000
        /*0060*/ 	.short	0x000e
        /*0062*/ 	.short	0x0060
        /*0064*/ 	.byte	0x00, 0xf5, 0x21, 0x00


	//----- nvinfo : EIATTR_KPARAM_INFO
	.align		4
.L_7443:
        /*0068*/ 	.byte	0x04, 0x17
        /*006a*/ 	.short	(.L_7445 - .L_7444)
.L_7444:
        /*006c*/ 	.word	0x00000000
        /*0070*/ 	.short	0x000d
        /*0072*/ 	.short	0x0058
        /*0074*/ 	.byte	0x00, 0xf5, 0x21, 0x00


	//----- nvinfo : EIATTR_KPARAM_INFO
	.align		4
.L_7445:
        /*0078*/ 	.byte	0x04, 0x17
        /*007a*/ 	.short	(.L_7447 - .L_7446)
.L_7446:
        /*007c*/ 	.word	0x00000000
        /*0080*/ 	.short	0x000c
        /*0082*/ 	.short	0x0050
        /*0084*/ 	.byte	0x00, 0xf0, 0x11, 0x00


	//----- nvinfo : EIATTR_KPARAM_INFO
	.align		4
.L_7447:
        /*0088*/ 	.byte	0x04, 0x17
        /*008a*/ 	.short	(.L_7449 - .L_7448)
.L_7448:
        /*008c*/ 	.word	0x00000000
        /*0090*/ 	.short	0x000b
        /*0092*/ 	.short	0x004c
        /*0094*/ 	.byte	0x00, 0xf0, 0x11, 0x00


	//----- nvinfo : EIATTR_KPARAM_INFO
	.align		4
.L_7449:
        /*0098*/ 	.byte	0x04, 0x17
        /*009a*/ 	.short	(.L_7451 - .L_7450)
.L_7450:
        /*009c*/ 	.word	0x00000000
        /*00a0*/ 	.short	0x000a
        /*00a2*/ 	.short	0x0048
        /*00a4*/ 	.byte	0x00, 0xf0, 0x11, 0x00


	//----- nvinfo : EIATTR_KPARAM_INFO
	.align		4
.L_7451:
        /*00a8*/ 	.byte	0x04, 0x17
        /*00aa*/ 	.short	(.L_7453 - .L_7452)
.L_7452:
        /*00ac*/ 	.word	0x00000000
        /*00b0*/ 	.short	0x0009
        /*00b2*/ 	.short	0x0040
        /*00b4*/ 	.byte	0x00, 0xf5, 0x21, 0x00


	//----- nvinfo : EIATTR_KPARAM_INFO
	.align		4
.L_7453:
        /*00b8*/ 	.byte	0x04, 0x17
        /*00ba*/ 	.short	(.L_7455 - .L_7454)
.L_7454:
        /*00bc*/ 	.word	0x00000000
        /*00c0*/ 	.short	0x0008
        /*00c2*/ 	.short	0x0038
        /*00c4*/ 	.byte	0x00, 0xf0, 0x11, 0x00


	//----- nvinfo : EIATTR_KPARAM_INFO
	.align		4
.L_7455:
        /*00c8*/ 	.byte	0x04, 0x17
        /*00ca*/ 	.short	(.L_7457 - .L_7456)
.L_7456:
        /*00cc*/ 	.word	0x00000000
        /*00d0*/ 	.short	0x0007
        /*00d2*/ 	.short	0x0030
        /*00d4*/ 	.byte	0x00, 0xf5, 0x21, 0x00


	//----- nvinfo : EIATTR_KPARAM_INFO
	.align		4
.L_7457:
        /*00d8*/ 	.byte	0x04, 0x17
        /*00da*/ 	.short	(.L_7459 - .L_7458)
.L_7458:
        /*00dc*/ 	.word	0x00000000
        /*00e0*/ 	.short	0x0006
        /*00e2*/ 	.short	0x0028
        /*00e4*/ 	.byte	0x00, 0xf5, 0x21, 0x00


	//----- nvinfo : EIATTR_KPARAM_INFO
	.align		4
.L_7459:
        /*00e8*/ 	.byte	0x04, 0x17
        /*00ea*/ 	.short	(.L_7461 - .L_7460)
.L_7460:
        /*00ec*/ 	.word	0x00000000
        /*00f0*/ 	.short	0x0005
        /*00f2*/ 	.short	0x0024
        /*00f4*/ 	.byte	0x00, 0xf0, 0x11, 0x00


	//----- nvinfo : EIATTR_KPARAM_INFO
	.align		4
.L_7461:
        /*00f8*/ 	.byte	0x04, 0x17
        /*00fa*/ 	.short	(.L_7463 - .L_7462)
.L_7462:
        /*00fc*/ 	.word	0x00000000
        /*0100*/ 	.short	0x0004
        /*0102*/ 	.short	0x0020
        /*0104*/ 	.byte	0x00, 0xf0, 0x11, 0x00


	//----- nvinfo : EIATTR_KPARAM_INFO
	.align		4
.L_7463:
        /*0108*/ 	.byte	0x04, 0x17
        /*010a*/ 	.short	(.L_7465 - .L_7464)
.L_7464:
        /*010c*/ 	.word	0x00000000
        /*0110*/ 	.short	0x0003
        /*0112*/ 	.short	0x0018
        /*0114*/ 	.byte	0x00, 0xf5, 0x21, 0x00


	//----- nvinfo : EIATTR_KPARAM_INFO
	.align		4
.L_7465:
        /*0118*/ 	.byte	0x04, 0x17
        /*011a*/ 	.short	(.L_7467 - .L_7466)
.L_7466:
        /*011c*/ 	.word	0x00000000
        /*0120*/ 	.short	0x0002
        /*0122*/ 	.short	0x0010
        /*0124*/ 	.byte	0x00, 0xf5, 0x21, 0x00


	//----- nvinfo : EIATTR_KPARAM_INFO
	.align		4
.L_7467:
        /*0128*/ 	.byte	0x04, 0x17
        /*012a*/ 	.short	(.L_7469 - .L_7468)
.L_7468:
        /*012c*/ 	.word	0x00000000
        /*0130*/ 	.short	0x0001
        /*0132*/ 	.short	0x0008
        /*0134*/ 	.byte	0x00, 0xf5, 0x21, 0x00


	//----- nvinfo : EIATTR_KPARAM_INFO
	.align		4
.L_7469:
        /*0138*/ 	.byte	0x04, 0x17
        /*013a*/ 	.short	(.L_7471 - .L_7470)
.L_7470:
        /*013c*/ 	.word	0x00000000
        /*0140*/ 	.short	0x0000
        /*0142*/ 	.short	0x0000
        /*0144*/ 	.byte	0x00, 0xf5, 0x21, 0x00


	//----- nvinfo : EIATTR_SPARSE_MMA_MASK
	.align		4
.L_7471:
        /*0148*/ 	.byte	0x03, 0x50
        /*014a*/ 	.short	0x0000


	//----- nvinfo : EIATTR_MAXREG_COUNT
	.align		4
        /*014c*/ 	.byte	0x03, 0x1b
        /*014e*/ 	.short	0x00ff


	//----- nvinfo : EIATTR_NUM_BARRIERS
	.align		4
        /*0150*/ 	.byte	0x02, 0x4c
        /*0152*/ 	.byte	0x01
	.zero		1


	//----- nvinfo : EIATTR_EXTERNS
	.align		4
        /*0154*/ 	.byte	0x04, 0x0f
        /*0156*/ 	.short	(.L_7473 - .L_7472)


	//   ....[0]....
	.align		4
.L_7472:
        /*0158*/ 	.word	index@(__assertfail)


	//----- nvinfo : EIATTR_MERCURY_ISA_VERSION
	.align		4
.L_7473:
        /*015c*/ 	.byte	0x03, 0x5f
        /*015e*/ 	.short	0x0101


	//----- nvinfo : EIATTR_COOP_GROUP_MASK_REGIDS
	.align		4
        /*0160*/ 	.byte	0x04, 0x29
        /*0162*/ 	.short	(.L_7475 - .L_7474)


	//   ....[0]....
.L_7474:
        /*0164*/ 	.word	0xffffffff


	//   ....[1]....
        /*0168*/ 	.word	0xffffffff


	//   ....[2]....
        /*016c*/ 	.word	0xffffffff


	//   ....[3]....
        /*0170*/ 	.word	0xffffffff


	//   ....[4]....
        /*0174*/ 	.word	0xffffffff


	//   ....[5]....
        /*0178*/ 	.word	0xffffffff


	//   ....[6]....
        /*017c*/ 	.word	0xffffffff


	//   ....[7]....
        /*0180*/ 	.word	0xffffffff


	//   ....[8]....
        /*0184*/ 	.word	0xffffffff


	//   ....[9]....
        /*0188*/ 	.word	0xffffffff


	//   ....[10]....
        /*018c*/ 	.word	0xffffffff


	//   ....[11]....
        /*0190*/ 	.word	0xffffffff


	//   ....[12]....
        /*0194*/ 	.word	0xffffffff


	//   ....[13]....
        /*0198*/ 	.word	0xffffffff


	//   ....[14]....
        /*019c*/ 	.word	0xffffffff


	//   ....[15]....
        /*01a0*/ 	.word	0x0500000f


	//   ....[16]....
        /*01a4*/ 	.word	0x0500000f


	//   ....[17]....
        /*01a8*/ 	.word	0x0500000f


	//   ....[18]....
        /*01ac*/ 	.word	0x0500000f


	//----- nvinfo : EIATTR_COOP_GROUP_INSTR_OFFSETS
	.align		4
.L_7475:
        /*01b0*/ 	.byte	0x04, 0x28
        /*01b2*/ 	.short	(.L_7477 - .L_7476)


	//   ....[0]....
.L_7476:
        /*01b4*/ 	.word	0x00000270


	//   ....[1]....
        /*01b8*/ 	.word	0x00000290


	//   ....[2]....
        /*01bc*/ 	.word	0x000002b0


	//   ....[3]....
        /*01c0*/ 	.word	0x000002d0


	//   ....[4]....
        /*01c4*/ 	.word	0x000003d0


	//   ....[5]....
        /*01c8*/ 	.word	0x000003f0


	//   ....[6]....
        /*01cc*/ 	.word	0x00000420


	//   ....[7]....
        /*01d0*/ 	.word	0x00001250


	//   ....[8]....
        /*01d4*/ 	.word	0x00001280


	//   ....[9]....
        /*01d8*/ 	.word	0x000012a0


	//   ....[10]....
        /*01dc*/ 	.word	0x000012c0


	//   ....[11]....
        /*01e0*/ 	.word	0x000012e0


	//   ....[12]....
        /*01e4*/ 	.word	0x00001330


	//   ....[13]....
        /*01e8*/ 	.word	0x00001350


	//   ....[14]....
        /*01ec*/ 	.word	0x00001370


	//   ....[15]....
        /*01f0*/ 	.word	0x00002270


	//   ....[16]....
        /*01f4*/ 	.word	0x000022d0


	//   ....[17]....
        /*01f8*/ 	.word	0x00002330


	//   ....[18]....
        /*01fc*/ 	.word	0x00002390


	//----- nvinfo : EIATTR_VRC_CTA_INIT_COUNT
	.align		4
.L_7477:
        /*0200*/ 	.byte	0x02, 0x4a
	.zero		1
	.zero		1


	//----- nvinfo : EIATTR_SYSCALL_OFFSETS
	.align		4
        /*0204*/ 	.byte	0x04, 0x46
        /*0206*/ 	.short	(.L_7479 - .L_7478)


	//   ....[0]....
.L_7478:
        /*0208*/ 	.word	0x00000220


	//----- nvinfo : EIATTR_EXIT_INSTR_OFFSETS
	.align		4
.L_7479:
        /*020c*/ 	.byte	0x04, 0x1c
        /*020e*/ 	.short	(.L_7481 - .L_7480)


	//   ....[0]....
.L_7480:
        /*0210*/ 	.word	0x00002060


	//   ....[1]....
        /*0214*/ 	.word	0x000020c0


	//   ....[2]....
        /*0218*/ 	.word	0x00002220


	//----- nvinfo : EIATTR_CRS_STACK_SIZE
	.align		4
.L_7481:
        /*021c*/ 	.byte	0x04, 0x1e
        /*021e*/ 	.short	(.L_7483 - .L_7482)
.L_7482:
        /*0220*/ 	.word	0x00000000


	//----- nvinfo : EIATTR_CBANK_PARAM_SIZE
	.align		4
.L_7483:
        /*0224*/ 	.byte	0x03, 0x19
        /*0226*/ 	.short	0x007c


	//----- nvinfo : EIATTR_PARAM_CBANK
	.align		4
        /*0228*/ 	.byte	0x04, 0x0a
        /*022a*/ 	.short	(.L_7485 - .L_7484)
	.align		4
.L_7484:
        /*022c*/ 	.word	index@(.nv.constant0._ZN4vllm25paged_attention_v1_kernelIthLi96ELi16ELi128ELNS_18Fp8KVCacheDataTypeE2ELb0EEEvPT_PKS2_PKT0_S8_ifPKiSA_iPKfiiiSC_SC_iiiii)
        /*0230*/ 	.short	0x0380
        /*0232*/ 	.short	0x007c


	//----- nvinfo : EIATTR_SW_WAR
	.align		4
.L_7485:
        /*0234*/ 	.byte	0x04, 0x36
        /*0236*/ 	.short	(.L_7487 - .L_7486)
.L_7486:
        /*0238*/ 	.word	0x00000008
.L_7487:


//--------------------- .nv.info._ZN4vllm25paged_attention_v1_kernelIthLi80ELi16ELi128ELNS_18Fp8KVCacheDataTypeE2ELb0EEEvPT_PKS2_PKT0_S8_ifPKiSA_iPKfiiiSC_SC_iiiii --------------------------
	.section	.nv.info._ZN4vllm25paged_attention_v1_kernelIthLi80ELi16ELi128ELNS_18Fp8KVCacheDataTypeE2ELb0EEEvPT_PKS2_PKT0_S8_ifPKiSA_iPKfiiiSC_SC_iiiii,"",@"SHT_CUDA_INFO"
	.sectionflags	@""
	.align	4


	//----- nvinfo : EIATTR_CUDA_API_VERSION
	.align		4
        /*0000*/ 	.byte	0x04, 0x37
        /*0002*/ 	.short	(.L_7489 - .L_7488)
.L_7488:
        /*0004*/ 	.word	0x00000082


	//----- nvinfo : EIATTR_KPARAM_INFO
	.align		4
.L_7489:
        /*0008*/ 	.byte	0x04, 0x17
        /*000a*/ 	.short	(.L_7491 - .L_7490)
.L_7490:
        /*000c*/ 	.word	0x00000000
        /*0010*/ 	.short	0x0013
        /*0012*/ 	.short	0x0078
        /*0014*/ 	.byte	0x00, 0xf0, 0x11, 0x00


	//----- nvinfo : EIATTR_KPARAM_INFO
	.align		4
.L_7491:
        /*0018*/ 	.byte	0x04, 0x17
        /*001a*/ 	.short	(.L_7493 - .L_7492)
.L_7492:
        /*001c*/ 	.word	0x00000000
        /*0020*/ 	.short	0x0012
        /*0022*/ 	.short	0x0074
        /*0024*/ 	.byte	0x00, 0xf0, 0x11, 0x00


	//----- nvinfo : EIATTR_KPARAM_INFO
	.align		4
.L_7493:
        /*0028*/ 	.byte	0x04, 0x17
        /*002a*/ 	.short	(.L_7495 - .L_7494)
.L_7494:
        /*002c*/ 	.word	0x00000000
        /*0030*/ 	.short	0x0011
        /*0032*/ 	.short	0x0070
        /*0034*/ 	.byte	0x00, 0xf0, 0x11, 0x00


	//----- nvinfo : EIATTR_KPARAM_INFO
	.align		4
.L_7495:
        /*0038*/ 	.byte	0x04, 0x17
        /*003a*/ 	.short	(.L_7497 - .L_7496)
.L_7496:
        /*003c*/ 	.word	0x00000000
        /*0040*/ 	.short	0x0010
        /*0042*/ 	.short	0x006c
        /*0044*/ 	.byte	0x00, 0xf0, 0x11, 0x00


	//----- nvinfo : EIATTR_KPARAM_INFO
	.align		4
.L_7497:
        /*0048*/ 	.byte	0x04, 0x17
        /*004a*/ 	.short	(.L_7499 - .L_7498)
.L_7498:
        /*004c*/ 	.word	0x00000000
        /*0050*/ 	.short	0x000f
        /*0052*/ 	.short	0x0068
        /*0054*/ 	.byte	0x00, 0xf0, 0x11, 0x00


	//----- nvinfo : EIATTR_KPARAM_INFO
	.align		4
.L_7499:
        /*0058*/ 	.byte	0x04, 0x17
        /*005a*/ 	.short	(.L_7501 - .L_7500)
.L_7500:
        /*005c*/ 	.word	0x00000000
        /*0060*/ 	.short	0x000e
        /*0062*/ 	.short	0x0060
        /*0064*/ 	.byte	0x00, 0xf5, 0x21, 0x00


	//----- nvinfo : EIATTR_KPARAM_INFO
	.align		4
.L_7501:
        /*0068*/ 	.byte	0x04, 0x17
        /*006a*/ 	.short	(.L_7503 - .L_7502)
.L_7502:
        /*006c*/ 	.word	0x00000000
        /*0070*/ 	.short	0x000d
        /*0072*/ 	.short	0x0058
        /*0074*/ 	.byte	0x00, 0xf5, 0x21, 0x00


	//----- nvinfo : EIATTR_KPARAM_INFO
	.align		4
.L_7503:
        /*0078*/ 	.byte	0x04, 0x17
        /*007a*/ 	.short	(.L_7505 - .L_7504)
.L_7504:
        /*007c*/ 	.word	0x00000000
        /*0080*/ 	.short	0x000c
        /*0082*/ 	.short	0x0050
        /*0084*/ 	.byte	0x00, 0xf0, 0x11, 0x00


	//----- nvinfo : EIATTR_KPARAM_INFO
	.align		4
.L_7505:
        /*0088*/ 	.byte	0x04, 0x17
        /*008a*/ 	.short	(.L_7507 - .L_7506)
.L_7506:
        /*008c*/ 	.word	0x00000000
        /*0090*/ 	.short	0x000b
        /*0092*/ 	.short	0x004c
        /*0094*/ 	.byte	0x00, 0xf0, 0x11, 0x00


	//----- nvinfo : EIATTR_KPARAM_INFO
	.align		4
.L_7507:
        /*0098*/ 	.byte	0x04, 0x17
        /*009a*/ 	.short	(.L_7509 - .L_7508)
.L_7508:
        /*009c*/ 	.word	0x00000000
        /*00a0*/ 	.short	0x000a
        /*00a2*/ 	.short	0x0048
        /*00a4*/ 	.byte	0x00, 0xf0, 0x11, 0x00


	//----- nvinfo : EIATTR_KPARAM_INFO
	.align		4
.L_7509:
        /*00a8*/ 	.byte	0x04, 0x17
        /*00aa*/ 	.short	(.L_7511 - .L_7510)
.L_7510:
        /*00ac*/ 	.word	0x00000000
        /*00b0*/ 	.short	0x0009
        /*00b2*/ 	.short	0x0040
        /*00b4*/ 	.byte	0x00, 0xf5, 0x21, 0x00


	//----- nvinfo : EIATTR_KPARAM_INFO
	.align		4
.L_7511:
        /*00b8*/ 	.byte	0x04, 0x17
        /*00ba*/ 	.short	(.L_7513 - .L_7512)
.L_7512:
        /*00bc*/ 	.word	0x00000000
        /*00c0*/ 	.short	0x0008
        /*00c2*/ 	.short	0x0038
        /*00c4*/ 	.byte	0x00, 0xf0, 0x11, 0x00


	//----- nvinfo : EIATTR_KPARAM_INFO
	.align		4
.L_7513:
        /*00c8*/ 	.byte	0x04, 0x17
        /*00ca*/ 	.short	(.L_7515 - .L_7514)
.L_7514:
        /*00cc*/ 	.word	0x00000000
        /*00d0*/ 	.short	0x0007
        /*00d2*/ 	.short	0x0030
        /*00d4*/ 	.byte	0x00, 0xf5, 0x21, 0x00


	//----- nvinfo : EIATTR_KPARAM_INFO
	.align		4
.L_7515:
        /*00d8*/ 	.byte	0x04, 0x17
        /*00da*/ 	.short	(.L_7517 - .L_7516)
.L_7516:
        /*00dc*/ 	.word	0x00000000
        /*00e0*/ 	.short	0x0006
        /*00e2*/ 	.short	0x0028
        /*00e4*/ 	.byte	0x00, 0xf5, 0x21, 0x00


	//----- nvinfo : EIATTR_KPARAM_INFO
	.align		4
.L_7517:
        /*00e8*/ 	.byte	0x04, 0x17
        /*00ea*/ 	.short	(.L_7519 - .L_7518)
.L_7518:
        /*00ec*/ 	.word	0x00000000
        /*00f0*/ 	.short	0x0005
        /*00f2*/ 	.short	0x0024
        /*00f4*/ 	.byte	0x00, 0xf0, 0x11, 0x00


	//----- nvinfo : EIATTR_KPARAM_INFO
	.align		4
.L_7519:
        /*00f8*/ 	.byte	0x04, 0x17
        /*00fa*/ 	.short	(.L_7521 - .L_7520)
.L_7520:
        /*00fc*/ 	.word	0x00000000
        /*0100*/ 	.short	0x0004
        /*0102*/ 	.short	0x0020
        /*0104*/ 	.byte	0x00, 0xf0, 0x11, 0x00


	//----- nvinfo : EIATTR_KPARAM_INFO
	.align		4
.L_7521:
        /*0108*/ 	.byte	0x04, 0x17
        /*010a*/ 	.short	(.L_7523 - .L_7522)
.L_7522:
        /*010c*/ 	.word	0x00000000
        /*0110*/ 	.short	0x0003
        /*0112*/ 	.short	0x0018
        /*0114*/ 	.byte	0x00, 0xf5, 0x21, 0x00


	//----- nvinfo : EIATTR_KPARAM_INFO
	.align		4
.L_7523:
        /*0118*/ 	.byte	0x04, 0x17
        /*011a*/ 	.short	(.L_7525 - .L_7524)
.L_7524:
        /*011c*/ 	.word	0x00000000
        /*0120*/ 	.short	0x0002
        /*0122*/ 	.short	0x0010
        /*0124*/ 	.byte	0x00, 0xf5, 0x21, 0x00


	//----- nvinfo : EIATTR_KPARAM_INFO
	.align		4
.L_7525:
        /*0128*/ 	.byte	0x04, 0x17
        /*012a*/ 	.short	(.L_7527 - .L_7526)
.L_7526:
        /*012c*/ 	.word	0x00000000
        /*0130*/ 	.short	0x0001
        /*0132*/ 	.short	0x0008
        /*0134*/ 	.byte	0x00, 0xf5, 0x21, 0x00


	//----- nvinfo : EIATTR_KPARAM_INFO
	.align		4
.L_7527:
        /*0138*/ 	.byte	0x04, 0x17
        /*013a*/ 	.short	(.L_7529 - .L_7528)
.L_7528:
        /*013c*/ 	.word	0x00000000
        /*0140*/ 	.short	0x0000
        /*0142*/ 	.short	0x0000
        /*0144*/ 	.byte	0x00, 0xf5, 0x21, 0x00


	//----- nvinfo : EIATTR_SPARSE_MMA_MASK
	.align		4
.L_7529:
        /*0148*/ 	.byte	0x03, 0x50
        /*014a*/ 	.short	0x0000


	//----- nvinfo : EIATTR_MAXREG_COUNT
	.align		4
        /*014c*/ 	.byte	0x03, 0x1b
        /*014e*/ 	.short	0x00ff


	//----- nvinfo : EIATTR_NUM_BARRIERS
	.align		4
        /*0150*/ 	.byte	0x02, 0x4c
        /*0152*/ 	.byte	0x01
	.zero		1


	//----- nvinfo : EIATTR_EXTERNS
	.align		4
        /*0154*/ 	.byte	0x04, 0x0f
        /*0156*/ 	.short	(.L_7531 - .L_7530)


	//   ....[0]....
	.align		4
.L_7530:
        /*0158*/ 	.word	index@(__assertfail)


	//----- nvinfo : EIATTR_MERCURY_ISA_VERSION
	.align		4
.L_7531:
        /*015c*/ 	.byte	0x03, 0x5f
        /*015e*/ 	.short	0x0101


	//----- nvinfo : EIATTR_COOP_GROUP_MASK_REGIDS
	.align		4
        /*0160*/ 	.byte	0x04, 0x29
        /*0162*/ 	.short	(.L_7533 - .L_7532)


	//   ....[0]....
.L_7532:
        /*0164*/ 	.word	0xffffffff


	//   ....[1]....
        /*0168*/ 	.word	0xffffffff


	//   ....[2]....
        /*016c*/ 	.word	0xffffffff


	//   ....[3]....
        /*0170*/ 	.word	0xffffffff


	//   ....[4]....
        /*0174*/ 	.word	0xffffffff


	//   ....[5]....
        /*0178*/ 	.word	0xffffffff


	//   ....[6]....
        /*017c*/ 	.word	0xffffffff


	//   ....[7]....
        /*0180*/ 	.word	0xffffffff


	//   ....[8]....
        /*0184*/ 	.word	0xffffffff


	//   ....[9]....
        /*0188*/ 	.word	0xffffffff


	//   ....[10]....
        /*018c*/ 	.word	0xffffffff


	//   ....[11]....
        /*0190*/ 	.word	0xffffffff


	//   ....[12]....
        /*0194*/ 	.word	0xffffffff


	//   ....[13]....
        /*0198*/ 	.word	0xffffffff


	//   ....[14]....
        /*019c*/ 	.word	0xffffffff


	//   ....[15]....
        /*01a0*/ 	.word	0x0500000f


	//   ....[16]....
        /*01a4*/ 	.word	0x0500000f


	//   ....[17]....
        /*01a8*/ 	.word	0x0500000f


	//   ....[18]....
        /*01ac*/ 	.word	0x0500000f


	//----- nvinfo : EIATTR_COOP_GROUP_INSTR_OFFSETS
	.align		4
.L_7533:
        /*01b0*/ 	.byte	0x04, 0x28
        /*01b2*/ 	.short	(.L_7535 - .L_7534)


	//   ....[0]....
.L_7534:
        /*01b4*/ 	.word	0x00000270


	//   ....[1]....
        /*01b8*/ 	.word	0x00000290


	//   ....[2]....
        /*01bc*/ 	.word	0x000002b0


	//   ....[3]....
        /*01c0*/ 	.word	0x000002d0


	//   ....[4]....
        /*01c4*/ 	.word	0x000003d0


	//   ....[5]....
        /*01c8*/ 	.word	0x000003f0


	//   ....[6]....
        /*01cc*/ 	.word	0x00000420


	//   ....[7]....
        /*01d0*/ 	.word	0x00001250


	//   ....[8]....
        /*01d4*/ 	.word	0x00001280


	//   ....[9]....
        /*01d8*/ 	.word	0x000012a0


	//   ....[10]....
        /*01dc*/ 	.word	0x000012c0


	//   ....[11]....
        /*01e0*/ 	.word	0x000012e0


	//   ....[12]....
        /*01e4*/ 	.word	0x00001330


	//   ....[13]....
        /*01e8*/ 	.word	0x00001350


	//   ....[14]....
        /*01ec*/ 	.word	0x00001370


	//   ....[15]....
        /*01f0*/ 	.word	0x000021f0


	//   ....[16]....
        /*01f4*/ 	.word	0x00002250


	//   ....[17]....
        /*01f8*/ 	.word	0x000022b0


	//   ....[18]....
        /*01fc*/ 	.word	0x00002310


	//----- nvinfo : EIATTR_VRC_CTA_INIT_COUNT
	.align		4
.L_7535:
        /*0200*/ 	.byte	0x02, 0x4a
	.zero		1
	.zero		1


	//----- nvinfo : EIATTR_SYSCALL_OFFSETS
	.align		4
        /*0204*/ 	.byte	0x04, 0x46
        /*0206*/ 	.short	(.L_7537 - .L_7536)


	//   ....[0]....
.L_7536:
        /*0208*/ 	.word	0x00000220


	//----- nvinfo : EIATTR_EXIT_INSTR_OFFSETS
	.align		4
.L_7537:
        /*020c*/ 	.byte	0x04, 0x1c
        /*020e*/ 	.short	(.L_7539 - .L_7538)


	//   ....[0]....
.L_7538:
        /*0210*/ 	.word	0x00002000


	//   ....[1]....
        /*0214*/ 	.word	0x00002060


	//   ....[2]....
        /*0218*/ 	.word	0x000021a0


	//----- nvinfo : EIATTR_CRS_STACK_SIZE
	.align		4
.L_7539:
        /*021c*/ 	.byte	0x04, 0x1e
        /*021e*/ 	.short	(.L_7541 - .L_7540)
.L_7540:
        /*0220*/ 	.word	0x00000000


	//----- nvinfo : EIATTR_CBANK_PARAM_SIZE
	.align		4
.L_7541:
        /*0224*/ 	.byte	0x03, 0x19
        /*0226*/ 	.short	0x007c


	//----- nvinfo : EIATTR_PARAM_CBANK
	.align		4
        /*0228*/ 	.byte	0x04, 0x0a
        /*022a*/ 	.short	(.L_7543 - .L_7542)
	.align		4
.L_7542:
        /*022c*/ 	.word	index@(.nv.constant0._ZN4vllm25paged_attention_v1_kernelIthLi80ELi16ELi128ELNS_18Fp8KVCacheDataTypeE2ELb0EEEvPT_PKS2_PKT0_S8_ifPKiSA_iPKfiiiSC_SC_iiiii)
        /*0230*/ 	.short	0x0380
        /*0232*/ 	.short	0x007c


	//----- nvinfo : EIATTR_SW_WAR
	.align		4
.L_7543:
        /*0234*/ 	.byte	0x04, 0x36
        /*0236*/ 	.short	(.L_7545 - .L_7544)
.L_7544:
        /*0238*/ 	.word	0x00000008
.L_7545:


//--------------------- .nv.info._ZN4vllm25paged_attention_v1_kernelIthLi64ELi16ELi128ELNS_18Fp8KVCacheDataTypeE2ELb0EEEvPT_PKS2_PKT0_S8_ifPKiSA_iPKfiiiSC_SC_iiiii --------------------------
	.section	.nv.info._ZN4vllm25paged_attention_v1_kernelIthLi64ELi16ELi128ELNS_18Fp8KVCacheDataTypeE2ELb0EEEvPT_PKS2_PKT0_S8_ifPKiSA_iPKfiiiSC_SC_iiiii,"",@"SHT_CUDA_INFO"
	.sectionflags	@""
	.align	4


	//----- nvinfo : EIATTR_CUDA_API_VERSION
	.align		4
        /*0000*/ 	.byte	0x04, 0x37
        /*0002*/ 	.short	(.L_7547 - .L_7546)
.L_7546:
        /*0004*/ 	.word	0x00000082


	//----- nvinfo : EIATTR_KPARAM_INFO
	.align		4
.L_7547:
        /*0008*/ 	.byte	0x04, 0x17
        /*000a*/ 	.short	(.L_7549 - .L_7548)
.L_7548:
        /*000c*/ 	.word	0x00000000
        /*0010*/ 	.short	0x0013
        /*0012*/ 	.short	0x0078
        /*0014*/ 	.byte	0x00, 0xf0, 0x11, 0x00


	//----- nvinfo : EIATTR_KPARAM_INFO
	.align		4
.L_7549:
        /*0018*/ 	.byte	0x04, 0x17
        /*001a*/ 	.short	(.L_7551 - .L_7550)
.L_7550:
        /*001c*/ 	.word	0x00000000
        /*0020*/ 	.short	0x0012
        /*0022*/ 	.short	0x0074
        /*0024*/ 	.byte	0x00, 0xf0, 0x11, 0x00


	//----- nvinfo : EIATTR_KPARAM_INFO
	.align		4
.L_7551:
        /*0028*/ 	.byte	0x04, 0x17
        /*002a*/ 	.short	(.L_7553 - .L_7552)
.L_7552:
        /*002c*/ 	.word	0x00000000
        /*0030*/ 	.short	0x0011
        /*0032*/ 	.short	0x0070
        /*0034*/ 	.byte	0x00, 0xf0, 0x11, 0x00


	//----- nvinfo : EIATTR_KPARAM_INFO
	.align		4
.L_7553:
        /*0038*/ 	.byte	0x04, 0x17
        /*003a*/ 	.short	(.L_7555 - .L_7554)
.L_7554:
        /*003c*/ 	.word	0x00000000
        /*0040*/ 	.short	0x0010
        /*0042*/ 	.short	0x006c
        /*0044*/ 	.byte	0x00, 0xf0, 0x11, 0x00


	//----- nvinfo : EIATTR_KPARAM_INFO
	.align		4
.L_7555:
        /*0048*/ 	.byte	0x04, 0x17
        /*004a*/ 	.short	(.L_7557 - .L_7556)
.L_7556:
        /*004c*/ 	.word	0x00000000
        /*0050*/ 	.short	0x000f
        /*0052*/ 	.short	0x0068
        /*0054*/ 	.byte	0x00, 0xf0, 0x11, 0x00


	//----- nvinfo : EIATTR_KPARAM_INFO
	.align		4
.L_7557:
        /*0058*/ 	.byte	0x04, 0x17
        /*005a*/ 	.short	(.L_7559 - .L_7558)
.L_7558:
        /*005c*/ 	.word	0x00000000
        /*0060*/ 	.short	0x000e
        /*0062*/ 	.short	0x0060
        /*0064*/ 	.byte	0x00, 0xf5, 0x21, 0x00


	//----- nvinfo : EIATTR_KPARAM_INFO
	.align		4
.L_7559:
        /*0068*/ 	.byte	0x04, 0x17
        /*006a*/ 	.short	(.L_7561 - .L_7560)
.L_7560:
        /*006c*/ 	.word	0x00000000
        /*0070*/ 	.short	0x000d
        /*0072*/ 	.short	0x0058
        /*0074*/ 	.byte	0x00, 0xf5, 0x21, 0x00


	//----- nvinfo : EIATTR_KPARAM_INFO
	.align		4
.L_7561:
        /*0078*/ 	.byte	0x04, 0x17
        /*007a*/ 	.short	(.L_7563 - .L_7562)
.L_7562:
        /*007c*/ 	.word	0x00000000
        /*0080*/ 	.short	0x000c
        /*0082*/ 	.short	0x0050
        /*0084*/ 	.byte	0x00, 0xf0, 0x11, 0x00


	//----- nvinfo : EIATTR_KPARAM_INFO
	.align		4
.L_7563:
        /*0088*/ 	.byte	0x04, 0x17
        /*008a*/ 	.short	(.L_7565 - .L_7564)
.L_7564:
        /*008c*/ 	.word	0x00000000
        /*0090*/ 	.short	0x000b
        /*0092*/ 	.short	0x004c
        /*0094*/ 	.byte	0x00, 0xf0, 0x11, 0x00


	//----- nvinfo : EIATTR_KPARAM_INFO
	.align		4
.L_7565:
        /*0098*/ 	.byte	0x04, 0x17
        /*009a*/ 	.short	(.L_7567 - .L_7566)
.L_7566:
        /*009c*/ 	.word	0x00000000
        /*00a0*/ 	.short	0x000a
        /*00a2*/ 	.short	0x0048
        /*00a4*/ 	.byte	0x00, 0xf0, 0x11, 0x00


	//----- nvinfo : EIATTR_KPARAM_INFO
	.align		4
.L_7567:
        /*00a8*/ 	.byte	0x04, 0x17
        /*00aa*/ 	.short	(.L_7569 - .L_7568)
.L_7568:
        /*00ac*/ 	.word	0x00000000
        /*00b0*/ 	.short	0x0009
        /*00b2*/ 	.short	0x0040
        /*00b4*/ 	.byte	0x00, 0xf5, 0x21, 0x00


	//----- nvinfo : EIATTR_KPARAM_INFO
	.align		4
.L_7569:
        /*00b8*/ 	.byte	0x04, 0x17
        /*00ba*/ 	.short	(.L_7571 - .L_7570)
.L_7570:
        /*00bc*/ 	.word	0x00000000
        /*00c0*/ 	.short	0x0008
        /*00c2*/ 	.short	0x0038
        /*00c4*/ 	.byte	0x00, 0xf0, 0x11, 0x00


	//----- nvinfo : EIATTR_KPARAM_INFO
	.align		4
.L_7571:
        /*00c8*/ 	.byte	0x04, 0x17
        /*00ca*/ 	.short	(.L_7573 - .L_7572)
.L_7572:
        /*00cc*/ 	.word	0x00000000
        /*00d0*/ 	.short	0x0007
        /*00d2*/ 	.short	0x0030
        /*00d4*/ 	.byte	0x00, 0xf5, 0x21, 0x00


	//----- nvinfo : EIATTR_KPARAM_INFO
	.align		4
.L_7573:
        /*00d8*/ 	.byte	0x04, 0x17
        /*00da*/ 	.short	(.L_7575 - .L_7574)
.L_7574:
        /*00dc*/ 	.word	0x00000000
        /*00e0*/ 	.short	0x0006
        /*00e2*/ 	.short	0x0028
        /*00e4*/ 	.byte	0x00, 0xf5, 0x21, 0x00


	//----- nvinfo : EIATTR_KPARAM_INFO
	.align		4
.L_7575:
        /*00e8*/ 	.byte	0x04, 0x17
        /*00ea*/ 	.short	(.L_7577 - .L_7576)
.L_7576:
        /*00ec*/ 	.word	0x00000000
        /*00f0*/ 	.short	0x0005
        /*00f2*/ 	.short	0x0024
        /*00f4*/ 	.byte	0x00, 0xf0, 0x11, 0x00


	//----- nvinfo : EIATTR_KPARAM_INFO
	.align		4
.L_7577:
        /*00f8*/ 	.byte	0x04, 0x17
        /*00fa*/ 	.short	(.L_7579 - .L_7578)
.L_7578:
        /*00fc*/ 	.word	0x00000000
        /*0100*/ 	.short	0x0004
        /*0102*/ 	.short	0x0020
        /*0104*/ 	.byte	0x00, 0xf0, 0x11, 0x00


	//----- nvinfo : EIATTR_KPARAM_INFO
	.align		4
.L_7579:
        /*0108*/ 	.byte	0x04, 0x17
        /*010a*/ 	.short	(.L_7581 - .L_7580)
.L_7580:
        /*010c*/ 	.word	0x00000000
        /*0110*/ 	.short	0x0003
        /*0112*/ 	.short	0x0018
        /*0114*/ 	.byte	0x00, 0xf5, 0x21, 0x00


	//----- nvinfo : EIATTR_KPARAM_INFO
	.align		4
.L_7581:
        /*0118*/ 	.byte	0x04, 0x17
        /*011a*/ 	.short	(.L_7583 - .L_7582)
.L_7582:
        /*011c*/ 	.word	0x00000000
        /*0120*/ 	.short	0x0002
        /*0122*/ 	.short	0x0010
        /*0124*/ 	.byte	0x00, 0xf5, 0x21, 0x00


	//----- nvinfo : EIATTR_KPARAM_INFO
	.align		4
.L_7583:
        /*0128*/ 	.byte	0x04, 0x17
        /*012a*/ 	.short	(.L_7585 - .L_7584)
.L_7584:
        /*012c*/ 	.word	0x00000000
        /*0130*/ 	.short	0x0001
        /*0132*/ 	.short	0x0008
        /*0134*/ 	.byte	0x00, 0xf5, 0x21, 0x00


	//----- nvinfo : EIATTR_KPARAM_INFO
	.align		4
.L_7585:
        /*0138*/ 	.byte	0x04, 0x17
        /*013a*/ 	.short	(.L_7587 - .L_7586)
.L_7586:
        /*013c*/ 	.word	0x00000000
        /*0140*/ 	.short	0x0000
        /*0142*/ 	.short	0x0000
        /*0144*/ 	.byte	0x00, 0xf5, 0x21, 0x00


	//----- nvinfo : EIATTR_SPARSE_MMA_MASK
	.align		4
.L_7587:
        /*0148*/ 	.byte	0x03, 0x50
        /*014a*/ 	.short	0x0000


	//----- nvinfo : EIATTR_MAXREG_COUNT
	.align		4
        /*014c*/ 	.byte	0x03, 0x1b
        /*014e*/ 	.short	0x00ff


	//----- nvinfo : EIATTR_NUM_BARRIERS
	.align		4
        /*0150*/ 	.byte	0x02, 0x4c
        /*0152*/ 	.byte	0x01
	.zero		1


	//----- nvinfo : EIATTR_EXTERNS
	.align		4
        /*0154*/ 	.byte	0x04, 0x0f
        /*0156*/ 	.short	(.L_7589 - .L_7588)


	//   ....[0]....
	.align		4
.L_7588:
        /*0158*/ 	.word	index@(__assertfail)


	//----- nvinfo : EIATTR_MERCURY_ISA_VERSION
	.align		4
.L_7589:
        /*015c*/ 	.byte	0x03, 0x5f
        /*015e*/ 	.short	0x0101


	//----- nvinfo : EIATTR_COOP_GROUP_MASK_REGIDS
	.align		4
        /*0160*/ 	.byte	0x04, 0x29
        /*0162*/ 	.short	(.L_7591 - .L_7590)


	//   ....[0]....
.L_7590:
        /*0164*/ 	.word	0xffffffff


	//   ....[1]....
        /*0168*/ 	.word	0xffffffff


	//   ....[2]....
        /*016c*/ 	.word	0xffffffff


	//   ....[3]....
        /*0170*/ 	.word	0xffffffff


	//   ....[4]....
        /*0174*/ 	.word	0xffffffff


	//   ....[5]....
        /*0178*/ 	.word	0xffffffff


	//   ....[6]....
        /*017c*/ 	.word	0xffffffff


	//   ....[7]....
        /*0180*/ 	.word	0xffffffff


	//   ....[8]....
        /*0184*/ 	.word	0xffffffff


	//   ....[9]....
        /*0188*/ 	.word	0xffffffff


	//   ....[10]....
        /*018c*/ 	.word	0xffffffff


	//   ....[11]....
        /*0190*/ 	.word	0xffffffff


	//   ....[12]....
        /*0194*/ 	.word	0xffffffff


	//   ....[13]....
        /*0198*/ 	.word	0xffffffff


	//   ....[14]....
        /*019c*/ 	.word	0xffffffff


	//   ....[15]....
        /*01a0*/ 	.word	0x0500000f


	//   ....[16]....
        /*01a4*/ 	.word	0x0500000f


	//   ....[17]....
        /*01a8*/ 	.word	0x0500000f


	//   ....[18]....
        /*01ac*/ 	.word	0x0500000f


	//----- nvinfo : EIATTR_COOP_GROUP_INSTR_OFFSETS
	.align		4
.L_7591:
        /*01b0*/ 	.byte	0x04, 0x28
        /*01b2*/ 	.short	(.L_7593 - .L_7592)


	//   ....[0]....
.L_7592:
        /*01b4*/ 	.word	0x00000270


	//   ....[1]....
        /*01b8*/ 	.word	0x00000290


	//   ....[2]....
        /*01bc*/ 	.word	0x000002b0


	//   ....[3]....
        /*01c0*/ 	.word	0x000002d0


	//   ....[4]....
        /*01c4*/ 	.word	0x000003d0


	//   ....[5]....
        /*01c8*/ 	.word	0x000003f0


	//   ....[6]....
        /*01cc*/ 	.word	0x00000420


	//   ....[7]....
        /*01d0*/ 	.word	0x00001250


	//   ....[8]....
        /*01d4*/ 	.word	0x00001280


	//   ....[9]....
        /*01d8*/ 	.word	0x000012a0


	//   ....[10]....
        /*01dc*/ 	.word	0x000012c0


	//   ....[11]....
        /*01e0*/ 	.word	0x000012e0


	//   ....[12]....
        /*01e4*/ 	.word	0x00001330


	//   ....[13]....
        /*01e8*/ 	.word	0x00001350


	//   ....[14]....
        /*01ec*/ 	.word	0x00001370


	//   ....[15]....
        /*01f0*/ 	.word	0x00002110


	//   ....[16]....
        /*01f4*/ 	.word	0x00002170


	//   ....[17]....
        /*01f8*/ 	.word	0x000021d0


	//   ....[18]....
        /*01fc*/ 	.word	0x00002230


	//----- nvinfo : EIATTR_VRC_CTA_INIT_COUNT
	.align		4
.L_7593:
        /*0200*/ 	.byte	0x02, 0x4a
	.zero		1
	.zero		1


	//----- nvinfo : EIATTR_SYSCALL_OFFSETS
	.align		4
        /*0204*/ 	.byte	0x04, 0x46
        /*0206*/ 	.short	(.L_7595 - .L_7594)


	//   ....[0]....
.L_7594:
        /*0208*/ 	.word	0x00000220


	//----- nvinfo : EIATTR_EXIT_INSTR_OFFSETS
	.align		4
.L_7595:
        /*020c*/ 	.byte	0x04, 0x1c
        /*020e*/ 	.short	(.L_7597 - .L_7596)


	//   ....[0]....
.L_7596:
        /*0210*/ 	.word	0x00001f00


	//   ....[1]....
        /*0214*/ 	.word	0x00001f60


	//   ....[2]....
        /*0218*/ 	.word	0x000020c0


	//----- nvinfo : EIATTR_CRS_STACK_SIZE
	.align		4
.L_7597:
        /*021c*/ 	.byte	0x04, 0x1e
        /*021e*/ 	.short	(.L_7599 - .L_7598)
.L_7598:
        /*0220*/ 	.word	0x00000000


	//----- nvinfo : EIATTR_CBANK_PARAM_SIZE
	.align		4
.L_7599:
        /*0224*/ 	.byte	0x03, 0x19
        /*0226*/ 	.short	0x007c


	//----- nvinfo : EIATTR_PARAM_CBANK
	.align		4
        /*0228*/ 	.byte	0x04, 0x0a
        /*022a*/ 	.short	(.L_7601 - .L_7600)
	.align		4
.L_7600:
        /*022c*/ 	.word	index@(.nv.constant0._ZN4vllm25paged_attention_v1_kernelIthLi64ELi16ELi128ELNS_18Fp8KVCacheDataTypeE2ELb0EEEvPT_PKS2_PKT0_S8_ifPKiSA_iPKfiiiSC_SC_iiiii)
        /*0230*/ 	.short	0x0380
        /*0232*/ 	.short	0x007c


	//----- nvinfo : EIATTR_SW_WAR
	.align		4
.L_7601:
        /*0234*/ 	.byte	0x04, 0x36
        /*0236*/ 	.short	(.L_7603 - .L_7602)
.L_7602:
        /*0238*/ 	.word	0x00000008
.L_7603:


//--------------------- .nv.info._ZN4vllm25paged_attention_v1_kernelIthLi32ELi16ELi128ELNS_18Fp8KVCacheDataTypeE2ELb0EEEvPT_PKS2_PKT0_S8_ifPKiSA_iPKfiiiSC_SC_iiiii --------------------------
	.section	.nv.info._ZN4vllm25paged_attention_v1_kernelIthLi32ELi16ELi128ELNS_18Fp8KVCacheDataTypeE2ELb0EEEvPT_PKS2_PKT0_S8_ifPKiSA_iPKfiiiSC_SC_iiiii,"",@"SHT_CUDA_INFO"
	.sectionflags	@""
	.align	4


	//----- nvinfo : EIATTR_CUDA_API_VERSION
	.align		4
        /*0000*/ 	.byte	0x04, 0x37
        /*0002*/ 	.short	(.L_7605 - .L_7604)
.L_7604:
        /*0004*/ 	.word	0x00000082


	//----- nvinfo : EIATTR_KPARAM_INFO
	.align		4
.L_7605:
        /*0008*/ 	.byte	0x04, 0x17
        /*000a*/ 	.short	(.L_7607 - .L_7606)
.L_7606:
        /*000c*/ 	.word	0x00000000
        /*0010*/ 	.short	0x0013
        /*0012*/ 	.short	0x0078
        /*0014*/ 	.byte	0x00, 0xf0, 0x11, 0x00


	//----- nvinfo : EIATTR_KPARAM_INFO
	.align		4
.L_7607:
        /*0018*/ 	.byte	0x04, 0x17
        /*001a*/ 	.short	(.L_7609 - .L_7608)
.L_7608:
        /*001c*/ 	.word	0x00000000
        /*0020*/ 	.short	0x0012
        /*0022*/ 	.short	0x0074
        /*0024*/ 	.byte	0x00, 0xf0, 0x11, 0x00


	//----- nvinfo : EIATTR_KPARAM_INFO
	.align		4
.L_7609:
        /*0028*/ 	.byte	0x04, 0x17
        /*002a*/ 	.short	(.L_7611 - .L_7610)
.L_7610:
        /*002c*/ 	.word	0x00000000
        /*0030*/ 	.short	0x0011
        /*0032*/ 	.short	0x0070
        /*0034*/ 	.byte	0x00, 0xf0, 0x11, 0x00


	//----- nvinfo : EIATTR_KPARAM_INFO
	.align		4
.L_7611:
        /*0038*/ 	.byte	0x04, 0x17
        /*003a*/ 	.short	(.L_7613 - .L_7612)
.L_7612:
        /*003c*/ 	.word	0x00000000
        /*0040*/ 	.short	0x0010
        /*0042*/ 	.short	0x006c
        /*0044*/ 	.byte	0x00, 0xf0, 0x11, 0x00


	//----- nvinfo : EIATTR_KPARAM_INFO
	.align		4
.L_7613:
        /*0048*/ 	.byte	0x04, 0x17
        /*004a*/ 	.short	(.L_7615 - .L_7614)
.L_7614:
        /*004c*/ 	.word	0x00000000
        /*0050*/ 	.short	0x000f
        /*0052*/ 	.short	0x0068
        /*0054*/ 	.byte	0x00, 0xf0, 0x11, 0x00


	//----- nvinfo : EIATTR_KPARAM_INFO
	.align		4
.L_7615:
        /*0058*/ 	.byte	0x04, 0x17
        /*005a*/ 	.short	(.L_7617 - .L_7616)
.L_7616:
        /*005c*/ 	.word	0x00000000
        /*0060*/ 	.short	0x000e
        /*0062*/ 	.short	0x0060
        /*0064*/ 	.byte	0x00, 0xf5, 0x21, 0x00


	//----- nvinfo : EIATTR_KPARAM_INFO
	.align		4
.L_7617:
        /*0068*/ 	.byte	0x04, 0x17
        /*006a*/ 	.short	(.L_7619 - .L_7618)
.L_7618:
        /*006c*/ 	.word	0x00000000
        /*0070*/ 	.short	0x000d
        /*0072*/ 	.short	0x0058
        /*0074*/ 	.byte	0x00, 0xf5, 0x21, 0x00


	//----- nvinfo : EIATTR_KPARAM_INFO
	.align		4
.L_7619:
        /*0078*/ 	.byte	0x04, 0x17
        /*007a*/ 	.short	(.L_7621 - .L_7620)
.L_7620:
        /*007c*/ 	.word	0x00000000
        /*0080*/ 	.short	0x000c
        /*0082*/ 	.short	0x0050
        /*0084*/ 	.byte	0x00, 0xf0, 0x11, 0x00


	//----- nvinfo : EIATTR_KPARAM_INFO
	.align		4
.L_7621:
        /*0088*/ 	.byte	0x04, 0x17
        /*008a*/ 	.short	(.L_7623 - .L_7622)
.L_7622:
        /*008c*/ 	.word	0x00000000
        /*0090*/ 	.short	0x000b
        /*0092*/ 	.short	0x004c
        /*0094*/ 	.byte	0x00, 0xf0, 0x11, 0x00


	//----- nvinfo : EIATTR_KPARAM_INFO
	.align		4
.L_7623:
        /*0098*/ 	.byte	0x04, 0x17
        /*009a*/ 	.short	(.L_7625 - .L_7624)
.L_7624:
        /*009c*/ 	.word	0x00000000
        /*00a0*/ 	.short	0x000a
        /*00a2*/ 	.short	0x0048
        /*00a4*/ 	.byte	0x00, 0xf0, 0x11, 0x00


	//----- nvinfo : EIATTR_KPARAM_INFO
	.align		4
.L_7625:
        /*00a8*/ 	.byte	0x04, 0x17
        /*00aa*/ 	.short	(.L_7627 - .L_7626)
.L_7626:
        /*00ac*/ 	.word	0x00000000
        /*00b0*/ 	.short	0x0009
        /*00b2*/ 	.short	0x0040
        /*00b4*/ 	.byte	0x00, 0xf5, 0x21, 0x00


	//----- nvinfo : EIATTR_KPARAM_INFO
	.align		4
.L_7627:
        /*00b8*/ 	.byte	0x04, 0x17
        /*00ba*/ 	.short	(.L_7629 - .L_7628)
.L_7628:
        /*00bc*/ 	.word	0x00000000
        /*00c0*/ 	.short	0x0008
        /*00c2*/ 	.short	0x0038
        /*00c4*/ 	.byte	0x00, 0xf0, 0x11, 0x00


	//----- nvinfo : EIATTR_KPARAM_INFO
	.align		4
.L_7629:
        /*00c8*/ 	.byte	0x04, 0x17
        /*00ca*/ 	.short	(.L_7631 - .L_7630)
.L_7630:
        /*00cc*/ 	.word	0x00000000
        /*00d0*/ 	.short	0x0007
        /*00d2*/ 	.short	0x0030
        /*00d4*/ 	.byte	0x00, 0xf5, 0x21, 0x00


	//----- nvinfo : EIATTR_KPARAM_INFO
	.align		4
.L_7631:
        /*00d8*/ 	.byte	0x04, 0x17
        /*00da*/ 	.short	(.L_7633 - .L_7632)
.L_7632:
        /*00dc*/ 	.word	0x00000000
        /*00e0*/ 	.short	0x0006
        /*00e2*/ 	.short	0x0028
        /*00e4*/ 	.byte	0x00, 0xf5, 0x21, 0x00


	//----- nvinfo : EIATTR_KPARAM_INFO
	.align		4
.L_7633:
        /*00e8*/ 	.byte	0x04, 0x17
        /*00ea*/ 	.short	(.L_7635 - .L_7634)
.L_7634:
        /*00ec*/ 	.word	0x00000000
        /*00f0*/ 	.short	0x0005
        /*00f2*/ 	.short	0x0024
        /*00f4*/ 	.byte	0x00, 0xf0, 0x11, 0x00


	//----- nvinfo : EIATTR_KPARAM_INFO
	.align		4
.L_7635:
        /*00f8*/ 	.byte	0x04, 0x17
        /*00fa*/ 	.short	(.L_7637 - .L_7636)
.L_7636:
        /*00fc*/ 	.word	0x00000000
        /*0100*/ 	.short	0x0004
        /*0102*/ 	.short	0x0020
        /*0104*/ 	.byte	0x00, 0xf0, 0x11, 0x00


	//----- nvinfo : EIATTR_KPARAM_INFO
	.align		4
.L_7637:
        /*0108*/ 	.byte	0x04, 0x17
        /*010a*/ 	.short	(.L_7639 - .L_7638)
.L_7638:
        /*010c*/ 	.word	0x00000000
        /*0110*/ 	.short	0x0003
        /*0112*/ 	.short	0x0018
        /*0114*/ 	.byte	0x00, 0xf5, 0x21, 0x00


	//----- nvinfo : EIATTR_KPARAM_INFO
	.align		4
.L_7639:
        /*0118*/ 	.byte	0x04, 0x17
        /*011a*/ 	.short	(.L_7641 - .L_7640)
.L_7640:
        /*011c*/ 	.word	0x00000000
        /*0120*/ 	.short	0x0002
        /*0122*/ 	.short	0x0010
        /*0124*/ 	.byte	0x00, 0xf5, 0x21, 0x00


	//----- nvinfo : EIATTR_KPARAM_INFO
	.align		4
.L_7641:
        /*0128*/ 	.byte	0x04, 0x17
        /*012a*/ 	.short	(.L_7643 - .L_7642)
.L_7642:
        /*012c*/ 	.word	0x00000000
        /*0130*/ 	.short	0x0001
        /*0132*/ 	.short	0x0008
        /*0134*/ 	.byte	0x00, 0xf5, 0x21, 0x00


	//----- nvinfo : EIATTR_KPARAM_INFO
	.align		4
.L_7643:
        /*0138*/ 	.byte	0x04, 0x17
        /*013a*/ 	.short	(.L_7645 - .L_7644)
.L_7644:
        /*013c*/ 	.word	0x00000000
        /*0140*/ 	.short	0x0000
        /*0142*/ 	.short	0x0000
        /*0144*/ 	.byte	0x00, 0xf5, 0x21, 0x00


	//----- nvinfo : EIATTR_SPARSE_MMA_MASK
	.align		4
.L_7645:
        /*0148*/ 	.byte	0x03, 0x50
        /*014a*/ 	.short	0x0000


	//----- nvinfo : EIATTR_MAXREG_COUNT
	.align		4
        /*014c*/ 	.byte	0x03, 0x1b
        /*014e*/ 	.short	0x00ff


	//----- nvinfo : EIATTR_NUM_BARRIERS
	.align		4
        /*0150*/ 	.byte	0x02, 0x4c
        /*0152*/ 	.byte	0x01
	.zero		1


	//----- nvinfo : EIATTR_EXTERNS
	.align		4
        /*0154*/ 	.byte	0x04, 0x0f
        /*0156*/ 	.short	(.L_7647 - .L_7646)


	//   ....[0]....
	.align		4
.L_7646:
        /*0158*/ 	.word	index@(__assertfail)


	//----- nvinfo : EIATTR_MERCURY_ISA_VERSION
	.align		4
.L_7647:
        /*015c*/ 	.byte	0x03, 0x5f
        /*015e*/ 	.short	0x0101


	//----- nvinfo : EIATTR_COOP_GROUP_MASK_REGIDS
	.align		4
        /*0160*/ 	.byte	0x04, 0x29
        /*0162*/ 	.short	(.L_7649 - .L_7648)


	//   ....[0]....
.L_7648:
        /*0164*/ 	.word	0xffffffff


	//   ....[1]....
        /*0168*/ 	.word	0xffffffff


	//   ....[2]....
        /*016c*/ 	.word	0xffffffff


	//   ....[3]....
        /*0170*/ 	.word	0xffffffff


	//   ....[4]....
        /*0174*/ 	.word	0xffffffff


	//   ....[5]....
        /*0178*/ 	.word	0xffffffff


	//   ....[6]....
        /*017c*/ 	.word	0xffffffff


	//   ....[7]....
        /*0180*/ 	.word	0xffffffff


	//   ....[8]....
        /*0184*/ 	.word	0xffffffff


	//   ....[9]....
        /*0188*/ 	.word	0xffffffff


	//   ....[10]....
        /*018c*/ 	.word	0xffffffff


	//   ....[11]....
        /*0190*/ 	.word	0xffffffff


	//   ....[12]....
        /*0194*/ 	.word	0xffffffff


	//   ....[13]....
        /*0198*/ 	.word	0xffffffff


	//   ....[14]....
        /*019c*/ 	.word	0xffffffff


	//   ....[15]....
        /*01a0*/ 	.word	0x0500000f


	//   ....[16]....
        /*01a4*/ 	.word	0x0500000f


	//   ....[17]....
        /*01a8*/ 	.word	0x0500000f


	//   ....[18]....
        /*01ac*/ 	.word	0x0500000f


	//----- nvinfo : EIATTR_COOP_GROUP_INSTR_OFFSETS
	.align		4
.L_7649:
        /*01b0*/ 	.byte	0x04, 0x28
        /*01b2*/ 	.short	(.L_7651 - .L_7650)


	//   ....[0]....
.L_7650:
        /*01b4*/ 	.word	0x00000270


	//   ....[1]....
        /*01b8*/ 	.word	0x00000290


	//   ....[2]....
        /*01bc*/ 	.word	0x000002b0


	//   ....[3]....
        /*01c0*/ 	.word	0x000002d0


	//   ....[4]....
        /*01c4*/ 	.word	0x000003d0


	//   ....[5]....
        /*01c8*/ 	.word	0x000003f0


	//   ....[6]....
        /*01cc*/ 	.word	0x00000420


	//   ....[7]....
        /*01d0*/ 	.word	0x00001250


	//   ....[8]....
        /*01d4*/ 	.word	0x00001280


	//   ....[9]....
        /*01d8*/ 	.word	0x000012a0


	//   ....[10]....
        /*01dc*/ 	.word	0x000012c0


	//   ....[11]....
        /*01e0*/ 	.word	0x000012e0


	//   ....[12]....
        /*01e4*/ 	.word	0x00001330


	//   ....[13]....
        /*01e8*/ 	.word	0x00001350


	//   ....[14]....
        /*01ec*/ 	.word	0x00001370


	//   ....[15]....
        /*01f0*/ 	.word	0x00002000


	//   ....[16]....
        /*01f4*/ 	.word	0x00002060


	//   ....[17]....
        /*01f8*/ 	.word	0x000020c0


	//   ....[18]....
        /*01fc*/ 	.word	0x00002120


	//----- nvinfo : EIATTR_VRC_CTA_INIT_COUNT
	.align		4
.L_7651:
        /*0200*/ 	.byte	0x02, 0x4a
	.zero		1
	.zero		1


	//----- nvinfo : EIATTR_SYSCALL_OFFSETS
	.align		4
        /*0204*/ 	.byte	0x04, 0x46
        /*0206*/ 	.short	(.L_7653 - .L_7652)


	//   ....[0]....
.L_7652:
        /*0208*/ 	.word	0x00000220


	//----- nvinfo : EIATTR_EXIT_INSTR_OFFSETS
	.align		4
.L_7653:
        /*020c*/ 	.byte	0x04, 0x1c
        /*020e*/ 	.short	(.L_7655 - .L_7654)


	//   ....[0]....
.L_7654:
        /*0210*/ 	.word	0x00001e50


	//   ....[1]....
        /*0214*/ 	.word	0x00001eb0


	//   ....[2]....
        /*0218*/ 	.word	0x00001fb0


	//----- nvinfo : EIATTR_CRS_STACK_SIZE
	.align		4
.L_7655:
        /*021c*/ 	.byte	0x04, 0x1e
        /*021e*/ 	.short	(.L_7657 - .L_7656)
.L_7656:
        /*0220*/ 	.word	0x00000000


	//----- nvinfo : EIATTR_CBANK_PARAM_SIZE
	.align		4
.L_7657:
        /*0224*/ 	.byte	0x03, 0x19
        /*0226*/ 	.short	0x007c


	//----- nvinfo : EIATTR_PARAM_CBANK
	.align		4
        /*0228*/ 	.byte	0x04, 0x0a
        /*022a*/ 	.short	(.L_7659 - .L_7658)
	.align		4
.L_7658:
        /*022c*/ 	.word	index@(.nv.constant0._ZN4vllm25paged_attention_v1_kernelIthLi32ELi16ELi128ELNS_18Fp8KVCacheDataTypeE2ELb0EEEvPT_PKS2_PKT0_S8_ifPKiSA_iPKfiiiSC_SC_iiiii)
        /*0230*/ 	.short	0x0380
        /*0232*/ 	.short	0x007c


	//----- nvinfo : EIATTR_SW_WAR
	.align		4
.L_7659:
        /*0234*/ 	.byte	0x04, 0x36
        /*0236*/ 	.short	(.L_7661 - .L_7660)
.L_7660:
        /*0238*/ 	.word	0x00000008
.L_7661:


//--------------------- .nv.info._ZN4vllm25paged_attention_v1_kernelIthLi256ELi16ELi128ELNS_18Fp8KVCacheDataTypeE2ELb1EEEvPT_PKS2_PKT0_S8_ifPKiSA_iPKfiiiSC_SC_iiiii --------------------------
	.section	.nv.info._ZN4vllm25paged_attention_v1_kernelIthLi256ELi16ELi128ELNS_18Fp8KVCacheDataTypeE2ELb1EEEvPT_PKS2_PKT0_S8_ifPKiSA_iPKfiiiSC_SC_iiiii,"",@"SHT_CUDA_INFO"
	.sectionflags	@""
	.align	4


	//----- nvinfo : EIATTR_CUDA_API_VERSION
	.align		4
        /*0000*/ 	.byte	0x04, 0x37
        /*0002*/ 	.short	(.L_7663 - .L_7662)
.L_7662:
        /*0004*/ 	.word	0x00000082


	//----- nvinfo : EIATTR_KPARAM_INFO
	.align		4
.L_7663:
        /*0008*/ 	.byte	0x04, 0x17
        /*000a*/ 	.short	(.L_7665 - .L_7664)
.L_7664:
        /*000c*/ 	.word	0x00000000
        /*0010*/ 	.short	0x0013
        /*0012*/ 	.short	0x0078
        /*0014*/ 	.byte	0x00, 0xf0, 0x11, 0x00


	//----- nvinfo : EIATTR_KPARAM_INFO
	.align		4
.L_7665:
        /*0018*/ 	.byte	0x04, 0x17
        /*001a*/ 	.short	(.L_7667 - .L_7666)
.L_7666:
        /*001c*/ 	.word	0x00000000
        /*0020*/ 	.short	0x0012
        /*0022*/ 	.short	0x0074
        /*0024*/ 	.byte	0x00, 0xf0, 0x11, 0x00


	//----- nvinfo : EIATTR_KPARAM_INFO
	.align		4
.L_7667:
        /*0028*/ 	.byte	0x04, 0x17
        /*002a*/ 	.short	(.L_7669 - .L_7668)
.L_7668:
        /*002c*/ 	.word	0x00000000
        /*0030*/ 	.short	0x0011
        /*0032*/ 	.short	0x0070
        /*0034*/ 	.byte	0x00, 0xf0, 0x11, 0x00


	//----- nvinfo : EIATTR_KPARAM_INFO
	.align		4
.L_7669:
        /*0038*/ 	.byte	0x04, 0x17
        /*003a*/ 	.short	(.L_7671 - .L_7670)
.L_7670:
        /*003c*/ 	.word	0x00000000
        /*0040*/ 	.short	0x0010
        /*0042*/ 	.short	0x006c
        /*0044*/ 	.byte	0x00, 0xf0, 0x11, 0x00


	//----- nvinfo : EIATTR_KPARAM_INFO
	.align		4
.L_7671:
        /*0048*/ 	.byte	0x04, 0x17
        /*004a*/ 	.short	(.L_7673 - .L_7672)
.L_7672:
        /*004c*/ 	.word	0x00000000
        /*0050*/ 	.short	0x000f
        /*0052*/ 	.short	0x0068
        /*0054*/ 	.byte	0x00, 0xf0, 0x11, 0x00


	//----- nvinfo : EIATTR_KPARAM_INFO
	.align		4
.L_7673:
        /*0058*/ 	.byte	0x04, 0x17
        /*005a*/ 	.short	(.L_7675 - .L_7674)
.L_7674:
        /*005c*/ 	.word	0x00000000
        /*0060*/ 	.short	0x000e
        /*0062*/ 	.short	0x0060
        /*0064*/ 	.byte	0x00, 0xf5, 0x21, 0x00


	//----- nvinfo : EIATTR_KPARAM_INFO
	.align		4
.L_7675:
        /*0068*/ 	.byte	0x04, 0x17
        /*006a*/ 	.short	(.L_7677 - .L_7676)
.L_7676:
        /*006c*/ 	.word	0x00000000
        /*0070*/ 	.short	0x000d
        /*0072*/ 	.short	0x0058
        /*0074*/ 	.byte	0x00, 0xf5, 0x21, 0x00


	//----- nvinfo : EIATTR_KPARAM_INFO
	.align		4
.L_7677:
        /*0078*/ 	.byte	0x04, 0x17
        /*007a*/ 	.short	(.L_7679 - .L_7678)
.L_7678:
        /*007c*/ 	.word	0x00000000
        /*0080*/ 	.short	0x000c
        /*0082*/ 	.short	0x0050
        /*0084*/ 	.byte	0x00, 0xf0, 0x11, 0x00


	//----- nvinfo : EIATTR_KPARAM_INFO
	.align		4
.L_7679:
        /*0088*/ 	.byte	0x04, 0x17
        /*008a*/ 	.short	(.L_7681 - .L_7680)
.L_7680:
        /*008c*/ 	.word	0x00000000
        /*0090*/ 	.short	0x000b
        /*0092*/ 	.short	0x004c
        /*0094*/ 	.byte	0x00, 0xf0, 0x11, 0x00


	//----- nvinfo : EIATTR_KPARAM_INFO
	.align		4
.L_7681:
        /*0098*/ 	.byte	0x04, 0x17
        /*009a*/ 	.short	(.L_7683 - .L_7682)
.L_7682:
        /*009c*/ 	.word	0x00000000
        /*00a0*/ 	.short	0x000a
        /*00a2*/ 	.short	0x0048
        /*00a4*/ 	.byte	0x00, 0xf0, 0x11, 0x00


	//----- nvinfo : EIATTR_KPARAM_INFO
	.align		4
.L_7683:
        /*00a8*/ 	.byte	0x04, 0x17
        /*00aa*/ 	.short	(.L_7685 - .L_7684)
.L_7684:
        /*00ac*/ 	.word	0x00000000
        /*00b0*/ 	.short	0x0009
        /*00b2*/ 	.short	0x0040
        /*00b4*/ 	.byte	0x00, 0xf5, 0x21, 0x00


	//----- nvinfo : EIATTR_KPARAM_INFO
	.align		4
.L_7685:
        /*00b8*/ 	.byte	0x04, 0x17
        /*00ba*/ 	.short	(.L_7687 - .L_7686)
.L_7686:
        /*00bc*/ 	.word	0x00000000
        /*00c0*/ 	.short	0x0008
        /*00c2*/ 	.short	0x0038
        /*00c4*/ 	.byte	0x00, 0xf0, 0x11, 0x00


	//----- nvinfo : EIATTR_KPARAM_INFO
	.align		4
.L_7687:
        /*00c8*/ 	.byte	0x04, 0x17
        /*00ca*/ 	.short	(.L_7689 - .L_7688)
.L_7688:
        /*00cc*/ 	.word	0x00000000
        /*00d0*/ 	.short	0x0007
        /*00d2*/ 	.short	0x0030
        /*00d4*/ 	.byte	0x00, 0xf5, 0x21, 0x00


	//----- nvinfo : EIATTR_KPARAM_INFO
	.align		4
.L_7689:
        /*00d8*/ 	.byte	0x04, 0x17
        /*00da*/ 	.short	(.L_7691 - .L_7690)
.L_7690:
        /*00dc*/ 	.word	0x00000000
        /*00e0*/ 	.short	0x0006
        /*00e2*/ 	.short	0x0028
        /*00e4*/ 	.byte	0x00, 0xf5, 0x21, 0x00


	//----- nvinfo : EIATTR_KPARAM_INFO
	.align		4
.L_7691:
        /*00e8*/ 	.byte	0x04, 0x17
        /*00ea*/ 	.short	(.L_7693 - .L_7692)
.L_7692:
        /*00ec*/ 	.word	0x00000000
        /*00f0*/ 	.short	0x0005
        /*00f2*/ 	.short	0x0024
        /*00f4*/ 	.byte	0x00, 0xf0, 0x11, 0x00


	//----- nvinfo : EIATTR_KPARAM_INFO
	.align		4
.L_7693:
        /*00f8*/ 	.byte	0x04, 0x17
        /*00fa*/ 	.short	(.L_7695 - .L_7694)
.L_7694:
        /*00fc*/ 	.word	0x00000000
        /*0100*/ 	.short	0x0004
        /*0102*/ 	.short	0x0020
        /*0104*/ 	.byte	0x00, 0xf0, 0x11, 0x00


	//----- nvinfo : EIATTR_KPARAM_INFO
	.align		4
.L_7695:
        /*0108*/ 	.byte	0x04, 0x17
        /*010a*/ 	.short	(.L_7697 - .L_7696)
.L_7696:
        /*010c*/ 	.word	0x00000000
        /*0110*/ 	.short	0x0003
        /*0112*/ 	.short	0x0018
        /*0114*/ 	.byte	0x00, 0xf5, 0x21, 0x00


	//----- nvinfo : EIATTR_KPARAM_INFO
	.align		4
.L_7697:
        /*0118*/ 	.byte	0x04, 0x17
        /*011a*/ 	.short	(.L_7699 - .L_7698)
.L_7698:
        /*011c*/ 	.word	0x00000000
        /*0120*/ 	.short	0x0002
        /*0122*/ 	.short	0x0010
        /*0124*/ 	.byte	0x00, 0xf5, 0x21, 0x00


	//----- nvinfo : EIATTR_KPARAM_INFO
	.align		4
.L_7699:
        /*0128*/ 	.byte	0x04, 0x17
        /*012a*/ 	.short	(.L_7701 - .L_7700)
.L_7700:
        /*012c*/ 	.word	0x00000000
        /*0130*/ 	.short	0x0001
        /*0132*/ 	.short	0x0008
        /*0134*/ 	.byte	0x00, 0xf5, 0x21, 0x00


	//----- nvinfo : EIATTR_KPARAM_INFO
	.align		4
.L_7701:
        /*0138*/ 	.byte	0x04, 0x17
        /*013a*/ 	.short	(.L_7703 - .L_7702)
.L_7702:
        /*013c*/ 	.word	0x00000000
        /*0140*/ 	.short	0x0000
        /*0142*/ 	.short	0x0000
        /*0144*/ 	.byte	0x00, 0xf5, 0x21, 0x00


	//----- nvinfo : EIATTR_SPARSE_MMA_MASK
	.align		4
.L_7703:
        /*0148*/ 	.byte	0x03, 0x50
        /*014a*/ 	.short	0x0000


	//----- nvinfo : EIATTR_MAXREG_COUNT
	.align		4
        /*014c*/ 	.byte	0x03, 0x1b
        /*014e*/ 	.short	0x00ff


	//----- nvinfo : EIATTR_NUM_BARRIERS
	.align		4
        /*0150*/ 	.byte	0x02, 0x4c
        /*0152*/ 	.byte	0x01
	.zero		1


	//----- nvinfo : EIATTR_EXTERNS
	.align		4
        /*0154*/ 	.byte	0x04, 0x0f
        /*0156*/ 	.short	(.L_7705 - .L_7704)


	//   ....[0]....
	.align		4
.L_7704:
        /*0158*/ 	.word	index@(__assertfail)


	//----- nvinfo : EIATTR_MERCURY_ISA_VERSION
	.align		4
.L_7705:
        /*015c*/ 	.byte	0x03, 0x5f
        /*015e*/ 	.short	0x0101


	//----- nvinfo : EIATTR_COOP_GROUP_MASK_REGIDS
	.align		4
        /*0160*/ 	.byte	0x04, 0x29
        /*0162*/ 	.short	(.L_7707 - .L_7706)


	//   ....[0]....
.L_7706:
        /*0164*/ 	.word	0xffffffff


	//   ....[1]....
        /*0168*/ 	.word	0xffffffff


	//   ....[2]....
        /*016c*/ 	.word	0xffffffff


	//   ....[3]....
        /*0170*/ 	.word	0xffffffff


	//   ....[4]....
        /*0174*/ 	.word	0xffffffff


	//   ....[5]....
        /*0178*/ 	.word	0xffffffff


	//   ....[6]....
        /*017c*/ 	.word	0xffffffff


	//   ....[7]....
        /*0180*/ 	.word	0xffffffff


	//   ....[8]....
        /*0184*/ 	.word	0xffffffff


	//   ....[9]....
        /*0188*/ 	.word	0xffffffff


	//   ....[10]....
        /*018c*/ 	.word	0xffffffff


	//   ....[11]....
        /*0190*/ 	.word	0xffffffff


	//   ....[12]....
        /*0194*/ 	.word	0xffffffff


	//   ....[13]....
        /*0198*/ 	.word	0xffffffff


	//   ....[14]....
        /*019c*/ 	.word	0xffffffff


	//   ....[15]....
        /*01a0*/ 	.word	0x0500000f


	//   ....[16]....
        /*01a4*/ 	.word	0x0500000f


	//   ....[17]....
        /*01a8*/ 	.word	0x0500000f


	//   ....[18]....
        /*01ac*/ 	.word	0x0500000f


	//   ....[19]....
        /*01b0*/ 	.word	0x0500000f


	//   ....[20]....
        /*01b4*/ 	.word	0x0500000f


	//   ....[21]....
        /*01b8*/ 	.word	0x0500000f


	//   ....[22]....
        /*01bc*/ 	.word	0x0500000f


	//   ....[23]....
        /*01c0*/ 	.word	0x0500000f


	//   ....[24]....
        /*01c4*/ 	.word	0x0500000f


	//   ....[25]....
        /*01c8*/ 	.word	0x0500000f


	//   ....[26]....
        /*01cc*/ 	.word	0x0500000f


	//   ....[27]....
        /*01d0*/ 	.word	0x0500000f


	//   ....[28]....
        /*01d4*/ 	.word	0x0500000f


	//   ....[29]....
        /*01d8*/ 	.word	0x0500000f


	//   ....[30]....
        /*01dc*/ 	.word	0x0500000f


	//   ....[31]....
        /*01e0*/ 	.word	0x0500000f


	//   ....[32]....
        /*01e4*/ 	.word	0x0500000f


	//   ....[33]....
        /*01e8*/ 	.word	0x0500000f


	//   ....[34]....
        /*01ec*/ 	.word	0x0500000f


	//----- nvinfo : EIATTR_COOP_GROUP_INSTR_OFFSETS
	.align		4
.L_7707:
        /*01f0*/ 	.byte	0x04, 0x28
        /*01f2*/ 	.short	(.L_7709 - .L_7708)


	//   ....[0]....
.L_7708:
        /*01f4*/ 	.word	0x00000af0


	//   ....[1]....
        /*01f8*/ 	.word	0x00000b10


	//   ....[2]....
        /*01fc*/ 	.word	0x00000b30


	//   ....[3]....
        /*0200*/ 	.word	0x00000b50


	//   ....[4]....
        /*0204*/ 	.word	0x00000c60


	//   ....[5]....
        /*0208*/ 	.word	0x00000c80


	//   ....[6]....
        /*020c*/ 	.word	0x00000ca0


	//   ....[7]....
        /*0210*/ 	.word	0x00001ad0


	//   ....[8]....
        /*0214*/ 	.word	0x00001b00


	//   ....[9]....
        /*0218*/ 	.word	0x00001b20


	//   ....[10]....
        /*021c*/ 	.word	0x00001b40


	//   ....[11]....
        /*0220*/ 	.word	0x00001b60


	//   ....[12]....
        /*0224*/ 	.word	0x00001bb0


	//   ....[13]....
        /*0228*/ 	.word	0x00001bd0


	//   ....[14]....
        /*022c*/ 	.word	0x00001bf0


	//   ....[15]....
        /*0230*/ 	.word	0x00003870


	//   ....[16]....
        /*0234*/ 	.word	0x000038d0


	//   ....[17]....
        /*0238*/ 	.word	0x00003930


	//   ....[18]....
        /*023c*/ 	.word	0x00003990


	//   ....[19]....
        /*0240*/ 	.word	0x00003a10


	//   ....[20]....
        /*0244*/ 	.word	0x00003a50


	//   ....[21]....
        /*0248*/ 	.word	0x00003aa0


	//   ....[22]....
        /*024c*/ 	.word	0x00003af0


	//   ....[23]....
        /*0250*/ 	.word	0x00003b40


	//   ....[24]....
        /*0254*/ 	.word	0x00003b90


	//   ....[25]....
        /*0258*/ 	.word	0x00003be0


	//   ....[26]....
        /*025c*/ 	.word	0x00003c30


	//   ....[27]....
        /*0260*/ 	.word	0x00003c80


	//   ....[28]....
        /*0264*/ 	.word	0x00003cd0


	//   ....[29]....
        /*0268*/ 	.word	0x00003d20


	//   ....[30]....
        /*026c*/ 	.word	0x00003d70


	//   ....[31]....
        /*0270*/ 	.word	0x00003dc0


	//   ....[32]....
        /*0274*/ 	.word	0x00003e10


	//   ....[33]....
        /*0278*/ 	.word	0x00003e60


	//   ....[34]....
        /*027c*/ 	.word	0x00003eb0


	//----- nvinfo : EIATTR_VRC_CTA_INIT_COUNT
	.align		4
.L_7709:
        /*0280*/ 	.byte	0x02, 0x4a
	.zero		1
	.zero		1


	//----- nvinfo : EIATTR_SYSCALL_OFFSETS
	.align		4
        /*0284*/ 	.byte	0x04, 0x46
        /*0286*/ 	.short	(.L_7711 - .L_7710)


	//   ....[0]....
.L_7710:
        /*0288*/ 	.word	0x00002990


	//   ....[1]....
        /*028c*/ 	.word	0x00003810


	//----- nvinfo : EIATTR_EXIT_INSTR_OFFSETS
	.align		4
.L_7711:
        /*0290*/ 	.byte	0x04, 0x1c
        /*0292*/ 	.short	(.L_7713 - .L_7712)


	//   ....[0]....
.L_7712:
        /*0294*/ 	.word	0x00003420


	//   ....[1]....
        /*0298*/ 	.word	0x00003460


	//   ....[2]....
        /*029c*/ 	.word	0x00003710


	//   ....[3]....
        /*02a0*/ 	.word	0x00003820


	//----- nvinfo : EIATTR_CRS_STACK_SIZE
	.align		4
.L_7713:
        /*02a4*/ 	.byte	0x04, 0x1e
        /*02a6*/ 	.short	(.L_7715 - .L_7714)
.L_7714:
        /*02a8*/ 	.word	0x00000000


	//----- nvinfo : EIATTR_CBANK_PARAM_SIZE
	.align		4
.L_7715:
        /*02ac*/ 	.byte	0x03, 0x19
        /*02ae*/ 	.short	0x007c


	//----- nvinfo : EIATTR_PARAM_CBANK
	.align		4
        /*02b0*/ 	.byte	0x04, 0x0a
        /*02b2*/ 	.short	(.L_7717 - .L_7716)
	.align		4
.L_7716:
        /*02b4*/ 	.word	index@(.nv.constant0._ZN4vllm25paged_attention_v1_kernelIthLi256ELi16ELi128ELNS_18Fp8KVCacheDataTypeE2ELb1EEEvPT_PKS2_PKT0_S8_ifPKiSA_iPKfiiiSC_SC_iiiii)
        /*02b8*/ 	.short	0x0380
        /*02ba*/ 	.short	0x007c


	//----- nvinfo : EIATTR_SW_WAR
	.align		4
.L_7717:
        /*02bc*/ 	.byte	0x04, 0x36
        /*02be*/ 	.short	(.L_7719 - .L_7718)
.L_7718:
        /*02c0*/ 	.word	0x00000008
.L_7719:


//--------------------- .nv.info._ZN4vllm25paged_attention_v1_kernelIthLi192ELi16ELi128ELNS_18Fp8KVCacheDataTypeE2ELb1EEEvPT_PKS2_PKT0_S8_ifPKiSA_iPKfiiiSC_SC_iiiii --------------------------
	.section	.nv.info._ZN4vllm25paged_attention_v1_kernelIthLi192ELi16ELi128ELNS_18Fp8KVCacheDataTypeE2ELb1EEEvPT_PKS2_PKT0_S8_ifPKiSA_iPKfiiiSC_SC_iiiii,"",@"SHT_CUDA_INFO"
	.sectionflags	@""
	.align	4


	//----- nvinfo : EIATTR_CUDA_API_VERSION
	.align		4
        /*0000*/ 	.byte	0x04, 0x37
        /*0002*/ 	.short	(.L_7721 - .L_7720)
.L_7720:
        /*0004*/ 	.word	0x00000082


	//----- nvinfo : EIATTR_KPARAM_INFO
	.align		4
.L_7721:
        /*0008*/ 	.byte	0x04, 0x17
        /*000a*/ 	.short	(.L_7723 - .L_7722)
.L_7722:
        /*000c*/ 	.word	0x00000000
        /*0010*/ 	.short	0x0013
        /*0012*/ 	.short	0x0078
        /*0014*/ 	.byte	0x00, 0xf0, 0x11, 0x00


	//----- nvinfo : EIATTR_KPARAM_INFO
	.align		4
.L_7723:
        /*0018*/ 	.byte	0x04, 0x17
        /*001a*/ 	.short	(.L_7725 - .L_7724)
.L_7724:
        /*001c*/ 	.word	0x00000000
        /*0020*/ 	.short	0x0012
        /*0022*/ 	.short	0x0074
        /*0024*/ 	.byte	0x00, 0xf0, 0x11, 0x00


	//----- nvinfo : EIATTR_KPARAM_INFO
	.align		4
.L_7725:
        /*0028*/ 	.byte	0x04, 0x17
        /*002a*/ 	.short	(.L_7727 - .L_7726)
.L_7726:
        /*002c*/ 	.word	0x00000000
        /*0030*/ 	.short	0x0011
        /*0032*/ 	.short	0x0070
        /*0034*/ 	.byte	0x00, 0xf0, 0x11, 0x00


	//----- nvinfo : EIATTR_KPARAM_INFO
	.align		4
.L_7727:
        /*0038*/ 	.byte	0x04, 0x17
        /*003a*/ 	.short	(.L_7729 - .L_7728)
.L_7728:
        /*003c*/ 	.word	0x00000000
        /*0040*/ 	.short	0x0010
        /*0042*/ 	.short	0x006c
        /*0044*/ 	.byte	0x00, 0xf0, 0x11, 0x00


	//----- nvinfo : EIATTR_KPARAM_INFO
	.align		4
.L_7729:
        /*0048*/ 	.byte	0x04, 0x17
        /*004a*/ 	.short	(.L_7731 - .L_7730)
.L_7730:
        /*004c*/ 	.word	0x00000000
        /*0050*/ 	.short	0x000f
        /*0052*/ 	.short	0x0068
        /*0054*/ 	.byte	0x00, 0xf0, 0x11, 0x00


	//----- nvinfo : EIATTR_KPARAM_INFO
	.align		4
.L_7731:
        /*0058*/ 	.byte	0x04, 0x17
        /*005a*/ 	.short	(.L_7733 - .L_7732)
.L_7732:
        /*005c*/ 	.word	0x00000000
        /*0060*/ 	.short	0x000e
        /*0062*/ 	.short	0x0060
        /*0064*/ 	.byte	0x00, 0xf5, 0x21, 0x00


	//----- nvinfo : EIATTR_KPARAM_INFO
	.align		4
.L_7733:
        /*0068*/ 	.byte	0x04, 0x17
        /*006a*/ 	.short	(.L_7735 - .L_7734)
.L_7734:
        /*006c*/ 	.word	0x00000000
        /*0070*/ 	.short	0x000d
        /*0072*/ 	.short	0x0058
        /*0074*/ 	.byte	0x00, 0xf5, 0x21, 0x00


	//----- nvinfo : EIATTR_KPARAM_INFO
	.align		4
.L_7735:
        /*0078*/ 	.byte	0x04, 0x17
        /*007a*/ 	.short	(.L_7737 - .L_7736)
.L_7736:
        /*007c*/ 	.word	0x00000000
        /*0080*/ 	.short	0x000c
        /*0082*/ 	.short	0x0050
        /*0084*/ 	.byte	0x00, 0xf0, 0x11, 0x00


	//----- nvinfo : EIATTR_KPARAM_INFO
	.align		4
.L_7737:
        /*0088*/ 	.byte	0x04, 0x17
        /*008a*/ 	.short	(.L_7739 - .L_7738)
.L_7738:
        /*008c*/ 	.word	0x00000000
        /*0090*/ 	.short	0x000b
        /*0092*/ 	.short	0x004c
        /*0094*/ 	.byte	0x00, 0xf0, 0x11, 0x00


	//----- nvinfo : EIATTR_KPARAM_INFO
	.align		4
.L_7739:
        /*0098*/ 	.byte	0x04, 0x17
        /*009a*/ 	.short	(.L_7741 - .L_7740)
.L_7740:
        /*009c*/ 	.word	0x00000000
        /*00a0*/ 	.short	0x000a
        /*00a2*/ 	.short	0x0048
        /*00a4*/ 	.byte	0x00, 0xf0, 0x11, 0x00


	//----- nvinfo : EIATTR_KPARAM_INFO
	.align		4
.L_7741:
        /*00a8*/ 	.byte	0x04, 0x17
        /*00aa*/ 	.short	(.L_7743 - .L_7742)
.L_7742:
        /*00ac*/ 	.word	0x00000000
        /*00b0*/ 	.short	0x0009
        /*00b2*/ 	.short	0x0040
        /*00b4*/ 	.byte	0x00, 0xf5, 0x21, 0x00


	//----- nvinfo : EIATTR_KPARAM_INFO
	.align		4
.L_7743:
        /*00b8*/ 	.byte	0x04, 0x17
        /*00ba*/ 	.short	(.L_7745 - .L_7744)
.L_7744:
        /*00bc*/ 	.word	0x00000000
        /*00c0*/ 	.short	0x0008
        /*00c2*/ 	.short	0x0038
        /*00c4*/ 	.byte	0x00, 0xf0, 0x11, 0x00


	//----- nvinfo : EIATTR_KPARAM_INFO
	.align		4
.L_7745:
        /*00c8*/ 	.byte	0x04, 0x17
        /*00ca*/ 	.short	(.L_7747 - .L_7746)
.L_7746:
        /*00cc*/ 	.word	0x00000000
        /*00d0*/ 	.short	0x0007
        /*00d2*/ 	.short	0x0030
        /*00d4*/ 	.byte	0x00, 0xf5, 0x21, 0x00


	//----- nvinfo : EIATTR_KPARAM_INFO
	.align		4
.L_7747:
        /*00d8*/ 	.byte	0x04, 0x17
        /*00da*/ 	.short	(.L_7749 - .L_7748)
.L_7748:
        /*00dc*/ 	.word	0x00000000
        /*00e0*/ 	.short	0x0006
        /*00e2*/ 	.short	0x0028
        /*00e4*/ 	.byte	0x00, 0xf5, 0x21, 0x00


	//----- nvinfo : EIATTR_KPARAM_INFO
	.align		4
.L_7749:
        /*00e8*/ 	.byte	0x04, 0x17
        /*00ea*/ 	.short	(.L_7751 - .L_7750)
.L_7750:
        /*00ec*/ 	.word	0x00000000
        /*00f0*/ 	.short	0x0005
        /*00f2*/ 	.short	0x0024
        /*00f4*/ 	.byte	0x00, 0xf0, 0x11, 0x00


	//----- nvinfo : EIATTR_KPARAM_INFO
	.align		4
.L_7751:
        /*00f8*/ 	.byte	0x04, 0x17
        /*00fa*/ 	.short	(.L_7753 - .L_7752)
.L_7752:
        /*00fc*/ 	.word	0x00000000
        /*0100*/ 	.short	0x0004
        /*0102*/ 	.short	0x0020
        /*0104*/ 	.byte	0x00, 0xf0, 0x11, 0x00


	//----- nvinfo : EIATTR_KPARAM_INFO
	.align		4
.L_7753:
        /*0108*/ 	.byte	0x04, 0x17
        /*010a*/ 	.short	(.L_7755 - .L_7754)
.L_7754:
        /*010c*/ 	.word	0x00000000
        /*0110*/ 	.short	0x0003
        /*0112*/ 	.short	0x0018
        /*0114*/ 	.byte	0x00, 0xf5, 0x21, 0x00


	//----- nvinfo : EIATTR_KPARAM_INFO
	.align		4
.L_7755:
        /*0118*/ 	.byte	0x04, 0x17
        /*011a*/ 	.short	(.L_7757 - .L_7756)
.L_7756:
        /*011c*/ 	.word	0x00000000
        /*0120*/ 	.short	0x0002
        /*0122*/ 	.short	0x0010
        /*0124*/ 	.byte	0x00, 0xf5, 0x21, 0x00


	//----- nvinfo : EIATTR_KPARAM_INFO
	.align		4
.L_7757:
        /*0128*/ 	.byte	0x04, 0x17
        /*012a*/ 	.short	(.L_7759 - .L_7758)
.L_7758:
        /*012c*/ 	.word	0x00000000
        /*0130*/ 	.short	0x0001
        /*0132*/ 	.short	0x0008
        /*0134*/ 	.byte	0x00, 0xf5, 0x21, 0x00


	//----- nvinfo : EIATTR_KPARAM_INFO
	.align		4
.L_7759:
        /*0138*/ 	.byte	0x04, 0x17
        /*013a*/ 	.short	(.L_7761 - .L_7760)
.L_7760:
        /*013c*/ 	.word	0x00000000
        /*0140*/ 	.short	0x0000
        /*0142*/ 	.short	0x0000
        /*0144*/ 	.byte	0x00, 0xf5, 0x21, 0x00


	//----- nvinfo : EIATTR_SPARSE_MMA_MASK
	.align		4
.L_7761:
        /*0148*/ 	.byte	0x03, 0x50
        /*014a*/ 	.short	0x0000


	//----- nvinfo : EIATTR_MAXREG_COUNT
	.align		4
        /*014c*/ 	.byte	0x03, 0x1b
        /*014e*/ 	.short	0x00ff


	//----- nvinfo : EIATTR_NUM_BARRIERS
	.align		4
        /*0150*/ 	.byte	0x02, 0x4c
        /*0152*/ 	.byte	0x01
	.zero		1


	//----- nvinfo : EIATTR_EXTERNS
	.align		4
        /*0154*/ 	.byte	0x04, 0x0f
        /*0156*/ 	.short	(.L_7763 - .L_7762)


	//   ....[0]....
	.align		4
.L_7762:
        /*0158*/ 	.word	index@(__assertfail)


	//----- nvinfo : EIATTR_MERCURY_ISA_VERSION
	.align		4
.L_7763:
        /*015c*/ 	.byte	0x03, 0x5f
        /*015e*/ 	.short	0x0101


	//----- nvinfo : EIATTR_COOP_GROUP_MASK_REGIDS
	.align		4
        /*0160*/ 	.byte	0x04, 0x29
        /*0162*/ 	.short	(.L_7765 - .L_7764)


	//   ....[0]....
.L_7764:
        /*0164*/ 	.word	0xffffffff


	//   ....[1]....
        /*0168*/ 	.word	0xffffffff


	//   ....[2]....
        /*016c*/ 	.word	0xffffffff


	//   ....[3]....
        /*0170*/ 	.word	0xffffffff


	//   ....[4]....
        /*0174*/ 	.word	0xffffffff


	//   ....[5]....
        /*0178*/ 	.word	0xffffffff


	//   ....[6]....
        /*017c*/ 	.word	0xffffffff


	//   ....[7]....
        /*0180*/ 	.word	0xffffffff


	//   ....[8]....
        /*0184*/ 	.word	0xffffffff


	//   ....[9]....
        /*0188*/ 	.word	0xffffffff


	//   ....[10]....
        /*018c*/ 	.word	0xffffffff


	//   ....[11]....
        /*0190*/ 	.word	0xffffffff


	//   ....[12]....
        /*0194*/ 	.word	0xffffffff


	//   ....[13]....
        /*0198*/ 	.word	0xffffffff


	//   ....[14]....
        /*019c*/ 	.word	0xffffffff


	//   ....[15]....
        /*01a0*/ 	.word	0x0500000f


	//   ....[16]....
        /*01a4*/ 	.word	0x0500000f


	//   ....[17]....
        /*01a8*/ 	.word	0x0500000f


	//   ....[18]....
        /*01ac*/ 	.word	0x0500000f


	//   ....[19]....
        /*01b0*/ 	.word	0x0500000f


	//   ....[20]....
        /*01b4*/ 	.word	0x0500000f


	//   ....[21]....
        /*01b8*/ 	.word	0x0500000f


	//   ....[22]....
        /*01bc*/ 	.word	0x0500000f


	//   ....[23]....
        /*01c0*/ 	.word	0x0500000f


	//   ....[24]....
        /*01c4*/ 	.word	0x0500000f


	//   ....[25]....
        /*01c8*/ 	.word	0x0500000f


	//   ....[26]....
        /*01cc*/ 	.word	0x0500000f


	//   ....[27]....
        /*01d0*/ 	.word	0x0500000f


	//   ....[28]....
        /*01d4*/ 	.word	0x0500000f


	//   ....[29]....
        /*01d8*/ 	.word	0x0500000f


	//   ....[30]....
        /*01dc*/ 	.word	0x0500000f


	//----- nvinfo : EIATTR_COOP_GROUP_INSTR_OFFSETS
	.align		4
.L_7765:
        /*01e0*/ 	.byte	0x04, 0x28
        /*01e2*/ 	.short	(.L_7767 - .L_7766)


	//   ....[0]....
.L_7766:
        /*01e4*/ 	.word	0x00000ad0


	//   ....[1]....
        /*01e8*/ 	.word	0x00000af0


	//   ....[2]....
        /*01ec*/ 	.word	0x00000b10


	//   ....[3]....
        /*01f0*/ 	.word	0x00000b30


	//   ....[4]....
        /*01f4*/ 	.word	0x00000c40


	//   ....[5]....
        /*01f8*/ 	.word	0x00000c60


	//   ....[6]....
        /*01fc*/ 	.word	0x00000c80


	//   ....[7]....
        /*0200*/ 	.word	0x00001ab0


	//   ....[8]....
        /*0204*/ 	.word	0x00001ae0


	//   ....[9]....
        /*0208*/ 	.word	0x00001b00


	//   ....[10]....
        /*020c*/ 	.word	0x00001b20


	//   ....[11]....
        /*0210*/ 	.word	0x00001b40


	//   ....[12]....
        /*0214*/ 	.word	0x00001b90


	//   ....[13]....
        /*0218*/ 	.word	0x00001bb0


	//   ....[14]....
        /*021c*/ 	.word	0x00001bd0


	//   ....[15]....
        /*0220*/ 	.word	0x00003580


	//   ....[16]....
        /*0224*/ 	.word	0x000035e0


	//   ....[17]....
        /*0228*/ 	.word	0x00003640


	//   ....[18]....
        /*022c*/ 	.word	0x000036a0


	//   ....[19]....
        /*0230*/ 	.word	0x00003720


	//   ....[20]....
        /*0234*/ 	.word	0x00003760


	//   ....[21]....
        /*0238*/ 	.word	0x000037b0


	//   ....[22]....
        /*023c*/ 	.word	0x00003800


	//   ....[23]....
        /*0240*/ 	.word	0x00003850


	//   ....[24]....
        /*0244*/ 	.word	0x000038a0


	//   ....[25]....
        /*0248*/ 	.word	0x000038f0


	//   ....[26]....
        /*024c*/ 	.word	0x00003940


	//   ....[27]....
        /*0250*/ 	.word	0x00003990


	//   ....[28]....
        /*0254*/ 	.word	0x000039e0


	//   ....[29]....
        /*0258*/ 	.word	0x00003a30


	//   ....[30]....
        /*025c*/ 	.word	0x00003a80


	//----- nvinfo : EIATTR_VRC_CTA_INIT_COUNT
	.align		4
.L_7767:
        /*0260*/ 	.byte	0x02, 0x4a
	.zero		1
	.zero		1


	//----- nvinfo : EIATTR_SYSCALL_OFFSETS
	.align		4
        /*0264*/ 	.byte	0x04, 0x46
        /*0266*/ 	.short	(.L_7769 - .L_7768)


	//   ....[0]....
.L_7768:
        /*0268*/ 	.word	0x00002980


	//   ....[1]....
        /*026c*/ 	.word	0x00003520


	//----- nvinfo : EIATTR_EXIT_INSTR_OFFSETS
	.align		4
.L_7769:
        /*0270*/ 	.byte	0x04, 0x1c
        /*0272*/ 	.short	(.L_7771 - .L_7770)


	//   ....[0]....
.L_7770:
        /*0274*/ 	.word	0x000031b0


	//   ....[1]....
        /*0278*/ 	.word	0x000031f0


	//   ....[2]....
        /*027c*/ 	.word	0x00003420


	//   ....[3]....
        /*0280*/ 	.word	0x00003530


	//----- nvinfo : EIATTR_CRS_STACK_SIZE
	.align		4
.L_7771:
        /*0284*/ 	.byte	0x04, 0x1e
        /*0286*/ 	.short	(.L_7773 - .L_7772)
.L_7772:
        /*0288*/ 	.word	0x00000000


	//----- nvinfo : EIATTR_CBANK_PARAM_SIZE
	.align		4
.L_7773:
        /*028c*/ 	.byte	0x03, 0x19
        /*028e*/ 	.short	0x007c


	//----- nvinfo : EIATTR_PARAM_CBANK
	.align		4
        /*0290*/ 	.byte	0x04, 0x0a
        /*0292*/ 	.short	(.L_7775 - .L_7774)
	.align		4
.L_7774:
        /*0294*/ 	.word	index@(.nv.constant0._ZN4vllm25paged_attention_v1_kernelIthLi192ELi16ELi128ELNS_18Fp8KVCacheDataTypeE2ELb1EEEvPT_PKS2_PKT0_S8_ifPKiSA_iPKfiiiSC_SC_iiiii)
        /*0298*/ 	.short	0x0380
        /*029a*/ 	.short	0x007c


	//----- nvinfo : EIATTR_SW_WAR
	.align		4
.L_7775:
        /*029c*/ 	.byte	0x04, 0x36
        /*029e*/ 	.short	(.L_7777 - .L_7776)
.L_7776:
        /*02a0*/ 	.word	0x00000008
.L_7777:


//--------------------- .nv.info._ZN4vllm25paged_attention_v1_kernelIthLi128ELi16ELi128ELNS_18Fp8KVCacheDataTypeE2ELb1EEEvPT_PKS2_PKT0_S8_ifPKiSA_iPKfiiiSC_SC_iiiii --------------------------
	.section	.nv.info._ZN4vllm25paged_attention_v1_kernelIthLi128ELi16ELi128ELNS_18Fp8KVCacheDataTypeE2ELb1EEEvPT_PKS2_PKT0_S8_ifPKiSA_iPKfiiiSC_SC_iiiii,"",@"SHT_CUDA_INFO"
	.sectionflags	@""
	.align	4


	//----- nvinfo : EIATTR_CUDA_API_VERSION
	.align		4
        /*0000*/ 	.byte	0x04, 0x37
        /*0002*/ 	.short	(.L_7779 - .L_7778)
.L_7778:
        /*0004*/ 	.word	0x00000082


	//----- nvinfo : EIATTR_KPARAM_INFO
	.align		4
.L_7779:
        /*0008*/ 	.byte	0x04, 0x17
        /*000a*/ 	.short	(.L_7781 - .L_7780)
.L_7780:
        /*000c*/ 	.word	0x00000000
        /*0010*/ 	.short	0x0013
        /*0012*/ 	.short	0x0078
        /*0014*/ 	.byte	0x00, 0xf0, 0x11, 0x00


	//----- nvinfo : EIATTR_KPARAM_INFO
	.align		4
.L_7781:
        /*0018*/ 	.byte	0x04, 0x17
        /*001a*/ 	.short	(.L_7783 - .L_7782)
.L_7782:
        /*001c*/ 	.word	0x00000000
        /*0020*/ 	.short	0x0012
        /*0022*/ 	.short	0x0074
        /*0024*/ 	.byte	0x00, 0xf0, 0x11, 0x00


	//----- nvinfo : EIATTR_KPARAM_INFO
	.align		4
.L_7783:
        /*0028*/ 	.byte	0x04, 0x17
        /*002a*/ 	.short	(.L_7785 - .L_7784)
.L_7784:
        /*002c*/ 	.word	0x00000000
        /*0030*/ 	.short	0x0011
        /*0032*/ 	.short	0x0070
        /*0034*/ 	.byte	0x00, 0xf0, 0x11, 0x00


	//----- nvinfo : EIATTR_KPARAM_INFO
	.align		4
.L_7785:
        /*0038*/ 	.byte	0x04, 0x17
        /*003a*/ 	.short	(.L_7787 - .L_7786)
.L_7786:
        /*003c*/ 	.word	0x00000000
        /*0040*/ 	.short	0x0010
        /*0042*/ 	.short	0x006c
        /*0044*/ 	.byte	0x00, 0xf0, 0x11, 0x00


	//----- nvinfo : EIATTR_KPARAM_INFO
	.align		4
.L_7787:
        /*0048*/ 	.byte	0x04, 0x17
        /*004a*/ 	.short	(.L_7789 - .L_7788)
.L_7788:
        /*004c*/ 	.word	0x00000000
        /*0050*/ 	.short	0x000f
        /*0052*/ 	.short	0x0068
        /*0054*/ 	.byte	0x00, 0xf0, 0x11, 0x00


	//----- nvinfo : EIATTR_KPARAM_INFO
	.align		4
.L_7789:
        /*0058*/ 	.byte	0x04, 0x17
        /*005a*/ 	.short	(.L_7791 - .L_7790)
.L_7790:
        /*005c*/ 	.word	0x00000000
        /*0060*/ 	.short	0x000e
        /*0062*/ 	.short	0x0060
        /*0064*/ 	.byte	0x00, 0xf5, 0x21, 0x00


	//----- nvinfo : EIATTR_KPARAM_INFO
	.align		4
.L_7791:
        /*0068*/ 	.byte	0x04, 0x17
        /*006a*/ 	.short	(.L_7793 - .L_7792)
.L_7792:
        /*006c*/ 	.word	0x00000000
        /*0070*/ 	.short	0x000d
        /*0072*/ 	.short	0x0058
        /*0074*/ 	.byte	0x00, 0xf5, 0x21, 0x00


	//----- nvinfo : EIATTR_KPARAM_INFO
	.align		4
.L_7793:
        /*0078*/ 	.byte	0x04, 0x17
        /*007a*/ 	.short	(.L_7795 - .L_7794)
.L_7794:
        /*007c*/ 	.word	0x00000000
        /*0080*/ 	.short	0x000c
        /*0082*/ 	.short	0x0050
        /*0084*/ 	.byte	0x00, 0xf0, 0x11, 0x00


	//----- nvinfo : EIATTR_KPARAM_INFO
	.align		4
.L_7795:
        /*0088*/ 	.byte	0x04, 0x17
        /*008a*/ 	.short	(.L_7797 - .L_7796)
.L_7796:
        /*008c*/ 	.word	0x00000000
        /*0090*/ 	.short	0x000b
        /*0092*/ 	.short	0x004c
        /*0094*/ 	.byte	0x00, 0xf0, 0x11, 0x00


	//----- nvinfo : EIATTR_KPARAM_INFO
	.align		4
.L_7797:
        /*0098*/ 	.byte	0x04, 0x17
        /*009a*/ 	.short	(.L_7799 - .L_7798)
.L_7798:
        /*009c*/ 	.word	0x00000000
        /*00a0*/ 	.short	0x000a
        /*00a2*/ 	.short	0x0048
        /*00a4*/ 	.byte	0x00, 0xf0, 0x11, 0x00


	//----- nvinfo : EIATTR_KPARAM_INFO
	.align		4
.L_7799:
        /*00a8*/ 	.byte	0x04, 0x17
        /*00aa*/ 	.short	(.L_7801 - .L_7800)
.L_7800:
        /*00ac*/ 	.word	0x00000000
        /*00b0*/ 	.short	0x0009
        /*00b2*/ 	.short	0x0040
        /*00b4*/ 	.byte	0x00, 0xf5, 0x21, 0x00


	//----- nvinfo : EIATTR_KPARAM_INFO
	.align		4
.L_7801:
        /*00b8*/ 	.byte	0x04, 0x17
        /*00ba*/ 	.short	(.L_7803 - .L_7802)
.L_7802:
        /*00bc*/ 	.word	0x00000000
        /*00c0*/ 	.short	0x0008
        /*00c2*/ 	.short	0x0038
        /*00c4*/ 	.byte	0x00, 0xf0, 0x11, 0x00


	//----- nvinfo : EIATTR_KPARAM_INFO
	.align		4
.L_7803:
        /*00c8*/ 	.byte	0x04, 0x17
        /*00ca*/ 	.short	(.L_7805 - .L_7804)
.L_7804:
        /*00cc*/ 	.word	0x00000000
        /*00d0*/ 	.short	0x0007
        /*00d2*/ 	.short	0x0030
        /*00d4*/ 	.byte	0x00, 0xf5, 0x21, 0x00


	//----- nvinfo : EIATTR_KPARAM_INFO
	.align		4
.L_7805:
        /*00d8*/ 	.byte	0x04, 0x17
        /*00da*/ 	.short	(.L_7807 - .L_7806)
.L_7806:
        /*00dc*/ 	.word	0x00000000
        /*00e0*/ 	.short	0x0006
        /*00e2*/ 	.short	0x0028
        /*00e4*/ 	.byte	0x00, 0xf5, 0x21, 0x00


	//----- nvinfo : EIATTR_KPARAM_INFO
	.align		4
.L_7807:
        /*00e8*/ 	.byte	0x04, 0x17
        /*00ea*/ 	.short	(.L_7809 - .L_7808)
.L_7808:
        /*00ec*/ 	.word	0x00000000
        /*00f0*/ 	.short	0x0005
        /*00f2*/ 	.short	0x0024
        /*00f4*/ 	.byte	0x00, 0xf0, 0x11, 0x00


	//----- nvinfo : EIATTR_KPARAM_INFO
	.align		4
.L_7809:
        /*00f8*/ 	.byte	0x04, 0x17
        /*00fa*/ 	.short	(.L_7811 - .L_7810)
.L_7810:
        /*00fc*/ 	.word	0x00000000
        /*0100*/ 	.short	0x0004
        /*0102*/ 	.short	0x0020
        /*0104*/ 	.byte	0x00, 0xf0, 0x11, 0x00


	//----- nvinfo : EIATTR_KPARAM_INFO
	.align		4
.L_7811:
        /*0108*/ 	.byte	0x04, 0x17
        /*010a*/ 	.short	(.L_7813 - .L_7812)
.L_7812:
        /*010c*/ 	.word	0x00000000
        /*0110*/ 	.short	0x0003
        /*0112*/ 	.short	0x0018
        /*0114*/ 	.byte	0x00, 0xf5, 0x21, 0x00


	//----- nvinfo : EIATTR_KPARAM_INFO
	.align		4
.L_7813:
        /*0118*/ 	.byte	0x04, 0x17
        /*011a*/ 	.short	(.L_7815 - .L_7814)
.L_7814:
        /*011c*/ 	.word	0x00000000
        /*0120*/ 	.short	0x0002
        /*0122*/ 	.short	0x0010
        /*0124*/ 	.byte	0x00, 0xf5, 0x21, 0x00


	//----- nvinfo : EIATTR_KPARAM_INFO
	.align		4
.L_7815:
        /*0128*/ 	.byte	0x04, 0x17
        /*012a*/ 	.short	(.L_7817 - .L_7816)
.L_7816:
        /*012c*/ 	.word	0x00000000
        /*0130*/ 	.short	0x0001
        /*0132*/ 	.short	0x0008
        /*0134*/ 	.byte	0x00, 0xf5, 0x21, 0x00


	//----- nvinfo : EIATTR_KPARAM_INFO
	.align		4
.L_7817:
        /*0138*/ 	.byte	0x04, 0x17
        /*013a*/ 	.short	(.L_7819 - .L_7818)
.L_7818:
        /*013c*/ 	.word	0x00000000
        /*0140*/ 	.short	0x0000
        /*0142*/ 	.short	0x0000
        /*0144*/ 	.byte	0x00, 0xf5, 0x21, 0x00


	//----- nvinfo : EIATTR_SPARSE_MMA_MASK
	.align		4
.L_7819:
        /*0148*/ 	.byte	0x03, 0x50
        /*014a*/ 	.short	0x0000


	//----- nvinfo : EIATTR_MAXREG_COUNT
	.align		4
        /*014c*/ 	.byte	0x03, 0x1b
        /*014e*/ 	.short	0x00ff


	//----- nvinfo : EIATTR_NUM_BARRIERS
	.align		4
        /*0150*/ 	.byte	0x02, 0x4c
        /*0152*/ 	.byte	0x01
	.zero		1


	//----- nvinfo : EIATTR_EXTERNS
	.align		4
        /*0154*/ 	.byte	0x04, 0x0f
        /*0156*/ 	.short	(.L_7821 - .L_7820)


	//   ....[0]....
	.align		4
.L_7820:
        /*0158*/ 	.word	index@(__assertfail)


	//----- nvinfo : EIATTR_MERCURY_ISA_VERSION
	.align		4
.L_7821:
        /*015c*/ 	.byte	0x03, 0x5f
        /*015e*/ 	.short	0x0101


	//----- nvinfo : EIATTR_COOP_GROUP_MASK_REGIDS
	.align		4
        /*0160*/ 	.byte	0x04, 0x29
        /*0162*/ 	.short	(.L_7823 - .L_7822)


	//   ....[0]....
.L_7822:
        /*0164*/ 	.word	0xffffffff


	//   ....[1]....
        /*0168*/ 	.word	0xffffffff


	//   ....[2]....
        /*016c*/ 	.word	0xffffffff


	//   ....[3]....
        /*0170*/ 	.word	0xffffffff


	//   ....[4]....
        /*0174*/ 	.word	0xffffffff


	//   ....[5]....
        /*0178*/ 	.word	0xffffffff


	//   ....[6]....
        /*017c*/ 	.word	0xffffffff


	//   ....[7]....
        /*0180*/ 	.word	0xffffffff


	//   ....[8]....
        /*0184*/ 	.word	0xffffffff


	//   ....[9]....
        /*0188*/ 	.word	0xffffffff


	//   ....[10]....
        /*018c*/ 	.word	0xffffffff


	//   ....[11]....
        /*0190*/ 	.word	0xffffffff


	//   ....[12]....
        /*0194*/ 	.word	0xffffffff


	//   ....[13]....
        /*0198*/ 	.word	0xffffffff


	//   ....[14]....
        /*019c*/ 	.word	0xffffffff


	//   ....[15]....
        /*01a0*/ 	.word	0x0500000f


	//   ....[16]....
        /*01a4*/ 	.word	0x0500000f


	//   ....[17]....
        /*01a8*/ 	.word	0x0500000f


	//   ....[18]....
        /*01ac*/ 	.word	0x0500000f


	//   ....[19]....
        /*01b0*/ 	.word	0x0500000f


	//   ....[20]....
        /*01b4*/ 	.word	0x0500000f


	//   ....[21]....
        /*01b8*/ 	.word	0x0500000f


	//   ....[22]....
        /*01bc*/ 	.word	0x0500000f


	//   ....[23]....
        /*01c0*/ 	.word	0x0500000f


	//   ....[24]....
        /*01c4*/ 	.word	0x0500000f


	//   ....[25]....
        /*01c8*/ 	.word	0x0500000f


	//   ....[26]....
        /*01cc*/ 	.word	0x0500000f


	//----- nvinfo : EIATTR_COOP_GROUP_INSTR_OFFSETS
	.align		4
.L_7823:
        /*01d0*/ 	.byte	0x04, 0x28
        /*01d2*/ 	.short	(.L_7825 - .L_7824)


	//   ....[0]....
.L_7824:
        /*01d4*/ 	.word	0x00000ad0


	//   ....[1]....
        /*01d8*/ 	.word	0x00000af0


	//   ....[2]....
        /*01dc*/ 	.word	0x00000b10


	//   ....[3]....
        /*01e0*/ 	.word	0x00000b30


	//   ....[4]....
        /*01e4*/ 	.word	0x00000c40


	//   ....[5]....
        /*01e8*/ 	.word	0x00000c60


	//   ....[6]....
        /*01ec*/ 	.word	0x00000c80


	//   ....[7]....
        /*01f0*/ 	.word	0x00001ab0


	//   ....[8]....
        /*01f4*/ 	.word	0x00001ae0


	//   ....[9]....
        /*01f8*/ 	.word	0x00001b00


	//   ....[10]....
        /*01fc*/ 	.word	0x00001b20


	//   ....[11]....
        /*0200*/ 	.word	0x00001b40


	//   ....[12]....
        /*0204*/ 	.word	0x00001b90


	//   ....[13]....
        /*0208*/ 	.word	0x00001bb0


	//   ....[14]....
        /*020c*/ 	.word	0x00001bd0


	//   ....[15]....
        /*0210*/ 	.word	0x00003370


	//   ....[16]....
        /*0214*/ 	.word	0x000033d0


	//   ....[17]....
        /*0218*/ 	.word	0x00003430


	//   ....[18]....
        /*021c*/ 	.word	0x00003490


	//   ....[19]....
        /*0220*/ 	.word	0x00003510


	//   ....[20]....
        /*0224*/ 	.word	0x00003550


	//   ....[21]....
        /*0228*/ 	.word	0x000035a0


	//   ....[22]....
        /*022c*/ 	.word	0x000035f0


	//   ....[23]....
        /*0230*/ 	.word	0x00003640


	//   ....[24]....
        /*0234*/ 	.word	0x00003690


	//   ....[25]....
        /*0238*/ 	.word	0x000036e0


	//   ....[26]....
        /*023c*/ 	.word	0x00003730


	//----- nvinfo : EIATTR_VRC_CTA_INIT_COUNT
	.align		4
.L_7825:
        /*0240*/ 	.byte	0x02, 0x4a
	.zero		1
	.zero		1


	//----- nvinfo : EIATTR_SYSCALL_OFFSETS
	.align		4
        /*0244*/ 	.byte	0x04, 0x46
        /*0246*/ 	.short	(.L_7827 - .L_7826)


	//   ....[0]....
.L_7826:
        /*0248*/ 	.word	0x00002980


	//   ....[1]....
        /*024c*/ 	.word	0x00003310


	//----- nvinfo : EIATTR_EXIT_INSTR_OFFSETS
	.align		4
.L_7827:
        /*0250*/ 	.byte	0x04, 0x1c
        /*0252*/ 	.short	(.L_7829 - .L_7828)


	//   ....[0]....
.L_7828:
        /*0254*/ 	.word	0x00003020


	//   ....[1]....
        /*0258*/ 	.word	0x00003060


	//   ....[2]....
        /*025c*/ 	.word	0x00003210


	//   ....[3]....
        /*0260*/ 	.word	0x00003320


	//----- nvinfo : EIATTR_CRS_STACK_SIZE
	.align		4
.L_7829:
        /*0264*/ 	.byte	0x04, 0x1e
        /*0266*/ 	.short	(.L_7831 - .L_7830)
.L_7830:
        /*0268*/ 	.word	0x00000000


	//----- nvinfo : EIATTR_CBANK_PARAM_SIZE
	.align		4
.L_7831:
        /*026c*/ 	.byte	0x03, 0x19
        /*026e*/ 	.short	0x007c


	//----- nvinfo : EIATTR_PARAM_CBANK
	.align		4
        /*0270*/ 	.byte	0x04, 0x0a
        /*0272*/ 	.short	(.L_7833 - .L_7832)
	.align		4
.L_7832:
        /*0274*/ 	.word	index@(.nv.constant0._ZN4vllm25paged_attention_v1_kernelIthLi128ELi16ELi128ELNS_18Fp8KVCacheDataTypeE2ELb1EEEvPT_PKS2_PKT0_S8_ifPKiSA_iPKfiiiSC_SC_iiiii)
        /*0278*/ 	.short	0x0380
        /*027a*/ 	.short	0x007c


	//----- nvinfo : EIATTR_SW_WAR
	.align		4
.L_7833:
        /*027c*/ 	.byte	0x04, 0x36
        /*027e*/ 	.short	(.L_7835 - .L_7834)
.L_7834:
        /*0280*/ 	.word	0x00000008
.L_7835:


//--------------------- .nv.info._ZN4vllm25paged_attention_v1_kernelIthLi120ELi16ELi128ELNS_18Fp8KVCacheDataTypeE2ELb1EEEvPT_PKS2_PKT0_S8_ifPKiSA_iPKfiiiSC_SC_iiiii --------------------------
	.section	.nv.info._ZN4vllm25paged_attention_v1_kernelIthLi120ELi16ELi128ELNS_18Fp8KVCacheDataTypeE2ELb1EEEvPT_PKS2_PKT0_S8_ifPKiSA_iPKfiiiSC_SC_iiiii,"",@"SHT_CUDA_INFO"
	.sectionflags	@""
	.align	4


	//----- nvinfo : EIATTR_CUDA_API_VERSION
	.align		4
        /*0000*/ 	.byte	0x04, 0x37
        /*0002*/ 	.short	(.L_7837 - .L_7836)
.L_7836:
        /*0004*/ 	.word	0x00000082


	//----- nvinfo : EIATTR_KPARAM_INFO
	.align		4
.L_7837:
        /*0008*/ 	.byte	0x04, 0x17
        /*000a*/ 	.short	(.L_7839 - .L_7838)
.L_7838:
        /*000c*/ 	.word	0x00000000
        /*0010*/ 	.short	0x0013
        /*0012*/ 	.short	0x0078
        /*0014*/ 	.byte	0x00, 0xf0, 0x11, 0x00


	//----- nvinfo : EIATTR_KPARAM_INFO
	.align		4
.L_7839:
        /*0018*/ 	.byte	0x04, 0x17
        /*001a*/ 	.short	(.L_7841 - .L_7840)
.L_7840:
        /*001c*/ 	.word	0x00000000
        /*0020*/ 	.short	0x0012
        /*0022*/ 	.short	0x0074
        /*0024*/ 	.byte	0x00, 0xf0, 0x11, 0x00


	//----- nvinfo : EIATTR_KPARAM_INFO
	.align		4
.L_7841:
        /*0028*/ 	.byte	0x04, 0x17
        /*002a*/ 	.short	(.L_7843 - .L_7842)
.L_7842:
        /*002c*/ 	.word	0x00000000
        /*0030*/ 	.short	0x0011
        /*0032*/ 	.short	0x0070
        /*0034*/ 	.byte	0x00, 0xf0, 0x11, 0x00


	//----- nvinfo : EIATTR_KPARAM_INFO
	.align		4
.L_7843:
        /*0038*/ 	.byte	0x04, 0x17
        /*003a*/ 	.short	(.L_7845 - .L_7844)
.L_7844:
        /*003c*/ 	.word	0x00000000
        /*0040*/ 	.short	0x0010
        /*0042*/ 	.short	0x006c
        /*0044*/ 	.byte	0x00, 0xf0, 0x11, 0x00


	//----- nvinfo : EIATTR_KPARAM_INFO
	.align		4
.L_7845:
        /*0048*/ 	.byte	0x04, 0x17
        /*004a*/ 	.short	(.L_7847 - .L_7846)
.L_7846:
        /*004c*/ 	.word	0x00000000
        /*0050*/ 	.short	0x000f
        /*0052*/ 	.short	0x0068
        /*0054*/ 	.byte	0x00, 0xf0, 0x11, 0x00


	//----- nvinfo : EIATTR_KPARAM_INFO
	.align		4
.L_7847:
        /*0058*/ 	.byte	0x04, 0x17
        /*005a*/ 	.short	(.L_7849 - .L_7848)
.L_7848:
        /*005c*/ 	.word	0x00000000
        /*0060*/ 	.short	0x000e
        /*0062*/ 	.short	0x0060
        /*0064*/ 	.byte	0x00, 0xf5, 0x21, 0x00


	//----- nvinfo : EIATTR_KPARAM_INFO
	.align		4
.L_7849:
        /*0068*/ 	.byte	0x04, 0x17
        /*006a*/ 	.short	(.L_7851 - .L_7850)
.L_7850:
        /*006c*/ 	.word	0x00000000
        /*0070*/ 	.short	0x000d
        /*0072*/ 	.short	0x0058
        /*0074*/ 	.byte	0x00, 0xf5, 0x21, 0x00


	//----- nvinfo : EIATTR_KPARAM_INFO
	.align		4
.L_7851:
        /*0078*/ 	.byte	0x04, 0x17
        /*007a*/ 	.short	(.L_7853 - .L_7852)
.L_7852:
        /*007c*/ 	.word	0x00000000
        /*0080*/ 	.short	0x000c
        /*0082*/ 	.short	0x0050
        /*0084*/ 	.byte	0x00, 0xf0, 0x11, 0x00


	//----- nvinfo : EIATTR_KPARAM_INFO
	.align		4
.L_7853:
        /*0088*/ 	.byte	0x04, 0x17
        /*008a*/ 	.short	(.L_7855 - .L_7854)
.L_7854:
        /*008c*/ 	.word	0x00000000
        /*0090*/ 	.short	0x000b
        /*0092*/ 	.short	0x004c
        /*0094*/ 	.byte	0x00, 0xf0, 0x11, 0x00


	//----- nvinfo : EIATTR_KPARAM_INFO
	.align		4
.L_7855:
        /*0098*/ 	.byte	0x04, 0x17
        /*009a*/ 	.short	(.L_7857 - .L_7856)
.L_7856:
        /*009c*/ 	.word	0x00000000
        /*00a0*/ 	.short	0x000a
        /*00a2*/ 	.short	0x0048
        /*00a4*/ 	.byte	0x00, 0xf0, 0x11, 0x00


	//----- nvinfo : EIATTR_KPARAM_INFO
	.align		4
.L_7857:
        /*00a8*/ 	.byte	0x04, 0x17
        /*00aa*/ 	.short	(.L_7859 - .L_7858)
.L_7858:
        /*00ac*/ 	.word	0x00000000
        /*00b0*/ 	.short	0x0009
        /*00b2*/ 	.short	0x0040
        /*00b4*/ 	.byte	0x00, 0xf5, 0x21, 0x00


	//----- nvinfo : EIATTR_KPARAM_INFO
	.align		4
.L_7859:
        /*00b8*/ 	.byte	0x04, 0x17
        /*00ba*/ 	.short	(.L_7861 - .L_7860)
.L_7860:
        /*00bc*/ 	.word	0x00000000
        /*00c0*/ 	.short	0x0008
        /*00c2*/ 	.short	0x0038
        /*00c4*/ 	.byte	0x00, 0xf0, 0x11, 0x00


	//----- nvinfo : EIATTR_KPARAM_INFO
	.align		4
.L_7861:
        /*00c8*/ 	.byte	0x04, 0x17
        /*00ca*/ 	.short	(.L_7863 - .L_7862)
.L_7862:
        /*00cc*/ 	.word	0x00000000
        /*00d0*/ 	.short	0x0007
        /*00d2*/ 	.short	0x0030
        /*00d4*/ 	.byte	0x00, 0xf5, 0x21, 0x00


	//----- nvinfo : EIATTR_KPARAM_INFO
	.align		4
.L_7863:
        /*00d8*/ 	.byte	0x04, 0x17
        /*00da*/ 	.short	(.L_7865 - .L_7864)
.L_7864:
        /*00dc*/ 	.word	0x00000000
        /*00e0*/ 	.short	0x0006
        /*00e2*/ 	.short	0x0028
        /*00e4*/ 	.byte	0x00, 0xf5, 0x21, 0x00


	//----- nvinfo : EIATTR_KPARAM_INFO
	.align		4
.L_7865:
        /*00e8*/ 	.byte	0x04, 0x17
        /*00ea*/ 	.short	(.L_7867 - .L_7866)
.L_7866:
        /*00ec*/ 	.word	0x00000000
        /*00f0*/ 	.short	0x0005
        /*00f2*/ 	.short	0x0024
        /*00f4*/ 	.byte	0x00, 0xf0, 0x11, 0x00


	//----- nvinfo : EIATTR_KPARAM_INFO
	.align		4
.L_7867:
        /*00f8*/ 	.byte	0x04, 0x17
        /*00fa*/ 	.short	(.L_7869 - .L_7868)
.L_7868:
        /*00fc*/ 	.word	0x00000000
        /*0100*/ 	.short	0x0004
        /*0102*/ 	.short	0x0020
        /*0104*/ 	.byte	0x00, 0xf0, 0x11, 0x00


	//----- nvinfo : EIATTR_KPARAM_INFO
	.align		4
.L_7869:
        /*0108*/ 	.byte	0x04, 0x17
        /*010a*/ 	.short	(.L_7871 - .L_7870)
.L_7870:
        /*010c*/ 	.word	0x00000000
        /*0110*/ 	.short	0x0003
        /*0112*/ 	.short	0x0018
        /*0114*/ 	.byte	0x00, 0xf5, 0x21, 0x00


	//----- nvinfo : EIATTR_KPARAM_INFO
	.align		4
.L_7871:
        /*0118*/ 	.byte	0x04, 0x17
        /*011a*/ 	.short	(.L_7873 - .L_7872)
.L_7872:
        /*011c*/ 	.word	0x00000000
        /*0120*/ 	.short	0x0002
        /*0122*/ 	.short	0x0010
        /*0124*/ 	.byte	0x00, 0xf5, 0x21, 0x00


	//----- nvinfo : EIATTR_KPARAM_INFO
	.align		4
.L_7873:
        /*0128*/ 	.byte	0x04, 0x17
        /*012a*/ 	.short	(.L_7875 - .L_7874)
.L_7874:
        /*012c*/ 	.word	0x00000000
        /*0130*/ 	.short	0x0001
        /*0132*/ 	.short	0x0008
        /*0134*/ 	.byte	0x00, 0xf5, 0x21, 0x00


	//----- nvinfo : EIATTR_KPARAM_INFO
	.align		4
.L_7875:
        /*0138*/ 	.byte	0x04, 0x17
        /*013a*/ 	.short	(.L_7877 - .L_7876)
.L_7876:
        /*013c*/ 	.word	0x00000000
        /*0140*/ 	.short	0x0000
        /*0142*/ 	.short	0x0000
        /*0144*/ 	.byte	0x00, 0xf5, 0x21, 0x00


	//----- nvinfo : EIATTR_SPARSE_MMA_MASK
	.align		4
.L_7877:
        /*0148*/ 	.byte	0x03, 0x50
        /*014a*/ 	.short	0x0000


	//----- nvinfo : EIATTR_MAXREG_COUNT
	.align		4
        /*014c*/ 	.byte	0x03, 0x1b
        /*014e*/ 	.short	0x00ff


	//----- nvinfo : EIATTR_NUM_BARRIERS
	.align		4
        /*0150*/ 	.byte	0x02, 0x4c
        /*0152*/ 	.byte	0x01
	.zero		1


	//----- nvinfo : EIATTR_EXTERNS
	.align		4
        /*0154*/ 	.byte	0x04, 0x0f
        /*0156*/ 	.short	(.L_7879 - .L_7878)


	//   ....[0]....
	.align		4
.L_7878:
        /*0158*/ 	.word	index@(__assertfail)


	//----- nvinfo : EIATTR_MERCURY_ISA_VERSION
	.align		4
.L_7879:
        /*015c*/ 	.byte	0x03, 0x5f
        /*015e*/ 	.short	0x0101


	//----- nvinfo : EIATTR_COOP_GROUP_MASK_REGIDS
	.align		4
        /*0160*/ 	.byte	0x04, 0x29
        /*0162*/ 	.short	(.L_7881 - .L_7880)


	//   ....[0]....
.L_7880:
        /*0164*/ 	.word	0xffffffff


	//   ....[1]....
        /*0168*/ 	.word	0xffffffff


	//   ....[2]....
        /*016c*/ 	.word	0xffffffff


	//   ....[3]....
        /*0170*/ 	.word	0xffffffff


	//   ....[4]....
        /*0174*/ 	.word	0xffffffff


	//   ....[5]....
        /*0178*/ 	.word	0xffffffff


	//   ....[6]....
        /*017c*/ 	.word	0xffffffff


	//   ....[7]....
        /*0180*/ 	.word	0xffffffff


	//   ....[8]....
        /*0184*/ 	.word	0xffffffff


	//   ....[9]....
        /*0188*/ 	.word	0xffffffff


	//   ....[10]....
        /*018c*/ 	.word	0xffffffff


	//   ....[11]....
        /*0190*/ 	.word	0xffffffff


	//   ....[12]....
        /*0194*/ 	.word	0xffffffff


	//   ....[13]....
        /*0198*/ 	.word	0xffffffff


	//   ....[14]....
        /*019c*/ 	.word	0xffffffff


	//   ....[15]....
        /*01a0*/ 	.word	0x0500000f


	//   ....[16]....
        /*01a4*/ 	.word	0x0500000f


	//   ....[17]....
        /*01a8*/ 	.word	0x0500000f


	//   ....[18]....
        /*01ac*/ 	.word	0x0500000f


	//   ....[19]....
        /*01b0*/ 	.word	0x0500000f


	//   ....[20]....
        /*01b4*/ 	.word	0x0500000f


	//   ....[21]....
        /*01b8*/ 	.word	0x0500000f


	//   ....[22]....
        /*01bc*/ 	.word	0x0500000f


	//   ....[23]....
        /*01c0*/ 	.word	0x0500000f


	//   ....[24]....
        /*01c4*/ 	.word	0x0500000f


	//   ....[25]....
        /*01c8*/ 	.word	0x0500000f


	//   ....[26]....
        /*01cc*/ 	.word	0x0500000f


	//----- nvinfo : EIATTR_COOP_GROUP_INSTR_OFFSETS
	.align		4
.L_7881:
        /*01d0*/ 	.byte	0x04, 0x28
        /*01d2*/ 	.short	(.L_7883 - .L_7882)


	//   ....[0]....
.L_7882:
        /*01d4*/ 	.word	0x00000ad0


	//   ....[1]....
        /*01d8*/ 	.word	0x00000af0


	//   ....[2]....
        /*01dc*/ 	.word	0x00000b10


	//   ....[3]....
        /*01e0*/ 	.word	0x00000b30


	//   ....[4]....
        /*01e4*/ 	.word	0x00000c40


	//   ....[5]....
        /*01e8*/ 	.word	0x00000c60


	//   ....[6]....
        /*01ec*/ 	.word	0x00000c80


	//   ....[7]....
        /*01f0*/ 	.word	0x00001ab0


	//   ....[8]....
        /*01f4*/ 	.word	0x00001ae0


	//   ....[9]....
        /*01f8*/ 	.word	0x00001b00


	//   ....[10]....
        /*01fc*/ 	.word	0x00001b20


	//   ....[11]....
        /*0200*/ 	.word	0x00001b40


	//   ....[12]....
        /*0204*/ 	.word	0x00001b90


	//   ....[13]....
        /*0208*/ 	.word	0x00001bb0


	//   ....[14]....
        /*020c*/ 	.word	0x00001bd0


	//   ....[15]....
        /*0210*/ 	.word	0x00003570


	//   ....[16]....
        /*0214*/ 	.word	0x000035d0


	//   ....[17]....
        /*0218*/ 	.word	0x00003630


	//   ....[18]....
        /*021c*/ 	.word	0x00003690


	//   ....[19]....
        /*0220*/ 	.word	0x00003710


	//   ....[20]....
        /*0224*/ 	.word	0x00003750


	//   ....[21]....
        /*0228*/ 	.word	0x000037a0


	//   ....[22]....
        /*022c*/ 	.word	0x000037f0


	//   ....[23]....
        /*0230*/ 	.word	0x00003840


	//   ....[24]....
        /*0234*/ 	.word	0x00003890


	//   ....[25]....
        /*0238*/ 	.word	0x000038e0


	//   ....[26]....
        /*023c*/ 	.word	0x00003930


	//----- nvinfo : EIATTR_VRC_CTA_INIT_COUNT
	.align		4
.L_7883:
        /*0240*/ 	.byte	0x02, 0x4a
	.zero		1
	.zero		1


	//----- nvinfo : EIATTR_SYSCALL_OFFSETS
	.align		4
        /*0244*/ 	.byte	0x04, 0x46
        /*0246*/ 	.short	(.L_7885 - .L_7884)


	//   ....[0]....
.L_7884:
        /*0248*/ 	.word	0x00002980


	//   ....[1]....
        /*024c*/ 	.word	0x00003510


	//----- nvinfo : EIATTR_EXIT_INSTR_OFFSETS
	.align		4
.L_7885:
        /*0250*/ 	.byte	0x04, 0x1c
        /*0252*/ 	.short	(.L_7887 - .L_7886)


	//   ....[0]....
.L_7886:
        /*0254*/ 	.word	0x000031e0


	//   ....[1]....
        /*0258*/ 	.word	0x000033e0


	//   ....[2]....
        /*025c*/ 	.word	0x00003410


	//   ....[3]....
        /*0260*/ 	.word	0x00003520


	//----- nvinfo : EIATTR_CRS_STACK_SIZE
	.align		4
.L_7887:
        /*0264*/ 	.byte	0x04, 0x1e
        /*0266*/ 	.short	(.L_7889 - .L_7888)
.L_7888:
        /*0268*/ 	.word	0x00000000


	//----- nvinfo : EIATTR_CBANK_PARAM_SIZE
	.align		4
.L_7889:
        /*026c*/ 	.byte	0x03, 0x19
        /*026e*/ 	.short	0x007c


	//----- nvinfo : EIATTR_PARAM_CBANK
	.align		4
        /*0270*/ 	.byte	0x04, 0x0a
        /*0272*/ 	.short	(.L_7891 - .L_7890)
	.align		4
.L_7890:
        /*0274*/ 	.word	index@(.nv.constant0._ZN4vllm25paged_attention_v1_kernelIthLi120ELi16ELi128ELNS_18Fp8KVCacheDataTypeE2ELb1EEEvPT_PKS2_PKT0_S8_ifPKiSA_iPKfiiiSC_SC_iiiii)
        /*0278*/ 	.short	0x0380
        /*027a*/ 	.short	0x007c


	//----- nvinfo : EIATTR_SW_WAR
	.align		4
.L_7891:
        /*027c*/ 	.byte	0x04, 0x36
        /*027e*/ 	.short	(.L_7893 - .L_7892)
.L_7892:
        /*0280*/ 	.word	0x00000008
.L_7893:


//--------------------- .nv.info._ZN4vllm25paged_attention_v1_kernelIthLi112ELi16ELi128ELNS_18Fp8KVCacheDataTypeE2ELb1EEEvPT_PKS2_PKT0_S8_ifPKiSA_iPKfiiiSC_SC_iiiii --------------------------
	.section	.nv.info._ZN4vllm25paged_attention_v1_kernelIthLi112ELi16ELi128ELNS_18Fp8KVCacheDataTypeE2ELb1EEEvPT_PKS2_PKT0_S8_ifPKiSA_iPKfiiiSC_SC_iiiii,"",@"SHT_CUDA_INFO"
	.sectionflags	@""
	.align	4


	//----- nvinfo : EIATTR_CUDA_API_VERSION
	.align		4
        /*0000*/ 	.byte	0x04, 0x37
        /*0002*/ 	.short	(.L_7895 - .L_7894)
.L_7894:
        /*0004*/ 	.word	0x00000082


	//----- nvinfo : EIATTR_KPARAM_INFO
	.align		4
.L_7895:
        /*0008*/ 	.byte	0x04, 0x17
        /*000a*/ 	.short	(.L_7897 - .L_7896)
.L_7896:
        /*000c*/ 	.word	0x00000000
        /*0010*/ 	.short	0x0013
        /*0012*/ 	.short	0x0078
        /*0014*/ 	.byte	0x00, 0xf0, 0x11, 0x00


	//----- nvinfo : EIATTR_KPARAM_INFO
	.align		4
.L_7897:
        /*0018*/ 	.byte	0x04, 0x17
        /*001a*/ 	.short	(.L_7899 - .L_7898)
.L_7898:
        /*001c*/ 	.word	0x00000000
        /*0020*/ 	.short	0x0012
        /*0022*/ 	.short	0x0074
        /*0024*/ 	.byte	0x00, 0xf0, 0x11, 0x00


	//----- nvinfo : EIATTR_KPARAM_INFO
	.align		4
.L_7899:
        /*0028*/ 	.byte	0x04, 0x17
        /*002a*/ 	.short	(.L_7901 - .L_7900)
.L_7900:
        /*002c*/ 	.word	0x00000000
        /*0030*/ 	.short	0x0011
        /*0032*/ 	.short	0x0070
        /*0034*/ 	.byte	0x00, 0xf0, 0x11, 0x00


	//----- nvinfo : EIATTR_KPARAM_INFO
	.align		4
.L_7901:
        /*0038*/ 	.byte	0x04, 0x17
        /*003a*/ 	.short	(.L_7903 - .L_7902)
.L_7902:
        /*003c*/ 	.word	0x00000000
        /*0040*/ 	.short	0x0010
        /*0042*/ 	.short	0x006c
        /*0044*/ 	.byte	0x00, 0xf0, 0x11, 0x00


	//----- nvinfo : EIATTR_KPARAM_INFO
	.align		4
.L_7903:
        /*0048*/ 	.byte	0x04, 0x17
        /*004a*/ 	.short	(.L_7905 - .L_7904)
.L_7904:
        /*004c*/ 	.word	0x00000000
        /*0050*/ 	.short	0x000f
        /*0052*/ 	.short	0x0068
        /*0054*/ 	.byte	0x00, 0xf0, 0x11, 0x00


	//----- nvinfo : EIATTR_KPARAM_INFO
	.align		4
.L_7905:
        /*0058*/ 	.byte	0x04, 0x17
        /*005a*/ 	.short	(.L_7907 - .L_7906)
.L_7906:
        /*005c*/ 	.word	0x00000000
        /*0060*/ 	.short	0x000e
        /*0062*/ 	.short	0x0060
        /*0064*/ 	.byte	0x00, 0xf5, 0x21, 0x00


	//----- nvinfo : EIATTR_KPARAM_INFO
	.align		4
.L_7907:
        /*0068*/ 	.byte	0x04, 0x17
        /*006a*/ 	.short	(.L_7909 - .L_7908)
.L_7908:
        /*006c*/ 	.word	0x00000000
        /*0070*/ 	.short	0x000d
        /*0072*/ 	.short	0x0058
        /*0074*/ 	.byte	0x00, 0xf5, 0x21, 0x00


	//----- nvinfo : EIATTR_KPARAM_INFO
	.align		4
.L_7909:
        /*0078*/ 	.byte	0x04, 0x17
        /*007a*/ 	.short	(.L_7911 - .L_7910)
.L_7910:
        /*007c*/ 	.word	0x00000000
        /*0080*/ 	.short	0x000c
        /*0082*/ 	.short	0x0050
        /*0084*/ 	.byte	0x00, 0xf0, 0x11, 0x00


	//----- nvinfo : EIATTR_KPARAM_INFO
	.align		4
.L_7911:
        /*0088*/ 	.byte	0x04, 0x17
        /*008a*/ 	.short	(.L_7913 - .L_7912)
.L_7912:
        /*008c*/ 	.word	0x00000000
        /*0090*/ 	.short	0x000b
        /*0092*/ 	.short	0x004c
        /*0094*/ 	.byte	0x00, 0xf0, 0x11, 0x00


	//----- nvinfo : EIATTR_KPARAM_INFO
	.align		4
.L_7913:
        /*0098*/ 	.byte	0x04, 0x17
        /*009a*/ 	.short	(.L_7915 - .L_7914)
.L_7914:
        /*009c*/ 	.word	0x00000000
        /*00a0*/ 	.short	0x000a
        /*00a2*/ 	.short	0x0048
        /*00a4*/ 	.byte	0x00, 0xf0, 0x11, 0x00


	//----- nvinfo : EIATTR_KPARAM_INFO
	.align		4
.L_7915:
        /*00a8*/ 	.byte	0x04, 0x17
        /*00aa*/ 	.short	(.L_7917 - .L_7916)
.L_7916:
        /*00ac*/ 	.word	0x00000000
        /*00b0*/ 	.short	0x0009
        /*00b2*/ 	.short	0x0040
        /*00b4*/ 	.byte	0x00, 0xf5, 0x21, 0x00


	//----- nvinfo : EIATTR_KPARAM_INFO
	.align		4
.L_7917:
        /*00b8*/ 	.byte	0x04, 0x17
        /*00ba*/ 	.short	(.L_7919 - .L_7918)
.L_7918:
        /*00bc*/ 	.word	0x00000000
        /*00c0*/ 	.short	0x0008
        /*00c2*/ 	.short	0x0038
        /*00c4*/ 	.byte	0x00, 0xf0, 0x11, 0x00


	//----- nvinfo : EIATTR_KPARAM_INFO
	.align		4
.L_7919:
        /*00c8*/ 	.byte	0x04, 0x17
        /*00ca*/ 	.short	(.L_7921 - .L_7920)
.L_7920:
        /*00cc*/ 	.word	0x00000000
        /*00d0*/ 	.short	0x0007
        /*00d2*/ 	.short	0x0030
        /*00d4*/ 	.byte	0x00, 0xf5, 0x21, 0x00


	//----- nvinfo : EIATTR_KPARAM_INFO
	.align		4
.L_7921:
        /*00d8*/ 	.byte	0x04, 0x17
        /*00da*/ 	.short	(.L_7923 - .L_7922)
.L_7922:
        /*00dc*/ 	.word	0x00000000
        /*00e0*/ 	.short	0x0006
        /*00e2*/ 	.short	0x0028
        /*00e4*/ 	.byte	0x00, 0xf5, 0x21, 0x00


	//----- nvinfo : EIATTR_KPARAM_INFO
	.align		4
.L_7923:
        /*00e8*/ 	.byte	0x04, 0x17
        /*00ea*/ 	.short	(.L_7925 - .L_7924)
.L_7924:
        /*00ec*/ 	.word	0x00000000
        /*00f0*/ 	.short	0x0005
        /*00f2*/ 	.short	0x0024
        /*00f4*/ 	.byte	0x00, 0xf0, 0x11, 0x00


	//----- nvinfo : EIATTR_KPARAM_INFO
	.align		4
.L_7925:
        /*00f8*/ 	.byte	0x04, 0x17
        /*00fa*/ 	.short	(.L_7927 - .L_7926)
.L_7926:
        /*00fc*/ 	.word	0x00000000
        /*0100*/ 	.short	0x0004
        /*0102*/ 	.short	0x0020
        /*0104*/ 	.byte	0x00, 0xf0, 0x11, 0x00


	//----- nvinfo : EIATTR_KPARAM_INFO
	.align		4
.L_7927:
        /*0108*/ 	.byte	0x04, 0x17
        /*010a*/ 	.short	(.L_7929 - .L_7928)
.L_7928:
        /*010c*/ 	.word	0x00000000
        /*0110*/ 	.short	0x0003
        /*0112*/ 	.short	0x0018
        /*0114*/ 	.byte	0x00, 0xf5, 0x21, 0x00


	//----- nvinfo : EIATTR_KPARAM_INFO
	.align		4
.L_7929:
        /*0118*/ 	.byte	0x04, 0x17
        /*011a*/ 	.short	(.L_7931 - .L_7930)
.L_7930:
        /*011c*/ 	.word	0x00000000
        /*0120*/ 	.short	0x0002
        /*0122*/ 	.short	0x0010
        /*0124*/ 	.byte	0x00, 0xf5, 0x21, 0x00


	//----- nvinfo : EIATTR_KPARAM_INFO
	.align		4
.L_7931:
        /*0128*/ 	.byte	0x04, 0x17
        /*012a*/ 	.short	(.L_7933 - .L_7932)
.L_7932:
        /*012c*/ 	.word	0x00000000
        /*0130*/ 	.short	0x0001
        /*0132*/ 	.short	0x0008
        /*0134*/ 	.byte	0x00, 0xf5, 0x21, 0x00


	//----- nvinfo : EIATTR_KPARAM_INFO
	.align		4
.L_7933:
        /*0138*/ 	.byte	0x04, 0x17
        /*013a*/ 	.short	(.L_7935 - .L_7934)
.L_7934:
        /*013c*/ 	.word	0x00000000
        /*0140*/ 	.short	0x0000
        /*0142*/ 	.short	0x0000
        /*0144*/ 	.byte	0x00, 0xf5, 0x21, 0x00


	//----- nvinfo : EIATTR_SPARSE_MMA_MASK
	.align		4
.L_7935:
        /*0148*/ 	.byte	0x03, 0x50
        /*014a*/ 	.short	0x0000


	//----- nvinfo : EIATTR_MAXREG_COUNT
	.align		4
        /*014c*/ 	.byte	0x03, 0x1b
        /*014e*/ 	.short	0x00ff


	//----- nvinfo : EIATTR_NUM_BARRIERS
	.align		4
        /*0150*/ 	.byte	0x02, 0x4c
        /*0152*/ 	.byte	0x01
	.zero		1


	//----- nvinfo : EIATTR_EXTERNS
	.align		4
        /*0154*/ 	.byte	0x04, 0x0f
        /*0156*/ 	.short	(.L_7937 - .L_7936)


	//   ....[0]....
	.align		4
.L_7936:
        /*0158*/ 	.word	index@(__assertfail)


	//----- nvinfo : EIATTR_MERCURY_ISA_VERSION
	.align		4
.L_7937:
        /*015c*/ 	.byte	0x03, 0x5f
        /*015e*/ 	.short	0x0101


	//----- nvinfo : EIATTR_COOP_GROUP_MASK_REGIDS
	.align		4
        /*0160*/ 	.byte	0x04, 0x29
        /*0162*/ 	.short	(.L_7939 - .L_7938)


	//   ....[0]....
.L_7938:
        /*0164*/ 	.word	0xffffffff


	//   ....[1]....
        /*0168*/ 	.word	0xffffffff


	//   ....[2]....
        /*016c*/ 	.word	0xffffffff


	//   ....[3]....
        /*0170*/ 	.word	0xffffffff


	//   ....[4]....
        /*0174*/ 	.word	0xffffffff


	//   ....[5]....
        /*0178*/ 	.word	0xffffffff


	//   ....[6]....
        /*017c*/ 	.word	0xffffffff


	//   ....[7]....
        /*0180*/ 	.word	0xffffffff


	//   ....[8]....
        /*0184*/ 	.word	0xffffffff


	//   ....[9]....
        /*0188*/ 	.word	0xffffffff


	//   ....[10]....
        /*018c*/ 	.word	0xffffffff


	//   ....[11]....
        /*0190*/ 	.word	0xffffffff


	//   ....[12]....
        /*0194*/ 	.word	0xffffffff


	//   ....[13]....
        /*0198*/ 	.word	0xffffffff


	//   ....[14]....
        /*019c*/ 	.word	0xffffffff


	//   ....[15]....
        /*01a0*/ 	.word	0x0500000f


	//   ....[16]....
        /*01a4*/ 	.word	0x0500000f


	//   ....[17]....
        /*01a8*/ 	.word	0x0500000f


	//   ....[18]....
        /*01ac*/ 	.word	0x0500000f


	//   ....[19]....
        /*01b0*/ 	.word	0x0500000f


	//   ....[20]....
        /*01b4*/ 	.word	0x0500000f


	//   ....[21]....
        /*01b8*/ 	.word	0x0500000f


	//   ....[22]....
        /*01bc*/ 	.word	0x0500000f


	//   ....[23]....
        /*01c0*/ 	.word	0x0500000f


	//   ....[24]....
        /*01c4*/ 	.word	0x0500000f


	//   ....[25]....
        /*01c8*/ 	.word	0x0500000f


	//----- nvinfo : EIATTR_COOP_GROUP_INSTR_OFFSETS
	.align		4
.L_7939:
        /*01cc*/ 	.byte	0x04, 0x28
        /*01ce*/ 	.short	(.L_7941 - .L_7940)


	//   ....[0]....
.L_7940:
        /*01d0*/ 	.word	0x00000ad0


	//   ....[1]....
        /*01d4*/ 	.word	0x00000af0


	//   ....[2]....
        /*01d8*/ 	.word	0x00000b10


	//   ....[3]....
        /*01dc*/ 	.word	0x00000b30


	//   ....[4]....
        /*01e0*/ 	.word	0x00000c40


	//   ....[5]....
        /*01e4*/ 	.word	0x00000c60


	//   ....[6]....
        /*01e8*/ 	.word	0x00000c80


	//   ....[7]....
        /*01ec*/ 	.word	0x00001ab0


	//   ....[8]....
        /*01f0*/ 	.word	0x00001ae0


	//   ....[9]....
        /*01f4*/ 	.word	0x00001b00


	//   ....[10]....
        /*01f8*/ 	.word	0x00001b20


	//   ....[11]....
        /*01fc*/ 	.word	0x00001b40


	//   ....[12]....
        /*0200*/ 	.word	0x00001b90


	//   ....[13]....
        /*0204*/ 	.word	0x00001bb0


	//   ....[14]....
        /*0208*/ 	.word	0x00001bd0


	//   ....[15]....
        /*020c*/ 	.word	0x00003220


	//   ....[16]....
        /*0210*/ 	.word	0x00003280


	//   ....[17]....
        /*0214*/ 	.word	0x000032e0


	//   ....[18]....
        /*0218*/ 	.word	0x00003340


	//   ....[19]....
        /*021c*/ 	.word	0x000033c0


	//   ....[20]....
        /*0220*/ 	.word	0x00003400


	//   ....[21]....
        /*0224*/ 	.word	0x00003450


	//   ....[22]....
        /*0228*/ 	.word	0x000034a0


	//   ....[23]....
        /*022c*/ 	.word	0x000034f0


	//   ....[24]....
        /*0230*/ 	.word	0x00003540


	//   ....[25]....
        /*0234*/ 	.word	0x00003590


	//----- nvinfo : EIATTR_VRC_CTA_INIT_COUNT
	.align		4
.L_7941:
        /*0238*/ 	.byte	0x02, 0x4a
	.zero		1
	.zero		1


	//----- nvinfo : EIATTR_SYSCALL_OFFSETS
	.align		4
        /*023c*/ 	.byte	0x04, 0x46
        /*023e*/ 	.short	(.L_7943 - .L_7942)


	//   ....[0]....
.L_7942:
        /*0240*/ 	.word	0x00002980


	//   ....[1]....
        /*0244*/ 	.word	0x000031c0


	//----- nvinfo : EIATTR_EXIT_INSTR_OFFSETS
	.align		4
.L_7943:
        /*0248*/ 	.byte	0x04, 0x1c
        /*024a*/ 	.short	(.L_7945 - .L_7944)


	//   ....[0]....
.L_7944:
        /*024c*/ 	.word	0x00002ef0


	//   ....[1]....
        /*0250*/ 	.word	0x00002f30


	//   ....[2]....
        /*0254*/ 	.word	0x000030c0


	//   ....[3]....
        /*0258*/ 	.word	0x000031d0


	//----- nvinfo : EIATTR_CRS_STACK_SIZE
	.align		4
.L_7945:
        /*025c*/ 	.byte	0x04, 0x1e
        /*025e*/ 	.short	(.L_7947 - .L_7946)
.L_7946:
        /*0260*/ 	.word	0x00000000


	//----- nvinfo : EIATTR_CBANK_PARAM_SIZE
	.align		4
.L_7947:
        /*0264*/ 	.byte	0x03, 0x19
        /*0266*/ 	.short	0x007c


	//----- nvinfo : EIATTR_PARAM_CBANK
	.align		4
        /*0268*/ 	.byte	0x04, 0x0a
        /*026a*/ 	.short	(.L_7949 - .L_7948)
	.align		4
.L_7948:
        /*026c*/ 	.word	index@(.nv.constant0._ZN4vllm25paged_attention_v1_kernelIthLi112ELi16ELi128ELNS_18Fp8KVCacheDataTypeE2ELb1EEEvPT_PKS2_PKT0_S8_ifPKiSA_iPKfiiiSC_SC_iiiii)
        /*0270*/ 	.short	0x0380
        /*0272*/ 	.short	0x007c


	//----- nvinfo : EIATTR_SW_WAR
	.align		4
.L_7949:
        /*0274*/ 	.byte	0x04, 0x36
        /*0276*/ 	.short	(.L_7951 - .L_7950)
.L_7950:
        /*0278*/ 	.word	0x00000008
.L_7951:


//--------------------- .nv.info._ZN4vllm25paged_attention_v1_kernelIthLi96ELi16ELi128ELNS_18Fp8KVCacheDataTypeE2ELb1EEEvPT_PKS2_PKT0_S8_ifPKiSA_iPKfiiiSC_SC_iiiii --------------------------
	.section	.nv.info._ZN4vllm25paged_attention_v1_kernelIthLi96ELi16ELi128ELNS_18Fp8KVCacheDataTypeE2ELb1EEEvPT_PKS2_PKT0_S8_ifPKiSA_iPKfiiiSC_SC_iiiii,"",@"SHT_CUDA_INFO"
	.sectionflags	@""
	.align	4


	//----- nvinfo : EIATTR_CUDA_API_VERSION
	.align		4
        /*0000*/ 	.byte	0x04, 0x37
        /*0002*/ 	.short	(.L_7953 - .L_7952)
.L_7952:
        /*0004*/ 	.word	0x00000082


	//----- nvinfo : EIATTR_KPARAM_INFO
	.align		4
.L_7953:
        /*0008*/ 	.byte	0x04, 0x17
        /*000a*/ 	.short	(.L_7955 - .L_7954)
.L_7954:
        /*000c*/ 	.word	0x00000000
        /*0010*/ 	.short	0x0013
        /*0012*/ 	.short	0x0078
        /*0014*/ 	.byte	0x00, 0xf0, 0x11, 0x00


	//----- nvinfo : EIATTR_KPARAM_INFO
	.align		4
.L_7955:
        /*0018*/ 	.byte	0x04, 0x17
        /*001a*/ 	.short	(.L_7957 - .L_7956)
.L_7956:
        /*001c*/ 	.word	0x00000000
        /*0020*/ 	.short	0x0012
        /*0022*/ 	.short	0x0074
        /*0024*/ 	.byte	0x00, 0xf0, 0x11, 0x00


	//----- nvinfo : EIATTR_KPARAM_INFO
	.align		4
.L_7957:
        /*0028*/ 	.byte	0x04, 0x17
        /*002a*/ 	.short	(.L_7959 - .L_7958)
.L_7958:
        /*002c*/ 	.word	0x00000000
        /*0030*/ 	.short	0x0011
        /*0032*/ 	.short	0x0070
        /*0034*/ 	.byte	0x00, 0xf0, 0x11, 0x00


	//----- nvinfo : EIATTR_KPARAM_INFO
	.align		4
.L_7959:
        /*0038*/ 	.byte	0x04, 0x17
        /*003a*/ 	.short	(.L_7961 - .L_7960)
.L_7960:
        /*003c*/ 	.word	0x00000000
        /*0040*/ 	.short	0x0010
        /*0042*/ 	.short	0x006c
        /*0044*/ 	.byte	0x00, 0xf0, 0x11, 0x00


	//----- nvinfo : EIATTR_KPARAM_INFO
	.align		4
.L_7961:
        /*0048*/ 	.byte	0x04, 0x17
        /*004a*/ 	.short	(.L_7963 - .L_7962)
.L_7962:
        /*004c*/ 	.word	0x00000000
        /*0050*/ 	.short	0x000f
        /*0052*/ 	.short	0x0068
        /*0054*/ 	.byte	0x00, 0xf0, 0x11, 0x00


	//----- nvinfo : EIATTR_KPARAM_INFO
	.align		4
.L_7963:
        /*0058*/ 	.byte	0x04, 0x17
        /*005a*/ 	.short	(.L_7965 - .L_7964)
.L_7964:
        /*005c*/ 	.word	0x00000000
        /*0060*/ 	.short	0x000e
        /*0062*/ 	.short	0x0060
        /*0064*/ 	.byte	0x00, 0xf5, 0x21, 0x00


	//----- nvinfo : EIATTR_KPARAM_INFO
	.align		4
.L_7965:
        /*0068*/ 	.byte	0x04, 0x17
        /*006a*/ 	.short	(.L_7967 - .L_7966)
.L_7966:
        /*006c*/ 	.word	0x00000000
        /*0070*/ 	.short	0x000d
        /*0072*/ 	.short	0x0058
        /*0074*/ 	.byte	0x00, 0xf5, 0x21, 0x00


	//----- nvinfo : EIATTR_KPARAM_INFO
	.align		4
.L_7967:
        /*0078*/ 	.byte	0x04, 0x17
        /*007a*/ 	.short	(.L_7969 - .L_7968)
.L_7968:
        /*007c*/ 	.word	0x00000000
        /*0080*/ 	.short	0x000c
        /*0082*/ 	.short	0x0050
        /*0084*/ 	.byte	0x00, 0xf0, 0x11, 0x00


	//----- nvinfo : EIATTR_KPARAM_INFO
	.align		4
.L_7969:
        /*0088*/ 	.byte	0x04, 0x17
        /*008a*/ 	.short	(.L_7971 - .L_7970)
.L_7970:
        /*008c*/ 	.word	0x00000000
        /*0090*/ 	.short	0x000b
        /*0092*/ 	.short	0x004c
        /*0094*/ 	.byte	0x00, 0xf0, 0x11, 0x00


	//----- nvinfo : EIATTR_KPARAM_INFO
	.align		4
.L_7971:
        /*0098*/ 	.byte	0x04, 0x17
        /*009a*/ 	.short	(.L_7973 - .L_7972)
.L_7972:
        /*009c*/ 	.word	0x00000000
        /*00a0*/ 	.short	0x000a
        /*00a2*/ 	.short	0x0048
        /*00a4*/ 	.byte	0x00, 0xf0, 0x11, 0x00


	//----- nvinfo : EIATTR_KPARAM_INFO
	.align		4
.L_7973:
        /*00a8*/ 	.byte	0x04, 0x17
        /*00aa*/ 	.short	(.L_7975 - .L_7974)
.L_7974:
        /*00ac*/ 	.word	0x00000000
        /*00b0*/ 	.short	0x0009
        /*00b2*/ 	.short	0x0040
        /*00b4*/ 	.byte	0x00, 0xf5, 0x21, 0x00


	//----- nvinfo : EIATTR_KPARAM_INFO
	.align		4
.L_7975:
        /*00b8*/ 	.byte	0x04, 0x17
        /*00ba*/ 	.short	(.L_7977 - .L_7976)
.L_7976:
        /*00bc*/ 	.word	0x00000000
        /*00c0*/ 	.short	0x0008
        /*00c2*/ 	.short	0x0038
        /*00c4*/ 	.byte	0x00, 0xf0, 0x11, 0x00


	//----- nvinfo : EIATTR_KPARAM_INFO
	.align		4
.L_7977:
        /*00c8*/ 	.byte	0x04, 0x17
        /*00ca*/ 	.short	(.L_7979 - .L_7978)
.L_7978:
        /*00cc*/ 	.word	0x00000000
        /*00d0*/ 	.short	0x0007
        /*00d2*/ 	.short	0x0030
        /*00d4*/ 	.byte	0x00, 0xf5, 0x21, 0x00


	//----- nvinfo : EIATTR_KPARAM_INFO
	.align		4
.L_7979:
        /*00d8*/ 	.byte	0x04, 0x17
        /*00da*/ 	.short	(.L_7981 - .L_7980)
.L_7980:
        /*00dc*/ 	.word	0x00000000
        /*00e0*/ 	.short	0x0006
        /*00e2*/ 	.short	0x0028
        /*00e4*/ 	.byte	0x00, 0xf5, 0x21, 0x00


	//----- nvinfo : EIATTR_KPARAM_INFO
	.align		4
.L_7981:
        /*00e8*/ 	.byte	0x04, 0x17
        /*00ea*/ 	.short	(.L_7983 - .L_7982)
.L_7982:
        /*00ec*/ 	.word	0x00000000
        /*00f0*/ 	.short	0x0005
        /*00f2*/ 	.short	0x0024
        /*00f4*/ 	.byte	0x00, 0xf0, 0x11, 0x00


	//----- nvinfo : EIATTR_KPARAM_INFO
	.align		4
.L_7983:
        /*00f8*/ 	.byte	0x04, 0x17
        /*00fa*/ 	.short	(.L_7985 - .L_7984)
.L_7984:
        /*00fc*/ 	.word	0x00000000
        /*0100*/ 	.short	0x0004
        /*0102*/ 	.short	0x0020
        /*0104*/ 	.byte	0x00, 0xf0, 0x11, 0x00


	//----- nvinfo : EIATTR_KPARAM_INFO
	.align		4
.L_7985:
        /*0108*/ 	.byte	0x04, 0x17
        /*010a*/ 	.short	(.L_7987 - .L_7986)
.L_7986:
        /*010c*/ 	.word	0x00000000
        /*0110*/ 	.short	0x0003
        /*0112*/ 	.short	0x0018
        /*0114*/ 	.byte	0x00, 0xf5, 0x21, 0x00


	//----- nvinfo : EIATTR_KPARAM_INFO
	.align		4
.L_7987:
        /*0118*/ 	.byte	0x04, 0x17
        /*011a*/ 	.short	(.L_7989 - .L_7988)
.L_7988:
        /*011c*/ 	.word	0x00000000
        /*0120*/ 	.short	0x0002
        /*0122*/ 	.short	0x0010
        /*0124*/ 	.byte	0x00, 0xf5, 0x21, 0x00


	//----- nvinfo : EIATTR_KPARAM_INFO
	.align		4
.L_7989:
        /*0128*/ 	.byte	0x04, 0x17
        /*012a*/ 	.short	(.L_7991 - .L_7990)
.L_7990:
        /*012c*/ 	.word	0x00000000
        /*0130*/ 	.short	0x0001
        /*0132*/ 	.short	0x0008
        /*0134*/ 	.byte	0x00, 0xf5, 0x21, 0x00


	//----- nvinfo : EIATTR_KPARAM_INFO
	.align		4
.L_7991:
        /*0138*/ 	.byte	0x04, 0x17
        /*013a*/ 	.short	(.L_7993 - .L_7992)
.L_7992:
        /*013c*/ 	.word	0x00000000
        /*0140*/ 	.short	0x0000
        /*0142*/ 	.short	0x0000
        /*0144*/ 	.byte	0x00, 0xf5, 0x21, 0x00


	//----- nvinfo : EIATTR_SPARSE_MMA_MASK
	.align		4
.L_7993:
        /*0148*/ 	.byte	0x03, 0x50
        /*014a*/ 	.short	0x0000


	//----- nvinfo : EIATTR_MAXREG_COUNT
	.align		4
        /*014c*/ 	.byte	0x03, 0x1b
        /*014e*/ 	.short	0x00ff


	//----- nvinfo : EIATTR_NUM_BARRIERS
	.align		4
        /*0150*/ 	.byte	0x02, 0x4c
        /*0152*/ 	.byte	0x01
	.zero		1


	//----- nvinfo : EIATTR_EXTERNS
	.align		4
        /*0154*/ 	.byte	0x04, 0x0f
        /*0156*/ 	.short	(.L_7995 - .L_7994)


	//   ....[0]....
	.align		4
.L_7994:
        /*0158*/ 	.word	index@(__assertfail)


	//----- nvinfo : EIATTR_MERCURY_ISA_VERSION
	.align		4
.L_7995:
        /*015c*/ 	.byte	0x03, 0x5f
        /*015e*/ 	.short	0x0101


	//----- nvinfo : EIATTR_COOP_GROUP_MASK_REGIDS
	.align		4
        /*0160*/ 	.byte	0x04, 0x29
        /*0162*/ 	.short	(.L_7997 - .L_7996)


	//   ....[0]....
.L_7996:
        /*0164*/ 	.word	0xffffffff


	//   ....[1]....
        /*0168*/ 	.word	0xffffffff


	//   ....[2]....
        /*016c*/ 	.word	0xffffffff


	//   ....[3]....
        /*0170*/ 	.word	0xffffffff


	//   ....[4]....
        /*0174*/ 	.word	0xffffffff


	//   ....[5]....
        /*0178*/ 	.word	0xffffffff


	//   ....[6]....
        /*017c*/ 	.word	0xffffffff


	//   ....[7]....
        /*0180*/ 	.word	0xffffffff


	//   ....[8]....
        /*0184*/ 	.word	0xffffffff


	//   ....[9]....
        /*0188*/ 	.word	0xffffffff


	//   ....[10]....
        /*018c*/ 	.word	0xffffffff


	//   ....[11]....
        /*0190*/ 	.word	0xffffffff


	//   ....[12]....
        /*0194*/ 	.word	0xffffffff


	//   ....[13]....
        /*0198*/ 	.word	0xffffffff


	//   ....[14]....
        /*019c*/ 	.word	0xffffffff


	//   ....[15]....
        /*01a0*/ 	.word	0x0500000f


	//   ....[16]....
        /*01a4*/ 	.word	0x0500000f


	//   ....[17]....
        /*01a8*/ 	.word	0x0500000f


	//   ....[18]....
        /*01ac*/ 	.word	0x0500000f


	//   ....[19]....
        /*01b0*/ 	.word	0x0500000f


	//   ....[20]....
        /*01b4*/ 	.word	0x0500000f


	//   ....[21]....
        /*01b8*/ 	.word	0x0500000f


	//   ....[22]....
        /*01bc*/ 	.word	0x0500000f


	//   ....[23]....
        /*01c0*/ 	.word	0x0500000f


	//   ....[24]....
        /*01c4*/ 	.word	0x0500000f


	//----- nvinfo : EIATTR_COOP_GROUP_INSTR_OFFSETS
	.align		4
.L_7997:
        /*01c8*/ 	.byte	0x04, 0x28
        /*01ca*/ 	.short	(.L_7999 - .L_7998)


	//   ....[0]....
.L_7998:
        /*01cc*/ 	.word	0x00000ad0


	//   ....[1]....
        /*01d0*/ 	.word	0x00000af0


	//   ....[2]....
        /*01d4*/ 	.word	0x00000b10


	//   ....[3]....
        /*01d8*/ 	.word	0x00000b30


	//   ....[4]....
        /*01dc*/ 	.word	0x00000c40


	//   ....[5]....
        /*01e0*/ 	.word	0x00000c60


	//   ....[6]....
        /*01e4*/ 	.word	0x00000c80


	//   ....[7]....
        /*01e8*/ 	.word	0x00001ab0


	//   ....[8]....
        /*01ec*/ 	.word	0x00001ae0


	//   ....[9]....
        /*01f0*/ 	.word	0x00001b00


	//   ....[10]....
        /*01f4*/ 	.word	0x00001b20


	//   ....[11]....
        /*01f8*/ 	.word	0x00001b40


	//   ....[12]....
        /*01fc*/ 	.word	0x00001b90


	//   ....[13]....
        /*0200*/ 	.word	0x00001bb0


	//   ....[14]....
        /*0204*/ 	.word	0x00001bd0


	//   ....[15]....
        /*0208*/ 	.word	0x00003190


	//   ....[16]....
        /*020c*/ 	.word	0x000031f0


	//   ....[17]....
        /*0210*/ 	.word	0x00003250


	//   ....[18]....
        /*0214*/ 	.word	0x000032b0


	//   ....[19]....
        /*0218*/ 	.word	0x00003330


	//   ....[20]....
        /*021c*/ 	.word	0x00003370


	//   ....[21]....
        /*0220*/ 	.word	0x000033c0


	//   ....[22]....
        /*0224*/ 	.word	0x00003410


	//   ....[23]....
        /*0228*/ 	.word	0x00003460


	//   ....[24]....
        /*022c*/ 	.word	0x000034b0


	//----- nvinfo : EIATTR_VRC_CTA_INIT_COUNT
	.align		4
.L_7999:
        /*0230*/ 	.byte	0x02, 0x4a
	.zero		1
	.zero		1


	//----- nvinfo : EIATTR_SYSCALL_OFFSETS
	.align		4
        /*0234*/ 	.byte	0x04, 0x46
        /*0236*/ 	.short	(.L_8001 - .L_8000)


	//   ....[0]....
.L_8000:
        /*0238*/ 	.word	0x00002980


	//   ....[1]....
        /*023c*/ 	.word	0x00003130


	//----- nvinfo : EIATTR_EXIT_INSTR_OFFSETS
	.align		4
.L_8001:
        /*0240*/ 	.byte	0x04, 0x1c
        /*0242*/ 	.short	(.L_8003 - .L_8002)


	//   ....[0]....
.L_8002:
        /*0244*/ 	.word	0x00002e80


	//   ....[1]....
        /*0248*/ 	.word	0x00002ec0


	//   ....[2]....
        /*024c*/ 	.word	0x00003030


	//   ....[3]....
        /*0250*/ 	.word	0x00003140


	//----- nvinfo : EIATTR_CRS_STACK_SIZE
	.align		4
.L_8003:
        /*0254*/ 	.byte	0x04, 0x1e
        /*0256*/ 	.short	(.L_8005 - .L_8004)
.L_8004:
        /*0258*/ 	.word	0x00000000


	//----- nvinfo : EIATTR_CBANK_PARAM_SIZE
	.align		4
.L_8005:
        /*025c*/ 	.byte	0x03, 0x19
        /*025e*/ 	.short	0x007c


	//----- nvinfo : EIATTR_PARAM_CBANK
	.align		4
        /*0260*/ 	.byte	0x04, 0x0a
        /*0262*/ 	.short	(.L_8007 - .L_8006)
	.align		4
.L_8006:
        /*0264*/ 	.word	index@(.nv.constant0._ZN4vllm25paged_attention_v1_kernelIthLi96ELi16ELi128ELNS_18Fp8KVCacheDataTypeE2ELb1EEEvPT_PKS2_PKT0_S8_ifPKiSA_iPKfiiiSC_SC_iiiii)
        /*0268*/ 	.short	0x0380
        /*026a*/ 	.short	0x007c


	//----- nvinfo : EIATTR_SW_WAR
	.align		4
.L_8007:
        /*026c*/ 	.byte	0x04, 0x36
        /*026e*/ 	.short	(.L_8009 - .L_8008)
.L_8008:
        /*0270*/ 	.word	0x00000008
.L_8009:


//--------------------- .nv.info._ZN4vllm25paged_attention_v1_kernelIthLi80ELi16ELi128ELNS_18Fp8KVCacheDataTypeE2ELb1EEEvPT_PKS2_PKT0_S8_ifPKiSA_iPKfiiiSC_SC_iiiii --------------------------
	.section	.nv.info._ZN4vllm25paged_attention_v1_kernelIthLi80ELi16ELi128ELNS_18Fp8KVCacheDataTypeE2ELb1EEEvPT_PKS2_PKT0_S8_ifPKiSA_iPKfiiiSC_SC_iiiii,"",@"SHT_CUDA_INFO"
	.sectionflags	@""
	.align	4


	//----- nvinfo : EIATTR_CUDA_API_VERSION
	.align		4
        /*0000*/ 	.byte	0x04, 0x37
        /*0002*/ 	.short	(.L_8011 - .L_8010)
.L_8010:
        /*0004*/ 	.word	0x00000082


	//----- nvinfo : EIATTR_KPARAM_INFO
	.align		4
.L_8011:
        /*0008*/ 	.byte	0x04, 0x17
        /*000a*/ 	.short	(.L_8013 - .L_8012)
.L_8012:
        /*000c*/ 	.word	0x00000000
        /*0010*/ 	.short	0x0013
        /*0012*/ 	.short	0x0078
        /*0014*/ 	.byte	0x00, 0xf0, 0x11, 0x00


	//----- nvinfo : EIATTR_KPARAM_INFO
	.align		4
.L_8013:
        /*0018*/ 	.byte	0x04, 0x17
        /*001a*/ 	.short	(.L_8015 - .L_8014)
.L_8014:
        /*001c*/ 	.word	0x00000000
        /*0020*/ 	.short	0x0012
        /*0022*/ 	.short	0x0074
        /*0024*/ 	.byte	0x00, 0xf0, 0x11, 0x00


	//----- nvinfo : EIATTR_KPARAM_INFO
	.align		4
.L_8015:
        /*0028*/ 	.byte	0x04, 0x17
        /*002a*/ 	.short	(.L_8017 - .L_8016)
.L_8016:
        /*002c*/ 	.word	0x00000000
        /*0030*/ 	.short	0x0011
        /*0032*/ 	.short	0x0070
        /*0034*/ 	.byte	0x00, 0xf0, 0x11, 0x00


	//----- nvinfo : EIATTR_KPARAM_INFO
	.align		4
.L_8017:
        /*0038*/ 	.byte	0x04, 0x17
        /*003a*/ 	.short	(.L_8019 - .L_8018)
.L_8018:
        /*003c*/ 	.word	0x00000000
        /*0040*/ 	.short	0x0010
        /*0042*/ 	.short	0x006c
        /*0044*/ 	.byte	0x00, 0xf0, 0x11, 0x00


	//----- nvinfo : EIATTR_KPARAM_INFO
	.align		4
.L_8019:
        /*0048*/ 	.byte	0x04, 0x17
        /*004a*/ 	.short	(.L_8021 - .L_8020)
.L_8020:
        /*004c*/ 	.word	0x00000000
        /*0050*/ 	.short	0x000f
        /*0052*/ 	.short	0x0068
        /*0054*/ 	.byte	0x00, 0xf0, 0x11, 0x00


	//----- nvinfo : EIATTR_KPARAM_INFO
	.align		4
.L_8021:
        /*0058*/ 	.byte	0x04, 0x17
        /*005a*/ 	.short	(.L_8023 - .L_8022)
.L_8022:
        /*005c*/ 	.word	0x00000000
        /*0060*/ 	.short	0x000e
        /*0062*/ 	.short	0x0060
        /*0064*/ 	.byte	0x00, 0xf5, 0x21, 0x00


	//----- nvinfo : EIATTR_KPARAM_INFO
	.align		4
.L_8023:
        /*0068*/ 	.byte	0x04, 0x17
        /*006a*/ 	.short	(.L_8025 - .L_8024)
.L_8024:
        /*006c*/ 	.word	0x00000000
        /*0070*/ 	.short	0x000d
        /*0072*/ 	.short	0x0058
        /*0074*/ 	.byte	0x00, 0xf5, 0x21, 0x00


	//----- nvinfo : EIATTR_KPARAM_INFO
	.align		4
.L_8025:
        /*0078*/ 	.byte	0x04, 0x17
        /*007a*/ 	.short	(.L_8027 - .L_8026)
.L_8026:
        /*007c*/ 	.word	0x00000000
        /*0080*/ 	.short	0x000c
        /*0082*/ 	.short	0x0050
        /*0084*/ 	.byte	0x00, 0xf0, 0x11, 0x00


	//----- nvinfo : EIATTR_KPARAM_INFO
	.align		4
.L_8027:
        /*0088*/ 	.byte	0x04, 0x17
        /*008a*/ 	.short	(.L_8029 - .L_8028)
.L_8028:
        /*008c*/ 	.word	0x00000000
        /*0090*/ 	.short	0x000b
        /*0092*/ 	.short	0x004c
        /*0094*/ 	.byte	0x00, 0xf0, 0x11, 0x00


	//----- nvinfo : EIATTR_KPARAM_INFO
	.align		4
.L_8029:
        /*0098*/ 	.byte	0x04, 0x17
        /*009a*/ 	.short	(.L_8031 - .L_8030)
.L_8030:
        /*009c*/ 	.word	0x00000000
        /*00a0*/ 	.short	0x000a
        /*00a2*/ 	.short	0x0048
        /*00a4*/ 	.byte	0x00, 0xf0, 0x11, 0x00


	//----- nvinfo : EIATTR_KPARAM_INFO
	.align		4
.L_8031:
        /*00a8*/ 	.byte	0x04, 0x17
        /*00aa*/ 	.short	(.L_8033 - .L_8032)
.L_8032:
        /*00ac*/ 	.word	0x00000000
        /*00b0*/ 	.short	0x0009
        /*00b2*/ 	.short	0x0040
        /*00b4*/ 	.byte	0x00, 0xf5, 0x21, 0x00


	//----- nvinfo : EIATTR_KPARAM_INFO
	.align		4
.L_8033:
        /*00b8*/ 	.byte	0x04, 0x17
        /*00ba*/ 	.short	(.L_8035 - .L_8034)
.L_8034:
        /*00bc*/ 	.word	0x00000000
        /*00c0*/ 	.short	0x0008
        /*00c2*/ 	.short	0x0038
        /*00c4*/ 	.byte	0x00, 0xf0, 0x11, 0x00


	//----- nvinfo : EIATTR_KPARAM_INFO
	.align		4
.L_8035:
        /*00c8*/ 	.byte	0x04, 0x17
        /*00ca*/ 	.short	(.L_8037 - .L_8036)
.L_8036:
        /*00cc*/ 	.word	0x00000000
        /*00d0*/ 	.short	0x0007
        /*00d2*/ 	.short	0x0030
        /*00d4*/ 	.byte	0x00, 0xf5, 0x21, 0x00


	//----- nvinfo : EIATTR_KPARAM_INFO
	.align		4
.L_8037:
        /*00d8*/ 	.byte	0x04, 0x17
        /*00da*/ 	.short	(.L_8039 - .L_8038)
.L_8038:
        /*00dc*/ 	.word	0x00000000
        /*00e0*/ 	.short	0x0006
        /*00e2*/ 	.short	0x0028
        /*00e4*/ 	.byte	0x00, 0xf5, 0x21, 0x00


	//----- nvinfo : EIATTR_KPARAM_INFO
	.align		4
.L_8039:
        /*00e8*/ 	.byte	0x04, 0x17
        /*00ea*/ 	.short	(.L_8041 - .L_8040)
.L_8040:
        /*00ec*/ 	.word	0x00000000
        /*00f0*/ 	.short	0x0005
        /*00f2*/ 	.short	0x0024
        /*00f4*/ 	.byte	0x00, 0xf0, 0x11, 0x00


	//----- nvinfo : EIATTR_KPARAM_INFO
	.align		4
.L_8041:
        /*00f8*/ 	.byte	0x04, 0x17
        /*00fa*/ 	.short	(.L_8043 - .L_8042)
.L_8042:
        /*00fc*/ 	.word	0x00000000
        /*0100*/ 	.short	0x0004
        /*0102*/ 	.short	0x0020
        /*0104*/ 	.byte	0x00, 0xf0, 0x11, 0x00


	//----- nvinfo : EIATTR_KPARAM_INFO
	.align		4
.L_8043:
        /*0108*/ 	.byte	0x04, 0x17
        /*010a*/ 	.short	(.L_8045 - .L_8044)
.L_8044:
        /*010c*/ 	.word	0x00000000
        /*0110*/ 	.short	0x0003
        /*0112*/ 	.short	0x0018
        /*0114*/ 	.byte	0x00, 0xf5, 0x21, 0x00


	//----- nvinfo : EIATTR_KPARAM_INFO
	.align		4
.L_8045:
        /*0118*/ 	.byte	0x04, 0x17
        /*011a*/ 	.short	(.L_8047 - .L_8046)
.L_8046:
        /*011c*/ 	.word	0x00000000
        /*0120*/ 	.short	0x0002
        /*0122*/ 	.short	0x0010
        /*0124*/ 	.byte	0x00, 0xf5, 0x21, 0x00


	//----- nvinfo : EIATTR_KPARAM_INFO
	.align		4
.L_8047:
        /*0128*/ 	.byte	0x04, 0x17
        /*012a*/ 	.short	(.L_8049 - .L_8048)
.L_8048:
        /*012c*/ 	.word	0x00000000
        /*0130*/ 	.short	0x0001
        /*0132*/ 	.short	0x0008
        /*0134*/ 	.byte	0x00, 0xf5, 0x21, 0x00


	//----- nvinfo : EIATTR_KPARAM_INFO
	.align		4
.L_8049:
        /*0138*/ 	.byte	0x04, 0x17
        /*013a*/ 	.short	(.L_8051 - .L_8050)
.L_8050:
        /*013c*/ 	.word	0x00000000
        /*0140*/ 	.short	0x0000
        /*0142*/ 	.short	0x0000
        /*0144*/ 	.byte	0x00, 0xf5, 0x21, 0x00


	//----- nvinfo : EIATTR_SPARSE_MMA_MASK
	.align		4
.L_8051:
        /*0148*/ 	.byte	0x03, 0x50
        /*014a*/ 	.short	0x0000


	//----- nvinfo : EIATTR_MAXREG_COUNT
	.align		4
        /*014c*/ 	.byte	0x03, 0x1b
        /*014e*/ 	.short	0x00ff


	//----- nvinfo : EIATTR_NUM_BARRIERS
	.align		4
        /*0150*/ 	.byte	0x02, 0x4c
        /*0152*/ 	.byte	0x01
	.zero		1


	//----- nvinfo : EIATTR_EXTERNS
	.align		4
        /*0154*/ 	.byte	0x04, 0x0f
        /*0156*/ 	.short	(.L_8053 - .L_8052)


	//   ....[0]....
	.align		4
.L_8052:
        /*0158*/ 	.word	index@(__assertfail)


	//----- nvinfo : EIATTR_MERCURY_ISA_VERSION
	.align		4
.L_8053:
        /*015c*/ 	.byte	0x03, 0x5f
        /*015e*/ 	.short	0x0101


	//----- nvinfo : EIATTR_COOP_GROUP_MASK_REGIDS
	.align		4
        /*0160*/ 	.byte	0x04, 0x29
        /*0162*/ 	.short	(.L_8055 - .L_8054)


	//   ....[0]....
.L_8054:
        /*0164*/ 	.word	0xffffffff


	//   ....[1]....
        /*0168*/ 	.word	0xffffffff


	//   ....[2]....
        /*016c*/ 	.word	0xffffffff


	//   ....[3]....
        /*0170*/ 	.word	0xffffffff


	//   ....[4]....
        /*0174*/ 	.word	0xffffffff


	//   ....[5]....
        /*0178*/ 	.word	0xffffffff


	//   ....[6]....
        /*017c*/ 	.word	0xffffffff


	//   ....[7]....
        /*0180*/ 	.word	0xffffffff


	//   ....[8]....
        /*0184*/ 	.word	0xffffffff


	//   ....[9]....
        /*0188*/ 	.word	0xffffffff


	//   ....[10]....
        /*018c*/ 	.word	0xffffffff


	//   ....[11]....
        /*0190*/ 	.word	0xffffffff


	//   ....[12]....
        /*0194*/ 	.word	0xffffffff


	//   ....[13]....
        /*0198*/ 	.word	0xffffffff


	//   ....[14]....
        /*019c*/ 	.word	0xffffffff


	//   ....[15]....
        /*01a0*/ 	.word	0x0500000f


	//   ....[16]....
        /*01a4*/ 	.word	0x0500000f


	//   ....[17]....
        /*01a8*/ 	.word	0x0500000f


	//   ....[18]....
        /*01ac*/ 	.word	0x0500000f


	//   ....[19]....
        /*01b0*/ 	.word	0x0500000f


	//   ....[20]....
        /*01b4*/ 	.word	0x0500000f


	//   ....[21]....
        /*01b8*/ 	.word	0x0500000f


	//   ....[22]....
        /*01bc*/ 	.word	0x0500000f


	//   ....[23]....
        /*01c0*/ 	.word	0x0500000f


	//----- nvinfo : EIATTR_COOP_GROUP_INSTR_OFFSETS
	.align		4
.L_8055:
        /*01c4*/ 	.byte	0x04, 0x28
        /*01c6*/ 	.short	(.L_8057 - .L_8056)


	//   ....[0]....
.L_8056:
        /*01c8*/ 	.word	0x00000ad0


	//   ....[1]....
        /*01cc*/ 	.word	0x00000af0


	//   ....[2]....
        /*01d0*/ 	.word	0x00000b10


	//   ....[3]....
        /*01d4*/ 	.word	0x00000b30


	//   ....[4]....
        /*01d8*/ 	.word	0x00000c40


	//   ....[5]....
        /*01dc*/ 	.word	0x00000c60


	//   ....[6]....
        /*01e0*/ 	.word	0x00000c80


	//   ....[7]....
        /*01e4*/ 	.word	0x00001ab0


	//   ....[8]....
        /*01e8*/ 	.word	0x00001ae0


	//   ....[9]....
        /*01ec*/ 	.word	0x00001b00


	//   ....[10]....
        /*01f0*/ 	.word	0x00001b20


	//   ....[11]....
        /*01f4*/ 	.word	0x00001b40


	//   ....[12]....
        /*01f8*/ 	.word	0x00001b90


	//   ....[13]....
        /*01fc*/ 	.word	0x00001bb0


	//   ....[14]....
        /*0200*/ 	.word	0x00001bd0


	//   ....[15]....
        /*0204*/ 	.word	0x000030f0


	//   ....[16]....
        /*0208*/ 	.word	0x00003150


	//   ....[17]....
        /*020c*/ 	.word	0x000031b0


	//   ....[18]....
        /*0210*/ 	.word	0x00003210


	//   ....[19]....
        /*0214*/ 	.word	0x00003290


	//   ....[20]....
        /*0218*/ 	.word	0x000032d0


	//   ....[21]....
        /*021c*/ 	.word	0x00003320


	//   ....[22]....
        /*0220*/ 	.word	0x00003370


	//   ....[23]....
        /*0224*/ 	.word	0x000033c0


	//----- nvinfo : EIATTR_VRC_CTA_INIT_COUNT
	.align		4
.L_8057:
        /*0228*/ 	.byte	0x02, 0x4a
	.zero		1
	.zero		1


	//----- nvinfo : EIATTR_SYSCALL_OFFSETS
	.align		4
        /*022c*/ 	.byte	0x04, 0x46
        /*022e*/ 	.short	(.L_8059 - .L_8058)


	//   ....[0]....
.L_8058:
        /*0230*/ 	.word	0x00002980


	//   ....[1]....
        /*0234*/ 	.word	0x00003090


	//----- nvinfo : EIATTR_EXIT_INSTR_OFFSETS
	.align		4
.L_8059:
        /*0238*/ 	.byte	0x04, 0x1c
        /*023a*/ 	.short	(.L_8061 - .L_8060)


	//   ....[0]....
.L_8060:
        /*023c*/ 	.word	0x00002e00


	//   ....[1]....
        /*0240*/ 	.word	0x00002e40


	//   ....[2]....
        /*0244*/ 	.word	0x00002f90


	//   ....[3]....
        /*0248*/ 	.word	0x000030a0


	//----- nvinfo : EIATTR_CRS_STACK_SIZE
	.align		4
.L_8061:
        /*024c*/ 	.byte	0x04, 0x1e
        /*024e*/ 	.short	(.L_8063 - .L_8062)
.L_8062:
        /*0250*/ 	.word	0x00000000


	//----- nvinfo : EIATTR_CBANK_PARAM_SIZE
	.align		4
.L_8063:
        /*0254*/ 	.byte	0x03, 0x19
        /*0256*/ 	.short	0x007c


	//----- nvinfo : EIATTR_PARAM_CBANK
	.align		4
        /*0258*/ 	.byte	0x04, 0x0a
        /*025a*/ 	.short	(.L_8065 - .L_8064)
	.align		4
.L_8064:
        /*025c*/ 	.word	index@(.nv.constant0._ZN4vllm25paged_attention_v1_kernelIthLi80ELi16ELi128ELNS_18Fp8KVCacheDataTypeE2ELb1EEEvPT_PKS2_PKT0_S8_ifPKiSA_iPKfiiiSC_SC_iiiii)
        /*0260*/ 	.short	0x0380
        /*0262*/ 	.short	0x007c


	//----- nvinfo : EIATTR_SW_WAR
	.align		4
.L_8065:
        /*0264*/ 	.byte	0x04, 0x36
        /*0266*/ 	.short	(.L_8067 - .L_8066)
.L_8066:
        /*0268*/ 	.word	0x00000008
.L_8067:


//--------------------- .nv.info._ZN4vllm25paged_attention_v1_kernelIthLi64ELi16ELi128ELNS_18Fp8KVCacheDataTypeE2ELb1EEEvPT_PKS2_PKT0_S8_ifPKiSA_iPKfiiiSC_SC_iiiii --------------------------
	.section	.nv.info._ZN4vllm25paged_attention_v1_kernelIthLi64ELi16ELi128ELNS_18Fp8KVCacheDataTypeE2ELb1EEEvPT_PKS2_PKT0_S8_ifPKiSA_iPKfiiiSC_SC_iiiii,"",@"SHT_CUDA_INFO"
	.sectionflags	@""
	.align	4


	//----- nvinfo : EIATTR_CUDA_API_VERSION
	.align		4
        /*0000*/ 	.byte	0x04, 0x37
        /*0002*/ 	.short	(.L_8069 - .L_8068)
.L_8068:
        /*0004*/ 	.word	0x00000082


	//----- nvinfo : EIATTR_KPARAM_INFO
	.align		4
.L_8069:
        /*0008*/ 	.byte	0x04, 0x17
        /*000a*/ 	.short	(.L_8071 - .L_8070)
.L_8070:
        /*000c*/ 	.word	0x00000000
        /*0010*/ 	.short	0x0013
        /*0012*/ 	.short	0x0078
        /*0014*/ 	.byte	0x00, 0xf0, 0x11, 0x00


	//----- nvinfo : EIATTR_KPARAM_INFO
	.align		4
.L_8071:
        /*0018*/ 	.byte	0x04, 0x17
        /*001a*/ 	.short	(.L_8073 - .L_8072)
.L_8072:
        /*001c*/ 	.word	0x00000000
        /*0020*/ 	.short	0x0012
        /*0022*/ 	.short	0x0074
        /*0024*/ 	.byte	0x00, 0xf0, 0x11, 0x00


	//----- nvinfo : EIATTR_KPARAM_INFO
	.align		4
.L_8073:
        /*0028*/ 	.byte	0x04, 0x17
        /*002a*/ 	.short	(.L_8075 - .L_8074)
.L_8074:
        /*002c*/ 	.word	0x00000000
        /*0030*/ 	.short	0x0011
        /*0032*/ 	.short	0x0070
        /*0034*/ 	.byte	0x00, 0xf0, 0x11, 0x00


	//----- nvinfo : EIATTR_KPARAM_INFO
	.align		4
.L_8075:
        /*0038*/ 	.byte	0x04, 0x17
        /*003a*/ 	.short	(.L_8077 - .L_8076)
.L_8076:
        /*003c*/ 	.word	0x00000000
        /*0040*/ 	.short	0x0010
        /*0042*/ 	.short	0x006c
        /*0044*/ 	.byte	0x00, 0xf0, 0x11, 0x00


	//----- nvinfo : EIATTR_KPARAM_INFO
	.align		4
.L_8077:
        /*0048*/ 	.byte	0x04, 0x17
        /*004a*/ 	.short	(.L_8079 - .L_8078)
.L_8078:
        /*004c*/ 	.word	0x00000000
        /*0050*/ 	.short	0x000f
        /*0052*/ 	.short	0x0068
        /*0054*/ 	.byte	0x00, 0xf0, 0x11, 0x00


	//----- nvinfo : EIATTR_KPARAM_INFO
	.align		4
.L_8079:
        /*0058*/ 	.byte	0x04, 0x17
        /*005a*/ 	.short	(.L_8081 - .L_8080)
.L_8080:
        /*005c*/ 	.word	0x00000000
        /*0060*/ 	.short	0x000e
        /*0062*/ 	.short	0x0060
        /*0064*/ 	.byte	0x00, 0xf5, 0x21, 0x00


	//----- nvinfo : EIATTR_KPARAM_INFO
	.align		4
.L_8081:
        /*0068*/ 	.byte	0x04, 0x17
        /*006a*/ 	.short	(.L_8083 - .L_8082)
.L_8082:
        /*006c*/ 	.word	0x00000000
        /*0070*/ 	.short	0x000d
        /*0072*/ 	.short	0x0058
        /*0074*/ 	.byte	0x00, 0xf5, 0x21, 0x00


	//----- nvinfo : EIATTR_KPARAM_INFO
	.align		4
.L_8083:
        /*0078*/ 	.byte	0x04, 0x17
        /*007a*/ 	.short	(.L_8085 - .L_8084)
.L_8084:
        /*007c*/ 	.word	0x00000000
        /*0080*/ 	.short	0x000c
        /*0082*/ 	.short	0x0050
        /*0084*/ 	.byte	0x00, 0xf0, 0x11, 0x00


	//----- nvinfo : EIATTR_KPARAM_INFO
	.align		4
.L_8085:
        /*0088*/ 	.byte	0x04, 0x17
        /*008a*/ 	.short	(.L_8087 - .L_8086)
.L_8086:
        /*008c*/ 	.word	0x00000000
        /*0090*/ 	.short	0x000b
        /*0092*/ 	.short	0x004c
        /*0094*/ 	.byte	0x00, 0xf0, 0x11, 0x00


	//----- nvinfo : EIATTR_KPARAM_INFO
	.align		4
.L_8087:
        /*0098*/ 	.byte	0x04, 0x17
        /*009a*/ 	.short	(.L_8089 - .L_8088)
.L_8088:
        /*009c*/ 	.word	0x00000000
        /*00a0*/ 	.short	0x000a
        /*00a2*/ 	.short	0x0048
        /*00a4*/ 	.byte	0x00, 0xf0, 0x11, 0x00


	//----- nvinfo : EIATTR_KPARAM_INFO
	.align		4
.L_8089:
        /*00a8*/ 	.byte	0x04, 0x17
        /*00aa*/ 	.short	(.L_8091 - .L_8090)
.L_8090:
        /*00ac*/ 	.word	0x00000000
        /*00b0*/ 	.short	0x0009
        /*00b2*/ 	.short	0x0040
        /*00b4*/ 	.byte	0x00, 0xf5, 0x21, 0x00


	//----- nvinfo : EIATTR_KPARAM_INFO
	.align		4
.L_8091:
        /*00b8*/ 	.byte	0x04, 0x17
        /*00ba*/ 	.short	(.L_8093 - .L_8092)
.L_8092:
        /*00bc*/ 	.word	0x00000000
        /*00c0*/ 	.short	0x0008
        /*00c2*/ 	.short	0x0038
        /*00c4*/ 	.byte	0x00, 0xf0, 0x11, 0x00


	//----- nvinfo : EIATTR_KPARAM_INFO
	.align		4
.L_8093:
        /*00c8*/ 	.byte	0x04, 0x17
        /*00ca*/ 	.short	(.L_8095 - .L_8094)
.L_8094:
        /*00cc*/ 	.word	0x00000000
        /*00d0*/ 	.short	0x0007
        /*00d2*/ 	.short	0x0030
        /*00d4*/ 	.byte	0x00, 0xf5, 0x21, 0x00


	//----- nvinfo : EIATTR_KPARAM_INFO
	.align		4
.L_8095:
        /*00d8*/ 	.byte	0x04, 0x17
        /*00da*/ 	.short	(.L_8097 - .L_8096)
.L_8096:
        /*00dc*/ 	.word	0x00000000
        /*00e0*/ 	.short	0x0006
        /*00e2*/ 	.short	0x0028
        /*00e4*/ 	.byte	0x00, 0xf5, 0x21, 0x00


	//----- nvinfo : EIATTR_KPARAM_INFO
	.align		4
.L_8097:
        /*00e8*/ 	.byte	0x04, 0x17
        /*00ea*/ 	.short	(.L_8099 - .L_8098)
.L_8098:
        /*00ec*/ 	.word	0x00000000
        /*00f0*/ 	.short	0x0005
        /*00f2*/ 	.short	0x0024
        /*00f4*/ 	.byte	0x00, 0xf0, 0x11, 0x00


	//----- nvinfo : EIATTR_KPARAM_INFO
	.align		4
.L_8099:
        /*00f8*/ 	.byte	0x04, 0x17
        /*00fa*/ 	.short	(.L_8101 - .L_8100)
.L_8100:
        /*00fc*/ 	.word	0x00000000
        /*0100*/ 	.short	0x0004
        /*0102*/ 	.short	0x0020
        /*0104*/ 	.byte	0x00, 0xf0, 0x11, 0x00


	//----- nvinfo : EIATTR_KPARAM_INFO
	.align		4
.L_8101:
        /*0108*/ 	.byte	0x04, 0x17
        /*010a*/ 	.short	(.L_8103 - .L_8102)
.L_8102:
        /*010c*/ 	.word	0x00000000
        /*0110*/ 	.short	0x0003
        /*0112*/ 	.short	0x0018
        /*0114*/ 	.byte	0x00, 0xf5, 0x21, 0x00


	//----- nvinfo : EIATTR_KPARAM_INFO
	.align		4
.L_8103:
        /*0118*/ 	.byte	0x04, 0x17
        /*011a*/ 	.short	(.L_8105 - .L_8104)
.L_8104:
        /*011c*/ 	.word	0x00000000
        /*0120*/ 	.short	0x0002
        /*0122*/ 	.short	0x0010
        /*0124*/ 	.byte	0x00, 0xf5, 0x21, 0x00


	//----- nvinfo : EIATTR_KPARAM_INFO
	.align		4
.L_8105:
        /*0128*/ 	.byte	0x04, 0x17
        /*012a*/ 	.short	(.L_8107 - .L_8106)
.L_8106:
        /*012c*/ 	.word	0x00000000
        /*0130*/ 	.short	0x0001
        /*0132*/ 	.short	0x0008
        /*0134*/ 	.byte	0x00, 0xf5, 0x21, 0x00


	//----- nvinfo : EIATTR_KPARAM_INFO
	.align		4
.L_8107:
        /*0138*/ 	.byte	0x04, 0x17
        /*013a*/ 	.short	(.L_8109 - .L_8108)
.L_8108:
        /*013c*/ 	.word	0x00000000
        /*0140*/ 	.short	0x0000
        /*0142*/ 	.short	0x0000
        /*0144*/ 	.byte	0x00, 0xf5, 0x21, 0x00


	//----- nvinfo : EIATTR_SPARSE_MMA_MASK
	.align		4
.L_8109:
        /*0148*/ 	.byte	0x03, 0x50
        /*014a*/ 	.short	0x0000


	//----- nvinfo : EIATTR_MAXREG_COUNT
	.align		4
        /*014c*/ 	.byte	0x03, 0x1b
        /*014e*/ 	.short	0x00ff


	//----- nvinfo : EIATTR_NUM_BARRIERS
	.align		4
        /*0150*/ 	.byte	0x02, 0x4c
        /*0152*/ 	.byte	0x01
	.zero		1


	//----- nvinfo : EIATTR_EXTERNS
	.align		4
        /*0154*/ 	.byte	0x04, 0x0f
        /*0156*/ 	.short	(.L_8111 - .L_8110)


	//   ....[0]....
	.align		4
.L_8110:
        /*0158*/ 	.word	index@(__assertfail)


	//----- nvinfo : EIATTR_MERCURY_ISA_VERSION
	.align		4
.L_8111:
        /*015c*/ 	.byte	0x03, 0x5f
        /*015e*/ 	.short	0x0101


	//----- nvinfo : EIATTR_COOP_GROUP_MASK_REGIDS
	.align		4
        /*0160*/ 	.byte	0x04, 0x29
        /*0162*/ 	.short	(.L_8113 - .L_8112)


	//   ....[0]....
.L_8112:
        /*0164*/ 	.word	0xffffffff


	//   ....[1]....
        /*0168*/ 	.word	0xffffffff


	//   ....[2]....
        /*016c*/ 	.word	0xffffffff


	//   ....[3]....
        /*0170*/ 	.word	0xffffffff


	//   ....[4]....
        /*0174*/ 	.word	0xffffffff


	//   ....[5]....
        /*0178*/ 	.word	0xffffffff


	//   ....[6]....
        /*017c*/ 	.word	0xffffffff


	//   ....[7]....
        /*0180*/ 	.word	0xffffffff


	//   ....[8]....
        /*0184*/ 	.word	0xffffffff


	//   ....[9]....
        /*0188*/ 	.word	0xffffffff


	//   ....[10]....
        /*018c*/ 	.word	0xffffffff


	//   ....[11]....
        /*0190*/ 	.word	0xffffffff


	//   ....[12]....
        /*0194*/ 	.word	0xffffffff


	//   ....[13]....
        /*0198*/ 	.word	0xffffffff


	//   ....[14]....
        /*019c*/ 	.word	0xffffffff


	//   ....[15]....
        /*01a0*/ 	.word	0x0500000f


	//   ....[16]....
        /*01a4*/ 	.word	0x0500000f


	//   ....[17]....
        /*01a8*/ 	.word	0x0500000f


	//   ....[18]....
        /*01ac*/ 	.word	0x0500000f


	//   ....[19]....
        /*01b0*/ 	.word	0x0500000f


	//   ....[20]....
        /*01b4*/ 	.word	0x0500000f


	//   ....[21]....
        /*01b8*/ 	.word	0x0500000f


	//   ....[22]....
        /*01bc*/ 	.word	0x0500000f


	//----- nvinfo : EIATTR_COOP_GROUP_INSTR_OFFSETS
	.align		4
.L_8113:
        /*01c0*/ 	.byte	0x04, 0x28
        /*01c2*/ 	.short	(.L_8115 - .L_8114)


	//   ....[0]....
.L_8114:
        /*01c4*/ 	.word	0x00000ad0


	//   ....[1]....
        /*01c8*/ 	.word	0x00000af0


	//   ....[2]....
        /*01cc*/ 	.word	0x00000b10


	//   ....[3]....
        /*01d0*/ 	.word	0x00000b30


	//   ....[4]....
        /*01d4*/ 	.word	0x00000c40


	//   ....[5]....
        /*01d8*/ 	.word	0x00000c60


	//   ....[6]....
        /*01dc*/ 	.word	0x00000c80


	//   ....[7]....
        /*01e0*/ 	.word	0x00001ab0


	//   ....[8]....
        /*01e4*/ 	.word	0x00001ae0


	//   ....[9]....
        /*01e8*/ 	.word	0x00001b00


	//   ....[10]....
        /*01ec*/ 	.word	0x00001b20


	//   ....[11]....
        /*01f0*/ 	.word	0x00001b40


	//   ....[12]....
        /*01f4*/ 	.word	0x00001b90


	//   ....[13]....
        /*01f8*/ 	.word	0x00001bb0


	//   ....[14]....
        /*01fc*/ 	.word	0x00001bd0


	//   ....[15]....
        /*0200*/ 	.word	0x00003090


	//   ....[16]....
        /*0204*/ 	.word	0x000030f0


	//   ....[17]....
        /*0208*/ 	.word	0x00003150


	//   ....[18]....
        /*020c*/ 	.word	0x000031b0


	//   ....[19]....
        /*0210*/ 	.word	0x00003230


	//   ....[20]....
        /*0214*/ 	.word	0x00003270


	//   ....[21]....
        /*0218*/ 	.word	0x000032c0


	//   ....[22]....
        /*021c*/ 	.word	0x00003310


	//----- nvinfo : EIATTR_VRC_CTA_INIT_COUNT
	.align		4
.L_8115:
        /*0220*/ 	.byte	0x02, 0x4a
	.zero		1
	.zero		1


	//----- nvinfo : EIATTR_SYSCALL_OFFSETS
	.align		4
        /*0224*/ 	.byte	0x04, 0x46
        /*0226*/ 	.short	(.L_8117 - .L_8116)


	//   ....[0]....
.L_8116:
        /*0228*/ 	.word	0x00002980


	//   ....[1]....
        /*022c*/ 	.word	0x00003030


	//----- nvinfo : EIATTR_EXIT_INSTR_OFFSETS
	.align		4
.L_8117:
        /*0230*/ 	.byte	0x04, 0x1c
        /*0232*/ 	.short	(.L_8119 - .L_8118)


	//   ....[0]....
.L_8118:
        /*0234*/ 	.word	0x00002d80


	//   ....[1]....
        /*0238*/ 	.word	0x00002dc0


	//   ....[2]....
        /*023c*/ 	.word	0x00002f30


	//   ....[3]....
        /*0240*/ 	.word	0x00003040


	//----- nvinfo : EIATTR_CRS_STACK_SIZE
	.align		4
.L_8119:
        /*0244*/ 	.byte	0x04, 0x1e
        /*0246*/ 	.short	(.L_8121 - .L_8120)
.L_8120:
        /*0248*/ 	.word	0x00000000


	//----- nvinfo : EIATTR_CBANK_PARAM_SIZE
	.align		4
.L_8121:
        /*024c*/ 	.byte	0x03, 0x19
        /*024e*/ 	.short	0x007c


	//----- nvinfo : EIATTR_PARAM_CBANK
	.align		4
        /*0250*/ 	.byte	0x04, 0x0a
        /*0252*/ 	.short	(.L_8123 - .L_8122)
	.align		4
.L_8122:
        /*0254*/ 	.word	index@(.nv.constant0._ZN4vllm25paged_attention_v1_kernelIthLi64ELi16ELi128ELNS_18Fp8KVCacheDataTypeE2ELb1EEEvPT_PKS2_PKT0_S8_ifPKiSA_iPKfiiiSC_SC_iiiii)
        /*0258*/ 	.short	0x0380
        /*025a*/ 	.short	0x007c


	//----- nvinfo : EIATTR_SW_WAR
	.align		4
.L_8123:
        /*025c*/ 	.byte	0x04, 0x36
        /*025e*/ 	.short	(.L_8125 - .L_8124)
.L_8124:
        /*0260*/ 	.word	0x00000008
.L_8125:


//--------------------- .nv.info._ZN4vllm25paged_attention_v1_kernelIthLi32ELi16ELi128ELNS_18Fp8KVCacheDataTypeE2ELb1EEEvPT_PKS2_PKT0_S8_ifPKiSA_iPKfiiiSC_SC_iiiii --------------------------
	.section	.nv.info._ZN4vllm25paged_attention_v1_kernelIthLi32ELi16ELi128ELNS_18Fp8KVCacheDataTypeE2ELb1EEEvPT_PKS2_PKT0_S8_ifPKiSA_iPKfiiiSC_SC_iiiii,"",@"SHT_CUDA_INFO"
	.sectionflags	@""
	.align	4


	//----- nvinfo : EIATTR_CUDA_API_VERSION
	.align		4
        /*0000*/ 	.byte	0x04, 0x37
        /*0002*/ 	.short	(.L_8127 - .L_8126)
.L_8126:
        /*0004*/ 	.word	0x00000082


	//----- nvinfo : EIATTR_KPARAM_INFO
	.align		4
.L_8127:
        /*0008*/ 	.byte	0x04, 0x17
        /*000a*/ 	.short	(.L_8129 - .L_8128)
.L_8128:
        /*000c*/ 	.word	0x00000000
        /*0010*/ 	.short	0x0013
        /*0012*/ 	.short	0x0078
        /*0014*/ 	.byte	0x00, 0xf0, 0x11, 0x00


	//----- nvinfo : EIATTR_KPARAM_INFO
	.align		4
.L_8129:
        /*0018*/ 	.byte	0x04, 0x17
        /*001a*/ 	.short	(.L_8131 - .L_8130)
.L_8130:
        /*001c*/ 	.word	0x00000000
        /*0020*/ 	.short	0x0012
        /*0022*/ 	.short	0x0074
        /*0024*/ 	.byte	0x00, 0xf0, 0x11, 0x00


	//----- nvinfo : EIATTR_KPARAM_INFO
	.align		4
.L_8131:
        /*0028*/ 	.byte	0x04, 0x17
        /*002a*/ 	.short	(.L_8133 - .L_8132)
.L_8132:
        /*002c*/ 	.word	0x00000000
        /*0030*/ 	.short	0x0011
        /*0032*/ 	.short	0x0070
        /*0034*/ 	.byte	0x00, 0xf0, 0x11, 0x00


	//----- nvinfo : EIATTR_KPARAM_INFO
	.align		4
.L_8133:
        /*0038*/ 	.byte	0x04, 0x17
        /*003a*/ 	.short	(.L_8135 - .L_8134)
.L_8134:
        /*003c*/ 	.word	0x00000000
        /*0040*/ 	.short	0x0010
        /*0042*/ 	.short	0x006c
        /*0044*/ 	.byte	0x00, 0xf0, 0x11, 0x00


	//----- nvinfo : EIATTR_KPARAM_INFO
	.align		4
.L_8135:
        /*0048*/ 	.byte	0x04, 0x17
        /*004a*/ 	.short	(.L_8137 - .L_8136)
.L_8136:
        /*004c*/ 	.word	0x00000000
        /*0050*/ 	.short	0x000f
        /*0052*/ 	.short	0x0068
        /*0054*/ 	.byte	0x00, 0xf0, 0x11, 0x00


	//----- nvinfo : EIATTR_KPARAM_INFO
	.align		4
.L_8137:
        /*0058*/ 	.byte	0x04, 0x17
        /*005a*/ 	.short	(.L_8139 - .L_8138)
.L_8138:
        /*005c*/ 	.word	0x00000000
        /*0060*/ 	.short	0x000e
        /*0062*/ 	.short	0x0060
        /*0064*/ 	.byte	0x00, 0xf5, 0x21, 0x00


	//----- nvinfo : EIATTR_KPARAM_INFO
	.align		4
.L_8139:
        /*0068*/ 	.byte	0x04, 0x17
        /*006a*/ 	.short	(.L_8141 - .L_8140)
.L_8140:
        /*006c*/ 	.word	0x00000000
        /*0070*/ 	.short	0x000d
        /*0072*/ 	.short	0x0058
        /*0074*/ 	.byte	0x00, 0xf5, 0x21, 0x00


	//----- nvinfo : EIATTR_KPARAM_INFO
	.align		4
.L_8141:
        /*0078*/ 	.byte	0x04, 0x17
        /*007a*/ 	.short	(.L_8143 - .L_8142)
.L_8142:
        /*007c*/ 	.word	0x00000000
        /*0080*/ 	.short	0x000c
        /*0082*/ 	.short	0x0050
        /*0084*/ 	.byte	0x00, 0xf0, 0x11, 0x00


	//----- nvinfo : EIATTR_KPARAM_INFO
	.align		4
.L_8143:
        /*0088*/ 	.byte	0x04, 0x17
        /*008a*/ 	.short	(.L_8145 - .L_8144)
.L_8144:
        /*008c*/ 	.word	0x00000000
        /*0090*/ 	.short	0x000b
        /*0092*/ 	.short	0x004c
        /*0094*/ 	.byte	0x00, 0xf0, 0x11, 0x00


	//----- nvinfo : EIATTR_KPARAM_INFO
	.align		4
.L_8145:
        /*0098*/ 	.byte	0x04, 0x17
        /*009a*/ 	.short	(.L_8147 - .L_8146)
.L_8146:
        /*009c*/ 	.word	0x00000000
        /*00a0*/ 	.short	0x000a
        /*00a2*/ 	.short	0x0048
        /*00a4*/ 	.byte	0x00, 0xf0, 0x11, 0x00


	//----- nvinfo : EIATTR_KPARAM_INFO
	.align		4
.L_8147:
        /*00a8*/ 	.byte	0x04, 0x17
        /*00aa*/ 	.short	(.L_8149 - .L_8148)
.L_8148:
        /*00ac*/ 	.word	0x00000000
        /*00b0*/ 	.short	0x0009
        /*00b2*/ 	.short	0x0040
        /*00b4*/ 	.byte	0x00, 0xf5, 0x21, 0x00


	//----- nvinfo : EIATTR_KPARAM_INFO
	.align		4
.L_8149:
        /*00b8*/ 	.byte	0x04, 0x17
        /*00ba*/ 	.short	(.L_8151 - .L_8150)
.L_8150:
        /*00bc*/ 	.word	0x00000000
        /*00c0*/ 	.short	0x0008
        /*00c2*/ 	.short	0x0038
        /*00c4*/ 	.byte	0x00, 0xf0, 0x11, 0x00


	//----- nvinfo : EIATTR_KPARAM_INFO
	.align		4
.L_8151:
        /*00c8*/ 	.byte	0x04, 0x17
        /*00ca*/ 	.short	(.L_8153 - .L_8152)
.L_8152:
        /*00cc*/ 	.word	0x00000000
        /*00d0*/ 	.short	0x0007
        /*00d2*/ 	.short	0x0030
        /*00d4*/ 	.byte	0x00, 0xf5, 0x21, 0x00


	//----- nvinfo : EIATTR_KPARAM_INFO
	.align		4
.L_8153:
        /*00d8*/ 	.byte	0x04, 0x17
        /*00da*/ 	.short	(.L_8155 - .L_8154)
.L_8154:
        /*00dc*/ 	.word	0x00000000
        /*00e0*/ 	.short	0x0006
        /*00e2*/ 	.short	0x0028
        /*00e4*/ 	.byte	0x00, 0xf5, 0x21, 0x00


	//----- nvinfo : EIATTR_KPARAM_INFO
	.align		4
.L_8155:
        /*00e8*/ 	.byte	0x04, 0x17
        /*00ea*/ 	.short	(.L_8157 - .L_8156)
.L_8156:
        /*00ec*/ 	.word	0x00000000
        /*00f0*/ 	.short	0x0005
        /*00f2*/ 	.short	0x0024
        /*00f4*/ 	.byte	0x00, 0xf0, 0x11, 0x00


	//----- nvinfo : EIATTR_KPARAM_INFO
	.align		4
.L_8157:
        /*00f8*/ 	.byte	0x04, 0x17
        /*00fa*/ 	.short	(.L_8159 - .L_8158)
.L_8158:
        /*00fc*/ 	.word	0x00000000
        /*0100*/ 	.short	0x0004
        /*0102*/ 	.short	0x0020
        /*0104*/ 	.byte	0x00, 0xf0, 0x11, 0x00


	//----- nvinfo : EIATTR_KPARAM_INFO
	.align		4
.L_8159:
        /*0108*/ 	.byte	0x04, 0x17
        /*010a*/ 	.short	(.L_8161 - .L_8160)
.L_8160:
        /*010c*/ 	.word	0x00000000
        /*0110*/ 	.short	0x0003
        /*0112*/ 	.short	0x0018
        /*0114*/ 	.byte	0x00, 0xf5, 0x21, 0x00


	//----- nvinfo : EIATTR_KPARAM_INFO
	.align		4
.L_8161:
        /*0118*/ 	.byte	0x04, 0x17
        /*011a*/ 	.short	(.L_8163 - .L_8162)
.L_8162:
        /*011c*/ 	.word	0x00000000
        /*0120*/ 	.short	0x0002
        /*0122*/ 	.short	0x0010
        /*0124*/ 	.byte	0x00, 0xf5, 0x21, 0x00


	//----- nvinfo : EIATTR_KPARAM_INFO
	.align		4
.L_8163:
        /*0128*/ 	.byte	0x04, 0x17
        /*012a*/ 	.short	(.L_8165 - .L_8164)
.L_8164:
        /*012c*/ 	.word	0x00000000
        /*0130*/ 	.short	0x0001
        /*0132*/ 	.short	0x0008
        /*0134*/ 	.byte	0x00, 0xf5, 0x21, 0x00


	//----- nvinfo : EIATTR_KPARAM_INFO
	.align		4
.L_8165:
        /*0138*/ 	.byte	0x04, 0x17
        /*013a*/ 	.short	(.L_8167 - .L_8166)
.L_8166:
        /*013c*/ 	.word	0x00000000
        /*0140*/ 	.short	0x0000
        /*0142*/ 	.short	0x0000
        /*0144*/ 	.byte	0x00, 0xf5, 0x21, 0x00


	//----- nvinfo : EIATTR_SPARSE_MMA_MASK
	.align		4
.L_8167:
        /*0148*/ 	.byte	0x03, 0x50
        /*014a*/ 	.short	0x0000


	//----- nvinfo : EIATTR_MAXREG_COUNT
	.align		4
        /*014c*/ 	.byte	0x03, 0x1b
        /*014e*/ 	.short	0x00ff


	//----- nvinfo : EIATTR_NUM_BARRIERS
	.align		4
        /*0150*/ 	.byte	0x02, 0x4c
        /*0152*/ 	.byte	0x01
	.zero		1


	//----- nvinfo : EIATTR_EXTERNS
	.align		4
        /*0154*/ 	.byte	0x04, 0x0f
        /*0156*/ 	.short	(.L_8169 - .L_8168)


	//   ....[0]....
	.align		4
.L_8168:
        /*0158*/ 	.word	index@(__assertfail)


	//----- nvinfo : EIATTR_MERCURY_ISA_VERSION
	.align		4
.L_8169:
        /*015c*/ 	.byte	0x03, 0x5f
        /*015e*/ 	.short	0x0101


	//----- nvinfo : EIATTR_COOP_GROUP_MASK_REGIDS
	.align		4
        /*0160*/ 	.byte	0x04, 0x29
        /*0162*/ 	.short	(.L_8171 - .L_8170)


	//   ....[0]....
.L_8170:
        /*0164*/ 	.word	0xffffffff


	//   ....[1]....
        /*0168*/ 	.word	0xffffffff


	//   ....[2]....
        /*016c*/ 	.word	0xffffffff


	//   ....[3]....
        /*0170*/ 	.word	0xffffffff


	//   ....[4]....
        /*0174*/ 	.word	0xffffffff


	//   ....[5]....
        /*0178*/ 	.word	0xffffffff


	//   ....[6]....
        /*017c*/ 	.word	0xffffffff


	//   ....[7]....
        /*0180*/ 	.word	0xffffffff


	//   ....[8]....
        /*0184*/ 	.word	0xffffffff


	//   ....[9]....
        /*0188*/ 	.word	0xffffffff


	//   ....[10]....
        /*018c*/ 	.word	0xffffffff


	//   ....[11]....
        /*0190*/ 	.word	0xffffffff


	//   ....[12]....
        /*0194*/ 	.word	0xffffffff


	//   ....[13]....
        /*0198*/ 	.word	0xffffffff


	//   ....[14]....
        /*019c*/ 	.word	0xffffffff


	//   ....[15]....
        /*01a0*/ 	.word	0x0500000f


	//   ....[16]....
        /*01a4*/ 	.word	0x0500000f


	//   ....[17]....
        /*01a8*/ 	.word	0x0500000f


	//   ....[18]....
        /*01ac*/ 	.word	0x0500000f


	//   ....[19]....
        /*01b0*/ 	.word	0x0500000f


	//   ....[20]....
        /*01b4*/ 	.word	0x0500000f


	//----- nvinfo : EIATTR_COOP_GROUP_INSTR_OFFSETS
	.align		4
.L_8171:
        /*01b8*/ 	.byte	0x04, 0x28
        /*01ba*/ 	.short	(.L_8173 - .L_8172)


	//   ....[0]....
.L_8172:
        /*01bc*/ 	.word	0x00000ab0


	//   ....[1]....
        /*01c0*/ 	.word	0x00000ad0


	//   ....[2]....
        /*01c4*/ 	.word	0x00000af0


	//   ....[3]....
        /*01c8*/ 	.word	0x00000b10


	//   ....[4]....
        /*01cc*/ 	.word	0x00000c20


	//   ....[5]....
        /*01d0*/ 	.word	0x00000c40


	//   ....[6]....
        /*01d4*/ 	.word	0x00000c60


	//   ....[7]....
        /*01d8*/ 	.word	0x00001a90


	//   ....[8]....
        /*01dc*/ 	.word	0x00001ac0


	//   ....[9]....
        /*01e0*/ 	.word	0x00001ae0


	//   ....[10]....
        /*01e4*/ 	.word	0x00001b00


	//   ....[11]....
        /*01e8*/ 	.word	0x00001b20


	//   ....[12]....
        /*01ec*/ 	.word	0x00001b70


	//   ....[13]....
        /*01f0*/ 	.word	0x00001b90


	//   ....[14]....
        /*01f4*/ 	.word	0x00001bb0


	//   ....[15]....
        /*01f8*/ 	.word	0x00002ea0


	//   ....[16]....
        /*01fc*/ 	.word	0x00002f00


	//   ....[17]....
        /*0200*/ 	.word	0x00002f60


	//   ....[18]....
        /*0204*/ 	.word	0x00002fc0


	//   ....[19]....
        /*0208*/ 	.word	0x00003040


	//   ....[20]....
        /*020c*/ 	.word	0x00003080


	//----- nvinfo : EIATTR_VRC_CTA_INIT_COUNT
	.align		4
.L_8173:
        /*0210*/ 	.byte	0x02, 0x4a
	.zero		1
	.zero		1


	//----- nvinfo : EIATTR_SYSCALL_OFFSETS
	.align		4
        /*0214*/ 	.byte	0x04, 0x46
        /*0216*/ 	.short	(.L_8175 - .L_8174)


	//   ....[0]....
.L_8174:
        /*0218*/ 	.word	0x00002960


	//   ....[1]....
        /*021c*/ 	.word	0x00002e40


	//----- nvinfo : EIATTR_EXIT_INSTR_OFFSETS
	.align		4
.L_8175:
        /*0220*/ 	.byte	0x04, 0x1c
        /*0222*/ 	.short	(.L_8177 - .L_8176)


	//   ....[0]....
.L_8176:
        /*0224*/ 	.word	0x00002bf0


	//   ....[1]....
        /*0228*/ 	.word	0x00002c30


	//   ....[2]....
        /*022c*/ 	.word	0x00002d40


	//   ....[3]....
        /*0230*/ 	.word	0x00002e50


	//----- nvinfo : EIATTR_CRS_STACK_SIZE
	.align		4
.L_8177:
        /*0234*/ 	.byte	0x04, 0x1e
        /*0236*/ 	.short	(.L_8179 - .L_8178)
.L_8178:
        /*0238*/ 	.word	0x00000000


	//----- nvinfo : EIATTR_CBANK_PARAM_SIZE
	.align		4
.L_8179:
        /*023c*/ 	.byte	0x03, 0x19
        /*023e*/ 	.short	0x007c


	//----- nvinfo : EIATTR_PARAM_CBANK
	.align		4
        /*0240*/ 	.byte	0x04, 0x0a
        /*0242*/ 	.short	(.L_8181 - .L_8180)
	.align		4
.L_8180:
        /*0244*/ 	.word	index@(.nv.constant0._ZN4vllm25paged_attention_v1_kernelIthLi32ELi16ELi128ELNS_18Fp8KVCacheDataTypeE2ELb1EEEvPT_PKS2_PKT0_S8_ifPKiSA_iPKfiiiSC_SC_iiiii)
        /*0248*/ 	.short	0x0380
        /*024a*/ 	.short	0x007c


	//----- nvinfo : EIATTR_SW_WAR
	.align		4
.L_8181:
        /*024c*/ 	.byte	0x04, 0x36
        /*024e*/ 	.short	(.L_8183 - .L_8182)
.L_8182:
        /*0250*/ 	.word	0x00000008
.L_8183:


//--------------------- .nv.info._ZN4vllm25paged_attention_v1_kernelIthLi256ELi8ELi128ELNS_18Fp8KVCacheDataTypeE2ELb0EEEvPT_PKS2_PKT0_S8_ifPKiSA_iPKfiiiSC_SC_iiiii --------------------------
	.section	.nv.info._ZN4vllm25paged_attention_v1_kernelIthLi256ELi8ELi128ELNS_18Fp8KVCacheDataTypeE2ELb0EEEvPT_PKS2_PKT0_S8_ifPKiSA_iPKfiiiSC_SC_iiiii,"",@"SHT_CUDA_INFO"
	.sectionflags	@""
	.align	4


	//----- nvinfo : EIATTR_CUDA_API_VERSION
	.align		4
        /*0000*/ 	.byte	0x04, 0x37
        /*0002*/ 	.short	(.L_8185 - .L_8184)
.L_8184:
        /*0004*/ 	.word	0x00000082


	//----- nvinfo : EIATTR_KPARAM_INFO
	.align		4
.L_8185:
        /*0008*/ 	.byte	0x04, 0x17
        /*000a*/ 	.short	(.L_8187 - .L_8186)
.L_8186:
        /*000c*/ 	.word	0x00000000
        /*0010*/ 	.short	0x0013
        /*0012*/ 	.short	0x0078
        /*0014*/ 	.byte	0x00, 0xf0, 0x11, 0x00


	//----- nvinfo : EIATTR_KPARAM_INFO
	.align		4
.L_8187:
        /*0018*/ 	.byte	0x04, 0x17
        /*001a*/ 	.short	(.L_8189 - .L_8188)
.L_8188:
        /*001c*/ 	.word	0x00000000
        /*0020*/ 	.short	0x0012
        /*0022*/ 	.short	0x0074
        /*0024*/ 	.byte	0x00, 0xf0, 0x11, 0x00


	//----- nvinfo : EIATTR_KPARAM_INFO
	.align		4
.L_8189:
        /*0028*/ 	.byte	0x04, 0x17
        /*002a*/ 	.short	(.L_8191 - .L_8190)
.L_8190:
        /*002c*/ 	.word	0x00000000
        /*0030*/ 	.short	0x0011
        /*0032*/ 	.short	0x0070
        /*0034*/ 	.byte	0x00, 0xf0, 0x11, 0x00


	//----- nvinfo : EIATTR_KPARAM_INFO
	.align		4
.L_8191:
        /*0038*/ 	.byte	0x04, 0x17
        /*003a*/ 	.short	(.L_8193 - .L_8192)
.L_8192:
        /*003c*/ 	.word	0x00000000
        /*0040*/ 	.short	0x0010
        /*0042*/ 	.short	0x006c
        /*0044*/ 	.byte	0x00, 0xf0, 0x11, 0x00


	//----- nvinfo : EIATTR_KPARAM_INFO
	.align		4
.L_8193:
        /*0048*/ 	.byte	0x04, 0x17
        /*004a*/ 	.short	(.L_8195 - .L_8194)
.L_8194:
        /*004c*/ 	.word	0x00000000
        /*0050*/ 	.short	0x000f
        /*0052*/ 	.short	0x0068
        /*0054*/ 	.byte	0x00, 0xf0, 0x11, 0x00


	//----- nvinfo : EIATTR_KPARAM_INFO
	.align		4
.L_8195:
        /*0058*/ 	.byte	0x04, 0x17
        /*005a*/ 	.short	(.L_8197 - .L_8196)
.L_8196:
        /*005c*/ 	.word	0x00000000
        /*0060*/ 	.short	0x000e
        /*0062*/ 	.short	0x0060
        /*0064*/ 	.byte	0x00, 0xf5, 0x21, 0x00


	//----- nvinfo : EIATTR_KPARAM_INFO
	.align		4
.L_8197:
        /*0068*/ 	.byte	0x04, 0x17
        /*006a*/ 	.short	(.L_8199 - .L_8198)
.L_8198:
        /*006c*/ 	.word	0x00000000
        /*0070*/ 	.short	0x000d
        /*0072*/ 	.short	0x0058
        /*0074*/ 	.byte	0x00, 0xf5, 0x21, 0x00


	//----- nvinfo : EIATTR_KPARAM_INFO
	.align		4
.L_8199:
        /*0078*/ 	.byte	0x04, 0x17
        /*007a*/ 	.short	(.L_8201 - .L_8200)
.L_8200:
        /*007c*/ 	.word	0x00000000
        /*0080*/ 	.short	0x000c
        /*0082*/ 	.short	0x0050
        /*0084*/ 	.byte	0x00, 0xf0, 0x11, 0x00


	//----- nvinfo : EIATTR_KPARAM_INFO
	.align		4
.L_8201:
        /*0088*/ 	.byte	0x04, 0x17
        /*008a*/ 	.short	(.L_8203 - .L_8202)
.L_8202:
        /*008c*/ 	.word	0x00000000
        /*0090*/ 	.short	0x000b
        /*0092*/ 	.short	0x004c
        /*0094*/ 	.byte	0x00, 0xf0, 0x11, 0x00


	//----- nvinfo : EIATTR_KPARAM_INFO
	.align		4
.L_8203:
        /*0098*/ 	.byte	0x04, 0x17
        /*009a*/ 	.short	(.L_8205 - .L_8204)
.L_8204:
        /*009c*/ 	.word	0x00000000
        /*00a0*/ 	.short	0x000a
        /*00a2*/ 	.short	0x0048
        /*00a4*/ 	.byte	0x00, 0xf0, 0x11, 0x00


	//----- nvinfo : EIATTR_KPARAM_INFO
	.align		4
.L_8205:
        /*00a8*/ 	.byte	0x04, 0x17
        /*00aa*/ 	.short	(.L_8207 - .L_8206)
.L_8206:
        /*00ac*/ 	.word	0x00000000
        /*00b0*/ 	.short	0x0009
        /*00b2*/ 	.short	0x0040
        /*00b4*/ 	.byte	0x00, 0xf5, 0x21, 0x00


	//----- nvinfo : EIATTR_KPARAM_INFO
	.align		4
.L_8207:
        /*00b8*/ 	.byte	0x04, 0x17
        /*00ba*/ 	.short	(.L_8209 - .L_8208)
.L_8208:
        /*00bc*/ 	.word	0x00000000
        /*00c0*/ 	.short	0x0008
        /*00c2*/ 	.short	0x0038
        /*00c4*/ 	.byte	0x00, 0xf0, 0x11, 0x00


	//----- nvinfo : EIATTR_KPARAM_INFO
	.align		4
.L_8209:
        /*00c8*/ 	.byte	0x04, 0x17
        /*00ca*/ 	.short	(.L_8211 - .L_8210)
.L_8210:
        /*00cc*/ 	.word	0x00000000
        /*00d0*/ 	.short	0x0007
        /*00d2*/ 	.short	0x0030
        /*00d4*/ 	.byte	0x00, 0xf5, 0x21, 0x00


	//----- nvinfo : EIATTR_KPARAM_INFO
	.align		4
.L_8211:
        /*00d8*/ 	.byte	0x04, 0x17
        /*00da*/ 	.short	(.L_8213 - .L_8212)
.L_8212:
        /*00dc*/ 	.word	0x00000000
        /*00e0*/ 	.short	0x0006
        /*00e2*/ 	.short	0x0028
        /*00e4*/ 	.byte	0x00, 0xf5, 0x21, 0x00


	//----- nvinfo : EIATTR_KPARAM_INFO
	.align		4
.L_8213:
        /*00e8*/ 	.byte	0x04, 0x17
        /*00ea*/ 	.short	(.L_8215 - .L_8214)
.L_8214:
        /*00ec*/ 	.word	0x00000000
        /*00f0*/ 	.short	0x0005
        /*00f2*/ 	.short	0x0024
        /*00f4*/ 	.byte	0x00, 0xf0, 0x11, 0x00


	//----- nvinfo : EIATTR_KPARAM_INFO
	.align		4
.L_8215:
        /*00f8*/ 	.byte	0x04, 0x17
        /*00fa*/ 	.short	(.L_8217 - .L_8216)
.L_8216:
        /*00fc*/ 	.word	0x00000000
        /*0100*/ 	.short	0x0004
        /*0102*/ 	.short	0x0020
        /*0104*/ 	.byte	0x00, 0xf0, 0x11, 0x00


	//----- nvinfo : EIATTR_KPARAM_INFO
	.align		4
.L_8217:
        /*0108*/ 	.byte	0x04, 0x17
        /*010a*/ 	.short	(.L_8219 - .L_8218)
.L_8218:
        /*010c*/ 	.word	0x00000000
        /*0110*/ 	.short	0x0003
        /*0112*/ 	.short	0x0018
        /*0114*/ 	.byte	0x00, 0xf5, 0x21, 0x00


	//----- nvinfo : EIATTR_KPARAM_INFO
	.align		4
.L_8219:
        /*0118*/ 	.byte	0x04, 0x17
        /*011a*/ 	.short	(.L_8221 - .L_8220)
.L_8220:
        /*011c*/ 	.word	0x00000000
        /*0120*/ 	.short	0x0002
        /*0122*/ 	.short	0x0010
        /*0124*/ 	.byte	0x00, 0xf5, 0x21, 0x00


	//----- nvinfo : EIATTR_KPARAM_INFO
	.align		4
.L_8221:
        /*0128*/ 	.byte	0x04, 0x17
        /*012a*/ 	.short	(.L_8223 - .L_8222)
.L_8222:
        /*012c*/ 	.word	0x00000000
        /*0130*/ 	.short	0x0001
        /*0132*/ 	.short	0x0008
        /*0134*/ 	.byte	0x00, 0xf5, 0x21, 0x00


	//----- nvinfo : EIATTR_KPARAM_INFO
	.align		4
.L_8223:
        /*0138*/ 	.byte	0x04, 0x17
        /*013a*/ 	.short	(.L_8225 - .L_8224)
.L_8224:
        /*013c*/ 	.word	0x00000000
        /*0140*/ 	.short	0x0000
        /*0142*/ 	.short	0x0000
        /*0144*/ 	.byte	0x00, 0xf5, 0x21, 0x00


	//----- nvinfo : EIATTR_SPARSE_MMA_MASK
	.align		4
.L_8225:
        /*0148*/ 	.byte	0x03, 0x50
        /*014a*/ 	.short	0x0000


	//----- nvinfo : EIATTR_MAXREG_COUNT
	.align		4
        /*014c*/ 	.byte	0x03, 0x1b
        /*014e*/ 	.short	0x00ff


	//----- nvinfo : EIATTR_NUM_BARRIERS
	.align		4
        /*0150*/ 	.byte	0x02, 0x4c
        /*0152*/ 	.byte	0x01
	.zero		1


	//----- nvinfo : EIATTR_EXTERNS
	.align		4
        /*0154*/ 	.byte	0x04, 0x0f
        /*0156*/ 	.short	(.L_8227 - .L_8226)


	//   ....[0]....
	.align		4
.L_8226:
        /*0158*/ 	.word	index@(__assertfail)


	//----- nvinfo : EIATTR_MERCURY_ISA_VERSION
	.align		4
.L_8227:
        /*015c*/ 	.byte	0x03, 0x5f
        /*015e*/ 	.short	0x0101


	//----- nvinfo : EIATTR_COOP_GROUP_MASK_REGIDS
	.align		4
        /*0160*/ 	.byte	0x04, 0x29
        /*0162*/ 	.short	(.L_8229 - .L_8228)


	//   ....[0]....
.L_8228:
        /*0164*/ 	.word	0xffffffff


	//   ....[1]....
        /*0168*/ 	.word	0xffffffff


	//   ....[2]....
        /*016c*/ 	.word	0xffffffff


	//   ....[3]....
        /*0170*/ 	.word	0xffffffff


	//   ....[4]....
        /*0174*/ 	.word	0xffffffff


	//   ....[5]....
        /*0178*/ 	.word	0xffffffff


	//   ....[6]....
        /*017c*/ 	.word	0xffffffff


	//   ....[7]....
        /*0180*/ 	.word	0xffffffff


	//   ....[8]....
        /*0184*/ 	.word	0xffffffff


	//   ....[9]....
        /*0188*/ 	.word	0xffffffff


	//   ....[10]....
        /*018c*/ 	.word	0xffffffff


	//   ....[11]....
        /*0190*/ 	.word	0xffffffff


	//   ....[12]....
        /*0194*/ 	.word	0xffffffff


	//   ....[13]....
        /*0198*/ 	.word	0xffffffff


	//   ....[14]....
        /*019c*/ 	.word	0x0500000f


	//   ....[15]....
        /*01a0*/ 	.word	0x0500000f


	//   ....[16]....
        /*01a4*/ 	.word	0x0500000f


	//----- nvinfo : EIATTR_COOP_GROUP_INSTR_OFFSETS
	.align		4
.L_8229:
        /*01a8*/ 	.byte	0x04, 0x28
        /*01aa*/ 	.short	(.L_8231 - .L_8230)


	//   ....[0]....
.L_8230:
        /*01ac*/ 	.word	0x00000270


	//   ....[1]....
        /*01b0*/ 	.word	0x00000290


	//   ....[2]....
        /*01b4*/ 	.word	0x000002b0


	//   ....[3]....
        /*01b8*/ 	.word	0x000003c0


	//   ....[4]....
        /*01bc*/ 	.word	0x000003e0


	//   ....[5]....
        /*01c0*/ 	.word	0x00000400


	//   ....[6]....
        /*01c4*/ 	.word	0x00001230


	//   ....[7]....
        /*01c8*/ 	.word	0x00001260


	//   ....[8]....
        /*01cc*/ 	.word	0x00001280


	//   ....[9]....
        /*01d0*/ 	.word	0x000012a0


	//   ....[10]....
        /*01d4*/ 	.word	0x000012c0


	//   ....[11]....
        /*01d8*/ 	.word	0x00001310


	//   ....[12]....
        /*01dc*/ 	.word	0x00001330


	//   ....[13]....
        /*01e0*/ 	.word	0x00001350


	//   ....[14]....
        /*01e4*/ 	.word	0x000023f0


	//   ....[15]....
        /*01e8*/ 	.word	0x00002450


	//   ....[16]....
        /*01ec*/ 	.word	0x000024b0


	//----- nvinfo : EIATTR_VRC_CTA_INIT_COUNT
	.align		4
.L_8231:
        /*01f0*/ 	.byte	0x02, 0x4a
	.zero		1
	.zero		1


	//----- nvinfo : EIATTR_SYSCALL_OFFSETS
	.align		4
        /*01f4*/ 	.byte	0x04, 0x46
        /*01f6*/ 	.short	(.L_8233 - .L_8232)


	//   ....[0]....
.L_8232:
        /*01f8*/ 	.word	0x00000220


	//----- nvinfo : EIATTR_EXIT_INSTR_OFFSETS
	.align		4
.L_8233:
        /*01fc*/ 	.byte	0x04, 0x1c
        /*01fe*/ 	.short	(.L_8235 - .L_8234)


	//   ....[0]....
.L_8234:
        /*0200*/ 	.word	0x000021c0


	//   ....[1]....
        /*0204*/ 	.word	0x000023a0


	//----- nvinfo : EIATTR_CRS_STACK_SIZE
	.align		4
.L_8235:
        /*0208*/ 	.byte	0x04, 0x1e
        /*020a*/ 	.short	(.L_8237 - .L_8236)
.L_8236:
        /*020c*/ 	.word	0x00000000


	//----- nvinfo : EIATTR_CBANK_PARAM_SIZE
	.align		4
.L_8237:
        /*0210*/ 	.byte	0x03, 0x19
        /*0212*/ 	.short	0x007c


	//----- nvinfo : EIATTR_PARAM_CBANK
	.align		4
        /*0214*/ 	.byte	0x04, 0x0a
        /*0216*/ 	.short	(.L_8239 - .L_8238)
	.align		4
.L_8238:
        /*0218*/ 	.word	index@(.nv.constant0._ZN4vllm25paged_attention_v1_kernelIthLi256ELi8ELi128ELNS_18Fp8KVCacheDataTypeE2ELb0EEEvPT_PKS2_PKT0_S8_ifPKiSA_iPKfiiiSC_SC_iiiii)
        /*021c*/ 	.short	0x0380
        /*021e*/ 	.short	0x007c


	//----- nvinfo : EIATTR_SW_WAR
	.align		4
.L_8239:
        /*0220*/ 	.byte	0x04, 0x36
        /*0222*/ 	.short	(.L_8241 - .L_8240)
.L_8240:
        /*0224*/ 	.word	0x00000008
.L_8241:


//--------------------- .nv.info._ZN4vllm25paged_attention_v1_kernelIthLi192ELi8ELi128ELNS_18Fp8KVCacheDataTypeE2ELb0EEEvPT_PKS2_PKT0_S8_ifPKiSA_iPKfiiiSC_SC_iiiii --------------------------
	.section	.nv.info._ZN4vllm25paged_attention_v1_kernelIthLi192ELi8ELi128ELNS_18Fp8KVCacheDataTypeE2ELb0EEEvPT_PKS2_PKT0_S8_ifPKiSA_iPKfiiiSC_SC_iiiii,"",@"SHT_CUDA_INFO"
	.sectionflags	@""
	.align	4


	//----- nvinfo : EIATTR_CUDA_API_VERSION
	.align		4
        /*0000*/ 	.byte	0x04, 0x37
        /*0002*/ 	.short	(.L_8243 - .L_8242)
.L_8242:
        /*0004*/ 	.word	0x00000082


	//----- nvinfo : EIATTR_KPARAM_INFO
	.align		4
.L_8243:
        /*0008*/ 	.byte	0x04, 0x17
        /*000a*/ 	.short	(.L_8245 - .L_8244)
.L_8244:
        /*000c*/ 	.word	0x00000000
        /*0010*/ 	.short	0x0013
        /*0012*/ 	.short	0x0078
        /*0014*/ 	.byte	0x00, 0xf0, 0x11, 0x00


	//----- nvinfo : EIATTR_KPARAM_INFO
	.align		4
.L_8245:
        /*0018*/ 	.byte	0x04, 0x17
        /*001a*/ 	.short	(.L_8247 - .L_8246)
.L_8246:
        /*001c*/ 	.word	0x00000000
        /*0020*/ 	.short	0x0012
        /*0022*/ 	.short	0x0074
        /*0024*/ 	.byte	0x00, 0xf0, 0x11, 0x00


	//----- nvinfo : EIATTR_KPARAM_INFO
	.align		4
.L_8247:
        /*0028*/ 	.byte	0x04, 0x17
        /*002a*/ 	.short	(.L_8249 - .L_8248)
.L_8248:
        /*002c*/ 	.word	0x00000000
        /*0030*/ 	.short	0x0011
        /*0032*/ 	.short	0x0070
        /*0034*/ 	.byte	0x00, 0xf0, 0x11, 0x00


	//----- nvinfo : EIATTR_KPARAM_INFO
	.align		4
.L_8249:
        /*0038*/ 	.byte	0x04, 0x17
        /*003a*/ 	.short	(.L_8251 - .L_8250)
.L_8250:
        /*003c*/ 	.word	0x00000000
        /*0040*/ 	.short	0x0010
        /*0042*/ 	.short	0x006c
        /*0044*/ 	.byte	0x00, 0xf0, 0x11, 0x00


	//----- nvinfo : EIATTR_KPARAM_INFO
	.align		4
.L_8251:
        /*0048*/ 	.byte	0x04, 0x17
        /*004a*/ 	.short	(.L_8253 - .L_8252)
.L_8252:
        /*004c*/ 	.word	0x00000000
        /*0050*/ 	.short	0x000f
        /*0052*/ 	.short	0x0068
        /*0054*/ 	.byte	0x00, 0xf0, 0x11, 0x00


	//----- nvinfo : EIATTR_KPARAM_INFO
	.align		4
.L_8253:
        /*0058*/ 	.byte	0x04, 0x17
        /*005a*/ 	.short	(.L_8255 - .L_8254)
.L_8254:
        /*005c*/ 	.word	0x00000000
        /*0060*/ 	.short	0x000e
        /*0062*/ 	.short	0x0060
        /*0064*/ 	.byte	0x00, 0xf5, 0x21, 0x00


	//----- nvinfo : EIATTR_KPARAM_INFO
	.align		4
.L_8255:
        /*0068*/ 	.byte	0x04, 0x17
        /*006a*/ 	.short	(.L_8257 - .L_8256)
.L_8256:
        /*006c*/ 	.word	0x00000000
        /*0070*/ 	.short	0x000d
        /*0072*/ 	.short	0x0058
        /*0074*/ 	.byte	0x00, 0xf5, 0x21, 0x00


	//----- nvinfo : EIATTR_KPARAM_INFO
	.align		4
.L_8257:
        /*0078*/ 	.byte	0x04, 0x17
        /*007a*/ 	.short	(.L_8259 - .L_8258)
.L_8258:
        /*007c*/ 	.word	0x00000000
        /*0080*/ 	.short	0x000c
        /*0082*/ 	.short	0x0050
        /*0084*/ 	.byte	0x00, 0xf0, 0x11, 0x00


	//----- nvinfo : EIATTR_KPARAM_INFO
	.align		4
.L_8259:
        /*0088*/ 	.byte	0x04, 0x17
        /*008a*/ 	.short	(.L_8261 - .L_8260)
.L_8260:
        /*008c*/ 	.word	0x00000000
        /*0090*/ 	.short	0x000b
        /*0092*/ 	.short	0x004c
        /*0094*/ 	.byte	0x00, 0xf0, 0x11, 0x00


	//----- nvinfo : EIATTR_KPARAM_INFO
	.align		4
.L_8261:
        /*0098*/ 	.byte	0x04, 0x17
        /*009a*/ 	.short	(.L_8263 - .L_8262)
.L_8262:
        /*009c*/ 	.word	0x00000000
        /*00a0*/ 	.short	0x000a
        /*00a2*/ 	.short	0x0048
        /*00a4*/ 	.byte	0x00, 0xf0, 0x11, 0x00


	//----- nvinfo : EIATTR_KPARAM_INFO
	.align		4
.L_8263:
        /*00a8*/ 	.byte	0x04, 0x17
        /*00aa*/ 	.short	(.L_8265 - .L_8264)
.L_8264:
        /*00ac*/ 	.word	0x00000000
        /*00b0*/ 	.short	0x0009
        /*00b2*/ 	.short	0x0040
        /*00b4*/ 	.byte	0x00, 0xf5, 0x21, 0x00


	//----- nvinfo : EIATTR_KPARAM_INFO
	.align		4
.L_8265:
        /*00b8*/ 	.byte	0x04, 0x17
        /*00ba*/ 	.short	(.L_8267 - .L_8266)
.L_8266:
        /*00bc*/ 	.word	0x00000000
        /*00c0*/ 	.short	0x0008
        /*00c2*/ 	.short	0x0038
        /*00c4*/ 	.byte	0x00, 0xf0, 0x11, 0x00


	//----- nvinfo : EIATTR_KPARAM_INFO
	.align		4
.L_8267:
        /*00c8*/ 	.byte	0x04, 0x17
        /*00ca*/ 	.short	(.L_8269 - .L_8268)
.L_8268:
        /*00cc*/ 	.word	0x00000000
        /*00d0*/ 	.short	0x0007
        /*00d2*/ 	.short	0x0030
        /*00d4*/ 	.byte	0x00, 0xf5, 0x21, 0x00


	//----- nvinfo : EIATTR_KPARAM_INFO
	.align		4
.L_8269:
        /*00d8*/ 	.byte	0x04, 0x17
        /*00da*/ 	.short	(.L_8271 - .L_8270)
.L_8270:
        /*00dc*/ 	.word	0x00000000
        /*00e0*/ 	.short	0x0006
        /*00e2*/ 	.short	0x0028
        /*00e4*/ 	.byte	0x00, 0xf5, 0x21, 0x00


	//----- nvinfo : EIATTR_KPARAM_INFO
	.align		4
.L_8271:
        /*00e8*/ 	.byte	0x04, 0x17
        /*00ea*/ 	.short	(.L_8273 - .L_8272)
.L_8272:
        /*00ec*/ 	.word	0x00000000
        /*00f0*/ 	.short	0x0005
        /*00f2*/ 	.short	0x0024
        /*00f4*/ 	.byte	0x00, 0xf0, 0x11, 0x00


	//----- nvinfo : EIATTR_KPARAM_INFO
	.align		4
.L_8273:
        /*00f8*/ 	.byte	0x04, 0x17
        /*00fa*/ 	.short	(.L_8275 - .L_8274)
.L_8274:
        /*00fc*/ 	.word	0x00000000
        /*0100*/ 	.short	0x0004
        /*0102*/ 	.short	0x0020
        /*0104*/ 	.byte	0x00, 0xf0, 0x11, 0x00


	//----- nvinfo : EIATTR_KPARAM_INFO
	.align		4
.L_8275:
        /*0108*/ 	.byte	0x04, 0x17
        /*010a*/ 	.short	(.L_8277 - .L_8276)
.L_8276:
        /*010c*/ 	.word	0x00000000
        /*0110*/ 	.short	0x0003
        /*0112*/ 	.short	0x0018
        /*0114*/ 	.byte	0x00, 0xf5, 0x21, 0x00


	//----- nvinfo : EIATTR_KPARAM_INFO
	.align		4
.L_8277:
        /*0118*/ 	.byte	0x04, 0x17
        /*011a*/ 	.short	(.L_8279 - .L_8278)
.L_8278:
        /*011c*/ 	.word	0x00000000
        /*0120*/ 	.short	0x0002
        /*0122*/ 	.short	0x0010
        /*0124*/ 	.byte	0x00, 0xf5, 0x21, 0x00


	//----- nvinfo : EIATTR_KPARAM_INFO
	.align		4
.L_8279:
        /*0128*/ 	.byte	0x04, 0x17
        /*012a*/ 	.short	(.L_8281 - .L_8280)
.L_8280:
        /*012c*/ 	.word	0x00000000
        /*0130*/ 	.short	0x0001
        /*0132*/ 	.short	0x0008
        /*0134*/ 	.byte	0x00, 0xf5, 0x21, 0x00


	//----- nvinfo : EIATTR_KPARAM_INFO
	.align		4
.L_8281:
        /*0138*/ 	.byte	0x04, 0x17
        /*013a*/ 	.short	(.L_8283 - .L_8282)
.L_8282:
        /*013c*/ 	.word	0x00000000
        /*0140*/ 	.short	0x0000
        /*0142*/ 	.short	0x0000
        /*0144*/ 	.byte	0x00, 0xf5, 0x21, 0x00


	//----- nvinfo : EIATTR_SPARSE_MMA_MASK
	.align		4
.L_8283:
        /*0148*/ 	.byte	0x03, 0x50
        /*014a*/ 	.short	0x0000


	//----- nvinfo : EIATTR_MAXREG_COUNT
	.align		4
        /*014c*/ 	.byte	0x03, 0x1b
        /*014e*/ 	.short	0x00ff


	//----- nvinfo : EIATTR_NUM_BARRIERS
	.align		4
        /*0150*/ 	.byte	0x02, 0x4c
        /*0152*/ 	.byte	0x01
	.zero		1


	//----- nvinfo : EIATTR_EXTERNS
	.align		4
        /*0154*/ 	.byte	0x04, 0x0f
        /*0156*/ 	.short	(.L_8285 - .L_8284)


	//   ....[0]....
	.align		4
.L_8284:
        /*0158*/ 	.word	index@(__assertfail)


	//----- nvinfo : EIATTR_MERCURY_ISA_VERSION
	.align		4
.L_8285:
        /*015c*/ 	.byte	0x03, 0x5f
        /*015e*/ 	.short	0x0101


	//----- nvinfo : EIATTR_COOP_GROUP_MASK_REGIDS
	.align		4
        /*0160*/ 	.byte	0x04, 0x29
        /*0162*/ 	.short	(.L_8287 - .L_8286)


	//   ....[0]....
.L_8286:
        /*0164*/ 	.word	0xffffffff


	//   ....[1]....
        /*0168*/ 	.word	0xffffffff


	//   ....[2]....
        /*016c*/ 	.word	0xffffffff


	//   ....[3]....
        /*0170*/ 	.word	0xffffffff


	//   ....[4]....
        /*0174*/ 	.word	0xffffffff


	//   ....[5]....
        /*0178*/ 	.word	0xffffffff


	//   ....[6]....
        /*017c*/ 	.word	0xffffffff


	//   ....[7]....
        /*0180*/ 	.word	0xffffffff


	//   ....[8]....
        /*0184*/ 	.word	0xffffffff


	//   ....[9]....
        /*0188*/ 	.word	0xffffffff


	//   ....[10]....
        /*018c*/ 	.word	0xffffffff


	//   ....[11]....
        /*0190*/ 	.word	0xffffffff


	//   ....[12]....
        /*0194*/ 	.word	0xffffffff


	//   ....[13]....
        /*0198*/ 	.word	0xffffffff


	//   ....[14]....
        /*019c*/ 	.word	0x0500000f


	//   ....[15]....
        /*01a0*/ 	.word	0x0500000f


	//   ....[16]....
        /*01a4*/ 	.word	0x0500000f


	//----- nvinfo : EIATTR_COOP_GROUP_INSTR_OFFSETS
	.align		4
.L_8287:
        /*01a8*/ 	.byte	0x04, 0x28
        /*01aa*/ 	.short	(.L_8289 - .L_8288)


	//   ....[0]....
.L_8288:
        /*01ac*/ 	.word	0x00000270


	//   ....[1]....
        /*01b0*/ 	.word	0x00000290


	//   ....[2]....
        /*01b4*/ 	.word	0x000002b0


	//   ....[3]....
        /*01b8*/ 	.word	0x000003c0


	//   ....[4]....
        /*01bc*/ 	.word	0x000003e0


	//   ....[5]....
        /*01c0*/ 	.word	0x00000400


	//   ....[6]....
        /*01c4*/ 	.word	0x00001230


	//   ....[7]....
        /*01c8*/ 	.word	0x00001260


	//   ....[8]....
        /*01cc*/ 	.word	0x00001280


	//   ....[9]....
        /*01d0*/ 	.word	0x000012a0


	//   ....[10]....
        /*01d4*/ 	.word	0x000012c0


	//   ....[11]....
        /*01d8*/ 	.word	0x00001310


	//   ....[12]....
        /*01dc*/ 	.word	0x00001330


	//   ....[13]....
        /*01e0*/ 	.word	0x00001350


	//   ....[14]....
        /*01e4*/ 	.word	0x00002200


	//   ....[15]....
        /*01e8*/ 	.word	0x00002260


	//   ....[16]....
        /*01ec*/ 	.word	0x000022c0


	//----- nvinfo : EIATTR_VRC_CTA_INIT_COUNT
	.align		4
.L_8289:
        /*01f0*/ 	.byte	0x02, 0x4a
	.zero		1
	.zero		1


	//----- nvinfo : EIATTR_SYSCALL_OFFSETS
	.align		4
        /*01f4*/ 	.byte	0x04, 0x46
        /*01f6*/ 	.short	(.L_8291 - .L_8290)


	//   ....[0]....
.L_8290:
        /*01f8*/ 	.word	0x00000220


	//----- nvinfo : EIATTR_EXIT_INSTR_OFFSETS
	.align		4
.L_8291:
        /*01fc*/ 	.byte	0x04, 0x1c
        /*01fe*/ 	.short	(.L_8293 - .L_8292)


	//   ....[0]....
.L_8292:
        /*0200*/ 	.word	0x00002000


	//   ....[1]....
        /*0204*/ 	.word	0x000021b0


	//----- nvinfo : EIATTR_CRS_STACK_SIZE
	.align		4
.L_8293:
        /*0208*/ 	.byte	0x04, 0x1e
        /*020a*/ 	.short	(.L_8295 - .L_8294)
.L_8294:
        /*020c*/ 	.word	0x00000000


	//----- nvinfo : EIATTR_CBANK_PARAM_SIZE
	.align		4
.L_8295:
        /*0210*/ 	.byte	0x03, 0x19
        /*0212*/ 	.short	0x007c


	//----- nvinfo : EIATTR_PARAM_CBANK
	.align		4
        /*0214*/ 	.byte	0x04, 0x0a
        /*0216*/ 	.short	(.L_8297 - .L_8296)
	.align		4
.L_8296:
        /*0218*/ 	.word	index@(.nv.constant0._ZN4vllm25paged_attention_v1_kernelIthLi192ELi8ELi128ELNS_18Fp8KVCacheDataTypeE2ELb0EEEvPT_PKS2_PKT0_S8_ifPKiSA_iPKfiiiSC_SC_iiiii)
        /*021c*/ 	.short	0x0380
        /*021e*/ 	.short	0x007c


	//----- nvinfo : EIATTR_SW_WAR
	.align		4
.L_8297:
        /*0220*/ 	.byte	0x04, 0x36
        /*0222*/ 	.short	(.L_8299 - .L_8298)
.L_8298:
        /*0224*/ 	.word	0x00000008
.L_8299:


//--------------------- .nv.info._ZN4vllm25paged_attention_v1_kernelIthLi128ELi8ELi128ELNS_18Fp8KVCacheDataTypeE2ELb0EEEvPT_PKS2_PKT0_S8_ifPKiSA_iPKfiiiSC_SC_iiiii --------------------------
	.section	.nv.info._ZN4vllm25paged_attention_v1_kernelIthLi128ELi8ELi128ELNS_18Fp8KVCacheDataTypeE2ELb0EEEvPT_PKS2_PKT0_S8_ifPKiSA_iPKfiiiSC_SC_iiiii,"",@"SHT_CUDA_INFO"
	.sectionflags	@""
	.align	4


	//----- nvinfo : EIATTR_CUDA_API_VERSION
	.align		4
        /*0000*/ 	.byte	0x04, 0x37
        /*0002*/ 	.short	(.L_8301 - .L_8300)
.L_8300:
        /*0004*/ 	.word	0x00000082


	//----- nvinfo : EIATTR_KPARAM_INFO
	.align		4
.L_8301:
        /*0008*/ 	.byte	0x04, 0x17
        /*000a*/ 	.short	(.L_8303 - .L_8302)
.L_8302:
        /*000c*/ 	.word	0x00000000
        /*0010*/ 	.short	0x0013
        /*0012*/ 	.short	0x0078
        /*0014*/ 	.byte	0x00, 0xf0, 0x11, 0x00


	//----- nvinfo : EIATTR_KPARAM_INFO
	.align		4
.L_8303:
        /*0018*/ 	.byte	0x04, 0x17
        /*001a*/ 	.short	(.L_8305 - .L_8304)
.L_8304:
        /*001c*/ 	.word	0x00000000
        /*0020*/ 	.short	0x0012
        /*0022*/ 	.short	0x0074
        /*0024*/ 	.byte	0x00, 0xf0, 0x11, 0x00


	//----- nvinfo : EIATTR_KPARAM_INFO
	.align		4
.L_8305:
        /*0028*/ 	.byte	0x04, 0x17
        /*002a*/ 	.short	(.L_8307 - .L_8306)
.L_8306:
        /*002c*/ 	.word	0x00000000
        /*0030*/ 	.short	0x0011
        /*0032*/ 	.short	0x0070
        /*0034*/ 	.byte	0x00, 0xf0, 0x11, 0x00


	//----- nvinfo : EIATTR_KPARAM_INFO
	.align		4
.L_8307:
        /*0038*/ 	.byte	0x04, 0x17
        /*003a*/ 	.short	(.L_8309 - .L_8308)
.L_8308:
        /*003c*/ 	.word	0x00000000
        /*0040*/ 	.short	0x0010
        /*0042*/ 	.short	0x006c
        /*0044*/ 	.byte	0x00, 0xf0, 0x11, 0x00


	//----- nvinfo : EIATTR_KPARAM_INFO
	.align		4
.L_8309:
        /*0048*/ 	.byte	0x04, 0x17
        /*004a*/ 	.short	(.L_8311 - .L_8310)
.L_8310:
        /*004c*/ 	.word	0x00000000
        /*0050*/ 	.short	0x000f
        /*0052*/ 	.short	0x0068
        /*0054*/ 	.byte	0x00, 0xf0, 0x11, 0x00


	//----- nvinfo : EIATTR_KPARAM_INFO
	.align		4
.L_8311:
        /*0058*/ 	.byte	0x04, 0x17
        /*005a*/ 	.short	(.L_8313 - .L_8312)
.L_8312:
        /*005c*/ 	.word	0x00000000
        /*0060*/ 	.short	0x000e
        /*0062*/ 	.short	0x0060
        /*0064*/ 	.byte	0x00, 0xf5, 0x21, 0x00


	//----- nvinfo : EIATTR_KPARAM_INFO
	.align		4
.L_8313:
        /*0068*/ 	.byte	0x04, 0x17
        /*006a*/ 	.short	(.L_8315 - .L_8314)
.L_8314:
        /*006c*/ 	.word	0x00000000
        /*0070*/ 	.short	0x000d
        /*0072*/ 	.short	0x0058
        /*0074*/ 	.byte	0x00, 0xf5, 0x21, 0x00


	//----- nvinfo : EIATTR_KPARAM_INFO
	.align		4
.L_8315:
        /*0078*/ 	.byte	0x04, 0x17
        /*007a*/ 	.short	(.L_8317 - .L_8316)
.L_8316:
        /*007c*/ 	.word	0x00000000
        /*0080*/ 	.short	0x000c
        /*0082*/ 	.short	0x0050
        /*0084*/ 	.byte	0x00, 0xf0, 0x11, 0x00


	//----- nvinfo : EIATTR_KPARAM_INFO
	.align		4
.L_8317:
        /*0088*/ 	.byte	0x04, 0x17
        /*008a*/ 	.short	(.L_8319 - .L_8318)
.L_8318:
        /*008c*/ 	.word	0x00000000
        /*0090*/ 	.short	0x000b
        /*0092*/ 	.short	0x004c
        /*0094*/ 	.byte	0x00, 0xf0, 0x11, 0x00


	//----- nvinfo : EIATTR_KPARAM_INFO
	.align		4
.L_8319:
        /*0098*/ 	.byte	0x04, 0x17
        /*009a*/ 	.short	(.L_8321 - .L_8320)
.L_8320:
        /*009c*/ 	.word	0x00000000
        /*00a0*/ 	.short	0x000a
        /*00a2*/ 	.short	0x0048
        /*00a4*/ 	.byte	0x00, 0xf0, 0x11, 0x00


	//----- nvinfo : EIATTR_KPARAM_INFO
	.align		4
.L_8321:
        /*00a8*/ 	.byte	0x04, 0x17
        /*00aa*/ 	.short	(.L_8323 - .L_8322)
.L_8322:
        /*00ac*/ 	.word	0x00000000
        /*00b0*/ 	.short	0x0009
        /*00b2*/ 	.short	0x0040
        /*00b4*/ 	.byte	0x00, 0xf5, 0x21, 0x00


	//----- nvinfo : EIATTR_KPARAM_INFO
	.align		4
.L_8323:
        /*00b8*/ 	.byte	0x04, 0x17
        /*00ba*/ 	.short	(.L_8325 - .L_8324)
.L_8324:
        /*00bc*/ 	.word	0x00000000
        /*00c0*/ 	.short	0x0008
        /*00c2*/ 	.short	0x0038
        /*00c4*/ 	.byte	0x00, 0xf0, 0x11, 0x00


	//----- nvinfo : EIATTR_KPARAM_INFO
	.align		4
.L_8325:
        /*00c8*/ 	.byte	0x04, 0x17
        /*00ca*/ 	.short	(.L_8327 - .L_8326)
.L_8326:
        /*00cc*/ 	.word	0x00000000
        /*00d0*/ 	.short	0x0007
        /*00d2*/ 	.short	0x0030
        /*00d4*/ 	.byte	0x00, 0xf5, 0x21, 0x00


	//----- nvinfo : EIATTR_KPARAM_INFO
	.align		4
.L_8327:
        /*00d8*/ 	.byte	0x04, 0x17
        /*00da*/ 	.short	(.L_8329 - .L_8328)
.L_8328:
        /*00dc*/ 	.word	0x00000000
        /*00e0*/ 	.short	0x0006
        /*00e2*/ 	.short	0x0028
        /*00e4*/ 	.byte	0x00, 0xf5, 0x21, 0x00


	//----- nvinfo : EIATTR_KPARAM_INFO
	.align		4
.L_8329:
        /*00e8*/ 	.byte	0x04, 0x17
        /*00ea*/ 	.short	(.L_8331 - .L_8330)
.L_8330:
        /*00ec*/ 	.word	0x00000000
        /*00f0*/ 	.short	0x0005
        /*00f2*/ 	.short	0x0024
        /*00f4*/ 	.byte	0x00, 0xf0, 0x11, 0x00


	//----- nvinfo : EIATTR_KPARAM_INFO
	.align		4
.L_8331:
        /*00f8*/ 	.byte	0x04, 0x17
        /*00fa*/ 	.short	(.L_8333 - .L_8332)
.L_8332:
        /*00fc*/ 	.word	0x00000000
        /*0100*/ 	.short	0x0004
        /*0102*/ 	.short	0x0020
        /*0104*/ 	.byte	0x00, 0xf0, 0x11, 0x00


	//----- nvinfo : EIATTR_KPARAM_INFO
	.align		4
.L_8333:
        /*0108*/ 	.byte	0x04, 0x17
        /*010a*/ 	.short	(.L_8335 - .L_8334)
.L_8334:
        /*010c*/ 	.word	0x00000000
        /*0110*/ 	.short	0x0003
        /*0112*/ 	.short	0x0018
        /*0114*/ 	.byte	0x00, 0xf5, 0x21, 0x00


	//----- nvinfo : EIATTR_KPARAM_INFO
	.align		4
.L_8335:
        /*0118*/ 	.byte	0x04, 0x17
        /*011a*/ 	.short	(.L_8337 - .L_8336)
.L_8336:
        /*011c*/ 	.word	0x00000000
        /*0120*/ 	.short	0x0002
        /*0122*/ 	.short	0x0010
        /*0124*/ 	.byte	0x00, 0xf5, 0x21, 0x00


	//----- nvinfo : EIATTR_KPARAM_INFO
	.align		4
.L_8337:
        /*0128*/ 	.byte	0x04, 0x17
        /*012a*/ 	.short	(.L_8339 - .L_8338)
.L_8338:
        /*012c*/ 	.word	0x00000000
        /*0130*/ 	.short	0x0001
        /*0132*/ 	.short	0x0008
        /*0134*/ 	.byte	0x00, 0xf5, 0x21, 0x00


	//----- nvinfo : EIATTR_KPARAM_INFO
	.align		4
.L_8339:
        /*0138*/ 	.byte	0x04, 0x17
        /*013a*/ 	.short	(.L_8341 - .L_8340)
.L_8340:
        /*013c*/ 	.word	0x00000000
        /*0140*/ 	.short	0x0000
        /*0142*/ 	.short	0x0000
        /*0144*/ 	.byte	0x00, 0xf5, 0x21, 0x00


	//----- nvinfo : EIATTR_SPARSE_MMA_MASK
	.align		4
.L_8341:
        /*0148*/ 	.byte	0x03, 0x50
        /*014a*/ 	.short	0x0000


	//----- nvinfo : EIATTR_MAXREG_COUNT
	.align		4
        /*014c*/ 	.byte	0x03, 0x1b
        /*014e*/ 	.short	0x00ff


	//----- nvinfo : EIATTR_NUM_BARRIERS
	.align		4
        /*0150*/ 	.byte	0x02, 0x4c
        /*0152*/ 	.byte	0x01
	.zero		1


	//----- nvinfo : EIATTR_EXTERNS
	.align		4
        /*0154*/ 	.byte	0x04, 0x0f
        /*0156*/ 	.short	(.L_8343 - .L_8342)


	//   ....[0]....
	.align		4
.L_8342:
        /*0158*/ 	.word	index@(__assertfail)


	//----- nvinfo : EIATTR_MERCURY_ISA_VERSION
	.align		4
.L_8343:
        /*015c*/ 	.byte	0x03, 0x5f
        /*015e*/ 	.short	0x0101


	//----- nvinfo : EIATTR_COOP_GROUP_MASK_REGIDS
	.align		4
        /*0160*/ 	.byte	0x04, 0x29
        /*0162*/ 	.short	(.L_8345 - .L_8344)


	//   ....[0]....
.L_8344:
        /*0164*/ 	.word	0xffffffff


	//   ....[1]....
        /*0168*/ 	.word	0xffffffff


	//   ....[2]....
        /*016c*/ 	.word	0xffffffff


	//   ....[3]....
        /*0170*/ 	.word	0xffffffff


	//   ....[4]....
        /*0174*/ 	.word	0xffffffff


	//   ....[5]....
        /*0178*/ 	.word	0xffffffff


	//   ....[6]....
        /*017c*/ 	.word	0xffffffff


	//   ....[7]....
        /*0180*/ 	.word	0xffffffff


	//   ....[8]....
        /*0184*/ 	.word	0xffffffff


	//   ....[9]....
        /*0188*/ 	.word	0xffffffff


	//   ....[10]....
        /*018c*/ 	.word	0xffffffff


	//   ....[11]....
        /*0190*/ 	.word	0xffffffff


	//   ....[12]....
        /*0194*/ 	.word	0xffffffff


	//   ....[13]....
        /*0198*/ 	.word	0xffffffff


	//   ....[14]....
        /*019c*/ 	.word	0x0500000f


	//   ....[15]....
        /*01a0*/ 	.word	0x0500000f


	//   ....[16]....
        /*01a4*/ 	.word	0x0500000f


	//----- nvinfo : EIATTR_COOP_GROUP_INSTR_OFFSETS
	.align		4
.L_8345:
        /*01a8*/ 	.byte	0x04, 0x28
        /*01aa*/ 	.short	(.L_8347 - .L_8346)


	//   ....[0]....
.L_8346:
        /*01ac*/ 	.word	0x00000270


	//   ....[1]....
        /*01b0*/ 	.word	0x00000290


	//   ....[2]....
        /*01b4*/ 	.word	0x000002b0


	//   ....[3]....
        /*01b8*/ 	.word	0x000003c0


	//   ....[4]....
        /*01bc*/ 	.word	0x000003e0


	//   ....[5]....
        /*01c0*/ 	.word	0x00000400


	//   ....[6]....
        /*01c4*/ 	.word	0x00001230


	//   ....[7]....
        /*01c8*/ 	.word	0x00001260


	//   ....[8]....
        /*01cc*/ 	.word	0x00001280


	//   ....[9]....
        /*01d0*/ 	.word	0x000012a0


	//   ....[10]....
        /*01d4*/ 	.word	0x000012c0


	//   ....[11]....
        /*01d8*/ 	.word	0x00001310


	//   ....[12]....
        /*01dc*/ 	.word	0x00001330


	//   ....[13]....
        /*01e0*/ 	.word	0x00001350


	//   ....[14]....
        /*01e4*/ 	.word	0x00002170


	//   ....[15]....
        /*01e8*/ 	.word	0x000021d0


	//   ....[16]....
        /*01ec*/ 	.word	0x00002230


	//----- nvinfo : EIATTR_VRC_CTA_INIT_COUNT
	.align		4
.L_8347:
        /*01f0*/ 	.byte	0x02, 0x4a
	.zero		1
	.zero		1


	//----- nvinfo : EIATTR_SYSCALL_OFFSETS
	.align		4
        /*01f4*/ 	.byte	0x04, 0x46
        /*01f6*/ 	.short	(.L_8349 - .L_8348)


	//   ....[0]....
.L_8348:
        /*01f8*/ 	.word	0x00000220


	//----- nvinfo : EIATTR_EXIT_INSTR_OFFSETS
	.align		4
.L_8349:
        /*01fc*/ 	.byte	0x04, 0x1c
        /*01fe*/ 	.short	(.L_8351 - .L_8350)


	//   ....[0]....
.L_8350:
        /*0200*/ 	.word	0x00001fc0


	//   ....[1]....
        /*0204*/ 	.word	0x00002120


	//----- nvinfo : EIATTR_CRS_STACK_SIZE
	.align		4
.L_8351:
        /*0208*/ 	.byte	0x04, 0x1e
        /*020a*/ 	.short	(.L_8353 - .L_8352)
.L_8352:
        /*020c*/ 	.word	0x00000000


	//----- nvinfo : EIATTR_CBANK_PARAM_SIZE
	.align		4
.L_8353:
        /*0210*/ 	.byte	0x03, 0x19
        /*0212*/ 	.short	0x007c


	//----- nvinfo : EIATTR_PARAM_CBANK
	.align		4
        /*0214*/ 	.byte	0x04, 0x0a
        /*0216*/ 	.short	(.L_8355 - .L_8354)
	.align		4
.L_8354:
        /*0218*/ 	.word	index@(.nv.constant0._ZN4vllm25paged_attention_v1_kernelIthLi128ELi8ELi128ELNS_18Fp8KVCacheDataTypeE2ELb0EEEvPT_PKS2_PKT0_S8_ifPKiSA_iPKfiiiSC_SC_iiiii)
        /*021c*/ 	.short	0x0380
        /*021e*/ 	.short	0x007c


	//----- nvinfo : EIATTR_SW_WAR
	.align		4
.L_8355:
        /*0220*/ 	.byte	0x04, 0x36
        /*0222*/ 	.short	(.L_8357 - .L_8356)
.L_8356:
        /*0224*/ 	.word	0x00000008
.L_8357:


//--------------------- .nv.info._ZN4vllm25paged_attention_v1_kernelIthLi120ELi8ELi128ELNS_18Fp8KVCacheDataTypeE2ELb0EEEvPT_PKS2_PKT0_S8_ifPKiSA_iPKfiiiSC_SC_iiiii --------------------------
	.section	.nv.info._ZN4vllm25paged_attention_v1_kernelIthLi120ELi8ELi128ELNS_18Fp8KVCacheDataTypeE2ELb0EEEvPT_PKS2_PKT0_S8_ifPKiSA_iPKfiiiSC_SC_iiiii,"",@"SHT_CUDA_INFO"
	.sectionflags	@""
	.align	4


	//----- nvinfo : EIATTR_CUDA_API_VERSION
	.align		4
        /*0000*/ 	.byte	0x04, 0x37
        /*0002*/ 	.short	(.L_8359 - .L_8358)
.L_8358:
        /*0004*/ 	.word	0x00000082


	//----- nvinfo : EIATTR_KPARAM_INFO
	.align		4
.L_8359:
        /*0008*/ 	.byte	0x04, 0x17
        /*000a*/ 	.short	(.L_8361 - .L_8360)
.L_8360:
        /*000c*/ 	.word	0x00000000
        /*0010*/ 	.short	0x0013
        /*0012*/ 	.short	0x0078
        /*0014*/ 	.byte	0x00, 0xf0, 0x11, 0x00


	//----- nvinfo : EIATTR_KPARAM_INFO
	.align		4
.L_8361:
        /*0018*/ 	.byte	0x04, 0x17
        /*001a*/ 	.short	(.L_8363 - .L_8362)
.L_8362:
        /*001c*/ 	.word	0x00000000
        /*0020*/ 	.short	0x0012
        /*0022*/ 	.short	0x0074
        /*0024*/ 	.byte	0x00, 0xf0, 0x11, 0x00


	//----- nvinfo : EIATTR_KPARAM_INFO
	.align		4
.L_8363:
        /*0028*/ 	.byte	0x04, 0x17
        /*002a*/ 	.short	(.L_8365 - .L_8364)
.L_8364:
        /*002c*/ 	.word	0x00000000
        /*0030*/ 	.short	0x0011
        /*0032*/ 	.short	0x0070
        /*0034*/ 	.byte	0x00, 0xf0, 0x11, 0x00


	//----- nvinfo : EIATTR_KPARAM_INFO
	.align		4
.L_8365:
        /*0038*/ 	.byte	0x04, 0x17
        /*003a*/ 	.short	(.L_8367 - .L_8366)
.L_8366:
        /*003c*/ 	.word	0x00000000
        /*0040*/ 	.short	0x0010
        /*0042*/ 	.short	0x006c
        /*0044*/ 	.byte	0x00, 0xf0, 0x11, 0x00


	//----- nvinfo : EIATTR_KPARAM_INFO
	.align		4
.L_8367:
        /*0048*/ 	.byte	0x04, 0x17
        /*004a*/ 	.short	(.L_8369 - .L_8368)
.L_8368:
        /*004c*/ 	.word	0x00000000
        /*0050*/ 	.short	0x000f
        /*0052*/ 	.short	0x0068
        /*0054*/ 	.byte	0x00, 0xf0, 0x11, 0x00


	//----- nvinfo : EIATTR_KPARAM_INFO
	.align		4
.L_8369:
        /*0058*/ 	.byte	0x04, 0x17
        /*005a*/ 	.short	(.L_8371 - .L_8370)
.L_8370:
        /*005c*/ 	.word	0x00000000
        /*0060*/ 	.short	0x000e
        /*0062*/ 	.short	0x0060
        /*0064*/ 	.byte	0x00, 0xf5, 0x21, 0x00


	//----- nvinfo : EIATTR_KPARAM_INFO
	.align		4
.L_8371:
        /*0068*/ 	.byte	0x04, 0x17
        /*006a*/ 	.short	(.L_8373 - .L_8372)
.L_8372:
        /*006c*/ 	.word	0x00000000
        /*0070*/ 	.short	0x000d
        /*0072*/ 	.short	0x0058
        /*0074*/ 	.byte	0x00, 0xf5, 0x21, 0x00


	//----- nvinfo : EIATTR_KPARAM_INFO
	.align		4
.L_8373:
        /*0078*/ 	.byte	0x04, 0x17
        /*007a*/ 	.short	(.L_8375 - .L_8374)
.L_8374:
        /*007c*/ 	.word	0x00000000
        /*0080*/ 	.short	0x000c
        /*0082*/ 	.short	0x0050
        /*0084*/ 	.byte	0x00, 0xf0, 0x11, 0x00


	//----- nvinfo : EIATTR_KPARAM_INFO
	.align		4
.L_8375:
        /*0088*/ 	.byte	0x04, 0x17
        /*008a*/ 	.short	(.L_8377 - .L_8376)
.L_8376:
        /*008c*/ 	.word	0x00000000
        /*0090*/ 	.short	0x000b
        /*0092*/ 	.short	0x004c
        /*0094*/ 	.byte	0x00, 0xf0, 0x11, 0x00


	//----- nvinfo : EIATTR_KPARAM_INFO
	.align		4
.L_8377:
        /*0098*/ 	.byte	0x04, 0x17
        /*009a*/ 	.short	(.L_8379 - .L_8378)
.L_8378:
        /*009c*/ 	.word	0x00000000
        /*00a0*/ 	.short	0x000a
        /*00a2*/ 	.short	0x0048
        /*00a4*/ 	.byte	0x00, 0xf0, 0x11, 0x00


	//----- nvinfo : EIATTR_KPARAM_INFO
	.align		4
.L_8379:
        /*00a8*/ 	.byte	0x04, 0x17
        /*00aa*/ 	.short	(.L_8381 - .L_8380)
.L_8380:
        /*00ac*/ 	.word	0x00000000
        /*00b0*/ 	.short	0x0009
        /*00b2*/ 	.short	0x0040
        /*00b4*/ 	.byte	0x00, 0xf5, 0x21, 0x00


	//----- nvinfo : EIATTR_KPARAM_INFO
	.align		4
.L_8381:
        /*00b8*/ 	.byte	0x04, 0x17
        /*00ba*/ 	.short	(.L_8383 - .L_8382)
.L_8382:
        /*00bc*/ 	.word	0x00000000
        /*00c0*/ 	.short	0x0008
        /*00c2*/ 	.short	0x0038
        /*00c4*/ 	.byte	0x00, 0xf0, 0x11, 0x00


	//----- nvinfo : EIATTR_KPARAM_INFO
	.align		4
.L_8383:
        /*00c8*/ 	.byte	0x04, 0x17
        /*00ca*/ 	.short	(.L_8385 - .L_8384)
.L_8384:
        /*00cc*/ 	.word	0x00000000
        /*00d0*/ 	.short	0x0007
        /*00d2*/ 	.short	0x0030
        /*00d4*/ 	.byte	0x00, 0xf5, 0x21, 0x00


	//----- nvinfo : EIATTR_KPARAM_INFO
	.align		4
.L_8385:
        /*00d8*/ 	.byte	0x04, 0x17
        /*00da*/ 	.short	(.L_8387 - .L_8386)
.L_8386:
        /*00dc*/ 	.word	0x00000000
        /*00e0*/ 	.short	0x0006
        /*00e2*/ 	.short	0x0028
        /*00e4*/ 	.byte	0x00, 0xf5, 0x21, 0x00


	//----- nvinfo : EIATTR_KPARAM_INFO
	.align		4
.L_8387:
        /*00e8*/ 	.byte	0x04, 0x17
        /*00ea*/ 	.short	(.L_8389 - .L_8388)
.L_8388:
        /*00ec*/ 	.word	0x00000000
        /*00f0*/ 	.short	0x0005
        /*00f2*/ 	.short	0x0024
        /*00f4*/ 	.byte	0x00, 0xf0, 0x11, 0x00


	//----- nvinfo : EIATTR_KPARAM_INFO
	.align		4
.L_8389:
        /*00f8*/ 	.byte	0x04, 0x17
        /*00fa*/ 	.short	(.L_8391 - .L_8390)
.L_8390:
        /*00fc*/ 	.word	0x00000000
        /*0100*/ 	.short	0x0004
        /*0102*/ 	.short	0x0020
        /*0104*/ 	.byte	0x00, 0xf0, 0x11, 0x00


	//----- nvinfo : EIATTR_KPARAM_INFO
	.align		4
.L_8391:
        /*0108*/ 	.byte	0x04, 0x17
        /*010a*/ 	.short	(.L_8393 - .L_8392)
.L_8392:
        /*010c*/ 	.word	0x00000000
        /*0110*/ 	.short	0x0003
        /*0112*/ 	.short	0x0018
        /*0114*/ 	.byte	0x00, 0xf5, 0x21, 0x00


	//----- nvinfo : EIATTR_KPARAM_INFO
	.align		4
.L_8393:
        /*0118*/ 	.byte	0x04, 0x17
        /*011a*/ 	.short	(.L_8395 - .L_8394)
.L_8394:
        /*011c*/ 	.word	0x00000000
        /*0120*/ 	.short	0x0002
        /*0122*/ 	.short	0x0010
        /*0124*/ 	.byte	0x00, 0xf5, 0x21, 0x00


	//----- nvinfo : EIATTR_KPARAM_INFO
	.align		4
.L_8395:
        /*0128*/ 	.byte	0x04, 0x17
        /*012a*/ 	.short	(.L_8397 - .L_8396)
.L_8396:
        /*012c*/ 	.word	0x00000000
        /*0130*/ 	.short	0x0001
        /*0132*/ 	.short	0x0008
        /*0134*/ 	.byte	0x00, 0xf5, 0x21, 0x00


	//----- nvinfo : EIATTR_KPARAM_INFO
	.align		4
.L_8397:
        /*0138*/ 	.byte	0x04, 0x17
        /*013a*/ 	.short	(.L_8399 - .L_8398)
.L_8398:
        /*013c*/ 	.word	0x00000000
        /*0140*/ 	.short	0x0000
        /*0142*/ 	.short	0x0000
        /*0144*/ 	.byte	0x00, 0xf5, 0x21, 0x00


	//----- nvinfo : EIATTR_SPARSE_MMA_MASK
	.align		4
.L_8399:
        /*0148*/ 	.byte	0x03, 0x50
        /*014a*/ 	.short	0x0000


	//----- nvinfo : EIATTR_MAXREG_COUNT
	.align		4
        /*014c*/ 	.byte	0x03, 0x1b
        /*014e*/ 	.short	0x00ff


	//----- nvinfo : EIATTR_NUM_BARRIERS
	.align		4
        /*0150*/ 	.byte	0x02, 0x4c
        /*0152*/ 	.byte	0x01
	.zero		1


	//----- nvinfo : EIATTR_EXTERNS
	.align		4
        /*0154*/ 	.byte	0x04, 0x0f
        /*0156*/ 	.short	(.L_8401 - .L_8400)


	//   ....[0]....
	.align		4
.L_8400:
        /*0158*/ 	.word	index@(__assertfail)


	//----- nvinfo : EIATTR_MERCURY_ISA_VERSION
	.align		4
.L_8401:
        /*015c*/ 	.byte	0x03, 0x5f
        /*015e*/ 	.short	0x0101


	//----- nvinfo : EIATTR_COOP_GROUP_MASK_REGIDS
	.align		4
        /*0160*/ 	.byte	0x04, 0x29
        /*0162*/ 	.short	(.L_8403 - .L_8402)


	//   ....[0]....
.L_8402:
        /*0164*/ 	.word	0xffffffff


	//   ....[1]....
        /*0168*/ 	.word	0xffffffff


	//   ....[2]....
        /*016c*/ 	.word	0xffffffff


	//   ....[3]....
        /*0170*/ 	.word	0xffffffff


	//   ....[4]....
        /*0174*/ 	.word	0xffffffff


	//   ....[5]....
        /*0178*/ 	.word	0xffffffff


	//   ....[6]....
        /*017c*/ 	.word	0xffffffff


	//   ....[7]....
        /*0180*/ 	.word	0xffffffff


	//   ....[8]....
        /*0184*/ 	.word	0xffffffff


	//   ....[9]....
        /*0188*/ 	.word	0xffffffff


	//   ....[10]....
        /*018c*/ 	.word	0xffffffff


	//   ....[11]....
        /*0190*/ 	.word	0xffffffff


	//   ....[12]....
        /*0194*/ 	.word	0xffffffff


	//   ....[13]....
        /*0198*/ 	.word	0xffffffff


	//   ....[14]....
        /*019c*/ 	.word	0x0500000f


	//   ....[15]....
        /*01a0*/ 	.word	0x0500000f


	//   ....[16]....
        /*01a4*/ 	.word	0x0500000f


	//----- nvinfo : EIATTR_COOP_GROUP_INSTR_OFFSETS
	.align		4
.L_8403:
        /*01a8*/ 	.byte	0x04, 0x28
        /*01aa*/ 	.short	(.L_8405 - .L_8404)


	//   ....[0]....
.L_8404:
        /*01ac*/ 	.word	0x00000270


	//   ....[1]....
        /*01b0*/ 	.word	0x00000290


	//   ....[2]....
        /*01b4*/ 	.word	0x000002b0


	//   ....[3]....
        /*01b8*/ 	.word	0x000003c0


	//   ....[4]....
        /*01bc*/ 	.word	0x000003e0


	//   ....[5]....
        /*01c0*/ 	.word	0x00000400


	//   ....[6]....
        /*01c4*/ 	.word	0x00001230


	//   ....[7]....
        /*01c8*/ 	.word	0x00001260


	//   ....[8]....
        /*01cc*/ 	.word	0x00001280


	//   ....[9]....
        /*01d0*/ 	.word	0x000012a0


	//   ....[10]....
        /*01d4*/ 	.word	0x000012c0


	//   ....[11]....
        /*01d8*/ 	.word	0x00001310


	//   ....[12]....
        /*01dc*/ 	.word	0x00001330


	//   ....[13]....
        /*01e0*/ 	.word	0x00001350


	//   ....[14]....
        /*01e4*/ 	.word	0x000021b0


	//   ....[15]....
        /*01e8*/ 	.word	0x00002210


	//   ....[16]....
        /*01ec*/ 	.word	0x00002270


	//----- nvinfo : EIATTR_VRC_CTA_INIT_COUNT
	.align		4
.L_8405:
        /*01f0*/ 	.byte	0x02, 0x4a
	.zero		1
	.zero		1


	//----- nvinfo : EIATTR_SYSCALL_OFFSETS
	.align		4
        /*01f4*/ 	.byte	0x04, 0x46
        /*01f6*/ 	.short	(.L_8407 - .L_8406)


	//   ....[0]....
.L_8406:
        /*01f8*/ 	.word	0x00000220


	//----- nvinfo : EIATTR_EXIT_INSTR_OFFSETS
	.align		4
.L_8407:
        /*01fc*/ 	.byte	0x04, 0x1c
        /*01fe*/ 	.short	(.L_8409 - .L_8408)


	//   ....[0]....
.L_8408:
        /*0200*/ 	.word	0x00001fe0


	//   ....[1]....
        /*0204*/ 	.word	0x00002130


	//   ....[2]....
        /*0208*/ 	.word	0x00002160


	//----- nvinfo : EIATTR_CRS_STACK_SIZE
	.align		4
.L_8409:
        /*020c*/ 	.byte	0x04, 0x1e
        /*020e*/ 	.short	(.L_8411 - .L_8410)
.L_8410:
        /*0210*/ 	.word	0x00000000


	//----- nvinfo : EIATTR_CBANK_PARAM_SIZE
	.align		4
.L_8411:
        /*0214*/ 	.byte	0x03, 0x19
        /*0216*/ 	.short	0x007c


	//----- nvinfo : EIATTR_PARAM_CBANK
	.align		4
        /*0218*/ 	.byte	0x04, 0x0a
        /*021a*/ 	.short	(.L_8413 - .L_8412)
	.align		4
.L_8412:
        /*021c*/ 	.word	index@(.nv.constant0._ZN4vllm25paged_attention_v1_kernelIthLi120ELi8ELi128ELNS_18Fp8KVCacheDataTypeE2ELb0EEEvPT_PKS2_PKT0_S8_ifPKiSA_iPKfiiiSC_SC_iiiii)
        /*0220*/ 	.short	0x0380
        /*0222*/ 	.short	0x007c


	//----- nvinfo : EIATTR_SW_WAR
	.align		4
.L_8413:
        /*0224*/ 	.byte	0x04, 0x36
        /*0226*/ 	.short	(.L_8415 - .L_8414)
.L_8414:
        /*0228*/ 	.word	0x00000008
.L_8415:


//--------------------- .nv.info._ZN4vllm25paged_attention_v1_kernelIthLi112ELi8ELi128ELNS_18Fp8KVCacheDataTypeE2ELb0EEEvPT_PKS2_PKT0_S8_ifPKiSA_iPKfiiiSC_SC_iiiii --------------------------
	.section	.nv.info._ZN4vllm25paged_attention_v1_kernelIthLi112ELi8ELi128ELNS_18Fp8KVCacheDataTypeE2ELb0EEEvPT_PKS2_PKT0_S8_ifPKiSA_iPKfiiiSC_SC_iiiii,"",@"SHT_CUDA_INFO"
	.sectionflags	@""
	.align	4


	//----- nvinfo : EIATTR_CUDA_API_VERSION
	.align		4
        /*0000*/ 	.byte	0x04, 0x37
        /*0002*/ 	.short	(.L_8417 - .L_8416)
.L_8416:
        /*0004*/ 	.word	0x00000082


	//----- nvinfo : EIATTR_KPARAM_INFO
	.align		4
.L_8417:
        /*0008*/ 	.byte	0x04, 0x17
        /*000a*/ 	.short	(.L_8419 - .L_8418)
.L_8418:
        /*000c*/ 	.word	0x00000000
        /*0010*/ 	.short	0x0013
        /*0012*/ 	.short	0x0078
        /*0014*/ 	.byte	0x00, 0xf0, 0x11, 0x00


	//----- nvinfo : EIATTR_KPARAM_INFO
	.align		4
.L_8419:
        /*0018*/ 	.byte	0x04, 0x17
        /*001a*/ 	.short	(.L_8421 - .L_8420)
.L_8420:
        /*001c*/ 	.word	0x00000000
        /*0020*/ 	.short	0x0012
        /*0022*/ 	.short	0x0074
        /*0024*/ 	.byte	0x00, 0xf0, 0x11, 0x00


	//----- nvinfo : EIATTR_KPARAM_INFO
	.align		4
.L_8421:
        /*0028*/ 	.byte	0x04, 0x17
        /*002a*/ 	.short	(.L_8423 - .L_8422)
.L_8422:
        /*002c*/ 	.word	0x00000000
        /*0030*/ 	.short	0x0011
        /*0032*/ 	.short	0x0070
        /*0034*/ 	.byte	0x00, 0xf0, 0x11, 0x00


	//----- nvinfo : EIATTR_KPARAM_INFO
	.align		4
.L_8423:
        /*0038*/ 	.byte	0x04, 0x17
        /*003a*/ 	.short	(.L_8425 - .L_8424)
.L_8424:
        /*003c*/ 	.word	0x00000000
        /*0040*/ 	.short	0x0010
        /*0042*/ 	.short	0x006c
        /*0044*/ 	.byte	0x00, 0xf0, 0x11, 0x00


	//----- nvinfo : EIATTR_KPARAM_INFO
	.align		4
.L_8425:
        /*0048*/ 	.byte	0x04, 0x17
        /*004a*/ 	.short	(.L_8427 - .L_8426)
.L_8426:
        /*004c*/ 	.word	0x00000000
        /*0050*/ 	.short	0x000f
        /*0052*/ 	.short	0x0068
        /*0054*/ 	.byte	0x00, 0xf0, 0x11, 0x00


	//----- nvinfo : EIATTR_KPARAM_INFO
	.align		4
.L_8427:
        /*0058*/ 	.byte	0x04, 0x17
        /*005a*/ 	.short	(.L_8429 - .L_8428)
.L_8428:
        /*005c*/ 	.word	0x00000000
        /*0060*/ 	.short	0x000e
        /*0062*/ 	.short	0x0060
        /*0064*/ 	.byte	0x00, 0xf5, 0x21, 0x00


	//----- nvinfo : EIATTR_KPARAM_INFO
	.align		4
.L_8429:
        /*0068*/ 	.byte	0x04, 0x17
        /*006a*/ 	.short	(.L_8431 - .L_8430)
.L_8430:
        /*006c*/ 	.word	0x00000000
        /*0070*/ 	.short	0x000d
        /*0072*/ 	.short	0x0058
        /*0074*/ 	.byte	0x00, 0xf5, 0x21, 0x00


	//----- nvinfo : EIATTR_KPARAM_INFO
	.align		4
.L_8431:
        /*0078*/ 	.byte	0x04, 0x17
        /*007a*/ 	.short	(.L_8433 - .L_8432)
.L_8432:
        /*007c*/ 	.word	0x00000000
        /*0080*/ 	.short	0x000c
        /*0082*/ 	.short	0x0050
        /*0084*/ 	.byte	0x00, 0xf0, 0x11, 0x00


	//----- nvinfo : EIATTR_KPARAM_INFO
	.align		4
.L_8433:
        /*0088*/ 	.byte	0x04, 0x17
        /*008a*/ 	.short	(.L_8435 - .L_8434)
.L_8434:
        /*008c*/ 	.word	0x00000000
        /*0090*/ 	.short	0x000b
        /*0092*/ 	.short	0x004c
        /*0094*/ 	.byte	0x00, 0xf0, 0x11, 0x00


	//----- nvinfo : EIATTR_KPARAM_INFO
	.align		4
.L_8435:
        /*0098*/ 	.byte	0x04, 0x17
        /*009a*/ 	.short	(.L_8437 - .L_8436)
.L_8436:
        /*009c*/ 	.word	0x00000000
        /*00a0*/ 	.short	0x000a
        /*00a2*/ 	.short	0x0048
        /*00a4*/ 	.byte	0x00, 0xf0, 0x11, 0x00


	//----- nvinfo : EIATTR_KPARAM_INFO
	.align		4
.L_8437:
        /*00a8*/ 	.byte	0x04, 0x17
        /*00aa*/ 	.short	(.L_8439 - .L_8438)
.L_8438:
        /*00ac*/ 	.word	0x00000000
        /*00b0*/ 	.short	0x0009
        /*00b2*/ 	.short	0x0040
        /*00b4*/ 	.byte	0x00, 0xf5, 0x21, 0x00


	//----- nvinfo : EIATTR_KPARAM_INFO
	.align		4
.L_8439:
        /*00b8*/ 	.byte	0x04, 0x17
        /*00ba*/ 	.short	(.L_8441 - .L_8440)
.L_8440:
        /*00bc*/ 	.word	0x00000000
        /*00c0*/ 	.short	0x0008
        /*00c2*/ 	.short	0x0038
        /*00c4*/ 	.byte	0x00, 0xf0, 0x11, 0x00


	//----- nvinfo : EIATTR_KPARAM_INFO
	.align		4
.L_8441:
        /*00c8*/ 	.byte	0x04, 0x17
        /*00ca*/ 	.short	(.L_8443 - .L_8442)
.L_8442:
        /*00cc*/ 	.word	0x00000000
        /*00d0*/ 	.short	0x0007
        /*00d2*/ 	.short	0x0030
        /*00d4*/ 	.byte	0x00, 0xf5, 0x21, 0x00


	//----- nvinfo : EIATTR_KPARAM_INFO
	.align		4
.L_8443:
        /*00d8*/ 	.byte	0x04, 0x17
        /*00da*/ 	.short	(.L_8445 - .L_8444)
.L_8444:
        /*00dc*/ 	.word	0x00000000
        /*00e0*/ 	.short	0x0006
        /*00e2*/ 	.short	0x0028
        /*00e4*/ 	.byte	0x00, 0xf5, 0x21, 0x00


	//----- nvinfo : EIATTR_KPARAM_INFO
	.align		4
.L_8445:
        /*00e8*/ 	.byte	0x04, 0x17
        /*00ea*/ 	.short	(.L_8447 - .L_8446)
.L_8446:
        /*00ec*/ 	.word	0x00000000
        /*00f0*/ 	.short	0x0005
        /*00f2*/ 	.short	0x0024
        /*00f4*/ 	.byte	0x00, 0xf0, 0x11, 0x00


	//----- nvinfo : EIATTR_KPARAM_INFO
	.align		4
.L_8447:
        /*00f8*/ 	.byte	0x04, 0x17
        /*00fa*/ 	.short	(.L_8449 - .L_8448)
.L_8448:
        /*00fc*/ 	.word	0x00000000
        /*0100*/ 	.short	0x0004
        /*0102*/ 	.short	0x0020
        /*0104*/ 	.byte	0x00, 0xf0, 0x11, 0x00


	//----- nvinfo : EIATTR_KPARAM_INFO
	.align		4
.L_8449:
        /*0108*/ 	.byte	0x04, 0x17
        /*010a*/ 	.short	(.L_8451 - .L_8450)
.L_8450:
        /*010c*/ 	.word	0x00000000
        /*0110*/ 	.short	0x0003
        /*0112*/ 	.short	0x0018
        /*0114*/ 	.byte	0x00, 0xf5, 0x21, 0x00


	//----- nvinfo : EIATTR_KPARAM_INFO
	.align		4
.L_8451:
        /*0118*/ 	.byte	0x04, 0x17
        /*011a*/ 	.short	(.L_8453 - .L_8452)
.L_8452:
        /*011c*/ 	.word	0x00000000
        /*0120*/ 	.short	0x0002
        /*0122*/ 	.short	0x0010
        /*0124*/ 	.byte	0x00, 0xf5, 0x21, 0x00


	//----- nvinfo : EIATTR_KPARAM_INFO
	.align		4
.L_8453:
        /*0128*/ 	.byte	0x04, 0x17
        /*012a*/ 	.short	(.L_8455 - .L_8454)
.L_8454:
        /*012c*/ 	.word	0x00000000
        /*0130*/ 	.short	0x0001
        /*0132*/ 	.short	0x0008
        /*0134*/ 	.byte	0x00, 0xf5, 0x21, 0x00


	//----- nvinfo : EIATTR_KPARAM_INFO
	.align		4
.L_8455:
        /*0138*/ 	.byte	0x04, 0x17
        /*013a*/ 	.short	(.L_8457 - .L_8456)
.L_8456:
        /*013c*/ 	.word	0x00000000
        /*0140*/ 	.short	0x0000
        /*0142*/ 	.short	0x0000
        /*0144*/ 	.byte	0x00, 0xf5, 0x21, 0x00


	//----- nvinfo : EIATTR_SPARSE_MMA_MASK
	.align		4
.L_8457:
        /*0148*/ 	.byte	0x03, 0x50
        /*014a*/ 	.short	0x0000


	//----- nvinfo : EIATTR_MAXREG_COUNT
	.align		4
        /*014c*/ 	.byte	0x03, 0x1b
        /*014e*/ 	.short	0x00ff


	//----- nvinfo : EIATTR_NUM_BARRIERS
	.align		4
        /*0150*/ 	.byte	0x02, 0x4c
        /*0152*/ 	.byte	0x01
	.zero		1


	//----- nvinfo : EIATTR_EXTERNS
	.align		4
        /*0154*/ 	.byte	0x04, 0x0f
        /*0156*/ 	.short	(.L_8459 - .L_8458)


	//   ....[0]....
	.align		4
.L_8458:
        /*0158*/ 	.word	index@(__assertfail)


	//----- nvinfo : EIATTR_MERCURY_ISA_VERSION
	.align		4
.L_8459:
        /*015c*/ 	.byte	0x03, 0x5f
        /*015e*/ 	.short	0x0101


	//----- nvinfo : EIATTR_COOP_GROUP_MASK_REGIDS
	.align		4
        /*0160*/ 	.byte	0x04, 0x29
        /*0162*/ 	.short	(.L_8461 - .L_8460)


	//   ....[0]....
.L_8460:
        /*0164*/ 	.word	0xffffffff


	//   ....[1]....
        /*0168*/ 	.word	0xffffffff


	//   ....[2]....
        /*016c*/ 	.word	0xffffffff


	//   ....[3]....
        /*0170*/ 	.word	0xffffffff


	//   ....[4]....
        /*0174*/ 	.word	0xffffffff


	//   ....[5]....
        /*0178*/ 	.word	0xffffffff


	//   ....[6]....
        /*017c*/ 	.word	0xffffffff


	//   ....[7]....
        /*0180*/ 	.word	0xffffffff


	//   ....[8]....
        /*0184*/ 	.word	0xffffffff


	//   ....[9]....
        /*0188*/ 	.word	0xffffffff


	//   ....[10]....
        /*018c*/ 	.word	0xffffffff


	//   ....[11]....
        /*0190*/ 	.word	0xffffffff


	//   ....[12]....
        /*0194*/ 	.word	0xffffffff


	//   ....[13]....
        /*0198*/ 	.word	0xffffffff


	//   ....[14]....
        /*019c*/ 	.word	0x0500000f


	//   ....[15]....
        /*01a0*/ 	.word	0x0500000f


	//   ....[16]....
        /*01a4*/ 	.word	0x0500000f


	//----- nvinfo : EIATTR_COOP_GROUP_INSTR_OFFSETS
	.align		4
.L_8461:
        /*01a8*/ 	.byte	0x04, 0x28
        /*01aa*/ 	.short	(.L_8463 - .L_8462)


	//   ....[0]....
.L_8462:
        /*01ac*/ 	.word	0x00000270


	//   ....[1]....
        /*01b0*/ 	.word	0x00000290


	//   ....[2]....
        /*01b4*/ 	.word	0x000002b0


	//   ....[3]....
        /*01b8*/ 	.word	0x000003c0


	//   ....[4]....
        /*01bc*/ 	.word	0x000003e0


	//   ....[5]....
        /*01c0*/ 	.word	0x00000400


	//   ....[6]....
        /*01c4*/ 	.word	0x00001230


	//   ....[7]....
        /*01c8*/ 	.word	0x00001260


	//   ....[8]....
        /*01cc*/ 	.word	0x00001280


	//   ....[9]....
        /*01d0*/ 	.word	0x000012a0


	//   ....[10]....
        /*01d4*/ 	.word	0x000012c0


	//   ....[11]....
        /*01d8*/ 	.word	0x00001310


	//   ....[12]....
        /*01dc*/ 	.word	0x00001330


	//   ....[13]....
        /*01e0*/ 	.word	0x00001350


	//   ....[14]....
        /*01e4*/ 	.word	0x000021b0


	//   ....[15]....
        /*01e8*/ 	.word	0x00002210


	//   ....[16]....
        /*01ec*/ 	.word	0x00002270


	//----- nvinfo : EIATTR_VRC_CTA_INIT_COUNT
	.align		4
.L_8463:
        /*01f0*/ 	.byte	0x02, 0x4a
	.zero		1
	.zero		1


	//----- nvinfo : EIATTR_SYSCALL_OFFSETS
	.align		4
        /*01f4*/ 	.byte	0x04, 0x46
        /*01f6*/ 	.short	(.L_8465 - .L_8464)


	//   ....[0]....
.L_8464:
        /*01f8*/ 	.word	0x00000220


	//----- nvinfo : EIATTR_EXIT_INSTR_OFFSETS
	.align		4
.L_8465:
        /*01fc*/ 	.byte	0x04, 0x1c
        /*01fe*/ 	.short	(.L_8467 - .L_8466)


	//   ....[0]....
.L_8466:
        /*0200*/ 	.word	0x00001fe0


	//   ....[1]....
        /*0204*/ 	.word	0x00002130


	//   ....[2]....
        /*0208*/ 	.word	0x00002160


	//----- nvinfo : EIATTR_CRS_STACK_SIZE
	.align		4
.L_8467:
        /*020c*/ 	.byte	0x04, 0x1e
        /*020e*/ 	.short	(.L_8469 - .L_8468)
.L_8468:
        /*0210*/ 	.word	0x00000000


	//----- nvinfo : EIATTR_CBANK_PARAM_SIZE
	.align		4
.L_8469:
        /*0214*/ 	.byte	0x03, 0x19
        /*0216*/ 	.short	0x007c


	//----- nvinfo : EIATTR_PARAM_CBANK
	.align		4
        /*0218*/ 	.byte	0x04, 0x0a
        /*021a*/ 	.short	(.L_8471 - .L_8470)
	.align		4
.L_8470:
        /*021c*/ 	.word	index@(.nv.constant0._ZN4vllm25paged_attention_v1_kernelIthLi112ELi8ELi128ELNS_18Fp8KVCacheDataTypeE2ELb0EEEvPT_PKS2_PKT0_S8_ifPKiSA_iPKfiiiSC_SC_iiiii)
        /*0220*/ 	.short	0x0380
        /*0222*/ 	.short	0x007c


	//----- nvinfo : EIATTR_SW_WAR
	.align		4
.L_8471:
        /*0224*/ 	.byte	0x04, 0x36
        /*0226*/ 	.short	(.L_8473 - .L_8472)
.L_8472:
        /*0228*/ 	.word	0x00000008
.L_8473:


//--------------------- .nv.info._ZN4vllm25paged_attention_v1_kernelIthLi96ELi8ELi128ELNS_18Fp8KVCacheDataTypeE2ELb0EEEvPT_PKS2_PKT0_S8_ifPKiSA_iPKfiiiSC_SC_iiiii --------------------------
	.section	.nv.info._ZN4vllm25paged_attention_v1_kernelIthLi96ELi8ELi128ELNS_18Fp8KVCacheDataTypeE2ELb0EEEvPT_PKS2_PKT0_S8_ifPKiSA_iPKfiiiSC_SC_iiiii,"",@"SHT_CUDA_INFO"
	.sectionflags	@""
	.align	4


	//----- nvinfo : EIATTR_CUDA_API_VERSION
	.align		4
        /*0000*/ 	.byte	0x04, 0x37
        /*0002*/ 	.short	(.L_8475 - .L_8474)
.L_8474:
        /*0004*/ 	.word	0x00000082


	//----- nvinfo : EIATTR_KPARAM_INFO
	.align		4
.L_8475:
        /*0008*/ 	.byte	0x04, 0x17
        /*000a*/ 	.short	(.L_8477 - .L_8476)
.L_8476:
        /*000c*/ 	.word	0x00000000
        /*0010*/ 	.short	0x0013
        /*0012*/ 	.short	0x0078
        /*0014*/ 	.byte	0x00, 0xf0, 0x11, 0x00


	//----- nvinfo : EIATTR_KPARAM_INFO
	.align		4
.L_8477:
        /*0018*/ 	.byte	0x04, 0x17
        /*001a*/ 	.short	(.L_8479 - .L_8478)
.L_8478:
        /*001c*/ 	.word	0x00000000
        /*0020*/ 	.short	0x0012
        /*0022*/ 	.short	0x0074
        /*0024*/ 	.byte	0x00, 0xf0, 0x11, 0x00


	//----- nvinfo : EIATTR_KPARAM_INFO
	.align		4
.L_8479:
        /*0028*/ 	.byte	0x04, 0x17
        /*002a*/ 	.short	(.L_8481 - .L_8480)
.L_8480:
        /*002c*/ 	.word	0x00000000
        /*0030*/ 	.short	0x0011
        /*0032*/ 	.short	0x0070
        /*0034*/ 	.byte	0x00, 0xf0, 0x11, 0x00


	//----- nvinfo : EIATTR_KPARAM_INFO
	.align		4
.L_8481:
        /*0038*/ 	.byte	0x04, 0x17
        /*003a*/ 	.short	(.L_8483 - .L_8482)
.L_8482:
        /*003c*/ 	.word	0x00000000
        /*0040*/ 	.short	0x0010
        /*0042*/ 	.short	0x006c
        /*0044*/ 	.byte	0x00, 0xf0, 0x11, 0x00


	//----- nvinfo : EIATTR_KPARAM_INFO
	.align		4
.L_8483:
        /*0048*/ 	.byte	0x04, 0x17
        /*004a*/ 	.short	(.L_8485 - .L_8484)
.L_8484:
        /*004c*/ 	.word	0x00000000
        /*0050*/ 	.short	0x000f
        /*0052*/ 	.short	0x0068
        /*0054*/ 	.byte	0x00, 0xf0, 0x11, 0x00


	//----- nvinfo : EIATTR_KPARAM_INFO
	.align		4
.L_8485:
        /*0058*/ 	.byte	0x04, 0x17
        /*005a*/ 	.short	(.L_8487 - .L_8486)
.L_8486:
        /*005c*/ 	.word	0x00000000
        /*0060*/ 	.short	0x000e
        /*0062*/ 	.short	0x0060
        /*0064*/ 	.byte	0x00, 0xf5, 0x21, 0x00


	//----- nvinfo : EIATTR_KPARAM_INFO
	.align		4
.L_8487:
        /*0068*/ 	.byte	0x04, 0x17
        /*006a*/ 	.short	(.L_8489 - .L_8488)
.L_8488:
        /*006c*/ 	.word	0x00000000
        /*0070*/ 	.short	0x000d
        /*0072*/ 	.short	0x0058
        /*0074*/ 	.byte	0x00, 0xf5, 0x21, 0x00


	//----- nvinfo : EIATTR_KPARAM_INFO
	.align		4
.L_8489:
        /*0078*/ 	.byte	0x04, 0x17
        /*007a*/ 	.short	(.L_8491 - .L_8490)
.L_8490:
        /*007c*/ 	.word	0x00000000
        /*0080*/ 	.short	0x000c
        /*0082*/ 	.short	0x0050
        /*0084*/ 	.byte	0x00, 0xf0, 0x11, 0x00


	//----- nvinfo : EIATTR_KPARAM_INFO
	.align		4
.L_8491:
        /*0088*/ 	.byte	0x04, 0x17
        /*008a*/ 	.short	(.L_8493 - .L_8492)
.L_8492:
        /*008c*/ 	.word	0x00000000
        /*0090*/ 	.short	0x000b
        /*0092*/ 	.short	0x004c
        /*0094*/ 	.byte	0x00, 0xf0, 0x11, 0x00


	//----- nvinfo : EIATTR_KPARAM_INFO
	.align		4
.L_8493:
        /*0098*/ 	.byte	0x04, 0x17
        /*009a*/ 	.short	(.L_8495 - .L_8494)
.L_8494:
        /*009c*/ 	.word	0x00000000
        /*00a0*/ 	.short	0x000a
        /*00a2*/ 	.short	0x0048
        /*00a4*/ 	.byte	0x00, 0xf0, 0x11, 0x00


	//----- nvinfo : EIATTR_KPARAM_INFO
	.align		4
.L_8495:
        /*00a8*/ 	.byte	0x04, 0x17
        /*00aa*/ 	.short	(.L_8497 - .L_8496)
.L_8496:
        /*00ac*/ 	.word	0x00000000
        /*00b0*/ 	.short	0x0009
        /*00b2*/ 	.short	0x0040
        /*00b4*/ 	.byte	0x00, 0xf5, 0x21, 0x00


	//----- nvinfo : EIATTR_KPARAM_INFO
	.align		4
.L_8497:
        /*00b8*/ 	.byte	0x04, 0x17
        /*00ba*/ 	.short	(.L_8499 - .L_8498)
.L_8498:
        /*00bc*/ 	.word	0x00000000
        /*00c0*/ 	.short	0x0008
        /*00c2*/ 	.short	0x0038
        /*00c4*/ 	.byte	0x00, 0xf0, 0x11, 0x00


	//----- nvinfo : EIATTR_KPARAM_INFO
	.align		4
.L_8499:
        /*00c8*/ 	.byte	0x04, 0x17
        /*00ca*/ 	.short	(.L_8501 - .L_8500)
.L_8500:
        /*00cc*/ 	.word	0x00000000
        /*00d0*/ 	.short	0x0007
        /*00d2*/ 	.short	0x0030
        /*00d4*/ 	.byte	0x00, 0xf5, 0x21, 0x00


	//----- nvinfo : EIATTR_KPARAM_INFO
	.align		4
.L_8501:
        /*00d8*/ 	.byte	0x04, 0x17
        /*00da*/ 	.short	(.L_8503 - .L_8502)
.L_8502:
        /*00dc*/ 	.word	0x00000000
        /*00e0*/ 	.short	0x0006
        /*00e2*/ 	.short	0x0028
        /*00e4*/ 	.byte	0x00, 0xf5, 0x21, 0x00


	//----- nvinfo : EIATTR_KPARAM_INFO
	.align		4
.L_8503:
        /*00e8*/ 	.byte	0x04, 0x17
        /*00ea*/ 	.short	(.L_8505 - .L_8504)
.L_8504:
        /*00ec*/ 	.word	0x00000000
        /*00f0*/ 	.short	0x0005
        /*00f2*/ 	.short	0x0024
        /*00f4*/ 	.byte	0x00, 0xf0, 0x11, 0x00


	//----- nvinfo : EIATTR_KPARAM_INFO
	.align		4
.L_8505:
        /*00f8*/ 	.byte	0x04, 0x17
        /*00fa*/ 	.short	(.L_8507 - .L_8506)
.L_8506:
        /*00fc*/ 	.word	0x00000000
        /*0100*/ 	.short	0x0004
        /*0102*/ 	.short	0x0020
        /*0104*/ 	.byte	0x00, 0xf0, 0x11, 0x00


	//----- nvinfo : EIATTR_KPARAM_INFO
	.align		4
.L_8507:
        /*0108*/ 	.byte	0x04, 0x17
        /*010a*/ 	.short	(.L_8509 - .L_8508)
.L_8508:
        /*010c*/ 	.word	0x00000000
        /*0110*/ 	.short	0x0003
        /*0112*/ 	.short	0x0018
        /*0114*/ 	.byte	0x00, 0xf5, 0x21, 0x00


	//----- nvinfo : EIATTR_KPARAM_INFO
	.align		4
.L_8509:
        /*0118*/ 	.byte	0x04, 0x17
        /*011a*/ 	.short	(.L_8511 - .L_8510)
.L_8510:
        /*011c*/ 	.word	0x00000000
        /*0120*/ 	.short	0x0002
        /*0122*/ 	.short	0x0010
        /*0124*/ 	.byte	0x00, 0xf5, 0x21, 0x00


	//----- nvinfo : EIATTR_KPARAM_INFO
	.align		4
.L_8511:
        /*0128*/ 	.byte	0x04, 0x17
        /*012a*/ 	.short	(.L_8513 - .L_8512)
.L_8512:
        /*012c*/ 	.word	0x00000000
        /*0130*/ 	.short	0x0001
        /*0132*/ 	.short	0x0008
        /*0134*/ 	.byte	0x00, 0xf5, 0x21, 0x00


	//----- nvinfo : EIATTR_KPARAM_INFO
	.align		4
.L_8513:
        /*0138*/ 	.byte	0x04, 0x17
        /*013a*/ 	.short	(.L_8515 - .L_8514)
.L_8514:
        /*013c*/ 	.word	0x00000000
        /*0140*/ 	.short	0x0000
        /*0142*/ 	.short	0x0000
        /*0144*/ 	.byte	0x00, 0xf5, 0x21, 0x00


	//----- nvinfo : EIATTR_SPARSE_MMA_MASK
	.align		4
.L_8515:
        /*0148*/ 	.byte	0x03, 0x50
        /*014a*/ 	.short	0x0000


	//----- nvinfo : EIATTR_MAXREG_COUNT
	.align		4
        /*014c*/ 	.byte	0x03, 0x1b
        /*014e*/ 	.short	0x00ff


	//----- nvinfo : EIATTR_NUM_BARRIERS
	.align		4
        /*0150*/ 	.byte	0x02, 0x4c
        /*0152*/ 	.byte	0x01
	.zero		1


	//----- nvinfo : EIATTR_EXTERNS
	.align		4
        /*0154*/ 	.byte	0x04, 0x0f
        /*0156*/ 	.short	(.L_8517 - .L_8516)


	//   ....[0]....
	.align		4
.L_8516:
        /*0158*/ 	.word	index@(__assertfail)


	//----- nvinfo : EIATTR_MERCURY_ISA_VERSION
	.align		4
.L_8517:
        /*015c*/ 	.byte	0x03, 0x5f
        /*015e*/ 	.short	0x0101


	//----- nvinfo : EIATTR_COOP_GROUP_MASK_REGIDS
	.align		4
        /*0160*/ 	.byte	0x04, 0x29
        /*0162*/ 	.short	(.L_8519 - .L_8518)


	//   ....[0]....
.L_8518:
        /*0164*/ 	.word	0xffffffff


	//   ....[1]....
        /*0168*/ 	.word	0xffffffff


	//   ....[2]....
        /*016c*/ 	.word	0xffffffff


	//   ....[3]....
        /*0170*/ 	.word	0xffffffff


	//   ....[4]....
        /*0174*/ 	.word	0xffffffff


	//   ....[5]....
        /*0178*/ 	.word	0xffffffff


	//   ....[6]....
        /*017c*/ 	.word	0xffffffff


	//   ....[7]....
        /*0180*/ 	.word	0xffffffff


	//   ....[8]....
        /*0184*/ 	.word	0xffffffff


	//   ....[9]....
        /*0188*/ 	.word	0xffffffff


	//   ....[10]....
        /*018c*/ 	.word	0xffffffff


	//   ....[11]....
        /*0190*/ 	.word	0xffffffff


	//   ....[12]....
        /*0194*/ 	.word	0xffffffff


	//   ....[13]....
        /*0198*/ 	.word	0xffffffff


	//   ....[14]....
        /*019c*/ 	.word	0x0500000f


	//   ....[15]....
        /*01a0*/ 	.word	0x0500000f


	//   ....[16]....
        /*01a4*/ 	.word	0x0500000f


	//----- nvinfo : EIATTR_COOP_GROUP_INSTR_OFFSETS
	.align		4
.L_8519:
        /*01a8*/ 	.byte	0x04, 0x28
        /*01aa*/ 	.short	(.L_8521 - .L_8520)


	//   ....[0]....
.L_8520:
        /*01ac*/ 	.word	0x00000270


	//   ....[1]....
        /*01b0*/ 	.word	0x00000290


	//   ....[2]....
        /*01b4*/ 	.word	0x000002b0


	//   ....[3]....
        /*01b8*/ 	.word	0x000003c0


	//   ....[4]....
        /*01bc*/ 	.word	0x000003e0


	//   ....[5]....
        /*01c0*/ 	.word	0x00000400


	//   ....[6]....
        /*01c4*/ 	.word	0x00001230


	//   ....[7]....
        /*01c8*/ 	.word	0x00001260


	//   ....[8]....
        /*01cc*/ 	.word	0x00001280


	//   ....[9]....
        /*01d0*/ 	.word	0x000012a0


	//   ....[10]....
        /*01d4*/ 	.word	0x000012c0


	//   ....[11]....
        /*01d8*/ 	.word	0x00001310


	//   ....[12]....
        /*01dc*/ 	.word	0x00001330


	//   ....[13]....
        /*01e0*/ 	.word	0x00001350


	//   ....[14]....
        /*01e4*/ 	.word	0x00002010


	//   ....[15]....
        /*01e8*/ 	.word	0x00002070


	//   ....[16]....
        /*01ec*/ 	.word	0x000020d0


	//----- nvinfo : EIATTR_VRC_CTA_INIT_COUNT
	.align		4
.L_8521:
        /*01f0*/ 	.byte	0x02, 0x4a
	.zero		1
	.zero		1


	//----- nvinfo : EIATTR_SYSCALL_OFFSETS
	.align		4
        /*01f4*/ 	.byte	0x04, 0x46
        /*01f6*/ 	.short	(.L_8523 - .L_8522)


	//   ....[0]....
.L_8522:
        /*01f8*/ 	.word	0x00000220


	//----- nvinfo : EIATTR_EXIT_INSTR_OFFSETS
	.align		4
.L_8523:
        /*01fc*/ 	.byte	0x04, 0x1c
        /*01fe*/ 	.short	(.L_8525 - .L_8524)


	//   ....[0]....
.L_8524:
        /*0200*/ 	.word	0x00001e40


	//   ....[1]....
        /*0204*/ 	.word	0x00001fc0


	//----- nvinfo : EIATTR_CRS_STACK_SIZE
	.align		4
.L_8525:
        /*0208*/ 	.byte	0x04, 0x1e
        /*020a*/ 	.short	(.L_8527 - .L_8526)
.L_8526:
        /*020c*/ 	.word	0x00000000


	//----- nvinfo : EIATTR_CBANK_PARAM_SIZE
	.align		4
.L_8527:
        /*0210*/ 	.byte	0x03, 0x19
        /*0212*/ 	.short	0x007c


	//----- nvinfo : EIATTR_PARAM_CBANK
	.align		4
        /*0214*/ 	.byte	0x04, 0x0a
        /*0216*/ 	.short	(.L_8529 - .L_8528)
	.align		4
.L_8528:
        /*0218*/ 	.word	index@(.nv.constant0._ZN4vllm25paged_attention_v1_kernelIthLi96ELi8ELi128ELNS_18Fp8KVCacheDataTypeE2ELb0EEEvPT_PKS2_PKT0_S8_ifPKiSA_iPKfiiiSC_SC_iiiii)
        /*021c*/ 	.short	0x0380
        /*021e*/ 	.short	0x007c


	//----- nvinfo : EIATTR_SW_WAR
	.align		4
.L_8529:
        /*0220*/ 	.byte	0x04, 0x36
        /*0222*/ 	.short	(.L_8531 - .L_8530)
.L_8530:
        /*0224*/ 	.word	0x00000008
.L_8531:


//--------------------- .nv.info._ZN4vllm25paged_attention_v1_kernelIthLi80ELi8ELi128ELNS_18Fp8KVCacheDataTypeE2ELb0EEEvPT_PKS2_PKT0_S8_ifPKiSA_iPKfiiiSC_SC_iiiii --------------------------
	.section	.nv.info._ZN4vllm25paged_attention_v1_kernelIthLi80ELi8ELi128ELNS_18Fp8KVCacheDataTypeE2ELb0EEEvPT_PKS2_PKT0_S8_ifPKiSA_iPKfiiiSC_SC_iiiii,"",@"SHT_CUDA_INFO"
	.sectionflags	@""
	.align	4


	//----- nvinfo : EIATTR_CUDA_API_VERSION
	.align		4
        /*0000*/ 	.byte	0x04, 0x37
        /*0002*/ 	.short	(.L_8533 - .L_8532)
.L_8532:
        /*0004*/ 	.word	0x00000082


	//----- nvinfo : EIATTR_KPARAM_INFO
	.align		4
.L_8533:
        /*0008*/ 	.byte	0x04, 0x17
        /*000a*/ 	.short	(.L_8535 - .L_8534)
.L_8534:
        /*000c*/ 	.word	0x00000000
        /*0010*/ 	.short	0x0013
        /*0012*/ 	.short	0x0078
        /*0014*/ 	.byte	0x00, 0xf0, 0x11, 0x00


	//----- nvinfo : EIATTR_KPARAM_INFO
	.align		4
.L_8535:
        /*0018*/ 	.byte	0x04, 0x17
        /*001a*/ 	.short	(.L_8537 - .L_8536)
.L_8536:
        /*001c*/ 	.word	0x00000000
        /*0020*/ 	.short	0x0012
        /*0022*/ 	.short	0x0074
        /*0024*/ 	.byte	0x00, 0xf0, 0x11, 0x00


	//----- nvinfo : EIATTR_KPARAM_INFO
	.align		4
.L_8537:
        /*0028*/ 	.byte	0x04, 0x17
        /*002a*/ 	.short	(.L_8539 - .L_8538)
.L_8538:
        /*002c*/ 	.word	0x00000000
        /*0030*/ 	.short	0x0011
        /*0032*/ 	.short	0x0070
        /*0034*/ 	.byte	0x00, 0xf0, 0x11, 0x00


	//----- nvinfo : EIATTR_KPARAM_INFO
	.align		4
.L_8539:
        /*0038*/ 	.byte	0x04, 0x17
        /*003a*/ 	.short	(.L_8541 - .L_8540)
.L_8540:
        /*003c*/ 	.word	0x00000000
        /*0040*/ 	.short	0x0010
        /*0042*/ 	.short	0x006c
        /*0044*/ 	.byte	0x00, 0xf0, 0x11, 0x00


	//----- nvinfo : EIATTR_KPARAM_INFO
	.align		4
.L_8541:
        /*0048*/ 	.byte	0x04, 0x17
        /*004a*/ 	.short	(.L_8543 - .L_8542)
.L_8542:
        /*004c*/ 	.word	0x00000000
        /*0050*/ 	.short	0x000f
        /*0052*/ 	.short	0x0068
        /*0054*/ 	.byte	0x00, 0xf0, 0x11, 0x00


	//----- nvinfo : EIATTR_KPARAM_INFO
	.align		4
.L_8543:
        /*0058*/ 	.byte	0x04, 0x17
        /*005a*/ 	.short	(.L_8545 - .L_8544)
.L_8544:
        /*005c*/ 	.word	0x00000000
        /*0060*/ 	.short	0x000e
        /*0062*/ 	.short	0x0060
        /*0064*/ 	.byte	0x00, 0xf5, 0x21, 0x00


	//----- nvinfo : EIATTR_KPARAM_INFO
	.align		4
.L_8545:
        /*0068*/ 	.byte	0x04, 0x17
        /*006a*/ 	.short	(.L_8547 - .L_8546)
.L_8546:
        /*006c*/ 	.word	0x00000000
        /*0070*/ 	.short	0x000d
        /*0072*/ 	.short	0x0058
        /*0074*/ 	.byte	0x00, 0xf5, 0x21, 0x00


	//----- nvinfo : EIATTR_KPARAM_INFO
	.align		4
.L_8547:
        /*0078*/ 	.byte	0x04, 0x17
        /*007a*/ 	.short	(.L_8549 - .L_8548)
.L_8548:
        /*007c*/ 	.word	0x00000000
        /*0080*/ 	.short	0x000c
        /*0082*/ 	.short	0x0050
        /*0084*/ 	.byte	0x00, 0xf0, 0x11, 0x00


	//----- nvinfo : EIATTR_KPARAM_INFO
	.align		4
.L_8549:
        /*0088*/ 	.byte	0x04, 0x17
        /*008a*/ 	.short	(.L_8551 - .L_8550)
.L_8550:
        /*008c*/ 	.word	0x00000000
        /*0090*/ 	.short	0x000b
        /*0092*/ 	.short	0x004c
        /*0094*/ 	.byte	0x00, 0xf0, 0x11, 0x00


	//----- nvinfo : EIATTR_KPARAM_INFO
	.align		4
.L_8551:
        /*0098*/ 	.byte	0x04, 0x17
        /*009a*/ 	.short	(.L_8553 - .L_8552)
.L_8552:
        /*009c*/ 	.word	0x00000000
        /*00a0*/ 	.short	0x000a
        /*00a2*/ 	.short	0x0048
        /*00a4*/ 	.byte	0x00, 0xf0, 0x11, 0x00


	//----- nvinfo : EIATTR_KPARAM_INFO
	.align		4
.L_8553:
        /*00a8*/ 	.byte	0x04, 0x17
        /*00aa*/ 	.short	(.L_8555 - .L_8554)
.L_8554:
        /*00ac*/ 	.word	0x00000000
        /*00b0*/ 	.short	0x0009
        /*00b2*/ 	.short	0x0040
        /*00b4*/ 	.byte	0x00, 0xf5, 0x21, 0x00


	//----- nvinfo : EIATTR_KPARAM_INFO
	.align		4
.L_8555:
        /*00b8*/ 	.byte	0x04, 0x17
        /*00ba*/ 	.short	(.L_8557 - .L_8556)
.L_8556:
        /*00bc*/ 	.word	0x00000000
        /*00c0*/ 	.short	0x0008
        /*00c2*/ 	.short	0x0038
        /*00c4*/ 	.byte	0x00, 0xf0, 0x11, 0x00


	//----- nvinfo : EIATTR_KPARAM_INFO
	.align		4
.L_8557:
        /*00c8*/ 	.byte	0x04, 0x17
        /*00ca*/ 	.short	(.L_8559 - .L_8558)
.L_8558:
        /*00cc*/ 	.word	0x00000000
        /*00d0*/ 	.short	0x0007
        /*00d2*/ 	.short	0x0030
        /*00d4*/ 	.byte	0x00, 0xf5, 0x21, 0x00


	//----- nvinfo : EIATTR_KPARAM_INFO
	.align		4
.L_8559:
        /*00d8*/ 	.byte	0x04, 0x17
        /*00da*/ 	.short	(.L_8561 - .L_8560)
.L_8560:
        /*00dc*/ 	.word	0x00000000
        /*00e0*/ 	.short	0x0006
        /*00e2*/ 	.short	0x0028
        /*00e4*/ 	.byte	0x00, 0xf5, 0x21, 0x00


	//----- nvinfo : EIATTR_KPARAM_INFO
	.align		4
.L_8561:
        /*00e8*/ 	.byte	0x04, 0x17
        /*00ea*/ 	.short	(.L_8563 - .L_8562)
.L_8562:
        /*00ec*/ 	.word	0x00000000
        /*00f0*/ 	.short	0x0005
        /*00f2*/ 	.short	0x0024
        /*00f4*/ 	.byte	0x00, 0xf0, 0x11, 0x00


	//----- nvinfo : EIATTR_KPARAM_INFO
	.align		4
.L_8563:
        /*00f8*/ 	.byte	0x04, 0x17
        /*00fa*/ 	.short	(.L_8565 - .L_8564)
.L_8564:
        /*00fc*/ 	.word	0x00000000
        /*0100*/ 	.short	0x0004
        /*0102*/ 	.short	0x0020
        /*0104*/ 	.byte	0x00, 0xf0, 0x11, 0x00


	//----- nvinfo : EIATTR_KPARAM_INFO
	.align		4
.L_8565:
        /*0108*/ 	.byte	0x04, 0x17
        /*010a*/ 	.short	(.L_8567 - .L_8566)
.L_8566:
        /*010c*/ 	.word	0x00000000
        /*0110*/ 	.short	0x0003
        /*0112*/ 	.short	0x0018
        /*0114*/ 	.byte	0x00, 0xf5, 0x21, 0x00


	//----- nvinfo : EIATTR_KPARAM_INFO
	.align		4
.L_8567:
        /*0118*/ 	.byte	0x04, 0x17
        /*011a*/ 	.short	(.L_8569 - .L_8568)
.L_8568:
        /*011c*/ 	.word	0x00000000
        /*0120*/ 	.short	0x0002
        /*0122*/ 	.short	0x0010
        /*0124*/ 	.byte	0x00, 0xf5, 0x21, 0x00


	//----- nvinfo : EIATTR_KPARAM_INFO
	.align		4
.L_8569:
        /*0128*/ 	.byte	0x04, 0x17
        /*012a*/ 	.short	(.L_8571 - .L_8570)
.L_8570:
        /*012c*/ 	.word	0x00000000
        /*0130*/ 	.short	0x0001
        /*0132*/ 	.short	0x0008
        /*0134*/ 	.byte	0x00, 0xf5, 0x21, 0x00


	//----- nvinfo : EIATTR_KPARAM_INFO
	.align		4
.L_8571:
        /*0138*/ 	.byte	0x04, 0x17
        /*013a*/ 	.short	(.L_8573 - .L_8572)
.L_8572:
        /*013c*/ 	.word	0x00000000
        /*0140*/ 	.short	0x0000
        /*0142*/ 	.short	0x0000
        /*0144*/ 	.byte	0x00, 0xf5, 0x21, 0x00


	//----- nvinfo : EIATTR_SPARSE_MMA_MASK
	.align		4
.L_8573:
        /*0148*/ 	.byte	0x03, 0x50
        /*014a*/ 	.short	0x0000


	//----- nvinfo : EIATTR_MAXREG_COUNT
	.align		4
        /*014c*/ 	.byte	0x03, 0x1b
        /*014e*/ 	.short	0x00ff


	//----- nvinfo : EIATTR_NUM_BARRIERS
	.align		4
        /*0150*/ 	.byte	0x02, 0x4c
        /*0152*/ 	.byte	0x01
	.zero		1


	//----- nvinfo : EIATTR_EXTERNS
	.align		4
        /*0154*/ 	.byte	0x04, 0x0f
        /*0156*/ 	.short	(.L_8575 - .L_8574)


	//   ....[0]....
	.align		4
.L_8574:
        /*0158*/ 	.word	index@(__assertfail)


	//----- nvinfo : EIATTR_MERCURY_ISA_VERSION
	.align		4
.L_8575:
        /*015c*/ 	.byte	0x03, 0x5f
        /*015e*/ 	.short	0x0101


	//----- nvinfo : EIATTR_COOP_GROUP_MASK_REGIDS
	.align		4
        /*0160*/ 	.byte	0x04, 0x29
        /*0162*/ 	.short	(.L_8577 - .L_8576)


	//   ....[0]....
.L_8576:
        /*0164*/ 	.word	0xffffffff


	//   ....[1]....
        /*0168*/ 	.word	0xffffffff


	//   ....[2]....
        /*016c*/ 	.word	0xffffffff


	//   ....[3]....
        /*0170*/ 	.word	0xffffffff


	//   ....[4]....
        /*0174*/ 	.word	0xffffffff


	//   ....[5]....
        /*0178*/ 	.word	0xffffffff


	//   ....[6]....
        /*017c*/ 	.word	0xffffffff


	//   ....[7]....
        /*0180*/ 	.word	0xffffffff


	//   ....[8]....
        /*0184*/ 	.word	0xffffffff


	//   ....[9]....
        /*0188*/ 	.word	0xffffffff


	//   ....[10]....
        /*018c*/ 	.word	0xffffffff


	//   ....[11]....
        /*0190*/ 	.word	0xffffffff


	//   ....[12]....
        /*0194*/ 	.word	0xffffffff


	//   ....[13]....
        /*0198*/ 	.word	0xffffffff


	//   ....[14]....
        /*019c*/ 	.word	0x0500000f


	//   ....[15]....
        /*01a0*/ 	.word	0x0500000f


	//   ....[16]....
        /*01a4*/ 	.word	0x0500000f


	//----- nvinfo : EIATTR_COOP_GROUP_INSTR_OFFSETS
	.align		4
.L_8577:
        /*01a8*/ 	.byte	0x04, 0x28
        /*01aa*/ 	.short	(.L_8579 - .L_8578)


	//   ....[0]....
.L_8578:
        /*01ac*/ 	.word	0x00000270


	//   ....[1]....
        /*01b0*/ 	.word	0x00000290


	//   ....[2]....
        /*01b4*/ 	.word	0x000002b0


	//   ....[3]....
        /*01b8*/ 	.word	0x000003c0


	//   ....[4]....
        /*01bc*/ 	.word	0x000003e0


	//   ....[5]....
        /*01c0*/ 	.word	0x00000400


	//   ....[6]....
        /*01c4*/ 	.word	0x00001230


	//   ....[7]....
        /*01c8*/ 	.word	0x00001260


	//   ....[8]....
        /*01cc*/ 	.word	0x00001280


	//   ....[9]....
        /*01d0*/ 	.word	0x000012a0


	//   ....[10]....
        /*01d4*/ 	.word	0x000012c0


	//   ....[11]....
        /*01d8*/ 	.word	0x00001310


	//   ....[12]....
        /*01dc*/ 	.word	0x00001330


	//   ....[13]....
        /*01e0*/ 	.word	0x00001350


	//   ....[14]....
        /*01e4*/ 	.word	0x00002120


	//   ....[15]....
        /*01e8*/ 	.word	0x00002180


	//   ....[16]....
        /*01ec*/ 	.word	0x000021e0


	//----- nvinfo : EIATTR_VRC_CTA_INIT_COUNT
	.align		4
.L_8579:
        /*01f0*/ 	.byte	0x02, 0x4a
	.zero		1
	.zero		1


	//----- nvinfo : EIATTR_SYSCALL_OFFSETS
	.align		4
        /*01f4*/ 	.byte	0x04, 0x46
        /*01f6*/ 	.short	(.L_8581 - .L_8580)


	//   ....[0]....
.L_8580:
        /*01f8*/ 	.word	0x00000220


	//----- nvinfo : EIATTR_EXIT_INSTR_OFFSETS
	.align		4
.L_8581:
        /*01fc*/ 	.byte	0x04, 0x1c
        /*01fe*/ 	.short	(.L_8583 - .L_8582)


	//   ....[0]....
.L_8582:
        /*0200*/ 	.word	0x00001f70


	//   ....[1]....
        /*0204*/ 	.word	0x000020a0


	//   ....[2]....
        /*0208*/ 	.word	0x000020d0


	//----- nvinfo : EIATTR_CRS_STACK_SIZE
	.align		4
.L_8583:
        /*020c*/ 	.byte	0x04, 0x1e
        /*020e*/ 	.short	(.L_8585 - .L_8584)
.L_8584:
        /*0210*/ 	.word	0x00000000


	//----- nvinfo : EIATTR_CBANK_PARAM_SIZE
	.align		4
.L_8585:
        /*0214*/ 	.byte	0x03, 0x19
        /*0216*/ 	.short	0x007c


	//----- nvinfo : EIATTR_PARAM_CBANK
	.align		4
        /*0218*/ 	.byte	0x04, 0x0a
        /*021a*/ 	.short	(.L_8587 - .L_8586)
	.align		4
.L_8586:
        /*021c*/ 	.word	index@(.nv.constant0._ZN4vllm25paged_attention_v1_kernelIthLi80ELi8ELi128ELNS_18Fp8KVCacheDataTypeE2ELb0EEEvPT_PKS2_PKT0_S8_ifPKiSA_iPKfiiiSC_SC_iiiii)
        /*0220*/ 	.short	0x0380
        /*0222*/ 	.short	0x007c


	//----- nvinfo : EIATTR_SW_WAR
	.align		4
.L_8587:
        /*0224*/ 	.byte	0x04, 0x36
        /*0226*/ 	.short	(.L_8589 - .L_8588)
.L_8588:
        /*0228*/ 	.word	0x00000008
.L_8589:


//--------------------- .nv.info._ZN4vllm25paged_attention_v1_kernelIthLi64ELi8ELi128ELNS_18Fp8KVCacheDataTypeE2ELb0EEEvPT_PKS2_PKT0_S8_ifPKiSA_iPKfiiiSC_SC_iiiii --------------------------
	.section	.nv.info._ZN4vllm25paged_attention_v1_kernelIthLi64ELi8ELi128ELNS_18Fp8KVCacheDataTypeE2ELb0EEEvPT_PKS2_PKT0_S8_ifPKiSA_iPKfiiiSC_SC_iiiii,"",@"SHT_CUDA_INFO"
	.sectionflags	@""
	.align	4


	//----- nvinfo : EIATTR_CUDA_API_VERSION
	.align		4
        /*0000*/ 	.byte	0x04, 0x37
        /*0002*/ 	.short	(.L_8591 - .L_8590)
.L_8590:
        /*0004*/ 	.word	0x00000082


	//----- nvinfo : EIATTR_KPARAM_INFO
	.align		4
.L_8591:
        /*0008*/ 	.byte	0x04, 0x17
        /*000a*/ 	.short	(.L_8593 - .L_8592)
.L_8592:
        /*000c*/ 	.word	0x00000000
        /*0010*/ 	.short	0x0013
        /*0012*/ 	.short	0x0078
        /*0014*/ 	.byte	0x00, 0xf0, 0x11, 0x00


	//----- nvinfo : EIATTR_KPARAM_INFO
	.align		4
.L_8593:
        /*0018*/ 	.byte	0x04, 0x17
        /*001a*/ 	.short	(.L_8595 - .L_8594)
.L_8594:
        /*001c*/ 	.word	0x00000000
        /*0020*/ 	.short	0x0012
        /*0022*/ 	.short	0x0074
        /*0024*/ 	.byte	0x00, 0xf0, 0x11, 0x00


	//----- nvinfo : EIATTR_KPARAM_INFO
	.align		4
.L_8595:
        /*0028*/ 	.byte	0x04, 0x17
        /*002a*/ 	.short	(.L_8597 - .L_8596)
.L_8596:
        /*002c*/ 	.word	0x00000000
        /*0030*/ 	.short	0x0011
        /*0032*/ 	.short	0x0070
        /*0034*/ 	.byte	0x00, 0xf0, 0x11, 0x00


	//----- nvinfo : EIATTR_KPARAM_INFO
	.align		4
.L_8597:
        /*0038*/ 	.byte	0x04, 0x17
        /*003a*/ 	.short	(.L_8599 - .L_8598)
.L_8598:
        /*003c*/ 	.word	0x00000000
        /*0040*/ 	.short	0x0010
        /*0042*/ 	.short	0x006c
        /*0044*/ 	.byte	0x00, 0xf0, 0x11, 0x00


	//----- nvinfo : EIATTR_KPARAM_INFO
	.align		4
.L_8599:
        /*0048*/ 	.byte	0x04, 0x17
        /*004a*/ 	.short	(.L_8601 - .L_8600)
.L_8600:
        /*004c*/ 	.word	0x00000000
        /*0050*/ 	.short	0x000f
        /*0052*/ 	.short	0x0068
        /*0054*/ 	.byte	0x00, 0xf0, 0x11, 0x00


	//----- nvinfo : EIATTR_KPARAM_INFO
	.align		4
.L_8601:
        /*0058*/ 	.byte	0x04, 0x17
        /*005a*/ 	.short	(.L_8603 - .L_8602)
.L_8602:
        /*005c*/ 	.word	0x00000000
        /*0060*/ 	.short	0x000e
        /*0062*/ 	.short	0x0060
        /*0064*/ 	.byte	0x00, 0xf5, 0x21, 0x00


	//----- nvinfo : EIATTR_KPARAM_INFO
	.align		4
.L_8603:
        /*0068*/ 	.byte	0x04, 0x17
        /*006a*/ 	.short	(.L_8605 - .L_8604)
.L_8604:
        /*006c*/ 	.word	0x00000000
        /*0070*/ 	.short	0x000d
        /*0072*/ 	.short	0x0058
        /*0074*/ 	.byte	0x00, 0xf5, 0x21, 0x00


	//----- nvinfo : EIATTR_KPARAM_INFO
	.align		4
.L_8605:
        /*0078*/ 	.byte	0x04, 0x17
        /*007a*/ 	.short	(.L_8607 - .L_8606)
.L_8606:
        /*007c*/ 	.word	0x00000000
        /*0080*/ 	.short	0x000c
        /*0082*/ 	.short	0x0050
        /*0084*/ 	.byte	0x00, 0xf0, 0x11, 0x00


	//----- nvinfo : EIATTR_KPARAM_INFO
	.align		4
.L_8607:
        /*0088*/ 	.byte	0x04, 0x17
        /*008a*/ 	.short	(.L_8609 - .L_8608)
.L_8608:
        /*008c*/ 	.word	0x00000000
        /*0090*/ 	.short	0x000b
        /*0092*/ 	.short	0x004c
        /*0094*/ 	.byte	0x00, 0xf0, 0x11, 0x00


	//----- nvinfo : EIATTR_KPARAM_INFO
	.align		4
.L_8609:
        /*0098*/ 	.byte	0x04, 0x17
        /*009a*/ 	.short	(.L_8611 - .L_8610)
.L_8610:
        /*009c*/ 	.word	0x00000000
        /*00a0*/ 	.short	0x000a
        /*00a2*/ 	.short	0x0048
        /*00a4*/ 	.byte	0x00, 0xf0, 0x11, 0x00


	//----- nvinfo : EIATTR_KPARAM_INFO
	.align		4
.L_8611:
        /*00a8*/ 	.byte	0x04, 0x17
        /*00aa*/ 	.short	(.L_8613 - .L_8612)
.L_8612:
        /*00ac*/ 	.word	0x00000000
        /*00b0*/ 	.short	0x0009
        /*00b2*/ 	.short	0x0040
        /*00b4*/ 	.byte	0x00, 0xf5, 0x21, 0x00


	//----- nvinfo : EIATTR_KPARAM_INFO
	.align		4
.L_8613:
        /*00b8*/ 	.byte	0x04, 0x17
        /*00ba*/ 	.short	(.L_8615 - .L_8614)
.L_8614:
        /*00bc*/ 	.word	0x00000000
        /*00c0*/ 	.short	0x0008
        /*00c2*/ 	.short	0x0038
        /*00c4*/ 	.byte	0x00, 0xf0, 0x11, 0x00


	//----- nvinfo : EIATTR_KPARAM_INFO
	.align		4
.L_8615:
        /*00c8*/ 	.byte	0x04, 0x17
        /*00ca*/ 	.short	(.L_8617 - .L_8616)
.L_8616:
        /*00cc*/ 	.word	0x00000000
        /*00d0*/ 	.short	0x0007
        /*00d2*/ 	.short	0x0030
        /*00d4*/ 	.byte	0x00, 0xf5, 0x21, 0x00


	//----- nvinfo : EIATTR_KPARAM_INFO
	.align		4
.L_8617:
        /*00d8*/ 	.byte	0x04, 0x17
        /*00da*/ 	.short	(.L_8619 - .L_8618)
.L_8618:
        /*00dc*/ 	.word	0x00000000
        /*00e0*/ 	.short	0x0006
        /*00e2*/ 	.short	0x0028
        /*00e4*/ 	.byte	0x00, 0xf5, 0x21, 0x00


	//----- nvinfo : EIATTR_KPARAM_INFO
	.align		4
.L_8619:
        /*00e8*/ 	.byte	0x04, 0x17
        /*00ea*/ 	.short	(.L_8621 - .L_8620)
.L_8620:
        /*00ec*/ 	.word	0x00000000
        /*00f0*/ 	.short	0x0005
        /*00f2*/ 	.short	0x0024
        /*00f4*/ 	.byte	0x00, 0xf0, 0x11, 0x00


	//----- nvinfo : EIATTR_KPARAM_INFO
	.align		4
.L_8621:
        /*00f8*/ 	.byte	0x04, 0x17
        /*00fa*/ 	.short	(.L_8623 - .L_8622)
.L_8622:
        /*00fc*/ 	.word	0x00000000
        /*0100*/ 	.short	0x0004
        /*0102*/ 	.short	0x0020
        /*0104*/ 	.byte	0x00, 0xf0, 0x11, 0x00


	//----- nvinfo : EIATTR_KPARAM_INFO
	.align		4
.L_8623:
        /*0108*/ 	.byte	0x04, 0x17
        /*010a*/ 	.short	(.L_8625 - .L_8624)
.L_8624:
        /*010c*/ 	.word	0x00000000
        /*0110*/ 	.short	0x0003
        /*0112*/ 	.short	0x0018
        /*0114*/ 	.byte	0x00, 0xf5, 0x21, 0x00


	//----- nvinfo : EIATTR_KPARAM_INFO
	.align		4
.L_8625:
        /*0118*/ 	.byte	0x04, 0x17
        /*011a*/ 	.short	(.L_8627 - .L_8626)
.L_8626:
        /*011c*/ 	.word	0x00000000
        /*0120*/ 	.short	0x0002
        /*0122*/ 	.short	0x0010
        /*0124*/ 	.byte	0x00, 0xf5, 0x21, 0x00


	//----- nvinfo : EIATTR_KPARAM_INFO
	.align		4
.L_8627:
        /*0128*/ 	.byte	0x04, 0x17
        /*012a*/ 	.short	(.L_8629 - .L_8628)
.L_8628:
        /*012c*/ 	.word	0x00000000
        /*0130*/ 	.short	0x0001
        /*0132*/ 	.short	0x0008
        /*0134*/ 	.byte	0x00, 0xf5, 0x21, 0x00


	//----- nvinfo : EIATTR_KPARAM_INFO
	.align		4
.L_8629:
        /*0138*/ 	.byte	0x04, 0x17
        /*013a*/ 	.short	(.L_8631 - .L_8630)
.L_8630:
        /*013c*/ 	.word	0x00000000
        /*0140*/ 	.short	0x0000
        /*0142*/ 	.short	0x0000
        /*0144*/ 	.byte	0x00, 0xf5, 0x21, 0x00


	//----- nvinfo : EIATTR_SPARSE_MMA_MASK
	.align		4
.L_8631:
        /*0148*/ 	.byte	0x03, 0x50
        /*014a*/ 	.short	0x0000


	//----- nvinfo : EIATTR_MAXREG_COUNT
	.align		4
        /*014c*/ 	.byte	0x03, 0x1b
        /*014e*/ 	.short	0x00ff


	//----- nvinfo : EIATTR_NUM_BARRIERS
	.align		4
        /*0150*/ 	.byte	0x02, 0x4c
        /*0152*/ 	.byte	0x01
	.zero		1


	//----- nvinfo : EIATTR_EXTERNS
	.align		4
        /*0154*/ 	.byte	0x04, 0x0f
        /*0156*/ 	.short	(.L_8633 - .L_8632)


	//   ....[0]....
	.align		4
.L_8632:
        /*0158*/ 	.word	index@(__assertfail)


	//----- nvinfo : EIATTR_MERCURY_ISA_VERSION
	.align		4
.L_8633:
        /*015c*/ 	.byte	0x03, 0x5f
        /*015e*/ 	.short	0x0101


	//----- nvinfo : EIATTR_COOP_GROUP_MASK_REGIDS
	.align		4
        /*0160*/ 	.byte	0x04, 0x29
        /*0162*/ 	.short	(.L_8635 - .L_8634)


	//   ....[0]....
.L_8634:
        /*0164*/ 	.word	0xffffffff


	//   ....[1]....
        /*0168*/ 	.word	0xffffffff


	//   ....[2]....
        /*016c*/ 	.word	0xffffffff


	//   ....[3]....
        /*0170*/ 	.word	0xffffffff


	//   ....[4]....
        /*0174*/ 	.word	0xffffffff


	//   ....[5]....
        /*0178*/ 	.word	0xffffffff


	//   ....[6]....
        /*017c*/ 	.word	0xffffffff


	//   ....[7]....
        /*0180*/ 	.word	0xffffffff


	//   ....[8]....
        /*0184*/ 	.word	0xffffffff


	//   ....[9]....
        /*0188*/ 	.word	0xffffffff


	//   ....[10]....
        /*018c*/ 	.word	0xffffffff


	//   ....[11]....
        /*0190*/ 	.word	0xffffffff


	//   ....[12]....
        /*0194*/ 	.word	0xffffffff


	//   ....[13]....
        /*0198*/ 	.word	0xffffffff


	//   ....[14]....
        /*019c*/ 	.word	0x0500000f


	//   ....[15]....
        /*01a0*/ 	.word	0x0500000f


	//   ....[16]....
        /*01a4*/ 	.word	0x0500000f


	//----- nvinfo : EIATTR_COOP_GROUP_INSTR_OFFSETS
	.align		4
.L_8635:
        /*01a8*/ 	.byte	0x04, 0x28
        /*01aa*/ 	.short	(.L_8637 - .L_8636)


	//   ....[0]....
.L_8636:
        /*01ac*/ 	.word	0x00000270


	//   ....[1]....
        /*01b0*/ 	.word	0x00000290


	//   ....[2]....
        /*01b4*/ 	.word	0x000002b0


	//   ....[3]....
        /*01b8*/ 	.word	0x000003c0


	//   ....[4]....
        /*01bc*/ 	.word	0x000003e0


	//   ....[5]....
        /*01c0*/ 	.word	0x00000400


	//   ....[6]....
        /*01c4*/ 	.word	0x00001230


	//   ....[7]....
        /*01c8*/ 	.word	0x00001260


	//   ....[8]....
        /*01cc*/ 	.word	0x00001280


	//   ....[9]....
        /*01d0*/ 	.word	0x000012a0


	//   ....[10]....
        /*01d4*/ 	.word	0x000012c0


	//   ....[11]....
        /*01d8*/ 	.word	0x00001310


	//   ....[12]....
        /*01dc*/ 	.word	0x00001330


	//   ....[13]....
        /*01e0*/ 	.word	0x00001350


	//   ....[14]....
        /*01e4*/ 	.word	0x00002000


	//   ....[15]....
        /*01e8*/ 	.word	0x00002060


	//   ....[16]....
        /*01ec*/ 	.word	0x000020c0


	//----- nvinfo : EIATTR_VRC_CTA_INIT_COUNT
	.align		4
.L_8637:
        /*01f0*/ 	.byte	0x02, 0x4a
	.zero		1
	.zero		1


	//----- nvinfo : EIATTR_SYSCALL_OFFSETS
	.align		4
        /*01f4*/ 	.byte	0x04, 0x46
        /*01f6*/ 	.short	(.L_8639 - .L_8638)


	//   ....[0]....
.L_8638:
        /*01f8*/ 	.word	0x00000220


	//----- nvinfo : EIATTR_EXIT_INSTR_OFFSETS
	.align		4
.L_8639:
        /*01fc*/ 	.byte	0x04, 0x1c
        /*01fe*/ 	.short	(.L_8641 - .L_8640)


	//   ....[0]....
.L_8640:
        /*0200*/ 	.word	0x00001e70


	//   ....[1]....
        /*0204*/ 	.word	0x00001fb0


	//----- nvinfo : EIATTR_CRS_STACK_SIZE
	.align		4
.L_8641:
        /*0208*/ 	.byte	0x04, 0x1e
        /*020a*/ 	.short	(.L_8643 - .L_8642)
.L_8642:
        /*020c*/ 	.word	0x00000000


	//----- nvinfo : EIATTR_CBANK_PARAM_SIZE
	.align		4
.L_8643:
        /*0210*/ 	.byte	0x03, 0x19
        /*0212*/ 	.short	0x007c


	//----- nvinfo : EIATTR_PARAM_CBANK
	.align		4
        /*0214*/ 	.byte	0x04, 0x0a
        /*0216*/ 	.short	(.L_8645 - .L_8644)
	.align		4
.L_8644:
        /*0218*/ 	.word	index@(.nv.constant0._ZN4vllm25paged_attention_v1_kernelIthLi64ELi8ELi128ELNS_18Fp8KVCacheDataTypeE2ELb0EEEvPT_PKS2_PKT0_S8_ifPKiSA_iPKfiiiSC_SC_iiiii)
        /*021c*/ 	.short	0x0380
        /*021e*/ 	.short	0x007c


	//----- nvinfo : EIATTR_SW_WAR
	.align		4
.L_8645:
        /*0220*/ 	.byte	0x04, 0x36
        /*0222*/ 	.short	(.L_8647 - .L_8646)
.L_8646:
        /*0224*/ 	.word	0x00000008
.L_8647:


//--------------------- .nv.info._ZN4vllm25paged_attention_v1_kernelIthLi32ELi8ELi128ELNS_18Fp8KVCacheDataTypeE2ELb0EEEvPT_PKS2_PKT0_S8_ifPKiSA_iPKfiiiSC_SC_iiiii --------------------------
	.section	.nv.info._ZN4vllm25paged_attention_v1_kernelIthLi32ELi8ELi128ELNS_18Fp8KVCacheDataTypeE2ELb0EEEvPT_PKS2_PKT0_S8_ifPKiSA_iPKfiiiSC_SC_iiiii,"",@"SHT_CUDA_INFO"
	.sectionflags	@""
	.align	4


	//----- nvinfo : EIATTR_CUDA_API_VERSION
	.align		4
        /*0000*/ 	.byte	0x04, 0x37
        /*0002*/ 	.short	(.L_8649 - .L_8648)
.L_8648:
        /*0004*/ 	.word	0x00000082


	//----- nvinfo : EIATTR_KPARAM_INFO
	.align		4
.L_8649:
        /*0008*/ 	.byte	0x04, 0x17
        /*000a*/ 	.short	(.L_8651 - .L_8650)
.L_8650:
        /*000c*/ 	.word	0x00000000
        /*0010*/ 	.short	0x0013
        /*0012*/ 	.short	0x0078
        /*0014*/ 	.byte	0x00, 0xf0, 0x11, 0x00


	//----- nvinfo : EIATTR_KPARAM_INFO
	.align		4
.L_8651:
        /*0018*/ 	.byte	0x04, 0x17
        /*001a*/ 	.short	(.L_8653 - .L_8652)
.L_8652:
        /*001c*/ 	.word	0x00000000
        /*0020*/ 	.short	0x0012
        /*0022*/ 	.short	0x0074
        /*0024*/ 	.byte	0x00, 0xf0, 0x11, 0x00


	//----- nvinfo : EIATTR_KPARAM_INFO
	.align		4
.L_8653:
        /*0028*/ 	.byte	0x04, 0x17
        /*002a*/ 	.short	(.L_8655 - .L_8654)
.L_8654:
        /*002c*/ 	.word	0x00000000
        /*0030*/ 	.short	0x0011
        /*0032*/ 	.short	0x0070
        /*0034*/ 	.byte	0x00, 0xf0, 0x11, 0x00


	//----- nvinfo : EIATTR_KPARAM_INFO
	.align		4
.L_8655:
        /*0038*/ 	.byte	0x04, 0x17
        /*003a*/ 	.short	(.L_8657 - .L_8656)
.L_8656:
        /*003c*/ 	.word	0x00000000
        /*0040*/ 	.short	0x0010
        /*0042*/ 	.short	0x006c
        /*0044*/ 	.byte	0x00, 0xf0, 0x11, 0x00


	//----- nvinfo : EIATTR_KPARAM_INFO
	.align		4
.L_8657:
        /*0048*/ 	.byte	0x04, 0x17
        /*004a*/ 	.short	(.L_8659 - .L_8658)
.L_8658:
        /*004c*/ 	.word	0x00000000
        /*0050*/ 	.short	0x000f
        /*0052*/ 	.short	0x0068
        /*0054*/ 	.byte	0x00, 0xf0, 0x11, 0x00


	//----- nvinfo : EIATTR_KPARAM_INFO
	.align		4
.L_8659:
        /*0058*/ 	.byte	0x04, 0x17
        /*005a*/ 	.short	(.L_8661 - .L_8660)
.L_8660:
        /*005c*/ 	.word	0x00000000
        /*0060*/ 	.short	0x000e
        /*0062*/ 	.short	0x0060
        /*0064*/ 	.byte	0x00, 0xf5, 0x21, 0x00


	//----- nvinfo : EIATTR_KPARAM_INFO
	.align		4
.L_8661:
        /*0068*/ 	.byte	0x04, 0x17
        /*006a*/ 	.short	(.L_8663 - .L_8662)
.L_8662:
        /*006c*/ 	.word	0x00000000
        /*0070*/ 	.short	0x000d
        /*0072*/ 	.short	0x0058
        /*0074*/ 	.byte	0x00, 0xf5, 0x21, 0x00


	//----- nvinfo : EIATTR_KPARAM_INFO
	.align		4
.L_8663:
        /*0078*/ 	.byte	0x04, 0x17
        /*007a*/ 	.short	(.L_8665 - .L_8664)
.L_8664:
        /*007c*/ 	.word	0x00000000
        /*0080*/ 	.short	0x000c
        /*0082*/ 	.short	0x0050
        /*0084*/ 	.byte	0x00, 0xf0, 0x11, 0x00


	//----- nvinfo : EIATTR_KPARAM_INFO
	.align		4
.L_8665:
        /*0088*/ 	.byte	0x04, 0x17
        /*008a*/ 	.short	(.L_8667 - .L_8666)
.L_8666:
        /*008c*/ 	.word	0x00000000
        /*0090*/ 	.short	0x000b
        /*0092*/ 	.short	0x004c
        /*0094*/ 	.byte	0x00, 0xf0, 0x11, 0x00


	//----- nvinfo : EIATTR_KPARAM_INFO
	.align		4
.L_8667:
        /*0098*/ 	.byte	0x04, 0x17
        /*009a*/ 	.short	(.L_8669 - .L_8668)
.L_8668:
        /*009c*/ 	.word	0x00000000
        /*00a0*/ 	.short	0x000a
        /*00a2*/ 	.short	0x0048
        /*00a4*/ 	.byte	0x00, 0xf0, 0x11, 0x00


	//----- nvinfo : EIATTR_KPARAM_INFO
	.align		4
.L_8669:
        /*00a8*/ 	.byte	0x04, 0x17
        /*00aa*/ 	.short	(.L_8671 - .L_8670)
.L_8670:
        /*00ac*/ 	.word	0x00000000
        /*00b0*/ 	.short	0x0009
        /*00b2*/ 	.short	0x0040
        /*00b4*/ 	.byte	0x00, 0xf5, 0x21, 0x00


	//----- nvinfo : EIATTR_KPARAM_INFO
	.align		4
.L_8671:
        /*00b8*/ 	.byte	0x04, 0x17
        /*00ba*/ 	.short	(.L_8673 - .L_8672)
.L_8672:
        /*00bc*/ 	.word	0x00000000
        /*00c0*/ 	.short	0x0008
        /*00c2*/ 	.short	0x0038
        /*00c4*/ 	.byte	0x00, 0xf0, 0x11, 0x00


	//----- nvinfo : EIATTR_KPARAM_INFO
	.align		4
.L_8673:
        /*00c8*/ 	.byte	0x04, 0x17
        /*00ca*/ 	.short	(.L_8675 - .L_8674)
.L_8674:
        /*00cc*/ 	.word	0x00000000
        /*00d0*/ 	.short	0x0007
        /*00d2*/ 	.short	0x0030
        /*00d4*/ 	.byte	0x00, 0xf5, 0x21, 0x00


	//----- nvinfo : EIATTR_KPARAM_INFO
	.align		4
.L_8675:
        /*00d8*/ 	.byte	0x04, 0x17
        /*00da*/ 	.short	(.L_8677 - .L_8676)
.L_8676:
        /*00dc*/ 	.word	0x00000000
        /*00e0*/ 	.short	0x0006
        /*00e2*/ 	.short	0x0028
        /*00e4*/ 	.byte	0x00, 0xf5, 0x21, 0x00


	//----- nvinfo : EIATTR_KPARAM_INFO
	.align		4
.L_8677:
        /*00e8*/ 	.byte	0x04, 0x17
        /*00ea*/ 	.short	(.L_8679 - .L_8678)
.L_8678:
        /*00ec*/ 	.word	0x00000000
        /*00f0*/ 	.short	0x0005
        /*00f2*/ 	.short	0x0024
        /*00f4*/ 	.byte	0x00, 0xf0, 0x11, 0x00


	//----- nvinfo : EIATTR_KPARAM_INFO
	.align		4
.L_8679:
        /*00f8*/ 	.byte	0x04, 0x17
        /*00fa*/ 	.short	(.L_8681 - .L_8680)
.L_8680:
        /*00fc*/ 	.word	0x00000000
        /*0100*/ 	.short	0x0004
        /*0102*/ 	.short	0x0020
        /*0104*/ 	.byte	0x00, 0xf0, 0x11, 0x00


	//----- nvinfo : EIATTR_KPARAM_INFO
	.align		4
.L_8681:
        /*0108*/ 	.byte	0x04, 0x17
        /*010a*/ 	.short	(.L_8683 - .L_8682)
.L_8682:
        /*010c*/ 	.word	0x00000000
        /*0110*/ 	.short	0x0003
        /*0112*/ 	.short	0x0018
        /*0114*/ 	.byte	0x00, 0xf5, 0x21, 0x00


	//----- nvinfo : EIATTR_KPARAM_INFO
	.align		4
.L_8683:
        /*0118*/ 	.byte	0x04, 0x17
        /*011a*/ 	.short	(.L_8685 - .L_8684)
.L_8684:
        /*011c*/ 	.word	0x00000000
        /*0120*/ 	.short	0x0002
        /*0122*/ 	.short	0x0010
        /*0124*/ 	.byte	0x00, 0xf5, 0x21, 0x00


	//----- nvinfo : EIATTR_KPARAM_INFO
	.align		4
.L_8685:
        /*0128*/ 	.byte	0x04, 0x17
        /*012a*/ 	.short	(.L_8687 - .L_8686)
.L_8686:
        /*012c*/ 	.word	0x00000000
        /*0130*/ 	.short	0x0001
        /*0132*/ 	.short	0x0008
        /*0134*/ 	.byte	0x00, 0xf5, 0x21, 0x00


	//----- nvinfo : EIATTR_KPARAM_INFO
	.align		4
.L_8687:
        /*0138*/ 	.byte	0x04, 0x17
        /*013a*/ 	.short	(.L_8689 - .L_8688)
.L_8688:
        /*013c*/ 	.word	0x00000000
        /*0140*/ 	.short	0x0000
        /*0142*/ 	.short	0x0000
        /*0144*/ 	.byte	0x00, 0xf5, 0x21, 0x00


	//----- nvinfo : EIATTR_SPARSE_MMA_MASK
	.align		4
.L_8689:
        /*0148*/ 	.byte	0x03, 0x50
        /*014a*/ 	.short	0x0000


	//----- nvinfo : EIATTR_MAXREG_COUNT
	.align		4
        /*014c*/ 	.byte	0x03, 0x1b
        /*014e*/ 	.short	0x00ff


	//----- nvinfo : EIATTR_NUM_BARRIERS
	.align		4
        /*0150*/ 	.byte	0x02, 0x4c
        /*0152*/ 	.byte	0x01
	.zero		1


	//----- nvinfo : EIATTR_EXTERNS
	.align		4
        /*0154*/ 	.byte	0x04, 0x0f
        /*0156*/ 	.short	(.L_8691 - .L_8690)


	//   ....[0]....
	.align		4
.L_8690:
        /*0158*/ 	.word	index@(__assertfail)


	//----- nvinfo : EIATTR_MERCURY_ISA_VERSION
	.align		4
.L_8691:
        /*015c*/ 	.byte	0x03, 0x5f
        /*015e*/ 	.short	0x0101


	//----- nvinfo : EIATTR_COOP_GROUP_MASK_REGIDS
	.align		4
        /*0160*/ 	.byte	0x04, 0x29
        /*0162*/ 	.short	(.L_8693 - .L_8692)


	//   ....[0]....
.L_8692:
        /*0164*/ 	.word	0xffffffff


	//   ....[1]....
        /*0168*/ 	.word	0xffffffff


	//   ....[2]....
        /*016c*/ 	.word	0xffffffff


	//   ....[3]....
        /*0170*/ 	.word	0xffffffff


	//   ....[4]....
        /*0174*/ 	.word	0xffffffff


	//   ....[5]....
        /*0178*/ 	.word	0xffffffff


	//   ....[6]....
        /*017c*/ 	.word	0xffffffff


	//   ....[7]....
        /*0180*/ 	.word	0xffffffff


	//   ....[8]....
        /*0184*/ 	.word	0xffffffff


	//   ....[9]....
        /*0188*/ 	.word	0xffffffff


	//   ....[10]....
        /*018c*/ 	.word	0xffffffff


	//   ....[11]....
        /*0190*/ 	.word	0xffffffff


	//   ....[12]....
        /*0194*/ 	.word	0xffffffff


	//   ....[13]....
        /*0198*/ 	.word	0xffffffff


	//   ....[14]....
        /*019c*/ 	.word	0x0500000f


	//   ....[15]....
        /*01a0*/ 	.word	0x0500000f


	//   ....[16]....
        /*01a4*/ 	.word	0x0500000f


	//----- nvinfo : EIATTR_COOP_GROUP_INSTR_OFFSETS
	.align		4
.L_8693:
        /*01a8*/ 	.byte	0x04, 0x28
        /*01aa*/ 	.short	(.L_8695 - .L_8694)


	//   ....[0]....
.L_8694:
        /*01ac*/ 	.word	0x00000270


	//   ....[1]....
        /*01b0*/ 	.word	0x00000290


	//   ....[2]....
        /*01b4*/ 	.word	0x000002b0


	//   ....[3]....
        /*01b8*/ 	.word	0x000003c0


	//   ....[4]....
        /*01bc*/ 	.word	0x000003e0


	//   ....[5]....
        /*01c0*/ 	.word	0x00000400


	//   ....[6]....
        /*01c4*/ 	.word	0x00001230


	//   ....[7]....
        /*01c8*/ 	.word	0x00001260


	//   ....[8]....
        /*01cc*/ 	.word	0x00001280


	//   ....[9]....
        /*01d0*/ 	.word	0x000012a0


	//   ....[10]....
        /*01d4*/ 	.word	0x000012c0


	//   ....[11]....
        /*01d8*/ 	.word	0x00001310


	//   ....[12]....
        /*01dc*/ 	.word	0x00001330


	//   ....[13]....
        /*01e0*/ 	.word	0x00001350


	//   ....[14]....
        /*01e4*/ 	.word	0x00001ee0


	//   ....[15]....
        /*01e8*/ 	.word	0x00001f40


	//   ....[16]....
        /*01ec*/ 	.word	0x00001fa0


	//----- nvinfo : EIATTR_VRC_CTA_INIT_COUNT
	.align		4
.L_8695:
        /*01f0*/ 	.byte	0x02, 0x4a
	.zero		1
	.zero		1


	//----- nvinfo : EIATTR_SYSCALL_OFFSETS
	.align		4
        /*01f4*/ 	.byte	0x04, 0x46
        /*01f6*/ 	.short	(.L_8697 - .L_8696)


	//   ....[0]....
.L_8696:
        /*01f8*/ 	.word	0x00000220


	//----- nvinfo : EIATTR_EXIT_INSTR_OFFSETS
	.align		4
.L_8697:
        /*01fc*/ 	.byte	0x04, 0x1c
        /*01fe*/ 	.short	(.L_8699 - .L_8698)


	//   ....[0]....
.L_8698:
        /*0200*/ 	.word	0x00001d90


	//   ....[1]....
        /*0204*/ 	.word	0x00001e90


	//----- nvinfo : EIATTR_CRS_STACK_SIZE
	.align		4
.L_8699:
        /*0208*/ 	.byte	0x04, 0x1e
        /*020a*/ 	.short	(.L_8701 - .L_8700)
.L_8700:
        /*020c*/ 	.word	0x00000000


	//----- nvinfo : EIATTR_CBANK_PARAM_SIZE
	.align		4
.L_8701:
        /*0210*/ 	.byte	0x03, 0x19
        /*0212*/ 	.short	0x007c


	//----- nvinfo : EIATTR_PARAM_CBANK
	.align		4
        /*0214*/ 	.byte	0x04, 0x0a
        /*0216*/ 	.short	(.L_8703 - .L_8702)
	.align		4
.L_8702:
        /*0218*/ 	.word	index@(.nv.constant0._ZN4vllm25paged_attention_v1_kernelIthLi32ELi8ELi128ELNS_18Fp8KVCacheDataTypeE2ELb0EEEvPT_PKS2_PKT0_S8_ifPKiSA_iPKfiiiSC_SC_iiiii)
        /*021c*/ 	.short	0x0380
        /*021e*/ 	.short	0x007c


	//----- nvinfo : EIATTR_SW_WAR
	.align		4
.L_8703:
        /*0220*/ 	.byte	0x04, 0x36
        /*0222*/ 	.short	(.L_8705 - .L_8704)
.L_8704:
        /*0224*/ 	.word	0x00000008
.L_8705:


//--------------------- .nv.info._ZN4vllm25paged_attention_v1_kernelIthLi256ELi8ELi128ELNS_18Fp8KVCacheDataTypeE2ELb1EEEvPT_PKS2_PKT0_S8_ifPKiSA_iPKfiiiSC_SC_iiiii --------------------------
	.section	.nv.info._ZN4vllm25paged_attention_v1_kernelIthLi256ELi8ELi128ELNS_18Fp8KVCacheDataTypeE2ELb1EEEvPT_PKS2_PKT0_S8_ifPKiSA_iPKfiiiSC_SC_iiiii,"",@"SHT_CUDA_INFO"
	.sectionflags	@""
	.align	4


	//----- nvinfo : EIATTR_CUDA_API_VERSION
	.align		4
        /*0000*/ 	.byte	0x04, 0x37
        /*0002*/ 	.short	(.L_8707 - .L_8706)
.L_8706:
        /*0004*/ 	.word	0x00000082


	//----- nvinfo : EIATTR_KPARAM_INFO
	.align		4
.L_8707:
        /*0008*/ 	.byte	0x04, 0x17
        /*000a*/ 	.short	(.L_8709 - .L_8708)
.L_8708:
        /*000c*/ 	.word	0x00000000
        /*0010*/ 	.short	0x0013
        /*0012*/ 	.short	0x0078
        /*0014*/ 	.byte	0x00, 0xf0, 0x11, 0x00


	//----- nvinfo : EIATTR_KPARAM_INFO
	.align		4
.L_8709:
        /*0018*/ 	.byte	0x04, 0x17
        /*001a*/ 	.short	(.L_8711 - .L_8710)
.L_8710:
        /*001c*/ 	.word	0x00000000
        /*0020*/ 	.short	0x0012
        /*0022*/ 	.short	0x0074
        /*0024*/ 	.byte	0x00, 0xf0, 0x11, 0x00


	//----- nvinfo : EIATTR_KPARAM_INFO
	.align		4
.L_8711:
        /*0028*/ 	.byte	0x04, 0x17
        /*002a*/ 	.short	(.L_8713 - .L_8712)
.L_8712:
        /*002c*/ 	.word	0x00000000
        /*0030*/ 	.short	0x0011
        /*0032*/ 	.short	0x0070
        /*0034*/ 	.byte	0x00, 0xf0, 0x11, 0x00


	//----- nvinfo : EIATTR_KPARAM_INFO
	.align		4
.L_8713:
        /*0038*/ 	.byte	0x04, 0x17
        /*003a*/ 	.short	(.L_8715 - .L_8714)
.L_8714:
        /*003c*/ 	.word	0x00000000
        /*0040*/ 	.short	0x0010
        /*0042*/ 	.short	0x006c
        /*0044*/ 	.byte	0x00, 0xf0, 0x11, 0x00


	//----- nvinfo : EIATTR_KPARAM_INFO
	.align		4
.L_8715:
        /*0048*/ 	.byte	0x04, 0x17
        /*004a*/ 	.short	(.L_8717 - .L_8716)
.L_8716:
        /*004c*/ 	.word	0x00000000
        /*0050*/ 	.short	0x000f
        /*0052*/ 	.short	0x0068
        /*0054*/ 	.byte	0x00, 0xf0, 0x11, 0x00


	//----- nvinfo : EIATTR_KPARAM_INFO
	.align		4
.L_8717:
        /*0058*/ 	.byte	0x04, 0x17
        /*005a*/ 	.short	(.L_8719 - .L_8718)
.L_8718:
        /*005c*/ 	.word	0x00000000
        /*0060*/ 	.short	0x000e
        /*0062*/ 	.short	0x0060
        /*0064*/ 	.byte	0x00, 0xf5, 0x21, 0x00


	//----- nvinfo : EIATTR_KPARAM_INFO
	.align		4
.L_8719:
        /*0068*/ 	.byte	0x04, 0x17
        /*006a*/ 	.short	(.L_8721 - .L_8720)
.L_8720:
        /*006c*/ 	.word	0x00000000
        /*0070*/ 	.short	0x000d
        /*0072*/ 	.short	0x0058
        /*0074*/ 	.byte	0x00, 0xf5, 0x21, 0x00


	//----- nvinfo : EIATTR_KPARAM_INFO
	.align		4
.L_8721:
        /*0078*/ 	.byte	0x04, 0x17
        /*007a*/ 	.short	(.L_8723 - .L_8722)
.L_8722:
        /*007c*/ 	.word	0x00000000
        /*0080*/ 	.short	0x000c
        /*0082*/ 	.short	0x0050
        /*0084*/ 	.byte	0x00, 0xf0, 0x11, 0x00


	//----- nvinfo : EIATTR_KPARAM_INFO
	.align		4
.L_8723:
        /*0088*/ 	.byte	0x04, 0x17
        /*008a*/ 	.short	(.L_8725 - .L_8724)
.L_8724:
        /*008c*/ 	.word	0x00000000
        /*0090*/ 	.short	0x000b
        /*0092*/ 	.short	0x004c
        /*0094*/ 	.byte	0x00, 0xf0, 0x11, 0x00


	//----- nvinfo : EIATTR_KPARAM_INFO
	.align		4
.L_8725:
        /*0098*/ 	.byte	0x04, 0x17
        /*009a*/ 	.short	(.L_8727 - .L_8726)
.L_8726:
        /*009c*/ 	.word	0x00000000
        /*00a0*/ 	.short	0x000a
        /*00a2*/ 	.short	0x0048
        /*00a4*/ 	.byte	0x00, 0xf0, 0x11, 0x00


	//----- nvinfo : EIATTR_KPARAM_INFO
	.align		4
.L_8727:
        /*00a8*/ 	.byte	0x04, 0x17
        /*00aa*/ 	.short	(.L_8729 - .L_8728)
.L_8728:
        /*00ac*/ 	.word	0x00000000
        /*00b0*/ 	.short	0x0009
        /*00b2*/ 	.short	0x0040
        /*00b4*/ 	.byte	0x00, 0xf5, 0x21, 0x00


	//----- nvinfo : EIATTR_KPARAM_INFO
	.align		4
.L_8729:
        /*00b8*/ 	.byte	0x04, 0x17
        /*00ba*/ 	.short	(.L_8731 - .L_8730)
.L_8730:
        /*00bc*/ 	.word	0x00000000
        /*00c0*/ 	.short	0x0008
        /*00c2*/ 	.short	0x0038
        /*00c4*/ 	.byte	0x00, 0xf0, 0x11, 0x00


	//----- nvinfo : EIATTR_KPARAM_INFO
	.align		4
.L_8731:
        /*00c8*/ 	.byte	0x04, 0x17
        /*00ca*/ 	.short	(.L_8733 - .L_8732)
.L_8732:
        /*00cc*/ 	.word	0x00000000
        /*00d0*/ 	.short	0x0007
        /*00d2*/ 	.short	0x0030
        /*00d4*/ 	.byte	0x00, 0xf5, 0x21, 0x00


	//----- nvinfo : EIATTR_KPARAM_INFO
	.align		4
.L_8733:
        /*00d8*/ 	.byte	0x04, 0x17
        /*00da*/ 	.short	(.L_8735 - .L_8734)
.L_8734:
        /*00dc*/ 	.word	0x00000000
        /*00e0*/ 	.short	0x0006
        /*00e2*/ 	.short	0x0028
        /*00e4*/ 	.byte	0x00, 0xf5, 0x21, 0x00


	//----- nvinfo : EIATTR_KPARAM_INFO
	.align		4
.L_8735:
        /*00e8*/ 	.byte	0x04, 0x17
        /*00ea*/ 	.short	(.L_8737 - .L_8736)
.L_8736:
        /*00ec*/ 	.word	0x00000000
        /*00f0*/ 	.short	0x0005
        /*00f2*/ 	.short	0x0024
        /*00f4*/ 	.byte	0x00, 0xf0, 0x11, 0x00


	//----- nvinfo : EIATTR_KPARAM_INFO
	.align		4
.L_8737:
        /*00f8*/ 	.byte	0x04, 0x17
        /*00fa*/ 	.short	(.L_8739 - .L_8738)
.L_8738:
        /*00fc*/ 	.word	0x00000000
        /*0100*/ 	.short	0x0004
        /*0102*/ 	.short	0x0020
        /*0104*/ 	.byte	0x00, 0xf0, 0x11, 0x00


	//----- nvinfo : EIATTR_KPARAM_INFO
	.align		4
.L_8739:
        /*0108*/ 	.byte	0x04, 0x17
        /*010a*/ 	.short	(.L_8741 - .L_8740)
.L_8740:
        /*010c*/ 	.word	0x00000000
        /*0110*/ 	.short	0x0003
        /*0112*/ 	.short	0x0018
        /*0114*/ 	.byte	0x00, 0xf5, 0x21, 0x00


	//----- nvinfo : EIATTR_KPARAM_INFO
	.align		4
.L_8741:
        /*0118*/ 	.byte	0x04, 0x17
        /*011a*/ 	.short	(.L_8743 - .L_8742)
.L_8742:
        /*011c*/ 	.word	0x00000000
        /*0120*/ 	.short	0x0002
        /*0122*/ 	.short	0x0010
        /*0124*/ 	.byte	0x00, 0xf5, 0x21, 0x00


	//----- nvinfo : EIATTR_KPARAM_INFO
	.align		4
.L_8743:
        /*0128*/ 	.byte	0x04, 0x17
        /*012a*/ 	.short	(.L_8745 - .L_8744)
.L_8744:
        /*012c*/ 	.word	0x00000000
        /*0130*/ 	.short	0x0001
        /*0132*/ 	.short	0x0008
        /*0134*/ 	.byte	0x00, 0xf5, 0x21, 0x00


	//----- nvinfo : EIATTR_KPARAM_INFO
	.align		4
.L_8745:
        /*0138*/ 	.byte	0x04, 0x17
        /*013a*/ 	.short	(.L_8747 - .L_8746)
.L_8746:
        /*013c*/ 	.word	0x00000000
        /*0140*/ 	.short	0x0000
        /*0142*/ 	.short	0x0000
        /*0144*/ 	.byte	0x00, 0xf5, 0x21, 0x00


	//----- nvinfo : EIATTR_SPARSE_MMA_MASK
	.align		4
.L_8747:
        /*0148*/ 	.byte	0x03, 0x50
        /*014a*/ 	.short	0x0000


	//----- nvinfo : EIATTR_MAXREG_COUNT
	.align		4
        /*014c*/ 	.byte	0x03, 0x1b
        /*014e*/ 	.short	0x00ff


	//----- nvinfo : EIATTR_NUM_BARRIERS
	.align		4
        /*0150*/ 	.byte	0x02, 0x4c
        /*0152*/ 	.byte	0x01
	.zero		1


	//----- nvinfo : EIATTR_EXTERNS
	.align		4
        /*0154*/ 	.byte	0x04, 0x0f
        /*0156*/ 	.short	(.L_8749 - .L_8748)


	//   ....[0]....
	.align		4
.L_8748:
        /*0158*/ 	.word	index@(__assertfail)


	//----- nvinfo : EIATTR_MERCURY_ISA_VERSION
	.align		4
.L_8749:
        /*015c*/ 	.byte	0x03, 0x5f
        /*015e*/ 	.short	0x0101


	//----- nvinfo : EIATTR_COOP_GROUP_MASK_REGIDS
	.align		4
        /*0160*/ 	.byte	0x04, 0x29
        /*0162*/ 	.short	(.L_8751 - .L_8750)


	//   ....[0]....
.L_8750:
        /*0164*/ 	.word	0xffffffff


	//   ....[1]....
        /*0168*/ 	.word	0xffffffff


	//   ....[2]....
        /*016c*/ 	.word	0xffffffff


	//   ....[3]....
        /*0170*/ 	.word	0xffffffff


	//   ....[4]....
        /*0174*/ 	.word	0xffffffff


	//   ....[5]....
        /*0178*/ 	.word	0xffffffff


	//   ....[6]....
        /*017c*/ 	.word	0xffffffff


	//   ....[7]....
        /*0180*/ 	.word	0xffffffff


	//   ....[8]....
        /*0184*/ 	.word	0xffffffff


	//   ....[9]....
        /*0188*/ 	.word	0xffffffff


	//   ....[10]....
        /*018c*/ 	.word	0xffffffff


	//   ....[11]....
        /*0190*/ 	.word	0xffffffff


	//   ....[12]....
        /*0194*/ 	.word	0xffffffff


	//   ....[13]....
        /*0198*/ 	.word	0xffffffff


	//   ....[14]....
        /*019c*/ 	.word	0x0500000f


	//   ....[15]....
        /*01a0*/ 	.word	0x0500000f


	//   ....[16]....
        /*01a4*/ 	.word	0x0500000f


	//----- nvinfo : EIATTR_COOP_GROUP_INSTR_OFFSETS
	.align		4
.L_8751:
        /*01a8*/ 	.byte	0x04, 0x28
        /*01aa*/ 	.short	(.L_8753 - .L_8752)


	//   ....[0]....
.L_8752:
        /*01ac*/ 	.word	0x00000b30


	//   ....[1]....
        /*01b0*/ 	.word	0x00000b50


	//   ....[2]....
        /*01b4*/ 	.word	0x00000b70


	//   ....[3]....
        /*01b8*/ 	.word	0x00000c70


	//   ....[4]....
        /*01bc*/ 	.word	0x00000c90


	//   ....[5]....
        /*01c0*/ 	.word	0x00000cc0


	//   ....[6]....
        /*01c4*/ 	.word	0x00001b00


	//   ....[7]....
        /*01c8*/ 	.word	0x00001b30


	//   ....[8]....
        /*01cc*/ 	.word	0x00001b50


	//   ....[9]....
        /*01d0*/ 	.word	0x00001b70


	//   ....[10]....
        /*01d4*/ 	.word	0x00001b90


	//   ....[11]....
        /*01d8*/ 	.word	0x00001be0


	//   ....[12]....
        /*01dc*/ 	.word	0x00001c00


	//   ....[13]....
        /*01e0*/ 	.word	0x00001c20


	//   ....[14]....
        /*01e4*/ 	.word	0x000033d0


	//   ....[15]....
        /*01e8*/ 	.word	0x00003430


	//   ....[16]....
        /*01ec*/ 	.word	0x00003490


	//----- nvinfo : EIATTR_VRC_CTA_INIT_COUNT
	.align		4
.L_8753:
        /*01f0*/ 	.byte	0x02, 0x4a
	.zero		1
	.zero		1


	//----- nvinfo : EIATTR_SYSCALL_OFFSETS
	.align		4
        /*01f4*/ 	.byte	0x04, 0x46
        /*01f6*/ 	.short	(.L_8755 - .L_8754)


	//   ....[0]....
.L_8754:
        /*01f8*/ 	.word	0x00002a00


	//   ....[1]....
        /*01fc*/ 	.word	0x00003370


	//----- nvinfo : EIATTR_EXIT_INSTR_OFFSETS
	.align		4
.L_8755:
        /*0200*/ 	.byte	0x04, 0x1c
        /*0202*/ 	.short	(.L_8757 - .L_8756)


	//   ....[0]....
.L_8756:
        /*0204*/ 	.word	0x00003090


	//   ....[1]....
        /*0208*/ 	.word	0x00003270


	//   ....[2]....
        /*020c*/ 	.word	0x00003380


	//----- nvinfo : EIATTR_CRS_STACK_SIZE
	.align		4
.L_8757:
        /*0210*/ 	.byte	0x04, 0x1e
        /*0212*/ 	.short	(.L_8759 - .L_8758)
.L_8758:
        /*0214*/ 	.word	0x00000000


	//----- nvinfo : EIATTR_CBANK_PARAM_SIZE
	.align		4
.L_8759:
        /*0218*/ 	.byte	0x03, 0x19
        /*021a*/ 	.short	0x007c


	//----- nvinfo : EIATTR_PARAM_CBANK
	.align		4
        /*021c*/ 	.byte	0x04, 0x0a
        /*021e*/ 	.short	(.L_8761 - .L_8760)
	.align		4
.L_8760:
        /*0220*/ 	.word	index@(.nv.constant0._ZN4vllm25paged_attention_v1_kernelIthLi256ELi8ELi128ELNS_18Fp8KVCacheDataTypeE2ELb1EEEvPT_PKS2_PKT0_S8_ifPKiSA_iPKfiiiSC_SC_iiiii)
        /*0224*/ 	.short	0x0380
        /*0226*/ 	.short	0x007c


	//----- nvinfo : EIATTR_SW_WAR
	.align		4
.L_8761:
        /*0228*/ 	.byte	0x04, 0x36
        /*022a*/ 	.short	(.L_8763 - .L_8762)
.L_8762:
        /*022c*/ 	.word	0x00000008
.L_8763:


//--------------------- .nv.info._ZN4vllm25paged_attention_v1_kernelIthLi192ELi8ELi128ELNS_18Fp8KVCacheDataTypeE2ELb1EEEvPT_PKS2_PKT0_S8_ifPKiSA_iPKfiiiSC_SC_iiiii --------------------------
	.section	.nv.info._ZN4vllm25paged_attention_v1_kernelIthLi192ELi8ELi128ELNS_18Fp8KVCacheDataTypeE2ELb1EEEvPT_PKS2_PKT0_S8_ifPKiSA_iPKfiiiSC_SC_iiiii,"",@"SHT_CUDA_INFO"
	.sectionflags	@""
	.align	4


	//----- nvinfo : EIATTR_CUDA_API_VERSION
	.align		4
        /*0000*/ 	.byte	0x04, 0x37
        /*0002*/ 	.short	(.L_8765 - .L_8764)
.L_8764:
        /*0004*/ 	.word	0x00000082


	//----- nvinfo : EIATTR_KPARAM_INFO
	.align		4
.L_8765:
        /*0008*/ 	.byte	0x04, 0x17
        /*000a*/ 	.short	(.L_8767 - .L_8766)
.L_8766:
        /*000c*/ 	.word	0x00000000
        /*0010*/ 	.short	0x0013
        /*0012*/ 	.short	0x0078
        /*0014*/ 	.byte	0x00, 0xf0, 0x11, 0x00


	//----- nvinfo : EIATTR_KPARAM_INFO
	.align		4
.L_8767:
        /*0018*/ 	.byte	0x04, 0x17
        /*001a*/ 	.short	(.L_8769 - .L_8768)
.L_8768:
        /*001c*/ 	.word	0x00000000
        /*0020*/ 	.short	0x0012
        /*0022*/ 	.short	0x0074
        /*0024*/ 	.byte	0x00, 0xf0, 0x11, 0x00


	//----- nvinfo : EIATTR_KPARAM_INFO
	.align		4
.L_8769:
        /*0028*/ 	.byte	0x04, 0x17
        /*002a*/ 	.short	(.L_8771 - .L_8770)
.L_8770:
        /*002c*/ 	.word	0x00000000
        /*0030*/ 	.short	0x0011
        /*0032*/ 	.short	0x0070
        /*0034*/ 	.byte	0x00, 0xf0, 0x11, 0x00


	//----- nvinfo : EIATTR_KPARAM_INFO
	.align		4
.L_8771:
        /*0038*/ 	.byte	0x04, 0x17
        /*003a*/ 	.short	(.L_8773 - .L_8772)
.L_8772:
        /*003c*/ 	.word	0x00000000
        /*0040*/ 	.short	0x0010
        /*0042*/ 	.short	0x006c
        /*0044*/ 	.byte	0x00, 0xf0, 0x11, 0x00


	//----- nvinfo : EIATTR_KPARAM_INFO
	.align		4
.L_8773:
        /*0048*/ 	.byte	0x04, 0x17
        /*004a*/ 	.short	(.L_8775 - .L_8774)
.L_8774:
        /*004c*/ 	.word	0x00000000
        /*0050*/ 	.short	0x000f
        /*0052*/ 	.short	0x0068
        /*0054*/ 	.byte	0x00, 0xf0, 0x11, 0x00


	//----- nvinfo : EIATTR_KPARAM_INFO
	.align		4
.L_8775:
        /*0058*/ 	.byte	0x04, 0x17
        /*005a*/ 	.short	(.L_8777 - .L_8776)
.L_8776:
        /*005c*/ 	.word	0x00000000
        /*0060*/ 	.short	0x000e
        /*0062*/ 	.short	0x0060
        /*0064*/ 	.byte	0x00, 0xf5, 0x21, 0x00


	//----- nvinfo : EIATTR_KPARAM_INFO
	.align		4
.L_8777:
        /*0068*/ 	.byte	0x04, 0x17
        /*006a*/ 	.short	(.L_8779 - .L_8778)
.L_8778:
        /*006c*/ 	.word	0x00000000
        /*0070*/ 	.short	0x000d
        /*0072*/ 	.short	0x0058
        /*0074*/ 	.byte	0x00, 0xf5, 0x21, 0x00


	//----- nvinfo : EIATTR_KPARAM_INFO
	.align		4
.L_8779:
        /*0078*/ 	.byte	0x04, 0x17
        /*007a*/ 	.short	(.L_8781 - .L_8780)
.L_8780:
        /*007c*/ 	.word	0x00000000
        /*0080*/ 	.short	0x000c
        /*0082*/ 	.short	0x0050
        /*0084*/ 	.byte	0x00, 0xf0, 0x11, 0x00


	//----- nvinfo : EIATTR_KPARAM_INFO
	.align		4
.L_8781:
        /*0088*/ 	.byte	0x04, 0x17
        /*008a*/ 	.short	(.L_8783 - .L_8782)
.L_8782:
        /*008c*/ 	.word	0x00000000
        /*0090*/ 	.short	0x000b
        /*0092*/ 	.short	0x004c
        /*0094*/ 	.byte	0x00, 0xf0, 0x11, 0x00


	//----- nvinfo : EIATTR_KPARAM_INFO
	.align		4
.L_8783:
        /*0098*/ 	.byte	0x04, 0x17
        /*009a*/ 	.short	(.L_8785 - .L_8784)
.L_8784:
        /*009c*/ 	.word	0x00000000
        /*00a0*/ 	.short	0x000a
        /*00a2*/ 	.short	0x0048
        /*00a4*/ 	.byte	0x00, 0xf0, 0x11, 0x00


	//----- nvinfo : EIATTR_KPARAM_INFO
	.align		4
.L_8785:
        /*00a8*/ 	.byte	0x04, 0x17
        /*00aa*/ 	.short	(.L_8787 - .L_8786)
.L_8786:
        /*00ac*/ 	.word	0x00000000
        /*00b0*/ 	.short	0x0009
        /*00b2*/ 	.short	0x0040
        /*00b4*/ 	.byte	0x00, 0xf5, 0x21, 0x00


	//----- nvinfo : EIATTR_KPARAM_INFO
	.align		4
.L_8787:
        /*00b8*/ 	.byte	0x04, 0x17
        /*00ba*/ 	.short	(.L_8789 - .L_8788)
.L_8788:
        /*00bc*/ 	.word	0x00000000
        /*00c0*/ 	.short	0x0008
        /*00c2*/ 	.short	0x0038
        /*00c4*/ 	.byte	0x00, 0xf0, 0x11, 0x00


	//----- nvinfo : EIATTR_KPARAM_INFO
	.align		4
.L_8789:
        /*00c8*/ 	.byte	0x04, 0x17
        /*00ca*/ 	.short	(.L_8791 - .L_8790)
.L_8790:
        /*00cc*/ 	.word	0x00000000
        /*00d0*/ 	.short	0x0007
        /*00d2*/ 	.short	0x0030
        /*00d4*/ 	.byte	0x00, 0xf5, 0x21, 0x00


	//----- nvinfo : EIATTR_KPARAM_INFO
	.align		4
.L_8791:
        /*00d8*/ 	.byte	0x04, 0x17
        /*00da*/ 	.short	(.L_8793 - .L_8792)
.L_8792:
        /*00dc*/ 	.word	0x00000000
        /*00e0*/ 	.short	0x0006
        /*00e2*/ 	.short	0x0028
        /*00e4*/ 	.byte	0x00, 0xf5, 0x21, 0x00


	//----- nvinfo : EIATTR_KPARAM_INFO
	.align		4
.L_8793:
        /*00e8*/ 	.byte	0x04, 0x17
        /*00ea*/ 	.short	(.L_8795 - .L_8794)
.L_8794:
        /*00ec*/ 	.word	0x00000000
        /*00f0*/ 	.short	0x0005
        /*00f2*/ 	.short	0x0024
        /*00f4*/ 	.byte	0x00, 0xf0, 0x11, 0x00


	//----- nvinfo : EIATTR_KPARAM_INFO
	.align		4
.L_8795:
        /*00f8*/ 	.byte	0x04, 0x17
        /*00fa*/ 	.short	(.L_8797 - .L_8796)
.L_8796:
        /*00fc*/ 	.word	0x00000000
        /*0100*/ 	.short	0x0004
        /*0102*/ 	.short	0x0020
        /*0104*/ 	.byte	0x00, 0xf0, 0x11, 0x00


	//----- nvinfo : EIATTR_KPARAM_INFO
	.align		4
.L_8797:
        /*0108*/ 	.byte	0x04, 0x17
        /*010a*/ 	.short	(.L_8799 - .L_8798)
.L_8798:
        /*010c*/ 	.word	0x00000000
        /*0110*/ 	.short	0x0003
        /*0112*/ 	.short	0x0018
        /*0114*/ 	.byte	0x00, 0xf5, 0x21, 0x00


	//----- nvinfo : EIATTR_KPARAM_INFO
	.align		4
.L_8799:
        /*0118*/ 	.byte	0x04, 0x17
        /*011a*/ 	.short	(.L_8801 - .L_8800)
.L_8800:
        /*011c*/ 	.word	0x00000000
        /*0120*/ 	.short	0x0002
        /*0122*/ 	.short	0x0010
        /*0124*/ 	.byte	0x00, 0xf5, 0x21, 0x00


	//----- nvinfo : EIATTR_KPARAM_INFO
	.align		4
.L_8801:
        /*0128*/ 	.byte	0x04, 0x17
        /*012a*/ 	.short	(.L_8803 - .L_8802)
.L_8802:
        /*012c*/ 	.word	0x00000000
        /*0130*/ 	.short	0x0001
        /*0132*/ 	.short	0x0008
        /*0134*/ 	.byte	0x00, 0xf5, 0x21, 0x00


	//----- nvinfo : EIATTR_KPARAM_INFO
	.align		4
.L_8803:
        /*0138*/ 	.byte	0x04, 0x17
        /*013a*/ 	.short	(.L_8805 - .L_8804)
.L_8804:
        /*013c*/ 	.word	0x00000000
        /*0140*/ 	.short	0x0000
        /*0142*/ 	.short	0x0000
        /*0144*/ 	.byte	0x00, 0xf5, 0x21, 0x00


	//----- nvinfo : EIATTR_SPARSE_MMA_MASK
	.align		4
.L_8805:
        /*0148*/ 	.byte	0x03, 0x50
        /*014a*/ 	.short	0x0000


	//----- nvinfo : EIATTR_MAXREG_COUNT
	.align		4
        /*014c*/ 	.byte	0x03, 0x1b
        /*014e*/ 	.short	0x00ff


	//----- nvinfo : EIATTR_NUM_BARRIERS
	.align		4
        /*0150*/ 	.byte	0x02, 0x4c
        /*0152*/ 	.byte	0x01
	.zero		1


	//----- nvinfo : EIATTR_EXTERNS
	.align		4
        /*0154*/ 	.byte	0x04, 0x0f
        /*0156*/ 	.short	(.L_8807 - .L_8806)


	//   ....[0]....
	.align		4
.L_8806:
        /*0158*/ 	.word	index@(__assertfail)


	//----- nvinfo : EIATTR_MERCURY_ISA_VERSION
	.align		4
.L_8807:
        /*015c*/ 	.byte	0x03, 0x5f
        /*015e*/ 	.short	0x0101


	//----- nvinfo : EIATTR_COOP_GROUP_MASK_REGIDS
	.align		4
        /*0160*/ 	.byte	0x04, 0x29
        /*0162*/ 	.short	(.L_8809 - .L_8808)


	//   ....[0]....
.L_8808:
        /*0164*/ 	.word	0xffffffff


	//   ....[1]....
        /*0168*/ 	.word	0xffffffff


	//   ....[2]....
        /*016c*/ 	.word	0xffffffff


	//   ....[3]....
        /*0170*/ 	.word	0xffffffff


	//   ....[4]....
        /*0174*/ 	.word	0xffffffff


	//   ....[5]....
        /*0178*/ 	.word	0xffffffff


	//   ....[6]....
        /*017c*/ 	.word	0xffffffff


	//   ....[7]....
        /*0180*/ 	.word	0xffffffff


	//   ....[8]....
        /*0184*/ 	.word	0xffffffff


	//   ....[9]....
        /*0188*/ 	.word	0xffffffff


	//   ....[10]....
        /*018c*/ 	.word	0xffffffff


	//   ....[11]....
        /*0190*/ 	.word	0xffffffff


	//   ....[12]....
        /*0194*/ 	.word	0xffffffff


	//   ....[13]....
        /*0198*/ 	.word	0xffffffff


	//   ....[14]....
        /*019c*/ 	.word	0x0500000f


	//   ....[15]....
        /*01a0*/ 	.word	0x0500000f


	//   ....[16]....
        /*01a4*/ 	.word	0x0500000f


	//----- nvinfo : EIATTR_COOP_GROUP_INSTR_OFFSETS
	.align		4
.L_8809:
        /*01a8*/ 	.byte	0x04, 0x28
        /*01aa*/ 	.short	(.L_8811 - .L_8810)


	//   ....[0]....
.L_8810:
        /*01ac*/ 	.word	0x00000b30


	//   ....[1]....
        /*01b0*/ 	.word	0x00000b50


	//   ....[2]....
        /*01b4*/ 	.word	0x00000b70


	//   ....[3]....
        /*01b8*/ 	.word	0x00000c70


	//   ....[4]....
        /*01bc*/ 	.word	0x00000c90


	//   ....[5]....
        /*01c0*/ 	.word	0x00000cc0


	//   ....[6]....
        /*01c4*/ 	.word	0x00001b00


	//   ....[7]....
        /*01c8*/ 	.word	0x00001b30


	//   ....[8]....
        /*01cc*/ 	.word	0x00001b50


	//   ....[9]....
        /*01d0*/ 	.word	0x00001b70


	//   ....[10]....
        /*01d4*/ 	.word	0x00001b90


	//   ....[11]....
        /*01d8*/ 	.word	0x00001be0


	//   ....[12]....
        /*01dc*/ 	.word	0x00001c00


	//   ....[13]....
        /*01e0*/ 	.word	0x00001c20


	//   ....[14]....
        /*01e4*/ 	.word	0x00003180


	//   ....[15]....
        /*01e8*/ 	.word	0x000031e0


	//   ....[16]....
        /*01ec*/ 	.word	0x00003240


	//----- nvinfo : EIATTR_VRC_CTA_INIT_COUNT
	.align		4
.L_8811:
        /*01f0*/ 	.byte	0x02, 0x4a
	.zero		1
	.zero		1


	//----- nvinfo : EIATTR_SYSCALL_OFFSETS
	.align		4
        /*01f4*/ 	.byte	0x04, 0x46
        /*01f6*/ 	.short	(.L_8813 - .L_8812)


	//   ....[0]....
.L_8812:
        /*01f8*/ 	.word	0x00002a00


	//   ....[1]....
        /*01fc*/ 	.word	0x00003120


	//----- nvinfo : EIATTR_EXIT_INSTR_OFFSETS
	.align		4
.L_8813:
        /*0200*/ 	.byte	0x04, 0x1c
        /*0202*/ 	.short	(.L_8815 - .L_8814)


	//   ....[0]....
.L_8814:
        /*0204*/ 	.word	0x00002e70


	//   ....[1]....
        /*0208*/ 	.word	0x00003020


	//   ....[2]....
        /*020c*/ 	.word	0x00003130


	//----- nvinfo : EIATTR_CRS_STACK_SIZE
	.align		4
.L_8815:
        /*0210*/ 	.byte	0x04, 0x1e
        /*0212*/ 	.short	(.L_8817 - .L_8816)
.L_8816:
        /*0214*/ 	.word	0x00000000


	//----- nvinfo : EIATTR_CBANK_PARAM_SIZE
	.align		4
.L_8817:
        /*0218*/ 	.byte	0x03, 0x19
        /*021a*/ 	.short	0x007c


	//----- nvinfo : EIATTR_PARAM_CBANK
	.align		4
        /*021c*/ 	.byte	0x04, 0x0a
        /*021e*/ 	.short	(.L_8819 - .L_8818)
	.align		4
.L_8818:
        /*0220*/ 	.word	index@(.nv.constant0._ZN4vllm25paged_attention_v1_kernelIthLi192ELi8ELi128ELNS_18Fp8KVCacheDataTypeE2ELb1EEEvPT_PKS2_PKT0_S8_ifPKiSA_iPKfiiiSC_SC_iiiii)
        /*0224*/ 	.short	0x0380
        /*0226*/ 	.short	0x007c


	//----- nvinfo : EIATTR_SW_WAR
	.align		4
.L_8819:
        /*0228*/ 	.byte	0x04, 0x36
        /*022a*/ 	.short	(.L_8821 - .L_8820)
.L_8820:
        /*022c*/ 	.word	0x00000008
.L_8821:


//--------------------- .nv.info._ZN4vllm25paged_attention_v1_kernelIthLi128ELi8ELi128ELNS_18Fp8KVCacheDataTypeE2ELb1EEEvPT_PKS2_PKT0_S8_ifPKiSA_iPKfiiiSC_SC_iiiii --------------------------
	.section	.nv.info._ZN4vllm25paged_attention_v1_kernelIthLi128ELi8ELi128ELNS_18Fp8KVCacheDataTypeE2ELb1EEEvPT_PKS2_PKT0_S8_ifPKiSA_iPKfiiiSC_SC_iiiii,"",@"SHT_CUDA_INFO"
	.sectionflags	@""
	.align	4


	//----- nvinfo : EIATTR_CUDA_API_VERSION
	.align		4
        /*0000*/ 	.byte	0x04, 0x37
        /*0002*/ 	.short	(.L_8823 - .L_8822)
.L_8822:
        /*0004*/ 	.word	0x00000082


	//----- nvinfo : EIATTR_KPARAM_INFO
	.align		4
.L_8823:
        /*0008*/ 	.byte	0x04, 0x17
        /*000a*/ 	.short	(.L_8825 - .L_8824)
.L_8824:
        /*000c*/ 	.word	0x00000000
        /*0010*/ 	.short	0x0013
        /*0012*/ 	.short	0x0078
        /*0014*/ 	.byte	0x00, 0xf0, 0x11, 0x00


	//----- nvinfo : EIATTR_KPARAM_INFO
	.align		4
.L_8825:
        /*0018*/ 	.byte	0x04, 0x17
        /*001a*/ 	.short	(.L_8827 - .L_8826)
.L_8826:
        /*001c*/ 	.word	0x00000000
        /*0020*/ 	.short	0x0012
        /*0022*/ 	.short	0x0074
        /*0024*/ 	.byte	0x00, 0xf0, 0x11, 0x00


	//----- nvinfo : EIATTR_KPARAM_INFO
	.align		4
.L_8827:
        /*0028*/ 	.byte	0x04, 0x17
        /*002a*/ 	.short	(.L_8829 - .L_8828)
.L_8828:
        /*002c*/ 	.word	0x00000000
        /*0030*/ 	.short	0x0011
        /*0032*/ 	.short	0x0070
        /*0034*/ 	.byte	0x00, 0xf0, 0x11, 0x00


	//----- nvinfo : EIATTR_KPARAM_INFO
	.align		4
.L_8829:
        /*0038*/ 	.byte	0x04, 0x17
        /*003a*/ 	.short	(.L_8831 - .L_8830)
.L_8830:
        /*003c*/ 	.word	0x00000000
        /*0040*/ 	.short	0x0010
        /*0042*/ 	.short	0x006c
        /*0044*/ 	.byte	0x00, 0xf0, 0x11, 0x00


	//----- nvinfo : EIATTR_KPARAM_INFO
	.align		4
.L_8831:
        /*0048*/ 	.byte	0x04, 0x17
        /*004a*/ 	.short	(.L_8833 - .L_8832)
.L_8832:
        /*004c*/ 	.word	0x00000000
        /*0050*/ 	.short	0x000f
        /*0052*/ 	.short	0x0068
        /*0054*/ 	.byte	0x00, 0xf0, 0x11, 0x00


	//----- nvinfo : EIATTR_KPARAM_INFO
	.align		4
.L_8833:
        /*0058*/ 	.byte	0x04, 0x17
        /*005a*/ 	.short	(.L_8835 - .L_8834)
.L_8834:
        /*005c*/ 	.word	0x00000000
        /*0060*/ 	.short	0x000e
        /*0062*/ 	.short	0x0060
        /*0064*/ 	.byte	0x00, 0xf5, 0x21, 0x00


	//----- nvinfo : EIATTR_KPARAM_INFO
	.align		4
.L_8835:
        /*0068*/ 	.byte	0x04, 0x17
        /*006a*/ 	.short	(.L_8837 - .L_8836)
.L_8836:
        /*006c*/ 	.word	0x00000000
        /*0070*/ 	.short	0x000d
        /*0072*/ 	.short	0x0058
        /*0074*/ 	.byte	0x00, 0xf5, 0x21, 0x00


	//----- nvinfo : EIATTR_KPARAM_INFO
	.align		4
.L_8837:
        /*0078*/ 	.byte	0x04, 0x17
        /*007a*/ 	.short	(.L_8839 - .L_8838)
.L_8838:
        /*007c*/ 	.word	0x00000000
        /*0080*/ 	.short	0x000c
        /*0082*/ 	.short	0x0050
        /*0084*/ 	.byte	0x00, 0xf0, 0x11, 0x00


	//----- nvinfo : EIATTR_KPARAM_INFO
	.align		4
.L_8839:
        /*0088*/ 	.byte	0x04, 0x17
        /*008a*/ 	.short	(.L_8841 - .L_8840)
.L_8840:
        /*008c*/ 	.word	0x00000000
        /*0090*/ 	.short	0x000b
        /*0092*/ 	.short	0x004c
        /*0094*/ 	.byte	0x00, 0xf0, 0x11, 0x00


	//----- nvinfo : EIATTR_KPARAM_INFO
	.align		4
.L_8841:
        /*0098*/ 	.byte	0x04, 0x17
        /*009a*/ 	.short	(.L_8843 - .L_8842)
.L_8842:
        /*009c*/ 	.word	0x00000000
        /*00a0*/ 	.short	0x000a
        /*00a2*/ 	.short	0x0048
        /*00a4*/ 	.byte	0x00, 0xf0, 0x11, 0x00


	//----- nvinfo : EIATTR_KPARAM_INFO
	.align		4
.L_8843:
        /*00a8*/ 	.byte	0x04, 0x17
        /*00aa*/ 	.short	(.L_8845 - .L_8844)
.L_8844:
        /*00ac*/ 	.word	0x00000000
        /*00b0*/ 	.short	0x0009
        /*00b2*/ 	.short	0x0040
        /*00b4*/ 	.byte	0x00, 0xf5, 0x21, 0x00


	//----- nvinfo : EIATTR_KPARAM_INFO
	.align		4
.L_8845:
        /*00b8*/ 	.byte	0x04, 0x17
        /*00ba*/ 	.short	(.L_8847 - .L_8846)
.L_8846:
        /*00bc*/ 	.word	0x00000000
        /*00c0*/ 	.short	0x0008
        /*00c2*/ 	.short	0x0038
        /*00c4*/ 	.byte	0x00, 0xf0, 0x11, 0x00


	//----- nvinfo : EIATTR_KPARAM_INFO
	.align		4
.L_8847:
        /*00c8*/ 	.byte	0x04, 0x17
        /*00ca*/ 	.short	(.L_8849 - .L_8848)
.L_8848:
        /*00cc*/ 	.word	0x00000000
        /*00d0*/ 	.short	0x0007
        /*00d2*/ 	.short	0x0030
        /*00d4*/ 	.byte	0x00, 0xf5, 0x21, 0x00


	//----- nvinfo : EIATTR_KPARAM_INFO
	.align		4
.L_8849:
        /*00d8*/ 	.byte	0x04, 0x17
        /*00da*/ 	.short	(.L_8851 - .L_8850)
.L_8850:
        /*00dc*/ 	.word	0x00000000
        /*00e0*/ 	.short	0x0006
        /*00e2*/ 	.short	0x0028
        /*00e4*/ 	.byte	0x00, 0xf5, 0x21, 0x00


	//----- nvinfo : EIATTR_KPARAM_INFO
	.align		4
.L_8851:
        /*00e8*/ 	.byte	0x04, 0x17
        /*00ea*/ 	.short	(.L_8853 - .L_8852)
.L_8852:
        /*00ec*/ 	.word	0x00000000
        /*00f0*/ 	.short	0x0005
        /*00f2*/ 	.short	0x0024
        /*00f4*/ 	.byte	0x00, 0xf0, 0x11, 0x00


	//----- nvinfo : EIATTR_KPARAM_INFO
	.align		4
.L_8853:
        /*00f8*/ 	.byte	0x04, 0x17
        /*00fa*/ 	.short	(.L_8855 - .L_8854)
.L_8854:
        /*00fc*/ 	.word	0x00000000
        /*0100*/ 	.short	0x0004
        /*0102*/ 	.short	0x0020
        /*0104*/ 	.byte	0x00, 0xf0, 0x11, 0x00


	//----- nvinfo : EIATTR_KPARAM_INFO
	.align		4
.L_8855:
        /*0108*/ 	.byte	0x04, 0x17
        /*010a*/ 	.short	(.L_8857 - .L_8856)
.L_8856:
        /*010c*/ 	.word	0x00000000
        /*0110*/ 	.short	0x0003
        /*0112*/ 	.short	0x0018
        /*0114*/ 	.byte	0x00, 0xf5, 0x21, 0x00


	//----- nvinfo : EIATTR_KPARAM_INFO
	.align		4
.L_8857:
        /*0118*/ 	.byte	0x04, 0x17
        /*011a*/ 	.short	(.L_8859 - .L_8858)
.L_8858:
        /*011c*/ 	.word	0x00000000
        /*0120*/ 	.short	0x0002
        /*0122*/ 	.short	0x0010
        /*0124*/ 	.byte	0x00, 0xf5, 0x21, 0x00


	//----- nvinfo : EIATTR_KPARAM_INFO
	.align		4
.L_8859:
        /*0128*/ 	.byte	0x04, 0x17
        /*012a*/ 	.short	(.L_8861 - .L_8860)
.L_8860:
        /*012c*/ 	.word	0x00000000
        /*0130*/ 	.short	0x0001
        /*0132*/ 	.short	0x0008
        /*0134*/ 	.byte	0x00, 0xf5, 0x21, 0x00


	//----- nvinfo : EIATTR_KPARAM_INFO
	.align		4
.L_8861:
        /*0138*/ 	.byte	0x04, 0x17
        /*013a*/ 	.short	(.L_8863 - .L_8862)
.L_8862:
        /*013c*/ 	.word	0x00000000
        /*0140*/ 	.short	0x0000
        /*0142*/ 	.short	0x0000
        /*0144*/ 	.byte	0x00, 0xf5, 0x21, 0x00


	//----- nvinfo : EIATTR_SPARSE_MMA_MASK
	.align		4
.L_8863:
        /*0148*/ 	.byte	0x03, 0x50
        /*014a*/ 	.short	0x0000


	//----- nvinfo : EIATTR_MAXREG_COUNT
	.align		4
        /*014c*/ 	.byte	0x03, 0x1b
        /*014e*/ 	.short	0x00ff


	//----- nvinfo : EIATTR_NUM_BARRIERS
	.align		4
        /*0150*/ 	.byte	0x02, 0x4c
        /*0152*/ 	.byte	0x01
	.zero		1


	//----- nvinfo : EIATTR_EXTERNS
	.align		4
        /*0154*/ 	.byte	0x04, 0x0f
        /*0156*/ 	.short	(.L_8865 - .L_8864)


	//   ....[0]....
	.align		4
.L_8864:
        /*0158*/ 	.word	index@(__assertfail)


	//----- nvinfo : EIATTR_MERCURY_ISA_VERSION
	.align		4
.L_8865:
        /*015c*/ 	.byte	0x03, 0x5f
        /*015e*/ 	.short	0x0101


	//----- nvinfo : EIATTR_COOP_GROUP_MASK_REGIDS
	.align		4
        /*0160*/ 	.byte	0x04, 0x29
        /*0162*/ 	.short	(.L_8867 - .L_8866)


	//   ....[0]....
.L_8866:
        /*0164*/ 	.word	0xffffffff


	//   ....[1]....
        /*0168*/ 	.word	0xffffffff


	//   ....[2]....
        /*016c*/ 	.word	0xffffffff


	//   ....[3]....
        /*0170*/ 	.word	0xffffffff


	//   ....[4]....
        /*0174*/ 	.word	0xffffffff


	//   ....[5]....
        /*0178*/ 	.word	0xffffffff


	//   ....[6]....
        /*017c*/ 	.word	0xffffffff


	//   ....[7]....
        /*0180*/ 	.word	0xffffffff


	//   ....[8]....
        /*0184*/ 	.word	0xffffffff


	//   ....[9]....
        /*0188*/ 	.word	0xffffffff


	//   ....[10]....
        /*018c*/ 	.word	0xffffffff


	//   ....[11]....
        /*0190*/ 	.word	0xffffffff


	//   ....[12]....
        /*0194*/ 	.word	0xffffffff


	//   ....[13]....
        /*0198*/ 	.word	0xffffffff


	//   ....[14]....
        /*019c*/ 	.word	0x0500000f


	//   ....[15]....
        /*01a0*/ 	.word	0x0500000f


	//   ....[16]....
        /*01a4*/ 	.word	0x0500000f


	//----- nvinfo : EIATTR_COOP_GROUP_INSTR_OFFSETS
	.align		4
.L_8867:
        /*01a8*/ 	.byte	0x04, 0x28
        /*01aa*/ 	.short	(.L_8869 - .L_8868)


	//   ....[0]....
.L_8868:
        /*01ac*/ 	.word	0x00000b30


	//   ....[1]....
        /*01b0*/ 	.word	0x00000b50


	//   ....[2]....
        /*01b4*/ 	.word	0x00000b70


	//   ....[3]....
        /*01b8*/ 	.word	0x00000c70


	//   ....[4]....
        /*01bc*/ 	.word	0x00000c90


	//   ....[5]....
        /*01c0*/ 	.word	0x00000cc0


	//   ....[6]....
        /*01c4*/ 	.word	0x00001b00


	//   ....[7]....
        /*01c8*/ 	.word	0x00001b30


	//   ....[8]....
        /*01cc*/ 	.word	0x00001b50


	//   ....[9]....
        /*01d0*/ 	.word	0x00001b70


	//   ....[10]....
        /*01d4*/ 	.word	0x00001b90


	//   ....[11]....
        /*01d8*/ 	.word	0x00001be0


	//   ....[12]....
        /*01dc*/ 	.word	0x00001c00


	//   ....[13]....
        /*01e0*/ 	.word	0x00001c20


	//   ....[14]....
        /*01e4*/ 	.word	0x000031b0


	//   ....[15]....
        /*01e8*/ 	.word	0x00003210


	//   ....[16]....
        /*01ec*/ 	.word	0x00003270


	//----- nvinfo : EIATTR_VRC_CTA_INIT_COUNT
	.align		4
.L_8869:
        /*01f0*/ 	.byte	0x02, 0x4a
	.zero		1
	.zero		1


	//----- nvinfo : EIATTR_SYSCALL_OFFSETS
	.align		4
        /*01f4*/ 	.byte	0x04, 0x46
        /*01f6*/ 	.short	(.L_8871 - .L_8870)


	//   ....[0]....
.L_8870:
        /*01f8*/ 	.word	0x00002a00


	//   ....[1]....
        /*01fc*/ 	.word	0x00003150


	//----- nvinfo : EIATTR_EXIT_INSTR_OFFSETS
	.align		4
.L_8871:
        /*0200*/ 	.byte	0x04, 0x1c
        /*0202*/ 	.short	(.L_8873 - .L_8872)


	//   ....[0]....
.L_8872:
        /*0204*/ 	.word	0x00002ef0


	//   ....[1]....
        /*0208*/ 	.word	0x00003050


	//   ....[2]....
        /*020c*/ 	.word	0x00003160


	//----- nvinfo : EIATTR_CRS_STACK_SIZE
	.align		4
.L_8873:
        /*0210*/ 	.byte	0x04, 0x1e
        /*0212*/ 	.short	(.L_8875 - .L_8874)
.L_8874:
        /*0214*/ 	.word	0x00000000


	//----- nvinfo : EIATTR_CBANK_PARAM_SIZE
	.align		4
.L_8875:
        /*0218*/ 	.byte	0x03, 0x19
        /*021a*/ 	.short	0x007c


	//----- nvinfo : EIATTR_PARAM_CBANK
	.align		4
        /*021c*/ 	.byte	0x04, 0x0a
        /*021e*/ 	.short	(.L_8877 - .L_8876)
	.align		4
.L_8876:
        /*0220*/ 	.word	index@(.nv.constant0._ZN4vllm25paged_attention_v1_kernelIthLi128ELi8ELi128ELNS_18Fp8KVCacheDataTypeE2ELb1EEEvPT_PKS2_PKT0_S8_ifPKiSA_iPKfiiiSC_SC_iiiii)
        /*0224*/ 	.short	0x0380
        /*0226*/ 	.short	0x007c


	//----- nvinfo : EIATTR_SW_WAR
	.align		4
.L_8877:
        /*0228*/ 	.byte	0x04, 0x36
        /*022a*/ 	.short	(.L_8879 - .L_8878)
.L_8878:
        /*022c*/ 	.word	0x00000008
.L_8879:


//--------------------- .nv.info._ZN4vllm25paged_attention_v1_kernelIthLi120ELi8ELi128ELNS_18Fp8KVCacheDataTypeE2ELb1EEEvPT_PKS2_PKT0_S8_ifPKiSA_iPKfiiiSC_SC_iiiii --------------------------
	.section	.nv.info._ZN4vllm25paged_attention_v1_kernelIthLi120ELi8ELi128ELNS_18Fp8KVCacheDataTypeE2ELb1EEEvPT_PKS2_PKT0_S8_ifPKiSA_iPKfiiiSC_SC_iiiii,"",@"SHT_CUDA_INFO"
	.sectionflags	@""
	.align	4


	//----- nvinfo : EIATTR_CUDA_API_VERSION
	.align		4
        /*0000*/ 	.byte	0x04, 0x37
        /*0002*/ 	.short	(.L_8881 - .L_8880)
.L_8880:
        /*0004*/ 	.word	0x00000082


	//----- nvinfo : EIATTR_KPARAM_INFO
	.align		4
.L_8881:
        /*0008*/ 	.byte	0x04, 0x17
        /*000a*/ 	.short	(.L_8883 - .L_8882)
.L_8882:
        /*000c*/ 	.word	0x00000000
        /*0010*/ 	.short	0x0013
        /*0012*/ 	.short	0x0078
        /*0014*/ 	.byte	0x00, 0xf0, 0x11, 0x00


	//----- nvinfo : EIATTR_KPARAM_INFO
	.align		4
.L_8883:
        /*0018*/ 	.byte	0x04, 0x17
        /*001a*/ 	.short	(.L_8885 - .L_8884)
.L_8884:
        /*001c*/ 	.word	0x00000000
        /*0020*/ 	.short	0x0012
        /*0022*/ 	.short	0x0074
        /*0024*/ 	.byte	0x00, 0xf0, 0x11, 0x00


	//----- nvinfo : EIATTR_KPARAM_INFO
	.align		4
.L_8885:
        /*0028*/ 	.byte	0x04, 0x17
        /*002a*/ 	.short	(.L_8887 - .L_8886)
.L_8886:
        /*002c*/ 	.word	0x00000000
        /*0030*/ 	.short	0x0011
        /*0032*/ 	.short	0x0070
        /*0034*/ 	.byte	0x00, 0xf0, 0x11, 0x00


	//----- nvinfo : EIATTR_KPARAM_INFO
	.align		4
.L_8887:
        /*0038*/ 	.byte	0x04, 0x17
        /*003a*/ 	.short	(.L_8889 - .L_8888)
.L_8888:
        /*003c*/ 	.word	0x00000000
        /*0040*/ 	.short	0x0010
        /*0042*/ 	.short	0x006c
        /*0044*/ 	.byte	0x00, 0xf0, 0x11, 0x00


	//----- nvinfo : EIATTR_KPARAM_INFO
	.align		4
.L_8889:
        /*0048*/ 	.byte	0x04, 0x17
        /*004a*/ 	.short	(.L_8891 - .L_8890)
.L_8890:
        /*004c*/ 	.word	0x00000000
        /*0050*/ 	.short	0x000f
        /*0052*/ 	.short	0x0068
        /*0054*/ 	.byte	0x00, 0xf0, 0x11, 0x00


	//----- nvinfo : EIATTR_KPARAM_INFO
	.align		4
.L_8891:
        /*0058*/ 	.byte	0x04, 0x17
        /*005a*/ 	.short	(.L_8893 - .L_8892)
.L_8892:
        /*005c*/ 	.word	0x00000000
        /*0060*/ 	.short	0x000e
        /*0062*/ 	.short	0x0060
        /*0064*/ 	.byte	0x00, 0xf5, 0x21, 0x00


	//----- nvinfo : EIATTR_KPARAM_INFO
	.align		4
.L_8893:
        /*0068*/ 	.byte	0x04, 0x17
        /*006a*/ 	.short	(.L_8895 - .L_8894)
.L_8894:
        /*006c*/ 	.word	0x00000000
        /*0070*/ 	.short	0x000d
        /*0072*/ 	.short	0x0058
        /*0074*/ 	.byte	0x00, 0xf5, 0x21, 0x00


	//----- nvinfo : EIATTR_KPARAM_INFO
	.align		4
.L_8895:
        /*0078*/ 	.byte	0x04, 0x17
        /*007a*/ 	.short	(.L_8897 - .L_8896)
.L_8896:
        /*007c*/ 	.word	0x00000000
        /*0080*/ 	.short	0x000c
        /*0082*/ 	.short	0x0050
        /*0084*/ 	.byte	0x00, 0xf0, 0x11, 0x00


	//----- nvinfo : EIATTR_KPARAM_INFO
	.align		4
.L_8897:
        /*0088*/ 	.byte	0x04, 0x17
        /*008a*/ 	.short	(.L_8899 - .L_8898)
.L_8898:
        /*008c*/ 	.word	0x00000000
        /*0090*/ 	.short	0x000b
        /*0092*/ 	.short	0x004c
        /*0094*/ 	.byte	0x00, 0xf0, 0x11, 0x00


	//----- nvinfo : EIATTR_KPARAM_INFO
	.align		4
.L_8899:
        /*0098*/ 	.byte	0x04, 0x17
        /*009a*/ 	.short	(.L_8901 - .L_8900)
.L_8900:
        /*009c*/ 	.word	0x00000000
        /*00a0*/ 	.short	0x000a
        /*00a2*/ 	.short	0x0048
        /*00a4*/ 	.byte	0x00, 0xf0, 0x11, 0x00


	//----- nvinfo : EIATTR_KPARAM_INFO
	.align		4
.L_8901:
        /*00a8*/ 	.byte	0x04, 0x17
        /*00aa*/ 	.short	(.L_8903 - .L_8902)
.L_8902:
        /*00ac*/ 	.word	0x00000000
        /*00b0*/ 	.short	0x0009
        /*00b2*/ 	.short	0x0040
        /*00b4*/ 	.byte	0x00, 0xf5, 0x21, 0x00


	//----- nvinfo : EIATTR_KPARAM_INFO
	.align		4
.L_8903:
        /*00b8*/ 	.byte	0x04, 0x17
        /*00ba*/ 	.short	(.L_8905 - .L_8904)
.L_8904:
        /*00bc*/ 	.word	0x00000000
        /*00c0*/ 	.short	0x0008
        /*00c2*/ 	.short	0x0038
        /*00c4*/ 	.byte	0x00, 0xf0, 0x11, 0x00


	//----- nvinfo : EIATTR_KPARAM_INFO
	.align		4
.L_8905:
        /*00c8*/ 	.byte	0x04, 0x17
        /*00ca*/ 	.short	(.L_8907 - .L_8906)
.L_8906:
        /*00cc*/ 	.word	0x00000000
        /*00d0*/ 	.short	0x0007
        /*00d2*/ 	.short	0x0030
        /*00d4*/ 	.byte	0x00, 0xf5, 0x21, 0x00


	//----- nvinfo : EIATTR_KPARAM_INFO
	.align		4
.L_8907:
        /*00d8*/ 	.byte	0x04, 0x17
        /*00da*/ 	.short	(.L_8909 - .L_8908)
.L_8908:
        /*00dc*/ 	.word	0x00000000
        /*00e0*/ 	.short	0x0006
        /*00e2*/ 	.short	0x0028
        /*00e4*/ 	.byte	0x00, 0xf5, 0x21, 0x00


	//----- nvinfo : EIATTR_KPARAM_INFO
	.align		4
.L_8909:
        /*00e8*/ 	.byte	0x04, 0x17
        /*00ea*/ 	.short	(.L_8911 - .L_8910)
.L_8910:
        /*00ec*/ 	.word	0x00000000
        /*00f0*/ 	.short	0x0005
        /*00f2*/ 	.short	0x0024
        /*00f4*/ 	.byte	0x00, 0xf0, 0x11, 0x00


	//----- nvinfo : EIATTR_KPARAM_INFO
	.align		4
.L_8911:
        /*00f8*/ 	.byte	0x04, 0x17
        /*00fa*/ 	.short	(.L_8913 - .L_8912)
.L_8912:
        /*00fc*/ 	.word	0x00000000
        /*0100*/ 	.short	0x0004
        /*0102*/ 	.short	0x0020
        /*0104*/ 	.byte	0x00, 0xf0, 0x11, 0x00


	//----- nvinfo : EIATTR_KPARAM_INFO
	.align		4
.L_8913:
        /*0108*/ 	.byte	0x04, 0x17
        /*010a*/ 	.short	(.L_8915 - .L_8914)
.L_8914:
        /*010c*/ 	.word	0x00000000
        /*0110*/ 	.short	0x0003
        /*0112*/ 	.short	0x0018
        /*0114*/ 	.byte	0x00, 0xf5, 0x21, 0x00


	//----- nvinfo : EIATTR_KPARAM_INFO
	.align		4
.L_8915:
        /*0118*/ 	.byte	0x04, 0x17
        /*011a*/ 	.short	(.L_8917 - .L_8916)
.L_8916:
        /*011c*/ 	.word	0x00000000
        /*0120*/ 	.short	0x0002
        /*0122*/ 	.short	0x0010
        /*0124*/ 	.byte	0x00, 0xf5, 0x21, 0x00


	//----- nvinfo : EIATTR_KPARAM_INFO
	.align		4
.L_8917:
        /*0128*/ 	.byte	0x04, 0x17
        /*012a*/ 	.short	(.L_8919 - .L_8918)
.L_8918:
        /*012c*/ 	.word	0x00000000
        /*0130*/ 	.short	0x0001
        /*0132*/ 	.short	0x0008
        /*0134*/ 	.byte	0x00, 0xf5, 0x21, 0x00


	//----- nvinfo : EIATTR_KPARAM_INFO
	.align		4
.L_8919:
        /*0138*/ 	.byte	0x04, 0x17
        /*013a*/ 	.short	(.L_8921 - .L_8920)
.L_8920:
        /*013c*/ 	.word	0x00000000
        /*0140*/ 	.short	0x0000
        /*0142*/ 	.short	0x0000
        /*0144*/ 	.byte	0x00, 0xf5, 0x21, 0x00


	//----- nvinfo : EIATTR_SPARSE_MMA_MASK
	.align		4
.L_8921:
        /*0148*/ 	.byte	0x03, 0x50
        /*014a*/ 	.short	0x0000


	//----- nvinfo : EIATTR_MAXREG_COUNT
	.align		4
        /*014c*/ 	.byte	0x03, 0x1b
        /*014e*/ 	.short	0x00ff


	//----- nvinfo : EIATTR_NUM_BARRIERS
	.align		4
        /*0150*/ 	.byte	0x02, 0x4c
        /*0152*/ 	.byte	0x01
	.zero		1


	//----- nvinfo : EIATTR_EXTERNS
	.align		4
        /*0154*/ 	.byte	0x04, 0x0f
        /*0156*/ 	.short	(.L_8923 - .L_8922)


	//   ....[0]....
	.align		4
.L_8922:
        /*0158*/ 	.word	index@(__assertfail)


	//----- nvinfo : EIATTR_MERCURY_ISA_VERSION
	.align		4
.L_8923:
        /*015c*/ 	.byte	0x03, 0x5f
        /*015e*/ 	.short	0x0101


	//----- nvinfo : EIATTR_COOP_GROUP_MASK_REGIDS
	.align		4
        /*0160*/ 	.byte	0x04, 0x29
        /*0162*/ 	.short	(.L_8925 - .L_8924)


	//   ....[0]....
.L_8924:
        /*0164*/ 	.word	0xffffffff


	//   ....[1]....
        /*0168*/ 	.word	0xffffffff


	//   ....[2]....
        /*016c*/ 	.word	0xffffffff


	//   ....[3]....
        /*0170*/ 	.word	0xffffffff


	//   ....[4]....
        /*0174*/ 	.word	0xffffffff


	//   ....[5]....
        /*0178*/ 	.word	0xffffffff


	//   ....[6]....
        /*017c*/ 	.word	0xffffffff


	//   ....[7]....
        /*0180*/ 	.word	0xffffffff


	//   ....[8]....
        /*0184*/ 	.word	0xffffffff


	//   ....[9]....
        /*0188*/ 	.word	0xffffffff


	//   ....[10]....
        /*018c*/ 	.word	0xffffffff


	//   ....[11]....
        /*0190*/ 	.word	0xffffffff


	//   ....[12]....
        /*0194*/ 	.word	0xffffffff


	//   ....[13]....
        /*0198*/ 	.word	0xffffffff


	//   ....[14]....
        /*019c*/ 	.word	0x0500000f


	//   ....[15]....
        /*01a0*/ 	.word	0x0500000f


	//   ....[16]....
        /*01a4*/ 	.word	0x0500000f


	//----- nvinfo : EIATTR_COOP_GROUP_INSTR_OFFSETS
	.align		4
.L_8925:
        /*01a8*/ 	.byte	0x04, 0x28
        /*01aa*/ 	.short	(.L_8927 - .L_8926)


	//   ....[0]....
.L_8926:
        /*01ac*/ 	.word	0x00000b70


	//   ....[1]....
        /*01b0*/ 	.word	0x00000b90


	//   ....[2]....
        /*01b4*/ 	.word	0x00000bb0


	//   ....[3]....
        /*01b8*/ 	.word	0x00000cb0


	//   ....[4]....
        /*01bc*/ 	.word	0x00000cd0


	//   ....[5]....
        /*01c0*/ 	.word	0x00000d00


	//   ....[6]....
        /*01c4*/ 	.word	0x00001b40


	//   ....[7]....
        /*01c8*/ 	.word	0x00001b70


	//   ....[8]....
        /*01cc*/ 	.word	0x00001b90


	//   ....[9]....
        /*01d0*/ 	.word	0x00001bb0


	//   ....[10]....
        /*01d4*/ 	.word	0x00001bd0


	//   ....[11]....
        /*01d8*/ 	.word	0x00001c20


	//   ....[12]....
        /*01dc*/ 	.word	0x00001c40


	//   ....[13]....
        /*01e0*/ 	.word	0x00001c60


	//   ....[14]....
        /*01e4*/ 	.word	0x00003150


	//   ....[15]....
        /*01e8*/ 	.word	0x000031b0


	//   ....[16]....
        /*01ec*/ 	.word	0x00003210


	//----- nvinfo : EIATTR_VRC_CTA_INIT_COUNT
	.align		4
.L_8927:
        /*01f0*/ 	.byte	0x02, 0x4a
	.zero		1
	.zero		1


	//----- nvinfo : EIATTR_SYSCALL_OFFSETS
	.align		4
        /*01f4*/ 	.byte	0x04, 0x46
        /*01f6*/ 	.short	(.L_8929 - .L_8928)


	//   ....[0]....
.L_8928:
        /*01f8*/ 	.word	0x00002a40


	//   ....[1]....
        /*01fc*/ 	.word	0x000030f0


	//----- nvinfo : EIATTR_EXIT_INSTR_OFFSETS
	.align		4
.L_8929:
        /*0200*/ 	.byte	0x04, 0x1c
        /*0202*/ 	.short	(.L_8931 - .L_8930)


	//   ....[0]....
.L_8930:
        /*0204*/ 	.word	0x00002e80


	//   ....[1]....
        /*0208*/ 	.word	0x00002fc0


	//   ....[2]....
        /*020c*/ 	.word	0x00002ff0


	//   ....[3]....
        /*0210*/ 	.word	0x00003100


	//----- nvinfo : EIATTR_CRS_STACK_SIZE
	.align		4
.L_8931:
        /*0214*/ 	.byte	0x04, 0x1e
        /*0216*/ 	.short	(.L_8933 - .L_8932)
.L_8932:
        /*0218*/ 	.word	0x00000000


	//----- nvinfo : EIATTR_CBANK_PARAM_SIZE
	.align		4
.L_8933:
        /*021c*/ 	.byte	0x03, 0x19
        /*021e*/ 	.short	0x007c


	//----- nvinfo : EIATTR_PARAM_CBANK
	.align		4
        /*0220*/ 	.byte	0x04, 0x0a
        /*0222*/ 	.short	(.L_8935 - .L_8934)
	.align		4
.L_8934:
        /*0224*/ 	.word	index@(.nv.constant0._ZN4vllm25paged_attention_v1_kernelIthLi120ELi8ELi128ELNS_18Fp8KVCacheDataTypeE2ELb1EEEvPT_PKS2_PKT0_S8_ifPKiSA_iPKfiiiSC_SC_iiiii)
        /*0228*/ 	.short	0x0380
        /*022a*/ 	.short	0x007c


	//----- nvinfo : EIATTR_SW_WAR
	.align		4
.L_8935:
        /*022c*/ 	.byte	0x04, 0x36
        /*022e*/ 	.short	(.L_8937 - .L_8936)
.L_8936:
        /*0230*/ 	.word	0x00000008
.L_8937:


//--------------------- .nv.info._ZN4vllm25paged_attention_v1_kernelIthLi112ELi8ELi128ELNS_18Fp8KVCacheDataTypeE2ELb1EEEvPT_PKS2_PKT0_S8_ifPKiSA_iPKfiiiSC_SC_iiiii --------------------------
	.section	.nv.info._ZN4vllm25paged_attention_v1_kernelIthLi112ELi8ELi128ELNS_18Fp8KVCacheDataTypeE2ELb1EEEvPT_PKS2_PKT0_S8_ifPKiSA_iPKfiiiSC_SC_iiiii,"",@"SHT_CUDA_INFO"
	.sectionflags	@""
	.align	4


	//----- nvinfo : EIATTR_CUDA_API_VERSION
	.align		4
        /*0000*/ 	.byte	0x04, 0x37
        /*0002*/ 	.short	(.L_8939 - .L_8938)
.L_8938:
        /*0004*/ 	.word	0x00000082


	//----- nvinfo : EIATTR_KPARAM_INFO
	.align		4
.L_8939:
        /*0008*/ 	.byte	0x04, 0x17
        /*000a*/ 	.short	(.L_8941 - .L_8940)
.L_8940:
        /*000c*/ 	.word	0x00000000
        /*0010*/ 	.short	0x0013
        /*0012*/ 	.short	0x0078
        /*0014*/ 	.byte	0x00, 0xf0, 0x11, 0x00


	//----- nvinfo : EIATTR_KPARAM_INFO
	.align		4
.L_8941:
        /*0018*/ 	.byte	0x04, 0x17
        /*001a*/ 	.short	(.L_8943 - .L_8942)
.L_8942:
        /*001c*/ 	.word	0x00000000
        /*0020*/ 	.short	0x0012
        /*0022*/ 	.short	0x0074
        /*0024*/ 	.byte	0x00, 0xf0, 0x11, 0x00


	//----- nvinfo : EIATTR_KPARAM_INFO
	.align		4
.L_8943:
        /*0028*/ 	.byte	0x04, 0x17
        /*002a*/ 	.short	(.L_8945 - .L_8944)
.L_8944:
        /*002c*/ 	.word	0x00000000
        /*0030*/ 	.short	0x0011
        /*0032*/ 	.short	0x0070
        /*0034*/ 	.byte	0x00, 0xf0, 0x11, 0x00


	//----- nvinfo : EIATTR_KPARAM_INFO
	.align		4
.L_8945:
        /*0038*/ 	.byte	0x04, 0x17
        /*003a*/ 	.short	(.L_8947 - .L_8946)
.L_8946:
        /*003c*/ 	.word	0x00000000
        /*0040*/ 	.short	0x0010
        /*0042*/ 	.short	0x006c
        /*0044*/ 	.byte	0x00, 0xf0, 0x11, 0x00


	//----- nvinfo : EIATTR_KPARAM_INFO
	.align		4
.L_8947:
        /*0048*/ 	.byte	0x04, 0x17
        /*004a*/ 	.short	(.L_8949 - .L_8948)
.L_8948:
        /*004c*/ 	.word	0x00000000
        /*0050*/ 	.short	0x000f
        /*0052*/ 	.short	0x0068
        /*0054*/ 	.byte	0x00, 0xf0, 0x11, 0x00


	//----- nvinfo : EIATTR_KPARAM_INFO
	.align		4
.L_8949:
        /*0058*/ 	.byte	0x04, 0x17
        /*005a*/ 	.short	(.L_8951 - .L_8950)
.L_8950:
        /*005c*/ 	.word	0x00000000
        /*0060*/ 	.short	0x000e
        /*0062*/ 	.short	0x0060
        /*0064*/ 	.byte	0x00, 0xf5, 0x21, 0x00


	//----- nvinfo : EIATTR_KPARAM_INFO
	.align		4
.L_8951:
        /*0068*/ 	.byte	0x04, 0x17
        /*006a*/ 	.short	(.L_8953 - .L_8952)
.L_8952:
        /*006c*/ 	.word	0x00000000
        /*0070*/ 	.short	0x000d
        /*0072*/ 	.short	0x0058
        /*0074*/ 	.byte	0x00, 0xf5, 0x21, 0x00


	//----- nvinfo : EIATTR_KPARAM_INFO
	.align		4
.L_8953:
        /*0078*/ 	.byte	0x04, 0x17
        /*007a*/ 	.short	(.L_8955 - .L_8954)
.L_8954:
        /*007c*/ 	.word	0x00000000
        /*0080*/ 	.short	0x000c
        /*0082*/ 	.short	0x0050
        /*0084*/ 	.byte	0x00, 0xf0, 0x11, 0x00


	//----- nvinfo : EIATTR_KPARAM_INFO
	.align		4
.L_8955:
        /*0088*/ 	.byte	0x04, 0x17
        /*008a*/ 	.short	(.L_8957 - .L_8956)
.L_8956:
        /*008c*/ 	.word	0x00000000
        /*0090*/ 	.short	0x000b
        /*0092*/ 	.short	0x004c
        /*0094*/ 	.byte	0x00, 0xf0, 0x11, 0x00


	//----- nvinfo : EIATTR_KPARAM_INFO
	.align		4
.L_8957:
        /*0098*/ 	.byte	0x04, 0x17
        /*009a*/ 	.short	(.L_8959 - .L_8958)
.L_8958:
        /*009c*/ 	.word	0x00000000
        /*00a0*/ 	.short	0x000a
        /*00a2*/ 	.short	0x0048
        /*00a4*/ 	.byte	0x00, 0xf0, 0x11, 0x00


	//----- nvinfo : EIATTR_KPARAM_INFO
	.align		4
.L_8959:
        /*00a8*/ 	.byte	0x04, 0x17
        /*00aa*/ 	.short	(.L_8961 - .L_8960)
.L_8960:
        /*00ac*/ 	.word	0x00000000
        /*00b0*/ 	.short	0x0009
        /*00b2*/ 	.short	0x0040
        /*00b4*/ 	.byte	0x00, 0xf5, 0x21, 0x00


	//----- nvinfo : EIATTR_KPARAM_INFO
	.align		4
.L_8961:
        /*00b8*/ 	.byte	0x04, 0x17
        /*00ba*/ 	.short	(.L_8963 - .L_8962)
.L_8962:
        /*00bc*/ 	.word	0x00000000
        /*00c0*/ 	.short	0x0008
        /*00c2*/ 	.short	0x0038
        /*00c4*/ 	.byte	0x00, 0xf0, 0x11, 0x00


	//----- nvinfo : EIATTR_KPARAM_INFO
	.align		4
.L_8963:
        /*00c8*/ 	.byte	0x04, 0x17
        /*00ca*/ 	.short	(.L_8965 - .L_8964)
.L_8964:
        /*00cc*/ 	.word	0x00000000
        /*00d0*/ 	.short	0x0007
        /*00d2*/ 	.short	0x0030
        /*00d4*/ 	.byte	0x00, 0xf5, 0x21, 0x00


	//----- nvinfo : EIATTR_KPARAM_INFO
	.align		4
.L_8965:
        /*00d8*/ 	.byte	0x04, 0x17
        /*00da*/ 	.short	(.L_8967 - .L_8966)
.L_8966:
        /*00dc*/ 	.word	0x00000000
        /*00e0*/ 	.short	0x0006
        /*00e2*/ 	.short	0x0028
        /*00e4*/ 	.byte	0x00, 0xf5, 0x21, 0x00


	//----- nvinfo : EIATTR_KPARAM_INFO
	.align		4
.L_8967:
        /*00e8*/ 	.byte	0x04, 0x17
        /*00ea*/ 	.short	(.L_8969 - .L_8968)
.L_8968:
        /*00ec*/ 	.word	0x00000000
        /*00f0*/ 	.short	0x0005
        /*00f2*/ 	.short	0x0024
        /*00f4*/ 	.byte	0x00, 0xf0, 0x11, 0x00


	//----- nvinfo : EIATTR_KPARAM_INFO
	.align		4
.L_8969:
        /*00f8*/ 	.byte	0x04, 0x17
        /*00fa*/ 	.short	(.L_8971 - .L_8970)
.L_8970:
        /*00fc*/ 	.word	0x00000000
        /*0100*/ 	.short	0x0004
        /*0102*/ 	.short	0x0020
        /*0104*/ 	.byte	0x00, 0xf0, 0x11, 0x00


	//----- nvinfo : EIATTR_KPARAM_INFO
	.align		4
.L_8971:
        /*0108*/ 	.byte	0x04, 0x17
        /*010a*/ 	.short	(.L_8973 - .L_8972)
.L_8972:
        /*010c*/ 	.word	0x00000000
        /*0110*/ 	.short	0x0003
        /*0112*/ 	.short	0x0018
        /*0114*/ 	.byte	0x00, 0xf5, 0x21, 0x00


	//----- nvinfo : EIATTR_KPARAM_INFO
	.align		4
.L_8973:
        /*0118*/ 	.byte	0x04, 0x17
        /*011a*/ 	.short	(.L_8975 - .L_8974)
.L_8974:
        /*011c*/ 	.word	0x00000000
        /*0120*/ 	.short	0x0002
        /*0122*/ 	.short	0x0010
        /*0124*/ 	.byte	0x00, 0xf5, 0x21, 0x00


	//----- nvinfo : EIATTR_KPARAM_INFO
	.align		4
.L_8975:
        /*0128*/ 	.byte	0x04, 0x17
        /*012a*/ 	.short	(.L_8977 - .L_8976)
.L_8976:
        /*012c*/ 	.word	0x00000000
        /*0130*/ 	.short	0x0001
        /*0132*/ 	.short	0x0008
        /*0134*/ 	.byte	0x00, 0xf5, 0x21, 0x00


	//----- nvinfo : EIATTR_KPARAM_INFO
	.align		4
.L_8977:
        /*0138*/ 	.byte	0x04, 0x17
        /*013a*/ 	.short	(.L_8979 - .L_8978)
.L_8978:
        /*013c*/ 	.word	0x00000000
        /*0140*/ 	.short	0x0000
        /*0142*/ 	.short	0x0000
        /*0144*/ 	.byte	0x00, 0xf5, 0x21, 0x00


	//----- nvinfo : EIATTR_SPARSE_MMA_MASK
	.align		4
.L_8979:
        /*0148*/ 	.byte	0x03, 0x50
        /*014a*/ 	.short	0x0000


	//----- nvinfo : EIATTR_MAXREG_COUNT
	.align		4
        /*014c*/ 	.byte	0x03, 0x1b
        /*014e*/ 	.short	0x00ff


	//----- nvinfo : EIATTR_NUM_BARRIERS
	.align		4
        /*0150*/ 	.byte	0x02, 0x4c
        /*0152*/ 	.byte	0x01
	.zero		1


	//----- nvinfo : EIATTR_EXTERNS
	.align		4
        /*0154*/ 	.byte	0x04, 0x0f
        /*0156*/ 	.short	(.L_8981 - .L_8980)


	//   ....[0]....
	.align		4
.L_8980:
        /*0158*/ 	.word	index@(__assertfail)


	//----- nvinfo : EIATTR_MERCURY_ISA_VERSION
	.align		4
.L_8981:
        /*015c*/ 	.byte	0x03, 0x5f
        /*015e*/ 	.short	0x0101


	//----- nvinfo : EIATTR_COOP_GROUP_MASK_REGIDS
	.align		4
        /*0160*/ 	.byte	0x04, 0x29
        /*0162*/ 	.short	(.L_8983 - .L_8982)


	//   ....[0]....
.L_8982:
        /*0164*/ 	.word	0xffffffff


	//   ....[1]....
        /*0168*/ 	.word	0xffffffff


	//   ....[2]....
        /*016c*/ 	.word	0xffffffff


	//   ....[3]....
        /*0170*/ 	.word	0xffffffff


	//   ....[4]....
        /*0174*/ 	.word	0xffffffff


	//   ....[5]....
        /*0178*/ 	.word	0xffffffff


	//   ....[6]....
        /*017c*/ 	.word	0xffffffff


	//   ....[7]....
        /*0180*/ 	.word	0xffffffff


	//   ....[8]....
        /*0184*/ 	.word	0xffffffff


	//   ....[9]....
        /*0188*/ 	.word	0xffffffff


	//   ....[10]....
        /*018c*/ 	.word	0xffffffff


	//   ....[11]....
        /*0190*/ 	.word	0xffffffff


	//   ....[12]....
        /*0194*/ 	.word	0xffffffff


	//   ....[13]....
        /*0198*/ 	.word	0xffffffff


	//   ....[14]....
        /*019c*/ 	.word	0x0500000f


	//   ....[15]....
        /*01a0*/ 	.word	0x0500000f


	//   ....[16]....
        /*01a4*/ 	.word	0x0500000f


	//----- nvinfo : EIATTR_COOP_GROUP_INSTR_OFFSETS
	.align		4
.L_8983:
        /*01a8*/ 	.byte	0x04, 0x28
        /*01aa*/ 	.short	(.L_8985 - .L_8984)


	//   ....[0]....
.L_8984:
        /*01ac*/ 	.word	0x00000b70


	//   ....[1]....
        /*01b0*/ 	.word	0x00000b90


	//   ....[2]....
        /*01b4*/ 	.word	0x00000bb0


	//   ....[3]....
        /*01b8*/ 	.word	0x00000cb0


	//   ....[4]....
        /*01bc*/ 	.word	0x00000cd0


	//   ....[5]....
        /*01c0*/ 	.word	0x00000d00


	//   ....[6]....
        /*01c4*/ 	.word	0x00001b40


	//   ....[7]....
        /*01c8*/ 	.word	0x00001b70


	//   ....[8]....
        /*01cc*/ 	.word	0x00001b90


	//   ....[9]....
        /*01d0*/ 	.word	0x00001bb0


	//   ....[10]....
        /*01d4*/ 	.word	0x00001bd0


	//   ....[11]....
        /*01d8*/ 	.word	0x00001c20


	//   ....[12]....
        /*01dc*/ 	.word	0x00001c40


	//   ....[13]....
        /*01e0*/ 	.word	0x00001c60


	//   ....[14]....
        /*01e4*/ 	.word	0x00003150


	//   ....[15]....
        /*01e8*/ 	.word	0x000031b0


	//   ....[16]....
        /*01ec*/ 	.word	0x00003210


	//----- nvinfo : EIATTR_VRC_CTA_INIT_COUNT
	.align		4
.L_8985:
        /*01f0*/ 	.byte	0x02, 0x4a
	.zero		1
	.zero		1


	//----- nvinfo : EIATTR_SYSCALL_OFFSETS
	.align		4
        /*01f4*/ 	.byte	0x04, 0x46
        /*01f6*/ 	.short	(.L_8987 - .L_8986)


	//   ....[0]....
.L_8986:
        /*01f8*/ 	.word	0x00002a40


	//   ....[1]....
        /*01fc*/ 	.word	0x000030f0


	//----- nvinfo : EIATTR_EXIT_INSTR_OFFSETS
	.align		4
.L_8987:
        /*0200*/ 	.byte	0x04, 0x1c
        /*0202*/ 	.short	(.L_8989 - .L_8988)


	//   ....[0]....
.L_8988:
        /*0204*/ 	.word	0x00002e80


	//   ....[1]....
        /*0208*/ 	.word	0x00002fc0


	//   ....[2]....
        /*020c*/ 	.word	0x00002ff0


	//   ....[3]....
        /*0210*/ 	.word	0x00003100


	//----- nvinfo : EIATTR_CRS_STACK_SIZE
	.align		4
.L_8989:
        /*0214*/ 	.byte	0x04, 0x1e
        /*0216*/ 	.short	(.L_8991 - .L_8990)
.L_8990:
        /*0218*/ 	.word	0x00000000


	//----- nvinfo : EIATTR_CBANK_PARAM_SIZE
	.align		4
.L_8991:
        /*021c*/ 	.byte	0x03, 0x19
        /*021e*/ 	.short	0x007c


	//----- nvinfo : EIATTR_PARAM_CBANK
	.align		4
        /*0220*/ 	.byte	0x04, 0x0a
        /*0222*/ 	.short	(.L_8993 - .L_8992)
	.align		4
.L_8992:
        /*0224*/ 	.word	index@(.nv.constant0._ZN4vllm25paged_attention_v1_kernelIthLi112ELi8ELi128ELNS_18Fp8KVCacheDataTypeE2ELb1EEEvPT_PKS2_PKT0_S8_ifPKiSA_iPKfiiiSC_SC_iiiii)
        /*0228*/ 	.short	0x0380
        /*022a*/ 	.short	0x007c


	//----- nvinfo : EIATTR_SW_WAR
	.align		4
.L_8993:
        /*022c*/ 	.byte	0x04, 0x36
        /*022e*/ 	.short	(.L_8995 - .L_8994)
.L_8994:
        /*0230*/ 	.word	0x00000008
.L_8995:


//--------------------- .nv.info._ZN4vllm25paged_attention_v1_kernelIthLi96ELi8ELi128ELNS_18Fp8KVCacheDataTypeE2ELb1EEEvPT_PKS2_PKT0_S8_ifPKiSA_iPKfiiiSC_SC_iiiii --------------------------
	.section	.nv.info._ZN4vllm25paged_attention_v1_kernelIthLi96ELi8ELi128ELNS_18Fp8KVCacheDataTypeE2ELb1EEEvPT_PKS2_PKT0_S8_ifPKiSA_iPKfiiiSC_SC_iiiii,"",@"SHT_CUDA_INFO"
	.sectionflags	@""
	.align	4


	//----- nvinfo : EIATTR_CUDA_API_VERSION
	.align		4
        /*0000*/ 	.byte	0x04, 0x37
        /*0002*/ 	.short	(.L_8997 - .L_8996)
.L_8996:
        /*0004*/ 	.word	0x00000082


	//----- nvinfo : EIATTR_KPARAM_INFO
	.align		4
.L_8997:
        /*0008*/ 	.byte	0x04, 0x17
        /*000a*/ 	.short	(.L_8999 - .L_8998)
.L_8998:
        /*000c*/ 	.word	0x00000000
        /*0010*/ 	.short	0x0013
        /*0012*/ 	.short	0x0078
        /*0014*/ 	.byte	0x00, 0xf0, 0x11, 0x00


	//----- nvinfo : EIATTR_KPARAM_INFO
	.align		4
.L_8999:
        /*0018*/ 	.byte	0x04, 0x17
        /*001a*/ 	.short	(.L_9001 - .L_9000)
.L_9000:
        /*001c*/ 	.word	0x00000000
        /*0020*/ 	.short	0x0012
        /*0022*/ 	.short	0x0074
        /*0024*/ 	.byte	0x00, 0xf0, 0x11, 0x00


	//----- nvinfo : EIATTR_KPARAM_INFO
	.align		4
.L_9001:
        /*0028*/ 	.byte	0x04, 0x17
        /*002a*/ 	.short	(.L_9003 - .L_9002)
.L_9002:
        /*002c*/ 	.word	0x00000000
        /*0030*/ 	.short	0x0011
        /*0032*/ 	.short	0x0070
        /*0034*/ 	.byte	0x00, 0xf0, 0x11, 0x00


	//----- nvinfo : EIATTR_KPARAM_INFO
	.align		4
.L_9003:
        /*0038*/ 	.byte	0x04, 0x17
        /*003a*/ 	.short	(.L_9005 - .L_9004)
.L_9004:
        /*003c*/ 	.word	0x00000000
        /*0040*/ 	.short	0x0010
        /*0042*/ 	.short	0x006c
        /*0044*/ 	.byte	0x00, 0xf0, 0x11, 0x00


	//----- nvinfo : EIATTR_KPARAM_INFO
	.align		4
.L_9005:
        /*0048*/ 	.byte	0x04, 0x17
        /*004a*/ 	.short	(.L_9007 - .L_9006)
.L_9006:
        /*004c*/ 	.word	0x00000000
        /*0050*/ 	.short	0x000f
        /*0052*/ 	.short	0x0068
        /*0054*/ 	.byte	0x00, 0xf0, 0x11, 0x00


	//----- nvinfo : EIATTR_KPARAM_INFO
	.align		4
.L_9007:
        /*0058*/ 	.byte	0x04, 0x17
        /*005a*/ 	.short	(.L_9009 - .L_9008)
.L_9008:
        /*005c*/ 	.word	0x00000000
        /*0060*/ 	.short	0x000e
        /*0062*/ 	.short	0x0060
        /*0064*/ 	.byte	0x00, 0xf5, 0x21, 0x00


	//----- nvinfo : EIATTR_KPARAM_INFO
	.align		4
.L_9009:
        /*0068*/ 	.byte	0x04, 0x17
        /*006a*/ 	.short	(.L_9011 - .L_9010)
.L_9010:
        /*006c*/ 	.word	0x00000000
        /*0070*/ 	.short	0x000d
        /*0072*/ 	.short	0x0058
        /*0074*/ 	.byte	0x00, 0xf5, 0x21, 0x00


	//----- nvinfo : EIATTR_KPARAM_INFO
	.align		4
.L_9011:
        /*0078*/ 	.byte	0x04, 0x17
        /*007a*/ 	.short	(.L_9013 - .L_9012)
.L_9012:
        /*007c*/ 	.word	0x00000000
        /*0080*/ 	.short	0x000c
        /*0082*/ 	.short	0x0050
        /*0084*/ 	.byte	0x00, 0xf0, 0x11, 0x00


	//----- nvinfo : EIATTR_KPARAM_INFO
	.align		4
.L_9013:
        /*0088*/ 	.byte	0x04, 0x17
        /*008a*/ 	.short	(.L_9015 - .L_9014)
.L_9014:
        /*008c*/ 	.word	0x00000000
        /*0090*/ 	.short	0x000b
        /*0092*/ 	.short	0x004c
        /*0094*/ 	.byte	0x00, 0xf0, 0x11, 0x00


	//----- nvinfo : EIATTR_KPARAM_INFO
	.align		4
.L_9015:
        /*0098*/ 	.byte	0x04, 0x17
        /*009a*/ 	.short	(.L_9017 - .L_9016)
.L_9016:
        /*009c*/ 	.word	0x00000000
        /*00a0*/ 	.short	0x000a
        /*00a2*/ 	.short	0x0048
        /*00a4*/ 	.byte	0x00, 0xf0, 0x11, 0x00


	//----- nvinfo : EIATTR_KPARAM_INFO
	.align		4
.L_9017:
        /*00a8*/ 	.byte	0x04, 0x17
        /*00aa*/ 	.short	(.L_9019 - .L_9018)
.L_9018:
        /*00ac*/ 	.word	0x00000000
        /*00b0*/ 	.short	0x0009
        /*00b2*/ 	.short	0x0040
        /*00b4*/ 	.byte	0x00, 0xf5, 0x21, 0x00


	//----- nvinfo : EIATTR_KPARAM_INFO
	.align		4
.L_9019:
        /*00b8*/ 	.byte	0x04, 0x17
        /*00ba*/ 	.short	(.L_9021 - .L_9020)
.L_9020:
        /*00bc*/ 	.word	0x00000000
        /*00c0*/ 	.short	0x0008
        /*00c2*/ 	.short	0x0038
        /*00c4*/ 	.byte	0x00, 0xf0, 0x11, 0x00


	//----- nvinfo : EIATTR_KPARAM_INFO
	.align		4
.L_9021:
        /*00c8*/ 	.byte	0x04, 0x17
        /*00ca*/ 	.short	(.L_9023 - .L_9022)
.L_9022:
        /*00cc*/ 	.word	0x00000000
        /*00d0*/ 	.short	0x0007
        /*00d2*/ 	.short	0x0030
        /*00d4*/ 	.byte	0x00, 0xf5, 0x21, 0x00


	//----- nvinfo : EIATTR_KPARAM_INFO
	.align		4
.L_9023:
        /*00d8*/ 	.byte	0x04, 0x17
        /*00da*/ 	.short	(.L_9025 - .L_9024)
.L_9024:
        /*00dc*/ 	.word	0x00000000
        /*00e0*/ 	.short	0x0006
        /*00e2*/ 	.short	0x0028
        /*00e4*/ 	.byte	0x00, 0xf5, 0x21, 0x00


	//----- nvinfo : EIATTR_KPARAM_INFO
	.align		4
.L_9025:
        /*00e8*/ 	.byte	0x04, 0x17
        /*00ea*/ 	.short	(.L_9027 - .L_9026)
.L_9026:
        /*00ec*/ 	.word	0x00000000
        /*00f0*/ 	.short	0x0005
        /*00f2*/ 	.short	0x0024
        /*00f4*/ 	.byte	0x00, 0xf0, 0x11, 0x00


	//----- nvinfo : EIATTR_KPARAM_INFO
	.align		4
.L_9027:
        /*00f8*/ 	.byte	0x04, 0x17
        /*00fa*/ 	.short	(.L_9029 - .L_9028)
.L_9028:
        /*00fc*/ 	.word	0x00000000
        /*0100*/ 	.short	0x0004
        /*0102*/ 	.short	0x0020
        /*0104*/ 	.byte	0x00, 0xf0, 0x11, 0x00


	//----- nvinfo : EIATTR_KPARAM_INFO
	.align		4
.L_9029:
        /*0108*/ 	.byte	0x04, 0x17
        /*010a*/ 	.short	(.L_9031 - .L_9030)
.L_9030:
        /*010c*/ 	.word	0x00000000
        /*0110*/ 	.short	0x0003
        /*0112*/ 	.short	0x0018
        /*0114*/ 	.byte	0x00, 0xf5, 0x21, 0x00


	//----- nvinfo : EIATTR_KPARAM_INFO
	.align		4
.L_9031:
        /*0118*/ 	.byte	0x04, 0x17
        /*011a*/ 	.short	(.L_9033 - .L_9032)
.L_9032:
        /*011c*/ 	.word	0x00000000
        /*0120*/ 	.short	0x0002
        /*0122*/ 	.short	0x0010
        /*0124*/ 	.byte	0x00, 0xf5, 0x21, 0x00


	//----- nvinfo : EIATTR_KPARAM_INFO
	.align		4
.L_9033:
        /*0128*/ 	.byte	0x04, 0x17
        /*012a*/ 	.short	(.L_9035 - .L_9034)
.L_9034:
        /*012c*/ 	.word	0x00000000
        /*0130*/ 	.short	0x0001
        /*0132*/ 	.short	0x0008
        /*0134*/ 	.byte	0x00, 0xf5, 0x21, 0x00


	//----- nvinfo : EIATTR_KPARAM_INFO
	.align		4
.L_9035:
        /*0138*/ 	.byte	0x04, 0x17
        /*013a*/ 	.short	(.L_9037 - .L_9036)
.L_9036:
        /*013c*/ 	.word	0x00000000
        /*0140*/ 	.short	0x0000
        /*0142*/ 	.short	0x0000
        /*0144*/ 	.byte	0x00, 0xf5, 0x21, 0x00


	//----- nvinfo : EIATTR_SPARSE_MMA_MASK
	.align		4
.L_9037:
        /*0148*/ 	.byte	0x03, 0x50
        /*014a*/ 	.short	0x0000


	//----- nvinfo : EIATTR_MAXREG_COUNT
	.align		4
        /*014c*/ 	.byte	0x03, 0x1b
        /*014e*/ 	.short	0x00ff


	//----- nvinfo : EIATTR_NUM_BARRIERS
	.align		4
        /*0150*/ 	.byte	0x02, 0x4c
        /*0152*/ 	.byte	0x01
	.zero		1


	//----- nvinfo : EIATTR_EXTERNS
	.align		4
        /*0154*/ 	.byte	0x04, 0x0f
        /*0156*/ 	.short	(.L_9039 - .L_9038)


	//   ....[0]....
	.align		4
.L_9038:
        /*0158*/ 	.word	index@(__assertfail)


	//----- nvinfo : EIATTR_MERCURY_ISA_VERSION
	.align		4
.L_9039:
        /*015c*/ 	.byte	0x03, 0x5f
        /*015e*/ 	.short	0x0101


	//----- nvinfo : EIATTR_COOP_GROUP_MASK_REGIDS
	.align		4
        /*0160*/ 	.byte	0x04, 0x29
        /*0162*/ 	.short	(.L_9041 - .L_9040)


	//   ....[0]....
.L_9040:
        /*0164*/ 	.word	0xffffffff


	//   ....[1]....
        /*0168*/ 	.word	0xffffffff


	//   ....[2]....
        /*016c*/ 	.word	0xffffffff


	//   ....[3]....
        /*0170*/ 	.word	0xffffffff


	//   ....[4]....
        /*0174*/ 	.word	0xffffffff


	//   ....[5]....
        /*0178*/ 	.word	0xffffffff


	//   ....[6]....
        /*017c*/ 	.word	0xffffffff


	//   ....[7]....
        /*0180*/ 	.word	0xffffffff


	//   ....[8]....
        /*0184*/ 	.word	0xffffffff


	//   ....[9]....
        /*0188*/ 	.word	0xffffffff


	//   ....[10]....
        /*018c*/ 	.word	0xffffffff


	//   ....[11]....
        /*0190*/ 	.word	0xffffffff


	//   ....[12]....
        /*0194*/ 	.word	0xffffffff


	//   ....[13]....
        /*0198*/ 	.word	0xffffffff


	//   ....[14]....
        /*019c*/ 	.word	0x0500000f


	//   ....[15]....
        /*01a0*/ 	.word	0x0500000f


	//   ....[16]....
        /*01a4*/ 	.word	0x0500000f


	//----- nvinfo : EIATTR_COOP_GROUP_INSTR_OFFSETS
	.align		4
.L_9041:
        /*01a8*/ 	.byte	0x04, 0x28
        /*01aa*/ 	.short	(.L_9043 - .L_9042)


	//   ....[0]....
.L_9042:
        /*01ac*/ 	.word	0x00000b30


	//   ....[1]....
        /*01b0*/ 	.word	0x00000b50


	//   ....[2]....
        /*01b4*/ 	.word	0x00000b70


	//   ....[3]....
        /*01b8*/ 	.word	0x00000c70


	//   ....[4]....
        /*01bc*/ 	.word	0x00000c90


	//   ....[5]....
        /*01c0*/ 	.word	0x00000cc0


	//   ....[6]....
        /*01c4*/ 	.word	0x00001b00


	//   ....[7]....
        /*01c8*/ 	.word	0x00001b30


	//   ....[8]....
        /*01cc*/ 	.word	0x00001b50


	//   ....[9]....
        /*01d0*/ 	.word	0x00001b70


	//   ....[10]....
        /*01d4*/ 	.word	0x00001b90


	//   ....[11]....
        /*01d8*/ 	.word	0x00001be0


	//   ....[12]....
        /*01dc*/ 	.word	0x00001c00


	//   ....[13]....
        /*01e0*/ 	.word	0x00001c20


	//   ....[14]....
        /*01e4*/ 	.word	0x00002f80


	//   ....[15]....
        /*01e8*/ 	.word	0x00002fe0


	//   ....[16]....
        /*01ec*/ 	.word	0x00003040


	//----- nvinfo : EIATTR_VRC_CTA_INIT_COUNT
	.align		4
.L_9043:
        /*01f0*/ 	.byte	0x02, 0x4a
	.zero		1
	.zero		1


	//----- nvinfo : EIATTR_SYSCALL_OFFSETS
	.align		4
        /*01f4*/ 	.byte	0x04, 0x46
        /*01f6*/ 	.short	(.L_9045 - .L_9044)


	//   ....[0]....
.L_9044:
        /*01f8*/ 	.word	0x00002a00


	//   ....[1]....
        /*01fc*/ 	.word	0x00002f20


	//----- nvinfo : EIATTR_EXIT_INSTR_OFFSETS
	.align		4
.L_9045:
        /*0200*/ 	.byte	0x04, 0x1c
        /*0202*/ 	.short	(.L_9047 - .L_9046)


	//   ....[0]....
.L_9046:
        /*0204*/ 	.word	0x00002ca0


	//   ....[1]....
        /*0208*/ 	.word	0x00002e20


	//   ....[2]....
        /*020c*/ 	.word	0x00002f30


	//----- nvinfo : EIATTR_CRS_STACK_SIZE
	.align		4
.L_9047:
        /*0210*/ 	.byte	0x04, 0x1e
        /*0212*/ 	.short	(.L_9049 - .L_9048)
.L_9048:
        /*0214*/ 	.word	0x00000000


	//----- nvinfo : EIATTR_CBANK_PARAM_SIZE
	.align		4
.L_9049:
        /*0218*/ 	.byte	0x03, 0x19
        /*021a*/ 	.short	0x007c


	//----- nvinfo : EIATTR_PARAM_CBANK
	.align		4
        /*021c*/ 	.byte	0x04, 0x0a
        /*021e*/ 	.short	(.L_9051 - .L_9050)
	.align		4
.L_9050:
        /*0220*/ 	.word	index@(.nv.constant0._ZN4vllm25paged_attention_v1_kernelIthLi96ELi8ELi128ELNS_18Fp8KVCacheDataTypeE2ELb1EEEvPT_PKS2_PKT0_S8_ifPKiSA_iPKfiiiSC_SC_iiiii)
        /*0224*/ 	.short	0x0380
        /*0226*/ 	.short	0x007c


	//----- nvinfo : EIATTR_SW_WAR
	.align		4
.L_9051:
        /*0228*/ 	.byte	0x04, 0x36
        /*022a*/ 	.short	(.L_9053 - .L_9052)
.L_9052:
        /*022c*/ 	.word	0x00000008
.L_9053:


//--------------------- .nv.info._ZN4vllm25paged_attention_v1_kernelIthLi80ELi8ELi128ELNS_18Fp8KVCacheDataTypeE2ELb1EEEvPT_PKS2_PKT0_S8_ifPKiSA_iPKfiiiSC_SC_iiiii --------------------------
	.section	.nv.info._ZN4vllm25paged_attention_v1_kernelIthLi80ELi8ELi128ELNS_18Fp8KVCacheDataTypeE2ELb1EEEvPT_PKS2_PKT0_S8_ifPKiSA_iPKfiiiSC_SC_iiiii,"",@"SHT_CUDA_INFO"
	.sectionflags	@""
	.align	4


	//----- nvinfo : EIATTR_CUDA_API_VERSION
	.align		4
        /*0000*/ 	.byte	0x04, 0x37
        /*0002*/ 	.short	(.L_9055 - .L_9054)
.L_9054:
        /*0004*/ 	.word	0x00000082


	//----- nvinfo : EIATTR_KPARAM_INFO
	.align		4
.L_9055:
        /*0008*/ 	.byte	0x04, 0x17
        /*000a*/ 	.short	(.L_9057 - .L_9056)
.L_9056:
        /*000c*/ 	.word	0x00000000
        /*0010*/ 	.short	0x0013
        /*0012*/ 	.short	0x0078
        /*0014*/ 	.byte	0x00, 0xf0, 0x11, 0x00


	//----- nvinfo : EIATTR_KPARAM_INFO
	.align		4
.L_9057:
        /*0018*/ 	.byte	0x04, 0x17
        /*001a*/ 	.short	(.L_9059 - .L_9058)
.L_9058:
        /*001c*/ 	.word	0x00000000
        /*0020*/ 	.short	0x0012
        /*0022*/ 	.short	0x0074
        /*0024*/ 	.byte	0x00, 0xf0, 0x11, 0x00


	//----- nvinfo : EIATTR_KPARAM_INFO
	.align		4
.L_9059:
        /*0028*/ 	.byte	0x04, 0x17
        /*002a*/ 	.short	(.L_9061 - .L_9060)
.L_9060:
        /*002c*/ 	.word	0x00000000
        /*0030*/ 	.short	0x0011
        /*0032*/ 	.short	0x0070
        /*0034*/ 	.byte	0x00, 0xf0, 0x11, 0x00


	//----- nvinfo : EIATTR_KPARAM_INFO
	.align		4
.L_9061:
        /*0038*/ 	.byte	0x04, 0x17
        /*003a*/ 	.short	(.L_9063 - .L_9062)
.L_9062:
        /*003c*/ 	.word	0x00000000
        /*0040*/ 	.short	0x0010
        /*0042*/ 	.short	0x006c
        /*0044*/ 	.byte	0x00, 0xf0, 0x11, 0x00


	//----- nvinfo : EIATTR_KPARAM_INFO
	.align		4
.L_9063:
        /*0048*/ 	.byte	0x04, 0x17
        /*004a*/ 	.short	(.L_9065 - .L_9064)
.L_9064:
        /*004c*/ 	.word	0x00000000
        /*0050*/ 	.short	0x000f
        /*0052*/ 	.short	0x0068
        /*0054*/ 	.byte	0x00, 0xf0, 0x11, 0x00


	//----- nvinfo : EIATTR_KPARAM_INFO
	.align		4
.L_9065:
        /*0058*/ 	.byte	0x04, 0x17
        /*005a*/ 	.short	(.L_9067 - .L_9066)
.L_9066:
        /*005c*/ 	.word	0x00000000
        /*0060*/ 	.short	0x000e
        /*0062*/ 	.short	0x0060
        /*0064*/ 	.byte	0x00, 0xf5, 0x21, 0x00


	//----- nvinfo : EIATTR_KPARAM_INFO
	.align		4
.L_9067:
        /*0068*/ 	.byte	0x04, 0x17
        /*006a*/ 	.short	(.L_9069 - .L_9068)
.L_9068:
        /*006c*/ 	.word	0x00000000
        /*0070*/ 	.short	0x000d
        /*0072*/ 	.short	0x0058
        /*0074*/ 	.byte	0x00, 0xf5, 0x21, 0x00


	//----- nvinfo : EIATTR_KPARAM_INFO
	.align		4
.L_9069:
        /*0078*/ 	.byte	0x04, 0x17
        /*007a*/ 	.short	(.L_9071 - .L_9070)
.L_9070:
        /*007c*/ 	.word	0x00000000
        /*0080*/ 	.short	0x000c
        /*0082*/ 	.short	0x0050
        /*0084*/ 	.byte	0x00, 0xf0, 0x11, 0x00


	//----- nvinfo : EIATTR_KPARAM_INFO
	.align		4
.L_9071:
        /*0088*/ 	.byte	0x04, 0x17
        /*008a*/ 	.short	(.L_9073 - .L_9072)
.L_9072:
        /*008c*/ 	.word	0x00000000
        /*0090*/ 	.short	0x000b
        /*0092*/ 	.short	0x004c
        /*0094*/ 	.byte	0x00, 0xf0, 0x11, 0x00


	//----- nvinfo : EIATTR_KPARAM_INFO
	.align		4
.L_9073:
        /*0098*/ 	.byte	0x04, 0x17
        /*009a*/ 	.short	(.L_9075 - .L_9074)
.L_9074:
        /*009c*/ 	.word	0x00000000
        /*00a0*/ 	.short	0x000a
        /*00a2*/ 	.short	0x0048
        /*00a4*/ 	.byte	0x00, 0xf0, 0x11, 0x00


	//----- nvinfo : EIATTR_KPARAM_INFO
	.align		4
.L_9075:
        /*00a8*/ 	.byte	0x04, 0x17
        /*00aa*/ 	.short	(.L_9077 - .L_9076)
.L_9076:
        /*00ac*/ 	.word	0x00000000
        /*00b0*/ 	.short	0x0009
        /*00b2*/ 	.short	0x0040
        /*00b4*/ 	.byte	0x00, 0xf5, 0x21, 0x00


	//----- nvinfo : EIATTR_KPARAM_INFO
	.align		4
.L_9077:
        /*00b8*/ 	.byte	0x04, 0x17
        /*00ba*/ 	.short	(.L_9079 - .L_9078)
.L_9078:
        /*00bc*/ 	.word	0x00000000
        /*00c0*/ 	.short	0x0008
        /*00c2*/ 	.short	0x0038
        /*00c4*/ 	.byte	0x00, 0xf0, 0x11, 0x00


	//----- nvinfo : EIATTR_KPARAM_INFO
	.align		4
.L_9079:
        /*00c8*/ 	.byte	0x04, 0x17
        /*00ca*/ 	.short	(.L_9081 - .L_9080)
.L_9080:
        /*00cc*/ 	.word	0x00000000
        /*00d0*/ 	.short	0x0007
        /*00d2*/ 	.short	0x0030
        /*00d4*/ 	.byte	0x00, 0xf5, 0x21, 0x00


	//----- nvinfo : EIATTR_KPARAM_INFO
	.align		4
.L_9081:
        /*00d8*/ 	.byte	0x04, 0x17
        /*00da*/ 	.short	(.L_9083 - .L_9082)
.L_9082:
        /*00dc*/ 	.word	0x00000000
        /*00e0*/ 	.short	0x0006
        /*00e2*/ 	.short	0x0028
        /*00e4*/ 	.byte	0x00, 0xf5, 0x21, 0x00


	//----- nvinfo : EIATTR_KPARAM_INFO
	.align		4
.L_9083:
        /*00e8*/ 	.byte	0x04, 0x17
        /*00ea*/ 	.short	(.L_9085 - .L_9084)
.L_9084:
        /*00ec*/ 	.word	0x00000000
        /*00f0*/ 	.short	0x0005
        /*00f2*/ 	.short	0x0024
        /*00f4*/ 	.byte	0x00, 0xf0, 0x11, 0x00


	//----- nvinfo : EIATTR_KPARAM_INFO
	.align		4
.L_9085:
        /*00f8*/ 	.byte	0x04, 0x17
        /*00fa*/ 	.short	(.L_9087 - .L_9086)
.L_9086:
        /*00fc*/ 	.word	0x00000000
        /*0100*/ 	.short	0x0004
        /*0102*/ 	.short	0x0020
        /*0104*/ 	.byte	0x00, 0xf0, 0x11, 0x00


	//----- nvinfo : EIATTR_KPARAM_INFO
	.align		4
.L_9087:
        /*0108*/ 	.byte	0x04, 0x17
        /*010a*/ 	.short	(.L_9089 - .L_9088)
.L_9088:
        /*010c*/ 	.word	0x00000000
        /*0110*/ 	.short	0x0003
        /*0112*/ 	.short	0x0018
        /*0114*/ 	.byte	0x00, 0xf5, 0x21, 0x00


	//----- nvinfo : EIATTR_KPARAM_INFO
	.align		4
.L_9089:
        /*0118*/ 	.byte	0x04, 0x17
        /*011a*/ 	.short	(.L_9091 - .L_9090)
.L_9090:
        /*011c*/ 	.word	0x00000000
        /*0120*/ 	.short	0x0002
        /*0122*/ 	.short	0x0010
        /*0124*/ 	.byte	0x00, 0xf5, 0x21, 0x00


	//----- nvinfo : EIATTR_KPARAM_INFO
	.align		4
.L_9091:
        /*0128*/ 	.byte	0x04, 0x17
        /*012a*/ 	.short	(.L_9093 - .L_9092)
.L_9092:
        /*012c*/ 	.word	0x00000000
        /*0130*/ 	.short	0x0001
        /*0132*/ 	.short	0x0008
        /*0134*/ 	.byte	0x00, 0xf5, 0x21, 0x00


	//----- nvinfo : EIATTR_KPARAM_INFO
	.align		4
.L_9093:
        /*0138*/ 	.byte	0x04, 0x17
        /*013a*/ 	.short	(.L_9095 - .L_9094)
.L_9094:
        /*013c*/ 	.word	0x00000000
        /*0140*/ 	.short	0x0000
        /*0142*/ 	.short	0x0000
        /*0144*/ 	.byte	0x00, 0xf5, 0x21, 0x00


	//----- nvinfo : EIATTR_SPARSE_MMA_MASK
	.align		4
.L_9095:
        /*0148*/ 	.byte	0x03, 0x50
        /*014a*/ 	.short	0x0000


	//----- nvinfo : EIATTR_MAXREG_COUNT
	.align		4
        /*014c*/ 	.byte	0x03, 0x1b
        /*014e*/ 	.short	0x00ff


	//----- nvinfo : EIATTR_NUM_BARRIERS
	.align		4
        /*0150*/ 	.byte	0x02, 0x4c
        /*0152*/ 	.byte	0x01
	.zero		1


	//----- nvinfo : EIATTR_EXTERNS
	.align		4
        /*0154*/ 	.byte	0x04, 0x0f
        /*0156*/ 	.short	(.L_9097 - .L_9096)


	//   ....[0]....
	.align		4
.L_9096:
        /*0158*/ 	.word	index@(__assertfail)


	//----- nvinfo : EIATTR_MERCURY_ISA_VERSION
	.align		4
.L_9097:
        /*015c*/ 	.byte	0x03, 0x5f
        /*015e*/ 	.short	0x0101


	//----- nvinfo : EIATTR_COOP_GROUP_MASK_REGIDS
	.align		4
        /*0160*/ 	.byte	0x04, 0x29
        /*0162*/ 	.short	(.L_9099 - .L_9098)


	//   ....[0]....
.L_9098:
        /*0164*/ 	.word	0xffffffff


	//   ....[1]....
        /*0168*/ 	.word	0xffffffff


	//   ....[2]....
        /*016c*/ 	.word	0xffffffff


	//   ....[3]....
        /*0170*/ 	.word	0xffffffff


	//   ....[4]....
        /*0174*/ 	.word	0xffffffff


	//   ....[5]....
        /*0178*/ 	.word	0xffffffff


	//   ....[6]....
        /*017c*/ 	.word	0xffffffff


	//   ....[7]....
        /*0180*/ 	.word	0xffffffff


	//   ....[8]....
        /*0184*/ 	.word	0xffffffff


	//   ....[9]....
        /*0188*/ 	.word	0xffffffff


	//   ....[10]....
        /*018c*/ 	.word	0xffffffff


	//   ....[11]....
        /*0190*/ 	.word	0xffffffff


	//   ....[12]....
        /*0194*/ 	.word	0xffffffff


	//   ....[13]....
        /*0198*/ 	.word	0xffffffff


	//   ....[14]....
        /*019c*/ 	.word	0x0500000f


	//   ....[15]....
        /*01a0*/ 	.word	0x0500000f


	//   ....[16]....
        /*01a4*/ 	.word	0x0500000f


	//----- nvinfo : EIATTR_COOP_GROUP_INSTR_OFFSETS
	.align		4
.L_9099:
        /*01a8*/ 	.byte	0x04, 0x28
        /*01aa*/ 	.short	(.L_9101 - .L_9100)


	//   ....[0]....
.L_9100:
        /*01ac*/ 	.word	0x00000b70


	//   ....[1]....
        /*01b0*/ 	.word	0x00000b90


	//   ....[2]....
        /*01b4*/ 	.word	0x00000bb0


	//   ....[3]....
        /*01b8*/ 	.word	0x00000cb0


	//   ....[4]....
        /*01bc*/ 	.word	0x00000cd0


	//   ....[5]....
        /*01c0*/ 	.word	0x00000d00


	//   ....[6]....
        /*01c4*/ 	.word	0x00001b40


	//   ....[7]....
        /*01c8*/ 	.word	0x00001b70


	//   ....[8]....
        /*01cc*/ 	.word	0x00001b90


	//   ....[9]....
        /*01d0*/ 	.word	0x00001bb0


	//   ....[10]....
        /*01d4*/ 	.word	0x00001bd0


	//   ....[11]....
        /*01d8*/ 	.word	0x00001c20


	//   ....[12]....
        /*01dc*/ 	.word	0x00001c40


	//   ....[13]....
        /*01e0*/ 	.word	0x00001c60


	//   ....[14]....
        /*01e4*/ 	.word	0x000030c0


	//   ....[15]....
        /*01e8*/ 	.word	0x00003120


	//   ....[16]....
        /*01ec*/ 	.word	0x00003180


	//----- nvinfo : EIATTR_VRC_CTA_INIT_COUNT
	.align		4
.L_9101:
        /*01f0*/ 	.byte	0x02, 0x4a
	.zero		1
	.zero		1


	//----- nvinfo : EIATTR_SYSCALL_OFFSETS
	.align		4
        /*01f4*/ 	.byte	0x04, 0x46
        /*01f6*/ 	.short	(.L_9103 - .L_9102)


	//   ....[0]....
.L_9102:
        /*01f8*/ 	.word	0x00002a40


	//   ....[1]....
        /*01fc*/ 	.word	0x00003060


	//----- nvinfo : EIATTR_EXIT_INSTR_OFFSETS
	.align		4
.L_9103:
        /*0200*/ 	.byte	0x04, 0x1c
        /*0202*/ 	.short	(.L_9105 - .L_9104)


	//   ....[0]....
.L_9104:
        /*0204*/ 	.word	0x00002e10


	//   ....[1]....
        /*0208*/ 	.word	0x00002f30


	//   ....[2]....
        /*020c*/ 	.word	0x00002f60


	//   ....[3]....
        /*0210*/ 	.word	0x00003070


	//----- nvinfo : EIATTR_CRS_STACK_SIZE
	.align		4
.L_9105:
        /*0214*/ 	.byte	0x04, 0x1e
        /*0216*/ 	.short	(.L_9107 - .L_9106)
.L_9106:
        /*0218*/ 	.word	0x00000000


	//----- nvinfo : EIATTR_CBANK_PARAM_SIZE
	.align		4
.L_9107:
        /*021c*/ 	.byte	0x03, 0x19
        /*021e*/ 	.short	0x007c


	//----- nvinfo : EIATTR_PARAM_CBANK
	.align		4
        /*0220*/ 	.byte	0x04, 0x0a
        /*0222*/ 	.short	(.L_9109 - .L_9108)
	.align		4
.L_9108:
        /*0224*/ 	.word	index@(.nv.constant0._ZN4vllm25paged_attention_v1_kernelIthLi80ELi8ELi128ELNS_18Fp8KVCacheDataTypeE2ELb1EEEvPT_PKS2_PKT0_S8_ifPKiSA_iPKfiiiSC_SC_iiiii)
        /*0228*/ 	.short	0x0380
        /*022a*/ 	.short	0x007c


	//----- nvinfo : EIATTR_SW_WAR
	.align		4
.L_9109:
        /*022c*/ 	.byte	0x04, 0x36
        /*022e*/ 	.short	(.L_9111 - .L_9110)
.L_9110:
        /*0230*/ 	.word	0x00000008
.L_9111:


//--------------------- .nv.info._ZN4vllm25paged_attention_v1_kernelIthLi64ELi8ELi128ELNS_18Fp8KVCacheDataTypeE2ELb1EEEvPT_PKS2_PKT0_S8_ifPKiSA_iPKfiiiSC_SC_iiiii --------------------------
	.section	.nv.info._ZN4vllm25paged_attention_v1_kernelIthLi64ELi8ELi128ELNS_18Fp8KVCacheDataTypeE2ELb1EEEvPT_PKS2_PKT0_S8_ifPKiSA_iPKfiiiSC_SC_iiiii,"",@"SHT_CUDA_INFO"
	.sectionflags	@""
	.align	4


	//----- nvinfo : EIATTR_CUDA_API_VERSION
	.align		4
        /*0000*/ 	.byte	0x04, 0x37
        /*0002*/ 	.short	(.L_9113 - .L_9112)
.L_9112:
        /*0004*/ 	.word	0x00000082


	//----- nvinfo : EIATTR_KPARAM_INFO
	.align		4
.L_9113:
        /*0008*/ 	.byte	0x04, 0x17
        /*000a*/ 	.short	(.L_9115 - .L_9114)
.L_9114:
        /*000c*/ 	.word	0x00000000
        /*0010*/ 	.short	0x0013
        /*0012*/ 	.short	0x0078
        /*0014*/ 	.byte	0x00, 0xf0, 0x11, 0x00


	//----- nvinfo : EIATTR_KPARAM_INFO
	.align		4
.L_9115:
        /*0018*/ 	.byte	0x04, 0x17
        /*001a*/ 	.short	(.L_9117 - .L_9116)
.L_9116:
        /*001c*/ 	.word	0x00000000
        /*0020*/ 	.short	0x0012
        /*0022*/ 	.short	0x0074
        /*0024*/ 	.byte	0x00, 0xf0, 0x11, 0x00


	//----- nvinfo : EIATTR_KPARAM_INFO
	.align		4
.L_9117:
        /*0028*/ 	.byte	0x04, 0x17
        /*002a*/ 	.short	(.L_9119 - .L_9118)
.L_9118:
        /*002c*/ 	.word	0x00000000
        /*0030*/ 	.short	0x0011
        /*0032*/ 	.short	0x0070
        /*0034*/ 	.byte	0x00, 0xf0, 0x11, 0x00


	//----- nvinfo : EIATTR_KPARAM_INFO
	.align		4
.L_9119:
        /*0038*/ 	.byte	0x04, 0x17
        /*003a*/ 	.short	(.L_9121 - .L_9120)
.L_9120:
        /*003c*/ 	.word	0x00000000
        /*0040*/ 	.short	0x0010
        /*0042*/ 	.short	0x006c
        /*0044*/ 	.byte	0x00, 0xf0, 0x11, 0x00


	//----- nvinfo : EIATTR_KPARAM_INFO
	.align		4
.L_9121:
        /*0048*/ 	.byte	0x04, 0x17
        /*004a*/ 	.short	(.L_9123 - .L_9122)
.L_9122:
        /*004c*/ 	.word	0x00000000
        /*0050*/ 	.short	0x000f
        /*0052*/ 	.short	0x0068
        /*0054*/ 	.byte	0x00, 0xf0, 0x11, 0x00


	//----- nvinfo : EIATTR_KPARAM_INFO
	.align		4
.L_9123:
        /*0058*/ 	.byte	0x04, 0x17
        /*005a*/ 	.short	(.L_9125 - .L_9124)
.L_9124:
        /*005c*/ 	.word	0x00000000
        /*0060*/ 	.short	0x000e
        /*0062*/ 	.short	0x0060
        /*0064*/ 	.byte	0x00, 0xf5, 0x21, 0x00


	//----- nvinfo : EIATTR_KPARAM_INFO
	.align		4
.L_9125:
        /*0068*/ 	.byte	0x04, 0x17
        /*006a*/ 	.short	(.L_9127 - .L_9126)
.L_9126:
        /*006c*/ 	.word	0x00000000
        /*0070*/ 	.short	0x000d
        /*0072*/ 	.short	0x0058
        /*0074*/ 	.byte	0x00, 0xf5, 0x21, 0x00


	//----- nvinfo : EIATTR_KPARAM_INFO
	.align		4
.L_9127:
        /*0078*/ 	.byte	0x04, 0x17
        /*007a*/ 	.short	(.L_9129 - .L_9128)
.L_9128:
        /*007c*/ 	.word	0x00000000
        /*0080*/ 	.short	0x000c
        /*0082*/ 	.short	0x0050
        /*0084*/ 	.byte	0x00, 0xf0, 0x11, 0x00


	//----- nvinfo : EIATTR_KPARAM_INFO
	.align		4
.L_9129:
        /*0088*/ 	.byte	0x04, 0x17
        /*008a*/ 	.short	(.L_9131 - .L_9130)
.L_9130:
        /*008c*/ 	.word	0x00000000
        /*0090*/ 	.short	0x000b
        /*0092*/ 	.short	0x004c
        /*0094*/ 	.byte	0x00, 0xf0, 0x11, 0x00


	//----- nvinfo : EIATTR_KPARAM_INFO
	.align		4
.L_9131:
        /*0098*/ 	.byte	0x04, 0x17
        /*009a*/ 	.short	(.L_9133 - .L_9132)
.L_9132:
        /*009c*/ 	.word	0x00000000
        /*00a0*/ 	.short	0x000a
        /*00a2*/ 	.short	0x0048
        /*00a4*/ 	.byte	0x00, 0xf0, 0x11, 0x00


	//----- nvinfo : EIATTR_KPARAM_INFO
	.align		4
.L_9133:
        /*00a8*/ 	.byte	0x04, 0x17
        /*00aa*/ 	.short	(.L_9135 - .L_9134)
.L_9134:
        /*00ac*/ 	.word	0x00000000
        /*00b0*/ 	.short	0x0009
        /*00b2*/ 	.short	0x0040
        /*00b4*/ 	.byte	0x00, 0xf5, 0x21, 0x00


	//----- nvinfo : EIATTR_KPARAM_INFO
	.align		4
.L_9135:
        /*00b8*/ 	.byte	0x04, 0x17
        /*00ba*/ 	.short	(.L_9137 - .L_9136)
.L_9136:
        /*00bc*/ 	.word	0x00000000
        /*00c0*/ 	.short	0x0008
        /*00c2*/ 	.short	0x0038
        /*00c4*/ 	.byte	0x00, 0xf0, 0x11, 0x00


	//----- nvinfo : EIATTR_KPARAM_INFO
	.align		4
.L_9137:
        /*00c8*/ 	.byte	0x04, 0x17
        /*00ca*/ 	.short	(.L_9139 - .L_9138)
.L_9138:
        /*00cc*/ 	.word	0x00000000
        /*00d0*/ 	.short	0x0007
        /*00d2*/ 	.short	0x0030
        /*00d4*/ 	.byte	0x00, 0xf5, 0x21, 0x00


	//----- nvinfo : EIATTR_KPARAM_INFO
	.align		4
.L_9139:
        /*00d8*/ 	.byte	0x04, 0x17
        /*00da*/ 	.short	(.L_9141 - .L_9140)
.L_9140:
        /*00dc*/ 	.word	0x00000000
        /*00e0*/ 	.short	0x0006
        /*00e2*/ 	.short	0x0028
        /*00e4*/ 	.byte	0x00, 0xf5, 0x21, 0x00


	//----- nvinfo : EIATTR_KPARAM_INFO
	.align		4
.L_9141:
        /*00e8*/ 	.byte	0x04, 0x17
        /*00ea*/ 	.short	(.L_9143 - .L_9142)
.L_9142:
        /*00ec*/ 	.word	0x00000000
        /*00f0*/ 	.short	0x0005
        /*00f2*/ 	.short	0x0024
        /*00f4*/ 	.byte	0x00, 0xf0, 0x11, 0x00


	//----- nvinfo : EIATTR_KPARAM_INFO
	.align		4
.L_9143:
        /*00f8*/ 	.byte	0x04, 0x17
        /*00fa*/ 	.short	(.L_9145 - .L_9144)
.L_9144:
        /*00fc*/ 	.word	0x00000000
        /*0100*/ 	.short	0x0004
        /*0102*/ 	.short	0x0020
        /*0104*/ 	.byte	0x00, 0xf0, 0x11, 0x00


	//----- nvinfo : EIATTR_KPARAM_INFO
	.align		4
.L_9145:
        /*0108*/ 	.byte	0x04, 0x17
        /*010a*/ 	.short	(.L_9147 - .L_9146)
.L_9146:
        /*010c*/ 	.word	0x00000000
        /*0110*/ 	.short	0x0003
        /*0112*/ 	.short	0x0018
        /*0114*/ 	.byte	0x00, 0xf5, 0x21, 0x00


	//----- nvinfo : EIATTR_KPARAM_INFO
	.align		4
.L_9147:
        /*0118*/ 	.byte	0x04, 0x17
        /*011a*/ 	.short	(.L_9149 - .L_9148)
.L_9148:
        /*011c*/ 	.word	0x00000000
        /*0120*/ 	.short	0x0002
        /*0122*/ 	.short	0x0010
        /*0124*/ 	.byte	0x00, 0xf5, 0x21, 0x00


	//----- nvinfo : EIATTR_KPARAM_INFO
	.align		4
.L_9149:
        /*0128*/ 	.byte	0x04, 0x17
        /*012a*/ 	.short	(.L_9151 - .L_9150)
.L_9150:
        /*012c*/ 	.word	0x00000000
        /*0130*/ 	.short	0x0001
        /*0132*/ 	.short	0x0008
        /*0134*/ 	.byte	0x00, 0xf5, 0x21, 0x00


	//----- nvinfo : EIATTR_KPARAM_INFO
	.align		4
.L_9151:
        /*0138*/ 	.byte	0x04, 0x17
        /*013a*/ 	.short	(.L_9153 - .L_9152)
.L_9152:
        /*013c*/ 	.word	0x00000000
        /*0140*/ 	.short	0x0000
        /*0142*/ 	.short	0x0000
        /*0144*/ 	.byte	0x00, 0xf5, 0x21, 0x00


	//----- nvinfo : EIATTR_SPARSE_MMA_MASK
	.align		4
.L_9153:
        /*0148*/ 	.byte	0x03, 0x50
        /*014a*/ 	.short	0x0000


	//----- nvinfo : EIATTR_MAXREG_COUNT
	.align		4
        /*014c*/ 	.byte	0x03, 0x1b
        /*014e*/ 	.short	0x00ff


	//----- nvinfo : EIATTR_NUM_BARRIERS
	.align		4
        /*0150*/ 	.byte	0x02, 0x4c
        /*0152*/ 	.byte	0x01
	.zero		1


	//----- nvinfo : EIATTR_EXTERNS
	.align		4
        /*0154*/ 	.byte	0x04, 0x0f
        /*0156*/ 	.short	(.L_9155 - .L_9154)


	//   ....[0]....
	.align		4
.L_9154:
        /*0158*/ 	.word	index@(__assertfail)


	//----- nvinfo : EIATTR_MERCURY_ISA_VERSION
	.align		4
.L_9155:
        /*015c*/ 	.byte	0x03, 0x5f
        /*015e*/ 	.short	0x0101


	//----- nvinfo : EIATTR_COOP_GROUP_MASK_REGIDS
	.align		4
        /*0160*/ 	.byte	0x04, 0x29
        /*0162*/ 	.short	(.L_9157 - .L_9156)


	//   ....[0]....
.L_9156:
        /*0164*/ 	.word	0xffffffff


	//   ....[1]....
        /*0168*/ 	.word	0xffffffff


	//   ....[2]....
        /*016c*/ 	.word	0xffffffff


	//   ....[3]....
        /*0170*/ 	.word	0xffffffff


	//   ....[4]....
        /*0174*/ 	.word	0xffffffff


	//   ....[5]....
        /*0178*/ 	.word	0xffffffff


	//   ....[6]....
        /*017c*/ 	.word	0xffffffff


	//   ....[7]....
        /*0180*/ 	.word	0xffffffff


	//   ....[8]....
        /*0184*/ 	.word	0xffffffff


	//   ....[9]....
        /*0188*/ 	.word	0xffffffff


	//   ....[10]....
        /*018c*/ 	.word	0xffffffff


	//   ....[11]....
        /*0190*/ 	.word	0xffffffff


	//   ....[12]....
        /*0194*/ 	.word	0xffffffff


	//   ....[13]....
        /*0198*/ 	.word	0xffffffff


	//   ....[14]....
        /*019c*/ 	.word	0x0500000f


	//   ....[15]....
        /*01a0*/ 	.word	0x0500000f


	//   ....[16]....
        /*01a4*/ 	.word	0x0500000f


	//----- nvinfo : EIATTR_COOP_GROUP_INSTR_OFFSETS
	.align		4
.L_9157:
        /*01a8*/ 	.byte	0x04, 0x28
        /*01aa*/ 	.short	(.L_9159 - .L_9158)


	//   ....[0]....
.L_9158:
        /*01ac*/ 	.word	0x00000b30


	//   ....[1]....
        /*01b0*/ 	.word	0x00000b50


	//   ....[2]....
        /*01b4*/ 	.word	0x00000b70


	//   ....[3]....
        /*01b8*/ 	.word	0x00000c70


	//   ....[4]....
        /*01bc*/ 	.word	0x00000c90


	//   ....[5]....
        /*01c0*/ 	.word	0x00000cc0


	//   ....[6]....
        /*01c4*/ 	.word	0x00001b00


	//   ....[7]....
        /*01c8*/ 	.word	0x00001b30


	//   ....[8]....
        /*01cc*/ 	.word	0x00001b50


	//   ....[9]....
        /*01d0*/ 	.word	0x00001b70


	//   ....[10]....
        /*01d4*/ 	.word	0x00001b90


	//   ....[11]....
        /*01d8*/ 	.word	0x00001be0


	//   ....[12]....
        /*01dc*/ 	.word	0x00001c00


	//   ....[13]....
        /*01e0*/ 	.word	0x00001c20


	//   ....[14]....
        /*01e4*/ 	.word	0x00003060


	//   ....[15]....
        /*01e8*/ 	.word	0x000030c0


	//   ....[16]....
        /*01ec*/ 	.word	0x00003120


	//----- nvinfo : EIATTR_VRC_CTA_INIT_COUNT
	.align		4
.L_9159:
        /*01f0*/ 	.byte	0x02, 0x4a
	.zero		1
	.zero		1


	//----- nvinfo : EIATTR_SYSCALL_OFFSETS
	.align		4
        /*01f4*/ 	.byte	0x04, 0x46
        /*01f6*/ 	.short	(.L_9161 - .L_9160)


	//   ....[0]....
.L_9160:
        /*01f8*/ 	.word	0x00002a10


	//   ....[1]....
        /*01fc*/ 	.word	0x00003000


	//----- nvinfo : EIATTR_EXIT_INSTR_OFFSETS
	.align		4
.L_9161:
        /*0200*/ 	.byte	0x04, 0x1c
        /*0202*/ 	.short	(.L_9163 - .L_9162)


	//   ....[0]....
.L_9162:
        /*0204*/ 	.word	0x00002de0


	//   ....[1]....
        /*0208*/ 	.word	0x00002f00


	//   ....[2]....
        /*020c*/ 	.word	0x00003010


	//----- nvinfo : EIATTR_CRS_STACK_SIZE
	.align		4
.L_9163:
        /*0210*/ 	.byte	0x04, 0x1e
        /*0212*/ 	.short	(.L_9165 - .L_9164)
.L_9164:
        /*0214*/ 	.word	0x00000000


	//----- nvinfo : EIATTR_CBANK_PARAM_SIZE
	.align		4
.L_9165:
        /*0218*/ 	.byte	0x03, 0x19
        /*021a*/ 	.short	0x007c


	//----- nvinfo : EIATTR_PARAM_CBANK
	.align		4
        /*021c*/ 	.byte	0x04, 0x0a
        /*021e*/ 	.short	(.L_9167 - .L_9166)
	.align		4
.L_9166:
        /*0220*/ 	.word	index@(.nv.constant0._ZN4vllm25paged_attention_v1_kernelIthLi64ELi8ELi128ELNS_18Fp8KVCacheDataTypeE2ELb1EEEvPT_PKS2_PKT0_S8_ifPKiSA_iPKfiiiSC_SC_iiiii)
        /*0224*/ 	.short	0x0380
        /*0226*/ 	.short	0x007c


	//----- nvinfo : EIATTR_SW_WAR
	.align		4
.L_9167:
        /*0228*/ 	.byte	0x04, 0x36
        /*022a*/ 	.short	(.L_9169 - .L_9168)
.L_9168:
        /*022c*/ 	.word	0x00000008
.L_9169:


//--------------------- .nv.info._ZN4vllm25paged_attention_v1_kernelIthLi32ELi8ELi128ELNS_18Fp8KVCacheDataTypeE2ELb1EEEvPT_PKS2_PKT0_S8_ifPKiSA_iPKfiiiSC_SC_iiiii --------------------------
	.section	.nv.info._ZN4vllm25paged_attention_v1_kernelIthLi32ELi8ELi128ELNS_18Fp8KVCacheDataTypeE2ELb1EEEvPT_PKS2_PKT0_S8_ifPKiSA_iPKfiiiSC_SC_iiiii,"",@"SHT_CUDA_INFO"
	.sectionflags	@""
	.align	4


	//----- nvinfo : EIATTR_CUDA_API_VERSION
	.align		4
        /*0000*/ 	.byte	0x04, 0x37
        /*0002*/ 	.short	(.L_9171 - .L_9170)
.L_9170:
        /*0004*/ 	.word	0x00000082


	//----- nvinfo : EIATTR_KPARAM_INFO
	.align		4
.L_9171:
        /*0008*/ 	.byte	0x04, 0x17
        /*000a*/ 	.short	(.L_9173 - .L_9172)
.L_9172:
        /*000c*/ 	.word	0x00000000
        /*0010*/ 	.short	0x0013
        /*0012*/ 	.short	0x0078
        /*0014*/ 	.byte	0x00, 0xf0, 0x11, 0x00


	//----- nvinfo : EIATTR_KPARAM_INFO
	.align		4
.L_9173:
        /*0018*/ 	.byte	0x04, 0x17
        /*001a*/ 	.short	(.L_9175 - .L_9174)
.L_9174:
        /*001c*/ 	.word	0x00000000
        /*0020*/ 	.short	0x0012
        /*0022*/ 	.short	0x0074
        /*0024*/ 	.byte	0x00, 0xf0, 0x11, 0x00


	//----- nvinfo : EIATTR_KPARAM_INFO
	.align		4
.L_9175:
        /*0028*/ 	.byte	0x04, 0x17
        /*002a*/ 	.short	(.L_9177 - .L_9176)
.L_9176:
        /*002c*/ 	.word	0x00000000
        /*0030*/ 	.short	0x0011
        /*0032*/ 	.short	0x0070
        /*0034*/ 	.byte	0x00, 0xf0, 0x11, 0x00


	//----- nvinfo : EIATTR_KPARAM_INFO
	.align		4
.L_9177:
        /*0038*/ 	.byte	0x04, 0x17
        /*003a*/ 	.short	(.L_9179 - .L_9178)
.L_9178:
        /*003c*/ 	.word	0x00000000
        /*0040*/ 	.short	0x0010
        /*0042*/ 	.short	0x006c
        /*0044*/ 	.byte	0x00, 0xf0, 0x11, 0x00


	//----- nvinfo : EIATTR_KPARAM_INFO
	.align		4
.L_9179:
        /*0048*/ 	.byte	0x04, 0x17
        /*004a*/ 	.short	(.L_9181 - .L_9180)
.L_9180:
        /*004c*/ 	.word	0x00000000
        /*0050*/ 	.short	0x000f
        /*0052*/ 	.short	0x0068
        /*0054*/ 	.byte	0x00, 0xf0, 0x11, 0x00


	//----- nvinfo : EIATTR_KPARAM_INFO
	.align		4
.L_9181:
        /*0058*/ 	.byte	0x04, 0x17
        /*005a*/ 	.short	(.L_9183 - .L_9182)
.L_9182:
        /*005c*/ 	.word	0x00000000
        /*0060*/ 	.short	0x000e
        /*0062*/ 	.short	0x0060
        /*0064*/ 	.byte	0x00, 0xf5, 0x21, 0x00


	//----- nvinfo : EIATTR_KPARAM_INFO
	.align		4
.L_9183:
        /*0068*/ 	.byte	0x04, 0x17
        /*006a*/ 	.short	(.L_9185 - .L_9184)
.L_9184:
        /*006c*/ 	.word	0x00000000
        /*0070*/ 	.short	0x000d
        /*0072*/ 	.short	0x0058
        /*0074*/ 	.byte	0x00, 0xf5, 0x21, 0x00


	//----- nvinfo : EIATTR_KPARAM_INFO
	.align		4
.L_9185:
        /*0078*/ 	.byte	0x04, 0x17
        /*007a*/ 	.short	(.L_9187 - .L_9186)
.L_9186:
        /*007c*/ 	.word	0x00000000
        /*0080*/ 	.short	0x000c
        /*0082*/ 	.short	0x0050
        /*0084*/ 	.byte	0x00, 0xf0, 0x11, 0x00


	//----- nvinfo : EIATTR_KPARAM_INFO
	.align		4
.L_9187:
        /*0088*/ 	.byte	0x04, 0x17
        /*008a*/ 	.short	(.L_9189 - .L_9188)
.L_9188:
        /*008c*/ 	.word	0x00000000
        /*0090*/ 	.short	0x000b
        /*0092*/ 	.short	0x004c
        /*0094*/ 	.byte	0x00, 0xf0, 0x11, 0x00


	//----- nvinfo : EIATTR_KPARAM_INFO
	.align		4
.L_9189:
        /*0098*/ 	.byte	0x04, 0x17
        /*009a*/ 	.short	(.L_9191 - .L_9190)
.L_9190:
        /*009c*/ 	.word	0x00000000
        /*00a0*/ 	.short	0x000a
        /*00a2*/ 	.short	0x0048
        /*00a4*/ 	.byte	0x00, 0xf0, 0x11, 0x00


	//----- nvinfo : EIATTR_KPARAM_INFO
	.align		4
.L_9191:
        /*00a8*/ 	.byte	0x04, 0x17
        /*00aa*/ 	.short	(.L_9193 - .L_9192)
.L_9192:
        /*00ac*/ 	.word	0x00000000
        /*00b0*/ 	.short	0x0009
        /*00b2*/ 	.short	0x0040
        /*00b4*/ 	.byte	0x00, 0xf5, 0x21, 0x00


	//----- nvinfo : EIATTR_KPARAM_INFO
	.align		4
.L_9193:
        /*00b8*/ 	.byte	0x04, 0x17
        /*00ba*/ 	.short	(.L_9195 - .L_9194)
.L_9194:
        /*00bc*/ 	.word	0x00000000
        /*00c0*/ 	.short	0x0008
        /*00c2*/ 	.short	0x0038
        /*00c4*/ 	.byte	0x00, 0xf0, 0x11, 0x00


	//----- nvinfo : EIATTR_KPARAM_INFO
	.align		4
.L_9195:
        /*00c8*/ 	.byte	0x04, 0x17
        /*00ca*/ 	.short	(.L_9197 - .L_9196)
.L_9196:
        /*00cc*/ 	.word	0x00000000
        /*00d0*/ 	.short	0x0007
        /*00d2*/ 	.short	0x0030
        /*00d4*/ 	.byte	0x00, 0xf5, 0x21, 0x00


	//----- nvinfo : EIATTR_KPARAM_INFO
	.align		4
.L_9197:
        /*00d8*/ 	.byte	0x04, 0x17
        /*00da*/ 	.short	(.L_9199 - .L_9198)
.L_9198:
        /*00dc*/ 	.word	0x00000000
        /*00e0*/ 	.short	0x0006
        /*00e2*/ 	.short	0x0028
        /*00e4*/ 	.byte	0x00, 0xf5, 0x21, 0x00


	//----- nvinfo : EIATTR_KPARAM_INFO
	.align		4
.L_9199:
        /*00e8*/ 	.byte	0x04, 0x17
        /*00ea*/ 	.short	(.L_9201 - .L_9200)
.L_9200:
        /*00ec*/ 	.word	0x00000000
        /*00f0*/ 	.short	0x0005
        /*00f2*/ 	.short	0x0024
        /*00f4*/ 	.byte	0x00, 0xf0, 0x11, 0x00


	//----- nvinfo : EIATTR_KPARAM_INFO
	.align		4
.L_9201:
        /*00f8*/ 	.byte	0x04, 0x17
        /*00fa*/ 	.short	(.L_9203 - .L_9202)
.L_9202:
        /*00fc*/ 	.word	0x00000000
        /*0100*/ 	.short	0x0004
        /*0102*/ 	.short	0x0020
        /*0104*/ 	.byte	0x00, 0xf0, 0x11, 0x00


	//----- nvinfo : EIATTR_KPARAM_INFO
	.align		4
.L_9203:
        /*0108*/ 	.byte	0x04, 0x17
        /*010a*/ 	.short	(.L_9205 - .L_9204)
.L_9204:
        /*010c*/ 	.word	0x00000000
        /*0110*/ 	.short	0x0003
        /*0112*/ 	.short	0x0018
        /*0114*/ 	.byte	0x00, 0xf5, 0x21, 0x00


	//----- nvinfo : EIATTR_KPARAM_INFO
	.align		4
.L_9205:
        /*0118*/ 	.byte	0x04, 0x17
        /*011a*/ 	.short	(.L_9207 - .L_9206)
.L_9206:
        /*011c*/ 	.word	0x00000000
        /*0120*/ 	.short	0x0002
        /*0122*/ 	.short	0x0010
        /*0124*/ 	.byte	0x00, 0xf5, 0x21, 0x00


	//----- nvinfo : EIATTR_KPARAM_INFO
	.align		4
.L_9207:
        /*0128*/ 	.byte	0x04, 0x17
        /*012a*/ 	.short	(.L_9209 - .L_9208)
.L_9208:
        /*012c*/ 	.word	0x00000000
        /*0130*/ 	.short	0x0001
        /*0132*/ 	.short	0x0008
        /*0134*/ 	.byte	0x00, 0xf5, 0x21, 0x00


	//----- nvinfo : EIATTR_KPARAM_INFO
	.align		4
.L_9209:
        /*0138*/ 	.byte	0x04, 0x17
        /*013a*/ 	.short	(.L_9211 - .L_9210)
.L_9210:
        /*013c*/ 	.word	0x00000000
        /*0140*/ 	.short	0x0000
        /*0142*/ 	.short	0x0000
        /*0144*/ 	.byte	0x00, 0xf5, 0x21, 0x00


	//----- nvinfo : EIATTR_SPARSE_MMA_MASK
	.align		4
.L_9211:
        /*0148*/ 	.byte	0x03, 0x50
        /*014a*/ 	.short	0x0000


	//----- nvinfo : EIATTR_MAXREG_COUNT
	.align		4
        /*014c*/ 	.byte	0x03, 0x1b
        /*014e*/ 	.short	0x00ff


	//----- nvinfo : EIATTR_NUM_BARRIERS
	.align		4
        /*0150*/ 	.byte	0x02, 0x4c
        /*0152*/ 	.byte	0x01
	.zero		1


	//----- nvinfo : EIATTR_EXTERNS
	.align		4
        /*0154*/ 	.byte	0x04, 0x0f
        /*0156*/ 	.short	(.L_9213 - .L_9212)


	//   ....[0]....
	.align		4
.L_9212:
        /*0158*/ 	.word	index@(__assertfail)


	//----- nvinfo : EIATTR_MERCURY_ISA_VERSION
	.align		4
.L_9213:
        /*015c*/ 	.byte	0x03, 0x5f
        /*015e*/ 	.short	0x0101


	//----- nvinfo : EIATTR_COOP_GROUP_MASK_REGIDS
	.align		4
        /*0160*/ 	.byte	0x04, 0x29
        /*0162*/ 	.short	(.L_9215 - .L_9214)


	//   ....[0]....
.L_9214:
        /*0164*/ 	.word	0xffffffff


	//   ....[1]....
        /*0168*/ 	.word	0xffffffff


	//   ....[2]....
        /*016c*/ 	.word	0xffffffff


	//   ....[3]....
        /*0170*/ 	.word	0xffffffff


	//   ....[4]....
        /*0174*/ 	.word	0xffffffff


	//   ....[5]....
        /*0178*/ 	.word	0xffffffff


	//   ....[6]....
        /*017c*/ 	.word	0xffffffff


	//   ....[7]....
        /*0180*/ 	.word	0xffffffff


	//   ....[8]....
        /*0184*/ 	.word	0xffffffff


	//   ....[9]....
        /*0188*/ 	.word	0xffffffff


	//   ....[10]....
        /*018c*/ 	.word	0xffffffff


	//   ....[11]....
        /*0190*/ 	.word	0xffffffff


	//   ....[12]....
        /*0194*/ 	.word	0xffffffff


	//   ....[13]....
        /*0198*/ 	.word	0xffffffff


	//   ....[14]....
        /*019c*/ 	.word	0x0500000f


	//   ....[15]....
        /*01a0*/ 	.word	0x0500000f


	//   ....[16]....
        /*01a4*/ 	.word	0x0500000f


	//----- nvinfo : EIATTR_COOP_GROUP_INSTR_OFFSETS
	.align		4
.L_9215:
        /*01a8*/ 	.byte	0x04, 0x28
        /*01aa*/ 	.short	(.L_9217 - .L_9216)


	//   ....[0]....
.L_9216:
        /*01ac*/ 	.word	0x00000b70


	//   ....[1]....
        /*01b0*/ 	.word	0x00000b90


	//   ....[2]....
        /*01b4*/ 	.word	0x00000bb0


	//   ....[3]....
        /*01b8*/ 	.word	0x00000cb0


	//   ....[4]....
        /*01bc*/ 	.word	0x00000cd0


	//   ....[5]....
        /*01c0*/ 	.word	0x00000d00


	//   ....[6]....
        /*01c4*/ 	.word	0x00001b40


	//   ....[7]....
        /*01c8*/ 	.word	0x00001b70


	//   ....[8]....
        /*01cc*/ 	.word	0x00001b90


	//   ....[9]....
        /*01d0*/ 	.word	0x00001bb0


	//   ....[10]....
        /*01d4*/ 	.word	0x00001bd0


	//   ....[11]....
        /*01d8*/ 	.word	0x00001c20


	//   ....[12]....
        /*01dc*/ 	.word	0x00001c40


	//   ....[13]....
        /*01e0*/ 	.word	0x00001c60


	//   ....[14]....
        /*01e4*/ 	.word	0x00002e50


	//   ....[15]....
        /*01e8*/ 	.word	0x00002eb0


	//   ....[16]....
        /*01ec*/ 	.word	0x00002f10


	//----- nvinfo : EIATTR_VRC_CTA_INIT_COUNT
	.align		4
.L_9217:
        /*01f0*/ 	.byte	0x02, 0x4a
	.zero		1
	.zero		1


	//----- nvinfo : EIATTR_SYSCALL_OFFSETS
	.align		4
        /*01f4*/ 	.byte	0x04, 0x46
        /*01f6*/ 	.short	(.L_9219 - .L_9218)


	//   ....[0]....
.L_9218:
        /*01f8*/ 	.word	0x00002a00


	//   ....[1]....
        /*01fc*/ 	.word	0x00002df0


	//----- nvinfo : EIATTR_EXIT_INSTR_OFFSETS
	.align		4
.L_9219:
        /*0200*/ 	.byte	0x04, 0x1c
        /*0202*/ 	.short	(.L_9221 - .L_9220)


	//   ....[0]....
.L_9220:
        /*0204*/ 	.word	0x00002c00


	//   ....[1]....
        /*0208*/ 	.word	0x00002cf0


	//   ....[2]....
        /*020c*/ 	.word	0x00002e00


	//----- nvinfo : EIATTR_CRS_STACK_SIZE
	.align		4
.L_9221:
        /*0210*/ 	.byte	0x04, 0x1e
        /*0212*/ 	.short	(.L_9223 - .L_9222)
.L_9222:
        /*0214*/ 	.word	0x00000000


	//----- nvinfo : EIATTR_CBANK_PARAM_SIZE
	.align		4
.L_9223:
        /*0218*/ 	.byte	0x03, 0x19
        /*021a*/ 	.short	0x007c


	//----- nvinfo : EIATTR_PARAM_CBANK
	.align		4
        /*021c*/ 	.byte	0x04, 0x0a
        /*021e*/ 	.short	(.L_9225 - .L_9224)
	.align		4
.L_9224:
        /*0220*/ 	.word	index@(.nv.constant0._ZN4vllm25paged_attention_v1_kernelIthLi32ELi8ELi128ELNS_18Fp8KVCacheDataTypeE2ELb1EEEvPT_PKS2_PKT0_S8_ifPKiSA_iPKfiiiSC_SC_iiiii)
        /*0224*/ 	.short	0x0380
        /*0226*/ 	.short	0x007c


	//----- nvinfo : EIATTR_SW_WAR
	.align		4
.L_9225:
        /*0228*/ 	.byte	0x04, 0x36
        /*022a*/ 	.short	(.L_9227 - .L_9226)
.L_9226:
        /*022c*/ 	.word	0x00000008
.L_9227:


//--------------------- .nv.info._ZN4vllm25paged_attention_v1_kernelIfhLi256ELi32ELi128ELNS_18Fp8KVCacheDataTypeE2ELb0EEEvPT_PKS2_PKT0_S8_ifPKiSA_iPKfiiiSC_SC_iiiii --------------------------
	.section	.nv.info._ZN4vllm25paged_attention_v1_kernelIfhLi256ELi32ELi128ELNS_18Fp8KVCacheDataTypeE2ELb0EEEvPT_PKS2_PKT0_S8_ifPKiSA_iPKfiiiSC_SC_iiiii,"",@"SHT_CUDA_INFO"
	.sectionflags	@""
	.align	4


	//----- nvinfo : EIATTR_CUDA_API_VERSION
	.align		4
        /*0000*/ 	.byte	0x04, 0x37
        /*0002*/ 	.short	(.L_9229 - .L_9228)
.L_9228:
        /*0004*/ 	.word	0x00000082


	//----- nvinfo : EIATTR_KPARAM_INFO
	.align		4
.L_9229:
        /*0008*/ 	.byte	0x04, 0x17
        /*000a*/ 	.short	(.L_9231 - .L_9230)
.L_9230:
        /*000c*/ 	.word	0x00000000
        /*0010*/ 	.short	0x0013
        /*0012*/ 	.short	0x0078
        /*0014*/ 	.byte	0x00, 0xf0, 0x11, 0x00


	//----- nvinfo : EIATTR_KPARAM_INFO
	.align		4
.L_9231:
        /*0018*/ 	.byte	0x04, 0x17
        /*001a*/ 	.short	(.L_9233 - .L_9232)
.L_9232:
        /*001c*/ 	.word	0x00000000
        /*0020*/ 	.short	0x0012
        /*0022*/ 	.short	0x0074
        /*0024*/ 	.byte	0x00, 0xf0, 0x11, 0x00


	//----- nvinfo : EIATTR_KPARAM_INFO
	.align		4
.L_9233:
        /*0028*/ 	.byte	0x04, 0x17
        /*002a*/ 	.short	(.L_9235 - .L_9234)
.L_9234:
        /*002c*/ 	.word	0x00000000
        /*0030*/ 	.short	0x0011
        /*0032*/ 	.short	0x0070
        /*0034*/ 	.byte	0x00, 0xf0, 0x11, 0x00


	//----- nvinfo : EIATTR_KPARAM_INFO
	.align		4
.L_9235:
        /*0038*/ 	.byte	0x04, 0x17
        /*003a*/ 	.short	(.L_9237 - .L_9236)
.L_9236:
        /*003c*/ 	.word	0x00000000
        /*0040*/ 	.short	0x0010
        /*0042*/ 	.short	0x006c
        /*0044*/ 	.byte	0x00, 0xf0, 0x11, 0x00


	//----- nvinfo : EIATTR_KPARAM_INFO
	.align		4
.L_9237:
        /*0048*/ 	.byte	0x04, 0x17
        /*004a*/ 	.short	(.L_9239 - .L_9238)
.L_9238:
        /*004c*/ 	.word	0x00000000
        /*0050*/ 	.short	0x000f
        /*0052*/ 	.short	0x0068
        /*0054*/ 	.byte	0x00, 0xf0, 0x11, 0x00


	//----- nvinfo : EIATTR_KPARAM_INFO
	.align		4
.L_9239:
        /*0058*/ 	.byte	0x04, 0x17
        /*005a*/ 	.short	(.L_9241 - .L_9240)
.L_9240:
        /*005c*/ 	.word	0x00000000
        /*0060*/ 	.short	0x000e
        /*0062*/ 	.short	0x0060
        /*0064*/ 	.byte	0x00, 0xf5, 0x21, 0x00


	//----- nvinfo : EIATTR_KPARAM_INFO
	.align		4
.L_9241:
        /*0068*/ 	.byte	0x04, 0x17
        /*006a*/ 	.short	(.L_9243 - .L_9242)
.L_9242:
        /*006c*/ 	.word	0x00000000
        /*0070*/ 	.short	0x000d
        /*0072*/ 	.short	0x0058
        /*0074*/ 	.byte	0x00, 0xf5, 0x21, 0x00


	//----- nvinfo : EIATTR_KPARAM_INFO
	.align		4
.L_9243:
        /*0078*/ 	.byte	0x04, 0x17
        /*007a*/ 	.short	(.L_9245 - .L_9244)
.L_9244:
        /*007c*/ 	.word	0x00000000
        /*0080*/ 	.short	0x000c
        /*0082*/ 	.short	0x0050
        /*0084*/ 	.byte	0x00, 0xf0, 0x11, 0x00


	//----- nvinfo : EIATTR_KPARAM_INFO
	.align		4
.L_9245:
        /*0088*/ 	.byte	0x04, 0x17
        /*008a*/ 	.short	(.L_9247 - .L_9246)
.L_9246:
        /*008c*/ 	.word	0x00000000
        /*0090*/ 	.short	0x000b
        /*0092*/ 	.short	0x004c
        /*0094*/ 	.byte	0x00, 0xf0, 0x11, 0x00


	//----- nvinfo : EIATTR_KPARAM_INFO
	.align		4
.L_9247:
        /*0098*/ 	.byte	0x04, 0x17
        /*009a*/ 	.short	(.L_9249 - .L_9248)
.L_9248:
        /*009c*/ 	.word	0x00000000
        /*00a0*/ 	.short	0x000a
        /*00a2*/ 	.short	0x0048
        /*00a4*/ 	.byte	0x00, 0xf0, 0x11, 0x00


	//----- nvinfo : EIATTR_KPARAM_INFO
	.align		4
.L_9249:
        /*00a8*/ 	.byte	0x04, 0x17
        /*00aa*/ 	.short	(.L_9251 - .L_9250)
.L_9250:
        /*00ac*/ 	.word	0x00000000
        /*00b0*/ 	.short	0x0009
        /*00b2*/ 	.short	0x0040
        /*00b4*/ 	.byte	0x00, 0xf5, 0x21, 0x00


	//----- nvinfo : EIATTR_KPARAM_INFO
	.align		4
.L_9251:
        /*00b8*/ 	.byte	0x04, 0x17
        /*00ba*/ 	.short	(.L_9253 - .L_9252)
.L_9252:
        /*00bc*/ 	.word	0x00000000
        /*00c0*/ 	.short	0x0008
        /*00c2*/ 	.short	0x0038
        /*00c4*/ 	.byte	0x00, 0xf0, 0x11, 0x00


	//----- nvinfo : EIATTR_KPARAM_INFO
	.align		4
.L_9253:
        /*00c8*/ 	.byte	0x04, 0x17
        /*00ca*/ 	.short	(.L_9255 - .L_9254)
.L_9254:
        /*00cc*/ 	.word	0x00000000
        /*00d0*/ 	.short	0x0007
        /*00d2*/ 	.short	0x0030
        /*00d4*/ 	.byte	0x00, 0xf5, 0x21, 0x00


	//----- nvinfo : EIATTR_KPARAM_INFO
	.align		4
.L_9255:
        /*00d8*/ 	.byte	0x04, 0x17
        /*00da*/ 	.short	(.L_9257 - .L_9256)
.L_9256:
        /*00dc*/ 	.word	0x00000000
        /*00e0*/ 	.short	0x0006
        /*00e2*/ 	.short	0x0028
        /*00e4*/ 	.byte	0x00, 0xf5, 0x21, 0x00


	//----- nvinfo : EIATTR_KPARAM_INFO
	.align		4
.L_9257:
        /*00e8*/ 	.byte	0x04, 0x17
        /*00ea*/ 	.short	(.L_9259 - .L_9258)
.L_9258:
        /*00ec*/ 	.word	0x00000000
        /*00f0*/ 	.short	0x0005
        /*00f2*/ 	.short	0x0024
        /*00f4*/ 	.byte	0x00, 0xf0, 0x11, 0x00


	//----- nvinfo : EIATTR_KPARAM_INFO
	.align		4
.L_9259:
        /*00f8*/ 	.byte	0x04, 0x17
        /*00fa*/ 	.short	(.L_9261 - .L_9260)
.L_9260:
        /*00fc*/ 	.word	0x00000000
        /*0100*/ 	.short	0x0004
        /*0102*/ 	.short	0x0020
        /*0104*/ 	.byte	0x00, 0xf0, 0x11, 0x00


	//----- nvinfo : EIATTR_KPARAM_INFO
	.align		4
.L_9261:
        /*0108*/ 	.byte	0x04, 0x17
        /*010a*/ 	.short	(.L_9263 - .L_9262)
.L_9262:
        /*010c*/ 	.word	0x00000000
        /*0110*/ 	.short	0x0003
        /*0112*/ 	.short	0x0018
        /*0114*/ 	.byte	0x00, 0xf5, 0x21, 0x00


	//----- nvinfo : EIATTR_KPARAM_INFO
	.align		4
.L_9263:
        /*0118*/ 	.byte	0x04, 0x17
        /*011a*/ 	.short	(.L_9265 - .L_9264)
.L_9264:
        /*011c*/ 	.word	0x00000000
        /*0120*/ 	.short	0x0002
        /*0122*/ 	.short	0x0010
        /*0124*/ 	.byte	0x00, 0xf5, 0x21, 0x00


	//----- nvinfo : EIATTR_KPARAM_INFO
	.align		4
.L_9265:
        /*0128*/ 	.byte	0x04, 0x17
        /*012a*/ 	.short	(.L_9267 - .L_9266)
.L_9266:
        /*012c*/ 	.word	0x00000000
        /*0130*/ 	.short	0x0001
        /*0132*/ 	.short	0x0008
        /*0134*/ 	.byte	0x00, 0xf5, 0x21, 0x00


	//----- nvinfo : EIATTR_KPARAM_INFO
	.align		4
.L_9267:
        /*0138*/ 	.byte	0x04, 0x17
        /*013a*/ 	.short	(.L_9269 - .L_9268)
.L_9268:
        /*013c*/ 	.word	0x00000000
        /*0140*/ 	.short	0x0000
        /*0142*/ 	.short	0x0000
        /*0144*/ 	.byte	0x00, 0xf5, 0x21, 0x00


	//----- nvinfo : EIATTR_SPARSE_MMA_MASK
	.align		4
.L_9269:
        /*0148*/ 	.byte	0x03, 0x50
        /*014a*/ 	.short	0x0000


	//----- nvinfo : EIATTR_MAXREG_COUNT
	.align		4
        /*014c*/ 	.byte	0x03, 0x1b
        /*014e*/ 	.short	0x00ff


	//----- nvinfo : EIATTR_NUM_BARRIERS
	.align		4
        /*0150*/ 	.byte	0x02, 0x4c
        /*0152*/ 	.byte	0x01
	.zero		1


	//----- nvinfo : EIATTR_EXTERNS
	.align		4
        /*0154*/ 	.byte	0x04, 0x0f
        /*0156*/ 	.short	(.L_9271 - .L_9270)


	//   ....[0]....
	.align		4
.L_9270:
        /*0158*/ 	.word	index@(__assertfail)


	//----- nvinfo : EIATTR_MERCURY_ISA_VERSION
	.align		4
.L_9271:
        /*015c*/ 	.byte	0x03, 0x5f
        /*015e*/ 	.short	0x0101


	//----- nvinfo : EIATTR_COOP_GROUP_MASK_REGIDS
	.align		4
        /*0160*/ 	.byte	0x04, 0x29
        /*0162*/ 	.short	(.L_9273 - .L_9272)


	//   ....[0]....
.L_9272:
        /*0164*/ 	.word	0xffffffff


	//   ....[1]....
        /*0168*/ 	.word	0xffffffff


	//   ....[2]....
        /*016c*/ 	.word	0xffffffff


	//   ....[3]....
        /*0170*/ 	.word	0xffffffff


	//   ....[4]....
        /*0174*/ 	.word	0xffffffff


	//   ....[5]....
        /*0178*/ 	.word	0xffffffff


	//   ....[6]....
        /*017c*/ 	.word	0xffffffff


	//   ....[7]....
        /*0180*/ 	.word	0xffffffff


	//   ....[8]....
        /*0184*/ 	.word	0xffffffff


	//   ....[9]....
        /*0188*/ 	.word	0xffffffff


	//   ....[10]....
        /*018c*/ 	.word	0xffffffff


	//   ....[11]....
        /*0190*/ 	.word	0xffffffff


	//   ....[12]....
        /*0194*/ 	.word	0xffffffff


	//   ....[13]....
        /*0198*/ 	.word	0xffffffff


	//   ....[14]....
        /*019c*/ 	.word	0xffffffff


	//   ....[15]....
        /*01a0*/ 	.word	0xffffffff


	//   ....[16]....
        /*01a4*/ 	.word	0x0500000f


	//   ....[17]....
        /*01a8*/ 	.word	0x0500000f


	//   ....[18]....
        /*01ac*/ 	.word	0x0500000f


	//   ....[19]....
        /*01b0*/ 	.word	0x0500000f


	//   ....[20]....
        /*01b4*/ 	.word	0x0500000f


	//----- nvinfo : EIATTR_COOP_GROUP_INSTR_OFFSETS
	.align		4
.L_9273:
        /*01b8*/ 	.byte	0x04, 0x28
        /*01ba*/ 	.short	(.L_9275 - .L_9274)


	//   ....[0]....
.L_9274:
        /*01bc*/ 	.word	0x00000270


	//   ....[1]....
        /*01c0*/ 	.word	0x00000290


	//   ....[2]....
        /*01c4*/ 	.word	0x000002b0


	//   ....[3]....
        /*01c8*/ 	.word	0x000002d0


	//   ....[4]....
        /*01cc*/ 	.word	0x000002f0


	//   ....[5]....
        /*01d0*/ 	.word	0x00000400


	//   ....[6]....
        /*01d4*/ 	.word	0x00000420


	//   ....[7]....
        /*01d8*/ 	.word	0x00000440


	//   ....[8]....
        /*01dc*/ 	.word	0x00001270


	//   ....[9]....
        /*01e0*/ 	.word	0x000012b0


	//   ....[10]....
        /*01e4*/ 	.word	0x000012d0


	//   ....[11]....
        /*01e8*/ 	.word	0x000012f0


	//   ....[12]....
        /*01ec*/ 	.word	0x00001310


	//   ....[13]....
        /*01f0*/ 	.word	0x00001360


	//   ....[14]....
        /*01f4*/ 	.word	0x00001380


	//   ....[15]....
        /*01f8*/ 	.word	0x000013a0


	//   ....[16]....
        /*01fc*/ 	.word	0x00003f90


	//   ....[17]....
        /*0200*/ 	.word	0x00003ff0


	//   ....[18]....
        /*0204*/ 	.word	0x00004050


	//   ....[19]....
        /*0208*/ 	.word	0x000040b0


	//   ....[20]....
        /*020c*/ 	.word	0x00004110


	//----- nvinfo : EIATTR_VRC_CTA_INIT_COUNT
	.align		4
.L_9275:
        /*0210*/ 	.byte	0x02, 0x4a
	.zero		1
	.zero		1


	//----- nvinfo : EIATTR_SYSCALL_OFFSETS
	.align		4
        /*0214*/ 	.byte	0x04, 0x46
        /*0216*/ 	.short	(.L_9277 - .L_9276)


	//   ....[0]....
.L_9276:
        /*0218*/ 	.word	0x00000220


	//----- nvinfo : EIATTR_EXIT_INSTR_OFFSETS
	.align		4
.L_9277:
        /*021c*/ 	.byte	0x04, 0x1c
        /*021e*/ 	.short	(.L_9279 - .L_9278)


	//   ....[0]....
.L_9278:
        /*0220*/ 	.word	0x00003a20


	//   ....[1]....
        /*0224*/ 	.word	0x00003a30


	//   ....[2]....
        /*0228*/ 	.word	0x00003f40


	//----- nvinfo : EIATTR_CRS_STACK_SIZE
	.align		4
.L_9279:
        /*022c*/ 	.byte	0x04, 0x1e
        /*022e*/ 	.short	(.L_9281 - .L_9280)
.L_9280:
        /*0230*/ 	.word	0x00000000


	//----- nvinfo : EIATTR_CBANK_PARAM_SIZE
	.align		4
.L_9281:
        /*0234*/ 	.byte	0x03, 0x19
        /*0236*/ 	.short	0x007c


	//----- nvinfo : EIATTR_PARAM_CBANK
	.align		4
        /*0238*/ 	.byte	0x04, 0x0a
        /*023a*/ 	.short	(.L_9283 - .L_9282)
	.align		4
.L_9282:
        /*023c*/ 	.word	index@(.nv.constant0._ZN4vllm25paged_attention_v1_kernelIfhLi256ELi32ELi128ELNS_18Fp8KVCacheDataTypeE2ELb0EEEvPT_PKS2_PKT0_S8_ifPKiSA_iPKfiiiSC_SC_iiiii)
        /*0240*/ 	.short	0x0380
        /*0242*/ 	.short	0x007c


	//----- nvinfo : EIATTR_SW_WAR
	.align		4
.L_9283:
        /*0244*/ 	.byte	0x04, 0x36
        /*0246*/ 	.short	(.L_9285 - .L_9284)
.L_9284:
        /*0248*/ 	.word	0x00000008
.L_9285:


//--------------------- .nv.info._ZN4vllm25paged_attention_v1_kernelIfhLi192ELi32ELi128ELNS_18Fp8KVCacheDataTypeE2ELb0EEEvPT_PKS2_PKT0_S8_ifPKiSA_iPKfiiiSC_SC_iiiii --------------------------
	.section	.nv.info._ZN4vllm25paged_attention_v1_kernelIfhLi192ELi32ELi128ELNS_18Fp8KVCacheDataTypeE2ELb0EEEvPT_PKS2_PKT0_S8_ifPKiSA_iPKfiiiSC_SC_iiiii,"",@"SHT_CUDA_INFO"
	.sectionflags	@""
	.align	4


	//----- nvinfo : EIATTR_CUDA_API_VERSION
	.align		4
        /*0000*/ 	.byte	0x04, 0x37
        /*0002*/ 	.short	(.L_9287 - .L_9286)
.L_9286:
        /*0004*/ 	.word	0x00000082


	//----- nvinfo : EIATTR_KPARAM_INFO
	.align		4
.L_9287:
        /*0008*/ 	.byte	0x04, 0x17
        /*000a*/ 	.short	(.L_9289 - .L_9288)
.L_9288:
        /*000c*/ 	.word	0x00000000
        /*0010*/ 	.short	0x0013
        /*0012*/ 	.short	0x0078
        /*0014*/ 	.byte	0x00, 0xf0, 0x11, 0x00


	//----- nvinfo : EIATTR_KPARAM_INFO
	.align		4
.L_9289:
        /*0018*/ 	.byte	0x04, 0x17
        /*001a*/ 	.short	(.L_9291 - .L_9290)
.L_9290:
        /*001c*/ 	.word	0x00000000
        /*0020*/ 	.short	0x0012
        /*0022*/ 	.short	0x0074
        /*0024*/ 	.byte	0x00, 0xf0, 0x11, 0x00


	//----- nvinfo : EIATTR_KPARAM_INFO
	.align		4
.L_9291:
        /*0028*/ 	.byte	0x04, 0x17
        /*002a*/ 	.short	(.L_9293 - .L_9292)
.L_9292:
        /*002c*/ 	.word	0x00000000
        /*0030*/ 	.short	0x0011
        /*0032*/ 	.short	0x0070
        /*0034*/ 	.byte	0x00, 0xf0, 0x11, 0x00


	//----- nvinfo : EIATTR_KPARAM_INFO
	.align		4
.L_9293:
        /*0038*/ 	.byte	0x04, 0x17
        /*003a*/ 	.short	(.L_9295 - .L_9294)
.L_9294:
        /*003c*/ 	.word	0x00000000
        /*0040*/ 	.short	0x0010
        /*0042*/ 	.short	0x006c
        /*0044*/ 	.byte	0x00, 0xf0, 0x11, 0x00


	//----- nvinfo : EIATTR_KPARAM_INFO
	.align		4
.L_9295:
        /*0048*/ 	.byte	0x04, 0x17
        /*004a*/ 	.short	(.L_9297 - .L_9296)
.L_9296:
        /*004c*/ 	.word	0x00000000
        /*0050*/ 	.short	0x000f
        /*0052*/ 	.short	0x0068
        /*0054*/ 	.byte	0x00, 0xf0, 0x11, 0x00


	//----- nvinfo : EIATTR_KPARAM_INFO
	.align		4
.L_9297:
        /*0058*/ 	.byte	0x04, 0x17
        /*005a*/ 	.short	(.L_9299 - .L_9298)
.L_9298:
        /*005c*/ 	.word	0x00000000
        /*0060*/ 	.short	0x000e
        /*0062*/ 	.short	0x0060
        /*0064*/ 	.byte	0x00, 0xf5, 0x21, 0x00


	//----- nvinfo : EIATTR_KPARAM_INFO
	.align		4
.L_9299:
        /*0068*/ 	.byte	0x04, 0x17
        /*006a*/ 	.short	(.L_9301 - .L_9300)
.L_9300:
        /*006c*/ 	.word	0x00000000
        /*0070*/ 	.short	0x000d
        /*0072*/ 	.short	0x0058
        /*0074*/ 	.byte	0x00, 0xf5, 0x21, 0x00


	//----- nvinfo : EIATTR_KPARAM_INFO
	.align		4
.L_9301:
        /*0078*/ 	.byte	0x04, 0x17
        /*007a*/ 	.short	(.L_9303 - .L_9302)
.L_9302:
        /*007c*/ 	.word	0x00000000
        /*0080*/ 	.short	0x000c
        /*0082*/ 	.short	0x0050
        /*0084*/ 	.byte	0x00, 0xf0, 0x11, 0x00


	//----- nvinfo : EIATTR_KPARAM_INFO
	.align		4
.L_9303:
        /*0088*/ 	.byte	0x04, 0x17
        /*008a*/ 	.short	(.L_9305 - .L_9304)
.L_9304:
        /*008c*/ 	.word	0x00000000
        /*0090*/ 	.short	0x000b
        /*0092*/ 	.short	0x004c
        /*0094*/ 	.byte	0x00, 0xf0, 0x11, 0x00


	//----- nvinfo : EIATTR_KPARAM_INFO
	.align		4
.L_9305:
        /*0098*/ 	.byte	0x04, 0x17
        /*009a*/ 	.short	(.L_9307 - .L_9306)
.L_9306:
        /*009c*/ 	.word	0x00000000
        /*00a0*/ 	.short	0x000a
        /*00a2*/ 	.short	0x0048
        /*00a4*/ 	.byte	0x00, 0xf0, 0x11, 0x00


	//----- nvinfo : EIATTR_KPARAM_INFO
	.align		4
.L_9307:
        /*00a8*/ 	.byte	0x04, 0x17
        /*00aa*/ 	.short	(.L_9309 - .L_9308)
.L_9308:
        /*00ac*/ 	.word	0x00000000
        /*00b0*/ 	.short	0x0009
        /*00b2*/ 	.short	0x0040
        /*00b4*/ 	.byte	0x00, 0xf5, 0x21, 0x00


	//----- nvinfo : EIATTR_KPARAM_INFO
	.align		4
.L_9309:
        /*00b8*/ 	.byte	0x04, 0x17
        /*00ba*/ 	.short	(.L_9311 - .L_9310)
.L_9310:
        /*00bc*/ 	.word	0x00000000
        /*00c0*/ 	.short	0x0008
        /*00c2*/ 	.short	0x0038
        /*00c4*/ 	.byte	0x00, 0xf0, 0x11, 0x00


	//----- nvinfo : EIATTR_KPARAM_INFO
	.align		4
.L_9311:
        /*00c8*/ 	.byte	0x04, 0x17
        /*00ca*/ 	.short	(.L_9313 - .L_9312)
.L_9312:
        /*00cc*/ 	.word	0x00000000
        /*00d0*/ 	.short	0x0007
        /*00d2*/ 	.short	0x0030
        /*00d4*/ 	.byte	0x00, 0xf5, 0x21, 0x00


	//----- nvinfo : EIATTR_KPARAM_INFO
	.align		4
.L_9313:
        /*00d8*/ 	.byte	0x04, 0x17
        /*00da*/ 	.short	(.L_9315 - .L_9314)
.L_9314:
        /*00dc*/ 	.word	0x00000000
        /*00e0*/ 	.short	0x0006
        /*00e2*/ 	.short	0x0028
        /*00e4*/ 	.byte	0x00, 0xf5, 0x21, 0x00


	//----- nvinfo : EIATTR_KPARAM_INFO
	.align		4
.L_9315:
        /*00e8*/ 	.byte	0x04, 0x17
        /*00ea*/ 	.short	(.L_9317 - .L_9316)
.L_9316:
        /*00ec*/ 	.word	0x00000000
        /*00f0*/ 	.short	0x0005
        /*00f2*/ 	.short	0x0024
        /*00f4*/ 	.byte	0x00, 0xf0, 0x11, 0x00


	//----- nvinfo : EIATTR_KPARAM_INFO
	.align		4
.L_9317:
        /*00f8*/ 	.byte	0x04, 0x17
        /*00fa*/ 	.short	(.L_9319 - .L_9318)
.L_9318:
        /*00fc*/ 	.word	0x00000000
        /*0100*/ 	.short	0x0004
        /*0102*/ 	.short	0x0020
        /*0104*/ 	.byte	0x00, 0xf0, 0x11, 0x00


	//----- nvinfo : EIATTR_KPARAM_INFO
	.align		4
.L_9319:
        /*0108*/ 	.byte	0x04, 0x17
        /*010a*/ 	.short	(.L_9321 - .L_9320)
.L_9320:
        /*010c*/ 	.word	0x00000000
        /*0110*/ 	.short	0x0003
        /*0112*/ 	.short	0x0018
        /*0114*/ 	.byte	0x00, 0xf5, 0x21, 0x00


	//----- nvinfo : EIATTR_KPARAM_INFO
	.align		4
.L_9321:
        /*0118*/ 	.byte	0x04, 0x17
        /*011a*/ 	.short	(.L_9323 - .L_9322)
.L_9322:
        /*011c*/ 	.word	0x00000000
        /*0120*/ 	.short	0x0002
        /*0122*/ 	.short	0x0010
        /*0124*/ 	.byte	0x00, 0xf5, 0x21, 0x00


	//----- nvinfo : EIATTR_KPARAM_INFO
	.align		4
.L_9323:
        /*0128*/ 	.byte	0x04, 0x17
        /*012a*/ 	.short	(.L_9325 - .L_9324)
.L_9324:
        /*012c*/ 	.word	0x00000000
        /*0130*/ 	.short	0x0001
        /*0132*/ 	.short	0x0008
        /*0134*/ 	.byte	0x00, 0xf5, 0x21, 0x00


	//----- nvinfo : EIATTR_KPARAM_INFO
	.align		4
.L_9325:
        /*0138*/ 	.byte	0x04, 0x17
        /*013a*/ 	.short	(.L_9327 - .L_9326)
.L_9326:
        /*013c*/ 	.word	0x00000000
        /*0140*/ 	.short	0x0000
        /*0142*/ 	.short	0x0000
        /*0144*/ 	.byte	0x00, 0xf5, 0x21, 0x00


	//----- nvinfo : EIATTR_SPARSE_MMA_MASK
	.align		4
.L_9327:
        /*0148*/ 	.byte	0x03, 0x50
        /*014a*/ 	.short	0x0000


	//----- nvinfo : EIATTR_MAXREG_COUNT
	.align		4
        /*014c*/ 	.byte	0x03, 0x1b
        /*014e*/ 	.short	0x00ff


	//----- nvinfo : EIATTR_NUM_BARRIERS
	.align		4
        /*0150*/ 	.byte	0x02, 0x4c
        /*0152*/ 	.byte	0x01
	.zero		1


	//----- nvinfo : EIATTR_EXTERNS
	.align		4
        /*0154*/ 	.byte	0x04, 0x0f
        /*0156*/ 	.short	(.L_9329 - .L_9328)


	//   ....[0]....
	.align		4
.L_9328:
        /*0158*/ 	.word	index@(__assertfail)


	//----- nvinfo : EIATTR_MERCURY_ISA_VERSION
	.align		4
.L_9329:
        /*015c*/ 	.byte	0x03, 0x5f
        /*015e*/ 	.short	0x0101


	//----- nvinfo : EIATTR_COOP_GROUP_MASK_REGIDS
	.align		4
        /*0160*/ 	.byte	0x04, 0x29
        /*0162*/ 	.short	(.L_9331 - .L_9330)


	//   ....[0]....
.L_9330:
        /*0164*/ 	.word	0xffffffff


	//   ....[1]....
        /*0168*/ 	.word	0xffffffff


	//   ....[2]....
        /*016c*/ 	.word	0xffffffff


	//   ....[3]....
        /*0170*/ 	.word	0xffffffff


	//   ....[4]....
        /*0174*/ 	.word	0xffffffff


	//   ....[5]....
        /*0178*/ 	.word	0xffffffff


	//   ....[6]....
        /*017c*/ 	.word	0xffffffff


	//   ....[7]....
        /*0180*/ 	.word	0xffffffff


	//   ....[8]....
        /*0184*/ 	.word	0xffffffff


	//   ....[9]....
        /*0188*/ 	.word	0xffffffff


	//   ....[10]....
        /*018c*/ 	.word	0xffffffff


	//   ....[11]....
        /*0190*/ 	.word	0xffffffff


	//   ....[12]....
        /*0194*/ 	.word	0xffffffff


	//   ....[13]....
        /*0198*/ 	.word	0xffffffff


	//   ....[14]....
        /*019c*/ 	.word	0xffffffff


	//   ....[15]....
        /*01a0*/ 	.word	0xffffffff


	//   ....[16]....
        /*01a4*/ 	.word	0x0500000f


	//   ....[17]....
        /*01a8*/ 	.word	0x0500000f


	//   ....[18]....
        /*01ac*/ 	.word	0x0500000f


	//   ....[19]....
        /*01b0*/ 	.word	0x0500000f


	//   ....[20]....
        /*01b4*/ 	.word	0x0500000f


	//----- nvinfo : EIATTR_COOP_GROUP_INSTR_OFFSETS
	.align		4
.L_9331:
        /*01b8*/ 	.byte	0x04, 0x28
        /*01ba*/ 	.short	(.L_9333 - .L_9332)


	//   ....[0]....
.L_9332:
        /*01bc*/ 	.word	0x00000270


	//   ....[1]....
        /*01c0*/ 	.word	0x00000290


	//   ....[2]....
        /*01c4*/ 	.word	0x000002b0


	//   ....[3]....
        /*01c8*/ 	.word	0x000002d0


	//   ....[4]....
        /*01cc*/ 	.word	0x000002f0


	//   ....[5]....
        /*01d0*/ 	.word	0x000003f0


	//   ....[6]....
        /*01d4*/ 	.word	0x00000420


	//   ....[7]....
        /*01d8*/ 	.word	0x00000440


	//   ....[8]....
        /*01dc*/ 	.word	0x00001270


	//   ....[9]....
        /*01e0*/ 	.word	0x000012b0


	//   ....[10]....
        /*01e4*/ 	.word	0x000012d0


	//   ....[11]....
        /*01e8*/ 	.word	0x000012f0


	//   ....[12]....
        /*01ec*/ 	.word	0x00001310


	//   ....[13]....
        /*01f0*/ 	.word	0x00001360


	//   ....[14]....
        /*01f4*/ 	.word	0x00001380


	//   ....[15]....
        /*01f8*/ 	.word	0x000013a0


	//   ....[16]....
        /*01fc*/ 	.word	0x00003850


	//   ....[17]....
        /*0200*/ 	.word	0x000038b0


	//   ....[18]....
        /*0204*/ 	.word	0x00003910


	//   ....[19]....
        /*0208*/ 	.word	0x00003970


	//   ....[20]....
        /*020c*/ 	.word	0x000039d0


	//----- nvinfo : EIATTR_VRC_CTA_INIT_COUNT
	.align		4
.L_9333:
        /*0210*/ 	.byte	0x02, 0x4a
	.zero		1
	.zero		1


	//----- nvinfo : EIATTR_SYSCALL_OFFSETS
	.align		4
        /*0214*/ 	.byte	0x04, 0x46
        /*0216*/ 	.short	(.L_9335 - .L_9334)


	//   ....[0]....
.L_9334:
        /*0218*/ 	.word	0x00000220


	//----- nvinfo : EIATTR_EXIT_INSTR_OFFSETS
	.align		4
.L_9335:
        /*021c*/ 	.byte	0x04, 0x1c
        /*021e*/ 	.short	(.L_9337 - .L_9336)


	//   ....[0]....
.L_9336:
        /*0220*/ 	.word	0x000033e0


	//   ....[1]....
        /*0224*/ 	.word	0x000033f0


	//   ....[2]....
        /*0228*/ 	.word	0x00003800


	//----- nvinfo : EIATTR_CRS_STACK_SIZE
	.align		4
.L_9337:
        /*022c*/ 	.byte	0x04, 0x1e
        /*022e*/ 	.short	(.L_9339 - .L_9338)
.L_9338:
        /*0230*/ 	.word	0x00000000


	//----- nvinfo : EIATTR_CBANK_PARAM_SIZE
	.align		4
.L_9339:
        /*0234*/ 	.byte	0x03, 0x19
        /*0236*/ 	.short	0x007c


	//----- nvinfo : EIATTR_PARAM_CBANK
	.align		4
        /*0238*/ 	.byte	0x04, 0x0a
        /*023a*/ 	.short	(.L_9341 - .L_9340)
	.align		4
.L_9340:
        /*023c*/ 	.word	index@(.nv.constant0._ZN4vllm25paged_attention_v1_kernelIfhLi192ELi32ELi128ELNS_18Fp8KVCacheDataTypeE2ELb0EEEvPT_PKS2_PKT0_S8_ifPKiSA_iPKfiiiSC_SC_iiiii)
        /*0240*/ 	.short	0x0380
        /*0242*/ 	.short	0x007c


	//----- nvinfo : EIATTR_SW_WAR
	.align		4
.L_9341:
        /*0244*/ 	.byte	0x04, 0x36
        /*0246*/ 	.short	(.L_9343 - .L_9342)
.L_9342:
        /*0248*/ 	.word	0x00000008
.L_9343:


//--------------------- .nv.info._ZN4vllm25paged_attention_v1_kernelIfhLi128ELi32ELi128ELNS_18Fp8KVCacheDataTypeE2ELb0EEEvPT_PKS2_PKT0_S8_ifPKiSA_iPKfiiiSC_SC_iiiii --------------------------
	.section	.nv.info._ZN4vllm25paged_attention_v1_kernelIfhLi128ELi32ELi128ELNS_18Fp8KVCacheDataTypeE2ELb0EEEvPT_PKS2_PKT0_S8_ifPKiSA_iPKfiiiSC_SC_iiiii,"",@"SHT_CUDA_INFO"
	.sectionflags	@""
	.align	4


	//----- nvinfo : EIATTR_CUDA_API_VERSION
	.align		4
        /*0000*/ 	.byte	0x04, 0x37
        /*0002*/ 	.short	(.L_9345 - .L_9344)
.L_9344:
        /*0004*/ 	.word	0x00000082


	//----- nvinfo : EIATTR_KPARAM_INFO
	.align		4
.L_9345:
        /*0008*/ 	.byte	0x04, 0x17
        /*000a*/ 	.short	(.L_9347 - .L_9346)
.L_9346:
        /*000c*/ 	.word	0x00000000
        /*0010*/ 	.short	0x0013
        /*0012*/ 	.short	0x0078
        /*0014*/ 	.byte	0x00, 0xf0, 0x11, 0x00


	//----- nvinfo : EIATTR_KPARAM_INFO
	.align		4
.L_9347:
        /*0018*/ 	.byte	0x04, 0x17
        /*001a*/ 	.short	(.L_9349 - .L_9348)
.L_9348:
        /*001c*/ 	.word	0x00000000
        /*0020*/ 	.short	0x0012
        /*0022*/ 	.short	0x0074
        /*0024*/ 	.byte	0x00, 0xf0, 0x11, 0x00


	//----- nvinfo : EIATTR_KPARAM_INFO
	.align		4
.L_9349:
        /*0028*/ 	.byte	0x04, 0x17
        /*002a*/ 	.short	(.L_9351 - .L_9350)
.L_9350:
        /*002c*/ 	.word	0x00000000
        /*0030*/ 	.short	0x0011
        /*0032*/ 	.short	0x0070
        /*0034*/ 	.byte	0x00, 0xf0, 0x11, 0x00


	//----- nvinfo : EIATTR_KPARAM_INFO
	.align		4
.L_9351:
        /*0038*/ 	.byte	0x04, 0x17
        /*003a*/ 	.short	(.L_9353 - .L_9352)
.L_9352:
        /*003c*/ 	.word	0x00000000
        /*0040*/ 	.short	0x0010
        /*0042*/ 	.short	0x006c
        /*0044*/ 	.byte	0x00, 0xf0, 0x11, 0x00


	//----- nvinfo : EIATTR_KPARAM_INFO
	.align		4
.L_9353:
        /*0048*/ 	.byte	0x04, 0x17
        /*004a*/ 	.short	(.L_9355 - .L_9354)
.L_9354:
        /*004c*/ 	.word	0x00000000
        /*0050*/ 	.short	0x000f
        /*0052*/ 	.short	0x0068
        /*0054*/ 	.byte	0x00, 0xf0, 0x11, 0x00


	//----- nvinfo : EIATTR_KPARAM_INFO
	.align		4
.L_9355:
        /*0058*/ 	.byte	0x04, 0x17
        /*005a*/ 	.short	(.L_9357 - .L_9356)
.L_9356:
        /*005c*/ 	.word	0x00000000
        /*0060*/ 	.short	0x000e
        /*0062*/ 	.short	0x0060
        /*0064*/ 	.byte	0x00, 0xf5, 0x21, 0x00


	//----- nvinfo : EIATTR_KPARAM_INFO
	.align		4
.L_9357:
        /*0068*/ 	.byte	0x04, 0x17
        /*006a*/ 	.short	(.L_9359 - .L_9358)
.L_9358:
        /*006c*/ 	.word	0x00000000
        /*0070*/ 	.short	0x000d
        /*0072*/ 	.short	0x0058
        /*0074*/ 	.byte	0x00, 0xf5, 0x21, 0x00


	//----- nvinfo : EIATTR_KPARAM_INFO
	.align		4
.L_9359:
        /*0078*/ 	.byte	0x04, 0x17
        /*007a*/ 	.short	(.L_9361 - .L_9360)
.L_9360:
        /*007c*/ 	.word	0x00000000
        /*0080*/ 	.short	0x000c
        /*0082*/ 	.short	0x0050
        /*0084*/ 	.byte	0x00, 0xf0, 0x11, 0x00


	//----- nvinfo : EIATTR_KPARAM_INFO
	.align		4
.L_9361:
        /*0088*/ 	.byte	0x04, 0x17
        /*008a*/ 	.short	(.L_9363 - .L_9362)
.L_9362:
        /*008c*/ 	.word	0x00000000
        /*0090*/ 	.short	0x000b
        /*0092*/ 	.short	0x004c
        /*0094*/ 	.byte	0x00, 0xf0, 0x11, 0x00


	//----- nvinfo : EIATTR_KPARAM_INFO
	.align		4
.L_9363:
        /*0098*/ 	.byte	0x04, 0x17
        /*009a*/ 	.short	(.L_9365 - .L_9364)
.L_9364:
        /*009c*/ 	.word	0x00000000
        /*00a0*/ 	.short	0x000a
        /*00a2*/ 	.short	0x0048
        /*00a4*/ 	.byte	0x00, 0xf0, 0x11, 0x00


	//----- nvinfo : EIATTR_KPARAM_INFO
	.align		4
.L_9365:
        /*00a8*/ 	.byte	0x04, 0x17
        /*00aa*/ 	.short	(.L_9367 - .L_9366)
.L_9366:
        /*00ac*/ 	.word	0x00000000
        /*00b0*/ 	.short	0x0009
        /*00b2*/ 	.short	0x0040
        /*00b4*/ 	.byte	0x00, 0xf5, 0x21, 0x00


	//----- nvinfo : EIATTR_KPARAM_INFO
	.align		4
.L_9367:
        /*00b8*/ 	.byte	0x04, 0x17
        /*00ba*/ 	.short	(.L_9369 - .L_9368)
.L_9368:
        /*00bc*/ 	.word	0x00000000
        /*00c0*/ 	.short	0x0008
        /*00c2*/ 	.short	0x0038
        /*00c4*/ 	.byte	0x00, 0xf0, 0x11, 0x00


	//----- nvinfo : EIATTR_KPARAM_INFO
	.align		4
.L_9369:
        /*00c8*/ 	.byte	0x04, 0x17
        /*00ca*/ 	.short	(.L_9371 - .L_9370)
.L_9370:
        /*00cc*/ 	.word	0x00000000
        /*00d0*/ 	.short	0x0007
        /*00d2*/ 	.short	0x0030
        /*00d4*/ 	.byte	0x00, 0xf5, 0x21, 0x00


	//----- nvinfo : EIATTR_KPARAM_INFO
	.align		4
.L_9371:
        /*00d8*/ 	.byte	0x04, 0x17
        /*00da*/ 	.short	(.L_9373 - .L_9372)
.L_9372:
        /*00dc*/ 	.word	0x00000000
        /*00e0*/ 	.short	0x0006
        /*00e2*/ 	.short	0x0028
        /*00e4*/ 	.byte	0x00, 0xf5, 0x21, 0x00


	//----- nvinfo : EIATTR_KPARAM_INFO
	.align		4
.L_9373:
        /*00e8*/ 	.byte	0x04, 0x17
        /*00ea*/ 	.short	(.L_9375 - .L_9374)
.L_9374:
        /*00ec*/ 	.word	0x00000000
        /*00f0*/ 	.short	0x0005
        /*00f2*/ 	.short	0x0024
        /*00f4*/ 	.byte	0x00, 0xf0, 0x11, 0x00


	//----- nvinfo : EIATTR_KPARAM_INFO
	.align		4
.L_9375:
        /*00f8*/ 	.byte	0x04, 0x17
        /*00fa*/ 	.short	(.L_9377 - .L_9376)
.L_9376:
        /*00fc*/ 	.word	0x00000000
        /*0100*/ 	.short	0x0004
        /*0102*/ 	.short	0x0020
        /*0104*/ 	.byte	0x00, 0xf0, 0x11, 0x00


	//----- nvinfo : EIATTR_KPARAM_INFO
	.align		4
.L_9377:
        /*0108*/ 	.byte	0x04, 0x17
        /*010a*/ 	.short	(.L_9379 - .L_9378)
.L_9378:
        /*010c*/ 	.word	0x00000000
        /*0110*/ 	.short	0x0003
        /*0112*/ 	.short	0x0018
        /*0114*/ 	.byte	0x00, 0xf5, 0x21, 0x00


	//----- nvinfo : EIATTR_KPARAM_INFO
	.align		4
.L_9379:
        /*0118*/ 	.byte	0x04, 0x17
        /*011a*/ 	.short	(.L_9381 - .L_9380)
.L_9380:
        /*011c*/ 	.word	0x00000000
        /*0120*/ 	.short	0x0002
        /*0122*/ 	.short	0x0010
        /*0124*/ 	.byte	0x00, 0xf5, 0x21, 0x00


	//----- nvinfo : EIATTR_KPARAM_INFO
	.align		4
.L_9381:
        /*0128*/ 	.byte	0x04, 0x17
        /*012a*/ 	.short	(.L_9383 - .L_9382)
.L_9382:
        /*012c*/ 	.word	0x00000000
        /*0130*/ 	.short	0x0001
        /*0132*/ 	.short	0x0008
        /*0134*/ 	.byte	0x00, 0xf5, 0x21, 0x00


	//----- nvinfo : EIATTR_KPARAM_INFO
	.align		4
.L_9383:
        /*0138*/ 	.byte	0x04, 0x17
        /*013a*/ 	.short	(.L_9385 - .L_9384)
.L_9384:
        /*013c*/ 	.word	0x00000000
        /*0140*/ 	.short	0x0000
        /*0142*/ 	.short	0x0000
        /*0144*/ 	.byte	0x00, 0xf5, 0x21, 0x00


	//----- nvinfo : EIATTR_SPARSE_MMA_MASK
	.align		4
.L_9385:
        /*0148*/ 	.byte	0x03, 0x50
        /*014a*/ 	.short	0x0000


	//----- nvinfo : EIATTR_MAXREG_COUNT
	.align		4
        /*014c*/ 	.byte	0x03, 0x1b
        /*014e*/ 	.short	0x00ff


	//----- nvinfo : EIATTR_NUM_BARRIERS
	.align		4
        /*0150*/ 	.byte	0x02, 0x4c
        /*0152*/ 	.byte	0x01
	.zero		1


	//----- nvinfo : EIATTR_EXTERNS
	.align		4
        /*0154*/ 	.byte	0x04, 0x0f
        /*0156*/ 	.short	(.L_9387 - .L_9386)


	//   ....[0]....
	.align		4
.L_9386:
        /*0158*/ 	.word	index@(__assertfail)


	//----- nvinfo : EIATTR_MERCURY_ISA_VERSION
	.align		4
.L_9387:
        /*015c*/ 	.byte	0x03, 0x5f
        /*015e*/ 	.short	0x0101


	//----- nvinfo : EIATTR_COOP_GROUP_MASK_REGIDS
	.align		4
        /*0160*/ 	.byte	0x04, 0x29
        /*0162*/ 	.short	(.L_9389 - .L_9388)


	//   ....[0]....
.L_9388:
        /*0164*/ 	.word	0xffffffff


	//   ....[1]....
        /*0168*/ 	.word	0xffffffff


	//   ....[2]....
        /*016c*/ 	.word	0xffffffff


	//   ....[3]....
        /*0170*/ 	.word	0xffffffff


	//   ....[4]....
        /*0174*/ 	.word	0xffffffff


	//   ....[5]....
        /*0178*/ 	.word	0xffffffff


	//   ....[6]....
        /*017c*/ 	.word	0xffffffff


	//   ....[7]....
        /*0180*/ 	.word	0xffffffff


	//   ....[8]....
        /*0184*/ 	.word	0xffffffff


	//   ....[9]....
        /*0188*/ 	.word	0xffffffff


	//   ....[10]....
        /*018c*/ 	.word	0xffffffff


	//   ....[11]....
        /*0190*/ 	.word	0xffffffff


	//   ....[12]....
        /*0194*/ 	.word	0xffffffff


	//   ....[13]....
        /*0198*/ 	.word	0xffffffff


	//   ....[14]....
        /*019c*/ 	.word	0xffffffff


	//   ....[15]....
        /*01a0*/ 	.word	0xffffffff


	//   ....[16]....
        /*01a4*/ 	.word	0x0500000f


	//   ....[17]....
        /*01a8*/ 	.word	0x0500000f


	//   ....[18]....
        /*01ac*/ 	.word	0x0500000f


	//   ....[19]....
        /*01b0*/ 	.word	0x0500000f


	//   ....[20]....
        /*01b4*/ 	.word	0x0500000f


	//----- nvinfo : EIATTR_COOP_GROUP_INSTR_OFFSETS
	.align		4
.L_9389:
        /*01b8*/ 	.byte	0x04, 0x28
        /*01ba*/ 	.short	(.L_9391 - .L_9390)


	//   ....[0]....
.L_9390:
        /*01bc*/ 	.word	0x00000270


	//   ....[1]....
        /*01c0*/ 	.word	0x00000290


	//   ....[2]....
        /*01c4*/ 	.word	0x000002b0


	//   ....[3]....
        /*01c8*/ 	.word	0x000002d0


	//   ....[4]....
        /*01cc*/ 	.word	0x000002f0


	//   ....[5]....
        /*01d0*/ 	.word	0x000003f0


	//   ....[6]....
        /*01d4*/ 	.word	0x00000420


	//   ....[7]....
        /*01d8*/ 	.word	0x00000440


	//   ....[8]....
        /*01dc*/ 	.word	0x00001270


	//   ....[9]....
        /*01e0*/ 	.word	0x000012a0


	//   ....[10]....
        /*01e4*/ 	.word	0x000012c0


	//   ....[11]....
        /*01e8*/ 	.word	0x000012e0


	//   ....[12]....
        /*01ec*/ 	.word	0x00001300


	//   ....[13]....
        /*01f0*/ 	.word	0x00001350


	//   ....[14]....
        /*01f4*/ 	.word	0x00001370


	//   ....[15]....
        /*01f8*/ 	.word	0x00001390


	//   ....[16]....
        /*01fc*/ 	.word	0x00002f20


	//   ....[17]....
        /*0200*/ 	.word	0x00002f80


	//   ....[18]....
        /*0204*/ 	.word	0x00002fe0


	//   ....[19]....
        /*0208*/ 	.word	0x00003040


	//   ....[20]....
        /*020c*/ 	.word	0x000030a0


	//----- nvinfo : EIATTR_VRC_CTA_INIT_COUNT
	.align		4
.L_9391:
        /*0210*/ 	.byte	0x02, 0x4a
	.zero		1
	.zero		1


	//----- nvinfo : EIATTR_SYSCALL_OFFSETS
	.align		4
        /*0214*/ 	.byte	0x04, 0x46
        /*0216*/ 	.short	(.L_9393 - .L_9392)


	//   ....[0]....
.L_9392:
        /*0218*/ 	.word	0x00000220


	//----- nvinfo : EIATTR_EXIT_INSTR_OFFSETS
	.align		4
.L_9393:
        /*021c*/ 	.byte	0x04, 0x1c
        /*021e*/ 	.short	(.L_9395 - .L_9394)


	//   ....[0]....
.L_9394:
        /*0220*/ 	.word	0x00002bd0


	//   ....[1]....
        /*0224*/ 	.word	0x00002c30


	//   ....[2]....
        /*0228*/ 	.word	0x00002ed0


	//----- nvinfo : EIATTR_CRS_STACK_SIZE
	.align		4
.L_9395:
        /*022c*/ 	.byte	0x04, 0x1e
        /*022e*/ 	.short	(.L_9397 - .L_9396)
.L_9396:
        /*0230*/ 	.word	0x00000000


	//----- nvinfo : EIATTR_CBANK_PARAM_SIZE
	.align		4
.L_9397:
        /*0234*/ 	.byte	0x03, 0x19
        /*0236*/ 	.short	0x007c


	//----- nvinfo : EIATTR_PARAM_CBANK
	.align		4
        /*0238*/ 	.byte	0x04, 0x0a
        /*023a*/ 	.short	(.L_9399 - .L_9398)
	.align		4
.L_9398:
        /*023c*/ 	.word	index@(.nv.constant0._ZN4vllm25paged_attention_v1_kernelIfhLi128ELi32ELi128ELNS_18Fp8KVCacheDataTypeE2ELb0EEEvPT_PKS2_PKT0_S8_ifPKiSA_iPKfiiiSC_SC_iiiii)
        /*0240*/ 	.short	0x0380
        /*0242*/ 	.short	0x007c


	//----- nvinfo : EIATTR_SW_WAR
	.align		4
.L_9399:
        /*0244*/ 	.byte	0x04, 0x36
        /*0246*/ 	.short	(.L_9401 - .L_9400)
.L_9400:
        /*0248*/ 	.word	0x00000008
.L_9401:


//--------------------- .nv.info._ZN4vllm25paged_attention_v1_kernelIfhLi120ELi32ELi128ELNS_18Fp8KVCacheDataTypeE2ELb0EEEvPT_PKS2_PKT0_S8_ifPKiSA_iPKfiiiSC_SC_iiiii --------------------------
	.section	.nv.info._ZN4vllm25paged_attention_v1_kernelIfhLi120ELi32ELi128ELNS_18Fp8KVCacheDataTypeE2ELb0EEEvPT_PKS2_PKT0_S8_ifPKiSA_iPKfiiiSC_SC_iiiii,"",@"SHT_CUDA_INFO"
	.sectionflags	@""
	.align	4


	//----- nvinfo : EIATTR_CUDA_API_VERSION
	.align		4
        /*0000*/ 	.byte	0x04, 0x37
        /*0002*/ 	.short	(.L_9403 - .L_9402)
.L_9402:
        /*0004*/ 	.word	0x00000082


	//----- nvinfo : EIATTR_KPARAM_INFO
	.align		4
.L_9403:
        /*0008*/ 	.byte	0x04, 0x17
        /*000a*/ 	.short	(.L_9405 - .L_9404)
.L_9404:
        /*000c*/ 	.word	0x00000000
        /*0010*/ 	.short	0x0013
        /*0012*/ 	.short	0x0078
        /*0014*/ 	.byte	0x00, 0xf0, 0x11, 0x00


	//----- nvinfo : EIATTR_KPARAM_INFO
	.align		4
.L_9405:
        /*0018*/ 	.byte	0x04, 0x17
        /*001a*/ 	.short	(.L_9407 - .L_9406)
.L_9406:
        /*001c*/ 	.word	0x00000000
        /*0020*/ 	.short	0x0012
        /*0022*/ 	.short	0x0074
        /*0024*/ 	.byte	0x00, 0xf0, 0x11, 0x00


	//----- nvinfo : EIATTR_KPARAM_INFO
	.align		4
.L_9407:
        /*0028*/ 	.byte	0x04, 0x17
        /*002a*/ 	.short	(.L_9409 - .L_9408)
.L_9408:
        /*002c*/ 	.word	0x00000000
        /*0030*/ 	.short	0x0011
        /*0032*/ 	.short	0x0070
        /*0034*/ 	.byte	0x00, 0xf0, 0x11, 0x00


	//----- nvinfo : EIATTR_KPARAM_INFO
	.align		4
.L_9409:
        /*0038*/ 	.byte	0x04, 0x17
        /*003a*/ 	.short	(.L_9411 - .L_9410)
.L_9410:
        /*003c*/ 	.word	0x00000000
        /*0040*/ 	.short	0x0010
        /*0042*/ 	.short	0x006c
        /*0044*/ 	.byte	0x00, 0xf0, 0x11, 0x00


	//----- nvinfo : EIATTR_KPARAM_INFO
	.align		4
.L_9411:
        /*0048*/ 	.byte	0x04, 0x17
        /*004a*/ 	.short	(.L_9413 - .L_9412)
.L_9412:
        /*004c*/ 	.word	0x00000000
        /*0050*/ 	.short	0x000f
        /*0052*/ 	.short	0x0068
        /*0054*/ 	.byte	0x00, 0xf0, 0x11, 0x00


	//----- nvinfo : EIATTR_KPARAM_INFO
	.align		4
.L_9413:
        /*0058*/ 	.byte	0x04, 0x17
        /*005a*/ 	.short	(.L_9415 - .L_9414)
.L_9414:
        /*005c*/ 	.word	0x00000000
        /*0060*/ 	.short	0x000e
        /*0062*/ 	.short	0x0060
        /*0064*/ 	.byte	0x00, 0xf5, 0x21, 0x00


	//----- nvinfo : EIATTR_KPARAM_INFO
	.align		4
.L_9415:
        /*0068*/ 	.byte	0x04, 0x17
        /*006a*/ 	.short	(.L_9417 - .L_9416)
.L_9416:
        /*006c*/ 	.word	0x00000000
        /*0070*/ 	.short	0x000d
        /*0072*/ 	.short	0x0058
        /*0074*/ 	.byte	0x00, 0xf5, 0x21, 0x00


	//----- nvinfo : EIATTR_KPARAM_INFO
	.align		4
.L_9417:
        /*0078*/ 	.byte	0x04, 0x17
        /*007a*/ 	.short	(.L_9419 - .L_9418)
.L_9418:
        /*007c*/ 	.word	0x00000000
        /*0080*/ 	.short	0x000c
        /*0082*/ 	.short	0x0050
        /*0084*/ 	.byte	0x00, 0xf0, 0x11, 0x00


	//----- nvinfo : EIATTR_KPARAM_INFO
	.align		4
.L_9419:
        /*0088*/ 	.byte	0x04, 0x17
        /*008a*/ 	.short	(.L_9421 - .L_9420)
.L_9420:
        /*008c*/ 	.word	0x00000000
        /*0090*/ 	.short	0x000b
        /*0092*/ 	.short	0x004c
        /*0094*/ 	.byte	0x00, 0xf0, 0x11, 0x00


	//----- nvinfo : EIATTR_KPARAM_INFO
	.align		4
.L_9421:
        /*0098*/ 	.byte	0x04, 0x17
        /*009a*/ 	.short	(.L_9423 - .L_9422)
.L_9422:
        /*009c*/ 	.word	0x00000000
        /*00a0*/ 	.short	0x000a
        /*00a2*/ 	.short	0x0048
        /*00a4*/ 	.byte	0x00, 0xf0, 0x11, 0x00


	//----- nvinfo : EIATTR_KPARAM_INFO
	.align		4
.L_9423:
        /*00a8*/ 	.byte	0x04, 0x17
        /*00aa*/ 	.short	(.L_9425 - .L_9424)
.L_9424:
        /*00ac*/ 	.word	0x00000000
        /*00b0*/ 	.short	0x0009
        /*00b2*/ 	.short	0x0040
        /*00b4*/ 	.byte	0x00, 0xf5, 0x21, 0x00


	//----- nvinfo : EIATTR_KPARAM_INFO
	.align		4
.L_9425:
        /*00b8*/ 	.byte	0x04, 0x17
        /*00ba*/ 	.short	(.L_9427 - .L_9426)
.L_9426:
        /*00bc*/ 	.word	0x00000000
        /*00c0*/ 	.short	0x0008
        /*00c2*/ 	.short	0x0038
        /*00c4*/ 	.byte	0x00, 0xf0, 0x11, 0x00


	//----- nvinfo : EIATTR_KPARAM_INFO
	.align		4
.L_9427:
        /*00c8*/ 	.byte	0x04, 0x17
        /*00ca*/ 	.short	(.L_9429 - .L_9428)
.L_9428:
        /*00cc*/ 	.word	0x00000000
        /*00d0*/ 	.short	0x0007
        /*00d2*/ 	.short	0x0030
        /*00d4*/ 	.byte	0x00, 0xf5, 0x21, 0x00


	//----- nvinfo : EIATTR_KPARAM_INFO
	.align		4
.L_9429:
        /*00d8*/ 	.byte	0x04, 0x17
        /*00da*/ 	.short	(.L_9431 - .L_9430)
.L_9430:
        /*00dc*/ 	.word	0x00000000
        /*00e0*/ 	.short	0x0006
        /*00e2*/ 	.short	0x0028
        /*00e4*/ 	.byte	0x00, 0xf5, 0x21, 0x00


	//----- nvinfo : EIATTR_KPARAM_INFO
	.align		4
.L_9431:
        /*00e8*/ 	.byte	0x04, 0x17
        /*00ea*/ 	.short	(.L_9433 - .L_9432)
.L_9432:
        /*00ec*/ 	.word	0x00000000
        /*00f0*/ 	.short	0x0005
        /*00f2*/ 	.short	0x0024
        /*00f4*/ 	.byte	0x00, 0xf0, 0x11, 0x00


	//----- nvinfo : EIATTR_KPARAM_INFO
	.align		4
.L_9433:
        /*00f8*/ 	.byte	0x04, 0x17
        /*00fa*/ 	.short	(.L_9435 - .L_9434)
.L_9434:
        /*00fc*/ 	.word	0x00000000
        /*0100*/ 	.short	0x0004
        /*0102*/ 	.short	0x0020
        /*0104*/ 	.byte	0x00, 0xf0, 0x11, 0x00


	//----- nvinfo : EIATTR_KPARAM_INFO
	.align		4
.L_9435:
        /*0108*/ 	.byte	0x04, 0x17
        /*010a*/ 	.short	(.L_9437 - .L_9436)
.L_9436:
        /*010c*/ 	.word	0x00000000
        /*0110*/ 	.short	0x0003
        /*0112*/ 	.short	0x0018
        /*0114*/ 	.byte	0x00, 0xf5, 0x21, 0x00


	//----- nvinfo : EIATTR_KPARAM_INFO
	.align		4
.L_9437:
        /*0118*/ 	.byte	0x04, 0x17
        /*011a*/ 	.short	(.L_9439 - .L_9438)
.L_9438:
        /*011c*/ 	.word	0x00000000
        /*0120*/ 	.short	0x0002
        /*0122*/ 	.short	0x0010
        /*0124*/ 	.byte	0x00, 0xf5, 0x21, 0x00


	//----- nvinfo : EIATTR_KPARAM_INFO
	.align		4
.L_9439:
        /*0128*/ 	.byte	0x04, 0x17
        /*012a*/ 	.short	(.L_9441 - .L_9440)
.L_9440:
        /*012c*/ 	.word	0x00000000
        /*0130*/ 	.short	0x0001
        /*0132*/ 	.short	0x0008
        /*0134*/ 	.byte	0x00, 0xf5, 0x21, 0x00


	//----- nvinfo : EIATTR_KPARAM_INFO
	.align		4
.L_9441:
        /*0138*/ 	.byte	0x04, 0x17
        /*013a*/ 	.short	(.L_9443 - .L_9442)
.L_9442:
        /*013c*/ 	.word	0x00000000
        /*0140*/ 	.short	0x0000
        /*0142*/ 	.short	0x0000
        /*0144*/ 	.byte	0x00, 0xf5, 0x21, 0x00


	//----- nvinfo : EIATTR_SPARSE_MMA_MASK
	.align		4
.L_9443:
        /*0148*/ 	.byte	0x03, 0x50
        /*014a*/ 	.short	0x0000


	//----- nvinfo : EIATTR_MAXREG_COUNT
	.align		4
        /*014c*/ 	.byte	0x03, 0x1b
        /*014e*/ 	.short	0x00ff


	//----- nvinfo : EIATTR_NUM_BARRIERS
	.align		4
        /*0150*/ 	.byte	0x02, 0x4c
        /*0152*/ 	.byte	0x01
	.zero		1


	//----- nvinfo : EIATTR_EXTERNS
	.align		4
        /*0154*/ 	.byte	0x04, 0x0f
        /*0156*/ 	.short	(.L_9445 - .L_9444)


	//   ....[0]....
	.align		4
.L_9444:
        /*0158*/ 	.word	index@(__assertfail)


	//----- nvinfo : EIATTR_MERCURY_ISA_VERSION
	.align		4
.L_9445:
        /*015c*/ 	.byte	0x03, 0x5f
        /*015e*/ 	.short	0x0101


	//----- nvinfo : EIATTR_COOP_GROUP_MASK_REGIDS
	.align		4
        /*0160*/ 	.byte	0x04, 0x29
        /*0162*/ 	.short	(.L_9447 - .L_9446)


	//   ....[0]....
.L_9446:
        /*0164*/ 	.word	0xffffffff


	//   ....[1]....
        /*0168*/ 	.word	0xffffffff


	//   ....[2]....
        /*016c*/ 	.word	0xffffffff


	//   ....[3]....
        /*0170*/ 	.word	0xffffffff


	//   ....[4]....
        /*0174*/ 	.word	0xffffffff


	//   ....[5]....
        /*0178*/ 	.word	0xffffffff


	//   ....[6]....
        /*017c*/ 	.word	0xffffffff


	//   ....[7]....
        /*0180*/ 	.word	0xffffffff


	//   ....[8]....
        /*0184*/ 	.word	0xffffffff


	//   ....[9]....
        /*0188*/ 	.word	0xffffffff


	//   ....[10]....
        /*018c*/ 	.word	0xffffffff


	//   ....[11]....
        /*0190*/ 	.word	0xffffffff


	//   ....[12]....
        /*0194*/ 	.word	0xffffffff


	//   ....[13]....
        /*0198*/ 	.word	0xffffffff


	//   ....[14]....
        /*019c*/ 	.word	0xffffffff


	//   ....[15]....
        /*01a0*/ 	.word	0xffffffff


	//   ....[16]....
        /*01a4*/ 	.word	0x0500000f


	//   ....[17]....
        /*01a8*/ 	.word	0x0500000f


	//   ....[18]....
        /*01ac*/ 	.word	0x0500000f


	//   ....[19]....
        /*01b0*/ 	.word	0x0500000f


	//   ....[20]....
        /*01b4*/ 	.word	0x0500000f


	//----- nvinfo : EIATTR_COOP_GROUP_INSTR_OFFSETS
	.align		4
.L_9447:
        /*01b8*/ 	.byte	0x04, 0x28
        /*01ba*/ 	.short	(.L_9449 - .L_9448)


	//   ....[0]....
.L_9448:
        /*01bc*/ 	.word	0x00000270


	//   ....[1]....
        /*01c0*/ 	.word	0x00000290


	//   ....[2]....
        /*01c4*/ 	.word	0x000002b0


	//   ....[3]....
        /*01c8*/ 	.word	0x000002d0


	//   ....[4]....
        /*01cc*/ 	.word	0x000002f0


	//   ....[5]....
        /*01d0*/ 	.word	0x000003f0


	//   ....[6]....
        /*01d4*/ 	.word	0x00000420


	//   ....[7]....
        /*01d8*/ 	.word	0x00000440


	//   ....[8]....
        /*01dc*/ 	.word	0x00001270


	//   ....[9]....
        /*01e0*/ 	.word	0x000012b0


	//   ....[10]....
        /*01e4*/ 	.word	0x000012d0


	//   ....[11]....
        /*01e8*/ 	.word	0x000012f0


	//   ....[12]....
        /*01ec*/ 	.word	0x00001310


	//   ....[13]....
        /*01f0*/ 	.word	0x00001360


	//   ....[14]....
        /*01f4*/ 	.word	0x00001380


	//   ....[15]....
        /*01f8*/ 	.word	0x000013a0


	//   ....[16]....
        /*01fc*/ 	.word	0x00002fa0


	//   ....[17]....
        /*0200*/ 	.word	0x00003000


	//   ....[18]....
        /*0204*/ 	.word	0x00003060


	//   ....[19]....
        /*0208*/ 	.word	0x000030c0


	//   ....[20]....
        /*020c*/ 	.word	0x00003120


	//----- nvinfo : EIATTR_VRC_CTA_INIT_COUNT
	.align		4
.L_9449:
        /*0210*/ 	.byte	0x02, 0x4a
	.zero		1
	.zero		1


	//----- nvinfo : EIATTR_SYSCALL_OFFSETS
	.align		4
        /*0214*/ 	.byte	0x04, 0x46
        /*0216*/ 	.short	(.L_9451 - .L_9450)


	//   ....[0]....
.L_9450:
        /*0218*/ 	.word	0x00000220


	//----- nvinfo : EIATTR_EXIT_INSTR_OFFSETS
	.align		4
.L_9451:
        /*021c*/ 	.byte	0x04, 0x1c
        /*021e*/ 	.short	(.L_9453 - .L_9452)


	//   ....[0]....
.L_9452:
        /*0220*/ 	.word	0x00002c60


	//   ....[1]....
        /*0224*/ 	.word	0x00002c70


	//   ....[2]....
        /*0228*/ 	.word	0x00002f50


	//----- nvinfo : EIATTR_CRS_STACK_SIZE
	.align		4
.L_9453:
        /*022c*/ 	.byte	0x04, 0x1e
        /*022e*/ 	.short	(.L_9455 - .L_9454)
.L_9454:
        /*0230*/ 	.word	0x00000000


	//----- nvinfo : EIATTR_CBANK_PARAM_SIZE
	.align		4
.L_9455:
        /*0234*/ 	.byte	0x03, 0x19
        /*0236*/ 	.short	0x007c


	//----- nvinfo : EIATTR_PARAM_CBANK
	.align		4
        /*0238*/ 	.byte	0x04, 0x0a
        /*023a*/ 	.short	(.L_9457 - .L_9456)
	.align		4
.L_9456:
        /*023c*/ 	.word	index@(.nv.constant0._ZN4vllm25paged_attention_v1_kernelIfhLi120ELi32ELi128ELNS_18Fp8KVCacheDataTypeE2ELb0EEEvPT_PKS2_PKT0_S8_ifPKiSA_iPKfiiiSC_SC_iiiii)
        /*0240*/ 	.short	0x0380
        /*0242*/ 	.short	0x007c


	//----- nvinfo : EIATTR_SW_WAR
	.align		4
.L_9457:
        /*0244*/ 	.byte	0x04, 0x36
        /*0246*/ 	.short	(.L_9459 - .L_9458)
.L_9458:
        /*0248*/ 	.word	0x00000008
.L_9459:


//--------------------- .nv.info._ZN4vllm25paged_attention_v1_kernelIfhLi112ELi32ELi128ELNS_18Fp8KVCacheDataTypeE2ELb0EEEvPT_PKS2_PKT0_S8_ifPKiSA_iPKfiiiSC_SC_iiiii --------------------------
	.section	.nv.info._ZN4vllm25paged_attention_v1_kernelIfhLi112ELi32ELi128ELNS_18Fp8KVCacheDataTypeE2ELb0EEEvPT_PKS2_PKT0_S8_ifPKiSA_iPKfiiiSC_SC_iiiii,"",@"SHT_CUDA_INFO"
	.sectionflags	@""
	.align	4


	//----- nvinfo : EIATTR_CUDA_API_VERSION
	.align		4
        /*0000*/ 	.byte	0x04, 0x37
        /*0002*/ 	.short	(.L_9461 - .L_9460)
.L_9460:
        /*0004*/ 	.word	0x00000082


	//----- nvinfo : EIATTR_KPARAM_INFO
	.align		4
.L_9461:
        /*0008*/ 	.byte	0x04, 0x17
        /*000a*/ 	.short	(.L_9463 - .L_9462)
.L_9462:
        /*000c*/ 	.word	0x00000000
        /*0010*/ 	.short	0x0013
        /*0012*/ 	.short	0x0078
        /*0014*/ 	.byte	0x00, 0xf0, 0x11, 0x00


	//----- nvinfo : EIATTR_KPARAM_INFO
	.align		4
.L_9463:
        /*0018*/ 	.byte	0x04, 0x17
        /*001a*/ 	.short	(.L_9465 - .L_9464)
.L_9464:
        /*001c*/ 	.word	0x00000000
        /*0020*/ 	.short	0x0012
        /*0022*/ 	.short	0x0074
        /*0024*/ 	.byte	0x00, 0xf0, 0x11, 0x00


	//----- nvinfo : EIATTR_KPARAM_INFO
	.align		4
.L_9465:
        /*0028*/ 	.byte	0x04, 0x17
        /*002a*/ 	.short	(.L_9467 - .L_9466)
.L_9466:
        /*002c*/ 	.word	0x00000000
        /*0030*/ 	.short	0x0011
        /*0032*/ 	.short	0x0070
        /*0034*/ 	.byte	0x00, 0xf0, 0x11, 0x00


	//----- nvinfo : EIATTR_KPARAM_INFO
	.align		4
.L_9467:
        /*0038*/ 	.byte	0x04, 0x17
        /*003a*/ 	.short	(.L_9469 - .L_9468)
.L_9468:
        /*003c*/ 	.word	0x00000000
        /*0040*/ 	.short	0x0010
        /*0042*/ 	.short	0x006c
        /*0044*/ 	.byte	0x00, 0xf0, 0x11, 0x00


	//----- nvinfo : EIATTR_KPARAM_INFO
	.align		4
.L_9469:
        /*0048*/ 	.byte	0x04, 0x17
        /*004a*/ 	.short	(.L_9471 - .L_9470)
.L_9470:
        /*004c*/ 	.word	0x00000000
        /*0050*/ 	.short	0x000f
        /*0052*/ 	.short	0x0068
        /*0054*/ 	.byte	0x00, 0xf0, 0x11, 0x00


	//----- nvinfo : EIATTR_KPARAM_INFO
	.align		4
.L_9471:
        /*0058*/ 	.byte	0x04, 0x17
        /*005a*/ 	.short	(.L_9473 - .L_9472)
.L_9472:
        /*005c*/ 	.word	0x00000000
        /*0060*/ 	.short	0x000e
        /*0062*/ 	.short	0x0060
        /*0064*/ 	.byte	0x00, 0xf5, 0x21, 0x00


	//----- nvinfo : EIATTR_KPARAM_INFO
	.align		4
.L_9473:
        /*0068*/ 	.byte	0x04, 0x17
        /*006a*/ 	.short	(.L_9475 - .L_9474)
.L_9474:
        /*006c*/ 	.word	0x00000000
        /*0070*/ 	.short	0x000d
        /*0072*/ 	.short	0x0058
        /*0074*/ 	.byte	0x00, 0xf5, 0x21, 0x00


	//----- nvinfo : EIATTR_KPARAM_INFO
	.align		4
.L_9475:
        /*0078*/ 	.byte	0x04, 0x17
        /*007a*/ 	.short	(.L_9477 - .L_9476)
.L_9476:
        /*007c*/ 	.word	0x00000000
        /*0080*/ 	.short	0x000c
        /*0082*/ 	.short	0x0050
        /*0084*/ 	.byte	0x00, 0xf0, 0x11, 0x00


	//----- nvinfo : EIATTR_KPARAM_INFO
	.align		4
.L_9477:
        /*0088*/ 	.byte	0x04, 0x17
        /*008a*/ 	.short	(.L_9479 - .L_9478)
.L_9478:
        /*008c*/ 	.word	0x00000000
        /*0090*/ 	.short	0x000b
        /*0092*/ 	.short	0x004c
        /*0094*/ 	.byte	0x00, 0xf0, 0x11, 0x00


	//----- nvinfo : EIATTR_KPARAM_INFO
	.align		4
.L_9479:
        /*0098*/ 	.byte	0x04, 0x17
        /*009a*/ 	.short	(.L_9481 - .L_9480)
.L_9480:
        /*009c*/ 	.word	0x00000000
        /*00a0*/ 	.short	0x000a
        /*00a2*/ 	.short	0x0048
        /*00a4*/ 	.byte	0x00, 0xf0, 0x11, 0x00


	//----- nvinfo : EIATTR_KPARAM_INFO
	.align		4
.L_9481:
        /*00a8*/ 	.byte	0x04, 0x17
        /*00aa*/ 	.short	(.L_9483 - .L_9482)
.L_9482:
        /*00ac*/ 	.word	0x00000000
        /*00b0*/ 	.short	0x0009
        /*00b2*/ 	.short	0x0040
        /*00b4*/ 	.byte	0x00, 0xf5, 0x21, 0x00


	//----- nvinfo : EIATTR_KPARAM_INFO
	.align		4
.L_9483:
        /*00b8*/ 	.byte	0x04, 0x17
        /*00ba*/ 	.short	(.L_9485 - .L_9484)
.L_9484:
        /*00bc*/ 	.word	0x00000000
        /*00c0*/ 	.short	0x0008
        /*00c2*/ 	.short	0x0038
        /*00c4*/ 	.byte	0x00, 0xf0, 0x11, 0x00


	//----- nvinfo : EIATTR_KPARAM_INFO
	.align		4
.L_9485:
        /*00c8*/ 	.byte	0x04, 0x17
        /*00ca*/ 	.short	(.L_9487 - .L_9486)
.L_9486:
        /*00cc*/ 	.word	0x00000000
        /*00d0*/ 	.short	0x0007
        /*00d2*/ 	.short	0x0030
        /*00d4*/ 	.byte	0x00, 0xf5, 0x21, 0x00


	//----- nvinfo : EIATTR_KPARAM_INFO
	.align		4
.L_9487:
        /*00d8*/ 	.byte	0x04, 0x17
        /*00da*/ 	.short	(.L_9489 - .L_9488)
.L_9488:
        /*00dc*/ 	.word	0x00000000
        /*00e0*/ 	.short	0x0006
        /*00e2*/ 	.short	0x0028
        /*00e4*/ 	.byte	0x00, 0xf5, 0x21, 0x00


	//----- nvinfo : EIATTR_KPARAM_INFO
	.align		4
.L_9489:
        /*00e8*/ 	.byte	0x04, 0x17
        /*00ea*/ 	.short	(.L_9491 - .L_9490)
.L_9490:
        /*00ec*/ 	.word	0x00000000
        /*00f0*/ 	.short	0x0005
        /*00f2*/ 	.short	0x0024
        /*00f4*/ 	.byte	0x00, 0xf0, 0x11, 0x00


	//----- nvinfo : EIATTR_KPARAM_INFO
	.align		4
.L_9491:
        /*00f8*/ 	.byte	0x04, 0x17
        /*00fa*/ 	.short	(.L_9493 - .L_9492)
.L_9492:
        /*00fc*/ 	.word	0x00000000
        /*0100*/ 	.short	0x0004
        /*0102*/ 	.short	0x0020
        /*0104*/ 	.byte	0x00, 0xf0, 0x11, 0x00


	//----- nvinfo : EIATTR_KPARAM_INFO
	.align		4
.L_9493:
        /*0108*/ 	.byte	0x04, 0x17
        /*010a*/ 	.short	(.L_9495 - .L_9494)
.L_9494:
        /*010c*/ 	.word	0x00000000
        /*0110*/ 	.short	0x0003
        /*0112*/ 	.short	0x0018
        /*0114*/ 	.byte	0x00, 0xf5, 0x21, 0x00


	//----- nvinfo : EIATTR_KPARAM_INFO
	.align		4
.L_9495:
        /*0118*/ 	.byte	0x04, 0x17
        /*011a*/ 	.short	(.L_9497 - .L_9496)
.L_9496:
        /*011c*/ 	.word	0x00000000
        /*0120*/ 	.short	0x0002
        /*0122*/ 	.short	0x0010
        /*0124*/ 	.byte	0x00, 0xf5, 0x21, 0x00


	//----- nvinfo : EIATTR_KPARAM_INFO
	.align		4
.L_9497:
        /*0128*/ 	.byte	0x04, 0x17
        /*012a*/ 	.short	(.L_9499 - .L_9498)
.L_9498:
        /*012c*/ 	.word	0x00000000
        /*0130*/ 	.short	0x0001
        /*0132*/ 	.short	0x0008
        /*0134*/ 	.byte	0x00, 0xf5, 0x21, 0x00


	//----- nvinfo : EIATTR_KPARAM_INFO
	.align		4
.L_9499:
        /*0138*/ 	.byte	0x04, 0x17
        /*013a*/ 	.short	(.L_9501 - .L_9500)
.L_9500:
        /*013c*/ 	.word	0x00000000
        /*0140*/ 	.short	0x0000
        /*0142*/ 	.short	0x0000
        /*0144*/ 	.byte	0x00, 0xf5, 0x21, 0x00


	//----- nvinfo : EIATTR_SPARSE_MMA_MASK
	.align		4
.L_9501:
        /*0148*/ 	.byte	0x03, 0x50
        /*014a*/ 	.short	0x0000


	//----- nvinfo : EIATTR_MAXREG_COUNT
	.align		4
        /*014c*/ 	.byte	0x03, 0x1b
        /*014e*/ 	.short	0x00ff


	//----- nvinfo : EIATTR_NUM_BARRIERS
	.align		4
        /*0150*/ 	.byte	0x02, 0x4c
        /*0152*/ 	.byte	0x01
	.zero		1


	//----- nvinfo : EIATTR_EXTERNS
	.align		4
        /*0154*/ 	.byte	0x04, 0x0f
        /*0156*/ 	.short	(.L_9503 - .L_9502)


	//   ....[0]....
	.align		4
.L_9502:
        /*0158*/ 	.word	index@(__assertfail)


	//----- nvinfo : EIATTR_MERCURY_ISA_VERSION
	.align		4
.L_9503:
        /*015c*/ 	.byte	0x03, 0x5f
        /*015e*/ 	.short	0x0101


	//----- nvinfo : EIATTR_COOP_GROUP_MASK_REGIDS
	.align		4
        /*0160*/ 	.byte	0x04, 0x29
        /*0162*/ 	.short	(.L_9505 - .L_9504)


	//   ....[0]....
.L_9504:
        /*0164*/ 	.word	0xffffffff


	//   ....[1]....
        /*0168*/ 	.word	0xffffffff


	//   ....[2]....
        /*016c*/ 	.word	0xffffffff


	//   ....[3]....
        /*0170*/ 	.word	0xffffffff


	//   ....[4]....
        /*0174*/ 	.word	0xffffffff


	//   ....[5]....
        /*0178*/ 	.word	0xffffffff


	//   ....[6]....
        /*017c*/ 	.word	0xffffffff


	//   ....[7]....
        /*0180*/ 	.word	0xffffffff


	//   ....[8]....
        /*0184*/ 	.word	0xffffffff


	//   ....[9]....
        /*0188*/ 	.word	0xffffffff


	//   ....[10]....
        /*018c*/ 	.word	0xffffffff


	//   ....[11]....
        /*0190*/ 	.word	0xffffffff


	//   ....[12]....
        /*0194*/ 	.word	0xffffffff


	//   ....[13]....
        /*0198*/ 	.word	0xffffffff


	//   ....[14]....
        /*019c*/ 	.word	0xffffffff


	//   ....[15]....
        /*01a0*/ 	.word	0xffffffff


	//   ....[16]....
        /*01a4*/ 	.word	0x0500000f


	//   ....[17]....
        /*01a8*/ 	.word	0x0500000f


	//   ....[18]....
        /*01ac*/ 	.word	0x0500000f


	//   ....[19]....
        /*01b0*/ 	.word	0x0500000f


	//   ....[20]....
        /*01b4*/ 	.word	0x0500000f


	//----- nvinfo : EIATTR_COOP_GROUP_INSTR_OFFSETS
	.align		4
.L_9505:
        /*01b8*/ 	.byte	0x04, 0x28
        /*01ba*/ 	.short	(.L_9507 - .L_9506)


	//   ....[0]....
.L_9506:
        /*01bc*/ 	.word	0x00000270


	//   ....[1]....
        /*01c0*/ 	.word	0x00000290


	//   ....[2]....
        /*01c4*/ 	.word	0x000002b0


	//   ....[3]....
        /*01c8*/ 	.word	0x000002d0


	//   ....[4]....
        /*01cc*/ 	.word	0x000002f0


	//   ....[5]....
        /*01d0*/ 	.word	0x000003f0


	//   ....[6]....
        /*01d4*/ 	.word	0x00000410


	//   ....[7]....
        /*01d8*/ 	.word	0x00000440


	//   ....[8]....
        /*01dc*/ 	.word	0x00001270


	//   ....[9]....
        /*01e0*/ 	.word	0x000012b0


	//   ....[10]....
        /*01e4*/ 	.word	0x000012d0


	//   ....[11]....
        /*01e8*/ 	.word	0x000012f0


	//   ....[12]....
        /*01ec*/ 	.word	0x00001310


	//   ....[13]....
        /*01f0*/ 	.word	0x00001360


	//   ....[14]....
        /*01f4*/ 	.word	0x00001380


	//   ....[15]....
        /*01f8*/ 	.word	0x000013a0


	//   ....[16]....
        /*01fc*/ 	.word	0x00002e80


	//   ....[17]....
        /*0200*/ 	.word	0x00002ee0


	//   ....[18]....
        /*0204*/ 	.word	0x00002f40


	//   ....[19]....
        /*0208*/ 	.word	0x00002fa0


	//   ....[20]....
        /*020c*/ 	.word	0x00003000


	//----- nvinfo : EIATTR_VRC_CTA_INIT_COUNT
	.align		4
.L_9507:
        /*0210*/ 	.byte	0x02, 0x4a
	.zero		1
	.zero		1


	//----- nvinfo : EIATTR_SYSCALL_OFFSETS
	.align		4
        /*0214*/ 	.byte	0x04, 0x46
        /*0216*/ 	.short	(.L_9509 - .L_9508)


	//   ....[0]....
.L_9508:
        /*0218*/ 	.word	0x00000220


	//----- nvinfo : EIATTR_EXIT_INSTR_OFFSETS
	.align		4
.L_9509:
        /*021c*/ 	.byte	0x04, 0x1c
        /*021e*/ 	.short	(.L_9511 - .L_9510)


	//   ....[0]....
.L_9510:
        /*0220*/ 	.word	0x00002b60


	//   ....[1]....
        /*0224*/ 	.word	0x00002b70


	//   ....[2]....
        /*0228*/ 	.word	0x00002e30


	//----- nvinfo : EIATTR_CRS_STACK_SIZE
	.align		4
.L_9511:
        /*022c*/ 	.byte	0x04, 0x1e
        /*022e*/ 	.short	(.L_9513 - .L_9512)
.L_9512:
        /*0230*/ 	.word	0x00000000


	//----- nvinfo : EIATTR_CBANK_PARAM_SIZE
	.align		4
.L_9513:
        /*0234*/ 	.byte	0x03, 0x19
        /*0236*/ 	.short	0x007c


	//----- nvinfo : EIATTR_PARAM_CBANK
	.align		4
        /*0238*/ 	.byte	0x04, 0x0a
        /*023a*/ 	.short	(.L_9515 - .L_9514)
	.align		4
.L_9514:
        /*023c*/ 	.word	index@(.nv.constant0._ZN4vllm25paged_attention_v1_kernelIfhLi112ELi32ELi128ELNS_18Fp8KVCacheDataTypeE2ELb0EEEvPT_PKS2_PKT0_S8_ifPKiSA_iPKfiiiSC_SC_iiiii)
        /*0240*/ 	.short	0x0380
        /*0242*/ 	.short	0x007c


	//----- nvinfo : EIATTR_SW_WAR
	.align		4
.L_9515:
        /*0244*/ 	.byte	0x04, 0x36
        /*0246*/ 	.short	(.L_9517 - .L_9516)
.L_9516:
        /*0248*/ 	.word	0x00000008
.L_9517:


//--------------------- .nv.info._ZN4vllm25paged_attention_v1_kernelIfhLi96ELi32ELi128ELNS_18Fp8KVCacheDataTypeE2ELb0EEEvPT_PKS2_PKT0_S8_ifPKiSA_iPKfiiiSC_SC_iiiii --------------------------
	.section	.nv.info._ZN4vllm25paged_attention_v1_kernelIfhLi96ELi32ELi128ELNS_18Fp8KVCacheDataTypeE2ELb0EEEvPT_PKS2_PKT0_S8_ifPKiSA_iPKfiiiSC_SC_iiiii,"",@"SHT_CUDA_INFO"
	.sectionflags	@""
	.align	4


	//----- nvinfo : EIATTR_CUDA_API_VERSION
	.align		4
        /*0000*/ 	.byte	0x04, 0x37
        /*0002*/ 	.short	(.L_9519 - .L_9518)
.L_9518:
        /*0004*/ 	.word	0x00000082


	//----- nvinfo : EIATTR_KPARAM_INFO
	.align		4
.L_9519:
        /*0008*/ 	.byte	0x04, 0x17
        /*000a*/ 	.short	(.L_9521 - .L_9520)
.L_9520:
        /*000c*/ 	.word	0x00000000
        /*0010*/ 	.short	0x0013
        /*0012*/ 	.short	0x0078
        /*0014*/ 	.byte	0x00, 0xf0, 0x11, 0x00


	//----- nvinfo : EIATTR_KPARAM_INFO
	.align		4
.L_9521:
        /*0018*/ 	.byte	0x04, 0x17
        /*001a*/ 	.short	(.L_9523 - .L_9522)
.L_9522:
        /*001c*/ 	.word	0x00000000
        /*0020*/ 	.short	0x0012
        /*0022*/ 	.short	0x0074
        /*0024*/ 	.byte	0x00, 0xf0, 0x11, 0x00


	//----- nvinfo : EIATTR_KPARAM_INFO
	.align		4
.L_9523:
        /*0028*/ 	.byte	0x04, 0x17
        /*002a*/ 	.short	(.L_9525 - .L_9524)
.L_9524:
        /*002c*/ 	.word	0x00000000
        /*0030*/ 	.short	0x0011
        /*0032*/ 	.short	0x0070
        /*0034*/ 	.byte	0x00, 0xf0, 0x11, 0x00


	//----- nvinfo : EIATTR_KPARAM_INFO
	.align		4
.L_9525:
        /*0038*/ 	.byte	0x04, 0x17
        /*003a*/ 	.short	(.L_9527 - .L_9526)
.L_9526:
        /*003c*/ 	.word	0x00000000
        /*0040*/ 	.short	0x0010
        /*0042*/ 	.short	0x006c
        /*0044*/ 	.byte	0x00, 0xf0, 0x11, 0x00


	//----- nvinfo : EIATTR_KPARAM_INFO
	.align		4
.L_9527:
        /*0048*/ 	.byte	0x04, 0x17
        /*004a*/ 	.short	(.L_9529 - .L_9528)
.L_9528:
        /*004c*/ 	.word	0x00000000
        /*0050*/ 	.short	0x000f
        /*0052*/ 	.short	0x0068
        /*0054*/ 	.byte	0x00, 0xf0, 0x11, 0x00


	//----- nvinfo : EIATTR_KPARAM_INFO
	.align		4
.L_9529:
        /*0058*/ 	.byte	0x04, 0x17
        /*005a*/ 	.short	(.L_9531 - .L_9530)
.L_9530:
        /*005c*/ 	.word	0x00000000
        /*0060*/ 	.short	0x000e
        /*0062*/ 	.short	0x0060
        /*0064*/ 	.byte	0x00, 0xf5, 0x21, 0x00


	//----- nvinfo : EIATTR_KPARAM_INFO
	.align		4
.L_9531:
        /*0068*/ 	.byte	0x04, 0x17
        /*006a*/ 	.short	(.L_9533 - .L_9532)
.L_9532:
        /*006c*/ 	.word	0x00000000
        /*0070*/ 	.short	0x000d
        /*0072*/ 	.short	0x0058
        /*0074*/ 	.byte	0x00, 0xf5, 0x21, 0x00


	//----- nvinfo : EIATTR_KPARAM_INFO
	.align		4
.L_9533:
        /*0078*/ 	.byte	0x04, 0x17
        /*007a*/ 	.short	(.L_9535 - .L_9534)
.L_9534:
        /*007c*/ 	.word	0x00000000
        /*0080*/ 	.short	0x000c
        /*0082*/ 	.short	0x0050
        /*0084*/ 	.byte	0x00, 0xf0, 0x11, 0x00


	//----- nvinfo : EIATTR_KPARAM_INFO
	.align		4
.L_9535:
        /*0088*/ 	.byte	0x04, 0x17
        /*008a*/ 	.short	(.L_9537 - .L_9536)
.L_9536:
        /*008c*/ 	.word	0x00000000
        /*0090*/ 	.short	0x000b
        /*0092*/ 	.short	0x004c
        /*0094*/ 	.byte	0x00, 0xf0, 0x11, 0x00


	//----- nvinfo : EIATTR_KPARAM_INFO
	.align		4
.L_9537:
        /*0098*/ 	.byte	0x04, 0x17
        /*009a*/ 	.short	(.L_9539 - .L_9538)
.L_9538:
        /*009c*/ 	.word	0x00000000
        /*00a0*/ 	.short	0x000a
        /*00a2*/ 	.short	0x0048
        /*00a4*/ 	.byte	0x00, 0xf0, 0x11, 0x00


	//----- nvinfo : EIATTR_KPARAM_INFO
	.align		4
.L_9539:
        /*00a8*/ 	.byte	0x04, 0x17
        /*00aa*/ 	.short	(.L_9541 - .L_9540)
.L_9540:
        /*00ac*/ 	.word	0x00000000
        /*00b0*/ 	.short	0x0009
        /*00b2*/ 	.short	0x0040
        /*00b4*/ 	.byte	0x00, 0xf5, 0x21, 0x00


	//----- nvinfo : EIATTR_KPARAM_INFO
	.align		4
.L_9541:
        /*00b8*/ 	.byte	0x04, 0x17
        /*00ba*/ 	.short	(.L_9543 - .L_9542)
.L_9542:
        /*00bc*/ 	.word	0x00000000
        /*00c0*/ 	.short	0x0008
        /*00c2*/ 	.short	0x0038
        /*00c4*/ 	.byte	0x00, 0xf0, 0x11, 0x00


	//----- nvinfo : EIATTR_KPARAM_INFO
	.align		4
.L_9543:
        /*00c8*/ 	.byte	0x04, 0x17
        /*00ca*/ 	.short	(.L_9545 - .L_9544)
.L_9544:
        /*00cc*/ 	.word	0x00000000
        /*00d0*/ 	.short	0x0007
        /*00d2*/ 	.short	0x0030
        /*00d4*/ 	.byte	0x00, 0xf5, 0x21, 0x00


	//----- nvinfo : EIATTR_KPARAM_INFO
	.align		4
.L_9545:
        /*00d8*/ 	.byte	0x04, 0x17
        /*00da*/ 	.short	(.L_9547 - .L_9546)
.L_9546:
        /*00dc*/ 	.word	0x00000000
        /*00e0*/ 	.short	0x0006
        /*00e2*/ 	.short	0x0028
        /*00e4*/ 	.byte	0x00, 0xf5, 0x21, 0x00


	//----- nvinfo : EIATTR_KPARAM_INFO
	.align		4
.L_9547:
        /*00e8*/ 	.byte	0x04, 0x17
        /*00ea*/ 	.short	(.L_9549 - .L_9548)
.L_9548:
        /*00ec*/ 	.word	0x00000000
        /*00f0*/ 	.short	0x0005
        /*00f2*/ 	.short	0x0024
        /*00f4*/ 	.byte	0x00, 0xf0, 0x11, 0x00


	//----- nvinfo : EIATTR_KPARAM_INFO
	.align		4
.L_9549:
        /*00f8*/ 	.byte	0x04, 0x17
        /*00fa*/ 	.short	(.L_9551 - .L_9550)
.L_9550:
        /*00fc*/ 	.word	0x00000000
        /*0100*/ 	.short	0x0004
        /*0102*/ 	.short	0x0020
        /*0104*/ 	.byte	0x00, 0xf0, 0x11, 0x00


	//----- nvinfo : EIATTR_KPARAM_INFO
	.align		4
.L_9551:
        /*0108*/ 	.byte	0x04, 0x17
        /*010a*/ 	.short	(.L_9553 - .L_9552)
.L_9552:
        /*010c*/ 	.word	0x00000000
        /*0110*/ 	.short	0x0003
        /*0112*/ 	.short	0x0018
        /*0114*/ 	.byte	0x00, 0xf5, 0x21, 0x00


	//----- nvinfo : EIATTR_KPARAM_INFO
	.align		4
.L_9553:
        /*0118*/ 	.byte	0x04, 0x17
        /*011a*/ 	.short	(.L_9555 - .L_9554)
.L_9554:
        /*011c*/ 	.word	0x00000000
        /*0120*/ 	.short	0x0002
        /*0122*/ 	.short	0x0010
        /*0124*/ 	.byte	0x00, 0xf5, 0x21, 0x00


	//----- nvinfo : EIATTR_KPARAM_INFO
	.align		4
.L_9555:
        /*0128*/ 	.byte	0x04, 0x17
        /*012a*/ 	.short	(.L_9557 - .L_9556)
.L_9556:
        /*012c*/ 	.word	0x00000000
        /*0130*/ 	.short	0x0001
        /*0132*/ 	.short	0x0008
        /*0134*/ 	.byte	0x00, 0xf5, 0x21, 0x00


	//----- nvinfo : EIATTR_KPARAM_INFO
	.align		4
.L_9557:
        /*0138*/ 	.byte	0x04, 0x17
        /*013a*/ 	.short	(.L_9559 - .L_9558)
.L_9558:
        /*013c*/ 	.word	0x00000000
        /*0140*/ 	.short	0x0000
        /*0142*/ 	.short	0x0000
        /*0144*/ 	.byte	0x00, 0xf5, 0x21, 0x00


	//----- nvinfo : EIATTR_SPARSE_MMA_MASK
	.align		4
.L_9559:
        /*0148*/ 	.byte	0x03, 0x50
        /*014a*/ 	.short	0x0000


	//----- nvinfo : EIATTR_MAXREG_COUNT
	.align		4
        /*014c*/ 	.byte	0x03, 0x1b
        /*014e*/ 	.short	0x00ff


	//----- nvinfo : EIATTR_NUM_BARRIERS
	.align		4
        /*0150*/ 	.byte	0x02, 0x4c
        /*0152*/ 	.byte	0x01
	.zero		1


	//----- nvinfo : EIATTR_EXTERNS
	.align		4
        /*0154*/ 	.byte	0x04, 0x0f
        /*0156*/ 	.short	(.L_9561 - .L_9560)


	//   ....[0]....
	.align		4
.L_9560:
        /*0158*/ 	.word	index@(__assertfail)


	//----- nvinfo : EIATTR_MERCURY_ISA_VERSION
	.align		4
.L_9561:
        /*015c*/ 	.byte	0x03, 0x5f
        /*015e*/ 	.short	0x0101


	//----- nvinfo : EIATTR_COOP_GROUP_MASK_REGIDS
	.align		4
        /*0160*/ 	.byte	0x04, 0x29
        /*0162*/ 	.short	(.L_9563 - .L_9562)


	//   ....[0]....
.L_9562:
        /*0164*/ 	.word	0xffffffff


	//   ....[1]....
        /*0168*/ 	.word	0xffffffff


	//   ....[2]....
        /*016c*/ 	.word	0xffffffff


	//   ....[3]....
        /*0170*/ 	.word	0xffffffff


	//   ....[4]....
        /*0174*/ 	.word	0xffffffff


	//   ....[5]....
        /*0178*/ 	.word	0xffffffff


	//   ....[6]....
        /*017c*/ 	.word	0xffffffff


	//   ....[7]....
        /*0180*/ 	.word	0xffffffff


	//   ....[8]....
        /*0184*/ 	.word	0xffffffff


	//   ....[9]....
        /*0188*/ 	.word	0xffffffff


	//   ....[10]....
        /*018c*/ 	.word	0xffffffff


	//   ....[11]....
        /*0190*/ 	.word	0xffffffff


	//   ....[12]....
        /*0194*/ 	.word	0xffffffff


	//   ....[13]....
        /*0198*/ 	.word	0xffffffff


	//   ....[14]....
        /*019c*/ 	.word	0xffffffff


	//   ....[15]....
        /*01a0*/ 	.word	0xffffffff


	//   ....[16]....
        /*01a4*/ 	.word	0x0500000f


	//   ....[17]....
        /*01a8*/ 	.word	0x0500000f


	//   ....[18]....
        /*01ac*/ 	.word	0x0500000f


	//   ....[19]....
        /*01b0*/ 	.word	0x0500000f


	//   ....[20]....
        /*01b4*/ 	.word	0x0500000f


	//----- nvinfo : EIATTR_COOP_GROUP_INSTR_OFFSETS
	.align		4
.L_9563:
        /*01b8*/ 	.byte	0x04, 0x28
        /*01ba*/ 	.short	(.L_9565 - .L_9564)


	//   ....[0]....
.L_9564:
        /*01bc*/ 	.word	0x00000270


	//   ....[1]....
        /*01c0*/ 	.word	0x00000290


	//   ....[2]....
        /*01c4*/ 	.word	0x000002b0


	//   ....[3]....
        /*01c8*/ 	.word	0x000002d0


	//   ....[4]....
        /*01cc*/ 	.word	0x000002f0


	//   ....[5]....
        /*01d0*/ 	.word	0x00000400


	//   ....[6]....
        /*01d4*/ 	.word	0x00000420


	//   ....[7]....
        /*01d8*/ 	.word	0x00000440


	//   ....[8]....
        /*01dc*/ 	.word	0x00001270


	//   ....[9]....
        /*01e0*/ 	.word	0x000012a0


	//   ....[10]....
        /*01e4*/ 	.word	0x000012c0


	//   ....[11]....
        /*01e8*/ 	.word	0x000012e0


	//   ....[12]....
        /*01ec*/ 	.word	0x00001300


	//   ....[13]....
        /*01f0*/ 	.word	0x00001350


	//   ....[14]....
        /*01f4*/ 	.word	0x00001370


	//   ....[15]....
        /*01f8*/ 	.word	0x00001390


	//   ....[16]....
        /*01fc*/ 	.word	0x00002b50


	//   ....[17]....
        /*0200*/ 	.word	0x00002bb0


	//   ....[18]....
        /*0204*/ 	.word	0x00002c10


	//   ....[19]....
        /*0208*/ 	.word	0x00002c70


	//   ....[20]....
        /*020c*/ 	.word	0x00002cd0


	//----- nvinfo : EIATTR_VRC_CTA_INIT_COUNT
	.align		4
.L_9565:
        /*0210*/ 	.byte	0x02, 0x4a
	.zero		1
	.zero		1


	//----- nvinfo : EIATTR_SYSCALL_OFFSETS
	.align		4
        /*0214*/ 	.byte	0x04, 0x46
        /*0216*/ 	.short	(.L_9567 - .L_9566)


	//   ....[0]....
.L_9566:
        /*0218*/ 	.word	0x00000220


	//----- nvinfo : EIATTR_EXIT_INSTR_OFFSETS
	.align		4
.L_9567:
        /*021c*/ 	.byte	0x04, 0x1c
        /*021e*/ 	.short	(.L_9569 - .L_9568)


	//   ....[0]....
.L_9568:
        /*0220*/ 	.word	0x00002880


	//   ....[1]....
        /*0224*/ 	.word	0x000028e0


	//   ....[2]....
        /*0228*/ 	.word	0x00002b00


	//----- nvinfo : EIATTR_CRS_STACK_SIZE
	.align		4
.L_9569:
        /*022c*/ 	.byte	0x04, 0x1e
        /*022e*/ 	.short	(.L_9571 - .L_9570)
.L_9570:
        /*0230*/ 	.word	0x00000000


	//----- nvinfo : EIATTR_CBANK_PARAM_SIZE
	.align		4
.L_9571:
        /*0234*/ 	.byte	0x03, 0x19
        /*0236*/ 	.short	0x007c


	//----- nvinfo : EIATTR_PARAM_CBANK
	.align		4
        /*0238*/ 	.byte	0x04, 0x0a
        /*023a*/ 	.short	(.L_9573 - .L_9572)
	.align		4
.L_9572:
        /*023c*/ 	.word	index@(.nv.constant0._ZN4vllm25paged_attention_v1_kernelIfhLi96ELi32ELi128ELNS_18Fp8KVCacheDataTypeE2ELb0EEEvPT_PKS2_PKT0_S8_ifPKiSA_iPKfiiiSC_SC_iiiii)
        /*0240*/ 	.short	0x0380
        /*0242*/ 	.short	0x007c


	//----- nvinfo : EIATTR_SW_WAR
	.align		4
.L_9573:
        /*0244*/ 	.byte	0x04, 0x36
        /*0246*/ 	.short	(.L_9575 - .L_9574)
.L_9574:
        /*0248*/ 	.word	0x00000008
.L_9575:


//--------------------- .nv.info._ZN4vllm25paged_attention_v1_kernelIfhLi80ELi32ELi128ELNS_18Fp8KVCacheDataTypeE2ELb0EEEvPT_PKS2_PKT0_S8_ifPKiSA_iPKfiiiSC_SC_iiiii --------------------------
	.section	.nv.info._ZN4vllm25paged_attention_v1_kernelIfhLi80ELi32ELi128ELNS_18Fp8KVCacheDataTypeE2ELb0EEEvPT_PKS2_PKT0_S8_ifPKiSA_iPKfiiiSC_SC_iiiii,"",@"SHT_CUDA_INFO"
	.sectionflags	@""
	.align	4


	//----- nvinfo : EIATTR_CUDA_API_VERSION
	.align		4
        /*0000*/ 	.byte	0x04, 0x37
        /*0002*/ 	.short	(.L_9577 - .L_9576)
.L_9576:
        /*0004*/ 	.word	0x00000082


	//----- nvinfo : EIATTR_KPARAM_INFO
	.align		4
.L_9577:
        /*0008*/ 	.byte	0x04, 0x17
        /*000a*/ 	.short	(.L_9579 - .L_9578)
.L_9578:
        /*000c*/ 	.word	0x00000000
        /*0010*/ 	.short	0x0013
        /*0012*/ 	.short	0x0078
        /*0014*/ 	.byte	0x00, 0xf0, 0x11, 0x00


	//----- nvinfo : EIATTR_KPARAM_INFO
	.align		4
.L_9579:
        /*0018*/ 	.byte	0x04, 0x17
        /*001a*/ 	.short	(.L_9581 - .L_9580)
.L_9580:
        /*001c*/ 	.word	0x00000000
        /*0020*/ 	.short	0x0012
        /*0022*/ 	.short	0x0074
        /*0024*/ 	.byte	0x00, 0xf0, 0x11, 0x00


	//----- nvinfo : EIATTR_KPARAM_INFO
	.align		4
.L_9581:
        /*0028*/ 	.byte	0x04, 0x17
        /*002a*/ 	.short	(.L_9583 - .L_9582)
.L_9582:
        /*002c*/ 	.word	0x00000000
        /*0030*/ 	.short	0x0011
        /*0032*/ 	.short	0x0070
        /*0034*/ 	.byte	0x00, 0xf0, 0x11, 0x00


	//----- nvinfo : EIATTR_KPARAM_INFO
	.align		4
.L_9583:
        /*0038*/ 	.byte	0x04, 0x17
        /*003a*/ 	.short	(.L_9585 - .L_9584)
.L_9584:
        /*003c*/ 	.word	0x00000000
        /*0040*/ 	.short	0x0010
        /*0042*/ 	.short	0x006c
        /*0044*/ 	.byte	0x00, 0xf0, 0x11, 0x00


	//----- nvinfo : EIATTR_KPARAM_INFO
	.align		4
.L_9585:
        /*0048*/ 	.byte	0x04, 0x17
        /*004a*/ 	.short	(.L_9587 - .L_9586)
.L_9586:
        /*004c*/ 	.word	0x00000000
        /*0050*/ 	.short	0x000f
        /*0052*/ 	.short	0x0068
        /*0054*/ 	.byte	0x00, 0xf0, 0x11, 0x00


	//----- nvinfo : EIATTR_KPARAM_INFO
	.align		4
.L_9587:
        /*0058*/ 	.byte	0x04, 0x17
        /*005a*/ 	.short	(.L_9589 - .L_9588)
.L_9588:
        /*005c*/ 	.word	0x00000000
        /*0060*/ 	.short	0x000e
        /*0062*/ 	.short	0x0060
        /*0064*/ 	.byte	0x00, 0xf5, 0x21, 0x00


	//----- nvinfo : EIATTR_KPARAM_INFO
	.align		4
.L_9589:
        /*0068*/ 	.byte	0x04, 0x17
        /*006a*/ 	.short	(.L_9591 - .L_9590)
.L_9590:
        /*006c*/ 	.word	0x00000000
        /*0070*/ 	.short	0x000d
        /*0072*/ 	.short	0x0058
        /*0074*/ 	.byte	0x00, 0xf5, 0x21, 0x00


	//----- nvinfo : EIATTR_KPARAM_INFO
	.align		4
.L_9591:
        /*0078*/ 	.byte	0x04, 0x17
        /*007a*/ 	.short	(.L_9593 - .L_9592)
.L_9592:
        /*007c*/ 	.word	0x00000000
        /*0080*/ 	.short	0x000c
        /*0082*/ 	.short	0x0050
        /*0084*/ 	.byte	0x00, 0xf0, 0x11, 0x00


	//----- nvinfo : EIATTR_KPARAM_INFO
	.align		4
.L_9593:
        /*0088*/ 	.byte	0x04, 0x17
        /*008a*/ 	.short	(.L_9595 - .L_9594)
.L_9594:
        /*008c*/ 	.word	0x00000000
        /*0090*/ 	.short	0x000b
        /*0092*/ 	.short	0x004c
        /*0094*/ 	.byte	0x00, 0xf0, 0x11, 0x00


	//----- nvinfo : EIATTR_KPARAM_INFO
	.align		4
.L_9595:
        /*0098*/ 	.byte	0x04, 0x17
        /*009a*/ 	.short	(.L_9597 - .L_9596)
.L_9596:
        /*009c*/ 	.word	0x00000000
        /*00a0*/ 	.short	0x000a
        /*00a2*/ 	.short	0x0048
        /*00a4*/ 	.byte	0x00, 0xf0, 0x11, 0x00


	//----- nvinfo : EIATTR_KPARAM_INFO
	.align		4
.L_9597:
        /*00a8*/ 	.byte	0x04, 0x17
        /*00aa*/ 	.short	(.L_9599 - .L_9598)
.L_9598:
        /*00ac*/ 	.word	0x00000000
        /*00b0*/ 	.short	0x0009
        /*00b2*/ 	.short	0x0040
        /*00b4*/ 	.byte	0x00, 0xf5, 0x21, 0x00


	//----- nvinfo : EIATTR_KPARAM_INFO
	.align		4
.L_9599:
        /*00b8*/ 	.byte	0x04, 0x17
        /*00ba*/ 	.short	(.L_9601 - .L_9600)
.L_9600:
        /*00bc*/ 	.word	0x00000000
        /*00c0*/ 	.short	0x0008
        /*00c2*/ 	.short	0x0038
        /*00c4*/ 	.byte	0x00, 0xf0, 0x11, 0x00


	//----- nvinfo : EIATTR_KPARAM_INFO
	.align		4
.L_9601:
        /*00c8*/ 	.byte	0x04, 0x17
        /*00ca*/ 	.short	(.L_9603 - .L_9602)
.L_9602:
        /*00cc*/ 	.word	0x00000000
        /*00d0*/ 	.short	0x0007
        /*00d2*/ 	.short	0x0030
        /*00d4*/ 	.byte	0x00, 0xf5, 0x21, 0x00


	//----- nvinfo : EIATTR_KPARAM_INFO
	.align		4
.L_9603:
        /*00d8*/ 	.byte	0x04, 0x17
        /*00da*/ 	.short	(.L_9605 - .L_9604)
.L_9604:
        /*00dc*/ 	.word	0x00000000
        /*00e0*/ 	.short	0x0006
        /*00e2*/ 	.short	0x0028
        /*00e4*/ 	.byte	0x00, 0xf5, 0x21, 0x00


	//----- nvinfo : EIATTR_KPARAM_INFO
	.align		4
.L_9605:
        /*00e8*/ 	.byte	0x04, 0x17
        /*00ea*/ 	.short	(.L_9607 - .L_9606)
.L_9606:
        /*00ec*/ 	.word	0x00000000
        /*00f0*/ 	.short	0x0005
        /*00f2*/ 	.short	0x0024
        /*00f4*/ 	.byte	0x00, 0xf0, 0x11, 0x00


	//----- nvinfo : EIATTR_KPARAM_INFO
	.align		4
.L_9607:
        /*00f8*/ 	.byte	0x04, 0x17
        /*00fa*/ 	.short	(.L_9609 - .L_9608)
.L_9608:
        /*00fc*/ 	.word	0x00000000
        /*0100*/ 	.short	0x0004
        /*0102*/ 	.short	0x0020
        /*0104*/ 	.byte	0x00, 0xf0, 0x11, 0x00


	//----- nvinfo : EIATTR_KPARAM_INFO
	.align		4
.L_9609:
        /*0108*/ 	.byte	0x04, 0x17
        /*010a*/ 	.short	(.L_9611 - .L_9610)
.L_9610:
        /*010c*/ 	.word	0x00000000
        /*0110*/ 	.short	0x0003
        /*0112*/ 	.short	0x0018
        /*0114*/ 	.byte	0x00, 0xf5, 0x21, 0x00


	//----- nvinfo : EIATTR_KPARAM_INFO
	.align		4
.L_9611:
        /*0118*/ 	.byte	0x04, 0x17
        /*011a*/ 	.short	(.L_9613 - .L_9612)
.L_9612:
        /*011c*/ 	.word	0x00000000
        /*0120*/ 	.short	0x0002
        /*0122*/ 	.short	0x0010
        /*0124*/ 	.byte	0x00, 0xf5, 0x21, 0x00


	//----- nvinfo : EIATTR_KPARAM_INFO
	.align		4
.L_9613:
        /*0128*/ 	.byte	0x04, 0x17
        /*012a*/ 	.short	(.L_9615 - .L_9614)
.L_9614:
        /*012c*/ 	.word	0x00000000
        /*0130*/ 	.short	0x0001
        /*0132*/ 	.short	0x0008
        /*0134*/ 	.byte	0x00, 0xf5, 0x21, 0x00


	//----- nvinfo : EIATTR_KPARAM_INFO
	.align		4
.L_9615:
        /*0138*/ 	.byte	0x04, 0x17
        /*013a*/ 	.short	(.L_9617 - .L_9616)
.L_9616:
        /*013c*/ 	.word	0x00000000
        /*0140*/ 	.short	0x0000
        /*0142*/ 	.short	0x0000
        /*0144*/ 	.byte	0x00, 0xf5, 0x21, 0x00


	//----- nvinfo : EIATTR_SPARSE_MMA_MASK
	.align		4
.L_9617:
        /*0148*/ 	.byte	0x03, 0x50
        /*014a*/ 	.short	0x0000


	//----- nvinfo : EIATTR_MAXREG_COUNT
	.align		4
        /*014c*/ 	.byte	0x03, 0x1b
        /*014e*/ 	.short	0x00ff


	//----- nvinfo : EIATTR_NUM_BARRIERS
	.align		4
        /*0150*/ 	.byte	0x02, 0x4c
        /*0152*/ 	.byte	0x01
	.zero		1


	//----- nvinfo : EIATTR_EXTERNS
	.align		4
        /*0154*/ 	.byte	0x04, 0x0f
        /*0156*/ 	.short	(.L_9619 - .L_9618)


	//   ....[0]....
	.align		4
.L_9618:
        /*0158*/ 	.word	index@(__assertfail)


	//----- nvinfo : EIATTR_MERCURY_ISA_VERSION
	.align		4
.L_9619:
        /*015c*/ 	.byte	0x03, 0x5f
        /*015e*/ 	.short	0x0101


	//----- nvinfo : EIATTR_COOP_GROUP_MASK_REGIDS
	.align		4
        /*0160*/ 	.byte	0x04, 0x29
        /*0162*/ 	.short	(.L_9621 - .L_9620)


	//   ....[0]....
.L_9620:
        /*0164*/ 	.word	0xffffffff


	//   ....[1]....
        /*0168*/ 	.word	0xffffffff


	//   ....[2]....
        /*016c*/ 	.word	0xffffffff


	//   ....[3]....
        /*0170*/ 	.word	0xffffffff


	//   ....[4]....
        /*0174*/ 	.word	0xffffffff


	//   ....[5]....
        /*0178*/ 	.word	0xffffffff


	//   ....[6]....
        /*017c*/ 	.word	0xffffffff


	//   ....[7]....
        /*0180*/ 	.word	0xffffffff


	//   ....[8]....
        /*0184*/ 	.word	0xffffffff


	//   ....[9]....
        /*0188*/ 	.word	0xffffffff


	//   ....[10]....
        /*018c*/ 	.word	0xffffffff


	//   ....[11]....
        /*0190*/ 	.word	0xffffffff


	//   ....[12]....
        /*0194*/ 	.word	0xffffffff


	//   ....[13]....
        /*0198*/ 	.word	0xffffffff


	//   ....[14]....
        /*019c*/ 	.word	0xffffffff


	//   ....[15]....
        /*01a0*/ 	.word	0xffffffff


	//   ....[16]....
        /*01a4*/ 	.word	0x0500000f


	//   ....[17]....
        /*01a8*/ 	.word	0x0500000f


	//   ....[18]....
        /*01ac*/ 	.word	0x0500000f


	//   ....[19]....
        /*01b0*/ 	.word	0x0500000f


	//   ....[20]....
        /*01b4*/ 	.word	0x0500000f


	//----- nvinfo : EIATTR_COOP_GROUP_INSTR_OFFSETS
	.align		4
.L_9621:
        /*01b8*/ 	.byte	0x04, 0x28
        /*01ba*/ 	.short	(.L_9623 - .L_9622)


	//   ....[0]....
.L_9622:
        /*01bc*/ 	.word	0x00000270


	//   ....[1]....
        /*01c0*/ 	.word	0x00000290


	//   ....[2]....
        /*01c4*/ 	.word	0x000002b0


	//   ....[3]....
        /*01c8*/ 	.word	0x000002d0


	//   ....[4]....
        /*01cc*/ 	.word	0x000002f0


	//   ....[5]....
        /*01d0*/ 	.word	0x00000400


	//   ....[6]....
        /*01d4*/ 	.word	0x00000420


	//   ....[7]....
        /*01d8*/ 	.word	0x00000440


	//   ....[8]....
        /*01dc*/ 	.word	0x00001270


	//   ....[9]....
        /*01e0*/ 	.word	0x000012a0


	//   ....[10]....
        /*01e4*/ 	.word	0x000012c0


	//   ....[11]....
        /*01e8*/ 	.word	0x000012e0


	//   ....[12]....
        /*01ec*/ 	.word	0x00001300


	//   ....[13]....
        /*01f0*/ 	.word	0x00001350


	//   ....[14]....
        /*01f4*/ 	.word	0x00001370


	//   ....[15]....
        /*01f8*/ 	.word	0x00001390


	//   ....[16]....
        /*01fc*/ 	.word	0x00002940


	//   ....[17]....
        /*0200*/ 	.word	0x000029a0


	//   ....[18]....
        /*0204*/ 	.word	0x00002a00


	//   ....[19]....
        /*0208*/ 	.word	0x00002a60


	//   ....[20]....
        /*020c*/ 	.word	0x00002ac0


	//----- nvinfo : EIATTR_VRC_CTA_INIT_COUNT
	.align		4
.L_9623:
        /*0210*/ 	.byte	0x02, 0x4a
	.zero		1
	.zero		1


	//----- nvinfo : EIATTR_SYSCALL_OFFSETS
	.align		4
        /*0214*/ 	.byte	0x04, 0x46
        /*0216*/ 	.short	(.L_9625 - .L_9624)


	//   ....[0]....
.L_9624:
        /*0218*/ 	.word	0x00000220


	//----- nvinfo : EIATTR_EXIT_INSTR_OFFSETS
	.align		4
.L_9625:
        /*021c*/ 	.byte	0x04, 0x1c
        /*021e*/ 	.short	(.L_9627 - .L_9626)


	//   ....[0]....
.L_9626:
        /*0220*/ 	.word	0x000026b0


	//   ....[1]....
        /*0224*/ 	.word	0x00002710


	//   ....[2]....
        /*0228*/ 	.word	0x000028f0


	//----- nvinfo : EIATTR_CRS_STACK_SIZE
	.align		4
.L_9627:
        /*022c*/ 	.byte	0x04, 0x1e
        /*022e*/ 	.short	(.L_9629 - .L_9628)
.L_9628:
        /*0230*/ 	.word	0x00000000


	//----- nvinfo : EIATTR_CBANK_PARAM_SIZE
	.align		4
.L_9629:
        /*0234*/ 	.byte	0x03, 0x19
        /*0236*/ 	.short	0x007c


	//----- nvinfo : EIATTR_PARAM_CBANK
	.align		4
        /*0238*/ 	.byte	0x04, 0x0a
        /*023a*/ 	.short	(.L_9631 - .L_9630)
	.align		4
.L_9630:
        /*023c*/ 	.word	index@(.nv.constant0._ZN4vllm25paged_attention_v1_kernelIfhLi80ELi32ELi128ELNS_18Fp8KVCacheDataTypeE2ELb0EEEvPT_PKS2_PKT0_S8_ifPKiSA_iPKfiiiSC_SC_iiiii)
        /*0240*/ 	.short	0x0380
        /*0242*/ 	.short	0x007c


	//----- nvinfo : EIATTR_SW_WAR
	.align		4
.L_9631:
        /*0244*/ 	.byte	0x04, 0x36
        /*0246*/ 	.short	(.L_9633 - .L_9632)
.L_9632:
        /*0248*/ 	.word	0x00000008
.L_9633:


//--------------------- .nv.info._ZN4vllm25paged_attention_v1_kernelIfhLi64ELi32ELi128ELNS_18Fp8KVCacheDataTypeE2ELb0EEEvPT_PKS2_PKT0_S8_ifPKiSA_iPKfiiiSC_SC_iiiii --------------------------
	.section	.nv.info._ZN4vllm25paged_attention_v1_kernelIfhLi64ELi32ELi128ELNS_18Fp8KVCacheDataTypeE2ELb0EEEvPT_PKS2_PKT0_S8_ifPKiSA_iPKfiiiSC_SC_iiiii,"",@"SHT_CUDA_INFO"
	.sectionflags	@""
	.align	4


	//----- nvinfo : EIATTR_CUDA_API_VERSION
	.align		4
        /*0000*/ 	.byte	0x04, 0x37
        /*0002*/ 	.short	(.L_9635 - .L_9634)
.L_9634:
        /*0004*/ 	.word	0x00000082


	//----- nvinfo : EIATTR_KPARAM_INFO
	.align		4
.L_9635:
        /*0008*/ 	.byte	0x04, 0x17
        /*000a*/ 	.short	(.L_9637 - .L_9636)
.L_9636:
        /*000c*/ 	.word	0x00000000
        /*0010*/ 	.short	0x0013
        /*0012*/ 	.short	0x0078
        /*0014*/ 	.byte	0x00, 0xf0, 0x11, 0x00


	//----- nvinfo : EIATTR_KPARAM_INFO
	.align		4
.L_9637:
        /*0018*/ 	.byte	0x04, 0x17
        /*001a*/ 	.short	(.L_9639 - .L_9638)
.L_9638:
        /*001c*/ 	.word	0x00000000
        /*0020*/ 	.short	0x0012
        /*0022*/ 	.short	0x0074
        /*0024*/ 	.byte	0x00, 0xf0, 0x11, 0x00


	//----- nvinfo : EIATTR_KPARAM_INFO
	.align		4
.L_9639:
        /*0028*/ 	.byte	0x04, 0x17
        /*002a*/ 	.short	(.L_9641 - .L_9640)
.L_9640:
        /*002c*/ 	.word	0x00000000
        /*0030*/ 	.short	0x0011
        /*0032*/ 	.short	0x0070
        /*0034*/ 	.byte	0x00, 0xf0, 0x11, 0x00


	//----- nvinfo : EIATTR_KPARAM_INFO
	.align		4
.L_9641:
        /*0038*/ 	.byte	0x04, 0x17
        /*003a*/ 	.short	(.L_9643 - .L_9642)
.L_9642:
        /*003c*/ 	.word	0x00000000
        /*0040*/ 	.short	0x0010
        /*0042*/ 	.short	0x006c
        /*0044*/ 	.byte	0x00, 0xf0, 0x11, 0x00


	//----- nvinfo : EIATTR_KPARAM_INFO
	.align		4
.L_9643:
        /*0048*/ 	.byte	0x04, 0x17
        /*004a*/ 	.short	(.L_9645 - .L_9644)
.L_9644:
        /*004c*/ 	.word	0x00000000
        /*0050*/ 	.short	0x000f
        /*0052*/ 	.short	0x0068
        /*0054*/ 	.byte	0x00, 0xf0, 0x11, 0x00


	//----- nvinfo : EIATTR_KPARAM_INFO
	.align		4
.L_9645:
        /*0058*/ 	.byte	0x04, 0x17
        /*005a*/ 	.short	(.L_9647 - .L_9646)
.L_9646:
        /*005c*/ 	.word	0x00000000
        /*0060*/ 	.short	0x000e
        /*0062*/ 	.short	0x0060
        /*0064*/ 	.byte	0x00, 0xf5, 0x21, 0x00


	//----- nvinfo : EIATTR_KPARAM_INFO
	.align		4
.L_9647:
        /*0068*/ 	.byte	0x04, 0x17
        /*006a*/ 	.short	(.L_9649 - .L_9648)
.L_9648:
        /*006c*/ 	.word	0x00000000
        /*0070*/ 	.short	0x000d
        /*0072*/ 	.short	0x0058
        /*0074*/ 	.byte	0x00, 0xf5, 0x21, 0x00


	//----- nvinfo : EIATTR_KPARAM_INFO
	.align		4
.L_9649:
        /*0078*/ 	.byte	0x04, 0x17
        /*007a*/ 	.short	(.L_9651 - .L_9650)
.L_9650:
        /*007c*/ 	.word	0x00000000
        /*0080*/ 	.short	0x000c
        /*0082*/ 	.short	0x0050
        /*0084*/ 	.byte	0x00, 0xf0, 0x11, 0x00


	//----- nvinfo : EIATTR_KPARAM_INFO
	.align		4
.L_9651:
        /*0088*/ 	.byte	0x04, 0x17
        /*008a*/ 	.short	(.L_9653 - .L_9652)
.L_9652:
        /*008c*/ 	.word	0x00000000
        /*0090*/ 	.short	0x000b
        /*0092*/ 	.short	0x004c
        /*0094*/ 	.byte	0x00, 0xf0, 0x11, 0x00


	//----- nvinfo : EIATTR_KPARAM_INFO
	.align		4
.L_9653:
        /*0098*/ 	.byte	0x04, 0x17
        /*009a*/ 	.short	(.L_9655 - .L_9654)
.L_9654:
        /*009c*/ 	.word	0x00000000
        /*00a0*/ 	.short	0x000a
        /*00a2*/ 	.short	0x0048
        /*00a4*/ 	.byte	0x00, 0xf0, 0x11, 0x00


	//----- nvinfo : EIATTR_KPARAM_INFO
	.align		4
.L_9655:
        /*00a8*/ 	.byte	0x04, 0x17
        /*00aa*/ 	.short	(.L_9657 - .L_9656)
.L_9656:
        /*00ac*/ 	.word	0x00000000
        /*00b0*/ 	.short	0x0009
        /*00b2*/ 	.short	0x0040
        /*00b4*/ 	.byte	0x00, 0xf5, 0x21, 0x00


	//----- nvinfo : EIATTR_KPARAM_INFO
	.align		4
.L_9657:
        /*00b8*/ 	.byte	0x04, 0x17
        /*00ba*/ 	.short	(.L_9659 - .L_9658)
.L_9658:
        /*00bc*/ 	.word	0x00000000
        /*00c0*/ 	.short	0x0008
        /*00c2*/ 	.short	0x0038
        /*00c4*/ 	.byte	0x00, 0xf0, 0x11, 0x00


	//----- nvinfo : EIATTR_KPARAM_INFO
	.align		4
.L_9659:
        /*00c8*/ 	.byte	0x04, 0x17
        /*00ca*/ 	.short	(.L_9661 - .L_9660)
.L_9660:
        /*00cc*/ 	.word	0x00000000
        /*00d0*/ 	.short	0x0007
        /*00d2*/ 	.short	0x0030
        /*00d4*/ 	.byte	0x00, 0xf5, 0x21, 0x00


	//----- nvinfo : EIATTR_KPARAM_INFO
	.align		4
.L_9661:
        /*00d8*/ 	.byte	0x04, 0x17
        /*00da*/ 	.short	(.L_9663 - .L_9662)
.L_9662:
        /*00dc*/ 	.word	0x00000000
        /*00e0*/ 	.short	0x0006
        /*00e2*/ 	.short	0x0028
        /*00e4*/ 	.byte	0x00, 0xf5, 0x21, 0x00


	//----- nvinfo : EIATTR_KPARAM_INFO
	.align		4
.L_9663:
        /*00e8*/ 	.byte	0x04, 0x17
        /*00ea*/ 	.short	(.L_9665 - .L_9664)
.L_9664:
        /*00ec*/ 	.word	0x00000000
        /*00f0*/ 	.short	0x0005
        /*00f2*/ 	.short	0x0024
        /*00f4*/ 	.byte	0x00, 0xf0, 0x11, 0x00


	//----- nvinfo : EIATTR_KPARAM_INFO
	.align		4
.L_9665:
        /*00f8*/ 	.byte	0x04, 0x17
        /*00fa*/ 	.short	(.L_9667 - .L_9666)
.L_9666:
        /*00fc*/ 	.word	0x00000000
        /*0100*/ 	.short	0x0004
        /*0102*/ 	.short	0x0020
        /*0104*/ 	.byte	0x00, 0xf0, 0x11, 0x00


	//----- nvinfo : EIATTR_KPARAM_INFO
	.align		4
.L_9667:
        /*0108*/ 	.byte	0x04, 0x17
        /*010a*/ 	.short	(.L_9669 - .L_9668)
.L_9668:
        /*010c*/ 	.word	0x00000000
        /*0110*/ 	.short	0x0003
        /*0112*/ 	.short	0x0018
        /*0114*/ 	.byte	0x00, 0xf5, 0x21, 0x00


	//----- nvinfo : EIATTR_KPARAM_INFO
	.align		4
.L_9669:
        /*0118*/ 	.byte	0x04, 0x17
        /*011a*/ 	.short	(.L_9671 - .L_9670)
.L_9670:
        /*011c*/ 	.word	0x00000000
        /*0120*/ 	.short	0x0002
        /*0122*/ 	.short	0x0010
        /*0124*/ 	.byte	0x00, 0xf5, 0x21, 0x00


	//----- nvinfo : EIATTR_KPARAM_INFO
	.align		4
.L_9671:
        /*0128*/ 	.byte	0x04, 0x17
        /*012a*/ 	.short	(.L_9673 - .L_9672)
.L_9672:
        /*012c*/ 	.word	0x00000000
        /*0130*/ 	.short	0x0001
        /*0132*/ 	.short	0x0008
        /*0134*/ 	.byte	0x00, 0xf5, 0x21, 0x00


	//----- nvinfo : EIATTR_KPARAM_INFO
	.align		4
.L_9673:
        /*0138*/ 	.byte	0x04, 0x17
        /*013a*/ 	.short	(.L_9675 - .L_9674)
.L_9674:
        /*013c*/ 	.word	0x00000000
        /*0140*/ 	.short	0x0000
        /*0142*/ 	.short	0x0000
        /*0144*/ 	.byte	0x00, 0xf5, 0x21, 0x00


	//----- nvinfo : EIATTR_SPARSE_MMA_MASK
	.align		4
.L_9675:
        /*0148*/ 	.byte	0x03, 0x50
        /*014a*/ 	.short	0x0000


	//----- nvinfo : EIATTR_MAXREG_COUNT
	.align		4
        /*014c*/ 	.byte	0x03, 0x1b
        /*014e*/ 	.short	0x00ff


	//----- nvinfo : EIATTR_NUM_BARRIERS
	.align		4
        /*0150*/ 	.byte	0x02, 0x4c
        /*0152*/ 	.byte	0x01
	.zero		1


	//----- nvinfo : EIATTR_EXTERNS
	.align		4
        /*0154*/ 	.byte	0x04, 0x0f
        /*0156*/ 	.short	(.L_9677 - .L_9676)


	//   ....[0]....
	.align		4
.L_9676:
        /*0158*/ 	.word	index@(__assertfail)


	//----- nvinfo : EIATTR_MERCURY_ISA_VERSION
	.align		4
.L_9677:
        /*015c*/ 	.byte	0x03, 0x5f
        /*015e*/ 	.short	0x0101


	//----- nvinfo : EIATTR_COOP_GROUP_MASK_REGIDS
	.align		4
        /*0160*/ 	.byte	0x04, 0x29
        /*0162*/ 	.short	(.L_9679 - .L_9678)


	//   ....[0]....
.L_9678:
        /*0164*/ 	.word	0xffffffff


	//   ....[1]....
        /*0168*/ 	.word	0xffffffff


	//   ....[2]....
        /*016c*/ 	.word	0xffffffff


	//   ....[3]....
        /*0170*/ 	.word	0xffffffff


	//   ....[4]....
        /*0174*/ 	.word	0xffffffff


	//   ....[5]....
        /*0178*/ 	.word	0xffffffff


	//   ....[6]....
        /*017c*/ 	.word	0xffffffff


	//   ....[7]....
        /*0180*/ 	.word	0xffffffff


	//   ....[8]....
        /*0184*/ 	.word	0xffffffff


	//   ....[9]....
        /*0188*/ 	.word	0xffffffff


	//   ....[10]....
        /*018c*/ 	.word	0xffffffff


	//   ....[11]....
        /*0190*/ 	.word	0xffffffff


	//   ....[12]....
        /*0194*/ 	.word	0xffffffff


	//   ....[13]....
        /*0198*/ 	.word	0xffffffff


	//   ....[14]....
        /*019c*/ 	.word	0xffffffff


	//   ....[15]....
        /*01a0*/ 	.word	0xffffffff


	//   ....[16]....
        /*01a4*/ 	.word	0x0500000f


	//   ....[17]....
        /*01a8*/ 	.word	0x0500000f


	//   ....[18]....
        /*01ac*/ 	.word	0x0500000f


	//   ....[19]....
        /*01b0*/ 	.word	0x0500000f


	//   ....[20]....
        /*01b4*/ 	.word	0x0500000f


	//----- nvinfo : EIATTR_COOP_GROUP_INSTR_OFFSETS
	.align		4
.L_9679:
        /*01b8*/ 	.byte	0x04, 0x28
        /*01ba*/ 	.short	(.L_9681 - .L_9680)


	//   ....[0]....
.L_9680:
        /*01bc*/ 	.word	0x00000270


	//   ....[1]....
        /*01c0*/ 	.word	0x00000290


	//   ....[2]....
        /*01c4*/ 	.word	0x000002b0


	//   ....[3]....
        /*01c8*/ 	.word	0x000002d0


	//   ....[4]....
        /*01cc*/ 	.word	0x000002f0


	//   ....[5]....
        /*01d0*/ 	.word	0x00000400


	//   ....[6]....
        /*01d4*/ 	.word	0x00000420


	//   ....[7]....
        /*01d8*/ 	.word	0x00000440


	//   ....[8]....
        /*01dc*/ 	.word	0x00001270


	//   ....[9]....
        /*01e0*/ 	.word	0x000012a0


	//   ....[10]....
        /*01e4*/ 	.word	0x000012c0


	//   ....[11]....
        /*01e8*/ 	.word	0x000012e0


	//   ....[12]....
        /*01ec*/ 	.word	0x00001300


	//   ....[13]....
        /*01f0*/ 	.word	0x00001350


	//   ....[14]....
        /*01f4*/ 	.word	0x00001370


	//   ....[15]....
        /*01f8*/ 	.word	0x00001390


	//   ....[16]....
        /*01fc*/ 	.word	0x000027a0


	//   ....[17]....
        /*0200*/ 	.word	0x00002800


	//   ....[18]....
        /*0204*/ 	.word	0x00002860


	//   ....[19]....
        /*0208*/ 	.word	0x000028c0


	//   ....[20]....
        /*020c*/ 	.word	0x00002920


	//----- nvinfo : EIATTR_VRC_CTA_INIT_COUNT
	.align		4
.L_9681:
        /*0210*/ 	.byte	0x02, 0x4a
	.zero		1
	.zero		1


	//----- nvinfo : EIATTR_SYSCALL_OFFSETS
	.align		4
        /*0214*/ 	.byte	0x04, 0x46
        /*0216*/ 	.short	(.L_9683 - .L_9682)


	//   ....[0]....
.L_9682:
        /*0218*/ 	.word	0x00000220


	//----- nvinfo : EIATTR_EXIT_INSTR_OFFSETS
	.align		4
.L_9683:
        /*021c*/ 	.byte	0x04, 0x1c
        /*021e*/ 	.short	(.L_9685 - .L_9684)


	//   ....[0]....
.L_9684:
        /*0220*/ 	.word	0x00002550


	//   ....[1]....
        /*0224*/ 	.word	0x000025b0


	//   ....[2]....
        /*0228*/ 	.word	0x00002750


	//----- nvinfo : EIATTR_CRS_STACK_SIZE
	.align		4
.L_9685:
        /*022c*/ 	.byte	0x04, 0x1e
        /*022e*/ 	.short	(.L_9687 - .L_9686)
.L_9686:
        /*0230*/ 	.word	0x00000000


	//----- nvinfo : EIATTR_CBANK_PARAM_SIZE
	.align		4
.L_9687:
        /*0234*/ 	.byte	0x03, 0x19
        /*0236*/ 	.short	0x007c


	//----- nvinfo : EIATTR_PARAM_CBANK
	.align		4
        /*0238*/ 	.byte	0x04, 0x0a
        /*023a*/ 	.short	(.L_9689 - .L_9688)
	.align		4
.L_9688:
        /*023c*/ 	.word	index@(.nv.constant0._ZN4vllm25paged_attention_v1_kernelIfhLi64ELi32ELi128ELNS_18Fp8KVCacheDataTypeE2ELb0EEEvPT_PKS2_PKT0_S8_ifPKiSA_iPKfiiiSC_SC_iiiii)
        /*0240*/ 	.short	0x0380
        /*0242*/ 	.short	0x007c


	//----- nvinfo : EIATTR_SW_WAR
	.align		4
.L_9689:
        /*0244*/ 	.byte	0x04, 0x36
        /*0246*/ 	.short	(.L_9691 - .L_9690)
.L_9690:
        /*0248*/ 	.word	0x00000008
.L_9691:


//--------------------- .nv.info._ZN4vllm25paged_attention_v1_kernelIfhLi32ELi32ELi128ELNS_18Fp8KVCacheDataTypeE2ELb0EEEvPT_PKS2_PKT0_S8_ifPKiSA_iPKfiiiSC_SC_iiiii --------------------------
	.section	.nv.info._ZN4vllm25paged_attention_v1_kernelIfhLi32ELi32ELi128ELNS_18Fp8KVCacheDataTypeE2ELb0EEEvPT_PKS2_PKT0_S8_ifPKiSA_iPKfiiiSC_SC_iiiii,"",@"SHT_CUDA_INFO"
	.sectionflags	@""
	.align	4


	//----- nvinfo : EIATTR_CUDA_API_VERSION
	.align		4
        /*0000*/ 	.byte	0x04, 0x37
        /*0002*/ 	.short	(.L_9693 - .L_9692)
.L_9692:
        /*0004*/ 	.word	0x00000082


	//----- nvinfo : EIATTR_KPARAM_INFO
	.align		4
.L_9693:
        /*0008*/ 	.byte	0x04, 0x17
        /*000a*/ 	.short	(.L_9695 - .L_9694)
.L_9694:
        /*000c*/ 	.word	0x00000000
        /*0010*/ 	.short	0x0013
        /*0012*/ 	.short	0x0078
        /*0014*/ 	.byte	0x00, 0xf0, 0x11, 0x00


	//----- nvinfo : EIATTR_KPARAM_INFO
	.align		4
.L_9695:
        /*0018*/ 	.byte	0x04, 0x17
        /*001a*/ 	.short	(.L_9697 - .L_9696)
.L_9696:
        /*001c*/ 	.word	0x00000000
        /*0020*/ 	.short	0x0012
        /*0022*/ 	.short	0x0074
        /*0024*/ 	.byte	0x00, 0xf0, 0x11, 0x00


	//----- nvinfo : EIATTR_KPARAM_INFO
	.align		4
.L_9697:
        /*0028*/ 	.byte	0x04, 0x17
        /*002a*/ 	.short	(.L_9699 - .L_9698)
.L_9698:
        /*002c*/ 	.word	0x00000000
        /*0030*/ 	.short	0x0011
        /*0032*/ 	.short	0x0070
        /*0034*/ 	.byte	0x00, 0xf0, 0x11, 0x00


	//----- nvinfo : EIATTR_KPARAM_INFO
	.align		4
.L_9699:
        /*0038*/ 	.byte	0x04, 0x17
        /*003a*/ 	.short	(.L_9701 - .L_9700)
.L_9700:
        /*003c*/ 	.word	0x00000000
        /*0040*/ 	.short	0x0010
        /*0042*/ 	.short	0x006c
        /*0044*/ 	.byte	0x00, 0xf0, 0x11, 0x00


	//----- nvinfo : EIATTR_KPARAM_INFO
	.align		4
.L_9701:
        /*0048*/ 	.byte	0x04, 0x17
        /*004a*/ 	.short	(.L_9703 - .L_9702)
.L_9702:
        /*004c*/ 	.word	0x00000000
        /*0050*/ 	.short	0x000f
        /*0052*/ 	.short	0x0068
        /*0054*/ 	.byte	0x00, 0xf0, 0x11, 0x00


	//----- nvinfo : EIATTR_KPARAM_INFO
	.align		4
.L_9703:
        /*0058*/ 	.byte	0x04, 0x17
        /*005a*/ 	.short	(.L_9705 - .L_9704)
.L_9704:
        /*005c*/ 	.word	0x00000000
        /*0060*/ 	.short	0x000e
        /*0062*/ 	.short	0x0060
        /*0064*/ 	.byte	0x00, 0xf5, 0x21, 0x00


	//----- nvinfo : EIATTR_KPARAM_INFO
	.align		4
.L_9705:
        /*0068*/ 	.byte	0x04, 0x17
        /*006a*/ 	.short	(.L_9707 - .L_9706)
.L_9706:
        /*006c*/ 	.word	0x00000000
        /*0070*/ 	.short	0x000d
        /*0072*/ 	.short	0x0058
        /*0074*/ 	.byte	0x00, 0xf5, 0x21, 0x00


	//----- nvinfo : EIATTR_KPARAM_INFO
	.align		4
.L_9707:
        /*0078*/ 	.byte	0x04, 0x17
        /*007a*/ 	.short	(.L_9709 - .L_9708)
.L_9708:
        /*007c*/ 	.word	0x00000000
        /*0080*/ 	.short	0x000c
        /*0082*/ 	.short	0x0050
        /*0084*/ 	.byte	0x00, 0xf0, 0x11, 0x00


	//----- nvinfo : EIATTR_KPARAM_INFO
	.align		4
.L_9709:
        /*0088*/ 	.byte	0x04, 0x17
        /*008a*/ 	.short	(.L_9711 - .L_9710)
.L_9710:
        /*008c*/ 	.word	0x00000000
        /*0090*/ 	.short	0x000b
        /*0092*/ 	.short	0x004c
        /*0094*/ 	.byte	0x00, 0xf0, 0x11, 0x00


	//----- nvinfo : EIATTR_KPARAM_INFO
	.align		4
.L_9711:
        /*0098*/ 	.byte	0x04, 0x17
        /*009a*/ 	.short	(.L_9713 - .L_9712)
.L_9712:
        /*009c*/ 	.word	0x00000000
        /*00a0*/ 	.short	0x000a
        /*00a2*/ 	.short	0x0048
        /*00a4*/ 	.byte	0x00, 0xf0, 0x11, 0x00


	//----- nvinfo : EIATTR_KPARAM_INFO
	.align		4
.L_9713:
        /*00a8*/ 	.byte	0x04, 0x17
        /*00aa*/ 	.short	(.L_9715 - .L_9714)
.L_9714:
        /*00ac*/ 	.word	0x00000000
        /*00b0*/ 	.short	0x0009
        /*00b2*/ 	.short	0x0040
        /*00b4*/ 	.byte	0x00, 0xf5, 0x21, 0x00


	//----- nvinfo : EIATTR_KPARAM_INFO
	.align		4
.L_9715:
        /*00b8*/ 	.byte	0x04, 0x17
        /*00ba*/ 	.short	(.L_9717 - .L_9716)
.L_9716:
        /*00bc*/ 	.word	0x00000000
        /*00c0*/ 	.short	0x0008
        /*00c2*/ 	.short	0x0038
        /*00c4*/ 	.byte	0x00, 0xf0, 0x11, 0x00


	//----- nvinfo : EIATTR_KPARAM_INFO
	.align		4
.L_9717:
        /*00c8*/ 	.byte	0x04, 0x17
        /*00ca*/ 	.short	(.L_9719 - .L_9718)
.L_9718:
        /*00cc*/ 	.word	0x00000000
        /*00d0*/ 	.short	0x0007
        /*00d2*/ 	.short	0x0030
        /*00d4*/ 	.byte	0x00, 0xf5, 0x21, 0x00


	//----- nvinfo : EIATTR_KPARAM_INFO
	.align		4
.L_9719:
        /*00d8*/ 	.byte	0x04, 0x17
        /*00da*/ 	.short	(.L_9721 - .L_9720)
.L_9720:
        /*00dc*/ 	.word	0x00000000
        /*00e0*/ 	.short	0x0006
        /*00e2*/ 	.short	0x0028
        /*00e4*/ 	.byte	0x00, 0xf5, 0x21, 0x00


	//----- nvinfo : EIATTR_KPARAM_INFO
	.align		4
.L_9721:
        /*00e8*/ 	.byte	0x04, 0x17
        /*00ea*/ 	.short	(.L_9723 - .L_9722)
.L_9722:
        /*00ec*/ 	.word	0x00000000
        /*00f0*/ 	.short	0x0005
        /*00f2*/ 	.short	0x0024
        /*00f4*/ 	.byte	0x00, 0xf0, 0x11, 0x00


	//----- nvinfo : EIATTR_KPARAM_INFO
	.align		4
.L_9723:
        /*00f8*/ 	.byte	0x04, 0x17
        /*00fa*/ 	.short	(.L_9725 - .L_9724)
.L_9724:
        /*00fc*/ 	.word	0x00000000
        /*0100*/ 	.short	0x0004
        /*0102*/ 	.short	0x0020
        /*0104*/ 	.byte	0x00, 0xf0, 0x11, 0x00


	//----- nvinfo : EIATTR_KPARAM_INFO
	.align		4
.L_9725:
        /*0108*/ 	.byte	0x04, 0x17
        /*010a*/ 	.short	(.L_9727 - .L_9726)
.L_9726:
        /*010c*/ 	.word	0x00000000
        /*0110*/ 	.short	0x0003
        /*0112*/ 	.short	0x0018
        /*0114*/ 	.byte	0x00, 0xf5, 0x21, 0x00


	//----- nvinfo : EIATTR_KPARAM_INFO
	.align		4
.L_9727:
        /*0118*/ 	.byte	0x04, 0x17
        /*011a*/ 	.short	(.L_9729 - .L_9728)
.L_9728:
        /*011c*/ 	.word	0x00000000
        /*0120*/ 	.short	0x0002
        /*0122*/ 	.short	0x0010
        /*0124*/ 	.byte	0x00, 0xf5, 0x21, 0x00


	//----- nvinfo : EIATTR_KPARAM_INFO
	.align		4
.L_9729:
        /*0128*/ 	.byte	0x04, 0x17
        /*012a*/ 	.short	(.L_9731 - .L_9730)
.L_9730:
        /*012c*/ 	.word	0x00000000
        /*0130*/ 	.short	0x0001
        /*0132*/ 	.short	0x0008
        /*0134*/ 	.byte	0x00, 0xf5, 0x21, 0x00


	//----- nvinfo : EIATTR_KPARAM_INFO
	.align		4
.L_9731:
        /*0138*/ 	.byte	0x04, 0x17
        /*013a*/ 	.short	(.L_9733 - .L_9732)
.L_9732:
        /*013c*/ 	.word	0x00000000
        /*0140*/ 	.short	0x0000
        /*0142*/ 	.short	0x0000
        /*0144*/ 	.byte	0x00, 0xf5, 0x21, 0x00


	//----- nvinfo : EIATTR_SPARSE_MMA_MASK
	.align		4
.L_9733:
        /*0148*/ 	.byte	0x03, 0x50
        /*014a*/ 	.short	0x0000


	//----- nvinfo : EIATTR_MAXREG_COUNT
	.align		4
        /*014c*/ 	.byte	0x03, 0x1b
        /*014e*/ 	.short	0x00ff


	//----- nvinfo : EIATTR_NUM_BARRIERS
	.align		4
        /*0150*/ 	.byte	0x02, 0x4c
        /*0152*/ 	.byte	0x01
	.zero		1


	//----- nvinfo : EIATTR_EXTERNS
	.align		4
        /*0154*/ 	.byte	0x04, 0x0f
        /*0156*/ 	.short	(.L_9735 - .L_9734)


	//   ....[0]....
	.align		4
.L_9734:
        /*0158*/ 	.word	index@(__assertfail)


	//----- nvinfo : EIATTR_MERCURY_ISA_VERSION
	.align		4
.L_9735:
        /*015c*/ 	.byte	0x03, 0x5f
        /*015e*/ 	.short	0x0101


	//----- nvinfo : EIATTR_COOP_GROUP_MASK_REGIDS
	.align		4
        /*0160*/ 	.byte	0x04, 0x29
        /*0162*/ 	.short	(.L_9737 - .L_9736)


	//   ....[0]....
.L_9736:
        /*0164*/ 	.word	0xffffffff


	//   ....[1]....
        /*0168*/ 	.word	0xffffffff


	//   ....[2]....
        /*016c*/ 	.word	0xffffffff


	//   ....[3]....
        /*0170*/ 	.word	0xffffffff


	//   ....[4]....
        /*0174*/ 	.word	0xffffffff


	//   ....[5]....
        /*0178*/ 	.word	0xffffffff


	//   ....[6]....
        /*017c*/ 	.word	0xffffffff


	//   ....[7]....
        /*0180*/ 	.word	0xffffffff


	//   ....[8]....
        /*0184*/ 	.word	0xffffffff


	//   ....[9]....
        /*0188*/ 	.word	0xffffffff


	//   ....[10]....
        /*018c*/ 	.word	0xffffffff


	//   ....[11]....
        /*0190*/ 	.word	0xffffffff


	//   ....[12]....
        /*0194*/ 	.word	0xffffffff


	//   ....[13]....
        /*0198*/ 	.word	0xffffffff


	//   ....[14]....
        /*019c*/ 	.word	0xffffffff


	//   ....[15]....
        /*01a0*/ 	.word	0xffffffff


	//   ....[16]....
        /*01a4*/ 	.word	0x0500000f


	//   ....[17]....
        /*01a8*/ 	.word	0x0500000f


	//   ....[18]....
        /*01ac*/ 	.word	0x0500000f


	//   ....[19]....
        /*01b0*/ 	.word	0x0500000f


	//   ....[20]....
        /*01b4*/ 	.word	0x0500000f


	//----- nvinfo : EIATTR_COOP_GROUP_INSTR_OFFSETS
	.align		4
.L_9737:
        /*01b8*/ 	.byte	0x04, 0x28
        /*01ba*/ 	.short	(.L_9739 - .L_9738)


	//   ....[0]....
.L_9738:
        /*01bc*/ 	.word	0x00000270


	//   ....[1]....
        /*01c0*/ 	.word	0x00000290


	//   ....[2]....
        /*01c4*/ 	.word	0x000002b0


	//   ....[3]....
        /*01c8*/ 	.word	0x000002d0


	//   ....[4]....
        /*01cc*/ 	.word	0x000002f0


	//   ....[5]....
        /*01d0*/ 	.word	0x00000400


	//   ....[6]....
        /*01d4*/ 	.word	0x00000420


	//   ....[7]....
        /*01d8*/ 	.word	0x00000440


	//   ....[8]....
        /*01dc*/ 	.word	0x00001270


	//   ....[9]....
        /*01e0*/ 	.word	0x000012a0


	//   ....[10]....
        /*01e4*/ 	.word	0x000012c0


	//   ....[11]....
        /*01e8*/ 	.word	0x000012e0


	//   ....[12]....
        /*01ec*/ 	.word	0x00001300


	//   ....[13]....
        /*01f0*/ 	.word	0x00001350


	//   ....[14]....
        /*01f4*/ 	.word	0x00001370


	//   ....[15]....
        /*01f8*/ 	.word	0x00001390


	//   ....[16]....
        /*01fc*/ 	.word	0x000023b0


	//   ....[17]....
        /*0200*/ 	.word	0x00002410


	//   ....[18]....
        /*0204*/ 	.word	0x00002470


	//   ....[19]....
        /*0208*/ 	.word	0x000024d0


	//   ....[20]....
        /*020c*/ 	.word	0x00002530


	//----- nvinfo : EIATTR_VRC_CTA_INIT_COUNT
	.align		4
.L_9739:
        /*0210*/ 	.byte	0x02, 0x4a
	.zero		1
	.zero		1


	//----- nvinfo : EIATTR_SYSCALL_OFFSETS
	.align		4
        /*0214*/ 	.byte	0x04, 0x46
        /*0216*/ 	.short	(.L_9741 - .L_9740)


	//   ....[0]....
.L_9740:
        /*0218*/ 	.word	0x00000220


	//----- nvinfo : EIATTR_EXIT_INSTR_OFFSETS
	.align		4
.L_9741:
        /*021c*/ 	.byte	0x04, 0x1c
        /*021e*/ 	.short	(.L_9743 - .L_9742)


	//   ....[0]....
.L_9742:
        /*0220*/ 	.word	0x000021e0


	//   ....[1]....
        /*0224*/ 	.word	0x00002240


	//   ....[2]....
        /*0228*/ 	.word	0x00002360


	//----- nvinfo : EIATTR_CRS_STACK_SIZE
	.align		4
.L_9743:
        /*022c*/ 	.byte	0x04, 0x1e
        /*022e*/ 	.short	(.L_9745 - .L_9744)
.L_9744:
        /*0230*/ 	.word	0x00000000


	//----- nvinfo : EIATTR_CBANK_PARAM_SIZE
	.align		4
.L_9745:
        /*0234*/ 	.byte	0x03, 0x19
        /*0236*/ 	.short	0x007c


	//----- nvinfo : EIATTR_PARAM_CBANK
	.align		4
        /*0238*/ 	.byte	0x04, 0x0a
        /*023a*/ 	.short	(.L_9747 - .L_9746)
	.align		4
.L_9746:
        /*023c*/ 	.word	index@(.nv.constant0._ZN4vllm25paged_attention_v1_kernelIfhLi32ELi32ELi128ELNS_18Fp8KVCacheDataTypeE2ELb0EEEvPT_PKS2_PKT0_S8_ifPKiSA_iPKfiiiSC_SC_iiiii)
        /*0240*/ 	.short	0x0380
        /*0242*/ 	.short	0x007c


	//----- nvinfo : EIATTR_SW_WAR
	.align		4
.L_9747:
        /*0244*/ 	.byte	0x04, 0x36
        /*0246*/ 	.short	(.L_9749 - .L_9748)
.L_9748:
        /*0248*/ 	.word	0x00000008
.L_9749:


//--------------------- .nv.info._ZN4vllm25paged_attention_v1_kernelIfhLi256ELi32ELi128ELNS_18Fp8KVCacheDataTypeE2ELb1EEEvPT_PKS2_PKT0_S8_ifPKiSA_iPKfiiiSC_SC_iiiii --------------------------
	.section	.nv.info._ZN4vllm25paged_attention_v1_kernelIfhLi256ELi32ELi128ELNS_18Fp8KVCacheDataTypeE2ELb1EEEvPT_PKS2_PKT0_S8_ifPKiSA_iPKfiiiSC_SC_iiiii,"",@"SHT_CUDA_INFO"
	.sectionflags	@""
	.align	4


	//----- nvinfo : EIATTR_CUDA_API_VERSION
	.align		4
        /*0000*/ 	.byte	0x04, 0x37
        /*0002*/ 	.short	(.L_9751 - .L_9750)
.L_9750:
        /*0004*/ 	.word	0x00000082


	//----- nvinfo : EIATTR_KPARAM_INFO
	.align		4
.L_9751:
        /*0008*/ 	.byte	0x04, 0x17
        /*000a*/ 	.short	(.L_9753 - .L_9752)
.L_9752:
        /*000c*/ 	.word	0x00000000
        /*0010*/ 	.short	0x0013
        /*0012*/ 	.short	0x0078
        /*0014*/ 	.byte	0x00, 0xf0, 0x11, 0x00


	//----- nvinfo : EIATTR_KPARAM_INFO
	.align		4
.L_9753:
        /*0018*/ 	.byte	0x04, 0x17
        /*001a*/ 	.short	(.L_9755 - .L_9754)
.L_9754:
        /*001c*/ 	.word	0x00000000
        /*0020*/ 	.short	0x0012
        /*0022*/ 	.short	0x0074
        /*0024*/ 	.byte	0x00, 0xf0, 0x11, 0x00


	//----- nvinfo : EIATTR_KPARAM_INFO
	.align		4
.L_9755:
        /*0028*/ 	.byte	0x04, 0x17
        /*002a*/ 	.short	(.L_9757 - .L_9756)
.L_9756:
        /*002c*/ 	.word	0x00000000
        /*0030*/ 	.short	0x0011
        /*0032*/ 	.short	0x0070
        /*0034*/ 	.byte	0x00, 0xf0, 0x11, 0x00


	//----- nvinfo : EIATTR_KPARAM_INFO
	.align		4
.L_9757:
        /*0038*/ 	.byte	0x04, 0x17
        /*003a*/ 	.short	(.L_9759 - .L_9758)
.L_9758:
        /*003c*/ 	.word	0x00000000
        /*0040*/ 	.short	0x0010
        /*0042*/ 	.short	0x006c
        /*0044*/ 	.byte	0x00, 0xf0, 0x11, 0x00


	//----- nvinfo : EIATTR_KPARAM_INFO
	.align		4
.L_9759:
        /*0048*/ 	.byte	0x04, 0x17
        /*004a*/ 	.short	(.L_9761 - .L_9760)
.L_9760:
        /*004c*/ 	.word	0x00000000
        /*0050*/ 	.short	0x000f
        /*0052*/ 	.short	0x0068
        /*0054*/ 	.byte	0x00, 0xf0, 0x11, 0x00


	//----- nvinfo : EIATTR_KPARAM_INFO
	.align		4
.L_9761:
        /*0058*/ 	.byte	0x04, 0x17
        /*005a*/ 	.short	(.L_9763 - .L_9762)
.L_9762:
        /*005c*/ 	.word	0x00000000
        /*0060*/ 	.short	0x000e
        /*0062*/ 	.short	0x0060
        /*0064*/ 	.byte	0x00, 0xf5, 0x21, 0x00


	//----- nvinfo : EIATTR_KPARAM_INFO
	.align		4
.L_9763:
        /*0068*/ 	.byte	0x04, 0x17
        /*006a*/ 	.short	(.L_9765 - .L_9764)
.L_9764:
        /*006c*/ 	.word	0x00000000
        /*0070*/ 	.short	0x000d
        /*0072*/ 	.short	0x0058
        /*0074*/ 	.byte	0x00, 0xf5, 0x21, 0x00


	//----- nvinfo : EIATTR_KPARAM_INFO
	.align		4
.L_9765:
        /*0078*/ 	.byte	0x04, 0x17
        /*007a*/ 	.short	(.L_9767 - .L_9766)
.L_9766:
        /*007c*/ 	.word	0x00000000
        /*0080*/ 	.short	0x000c
        /*0082*/ 	.short	0x0050
        /*0084*/ 	.byte	0x00, 0xf0, 0x11, 0x00


	//----- nvinfo : EIATTR_KPARAM_INFO
	.align		4
.L_9767:
        /*0088*/ 	.byte	0x04, 0x17
        /*008a*/ 	.short	(.L_9769 - .L_9768)
.L_9768:
        /*008c*/ 	.word	0x00000000
        /*0090*/ 	.short	0x000b
        /*0092*/ 	.short	0x004c
        /*0094*/ 	.byte	0x00, 0xf0, 0x11, 0x00


	//----- nvinfo : EIATTR_KPARAM_INFO
	.align		4
.L_9769:
        /*0098*/ 	.byte	0x04, 0x17
        /*009a*/ 	.short	(.L_9771 - .L_9770)
.L_9770:
        /*009c*/ 	.word	0x00000000
        /*00a0*/ 	.short	0x000a
        /*00a2*/ 	.short	0x0048
        /*00a4*/ 	.byte	0x00, 0xf0, 0x11, 0x00


	//----- nvinfo : EIATTR_KPARAM_INFO
	.align		4
.L_9771:
        /*00a8*/ 	.byte	0x04, 0x17
        /*00aa*/ 	.short	(.L_9773 - .L_9772)
.L_9772:
        /*00ac*/ 	.word	0x00000000
        /*00b0*/ 	.short	0x0009
        /*00b2*/ 	.short	0x0040
        /*00b4*/ 	.byte	0x00, 0xf5, 0x21, 0x00


	//----- nvinfo : EIATTR_KPARAM_INFO
	.align		4
.L_9773:
        /*00b8*/ 	.byte	0x04, 0x17
        /*00ba*/ 	.short	(.L_9775 - .L_9774)
.L_9774:
        /*00bc*/ 	.word	0x00000000
        /*00c0*/ 	.short	0x0008
        /*00c2*/ 	.short	0x0038
        /*00c4*/ 	.byte	0x00, 0xf0, 0x11, 0x00


	//----- nvinfo : EIATTR_KPARAM_INFO
	.align		4
.L_9775:
        /*00c8*/ 	.byte	0x04, 0x17
        /*00ca*/ 	.short	(.L_9777 - .L_9776)
.L_9776:
        /*00cc*/ 	.word	0x00000000
        /*00d0*/ 	.short	0x0007
        /*00d2*/ 	.short	0x0030
        /*00d4*/ 	.byte	0x00, 0xf5, 0x21, 0x00


	//----- nvinfo : EIATTR_KPARAM_INFO
	.align		4
.L_9777:
        /*00d8*/ 	.byte	0x04, 0x17
        /*00da*/ 	.short	(.L_9779 - .L_9778)
.L_9778:
        /*00dc*/ 	.word	0x00000000
        /*00e0*/ 	.short	0x0006
        /*00e2*/ 	.short	0x0028
        /*00e4*/ 	.byte	0x00, 0xf5, 0x21, 0x00


	//----- nvinfo : EIATTR_KPARAM_INFO
	.align		4
.L_9779:
        /*00e8*/ 	.byte	0x04, 0x17
        /*00ea*/ 	.short	(.L_9781 - .L_9780)
.L_9780:
        /*00ec*/ 	.word	0x00000000
        /*00f0*/ 	.short	0x0005
        /*00f2*/ 	.short	0x0024
        /*00f4*/ 	.byte	0x00, 0xf0, 0x11, 0x00


	//----- nvinfo : EIATTR_KPARAM_INFO
	.align		4
.L_9781:
        /*00f8*/ 	.byte	0x04, 0x17
        /*00fa*/ 	.short	(.L_9783 - .L_9782)
.L_9782:
        /*00fc*/ 	.word	0x00000000
        /*0100*/ 	.short	0x0004
        /*0102*/ 	.short	0x0020
        /*0104*/ 	.byte	0x00, 0xf0, 0x11, 0x00


	//----- nvinfo : EIATTR_KPARAM_INFO
	.align		4
.L_9783:
        /*0108*/ 	.byte	0x04, 0x17
        /*010a*/ 	.short	(.L_9785 - .L_9784)
.L_9784:
        /*010c*/ 	.word	0x00000000
        /*0110*/ 	.short	0x0003
        /*0112*/ 	.short	0x0018
        /*0114*/ 	.byte	0x00, 0xf5, 0x21, 0x00


	//----- nvinfo : EIATTR_KPARAM_INFO
	.align		4
.L_9785:
        /*0118*/ 	.byte	0x04, 0x17
        /*011a*/ 	.short	(.L_9787 - .L_9786)
.L_9786:
        /*011c*/ 	.word	0x00000000
        /*0120*/ 	.short	0x0002
        /*0122*/ 	.short	0x0010
        /*0124*/ 	.byte	0x00, 0xf5, 0x21, 0x00


	//----- nvinfo : EIATTR_KPARAM_INFO
	.align		4
.L_9787:
        /*0128*/ 	.byte	0x04, 0x17
        /*012a*/ 	.short	(.L_9789 - .L_9788)
.L_9788:
        /*012c*/ 	.word	0x00000000
        /*0130*/ 	.short	0x0001
        /*0132*/ 	.short	0x0008
        /*0134*/ 	.byte	0x00, 0xf5, 0x21, 0x00


	//----- nvinfo : EIATTR_KPARAM_INFO
	.align		4
.L_9789:
        /*0138*/ 	.byte	0x04, 0x17
        /*013a*/ 	.short	(.L_9791 - .L_9790)
.L_9790:
        /*013c*/ 	.word	0x00000000
        /*0140*/ 	.short	0x0000
        /*0142*/ 	.short	0x0000
        /*0144*/ 	.byte	0x00, 0xf5, 0x21, 0x00


	//----- nvinfo : EIATTR_SPARSE_MMA_MASK
	.align		4
.L_9791:
        /*0148*/ 	.byte	0x03, 0x50
        /*014a*/ 	.short	0x0000


	//----- nvinfo : EIATTR_MAXREG_COUNT
	.align		4
        /*014c*/ 	.byte	0x03, 0x1b
        /*014e*/ 	.short	0x00ff


	//----- nvinfo : EIATTR_NUM_BARRIERS
	.align		4
        /*0150*/ 	.byte	0x02, 0x4c
        /*0152*/ 	.byte	0x01
	.zero		1


	//----- nvinfo : EIATTR_EXTERNS
	.align		4
        /*0154*/ 	.byte	0x04, 0x0f
        /*0156*/ 	.short	(.L_9793 - .L_9792)


	//   ....[0]....
	.align		4
.L_9792:
        /*0158*/ 	.word	index@(__assertfail)


	//----- nvinfo : EIATTR_MERCURY_ISA_VERSION
	.align		4
.L_9793:
        /*015c*/ 	.byte	0x03, 0x5f
        /*015e*/ 	.short	0x0101


	//----- nvinfo : EIATTR_COOP_GROUP_MASK_REGIDS
	.align		4
        /*0160*/ 	.byte	0x04, 0x29
        /*0162*/ 	.short	(.L_9795 - .L_9794)


	//   ....[0]....
.L_9794:
        /*0164*/ 	.word	0xffffffff


	//   ....[1]....
        /*0168*/ 	.word	0xffffffff


	//   ....[2]....
        /*016c*/ 	.word	0xffffffff


	//   ....[3]....
        /*0170*/ 	.word	0xffffffff


	//   ....[4]....
        /*0174*/ 	.word	0xffffffff


	//   ....[5]....
        /*0178*/ 	.word	0xffffffff


	//   ....[6]....
        /*017c*/ 	.word	0xffffffff


	//   ....[7]....
        /*0180*/ 	.word	0xffffffff


	//   ....[8]....
        /*0184*/ 	.word	0xffffffff


	//   ....[9]....
        /*0188*/ 	.word	0xffffffff


	//   ....[10]....
        /*018c*/ 	.word	0xffffffff


	//   ....[11]....
        /*0190*/ 	.word	0xffffffff


	//   ....[12]....
        /*0194*/ 	.word	0xffffffff


	//   ....[13]....
        /*0198*/ 	.word	0xffffffff


	//   ....[14]....
        /*019c*/ 	.word	0xffffffff


	//   ....[15]....
        /*01a0*/ 	.word	0xffffffff


	//   ....[16]....
        /*01a4*/ 	.word	0xffffffff


	//   ....[17]....
        /*01a8*/ 	.word	0xffffffff


	//   ....[18]....
        /*01ac*/ 	.word	0xffffffff


	//   ....[19]....
        /*01b0*/ 	.word	0xffffffff


	//   ....[20]....
        /*01b4*/ 	.word	0xffffffff


	//   ....[21]....
        /*01b8*/ 	.word	0xffffffff


	//   ....[22]....
        /*01bc*/ 	.word	0xffffffff


	//   ....[23]....
        /*01c0*/ 	.word	0xffffffff


	//   ....[24]....
        /*01c4*/ 	.word	0xffffffff


	//   ....[25]....
        /*01c8*/ 	.word	0xffffffff


	//   ....[26]....
        /*01cc*/ 	.word	0xffffffff


	//   ....[27]....
        /*01d0*/ 	.word	0xffffffff


	//   ....[28]....
        /*01d4*/ 	.word	0xffffffff


	//   ....[29]....
        /*01d8*/ 	.word	0xffffffff


	//   ....[30]....
        /*01dc*/ 	.word	0xffffffff


	//   ....[31]....
        /*01e0*/ 	.word	0xffffffff


	//   ....[32]....
        /*01e4*/ 	.word	0xffffffff


	//   ....[33]....
        /*01e8*/ 	.word	0xffffffff


	//   ....[34]....
        /*01ec*/ 	.word	0xffffffff


	//   ....[35]....
        /*01f0*/ 	.word	0xffffffff


	//   ....[36]....
        /*01f4*/ 	.word	0xffffffff


	//   ....[37]....
        /*01f8*/ 	.word	0xffffffff


	//   ....[38]....
        /*01fc*/ 	.word	0xffffffff


	//   ....[39]....
        /*0200*/ 	.word	0xffffffff


	//   ....[40]....
        /*0204*/ 	.word	0xffffffff


	//   ....[41]....
        /*0208*/ 	.word	0xffffffff


	//   ....[42]....
        /*020c*/ 	.word	0xffffffff


	//   ....[43]....
        /*0210*/ 	.word	0xffffffff


	//   ....[44]....
        /*0214*/ 	.word	0xffffffff


	//   ....[45]....
        /*0218*/ 	.word	0xffffffff


	//   ....[46]....
        /*021c*/ 	.word	0xffffffff


	//   ....[47]....
        /*0220*/ 	.word	0xffffffff


	//   ....[48]....
        /*0224*/ 	.word	0xffffffff


	//   ....[49]....
        /*0228*/ 	.word	0xffffffff


	//   ....[50]....
        /*022c*/ 	.word	0xffffffff


	//   ....[51]....
        /*0230*/ 	.word	0xffffffff


	//   ....[52]....
        /*0234*/ 	.word	0xffffffff


	//   ....[53]....
        /*0238*/ 	.word	0xffffffff


	//   ....[54]....
        /*023c*/ 	.word	0xffffffff


	//   ....[55]....
        /*0240*/ 	.word	0xffffffff


	//   ....[56]....
        /*0244*/ 	.word	0xffffffff


	//   ....[57]....
        /*0248*/ 	.word	0xffffffff


	//   ....[58]....
        /*024c*/ 	.word	0xffffffff


	//   ....[59]....
        /*0250*/ 	.word	0xffffffff


	//   ....[60]....
        /*0254*/ 	.word	0xffffffff


	//   ....[61]....
        /*0258*/ 	.word	0xffffffff


	//   ....[62]....
        /*025c*/ 	.word	0xffffffff


	//   ....[63]....
        /*0260*/ 	.word	0xffffffff


	//   ....[64]....
        /*0264*/ 	.word	0xffffffff


	//   ....[65]....
        /*0268*/ 	.word	0xffffffff


	//   ....[66]....
        /*026c*/ 	.word	0xffffffff


	//   ....[67]....
        /*0270*/ 	.word	0xffffffff


	//   ....[68]....
        /*0274*/ 	.word	0xffffffff


	//   ....[69]....
        /*0278*/ 	.word	0xffffffff


	//   ....[70]....
        /*027c*/ 	.word	0xffffffff


	//   ....[71]....
        /*0280*/ 	.word	0xffffffff


	//   ....[72]....
        /*0284*/ 	.word	0xffffffff


	//   ....[73]....
        /*0288*/ 	.word	0xffffffff


	//   ....[74]....
        /*028c*/ 	.word	0xffffffff


	//   ....[75]....
        /*0290*/ 	.word	0xffffffff


	//   ....[76]....
        /*0294*/ 	.word	0xffffffff


	//   ....[77]....
        /*0298*/ 	.word	0xffffffff


	//   ....[78]....
        /*029c*/ 	.word	0xffffffff


	//   ....[79]....
        /*02a0*/ 	.word	0xffffffff


	//   ....[80]....
        /*02a4*/ 	.word	0xffffffff


	//   ....[81]....
        /*02a8*/ 	.word	0xffffffff


	//   ....[82]....
        /*02ac*/ 	.word	0xffffffff


	//   ....[83]....
        /*02b0*/ 	.word	0xffffffff


	//   ....[84]....
        /*02b4*/ 	.word	0xffffffff


	//   ....[85]....
        /*02b8*/ 	.word	0xffffffff


	//   ....[86]....
        /*02bc*/ 	.word	0xffffffff


	//   ....[87]....
        /*02c0*/ 	.word	0xffffffff


	//   ....[88]....
        /*02c4*/ 	.word	0xffffffff


	//   ....[89]....
        /*02c8*/ 	.word	0xffffffff


	//   ....[90]....
        /*02cc*/ 	.word	0xffffffff


	//   ....[91]....
        /*02d0*/ 	.word	0xffffffff


	//   ....[92]....
        /*02d4*/ 	.word	0xffffffff


	//   ....[93]....
        /*02d8*/ 	.word	0xffffffff


	//   ....[94]....
        /*02dc*/ 	.word	0xffffffff


	//   ....[95]....
        /*02e0*/ 	.word	0xffffffff


	//   ....[96]....
        /*02e4*/ 	.word	0xffffffff


	//   ....[97]....
        /*02e8*/ 	.word	0xffffffff


	//   ....[98]....
        /*02ec*/ 	.word	0xffffffff


	//   ....[99]....
        /*02f0*/ 	.word	0xffffffff


	//   ....[100]....
        /*02f4*/ 	.word	0xffffffff


	//   ....[101]....
        /*02f8*/ 	.word	0xffffffff


	//   ....[102]....
        /*02fc*/ 	.word	0xffffffff


	//   ....[103]....
        /*0300*/ 	.word	0xffffffff


	//   ....[104]....
        /*0304*/ 	.word	0xffffffff


	//   ....[105]....
        /*0308*/ 	.word	0xffffffff


	//   ....[106]....
        /*030c*/ 	.word	0xffffffff


	//   ....[107]....
        /*0310*/ 	.word	0xffffffff


	//   ....[108]....
        /*0314*/ 	.word	0xffffffff


	//   ....[109]....
        /*0318*/ 	.word	0xffffffff


	//   ....[110]....
        /*031c*/ 	.word	0xffffffff


	//   ....[111]....
        /*0320*/ 	.word	0xffffffff


	//   ....[112]....
        /*0324*/ 	.word	0xffffffff


	//   ....[113]....
        /*0328*/ 	.word	0xffffffff


	//   ....[114]....
        /*032c*/ 	.word	0xffffffff


	//   ....[115]....
        /*0330*/ 	.word	0xffffffff


	//   ....[116]....
        /*0334*/ 	.word	0xffffffff


	//   ....[117]....
        /*0338*/ 	.word	0xffffffff


	//   ....[118]....
        /*033c*/ 	.word	0xffffffff


	//   ....[119]....
        /*0340*/ 	.word	0xffffffff


	//   ....[120]....
        /*0344*/ 	.word	0xffffffff


	//   ....[121]....
        /*0348*/ 	.word	0xffffffff


	//   ....[122]....
        /*034c*/ 	.word	0xffffffff


	//   ....[123]....
        /*0350*/ 	.word	0xffffffff


	//   ....[124]....
        /*0354*/ 	.word	0xffffffff


	//   ....[125]....
        /*0358*/ 	.word	0xffffffff


	//   ....[126]....
        /*035c*/ 	.word	0xffffffff


	//   ....[127]....
        /*0360*/ 	.word	0xffffffff


	//   ....[128]....
        /*0364*/ 	.word	0xffffffff


	//   ....[129]....
        /*0368*/ 	.word	0xffffffff


	//   ....[130]....
        /*036c*/ 	.word	0xffffffff


	//   ....[131]....
        /*0370*/ 	.word	0xffffffff


	//   ....[132]....
        /*0374*/ 	.word	0xffffffff


	//   ....[133]....
        /*0378*/ 	.word	0xffffffff


	//   ....[134]....
        /*037c*/ 	.word	0xffffffff


	//   ....[135]....
        /*0380*/ 	.word	0xffffffff


	//   ....[136]....
        /*0384*/ 	.word	0xffffffff


	//   ....[137]....
        /*0388*/ 	.word	0xffffffff


	//   ....[138]....
        /*038c*/ 	.word	0xffffffff


	//   ....[139]....
        /*0390*/ 	.word	0xffffffff


	//   ....[140]....
        /*0394*/ 	.word	0xffffffff


	//   ....[141]....
        /*0398*/ 	.word	0xffffffff


	//   ....[142]....
        /*039c*/ 	.word	0xffffffff


	//   ....[143]....
        /*03a0*/ 	.word	0xffffffff


	//   ....[144]....
        /*03a4*/ 	.word	0x0500000f


	//   ....[145]....
        /*03a8*/ 	.word	0x0500000f


	//   ....[146]....
        /*03ac*/ 	.word	0x0500000f


	//   ....[147]....
        /*03b0*/ 	.word	0x0500000f


	//   ....[148]....
        /*03b4*/ 	.word	0x0500000f


	//   ....[149]....
        /*03b8*/ 	.word	0x0500000f


	//   ....[150]....
        /*03bc*/ 	.word	0x0500000f


	//   ....[151]....
        /*03c0*/ 	.word	0x0500000f


	//   ....[152]....
        /*03c4*/ 	.word	0x0500000f


	//   ....[153]....
        /*03c8*/ 	.word	0x0500000f


	//   ....[154]....
        /*03cc*/ 	.word	0x0500000f


	//   ....[155]....
        /*03d0*/ 	.word	0x0500000f


	//   ....[156]....
        /*03d4*/ 	.word	0x0500000f


	//   ....[157]....
        /*03d8*/ 	.word	0x0500000f


	//   ....[158]....
        /*03dc*/ 	.word	0x0500000f


	//   ....[159]....
        /*03e0*/ 	.word	0x0500000f


	//   ....[160]....
        /*03e4*/ 	.word	0x0500000f


	//   ....[161]....
        /*03e8*/ 	.word	0x0500000f


	//   ....[162]....
        /*03ec*/ 	.word	0x0500000f


	//   ....[163]....
        /*03f0*/ 	.word	0x0500000f


	//   ....[164]....
        /*03f4*/ 	.word	0x0500000f


	//   ....[165]....
        /*03f8*/ 	.word	0x0500000f


	//   ....[166]....
        /*03fc*/ 	.word	0x0500000f


	//   ....[167]....
        /*0400*/ 	.word	0x0500000f


	//   ....[168]....
        /*0404*/ 	.word	0x0500000f


	//   ....[169]....
        /*0408*/ 	.word	0x0500000f


	//   ....[170]....
        /*040c*/ 	.word	0x0500000f


	//   ....[171]....
        /*0410*/ 	.word	0x0500000f


	//   ....[172]....
        /*0414*/ 	.word	0x0500000f


	//   ....[173]....
        /*0418*/ 	.word	0x0500000f


	//   ....[174]....
        /*041c*/ 	.word	0x0500000f


	//   ....[175]....
        /*0420*/ 	.word	0x0500000f


	//   ....[176]....
        /*0424*/ 	.word	0x0500000f


	//   ....[177]....
        /*0428*/ 	.word	0x0500000f


	//   ....[178]....
        /*042c*/ 	.word	0x0500000f


	//   ....[179]....
        /*0430*/ 	.word	0x0500000f


	//   ....[180]....
        /*0434*/ 	.word	0x0500000f


	//   ....[181]....
        /*0438*/ 	.word	0x0500000f


	//   ....[182]....
        /*043c*/ 	.word	0x0500000f


	//   ....[183]....
        /*0440*/ 	.word	0x0500000f


	//   ....[184]....
        /*0444*/ 	.word	0x0500000f


	//   ....[185]....
        /*0448*/ 	.word	0x0500000f


	//   ....[186]....
        /*044c*/ 	.word	0x0500000f


	//   ....[187]....
        /*0450*/ 	.word	0x0500000f


	//   ....[188]....
        /*0454*/ 	.word	0x0500000f


	//   ....[189]....
        /*0458*/ 	.word	0x0500000f


	//   ....[190]....
        /*045c*/ 	.word	0x0500000f


	//   ....[191]....
        /*0460*/ 	.word	0x0500000f


	//   ....[192]....
        /*0464*/ 	.word	0x0500000f


	//   ....[193]....
        /*0468*/ 	.word	0x0500000f


	//   ....[194]....
        /*046c*/ 	.word	0x0500000f


	//   ....[195]....
        /*0470*/ 	.word	0x0500000f


	//   ....[196]....
        /*0474*/ 	.word	0x0500000f


	//   ....[197]....
        /*0478*/ 	.word	0x0500000f


	//   ....[198]....
        /*047c*/ 	.word	0x0500000f


	//   ....[199]....
        /*0480*/ 	.word	0x0500000f


	//   ....[200]....
        /*0484*/ 	.word	0x0500000f


	//   ....[201]....
        /*0488*/ 	.word	0x0500000f


	//   ....[202]....
        /*048c*/ 	.word	0x0500000f


	//   ....[203]....
        /*0490*/ 	.word	0x0500000f


	//   ....[204]....
        /*0494*/ 	.word	0x0500000f


	//   ....[205]....
        /*0498*/ 	.word	0x0500000f


	//   ....[206]....
        /*049c*/ 	.word	0x0500000f


	//   ....[207]....
        /*04a0*/ 	.word	0x0500000f


	//   ....[208]....
        /*04a4*/ 	.word	0x0500000f


	//   ....[209]....
        /*04a8*/ 	.word	0x0500000f


	//   ....[210]....
        /*04ac*/ 	.word	0x0500000f


	//   ....[211]....
        /*04b0*/ 	.word	0x0500000f


	//   ....[212]....
        /*04b4*/ 	.word	0x0500000f


	//   ....[213]....
        /*04b8*/ 	.word	0x0500000f


	//   ....[214]....
        /*04bc*/ 	.word	0x0500000f


	//   ....[215]....
        /*04c0*/ 	.word	0x0500000f


	//   ....[216]....
        /*04c4*/ 	.word	0x0500000f


	//   ....[217]....
        /*04c8*/ 	.word	0x0500000f


	//   ....[218]....
        /*04cc*/ 	.word	0x0500000f


	//   ....[219]....
        /*04d0*/ 	.word	0x0500000f


	//   ....[220]....
        /*04d4*/ 	.word	0x0500000f


	//   ....[221]....
        /*04d8*/ 	.word	0x0500000f


	//   ....[222]....
        /*04dc*/ 	.word	0x0500000f


	//   ....[223]....
        /*04e0*/ 	.word	0x0500000f


	//   ....[224]....
        /*04e4*/ 	.word	0x0500000f


	//   ....[225]....
        /*04e8*/ 	.word	0x0500000f


	//   ....[226]....
        /*04ec*/ 	.word	0x0500000f


	//   ....[227]....
        /*04f0*/ 	.word	0x0500000f


	//   ....[228]....
        /*04f4*/ 	.word	0x0500000f


	//   ....[229]....
        /*04f8*/ 	.word	0x0500000f


	//   ....[230]....
        /*04fc*/ 	.word	0x0500000f


	//   ....[231]....
        /*0500*/ 	.word	0x0500000f


	//   ....[232]....
        /*0504*/ 	.word	0x0500000f


	//   ....[233]....
        /*0508*/ 	.word	0x0500000f


	//   ....[234]....
        /*050c*/ 	.word	0x0500000f


	//   ....[235]....
        /*0510*/ 	.word	0x0500000f


	//   ....[236]....
        /*0514*/ 	.word	0x0500000f


	//   ....[237]....
        /*0518*/ 	.word	0x0500000f


	//   ....[238]....
        /*051c*/ 	.word	0x0500000f


	//   ....[239]....
        /*0520*/ 	.word	0x0500000f


	//   ....[240]....
        /*0524*/ 	.word	0x0500000f


	//   ....[241]....
        /*0528*/ 	.word	0x0500000f


	//   ....[242]....
        /*052c*/ 	.word	0x0500000f


	//   ....[243]....
        /*0530*/ 	.word	0x0500000f


	//   ....[244]....
        /*0534*/ 	.word	0x0500000f


	//   ....[245]....
        /*0538*/ 	.word	0x0500000f


	//   ....[246]....
        /*053c*/ 	.word	0x0500000f


	//   ....[247]....
        /*0540*/ 	.word	0x0500000f


	//   ....[248]....
        /*0544*/ 	.word	0x0500000f


	//   ....[249]....
        /*0548*/ 	.word	0x0500000f


	//   ....[250]....
        /*054c*/ 	.word	0x0500000f


	//   ....[251]....
        /*0550*/ 	.word	0x0500000f


	//   ....[252]....
        /*0554*/ 	.word	0x0500000f


	//   ....[253]....
        /*0558*/ 	.word	0x0500000f


	//   ....[254]....
        /*055c*/ 	.word	0x0500000f


	//   ....[255]....
        /*0560*/ 	.word	0x0500000f


	//   ....[0]....
        /*0564*/ 	.word	0x0500000f


	//   ....[1]....
        /*0568*/ 	.word	0x0500000f


	//   ....[2]....
        /*056c*/ 	.word	0x0500000f


	//   ....[3]....
        /*0570*/ 	.word	0x0500000f


	//   ....[4]....
        /*0574*/ 	.word	0x0500000f


	//   ....[5]....
        /*0578*/ 	.word	0x0500000f


	//   ....[6]....
        /*057c*/ 	.word	0x0500000f


	//   ....[7]....
        /*0580*/ 	.word	0x0500000f


	//   ....[8]....
        /*0584*/ 	.word	0x0500000f


	//   ....[9]....
        /*0588*/ 	.word	0x0500000f


	//   ....[10]....
        /*058c*/ 	.word	0x0500000f


	//   ....[11]....
        /*0590*/ 	.word	0x0500000f


	//   ....[12]....
        /*0594*/ 	.word	0x0500000f


	//   ....[13]....
        /*0598*/ 	.word	0x0500000f


	//   ....[14]....
        /*059c*/ 	.word	0x0500000f


	//   ....[15]....
        /*05a0*/ 	.word	0x0500000f


	//   ....[16]....
        /*05a4*/ 	.word	0x0500000f


	//   ....[17]....
        /*05a8*/ 	.word	0x0500000f


	//   ....[18]....
        /*05ac*/ 	.word	0x0500000f


	//   ....[19]....
        /*05b0*/ 	.word	0x0500000f


	//   ....[20]....
        /*05b4*/ 	.word	0x0500000f


	//   ....[21]....
        /*05b8*/ 	.word	0x0500000f


	//   ....[22]....
        /*05bc*/ 	.word	0x0500000f


	//   ....[23]....
        /*05c0*/ 	.word	0x0500000f


	//   ....[24]....
        /*05c4*/ 	.word	0x0500000f


	//   ....[25]....
        /*05c8*/ 	.word	0x0500000f


	//   ....[26]....
        /*05cc*/ 	.word	0x0500000f


	//   ....[27]....
        /*05d0*/ 	.word	0x0500000f


	//   ....[28]....
        /*05d4*/ 	.word	0x0500000f


	//   ....[29]....
        /*05d8*/ 	.word	0x0500000f


	//   ....[30]....
        /*05dc*/ 	.word	0x0500000f


	//   ....[31]....
        /*05e0*/ 	.word	0x0500000f


	//   ....[32]....
        /*05e4*/ 	.word	0x0500000f


	//   ....[33]....
        /*05e8*/ 	.word	0x0500000f


	//   ....[34]....
        /*05ec*/ 	.word	0x0500000f


	//   ....[35]....
        /*05f0*/ 	.word	0x0500000f


	//   ....[36]....
        /*05f4*/ 	.word	0x0500000f


	//   ....[37]....
        /*05f8*/ 	.word	0x0500000f


	//   ....[38]....
        /*05fc*/ 	.word	0x0500000f


	//   ....[39]....
        /*0600*/ 	.word	0x0500000f


	//   ....[40]....
        /*0604*/ 	.word	0x0500000f


	//   ....[41]....
        /*0608*/ 	.word	0x0500000f


	//   ....[42]....
        /*060c*/ 	.word	0x0500000f


	//   ....[43]....
        /*0610*/ 	.word	0x0500000f


	//   ....[44]....
        /*0614*/ 	.word	0x0500000f


	//   ....[45]....
        /*0618*/ 	.word	0x0500000f


	//   ....[46]....
        /*061c*/ 	.word	0x0500000f


	//   ....[47]....
        /*0620*/ 	.word	0x0500000f


	//   ....[48]....
        /*0624*/ 	.word	0x0500000f


	//   ....[49]....
        /*0628*/ 	.word	0x0500000f


	//   ....[50]....
        /*062c*/ 	.word	0x0500000f


	//   ....[51]....
        /*0630*/ 	.word	0x0500000f


	//   ....[52]....
        /*0634*/ 	.word	0x0500000f


	//   ....[53]....
        /*0638*/ 	.word	0x0500000f


	//   ....[54]....
        /*063c*/ 	.word	0x0500000f


	//   ....[55]....
        /*0640*/ 	.word	0x0500000f


	//   ....[56]....
        /*0644*/ 	.word	0x0500000f


	//   ....[57]....
        /*0648*/ 	.word	0x0500000f


	//   ....[58]....
        /*064c*/ 	.word	0x0500000f


	//   ....[59]....
        /*0650*/ 	.word	0x0500000f


	//   ....[60]....
        /*0654*/ 	.word	0x0500000f


	//   ....[61]....
        /*0658*/ 	.word	0x0500000f


	//   ....[62]....
        /*065c*/ 	.word	0x0500000f


	//   ....[63]....
        /*0660*/ 	.word	0x0500000f


	//   ....[64]....
        /*0664*/ 	.word	0x0500000f


	//   ....[65]....
        /*0668*/ 	.word	0x0500000f


	//   ....[66]....
        /*066c*/ 	.word	0x0500000f


	//   ....[67]....
        /*0670*/ 	.word	0x0500000f


	//   ....[68]....
        /*0674*/ 	.word	0x0500000f


	//   ....[69]....
        /*0678*/ 	.word	0x0500000f


	//   ....[70]....
        /*067c*/ 	.word	0x0500000f


	//   ....[71]....
        /*0680*/ 	.word	0x0500000f


	//   ....[72]....
        /*0684*/ 	.word	0x0500000f


	//   ....[73]....
        /*0688*/ 	.word	0x0500000f


	//   ....[74]....
        /*068c*/ 	.word	0x0500000f


	//   ....[75]....
        /*0690*/ 	.word	0x0500000f


	//   ....[76]....
        /*0694*/ 	.word	0x0500000f


	//   ....[77]....
        /*0698*/ 	.word	0x0500000f


	//   ....[78]....
        /*069c*/ 	.word	0x0500000f


	//   ....[79]....
        /*06a0*/ 	.word	0x0500000f


	//   ....[80]....
        /*06a4*/ 	.word	0x0500000f


	//   ....[81]....
        /*06a8*/ 	.word	0x0500000f


	//   ....[82]....
        /*06ac*/ 	.word	0x0500000f


	//   ....[83]....
        /*06b0*/ 	.word	0x0500000f


	//   ....[84]....
        /*06b4*/ 	.word	0x0500000f


	//----- nvinfo : EIATTR_COOP_GROUP_INSTR_OFFSETS
	.align		4
.L_9795:
        /*06b8*/ 	.byte	0x04, 0x28
        /*06ba*/ 	.short	(.L_9797 - .L_9796)


	//   ....[0]....
.L_9796:
        /*06bc*/ 	.word	0x00000aa0


	//   ....[1]....
        /*06c0*/ 	.word	0x00000ac0


	//   ....[2]....
        /*06c4*/ 	.word	0x00000ae0


	//   ....[3]....
        /*06c8*/ 	.word	0x00000b00


	//   ....[4]....
        /*06cc*/ 	.word	0x00000b20


	//   ....[5]....
        /*06d0*/ 	.word	0x00000c30


	//   ....[6]....
        /*06d4*/ 	.word	0x00000c50


	//   ....[7]....
        /*06d8*/ 	.word	0x00000c70


	//   ....[8]....
        /*06dc*/ 	.word	0x00001aa0


	//   ....[9]....
        /*06e0*/ 	.word	0x00001ae0


	//   ....[10]....
        /*06e4*/ 	.word	0x00001b00


	//   ....[11]....
        /*06e8*/ 	.word	0x00001b20


	//   ....[12]....
        /*06ec*/ 	.word	0x00001b40


	//   ....[13]....
        /*06f0*/ 	.word	0x00001b90


	//   ....[14]....
        /*06f4*/ 	.word	0x00001bb0


	//   ....[15]....
        /*06f8*/ 	.word	0x00001bd0


	//   ....[16]....
        /*06fc*/ 	.word	0x00002a60


	//   ....[17]....
        /*0700*/ 	.word	0x00002aa0


	//   ....[18]....
        /*0704*/ 	.word	0x00002ae0


	//   ....[19]....
        /*0708*/ 	.word	0x00002b20


	//   ....[20]....
        /*070c*/ 	.word	0x00002b60


	//   ....[21]....
        /*0710*/ 	.word	0x00002ba0


	//   ....[22]....
        /*0714*/ 	.word	0x00002c00


	//   ....[23]....
        /*0718*/ 	.word	0x00002c50


	//   ....[24]....
        /*071c*/ 	.word	0x00002c90


	//   ....[25]....
        /*0720*/ 	.word	0x00002cf0


	//   ....[26]....
        /*0724*/ 	.word	0x00002d30


	//   ....[27]....
        /*0728*/ 	.word	0x00002d70


	//   ....[28]....
        /*072c*/ 	.word	0x00002dc0


	//   ....[29]....
        /*0730*/ 	.word	0x00002e00


	//   ....[30]....
        /*0734*/ 	.word	0x00002e50


	//   ....[31]....
        /*0738*/ 	.word	0x00002ea0


	//   ....[32]....
        /*073c*/ 	.word	0x00002ee0


	//   ....[33]....
        /*0740*/ 	.word	0x00002f20


	//   ....[34]....
        /*0744*/ 	.word	0x00002f60


	//   ....[35]....
        /*0748*/ 	.word	0x00002fa0


	//   ....[36]....
        /*074c*/ 	.word	0x00002fe0


	//   ....[37]....
        /*0750*/ 	.word	0x00003020


	//   ....[38]....
        /*0754*/ 	.word	0x00003070


	//   ....[39]....
        /*0758*/ 	.word	0x000030b0


	//   ....[40]....
        /*075c*/ 	.word	0x000030f0


	//   ....[41]....
        /*0760*/ 	.word	0x00003130


	//   ....[42]....
        /*0764*/ 	.word	0x00003170


	//   ....[43]....
        /*0768*/ 	.word	0x000031c0


	//   ....[44]....
        /*076c*/ 	.word	0x00003200


	//   ....[45]....
        /*0770*/ 	.word	0x00003240


	//   ....[46]....
        /*0774*/ 	.word	0x00003270


	//   ....[47]....
        /*0778*/ 	.word	0x000032a0


	//   ....[48]....
        /*077c*/ 	.word	0x000032c0


	//   ....[49]....
        /*0780*/ 	.word	0x000032f0


	//   ....[50]....
        /*0784*/ 	.word	0x00003330


	//   ....[51]....
        /*0788*/ 	.word	0x00003360


	//   ....[52]....
        /*078c*/ 	.word	0x000033a0


	//   ....[53]....
        /*0790*/ 	.word	0x000033d0


	//   ....[54]....
        /*0794*/ 	.word	0x00003400


	//   ....[55]....
        /*0798*/ 	.word	0x00003430


	//   ....[56]....
        /*079c*/ 	.word	0x00003450


	//   ....[57]....
        /*07a0*/ 	.word	0x00003470


	//   ....[58]....
        /*07a4*/ 	.word	0x00003490


	//   ....[59]....
        /*07a8*/ 	.word	0x000034b0


	//   ....[60]....
        /*07ac*/ 	.word	0x000034e0


	//   ....[61]....
        /*07b0*/ 	.word	0x00003510


	//   ....[62]....
        /*07b4*/ 	.word	0x00003550


	//   ....[63]....
        /*07b8*/ 	.word	0x00003570


	//   ....[64]....
        /*07bc*/ 	.word	0x00003590


	//   ....[65]....
        /*07c0*/ 	.word	0x000035b0


	//   ....[66]....
        /*07c4*/ 	.word	0x000035d0


	//   ....[67]....
        /*07c8*/ 	.word	0x000035f0


	//   ....[68]....
        /*07cc*/ 	.word	0x00003610


	//   ....[69]....
        /*07d0*/ 	.word	0x00003630


	//   ....[70]....
        /*07d4*/ 	.word	0x00003660


	//   ....[71]....
        /*07d8*/ 	.word	0x00003690


	//   ....[72]....
        /*07dc*/ 	.word	0x000036c0


	//   ....[73]....
        /*07e0*/ 	.word	0x000036f0


	//   ....[74]....
        /*07e4*/ 	.word	0x00003730


	//   ....[75]....
        /*07e8*/ 	.word	0x00003770


	//   ....[76]....
        /*07ec*/ 	.word	0x00003790


	//   ....[77]....
        /*07f0*/ 	.word	0x000037b0


	//   ....[78]....
        /*07f4*/ 	.word	0x000037d0


	//   ....[79]....
        /*07f8*/ 	.word	0x000037f0


	//   ....[80]....
        /*07fc*/ 	.word	0x00003810


	//   ....[81]....
        /*0800*/ 	.word	0x00003830


	//   ....[82]....
        /*0804*/ 	.word	0x00003850


	//   ....[83]....
        /*0808*/ 	.word	0x00003870


	//   ....[84]....
        /*080c*/ 	.word	0x00003890


	//   ....[85]....
        /*0810*/ 	.word	0x000038b0


	//   ....[86]....
        /*0814*/ 	.word	0x000038e0


	//   ....[87]....
        /*0818*/ 	.word	0x00003910


	//   ....[88]....
        /*081c*/ 	.word	0x00003930


	//   ....[89]....
        /*0820*/ 	.word	0x00003950


	//   ....[90]....
        /*0824*/ 	.word	0x00003970


	//   ....[91]....
        /*0828*/ 	.word	0x00003990


	//   ....[92]....
        /*082c*/ 	.word	0x000039b0


	//   ....[93]....
        /*0830*/ 	.word	0x000039d0


	//   ....[94]....
        /*0834*/ 	.word	0x000039f0


	//   ....[95]....
        /*0838*/ 	.word	0x00003a10


	//   ....[96]....
        /*083c*/ 	.word	0x00003a30


	//   ....[97]....
        /*0840*/ 	.word	0x00003a60


	//   ....[98]....
        /*0844*/ 	.word	0x00003a80


	//   ....[99]....
        /*0848*/ 	.word	0x00003aa0


	//   ....[100]....
        /*084c*/ 	.word	0x00003ac0


	//   ....[101]....
        /*0850*/ 	.word	0x00003ae0


	//   ....[102]....
        /*0854*/ 	.word	0x00003b00


	//   ....[103]....
        /*0858*/ 	.word	0x00003b10


	//   ....[104]....
        /*085c*/ 	.word	0x00003b30


	//   ....[105]....
        /*0860*/ 	.word	0x00003b50


	//   ....[106]....
        /*0864*/ 	.word	0x00003b70


	//   ....[107]....
        /*0868*/ 	.word	0x00003b90


	//   ....[108]....
        /*086c*/ 	.word	0x00003bb0


	//   ....[109]....
        /*0870*/ 	.word	0x00003bd0


	//   ....[110]....
        /*0874*/ 	.word	0x00003bf0


	//   ....[111]....
        /*0878*/ 	.word	0x00003c10


	//   ....[112]....
        /*087c*/ 	.word	0x00003c30


	//   ....[113]....
        /*0880*/ 	.word	0x00003c50


	//   ....[114]....
        /*0884*/ 	.word	0x00003c70


	//   ....[115]....
        /*0888*/ 	.word	0x00003c90


	//   ....[116]....
        /*088c*/ 	.word	0x00003cc0


	//   ....[117]....
        /*0890*/ 	.word	0x00003ce0


	//   ....[118]....
        /*0894*/ 	.word	0x00003d00


	//   ....[119]....
        /*0898*/ 	.word	0x00003d20


	//   ....[120]....
        /*089c*/ 	.word	0x00003d40


	//   ....[121]....
        /*08a0*/ 	.word	0x00003d60


	//   ....[122]....
        /*08a4*/ 	.word	0x00003d70


	//   ....[123]....
        /*08a8*/ 	.word	0x00003d90


	//   ....[124]....
        /*08ac*/ 	.word	0x00003db0


	//   ....[125]....
        /*08b0*/ 	.word	0x00003dd0


	//   ....[126]....
        /*08b4*/ 	.word	0x00003df0


	//   ....[127]....
        /*08b8*/ 	.word	0x00003e10


	//   ....[128]....
        /*08bc*/ 	.word	0x00003e30


	//   ....[129]....
        /*08c0*/ 	.word	0x00003e50


	//   ....[130]....
        /*08c4*/ 	.word	0x00003e70


	//   ....[131]....
        /*08c8*/ 	.word	0x00003e90


	//   ....[132]....
        /*08cc*/ 	.word	0x00003eb0


	//   ....[133]....
        /*08d0*/ 	.word	0x00003ed0


	//   ....[134]....
        /*08d4*/ 	.word	0x00003ef0


	//   ....[135]....
        /*08d8*/ 	.word	0x00003f10


	//   ....[136]....
        /*08dc*/ 	.word	0x00003f30


	//   ....[137]....
        /*08e0*/ 	.word	0x00003f50


	//   ....[138]....
        /*08e4*/ 	.word	0x00003f70


	//   ....[139]....
        /*08e8*/ 	.word	0x00003f90


	//   ....[140]....
        /*08ec*/ 	.word	0x00003fb0


	//   ....[141]....
        /*08f0*/ 	.word	0x00003fd0


	//   ....[142]....
        /*08f4*/ 	.word	0x00003ff0


	//   ....[143]....
        /*08f8*/ 	.word	0x00004010


	//   ....[144]....
        /*08fc*/ 	.word	0x00006270


	//   ....[145]....
        /*0900*/ 	.word	0x000062d0


	//   ....[146]....
        /*0904*/ 	.word	0x00006330


	//   ....[147]....
        /*0908*/ 	.word	0x00006390


	//   ....[148]....
        /*090c*/ 	.word	0x000063f0


	//   ....[149]....
        /*0910*/ 	.word	0x00006470


	//   ....[150]....
        /*0914*/ 	.word	0x000064d0


	//   ....[151]....
        /*0918*/ 	.word	0x00006540


	//   ....[152]....
        /*091c*/ 	.word	0x000065a0


	//   ....[153]....
        /*0920*/ 	.word	0x00006620


	//   ....[154]....
        /*0924*/ 	.word	0x00006690


	//   ....[155]....
        /*0928*/ 	.word	0x000066f0


	//   ....[156]....
        /*092c*/ 	.word	0x00006770


	//   ....[157]....
        /*0930*/ 	.word	0x000067e0


	//   ....[158]....
        /*0934*/ 	.word	0x00006840


	//   ....[159]....
        /*0938*/ 	.word	0x000068c0


	//   ....[160]....
        /*093c*/ 	.word	0x00006930


	//   ....[161]....
        /*0940*/ 	.word	0x00006990


	//   ....[162]....
        /*0944*/ 	.word	0x00006a10


	//   ....[163]....
        /*0948*/ 	.word	0x00006a80


	//   ....[164]....
        /*094c*/ 	.word	0x00006ae0


	//   ....[165]....
        /*0950*/ 	.word	0x00006b60


	//   ....[166]....
        /*0954*/ 	.word	0x00006bd0


	//   ....[167]....
        /*0958*/ 	.word	0x00006c30


	//   ....[168]....
        /*095c*/ 	.word	0x00006cb0


	//   ....[169]....
        /*0960*/ 	.word	0x00006d20


	//   ....[170]....
        /*0964*/ 	.word	0x00006d80


	//   ....[171]....
        /*0968*/ 	.word	0x00006e00


	//   ....[172]....
        /*096c*/ 	.word	0x00006e70


	//   ....[173]....
        /*0970*/ 	.word	0x00006ed0


	//   ....[174]....
        /*0974*/ 	.word	0x00006f50


	//   ....[175]....
        /*0978*/ 	.word	0x00006fc0


	//   ....[176]....
        /*097c*/ 	.word	0x00007020


	//   ....[177]....
        /*0980*/ 	.word	0x000070a0


	//   ....[178]....
        /*0984*/ 	.word	0x00007110


	//   ....[179]....
        /*0988*/ 	.word	0x00007170


	//   ....[180]....
        /*098c*/ 	.word	0x000071f0


	//   ....[181]....
        /*0990*/ 	.word	0x00007260


	//   ....[182]....
        /*0994*/ 	.word	0x000072c0


	//   ....[183]....
        /*0998*/ 	.word	0x00007340


	//   ....[184]....
        /*099c*/ 	.word	0x000073b0


	//   ....[185]....
        /*09a0*/ 	.word	0x00007410


	//   ....[186]....
        /*09a4*/ 	.word	0x00007490


	//   ....[187]....
        /*09a8*/ 	.word	0x00007500


	//   ....[188]....
        /*09ac*/ 	.word	0x00007560


	//   ....[189]....
        /*09b0*/ 	.word	0x000075e0


	//   ....[190]....
        /*09b4*/ 	.word	0x00007650


	//   ....[191]....
        /*09b8*/ 	.word	0x000076b0


	//   ....[192]....
        /*09bc*/ 	.word	0x00007730


	//   ....[193]....
        /*09c0*/ 	.word	0x000077a0


	//   ....[194]....
        /*09c4*/ 	.word	0x00007800


	//   ....[195]....
        /*09c8*/ 	.word	0x00007880


	//   ....[196]....
        /*09cc*/ 	.word	0x000078f0


	//   ....[197]....
        /*09d0*/ 	.word	0x00007950


	//   ....[198]....
        /*09d4*/ 	.word	0x000079d0


	//   ....[199]....
        /*09d8*/ 	.word	0x00007a40


	//   ....[200]....
        /*09dc*/ 	.word	0x00007aa0


	//   ....[201]....
        /*09e0*/ 	.word	0x00007b20


	//   ....[202]....
        /*09e4*/ 	.word	0x00007b90


	//   ....[203]....
        /*09e8*/ 	.word	0x00007bf0


	//   ....[204]....
        /*09ec*/ 	.word	0x00007c70


	//   ....[205]....
        /*09f0*/ 	.word	0x00007ce0


	//   ....[206]....
        /*09f4*/ 	.word	0x00007d40


	//   ....[207]....
        /*09f8*/ 	.word	0x00007dc0


	//   ....[208]....
        /*09fc*/ 	.word	0x00007e20


	//   ....[209]....
        /*0a00*/ 	.word	0x00007e80


	//   ....[210]....
        /*0a04*/ 	.word	0x00007f00


	//   ....[211]....
        /*0a08*/ 	.word	0x00007f70


	//   ....[212]....
        /*0a0c*/ 	.word	0x00007fd0


	//   ....[213]....
        /*0a10*/ 	.word	0x00008050


	//   ....[214]....
        /*0a14*/ 	.word	0x000080c0


	//   ....[215]....
        /*0a18*/ 	.word	0x00008120


	//   ....[216]....
        /*0a1c*/ 	.word	0x000081a0


	//   ....[217]....
        /*0a20*/ 	.word	0x00008210


	//   ....[218]....
        /*0a24*/ 	.word	0x00008270


	//   ....[219]....
        /*0a28*/ 	.word	0x000082f0


	//   ....[220]....
        /*0a2c*/ 	.word	0x00008360


	//   ....[221]....
        /*0a30*/ 	.word	0x000083c0


	//   ....[222]....
        /*0a34*/ 	.word	0x00008440


	//   ....[223]....
        /*0a38*/ 	.word	0x000084b0


	//   ....[224]....
        /*0a3c*/ 	.word	0x00008510


	//   ....[225]....
        /*0a40*/ 	.word	0x00008590


	//   ....[226]....
        /*0a44*/ 	.word	0x00008600


	//   ....[227]....
        /*0a48*/ 	.word	0x00008660


	//   ....[228]....
        /*0a4c*/ 	.word	0x000086e0


	//   ....[229]....
        /*0a50*/ 	.word	0x00008750


	//   ....[230]....
        /*0a54*/ 	.word	0x000087b0


	//   ....[231]....
        /*0a58*/ 	.word	0x00008830


	//   ....[232]....
        /*0a5c*/ 	.word	0x000088a0


	//   ....[233]....
        /*0a60*/ 	.word	0x00008900


	//   ....[234]....
        /*0a64*/ 	.word	0x00008980


	//   ....[235]....
        /*0a68*/ 	.word	0x000089f0


	//   ....[236]....
        /*0a6c*/ 	.word	0x00008a50


	//   ....[237]....
        /*0a70*/ 	.word	0x00008ad0


	//   ....[238]....
        /*0a74*/ 	.word	0x00008b40


	//   ....[239]....
        /*0a78*/ 	.word	0x00008ba0


	//   ....[240]....
        /*0a7c*/ 	.word	0x00008c20


	//   ....[241]....
        /*0a80*/ 	.word	0x00008c90


	//   ....[242]....
        /*0a84*/ 	.word	0x00008cf0


	//   ....[243]....
        /*0a88*/ 	.word	0x00008d70


	//   ....[244]....
        /*0a8c*/ 	.word	0x00008de0


	//   ....[245]....
        /*0a90*/ 	.word	0x00008e40


	//   ....[246]....
        /*0a94*/ 	.word	0x00008ec0


	//   ....[247]....
        /*0a98*/ 	.word	0x00008f30


	//   ....[248]....
        /*0a9c*/ 	.word	0x00008f90


	//   ....[249]....
        /*0aa0*/ 	.word	0x00009010


	//   ....[250]....
        /*0aa4*/ 	.word	0x00009080


	//   ....[251]....
        /*0aa8*/ 	.word	0x000090e0


	//   ....[252]....
        /*0aac*/ 	.word	0x00009160


	//   ....[253]....
        /*0ab0*/ 	.word	0x000091d0


	//   ....[254]....
        /*0ab4*/ 	.word	0x00009230


	//   ....[255]....
        /*0ab8*/ 	.word	0x000092b0


	//   ....[0]....
        /*0abc*/ 	.word	0x00009320


	//   ....[1]....
        /*0ac0*/ 	.word	0x00009380


	//   ....[2]....
        /*0ac4*/ 	.word	0x00009400


	//   ....[3]....
        /*0ac8*/ 	.word	0x00009470


	//   ....[4]....
        /*0acc*/ 	.word	0x000094d0


	//   ....[5]....
        /*0ad0*/ 	.word	0x00009550


	//   ....[6]....
        /*0ad4*/ 	.word	0x000095c0


	//   ....[7]....
        /*0ad8*/ 	.word	0x00009620


	//   ....[8]....
        /*0adc*/ 	.word	0x000096a0


	//   ....[9]....
        /*0ae0*/ 	.word	0x00009710


	//   ....[10]....
        /*0ae4*/ 	.word	0x00009770


	//   ....[11]....
        /*0ae8*/ 	.word	0x000097f0


	//   ....[12]....
        /*0aec*/ 	.word	0x00009860


	//   ....[13]....
        /*0af0*/ 	.word	0x000098c0


	//   ....[14]....
        /*0af4*/ 	.word	0x00009940


	//   ....[15]....
        /*0af8*/ 	.word	0x000099b0


	//   ....[16]....
        /*0afc*/ 	.word	0x00009a10


	//   ....[17]....
        /*0b00*/ 	.word	0x00009a80


	//   ....[18]....
        /*0b04*/ 	.word	0x00009af0


	//   ....[19]....
        /*0b08*/ 	.word	0x00009b50


	//   ....[20]....
        /*0b0c*/ 	.word	0x00009bc0


	//   ....[21]....
        /*0b10*/ 	.word	0x00009c30


	//   ....[22]....
        /*0b14*/ 	.word	0x00009c90


	//   ....[23]....
        /*0b18*/ 	.word	0x00009d10


	//   ....[24]....
        /*0b1c*/ 	.word	0x00009d80


	//   ....[25]....
        /*0b20*/ 	.word	0x00009de0


	//   ....[26]....
        /*0b24*/ 	.word	0x00009e60


	//   ....[27]....
        /*0b28*/ 	.word	0x00009ec0


	//   ....[28]....
        /*0b2c*/ 	.word	0x00009f20


	//   ....[29]....
        /*0b30*/ 	.word	0x00009fa0


	//   ....[30]....
        /*0b34*/ 	.word	0x0000a010


	//   ....[31]....
        /*0b38*/ 	.word	0x0000a070


	//   ....[32]....
        /*0b3c*/ 	.word	0x0000a0f0


	//   ....[33]....
        /*0b40*/ 	.word	0x0000a160


	//   ....[34]....
        /*0b44*/ 	.word	0x0000a1c0


	//   ....[35]....
        /*0b48*/ 	.word	0x0000a230


	//   ....[36]....
        /*0b4c*/ 	.word	0x0000a2a0


	//   ....[37]....
        /*0b50*/ 	.word	0x0000a300


	//   ....[38]....
        /*0b54*/ 	.word	0x0000a380


	//   ....[39]....
        /*0b58*/ 	.word	0x0000a3f0


	//   ....[40]....
        /*0b5c*/ 	.word	0x0000a450


	//   ....[41]....
        /*0b60*/ 	.word	0x0000a4d0


	//   ....[42]....
        /*0b64*/ 	.word	0x0000a540


	//   ....[43]....
        /*0b68*/ 	.word	0x0000a5a0


	//   ....[44]....
        /*0b6c*/ 	.word	0x0000a620


	//   ....[45]....
        /*0b70*/ 	.word	0x0000a690


	//   ....[46]....
        /*0b74*/ 	.word	0x0000a6f0


	//   ....[47]....
        /*0b78*/ 	.word	0x0000a770


	//   ....[48]....
        /*0b7c*/ 	.word	0x0000a7e0


	//   ....[49]....
        /*0b80*/ 	.word	0x0000a840


	//   ....[50]....
        /*0b84*/ 	.word	0x0000a8c0


	//   ....[51]....
        /*0b88*/ 	.word	0x0000a930


	//   ....[52]....
        /*0b8c*/ 	.word	0x0000a990


	//   ....[53]....
        /*0b90*/ 	.word	0x0000aa10


	//   ....[54]....
        /*0b94*/ 	.word	0x0000aa80


	//   ....[55]....
        /*0b98*/ 	.word	0x0000aae0


	//   ....[56]....
        /*0b9c*/ 	.word	0x0000ab60


	//   ....[57]....
        /*0ba0*/ 	.word	0x0000abd0


	//   ....[58]....
        /*0ba4*/ 	.word	0x0000ac30


	//   ....[59]....
        /*0ba8*/ 	.word	0x0000acb0


	//   ....[60]....
        /*0bac*/ 	.word	0x0000ad10


	//   ....[61]....
        /*0bb0*/ 	.word	0x0000ad70


	//   ....[62]....
        /*0bb4*/ 	.word	0x0000adf0


	//   ....[63]....
        /*0bb8*/ 	.word	0x0000ae60


	//   ....[64]....
        /*0bbc*/ 	.word	0x0000aec0


	//   ....[65]....
        /*0bc0*/ 	.word	0x0000af30


	//   ....[66]....
        /*0bc4*/ 	.word	0x0000afb0


	//   ....[67]....
        /*0bc8*/ 	.word	0x0000b010


	//   ....[68]....
        /*0bcc*/ 	.word	0x0000b090


	//   ....[69]....
        /*0bd0*/ 	.word	0x0000b100


	//   ....[70]....
        /*0bd4*/ 	.word	0x0000b160


	//   ....[71]....
        /*0bd8*/ 	.word	0x0000b1e0


	//   ....[72]....
        /*0bdc*/ 	.word	0x0000b250


	//   ....[73]....
        /*0be0*/ 	.word	0x0000b2b0


	//   ....[74]....
        /*0be4*/ 	.word	0x0000b330


	//   ....[75]....
        /*0be8*/ 	.word	0x0000b390


	//   ....[76]....
        /*0bec*/ 	.word	0x0000b3f0


	//   ....[77]....
        /*0bf0*/ 	.word	0x0000b460


	//   ....[78]....
        /*0bf4*/ 	.word	0x0000b4c0


	//   ....[79]....
        /*0bf8*/ 	.word	0x0000b520


	//   ....[80]....
        /*0bfc*/ 	.word	0x0000b590


	//   ....[81]....
        /*0c00*/ 	.word	0x0000b5f0


	//   ....[82]....
        /*0c04*/ 	.word	0x0000b650


	//   ....[83]....
        /*0c08*/ 	.word	0x0000b6b0


	//   ....[84]....
        /*0c0c*/ 	.word	0x0000b720


	//----- nvinfo : EIATTR_VRC_CTA_INIT_COUNT
	.align		4
.L_9797:
        /*0c10*/ 	.byte	0x02, 0x4a
	.zero		1
	.zero		1


	//----- nvinfo : EIATTR_SYSCALL_OFFSETS
	.align		4
        /*0c14*/ 	.byte	0x04, 0x46
        /*0c16*/ 	.short	(.L_9799 - .L_9798)


	//   ....[0]....
.L_9798:
        /*0c18*/ 	.word	0x00002970


	//   ....[1]....
        /*0c1c*/ 	.word	0x00006210


	//----- nvinfo : EIATTR_EXIT_INSTR_OFFSETS
	.align		4
.L_9799:
        /*0c20*/ 	.byte	0x04, 0x1c
        /*0c22*/ 	.short	(.L_9801 - .L_9800)


	//   ....[0]....
.L_9800:
        /*0c24*/ 	.word	0x00005bf0


	//   ....[1]....
        /*0c28*/ 	.word	0x00005c00


	//   ....[2]....
        /*0c2c*/ 	.word	0x00006110


	//   ....[3]....
        /*0c30*/ 	.word	0x00006220


	//----- nvinfo : EIATTR_CRS_STACK_SIZE
	.align		4
.L_9801:
        /*0c34*/ 	.byte	0x04, 0x1e
        /*0c36*/ 	.short	(.L_9803 - .L_9802)
.L_9802:
        /*0c38*/ 	.word	0x00000000


	//----- nvinfo : EIATTR_CBANK_PARAM_SIZE
	.align		4
.L_9803:
        /*0c3c*/ 	.byte	0x03, 0x19
        /*0c3e*/ 	.short	0x007c


	//----- nvinfo : EIATTR_PARAM_CBANK
	.align		4
        /*0c40*/ 	.byte	0x04, 0x0a
        /*0c42*/ 	.short	(.L_9805 - .L_9804)
	.align		4
.L_9804:
        /*0c44*/ 	.word	index@(.nv.constant0._ZN4vllm25paged_attention_v1_kernelIfhLi256ELi32ELi128ELNS_18Fp8KVCacheDataTypeE2ELb1EEEvPT_PKS2_PKT0_S8_ifPKiSA_iPKfiiiSC_SC_iiiii)
        /*0c48*/ 	.short	0x0380
        /*0c4a*/ 	.short	0x007c


	//----- nvinfo : EIATTR_SW_WAR
	.align		4
.L_9805:
        /*0c4c*/ 	.byte	0x04, 0x36
        /*0c4e*/ 	.short	(.L_9807 - .L_9806)
.L_9806:
        /*0c50*/ 	.word	0x00000008
.L_9807:


//--------------------- .nv.info._ZN4vllm25paged_attention_v1_kernelIfhLi192ELi32ELi128ELNS_18Fp8KVCacheDataTypeE2ELb1EEEvPT_PKS2_PKT0_S8_ifPKiSA_iPKfiiiSC_SC_iiiii --------------------------
	.section	.nv.info._ZN4vllm25paged_attention_v1_kernelIfhLi192ELi32ELi128ELNS_18Fp8KVCacheDataTypeE2ELb1EEEvPT_PKS2_PKT0_S8_ifPKiSA_iPKfiiiSC_SC_iiiii,"",@"SHT_CUDA_INFO"
	.sectionflags	@""
	.align	4


	//----- nvinfo : EIATTR_CUDA_API_VERSION
	.align		4
        /*0000*/ 	.byte	0x04, 0x37
        /*0002*/ 	.short	(.L_9809 - .L_9808)
.L_9808:
        /*0004*/ 	.word	0x00000082


	//----- nvinfo : EIATTR_KPARAM_INFO
	.align		4
.L_9809:
        /*0008*/ 	.byte	0x04, 0x17
        /*000a*/ 	.short	(.L_9811 - .L_9810)
.L_9810:
        /*000c*/ 	.word	0x00000000
        /*0010*/ 	.short	0x0013
        /*0012*/ 	.short	0x0078
        /*0014*/ 	.byte	0x00, 0xf0, 0x11, 0x00


	//----- nvinfo : EIATTR_KPARAM_INFO
	.align		4
.L_9811:
        /*0018*/ 	.byte	0x04, 0x17
        /*001a*/ 	.short	(.L_9813 - .L_9812)
.L_9812:
        /*001c*/ 	.word	0x00000000
        /*0020*/ 	.short	0x0012
        /*0022*/ 	.short	0x0074
        /*0024*/ 	.byte	0x00, 0xf0, 0x11, 0x00


	//----- nvinfo : EIATTR_KPARAM_INFO
	.align		4
.L_9813:
        /*0028*/ 	.byte	0x04, 0x17
        /*002a*/ 	.short	(.L_9815 - .L_9814)
.L_9814:
        /*002c*/ 	.word	0x00000000
        /*0030*/ 	.short	0x0011
        /*0032*/ 	.short	0x0070
        /*0034*/ 	.byte	0x00, 0xf0, 0x11, 0x00


	//----- nvinfo : EIATTR_KPARAM_INFO
	.align		4
.L_9815:
        /*0038*/ 	.byte	0x04, 0x17
        /*003a*/ 	.short	(.L_9817 - .L_9816)
.L_9816:
        /*003c*/ 	.word	0x00000000
        /*0040*/ 	.short	0x0010
        /*0042*/ 	.short	0x006c
        /*0044*/ 	.byte	0x00, 0xf0, 0x11, 0x00


	//----- nvinfo : EIATTR_KPARAM_INFO
	.align		4
.L_9817:
        /*0048*/ 	.byte	0x04, 0x17
        /*004a*/ 	.short	(.L_9819 - .L_9818)
.L_9818:
        /*004c*/ 	.word	0x00000000
        /*0050*/ 	.short	0x000f
        /*0052*/ 	.short	0x0068
        /*0054*/ 	.byte	0x00, 0xf0, 0x11, 0x00


	//----- nvinfo : EIATTR_KPARAM_INFO
	.align		4
.L_9819:
        /*0058*/ 	.byte	0x04, 0x17
        /*005a*/ 	.short	(.L_9821 - .L_9820)
.L_9820:
        /*005c*/ 	.word	0x00000000
        /*0060*/ 	.short	0x000e
        /*0062*/ 	.short	0x0060
        /*0064*/ 	.byte	0x00, 0xf5, 0x21, 0x00


	//----- nvinfo : EIATTR_KPARAM_INFO
	.align		4
.L_9821:
        /*0068*/ 	.byte	0x04, 0x17
        /*006a*/ 	.short	(.L_9823 - .L_9822)
.L_9822:
        /*006c*/ 	.word	0x00000000
        /*0070*/ 	.short	0x000d
        /*0072*/ 	.short	0x0058
        /*0074*/ 	.byte	0x00, 0xf5, 0x21, 0x00


	//----- nvinfo : EIATTR_KPARAM_INFO
	.align		4
.L_9823:
        /*0078*/ 	.byte	0x04, 0x17
        /*007a*/ 	.short	(.L_9825 - .L_9824)
.L_9824:
        /*007c*/ 	.word	0x00000000
        /*0080*/ 	.short	0x000c
        /*0082*/ 	.short	0x0050
        /*0084*/ 	.byte	0x00, 0xf0, 0x11, 0x00


	//----- nvinfo : EIATTR_KPARAM_INFO
	.align		4
.L_9825:
        /*0088*/ 	.byte	0x04, 0x17
        /*008a*/ 	.short	(.L_9827 - .L_9826)
.L_9826:
        /*008c*/ 	.word	0x00000000
        /*0090*/ 	.short	0x000b
        /*0092*/ 	.short	0x004c
        /*0094*/ 	.byte	0x00, 0xf0, 0x11, 0x00


	//----- nvinfo : EIATTR_KPARAM_INFO
	.align		4
.L_9827:
        /*0098*/ 	.byte	0x04, 0x17
        /*009a*/ 	.short	(.L_9829 - .L_9828)
.L_9828:
        /*009c*/ 	.word	0x00000000
        /*00a0*/ 	.short	0x000a
        /*00a2*/ 	.short	0x0048
        /*00a4*/ 	.byte	0x00, 0xf0, 0x11, 0x00


	//----- nvinfo : EIATTR_KPARAM_INFO
	.align		4
.L_9829:
        /*00a8*/ 	.byte	0x04, 0x17
        /*00aa*/ 	.short	(.L_9831 - .L_9830)
.L_9830:
        /*00ac*/ 	.word	0x00000000
        /*00b0*/ 	.short	0x0009
        /*00b2*/ 	.short	0x0040
        /*00b4*/ 	.byte	0x00, 0xf5, 0x21, 0x00


	//----- nvinfo : EIATTR_KPARAM_INFO
	.align		4
.L_9831:
        /*00b8*/ 	.byte	0x04, 0x17
        /*00ba*/ 	.short	(.L_9833 - .L_9832)
.L_9832:
        /*00bc*/ 	.word	0x00000000
        /*00c0*/ 	.short	0x0008
        /*00c2*/ 	.short	0x0038
        /*00c4*/ 	.byte	0x00, 0xf0, 0x11, 0x00


	//----- nvinfo : EIATTR_KPARAM_INFO
	.align		4
.L_9833:
        /*00c8*/ 	.byte	0x04, 0x17
        /*00ca*/ 	.short	(.L_9835 - .L_9834)
.L_9834:
        /*00cc*/ 	.word	0x00000000
        /*00d0*/ 	.short	0x0007
        /*00d2*/ 	.short	0x0030
        /*00d4*/ 	.byte	0x00, 0xf5, 0x21, 0x00


	//----- nvinfo : EIATTR_KPARAM_INFO
	.align		4
.L_9835:
        /*00d8*/ 	.byte	0x04, 0x17
        /*00da*/ 	.short	(.L_9837 - .L_9836)
.L_9836:
        /*00dc*/ 	.word	0x00000000
        /*00e0*/ 	.short	0x0006
        /*00e2*/ 	.short	0x0028
        /*00e4*/ 	.byte	0x00, 0xf5, 0x21, 0x00


	//----- nvinfo : EIATTR_KPARAM_INFO
	.align		4
.L_9837:
        /*00e8*/ 	.byte	0x04, 0x17
        /*00ea*/ 	.short	(.L_9839 - .L_9838)
.L_9838:
        /*00ec*/ 	.word	0x00000000
        /*00f0*/ 	.short	0x0005
        /*00f2*/ 	.short	0x0024
        /*00f4*/ 	.byte	0x00, 0xf0, 0x11, 0x00


	//----- nvinfo : EIATTR_KPARAM_INFO
	.align		4
.L_9839:
        /*00f8*/ 	.byte	0x04, 0x17
        /*00fa*/ 	.short	(.L_9841 - .L_9840)
.L_9840:
        /*00fc*/ 	.word	0x00000000
        /*0100*/ 	.short	0x0004
        /*0102*/ 	.short	0x0020
        /*0104*/ 	.byte	0x00, 0xf0, 0x11, 0x00


	//----- nvinfo : EIATTR_KPARAM_INFO
	.align		4
.L_9841:
        /*0108*/ 	.byte	0x04, 0x17
        /*010a*/ 	.short	(.L_9843 - .L_9842)
.L_9842:
        /*010c*/ 	.word	0x00000000
        /*0110*/ 	.short	0x0003
        /*0112*/ 	.short	0x0018
        /*0114*/ 	.byte	0x00, 0xf5, 0x21, 0x00


	//----- nvinfo : EIATTR_KPARAM_INFO
	.align		4
.L_9843:
        /*0118*/ 	.byte	0x04, 0x17
        /*011a*/ 	.short	(.L_9845 - .L_9844)
.L_9844:
        /*011c*/ 	.word	0x00000000
        /*0120*/ 	.short	0x0002
        /*0122*/ 	.short	0x0010
        /*0124*/ 	.byte	0x00, 0xf5, 0x21, 0x00


	//----- nvinfo : EIATTR_KPARAM_INFO
	.align		4
.L_9845:
        /*0128*/ 	.byte	0x04, 0x17
        /*012a*/ 	.short	(.L_9847 - .L_9846)
.L_9846:
        /*012c*/ 	.word	0x00000000
        /*0130*/ 	.short	0x0001
        /*0132*/ 	.short	0x0008
        /*0134*/ 	.byte	0x00, 0xf5, 0x21, 0x00


	//----- nvinfo : EIATTR_KPARAM_INFO
	.align		4
.L_9847:
        /*0138*/ 	.byte	0x04, 0x17
        /*013a*/ 	.short	(.L_9849 - .L_9848)
.L_9848:
        /*013c*/ 	.word	0x00000000
        /*0140*/ 	.short	0x0000
        /*0142*/ 	.short	0x0000
        /*0144*/ 	.byte	0x00, 0xf5, 0x21, 0x00


	//----- nvinfo : EIATTR_SPARSE_MMA_MASK
	.align		4
.L_9849:
        /*0148*/ 	.byte	0x03, 0x50
        /*014a*/ 	.short	0x0000


	//----- nvinfo : EIATTR_MAXREG_COUNT
	.align		4
        /*014c*/ 	.byte	0x03, 0x1b
        /*014e*/ 	.short	0x00ff


	//----- nvinfo : EIATTR_NUM_BARRIERS
	.align		4
        /*0150*/ 	.byte	0x02, 0x4c
        /*0152*/ 	.byte	0x01
	.zero		1


	//----- nvinfo : EIATTR_EXTERNS
	.align		4
        /*0154*/ 	.byte	0x04, 0x0f
        /*0156*/ 	.short	(.L_9851 - .L_9850)


	//   ....[0]....
	.align		4
.L_9850:
        /*0158*/ 	.word	index@(__assertfail)


	//----- nvinfo : EIATTR_MERCURY_ISA_VERSION
	.align		4
.L_9851:
        /*015c*/ 	.byte	0x03, 0x5f
        /*015e*/ 	.short	0x0101


	//----- nvinfo : EIATTR_COOP_GROUP_MASK_REGIDS
	.align		4
        /*0160*/ 	.byte	0x04, 0x29
        /*0162*/ 	.short	(.L_9853 - .L_9852)


	//   ....[0]....
.L_9852:
        /*0164*/ 	.word	0xffffffff


	//   ....[1]....
        /*0168*/ 	.word	0xffffffff


	//   ....[2]....
        /*016c*/ 	.word	0xffffffff


	//   ....[3]....
        /*0170*/ 	.word	0xffffffff


	//   ....[4]....
        /*0174*/ 	.word	0xffffffff


	//   ....[5]....
        /*0178*/ 	.word	0xffffffff


	//   ....[6]....
        /*017c*/ 	.word	0xffffffff


	//   ....[7]....
        /*0180*/ 	.word	0xffffffff


	//   ....[8]....
        /*0184*/ 	.word	0xffffffff


	//   ....[9]....
        /*0188*/ 	.word	0xffffffff


	//   ....[10]....
        /*018c*/ 	.word	0xffffffff


	//   ....[11]....
        /*0190*/ 	.word	0xffffffff


	//   ....[12]....
        /*0194*/ 	.word	0xffffffff


	//   ....[13]....
        /*0198*/ 	.word	0xffffffff


	//   ....[14]....
        /*019c*/ 	.word	0xffffffff


	//   ....[15]....
        /*01a0*/ 	.word	0xffffffff


	//   ....[16]....
        /*01a4*/ 	.word	0xffffffff


	//   ....[17]....
        /*01a8*/ 	.word	0xffffffff


	//   ....[18]....
        /*01ac*/ 	.word	0xffffffff


	//   ....[19]....
        /*01b0*/ 	.word	0xffffffff


	//   ....[20]....
        /*01b4*/ 	.word	0xffffffff


	//   ....[21]....
        /*01b8*/ 	.word	0xffffffff


	//   ....[22]....
        /*01bc*/ 	.word	0xffffffff


	//   ....[23]....
        /*01c0*/ 	.word	0xffffffff


	//   ....[24]....
        /*01c4*/ 	.word	0xffffffff


	//   ....[25]....
        /*01c8*/ 	.word	0xffffffff


	//   ....[26]....
        /*01cc*/ 	.word	0xffffffff


	//   ....[27]....
        /*01d0*/ 	.word	0xffffffff


	//   ....[28]....
        /*01d4*/ 	.word	0xffffffff


	//   ....[29]....
        /*01d8*/ 	.word	0xffffffff


	//   ....[30]....
        /*01dc*/ 	.word	0xffffffff


	//   ....[31]....
        /*01e0*/ 	.word	0xffffffff


	//   ....[32]....
        /*01e4*/ 	.word	0xffffffff


	//   ....[33]....
        /*01e8*/ 	.word	0xffffffff


	//   ....[34]....
        /*01ec*/ 	.word	0xffffffff


	//   ....[35]....
        /*01f0*/ 	.word	0xffffffff


	//   ....[36]....
        /*01f4*/ 	.word	0xffffffff


	//   ....[37]....
        /*01f8*/ 	.word	0xffffffff


	//   ....[38]....
        /*01fc*/ 	.word	0xffffffff


	//   ....[39]....
        /*0200*/ 	.word	0xffffffff


	//   ....[40]....
        /*0204*/ 	.word	0xffffffff


	//   ....[41]....
        /*0208*/ 	.word	0xffffffff


	//   ....[42]....
        /*020c*/ 	.word	0xffffffff


	//   ....[43]....
        /*0210*/ 	.word	0xffffffff


	//   ....[44]....
        /*0214*/ 	.word	0xffffffff


	//   ....[45]....
        /*0218*/ 	.word	0xffffffff


	//   ....[46]....
        /*021c*/ 	.word	0xffffffff


	//   ....[47]....
        /*0220*/ 	.word	0xffffffff


	//   ....[48]....
        /*0224*/ 	.word	0xffffffff


	//   ....[49]....
        /*0228*/ 	.word	0xffffffff


	//   ....[50]....
        /*022c*/ 	.word	0xffffffff


	//   ....[51]....
        /*0230*/ 	.word	0xffffffff


	//   ....[52]....
        /*0234*/ 	.word	0xffffffff


	//   ....[53]....
        /*0238*/ 	.word	0xffffffff


	//   ....[54]....
        /*023c*/ 	.word	0xffffffff


	//   ....[55]....
        /*0240*/ 	.word	0xffffffff


	//   ....[56]....
        /*0244*/ 	.word	0xffffffff


	//   ....[57]....
        /*0248*/ 	.word	0xffffffff


	//   ....[58]....
        /*024c*/ 	.word	0xffffffff


	//   ....[59]....
        /*0250*/ 	.word	0xffffffff


	//   ....[60]....
        /*0254*/ 	.word	0xffffffff


	//   ....[61]....
        /*0258*/ 	.word	0xffffffff


	//   ....[62]....
        /*025c*/ 	.word	0xffffffff


	//   ....[63]....
        /*0260*/ 	.word	0xffffffff


	//   ....[64]....
        /*0264*/ 	.word	0xffffffff


	//   ....[65]....
        /*0268*/ 	.word	0xffffffff


	//   ....[66]....
        /*026c*/ 	.word	0xffffffff


	//   ....[67]....
        /*0270*/ 	.word	0xffffffff


	//   ....[68]....
        /*0274*/ 	.word	0xffffffff


	//   ....[69]....
        /*0278*/ 	.word	0xffffffff


	//   ....[70]....
        /*027c*/ 	.word	0xffffffff


	//   ....[71]....
        /*0280*/ 	.word	0xffffffff


	//   ....[72]....
        /*0284*/ 	.word	0xffffffff


	//   ....[73]....
        /*0288*/ 	.word	0xffffffff


	//   ....[74]....
        /*028c*/ 	.word	0xffffffff


	//   ....[75]....
        /*0290*/ 	.word	0xffffffff


	//   ....[76]....
        /*0294*/ 	.word	0xffffffff


	//   ....[77]....
        /*0298*/ 	.word	0xffffffff


	//   ....[78]....
        /*029c*/ 	.word	0xffffffff


	//   ....[79]....
        /*02a0*/ 	.word	0xffffffff


	//   ....[80]....
        /*02a4*/ 	.word	0xffffffff


	//   ....[81]....
        /*02a8*/ 	.word	0xffffffff


	//   ....[82]....
        /*02ac*/ 	.word	0xffffffff


	//   ....[83]....
        /*02b0*/ 	.word	0xffffffff


	//   ....[84]....
        /*02b4*/ 	.word	0xffffffff


	//   ....[85]....
        /*02b8*/ 	.word	0xffffffff


	//   ....[86]....
        /*02bc*/ 	.word	0xffffffff


	//   ....[87]....
        /*02c0*/ 	.word	0xffffffff


	//   ....[88]....
        /*02c4*/ 	.word	0xffffffff


	//   ....[89]....
        /*02c8*/ 	.word	0xffffffff


	//   ....[90]....
        /*02cc*/ 	.word	0xffffffff


	//   ....[91]....
        /*02d0*/ 	.word	0xffffffff


	//   ....[92]....
        /*02d4*/ 	.word	0xffffffff


	//   ....[93]....
        /*02d8*/ 	.word	0xffffffff


	//   ....[94]....
        /*02dc*/ 	.word	0xffffffff


	//   ....[95]....
        /*02e0*/ 	.word	0xffffffff


	//   ....[96]....
        /*02e4*/ 	.word	0xffffffff


	//   ....[97]....
        /*02e8*/ 	.word	0xffffffff


	//   ....[98]....
        /*02ec*/ 	.word	0xffffffff


	//   ....[99]....
        /*02f0*/ 	.word	0xffffffff


	//   ....[100]....
        /*02f4*/ 	.word	0xffffffff


	//   ....[101]....
        /*02f8*/ 	.word	0xffffffff


	//   ....[102]....
        /*02fc*/ 	.word	0xffffffff


	//   ....[103]....
        /*0300*/ 	.word	0xffffffff


	//   ....[104]....
        /*0304*/ 	.word	0xffffffff


	//   ....[105]....
        /*0308*/ 	.word	0xffffffff


	//   ....[106]....
        /*030c*/ 	.word	0xffffffff


	//   ....[107]....
        /*0310*/ 	.word	0xffffffff


	//   ....[108]....
        /*0314*/ 	.word	0xffffffff


	//   ....[109]....
        /*0318*/ 	.word	0xffffffff


	//   ....[110]....
        /*031c*/ 	.word	0xffffffff


	//   ....[111]....
        /*0320*/ 	.word	0xffffffff


	//   ....[112]....
        /*0324*/ 	.word	0x0500000f


	//   ....[113]....
        /*0328*/ 	.word	0x0500000f


	//   ....[114]....
        /*032c*/ 	.word	0x0500000f


	//   ....[115]....
        /*0330*/ 	.word	0x0500000f


	//   ....[116]....
        /*0334*/ 	.word	0x0500000f


	//   ....[117]....
        /*0338*/ 	.word	0x0500000f


	//   ....[118]....
        /*033c*/ 	.word	0x0500000f


	//   ....[119]....
        /*0340*/ 	.word	0x0500000f


	//   ....[120]....
        /*0344*/ 	.word	0x0500000f


	//   ....[121]....
        /*0348*/ 	.word	0x0500000f


	//   ....[122]....
        /*034c*/ 	.word	0x0500000f


	//   ....[123]....
        /*0350*/ 	.word	0x0500000f


	//   ....[124]....
        /*0354*/ 	.word	0x0500000f


	//   ....[125]....
        /*0358*/ 	.word	0x0500000f


	//   ....[126]....
        /*035c*/ 	.word	0x0500000f


	//   ....[127]....
        /*0360*/ 	.word	0x0500000f


	//   ....[128]....
        /*0364*/ 	.word	0x0500000f


	//   ....[129]....
        /*0368*/ 	.word	0x0500000f


	//   ....[130]....
        /*036c*/ 	.word	0x0500000f


	//   ....[131]....
        /*0370*/ 	.word	0x0500000f


	//   ....[132]....
        /*0374*/ 	.word	0x0500000f


	//   ....[133]....
        /*0378*/ 	.word	0x0500000f


	//   ....[134]....
        /*037c*/ 	.word	0x0500000f


	//   ....[135]....
        /*0380*/ 	.word	0x0500000f


	//   ....[136]....
        /*0384*/ 	.word	0x0500000f


	//   ....[137]....
        /*0388*/ 	.word	0x0500000f


	//   ....[138]....
        /*038c*/ 	.word	0x0500000f


	//   ....[139]....
        /*0390*/ 	.word	0x0500000f


	//   ....[140]....
        /*0394*/ 	.word	0x0500000f


	//   ....[141]....
        /*0398*/ 	.word	0x0500000f


	//   ....[142]....
        /*039c*/ 	.word	0x0500000f


	//   ....[143]....
        /*03a0*/ 	.word	0x0500000f


	//   ....[144]....
        /*03a4*/ 	.word	0x0500000f


	//   ....[145]....
        /*03a8*/ 	.word	0x0500000f


	//   ....[146]....
        /*03ac*/ 	.word	0x0500000f


	//   ....[147]....
        /*03b0*/ 	.word	0x0500000f


	//   ....[148]....
        /*03b4*/ 	.word	0x0500000f


	//   ....[149]....
        /*03b8*/ 	.word	0x0500000f


	//   ....[150]....
        /*03bc*/ 	.word	0x0500000f


	//   ....[151]....
        /*03c0*/ 	.word	0x0500000f


	//   ....[152]....
        /*03c4*/ 	.word	0x0500000f


	//   ....[153]....
        /*03c8*/ 	.word	0x0500000f


	//   ....[154]....
        /*03cc*/ 	.word	0x0500000f


	//   ....[155]....
        /*03d0*/ 	.word	0x0500000f


	//   ....[156]....
        /*03d4*/ 	.word	0x0500000f


	//   ....[157]....
        /*03d8*/ 	.word	0x0500000f


	//   ....[158]....
        /*03dc*/ 	.word	0x0500000f


	//   ....[159]....
        /*03e0*/ 	.word	0x0500000f


	//   ....[160]....
        /*03e4*/ 	.word	0x0500000f


	//   ....[161]....
        /*03e8*/ 	.word	0x0500000f


	//   ....[162]....
        /*03ec*/ 	.word	0x0500000f


	//   ....[163]....
        /*03f0*/ 	.word	0x0500000f


	//   ....[164]....
        /*03f4*/ 	.word	0x0500000f


	//   ....[165]....
        /*03f8*/ 	.word	0x0500000f


	//   ....[166]....
        /*03fc*/ 	.word	0x0500000f


	//   ....[167]....
        /*0400*/ 	.word	0x0500000f


	//   ....[168]....
        /*0404*/ 	.word	0x0500000f


	//   ....[169]....
        /*0408*/ 	.word	0x0500000f


	//   ....[170]....
        /*040c*/ 	.word	0x0500000f


	//   ....[171]....
        /*0410*/ 	.word	0x0500000f


	//   ....[172]....
        /*0414*/ 	.word	0x0500000f


	//   ....[173]....
        /*0418*/ 	.word	0x0500000f


	//   ....[174]....
        /*041c*/ 	.word	0x0500000f


	//   ....[175]....
        /*0420*/ 	.word	0x0500000f


	//   ....[176]....
        /*0424*/ 	.word	0x0500000f


	//   ....[177]....
        /*0428*/ 	.word	0x0500000f


	//   ....[178]....
        /*042c*/ 	.word	0x0500000f


	//   ....[179]....
        /*0430*/ 	.word	0x0500000f


	//   ....[180]....
        /*0434*/ 	.word	0x0500000f


	//   ....[181]....
        /*0438*/ 	.word	0x0500000f


	//   ....[182]....
        /*043c*/ 	.word	0x0500000f


	//   ....[183]....
        /*0440*/ 	.word	0x0500000f


	//   ....[184]....
        /*0444*/ 	.word	0x0500000f


	//   ....[185]....
        /*0448*/ 	.word	0x0500000f


	//   ....[186]....
        /*044c*/ 	.word	0x0500000f


	//   ....[187]....
        /*0450*/ 	.word	0x0500000f


	//   ....[188]....
        /*0454*/ 	.word	0x0500000f


	//   ....[189]....
        /*0458*/ 	.word	0x0500000f


	//   ....[190]....
        /*045c*/ 	.word	0x0500000f


	//   ....[191]....
        /*0460*/ 	.word	0x0500000f


	//   ....[192]....
        /*0464*/ 	.word	0x0500000f


	//   ....[193]....
        /*0468*/ 	.word	0x0500000f


	//   ....[194]....
        /*046c*/ 	.word	0x0500000f


	//   ....[195]....
        /*0470*/ 	.word	0x0500000f


	//   ....[196]....
        /*0474*/ 	.word	0x0500000f


	//   ....[197]....
        /*0478*/ 	.word	0x0500000f


	//   ....[198]....
        /*047c*/ 	.word	0x0500000f


	//   ....[199]....
        /*0480*/ 	.word	0x0500000f


	//   ....[200]....
        /*0484*/ 	.word	0x0500000f


	//   ....[201]....
        /*0488*/ 	.word	0x0500000f


	//   ....[202]....
        /*048c*/ 	.word	0x0500000f


	//   ....[203]....
        /*0490*/ 	.word	0x0500000f


	//   ....[204]....
        /*0494*/ 	.word	0x0500000f


	//   ....[205]....
        /*0498*/ 	.word	0x0500000f


	//   ....[206]....
        /*049c*/ 	.word	0x0500000f


	//   ....[207]....
        /*04a0*/ 	.word	0x0500000f


	//   ....[208]....
        /*04a4*/ 	.word	0x0500000f


	//   ....[209]....
        /*04a8*/ 	.word	0x0500000f


	//   ....[210]....
        /*04ac*/ 	.word	0x0500000f


	//   ....[211]....
        /*04b0*/ 	.word	0x0500000f


	//   ....[212]....
        /*04b4*/ 	.word	0x0500000f


	//   ....[213]....
        /*04b8*/ 	.word	0x0500000f


	//   ....[214]....
        /*04bc*/ 	.word	0x0500000f


	//   ....[215]....
        /*04c0*/ 	.word	0x0500000f


	//   ....[216]....
        /*04c4*/ 	.word	0x0500000f


	//   ....[217]....
        /*04c8*/ 	.word	0x0500000f


	//   ....[218]....
        /*04cc*/ 	.word	0x0500000f


	//   ....[219]....
        /*04d0*/ 	.word	0x0500000f


	//   ....[220]....
        /*04d4*/ 	.word	0x0500000f


	//   ....[221]....
        /*04d8*/ 	.word	0x0500000f


	//   ....[222]....
        /*04dc*/ 	.word	0x0500000f


	//   ....[223]....
        /*04e0*/ 	.word	0x0500000f


	//   ....[224]....
        /*04e4*/ 	.word	0x0500000f


	//   ....[225]....
        /*04e8*/ 	.word	0x0500000f


	//   ....[226]....
        /*04ec*/ 	.word	0x0500000f


	//   ....[227]....
        /*04f0*/ 	.word	0x0500000f


	//   ....[228]....
        /*04f4*/ 	.word	0x0500000f


	//   ....[229]....
        /*04f8*/ 	.word	0x0500000f


	//   ....[230]....
        /*04fc*/ 	.word	0x0500000f


	//   ....[231]....
        /*0500*/ 	.word	0x0500000f


	//   ....[232]....
        /*0504*/ 	.word	0x0500000f


	//   ....[233]....
        /*0508*/ 	.word	0x0500000f


	//   ....[234]....
        /*050c*/ 	.word	0x0500000f


	//   ....[235]....
        /*0510*/ 	.word	0x0500000f


	//   ....[236]....
        /*0514*/ 	.word	0x0500000f


	//   ....[237]....
        /*0518*/ 	.word	0x0500000f


	//   ....[238]....
        /*051c*/ 	.word	0x0500000f


	//   ....[239]....
        /*0520*/ 	.word	0x0500000f


	//   ....[240]....
        /*0524*/ 	.word	0x0500000f


	//   ....[241]....
        /*0528*/ 	.word	0x0500000f


	//   ....[242]....
        /*052c*/ 	.word	0x0500000f


	//   ....[243]....
        /*0530*/ 	.word	0x0500000f


	//   ....[244]....
        /*0534*/ 	.word	0x0500000f


	//   ....[245]....
        /*0538*/ 	.word	0x0500000f


	//   ....[246]....
        /*053c*/ 	.word	0x0500000f


	//   ....[247]....
        /*0540*/ 	.word	0x0500000f


	//   ....[248]....
        /*0544*/ 	.word	0x0500000f


	//   ....[249]....
        /*0548*/ 	.word	0x0500000f


	//   ....[250]....
        /*054c*/ 	.word	0x0500000f


	//   ....[251]....
        /*0550*/ 	.word	0x0500000f


	//   ....[252]....
        /*0554*/ 	.word	0x0500000f


	//   ....[253]....
        /*0558*/ 	.word	0x0500000f


	//   ....[254]....
        /*055c*/ 	.word	0x0500000f


	//   ....[255]....
        /*0560*/ 	.word	0x0500000f


	//   ....[0]....
        /*0564*/ 	.word	0x0500000f


	//   ....[1]....
        /*0568*/ 	.word	0x0500000f


	//   ....[2]....
        /*056c*/ 	.word	0x0500000f


	//   ....[3]....
        /*0570*/ 	.word	0x0500000f


	//   ....[4]....
        /*0574*/ 	.word	0x0500000f


	//----- nvinfo : EIATTR_COOP_GROUP_INSTR_OFFSETS
	.align		4
.L_9853:
        /*0578*/ 	.byte	0x04, 0x28
        /*057a*/ 	.short	(.L_9855 - .L_9854)


	//   ....[0]....
.L_9854:
        /*057c*/ 	.word	0x00000ab0


	//   ....[1]....
        /*0580*/ 	.word	0x00000ad0


	//   ....[2]....
        /*0584*/ 	.word	0x00000af0


	//   ....[3]....
        /*0588*/ 	.word	0x00000b10


	//   ....[4]....
        /*058c*/ 	.word	0x00000b30


	//   ....[5]....
        /*0590*/ 	.word	0x00000c30


	//   ....[6]....
        /*0594*/ 	.word	0x00000c60


	//   ....[7]....
        /*0598*/ 	.word	0x00000c80


	//   ....[8]....
        /*059c*/ 	.word	0x00001ab0


	//   ....[9]....
        /*05a0*/ 	.word	0x00001af0


	//   ....[10]....
        /*05a4*/ 	.word	0x00001b10


	//   ....[11]....
        /*05a8*/ 	.word	0x00001b30


	//   ....[12]....
        /*05ac*/ 	.word	0x00001b50


	//   ....[13]....
        /*05b0*/ 	.word	0x00001ba0


	//   ....[14]....
        /*05b4*/ 	.word	0x00001bc0


	//   ....[15]....
        /*05b8*/ 	.word	0x00001be0


	//   ....[16]....
        /*05bc*/ 	.word	0x00002ab0


	//   ....[17]....
        /*05c0*/ 	.word	0x00002af0


	//   ....[18]....
        /*05c4*/ 	.word	0x00002b30


	//   ....[19]....
        /*05c8*/ 	.word	0x00002b70


	//   ....[20]....
        /*05cc*/ 	.word	0x00002bb0


	//   ....[21]....
        /*05d0*/ 	.word	0x00002bf0


	//   ....[22]....
        /*05d4*/ 	.word	0x00002c50


	//   ....[23]....
        /*05d8*/ 	.word	0x00002ca0


	//   ....[24]....
        /*05dc*/ 	.word	0x00002ce0


	//   ....[25]....
        /*05e0*/ 	.word	0x00002d20


	//   ....[26]....
        /*05e4*/ 	.word	0x00002d60


	//   ....[27]....
        /*05e8*/ 	.word	0x00002da0


	//   ....[28]....
        /*05ec*/ 	.word	0x00002de0


	//   ....[29]....
        /*05f0*/ 	.word	0x00002e20


	//   ....[30]....
        /*05f4*/ 	.word	0x00002e60


	//   ....[31]....
        /*05f8*/ 	.word	0x00002ea0


	//   ....[32]....
        /*05fc*/ 	.word	0x00002ee0


	//   ....[33]....
        /*0600*/ 	.word	0x00002f20


	//   ....[34]....
        /*0604*/ 	.word	0x00002f60


	//   ....[35]....
        /*0608*/ 	.word	0x00002fa0


	//   ....[36]....
        /*060c*/ 	.word	0x00002fe0


	//   ....[37]....
        /*0610*/ 	.word	0x00003020


	//   ....[38]....
        /*0614*/ 	.word	0x00003060


	//   ....[39]....
        /*0618*/ 	.word	0x000030a0


	//   ....[40]....
        /*061c*/ 	.word	0x000030e0


	//   ....[41]....
        /*0620*/ 	.word	0x00003120


	//   ....[42]....
        /*0624*/ 	.word	0x00003150


	//   ....[43]....
        /*0628*/ 	.word	0x00003180


	//   ....[44]....
        /*062c*/ 	.word	0x000031c0


	//   ....[45]....
        /*0630*/ 	.word	0x000031e0


	//   ....[46]....
        /*0634*/ 	.word	0x00003200


	//   ....[47]....
        /*0638*/ 	.word	0x00003230


	//   ....[48]....
        /*063c*/ 	.word	0x00003260


	//   ....[49]....
        /*0640*/ 	.word	0x000032b0


	//   ....[50]....
        /*0644*/ 	.word	0x000032d0


	//   ....[51]....
        /*0648*/ 	.word	0x000032f0


	//   ....[52]....
        /*064c*/ 	.word	0x00003310


	//   ....[53]....
        /*0650*/ 	.word	0x00003340


	//   ....[54]....
        /*0654*/ 	.word	0x00003370


	//   ....[55]....
        /*0658*/ 	.word	0x00003380


	//   ....[56]....
        /*065c*/ 	.word	0x000033a0


	//   ....[57]....
        /*0660*/ 	.word	0x000033c0


	//   ....[58]....
        /*0664*/ 	.word	0x000033f0


	//   ....[59]....
        /*0668*/ 	.word	0x00003410


	//   ....[60]....
        /*066c*/ 	.word	0x00003430


	//   ....[61]....
        /*0670*/ 	.word	0x00003450


	//   ....[62]....
        /*0674*/ 	.word	0x00003470


	//   ....[63]....
        /*0678*/ 	.word	0x00003490


	//   ....[64]....
        /*067c*/ 	.word	0x000034b0


	//   ....[65]....
        /*0680*/ 	.word	0x000034d0


	//   ....[66]....
        /*0684*/ 	.word	0x00003500


	//   ....[67]....
        /*0688*/ 	.word	0x00003520


	//   ....[68]....
        /*068c*/ 	.word	0x00003540


	//   ....[69]....
        /*0690*/ 	.word	0x00003560


	//   ....[70]....
        /*0694*/ 	.word	0x00003580


	//   ....[71]....
        /*0698*/ 	.word	0x000035a0


	//   ....[72]....
        /*069c*/ 	.word	0x000035c0


	//   ....[73]....
        /*06a0*/ 	.word	0x000035e0


	//   ....[74]....
        /*06a4*/ 	.word	0x00003600


	//   ....[75]....
        /*06a8*/ 	.word	0x00003620


	//   ....[76]....
        /*06ac*/ 	.word	0x00003640


	//   ....[77]....
        /*06b0*/ 	.word	0x00003660


	//   ....[78]....
        /*06b4*/ 	.word	0x00003680


	//   ....[79]....
        /*06b8*/ 	.word	0x000036a0


	//   ....[80]....
        /*06bc*/ 	.word	0x000036c0


	//   ....[81]....
        /*06c0*/ 	.word	0x000036e0


	//   ....[82]....
        /*06c4*/ 	.word	0x00003700


	//   ....[83]....
        /*06c8*/ 	.word	0x00003720


	//   ....[84]....
        /*06cc*/ 	.word	0x00003740


	//   ....[85]....
        /*06d0*/ 	.word	0x00003760


	//   ....[86]....
        /*06d4*/ 	.word	0x00003780


	//   ....[87]....
        /*06d8*/ 	.word	0x000037a0


	//   ....[88]....
        /*06dc*/ 	.word	0x000037c0


	//   ....[89]....
        /*06e0*/ 	.word	0x000037e0


	//   ....[90]....
        /*06e4*/ 	.word	0x00003800


	//   ....[91]....
        /*06e8*/ 	.word	0x00003820


	//   ....[92]....
        /*06ec*/ 	.word	0x00003840


	//   ....[93]....
        /*06f0*/ 	.word	0x00003860


	//   ....[94]....
        /*06f4*/ 	.word	0x00003890


	//   ....[95]....
        /*06f8*/ 	.word	0x000038b0


	//   ....[96]....
        /*06fc*/ 	.word	0x000038d0


	//   ....[97]....
        /*0700*/ 	.word	0x000038f0


	//   ....[98]....
        /*0704*/ 	.word	0x00003910


	//   ....[99]....
        /*0708*/ 	.word	0x00003940


	//   ....[100]....
        /*070c*/ 	.word	0x00003960


	//   ....[101]....
        /*0710*/ 	.word	0x00003980


	//   ....[102]....
        /*0714*/ 	.word	0x000039a0


	//   ....[103]....
        /*0718*/ 	.word	0x000039c0


	//   ....[104]....
        /*071c*/ 	.word	0x000039e0


	//   ....[105]....
        /*0720*/ 	.word	0x00003a00


	//   ....[106]....
        /*0724*/ 	.word	0x00003a20


	//   ....[107]....
        /*0728*/ 	.word	0x00003a40


	//   ....[108]....
        /*072c*/ 	.word	0x00003a60


	//   ....[109]....
        /*0730*/ 	.word	0x00003a80


	//   ....[110]....
        /*0734*/ 	.word	0x00003aa0


	//   ....[111]....
        /*0738*/ 	.word	0x00003ac0


	//   ....[112]....
        /*073c*/ 	.word	0x000056b0


	//   ....[113]....
        /*0740*/ 	.word	0x00005710


	//   ....[114]....
        /*0744*/ 	.word	0x00005770


	//   ....[115]....
        /*0748*/ 	.word	0x000057d0


	//   ....[116]....
        /*074c*/ 	.word	0x00005830


	//   ....[117]....
        /*0750*/ 	.word	0x000058b0


	//   ....[118]....
        /*0754*/ 	.word	0x00005910


	//   ....[119]....
        /*0758*/ 	.word	0x00005970


	//   ....[120]....
        /*075c*/ 	.word	0x000059d0


	//   ....[121]....
        /*0760*/ 	.word	0x00005a50


	//   ....[122]....
        /*0764*/ 	.word	0x00005ac0


	//   ....[123]....
        /*0768*/ 	.word	0x00005b20


	//   ....[124]....
        /*076c*/ 	.word	0x00005ba0


	//   ....[125]....
        /*0770*/ 	.word	0x00005c10


	//   ....[126]....
        /*0774*/ 	.word	0x00005c70


	//   ....[127]....
        /*0778*/ 	.word	0x00005cf0


	//   ....[128]....
        /*077c*/ 	.word	0x00005d60


	//   ....[129]....
        /*0780*/ 	.word	0x00005dc0


	//   ....[130]....
        /*0784*/ 	.word	0x00005e40


	//   ....[131]....
        /*0788*/ 	.word	0x00005eb0


	//   ....[132]....
        /*078c*/ 	.word	0x00005f10


	//   ....[133]....
        /*0790*/ 	.word	0x00005f90


	//   ....[134]....
        /*0794*/ 	.word	0x00006000


	//   ....[135]....
        /*0798*/ 	.word	0x00006060


	//   ....[136]....
        /*079c*/ 	.word	0x000060e0


	//   ....[137]....
        /*07a0*/ 	.word	0x00006150


	//   ....[138]....
        /*07a4*/ 	.word	0x000061b0


	//   ....[139]....
        /*07a8*/ 	.word	0x00006230


	//   ....[140]....
        /*07ac*/ 	.word	0x000062a0


	//   ....[141]....
        /*07b0*/ 	.word	0x00006300


	//   ....[142]....
        /*07b4*/ 	.word	0x00006380


	//   ....[143]....
        /*07b8*/ 	.word	0x000063f0


	//   ....[144]....
        /*07bc*/ 	.word	0x00006450


	//   ....[145]....
        /*07c0*/ 	.word	0x000064d0


	//   ....[146]....
        /*07c4*/ 	.word	0x00006540


	//   ....[147]....
        /*07c8*/ 	.word	0x000065a0


	//   ....[148]....
        /*07cc*/ 	.word	0x00006620


	//   ....[149]....
        /*07d0*/ 	.word	0x00006690


	//   ....[150]....
        /*07d4*/ 	.word	0x000066f0


	//   ....[151]....
        /*07d8*/ 	.word	0x00006770


	//   ....[152]....
        /*07dc*/ 	.word	0x000067e0


	//   ....[153]....
        /*07e0*/ 	.word	0x00006840


	//   ....[154]....
        /*07e4*/ 	.word	0x000068c0


	//   ....[155]....
        /*07e8*/ 	.word	0x00006930


	//   ....[156]....
        /*07ec*/ 	.word	0x00006990


	//   ....[157]....
        /*07f0*/ 	.word	0x00006a10


	//   ....[158]....
        /*07f4*/ 	.word	0x00006a80


	//   ....[159]....
        /*07f8*/ 	.word	0x00006ae0


	//   ....[160]....
        /*07fc*/ 	.word	0x00006b60


	//   ....[161]....
        /*0800*/ 	.word	0x00006bd0


	//   ....[162]....
        /*0804*/ 	.word	0x00006c30


	//   ....[163]....
        /*0808*/ 	.word	0x00006cb0


	//   ....[164]....
        /*080c*/ 	.word	0x00006d20


	//   ....[165]....
        /*0810*/ 	.word	0x00006d80


	//   ....[166]....
        /*0814*/ 	.word	0x00006e00


	//   ....[167]....
        /*0818*/ 	.word	0x00006e70


	//   ....[168]....
        /*081c*/ 	.word	0x00006ed0


	//   ....[169]....
        /*0820*/ 	.word	0x00006f50


	//   ....[170]....
        /*0824*/ 	.word	0x00006fc0


	//   ....[171]....
        /*0828*/ 	.word	0x00007020


	//   ....[172]....
        /*082c*/ 	.word	0x000070a0


	//   ....[173]....
        /*0830*/ 	.word	0x00007110


	//   ....[174]....
        /*0834*/ 	.word	0x00007170


	//   ....[175]....
        /*0838*/ 	.word	0x000071f0


	//   ....[176]....
        /*083c*/ 	.word	0x00007260


	//   ....[177]....
        /*0840*/ 	.word	0x000072c0


	//   ....[178]....
        /*0844*/ 	.word	0x00007340


	//   ....[179]....
        /*0848*/ 	.word	0x000073b0


	//   ....[180]....
        /*084c*/ 	.word	0x00007410


	//   ....[181]....
        /*0850*/ 	.word	0x00007490


	//   ....[182]....
        /*0854*/ 	.word	0x00007500


	//   ....[183]....
        /*0858*/ 	.word	0x00007560


	//   ....[184]....
        /*085c*/ 	.word	0x000075e0


	//   ....[185]....
        /*0860*/ 	.word	0x00007650


	//   ....[186]....
        /*0864*/ 	.word	0x000076b0


	//   ....[187]....
        /*0868*/ 	.word	0x00007730


	//   ....[188]....
        /*086c*/ 	.word	0x000077a0


	//   ....[189]....
        /*0870*/ 	.word	0x00007800


	//   ....[190]....
        /*0874*/ 	.word	0x00007880


	//   ....[191]....
        /*0878*/ 	.word	0x000078f0


	//   ....[192]....
        /*087c*/ 	.word	0x00007950


	//   ....[193]....
        /*0880*/ 	.word	0x000079d0


	//   ....[194]....
        /*0884*/ 	.word	0x00007a40


	//   ....[195]....
        /*0888*/ 	.word	0x00007aa0


	//   ....[196]....
        /*088c*/ 	.word	0x00007b20


	//   ....[197]....
        /*0890*/ 	.word	0x00007b90


	//   ....[198]....
        /*0894*/ 	.word	0x00007bf0


	//   ....[199]....
        /*0898*/ 	.word	0x00007c70


	//   ....[200]....
        /*089c*/ 	.word	0x00007ce0


	//   ....[201]....
        /*08a0*/ 	.word	0x00007d40


	//   ....[202]....
        /*08a4*/ 	.word	0x00007dc0


	//   ....[203]....
        /*08a8*/ 	.word	0x00007e30


	//   ....[204]....
        /*08ac*/ 	.word	0x00007e90


	//   ....[205]....
        /*08b0*/ 	.word	0x00007f10


	//   ....[206]....
        /*08b4*/ 	.word	0x00007f80


	//   ....[207]....
        /*08b8*/ 	.word	0x00007fe0


	//   ....[208]....
        /*08bc*/ 	.word	0x00008060


	//   ....[209]....
        /*08c0*/ 	.word	0x000080d0


	//   ....[210]....
        /*08c4*/ 	.word	0x00008130


	//   ....[211]....
        /*08c8*/ 	.word	0x000081b0


	//   ....[212]....
        /*08cc*/ 	.word	0x00008220


	//   ....[213]....
        /*08d0*/ 	.word	0x00008280


	//   ....[214]....
        /*08d4*/ 	.word	0x00008300


	//   ....[215]....
        /*08d8*/ 	.word	0x00008370


	//   ....[216]....
        /*08dc*/ 	.word	0x000083d0


	//   ....[217]....
        /*08e0*/ 	.word	0x00008450


	//   ....[218]....
        /*08e4*/ 	.word	0x000084c0


	//   ....[219]....
        /*08e8*/ 	.word	0x00008520


	//   ....[220]....
        /*08ec*/ 	.word	0x00008590


	//   ....[221]....
        /*08f0*/ 	.word	0x000085f0


	//   ....[222]....
        /*08f4*/ 	.word	0x00008650


	//   ....[223]....
        /*08f8*/ 	.word	0x000086d0


	//   ....[224]....
        /*08fc*/ 	.word	0x00008730


	//   ....[225]....
        /*0900*/ 	.word	0x00008790


	//   ....[226]....
        /*0904*/ 	.word	0x00008810


	//   ....[227]....
        /*0908*/ 	.word	0x00008880


	//   ....[228]....
        /*090c*/ 	.word	0x000088e0


	//   ....[229]....
        /*0910*/ 	.word	0x00008950


	//   ....[230]....
        /*0914*/ 	.word	0x000089c0


	//   ....[231]....
        /*0918*/ 	.word	0x00008a20


	//   ....[232]....
        /*091c*/ 	.word	0x00008aa0


	//   ....[233]....
        /*0920*/ 	.word	0x00008b10


	//   ....[234]....
        /*0924*/ 	.word	0x00008b70


	//   ....[235]....
        /*0928*/ 	.word	0x00008be0


	//   ....[236]....
        /*092c*/ 	.word	0x00008c50


	//   ....[237]....
        /*0930*/ 	.word	0x00008cb0


	//   ....[238]....
        /*0934*/ 	.word	0x00008d30


	//   ....[239]....
        /*0938*/ 	.word	0x00008da0


	//   ....[240]....
        /*093c*/ 	.word	0x00008e00


	//   ....[241]....
        /*0940*/ 	.word	0x00008e80


	//   ....[242]....
        /*0944*/ 	.word	0x00008f00


	//   ....[243]....
        /*0948*/ 	.word	0x00008f60


	//   ....[244]....
        /*094c*/ 	.word	0x00008fe0


	//   ....[245]....
        /*0950*/ 	.word	0x00009050


	//   ....[246]....
        /*0954*/ 	.word	0x000090b0


	//   ....[247]....
        /*0958*/ 	.word	0x00009130


	//   ....[248]....
        /*095c*/ 	.word	0x000091a0


	//   ....[249]....
        /*0960*/ 	.word	0x00009200


	//   ....[250]....
        /*0964*/ 	.word	0x00009280


	//   ....[251]....
        /*0968*/ 	.word	0x000092f0


	//   ....[252]....
        /*096c*/ 	.word	0x00009350


	//   ....[253]....
        /*0970*/ 	.word	0x000093d0


	//   ....[254]....
        /*0974*/ 	.word	0x00009430


	//   ....[255]....
        /*0978*/ 	.word	0x00009490


	//   ....[0]....
        /*097c*/ 	.word	0x00009500


	//   ....[1]....
        /*0980*/ 	.word	0x00009560


	//   ....[2]....
        /*0984*/ 	.word	0x000095c0


	//   ....[3]....
        /*0988*/ 	.word	0x00009620


	//   ....[4]....
        /*098c*/ 	.word	0x000096a0


	//----- nvinfo : EIATTR_VRC_CTA_INIT_COUNT
	.align		4
.L_9855:
        /*0990*/ 	.byte	0x02, 0x4a
	.zero		1
	.zero		1


	//----- nvinfo : EIATTR_SYSCALL_OFFSETS
	.align		4
        /*0994*/ 	.byte	0x04, 0x46
        /*0996*/ 	.short	(.L_9857 - .L_9856)


	//   ....[0]....
.L_9856:
        /*0998*/ 	.word	0x00002980


	//   ....[1]....
        /*099c*/ 	.word	0x00005650


	//----- nvinfo : EIATTR_EXIT_INSTR_OFFSETS
	.align		4
.L_9857:
        /*09a0*/ 	.byte	0x04, 0x1c
        /*09a2*/ 	.short	(.L_9859 - .L_9858)


	//   ....[0]....
.L_9858:
        /*09a4*/ 	.word	0x00005130


	//   ....[1]....
        /*09a8*/ 	.word	0x00005140


	//   ....[2]....
        /*09ac*/ 	.word	0x00005550


	//   ....[3]....
        /*09b0*/ 	.word	0x00005660


	//----- nvinfo : EIATTR_CRS_STACK_SIZE
	.align		4
.L_9859:
        /*09b4*/ 	.byte	0x04, 0x1e
        /*09b6*/ 	.short	(.L_9861 - .L_9860)
.L_9860:
        /*09b8*/ 	.word	0x00000000


	//----- nvinfo : EIATTR_CBANK_PARAM_SIZE
	.align		4
.L_9861:
        /*09bc*/ 	.byte	0x03, 0x19
        /*09be*/ 	.short	0x007c


	//----- nvinfo : EIATTR_PARAM_CBANK
	.align		4
        /*09c0*/ 	.byte	0x04, 0x0a
        /*09c2*/ 	.short	(.L_9863 - .L_9862)
	.align		4
.L_9862:
        /*09c4*/ 	.word	index@(.nv.constant0._ZN4vllm25paged_attention_v1_kernelIfhLi192ELi32ELi128ELNS_18Fp8KVCacheDataTypeE2ELb1EEEvPT_PKS2_PKT0_S8_ifPKiSA_iPKfiiiSC_SC_iiiii)
        /*09c8*/ 	.short	0x0380
        /*09ca*/ 	.short	0x007c


	//----- nvinfo : EIATTR_SW_WAR
	.align		4
.L_9863:
        /*09cc*/ 	.byte	0x04, 0x36
        /*09ce*/ 	.short	(.L_9865 - .L_9864)
.L_9864:
        /*09d0*/ 	.word	0x00000008
.L_9865:


//--------------------- .nv.info._ZN4vllm25paged_attention_v1_kernelIfhLi128ELi32ELi128ELNS_18Fp8KVCacheDataTypeE2ELb1EEEvPT_PKS2_PKT0_S8_ifPKiSA_iPKfiiiSC_SC_iiiii --------------------------
	.section	.nv.info._ZN4vllm25paged_attention_v1_kernelIfhLi128ELi32ELi128ELNS_18Fp8KVCacheDataTypeE2ELb1EEEvPT_PKS2_PKT0_S8_ifPKiSA_iPKfiiiSC_SC_iiiii,"",@"SHT_CUDA_INFO"
	.sectionflags	@""
	.align	4


	//----- nvinfo : EIATTR_CUDA_API_VERSION
	.align		4
        /*0000*/ 	.byte	0x04, 0x37
        /*0002*/ 	.short	(.L_9867 - .L_9866)
.L_9866:
        /*0004*/ 	.word	0x00000082


	//----- nvinfo : EIATTR_KPARAM_INFO
	.align		4
.L_9867:
        /*0008*/ 	.byte	0x04, 0x17
        /*000a*/ 	.short	(.L_9869 - .L_9868)
.L_9868:
        /*000c*/ 	.word	0x00000000
        /*0010*/ 	.short	0x0013
        /*0012*/ 	.short	0x0078
        /*0014*/ 	.byte	0x00, 0xf0, 0x11, 0x00


	//----- nvinfo : EIATTR_KPARAM_INFO
	.align		4
.L_9869:
        /*0018*/ 	.byte	0x04, 0x17
        /*001a*/ 	.short	(.L_9871 - .L_9870)
.L_9870:
        /*001c*/ 	.word	0x00000000
        /*0020*/ 	.short	0x0012
        /*0022*/ 	.short	0x0074
        /*0024*/ 	.byte	0x00, 0xf0, 0x11, 0x00


	//----- nvinfo : EIATTR_KPARAM_INFO
	.align		4
.L_9871:
        /*0028*/ 	.byte	0x04, 0x17
        /*002a*/ 	.short	(.L_9873 - .L_9872)
.L_9872:
        /*002c*/ 	.word	0x00000000
        /*0030*/ 	.short	0x0011
        /*0032*/ 	.short	0x0070
        /*0034*/ 	.byte	0x00, 0xf0, 0x11, 0x00


	//----- nvinfo : EIATTR_KPARAM_INFO
	.align		4
.L_9873:
        /*0038*/ 	.byte	0x04, 0x17
        /*003a*/ 	.short	(.L_9875 - .L_9874)
.L_9874:
        /*003c*/ 	.word	0x00000000
        /*0040*/ 	.short	0x0010
        /*0042*/ 	.short	0x006c
        /*0044*/ 	.byte	0x00, 0xf0, 0x11, 0x00


	//----- nvinfo : EIATTR_KPARAM_INFO
	.align		4
.L_9875:
        /*0048*/ 	.byte	0x04, 0x17
        /*004a*/ 	.short	(.L_9877 - .L_9876)
.L_9876:
        /*004c*/ 	.word	0x00000000
        /*0050*/ 	.short	0x000f
        /*0052*/ 	.short	0x0068
        /*0054*/ 	.byte	0x00, 0xf0, 0x11, 0x00


	//----- nvinfo : EIATTR_KPARAM_INFO
	.align		4
.L_9877:
        /*0058*/ 	.byte	0x04, 0x17
        /*005a*/ 	.short	(.L_9879 - .L_9878)
.L_9878:
        /*005c*/ 	.word	0x00000000
        /*0060*/ 	.short	0x000e
        /*0062*/ 	.short	0x0060
        /*0064*/ 	.byte	0x00, 0xf5, 0x21, 0x00


	//----- nvinfo : EIATTR_KPARAM_INFO
	.align		4
.L_9879:
        /*0068*/ 	.byte	0x04, 0x17
        /*006a*/ 	.short	(.L_9881 - .L_9880)
.L_9880:
        /*006c*/ 	.word	0x00000000
        /*0070*/ 	.short	0x000d
        /*0072*/ 	.short	0x0058
        /*0074*/ 	.byte	0x00, 0xf5, 0x21, 0x00


	//----- nvinfo : EIATTR_KPARAM_INFO
	.align		4
.L_9881:
        /*0078*/ 	.byte	0x04, 0x17
        /*007a*/ 	.short	(.L_9883 - .L_9882)
.L_9882:
        /*007c*/ 	.word	0x00000000
        /*0080*/ 	.short	0x000c
        /*0082*/ 	.short	0x0050
        /*0084*/ 	.byte	0x00, 0xf0, 0x11, 0x00


	//----- nvinfo : EIATTR_KPARAM_INFO
	.align		4
.L_9883:
        /*0088*/ 	.byte	0x04, 0x17
        /*008a*/ 	.short	(.L_9885 - .L_9884)
.L_9884:
        /*008c*/ 	.word	0x00000000
        /*0090*/ 	.short	0x000b
        /*0092*/ 	.short	0x004c
        /*0094*/ 	.byte	0x00, 0xf0, 0x11, 0x00


	//----- nvinfo : EIATTR_KPARAM_INFO
	.align		4
.L_9885:
        /*0098*/ 	.byte	0x04, 0x17
        /*009a*/ 	.short	(.L_9887 - .L_9886)
.L_9886:
        /*009c*/ 	.word	0x00000000
        /*00a0*/ 	.short	0x000a
        /*00a2*/ 	.short	0x0048
        /*00a4*/ 	.byte	0x00, 0xf0, 0x11, 0x00


	//----- nvinfo : EIATTR_KPARAM_INFO
	.align		4
.L_9887:
        /*00a8*/ 	.byte	0x04, 0x17
        /*00aa*/ 	.short	(.L_9889 - .L_9888)
.L_9888:
        /*00ac*/ 	.word	0x00000000
        /*00b0*/ 	.short	0x0009
        /*00b2*/ 	.short	0x0040
        /*00b4*/ 	.byte	0x00, 0xf5, 0x21, 0x00


	//----- nvinfo : EIATTR_KPARAM_INFO
	.align		4
.L_9889:
        /*00b8*/ 	.byte	0x04, 0x17
        /*00ba*/ 	.short	(.L_9891 - .L_9890)
.L_9890:
        /*00bc*/ 	.word	0x00000000
        /*00c0*/ 	.short	0x0008
        /*00c2*/ 	.short	0x0038
        /*00c4*/ 	.byte	0x00, 0xf0, 0x11, 0x00


	//----- nvinfo : EIATTR_KPARAM_INFO
	.align		4
.L_9891:
        /*00c8*/ 	.byte	0x04, 0x17
        /*00ca*/ 	.short	(.L_9893 - .L_9892)
.L_9892:
        /*00cc*/ 	.word	0x00000000
        /*00d0*/ 	.short	0x0007
        /*00d2*/ 	.short	0x0030
        /*00d4*/ 	.byte	0x00, 0xf5, 0x21, 0x00


	//----- nvinfo : EIATTR_KPARAM_INFO
	.align		4
.L_9893:
        /*00d8*/ 	.byte	0x04, 0x17
        /*00da*/ 	.short	(.L_9895 - .L_9894)
.L_9894:
        /*00dc*/ 	.word	0x00000000
        /*00e0*/ 	.short	0x0006
        /*00e2*/ 	.short	0x0028
        /*00e4*/ 	.byte	0x00, 0xf5, 0x21, 0x00


	//----- nvinfo : EIATTR_KPARAM_INFO
	.align		4
.L_9895:
        /*00e8*/ 	.byte	0x04, 0x17
        /*00ea*/ 	.short	(.L_9897 - .L_9896)
.L_9896:
        /*00ec*/ 	.word	0x00000000
        /*00f0*/ 	.short	0x0005
        /*00f2*/ 	.short	0x0024
        /*00f4*/ 	.byte	0x00, 0xf0, 0x11, 0x00


	//----- nvinfo : EIATTR_KPARAM_INFO
	.align		4
.L_9897:
        /*00f8*/ 	.byte	0x04, 0x17
        /*00fa*/ 	.short	(.L_9899 - .L_9898)
.L_9898:
        /*00fc*/ 	.word	0x00000000
        /*0100*/ 	.short	0x0004
        /*0102*/ 	.short	0x0020
        /*0104*/ 	.byte	0x00, 0xf0, 0x11, 0x00


	//----- nvinfo : EIATTR_KPARAM_INFO
	.align		4
.L_9899:
        /*0108*/ 	.byte	0x04, 0x17
        /*010a*/ 	.short	(.L_9901 - .L_9900)
.L_9900:
        /*010c*/ 	.word	0x00000000
        /*0110*/ 	.short	0x0003
        /*0112*/ 	.short	0x0018
        /*0114*/ 	.byte	0x00, 0xf5, 0x21, 0x00


	//----- nvinfo : EIATTR_KPARAM_INFO
	.align		4
.L_9901:
        /*0118*/ 	.byte	0x04, 0x17
        /*011a*/ 	.short	(.L_9903 - .L_9902)
.L_9902:
        /*011c*/ 	.word	0x00000000
        /*0120*/ 	.short	0x0002
        /*0122*/ 	.short	0x0010
        /*0124*/ 	.byte	0x00, 0xf5, 0x21, 0x00


	//----- nvinfo : EIATTR_KPARAM_INFO
	.align		4
.L_9903:
        /*0128*/ 	.byte	0x04, 0x17
        /*012a*/ 	.short	(.L_9905 - .L_9904)
.L_9904:
        /*012c*/ 	.word	0x00000000
        /*0130*/ 	.short	0x0001
        /*0132*/ 	.short	0x0008
        /*0134*/ 	.byte	0x00, 0xf5, 0x21, 0x00


	//----- nvinfo : EIATTR_KPARAM_INFO
	.align		4
.L_9905:
        /*0138*/ 	.byte	0x04, 0x17
        /*013a*/ 	.short	(.L_9907 - .L_9906)
.L_9906:
        /*013c*/ 	.word	0x00000000
        /*0140*/ 	.short	0x0000
        /*0142*/ 	.short	0x0000
        /*0144*/ 	.byte	0x00, 0xf5, 0x21, 0x00


	//----- nvinfo : EIATTR_SPARSE_MMA_MASK
	.align		4
.L_9907:
        /*0148*/ 	.byte	0x03, 0x50
        /*014a*/ 	.short	0x0000


	//----- nvinfo : EIATTR_MAXREG_COUNT
	.align		4
        /*014c*/ 	.byte	0x03, 0x1b
        /*014e*/ 	.short	0x00ff


	//----- nvinfo : EIATTR_NUM_BARRIERS
	.align		4
        /*0150*/ 	.byte	0x02, 0x4c
        /*0152*/ 	.byte	0x01
	.zero		1


	//----- nvinfo : EIATTR_EXTERNS
	.align		4
        /*0154*/ 	.byte	0x04, 0x0f
        /*0156*/ 	.short	(.L_9909 - .L_9908)


	//   ....[0]....
	.align		4
.L_9908:
        /*0158*/ 	.word	index@(__assertfail)


	//----- nvinfo : EIATTR_MERCURY_ISA_VERSION
	.align		4
.L_9909:
        /*015c*/ 	.byte	0x03, 0x5f
        /*015e*/ 	.short	0x0101


	//----- nvinfo : EIATTR_COOP_GROUP_MASK_REGIDS
	.align		4
        /*0160*/ 	.byte	0x04, 0x29
        /*0162*/ 	.short	(.L_9911 - .L_9910)


	//   ....[0]....
.L_9910:
        /*0164*/ 	.word	0xffffffff


	//   ....[1]....
        /*0168*/ 	.word	0xffffffff


	//   ....[2]....
        /*016c*/ 	.word	0xffffffff


	//   ....[3]....
        /*0170*/ 	.word	0xffffffff


	//   ....[4]....
        /*0174*/ 	.word	0xffffffff


	//   ....[5]....
        /*0178*/ 	.word	0xffffffff


	//   ....[6]....
        /*017c*/ 	.word	0xffffffff


	//   ....[7]....
        /*0180*/ 	.word	0xffffffff


	//   ....[8]....
        /*0184*/ 	.word	0xffffffff


	//   ....[9]....
        /*0188*/ 	.word	0xffffffff


	//   ....[10]....
        /*018c*/ 	.word	0xffffffff


	//   ....[11]....
        /*0190*/ 	.word	0xffffffff


	//   ....[12]....
        /*0194*/ 	.word	0xffffffff


	//   ....[13]....
        /*0198*/ 	.word	0xffffffff


	//   ....[14]....
        /*019c*/ 	.word	0xffffffff


	//   ....[15]....
        /*01a0*/ 	.word	0xffffffff


	//   ....[16]....
        /*01a4*/ 	.word	0xffffffff


	//   ....[17]....
        /*01a8*/ 	.word	0xffffffff


	//   ....[18]....
        /*01ac*/ 	.word	0xffffffff


	//   ....[19]....
        /*01b0*/ 	.word	0xffffffff


	//   ....[20]....
        /*01b4*/ 	.word	0xffffffff


	//   ....[21]....
        /*01b8*/ 	.word	0xffffffff


	//   ....[22]....
        /*01bc*/ 	.word	0xffffffff


	//   ....[23]....
        /*01c0*/ 	.word	0xffffffff


	//   ....[24]....
        /*01c4*/ 	.word	0xffffffff


	//   ....[25]....
        /*01c8*/ 	.word	0xffffffff


	//   ....[26]....
        /*01cc*/ 	.word	0xffffffff


	//   ....[27]....
        /*01d0*/ 	.word	0xffffffff


	//   ....[28]....
        /*01d4*/ 	.word	0xffffffff


	//   ....[29]....
        /*01d8*/ 	.word	0xffffffff


	//   ....[30]....
        /*01dc*/ 	.word	0xffffffff


	//   ....[31]....
        /*01e0*/ 	.word	0xffffffff


	//   ....[32]....
        /*01e4*/ 	.word	0xffffffff


	//   ....[33]....
        /*01e8*/ 	.word	0xffffffff


	//   ....[34]....
        /*01ec*/ 	.word	0xffffffff


	//   ....[35]....
        /*01f0*/ 	.word	0xffffffff


	//   ....[36]....
        /*01f4*/ 	.word	0xffffffff


	//   ....[37]....
        /*01f8*/ 	.word	0xffffffff


	//   ....[38]....
        /*01fc*/ 	.word	0xffffffff


	//   ....[39]....
        /*0200*/ 	.word	0xffffffff


	//   ....[40]....
        /*0204*/ 	.word	0xffffffff


	//   ....[41]....
        /*0208*/ 	.word	0xffffffff


	//   ....[42]....
        /*020c*/ 	.word	0xffffffff


	//   ....[43]....
        /*0210*/ 	.word	0xffffffff


	//   ....[44]....
        /*0214*/ 	.word	0xffffffff


	//   ....[45]....
        /*0218*/ 	.word	0xffffffff


	//   ....[46]....
        /*021c*/ 	.word	0xffffffff


	//   ....[47]....
        /*0220*/ 	.word	0xffffffff


	//   ....[48]....
        /*0224*/ 	.word	0xffffffff


	//   ....[49]....
        /*0228*/ 	.word	0xffffffff


	//   ....[50]....
        /*022c*/ 	.word	0xffffffff


	//   ....[51]....
        /*0230*/ 	.word	0xffffffff


	//   ....[52]....
        /*0234*/ 	.word	0xffffffff


	//   ....[53]....
        /*0238*/ 	.word	0xffffffff


	//   ....[54]....
        /*023c*/ 	.word	0xffffffff


	//   ....[55]....
        /*0240*/ 	.word	0xffffffff


	//   ....[56]....
        /*0244*/ 	.word	0xffffffff


	//   ....[57]....
        /*0248*/ 	.word	0xffffffff


	//   ....[58]....
        /*024c*/ 	.word	0xffffffff


	//   ....[59]....
        /*0250*/ 	.word	0xffffffff


	//   ....[60]....
        /*0254*/ 	.word	0xffffffff


	//   ....[61]....
        /*0258*/ 	.word	0xffffffff


	//   ....[62]....
        /*025c*/ 	.word	0xffffffff


	//   ....[63]....
        /*0260*/ 	.word	0xffffffff


	//   ....[64]....
        /*0264*/ 	.word	0xffffffff


	//   ....[65]....
        /*0268*/ 	.word	0xffffffff


	//   ....[66]....
        /*026c*/ 	.word	0xffffffff


	//   ....[67]....
        /*0270*/ 	.word	0xffffffff


	//   ....[68]....
        /*0274*/ 	.word	0xffffffff


	//   ....[69]....
        /*0278*/ 	.word	0xffffffff


	//   ....[70]....
        /*027c*/ 	.word	0xffffffff


	//   ....[71]....
        /*0280*/ 	.word	0xffffffff


	//   ....[72]....
        /*0284*/ 	.word	0xffffffff


	//   ....[73]....
        /*0288*/ 	.word	0xffffffff


	//   ....[74]....
        /*028c*/ 	.word	0xffffffff


	//   ....[75]....
        /*0290*/ 	.word	0xffffffff


	//   ....[76]....
        /*0294*/ 	.word	0xffffffff


	//   ....[77]....
        /*0298*/ 	.word	0xffffffff


	//   ....[78]....
        /*029c*/ 	.word	0xffffffff


	//   ....[79]....
        /*02a0*/ 	.word	0xffffffff


	//   ....[80]....
        /*02a4*/ 	.word	0x0500000f


	//   ....[81]....
        /*02a8*/ 	.word	0x0500000f


	//   ....[82]....
        /*02ac*/ 	.word	0x0500000f


	//   ....[83]....
        /*02b0*/ 	.word	0x0500000f


	//   ....[84]....
        /*02b4*/ 	.word	0x0500000f


	//   ....[85]....
        /*02b8*/ 	.word	0x0500000f


	//   ....[86]....
        /*02bc*/ 	.word	0x0500000f


	//   ....[87]....
        /*02c0*/ 	.word	0x0500000f


	//   ....[88]....
        /*02c4*/ 	.word	0x0500000f


	//   ....[89]....
        /*02c8*/ 	.word	0x0500000f


	//   ....[90]....
        /*02cc*/ 	.word	0x0500000f


	//   ....[91]....
        /*02d0*/ 	.word	0x0500000f


	//   ....[92]....
        /*02d4*/ 	.word	0x0500000f


	//   ....[93]....
        /*02d8*/ 	.word	0x0500000f


	//   ....[94]....
        /*02dc*/ 	.word	0x0500000f


	//   ....[95]....
        /*02e0*/ 	.word	0x0500000f


	//   ....[96]....
        /*02e4*/ 	.word	0x0500000f


	//   ....[97]....
        /*02e8*/ 	.word	0x0500000f


	//   ....[98]....
        /*02ec*/ 	.word	0x0500000f


	//   ....[99]....
        /*02f0*/ 	.word	0x0500000f


	//   ....[100]....
        /*02f4*/ 	.word	0x0500000f


	//   ....[101]....
        /*02f8*/ 	.word	0x0500000f


	//   ....[102]....
        /*02fc*/ 	.word	0x0500000f


	//   ....[103]....
        /*0300*/ 	.word	0x0500000f


	//   ....[104]....
        /*0304*/ 	.word	0x0500000f


	//   ....[105]....
        /*0308*/ 	.word	0x0500000f


	//   ....[106]....
        /*030c*/ 	.word	0x0500000f


	//   ....[107]....
        /*0310*/ 	.word	0x0500000f


	//   ....[108]....
        /*0314*/ 	.word	0x0500000f


	//   ....[109]....
        /*0318*/ 	.word	0x0500000f


	//   ....[110]....
        /*031c*/ 	.word	0x0500000f


	//   ....[111]....
        /*0320*/ 	.word	0x0500000f


	//   ....[112]....
        /*0324*/ 	.word	0x0500000f


	//   ....[113]....
        /*0328*/ 	.word	0x0500000f


	//   ....[114]....
        /*032c*/ 	.word	0x0500000f


	//   ....[115]....
        /*0330*/ 	.word	0x0500000f


	//   ....[116]....
        /*0334*/ 	.word	0x0500000f


	//   ....[117]....
        /*0338*/ 	.word	0x0500000f


	//   ....[118]....
        /*033c*/ 	.word	0x0500000f


	//   ....[119]....
        /*0340*/ 	.word	0x0500000f


	//   ....[120]....
        /*0344*/ 	.word	0x0500000f


	//   ....[121]....
        /*0348*/ 	.word	0x0500000f


	//   ....[122]....
        /*034c*/ 	.word	0x0500000f


	//   ....[123]....
        /*0350*/ 	.word	0x0500000f


	//   ....[124]....
        /*0354*/ 	.word	0x0500000f


	//   ....[125]....
        /*0358*/ 	.word	0x0500000f


	//   ....[126]....
        /*035c*/ 	.word	0x0500000f


	//   ....[127]....
        /*0360*/ 	.word	0x0500000f


	//   ....[128]....
        /*0364*/ 	.word	0x0500000f


	//   ....[129]....
        /*0368*/ 	.word	0x0500000f


	//   ....[130]....
        /*036c*/ 	.word	0x0500000f


	//   ....[131]....
        /*0370*/ 	.word	0x0500000f


	//   ....[132]....
        /*0374*/ 	.word	0x0500000f


	//   ....[133]....
        /*0378*/ 	.word	0x0500000f


	//   ....[134]....
        /*037c*/ 	.word	0x0500000f


	//   ....[135]....
        /*0380*/ 	.word	0x0500000f


	//   ....[136]....
        /*0384*/ 	.word	0x0500000f


	//   ....[137]....
        /*0388*/ 	.word	0x0500000f


	//   ....[138]....
        /*038c*/ 	.word	0x0500000f


	//   ....[139]....
        /*0390*/ 	.word	0x0500000f


	//   ....[140]....
        /*0394*/ 	.word	0x0500000f


	//   ....[141]....
        /*0398*/ 	.word	0x0500000f


	//   ....[142]....
        /*039c*/ 	.word	0x0500000f


	//   ....[143]....
        /*03a0*/ 	.word	0x0500000f


	//   ....[144]....
        /*03a4*/ 	.word	0x0500000f


	//   ....[145]....
        /*03a8*/ 	.word	0x0500000f


	//   ....[146]....
        /*03ac*/ 	.word	0x0500000f


	//   ....[147]....
        /*03b0*/ 	.word	0x0500000f


	//   ....[148]....
        /*03b4*/ 	.word	0x0500000f


	//   ....[149]....
        /*03b8*/ 	.word	0x0500000f


	//   ....[150]....
        /*03bc*/ 	.word	0x0500000f


	//   ....[151]....
        /*03c0*/ 	.word	0x0500000f


	//   ....[152]....
        /*03c4*/ 	.word	0x0500000f


	//   ....[153]....
        /*03c8*/ 	.word	0x0500000f


	//   ....[154]....
        /*03cc*/ 	.word	0x0500000f


	//   ....[155]....
        /*03d0*/ 	.word	0x0500000f


	//   ....[156]....
        /*03d4*/ 	.word	0x0500000f


	//   ....[157]....
        /*03d8*/ 	.word	0x0500000f


	//   ....[158]....
        /*03dc*/ 	.word	0x0500000f


	//   ....[159]....
        /*03e0*/ 	.word	0x0500000f


	//   ....[160]....
        /*03e4*/ 	.word	0x0500000f


	//   ....[161]....
        /*03e8*/ 	.word	0x0500000f


	//   ....[162]....
        /*03ec*/ 	.word	0x0500000f


	//   ....[163]....
        /*03f0*/ 	.word	0x0500000f


	//   ....[164]....
        /*03f4*/ 	.word	0x0500000f


	//   ....[165]....
        /*03f8*/ 	.word	0x0500000f


	//   ....[166]....
        /*03fc*/ 	.word	0x0500000f


	//   ....[167]....
        /*0400*/ 	.word	0x0500000f


	//   ....[168]....
        /*0404*/ 	.word	0x0500000f


	//   ....[169]....
        /*0408*/ 	.word	0x0500000f


	//   ....[170]....
        /*040c*/ 	.word	0x0500000f


	//   ....[171]....
        /*0410*/ 	.word	0x0500000f


	//   ....[172]....
        /*0414*/ 	.word	0x0500000f


	//   ....[173]....
        /*0418*/ 	.word	0x0500000f


	//   ....[174]....
        /*041c*/ 	.word	0x0500000f


	//   ....[175]....
        /*0420*/ 	.word	0x0500000f


	//   ....[176]....
        /*0424*/ 	.word	0x0500000f


	//   ....[177]....
        /*0428*/ 	.word	0x0500000f


	//   ....[178]....
        /*042c*/ 	.word	0x0500000f


	//   ....[179]....
        /*0430*/ 	.word	0x0500000f


	//   ....[180]....
        /*0434*/ 	.word	0x0500000f


	//----- nvinfo : EIATTR_COOP_GROUP_INSTR_OFFSETS
	.align		4
.L_9911:
        /*0438*/ 	.byte	0x04, 0x28
        /*043a*/ 	.short	(.L_9913 - .L_9912)


	//   ....[0]....
.L_9912:
        /*043c*/ 	.word	0x00000af0


	//   ....[1]....
        /*0440*/ 	.word	0x00000b10


	//   ....[2]....
        /*0444*/ 	.word	0x00000b30


	//   ....[3]....
        /*0448*/ 	.word	0x00000b50


	//   ....[4]....
        /*044c*/ 	.word	0x00000b70


	//   ....[5]....
        /*0450*/ 	.word	0x00000c70


	//   ....[6]....
        /*0454*/ 	.word	0x00000ca0


	//   ....[7]....
        /*0458*/ 	.word	0x00000cc0


	//   ....[8]....
        /*045c*/ 	.word	0x00001af0


	//   ....[9]....
        /*0460*/ 	.word	0x00001b20


	//   ....[10]....
        /*0464*/ 	.word	0x00001b40


	//   ....[11]....
        /*0468*/ 	.word	0x00001b60


	//   ....[12]....
        /*046c*/ 	.word	0x00001b80


	//   ....[13]....
        /*0470*/ 	.word	0x00001bd0


	//   ....[14]....
        /*0474*/ 	.word	0x00001bf0


	//   ....[15]....
        /*0478*/ 	.word	0x00001c10


	//   ....[16]....
        /*047c*/ 	.word	0x00002a90


	//   ....[17]....
        /*0480*/ 	.word	0x00002ad0


	//   ....[18]....
        /*0484*/ 	.word	0x00002b10


	//   ....[19]....
        /*0488*/ 	.word	0x00002b50


	//   ....[20]....
        /*048c*/ 	.word	0x00002b90


	//   ....[21]....
        /*0490*/ 	.word	0x00002bd0


	//   ....[22]....
        /*0494*/ 	.word	0x00002c30


	//   ....[23]....
        /*0498*/ 	.word	0x00002c80


	//   ....[24]....
        /*049c*/ 	.word	0x00002cb0


	//   ....[25]....
        /*04a0*/ 	.word	0x00002cd0


	//   ....[26]....
        /*04a4*/ 	.word	0x00002d10


	//   ....[27]....
        /*04a8*/ 	.word	0x00002d40


	//   ....[28]....
        /*04ac*/ 	.word	0x00002d80


	//   ....[29]....
        /*04b0*/ 	.word	0x00002da0


	//   ....[30]....
        /*04b4*/ 	.word	0x00002dc0


	//   ....[31]....
        /*04b8*/ 	.word	0x00002de0


	//   ....[32]....
        /*04bc*/ 	.word	0x00002e00


	//   ....[33]....
        /*04c0*/ 	.word	0x00002e30


	//   ....[34]....
        /*04c4*/ 	.word	0x00002e50


	//   ....[35]....
        /*04c8*/ 	.word	0x00002e90


	//   ....[36]....
        /*04cc*/ 	.word	0x00002eb0


	//   ....[37]....
        /*04d0*/ 	.word	0x00002f00


	//   ....[38]....
        /*04d4*/ 	.word	0x00002f30


	//   ....[39]....
        /*04d8*/ 	.word	0x00002f50


	//   ....[40]....
        /*04dc*/ 	.word	0x00002f70


	//   ....[41]....
        /*04e0*/ 	.word	0x00002f90


	//   ....[42]....
        /*04e4*/ 	.word	0x00002fb0


	//   ....[43]....
        /*04e8*/ 	.word	0x00002fc0


	//   ....[44]....
        /*04ec*/ 	.word	0x00002fe0


	//   ....[45]....
        /*04f0*/ 	.word	0x00003030


	//   ....[46]....
        /*04f4*/ 	.word	0x00003080


	//   ....[47]....
        /*04f8*/ 	.word	0x000030a0


	//   ....[48]....
        /*04fc*/ 	.word	0x000030c0


	//   ....[49]....
        /*0500*/ 	.word	0x000030e0


	//   ....[50]....
        /*0504*/ 	.word	0x00003100


	//   ....[51]....
        /*0508*/ 	.word	0x00003120


	//   ....[52]....
        /*050c*/ 	.word	0x00003130


	//   ....[53]....
        /*0510*/ 	.word	0x00003150


	//   ....[54]....
        /*0514*/ 	.word	0x00003180


	//   ....[55]....
        /*0518*/ 	.word	0x000031a0


	//   ....[56]....
        /*051c*/ 	.word	0x000031e0


	//   ....[57]....
        /*0520*/ 	.word	0x00003200


	//   ....[58]....
        /*0524*/ 	.word	0x00003220


	//   ....[59]....
        /*0528*/ 	.word	0x00003240


	//   ....[60]....
        /*052c*/ 	.word	0x00003260


	//   ....[61]....
        /*0530*/ 	.word	0x00003280


	//   ....[62]....
        /*0534*/ 	.word	0x00003290


	//   ....[63]....
        /*0538*/ 	.word	0x000032b0


	//   ....[64]....
        /*053c*/ 	.word	0x000032d0


	//   ....[65]....
        /*0540*/ 	.word	0x000032f0


	//   ....[66]....
        /*0544*/ 	.word	0x00003320


	//   ....[67]....
        /*0548*/ 	.word	0x00003340


	//   ....[68]....
        /*054c*/ 	.word	0x00003360


	//   ....[69]....
        /*0550*/ 	.word	0x00003380


	//   ....[70]....
        /*0554*/ 	.word	0x000033a0


	//   ....[71]....
        /*0558*/ 	.word	0x000033c0


	//   ....[72]....
        /*055c*/ 	.word	0x000033d0


	//   ....[73]....
        /*0560*/ 	.word	0x000033f0


	//   ....[74]....
        /*0564*/ 	.word	0x00003410


	//   ....[75]....
        /*0568*/ 	.word	0x00003430


	//   ....[76]....
        /*056c*/ 	.word	0x00003450


	//   ....[77]....
        /*0570*/ 	.word	0x00003470


	//   ....[78]....
        /*0574*/ 	.word	0x00003490


	//   ....[79]....
        /*0578*/ 	.word	0x000034b0


	//   ....[80]....
        /*057c*/ 	.word	0x000047f0


	//   ....[81]....
        /*0580*/ 	.word	0x00004850


	//   ....[82]....
        /*0584*/ 	.word	0x000048b0


	//   ....[83]....
        /*0588*/ 	.word	0x00004910


	//   ....[84]....
        /*058c*/ 	.word	0x00004970


	//   ....[85]....
        /*0590*/ 	.word	0x000049f0


	//   ....[86]....
        /*0594*/ 	.word	0x00004a60


	//   ....[87]....
        /*0598*/ 	.word	0x00004ad0


	//   ....[88]....
        /*059c*/ 	.word	0x00004b30


	//   ....[89]....
        /*05a0*/ 	.word	0x00004bb0


	//   ....[90]....
        /*05a4*/ 	.word	0x00004c20


	//   ....[91]....
        /*05a8*/ 	.word	0x00004c80


	//   ....[92]....
        /*05ac*/ 	.word	0x00004d00


	//   ....[93]....
        /*05b0*/ 	.word	0x00004d70


	//   ....[94]....
        /*05b4*/ 	.word	0x00004dd0


	//   ....[95]....
        /*05b8*/ 	.word	0x00004e50


	//   ....[96]....
        /*05bc*/ 	.word	0x00004ec0


	//   ....[97]....
        /*05c0*/ 	.word	0x00004f20


	//   ....[98]....
        /*05c4*/ 	.word	0x00004fa0


	//   ....[99]....
        /*05c8*/ 	.word	0x00005010


	//   ....[100]....
        /*05cc*/ 	.word	0x00005070


	//   ....[101]....
        /*05d0*/ 	.word	0x000050f0


	//   ....[102]....
        /*05d4*/ 	.word	0x00005160


	//   ....[103]....
        /*05d8*/ 	.word	0x000051c0


	//   ....[104]....
        /*05dc*/ 	.word	0x00005240


	//   ....[105]....
        /*05e0*/ 	.word	0x000052b0


	//   ....[106]....
        /*05e4*/ 	.word	0x00005310


	//   ....[107]....
        /*05e8*/ 	.word	0x00005390


	//   ....[108]....
        /*05ec*/ 	.word	0x00005400


	//   ....[109]....
        /*05f0*/ 	.word	0x00005460


	//   ....[110]....
        /*05f4*/ 	.word	0x000054e0


	//   ....[111]....
        /*05f8*/ 	.word	0x00005550


	//   ....[112]....
        /*05fc*/ 	.word	0x000055b0


	//   ....[113]....
        /*0600*/ 	.word	0x00005630


	//   ....[114]....
        /*0604*/ 	.word	0x000056a0


	//   ....[115]....
        /*0608*/ 	.word	0x00005700


	//   ....[116]....
        /*060c*/ 	.word	0x00005780


	//   ....[117]....
        /*0610*/ 	.word	0x000057f0


	//   ....[118]....
        /*0614*/ 	.word	0x00005850


	//   ....[119]....
        /*0618*/ 	.word	0x000058d0


	//   ....[120]....
        /*061c*/ 	.word	0x00005940


	//   ....[121]....
        /*0620*/ 	.word	0x000059a0


	//   ....[122]....
        /*0624*/ 	.word	0x00005a20


	//   ....[123]....
        /*0628*/ 	.word	0x00005a90


	//   ....[124]....
        /*062c*/ 	.word	0x00005af0


	//   ....[125]....
        /*0630*/ 	.word	0x00005b70


	//   ....[126]....
        /*0634*/ 	.word	0x00005be0


	//   ....[127]....
        /*0638*/ 	.word	0x00005c40


	//   ....[128]....
        /*063c*/ 	.word	0x00005cc0


	//   ....[129]....
        /*0640*/ 	.word	0x00005d30


	//   ....[130]....
        /*0644*/ 	.word	0x00005d90


	//   ....[131]....
        /*0648*/ 	.word	0x00005e10


	//   ....[132]....
        /*064c*/ 	.word	0x00005e80


	//   ....[133]....
        /*0650*/ 	.word	0x00005ee0


	//   ....[134]....
        /*0654*/ 	.word	0x00005f60


	//   ....[135]....
        /*0658*/ 	.word	0x00005fd0


	//   ....[136]....
        /*065c*/ 	.word	0x00006030


	//   ....[137]....
        /*0660*/ 	.word	0x000060a0


	//   ....[138]....
        /*0664*/ 	.word	0x00006110


	//   ....[139]....
        /*0668*/ 	.word	0x00006170


	//   ....[140]....
        /*066c*/ 	.word	0x000061e0


	//   ....[141]....
        /*0670*/ 	.word	0x00006250


	//   ....[142]....
        /*0674*/ 	.word	0x000062b0


	//   ....[143]....
        /*0678*/ 	.word	0x00006330


	//   ....[144]....
        /*067c*/ 	.word	0x000063a0


	//   ....[145]....
        /*0680*/ 	.word	0x00006400


	//   ....[146]....
        /*0684*/ 	.word	0x00006480


	//   ....[147]....
        /*0688*/ 	.word	0x000064f0


	//   ....[148]....
        /*068c*/ 	.word	0x00006550


	//   ....[149]....
        /*0690*/ 	.word	0x000065d0


	//   ....[150]....
        /*0694*/ 	.word	0x00006640


	//   ....[151]....
        /*0698*/ 	.word	0x000066a0


	//   ....[152]....
        /*069c*/ 	.word	0x00006720


	//   ....[153]....
        /*06a0*/ 	.word	0x00006790


	//   ....[154]....
        /*06a4*/ 	.word	0x000067f0


	//   ....[155]....
        /*06a8*/ 	.word	0x00006870


	//   ....[156]....
        /*06ac*/ 	.word	0x000068e0


	//   ....[157]....
        /*06b0*/ 	.word	0x00006940


	//   ....[158]....
        /*06b4*/ 	.word	0x000069c0


	//   ....[159]....
        /*06b8*/ 	.word	0x00006a40


	//   ....[160]....
        /*06bc*/ 	.word	0x00006aa0


	//   ....[161]....
        /*06c0*/ 	.word	0x00006b10


	//   ....[162]....
        /*06c4*/ 	.word	0x00006b80


	//   ....[163]....
        /*06c8*/ 	.word	0x00006be0


	//   ....[164]....
        /*06cc*/ 	.word	0x00006c60


	//   ....[165]....
        /*06d0*/ 	.word	0x00006cc0


	//   ....[166]....
        /*06d4*/ 	.word	0x00006d20


	//   ....[167]....
        /*06d8*/ 	.word	0x00006da0


	//   ....[168]....
        /*06dc*/ 	.word	0x00006e20


	//   ....[169]....
        /*06e0*/ 	.word	0x00006e80


	//   ....[170]....
        /*06e4*/ 	.word	0x00006f00


	//   ....[171]....
        /*06e8*/ 	.word	0x00006f60


	//   ....[172]....
        /*06ec*/ 	.word	0x00006fd0


	//   ....[173]....
        /*06f0*/ 	.word	0x00007040


	//   ....[174]....
        /*06f4*/ 	.word	0x000070a0


	//   ....[175]....
        /*06f8*/ 	.word	0x00007110


	//   ....[176]....
        /*06fc*/ 	.word	0x00007170


	//   ....[177]....
        /*0700*/ 	.word	0x000071d0


	//   ....[178]....
        /*0704*/ 	.word	0x00007230


	//   ....[179]....
        /*0708*/ 	.word	0x00007290


	//   ....[180]....
        /*070c*/ 	.word	0x00007310


	//----- nvinfo : EIATTR_VRC_CTA_INIT_COUNT
	.align		4
.L_9913:
        /*0710*/ 	.byte	0x02, 0x4a
	.zero		1
	.zero		1


	//----- nvinfo : EIATTR_SYSCALL_OFFSETS
	.align		4
        /*0714*/ 	.byte	0x04, 0x46
        /*0716*/ 	.short	(.L_9915 - .L_9914)


	//   ....[0]....
.L_9914:
        /*0718*/ 	.word	0x000029b0


	//   ....[1]....
        /*071c*/ 	.word	0x00004790


	//----- nvinfo : EIATTR_EXIT_INSTR_OFFSETS
	.align		4
.L_9915:
        /*0720*/ 	.byte	0x04, 0x1c
        /*0722*/ 	.short	(.L_9917 - .L_9916)


	//   ....[0]....
.L_9916:
        /*0724*/ 	.word	0x000043a0


	//   ....[1]....
        /*0728*/ 	.word	0x000043e0


	//   ....[2]....
        /*072c*/ 	.word	0x00004690


	//   ....[3]....
        /*0730*/ 	.word	0x000047a0


	//----- nvinfo : EIATTR_CRS_STACK_SIZE
	.align		4
.L_9917:
        /*0734*/ 	.byte	0x04, 0x1e
        /*0736*/ 	.short	(.L_9919 - .L_9918)
.L_9918:
        /*0738*/ 	.word	0x00000000


	//----- nvinfo : EIATTR_CBANK_PARAM_SIZE
	.align		4
.L_9919:
        /*073c*/ 	.byte	0x03, 0x19
        /*073e*/ 	.short	0x007c


	//----- nvinfo : EIATTR_PARAM_CBANK
	.align		4
        /*0740*/ 	.byte	0x04, 0x0a
        /*0742*/ 	.short	(.L_9921 - .L_9920)
	.align		4
.L_9920:
        /*0744*/ 	.word	index@(.nv.constant0._ZN4vllm25paged_attention_v1_kernelIfhLi128ELi32ELi128ELNS_18Fp8KVCacheDataTypeE2ELb1EEEvPT_PKS2_PKT0_S8_ifPKiSA_iPKfiiiSC_SC_iiiii)
        /*0748*/ 	.short	0x0380
        /*074a*/ 	.short	0x007c


	//----- nvinfo : EIATTR_SW_WAR
	.align		4
.L_9921:
        /*074c*/ 	.byte	0x04, 0x36
        /*074e*/ 	.short	(.L_9923 - .L_9922)
.L_9922:
        /*0750*/ 	.word	0x00000008
.L_9923:


//--------------------- .nv.info._ZN4vllm25paged_attention_v1_kernelIfhLi120ELi32ELi128ELNS_18Fp8KVCacheDataTypeE2ELb1EEEvPT_PKS2_PKT0_S8_ifPKiSA_iPKfiiiSC_SC_iiiii --------------------------
	.section	.nv.info._ZN4vllm25paged_attention_v1_kernelIfhLi120ELi32ELi128ELNS_18Fp8KVCacheDataTypeE2ELb1EEEvPT_PKS2_PKT0_S8_ifPKiSA_iPKfiiiSC_SC_iiiii,"",@"SHT_CUDA_INFO"
	.sectionflags	@""
	.align	4


	//----- nvinfo : EIATTR_CUDA_API_VERSION
	.align		4
        /*0000*/ 	.byte	0x04, 0x37
        /*0002*/ 	.short	(.L_9925 - .L_9924)
.L_9924:
        /*0004*/ 	.word	0x00000082


	//----- nvinfo : EIATTR_KPARAM_INFO
	.align		4
.L_9925:
        /*0008*/ 	.byte	0x04, 0x17
        /*000a*/ 	.short	(.L_9927 - .L_9926)
.L_9926:
        /*000c*/ 	.word	0x00000000
        /*0010*/ 	.short	0x0013
        /*0012*/ 	.short	0x0078
        /*0014*/ 	.byte	0x00, 0xf0, 0x11, 0x00


	//----- nvinfo : EIATTR_KPARAM_INFO
	.align		4
.L_9927:
        /*0018*/ 	.byte	0x04, 0x17
        /*001a*/ 	.short	(.L_9929 - .L_9928)
.L_9928:
        /*001c*/ 	.word	0x00000000
        /*0020*/ 	.short	0x0012
        /*0022*/ 	.short	0x0074
        /*0024*/ 	.byte	0x00, 0xf0, 0x11, 0x00


	//----- nvinfo : EIATTR_KPARAM_INFO
	.align		4
.L_9929:
        /*0028*/ 	.byte	0x04, 0x17
        /*002a*/ 	.short	(.L_9931 - .L_9930)
.L_9930:
        /*002c*/ 	.word	0x00000000
        /*0030*/ 	.short	0x0011
        /*0032*/ 	.short	0x0070
        /*0034*/ 	.byte	0x00, 0xf0, 0x11, 0x00


	//----- nvinfo : EIATTR_KPARAM_INFO
	.align		4
.L_9931:
        /*0038*/ 	.byte	0x04, 0x17
        /*003a*/ 	.short	(.L_9933 - .L_9932)
.L_9932:
        /*003c*/ 	.word	0x00000000
        /*0040*/ 	.short	0x0010
        /*0042*/ 	.short	0x006c
        /*0044*/ 	.byte	0x00, 0xf0, 0x11, 0x00


	//----- nvinfo : EIATTR_KPARAM_INFO
	.align		4
.L_9933:
        /*0048*/ 	.byte	0x04, 0x17
        /*004a*/ 	.short	(.L_9935 - .L_9934)
.L_9934:
        /*004c*/ 	.word	0x00000000
        /*0050*/ 	.short	0x000f
        /*0052*/ 	.short	0x0068
        /*0054*/ 	.byte	0x00, 0xf0, 0x11, 0x00


	//----- nvinfo : EIATTR_KPARAM_INFO
	.align		4
.L_9935:
        /*0058*/ 	.byte	0x04, 0x17
        /*005a*/ 	.short	(.L_9937 - .L_9936)
.L_9936:
        /*005c*/ 	.word	0x00000000
        /*0060*/ 	.short	0x000e
        /*0062*/ 	.short	0x0060
        /*0064*/ 	.byte	0x00, 0xf5, 0x21, 0x00


	//----- nvinfo : EIATTR_KPARAM_INFO
	.align		4
.L_9937:
        /*0068*/ 	.byte	0x04, 0x17
        /*006a*/ 	.short	(.L_9939 - .L_9938)
.L_9938:
        /*006c*/ 	.word	0x00000000
        /*0070*/ 	.short	0x000d
        /*0072*/ 	.short	0x0058
        /*0074*/ 	.byte	0x00, 0xf5, 0x21, 0x00


	//----- nvinfo : EIATTR_KPARAM_INFO
	.align		4
.L_9939:
        /*0078*/ 	.byte	0x04, 0x17
        /*007a*/ 	.short	(.L_9941 - .L_9940)
.L_9940:
        /*007c*/ 	.word	0x00000000
        /*0080*/ 	.short	0x000c
        /*0082*/ 	.short	0x0050
        /*0084*/ 	.byte	0x00, 0xf0, 0x11, 0x00


	//----- nvinfo : EIATTR_KPARAM_INFO
	.align		4
.L_9941:
        /*0088*/ 	.byte	0x04, 0x17
        /*008a*/ 	.short	(.L_9943 - .L_9942)
.L_9942:
        /*008c*/ 	.word	0x00000000
        /*0090*/ 	.short	0x000b
        /*0092*/ 	.short	0x004c
        /*0094*/ 	.byte	0x00, 0xf0, 0x11, 0x00


	//----- nvinfo : EIATTR_KPARAM_INFO
	.align		4
.L_9943:
        /*0098*/ 	.byte	0x04, 0x17
        /*009a*/ 	.short	(.L_9945 - .L_9944)
.L_9944:
        /*009c*/ 	.word	0x00000000
        /*00a0*/ 	.short	0x000a
        /*00a2*/ 	.short	0x0048
        /*00a4*/ 	.byte	0x00, 0xf0, 0x11, 0x00


	//----- nvinfo : EIATTR_KPARAM_INFO
	.align		4
.L_9945:
        /*00a8*/ 	.byte	0x04, 0x17
        /*00aa*/ 	.short	(.L_9947 - .L_9946)
.L_9946:
        /*00ac*/ 	.word	0x00000000
        /*00b0*/ 	.short	0x0009
        /*00b2*/ 	.short	0x0040
        /*00b4*/ 	.byte	0x00, 0xf5, 0x21, 0x00


	//----- nvinfo : EIATTR_KPARAM_INFO
	.align		4
.L_9947:
        /*00b8*/ 	.byte	0x04, 0x17
        /*00ba*/ 	.short	(.L_9949 - .L_9948)
.L_9948:
        /*00bc*/ 	.word	0x00000000
        /*00c0*/ 	.short	0x0008
        /*00c2*/ 	.short	0x0038
        /*00c4*/ 	.byte	0x00, 0xf0, 0x11, 0x00


	//----- nvinfo : EIATTR_KPARAM_INFO
	.align		4
.L_9949:
        /*00c8*/ 	.byte	0x04, 0x17
        /*00ca*/ 	.short	(.L_9951 - .L_9950)
.L_9950:
        /*00cc*/ 	.word	0x00000000
        /*00d0*/ 	.short	0x0007
        /*00d2*/ 	.short	0x0030
        /*00d4*/ 	.byte	0x00, 0xf5, 0x21, 0x00


	//----- nvinfo : EIATTR_KPARAM_INFO
	.align		4
.L_9951:
        /*00d8*/ 	.byte	0x04, 0x17
        /*00da*/ 	.short	(.L_9953 - .L_9952)
.L_9952:
        /*00dc*/ 	.word	0x00000000
        /*00e0*/ 	.short	0x0006
        /*00e2*/ 	.short	0x0028
        /*00e4*/ 	.byte	0x00, 0xf5, 0x21, 0x00


	//----- nvinfo : EIATTR_KPARAM_INFO
	.align		4
.L_9953:
        /*00e8*/ 	.byte	0x04, 0x17
        /*00ea*/ 	.short	(.L_9955 - .L_9954)
.L_9954:
        /*00ec*/ 	.word	0x00000000
        /*00f0*/ 	.short	0x0005
        /*00f2*/ 	.short	0x0024
        /*00f4*/ 	.byte	0x00, 0xf0, 0x11, 0x00


	//----- nvinfo : EIATTR_KPARAM_INFO
	.align		4
.L_9955:
        /*00f8*/ 	.byte	0x04, 0x17
        /*00fa*/ 	.short	(.L_9957 - .L_9956)
.L_9956:
        /*00fc*/ 	.word	0x00000000
        /*0100*/ 	.short	0x0004
        /*0102*/ 	.short	0x0020
        /*0104*/ 	.byte	0x00, 0xf0, 0x11, 0x00


	//----- nvinfo : EIATTR_KPARAM_INFO
	.align		4
.L_9957:
        /*0108*/ 	.byte	0x04, 0x17
        /*010a*/ 	.short	(.L_9959 - .L_9958)
.L_9958:
        /*010c*/ 	.word	0x00000000
        /*0110*/ 	.short	0x0003
        /*0112*/ 	.short	0x0018
        /*0114*/ 	.byte	0x00, 0xf5, 0x21, 0x00


	//----- nvinfo : EIATTR_KPARAM_INFO
	.align		4
.L_9959:
        /*0118*/ 	.byte	0x04, 0x17
        /*011a*/ 	.short	(.L_9961 - .L_9960)
.L_9960:
        /*011c*/ 	.word	0x00000000
        /*0120*/ 	.short	0x0002
        /*0122*/ 	.short	0x0010
        /*0124*/ 	.byte	0x00, 0xf5, 0x21, 0x00


	//----- nvinfo : EIATTR_KPARAM_INFO
	.align		4
.L_9961:
        /*0128*/ 	.byte	0x04, 0x17
        /*012a*/ 	.short	(.L_9963 - .L_9962)
.L_9962:
        /*012c*/ 	.word	0x00000000
        /*0130*/ 	.short	0x0001
        /*0132*/ 	.short	0x0008
        /*0134*/ 	.byte	0x00, 0xf5, 0x21, 0x00


	//----- nvinfo : EIATTR_KPARAM_INFO
	.align		4
.L_9963:
        /*0138*/ 	.byte	0x04, 0x17
        /*013a*/ 	.short	(.L_9965 - .L_9964)
.L_9964:
        /*013c*/ 	.word	0x00000000
        /*0140*/ 	.short	0x0000
        /*0142*/ 	.short	0x0000
        /*0144*/ 	.byte	0x00, 0xf5, 0x21, 0x00


	//----- nvinfo : EIATTR_SPARSE_MMA_MASK
	.align		4
.L_9965:
        /*0148*/ 	.byte	0x03, 0x50
        /*014a*/ 	.short	0x0000


	//----- nvinfo : EIATTR_MAXREG_COUNT
	.align		4
        /*014c*/ 	.byte	0x03, 0x1b
        /*014e*/ 	.short	0x00ff


	//----- nvinfo : EIATTR_NUM_BARRIERS
	.align		4
        /*0150*/ 	.byte	0x02, 0x4c
        /*0152*/ 	.byte	0x01
	.zero		1


	//----- nvinfo : EIATTR_EXTERNS
	.align		4
        /*0154*/ 	.byte	0x04, 0x0f
        /*0156*/ 	.short	(.L_9967 - .L_9966)


	//   ....[0]....
	.align		4
.L_9966:
        /*0158*/ 	.word	index@(__assertfail)


	//----- nvinfo : EIATTR_MERCURY_ISA_VERSION
	.align		4
.L_9967:
        /*015c*/ 	.byte	0x03, 0x5f
        /*015e*/ 	.short	0x0101


	//----- nvinfo : EIATTR_COOP_GROUP_MASK_REGIDS
	.align		4
        /*0160*/ 	.byte	0x04, 0x29
        /*0162*/ 	.short	(.L_9969 - .L_9968)


	//   ....[0]....
.L_9968:
        /*0164*/ 	.word	0xffffffff


	//   ....[1]....
        /*0168*/ 	.word	0xffffffff


	//   ....[2]....
        /*016c*/ 	.word	0xffffffff


	//   ....[3]....
        /*0170*/ 	.word	0xffffffff


	//   ....[4]....
        /*0174*/ 	.word	0xffffffff


	//   ....[5]....
        /*0178*/ 	.word	0xffffffff


	//   ....[6]....
        /*017c*/ 	.word	0xffffffff


	//   ....[7]....
        /*0180*/ 	.word	0xffffffff


	//   ....[8]....
        /*0184*/ 	.word	0xffffffff


	//   ....[9]....
        /*0188*/ 	.word	0xffffffff


	//   ....[10]....
        /*018c*/ 	.word	0xffffffff


	//   ....[11]....
        /*0190*/ 	.word	0xffffffff


	//   ....[12]....
        /*0194*/ 	.word	0xffffffff


	//   ....[13]....
        /*0198*/ 	.word	0xffffffff


	//   ....[14]....
        /*019c*/ 	.word	0xffffffff


	//   ....[15]....
        /*01a0*/ 	.word	0xffffffff


	//   ....[16]....
        /*01a4*/ 	.word	0xffffffff


	//   ....[17]....
        /*01a8*/ 	.word	0xffffffff


	//   ....[18]....
        /*01ac*/ 	.word	0xffffffff


	//   ....[19]....
        /*01b0*/ 	.word	0xffffffff


	//   ....[20]....
        /*01b4*/ 	.word	0xffffffff


	//   ....[21]....
        /*01b8*/ 	.word	0xffffffff


	//   ....[22]....
        /*01bc*/ 	.word	0xffffffff


	//   ....[23]....
        /*01c0*/ 	.word	0xffffffff


	//   ....[24]....
        /*01c4*/ 	.word	0xffffffff


	//   ....[25]....
        /*01c8*/ 	.word	0xffffffff


	//   ....[26]....
        /*01cc*/ 	.word	0xffffffff


	//   ....[27]....
        /*01d0*/ 	.word	0xffffffff


	//   ....[28]....
        /*01d4*/ 	.word	0xffffffff


	//   ....[29]....
        /*01d8*/ 	.word	0xffffffff


	//   ....[30]....
        /*01dc*/ 	.word	0xffffffff


	//   ....[31]....
        /*01e0*/ 	.word	0xffffffff


	//   ....[32]....
        /*01e4*/ 	.word	0xffffffff


	//   ....[33]....
        /*01e8*/ 	.word	0xffffffff


	//   ....[34]....
        /*01ec*/ 	.word	0xffffffff


	//   ....[35]....
        /*01f0*/ 	.word	0xffffffff


	//   ....[36]....
        /*01f4*/ 	.word	0xffffffff


	//   ....[37]....
        /*01f8*/ 	.word	0xffffffff


	//   ....[38]....
        /*01fc*/ 	.word	0xffffffff


	//   ....[39]....
        /*0200*/ 	.word	0xffffffff


	//   ....[40]....
        /*0204*/ 	.word	0xffffffff


	//   ....[41]....
        /*0208*/ 	.word	0xffffffff


	//   ....[42]....
        /*020c*/ 	.word	0xffffffff


	//   ....[43]....
        /*0210*/ 	.word	0xffffffff


	//   ....[44]....
        /*0214*/ 	.word	0xffffffff


	//   ....[45]....
        /*0218*/ 	.word	0xffffffff


	//   ....[46]....
        /*021c*/ 	.word	0xffffffff


	//   ....[47]....
        /*0220*/ 	.word	0xffffffff


	//   ....[48]....
        /*0224*/ 	.word	0xffffffff


	//   ....[49]....
        /*0228*/ 	.word	0xffffffff


	//   ....[50]....
        /*022c*/ 	.word	0xffffffff


	//   ....[51]....
        /*0230*/ 	.word	0xffffffff


	//   ....[52]....
        /*0234*/ 	.word	0xffffffff


	//   ....[53]....
        /*0238*/ 	.word	0xffffffff


	//   ....[54]....
        /*023c*/ 	.word	0xffffffff


	//   ....[55]....
        /*0240*/ 	.word	0xffffffff


	//   ....[56]....
        /*0244*/ 	.word	0xffffffff


	//   ....[57]....
        /*0248*/ 	.word	0xffffffff


	//   ....[58]....
        /*024c*/ 	.word	0xffffffff


	//   ....[59]....
        /*0250*/ 	.word	0xffffffff


	//   ....[60]....
        /*0254*/ 	.word	0xffffffff


	//   ....[61]....
        /*0258*/ 	.word	0xffffffff


	//   ....[62]....
        /*025c*/ 	.word	0xffffffff


	//   ....[63]....
        /*0260*/ 	.word	0xffffffff


	//   ....[64]....
        /*0264*/ 	.word	0xffffffff


	//   ....[65]....
        /*0268*/ 	.word	0xffffffff


	//   ....[66]....
        /*026c*/ 	.word	0xffffffff


	//   ....[67]....
        /*0270*/ 	.word	0xffffffff


	//   ....[68]....
        /*0274*/ 	.word	0xffffffff


	//   ....[69]....
        /*0278*/ 	.word	0xffffffff


	//   ....[70]....
        /*027c*/ 	.word	0xffffffff


	//   ....[71]....
        /*0280*/ 	.word	0xffffffff


	//   ....[72]....
        /*0284*/ 	.word	0xffffffff


	//   ....[73]....
        /*0288*/ 	.word	0xffffffff


	//   ....[74]....
        /*028c*/ 	.word	0xffffffff


	//   ....[75]....
        /*0290*/ 	.word	0xffffffff


	//   ....[76]....
        /*0294*/ 	.word	0x0500000f


	//   ....[77]....
        /*0298*/ 	.word	0x0500000f


	//   ....[78]....
        /*029c*/ 	.word	0x0500000f


	//   ....[79]....
        /*02a0*/ 	.word	0x0500000f


	//   ....[80]....
        /*02a4*/ 	.word	0x0500000f


	//   ....[81]....
        /*02a8*/ 	.word	0x0500000f


	//   ....[82]....
        /*02ac*/ 	.word	0x0500000f


	//   ....[83]....
        /*02b0*/ 	.word	0x0500000f


	//   ....[84]....
        /*02b4*/ 	.word	0x0500000f


	//   ....[85]....
        /*02b8*/ 	.word	0x0500000f


	//   ....[86]....
        /*02bc*/ 	.word	0x0500000f


	//   ....[87]....
        /*02c0*/ 	.word	0x0500000f


	//   ....[88]....
        /*02c4*/ 	.word	0x0500000f


	//   ....[89]....
        /*02c8*/ 	.word	0x0500000f


	//   ....[90]....
        /*02cc*/ 	.word	0x0500000f


	//   ....[91]....
        /*02d0*/ 	.word	0x0500000f


	//   ....[92]....
        /*02d4*/ 	.word	0x0500000f


	//   ....[93]....
        /*02d8*/ 	.word	0x0500000f


	//   ....[94]....
        /*02dc*/ 	.word	0x0500000f


	//   ....[95]....
        /*02e0*/ 	.word	0x0500000f


	//   ....[96]....
        /*02e4*/ 	.word	0x0500000f


	//   ....[97]....
        /*02e8*/ 	.word	0x0500000f


	//   ....[98]....
        /*02ec*/ 	.word	0x0500000f


	//   ....[99]....
        /*02f0*/ 	.word	0x0500000f


	//   ....[100]....
        /*02f4*/ 	.word	0x0500000f


	//   ....[101]....
        /*02f8*/ 	.word	0x0500000f


	//   ....[102]....
        /*02fc*/ 	.word	0x0500000f


	//   ....[103]....
        /*0300*/ 	.word	0x0500000f


	//   ....[104]....
        /*0304*/ 	.word	0x0500000f


	//   ....[105]....
        /*0308*/ 	.word	0x0500000f


	//   ....[106]....
        /*030c*/ 	.word	0x0500000f


	//   ....[107]....
        /*0310*/ 	.word	0x0500000f


	//   ....[108]....
        /*0314*/ 	.word	0x0500000f


	//   ....[109]....
        /*0318*/ 	.word	0x0500000f


	//   ....[110]....
        /*031c*/ 	.word	0x0500000f


	//   ....[111]....
        /*0320*/ 	.word	0x0500000f


	//   ....[112]....
        /*0324*/ 	.word	0x0500000f


	//   ....[113]....
        /*0328*/ 	.word	0x0500000f


	//   ....[114]....
        /*032c*/ 	.word	0x0500000f


	//   ....[115]....
        /*0330*/ 	.word	0x0500000f


	//   ....[116]....
        /*0334*/ 	.word	0x0500000f


	//   ....[117]....
        /*0338*/ 	.word	0x0500000f


	//   ....[118]....
        /*033c*/ 	.word	0x0500000f


	//   ....[119]....
        /*0340*/ 	.word	0x0500000f


	//   ....[120]....
        /*0344*/ 	.word	0x0500000f


	//   ....[121]....
        /*0348*/ 	.word	0x0500000f


	//   ....[122]....
        /*034c*/ 	.word	0x0500000f


	//   ....[123]....
        /*0350*/ 	.word	0x0500000f


	//   ....[124]....
        /*0354*/ 	.word	0x0500000f


	//   ....[125]....
        /*0358*/ 	.word	0x0500000f


	//   ....[126]....
        /*035c*/ 	.word	0x0500000f


	//   ....[127]....
        /*0360*/ 	.word	0x0500000f


	//   ....[128]....
        /*0364*/ 	.word	0x0500000f


	//   ....[129]....
        /*0368*/ 	.word	0x0500000f


	//   ....[130]....
        /*036c*/ 	.word	0x0500000f


	//   ....[131]....
        /*0370*/ 	.word	0x0500000f


	//   ....[132]....
        /*0374*/ 	.word	0x0500000f


	//   ....[133]....
        /*0378*/ 	.word	0x0500000f


	//   ....[134]....
        /*037c*/ 	.word	0x0500000f


	//   ....[135]....
        /*0380*/ 	.word	0x0500000f


	//   ....[136]....
        /*0384*/ 	.word	0x0500000f


	//   ....[137]....
        /*0388*/ 	.word	0x0500000f


	//   ....[138]....
        /*038c*/ 	.word	0x0500000f


	//   ....[139]....
        /*0390*/ 	.word	0x0500000f


	//   ....[140]....
        /*0394*/ 	.word	0x0500000f


	//   ....[141]....
        /*0398*/ 	.word	0x0500000f


	//   ....[142]....
        /*039c*/ 	.word	0x0500000f


	//   ....[143]....
        /*03a0*/ 	.word	0x0500000f


	//   ....[144]....
        /*03a4*/ 	.word	0x0500000f


	//   ....[145]....
        /*03a8*/ 	.word	0x0500000f


	//   ....[146]....
        /*03ac*/ 	.word	0x0500000f


	//   ....[147]....
        /*03b0*/ 	.word	0x0500000f


	//   ....[148]....
        /*03b4*/ 	.word	0x0500000f


	//   ....[149]....
        /*03b8*/ 	.word	0x0500000f


	//   ....[150]....
        /*03bc*/ 	.word	0x0500000f


	//   ....[151]....
        /*03c0*/ 	.word	0x0500000f


	//   ....[152]....
        /*03c4*/ 	.word	0x0500000f


	//   ....[153]....
        /*03c8*/ 	.word	0x0500000f


	//   ....[154]....
        /*03cc*/ 	.word	0x0500000f


	//   ....[155]....
        /*03d0*/ 	.word	0x0500000f


	//   ....[156]....
        /*03d4*/ 	.word	0x0500000f


	//   ....[157]....
        /*03d8*/ 	.word	0x0500000f


	//   ....[158]....
        /*03dc*/ 	.word	0x0500000f


	//   ....[159]....
        /*03e0*/ 	.word	0x0500000f


	//   ....[160]....
        /*03e4*/ 	.word	0x0500000f


	//   ....[161]....
        /*03e8*/ 	.word	0x0500000f


	//   ....[162]....
        /*03ec*/ 	.word	0x0500000f


	//   ....[163]....
        /*03f0*/ 	.word	0x0500000f


	//   ....[164]....
        /*03f4*/ 	.word	0x0500000f


	//   ....[165]....
        /*03f8*/ 	.word	0x0500000f


	//   ....[166]....
        /*03fc*/ 	.word	0x0500000f


	//   ....[167]....
        /*0400*/ 	.word	0x0500000f


	//   ....[168]....
        /*0404*/ 	.word	0x0500000f


	//   ....[169]....
        /*0408*/ 	.word	0x0500000f


	//   ....[170]....
        /*040c*/ 	.word	0x0500000f


	//----- nvinfo : EIATTR_COOP_GROUP_INSTR_OFFSETS
	.align		4
.L_9969:
        /*0410*/ 	.byte	0x04, 0x28
        /*0412*/ 	.short	(.L_9971 - .L_9970)


	//   ....[0]....
.L_9970:
        /*0414*/ 	.word	0x00000a90


	//   ....[1]....
        /*0418*/ 	.word	0x00000ab0


	//   ....[2]....
        /*041c*/ 	.word	0x00000ad0


	//   ....[3]....
        /*0420*/ 	.word	0x00000af0


	//   ....[4]....
        /*0424*/ 	.word	0x00000b10


	//   ....[5]....
        /*0428*/ 	.word	0x00000c20


	//   ....[6]....
        /*042c*/ 	.word	0x00000c40


	//   ....[7]....
        /*0430*/ 	.word	0x00000c60


	//   ....[8]....
        /*0434*/ 	.word	0x00001a90


	//   ....[9]....
        /*0438*/ 	.word	0x00001ad0


	//   ....[10]....
        /*043c*/ 	.word	0x00001af0


	//   ....[11]....
        /*0440*/ 	.word	0x00001b10


	//   ....[12]....
        /*0444*/ 	.word	0x00001b30


	//   ....[13]....
        /*0448*/ 	.word	0x00001b80


	//   ....[14]....
        /*044c*/ 	.word	0x00001ba0


	//   ....[15]....
        /*0450*/ 	.word	0x00001bc0


	//   ....[16]....
        /*0454*/ 	.word	0x00002a80


	//   ....[17]....
        /*0458*/ 	.word	0x00002ac0


	//   ....[18]....
        /*045c*/ 	.word	0x00002b00


	//   ....[19]....
        /*0460*/ 	.word	0x00002b40


	//   ....[20]....
        /*0464*/ 	.word	0x00002b80


	//   ....[21]....
        /*0468*/ 	.word	0x00002bc0


	//   ....[22]....
        /*046c*/ 	.word	0x00002bf0


	//   ....[23]....
        /*0470*/ 	.word	0x00002c30


	//   ....[24]....
        /*0474*/ 	.word	0x00002c60


	//   ....[25]....
        /*0478*/ 	.word	0x00002c80


	//   ....[26]....
        /*047c*/ 	.word	0x00002cc0


	//   ....[27]....
        /*0480*/ 	.word	0x00002d00


	//   ....[28]....
        /*0484*/ 	.word	0x00002d30


	//   ....[29]....
        /*0488*/ 	.word	0x00002d60


	//   ....[30]....
        /*048c*/ 	.word	0x00002d90


	//   ....[31]....
        /*0490*/ 	.word	0x00002dd0


	//   ....[32]....
        /*0494*/ 	.word	0x00002e00


	//   ....[33]....
        /*0498*/ 	.word	0x00002e20


	//   ....[34]....
        /*049c*/ 	.word	0x00002e50


	//   ....[35]....
        /*04a0*/ 	.word	0x00002e70


	//   ....[36]....
        /*04a4*/ 	.word	0x00002eb0


	//   ....[37]....
        /*04a8*/ 	.word	0x00002ed0


	//   ....[38]....
        /*04ac*/ 	.word	0x00002ef0


	//   ....[39]....
        /*04b0*/ 	.word	0x00002f10


	//   ....[40]....
        /*04b4*/ 	.word	0x00002f20


	//   ....[41]....
        /*04b8*/ 	.word	0x00002f40


	//   ....[42]....
        /*04bc*/ 	.word	0x00002f70


	//   ....[43]....
        /*04c0*/ 	.word	0x00002f90


	//   ....[44]....
        /*04c4*/ 	.word	0x00002fb0


	//   ....[45]....
        /*04c8*/ 	.word	0x00002fe0


	//   ....[46]....
        /*04cc*/ 	.word	0x00003010


	//   ....[47]....
        /*04d0*/ 	.word	0x00003030


	//   ....[48]....
        /*04d4*/ 	.word	0x00003040


	//   ....[49]....
        /*04d8*/ 	.word	0x00003060


	//   ....[50]....
        /*04dc*/ 	.word	0x000030a0


	//   ....[51]....
        /*04e0*/ 	.word	0x000030c0


	//   ....[52]....
        /*04e4*/ 	.word	0x000030e0


	//   ....[53]....
        /*04e8*/ 	.word	0x00003110


	//   ....[54]....
        /*04ec*/ 	.word	0x00003130


	//   ....[55]....
        /*04f0*/ 	.word	0x00003150


	//   ....[56]....
        /*04f4*/ 	.word	0x00003170


	//   ....[57]....
        /*04f8*/ 	.word	0x00003190


	//   ....[58]....
        /*04fc*/ 	.word	0x000031b0


	//   ....[59]....
        /*0500*/ 	.word	0x000031d0


	//   ....[60]....
        /*0504*/ 	.word	0x00003200


	//   ....[61]....
        /*0508*/ 	.word	0x00003230


	//   ....[62]....
        /*050c*/ 	.word	0x00003250


	//   ....[63]....
        /*0510*/ 	.word	0x00003270


	//   ....[64]....
        /*0514*/ 	.word	0x00003290


	//   ....[65]....
        /*0518*/ 	.word	0x000032b0


	//   ....[66]....
        /*051c*/ 	.word	0x000032d0


	//   ....[67]....
        /*0520*/ 	.word	0x000032f0


	//   ....[68]....
        /*0524*/ 	.word	0x00003320


	//   ....[69]....
        /*0528*/ 	.word	0x00003350


	//   ....[70]....
        /*052c*/ 	.word	0x00003370


	//   ....[71]....
        /*0530*/ 	.word	0x00003390


	//   ....[72]....
        /*0534*/ 	.word	0x000033b0


	//   ....[73]....
        /*0538*/ 	.word	0x000033e0


	//   ....[74]....
        /*053c*/ 	.word	0x00003400


	//   ....[75]....
        /*0540*/ 	.word	0x00003430


	//   ....[76]....
        /*0544*/ 	.word	0x00004810


	//   ....[77]....
        /*0548*/ 	.word	0x00004870


	//   ....[78]....
        /*054c*/ 	.word	0x000048d0


	//   ....[79]....
        /*0550*/ 	.word	0x00004930


	//   ....[80]....
        /*0554*/ 	.word	0x00004990


	//   ....[81]....
        /*0558*/ 	.word	0x00004a10


	//   ....[82]....
        /*055c*/ 	.word	0x00004a70


	//   ....[83]....
        /*0560*/ 	.word	0x00004ae0


	//   ....[84]....
        /*0564*/ 	.word	0x00004b40


	//   ....[85]....
        /*0568*/ 	.word	0x00004bc0


	//   ....[86]....
        /*056c*/ 	.word	0x00004c30


	//   ....[87]....
        /*0570*/ 	.word	0x00004c90


	//   ....[88]....
        /*0574*/ 	.word	0x00004d10


	//   ....[89]....
        /*0578*/ 	.word	0x00004d80


	//   ....[90]....
        /*057c*/ 	.word	0x00004de0


	//   ....[91]....
        /*0580*/ 	.word	0x00004e60


	//   ....[92]....
        /*0584*/ 	.word	0x00004ed0


	//   ....[93]....
        /*0588*/ 	.word	0x00004f30


	//   ....[94]....
        /*058c*/ 	.word	0x00004fb0


	//   ....[95]....
        /*0590*/ 	.word	0x00005020


	//   ....[96]....
        /*0594*/ 	.word	0x00005080


	//   ....[97]....
        /*0598*/ 	.word	0x00005100


	//   ....[98]....
        /*059c*/ 	.word	0x00005170


	//   ....[99]....
        /*05a0*/ 	.word	0x000051d0


	//   ....[100]....
        /*05a4*/ 	.word	0x00005240


	//   ....[101]....
        /*05a8*/ 	.word	0x000052b0


	//   ....[102]....
        /*05ac*/ 	.word	0x00005310


	//   ....[103]....
        /*05b0*/ 	.word	0x00005390


	//   ....[104]....
        /*05b4*/ 	.word	0x000053f0


	//   ....[105]....
        /*05b8*/ 	.word	0x00005450


	//   ....[106]....
        /*05bc*/ 	.word	0x000054d0


	//   ....[107]....
        /*05c0*/ 	.word	0x00005540


	//   ....[108]....
        /*05c4*/ 	.word	0x000055a0


	//   ....[109]....
        /*05c8*/ 	.word	0x00005620


	//   ....[110]....
        /*05cc*/ 	.word	0x00005690


	//   ....[111]....
        /*05d0*/ 	.word	0x000056f0


	//   ....[112]....
        /*05d4*/ 	.word	0x00005770


	//   ....[113]....
        /*05d8*/ 	.word	0x000057e0


	//   ....[114]....
        /*05dc*/ 	.word	0x00005840


	//   ....[115]....
        /*05e0*/ 	.word	0x000058c0


	//   ....[116]....
        /*05e4*/ 	.word	0x00005930


	//   ....[117]....
        /*05e8*/ 	.word	0x00005990


	//   ....[118]....
        /*05ec*/ 	.word	0x00005a10


	//   ....[119]....
        /*05f0*/ 	.word	0x00005a80


	//   ....[120]....
        /*05f4*/ 	.word	0x00005ae0


	//   ....[121]....
        /*05f8*/ 	.word	0x00005b60


	//   ....[122]....
        /*05fc*/ 	.word	0x00005bd0


	//   ....[123]....
        /*0600*/ 	.word	0x00005c30


	//   ....[124]....
        /*0604*/ 	.word	0x00005ca0


	//   ....[125]....
        /*0608*/ 	.word	0x00005d10


	//   ....[126]....
        /*060c*/ 	.word	0x00005d70


	//   ....[127]....
        /*0610*/ 	.word	0x00005df0


	//   ....[128]....
        /*0614*/ 	.word	0x00005e60


	//   ....[129]....
        /*0618*/ 	.word	0x00005ec0


	//   ....[130]....
        /*061c*/ 	.word	0x00005f30


	//   ....[131]....
        /*0620*/ 	.word	0x00005fa0


	//   ....[132]....
        /*0624*/ 	.word	0x00006000


	//   ....[133]....
        /*0628*/ 	.word	0x00006080


	//   ....[134]....
        /*062c*/ 	.word	0x000060f0


	//   ....[135]....
        /*0630*/ 	.word	0x00006150


	//   ....[136]....
        /*0634*/ 	.word	0x000061d0


	//   ....[137]....
        /*0638*/ 	.word	0x00006240


	//   ....[138]....
        /*063c*/ 	.word	0x000062a0


	//   ....[139]....
        /*0640*/ 	.word	0x00006310


	//   ....[140]....
        /*0644*/ 	.word	0x00006370


	//   ....[141]....
        /*0648*/ 	.word	0x000063d0


	//   ....[142]....
        /*064c*/ 	.word	0x00006440


	//   ....[143]....
        /*0650*/ 	.word	0x000064b0


	//   ....[144]....
        /*0654*/ 	.word	0x00006510


	//   ....[145]....
        /*0658*/ 	.word	0x00006590


	//   ....[146]....
        /*065c*/ 	.word	0x00006610


	//   ....[147]....
        /*0660*/ 	.word	0x00006670


	//   ....[148]....
        /*0664*/ 	.word	0x000066f0


	//   ....[149]....
        /*0668*/ 	.word	0x00006760


	//   ....[150]....
        /*066c*/ 	.word	0x000067c0


	//   ....[151]....
        /*0670*/ 	.word	0x00006840


	//   ....[152]....
        /*0674*/ 	.word	0x000068b0


	//   ....[153]....
        /*0678*/ 	.word	0x00006910


	//   ....[154]....
        /*067c*/ 	.word	0x00006990


	//   ....[155]....
        /*0680*/ 	.word	0x00006a00


	//   ....[156]....
        /*0684*/ 	.word	0x00006a60


	//   ....[157]....
        /*0688*/ 	.word	0x00006ae0


	//   ....[158]....
        /*068c*/ 	.word	0x00006b40


	//   ....[159]....
        /*0690*/ 	.word	0x00006ba0


	//   ....[160]....
        /*0694*/ 	.word	0x00006c20


	//   ....[161]....
        /*0698*/ 	.word	0x00006c80


	//   ....[162]....
        /*069c*/ 	.word	0x00006ce0


	//   ....[163]....
        /*06a0*/ 	.word	0x00006d60


	//   ....[164]....
        /*06a4*/ 	.word	0x00006dc0


	//   ....[165]....
        /*06a8*/ 	.word	0x00006e20


	//   ....[166]....
        /*06ac*/ 	.word	0x00006e90


	//   ....[167]....
        /*06b0*/ 	.word	0x00006ef0


	//   ....[168]....
        /*06b4*/ 	.word	0x00006f50


	//   ....[169]....
        /*06b8*/ 	.word	0x00006fc0


	//   ....[170]....
        /*06bc*/ 	.word	0x00007020


	//----- nvinfo : EIATTR_VRC_CTA_INIT_COUNT
	.align		4
.L_9971:
        /*06c0*/ 	.byte	0x02, 0x4a
	.zero		1
	.zero		1


	//----- nvinfo : EIATTR_SYSCALL_OFFSETS
	.align		4
        /*06c4*/ 	.byte	0x04, 0x46
        /*06c6*/ 	.short	(.L_9973 - .L_9972)


	//   ....[0]....
.L_9972:
        /*06c8*/ 	.word	0x00002950


	//   ....[1]....
        /*06cc*/ 	.word	0x000047b0


	//----- nvinfo : EIATTR_EXIT_INSTR_OFFSETS
	.align		4
.L_9973:
        /*06d0*/ 	.byte	0x04, 0x1c
        /*06d2*/ 	.short	(.L_9975 - .L_9974)


	//   ....[0]....
.L_9974:
        /*06d4*/ 	.word	0x000043c0


	//   ....[1]....
        /*06d8*/ 	.word	0x000043d0


	//   ....[2]....
        /*06dc*/ 	.word	0x000046b0


	//   ....[3]....
        /*06e0*/ 	.word	0x000047c0


	//----- nvinfo : EIATTR_CRS_STACK_SIZE
	.align		4
.L_9975:
        /*06e4*/ 	.byte	0x04, 0x1e
        /*06e6*/ 	.short	(.L_9977 - .L_9976)
.L_9976:
        /*06e8*/ 	.word	0x00000000


	//----- nvinfo : EIATTR_CBANK_PARAM_SIZE
	.align		4
.L_9977:
        /*06ec*/ 	.byte	0x03, 0x19
        /*06ee*/ 	.short	0x007c


	//----- nvinfo : EIATTR_PARAM_CBANK
	.align		4
        /*06f0*/ 	.byte	0x04, 0x0a
        /*06f2*/ 	.short	(.L_9979 - .L_9978)
	.align		4
.L_9978:
        /*06f4*/ 	.word	index@(.nv.constant0._ZN4vllm25paged_attention_v1_kernelIfhLi120ELi32ELi128ELNS_18Fp8KVCacheDataTypeE2ELb1EEEvPT_PKS2_PKT0_S8_ifPKiSA_iPKfiiiSC_SC_iiiii)
        /*06f8*/ 	.short	0x0380
        /*06fa*/ 	.short	0x007c


	//----- nvinfo : EIATTR_SW_WAR
	.align		4
.L_9979:
        /*06fc*/ 	.byte	0x04, 0x36
        /*06fe*/ 	.short	(.L_9981 - .L_9980)
.L_9980:
        /*0700*/ 	.word	0x00000008
.L_9981:


//--------------------- .nv.info._ZN4vllm25paged_attention_v1_kernelIfhLi112ELi32ELi128ELNS_18Fp8KVCacheDataTypeE2ELb1EEEvPT_PKS2_PKT0_S8_ifPKiSA_iPKfiiiSC_SC_iiiii --------------------------
	.section	.nv.info._ZN4vllm25paged_attention_v1_kernelIfhLi112ELi32ELi128ELNS_18Fp8KVCacheDataTypeE2ELb1EEEvPT_PKS2_PKT0_S8_ifPKiSA_iPKfiiiSC_SC_iiiii,"",@"SHT_CUDA_INFO"
	.sectionflags	@""
	.align	4


	//----- nvinfo : EIATTR_CUDA_API_VERSION
	.align		4
        /*0000*/ 	.byte	0x04, 0x37
        /*0002*/ 	.short	(.L_9983 - .L_9982)
.L_9982:
        /*0004*/ 	.word	0x00000082


	//----- nvinfo : EIATTR_KPARAM_INFO
	.align		4
.L_9983:
        /*0008*/ 	.byte	0x04, 0x17
        /*000a*/ 	.short	(.L_9985 - .L_9984)
.L_9984:
        /*000c*/ 	.word	0x00000000
        /*0010*/ 	.short	0x0013
        /*0012*/ 	.short	0x0078
        /*0014*/ 	.byte	0x00, 0xf0, 0x11, 0x00


	//----- nvinfo : EIATTR_KPARAM_INFO
	.align		4
.L_9985:
        /*0018*/ 	.byte	0x04, 0x17
        /*001a*/ 	.short	(.L_9987 - .L_9986)
.L_9986:
        /*001c*/ 	.word	0x00000000
        /*0020*/ 	.short	0x0012
        /*0022*/ 	.short	0x0074
        /*0024*/ 	.byte	0x00, 0xf0, 0x11, 0x00


	//----- nvinfo : EIATTR_KPARAM_INFO
	.align		4
.L_9987:
        /*0028*/ 	.byte	0x04, 0x17
        /*002a*/ 	.short	(.L_9989 - .L_9988)
.L_9988:
        /*002c*/ 	.word	0x00000000
        /*0030*/ 	.short	0x0011
        /*0032*/ 	.short	0x0070
        /*0034*/ 	.byte	0x00, 0xf0, 0x11, 0x00


	//----- nvinfo : EIATTR_KPARAM_INFO
	.align		4
.L_9989:
        /*0038*/ 	.byte	0x04, 0x17
        /*003a*/ 	.short	(.L_9991 - .L_9990)
.L_9990:
        /*003c*/ 	.word	0x00000000
        /*0040*/ 	.short	0x0010
        /*0042*/ 	.short	0x006c
        /*0044*/ 	.byte	0x00, 0xf0, 0x11, 0x00


	//----- nvinfo : EIATTR_KPARAM_INFO
	.align		4
.L_9991:
        /*0048*/ 	.byte	0x04, 0x17
        /*004a*/ 	.short	(.L_9993 - .L_9992)
.L_9992:
        /*004c*/ 	.word	0x00000000
        /*0050*/ 	.short	0x000f
        /*0052*/ 	.short	0x0068
        /*0054*/ 	.byte	0x00, 0xf0, 0x11, 0x00


	//----- nvinfo : EIATTR_KPARAM_INFO
	.align		4
.L_9993:
        /*0058*/ 	.byte	0x04, 0x17
        /*005a*/ 	.short	(.L_9995 - .L_9994)
.L_9994:
        /*005c*/ 	.word	0x00000000
        /*0060*/ 	.short	0x000e
        /*0062*/ 	.short	0x0060
        /*0064*/ 	.byte	0x00, 0xf5, 0x21, 0x00


	//----- nvinfo : EIATTR_KPARAM_INFO
	.align		4
.L_9995:
        /*0068*/ 	.byte	0x04, 0x17
        /*006a*/ 	.short	(.L_9997 - .L_9996)
.L_9996:
        /*006c*/ 	.word	0x00000000
        /*0070*/ 	.short	0x000d
        /*0072*/ 	.short	0x0058
        /*0074*/ 	.byte	0x00, 0xf5, 0x21, 0x00


	//----- nvinfo : EIATTR_KPARAM_INFO
	.align		4
.L_9997:
        /*0078*/ 	.byte	0x04, 0x17
        /*007a*/ 	.short	(.L_9999 - .L_9998)
.L_9998:
        /*007c*/ 	.word	0x00000000
        /*0080*/ 	.short	0x000c
        /*0082*/ 	.short	0x0050
        /*0084*/ 	.byte	0x00, 0xf0, 0x11, 0x00


	//----- nvinfo : EIATTR_KPARAM_INFO
	.align		4
.L_9999:
        /*0088*/ 	.byte	0x04, 0x17
        /*008a*/ 	.short	(.L_10001 - .L_10000)
.L_10000:
        /*008c*/ 	.word	0x00000000
        /*0090*/ 	.short	0x000b
        /*0092*/ 	.short	0x004c
        /*0094*/ 	.byte	0x00, 0xf0, 0x11, 0x00


	//----- nvinfo : EIATTR_KPARAM_INFO
	.align		4
.L_10001:
        /*0098*/ 	.byte	0x04, 0x17
        /*009a*/ 	.short	(.L_10003 - .L_10002)
.L_10002:
        /*009c*/ 	.word	0x00000000
        /*00a0*/ 	.short	0x000a
        /*00a2*/ 	.short	0x0048
        /*00a4*/ 	.byte	0x00, 0xf0, 0x11, 0x00


	//----- nvinfo : EIATTR_KPARAM_INFO
	.align		4
.L_10003:
        /*00a8*/ 	.byte	0x04, 0x17
        /*00aa*/ 	.short	(.L_10005 - .L_10004)
.L_10004:
        /*00ac*/ 	.word	0x00000000
        /*00b0*/ 	.short	0x0009
        /*00b2*/ 	.short	0x0040
        /*00b4*/ 	.byte	0x00, 0xf5, 0x21, 0x00


	//----- nvinfo : EIATTR_KPARAM_INFO
	.align		4
.L_10005:
        /*00b8*/ 	.byte	0x04, 0x17
        /*00ba*/ 	.short	(.L_10007 - .L_10006)
.L_10006:
        /*00bc*/ 	.word	0x00000000
        /*00c0*/ 	.short	0x0008
        /*00c2*/ 	.short	0x0038
        /*00c4*/ 	.byte	0x00, 0xf0, 0x11, 0x00


	//----- nvinfo : EIATTR_KPARAM_INFO
	.align		4
.L_10007:
        /*00c8*/ 	.byte	0x04, 0x17
        /*00ca*/ 	.short	(.L_10009 - .L_10008)
.L_10008:
        /*00cc*/ 	.word	0x00000000
        /*00d0*/ 	.short	0x0007
        /*00d2*/ 	.short	0x0030
        /*00d4*/ 	.byte	0x00, 0xf5, 0x21, 0x00


	//----- nvinfo : EIATTR_KPARAM_INFO
	.align		4
.L_10009:
        /*00d8*/ 	.byte	0x04, 0x17
        /*00da*/ 	.short	(.L_10011 - .L_10010)
.L_10010:
        /*00dc*/ 	.word	0x00000000
        /*00e0*/ 	.short	0x0006
        /*00e2*/ 	.short	0x0028
        /*00e4*/ 	.byte	0x00, 0xf5, 0x21, 0x00


	//----- nvinfo : EIATTR_KPARAM_INFO
	.align		4
.L_10011:
        /*00e8*/ 	.byte	0x04, 0x17
        /*00ea*/ 	.short	(.L_10013 - .L_10012)
.L_10012:
        /*00ec*/ 	.word	0x00000000
        /*00f0*/ 	.short	0x0005
        /*00f2*/ 	.short	0x0024
        /*00f4*/ 	.byte	0x00, 0xf0, 0x11, 0x00


	//----- nvinfo : EIATTR_KPARAM_INFO
	.align		4
.L_10013:
        /*00f8*/ 	.byte	0x04, 0x17
        /*00fa*/ 	.short	(.L_10015 - .L_10014)
.L_10014:
        /*00fc*/ 	.word	0x00000000
        /*0100*/ 	.short	0x0004
        /*0102*/ 	.short	0x0020
        /*0104*/ 	.byte	0x00, 0xf0, 0x11, 0x00


	//----- nvinfo : EIATTR_KPARAM_INFO
	.align		4
.L_10015:
        /*0108*/ 	.byte	0x04, 0x17
        /*010a*/ 	.short	(.L_10017 - .L_10016)
.L_10016:
        /*010c*/ 	.word	0x00000000
        /*0110*/ 	.short	0x0003
        /*0112*/ 	.short	0x0018
        /*0114*/ 	.byte	0x00, 0xf5, 0x21, 0x00


	//----- nvinfo : EIATTR_KPARAM_INFO
	.align		4
.L_10017:
        /*0118*/ 	.byte	0x04, 0x17
        /*011a*/ 	.short	(.L_10019 - .L_10018)
.L_10018:
        /*011c*/ 	.word	0x00000000
        /*0120*/ 	.short	0x0002
        /*0122*/ 	.short	0x0010
        /*0124*/ 	.byte	0x00, 0xf5, 0x21, 0x00


	//----- nvinfo : EIATTR_KPARAM_INFO
	.align		4
.L_10019:
        /*0128*/ 	.byte	0x04, 0x17
        /*012a*/ 	.short	(.L_10021 - .L_10020)
.L_10020:
        /*012c*/ 	.word	0x00000000
        /*0130*/ 	.short	0x0001
        /*0132*/ 	.short	0x0008
        /*0134*/ 	.byte	0x00, 0xf5, 0x21, 0x00


	//----- nvinfo : EIATTR_KPARAM_INFO
	.align		4
.L_10021:
        /*0138*/ 	.byte	0x04, 0x17
        /*013a*/ 	.short	(.L_10023 - .L_10022)
.L_10022:
        /*013c*/ 	.word	0x00000000
        /*0140*/ 	.short	0x0000
        /*0142*/ 	.short	0x0000
        /*0144*/ 	.byte	0x00, 0xf5, 0x21, 0x00


	//----- nvinfo : EIATTR_SPARSE_MMA_MASK
	.align		4
.L_10023:
        /*0148*/ 	.byte	0x03, 0x50
        /*014a*/ 	.short	0x0000


	//----- nvinfo : EIATTR_MAXREG_COUNT
	.align		4
        /*014c*/ 	.byte	0x03, 0x1b
        /*014e*/ 	.short	0x00ff


	//----- nvinfo : EIATTR_NUM_BARRIERS
	.align		4
        /*0150*/ 	.byte	0x02, 0x4c
        /*0152*/ 	.byte	0x01
	.zero		1


	//----- nvinfo : EIATTR_EXTERNS
	.align		4
        /*0154*/ 	.byte	0x04, 0x0f
        /*0156*/ 	.short	(.L_10025 - .L_10024)


	//   ....[0]....
	.align		4
.L_10024:
        /*0158*/ 	.word	index@(__assertfail)


	//----- nvinfo : EIATTR_MERCURY_ISA_VERSION
	.align		4
.L_10025:
        /*015c*/ 	.byte	0x03, 0x5f
        /*015e*/ 	.short	0x0101


	//----- nvinfo : EIATTR_COOP_GROUP_MASK_REGIDS
	.align		4
        /*0160*/ 	.byte	0x04, 0x29
        /*0162*/ 	.short	(.L_10027 - .L_10026)


	//   ....[0]....
.L_10026:
        /*0164*/ 	.word	0xffffffff


	//   ....[1]....
        /*0168*/ 	.word	0xffffffff


	//   ....[2]....
        /*016c*/ 	.word	0xffffffff


	//   ....[3]....
        /*0170*/ 	.word	0xffffffff


	//   ....[4]....
        /*0174*/ 	.word	0xffffffff


	//   ....[5]....
        /*0178*/ 	.word	0xffffffff


	//   ....[6]....
        /*017c*/ 	.word	0xffffffff


	//   ....[7]....
        /*0180*/ 	.word	0xffffffff


	//   ....[8]....
        /*0184*/ 	.word	0xffffffff


	//   ....[9]....
        /*0188*/ 	.word	0xffffffff


	//   ....[10]....
        /*018c*/ 	.word	0xffffffff


	//   ....[11]....
        /*0190*/ 	.word	0xffffffff


	//   ....[12]....
        /*0194*/ 	.word	0xffffffff


	//   ....[13]....
        /*0198*/ 	.word	0xffffffff


	//   ....[14]....
        /*019c*/ 	.word	0xffffffff


	//   ....[15]....
        /*01a0*/ 	.word	0xffffffff


	//   ....[16]....
        /*01a4*/ 	.word	0xffffffff


	//   ....[17]....
        /*01a8*/ 	.word	0xffffffff


	//   ....[18]....
        /*01ac*/ 	.word	0xffffffff


	//   ....[19]....
        /*01b0*/ 	.word	0xffffffff


	//   ....[20]....
        /*01b4*/ 	.word	0xffffffff


	//   ....[21]....
        /*01b8*/ 	.word	0xffffffff


	//   ....[22]....
        /*01bc*/ 	.word	0xffffffff


	//   ....[23]....
        /*01c0*/ 	.word	0xffffffff


	//   ....[24]....
        /*01c4*/ 	.word	0xffffffff


	//   ....[25]....
        /*01c8*/ 	.word	0xffffffff


	//   ....[26]....
        /*01cc*/ 	.word	0xffffffff


	//   ....[27]....
        /*01d0*/ 	.word	0xffffffff


	//   ....[28]....
        /*01d4*/ 	.word	0xffffffff


	//   ....[29]....
        /*01d8*/ 	.word	0xffffffff


	//   ....[30]....
        /*01dc*/ 	.word	0xffffffff


	//   ....[31]....
        /*01e0*/ 	.word	0xffffffff


	//   ....[32]....
        /*01e4*/ 	.word	0xffffffff


	//   ....[33]....
        /*01e8*/ 	.word	0xffffffff


	//   ....[34]....
        /*01ec*/ 	.word	0xffffffff


	//   ....[35]....
        /*01f0*/ 	.word	0xffffffff


	//   ....[36]....
        /*01f4*/ 	.word	0xffffffff


	//   ....[37]....
        /*01f8*/ 	.word	0xffffffff


	//   ....[38]....
        /*01fc*/ 	.word	0xffffffff


	//   ....[39]....
        /*0200*/ 	.word	0xffffffff


	//   ....[40]....
        /*0204*/ 	.word	0xffffffff


	//   ....[41]....
        /*0208*/ 	.word	0xffffffff


	//   ....[42]....
        /*020c*/ 	.word	0xffffffff


	//   ....[43]....
        /*0210*/ 	.word	0xffffffff


	//   ....[44]....
        /*0214*/ 	.word	0xffffffff


	//   ....[45]....
        /*0218*/ 	.word	0xffffffff


	//   ....[46]....
        /*021c*/ 	.word	0xffffffff


	//   ....[47]....
        /*0220*/ 	.word	0xffffffff


	//   ....[48]....
        /*0224*/ 	.word	0xffffffff


	//   ....[49]....
        /*0228*/ 	.word	0xffffffff


	//   ....[50]....
        /*022c*/ 	.word	0xffffffff


	//   ....[51]....
        /*0230*/ 	.word	0xffffffff


	//   ....[52]....
        /*0234*/ 	.word	0xffffffff


	//   ....[53]....
        /*0238*/ 	.word	0xffffffff


	//   ....[54]....
        /*023c*/ 	.word	0xffffffff


	//   ....[55]....
        /*0240*/ 	.word	0xffffffff


	//   ....[56]....
        /*0244*/ 	.word	0xffffffff


	//   ....[57]....
        /*0248*/ 	.word	0xffffffff


	//   ....[58]....
        /*024c*/ 	.word	0xffffffff


	//   ....[59]....
        /*0250*/ 	.word	0xffffffff


	//   ....[60]....
        /*0254*/ 	.word	0xffffffff


	//   ....[61]....
        /*0258*/ 	.word	0xffffffff


	//   ....[62]....
        /*025c*/ 	.word	0xffffffff


	//   ....[63]....
        /*0260*/ 	.word	0xffffffff


	//   ....[64]....
        /*0264*/ 	.word	0xffffffff


	//   ....[65]....
        /*0268*/ 	.word	0xffffffff


	//   ....[66]....
        /*026c*/ 	.word	0xffffffff


	//   ....[67]....
        /*0270*/ 	.word	0xffffffff


	//   ....[68]....
        /*0274*/ 	.word	0xffffffff


	//   ....[69]....
        /*0278*/ 	.word	0xffffffff


	//   ....[70]....
        /*027c*/ 	.word	0xffffffff


	//   ....[71]....
        /*0280*/ 	.word	0xffffffff


	//   ....[72]....
        /*0284*/ 	.word	0x0500000f


	//   ....[73]....
        /*0288*/ 	.word	0x0500000f


	//   ....[74]....
        /*028c*/ 	.word	0x0500000f


	//   ....[75]....
        /*0290*/ 	.word	0x0500000f


	//   ....[76]....
        /*0294*/ 	.word	0x0500000f


	//   ....[77]....
        /*0298*/ 	.word	0x0500000f


	//   ....[78]....
        /*029c*/ 	.word	0x0500000f


	//   ....[79]....
        /*02a0*/ 	.word	0x0500000f


	//   ....[80]....
        /*02a4*/ 	.word	0x0500000f


	//   ....[81]....
        /*02a8*/ 	.word	0x0500000f


	//   ....[82]....
        /*02ac*/ 	.word	0x0500000f


	//   ....[83]....
        /*02b0*/ 	.word	0x0500000f


	//   ....[84]....
        /*02b4*/ 	.word	0x0500000f


	//   ....[85]....
        /*02b8*/ 	.word	0x0500000f


	//   ....[86]....
        /*02bc*/ 	.word	0x0500000f


	//   ....[87]....
        /*02c0*/ 	.word	0x0500000f


	//   ....[88]....
        /*02c4*/ 	.word	0x0500000f


	//   ....[89]....
        /*02c8*/ 	.word	0x0500000f


	//   ....[90]....
        /*02cc*/ 	.word	0x0500000f


	//   ....[91]....
        /*02d0*/ 	.word	0x0500000f


	//   ....[92]....
        /*02d4*/ 	.word	0x0500000f


	//   ....[93]....
        /*02d8*/ 	.word	0x0500000f


	//   ....[94]....
        /*02dc*/ 	.word	0x0500000f


	//   ....[95]....
        /*02e0*/ 	.word	0x0500000f


	//   ....[96]....
        /*02e4*/ 	.word	0x0500000f


	//   ....[97]....
        /*02e8*/ 	.word	0x0500000f


	//   ....[98]....
        /*02ec*/ 	.word	0x0500000f


	//   ....[99]....
        /*02f0*/ 	.word	0x0500000f


	//   ....[100]....
        /*02f4*/ 	.word	0x0500000f


	//   ....[101]....
        /*02f8*/ 	.word	0x0500000f


	//   ....[102]....
        /*02fc*/ 	.word	0x0500000f


	//   ....[103]....
        /*0300*/ 	.word	0x0500000f


	//   ....[104]....
        /*0304*/ 	.word	0x0500000f


	//   ....[105]....
        /*0308*/ 	.word	0x0500000f


	//   ....[106]....
        /*030c*/ 	.word	0x0500000f


	//   ....[107]....
        /*0310*/ 	.word	0x0500000f


	//   ....[108]....
        /*0314*/ 	.word	0x0500000f


	//   ....[109]....
        /*0318*/ 	.word	0x0500000f


	//   ....[110]....
        /*031c*/ 	.word	0x0500000f


	//   ....[111]....
        /*0320*/ 	.word	0x0500000f


	//   ....[112]....
        /*0324*/ 	.word	0x0500000f


	//   ....[113]....
        /*0328*/ 	.word	0x0500000f


	//   ....[114]....
        /*032c*/ 	.word	0x0500000f


	//   ....[115]....
        /*0330*/ 	.word	0x0500000f


	//   ....[116]....
        /*0334*/ 	.word	0x0500000f


	//   ....[117]....
        /*0338*/ 	.word	0x0500000f


	//   ....[118]....
        /*033c*/ 	.word	0x0500000f


	//   ....[119]....
        /*0340*/ 	.word	0x0500000f


	//   ....[120]....
        /*0344*/ 	.word	0x0500000f


	//   ....[121]....
        /*0348*/ 	.word	0x0500000f


	//   ....[122]....
        /*034c*/ 	.word	0x0500000f


	//   ....[123]....
        /*0350*/ 	.word	0x0500000f


	//   ....[124]....
        /*0354*/ 	.word	0x0500000f


	//   ....[125]....
        /*0358*/ 	.word	0x0500000f


	//   ....[126]....
        /*035c*/ 	.word	0x0500000f


	//   ....[127]....
        /*0360*/ 	.word	0x0500000f


	//   ....[128]....
        /*0364*/ 	.word	0x0500000f


	//   ....[129]....
        /*0368*/ 	.word	0x0500000f


	//   ....[130]....
        /*036c*/ 	.word	0x0500000f


	//   ....[131]....
        /*0370*/ 	.word	0x0500000f


	//   ....[132]....
        /*0374*/ 	.word	0x0500000f


	//   ....[133]....
        /*0378*/ 	.word	0x0500000f


	//   ....[134]....
        /*037c*/ 	.word	0x0500000f


	//   ....[135]....
        /*0380*/ 	.word	0x0500000f


	//   ....[136]....
        /*0384*/ 	.word	0x0500000f


	//   ....[137]....
        /*0388*/ 	.word	0x0500000f


	//   ....[138]....
        /*038c*/ 	.word	0x0500000f


	//   ....[139]....
        /*0390*/ 	.word	0x0500000f


	//   ....[140]....
        /*0394*/ 	.word	0x0500000f


	//   ....[141]....
        /*0398*/ 	.word	0x0500000f


	//   ....[142]....
        /*039c*/ 	.word	0x0500000f


	//   ....[143]....
        /*03a0*/ 	.word	0x0500000f


	//   ....[144]....
        /*03a4*/ 	.word	0x0500000f


	//   ....[145]....
        /*03a8*/ 	.word	0x0500000f


	//   ....[146]....
        /*03ac*/ 	.word	0x0500000f


	//   ....[147]....
        /*03b0*/ 	.word	0x0500000f


	//   ....[148]....
        /*03b4*/ 	.word	0x0500000f


	//   ....[149]....
        /*03b8*/ 	.word	0x0500000f


	//   ....[150]....
        /*03bc*/ 	.word	0x0500000f


	//   ....[151]....
        /*03c0*/ 	.word	0x0500000f


	//   ....[152]....
        /*03c4*/ 	.word	0x0500000f


	//   ....[153]....
        /*03c8*/ 	.word	0x0500000f


	//   ....[154]....
        /*03cc*/ 	.word	0x0500000f


	//   ....[155]....
        /*03d0*/ 	.word	0x0500000f


	//   ....[156]....
        /*03d4*/ 	.word	0x0500000f


	//   ....[157]....
        /*03d8*/ 	.word	0x0500000f


	//   ....[158]....
        /*03dc*/ 	.word	0x0500000f


	//   ....[159]....
        /*03e0*/ 	.word	0x0500000f


	//   ....[160]....
        /*03e4*/ 	.word	0x0500000f


	//----- nvinfo : EIATTR_COOP_GROUP_INSTR_OFFSETS
	.align		4
.L_10027:
        /*03e8*/ 	.byte	0x04, 0x28
        /*03ea*/ 	.short	(.L_10029 - .L_10028)


	//   ....[0]....
.L_10028:
        /*03ec*/ 	.word	0x00000a90


	//   ....[1]....
        /*03f0*/ 	.word	0x00000ab0


	//   ....[2]....
        /*03f4*/ 	.word	0x00000ad0


	//   ....[3]....
        /*03f8*/ 	.word	0x00000af0


	//   ....[4]....
        /*03fc*/ 	.word	0x00000b10


	//   ....[5]....
        /*0400*/ 	.word	0x00000c20


	//   ....[6]....
        /*0404*/ 	.word	0x00000c40


	//   ....[7]....
        /*0408*/ 	.word	0x00000c60


	//   ....[8]....
        /*040c*/ 	.word	0x00001a90


	//   ....[9]....
        /*0410*/ 	.word	0x00001ad0


	//   ....[10]....
        /*0414*/ 	.word	0x00001af0


	//   ....[11]....
        /*0418*/ 	.word	0x00001b10


	//   ....[12]....
        /*041c*/ 	.word	0x00001b30


	//   ....[13]....
        /*0420*/ 	.word	0x00001b80


	//   ....[14]....
        /*0424*/ 	.word	0x00001ba0


	//   ....[15]....
        /*0428*/ 	.word	0x00001bc0


	//   ....[16]....
        /*042c*/ 	.word	0x00002a20


	//   ....[17]....
        /*0430*/ 	.word	0x00002a60


	//   ....[18]....
        /*0434*/ 	.word	0x00002aa0


	//   ....[19]....
        /*0438*/ 	.word	0x00002ae0


	//   ....[20]....
        /*043c*/ 	.word	0x00002b20


	//   ....[21]....
        /*0440*/ 	.word	0x00002b60


	//   ....[22]....
        /*0444*/ 	.word	0x00002bc0


	//   ....[23]....
        /*0448*/ 	.word	0x00002c00


	//   ....[24]....
        /*044c*/ 	.word	0x00002c40


	//   ....[25]....
        /*0450*/ 	.word	0x00002c80


	//   ....[26]....
        /*0454*/ 	.word	0x00002cc0


	//   ....[27]....
        /*0458*/ 	.word	0x00002d00


	//   ....[28]....
        /*045c*/ 	.word	0x00002d20


	//   ....[29]....
        /*0460*/ 	.word	0x00002d70


	//   ....[30]....
        /*0464*/ 	.word	0x00002db0


	//   ....[31]....
        /*0468*/ 	.word	0x00002de0


	//   ....[32]....
        /*046c*/ 	.word	0x00002e00


	//   ....[33]....
        /*0470*/ 	.word	0x00002e20


	//   ....[34]....
        /*0474*/ 	.word	0x00002e40


	//   ....[35]....
        /*0478*/ 	.word	0x00002e50


	//   ....[36]....
        /*047c*/ 	.word	0x00002e90


	//   ....[37]....
        /*0480*/ 	.word	0x00002ec0


	//   ....[38]....
        /*0484*/ 	.word	0x00002ee0


	//   ....[39]....
        /*0488*/ 	.word	0x00002f00


	//   ....[40]....
        /*048c*/ 	.word	0x00002f20


	//   ....[41]....
        /*0490*/ 	.word	0x00002f40


	//   ....[42]....
        /*0494*/ 	.word	0x00002f60


	//   ....[43]....
        /*0498*/ 	.word	0x00002f70


	//   ....[44]....
        /*049c*/ 	.word	0x00002fb0


	//   ....[45]....
        /*04a0*/ 	.word	0x00002fd0


	//   ....[46]....
        /*04a4*/ 	.word	0x00002ff0


	//   ....[47]....
        /*04a8*/ 	.word	0x00003020


	//   ....[48]....
        /*04ac*/ 	.word	0x00003040


	//   ....[49]....
        /*04b0*/ 	.word	0x00003060


	//   ....[50]....
        /*04b4*/ 	.word	0x00003070


	//   ....[51]....
        /*04b8*/ 	.word	0x00003090


	//   ....[52]....
        /*04bc*/ 	.word	0x000030b0


	//   ....[53]....
        /*04c0*/ 	.word	0x000030d0


	//   ....[54]....
        /*04c4*/ 	.word	0x000030f0


	//   ....[55]....
        /*04c8*/ 	.word	0x00003120


	//   ....[56]....
        /*04cc*/ 	.word	0x00003150


	//   ....[57]....
        /*04d0*/ 	.word	0x00003180


	//   ....[58]....
        /*04d4*/ 	.word	0x000031a0


	//   ....[59]....
        /*04d8*/ 	.word	0x000031c0


	//   ....[60]....
        /*04dc*/ 	.word	0x000031e0


	//   ....[61]....
        /*04e0*/ 	.word	0x00003200


	//   ....[62]....
        /*04e4*/ 	.word	0x00003220


	//   ....[63]....
        /*04e8*/ 	.word	0x00003230


	//   ....[64]....
        /*04ec*/ 	.word	0x00003250


	//   ....[65]....
        /*04f0*/ 	.word	0x00003270


	//   ....[66]....
        /*04f4*/ 	.word	0x000032a0


	//   ....[67]....
        /*04f8*/ 	.word	0x000032c0


	//   ....[68]....
        /*04fc*/ 	.word	0x000032e0


	//   ....[69]....
        /*0500*/ 	.word	0x00003300


	//   ....[70]....
        /*0504*/ 	.word	0x00003320


	//   ....[71]....
        /*0508*/ 	.word	0x00003340


	//   ....[72]....
        /*050c*/ 	.word	0x00004650


	//   ....[73]....
        /*0510*/ 	.word	0x000046b0


	//   ....[74]....
        /*0514*/ 	.word	0x00004710


	//   ....[75]....
        /*0518*/ 	.word	0x00004770


	//   ....[76]....
        /*051c*/ 	.word	0x000047d0


	//   ....[77]....
        /*0520*/ 	.word	0x00004850


	//   ....[78]....
        /*0524*/ 	.word	0x000048c0


	//   ....[79]....
        /*0528*/ 	.word	0x00004930


	//   ....[80]....
        /*052c*/ 	.word	0x00004990


	//   ....[81]....
        /*0530*/ 	.word	0x00004a10


	//   ....[82]....
        /*0534*/ 	.word	0x00004a80


	//   ....[83]....
        /*0538*/ 	.word	0x00004ae0


	//   ....[84]....
        /*053c*/ 	.word	0x00004b60


	//   ....[85]....
        /*0540*/ 	.word	0x00004bd0


	//   ....[86]....
        /*0544*/ 	.word	0x00004c30


	//   ....[87]....
        /*0548*/ 	.word	0x00004cb0


	//   ....[88]....
        /*054c*/ 	.word	0x00004d20


	//   ....[89]....
        /*0550*/ 	.word	0x00004d80


	//   ....[90]....
        /*0554*/ 	.word	0x00004e00


	//   ....[91]....
        /*0558*/ 	.word	0x00004e70


	//   ....[92]....
        /*055c*/ 	.word	0x00004ed0


	//   ....[93]....
        /*0560*/ 	.word	0x00004f50


	//   ....[94]....
        /*0564*/ 	.word	0x00004fc0


	//   ....[95]....
        /*0568*/ 	.word	0x00005020


	//   ....[96]....
        /*056c*/ 	.word	0x000050a0


	//   ....[97]....
        /*0570*/ 	.word	0x00005110


	//   ....[98]....
        /*0574*/ 	.word	0x00005170


	//   ....[99]....
        /*0578*/ 	.word	0x000051f0


	//   ....[100]....
        /*057c*/ 	.word	0x00005260


	//   ....[101]....
        /*0580*/ 	.word	0x000052c0


	//   ....[102]....
        /*0584*/ 	.word	0x00005340


	//   ....[103]....
        /*0588*/ 	.word	0x000053b0


	//   ....[104]....
        /*058c*/ 	.word	0x00005410


	//   ....[105]....
        /*0590*/ 	.word	0x00005490


	//   ....[106]....
        /*0594*/ 	.word	0x00005500


	//   ....[107]....
        /*0598*/ 	.word	0x00005560


	//   ....[108]....
        /*059c*/ 	.word	0x000055e0


	//   ....[109]....
        /*05a0*/ 	.word	0x00005650


	//   ....[110]....
        /*05a4*/ 	.word	0x000056b0


	//   ....[111]....
        /*05a8*/ 	.word	0x00005730


	//   ....[112]....
        /*05ac*/ 	.word	0x000057a0


	//   ....[113]....
        /*05b0*/ 	.word	0x00005800


	//   ....[114]....
        /*05b4*/ 	.word	0x00005880


	//   ....[115]....
        /*05b8*/ 	.word	0x000058f0


	//   ....[116]....
        /*05bc*/ 	.word	0x00005950


	//   ....[117]....
        /*05c0*/ 	.word	0x000059d0


	//   ....[118]....
        /*05c4*/ 	.word	0x00005a40


	//   ....[119]....
        /*05c8*/ 	.word	0x00005aa0


	//   ....[120]....
        /*05cc*/ 	.word	0x00005b10


	//   ....[121]....
        /*05d0*/ 	.word	0x00005b80


	//   ....[122]....
        /*05d4*/ 	.word	0x00005be0


	//   ....[123]....
        /*05d8*/ 	.word	0x00005c50


	//   ....[124]....
        /*05dc*/ 	.word	0x00005cc0


	//   ....[125]....
        /*05e0*/ 	.word	0x00005d20


	//   ....[126]....
        /*05e4*/ 	.word	0x00005d90


	//   ....[127]....
        /*05e8*/ 	.word	0x00005df0


	//   ....[128]....
        /*05ec*/ 	.word	0x00005e50


	//   ....[129]....
        /*05f0*/ 	.word	0x00005ec0


	//   ....[130]....
        /*05f4*/ 	.word	0x00005f30


	//   ....[131]....
        /*05f8*/ 	.word	0x00005f90


	//   ....[132]....
        /*05fc*/ 	.word	0x00006010


	//   ....[133]....
        /*0600*/ 	.word	0x00006090


	//   ....[134]....
        /*0604*/ 	.word	0x000060f0


	//   ....[135]....
        /*0608*/ 	.word	0x00006170


	//   ....[136]....
        /*060c*/ 	.word	0x000061e0


	//   ....[137]....
        /*0610*/ 	.word	0x00006240


	//   ....[138]....
        /*0614*/ 	.word	0x000062b0


	//   ....[139]....
        /*0618*/ 	.word	0x00006320


	//   ....[140]....
        /*061c*/ 	.word	0x00006380


	//   ....[141]....
        /*0620*/ 	.word	0x00006400


	//   ....[142]....
        /*0624*/ 	.word	0x00006480


	//   ....[143]....
        /*0628*/ 	.word	0x000064e0


	//   ....[144]....
        /*062c*/ 	.word	0x00006560


	//   ....[145]....
        /*0630*/ 	.word	0x000065d0


	//   ....[146]....
        /*0634*/ 	.word	0x00006630


	//   ....[147]....
        /*0638*/ 	.word	0x000066b0


	//   ....[148]....
        /*063c*/ 	.word	0x00006720


	//   ....[149]....
        /*0640*/ 	.word	0x00006780


	//   ....[150]....
        /*0644*/ 	.word	0x00006800


	//   ....[151]....
        /*0648*/ 	.word	0x00006860


	//   ....[152]....
        /*064c*/ 	.word	0x000068c0


	//   ....[153]....
        /*0650*/ 	.word	0x00006930


	//   ....[154]....
        /*0654*/ 	.word	0x00006990


	//   ....[155]....
        /*0658*/ 	.word	0x000069f0


	//   ....[156]....
        /*065c*/ 	.word	0x00006a60


	//   ....[157]....
        /*0660*/ 	.word	0x00006ac0


	//   ....[158]....
        /*0664*/ 	.word	0x00006b20


	//   ....[159]....
        /*0668*/ 	.word	0x00006b80


	//   ....[160]....
        /*066c*/ 	.word	0x00006bf0


	//----- nvinfo : EIATTR_VRC_CTA_INIT_COUNT
	.align		4
.L_10029:
        /*0670*/ 	.byte	0x02, 0x4a
	.zero		1
	.zero		1


	//----- nvinfo : EIATTR_SYSCALL_OFFSETS
	.align		4
        /*0674*/ 	.byte	0x04, 0x46
        /*0676*/ 	.short	(.L_10031 - .L_10030)


	//   ....[0]....
.L_10030:
        /*0678*/ 	.word	0x00002950


	//   ....[1]....
        /*067c*/ 	.word	0x000045f0


	//----- nvinfo : EIATTR_EXIT_INSTR_OFFSETS
	.align		4
.L_10031:
        /*0680*/ 	.byte	0x04, 0x1c
        /*0682*/ 	.short	(.L_10033 - .L_10032)


	//   ....[0]....
.L_10032:
        /*0684*/ 	.word	0x00004220


	//   ....[1]....
        /*0688*/ 	.word	0x00004230


	//   ....[2]....
        /*068c*/ 	.word	0x000044f0


	//   ....[3]....
        /*0690*/ 	.word	0x00004600


	//----- nvinfo : EIATTR_CRS_STACK_SIZE
	.align		4
.L_10033:
        /*0694*/ 	.byte	0x04, 0x1e
        /*0696*/ 	.short	(.L_10035 - .L_10034)
.L_10034:
        /*0698*/ 	.word	0x00000000


	//----- nvinfo : EIATTR_CBANK_PARAM_SIZE
	.align		4
.L_10035:
        /*069c*/ 	.byte	0x03, 0x19
        /*069e*/ 	.short	0x007c


	//----- nvinfo : EIATTR_PARAM_CBANK
	.align		4
        /*06a0*/ 	.byte	0x04, 0x0a
        /*06a2*/ 	.short	(.L_10037 - .L_10036)
	.align		4
.L_10036:
        /*06a4*/ 	.word	index@(.nv.constant0._ZN4vllm25paged_attention_v1_kernelIfhLi112ELi32ELi128ELNS_18Fp8KVCacheDataTypeE2ELb1EEEvPT_PKS2_PKT0_S8_ifPKiSA_iPKfiiiSC_SC_iiiii)
        /*06a8*/ 	.short	0x0380
        /*06aa*/ 	.short	0x007c


	//----- nvinfo : EIATTR_SW_WAR
	.align		4
.L_10037:
        /*06ac*/ 	.byte	0x04, 0x36
        /*06ae*/ 	.short	(.L_10039 - .L_10038)
.L_10038:
        /*06b0*/ 	.word	0x00000008
.L_10039:


//--------------------- .nv.info._ZN4vllm25paged_attention_v1_kernelIfhLi96ELi32ELi128ELNS_18Fp8KVCacheDataTypeE2ELb1EEEvPT_PKS2_PKT0_S8_ifPKiSA_iPKfiiiSC_SC_iiiii --------------------------
	.section	.nv.info._ZN4vllm25paged_attention_v1_kernelIfhLi96ELi32ELi128ELNS_18Fp8KVCacheDataTypeE2ELb1EEEvPT_PKS2_PKT0_S8_ifPKiSA_iPKfiiiSC_SC_iiiii,"",@"SHT_CUDA_INFO"
	.sectionflags	@""
	.align	4


	//----- nvinfo : EIATTR_CUDA_API_VERSION
	.align		4
        /*0000*/ 	.byte	0x04, 0x37
        /*0002*/ 	.short	(.L_10041 - .L_10040)
.L_10040:
        /*0004*/ 	.word	0x00000082


	//----- nvinfo : EIATTR_KPARAM_INFO
	.align		4
.L_10041:
        /*0008*/ 	.byte	0x04, 0x17
        /*000a*/ 	.short	(.L_10043 - .L_10042)
.L_10042:
        /*000c*/ 	.word	0x00000000
        /*0010*/ 	.short	0x0013
        /*0012*/ 	.short	0x0078
        /*0014*/ 	.byte	0x00, 0xf0, 0x11, 0x00


	//----- nvinfo : EIATTR_KPARAM_INFO
	.align		4
.L_10043:
        /*0018*/ 	.byte	0x04, 0x17
        /*001a*/ 	.short	(.L_10045 - .L_10044)
.L_10044:
        /*001c*/ 	.word	0x00000000
        /*0020*/ 	.short	0x0012
        /*0022*/ 	.short	0x0074
        /*0024*/ 	.byte	0x00, 0xf0, 0x11, 0x00


	//----- nvinfo : EIATTR_KPARAM_INFO
	.align		4
.L_10045:
        /*0028*/ 	.byte	0x04, 0x17
        /*002a*/ 	.short	(.L_10047 - .L_10046)
.L_10046:
        /*002c*/ 	.word	0x00000000
        /*0030*/ 	.short	0x0011
        /*0032*/ 	.short	0x0070
        /*0034*/ 	.byte	0x00, 0xf0, 0x11, 0x00


	//----- nvinfo : EIATTR_KPARAM_INFO
	.align		4
.L_10047:
        /*0038*/ 	.byte	0x04, 0x17
        /*003a*/ 	.short	(.L_10049 - .L_10048)
.L_10048:
        /*003c*/ 	.word	0x00000000
        /*0040*/ 	.short	0x0010
        /*0042*/ 	.short	0x006c
        /*0044*/ 	.byte	0x00, 0xf0, 0x11, 0x00


	//----- nvinfo : EIATTR_KPARAM_INFO
	.align		4
.L_10049:
        /*0048*/ 	.byte	0x04, 0x17
        /*004a*/ 	.short	(.L_10051 - .L_10050)
.L_10050:
        /*004c*/ 	.word	0x00000000
        /*0050*/ 	.short	0x000f
        /*0052*/ 	.short	0x0068
        /*0054*/ 	.byte	0x00, 0xf0, 0x11, 0x00


	//----- nvinfo : EIATTR_KPARAM_INFO
	.align		4
.L_10051:
        /*0058*/ 	.byte	0x04, 0x17
        /*005a*/ 	.short	(.L_10053 - .L_10052)
.L_10052:
        /*005c*/ 	.word	0x00000000
        /*0060*/ 	.short	0x000e
        /*0062*/ 	.short	0x0060
        /*0064*/ 	.byte	0x00, 0xf5, 0x21, 0x00


	//----- nvinfo : EIATTR_KPARAM_INFO
	.align		4
.L_10053:
        /*0068*/ 	.byte	0x04, 0x17
        /*006a*/ 	.short	(.L_10055 - .L_10054)
.L_10054:
        /*006c*/ 	.word	0x00000000
        /*0070*/ 	.short	0x000d
        /*0072*/ 	.short	0x0058
        /*0074*/ 	.byte	0x00, 0xf5, 0x21, 0x00


	//----- nvinfo : EIATTR_KPARAM_INFO
	.align		4
.L_10055:
        /*0078*/ 	.byte	0x04, 0x17
        /*007a*/ 	.short	(.L_10057 - .L_10056)
.L_10056:
        /*007c*/ 	.word	0x00000000
        /*0080*/ 	.short	0x000c
        /*0082*/ 	.short	0x0050
        /*0084*/ 	.byte	0x00, 0xf0, 0x11, 0x00


	//----- nvinfo : EIATTR_KPARAM_INFO
	.align		4
.L_10057:
        /*0088*/ 	.byte	0x04, 0x17
        /*008a*/ 	.short	(.L_10059 - .L_10058)
.L_10058:
        /*008c*/ 	.word	0x00000000
        /*0090*/ 	.short	0x000b
        /*0092*/ 	.short	0x004c
        /*0094*/ 	.byte	0x00, 0xf0, 0x11, 0x00


	//----- nvinfo : EIATTR_KPARAM_INFO
	.align		4
.L_10059:
        /*0098*/ 	.byte	0x04, 0x17
        /*009a*/ 	.short	(.L_10061 - .L_10060)
.L_10060:
        /*009c*/ 	.word	0x00000000
        /*00a0*/ 	.short	0x000a
        /*00a2*/ 	.short	0x0048
        /*00a4*/ 	.byte	0x00, 0xf0, 0x11, 0x00


	//----- nvinfo : EIATTR_KPARAM_INFO
	.align		4
.L_10061:
        /*00a8*/ 	.byte	0x04, 0x17
        /*00aa*/ 	.short	(.L_10063 - .L_10062)
.L_10062:
        /*00ac*/ 	.word	0x00000000
        /*00b0*/ 	.short	0x0009
        /*00b2*/ 	.short	0x0040
        /*00b4*/ 	.byte	0x00, 0xf5, 0x21, 0x00


	//----- nvinfo : EIATTR_KPARAM_INFO
	.align		4
.L_10063:
        /*00b8*/ 	.byte	0x04, 0x17
        /*00ba*/ 	.short	(.L_10065 - .L_10064)
.L_10064:
        /*00bc*/ 	.word	0x00000000
        /*00c0*/ 	.short	0x0008
        /*00c2*/ 	.short	0x0038
        /*00c4*/ 	.byte	0x00, 0xf0, 0x11, 0x00


	//----- nvinfo : EIATTR_KPARAM_INFO
	.align		4
.L_10065:
        /*00c8*/ 	.byte	0x04, 0x17
        /*00ca*/ 	.short	(.L_10067 - .L_10066)
.L_10066:
        /*00cc*/ 	.word	0x00000000
        /*00d0*/ 	.short	0x0007
        /*00d2*/ 	.short	0x0030
        /*00d4*/ 	.byte	0x00, 0xf5, 0x21, 0x00


	//----- nvinfo : EIATTR_KPARAM_INFO
	.align		4
.L_10067:
        /*00d8*/ 	.byte	0x04, 0x17
        /*00da*/ 	.short	(.L_10069 - .L_10068)
.L_10068:
        /*00dc*/ 	.word	0x00000000
        /*00e0*/ 	.short	0x0006
        /*00e2*/ 	.short	0x0028
        /*00e4*/ 	.byte	0x00, 0xf5, 0x21, 0x00


	//----- nvinfo : EIATTR_KPARAM_INFO
	.align		4
.L_10069:
        /*00e8*/ 	.byte	0x04, 0x17
        /*00ea*/ 	.short	(.L_10071 - .L_10070)
.L_10070:
        /*00ec*/ 	.word	0x00000000
        /*00f0*/ 	.short	0x0005
        /*00f2*/ 	.short	0x0024
        /*00f4*/ 	.byte	0x00, 0xf0, 0x11, 0x00


	//----- nvinfo : EIATTR_KPARAM_INFO
	.align		4
.L_10071:
        /*00f8*/ 	.byte	0x04, 0x17
        /*00fa*/ 	.short	(.L_10073 - .L_10072)
.L_10072:
        /*00fc*/ 	.word	0x00000000
        /*0100*/ 	.short	0x0004
        /*0102*/ 	.short	0x0020
        /*0104*/ 	.byte	0x00, 0xf0, 0x11, 0x00


	//----- nvinfo : EIATTR_KPARAM_INFO
	.align		4
.L_10073:
        /*0108*/ 	.byte	0x04, 0x17
        /*010a*/ 	.short	(.L_10075 - .L_10074)
.L_10074:
        /*010c*/ 	.word	0x00000000
        /*0110*/ 	.short	0x0003
        /*0112*/ 	.short	0x0018
        /*0114*/ 	.byte	0x00, 0xf5, 0x21, 0x00


	//----- nvinfo : EIATTR_KPARAM_INFO
	.align		4
.L_10075:
        /*0118*/ 	.byte	0x04, 0x17
        /*011a*/ 	.short	(.L_10077 - .L_10076)
.L_10076:
        /*011c*/ 	.word	0x00000000
        /*0120*/ 	.short	0x0002
        /*0122*/ 	.short	0x0010
        /*0124*/ 	.byte	0x00, 0xf5, 0x21, 0x00


	//----- nvinfo : EIATTR_KPARAM_INFO
	.align		4
.L_10077:
        /*0128*/ 	.byte	0x04, 0x17
        /*012a*/ 	.short	(.L_10079 - .L_10078)
.L_10078:
        /*012c*/ 	.word	0x00000000
        /*0130*/ 	.short	0x0001
        /*0132*/ 	.short	0x0008
        /*0134*/ 	.byte	0x00, 0xf5, 0x21, 0x00


	//----- nvinfo : EIATTR_KPARAM_INFO
	.align		4
.L_10079:
        /*0138*/ 	.byte	0x04, 0x17
        /*013a*/ 	.short	(.L_10081 - .L_10080)
.L_10080:
        /*013c*/ 	.word	0x00000000
        /*0140*/ 	.short	0x0000
        /*0142*/ 	.short	0x0000
        /*0144*/ 	.byte	0x00, 0xf5, 0x21, 0x00


	//----- nvinfo : EIATTR_SPARSE_MMA_MASK
	.align		4
.L_10081:
        /*0148*/ 	.byte	0x03, 0x50
        /*014a*/ 	.short	0x0000


	//----- nvinfo : EIATTR_MAXREG_COUNT
	.align		4
        /*014c*/ 	.byte	0x03, 0x1b
        /*014e*/ 	.short	0x00ff


	//----- nvinfo : EIATTR_NUM_BARRIERS
	.align		4
        /*0150*/ 	.byte	0x02, 0x4c
        /*0152*/ 	.byte	0x01
	.zero		1


	//----- nvinfo : EIATTR_EXTERNS
	.align		4
        /*0154*/ 	.byte	0x04, 0x0f
        /*0156*/ 	.short	(.L_10083 - .L_10082)


	//   ....[0]....
	.align		4
.L_10082:
        /*0158*/ 	.word	index@(__assertfail)


	//----- nvinfo : EIATTR_MERCURY_ISA_VERSION
	.align		4
.L_10083:
        /*015c*/ 	.byte	0x03, 0x5f
        /*015e*/ 	.short	0x0101


	//----- nvinfo : EIATTR_COOP_GROUP_MASK_REGIDS
	.align		4
        /*0160*/ 	.byte	0x04, 0x29
        /*0162*/ 	.short	(.L_10085 - .L_10084)


	//   ....[0]....
.L_10084:
        /*0164*/ 	.word	0xffffffff


	//   ....[1]....
        /*0168*/ 	.word	0xffffffff


	//   ....[2]....
        /*016c*/ 	.word	0xffffffff


	//   ....[3]....
        /*0170*/ 	.word	0xffffffff


	//   ....[4]....
        /*0174*/ 	.word	0xffffffff


	//   ....[5]....
        /*0178*/ 	.word	0xffffffff


	//   ....[6]....
        /*017c*/ 	.word	0xffffffff


	//   ....[7]....
        /*0180*/ 	.word	0xffffffff


	//   ....[8]....
        /*0184*/ 	.word	0xffffffff


	//   ....[9]....
        /*0188*/ 	.word	0xffffffff


	//   ....[10]....
        /*018c*/ 	.word	0xffffffff


	//   ....[11]....
        /*0190*/ 	.word	0xffffffff


	//   ....[12]....
        /*0194*/ 	.word	0xffffffff


	//   ....[13]....
        /*0198*/ 	.word	0xffffffff


	//   ....[14]....
        /*019c*/ 	.word	0xffffffff


	//   ....[15]....
        /*01a0*/ 	.word	0xffffffff


	//   ....[16]....
        /*01a4*/ 	.word	0xffffffff


	//   ....[17]....
        /*01a8*/ 	.word	0xffffffff


	//   ....[18]....
        /*01ac*/ 	.word	0xffffffff


	//   ....[19]....
        /*01b0*/ 	.word	0xffffffff


	//   ....[20]....
        /*01b4*/ 	.word	0xffffffff


	//   ....[21]....
        /*01b8*/ 	.word	0xffffffff


	//   ....[22]....
        /*01bc*/ 	.word	0xffffffff


	//   ....[23]....
        /*01c0*/ 	.word	0xffffffff


	//   ....[24]....
        /*01c4*/ 	.word	0xffffffff


	//   ....[25]....
        /*01c8*/ 	.word	0xffffffff


	//   ....[26]....
        /*01cc*/ 	.word	0xffffffff


	//   ....[27]....
        /*01d0*/ 	.word	0xffffffff


	//   ....[28]....
        /*01d4*/ 	.word	0xffffffff


	//   ....[29]....
        /*01d8*/ 	.word	0xffffffff


	//   ....[30]....
        /*01dc*/ 	.word	0xffffffff


	//   ....[31]....
        /*01e0*/ 	.word	0xffffffff


	//   ....[32]....
        /*01e4*/ 	.word	0xffffffff


	//   ....[33]....
        /*01e8*/ 	.word	0xffffffff


	//   ....[34]....
        /*01ec*/ 	.word	0xffffffff


	//   ....[35]....
        /*01f0*/ 	.word	0xffffffff


	//   ....[36]....
        /*01f4*/ 	.word	0xffffffff


	//   ....[37]....
        /*01f8*/ 	.word	0xffffffff


	//   ....[38]....
        /*01fc*/ 	.word	0xffffffff


	//   ....[39]....
        /*0200*/ 	.word	0xffffffff


	//   ....[40]....
        /*0204*/ 	.word	0xffffffff


	//   ....[41]....
        /*0208*/ 	.word	0xffffffff


	//   ....[42]....
        /*020c*/ 	.word	0xffffffff


	//   ....[43]....
        /*0210*/ 	.word	0xffffffff


	//   ....[44]....
        /*0214*/ 	.word	0xffffffff


	//   ....[45]....
        /*0218*/ 	.word	0xffffffff


	//   ....[46]....
        /*021c*/ 	.word	0xffffffff


	//   ....[47]....
        /*0220*/ 	.word	0xffffffff


	//   ....[48]....
        /*0224*/ 	.word	0xffffffff


	//   ....[49]....
        /*0228*/ 	.word	0xffffffff


	//   ....[50]....
        /*022c*/ 	.word	0xffffffff


	//   ....[51]....
        /*0230*/ 	.word	0xffffffff


	//   ....[52]....
        /*0234*/ 	.word	0xffffffff


	//   ....[53]....
        /*0238*/ 	.word	0xffffffff


	//   ....[54]....
        /*023c*/ 	.word	0xffffffff


	//   ....[55]....
        /*0240*/ 	.word	0xffffffff


	//   ....[56]....
        /*0244*/ 	.word	0xffffffff


	//   ....[57]....
        /*0248*/ 	.word	0xffffffff


	//   ....[58]....
        /*024c*/ 	.word	0xffffffff


	//   ....[59]....
        /*0250*/ 	.word	0xffffffff


	//   ....[60]....
        /*0254*/ 	.word	0xffffffff


	//   ....[61]....
        /*0258*/ 	.word	0xffffffff


	//   ....[62]....
        /*025c*/ 	.word	0xffffffff


	//   ....[63]....
        /*0260*/ 	.word	0xffffffff


	//   ....[64]....
        /*0264*/ 	.word	0x0500000f


	//   ....[65]....
        /*0268*/ 	.word	0x0500000f


	//   ....[66]....
        /*026c*/ 	.word	0x0500000f


	//   ....[67]....
        /*0270*/ 	.word	0x0500000f


	//   ....[68]....
        /*0274*/ 	.word	0x0500000f


	//   ....[69]....
        /*0278*/ 	.word	0x0500000f


	//   ....[70]....
        /*027c*/ 	.word	0x0500000f


	//   ....[71]....
        /*0280*/ 	.word	0x0500000f


	//   ....[72]....
        /*0284*/ 	.word	0x0500000f


	//   ....[73]....
        /*0288*/ 	.word	0x0500000f


	//   ....[74]....
        /*028c*/ 	.word	0x0500000f


	//   ....[75]....
        /*0290*/ 	.word	0x0500000f


	//   ....[76]....
        /*0294*/ 	.word	0x0500000f


	//   ....[77]....
        /*0298*/ 	.word	0x0500000f


	//   ....[78]....
        /*029c*/ 	.word	0x0500000f


	//   ....[79]....
        /*02a0*/ 	.word	0x0500000f


	//   ....[80]....
        /*02a4*/ 	.word	0x0500000f


	//   ....[81]....
        /*02a8*/ 	.word	0x0500000f


	//   ....[82]....
        /*02ac*/ 	.word	0x0500000f


	//   ....[83]....
        /*02b0*/ 	.word	0x0500000f


	//   ....[84]....
        /*02b4*/ 	.word	0x0500000f


	//   ....[85]....
        /*02b8*/ 	.word	0x0500000f


	//   ....[86]....
        /*02bc*/ 	.word	0x0500000f


	//   ....[87]....
        /*02c0*/ 	.word	0x0500000f


	//   ....[88]....
        /*02c4*/ 	.word	0x0500000f


	//   ....[89]....
        /*02c8*/ 	.word	0x0500000f


	//   ....[90]....
        /*02cc*/ 	.word	0x0500000f


	//   ....[91]....
        /*02d0*/ 	.word	0x0500000f


	//   ....[92]....
        /*02d4*/ 	.word	0x0500000f


	//   ....[93]....
        /*02d8*/ 	.word	0x0500000f


	//   ....[94]....
        /*02dc*/ 	.word	0x0500000f


	//   ....[95]....
        /*02e0*/ 	.word	0x0500000f


	//   ....[96]....
        /*02e4*/ 	.word	0x0500000f


	//   ....[97]....
        /*02e8*/ 	.word	0x0500000f


	//   ....[98]....
        /*02ec*/ 	.word	0x0500000f


	//   ....[99]....
        /*02f0*/ 	.word	0x0500000f


	//   ....[100]....
        /*02f4*/ 	.word	0x0500000f


	//   ....[101]....
        /*02f8*/ 	.word	0x0500000f


	//   ....[102]....
        /*02fc*/ 	.word	0x0500000f


	//   ....[103]....
        /*0300*/ 	.word	0x0500000f


	//   ....[104]....
        /*0304*/ 	.word	0x0500000f


	//   ....[105]....
        /*0308*/ 	.word	0x0500000f


	//   ....[106]....
        /*030c*/ 	.word	0x0500000f


	//   ....[107]....
        /*0310*/ 	.word	0x0500000f


	//   ....[108]....
        /*0314*/ 	.word	0x0500000f


	//   ....[109]....
        /*0318*/ 	.word	0x0500000f


	//   ....[110]....
        /*031c*/ 	.word	0x0500000f


	//   ....[111]....
        /*0320*/ 	.word	0x0500000f


	//   ....[112]....
        /*0324*/ 	.word	0x0500000f


	//   ....[113]....
        /*0328*/ 	.word	0x0500000f


	//   ....[114]....
        /*032c*/ 	.word	0x0500000f


	//   ....[115]....
        /*0330*/ 	.word	0x0500000f


	//   ....[116]....
        /*0334*/ 	.word	0x0500000f


	//   ....[117]....
        /*0338*/ 	.word	0x0500000f


	//   ....[118]....
        /*033c*/ 	.word	0x0500000f


	//   ....[119]....
        /*0340*/ 	.word	0x0500000f


	//   ....[120]....
        /*0344*/ 	.word	0x0500000f


	//   ....[121]....
        /*0348*/ 	.word	0x0500000f


	//   ....[122]....
        /*034c*/ 	.word	0x0500000f


	//   ....[123]....
        /*0350*/ 	.word	0x0500000f


	//   ....[124]....
        /*0354*/ 	.word	0x0500000f


	//   ....[125]....
        /*0358*/ 	.word	0x0500000f


	//   ....[126]....
        /*035c*/ 	.word	0x0500000f


	//   ....[127]....
        /*0360*/ 	.word	0x0500000f


	//   ....[128]....
        /*0364*/ 	.word	0x0500000f


	//   ....[129]....
        /*0368*/ 	.word	0x0500000f


	//   ....[130]....
        /*036c*/ 	.word	0x0500000f


	//   ....[131]....
        /*0370*/ 	.word	0x0500000f


	//   ....[132]....
        /*0374*/ 	.word	0x0500000f


	//   ....[133]....
        /*0378*/ 	.word	0x0500000f


	//   ....[134]....
        /*037c*/ 	.word	0x0500000f


	//   ....[135]....
        /*0380*/ 	.word	0x0500000f


	//   ....[136]....
        /*0384*/ 	.word	0x0500000f


	//   ....[137]....
        /*0388*/ 	.word	0x0500000f


	//   ....[138]....
        /*038c*/ 	.word	0x0500000f


	//   ....[139]....
        /*0390*/ 	.word	0x0500000f


	//   ....[140]....
        /*0394*/ 	.word	0x0500000f


	//----- nvinfo : EIATTR_COOP_GROUP_INSTR_OFFSETS
	.align		4
.L_10085:
        /*0398*/ 	.byte	0x04, 0x28
        /*039a*/ 	.short	(.L_10087 - .L_10086)


	//   ....[0]....
.L_10086:
        /*039c*/ 	.word	0x00000b20


	//   ....[1]....
        /*03a0*/ 	.word	0x00000b40


	//   ....[2]....
        /*03a4*/ 	.word	0x00000b60


	//   ....[3]....
        /*03a8*/ 	.word	0x00000b80


	//   ....[4]....
        /*03ac*/ 	.word	0x00000ba0


	//   ....[5]....
        /*03b0*/ 	.word	0x00000cb0


	//   ....[6]....
        /*03b4*/ 	.word	0x00000cd0


	//   ....[7]....
        /*03b8*/ 	.word	0x00000cf0


	//   ....[8]....
        /*03bc*/ 	.word	0x00001b30


	//   ....[9]....
        /*03c0*/ 	.word	0x00001b60


	//   ....[10]....
        /*03c4*/ 	.word	0x00001b80


	//   ....[11]....
        /*03c8*/ 	.word	0x00001ba0


	//   ....[12]....
        /*03cc*/ 	.word	0x00001bc0


	//   ....[13]....
        /*03d0*/ 	.word	0x00001c10


	//   ....[14]....
        /*03d4*/ 	.word	0x00001c30


	//   ....[15]....
        /*03d8*/ 	.word	0x00001c50


	//   ....[16]....
        /*03dc*/ 	.word	0x00002b10


	//   ....[17]....
        /*03e0*/ 	.word	0x00002b50


	//   ....[18]....
        /*03e4*/ 	.word	0x00002b90


	//   ....[19]....
        /*03e8*/ 	.word	0x00002bd0


	//   ....[20]....
        /*03ec*/ 	.word	0x00002bf0


	//   ....[21]....
        /*03f0*/ 	.word	0x00002c00


	//   ....[22]....
        /*03f4*/ 	.word	0x00002c40


	//   ....[23]....
        /*03f8*/ 	.word	0x00002c80


	//   ....[24]....
        /*03fc*/ 	.word	0x00002cb0


	//   ....[25]....
        /*0400*/ 	.word	0x00002ce0


	//   ....[26]....
        /*0404*/ 	.word	0x00002d10


	//   ....[27]....
        /*0408*/ 	.word	0x00002d40


	//   ....[28]....
        /*040c*/ 	.word	0x00002d80


	//   ....[29]....
        /*0410*/ 	.word	0x00002db0


	//   ....[30]....
        /*0414*/ 	.word	0x00002de0


	//   ....[31]....
        /*0418*/ 	.word	0x00002e00


	//   ....[32]....
        /*041c*/ 	.word	0x00002e20


	//   ....[33]....
        /*0420*/ 	.word	0x00002e60


	//   ....[34]....
        /*0424*/ 	.word	0x00002e70


	//   ....[35]....
        /*0428*/ 	.word	0x00002eb0


	//   ....[36]....
        /*042c*/ 	.word	0x00002ed0


	//   ....[37]....
        /*0430*/ 	.word	0x00002ef0


	//   ....[38]....
        /*0434*/ 	.word	0x00002f20


	//   ....[39]....
        /*0438*/ 	.word	0x00002f50


	//   ....[40]....
        /*043c*/ 	.word	0x00002f70


	//   ....[41]....
        /*0440*/ 	.word	0x00002f80


	//   ....[42]....
        /*0444*/ 	.word	0x00002fa0


	//   ....[43]....
        /*0448*/ 	.word	0x00002fc0


	//   ....[44]....
        /*044c*/ 	.word	0x00002fe0


	//   ....[45]....
        /*0450*/ 	.word	0x00003000


	//   ....[46]....
        /*0454*/ 	.word	0x00003020


	//   ....[47]....
        /*0458*/ 	.word	0x00003050


	//   ....[48]....
        /*045c*/ 	.word	0x00003070


	//   ....[49]....
        /*0460*/ 	.word	0x000030b0


	//   ....[50]....
        /*0464*/ 	.word	0x000030d0


	//   ....[51]....
        /*0468*/ 	.word	0x000030f0


	//   ....[52]....
        /*046c*/ 	.word	0x00003110


	//   ....[53]....
        /*0470*/ 	.word	0x00003130


	//   ....[54]....
        /*0474*/ 	.word	0x00003150


	//   ....[55]....
        /*0478*/ 	.word	0x00003160


	//   ....[56]....
        /*047c*/ 	.word	0x00003180


	//   ....[57]....
        /*0480*/ 	.word	0x000031b0


	//   ....[58]....
        /*0484*/ 	.word	0x000031d0


	//   ....[59]....
        /*0488*/ 	.word	0x000031f0


	//   ....[60]....
        /*048c*/ 	.word	0x00003210


	//   ....[61]....
        /*0490*/ 	.word	0x00003230


	//   ....[62]....
        /*0494*/ 	.word	0x00003250


	//   ....[63]....
        /*0498*/ 	.word	0x00003260


	//   ....[64]....
        /*049c*/ 	.word	0x000041c0


	//   ....[65]....
        /*04a0*/ 	.word	0x00004220


	//   ....[66]....
        /*04a4*/ 	.word	0x00004280


	//   ....[67]....
        /*04a8*/ 	.word	0x000042e0


	//   ....[68]....
        /*04ac*/ 	.word	0x00004340


	//   ....[69]....
        /*04b0*/ 	.word	0x000043c0


	//   ....[70]....
        /*04b4*/ 	.word	0x00004430


	//   ....[71]....
        /*04b8*/ 	.word	0x000044a0


	//   ....[72]....
        /*04bc*/ 	.word	0x00004500


	//   ....[73]....
        /*04c0*/ 	.word	0x00004580


	//   ....[74]....
        /*04c4*/ 	.word	0x000045f0


	//   ....[75]....
        /*04c8*/ 	.word	0x00004650


	//   ....[76]....
        /*04cc*/ 	.word	0x000046d0


	//   ....[77]....
        /*04d0*/ 	.word	0x00004740


	//   ....[78]....
        /*04d4*/ 	.word	0x000047a0


	//   ....[79]....
        /*04d8*/ 	.word	0x00004820


	//   ....[80]....
        /*04dc*/ 	.word	0x00004890


	//   ....[81]....
        /*04e0*/ 	.word	0x000048f0


	//   ....[82]....
        /*04e4*/ 	.word	0x00004970


	//   ....[83]....
        /*04e8*/ 	.word	0x000049e0


	//   ....[84]....
        /*04ec*/ 	.word	0x00004a40


	//   ....[85]....
        /*04f0*/ 	.word	0x00004ac0


	//   ....[86]....
        /*04f4*/ 	.word	0x00004b30


	//   ....[87]....
        /*04f8*/ 	.word	0x00004b90


	//   ....[88]....
        /*04fc*/ 	.word	0x00004c10


	//   ....[89]....
        /*0500*/ 	.word	0x00004c80


	//   ....[90]....
        /*0504*/ 	.word	0x00004ce0


	//   ....[91]....
        /*0508*/ 	.word	0x00004d60


	//   ....[92]....
        /*050c*/ 	.word	0x00004dd0


	//   ....[93]....
        /*0510*/ 	.word	0x00004e30


	//   ....[94]....
        /*0514*/ 	.word	0x00004eb0


	//   ....[95]....
        /*0518*/ 	.word	0x00004f20


	//   ....[96]....
        /*051c*/ 	.word	0x00004f80


	//   ....[97]....
        /*0520*/ 	.word	0x00005000


	//   ....[98]....
        /*0524*/ 	.word	0x00005070


	//   ....[99]....
        /*0528*/ 	.word	0x000050d0


	//   ....[100]....
        /*052c*/ 	.word	0x00005140


	//   ....[101]....
        /*0530*/ 	.word	0x000051b0


	//   ....[102]....
        /*0534*/ 	.word	0x00005210


	//   ....[103]....
        /*0538*/ 	.word	0x00005280


	//   ....[104]....
        /*053c*/ 	.word	0x000052f0


	//   ....[105]....
        /*0540*/ 	.word	0x00005350


	//   ....[106]....
        /*0544*/ 	.word	0x000053d0


	//   ....[107]....
        /*0548*/ 	.word	0x00005440


	//   ....[108]....
        /*054c*/ 	.word	0x000054a0


	//   ....[109]....
        /*0550*/ 	.word	0x00005510


	//   ....[110]....
        /*0554*/ 	.word	0x00005580


	//   ....[111]....
        /*0558*/ 	.word	0x000055e0


	//   ....[112]....
        /*055c*/ 	.word	0x00005650


	//   ....[113]....
        /*0560*/ 	.word	0x000056c0


	//   ....[114]....
        /*0564*/ 	.word	0x00005720


	//   ....[115]....
        /*0568*/ 	.word	0x000057a0


	//   ....[116]....
        /*056c*/ 	.word	0x00005800


	//   ....[117]....
        /*0570*/ 	.word	0x00005860


	//   ....[118]....
        /*0574*/ 	.word	0x000058e0


	//   ....[119]....
        /*0578*/ 	.word	0x00005960


	//   ....[120]....
        /*057c*/ 	.word	0x000059c0


	//   ....[121]....
        /*0580*/ 	.word	0x00005a20


	//   ....[122]....
        /*0584*/ 	.word	0x00005aa0


	//   ....[123]....
        /*0588*/ 	.word	0x00005b00


	//   ....[124]....
        /*058c*/ 	.word	0x00005b80


	//   ....[125]....
        /*0590*/ 	.word	0x00005c00


	//   ....[126]....
        /*0594*/ 	.word	0x00005c60


	//   ....[127]....
        /*0598*/ 	.word	0x00005ce0


	//   ....[128]....
        /*059c*/ 	.word	0x00005d50


	//   ....[129]....
        /*05a0*/ 	.word	0x00005db0


	//   ....[130]....
        /*05a4*/ 	.word	0x00005e30


	//   ....[131]....
        /*05a8*/ 	.word	0x00005ea0


	//   ....[132]....
        /*05ac*/ 	.word	0x00005f00


	//   ....[133]....
        /*05b0*/ 	.word	0x00005f80


	//   ....[134]....
        /*05b4*/ 	.word	0x00005fe0


	//   ....[135]....
        /*05b8*/ 	.word	0x00006040


	//   ....[136]....
        /*05bc*/ 	.word	0x000060b0


	//   ....[137]....
        /*05c0*/ 	.word	0x00006110


	//   ....[138]....
        /*05c4*/ 	.word	0x00006170


	//   ....[139]....
        /*05c8*/ 	.word	0x000061d0


	//   ....[140]....
        /*05cc*/ 	.word	0x00006240


	//----- nvinfo : EIATTR_VRC_CTA_INIT_COUNT
	.align		4
.L_10087:
        /*05d0*/ 	.byte	0x02, 0x4a
	.zero		1
	.zero		1


	//----- nvinfo : EIATTR_SYSCALL_OFFSETS
	.align		4
        /*05d4*/ 	.byte	0x04, 0x46
        /*05d6*/ 	.short	(.L_10089 - .L_10088)


	//   ....[0]....
.L_10088:
        /*05d8*/ 	.word	0x00002a20


	//   ....[1]....
        /*05dc*/ 	.word	0x00004160


	//----- nvinfo : EIATTR_EXIT_INSTR_OFFSETS
	.align		4
.L_10089:
        /*05e0*/ 	.byte	0x04, 0x1c
        /*05e2*/ 	.short	(.L_10091 - .L_10090)


	//   ....[0]....
.L_10090:
        /*05e4*/ 	.word	0x00003df0


	//   ....[1]....
        /*05e8*/ 	.word	0x00003e30


	//   ....[2]....
        /*05ec*/ 	.word	0x00004060


	//   ....[3]....
        /*05f0*/ 	.word	0x00004170


	//----- nvinfo : EIATTR_CRS_STACK_SIZE
	.align		4
.L_10091:
        /*05f4*/ 	.byte	0x04, 0x1e
        /*05f6*/ 	.short	(.L_10093 - .L_10092)
.L_10092:
        /*05f8*/ 	.word	0x00000000


	//----- nvinfo : EIATTR_CBANK_PARAM_SIZE
	.align		4
.L_10093:
        /*05fc*/ 	.byte	0x03, 0x19
        /*05fe*/ 	.short	0x007c


	//----- nvinfo : EIATTR_PARAM_CBANK
	.align		4
        /*0600*/ 	.byte	0x04, 0x0a
        /*0602*/ 	.short	(.L_10095 - .L_10094)
	.align		4
.L_10094:
        /*0604*/ 	.word	index@(.nv.constant0._ZN4vllm25paged_attention_v1_kernelIfhLi96ELi32ELi128ELNS_18Fp8KVCacheDataTypeE2ELb1EEEvPT_PKS2_PKT0_S8_ifPKiSA_iPKfiiiSC_SC_iiiii)
        /*0608*/ 	.short	0x0380
        /*060a*/ 	.short	0x007c


	//----- nvinfo : EIATTR_SW_WAR
	.align		4
.L_10095:
        /*060c*/ 	.byte	0x04, 0x36
        /*060e*/ 	.short	(.L_10097 - .L_10096)
.L_10096:
        /*0610*/ 	.word	0x00000008
.L_10097:


//--------------------- .nv.info._ZN4vllm25paged_attention_v1_kernelIfhLi80ELi32ELi128ELNS_18Fp8KVCacheDataTypeE2ELb1EEEvPT_PKS2_PKT0_S8_ifPKiSA_iPKfiiiSC_SC_iiiii --------------------------
	.section	.nv.info._ZN4vllm25paged_attention_v1_kernelIfhLi80ELi32ELi128ELNS_18Fp8KVCacheDataTypeE2ELb1EEEvPT_PKS2_PKT0_S8_ifPKiSA_iPKfiiiSC_SC_iiiii,"",@"SHT_CUDA_INFO"
	.sectionflags	@""
	.align	4


	//----- nvinfo : EIATTR_CUDA_API_VERSION
	.align		4
        /*0000*/ 	.byte	0x04, 0x37
        /*0002*/ 	.short	(.L_10099 - .L_10098)
.L_10098:
        /*0004*/ 	.word	0x00000082


	//----- nvinfo : EIATTR_KPARAM_INFO
	.align		4
.L_10099:
        /*0008*/ 	.byte	0x04, 0x17
        /*000a*/ 	.short	(.L_10101 - .L_10100)
.L_10100:
        /*000c*/ 	.word	0x00000000
        /*0010*/ 	.short	0x0013
        /*0012*/ 	.short	0x0078
        /*0014*/ 	.byte	0x00, 0xf0, 0x11, 0x00


	//----- nvinfo : EIATTR_KPARAM_INFO
	.align		4
.L_10101:
        /*0018*/ 	.byte	0x04, 0x17
        /*001a*/ 	.short	(.L_10103 - .L_10102)
.L_10102:
        /*001c*/ 	.word	0x00000000
        /*0020*/ 	.short	0x0012
        /*0022*/ 	.short	0x0074
        /*0024*/ 	.byte	0x00, 0xf0, 0x11, 0x00


	//----- nvinfo : EIATTR_KPARAM_INFO
	.align		4
.L_10103:
        /*0028*/ 	.byte	0x04, 0x17
        /*002a*/ 	.short	(.L_10105 - .L_10104)
.L_10104:
        /*002c*/ 	.word	0x00000000
        /*0030*/ 	.short	0x0011
        /*0032*/ 	.short	0x0070
        /*0034*/ 	.byte	0x00, 0xf0, 0x11, 0x00


	//----- nvinfo : EIATTR_KPARAM_INFO
	.align		4
.L_10105:
        /*0038*/ 	.byte	0x04, 0x17
        /*003a*/ 	.short	(.L_10107 - .L_10106)
.L_10106:
        /*003c*/ 	.word	0x00000000
        /*0040*/ 	.short	0x0010
        /*0042*/ 	.short	0x006c
        /*0044*/ 	.byte	0x00, 0xf0, 0x11, 0x00


	//----- nvinfo : EIATTR_KPARAM_INFO
	.align		4
.L_10107:
        /*0048*/ 	.byte	0x04, 0x17
        /*004a*/ 	.short	(.L_10109 - .L_10108)
.L_10108:
        /*004c*/ 	.word	0x00000000
        /*0050*/ 	.short	0x000f
        /*0052*/ 	.short	0x0068
        /*0054*/ 	.byte	0x00, 0xf0, 0x11, 0x00


	//----- nvinfo : EIATTR_KPARAM_INFO
	.align		4
.L_10109:
        /*0058*/ 	.byte	0x04, 0x17
        /*005a*/ 	.short	(.L_10111 - .L_10110)
.L_10110:
        /*005c*/ 	.word	0x00000000
        /*0060*/ 	.short	0x000e
        /*0062*/ 	.short	0x0060
        /*0064*/ 	.byte	0x00, 0xf5, 0x21, 0x00


	//----- nvinfo : EIATTR_KPARAM_INFO
	.align		4
.L_10111:
        /*0068*/ 	.byte	0x04, 0x17
        /*006a*/ 	.short	(.L_10113 - .L_10112)
.L_10112:
        /*006c*/ 	.word	0x00000000
        /*0070*/ 	.short	0x000d
        /*0072*/ 	.short	0x0058
        /*0074*/ 	.byte	0x00, 0xf5, 0x21, 0x00


	//----- nvinfo : EIATTR_KPARAM_INFO
	.align		4
.L_10113:
        /*0078*/ 	.byte	0x04, 0x17
        /*007a*/ 	.short	(.L_10115 - .L_10114)
.L_10114:
        /*007c*/ 	.word	0x00000000
        /*0080*/ 	.short	0x000c
        /*0082*/ 	.short	0x0050
        /*0084*/ 	.byte	0x00, 0xf0, 0x11, 0x00


	//----- nvinfo : EIATTR_KPARAM_INFO
	.align		4
.L_10115:
        /*0088*/ 	.byte	0x04, 0x17
        /*008a*/ 	.short	(.L_10117 - .L_10116)
.L_10116:
        /*008c*/ 	.word	0x00000000
        /*0090*/ 	.short	0x000b
        /*0092*/ 	.short	0x004c
        /*0094*/ 	.byte	0x00, 0xf0, 0x11, 0x00


	//----- nvinfo : EIATTR_KPARAM_INFO
	.align		4
.L_10117:
        /*0098*/ 	.byte	0x04, 0x17
        /*009a*/ 	.short	(.L_10119 - .L_10118)
.L_10118:
        /*009c*/ 	.word	0x00000000
        /*00a0*/ 	.short	0x000a
        /*00a2*/ 	.short	0x0048
        /*00a4*/ 	.byte	0x00, 0xf0, 0x11, 0x00


	//----- nvinfo : EIATTR_KPARAM_INFO
	.align		4
.L_10119:
        /*00a8*/ 	.byte	0x04, 0x17
        /*00aa*/ 	.short	(.L_10121 - .L_10120)
.L_10120:
        /*00ac*/ 	.word	0x00000000
        /*00b0*/ 	.short	0x0009
        /*00b2*/ 	.short	0x0040
        /*00b4*/ 	.byte	0x00, 0xf5, 0x21, 0x00


	//----- nvinfo : EIATTR_KPARAM_INFO
	.align		4
.L_10121:
        /*00b8*/ 	.byte	0x04, 0x17
        /*00ba*/ 	.short	(.L_10123 - .L_10122)
.L_10122:
        /*00bc*/ 	.word	0x00000000
        /*00c0*/ 	.short	0x0008
        /*00c2*/ 	.short	0x0038
        /*00c4*/ 	.byte	0x00, 0xf0, 0x11, 0x00


	//----- nvinfo : EIATTR_KPARAM_INFO
	.align		4
.L_10123:
        /*00c8*/ 	.byte	0x04, 0x17
        /*00ca*/ 	.short	(.L_10125 - .L_10124)
.L_10124:
        /*00cc*/ 	.word	0x00000000
        /*00d0*/ 	.short	0x0007
        /*00d2*/ 	.short	0x0030
        /*00d4*/ 	.byte	0x00, 0xf5, 0x21, 0x00


	//----- nvinfo : EIATTR_KPARAM_INFO
	.align		4
.L_10125:
        /*00d8*/ 	.byte	0x04, 0x17
        /*00da*/ 	.short	(.L_10127 - .L_10126)
.L_10126:
        /*00dc*/ 	.word	0x00000000
        /*00e0*/ 	.short	0x0006
        /*00e2*/ 	.short	0x0028
        /*00e4*/ 	.byte	0x00, 0xf5, 0x21, 0x00


	//----- nvinfo : EIATTR_KPARAM_INFO
	.align		4
.L_10127:
        /*00e8*/ 	.byte	0x04, 0x17
        /*00ea*/ 	.short	(.L_10129 - .L_10128)
.L_10128:
        /*00ec*/ 	.word	0x00000000
        /*00f0*/ 	.short	0x0005
        /*00f2*/ 	.short	0x0024
        /*00f4*/ 	.byte	0x00, 0xf0, 0x11, 0x00


	//----- nvinfo : EIATTR_KPARAM_INFO
	.align		4
.L_10129:
        /*00f8*/ 	.byte	0x04, 0x17
        /*00fa*/ 	.short	(.L_10131 - .L_10130)
.L_10130:
        /*00fc*/ 	.word	0x00000000
        /*0100*/ 	.short	0x0004
        /*0102*/ 	.short	0x0020
        /*0104*/ 	.byte	0x00, 0xf0, 0x11, 0x00


	//----- nvinfo : EIATTR_KPARAM_INFO
	.align		4
.L_10131:
        /*0108*/ 	.byte	0x04, 0x17
        /*010a*/ 	.short	(.L_10133 - .L_10132)
.L_10132:
        /*010c*/ 	.word	0x00000000
        /*0110*/ 	.short	0x0003
        /*0112*/ 	.short	0x0018
        /*0114*/ 	.byte	0x00, 0xf5, 0x21, 0x00


	//----- nvinfo : EIATTR_KPARAM_INFO
	.align		4
.L_10133:
        /*0118*/ 	.byte	0x04, 0x17
        /*011a*/ 	.short	(.L_10135 - .L_10134)
.L_10134:
        /*011c*/ 	.word	0x00000000
        /*0120*/ 	.short	0x0002
        /*0122*/ 	.short	0x0010
        /*0124*/ 	.byte	0x00, 0xf5, 0x21, 0x00


	//----- nvinfo : EIATTR_KPARAM_INFO
	.align		4
.L_10135:
        /*0128*/ 	.byte	0x04, 0x17
        /*012a*/ 	.short	(.L_10137 - .L_10136)
.L_10136:
        /*012c*/ 	.word	0x00000000
        /*0130*/ 	.short	0x0001
        /*0132*/ 	.short	0x0008
        /*0134*/ 	.byte	0x00, 0xf5, 0x21, 0x00


	//----- nvinfo : EIATTR_KPARAM_INFO
	.align		4
.L_10137:
        /*0138*/ 	.byte	0x04, 0x17
        /*013a*/ 	.short	(.L_10139 - .L_10138)
.L_10138:
        /*013c*/ 	.word	0x00000000
        /*0140*/ 	.short	0x0000
        /*0142*/ 	.short	0x0000
        /*0144*/ 	.byte	0x00, 0xf5, 0x21, 0x00


	//----- nvinfo : EIATTR_SPARSE_MMA_MASK
	.align		4
.L_10139:
        /*0148*/ 	.byte	0x03, 0x50
        /*014a*/ 	.short	0x0000


	//----- nvinfo : EIATTR_MAXREG_COUNT
	.align		4
        /*014c*/ 	.byte	0x03, 0x1b
        /*014e*/ 	.short	0x00ff


	//----- nvinfo : EIATTR_NUM_BARRIERS
	.align		4
        /*0150*/ 	.byte	0x02, 0x4c
        /*0152*/ 	.byte	0x01
	.zero		1


	//----- nvinfo : EIATTR_EXTERNS
	.align		4
        /*0154*/ 	.byte	0x04, 0x0f
        /*0156*/ 	.short	(.L_10141 - .L_10140)


	//   ....[0]....
	.align		4
.L_10140:
        /*0158*/ 	.word	index@(__assertfail)


	//----- nvinfo : EIATTR_MERCURY_ISA_VERSION
	.align		4
.L_10141:
        /*015c*/ 	.byte	0x03, 0x5f
        /*015e*/ 	.short	0x0101


	//----- nvinfo : EIATTR_COOP_GROUP_MASK_REGIDS
	.align		4
        /*0160*/ 	.byte	0x04, 0x29
        /*0162*/ 	.short	(.L_10143 - .L_10142)


	//   ....[0]....
.L_10142:
        /*0164*/ 	.word	0xffffffff


	//   ....[1]....
        /*0168*/ 	.word	0xffffffff


	//   ....[2]....
        /*016c*/ 	.word	0xffffffff


	//   ....[3]....
        /*0170*/ 	.word	0xffffffff


	//   ....[4]....
        /*0174*/ 	.word	0xffffffff


	//   ....[5]....
        /*0178*/ 	.word	0xffffffff


	//   ....[6]....
        /*017c*/ 	.word	0xffffffff


	//   ....[7]....
        /*0180*/ 	.word	0xffffffff


	//   ....[8]....
        /*0184*/ 	.word	0xffffffff


	//   ....[9]....
        /*0188*/ 	.word	0xffffffff


	//   ....[10]....
        /*018c*/ 	.word	0xffffffff


	//   ....[11]....
        /*0190*/ 	.word	0xffffffff


	//   ....[12]....
        /*0194*/ 	.word	0xffffffff


	//   ....[13]....
        /*0198*/ 	.word	0xffffffff


	//   ....[14]....
        /*019c*/ 	.word	0xffffffff


	//   ....[15]....
        /*01a0*/ 	.word	0xffffffff


	//   ....[16]....
        /*01a4*/ 	.word	0xffffffff


	//   ....[17]....
        /*01a8*/ 	.word	0xffffffff


	//   ....[18]....
        /*01ac*/ 	.word	0xffffffff


	//   ....[19]....
        /*01b0*/ 	.word	0xffffffff


	//   ....[20]....
        /*01b4*/ 	.word	0xffffffff


	//   ....[21]....
        /*01b8*/ 	.word	0xffffffff


	//   ....[22]....
        /*01bc*/ 	.word	0xffffffff


	//   ....[23]....
        /*01c0*/ 	.word	0xffffffff


	//   ....[24]....
        /*01c4*/ 	.word	0xffffffff


	//   ....[25]....
        /*01c8*/ 	.word	0xffffffff


	//   ....[26]....
        /*01cc*/ 	.word	0xffffffff


	//   ....[27]....
        /*01d0*/ 	.word	0xffffffff


	//   ....[28]....
        /*01d4*/ 	.word	0xffffffff


	//   ....[29]....
        /*01d8*/ 	.word	0xffffffff


	//   ....[30]....
        /*01dc*/ 	.word	0xffffffff


	//   ....[31]....
        /*01e0*/ 	.word	0xffffffff


	//   ....[32]....
        /*01e4*/ 	.word	0xffffffff


	//   ....[33]....
        /*01e8*/ 	.word	0xffffffff


	//   ....[34]....
        /*01ec*/ 	.word	0xffffffff


	//   ....[35]....
        /*01f0*/ 	.word	0xffffffff


	//   ....[36]....
        /*01f4*/ 	.word	0xffffffff


	//   ....[37]....
        /*01f8*/ 	.word	0xffffffff


	//   ....[38]....
        /*01fc*/ 	.word	0xffffffff


	//   ....[39]....
        /*0200*/ 	.word	0xffffffff


	//   ....[40]....
        /*0204*/ 	.word	0xffffffff


	//   ....[41]....
        /*0208*/ 	.word	0xffffffff


	//   ....[42]....
        /*020c*/ 	.word	0xffffffff


	//   ....[43]....
        /*0210*/ 	.word	0xffffffff


	//   ....[44]....
        /*0214*/ 	.word	0xffffffff


	//   ....[45]....
        /*0218*/ 	.word	0xffffffff


	//   ....[46]....
        /*021c*/ 	.word	0xffffffff


	//   ....[47]....
        /*0220*/ 	.word	0xffffffff


	//   ....[48]....
        /*0224*/ 	.word	0xffffffff


	//   ....[49]....
        /*0228*/ 	.word	0xffffffff


	//   ....[50]....
        /*022c*/ 	.word	0xffffffff


	//   ....[51]....
        /*0230*/ 	.word	0xffffffff


	//   ....[52]....
        /*0234*/ 	.word	0xffffffff


	//   ....[53]....
        /*0238*/ 	.word	0xffffffff


	//   ....[54]....
        /*023c*/ 	.word	0xffffffff


	//   ....[55]....
        /*0240*/ 	.word	0xffffffff


	//   ....[56]....
        /*0244*/ 	.word	0x0500000f


	//   ....[57]....
        /*0248*/ 	.word	0x0500000f


	//   ....[58]....
        /*024c*/ 	.word	0x0500000f


	//   ....[59]....
        /*0250*/ 	.word	0x0500000f


	//   ....[60]....
        /*0254*/ 	.word	0x0500000f


	//   ....[61]....
        /*0258*/ 	.word	0x0500000f


	//   ....[62]....
        /*025c*/ 	.word	0x0500000f


	//   ....[63]....
        /*0260*/ 	.word	0x0500000f


	//   ....[64]....
        /*0264*/ 	.word	0x0500000f


	//   ....[65]....
        /*0268*/ 	.word	0x0500000f


	//   ....[66]....
        /*026c*/ 	.word	0x0500000f


	//   ....[67]....
        /*0270*/ 	.word	0x0500000f


	//   ....[68]....
        /*0274*/ 	.word	0x0500000f


	//   ....[69]....
        /*0278*/ 	.word	0x0500000f


	//   ....[70]....
        /*027c*/ 	.word	0x0500000f


	//   ....[71]....
        /*0280*/ 	.word	0x0500000f


	//   ....[72]....
        /*0284*/ 	.word	0x0500000f


	//   ....[73]....
        /*0288*/ 	.word	0x0500000f


	//   ....[74]....
        /*028c*/ 	.word	0x0500000f


	//   ....[75]....
        /*0290*/ 	.word	0x0500000f


	//   ....[76]....
        /*0294*/ 	.word	0x0500000f


	//   ....[77]....
        /*0298*/ 	.word	0x0500000f


	//   ....[78]....
        /*029c*/ 	.word	0x0500000f


	//   ....[79]....
        /*02a0*/ 	.word	0x0500000f


	//   ....[80]....
        /*02a4*/ 	.word	0x0500000f


	//   ....[81]....
        /*02a8*/ 	.word	0x0500000f


	//   ....[82]....
        /*02ac*/ 	.word	0x0500000f


	//   ....[83]....
        /*02b0*/ 	.word	0x0500000f


	//   ....[84]....
        /*02b4*/ 	.word	0x0500000f


	//   ....[85]....
        /*02b8*/ 	.word	0x0500000f


	//   ....[86]....
        /*02bc*/ 	.word	0x0500000f


	//   ....[87]....
        /*02c0*/ 	.word	0x0500000f


	//   ....[88]....
        /*02c4*/ 	.word	0x0500000f


	//   ....[89]....
        /*02c8*/ 	.word	0x0500000f


	//   ....[90]....
        /*02cc*/ 	.word	0x0500000f


	//   ....[91]....
        /*02d0*/ 	.word	0x0500000f


	//   ....[92]....
        /*02d4*/ 	.word	0x0500000f


	//   ....[93]....
        /*02d8*/ 	.word	0x0500000f


	//   ....[94]....
        /*02dc*/ 	.word	0x0500000f


	//   ....[95]....
        /*02e0*/ 	.word	0x0500000f


	//   ....[96]....
        /*02e4*/ 	.word	0x0500000f


	//   ....[97]....
        /*02e8*/ 	.word	0x0500000f


	//   ....[98]....
        /*02ec*/ 	.word	0x0500000f


	//   ....[99]....
        /*02f0*/ 	.word	0x0500000f


	//   ....[100]....
        /*02f4*/ 	.word	0x0500000f


	//   ....[101]....
        /*02f8*/ 	.word	0x0500000f


	//   ....[102]....
        /*02fc*/ 	.word	0x0500000f


	//   ....[103]....
        /*0300*/ 	.word	0x0500000f


	//   ....[104]....
        /*0304*/ 	.word	0x0500000f


	//   ....[105]....
        /*0308*/ 	.word	0x0500000f


	//   ....[106]....
        /*030c*/ 	.word	0x0500000f


	//   ....[107]....
        /*0310*/ 	.word	0x0500000f


	//   ....[108]....
        /*0314*/ 	.word	0x0500000f


	//   ....[109]....
        /*0318*/ 	.word	0x0500000f


	//   ....[110]....
        /*031c*/ 	.word	0x0500000f


	//   ....[111]....
        /*0320*/ 	.word	0x0500000f


	//   ....[112]....
        /*0324*/ 	.word	0x0500000f


	//   ....[113]....
        /*0328*/ 	.word	0x0500000f


	//   ....[114]....
        /*032c*/ 	.word	0x0500000f


	//   ....[115]....
        /*0330*/ 	.word	0x0500000f


	//   ....[116]....
        /*0334*/ 	.word	0x0500000f


	//   ....[117]....
        /*0338*/ 	.word	0x0500000f


	//   ....[118]....
        /*033c*/ 	.word	0x0500000f


	//   ....[119]....
        /*0340*/ 	.word	0x0500000f


	//   ....[120]....
        /*0344*/ 	.word	0x0500000f


	//----- nvinfo : EIATTR_COOP_GROUP_INSTR_OFFSETS
	.align		4
.L_10143:
        /*0348*/ 	.byte	0x04, 0x28
        /*034a*/ 	.short	(.L_10145 - .L_10144)


	//   ....[0]....
.L_10144:
        /*034c*/ 	.word	0x00000aa0


	//   ....[1]....
        /*0350*/ 	.word	0x00000ac0


	//   ....[2]....
        /*0354*/ 	.word	0x00000ae0


	//   ....[3]....
        /*0358*/ 	.word	0x00000b00


	//   ....[4]....
        /*035c*/ 	.word	0x00000b20


	//   ....[5]....
        /*0360*/ 	.word	0x00000c20


	//   ....[6]....
        /*0364*/ 	.word	0x00000c40


	//   ....[7]....
        /*0368*/ 	.word	0x00000c70


	//   ....[8]....
        /*036c*/ 	.word	0x00001aa0


	//   ....[9]....
        /*0370*/ 	.word	0x00001ad0


	//   ....[10]....
        /*0374*/ 	.word	0x00001af0


	//   ....[11]....
        /*0378*/ 	.word	0x00001b10


	//   ....[12]....
        /*037c*/ 	.word	0x00001b30


	//   ....[13]....
        /*0380*/ 	.word	0x00001b80


	//   ....[14]....
        /*0384*/ 	.word	0x00001ba0


	//   ....[15]....
        /*0388*/ 	.word	0x00001bc0


	//   ....[16]....
        /*038c*/ 	.word	0x00002a70


	//   ....[17]....
        /*0390*/ 	.word	0x00002aa0


	//   ....[18]....
        /*0394*/ 	.word	0x00002ab0


	//   ....[19]....
        /*0398*/ 	.word	0x00002ac0


	//   ....[20]....
        /*039c*/ 	.word	0x00002ad0


	//   ....[21]....
        /*03a0*/ 	.word	0x00002ae0


	//   ....[22]....
        /*03a4*/ 	.word	0x00002b10


	//   ....[23]....
        /*03a8*/ 	.word	0x00002b80


	//   ....[24]....
        /*03ac*/ 	.word	0x00002bb0


	//   ....[25]....
        /*03b0*/ 	.word	0x00002bf0


	//   ....[26]....
        /*03b4*/ 	.word	0x00002c20


	//   ....[27]....
        /*03b8*/ 	.word	0x00002c40


	//   ....[28]....
        /*03bc*/ 	.word	0x00002c50


	//   ....[29]....
        /*03c0*/ 	.word	0x00002c70


	//   ....[30]....
        /*03c4*/ 	.word	0x00002ca0


	//   ....[31]....
        /*03c8*/ 	.word	0x00002cc0


	//   ....[32]....
        /*03cc*/ 	.word	0x00002ce0


	//   ....[33]....
        /*03d0*/ 	.word	0x00002d10


	//   ....[34]....
        /*03d4*/ 	.word	0x00002d30


	//   ....[35]....
        /*03d8*/ 	.word	0x00002d50


	//   ....[36]....
        /*03dc*/ 	.word	0x00002d60


	//   ....[37]....
        /*03e0*/ 	.word	0x00002d90


	//   ....[38]....
        /*03e4*/ 	.word	0x00002db0


	//   ....[39]....
        /*03e8*/ 	.word	0x00002df0


	//   ....[40]....
        /*03ec*/ 	.word	0x00002e20


	//   ....[41]....
        /*03f0*/ 	.word	0x00002e40


	//   ....[42]....
        /*03f4*/ 	.word	0x00002e60


	//   ....[43]....
        /*03f8*/ 	.word	0x00002e70


	//   ....[44]....
        /*03fc*/ 	.word	0x00002e90


	//   ....[45]....
        /*0400*/ 	.word	0x00002ef0


	//   ....[46]....
        /*0404*/ 	.word	0x00002f10


	//   ....[47]....
        /*0408*/ 	.word	0x00002f50


	//   ....[48]....
        /*040c*/ 	.word	0x00002f90


	//   ....[49]....
        /*0410*/ 	.word	0x00002fc0


	//   ....[50]....
        /*0414*/ 	.word	0x00002ff0


	//   ....[51]....
        /*0418*/ 	.word	0x00003010


	//   ....[52]....
        /*041c*/ 	.word	0x00003060


	//   ....[53]....
        /*0420*/ 	.word	0x00003080


	//   ....[54]....
        /*0424*/ 	.word	0x000030c0


	//   ....[55]....
        /*0428*/ 	.word	0x000030e0


	//   ....[56]....
        /*042c*/ 	.word	0x00003e20


	//   ....[57]....
        /*0430*/ 	.word	0x00003e80


	//   ....[58]....
        /*0434*/ 	.word	0x00003ee0


	//   ....[59]....
        /*0438*/ 	.word	0x00003f40


	//   ....[60]....
        /*043c*/ 	.word	0x00003fa0


	//   ....[61]....
        /*0440*/ 	.word	0x00004020


	//   ....[62]....
        /*0444*/ 	.word	0x00004080


	//   ....[63]....
        /*0448*/ 	.word	0x000040f0


	//   ....[64]....
        /*044c*/ 	.word	0x00004150


	//   ....[65]....
        /*0450*/ 	.word	0x000041d0


	//   ....[66]....
        /*0454*/ 	.word	0x00004240


	//   ....[67]....
        /*0458*/ 	.word	0x000042a0


	//   ....[68]....
        /*045c*/ 	.word	0x00004310


	//   ....[69]....
        /*0460*/ 	.word	0x00004380


	//   ....[70]....
        /*0464*/ 	.word	0x000043e0


	//   ....[71]....
        /*0468*/ 	.word	0x00004450


	//   ....[72]....
        /*046c*/ 	.word	0x000044c0


	//   ....[73]....
        /*0470*/ 	.word	0x00004520


	//   ....[74]....
        /*0474*/ 	.word	0x000045a0


	//   ....[75]....
        /*0478*/ 	.word	0x00004610


	//   ....[76]....
        /*047c*/ 	.word	0x00004670


	//   ....[77]....
        /*0480*/ 	.word	0x000046f0


	//   ....[78]....
        /*0484*/ 	.word	0x00004750


	//   ....[79]....
        /*0488*/ 	.word	0x000047b0


	//   ....[80]....
        /*048c*/ 	.word	0x00004830


	//   ....[81]....
        /*0490*/ 	.word	0x000048a0


	//   ....[82]....
        /*0494*/ 	.word	0x00004900


	//   ....[83]....
        /*0498*/ 	.word	0x00004980


	//   ....[84]....
        /*049c*/ 	.word	0x000049f0


	//   ....[85]....
        /*04a0*/ 	.word	0x00004a50


	//   ....[86]....
        /*04a4*/ 	.word	0x00004ad0


	//   ....[87]....
        /*04a8*/ 	.word	0x00004b40


	//   ....[88]....
        /*04ac*/ 	.word	0x00004ba0


	//   ....[89]....
        /*04b0*/ 	.word	0x00004c20


	//   ....[90]....
        /*04b4*/ 	.word	0x00004c90


	//   ....[91]....
        /*04b8*/ 	.word	0x00004cf0


	//   ....[92]....
        /*04bc*/ 	.word	0x00004d70


	//   ....[93]....
        /*04c0*/ 	.word	0x00004de0


	//   ....[94]....
        /*04c4*/ 	.word	0x00004e40


	//   ....[95]....
        /*04c8*/ 	.word	0x00004ec0


	//   ....[96]....
        /*04cc*/ 	.word	0x00004f30


	//   ....[97]....
        /*04d0*/ 	.word	0x00004f90


	//   ....[98]....
        /*04d4*/ 	.word	0x00005000


	//   ....[99]....
        /*04d8*/ 	.word	0x00005070


	//   ....[100]....
        /*04dc*/ 	.word	0x000050d0


	//   ....[101]....
        /*04e0*/ 	.word	0x00005140


	//   ....[102]....
        /*04e4*/ 	.word	0x000051a0


	//   ....[103]....
        /*04e8*/ 	.word	0x00005200


	//   ....[104]....
        /*04ec*/ 	.word	0x00005270


	//   ....[105]....
        /*04f0*/ 	.word	0x000052d0


	//   ....[106]....
        /*04f4*/ 	.word	0x00005330


	//   ....[107]....
        /*04f8*/ 	.word	0x000053a0


	//   ....[108]....
        /*04fc*/ 	.word	0x00005410


	//   ....[109]....
        /*0500*/ 	.word	0x00005470


	//   ....[110]....
        /*0504*/ 	.word	0x000054e0


	//   ....[111]....
        /*0508*/ 	.word	0x00005550


	//   ....[112]....
        /*050c*/ 	.word	0x000055b0


	//   ....[113]....
        /*0510*/ 	.word	0x00005620


	//   ....[114]....
        /*0514*/ 	.word	0x00005690


	//   ....[115]....
        /*0518*/ 	.word	0x000056f0


	//   ....[116]....
        /*051c*/ 	.word	0x00005760


	//   ....[117]....
        /*0520*/ 	.word	0x000057c0


	//   ....[118]....
        /*0524*/ 	.word	0x00005820


	//   ....[119]....
        /*0528*/ 	.word	0x00005880


	//   ....[120]....
        /*052c*/ 	.word	0x000058e0


	//----- nvinfo : EIATTR_VRC_CTA_INIT_COUNT
	.align		4
.L_10145:
        /*0530*/ 	.byte	0x02, 0x4a
	.zero		1
	.zero		1


	//----- nvinfo : EIATTR_SYSCALL_OFFSETS
	.align		4
        /*0534*/ 	.byte	0x04, 0x46
        /*0536*/ 	.short	(.L_10147 - .L_10146)


	//   ....[0]....
.L_10146:
        /*0538*/ 	.word	0x00002970


	//   ....[1]....
        /*053c*/ 	.word	0x00003dc0


	//----- nvinfo : EIATTR_EXIT_INSTR_OFFSETS
	.align		4
.L_10147:
        /*0540*/ 	.byte	0x04, 0x1c
        /*0542*/ 	.short	(.L_10149 - .L_10148)


	//   ....[0]....
.L_10148:
        /*0544*/ 	.word	0x00003aa0


	//   ....[1]....
        /*0548*/ 	.word	0x00003ae0


	//   ....[2]....
        /*054c*/ 	.word	0x00003cc0


	//   ....[3]....
        /*0550*/ 	.word	0x00003dd0


	//----- nvinfo : EIATTR_CRS_STACK_SIZE
	.align		4
.L_10149:
        /*0554*/ 	.byte	0x04, 0x1e
        /*0556*/ 	.short	(.L_10151 - .L_10150)
.L_10150:
        /*0558*/ 	.word	0x00000000


	//----- nvinfo : EIATTR_CBANK_PARAM_SIZE
	.align		4
.L_10151:
        /*055c*/ 	.byte	0x03, 0x19
        /*055e*/ 	.short	0x007c


	//----- nvinfo : EIATTR_PARAM_CBANK
	.align		4
        /*0560*/ 	.byte	0x04, 0x0a
        /*0562*/ 	.short	(.L_10153 - .L_10152)
	.align		4
.L_10152:
        /*0564*/ 	.word	index@(.nv.constant0._ZN4vllm25paged_attention_v1_kernelIfhLi80ELi32ELi128ELNS_18Fp8KVCacheDataTypeE2ELb1EEEvPT_PKS2_PKT0_S8_ifPKiSA_iPKfiiiSC_SC_iiiii)
        /*0568*/ 	.short	0x0380
        /*056a*/ 	.short	0x007c


	//----- nvinfo : EIATTR_SW_WAR
	.align		4
.L_10153:
        /*056c*/ 	.byte	0x04, 0x36
        /*056e*/ 	.short	(.L_10155 - .L_10154)
.L_10154:
        /*0570*/ 	.word	0x00000008
.L_10155:


//--------------------- .nv.info._ZN4vllm25paged_attention_v1_kernelIfhLi64ELi32ELi128ELNS_18Fp8KVCacheDataTypeE2ELb1EEEvPT_PKS2_PKT0_S8_ifPKiSA_iPKfiiiSC_SC_iiiii --------------------------
	.section	.nv.info._ZN4vllm25paged_attention_v1_kernelIfhLi64ELi32ELi128ELNS_18Fp8KVCacheDataTypeE2ELb1EEEvPT_PKS2_PKT0_S8_ifPKiSA_iPKfiiiSC_SC_iiiii,"",@"SHT_CUDA_INFO"
	.sectionflags	@""
	.align	4


	//----- nvinfo : EIATTR_CUDA_API_VERSION
	.align		4
        /*0000*/ 	.byte	0x04, 0x37
        /*0002*/ 	.short	(.L_10157 - .L_10156)
.L_10156:
        /*0004*/ 	.word	0x00000082


	//----- nvinfo : EIATTR_KPARAM_INFO
	.align		4
.L_10157:
        /*0008*/ 	.byte	0x04, 0x17
        /*000a*/ 	.short	(.L_10159 - .L_10158)
.L_10158:
        /*000c*/ 	.word	0x00000000
        /*0010*/ 	.short	0x0013
        /*0012*/ 	.short	0x0078
        /*0014*/ 	.byte	0x00, 0xf0, 0x11, 0x00


	//----- nvinfo : EIATTR_KPARAM_INFO
	.align		4
.L_10159:
        /*0018*/ 	.byte	0x04, 0x17
        /*001a*/ 	.short	(.L_10161 - .L_10160)
.L_10160:
        /*001c*/ 	.word	0x00000000
        /*0020*/ 	.short	0x0012
        /*0022*/ 	.short	0x0074
        /*0024*/ 	.byte	0x00, 0xf0, 0x11, 0x00


	//----- nvinfo : EIATTR_KPARAM_INFO
	.align		4
.L_10161:
        /*0028*/ 	.byte	0x04, 0x17
        /*002a*/ 	.short	(.L_10163 - .L_10162)
.L_10162:
        /*002c*/ 	.word	0x00000000
        /*0030*/ 	.short	0x0011
        /*0032*/ 	.short	0x0070
        /*0034*/ 	.byte	0x00, 0xf0, 0x11, 0x00


	//----- nvinfo : EIATTR_KPARAM_INFO
	.align		4
.L_10163:
        /*0038*/ 	.byte	0x04, 0x17
        /*003a*/ 	.short	(.L_10165 - .L_10164)
.L_10164:
        /*003c*/ 	.word	0x00000000
        /*0040*/ 	.short	0x0010
        /*0042*/ 	.short	0x006c
        /*0044*/ 	.byte	0x00, 0xf0, 0x11, 0x00


	//----- nvinfo : EIATTR_KPARAM_INFO
	.align		4
.L_10165:
        /*0048*/ 	.byte	0x04, 0x17
        /*004a*/ 	.short	(.L_10167 - .L_10166)
.L_10166:
        /*004c*/ 	.word	0x00000000
        /*0050*/ 	.short	0x000f
        /*0052*/ 	.short	0x0068
        /*0054*/ 	.byte	0x00, 0xf0, 0x11, 0x00


	//----- nvinfo : EIATTR_KPARAM_INFO
	.align		4
.L_10167:
        /*0058*/ 	.byte	0x04, 0x17
        /*005a*/ 	.short	(.L_10169 - .L_10168)
.L_10168:
        /*005c*/ 	.word	0x00000000
        /*0060*/ 	.short	0x000e
        /*0062*/ 	.short	0x0060
        /*0064*/ 	.byte	0x00, 0xf5, 0x21, 0x00


	//----- nvinfo : EIATTR_KPARAM_INFO
	.align		4
.L_10169:
        /*0068*/ 	.byte	0x04, 0x17
        /*006a*/ 	.short	(.L_10171 - .L_10170)
.L_10170:
        /*006c*/ 	.word	0x00000000
        /*0070*/ 	.short	0x000d
        /*0072*/ 	.short	0x0058
        /*0074*/ 	.byte	0x00, 0xf5, 0x21, 0x00


	//----- nvinfo : EIATTR_KPARAM_INFO
	.align		4
.L_10171:
        /*0078*/ 	.byte	0x04, 0x17
        /*007a*/ 	.short	(.L_10173 - .L_10172)
.L_10172:
        /*007c*/ 	.word	0x00000000
        /*0080*/ 	.short	0x000c
        /*0082*/ 	.short	0x0050
        /*0084*/ 	.byte	0x00, 0xf0, 0x11, 0x00


	//----- nvinfo : EIATTR_KPARAM_INFO
	.align		4
.L_10173:
        /*0088*/ 	.byte	0x04, 0x17
        /*008a*/ 	.short	(.L_10175 - .L_10174)
.L_10174:
        /*008c*/ 	.word	0x00000000
        /*0090*/ 	.short	0x000b
        /*0092*/ 	.short	0x004c
        /*0094*/ 	.byte	0x00, 0xf0, 0x11, 0x00


	//----- nvinfo : EIATTR_KPARAM_INFO
	.align		4
.L_10175:
        /*0098*/ 	.byte	0x04, 0x17
        /*009a*/ 	.short	(.L_10177 - .L_10176)
.L_10176:
        /*009c*/ 	.word	0x00000000
        /*00a0*/ 	.short	0x000a
        /*00a2*/ 	.short	0x0048
        /*00a4*/ 	.byte	0x00, 0xf0, 0x11, 0x00


	//----- nvinfo : EIATTR_KPARAM_INFO
	.align		4
.L_10177:
        /*00a8*/ 	.byte	0x04, 0x17
        /*00aa*/ 	.short	(.L_10179 - .L_10178)
.L_10178:
        /*00ac*/ 	.word	0x00000000
        /*00b0*/ 	.short	0x0009
        /*00b2*/ 	.short	0x0040
        /*00b4*/ 	.byte	0x00, 0xf5, 0x21, 0x00


	//----- nvinfo : EIATTR_KPARAM_INFO
	.align		4
.L_10179:
        /*00b8*/ 	.byte	0x04, 0x17
        /*00ba*/ 	.short	(.L_10181 - .L_10180)
.L_10180:
        /*00bc*/ 	.word	0x00000000
        /*00c0*/ 	.short	0x0008
        /*00c2*/ 	.short	0x0038
        /*00c4*/ 	.byte	0x00, 0xf0, 0x11, 0x00


	//----- nvinfo : EIATTR_KPARAM_INFO
	.align		4
.L_10181:
        /*00c8*/ 	.byte	0x04, 0x17
        /*00ca*/ 	.short	(.L_10183 - .L_10182)
.L_10182:
        /*00cc*/ 	.word	0x00000000
        /*00d0*/ 	.short	0x0007
        /*00d2*/ 	.short	0x0030
        /*00d4*/ 	.byte	0x00, 0xf5, 0x21, 0x00


	//----- nvinfo : EIATTR_KPARAM_INFO
	.align		4
.L_10183:
        /*00d8*/ 	.byte	0x04, 0x17
        /*00da*/ 	.short	(.L_10185 - .L_10184)
.L_10184:
        /*00dc*/ 	.word	0x00000000
        /*00e0*/ 	.short	0x0006
        /*00e2*/ 	.short	0x0028
        /*00e4*/ 	.byte	0x00, 0xf5, 0x21, 0x00


	//----- nvinfo : EIATTR_KPARAM_INFO
	.align		4
.L_10185:
        /*00e8*/ 	.byte	0x04, 0x17
        /*00ea*/ 	.short	(.L_10187 - .L_10186)
.L_10186:
        /*00ec*/ 	.word	0x00000000
        /*00f0*/ 	.short	0x0005
        /*00f2*/ 	.short	0x0024
        /*00f4*/ 	.byte	0x00, 0xf0, 0x11, 0x00


	//----- nvinfo : EIATTR_KPARAM_INFO
	.align		4
.L_10187:
        /*00f8*/ 	.byte	0x04, 0x17
        /*00fa*/ 	.short	(.L_10189 - .L_10188)
.L_10188:
        /*00fc*/ 	.word	0x00000000
        /*0100*/ 	.short	0x0004
        /*0102*/ 	.short	0x0020
        /*0104*/ 	.byte	0x00, 0xf0, 0x11, 0x00


	//----- nvinfo : EIATTR_KPARAM_INFO
	.align		4
.L_10189:
        /*0108*/ 	.byte	0x04, 0x17
        /*010a*/ 	.short	(.L_10191 - .L_10190)
.L_10190:
        /*010c*/ 	.word	0x00000000
        /*0110*/ 	.short	0x0003
        /*0112*/ 	.short	0x0018
        /*0114*/ 	.byte	0x00, 0xf5, 0x21, 0x00


	//----- nvinfo : EIATTR_KPARAM_INFO
	.align		4
.L_10191:
        /*0118*/ 	.byte	0x04, 0x17
        /*011a*/ 	.short	(.L_10193 - .L_10192)
.L_10192:
        /*011c*/ 	.word	0x00000000
        /*0120*/ 	.short	0x0002
        /*0122*/ 	.short	0x0010
        /*0124*/ 	.byte	0x00, 0xf5, 0x21, 0x00


	//----- nvinfo : EIATTR_KPARAM_INFO
	.align		4
.L_10193:
        /*0128*/ 	.byte	0x04, 0x17
        /*012a*/ 	.short	(.L_10195 - .L_10194)
.L_10194:
        /*012c*/ 	.word	0x00000000
        /*0130*/ 	.short	0x0001
        /*0132*/ 	.short	0x0008
        /*0134*/ 	.byte	0x00, 0xf5, 0x21, 0x00


	//----- nvinfo : EIATTR_KPARAM_INFO
	.align		4
.L_10195:
        /*0138*/ 	.byte	0x04, 0x17
        /*013a*/ 	.short	(.L_10197 - .L_10196)
.L_10196:
        /*013c*/ 	.word	0x00000000
        /*0140*/ 	.short	0x0000
        /*0142*/ 	.short	0x0000
        /*0144*/ 	.byte	0x00, 0xf5, 0x21, 0x00


	//----- nvinfo : EIATTR_SPARSE_MMA_MASK
	.align		4
.L_10197:
        /*0148*/ 	.byte	0x03, 0x50
        /*014a*/ 	.short	0x0000


	//----- nvinfo : EIATTR_MAXREG_COUNT
	.align		4
        /*014c*/ 	.byte	0x03, 0x1b
        /*014e*/ 	.short	0x00ff


	//----- nvinfo : EIATTR_NUM_BARRIERS
	.align		4
        /*0150*/ 	.byte	0x02, 0x4c
        /*0152*/ 	.byte	0x01
	.zero		1


	//----- nvinfo : EIATTR_EXTERNS
	.align		4
        /*0154*/ 	.byte	0x04, 0x0f
        /*0156*/ 	.short	(.L_10199 - .L_10198)


	//   ....[0]....
	.align		4
.L_10198:
        /*0158*/ 	.word	index@(__assertfail)


	//----- nvinfo : EIATTR_MERCURY_ISA_VERSION
	.align		4
.L_10199:
        /*015c*/ 	.byte	0x03, 0x5f
        /*015e*/ 	.short	0x0101


	//----- nvinfo : EIATTR_COOP_GROUP_MASK_REGIDS
	.align		4
        /*0160*/ 	.byte	0x04, 0x29
        /*0162*/ 	.short	(.L_10201 - .L_10200)


	//   ....[0]....
.L_10200:
        /*0164*/ 	.word	0xffffffff


	//   ....[1]....
        /*0168*/ 	.word	0xffffffff


	//   ....[2]....
        /*016c*/ 	.word	0xffffffff


	//   ....[3]....
        /*0170*/ 	.word	0xffffffff


	//   ....[4]....
        /*0174*/ 	.word	0xffffffff


	//   ....[5]....
        /*0178*/ 	.word	0xffffffff


	//   ....[6]....
        /*017c*/ 	.word	0xffffffff


	//   ....[7]....
        /*0180*/ 	.word	0xffffffff


	//   ....[8]....
        /*0184*/ 	.word	0xffffffff


	//   ....[9]....
        /*0188*/ 	.word	0xffffffff


	//   ....[10]....
        /*018c*/ 	.word	0xffffffff


	//   ....[11]....
        /*0190*/ 	.word	0xffffffff


	//   ....[12]....
        /*0194*/ 	.word	0xffffffff


	//   ....[13]....
        /*0198*/ 	.word	0xffffffff


	//   ....[14]....
        /*019c*/ 	.word	0xffffffff


	//   ....[15]....
        /*01a0*/ 	.word	0xffffffff


	//   ....[16]....
        /*01a4*/ 	.word	0xffffffff


	//   ....[17]....
        /*01a8*/ 	.word	0xffffffff


	//   ....[18]....
        /*01ac*/ 	.word	0xffffffff


	//   ....[19]....
        /*01b0*/ 	.word	0xffffffff


	//   ....[20]....
        /*01b4*/ 	.word	0xffffffff


	//   ....[21]....
        /*01b8*/ 	.word	0xffffffff


	//   ....[22]....
        /*01bc*/ 	.word	0xffffffff


	//   ....[23]....
        /*01c0*/ 	.word	0xffffffff


	//   ....[24]....
        /*01c4*/ 	.word	0xffffffff


	//   ....[25]....
        /*01c8*/ 	.word	0xffffffff


	//   ....[26]....
        /*01cc*/ 	.word	0xffffffff


	//   ....[27]....
        /*01d0*/ 	.word	0xffffffff


	//   ....[28]....
        /*01d4*/ 	.word	0xffffffff


	//   ....[29]....
        /*01d8*/ 	.word	0xffffffff


	//   ....[30]....
        /*01dc*/ 	.word	0xffffffff


	//   ....[31]....
        /*01e0*/ 	.word	0xffffffff


	//   ....[32]....
        /*01e4*/ 	.word	0xffffffff


	//   ....[33]....
        /*01e8*/ 	.word	0xffffffff


	//   ....[34]....
        /*01ec*/ 	.word	0xffffffff


	//   ....[35]....
        /*01f0*/ 	.word	0xffffffff


	//   ....[36]....
        /*01f4*/ 	.word	0xffffffff


	//   ....[37]....
        /*01f8*/ 	.word	0xffffffff


	//   ....[38]....
        /*01fc*/ 	.word	0xffffffff


	//   ....[39]....
        /*0200*/ 	.word	0xffffffff


	//   ....[40]....
        /*0204*/ 	.word	0xffffffff


	//   ....[41]....
        /*0208*/ 	.word	0xffffffff


	//   ....[42]....
        /*020c*/ 	.word	0xffffffff


	//   ....[43]....
        /*0210*/ 	.word	0xffffffff


	//   ....[44]....
        /*0214*/ 	.word	0xffffffff


	//   ....[45]....
        /*0218*/ 	.word	0xffffffff


	//   ....[46]....
        /*021c*/ 	.word	0xffffffff


	//   ....[47]....
        /*0220*/ 	.word	0xffffffff


	//   ....[48]....
        /*0224*/ 	.word	0x0500000f


	//   ....[49]....
        /*0228*/ 	.word	0x0500000f


	//   ....[50]....
        /*022c*/ 	.word	0x0500000f


	//   ....[51]....
        /*0230*/ 	.word	0x0500000f


	//   ....[52]....
        /*0234*/ 	.word	0x0500000f


	//   ....[53]....
        /*0238*/ 	.word	0x0500000f


	//   ....[54]....
        /*023c*/ 	.word	0x0500000f


	//   ....[55]....
        /*0240*/ 	.word	0x0500000f


	//   ....[56]....
        /*0244*/ 	.word	0x0500000f


	//   ....[57]....
        /*0248*/ 	.word	0x0500000f


	//   ....[58]....
        /*024c*/ 	.word	0x0500000f


	//   ....[59]....
        /*0250*/ 	.word	0x0500000f


	//   ....[60]....
        /*0254*/ 	.word	0x0500000f


	//   ....[61]....
        /*0258*/ 	.word	0x0500000f


	//   ....[62]....
        /*025c*/ 	.word	0x0500000f


	//   ....[63]....
        /*0260*/ 	.word	0x0500000f


	//   ....[64]....
        /*0264*/ 	.word	0x0500000f


	//   ....[65]....
        /*0268*/ 	.word	0x0500000f


	//   ....[66]....
        /*026c*/ 	.word	0x0500000f


	//   ....[67]....
        /*0270*/ 	.word	0x0500000f


	//   ....[68]....
        /*0274*/ 	.word	0x0500000f


	//   ....[69]....
        /*0278*/ 	.word	0x0500000f


	//   ....[70]....
        /*027c*/ 	.word	0x0500000f


	//   ....[71]....
        /*0280*/ 	.word	0x0500000f


	//   ....[72]....
        /*0284*/ 	.word	0x0500000f


	//   ....[73]....
        /*0288*/ 	.word	0x0500000f


	//   ....[74]....
        /*028c*/ 	.word	0x0500000f


	//   ....[75]....
        /*0290*/ 	.word	0x0500000f


	//   ....[76]....
        /*0294*/ 	.word	0x0500000f


	//   ....[77]....
        /*0298*/ 	.word	0x0500000f


	//   ....[78]....
        /*029c*/ 	.word	0x0500000f


	//   ....[79]....
        /*02a0*/ 	.word	0x0500000f


	//   ....[80]....
        /*02a4*/ 	.word	0x0500000f


	//   ....[81]....
        /*02a8*/ 	.word	0x0500000f


	//   ....[82]....
        /*02ac*/ 	.word	0x0500000f


	//   ....[83]....
        /*02b0*/ 	.word	0x0500000f


	//   ....[84]....
        /*02b4*/ 	.word	0x0500000f


	//   ....[85]....
        /*02b8*/ 	.word	0x0500000f


	//   ....[86]....
        /*02bc*/ 	.word	0x0500000f


	//   ....[87]....
        /*02c0*/ 	.word	0x0500000f


	//   ....[88]....
        /*02c4*/ 	.word	0x0500000f


	//   ....[89]....
        /*02c8*/ 	.word	0x0500000f


	//   ....[90]....
        /*02cc*/ 	.word	0x0500000f


	//   ....[91]....
        /*02d0*/ 	.word	0x0500000f


	//   ....[92]....
        /*02d4*/ 	.word	0x0500000f


	//   ....[93]....
        /*02d8*/ 	.word	0x0500000f


	//   ....[94]....
        /*02dc*/ 	.word	0x0500000f


	//   ....[95]....
        /*02e0*/ 	.word	0x0500000f


	//   ....[96]....
        /*02e4*/ 	.word	0x0500000f


	//   ....[97]....
        /*02e8*/ 	.word	0x0500000f


	//   ....[98]....
        /*02ec*/ 	.word	0x0500000f


	//   ....[99]....
        /*02f0*/ 	.word	0x0500000f


	//   ....[100]....
        /*02f4*/ 	.word	0x0500000f


	//----- nvinfo : EIATTR_COOP_GROUP_INSTR_OFFSETS
	.align		4
.L_10201:
        /*02f8*/ 	.byte	0x04, 0x28
        /*02fa*/ 	.short	(.L_10203 - .L_10202)


	//   ....[0]....
.L_10202:
        /*02fc*/ 	.word	0x00000aa0


	//   ....[1]....
        /*0300*/ 	.word	0x00000ac0


	//   ....[2]....
        /*0304*/ 	.word	0x00000ae0


	//   ....[3]....
        /*0308*/ 	.word	0x00000b00


	//   ....[4]....
        /*030c*/ 	.word	0x00000b20


	//   ....[5]....
        /*0310*/ 	.word	0x00000c30


	//   ....[6]....
        /*0314*/ 	.word	0x00000c50


	//   ....[7]....
        /*0318*/ 	.word	0x00000c70


	//   ....[8]....
        /*031c*/ 	.word	0x00001aa0


	//   ....[9]....
        /*0320*/ 	.word	0x00001ad0


	//   ....[10]....
        /*0324*/ 	.word	0x00001af0


	//   ....[11]....
        /*0328*/ 	.word	0x00001b10


	//   ....[12]....
        /*032c*/ 	.word	0x00001b30


	//   ....[13]....
        /*0330*/ 	.word	0x00001b80


	//   ....[14]....
        /*0334*/ 	.word	0x00001ba0


	//   ....[15]....
        /*0338*/ 	.word	0x00001bc0


	//   ....[16]....
        /*033c*/ 	.word	0x00002a80


	//   ....[17]....
        /*0340*/ 	.word	0x00002ac0


	//   ....[18]....
        /*0344*/ 	.word	0x00002b00


	//   ....[19]....
        /*0348*/ 	.word	0x00002b20


	//   ....[20]....
        /*034c*/ 	.word	0x00002b30


	//   ....[21]....
        /*0350*/ 	.word	0x00002b40


	//   ....[22]....
        /*0354*/ 	.word	0x00002b70


	//   ....[23]....
        /*0358*/ 	.word	0x00002ba0


	//   ....[24]....
        /*035c*/ 	.word	0x00002bc0


	//   ....[25]....
        /*0360*/ 	.word	0x00002c00


	//   ....[26]....
        /*0364*/ 	.word	0x00002c30


	//   ....[27]....
        /*0368*/ 	.word	0x00002c50


	//   ....[28]....
        /*036c*/ 	.word	0x00002c70


	//   ....[29]....
        /*0370*/ 	.word	0x00002c90


	//   ....[30]....
        /*0374*/ 	.word	0x00002cb0


	//   ....[31]....
        /*0378*/ 	.word	0x00002cd0


	//   ....[32]....
        /*037c*/ 	.word	0x00002cf0


	//   ....[33]....
        /*0380*/ 	.word	0x00002d10


	//   ....[34]....
        /*0384*/ 	.word	0x00002d20


	//   ....[35]....
        /*0388*/ 	.word	0x00002d40


	//   ....[36]....
        /*038c*/ 	.word	0x00002d60


	//   ....[37]....
        /*0390*/ 	.word	0x00002dd0


	//   ....[38]....
        /*0394*/ 	.word	0x00002df0


	//   ....[39]....
        /*0398*/ 	.word	0x00002e10


	//   ....[40]....
        /*039c*/ 	.word	0x00002e30


	//   ....[41]....
        /*03a0*/ 	.word	0x00002e40


	//   ....[42]....
        /*03a4*/ 	.word	0x00002e50


	//   ....[43]....
        /*03a8*/ 	.word	0x00002ea0


	//   ....[44]....
        /*03ac*/ 	.word	0x00002ee0


	//   ....[45]....
        /*03b0*/ 	.word	0x00002f10


	//   ....[46]....
        /*03b4*/ 	.word	0x00002f30


	//   ....[47]....
        /*03b8*/ 	.word	0x00002f70


	//   ....[48]....
        /*03bc*/ 	.word	0x00003b50


	//   ....[49]....
        /*03c0*/ 	.word	0x00003bb0


	//   ....[50]....
        /*03c4*/ 	.word	0x00003c10


	//   ....[51]....
        /*03c8*/ 	.word	0x00003c70


	//   ....[52]....
        /*03cc*/ 	.word	0x00003cd0


	//   ....[53]....
        /*03d0*/ 	.word	0x00003d50


	//   ....[54]....
        /*03d4*/ 	.word	0x00003db0


	//   ....[55]....
        /*03d8*/ 	.word	0x00003e20


	//   ....[56]....
        /*03dc*/ 	.word	0x00003e80


	//   ....[57]....
        /*03e0*/ 	.word	0x00003ef0


	//   ....[58]....
        /*03e4*/ 	.word	0x00003f60


	//   ....[59]....
        /*03e8*/ 	.word	0x00003fc0


	//   ....[60]....
        /*03ec*/ 	.word	0x00004040


	//   ....[61]....
        /*03f0*/ 	.word	0x000040b0


	//   ....[62]....
        /*03f4*/ 	.word	0x00004110


	//   ....[63]....
        /*03f8*/ 	.word	0x00004190


	//   ....[64]....
        /*03fc*/ 	.word	0x00004200


	//   ....[65]....
        /*0400*/ 	.word	0x00004260


	//   ....[66]....
        /*0404*/ 	.word	0x000042e0


	//   ....[67]....
        /*0408*/ 	.word	0x00004350


	//   ....[68]....
        /*040c*/ 	.word	0x000043b0


	//   ....[69]....
        /*0410*/ 	.word	0x00004430


	//   ....[70]....
        /*0414*/ 	.word	0x000044a0


	//   ....[71]....
        /*0418*/ 	.word	0x00004500


	//   ....[72]....
        /*041c*/ 	.word	0x00004580


	//   ....[73]....
        /*0420*/ 	.word	0x000045f0


	//   ....[74]....
        /*0424*/ 	.word	0x00004650


	//   ....[75]....
        /*0428*/ 	.word	0x000046d0


	//   ....[76]....
        /*042c*/ 	.word	0x00004740


	//   ....[77]....
        /*0430*/ 	.word	0x000047a0


	//   ....[78]....
        /*0434*/ 	.word	0x00004810


	//   ....[79]....
        /*0438*/ 	.word	0x00004880


	//   ....[80]....
        /*043c*/ 	.word	0x000048e0


	//   ....[81]....
        /*0440*/ 	.word	0x00004960


	//   ....[82]....
        /*0444*/ 	.word	0x000049d0


	//   ....[83]....
        /*0448*/ 	.word	0x00004a30


	//   ....[84]....
        /*044c*/ 	.word	0x00004aa0


	//   ....[85]....
        /*0450*/ 	.word	0x00004b00


	//   ....[86]....
        /*0454*/ 	.word	0x00004b60


	//   ....[87]....
        /*0458*/ 	.word	0x00004be0


	//   ....[88]....
        /*045c*/ 	.word	0x00004c50


	//   ....[89]....
        /*0460*/ 	.word	0x00004cb0


	//   ....[90]....
        /*0464*/ 	.word	0x00004d30


	//   ....[91]....
        /*0468*/ 	.word	0x00004da0


	//   ....[92]....
        /*046c*/ 	.word	0x00004e00


	//   ....[93]....
        /*0470*/ 	.word	0x00004e70


	//   ....[94]....
        /*0474*/ 	.word	0x00004ed0


	//   ....[95]....
        /*0478*/ 	.word	0x00004f30


	//   ....[96]....
        /*047c*/ 	.word	0x00004fa0


	//   ....[97]....
        /*0480*/ 	.word	0x00005000


	//   ....[98]....
        /*0484*/ 	.word	0x00005060


	//   ....[99]....
        /*0488*/ 	.word	0x000050d0


	//   ....[100]....
        /*048c*/ 	.word	0x00005130


	//----- nvinfo : EIATTR_VRC_CTA_INIT_COUNT
	.align		4
.L_10203:
        /*0490*/ 	.byte	0x02, 0x4a
	.zero		1
	.zero		1


	//----- nvinfo : EIATTR_SYSCALL_OFFSETS
	.align		4
        /*0494*/ 	.byte	0x04, 0x46
        /*0496*/ 	.short	(.L_10205 - .L_10204)


	//   ....[0]....
.L_10204:
        /*0498*/ 	.word	0x00002970


	//   ....[1]....
        /*049c*/ 	.word	0x00003af0


	//----- nvinfo : EIATTR_EXIT_INSTR_OFFSETS
	.align		4
.L_10205:
        /*04a0*/ 	.byte	0x04, 0x1c
        /*04a2*/ 	.short	(.L_10207 - .L_10206)


	//   ....[0]....
.L_10206:
        /*04a4*/ 	.word	0x00003810


	//   ....[1]....
        /*04a8*/ 	.word	0x00003850


	//   ....[2]....
        /*04ac*/ 	.word	0x000039f0


	//   ....[3]....
        /*04b0*/ 	.word	0x00003b00


	//----- nvinfo : EIATTR_CRS_STACK_SIZE
	.align		4
.L_10207:
        /*04b4*/ 	.byte	0x04, 0x1e
        /*04b6*/ 	.short	(.L_10209 - .L_10208)
.L_10208:
        /*04b8*/ 	.word	0x00000000


	//----- nvinfo : EIATTR_CBANK_PARAM_SIZE
	.align		4
.L_10209:
        /*04bc*/ 	.byte	0x03, 0x19
        /*04be*/ 	.short	0x007c


	//----- nvinfo : EIATTR_PARAM_CBANK
	.align		4
        /*04c0*/ 	.byte	0x04, 0x0a
        /*04c2*/ 	.short	(.L_10211 - .L_10210)
	.align		4
.L_10210:
        /*04c4*/ 	.word	index@(.nv.constant0._ZN4vllm25paged_attention_v1_kernelIfhLi64ELi32ELi128ELNS_18Fp8KVCacheDataTypeE2ELb1EEEvPT_PKS2_PKT0_S8_ifPKiSA_iPKfiiiSC_SC_iiiii)
        /*04c8*/ 	.short	0x0380
        /*04ca*/ 	.short	0x007c


	//----- nvinfo : EIATTR_SW_WAR
	.align		4
.L_10211:
        /*04cc*/ 	.byte	0x04, 0x36
        /*04ce*/ 	.short	(.L_10213 - .L_10212)
.L_10212:
        /*04d0*/ 	.word	0x00000008
.L_10213:


//--------------------- .nv.info._ZN4vllm25paged_attention_v1_kernelIfhLi32ELi32ELi128ELNS_18Fp8KVCacheDataTypeE2ELb1EEEvPT_PKS2_PKT0_S8_ifPKiSA_iPKfiiiSC_SC_iiiii --------------------------
	.section	.nv.info._ZN4vllm25paged_attention_v1_kernelIfhLi32ELi32ELi128ELNS_18Fp8KVCacheDataTypeE2ELb1EEEvPT_PKS2_PKT0_S8_ifPKiSA_iPKfiiiSC_SC_iiiii,"",@"SHT_CUDA_INFO"
	.sectionflags	@""
	.align	4


	//----- nvinfo : EIATTR_CUDA_API_VERSION
	.align		4
        /*0000*/ 	.byte	0x04, 0x37
        /*0002*/ 	.short	(.L_10215 - .L_10214)
.L_10214:
        /*0004*/ 	.word	0x00000082


	//----- nvinfo : EIATTR_KPARAM_INFO
	.align		4
.L_10215:
        /*0008*/ 	.byte	0x04, 0x17
        /*000a*/ 	.short	(.L_10217 - .L_10216)
.L_10216:
        /*000c*/ 	.word	0x00000000
        /*0010*/ 	.short	0x0013
        /*0012*/ 	.short	0x0078
        /*0014*/ 	.byte	0x00, 0xf0, 0x11, 0x00


	//----- nvinfo : EIATTR_KPARAM_INFO
	.align		4
.L_10217:
        /*0018*/ 	.byte	0x04, 0x17
        /*001a*/ 	.short	(.L_10219 - .L_10218)
.L_10218:
        /*001c*/ 	.word	0x00000000
        /*0020*/ 	.short	0x0012
        /*0022*/ 	.short	0x0074
        /*0024*/ 	.byte	0x00, 0xf0, 0x11, 0x00


	//----- nvinfo : EIATTR_KPARAM_INFO
	.align		4
.L_10219:
        /*0028*/ 	.byte	0x04, 0x17
        /*002a*/ 	.short	(.L_10221 - .L_10220)
.L_10220:
        /*002c*/ 	.word	0x00000000
        /*0030*/ 	.short	0x0011
        /*0032*/ 	.short	0x0070
        /*0034*/ 	.byte	0x00, 0xf0, 0x11, 0x00


	//----- nvinfo : EIATTR_KPARAM_INFO
	.align		4
.L_10221:
        /*0038*/ 	.byte	0x04, 0x17
        /*003a*/ 	.short	(.L_10223 - .L_10222)
.L_10222:
        /*003c*/ 	.word	0x00000000
        /*0040*/ 	.short	0x0010
        /*0042*/ 	.short	0x006c
        /*0044*/ 	.byte	0x00, 0xf0, 0x11, 0x00


	//----- nvinfo : EIATTR_KPARAM_INFO
	.align		4
.L_10223:
        /*0048*/ 	.byte	0x04, 0x17
        /*004a*/ 	.short	(.L_10225 - .L_10224)
.L_10224:
        /*004c*/ 	.word	0x00000000
        /*0050*/ 	.short	0x000f
        /*0052*/ 	.short	0x0068
        /*0054*/ 	.byte	0x00, 0xf0, 0x11, 0x00


	//----- nvinfo : EIATTR_KPARAM_INFO
	.align		4
.L_10225:
        /*0058*/ 	.byte	0x04, 0x17
        /*005a*/ 	.short	(.L_10227 - .L_10226)
.L_10226:
        /*005c*/ 	.word	0x00000000
        /*0060*/ 	.short	0x000e
        /*0062*/ 	.short	0x0060
        /*0064*/ 	.byte	0x00, 0xf5, 0x21, 0x00


	//----- nvinfo : EIATTR_KPARAM_INFO
	.align		4
.L_10227:
        /*0068*/ 	.byte	0x04, 0x17
        /*006a*/ 	.short	(.L_10229 - .L_10228)
.L_10228:
        /*006c*/ 	.word	0x00000000
        /*0070*/ 	.short	0x000d
        /*0072*/ 	.short	0x0058
        /*0074*/ 	.byte	0x00, 0xf5, 0x21, 0x00


	//----- nvinfo : EIATTR_KPARAM_INFO
	.align		4
.L_10229:
        /*0078*/ 	.byte	0x04, 0x17
        /*007a*/ 	.short	(.L_10231 - .L_10230)
.L_10230:
        /*007c*/ 	.word	0x00000000
        /*0080*/ 	.short	0x000c
        /*0082*/ 	.short	0x0050
        /*0084*/ 	.byte	0x00, 0xf0, 0x11, 0x00


	//----- nvinfo : EIATTR_KPARAM_INFO
	.align		4
.L_10231:
        /*0088*/ 	.byte	0x04, 0x17
        /*008a*/ 	.short	(.L_10233 - .L_10232)
.L_10232:
        /*008c*/ 	.word	0x00000000
        /*0090*/ 	.short	0x000b
        /*0092*/ 	.short	0x004c
        /*0094*/ 	.byte	0x00, 0xf0, 0x11, 0x00


	//----- nvinfo : EIATTR_KPARAM_INFO
	.align		4
.L_10233:
        /*0098*/ 	.byte	0x04, 0x17
        /*009a*/ 	.short	(.L_10235 - .L_10234)
.L_10234:
        /*009c*/ 	.word	0x00000000
        /*00a0*/ 	.short	0x000a
        /*00a2*/ 	.short	0x0048
        /*00a4*/ 	.byte	0x00, 0xf0, 0x11, 0x00


	//----- nvinfo : EIATTR_KPARAM_INFO
	.align		4
.L_10235:
        /*00a8*/ 	.byte	0x04, 0x17
        /*00aa*/ 	.short	(.L_10237 - .L_10236)
.L_10236:
        /*00ac*/ 	.word	0x00000000
        /*00b0*/ 	.short	0x0009
        /*00b2*/ 	.short	0x0040
        /*00b4*/ 	.byte	0x00, 0xf5, 0x21, 0x00


	//----- nvinfo : EIATTR_KPARAM_INFO
	.align		4
.L_10237:
        /*00b8*/ 	.byte	0x04, 0x17
        /*00ba*/ 	.short	(.L_10239 - .L_10238)
.L_10238:
        /*00bc*/ 	.word	0x00000000
        /*00c0*/ 	.short	0x0008
        /*00c2*/ 	.short	0x0038
        /*00c4*/ 	.byte	0x00, 0xf0, 0x11, 0x00


	//----- nvinfo : EIATTR_KPARAM_INFO
	.align		4
.L_10239:
        /*00c8*/ 	.byte	0x04, 0x17
        /*00ca*/ 	.short	(.L_10241 - .L_10240)
.L_10240:
        /*00cc*/ 	.word	0x00000000
        /*00d0*/ 	.short	0x0007
        /*00d2*/ 	.short	0x0030
        /*00d4*/ 	.byte	0x00, 0xf5, 0x21, 0x00


	//----- nvinfo : EIATTR_KPARAM_INFO
	.align		4
.L_10241:
        /*00d8*/ 	.byte	0x04, 0x17
        /*00da*/ 	.short	(.L_10243 - .L_10242)
.L_10242:
        /*00dc*/ 	.word	0x00000000
        /*00e0*/ 	.short	0x0006
        /*00e2*/ 	.short	0x0028
        /*00e4*/ 	.byte	0x00, 0xf5, 0x21, 0x00


	//----- nvinfo : EIATTR_KPARAM_INFO
	.align		4
.L_10243:
        /*00e8*/ 	.byte	0x04, 0x17
        /*00ea*/ 	.short	(.L_10245 - .L_10244)
.L_10244:
        /*00ec*/ 	.word	0x00000000
        /*00f0*/ 	.short	0x0005
        /*00f2*/ 	.short	0x0024
        /*00f4*/ 	.byte	0x00, 0xf0, 0x11, 0x00


	//----- nvinfo : EIATTR_KPARAM_INFO
	.align		4
.L_10245:
        /*00f8*/ 	.byte	0x04, 0x17
        /*00fa*/ 	.short	(.L_10247 - .L_10246)
.L_10246:
        /*00fc*/ 	.word	0x00000000
        /*0100*/ 	.short	0x0004
        /*0102*/ 	.short	0x0020
        /*0104*/ 	.byte	0x00, 0xf0, 0x11, 0x00


	//----- nvinfo : EIATTR_KPARAM_INFO
	.align		4
.L_10247:
        /*0108*/ 	.byte	0x04, 0x17
        /*010a*/ 	.short	(.L_10249 - .L_10248)
.L_10248:
        /*010c*/ 	.word	0x00000000
        /*0110*/ 	.short	0x0003
        /*0112*/ 	.short	0x0018
        /*0114*/ 	.byte	0x00, 0xf5, 0x21, 0x00


	//----- nvinfo : EIATTR_KPARAM_INFO
	.align		4
.L_10249:
        /*0118*/ 	.byte	0x04, 0x17
        /*011a*/ 	.short	(.L_10251 - .L_10250)
.L_10250:
        /*011c*/ 	.word	0x00000000
        /*0120*/ 	.short	0x0002
        /*0122*/ 	.short	0x0010
        /*0124*/ 	.byte	0x00, 0xf5, 0x21, 0x00


	//----- nvinfo : EIATTR_KPARAM_INFO
	.align		4
.L_10251:
        /*0128*/ 	.byte	0x04, 0x17
        /*012a*/ 	.short	(.L_10253 - .L_10252)
.L_10252:
        /*012c*/ 	.word	0x00000000
        /*0130*/ 	.short	0x0001
        /*0132*/ 	.short	0x0008
        /*0134*/ 	.byte	0x00, 0xf5, 0x21, 0x00


	//----- nvinfo : EIATTR_KPARAM_INFO
	.align		4
.L_10253:
        /*0138*/ 	.byte	0x04, 0x17
        /*013a*/ 	.short	(.L_10255 - .L_10254)
.L_10254:
        /*013c*/ 	.word	0x00000000
        /*0140*/ 	.short	0x0000
        /*0142*/ 	.short	0x0000
        /*0144*/ 	.byte	0x00, 0xf5, 0x21, 0x00


	//----- nvinfo : EIATTR_SPARSE_MMA_MASK
	.align		4
.L_10255:
        /*0148*/ 	.byte	0x03, 0x50
        /*014a*/ 	.short	0x0000


	//----- nvinfo : EIATTR_MAXREG_COUNT
	.align		4
        /*014c*/ 	.byte	0x03, 0x1b
        /*014e*/ 	.short	0x00ff


	//----- nvinfo : EIATTR_NUM_BARRIERS
	.align		4
        /*0150*/ 	.byte	0x02, 0x4c
        /*0152*/ 	.byte	0x01
	.zero		1


	//----- nvinfo : EIATTR_EXTERNS
	.align		4
        /*0154*/ 	.byte	0x04, 0x0f
        /*0156*/ 	.short	(.L_10257 - .L_10256)


	//   ....[0]....
	.align		4
.L_10256:
        /*0158*/ 	.word	index@(__assertfail)


	//----- nvinfo : EIATTR_MERCURY_ISA_VERSION
	.align		4
.L_10257:
        /*015c*/ 	.byte	0x03, 0x5f
        /*015e*/ 	.short	0x0101


	//----- nvinfo : EIATTR_COOP_GROUP_MASK_REGIDS
	.align		4
        /*0160*/ 	.byte	0x04, 0x29
        /*0162*/ 	.short	(.L_10259 - .L_10258)


	//   ....[0]....
.L_10258:
        /*0164*/ 	.word	0xffffffff


	//   ....[1]....
        /*0168*/ 	.word	0xffffffff


	//   ....[2]....
        /*016c*/ 	.word	0xffffffff


	//   ....[3]....
        /*0170*/ 	.word	0xffffffff


	//   ....[4]....
        /*0174*/ 	.word	0xffffffff


	//   ....[5]....
        /*0178*/ 	.word	0xffffffff


	//   ....[6]....
        /*017c*/ 	.word	0xffffffff


	//   ....[7]....
        /*0180*/ 	.word	0xffffffff


	//   ....[8]....
        /*0184*/ 	.word	0xffffffff


	//   ....[9]....
        /*0188*/ 	.word	0xffffffff


	//   ....[10]....
        /*018c*/ 	.word	0xffffffff


	//   ....[11]....
        /*0190*/ 	.word	0xffffffff


	//   ....[12]....
        /*0194*/ 	.word	0xffffffff


	//   ....[13]....
        /*0198*/ 	.word	0xffffffff


	//   ....[14]....
        /*019c*/ 	.word	0xffffffff


	//   ....[15]....
        /*01a0*/ 	.word	0xffffffff


	//   ....[16]....
        /*01a4*/ 	.word	0xffffffff


	//   ....[17]....
        /*01a8*/ 	.word	0xffffffff


	//   ....[18]....
        /*01ac*/ 	.word	0xffffffff


	//   ....[19]....
        /*01b0*/ 	.word	0xffffffff


	//   ....[20]....
        /*01b4*/ 	.word	0xffffffff


	//   ....[21]....
        /*01b8*/ 	.word	0xffffffff


	//   ....[22]....
        /*01bc*/ 	.word	0xffffffff


	//   ....[23]....
        /*01c0*/ 	.word	0xffffffff


	//   ....[24]....
        /*01c4*/ 	.word	0xffffffff


	//   ....[25]....
        /*01c8*/ 	.word	0xffffffff


	//   ....[26]....
        /*01cc*/ 	.word	0xffffffff


	//   ....[27]....
        /*01d0*/ 	.word	0xffffffff


	//   ....[28]....
        /*01d4*/ 	.word	0xffffffff


	//   ....[29]....
        /*01d8*/ 	.word	0xffffffff


	//   ....[30]....
        /*01dc*/ 	.word	0xffffffff


	//   ....[31]....
        /*01e0*/ 	.word	0xffffffff


	//   ....[32]....
        /*01e4*/ 	.word	0x0500000f


	//   ....[33]....
        /*01e8*/ 	.word	0x0500000f


	//   ....[34]....
        /*01ec*/ 	.word	0x0500000f


	//   ....[35]....
        /*01f0*/ 	.word	0x0500000f


	//   ....[36]....
        /*01f4*/ 	.word	0x0500000f


	//   ....[37]....
        /*01f8*/ 	.word	0x0500000f


	//   ....[38]....
        /*01fc*/ 	.word	0x0500000f


	//   ....[39]....
        /*0200*/ 	.word	0x0500000f


	//   ....[40]....
        /*0204*/ 	.word	0x0500000f


	//   ....[41]....
        /*0208*/ 	.word	0x0500000f


	//   ....[42]....
        /*020c*/ 	.word	0x0500000f


	//   ....[43]....
        /*0210*/ 	.word	0x0500000f


	//   ....[44]....
        /*0214*/ 	.word	0x0500000f


	//   ....[45]....
        /*0218*/ 	.word	0x0500000f


	//   ....[46]....
        /*021c*/ 	.word	0x0500000f


	//   ....[47]....
        /*0220*/ 	.word	0x0500000f


	//   ....[48]....
        /*0224*/ 	.word	0x0500000f


	//   ....[49]....
        /*0228*/ 	.word	0x0500000f


	//   ....[50]....
        /*022c*/ 	.word	0x0500000f


	//   ....[51]....
        /*0230*/ 	.word	0x0500000f


	//   ....[52]....
        /*0234*/ 	.word	0x0500000f


	//   ....[53]....
        /*0238*/ 	.word	0x0500000f


	//   ....[54]....
        /*023c*/ 	.word	0x0500000f


	//   ....[55]....
        /*0240*/ 	.word	0x0500000f


	//   ....[56]....
        /*0244*/ 	.word	0x0500000f


	//   ....[57]....
        /*0248*/ 	.word	0x0500000f


	//   ....[58]....
        /*024c*/ 	.word	0x0500000f


	//   ....[59]....
        /*0250*/ 	.word	0x0500000f


	//   ....[60]....
        /*0254*/ 	.word	0x0500000f


	//----- nvinfo : EIATTR_COOP_GROUP_INSTR_OFFSETS
	.align		4
.L_10259:
        /*0258*/ 	.byte	0x04, 0x28
        /*025a*/ 	.short	(.L_10261 - .L_10260)


	//   ....[0]....
.L_10260:
        /*025c*/ 	.word	0x00000aa0


	//   ....[1]....
        /*0260*/ 	.word	0x00000ac0


	//   ....[2]....
        /*0264*/ 	.word	0x00000ae0


	//   ....[3]....
        /*0268*/ 	.word	0x00000b00


	//   ....[4]....
        /*026c*/ 	.word	0x00000b20


	//   ....[5]....
        /*0270*/ 	.word	0x00000c30


	//   ....[6]....
        /*0274*/ 	.word	0x00000c50


	//   ....[7]....
        /*0278*/ 	.word	0x00000c70


	//   ....[8]....
        /*027c*/ 	.word	0x00001aa0


	//   ....[9]....
        /*0280*/ 	.word	0x00001ad0


	//   ....[10]....
        /*0284*/ 	.word	0x00001af0


	//   ....[11]....
        /*0288*/ 	.word	0x00001b10


	//   ....[12]....
        /*028c*/ 	.word	0x00001b30


	//   ....[13]....
        /*0290*/ 	.word	0x00001b80


	//   ....[14]....
        /*0294*/ 	.word	0x00001ba0


	//   ....[15]....
        /*0298*/ 	.word	0x00001bc0


	//   ....[16]....
        /*029c*/ 	.word	0x00002a60


	//   ....[17]....
        /*02a0*/ 	.word	0x00002aa0


	//   ....[18]....
        /*02a4*/ 	.word	0x00002ab0


	//   ....[19]....
        /*02a8*/ 	.word	0x00002ac0


	//   ....[20]....
        /*02ac*/ 	.word	0x00002ad0


	//   ....[21]....
        /*02b0*/ 	.word	0x00002ae0


	//   ....[22]....
        /*02b4*/ 	.word	0x00002af0


	//   ....[23]....
        /*02b8*/ 	.word	0x00002b10


	//   ....[24]....
        /*02bc*/ 	.word	0x00002b40


	//   ....[25]....
        /*02c0*/ 	.word	0x00002b60


	//   ....[26]....
        /*02c4*/ 	.word	0x00002b80


	//   ....[27]....
        /*02c8*/ 	.word	0x00002ba0


	//   ....[28]....
        /*02cc*/ 	.word	0x00002bc0


	//   ....[29]....
        /*02d0*/ 	.word	0x00002be0


	//   ....[30]....
        /*02d4*/ 	.word	0x00002bf0


	//   ....[31]....
        /*02d8*/ 	.word	0x00002c10


	//   ....[32]....
        /*02dc*/ 	.word	0x000034e0


	//   ....[33]....
        /*02e0*/ 	.word	0x00003540


	//   ....[34]....
        /*02e4*/ 	.word	0x000035a0


	//   ....[35]....
        /*02e8*/ 	.word	0x00003600


	//   ....[36]....
        /*02ec*/ 	.word	0x00003660


	//   ....[37]....
        /*02f0*/ 	.word	0x000036e0


	//   ....[38]....
        /*02f4*/ 	.word	0x00003750


	//   ....[39]....
        /*02f8*/ 	.word	0x000037c0


	//   ....[40]....
        /*02fc*/ 	.word	0x00003820


	//   ....[41]....
        /*0300*/ 	.word	0x000038a0


	//   ....[42]....
        /*0304*/ 	.word	0x00003910


	//   ....[43]....
        /*0308*/ 	.word	0x00003970


	//   ....[44]....
        /*030c*/ 	.word	0x000039f0


	//   ....[45]....
        /*0310*/ 	.word	0x00003a60


	//   ....[46]....
        /*0314*/ 	.word	0x00003ac0


	//   ....[47]....
        /*0318*/ 	.word	0x00003b40


	//   ....[48]....
        /*031c*/ 	.word	0x00003bb0


	//   ....[49]....
        /*0320*/ 	.word	0x00003c10


	//   ....[50]....
        /*0324*/ 	.word	0x00003cb0


	//   ....[51]....
        /*0328*/ 	.word	0x00003d20


	//   ....[52]....
        /*032c*/ 	.word	0x00003d80


	//   ....[53]....
        /*0330*/ 	.word	0x00003e00


	//   ....[54]....
        /*0334*/ 	.word	0x00003e70


	//   ....[55]....
        /*0338*/ 	.word	0x00003ed0


	//   ....[56]....
        /*033c*/ 	.word	0x00003f40


	//   ....[57]....
        /*0340*/ 	.word	0x00003fb0


	//   ....[58]....
        /*0344*/ 	.word	0x00004010


	//   ....[59]....
        /*0348*/ 	.word	0x00004080


	//   ....[60]....
        /*034c*/ 	.word	0x000040e0


	//----- nvinfo : EIATTR_VRC_CTA_INIT_COUNT
	.align		4
.L_10261:
        /*0350*/ 	.byte	0x02, 0x4a
	.zero		1
	.zero		1


	//----- nvinfo : EIATTR_SYSCALL_OFFSETS
	.align		4
        /*0354*/ 	.byte	0x04, 0x46
        /*0356*/ 	.short	(.L_10263 - .L_10262)


	//   ....[0]....
.L_10262:
        /*0358*/ 	.word	0x00002970


	//   ....[1]....
        /*035c*/ 	.word	0x00003480


	//----- nvinfo : EIATTR_EXIT_INSTR_OFFSETS
	.align		4
.L_10263:
        /*0360*/ 	.byte	0x04, 0x1c
        /*0362*/ 	.short	(.L_10265 - .L_10264)


	//   ....[0]....
.L_10264:
        /*0364*/ 	.word	0x00003220


	//   ....[1]....
        /*0368*/ 	.word	0x00003260


	//   ....[2]....
        /*036c*/ 	.word	0x00003380


	//   ....[3]....
        /*0370*/ 	.word	0x00003490


	//----- nvinfo : EIATTR_CRS_STACK_SIZE
	.align		4
.L_10265:
        /*0374*/ 	.byte	0x04, 0x1e
        /*0376*/ 	.short	(.L_10267 - .L_10266)
.L_10266:
        /*0378*/ 	.word	0x00000000


	//----- nvinfo : EIATTR_CBANK_PARAM_SIZE
	.align		4
.L_10267:
        /*037c*/ 	.byte	0x03, 0x19
        /*037e*/ 	.short	0x007c


	//----- nvinfo : EIATTR_PARAM_CBANK
	.align		4
        /*0380*/ 	.byte	0x04, 0x0a
        /*0382*/ 	.short	(.L_10269 - .L_10268)
	.align		4
.L_10268:
        /*0384*/ 	.word	index@(.nv.constant0._ZN4vllm25paged_attention_v1_kernelIfhLi32ELi32ELi128ELNS_18Fp8KVCacheDataTypeE2ELb1EEEvPT_PKS2_PKT0_S8_ifPKiSA_iPKfiiiSC_SC_iiiii)
        /*0388*/ 	.short	0x0380
        /*038a*/ 	.short	0x007c


	//----- nvinfo : EIATTR_SW_WAR
	.align		4
.L_10269:
        /*038c*/ 	.byte	0x04, 0x36
        /*038e*/ 	.short	(.L_10271 - .L_10270)
.L_10270:
        /*0390*/ 	.word	0x00000008
.L_10271:


//--------------------- .nv.info._ZN4vllm25paged_attention_v1_kernelIfhLi256ELi16ELi128ELNS_18Fp8KVCacheDataTypeE2ELb0EEEvPT_PKS2_PKT0_S8_ifPKiSA_iPKfiiiSC_SC_iiiii --------------------------
	.section	.nv.info._ZN4vllm25paged_attention_v1_kernelIfhLi256ELi16ELi128ELNS_18Fp8KVCacheDataTypeE2ELb0EEEvPT_PKS2_PKT0_S8_ifPKiSA_iPKfiiiSC_SC_iiiii,"",@"SHT_CUDA_INFO"
	.sectionflags	@""
	.align	4


	//----- nvinfo : EIATTR_CUDA_API_VERSION
	.align		4
        /*0000*/ 	.byte	0x04, 0x37
        /*0002*/ 	.short	(.L_10273 - .L_10272)
.L_10272:
        /*0004*/ 	.word	0x00000082


	//----- nvinfo : EIATTR_KPARAM_INFO
	.align		4
.L_10273:
        /*0008*/ 	.byte	0x04, 0x17
        /*000a*/ 	.short	(.L_10275 - .L_10274)
.L_10274:
        /*000c*/ 	.word	0x00000000
        /*0010*/ 	.short	0x0013
        /*0012*/ 	.short	0x0078
        /*0014*/ 	.byte	0x00, 0xf0, 0x11, 0x00


	//----- nvinfo : EIATTR_KPARAM_INFO
	.align		4
.L_10275:
        /*0018*/ 	.byte	0x04, 0x17
        /*001a*/ 	.short	(.L_10277 - .L_10276)
.L_10276:
        /*001c*/ 	.word	0x00000000
        /*0020*/ 	.short	0x0012
        /*0022*/ 	.short	0x0074
        /*0024*/ 	.byte	0x00, 0xf0, 0x11, 0x00


	//----- nvinfo : EIATTR_KPARAM_INFO
	.align		4
.L_10277:
        /*0028*/ 	.byte	0x04, 0x17
        /*002a*/ 	.short	(.L_10279 - .L_10278)
.L_10278:
        /*002c*/ 	.word	0x00000000
        /*0030*/ 	.short	0x0011
        /*0032*/ 	.short	0x0070
        /*0034*/ 	.byte	0x00, 0xf0, 0x11, 0x00


	//----- nvinfo : EIATTR_KPARAM_INFO
	.align		4
.L_10279:
        /*0038*/ 	.byte	0x04, 0x17
        /*003a*/ 	.short	(.L_10281 - .L_10280)
.L_10280:
        /*003c*/ 	.word	0x00000000
        /*0040*/ 	.short	0x0010
        /*0042*/ 	.short	0x006c
        /*0044*/ 	.byte	0x00, 0xf0, 0x11, 0x00


	//----- nvinfo : EIATTR_KPARAM_INFO
	.align		4
.L_10281:
        /*0048*/ 	.byte	0x04, 0x17
        /*004a*/ 	.short	(.L_10283 - .L_10282)
.L_10282:
        /*004c*/ 	.word	0x00000000
        /*0050*/ 	.short	0x000f
        /*0052*/ 	.short	0x0068
        /*0054*/ 	.byte	0x00, 0xf0, 0x11, 0x00


	//----- nvinfo : EIATTR_KPARAM_INFO
	.align		4
.L_10283:
        /*0058*/ 	.byte	0x04, 0x17
        /*005a*/ 	.short	(.L_10285 - .L_10284)
.L_10284:
        /*005c*/ 	.word	0x00000000
        /*0060*/ 	.short	0x000e
        /*0062*/ 	.short	0x0060
        /*0064*/ 	.byte	0x00, 0xf5, 0x21, 0x00


	//----- nvinfo : EIATTR_KPARAM_INFO
	.align		4
.L_10285:
        /*0068*/ 	.byte	0x04, 0x17
        /*006a*/ 	.short	(.L_10287 - .L_10286)
.L_10286:
        /*006c*/ 	.word	0x00000000
        /*0070*/ 	.short	0x000d
        /*0072*/ 	.short	0x0058
        /*0074*/ 	.byte	0x00, 0xf5, 0x21, 0x00


	//----- nvinfo : EIATTR_KPARAM_INFO
	.align		4
.L_10287:
        /*0078*/ 	.byte	0x04, 0x17
        /*007a*/ 	.short	(.L_10289 - .L_10288)
.L_10288:
        /*007c*/ 	.word	0x00000000
        /*0080*/ 	.short	0x000c
        /*0082*/ 	.short	0x0050
        /*0084*/ 	.byte	0x00, 0xf0, 0x11, 0x00


	//----- nvinfo : EIATTR_KPARAM_INFO
	.align		4
.L_10289:
        /*0088*/ 	.byte	0x04, 0x17
        /*008a*/ 	.short	(.L_10291 - .L_10290)
.L_10290:
        /*008c*/ 	.word	0x00000000
        /*0090*/ 	.short	0x000b
        /*0092*/ 	.short	0x004c
        /*0094*/ 	.byte	0x00, 0xf0, 0x11, 0x00


	//----- nvinfo : EIATTR_KPARAM_INFO
	.align		4
.L_10291:
        /*0098*/ 	.byte	0x04, 0x17
        /*009a*/ 	.short	(.L_10293 - .L_10292)
.L_10292:
        /*009c*/ 	.word	0x00000000
        /*00a0*/ 	.short	0x000a
        /*00a2*/ 	.short	0x0048
        /*00a4*/ 	.byte	0x00, 0xf0, 0x11, 0x00


	//----- nvinfo : EIATTR_KPARAM_INFO
	.align		4
.L_10293:
        /*00a8*/ 	.byte	0x04, 0x17
        /*00aa*/ 	.short	(.L_10295 - .L_10294)
.L_10294:
        /*00ac*/ 	.word	0x00000000
        /*00b0*/ 	.short	0x0009
        /*00b2*/ 	.short	0x0040
        /*00b4*/ 	.byte	0x00, 0xf5, 0x21, 0x00


	//----- nvinfo : EIATTR_KPARAM_INFO
	.align		4
.L_10295:
        /*00b8*/ 	.byte	0x04, 0x17
        /*00ba*/ 	.short	(.L_10297 - .L_10296)
.L_10296:
        /*00bc*/ 	.word	0x00000000
        /*00c0*/ 	.short	0x0008
        /*00c2*/ 	.short	0x0038
        /*00c4*/ 	.byte	0x00, 0xf0, 0x11, 0x00


	//----- nvinfo : EIATTR_KPARAM_INFO
	.align		4
.L_10297:
        /*00c8*/ 	.byte	0x04, 0x17
        /*00ca*/ 	.short	(.L_10299 - .L_10298)
.L_10298:
        /*00cc*/ 	.word	0x00000000
        /*00d0*/ 	.short	0x0007
        /*00d2*/ 	.short	0x0030
        /*00d4*/ 	.byte	0x00, 0xf5, 0x21, 0x00


	//----- nvinfo : EIATTR_KPARAM_INFO
	.align		4
.L_10299:
        /*00d8*/ 	.byte	0x04, 0x17
        /*00da*/ 	.short	(.L_10301 - .L_10300)
.L_10300:
        /*00dc*/ 	.word	0x00000000
        /*00e0*/ 	.short	0x0006
        /*00e2*/ 	.short	0x0028
        /*00e4*/ 	.byte	0x00, 0xf5, 0x21, 0x00


	//----- nvinfo : EIATTR_KPARAM_INFO
	.align		4
.L_10301:
        /*00e8*/ 	.byte	0x04, 0x17
        /*00ea*/ 	.short	(.L_10303 - .L_10302)
.L_10302:
        /*00ec*/ 	.word	0x00000000
        /*00f0*/ 	.short	0x0005
        /*00f2*/ 	.short	0x0024
        /*00f4*/ 	.byte	0x00, 0xf0, 0x11, 0x00


	//----- nvinfo : EIATTR_KPARAM_INFO
	.align		4
.L_10303:
        /*00f8*/ 	.byte	0x04, 0x17
        /*00fa*/ 	.short	(.L_10305 - .L_10304)
.L_10304:
        /*00fc*/ 	.word	0x00000000
        /*0100*/ 	.short	0x0004
        /*0102*/ 	.short	0x0020
        /*0104*/ 	.byte	0x00, 0xf0, 0x11, 0x00


	//----- nvinfo : EIATTR_KPARAM_INFO
	.align		4
.L_10305:
        /*0108*/ 	.byte	0x04, 0x17
        /*010a*/ 	.short	(.L_10307 - .L_10306)
.L_10306:
        /*010c*/ 	.word	0x00000000
        /*0110*/ 	.short	0x0003
        /*0112*/ 	.short	0x0018
        /*0114*/ 	.byte	0x00, 0xf5, 0x21, 0x00


	//----- nvinfo : EIATTR_KPARAM_INFO
	.align		4
.L_10307:
        /*0118*/ 	.byte	0x04, 0x17
        /*011a*/ 	.short	(.L_10309 - .L_10308)
.L_10308:
        /*011c*/ 	.word	0x00000000
        /*0120*/ 	.short	0x0002
        /*0122*/ 	.short	0x0010
        /*0124*/ 	.byte	0x00, 0xf5, 0x21, 0x00


	//----- nvinfo : EIATTR_KPARAM_INFO
	.align		4
.L_10309:
        /*0128*/ 	.byte	0x04, 0x17
        /*012a*/ 	.short	(.L_10311 - .L_10310)
.L_10310:
        /*012c*/ 	.word	0x00000000
        /*0130*/ 	.short	0x0001
        /*0132*/ 	.short	0x0008
        /*0134*/ 	.byte	0x00, 0xf5, 0x21, 0x00


	//----- nvinfo : EIATTR_KPARAM_INFO
	.align		4
.L_10311:
        /*0138*/ 	.byte	0x04, 0x17
        /*013a*/ 	.short	(.L_10313 - .L_10312)
.L_10312:
        /*013c*/ 	.word	0x00000000
        /*0140*/ 	.short	0x0000
        /*0142*/ 	.short	0x0000
        /*0144*/ 	.byte	0x00, 0xf5, 0x21, 0x00


	//----- nvinfo : EIATTR_SPARSE_MMA_MASK
	.align		4
.L_10313:
        /*0148*/ 	.byte	0x03, 0x50
        /*014a*/ 	.short	0x0000


	//----- nvinfo : EIATTR_MAXREG_COUNT
	.align		4
        /*014c*/ 	.byte	0x03, 0x1b
        /*014e*/ 	.short	0x00ff


	//----- nvinfo : EIATTR_NUM_BARRIERS
	.align		4
        /*0150*/ 	.byte	0x02, 0x4c
        /*0152*/ 	.byte	0x01
	.zero		1


	//----- nvinfo : EIATTR_EXTERNS
	.align		4
        /*0154*/ 	.byte	0x04, 0x0f
        /*0156*/ 	.short	(.L_10315 - .L_10314)


	//   ....[0]....
	.align		4
.L_10314:
        /*0158*/ 	.word	index@(__assertfail)


	//----- nvinfo : EIATTR_MERCURY_ISA_VERSION
	.align		4
.L_10315:
        /*015c*/ 	.byte	0x03, 0x5f
        /*015e*/ 	.short	0x0101


	//----- nvinfo : EIATTR_COOP_GROUP_MASK_REGIDS
	.align		4
        /*0160*/ 	.byte	0x04, 0x29
        /*0162*/ 	.short	(.L_10317 - .L_10316)


	//   ....[0]....
.L_10316:
        /*0164*/ 	.word	0xffffffff


	//   ....[1]....
        /*0168*/ 	.word	0xffffffff


	//   ....[2]....
        /*016c*/ 	.word	0xffffffff


	//   ....[3]....
        /*0170*/ 	.word	0xffffffff


	//   ....[4]....
        /*0174*/ 	.word	0xffffffff


	//   ....[5]....
        /*0178*/ 	.word	0xffffffff


	//   ....[6]....
        /*017c*/ 	.word	0xffffffff


	//   ....[7]....
        /*0180*/ 	.word	0xffffffff


	//   ....[8]....
        /*0184*/ 	.word	0xffffffff


	//   ....[9]....
        /*0188*/ 	.word	0xffffffff


	//   ....[10]....
        /*018c*/ 	.word	0xffffffff


	//   ....[11]....
        /*0190*/ 	.word	0xffffffff


	//   ....[12]....
        /*0194*/ 	.word	0xffffffff


	//   ....[13]....
        /*0198*/ 	.word	0xffffffff


	//   ....[14]....
        /*019c*/ 	.word	0xffffffff


	//   ....[15]....
        /*01a0*/ 	.word	0x0500000f


	//   ....[16]....
        /*01a4*/ 	.word	0x0500000f


	//   ....[17]....
        /*01a8*/ 	.word	0x0500000f


	//   ....[18]....
        /*01ac*/ 	.word	0x0500000f


	//----- nvinfo : EIATTR_COOP_GROUP_INSTR_OFFSETS
	.align		4
.L_10317:
        /*01b0*/ 	.byte	0x04, 0x28
        /*01b2*/ 	.short	(.L_10319 - .L_10318)


	//   ....[0]....
.L_10318:
        /*01b4*/ 	.word	0x00000270


	//   ....[1]....
        /*01b8*/ 	.word	0x00000290


	//   ....[2]....
        /*01bc*/ 	.word	0x000002b0


	//   ....[3]....
        /*01c0*/ 	.word	0x000002d0


	//   ....[4]....
        /*01c4*/ 	.word	0x000003e0


	//   ....[5]....
        /*01c8*/ 	.word	0x00000400


	//   ....[6]....
        /*01cc*/ 	.word	0x00000420


	//   ....[7]....
        /*01d0*/ 	.word	0x00001250


	//   ....[8]....
        /*01d4*/ 	.word	0x00001280


	//   ....[9]....
        /*01d8*/ 	.word	0x000012a0


	//   ....[10]....
        /*01dc*/ 	.word	0x000012c0


	//   ....[11]....
        /*01e0*/ 	.word	0x000012e0


	//   ....[12]....
        /*01e4*/ 	.word	0x00001330


	//   ....[13]....
        /*01e8*/ 	.word	0x00001350


	//   ....[14]....
        /*01ec*/ 	.word	0x00001370


	//   ....[15]....
        /*01f0*/ 	.word	0x00002f00


	//   ....[16]....
        /*01f4*/ 	.word	0x00002f60


	//   ....[17]....
        /*01f8*/ 	.word	0x00002fc0


	//   ....[18]....
        /*01fc*/ 	.word	0x00003020


	//----- nvinfo : EIATTR_VRC_CTA_INIT_COUNT
	.align		4
.L_10319:
        /*0200*/ 	.byte	0x02, 0x4a
	.zero		1
	.zero		1


	//----- nvinfo : EIATTR_SYSCALL_OFFSETS
	.align		4
        /*0204*/ 	.byte	0x04, 0x46
        /*0206*/ 	.short	(.L_10321 - .L_10320)


	//   ....[0]....
.L_10320:
        /*0208*/ 	.word	0x00000220


	//----- nvinfo : EIATTR_EXIT_INSTR_OFFSETS
	.align		4
.L_10321:
        /*020c*/ 	.byte	0x04, 0x1c
        /*020e*/ 	.short	(.L_10323 - .L_10322)


	//   ....[0]....
.L_10322:
        /*0210*/ 	.word	0x00002bb0


	//   ....[1]....
        /*0214*/ 	.word	0x00002c10


	//   ....[2]....
        /*0218*/ 	.word	0x00002eb0


	//----- nvinfo : EIATTR_CRS_STACK_SIZE
	.align		4
.L_10323:
        /*021c*/ 	.byte	0x04, 0x1e
        /*021e*/ 	.short	(.L_10325 - .L_10324)
.L_10324:
        /*0220*/ 	.word	0x00000000


	//----- nvinfo : EIATTR_CBANK_PARAM_SIZE
	.align		4
.L_10325:
        /*0224*/ 	.byte	0x03, 0x19
        /*0226*/ 	.short	0x007c


	//----- nvinfo : EIATTR_PARAM_CBANK
	.align		4
        /*0228*/ 	.byte	0x04, 0x0a
        /*022a*/ 	.short	(.L_10327 - .L_10326)
	.align		4
.L_10326:
        /*022c*/ 	.word	index@(.nv.constant0._ZN4vllm25paged_attention_v1_kernelIfhLi256ELi16ELi128ELNS_18Fp8KVCacheDataTypeE2ELb0EEEvPT_PKS2_PKT0_S8_ifPKiSA_iPKfiiiSC_SC_iiiii)
        /*0230*/ 	.short	0x0380
        /*0232*/ 	.short	0x007c


	//----- nvinfo : EIATTR_SW_WAR
	.align		4
.L_10327:
        /*0234*/ 	.byte	0x04, 0x36
        /*0236*/ 	.short	(.L_10329 - .L_10328)
.L_10328:
        /*0238*/ 	.word	0x00000008
.L_10329:


//--------------------- .nv.info._ZN4vllm25paged_attention_v1_kernelIfhLi192ELi16ELi128ELNS_18Fp8KVCacheDataTypeE2ELb0EEEvPT_PKS2_PKT0_S8_ifPKiSA_iPKfiiiSC_SC_iiiii --------------------------
	.section	.nv.info._ZN4vllm25paged_attention_v1_kernelIfhLi192ELi16ELi128ELNS_18Fp8KVCacheDataTypeE2ELb0EEEvPT_PKS2_PKT0_S8_ifPKiSA_iPKfiiiSC_SC_iiiii,"",@"SHT_CUDA_INFO"
	.sectionflags	@""
	.align	4


	//----- nvinfo : EIATTR_CUDA_API_VERSION
	.align		4
        /*0000*/ 	.byte	0x04, 0x37
        /*0002*/ 	.short	(.L_10331 - .L_10330)
.L_10330:
        /*0004*/ 	.word	0x00000082


	//----- nvinfo : EIATTR_KPARAM_INFO
	.align		4
.L_10331:
        /*0008*/ 	.byte	0x04, 0x17
        /*000a*/ 	.short	(.L_10333 - .L_10332)
.L_10332:
        /*000c*/ 	.word	0x00000000
        /*0010*/ 	.short	0x0013
        /*0012*/ 	.short	0x0078
        /*0014*/ 	.byte	0x00, 0xf0, 0x11, 0x00


	//----- nvinfo : EIATTR_KPARAM_INFO
	.align		4
.L_10333:
        /*0018*/ 	.byte	0x04, 0x17
        /*001a*/ 	.short	(.L_10335 - .L_10334)
.L_10334:
        /*001c*/ 	.word	0x00000000
        /*0020*/ 	.short	0x0012
        /*0022*/ 	.short	0x0074
        /*0024*/ 	.byte	0x00, 0xf0, 0x11, 0x00


	//----- nvinfo : EIATTR_KPARAM_INFO
	.align		4
.L_10335:
        /*0028*/ 	.byte	0x04, 0x17
        /*002a*/ 	.short	(.L_10337 - .L_10336)
.L_10336:
        /*002c*/ 	.word	0x00000000
        /*0030*/ 	.short	0x0011
        /*0032*/ 	.short	0x0070
        /*0034*/ 	.byte	0x00, 0xf0, 0x11, 0x00


	//----- nvinfo : EIATTR_KPARAM_INFO
	.align		4
.L_10337:
        /*0038*/ 	.byte	0x04, 0x17
        /*003a*/ 	.short	(.L_10339 - .L_10338)
.L_10338:
        /*003c*/ 	.word	0x00000000
        /*0040*/ 	.short	0x0010
        /*0042*/ 	.short	0x006c
        /*0044*/ 	.byte	0x00, 0xf0, 0x11, 0x00


	//----- nvinfo : EIATTR_KPARAM_INFO
	.align		4
.L_10339:
        /*0048*/ 	.byte	0x04, 0x17
        /*004a*/ 	.short	(.L_10341 - .L_10340)
.L_10340:
        /*004c*/ 	.word	0x00000000
        /*0050*/ 	.short	0x000f
        /*0052*/ 	.short	0x0068
        /*0054*/ 	.byte	0x00, 0xf0, 0x11, 0x00


	//----- nvinfo : EIATTR_KPARAM_INFO
	.align		4
.L_10341:
        /*0058*/ 	.byte	0x04, 0x17
        /*005a*/ 	.short	(.L_10343 - .L_10342)
.L_10342:
        /*005c*/ 	.word	0x00000000
        /*0060*/ 	.short	0x000e
        /*0062*/ 	.short	0x0060
        /*0064*/ 	.byte	0x00, 0xf5, 0x21, 0x00


	//----- nvinfo : EIATTR_KPARAM_INFO
	.align		4
.L_10343:
        /*0068*/ 	.byte	0x04, 0x17
        /*006a*/ 	.short	(.L_10345 - .L_10344)
.L_10344:
        /*006c*/ 	.word	0x00000000
        /*0070*/ 	.short	0x000d
        /*0072*/ 	.short	0x0058
        /*0074*/ 	.byte	0x00, 0xf5, 0x21, 0x00


	//----- nvinfo : EIATTR_KPARAM_INFO
	.align		4
.L_10345:
        /*0078*/ 	.byte	0x04, 0x17
        /*007a*/ 	.short	(.L_10347 - .L_10346)
.L_10346:
        /*007c*/ 	.word	0x00000000
        /*0080*/ 	.short	0x000c
        /*0082*/ 	.short	0x0050
        /*0084*/ 	.byte	0x00, 0xf0, 0x11, 0x00


	//----- nvinfo : EIATTR_KPARAM_INFO
	.align		4
.L_10347:
        /*0088*/ 	.byte	0x04, 0x17
        /*008a*/ 	.short	(.L_10349 - .L_10348)
.L_10348:
        /*008c*/ 	.word	0x00000000
        /*0090*/ 	.short	0x000b
        /*0092*/ 	.short	0x004c
        /*0094*/ 	.byte	0x00, 0xf0, 0x11, 0x00


	//----- nvinfo : EIATTR_KPARAM_INFO
	.align		4
.L_10349:
        /*0098*/ 	.byte	0x04, 0x17
        /*009a*/ 	.short	(.L_10351 - .L_10350)
.L_10350:
        /*009c*/ 	.word	0x00000000
        /*00a0*/ 	.short	0x000a
        /*00a2*/ 	.short	0x0048
        /*00a4*/ 	.byte	0x00, 0xf0, 0x11, 0x00


	//----- nvinfo : EIATTR_KPARAM_INFO
	.align		4
.L_10351:
        /*00a8*/ 	.byte	0x04, 0x17
        /*00aa*/ 	.short	(.L_10353 - .L_10352)
.L_10352:
        /*00ac*/ 	.word	0x00000000
        /*00b0*/ 	.short	0x0009
        /*00b2*/ 	.short	0x0040
        /*00b4*/ 	.byte	0x00, 0xf5, 0x21, 0x00


	//----- nvinfo : EIATTR_KPARAM_INFO
	.align		4
.L_10353:
        /*00b8*/ 	.byte	0x04, 0x17
        /*00ba*/ 	.short	(.L_10355 - .L_10354)
.L_10354:
        /*00bc*/ 	.word	0x00000000
        /*00c0*/ 	.short	0x0008
        /*00c2*/ 	.short	0x0038
        /*00c4*/ 	.byte	0x00, 0xf0, 0x11, 0x00


	//----- nvinfo : EIATTR_KPARAM_INFO
	.align		4
.L_10355:
        /*00c8*/ 	.byte	0x04, 0x17
        /*00ca*/ 	.short	(.L_10357 - .L_10356)
.L_10356:
        /*00cc*/ 	.word	0x00000000
        /*00d0*/ 	.short	0x0007
        /*00d2*/ 	.short	0x0030
        /*00d4*/ 	.byte	0x00, 0xf5, 0x21, 0x00


	//----- nvinfo : EIATTR_KPARAM_INFO
	.align		4
.L_10357:
        /*00d8*/ 	.byte	0x04, 0x17
        /*00da*/ 	.short	(.L_10359 - .L_10358)
.L_10358:
        /*00dc*/ 	.word	0x00000000
        /*00e0*/ 	.short	0x0006
        /*00e2*/ 	.short	0x0028
        /*00e4*/ 	.byte	0x00, 0xf5, 0x21, 0x00


	//----- nvinfo : EIATTR_KPARAM_INFO
	.align		4
.L_10359:
        /*00e8*/ 	.byte	0x04, 0x17
        /*00ea*/ 	.short	(.L_10361 - .L_10360)
.L_10360:
        /*00ec*/ 	.word	0x00000000
        /*00f0*/ 	.short	0x0005
        /*00f2*/ 	.short	0x0024
        /*00f4*/ 	.byte	0x00, 0xf0, 0x11, 0x00


	//----- nvinfo : EIATTR_KPARAM_INFO
	.align		4
.L_10361:
        /*00f8*/ 	.byte	0x04, 0x17
        /*00fa*/ 	.short	(.L_10363 - .L_10362)
.L_10362:
        /*00fc*/ 	.word	0x00000000
        /*0100*/ 	.short	0x0004
        /*0102*/ 	.short	0x0020
        /*0104*/ 	.byte	0x00, 0xf0, 0x11, 0x00


	//----- nvinfo : EIATTR_KPARAM_INFO
	.align		4
.L_10363:
        /*0108*/ 	.byte	0x04, 0x17
        /*010a*/ 	.short	(.L_10365 - .L_10364)
.L_10364:
        /*010c*/ 	.word	0x00000000
        /*0110*/ 	.short	0x0003
        /*0112*/ 	.short	0x0018
        /*0114*/ 	.byte	0x00, 0xf5, 0x21, 0x00


	//----- nvinfo : EIATTR_KPARAM_INFO
	.align		4
.L_10365:
        /*0118*/ 	.byte	0x04, 0x17
        /*011a*/ 	.short	(.L_10367 - .L_10366)
.L_10366:
        /*011c*/ 	.word	0x00000000
        /*0120*/ 	.short	0x0002
        /*0122*/ 	.short	0x0010
        /*0124*/ 	.byte	0x00, 0xf5, 0x21, 0x00


	//----- nvinfo : EIATTR_KPARAM_INFO
	.align		4
.L_10367:
        /*0128*/ 	.byte	0x04, 0x17
        /*012a*/ 	.short	(.L_10369 - .L_10368)
.L_10368:
        /*012c*/ 	.word	0x00000000
        /*0130*/ 	.short	0x0001
        /*0132*/ 	.short	0x0008
        /*0134*/ 	.byte	0x00, 0xf5, 0x21, 0x00


	//----- nvinfo : EIATTR_KPARAM_INFO
	.align		4
.L_10369:
        /*0138*/ 	.byte	0x04, 0x17
        /*013a*/ 	.short	(.L_10371 - .L_10370)
.L_10370:
        /*013c*/ 	.word	0x00000000
        /*0140*/ 	.short	0x0000
        /*0142*/ 	.short	0x0000
        /*0144*/ 	.byte	0x00, 0xf5, 0x21, 0x00


	//----- nvinfo : EIATTR_SPARSE_MMA_MASK
	.align		4
.L_10371:
        /*0148*/ 	.byte	0x03, 0x50
        /*014a*/ 	.short	0x0000


	//----- nvinfo : EIATTR_MAXREG_COUNT
	.align		4
        /*014c*/ 	.byte	0x03, 0x1b
        /*014e*/ 	.short	0x00ff


	//----- nvinfo : EIATTR_NUM_BARRIERS
	.align		4
        /*0150*/ 	.byte	0x02, 0x4c
        /*0152*/ 	.byte	0x01
	.zero		1


	//----- nvinfo : EIATTR_EXTERNS
	.align		4
        /*0154*/ 	.byte	0x04, 0x0f
        /*0156*/ 	.short	(.L_10373 - .L_10372)


	//   ....[0]....
	.align		4
.L_10372:
        /*0158*/ 	.word	index@(__assertfail)


	//----- nvinfo : EIATTR_MERCURY_ISA_VERSION
	.align		4
.L_10373:
        /*015c*/ 	.byte	0x03, 0x5f
        /*015e*/ 	.short	0x0101


	//----- nvinfo : EIATTR_COOP_GROUP_MASK_REGIDS
	.align		4
        /*0160*/ 	.byte	0x04, 0x29
        /*0162*/ 	.short	(.L_10375 - .L_10374)


	//   ....[0]....
.L_10374:
        /*0164*/ 	.word	0xffffffff


	//   ....[1]....
        /*0168*/ 	.word	0xffffffff


	//   ....[2]....
        /*016c*/ 	.word	0xffffffff


	//   ....[3]....
        /*0170*/ 	.word	0xffffffff


	//   ....[4]....
        /*0174*/ 	.word	0xffffffff


	//   ....[5]....
        /*0178*/ 	.word	0xffffffff


	//   ....[6]....
        /*017c*/ 	.word	0xffffffff


	//   ....[7]....
        /*0180*/ 	.word	0xffffffff


	//   ....[8]....
        /*0184*/ 	.word	0xffffffff


	//   ....[9]....
        /*0188*/ 	.word	0xffffffff


	//   ....[10]....
        /*018c*/ 	.word	0xffffffff


	//   ....[11]....
        /*0190*/ 	.word	0xffffffff


	//   ....[12]....
        /*0194*/ 	.word	0xffffffff


	//   ....[13]....
        /*0198*/ 	.word	0xffffffff


	//   ....[14]....
        /*019c*/ 	.word	0xffffffff


	//   ....[15]....
        /*01a0*/ 	.word	0x0500000f


	//   ....[16]....
        /*01a4*/ 	.word	0x0500000f


	//   ....[17]....
        /*01a8*/ 	.word	0x0500000f


	//   ....[18]....
        /*01ac*/ 	.word	0x0500000f


	//----- nvinfo : EIATTR_COOP_GROUP_INSTR_OFFSETS
	.align		4
.L_10375:
        /*01b0*/ 	.byte	0x04, 0x28
        /*01b2*/ 	.short	(.L_10377 - .L_10376)


	//   ....[0]....
.L_10376:
        /*01b4*/ 	.word	0x00000270


	//   ....[1]....
        /*01b8*/ 	.word	0x00000290


	//   ....[2]....
        /*01bc*/ 	.word	0x000002b0


	//   ....[3]....
        /*01c0*/ 	.word	0x000002d0


	//   ....[4]....
        /*01c4*/ 	.word	0x000003e0


	//   ....[5]....
        /*01c8*/ 	.word	0x00000400


	//   ....[6]....
        /*01cc*/ 	.word	0x00000420


	//   ....[7]....
        /*01d0*/ 	.word	0x00001250


	//   ....[8]....
        /*01d4*/ 	.word	0x00001280


	//   ....[9]....
        /*01d8*/ 	.word	0x000012a0


	//   ....[10]....
        /*01dc*/ 	.word	0x000012c0


	//   ....[11]....
        /*01e0*/ 	.word	0x000012e0


	//   ....[12]....
        /*01e4*/ 	.word	0x00001330


	//   ....[13]....
        /*01e8*/ 	.word	0x00001350


	//   ....[14]....
        /*01ec*/ 	.word	0x00001370


	//   ....[15]....
        /*01f0*/ 	.word	0x00002b30


	//   ....[16]....
        /*01f4*/ 	.word	0x00002b90


	//   ....[17]....
        /*01f8*/ 	.word	0x00002bf0


	//   ....[18]....
        /*01fc*/ 	.word	0x00002c50


	//----- nvinfo : EIATTR_VRC_CTA_INIT_COUNT
	.align		4
.L_10377:
        /*0200*/ 	.byte	0x02, 0x4a
	.zero		1
	.zero		1


	//----- nvinfo : EIATTR_SYSCALL_OFFSETS
	.align		4
        /*0204*/ 	.byte	0x04, 0x46
        /*0206*/ 	.short	(.L_10379 - .L_10378)


	//   ....[0]....
.L_10378:
        /*0208*/ 	.word	0x00000220


	//----- nvinfo : EIATTR_EXIT_INSTR_OFFSETS
	.align		4
.L_10379:
        /*020c*/ 	.byte	0x04, 0x1c
        /*020e*/ 	.short	(.L_10381 - .L_10380)


	//   ....[0]....
.L_10380:
        /*0210*/ 	.word	0x00002860


	//   ....[1]....
        /*0214*/ 	.word	0x000028c0


	//   ....[2]....
        /*0218*/ 	.word	0x00002ae0


	//----- nvinfo : EIATTR_CRS_STACK_SIZE
	.align		4
.L_10381:
        /*021c*/ 	.byte	0x04, 0x1e
        /*021e*/ 	.short	(.L_10383 - .L_10382)
.L_10382:
        /*0220*/ 	.word	0x00000000


	//----- nvinfo : EIATTR_CBANK_PARAM_SIZE
	.align		4
.L_10383:
        /*0224*/ 	.byte	0x03, 0x19
        /*0226*/ 	.short	0x007c


	//----- nvinfo : EIATTR_PARAM_CBANK
	.align		4
        /*0228*/ 	.byte	0x04, 0x0a
        /*022a*/ 	.short	(.L_10385 - .L_10384)
	.align		4
.L_10384:
        /*022c*/ 	.word	index@(.nv.constant0._ZN4vllm25paged_attention_v1_kernelIfhLi192ELi16ELi128ELNS_18Fp8KVCacheDataTypeE2ELb0EEEvPT_PKS2_PKT0_S8_ifPKiSA_iPKfiiiSC_SC_iiiii)
        /*0230*/ 	.short	0x0380
        /*0232*/ 	.short	0x007c


	//----- nvinfo : EIATTR_SW_WAR
	.align		4
.L_10385:
        /*0234*/ 	.byte	0x04, 0x36
        /*0236*/ 	.short	(.L_10387 - .L_10386)
.L_10386:
        /*0238*/ 	.word	0x00000008
.L_10387:


//--------------------- .nv.info._ZN4vllm25paged_attention_v1_kernelIfhLi128ELi16ELi128ELNS_18Fp8KVCacheDataTypeE2ELb0EEEvPT_PKS2_PKT0_S8_ifPKiSA_iPKfiiiSC_SC_iiiii --------------------------
	.section	.nv.info._ZN4vllm25paged_attention_v1_kernelIfhLi128ELi16ELi128ELNS_18Fp8KVCacheDataTypeE2ELb0EEEvPT_PKS2_PKT0_S8_ifPKiSA_iPKfiiiSC_SC_iiiii,"",@"SHT_CUDA_INFO"
	.sectionflags	@""
	.align	4


	//----- nvinfo : EIATTR_CUDA_API_VERSION
	.align		4
        /*0000*/ 	.byte	0x04, 0x37
        /*0002*/ 	.short	(.L_10389 - .L_10388)
.L_10388:
        /*0004*/ 	.word	0x00000082


	//----- nvinfo : EIATTR_KPARAM_INFO
	.align		4
.L_10389:
        /*0008*/ 	.byte	0x04, 0x17
        /*000a*/ 	.short	(.L_10391 - .L_10390)
.L_10390:
        /*000c*/ 	.word	0x00000000
        /*0010*/ 	.short	0x0013
        /*0012*/ 	.short	0x0078
        /*0014*/ 	.byte	0x00, 0xf0, 0x11, 0x00


	//----- nvinfo : EIATTR_KPARAM_INFO
	.align		4
.L_10391:
        /*0018*/ 	.byte	0x04, 0x17
        /*001a*/ 	.short	(.L_10393 - .L_10392)
.L_10392:
        /*001c*/ 	.word	0x00000000
        /*0020*/ 	.short	0x0012
        /*0022*/ 	.short	0x0074
        /*0024*/ 	.byte	0x00, 0xf0, 0x11, 0x00


	//----- nvinfo : EIATTR_KPARAM_INFO
	.align		4
.L_10393:
        /*0028*/ 	.byte	0x04, 0x17
        /*002a*/ 	.short	(.L_10395 - .L_10394)
.L_10394:
        /*002c*/ 	.word	0x00000000
        /*0030*/ 	.short	0x0011
        /*0032*/ 	.short	0x0070
        /*0034*/ 	.byte	0x00, 0xf0, 0x11, 0x00


	//----- nvinfo : EIATTR_KPARAM_INFO
	.align		4
.L_10395:
        /*0038*/ 	.byte	0x04, 0x17
        /*003a*/ 	.short	(.L_10397 - .L_10396)
.L_10396:
        /*003c*/ 	.word	0x00000000
        /*0040*/ 	.short	0x0010
        /*0042*/ 	.short	0x006c
        /*0044*/ 	.byte	0x00, 0xf0, 0x11, 0x00


	//----- nvinfo : EIATTR_KPARAM_INFO
	.align		4
.L_10397:
        /*0048*/ 	.byte	0x04, 0x17
        /*004a*/ 	.short	(.L_10399 - .L_10398)
.L_10398:
        /*004c*/ 	.word	0x00000000
        /*0050*/ 	.short	0x000f
        /*0052*/ 	.short	0x0068
        /*0054*/ 	.byte	0x00, 0xf0, 0x11, 0x00


	//----- nvinfo : EIATTR_KPARAM_INFO
	.align		4
.L_10399:
        /*0058*/ 	.byte	0x04, 0x17
        /*005a*/ 	.short	(.L_10401 - .L_10400)
.L_10400:
        /*005c*/ 	.word	0x00000000
        /*0060*/ 	.short	0x000e
        /*0062*/ 	.short	0x0060
        /*0064*/ 	.byte	0x00, 0xf5, 0x21, 0x00


	//----- nvinfo : EIATTR_KPARAM_INFO
	.align		4
.L_10401:
        /*0068*/ 	.byte	0x04, 0x17
        /*006a*/ 	.short	(.L_10403 - .L_10402)
.L_10402:
        /*006c*/ 	.word	0x00000000
        /*0070*/ 	.short	0x000d
        /*0072*/ 	.short	0x0058
        /*0074*/ 	.byte	0x00, 0xf5, 0x21, 0x00


	//----- nvinfo : EIATTR_KPARAM_INFO
	.align		4
.L_10403:
        /*0078*/ 	.byte	0x04, 0x17
        /*007a*/ 	.short	(.L_10405 - .L_10404)
.L_10404:
        /*007c*/ 	.word	0x00000000
        /*0080*/ 	.short	0x000c
        /*0082*/ 	.short	0x0050
        /*0084*/ 	.byte	0x00, 0xf0, 0x11, 0x00


	//----- nvinfo : EIATTR_KPARAM_INFO
	.align		4
.L_10405:
        /*0088*/ 	.byte	0x04, 0x17
        /*008a*/ 	.short	(.L_10407 - .L_10406)
.L_10406:
        /*008c*/ 	.word	0x00000000
        /*0090*/ 	.short	0x000b
        /*0092*/ 	.short	0x004c
        /*0094*/ 	.byte	0x00, 0xf0, 0x11, 0x00


	//----- nvinfo : EIATTR_KPARAM_INFO
	.align		4
.L_10407:
        /*0098*/ 	.byte	0x04, 0x17
        /*009a*/ 	.short	(.L_10409 - .L_10408)
.L_10408:
        /*009c*/ 	.word	0x00000000
        /*00a0*/ 	.short	0x000a
        /*00a2*/ 	.short	0x0048
        /*00a4*/ 	.byte	0x00, 0xf0, 0x11, 0x00


	//----- nvinfo : EIATTR_KPARAM_INFO
	.align		4
.L_10409:
        /*00a8*/ 	.byte	0x04, 0x17
        /*00aa*/ 	.short	(.L_10411 - .L_10410)
.L_10410:
        /*00ac*/ 	.word	0x00000000
        /*00b0*/ 	.short	0x0009
        /*00b2*/ 	.short	0x0040
        /*00b4*/ 	.byte	0x00, 0xf5, 0x21, 0x00


	//----- nvinfo : EIATTR_KPARAM_INFO
	.align		4
.L_10411:
        /*00b8*/ 	.byte	0x04, 0x17
        /*00ba*/ 	.short	(.L_10413 - .L_10412)
.L_10412:
        /*00bc*/ 	.word	0x00000000
        /*00c0*/ 	.short	0x0008
        /*00c2*/ 	.short	0x0038
        /*00c4*/ 	.byte	0x00, 0xf0, 0x11, 0x00


	//----- nvinfo : EIATTR_KPARAM_INFO
	.align		4
.L_10413:
        /*00c8*/ 	.byte	0x04, 0x17
        /*00ca*/ 	.short	(.L_10415 - .L_10414)
.L_10414:
        /*00cc*/ 	.word	0x00000000
        /*00d0*/ 	.short	0x0007
        /*00d2*/ 	.short	0x0030
        /*00d4*/ 	.byte	0x00, 0xf5, 0x21, 0x00


	//----- nvinfo : EIATTR_KPARAM_INFO
	.align		4
.L_10415:
        /*00d8*/ 	.byte	0x04, 0x17
        /*00da*/ 	.short	(.L_10417 - .L_10416)
.L_10416:
        /*00dc*/ 	.word	0x00000000
        /*00e0*/ 	.short	0x0006
        /*00e2*/ 	.short	0x0028
        /*00e4*/ 	.byte	0x00, 0xf5, 0x21, 0x00


	//----- nvinfo : EIATTR_KPARAM_INFO
	.align		4
.L_10417:
        /*00e8*/ 	.byte	0x04, 0x17
        /*00ea*/ 	.short	(.L_10419 - .L_10418)
.L_10418:
        /*00ec*/ 	.word	0x00000000
        /*00f0*/ 	.short	0x0005
        /*00f2*/ 	.short	0x0024
        /*00f4*/ 	.byte	0x00, 0xf0, 0x11, 0x00


	//----- nvinfo : EIATTR_KPARAM_INFO
	.align		4
.L_10419:
        /*00f8*/ 	.byte	0x04, 0x17
        /*00fa*/ 	.short	(.L_10421 - .L_10420)
.L_10420:
        /*00fc*/ 	.word	0x00000000
        /*0100*/ 	.short	0x0004
        /*0102*/ 	.short	0x0020
        /*0104*/ 	.byte	0x00, 0xf0, 0x11, 0x00


	//----- nvinfo : EIATTR_KPARAM_INFO
	.align		4
.L_10421:
        /*0108*/ 	.byte	0x04, 0x17
        /*010a*/ 	.short	(.L_10423 - .L_10422)
.L_10422:
        /*010c*/ 	.word	0x00000000
        /*0110*/ 	.short	0x0003
        /*0112*/ 	.short	0x0018
        /*0114*/ 	.byte	0x00, 0xf5, 0x21, 0x00


	//----- nvinfo : EIATTR_KPARAM_INFO
	.align		4
.L_10423:
        /*0118*/ 	.byte	0x04, 0x17
        /*011a*/ 	.short	(.L_10425 - .L_10424)
.L_10424:
        /*011c*/ 	.word	0x00000000
        /*0120*/ 	.short	0x0002
        /*0122*/ 	.short	0x0010
        /*0124*/ 	.byte	0x00, 0xf5, 0x21, 0x00


	//----- nvinfo : EIATTR_KPARAM_INFO
	.align		4
.L_10425:
        /*0128*/ 	.byte	0x04, 0x17
        /*012a*/ 	.short	(.L_10427 - .L_10426)
.L_10426:
        /*012c*/ 	.word	0x00000000
        /*0130*/ 	.short	0x0001
        /*0132*/ 	.short	0x0008
        /*0134*/ 	.byte	0x00, 0xf5, 0x21, 0x00


	//----- nvinfo : EIATTR_KPARAM_INFO
	.align		4
.L_10427:
        /*0138*/ 	.byte	0x04, 0x17
        /*013a*/ 	.short	(.L_10429 - .L_10428)
.L_10428:
        /*013c*/ 	.word	0x00000000
        /*0140*/ 	.short	0x0000
        /*0142*/ 	.short	0x0000
        /*0144*/ 	.byte	0x00, 0xf5, 0x21, 0x00


	//----- nvinfo : EIATTR_SPARSE_MMA_MASK
	.align		4
.L_10429:
        /*0148*/ 	.byte	0x03, 0x50
        /*014a*/ 	.short	0x0000


	//----- nvinfo : EIATTR_MAXREG_COUNT
	.align		4
        /*014c*/ 	.byte	0x03, 0x1b
        /*014e*/ 	.short	0x00ff


	//----- nvinfo : EIATTR_NUM_BARRIERS
	.align		4
        /*0150*/ 	.byte	0x02, 0x4c
        /*0152*/ 	.byte	0x01
	.zero		1


	//----- nvinfo : EIATTR_EXTERNS
	.align		4
        /*0154*/ 	.byte	0x04, 0x0f
        /*0156*/ 	.short	(.L_10431 - .L_10430)


	//   ....[0]....
	.align		4
.L_10430:
        /*0158*/ 	.word	index@(__assertfail)


	//----- nvinfo : EIATTR_MERCURY_ISA_VERSION
	.align		4
.L_10431:
        /*015c*/ 	.byte	0x03, 0x5f
        /*015e*/ 	.short	0x0101


	//----- nvinfo : EIATTR_COOP_GROUP_MASK_REGIDS
	.align		4
        /*0160*/ 	.byte	0x04, 0x29
        /*0162*/ 	.short	(.L_10433 - .L_10432)


	//   ....[0]....
.L_10432:
        /*0164*/ 	.word	0xffffffff


	//   ....[1]....
        /*0168*/ 	.word	0xffffffff


	//   ....[2]....
        /*016c*/ 	.word	0xffffffff


	//   ....[3]....
        /*0170*/ 	.word	0xffffffff


	//   ....[4]....
        /*0174*/ 	.word	0xffffffff


	//   ....[5]....
        /*0178*/ 	.word	0xffffffff


	//   ....[6]....
        /*017c*/ 	.word	0xffffffff


	//   ....[7]....
        /*0180*/ 	.word	0xffffffff


	//   ....[8]....
        /*0184*/ 	.word	0xffffffff


	//   ....[9]....
        /*0188*/ 	.word	0xffffffff


	//   ....[10]....
        /*018c*/ 	.word	0xffffffff


	//   ....[11]....
        /*0190*/ 	.word	0xffffffff


	//   ....[12]....
        /*0194*/ 	.word	0xffffffff


	//   ....[13]....
        /*0198*/ 	.word	0xffffffff


	//   ....[14]....
        /*019c*/ 	.word	0xffffffff


	//   ....[15]....
        /*01a0*/ 	.word	0x0500000f


	//   ....[16]....
        /*01a4*/ 	.word	0x0500000f


	//   ....[17]....
        /*01a8*/ 	.word	0x0500000f


	//   ....[18]....
        /*01ac*/ 	.word	0x0500000f


	//----- nvinfo : EIATTR_COOP_GROUP_INSTR_OFFSETS
	.align		4
.L_10433:
        /*01b0*/ 	.byte	0x04, 0x28
        /*01b2*/ 	.short	(.L_10435 - .L_10434)


	//   ....[0]....
.L_10434:
        /*01b4*/ 	.word	0x00000270


	//   ....[1]....
        /*01b8*/ 	.word	0x00000290


	//   ....[2]....
        /*01bc*/ 	.word	0x000002b0


	//   ....[3]....
        /*01c0*/ 	.word	0x000002d0


	//   ....[4]....
        /*01c4*/ 	.word	0x000003d0


	//   ....[5]....
        /*01c8*/ 	.word	0x000003f0


	//   ....[6]....
        /*01cc*/ 	.word	0x00000420


	//   ....[7]....
        /*01d0*/ 	.word	0x00001250


	//   ....[8]....
        /*01d4*/ 	.word	0x00001280


	//   ....[9]....
        /*01d8*/ 	.word	0x000012a0


	//   ....[10]....
        /*01dc*/ 	.word	0x000012c0


	//   ....[11]....
        /*01e0*/ 	.word	0x000012e0


	//   ....[12]....
        /*01e4*/ 	.word	0x00001330


	//   ....[13]....
        /*01e8*/ 	.word	0x00001350


	//   ....[14]....
        /*01ec*/ 	.word	0x00001370


	//   ....[15]....
        /*01f0*/ 	.word	0x00002780


	//   ....[16]....
        /*01f4*/ 	.word	0x000027e0


	//   ....[17]....
        /*01f8*/ 	.word	0x00002840


	//   ....[18]....
        /*01fc*/ 	.word	0x000028a0


	//----- nvinfo : EIATTR_VRC_CTA_INIT_COUNT
	.align		4
.L_10435:
        /*0200*/ 	.byte	0x02, 0x4a
	.zero		1
	.zero		1


	//----- nvinfo : EIATTR_SYSCALL_OFFSETS
	.align		4
        /*0204*/ 	.byte	0x04, 0x46
        /*0206*/ 	.short	(.L_10437 - .L_10436)


	//   ....[0]....
.L_10436:
        /*0208*/ 	.word	0x00000220


	//----- nvinfo : EIATTR_EXIT_INSTR_OFFSETS
	.align		4
.L_10437:
        /*020c*/ 	.byte	0x04, 0x1c
        /*020e*/ 	.short	(.L_10439 - .L_10438)


	//   ....[0]....
.L_10438:
        /*0210*/ 	.word	0x00002530


	//   ....[1]....
        /*0214*/ 	.word	0x00002590


	//   ....[2]....
        /*0218*/ 	.word	0x00002730


	//----- nvinfo : EIATTR_CRS_STACK_SIZE
	.align		4
.L_10439:
        /*021c*/ 	.byte	0x04, 0x1e
        /*021e*/ 	.short	(.L_10441 - .L_10440)
.L_10440:
        /*0220*/ 	.word	0x00000000


	//----- nvinfo : EIATTR_CBANK_PARAM_SIZE
	.align		4
.L_10441:
        /*0224*/ 	.byte	0x03, 0x19
        /*0226*/ 	.short	0x007c


	//----- nvinfo : EIATTR_PARAM_CBANK
	.align		4
        /*0228*/ 	.byte	0x04, 0x0a
        /*022a*/ 	.short	(.L_10443 - .L_10442)
	.align		4
.L_10442:
        /*022c*/ 	.word	index@(.nv.constant0._ZN4vllm25paged_attention_v1_kernelIfhLi128ELi16ELi128ELNS_18Fp8KVCacheDataTypeE2ELb0EEEvPT_PKS2_PKT0_S8_ifPKiSA_iPKfiiiSC_SC_iiiii)
        /*0230*/ 	.short	0x0380
        /*0232*/ 	.short	0x007c


	//----- nvinfo : EIATTR_SW_WAR
	.align		4
.L_10443:
        /*0234*/ 	.byte	0x04, 0x36
        /*0236*/ 	.short	(.L_10445 - .L_10444)
.L_10444:
        /*0238*/ 	.word	0x00000008
.L_10445:


//--------------------- .nv.info._ZN4vllm25paged_attention_v1_kernelIfhLi120ELi16ELi128ELNS_18Fp8KVCacheDataTypeE2ELb0EEEvPT_PKS2_PKT0_S8_ifPKiSA_iPKfiiiSC_SC_iiiii --------------------------
	.section	.nv.info._ZN4vllm25paged_attention_v1_kernelIfhLi120ELi16ELi128ELNS_18Fp8KVCacheDataTypeE2ELb0EEEvPT_PKS2_PKT0_S8_ifPKiSA_iPKfiiiSC_SC_iiiii,"",@"SHT_CUDA_INFO"
	.sectionflags	@""
	.align	4


	//----- nvinfo : EIATTR_CUDA_API_VERSION
	.align		4
        /*0000*/ 	.byte	0x04, 0x37
        /*0002*/ 	.short	(.L_10447 - .L_10446)
.L_10446:
        /*0004*/ 	.word	0x00000082


	//----- nvinfo : EIATTR_KPARAM_INFO
	.align		4
.L_10447:
        /*0008*/ 	.byte	0x04, 0x17
        /*000a*/ 	.short	(.L_10449 - .L_10448)
.L_10448:
        /*000c*/ 	.word	0x00000000
        /*0010*/ 	.short	0x0013
        /*0012*/ 	.short	0x0078
        /*0014*/ 	.byte	0x00, 0xf0, 0x11, 0x00


	//----- nvinfo : EIATTR_KPARAM_INFO
	.align		4
.L_10449:
        /*0018*/ 	.byte	0x04, 0x17
        /*001a*/ 	.short	(.L_10451 - .L_10450)
.L_10450:
        /*001c*/ 	.word	0x00000000
        /*0020*/ 	.short	0x0012
        /*0022*/ 	.short	0x0074
        /*0024*/ 	.byte	0x00, 0xf0, 0x11, 0x00


	//----- nvinfo : EIATTR_KPARAM_INFO
	.align		4
.L_10451:
        /*0028*/ 	.byte	0x04, 0x17
        /*002a*/ 	.short	(.L_10453 - .L_10452)
.L_10452:
        /*002c*/ 	.word	0x00000000
        /*0030*/ 	.short	0x0011
        /*0032*/ 	.short	0x0070
        /*0034*/ 	.byte	0x00, 0xf0, 0x11, 0x00


	//----- nvinfo : EIATTR_KPARAM_INFO
	.align		4
.L_10453:
        /*0038*/ 	.byte	0x04, 0x17
        /*003a*/ 	.short	(.L_10455 - .L_10454)
.L_10454:
        /*003c*/ 	.word	0x00000000
        /*0040*/ 	.short	0x0010
        /*0042*/ 	.short	0x006c
        /*0044*/ 	.byte	0x00, 0xf0, 0x11, 0x00


	//----- nvinfo : EIATTR_KPARAM_INFO
	.align		4
.L_10455:
        /*0048*/ 	.byte	0x04, 0x17
        /*004a*/ 	.short	(.L_10457 - .L_10456)
.L_10456:
        /*004c*/ 	.word	0x00000000
        /*0050*/ 	.short	0x000f
        /*0052*/ 	.short	0x0068
        /*0054*/ 	.byte	0x00, 0xf0, 0x11, 0x00


	//----- nvinfo : EIATTR_KPARAM_INFO
	.align		4
.L_10457:
        /*0058*/ 	.byte	0x04, 0x17
        /*005a*/ 	.short	(.L_10459 - .L_10458)
.L_10458:
        /*005c*/ 	.word	0x00000000
        /*0060*/ 	.short	0x000e
        /*0062*/ 	.short	0x0060
        /*0064*/ 	.byte	0x00, 0xf5, 0x21, 0x00


	//----- nvinfo : EIATTR_KPARAM_INFO
	.align		4
.L_10459:
        /*0068*/ 	.byte	0x04, 0x17
        /*006a*/ 	.short	(.L_10461 - .L_10460)
.L_10460:
        /*006c*/ 	.word	0x00000000
        /*0070*/ 	.short	0x000d
        /*0072*/ 	.short	0x0058
        /*0074*/ 	.byte	0x00, 0xf5, 0x21, 0x00


	//----- nvinfo : EIATTR_KPARAM_INFO
	.align		4
.L_10461:
        /*0078*/ 	.byte	0x04, 0x17
        /*007a*/ 	.short	(.L_10463 - .L_10462)
.L_10462:
        /*007c*/ 	.word	0x00000000
        /*0080*/ 	.short	0x000c
        /*0082*/ 	.short	0x0050
        /*0084*/ 	.byte	0x00, 0xf0, 0x11, 0x00


	//----- nvinfo : EIATTR_KPARAM_INFO
	.align		4
.L_10463:
        /*0088*/ 	.byte	0x04, 0x17
        /*008a*/ 	.short	(.L_10465 - .L_10464)
.L_10464:
        /*008c*/ 	.word	0x00000000
        /*0090*/ 	.short	0x000b
        /*0092*/ 	.short	0x004c
        /*0094*/ 	.byte	0x00, 0xf0, 0x11, 0x00


	//----- nvinfo : EIATTR_KPARAM_INFO
	.align		4
.L_10465:
        /*0098*/ 	.byte	0x04, 0x17
        /*009a*/ 	.short	(.L_10467 - .L_10466)
.L_10466:
        /*009c*/ 	.word	0x00000000
        /*00a0*/ 	.short	0x000a
        /*00a2*/ 	.short	0x0048
        /*00a4*/ 	.byte	0x00, 0xf0, 0x11, 0x00


	//----- nvinfo : EIATTR_KPARAM_INFO
	.align		4
.L_10467:
        /*00a8*/ 	.byte	0x04, 0x17
        /*00aa*/ 	.short	(.L_10469 - .L_10468)
.L_10468:
        /*00ac*/ 	.word	0x00000000
        /*00b0*/ 	.short	0x0009
        /*00b2*/ 	.short	0x0040
        /*00b4*/ 	.byte	0x00, 0xf5, 0x21, 0x00


	//----- nvinfo : EIATTR_KPARAM_INFO
	.align		4
.L_10469:
        /*00b8*/ 	.byte	0x04, 0x17
        /*00ba*/ 	.short	(.L_10471 - .L_10470)
.L_10470:
        /*00bc*/ 	.word	0x00000000
        /*00c0*/ 	.short	0x0008
        /*00c2*/ 	.short	0x0038
        /*00c4*/ 	.byte	0x00, 0xf0, 0x11, 0x00


	//----- nvinfo : EIATTR_KPARAM_INFO
	.align		4
.L_10471:
        /*00c8*/ 	.byte	0x04, 0x17
        /*00ca*/ 	.short	(.L_10473 - .L_10472)
.L_10472:
        /*00cc*/ 	.word	0x00000000
        /*00d0*/ 	.short	0x0007
        /*00d2*/ 	.short	0x0030
        /*00d4*/ 	.byte	0x00, 0xf5, 0x21, 0x00


	//----- nvinfo : EIATTR_KPARAM_INFO
	.align		4
.L_10473:
        /*00d8*/ 	.byte	0x04, 0x17
        /*00da*/ 	.short	(.L_10475 - .L_10474)
.L_10474:
        /*00dc*/ 	.word	0x00000000
        /*00e0*/ 	.short	0x0006
        /*00e2*/ 	.short	0x0028
        /*00e4*/ 	.byte	0x00, 0xf5, 0x21, 0x00


	//----- nvinfo : EIATTR_KPARAM_INFO
	.align		4
.L_10475:
        /*00e8*/ 	.byte	0x04, 0x17
        /*00ea*/ 	.short	(.L_10477 - .L_10476)
.L_10476:
        /*00ec*/ 	.word	0x00000000
        /*00f0*/ 	.short	0x0005
        /*00f2*/ 	.short	0x0024
        /*00f4*/ 	.byte	0x00, 0xf0, 0x11, 0x00


	//----- nvinfo : EIATTR_KPARAM_INFO
	.align		4
.L_10477:
        /*00f8*/ 	.byte	0x04, 0x17
        /*00fa*/ 	.short	(.L_10479 - .L_10478)
.L_10478:
        /*00fc*/ 	.word	0x00000000
        /*0100*/ 	.short	0x0004
        /*0102*/ 	.short	0x0020
        /*0104*/ 	.byte	0x00, 0xf0, 0x11, 0x00


	//----- nvinfo : EIATTR_KPARAM_INFO
	.align		4
.L_10479:
        /*0108*/ 	.byte	0x04, 0x17
        /*010a*/ 	.short	(.L_10481 - .L_10480)
.L_10480:
        /*010c*/ 	.word	0x00000000
        /*0110*/ 	.short	0x0003
        /*0112*/ 	.short	0x0018
        /*0114*/ 	.byte	0x00, 0xf5, 0x21, 0x00


	//----- nvinfo : EIATTR_KPARAM_INFO
	.align		4
.L_10481:
        /*0118*/ 	.byte	0x04, 0x17
        /*011a*/ 	.short	(.L_10483 - .L_10482)
.L_10482:
        /*011c*/ 	.word	0x00000000
        /*0120*/ 	.short	0x0002
        /*0122*/ 	.short	0x0010
        /*0124*/ 	.byte	0x00, 0xf5, 0x21, 0x00


	//----- nvinfo : EIATTR_KPARAM_INFO
	.align		4
.L_10483:
        /*0128*/ 	.byte	0x04, 0x17
        /*012a*/ 	.short	(.L_10485 - .L_10484)
.L_10484:
        /*012c*/ 	.word	0x00000000
        /*0130*/ 	.short	0x0001
        /*0132*/ 	.short	0x0008
        /*0134*/ 	.byte	0x00, 0xf5, 0x21, 0x00


	//----- nvinfo : EIATTR_KPARAM_INFO
	.align		4
.L_10485:
        /*0138*/ 	.byte	0x04, 0x17
        /*013a*/ 	.short	(.L_10487 - .L_10486)
.L_10486:
        /*013c*/ 	.word	0x00000000
        /*0140*/ 	.short	0x0000
        /*0142*/ 	.short	0x0000
        /*0144*/ 	.byte	0x00, 0xf5, 0x21, 0x00


	//----- nvinfo : EIATTR_SPARSE_MMA_MASK
	.align		4
.L_10487:
        /*0148*/ 	.byte	0x03, 0x50
        /*014a*/ 	.short	0x0000


	//----- nvinfo : EIATTR_MAXREG_COUNT
	.align		4
        /*014c*/ 	.byte	0x03, 0x1b
        /*014e*/ 	.short	0x00ff


	//----- nvinfo : EIATTR_NUM_BARRIERS
	.align		4
        /*0150*/ 	.byte	0x02, 0x4c
        /*0152*/ 	.byte	0x01
	.zero		1


	//----- nvinfo : EIATTR_EXTERNS
	.align		4
        /*0154*/ 	.byte	0x04, 0x0f
        /*0156*/ 	.short	(.L_10489 - .L_10488)


	//   ....[0]....
	.align		4
.L_10488:
        /*0158*/ 	.word	index@(__assertfail)


	//----- nvinfo : EIATTR_MERCURY_ISA_VERSION
	.align		4
.L_10489:
        /*015c*/ 	.byte	0x03, 0x5f
        /*015e*/ 	.short	0x0101


	//----- nvinfo : EIATTR_COOP_GROUP_MASK_REGIDS
	.align		4
        /*0160*/ 	.byte	0x04, 0x29
        /*0162*/ 	.short	(.L_10491 - .L_10490)


	//   ....[0]....
.L_10490:
        /*0164*/ 	.word	0xffffffff


	//   ....[1]....
        /*0168*/ 	.word	0xffffffff


	//   ....[2]....
        /*016c*/ 	.word	0xffffffff


	//   ....[3]....
        /*0170*/ 	.word	0xffffffff


	//   ....[4]....
        /*0174*/ 	.word	0xffffffff


	//   ....[5]....
        /*0178*/ 	.word	0xffffffff


	//   ....[6]....
        /*017c*/ 	.word	0xffffffff


	//   ....[7]....
        /*0180*/ 	.word	0xffffffff


	//   ....[8]....
        /*0184*/ 	.word	0xffffffff


	//   ....[9]....
        /*0188*/ 	.word	0xffffffff


	//   ....[10]....
        /*018c*/ 	.word	0xffffffff


	//   ....[11]....
        /*0190*/ 	.word	0xffffffff


	//   ....[12]....
        /*0194*/ 	.word	0xffffffff


	//   ....[13]....
        /*0198*/ 	.word	0xffffffff


	//   ....[14]....
        /*019c*/ 	.word	0xffffffff


	//   ....[15]....
        /*01a0*/ 	.word	0x0500000f


	//   ....[16]....
        /*01a4*/ 	.word	0x0500000f


	//   ....[17]....
        /*01a8*/ 	.word	0x0500000f


	//   ....[18]....
        /*01ac*/ 	.word	0x0500000f


	//----- nvinfo : EIATTR_COOP_GROUP_INSTR_OFFSETS
	.align		4
.L_10491:
        /*01b0*/ 	.byte	0x04, 0x28
        /*01b2*/ 	.short	(.L_10493 - .L_10492)


	//   ....[0]....
.L_10492:
        /*01b4*/ 	.word	0x00000270


	//   ....[1]....
        /*01b8*/ 	.word	0x00000290


	//   ....[2]....
        /*01bc*/ 	.word	0x000002b0


	//   ....[3]....
        /*01c0*/ 	.word	0x000002d0


	//   ....[4]....
        /*01c4*/ 	.word	0x000003d0


	//   ....[5]....
        /*01c8*/ 	.word	0x000003f0


	//   ....[6]....
        /*01cc*/ 	.word	0x00000420


	//   ....[7]....
        /*01d0*/ 	.word	0x00001250


	//   ....[8]....
        /*01d4*/ 	.word	0x00001280


	//   ....[9]....
        /*01d8*/ 	.word	0x000012a0


	//   ....[10]....
        /*01dc*/ 	.word	0x000012c0


	//   ....[11]....
        /*01e0*/ 	.word	0x000012e0


	//   ....[12]....
        /*01e4*/ 	.word	0x00001330


	//   ....[13]....
        /*01e8*/ 	.word	0x00001350


	//   ....[14]....
        /*01ec*/ 	.word	0x00001370


	//   ....[15]....
        /*01f0*/ 	.word	0x000026f0


	//   ....[16]....
        /*01f4*/ 	.word	0x00002750


	//   ....[17]....
        /*01f8*/ 	.word	0x000027b0


	//   ....[18]....
        /*01fc*/ 	.word	0x00002810


	//----- nvinfo : EIATTR_VRC_CTA_INIT_COUNT
	.align		4
.L_10493:
        /*0200*/ 	.byte	0x02, 0x4a
	.zero		1
	.zero		1


	//----- nvinfo : EIATTR_SYSCALL_OFFSETS
	.align		4
        /*0204*/ 	.byte	0x04, 0x46
        /*0206*/ 	.short	(.L_10495 - .L_10494)


	//   ....[0]....
.L_10494:
        /*0208*/ 	.word	0x00000220


	//----- nvinfo : EIATTR_EXIT_INSTR_OFFSETS
	.align		4
.L_10495:
        /*020c*/ 	.byte	0x04, 0x1c
        /*020e*/ 	.short	(.L_10497 - .L_10496)


	//   ....[0]....
.L_10496:
        /*0210*/ 	.word	0x000024b0


	//   ....[1]....
        /*0214*/ 	.word	0x00002510


	//   ....[2]....
        /*0218*/ 	.word	0x000026a0


	//----- nvinfo : EIATTR_CRS_STACK_SIZE
	.align		4
.L_10497:
        /*021c*/ 	.byte	0x04, 0x1e
        /*021e*/ 	.short	(.L_10499 - .L_10498)
.L_10498:
        /*0220*/ 	.word	0x00000000


	//----- nvinfo : EIATTR_CBANK_PARAM_SIZE
	.align		4
.L_10499:
        /*0224*/ 	.byte	0x03, 0x19
        /*0226*/ 	.short	0x007c


	//----- nvinfo : EIATTR_PARAM_CBANK
	.align		4
        /*0228*/ 	.byte	0x04, 0x0a
        /*022a*/ 	.short	(.L_10501 - .L_10500)
	.align		4
.L_10500:
        /*022c*/ 	.word	index@(.nv.constant0._ZN4vllm25paged_attention_v1_kernelIfhLi120ELi16ELi128ELNS_18Fp8KVCacheDataTypeE2ELb0EEEvPT_PKS2_PKT0_S8_ifPKiSA_iPKfiiiSC_SC_iiiii)
        /*0230*/ 	.short	0x0380
        /*0232*/ 	.short	0x007c


	//----- nvinfo : EIATTR_SW_WAR
	.align		4
.L_10501:
        /*0234*/ 	.byte	0x04, 0x36
        /*0236*/ 	.short	(.L_10503 - .L_10502)
.L_10502:
        /*0238*/ 	.word	0x00000008
.L_10503:


//--------------------- .nv.info._ZN4vllm25paged_attention_v1_kernelIfhLi112ELi16ELi128ELNS_18Fp8KVCacheDataTypeE2ELb0EEEvPT_PKS2_PKT0_S8_ifPKiSA_iPKfiiiSC_SC_iiiii --------------------------
	.section	.nv.info._ZN4vllm25paged_attention_v1_kernelIfhLi112ELi16ELi128ELNS_18Fp8KVCacheDataTypeE2ELb0EEEvPT_PKS2_PKT0_S8_ifPKiSA_iPKfiiiSC_SC_iiiii,"",@"SHT_CUDA_INFO"
	.sectionflags	@""
	.align	4


	//----- nvinfo : EIATTR_CUDA_API_VERSION
	.align		4
        /*0000*/ 	.byte	0x04, 0x37
        /*0002*/ 	.short	(.L_10505 - .L_10504)
.L_10504:
        /*0004*/ 	.word	0x00000082


	//----- nvinfo : EIATTR_KPARAM_INFO
	.align		4
.L_10505:
        /*0008*/ 	.byte	0x04, 0x17
        /*000a*/ 	.short	(.L_10507 - .L_10506)
.L_10506:
        /*000c*/ 	.word	0x00000000
        /*0010*/ 	.short	0x0013
        /*0012*/ 	.short	0x0078
        /*0014*/ 	.byte	0x00, 0xf0, 0x11, 0x00


	//----- nvinfo : EIATTR_KPARAM_INFO
	.align		4
.L_10507:
        /*0018*/ 	.byte	0x04, 0x17
        /*001a*/ 	.short	(.L_10509 - .L_10508)
.L_10508:
        /*001c*/ 	.word	0x00000000
        /*0020*/ 	.short	0x0012
        /*0022*/ 	.short	0x0074
        /*0024*/ 	.byte	0x00, 0xf0, 0x11, 0x00


	//----- nvinfo : EIATTR_KPARAM_INFO
	.align		4
.L_10509:
        /*0028*/ 	.byte	0x04, 0x17
        /*002a*/ 	.short	(.L_10511 - .L_10510)
.L_10510:
        /*002c*/ 	.word	0x00000000
        /*0030*/ 	.short	0x0011
        /*0032*/ 	.short	0x0070
        /*0034*/ 	.byte	0x00, 0xf0, 0x11, 0x00


	//----- nvinfo : EIATTR_KPARAM_INFO
	.align		4
.L_10511:
        /*0038*/ 	.byte	0x04, 0x17
        /*003a*/ 	.short	(.L_10513 - .L_10512)
.L_10512:
        /*003c*/ 	.word	0x00000000
        /*0040*/ 	.short	0x0010
        /*0042*/ 	.short	0x006c
        /*0044*/ 	.byte	0x00, 0xf0, 0x11, 0x00


	//----- nvinfo : EIATTR_KPARAM_INFO
	.align		4
.L_10513:
        /*0048*/ 	.byte	0x04, 0x17
        /*004a*/ 	.short	(.L_10515 - .L_10514)
.L_10514:
        /*004c*/ 	.word	0x00000000
        /*0050*/ 	.short	0x000f
        /*0052*/ 	.short	0x0068
        /*0054*/ 	.byte	0x00, 0xf0, 0x11, 0x00


	//----- nvinfo : EIATTR_KPARAM_INFO
	.align		4
.L_10515:
        /*0058*/ 	.byte	0x04, 0x17
        /*005a*/ 	.short	(.L_10517 - .L_10516)
.L_10516:
        /*005c*/ 	.word	0x00000000
        /*0060*/ 	.short	0x000e
        /*0062*/ 	.short	0x0060
        /*0064*/ 	.byte	0x00, 0xf5, 0x21, 0x00


	//----- nvinfo : EIATTR_KPARAM_INFO
	.align		4
.L_10517:
        /*0068*/ 	.byte	0x04, 0x17
        /*006a*/ 	.short	(.L_10519 - .L_10518)
.L_10518:
        /*006c*/ 	.word	0x00000000
        /*0070*/ 	.short	0x000d
        /*0072*/ 	.short	0x0058
        /*0074*/ 	.byte	0x00, 0xf5, 0x21, 0x00


	//----- nvinfo : EIATTR_KPARAM_INFO
	.align		4
.L_10519:
        /*0078*/ 	.byte	0x04, 0x17
        /*007a*/ 	.short	(.L_10521 - .L_10520)
.L_10520:
        /*007c*/ 	.word	0x00000000
        /*0080*/ 	.short	0x000c
        /*0082*/ 	.short	0x0050
        /*0084*/ 	.byte	0x00, 0xf0, 0x11, 0x00


	//----- nvinfo : EIATTR_KPARAM_INFO
	.align		4
.L_10521:
        /*0088*/ 	.byte	0x04, 0x17
        /*008a*/ 	.short	(.L_10523 - .L_10522)
.L_10522:
        /*008c*/ 	.word	0x00000000
        /*0090*/ 	.short	0x000b
        /*0092*/ 	.short	0x004c
        /*0094*/ 	.byte	0x00, 0xf0, 0x11, 0x00


	//----- nvinfo : EIATTR_KPARAM_INFO
	.align		4
.L_10523:
        /*0098*/ 	.byte	0x04, 0x17
        /*009a*/ 	.short	(.L_10525 - .L_10524)
.L_10524:
        /*009c*/ 	.word	0x00000000
        /*00a0*/ 	.short	0x000a
        /*00a2*/ 	.short	0x0048
        /*00a4*/ 	.byte	0x00, 0xf0, 0x11, 0x00


	//----- nvinfo : EIATTR_KPARAM_INFO
	.align		4
.L_10525:
        /*00a8*/ 	.byte	0x04, 0x17
        /*00aa*/ 	.short	(.L_10527 - .L_10526)
.L_10526:
        /*00ac*/ 	.word	0x00000000
        /*00b0*/ 	.short	0x0009
        /*00b2*/ 	.short	0x0040
        /*00b4*/ 	.byte	0x00, 0xf5, 0x21, 0x00


	//----- nvinfo : EIATTR_KPARAM_INFO
	.align		4
.L_10527:
        /*00b8*/ 	.byte	0x04, 0x17
        /*00ba*/ 	.short	(.L_10529 - .L_10528)
.L_10528:
        /*00bc*/ 	.word	0x00000000
        /*00c0*/ 	.short	0x0008
        /*00c2*/ 	.short	0x0038
        /*00c4*/ 	.byte	0x00, 0xf0, 0x11, 0x00


	//----- nvinfo : EIATTR_KPARAM_INFO
	.align		4
.L_10529:
        /*00c8*/ 	.byte	0x04, 0x17
        /*00ca*/ 	.short	(.L_10531 - .L_10530)
.L_10530:
        /*00cc*/ 	.word	0x00000000
        /*00d0*/ 	.short	0x0007
        /*00d2*/ 	.short	0x0030
        /*00d4*/ 	.byte	0x00, 0xf5, 0x21, 0x00


	//----- nvinfo : EIATTR_KPARAM_INFO
	.align		4
.L_10531:
        /*00d8*/ 	.byte	0x04, 0x17
        /*00da*/ 	.short	(.L_10533 - .L_10532)
.L_10532:
        /*00dc*/ 	.word	0x00000000
        /*00e0*/ 	.short	0x0006
        /*00e2*/ 	.short	0x0028
        /*00e4*/ 	.byte	0x00, 0xf5, 0x21, 0x00


	//----- nvinfo : EIATTR_KPARAM_INFO
	.align		4
.L_10533:
        /*00e8*/ 	.byte	0x04, 0x17
        /*00ea*/ 	.short	(.L_10535 - .L_10534)
.L_10534:
        /*00ec*/ 	.word	0x00000000
        /*00f0*/ 	.short	0x0005
        /*00f2*/ 	.short	0x0024
        /*00f4*/ 	.byte	0x00, 0xf0, 0x11, 0x00


	//----- nvinfo : EIATTR_KPARAM_INFO
	.align		4
.L_10535:
        /*00f8*/ 	.byte	0x04, 0x17
        /*00fa*/ 	.short	(.L_10537 - .L_10536)
.L_10536:
        /*00fc*/ 	.word	0x00000000
        /*0100*/ 	.short	0x0004
        /*0102*/ 	.short	0x0020
        /*0104*/ 	.byte	0x00, 0xf0, 0x11, 0x00


	//----- nvinfo : EIATTR_KPARAM_INFO
	.align		4
.L_10537:
        /*0108*/ 	.byte	0x04, 0x17
        /*010a*/ 	.short	(.L_10539 - .L_10538)
.L_10538:
        /*010c*/ 	.word	0x00000000
        /*0110*/ 	.short	0x0003
        /*0112*/ 	.short	0x0018
        /*0114*/ 	.byte	0x00, 0xf5, 0x21, 0x00


	//----- nvinfo : EIATTR_KPARAM_INFO
	.align		4
.L_10539:
        /*0118*/ 	.byte	0x04, 0x17
        /*011a*/ 	.short	(.L_10541 - .L_10540)
.L_10540:
        /*011c*/ 	.word	0x00000000
        /*0120*/ 	.short	0x0002
        /*0122*/ 	.short	0x0010
        /*0124*/ 	.byte	0x00, 0xf5, 0x21, 0x00


	//----- nvinfo : EIATTR_KPARAM_INFO
	.align		4
.L_10541:
        /*0128*/ 	.byte	0x04, 0x17
        /*012a*/ 	.short	(.L_10543 - .L_10542)
.L_10542:
        /*012c*/ 	.word	0x00000000
        /*0130*/ 	.short	0x0001
        /*0132*/ 	.short	0x0008
        /*0134*/ 	.byte	0x00, 0xf5, 0x21, 0x00


	//----- nvinfo : EIATTR_KPARAM_INFO
	.align		4
.L_10543:
        /*0138*/ 	.byte	0x04, 0x17
        /*013a*/ 	.short	(.L_10545 - .L_10544)
.L_10544:
        /*013c*/ 	.word	0x00000000
        /*0140*/ 	.short	0x0000
        /*0142*/ 	.short	0x0000
        /*0144*/ 	.byte	0x00, 0xf5, 0x21, 0x00


	//----- nvinfo : EIATTR_SPARSE_MMA_MASK
	.align		4
.L_10545:
        /*0148*/ 	.byte	0x03, 0x50
        /*014a*/ 	.short	0x0000


	//----- nvinfo : EIATTR_MAXREG_COUNT
	.align		4
        /*014c*/ 	.byte	0x03, 0x1b
        /*014e*/ 	.short	0x00ff


	//----- nvinfo : EIATTR_NUM_BARRIERS
	.align		4
        /*0150*/ 	.byte	0x02, 0x4c
        /*0152*/ 	.byte	0x01
	.zero		1


	//----- nvinfo : EIATTR_EXTERNS
	.align		4
        /*0154*/ 	.byte	0x04, 0x0f
        /*0156*/ 	.short	(.L_10547 - .L_10546)


	//   ....[0]....
	.align		4
.L_10546:
        /*0158*/ 	.word	index@(__assertfail)


	//----- nvinfo : EIATTR_MERCURY_ISA_VERSION
	.align		4
.L_10547:
        /*015c*/ 	.byte	0x03, 0x5f
        /*015e*/ 	.short	0x0101


	//----- nvinfo : EIATTR_COOP_GROUP_MASK_REGIDS
	.align		4
        /*0160*/ 	.byte	0x04, 0x29
        /*0162*/ 	.short	(.L_10549 - .L_10548)


	//   ....[0]....
.L_10548:
        /*0164*/ 	.word	0xffffffff


	//   ....[1]....
        /*0168*/ 	.word	0xffffffff


	//   ....[2]....
        /*016c*/ 	.word	0xffffffff


	//   ....[3]....
        /*0170*/ 	.word	0xffffffff


	//   ....[4]....
        /*0174*/ 	.word	0xffffffff


	//   ....[5]....
        /*0178*/ 	.word	0xffffffff


	//   ....[6]....
        /*017c*/ 	.word	0xffffffff


	//   ....[7]....
        /*0180*/ 	.word	0xffffffff


	//   ....[8]....
        /*0184*/ 	.word	0xffffffff


	//   ....[9]....
        /*0188*/ 	.word	0xffffffff


	//   ....[10]....
        /*018c*/ 	.word	0xffffffff


	//   ....[11]....
        /*0190*/ 	.word	0xffffffff


	//   ....[12]....
        /*0194*/ 	.word	0xffffffff


	//   ....[13]....
        /*0198*/ 	.word	0xffffffff


	//   ....[14]....
        /*019c*/ 	.word	0xffffffff


	//   ....[15]....
        /*01a0*/ 	.word	0x0500000f


	//   ....[16]....
        /*01a4*/ 	.word	0x0500000f


	//   ....[17]....
        /*01a8*/ 	.word	0x0500000f


	//   ....[18]....
        /*01ac*/ 	.word	0x0500000f


	//----- nvinfo : EIATTR_COOP_GROUP_INSTR_OFFSETS
	.align		4
.L_10549:
        /*01b0*/ 	.byte	0x04, 0x28
        /*01b2*/ 	.short	(.L_10551 - .L_10550)


	//   ....[0]....
.L_10550:
        /*01b4*/ 	.word	0x00000270


	//   ....[1]....
        /*01b8*/ 	.word	0x00000290


	//   ....[2]....
        /*01bc*/ 	.word	0x000002b0


	//   ....[3]....
        /*01c0*/ 	.word	0x000002d0


	//   ....[4]....
        /*01c4*/ 	.word	0x000003d0


	//   ....[5]....
        /*01c8*/ 	.word	0x000003f0


	//   ....[6]....
        /*01cc*/ 	.word	0x00000420


	//   ....[7]....
        /*01d0*/ 	.word	0x00001250


	//   ....[8]....
        /*01d4*/ 	.word	0x00001280


	//   ....[9]....
        /*01d8*/ 	.word	0x000012a0


	//   ....[10]....
        /*01dc*/ 	.word	0x000012c0


	//   ....[11]....
        /*01e0*/ 	.word	0x000012e0


	//   ....[12]....
        /*01e4*/ 	.word	0x00001330


	//   ....[13]....
        /*01e8*/ 	.word	0x00001350


	//   ....[14]....
        /*01ec*/ 	.word	0x00001370


	//   ....[15]....
        /*01f0*/ 	.word	0x00002680


	//   ....[16]....
        /*01f4*/ 	.word	0x000026e0


	//   ....[17]....
        /*01f8*/ 	.word	0x00002740


	//   ....[18]....
        /*01fc*/ 	.word	0x000027a0


	//----- nvinfo : EIATTR_VRC_CTA_INIT_COUNT
	.align		4
.L_10551:
        /*0200*/ 	.byte	0x02, 0x4a
	.zero		1
	.zero		1


	//----- nvinfo : EIATTR_SYSCALL_OFFSETS
	.align		4
        /*0204*/ 	.byte	0x04, 0x46
        /*0206*/ 	.short	(.L_10553 - .L_10552)


	//   ....[0]....
.L_10552:
        /*0208*/ 	.word	0x00000220


	//----- nvinfo : EIATTR_EXIT_INSTR_OFFSETS
	.align		4
.L_10553:
        /*020c*/ 	.byte	0x04, 0x1c
        /*020e*/ 	.short	(.L_10555 - .L_10554)


	//   ....[0]....
.L_10554:
        /*0210*/ 	.word	0x00002450


	//   ....[1]....
        /*0214*/ 	.word	0x000024b0


	//   ....[2]....
        /*0218*/ 	.word	0x00002630


	//----- nvinfo : EIATTR_CRS_STACK_SIZE
	.align		4
.L_10555:
        /*021c*/ 	.byte	0x04, 0x1e
        /*021e*/ 	.short	(.L_10557 - .L_10556)
.L_10556:
        /*0220*/ 	.word	0x00000000


	//----- nvinfo : EIATTR_CBANK_PARAM_SIZE
	.align		4
.L_10557:
        /*0224*/ 	.byte	0x03, 0x19
        /*0226*/ 	.short	0x007c


	//----- nvinfo : EIATTR_PARAM_CBANK
	.align		4
        /*0228*/ 	.byte	0x04, 0x0a
        /*022a*/ 	.short	(.L_10559 - .L_10558)
	.align		4
.L_10558:
        /*022c*/ 	.word	index@(.nv.constant0._ZN4vllm25paged_attention_v1_kernelIfhLi112ELi16ELi128ELNS_18Fp8KVCacheDataTypeE2ELb0EEEvPT_PKS2_PKT0_S8_ifPKiSA_iPKfiiiSC_SC_iiiii)
        /*0230*/ 	.short	0x0380
        /*0232*/ 	.short	0x007c


	//----- nvinfo : EIATTR_SW_WAR
	.align		4
.L_10559:
        /*0234*/ 	.byte	0x04, 0x36
        /*0236*/ 	.short	(.L_10561 - .L_10560)
.L_10560:
        /*0238*/ 	.word	0x00000008
.L_10561:


//--------------------- .nv.info._ZN4vllm25paged_attention_v1_kernelIfhLi96ELi16ELi128ELNS_18Fp8KVCacheDataTypeE2ELb0EEEvPT_PKS2_PKT0_S8_ifPKiSA_iPKfiiiSC_SC_iiiii --------------------------
	.section	.nv.info._ZN4vllm25paged_attention_v1_kernelIfhLi96ELi16ELi128ELNS_18Fp8KVCacheDataTypeE2ELb0EEEvPT_PKS2_PKT0_S8_ifPKiSA_iPKfiiiSC_SC_iiiii,"",@"SHT_CUDA_INFO"
	.sectionflags	@""
	.align	4


	//----- nvinfo : EIATTR_CUDA_API_VERSION
	.align		4
        /*0000*/ 	.byte	0x04, 0x37
        /*0002*/ 	.short	(.L_10563 - .L_10562)
.L_10562:
        /*0004*/ 	.word	0x00000082


	//----- nvinfo : EIATTR_KPARAM_INFO
	.align		4
.L_10563:
        /*0008*/ 	.byte	0x04, 0x17
        /*000a*/ 	.short	(.L_10565 - .L_10564)
.L_10564:
        /*000c*/ 	.word	0x00000000
        /*0010*/ 	.short	0x0013
        /*0012*/ 	.short	0x0078
        /*0014*/ 	.byte	0x00, 0xf0, 0x11, 0x00


	//----- nvinfo : EIATTR_KPARAM_INFO
	.align		4
.L_10565:
        /*0018*/ 	.byte	0x04, 0x17
        /*001a*/ 	.short	(.L_10567 - .L_10566)
.L_10566:
        /*001c*/ 	.word	0x00000000
        /*0020*/ 	.short	0x0012
        /*0022*/ 	.short	0x0074
        /*0024*/ 	.byte	0x00, 0xf0, 0x11, 0x00


	//----- nvinfo : EIATTR_KPARAM_INFO
	.align		4
.L_10567:
        /*0028*/ 	.byte	0x04, 0x17
        /*002a*/ 	.short	(.L_10569 - .L_10568)
.L_10568:
        /*002c*/ 	.word	0x00000000
        /*0030*/ 	.short	0x0011
        /*0032*/ 	.short	0x0070
        /*0034*/ 	.byte	0x00, 0xf0, 0x11, 0x00


	//----- nvinfo : EIATTR_KPARAM_INFO
	.align		4
.L_10569:
        /*0038*/ 	.byte	0x04, 0x17
        /*003a*/ 	.short	(.L_10571 - .L_10570)
.L_10570:
        /*003c*/ 	.word	0x00000000
        /*0040*/ 	.short	0x0010
        /*0042*/ 	.short	0x006c
        /*0044*/ 	.byte	0x00, 0xf0, 0x11, 0x00


	//----- nvinfo : EIATTR_KPARAM_INFO
	.align		4
.L_10571:
        /*0048*/ 	.byte	0x04, 0x17
        /*004a*/ 	.short	(.L_10573 - .L_10572)
.L_10572:
        /*004c*/ 	.word	0x00000000
        /*0050*/ 	.short	0x000f
        /*0052*/ 	.short	0x0068
        /*0054*/ 	.byte	0x00, 0xf0, 0x11, 0x00


	//----- nvinfo : EIATTR_KPARAM_INFO
	.align		4
.L_10573:
        /*0058*/ 	.byte	0x04, 0x17
        /*005a*/ 	.short	(.L_10575 - .L_10574)
.L_10574:
        /*005c*/ 	.word	0x00000000
        /*0060*/ 	.short	0x000e
        /*0062*/ 	.short	0x0060
        /*0064*/ 	.byte	0x00, 0xf5, 0x21, 0x00


	//----- nvinfo : EIATTR_KPARAM_INFO
	.align		4
.L_10575:
        /*0068*/ 	.byte	0x04, 0x17
        /*006a*/ 	.short	(.L_10577 - .L_10576)
.L_10576:
        /*006c*/ 	.word	0x00000000
        /*0070*/ 	.short	0x000d
        /*0072*/ 	.short	0x0058
        /*0074*/ 	.byte	0x00, 0xf5, 0x21, 0x00


	//----- nvinfo : EIATTR_KPARAM_INFO
	.align		4
.L_10577:
        /*0078*/ 	.byte	0x04, 0x17
        /*007a*/ 	.short	(.L_10579 - .L_10578)
.L_10578:
        /*007c*/ 	.word	0x00000000
        /*0080*/ 	.short	0x000c
        /*0082*/ 	.short	0x0050
        /*0084*/ 	.byte	0x00, 0xf0, 0x11, 0x00


	//----- nvinfo : EIATTR_KPARAM_INFO
	.align		4
.L_10579:
        /*0088*/ 	.byte	0x04, 0x17
        /*008a*/ 	.short	(.L_10581 - .L_10580)
.L_10580:
        /*008c*/ 	.word	0x00000000
        /*0090*/ 	.short	0x000b
        /*0092*/ 	.short	0x004c
        /*0094*/ 	.byte	0x00, 0xf0, 0x11, 0x00


	//----- nvinfo : EIATTR_KPARAM_INFO
	.align		4
.L_10581:
        /*0098*/ 	.byte	0x04, 0x17
        /*009a*/ 	.short	(.L_10583 - .L_10582)
.L_10582:
        /*009c*/ 	.word	0x00000000
        /*00a0*/ 	.short	0x000a
        /*00a2*/ 	.short	0x0048
        /*00a4*/ 	.byte	0x00, 0xf0, 0x11, 0x00


	//----- nvinfo : EIATTR_KPARAM_INFO
	.align		4
.L_10583:
        /*00a8*/ 	.byte	0x04, 0x17
        /*00aa*/ 	.short	(.L_10585 - .L_10584)
.L_10584:
        /*00ac*/ 	.word	0x00000000
        /*00b0*/ 	.short	0x0009
        /*00b2*/ 	.short	0x0040
        /*00b4*/ 	.byte	0x00, 0xf5, 0x21, 0x00


	//----- nvinfo : EIATTR_KPARAM_INFO
	.align		4
.L_10585:
        /*00b8*/ 	.byte	0x04, 0x17
        /*00ba*/ 	.short	(.L_10587 - .L_10586)
.L_10586:
        /*00bc*/ 	.word	0x00000000
        /*00c0*/ 	.short	0x0008
        /*00c2*/ 	.short	0x0038
        /*00c4*/ 	.byte	0x00, 0xf0, 0x11, 0x00


	//----- nvinfo : EIATTR_KPARAM_INFO
	.align		4
.L_10587:
        /*00c8*/ 	.byte	0x04, 0x17
        /*00ca*/ 	.short	(.L_10589 - .L_10588)
.L_10588:
        /*00cc*/ 	.word	0x00000000
        /*00d0*/ 	.short	0x0007
        /*00d2*/ 	.short	0x0030
        /*00d4*/ 	.byte	0x00, 0xf5, 0x21, 0x00


	//----- nvinfo : EIATTR_KPARAM_INFO
	.align		4
.L_10589:
        /*00d8*/ 	.byte	0x04, 0x17
        /*00da*/ 	.short	(.L_10591 - .L_10590)
.L_10590:
        /*00dc*/ 	.word	0x00000000
        /*00e0*/ 	.short	0x0006
        /*00e2*/ 	.short	0x0028
        /*00e4*/ 	.byte	0x00, 0xf5, 0x21, 0x00


	//----- nvinfo : EIATTR_KPARAM_INFO
	.align		4
.L_10591:
        /*00e8*/ 	.byte	0x04, 0x17
        /*00ea*/ 	.short	(.L_10593 - .L_10592)
.L_10592:
        /*00ec*/ 	.word	0x00000000
        /*00f0*/ 	.short	0x0005
        /*00f2*/ 	.short	0x0024
        /*00f4*/ 	.byte	0x00, 0xf0, 0x11, 0x00


	//----- nvinfo : EIATTR_KPARAM_INFO
	.align		4
.L_10593:
        /*00f8*/ 	.byte	0x04, 0x17
        /*00fa*/ 	.short	(.L_10595 - .L_10594)
.L_10594:
        /*00fc*/ 	.word	0x00000000
        /*0100*/ 	.short	0x0004
        /*0102*/ 	.short	0x0020
        /*0104*/ 	.byte	0x00, 0xf0, 0x11, 0x00


	//----- nvinfo : EIATTR_KPARAM_INFO
	.align		4
.L_10595:
        /*0108*/ 	.byte	0x04, 0x17
        /*010a*/ 	.short	(.L_10597 - .L_10596)
.L_10596:
        /*010c*/ 	.word	0x00000000
        /*0110*/ 	.short	0x0003
        /*0112*/ 	.short	0x0018
        /*0114*/ 	.byte	0x00, 0xf5, 0x21, 0x00


	//----- nvinfo : EIATTR_KPARAM_INFO
	.align		4
.L_10597:
        /*0118*/ 	.byte	0x04, 0x17
        /*011a*/ 	.short	(.L_10599 - .L_10598)
.L_10598:
        /*011c*/ 	.word	0x00000000
        /*0120*/ 	.short	0x0002
        /*0122*/ 	.short	0x0010
        /*0124*/ 	.byte	0x00, 0xf5, 0x21, 0x00


	//----- nvinfo : EIATTR_KPARAM_INFO
	.align		4
.L_10599:
        /*0128*/ 	.byte	0x04, 0x17
        /*012a*/ 	.short	(.L_10601 - .L_10600)
.L_10600:
        /*012c*/ 	.word	0x00000000
        /*0130*/ 	.short	0x0001
        /*0132*/ 	.short	0x0008
        /*0134*/ 	.byte	0x00, 0xf5, 0x21, 0x00


	//----- nvinfo : EIATTR_KPARAM_INFO
	.align		4
.L_10601:
        /*0138*/ 	.byte	0x04, 0x17
        /*013a*/ 	.short	(.L_10603 - .L_10602)
.L_10602:
        /*013c*/ 	.word	0x00000000
        /*0140*/ 	.short	0x0000
        /*0142*/ 	.short	0x0000
        /*0144*/ 	.byte	0x00, 0xf5, 0x21, 0x00


	//----- nvinfo : EIATTR_SPARSE_MMA_MASK
	.align		4
.L_10603:
        /*0148*/ 	.byte	0x03, 0x50
        /*014a*/ 	.short	0x0000


	//----- nvinfo : EIATTR_MAXREG_COUNT
	.align		4
        /*014c*/ 	.byte	0x03, 0x1b
        /*014e*/ 	.short	0x00ff


	//----- nvinfo : EIATTR_NUM_BARRIERS
	.align		4
        /*0150*/ 	.byte	0x02, 0x4c
        /*0152*/ 	.byte	0x01
	.zero		1


	//----- nvinfo : EIATTR_EXTERNS
	.align		4
        /*0154*/ 	.byte	0x04, 0x0f
        /*0156*/ 	.short	(.L_10605 - .L_10604)


	//   ....[0]....
	.align		4
.L_10604:
        /*0158*/ 	.word	index@(__assertfail)


	//----- nvinfo : EIATTR_MERCURY_ISA_VERSION
	.align		4
.L_10605:
        /*015c*/ 	.byte	0x03, 0x5f
        /*015e*/ 	.short	0x0101


	//----- nvinfo : EIATTR_COOP_GROUP_MASK_REGIDS
	.align		4
        /*0160*/ 	.byte	0x04, 0x29
        /*0162*/ 	.short	(.L_10607 - .L_10606)


	//   ....[0]....
.L_10606:
        /*0164*/ 	.word	0xffffffff


	//   ....[1]....
        /*0168*/ 	.word	0xffffffff


	//   ....[2]....
        /*016c*/ 	.word	0xffffffff


	//   ....[3]....
        /*0170*/ 	.word	0xffffffff


	//   ....[4]....
        /*0174*/ 	.word	0xffffffff


	//   ....[5]....
        /*0178*/ 	.word	0xffffffff


	//   ....[6]....
        /*017c*/ 	.word	0xffffffff


	//   ....[7]....
        /*0180*/ 	.word	0xffffffff


	//   ....[8]....
        /*0184*/ 	.word	0xffffffff


	//   ....[9]....
        /*0188*/ 	.word	0xffffffff


	//   ....[10]....
        /*018c*/ 	.word	0xffffffff


	//   ....[11]....
        /*0190*/ 	.word	0xffffffff


	//   ....[12]....
        /*0194*/ 	.word	0xffffffff


	//   ....[13]....
        /*0198*/ 	.word	0xffffffff


	//   ....[14]....
        /*019c*/ 	.word	0xffffffff


	//   ....[15]....
        /*01a0*/ 	.word	0x0500000f


	//   ....[16]....
        /*01a4*/ 	.word	0x0500000f


	//   ....[17]....
        /*01a8*/ 	.word	0x0500000f


	//   ....[18]....
        /*01ac*/ 	.word	0x0500000f


	//----- nvinfo : EIATTR_COOP_GROUP_INSTR_OFFSETS
	.align		4
.L_10607:
        /*01b0*/ 	.byte	0x04, 0x28
        /*01b2*/ 	.short	(.L_10609 - .L_10608)


	//   ....[0]....
.L_10608:
        /*01b4*/ 	.word	0x00000270


	//   ....[1]....
        /*01b8*/ 	.word	0x00000290


	//   ....[2]....
        /*01bc*/ 	.word	0x000002b0


	//   ....[3]....
        /*01c0*/ 	.word	0x000002d0


	//   ....[4]....
        /*01c4*/ 	.word	0x000003d0


	//   ....[5]....
        /*01c8*/ 	.word	0x000003f0


	//   ....[6]....
        /*01cc*/ 	.word	0x00000420


	//   ....[7]....
        /*01d0*/ 	.word	0x00001250


	//   ....[8]....
        /*01d4*/ 	.word	0x00001280


	//   ....[9]....
        /*01d8*/ 	.word	0x000012a0


	//   ....[10]....
        /*01dc*/ 	.word	0x000012c0


	//   ....[11]....
        /*01e0*/ 	.word	0x000012e0


	//   ....[12]....
        /*01e4*/ 	.word	0x00001330


	//   ....[13]....
        /*01e8*/ 	.word	0x00001350


	//   ....[14]....
        /*01ec*/ 	.word	0x00001370


	//   ....[15]....
        /*01f0*/ 	.word	0x00002540


	//   ....[16]....
        /*01f4*/ 	.word	0x000025a0


	//   ....[17]....
        /*01f8*/ 	.word	0x00002600


	//   ....[18]....
        /*01fc*/ 	.word	0x00002660


	//----- nvinfo : EIATTR_VRC_CTA_INIT_COUNT
	.align		4
.L_10609:
        /*0200*/ 	.byte	0x02, 0x4a
	.zero		1
	.zero		1


	//----- nvinfo : EIATTR_SYSCALL_OFFSETS
	.align		4
        /*0204*/ 	.byte	0x04, 0x46
        /*0206*/ 	.short	(.L_10611 - .L_10610)


	//   ....[0]....
.L_10610:
        /*0208*/ 	.word	0x00000220


	//----- nvinfo : EIATTR_EXIT_INSTR_OFFSETS
	.align		4
.L_10611:
        /*020c*/ 	.byte	0x04, 0x1c
        /*020e*/ 	.short	(.L_10613 - .L_10612)


	//   ....[0]....
.L_10612:
        /*0210*/ 	.word	0x00002330


	//   ....[1]....
        /*0214*/ 	.word	0x00002390


	//   ....[2]....
        /*0218*/ 	.word	0x000024f0


	//----- nvinfo : EIATTR_CRS_STACK_SIZE
	.align		4
.L_10613:
        /*021c*/ 	.byte	0x04, 0x1e
        /*021e*/ 	.short	(.L_10615 - .L_10614)
.L_10614:
        /*0220*/ 	.word	0x00000000


	//----- nvinfo : EIATTR_CBANK_PARAM_SIZE
	.align		4
.L_10615:
        /*0224*/ 	.byte	0x03, 0x19
        /*0226*/ 	.short	0x007c


	//----- nvinfo : EIATTR_PARAM_CBANK
	.align		4
        /*0228*/ 	.byte	0x04, 0x0a
        /*022a*/ 	.short	(.L_10617 - .L_10616)
	.align		4
.L_10616:
        /*022c*/ 	.word	index@(.nv.constant0._ZN4vllm25paged_attention_v1_kernelIfhLi96ELi16ELi128ELNS_18Fp8KVCacheDataTypeE2ELb0EEEvPT_PKS2_PKT0_S8_ifPKiSA_iPKfiiiSC_SC_iiiii)
        /*0230*/ 	.short	0x0380
        /*0232*/ 	.short	0x007c


	//----- nvinfo : EIATTR_SW_WAR
	.align		4
.L_10617:
        /*0234*/ 	.byte	0x04, 0x36
        /*0236*/ 	.short	(.L_10619 - .L_10618)
.L_10618:
        /*0238*/ 	.word	0x00000008
.L_10619:


//--------------------- .nv.info._ZN4vllm25paged_attention_v1_kernelIfhLi80ELi16ELi128ELNS_18Fp8KVCacheDataTypeE2ELb0EEEvPT_PKS2_PKT0_S8_ifPKiSA_iPKfiiiSC_SC_iiiii --------------------------
	.section	.nv.info._ZN4vllm25paged_attention_v1_kernelIfhLi80ELi16ELi128ELNS_18Fp8KVCacheDataTypeE2ELb0EEEvPT_PKS2_PKT0_S8_ifPKiSA_iPKfiiiSC_SC_iiiii,"",@"SHT_CUDA_INFO"
	.sectionflags	@""
	.align	4


	//----- nvinfo : EIATTR_CUDA_API_VERSION
	.align		4
        /*0000*/ 	.byte	0x04, 0x37
        /*0002*/ 	.short	(.L_10621 - .L_10620)
.L_10620:
        /*0004*/ 	.word	0x00000082


	//----- nvinfo : EIATTR_KPARAM_INFO
	.align		4
.L_10621:
        /*0008*/ 	.byte	0x04, 0x17
        /*000a*/ 	.short	(.L_10623 - .L_10622)
.L_10622:
        /*000c*/ 	.word	0x00000000
        /*0010*/ 	.short	0x0013
        /*0012*/ 	.short	0x0078
        /*0014*/ 	.byte	0x00, 0xf0, 0x11, 0x00


	//----- nvinfo : EIATTR_KPARAM_INFO
	.align		4
.L_10623:
        /*0018*/ 	.byte	0x04, 0x17
        /*001a*/ 	.short	(.L_10625 - .L_10624)
.L_10624:
        /*001c*/ 	.word	0x00000000
        /*0020*/ 	.short	0x0012
        /*0022*/ 	.short	0x0074
        /*0024*/ 	.byte	0x00, 0xf0, 0x11, 0x00


	//----- nvinfo : EIATTR_KPARAM_INFO
	.align		4
.L_10625:
        /*0028*/ 	.byte	0x04, 0x17
        /*002a*/ 	.short	(.L_10627 - .L_10626)
.L_10626:
        /*002c*/ 	.word	0x00000000
        /*0030*/ 	.short	0x0011
        /*0032*/ 	.short	0x0070
        /*0034*/ 	.byte	0x00, 0xf0, 0x11, 0x00


	//----- nvinfo : EIATTR_KPARAM_INFO
	.align		4
.L_10627:
        /*0038*/ 	.byte	0x04, 0x17
        /*003a*/ 	.short	(.L_10629 - .L_10628)
.L_10628:
        /*003c*/ 	.word	0x00000000
        /*0040*/ 	.short	0x0010
        /*0042*/ 	.short	0x006c
        /*0044*/ 	.byte	0x00, 0xf0, 0x11, 0x00


	//----- nvinfo : EIATTR_KPARAM_INFO
	.align		4
.L_10629:
        /*0048*/ 	.byte	0x04, 0x17
        /*004a*/ 	.short	(.L_10631 - .L_10630)
.L_10630:
        /*004c*/ 	.word	0x00000000
        /*0050*/ 	.short	0x000f
        /*0052*/ 	.short	0x0068
        /*0054*/ 	.byte	0x00, 0xf0, 0x11, 0x00


	//----- nvinfo : EIATTR_KPARAM_INFO
	.align		4
.L_10631:
        /*0058*/ 	.byte	0x04, 0x17
        /*005a*/ 	.short	(.L_10633 - .L_10632)
.L_10632:
        /*005c*/ 	.word	0x00000000
        /*0060*/ 	.short	0x000e
        /*0062*/ 	.short	0x0060
        /*0064*/ 	.byte	0x00, 0xf5, 0x21, 0x00


	//----- nvinfo : EIATTR_KPARAM_INFO
	.align		4
.L_10633:
        /*0068*/ 	.byte	0x04, 0x17
        /*006a*/ 	.short	(.L_10635 - .L_10634)
.L_10634:
        /*006c*/ 	.word	0x00000000
        /*0070*/ 	.short	0x000d
        /*0072*/ 	.short	0x0058
        /*0074*/ 	.byte	0x00, 0xf5, 0x21, 0x00


	//----- nvinfo : EIATTR_KPARAM_INFO
	.align		4
.L_10635:
        /*0078*/ 	.byte	0x04, 0x17
        /*007a*/ 	.short	(.L_10637 - .L_10636)
.L_10636:
        /*007c*/ 	.word	0x00000000
        /*0080*/ 	.short	0x000c
        /*0082*/ 	.short	0x0050
        /*0084*/ 	.byte	0x00, 0xf0, 0x11, 0x00


	//----- nvinfo : EIATTR_KPARAM_INFO
	.align		4
.L_10637:
        /*0088*/ 	.byte	0x04, 0x17
        /*008a*/ 	.short	(.L_10639 - .L_10638)
.L_10638:
        /*008c*/ 	.word	0x00000000
        /*0090*/ 	.short	0x000b
        /*0092*/ 	.short	0x004c
        /*0094*/ 	.byte	0x00, 0xf0, 0x11, 0x00


	//----- nvinfo : EIATTR_KPARAM_INFO
	.align		4
.L_10639:
        /*0098*/ 	.byte	0x04, 0x17
        /*009a*/ 	.short	(.L_10641 - .L_10640)
.L_10640:
        /*009c*/ 	.word	0x00000000
        /*00a0*/ 	.short	0x000a
        /*00a2*/ 	.short	0x0048
        /*00a4*/ 	.byte	0x00, 0xf0, 0x11, 0x00


	//----- nvinfo : EIATTR_KPARAM_INFO
	.align		4
.L_10641:
        /*00a8*/ 	.byte	0x04, 0x17
        /*00aa*/ 	.short	(.L_10643 - .L_10642)
.L_10642:
        /*00ac*/ 	.word	0x00000000
        /*00b0*/ 	.short	0x0009
        /*00b2*/ 	.short	0x0040
        /*00b4*/ 	.byte	0x00, 0xf5, 0x21, 0x00


	//----- nvinfo : EIATTR_KPARAM_INFO
	.align		4
.L_10643:
        /*00b8*/ 	.byte	0x04, 0x17
        /*00ba*/ 	.short	(.L_10645 - .L_10644)
.L_10644:
        /*00bc*/ 	.word	0x00000000
        /*00c0*/ 	.short	0x0008
        /*00c2*/ 	.short	0x0038
        /*00c4*/ 	.byte	0x00, 0xf0, 0x11, 0x00


	//----- nvinfo : EIATTR_KPARAM_INFO
	.align		4
.L_10645:
        /*00c8*/ 	.byte	0x04, 0x17
        /*00ca*/ 	.short	(.L_10647 - .L_10646)
.L_10646:
        /*00cc*/ 	.word	0x00000000
        /*00d0*/ 	.short	0x0007
        /*00d2*/ 	.short	0x0030
        /*00d4*/ 	.byte	0x00, 0xf5, 0x21, 0x00


	//----- nvinfo : EIATTR_KPARAM_INFO
	.align		4
.L_10647:
        /*00d8*/ 	.byte	0x04, 0x17
        /*00da*/ 	.short	(.L_10649 - .L_10648)
.L_10648:
        /*00dc*/ 	.word	0x00000000
        /*00e0*/ 	.short	0x0006
        /*00e2*/ 	.short	0x0028
        /*00e4*/ 	.byte	0x00, 0xf5, 0x21, 0x00


	//----- nvinfo : EIATTR_KPARAM_INFO
	.align		4
.L_10649:
        /*00e8*/ 	.byte	0x04, 0x17
        /*00ea*/ 	.short	(.L_10651 - .L_10650)
.L_10650:
        /*00ec*/ 	.word	0x00000000
        /*00f0*/ 	.short	0x0005
        /*00f2*/ 	.short	0x0024
        /*00f4*/ 	.byte	0x00, 0xf0, 0x11, 0x00


	//----- nvinfo : EIATTR_KPARAM_INFO
	.align		4
.L_10651:
        /*00f8*/ 	.byte	0x04, 0x17
        /*00fa*/ 	.short	(.L_10653 - .L_10652)
.L_10652:
        /*00fc*/ 	.word	0x00000000
        /*0100*/ 	.short	0x0004
        /*0102*/ 	.short	0x0020
        /*0104*/ 	.byte	0x00, 0xf0, 0x11, 0x00


	//----- nvinfo : EIATTR_KPARAM_INFO
	.align		4
.L_10653:
        /*0108*/ 	.byte	0x04, 0x17
        /*010a*/ 	.short	(.L_10655 - .L_10654)
.L_10654:
        /*010c*/ 	.word	0x00000000
        /*0110*/ 	.short	0x0003
        /*0112*/ 	.short	0x0018
        /*0114*/ 	.byte	0x00, 0xf5, 0x21, 0x00


	//----- nvinfo : EIATTR_KPARAM_INFO
	.align		4
.L_10655:
        /*0118*/ 	.byte	0x04, 0x17
        /*011a*/ 	.short	(.L_10657 - .L_10656)
.L_10656:
        /*011c*/ 	.word	0x00000000
        /*0120*/ 	.short	0x0002
        /*0122*/ 	.short	0x0010
        /*0124*/ 	.byte	0x00, 0xf5, 0x21, 0x00


	//----- nvinfo : EIATTR_KPARAM_INFO
	.align		4
.L_10657:
        /*0128*/ 	.byte	0x04, 0x17
        /*012a*/ 	.short	(.L_10659 - .L_10658)
.L_10658:
        /*012c*/ 	.word	0x00000000
        /*0130*/ 	.short	0x0001
        /*0132*/ 	.short	0x0008
        /*0134*/ 	.byte	0x00, 0xf5, 0x21, 0x00


	//----- nvinfo : EIATTR_KPARAM_INFO
	.align		4
.L_10659:
        /*0138*/ 	.byte	0x04, 0x17
        /*013a*/ 	.short	(.L_10661 - .L_10660)
.L_10660:
        /*013c*/ 	.word	0x00000000
        /*0140*/ 	.short	0x0000
        /*0142*/ 	.short	0x0000
        /*0144*/ 	.byte	0x00, 0xf5, 0x21, 0x00


	//----- nvinfo : EIATTR_SPARSE_MMA_MASK
	.align		4
.L_10661:
        /*0148*/ 	.byte	0x03, 0x50
        /*014a*/ 	.short	0x0000


	//----- nvinfo : EIATTR_MAXREG_COUNT
	.align		4
        /*014c*/ 	.byte	0x03, 0x1b
        /*014e*/ 	.short	0x00ff


	//----- nvinfo : EIATTR_NUM_BARRIERS
	.align		4
        /*0150*/ 	.byte	0x02, 0x4c
        /*0152*/ 	.byte	0x01
	.zero		1


	//----- nvinfo : EIATTR_EXTERNS
	.align		4
        /*0154*/ 	.byte	0x04, 0x0f
        /*0156*/ 	.short	(.L_10663 - .L_10662)


	//   ....[0]....
	.align		4
.L_10662:
        /*0158*/ 	.word	index@(__assertfail)


	//----- nvinfo : EIATTR_MERCURY_ISA_VERSION
	.align		4
.L_10663:
        /*015c*/ 	.byte	0x03, 0x5f
        /*015e*/ 	.short	0x0101


	//----- nvinfo : EIATTR_COOP_GROUP_MASK_REGIDS
	.align		4
        /*0160*/ 	.byte	0x04, 0x29
        /*0162*/ 	.short	(.L_10665 - .L_10664)


	//   ....[0]....
.L_10664:
        /*0164*/ 	.word	0xffffffff


	//   ....[1]....
        /*0168*/ 	.word	0xffffffff


	//   ....[2]....
        /*016c*/ 	.word	0xffffffff


	//   ....[3]....
        /*0170*/ 	.word	0xffffffff


	//   ....[4]....
        /*0174*/ 	.word	0xffffffff


	//   ....[5]....
        /*0178*/ 	.word	0xffffffff


	//   ....[6]....
        /*017c*/ 	.word	0xffffffff


	//   ....[7]....
        /*0180*/ 	.word	0xffffffff


	//   ....[8]....
        /*0184*/ 	.word	0xffffffff


	//   ....[9]....
        /*0188*/ 	.word	0xffffffff


	//   ....[10]....
        /*018c*/ 	.word	0xffffffff


	//   ....[11]....
        /*0190*/ 	.word	0xffffffff


	//   ....[12]....
        /*0194*/ 	.word	0xffffffff


	//   ....[13]....
        /*0198*/ 	.word	0xffffffff


	//   ....[14]....
        /*019c*/ 	.word	0xffffffff


	//   ....[15]....
        /*01a0*/ 	.word	0x0500000f


	//   ....[16]....
        /*01a4*/ 	.word	0x0500000f


	//   ....[17]....
        /*01a8*/ 	.word	0x0500000f


	//   ....[18]....
        /*01ac*/ 	.word	0x0500000f


	//----- nvinfo : EIATTR_COOP_GROUP_INSTR_OFFSETS
	.align		4
.L_10665:
        /*01b0*/ 	.byte	0x04, 0x28
        /*01b2*/ 	.short	(.L_10667 - .L_10666)


	//   ....[0]....
.L_10666:
        /*01b4*/ 	.word	0x00000270


	//   ....[1]....
        /*01b8*/ 	.word	0x00000290


	//   ....[2]....
        /*01bc*/ 	.word	0x000002b0


	//   ....[3]....
        /*01c0*/ 	.word	0x000002d0


	//   ....[4]....
        /*01c4*/ 	.word	0x000003d0


	//   ....[5]....
        /*01c8*/ 	.word	0x000003f0


	//   ....[6]....
        /*01cc*/ 	.word	0x00000420


	//   ....[7]....
        /*01d0*/ 	.word	0x00001250


	//   ....[8]....
        /*01d4*/ 	.word	0x00001280


	//   ....[9]....
        /*01d8*/ 	.word	0x000012a0


	//   ....[10]....
        /*01dc*/ 	.word	0x000012c0


	//   ....[11]....
        /*01e0*/ 	.word	0x000012e0


	//   ....[12]....
        /*01e4*/ 	.word	0x00001330


	//   ....[13]....
        /*01e8*/ 	.word	0x00001350


	//   ....[14]....
        /*01ec*/ 	.word	0x00001370


	//   ....[15]....
        /*01f0*/ 	.word	0x00002450


	//   ....[16]....
        /*01f4*/ 	.word	0x000024b0


	//   ....[17]....
        /*01f8*/ 	.word	0x00002510


	//   ....[18]....
        /*01fc*/ 	.word	0x00002570


	//----- nvinfo : EIATTR_VRC_CTA_INIT_COUNT
	.align		4
.L_10667:
        /*0200*/ 	.byte	0x02, 0x4a
	.zero		1
	.zero		1


	//----- nvinfo : EIATTR_SYSCALL_OFFSETS
	.align		4
        /*0204*/ 	.byte	0x04, 0x46
        /*0206*/ 	.short	(.L_10669 - .L_10668)


	//   ....[0]....
.L_10668:
        /*0208*/ 	.word	0x00000220


	//----- nvinfo : EIATTR_EXIT_INSTR_OFFSETS
	.align		4
.L_10669:
        /*020c*/ 	.byte	0x04, 0x1c
        /*020e*/ 	.short	(.L_10671 - .L_10670)


	//   ....[0]....
.L_10670:
        /*0210*/ 	.word	0x00002260


	//   ....[1]....
        /*0214*/ 	.word	0x000022c0


	//   ....[2]....
        /*0218*/ 	.word	0x00002400


	//----- nvinfo : EIATTR_CRS_STACK_SIZE
	.align		4
.L_10671:
        /*021c*/ 	.byte	0x04, 0x1e
        /*021e*/ 	.short	(.L_10673 - .L_10672)
.L_10672:
        /*0220*/ 	.word	0x00000000


	//----- nvinfo : EIATTR_CBANK_PARAM_SIZE
	.align		4
.L_10673:
        /*0224*/ 	.byte	0x03, 0x19
        /*0226*/ 	.short	0x007c


	//----- nvinfo : EIATTR_PARAM_CBANK
	.align		4
        /*0228*/ 	.byte	0x04, 0x0a
        /*022a*/ 	.short	(.L_10675 - .L_10674)
	.align		4
.L_10674:
        /*022c*/ 	.word	index@(.nv.constant0._ZN4vllm25paged_attention_v1_kernelIfhLi80ELi16ELi128ELNS_18Fp8KVCacheDataTypeE2ELb0EEEvPT_PKS2_PKT0_S8_ifPKiSA_iPKfiiiSC_SC_iiiii)
        /*0230*/ 	.short	0x0380
        /*0232*/ 	.short	0x007c


	//----- nvinfo : EIATTR_SW_WAR
	.align		4
.L_10675:
        /*0234*/ 	.byte	0x04, 0x36
        /*0236*/ 	.short	(.L_10677 - .L_10676)
.L_10676:
        /*0238*/ 	.word	0x00000008
.L_10677:


//--------------------- .nv.info._ZN4vllm25paged_attention_v1_kernelIfhLi64ELi16ELi128ELNS_18Fp8KVCacheDataTypeE2ELb0EEEvPT_PKS2_PKT0_S8_ifPKiSA_iPKfiiiSC_SC_iiiii --------------------------
	.section	.nv.info._ZN4vllm25paged_attention_v1_kernelIfhLi64ELi16ELi128ELNS_18Fp8KVCacheDataTypeE2ELb0EEEvPT_PKS2_PKT0_S8_ifPKiSA_iPKfiiiSC_SC_iiiii,"",@"SHT_CUDA_INFO"
	.sectionflags	@""
	.align	4


	//----- nvinfo : EIATTR_CUDA_API_VERSION
	.align		4
        /*0000*/ 	.byte	0x04, 0x37
        /*0002*/ 	.short	(.L_10679 - .L_10678)
.L_10678:
        /*0004*/ 	.word	0x00000082


	//----- nvinfo : EIATTR_KPARAM_INFO
	.align		4
.L_10679:
        /*0008*/ 	.byte	0x04, 0x17
        /*000a*/ 	.short	(.L_10681 - .L_10680)
.L_10680:
        /*000c*/ 	.word	0x00000000
        /*0010*/ 	.short	0x0013
        /*0012*/ 	.short	0x0078
        /*0014*/ 	.byte	0x00, 0xf0, 0x11, 0x00


	//----- nvinfo : EIATTR_KPARAM_INFO
	.align		4
.L_10681:
        /*0018*/ 	.byte	0x04, 0x17
        /*001a*/ 	.short	(.L_10683 - .L_10682)
.L_10682:
        /*001c*/ 	.word	0x00000000
        /*0020*/ 	.short	0x0012
        /*0022*/ 	.short	0x0074
        /*0024*/ 	.byte	0x00, 0xf0, 0x11, 0x00


	//----- nvinfo : EIATTR_KPARAM_INFO
	.align		4
.L_10683:
        /*0028*/ 	.byte	0x04, 0x17
        /*002a*/ 	.short	(.L_10685 - .L_10684)
.L_10684:
        /*002c*/ 	.word	0x00000000
        /*0030*/ 	.short	0x0011
        /*0032*/ 	.short	0x0070
        /*0034*/ 	.byte	0x00, 0xf0, 0x11, 0x00


	//----- nvinfo : EIATTR_KPARAM_INFO
	.align		4
.L_10685:
        /*0038*/ 	.byte	0x04, 0x17
        /*003a*/ 	.short	(.L_10687 - .L_10686)
.L_10686:
        /*003c*/ 	.word	0x00000000
        /*0040*/ 	.short	0x0010
        /*0042*/ 	.short	0x006c
        /*0044*/ 	.byte	0x00, 0xf0, 0x11, 0x00


	//----- nvinfo : EIATTR_KPARAM_INFO
	.align		4
.L_10687:
        /*0048*/ 	.byte	0x04, 0x17
        /*004a*/ 	.short	(.L_10689 - .L_10688)
.L_10688:
        /*004c*/ 	.word	0x00000000
        /*0050*/ 	.short	0x000f
        /*0052*/ 	.short	0x0068
        /*0054*/ 	.byte	0x00, 0xf0, 0x11, 0x00


	//----- nvinfo : EIATTR_KPARAM_INFO
	.align		4
.L_10689:
        /*0058*/ 	.byte	0x04, 0x17
        /*005a*/ 	.short	(.L_10691 - .L_10690)
.L_10690:
        /*005c*/ 	.word	0x00000000
        /*0060*/ 	.short	0x000e
        /*0062*/ 	.short	0x0060
        /*0064*/ 	.byte	0x00, 0xf5, 0x21, 0x00


	//----- nvinfo : EIATTR_KPARAM_INFO
	.align		4
.L_10691:
        /*0068*/ 	.byte	0x04, 0x17
        /*006a*/ 	.short	(.L_10693 - .L_10692)
.L_10692:
        /*006c*/ 	.word	0x00000000
        /*0070*/ 	.short	0x000d
        /*0072*/ 	.short	0x0058
        /*0074*/ 	.byte	0x00, 0xf5, 0x21, 0x00


	//----- nvinfo : EIATTR_KPARAM_INFO
	.align		4
.L_10693:
        /*0078*/ 	.byte	0x04, 0x17
        /*007a*/ 	.short	(.L_10695 - .L_10694)
.L_10694:
        /*007c*/ 	.word	0x00000000
        /*0080*/ 	.short	0x000c
        /*0082*/ 	.short	0x0050
        /*0084*/ 	.byte	0x00, 0xf0, 0x11, 0x00


	//----- nvinfo : EIATTR_KPARAM_INFO
	.align		4
.L_10695:
        /*0088*/ 	.byte	0x04, 0x17
        /*008a*/ 	.short	(.L_10697 - .L_10696)
.L_10696:
        /*008c*/ 	.word	0x00000000
        /*0090*/ 	.short	0x000b
        /*0092*/ 	.short	0x004c
        /*0094*/ 	.byte	0x00, 0xf0, 0x11, 0x00


	//----- nvinfo : EIATTR_KPARAM_INFO
	.align		4
.L_10697:
        /*0098*/ 	.byte	0x04, 0x17
        /*009a*/ 	.short	(.L_10699 - .L_10698)
.L_10698:
        /*009c*/ 	.word	0x00000000
        /*00a0*/ 	.short	0x000a
        /*00a2*/ 	.short	0x0048
        /*00a4*/ 	.byte	0x00, 0xf0, 0x11, 0x00


	//----- nvinfo : EIATTR_KPARAM_INFO
	.align		4
.L_10699:
        /*00a8*/ 	.byte	0x04, 0x17
        /*00aa*/ 	.short	(.L_10701 - .L_10700)
.L_10700:
        /*00ac*/ 	.word	0x00000000
        /*00b0*/ 	.short	0x0009
        /*00b2*/ 	.short	0x0040
        /*00b4*/ 	.byte	0x00, 0xf5, 0x21, 0x00


	//----- nvinfo : EIATTR_KPARAM_INFO
	.align		4
.L_10701:
        /*00b8*/ 	.byte	0x04, 0x17
        /*00ba*/ 	.short	(.L_10703 - .L_10702)
.L_10702:
        /*00bc*/ 	.word	0x00000000
        /*00c0*/ 	.short	0x0008
        /*00c2*/ 	.short	0x0038
        /*00c4*/ 	.byte	0x00, 0xf0, 0x11, 0x00


	//----- nvinfo : EIATTR_KPARAM_INFO
	.align		4
.L_10703:
        /*00c8*/ 	.byte	0x04, 0x17
        /*00ca*/ 	.short	(.L_10705 - .L_10704)
.L_10704:
        /*00cc*/ 	.word	0x00000000
        /*00d0*/ 	.short	0x0007
        /*00d2*/ 	.short	0x0030
        /*00d4*/ 	.byte	0x00, 0xf5, 0x21, 0x00


	//----- nvinfo : EIATTR_KPARAM_INFO
	.align		4
.L_10705:
        /*00d8*/ 	.byte	0x04, 0x17
        /*00da*/ 	.short	(.L_10707 - .L_10706)
.L_10706:
        /*00dc*/ 	.word	0x00000000
        /*00e0*/ 	.short	0x0006
        /*00e2*/ 	.short	0x0028
        /*00e4*/ 	.byte	0x00, 0xf5, 0x21, 0x00


	//----- nvinfo : EIATTR_KPARAM_INFO
	.align		4
.L_10707:
        /*00e8*/ 	.byte	0x04, 0x17
        /*00ea*/ 	.short	(.L_10709 - .L_10708)
.L_10708:
        /*00ec*/ 	.word	0x00000000
        /*00f0*/ 	.short	0x0005
        /*00f2*/ 	.short	0x0024
        /*00f4*/ 	.byte	0x00, 0xf0, 0x11, 0x00


	//----- nvinfo : EIATTR_KPARAM_INFO
	.align		4
.L_10709:
        /*00f8*/ 	.byte	0x04, 0x17
        /*00fa*/ 	.short	(.L_10711 - .L_10710)
.L_10710:
        /*00fc*/ 	.word	0x00000000
        /*0100*/ 	.short	0x0004
        /*0102*/ 	.short	0x0020
        /*0104*/ 	.byte	0x00, 0xf0, 0x11, 0x00


	//----- nvinfo : EIATTR_KPARAM_INFO
	.align		4
.L_10711:
        /*0108*/ 	.byte	0x04, 0x17
        /*010a*/ 	.short	(.L_10713 - .L_10712)
.L_10712:
        /*010c*/ 	.word	0x00000000
        /*0110*/ 	.short	0x0003
        /*0112*/ 	.short	0x0018
        /*0114*/ 	.byte	0x00, 0xf5, 0x21, 0x00


	//----- nvinfo : EIATTR_KPARAM_INFO
	.align		4
.L_10713:
        /*0118*/ 	.byte	0x04, 0x17
        /*011a*/ 	.short	(.L_10715 - .L_10714)
.L_10714:
        /*011c*/ 	.word	0x00000000
        /*0120*/ 	.short	0x0002
        /*0122*/ 	.short	0x0010
        /*0124*/ 	.byte	0x00, 0xf5, 0x21, 0x00


	//----- nvinfo : EIATTR_KPARAM_INFO
	.align		4
.L_10715:
        /*0128*/ 	.byte	0x04, 0x17
        /*012a*/ 	.short	(.L_10717 - .L_10716)
.L_10716:
        /*012c*/ 	.word	0x00000000
        /*0130*/ 	.short	0x0001
        /*0132*/ 	.short	0x0008
        /*0134*/ 	.byte	0x00, 0xf5, 0x21, 0x00


	//----- nvinfo : EIATTR_KPARAM_INFO
	.align		4
.L_10717:
        /*0138*/ 	.byte	0x04, 0x17
        /*013a*/ 	.short	(.L_10719 - .L_10718)
.L_10718:
        /*013c*/ 	.word	0x00000000
        /*0140*/ 	.short	0x0000
        /*0142*/ 	.short	0x0000
        /*0144*/ 	.byte	0x00, 0xf5, 0x21, 0x00


	//----- nvinfo : EIATTR_SPARSE_MMA_MASK
	.align		4
.L_10719:
        /*0148*/ 	.byte	0x03, 0x50
        /*014a*/ 	.short	0x0000


	//----- nvinfo : EIATTR_MAXREG_COUNT
	.align		4
        /*014c*/ 	.byte	0x03, 0x1b
        /*014e*/ 	.short	0x00ff


	//----- nvinfo : EIATTR_NUM_BARRIERS
	.align		4
        /*0150*/ 	.byte	0x02, 0x4c
        /*0152*/ 	.byte	0x01
	.zero		1


	//----- nvinfo : EIATTR_EXTERNS
	.align		4
        /*0154*/ 	.byte	0x04, 0x0f
        /*0156*/ 	.short	(.L_10721 - .L_10720)


	//   ....[0]....
	.align		4
.L_10720:
        /*0158*/ 	.word	index@(__assertfail)


	//----- nvinfo : EIATTR_MERCURY_ISA_VERSION
	.align		4
.L_10721:
        /*015c*/ 	.byte	0x03, 0x5f
        /*015e*/ 	.short	0x0101


	//----- nvinfo : EIATTR_COOP_GROUP_MASK_REGIDS
	.align		4
        /*0160*/ 	.byte	0x04, 0x29
        /*0162*/ 	.short	(.L_10723 - .L_10722)


	//   ....[0]....
.L_10722:
        /*0164*/ 	.word	0xffffffff


	//   ....[1]....
        /*0168*/ 	.word	0xffffffff


	//   ....[2]....
        /*016c*/ 	.word	0xffffffff


	//   ....[3]....
        /*0170*/ 	.word	0xffffffff


	//   ....[4]....
        /*0174*/ 	.word	0xffffffff


	//   ....[5]....
        /*0178*/ 	.word	0xffffffff


	//   ....[6]....
        /*017c*/ 	.word	0xffffffff


	//   ....[7]....
        /*0180*/ 	.word	0xffffffff


	//   ....[8]....
        /*0184*/ 	.word	0xffffffff


	//   ....[9]....
        /*0188*/ 	.word	0xffffffff


	//   ....[10]....
        /*018c*/ 	.word	0xffffffff


	//   ....[11]....
        /*0190*/ 	.word	0xffffffff


	//   ....[12]....
        /*0194*/ 	.word	0xffffffff


	//   ....[13]....
        /*0198*/ 	.word	0xffffffff


	//   ....[14]....
        /*019c*/ 	.word	0xffffffff


	//   ....[15]....
        /*01a0*/ 	.word	0x0500000f


	//   ....[16]....
        /*01a4*/ 	.word	0x0500000f


	//   ....[17]....
        /*01a8*/ 	.word	0x0500000f


	//   ....[18]....
        /*01ac*/ 	.word	0x0500000f


	//----- nvinfo : EIATTR_COOP_GROUP_INSTR_OFFSETS
	.align		4
.L_10723:
        /*01b0*/ 	.byte	0x04, 0x28
        /*01b2*/ 	.short	(.L_10725 - .L_10724)


	//   ....[0]....
.L_10724:
        /*01b4*/ 	.word	0x00000270


	//   ....[1]....
        /*01b8*/ 	.word	0x00000290


	//   ....[2]....
        /*01bc*/ 	.word	0x000002b0


	//   ....[3]....
        /*01c0*/ 	.word	0x000002d0


	//   ....[4]....
        /*01c4*/ 	.word	0x000003d0


	//   ....[5]....
        /*01c8*/ 	.word	0x000003f0


	//   ....[6]....
        /*01cc*/ 	.word	0x00000420


	//   ....[7]....
        /*01d0*/ 	.word	0x00001250


	//   ....[8]....
        /*01d4*/ 	.word	0x00001280


	//   ....[9]....
        /*01d8*/ 	.word	0x000012a0


	//   ....[10]....
        /*01dc*/ 	.word	0x000012c0


	//   ....[11]....
        /*01e0*/ 	.word	0x000012e0


	//   ....[12]....
        /*01e4*/ 	.word	0x00001330


	//   ....[13]....
        /*01e8*/ 	.word	0x00001350


	//   ....[14]....
        /*01ec*/ 	.word	0x00001370


	//   ....[15]....
        /*01f0*/ 	.word	0x00002390


	//   ....[16]....
        /*01f4*/ 	.word	0x000023f0


	//   ....[17]....
        /*01f8*/ 	.word	0x00002450


	//   ....[18]....
        /*01fc*/ 	.word	0x000024b0


	//----- nvinfo : EIATTR_VRC_CTA_INIT_COUNT
	.align		4
.L_10725:
        /*0200*/ 	.byte	0x02, 0x4a
	.zero		1
	.zero		1


	//----- nvinfo : EIATTR_SYSCALL_OFFSETS
	.align		4
        /*0204*/ 	.byte	0x04, 0x46
        /*0206*/ 	.short	(.L_10727 - .L_10726)


	//   ....[0]....
.L_10726:
        /*0208*/ 	.word	0x00000220


	//----- nvinfo : EIATTR_EXIT_INSTR_OFFSETS
	.align		4
.L_10727:
        /*020c*/ 	.byte	0x04, 0x1c
        /*020e*/ 	.short	(.L_10729 - .L_10728)


	//   ....[0]....
.L_10728:
        /*0210*/ 	.word	0x000021c0


	//   ....[1]....
        /*0214*/ 	.word	0x00002220


	//   ....[2]....
        /*0218*/ 	.word	0x00002340


	//----- nvinfo : EIATTR_CRS_STACK_SIZE
	.align		4
.L_10729:
        /*021c*/ 	.byte	0x04, 0x1e
        /*021e*/ 	.short	(.L_10731 - .L_10730)
.L_10730:
        /*0220*/ 	.word	0x00000000


	//----- nvinfo : EIATTR_CBANK_PARAM_SIZE
	.align		4
.L_10731:
        /*0224*/ 	.byte	0x03, 0x19
        /*0226*/ 	.short	0x007c


	//----- nvinfo : EIATTR_PARAM_CBANK
	.align		4
        /*0228*/ 	.byte	0x04, 0x0a
        /*022a*/ 	.short	(.L_10733 - .L_10732)
	.align		4
.L_10732:
        /*022c*/ 	.word	index@(.nv.constant0._ZN4vllm25paged_attention_v1_kernelIfhLi64ELi16ELi128ELNS_18Fp8KVCacheDataTypeE2ELb0EEEvPT_PKS2_PKT0_S8_ifPKiSA_iPKfiiiSC_SC_iiiii)
        /*0230*/ 	.short	0x0380
        /*0232*/ 	.short	0x007c


	//----- nvinfo : EIATTR_SW_WAR
	.align		4
.L_10733:
        /*0234*/ 	.byte	0x04, 0x36
        /*0236*/ 	.short	(.L_10735 - .L_10734)
.L_10734:
        /*0238*/ 	.word	0x00000008
.L_10735:


//--------------------- .nv.info._ZN4vllm25paged_attention_v1_kernelIfhLi32ELi16ELi128ELNS_18Fp8KVCacheDataTypeE2ELb0EEEvPT_PKS2_PKT0_S8_ifPKiSA_iPKfiiiSC_SC_iiiii --------------------------
	.section	.nv.info._ZN4vllm25paged_attention_v1_kernelIfhLi32ELi16ELi128ELNS_18Fp8KVCacheDataTypeE2ELb0EEEvPT_PKS2_PKT0_S8_ifPKiSA_iPKfiiiSC_SC_iiiii,"",@"SHT_CUDA_INFO"
	.sectionflags	@""
	.align	4


	//----- nvinfo : EIATTR_CUDA_API_VERSION
	.align		4
        /*0000*/ 	.byte	0x04, 0x37
        /*0002*/ 	.short	(.L_10737 - .L_10736)
.L_10736:
        /*0004*/ 	.word	0x00000082


	//----- nvinfo : EIATTR_KPARAM_INFO
	.align		4
.L_10737:
        /*0008*/ 	.byte	0x04, 0x17
        /*000a*/ 	.short	(.L_10739 - .L_10738)
.L_10738:
        /*000c*/ 	.word	0x00000000
        /*0010*/ 	.short	0x0013
        /*0012*/ 	.short	0x0078
        /*0014*/ 	.byte	0x00, 0xf0, 0x11, 0x00


	//----- nvinfo : EIATTR_KPARAM_INFO
	.align		4
.L_10739:
        /*0018*/ 	.byte	0x04, 0x17
        /*001a*/ 	.short	(.L_10741 - .L_10740)
.L_10740:
        /*001c*/ 	.word	0x00000000
        /*0020*/ 	.short	0x0012
        /*0022*/ 	.short	0x0074
        /*0024*/ 	.byte	0x00, 0xf0, 0x11, 0x00


	//----- nvinfo : EIATTR_KPARAM_INFO
	.align		4
.L_10741:
        /*0028*/ 	.byte	0x04, 0x17
        /*002a*/ 	.short	(.L_10743 - .L_10742)
.L_10742:
        /*002c*/ 	.word	0x00000000
        /*0030*/ 	.short	0x0011
        /*0032*/ 	.short	0x0070
        /*0034*/ 	.byte	0x00, 0xf0, 0x11, 0x00


	//----- nvinfo : EIATTR_KPARAM_INFO
	.align		4
.L_10743:
        /*0038*/ 	.byte	0x04, 0x17
        /*003a*/ 	.short	(.L_10745 - .L_10744)
.L_10744:
        /*003c*/ 	.word	0x00000000
        /*0040*/ 	.short	0x0010
        /*0042*/ 	.short	0x006c
        /*0044*/ 	.byte	0x00, 0xf0, 0x11, 0x00


	//----- nvinfo : EIATTR_KPARAM_INFO
	.align		4
.L_10745:
        /*0048*/ 	.byte	0x04, 0x17
        /*004a*/ 	.short	(.L_10747 - .L_10746)
.L_10746:
        /*004c*/ 	.word	0x00000000
        /*0050*/ 	.short	0x000f
        /*0052*/ 	.short	0x0068
        /*0054*/ 	.byte	0x00, 0xf0, 0x11, 0x00


	//----- nvinfo : EIATTR_KPARAM_INFO
	.align		4
.L_10747:
        /*0058*/ 	.byte	0x04, 0x17
        /*005a*/ 	.short	(.L_10749 - .L_10748)
.L_10748:
        /*005c*/ 	.word	0x00000000
        /*0060*/ 	.short	0x000e
        /*0062*/ 	.short	0x0060
        /*0064*/ 	.byte	0x00, 0xf5, 0x21, 0x00


	//----- nvinfo : EIATTR_KPARAM_INFO
	.align		4
.L_10749:
        /*0068*/ 	.byte	0x04, 0x17
        /*006a*/ 	.short	(.L_10751 - .L_10750)
.L_10750:
        /*006c*/ 	.word	0x00000000
        /*0070*/ 	.short	0x000d
        /*0072*/ 	.short	0x0058
        /*0074*/ 	.byte	0x00, 0xf5, 0x21, 0x00


	//----- nvinfo : EIATTR_KPARAM_INFO
	.align		4
.L_10751:
        /*0078*/ 	.byte	0x04, 0x17
        /*007a*/ 	.short	(.L_10753 - .L_10752)
.L_10752:
        /*007c*/ 	.word	0x00000000
        /*0080*/ 	.short	0x000c
        /*0082*/ 	.short	0x0050
        /*0084*/ 	.byte	0x00, 0xf0, 0x11, 0x00


	//----- nvinfo : EIATTR_KPARAM_INFO
	.align		4
.L_10753:
        /*0088*/ 	.byte	0x04, 0x17
        /*008a*/ 	.short	(.L_10755 - .L_10754)
.L_10754:
        /*008c*/ 	.word	0x00000000
        /*0090*/ 	.short	0x000b
        /*0092*/ 	.short	0x004c
        /*0094*/ 	.byte	0x00, 0xf0, 0x11, 0x00


	//----- nvinfo : EIATTR_KPARAM_INFO
	.align		4
.L_10755:
        /*0098*/ 	.byte	0x04, 0x17
        /*009a*/ 	.short	(.L_10757 - .L_10756)
.L_10756:
        /*009c*/ 	.word	0x00000000
        /*00a0*/ 	.short	0x000a
        /*00a2*/ 	.short	0x0048
        /*00a4*/ 	.byte	0x00, 0xf0, 0x11, 0x00


	//----- nvinfo : EIATTR_KPARAM_INFO
	.align		4
.L_10757:
        /*00a8*/ 	.byte	0x04, 0x17
        /*00aa*/ 	.short	(.L_10759 - .L_10758)
.L_10758:
        /*00ac*/ 	.word	0x00000000
        /*00b0*/ 	.short	0x0009
        /*00b2*/ 	.short	0x0040
        /*00b4*/ 	.byte	0x00, 0xf5, 0x21, 0x00


	//----- nvinfo : EIATTR_KPARAM_INFO
	.align		4
.L_10759:
        /*00b8*/ 	.byte	0x04, 0x17
        /*00ba*/ 	.short	(.L_10761 - .L_10760)
.L_10760:
        /*00bc*/ 	.word	0x00000000
        /*00c0*/ 	.short	0x0008
        /*00c2*/ 	.short	0x0038
        /*00c4*/ 	.byte	0x00, 0xf0, 0x11, 0x00


	//----- nvinfo : EIATTR_KPARAM_INFO
	.align		4
.L_10761:
        /*00c8*/ 	.byte	0x04, 0x17
        /*00ca*/ 	.short	(.L_10763 - .L_10762)
.L_10762:
        /*00cc*/ 	.word	0x00000000
        /*00d0*/ 	.short	0x0007
        /*00d2*/ 	.short	0x0030
        /*00d4*/ 	.byte	0x00, 0xf5, 0x21, 0x00


	//----- nvinfo : EIATTR_KPARAM_INFO
	.align		4
.L_10763:
        /*00d8*/ 	.byte	0x04, 0x17
        /*00da*/ 	.short	(.L_10765 - .L_10764)
.L_10764:
        /*00dc*/ 	.word	0x00000000
        /*00e0*/ 	.short	0x0006
        /*00e2*/ 	.short	0x0028
        /*00e4*/ 	.byte	0x00, 0xf5, 0x21, 0x00


	//----- nvinfo : EIATTR_KPARAM_INFO
	.align		4
.L_10765:
        /*00e8*/ 	.byte	0x04, 0x17
        /*00ea*/ 	.short	(.L_10767 - .L_10766)
.L_10766:
        /*00ec*/ 	.word	0x00000000
        /*00f0*/ 	.short	0x0005
        /*00f2*/ 	.short	0x0024
        /*00f4*/ 	.byte	0x00, 0xf0, 0x11, 0x00


	//----- nvinfo : EIATTR_KPARAM_INFO
	.align		4
.L_10767:
        /*00f8*/ 	.byte	0x04, 0x17
        /*00fa*/ 	.short	(.L_10769 - .L_10768)
.L_10768:
        /*00fc*/ 	.word	0x00000000
        /*0100*/ 	.short	0x0004
        /*0102*/ 	.short	0x0020
        /*0104*/ 	.byte	0x00, 0xf0, 0x11, 0x00


	//----- nvinfo : EIATTR_KPARAM_INFO
	.align		4
.L_10769:
        /*0108*/ 	.byte	0x04, 0x17
        /*010a*/ 	.short	(.L_10771 - .L_10770)
.L_10770:
        /*010c*/ 	.word	0x00000000
        /*0110*/ 	.short	0x0003
        /*0112*/ 	.short	0x0018
        /*0114*/ 	.byte	0x00, 0xf5, 0x21, 0x00


	//----- nvinfo : EIATTR_KPARAM_INFO
	.align		4
.L_10771:
        /*0118*/ 	.byte	0x04, 0x17
        /*011a*/ 	.short	(.L_10773 - .L_10772)
.L_10772:
        /*011c*/ 	.word	0x00000000
        /*0120*/ 	.short	0x0002
        /*0122*/ 	.short	0x0010
        /*0124*/ 	.byte	0x00, 0xf5, 0x21, 0x00


	//----- nvinfo : EIATTR_KPARAM_INFO
	.align		4
.L_10773:
        /*0128*/ 	.byte	0x04, 0x17
        /*012a*/ 	.short	(.L_10775 - .L_10774)
.L_10774:
        /*012c*/ 	.word	0x00000000
        /*0130*/ 	.short	0x0001
        /*0132*/ 	.short	0x0008
        /*0134*/ 	.byte	0x00, 0xf5, 0x21, 0x00


	//----- nvinfo : EIATTR_KPARAM_INFO
	.align		4
.L_10775:
        /*0138*/ 	.byte	0x04, 0x17
        /*013a*/ 	.short	(.L_10777 - .L_10776)
.L_10776:
        /*013c*/ 	.word	0x00000000
        /*0140*/ 	.short	0x0000
        /*0142*/ 	.short	0x0000
        /*0144*/ 	.byte	0x00, 0xf5, 0x21, 0x00


	//----- nvinfo : EIATTR_SPARSE_MMA_MASK
	.align		4
.L_10777:
        /*0148*/ 	.byte	0x03, 0x50
        /*014a*/ 	.short	0x0000


	//----- nvinfo : EIATTR_MAXREG_COUNT
	.align		4
        /*014c*/ 	.byte	0x03, 0x1b
        /*014e*/ 	.short	0x00ff


	//----- nvinfo : EIATTR_NUM_BARRIERS
	.align		4
        /*0150*/ 	.byte	0x02, 0x4c
        /*0152*/ 	.byte	0x01
	.zero		1


	//----- nvinfo : EIATTR_EXTERNS
	.align		4
        /*0154*/ 	.byte	0x04, 0x0f
        /*0156*/ 	.short	(.L_10779 - .L_10778)


	//   ....[0]....
	.align		4
.L_10778:
        /*0158*/ 	.word	index@(__assertfail)


	//----- nvinfo : EIATTR_MERCURY_ISA_VERSION
	.align		4
.L_10779:
        /*015c*/ 	.byte	0x03, 0x5f
        /*015e*/ 	.short	0x0101


	//----- nvinfo : EIATTR_COOP_GROUP_MASK_REGIDS
	.align		4
        /*0160*/ 	.byte	0x04, 0x29
        /*0162*/ 	.short	(.L_10781 - .L_10780)


	//   ....[0]....
.L_10780:
        /*0164*/ 	.word	0xffffffff


	//   ....[1]....
        /*0168*/ 	.word	0xffffffff


	//   ....[2]....
        /*016c*/ 	.word	0xffffffff


	//   ....[3]....
        /*0170*/ 	.word	0xffffffff


	//   ....[4]....
        /*0174*/ 	.word	0xffffffff


	//   ....[5]....
        /*0178*/ 	.word	0xffffffff


	//   ....[6]....
        /*017c*/ 	.word	0xffffffff


	//   ....[7]....
        /*0180*/ 	.word	0xffffffff


	//   ....[8]....
        /*0184*/ 	.word	0xffffffff


	//   ....[9]....
        /*0188*/ 	.word	0xffffffff


	//   ....[10]....
        /*018c*/ 	.word	0xffffffff


	//   ....[11]....
        /*0190*/ 	.word	0xffffffff


	//   ....[12]....
        /*0194*/ 	.word	0xffffffff


	//   ....[13]....
        /*0198*/ 	.word	0xffffffff


	//   ....[14]....
        /*019c*/ 	.word	0xffffffff


	//   ....[15]....
        /*01a0*/ 	.word	0x0500000f


	//   ....[16]....
        /*01a4*/ 	.word	0x0500000f


	//   ....[17]....
        /*01a8*/ 	.word	0x0500000f


	//   ....[18]....
        /*01ac*/ 	.word	0x0500000f


	//----- nvinfo : EIATTR_COOP_GROUP_INSTR_OFFSETS
	.align		4
.L_10781:
        /*01b0*/ 	.byte	0x04, 0x28
        /*01b2*/ 	.short	(.L_10783 - .L_10782)


	//   ....[0]....
.L_10782:
        /*01b4*/ 	.word	0x00000270


	//   ....[1]....
        /*01b8*/ 	.word	0x00000290


	//   ....[2]....
        /*01bc*/ 	.word	0x000002b0


	//   ....[3]....
        /*01c0*/ 	.word	0x000002d0


	//   ....[4]....
        /*01c4*/ 	.word	0x000003d0


	//   ....[5]....
        /*01c8*/ 	.word	0x000003f0


	//   ....[6]....
        /*01cc*/ 	.word	0x00000420


	//   ....[7]....
        /*01d0*/ 	.word	0x00001250


	//   ....[8]....
        /*01d4*/ 	.word	0x00001280


	//   ....[9]....
        /*01d8*/ 	.word	0x000012a0


	//   ....[10]....
        /*01dc*/ 	.word	0x000012c0


	//   ....[11]....
        /*01e0*/ 	.word	0x000012e0


	//   ....[12]....
        /*01e4*/ 	.word	0x00001330


	//   ....[13]....
        /*01e8*/ 	.word	0x00001350


	//   ....[14]....
        /*01ec*/ 	.word	0x00001370


	//   ....[15]....
        /*01f0*/ 	.word	0x000020d0


	//   ....[16]....
        /*01f4*/ 	.word	0x00002130


	//   ....[17]....
        /*01f8*/ 	.word	0x00002190


	//   ....[18]....
        /*01fc*/ 	.word	0x000021f0


	//----- nvinfo : EIATTR_VRC_CTA_INIT_COUNT
	.align		4
.L_10783:
        /*0200*/ 	.byte	0x02, 0x4a
	.zero		1
	.zero		1


	//----- nvinfo : EIATTR_SYSCALL_OFFSETS
	.align		4
        /*0204*/ 	.byte	0x04, 0x46
        /*0206*/ 	.short	(.L_10785 - .L_10784)


	//   ....[0]....
.L_10784:
        /*0208*/ 	.word	0x00000220


	//----- nvinfo : EIATTR_EXIT_INSTR_OFFSETS
	.align		4
.L_10785:
        /*020c*/ 	.byte	0x04, 0x1c
        /*020e*/ 	.short	(.L_10787 - .L_10786)


	//   ....[0]....
.L_10786:
        /*0210*/ 	.word	0x00001f00


	//   ....[1]....
        /*0214*/ 	.word	0x00001f60


	//   ....[2]....
        /*0218*/ 	.word	0x00002080


	//----- nvinfo : EIATTR_CRS_STACK_SIZE
	.align		4
.L_10787:
        /*021c*/ 	.byte	0x04, 0x1e
        /*021e*/ 	.short	(.L_10789 - .L_10788)
.L_10788:
        /*0220*/ 	.word	0x00000000


	//----- nvinfo : EIATTR_CBANK_PARAM_SIZE
	.align		4
.L_10789:
        /*0224*/ 	.byte	0x03, 0x19
        /*0226*/ 	.short	0x007c


	//----- nvinfo : EIATTR_PARAM_CBANK
	.align		4
        /*0228*/ 	.byte	0x04, 0x0a
        /*022a*/ 	.short	(.L_10791 - .L_10790)
	.align		4
.L_10790:
        /*022c*/ 	.word	index@(.nv.constant0._ZN4vllm25paged_attention_v1_kernelIfhLi32ELi16ELi128ELNS_18Fp8KVCacheDataTypeE2ELb0EEEvPT_PKS2_PKT0_S8_ifPKiSA_iPKfiiiSC_SC_iiiii)
        /*0230*/ 	.short	0x0380
        /*0232*/ 	.short	0x007c


	//----- nvinfo : EIATTR_SW_WAR
	.align		4
.L_10791:
        /*0234*/ 	.byte	0x04, 0x36
        /*0236*/ 	.short	(.L_10793 - .L_10792)
.L_10792:
        /*0238*/ 	.word	0x00000008
.L_10793:


//--------------------- .nv.info._ZN4vllm25paged_attention_v1_kernelIfhLi256ELi16ELi128ELNS_18Fp8KVCacheDataTypeE2ELb1EEEvPT_PKS2_PKT0_S8_ifPKiSA_iPKfiiiSC_SC_iiiii --------------------------
	.section	.nv.info._ZN4vllm25paged_attention_v1_kernelIfhLi256ELi16ELi128ELNS_18Fp8KVCacheDataTypeE2ELb1EEEvPT_PKS2_PKT0_S8_ifPKiSA_iPKfiiiSC_SC_iiiii,"",@"SHT_CUDA_INFO"
	.sectionflags	@""
	.align	4


	//----- nvinfo : EIATTR_CUDA_API_VERSION
	.align		4
        /*0000*/ 	.byte	0x04, 0x37
        /*0002*/ 	.short	(.L_10795 - .L_10794)
.L_10794:
        /*0004*/ 	.word	0x00000082


	//----- nvinfo : EIATTR_KPARAM_INFO
	.align		4
.L_10795:
        /*0008*/ 	.byte	0x04, 0x17
        /*000a*/ 	.short	(.L_10797 - .L_10796)
.L_10796:
        /*000c*/ 	.word	0x00000000
        /*0010*/ 	.short	0x0013
        /*0012*/ 	.short	0x0078
        /*0014*/ 	.byte	0x00, 0xf0, 0x11, 0x00


	//----- nvinfo : EIATTR_KPARAM_INFO
	.align		4
.L_10797:
        /*0018*/ 	.byte	0x04, 0x17
        /*001a*/ 	.short	(.L_10799 - .L_10798)
.L_10798:
        /*001c*/ 	.word	0x00000000
        /*0020*/ 	.short	0x0012
        /*0022*/ 	.short	0x0074
        /*0024*/ 	.byte	0x00, 0xf0, 0x11, 0x00


	//----- nvinfo : EIATTR_KPARAM_INFO
	.align		4
.L_10799:
        /*0028*/ 	.byte	0x04, 0x17
        /*002a*/ 	.short	(.L_10801 - .L_10800)
.L_10800:
        /*002c*/ 	.word	0x00000000
        /*0030*/ 	.short	0x0011
        /*0032*/ 	.short	0x0070
        /*0034*/ 	.byte	0x00, 0xf0, 0x11, 0x00


	//----- nvinfo : EIATTR_KPARAM_INFO
	.align		4
.L_10801:
        /*0038*/ 	.byte	0x04, 0x17
        /*003a*/ 	.short	(.L_10803 - .L_10802)
.L_10802:
        /*003c*/ 	.word	0x00000000
        /*0040*/ 	.short	0x0010
        /*0042*/ 	.short	0x006c
        /*0044*/ 	.byte	0x00, 0xf0, 0x11, 0x00


	//----- nvinfo : EIATTR_KPARAM_INFO
	.align		4
.L_10803:
        /*0048*/ 	.byte	0x04, 0x17
        /*004a*/ 	.short	(.L_10805 - .L_10804)
.L_10804:
        /*004c*/ 	.word	0x00000000
        /*0050*/ 	.short	0x000f
        /*0052*/ 	.short	0x0068
        /*0054*/ 	.byte	0x00, 0xf0, 0x11, 0x00


	//----- nvinfo : EIATTR_KPARAM_INFO
	.align		4
.L_10805:
        /*0058*/ 	.byte	0x04, 0x17
        /*005a*/ 	.short	(.L_10807 - .L_10806)
.L_10806:
        /*005c*/ 	.word	0x00000000
        /*0060*/ 	.short	0x000e
        /*0062*/ 	.short	0x0060
        /*0064*/ 	.byte	0x00, 0xf5, 0x21, 0x00


	//----- nvinfo : EIATTR_KPARAM_INFO
	.align		4
.L_10807:
        /*0068*/ 	.byte	0x04, 0x17
        /*006a*/ 	.short	(.L_10809 - .L_10808)
.L_10808:
        /*006c*/ 	.word	0x00000000
        /*0070*/ 	.short	0x000d
        /*0072*/ 	.short	0x0058
        /*0074*/ 	.byte	0x00, 0xf5, 0x21, 0x00


	//----- nvinfo : EIATTR_KPARAM_INFO
	.align		4
.L_10809:
        /*0078*/ 	.byte	0x04, 0x17
        /*007a*/ 	.short	(.L_10811 - .L_10810)
.L_10810:
        /*007c*/ 	.word	0x00000000
        /*0080*/ 	.short	0x000c
        /*0082*/ 	.short	0x0050
        /*0084*/ 	.byte	0x00, 0xf0, 0x11, 0x00


	//----- nvinfo : EIATTR_KPARAM_INFO
	.align		4
.L_10811:
        /*0088*/ 	.byte	0x04, 0x17
        /*008a*/ 	.short	(.L_10813 - .L_10812)
.L_10812:
        /*008c*/ 	.word	0x00000000
        /*0090*/ 	.short	0x000b
        /*0092*/ 	.short	0x004c
        /*0094*/ 	.byte	0x00, 0xf0, 0x11, 0x00


	//----- nvinfo : EIATTR_KPARAM_INFO
	.align		4
.L_10813:
        /*0098*/ 	.byte	0x04, 0x17
        /*009a*/ 	.short	(.L_10815 - .L_10814)
.L_10814:
        /*009c*/ 	.word	0x00000000
        /*00a0*/ 	.short	0x000a
        /*00a2*/ 	.short	0x0048
        /*00a4*/ 	.byte	0x00, 0xf0, 0x11, 0x00


	//----- nvinfo : EIATTR_KPARAM_INFO
	.align		4
.L_10815:
        /*00a8*/ 	.byte	0x04, 0x17
        /*00aa*/ 	.short	(.L_10817 - .L_10816)
.L_10816:
        /*00ac*/ 	.word	0x00000000
        /*00b0*/ 	.short	0x0009
        /*00b2*/ 	.short	0x0040
        /*00b4*/ 	.byte	0x00, 0xf5, 0x21, 0x00


	//----- nvinfo : EIATTR_KPARAM_INFO
	.align		4
.L_10817:
        /*00b8*/ 	.byte	0x04, 0x17
        /*00ba*/ 	.short	(.L_10819 - .L_10818)
.L_10818:
        /*00bc*/ 	.word	0x00000000
        /*00c0*/ 	.short	0x0008
        /*00c2*/ 	.short	0x0038
        /*00c4*/ 	.byte	0x00, 0xf0, 0x11, 0x00


	//----- nvinfo : EIATTR_KPARAM_INFO
	.align		4
.L_10819:
        /*00c8*/ 	.byte	0x04, 0x17
        /*00ca*/ 	.short	(.L_10821 - .L_10820)
.L_10820:
        /*00cc*/ 	.word	0x00000000
        /*00d0*/ 	.short	0x0007
        /*00d2*/ 	.short	0x0030
        /*00d4*/ 	.byte	0x00, 0xf5, 0x21, 0x00


	//----- nvinfo : EIATTR_KPARAM_INFO
	.align		4
.L_10821:
        /*00d8*/ 	.byte	0x04, 0x17
        /*00da*/ 	.short	(.L_10823 - .L_10822)
.L_10822:
        /*00dc*/ 	.word	0x00000000
        /*00e0*/ 	.short	0x0006
        /*00e2*/ 	.short	0x0028
        /*00e4*/ 	.byte	0x00, 0xf5, 0x21, 0x00


	//----- nvinfo : EIATTR_KPARAM_INFO
	.align		4
.L_10823:
        /*00e8*/ 	.byte	0x04, 0x17
        /*00ea*/ 	.short	(.L_10825 - .L_10824)
.L_10824:
        /*00ec*/ 	.word	0x00000000
        /*00f0*/ 	.short	0x0005
        /*00f2*/ 	.short	0x0024
        /*00f4*/ 	.byte	0x00, 0xf0, 0x11, 0x00


	//----- nvinfo : EIATTR_KPARAM_INFO
	.align		4
.L_10825:
        /*00f8*/ 	.byte	0x04, 0x17
        /*00fa*/ 	.short	(.L_10827 - .L_10826)
.L_10826:
        /*00fc*/ 	.word	0x00000000
        /*0100*/ 	.short	0x0004
        /*0102*/ 	.short	0x0020
        /*0104*/ 	.byte	0x00, 0xf0, 0x11, 0x00


	//----- nvinfo : EIATTR_KPARAM_INFO
	.align		4
.L_10827:
        /*0108*/ 	.byte	0x04, 0x17
        /*010a*/ 	.short	(.L_10829 - .L_10828)
.L_10828:
        /*010c*/ 	.word	0x00000000
        /*0110*/ 	.short	0x0003
        /*0112*/ 	.short	0x0018
        /*0114*/ 	.byte	0x00, 0xf5, 0x21, 0x00


	//----- nvinfo : EIATTR_KPARAM_INFO
	.align		4
.L_10829:
        /*0118*/ 	.byte	0x04, 0x17
        /*011a*/ 	.short	(.L_10831 - .L_10830)
.L_10830:
        /*011c*/ 	.word	0x00000000
        /*0120*/ 	.short	0x0002
        /*0122*/ 	.short	0x0010
        /*0124*/ 	.byte	0x00, 0xf5, 0x21, 0x00


	//----- nvinfo : EIATTR_KPARAM_INFO
	.align		4
.L_10831:
        /*0128*/ 	.byte	0x04, 0x17
        /*012a*/ 	.short	(.L_10833 - .L_10832)
.L_10832:
        /*012c*/ 	.word	0x00000000
        /*0130*/ 	.short	0x0001
        /*0132*/ 	.short	0x0008
        /*0134*/ 	.byte	0x00, 0xf5, 0x21, 0x00


	//----- nvinfo : EIATTR_KPARAM_INFO
	.align		4
.L_10833:
        /*0138*/ 	.byte	0x04, 0x17
        /*013a*/ 	.short	(.L_10835 - .L_10834)
.L_10834:
        /*013c*/ 	.word	0x00000000
        /*0140*/ 	.short	0x0000
        /*0142*/ 	.short	0x0000
        /*0144*/ 	.byte	0x00, 0xf5, 0x21, 0x00


	//----- nvinfo : EIATTR_SPARSE_MMA_MASK
	.align		4
.L_10835:
        /*0148*/ 	.byte	0x03, 0x50
        /*014a*/ 	.short	0x0000


	//----- nvinfo : EIATTR_MAXREG_COUNT
	.align		4
        /*014c*/ 	.byte	0x03, 0x1b
        /*014e*/ 	.short	0x00ff


	//----- nvinfo : EIATTR_NUM_BARRIERS
	.align		4
        /*0150*/ 	.byte	0x02, 0x4c
        /*0152*/ 	.byte	0x01
	.zero		1


	//----- nvinfo : EIATTR_EXTERNS
	.align		4
        /*0154*/ 	.byte	0x04, 0x0f
        /*0156*/ 	.short	(.L_10837 - .L_10836)


	//   ....[0]....
	.align		4
.L_10836:
        /*0158*/ 	.word	index@(__assertfail)


	//----- nvinfo : EIATTR_MERCURY_ISA_VERSION
	.align		4
.L_10837:
        /*015c*/ 	.byte	0x03, 0x5f
        /*015e*/ 	.short	0x0101


	//----- nvinfo : EIATTR_COOP_GROUP_MASK_REGIDS
	.align		4
        /*0160*/ 	.byte	0x04, 0x29
        /*0162*/ 	.short	(.L_10839 - .L_10838)


	//   ....[0]....
.L_10838:
        /*0164*/ 	.word	0xffffffff


	//   ....[1]....
        /*0168*/ 	.word	0xffffffff


	//   ....[2]....
        /*016c*/ 	.word	0xffffffff


	//   ....[3]....
        /*0170*/ 	.word	0xffffffff


	//   ....[4]....
        /*0174*/ 	.word	0xffffffff


	//   ....[5]....
        /*0178*/ 	.word	0xffffffff


	//   ....[6]....
        /*017c*/ 	.word	0xffffffff


	//   ....[7]....
        /*0180*/ 	.word	0xffffffff


	//   ....[8]....
        /*0184*/ 	.word	0xffffffff


	//   ....[9]....
        /*0188*/ 	.word	0xffffffff


	//   ....[10]....
        /*018c*/ 	.word	0xffffffff


	//   ....[11]....
        /*0190*/ 	.word	0xffffffff


	//   ....[12]....
        /*0194*/ 	.word	0xffffffff


	//   ....[13]....
        /*0198*/ 	.word	0xffffffff


	//   ....[14]....
        /*019c*/ 	.word	0xffffffff


	//   ....[15]....
        /*01a0*/ 	.word	0xffffffff


	//   ....[16]....
        /*01a4*/ 	.word	0xffffffff


	//   ....[17]....
        /*01a8*/ 	.word	0xffffffff


	//   ....[18]....
        /*01ac*/ 	.word	0xffffffff


	//   ....[19]....
        /*01b0*/ 	.word	0xffffffff


	//   ....[20]....
        /*01b4*/ 	.word	0xffffffff


	//   ....[21]....
        /*01b8*/ 	.word	0xffffffff


	//   ....[22]....
        /*01bc*/ 	.word	0xffffffff


	//   ....[23]....
        /*01c0*/ 	.word	0xffffffff


	//   ....[24]....
        /*01c4*/ 	.word	0xffffffff


	//   ....[25]....
        /*01c8*/ 	.word	0xffffffff


	//   ....[26]....
        /*01cc*/ 	.word	0xffffffff


	//   ....[27]....
        /*01d0*/ 	.word	0xffffffff


	//   ....[28]....
        /*01d4*/ 	.word	0xffffffff


	//   ....[29]....
        /*01d8*/ 	.word	0xffffffff


	//   ....[30]....
        /*01dc*/ 	.word	0xffffffff


	//   ....[31]....
        /*01e0*/ 	.word	0xffffffff


	//   ....[32]....
        /*01e4*/ 	.word	0xffffffff


	//   ....[33]....
        /*01e8*/ 	.word	0xffffffff


	//   ....[34]....
        /*01ec*/ 	.word	0xffffffff


	//   ....[35]....
        /*01f0*/ 	.word	0xffffffff


	//   ....[36]....
        /*01f4*/ 	.word	0xffffffff


	//   ....[37]....
        /*01f8*/ 	.word	0xffffffff


	//   ....[38]....
        /*01fc*/ 	.word	0xffffffff


	//   ....[39]....
        /*0200*/ 	.word	0xffffffff


	//   ....[40]....
        /*0204*/ 	.word	0xffffffff


	//   ....[41]....
        /*0208*/ 	.word	0xffffffff


	//   ....[42]....
        /*020c*/ 	.word	0xffffffff


	//   ....[43]....
        /*0210*/ 	.word	0xffffffff


	//   ....[44]....
        /*0214*/ 	.word	0xffffffff


	//   ....[45]....
        /*0218*/ 	.word	0xffffffff


	//   ....[46]....
        /*021c*/ 	.word	0xffffffff


	//   ....[47]....
        /*0220*/ 	.word	0x0500000f


	//   ....[48]....
        /*0224*/ 	.word	0x0500000f


	//   ....[49]....
        /*0228*/ 	.word	0x0500000f


	//   ....[50]....
        /*022c*/ 	.word	0x0500000f


	//   ....[51]....
        /*0230*/ 	.word	0x0500000f


	//   ....[52]....
        /*0234*/ 	.word	0x0500000f


	//   ....[53]....
        /*0238*/ 	.word	0x0500000f


	//   ....[54]....
        /*023c*/ 	.word	0x0500000f


	//   ....[55]....
        /*0240*/ 	.word	0x0500000f


	//   ....[56]....
        /*0244*/ 	.word	0x0500000f


	//   ....[57]....
        /*0248*/ 	.word	0x0500000f


	//   ....[58]....
        /*024c*/ 	.word	0x0500000f


	//   ....[59]....
        /*0250*/ 	.word	0x0500000f


	//   ....[60]....
        /*0254*/ 	.word	0x0500000f


	//   ....[61]....
        /*0258*/ 	.word	0x0500000f


	//   ....[62]....
        /*025c*/ 	.word	0x0500000f


	//   ....[63]....
        /*0260*/ 	.word	0x0500000f


	//   ....[64]....
        /*0264*/ 	.word	0x0500000f


	//   ....[65]....
        /*0268*/ 	.word	0x0500000f


	//   ....[66]....
        /*026c*/ 	.word	0x0500000f


	//   ....[67]....
        /*0270*/ 	.word	0x0500000f


	//   ....[68]....
        /*0274*/ 	.word	0x0500000f


	//   ....[69]....
        /*0278*/ 	.word	0x0500000f


	//   ....[70]....
        /*027c*/ 	.word	0x0500000f


	//   ....[71]....
        /*0280*/ 	.word	0x0500000f


	//   ....[72]....
        /*0284*/ 	.word	0x0500000f


	//   ....[73]....
        /*0288*/ 	.word	0x0500000f


	//   ....[74]....
        /*028c*/ 	.word	0x0500000f


	//   ....[75]....
        /*0290*/ 	.word	0x0500000f


	//   ....[76]....
        /*0294*/ 	.word	0x0500000f


	//   ....[77]....
        /*0298*/ 	.word	0x0500000f


	//   ....[78]....
        /*029c*/ 	.word	0x0500000f


	//   ....[79]....
        /*02a0*/ 	.word	0x0500000f


	//   ....[80]....
        /*02a4*/ 	.word	0x0500000f


	//   ....[81]....
        /*02a8*/ 	.word	0x0500000f


	//   ....[82]....
        /*02ac*/ 	.word	0x0500000f


	//   ....[83]....
        /*02b0*/ 	.word	0x0500000f


	//   ....[84]....
        /*02b4*/ 	.word	0x0500000f


	//   ....[85]....
        /*02b8*/ 	.word	0x0500000f


	//   ....[86]....
        /*02bc*/ 	.word	0x0500000f


	//   ....[87]....
        /*02c0*/ 	.word	0x0500000f


	//   ....[88]....
        /*02c4*/ 	.word	0x0500000f


	//   ....[89]....
        /*02c8*/ 	.word	0x0500000f


	//   ....[90]....
        /*02cc*/ 	.word	0x0500000f


	//   ....[91]....
        /*02d0*/ 	.word	0x0500000f


	//   ....[92]....
        /*02d4*/ 	.word	0x0500000f


	//   ....[93]....
        /*02d8*/ 	.word	0x0500000f


	//   ....[94]....
        /*02dc*/ 	.word	0x0500000f


	//   ....[95]....
        /*02e0*/ 	.word	0x0500000f


	//   ....[96]....
        /*02e4*/ 	.word	0x0500000f


	//   ....[97]....
        /*02e8*/ 	.word	0x0500000f


	//   ....[98]....
        /*02ec*/ 	.word	0x0500000f


	//   ....[99]....
        /*02f0*/ 	.word	0x0500000f


	//   ....[100]....
        /*02f4*/ 	.word	0x0500000f


	//   ....[101]....
        /*02f8*/ 	.word	0x0500000f


	//   ....[102]....
        /*02fc*/ 	.word	0x0500000f


	//   ....[103]....
        /*0300*/ 	.word	0x0500000f


	//   ....[104]....
        /*0304*/ 	.word	0x0500000f


	//   ....[105]....
        /*0308*/ 	.word	0x0500000f


	//   ....[106]....
        /*030c*/ 	.word	0x0500000f


	//   ....[107]....
        /*0310*/ 	.word	0x0500000f


	//   ....[108]....
        /*0314*/ 	.word	0x0500000f


	//   ....[109]....
        /*0318*/ 	.word	0x0500000f


	//   ....[110]....
        /*031c*/ 	.word	0x0500000f


	//   ....[111]....
        /*0320*/ 	.word	0x0500000f


	//   ....[112]....
        /*0324*/ 	.word	0x0500000f


	//   ....[113]....
        /*0328*/ 	.word	0x0500000f


	//   ....[114]....
        /*032c*/ 	.word	0x0500000f


	//----- nvinfo : EIATTR_COOP_GROUP_INSTR_OFFSETS
	.align		4
.L_10839:
        /*0330*/ 	.byte	0x04, 0x28
        /*0332*/ 	.short	(.L_10841 - .L_10840)


	//   ....[0]....
.L_10840:
        /*0334*/ 	.word	0x00000b30


	//   ....[1]....
        /*0338*/ 	.word	0x00000b50


	//   ....[2]....
        /*033c*/ 	.word	0x00000b70


	//   ....[3]....
        /*0340*/ 	.word	0x00000b90


	//   ....[4]....
        /*0344*/ 	.word	0x00000c90


	//   ....[5]....
        /*0348*/ 	.word	0x00000cb0


	//   ....[6]....
        /*034c*/ 	.word	0x00000ce0


	//   ....[7]....
        /*0350*/ 	.word	0x00001b10


	//   ....[8]....
        /*0354*/ 	.word	0x00001b40


	//   ....[9]....
        /*0358*/ 	.word	0x00001b60


	//   ....[10]....
        /*035c*/ 	.word	0x00001b80


	//   ....[11]....
        /*0360*/ 	.word	0x00001ba0


	//   ....[12]....
        /*0364*/ 	.word	0x00001bf0


	//   ....[13]....
        /*0368*/ 	.word	0x00001c10


	//   ....[14]....
        /*036c*/ 	.word	0x00001c30


	//   ....[15]....
        /*0370*/ 	.word	0x00002af0


	//   ....[16]....
        /*0374*/ 	.word	0x00002b30


	//   ....[17]....
        /*0378*/ 	.word	0x00002b70


	//   ....[18]....
        /*037c*/ 	.word	0x00002bb0


	//   ....[19]....
        /*0380*/ 	.word	0x00002bf0


	//   ....[20]....
        /*0384*/ 	.word	0x00002c30


	//   ....[21]....
        /*0388*/ 	.word	0x00002c70


	//   ....[22]....
        /*038c*/ 	.word	0x00002cd0


	//   ....[23]....
        /*0390*/ 	.word	0x00002d10


	//   ....[24]....
        /*0394*/ 	.word	0x00002d50


	//   ....[25]....
        /*0398*/ 	.word	0x00002d90


	//   ....[26]....
        /*039c*/ 	.word	0x00002dd0


	//   ....[27]....
        /*03a0*/ 	.word	0x00002e10


	//   ....[28]....
        /*03a4*/ 	.word	0x00002e40


	//   ....[29]....
        /*03a8*/ 	.word	0x00002e70


	//   ....[30]....
        /*03ac*/ 	.word	0x00002ea0


	//   ....[31]....
        /*03b0*/ 	.word	0x00002ed0


	//   ....[32]....
        /*03b4*/ 	.word	0x00002f10


	//   ....[33]....
        /*03b8*/ 	.word	0x00002f50


	//   ....[34]....
        /*03bc*/ 	.word	0x00002f90


	//   ....[35]....
        /*03c0*/ 	.word	0x00002fd0


	//   ....[36]....
        /*03c4*/ 	.word	0x00003010


	//   ....[37]....
        /*03c8*/ 	.word	0x00003050


	//   ....[38]....
        /*03cc*/ 	.word	0x00003070


	//   ....[39]....
        /*03d0*/ 	.word	0x00003090


	//   ....[40]....
        /*03d4*/ 	.word	0x000030b0


	//   ....[41]....
        /*03d8*/ 	.word	0x000030d0


	//   ....[42]....
        /*03dc*/ 	.word	0x000030f0


	//   ....[43]....
        /*03e0*/ 	.word	0x00003100


	//   ....[44]....
        /*03e4*/ 	.word	0x00003120


	//   ....[45]....
        /*03e8*/ 	.word	0x00003140


	//   ....[46]....
        /*03ec*/ 	.word	0x00003160


	//   ....[47]....
        /*03f0*/ 	.word	0x000044a0


	//   ....[48]....
        /*03f4*/ 	.word	0x00004500


	//   ....[49]....
        /*03f8*/ 	.word	0x00004560


	//   ....[50]....
        /*03fc*/ 	.word	0x000045c0


	//   ....[51]....
        /*0400*/ 	.word	0x00004640


	//   ....[52]....
        /*0404*/ 	.word	0x000046a0


	//   ....[53]....
        /*0408*/ 	.word	0x00004700


	//   ....[54]....
        /*040c*/ 	.word	0x00004780


	//   ....[55]....
        /*0410*/ 	.word	0x000047e0


	//   ....[56]....
        /*0414*/ 	.word	0x00004860


	//   ....[57]....
        /*0418*/ 	.word	0x000048c0


	//   ....[58]....
        /*041c*/ 	.word	0x00004940


	//   ....[59]....
        /*0420*/ 	.word	0x000049a0


	//   ....[60]....
        /*0424*/ 	.word	0x00004a20


	//   ....[61]....
        /*0428*/ 	.word	0x00004a80


	//   ....[62]....
        /*042c*/ 	.word	0x00004b00


	//   ....[63]....
        /*0430*/ 	.word	0x00004b60


	//   ....[64]....
        /*0434*/ 	.word	0x00004be0


	//   ....[65]....
        /*0438*/ 	.word	0x00004c40


	//   ....[66]....
        /*043c*/ 	.word	0x00004cc0


	//   ....[67]....
        /*0440*/ 	.word	0x00004d20


	//   ....[68]....
        /*0444*/ 	.word	0x00004da0


	//   ....[69]....
        /*0448*/ 	.word	0x00004e00


	//   ....[70]....
        /*044c*/ 	.word	0x00004e80


	//   ....[71]....
        /*0450*/ 	.word	0x00004ee0


	//   ....[72]....
        /*0454*/ 	.word	0x00004f60


	//   ....[73]....
        /*0458*/ 	.word	0x00004fc0


	//   ....[74]....
        /*045c*/ 	.word	0x00005040


	//   ....[75]....
        /*0460*/ 	.word	0x000050a0


	//   ....[76]....
        /*0464*/ 	.word	0x00005120


	//   ....[77]....
        /*0468*/ 	.word	0x00005180


	//   ....[78]....
        /*046c*/ 	.word	0x00005200


	//   ....[79]....
        /*0470*/ 	.word	0x00005260


	//   ....[80]....
        /*0474*/ 	.word	0x000052e0


	//   ....[81]....
        /*0478*/ 	.word	0x00005340


	//   ....[82]....
        /*047c*/ 	.word	0x000053c0


	//   ....[83]....
        /*0480*/ 	.word	0x00005420


	//   ....[84]....
        /*0484*/ 	.word	0x000054a0


	//   ....[85]....
        /*0488*/ 	.word	0x00005500


	//   ....[86]....
        /*048c*/ 	.word	0x00005580


	//   ....[87]....
        /*0490*/ 	.word	0x000055e0


	//   ....[88]....
        /*0494*/ 	.word	0x00005660


	//   ....[89]....
        /*0498*/ 	.word	0x000056c0


	//   ....[90]....
        /*049c*/ 	.word	0x00005740


	//   ....[91]....
        /*04a0*/ 	.word	0x000057a0


	//   ....[92]....
        /*04a4*/ 	.word	0x00005820


	//   ....[93]....
        /*04a8*/ 	.word	0x00005880


	//   ....[94]....
        /*04ac*/ 	.word	0x000058f0


	//   ....[95]....
        /*04b0*/ 	.word	0x00005950


	//   ....[96]....
        /*04b4*/ 	.word	0x000059c0


	//   ....[97]....
        /*04b8*/ 	.word	0x00005a20


	//   ....[98]....
        /*04bc*/ 	.word	0x00005aa0


	//   ....[99]....
        /*04c0*/ 	.word	0x00005b00


	//   ....[100]....
        /*04c4*/ 	.word	0x00005b80


	//   ....[101]....
        /*04c8*/ 	.word	0x00005be0


	//   ....[102]....
        /*04cc*/ 	.word	0x00005c60


	//   ....[103]....
        /*04d0*/ 	.word	0x00005cc0


	//   ....[104]....
        /*04d4*/ 	.word	0x00005d40


	//   ....[105]....
        /*04d8*/ 	.word	0x00005da0


	//   ....[106]....
        /*04dc*/ 	.word	0x00005e20


	//   ....[107]....
        /*04e0*/ 	.word	0x00005e80


	//   ....[108]....
        /*04e4*/ 	.word	0x00005f00


	//   ....[109]....
        /*04e8*/ 	.word	0x00005f60


	//   ....[110]....
        /*04ec*/ 	.word	0x00005fd0


	//   ....[111]....
        /*04f0*/ 	.word	0x00006030


	//   ....[112]....
        /*04f4*/ 	.word	0x000060a0


	//   ....[113]....
        /*04f8*/ 	.word	0x00006100


	//   ....[114]....
        /*04fc*/ 	.word	0x00006170


	//----- nvinfo : EIATTR_VRC_CTA_INIT_COUNT
	.align		4
.L_10841:
        /*0500*/ 	.byte	0x02, 0x4a
	.zero		1
	.zero		1


	//----- nvinfo : EIATTR_SYSCALL_OFFSETS
	.align		4
        /*0504*/ 	.byte	0x04, 0x46
        /*0506*/ 	.short	(.L_10843 - .L_10842)


	//   ....[0]....
.L_10842:
        /*0508*/ 	.word	0x000029f0


	//   ....[1]....
        /*050c*/ 	.word	0x00004440


	//----- nvinfo : EIATTR_EXIT_INSTR_OFFSETS
	.align		4
.L_10843:
        /*0510*/ 	.byte	0x04, 0x1c
        /*0512*/ 	.short	(.L_10845 - .L_10844)


	//   ....[0]....
.L_10844:
        /*0514*/ 	.word	0x00004050


	//   ....[1]....
        /*0518*/ 	.word	0x00004090


	//   ....[2]....
        /*051c*/ 	.word	0x00004340


	//   ....[3]....
        /*0520*/ 	.word	0x00004450


	//----- nvinfo : EIATTR_CRS_STACK_SIZE
	.align		4
.L_10845:
        /*0524*/ 	.byte	0x04, 0x1e
        /*0526*/ 	.short	(.L_10847 - .L_10846)
.L_10846:
        /*0528*/ 	.word	0x00000000


	//----- nvinfo : EIATTR_CBANK_PARAM_SIZE
	.align		4
.L_10847:
        /*052c*/ 	.byte	0x03, 0x19
        /*052e*/ 	.short	0x007c


	//----- nvinfo : EIATTR_PARAM_CBANK
	.align		4
        /*0530*/ 	.byte	0x04, 0x0a
        /*0532*/ 	.short	(.L_10849 - .L_10848)
	.align		4
.L_10848:
        /*0534*/ 	.word	index@(.nv.constant0._ZN4vllm25paged_attention_v1_kernelIfhLi256ELi16ELi128ELNS_18Fp8KVCacheDataTypeE2ELb1EEEvPT_PKS2_PKT0_S8_ifPKiSA_iPKfiiiSC_SC_iiiii)
        /*0538*/ 	.short	0x0380
        /*053a*/ 	.short	0x007c


	//----- nvinfo : EIATTR_SW_WAR
	.align		4
.L_10849:
        /*053c*/ 	.byte	0x04, 0x36
        /*053e*/ 	.short	(.L_10851 - .L_10850)
.L_10850:
        /*0540*/ 	.word	0x00000008
.L_10851:


//--------------------- .nv.info._ZN4vllm25paged_attention_v1_kernelIfhLi192ELi16ELi128ELNS_18Fp8KVCacheDataTypeE2ELb1EEEvPT_PKS2_PKT0_S8_ifPKiSA_iPKfiiiSC_SC_iiiii --------------------------
	.section	.nv.info._ZN4vllm25paged_attention_v1_kernelIfhLi192ELi16ELi128ELNS_18Fp8KVCacheDataTypeE2ELb1EEEvPT_PKS2_PKT0_S8_ifPKiSA_iPKfiiiSC_SC_iiiii,"",@"SHT_CUDA_INFO"
	.sectionflags	@""
	.align	4


	//----- nvinfo : EIATTR_CUDA_API_VERSION
	.align		4
        /*0000*/ 	.byte	0x04, 0x37
        /*0002*/ 	.short	(.L_10853 - .L_10852)
.L_10852:
        /*0004*/ 	.word	0x00000082


	//----- nvinfo : EIATTR_KPARAM_INFO
	.align		4
.L_10853:
        /*0008*/ 	.byte	0x04, 0x17
        /*000a*/ 	.short	(.L_10855 - .L_10854)
.L_10854:
        /*000c*/ 	.word	0x00000000
        /*0010*/ 	.short	0x0013
        /*0012*/ 	.short	0x0078
        /*0014*/ 	.byte	0x00, 0xf0, 0x11, 0x00


	//----- nvinfo : EIATTR_KPARAM_INFO
	.align		4
.L_10855:
        /*0018*/ 	.byte	0x04, 0x17
        /*001a*/ 	.short	(.L_10857 - .L_10856)
.L_10856:
        /*001c*/ 	.word	0x00000000
        /*0020*/ 	.short	0x0012
        /*0022*/ 	.short	0x0074
        /*0024*/ 	.byte	0x00, 0xf0, 0x11, 0x00


	//----- nvinfo : EIATTR_KPARAM_INFO
	.align		4
.L_10857:
        /*0028*/ 	.byte	0x04, 0x17
        /*002a*/ 	.short	(.L_10859 - .L_10858)
.L_10858:
        /*002c*/ 	.word	0x00000000
        /*0030*/ 	.short	0x0011
        /*0032*/ 	.short	0x0070
        /*0034*/ 	.byte	0x00, 0xf0, 0x11, 0x00


	//----- nvinfo : EIATTR_KPARAM_INFO
	.align		4
.L_10859:
        /*0038*/ 	.byte	0x04, 0x17
        /*003a*/ 	.short	(.L_10861 - .L_10860)
.L_10860:
        /*003c*/ 	.word	0x00000000
        /*0040*/ 	.short	0x0010
        /*0042*/ 	.short	0x006c
        /*0044*/ 	.byte	0x00, 0xf0, 0x11, 0x00


	//----- nvinfo : EIATTR_KPARAM_INFO
	.align		4
.L_10861:
        /*0048*/ 	.byte	0x04, 0x17
        /*004a*/ 	.short	(.L_10863 - .L_10862)
.L_10862:
        /*004c*/ 	.word	0x00000000
        /*0050*/ 	.short	0x000f
        /*0052*/ 	.short	0x0068
        /*0054*/ 	.byte	0x00, 0xf0, 0x11, 0x00


	//----- nvinfo : EIATTR_KPARAM_INFO
	.align		4
.L_10863:
        /*0058*/ 	.byte	0x04, 0x17
        /*005a*/ 	.short	(.L_10865 - .L_10864)
.L_10864:
        /*005c*/ 	.word	0x00000000
        /*0060*/ 	.short	0x000e
        /*0062*/ 	.short	0x0060
        /*0064*/ 	.byte	0x00, 0xf5, 0x21, 0x00


	//----- nvinfo : EIATTR_KPARAM_INFO
	.align		4
.L_10865:
        /*0068*/ 	.byte	0x04, 0x17
        /*006a*/ 	.short	(.L_10867 - .L_10866)
.L_10866:
        /*006c*/ 	.word	0x00000000
        /*0070*/ 	.short	0x000d
        /*0072*/ 	.short	0x0058
        /*0074*/ 	.byte	0x00, 0xf5, 0x21, 0x00


	//----- nvinfo : EIATTR_KPARAM_INFO
	.align		4
.L_10867:
        /*0078*/ 	.byte	0x04, 0x17
        /*007a*/ 	.short	(.L_10869 - .L_10868)
.L_10868:
        /*007c*/ 	.word	0x00000000
        /*0080*/ 	.short	0x000c
        /*0082*/ 	.short	0x0050
        /*0084*/ 	.byte	0x00, 0xf0, 0x11, 0x00


	//----- nvinfo : EIATTR_KPARAM_INFO
	.align		4
.L_10869:
        /*0088*/ 	.byte	0x04, 0x17
        /*008a*/ 	.short	(.L_10871 - .L_10870)
.L_10870:
        /*008c*/ 	.word	0x00000000
        /*0090*/ 	.short	0x000b
        /*0092*/ 	.short	0x004c
        /*0094*/ 	.byte	0x00, 0xf0, 0x11, 0x00


	//----- nvinfo : EIATTR_KPARAM_INFO
	.align		4
.L_10871:
        /*0098*/ 	.byte	0x04, 0x17
        /*009a*/ 	.short	(.L_10873 - .L_10872)
.L_10872:
        /*009c*/ 	.word	0x00000000
        /*00a0*/ 	.short	0x000a
        /*00a2*/ 	.short	0x0048
        /*00a4*/ 	.byte	0x00, 0xf0, 0x11, 0x00


	//----- nvinfo : EIATTR_KPARAM_INFO
	.align		4
.L_10873:
        /*00a8*/ 	.byte	0x04, 0x17
        /*00aa*/ 	.short	(.L_10875 - .L_10874)
.L_10874:
        /*00ac*/ 	.word	0x00000000
        /*00b0*/ 	.short	0x0009
        /*00b2*/ 	.short	0x0040
        /*00b4*/ 	.byte	0x00, 0xf5, 0x21, 0x00


	//----- nvinfo : EIATTR_KPARAM_INFO
	.align		4
.L_10875:
        /*00b8*/ 	.byte	0x04, 0x17
        /*00ba*/ 	.short	(.L_10877 - .L_10876)
.L_10876:
        /*00bc*/ 	.word	0x00000000
        /*00c0*/ 	.short	0x0008
        /*00c2*/ 	.short	0x0038
        /*00c4*/ 	.byte	0x00, 0xf0, 0x11, 0x00


	//----- nvinfo : EIATTR_KPARAM_INFO
	.align		4
.L_10877:
        /*00c8*/ 	.byte	0x04, 0x17
        /*00ca*/ 	.short	(.L_10879 - .L_10878)
.L_10878:
        /*00cc*/ 	.word	0x00000000
        /*00d0*/ 	.short	0x0007
        /*00d2*/ 	.short	0x0030
        /*00d4*/ 	.byte	0x00, 0xf5, 0x21, 0x00


	//----- nvinfo : EIATTR_KPARAM_INFO
	.align		4
.L_10879:
        /*00d8*/ 	.byte	0x04, 0x17
        /*00da*/ 	.short	(.L_10881 - .L_10880)
.L_10880:
        /*00dc*/ 	.word	0x00000000
        /*00e0*/ 	.short	0x0006
        /*00e2*/ 	.short	0x0028
        /*00e4*/ 	.byte	0x00, 0xf5, 0x21, 0x00


	//----- nvinfo : EIATTR_KPARAM_INFO
	.align		4
.L_10881:
        /*00e8*/ 	.byte	0x04, 0x17
        /*00ea*/ 	.short	(.L_10883 - .L_10882)
.L_10882:
        /*00ec*/ 	.word	0x00000000
        /*00f0*/ 	.short	0x0005
        /*00f2*/ 	.short	0x0024
        /*00f4*/ 	.byte	0x00, 0xf0, 0x11, 0x00


	//----- nvinfo : EIATTR_KPARAM_INFO
	.align		4
.L_10883:
        /*00f8*/ 	.byte	0x04, 0x17
        /*00fa*/ 	.short	(.L_10885 - .L_10884)
.L_10884:
        /*00fc*/ 	.word	0x00000000
        /*0100*/ 	.short	0x0004
        /*0102*/ 	.short	0x0020
        /*0104*/ 	.byte	0x00, 0xf0, 0x11, 0x00


	//----- nvinfo : EIATTR_KPARAM_INFO
	.align		4
.L_10885:
        /*0108*/ 	.byte	0x04, 0x17
        /*010a*/ 	.short	(.L_10887 - .L_10886)
.L_10886:
        /*010c*/ 	.word	0x00000000
        /*0110*/ 	.short	0x0003
        /*0112*/ 	.short	0x0018
        /*0114*/ 	.byte	0x00, 0xf5, 0x21, 0x00


	//----- nvinfo : EIATTR_KPARAM_INFO
	.align		4
.L_10887:
        /*0118*/ 	.byte	0x04, 0x17
        /*011a*/ 	.short	(.L_10889 - .L_10888)
.L_10888:
        /*011c*/ 	.word	0x00000000
        /*0120*/ 	.short	0x0002
        /*0122*/ 	.short	0x0010
        /*0124*/ 	.byte	0x00, 0xf5, 0x21, 0x00


	//----- nvinfo : EIATTR_KPARAM_INFO
	.align		4
.L_10889:
        /*0128*/ 	.byte	0x04, 0x17
        /*012a*/ 	.short	(.L_10891 - .L_10890)
.L_10890:
        /*012c*/ 	.word	0x00000000
        /*0130*/ 	.short	0x0001
        /*0132*/ 	.short	0x0008
        /*0134*/ 	.byte	0x00, 0xf5, 0x21, 0x00


	//----- nvinfo : EIATTR_KPARAM_INFO
	.align		4
.L_10891:
        /*0138*/ 	.byte	0x04, 0x17
        /*013a*/ 	.short	(.L_10893 - .L_10892)
.L_10892:
        /*013c*/ 	.word	0x00000000
        /*0140*/ 	.short	0x0000
        /*0142*/ 	.short	0x0000
        /*0144*/ 	.byte	0x00, 0xf5, 0x21, 0x00


	//----- nvinfo : EIATTR_SPARSE_MMA_MASK
	.align		4
.L_10893:
        /*0148*/ 	.byte	0x03, 0x50
        /*014a*/ 	.short	0x0000


	//----- nvinfo : EIATTR_MAXREG_COUNT
	.align		4
        /*014c*/ 	.byte	0x03, 0x1b
        /*014e*/ 	.short	0x00ff


	//----- nvinfo : EIATTR_NUM_BARRIERS
	.align		4
        /*0150*/ 	.byte	0x02, 0x4c
        /*0152*/ 	.byte	0x01
	.zero		1


	//----- nvinfo : EIATTR_EXTERNS
	.align		4
        /*0154*/ 	.byte	0x04, 0x0f
        /*0156*/ 	.short	(.L_10895 - .L_10894)


	//   ....[0]....
	.align		4
.L_10894:
        /*0158*/ 	.word	index@(__assertfail)


	//----- nvinfo : EIATTR_MERCURY_ISA_VERSION
	.align		4
.L_10895:
        /*015c*/ 	.byte	0x03, 0x5f
        /*015e*/ 	.short	0x0101


	//----- nvinfo : EIATTR_COOP_GROUP_MASK_REGIDS
	.align		4
        /*0160*/ 	.byte	0x04, 0x29
        /*0162*/ 	.short	(.L_10897 - .L_10896)


	//   ....[0]....
.L_10896:
        /*0164*/ 	.word	0xffffffff


	//   ....[1]....
        /*0168*/ 	.word	0xffffffff


	//   ....[2]....
        /*016c*/ 	.word	0xffffffff


	//   ....[3]....
        /*0170*/ 	.word	0xffffffff


	//   ....[4]....
        /*0174*/ 	.word	0xffffffff


	//   ....[5]....
        /*0178*/ 	.word	0xffffffff


	//   ....[6]....
        /*017c*/ 	.word	0xffffffff


	//   ....[7]....
        /*0180*/ 	.word	0xffffffff


	//   ....[8]....
        /*0184*/ 	.word	0xffffffff


	//   ....[9]....
        /*0188*/ 	.word	0xffffffff


	//   ....[10]....
        /*018c*/ 	.word	0xffffffff


	//   ....[11]....
        /*0190*/ 	.word	0xffffffff


	//   ....[12]....
        /*0194*/ 	.word	0xffffffff


	//   ....[13]....
        /*0198*/ 	.word	0xffffffff


	//   ....[14]....
        /*019c*/ 	.word	0xffffffff


	//   ....[15]....
        /*01a0*/ 	.word	0xffffffff


	//   ....[16]....
        /*01a4*/ 	.word	0xffffffff


	//   ....[17]....
        /*01a8*/ 	.word	0xffffffff


	//   ....[18]....
        /*01ac*/ 	.word	0xffffffff


	//   ....[19]....
        /*01b0*/ 	.word	0xffffffff


	//   ....[20]....
        /*01b4*/ 	.word	0xffffffff


	//   ....[21]....
        /*01b8*/ 	.word	0xffffffff


	//   ....[22]....
        /*01bc*/ 	.word	0xffffffff


	//   ....[23]....
        /*01c0*/ 	.word	0xffffffff


	//   ....[24]....
        /*01c4*/ 	.word	0xffffffff


	//   ....[25]....
        /*01c8*/ 	.word	0xffffffff


	//   ....[26]....
        /*01cc*/ 	.word	0xffffffff


	//   ....[27]....
        /*01d0*/ 	.word	0xffffffff


	//   ....[28]....
        /*01d4*/ 	.word	0xffffffff


	//   ....[29]....
        /*01d8*/ 	.word	0xffffffff


	//   ....[30]....
        /*01dc*/ 	.word	0xffffffff


	//   ....[31]....
        /*01e0*/ 	.word	0xffffffff


	//   ....[32]....
        /*01e4*/ 	.word	0xffffffff


	//   ....[33]....
        /*01e8*/ 	.word	0xffffffff


	//   ....[34]....
        /*01ec*/ 	.word	0xffffffff


	//   ....[35]....
        /*01f0*/ 	.word	0xffffffff


	//   ....[36]....
        /*01f4*/ 	.word	0xffffffff


	//   ....[37]....
        /*01f8*/ 	.word	0xffffffff


	//   ....[38]....
        /*01fc*/ 	.word	0xffffffff


	//   ....[39]....
        /*0200*/ 	.word	0x0500000f


	//   ....[40]....
        /*0204*/ 	.word	0x0500000f


	//   ....[41]....
        /*0208*/ 	.word	0x0500000f


	//   ....[42]....
        /*020c*/ 	.word	0x0500000f


	//   ....[43]....
        /*0210*/ 	.word	0x0500000f


	//   ....[44]....
        /*0214*/ 	.word	0x0500000f


	//   ....[45]....
        /*0218*/ 	.word	0x0500000f


	//   ....[46]....
        /*021c*/ 	.word	0x0500000f


	//   ....[47]....
        /*0220*/ 	.word	0x0500000f


	//   ....[48]....
        /*0224*/ 	.word	0x0500000f


	//   ....[49]....
        /*0228*/ 	.word	0x0500000f


	//   ....[50]....
        /*022c*/ 	.word	0x0500000f


	//   ....[51]....
        /*0230*/ 	.word	0x0500000f


	//   ....[52]....
        /*0234*/ 	.word	0x0500000f


	//   ....[53]....
        /*0238*/ 	.word	0x0500000f


	//   ....[54]....
        /*023c*/ 	.word	0x0500000f


	//   ....[55]....
        /*0240*/ 	.word	0x0500000f


	//   ....[56]....
        /*0244*/ 	.word	0x0500000f


	//   ....[57]....
        /*0248*/ 	.word	0x0500000f


	//   ....[58]....
        /*024c*/ 	.word	0x0500000f


	//   ....[59]....
        /*0250*/ 	.word	0x0500000f


	//   ....[60]....
        /*0254*/ 	.word	0x0500000f


	//   ....[61]....
        /*0258*/ 	.word	0x0500000f


	//   ....[62]....
        /*025c*/ 	.word	0x0500000f


	//   ....[63]....
        /*0260*/ 	.word	0x0500000f


	//   ....[64]....
        /*0264*/ 	.word	0x0500000f


	//   ....[65]....
        /*0268*/ 	.word	0x0500000f


	//   ....[66]....
        /*026c*/ 	.word	0x0500000f


	//   ....[67]....
        /*0270*/ 	.word	0x0500000f


	//   ....[68]....
        /*0274*/ 	.word	0x0500000f


	//   ....[69]....
        /*0278*/ 	.word	0x0500000f


	//   ....[70]....
        /*027c*/ 	.word	0x0500000f


	//   ....[71]....
        /*0280*/ 	.word	0x0500000f


	//   ....[72]....
        /*0284*/ 	.word	0x0500000f


	//   ....[73]....
        /*0288*/ 	.word	0x0500000f


	//   ....[74]....
        /*028c*/ 	.word	0x0500000f


	//   ....[75]....
        /*0290*/ 	.word	0x0500000f


	//   ....[76]....
        /*0294*/ 	.word	0x0500000f


	//   ....[77]....
        /*0298*/ 	.word	0x0500000f


	//   ....[78]....
        /*029c*/ 	.word	0x0500000f


	//   ....[79]....
        /*02a0*/ 	.word	0x0500000f


	//   ....[80]....
        /*02a4*/ 	.word	0x0500000f


	//   ....[81]....
        /*02a8*/ 	.word	0x0500000f


	//   ....[82]....
        /*02ac*/ 	.word	0x0500000f


	//   ....[83]....
        /*02b0*/ 	.word	0x0500000f


	//   ....[84]....
        /*02b4*/ 	.word	0x0500000f


	//   ....[85]....
        /*02b8*/ 	.word	0x0500000f


	//   ....[86]....
        /*02bc*/ 	.word	0x0500000f


	//   ....[87]....
        /*02c0*/ 	.word	0x0500000f


	//   ....[88]....
        /*02c4*/ 	.word	0x0500000f


	//   ....[89]....
        /*02c8*/ 	.word	0x0500000f


	//   ....[90]....
        /*02cc*/ 	.word	0x0500000f


	//----- nvinfo : EIATTR_COOP_GROUP_INSTR_OFFSETS
	.align		4
.L_10897:
        /*02d0*/ 	.byte	0x04, 0x28
        /*02d2*/ 	.short	(.L_10899 - .L_10898)


	//   ....[0]....
.L_10898:
        /*02d4*/ 	.word	0x00000b60


	//   ....[1]....
        /*02d8*/ 	.word	0x00000b80


	//   ....[2]....
        /*02dc*/ 	.word	0x00000ba0


	//   ....[3]....
        /*02e0*/ 	.word	0x00000bc0


	//   ....[4]....
        /*02e4*/ 	.word	0x00000cd0


	//   ....[5]....
        /*02e8*/ 	.word	0x00000cf0


	//   ....[6]....
        /*02ec*/ 	.word	0x00000d10


	//   ....[7]....
        /*02f0*/ 	.word	0x00001b60


	//   ....[8]....
        /*02f4*/ 	.word	0x00001b90


	//   ....[9]....
        /*02f8*/ 	.word	0x00001bb0


	//   ....[10]....
        /*02fc*/ 	.word	0x00001bd0


	//   ....[11]....
        /*0300*/ 	.word	0x00001bf0


	//   ....[12]....
        /*0304*/ 	.word	0x00001c40


	//   ....[13]....
        /*0308*/ 	.word	0x00001c60


	//   ....[14]....
        /*030c*/ 	.word	0x00001c80


	//   ....[15]....
        /*0310*/ 	.word	0x00002b20


	//   ....[16]....
        /*0314*/ 	.word	0x00002b60


	//   ....[17]....
        /*0318*/ 	.word	0x00002ba0


	//   ....[18]....
        /*031c*/ 	.word	0x00002be0


	//   ....[19]....
        /*0320*/ 	.word	0x00002c10


	//   ....[20]....
        /*0324*/ 	.word	0x00002c50


	//   ....[21]....
        /*0328*/ 	.word	0x00002c70


	//   ....[22]....
        /*032c*/ 	.word	0x00002cb0


	//   ....[23]....
        /*0330*/ 	.word	0x00002ce0


	//   ....[24]....
        /*0334*/ 	.word	0x00002d20


	//   ....[25]....
        /*0338*/ 	.word	0x00002d60


	//   ....[26]....
        /*033c*/ 	.word	0x00002da0


	//   ....[27]....
        /*0340*/ 	.word	0x00002dc0


	//   ....[28]....
        /*0344*/ 	.word	0x00002df0


	//   ....[29]....
        /*0348*/ 	.word	0x00002e10


	//   ....[30]....
        /*034c*/ 	.word	0x00002e30


	//   ....[31]....
        /*0350*/ 	.word	0x00002e60


	//   ....[32]....
        /*0354*/ 	.word	0x00002ea0


	//   ....[33]....
        /*0358*/ 	.word	0x00002f30


	//   ....[34]....
        /*035c*/ 	.word	0x00002f60


	//   ....[35]....
        /*0360*/ 	.word	0x00002f80


	//   ....[36]....
        /*0364*/ 	.word	0x00002fa0


	//   ....[37]....
        /*0368*/ 	.word	0x00002fc0


	//   ....[38]....
        /*036c*/ 	.word	0x00002fd0


	//   ....[39]....
        /*0370*/ 	.word	0x00003f20


	//   ....[40]....
        /*0374*/ 	.word	0x00003f80


	//   ....[41]....
        /*0378*/ 	.word	0x00003fe0


	//   ....[42]....
        /*037c*/ 	.word	0x00004040


	//   ....[43]....
        /*0380*/ 	.word	0x000040c0


	//   ....[44]....
        /*0384*/ 	.word	0x00004130


	//   ....[45]....
        /*0388*/ 	.word	0x00004190


	//   ....[46]....
        /*038c*/ 	.word	0x00004210


	//   ....[47]....
        /*0390*/ 	.word	0x00004270


	//   ....[48]....
        /*0394*/ 	.word	0x000042f0


	//   ....[49]....
        /*0398*/ 	.word	0x00004350


	//   ....[50]....
        /*039c*/ 	.word	0x000043d0


	//   ....[51]....
        /*03a0*/ 	.word	0x00004430


	//   ....[52]....
        /*03a4*/ 	.word	0x000044b0


	//   ....[53]....
        /*03a8*/ 	.word	0x00004510


	//   ....[54]....
        /*03ac*/ 	.word	0x00004590


	//   ....[55]....
        /*03b0*/ 	.word	0x000045f0


	//   ....[56]....
        /*03b4*/ 	.word	0x00004670


	//   ....[57]....
        /*03b8*/ 	.word	0x000046d0


	//   ....[58]....
        /*03bc*/ 	.word	0x00004750


	//   ....[59]....
        /*03c0*/ 	.word	0x000047b0


	//   ....[60]....
        /*03c4*/ 	.word	0x00004830


	//   ....[61]....
        /*03c8*/ 	.word	0x00004890


	//   ....[62]....
        /*03cc*/ 	.word	0x00004910


	//   ....[63]....
        /*03d0*/ 	.word	0x00004970


	//   ....[64]....
        /*03d4*/ 	.word	0x000049f0


	//   ....[65]....
        /*03d8*/ 	.word	0x00004a50


	//   ....[66]....
        /*03dc*/ 	.word	0x00004ad0


	//   ....[67]....
        /*03e0*/ 	.word	0x00004b30


	//   ....[68]....
        /*03e4*/ 	.word	0x00004bb0


	//   ....[69]....
        /*03e8*/ 	.word	0x00004c10


	//   ....[70]....
        /*03ec*/ 	.word	0x00004c80


	//   ....[71]....
        /*03f0*/ 	.word	0x00004ce0


	//   ....[72]....
        /*03f4*/ 	.word	0x00004d50


	//   ....[73]....
        /*03f8*/ 	.word	0x00004db0


	//   ....[74]....
        /*03fc*/ 	.word	0x00004e30


	//   ....[75]....
        /*0400*/ 	.word	0x00004e90


	//   ....[76]....
        /*0404*/ 	.word	0x00004f10


	//   ....[77]....
        /*0408*/ 	.word	0x00004f70


	//   ....[78]....
        /*040c*/ 	.word	0x00004ff0


	//   ....[79]....
        /*0410*/ 	.word	0x00005050


	//   ....[80]....
        /*0414*/ 	.word	0x000050d0


	//   ....[81]....
        /*0418*/ 	.word	0x00005130


	//   ....[82]....
        /*041c*/ 	.word	0x000051b0


	//   ....[83]....
        /*0420*/ 	.word	0x00005210


	//   ....[84]....
        /*0424*/ 	.word	0x00005290


	//   ....[85]....
        /*0428*/ 	.word	0x000052f0


	//   ....[86]....
        /*042c*/ 	.word	0x00005370


	//   ....[87]....
        /*0430*/ 	.word	0x000053d0


	//   ....[88]....
        /*0434*/ 	.word	0x00005430


	//   ....[89]....
        /*0438*/ 	.word	0x000054a0


	//   ....[90]....
        /*043c*/ 	.word	0x00005510


	//----- nvinfo : EIATTR_VRC_CTA_INIT_COUNT
	.align		4
.L_10899:
        /*0440*/ 	.byte	0x02, 0x4a
	.zero		1
	.zero		1


	//----- nvinfo : EIATTR_SYSCALL_OFFSETS
	.align		4
        /*0444*/ 	.byte	0x04, 0x46
        /*0446*/ 	.short	(.L_10901 - .L_10900)


	//   ....[0]....
.L_10900:
        /*0448*/ 	.word	0x00002a40


	//   ....[1]....
        /*044c*/ 	.word	0x00003ec0


	//----- nvinfo : EIATTR_EXIT_INSTR_OFFSETS
	.align		4
.L_10901:
        /*0450*/ 	.byte	0x04, 0x1c
        /*0452*/ 	.short	(.L_10903 - .L_10902)


	//   ....[0]....
.L_10902:
        /*0454*/ 	.word	0x00003b50


	//   ....[1]....
        /*0458*/ 	.word	0x00003b90


	//   ....[2]....
        /*045c*/ 	.word	0x00003dc0


	//   ....[3]....
        /*0460*/ 	.word	0x00003ed0


	//----- nvinfo : EIATTR_CRS_STACK_SIZE
	.align		4
.L_10903:
        /*0464*/ 	.byte	0x04, 0x1e
        /*0466*/ 	.short	(.L_10905 - .L_10904)
.L_10904:
        /*0468*/ 	.word	0x00000000


	//----- nvinfo : EIATTR_CBANK_PARAM_SIZE
	.align		4
.L_10905:
        /*046c*/ 	.byte	0x03, 0x19
        /*046e*/ 	.short	0x007c


	//----- nvinfo : EIATTR_PARAM_CBANK
	.align		4
        /*0470*/ 	.byte	0x04, 0x0a
        /*0472*/ 	.short	(.L_10907 - .L_10906)
	.align		4
.L_10906:
        /*0474*/ 	.word	index@(.nv.constant0._ZN4vllm25paged_attention_v1_kernelIfhLi192ELi16ELi128ELNS_18Fp8KVCacheDataTypeE2ELb1EEEvPT_PKS2_PKT0_S8_ifPKiSA_iPKfiiiSC_SC_iiiii)
        /*0478*/ 	.short	0x0380
        /*047a*/ 	.short	0x007c


	//----- nvinfo : EIATTR_SW_WAR
	.align		4
.L_10907:
        /*047c*/ 	.byte	0x04, 0x36
        /*047e*/ 	.short	(.L_10909 - .L_10908)
.L_10908:
        /*0480*/ 	.word	0x00000008
.L_10909:


//--------------------- .nv.info._ZN4vllm25paged_attention_v1_kernelIfhLi128ELi16ELi128ELNS_18Fp8KVCacheDataTypeE2ELb1EEEvPT_PKS2_PKT0_S8_ifPKiSA_iPKfiiiSC_SC_iiiii --------------------------
	.section	.nv.info._ZN4vllm25paged_attention_v1_kernelIfhLi128ELi16ELi128ELNS_18Fp8KVCacheDataTypeE2ELb1EEEvPT_PKS2_PKT0_S8_ifPKiSA_iPKfiiiSC_SC_iiiii,"",@"SHT_CUDA_INFO"
	.sectionflags	@""
	.align	4


	//----- nvinfo : EIATTR_CUDA_API_VERSION
	.align		4
        /*0000*/ 	.byte	0x04, 0x37
        /*0002*/ 	.short	(.L_10911 - .L_10910)
.L_10910:
        /*0004*/ 	.word	0x00000082


	//----- nvinfo : EIATTR_KPARAM_INFO
	.align		4
.L_10911:
        /*0008*/ 	.byte	0x04, 0x17
        /*000a*/ 	.short	(.L_10913 - .L_10912)
.L_10912:
        /*000c*/ 	.word	0x00000000
        /*0010*/ 	.short	0x0013
        /*0012*/ 	.short	0x0078
        /*0014*/ 	.byte	0x00, 0xf0, 0x11, 0x00


	//----- nvinfo : EIATTR_KPARAM_INFO
	.align		4
.L_10913:
        /*0018*/ 	.byte	0x04, 0x17
        /*001a*/ 	.short	(.L_10915 - .L_10914)
.L_10914:
        /*001c*/ 	.word	0x00000000
        /*0020*/ 	.short	0x0012
        /*0022*/ 	.short	0x0074
        /*0024*/ 	.byte	0x00, 0xf0, 0x11, 0x00


	//----- nvinfo : EIATTR_KPARAM_INFO
	.align		4
.L_10915:
        /*0028*/ 	.byte	0x04, 0x17
        /*002a*/ 	.short	(.L_10917 - .L_10916)
.L_10916:
        /*002c*/ 	.word	0x00000000
        /*0030*/ 	.short	0x0011
        /*0032*/ 	.short	0x0070
        /*0034*/ 	.byte	0x00, 0xf0, 0x11, 0x00


	//----- nvinfo : EIATTR_KPARAM_INFO
	.align		4
.L_10917:
        /*0038*/ 	.byte	0x04, 0x17
        /*003a*/ 	.short	(.L_10919 - .L_10918)
.L_10918:
        /*003c*/ 	.word	0x00000000
        /*0040*/ 	.short	0x0010
        /*0042*/ 	.short	0x006c
        /*0044*/ 	.byte	0x00, 0xf0, 0x11, 0x00


	//----- nvinfo : EIATTR_KPARAM_INFO
	.align		4
.L_10919:
        /*0048*/ 	.byte	0x04, 0x17
        /*004a*/ 	.short	(.L_10921 - .L_10920)
.L_10920:
        /*004c*/ 	.word	0x00000000
        /*0050*/ 	.short	0x000f
        /*0052*/ 	.short	0x0068
        /*0054*/ 	.byte	0x00, 0xf0, 0x11, 0x00


	//----- nvinfo : EIATTR_KPARAM_INFO
	.align		4
.L_10921:
        /*0058*/ 	.byte	0x04, 0x17
        /*005a*/ 	.short	(.L_10923 - .L_10922)
.L_10922:
        /*005c*/ 	.word	0x00000000
        /*0060*/ 	.short	0x000e
        /*0062*/ 	.short	0x0060
        /*0064*/ 	.byte	0x00, 0xf5, 0x21, 0x00


	//----- nvinfo : EIATTR_KPARAM_INFO
	.align		4
.L_10923:
        /*0068*/ 	.byte	0x04, 0x17
        /*006a*/ 	.short	(.L_10925 - .L_10924)
.L_10924:
        /*006c*/ 	.word	0x00000000
        /*0070*/ 	.short	0x000d
        /*0072*/ 	.short	0x0058
        /*0074*/ 	.byte	0x00, 0xf5, 0x21, 0x00


	//----- nvinfo : EIATTR_KPARAM_INFO
	.align		4
.L_10925:
        /*0078*/ 	.byte	0x04, 0x17
        /*007a*/ 	.short	(.L_10927 - .L_10926)
.L_10926:
        /*007c*/ 	.word	0x00000000
        /*0080*/ 	.short	0x000c
        /*0082*/ 	.short	0x0050
        /*0084*/ 	.byte	0x00, 0xf0, 0x11, 0x00


	//----- nvinfo : EIATTR_KPARAM_INFO
	.align		4
.L_10927:
        /*0088*/ 	.byte	0x04, 0x17
        /*008a*/ 	.short	(.L_10929 - .L_10928)
.L_10928:
        /*008c*/ 	.word	0x00000000
        /*0090*/ 	.short	0x000b
        /*0092*/ 	.short	0x004c
        /*0094*/ 	.byte	0x00, 0xf0, 0x11, 0x00


	//----- nvinfo : EIATTR_KPARAM_INFO
	.align		4
.L_10929:
        /*0098*/ 	.byte	0x04, 0x17
        /*009a*/ 	.short	(.L_10931 - .L_10930)
.L_10930:
        /*009c*/ 	.word	0x00000000
        /*00a0*/ 	.short	0x000a
        /*00a2*/ 	.short	0x0048
        /*00a4*/ 	.byte	0x00, 0xf0, 0x11, 0x00


	//----- nvinfo : EIATTR_KPARAM_INFO
	.align		4
.L_10931:
        /*00a8*/ 	.byte	0x04, 0x17
        /*00aa*/ 	.short	(.L_10933 - .L_10932)
.L_10932:
        /*00ac*/ 	.word	0x00000000
        /*00b0*/ 	.short	0x0009
        /*00b2*/ 	.short	0x0040
        /*00b4*/ 	.byte	0x00, 0xf5, 0x21, 0x00


	//----- nvinfo : EIATTR_KPARAM_INFO
	.align		4
.L_10933:
        /*00b8*/ 	.byte	0x04, 0x17
        /*00ba*/ 	.short	(.L_10935 - .L_10934)
.L_10934:
        /*00bc*/ 	.word	0x00000000
        /*00c0*/ 	.short	0x0008
        /*00c2*/ 	.short	0x0038
        /*00c4*/ 	.byte	0x00, 0xf0, 0x11, 0x00


	//----- nvinfo : EIATTR_KPARAM_INFO
	.align		4
.L_10935:
        /*00c8*/ 	.byte	0x04, 0x17
        /*00ca*/ 	.short	(.L_10937 - .L_10936)
.L_10936:
        /*00cc*/ 	.word	0x00000000
        /*00d0*/ 	.short	0x0007
        /*00d2*/ 	.short	0x0030
        /*00d4*/ 	.byte	0x00, 0xf5, 0x21, 0x00


	//----- nvinfo : EIATTR_KPARAM_INFO
	.align		4
.L_10937:
        /*00d8*/ 	.byte	0x04, 0x17
        /*00da*/ 	.short	(.L_10939 - .L_10938)
.L_10938:
        /*00dc*/ 	.word	0x00000000
        /*00e0*/ 	.short	0x0006
        /*00e2*/ 	.short	0x0028
        /*00e4*/ 	.byte	0x00, 0xf5, 0x21, 0x00


	//----- nvinfo : EIATTR_KPARAM_INFO
	.align		4
.L_10939:
        /*00e8*/ 	.byte	0x04, 0x17
        /*00ea*/ 	.short	(.L_10941 - .L_10940)
.L_10940:
        /*00ec*/ 	.word	0x00000000
        /*00f0*/ 	.short	0x0005
        /*00f2*/ 	.short	0x0024
        /*00f4*/ 	.byte	0x00, 0xf0, 0x11, 0x00


	//----- nvinfo : EIATTR_KPARAM_INFO
	.align		4
.L_10941:
        /*00f8*/ 	.byte	0x04, 0x17
        /*00fa*/ 	.short	(.L_10943 - .L_10942)
.L_10942:
        /*00fc*/ 	.word	0x00000000
        /*0100*/ 	.short	0x0004
        /*0102*/ 	.short	0x0020
        /*0104*/ 	.byte	0x00, 0xf0, 0x11, 0x00


	//----- nvinfo : EIATTR_KPARAM_INFO
	.align		4
.L_10943:
        /*0108*/ 	.byte	0x04, 0x17
        /*010a*/ 	.short	(.L_10945 - .L_10944)
.L_10944:
        /*010c*/ 	.word	0x00000000
        /*0110*/ 	.short	0x0003
        /*0112*/ 	.short	0x0018
        /*0114*/ 	.byte	0x00, 0xf5, 0x21, 0x00


	//----- nvinfo : EIATTR_KPARAM_INFO
	.align		4
.L_10945:
        /*0118*/ 	.byte	0x04, 0x17
        /*011a*/ 	.short	(.L_10947 - .L_10946)
.L_10946:
        /*011c*/ 	.word	0x00000000
        /*0120*/ 	.short	0x0002
        /*0122*/ 	.short	0x0010
        /*0124*/ 	.byte	0x00, 0xf5, 0x21, 0x00


	//----- nvinfo : EIATTR_KPARAM_INFO
	.align		4
.L_10947:
        /*0128*/ 	.byte	0x04, 0x17
        /*012a*/ 	.short	(.L_10949 - .L_10948)
.L_10948:
        /*012c*/ 	.word	0x00000000
        /*0130*/ 	.short	0x0001
        /*0132*/ 	.short	0x0008
        /*0134*/ 	.byte	0x00, 0xf5, 0x21, 0x00


	//----- nvinfo : EIATTR_KPARAM_INFO
	.align		4
.L_10949:
        /*0138*/ 	.byte	0x04, 0x17
        /*013a*/ 	.short	(.L_10951 - .L_10950)
.L_10950:
        /*013c*/ 	.word	0x00000000
        /*0140*/ 	.short	0x0000
        /*0142*/ 	.short	0x0000
        /*0144*/ 	.byte	0x00, 0xf5, 0x21, 0x00


	//----- nvinfo : EIATTR_SPARSE_MMA_MASK
	.align		4
.L_10951:
        /*0148*/ 	.byte	0x03, 0x50
        /*014a*/ 	.short	0x0000


	//----- nvinfo : EIATTR_MAXREG_COUNT
	.align		4
        /*014c*/ 	.byte	0x03, 0x1b
        /*014e*/ 	.short	0x00ff


	//----- nvinfo : EIATTR_NUM_BARRIERS
	.align		4
        /*0150*/ 	.byte	0x02, 0x4c
        /*0152*/ 	.byte	0x01
	.zero		1


	//----- nvinfo : EIATTR_EXTERNS
	.align		4
        /*0154*/ 	.byte	0x04, 0x0f
        /*0156*/ 	.short	(.L_10953 - .L_10952)


	//   ....[0]....
	.align		4
.L_10952:
        /*0158*/ 	.word	index@(__assertfail)


	//----- nvinfo : EIATTR_MERCURY_ISA_VERSION
	.align		4
.L_10953:
        /*015c*/ 	.byte	0x03, 0x5f
        /*015e*/ 	.short	0x0101


	//----- nvinfo : EIATTR_COOP_GROUP_MASK_REGIDS
	.align		4
        /*0160*/ 	.byte	0x04, 0x29
        /*0162*/ 	.short	(.L_10955 - .L_10954)


	//   ....[0]....
.L_10954:
        /*0164*/ 	.word	0xffffffff


	//   ....[1]....
        /*0168*/ 	.word	0xffffffff


	//   ....[2]....
        /*016c*/ 	.word	0xffffffff


	//   ....[3]....
        /*0170*/ 	.word	0xffffffff


	//   ....[4]....
        /*0174*/ 	.word	0xffffffff


	//   ....[5]....
        /*0178*/ 	.word	0xffffffff


	//   ....[6]....
        /*017c*/ 	.word	0xffffffff


	//   ....[7]....
        /*0180*/ 	.word	0xffffffff


	//   ....[8]....
        /*0184*/ 	.word	0xffffffff


	//   ....[9]....
        /*0188*/ 	.word	0xffffffff


	//   ....[10]....
        /*018c*/ 	.word	0xffffffff


	//   ....[11]....
        /*0190*/ 	.word	0xffffffff


	//   ....[12]....
        /*0194*/ 	.word	0xffffffff


	//   ....[13]....
        /*0198*/ 	.word	0xffffffff


	//   ....[14]....
        /*019c*/ 	.word	0xffffffff


	//   ....[15]....
        /*01a0*/ 	.word	0xffffffff


	//   ....[16]....
        /*01a4*/ 	.word	0xffffffff


	//   ....[17]....
        /*01a8*/ 	.word	0xffffffff


	//   ....[18]....
        /*01ac*/ 	.word	0xffffffff


	//   ....[19]....
        /*01b0*/ 	.word	0xffffffff


	//   ....[20]....
        /*01b4*/ 	.word	0xffffffff


	//   ....[21]....
        /*01b8*/ 	.word	0xffffffff


	//   ....[22]....
        /*01bc*/ 	.word	0xffffffff


	//   ....[23]....
        /*01c0*/ 	.word	0xffffffff


	//   ....[24]....
        /*01c4*/ 	.word	0xffffffff


	//   ....[25]....
        /*01c8*/ 	.word	0xffffffff


	//   ....[26]....
        /*01cc*/ 	.word	0xffffffff


	//   ....[27]....
        /*01d0*/ 	.word	0xffffffff


	//   ....[28]....
        /*01d4*/ 	.word	0xffffffff


	//   ....[29]....
        /*01d8*/ 	.word	0xffffffff


	//   ....[30]....
        /*01dc*/ 	.word	0xffffffff


	//   ....[31]....
        /*01e0*/ 	.word	0x0500000f


	//   ....[32]....
        /*01e4*/ 	.word	0x0500000f


	//   ....[33]....
        /*01e8*/ 	.word	0x0500000f


	//   ....[34]....
        /*01ec*/ 	.word	0x0500000f


	//   ....[35]....
        /*01f0*/ 	.word	0x0500000f


	//   ....[36]....
        /*01f4*/ 	.word	0x0500000f


	//   ....[37]....
        /*01f8*/ 	.word	0x0500000f


	//   ....[38]....
        /*01fc*/ 	.word	0x0500000f


	//   ....[39]....
        /*0200*/ 	.word	0x0500000f


	//   ....[40]....
        /*0204*/ 	.word	0x0500000f


	//   ....[41]....
        /*0208*/ 	.word	0x0500000f


	//   ....[42]....
        /*020c*/ 	.word	0x0500000f


	//   ....[43]....
        /*0210*/ 	.word	0x0500000f


	//   ....[44]....
        /*0214*/ 	.word	0x0500000f


	//   ....[45]....
        /*0218*/ 	.word	0x0500000f


	//   ....[46]....
        /*021c*/ 	.word	0x0500000f


	//   ....[47]....
        /*0220*/ 	.word	0x0500000f


	//   ....[48]....
        /*0224*/ 	.word	0x0500000f


	//   ....[49]....
        /*0228*/ 	.word	0x0500000f


	//   ....[50]....
        /*022c*/ 	.word	0x0500000f


	//   ....[51]....
        /*0230*/ 	.word	0x0500000f


	//   ....[52]....
        /*0234*/ 	.word	0x0500000f


	//   ....[53]....
        /*0238*/ 	.word	0x0500000f


	//   ....[54]....
        /*023c*/ 	.word	0x0500000f


	//   ....[55]....
        /*0240*/ 	.word	0x0500000f


	//   ....[56]....
        /*0244*/ 	.word	0x0500000f


	//   ....[57]....
        /*0248*/ 	.word	0x0500000f


	//   ....[58]....
        /*024c*/ 	.word	0x0500000f


	//   ....[59]....
        /*0250*/ 	.word	0x0500000f


	//   ....[60]....
        /*0254*/ 	.word	0x0500000f


	//   ....[61]....
        /*0258*/ 	.word	0x0500000f


	//   ....[62]....
        /*025c*/ 	.word	0x0500000f


	//   ....[63]....
        /*0260*/ 	.word	0x0500000f


	//   ....[64]....
        /*0264*/ 	.word	0x0500000f


	//   ....[65]....
        /*0268*/ 	.word	0x0500000f


	//   ....[66]....
        /*026c*/ 	.word	0x0500000f


	//----- nvinfo : EIATTR_COOP_GROUP_INSTR_OFFSETS
	.align		4
.L_10955:
        /*0270*/ 	.byte	0x04, 0x28
        /*0272*/ 	.short	(.L_10957 - .L_10956)


	//   ....[0]....
.L_10956:
        /*0274*/ 	.word	0x00000ac0


	//   ....[1]....
        /*0278*/ 	.word	0x00000ae0


	//   ....[2]....
        /*027c*/ 	.word	0x00000b00


	//   ....[3]....
        /*0280*/ 	.word	0x00000b20


	//   ....[4]....
        /*0284*/ 	.word	0x00000c30


	//   ....[5]....
        /*0288*/ 	.word	0x00000c50


	//   ....[6]....
        /*028c*/ 	.word	0x00000c70


	//   ....[7]....
        /*0290*/ 	.word	0x00001aa0


	//   ....[8]....
        /*0294*/ 	.word	0x00001ad0


	//   ....[9]....
        /*0298*/ 	.word	0x00001af0


	//   ....[10]....
        /*029c*/ 	.word	0x00001b10


	//   ....[11]....
        /*02a0*/ 	.word	0x00001b30


	//   ....[12]....
        /*02a4*/ 	.word	0x00001b80


	//   ....[13]....
        /*02a8*/ 	.word	0x00001ba0


	//   ....[14]....
        /*02ac*/ 	.word	0x00001bc0


	//   ....[15]....
        /*02b0*/ 	.word	0x00002a60


	//   ....[16]....
        /*02b4*/ 	.word	0x00002aa0


	//   ....[17]....
        /*02b8*/ 	.word	0x00002ae0


	//   ....[18]....
        /*02bc*/ 	.word	0x00002b00


	//   ....[19]....
        /*02c0*/ 	.word	0x00002b10


	//   ....[20]....
        /*02c4*/ 	.word	0x00002b20


	//   ....[21]....
        /*02c8*/ 	.word	0x00002b30


	//   ....[22]....
        /*02cc*/ 	.word	0x00002b80


	//   ....[23]....
        /*02d0*/ 	.word	0x00002bb0


	//   ....[24]....
        /*02d4*/ 	.word	0x00002be0


	//   ....[25]....
        /*02d8*/ 	.word	0x00002c10


	//   ....[26]....
        /*02dc*/ 	.word	0x00002c90


	//   ....[27]....
        /*02e0*/ 	.word	0x00002cb0


	//   ....[28]....
        /*02e4*/ 	.word	0x00002cd0


	//   ....[29]....
        /*02e8*/ 	.word	0x00002cf0


	//   ....[30]....
        /*02ec*/ 	.word	0x00002d10


	//   ....[31]....
        /*02f0*/ 	.word	0x00003920


	//   ....[32]....
        /*02f4*/ 	.word	0x00003980


	//   ....[33]....
        /*02f8*/ 	.word	0x000039e0


	//   ....[34]....
        /*02fc*/ 	.word	0x00003a40


	//   ....[35]....
        /*0300*/ 	.word	0x00003ac0


	//   ....[36]....
        /*0304*/ 	.word	0x00003b20


	//   ....[37]....
        /*0308*/ 	.word	0x00003b80


	//   ....[38]....
        /*030c*/ 	.word	0x00003c00


	//   ....[39]....
        /*0310*/ 	.word	0x00003c60


	//   ....[40]....
        /*0314*/ 	.word	0x00003ce0


	//   ....[41]....
        /*0318*/ 	.word	0x00003d40


	//   ....[42]....
        /*031c*/ 	.word	0x00003dc0


	//   ....[43]....
        /*0320*/ 	.word	0x00003e20


	//   ....[44]....
        /*0324*/ 	.word	0x00003ea0


	//   ....[45]....
        /*0328*/ 	.word	0x00003f00


	//   ....[46]....
        /*032c*/ 	.word	0x00003f80


	//   ....[47]....
        /*0330*/ 	.word	0x00003fe0


	//   ....[48]....
        /*0334*/ 	.word	0x00004060


	//   ....[49]....
        /*0338*/ 	.word	0x000040c0


	//   ....[50]....
        /*033c*/ 	.word	0x00004130


	//   ....[51]....
        /*0340*/ 	.word	0x00004190


	//   ....[52]....
        /*0344*/ 	.word	0x00004210


	//   ....[53]....
        /*0348*/ 	.word	0x00004270


	//   ....[54]....
        /*034c*/ 	.word	0x000042e0


	//   ....[55]....
        /*0350*/ 	.word	0x00004340


	//   ....[56]....
        /*0354*/ 	.word	0x000043b0


	//   ....[57]....
        /*0358*/ 	.word	0x00004410


	//   ....[58]....
        /*035c*/ 	.word	0x00004490


	//   ....[59]....
        /*0360*/ 	.word	0x000044f0


	//   ....[60]....
        /*0364*/ 	.word	0x00004560


	//   ....[61]....
        /*0368*/ 	.word	0x000045c0


	//   ....[62]....
        /*036c*/ 	.word	0x00004630


	//   ....[63]....
        /*0370*/ 	.word	0x00004690


	//   ....[64]....
        /*0374*/ 	.word	0x00004710


	//   ....[65]....
        /*0378*/ 	.word	0x00004770


	//   ....[66]....
        /*037c*/ 	.word	0x000047f0


	//----- nvinfo : EIATTR_VRC_CTA_INIT_COUNT
	.align		4
.L_10957:
        /*0380*/ 	.byte	0x02, 0x4a
	.zero		1
	.zero		1


	//----- nvinfo : EIATTR_SYSCALL_OFFSETS
	.align		4
        /*0384*/ 	.byte	0x04, 0x46
        /*0386*/ 	.short	(.L_10959 - .L_10958)


	//   ....[0]....
.L_10958:
        /*0388*/ 	.word	0x00002960


	//   ....[1]....
        /*038c*/ 	.word	0x000038c0


	//----- nvinfo : EIATTR_EXIT_INSTR_OFFSETS
	.align		4
.L_10959:
        /*0390*/ 	.byte	0x04, 0x1c
        /*0392*/ 	.short	(.L_10961 - .L_10960)


	//   ....[0]....
.L_10960:
        /*0394*/ 	.word	0x000035e0


	//   ....[1]....
        /*0398*/ 	.word	0x00003620


	//   ....[2]....
        /*039c*/ 	.word	0x000037c0


	//   ....[3]....
        /*03a0*/ 	.word	0x000038d0


	//----- nvinfo : EIATTR_CRS_STACK_SIZE
	.align		4
.L_10961:
        /*03a4*/ 	.byte	0x04, 0x1e
        /*03a6*/ 	.short	(.L_10963 - .L_10962)
.L_10962:
        /*03a8*/ 	.word	0x00000000


	//----- nvinfo : EIATTR_CBANK_PARAM_SIZE
	.align		4
.L_10963:
        /*03ac*/ 	.byte	0x03, 0x19
        /*03ae*/ 	.short	0x007c


	//----- nvinfo : EIATTR_PARAM_CBANK
	.align		4
        /*03b0*/ 	.byte	0x04, 0x0a
        /*03b2*/ 	.short	(.L_10965 - .L_10964)
	.align		4
.L_10964:
        /*03b4*/ 	.word	index@(.nv.constant0._ZN4vllm25paged_attention_v1_kernelIfhLi128ELi16ELi128ELNS_18Fp8KVCacheDataTypeE2ELb1EEEvPT_PKS2_PKT0_S8_ifPKiSA_iPKfiiiSC_SC_iiiii)
        /*03b8*/ 	.short	0x0380
        /*03ba*/ 	.short	0x007c


	//----- nvinfo : EIATTR_SW_WAR
	.align		4
.L_10965:
        /*03bc*/ 	.byte	0x04, 0x36
        /*03be*/ 	.short	(.L_10967 - .L_10966)
.L_10966:
        /*03c0*/ 	.word	0x00000008
.L_10967:


//--------------------- .nv.info._ZN4vllm25paged_attention_v1_kernelIfhLi120ELi16ELi128ELNS_18Fp8KVCacheDataTypeE2ELb1EEEvPT_PKS2_PKT0_S8_ifPKiSA_iPKfiiiSC_SC_iiiii --------------------------
	.section	.nv.info._ZN4vllm25paged_attention_v1_kernelIfhLi120ELi16ELi128ELNS_18Fp8KVCacheDataTypeE2ELb1EEEvPT_PKS2_PKT0_S8_ifPKiSA_iPKfiiiSC_SC_iiiii,"",@"SHT_CUDA_INFO"
	.sectionflags	@""
	.align	4


	//----- nvinfo : EIATTR_CUDA_API_VERSION
	.align		4
        /*0000*/ 	.byte	0x04, 0x37
        /*0002*/ 	.short	(.L_10969 - .L_10968)
.L_10968:
        /*0004*/ 	.word	0x00000082


	//----- nvinfo : EIATTR_KPARAM_INFO
	.align		4
.L_10969:
        /*0008*/ 	.byte	0x04, 0x17
        /*000a*/ 	.short	(.L_10971 - .L_10970)
.L_10970:
        /*000c*/ 	.word	0x00000000
        /*0010*/ 	.short	0x0013
        /*0012*/ 	.short	0x0078
        /*0014*/ 	.byte	0x00, 0xf0, 0x11, 0x00


	//----- nvinfo : EIATTR_KPARAM_INFO
	.align		4
.L_10971:
        /*0018*/ 	.byte	0x04, 0x17
        /*001a*/ 	.short	(.L_10973 - .L_10972)
.L_10972:
        /*001c*/ 	.word	0x00000000
        /*0020*/ 	.short	0x0012
        /*0022*/ 	.short	0x0074
        /*0024*/ 	.byte	0x00, 0xf0, 0x11, 0x00


	//----- nvinfo : EIATTR_KPARAM_INFO
	.align		4
.L_10973:
        /*0028*/ 	.byte	0x04, 0x17
        /*002a*/ 	.short	(.L_10975 - .L_10974)
.L_10974:
        /*002c*/ 	.word	0x00000000
        /*0030*/ 	.short	0x0011
        /*0032*/ 	.short	0x0070
        /*0034*/ 	.byte	0x00, 0xf0, 0x11, 0x00


	//----- nvinfo : EIATTR_KPARAM_INFO
	.align		4
.L_10975:
        /*0038*/ 	.byte	0x04, 0x17
        /*003a*/ 	.short	(.L_10977 - .L_10976)
.L_10976:
        /*003c*/ 	.word	0x00000000
        /*0040*/ 	.short	0x0010
        /*0042*/ 	.short	0x006c
        /*0044*/ 	.byte	0x00, 0xf0, 0x11, 0x00


	//----- nvinfo : EIATTR_KPARAM_INFO
	.align		4
.L_10977:
        /*0048*/ 	.byte	0x04, 0x17
        /*004a*/ 	.short	(.L_10979 - .L_10978)
.L_10978:
        /*004c*/ 	.word	0x00000000
        /*0050*/ 	.short	0x000f
        /*0052*/ 	.short	0x0068
        /*0054*/ 	.byte	0x00, 0xf0, 0x11, 0x00


	//----- nvinfo : EIATTR_KPARAM_INFO
	.align		4
.L_10979:
        /*0058*/ 	.byte	0x04, 0x17
        /*005a*/ 	.short	(.L_10981 - .L_10980)
.L_10980:
        /*005c*/ 	.word	0x00000000
        /*0060*/ 	.short	0x000e
        /*0062*/ 	.short	0x0060
        /*0064*/ 	.byte	0x00, 0xf5, 0x21, 0x00


	//----- nvinfo : EIATTR_KPARAM_INFO
	.align		4
.L_10981:
        /*0068*/ 	.byte	0x04, 0x17
        /*006a*/ 	.short	(.L_10983 - .L_10982)
.L_10982:
        /*006c*/ 	.word	0x00000000
        /*0070*/ 	.short	0x000d
        /*0072*/ 	.short	0x0058
        /*0074*/ 	.byte	0x00, 0xf5, 0x21, 0x00


	//----- nvinfo : EIATTR_KPARAM_INFO
	.align		4
.L_10983:
        /*0078*/ 	.byte	0x04, 0x17
        /*007a*/ 	.short	(.L_10985 - .L_10984)
.L_10984:
        /*007c*/ 	.word	0x00000000
        /*0080*/ 	.short	0x000c
        /*0082*/ 	.short	0x0050
        /*0084*/ 	.byte	0x00, 0xf0, 0x11, 0x00


	//----- nvinfo : EIATTR_KPARAM_INFO
	.align		4
.L_10985:
        /*0088*/ 	.byte	0x04, 0x17
        /*008a*/ 	.short	(.L_10987 - .L_10986)
.L_10986:
        /*008c*/ 	.word	0x00000000
        /*0090*/ 	.short	0x000b
        /*0092*/ 	.short	0x004c
        /*0094*/ 	.byte	0x00, 0xf0, 0x11, 0x00


	//----- nvinfo : EIATTR_KPARAM_INFO
	.align		4
.L_10987:
        /*0098*/ 	.byte	0x04, 0x17
        /*009a*/ 	.short	(.L_10989 - .L_10988)
.L_10988:
        /*009c*/ 	.word	0x00000000
        /*00a0*/ 	.short	0x000a
        /*00a2*/ 	.short	0x0048
        /*00a4*/ 	.byte	0x00, 0xf0, 0x11, 0x00


	//----- nvinfo : EIATTR_KPARAM_INFO
	.align		4
.L_10989:
        /*00a8*/ 	.byte	0x04, 0x17
        /*00aa*/ 	.short	(.L_10991 - .L_10990)
.L_10990:
        /*00ac*/ 	.word	0x00000000
        /*00b0*/ 	.short	0x0009
        /*00b2*/ 	.short	0x0040
        /*00b4*/ 	.byte	0x00, 0xf5, 0x21, 0x00


	//----- nvinfo : EIATTR_KPARAM_INFO
	.align		4
.L_10991:
        /*00b8*/ 	.byte	0x04, 0x17
        /*00ba*/ 	.short	(.L_10993 - .L_10992)
.L_10992:
        /*00bc*/ 	.word	0x00000000
        /*00c0*/ 	.short	0x0008
        /*00c2*/ 	.short	0x0038
        /*00c4*/ 	.byte	0x00, 0xf0, 0x11, 0x00


	//----- nvinfo : EIATTR_KPARAM_INFO
	.align		4
.L_10993:
        /*00c8*/ 	.byte	0x04, 0x17
        /*00ca*/ 	.short	(.L_10995 - .L_10994)
.L_10994:
        /*00cc*/ 	.word	0x00000000
        /*00d0*/ 	.short	0x0007
        /*00d2*/ 	.short	0x0030
        /*00d4*/ 	.byte	0x00, 0xf5, 0x21, 0x00


	//----- nvinfo : EIATTR_KPARAM_INFO
	.align		4
.L_10995:
        /*00d8*/ 	.byte	0x04, 0x17
        /*00da*/ 	.short	(.L_10997 - .L_10996)
.L_10996:
        /*00dc*/ 	.word	0x00000000
        /*00e0*/ 	.short	0x0006
        /*00e2*/ 	.short	0x0028
        /*00e4*/ 	.byte	0x00, 0xf5, 0x21, 0x00


	//----- nvinfo : EIATTR_KPARAM_INFO
	.align		4
.L_10997:
        /*00e8*/ 	.byte	0x04, 0x17
        /*00ea*/ 	.short	(.L_10999 - .L_10998)
.L_10998:
        /*00ec*/ 	.word	0x00000000
        /*00f0*/ 	.short	0x0005
        /*00f2*/ 	.short	0x0024
        /*00f4*/ 	.byte	0x00, 0xf0, 0x11, 0x00


	//----- nvinfo : EIATTR_KPARAM_INFO
	.align		4
.L_10999:
        /*00f8*/ 	.byte	0x04, 0x17
        /*00fa*/ 	.short	(.L_11001 - .L_11000)
.L_11000:
        /*00fc*/ 	.word	0x00000000
        /*0100*/ 	.short	0x0004
        /*0102*/ 	.short	0x0020
        /*0104*/ 	.byte	0x00, 0xf0, 0x11, 0x00


	//----- nvinfo : EIATTR_KPARAM_INFO
	.align		4
.L_11001:
        /*0108*/ 	.byte	0x04, 0x17
        /*010a*/ 	.short	(.L_11003 - .L_11002)
.L_11002:
        /*010c*/ 	.word	0x00000000
        /*0110*/ 	.short	0x0003
        /*0112*/ 	.short	0x0018
        /*0114*/ 	.byte	0x00, 0xf5, 0x21, 0x00


	//----- nvinfo : EIATTR_KPARAM_INFO
	.align		4
.L_11003:
        /*0118*/ 	.byte	0x04, 0x17
        /*011a*/ 	.short	(.L_11005 - .L_11004)
.L_11004:
        /*011c*/ 	.word	0x00000000
        /*0120*/ 	.short	0x0002
        /*0122*/ 	.short	0x0010
        /*0124*/ 	.byte	0x00, 0xf5, 0x21, 0x00


	//----- nvinfo : EIATTR_KPARAM_INFO
	.align		4
.L_11005:
        /*0128*/ 	.byte	0x04, 0x17
        /*012a*/ 	.short	(.L_11007 - .L_11006)
.L_11006:
        /*012c*/ 	.word	0x00000000
        /*0130*/ 	.short	0x0001
        /*0132*/ 	.short	0x0008
        /*0134*/ 	.byte	0x00, 0xf5, 0x21, 0x00


	//----- nvinfo : EIATTR_KPARAM_INFO
	.align		4
.L_11007:
        /*0138*/ 	.byte	0x04, 0x17
        /*013a*/ 	.short	(.L_11009 - .L_11008)
.L_11008:
        /*013c*/ 	.word	0x00000000
        /*0140*/ 	.short	0x0000
        /*0142*/ 	.short	0x0000
        /*0144*/ 	.byte	0x00, 0xf5, 0x21, 0x00


	//----- nvinfo : EIATTR_SPARSE_MMA_MASK
	.align		4
.L_11009:
        /*0148*/ 	.byte	0x03, 0x50
        /*014a*/ 	.short	0x0000


	//----- nvinfo : EIATTR_MAXREG_COUNT
	.align		4
        /*014c*/ 	.byte	0x03, 0x1b
        /*014e*/ 	.short	0x00ff


	//----- nvinfo : EIATTR_NUM_BARRIERS
	.align		4
        /*0150*/ 	.byte	0x02, 0x4c
        /*0152*/ 	.byte	0x01
	.zero		1


	//----- nvinfo : EIATTR_EXTERNS
	.align		4
        /*0154*/ 	.byte	0x04, 0x0f
        /*0156*/ 	.short	(.L_11011 - .L_11010)


	//   ....[0]....
	.align		4
.L_11010:
        /*0158*/ 	.word	index@(__assertfail)


	//----- nvinfo : EIATTR_MERCURY_ISA_VERSION
	.align		4
.L_11011:
        /*015c*/ 	.byte	0x03, 0x5f
        /*015e*/ 	.short	0x0101


	//----- nvinfo : EIATTR_COOP_GROUP_MASK_REGIDS
	.align		4
        /*0160*/ 	.byte	0x04, 0x29
        /*0162*/ 	.short	(.L_11013 - .L_11012)


	//   ....[0]....
.L_11012:
        /*0164*/ 	.word	0xffffffff


	//   ....[1]....
        /*0168*/ 	.word	0xffffffff


	//   ....[2]....
        /*016c*/ 	.word	0xffffffff


	//   ....[3]....
        /*0170*/ 	.word	0xffffffff


	//   ....[4]....
        /*0174*/ 	.word	0xffffffff


	//   ....[5]....
        /*0178*/ 	.word	0xffffffff


	//   ....[6]....
        /*017c*/ 	.word	0xffffffff


	//   ....[7]....
        /*0180*/ 	.word	0xffffffff


	//   ....[8]....
        /*0184*/ 	.word	0xffffffff


	//   ....[9]....
        /*0188*/ 	.word	0xffffffff


	//   ....[10]....
        /*018c*/ 	.word	0xffffffff


	//   ....[11]....
        /*0190*/ 	.word	0xffffffff


	//   ....[12]....
        /*0194*/ 	.word	0xffffffff


	//   ....[13]....
        /*0198*/ 	.word	0xffffffff


	//   ....[14]....
        /*019c*/ 	.word	0xffffffff


	//   ....[15]....
        /*01a0*/ 	.word	0xffffffff


	//   ....[16]....
        /*01a4*/ 	.word	0xffffffff


	//   ....[17]....
        /*01a8*/ 	.word	0xffffffff


	//   ....[18]....
        /*01ac*/ 	.word	0xffffffff


	//   ....[19]....
        /*01b0*/ 	.word	0xffffffff


	//   ....[20]....
        /*01b4*/ 	.word	0xffffffff


	//   ....[21]....
        /*01b8*/ 	.word	0xffffffff


	//   ....[22]....
        /*01bc*/ 	.word	0xffffffff


	//   ....[23]....
        /*01c0*/ 	.word	0xffffffff


	//   ....[24]....
        /*01c4*/ 	.word	0xffffffff


	//   ....[25]....
        /*01c8*/ 	.word	0xffffffff


	//   ....[26]....
        /*01cc*/ 	.word	0xffffffff


	//   ....[27]....
        /*01d0*/ 	.word	0xffffffff


	//   ....[28]....
        /*01d4*/ 	.word	0xffffffff


	//   ....[29]....
        /*01d8*/ 	.word	0xffffffff


	//   ....[30]....
        /*01dc*/ 	.word	0x0500000f


	//   ....[31]....
        /*01e0*/ 	.word	0x0500000f


	//   ....[32]....
        /*01e4*/ 	.word	0x0500000f


	//   ....[33]....
        /*01e8*/ 	.word	0x0500000f


	//   ....[34]....
        /*01ec*/ 	.word	0x0500000f


	//   ....[35]....
        /*01f0*/ 	.word	0x0500000f


	//   ....[36]....
        /*01f4*/ 	.word	0x0500000f


	//   ....[37]....
        /*01f8*/ 	.word	0x0500000f


	//   ....[38]....
        /*01fc*/ 	.word	0x0500000f


	//   ....[39]....
        /*0200*/ 	.word	0x0500000f


	//   ....[40]....
        /*0204*/ 	.word	0x0500000f


	//   ....[41]....
        /*0208*/ 	.word	0x0500000f


	//   ....[42]....
        /*020c*/ 	.word	0x0500000f


	//   ....[43]....
        /*0210*/ 	.word	0x0500000f


	//   ....[44]....
        /*0214*/ 	.word	0x0500000f


	//   ....[45]....
        /*0218*/ 	.word	0x0500000f


	//   ....[46]....
        /*021c*/ 	.word	0x0500000f


	//   ....[47]....
        /*0220*/ 	.word	0x0500000f


	//   ....[48]....
        /*0224*/ 	.word	0x0500000f


	//   ....[49]....
        /*0228*/ 	.word	0x0500000f


	//   ....[50]....
        /*022c*/ 	.word	0x0500000f


	//   ....[51]....
        /*0230*/ 	.word	0x0500000f


	//   ....[52]....
        /*0234*/ 	.word	0x0500000f


	//   ....[53]....
        /*0238*/ 	.word	0x0500000f


	//   ....[54]....
        /*023c*/ 	.word	0x0500000f


	//   ....[55]....
        /*0240*/ 	.word	0x0500000f


	//   ....[56]....
        /*0244*/ 	.word	0x0500000f


	//   ....[57]....
        /*0248*/ 	.word	0x0500000f


	//   ....[58]....
        /*024c*/ 	.word	0x0500000f


	//   ....[59]....
        /*0250*/ 	.word	0x0500000f


	//   ....[60]....
        /*0254*/ 	.word	0x0500000f


	//   ....[61]....
        /*0258*/ 	.word	0x0500000f


	//   ....[62]....
        /*025c*/ 	.word	0x0500000f


	//   ....[63]....
        /*0260*/ 	.word	0x0500000f


	//----- nvinfo : EIATTR_COOP_GROUP_INSTR_OFFSETS
	.align		4
.L_11013:
        /*0264*/ 	.byte	0x04, 0x28
        /*0266*/ 	.short	(.L_11015 - .L_11014)


	//   ....[0]....
.L_11014:
        /*0268*/ 	.word	0x00000ac0


	//   ....[1]....
        /*026c*/ 	.word	0x00000ae0


	//   ....[2]....
        /*0270*/ 	.word	0x00000b00


	//   ....[3]....
        /*0274*/ 	.word	0x00000b20


	//   ....[4]....
        /*0278*/ 	.word	0x00000c30


	//   ....[5]....
        /*027c*/ 	.word	0x00000c50


	//   ....[6]....
        /*0280*/ 	.word	0x00000c70


	//   ....[7]....
        /*0284*/ 	.word	0x00001aa0


	//   ....[8]....
        /*0288*/ 	.word	0x00001ad0


	//   ....[9]....
        /*028c*/ 	.word	0x00001af0


	//   ....[10]....
        /*0290*/ 	.word	0x00001b10


	//   ....[11]....
        /*0294*/ 	.word	0x00001b30


	//   ....[12]....
        /*0298*/ 	.word	0x00001b80


	//   ....[13]....
        /*029c*/ 	.word	0x00001ba0


	//   ....[14]....
        /*02a0*/ 	.word	0x00001bc0


	//   ....[15]....
        /*02a4*/ 	.word	0x00002a50


	//   ....[16]....
        /*02a8*/ 	.word	0x00002a90


	//   ....[17]....
        /*02ac*/ 	.word	0x00002ac0


	//   ....[18]....
        /*02b0*/ 	.word	0x00002ad0


	//   ....[19]....
        /*02b4*/ 	.word	0x00002ae0


	//   ....[20]....
        /*02b8*/ 	.word	0x00002af0


	//   ....[21]....
        /*02bc*/ 	.word	0x00002b20


	//   ....[22]....
        /*02c0*/ 	.word	0x00002b40


	//   ....[23]....
        /*02c4*/ 	.word	0x00002b70


	//   ....[24]....
        /*02c8*/ 	.word	0x00002bb0


	//   ....[25]....
        /*02cc*/ 	.word	0x00002c60


	//   ....[26]....
        /*02d0*/ 	.word	0x00002c80


	//   ....[27]....
        /*02d4*/ 	.word	0x00002ca0


	//   ....[28]....
        /*02d8*/ 	.word	0x00002cc0


	//   ....[29]....
        /*02dc*/ 	.word	0x00002cd0


	//   ....[30]....
        /*02e0*/ 	.word	0x00003840


	//   ....[31]....
        /*02e4*/ 	.word	0x000038a0


	//   ....[32]....
        /*02e8*/ 	.word	0x00003900


	//   ....[33]....
        /*02ec*/ 	.word	0x00003960


	//   ....[34]....
        /*02f0*/ 	.word	0x000039e0


	//   ....[35]....
        /*02f4*/ 	.word	0x00003a40


	//   ....[36]....
        /*02f8*/ 	.word	0x00003aa0


	//   ....[37]....
        /*02fc*/ 	.word	0x00003b20


	//   ....[38]....
        /*0300*/ 	.word	0x00003b80


	//   ....[39]....
        /*0304*/ 	.word	0x00003c00


	//   ....[40]....
        /*0308*/ 	.word	0x00003c60


	//   ....[41]....
        /*030c*/ 	.word	0x00003ce0


	//   ....[42]....
        /*0310*/ 	.word	0x00003d40


	//   ....[43]....
        /*0314*/ 	.word	0x00003dc0


	//   ....[44]....
        /*0318*/ 	.word	0x00003e20


	//   ....[45]....
        /*031c*/ 	.word	0x00003ea0


	//   ....[46]....
        /*0320*/ 	.word	0x00003f00


	//   ....[47]....
        /*0324*/ 	.word	0x00003f80


	//   ....[48]....
        /*0328*/ 	.word	0x00003fe0


	//   ....[49]....
        /*032c*/ 	.word	0x00004050


	//   ....[50]....
        /*0330*/ 	.word	0x000040b0


	//   ....[51]....
        /*0334*/ 	.word	0x00004120


	//   ....[52]....
        /*0338*/ 	.word	0x00004180


	//   ....[53]....
        /*033c*/ 	.word	0x00004200


	//   ....[54]....
        /*0340*/ 	.word	0x00004260


	//   ....[55]....
        /*0344*/ 	.word	0x000042e0


	//   ....[56]....
        /*0348*/ 	.word	0x00004340


	//   ....[57]....
        /*034c*/ 	.word	0x000043c0


	//   ....[58]....
        /*0350*/ 	.word	0x00004420


	//   ....[59]....
        /*0354*/ 	.word	0x00004490


	//   ....[60]....
        /*0358*/ 	.word	0x000044f0


	//   ....[61]....
        /*035c*/ 	.word	0x00004560


	//   ....[62]....
        /*0360*/ 	.word	0x000045d0


	//   ....[63]....
        /*0364*/ 	.word	0x00004640


	//----- nvinfo : EIATTR_VRC_CTA_INIT_COUNT
	.align		4
.L_11015:
        /*0368*/ 	.byte	0x02, 0x4a
	.zero		1
	.zero		1


	//----- nvinfo : EIATTR_SYSCALL_OFFSETS
	.align		4
        /*036c*/ 	.byte	0x04, 0x46
        /*036e*/ 	.short	(.L_11017 - .L_11016)


	//   ....[0]....
.L_11016:
        /*0370*/ 	.word	0x00002960


	//   ....[1]....
        /*0374*/ 	.word	0x000037e0


	//----- nvinfo : EIATTR_EXIT_INSTR_OFFSETS
	.align		4
.L_11017:
        /*0378*/ 	.byte	0x04, 0x1c
        /*037a*/ 	.short	(.L_11019 - .L_11018)


	//   ....[0]....
.L_11018:
        /*037c*/ 	.word	0x00003510


	//   ....[1]....
        /*0380*/ 	.word	0x00003550


	//   ....[2]....
        /*0384*/ 	.word	0x000036e0


	//   ....[3]....
        /*0388*/ 	.word	0x000037f0


	//----- nvinfo : EIATTR_CRS_STACK_SIZE
	.align		4
.L_11019:
        /*038c*/ 	.byte	0x04, 0x1e
        /*038e*/ 	.short	(.L_11021 - .L_11020)
.L_11020:
        /*0390*/ 	.word	0x00000000


	//----- nvinfo : EIATTR_CBANK_PARAM_SIZE
	.align		4
.L_11021:
        /*0394*/ 	.byte	0x03, 0x19
        /*0396*/ 	.short	0x007c


	//----- nvinfo : EIATTR_PARAM_CBANK
	.align		4
        /*0398*/ 	.byte	0x04, 0x0a
        /*039a*/ 	.short	(.L_11023 - .L_11022)
	.align		4
.L_11022:
        /*039c*/ 	.word	index@(.nv.constant0._ZN4vllm25paged_attention_v1_kernelIfhLi120ELi16ELi128ELNS_18Fp8KVCacheDataTypeE2ELb1EEEvPT_PKS2_PKT0_S8_ifPKiSA_iPKfiiiSC_SC_iiiii)
        /*03a0*/ 	.short	0x0380
        /*03a2*/ 	.short	0x007c


	//----- nvinfo : EIATTR_SW_WAR
	.align		4
.L_11023:
        /*03a4*/ 	.byte	0x04, 0x36
        /*03a6*/ 	.short	(.L_11025 - .L_11024)
.L_11024:
        /*03a8*/ 	.word	0x00000008
.L_11025:


//--------------------- .nv.info._ZN4vllm25paged_attention_v1_kernelIfhLi112ELi16ELi128ELNS_18Fp8KVCacheDataTypeE2ELb1EEEvPT_PKS2_PKT0_S8_ifPKiSA_iPKfiiiSC_SC_iiiii --------------------------
	.section	.nv.info._ZN4vllm25paged_attention_v1_kernelIfhLi112ELi16ELi128ELNS_18Fp8KVCacheDataTypeE2ELb1EEEvPT_PKS2_PKT0_S8_ifPKiSA_iPKfiiiSC_SC_iiiii,"",@"SHT_CUDA_INFO"
	.sectionflags	@""
	.align	4


	//----- nvinfo : EIATTR_CUDA_API_VERSION
	.align		4
        /*0000*/ 	.byte	0x04, 0x37
        /*0002*/ 	.short	(.L_11027 - .L_11026)
.L_11026:
        /*0004*/ 	.word	0x00000082


	//----- nvinfo : EIATTR_KPARAM_INFO
	.align		4
.L_11027:
        /*0008*/ 	.byte	0x04, 0x17
        /*000a*/ 	.short	(.L_11029 - .L_11028)
.L_11028:
        /*000c*/ 	.word	0x00000000
        /*0010*/ 	.short	0x0013
        /*0012*/ 	.short	0x0078
        /*0014*/ 	.byte	0x00, 0xf0, 0x11, 0x00


	//----- nvinfo : EIATTR_KPARAM_INFO
	.align		4
.L_11029:
        /*0018*/ 	.byte	0x04, 0x17
        /*001a*/ 	.short	(.L_11031 - .L_11030)
.L_11030:
        /*001c*/ 	.word	0x00000000
        /*0020*/ 	.short	0x0012
        /*0022*/ 	.short	0x0074
        /*0024*/ 	.byte	0x00, 0xf0, 0x11, 0x00


	//----- nvinfo : EIATTR_KPARAM_INFO
	.align		4
.L_11031:
        /*0028*/ 	.byte	0x04, 0x17
        /*002a*/ 	.short	(.L_11033 - .L_11032)
.L_11032:
        /*002c*/ 	.word	0x00000000
        /*0030*/ 	.short	0x0011
        /*0032*/ 	.short	0x0070
        /*0034*/ 	.byte	0x00, 0xf0, 0x11, 0x00


	//----- nvinfo : EIATTR_KPARAM_INFO
	.align		4
.L_11033:
        /*0038*/ 	.byte	0x04, 0x17
        /*003a*/ 	.short	(.L_11035 - .L_11034)
.L_11034:
        /*003c*/ 	.word	0x00000000
        /*0040*/ 	.short	0x0010
        /*0042*/ 	.short	0x006c
        /*0044*/ 	.byte	0x00, 0xf0, 0x11, 0x00


	//----- nvinfo : EIATTR_KPARAM_INFO
	.align		4
.L_11035:
        /*0048*/ 	.byte	0x04, 0x17
        /*004a*/ 	.short	(.L_11037 - .L_11036)
.L_11036:
        /*004c*/ 	.word	0x00000000
        /*0050*/ 	.short	0x000f
        /*0052*/ 	.short	0x0068
        /*0054*/ 	.byte	0x00, 0xf0, 0x11, 0x00


	//----- nvinfo : EIATTR_KPARAM_INFO
	.align		4
.L_11037:
        /*0058*/ 	.byte	0x04, 0x17
        /*005a*/ 	.short	(.L_11039 - .L_11038)
.L_11038:
        /*005c*/ 	.word	0x00000000
        /*0060*/ 	.short	0x000e
        /*0062*/ 	.short	0x0060
        /*0064*/ 	.byte	0x00, 0xf5, 0x21, 0x00


	//----- nvinfo : EIATTR_KPARAM_INFO
	.align		4
.L_11039:
        /*0068*/ 	.byte	0x04, 0x17
        /*006a*/ 	.short	(.L_11041 - .L_11040)
.L_11040:
        /*006c*/ 	.word	0x00000000
        /*0070*/ 	.short	0x000d
        /*0072*/ 	.short	0x0058
        /*0074*/ 	.byte	0x00, 0xf5, 0x21, 0x00


	//----- nvinfo : EIATTR_KPARAM_INFO
	.align		4
.L_11041:
        /*0078*/ 	.byte	0x04, 0x17
        /*007a*/ 	.short	(.L_11043 - .L_11042)
.L_11042:
        /*007c*/ 	.word	0x00000000
        /*0080*/ 	.short	0x000c
        /*0082*/ 	.short	0x0050
        /*0084*/ 	.byte	0x00, 0xf0, 0x11, 0x00


	//----- nvinfo : EIATTR_KPARAM_INFO
	.align		4
.L_11043:
        /*0088*/ 	.byte	0x04, 0x17
        /*008a*/ 	.short	(.L_11045 - .L_11044)
.L_11044:
        /*008c*/ 	.word	0x00000000
        /*0090*/ 	.short	0x000b
        /*0092*/ 	.short	0x004c
        /*0094*/ 	.byte	0x00, 0xf0, 0x11, 0x00


	//----- nvinfo : EIATTR_KPARAM_INFO
	.align		4
.L_11045:
        /*0098*/ 	.byte	0x04, 0x17
        /*009a*/ 	.short	(.L_11047 - .L_11046)
.L_11046:
        /*009c*/ 	.word	0x00000000
        /*00a0*/ 	.short	0x000a
        /*00a2*/ 	.short	0x0048
        /*00a4*/ 	.byte	0x00, 0xf0, 0x11, 0x00


	//----- nvinfo : EIATTR_KPARAM_INFO
	.align		4
.L_11047:
        /*00a8*/ 	.byte	0x04, 0x17
        /*00aa*/ 	.short	(.L_11049 - .L_11048)
.L_11048:
        /*00ac*/ 	.word	0x00000000
        /*00b0*/ 	.short	0x0009
        /*00b2*/ 	.short	0x0040
        /*00b4*/ 	.byte	0x00, 0xf5, 0x21, 0x00


	//----- nvinfo : EIATTR_KPARAM_INFO
	.align		4
.L_11049:
        /*00b8*/ 	.byte	0x04, 0x17
        /*00ba*/ 	.short	(.L_11051 - .L_11050)
.L_11050:
        /*00bc*/ 	.word	0x00000000
        /*00c0*/ 	.short	0x0008
        /*00c2*/ 	.short	0x0038
        /*00c4*/ 	.byte	0x00, 0xf0, 0x11, 0x00


	//----- nvinfo : EIATTR_KPARAM_INFO
	.align		4
.L_11051:
        /*00c8*/ 	.byte	0x04, 0x17
        /*00ca*/ 	.short	(.L_11053 - .L_11052)
.L_11052:
        /*00cc*/ 	.word	0x00000000
        /*00d0*/ 	.short	0x0007
        /*00d2*/ 	.short	0x0030
        /*00d4*/ 	.byte	0x00, 0xf5, 0x21, 0x00


	//----- nvinfo : EIATTR_KPARAM_INFO
	.align		4
.L_11053:
        /*00d8*/ 	.byte	0x04, 0x17
        /*00da*/ 	.short	(.L_11055 - .L_11054)
.L_11054:
        /*00dc*/ 	.word	0x00000000
        /*00e0*/ 	.short	0x0006
        /*00e2*/ 	.short	0x0028
        /*00e4*/ 	.byte	0x00, 0xf5, 0x21, 0x00


	//----- nvinfo : EIATTR_KPARAM_INFO
	.align		4
.L_11055:
        /*00e8*/ 	.byte	0x04, 0x17
        /*00ea*/ 	.short	(.L_11057 - .L_11056)
.L_11056:
        /*00ec*/ 	.word	0x00000000
        /*00f0*/ 	.short	0x0005
        /*00f2*/ 	.short	0x0024
        /*00f4*/ 	.byte	0x00, 0xf0, 0x11, 0x00


	//----- nvinfo : EIATTR_KPARAM_INFO
	.align		4
.L_11057:
        /*00f8*/ 	.byte	0x04, 0x17
        /*00fa*/ 	.short	(.L_11059 - .L_11058)
.L_11058:
        /*00fc*/ 	.word	0x00000000
        /*0100*/ 	.short	0x0004
        /*0102*/ 	.short	0x0020
        /*0104*/ 	.byte	0x00, 0xf0, 0x11, 0x00


	//----- nvinfo : EIATTR_KPARAM_INFO
	.align		4
.L_11059:
        /*0108*/ 	.byte	0x04, 0x17
        /*010a*/ 	.short	(.L_11061 - .L_11060)
.L_11060:
        /*010c*/ 	.word	0x00000000
        /*0110*/ 	.short	0x0003
        /*0112*/ 	.short	0x0018
        /*0114*/ 	.byte	0x00, 0xf5, 0x21, 0x00


	//----- nvinfo : EIATTR_KPARAM_INFO
	.align		4
.L_11061:
        /*0118*/ 	.byte	0x04, 0x17
        /*011a*/ 	.short	(.L_11063 - .L_11062)
.L_11062:
        /*011c*/ 	.word	0x00000000
        /*0120*/ 	.short	0x0002
        /*0122*/ 	.short	0x0010
        /*0124*/ 	.byte	0x00, 0xf5, 0x21, 0x00


	//----- nvinfo : EIATTR_KPARAM_INFO
	.align		4
.L_11063:
        /*0128*/ 	.byte	0x04, 0x17
        /*012a*/ 	.short	(.L_11065 - .L_11064)
.L_11064:
        /*012c*/ 	.word	0x00000000
        /*0130*/ 	.short	0x0001
        /*0132*/ 	.short	0x0008
        /*0134*/ 	.byte	0x00, 0xf5, 0x21, 0x00


	//----- nvinfo : EIATTR_KPARAM_INFO
	.align		4
.L_11065:
        /*0138*/ 	.byte	0x04, 0x17
        /*013a*/ 	.short	(.L_11067 - .L_11066)
.L_11066:
        /*013c*/ 	.word	0x00000000
        /*0140*/ 	.short	0x0000
        /*0142*/ 	.short	0x0000
        /*0144*/ 	.byte	0x00, 0xf5, 0x21, 0x00


	//----- nvinfo : EIATTR_SPARSE_MMA_MASK
	.align		4
.L_11067:
        /*0148*/ 	.byte	0x03, 0x50
        /*014a*/ 	.short	0x0000


	//----- nvinfo : EIATTR_MAXREG_COUNT
	.align		4
        /*014c*/ 	.byte	0x03, 0x1b
        /*014e*/ 	.short	0x00ff


	//----- nvinfo : EIATTR_NUM_BARRIERS
	.align		4
        /*0150*/ 	.byte	0x02, 0x4c
        /*0152*/ 	.byte	0x01
	.zero		1


	//----- nvinfo : EIATTR_EXTERNS
	.align		4
        /*0154*/ 	.byte	0x04, 0x0f
        /*0156*/ 	.short	(.L_11069 - .L_11068)


	//   ....[0]....
	.align		4
.L_11068:
        /*0158*/ 	.word	index@(__assertfail)


	//----- nvinfo : EIATTR_MERCURY_ISA_VERSION
	.align		4
.L_11069:
        /*015c*/ 	.byte	0x03, 0x5f
        /*015e*/ 	.short	0x0101


	//----- nvinfo : EIATTR_COOP_GROUP_MASK_REGIDS
	.align		4
        /*0160*/ 	.byte	0x04, 0x29
        /*0162*/ 	.short	(.L_11071 - .L_11070)


	//   ....[0]....
.L_11070:
        /*0164*/ 	.word	0xffffffff


	//   ....[1]....
        /*0168*/ 	.word	0xffffffff


	//   ....[2]....
        /*016c*/ 	.word	0xffffffff


	//   ....[3]....
        /*0170*/ 	.word	0xffffffff


	//   ....[4]....
        /*0174*/ 	.word	0xffffffff


	//   ....[5]....
        /*0178*/ 	.word	0xffffffff


	//   ....[6]....
        /*017c*/ 	.word	0xffffffff


	//   ....[7]....
        /*0180*/ 	.word	0xffffffff


	//   ....[8]....
        /*0184*/ 	.word	0xffffffff


	//   ....[9]....
        /*0188*/ 	.word	0xffffffff


	//   ....[10]....
        /*018c*/ 	.word	0xffffffff


	//   ....[11]....
        /*0190*/ 	.word	0xffffffff


	//   ....[12]....
        /*0194*/ 	.word	0xffffffff


	//   ....[13]....
        /*0198*/ 	.word	0xffffffff


	//   ....[14]....
        /*019c*/ 	.word	0xffffffff


	//   ....[15]....
        /*01a0*/ 	.word	0xffffffff


	//   ....[16]....
        /*01a4*/ 	.word	0xffffffff


	//   ....[17]....
        /*01a8*/ 	.word	0xffffffff


	//   ....[18]....
        /*01ac*/ 	.word	0xffffffff


	//   ....[19]....
        /*01b0*/ 	.word	0xffffffff


	//   ....[20]....
        /*01b4*/ 	.word	0xffffffff


	//   ....[21]....
        /*01b8*/ 	.word	0xffffffff


	//   ....[22]....
        /*01bc*/ 	.word	0xffffffff


	//   ....[23]....
        /*01c0*/ 	.word	0xffffffff


	//   ....[24]....
        /*01c4*/ 	.word	0xffffffff


	//   ....[25]....
        /*01c8*/ 	.word	0xffffffff


	//   ....[26]....
        /*01cc*/ 	.word	0xffffffff


	//   ....[27]....
        /*01d0*/ 	.word	0xffffffff


	//   ....[28]....
        /*01d4*/ 	.word	0xffffffff


	//   ....[29]....
        /*01d8*/ 	.word	0x0500000f


	//   ....[30]....
        /*01dc*/ 	.word	0x0500000f


	//   ....[31]....
        /*01e0*/ 	.word	0x0500000f


	//   ....[32]....
        /*01e4*/ 	.word	0x0500000f


	//   ....[33]....
        /*01e8*/ 	.word	0x0500000f


	//   ....[34]....
        /*01ec*/ 	.word	0x0500000f


	//   ....[35]....
        /*01f0*/ 	.word	0x0500000f


	//   ....[36]....
        /*01f4*/ 	.word	0x0500000f


	//   ....[37]....
        /*01f8*/ 	.word	0x0500000f


	//   ....[38]....
        /*01fc*/ 	.word	0x0500000f


	//   ....[39]....
        /*0200*/ 	.word	0x0500000f


	//   ....[40]....
        /*0204*/ 	.word	0x0500000f


	//   ....[41]....
        /*0208*/ 	.word	0x0500000f


	//   ....[42]....
        /*020c*/ 	.word	0x0500000f


	//   ....[43]....
        /*0210*/ 	.word	0x0500000f


	//   ....[44]....
        /*0214*/ 	.word	0x0500000f


	//   ....[45]....
        /*0218*/ 	.word	0x0500000f


	//   ....[46]....
        /*021c*/ 	.word	0x0500000f


	//   ....[47]....
        /*0220*/ 	.word	0x0500000f


	//   ....[48]....
        /*0224*/ 	.word	0x0500000f


	//   ....[49]....
        /*0228*/ 	.word	0x0500000f


	//   ....[50]....
        /*022c*/ 	.word	0x0500000f


	//   ....[51]....
        /*0230*/ 	.word	0x0500000f


	//   ....[52]....
        /*0234*/ 	.word	0x0500000f


	//   ....[53]....
        /*0238*/ 	.word	0x0500000f


	//   ....[54]....
        /*023c*/ 	.word	0x0500000f


	//   ....[55]....
        /*0240*/ 	.word	0x0500000f


	//   ....[56]....
        /*0244*/ 	.word	0x0500000f


	//   ....[57]....
        /*0248*/ 	.word	0x0500000f


	//   ....[58]....
        /*024c*/ 	.word	0x0500000f


	//   ....[59]....
        /*0250*/ 	.word	0x0500000f


	//   ....[60]....
        /*0254*/ 	.word	0x0500000f


	//----- nvinfo : EIATTR_COOP_GROUP_INSTR_OFFSETS
	.align		4
.L_11071:
        /*0258*/ 	.byte	0x04, 0x28
        /*025a*/ 	.short	(.L_11073 - .L_11072)


	//   ....[0]....
.L_11072:
        /*025c*/ 	.word	0x00000ac0


	//   ....[1]....
        /*0260*/ 	.word	0x00000ae0


	//   ....[2]....
        /*0264*/ 	.word	0x00000b00


	//   ....[3]....
        /*0268*/ 	.word	0x00000b20


	//   ....[4]....
        /*026c*/ 	.word	0x00000c30


	//   ....[5]....
        /*0270*/ 	.word	0x00000c50


	//   ....[6]....
        /*0274*/ 	.word	0x00000c70


	//   ....[7]....
        /*0278*/ 	.word	0x00001aa0


	//   ....[8]....
        /*027c*/ 	.word	0x00001ad0


	//   ....[9]....
        /*0280*/ 	.word	0x00001af0


	//   ....[10]....
        /*0284*/ 	.word	0x00001b10


	//   ....[11]....
        /*0288*/ 	.word	0x00001b30


	//   ....[12]....
        /*028c*/ 	.word	0x00001b80


	//   ....[13]....
        /*0290*/ 	.word	0x00001ba0


	//   ....[14]....
        /*0294*/ 	.word	0x00001bc0


	//   ....[15]....
        /*0298*/ 	.word	0x00002a50


	//   ....[16]....
        /*029c*/ 	.word	0x00002a90


	//   ....[17]....
        /*02a0*/ 	.word	0x00002ac0


	//   ....[18]....
        /*02a4*/ 	.word	0x00002ae0


	//   ....[19]....
        /*02a8*/ 	.word	0x00002af0


	//   ....[20]....
        /*02ac*/ 	.word	0x00002b00


	//   ....[21]....
        /*02b0*/ 	.word	0x00002b30


	//   ....[22]....
        /*02b4*/ 	.word	0x00002b60


	//   ....[23]....
        /*02b8*/ 	.word	0x00002b90


	//   ....[24]....
        /*02bc*/ 	.word	0x00002bc0


	//   ....[25]....
        /*02c0*/ 	.word	0x00002bf0


	//   ....[26]....
        /*02c4*/ 	.word	0x00002c40


	//   ....[27]....
        /*02c8*/ 	.word	0x00002c60


	//   ....[28]....
        /*02cc*/ 	.word	0x00002c90


	//   ....[29]....
        /*02d0*/ 	.word	0x00003770


	//   ....[30]....
        /*02d4*/ 	.word	0x000037d0


	//   ....[31]....
        /*02d8*/ 	.word	0x00003830


	//   ....[32]....
        /*02dc*/ 	.word	0x00003890


	//   ....[33]....
        /*02e0*/ 	.word	0x00003910


	//   ....[34]....
        /*02e4*/ 	.word	0x00003970


	//   ....[35]....
        /*02e8*/ 	.word	0x000039d0


	//   ....[36]....
        /*02ec*/ 	.word	0x00003a50


	//   ....[37]....
        /*02f0*/ 	.word	0x00003ab0


	//   ....[38]....
        /*02f4*/ 	.word	0x00003b30


	//   ....[39]....
        /*02f8*/ 	.word	0x00003b90


	//   ....[40]....
        /*02fc*/ 	.word	0x00003c10


	//   ....[41]....
        /*0300*/ 	.word	0x00003c70


	//   ....[42]....
        /*0304*/ 	.word	0x00003cf0


	//   ....[43]....
        /*0308*/ 	.word	0x00003d50


	//   ....[44]....
        /*030c*/ 	.word	0x00003dc0


	//   ....[45]....
        /*0310*/ 	.word	0x00003e20


	//   ....[46]....
        /*0314*/ 	.word	0x00003e90


	//   ....[47]....
        /*0318*/ 	.word	0x00003ef0


	//   ....[48]....
        /*031c*/ 	.word	0x00003f70


	//   ....[49]....
        /*0320*/ 	.word	0x00003fd0


	//   ....[50]....
        /*0324*/ 	.word	0x00004050


	//   ....[51]....
        /*0328*/ 	.word	0x000040b0


	//   ....[52]....
        /*032c*/ 	.word	0x00004130


	//   ....[53]....
        /*0330*/ 	.word	0x00004190


	//   ....[54]....
        /*0334*/ 	.word	0x00004210


	//   ....[55]....
        /*0338*/ 	.word	0x00004270


	//   ....[56]....
        /*033c*/ 	.word	0x000042f0


	//   ....[57]....
        /*0340*/ 	.word	0x00004350


	//   ....[58]....
        /*0344*/ 	.word	0x000043b0


	//   ....[59]....
        /*0348*/ 	.word	0x00004420


	//   ....[60]....
        /*034c*/ 	.word	0x00004490


	//----- nvinfo : EIATTR_VRC_CTA_INIT_COUNT
	.align		4
.L_11073:
        /*0350*/ 	.byte	0x02, 0x4a
	.zero		1
	.zero		1


	//----- nvinfo : EIATTR_SYSCALL_OFFSETS
	.align		4
        /*0354*/ 	.byte	0x04, 0x46
        /*0356*/ 	.short	(.L_11075 - .L_11074)


	//   ....[0]....
.L_11074:
        /*0358*/ 	.word	0x00002960


	//   ....[1]....
        /*035c*/ 	.word	0x00003710


	//----- nvinfo : EIATTR_EXIT_INSTR_OFFSETS
	.align		4
.L_11075:
        /*0360*/ 	.byte	0x04, 0x1c
        /*0362*/ 	.short	(.L_11077 - .L_11076)


	//   ....[0]....
.L_11076:
        /*0364*/ 	.word	0x00003450


	//   ....[1]....
        /*0368*/ 	.word	0x00003490


	//   ....[2]....
        /*036c*/ 	.word	0x00003610


	//   ....[3]....
        /*0370*/ 	.word	0x00003720


	//----- nvinfo : EIATTR_CRS_STACK_SIZE
	.align		4
.L_11077:
        /*0374*/ 	.byte	0x04, 0x1e
        /*0376*/ 	.short	(.L_11079 - .L_11078)
.L_11078:
        /*0378*/ 	.word	0x00000000


	//----- nvinfo : EIATTR_CBANK_PARAM_SIZE
	.align		4
.L_11079:
        /*037c*/ 	.byte	0x03, 0x19
        /*037e*/ 	.short	0x007c


	//----- nvinfo : EIATTR_PARAM_CBANK
	.align		4
        /*0380*/ 	.byte	0x04, 0x0a
        /*0382*/ 	.short	(.L_11081 - .L_11080)
	.align		4
.L_11080:
        /*0384*/ 	.word	index@(.nv.constant0._ZN4vllm25paged_attention_v1_kernelIfhLi112ELi16ELi128ELNS_18Fp8KVCacheDataTypeE2ELb1EEEvPT_PKS2_PKT0_S8_ifPKiSA_iPKfiiiSC_SC_iiiii)
        /*0388*/ 	.short	0x0380
        /*038a*/ 	.short	0x007c


	//----- nvinfo : EIATTR_SW_WAR
	.align		4
.L_11081:
        /*038c*/ 	.byte	0x04, 0x36
        /*038e*/ 	.short	(.L_11083 - .L_11082)
.L_11082:
        /*0390*/ 	.word	0x00000008
.L_11083:


//--------------------- .nv.info._ZN4vllm25paged_attention_v1_kernelIfhLi96ELi16ELi128ELNS_18Fp8KVCacheDataTypeE2ELb1EEEvPT_PKS2_PKT0_S8_ifPKiSA_iPKfiiiSC_SC_iiiii --------------------------
	.section	.nv.info._ZN4vllm25paged_attention_v1_kernelIfhLi96ELi16ELi128ELNS_18Fp8KVCacheDataTypeE2ELb1EEEvPT_PKS2_PKT0_S8_ifPKiSA_iPKfiiiSC_SC_iiiii,"",@"SHT_CUDA_INFO"
	.sectionflags	@""
	.align	4


	//----- nvinfo : EIATTR_CUDA_API_VERSION
	.align		4
        /*0000*/ 	.byte	0x04, 0x37
        /*0002*/ 	.short	(.L_11085 - .L_11084)
.L_11084:
        /*0004*/ 	.word	0x00000082


	//----- nvinfo : EIATTR_KPARAM_INFO
	.align		4
.L_11085:
        /*0008*/ 	.byte	0x04, 0x17
        /*000a*/ 	.short	(.L_11087 - .L_11086)
.L_11086:
        /*000c*/ 	.word	0x00000000
        /*0010*/ 	.short	0x0013
        /*0012*/ 	.short	0x0078
        /*0014*/ 	.byte	0x00, 0xf0, 0x11, 0x00


	//----- nvinfo : EIATTR_KPARAM_INFO
	.align		4
.L_11087:
        /*0018*/ 	.byte	0x04, 0x17
        /*001a*/ 	.short	(.L_11089 - .L_11088)
.L_11088:
        /*001c*/ 	.word	0x00000000
        /*0020*/ 	.short	0x0012
        /*0022*/ 	.short	0x0074
        /*0024*/ 	.byte	0x00, 0xf0, 0x11, 0x00


	//----- nvinfo : EIATTR_KPARAM_INFO
	.align		4
.L_11089:
        /*0028*/ 	.byte	0x04, 0x17
        /*002a*/ 	.short	(.L_11091 - .L_11090)
.L_11090:
        /*002c*/ 	.word	0x00000000
        /*0030*/ 	.short	0x0011
        /*0032*/ 	.short	0x0070
        /*0034*/ 	.byte	0x00, 0xf0, 0x11, 0x00


	//----- nvinfo : EIATTR_KPARAM_INFO
	.align		4
.L_11091:
        /*0038*/ 	.byte	0x04, 0x17
        /*003a*/ 	.short	(.L_11093 - .L_11092)
.L_11092:
        /*003c*/ 	.word	0x00000000
        /*0040*/ 	.short	0x0010
        /*0042*/ 	.short	0x006c
        /*0044*/ 	.byte	0x00, 0xf0, 0x11, 0x00


	//----- nvinfo : EIATTR_KPARAM_INFO
	.align		4
.L_11093:
        /*0048*/ 	.byte	0x04, 0x17
        /*004a*/ 	.short	(.L_11095 - .L_11094)
.L_11094:
        /*004c*/ 	.word	0x00000000
        /*0050*/ 	.short	0x000f
        /*0052*/ 	.short	0x0068
        /*0054*/ 	.byte	0x00, 0xf0, 0x11, 0x00


	//----- nvinfo : EIATTR_KPARAM_INFO
	.align		4
.L_11095:
        /*0058*/ 	.byte	0x04, 0x17
        /*005a*/ 	.short	(.L_11097 - .L_11096)
.L_11096:
        /*005c*/ 	.word	0x00000000
        /*0060*/ 	.short	0x000e
        /*0062*/ 	.short	0x0060
        /*0064*/ 	.byte	0x00, 0xf5, 0x21, 0x00


	//----- nvinfo : EIATTR_KPARAM_INFO
	.align		4
.L_11097:
        /*0068*/ 	.byte	0x04, 0x17
        /*006a*/ 	.short	(.L_11099 - .L_11098)
.L_11098:
        /*006c*/ 	.word	0x00000000
        /*0070*/ 	.short	0x000d
        /*0072*/ 	.short	0x0058
        /*0074*/ 	.byte	0x00, 0xf5, 0x21, 0x00


	//----- nvinfo : EIATTR_KPARAM_INFO
	.align		4
.L_11099:
        /*0078*/ 	.byte	0x04, 0x17
        /*007a*/ 	.short	(.L_11101 - .L_11100)
.L_11100:
        /*007c*/ 	.word	0x00000000
        /*0080*/ 	.short	0x000c
        /*0082*/ 	.short	0x0050
        /*0084*/ 	.byte	0x00, 0xf0, 0x11, 0x00


	//----- nvinfo : EIATTR_KPARAM_INFO
	.align		4
.L_11101:
        /*0088*/ 	.byte	0x04, 0x17
        /*008a*/ 	.short	(.L_11103 - .L_11102)
.L_11102:
        /*008c*/ 	.word	0x00000000
        /*0090*/ 	.short	0x000b
        /*0092*/ 	.short	0x004c
        /*0094*/ 	.byte	0x00, 0xf0, 0x11, 0x00


	//----- nvinfo : EIATTR_KPARAM_INFO
	.align		4
.L_11103:
        /*0098*/ 	.byte	0x04, 0x17
        /*009a*/ 	.short	(.L_11105 - .L_11104)
.L_11104:
        /*009c*/ 	.word	0x00000000
        /*00a0*/ 	.short	0x000a
        /*00a2*/ 	.short	0x0048
        /*00a4*/ 	.byte	0x00, 0xf0, 0x11, 0x00


	//----- nvinfo : EIATTR_KPARAM_INFO
	.align		4
.L_11105:
        /*00a8*/ 	.byte	0x04, 0x17
        /*00aa*/ 	.short	(.L_11107 - .L_11106)
.L_11106:
        /*00ac*/ 	.word	0x00000000
        /*00b0*/ 	.short	0x0009
        /*00b2*/ 	.short	0x0040
        /*00b4*/ 	.byte	0x00, 0xf5, 0x21, 0x00


	//----- nvinfo : EIATTR_KPARAM_INFO
	.align		4
.L_11107:
        /*00b8*/ 	.byte	0x04, 0x17
        /*00ba*/ 	.short	(.L_11109 - .L_11108)
.L_11108:
        /*00bc*/ 	.word	0x00000000
        /*00c0*/ 	.short	0x0008
        /*00c2*/ 	.short	0x0038
        /*00c4*/ 	.byte	0x00, 0xf0, 0x11, 0x00


	//----- nvinfo : EIATTR_KPARAM_INFO
	.align		4
.L_11109:
        /*00c8*/ 	.byte	0x04, 0x17
        /*00ca*/ 	.short	(.L_11111 - .L_11110)
.L_11110:
        /*00cc*/ 	.word	0x00000000
        /*00d0*/ 	.short	0x0007
        /*00d2*/ 	.short	0x0030
        /*00d4*/ 	.byte	0x00, 0xf5, 0x21, 0x00


	//----- nvinfo : EIATTR_KPARAM_INFO
	.align		4
.L_11111:
        /*00d8*/ 	.byte	0x04, 0x17
        /*00da*/ 	.short	(.L_11113 - .L_11112)
.L_11112:
        /*00dc*/ 	.word	0x00000000
        /*00e0*/ 	.short	0x0006
        /*00e2*/ 	.short	0x0028
        /*00e4*/ 	.byte	0x00, 0xf5, 0x21, 0x00


	//----- nvinfo : EIATTR_KPARAM_INFO
	.align		4
.L_11113:
        /*00e8*/ 	.byte	0x04, 0x17
        /*00ea*/ 	.short	(.L_11115 - .L_11114)
.L_11114:
        /*00ec*/ 	.word	0x00000000
        /*00f0*/ 	.short	0x0005
        /*00f2*/ 	.short	0x0024
        /*00f4*/ 	.byte	0x00, 0xf0, 0x11, 0x00


	//----- nvinfo : EIATTR_KPARAM_INFO
	.align		4
.L_11115:
        /*00f8*/ 	.byte	0x04, 0x17
        /*00fa*/ 	.short	(.L_11117 - .L_11116)
.L_11116:
        /*00fc*/ 	.word	0x00000000
        /*0100*/ 	.short	0x0004
        /*0102*/ 	.short	0x0020
        /*0104*/ 	.byte	0x00, 0xf0, 0x11, 0x00


	//----- nvinfo : EIATTR_KPARAM_INFO
	.align		4
.L_11117:
        /*0108*/ 	.byte	0x04, 0x17
        /*010a*/ 	.short	(.L_11119 - .L_11118)
.L_11118:
        /*010c*/ 	.word	0x00000000
        /*0110*/ 	.short	0x0003
        /*0112*/ 	.short	0x0018
        /*0114*/ 	.byte	0x00, 0xf5, 0x21, 0x00


	//----- nvinfo : EIATTR_KPARAM_INFO
	.align		4
.L_11119:
        /*0118*/ 	.byte	0x04, 0x17
        /*011a*/ 	.short	(.L_11121 - .L_11120)
.L_11120:
        /*011c*/ 	.word	0x00000000
        /*0120*/ 	.short	0x0002
        /*0122*/ 	.short	0x0010
        /*0124*/ 	.byte	0x00, 0xf5, 0x21, 0x00


	//----- nvinfo : EIATTR_KPARAM_INFO
	.align		4
.L_11121:
        /*0128*/ 	.byte	0x04, 0x17
        /*012a*/ 	.short	(.L_11123 - .L_11122)
.L_11122:
        /*012c*/ 	.word	0x00000000
        /*0130*/ 	.short	0x0001
        /*0132*/ 	.short	0x0008
        /*0134*/ 	.byte	0x00, 0xf5, 0x21, 0x00


	//----- nvinfo : EIATTR_KPARAM_INFO
	.align		4
.L_11123:
        /*0138*/ 	.byte	0x04, 0x17
        /*013a*/ 	.short	(.L_11125 - .L_11124)
.L_11124:
        /*013c*/ 	.word	0x00000000
        /*0140*/ 	.short	0x0000
        /*0142*/ 	.short	0x0000
        /*0144*/ 	.byte	0x00, 0xf5, 0x21, 0x00


	//----- nvinfo : EIATTR_SPARSE_MMA_MASK
	.align		4
.L_11125:
        /*0148*/ 	.byte	0x03, 0x50
        /*014a*/ 	.short	0x0000


	//----- nvinfo : EIATTR_MAXREG_COUNT
	.align		4
        /*014c*/ 	.byte	0x03, 0x1b
        /*014e*/ 	.short	0x00ff


	//----- nvinfo : EIATTR_NUM_BARRIERS
	.align		4
        /*0150*/ 	.byte	0x02, 0x4c
        /*0152*/ 	.byte	0x01
	.zero		1


	//----- nvinfo : EIATTR_EXTERNS
	.align		4
        /*0154*/ 	.byte	0x04, 0x0f
        /*0156*/ 	.short	(.L_11127 - .L_11126)


	//   ....[0]....
	.align		4
.L_11126:
        /*0158*/ 	.word	index@(__assertfail)


	//----- nvinfo : EIATTR_MERCURY_ISA_VERSION
	.align		4
.L_11127:
        /*015c*/ 	.byte	0x03, 0x5f
        /*015e*/ 	.short	0x0101


	//----- nvinfo : EIATTR_COOP_GROUP_MASK_REGIDS
	.align		4
        /*0160*/ 	.byte	0x04, 0x29
        /*0162*/ 	.short	(.L_11129 - .L_11128)


	//   ....[0]....
.L_11128:
        /*0164*/ 	.word	0xffffffff


	//   ....[1]....
        /*0168*/ 	.word	0xffffffff


	//   ....[2]....
        /*016c*/ 	.word	0xffffffff


	//   ....[3]....
        /*0170*/ 	.word	0xffffffff


	//   ....[4]....
        /*0174*/ 	.word	0xffffffff


	//   ....[5]....
        /*0178*/ 	.word	0xffffffff


	//   ....[6]....
        /*017c*/ 	.word	0xffffffff


	//   ....[7]....
        /*0180*/ 	.word	0xffffffff


	//   ....[8]....
        /*0184*/ 	.word	0xffffffff


	//   ....[9]....
        /*0188*/ 	.word	0xffffffff


	//   ....[10]....
        /*018c*/ 	.word	0xffffffff


	//   ....[11]....
        /*0190*/ 	.word	0xffffffff


	//   ....[12]....
        /*0194*/ 	.word	0xffffffff


	//   ....[13]....
        /*0198*/ 	.word	0xffffffff


	//   ....[14]....
        /*019c*/ 	.word	0xffffffff


	//   ....[15]....
        /*01a0*/ 	.word	0xffffffff


	//   ....[16]....
        /*01a4*/ 	.word	0xffffffff


	//   ....[17]....
        /*01a8*/ 	.word	0xffffffff


	//   ....[18]....
        /*01ac*/ 	.word	0xffffffff


	//   ....[19]....
        /*01b0*/ 	.word	0xffffffff


	//   ....[20]....
        /*01b4*/ 	.word	0xffffffff


	//   ....[21]....
        /*01b8*/ 	.word	0xffffffff


	//   ....[22]....
        /*01bc*/ 	.word	0xffffffff


	//   ....[23]....
        /*01c0*/ 	.word	0xffffffff


	//   ....[24]....
        /*01c4*/ 	.word	0xffffffff


	//   ....[25]....
        /*01c8*/ 	.word	0xffffffff


	//   ....[26]....
        /*01cc*/ 	.word	0xffffffff


	//   ....[27]....
        /*01d0*/ 	.word	0x0500000f


	//   ....[28]....
        /*01d4*/ 	.word	0x0500000f


	//   ....[29]....
        /*01d8*/ 	.word	0x0500000f


	//   ....[30]....
        /*01dc*/ 	.word	0x0500000f


	//   ....[31]....
        /*01e0*/ 	.word	0x0500000f


	//   ....[32]....
        /*01e4*/ 	.word	0x0500000f


	//   ....[33]....
        /*01e8*/ 	.word	0x0500000f


	//   ....[34]....
        /*01ec*/ 	.word	0x0500000f


	//   ....[35]....
        /*01f0*/ 	.word	0x0500000f


	//   ....[36]....
        /*01f4*/ 	.word	0x0500000f


	//   ....[37]....
        /*01f8*/ 	.word	0x0500000f


	//   ....[38]....
        /*01fc*/ 	.word	0x0500000f


	//   ....[39]....
        /*0200*/ 	.word	0x0500000f


	//   ....[40]....
        /*0204*/ 	.word	0x0500000f


	//   ....[41]....
        /*0208*/ 	.word	0x0500000f


	//   ....[42]....
        /*020c*/ 	.word	0x0500000f


	//   ....[43]....
        /*0210*/ 	.word	0x0500000f


	//   ....[44]....
        /*0214*/ 	.word	0x0500000f


	//   ....[45]....
        /*0218*/ 	.word	0x0500000f


	//   ....[46]....
        /*021c*/ 	.word	0x0500000f


	//   ....[47]....
        /*0220*/ 	.word	0x0500000f


	//   ....[48]....
        /*0224*/ 	.word	0x0500000f


	//   ....[49]....
        /*0228*/ 	.word	0x0500000f


	//   ....[50]....
        /*022c*/ 	.word	0x0500000f


	//   ....[51]....
        /*0230*/ 	.word	0x0500000f


	//   ....[52]....
        /*0234*/ 	.word	0x0500000f


	//   ....[53]....
        /*0238*/ 	.word	0x0500000f


	//   ....[54]....
        /*023c*/ 	.word	0x0500000f


	//----- nvinfo : EIATTR_COOP_GROUP_INSTR_OFFSETS
	.align		4
.L_11129:
        /*0240*/ 	.byte	0x04, 0x28
        /*0242*/ 	.short	(.L_11131 - .L_11130)


	//   ....[0]....
.L_11130:
        /*0244*/ 	.word	0x00000ac0


	//   ....[1]....
        /*0248*/ 	.word	0x00000ae0


	//   ....[2]....
        /*024c*/ 	.word	0x00000b00


	//   ....[3]....
        /*0250*/ 	.word	0x00000b20


	//   ....[4]....
        /*0254*/ 	.word	0x00000c30


	//   ....[5]....
        /*0258*/ 	.word	0x00000c50


	//   ....[6]....
        /*025c*/ 	.word	0x00000c70


	//   ....[7]....
        /*0260*/ 	.word	0x00001aa0


	//   ....[8]....
        /*0264*/ 	.word	0x00001ad0


	//   ....[9]....
        /*0268*/ 	.word	0x00001af0


	//   ....[10]....
        /*026c*/ 	.word	0x00001b10


	//   ....[11]....
        /*0270*/ 	.word	0x00001b30


	//   ....[12]....
        /*0274*/ 	.word	0x00001b80


	//   ....[13]....
        /*0278*/ 	.word	0x00001ba0


	//   ....[14]....
        /*027c*/ 	.word	0x00001bc0


	//   ....[15]....
        /*0280*/ 	.word	0x00002a60


	//   ....[16]....
        /*0284*/ 	.word	0x00002aa0


	//   ....[17]....
        /*0288*/ 	.word	0x00002ad0


	//   ....[18]....
        /*028c*/ 	.word	0x00002ae0


	//   ....[19]....
        /*0290*/ 	.word	0x00002af0


	//   ....[20]....
        /*0294*/ 	.word	0x00002b00


	//   ....[21]....
        /*0298*/ 	.word	0x00002b20


	//   ....[22]....
        /*029c*/ 	.word	0x00002b60


	//   ....[23]....
        /*02a0*/ 	.word	0x00002b80


	//   ....[24]....
        /*02a4*/ 	.word	0x00002ba0


	//   ....[25]....
        /*02a8*/ 	.word	0x00002bc0


	//   ....[26]....
        /*02ac*/ 	.word	0x00002be0


	//   ....[27]....
        /*02b0*/ 	.word	0x000035f0


	//   ....[28]....
        /*02b4*/ 	.word	0x00003650


	//   ....[29]....
        /*02b8*/ 	.word	0x000036b0


	//   ....[30]....
        /*02bc*/ 	.word	0x00003710


	//   ....[31]....
        /*02c0*/ 	.word	0x00003790


	//   ....[32]....
        /*02c4*/ 	.word	0x000037f0


	//   ....[33]....
        /*02c8*/ 	.word	0x00003850


	//   ....[34]....
        /*02cc*/ 	.word	0x000038d0


	//   ....[35]....
        /*02d0*/ 	.word	0x00003930


	//   ....[36]....
        /*02d4*/ 	.word	0x000039a0


	//   ....[37]....
        /*02d8*/ 	.word	0x00003a00


	//   ....[38]....
        /*02dc*/ 	.word	0x00003a80


	//   ....[39]....
        /*02e0*/ 	.word	0x00003ae0


	//   ....[40]....
        /*02e4*/ 	.word	0x00003b60


	//   ....[41]....
        /*02e8*/ 	.word	0x00003bc0


	//   ....[42]....
        /*02ec*/ 	.word	0x00003c40


	//   ....[43]....
        /*02f0*/ 	.word	0x00003ca0


	//   ....[44]....
        /*02f4*/ 	.word	0x00003d20


	//   ....[45]....
        /*02f8*/ 	.word	0x00003d80


	//   ....[46]....
        /*02fc*/ 	.word	0x00003e00


	//   ....[47]....
        /*0300*/ 	.word	0x00003e60


	//   ....[48]....
        /*0304*/ 	.word	0x00003ee0


	//   ....[49]....
        /*0308*/ 	.word	0x00003f40


	//   ....[50]....
        /*030c*/ 	.word	0x00003fc0


	//   ....[51]....
        /*0310*/ 	.word	0x00004020


	//   ....[52]....
        /*0314*/ 	.word	0x00004090


	//   ....[53]....
        /*0318*/ 	.word	0x000040f0


	//   ....[54]....
        /*031c*/ 	.word	0x00004160


	//----- nvinfo : EIATTR_VRC_CTA_INIT_COUNT
	.align		4
.L_11131:
        /*0320*/ 	.byte	0x02, 0x4a
	.zero		1
	.zero		1


	//----- nvinfo : EIATTR_SYSCALL_OFFSETS
	.align		4
        /*0324*/ 	.byte	0x04, 0x46
        /*0326*/ 	.short	(.L_11133 - .L_11132)


	//   ....[0]....
.L_11132:
        /*0328*/ 	.word	0x00002960


	//   ....[1]....
        /*032c*/ 	.word	0x00003590


	//----- nvinfo : EIATTR_EXIT_INSTR_OFFSETS
	.align		4
.L_11133:
        /*0330*/ 	.byte	0x04, 0x1c
        /*0332*/ 	.short	(.L_11135 - .L_11134)


	//   ....[0]....
.L_11134:
        /*0334*/ 	.word	0x000032f0


	//   ....[1]....
        /*0338*/ 	.word	0x00003330


	//   ....[2]....
        /*033c*/ 	.word	0x00003490


	//   ....[3]....
        /*0340*/ 	.word	0x000035a0


	//----- nvinfo : EIATTR_CRS_STACK_SIZE
	.align		4
.L_11135:
        /*0344*/ 	.byte	0x04, 0x1e
        /*0346*/ 	.short	(.L_11137 - .L_11136)
.L_11136:
        /*0348*/ 	.word	0x00000000


	//----- nvinfo : EIATTR_CBANK_PARAM_SIZE
	.align		4
.L_11137:
        /*034c*/ 	.byte	0x03, 0x19
        /*034e*/ 	.short	0x007c


	//----- nvinfo : EIATTR_PARAM_CBANK
	.align		4
        /*0350*/ 	.byte	0x04, 0x0a
        /*0352*/ 	.short	(.L_11139 - .L_11138)
	.align		4
.L_11138:
        /*0354*/ 	.word	index@(.nv.constant0._ZN4vllm25paged_attention_v1_kernelIfhLi96ELi16ELi128ELNS_18Fp8KVCacheDataTypeE2ELb1EEEvPT_PKS2_PKT0_S8_ifPKiSA_iPKfiiiSC_SC_iiiii)
        /*0358*/ 	.short	0x0380
        /*035a*/ 	.short	0x007c


	//----- nvinfo : EIATTR_SW_WAR
	.align		4
.L_11139:
        /*035c*/ 	.byte	0x04, 0x36
        /*035e*/ 	.short	(.L_11141 - .L_11140)
.L_11140:
        /*0360*/ 	.word	0x00000008
.L_11141:


//--------------------- .nv.info._ZN4vllm25paged_attention_v1_kernelIfhLi80ELi16ELi128ELNS_18Fp8KVCacheDataTypeE2ELb1EEEvPT_PKS2_PKT0_S8_ifPKiSA_iPKfiiiSC_SC_iiiii --------------------------
	.section	.nv.info._ZN4vllm25paged_attention_v1_kernelIfhLi80ELi16ELi128ELNS_18Fp8KVCacheDataTypeE2ELb1EEEvPT_PKS2_PKT0_S8_ifPKiSA_iPKfiiiSC_SC_iiiii,"",@"SHT_CUDA_INFO"
	.sectionflags	@""
	.align	4


	//----- nvinfo : EIATTR_CUDA_API_VERSION
	.align		4
        /*0000*/ 	.byte	0x04, 0x37
        /*0002*/ 	.short	(.L_11143 - .L_11142)
.L_11142:
        /*0004*/ 	.word	0x00000082


	//----- nvinfo : EIATTR_KPARAM_INFO
	.align		4
.L_11143:
        /*0008*/ 	.byte	0x04, 0x17
        /*000a*/ 	.short	(.L_11145 - .L_11144)
.L_11144:
        /*000c*/ 	.word	0x00000000
        /*0010*/ 	.short	0x0013
        /*0012*/ 	.short	0x0078
        /*0014*/ 	.byte	0x00, 0xf0, 0x11, 0x00


	//----- nvinfo : EIATTR_KPARAM_INFO
	.align		4
.L_11145:
        /*0018*/ 	.byte	0x04, 0x17
        /*001a*/ 	.short	(.L_11147 - .L_11146)
.L_11146:
        /*001c*/ 	.word	0x00000000
        /*0020*/ 	.short	0x0012
        /*0022*/ 	.short	0x0074
        /*0024*/ 	.byte	0x00, 0xf0, 0x11, 0x00


	//----- nvinfo : EIATTR_KPARAM_INFO
	.align		4
.L_11147:
        /*0028*/ 	.byte	0x04, 0x17
        /*002a*/ 	.short	(.L_11149 - .L_11148)
.L_11148:
        /*002c*/ 	.word	0x00000000
        /*0030*/ 	.short	0x0011
        /*0032*/ 	.short	0x0070
        /*0034*/ 	.byte	0x00, 0xf0, 0x11, 0x00


	//----- nvinfo : EIATTR_KPARAM_INFO
	.align		4
.L_11149:
        /*0038*/ 	.byte	0x04, 0x17
        /*003a*/ 	.short	(.L_11151 - .L_11150)
.L_11150:
        /*003c*/ 	.word	0x00000000
        /*0040*/ 	.short	0x0010
        /*0042*/ 	.short	0x006c
        /*0044*/ 	.byte	0x00, 0xf0, 0x11, 0x00


	//----- nvinfo : EIATTR_KPARAM_INFO
	.align		4
.L_11151:
        /*0048*/ 	.byte	0x04, 0x17
        /*004a*/ 	.short	(.L_11153 - .L_11152)
.L_11152:
        /*004c*/ 	.word	0x00000000
        /*0050*/ 	.short	0x000f
        /*0052*/ 	.short	0x0068
        /*0054*/ 	.byte	0x00, 0xf0, 0x11, 0x00


	//----- nvinfo : EIATTR_KPARAM_INFO
	.align		4
.L_11153:
        /*0058*/ 	.byte	0x04, 0x17
        /*005a*/ 	.short	(.L_11155 - .L_11154)
.L_11154:
        /*005c*/ 	.word	0x00000000
        /*0060*/ 	.short	0x000e
        /*0062*/ 	.short	0x0060
        /*0064*/ 	.byte	0x00, 0xf5, 0x21, 0x00


	//----- nvinfo : EIATTR_KPARAM_INFO
	.align		4
.L_11155:
        /*0068*/ 	.byte	0x04, 0x17
        /*006a*/ 	.short	(.L_11157 - .L_11156)
.L_11156:
        /*006c*/ 	.word	0x00000000
        /*0070*/ 	.short	0x000d
        /*0072*/ 	.short	0x0058
        /*0074*/ 	.byte	0x00, 0xf5, 0x21, 0x00


	//----- nvinfo : EIATTR_KPARAM_INFO
	.align		4
.L_11157:
        /*0078*/ 	.byte	0x04, 0x17
        /*007a*/ 	.short	(.L_11159 - .L_11158)
.L_11158:
        /*007c*/ 	.word	0x00000000
        /*0080*/ 	.short	0x000c
        /*0082*/ 	.short	0x0050
        /*0084*/ 	.byte	0x00, 0xf0, 0x11, 0x00


	//----- nvinfo : EIATTR_KPARAM_INFO
	.align		4
.L_11159:
        /*0088*/ 	.byte	0x04, 0x17
        /*008a*/ 	.short	(.L_11161 - .L_11160)
.L_11160:
        /*008c*/ 	.word	0x00000000
        /*0090*/ 	.short	0x000b
        /*0092*/ 	.short	0x004c
        /*0094*/ 	.byte	0x00, 0xf0, 0x11, 0x00


	//----- nvinfo : EIATTR_KPARAM_INFO
	.align		4
.L_11161:
        /*0098*/ 	.byte	0x04, 0x17
        /*009a*/ 	.short	(.L_11163 - .L_11162)
.L_11162:
        /*009c*/ 	.word	0x00000000
        /*00a0*/ 	.short	0x000a
        /*00a2*/ 	.short	0x0048
        /*00a4*/ 	.byte	0x00, 0xf0, 0x11, 0x00


	//----- nvinfo : EIATTR_KPARAM_INFO
	.align		4
.L_11163:
        /*00a8*/ 	.byte	0x04, 0x17
        /*00aa*/ 	.short	(.L_11165 - .L_11164)
.L_11164:
        /*00ac*/ 	.word	0x00000000
        /*00b0*/ 	.short	0x0009
        /*00b2*/ 	.short	0x0040
        /*00b4*/ 	.byte	0x00, 0xf5, 0x21, 0x00


	//----- nvinfo : EIATTR_KPARAM_INFO
	.align		4
.L_11165:
        /*00b8*/ 	.byte	0x04, 0x17
        /*00ba*/ 	.short	(.L_11167 - .L_11166)
.L_11166:
        /*00bc*/ 	.word	0x00000000
        /*00c0*/ 	.short	0x0008
        /*00c2*/ 	.short	0x0038
        /*00c4*/ 	.byte	0x00, 0xf0, 0x11, 0x00


	//----- nvinfo : EIATTR_KPARAM_INFO
	.align		4
.L_11167:
        /*00c8*/ 	.byte	0x04, 0x17
        /*00ca*/ 	.short	(.L_11169 - .L_11168)
.L_11168:
        /*00cc*/ 	.word	0x00000000
        /*00d0*/ 	.short	0x0007
        /*00d2*/ 	.short	0x0030
        /*00d4*/ 	.byte	0x00, 0xf5, 0x21, 0x00


	//----- nvinfo : EIATTR_KPARAM_INFO
	.align		4
.L_11169:
        /*00d8*/ 	.byte	0x04, 0x17
        /*00da*/ 	.short	(.L_11171 - .L_11170)
.L_11170:
        /*00dc*/ 	.word	0x00000000
        /*00e0*/ 	.short	0x0006
        /*00e2*/ 	.short	0x0028
        /*00e4*/ 	.byte	0x00, 0xf5, 0x21, 0x00


	//----- nvinfo : EIATTR_KPARAM_INFO
	.align		4
.L_11171:
        /*00e8*/ 	.byte	0x04, 0x17
        /*00ea*/ 	.short	(.L_11173 - .L_11172)
.L_11172:
        /*00ec*/ 	.word	0x00000000
        /*00f0*/ 	.short	0x0005
        /*00f2*/ 	.short	0x0024
        /*00f4*/ 	.byte	0x00, 0xf0, 0x11, 0x00


	//----- nvinfo : EIATTR_KPARAM_INFO
	.align		4
.L_11173:
        /*00f8*/ 	.byte	0x04, 0x17
        /*00fa*/ 	.short	(.L_11175 - .L_11174)
.L_11174:
        /*00fc*/ 	.word	0x00000000
        /*0100*/ 	.short	0x0004
        /*0102*/ 	.short	0x0020
        /*0104*/ 	.byte	0x00, 0xf0, 0x11, 0x00


	//----- nvinfo : EIATTR_KPARAM_INFO
	.align		4
.L_11175:
        /*0108*/ 	.byte	0x04, 0x17
        /*010a*/ 	.short	(.L_11177 - .L_11176)
.L_11176:
        /*010c*/ 	.word	0x00000000
        /*0110*/ 	.short	0x0003
        /*0112*/ 	.short	0x0018
        /*0114*/ 	.byte	0x00, 0xf5, 0x21, 0x00


	//----- nvinfo : EIATTR_KPARAM_INFO
	.align		4
.L_11177:
        /*0118*/ 	.byte	0x04, 0x17
        /*011a*/ 	.short	(.L_11179 - .L_11178)
.L_11178:
        /*011c*/ 	.word	0x00000000
        /*0120*/ 	.short	0x0002
        /*0122*/ 	.short	0x0010
        /*0124*/ 	.byte	0x00, 0xf5, 0x21, 0x00


	//----- nvinfo : EIATTR_KPARAM_INFO
	.align		4
.L_11179:
        /*0128*/ 	.byte	0x04, 0x17
        /*012a*/ 	.short	(.L_11181 - .L_11180)
.L_11180:
        /*012c*/ 	.word	0x00000000
        /*0130*/ 	.short	0x0001
        /*0132*/ 	.short	0x0008
        /*0134*/ 	.byte	0x00, 0xf5, 0x21, 0x00


	//----- nvinfo : EIATTR_KPARAM_INFO
	.align		4
.L_11181:
        /*0138*/ 	.byte	0x04, 0x17
        /*013a*/ 	.short	(.L_11183 - .L_11182)
.L_11182:
        /*013c*/ 	.word	0x00000000
        /*0140*/ 	.short	0x0000
        /*0142*/ 	.short	0x0000
        /*0144*/ 	.byte	0x00, 0xf5, 0x21, 0x00


	//----- nvinfo : EIATTR_SPARSE_MMA_MASK
	.align		4
.L_11183:
        /*0148*/ 	.byte	0x03, 0x50
        /*014a*/ 	.short	0x0000


	//----- nvinfo : EIATTR_MAXREG_COUNT
	.align		4
        /*014c*/ 	.byte	0x03, 0x1b
        /*014e*/ 	.short	0x00ff


	//----- nvinfo : EIATTR_NUM_BARRIERS
	.align		4
        /*0150*/ 	.byte	0x02, 0x4c
        /*0152*/ 	.byte	0x01
	.zero		1


	//----- nvinfo : EIATTR_EXTERNS
	.align		4
        /*0154*/ 	.byte	0x04, 0x0f
        /*0156*/ 	.short	(.L_11185 - .L_11184)


	//   ....[0]....
	.align		4
.L_11184:
        /*0158*/ 	.word	index@(__assertfail)


	//----- nvinfo : EIATTR_MERCURY_ISA_VERSION
	.align		4
.L_11185:
        /*015c*/ 	.byte	0x03, 0x5f
        /*015e*/ 	.short	0x0101


	//----- nvinfo : EIATTR_COOP_GROUP_MASK_REGIDS
	.align		4
        /*0160*/ 	.byte	0x04, 0x29
        /*0162*/ 	.short	(.L_11187 - .L_11186)


	//   ....[0]....
.L_11186:
        /*0164*/ 	.word	0xffffffff


	//   ....[1]....
        /*0168*/ 	.word	0xffffffff


	//   ....[2]....
        /*016c*/ 	.word	0xffffffff


	//   ....[3]....
        /*0170*/ 	.word	0xffffffff


	//   ....[4]....
        /*0174*/ 	.word	0xffffffff


	//   ....[5]....
        /*0178*/ 	.word	0xffffffff


	//   ....[6]....
        /*017c*/ 	.word	0xffffffff


	//   ....[7]....
        /*0180*/ 	.word	0xffffffff


	//   ....[8]....
        /*0184*/ 	.word	0xffffffff


	//   ....[9]....
        /*0188*/ 	.word	0xffffffff


	//   ....[10]....
        /*018c*/ 	.word	0xffffffff


	//   ....[11]....
        /*0190*/ 	.word	0xffffffff


	//   ....[12]....
        /*0194*/ 	.word	0xffffffff


	//   ....[13]....
        /*0198*/ 	.word	0xffffffff


	//   ....[14]....
        /*019c*/ 	.word	0xffffffff


	//   ....[15]....
        /*01a0*/ 	.word	0xffffffff


	//   ....[16]....
        /*01a4*/ 	.word	0xffffffff


	//   ....[17]....
        /*01a8*/ 	.word	0xffffffff


	//   ....[18]....
        /*01ac*/ 	.word	0xffffffff


	//   ....[19]....
        /*01b0*/ 	.word	0xffffffff


	//   ....[20]....
        /*01b4*/ 	.word	0xffffffff


	//   ....[21]....
        /*01b8*/ 	.word	0xffffffff


	//   ....[22]....
        /*01bc*/ 	.word	0xffffffff


	//   ....[23]....
        /*01c0*/ 	.word	0xffffffff


	//   ....[24]....
        /*01c4*/ 	.word	0xffffffff


	//   ....[25]....
        /*01c8*/ 	.word	0x0500000f


	//   ....[26]....
        /*01cc*/ 	.word	0x0500000f


	//   ....[27]....
        /*01d0*/ 	.word	0x0500000f


	//   ....[28]....
        /*01d4*/ 	.word	0x0500000f


	//   ....[29]....
        /*01d8*/ 	.word	0x0500000f


	//   ....[30]....
        /*01dc*/ 	.word	0x0500000f


	//   ....[31]....
        /*01e0*/ 	.word	0x0500000f


	//   ....[32]....
        /*01e4*/ 	.word	0x0500000f


	//   ....[33]....
        /*01e8*/ 	.word	0x0500000f


	//   ....[34]....
        /*01ec*/ 	.word	0x0500000f


	//   ....[35]....
        /*01f0*/ 	.word	0x0500000f


	//   ....[36]....
        /*01f4*/ 	.word	0x0500000f


	//   ....[37]....
        /*01f8*/ 	.word	0x0500000f


	//   ....[38]....
        /*01fc*/ 	.word	0x0500000f


	//   ....[39]....
        /*0200*/ 	.word	0x0500000f


	//   ....[40]....
        /*0204*/ 	.word	0x0500000f


	//   ....[41]....
        /*0208*/ 	.word	0x0500000f


	//   ....[42]....
        /*020c*/ 	.word	0x0500000f


	//   ....[43]....
        /*0210*/ 	.word	0x0500000f


	//   ....[44]....
        /*0214*/ 	.word	0x0500000f


	//   ....[45]....
        /*0218*/ 	.word	0x0500000f


	//   ....[46]....
        /*021c*/ 	.word	0x0500000f


	//   ....[47]....
        /*0220*/ 	.word	0x0500000f


	//   ....[48]....
        /*0224*/ 	.word	0x0500000f


	//----- nvinfo : EIATTR_COOP_GROUP_INSTR_OFFSETS
	.align		4
.L_11187:
        /*0228*/ 	.byte	0x04, 0x28
        /*022a*/ 	.short	(.L_11189 - .L_11188)


	//   ....[0]....
.L_11188:
        /*022c*/ 	.word	0x00000ac0


	//   ....[1]....
        /*0230*/ 	.word	0x00000ae0


	//   ....[2]....
        /*0234*/ 	.word	0x00000b00


	//   ....[3]....
        /*0238*/ 	.word	0x00000b20


	//   ....[4]....
        /*023c*/ 	.word	0x00000c30


	//   ....[5]....
        /*0240*/ 	.word	0x00000c50


	//   ....[6]....
        /*0244*/ 	.word	0x00000c70


	//   ....[7]....
        /*0248*/ 	.word	0x00001aa0


	//   ....[8]....
        /*024c*/ 	.word	0x00001ad0


	//   ....[9]....
        /*0250*/ 	.word	0x00001af0


	//   ....[10]....
        /*0254*/ 	.word	0x00001b10


	//   ....[11]....
        /*0258*/ 	.word	0x00001b30


	//   ....[12]....
        /*025c*/ 	.word	0x00001b80


	//   ....[13]....
        /*0260*/ 	.word	0x00001ba0


	//   ....[14]....
        /*0264*/ 	.word	0x00001bc0


	//   ....[15]....
        /*0268*/ 	.word	0x00002ae0


	//   ....[16]....
        /*026c*/ 	.word	0x00002af0


	//   ....[17]....
        /*0270*/ 	.word	0x00002b00


	//   ....[18]....
        /*0274*/ 	.word	0x00002b10


	//   ....[19]....
        /*0278*/ 	.word	0x00002b20


	//   ....[20]....
        /*027c*/ 	.word	0x00002b30


	//   ....[21]....
        /*0280*/ 	.word	0x00002b40


	//   ....[22]....
        /*0284*/ 	.word	0x00002b60


	//   ....[23]....
        /*0288*/ 	.word	0x00002b80


	//   ....[24]....
        /*028c*/ 	.word	0x00002ba0


	//   ....[25]....
        /*0290*/ 	.word	0x000034e0


	//   ....[26]....
        /*0294*/ 	.word	0x00003540


	//   ....[27]....
        /*0298*/ 	.word	0x000035a0


	//   ....[28]....
        /*029c*/ 	.word	0x00003600


	//   ....[29]....
        /*02a0*/ 	.word	0x00003680


	//   ....[30]....
        /*02a4*/ 	.word	0x000036f0


	//   ....[31]....
        /*02a8*/ 	.word	0x00003750


	//   ....[32]....
        /*02ac*/ 	.word	0x000037d0


	//   ....[33]....
        /*02b0*/ 	.word	0x00003830


	//   ....[34]....
        /*02b4*/ 	.word	0x000038b0


	//   ....[35]....
        /*02b8*/ 	.word	0x00003910


	//   ....[36]....
        /*02bc*/ 	.word	0x00003990


	//   ....[37]....
        /*02c0*/ 	.word	0x000039f0


	//   ....[38]....
        /*02c4*/ 	.word	0x00003a70


	//   ....[39]....
        /*02c8*/ 	.word	0x00003ad0


	//   ....[40]....
        /*02cc*/ 	.word	0x00003b50


	//   ....[41]....
        /*02d0*/ 	.word	0x00003bb0


	//   ....[42]....
        /*02d4*/ 	.word	0x00003c30


	//   ....[43]....
        /*02d8*/ 	.word	0x00003c90


	//   ....[44]....
        /*02dc*/ 	.word	0x00003d10


	//   ....[45]....
        /*02e0*/ 	.word	0x00003d70


	//   ....[46]....
        /*02e4*/ 	.word	0x00003de0


	//   ....[47]....
        /*02e8*/ 	.word	0x00003e40


	//   ....[48]....
        /*02ec*/ 	.word	0x00003ea0


	//----- nvinfo : EIATTR_VRC_CTA_INIT_COUNT
	.align		4
.L_11189:
        /*02f0*/ 	.byte	0x02, 0x4a
	.zero		1
	.zero		1


	//----- nvinfo : EIATTR_SYSCALL_OFFSETS
	.align		4
        /*02f4*/ 	.byte	0x04, 0x46
        /*02f6*/ 	.short	(.L_11191 - .L_11190)


	//   ....[0]....
.L_11190:
        /*02f8*/ 	.word	0x00002960


	//   ....[1]....
        /*02fc*/ 	.word	0x00003480


	//----- nvinfo : EIATTR_EXIT_INSTR_OFFSETS
	.align		4
.L_11191:
        /*0300*/ 	.byte	0x04, 0x1c
        /*0302*/ 	.short	(.L_11193 - .L_11192)


	//   ....[0]....
.L_11192:
        /*0304*/ 	.word	0x00003200


	//   ....[1]....
        /*0308*/ 	.word	0x00003240


	//   ....[2]....
        /*030c*/ 	.word	0x00003380


	//   ....[3]....
        /*0310*/ 	.word	0x00003490


	//----- nvinfo : EIATTR_CRS_STACK_SIZE
	.align		4
.L_11193:
        /*0314*/ 	.byte	0x04, 0x1e
        /*0316*/ 	.short	(.L_11195 - .L_11194)
.L_11194:
        /*0318*/ 	.word	0x00000000


	//----- nvinfo : EIATTR_CBANK_PARAM_SIZE
	.align		4
.L_11195:
        /*031c*/ 	.byte	0x03, 0x19
        /*031e*/ 	.short	0x007c


	//----- nvinfo : EIATTR_PARAM_CBANK
	.align		4
        /*0320*/ 	.byte	0x04, 0x0a
        /*0322*/ 	.short	(.L_11197 - .L_11196)
	.align		4
.L_11196:
        /*0324*/ 	.word	index@(.nv.constant0._ZN4vllm25paged_attention_v1_kernelIfhLi80ELi16ELi128ELNS_18Fp8KVCacheDataTypeE2ELb1EEEvPT_PKS2_PKT0_S8_ifPKiSA_iPKfiiiSC_SC_iiiii)
        /*0328*/ 	.short	0x0380
        /*032a*/ 	.short	0x007c


	//----- nvinfo : EIATTR_SW_WAR
	.align		4
.L_11197:
        /*032c*/ 	.byte	0x04, 0x36
        /*032e*/ 	.short	(.L_11199 - .L_11198)
.L_11198:
        /*0330*/ 	.word	0x00000008
.L_11199:


//--------------------- .nv.info._ZN4vllm25paged_attention_v1_kernelIfhLi64ELi16ELi128ELNS_18Fp8KVCacheDataTypeE2ELb1EEEvPT_PKS2_PKT0_S8_ifPKiSA_iPKfiiiSC_SC_iiiii --------------------------
	.section	.nv.info._ZN4vllm25paged_attention_v1_kernelIfhLi64ELi16ELi128ELNS_18Fp8KVCacheDataTypeE2ELb1EEEvPT_PKS2_PKT0_S8_ifPKiSA_iPKfiiiSC_SC_iiiii,"",@"SHT_CUDA_INFO"
	.sectionflags	@""
	.align	4


	//----- nvinfo : EIATTR_CUDA_API_VERSION
	.align		4
        /*0000*/ 	.byte	0x04, 0x37
        /*0002*/ 	.short	(.L_11201 - .L_11200)
.L_11200:
        /*0004*/ 	.word	0x00000082


	//----- nvinfo : EIATTR_KPARAM_INFO
	.align		4
.L_11201:
        /*0008*/ 	.byte	0x04, 0x17
        /*000a*/ 	.short	(.L_11203 - .L_11202)
.L_11202:
        /*000c*/ 	.word	0x00000000
        /*0010*/ 	.short	0x0013
        /*0012*/ 	.short	0x0078
        /*0014*/ 	.byte	0x00, 0xf0, 0x11, 0x00


	//----- nvinfo : EIATTR_KPARAM_INFO
	.align		4
.L_11203:
        /*0018*/ 	.byte	0x04, 0x17
        /*001a*/ 	.short	(.L_11205 - .L_11204)
.L_11204:
        /*001c*/ 	.word	0x00000000
        /*0020*/ 	.short	0x0012
        /*0022*/ 	.short	0x0074
        /*0024*/ 	.byte	0x00, 0xf0, 0x11, 0x00


	//----- nvinfo : EIATTR_KPARAM_INFO
	.align		4
.L_11205:
        /*0028*/ 	.byte	0x04, 0x17
        /*002a*/ 	.short	(.L_11207 - .L_11206)
.L_11206:
        /*002c*/ 	.word	0x00000000
        /*0030*/ 	.short	0x0011
        /*0032*/ 	.short	0x0070
        /*0034*/ 	.byte	0x00, 0xf0, 0x11, 0x00


	//----- nvinfo : EIATTR_KPARAM_INFO
	.align		4
.L_11207:
        /*0038*/ 	.byte	0x04, 0x17
        /*003a*/ 	.short	(.L_11209 - .L_11208)
.L_11208:
        /*003c*/ 	.word	0x00000000
        /*0040*/ 	.short	0x0010
        /*0042*/ 	.short	0x006c
        /*0044*/ 	.byte	0x00, 0xf0, 0x11, 0x00


	//----- nvinfo : EIATTR_KPARAM_INFO
	.align		4
.L_11209:
        /*0048*/ 	.byte	0x04, 0x17
        /*004a*/ 	.short	(.L_11211 - .L_11210)
.L_11210:
        /*004c*/ 	.word	0x00000000
        /*0050*/ 	.short	0x000f
        /*0052*/ 	.short	0x0068
        /*0054*/ 	.byte	0x00, 0xf0, 0x11, 0x00


	//----- nvinfo : EIATTR_KPARAM_INFO
	.align		4
.L_11211:
        /*0058*/ 	.byte	0x04, 0x17
        /*005a*/ 	.short	(.L_11213 - .L_11212)
.L_11212:
        /*005c*/ 	.word	0x00000000
        /*0060*/ 	.short	0x000e
        /*0062*/ 	.short	0x0060
        /*0064*/ 	.byte	0x00, 0xf5, 0x21, 0x00


	//----- nvinfo : EIATTR_KPARAM_INFO
	.align		4
.L_11213:
        /*0068*/ 	.byte	0x04, 0x17
        /*006a*/ 	.short	(.L_11215 - .L_11214)
.L_11214:
        /*006c*/ 	.word	0x00000000
        /*0070*/ 	.short	0x000d
        /*0072*/ 	.short	0x0058
        /*0074*/ 	.byte	0x00, 0xf5, 0x21, 0x00


	//----- nvinfo : EIATTR_KPARAM_INFO
	.align		4
.L_11215:
        /*0078*/ 	.byte	0x04, 0x17
        /*007a*/ 	.short	(.L_11217 - .L_11216)
.L_11216:
        /*007c*/ 	.word	0x00000000
        /*0080*/ 	.short	0x000c
        /*0082*/ 	.short	0x0050
        /*0084*/ 	.byte	0x00, 0xf0, 0x11, 0x00


	//----- nvinfo : EIATTR_KPARAM_INFO
	.align		4
.L_11217:
        /*0088*/ 	.byte	0x04, 0x17
        /*008a*/ 	.short	(.L_11219 - .L_11218)
.L_11218:
        /*008c*/ 	.word	0x00000000
        /*0090*/ 	.short	0x000b
        /*0092*/ 	.short	0x004c
        /*0094*/ 	.byte	0x00, 0xf0, 0x11, 0x00


	//----- nvinfo : EIATTR_KPARAM_INFO
	.align		4
.L_11219:
        /*0098*/ 	.byte	0x04, 0x17
        /*009a*/ 	.short	(.L_11221 - .L_11220)
.L_11220:
        /*009c*/ 	.word	0x00000000
        /*00a0*/ 	.short	0x000a
        /*00a2*/ 	.short	0x0048
        /*00a4*/ 	.byte	0x00, 0xf0, 0x11, 0x00


	//----- nvinfo : EIATTR_KPARAM_INFO
	.align		4
.L_11221:
        /*00a8*/ 	.byte	0x04, 0x17
        /*00aa*/ 	.short	(.L_11223 - .L_11222)
.L_11222:
        /*00ac*/ 	.word	0x00000000
        /*00b0*/ 	.short	0x0009
        /*00b2*/ 	.short	0x0040
        /*00b4*/ 	.byte	0x00, 0xf5, 0x21, 0x00


	//----- nvinfo : EIATTR_KPARAM_INFO
	.align		4
.L_11223:
        /*00b8*/ 	.byte	0x04, 0x17
        /*00ba*/ 	.short	(.L_11225 - .L_11224)
.L_11224:
        /*00bc*/ 	.word	0x00000000
        /*00c0*/ 	.short	0x0008
        /*00c2*/ 	.short	0x0038
        /*00c4*/ 	.byte	0x00, 0xf0, 0x11, 0x00


	//----- nvinfo : EIATTR_KPARAM_INFO
	.align		4
.L_11225:
        /*00c8*/ 	.byte	0x04, 0x17
        /*00ca*/ 	.short	(.L_11227 - .L_11226)
.L_11226:
        /*00cc*/ 	.word	0x00000000
        /*00d0*/ 	.short	0x0007
        /*00d2*/ 	.short	0x0030
        /*00d4*/ 	.byte	0x00, 0xf5, 0x21, 0x00


	//----- nvinfo : EIATTR_KPARAM_INFO
	.align		4
.L_11227:
        /*00d8*/ 	.byte	0x04, 0x17
        /*00da*/ 	.short	(.L_11229 - .L_11228)
.L_11228:
        /*00dc*/ 	.word	0x00000000
        /*00e0*/ 	.short	0x0006
        /*00e2*/ 	.short	0x0028
        /*00e4*/ 	.byte	0x00, 0xf5, 0x21, 0x00


	//----- nvinfo : EIATTR_KPARAM_INFO
	.align		4
.L_11229:
        /*00e8*/ 	.byte	0x04, 0x17
        /*00ea*/ 	.short	(.L_11231 - .L_11230)
.L_11230:
        /*00ec*/ 	.word	0x00000000
        /*00f0*/ 	.short	0x0005
        /*00f2*/ 	.short	0x0024
        /*00f4*/ 	.byte	0x00, 0xf0, 0x11, 0x00


	//----- nvinfo : EIATTR_KPARAM_INFO
	.align		4
.L_11231:
        /*00f8*/ 	.byte	0x04, 0x17
        /*00fa*/ 	.short	(.L_11233 - .L_11232)
.L_11232:
        /*00fc*/ 	.word	0x00000000
        /*0100*/ 	.short	0x0004
        /*0102*/ 	.short	0x0020
        /*0104*/ 	.byte	0x00, 0xf0, 0x11, 0x00


	//----- nvinfo : EIATTR_KPARAM_INFO
	.align		4
.L_11233:
        /*0108*/ 	.byte	0x04, 0x17
        /*010a*/ 	.short	(.L_11235 - .L_11234)
.L_11234:
        /*010c*/ 	.word	0x00000000
        /*0110*/ 	.short	0x0003
        /*0112*/ 	.short	0x0018
        /*0114*/ 	.byte	0x00, 0xf5, 0x21, 0x00


	//----- nvinfo : EIATTR_KPARAM_INFO
	.align		4
.L_11235:
        /*0118*/ 	.byte	0x04, 0x17
        /*011a*/ 	.short	(.L_11237 - .L_11236)
.L_11236:
        /*011c*/ 	.word	0x00000000
        /*0120*/ 	.short	0x0002
        /*0122*/ 	.short	0x0010
        /*0124*/ 	.byte	0x00, 0xf5, 0x21, 0x00


	//----- nvinfo : EIATTR_KPARAM_INFO
	.align		4
.L_11237:
        /*0128*/ 	.byte	0x04, 0x17
        /*012a*/ 	.short	(.L_11239 - .L_11238)
.L_11238:
        /*012c*/ 	.word	0x00000000
        /*0130*/ 	.short	0x0001
        /*0132*/ 	.short	0x0008
        /*0134*/ 	.byte	0x00, 0xf5, 0x21, 0x00


	//----- nvinfo : EIATTR_KPARAM_INFO
	.align		4
.L_11239:
        /*0138*/ 	.byte	0x04, 0x17
        /*013a*/ 	.short	(.L_11241 - .L_11240)
.L_11240:
        /*013c*/ 	.word	0x00000000
        /*0140*/ 	.short	0x0000
        /*0142*/ 	.short	0x0000
        /*0144*/ 	.byte	0x00, 0xf5, 0x21, 0x00


	//----- nvinfo : EIATTR_SPARSE_MMA_MASK
	.align		4
.L_11241:
        /*0148*/ 	.byte	0x03, 0x50
        /*014a*/ 	.short	0x0000


	//----- nvinfo : EIATTR_MAXREG_COUNT
	.align		4
        /*014c*/ 	.byte	0x03, 0x1b
        /*014e*/ 	.short	0x00ff


	//----- nvinfo : EIATTR_NUM_BARRIERS
	.align		4
        /*0150*/ 	.byte	0x02, 0x4c
        /*0152*/ 	.byte	0x01
	.zero		1


	//----- nvinfo : EIATTR_EXTERNS
	.align		4
        /*0154*/ 	.byte	0x04, 0x0f
        /*0156*/ 	.short	(.L_11243 - .L_11242)


	//   ....[0]....
	.align		4
.L_11242:
        /*0158*/ 	.word	index@(__assertfail)


	//----- nvinfo : EIATTR_MERCURY_ISA_VERSION
	.align		4
.L_11243:
        /*015c*/ 	.byte	0x03, 0x5f
        /*015e*/ 	.short	0x0101


	//----- nvinfo : EIATTR_COOP_GROUP_MASK_REGIDS
	.align		4
        /*0160*/ 	.byte	0x04, 0x29
        /*0162*/ 	.short	(.L_11245 - .L_11244)


	//   ....[0]....
.L_11244:
        /*0164*/ 	.word	0xffffffff


	//   ....[1]....
        /*0168*/ 	.word	0xffffffff


	//   ....[2]....
        /*016c*/ 	.word	0xffffffff


	//   ....[3]....
        /*0170*/ 	.word	0xffffffff


	//   ....[4]....
        /*0174*/ 	.word	0xffffffff


	//   ....[5]....
        /*0178*/ 	.word	0xffffffff


	//   ....[6]....
        /*017c*/ 	.word	0xffffffff


	//   ....[7]....
        /*0180*/ 	.word	0xffffffff


	//   ....[8]....
        /*0184*/ 	.word	0xffffffff


	//   ....[9]....
        /*0188*/ 	.word	0xffffffff


	//   ....[10]....
        /*018c*/ 	.word	0xffffffff


	//   ....[11]....
        /*0190*/ 	.word	0xffffffff


	//   ....[12]....
        /*0194*/ 	.word	0xffffffff


	//   ....[13]....
        /*0198*/ 	.word	0xffffffff


	//   ....[14]....
        /*019c*/ 	.word	0xffffffff


	//   ....[15]....
        /*01a0*/ 	.word	0xffffffff


	//   ....[16]....
        /*01a4*/ 	.word	0xffffffff


	//   ....[17]....
        /*01a8*/ 	.word	0xffffffff


	//   ....[18]....
        /*01ac*/ 	.word	0xffffffff


	//   ....[19]....
        /*01b0*/ 	.word	0xffffffff


	//   ....[20]....
        /*01b4*/ 	.word	0xffffffff


	//   ....[21]....
        /*01b8*/ 	.word	0xffffffff


	//   ....[22]....
        /*01bc*/ 	.word	0xffffffff


	//   ....[23]....
        /*01c0*/ 	.word	0x0500000f


	//   ....[24]....
        /*01c4*/ 	.word	0x0500000f


	//   ....[25]....
        /*01c8*/ 	.word	0x0500000f


	//   ....[26]....
        /*01cc*/ 	.word	0x0500000f


	//   ....[27]....
        /*01d0*/ 	.word	0x0500000f


	//   ....[28]....
        /*01d4*/ 	.word	0x0500000f


	//   ....[29]....
        /*01d8*/ 	.word	0x0500000f


	//   ....[30]....
        /*01dc*/ 	.word	0x0500000f


	//   ....[31]....
        /*01e0*/ 	.word	0x0500000f


	//   ....[32]....
        /*01e4*/ 	.word	0x0500000f


	//   ....[33]....
        /*01e8*/ 	.word	0x0500000f


	//   ....[34]....
        /*01ec*/ 	.word	0x0500000f


	//   ....[35]....
        /*01f0*/ 	.word	0x0500000f


	//   ....[36]....
        /*01f4*/ 	.word	0x0500000f


	//   ....[37]....
        /*01f8*/ 	.word	0x0500000f


	//   ....[38]....
        /*01fc*/ 	.word	0x0500000f


	//   ....[39]....
        /*0200*/ 	.word	0x0500000f


	//   ....[40]....
        /*0204*/ 	.word	0x0500000f


	//   ....[41]....
        /*0208*/ 	.word	0x0500000f


	//   ....[42]....
        /*020c*/ 	.word	0x0500000f


	//----- nvinfo : EIATTR_COOP_GROUP_INSTR_OFFSETS
	.align		4
.L_11245:
        /*0210*/ 	.byte	0x04, 0x28
        /*0212*/ 	.short	(.L_11247 - .L_11246)


	//   ....[0]....
.L_11246:
        /*0214*/ 	.word	0x00000ac0


	//   ....[1]....
        /*0218*/ 	.word	0x00000ae0


	//   ....[2]....
        /*021c*/ 	.word	0x00000b00


	//   ....[3]....
        /*0220*/ 	.word	0x00000b20


	//   ....[4]....
        /*0224*/ 	.word	0x00000c30


	//   ....[5]....
        /*0228*/ 	.word	0x00000c50


	//   ....[6]....
        /*022c*/ 	.word	0x00000c70


	//   ....[7]....
        /*0230*/ 	.word	0x00001aa0


	//   ....[8]....
        /*0234*/ 	.word	0x00001ad0


	//   ....[9]....
        /*0238*/ 	.word	0x00001af0


	//   ....[10]....
        /*023c*/ 	.word	0x00001b10


	//   ....[11]....
        /*0240*/ 	.word	0x00001b30


	//   ....[12]....
        /*0244*/ 	.word	0x00001b80


	//   ....[13]....
        /*0248*/ 	.word	0x00001ba0


	//   ....[14]....
        /*024c*/ 	.word	0x00001bc0


	//   ....[15]....
        /*0250*/ 	.word	0x00002a90


	//   ....[16]....
        /*0254*/ 	.word	0x00002ab0


	//   ....[17]....
        /*0258*/ 	.word	0x00002ac0


	//   ....[18]....
        /*025c*/ 	.word	0x00002ad0


	//   ....[19]....
        /*0260*/ 	.word	0x00002ae0


	//   ....[20]....
        /*0264*/ 	.word	0x00002af0


	//   ....[21]....
        /*0268*/ 	.word	0x00002b00


	//   ....[22]....
        /*026c*/ 	.word	0x00002b20


	//   ....[23]....
        /*0270*/ 	.word	0x000033f0


	//   ....[24]....
        /*0274*/ 	.word	0x00003450


	//   ....[25]....
        /*0278*/ 	.word	0x000034b0


	//   ....[26]....
        /*027c*/ 	.word	0x00003510


	//   ....[27]....
        /*0280*/ 	.word	0x00003590


	//   ....[28]....
        /*0284*/ 	.word	0x000035f0


	//   ....[29]....
        /*0288*/ 	.word	0x00003650


	//   ....[30]....
        /*028c*/ 	.word	0x000036d0


	//   ....[31]....
        /*0290*/ 	.word	0x00003730


	//   ....[32]....
        /*0294*/ 	.word	0x000037b0


	//   ....[33]....
        /*0298*/ 	.word	0x00003810


	//   ....[34]....
        /*029c*/ 	.word	0x00003890


	//   ....[35]....
        /*02a0*/ 	.word	0x000038f0


	//   ....[36]....
        /*02a4*/ 	.word	0x00003970


	//   ....[37]....
        /*02a8*/ 	.word	0x000039d0


	//   ....[38]....
        /*02ac*/ 	.word	0x00003a50


	//   ....[39]....
        /*02b0*/ 	.word	0x00003ab0


	//   ....[40]....
        /*02b4*/ 	.word	0x00003b40


	//   ....[41]....
        /*02b8*/ 	.word	0x00003ba0


	//   ....[42]....
        /*02bc*/ 	.word	0x00003c20


	//----- nvinfo : EIATTR_VRC_CTA_INIT_COUNT
	.align		4
.L_11247:
        /*02c0*/ 	.byte	0x02, 0x4a
	.zero		1
	.zero		1


	//----- nvinfo : EIATTR_SYSCALL_OFFSETS
	.align		4
        /*02c4*/ 	.byte	0x04, 0x46
        /*02c6*/ 	.short	(.L_11249 - .L_11248)


	//   ....[0]....
.L_11248:
        /*02c8*/ 	.word	0x00002960


	//   ....[1]....
        /*02cc*/ 	.word	0x00003390


	//----- nvinfo : EIATTR_EXIT_INSTR_OFFSETS
	.align		4
.L_11249:
        /*02d0*/ 	.byte	0x04, 0x1c
        /*02d2*/ 	.short	(.L_11251 - .L_11250)


	//   ....[0]....
.L_11250:
        /*02d4*/ 	.word	0x00003130


	//   ....[1]....
        /*02d8*/ 	.word	0x00003170


	//   ....[2]....
        /*02dc*/ 	.word	0x00003290


	//   ....[3]....
        /*02e0*/ 	.word	0x000033a0


	//----- nvinfo : EIATTR_CRS_STACK_SIZE
	.align		4
.L_11251:
        /*02e4*/ 	.byte	0x04, 0x1e
        /*02e6*/ 	.short	(.L_11253 - .L_11252)
.L_11252:
        /*02e8*/ 	.word	0x00000000


	//----- nvinfo : EIATTR_CBANK_PARAM_SIZE
	.align		4
.L_11253:
        /*02ec*/ 	.byte	0x03, 0x19
        /*02ee*/ 	.short	0x007c


	//----- nvinfo : EIATTR_PARAM_CBANK
	.align		4
        /*02f0*/ 	.byte	0x04, 0x0a
        /*02f2*/ 	.short	(.L_11255 - .L_11254)
	.align		4
.L_11254:
        /*02f4*/ 	.word	index@(.nv.constant0._ZN4vllm25paged_attention_v1_kernelIfhLi64ELi16ELi128ELNS_18Fp8KVCacheDataTypeE2ELb1EEEvPT_PKS2_PKT0_S8_ifPKiSA_iPKfiiiSC_SC_iiiii)
        /*02f8*/ 	.short	0x0380
        /*02fa*/ 	.short	0x007c


	//----- nvinfo : EIATTR_SW_WAR
	.align		4
.L_11255:
        /*02fc*/ 	.byte	0x04, 0x36
        /*02fe*/ 	.short	(.L_11257 - .L_11256)
.L_11256:
        /*0300*/ 	.word	0x00000008
.L_11257:


//--------------------- .nv.info._ZN4vllm25paged_attention_v1_kernelIfhLi32ELi16ELi128ELNS_18Fp8KVCacheDataTypeE2ELb1EEEvPT_PKS2_PKT0_S8_ifPKiSA_iPKfiiiSC_SC_iiiii --------------------------
	.section	.nv.info._ZN4vllm25paged_attention_v1_kernelIfhLi32ELi16ELi128ELNS_18Fp8KVCacheDataTypeE2ELb1EEEvPT_PKS2_PKT0_S8_ifPKiSA_iPKfiiiSC_SC_iiiii,"",@"SHT_CUDA_INFO"
	.sectionflags	@""
	.align	4


	//----- nvinfo : EIATTR_CUDA_API_VERSION
	.align		4
        /*0000*/ 	.byte	0x04, 0x37
        /*0002*/ 	.short	(.L_11259 - .L_11258)
.L_11258:
        /*0004*/ 	.word	0x00000082


	//----- nvinfo : EIATTR_KPARAM_INFO
	.align		4
.L_11259:
        /*0008*/ 	.byte	0x04, 0x17
        /*000a*/ 	.short	(.L_11261 - .L_11260)
.L_11260:
        /*000c*/ 	.word	0x00000000
        /*0010*/ 	.short	0x0013
        /*0012*/ 	.short	0x0078
        /*0014*/ 	.byte	0x00, 0xf0, 0x11, 0x00


	//----- nvinfo : EIATTR_KPARAM_INFO
	.align		4
.L_11261:
        /*0018*/ 	.byte	0x04, 0x17
        /*001a*/ 	.short	(.L_11263 - .L_11262)
.L_11262:
        /*001c*/ 	.word	0x00000000
        /*0020*/ 	.short	0x0012
        /*0022*/ 	.short	0x0074
        /*0024*/ 	.byte	0x00, 0xf0, 0x11, 0x00


	//----- nvinfo : EIATTR_KPARAM_INFO
	.align		4
.L_11263:
        /*0028*/ 	.byte	0x04, 0x17
        /*002a*/ 	.short	(.L_11265 - .L_11264)
.L_11264:
        /*002c*/ 	.word	0x00000000
        /*0030*/ 	.short	0x0011
        /*0032*/ 	.short	0x0070
        /*0034*/ 	.byte	0x00, 0xf0, 0x11, 0x00


	//----- nvinfo : EIATTR_KPARAM_INFO
	.align		4
.L_11265:
        /*0038*/ 	.byte	0x04, 0x17
        /*003a*/ 	.short	(.L_11267 - .L_11266)
.L_11266:
        /*003c*/ 	.word	0x00000000
        /*0040*/ 	.short	0x0010
        /*0042*/ 	.short	0x006c
        /*0044*/ 	.byte	0x00, 0xf0, 0x11, 0x00


	//----- nvinfo : EIATTR_KPARAM_INFO
	.align		4
.L_11267:
        /*0048*/ 	.byte	0x04, 0x17
        /*004a*/ 	.short	(.L_11269 - .L_11268)
.L_11268:
        /*004c*/ 	.word	0x00000000
        /*0050*/ 	.short	0x000f
        /*0052*/ 	.short	0x0068
        /*0054*/ 	.byte	0x00, 0xf0, 0x11, 0x00


	//----- nvinfo : EIATTR_KPARAM_INFO
	.align		4
.L_11269:
        /*0058*/ 	.byte	0x04, 0x17
        /*005a*/ 	.short	(.L_11271 - .L_11270)
.L_11270:
        /*005c*/ 	.word	0x00000000
        /*0060*/ 	.short	0x000e
        /*0062*/ 	.short	0x0060
        /*0064*/ 	.byte	0x00, 0xf5, 0x21, 0x00


	//----- nvinfo : EIATTR_KPARAM_INFO
	.align		4
.L_11271:
        /*0068*/ 	.byte	0x04, 0x17
        /*006a*/ 	.short	(.L_11273 - .L_11272)
.L_11272:
        /*006c*/ 	.word	0x00000000
        /*0070*/ 	.short	0x000d
        /*0072*/ 	.short	0x0058
        /*0074*/ 	.byte	0x00, 0xf5, 0x21, 0x00


	//----- nvinfo : EIATTR_KPARAM_INFO
	.align		4
.L_11273:
        /*0078*/ 	.byte	0x04, 0x17
        /*007a*/ 	.short	(.L_11275 - .L_11274)
.L_11274:
        /*007c*/ 	.word	0x00000000
        /*0080*/ 	.short	0x000c
        /*0082*/ 	.short	0x0050
        /*0084*/ 	.byte	0x00, 0xf0, 0x11, 0x00


	//----- nvinfo : EIATTR_KPARAM_INFO
	.align		4
.L_11275:
        /*0088*/ 	.byte	0x04, 0x17
        /*008a*/ 	.short	(.L_11277 - .L_11276)
.L_11276:
        /*008c*/ 	.word	0x00000000
        /*0090*/ 	.short	0x000b
        /*0092*/ 	.short	0x004c
        /*0094*/ 	.byte	0x00, 0xf0, 0x11, 0x00


	//----- nvinfo : EIATTR_KPARAM_INFO
	.align		4
.L_11277:
        /*0098*/ 	.byte	0x04, 0x17
        /*009a*/ 	.short	(.L_11279 - .L_11278)
.L_11278:
        /*009c*/ 	.word	0x00000000
        /*00a0*/ 	.short	0x000a
        /*00a2*/ 	.short	0x0048
        /*00a4*/ 	.byte	0x00, 0xf0, 0x11, 0x00


	//----- nvinfo : EIATTR_KPARAM_INFO
	.align		4
.L_11279:
        /*00a8*/ 	.byte	0x04, 0x17
        /*00aa*/ 	.short	(.L_11281 - .L_11280)
.L_11280:
        /*00ac*/ 	.word	0x00000000
        /*00b0*/ 	.short	0x0009
        /*00b2*/ 	.short	0x0040
        /*00b4*/ 	.byte	0x00, 0xf5, 0x21, 0x00


	//----- nvinfo : EIATTR_KPARAM_INFO
	.align		4
.L_11281:
        /*00b8*/ 	.byte	0x04, 0x17
        /*00ba*/ 	.short	(.L_11283 - .L_11282)
.L_11282:
        /*00bc*/ 	.word	0x00000000
        /*00c0*/ 	.short	0x0008
        /*00c2*/ 	.short	0x0038
        /*00c4*/ 	.byte	0x00, 0xf0, 0x11, 0x00


	//----- nvinfo : EIATTR_KPARAM_INFO
	.align		4
.L_11283:
        /*00c8*/ 	.byte	0x04, 0x17
        /*00ca*/ 	.short	(.L_11285 - .L_11284)
.L_11284:
        /*00cc*/ 	.word	0x00000000
        /*00d0*/ 	.short	0x0007
        /*00d2*/ 	.short	0x0030
        /*00d4*/ 	.byte	0x00, 0xf5, 0x21, 0x00


	//----- nvinfo : EIATTR_KPARAM_INFO
	.align		4
.L_11285:
        /*00d8*/ 	.byte	0x04, 0x17
        /*00da*/ 	.short	(.L_11287 - .L_11286)
.L_11286:
        /*00dc*/ 	.word	0x00000000
        /*00e0*/ 	.short	0x0006
        /*00e2*/ 	.short	0x0028
        /*00e4*/ 	.byte	0x00, 0xf5, 0x21, 0x00


	//----- nvinfo : EIATTR_KPARAM_INFO
	.align		4
.L_11287:
        /*00e8*/ 	.byte	0x04, 0x17
        /*00ea*/ 	.short	(.L_11289 - .L_11288)
.L_11288:
        /*00ec*/ 	.word	0x00000000
        /*00f0*/ 	.short	0x0005
        /*00f2*/ 	.short	0x0024
        /*00f4*/ 	.byte	0x00, 0xf0, 0x11, 0x00


	//----- nvinfo : EIATTR_KPARAM_INFO
	.align		4
.L_11289:
        /*00f8*/ 	.byte	0x04, 0x17
        /*00fa*/ 	.short	(.L_11291 - .L_11290)
.L_11290:
        /*00fc*/ 	.word	0x00000000
        /*0100*/ 	.short	0x0004
        /*0102*/ 	.short	0x0020
        /*0104*/ 	.byte	0x00, 0xf0, 0x11, 0x00


	//----- nvinfo : EIATTR_KPARAM_INFO
	.align		4
.L_11291:
        /*0108*/ 	.byte	0x04, 0x17
        /*010a*/ 	.short	(.L_11293 - .L_11292)
.L_11292:
        /*010c*/ 	.word	0x00000000
        /*0110*/ 	.short	0x0003
        /*0112*/ 	.short	0x0018
        /*0114*/ 	.byte	0x00, 0xf5, 0x21, 0x00


	//----- nvinfo : EIATTR_KPARAM_INFO
	.align		4
.L_11293:
        /*0118*/ 	.byte	0x04, 0x17
        /*011a*/ 	.short	(.L_11295 - .L_11294)
.L_11294:
        /*011c*/ 	.word	0x00000000
        /*0120*/ 	.short	0x0002
        /*0122*/ 	.short	0x0010
        /*0124*/ 	.byte	0x00, 0xf5, 0x21, 0x00


	//----- nvinfo : EIATTR_KPARAM_INFO
	.align		4
.L_11295:
        /*0128*/ 	.byte	0x04, 0x17
        /*012a*/ 	.short	(.L_11297 - .L_11296)
.L_11296:
        /*012c*/ 	.word	0x00000000
        /*0130*/ 	.short	0x0001
        /*0132*/ 	.short	0x0008
        /*0134*/ 	.byte	0x00, 0xf5, 0x21, 0x00


	//----- nvinfo : EIATTR_KPARAM_INFO
	.align		4
.L_11297:
        /*0138*/ 	.byte	0x04, 0x17
        /*013a*/ 	.short	(.L_11299 - .L_11298)
.L_11298:
        /*013c*/ 	.word	0x00000000
        /*0140*/ 	.short	0x0000
        /*0142*/ 	.short	0x0000
        /*0144*/ 	.byte	0x00, 0xf5, 0x21, 0x00


	//----- nvinfo : EIATTR_SPARSE_MMA_MASK
	.align		4
.L_11299:
        /*0148*/ 	.byte	0x03, 0x50
        /*014a*/ 	.short	0x0000


	//----- nvinfo : EIATTR_MAXREG_COUNT
	.align		4
        /*014c*/ 	.byte	0x03, 0x1b
        /*014e*/ 	.short	0x00ff


	//----- nvinfo : EIATTR_NUM_BARRIERS
	.align		4
        /*0150*/ 	.byte	0x02, 0x4c
        /*0152*/ 	.byte	0x01
	.zero		1


	//----- nvinfo : EIATTR_EXTERNS
	.align		4
        /*0154*/ 	.byte	0x04, 0x0f
        /*0156*/ 	.short	(.L_11301 - .L_11300)


	//   ....[0]....
	.align		4
.L_11300:
        /*0158*/ 	.word	index@(__assertfail)


	//----- nvinfo : EIATTR_MERCURY_ISA_VERSION
	.align		4
.L_11301:
        /*015c*/ 	.byte	0x03, 0x5f
        /*015e*/ 	.short	0x0101


	//----- nvinfo : EIATTR_COOP_GROUP_MASK_REGIDS
	.align		4
        /*0160*/ 	.byte	0x04, 0x29
        /*0162*/ 	.short	(.L_11303 - .L_11302)


	//   ....[0]....
.L_11302:
        /*0164*/ 	.word	0xffffffff


	//   ....[1]....
        /*0168*/ 	.word	0xffffffff


	//   ....[2]....
        /*016c*/ 	.word	0xffffffff


	//   ....[3]....
        /*0170*/ 	.word	0xffffffff


	//   ....[4]....
        /*0174*/ 	.word	0xffffffff


	//   ....[5]....
        /*0178*/ 	.word	0xffffffff


	//   ....[6]....
        /*017c*/ 	.word	0xffffffff


	//   ....[7]....
        /*0180*/ 	.word	0xffffffff


	//   ....[8]....
        /*0184*/ 	.word	0xffffffff


	//   ....[9]....
        /*0188*/ 	.word	0xffffffff


	//   ....[10]....
        /*018c*/ 	.word	0xffffffff


	//   ....[11]....
        /*0190*/ 	.word	0xffffffff


	//   ....[12]....
        /*0194*/ 	.word	0xffffffff


	//   ....[13]....
        /*0198*/ 	.word	0xffffffff


	//   ....[14]....
        /*019c*/ 	.word	0xffffffff


	//   ....[15]....
        /*01a0*/ 	.word	0xffffffff


	//   ....[16]....
        /*01a4*/ 	.word	0xffffffff


	//   ....[17]....
        /*01a8*/ 	.word	0xffffffff


	//   ....[18]....
        /*01ac*/ 	.word	0xffffffff


	//   ....[19]....
        /*01b0*/ 	.word	0x0500000f


	//   ....[20]....
        /*01b4*/ 	.word	0x0500000f


	//   ....[21]....
        /*01b8*/ 	.word	0x0500000f


	//   ....[22]....
        /*01bc*/ 	.word	0x0500000f


	//   ....[23]....
        /*01c0*/ 	.word	0x0500000f


	//   ....[24]....
        /*01c4*/ 	.word	0x0500000f


	//   ....[25]....
        /*01c8*/ 	.word	0x0500000f


	//   ....[26]....
        /*01cc*/ 	.word	0x0500000f


	//   ....[27]....
        /*01d0*/ 	.word	0x0500000f


	//   ....[28]....
        /*01d4*/ 	.word	0x0500000f


	//   ....[29]....
        /*01d8*/ 	.word	0x0500000f


	//   ....[30]....
        /*01dc*/ 	.word	0x0500000f


	//----- nvinfo : EIATTR_COOP_GROUP_INSTR_OFFSETS
	.align		4
.L_11303:
        /*01e0*/ 	.byte	0x04, 0x28
        /*01e2*/ 	.short	(.L_11305 - .L_11304)


	//   ....[0]....
.L_11304:
        /*01e4*/ 	.word	0x00000ac0


	//   ....[1]....
        /*01e8*/ 	.word	0x00000ae0


	//   ....[2]....
        /*01ec*/ 	.word	0x00000b00


	//   ....[3]....
        /*01f0*/ 	.word	0x00000b20


	//   ....[4]....
        /*01f4*/ 	.word	0x00000c30


	//   ....[5]....
        /*01f8*/ 	.word	0x00000c50


	//   ....[6]....
        /*01fc*/ 	.word	0x00000c70


	//   ....[7]....
        /*0200*/ 	.word	0x00001aa0


	//   ....[8]....
        /*0204*/ 	.word	0x00001ad0


	//   ....[9]....
        /*0208*/ 	.word	0x00001af0


	//   ....[10]....
        /*020c*/ 	.word	0x00001b10


	//   ....[11]....
        /*0210*/ 	.word	0x00001b30


	//   ....[12]....
        /*0214*/ 	.word	0x00001b80


	//   ....[13]....
        /*0218*/ 	.word	0x00001ba0


	//   ....[14]....
        /*021c*/ 	.word	0x00001bc0


	//   ....[15]....
        /*0220*/ 	.word	0x00002a10


	//   ....[16]....
        /*0224*/ 	.word	0x00002a20


	//   ....[17]....
        /*0228*/ 	.word	0x00002a30


	//   ....[18]....
        /*022c*/ 	.word	0x00002a40


	//   ....[19]....
        /*0230*/ 	.word	0x00003070


	//   ....[20]....
        /*0234*/ 	.word	0x000030d0


	//   ....[21]....
        /*0238*/ 	.word	0x00003130


	//   ....[22]....
        /*023c*/ 	.word	0x00003190


	//   ....[23]....
        /*0240*/ 	.word	0x00003210


	//   ....[24]....
        /*0244*/ 	.word	0x00003270


	//   ....[25]....
        /*0248*/ 	.word	0x000032d0


	//   ....[26]....
        /*024c*/ 	.word	0x00003350


	//   ....[27]....
        /*0250*/ 	.word	0x000033b0


	//   ....[28]....
        /*0254*/ 	.word	0x00003430


	//   ....[29]....
        /*0258*/ 	.word	0x00003490


	//   ....[30]....
        /*025c*/ 	.word	0x00003500


	//----- nvinfo : EIATTR_VRC_CTA_INIT_COUNT
	.align		4
.L_11305:
        /*0260*/ 	.byte	0x02, 0x4a
	.zero		1
	.zero		1


	//----- nvinfo : EIATTR_SYSCALL_OFFSETS
	.align		4
        /*0264*/ 	.byte	0x04, 0x46
        /*0266*/ 	.short	(.L_11307 - .L_11306)


	//   ....[0]....
.L_11306:
        /*0268*/ 	.word	0x00002960


	//   ....[1]....
        /*026c*/ 	.word	0x00003010


	//----- nvinfo : EIATTR_EXIT_INSTR_OFFSETS
	.align		4
.L_11307:
        /*0270*/ 	.byte	0x04, 0x1c
        /*0272*/ 	.short	(.L_11309 - .L_11308)


	//   ....[0]....
.L_11308:
        /*0274*/ 	.word	0x00002db0


	//   ....[1]....
        /*0278*/ 	.word	0x00002df0


	//   ....[2]....
        /*027c*/ 	.word	0x00002f10


	//   ....[3]....
        /*0280*/ 	.word	0x00003020


	//----- nvinfo : EIATTR_CRS_STACK_SIZE
	.align		4
.L_11309:
        /*0284*/ 	.byte	0x04, 0x1e
        /*0286*/ 	.short	(.L_11311 - .L_11310)
.L_11310:
        /*0288*/ 	.word	0x00000000


	//----- nvinfo : EIATTR_CBANK_PARAM_SIZE
	.align		4
.L_11311:
        /*028c*/ 	.byte	0x03, 0x19
        /*028e*/ 	.short	0x007c


	//----- nvinfo : EIATTR_PARAM_CBANK
	.align		4
        /*0290*/ 	.byte	0x04, 0x0a
        /*0292*/ 	.short	(.L_11313 - .L_11312)
	.align		4
.L_11312:
        /*0294*/ 	.word	index@(.nv.constant0._ZN4vllm25paged_attention_v1_kernelIfhLi32ELi16ELi128ELNS_18Fp8KVCacheDataTypeE2ELb1EEEvPT_PKS2_PKT0_S8_ifPKiSA_iPKfiiiSC_SC_iiiii)
        /*0298*/ 	.short	0x0380
        /*029a*/ 	.short	0x007c


	//----- nvinfo : EIATTR_SW_WAR
	.align		4
.L_11313:
        /*029c*/ 	.byte	0x04, 0x36
        /*029e*/ 	.short	(.L_11315 - .L_11314)
.L_11314:
        /*02a0*/ 	.word	0x00000008
.L_11315:


//--------------------- .nv.info._ZN4vllm25paged_attention_v1_kernelIfhLi256ELi8ELi128ELNS_18Fp8KVCacheDataTypeE2ELb0EEEvPT_PKS2_PKT0_S8_ifPKiSA_iPKfiiiSC_SC_iiiii --------------------------
	.section	.nv.info._ZN4vllm25paged_attention_v1_kernelIfhLi256ELi8ELi128ELNS_18Fp8KVCacheDataTypeE2ELb0EEEvPT_PKS2_PKT0_S8_ifPKiSA_iPKfiiiSC_SC_iiiii,"",@"SHT_CUDA_INFO"
	.sectionflags	@""
	.align	4


	//----- nvinfo : EIATTR_CUDA_API_VERSION
	.align		4
        /*0000*/ 	.byte	0x04, 0x37
        /*0002*/ 	.short	(.L_11317 - .L_11316)
.L_11316:
        /*0004*/ 	.word	0x00000082


	//----- nvinfo : EIATTR_KPARAM_INFO
	.align		4
.L_11317:
        /*0008*/ 	.byte	0x04, 0x17
        /*000a*/ 	.short	(.L_11319 - .L_11318)
.L_11318:
        /*000c*/ 	.word	0x00000000
        /*0010*/ 	.short	0x0013
        /*0012*/ 	.short	0x0078
        /*0014*/ 	.byte	0x00, 0xf0, 0x11, 0x00


	//----- nvinfo : EIATTR_KPARAM_INFO
	.align		4
.L_11319:
        /*0018*/ 	.byte	0x04, 0x17
        /*001a*/ 	.short	(.L_11321 - .L_11320)
.L_11320:
        /*001c*/ 	.word	0x00000000
        /*0020*/ 	.short	0x0012
        /*0022*/ 	.short	0x0074
        /*0024*/ 	.byte	0x00, 0xf0, 0x11, 0x00


	//----- nvinfo : EIATTR_KPARAM_INFO
	.align		4
.L_11321:
        /*0028*/ 	.byte	0x04, 0x17
        /*002a*/ 	.short	(.L_11323 - .L_11322)
.L_11322:
        /*002c*/ 	.word	0x00000000
        /*0030*/ 	.short	0x0011
        /*0032*/ 	.short	0x0070
        /*0034*/ 	.byte	0x00, 0xf0, 0x11, 0x00


	//----- nvinfo : EIATTR_KPARAM_INFO
	.align		4
.L_11323:
        /*0038*/ 	.byte	0x04, 0x17
        /*003a*/ 	.short	(.L_11325 - .L_11324)
.L_11324:
        /*003c*/ 	.word	0x00000000
        /*0040*/ 	.short	0x0010
        /*0042*/ 	.short	0x006c
        /*0044*/ 	.byte	0x00, 0xf0, 0x11, 0x00


	//----- nvinfo : EIATTR_KPARAM_INFO
	.align		4
.L_11325:
        /*0048*/ 	.byte	0x04, 0x17
        /*004a*/ 	.short	(.L_11327 - .L_11326)
.L_11326:
        /*004c*/ 	.word	0x00000000
        /*0050*/ 	.short	0x000f
        /*0052*/ 	.short	0x0068
        /*0054*/ 	.byte	0x00, 0xf0, 0x11, 0x00


	//----- nvinfo : EIATTR_KPARAM_INFO
	.align		4
.L_11327:
        /*0058*/ 	.byte	0x04, 0x17
        /*005a*/ 	.short	(.L_11329 - .L_11328)
.L_11328:
        /*005c*/ 	.word	0x00000000
        /*0060*/ 	.short	0x000e
        /*0062*/ 	.short	0x0060
        /*0064*/ 	.byte	0x00, 0xf5, 0x21, 0x00


	//----- nvinfo : EIATTR_KPARAM_INFO
	.align		4
.L_11329:
        /*0068*/ 	.byte	0x04, 0x17
        /*006a*/ 	.short	(.L_11331 - .L_11330)
.L_11330:
        /*006c*/ 	.word	0x00000000
        /*0070*/ 	.short	0x000d
        /*0072*/ 	.short	0x0058
        /*0074*/ 	.byte	0x00, 0xf5, 0x21, 0x00


	//----- nvinfo : EIATTR_KPARAM_INFO
	.align		4
.L_11331:
        /*0078*/ 	.byte	0x04, 0x17
        /*007a*/ 	.short	(.L_11333 - .L_11332)
.L_11332:
        /*007c*/ 	.word	0x00000000
        /*0080*/ 	.short	0x000c
        /*0082*/ 	.short	0x0050
        /*0084*/ 	.byte	0x00, 0xf0, 0x11, 0x00


	//----- nvinfo : EIATTR_KPARAM_INFO
	.align		4
.L_11333:
        /*0088*/ 	.byte	0x04, 0x17
        /*008a*/ 	.short	(.L_11335 - .L_11334)
.L_11334:
        /*008c*/ 	.word	0x00000000
        /*0090*/ 	.short	0x000b
        /*0092*/ 	.short	0x004c
        /*0094*/ 	.byte	0x00, 0xf0, 0x11, 0x00


	//----- nvinfo : EIATTR_KPARAM_INFO
	.align		4
.L_11335:
        /*0098*/ 	.byte	0x04, 0x17
        /*009a*/ 	.short	(.L_11337 - .L_11336)
.L_11336:
        /*009c*/ 	.word	0x00000000
        /*00a0*/ 	.short	0x000a
        /*00a2*/ 	.short	0x0048
        /*00a4*/ 	.byte	0x00, 0xf0, 0x11, 0x00


	//----- nvinfo : EIATTR_KPARAM_INFO
	.align		4
.L_11337:
        /*00a8*/ 	.byte	0x04, 0x17
        /*00aa*/ 	.short	(.L_11339 - .L_11338)
.L_11338:
        /*00ac*/ 	.word	0x00000000
        /*00b0*/ 	.short	0x0009
        /*00b2*/ 	.short	0x0040
        /*00b4*/ 	.byte	0x00, 0xf5, 0x21, 0x00


	//----- nvinfo : EIATTR_KPARAM_INFO
	.align		4
.L_11339:
        /*00b8*/ 	.byte	0x04, 0x17
        /*00ba*/ 	.short	(.L_11341 - .L_11340)
.L_11340:
        /*00bc*/ 	.word	0x00000000
        /*00c0*/ 	.short	0x0008
        /*00c2*/ 	.short	0x0038
        /*00c4*/ 	.byte	0x00, 0xf0, 0x11, 0x00


	//----- nvinfo : EIATTR_KPARAM_INFO
	.align		4
.L_11341:
        /*00c8*/ 	.byte	0x04, 0x17
        /*00ca*/ 	.short	(.L_11343 - .L_11342)
.L_11342:
        /*00cc*/ 	.word	0x00000000
        /*00d0*/ 	.short	0x0007
        /*00d2*/ 	.short	0x0030
        /*00d4*/ 	.byte	0x00, 0xf5, 0x21, 0x00


	//----- nvinfo : EIATTR_KPARAM_INFO
	.align		4
.L_11343:
        /*00d8*/ 	.byte	0x04, 0x17
        /*00da*/ 	.short	(.L_11345 - .L_11344)
.L_11344:
        /*00dc*/ 	.word	0x00000000
        /*00e0*/ 	.short	0x0006
        /*00e2*/ 	.short	0x0028
        /*00e4*/ 	.byte	0x00, 0xf5, 0x21, 0x00


	//----- nvinfo : EIATTR_KPARAM_INFO
	.align		4
.L_11345:
        /*00e8*/ 	.byte	0x04, 0x17
        /*00ea*/ 	.short	(.L_11347 - .L_11346)
.L_11346:
        /*00ec*/ 	.word	0x00000000
        /*00f0*/ 	.short	0x0005
        /*00f2*/ 	.short	0x0024
        /*00f4*/ 	.byte	0x00, 0xf0, 0x11, 0x00


	//----- nvinfo : EIATTR_KPARAM_INFO
	.align		4
.L_11347:
        /*00f8*/ 	.byte	0x04, 0x17
        /*00fa*/ 	.short	(.L_11349 - .L_11348)
.L_11348:
        /*00fc*/ 	.word	0x00000000
        /*0100*/ 	.short	0x0004
        /*0102*/ 	.short	0x0020
        /*0104*/ 	.byte	0x00, 0xf0, 0x11, 0x00


	//----- nvinfo : EIATTR_KPARAM_INFO
	.align		4
.L_11349:
        /*0108*/ 	.byte	0x04, 0x17
        /*010a*/ 	.short	(.L_11351 - .L_11350)
.L_11350:
        /*010c*/ 	.word	0x00000000
        /*0110*/ 	.short	0x0003
        /*0112*/ 	.short	0x0018
        /*0114*/ 	.byte	0x00, 0xf5, 0x21, 0x00


	//----- nvinfo : EIATTR_KPARAM_INFO
	.align		4
.L_11351:
        /*0118*/ 	.byte	0x04, 0x17
        /*011a*/ 	.short	(.L_11353 - .L_11352)
.L_11352:
        /*011c*/ 	.word	0x00000000
        /*0120*/ 	.short	0x0002
        /*0122*/ 	.short	0x0010
        /*0124*/ 	.byte	0x00, 0xf5, 0x21, 0x00


	//----- nvinfo : EIATTR_KPARAM_INFO
	.align		4
.L_11353:
        /*0128*/ 	.byte	0x04, 0x17
        /*012a*/ 	.short	(.L_11355 - .L_11354)
.L_11354:
        /*012c*/ 	.word	0x00000000
        /*0130*/ 	.short	0x0001
        /*0132*/ 	.short	0x0008
        /*0134*/ 	.byte	0x00, 0xf5, 0x21, 0x00


	//----- nvinfo : EIATTR_KPARAM_INFO
	.align		4
.L_11355:
        /*0138*/ 	.byte	0x04, 0x17
        /*013a*/ 	.short	(.L_11357 - .L_11356)
.L_11356:
        /*013c*/ 	.word	0x00000000
        /*0140*/ 	.short	0x0000
        /*0142*/ 	.short	0x0000
        /*0144*/ 	.byte	0x00, 0xf5, 0x21, 0x00


	//----- nvinfo : EIATTR_SPARSE_MMA_MASK
	.align		4
.L_11357:
        /*0148*/ 	.byte	0x03, 0x50
        /*014a*/ 	.short	0x0000


	//----- nvinfo : EIATTR_MAXREG_COUNT
	.align		4
        /*014c*/ 	.byte	0x03, 0x1b
        /*014e*/ 	.short	0x00ff


	//----- nvinfo : EIATTR_NUM_BARRIERS
	.align		4
        /*0150*/ 	.byte	0x02, 0x4c
        /*0152*/ 	.byte	0x01
	.zero		1


	//----- nvinfo : EIATTR_EXTERNS
	.align		4
        /*0154*/ 	.byte	0x04, 0x0f
        /*0156*/ 	.short	(.L_11359 - .L_11358)


	//   ....[0]....
	.align		4
.L_11358:
        /*0158*/ 	.word	index@(__assertfail)


	//----- nvinfo : EIATTR_MERCURY_ISA_VERSION
	.align		4
.L_11359:
        /*015c*/ 	.byte	0x03, 0x5f
        /*015e*/ 	.short	0x0101


	//----- nvinfo : EIATTR_COOP_GROUP_MASK_REGIDS
	.align		4
        /*0160*/ 	.byte	0x04, 0x29
        /*0162*/ 	.short	(.L_11361 - .L_11360)


	//   ....[0]....
.L_11360:
        /*0164*/ 	.word	0xffffffff


	//   ....[1]....
        /*0168*/ 	.word	0xffffffff


	//   ....[2]....
        /*016c*/ 	.word	0xffffffff


	//   ....[3]....
        /*0170*/ 	.word	0xffffffff


	//   ....[4]....
        /*0174*/ 	.word	0xffffffff


	//   ....[5]....
        /*0178*/ 	.word	0xffffffff


	//   ....[6]....
        /*017c*/ 	.word	0xffffffff


	//   ....[7]....
        /*0180*/ 	.word	0xffffffff


	//   ....[8]....
        /*0184*/ 	.word	0xffffffff


	//   ....[9]....
        /*0188*/ 	.word	0xffffffff


	//   ....[10]....
        /*018c*/ 	.word	0xffffffff


	//   ....[11]....
        /*0190*/ 	.word	0xffffffff


	//   ....[12]....
        /*0194*/ 	.word	0xffffffff


	//   ....[13]....
        /*0198*/ 	.word	0xffffffff


	//   ....[14]....
        /*019c*/ 	.word	0x0500000f


	//   ....[15]....
        /*01a0*/ 	.word	0x0500000f


	//   ....[16]....
        /*01a4*/ 	.word	0x0500000f


	//----- nvinfo : EIATTR_COOP_GROUP_INSTR_OFFSETS
	.align		4
.L_11361:
        /*01a8*/ 	.byte	0x04, 0x28
        /*01aa*/ 	.short	(.L_11363 - .L_11362)


	//   ....[0]....
.L_11362:
        /*01ac*/ 	.word	0x00000270


	//   ....[1]....
        /*01b0*/ 	.word	0x00000290


	//   ....[2]....
        /*01b4*/ 	.word	0x000002b0


	//   ....[3]....
        /*01b8*/ 	.word	0x000003c0


	//   ....[4]....
        /*01bc*/ 	.word	0x000003e0


	//   ....[5]....
        /*01c0*/ 	.word	0x00000400


	//   ....[6]....
        /*01c4*/ 	.word	0x00001230


	//   ....[7]....
        /*01c8*/ 	.word	0x00001260


	//   ....[8]....
        /*01cc*/ 	.word	0x00001280


	//   ....[9]....
        /*01d0*/ 	.word	0x000012a0


	//   ....[10]....
        /*01d4*/ 	.word	0x000012c0


	//   ....[11]....
        /*01d8*/ 	.word	0x00001310


	//   ....[12]....
        /*01dc*/ 	.word	0x00001330


	//   ....[13]....
        /*01e0*/ 	.word	0x00001350


	//   ....[14]....
        /*01e4*/ 	.word	0x00002770


	//   ....[15]....
        /*01e8*/ 	.word	0x000027d0


	//   ....[16]....
        /*01ec*/ 	.word	0x00002830


	//----- nvinfo : EIATTR_VRC_CTA_INIT_COUNT
	.align		4
.L_11363:
        /*01f0*/ 	.byte	0x02, 0x4a
	.zero		1
	.zero		1


	//----- nvinfo : EIATTR_SYSCALL_OFFSETS
	.align		4
        /*01f4*/ 	.byte	0x04, 0x46
        /*01f6*/ 	.short	(.L_11365 - .L_11364)


	//   ....[0]....
.L_11364:
        /*01f8*/ 	.word	0x00000220


	//----- nvinfo : EIATTR_EXIT_INSTR_OFFSETS
	.align		4
.L_11365:
        /*01fc*/ 	.byte	0x04, 0x1c
        /*01fe*/ 	.short	(.L_11367 - .L_11366)


	//   ....[0]....
.L_11366:
        /*0200*/ 	.word	0x00002520


	//   ....[1]....
        /*0204*/ 	.word	0x00002580


	//   ....[2]....
        /*0208*/ 	.word	0x00002720


	//----- nvinfo : EIATTR_CRS_STACK_SIZE
	.align		4
.L_11367:
        /*020c*/ 	.byte	0x04, 0x1e
        /*020e*/ 	.short	(.L_11369 - .L_11368)
.L_11368:
        /*0210*/ 	.word	0x00000000


	//----- nvinfo : EIATTR_CBANK_PARAM_SIZE
	.align		4
.L_11369:
        /*0214*/ 	.byte	0x03, 0x19
        /*0216*/ 	.short	0x007c


	//----- nvinfo : EIATTR_PARAM_CBANK
	.align		4
        /*0218*/ 	.byte	0x04, 0x0a
        /*021a*/ 	.short	(.L_11371 - .L_11370)
	.align		4
.L_11370:
        /*021c*/ 	.word	index@(.nv.constant0._ZN4vllm25paged_attention_v1_kernelIfhLi256ELi8ELi128ELNS_18Fp8KVCacheDataTypeE2ELb0EEEvPT_PKS2_PKT0_S8_ifPKiSA_iPKfiiiSC_SC_iiiii)
        /*0220*/ 	.short	0x0380
        /*0222*/ 	.short	0x007c


	//----- nvinfo : EIATTR_SW_WAR
	.align		4
.L_11371:
        /*0224*/ 	.byte	0x04, 0x36
        /*0226*/ 	.short	(.L_11373 - .L_11372)
.L_11372:
        /*0228*/ 	.word	0x00000008
.L_11373:


//--------------------- .nv.info._ZN4vllm25paged_attention_v1_kernelIfhLi192ELi8ELi128ELNS_18Fp8KVCacheDataTypeE2ELb0EEEvPT_PKS2_PKT0_S8_ifPKiSA_iPKfiiiSC_SC_iiiii --------------------------
	.section	.nv.info._ZN4vllm25paged_attention_v1_kernelIfhLi192ELi8ELi128ELNS_18Fp8KVCacheDataTypeE2ELb0EEEvPT_PKS2_PKT0_S8_ifPKiSA_iPKfiiiSC_SC_iiiii,"",@"SHT_CUDA_INFO"
	.sectionflags	@""
	.align	4


	//----- nvinfo : EIATTR_CUDA_API_VERSION
	.align		4
        /*0000*/ 	.byte	0x04, 0x37
        /*0002*/ 	.short	(.L_11375 - .L_11374)
.L_11374:
        /*0004*/ 	.word	0x00000082


	//----- nvinfo : EIATTR_KPARAM_INFO
	.align		4
.L_11375:
        /*0008*/ 	.byte	0x04, 0x17
        /*000a*/ 	.short	(.L_11377 - .L_11376)
.L_11376:
        /*000c*/ 	.word	0x00000000
        /*0010*/ 	.short	0x0013
        /*0012*/ 	.short	0x0078
        /*0014*/ 	.byte	0x00, 0xf0, 0x11, 0x00


	//----- nvinfo : EIATTR_KPARAM_INFO
	.align		4
.L_11377:
        /*0018*/ 	.byte	0x04, 0x17
        /*001a*/ 	.short	(.L_11379 - .L_11378)
.L_11378:
        /*001c*/ 	.word	0x00000000
        /*0020*/ 	.short	0x0012
        /*0022*/ 	.short	0x0074
        /*0024*/ 	.byte	0x00, 0xf0, 0x11, 0x00


	//----- nvinfo : EIATTR_KPARAM_INFO
	.align		4
.L_11379:
        /*0028*/ 	.byte	0x04, 0x17
        /*002a*/ 	.short	(.L_11381 - .L_11380)
.L_11380:
        /*002c*/ 	.word	0x00000000
        /*0030*/ 	.short	0x0011
        /*0032*/ 	.short	0x0070
        /*0034*/ 	.byte	0x00, 0xf0, 0x11, 0x00


	//----- nvinfo : EIATTR_KPARAM_INFO
	.align		4
.L_11381:
        /*0038*/ 	.byte	0x04, 0x17
        /*003a*/ 	.short	(.L_11383 - .L_11382)
.L_11382:
        /*003c*/ 	.word	0x00000000
        /*0040*/ 	.short	0x0010
        /*0042*/ 	.short	0x006c
        /*0044*/ 	.byte	0x00, 0xf0, 0x11, 0x00


	//----- nvinfo : EIATTR_KPARAM_INFO
	.align		4
.L_11383:
        /*0048*/ 	.byte	0x04, 0x17
        /*004a*/ 	.short	(.L_11385 - .L_11384)
.L_11384:
        /*004c*/ 	.word	0x00000000
        /*0050*/ 	.short	0x000f
        /*0052*/ 	.short	0x0068
        /*0054*/ 	.byte	0x00, 0xf0, 0x11, 0x00


	//----- nvinfo : EIATTR_KPARAM_INFO
	.align		4
.L_11385:
        /*0058*/ 	.byte	0x04, 0x17
        /*005a*/ 	.short	(.L_11387 - .L_11386)
.L_11386:
        /*005c*/ 	.word	0x00000000
        /*0060*/ 	.short	0x000e
        /*0062*/ 	.short	0x0060
        /*0064*/ 	.byte	0x00, 0xf5, 0x21, 0x00


	//----- nvinfo : EIATTR_KPARAM_INFO
	.align		4
.L_11387:
        /*0068*/ 	.byte	0x04, 0x17
        /*006a*/ 	.short	(.L_11389 - .L_11388)
.L_11388:
        /*006c*/ 	.word	0x00000000
        /*0070*/ 	.short	0x000d
        /*0072*/ 	.short	0x0058
        /*0074*/ 	.byte	0x00, 0xf5, 0x21, 0x00


	//----- nvinfo : EIATTR_KPARAM_INFO
	.align		4
.L_11389:
        /*0078*/ 	.byte	0x04, 0x17
        /*007a*/ 	.short	(.L_11391 - .L_11390)
.L_11390:
        /*007c*/ 	.word	0x00000000
        /*0080*/ 	.short	0x000c
        /*0082*/ 	.short	0x0050
        /*0084*/ 	.byte	0x00, 0xf0, 0x11, 0x00


	//----- nvinfo : EIATTR_KPARAM_INFO
	.align		4
.L_11391:
        /*0088*/ 	.byte	0x04, 0x17
        /*008a*/ 	.short	(.L_11393 - .L_11392)
.L_11392:
        /*008c*/ 	.word	0x00000000
        /*0090*/ 	.short	0x000b
        /*0092*/ 	.short	0x004c
        /*0094*/ 	.byte	0x00, 0xf0, 0x11, 0x00


	//----- nvinfo : EIATTR_KPARAM_INFO
	.align		4
.L_11393:
        /*0098*/ 	.byte	0x04, 0x17
        /*009a*/ 	.short	(.L_11395 - .L_11394)
.L_11394:
        /*009c*/ 	.word	0x00000000
        /*00a0*/ 	.short	0x000a
        /*00a2*/ 	.short	0x0048
        /*00a4*/ 	.byte	0x00, 0xf0, 0x11, 0x00


	//----- nvinfo : EIATTR_KPARAM_INFO
	.align		4
.L_11395:
        /*00a8*/ 	.byte	0x04, 0x17
        /*00aa*/ 	.short	(.L_11397 - .L_11396)
.L_11396:
        /*00ac*/ 	.word	0x00000000
        /*00b0*/ 	.short	0x0009
        /*00b2*/ 	.short	0x0040
        /*00b4*/ 	.byte	0x00, 0xf5, 0x21, 0x00


	//----- nvinfo : EIATTR_KPARAM_INFO
	.align		4
.L_11397:
        /*00b8*/ 	.byte	0x04, 0x17
        /*00ba*/ 	.short	(.L_11399 - .L_11398)
.L_11398:
        /*00bc*/ 	.word	0x00000000
        /*00c0*/ 	.short	0x0008
        /*00c2*/ 	.short	0x0038
        /*00c4*/ 	.byte	0x00, 0xf0, 0x11, 0x00


	//----- nvinfo : EIATTR_KPARAM_INFO
	.align		4
.L_11399:
        /*00c8*/ 	.byte	0x04, 0x17
        /*00ca*/ 	.short	(.L_11401 - .L_11400)
.L_11400:
        /*00cc*/ 	.word	0x00000000
        /*00d0*/ 	.short	0x0007
        /*00d2*/ 	.short	0x0030
        /*00d4*/ 	.byte	0x00, 0xf5, 0x21, 0x00


	//----- nvinfo : EIATTR_KPARAM_INFO
	.align		4
.L_11401:
        /*00d8*/ 	.byte	0x04, 0x17
        /*00da*/ 	.short	(.L_11403 - .L_11402)
.L_11402:
        /*00dc*/ 	.word	0x00000000
        /*00e0*/ 	.short	0x0006
        /*00e2*/ 	.short	0x0028
        /*00e4*/ 	.byte	0x00, 0xf5, 0x21, 0x00


	//----- nvinfo : EIATTR_KPARAM_INFO
	.align		4
.L_11403:
        /*00e8*/ 	.byte	0x04, 0x17
        /*00ea*/ 	.short	(.L_11405 - .L_11404)
.L_11404:
        /*00ec*/ 	.word	0x00000000
        /*00f0*/ 	.short	0x0005
        /*00f2*/ 	.short	0x0024
        /*00f4*/ 	.byte	0x00, 0xf0, 0x11, 0x00


	//----- nvinfo : EIATTR_KPARAM_INFO
	.align		4
.L_11405:
        /*00f8*/ 	.byte	0x04, 0x17
        /*00fa*/ 	.short	(.L_11407 - .L_11406)
.L_11406:
        /*00fc*/ 	.word	0x00000000
        /*0100*/ 	.short	0x0004
        /*0102*/ 	.short	0x0020
        /*0104*/ 	.byte	0x00, 0xf0, 0x11, 0x00


	//----- nvinfo : EIATTR_KPARAM_INFO
	.align		4
.L_11407:
        /*0108*/ 	.byte	0x04, 0x17
        /*010a*/ 	.short	(.L_11409 - .L_11408)
.L_11408:
        /*010c*/ 	.word	0x00000000
        /*0110*/ 	.short	0x0003
        /*0112*/ 	.short	0x0018
        /*0114*/ 	.byte	0x00, 0xf5, 0x21, 0x00


	//----- nvinfo : EIATTR_KPARAM_INFO
	.align		4
.L_11409:
        /*0118*/ 	.byte	0x04, 0x17
        /*011a*/ 	.short	(.L_11411 - .L_11410)
.L_11410:
        /*011c*/ 	.word	0x00000000
        /*0120*/ 	.short	0x0002
        /*0122*/ 	.short	0x0010
        /*0124*/ 	.byte	0x00, 0xf5, 0x21, 0x00


	//----- nvinfo : EIATTR_KPARAM_INFO
	.align		4
.L_11411:
        /*0128*/ 	.byte	0x04, 0x17
        /*012a*/ 	.short	(.L_11413 - .L_11412)
.L_11412:
        /*012c*/ 	.word	0x00000000
        /*0130*/ 	.short	0x0001
        /*0132*/ 	.short	0x0008
        /*0134*/ 	.byte	0x00, 0xf5, 0x21, 0x00


	//----- nvinfo : EIATTR_KPARAM_INFO
	.align		4
.L_11413:
        /*0138*/ 	.byte	0x04, 0x17
        /*013a*/ 	.short	(.L_11415 - .L_11414)
.L_11414:
        /*013c*/ 	.word	0x00000000
        /*0140*/ 	.short	0x0000
        /*0142*/ 	.short	0x0000
        /*0144*/ 	.byte	0x00, 0xf5, 0x21, 0x00


	//----- nvinfo : EIATTR_SPARSE_MMA_MASK
	.align		4
.L_11415:
        /*0148*/ 	.byte	0x03, 0x50
        /*014a*/ 	.short	0x0000


	//----- nvinfo : EIATTR_MAXREG_COUNT
	.align		4
        /*014c*/ 	.byte	0x03, 0x1b
        /*014e*/ 	.short	0x00ff


	//----- nvinfo : EIATTR_NUM_BARRIERS
	.align		4
        /*0150*/ 	.byte	0x02, 0x4c
        /*0152*/ 	.byte	0x01
	.zero		1


	//----- nvinfo : EIATTR_EXTERNS
	.align		4
        /*0154*/ 	.byte	0x04, 0x0f
        /*0156*/ 	.short	(.L_11417 - .L_11416)


	//   ....[0]....
	.align		4
.L_11416:
        /*0158*/ 	.word	index@(__assertfail)


	//----- nvinfo : EIATTR_MERCURY_ISA_VERSION
	.align		4
.L_11417:
        /*015c*/ 	.byte	0x03, 0x5f
        /*015e*/ 	.short	0x0101


	//----- nvinfo : EIATTR_COOP_GROUP_MASK_REGIDS
	.align		4
        /*0160*/ 	.byte	0x04, 0x29
        /*0162*/ 	.short	(.L_11419 - .L_11418)


	//   ....[0]....
.L_11418:
        /*0164*/ 	.word	0xffffffff


	//   ....[1]....
        /*0168*/ 	.word	0xffffffff


	//   ....[2]....
        /*016c*/ 	.word	0xffffffff


	//   ....[3]....
        /*0170*/ 	.word	0xffffffff


	//   ....[4]....
        /*0174*/ 	.word	0xffffffff


	//   ....[5]....
        /*0178*/ 	.word	0xffffffff


	//   ....[6]....
        /*017c*/ 	.word	0xffffffff


	//   ....[7]....
        /*0180*/ 	.word	0xffffffff


	//   ....[8]....
        /*0184*/ 	.word	0xffffffff


	//   ....[9]....
        /*0188*/ 	.word	0xffffffff


	//   ....[10]....
        /*018c*/ 	.word	0xffffffff


	//   ....[11]....
        /*0190*/ 	.word	0xffffffff


	//   ....[12]....
        /*0194*/ 	.word	0xffffffff


	//   ....[13]....
        /*0198*/ 	.word	0xffffffff


	//   ....[14]....
        /*019c*/ 	.word	0x0500000f


	//   ....[15]....
        /*01a0*/ 	.word	0x0500000f


	//   ....[16]....
        /*01a4*/ 	.word	0x0500000f


	//----- nvinfo : EIATTR_COOP_GROUP_INSTR_OFFSETS
	.align		4
.L_11419:
        /*01a8*/ 	.byte	0x04, 0x28
        /*01aa*/ 	.short	(.L_11421 - .L_11420)


	//   ....[0]....
.L_11420:
        /*01ac*/ 	.word	0x00000270


	//   ....[1]....
        /*01b0*/ 	.word	0x00000290


	//   ....[2]....
        /*01b4*/ 	.word	0x000002b0


	//   ....[3]....
        /*01b8*/ 	.word	0x000003c0


	//   ....[4]....
        /*01bc*/ 	.word	0x000003e0


	//   ....[5]....
        /*01c0*/ 	.word	0x00000400


	//   ....[6]....
        /*01c4*/ 	.word	0x00001230


	//   ....[7]....
        /*01c8*/ 	.word	0x00001260


	//   ....[8]....
        /*01cc*/ 	.word	0x00001280


	//   ....[9]....
        /*01d0*/ 	.word	0x000012a0


	//   ....[10]....
        /*01d4*/ 	.word	0x000012c0


	//   ....[11]....
        /*01d8*/ 	.word	0x00001310


	//   ....[12]....
        /*01dc*/ 	.word	0x00001330


	//   ....[13]....
        /*01e0*/ 	.word	0x00001350


	//   ....[14]....
        /*01e4*/ 	.word	0x00002520


	//   ....[15]....
        /*01e8*/ 	.word	0x00002580


	//   ....[16]....
        /*01ec*/ 	.word	0x000025e0


	//----- nvinfo : EIATTR_VRC_CTA_INIT_COUNT
	.align		4
.L_11421:
        /*01f0*/ 	.byte	0x02, 0x4a
	.zero		1
	.zero		1


	//----- nvinfo : EIATTR_SYSCALL_OFFSETS
	.align		4
        /*01f4*/ 	.byte	0x04, 0x46
        /*01f6*/ 	.short	(.L_11423 - .L_11422)


	//   ....[0]....
.L_11422:
        /*01f8*/ 	.word	0x00000220


	//----- nvinfo : EIATTR_EXIT_INSTR_OFFSETS
	.align		4
.L_11423:
        /*01fc*/ 	.byte	0x04, 0x1c
        /*01fe*/ 	.short	(.L_11425 - .L_11424)


	//   ....[0]....
.L_11424:
        /*0200*/ 	.word	0x00002310


	//   ....[1]....
        /*0204*/ 	.word	0x00002370


	//   ....[2]....
        /*0208*/ 	.word	0x000024d0


	//----- nvinfo : EIATTR_CRS_STACK_SIZE
	.align		4
.L_11425:
        /*020c*/ 	.byte	0x04, 0x1e
        /*020e*/ 	.short	(.L_11427 - .L_11426)
.L_11426:
        /*0210*/ 	.word	0x00000000


	//----- nvinfo : EIATTR_CBANK_PARAM_SIZE
	.align		4
.L_11427:
        /*0214*/ 	.byte	0x03, 0x19
        /*0216*/ 	.short	0x007c


	//----- nvinfo : EIATTR_PARAM_CBANK
	.align		4
        /*0218*/ 	.byte	0x04, 0x0a
        /*021a*/ 	.short	(.L_11429 - .L_11428)
	.align		4
.L_11428:
        /*021c*/ 	.word	index@(.nv.constant0._ZN4vllm25paged_attention_v1_kernelIfhLi192ELi8ELi128ELNS_18Fp8KVCacheDataTypeE2ELb0EEEvPT_PKS2_PKT0_S8_ifPKiSA_iPKfiiiSC_SC_iiiii)
        /*0220*/ 	.short	0x0380
        /*0222*/ 	.short	0x007c


	//----- nvinfo : EIATTR_SW_WAR
	.align		4
.L_11429:
        /*0224*/ 	.byte	0x04, 0x36
        /*0226*/ 	.short	(.L_11431 - .L_11430)
.L_11430:
        /*0228*/ 	.word	0x00000008
.L_11431:


//--------------------- .nv.info._ZN4vllm25paged_attention_v1_kernelIfhLi128ELi8ELi128ELNS_18Fp8KVCacheDataTypeE2ELb0EEEvPT_PKS2_PKT0_S8_ifPKiSA_iPKfiiiSC_SC_iiiii --------------------------
	.section	.nv.info._ZN4vllm25paged_attention_v1_kernelIfhLi128ELi8ELi128ELNS_18Fp8KVCacheDataTypeE2ELb0EEEvPT_PKS2_PKT0_S8_ifPKiSA_iPKfiiiSC_SC_iiiii,"",@"SHT_CUDA_INFO"
	.sectionflags	@""
	.align	4


	//----- nvinfo : EIATTR_CUDA_API_VERSION
	.align		4
        /*0000*/ 	.byte	0x04, 0x37
        /*0002*/ 	.short	(.L_11433 - .L_11432)
.L_11432:
        /*0004*/ 	.word	0x00000082


	//----- nvinfo : EIATTR_KPARAM_INFO
	.align		4
.L_11433:
        /*0008*/ 	.byte	0x04, 0x17
        /*000a*/ 	.short	(.L_11435 - .L_11434)
.L_11434:
        /*000c*/ 	.word	0x00000000
        /*0010*/ 	.short	0x0013
        /*0012*/ 	.short	0x0078
        /*0014*/ 	.byte	0x00, 0xf0, 0x11, 0x00


	//----- nvinfo : EIATTR_KPARAM_INFO
	.align		4
.L_11435:
        /*0018*/ 	.byte	0x04, 0x17
        /*001a*/ 	.short	(.L_11437 - .L_11436)
.L_11436:
        /*001c*/ 	.word	0x00000000
        /*0020*/ 	.short	0x0012
        /*0022*/ 	.short	0x0074
        /*0024*/ 	.byte	0x00, 0xf0, 0x11, 0x00


	//----- nvinfo : EIATTR_KPARAM_INFO
	.align		4
.L_11437:
        /*0028*/ 	.byte	0x04, 0x17
        /*002a*/ 	.short	(.L_11439 - .L_11438)
.L_11438:
        /*002c*/ 	.word	0x00000000
        /*0030*/ 	.short	0x0011
        /*0032*/ 	.short	0x0070
        /*0034*/ 	.byte	0x00, 0xf0, 0x11, 0x00


	//----- nvinfo : EIATTR_KPARAM_INFO
	.align		4
.L_11439:
        /*0038*/ 	.byte	0x04, 0x17
        /*003a*/ 	.short	(.L_11441 - .L_11440)
.L_11440:
        /*003c*/ 	.word	0x00000000
        /*0040*/ 	.short	0x0010
        /*0042*/ 	.short	0x006c
        /*0044*/ 	.byte	0x00, 0xf0, 0x11, 0x00


	//----- nvinfo : EIATTR_KPARAM_INFO
	.align		4
.L_11441:
        /*0048*/ 	.byte	0x04, 0x17
        /*004a*/ 	.short	(.L_11443 - .L_11442)
.L_11442:
        /*004c*/ 	.word	0x00000000
        /*0050*/ 	.short	0x000f
        /*0052*/ 	.short	0x0068
        /*0054*/ 	.byte	0x00, 0xf0, 0x11, 0x00


	//----- nvinfo : EIATTR_KPARAM_INFO
	.align		4
.L_11443:
        /*0058*/ 	.byte	0x04, 0x17
        /*005a*/ 	.short	(.L_11445 - .L_11444)
.L_11444:
        /*005c*/ 	.word	0x00000000
        /*0060*/ 	.short	0x000e
        /*0062*/ 	.short	0x0060
        /*0064*/ 	.byte	0x00, 0xf5, 0x21, 0x00


	//----- nvinfo : EIATTR_KPARAM_INFO
	.align		4
.L_11445:
        /*0068*/ 	.byte	0x04, 0x17
        /*006a*/ 	.short	(.L_11447 - .L_11446)
.L_11446:
        /*006c*/ 	.word	0x00000000
        /*0070*/ 	.short	0x000d
        /*0072*/ 	.short	0x0058
        /*0074*/ 	.byte	0x00, 0xf5, 0x21, 0x00


	//----- nvinfo : EIATTR_KPARAM_INFO
	.align		4
.L_11447:
        /*0078*/ 	.byte	0x04, 0x17
        /*007a*/ 	.short	(.L_11449 - .L_11448)
.L_11448:
        /*007c*/ 	.word	0x00000000
        /*0080*/ 	.short	0x000c
        /*0082*/ 	.short	0x0050
        /*0084*/ 	.byte	0x00, 0xf0, 0x11, 0x00


	//----- nvinfo : EIATTR_KPARAM_INFO
	.align		4
.L_11449:
        /*0088*/ 	.byte	0x04, 0x17
        /*008a*/ 	.short	(.L_11451 - .L_11450)
.L_11450:
        /*008c*/ 	.word	0x00000000
        /*0090*/ 	.short	0x000b
        /*0092*/ 	.short	0x004c
        /*0094*/ 	.byte	0x00, 0xf0, 0x11, 0x00


	//----- nvinfo : EIATTR_KPARAM_INFO
	.align		4
.L_11451:
        /*0098*/ 	.byte	0x04, 0x17
        /*009a*/ 	.short	(.L_11453 - .L_11452)
.L_11452:
        /*009c*/ 	.word	0x00000000
        /*00a0*/ 	.short	0x000a
        /*00a2*/ 	.short	0x0048
        /*00a4*/ 	.byte	0x00, 0xf0, 0x11, 0x00


	//----- nvinfo : EIATTR_KPARAM_INFO
	.align		4
.L_11453:
        /*00a8*/ 	.byte	0x04, 0x17
        /*00aa*/ 	.short	(.L_11455 - .L_11454)
.L_11454:
        /*00ac*/ 	.word	0x00000000
        /*00b0*/ 	.short	0x0009
        /*00b2*/ 	.short	0x0040
        /*00b4*/ 	.byte	0x00, 0xf5, 0x21, 0x00


	//----- nvinfo : EIATTR_KPARAM_INFO
	.align		4
.L_11455:
        /*00b8*/ 	.byte	0x04, 0x17
        /*00ba*/ 	.short	(.L_11457 - .L_11456)
.L_11456:
        /*00bc*/ 	.word	0x00000000
        /*00c0*/ 	.short	0x0008
        /*00c2*/ 	.short	0x0038
        /*00c4*/ 	.byte	0x00, 0xf0, 0x11, 0x00


	//----- nvinfo : EIATTR_KPARAM_INFO
	.align		4
.L_11457:
        /*00c8*/ 	.byte	0x04, 0x17
        /*00ca*/ 	.short	(.L_11459 - .L_11458)
.L_11458:
        /*00cc*/ 	.word	0x00000000
        /*00d0*/ 	.short	0x0007
        /*00d2*/ 	.short	0x0030
        /*00d4*/ 	.byte	0x00, 0xf5, 0x21, 0x00


	//----- nvinfo : EIATTR_KPARAM_INFO
	.align		4
.L_11459:
        /*00d8*/ 	.byte	0x04, 0x17
        /*00da*/ 	.short	(.L_11461 - .L_11460)
.L_11460:
        /*00dc*/ 	.word	0x00000000
        /*00e0*/ 	.short	0x0006
        /*00e2*/ 	.short	0x0028
        /*00e4*/ 	.byte	0x00, 0xf5, 0x21, 0x00


	//----- nvinfo : EIATTR_KPARAM_INFO
	.align		4
.L_11461:
        /*00e8*/ 	.byte	0x04, 0x17
        /*00ea*/ 	.short	(.L_11463 - .L_11462)
.L_11462:
        /*00ec*/ 	.word	0x00000000
        /*00f0*/ 	.short	0x0005
        /*00f2*/ 	.short	0x0024
        /*00f4*/ 	.byte	0x00, 0xf0, 0x11, 0x00


	//----- nvinfo : EIATTR_KPARAM_INFO
	.align		4
.L_11463:
        /*00f8*/ 	.byte	0x04, 0x17
        /*00fa*/ 	.short	(.L_11465 - .L_11464)
.L_11464:
        /*00fc*/ 	.word	0x00000000
        /*0100*/ 	.short	0x0004
        /*0102*/ 	.short	0x0020
        /*0104*/ 	.byte	0x00, 0xf0, 0x11, 0x00


	//----- nvinfo : EIATTR_KPARAM_INFO
	.align		4
.L_11465:
        /*0108*/ 	.byte	0x04, 0x17
        /*010a*/ 	.short	(.L_11467 - .L_11466)
.L_11466:
        /*010c*/ 	.word	0x00000000
        /*0110*/ 	.short	0x0003
        /*0112*/ 	.short	0x0018
        /*0114*/ 	.byte	0x00, 0xf5, 0x21, 0x00


	//----- nvinfo : EIATTR_KPARAM_INFO
	.align		4
.L_11467:
        /*0118*/ 	.byte	0x04, 0x17
        /*011a*/ 	.short	(.L_11469 - .L_11468)
.L_11468:
        /*011c*/ 	.word	0x00000000
        /*0120*/ 	.short	0x0002
        /*0122*/ 	.short	0x0010
        /*0124*/ 	.byte	0x00, 0xf5, 0x21, 0x00


	//----- nvinfo : EIATTR_KPARAM_INFO
	.align		4
.L_11469:
        /*0128*/ 	.byte	0x04, 0x17
        /*012a*/ 	.short	(.L_11471 - .L_11470)
.L_11470:
        /*012c*/ 	.word	0x00000000
        /*0130*/ 	.short	0x0001
        /*0132*/ 	.short	0x0008
        /*0134*/ 	.byte	0x00, 0xf5, 0x21, 0x00


	//----- nvinfo : EIATTR_KPARAM_INFO
	.align		4
.L_11471:
        /*0138*/ 	.byte	0x04, 0x17
        /*013a*/ 	.short	(.L_11473 - .L_11472)
.L_11472:
        /*013c*/ 	.word	0x00000000
        /*0140*/ 	.short	0x0000
        /*0142*/ 	.short	0x0000
        /*0144*/ 	.byte	0x00, 0xf5, 0x21, 0x00


	//----- nvinfo : EIATTR_SPARSE_MMA_MASK
	.align		4
.L_11473:
        /*0148*/ 	.byte	0x03, 0x50
        /*014a*/ 	.short	0x0000


	//----- nvinfo : EIATTR_MAXREG_COUNT
	.align		4
        /*014c*/ 	.byte	0x03, 0x1b
        /*014e*/ 	.short	0x00ff


	//----- nvinfo : EIATTR_NUM_BARRIERS
	.align		4
        /*0150*/ 	.byte	0x02, 0x4c
        /*0152*/ 	.byte	0x01
	.zero		1


	//----- nvinfo : EIATTR_EXTERNS
	.align		4
        /*0154*/ 	.byte	0x04, 0x0f
        /*0156*/ 	.short	(.L_11475 - .L_11474)


	//   ....[0]....
	.align		4
.L_11474:
        /*0158*/ 	.word	index@(__assertfail)


	//----- nvinfo : EIATTR_MERCURY_ISA_VERSION
	.align		4
.L_11475:
        /*015c*/ 	.byte	0x03, 0x5f
        /*015e*/ 	.short	0x0101


	//----- nvinfo : EIATTR_COOP_GROUP_MASK_REGIDS
	.align		4
        /*0160*/ 	.byte	0x04, 0x29
        /*0162*/ 	.short	(.L_11477 - .L_11476)


	//   ....[0]....
.L_11476:
        /*0164*/ 	.word	0xffffffff


	//   ....[1]....
        /*0168*/ 	.word	0xffffffff


	//   ....[2]....
        /*016c*/ 	.word	0xffffffff


	//   ....[3]....
        /*0170*/ 	.word	0xffffffff


	//   ....[4]....
        /*0174*/ 	.word	0xffffffff


	//   ....[5]....
        /*0178*/ 	.word	0xffffffff


	//   ....[6]....
        /*017c*/ 	.word	0xffffffff


	//   ....[7]....
        /*0180*/ 	.word	0xffffffff


	//   ....[8]....
        /*0184*/ 	.word	0xffffffff


	//   ....[9]....
        /*0188*/ 	.word	0xffffffff


	//   ....[10]....
        /*018c*/ 	.word	0xffffffff


	//   ....[11]....
        /*0190*/ 	.word	0xffffffff


	//   ....[12]....
        /*0194*/ 	.word	0xffffffff


	//   ....[13]....
        /*0198*/ 	.word	0xffffffff


	//   ....[14]....
        /*019c*/ 	.word	0x0500000f


	//   ....[15]....
        /*01a0*/ 	.word	0x0500000f


	//   ....[16]....
        /*01a4*/ 	.word	0x0500000f


	//----- nvinfo : EIATTR_COOP_GROUP_INSTR_OFFSETS
	.align		4
.L_11477:
        /*01a8*/ 	.byte	0x04, 0x28
        /*01aa*/ 	.short	(.L_11479 - .L_11478)


	//   ....[0]....
.L_11478:
        /*01ac*/ 	.word	0x00000270


	//   ....[1]....
        /*01b0*/ 	.word	0x00000290


	//   ....[2]....
        /*01b4*/ 	.word	0x000002b0


	//   ....[3]....
        /*01b8*/ 	.word	0x000003c0


	//   ....[4]....
        /*01bc*/ 	.word	0x000003e0


	//   ....[5]....
        /*01c0*/ 	.word	0x00000400


	//   ....[6]....
        /*01c4*/ 	.word	0x00001230


	//   ....[7]....
        /*01c8*/ 	.word	0x00001260


	//   ....[8]....
        /*01cc*/ 	.word	0x00001280


	//   ....[9]....
        /*01d0*/ 	.word	0x000012a0


	//   ....[10]....
        /*01d4*/ 	.word	0x000012c0


	//   ....[11]....
        /*01d8*/ 	.word	0x00001310


	//   ....[12]....
        /*01dc*/ 	.word	0x00001330


	//   ....[13]....
        /*01e0*/ 	.word	0x00001350


	//   ....[14]....
        /*01e4*/ 	.word	0x00002380


	//   ....[15]....
        /*01e8*/ 	.word	0x000023e0


	//   ....[16]....
        /*01ec*/ 	.word	0x00002440


	//----- nvinfo : EIATTR_VRC_CTA_INIT_COUNT
	.align		4
.L_11479:
        /*01f0*/ 	.byte	0x02, 0x4a
	.zero		1
	.zero		1


	//----- nvinfo : EIATTR_SYSCALL_OFFSETS
	.align		4
        /*01f4*/ 	.byte	0x04, 0x46
        /*01f6*/ 	.short	(.L_11481 - .L_11480)


	//   ....[0]....
.L_11480:
        /*01f8*/ 	.word	0x00000220


	//----- nvinfo : EIATTR_EXIT_INSTR_OFFSETS
	.align		4
.L_11481:
        /*01fc*/ 	.byte	0x04, 0x1c
        /*01fe*/ 	.short	(.L_11483 - .L_11482)


	//   ....[0]....
.L_11482:
        /*0200*/ 	.word	0x000021b0


	//   ....[1]....
        /*0204*/ 	.word	0x00002210


	//   ....[2]....
        /*0208*/ 	.word	0x00002330


	//----- nvinfo : EIATTR_CRS_STACK_SIZE
	.align		4
.L_11483:
        /*020c*/ 	.byte	0x04, 0x1e
        /*020e*/ 	.short	(.L_11485 - .L_11484)
.L_11484:
        /*0210*/ 	.word	0x00000000


	//----- nvinfo : EIATTR_CBANK_PARAM_SIZE
	.align		4
.L_11485:
        /*0214*/ 	.byte	0x03, 0x19
        /*0216*/ 	.short	0x007c


	//----- nvinfo : EIATTR_PARAM_CBANK
	.align		4
        /*0218*/ 	.byte	0x04, 0x0a
        /*021a*/ 	.short	(.L_11487 - .L_11486)
	.align		4
.L_11486:
        /*021c*/ 	.word	index@(.nv.constant0._ZN4vllm25paged_attention_v1_kernelIfhLi128ELi8ELi128ELNS_18Fp8KVCacheDataTypeE2ELb0EEEvPT_PKS2_PKT0_S8_ifPKiSA_iPKfiiiSC_SC_iiiii)
        /*0220*/ 	.short	0x0380
        /*0222*/ 	.short	0x007c


	//----- nvinfo : EIATTR_SW_WAR
	.align		4
.L_11487:
        /*0224*/ 	.byte	0x04, 0x36
        /*0226*/ 	.short	(.L_11489 - .L_11488)
.L_11488:
        /*0228*/ 	.word	0x00000008
.L_11489:


//--------------------- .nv.info._ZN4vllm25paged_attention_v1_kernelIfhLi120ELi8ELi128ELNS_18Fp8KVCacheDataTypeE2ELb0EEEvPT_PKS2_PKT0_S8_ifPKiSA_iPKfiiiSC_SC_iiiii --------------------------
	.section	.nv.info._ZN4vllm25paged_attention_v1_kernelIfhLi120ELi8ELi128ELNS_18Fp8KVCacheDataTypeE2ELb0EEEvPT_PKS2_PKT0_S8_ifPKiSA_iPKfiiiSC_SC_iiiii,"",@"SHT_CUDA_INFO"
	.sectionflags	@""
	.align	4


	//----- nvinfo : EIATTR_CUDA_API_VERSION
	.align		4
        /*0000*/ 	.byte	0x04, 0x37
        /*0002*/ 	.short	(.L_11491 - .L_11490)
.L_11490:
        /*0004*/ 	.word	0x00000082


	//----- nvinfo : EIATTR_KPARAM_INFO
	.align		4
.L_11491:
        /*0008*/ 	.byte	0x04, 0x17
        /*000a*/ 	.short	(.L_11493 - .L_11492)
.L_11492:
        /*000c*/ 	.word	0x00000000
        /*0010*/ 	.short	0x0013
        /*0012*/ 	.short	0x0078
        /*0014*/ 	.byte	0x00, 0xf0, 0x11, 0x00


	//----- nvinfo : EIATTR_KPARAM_INFO
	.align		4
.L_11493:
        /*0018*/ 	.byte	0x04, 0x17
        /*001a*/ 	.short	(.L_11495 - .L_11494)
.L_11494:
        /*001c*/ 	.word	0x00000000
        /*0020*/ 	.short	0x0012
        /*0022*/ 	.short	0x0074
        /*0024*/ 	.byte	0x00, 0xf0, 0x11, 0x00


	//----- nvinfo : EIATTR_KPARAM_INFO
	.align		4
.L_11495:
        /*0028*/ 	.byte	0x04, 0x17
        /*002a*/ 	.short	(.L_11497 - .L_11496)
.L_11496:
        /*002c*/ 	.word	0x00000000
        /*0030*/ 	.short	0x0011
        /*0032*/ 	.short	0x0070
        /*0034*/ 	.byte	0x00, 0xf0, 0x11, 0x00


	//----- nvinfo : EIATTR_KPARAM_INFO
	.align		4
.L_11497:
        /*0038*/ 	.byte	0x04, 0x17
        /*003a*/ 	.short	(.L_11499 - .L_11498)
.L_11498:
        /*003c*/ 	.word	0x00000000
        /*0040*/ 	.short	0x0010
        /*0042*/ 	.short	0x006c
        /*0044*/ 	.byte	0x00, 0xf0, 0x11, 0x00


	//----- nvinfo : EIATTR_KPARAM_INFO
	.align		4
.L_11499:
        /*0048*/ 	.byte	0x04, 0x17
        /*004a*/ 	.short	(.L_11501 - .L_11500)
.L_11500:
        /*004c*/ 	.word	0x00000000
        /*0050*/ 	.short	0x000f
        /*0052*/ 	.short	0x0068
        /*0054*/ 	.byte	0x00, 0xf0, 0x11, 0x00


	//----- nvinfo : EIATTR_KPARAM_INFO
	.align		4
.L_11501:
        /*0058*/ 	.byte	0x04, 0x17
        /*005a*/ 	.short	(.L_11503 - .L_11502)
.L_11502:
        /*005c*/ 	.word	0x00000000
        /*0060*/ 	.short	0x000e
        /*0062*/ 	.short	0x0060
        /*0064*/ 	.byte	0x00, 0xf5, 0x21, 0x00


	//----- nvinfo : EIATTR_KPARAM_INFO
	.align		4
.L_11503:
        /*0068*/ 	.byte	0x04, 0x17
        /*006a*/ 	.short	(.L_11505 - .L_11504)
.L_11504:
        /*006c*/ 	.word	0x00000000
        /*0070*/ 	.short	0x000d
        /*0072*/ 	.short	0x0058
        /*0074*/ 	.byte	0x00, 0xf5, 0x21, 0x00


	//----- nvinfo : EIATTR_KPARAM_INFO
	.align		4
.L_11505:
        /*0078*/ 	.byte	0x04, 0x17
        /*007a*/ 	.short	(.L_11507 - .L_11506)
.L_11506:
        /*007c*/ 	.word	0x00000000
        /*0080*/ 	.short	0x000c
        /*0082*/ 	.short	0x0050
        /*0084*/ 	.byte	0x00, 0xf0, 0x11, 0x00


	//----- nvinfo : EIATTR_KPARAM_INFO
	.align		4
.L_11507:
        /*0088*/ 	.byte	0x04, 0x17
        /*008a*/ 	.short	(.L_11509 - .L_11508)
.L_11508:
        /*008c*/ 	.word	0x00000000
        /*0090*/ 	.short	0x000b
        /*0092*/ 	.short	0x004c
        /*0094*/ 	.byte	0x00, 0xf0, 0x11, 0x00


	//----- nvinfo : EIATTR_KPARAM_INFO
	.align		4
.L_11509:
        /*0098*/ 	.byte	0x04, 0x17
        /*009a*/ 	.short	(.L_11511 - .L_11510)
.L_11510:
        /*009c*/ 	.word	0x00000000
        /*00a0*/ 	.short	0x000a
        /*00a2*/ 	.short	0x0048
        /*00a4*/ 	.byte	0x00, 0xf0, 0x11, 0x00


	//----- nvinfo : EIATTR_KPARAM_INFO
	.align		4
.L_11511:
        /*00a8*/ 	.byte	0x04, 0x17
        /*00aa*/ 	.short	(.L_11513 - .L_11512)
.L_11512:
        /*00ac*/ 	.word	0x00000000
        /*00b0*/ 	.short	0x0009
        /*00b2*/ 	.short	0x0040
        /*00b4*/ 	.byte	0x00, 0xf5, 0x21, 0x00


	//----- nvinfo : EIATTR_KPARAM_INFO
	.align		4
.L_11513:
        /*00b8*/ 	.byte	0x04, 0x17
        /*00ba*/ 	.short	(.L_11515 - .L_11514)
.L_11514:
        /*00bc*/ 	.word	0x00000000
        /*00c0*/ 	.short	0x0008
        /*00c2*/ 	.short	0x0038
        /*00c4*/ 	.byte	0x00, 0xf0, 0x11, 0x00


	//----- nvinfo : EIATTR_KPARAM_INFO
	.align		4
.L_11515:
        /*00c8*/ 	.byte	0x04, 0x17
        /*00ca*/ 	.short	(.L_11517 - .L_11516)
.L_11516:
        /*00cc*/ 	.word	0x00000000
        /*00d0*/ 	.short	0x0007
        /*00d2*/ 	.short	0x0030
        /*00d4*/ 	.byte	0x00, 0xf5, 0x21, 0x00


	//----- nvinfo : EIATTR_KPARAM_INFO
	.align		4
.L_11517:
        /*00d8*/ 	.byte	0x04, 0x17
        /*00da*/ 	.short	(.L_11519 - .L_11518)
.L_11518:
        /*00dc*/ 	.word	0x00000000
        /*00e0*/ 	.short	0x0006
        /*00e2*/ 	.short	0x0028
        /*00e4*/ 	.byte	0x00, 0xf5, 0x21, 0x00


	//----- nvinfo : EIATTR_KPARAM_INFO
	.align		4
.L_11519:
        /*00e8*/ 	.byte	0x04, 0x17
        /*00ea*/ 	.short	(.L_11521 - .L_11520)
.L_11520:
        /*00ec*/ 	.word	0x00000000
        /*00f0*/ 	.short	0x0005
        /*00f2*/ 	.short	0x0024
        /*00f4*/ 	.byte	0x00, 0xf0, 0x11, 0x00


	//----- nvinfo : EIATTR_KPARAM_INFO
	.align		4
.L_11521:
        /*00f8*/ 	.byte	0x04, 0x17
        /*00fa*/ 	.short	(.L_11523 - .L_11522)
.L_11522:
        /*00fc*/ 	.word	0x00000000
        /*0100*/ 	.short	0x0004
        /*0102*/ 	.short	0x0020
        /*0104*/ 	.byte	0x00, 0xf0, 0x11, 0x00


	//----- nvinfo : EIATTR_KPARAM_INFO
	.align		4
.L_11523:
        /*0108*/ 	.byte	0x04, 0x17
        /*010a*/ 	.short	(.L_11525 - .L_11524)
.L_11524:
        /*010c*/ 	.word	0x00000000
        /*0110*/ 	.short	0x0003
        /*0112*/ 	.short	0x0018
        /*0114*/ 	.byte	0x00, 0xf5, 0x21, 0x00


	//----- nvinfo : EIATTR_KPARAM_INFO
	.align		4
.L_11525:
        /*0118*/ 	.byte	0x04, 0x17
        /*011a*/ 	.short	(.L_11527 - .L_11526)
.L_11526:
        /*011c*/ 	.word	0x00000000
        /*0120*/ 	.short	0x0002
        /*0122*/ 	.short	0x0010
        /*0124*/ 	.byte	0x00, 0xf5, 0x21, 0x00


	//----- nvinfo : EIATTR_KPARAM_INFO
	.align		4
.L_11527:
        /*0128*/ 	.byte	0x04, 0x17
        /*012a*/ 	.short	(.L_11529 - .L_11528)
.L_11528:
        /*012c*/ 	.word	0x00000000
        /*0130*/ 	.short	0x0001
        /*0132*/ 	.short	0x0008
        /*0134*/ 	.byte	0x00, 0xf5, 0x21, 0x00


	//----- nvinfo : EIATTR_KPARAM_INFO
	.align		4
.L_11529:
        /*0138*/ 	.byte	0x04, 0x17
        /*013a*/ 	.short	(.L_11531 - .L_11530)
.L_11530:
        /*013c*/ 	.word	0x00000000
        /*0140*/ 	.short	0x0000
        /*0142*/ 	.short	0x0000
        /*0144*/ 	.byte	0x00, 0xf5, 0x21, 0x00


	//----- nvinfo : EIATTR_SPARSE_MMA_MASK
	.align		4
.L_11531:
        /*0148*/ 	.byte	0x03, 0x50
        /*014a*/ 	.short	0x0000


	//----- nvinfo : EIATTR_MAXREG_COUNT
	.align		4
        /*014c*/ 	.byte	0x03, 0x1b
        /*014e*/ 	.short	0x00ff


	//----- nvinfo : EIATTR_NUM_BARRIERS
	.align		4
        /*0150*/ 	.byte	0x02, 0x4c
        /*0152*/ 	.byte	0x01
	.zero		1


	//----- nvinfo : EIATTR_EXTERNS
	.align		4
        /*0154*/ 	.byte	0x04, 0x0f
        /*0156*/ 	.short	(.L_11533 - .L_11532)


	//   ....[0]....
	.align		4
.L_11532:
        /*0158*/ 	.word	index@(__assertfail)


	//----- nvinfo : EIATTR_MERCURY_ISA_VERSION
	.align		4
.L_11533:
        /*015c*/ 	.byte	0x03, 0x5f
        /*015e*/ 	.short	0x0101


	//----- nvinfo : EIATTR_COOP_GROUP_MASK_REGIDS
	.align		4
        /*0160*/ 	.byte	0x04, 0x29
        /*0162*/ 	.short	(.L_11535 - .L_11534)


	//   ....[0]....
.L_11534:
        /*0164*/ 	.word	0xffffffff


	//   ....[1]....
        /*0168*/ 	.word	0xffffffff


	//   ....[2]....
        /*016c*/ 	.word	0xffffffff


	//   ....[3]....
        /*0170*/ 	.word	0xffffffff


	//   ....[4]....
        /*0174*/ 	.word	0xffffffff


	//   ....[5]....
        /*0178*/ 	.word	0xffffffff


	//   ....[6]....
        /*017c*/ 	.word	0xffffffff


	//   ....[7]....
        /*0180*/ 	.word	0xffffffff


	//   ....[8]....
        /*0184*/ 	.word	0xffffffff


	//   ....[9]....
        /*0188*/ 	.word	0xffffffff


	//   ....[10]....
        /*018c*/ 	.word	0xffffffff


	//   ....[11]....
        /*0190*/ 	.word	0xffffffff


	//   ....[12]....
        /*0194*/ 	.word	0xffffffff


	//   ....[13]....
        /*0198*/ 	.word	0xffffffff


	//   ....[14]....
        /*019c*/ 	.word	0x0500000f


	//   ....[15]....
        /*01a0*/ 	.word	0x0500000f


	//   ....[16]....
        /*01a4*/ 	.word	0x0500000f


	//----- nvinfo : EIATTR_COOP_GROUP_INSTR_OFFSETS
	.align		4
.L_11535:
        /*01a8*/ 	.byte	0x04, 0x28
        /*01aa*/ 	.short	(.L_11537 - .L_11536)


	//   ....[0]....
.L_11536:
        /*01ac*/ 	.word	0x00000270


	//   ....[1]....
        /*01b0*/ 	.word	0x00000290


	//   ....[2]....
        /*01b4*/ 	.word	0x000002b0


	//   ....[3]....
        /*01b8*/ 	.word	0x000003c0


	//   ....[4]....
        /*01bc*/ 	.word	0x000003e0


	//   ....[5]....
        /*01c0*/ 	.word	0x00000400


	//   ....[6]....
        /*01c4*/ 	.word	0x00001230


	//   ....[7]....
        /*01c8*/ 	.word	0x00001260


	//   ....[8]....
        /*01cc*/ 	.word	0x00001280


	//   ....[9]....
        /*01d0*/ 	.word	0x000012a0


	//   ....[10]....
        /*01d4*/ 	.word	0x000012c0


	//   ....[11]....
        /*01d8*/ 	.word	0x00001310


	//   ....[12]....
        /*01dc*/ 	.word	0x00001330


	//   ....[13]....
        /*01e0*/ 	.word	0x00001350


	//   ....[14]....
        /*01e4*/ 	.word	0x00002520


	//   ....[15]....
        /*01e8*/ 	.word	0x00002580


	//   ....[16]....
        /*01ec*/ 	.word	0x000025e0


	//----- nvinfo : EIATTR_VRC_CTA_INIT_COUNT
	.align		4
.L_11537:
        /*01f0*/ 	.byte	0x02, 0x4a
	.zero		1
	.zero		1


	//----- nvinfo : EIATTR_SYSCALL_OFFSETS
	.align		4
        /*01f4*/ 	.byte	0x04, 0x46
        /*01f6*/ 	.short	(.L_11539 - .L_11538)


	//   ....[0]....
.L_11538:
        /*01f8*/ 	.word	0x00000220


	//----- nvinfo : EIATTR_EXIT_INSTR_OFFSETS
	.align		4
.L_11539:
        /*01fc*/ 	.byte	0x04, 0x1c
        /*01fe*/ 	.short	(.L_11541 - .L_11540)


	//   ....[0]....
.L_11540:
        /*0200*/ 	.word	0x00002330


	//   ....[1]....
        /*0204*/ 	.word	0x000024b0


	//   ....[2]....
        /*0208*/ 	.word	0x000024d0


	//----- nvinfo : EIATTR_CRS_STACK_SIZE
	.align		4
.L_11541:
        /*020c*/ 	.byte	0x04, 0x1e
        /*020e*/ 	.short	(.L_11543 - .L_11542)
.L_11542:
        /*0210*/ 	.word	0x00000000


	//----- nvinfo : EIATTR_CBANK_PARAM_SIZE
	.align		4
.L_11543:
        /*0214*/ 	.byte	0x03, 0x19
        /*0216*/ 	.short	0x007c


	//----- nvinfo : EIATTR_PARAM_CBANK
	.align		4
        /*0218*/ 	.byte	0x04, 0x0a
        /*021a*/ 	.short	(.L_11545 - .L_11544)
	.align		4
.L_11544:
        /*021c*/ 	.word	index@(.nv.constant0._ZN4vllm25paged_attention_v1_kernelIfhLi120ELi8ELi128ELNS_18Fp8KVCacheDataTypeE2ELb0EEEvPT_PKS2_PKT0_S8_ifPKiSA_iPKfiiiSC_SC_iiiii)
        /*0220*/ 	.short	0x0380
        /*0222*/ 	.short	0x007c


	//----- nvinfo : EIATTR_SW_WAR
	.align		4
.L_11545:
        /*0224*/ 	.byte	0x04, 0x36
        /*0226*/ 	.short	(.L_11547 - .L_11546)
.L_11546:
        /*0228*/ 	.word	0x00000008
.L_11547:


//--------------------- .nv.info._ZN4vllm25paged_attention_v1_kernelIfhLi112ELi8ELi128ELNS_18Fp8KVCacheDataTypeE2ELb0EEEvPT_PKS2_PKT0_S8_ifPKiSA_iPKfiiiSC_SC_iiiii --------------------------
	.section	.nv.info._ZN4vllm25paged_attention_v1_kernelIfhLi112ELi8ELi128ELNS_18Fp8KVCacheDataTypeE2ELb0EEEvPT_PKS2_PKT0_S8_ifPKiSA_iPKfiiiSC_SC_iiiii,"",@"SHT_CUDA_INFO"
	.sectionflags	@""
	.align	4


	//----- nvinfo : EIATTR_CUDA_API_VERSION
	.align		4
        /*0000*/ 	.byte	0x04, 0x37
        /*0002*/ 	.short	(.L_11549 - .L_11548)
.L_11548:
        /*0004*/ 	.word	0x00000082


	//----- nvinfo : EIATTR_KPARAM_INFO
	.align		4
.L_11549:
        /*0008*/ 	.byte	0x04, 0x17
        /*000a*/ 	.short	(.L_11551 - .L_11550)
.L_11550:
        /*000c*/ 	.word	0x00000000
        /*0010*/ 	.short	0x0013
        /*0012*/ 	.short	0x0078
        /*0014*/ 	.byte	0x00, 0xf0, 0x11, 0x00


	//----- nvinfo : EIATTR_KPARAM_INFO
	.align		4
.L_11551:
        /*0018*/ 	.byte	0x04, 0x17
        /*001a*/ 	.short	(.L_11553 - .L_11552)
.L_11552:
        /*001c*/ 	.word	0x00000000
        /*0020*/ 	.short	0x0012
        /*0022*/ 	.short	0x0074
        /*0024*/ 	.byte	0x00, 0xf0, 0x11, 0x00


	//----- nvinfo : EIATTR_KPARAM_INFO
	.align		4
.L_11553:
        /*0028*/ 	.byte	0x04, 0x17
        /*002a*/ 	.short	(.L_11555 - .L_11554)
.L_11554:
        /*002c*/ 	.word	0x00000000
        /*0030*/ 	.short	0x0011
        /*0032*/ 	.short	0x0070
        /*0034*/ 	.byte	0x00, 0xf0, 0x11, 0x00


	//----- nvinfo : EIATTR_KPARAM_INFO
	.align		4
.L_11555:
        /*0038*/ 	.byte	0x04, 0x17
        /*003a*/ 	.short	(.L_11557 - .L_11556)
.L_11556:
        /*003c*/ 	.word	0x00000000
        /*0040*/ 	.short	0x0010
        /*0042*/ 	.short	0x006c
        /*0044*/ 	.byte	0x00, 0xf0, 0x11, 0x00


	//----- nvinfo : EIATTR_KPARAM_INFO
	.align		4
.L_11557:
        /*0048*/ 	.byte	0x04, 0x17
        /*004a*/ 	.short	(.L_11559 - .L_11558)
.L_11558:
        /*004c*/ 	.word	0x00000000
        /*0050*/ 	.short	0x000f
        /*0052*/ 	.short	0x0068
        /*0054*/ 	.byte	0x00, 0xf0, 0x11, 0x00


	//----- nvinfo : EIATTR_KPARAM_INFO
	.align		4
.L_11559:
        /*0058*/ 	.byte	0x04, 0x17
        /*005a*/ 	.short	(.L_11561 - .L_11560)
.L_11560:
        /*005c*/ 	.word	0x00000000
        /*0060*/ 	.short	0x000e
        /*0062*/ 	.short	0x0060
        /*0064*/ 	.byte	0x00, 0xf5, 0x21, 0x00


	//----- nvinfo : EIATTR_KPARAM_INFO
	.align		4
.L_11561:
        /*0068*/ 	.byte	0x04, 0x17
        /*006a*/ 	.short	(.L_11563 - .L_11562)
.L_11562:
        /*006c*/ 	.word	0x00000000
        /*0070*/ 	.short	0x000d
        /*0072*/ 	.short	0x0058
        /*0074*/ 	.byte	0x00, 0xf5, 0x21, 0x00


	//----- nvinfo : EIATTR_KPARAM_INFO
	.align		4
.L_11563:
        /*0078*/ 	.byte	0x04, 0x17
        /*007a*/ 	.short	(.L_11565 - .L_11564)
.L_11564:
        /*007c*/ 	.word	0x00000000
        /*0080*/ 	.short	0x000c
        /*0082*/ 	.short	0x0050
        /*0084*/ 	.byte	0x00, 0xf0, 0x11, 0x00


	//----- nvinfo : EIATTR_KPARAM_INFO
	.align		4
.L_11565:
        /*0088*/ 	.byte	0x04, 0x17
        /*008a*/ 	.short	(.L_11567 - .L_11566)
.L_11566:
        /*008c*/ 	.word	0x00000000
        /*0090*/ 	.short	0x000b
        /*0092*/ 	.short	0x004c
        /*0094*/ 	.byte	0x00, 0xf0, 0x11, 0x00


	//----- nvinfo : EIATTR_KPARAM_INFO
	.align		4
.L_11567:
        /*0098*/ 	.byte	0x04, 0x17
        /*009a*/ 	.short	(.L_11569 - .L_11568)
.L_11568:
        /*009c*/ 	.word	0x00000000
        /*00a0*/ 	.short	0x000a
        /*00a2*/ 	.short	0x0048
        /*00a4*/ 	.byte	0x00, 0xf0, 0x11, 0x00


	//----- nvinfo : EIATTR_KPARAM_INFO
	.align		4
.L_11569:
        /*00a8*/ 	.byte	0x04, 0x17
        /*00aa*/ 	.short	(.L_11571 - .L_11570)
.L_11570:
        /*00ac*/ 	.word	0x00000000
        /*00b0*/ 	.short	0x0009
        /*00b2*/ 	.short	0x0040
        /*00b4*/ 	.byte	0x00, 0xf5, 0x21, 0x00


	//----- nvinfo : EIATTR_KPARAM_INFO
	.align		4
.L_11571:
        /*00b8*/ 	.byte	0x04, 0x17
        /*00ba*/ 	.short	(.L_11573 - .L_11572)
.L_11572:
        /*00bc*/ 	.word	0x00000000
        /*00c0*/ 	.short	0x0008
        /*00c2*/ 	.short	0x0038
        /*00c4*/ 	.byte	0x00, 0xf0, 0x11, 0x00


	//----- nvinfo : EIATTR_KPARAM_INFO
	.align		4
.L_11573:
        /*00c8*/ 	.byte	0x04, 0x17
        /*00ca*/ 	.short	(.L_11575 - .L_11574)
.L_11574:
        /*00cc*/ 	.word	0x00000000
        /*00d0*/ 	.short	0x0007
        /*00d2*/ 	.short	0x0030
        /*00d4*/ 	.byte	0x00, 0xf5, 0x21, 0x00


	//----- nvinfo : EIATTR_KPARAM_INFO
	.align		4
.L_11575:
        /*00d8*/ 	.byte	0x04, 0x17
        /*00da*/ 	.short	(.L_11577 - .L_11576)
.L_11576:
        /*00dc*/ 	.word	0x00000000
        /*00e0*/ 	.short	0x0006
        /*00e2*/ 	.short	0x0028
        /*00e4*/ 	.byte	0x00, 0xf5, 0x21, 0x00


	//----- nvinfo : EIATTR_KPARAM_INFO
	.align		4
.L_11577:
        /*00e8*/ 	.byte	0x04, 0x17
        /*00ea*/ 	.short	(.L_11579 - .L_11578)
.L_11578:
        /*00ec*/ 	.word	0x00000000
        /*00f0*/ 	.short	0x0005
        /*00f2*/ 	.short	0x0024
        /*00f4*/ 	.byte	0x00, 0xf0, 0x11, 0x00


	//----- nvinfo : EIATTR_KPARAM_INFO
	.align		4
.L_11579:
        /*00f8*/ 	.byte	0x04, 0x17
        /*00fa*/ 	.short	(.L_11581 - .L_11580)
.L_11580:
        /*00fc*/ 	.word	0x00000000
        /*0100*/ 	.short	0x0004
        /*0102*/ 	.short	0x0020
        /*0104*/ 	.byte	0x00, 0xf0, 0x11, 0x00


	//----- nvinfo : EIATTR_KPARAM_INFO
	.align		4
.L_11581:
        /*0108*/ 	.byte	0x04, 0x17
        /*010a*/ 	.short	(.L_11583 - .L_11582)
.L_11582:
        /*010c*/ 	.word	0x00000000
        /*0110*/ 	.short	0x0003
        /*0112*/ 	.short	0x0018
        /*0114*/ 	.byte	0x00, 0xf5, 0x21, 0x00


	//----- nvinfo : EIATTR_KPARAM_INFO
	.align		4
.L_11583:
        /*0118*/ 	.byte	0x04, 0x17
        /*011a*/ 	.short	(.L_11585 - .L_11584)
.L_11584:
        /*011c*/ 	.word	0x00000000
        /*0120*/ 	.short	0x0002
        /*0122*/ 	.short	0x0010
        /*0124*/ 	.byte	0x00, 0xf5, 0x21, 0x00


	//----- nvinfo : EIATTR_KPARAM_INFO
	.align		4
.L_11585:
        /*0128*/ 	.byte	0x04, 0x17
        /*012a*/ 	.short	(.L_11587 - .L_11586)
.L_11586:
        /*012c*/ 	.word	0x00000000
        /*0130*/ 	.short	0x0001
        /*0132*/ 	.short	0x0008
        /*0134*/ 	.byte	0x00, 0xf5, 0x21, 0x00


	//----- nvinfo : EIATTR_KPARAM_INFO
	.align		4
.L_11587:
        /*0138*/ 	.byte	0x04, 0x17
        /*013a*/ 	.short	(.L_11589 - .L_11588)
.L_11588:
        /*013c*/ 	.word	0x00000000
        /*0140*/ 	.short	0x0000
        /*0142*/ 	.short	0x0000
        /*0144*/ 	.byte	0x00, 0xf5, 0x21, 0x00


	//----- nvinfo : EIATTR_SPARSE_MMA_MASK
	.align		4
.L_11589:
        /*0148*/ 	.byte	0x03, 0x50
        /*014a*/ 	.short	0x0000


	//----- nvinfo : EIATTR_MAXREG_COUNT
	.align		4
        /*014c*/ 	.byte	0x03, 0x1b
        /*014e*/ 	.short	0x00ff


	//----- nvinfo : EIATTR_NUM_BARRIERS
	.align		4
        /*0150*/ 	.byte	0x02, 0x4c
        /*0152*/ 	.byte	0x01
	.zero		1


	//----- nvinfo : EIATTR_EXTERNS
	.align		4
        /*0154*/ 	.byte	0x04, 0x0f
        /*0156*/ 	.short	(.L_11591 - .L_11590)


	//   ....[0]....
	.align		4
.L_11590:
        /*0158*/ 	.word	index@(__assertfail)


	//----- nvinfo : EIATTR_MERCURY_ISA_VERSION
	.align		4
.L_11591:
        /*015c*/ 	.byte	0x03, 0x5f
        /*015e*/ 	.short	0x0101


	//----- nvinfo : EIATTR_COOP_GROUP_MASK_REGIDS
	.align		4
        /*0160*/ 	.byte	0x04, 0x29
        /*0162*/ 	.short	(.L_11593 - .L_11592)


	//   ....[0]....
.L_11592:
        /*0164*/ 	.word	0xffffffff


	//   ....[1]....
        /*0168*/ 	.word	0xffffffff


	//   ....[2]....
        /*016c*/ 	.word	0xffffffff


	//   ....[3]....
        /*0170*/ 	.word	0xffffffff


	//   ....[4]....
        /*0174*/ 	.word	0xffffffff


	//   ....[5]....
        /*0178*/ 	.word	0xffffffff


	//   ....[6]....
        /*017c*/ 	.word	0xffffffff


	//   ....[7]....
        /*0180*/ 	.word	0xffffffff


	//   ....[8]....
        /*0184*/ 	.word	0xffffffff


	//   ....[9]....
        /*0188*/ 	.word	0xffffffff


	//   ....[10]....
        /*018c*/ 	.word	0xffffffff


	//   ....[11]....
        /*0190*/ 	.word	0xffffffff


	//   ....[12]....
        /*0194*/ 	.word	0xffffffff


	//   ....[13]....
        /*0198*/ 	.word	0xffffffff


	//   ....[14]....
        /*019c*/ 	.word	0x0500000f


	//   ....[15]....
        /*01a0*/ 	.word	0x0500000f


	//   ....[16]....
        /*01a4*/ 	.word	0x0500000f


	//----- nvinfo : EIATTR_COOP_GROUP_INSTR_OFFSETS
	.align		4
.L_11593:
        /*01a8*/ 	.byte	0x04, 0x28
        /*01aa*/ 	.short	(.L_11595 - .L_11594)


	//   ....[0]....
.L_11594:
        /*01ac*/ 	.word	0x00000270


	//   ....[1]....
        /*01b0*/ 	.word	0x00000290


	//   ....[2]....
        /*01b4*/ 	.word	0x000002b0


	//   ....[3]....
        /*01b8*/ 	.word	0x000003c0


	//   ....[4]....
        /*01bc*/ 	.word	0x000003e0


	//   ....[5]....
        /*01c0*/ 	.word	0x00000400


	//   ....[6]....
        /*01c4*/ 	.word	0x00001230


	//   ....[7]....
        /*01c8*/ 	.word	0x00001260


	//   ....[8]....
        /*01cc*/ 	.word	0x00001280


	//   ....[9]....
        /*01d0*/ 	.word	0x000012a0


	//   ....[10]....
        /*01d4*/ 	.word	0x000012c0


	//   ....[11]....
        /*01d8*/ 	.word	0x00001310


	//   ....[12]....
        /*01dc*/ 	.word	0x00001330


	//   ....[13]....
        /*01e0*/ 	.word	0x00001350


	//   ....[14]....
        /*01e4*/ 	.word	0x00002260


	//   ....[15]....
        /*01e8*/ 	.word	0x000022c0


	//   ....[16]....
        /*01ec*/ 	.word	0x00002320


	//----- nvinfo : EIATTR_VRC_CTA_INIT_COUNT
	.align		4
.L_11595:
        /*01f0*/ 	.byte	0x02, 0x4a
	.zero		1
	.zero		1


	//----- nvinfo : EIATTR_SYSCALL_OFFSETS
	.align		4
        /*01f4*/ 	.byte	0x04, 0x46
        /*01f6*/ 	.short	(.L_11597 - .L_11596)


	//   ....[0]....
.L_11596:
        /*01f8*/ 	.word	0x00000220


	//----- nvinfo : EIATTR_EXIT_INSTR_OFFSETS
	.align		4
.L_11597:
        /*01fc*/ 	.byte	0x04, 0x1c
        /*01fe*/ 	.short	(.L_11599 - .L_11598)


	//   ....[0]....
.L_11598:
        /*0200*/ 	.word	0x000020a0


	//   ....[1]....
        /*0204*/ 	.word	0x00002100


	//   ....[2]....
        /*0208*/ 	.word	0x00002210


	//----- nvinfo : EIATTR_CRS_STACK_SIZE
	.align		4
.L_11599:
        /*020c*/ 	.byte	0x04, 0x1e
        /*020e*/ 	.short	(.L_11601 - .L_11600)
.L_11600:
        /*0210*/ 	.word	0x00000000


	//----- nvinfo : EIATTR_CBANK_PARAM_SIZE
	.align		4
.L_11601:
        /*0214*/ 	.byte	0x03, 0x19
        /*0216*/ 	.short	0x007c


	//----- nvinfo : EIATTR_PARAM_CBANK
	.align		4
        /*0218*/ 	.byte	0x04, 0x0a
        /*021a*/ 	.short	(.L_11603 - .L_11602)
	.align		4
.L_11602:
        /*021c*/ 	.word	index@(.nv.constant0._ZN4vllm25paged_attention_v1_kernelIfhLi112ELi8ELi128ELNS_18Fp8KVCacheDataTypeE2ELb0EEEvPT_PKS2_PKT0_S8_ifPKiSA_iPKfiiiSC_SC_iiiii)
        /*0220*/ 	.short	0x0380
        /*0222*/ 	.short	0x007c


	//----- nvinfo : EIATTR_SW_WAR
	.align		4
.L_11603:
        /*0224*/ 	.byte	0x04, 0x36
        /*0226*/ 	.short	(.L_11605 - .L_11604)
.L_11604:
        /*0228*/ 	.word	0x00000008
.L_11605:


//--------------------- .nv.info._ZN4vllm25paged_attention_v1_kernelIfhLi96ELi8ELi128ELNS_18Fp8KVCacheDataTypeE2ELb0EEEvPT_PKS2_PKT0_S8_ifPKiSA_iPKfiiiSC_SC_iiiii --------------------------
	.section	.nv.info._ZN4vllm25paged_attention_v1_kernelIfhLi96ELi8ELi128ELNS_18Fp8KVCacheDataTypeE2ELb0EEEvPT_PKS2_PKT0_S8_ifPKiSA_iPKfiiiSC_SC_iiiii,"",@"SHT_CUDA_INFO"
	.sectionflags	@""
	.align	4


	//----- nvinfo : EIATTR_CUDA_API_VERSION
	.align		4
        /*0000*/ 	.byte	0x04, 0x37
        /*0002*/ 	.short	(.L_11607 - .L_11606)
.L_11606:
        /*0004*/ 	.word	0x00000082


	//----- nvinfo : EIATTR_KPARAM_INFO
	.align		4
.L_11607:
        /*0008*/ 	.byte	0x04, 0x17
        /*000a*/ 	.short	(.L_11609 - .L_11608)
.L_11608:
        /*000c*/ 	.word	0x00000000
        /*0010*/ 	.short	0x0013
        /*0012*/ 	.short	0x0078
        /*0014*/ 	.byte	0x00, 0xf0, 0x11, 0x00


	//----- nvinfo : EIATTR_KPARAM_INFO
	.align		4
.L_11609:
        /*0018*/ 	.byte	0x04, 0x17
        /*001a*/ 	.short	(.L_11611 - .L_11610)
.L_11610:
        /*001c*/ 	.word	0x00000000
        /*0020*/ 	.short	0x0012
        /*0022*/ 	.short	0x0074
        /*0024*/ 	.byte	0x00, 0xf0, 0x11, 0x00


	//----- nvinfo : EIATTR_KPARAM_INFO
	.align		4
.L_11611:
        /*0028*/ 	.byte	0x04, 0x17
        /*002a*/ 	.short	(.L_11613 - .L_11612)
.L_11612:
        /*002c*/ 	.word	0x00000000
        /*0030*/ 	.short	0x0011
        /*0032*/ 	.short	0x0070
        /*0034*/ 	.byte	0x00, 0xf0, 0x11, 0x00


	//----- nvinfo : EIATTR_KPARAM_INFO
	.align		4
.L_11613:
        /*0038*/ 	.byte	0x04, 0x17
        /*003a*/ 	.short	(.L_11615 - .L_11614)
.L_11614:
        /*003c*/ 	.word	0x00000000
        /*0040*/ 	.short	0x0010
        /*0042*/ 	.short	0x006c
        /*0044*/ 	.byte	0x00, 0xf0, 0x11, 0x00


	//----- nvinfo : EIATTR_KPARAM_INFO
	.align		4
.L_11615:
        /*0048*/ 	.byte	0x04, 0x17
        /*004a*/ 	.short	(.L_11617 - .L_11616)
.L_11616:
        /*004c*/ 	.word	0x00000000
        /*0050*/ 	.short	0x000f
        /*0052*/ 	.short	0x0068
        /*0054*/ 	.byte	0x00, 0xf0, 0x11, 0x00


	//----- nvinfo : EIATTR_KPARAM_INFO
	.align		4
.L_11617:
        /*0058*/ 	.byte	0x04, 0x17
        /*005a*/ 	.short	(.L_11619 - .L_11618)
.L_11618:
        /*005c*/ 	.word	0x00000000
        /*0060*/ 	.short	0x000e
        /*0062*/ 	.short	0x0060
        /*0064*/ 	.byte	0x00, 0xf5, 0x21, 0x00


	//----- nvinfo : EIATTR_KPARAM_INFO
	.align		4
.L_11619:
        /*0068*/ 	.byte	0x04, 0x17
        /*006a*/ 	.short	(.L_11621 - .L_11620)
.L_11620:
        /*006c*/ 	.word	0x00000000
        /*0070*/ 	.short	0x000d
        /*0072*/ 	.short	0x0058
        /*0074*/ 	.byte	0x00, 0xf5, 0x21, 0x00


	//----- nvinfo : EIATTR_KPARAM_INFO
	.align		4
.L_11621:
        /*0078*/ 	.byte	0x04, 0x17
        /*007a*/ 	.short	(.L_11623 - .L_11622)
.L_11622:
        /*007c*/ 	.word	0x00000000
        /*0080*/ 	.short	0x000c
        /*0082*/ 	.short	0x0050
        /*0084*/ 	.byte	0x00, 0xf0, 0x11, 0x00


	//----- nvinfo : EIATTR_KPARAM_INFO
	.align		4
.L_11623:
        /*0088*/ 	.byte	0x04, 0x17
        /*008a*/ 	.short	(.L_11625 - .L_11624)
.L_11624:
        /*008c*/ 	.word	0x00000000
        /*0090*/ 	.short	0x000b
        /*0092*/ 	.short	0x004c
        /*0094*/ 	.byte	0x00, 0xf0, 0x11, 0x00


	//----- nvinfo : EIATTR_KPARAM_INFO
	.align		4
.L_11625:
        /*0098*/ 	.byte	0x04, 0x17
        /*009a*/ 	.short	(.L_11627 - .L_11626)
.L_11626:
        /*009c*/ 	.word	0x00000000
        /*00a0*/ 	.short	0x000a
        /*00a2*/ 	.short	0x0048
        /*00a4*/ 	.byte	0x00, 0xf0, 0x11, 0x00


	//----- nvinfo : EIATTR_KPARAM_INFO
	.align		4
.L_11627:
        /*00a8*/ 	.byte	0x04, 0x17
        /*00aa*/ 	.short	(.L_11629 - .L_11628)
.L_11628:
        /*00ac*/ 	.word	0x00000000
        /*00b0*/ 	.short	0x0009
        /*00b2*/ 	.short	0x0040
        /*00b4*/ 	.byte	0x00, 0xf5, 0x21, 0x00


	//----- nvinfo : EIATTR_KPARAM_INFO
	.align		4
.L_11629:
        /*00b8*/ 	.byte	0x04, 0x17
        /*00ba*/ 	.short	(.L_11631 - .L_11630)
.L_11630:
        /*00bc*/ 	.word	0x00000000
        /*00c0*/ 	.short	0x0008
        /*00c2*/ 	.short	0x0038
        /*00c4*/ 	.byte	0x00, 0xf0, 0x11, 0x00


	//----- nvinfo : EIATTR_KPARAM_INFO
	.align		4
.L_11631:
        /*00c8*/ 	.byte	0x04, 0x17
        /*00ca*/ 	.short	(.L_11633 - .L_11632)
.L_11632:
        /*00cc*/ 	.word	0x00000000
        /*00d0*/ 	.short	0x0007
        /*00d2*/ 	.short	0x0030
        /*00d4*/ 	.byte	0x00, 0xf5, 0x21, 0x00


	//----- nvinfo : EIATTR_KPARAM_INFO
	.align		4
.L_11633:
        /*00d8*/ 	.byte	0x04, 0x17
        /*00da*/ 	.short	(.L_11635 - .L_11634)
.L_11634:
        /*00dc*/ 	.word	0x00000000
        /*00e0*/ 	.short	0x0006
        /*00e2*/ 	.short	0x0028
        /*00e4*/ 	.byte	0x00, 0xf5, 0x21, 0x00


	//----- nvinfo : EIATTR_KPARAM_INFO
	.align		4
.L_11635:
        /*00e8*/ 	.byte	0x04, 0x17
        /*00ea*/ 	.short	(.L_11637 - .L_11636)
.L_11636:
        /*00ec*/ 	.word	0x00000000
        /*00f0*/ 	.short	0x0005
        /*00f2*/ 	.short	0x0024
        /*00f4*/ 	.byte	0x00, 0xf0, 0x11, 0x00


	//----- nvinfo : EIATTR_KPARAM_INFO
	.align		4
.L_11637:
        /*00f8*/ 	.byte	0x04, 0x17
        /*00fa*/ 	.short	(.L_11639 - .L_11638)
.L_11638:
        /*00fc*/ 	.word	0x00000000
        /*0100*/ 	.short	0x0004
        /*0102*/ 	.short	0x0020
        /*0104*/ 	.byte	0x00, 0xf0, 0x11, 0x00


	//----- nvinfo : EIATTR_KPARAM_INFO
	.align		4
.L_11639:
        /*0108*/ 	.byte	0x04, 0x17
        /*010a*/ 	.short	(.L_11641 - .L_11640)
.L_11640:
        /*010c*/ 	.word	0x00000000
        /*0110*/ 	.short	0x0003
        /*0112*/ 	.short	0x0018
        /*0114*/ 	.byte	0x00, 0xf5, 0x21, 0x00


	//----- nvinfo : EIATTR_KPARAM_INFO
	.align		4
.L_11641:
        /*0118*/ 	.byte	0x04, 0x17
        /*011a*/ 	.short	(.L_11643 - .L_11642)
.L_11642:
        /*011c*/ 	.word	0x00000000
        /*0120*/ 	.short	0x0002
        /*0122*/ 	.short	0x0010
        /*0124*/ 	.byte	0x00, 0xf5, 0x21, 0x00


	//----- nvinfo : EIATTR_KPARAM_INFO
	.align		4
.L_11643:
        /*0128*/ 	.byte	0x04, 0x17
        /*012a*/ 	.short	(.L_11645 - .L_11644)
.L_11644:
        /*012c*/ 	.word	0x00000000
        /*0130*/ 	.short	0x0001
        /*0132*/ 	.short	0x0008
        /*0134*/ 	.byte	0x00, 0xf5, 0x21, 0x00


	//----- nvinfo : EIATTR_KPARAM_INFO
	.align		4
.L_11645:
        /*0138*/ 	.byte	0x04, 0x17
        /*013a*/ 	.short	(.L_11647 - .L_11646)
.L_11646:
        /*013c*/ 	.word	0x00000000
        /*0140*/ 	.short	0x0000
        /*0142*/ 	.short	0x0000
        /*0144*/ 	.byte	0x00, 0xf5, 0x21, 0x00


	//----- nvinfo : EIATTR_SPARSE_MMA_MASK
	.align		4
.L_11647:
        /*0148*/ 	.byte	0x03, 0x50
        /*014a*/ 	.short	0x0000


	//----- nvinfo : EIATTR_MAXREG_COUNT
	.align		4
        /*014c*/ 	.byte	0x03, 0x1b
        /*014e*/ 	.short	0x00ff


	//----- nvinfo : EIATTR_NUM_BARRIERS
	.align		4
        /*0150*/ 	.byte	0x02, 0x4c
        /*0152*/ 	.byte	0x01
	.zero		1


	//----- nvinfo : EIATTR_EXTERNS
	.align		4
        /*0154*/ 	.byte	0x04, 0x0f
        /*0156*/ 	.short	(.L_11649 - .L_11648)


	//   ....[0]....
	.align		4
.L_11648:
        /*0158*/ 	.word	index@(__assertfail)


	//----- nvinfo : EIATTR_MERCURY_ISA_VERSION
	.align		4
.L_11649:
        /*015c*/ 	.byte	0x03, 0x5f
        /*015e*/ 	.short	0x0101


	//----- nvinfo : EIATTR_COOP_GROUP_MASK_REGIDS
	.align		4
        /*0160*/ 	.byte	0x04, 0x29
        /*0162*/ 	.short	(.L_11651 - .L_11650)


	//   ....[0]....
.L_11650:
        /*0164*/ 	.word	0xffffffff


	//   ....[1]....
        /*0168*/ 	.word	0xffffffff


	//   ....[2]....
        /*016c*/ 	.word	0xffffffff


	//   ....[3]....
        /*0170*/ 	.word	0xffffffff


	//   ....[4]....
        /*0174*/ 	.word	0xffffffff


	//   ....[5]....
        /*0178*/ 	.word	0xffffffff


	//   ....[6]....
        /*017c*/ 	.word	0xffffffff


	//   ....[7]....
        /*0180*/ 	.word	0xffffffff


	//   ....[8]....
        /*0184*/ 	.word	0xffffffff


	//   ....[9]....
        /*0188*/ 	.word	0xffffffff


	//   ....[10]....
        /*018c*/ 	.word	0xffffffff


	//   ....[11]....
        /*0190*/ 	.word	0xffffffff


	//   ....[12]....
        /*0194*/ 	.word	0xffffffff


	//   ....[13]....
        /*0198*/ 	.word	0xffffffff


	//   ....[14]....
        /*019c*/ 	.word	0x0500000f


	//   ....[15]....
        /*01a0*/ 	.word	0x0500000f


	//   ....[16]....
        /*01a4*/ 	.word	0x0500000f


	//----- nvinfo : EIATTR_COOP_GROUP_INSTR_OFFSETS
	.align		4
.L_11651:
        /*01a8*/ 	.byte	0x04, 0x28
        /*01aa*/ 	.short	(.L_11653 - .L_11652)


	//   ....[0]....
.L_11652:
        /*01ac*/ 	.word	0x00000270


	//   ....[1]....
        /*01b0*/ 	.word	0x00000290


	//   ....[2]....
        /*01b4*/ 	.word	0x000002b0


	//   ....[3]....
        /*01b8*/ 	.word	0x000003c0


	//   ....[4]....
        /*01bc*/ 	.word	0x000003e0


	//   ....[5]....
        /*01c0*/ 	.word	0x00000400


	//   ....[6]....
        /*01c4*/ 	.word	0x00001230


	//   ....[7]....
        /*01c8*/ 	.word	0x00001260


	//   ....[8]....
        /*01cc*/ 	.word	0x00001280


	//   ....[9]....
        /*01d0*/ 	.word	0x000012a0


	//   ....[10]....
        /*01d4*/ 	.word	0x000012c0


	//   ....[11]....
        /*01d8*/ 	.word	0x00001310


	//   ....[12]....
        /*01dc*/ 	.word	0x00001330


	//   ....[13]....
        /*01e0*/ 	.word	0x00001350


	//   ....[14]....
        /*01e4*/ 	.word	0x000021f0


	//   ....[15]....
        /*01e8*/ 	.word	0x00002250


	//   ....[16]....
        /*01ec*/ 	.word	0x000022b0


	//----- nvinfo : EIATTR_VRC_CTA_INIT_COUNT
	.align		4
.L_11653:
        /*01f0*/ 	.byte	0x02, 0x4a
	.zero		1
	.zero		1


	//----- nvinfo : EIATTR_SYSCALL_OFFSETS
	.align		4
        /*01f4*/ 	.byte	0x04, 0x46
        /*01f6*/ 	.short	(.L_11655 - .L_11654)


	//   ....[0]....
.L_11654:
        /*01f8*/ 	.word	0x00000220


	//----- nvinfo : EIATTR_EXIT_INSTR_OFFSETS
	.align		4
.L_11655:
        /*01fc*/ 	.byte	0x04, 0x1c
        /*01fe*/ 	.short	(.L_11657 - .L_11656)


	//   ....[0]....
.L_11656:
        /*0200*/ 	.word	0x00002040


	//   ....[1]....
        /*0204*/ 	.word	0x000020a0


	//   ....[2]....
        /*0208*/ 	.word	0x000021a0


	//----- nvinfo : EIATTR_CRS_STACK_SIZE
	.align		4
.L_11657:
        /*020c*/ 	.byte	0x04, 0x1e
        /*020e*/ 	.short	(.L_11659 - .L_11658)
.L_11658:
        /*0210*/ 	.word	0x00000000


	//----- nvinfo : EIATTR_CBANK_PARAM_SIZE
	.align		4
.L_11659:
        /*0214*/ 	.byte	0x03, 0x19
        /*0216*/ 	.short	0x007c


	//----- nvinfo : EIATTR_PARAM_CBANK
	.align		4
        /*0218*/ 	.byte	0x04, 0x0a
        /*021a*/ 	.short	(.L_11661 - .L_11660)
	.align		4
.L_11660:
        /*021c*/ 	.word	index@(.nv.constant0._ZN4vllm25paged_attention_v1_kernelIfhLi96ELi8ELi128ELNS_18Fp8KVCacheDataTypeE2ELb0EEEvPT_PKS2_PKT0_S8_ifPKiSA_iPKfiiiSC_SC_iiiii)
        /*0220*/ 	.short	0x0380
        /*0222*/ 	.short	0x007c


	//----- nvinfo : EIATTR_SW_WAR
	.align		4
.L_11661:
        /*0224*/ 	.byte	0x04, 0x36
        /*0226*/ 	.short	(.L_11663 - .L_11662)
.L_11662:
        /*0228*/ 	.word	0x00000008
.L_11663:


//--------------------- .nv.info._ZN4vllm25paged_attention_v1_kernelIfhLi80ELi8ELi128ELNS_18Fp8KVCacheDataTypeE2ELb0EEEvPT_PKS2_PKT0_S8_ifPKiSA_iPKfiiiSC_SC_iiiii --------------------------
	.section	.nv.info._ZN4vllm25paged_attention_v1_kernelIfhLi80ELi8ELi128ELNS_18Fp8KVCacheDataTypeE2ELb0EEEvPT_PKS2_PKT0_S8_ifPKiSA_iPKfiiiSC_SC_iiiii,"",@"SHT_CUDA_INFO"
	.sectionflags	@""
	.align	4


	//----- nvinfo : EIATTR_CUDA_API_VERSION
	.align		4
        /*0000*/ 	.byte	0x04, 0x37
        /*0002*/ 	.short	(.L_11665 - .L_11664)
.L_11664:
        /*0004*/ 	.word	0x00000082


	//----- nvinfo : EIATTR_KPARAM_INFO
	.align		4
.L_11665:
        /*0008*/ 	.byte	0x04, 0x17
        /*000a*/ 	.short	(.L_11667 - .L_11666)
.L_11666:
        /*000c*/ 	.word	0x00000000
        /*0010*/ 	.short	0x0013
        /*0012*/ 	.short	0x0078
        /*0014*/ 	.byte	0x00, 0xf0, 0x11, 0x00


	//----- nvinfo : EIATTR_KPARAM_INFO
	.align		4
.L_11667:
        /*0018*/ 	.byte	0x04, 0x17
        /*001a*/ 	.short	(.L_11669 - .L_11668)
.L_11668:
        /*001c*/ 	.word	0x00000000
        /*0020*/ 	.short	0x0012
        /*0022*/ 	.short	0x0074
        /*0024*/ 	.byte	0x00, 0xf0, 0x11, 0x00


	//----- nvinfo : EIATTR_KPARAM_INFO
	.align		4
.L_11669:
        /*0028*/ 	.byte	0x04, 0x17
        /*002a*/ 	.short	(.L_11671 - .L_11670)
.L_11670:
        /*002c*/ 	.word	0x00000000
        /*0030*/ 	.short	0x0011
        /*0032*/ 	.short	0x0070
        /*0034*/ 	.byte	0x00, 0xf0, 0x11, 0x00


	//----- nvinfo : EIATTR_KPARAM_INFO
	.align		4
.L_11671:
        /*0038*/ 	.byte	0x04, 0x17
        /*003a*/ 	.short	(.L_11673 - .L_11672)
.L_11672:
        /*003c*/ 	.word	0x00000000
        /*0040*/ 	.short	0x0010
        /*0042*/ 	.short	0x006c
        /*0044*/ 	.byte	0x00, 0xf0, 0x11, 0x00


	//----- nvinfo : EIATTR_KPARAM_INFO
	.align		4
.L_11673:
        /*0048*/ 	.byte	0x04, 0x17
        /*004a*/ 	.short	(.L_11675 - .L_11674)
.L_11674:
        /*004c*/ 	.word	0x00000000
        /*0050*/ 	.short	0x000f
        /*0052*/ 	.short	0x0068
        /*0054*/ 	.byte	0x00, 0xf0, 0x11, 0x00


	//----- nvinfo : EIATTR_KPARAM_INFO
	.align		4
.L_11675:
        /*0058*/ 	.byte	0x04, 0x17
        /*005a*/ 	.short	(.L_11677 - .L_11676)
.L_11676:
        /*005c*/ 	.word	0x00000000
        /*0060*/ 	.short	0x000e
        /*0062*/ 	.short	0x0060
        /*0064*/ 	.byte	0x00, 0xf5, 0x21, 0x00


	//----- nvinfo : EIATTR_KPARAM_INFO
	.align		4
.L_11677:
        /*0068*/ 	.byte	0x04, 0x17
        /*006a*/ 	.short	(.L_11679 - .L_11678)
.L_11678:
        /*006c*/ 	.word	0x00000000
        /*0070*/ 	.short	0x000d
        /*0072*/ 	.short	0x0058
        /*0074*/ 	.byte	0x00, 0xf5, 0x21, 0x00


	//----- nvinfo : EIATTR_KPARAM_INFO
	.align		4
.L_11679:
        /*0078*/ 	.byte	0x04, 0x17
        /*007a*/ 	.short	(.L_11681 - .L_11680)
.L_11680:
        /*007c*/ 	.word	0x00000000
        /*0080*/ 	.short	0x000c
        /*0082*/ 	.short	0x0050
        /*0084*/ 	.byte	0x00, 0xf0, 0x11, 0x00


	//----- nvinfo : EIATTR_KPARAM_INFO
	.align		4
.L_11681:
        /*0088*/ 	.byte	0x04, 0x17
        /*008a*/ 	.short	(.L_11683 - .L_11682)
.L_11682:
        /*008c*/ 	.word	0x00000000
        /*0090*/ 	.short	0x000b
        /*0092*/ 	.short	0x004c
        /*0094*/ 	.byte	0x00, 0xf0, 0x11, 0x00


	//----- nvinfo : EIATTR_KPARAM_INFO
	.align		4
.L_11683:
        /*0098*/ 	.byte	0x04, 0x17
        /*009a*/ 	.short	(.L_11685 - .L_11684)
.L_11684:
        /*009c*/ 	.word	0x00000000
        /*00a0*/ 	.short	0x000a
        /*00a2*/ 	.short	0x0048
        /*00a4*/ 	.byte	0x00, 0xf0, 0x11, 0x00


	//----- nvinfo : EIATTR_KPARAM_INFO
	.align		4
.L_11685:
        /*00a8*/ 	.byte	0x04, 0x17
        /*00aa*/ 	.short	(.L_11687 - .L_11686)
.L_11686:
        /*00ac*/ 	.word	0x00000000
        /*00b0*/ 	.short	0x0009
        /*00b2*/ 	.short	0x0040
        /*00b4*/ 	.byte	0x00, 0xf5, 0x21, 0x00


	//----- nvinfo : EIATTR_KPARAM_INFO
	.align		4
.L_11687:
        /*00b8*/ 	.byte	0x04, 0x17
        /*00ba*/ 	.short	(.L_11689 - .L_11688)
.L_11688:
        /*00bc*/ 	.word	0x00000000
        /*00c0*/ 	.short	0x0008
        /*00c2*/ 	.short	0x0038
        /*00c4*/ 	.byte	0x00, 0xf0, 0x11, 0x00


	//----- nvinfo : EIATTR_KPARAM_INFO
	.align		4
.L_11689:
        /*00c8*/ 	.byte	0x04, 0x17
        /*00ca*/ 	.short	(.L_11691 - .L_11690)
.L_11690:
        /*00cc*/ 	.word	0x00000000
        /*00d0*/ 	.short	0x0007
        /*00d2*/ 	.short	0x0030
        /*00d4*/ 	.byte	0x00, 0xf5, 0x21, 0x00


	//----- nvinfo : EIATTR_KPARAM_INFO
	.align		4
.L_11691:
        /*00d8*/ 	.byte	0x04, 0x17
        /*00da*/ 	.short	(.L_11693 - .L_11692)
.L_11692:
        /*00dc*/ 	.word	0x00000000
        /*00e0*/ 	.short	0x0006
        /*00e2*/ 	.short	0x0028
        /*00e4*/ 	.byte	0x00, 0xf5, 0x21, 0x00


	//----- nvinfo : EIATTR_KPARAM_INFO
	.align		4
.L_11693:
        /*00e8*/ 	.byte	0x04, 0x17
        /*00ea*/ 	.short	(.L_11695 - .L_11694)
.L_11694:
        /*00ec*/ 	.word	0x00000000
        /*00f0*/ 	.short	0x0005
        /*00f2*/ 	.short	0x0024
        /*00f4*/ 	.byte	0x00, 0xf0, 0x11, 0x00


	//----- nvinfo : EIATTR_KPARAM_INFO
	.align		4
.L_11695:
        /*00f8*/ 	.byte	0x04, 0x17
        /*00fa*/ 	.short	(.L_11697 - .L_11696)
.L_11696:
        /*00fc*/ 	.word	0x00000000
        /*0100*/ 	.short	0x0004
        /*0102*/ 	.short	0x0020
        /*0104*/ 	.byte	0x00, 0xf0, 0x11, 0x00


	//----- nvinfo : EIATTR_KPARAM_INFO
	.align		4
.L_11697:
        /*0108*/ 	.byte	0x04, 0x17
        /*010a*/ 	.short	(.L_11699 - .L_11698)
.L_11698:
        /*010c*/ 	.word	0x00000000
        /*0110*/ 	.short	0x0003
        /*0112*/ 	.short	0x0018
        /*0114*/ 	.byte	0x00, 0xf5, 0x21, 0x00


	//----- nvinfo : EIATTR_KPARAM_INFO
	.align		4
.L_11699:
        /*0118*/ 	.byte	0x04, 0x17
        /*011a*/ 	.short	(.L_11701 - .L_11700)
.L_11700:
        /*011c*/ 	.word	0x00000000
        /*0120*/ 	.short	0x0002
        /*0122*/ 	.short	0x0010
        /*0124*/ 	.byte	0x00, 0xf5, 0x21, 0x00


	//----- nvinfo : EIATTR_KPARAM_INFO
	.align		4
.L_11701:
        /*0128*/ 	.byte	0x04, 0x17
        /*012a*/ 	.short	(.L_11703 - .L_11702)
.L_11702:
        /*012c*/ 	.word	0x00000000
        /*0130*/ 	.short	0x0001
        /*0132*/ 	.short	0x0008
        /*0134*/ 	.byte	0x00, 0xf5, 0x21, 0x00


	//----- nvinfo : EIATTR_KPARAM_INFO
	.align		4
.L_11703:
        /*0138*/ 	.byte	0x04, 0x17
        /*013a*/ 	.short	(.L_11705 - .L_11704)
.L_11704:
        /*013c*/ 	.word	0x00000000
        /*0140*/ 	.short	0x0000
        /*0142*/ 	.short	0x0000
        /*0144*/ 	.byte	0x00, 0xf5, 0x21, 0x00


	//----- nvinfo : EIATTR_SPARSE_MMA_MASK
	.align		4
.L_11705:
        /*0148*/ 	.byte	0x03, 0x50
        /*014a*/ 	.short	0x0000


	//----- nvinfo : EIATTR_MAXREG_COUNT
	.align		4
        /*014c*/ 	.byte	0x03, 0x1b
        /*014e*/ 	.short	0x00ff


	//----- nvinfo : EIATTR_NUM_BARRIERS
	.align		4
        /*0150*/ 	.byte	0x02, 0x4c
        /*0152*/ 	.byte	0x01
	.zero		1


	//----- nvinfo : EIATTR_EXTERNS
	.align		4
        /*0154*/ 	.byte	0x04, 0x0f
        /*0156*/ 	.short	(.L_11707 - .L_11706)


	//   ....[0]....
	.align		4
.L_11706:
        /*0158*/ 	.word	index@(__assertfail)


	//----- nvinfo : EIATTR_MERCURY_ISA_VERSION
	.align		4
.L_11707:
        /*015c*/ 	.byte	0x03, 0x5f
        /*015e*/ 	.short	0x0101


	//----- nvinfo : EIATTR_COOP_GROUP_MASK_REGIDS
	.align		4
        /*0160*/ 	.byte	0x04, 0x29
        /*0162*/ 	.short	(.L_11709 - .L_11708)


	//   ....[0]....
.L_11708:
        /*0164*/ 	.word	0xffffffff


	//   ....[1]....
        /*0168*/ 	.word	0xffffffff


	//   ....[2]....
        /*016c*/ 	.word	0xffffffff


	//   ....[3]....
        /*0170*/ 	.word	0xffffffff


	//   ....[4]....
        /*0174*/ 	.word	0xffffffff


	//   ....[5]....
        /*0178*/ 	.word	0xffffffff


	//   ....[6]....
        /*017c*/ 	.word	0xffffffff


	//   ....[7]....
        /*0180*/ 	.word	0xffffffff


	//   ....[8]....
        /*0184*/ 	.word	0xffffffff


	//   ....[9]....
        /*0188*/ 	.word	0xffffffff


	//   ....[10]....
        /*018c*/ 	.word	0xffffffff


	//   ....[11]....
        /*0190*/ 	.word	0xffffffff


	//   ....[12]....
        /*0194*/ 	.word	0xffffffff


	//   ....[13]....
        /*0198*/ 	.word	0xffffffff


	//   ....[14]....
        /*019c*/ 	.word	0x0500000f


	//   ....[15]....
        /*01a0*/ 	.word	0x0500000f


	//   ....[16]....
        /*01a4*/ 	.word	0x0500000f


	//----- nvinfo : EIATTR_COOP_GROUP_INSTR_OFFSETS
	.align		4
.L_11709:
        /*01a8*/ 	.byte	0x04, 0x28
        /*01aa*/ 	.short	(.L_11711 - .L_11710)


	//   ....[0]....
.L_11710:
        /*01ac*/ 	.word	0x00000270


	//   ....[1]....
        /*01b0*/ 	.word	0x00000290


	//   ....[2]....
        /*01b4*/ 	.word	0x000002b0


	//   ....[3]....
        /*01b8*/ 	.word	0x000003c0


	//   ....[4]....
        /*01bc*/ 	.word	0x000003e0


	//   ....[5]....
        /*01c0*/ 	.word	0x00000400


	//   ....[6]....
        /*01c4*/ 	.word	0x00001230


	//   ....[7]....
        /*01c8*/ 	.word	0x00001260


	//   ....[8]....
        /*01cc*/ 	.word	0x00001280


	//   ....[9]....
        /*01d0*/ 	.word	0x000012a0


	//   ....[10]....
        /*01d4*/ 	.word	0x000012c0


	//   ....[11]....
        /*01d8*/ 	.word	0x00001310


	//   ....[12]....
        /*01dc*/ 	.word	0x00001330


	//   ....[13]....
        /*01e0*/ 	.word	0x00001350


	//   ....[14]....
        /*01e4*/ 	.word	0x00002190


	//   ....[15]....
        /*01e8*/ 	.word	0x000021f0


	//   ....[16]....
        /*01ec*/ 	.word	0x00002250


	//----- nvinfo : EIATTR_VRC_CTA_INIT_COUNT
	.align		4
.L_11711:
        /*01f0*/ 	.byte	0x02, 0x4a
	.zero		1
	.zero		1


	//----- nvinfo : EIATTR_SYSCALL_OFFSETS
	.align		4
        /*01f4*/ 	.byte	0x04, 0x46
        /*01f6*/ 	.short	(.L_11713 - .L_11712)


	//   ....[0]....
.L_11712:
        /*01f8*/ 	.word	0x00000220


	//----- nvinfo : EIATTR_EXIT_INSTR_OFFSETS
	.align		4
.L_11713:
        /*01fc*/ 	.byte	0x04, 0x1c
        /*01fe*/ 	.short	(.L_11715 - .L_11714)


	//   ....[0]....
.L_11714:
        /*0200*/ 	.word	0x00001ff0


	//   ....[1]....
        /*0204*/ 	.word	0x00002050


	//   ....[2]....
        /*0208*/ 	.word	0x00002140


	//----- nvinfo : EIATTR_CRS_STACK_SIZE
	.align		4
.L_11715:
        /*020c*/ 	.byte	0x04, 0x1e
        /*020e*/ 	.short	(.L_11717 - .L_11716)
.L_11716:
        /*0210*/ 	.word	0x00000000


	//----- nvinfo : EIATTR_CBANK_PARAM_SIZE
	.align		4
.L_11717:
        /*0214*/ 	.byte	0x03, 0x19
        /*0216*/ 	.short	0x007c


	//----- nvinfo : EIATTR_PARAM_CBANK
	.align		4
        /*0218*/ 	.byte	0x04, 0x0a
        /*021a*/ 	.short	(.L_11719 - .L_11718)
	.align		4
.L_11718:
        /*021c*/ 	.word	index@(.nv.constant0._ZN4vllm25paged_attention_v1_kernelIfhLi80ELi8ELi128ELNS_18Fp8KVCacheDataTypeE2ELb0EEEvPT_PKS2_PKT0_S8_ifPKiSA_iPKfiiiSC_SC_iiiii)
        /*0220*/ 	.short	0x0380
        /*0222*/ 	.short	0x007c


	//----- nvinfo : EIATTR_SW_WAR
	.align		4
.L_11719:
        /*0224*/ 	.byte	0x04, 0x36
        /*0226*/ 	.short	(.L_11721 - .L_11720)
.L_11720:
        /*0228*/ 	.word	0x00000008
.L_11721:


//--------------------- .nv.info._ZN4vllm25paged_attention_v1_kernelIfhLi64ELi8ELi128ELNS_18Fp8KVCacheDataTypeE2ELb0EEEvPT_PKS2_PKT0_S8_ifPKiSA_iPKfiiiSC_SC_iiiii --------------------------
	.section	.nv.info._ZN4vllm25paged_attention_v1_kernelIfhLi64ELi8ELi128ELNS_18Fp8KVCacheDataTypeE2ELb0EEEvPT_PKS2_PKT0_S8_ifPKiSA_iPKfiiiSC_SC_iiiii,"",@"SHT_CUDA_INFO"
	.sectionflags	@""
	.align	4


	//----- nvinfo : EIATTR_CUDA_API_VERSION
	.align		4
        /*0000*/ 	.byte	0x04, 0x37
        /*0002*/ 	.short	(.L_11723 - .L_11722)
.L_11722:
        /*0004*/ 	.word	0x00000082


	//----- nvinfo : EIATTR_KPARAM_INFO
	.align		4
.L_11723:
        /*0008*/ 	.byte	0x04, 0x17
        /*000a*/ 	.short	(.L_11725 - .L_11724)
.L_11724:
        /*000c*/ 	.word	0x00000000
        /*0010*/ 	.short	0x0013
        /*0012*/ 	.short	0x0078
        /*0014*/ 	.byte	0x00, 0xf0, 0x11, 0x00


	//----- nvinfo : EIATTR_KPARAM_INFO
	.align		4
.L_11725:
        /*0018*/ 	.byte	0x04, 0x17
        /*001a*/ 	.short	(.L_11727 - .L_11726)
.L_11726:
        /*001c*/ 	.word	0x00000000
        /*0020*/ 	.short	0x0012
        /*0022*/ 	.short	0x0074
        /*0024*/ 	.byte	0x00, 0xf0, 0x11, 0x00


	//----- nvinfo : EIATTR_KPARAM_INFO
	.align		4
.L_11727:
        /*0028*/ 	.byte	0x04, 0x17
        /*002a*/ 	.short	(.L_11729 - .L_11728)
.L_11728:
        /*002c*/ 	.word	0x00000000
        /*0030*/ 	.short	0x0011
        /*0032*/ 	.short	0x0070
        /*0034*/ 	.byte	0x00, 0xf0, 0x11, 0x00


	//----- nvinfo : EIATTR_KPARAM_INFO
	.align		4
.L_11729:
        /*0038*/ 	.byte	0x04, 0x17
        /*003a*/ 	.short	(.L_11731 - .L_11730)
.L_11730:
        /*003c*/ 	.word	0x00000000
        /*0040*/ 	.short	0x0010
        /*0042*/ 	.short	0x006c
        /*0044*/ 	.byte	0x00, 0xf0, 0x11, 0x00


	//----- nvinfo : EIATTR_KPARAM_INFO
	.align		4
.L_11731:
        /*0048*/ 	.byte	0x04, 0x17
        /*004a*/ 	.short	(.L_11733 - .L_11732)
.L_11732:
        /*004c*/ 	.word	0x00000000
        /*0050*/ 	.short	0x000f
        /*0052*/ 	.short	0x0068
        /*0054*/ 	.byte	0x00, 0xf0, 0x11, 0x00


	//----- nvinfo : EIATTR_KPARAM_INFO
	.align		4
.L_11733:
        /*0058*/ 	.byte	0x04, 0x17
        /*005a*/ 	.short	(.L_11735 - .L_11734)
.L_11734:
        /*005c*/ 	.word	0x00000000
        /*0060*/ 	.short	0x000e
        /*0062*/ 	.short	0x0060
        /*0064*/ 	.byte	0x00, 0xf5, 0x21, 0x00


	//----- nvinfo : EIATTR_KPARAM_INFO
	.align		4
.L_11735:
        /*0068*/ 	.byte	0x04, 0x17
        /*006a*/ 	.short	(.L_11737 - .L_11736)
.L_11736:
        /*006c*/ 	.word	0x00000000
        /*0070*/ 	.short	0x000d
        /*0072*/ 	.short	0x0058
        /*0074*/ 	.byte	0x00, 0xf5, 0x21, 0x00


	//----- nvinfo : EIATTR_KPARAM_INFO
	.align		4
.L_11737:
        /*0078*/ 	.byte	0x04, 0x17
        /*007a*/ 	.short	(.L_11739 - .L_11738)
.L_11738:
        /*007c*/ 	.word	0x00000000
        /*0080*/ 	.short	0x000c
        /*0082*/ 	.short	0x0050
        /*0084*/ 	.byte	0x00, 0xf0, 0x11, 0x00


	//----- nvinfo : EIATTR_KPARAM_INFO
	.align		4
.L_11739:
        /*0088*/ 	.byte	0x04, 0x17
        /*008a*/ 	.short	(.L_11741 - .L_11740)
.L_11740:
        /*008c*/ 	.word	0x00000000
        /*0090*/ 	.short	0x000b
        /*0092*/ 	.short	0x004c
        /*0094*/ 	.byte	0x00, 0xf0, 0x11, 0x00


	//----- nvinfo : EIATTR_KPARAM_INFO
	.align		4
.L_11741:
        /*0098*/ 	.byte	0x04, 0x17
        /*009a*/ 	.short	(.L_11743 - .L_11742)
.L_11742:
        /*009c*/ 	.word	0x00000000
        /*00a0*/ 	.short	0x000a
        /*00a2*/ 	.short	0x0048
        /*00a4*/ 	.byte	0x00, 0xf0, 0x11, 0x00


	//----- nvinfo : EIATTR_KPARAM_INFO
	.align		4
.L_11743:
        /*00a8*/ 	.byte	0x04, 0x17
        /*00aa*/ 	.short	(.L_11745 - .L_11744)
.L_11744:
        /*00ac*/ 	.word	0x00000000
        /*00b0*/ 	.short	0x0009
        /*00b2*/ 	.short	0x0040
        /*00b4*/ 	.byte	0x00, 0xf5, 0x21, 0x00


	//----- nvinfo : EIATTR_KPARAM_INFO
	.align		4
.L_11745:
        /*00b8*/ 	.byte	0x04, 0x17
        /*00ba*/ 	.short	(.L_11747 - .L_11746)
.L_11746:
        /*00bc*/ 	.word	0x00000000
        /*00c0*/ 	.short	0x0008
        /*00c2*/ 	.short	0x0038
        /*00c4*/ 	.byte	0x00, 0xf0, 0x11, 0x00


	//----- nvinfo : EIATTR_KPARAM_INFO
	.align		4
.L_11747:
        /*00c8*/ 	.byte	0x04, 0x17
        /*00ca*/ 	.short	(.L_11749 - .L_11748)
.L_11748:
        /*00cc*/ 	.word	0x00000000
        /*00d0*/ 	.short	0x0007
        /*00d2*/ 	.short	0x0030
        /*00d4*/ 	.byte	0x00, 0xf5, 0x21, 0x00


	//----- nvinfo : EIATTR_KPARAM_INFO
	.align		4
.L_11749:
        /*00d8*/ 	.byte	0x04, 0x17
        /*00da*/ 	.short	(.L_11751 - .L_11750)
.L_11750:
        /*00dc*/ 	.word	0x00000000
        /*00e0*/ 	.short	0x0006
        /*00e2*/ 	.short	0x0028
        /*00e4*/ 	.byte	0x00, 0xf5, 0x21, 0x00


	//----- nvinfo : EIATTR_KPARAM_INFO
	.align		4
.L_11751:
        /*00e8*/ 	.byte	0x04, 0x17
        /*00ea*/ 	.short	(.L_11753 - .L_11752)
.L_11752:
        /*00ec*/ 	.word	0x00000000
        /*00f0*/ 	.short	0x0005
        /*00f2*/ 	.short	0x0024
        /*00f4*/ 	.byte	0x00, 0xf0, 0x11, 0x00


	//----- nvinfo : EIATTR_KPARAM_INFO
	.align		4
.L_11753:
        /*00f8*/ 	.byte	0x04, 0x17
        /*00fa*/ 	.short	(.L_11755 - .L_11754)
.L_11754:
        /*00fc*/ 	.word	0x00000000
        /*0100*/ 	.short	0x0004
        /*0102*/ 	.short	0x0020
        /*0104*/ 	.byte	0x00, 0xf0, 0x11, 0x00


	//----- nvinfo : EIATTR_KPARAM_INFO
	.align		4
.L_11755:
        /*0108*/ 	.byte	0x04, 0x17
        /*010a*/ 	.short	(.L_11757 - .L_11756)
.L_11756:
        /*010c*/ 	.word	0x00000000
        /*0110*/ 	.short	0x0003
        /*0112*/ 	.short	0x0018
        /*0114*/ 	.byte	0x00, 0xf5, 0x21, 0x00


	//----- nvinfo : EIATTR_KPARAM_INFO
	.align		4
.L_11757:
        /*0118*/ 	.byte	0x04, 0x17
        /*011a*/ 	.short	(.L_11759 - .L_11758)
.L_11758:
        /*011c*/ 	.word	0x00000000
        /*0120*/ 	.short	0x0002
        /*0122*/ 	.short	0x0010
        /*0124*/ 	.byte	0x00, 0xf5, 0x21, 0x00


	//----- nvinfo : EIATTR_KPARAM_INFO
	.align		4
.L_11759:
        /*0128*/ 	.byte	0x04, 0x17
        /*012a*/ 	.short	(.L_11761 - .L_11760)
.L_11760:
        /*012c*/ 	.word	0x00000000
        /*0130*/ 	.short	0x0001
        /*0132*/ 	.short	0x0008
        /*0134*/ 	.byte	0x00, 0xf5, 0x21, 0x00


	//----- nvinfo : EIATTR_KPARAM_INFO
	.align		4
.L_11761:
        /*0138*/ 	.byte	0x04, 0x17
        /*013a*/ 	.short	(.L_11763 - .L_11762)
.L_11762:
        /*013c*/ 	.word	0x00000000
        /*0140*/ 	.short	0x0000
        /*0142*/ 	.short	0x0000
        /*0144*/ 	.byte	0x00, 0xf5, 0x21, 0x00


	//----- nvinfo : EIATTR_SPARSE_MMA_MASK
	.align		4
.L_11763:
        /*0148*/ 	.byte	0x03, 0x50
        /*014a*/ 	.short	0x0000


	//----- nvinfo : EIATTR_MAXREG_COUNT
	.align		4
        /*014c*/ 	.byte	0x03, 0x1b
        /*014e*/ 	.short	0x00ff


	//----- nvinfo : EIATTR_NUM_BARRIERS
	.align		4
        /*0150*/ 	.byte	0x02, 0x4c
        /*0152*/ 	.byte	0x01
	.zero		1


	//----- nvinfo : EIATTR_EXTERNS
	.align		4
        /*0154*/ 	.byte	0x04, 0x0f
        /*0156*/ 	.short	(.L_11765 - .L_11764)


	//   ....[0]....
	.align		4
.L_11764:
        /*0158*/ 	.word	index@(__assertfail)


	//----- nvinfo : EIATTR_MERCURY_ISA_VERSION
	.align		4
.L_11765:
        /*015c*/ 	.byte	0x03, 0x5f
        /*015e*/ 	.short	0x0101


	//----- nvinfo : EIATTR_COOP_GROUP_MASK_REGIDS
	.align		4
        /*0160*/ 	.byte	0x04, 0x29
        /*0162*/ 	.short	(.L_11767 - .L_11766)


	//   ....[0]....
.L_11766:
        /*0164*/ 	.word	0xffffffff


	//   ....[1]....
        /*0168*/ 	.word	0xffffffff


	//   ....[2]....
        /*016c*/ 	.word	0xffffffff


	//   ....[3]....
        /*0170*/ 	.word	0xffffffff


	//   ....[4]....
        /*0174*/ 	.word	0xffffffff


	//   ....[5]....
        /*0178*/ 	.word	0xffffffff


	//   ....[6]....
        /*017c*/ 	.word	0xffffffff


	//   ....[7]....
        /*0180*/ 	.word	0xffffffff


	//   ....[8]....
        /*0184*/ 	.word	0xffffffff


	//   ....[9]....
        /*0188*/ 	.word	0xffffffff


	//   ....[10]....
        /*018c*/ 	.word	0xffffffff


	//   ....[11]....
        /*0190*/ 	.word	0xffffffff


	//   ....[12]....
        /*0194*/ 	.word	0xffffffff


	//   ....[13]....
        /*0198*/ 	.word	0xffffffff


	//   ....[14]....
        /*019c*/ 	.word	0x0500000f


	//   ....[15]....
        /*01a0*/ 	.word	0x0500000f


	//   ....[16]....
        /*01a4*/ 	.word	0x0500000f


	//----- nvinfo : EIATTR_COOP_GROUP_INSTR_OFFSETS
	.align		4
.L_11767:
        /*01a8*/ 	.byte	0x04, 0x28
        /*01aa*/ 	.short	(.L_11769 - .L_11768)


	//   ....[0]....
.L_11768:
        /*01ac*/ 	.word	0x00000270


	//   ....[1]....
        /*01b0*/ 	.word	0x00000290


	//   ....[2]....
        /*01b4*/ 	.word	0x000002b0


	//   ....[3]....
        /*01b8*/ 	.word	0x000003c0


	//   ....[4]....
        /*01bc*/ 	.word	0x000003e0


	//   ....[5]....
        /*01c0*/ 	.word	0x00000400


	//   ....[6]....
        /*01c4*/ 	.word	0x00001230


	//   ....[7]....
        /*01c8*/ 	.word	0x00001260


	//   ....[8]....
        /*01cc*/ 	.word	0x00001280


	//   ....[9]....
        /*01d0*/ 	.word	0x000012a0


	//   ....[10]....
        /*01d4*/ 	.word	0x000012c0


	//   ....[11]....
        /*01d8*/ 	.word	0x00001310


	//   ....[12]....
        /*01dc*/ 	.word	0x00001330


	//   ....[13]....
        /*01e0*/ 	.word	0x00001350


	//   ....[14]....
        /*01e4*/ 	.word	0x000020c0


	//   ....[15]....
        /*01e8*/ 	.word	0x00002120


	//   ....[16]....
        /*01ec*/ 	.word	0x00002180


	//----- nvinfo : EIATTR_VRC_CTA_INIT_COUNT
	.align		4
.L_11769:
        /*01f0*/ 	.byte	0x02, 0x4a
	.zero		1
	.zero		1


	//----- nvinfo : EIATTR_SYSCALL_OFFSETS
	.align		4
        /*01f4*/ 	.byte	0x04, 0x46
        /*01f6*/ 	.short	(.L_11771 - .L_11770)


	//   ....[0]....
.L_11770:
        /*01f8*/ 	.word	0x00000220


	//----- nvinfo : EIATTR_EXIT_INSTR_OFFSETS
	.align		4
.L_11771:
        /*01fc*/ 	.byte	0x04, 0x1c
        /*01fe*/ 	.short	(.L_11773 - .L_11772)


	//   ....[0]....
.L_11772:
        /*0200*/ 	.word	0x00001ef0


	//   ....[1]....
        /*0204*/ 	.word	0x00001f50


	//   ....[2]....
        /*0208*/ 	.word	0x00002070


	//----- nvinfo : EIATTR_CRS_STACK_SIZE
	.align		4
.L_11773:
        /*020c*/ 	.byte	0x04, 0x1e
        /*020e*/ 	.short	(.L_11775 - .L_11774)
.L_11774:
        /*0210*/ 	.word	0x00000000


	//----- nvinfo : EIATTR_CBANK_PARAM_SIZE
	.align		4
.L_11775:
        /*0214*/ 	.byte	0x03, 0x19
        /*0216*/ 	.short	0x007c


	//----- nvinfo : EIATTR_PARAM_CBANK
	.align		4
        /*0218*/ 	.byte	0x04, 0x0a
        /*021a*/ 	.short	(.L_11777 - .L_11776)
	.align		4
.L_11776:
        /*021c*/ 	.word	index@(.nv.constant0._ZN4vllm25paged_attention_v1_kernelIfhLi64ELi8ELi128ELNS_18Fp8KVCacheDataTypeE2ELb0EEEvPT_PKS2_PKT0_S8_ifPKiSA_iPKfiiiSC_SC_iiiii)
        /*0220*/ 	.short	0x0380
        /*0222*/ 	.short	0x007c


	//----- nvinfo : EIATTR_SW_WAR
	.align		4
.L_11777:
        /*0224*/ 	.byte	0x04, 0x36
        /*0226*/ 	.short	(.L_11779 - .L_11778)
.L_11778:
        /*0228*/ 	.word	0x00000008
.L_11779:


//--------------------- .nv.info._ZN4vllm25paged_attention_v1_kernelIfhLi32ELi8ELi128ELNS_18Fp8KVCacheDataTypeE2ELb0EEEvPT_PKS2_PKT0_S8_ifPKiSA_iPKfiiiSC_SC_iiiii --------------------------
	.section	.nv.info._ZN4vllm25paged_attention_v1_kernelIfhLi32ELi8ELi128ELNS_18Fp8KVCacheDataTypeE2ELb0EEEvPT_PKS2_PKT0_S8_ifPKiSA_iPKfiiiSC_SC_iiiii,"",@"SHT_CUDA_INFO"
	.sectionflags	@""
	.align	4


	//----- nvinfo : EIATTR_CUDA_API_VERSION
	.align		4
        /*0000*/ 	.byte	0x04, 0x37
        /*0002*/ 	.short	(.L_11781 - .L_11780)
.L_11780:
        /*0004*/ 	.word	0x00000082


	//----- nvinfo : EIATTR_KPARAM_INFO
	.align		4
.L_11781:
        /*0008*/ 	.byte	0x04, 0x17
        /*000a*/ 	.short	(.L_11783 - .L_11782)
.L_11782:
        /*000c*/ 	.word	0x00000000
        /*0010*/ 	.short	0x0013
        /*0012*/ 	.short	0x0078
        /*0014*/ 	.byte	0x00, 0xf0, 0x11, 0x00


	//----- nvinfo : EIATTR_KPARAM_INFO
	.align		4
.L_11783:
        /*0018*/ 	.byte	0x04, 0x17
        /*001a*/ 	.short	(.L_11785 - .L_11784)
.L_11784:
        /*001c*/ 	.word	0x00000000
        /*0020*/ 	.short	0x0012
        /*0022*/ 	.short	0x0074
        /*0024*/ 	.byte	0x00, 0xf0, 0x11, 0x00


	//----- nvinfo : EIATTR_KPARAM_INFO
	.align		4
.L_11785:
        /*0028*/ 	.byte	0x04, 0x17
        /*002a*/ 	.short	(.L_11787 - .L_11786)
.L_11786:
        /*002c*/ 	.word	0x00000000
        /*0030*/ 	.short	0x0011
        /*0032*/ 	.short	0x0070
        /*0034*/ 	.byte	0x00, 0xf0, 0x11, 0x00


	//----- nvinfo : EIATTR_KPARAM_INFO
	.align		4
.L_11787:
        /*0038*/ 	.byte	0x04, 0x17
        /*003a*/ 	.short	(.L_11789 - .L_11788)
.L_11788:
        /*003c*/ 	.word	0x00000000
        /*0040*/ 	.short	0x0010
        /*0042*/ 	.short	0x006c
        /*0044*/ 	.byte	0x00, 0xf0, 0x11, 0x00


	//----- nvinfo : EIATTR_KPARAM_INFO
	.align		4
.L_11789:
        /*0048*/ 	.byte	0x04, 0x17
        /*004a*/ 	.short	(.L_11791 - .L_11790)
.L_11790:
        /*004c*/ 	.word	0x00000000
        /*0050*/ 	.short	0x000f
        /*0052*/ 	.short	0x0068
        /*0054*/ 	.byte	0x00, 0xf0, 0x11, 0x00


	//----- nvinfo : EIATTR_KPARAM_INFO
	.align		4
.L_11791:
        /*0058*/ 	.byte	0x04, 0x17
        /*005a*/ 	.short	(.L_11793 - .L_11792)
.L_11792:
        /*005c*/ 	.word	0x00000000
        /*0060*/ 	.short	0x000e
        /*0062*/ 	.short	0x0060
        /*0064*/ 	.byte	0x00, 0xf5, 0x21, 0x00


	//----- nvinfo : EIATTR_KPARAM_INFO
	.align		4
.L_11793:
        /*0068*/ 	.byte	0x04, 0x17
        /*006a*/ 	.short	(.L_11795 - .L_11794)
.L_11794:
        /*006c*/ 	.word	0x00000000
        /*0070*/ 	.short	0x000d
        /*0072*/ 	.short	0x0058
        /*0074*/ 	.byte	0x00, 0xf5, 0x21, 0x00


	//----- nvinfo : EIATTR_KPARAM_INFO
	.align		4
.L_11795:
        /*0078*/ 	.byte	0x04, 0x17
        /*007a*/ 	.short	(.L_11797 - .L_11796)
.L_11796:
        /*007c*/ 	.word	0x00000000
        /*0080*/ 	.short	0x000c
        /*0082*/ 	.short	0x0050
        /*0084*/ 	.byte	0x00, 0xf0, 0x11, 0x00


	//----- nvinfo : EIATTR_KPARAM_INFO
	.align		4
.L_11797:
        /*0088*/ 	.byte	0x04, 0x17
        /*008a*/ 	.short	(.L_11799 - .L_11798)
.L_11798:
        /*008c*/ 	.word	0x00000000
        /*0090*/ 	.short	0x000b
        /*0092*/ 	.short	0x004c
        /*0094*/ 	.byte	0x00, 0xf0, 0x11, 0x00


	//----- nvinfo : EIATTR_KPARAM_INFO
	.align		4
.L_11799:
        /*0098*/ 	.byte	0x04, 0x17
        /*009a*/ 	.short	(.L_11801 - .L_11800)
.L_11800:
        /*009c*/ 	.word	0x00000000
        /*00a0*/ 	.short	0x000a
        /*00a2*/ 	.short	0x0048
        /*00a4*/ 	.byte	0x00, 0xf0, 0x11, 0x00


	//----- nvinfo : EIATTR_KPARAM_INFO
	.align		4
.L_11801:
        /*00a8*/ 	.byte	0x04, 0x17
        /*00aa*/ 	.short	(.L_11803 - .L_11802)
.L_11802:
        /*00ac*/ 	.word	0x00000000
        /*00b0*/ 	.short	0x0009
        /*00b2*/ 	.short	0x0040
        /*00b4*/ 	.byte	0x00, 0xf5, 0x21, 0x00


	//----- nvinfo : EIATTR_KPARAM_INFO
	.align		4
.L_11803:
        /*00b8*/ 	.byte	0x04, 0x17
        /*00ba*/ 	.short	(.L_11805 - .L_11804)
.L_11804:
        /*00bc*/ 	.word	0x00000000
        /*00c0*/ 	.short	0x0008
        /*00c2*/ 	.short	0x0038
        /*00c4*/ 	.byte	0x00, 0xf0, 0x11, 0x00


	//----- nvinfo : EIATTR_KPARAM_INFO
	.align		4
.L_11805:
        /*00c8*/ 	.byte	0x04, 0x17
        /*00ca*/ 	.short	(.L_11807 - .L_11806)
.L_11806:
        /*00cc*/ 	.word	0x00000000
        /*00d0*/ 	.short	0x0007
        /*00d2*/ 	.short	0x0030
        /*00d4*/ 	.byte	0x00, 0xf5, 0x21, 0x00


	//----- nvinfo : EIATTR_KPARAM_INFO
	.align		4
.L_11807:
        /*00d8*/ 	.byte	0x04, 0x17
        /*00da*/ 	.short	(.L_11809 - .L_11808)
.L_11808:
        /*00dc*/ 	.word	0x00000000
        /*00e0*/ 	.short	0x0006
        /*00e2*/ 	.short	0x0028
        /*00e4*/ 	.byte	0x00, 0xf5, 0x21, 0x00


	//----- nvinfo : EIATTR_KPARAM_INFO
	.align		4
.L_11809:
        /*00e8*/ 	.byte	0x04, 0x17
        /*00ea*/ 	.short	(.L_11811 - .L_11810)
.L_11810:
        /*00ec*/ 	.word	0x00000000
        /*00f0*/ 	.short	0x0005
        /*00f2*/ 	.short	0x0024
        /*00f4*/ 	.byte	0x00, 0xf0, 0x11, 0x00


	//----- nvinfo : EIATTR_KPARAM_INFO
	.align		4
.L_11811:
        /*00f8*/ 	.byte	0x04, 0x17
        /*00fa*/ 	.short	(.L_11813 - .L_11812)
.L_11812:
        /*00fc*/ 	.word	0x00000000
        /*0100*/ 	.short	0x0004
        /*0102*/ 	.short	0x0020
        /*0104*/ 	.byte	0x00, 0xf0, 0x11, 0x00


	//----- nvinfo : EIATTR_KPARAM_INFO
	.align		4
.L_11813:
        /*0108*/ 	.byte	0x04, 0x17
        /*010a*/ 	.short	(.L_11815 - .L_11814)
.L_11814:
        /*010c*/ 	.word	0x00000000
        /*0110*/ 	.short	0x0003
        /*0112*/ 	.short	0x0018
        /*0114*/ 	.byte	0x00, 0xf5, 0x21, 0x00


	//----- nvinfo : EIATTR_KPARAM_INFO
	.align		4
.L_11815:
        /*0118*/ 	.byte	0x04, 0x17
        /*011a*/ 	.short	(.L_11817 - .L_11816)
.L_11816:
        /*011c*/ 	.word	0x00000000
        /*0120*/ 	.short	0x0002
        /*0122*/ 	.short	0x0010
        /*0124*/ 	.byte	0x00, 0xf5, 0x21, 0x00


	//----- nvinfo : EIATTR_KPARAM_INFO
	.align		4
.L_11817:
        /*0128*/ 	.byte	0x04, 0x17
        /*012a*/ 	.short	(.L_11819 - .L_11818)
.L_11818:
        /*012c*/ 	.word	0x00000000
        /*0130*/ 	.short	0x0001
        /*0132*/ 	.short	0x0008
        /*0134*/ 	.byte	0x00, 0xf5, 0x21, 0x00


	//----- nvinfo : EIATTR_KPARAM_INFO
	.align		4
.L_11819:
        /*0138*/ 	.byte	0x04, 0x17
        /*013a*/ 	.short	(.L_11821 - .L_11820)
.L_11820:
        /*013c*/ 	.word	0x00000000
        /*0140*/ 	.short	0x0000
        /*0142*/ 	.short	0x0000
        /*0144*/ 	.byte	0x00, 0xf5, 0x21, 0x00


	//----- nvinfo : EIATTR_SPARSE_MMA_MASK
	.align		4
.L_11821:
        /*0148*/ 	.byte	0x03, 0x50
        /*014a*/ 	.short	0x0000


	//----- nvinfo : EIATTR_MAXREG_COUNT
	.align		4
        /*014c*/ 	.byte	0x03, 0x1b
        /*014e*/ 	.short	0x00ff


	//----- nvinfo : EIATTR_NUM_BARRIERS
	.align		4
        /*0150*/ 	.byte	0x02, 0x4c
        /*0152*/ 	.byte	0x01
	.zero		1


	//----- nvinfo : EIATTR_EXTERNS
	.align		4
        /*0154*/ 	.byte	0x04, 0x0f
        /*0156*/ 	.short	(.L_11823 - .L_11822)


	//   ....[0]....
	.align		4
.L_11822:
        /*0158*/ 	.word	index@(__assertfail)


	//----- nvinfo : EIATTR_MERCURY_ISA_VERSION
	.align		4
.L_11823:
        /*015c*/ 	.byte	0x03, 0x5f
        /*015e*/ 	.short	0x0101


	//----- nvinfo : EIATTR_COOP_GROUP_MASK_REGIDS
	.align		4
        /*0160*/ 	.byte	0x04, 0x29
        /*0162*/ 	.short	(.L_11825 - .L_11824)


	//   ....[0]....
.L_11824:
        /*0164*/ 	.word	0xffffffff


	//   ....[1]....
        /*0168*/ 	.word	0xffffffff


	//   ....[2]....
        /*016c*/ 	.word	0xffffffff


	//   ....[3]....
        /*0170*/ 	.word	0xffffffff


	//   ....[4]....
        /*0174*/ 	.word	0xffffffff


	//   ....[5]....
        /*0178*/ 	.word	0xffffffff


	//   ....[6]....
        /*017c*/ 	.word	0xffffffff


	//   ....[7]....
        /*0180*/ 	.word	0xffffffff


	//   ....[8]....
        /*0184*/ 	.word	0xffffffff


	//   ....[9]....
        /*0188*/ 	.word	0xffffffff


	//   ....[10]....
        /*018c*/ 	.word	0xffffffff


	//   ....[11]....
        /*0190*/ 	.word	0xffffffff


	//   ....[12]....
        /*0194*/ 	.word	0xffffffff


	//   ....[13]....
        /*0198*/ 	.word	0xffffffff


	//   ....[14]....
        /*019c*/ 	.word	0x0500000f


	//   ....[15]....
        /*01a0*/ 	.word	0x0500000f


	//   ....[16]....
        /*01a4*/ 	.word	0x0500000f


	//----- nvinfo : EIATTR_COOP_GROUP_INSTR_OFFSETS
	.align		4
.L_11825:
        /*01a8*/ 	.byte	0x04, 0x28
        /*01aa*/ 	.short	(.L_11827 - .L_11826)


	//   ....[0]....
.L_11826:
        /*01ac*/ 	.word	0x00000270


	//   ....[1]....
        /*01b0*/ 	.word	0x00000290


	//   ....[2]....
        /*01b4*/ 	.word	0x000002b0


	//   ....[3]....
        /*01b8*/ 	.word	0x000003c0


	//   ....[4]....
        /*01bc*/ 	.word	0x000003e0


	//   ....[5]....
        /*01c0*/ 	.word	0x00000400


	//   ....[6]....
        /*01c4*/ 	.word	0x00001230


	//   ....[7]....
        /*01c8*/ 	.word	0x00001260


	//   ....[8]....
        /*01cc*/ 	.word	0x00001280


	//   ....[9]....
        /*01d0*/ 	.word	0x000012a0


	//   ....[10]....
        /*01d4*/ 	.word	0x000012c0


	//   ....[11]....
        /*01d8*/ 	.word	0x00001310


	//   ....[12]....
        /*01dc*/ 	.word	0x00001330


	//   ....[13]....
        /*01e0*/ 	.word	0x00001350


	//   ....[14]....
        /*01e4*/ 	.word	0x00001fc0


	//   ....[15]....
        /*01e8*/ 	.word	0x00002020


	//   ....[16]....
        /*01ec*/ 	.word	0x00002080


	//----- nvinfo : EIATTR_VRC_CTA_INIT_COUNT
	.align		4
.L_11827:
        /*01f0*/ 	.byte	0x02, 0x4a
	.zero		1
	.zero		1


	//----- nvinfo : EIATTR_SYSCALL_OFFSETS
	.align		4
        /*01f4*/ 	.byte	0x04, 0x46
        /*01f6*/ 	.short	(.L_11829 - .L_11828)


	//   ....[0]....
.L_11828:
        /*01f8*/ 	.word	0x00000220


	//----- nvinfo : EIATTR_EXIT_INSTR_OFFSETS
	.align		4
.L_11829:
        /*01fc*/ 	.byte	0x04, 0x1c
        /*01fe*/ 	.short	(.L_11831 - .L_11830)


	//   ....[0]....
.L_11830:
        /*0200*/ 	.word	0x00001e30


	//   ....[1]....
        /*0204*/ 	.word	0x00001e90


	//   ....[2]....
        /*0208*/ 	.word	0x00001f70


	//----- nvinfo : EIATTR_CRS_STACK_SIZE
	.align		4
.L_11831:
        /*020c*/ 	.byte	0x04, 0x1e
        /*020e*/ 	.short	(.L_11833 - .L_11832)
.L_11832:
        /*0210*/ 	.word	0x00000000


	//----- nvinfo : EIATTR_CBANK_PARAM_SIZE
	.align		4
.L_11833:
        /*0214*/ 	.byte	0x03, 0x19
        /*0216*/ 	.short	0x007c


	//----- nvinfo : EIATTR_PARAM_CBANK
	.align		4
        /*0218*/ 	.byte	0x04, 0x0a
        /*021a*/ 	.short	(.L_11835 - .L_11834)
	.align		4
.L_11834:
        /*021c*/ 	.word	index@(.nv.constant0._ZN4vllm25paged_attention_v1_kernelIfhLi32ELi8ELi128ELNS_18Fp8KVCacheDataTypeE2ELb0EEEvPT_PKS2_PKT0_S8_ifPKiSA_iPKfiiiSC_SC_iiiii)
        /*0220*/ 	.short	0x0380
        /*0222*/ 	.short	0x007c


	//----- nvinfo : EIATTR_SW_WAR
	.align		4
.L_11835:
        /*0224*/ 	.byte	0x04, 0x36
        /*0226*/ 	.short	(.L_11837 - .L_11836)
.L_11836:
        /*0228*/ 	.word	0x00000008
.L_11837:


//--------------------- .nv.info._ZN4vllm25paged_attention_v1_kernelIfhLi256ELi8ELi128ELNS_18Fp8KVCacheDataTypeE2ELb1EEEvPT_PKS2_PKT0_S8_ifPKiSA_iPKfiiiSC_SC_iiiii --------------------------
	.section	.nv.info._ZN4vllm25paged_attention_v1_kernelIfhLi256ELi8ELi128ELNS_18Fp8KVCacheDataTypeE2ELb1EEEvPT_PKS2_PKT0_S8_ifPKiSA_iPKfiiiSC_SC_iiiii,"",@"SHT_CUDA_INFO"
	.sectionflags	@""
	.align	4


	//----- nvinfo : EIATTR_CUDA_API_VERSION
	.align		4
        /*0000*/ 	.byte	0x04, 0x37
        /*0002*/ 	.short	(.L_11839 - .L_11838)
.L_11838:
        /*0004*/ 	.word	0x00000082


	//----- nvinfo : EIATTR_KPARAM_INFO
	.align		4
.L_11839:
        /*0008*/ 	.byte	0x04, 0x17
        /*000a*/ 	.short	(.L_11841 - .L_11840)
.L_11840:
        /*000c*/ 	.word	0x00000000
        /*0010*/ 	.short	0x0013
        /*0012*/ 	.short	0x0078
        /*0014*/ 	.byte	0x00, 0xf0, 0x11, 0x00


	//----- nvinfo : EIATTR_KPARAM_INFO
	.align		4
.L_11841:
        /*0018*/ 	.byte	0x04, 0x17
        /*001a*/ 	.short	(.L_11843 - .L_11842)
.L_11842:
        /*001c*/ 	.word	0x00000000
        /*0020*/ 	.short	0x0012
        /*0022*/ 	.short	0x0074
        /*0024*/ 	.byte	0x00, 0xf0, 0x11, 0x00


	//----- nvinfo : EIATTR_KPARAM_INFO
	.align		4
.L_11843:
        /*0028*/ 	.byte	0x04, 0x17
        /*002a*/ 	.short	(.L_11845 - .L_11844)
.L_11844:
        /*002c*/ 	.word	0x00000000
        /*0030*/ 	.short	0x0011
        /*0032*/ 	.short	0x0070
        /*0034*/ 	.byte	0x00, 0xf0, 0x11, 0x00


	//----- nvinfo : EIATTR_KPARAM_INFO
	.align		4
.L_11845:
        /*0038*/ 	.byte	0x04, 0x17
        /*003a*/ 	.short	(.L_11847 - .L_11846)
.L_11846:
        /*003c*/ 	.word	0x00000000
        /*0040*/ 	.short	0x0010
        /*0042*/ 	.short	0x006c
        /*0044*/ 	.byte	0x00, 0xf0, 0x11, 0x00


	//----- nvinfo : EIATTR_KPARAM_INFO
	.align		4
.L_11847:
        /*0048*/ 	.byte	0x04, 0x17
        /*004a*/ 	.short	(.L_11849 - .L_11848)
.L_11848:
        /*004c*/ 	.word	0x00000000
        /*0050*/ 	.short	0x000f
        /*0052*/ 	.short	0x0068
        /*0054*/ 	.byte	0x00, 0xf0, 0x11, 0x00


	//----- nvinfo : EIATTR_KPARAM_INFO
	.align		4
.L_11849:
        /*0058*/ 	.byte	0x04, 0x17
        /*005a*/ 	.short	(.L_11851 - .L_11850)
.L_11850:
        /*005c*/ 	.word	0x00000000
        /*0060*/ 	.short	0x000e
        /*0062*/ 	.short	0x0060
        /*0064*/ 	.byte	0x00, 0xf5, 0x21, 0x00


	//----- nvinfo : EIATTR_KPARAM_INFO
	.align		4
.L_11851:
        /*0068*/ 	.byte	0x04, 0x17
        /*006a*/ 	.short	(.L_11853 - .L_11852)
.L_11852:
        /*006c*/ 	.word	0x00000000
        /*0070*/ 	.short	0x000d
        /*0072*/ 	.short	0x0058
        /*0074*/ 	.byte	0x00, 0xf5, 0x21, 0x00


	//----- nvinfo : EIATTR_KPARAM_INFO
	.align		4
.L_11853:
        /*0078*/ 	.byte	0x04, 0x17
        /*007a*/ 	.short	(.L_11855 - .L_11854)
.L_11854:
        /*007c*/ 	.word	0x00000000
        /*0080*/ 	.short	0x000c
        /*0082*/ 	.short	0x0050
        /*0084*/ 	.byte	0x00, 0xf0, 0x11, 0x00


	//----- nvinfo : EIATTR_KPARAM_INFO
	.align		4
.L_11855:
        /*0088*/ 	.byte	0x04, 0x17
        /*008a*/ 	.short	(.L_11857 - .L_11856)
.L_11856:
        /*008c*/ 	.word	0x00000000
        /*0090*/ 	.short	0x000b
        /*0092*/ 	.short	0x004c
        /*0094*/ 	.byte	0x00, 0xf0, 0x11, 0x00


	//----- nvinfo : EIATTR_KPARAM_INFO
	.align		4
.L_11857:
        /*0098*/ 	.byte	0x04, 0x17
        /*009a*/ 	.short	(.L_11859 - .L_11858)
.L_11858:
        /*009c*/ 	.word	0x00000000
        /*00a0*/ 	.short	0x000a
        /*00a2*/ 	.short	0x0048
        /*00a4*/ 	.byte	0x00, 0xf0, 0x11, 0x00


	//----- nvinfo : EIATTR_KPARAM_INFO
	.align		4
.L_11859:
        /*00a8*/ 	.byte	0x04, 0x17
        /*00aa*/ 	.short	(.L_11861 - .L_11860)
.L_11860:
        /*00ac*/ 	.word	0x00000000
        /*00b0*/ 	.short	0x0009
        /*00b2*/ 	.short	0x0040
        /*00b4*/ 	.byte	0x00, 0xf5, 0x21, 0x00


	//----- nvinfo : EIATTR_KPARAM_INFO
	.align		4
.L_11861:
        /*00b8*/ 	.byte	0x04, 0x17
        /*00ba*/ 	.short	(.L_11863 - .L_11862)
.L_11862:
        /*00bc*/ 	.word	0x00000000
        /*00c0*/ 	.short	0x0008
        /*00c2*/ 	.short	0x0038
        /*00c4*/ 	.byte	0x00, 0xf0, 0x11, 0x00


	//----- nvinfo : EIATTR_KPARAM_INFO
	.align		4
.L_11863:
        /*00c8*/ 	.byte	0x04, 0x17
        /*00ca*/ 	.short	(.L_11865 - .L_11864)
.L_11864:
        /*00cc*/ 	.word	0x00000000
        /*00d0*/ 	.short	0x0007
        /*00d2*/ 	.short	0x0030
        /*00d4*/ 	.byte	0x00, 0xf5, 0x21, 0x00


	//----- nvinfo : EIATTR_KPARAM_INFO
	.align		4
.L_11865:
        /*00d8*/ 	.byte	0x04, 0x17
        /*00da*/ 	.short	(.L_11867 - .L_11866)
.L_11866:
        /*00dc*/ 	.word	0x00000000
        /*00e0*/ 	.short	0x0006
        /*00e2*/ 	.short	0x0028
        /*00e4*/ 	.byte	0x00, 0xf5, 0x21, 0x00


	//----- nvinfo : EIATTR_KPARAM_INFO
	.align		4
.L_11867:
        /*00e8*/ 	.byte	0x04, 0x17
        /*00ea*/ 	.short	(.L_11869 - .L_11868)
.L_11868:
        /*00ec*/ 	.word	0x00000000
        /*00f0*/ 	.short	0x0005
        /*00f2*/ 	.short	0x0024
        /*00f4*/ 	.byte	0x00, 0xf0, 0x11, 0x00


	//----- nvinfo : EIATTR_KPARAM_INFO
	.align		4
.L_11869:
        /*00f8*/ 	.byte	0x04, 0x17
        /*00fa*/ 	.short	(.L_11871 - .L_11870)
.L_11870:
        /*00fc*/ 	.word	0x00000000
        /*0100*/ 	.short	0x0004
        /*0102*/ 	.short	0x0020
        /*0104*/ 	.byte	0x00, 0xf0, 0x11, 0x00


	//----- nvinfo : EIATTR_KPARAM_INFO
	.align		4
.L_11871:
        /*0108*/ 	.byte	0x04, 0x17
        /*010a*/ 	.short	(.L_11873 - .L_11872)
.L_11872:
        /*010c*/ 	.word	0x00000000
        /*0110*/ 	.short	0x0003
        /*0112*/ 	.short	0x0018
        /*0114*/ 	.byte	0x00, 0xf5, 0x21, 0x00


	//----- nvinfo : EIATTR_KPARAM_INFO
	.align		4
.L_11873:
        /*0118*/ 	.byte	0x04, 0x17
        /*011a*/ 	.short	(.L_11875 - .L_11874)
.L_11874:
        /*011c*/ 	.word	0x00000000
        /*0120*/ 	.short	0x0002
        /*0122*/ 	.short	0x0010
        /*0124*/ 	.byte	0x00, 0xf5, 0x21, 0x00


	//----- nvinfo : EIATTR_KPARAM_INFO
	.align		4
.L_11875:
        /*0128*/ 	.byte	0x04, 0x17
        /*012a*/ 	.short	(.L_11877 - .L_11876)
.L_11876:
        /*012c*/ 	.word	0x00000000
        /*0130*/ 	.short	0x0001
        /*0132*/ 	.short	0x0008
        /*0134*/ 	.byte	0x00, 0xf5, 0x21, 0x00


	//----- nvinfo : EIATTR_KPARAM_INFO
	.align		4
.L_11877:
        /*0138*/ 	.byte	0x04, 0x17
        /*013a*/ 	.short	(.L_11879 - .L_11878)
.L_11878:
        /*013c*/ 	.word	0x00000000
        /*0140*/ 	.short	0x0000
        /*0142*/ 	.short	0x0000
        /*0144*/ 	.byte	0x00, 0xf5, 0x21, 0x00


	//----- nvinfo : EIATTR_SPARSE_MMA_MASK
	.align		4
.L_11879:
        /*0148*/ 	.byte	0x03, 0x50
        /*014a*/ 	.short	0x0000


	//----- nvinfo : EIATTR_MAXREG_COUNT
	.align		4
        /*014c*/ 	.byte	0x03, 0x1b
        /*014e*/ 	.short	0x00ff


	//----- nvinfo : EIATTR_NUM_BARRIERS
	.align		4
        /*0150*/ 	.byte	0x02, 0x4c
        /*0152*/ 	.byte	0x01
	.zero		1


	//----- nvinfo : EIATTR_EXTERNS
	.align		4
        /*0154*/ 	.byte	0x04, 0x0f
        /*0156*/ 	.short	(.L_11881 - .L_11880)


	//   ....[0]....
	.align		4
.L_11880:
        /*0158*/ 	.word	index@(__assertfail)


	//----- nvinfo : EIATTR_MERCURY_ISA_VERSION
	.align		4
.L_11881:
        /*015c*/ 	.byte	0x03, 0x5f
        /*015e*/ 	.short	0x0101


	//----- nvinfo : EIATTR_COOP_GROUP_MASK_REGIDS
	.align		4
        /*0160*/ 	.byte	0x04, 0x29
        /*0162*/ 	.short	(.L_11883 - .L_11882)


	//   ....[0]....
.L_11882:
        /*0164*/ 	.word	0xffffffff


	//   ....[1]....
        /*0168*/ 	.word	0xffffffff


	//   ....[2]....
        /*016c*/ 	.word	0xffffffff


	//   ....[3]....
        /*0170*/ 	.word	0xffffffff


	//   ....[4]....
        /*0174*/ 	.word	0xffffffff


	//   ....[5]....
        /*0178*/ 	.word	0xffffffff


	//   ....[6]....
        /*017c*/ 	.word	0xffffffff


	//   ....[7]....
        /*0180*/ 	.word	0xffffffff


	//   ....[8]....
        /*0184*/ 	.word	0xffffffff


	//   ....[9]....
        /*0188*/ 	.word	0xffffffff


	//   ....[10]....
        /*018c*/ 	.word	0xffffffff


	//   ....[11]....
        /*0190*/ 	.word	0xffffffff


	//   ....[12]....
        /*0194*/ 	.word	0xffffffff


	//   ....[13]....
        /*0198*/ 	.word	0xffffffff


	//   ....[14]....
        /*019c*/ 	.word	0x0500000f


	//   ....[15]....
        /*01a0*/ 	.word	0x0500000f


	//   ....[16]....
        /*01a4*/ 	.word	0x0500000f


	//   ....[17]....
        /*01a8*/ 	.word	0x0500000f


	//   ....[18]....
        /*01ac*/ 	.word	0x0500000f


	//   ....[19]....
        /*01b0*/ 	.word	0x0500000f


	//   ....[20]....
        /*01b4*/ 	.word	0x0500000f


	//   ....[21]....
        /*01b8*/ 	.word	0x0500000f


	//   ....[22]....
        /*01bc*/ 	.word	0x0500000f


	//   ....[23]....
        /*01c0*/ 	.word	0x0500000f


	//   ....[24]....
        /*01c4*/ 	.word	0x0500000f


	//   ....[25]....
        /*01c8*/ 	.word	0x0500000f


	//   ....[26]....
        /*01cc*/ 	.word	0x0500000f


	//   ....[27]....
        /*01d0*/ 	.word	0x0500000f


	//   ....[28]....
        /*01d4*/ 	.word	0x0500000f


	//   ....[29]....
        /*01d8*/ 	.word	0x0500000f


	//   ....[30]....
        /*01dc*/ 	.word	0x0500000f


	//   ....[31]....
        /*01e0*/ 	.word	0x0500000f


	//   ....[32]....
        /*01e4*/ 	.word	0x0500000f


	//----- nvinfo : EIATTR_COOP_GROUP_INSTR_OFFSETS
	.align		4
.L_11883:
        /*01e8*/ 	.byte	0x04, 0x28
        /*01ea*/ 	.short	(.L_11885 - .L_11884)


	//   ....[0]....
.L_11884:
        /*01ec*/ 	.word	0x00000ac0


	//   ....[1]....
        /*01f0*/ 	.word	0x00000ae0


	//   ....[2]....
        /*01f4*/ 	.word	0x00000b00


	//   ....[3]....
        /*01f8*/ 	.word	0x00000c10


	//   ....[4]....
        /*01fc*/ 	.word	0x00000c30


	//   ....[5]....
        /*0200*/ 	.word	0x00000c50


	//   ....[6]....
        /*0204*/ 	.word	0x00001a80


	//   ....[7]....
        /*0208*/ 	.word	0x00001ab0


	//   ....[8]....
        /*020c*/ 	.word	0x00001ad0


	//   ....[9]....
        /*0210*/ 	.word	0x00001af0


	//   ....[10]....
        /*0214*/ 	.word	0x00001b10


	//   ....[11]....
        /*0218*/ 	.word	0x00001b60


	//   ....[12]....
        /*021c*/ 	.word	0x00001b80


	//   ....[13]....
        /*0220*/ 	.word	0x00001ba0


	//   ....[14]....
        /*0224*/ 	.word	0x00003710


	//   ....[15]....
        /*0228*/ 	.word	0x00003770


	//   ....[16]....
        /*022c*/ 	.word	0x000037d0


	//   ....[17]....
        /*0230*/ 	.word	0x00003850


	//   ....[18]....
        /*0234*/ 	.word	0x00003890


	//   ....[19]....
        /*0238*/ 	.word	0x000038e0


	//   ....[20]....
        /*023c*/ 	.word	0x00003930


	//   ....[21]....
        /*0240*/ 	.word	0x00003980


	//   ....[22]....
        /*0244*/ 	.word	0x000039d0


	//   ....[23]....
        /*0248*/ 	.word	0x00003a20


	//   ....[24]....
        /*024c*/ 	.word	0x00003a70


	//   ....[25]....
        /*0250*/ 	.word	0x00003ac0


	//   ....[26]....
        /*0254*/ 	.word	0x00003b10


	//   ....[27]....
        /*0258*/ 	.word	0x00003b60


	//   ....[28]....
        /*025c*/ 	.word	0x00003bb0


	//   ....[29]....
        /*0260*/ 	.word	0x00003c00


	//   ....[30]....
        /*0264*/ 	.word	0x00003c50


	//   ....[31]....
        /*0268*/ 	.word	0x00003ca0


	//   ....[32]....
        /*026c*/ 	.word	0x00003cf0


	//----- nvinfo : EIATTR_VRC_CTA_INIT_COUNT
	.align		4
.L_11885:
        /*0270*/ 	.byte	0x02, 0x4a
	.zero		1
	.zero		1


	//----- nvinfo : EIATTR_SYSCALL_OFFSETS
	.align		4
        /*0274*/ 	.byte	0x04, 0x46
        /*0276*/ 	.short	(.L_11887 - .L_11886)


	//   ....[0]....
.L_11886:
        /*0278*/ 	.word	0x00002940


	//   ....[1]....
        /*027c*/ 	.word	0x000036b0


	//----- nvinfo : EIATTR_EXIT_INSTR_OFFSETS
	.align		4
.L_11887:
        /*0280*/ 	.byte	0x04, 0x1c
        /*0282*/ 	.short	(.L_11889 - .L_11888)


	//   ....[0]....
.L_11888:
        /*0284*/ 	.word	0x000033d0


	//   ....[1]....
        /*0288*/ 	.word	0x00003410


	//   ....[2]....
        /*028c*/ 	.word	0x000035b0


	//   ....[3]....
        /*0290*/ 	.word	0x000036c0


	//----- nvinfo : EIATTR_CRS_STACK_SIZE
	.align		4
.L_11889:
        /*0294*/ 	.byte	0x04, 0x1e
        /*0296*/ 	.short	(.L_11891 - .L_11890)
.L_11890:
        /*0298*/ 	.word	0x00000000


	//----- nvinfo : EIATTR_CBANK_PARAM_SIZE
	.align		4
.L_11891:
        /*029c*/ 	.byte	0x03, 0x19
        /*029e*/ 	.short	0x007c


	//----- nvinfo : EIATTR_PARAM_CBANK
	.align		4
        /*02a0*/ 	.byte	0x04, 0x0a
        /*02a2*/ 	.short	(.L_11893 - .L_11892)
	.align		4
.L_11892:
        /*02a4*/ 	.word	index@(.nv.constant0._ZN4vllm25paged_attention_v1_kernelIfhLi256ELi8ELi128ELNS_18Fp8KVCacheDataTypeE2ELb1EEEvPT_PKS2_PKT0_S8_ifPKiSA_iPKfiiiSC_SC_iiiii)
        /*02a8*/ 	.short	0x0380
        /*02aa*/ 	.short	0x007c


	//----- nvinfo : EIATTR_SW_WAR
	.align		4
.L_11893:
        /*02ac*/ 	.byte	0x04, 0x36
        /*02ae*/ 	.short	(.L_11895 - .L_11894)
.L_11894:
        /*02b0*/ 	.word	0x00000008
.L_11895:


//--------------------- .nv.info._ZN4vllm25paged_attention_v1_kernelIfhLi192ELi8ELi128ELNS_18Fp8KVCacheDataTypeE2ELb1EEEvPT_PKS2_PKT0_S8_ifPKiSA_iPKfiiiSC_SC_iiiii --------------------------
	.section	.nv.info._ZN4vllm25paged_attention_v1_kernelIfhLi192ELi8ELi128ELNS_18Fp8KVCacheDataTypeE2ELb1EEEvPT_PKS2_PKT0_S8_ifPKiSA_iPKfiiiSC_SC_iiiii,"",@"SHT_CUDA_INFO"
	.sectionflags	@""
	.align	4


	//----- nvinfo : EIATTR_CUDA_API_VERSION
	.align		4
        /*0000*/ 	.byte	0x04, 0x37
        /*0002*/ 	.short	(.L_11897 - .L_11896)
.L_11896:
        /*0004*/ 	.word	0x00000082


	//----- nvinfo : EIATTR_KPARAM_INFO
	.align		4
.L_11897:
        /*0008*/ 	.byte	0x04, 0x17
        /*000a*/ 	.short	(.L_11899 - .L_11898)
.L_11898:
        /*000c*/ 	.word	0x00000000
        /*0010*/ 	.short	0x0013
        /*0012*/ 	.short	0x0078
        /*0014*/ 	.byte	0x00, 0xf0, 0x11, 0x00


	//----- nvinfo : EIATTR_KPARAM_INFO
	.align		4
.L_11899:
        /*0018*/ 	.byte	0x04, 0x17
        /*001a*/ 	.short	(.L_11901 - .L_11900)
.L_11900:
        /*001c*/ 	.word	0x00000000
        /*0020*/ 	.short	0x0012
        /*0022*/ 	.short	0x0074
        /*0024*/ 	.byte	0x00, 0xf0, 0x11, 0x00


	//----- nvinfo : EIATTR_KPARAM_INFO
	.align		4
.L_11901:
        /*0028*/ 	.byte	0x04, 0x17
        /*002a*/ 	.short	(.L_11903 - .L_11902)
.L_11902:
        /*002c*/ 	.word	0x00000000
        /*0030*/ 	.short	0x0011
        /*0032*/ 	.short	0x0070
        /*0034*/ 	.byte	0x00, 0xf0, 0x11, 0x00


	//----- nvinfo : EIATTR_KPARAM_INFO
	.align		4
.L_11903:
        /*0038*/ 	.byte	0x04, 0x17
        /*003a*/ 	.short	(.L_11905 - .L_11904)
.L_11904:
        /*003c*/ 	.word	0x00000000
        /*0040*/ 	.short	0x0010
        /*0042*/ 	.short	0x006c
        /*0044*/ 	.byte	0x00, 0xf0, 0x11, 0x00


	//----- nvinfo : EIATTR_KPARAM_INFO
	.align		4
.L_11905:
        /*0048*/ 	.byte	0x04, 0x17
        /*004a*/ 	.short	(.L_11907 - .L_11906)
.L_11906:
        /*004c*/ 	.word	0x00000000
        /*0050*/ 	.short	0x000f
        /*0052*/ 	.short	0x0068
        /*0054*/ 	.byte	0x00, 0xf0, 0x11, 0x00


	//----- nvinfo : EIATTR_KPARAM_INFO
	.align		4
.L_11907:
        /*0058*/ 	.byte	0x04, 0x17
        /*005a*/ 	.short	(.L_11909 - .L_11908)
.L_11908:
        /*005c*/ 	.word	0x00000000
        /*0060*/ 	.short	0x000e
        /*0062*/ 	.short	0x0060
        /*0064*/ 	.byte	0x00, 0xf5, 0x21, 0x00


	//----- nvinfo : EIATTR_KPARAM_INFO
	.align		4
.L_11909:
        /*0068*/ 	.byte	0x04, 0x17
        /*006a*/ 	.short	(.L_11911 - .L_11910)
.L_11910:
        /*006c*/ 	.word	0x00000000
        /*0070*/ 	.short	0x000d
        /*0072*/ 	.short	0x0058
        /*0074*/ 	.byte	0x00, 0xf5, 0x21, 0x00


	//----- nvinfo : EIATTR_KPARAM_INFO
	.align		4
.L_11911:
        /*0078*/ 	.byte	0x04, 0x17
        /*007a*/ 	.short	(.L_11913 - .L_11912)
.L_11912:
        /*007c*/ 	.word	0x00000000
        /*0080*/ 	.short	0x000c
        /*0082*/ 	.short	0x0050
        /*0084*/ 	.byte	0x00, 0xf0, 0x11, 0x00


	//----- nvinfo : EIATTR_KPARAM_INFO
	.align		4
.L_11913:
        /*0088*/ 	.byte	0x04, 0x17
        /*008a*/ 	.short	(.L_11915 - .L_11914)
.L_11914:
        /*008c*/ 	.word	0x00000000
        /*0090*/ 	.short	0x000b
        /*0092*/ 	.short	0x004c
        /*0094*/ 	.byte	0x00, 0xf0, 0x11, 0x00


	//----- nvinfo : EIATTR_KPARAM_INFO
	.align		4
.L_11915:
        /*0098*/ 	.byte	0x04, 0x17
        /*009a*/ 	.short	(.L_11917 - .L_11916)
.L_11916:
        /*009c*/ 	.word	0x00000000
        /*00a0*/ 	.short	0x000a
        /*00a2*/ 	.short	0x0048
        /*00a4*/ 	.byte	0x00, 0xf0, 0x11, 0x00


	//----- nvinfo : EIATTR_KPARAM_INFO
	.align		4
.L_11917:
        /*00a8*/ 	.byte	0x04, 0x17
        /*00aa*/ 	.short	(.L_11919 - .L_11918)
.L_11918:
        /*00ac*/ 	.word	0x00000000
        /*00b0*/ 	.short	0x0009
        /*00b2*/ 	.short	0x0040
        /*00b4*/ 	.byte	0x00, 0xf5, 0x21, 0x00


	//----- nvinfo : EIATTR_KPARAM_INFO
	.align		4
.L_11919:
        /*00b8*/ 	.byte	0x04, 0x17
        /*00ba*/ 	.short	(.L_11921 - .L_11920)
.L_11920:
        /*00bc*/ 	.word	0x00000000
        /*00c0*/ 	.short	0x0008
        /*00c2*/ 	.short	0x0038
        /*00c4*/ 	.byte	0x00, 0xf0, 0x11, 0x00


	//----- nvinfo : EIATTR_KPARAM_INFO
	.align		4
.L_11921:
        /*00c8*/ 	.byte	0x04, 0x17
        /*00ca*/ 	.short	(.L_11923 - .L_11922)
.L_11922:
        /*00cc*/ 	.word	0x00000000
        /*00d0*/ 	.short	0x0007
        /*00d2*/ 	.short	0x0030
        /*00d4*/ 	.byte	0x00, 0xf5, 0x21, 0x00


	//----- nvinfo : EIATTR_KPARAM_INFO
	.align		4
.L_11923:
        /*00d8*/ 	.byte	0x04, 0x17
        /*00da*/ 	.short	(.L_11925 - .L_11924)
.L_11924:
        /*00dc*/ 	.word	0x00000000
        /*00e0*/ 	.short	0x0006
        /*00e2*/ 	.short	0x0028
        /*00e4*/ 	.byte	0x00, 0xf5, 0x21, 0x00


	//----- nvinfo : EIATTR_KPARAM_INFO
	.align		4
.L_11925:
        /*00e8*/ 	.byte	0x04, 0x17
        /*00ea*/ 	.short	(.L_11927 - .L_11926)
.L_11926:
        /*00ec*/ 	.word	0x00000000
        /*00f0*/ 	.short	0x0005
        /*00f2*/ 	.short	0x0024
        /*00f4*/ 	.byte	0x00, 0xf0, 0x11, 0x00


	//----- nvinfo : EIATTR_KPARAM_INFO
	.align		4
.L_11927:
        /*00f8*/ 	.byte	0x04, 0x17
        /*00fa*/ 	.short	(.L_11929 - .L_11928)
.L_11928:
        /*00fc*/ 	.word	0x00000000
        /*0100*/ 	.short	0x0004
        /*0102*/ 	.short	0x0020
        /*0104*/ 	.byte	0x00, 0xf0, 0x11, 0x00


	//----- nvinfo : EIATTR_KPARAM_INFO
	.align		4
.L_11929:
        /*0108*/ 	.byte	0x04, 0x17
        /*010a*/ 	.short	(.L_11931 - .L_11930)
.L_11930:
        /*010c*/ 	.word	0x00000000
        /*0110*/ 	.short	0x0003
        /*0112*/ 	.short	0x0018
        /*0114*/ 	.byte	0x00, 0xf5, 0x21, 0x00


	//----- nvinfo : EIATTR_KPARAM_INFO
	.align		4
.L_11931:
        /*0118*/ 	.byte	0x04, 0x17
        /*011a*/ 	.short	(.L_11933 - .L_11932)
.L_11932:
        /*011c*/ 	.word	0x00000000
        /*0120*/ 	.short	0x0002
        /*0122*/ 	.short	0x0010
        /*0124*/ 	.byte	0x00, 0xf5, 0x21, 0x00


	//----- nvinfo : EIATTR_KPARAM_INFO
	.align		4
.L_11933:
        /*0128*/ 	.byte	0x04, 0x17
        /*012a*/ 	.short	(.L_11935 - .L_11934)
.L_11934:
        /*012c*/ 	.word	0x00000000
        /*0130*/ 	.short	0x0001
        /*0132*/ 	.short	0x0008
        /*0134*/ 	.byte	0x00, 0xf5, 0x21, 0x00


	//----- nvinfo : EIATTR_KPARAM_INFO
	.align		4
.L_11935:
        /*0138*/ 	.byte	0x04, 0x17
        /*013a*/ 	.short	(.L_11937 - .L_11936)
.L_11936:
        /*013c*/ 	.word	0x00000000
        /*0140*/ 	.short	0x0000
        /*0142*/ 	.short	0x0000
        /*0144*/ 	.byte	0x00, 0xf5, 0x21, 0x00


	//----- nvinfo : EIATTR_SPARSE_MMA_MASK
	.align		4
.L_11937:
        /*0148*/ 	.byte	0x03, 0x50
        /*014a*/ 	.short	0x0000


	//----- nvinfo : EIATTR_MAXREG_COUNT
	.align		4
        /*014c*/ 	.byte	0x03, 0x1b
        /*014e*/ 	.short	0x00ff


	//----- nvinfo : EIATTR_NUM_BARRIERS
	.align		4
        /*0150*/ 	.byte	0x02, 0x4c
        /*0152*/ 	.byte	0x01
	.zero		1


	//----- nvinfo : EIATTR_EXTERNS
	.align		4
        /*0154*/ 	.byte	0x04, 0x0f
        /*0156*/ 	.short	(.L_11939 - .L_11938)


	//   ....[0]....
	.align		4
.L_11938:
        /*0158*/ 	.word	index@(__assertfail)


	//----- nvinfo : EIATTR_MERCURY_ISA_VERSION
	.align		4
.L_11939:
        /*015c*/ 	.byte	0x03, 0x5f
        /*015e*/ 	.short	0x0101


	//----- nvinfo : EIATTR_COOP_GROUP_MASK_REGIDS
	.align		4
        /*0160*/ 	.byte	0x04, 0x29
        /*0162*/ 	.short	(.L_11941 - .L_11940)


	//   ....[0]....
.L_11940:
        /*0164*/ 	.word	0xffffffff


	//   ....[1]....
        /*0168*/ 	.word	0xffffffff


	//   ....[2]....
        /*016c*/ 	.word	0xffffffff


	//   ....[3]....
        /*0170*/ 	.word	0xffffffff


	//   ....[4]....
        /*0174*/ 	.word	0xffffffff


	//   ....[5]....
        /*0178*/ 	.word	0xffffffff


	//   ....[6]....
        /*017c*/ 	.word	0xffffffff


	//   ....[7]....
        /*0180*/ 	.word	0xffffffff


	//   ....[8]....
        /*0184*/ 	.word	0xffffffff


	//   ....[9]....
        /*0188*/ 	.word	0xffffffff


	//   ....[10]....
        /*018c*/ 	.word	0xffffffff


	//   ....[11]....
        /*0190*/ 	.word	0xffffffff


	//   ....[12]....
        /*0194*/ 	.word	0xffffffff


	//   ....[13]....
        /*0198*/ 	.word	0xffffffff


	//   ....[14]....
        /*019c*/ 	.word	0x0500000f


	//   ....[15]....
        /*01a0*/ 	.word	0x0500000f


	//   ....[16]....
        /*01a4*/ 	.word	0x0500000f


	//   ....[17]....
        /*01a8*/ 	.word	0x0500000f


	//   ....[18]....
        /*01ac*/ 	.word	0x0500000f


	//   ....[19]....
        /*01b0*/ 	.word	0x0500000f


	//   ....[20]....
        /*01b4*/ 	.word	0x0500000f


	//   ....[21]....
        /*01b8*/ 	.word	0x0500000f


	//   ....[22]....
        /*01bc*/ 	.word	0x0500000f


	//   ....[23]....
        /*01c0*/ 	.word	0x0500000f


	//   ....[24]....
        /*01c4*/ 	.word	0x0500000f


	//   ....[25]....
        /*01c8*/ 	.word	0x0500000f


	//   ....[26]....
        /*01cc*/ 	.word	0x0500000f


	//   ....[27]....
        /*01d0*/ 	.word	0x0500000f


	//   ....[28]....
        /*01d4*/ 	.word	0x0500000f


	//----- nvinfo : EIATTR_COOP_GROUP_INSTR_OFFSETS
	.align		4
.L_11941:
        /*01d8*/ 	.byte	0x04, 0x28
        /*01da*/ 	.short	(.L_11943 - .L_11942)


	//   ....[0]....
.L_11942:
        /*01dc*/ 	.word	0x00000ac0


	//   ....[1]....
        /*01e0*/ 	.word	0x00000ae0


	//   ....[2]....
        /*01e4*/ 	.word	0x00000b00


	//   ....[3]....
        /*01e8*/ 	.word	0x00000c10


	//   ....[4]....
        /*01ec*/ 	.word	0x00000c30


	//   ....[5]....
        /*01f0*/ 	.word	0x00000c50


	//   ....[6]....
        /*01f4*/ 	.word	0x00001a80


	//   ....[7]....
        /*01f8*/ 	.word	0x00001ab0


	//   ....[8]....
        /*01fc*/ 	.word	0x00001ad0


	//   ....[9]....
        /*0200*/ 	.word	0x00001af0


	//   ....[10]....
        /*0204*/ 	.word	0x00001b10


	//   ....[11]....
        /*0208*/ 	.word	0x00001b60


	//   ....[12]....
        /*020c*/ 	.word	0x00001b80


	//   ....[13]....
        /*0210*/ 	.word	0x00001ba0


	//   ....[14]....
        /*0214*/ 	.word	0x00003470


	//   ....[15]....
        /*0218*/ 	.word	0x000034d0


	//   ....[16]....
        /*021c*/ 	.word	0x00003530


	//   ....[17]....
        /*0220*/ 	.word	0x000035b0


	//   ....[18]....
        /*0224*/ 	.word	0x000035f0


	//   ....[19]....
        /*0228*/ 	.word	0x00003640


	//   ....[20]....
        /*022c*/ 	.word	0x00003690


	//   ....[21]....
        /*0230*/ 	.word	0x000036e0


	//   ....[22]....
        /*0234*/ 	.word	0x00003730


	//   ....[23]....
        /*0238*/ 	.word	0x00003780


	//   ....[24]....
        /*023c*/ 	.word	0x000037d0


	//   ....[25]....
        /*0240*/ 	.word	0x00003820


	//   ....[26]....
        /*0244*/ 	.word	0x00003870


	//   ....[27]....
        /*0248*/ 	.word	0x000038c0


	//   ....[28]....
        /*024c*/ 	.word	0x00003910


	//----- nvinfo : EIATTR_VRC_CTA_INIT_COUNT
	.align		4
.L_11943:
        /*0250*/ 	.byte	0x02, 0x4a
	.zero		1
	.zero		1


	//----- nvinfo : EIATTR_SYSCALL_OFFSETS
	.align		4
        /*0254*/ 	.byte	0x04, 0x46
        /*0256*/ 	.short	(.L_11945 - .L_11944)


	//   ....[0]....
.L_11944:
        /*0258*/ 	.word	0x00002940


	//   ....[1]....
        /*025c*/ 	.word	0x00003410


	//----- nvinfo : EIATTR_EXIT_INSTR_OFFSETS
	.align		4
.L_11945:
        /*0260*/ 	.byte	0x04, 0x1c
        /*0262*/ 	.short	(.L_11947 - .L_11946)


	//   ....[0]....
.L_11946:
        /*0264*/ 	.word	0x00003170


	//   ....[1]....
        /*0268*/ 	.word	0x000031b0


	//   ....[2]....
        /*026c*/ 	.word	0x00003310


	//   ....[3]....
        /*0270*/ 	.word	0x00003420


	//----- nvinfo : EIATTR_CRS_STACK_SIZE
	.align		4
.L_11947:
        /*0274*/ 	.byte	0x04, 0x1e
        /*0276*/ 	.short	(.L_11949 - .L_11948)
.L_11948:
        /*0278*/ 	.word	0x00000000


	//----- nvinfo : EIATTR_CBANK_PARAM_SIZE
	.align		4
.L_11949:
        /*027c*/ 	.byte	0x03, 0x19
        /*027e*/ 	.short	0x007c


	//----- nvinfo : EIATTR_PARAM_CBANK
	.align		4
        /*0280*/ 	.byte	0x04, 0x0a
        /*0282*/ 	.short	(.L_11951 - .L_11950)
	.align		4
.L_11950:
        /*0284*/ 	.word	index@(.nv.constant0._ZN4vllm25paged_attention_v1_kernelIfhLi192ELi8ELi128ELNS_18Fp8KVCacheDataTypeE2ELb1EEEvPT_PKS2_PKT0_S8_ifPKiSA_iPKfiiiSC_SC_iiiii)
        /*0288*/ 	.short	0x0380
        /*028a*/ 	.short	0x007c


	//----- nvinfo : EIATTR_SW_WAR
	.align		4
.L_11951:
        /*028c*/ 	.byte	0x04, 0x36
        /*028e*/ 	.short	(.L_11953 - .L_11952)
.L_11952:
        /*0290*/ 	.word	0x00000008
.L_11953:


//--------------------- .nv.info._ZN4vllm25paged_attention_v1_kernelIfhLi128ELi8ELi128ELNS_18Fp8KVCacheDataTypeE2ELb1EEEvPT_PKS2_PKT0_S8_ifPKiSA_iPKfiiiSC_SC_iiiii --------------------------
	.section	.nv.info._ZN4vllm25paged_attention_v1_kernelIfhLi128ELi8ELi128ELNS_18Fp8KVCacheDataTypeE2ELb1EEEvPT_PKS2_PKT0_S8_ifPKiSA_iPKfiiiSC_SC_iiiii,"",@"SHT_CUDA_INFO"
	.sectionflags	@""
	.align	4


	//----- nvinfo : EIATTR_CUDA_API_VERSION
	.align		4
        /*0000*/ 	.byte	0x04, 0x37
        /*0002*/ 	.short	(.L_11955 - .L_11954)
.L_11954:
        /*0004*/ 	.word	0x00000082


	//----- nvinfo : EIATTR_KPARAM_INFO
	.align		4
.L_11955:
        /*0008*/ 	.byte	0x04, 0x17
        /*000a*/ 	.short	(.L_11957 - .L_11956)
.L_11956:
        /*000c*/ 	.word	0x00000000
        /*0010*/ 	.short	0x0013
        /*0012*/ 	.short	0x0078
        /*0014*/ 	.byte	0x00, 0xf0, 0x11, 0x00


	//----- nvinfo : EIATTR_KPARAM_INFO
	.align		4
.L_11957:
        /*0018*/ 	.byte	0x04, 0x17
        /*001a*/ 	.short	(.L_11959 - .L_11958)
.L_11958:
        /*001c*/ 	.word	0x00000000
        /*0020*/ 	.short	0x0012
        /*0022*/ 	.short	0x0074
        /*0024*/ 	.byte	0x00, 0xf0, 0x11, 0x00


	//----- nvinfo : EIATTR_KPARAM_INFO
	.align		4
.L_11959:
        /*0028*/ 	.byte	0x04, 0x17
        /*002a*/ 	.short	(.L_11961 - .L_11960)
.L_11960:
        /*002c*/ 	.word	0x00000000
        /*0030*/ 	.short	0x0011
        /*0032*/ 	.short	0x0070
        /*0034*/ 	.byte	0x00, 0xf0, 0x11, 0x00


	//----- nvinfo : EIATTR_KPARAM_INFO
	.align		4
.L_11961:
        /*0038*/ 	.byte	0x04, 0x17
        /*003a*/ 	.short	(.L_11963 - .L_11962)
.L_11962:
        /*003c*/ 	.word	0x00000000
        /*0040*/ 	.short	0x0010
        /*0042*/ 	.short	0x006c
        /*0044*/ 	.byte	0x00, 0xf0, 0x11, 0x00


	//----- nvinfo : EIATTR_KPARAM_INFO
	.align		4
.L_11963:
        /*0048*/ 	.byte	0x04, 0x17
        /*004a*/ 	.short	(.L_11965 - .L_11964)
.L_11964:
        /*004c*/ 	.word	0x00000000
        /*0050*/ 	.short	0x000f
        /*0052*/ 	.short	0x0068
        /*0054*/ 	.byte	0x00, 0xf0, 0x11, 0x00


	//----- nvinfo : EIATTR_KPARAM_INFO
	.align		4
.L_11965:
        /*0058*/ 	.byte	0x04, 0x17
        /*005a*/ 	.short	(.L_11967 - .L_11966)
.L_11966:
        /*005c*/ 	.word	0x00000000
        /*0060*/ 	.short	0x000e
        /*0062*/ 	.short	0x0060
        /*0064*/ 	.byte	0x00, 0xf5, 0x21, 0x00


	//----- nvinfo : EIATTR_KPARAM_INFO
	.align		4
.L_11967:
        /*0068*/ 	.byte	0x04, 0x17
        /*006a*/ 	.short	(.L_11969 - .L_11968)
.L_11968:
        /*006c*/ 	.word	0x00000000
        /*0070*/ 	.short	0x000d
        /*0072*/ 	.short	0x0058
        /*0074*/ 	.byte	0x00, 0xf5, 0x21, 0x00


	//----- nvinfo : EIATTR_KPARAM_INFO
	.align		4
.L_11969:
        /*0078*/ 	.byte	0x04, 0x17
        /*007a*/ 	.short	(.L_11971 - .L_11970)
.L_11970:
        /*007c*/ 	.word	0x00000000
        /*0080*/ 	.short	0x000c
        /*0082*/ 	.short	0x0050
        /*0084*/ 	.byte	0x00, 0xf0, 0x11, 0x00


	//----- nvinfo : EIATTR_KPARAM_INFO
	.align		4
.L_11971:
        /*0088*/ 	.byte	0x04, 0x17
        /*008a*/ 	.short	(.L_11973 - .L_11972)
.L_11972:
        /*008c*/ 	.word	0x00000000
        /*0090*/ 	.short	0x000b
        /*0092*/ 	.short	0x004c
        /*0094*/ 	.byte	0x00, 0xf0, 0x11, 0x00


	//----- nvinfo : EIATTR_KPARAM_INFO
	.align		4
.L_11973:
        /*0098*/ 	.byte	0x04, 0x17
        /*009a*/ 	.short	(.L_11975 - .L_11974)
.L_11974:
        /*009c*/ 	.word	0x00000000
        /*00a0*/ 	.short	0x000a
        /*00a2*/ 	.short	0x0048
        /*00a4*/ 	.byte	0x00, 0xf0, 0x11, 0x00


	//----- nvinfo : EIATTR_KPARAM_INFO
	.align		4
.L_11975:
        /*00a8*/ 	.byte	0x04, 0x17
        /*00aa*/ 	.short	(.L_11977 - .L_11976)
.L_11976:
        /*00ac*/ 	.word	0x00000000
        /*00b0*/ 	.short	0x0009
        /*00b2*/ 	.short	0x0040
        /*00b4*/ 	.byte	0x00, 0xf5, 0x21, 0x00


	//----- nvinfo : EIATTR_KPARAM_INFO
	.align		4
.L_11977:
        /*00b8*/ 	.byte	0x04, 0x17
        /*00ba*/ 	.short	(.L_11979 - .L_11978)
.L_11978:
        /*00bc*/ 	.word	0x00000000
        /*00c0*/ 	.short	0x0008
        /*00c2*/ 	.short	0x0038
        /*00c4*/ 	.byte	0x00, 0xf0, 0x11, 0x00


	//----- nvinfo : EIATTR_KPARAM_INFO
	.align		4
.L_11979:
        /*00c8*/ 	.byte	0x04, 0x17
        /*00ca*/ 	.short	(.L_11981 - .L_11980)
.L_11980:
        /*00cc*/ 	.word	0x00000000
        /*00d0*/ 	.short	0x0007
        /*00d2*/ 	.short	0x0030
        /*00d4*/ 	.byte	0x00, 0xf5, 0x21, 0x00


	//----- nvinfo : EIATTR_KPARAM_INFO
	.align		4
.L_11981:
        /*00d8*/ 	.byte	0x04, 0x17
        /*00da*/ 	.short	(.L_11983 - .L_11982)
.L_11982:
        /*00dc*/ 	.word	0x00000000
        /*00e0*/ 	.short	0x0006
        /*00e2*/ 	.short	0x0028
        /*00e4*/ 	.byte	0x00, 0xf5, 0x21, 0x00


	//----- nvinfo : EIATTR_KPARAM_INFO
	.align		4
.L_11983:
        /*00e8*/ 	.byte	0x04, 0x17
        /*00ea*/ 	.short	(.L_11985 - .L_11984)
.L_11984:
        /*00ec*/ 	.word	0x00000000
        /*00f0*/ 	.short	0x0005
        /*00f2*/ 	.short	0x0024
        /*00f4*/ 	.byte	0x00, 0xf0, 0x11, 0x00


	//----- nvinfo : EIATTR_KPARAM_INFO
	.align		4
.L_11985:
        /*00f8*/ 	.byte	0x04, 0x17
        /*00fa*/ 	.short	(.L_11987 - .L_11986)
.L_11986:
        /*00fc*/ 	.word	0x00000000
        /*0100*/ 	.short	0x0004
        /*0102*/ 	.short	0x0020
        /*0104*/ 	.byte	0x00, 0xf0, 0x11, 0x00


	//----- nvinfo : EIATTR_KPARAM_INFO
	.align		4
.L_11987:
        /*0108*/ 	.byte	0x04, 0x17
        /*010a*/ 	.short	(.L_11989 - .L_11988)
.L_11988:
        /*010c*/ 	.word	0x00000000
        /*0110*/ 	.short	0x0003
        /*0112*/ 	.short	0x0018
        /*0114*/ 	.byte	0x00, 0xf5, 0x21, 0x00


	//----- nvinfo : EIATTR_KPARAM_INFO
	.align		4
.L_11989:
        /*0118*/ 	.byte	0x04, 0x17
        /*011a*/ 	.short	(.L_11991 - .L_11990)
.L_11990:
        /*011c*/ 	.word	0x00000000
        /*0120*/ 	.short	0x0002
        /*0122*/ 	.short	0x0010
        /*0124*/ 	.byte	0x00, 0xf5, 0x21, 0x00


	//----- nvinfo : EIATTR_KPARAM_INFO
	.align		4
.L_11991:
        /*0128*/ 	.byte	0x04, 0x17
        /*012a*/ 	.short	(.L_11993 - .L_11992)
.L_11992:
        /*012c*/ 	.word	0x00000000
        /*0130*/ 	.short	0x0001
        /*0132*/ 	.short	0x0008
        /*0134*/ 	.byte	0x00, 0xf5, 0x21, 0x00


	//----- nvinfo : EIATTR_KPARAM_INFO
	.align		4
.L_11993:
        /*0138*/ 	.byte	0x04, 0x17
        /*013a*/ 	.short	(.L_11995 - .L_11994)
.L_11994:
        /*013c*/ 	.word	0x00000000
        /*0140*/ 	.short	0x0000
        /*0142*/ 	.short	0x0000
        /*0144*/ 	.byte	0x00, 0xf5, 0x21, 0x00


	//----- nvinfo : EIATTR_SPARSE_MMA_MASK
	.align		4
.L_11995:
        /*0148*/ 	.byte	0x03, 0x50
        /*014a*/ 	.short	0x0000


	//----- nvinfo : EIATTR_MAXREG_COUNT
	.align		4
        /*014c*/ 	.byte	0x03, 0x1b
        /*014e*/ 	.short	0x00ff


	//----- nvinfo : EIATTR_NUM_BARRIERS
	.align		4
        /*0150*/ 	.byte	0x02, 0x4c
        /*0152*/ 	.byte	0x01
	.zero		1


	//----- nvinfo : EIATTR_EXTERNS
	.align		4
        /*0154*/ 	.byte	0x04, 0x0f
        /*0156*/ 	.short	(.L_11997 - .L_11996)


	//   ....[0]....
	.align		4
.L_11996:
        /*0158*/ 	.word	index@(__assertfail)


	//----- nvinfo : EIATTR_MERCURY_ISA_VERSION
	.align		4
.L_11997:
        /*015c*/ 	.byte	0x03, 0x5f
        /*015e*/ 	.short	0x0101


	//----- nvinfo : EIATTR_COOP_GROUP_MASK_REGIDS
	.align		4
        /*0160*/ 	.byte	0x04, 0x29
        /*0162*/ 	.short	(.L_11999 - .L_11998)


	//   ....[0]....
.L_11998:
        /*0164*/ 	.word	0xffffffff


	//   ....[1]....
        /*0168*/ 	.word	0xffffffff


	//   ....[2]....
        /*016c*/ 	.word	0xffffffff


	//   ....[3]....
        /*0170*/ 	.word	0xffffffff


	//   ....[4]....
        /*0174*/ 	.word	0xffffffff


	//   ....[5]....
        /*0178*/ 	.word	0xffffffff


	//   ....[6]....
        /*017c*/ 	.word	0xffffffff


	//   ....[7]....
        /*0180*/ 	.word	0xffffffff


	//   ....[8]....
        /*0184*/ 	.word	0xffffffff


	//   ....[9]....
        /*0188*/ 	.word	0xffffffff


	//   ....[10]....
        /*018c*/ 	.word	0xffffffff


	//   ....[11]....
        /*0190*/ 	.word	0xffffffff


	//   ....[12]....
        /*0194*/ 	.word	0xffffffff


	//   ....[13]....
        /*0198*/ 	.word	0xffffffff


	//   ....[14]....
        /*019c*/ 	.word	0x0500000f


	//   ....[15]....
        /*01a0*/ 	.word	0x0500000f


	//   ....[16]....
        /*01a4*/ 	.word	0x0500000f


	//   ....[17]....
        /*01a8*/ 	.word	0x0500000f


	//   ....[18]....
        /*01ac*/ 	.word	0x0500000f


	//   ....[19]....
        /*01b0*/ 	.word	0x0500000f


	//   ....[20]....
        /*01b4*/ 	.word	0x0500000f


	//   ....[21]....
        /*01b8*/ 	.word	0x0500000f


	//   ....[22]....
        /*01bc*/ 	.word	0x0500000f


	//   ....[23]....
        /*01c0*/ 	.word	0x0500000f


	//   ....[24]....
        /*01c4*/ 	.word	0x0500000f


	//----- nvinfo : EIATTR_COOP_GROUP_INSTR_OFFSETS
	.align		4
.L_11999:
        /*01c8*/ 	.byte	0x04, 0x28
        /*01ca*/ 	.short	(.L_12001 - .L_12000)


	//   ....[0]....
.L_12000:
        /*01cc*/ 	.word	0x00000ac0


	//   ....[1]....
        /*01d0*/ 	.word	0x00000ae0


	//   ....[2]....
        /*01d4*/ 	.word	0x00000b00


	//   ....[3]....
        /*01d8*/ 	.word	0x00000c10


	//   ....[4]....
        /*01dc*/ 	.word	0x00000c30


	//   ....[5]....
        /*01e0*/ 	.word	0x00000c50


	//   ....[6]....
        /*01e4*/ 	.word	0x00001a80


	//   ....[7]....
        /*01e8*/ 	.word	0x00001ab0


	//   ....[8]....
        /*01ec*/ 	.word	0x00001ad0


	//   ....[9]....
        /*01f0*/ 	.word	0x00001af0


	//   ....[10]....
        /*01f4*/ 	.word	0x00001b10


	//   ....[11]....
        /*01f8*/ 	.word	0x00001b60


	//   ....[12]....
        /*01fc*/ 	.word	0x00001b80


	//   ....[13]....
        /*0200*/ 	.word	0x00001ba0


	//   ....[14]....
        /*0204*/ 	.word	0x000032a0


	//   ....[15]....
        /*0208*/ 	.word	0x00003300


	//   ....[16]....
        /*020c*/ 	.word	0x00003360


	//   ....[17]....
        /*0210*/ 	.word	0x000033e0


	//   ....[18]....
        /*0214*/ 	.word	0x00003420


	//   ....[19]....
        /*0218*/ 	.word	0x00003470


	//   ....[20]....
        /*021c*/ 	.word	0x000034c0


	//   ....[21]....
        /*0220*/ 	.word	0x00003510


	//   ....[22]....
        /*0224*/ 	.word	0x00003560


	//   ....[23]....
        /*0228*/ 	.word	0x000035b0


	//   ....[24]....
        /*022c*/ 	.word	0x00003600


	//----- nvinfo : EIATTR_VRC_CTA_INIT_COUNT
	.align		4
.L_12001:
        /*0230*/ 	.byte	0x02, 0x4a
	.zero		1
	.zero		1


	//----- nvinfo : EIATTR_SYSCALL_OFFSETS
	.align		4
        /*0234*/ 	.byte	0x04, 0x46
        /*0236*/ 	.short	(.L_12003 - .L_12002)


	//   ....[0]....
.L_12002:
        /*0238*/ 	.word	0x00002940


	//   ....[1]....
        /*023c*/ 	.word	0x00003240


	//----- nvinfo : EIATTR_EXIT_INSTR_OFFSETS
	.align		4
.L_12003:
        /*0240*/ 	.byte	0x04, 0x1c
        /*0242*/ 	.short	(.L_12005 - .L_12004)


	//   ....[0]....
.L_12004:
        /*0244*/ 	.word	0x00002fe0


	//   ....[1]....
        /*0248*/ 	.word	0x00003020


	//   ....[2]....
        /*024c*/ 	.word	0x00003140


	//   ....[3]....
        /*0250*/ 	.word	0x00003250


	//----- nvinfo : EIATTR_CRS_STACK_SIZE
	.align		4
.L_12005:
        /*0254*/ 	.byte	0x04, 0x1e
        /*0256*/ 	.short	(.L_12007 - .L_12006)
.L_12006:
        /*0258*/ 	.word	0x00000000


	//----- nvinfo : EIATTR_CBANK_PARAM_SIZE
	.align		4
.L_12007:
        /*025c*/ 	.byte	0x03, 0x19
        /*025e*/ 	.short	0x007c


	//----- nvinfo : EIATTR_PARAM_CBANK
	.align		4
        /*0260*/ 	.byte	0x04, 0x0a
        /*0262*/ 	.short	(.L_12009 - .L_12008)
	.align		4
.L_12008:
        /*0264*/ 	.word	index@(.nv.constant0._ZN4vllm25paged_attention_v1_kernelIfhLi128ELi8ELi128ELNS_18Fp8KVCacheDataTypeE2ELb1EEEvPT_PKS2_PKT0_S8_ifPKiSA_iPKfiiiSC_SC_iiiii)
        /*0268*/ 	.short	0x0380
        /*026a*/ 	.short	0x007c


	//----- nvinfo : EIATTR_SW_WAR
	.align		4
.L_12009:
        /*026c*/ 	.byte	0x04, 0x36
        /*026e*/ 	.short	(.L_12011 - .L_12010)
.L_12010:
        /*0270*/ 	.word	0x00000008
.L_12011:


//--------------------- .nv.info._ZN4vllm25paged_attention_v1_kernelIfhLi120ELi8ELi128ELNS_18Fp8KVCacheDataTypeE2ELb1EEEvPT_PKS2_PKT0_S8_ifPKiSA_iPKfiiiSC_SC_iiiii --------------------------
	.section	.nv.info._ZN4vllm25paged_attention_v1_kernelIfhLi120ELi8ELi128ELNS_18Fp8KVCacheDataTypeE2ELb1EEEvPT_PKS2_PKT0_S8_ifPKiSA_iPKfiiiSC_SC_iiiii,"",@"SHT_CUDA_INFO"
	.sectionflags	@""
	.align	4


	//----- nvinfo : EIATTR_CUDA_API_VERSION
	.align		4
        /*0000*/ 	.byte	0x04, 0x37
        /*0002*/ 	.short	(.L_12013 - .L_12012)
.L_12012:
        /*0004*/ 	.word	0x00000082


	//----- nvinfo : EIATTR_KPARAM_INFO
	.align		4
.L_12013:
        /*0008*/ 	.byte	0x04, 0x17
        /*000a*/ 	.short	(.L_12015 - .L_12014)
.L_12014:
        /*000c*/ 	.word	0x00000000
        /*0010*/ 	.short	0x0013
        /*0012*/ 	.short	0x0078
        /*0014*/ 	.byte	0x00, 0xf0, 0x11, 0x00


	//----- nvinfo : EIATTR_KPARAM_INFO
	.align		4
.L_12015:
        /*0018*/ 	.byte	0x04, 0x17
        /*001a*/ 	.short	(.L_12017 - .L_12016)
.L_12016:
        /*001c*/ 	.word	0x00000000
        /*0020*/ 	.short	0x0012
        /*0022*/ 	.short	0x0074
        /*0024*/ 	.byte	0x00, 0xf0, 0x11, 0x00


	//----- nvinfo : EIATTR_KPARAM_INFO
	.align		4
.L_12017:
        /*0028*/ 	.byte	0x04, 0x17
        /*002a*/ 	.short	(.L_12019 - .L_12018)
.L_12018:
        /*002c*/ 	.word	0x00000000
        /*0030*/ 	.short	0x0011
        /*0032*/ 	.short	0x0070
        /*0034*/ 	.byte	0x00, 0xf0, 0x11, 0x00


	//----- nvinfo : EIATTR_KPARAM_INFO
	.align		4
.L_12019:
        /*0038*/ 	.byte	0x04, 0x17
        /*003a*/ 	.short	(.L_12021 - .L_12020)
.L_12020:
        /*003c*/ 	.word	0x00000000
        /*0040*/ 	.short	0x0010
        /*0042*/ 	.short	0x006c
        /*0044*/ 	.byte	0x00, 0xf0, 0x11, 0x00


	//----- nvinfo : EIATTR_KPARAM_INFO
	.align		4
.L_12021:
        /*0048*/ 	.byte	0x04, 0x17
        /*004a*/ 	.short	(.L_12023 - .L_12022)
.L_12022:
        /*004c*/ 	.word	0x00000000
        /*0050*/ 	.short	0x000f
        /*0052*/ 	.short	0x0068
        /*0054*/ 	.byte	0x00, 0xf0, 0x11, 0x00


	//----- nvinfo : EIATTR_KPARAM_INFO
	.align		4
.L_12023:
        /*0058*/ 	.byte	0x04, 0x17
        /*005a*/ 	.short	(.L_12025 - .L_12024)
.L_12024:
        /*005c*/ 	.word	0x00000000
        /*0060*/ 	.short	0x000e
        /*0062*/ 	.short	0x0060
        /*0064*/ 	.byte	0x00, 0xf5, 0x21, 0x00


	//----- nvinfo : EIATTR_KPARAM_INFO
	.align		4
.L_12025:
        /*0068*/ 	.byte	0x04, 0x17
        /*006a*/ 	.short	(.L_12027 - .L_12026)
.L_12026:
        /*006c*/ 	.word	0x00000000
        /*0070*/ 	.short	0x000d
        /*0072*/ 	.short	0x0058
        /*0074*/ 	.byte	0x00, 0xf5, 0x21, 0x00


	//----- nvinfo : EIATTR_KPARAM_INFO
	.align		4
.L_12027:
        /*0078*/ 	.byte	0x04, 0x17
        /*007a*/ 	.short	(.L_12029 - .L_12028)
.L_12028:
        /*007c*/ 	.word	0x00000000
        /*0080*/ 	.short	0x000c
        /*0082*/ 	.short	0x0050
        /*0084*/ 	.byte	0x00, 0xf0, 0x11, 0x00


	//----- nvinfo : EIATTR_KPARAM_INFO
	.align		4
.L_12029:
        /*0088*/ 	.byte	0x04, 0x17
        /*008a*/ 	.short	(.L_12031 - .L_12030)
.L_12030:
        /*008c*/ 	.word	0x00000000
        /*0090*/ 	.short	0x000b
        /*0092*/ 	.short	0x004c
        /*0094*/ 	.byte	0x00, 0xf0, 0x11, 0x00


	//----- nvinfo : EIATTR_KPARAM_INFO
	.align		4
.L_12031:
        /*0098*/ 	.byte	0x04, 0x17
        /*009a*/ 	.short	(.L_12033 - .L_12032)
.L_12032:
        /*009c*/ 	.word	0x00000000
        /*00a0*/ 	.short	0x000a
        /*00a2*/ 	.short	0x0048
        /*00a4*/ 	.byte	0x00, 0xf0, 0x11, 0x00


	//----- nvinfo : EIATTR_KPARAM_INFO
	.align		4
.L_12033:
        /*00a8*/ 	.byte	0x04, 0x17
        /*00aa*/ 	.short	(.L_12035 - .L_12034)
.L_12034:
        /*00ac*/ 	.word	0x00000000
        /*00b0*/ 	.short	0x0009
        /*00b2*/ 	.short	0x0040
        /*00b4*/ 	.byte	0x00, 0xf5, 0x21, 0x00


	//----- nvinfo : EIATTR_KPARAM_INFO
	.align		4
.L_12035:
        /*00b8*/ 	.byte	0x04, 0x17
        /*00ba*/ 	.short	(.L_12037 - .L_12036)
.L_12036:
        /*00bc*/ 	.word	0x00000000
        /*00c0*/ 	.short	0x0008
        /*00c2*/ 	.short	0x0038
        /*00c4*/ 	.byte	0x00, 0xf0, 0x11, 0x00


	//----- nvinfo : EIATTR_KPARAM_INFO
	.align		4
.L_12037:
        /*00c8*/ 	.byte	0x04, 0x17
        /*00ca*/ 	.short	(.L_12039 - .L_12038)
.L_12038:
        /*00cc*/ 	.word	0x00000000
        /*00d0*/ 	.short	0x0007
        /*00d2*/ 	.short	0x0030
        /*00d4*/ 	.byte	0x00, 0xf5, 0x21, 0x00


	//----- nvinfo : EIATTR_KPARAM_INFO
	.align		4
.L_12039:
        /*00d8*/ 	.byte	0x04, 0x17
        /*00da*/ 	.short	(.L_12041 - .L_12040)
.L_12040:
        /*00dc*/ 	.word	0x00000000
        /*00e0*/ 	.short	0x0006
        /*00e2*/ 	.short	0x0028
        /*00e4*/ 	.byte	0x00, 0xf5, 0x21, 0x00


	//----- nvinfo : EIATTR_KPARAM_INFO
	.align		4
.L_12041:
        /*00e8*/ 	.byte	0x04, 0x17
        /*00ea*/ 	.short	(.L_12043 - .L_12042)
.L_12042:
        /*00ec*/ 	.word	0x00000000
        /*00f0*/ 	.short	0x0005
        /*00f2*/ 	.short	0x0024
        /*00f4*/ 	.byte	0x00, 0xf0, 0x11, 0x00


	//----- nvinfo : EIATTR_KPARAM_INFO
	.align		4
.L_12043:
        /*00f8*/ 	.byte	0x04, 0x17
        /*00fa*/ 	.short	(.L_12045 - .L_12044)
.L_12044:
        /*00fc*/ 	.word	0x00000000
        /*0100*/ 	.short	0x0004
        /*0102*/ 	.short	0x0020
        /*0104*/ 	.byte	0x00, 0xf0, 0x11, 0x00


	//----- nvinfo : EIATTR_KPARAM_INFO
	.align		4
.L_12045:
        /*0108*/ 	.byte	0x04, 0x17
        /*010a*/ 	.short	(.L_12047 - .L_12046)
.L_12046:
        /*010c*/ 	.word	0x00000000
        /*0110*/ 	.short	0x0003
        /*0112*/ 	.short	0x0018
        /*0114*/ 	.byte	0x00, 0xf5, 0x21, 0x00


	//----- nvinfo : EIATTR_KPARAM_INFO
	.align		4
.L_12047:
        /*0118*/ 	.byte	0x04, 0x17
        /*011a*/ 	.short	(.L_12049 - .L_12048)
.L_12048:
        /*011c*/ 	.word	0x00000000
        /*0120*/ 	.short	0x0002
        /*0122*/ 	.short	0x0010
        /*0124*/ 	.byte	0x00, 0xf5, 0x21, 0x00


	//----- nvinfo : EIATTR_KPARAM_INFO
	.align		4
.L_12049:
        /*0128*/ 	.byte	0x04, 0x17
        /*012a*/ 	.short	(.L_12051 - .L_12050)
.L_12050:
        /*012c*/ 	.word	0x00000000
        /*0130*/ 	.short	0x0001
        /*0132*/ 	.short	0x0008
        /*0134*/ 	.byte	0x00, 0xf5, 0x21, 0x00


	//----- nvinfo : EIATTR_KPARAM_INFO
	.align		4
.L_12051:
        /*0138*/ 	.byte	0x04, 0x17
        /*013a*/ 	.short	(.L_12053 - .L_12052)
.L_12052:
        /*013c*/ 	.word	0x00000000
        /*0140*/ 	.short	0x0000
        /*0142*/ 	.short	0x0000
        /*0144*/ 	.byte	0x00, 0xf5, 0x21, 0x00


	//----- nvinfo : EIATTR_SPARSE_MMA_MASK
	.align		4
.L_12053:
        /*0148*/ 	.byte	0x03, 0x50
        /*014a*/ 	.short	0x0000


	//----- nvinfo : EIATTR_MAXREG_COUNT
	.align		4
        /*014c*/ 	.byte	0x03, 0x1b
        /*014e*/ 	.short	0x00ff


	//----- nvinfo : EIATTR_NUM_BARRIERS
	.align		4
        /*0150*/ 	.byte	0x02, 0x4c
        /*0152*/ 	.byte	0x01
	.zero		1


	//----- nvinfo : EIATTR_EXTERNS
	.align		4
        /*0154*/ 	.byte	0x04, 0x0f
        /*0156*/ 	.short	(.L_12055 - .L_12054)


	//   ....[0]....
	.align		4
.L_12054:
        /*0158*/ 	.word	index@(__assertfail)


	//----- nvinfo : EIATTR_MERCURY_ISA_VERSION
	.align		4
.L_12055:
        /*015c*/ 	.byte	0x03, 0x5f
        /*015e*/ 	.short	0x0101


	//----- nvinfo : EIATTR_COOP_GROUP_MASK_REGIDS
	.align		4
        /*0160*/ 	.byte	0x04, 0x29
        /*0162*/ 	.short	(.L_12057 - .L_12056)


	//   ....[0]....
.L_12056:
        /*0164*/ 	.word	0xffffffff


	//   ....[1]....
        /*0168*/ 	.word	0xffffffff


	//   ....[2]....
        /*016c*/ 	.word	0xffffffff


	//   ....[3]....
        /*0170*/ 	.word	0xffffffff


	//   ....[4]....
        /*0174*/ 	.word	0xffffffff


	//   ....[5]....
        /*0178*/ 	.word	0xffffffff


	//   ....[6]....
        /*017c*/ 	.word	0xffffffff


	//   ....[7]....
        /*0180*/ 	.word	0xffffffff


	//   ....[8]....
        /*0184*/ 	.word	0xffffffff


	//   ....[9]....
        /*0188*/ 	.word	0xffffffff


	//   ....[10]....
        /*018c*/ 	.word	0xffffffff


	//   ....[11]....
        /*0190*/ 	.word	0xffffffff


	//   ....[12]....
        /*0194*/ 	.word	0xffffffff


	//   ....[13]....
        /*0198*/ 	.word	0xffffffff


	//   ....[14]....
        /*019c*/ 	.word	0x0500000f


	//   ....[15]....
        /*01a0*/ 	.word	0x0500000f


	//   ....[16]....
        /*01a4*/ 	.word	0x0500000f


	//   ....[17]....
        /*01a8*/ 	.word	0x0500000f


	//   ....[18]....
        /*01ac*/ 	.word	0x0500000f


	//   ....[19]....
        /*01b0*/ 	.word	0x0500000f


	//   ....[20]....
        /*01b4*/ 	.word	0x0500000f


	//   ....[21]....
        /*01b8*/ 	.word	0x0500000f


	//   ....[22]....
        /*01bc*/ 	.word	0x0500000f


	//   ....[23]....
        /*01c0*/ 	.word	0x0500000f


	//   ....[24]....
        /*01c4*/ 	.word	0x0500000f


	//----- nvinfo : EIATTR_COOP_GROUP_INSTR_OFFSETS
	.align		4
.L_12057:
        /*01c8*/ 	.byte	0x04, 0x28
        /*01ca*/ 	.short	(.L_12059 - .L_12058)


	//   ....[0]....
.L_12058:
        /*01cc*/ 	.word	0x00000ac0


	//   ....[1]....
        /*01d0*/ 	.word	0x00000ae0


	//   ....[2]....
        /*01d4*/ 	.word	0x00000b00


	//   ....[3]....
        /*01d8*/ 	.word	0x00000c10


	//   ....[4]....
        /*01dc*/ 	.word	0x00000c30


	//   ....[5]....
        /*01e0*/ 	.word	0x00000c50


	//   ....[6]....
        /*01e4*/ 	.word	0x00001a80


	//   ....[7]....
        /*01e8*/ 	.word	0x00001ab0


	//   ....[8]....
        /*01ec*/ 	.word	0x00001ad0


	//   ....[9]....
        /*01f0*/ 	.word	0x00001af0


	//   ....[10]....
        /*01f4*/ 	.word	0x00001b10


	//   ....[11]....
        /*01f8*/ 	.word	0x00001b60


	//   ....[12]....
        /*01fc*/ 	.word	0x00001b80


	//   ....[13]....
        /*0200*/ 	.word	0x00001ba0


	//   ....[14]....
        /*0204*/ 	.word	0x00003480


	//   ....[15]....
        /*0208*/ 	.word	0x000034e0


	//   ....[16]....
        /*020c*/ 	.word	0x00003540


	//   ....[17]....
        /*0210*/ 	.word	0x000035c0


	//   ....[18]....
        /*0214*/ 	.word	0x00003600


	//   ....[19]....
        /*0218*/ 	.word	0x00003650


	//   ....[20]....
        /*021c*/ 	.word	0x000036a0


	//   ....[21]....
        /*0220*/ 	.word	0x000036f0


	//   ....[22]....
        /*0224*/ 	.word	0x00003740


	//   ....[23]....
        /*0228*/ 	.word	0x00003790


	//   ....[24]....
        /*022c*/ 	.word	0x000037e0


	//----- nvinfo : EIATTR_VRC_CTA_INIT_COUNT
	.align		4
.L_12059:
        /*0230*/ 	.byte	0x02, 0x4a
	.zero		1
	.zero		1


	//----- nvinfo : EIATTR_SYSCALL_OFFSETS
	.align		4
        /*0234*/ 	.byte	0x04, 0x46
        /*0236*/ 	.short	(.L_12061 - .L_12060)


	//   ....[0]....
.L_12060:
        /*0238*/ 	.word	0x00002940


	//   ....[1]....
        /*023c*/ 	.word	0x00003420


	//----- nvinfo : EIATTR_EXIT_INSTR_OFFSETS
	.align		4
.L_12061:
        /*0240*/ 	.byte	0x04, 0x1c
        /*0242*/ 	.short	(.L_12063 - .L_12062)


	//   ....[0]....
.L_12062:
        /*0244*/ 	.word	0x000031a0


	//   ....[1]....
        /*0248*/ 	.word	0x00003300


	//   ....[2]....
        /*024c*/ 	.word	0x00003320


	//   ....[3]....
        /*0250*/ 	.word	0x00003430


	//----- nvinfo : EIATTR_CRS_STACK_SIZE
	.align		4
.L_12063:
        /*0254*/ 	.byte	0x04, 0x1e
        /*0256*/ 	.short	(.L_12065 - .L_12064)
.L_12064:
        /*0258*/ 	.word	0x00000000


	//----- nvinfo : EIATTR_CBANK_PARAM_SIZE
	.align		4
.L_12065:
        /*025c*/ 	.byte	0x03, 0x19
        /*025e*/ 	.short	0x007c


	//----- nvinfo : EIATTR_PARAM_CBANK
	.align		4
        /*0260*/ 	.byte	0x04, 0x0a
        /*0262*/ 	.short	(.L_12067 - .L_12066)
	.align		4
.L_12066:
        /*0264*/ 	.word	index@(.nv.constant0._ZN4vllm25paged_attention_v1_kernelIfhLi120ELi8ELi128ELNS_18Fp8KVCacheDataTypeE2ELb1EEEvPT_PKS2_PKT0_S8_ifPKiSA_iPKfiiiSC_SC_iiiii)
        /*0268*/ 	.short	0x0380
        /*026a*/ 	.short	0x007c


	//----- nvinfo : EIATTR_SW_WAR
	.align		4
.L_12067:
        /*026c*/ 	.byte	0x04, 0x36
        /*026e*/ 	.short	(.L_12069 - .L_12068)
.L_12068:
        /*0270*/ 	.word	0x00000008
.L_12069:


//--------------------- .nv.info._ZN4vllm25paged_attention_v1_kernelIfhLi112ELi8ELi128ELNS_18Fp8KVCacheDataTypeE2ELb1EEEvPT_PKS2_PKT0_S8_ifPKiSA_iPKfiiiSC_SC_iiiii --------------------------
	.section	.nv.info._ZN4vllm25paged_attention_v1_kernelIfhLi112ELi8ELi128ELNS_18Fp8KVCacheDataTypeE2ELb1EEEvPT_PKS2_PKT0_S8_ifPKiSA_iPKfiiiSC_SC_iiiii,"",@"SHT_CUDA_INFO"
	.sectionflags	@""
	.align	4


	//----- nvinfo : EIATTR_CUDA_API_VERSION
	.align		4
        /*0000*/ 	.byte	0x04, 0x37
        /*0002*/ 	.short	(.L_12071 - .L_12070)
.L_12070:
        /*0004*/ 	.word	0x00000082


	//----- nvinfo : EIATTR_KPARAM_INFO
	.align		4
.L_12071:
        /*0008*/ 	.byte	0x04, 0x17
        /*000a*/ 	.short	(.L_12073 - .L_12072)
.L_12072:
        /*000c*/ 	.word	0x00000000
        /*0010*/ 	.short	0x0013
        /*0012*/ 	.short	0x0078
        /*0014*/ 	.byte	0x00, 0xf0, 0x11, 0x00


	//----- nvinfo : EIATTR_KPARAM_INFO
	.align		4
.L_12073:
        /*0018*/ 	.byte	0x04, 0x17
        /*001a*/ 	.short	(.L_12075 - .L_12074)
.L_12074:
        /*001c*/ 	.word	0x00000000
        /*0020*/ 	.short	0x0012
        /*0022*/ 	.short	0x0074
        /*0024*/ 	.byte	0x00, 0xf0, 0x11, 0x00


	//----- nvinfo : EIATTR_KPARAM_INFO
	.align		4
.L_12075:
        /*0028*/ 	.byte	0x04, 0x17
        /*002a*/ 	.short	(.L_12077 - .L_12076)
.L_12076:
        /*002c*/ 	.word	0x00000000
        /*0030*/ 	.short	0x0011
        /*0032*/ 	.short	0x0070
        /*0034*/ 	.byte	0x00, 0xf0, 0x11, 0x00


	//----- nvinfo : EIATTR_KPARAM_INFO
	.align		4
.L_12077:
        /*0038*/ 	.byte	0x04, 0x17
        /*003a*/ 	.short	(.L_12079 - .L_12078)
.L_12078:
        /*003c*/ 	.word	0x00000000
        /*0040*/ 	.short	0x0010
        /*0042*/ 	.short	0x006c
        /*0044*/ 	.byte	0x00, 0xf0, 0x11, 0x00


	//----- nvinfo : EIATTR_KPARAM_INFO
	.align		4
.L_12079:
        /*0048*/ 	.byte	0x04, 0x17
        /*004a*/ 	.short	(.L_12081 - .L_12080)
.L_12080:
        /*004c*/ 	.word	0x00000000
        /*0050*/ 	.short	0x000f
        /*0052*/ 	.short	0x0068
        /*0054*/ 	.byte	0x00, 0xf0, 0x11, 0x00


	//----- nvinfo : EIATTR_KPARAM_INFO
	.align		4
.L_12081:
        /*0058*/ 	.byte	0x04, 0x17
        /*005a*/ 	.short	(.L_12083 - .L_12082)
.L_12082:
        /*005c*/ 	.word	0x00000000
        /*0060*/ 	.short	0x000e
        /*0062*/ 	.short	0x0060
        /*0064*/ 	.byte	0x00, 0xf5, 0x21, 0x00


	//----- nvinfo : EIATTR_KPARAM_INFO
	.align		4
.L_12083:
        /*0068*/ 	.byte	0x04, 0x17
        /*006a*/ 	.short	(.L_12085 - .L_12084)
.L_12084:
        /*006c*/ 	.word	0x00000000
        /*0070*/ 	.short	0x000d
        /*0072*/ 	.short	0x0058
        /*0074*/ 	.byte	0x00, 0xf5, 0x21, 0x00


	//----- nvinfo : EIATTR_KPARAM_INFO
	.align		4
.L_12085:
        /*0078*/ 	.byte	0x04, 0x17
        /*007a*/ 	.short	(.L_12087 - .L_12086)
.L_12086:
        /*007c*/ 	.word	0x00000000
        /*0080*/ 	.short	0x000c
        /*0082*/ 	.short	0x0050
        /*0084*/ 	.byte	0x00, 0xf0, 0x11, 0x00


	//----- nvinfo : EIATTR_KPARAM_INFO
	.align		4
.L_12087:
        /*0088*/ 	.byte	0x04, 0x17
        /*008a*/ 	.short	(.L_12089 - .L_12088)
.L_12088:
        /*008c*/ 	.word	0x00000000
        /*0090*/ 	.short	0x000b
        /*0092*/ 	.short	0x004c
        /*0094*/ 	.byte	0x00, 0xf0, 0x11, 0x00


	//----- nvinfo : EIATTR_KPARAM_INFO
	.align		4
.L_12089:
        /*0098*/ 	.byte	0x04, 0x17
        /*009a*/ 	.short	(.L_12091 - .L_12090)
.L_12090:
        /*009c*/ 	.word	0x00000000
        /*00a0*/ 	.short	0x000a
        /*00a2*/ 	.short	0x0048
        /*00a4*/ 	.byte	0x00, 0xf0, 0x11, 0x00


	//----- nvinfo : EIATTR_KPARAM_INFO
	.align		4
.L_12091:
        /*00a8*/ 	.byte	0x04, 0x17
        /*00aa*/ 	.short	(.L_12093 - .L_12092)
.L_12092:
        /*00ac*/ 	.word	0x00000000
        /*00b0*/ 	.short	0x0009
        /*00b2*/ 	.short	0x0040
        /*00b4*/ 	.byte	0x00, 0xf5, 0x21, 0x00


	//----- nvinfo : EIATTR_KPARAM_INFO
	.align		4
.L_12093:
        /*00b8*/ 	.byte	0x04, 0x17
        /*00ba*/ 	.short	(.L_12095 - .L_12094)
.L_12094:
        /*00bc*/ 	.word	0x00000000
        /*00c0*/ 	.short	0x0008
        /*00c2*/ 	.short	0x0038
        /*00c4*/ 	.byte	0x00, 0xf0, 0x11, 0x00


	//----- nvinfo : EIATTR_KPARAM_INFO
	.align		4
.L_12095:
        /*00c8*/ 	.byte	0x04, 0x17
        /*00ca*/ 	.short	(.L_12097 - .L_12096)
.L_12096:
        /*00cc*/ 	.word	0x00000000
        /*00d0*/ 	.short	0x0007
        /*00d2*/ 	.short	0x0030
        /*00d4*/ 	.byte	0x00, 0xf5, 0x21, 0x00


	//----- nvinfo : EIATTR_KPARAM_INFO
	.align		4
.L_12097:
        /*00d8*/ 	.byte	0x04, 0x17
        /*00da*/ 	.short	(.L_12099 - .L_12098)
.L_12098:
        /*00dc*/ 	.word	0x00000000
        /*00e0*/ 	.short	0x0006
        /*00e2*/ 	.short	0x0028
        /*00e4*/ 	.byte	0x00, 0xf5, 0x21, 0x00


	//----- nvinfo : EIATTR_KPARAM_INFO
	.align		4
.L_12099:
        /*00e8*/ 	.byte	0x04, 0x17
        /*00ea*/ 	.short	(.L_12101 - .L_12100)
.L_12100:
        /*00ec*/ 	.word	0x00000000
        /*00f0*/ 	.short	0x0005
        /*00f2*/ 	.short	0x0024
        /*00f4*/ 	.byte	0x00, 0xf0, 0x11, 0x00


	//----- nvinfo : EIATTR_KPARAM_INFO
	.align		4
.L_12101:
        /*00f8*/ 	.byte	0x04, 0x17
        /*00fa*/ 	.short	(.L_12103 - .L_12102)
.L_12102:
        /*00fc*/ 	.word	0x00000000
        /*0100*/ 	.short	0x0004
        /*0102*/ 	.short	0x0020
        /*0104*/ 	.byte	0x00, 0xf0, 0x11, 0x00


	//----- nvinfo : EIATTR_KPARAM_INFO
	.align		4
.L_12103:
        /*0108*/ 	.byte	0x04, 0x17
        /*010a*/ 	.short	(.L_12105 - .L_12104)
.L_12104:
        /*010c*/ 	.word	0x00000000
        /*0110*/ 	.short	0x0003
        /*0112*/ 	.short	0x0018
        /*0114*/ 	.byte	0x00, 0xf5, 0x21, 0x00


	//----- nvinfo : EIATTR_KPARAM_INFO
	.align		4
.L_12105:
        /*0118*/ 	.byte	0x04, 0x17
        /*011a*/ 	.short	(.L_12107 - .L_12106)
.L_12106:
        /*011c*/ 	.word	0x00000000
        /*0120*/ 	.short	0x0002
        /*0122*/ 	.short	0x0010
        /*0124*/ 	.byte	0x00, 0xf5, 0x21, 0x00


	//----- nvinfo : EIATTR_KPARAM_INFO
	.align		4
.L_12107:
        /*0128*/ 	.byte	0x04, 0x17
        /*012a*/ 	.short	(.L_12109 - .L_12108)
.L_12108:
        /*012c*/ 	.word	0x00000000
        /*0130*/ 	.short	0x0001
        /*0132*/ 	.short	0x0008
        /*0134*/ 	.byte	0x00, 0xf5, 0x21, 0x00


	//----- nvinfo : EIATTR_KPARAM_INFO
	.align		4
.L_12109:
        /*0138*/ 	.byte	0x04, 0x17
        /*013a*/ 	.short	(.L_12111 - .L_12110)
.L_12110:
        /*013c*/ 	.word	0x00000000
        /*0140*/ 	.short	0x0000
        /*0142*/ 	.short	0x0000
        /*0144*/ 	.byte	0x00, 0xf5, 0x21, 0x00


	//----- nvinfo : EIATTR_SPARSE_MMA_MASK
	.align		4
.L_12111:
        /*0148*/ 	.byte	0x03, 0x50
        /*014a*/ 	.short	0x0000


	//----- nvinfo : EIATTR_MAXREG_COUNT
	.align		4
        /*014c*/ 	.byte	0x03, 0x1b
        /*014e*/ 	.short	0x00ff


	//----- nvinfo : EIATTR_NUM_BARRIERS
	.align		4
        /*0150*/ 	.byte	0x02, 0x4c
        /*0152*/ 	.byte	0x01
	.zero		1


	//----- nvinfo : EIATTR_EXTERNS
	.align		4
        /*0154*/ 	.byte	0x04, 0x0f
        /*0156*/ 	.short	(.L_12113 - .L_12112)


	//   ....[0]....
	.align		4
.L_12112:
        /*0158*/ 	.word	index@(__assertfail)


	//----- nvinfo : EIATTR_MERCURY_ISA_VERSION
	.align		4
.L_12113:
        /*015c*/ 	.byte	0x03, 0x5f
        /*015e*/ 	.short	0x0101


	//----- nvinfo : EIATTR_COOP_GROUP_MASK_REGIDS
	.align		4
        /*0160*/ 	.byte	0x04, 0x29
        /*0162*/ 	.short	(.L_12115 - .L_12114)


	//   ....[0]....
.L_12114:
        /*0164*/ 	.word	0xffffffff


	//   ....[1]....
        /*0168*/ 	.word	0xffffffff


	//   ....[2]....
        /*016c*/ 	.word	0xffffffff


	//   ....[3]....
        /*0170*/ 	.word	0xffffffff


	//   ....[4]....
        /*0174*/ 	.word	0xffffffff


	//   ....[5]....
        /*0178*/ 	.word	0xffffffff


	//   ....[6]....
        /*017c*/ 	.word	0xffffffff


	//   ....[7]....
        /*0180*/ 	.word	0xffffffff


	//   ....[8]....
        /*0184*/ 	.word	0xffffffff


	//   ....[9]....
        /*0188*/ 	.word	0xffffffff


	//   ....[10]....
        /*018c*/ 	.word	0xffffffff


	//   ....[11]....
        /*0190*/ 	.word	0xffffffff


	//   ....[12]....
        /*0194*/ 	.word	0xffffffff


	//   ....[13]....
        /*0198*/ 	.word	0xffffffff


	//   ....[14]....
        /*019c*/ 	.word	0x0500000f


	//   ....[15]....
        /*01a0*/ 	.word	0x0500000f


	//   ....[16]....
        /*01a4*/ 	.word	0x0500000f


	//   ....[17]....
        /*01a8*/ 	.word	0x0500000f


	//   ....[18]....
        /*01ac*/ 	.word	0x0500000f


	//   ....[19]....
        /*01b0*/ 	.word	0x0500000f


	//   ....[20]....
        /*01b4*/ 	.word	0x0500000f


	//   ....[21]....
        /*01b8*/ 	.word	0x0500000f


	//   ....[22]....
        /*01bc*/ 	.word	0x0500000f


	//   ....[23]....
        /*01c0*/ 	.word	0x0500000f


	//----- nvinfo : EIATTR_COOP_GROUP_INSTR_OFFSETS
	.align		4
.L_12115:
        /*01c4*/ 	.byte	0x04, 0x28
        /*01c6*/ 	.short	(.L_12117 - .L_12116)


	//   ....[0]....
.L_12116:
        /*01c8*/ 	.word	0x00000ac0


	//   ....[1]....
        /*01cc*/ 	.word	0x00000ae0


	//   ....[2]....
        /*01d0*/ 	.word	0x00000b00


	//   ....[3]....
        /*01d4*/ 	.word	0x00000c10


	//   ....[4]....
        /*01d8*/ 	.word	0x00000c30


	//   ....[5]....
        /*01dc*/ 	.word	0x00000c50


	//   ....[6]....
        /*01e0*/ 	.word	0x00001a80


	//   ....[7]....
        /*01e4*/ 	.word	0x00001ab0


	//   ....[8]....
        /*01e8*/ 	.word	0x00001ad0


	//   ....[9]....
        /*01ec*/ 	.word	0x00001af0


	//   ....[10]....
        /*01f0*/ 	.word	0x00001b10


	//   ....[11]....
        /*01f4*/ 	.word	0x00001b60


	//   ....[12]....
        /*01f8*/ 	.word	0x00001b80


	//   ....[13]....
        /*01fc*/ 	.word	0x00001ba0


	//   ....[14]....
        /*0200*/ 	.word	0x00003160


	//   ....[15]....
        /*0204*/ 	.word	0x000031c0


	//   ....[16]....
        /*0208*/ 	.word	0x00003220


	//   ....[17]....
        /*020c*/ 	.word	0x000032a0


	//   ....[18]....
        /*0210*/ 	.word	0x000032e0


	//   ....[19]....
        /*0214*/ 	.word	0x00003330


	//   ....[20]....
        /*0218*/ 	.word	0x00003380


	//   ....[21]....
        /*021c*/ 	.word	0x000033d0


	//   ....[22]....
        /*0220*/ 	.word	0x00003420


	//   ....[23]....
        /*0224*/ 	.word	0x00003470


	//----- nvinfo : EIATTR_VRC_CTA_INIT_COUNT
	.align		4
.L_12117:
        /*0228*/ 	.byte	0x02, 0x4a
	.zero		1
	.zero		1


	//----- nvinfo : EIATTR_SYSCALL_OFFSETS
	.align		4
        /*022c*/ 	.byte	0x04, 0x46
        /*022e*/ 	.short	(.L_12119 - .L_12118)


	//   ....[0]....
.L_12118:
        /*0230*/ 	.word	0x00002940


	//   ....[1]....
        /*0234*/ 	.word	0x00003100


	//----- nvinfo : EIATTR_EXIT_INSTR_OFFSETS
	.align		4
.L_12119:
        /*0238*/ 	.byte	0x04, 0x1c
        /*023a*/ 	.short	(.L_12121 - .L_12120)


	//   ....[0]....
.L_12120:
        /*023c*/ 	.word	0x00002eb0


	//   ....[1]....
        /*0240*/ 	.word	0x00002ef0


	//   ....[2]....
        /*0244*/ 	.word	0x00003000


	//   ....[3]....
        /*0248*/ 	.word	0x00003110


	//----- nvinfo : EIATTR_CRS_STACK_SIZE
	.align		4
.L_12121:
        /*024c*/ 	.byte	0x04, 0x1e
        /*024e*/ 	.short	(.L_12123 - .L_12122)
.L_12122:
        /*0250*/ 	.word	0x00000000


	//----- nvinfo : EIATTR_CBANK_PARAM_SIZE
	.align		4
.L_12123:
        /*0254*/ 	.byte	0x03, 0x19
        /*0256*/ 	.short	0x007c


	//----- nvinfo : EIATTR_PARAM_CBANK
	.align		4
        /*0258*/ 	.byte	0x04, 0x0a
        /*025a*/ 	.short	(.L_12125 - .L_12124)
	.align		4
.L_12124:
        /*025c*/ 	.word	index@(.nv.constant0._ZN4vllm25paged_attention_v1_kernelIfhLi112ELi8ELi128ELNS_18Fp8KVCacheDataTypeE2ELb1EEEvPT_PKS2_PKT0_S8_ifPKiSA_iPKfiiiSC_SC_iiiii)
        /*0260*/ 	.short	0x0380
        /*0262*/ 	.short	0x007c


	//----- nvinfo : EIATTR_SW_WAR
	.align		4
.L_12125:
        /*0264*/ 	.byte	0x04, 0x36
        /*0266*/ 	.short	(.L_12127 - .L_12126)
.L_12126:
        /*0268*/ 	.word	0x00000008
.L_12127:


//--------------------- .nv.info._ZN4vllm25paged_attention_v1_kernelIfhLi96ELi8ELi128ELNS_18Fp8KVCacheDataTypeE2ELb1EEEvPT_PKS2_PKT0_S8_ifPKiSA_iPKfiiiSC_SC_iiiii --------------------------
	.section	.nv.info._ZN4vllm25paged_attention_v1_kernelIfhLi96ELi8ELi128ELNS_18Fp8KVCacheDataTypeE2ELb1EEEvPT_PKS2_PKT0_S8_ifPKiSA_iPKfiiiSC_SC_iiiii,"",@"SHT_CUDA_INFO"
	.sectionflags	@""
	.align	4


	//----- nvinfo : EIATTR_CUDA_API_VERSION
	.align		4
        /*0000*/ 	.byte	0x04, 0x37
        /*0002*/ 	.short	(.L_12129 - .L_12128)
.L_12128:
        /*0004*/ 	.word	0x00000082


	//----- nvinfo : EIATTR_KPARAM_INFO
	.align		4
.L_12129:
        /*0008*/ 	.byte	0x04, 0x17
        /*000a*/ 	.short	(.L_12131 - .L_12130)
.L_12130:
        /*000c*/ 	.word	0x00000000
        /*0010*/ 	.short	0x0013
        /*0012*/ 	.short	0x0078
        /*0014*/ 	.byte	0x00, 0xf0, 0x11, 0x00


	//----- nvinfo : EIATTR_KPARAM_INFO
	.align		4
.L_12131:
        /*0018*/ 	.byte	0x04, 0x17
        /*001a*/ 	.short	(.L_12133 - .L_12132)
.L_12132:
        /*001c*/ 	.word	0x00000000
        /*0020*/ 	.short	0x0012
        /*0022*/ 	.short	0x0074
        /*0024*/ 	.byte	0x00, 0xf0, 0x11, 0x00


	//----- nvinfo : EIATTR_KPARAM_INFO
	.align		4
.L_12133:
        /*0028*/ 	.byte	0x04, 0x17
        /*002a*/ 	.short	(.L_12135 - .L_12134)
.L_12134:
        /*002c*/ 	.word	0x00000000
        /*0030*/ 	.short	0x0011
        /*0032*/ 	.short	0x0070
        /*0034*/ 	.byte	0x00, 0xf0, 0x11, 0x00


	//----- nvinfo : EIATTR_KPARAM_INFO
	.align		4
.L_12135:
        /*0038*/ 	.byte	0x04, 0x17
        /*003a*/ 	.short	(.L_12137 - .L_12136)
.L_12136:
        /*003c*/ 	.word	0x00000000
        /*0040*/ 	.short	0x0010
        /*0042*/ 	.short	0x006c
        /*0044*/ 	.byte	0x00, 0xf0, 0x11, 0x00


	//----- nvinfo : EIATTR_KPARAM_INFO
	.align		4
.L_12137:
        /*0048*/ 	.byte	0x04, 0x17
        /*004a*/ 	.short	(.L_12139 - .L_12138)
.L_12138:
        /*004c*/ 	.word	0x00000000
        /*0050*/ 	.short	0x000f
        /*0052*/ 	.short	0x0068
        /*0054*/ 	.byte	0x00, 0xf0, 0x11, 0x00


	//----- nvinfo : EIATTR_KPARAM_INFO
	.align		4
.L_12139:
        /*0058*/ 	.byte	0x04, 0x17
        /*005a*/ 	.short	(.L_12141 - .L_12140)
.L_12140:
        /*005c*/ 	.word	0x00000000
        /*0060*/ 	.short	0x000e
        /*0062*/ 	.short	0x0060
        /*0064*/ 	.byte	0x00, 0xf5, 0x21, 0x00


	//----- nvinfo : EIATTR_KPARAM_INFO
	.align		4
.L_12141:
        /*0068*/ 	.byte	0x04, 0x17
        /*006a*/ 	.short	(.L_12143 - .L_12142)
.L_12142:
        /*006c*/ 	.word	0x00000000
        /*0070*/ 	.short	0x000d
        /*0072*/ 	.short	0x0058
        /*0074*/ 	.byte	0x00, 0xf5, 0x21, 0x00


	//----- nvinfo : EIATTR_KPARAM_INFO
	.align		4
.L_12143:
        /*0078*/ 	.byte	0x04, 0x17
        /*007a*/ 	.short	(.L_12145 - .L_12144)
.L_12144:
        /*007c*/ 	.word	0x00000000
        /*0080*/ 	.short	0x000c
        /*0082*/ 	.short	0x0050
        /*0084*/ 	.byte	0x00, 0xf0, 0x11, 0x00


	//----- nvinfo : EIATTR_KPARAM_INFO
	.align		4
.L_12145:
        /*0088*/ 	.byte	0x04, 0x17
        /*008a*/ 	.short	(.L_12147 - .L_12146)
.L_12146:
        /*008c*/ 	.word	0x00000000
        /*0090*/ 	.short	0x000b
        /*0092*/ 	.short	0x004c
        /*0094*/ 	.byte	0x00, 0xf0, 0x11, 0x00


	//----- nvinfo : EIATTR_KPARAM_INFO
	.align		4
.L_12147:
        /*0098*/ 	.byte	0x04, 0x17
        /*009a*/ 	.short	(.L_12149 - .L_12148)
.L_12148:
        /*009c*/ 	.word	0x00000000
        /*00a0*/ 	.short	0x000a
        /*00a2*/ 	.short	0x0048
        /*00a4*/ 	.byte	0x00, 0xf0, 0x11, 0x00


	//----- nvinfo : EIATTR_KPARAM_INFO
	.align		4
.L_12149:
        /*00a8*/ 	.byte	0x04, 0x17
        /*00aa*/ 	.short	(.L_12151 - .L_12150)
.L_12150:
        /*00ac*/ 	.word	0x00000000
        /*00b0*/ 	.short	0x0009
        /*00b2*/ 	.short	0x0040
        /*00b4*/ 	.byte	0x00, 0xf5, 0x21, 0x00


	//----- nvinfo : EIATTR_KPARAM_INFO
	.align		4
.L_12151:
        /*00b8*/ 	.byte	0x04, 0x17
        /*00ba*/ 	.short	(.L_12153 - .L_12152)
.L_12152:
        /*00bc*/ 	.word	0x00000000
        /*00c0*/ 	.short	0x0008
        /*00c2*/ 	.short	0x0038
        /*00c4*/ 	.byte	0x00, 0xf0, 0x11, 0x00


	//----- nvinfo : EIATTR_KPARAM_INFO
	.align		4
.L_12153:
        /*00c8*/ 	.byte	0x04, 0x17
        /*00ca*/ 	.short	(.L_12155 - .L_12154)
.L_12154:
        /*00cc*/ 	.word	0x00000000
        /*00d0*/ 	.short	0x0007
        /*00d2*/ 	.short	0x0030
        /*00d4*/ 	.byte	0x00, 0xf5, 0x21, 0x00


	//----- nvinfo : EIATTR_KPARAM_INFO
	.align		4
.L_12155:
        /*00d8*/ 	.byte	0x04, 0x17
        /*00da*/ 	.short	(.L_12157 - .L_12156)
.L_12156:
        /*00dc*/ 	.word	0x00000000
        /*00e0*/ 	.short	0x0006
        /*00e2*/ 	.short	0x0028
        /*00e4*/ 	.byte	0x00, 0xf5, 0x21, 0x00


	//----- nvinfo : EIATTR_KPARAM_INFO
	.align		4
.L_12157:
        /*00e8*/ 	.byte	0x04, 0x17
        /*00ea*/ 	.short	(.L_12159 - .L_12158)
.L_12158:
        /*00ec*/ 	.word	0x00000000
        /*00f0*/ 	.short	0x0005
        /*00f2*/ 	.short	0x0024
        /*00f4*/ 	.byte	0x00, 0xf0, 0x11, 0x00


	//----- nvinfo : EIATTR_KPARAM_INFO
	.align		4
.L_12159:
        /*00f8*/ 	.byte	0x04, 0x17
        /*00fa*/ 	.short	(.L_12161 - .L_12160)
.L_12160:
        /*00fc*/ 	.word	0x00000000
        /*0100*/ 	.short	0x0004
        /*0102*/ 	.short	0x0020
        /*0104*/ 	.byte	0x00, 0xf0, 0x11, 0x00


	//----- nvinfo : EIATTR_KPARAM_INFO
	.align		4
.L_12161:
        /*0108*/ 	.byte	0x04, 0x17
        /*010a*/ 	.short	(.L_12163 - .L_12162)
.L_12162:
        /*010c*/ 	.word	0x00000000
        /*0110*/ 	.short	0x0003
        /*0112*/ 	.short	0x0018
        /*0114*/ 	.byte	0x00, 0xf5, 0x21, 0x00


	//----- nvinfo : EIATTR_KPARAM_INFO
	.align		4
.L_12163:
        /*0118*/ 	.byte	0x04, 0x17
        /*011a*/ 	.short	(.L_12165 - .L_12164)
.L_12164:
        /*011c*/ 	.word	0x00000000
        /*0120*/ 	.short	0x0002
        /*0122*/ 	.short	0x0010
        /*0124*/ 	.byte	0x00, 0xf5, 0x21, 0x00


	//----- nvinfo : EIATTR_KPARAM_INFO
	.align		4
.L_12165:
        /*0128*/ 	.byte	0x04, 0x17
        /*012a*/ 	.short	(.L_12167 - .L_12166)
.L_12166:
        /*012c*/ 	.word	0x00000000
        /*0130*/ 	.short	0x0001
        /*0132*/ 	.short	0x0008
        /*0134*/ 	.byte	0x00, 0xf5, 0x21, 0x00


	//----- nvinfo : EIATTR_KPARAM_INFO
	.align		4
.L_12167:
        /*0138*/ 	.byte	0x04, 0x17
        /*013a*/ 	.short	(.L_12169 - .L_12168)
.L_12168:
        /*013c*/ 	.word	0x00000000
        /*0140*/ 	.short	0x0000
        /*0142*/ 	.short	0x0000
        /*0144*/ 	.byte	0x00, 0xf5, 0x21, 0x00


	//----- nvinfo : EIATTR_SPARSE_MMA_MASK
	.align		4
.L_12169:
        /*0148*/ 	.byte	0x03, 0x50
        /*014a*/ 	.short	0x0000


	//----- nvinfo : EIATTR_MAXREG_COUNT
	.align		4
        /*014c*/ 	.byte	0x03, 0x1b
        /*014e*/ 	.short	0x00ff


	//----- nvinfo : EIATTR_NUM_BARRIERS
	.align		4
        /*0150*/ 	.byte	0x02, 0x4c
        /*0152*/ 	.byte	0x01
	.zero		1


	//----- nvinfo : EIATTR_EXTERNS
	.align		4
        /*0154*/ 	.byte	0x04, 0x0f
        /*0156*/ 	.short	(.L_12171 - .L_12170)


	//   ....[0]....
	.align		4
.L_12170:
        /*0158*/ 	.word	index@(__assertfail)


	//----- nvinfo : EIATTR_MERCURY_ISA_VERSION
	.align		4
.L_12171:
        /*015c*/ 	.byte	0x03, 0x5f
        /*015e*/ 	.short	0x0101


	//----- nvinfo : EIATTR_COOP_GROUP_MASK_REGIDS
	.align		4
        /*0160*/ 	.byte	0x04, 0x29
        /*0162*/ 	.short	(.L_12173 - .L_12172)


	//   ....[0]....
.L_12172:
        /*0164*/ 	.word	0xffffffff


	//   ....[1]....
        /*0168*/ 	.word	0xffffffff


	//   ....[2]....
        /*016c*/ 	.word	0xffffffff


	//   ....[3]....
        /*0170*/ 	.word	0xffffffff


	//   ....[4]....
        /*0174*/ 	.word	0xffffffff


	//   ....[5]....
        /*0178*/ 	.word	0xffffffff


	//   ....[6]....
        /*017c*/ 	.word	0xffffffff


	//   ....[7]....
        /*0180*/ 	.word	0xffffffff


	//   ....[8]....
        /*0184*/ 	.word	0xffffffff


	//   ....[9]....
        /*0188*/ 	.word	0xffffffff


	//   ....[10]....
        /*018c*/ 	.word	0xffffffff


	//   ....[11]....
        /*0190*/ 	.word	0xffffffff


	//   ....[12]....
        /*0194*/ 	.word	0xffffffff


	//   ....[13]....
        /*0198*/ 	.word	0xffffffff


	//   ....[14]....
        /*019c*/ 	.word	0x0500000f


	//   ....[15]....
        /*01a0*/ 	.word	0x0500000f


	//   ....[16]....
        /*01a4*/ 	.word	0x0500000f


	//   ....[17]....
        /*01a8*/ 	.word	0x0500000f


	//   ....[18]....
        /*01ac*/ 	.word	0x0500000f


	//   ....[19]....
        /*01b0*/ 	.word	0x0500000f


	//   ....[20]....
        /*01b4*/ 	.word	0x0500000f


	//   ....[21]....
        /*01b8*/ 	.word	0x0500000f


	//   ....[22]....
        /*01bc*/ 	.word	0x0500000f


	//----- nvinfo : EIATTR_COOP_GROUP_INSTR_OFFSETS
	.align		4
.L_12173:
        /*01c0*/ 	.byte	0x04, 0x28
        /*01c2*/ 	.short	(.L_12175 - .L_12174)


	//   ....[0]....
.L_12174:
        /*01c4*/ 	.word	0x00000ac0


	//   ....[1]....
        /*01c8*/ 	.word	0x00000ae0


	//   ....[2]....
        /*01cc*/ 	.word	0x00000b00


	//   ....[3]....
        /*01d0*/ 	.word	0x00000c10


	//   ....[4]....
        /*01d4*/ 	.word	0x00000c30


	//   ....[5]....
        /*01d8*/ 	.word	0x00000c50


	//   ....[6]....
        /*01dc*/ 	.word	0x00001a80


	//   ....[7]....
        /*01e0*/ 	.word	0x00001ab0


	//   ....[8]....
        /*01e4*/ 	.word	0x00001ad0


	//   ....[9]....
        /*01e8*/ 	.word	0x00001af0


	//   ....[10]....
        /*01ec*/ 	.word	0x00001b10


	//   ....[11]....
        /*01f0*/ 	.word	0x00001b60


	//   ....[12]....
        /*01f4*/ 	.word	0x00001b80


	//   ....[13]....
        /*01f8*/ 	.word	0x00001ba0


	//   ....[14]....
        /*01fc*/ 	.word	0x000030d0


	//   ....[15]....
        /*0200*/ 	.word	0x00003130


	//   ....[16]....
        /*0204*/ 	.word	0x00003190


	//   ....[17]....
        /*0208*/ 	.word	0x00003210


	//   ....[18]....
        /*020c*/ 	.word	0x00003250


	//   ....[19]....
        /*0210*/ 	.word	0x000032a0


	//   ....[20]....
        /*0214*/ 	.word	0x000032f0


	//   ....[21]....
        /*0218*/ 	.word	0x00003340


	//   ....[22]....
        /*021c*/ 	.word	0x00003390


	//----- nvinfo : EIATTR_VRC_CTA_INIT_COUNT
	.align		4
.L_12175:
        /*0220*/ 	.byte	0x02, 0x4a
	.zero		1
	.zero		1


	//----- nvinfo : EIATTR_SYSCALL_OFFSETS
	.align		4
        /*0224*/ 	.byte	0x04, 0x46
        /*0226*/ 	.short	(.L_12177 - .L_12176)


	//   ....[0]....
.L_12176:
        /*0228*/ 	.word	0x00002940


	//   ....[1]....
        /*022c*/ 	.word	0x00003070


	//----- nvinfo : EIATTR_EXIT_INSTR_OFFSETS
	.align		4
.L_12177:
        /*0230*/ 	.byte	0x04, 0x1c
        /*0232*/ 	.short	(.L_12179 - .L_12178)


	//   ....[0]....
.L_12178:
        /*0234*/ 	.word	0x00002e30


	//   ....[1]....
        /*0238*/ 	.word	0x00002e70


	//   ....[2]....
        /*023c*/ 	.word	0x00002f70


	//   ....[3]....
        /*0240*/ 	.word	0x00003080


	//----- nvinfo : EIATTR_CRS_STACK_SIZE
	.align		4
.L_12179:
        /*0244*/ 	.byte	0x04, 0x1e
        /*0246*/ 	.short	(.L_12181 - .L_12180)
.L_12180:
        /*0248*/ 	.word	0x00000000


	//----- nvinfo : EIATTR_CBANK_PARAM_SIZE
	.align		4
.L_12181:
        /*024c*/ 	.byte	0x03, 0x19
        /*024e*/ 	.short	0x007c


	//----- nvinfo : EIATTR_PARAM_CBANK
	.align		4
        /*0250*/ 	.byte	0x04, 0x0a
        /*0252*/ 	.short	(.L_12183 - .L_12182)
	.align		4
.L_12182:
        /*0254*/ 	.word	index@(.nv.constant0._ZN4vllm25paged_attention_v1_kernelIfhLi96ELi8ELi128ELNS_18Fp8KVCacheDataTypeE2ELb1EEEvPT_PKS2_PKT0_S8_ifPKiSA_iPKfiiiSC_SC_iiiii)
        /*0258*/ 	.short	0x0380
        /*025a*/ 	.short	0x007c


	//----- nvinfo : EIATTR_SW_WAR
	.align		4
.L_12183:
        /*025c*/ 	.byte	0x04, 0x36
        /*025e*/ 	.short	(.L_12185 - .L_12184)
.L_12184:
        /*0260*/ 	.word	0x00000008
.L_12185:


//--------------------- .nv.info._ZN4vllm25paged_attention_v1_kernelIfhLi80ELi8ELi128ELNS_18Fp8KVCacheDataTypeE2ELb1EEEvPT_PKS2_PKT0_S8_ifPKiSA_iPKfiiiSC_SC_iiiii --------------------------
	.section	.nv.info._ZN4vllm25paged_attention_v1_kernelIfhLi80ELi8ELi128ELNS_18Fp8KVCacheDataTypeE2ELb1EEEvPT_PKS2_PKT0_S8_ifPKiSA_iPKfiiiSC_SC_iiiii,"",@"SHT_CUDA_INFO"
	.sectionflags	@""
	.align	4


	//----- nvinfo : EIATTR_CUDA_API_VERSION
	.align		4
        /*0000*/ 	.byte	0x04, 0x37
        /*0002*/ 	.short	(.L_12187 - .L_12186)
.L_12186:
        /*0004*/ 	.word	0x00000082


	//----- nvinfo : EIATTR_KPARAM_INFO
	.align		4
.L_12187:
        /*0008*/ 	.byte	0x04, 0x17
        /*000a*/ 	.short	(.L_12189 - .L_12188)
.L_12188:
        /*000c*/ 	.word	0x00000000
        /*0010*/ 	.short	0x0013
        /*0012*/ 	.short	0x0078
        /*0014*/ 	.byte	0x00, 0xf0, 0x11, 0x00


	//----- nvinfo : EIATTR_KPARAM_INFO
	.align		4
.L_12189:
        /*0018*/ 	.byte	0x04, 0x17
        /*001a*/ 	.short	(.L_12191 - .L_12190)
.L_12190:
        /*001c*/ 	.word	0x00000000
        /*0020*/ 	.short	0x0012
        /*0022*/ 	.short	0x0074
        /*0024*/ 	.byte	0x00, 0xf0, 0x11, 0x00


	//----- nvinfo : EIATTR_KPARAM_INFO
	.align		4
.L_12191:
        /*0028*/ 	.byte	0x04, 0x17
        /*002a*/ 	.short	(.L_12193 - .L_12192)
.L_12192:
        /*002c*/ 	.word	0x00000000
        /*0030*/ 	.short	0x0011
        /*0032*/ 	.short	0x0070
        /*0034*/ 	.byte	0x00, 0xf0, 0x11, 0x00


	//----- nvinfo : EIATTR_KPARAM_INFO
	.align		4
.L_12193:
        /*0038*/ 	.byte	0x04, 0x17
        /*003a*/ 	.short	(.L_12195 - .L_12194)
.L_12194:
        /*003c*/ 	.word	0x00000000
        /*0040*/ 	.short	0x0010
        /*0042*/ 	.short	0x006c
        /*0044*/ 	.byte	0x00, 0xf0, 0x11, 0x00


	//----- nvinfo : EIATTR_KPARAM_INFO
	.align		4
.L_12195:
        /*0048*/ 	.byte	0x04, 0x17
        /*004a*/ 	.short	(.L_12197 - .L_12196)
.L_12196:
        /*004c*/ 	.word	0x00000000
        /*0050*/ 	.short	0x000f
        /*0052*/ 	.short	0x0068
        /*0054*/ 	.byte	0x00, 0xf0, 0x11, 0x00


	//----- nvinfo : EIATTR_KPARAM_INFO
	.align		4
.L_12197:
        /*0058*/ 	.byte	0x04, 0x17
        /*005a*/ 	.short	(.L_12199 - .L_12198)
.L_12198:
        /*005c*/ 	.word	0x00000000
        /*0060*/ 	.short	0x000e
        /*0062*/ 	.short	0x0060
        /*0064*/ 	.byte	0x00, 0xf5, 0x21, 0x00


	//----- nvinfo : EIATTR_KPARAM_INFO
	.align		4
.L_12199:
        /*0068*/ 	.byte	0x04, 0x17
        /*006a*/ 	.short	(.L_12201 - .L_12200)
.L_12200:
        /*006c*/ 	.word	0x00000000
        /*0070*/ 	.short	0x000d
        /*0072*/ 	.short	0x0058
        /*0074*/ 	.byte	0x00, 0xf5, 0x21, 0x00


	//----- nvinfo : EIATTR_KPARAM_INFO
	.align		4
.L_12201:
        /*0078*/ 	.byte	0x04, 0x17
        /*007a*/ 	.short	(.L_12203 - .L_12202)
.L_12202:
        /*007c*/ 	.word	0x00000000
        /*0080*/ 	.short	0x000c
        /*0082*/ 	.short	0x0050
        /*0084*/ 	.byte	0x00, 0xf0, 0x11, 0x00


	//----- nvinfo : EIATTR_KPARAM_INFO
	.align		4
.L_12203:
        /*0088*/ 	.byte	0x04, 0x17
        /*008a*/ 	.short	(.L_12205 - .L_12204)
.L_12204:
        /*008c*/ 	.word	0x00000000
        /*0090*/ 	.short	0x000b
        /*0092*/ 	.short	0x004c
        /*0094*/ 	.byte	0x00, 0xf0, 0x11, 0x00


	//----- nvinfo : EIATTR_KPARAM_INFO
	.align		4
.L_12205:
        /*0098*/ 	.byte	0x04, 0x17
        /*009a*/ 	.short	(.L_12207 - .L_12206)
.L_12206:
        /*009c*/ 	.word	0x00000000
        /*00a0*/ 	.short	0x000a
        /*00a2*/ 	.short	0x0048
        /*00a4*/ 	.byte	0x00, 0xf0, 0x11, 0x00


	//----- nvinfo : EIATTR_KPARAM_INFO
	.align		4
.L_12207:
        /*00a8*/ 	.byte	0x04, 0x17
        /*00aa*/ 	.short	(.L_12209 - .L_12208)
.L_12208:
        /*00ac*/ 	.word	0x00000000
        /*00b0*/ 	.short	0x0009
        /*00b2*/ 	.short	0x0040
        /*00b4*/ 	.byte	0x00, 0xf5, 0x21, 0x00


	//----- nvinfo : EIATTR_KPARAM_INFO
	.align		4
.L_12209:
        /*00b8*/ 	.byte	0x04, 0x17
        /*00ba*/ 	.short	(.L_12211 - .L_12210)
.L_12210:
        /*00bc*/ 	.word	0x00000000
        /*00c0*/ 	.short	0x0008
        /*00c2*/ 	.short	0x0038
        /*00c4*/ 	.byte	0x00, 0xf0, 0x11, 0x00


	//----- nvinfo : EIATTR_KPARAM_INFO
	.align		4
.L_12211:
        /*00c8*/ 	.byte	0x04, 0x17
        /*00ca*/ 	.short	(.L_12213 - .L_12212)
.L_12212:
        /*00cc*/ 	.word	0x00000000
        /*00d0*/ 	.short	0x0007
        /*00d2*/ 	.short	0x0030
        /*00d4*/ 	.byte	0x00, 0xf5, 0x21, 0x00


	//----- nvinfo : EIATTR_KPARAM_INFO
	.align		4
.L_12213:
        /*00d8*/ 	.byte	0x04, 0x17
        /*00da*/ 	.short	(.L_12215 - .L_12214)
.L_12214:
        /*00dc*/ 	.word	0x00000000
        /*00e0*/ 	.short	0x0006
        /*00e2*/ 	.short	0x0028
        /*00e4*/ 	.byte	0x00, 0xf5, 0x21, 0x00


	//----- nvinfo : EIATTR_KPARAM_INFO
	.align		4
.L_12215:
        /*00e8*/ 	.byte	0x04, 0x17
        /*00ea*/ 	.short	(.L_12217 - .L_12216)
.L_12216:
        /*00ec*/ 	.word	0x00000000
        /*00f0*/ 	.short	0x0005
        /*00f2*/ 	.short	0x0024
        /*00f4*/ 	.byte	0x00, 0xf0, 0x11, 0x00


	//----- nvinfo : EIATTR_KPARAM_INFO
	.align		4
.L_12217:
        /*00f8*/ 	.byte	0x04, 0x17
        /*00fa*/ 	.short	(.L_12219 - .L_12218)
.L_12218:
        /*00fc*/ 	.word	0x00000000
        /*0100*/ 	.short	0x0004
        /*0102*/ 	.short	0x0020
        /*0104*/ 	.byte	0x00, 0xf0, 0x11, 0x00


	//----- nvinfo : EIATTR_KPARAM_INFO
	.align		4
.L_12219:
        /*0108*/ 	.byte	0x04, 0x17
        /*010a*/ 	.short	(.L_12221 - .L_12220)
.L_12220:
        /*010c*/ 	.word	0x00000000
        /*0110*/ 	.short	0x0003
        /*0112*/ 	.short	0x0018
        /*0114*/ 	.byte	0x00, 0xf5, 0x21, 0x00


	//----- nvinfo : EIATTR_KPARAM_INFO
	.align		4
.L_12221:
        /*0118*/ 	.byte	0x04, 0x17
        /*011a*/ 	.short	(.L_12223 - .L_12222)
.L_12222:
        /*011c*/ 	.word	0x00000000
        /*0120*/ 	.short	0x0002
        /*0122*/ 	.short	0x0010
        /*0124*/ 	.byte	0x00, 0xf5, 0x21, 0x00


	//----- nvinfo : EIATTR_KPARAM_INFO
	.align		4
.L_12223:
        /*0128*/ 	.byte	0x04, 0x17
        /*012a*/ 	.short	(.L_12225 - .L_12224)
.L_12224:
        /*012c*/ 	.word	0x00000000
        /*0130*/ 	.short	0x0001
        /*0132*/ 	.short	0x0008
        /*0134*/ 	.byte	0x00, 0xf5, 0x21, 0x00


	//----- nvinfo : EIATTR_KPARAM_INFO
	.align		4
.L_12225:
        /*0138*/ 	.byte	0x04, 0x17
        /*013a*/ 	.short	(.L_12227 - .L_12226)
.L_12226:
        /*013c*/ 	.word	0x00000000
        /*0140*/ 	.short	0x0000
        /*0142*/ 	.short	0x0000
        /*0144*/ 	.byte	0x00, 0xf5, 0x21, 0x00


	//----- nvinfo : EIATTR_SPARSE_MMA_MASK
	.align		4
.L_12227:
        /*0148*/ 	.byte	0x03, 0x50
        /*014a*/ 	.short	0x0000


	//----- nvinfo : EIATTR_MAXREG_COUNT
	.align		4
        /*014c*/ 	.byte	0x03, 0x1b
        /*014e*/ 	.short	0x00ff


	//----- nvinfo : EIATTR_NUM_BARRIERS
	.align		4
        /*0150*/ 	.byte	0x02, 0x4c
        /*0152*/ 	.byte	0x01
	.zero		1


	//----- nvinfo : EIATTR_EXTERNS
	.align		4
        /*0154*/ 	.byte	0x04, 0x0f
        /*0156*/ 	.short	(.L_12229 - .L_12228)


	//   ....[0]....
	.align		4
.L_12228:
        /*0158*/ 	.word	index@(__assertfail)


	//----- nvinfo : EIATTR_MERCURY_ISA_VERSION
	.align		4
.L_12229:
        /*015c*/ 	.byte	0x03, 0x5f
        /*015e*/ 	.short	0x0101


	//----- nvinfo : EIATTR_COOP_GROUP_MASK_REGIDS
	.align		4
        /*0160*/ 	.byte	0x04, 0x29
        /*0162*/ 	.short	(.L_12231 - .L_12230)


	//   ....[0]....
.L_12230:
        /*0164*/ 	.word	0xffffffff


	//   ....[1]....
        /*0168*/ 	.word	0xffffffff


	//   ....[2]....
        /*016c*/ 	.word	0xffffffff


	//   ....[3]....
        /*0170*/ 	.word	0xffffffff


	//   ....[4]....
        /*0174*/ 	.word	0xffffffff


	//   ....[5]....
        /*0178*/ 	.word	0xffffffff


	//   ....[6]....
        /*017c*/ 	.word	0xffffffff


	//   ....[7]....
        /*0180*/ 	.word	0xffffffff


	//   ....[8]....
        /*0184*/ 	.word	0xffffffff


	//   ....[9]....
        /*0188*/ 	.word	0xffffffff


	//   ....[10]....
        /*018c*/ 	.word	0xffffffff


	//   ....[11]....
        /*0190*/ 	.word	0xffffffff


	//   ....[12]....
        /*0194*/ 	.word	0xffffffff


	//   ....[13]....
        /*0198*/ 	.word	0xffffffff


	//   ....[14]....
        /*019c*/ 	.word	0x0500000f


	//   ....[15]....
        /*01a0*/ 	.word	0x0500000f


	//   ....[16]....
        /*01a4*/ 	.word	0x0500000f


	//   ....[17]....
        /*01a8*/ 	.word	0x0500000f


	//   ....[18]....
        /*01ac*/ 	.word	0x0500000f


	//   ....[19]....
        /*01b0*/ 	.word	0x0500000f


	//   ....[20]....
        /*01b4*/ 	.word	0x0500000f


	//   ....[21]....
        /*01b8*/ 	.word	0x0500000f


	//----- nvinfo : EIATTR_COOP_GROUP_INSTR_OFFSETS
	.align		4
.L_12231:
        /*01bc*/ 	.byte	0x04, 0x28
        /*01be*/ 	.short	(.L_12233 - .L_12232)


	//   ....[0]....
.L_12232:
        /*01c0*/ 	.word	0x00000ac0


	//   ....[1]....
        /*01c4*/ 	.word	0x00000ae0


	//   ....[2]....
        /*01c8*/ 	.word	0x00000b00


	//   ....[3]....
        /*01cc*/ 	.word	0x00000c10


	//   ....[4]....
        /*01d0*/ 	.word	0x00000c30


	//   ....[5]....
        /*01d4*/ 	.word	0x00000c50


	//   ....[6]....
        /*01d8*/ 	.word	0x00001a80


	//   ....[7]....
        /*01dc*/ 	.word	0x00001ab0


	//   ....[8]....
        /*01e0*/ 	.word	0x00001ad0


	//   ....[9]....
        /*01e4*/ 	.word	0x00001af0


	//   ....[10]....
        /*01e8*/ 	.word	0x00001b10


	//   ....[11]....
        /*01ec*/ 	.word	0x00001b60


	//   ....[12]....
        /*01f0*/ 	.word	0x00001b80


	//   ....[13]....
        /*01f4*/ 	.word	0x00001ba0


	//   ....[14]....
        /*01f8*/ 	.word	0x00003050


	//   ....[15]....
        /*01fc*/ 	.word	0x000030b0


	//   ....[16]....
        /*0200*/ 	.word	0x00003110


	//   ....[17]....
        /*0204*/ 	.word	0x00003190


	//   ....[18]....
        /*0208*/ 	.word	0x000031d0


	//   ....[19]....
        /*020c*/ 	.word	0x00003220


	//   ....[20]....
        /*0210*/ 	.word	0x00003270


	//   ....[21]....
        /*0214*/ 	.word	0x000032c0


	//----- nvinfo : EIATTR_VRC_CTA_INIT_COUNT
	.align		4
.L_12233:
        /*0218*/ 	.byte	0x02, 0x4a
	.zero		1
	.zero		1


	//----- nvinfo : EIATTR_SYSCALL_OFFSETS
	.align		4
        /*021c*/ 	.byte	0x04, 0x46
        /*021e*/ 	.short	(.L_12235 - .L_12234)


	//   ....[0]....
.L_12234:
        /*0220*/ 	.word	0x00002940


	//   ....[1]....
        /*0224*/ 	.word	0x00002ff0


	//----- nvinfo : EIATTR_EXIT_INSTR_OFFSETS
	.align		4
.L_12235:
        /*0228*/ 	.byte	0x04, 0x1c
        /*022a*/ 	.short	(.L_12237 - .L_12236)


	//   ....[0]....
.L_12236:
        /*022c*/ 	.word	0x00002dc0


	//   ....[1]....
        /*0230*/ 	.word	0x00002e00


	//   ....[2]....
        /*0234*/ 	.word	0x00002ef0


	//   ....[3]....
        /*0238*/ 	.word	0x00003000


	//----- nvinfo : EIATTR_CRS_STACK_SIZE
	.align		4
.L_12237:
        /*023c*/ 	.byte	0x04, 0x1e
        /*023e*/ 	.short	(.L_12239 - .L_12238)
.L_12238:
        /*0240*/ 	.word	0x00000000


	//----- nvinfo : EIATTR_CBANK_PARAM_SIZE
	.align		4
.L_12239:
        /*0244*/ 	.byte	0x03, 0x19
        /*0246*/ 	.short	0x007c


	//----- nvinfo : EIATTR_PARAM_CBANK
	.align		4
        /*0248*/ 	.byte	0x04, 0x0a
        /*024a*/ 	.short	(.L_12241 - .L_12240)
	.align		4
.L_12240:
        /*024c*/ 	.word	index@(.nv.constant0._ZN4vllm25paged_attention_v1_kernelIfhLi80ELi8ELi128ELNS_18Fp8KVCacheDataTypeE2ELb1EEEvPT_PKS2_PKT0_S8_ifPKiSA_iPKfiiiSC_SC_iiiii)
        /*0250*/ 	.short	0x0380
        /*0252*/ 	.short	0x007c


	//----- nvinfo : EIATTR_SW_WAR
	.align		4
.L_12241:
        /*0254*/ 	.byte	0x04, 0x36
        /*0256*/ 	.short	(.L_12243 - .L_12242)
.L_12242:
        /*0258*/ 	.word	0x00000008
.L_12243:


//--------------------- .nv.info._ZN4vllm25paged_attention_v1_kernelIfhLi64ELi8ELi128ELNS_18Fp8KVCacheDataTypeE2ELb1EEEvPT_PKS2_PKT0_S8_ifPKiSA_iPKfiiiSC_SC_iiiii --------------------------
	.section	.nv.info._ZN4vllm25paged_attention_v1_kernelIfhLi64ELi8ELi128ELNS_18Fp8KVCacheDataTypeE2ELb1EEEvPT_PKS2_PKT0_S8_ifPKiSA_iPKfiiiSC_SC_iiiii,"",@"SHT_CUDA_INFO"
	.sectionflags	@""
	.align	4


	//----- nvinfo : EIATTR_CUDA_API_VERSION
	.align		4
        /*0000*/ 	.byte	0x04, 0x37
        /*0002*/ 	.short	(.L_12245 - .L_12244)
.L_12244:
        /*0004*/ 	.word	0x00000082


	//----- nvinfo : EIATTR_KPARAM_INFO
	.align		4
.L_12245:
        /*0008*/ 	.byte	0x04, 0x17
        /*000a*/ 	.short	(.L_12247 - .L_12246)
.L_12246:
        /*000c*/ 	.word	0x00000000
        /*0010*/ 	.short	0x0013
        /*0012*/ 	.short	0x0078
        /*0014*/ 	.byte	0x00, 0xf0, 0x11, 0x00


	//----- nvinfo : EIATTR_KPARAM_INFO
	.align		4
.L_12247:
        /*0018*/ 	.byte	0x04, 0x17
        /*001a*/ 	.short	(.L_12249 - .L_12248)
.L_12248:
        /*001c*/ 	.word	0x00000000
        /*0020*/ 	.short	0x0012
        /*0022*/ 	.short	0x0074
        /*0024*/ 	.byte	0x00, 0xf0, 0x11, 0x00


	//----- nvinfo : EIATTR_KPARAM_INFO
	.align		4
.L_12249:
        /*0028*/ 	.byte	0x04, 0x17
        /*002a*/ 	.short	(.L_12251 - .L_12250)
.L_12250:
        /*002c*/ 	.word	0x00000000
        /*0030*/ 	.short	0x0011
        /*0032*/ 	.short	0x0070
        /*0034*/ 	.byte	0x00, 0xf0, 0x11, 0x00


	//----- nvinfo : EIATTR_KPARAM_INFO
	.align		4
.L_12251:
        /*0038*/ 	.byte	0x04, 0x17
        /*003a*/ 	.short	(.L_12253 - .L_12252)
.L_12252:
        /*003c*/ 	.word	0x00000000
        /*0040*/ 	.short	0x0010
        /*0042*/ 	.short	0x006c
        /*0044*/ 	.byte	0x00, 0xf0, 0x11, 0x00


	//----- nvinfo : EIATTR_KPARAM_INFO
	.align		4
.L_12253:
        /*0048*/ 	.byte	0x04, 0x17
        /*004a*/ 	.short	(.L_12255 - .L_12254)
.L_12254:
        /*004c*/ 	.word	0x00000000
        /*0050*/ 	.short	0x000f
        /*0052*/ 	.short	0x0068
        /*0054*/ 	.byte	0x00, 0xf0, 0x11, 0x00


	//----- nvinfo : EIATTR_KPARAM_INFO
	.align		4
.L_12255:
        /*0058*/ 	.byte	0x04, 0x17
        /*005a*/ 	.short	(.L_12257 - .L_12256)
.L_12256:
        /*005c*/ 	.word	0x00000000
        /*0060*/ 	.short	0x000e
        /*0062*/ 	.short	0x0060
        /*0064*/ 	.byte	0x00, 0xf5, 0x21, 0x00


	//----- nvinfo : EIATTR_KPARAM_INFO
	.align		4
.L_12257:
        /*0068*/ 	.byte	0x04, 0x17
        /*006a*/ 	.short	(.L_12259 - .L_12258)
.L_12258:
        /*006c*/ 	.word	0x00000000
        /*0070*/ 	.short	0x000d
        /*0072*/ 	.short	0x0058
        /*0074*/ 	.byte	0x00, 0xf5, 0x21, 0x00


	//----- nvinfo : EIATTR_KPARAM_INFO
	.align		4
.L_12259:
        /*0078*/ 	.byte	0x04, 0x17
        /*007a*/ 	.short	(.L_12261 - .L_12260)
.L_12260:
        /*007c*/ 	.word	0x00000000
        /*0080*/ 	.short	0x000c
        /*0082*/ 	.short	0x0050
        /*0084*/ 	.byte	0x00, 0xf0, 0x11, 0x00


	//----- nvinfo : EIATTR_KPARAM_INFO
	.align		4
.L_12261:
        /*0088*/ 	.byte	0x04, 0x17
        /*008a*/ 	.short	(.L_12263 - .L_12262)
.L_12262:
        /*008c*/ 	.word	0x00000000
        /*0090*/ 	.short	0x000b
        /*0092*/ 	.short	0x004c
        /*0094*/ 	.byte	0x00, 0xf0, 0x11, 0x00


	//----- nvinfo : EIATTR_KPARAM_INFO
	.align		4
.L_12263:
        /*0098*/ 	.byte	0x04, 0x17
        /*009a*/ 	.short	(.L_12265 - .L_12264)
.L_12264:
        /*009c*/ 	.word	0x00000000
        /*00a0*/ 	.short	0x000a
        /*00a2*/ 	.short	0x0048
        /*00a4*/ 	.byte	0x00, 0xf0, 0x11, 0x00


	//----- nvinfo : EIATTR_KPARAM_INFO
	.align		4
.L_12265:
        /*00a8*/ 	.byte	0x04, 0x17
        /*00aa*/ 	.short	(.L_12267 - .L_12266)
.L_12266:
        /*00ac*/ 	.word	0x00000000
        /*00b0*/ 	.short	0x0009
        /*00b2*/ 	.short	0x0040
        /*00b4*/ 	.byte	0x00, 0xf5, 0x21, 0x00


	//----- nvinfo : EIATTR_KPARAM_INFO
	.align		4
.L_12267:
        /*00b8*/ 	.byte	0x04, 0x17
        /*00ba*/ 	.short	(.L_12269 - .L_12268)
.L_12268:
        /*00bc*/ 	.word	0x00000000
        /*00c0*/ 	.short	0x0008
        /*00c2*/ 	.short	0x0038
        /*00c4*/ 	.byte	0x00, 0xf0, 0x11, 0x00


	//----- nvinfo : EIATTR_KPARAM_INFO
	.align		4
.L_12269:
        /*00c8*/ 	.byte	0x04, 0x17
        /*00ca*/ 	.short	(.L_12271 - .L_12270)
.L_12270:
        /*00cc*/ 	.word	0x00000000
        /*00d0*/ 	.short	0x0007
        /*00d2*/ 	.short	0x0030
        /*00d4*/ 	.byte	0x00, 0xf5, 0x21, 0x00


	//----- nvinfo : EIATTR_KPARAM_INFO
	.align		4
.L_12271:
        /*00d8*/ 	.byte	0x04, 0x17
        /*00da*/ 	.short	(.L_12273 - .L_12272)
.L_12272:
        /*00dc*/ 	.word	0x00000000
        /*00e0*/ 	.short	0x0006
        /*00e2*/ 	.short	0x0028
        /*00e4*/ 	.byte	0x00, 0xf5, 0x21, 0x00


	//----- nvinfo : EIATTR_KPARAM_INFO
	.align		4
.L_12273:
        /*00e8*/ 	.byte	0x04, 0x17
        /*00ea*/ 	.short	(.L_12275 - .L_12274)
.L_12274:
        /*00ec*/ 	.word	0x00000000
        /*00f0*/ 	.short	0x0005
        /*00f2*/ 	.short	0x0024
        /*00f4*/ 	.byte	0x00, 0xf0, 0x11, 0x00


	//----- nvinfo : EIATTR_KPARAM_INFO
	.align		4
.L_12275:
        /*00f8*/ 	.byte	0x04, 0x17
        /*00fa*/ 	.short	(.L_12277 - .L_12276)
.L_12276:
        /*00fc*/ 	.word	0x00000000
        /*0100*/ 	.short	0x0004
        /*0102*/ 	.short	0x0020
        /*0104*/ 	.byte	0x00, 0xf0, 0x11, 0x00


	//----- nvinfo : EIATTR_KPARAM_INFO
	.align		4
.L_12277:
        /*0108*/ 	.byte	0x04, 0x17
        /*010a*/ 	.short	(.L_12279 - .L_12278)
.L_12278:
        /*010c*/ 	.word	0x00000000
        /*0110*/ 	.short	0x0003
        /*0112*/ 	.short	0x0018
        /*0114*/ 	.byte	0x00, 0xf5, 0x21, 0x00


	//----- nvinfo : EIATTR_KPARAM_INFO
	.align		4
.L_12279:
        /*0118*/ 	.byte	0x04, 0x17
        /*011a*/ 	.short	(.L_12281 - .L_12280)
.L_12280:
        /*011c*/ 	.word	0x00000000
        /*0120*/ 	.short	0x0002
        /*0122*/ 	.short	0x0010
        /*0124*/ 	.byte	0x00, 0xf5, 0x21, 0x00


	//----- nvinfo : EIATTR_KPARAM_INFO
	.align		4
.L_12281:
        /*0128*/ 	.byte	0x04, 0x17
        /*012a*/ 	.short	(.L_12283 - .L_12282)
.L_12282:
        /*012c*/ 	.word	0x00000000
        /*0130*/ 	.short	0x0001
        /*0132*/ 	.short	0x0008
        /*0134*/ 	.byte	0x00, 0xf5, 0x21, 0x00


	//----- nvinfo : EIATTR_KPARAM_INFO
	.align		4
.L_12283:
        /*0138*/ 	.byte	0x04, 0x17
        /*013a*/ 	.short	(.L_12285 - .L_12284)
.L_12284:
        /*013c*/ 	.word	0x00000000
        /*0140*/ 	.short	0x0000
        /*0142*/ 	.short	0x0000
        /*0144*/ 	.byte	0x00, 0xf5, 0x21, 0x00


	//----- nvinfo : EIATTR_SPARSE_MMA_MASK
	.align		4
.L_12285:
        /*0148*/ 	.byte	0x03, 0x50
        /*014a*/ 	.short	0x0000


	//----- nvinfo : EIATTR_MAXREG_COUNT
	.align		4
        /*014c*/ 	.byte	0x03, 0x1b
        /*014e*/ 	.short	0x00ff


	//----- nvinfo : EIATTR_NUM_BARRIERS
	.align		4
        /*0150*/ 	.byte	0x02, 0x4c
        /*0152*/ 	.byte	0x01
	.zero		1


	//----- nvinfo : EIATTR_EXTERNS
	.align		4
        /*0154*/ 	.byte	0x04, 0x0f
        /*0156*/ 	.short	(.L_12287 - .L_12286)


	//   ....[0]....
	.align		4
.L_12286:
        /*0158*/ 	.word	index@(__assertfail)


	//----- nvinfo : EIATTR_MERCURY_ISA_VERSION
	.align		4
.L_12287:
        /*015c*/ 	.byte	0x03, 0x5f
        /*015e*/ 	.short	0x0101


	//----- nvinfo : EIATTR_COOP_GROUP_MASK_REGIDS
	.align		4
        /*0160*/ 	.byte	0x04, 0x29
        /*0162*/ 	.short	(.L_12289 - .L_12288)


	//   ....[0]....
.L_12288:
        /*0164*/ 	.word	0xffffffff


	//   ....[1]....
        /*0168*/ 	.word	0xffffffff


	//   ....[2]....
        /*016c*/ 	.word	0xffffffff


	//   ....[3]....
        /*0170*/ 	.word	0xffffffff


	//   ....[4]....
        /*0174*/ 	.word	0xffffffff


	//   ....[5]....
        /*0178*/ 	.word	0xffffffff


	//   ....[6]....
        /*017c*/ 	.word	0xffffffff


	//   ....[7]....
        /*0180*/ 	.word	0xffffffff


	//   ....[8]....
        /*0184*/ 	.word	0xffffffff


	//   ....[9]....
        /*0188*/ 	.word	0xffffffff


	//   ....[10]....
        /*018c*/ 	.word	0xffffffff


	//   ....[11]....
        /*0190*/ 	.word	0xffffffff


	//   ....[12]....
        /*0194*/ 	.word	0xffffffff


	//   ....[13]....
        /*0198*/ 	.word	0xffffffff


	//   ....[14]....
        /*019c*/ 	.word	0x0500000f


	//   ....[15]....
        /*01a0*/ 	.word	0x0500000f


	//   ....[16]....
        /*01a4*/ 	.word	0x0500000f


	//   ....[17]....
        /*01a8*/ 	.word	0x0500000f


	//   ....[18]....
        /*01ac*/ 	.word	0x0500000f


	//   ....[19]....
        /*01b0*/ 	.word	0x0500000f


	//   ....[20]....
        /*01b4*/ 	.word	0x0500000f


	//----- nvinfo : EIATTR_COOP_GROUP_INSTR_OFFSETS
	.align		4
.L_12289:
        /*01b8*/ 	.byte	0x04, 0x28
        /*01ba*/ 	.short	(.L_12291 - .L_12290)


	//   ....[0]....
.L_12290:
        /*01bc*/ 	.word	0x00000ac0


	//   ....[1]....
        /*01c0*/ 	.word	0x00000ae0


	//   ....[2]....
        /*01c4*/ 	.word	0x00000b00


	//   ....[3]....
        /*01c8*/ 	.word	0x00000c10


	//   ....[4]....
        /*01cc*/ 	.word	0x00000c30


	//   ....[5]....
        /*01d0*/ 	.word	0x00000c50


	//   ....[6]....
        /*01d4*/ 	.word	0x00001a80


	//   ....[7]....
        /*01d8*/ 	.word	0x00001ab0


	//   ....[8]....
        /*01dc*/ 	.word	0x00001ad0


	//   ....[9]....
        /*01e0*/ 	.word	0x00001af0


	//   ....[10]....
        /*01e4*/ 	.word	0x00001b10


	//   ....[11]....
        /*01e8*/ 	.word	0x00001b60


	//   ....[12]....
        /*01ec*/ 	.word	0x00001b80


	//   ....[13]....
        /*01f0*/ 	.word	0x00001ba0


	//   ....[14]....
        /*01f4*/ 	.word	0x00002ff0


	//   ....[15]....
        /*01f8*/ 	.word	0x00003050


	//   ....[16]....
        /*01fc*/ 	.word	0x000030b0


	//   ....[17]....
        /*0200*/ 	.word	0x00003130


	//   ....[18]....
        /*0204*/ 	.word	0x00003170


	//   ....[19]....
        /*0208*/ 	.word	0x000031c0


	//   ....[20]....
        /*020c*/ 	.word	0x00003210


	//----- nvinfo : EIATTR_VRC_CTA_INIT_COUNT
	.align		4
.L_12291:
        /*0210*/ 	.byte	0x02, 0x4a
	.zero		1
	.zero		1


	//----- nvinfo : EIATTR_SYSCALL_OFFSETS
	.align		4
        /*0214*/ 	.byte	0x04, 0x46
        /*0216*/ 	.short	(.L_12293 - .L_12292)


	//   ....[0]....
.L_12292:
        /*0218*/ 	.word	0x00002940


	//   ....[1]....
        /*021c*/ 	.word	0x00002f90


	//----- nvinfo : EIATTR_EXIT_INSTR_OFFSETS
	.align		4
.L_12293:
        /*0220*/ 	.byte	0x04, 0x1c
        /*0222*/ 	.short	(.L_12295 - .L_12294)


	//   ....[0]....
.L_12294:
        /*0224*/ 	.word	0x00002d30


	//   ....[1]....
        /*0228*/ 	.word	0x00002d70


	//   ....[2]....
        /*022c*/ 	.word	0x00002e90


	//   ....[3]....
        /*0230*/ 	.word	0x00002fa0


	//----- nvinfo : EIATTR_CRS_STACK_SIZE
	.align		4
.L_12295:
        /*0234*/ 	.byte	0x04, 0x1e
        /*0236*/ 	.short	(.L_12297 - .L_12296)
.L_12296:
        /*0238*/ 	.word	0x00000000


	//----- nvinfo : EIATTR_CBANK_PARAM_SIZE
	.align		4
.L_12297:
        /*023c*/ 	.byte	0x03, 0x19
        /*023e*/ 	.short	0x007c


	//----- nvinfo : EIATTR_PARAM_CBANK
	.align		4
        /*0240*/ 	.byte	0x04, 0x0a
        /*0242*/ 	.short	(.L_12299 - .L_12298)
	.align		4
.L_12298:
        /*0244*/ 	.word	index@(.nv.constant0._ZN4vllm25paged_attention_v1_kernelIfhLi64ELi8ELi128ELNS_18Fp8KVCacheDataTypeE2ELb1EEEvPT_PKS2_PKT0_S8_ifPKiSA_iPKfiiiSC_SC_iiiii)
        /*0248*/ 	.short	0x0380
        /*024a*/ 	.short	0x007c


	//----- nvinfo : EIATTR_SW_WAR
	.align		4
.L_12299:
        /*024c*/ 	.byte	0x04, 0x36
        /*024e*/ 	.short	(.L_12301 - .L_12300)
.L_12300:
        /*0250*/ 	.word	0x00000008
.L_12301:


//--------------------- .nv.info._ZN4vllm25paged_attention_v1_kernelIfhLi32ELi8ELi128ELNS_18Fp8KVCacheDataTypeE2ELb1EEEvPT_PKS2_PKT0_S8_ifPKiSA_iPKfiiiSC_SC_iiiii --------------------------
	.section	.nv.info._ZN4vllm25paged_attention_v1_kernelIfhLi32ELi8ELi128ELNS_18Fp8KVCacheDataTypeE2ELb1EEEvPT_PKS2_PKT0_S8_ifPKiSA_iPKfiiiSC_SC_iiiii,"",@"SHT_CUDA_INFO"
	.sectionflags	@""
	.align	4


	//----- nvinfo : EIATTR_CUDA_API_VERSION
	.align		4
        /*0000*/ 	.byte	0x04, 0x37
        /*0002*/ 	.short	(.L_12303 - .L_12302)
.L_12302:
        /*0004*/ 	.word	0x00000082


	//----- nvinfo : EIATTR_KPARAM_INFO
	.align		4
.L_12303:
        /*0008*/ 	.byte	0x04, 0x17
        /*000a*/ 	.short	(.L_12305 - .L_12304)
.L_12304:
        /*000c*/ 	.word	0x00000000
        /*0010*/ 	.short	0x0013
        /*0012*/ 	.short	0x0078
        /*0014*/ 	.byte	0x00, 0xf0, 0x11, 0x00


	//----- nvinfo : EIATTR_KPARAM_INFO
	.align		4
.L_12305:
        /*0018*/ 	.byte	0x04, 0x17
        /*001a*/ 	.short	(.L_12307 - .L_12306)
.L_12306:
        /*001c*/ 	.word	0x00000000
        /*0020*/ 	.short	0x0012
        /*0022*/ 	.short	0x0074
        /*0024*/ 	.byte	0x00, 0xf0, 0x11, 0x00


	//----- nvinfo : EIATTR_KPARAM_INFO
	.align		4
.L_12307:
        /*0028*/ 	.byte	0x04, 0x17
        /*002a*/ 	.short	(.L_12309 - .L_12308)
.L_12308:
        /*002c*/ 	.word	0x00000000
        /*0030*/ 	.short	0x0011
        /*0032*/ 	.short	0x0070
        /*0034*/ 	.byte	0x00, 0xf0, 0x11, 0x00


	//----- nvinfo : EIATTR_KPARAM_INFO
	.align		4
.L_12309:
        /*0038*/ 	.byte	0x04, 0x17
        /*003a*/ 	.short	(.L_12311 - .L_12310)
.L_12310:
        /*003c*/ 	.word	0x00000000
        /*0040*/ 	.short	0x0010
        /*0042*/ 	.short	0x006c
        /*0044*/ 	.byte	0x00, 0xf0, 0x11, 0x00


	//----- nvinfo : EIATTR_KPARAM_INFO
	.align		4
.L_12311:
        /*0048*/ 	.byte	0x04, 0x17
        /*004a*/ 	.short	(.L_12313 - .L_12312)
.L_12312:
        /*004c*/ 	.word	0x00000000
        /*0050*/ 	.short	0x000f
        /*0052*/ 	.short	0x0068
        /*0054*/ 	.byte	0x00, 0xf0, 0x11, 0x00


	//----- nvinfo : EIATTR_KPARAM_INFO
	.align		4
.L_12313:
        /*0058*/ 	.byte	0x04, 0x17
        /*005a*/ 	.short	(.L_12315 - .L_12314)
.L_12314:
        /*005c*/ 	.word	0x00000000
        /*0060*/ 	.short	0x000e
        /*0062*/ 	.short	0x0060
        /*0064*/ 	.byte	0x00, 0xf5, 0x21, 0x00


	//----- nvinfo : EIATTR_KPARAM_INFO
	.align		4
.L_12315:
        /*0068*/ 	.byte	0x04, 0x17
        /*006a*/ 	.short	(.L_12317 - .L_12316)
.L_12316:
        /*006c*/ 	.word	0x00000000
        /*0070*/ 	.short	0x000d
        /*0072*/ 	.short	0x0058
        /*0074*/ 	.byte	0x00, 0xf5, 0x21, 0x00


	//----- nvinfo : EIATTR_KPARAM_INFO
	.align		4
.L_12317:
        /*0078*/ 	.byte	0x04, 0x17
        /*007a*/ 	.short	(.L_12319 - .L_12318)
.L_12318:
        /*007c*/ 	.word	0x00000000
        /*0080*/ 	.short	0x000c
        /*0082*/ 	.short	0x0050
        /*0084*/ 	.byte	0x00, 0xf0, 0x11, 0x00


	//----- nvinfo : EIATTR_KPARAM_INFO
	.align		4
.L_12319:
        /*0088*/ 	.byte	0x04, 0x17
        /*008a*/ 	.short	(.L_12321 - .L_12320)
.L_12320:
        /*008c*/ 	.word	0x00000000
        /*0090*/ 	.short	0x000b
        /*0092*/ 	.short	0x004c
        /*0094*/ 	.byte	0x00, 0xf0, 0x11, 0x00


	//----- nvinfo : EIATTR_KPARAM_INFO
	.align		4
.L_12321:
        /*0098*/ 	.byte	0x04, 0x17
        /*009a*/ 	.short	(.L_12323 - .L_12322)
.L_12322:
        /*009c*/ 	.word	0x00000000
        /*00a0*/ 	.short	0x000a
        /*00a2*/ 	.short	0x0048
        /*00a4*/ 	.byte	0x00, 0xf0, 0x11, 0x00


	//----- nvinfo : EIATTR_KPARAM_INFO
	.align		4
.L_12323:
        /*00a8*/ 	.byte	0x04, 0x17
        /*00aa*/ 	.short	(.L_12325 - .L_12324)
.L_12324:
        /*00ac*/ 	.word	0x00000000
        /*00b0*/ 	.short	0x0009
        /*00b2*/ 	.short	0x0040
        /*00b4*/ 	.byte	0x00, 0xf5, 0x21, 0x00


	//----- nvinfo : EIATTR_KPARAM_INFO
	.align		4
.L_12325:
        /*00b8*/ 	.byte	0x04, 0x17
        /*00ba*/ 	.short	(.L_12327 - .L_12326)
.L_12326:
        /*00bc*/ 	.word	0x00000000
        /*00c0*/ 	.short	0x0008
        /*00c2*/ 	.short	0x0038
        /*00c4*/ 	.byte	0x00, 0xf0, 0x11, 0x00


	//----- nvinfo : EIATTR_KPARAM_INFO
	.align		4
.L_12327:
        /*00c8*/ 	.byte	0x04, 0x17
        /*00ca*/ 	.short	(.L_12329 - .L_12328)
.L_12328:
        /*00cc*/ 	.word	0x00000000
        /*00d0*/ 	.short	0x0007
        /*00d2*/ 	.short	0x0030
        /*00d4*/ 	.byte	0x00, 0xf5, 0x21, 0x00


	//----- nvinfo : EIATTR_KPARAM_INFO
	.align		4
.L_12329:
        /*00d8*/ 	.byte	0x04, 0x17
        /*00da*/ 	.short	(.L_12331 - .L_12330)
.L_12330:
        /*00dc*/ 	.word	0x00000000
        /*00e0*/ 	.short	0x0006
        /*00e2*/ 	.short	0x0028
        /*00e4*/ 	.byte	0x00, 0xf5, 0x21, 0x00


	//----- nvinfo : EIATTR_KPARAM_INFO
	.align		4
.L_12331:
        /*00e8*/ 	.byte	0x04, 0x17
        /*00ea*/ 	.short	(.L_12333 - .L_12332)
.L_12332:
        /*00ec*/ 	.word	0x00000000
        /*00f0*/ 	.short	0x0005
        /*00f2*/ 	.short	0x0024
        /*00f4*/ 	.byte	0x00, 0xf0, 0x11, 0x00


	//----- nvinfo : EIATTR_KPARAM_INFO
	.align		4
.L_12333:
        /*00f8*/ 	.byte	0x04, 0x17
        /*00fa*/ 	.short	(.L_12335 - .L_12334)
.L_12334:
        /*00fc*/ 	.word	0x00000000
        /*0100*/ 	.short	0x0004
        /*0102*/ 	.short	0x0020
        /*0104*/ 	.byte	0x00, 0xf0, 0x11, 0x00


	//----- nvinfo : EIATTR_KPARAM_INFO
	.align		4
.L_12335:
        /*0108*/ 	.byte	0x04, 0x17
        /*010a*/ 	.short	(.L_12337 - .L_12336)
.L_12336:
        /*010c*/ 	.word	0x00000000
        /*0110*/ 	.short	0x0003
        /*0112*/ 	.short	0x0018
        /*0114*/ 	.byte	0x00, 0xf5, 0x21, 0x00


	//----- nvinfo : EIATTR_KPARAM_INFO
	.align		4
.L_12337:
        /*0118*/ 	.byte	0x04, 0x17
        /*011a*/ 	.short	(.L_12339 - .L_12338)
.L_12338:
        /*011c*/ 	.word	0x00000000
        /*0120*/ 	.short	0x0002
        /*0122*/ 	.short	0x0010
        /*0124*/ 	.byte	0x00, 0xf5, 0x21, 0x00


	//----- nvinfo : EIATTR_KPARAM_INFO
	.align		4
.L_12339:
        /*0128*/ 	.byte	0x04, 0x17
        /*012a*/ 	.short	(.L_12341 - .L_12340)
.L_12340:
        /*012c*/ 	.word	0x00000000
        /*0130*/ 	.short	0x0001
        /*0132*/ 	.short	0x0008
        /*0134*/ 	.byte	0x00, 0xf5, 0x21, 0x00


	//----- nvinfo : EIATTR_KPARAM_INFO
	.align		4
.L_12341:
        /*0138*/ 	.byte	0x04, 0x17
        /*013a*/ 	.short	(.L_12343 - .L_12342)
.L_12342:
        /*013c*/ 	.word	0x00000000
        /*0140*/ 	.short	0x0000
        /*0142*/ 	.short	0x0000
        /*0144*/ 	.byte	0x00, 0xf5, 0x21, 0x00


	//----- nvinfo : EIATTR_SPARSE_MMA_MASK
	.align		4
.L_12343:
        /*0148*/ 	.byte	0x03, 0x50
        /*014a*/ 	.short	0x0000


	//----- nvinfo : EIATTR_MAXREG_COUNT
	.align		4
        /*014c*/ 	.byte	0x03, 0x1b
        /*014e*/ 	.short	0x00ff


	//----- nvinfo : EIATTR_NUM_BARRIERS
	.align		4
        /*0150*/ 	.byte	0x02, 0x4c
        /*0152*/ 	.byte	0x01
	.zero		1


	//----- nvinfo : EIATTR_EXTERNS
	.align		4
        /*0154*/ 	.byte	0x04, 0x0f
        /*0156*/ 	.short	(.L_12345 - .L_12344)


	//   ....[0]....
	.align		4
.L_12344:
        /*0158*/ 	.word	index@(__assertfail)


	//----- nvinfo : EIATTR_MERCURY_ISA_VERSION
	.align		4
.L_12345:
        /*015c*/ 	.byte	0x03, 0x5f
        /*015e*/ 	.short	0x0101


	//----- nvinfo : EIATTR_COOP_GROUP_MASK_REGIDS
	.align		4
        /*0160*/ 	.byte	0x04, 0x29
        /*0162*/ 	.short	(.L_12347 - .L_12346)


	//   ....[0]....
.L_12346:
        /*0164*/ 	.word	0xffffffff


	//   ....[1]....
        /*0168*/ 	.word	0xffffffff


	//   ....[2]....
        /*016c*/ 	.word	0xffffffff


	//   ....[3]....
        /*0170*/ 	.word	0xffffffff


	//   ....[4]....
        /*0174*/ 	.word	0xffffffff


	//   ....[5]....
        /*0178*/ 	.word	0xffffffff


	//   ....[6]....
        /*017c*/ 	.word	0xffffffff


	//   ....[7]....
        /*0180*/ 	.word	0xffffffff


	//   ....[8]....
        /*0184*/ 	.word	0xffffffff


	//   ....[9]....
        /*0188*/ 	.word	0xffffffff


	//   ....[10]....
        /*018c*/ 	.word	0xffffffff


	//   ....[11]....
        /*0190*/ 	.word	0xffffffff


	//   ....[12]....
        /*0194*/ 	.word	0xffffffff


	//   ....[13]....
        /*0198*/ 	.word	0xffffffff


	//   ....[14]....
        /*019c*/ 	.word	0x0500000f


	//   ....[15]....
        /*01a0*/ 	.word	0x0500000f


	//   ....[16]....
        /*01a4*/ 	.word	0x0500000f


	//   ....[17]....
        /*01a8*/ 	.word	0x0500000f


	//   ....[18]....
        /*01ac*/ 	.word	0x0500000f


	//----- nvinfo : EIATTR_COOP_GROUP_INSTR_OFFSETS
	.align		4
.L_12347:
        /*01b0*/ 	.byte	0x04, 0x28
        /*01b2*/ 	.short	(.L_12349 - .L_12348)


	//   ....[0]....
.L_12348:
        /*01b4*/ 	.word	0x00000ac0


	//   ....[1]....
        /*01b8*/ 	.word	0x00000ae0


	//   ....[2]....
        /*01bc*/ 	.word	0x00000b00


	//   ....[3]....
        /*01c0*/ 	.word	0x00000c10


	//   ....[4]....
        /*01c4*/ 	.word	0x00000c30


	//   ....[5]....
        /*01c8*/ 	.word	0x00000c50


	//   ....[6]....
        /*01cc*/ 	.word	0x00001a80


	//   ....[7]....
        /*01d0*/ 	.word	0x00001ab0


	//   ....[8]....
        /*01d4*/ 	.word	0x00001ad0


	//   ....[9]....
        /*01d8*/ 	.word	0x00001af0


	//   ....[10]....
        /*01dc*/ 	.word	0x00001b10


	//   ....[11]....
        /*01e0*/ 	.word	0x00001b60


	//   ....[12]....
        /*01e4*/ 	.word	0x00001b80


	//   ....[13]....
        /*01e8*/ 	.word	0x00001ba0


	//   ....[14]....
        /*01ec*/ 	.word	0x00002e50


	//   ....[15]....
        /*01f0*/ 	.word	0x00002eb0


	//   ....[16]....
        /*01f4*/ 	.word	0x00002f10


	//   ....[17]....
        /*01f8*/ 	.word	0x00002f90


	//   ....[18]....
        /*01fc*/ 	.word	0x00002fd0


	//----- nvinfo : EIATTR_VRC_CTA_INIT_COUNT
	.align		4
.L_12349:
        /*0200*/ 	.byte	0x02, 0x4a
	.zero		1
	.zero		1


	//----- nvinfo : EIATTR_SYSCALL_OFFSETS
	.align		4
        /*0204*/ 	.byte	0x04, 0x46
        /*0206*/ 	.short	(.L_12351 - .L_12350)


	//   ....[0]....
.L_12350:
        /*0208*/ 	.word	0x00002940


	//   ....[1]....
        /*020c*/ 	.word	0x00002df0


	//----- nvinfo : EIATTR_EXIT_INSTR_OFFSETS
	.align		4
.L_12351:
        /*0210*/ 	.byte	0x04, 0x1c
        /*0212*/ 	.short	(.L_12353 - .L_12352)


	//   ....[0]....
.L_12352:
        /*0214*/ 	.word	0x00002bd0


	//   ....[1]....
        /*0218*/ 	.word	0x00002c10


	//   ....[2]....
        /*021c*/ 	.word	0x00002cf0


	//   ....[3]....
        /*0220*/ 	.word	0x00002e00


	//----- nvinfo : EIATTR_CRS_STACK_SIZE
	.align		4
.L_12353:
        /*0224*/ 	.byte	0x04, 0x1e
        /*0226*/ 	.short	(.L_12355 - .L_12354)
.L_12354:
        /*0228*/ 	.word	0x00000000


	//----- nvinfo : EIATTR_CBANK_PARAM_SIZE
	.align		4
.L_12355:
        /*022c*/ 	.byte	0x03, 0x19
        /*022e*/ 	.short	0x007c


	//----- nvinfo : EIATTR_PARAM_CBANK
	.align		4
        /*0230*/ 	.byte	0x04, 0x0a
        /*0232*/ 	.short	(.L_12357 - .L_12356)
	.align		4
.L_12356:
        /*0234*/ 	.word	index@(.nv.constant0._ZN4vllm25paged_attention_v1_kernelIfhLi32ELi8ELi128ELNS_18Fp8KVCacheDataTypeE2ELb1EEEvPT_PKS2_PKT0_S8_ifPKiSA_iPKfiiiSC_SC_iiiii)
        /*0238*/ 	.short	0x0380
        /*023a*/ 	.short	0x007c


	//----- nvinfo : EIATTR_SW_WAR
	.align		4
.L_12357:
        /*023c*/ 	.byte	0x04, 0x36
        /*023e*/ 	.short	(.L_12359 - .L_12358)
.L_12358:
        /*0240*/ 	.word	0x00000008
.L_12359:


//--------------------- .nv.info._ZN4vllm25paged_attention_v1_kernelI13__nv_bfloat16hLi256ELi32ELi128ELNS_18Fp8KVCacheDataTypeE1ELb0EEEvPT_PKS3_PKT0_S9_ifPKiSB_iPKfiiiSD_SD_iiiii --------------------------
	.section	.nv.info._ZN4vllm25paged_attention_v1_kernelI13__nv_bfloat16hLi256ELi32ELi128ELNS_18Fp8KVCacheDataTypeE1ELb0EEEvPT_PKS3_PKT0_S9_ifPKiSB_iPKfiiiSD_SD_iiiii,"",@"SHT_CUDA_INFO"
	.sectionflags	@""
	.align	4


	//----- nvinfo : EIATTR_CUDA_API_VERSION
	.align		4
        /*0000*/ 	.byte	0x04, 0x37
        /*0002*/ 	.short	(.L_12361 - .L_12360)
.L_12360:
        /*0004*/ 	.word	0x00000082


	//----- nvinfo : EIATTR_KPARAM_INFO
	.align		4
.L_12361:
        /*0008*/ 	.byte	0x04, 0x17
        /*000a*/ 	.short	(.L_12363 - .L_12362)
.L_12362:
        /*000c*/ 	.word	0x00000000
        /*0010*/ 	.short	0x0013
        /*0012*/ 	.short	0x0078
        /*0014*/ 	.byte	0x00, 0xf0, 0x11, 0x00


	//----- nvinfo : EIATTR_KPARAM_INFO
	.align		4
.L_12363:
        /*0018*/ 	.byte	0x04, 0x17
        /*001a*/ 	.short	(.L_12365 - .L_12364)
.L_12364:
        /*001c*/ 	.word	0x00000000
        /*0020*/ 	.short	0x0012
        /*0022*/ 	.short	0x0074
        /*0024*/ 	.byte	0x00, 0xf0, 0x11, 0x00


	//----- nvinfo : EIATTR_KPARAM_INFO
	.align		4
.L_12365:
        /*0028*/ 	.byte	0x04, 0x17
        /*002a*/ 	.short	(.L_12367 - .L_12366)
.L_12366:
        /*002c*/ 	.word	0x00000000
        /*0030*/ 	.short	0x0011
        /*0032*/ 	.short	0x0070
        /*0034*/ 	.byte	0x00, 0xf0, 0x11, 0x00


	//----- nvinfo : EIATTR_KPARAM_INFO
	.align		4
.L_12367:
        /*0038*/ 	.byte	0x04, 0x17
        /*003a*/ 	.short	(.L_12369 - .L_12368)
.L_12368:
        /*003c*/ 	.word	0x00000000
        /*0040*/ 	.short	0x0010
        /*0042*/ 	.short	0x006c
        /*0044*/ 	.byte	0x00, 0xf0, 0x11, 0x00


	//----- nvinfo : EIATTR_KPARAM_INFO
	.align		4
.L_12369:
        /*0048*/ 	.byte	0x04, 0x17
        /*004a*/ 	.short	(.L_12371 - .L_12370)
.L_12370:
        /*004c*/ 	.word	0x00000000
        /*0050*/ 	.short	0x000f
        /*0052*/ 	.short	0x0068
        /*0054*/ 	.byte	0x00, 0xf0, 0x11, 0x00


	//----- nvinfo : EIATTR_KPARAM_INFO
	.align		4
.L_12371:
        /*0058*/ 	.byte	0x04, 0x17
        /*005a*/ 	.short	(.L_12373 - .L_12372)
.L_12372:
        /*005c*/ 	.word	0x00000000
        /*0060*/ 	.short	0x000e
        /*0062*/ 	.short	0x0060
        /*0064*/ 	.byte	0x00, 0xf5, 0x21, 0x00


	//----- nvinfo : EIATTR_KPARAM_INFO
	.align		4
.L_12373:
        /*0068*/ 	.byte	0x04, 0x17
        /*006a*/ 	.short	(.L_12375 - .L_12374)
.L_12374:
        /*006c*/ 	.word	0x00000000
        /*0070*/ 	.short	0x000d
        /*0072*/ 	.short	0x0058
        /*0074*/ 	.byte	0x00, 0xf5, 0x21, 0x00


	//----- nvinfo : EIATTR_KPARAM_INFO
	.align		4
.L_12375:
        /*0078*/ 	.byte	0x04, 0x17
        /*007a*/ 	.short	(.L_12377 - .L_12376)
.L_12376:
        /*007c*/ 	.word	0x00000000
        /*0080*/ 	.short	0x000c
        /*0082*/ 	.short	0x0050
        /*0084*/ 	.byte	0x00, 0xf0, 0x11, 0x00


	//----- nvinfo : EIATTR_KPARAM_INFO
	.align		4
.L_12377:
        /*0088*/ 	.byte	0x04, 0x17
        /*008a*/ 	.short	(.L_12379 - .L_12378)
.L_12378:
        /*008c*/ 	.word	0x00000000
        /*0090*/ 	.short	0x000b
        /*0092*/ 	.short	0x004c
        /*0094*/ 	.byte	0x00, 0xf0, 0x11, 0x00


	//----- nvinfo : EIATTR_KPARAM_INFO
	.align		4
.L_12379:
        /*0098*/ 	.byte	0x04, 0x17
        /*009a*/ 	.short	(.L_12381 - .L_12380)
.L_12380:
        /*009c*/ 	.word	0x00000000
        /*00a0*/ 	.short	0x000a
        /*00a2*/ 	.short	0x0048
        /*00a4*/ 	.byte	0x00, 0xf0, 0x11, 0x00


	//----- nvinfo : EIATTR_KPARAM_INFO
	.align		4
.L_12381:
        /*00a8*/ 	.byte	0x04, 0x17
        /*00aa*/ 	.short	(.L_12383 - .L_12382)
.L_12382:
        /*00ac*/ 	.word	0x00000000
        /*00b0*/ 	.short	0x0009
        /*00b2*/ 	.short	0x0040
        /*00b4*/ 	.byte	0x00, 0xf5, 0x21, 0x00


	//----- nvinfo : EIATTR_KPARAM_INFO
	.align		4
.L_12383:
        /*00b8*/ 	.byte	0x04, 0x17
        /*00ba*/ 	.short	(.L_12385 - .L_12384)
.L_12384:
        /*00bc*/ 	.word	0x00000000
        /*00c0*/ 	.short	0x0008
        /*00c2*/ 	.short	0x0038
        /*00c4*/ 	.byte	0x00, 0xf0, 0x11, 0x00


	//----- nvinfo : EIATTR_KPARAM_INFO
	.align		4
.L_12385:
        /*00c8*/ 	.byte	0x04, 0x17
        /*00ca*/ 	.short	(.L_12387 - .L_12386)
.L_12386:
        /*00cc*/ 	.word	0x00000000
        /*00d0*/ 	.short	0x0007
        /*00d2*/ 	.short	0x0030
        /*00d4*/ 	.byte	0x00, 0xf5, 0x21, 0x00


	//----- nvinfo : EIATTR_KPARAM_INFO
	.align		4
.L_12387:
        /*00d8*/ 	.byte	0x04, 0x17
        /*00da*/ 	.short	(.L_12389 - .L_12388)
.L_12388:
        /*00dc*/ 	.word	0x00000000
        /*00e0*/ 	.short	0x0006
        /*00e2*/ 	.short	0x0028
        /*00e4*/ 	.byte	0x00, 0xf5, 0x21, 0x00


	//----- nvinfo : EIATTR_KPARAM_INFO
	.align		4
.L_12389:
        /*00e8*/ 	.byte	0x04, 0x17
        /*00ea*/ 	.short	(.L_12391 - .L_12390)
.L_12390:
        /*00ec*/ 	.word	0x00000000
        /*00f0*/ 	.short	0x0005
        /*00f2*/ 	.short	0x0024
        /*00f4*/ 	.byte	0x00, 0xf0, 0x11, 0x00


	//----- nvinfo : EIATTR_KPARAM_INFO
	.align		4
.L_12391:
        /*00f8*/ 	.byte	0x04, 0x17
        /*00fa*/ 	.short	(.L_12393 - .L_12392)
.L_12392:
        /*00fc*/ 	.word	0x00000000
        /*0100*/ 	.short	0x0004
        /*0102*/ 	.short	0x0020
        /*0104*/ 	.byte	0x00, 0xf0, 0x11, 0x00


	//----- nvinfo : EIATTR_KPARAM_INFO
	.align		4
.L_12393:
        /*0108*/ 	.byte	0x04, 0x17
        /*010a*/ 	.short	(.L_12395 - .L_12394)
.L_12394:
        /*010c*/ 	.word	0x00000000
        /*0110*/ 	.short	0x0003
        /*0112*/ 	.short	0x0018
        /*0114*/ 	.byte	0x00, 0xf5, 0x21, 0x00


	//----- nvinfo : EIATTR_KPARAM_INFO
	.align		4
.L_12395:
        /*0118*/ 	.byte	0x04, 0x17
        /*011a*/ 	.short	(.L_12397 - .L_12396)
.L_12396:
        /*011c*/ 	.word	0x00000000
        /*0120*/ 	.short	0x0002
        /*0122*/ 	.short	0x0010
        /*0124*/ 	.byte	0x00, 0xf5, 0x21, 0x00


	//----- nvinfo : EIATTR_KPARAM_INFO
	.align		4
.L_12397:
        /*0128*/ 	.byte	0x04, 0x17
        /*012a*/ 	.short	(.L_12399 - .L_12398)
.L_12398:
        /*012c*/ 	.word	0x00000000
        /*0130*/ 	.short	0x0001
        /*0132*/ 	.short	0x0008
        /*0134*/ 	.byte	0x00, 0xf5, 0x21, 0x00


	//----- nvinfo : EIATTR_KPARAM_INFO
	.align		4
.L_12399:
        /*0138*/ 	.byte	0x04, 0x17
        /*013a*/ 	.short	(.L_12401 - .L_12400)
.L_12400:
        /*013c*/ 	.word	0x00000000
        /*0140*/ 	.short	0x0000
        /*0142*/ 	.short	0x0000
        /*0144*/ 	.byte	0x00, 0xf5, 0x21, 0x00


	//----- nvinfo : EIATTR_SPARSE_MMA_MASK
	.align		4
.L_12401:
        /*0148*/ 	.byte	0x03, 0x50
        /*014a*/ 	.short	0x0000


	//----- nvinfo : EIATTR_MAXREG_COUNT
	.align		4
        /*014c*/ 	.byte	0x03, 0x1b
        /*014e*/ 	.short	0x00ff


	//----- nvinfo : EIATTR_NUM_BARRIERS
	.align		4
        /*0150*/ 	.byte	0x02, 0x4c
        /*0152*/ 	.byte	0x01
	.zero		1


	//----- nvinfo : EIATTR_EXTERNS
	.align		4
        /*0154*/ 	.byte	0x04, 0x0f
        /*0156*/ 	.short	(.L_12403 - .L_12402)


	//   ....[0]....
	.align		4
.L_12402:
        /*0158*/ 	.word	index@(__assertfail)


	//----- nvinfo : EIATTR_MERCURY_ISA_VERSION
	.align		4
.L_12403:
        /*015c*/ 	.byte	0x03, 0x5f
        /*015e*/ 	.short	0x0101


	//----- nvinfo : EIATTR_COOP_GROUP_MASK_REGIDS
	.align		4
        /*0160*/ 	.byte	0x04, 0x29
        /*0162*/ 	.short	(.L_12405 - .L_12404)


	//   ....[0]....
.L_12404:
        /*0164*/ 	.word	0xffffffff


	//   ....[1]....
        /*0168*/ 	.word	0xffffffff


	//   ....[2]....
        /*016c*/ 	.word	0xffffffff


	//   ....[3]....
        /*0170*/ 	.word	0xffffffff


	//   ....[4]....
        /*0174*/ 	.word	0xffffffff


	//   ....[5]....
        /*0178*/ 	.word	0xffffffff


	//   ....[6]....
        /*017c*/ 	.word	0xffffffff


	//   ....[7]....
        /*0180*/ 	.word	0xffffffff


	//   ....[8]....
        /*0184*/ 	.word	0xffffffff


	//   ....[9]....
        /*0188*/ 	.word	0xffffffff


	//   ....[10]....
        /*018c*/ 	.word	0xffffffff


	//   ....[11]....
        /*0190*/ 	.word	0xffffffff


	//   ....[12]....
        /*0194*/ 	.word	0xffffffff


	//   ....[13]....
        /*0198*/ 	.word	0xffffffff


	//   ....[14]....
        /*019c*/ 	.word	0xffffffff


	//   ....[15]....
        /*01a0*/ 	.word	0xffffffff


	//   ....[16]....
        /*01a4*/ 	.word	0x0500000f


	//   ....[17]....
        /*01a8*/ 	.word	0x0500000f


	//   ....[18]....
        /*01ac*/ 	.word	0x0500000f


	//   ....[19]....
        /*01b0*/ 	.word	0x0500000f


	//   ....[20]....
        /*01b4*/ 	.word	0x0500000f


	//----- nvinfo : EIATTR_COOP_GROUP_INSTR_OFFSETS
	.align		4
.L_12405:
        /*01b8*/ 	.byte	0x04, 0x28
        /*01ba*/ 	.short	(.L_12407 - .L_12406)


	//   ....[0]....
.L_12406:
        /*01bc*/ 	.word	0x00000270


	//   ....[1]....
        /*01c0*/ 	.word	0x00000290


	//   ....[2]....
        /*01c4*/ 	.word	0x000002b0


	//   ....[3]....
        /*01c8*/ 	.word	0x000002d0


	//   ....[4]....
        /*01cc*/ 	.word	0x000002f0


	//   ....[5]....
        /*01d0*/ 	.word	0x000003f0


	//   ....[6]....
        /*01d4*/ 	.word	0x00000420


	//   ....[7]....
        /*01d8*/ 	.word	0x00000440


	//   ....[8]....
        /*01dc*/ 	.word	0x00001270


	//   ....[9]....
        /*01e0*/ 	.word	0x000012a0


	//   ....[10]....
        /*01e4*/ 	.word	0x000012c0


	//   ....[11]....
        /*01e8*/ 	.word	0x000012e0


	//   ....[12]....
        /*01ec*/ 	.word	0x00001300


	//   ....[13]....
        /*01f0*/ 	.word	0x00001350


	//   ....[14]....
        /*01f4*/ 	.word	0x00001370


	//   ....[15]....
        /*01f8*/ 	.word	0x00001390


	//   ....[16]....
        /*01fc*/ 	.word	0x000030f0


	//   ....[17]....
        /*0200*/ 	.word	0x00003150


	//   ....[18]....
        /*0204*/ 	.word	0x000031b0


	//   ....[19]....
        /*0208*/ 	.word	0x00003210


	//   ....[20]....
        /*020c*/ 	.word	0x00003270


	//----- nvinfo : EIATTR_VRC_CTA_INIT_COUNT
	.align		4
.L_12407:
        /*0210*/ 	.byte	0x02, 0x4a
	.zero		1
	.zero		1


	//----- nvinfo : EIATTR_SYSCALL_OFFSETS
	.align		4
        /*0214*/ 	.byte	0x04, 0x46
        /*0216*/ 	.short	(.L_12409 - .L_12408)


	//   ....[0]....
.L_12408:
        /*0218*/ 	.word	0x00000220


	//----- nvinfo : EIATTR_EXIT_INSTR_OFFSETS
	.align		4
.L_12409:
        /*021c*/ 	.byte	0x04, 0x1c
        /*021e*/ 	.short	(.L_12411 - .L_12410)


	//   ....[0]....
.L_12410:
        /*0220*/ 	.word	0x00002ba0


	//   ....[1]....
        /*0224*/ 	.word	0x00002c00


	//   ....[2]....
        /*0228*/ 	.word	0x000030a0


	//----- nvinfo : EIATTR_CRS_STACK_SIZE
	.align		4
.L_12411:
        /*022c*/ 	.byte	0x04, 0x1e
        /*022e*/ 	.short	(.L_12413 - .L_12412)
.L_12412:
        /*0230*/ 	.word	0x00000000


	//----- nvinfo : EIATTR_CBANK_PARAM_SIZE
	.align		4
.L_12413:
        /*0234*/ 	.byte	0x03, 0x19
        /*0236*/ 	.short	0x007c


	//----- nvinfo : EIATTR_PARAM_CBANK
	.align		4
        /*0238*/ 	.byte	0x04, 0x0a
        /*023a*/ 	.short	(.L_12415 - .L_12414)
	.align		4
.L_12414:
        /*023c*/ 	.word	index@(.nv.constant0._ZN4vllm25paged_attention_v1_kernelI13__nv_bfloat16hLi256ELi32ELi128ELNS_18Fp8KVCacheDataTypeE1ELb0EEEvPT_PKS3_PKT0_S9_ifPKiSB_iPKfiiiSD_SD_iiiii)
        /*0240*/ 	.short	0x0380
        /*0242*/ 	.short	0x007c


	//----- nvinfo : EIATTR_SW_WAR
	.align		4
.L_12415:
        /*0244*/ 	.byte	0x04, 0x36
        /*0246*/ 	.short	(.L_12417 - .L_12416)
.L_12416:
        /*0248*/ 	.word	0x00000008
.L_12417:


//--------------------- .nv.info._ZN4vllm25paged_attention_v1_kernelI13__nv_bfloat16hLi192ELi32ELi128ELNS_18Fp8KVCacheDataTypeE1ELb0EEEvPT_PKS3_PKT0_S9_ifPKiSB_iPKfiiiSD_SD_iiiii --------------------------
	.section	.nv.info._ZN4vllm25paged_attention_v1_kernelI13__nv_bfloat16hLi192ELi32ELi128ELNS_18Fp8KVCacheDataTypeE1ELb0EEEvPT_PKS3_PKT0_S9_ifPKiSB_iPKfiiiSD_SD_iiiii,"",@"SHT_CUDA_INFO"
	.sectionflags	@""
	.align	4


	//----- nvinfo : EIATTR_CUDA_API_VERSION
	.align		4
        /*0000*/ 	.byte	0x04, 0x37
        /*0002*/ 	.short	(.L_12419 - .L_12418)
.L_12418:
        /*0004*/ 	.word	0x00000082


	//----- nvinfo : EIATTR_KPARAM_INFO
	.align		4
.L_12419:
        /*0008*/ 	.byte	0x04, 0x17
        /*000a*/ 	.short	(.L_12421 - .L_12420)
.L_12420:
        /*000c*/ 	.word	0x00000000
        /*0010*/ 	.short	0x0013
        /*0012*/ 	.short	0x0078
        /*0014*/ 	.byte	0x00, 0xf0, 0x11, 0x00


	//----- nvinfo : EIATTR_KPARAM_INFO
	.align		4
.L_12421:
        /*0018*/ 	.byte	0x04, 0x17
        /*001a*/ 	.short	(.L_12423 - .L_12422)
.L_12422:
        /*001c*/ 	.word	0x00000000
        /*0020*/ 	.short	0x0012
        /*0022*/ 	.short	0x0074
        /*0024*/ 	.byte	0x00, 0xf0, 0x11, 0x00


	//----- nvinfo : EIATTR_KPARAM_INFO
	.align		4
.L_12423:
        /*0028*/ 	.byte	0x04, 0x17
        /*002a*/ 	.short	(.L_12425 - .L_12424)
.L_12424:
        /*002c*/ 	.word	0x00000000
        /*0030*/ 	.short	0x0011
        /*0032*/ 	.short	0x0070
        /*0034*/ 	.byte	0x00, 0xf0, 0x11, 0x00


	//----- nvinfo : EIATTR_KPARAM_INFO
	.align		4
.L_12425:
        /*0038*/ 	.byte	0x04, 0x17
        /*003a*/ 	.short	(.L_12427 - .L_12426)
.L_12426:
        /*003c*/ 	.word	0x00000000
        /*0040*/ 	.short	0x0010
        /*0042*/ 	.short	0x006c
        /*0044*/ 	.byte	0x00, 0xf0, 0x11, 0x00


	//----- nvinfo : EIATTR_KPARAM_INFO
	.align		4
.L_12427:
        /*0048*/ 	.byte	0x04, 0x17
        /*004a*/ 	.short	(.L_12429 - .L_12428)
.L_12428:
        /*004c*/ 	.word	0x00000000
        /*0050*/ 	.short	0x000f
        /*0052*/ 	.short	0x0068
        /*0054*/ 	.byte	0x00, 0xf0, 0x11, 0x00


	//----- nvinfo : EIATTR_KPARAM_INFO
	.align		4
.L_12429:
        /*0058*/ 	.byte	0x04, 0x17
        /*005a*/ 	.short	(.L_12431 - .L_12430)
.L_12430:
        /*005c*/ 	.word	0x00000000
        /*0060*/ 	.short	0x000e
        /*0062*/ 	.short	0x0060
        /*0064*/ 	.byte	0x00, 0xf5, 0x21, 0x00


	//----- nvinfo : EIATTR_KPARAM_INFO
	.align		4
.L_12431:
        /*0068*/ 	.byte	0x04, 0x17
        /*006a*/ 	.short	(.L_12433 - .L_12432)
.L_12432:
        /*006c*/ 	.word	0x00000000
        /*0070*/ 	.short	0x000d
        /*0072*/ 	.short	0x0058
        /*0074*/ 	.byte	0x00, 0xf5, 0x21, 0x00


	//----- nvinfo : EIATTR_KPARAM_INFO
	.align		4
.L_12433:
        /*0078*/ 	.byte	0x04, 0x17
        /*007a*/ 	.short	(.L_12435 - .L_12434)
.L_12434:
        /*007c*/ 	.word	0x00000000
        /*0080*/ 	.short	0x000c
        /*0082*/ 	.short	0x0050
        /*0084*/ 	.byte	0x00, 0xf0, 0x11, 0x00


	//----- nvinfo : EIATTR_KPARAM_INFO
	.align		4
.L_12435:
        /*0088*/ 	.byte	0x04, 0x17
        /*008a*/ 	.short	(.L_12437 - .L_12436)
.L_12436:
        /*008c*/ 	.word	0x00000000
        /*0090*/ 	.short	0x000b
        /*0092*/ 	.short	0x004c
        /*0094*/ 	.byte	0x00, 0xf0, 0x11, 0x00


	//----- nvinfo : EIATTR_KPARAM_INFO
	.align		4
.L_12437:
        /*0098*/ 	.byte	0x04, 0x17
        /*009a*/ 	.short	(.L_12439 - .L_12438)
.L_12438:
        /*009c*/ 	.word	0x00000000
        /*00a0*/ 	.short	0x000a
        /*00a2*/ 	.short	0x0048
        /*00a4*/ 	.byte	0x00, 0xf0, 0x11, 0x00


	//----- nvinfo : EIATTR_KPARAM_INFO
	.align		4
.L_12439:
        /*00a8*/ 	.byte	0x04, 0x17
        /*00aa*/ 	.short	(.L_12441 - .L_12440)
.L_12440:
        /*00ac*/ 	.word	0x00000000
        /*00b0*/ 	.short	0x0009
        /*00b2*/ 	.short	0x0040
        /*00b4*/ 	.byte	0x00, 0xf5, 0x21, 0x00


	//----- nvinfo : EIATTR_KPARAM_INFO
	.align		4
.L_12441:
        /*00b8*/ 	.byte	0x04, 0x17
        /*00ba*/ 	.short	(.L_12443 - .L_12442)
.L_12442:
        /*00bc*/ 	.word	0x00000000
        /*00c0*/ 	.short	0x0008
        /*00c2*/ 	.short	0x0038
        /*00c4*/ 	.byte	0x00, 0xf0, 0x11, 0x00


	//----- nvinfo : EIATTR_KPARAM_INFO
	.align		4
.L_12443:
        /*00c8*/ 	.byte	0x04, 0x17
        /*00ca*/ 	.short	(.L_12445 - .L_12444)
.L_12444:
        /*00cc*/ 	.word	0x00000000
        /*00d0*/ 	.short	0x0007
        /*00d2*/ 	.short	0x0030
        /*00d4*/ 	.byte	0x00, 0xf5, 0x21, 0x00


	//----- nvinfo : EIATTR_KPARAM_INFO
	.align		4
.L_12445:
        /*00d8*/ 	.byte	0x04, 0x17
        /*00da*/ 	.short	(.L_12447 - .L_12446)
.L_12446:
        /*00dc*/ 	.word	0x00000000
        /*00e0*/ 	.short	0x0006
        /*00e2*/ 	.short	0x0028
        /*00e4*/ 	.byte	0x00, 0xf5, 0x21, 0x00


	//----- nvinfo : EIATTR_KPARAM_INFO
	.align		4
.L_12447:
        /*00e8*/ 	.byte	0x04, 0x17
        /*00ea*/ 	.short	(.L_12449 - .L_12448)
.L_12448:
        /*00ec*/ 	.word	0x00000000
        /*00f0*/ 	.short	0x0005
        /*00f2*/ 	.short	0x0024
        /*00f4*/ 	.byte	0x00, 0xf0, 0x11, 0x00


	//----- nvinfo : EIATTR_KPARAM_INFO
	.align		4
.L_12449:
        /*00f8*/ 	.byte	0x04, 0x17
        /*00fa*/ 	.short	(.L_12451 - .L_12450)
.L_12450:
        /*00fc*/ 	.word	0x00000000
        /*0100*/ 	.short	0x0004
        /*0102*/ 	.short	0x0020
        /*0104*/ 	.byte	0x00, 0xf0, 0x11, 0x00


	//----- nvinfo : EIATTR_KPARAM_INFO
	.align		4
.L_12451:
        /*0108*/ 	.byte	0x04, 0x17
        /*010a*/ 	.short	(.L_12453 - .L_12452)
.L_12452:
        /*010c*/ 	.word	0x00000000
        /*0110*/ 	.short	0x0003
        /*0112*/ 	.short	0x0018
        /*0114*/ 	.byte	0x00, 0xf5, 0x21, 0x00


	//----- nvinfo : EIATTR_KPARAM_INFO
	.align		4
.L_12453:
        /*0118*/ 	.byte	0x04, 0x17
        /*011a*/ 	.short	(.L_12455 - .L_12454)
.L_12454:
        /*011c*/ 	.word	0x00000000
        /*0120*/ 	.short	0x0002
        /*0122*/ 	.short	0x0010
        /*0124*/ 	.byte	0x00, 0xf5, 0x21, 0x00


	//----- nvinfo : EIATTR_KPARAM_INFO
	.align		4
.L_12455:
        /*0128*/ 	.byte	0x04, 0x17
        /*012a*/ 	.short	(.L_12457 - .L_12456)
.L_12456:
        /*012c*/ 	.word	0x00000000
        /*0130*/ 	.short	0x0001
        /*0132*/ 	.short	0x0008
        /*0134*/ 	.byte	0x00, 0xf5, 0x21, 0x00


	//----- nvinfo : EIATTR_KPARAM_INFO
	.align		4
.L_12457:
        /*0138*/ 	.byte	0x04, 0x17
        /*013a*/ 	.short	(.L_12459 - .L_12458)
.L_12458:
        /*013c*/ 	.word	0x00000000
        /*0140*/ 	.short	0x0000
        /*0142*/ 	.short	0x0000
        /*0144*/ 	.byte	0x00, 0xf5, 0x21, 0x00


	//----- nvinfo : EIATTR_SPARSE_MMA_MASK
	.align		4
.L_12459:
        /*0148*/ 	.byte	0x03, 0x50
        /*014a*/ 	.short	0x0000


	//----- nvinfo : EIATTR_MAXREG_COUNT
	.align		4
        /*014c*/ 	.byte	0x03, 0x1b
        /*014e*/ 	.short	0x00ff


	//----- nvinfo : EIATTR_NUM_BARRIERS
	.align		4
        /*0150*/ 	.byte	0x02, 0x4c
        /*0152*/ 	.byte	0x01
	.zero		1


	//----- nvinfo : EIATTR_EXTERNS
	.align		4
        /*0154*/ 	.byte	0x04, 0x0f
        /*0156*/ 	.short	(.L_12461 - .L_12460)


	//   ....[0]....
	.align		4
.L_12460:
        /*0158*/ 	.word	index@(__assertfail)


	//----- nvinfo : EIATTR_MERCURY_ISA_VERSION
	.align		4
.L_12461:
        /*015c*/ 	.byte	0x03, 0x5f
        /*015e*/ 	.short	0x0101


	//----- nvinfo : EIATTR_COOP_GROUP_MASK_REGIDS
	.align		4
        /*0160*/ 	.byte	0x04, 0x29
        /*0162*/ 	.short	(.L_12463 - .L_12462)


	//   ....[0]....
.L_12462:
        /*0164*/ 	.word	0xffffffff


	//   ....[1]....
        /*0168*/ 	.word	0xffffffff


	//   ....[2]....
        /*016c*/ 	.word	0xffffffff


	//   ....[3]....
        /*0170*/ 	.word	0xffffffff


	//   ....[4]....
        /*0174*/ 	.word	0xffffffff


	//   ....[5]....
        /*0178*/ 	.word	0xffffffff


	//   ....[6]....
        /*017c*/ 	.word	0xffffffff


	//   ....[7]....
        /*0180*/ 	.word	0xffffffff


	//   ....[8]....
        /*0184*/ 	.word	0xffffffff


	//   ....[9]....
        /*0188*/ 	.word	0xffffffff


	//   ....[10]....
        /*018c*/ 	.word	0xffffffff


	//   ....[11]....
        /*0190*/ 	.word	0xffffffff


	//   ....[12]....
        /*0194*/ 	.word	0xffffffff


	//   ....[13]....
        /*0198*/ 	.word	0xffffffff


	//   ....[14]....
        /*019c*/ 	.word	0xffffffff


	//   ....[15]....
        /*01a0*/ 	.word	0xffffffff


	//   ....[16]....
        /*01a4*/ 	.word	0x0500000f


	//   ....[17]....
        /*01a8*/ 	.word	0x0500000f


	//   ....[18]....
        /*01ac*/ 	.word	0x0500000f


	//   ....[19]....
        /*01b0*/ 	.word	0x0500000f


	//   ....[20]....
        /*01b4*/ 	.word	0x0500000f


	//----- nvinfo : EIATTR_COOP_GROUP_INSTR_OFFSETS
	.align		4
.L_12463:
        /*01b8*/ 	.byte	0x04, 0x28
        /*01ba*/ 	.short	(.L_12465 - .L_12464)


	//   ....[0]....
.L_12464:
        /*01bc*/ 	.word	0x00000270


	//   ....[1]....
        /*01c0*/ 	.word	0x00000290


	//   ....[2]....
        /*01c4*/ 	.word	0x000002b0


	//   ....[3]....
        /*01c8*/ 	.word	0x000002d0


	//   ....[4]....
        /*01cc*/ 	.word	0x000002f0


	//   ....[5]....
        /*01d0*/ 	.word	0x00000400


	//   ....[6]....
        /*01d4*/ 	.word	0x00000420


	//   ....[7]....
        /*01d8*/ 	.word	0x00000440


	//   ....[8]....
        /*01dc*/ 	.word	0x00001270


	//   ....[9]....
        /*01e0*/ 	.word	0x000012a0


	//   ....[10]....
        /*01e4*/ 	.word	0x000012c0


	//   ....[11]....
        /*01e8*/ 	.word	0x000012e0


	//   ....[12]....
        /*01ec*/ 	.word	0x00001300


	//   ....[13]....
        /*01f0*/ 	.word	0x00001350


	//   ....[14]....
        /*01f4*/ 	.word	0x00001370


	//   ....[15]....
        /*01f8*/ 	.word	0x00001390


	//   ....[16]....
        /*01fc*/ 	.word	0x00002ca0


	//   ....[17]....
        /*0200*/ 	.word	0x00002d00


	//   ....[18]....
        /*0204*/ 	.word	0x00002d60


	//   ....[19]....
        /*0208*/ 	.word	0x00002dc0


	//   ....[20]....
        /*020c*/ 	.word	0x00002e20


	//----- nvinfo : EIATTR_VRC_CTA_INIT_COUNT
	.align		4
.L_12465:
        /*0210*/ 	.byte	0x02, 0x4a
	.zero		1
	.zero		1


	//----- nvinfo : EIATTR_SYSCALL_OFFSETS
	.align		4
        /*0214*/ 	.byte	0x04, 0x46
        /*0216*/ 	.short	(.L_12467 - .L_12466)


	//   ....[0]....
.L_12466:
        /*0218*/ 	.word	0x00000220


	//----- nvinfo : EIATTR_EXIT_INSTR_OFFSETS
	.align		4
.L_12467:
        /*021c*/ 	.byte	0x04, 0x1c
        /*021e*/ 	.short	(.L_12469 - .L_12468)


	//   ....[0]....
.L_12468:
        /*0220*/ 	.word	0x00002850


	//   ....[1]....
        /*0224*/ 	.word	0x000028b0


	//   ....[2]....
        /*0228*/ 	.word	0x00002c50


	//----- nvinfo : EIATTR_CRS_STACK_SIZE
	.align		4
.L_12469:
        /*022c*/ 	.byte	0x04, 0x1e
        /*022e*/ 	.short	(.L_12471 - .L_12470)
.L_12470:
        /*0230*/ 	.word	0x00000000


	//----- nvinfo : EIATTR_CBANK_PARAM_SIZE
	.align		4
.L_12471:
        /*0234*/ 	.byte	0x03, 0x19
        /*0236*/ 	.short	0x007c


	//----- nvinfo : EIATTR_PARAM_CBANK
	.align		4
        /*0238*/ 	.byte	0x04, 0x0a
        /*023a*/ 	.short	(.L_12473 - .L_12472)
	.align		4
.L_12472:
        /*023c*/ 	.word	index@(.nv.constant0._ZN4vllm25paged_attention_v1_kernelI13__nv_bfloat16hLi192ELi32ELi128ELNS_18Fp8KVCacheDataTypeE1ELb0EEEvPT_PKS3_PKT0_S9_ifPKiSB_iPKfiiiSD_SD_iiiii)
        /*0240*/ 	.short	0x0380
        /*0242*/ 	.short	0x007c


	//----- nvinfo : EIATTR_SW_WAR
	.align		4
.L_12473:
        /*0244*/ 	.byte	0x04, 0x36
        /*0246*/ 	.short	(.L_12475 - .L_12474)
.L_12474:
        /*0248*/ 	.word	0x00000008
.L_12475:


//--------------------- .nv.info._ZN4vllm25paged_attention_v1_kernelI13__nv_bfloat16hLi128ELi32ELi128ELNS_18Fp8KVCacheDataTypeE1ELb0EEEvPT_PKS3_PKT0_S9_ifPKiSB_iPKfiiiSD_SD_iiiii --------------------------
	.section	.nv.info._ZN4vllm25paged_attention_v1_kernelI13__nv_bfloat16hLi128ELi32ELi128ELNS_18Fp8KVCacheDataTypeE1ELb0EEEvPT_PKS3_PKT0_S9_ifPKiSB_iPKfiiiSD_SD_iiiii,"",@"SHT_CUDA_INFO"
	.sectionflags	@""
	.align	4


	//----- nvinfo : EIATTR_CUDA_API_VERSION
	.align		4
        /*0000*/ 	.byte	0x04, 0x37
        /*0002*/ 	.short	(.L_12477 - .L_12476)
.L_12476:
        /*0004*/ 	.word	0x00000082


	//----- nvinfo : EIATTR_KPARAM_INFO
	.align		4
.L_12477:
        /*0008*/ 	.byte	0x04, 0x17
        /*000a*/ 	.short	(.L_12479 - .L_12478)
.L_12478:
        /*000c*/ 	.word	0x00000000
        /*0010*/ 	.short	0x0013
        /*0012*/ 	.short	0x0078
        /*0014*/ 	.byte	0x00, 0xf0, 0x11, 0x00


	//----- nvinfo : EIATTR_KPARAM_INFO
	.align		4
.L_12479:
        /*0018*/ 	.byte	0x04, 0x17
        /*001a*/ 	.short	(.L_12481 - .L_12480)
.L_12480:
        /*001c*/ 	.word	0x00000000
        /*0020*/ 	.short	0x0012
        /*0022*/ 	.short	0x0074
        /*0024*/ 	.byte	0x00, 0xf0, 0x11, 0x00


	//----- nvinfo : EIATTR_KPARAM_INFO
	.align		4
.L_12481:
        /*0028*/ 	.byte	0x04, 0x17
        /*002a*/ 	.short	(.L_12483 - .L_12482)
.L_12482:
        /*002c*/ 	.word	0x00000000
        /*0030*/ 	.short	0x0011
        /*0032*/ 	.short	0x0070
        /*0034*/ 	.byte	0x00, 0xf0, 0x11, 0x00


	//----- nvinfo : EIATTR_KPARAM_INFO
	.align		4
.L_12483:
        /*0038*/ 	.byte	0x04, 0x17
        /*003a*/ 	.short	(.L_12485 - .L_12484)
.L_12484:
        /*003c*/ 	.word	0x00000000
        /*0040*/ 	.short	0x0010
        /*0042*/ 	.short	0x006c
        /*0044*/ 	.byte	0x00, 0xf0, 0x11, 0x00


	//----- nvinfo : EIATTR_KPARAM_INFO
	.align		4
.L_12485:
        /*0048*/ 	.byte	0x04, 0x17
        /*004a*/ 	.short	(.L_12487 - .L_12486)
.L_12486:
        /*004c*/ 	.word	0x00000000
        /*0050*/ 	.short	0x000f
        /*0052*/ 	.short	0x0068
        /*0054*/ 	.byte	0x00, 0xf0, 0x11, 0x00


	//----- nvinfo : EIATTR_KPARAM_INFO
	.align		4
.L_12487:
        /*0058*/ 	.byte	0x04, 0x17
        /*005a*/ 	.short	(.L_12489 - .L_12488)
.L_12488:
        /*005c*/ 	.word	0x00000000
        /*0060*/ 	.short	0x000e
        /*0062*/ 	.short	0x0060
        /*0064*/ 	.byte	0x00, 0xf5, 0x21, 0x00


	//----- nvinfo : EIATTR_KPARAM_INFO
	.align		4
.L_12489:
        /*0068*/ 	.byte	0x04, 0x17
        /*006a*/ 	.short	(.L_12491 - .L_12490)
.L_12490:
        /*006c*/ 	.word	0x00000000
        /*0070*/ 	.short	0x000d
        /*0072*/ 	.short	0x0058
        /*0074*/ 	.byte	0x00, 0xf5, 0x21, 0x00


	//----- nvinfo : EIATTR_KPARAM_INFO
	.align		4
.L_12491:
        /*0078*/ 	.byte	0x04, 0x17
        /*007a*/ 	.short	(.L_12493 - .L_12492)
.L_12492:
        /*007c*/ 	.word	0x00000000
        /*0080*/ 	.short	0x000c
        /*0082*/ 	.short	0x0050
        /*0084*/ 	.byte	0x00, 0xf0, 0x11, 0x00


	//----- nvinfo : EIATTR_KPARAM_INFO
	.align		4
.L_12493:
        /*0088*/ 	.byte	0x04, 0x17
        /*008a*/ 	.short	(.L_12495 - .L_12494)
.L_12494:
        /*008c*/ 	.word	0x00000000
        /*0090*/ 	.short	0x000b
        /*0092*/ 	.short	0x004c
        /*0094*/ 	.byte	0x00, 0xf0, 0x11, 0x00


	//----- nvinfo : EIATTR_KPARAM_INFO
	.align		4
.L_12495:
        /*0098*/ 	.byte	0x04, 0x17
        /*009a*/ 	.short	(.L_12497 - .L_12496)
.L_12496:
        /*009c*/ 	.word	0x00000000
        /*00a0*/ 	.short	0x000a
        /*00a2*/ 	.short	0x0048
        /*00a4*/ 	.byte	0x00, 0xf0, 0x11, 0x00


	//----- nvinfo : EIATTR_KPARAM_INFO
	.align		4
.L_12497:
        /*00a8*/ 	.byte	0x04, 0x17
        /*00aa*/ 	.short	(.L_12499 - .L_12498)
.L_12498:
        /*00ac*/ 	.word	0x00000000
        /*00b0*/ 	.short	0x0009
        /*00b2*/ 	.short	0x0040
        /*00b4*/ 	.byte	0x00, 0xf5, 0x21, 0x00


	//----- nvinfo : EIATTR_KPARAM_INFO
	.align		4
.L_12499:
        /*00b8*/ 	.byte	0x04, 0x17
        /*00ba*/ 	.short	(.L_12501 - .L_12500)
.L_12500:
        /*00bc*/ 	.word	0x00000000
        /*00c0*/ 	.short	0x0008
        /*00c2*/ 	.short	0x0038
        /*00c4*/ 	.byte	0x00, 0xf0, 0x11, 0x00


	//----- nvinfo : EIATTR_KPARAM_INFO
	.align		4
.L_12501:
        /*00c8*/ 	.byte	0x04, 0x17
        /*00ca*/ 	.short	(.L_12503 - .L_12502)
.L_12502:
        /*00cc*/ 	.word	0x00000000
        /*00d0*/ 	.short	0x0007
        /*00d2*/ 	.short	0x0030
        /*00d4*/ 	.byte	0x00, 0xf5, 0x21, 0x00


	//----- nvinfo : EIATTR_KPARAM_INFO
	.align		4
.L_12503:
        /*00d8*/ 	.byte	0x04, 0x17
        /*00da*/ 	.short	(.L_12505 - .L_12504)
.L_12504:
        /*00dc*/ 	.word	0x00000000
        /*00e0*/ 	.short	0x0006
        /*00e2*/ 	.short	0x0028
        /*00e4*/ 	.byte	0x00, 0xf5, 0x21, 0x00


	//----- nvinfo : EIATTR_KPARAM_INFO
	.align		4
.L_12505:
        /*00e8*/ 	.byte	0x04, 0x17
        /*00ea*/ 	.short	(.L_12507 - .L_12506)
.L_12506:
        /*00ec*/ 	.word	0x00000000
        /*00f0*/ 	.short	0x0005
        /*00f2*/ 	.short	0x0024
        /*00f4*/ 	.byte	0x00, 0xf0, 0x11, 0x00


	//----- nvinfo : EIATTR_KPARAM_INFO
	.align		4
.L_12507:
        /*00f8*/ 	.byte	0x04, 0x17
        /*00fa*/ 	.short	(.L_12509 - .L_12508)
.L_12508:
        /*00fc*/ 	.word	0x00000000
        /*0100*/ 	.short	0x0004
        /*0102*/ 	.short	0x0020
        /*0104*/ 	.byte	0x00, 0xf0, 0x11, 0x00


	//----- nvinfo : EIATTR_KPARAM_INFO
	.align		4
.L_12509:
        /*0108*/ 	.byte	0x04, 0x17
        /*010a*/ 	.short	(.L_12511 - .L_12510)
.L_12510:
        /*010c*/ 	.word	0x00000000
        /*0110*/ 	.short	0x0003
        /*0112*/ 	.short	0x0018
        /*0114*/ 	.byte	0x00, 0xf5, 0x21, 0x00


	//----- nvinfo : EIATTR_KPARAM_INFO
	.align		4
.L_12511:
        /*0118*/ 	.byte	0x04, 0x17
        /*011a*/ 	.short	(.L_12513 - .L_12512)
.L_12512:
        /*011c*/ 	.word	0x00000000
        /*0120*/ 	.short	0x0002
        /*0122*/ 	.short	0x0010
        /*0124*/ 	.byte	0x00, 0xf5, 0x21, 0x00


	//----- nvinfo : EIATTR_KPARAM_INFO
	.align		4
.L_12513:
        /*0128*/ 	.byte	0x04, 0x17
        /*012a*/ 	.short	(.L_12515 - .L_12514)
.L_12514:
        /*012c*/ 	.word	0x00000000
        /*0130*/ 	.short	0x0001
        /*0132*/ 	.short	0x0008
        /*0134*/ 	.byte	0x00, 0xf5, 0x21, 0x00


	//----- nvinfo : EIATTR_KPARAM_INFO
	.align		4
.L_12515:
        /*0138*/ 	.byte	0x04, 0x17
        /*013a*/ 	.short	(.L_12517 - .L_12516)
.L_12516:
        /*013c*/ 	.word	0x00000000
        /*0140*/ 	.short	0x0000
        /*0142*/ 	.short	0x0000
        /*0144*/ 	.byte	0x00, 0xf5, 0x21, 0x00


	//----- nvinfo : EIATTR_SPARSE_MMA_MASK
	.align		4
.L_12517:
        /*0148*/ 	.byte	0x03, 0x50
        /*014a*/ 	.short	0x0000


	//----- nvinfo : EIATTR_MAXREG_COUNT
	.align		4
        /*014c*/ 	.byte	0x03, 0x1b
        /*014e*/ 	.short	0x00ff


	//----- nvinfo : EIATTR_NUM_BARRIERS
	.align		4
        /*0150*/ 	.byte	0x02, 0x4c
        /*0152*/ 	.byte	0x01
	.zero		1


	//----- nvinfo : EIATTR_EXTERNS
	.align		4
        /*0154*/ 	.byte	0x04, 0x0f
        /*0156*/ 	.short	(.L_12519 - .L_12518)


	//   ....[0]....
	.align		4
.L_12518:
        /*0158*/ 	.word	index@(__assertfail)


	//----- nvinfo : EIATTR_MERCURY_ISA_VERSION
	.align		4
.L_12519:
        /*015c*/ 	.byte	0x03, 0x5f
        /*015e*/ 	.short	0x0101


	//----- nvinfo : EIATTR_COOP_GROUP_MASK_REGIDS
	.align		4
        /*0160*/ 	.byte	0x04, 0x29
        /*0162*/ 	.short	(.L_12521 - .L_12520)


	//   ....[0]....
.L_12520:
        /*0164*/ 	.word	0xffffffff


	//   ....[1]....
        /*0168*/ 	.word	0xffffffff


	//   ....[2]....
        /*016c*/ 	.word	0xffffffff


	//   ....[3]....
        /*0170*/ 	.word	0xffffffff


	//   ....[4]....
        /*0174*/ 	.word	0xffffffff


	//   ....[5]....
        /*0178*/ 	.word	0xffffffff


	//   ....[6]....
        /*017c*/ 	.word	0xffffffff


	//   ....[7]....
        /*0180*/ 	.word	0xffffffff


	//   ....[8]....
        /*0184*/ 	.word	0xffffffff


	//   ....[9]....
        /*0188*/ 	.word	0xffffffff


	//   ....[10]....
        /*018c*/ 	.word	0xffffffff


	//   ....[11]....
        /*0190*/ 	.word	0xffffffff


	//   ....[12]....
        /*0194*/ 	.word	0xffffffff


	//   ....[13]....
        /*0198*/ 	.word	0xffffffff


	//   ....[14]....
        /*019c*/ 	.word	0xffffffff


	//   ....[15]....
        /*01a0*/ 	.word	0xffffffff


	//   ....[16]....
        /*01a4*/ 	.word	0x0500000f


	//   ....[17]....
        /*01a8*/ 	.word	0x0500000f


	//   ....[18]....
        /*01ac*/ 	.word	0x0500000f


	//   ....[19]....
        /*01b0*/ 	.word	0x0500000f


	//   ....[20]....
        /*01b4*/ 	.word	0x0500000f


	//----- nvinfo : EIATTR_COOP_GROUP_INSTR_OFFSETS
	.align		4
.L_12521:
        /*01b8*/ 	.byte	0x04, 0x28
        /*01ba*/ 	.short	(.L_12523 - .L_12522)


	//   ....[0]....
.L_12522:
        /*01bc*/ 	.word	0x00000270


	//   ....[1]....
        /*01c0*/ 	.word	0x00000290


	//   ....[2]....
        /*01c4*/ 	.word	0x000002b0


	//   ....[3]....
        /*01c8*/ 	.word	0x000002d0


	//   ....[4]....
        /*01cc*/ 	.word	0x000002f0


	//   ....[5]....
        /*01d0*/ 	.word	0x00000400


	//   ....[6]....
        /*01d4*/ 	.word	0x00000420


	//   ....[7]....
        /*01d8*/ 	.word	0x00000440


	//   ....[8]....
        /*01dc*/ 	.word	0x00001270


	//   ....[9]....
        /*01e0*/ 	.word	0x000012a0


	//   ....[10]....
        /*01e4*/ 	.word	0x000012c0


	//   ....[11]....
        /*01e8*/ 	.word	0x000012e0


	//   ....[12]....
        /*01ec*/ 	.word	0x00001300


	//   ....[13]....
        /*01f0*/ 	.word	0x00001350


	//   ....[14]....
        /*01f4*/ 	.word	0x00001370


	//   ....[15]....
        /*01f8*/ 	.word	0x00001390


	//   ....[16]....
        /*01fc*/ 	.word	0x00002860


	//   ....[17]....
        /*0200*/ 	.word	0x000028c0


	//   ....[18]....
        /*0204*/ 	.word	0x00002920


	//   ....[19]....
        /*0208*/ 	.word	0x00002980


	//   ....[20]....
        /*020c*/ 	.word	0x000029e0


	//----- nvinfo : EIATTR_VRC_CTA_INIT_COUNT
	.align		4
.L_12523:
        /*0210*/ 	.byte	0x02, 0x4a
	.zero		1
	.zero		1


	//----- nvinfo : EIATTR_SYSCALL_OFFSETS
	.align		4
        /*0214*/ 	.byte	0x04, 0x46
        /*0216*/ 	.short	(.L_12525 - .L_12524)


	//   ....[0]....
.L_12524:
        /*0218*/ 	.word	0x00000220


	//----- nvinfo : EIATTR_EXIT_INSTR_OFFSETS
	.align		4
.L_12525:
        /*021c*/ 	.byte	0x04, 0x1c
        /*021e*/ 	.short	(.L_12527 - .L_12526)


	//   ....[0]....
.L_12526:
        /*0220*/ 	.word	0x00002510


	//   ....[1]....
        /*0224*/ 	.word	0x00002570


	//   ....[2]....
        /*0228*/ 	.word	0x00002810


	//----- nvinfo : EIATTR_CRS_STACK_SIZE
	.align		4
.L_12527:
        /*022c*/ 	.byte	0x04, 0x1e
        /*022e*/ 	.short	(.L_12529 - .L_12528)
.L_12528:
        /*0230*/ 	.word	0x00000000


	//----- nvinfo : EIATTR_CBANK_PARAM_SIZE
	.align		4
.L_12529:
        /*0234*/ 	.byte	0x03, 0x19
        /*0236*/ 	.short	0x007c


	//----- nvinfo : EIATTR_PARAM_CBANK
	.align		4
        /*0238*/ 	.byte	0x04, 0x0a
        /*023a*/ 	.short	(.L_12531 - .L_12530)
	.align		4
.L_12530:
        /*023c*/ 	.word	index@(.nv.constant0._ZN4vllm25paged_attention_v1_kernelI13__nv_bfloat16hLi128ELi32ELi128ELNS_18Fp8KVCacheDataTypeE1ELb0EEEvPT_PKS3_PKT0_S9_ifPKiSB_iPKfiiiSD_SD_iiiii)
        /*0240*/ 	.short	0x0380
        /*0242*/ 	.short	0x007c


	//----- nvinfo : EIATTR_SW_WAR
	.align		4
.L_12531:
        /*0244*/ 	.byte	0x04, 0x36
        /*0246*/ 	.short	(.L_12533 - .L_12532)
.L_12532:
        /*0248*/ 	.word	0x00000008
.L_12533:


//--------------------- .nv.info._ZN4vllm25paged_attention_v1_kernelI13__nv_bfloat16hLi120ELi32ELi128ELNS_18Fp8KVCacheDataTypeE1ELb0EEEvPT_PKS3_PKT0_S9_ifPKiSB_iPKfiiiSD_SD_iiiii --------------------------
	.section	.nv.info._ZN4vllm25paged_attention_v1_kernelI13__nv_bfloat16hLi120ELi32ELi128ELNS_18Fp8KVCacheDataTypeE1ELb0EEEvPT_PKS3_PKT0_S9_ifPKiSB_iPKfiiiSD_SD_iiiii,"",@"SHT_CUDA_INFO"
	.sectionflags	@""
	.align	4


	//----- nvinfo : EIATTR_CUDA_API_VERSION
	.align		4
        /*0000*/ 	.byte	0x04, 0x37
        /*0002*/ 	.short	(.L_12535 - .L_12534)
.L_12534:
        /*0004*/ 	.word	0x00000082


	//----- nvinfo : EIATTR_KPARAM_INFO
	.align		4
.L_12535:
        /*0008*/ 	.byte	0x04, 0x17
        /*000a*/ 	.short	(.L_12537 - .L_12536)
.L_12536:
        /*000c*/ 	.word	0x00000000
        /*0010*/ 	.short	0x0013
        /*0012*/ 	.short	0x0078
        /*0014*/ 	.byte	0x00, 0xf0, 0x11, 0x00


	//----- nvinfo : EIATTR_KPARAM_INFO
	.align		4
.L_12537:
        /*0018*/ 	.byte	0x04, 0x17
        /*001a*/ 	.short	(.L_12539 - .L_12538)
.L_12538:
        /*001c*/ 	.word	0x00000000
        /*0020*/ 	.short	0x0012
        /*0022*/ 	.short	0x0074
        /*0024*/ 	.byte	0x00, 0xf0, 0x11, 0x00


	//----- nvinfo : EIATTR_KPARAM_INFO
	.align		4
.L_12539:
        /*0028*/ 	.byte	0x04, 0x17
        /*002a*/ 	.short	(.L_12541 - .L_12540)
.L_12540:
        /*002c*/ 	.word	0x00000000
        /*0030*/ 	.short	0x0011
        /*0032*/ 	.short	0x0070
        /*0034*/ 	.byte	0x00, 0xf0, 0x11, 0x00


	//----- nvinfo : EIATTR_KPARAM_INFO
	.align		4
.L_12541:
        /*0038*/ 	.byte	0x04, 0x17
        /*003a*/ 	.short	(.L_12543 - .L_12542)
.L_12542:
        /*003c*/ 	.word	0x00000000
        /*0040*/ 	.short	0x0010
        /*0042*/ 	.short	0x006c
        /*0044*/ 	.byte	0x00, 0xf0, 0x11, 0x00


	//----- nvinfo : EIATTR_KPARAM_INFO
	.align		4
.L_12543:
        /*0048*/ 	.byte	0x04, 0x17
        /*004a*/ 	.short	(.L_12545 - .L_12544)
.L_12544:
        /*004c*/ 	.word	0x00000000
        /*0050*/ 	.short	0x000f
        /*0052*/ 	.short	0x0068
        /*0054*/ 	.byte	0x00, 0xf0, 0x11, 0x00


	//----- nvinfo : EIATTR_KPARAM_INFO
	.align		4
.L_12545:
        /*0058*/ 	.byte	0x04, 0x17
        /*005a*/ 	.short	(.L_12547 - .L_12546)
.L_12546:
        /*005c*/ 	.word	0x00000000
        /*0060*/ 	.short	0x000e
        /*0062*/ 	.short	0x0060
        /*0064*/ 	.byte	0x00, 0xf5, 0x21, 0x00


	//----- nvinfo : EIATTR_KPARAM_INFO
	.align		4
.L_12547:
        /*0068*/ 	.byte	0x04, 0x17
        /*006a*/ 	.short	(.L_12549 - .L_12548)
.L_12548:
        /*006c*/ 	.word	0x00000000
        /*0070*/ 	.short	0x000d
        /*0072*/ 	.short	0x0058
        /*0074*/ 	.byte	0x00, 0xf5, 0x21, 0x00


	//----- nvinfo : EIATTR_KPARAM_INFO
	.align		4
.L_12549:
        /*0078*/ 	.byte	0x04, 0x17
        /*007a*/ 	.short	(.L_12551 - .L_12550)
.L_12550:
        /*007c*/ 	.word	0x00000000
        /*0080*/ 	.short	0x000c
        /*0082*/ 	.short	0x0050
        /*0084*/ 	.byte	0x00, 0xf0, 0x11, 0x00


	//----- nvinfo : EIATTR_KPARAM_INFO
	.align		4
.L_12551:
        /*0088*/ 	.byte	0x04, 0x17
        /*008a*/ 	.short	(.L_12553 - .L_12552)
.L_12552:
        /*008c*/ 	.word	0x00000000
        /*0090*/ 	.short	0x000b
        /*0092*/ 	.short	0x004c
        /*0094*/ 	.byte	0x00, 0xf0, 0x11, 0x00


	//----- nvinfo : EIATTR_KPARAM_INFO
	.align		4
.L_12553:
        /*0098*/ 	.byte	0x04, 0x17
        /*009a*/ 	.short	(.L_12555 - .L_12554)
.L_12554:
        /*009c*/ 	.word	0x00000000
        /*00a0*/ 	.short	0x000a
        /*00a2*/ 	.short	0x0048
        /*00a4*/ 	.byte	0x00, 0xf0, 0x11, 0x00


	//----- nvinfo : EIATTR_KPARAM_INFO
	.align		4
.L_12555:
        /*00a8*/ 	.byte	0x04, 0x17
        /*00aa*/ 	.short	(.L_12557 - .L_12556)
.L_12556:
        /*00ac*/ 	.word	0x00000000
        /*00b0*/ 	.short	0x0009
        /*00b2*/ 	.short	0x0040
        /*00b4*/ 	.byte	0x00, 0xf5, 0x21, 0x00


	//----- nvinfo : EIATTR_KPARAM_INFO
	.align		4
.L_12557:
        /*00b8*/ 	.byte	0x04, 0x17
        /*00ba*/ 	.short	(.L_12559 - .L_12558)
.L_12558:
        /*00bc*/ 	.word	0x00000000
        /*00c0*/ 	.short	0x0008
        /*00c2*/ 	.short	0x0038
        /*00c4*/ 	.byte	0x00, 0xf0, 0x11, 0x00


	//----- nvinfo : EIATTR_KPARAM_INFO
	.align		4
.L_12559:
        /*00c8*/ 	.byte	0x04, 0x17
        /*00ca*/ 	.short	(.L_12561 - .L_12560)
.L_12560:
        /*00cc*/ 	.word	0x00000000
        /*00d0*/ 	.short	0x0007
        /*00d2*/ 	.short	0x0030
        /*00d4*/ 	.byte	0x00, 0xf5, 0x21, 0x00


	//----- nvinfo : EIATTR_KPARAM_INFO
	.align		4
.L_12561:
        /*00d8*/ 	.byte	0x04, 0x17
        /*00da*/ 	.short	(.L_12563 - .L_12562)
.L_12562:
        /*00dc*/ 	.word	0x00000000
        /*00e0*/ 	.short	0x0006
        /*00e2*/ 	.short	0x0028
        /*00e4*/ 	.byte	0x00, 0xf5, 0x21, 0x00


	//----- nvinfo : EIATTR_KPARAM_INFO
	.align		4
.L_12563:
        /*00e8*/ 	.byte	0x04, 0x17
        /*00ea*/ 	.short	(.L_12565 - .L_12564)
.L_12564:
        /*00ec*/ 	.word	0x00000000
        /*00f0*/ 	.short	0x0005
        /*00f2*/ 	.short	0x0024
        /*00f4*/ 	.byte	0x00, 0xf0, 0x11, 0x00


	//----- nvinfo : EIATTR_KPARAM_INFO
	.align		4
.L_12565:
        /*00f8*/ 	.byte	0x04, 0x17
        /*00fa*/ 	.short	(.L_12567 - .L_12566)
.L_12566:
        /*00fc*/ 	.word	0x00000000
        /*0100*/ 	.short	0x0004
        /*0102*/ 	.short	0x0020
        /*0104*/ 	.byte	0x00, 0xf0, 0x11, 0x00


	//----- nvinfo : EIATTR_KPARAM_INFO
	.align		4
.L_12567:
        /*0108*/ 	.byte	0x04, 0x17
        /*010a*/ 	.short	(.L_12569 - .L_12568)
.L_12568:
        /*010c*/ 	.word	0x00000000
        /*0110*/ 	.short	0x0003
        /*0112*/ 	.short	0x0018
        /*0114*/ 	.byte	0x00, 0xf5, 0x21, 0x00


	//----- nvinfo : EIATTR_KPARAM_INFO
	.align		4
.L_12569:
        /*0118*/ 	.byte	0x04, 0x17
        /*011a*/ 	.short	(.L_12571 - .L_12570)
.L_12570:
        /*011c*/ 	.word	0x00000000
        /*0120*/ 	.short	0x0002
        /*0122*/ 	.short	0x0010
        /*0124*/ 	.byte	0x00, 0xf5, 0x21, 0x00


	//----- nvinfo : EIATTR_KPARAM_INFO
	.align		4
.L_12571:
        /*0128*/ 	.byte	0x04, 0x17
        /*012a*/ 	.short	(.L_12573 - .L_12572)
.L_12572:
        /*012c*/ 	.word	0x00000000
        /*0130*/ 	.short	0x0001
        /*0132*/ 	.short	0x0008
        /*0134*/ 	.byte	0x00, 0xf5, 0x21, 0x00


	//----- nvinfo : EIATTR_KPARAM_INFO
	.align		4
.L_12573:
        /*0138*/ 	.byte	0x04, 0x17
        /*013a*/ 	.short	(.L_12575 - .L_12574)
.L_12574:
        /*013c*/ 	.word	0x00000000
        /*0140*/ 	.short	0x0000
        /*0142*/ 	.short	0x0000
        /*0144*/ 	.byte	0x00, 0xf5, 0x21, 0x00


	//----- nvinfo : EIATTR_SPARSE_MMA_MASK
	.align		4
.L_12575:
        /*0148*/ 	.byte	0x03, 0x50
        /*014a*/ 	.short	0x0000


	//----- nvinfo : EIATTR_MAXREG_COUNT
	.align		4
        /*014c*/ 	.byte	0x03, 0x1b
        /*014e*/ 	.short	0x00ff


	//----- nvinfo : EIATTR_NUM_BARRIERS
	.align		4
        /*0150*/ 	.byte	0x02, 0x4c
        /*0152*/ 	.byte	0x01
	.zero		1


	//----- nvinfo : EIATTR_EXTERNS
	.align		4
        /*0154*/ 	.byte	0x04, 0x0f
        /*0156*/ 	.short	(.L_12577 - .L_12576)


	//   ....[0]....
	.align		4
.L_12576:
        /*0158*/ 	.word	index@(__assertfail)


	//----- nvinfo : EIATTR_MERCURY_ISA_VERSION
	.align		4
.L_12577:
        /*015c*/ 	.byte	0x03, 0x5f
        /*015e*/ 	.short	0x0101


	//----- nvinfo : EIATTR_COOP_GROUP_MASK_REGIDS
	.align		4
        /*0160*/ 	.byte	0x04, 0x29
        /*0162*/ 	.short	(.L_12579 - .L_12578)


	//   ....[0]....
.L_12578:
        /*0164*/ 	.word	0xffffffff


	//   ....[1]....
        /*0168*/ 	.word	0xffffffff


	//   ....[2]....
        /*016c*/ 	.word	0xffffffff


	//   ....[3]....
        /*0170*/ 	.word	0xffffffff


	//   ....[4]....
        /*0174*/ 	.word	0xffffffff


	//   ....[5]....
        /*0178*/ 	.word	0xffffffff


	//   ....[6]....
        /*017c*/ 	.word	0xffffffff


	//   ....[7]....
        /*0180*/ 	.word	0xffffffff


	//   ....[8]....
        /*0184*/ 	.word	0xffffffff


	//   ....[9]....
        /*0188*/ 	.word	0xffffffff


	//   ....[10]....
        /*018c*/ 	.word	0xffffffff


	//   ....[11]....
        /*0190*/ 	.word	0xffffffff


	//   ....[12]....
        /*0194*/ 	.word	0xffffffff


	//   ....[13]....
        /*0198*/ 	.word	0xffffffff


	//   ....[14]....
        /*019c*/ 	.word	0xffffffff


	//   ....[15]....
        /*01a0*/ 	.word	0xffffffff


	//   ....[16]....
        /*01a4*/ 	.word	0x0500000f


	//   ....[17]....
        /*01a8*/ 	.word	0x0500000f


	//   ....[18]....
        /*01ac*/ 	.word	0x0500000f


	//   ....[19]....
        /*01b0*/ 	.word	0x0500000f


	//   ....[20]....
        /*01b4*/ 	.word	0x0500000f


	//----- nvinfo : EIATTR_COOP_GROUP_INSTR_OFFSETS
	.align		4
.L_12579:
        /*01b8*/ 	.byte	0x04, 0x28
        /*01ba*/ 	.short	(.L_12581 - .L_12580)


	//   ....[0]....
.L_12580:
        /*01bc*/ 	.word	0x00000270


	//   ....[1]....
        /*01c0*/ 	.word	0x00000290


	//   ....[2]....
        /*01c4*/ 	.word	0x000002b0


	//   ....[3]....
        /*01c8*/ 	.word	0x000002d0


	//   ....[4]....
        /*01cc*/ 	.word	0x000002f0


	//   ....[5]....
        /*01d0*/ 	.word	0x00000400


	//   ....[6]....
        /*01d4*/ 	.word	0x00000420


	//   ....[7]....
        /*01d8*/ 	.word	0x00000440


	//   ....[8]....
        /*01dc*/ 	.word	0x00001270


	//   ....[9]....
        /*01e0*/ 	.word	0x000012a0


	//   ....[10]....
        /*01e4*/ 	.word	0x000012c0


	//   ....[11]....
        /*01e8*/ 	.word	0x000012e0


	//   ....[12]....
        /*01ec*/ 	.word	0x00001300


	//   ....[13]....
        /*01f0*/ 	.word	0x00001350


	//   ....[14]....
        /*01f4*/ 	.word	0x00001370


	//   ....[15]....
        /*01f8*/ 	.word	0x00001390


	//   ....[16]....
        /*01fc*/ 	.word	0x000027c0


	//   ....[17]....
        /*0200*/ 	.word	0x00002820


	//   ....[18]....
        /*0204*/ 	.word	0x00002880


	//   ....[19]....
        /*0208*/ 	.word	0x000028e0


	//   ....[20]....
        /*020c*/ 	.word	0x00002940


	//----- nvinfo : EIATTR_VRC_CTA_INIT_COUNT
	.align		4
.L_12581:
        /*0210*/ 	.byte	0x02, 0x4a
	.zero		1
	.zero		1


	//----- nvinfo : EIATTR_SYSCALL_OFFSETS
	.align		4
        /*0214*/ 	.byte	0x04, 0x46
        /*0216*/ 	.short	(.L_12583 - .L_12582)


	//   ....[0]....
.L_12582:
        /*0218*/ 	.word	0x00000220


	//----- nvinfo : EIATTR_EXIT_INSTR_OFFSETS
	.align		4
.L_12583:
        /*021c*/ 	.byte	0x04, 0x1c
        /*021e*/ 	.short	(.L_12585 - .L_12584)


	//   ....[0]....
.L_12584:
        /*0220*/ 	.word	0x00002490


	//   ....[1]....
        /*0224*/ 	.word	0x000024f0


	//   ....[2]....
        /*0228*/ 	.word	0x00002770


	//----- nvinfo : EIATTR_CRS_STACK_SIZE
	.align		4
.L_12585:
        /*022c*/ 	.byte	0x04, 0x1e
        /*022e*/ 	.short	(.L_12587 - .L_12586)
.L_12586:
        /*0230*/ 	.word	0x00000000


	//----- nvinfo : EIATTR_CBANK_PARAM_SIZE
	.align		4
.L_12587:
        /*0234*/ 	.byte	0x03, 0x19
        /*0236*/ 	.short	0x007c


	//----- nvinfo : EIATTR_PARAM_CBANK
	.align		4
        /*0238*/ 	.byte	0x04, 0x0a
        /*023a*/ 	.short	(.L_12589 - .L_12588)
	.align		4
.L_12588:
        /*023c*/ 	.word	index@(.nv.constant0._ZN4vllm25paged_attention_v1_kernelI13__nv_bfloat16hLi120ELi32ELi128ELNS_18Fp8KVCacheDataTypeE1ELb0EEEvPT_PKS3_PKT0_S9_ifPKiSB_iPKfiiiSD_SD_iiiii)
        /*0240*/ 	.short	0x0380
        /*0242*/ 	.short	0x007c


	//----- nvinfo : EIATTR_SW_WAR
	.align		4
.L_12589:
        /*0244*/ 	.byte	0x04, 0x36
        /*0246*/ 	.short	(.L_12591 - .L_12590)
.L_12590:
        /*0248*/ 	.word	0x00000008
.L_12591:


//--------------------- .nv.info._ZN4vllm25paged_attention_v1_kernelI13__nv_bfloat16hLi112ELi32ELi128ELNS_18Fp8KVCacheDataTypeE1ELb0EEEvPT_PKS3_PKT0_S9_ifPKiSB_iPKfiiiSD_SD_iiiii --------------------------
	.section	.nv.info._ZN4vllm25paged_attention_v1_kernelI13__nv_bfloat16hLi112ELi32ELi128ELNS_18Fp8KVCacheDataTypeE1ELb0EEEvPT_PKS3_PKT0_S9_ifPKiSB_iPKfiiiSD_SD_iiiii,"",@"SHT_CUDA_INFO"
	.sectionflags	@""
	.align	4


	//----- nvinfo : EIATTR_CUDA_API_VERSION
	.align		4
        /*0000*/ 	.byte	0x04, 0x37
        /*0002*/ 	.short	(.L_12593 - .L_12592)
.L_12592:
        /*0004*/ 	.word	0x00000082


	//----- nvinfo : EIATTR_KPARAM_INFO
	.align		4
.L_12593:
        /*0008*/ 	.byte	0x04, 0x17
        /*000a*/ 	.short	(.L_12595 - .L_12594)
.L_12594:
        /*000c*/ 	.word	0x00000000
        /*0010*/ 	.short	0x0013
        /*0012*/ 	.short	0x0078
        /*0014*/ 	.byte	0x00, 0xf0, 0x11, 0x00


	//----- nvinfo : EIATTR_KPARAM_INFO
	.align		4
.L_12595:
        /*0018*/ 	.byte	0x04, 0x17
        /*001a*/ 	.short	(.L_12597 - .L_12596)
.L_12596:
        /*001c*/ 	.word	0x00000000
        /*0020*/ 	.short	0x0012
        /*0022*/ 	.short	0x0074
        /*0024*/ 	.byte	0x00, 0xf0, 0x11, 0x00


	//----- nvinfo : EIATTR_KPARAM_INFO
	.align		4
.L_12597:
        /*0028*/ 	.byte	0x04, 0x17
        /*002a*/ 	.short	(.L_12599 - .L_12598)
.L_12598:
        /*002c*/ 	.word	0x00000000
        /*0030*/ 	.short	0x0011
        /*0032*/ 	.short	0x0070
        /*0034*/ 	.byte	0x00, 0xf0, 0x11, 0x00


	//----- nvinfo : EIATTR_KPARAM_INFO
	.align		4
.L_12599:
        /*0038*/ 	.byte	0x04, 0x17
        /*003a*/ 	.short	(.L_12601 - .L_12600)
.L_12600:
        /*003c*/ 	.word	0x00000000
        /*0040*/ 	.short	0x0010
        /*0042*/ 	.short	0x006c
        /*0044*/ 	.byte	0x00, 0xf0, 0x11, 0x00


	//----- nvinfo : EIATTR_KPARAM_INFO
	.align		4
.L_12601:
        /*0048*/ 	.byte	0x04, 0x17
        /*004a*/ 	.short	(.L_12603 - .L_12602)
.L_12602:
        /*004c*/ 	.word	0x00000000
        /*0050*/ 	.short	0x000f
        /*0052*/ 	.short	0x0068
        /*0054*/ 	.byte	0x00, 0xf0, 0x11, 0x00


	//----- nvinfo : EIATTR_KPARAM_INFO
	.align		4
.L_12603:
        /*0058*/ 	.byte	0x04, 0x17
        /*005a*/ 	.short	(.L_12605 - .L_12604)
.L_12604:
        /*005c*/ 	.word	0x00000000
        /*0060*/ 	.short	0x000e
        /*0062*/ 	.short	0x0060
        /*0064*/ 	.byte	0x00, 0xf5, 0x21, 0x00


	//----- nvinfo : EIATTR_KPARAM_INFO
	.align		4
.L_12605:
        /*0068*/ 	.byte	0x04, 0x17
        /*006a*/ 	.short	(.L_12607 - .L_12606)
.L_12606:
        /*006c*/ 	.word	0x00000000
        /*0070*/ 	.short	0x000d
        /*0072*/ 	.short	0x0058
        /*0074*/ 	.byte	0x00, 0xf5, 0x21, 0x00


	//----- nvinfo : EIATTR_KPARAM_INFO
	.align		4
.L_12607:
        /*0078*/ 	.byte	0x04, 0x17
        /*007a*/ 	.short	(.L_12609 - .L_12608)
.L_12608:
        /*007c*/ 	.word	0x00000000
        /*0080*/ 	.short	0x000c
        /*0082*/ 	.short	0x0050
        /*0084*/ 	.byte	0x00, 0xf0, 0x11, 0x00


	//----- nvinfo : EIATTR_KPARAM_INFO
	.align		4
.L_12609:
        /*0088*/ 	.byte	0x04, 0x17
        /*008a*/ 	.short	(.L_12611 - .L_12610)
.L_12610:
        /*008c*/ 	.word	0x00000000
        /*0090*/ 	.short	0x000b
        /*0092*/ 	.short	0x004c
        /*0094*/ 	.byte	0x00, 0xf0, 0x11, 0x00


	//----- nvinfo : EIATTR_KPARAM_INFO
	.align		4
.L_12611:
        /*0098*/ 	.byte	0x04, 0x17
        /*009a*/ 	.short	(.L_12613 - .L_12612)
.L_12612:
        /*009c*/ 	.word	0x00000000
        /*00a0*/ 	.short	0x000a
        /*00a2*/ 	.short	0x0048
        /*00a4*/ 	.byte	0x00, 0xf0, 0x11, 0x00


	//----- nvinfo : EIATTR_KPARAM_INFO
	.align		4
.L_12613:
        /*00a8*/ 	.byte	0x04, 0x17
        /*00aa*/ 	.short	(.L_12615 - .L_12614)
.L_12614:
        /*00ac*/ 	.word	0x00000000
        /*00b0*/ 	.short	0x0009
        /*00b2*/ 	.short	0x0040
        /*00b4*/ 	.byte	0x00, 0xf5, 0x21, 0x00


	//----- nvinfo : EIATTR_KPARAM_INFO
	.align		4
.L_12615:
        /*00b8*/ 	.byte	0x04, 0x17
        /*00ba*/ 	.short	(.L_12617 - .L_12616)
.L_12616:
        /*00bc*/ 	.word	0x00000000
        /*00c0*/ 	.short	0x0008
        /*00c2*/ 	.short	0x0038
        /*00c4*/ 	.byte	0x00, 0xf0, 0x11, 0x00


	//----- nvinfo : EIATTR_KPARAM_INFO
	.align		4
.L_12617:
        /*00c8*/ 	.byte	0x04, 0x17
        /*00ca*/ 	.short	(.L_12619 - .L_12618)
.L_12618:
        /*00cc*/ 	.word	0x00000000
        /*00d0*/ 	.short	0x0007
        /*00d2*/ 	.short	0x0030
        /*00d4*/ 	.byte	0x00, 0xf5, 0x21, 0x00


	//----- nvinfo : EIATTR_KPARAM_INFO
	.align		4
.L_12619:
        /*00d8*/ 	.byte	0x04, 0x17
        /*00da*/ 	.short	(.L_12621 - .L_12620)
.L_12620:
        /*00dc*/ 	.word	0x00000000
        /*00e0*/ 	.short	0x0006
        /*00e2*/ 	.short	0x0028
        /*00e4*/ 	.byte	0x00, 0xf5, 0x21, 0x00


	//----- nvinfo : EIATTR_KPARAM_INFO
	.align		4
.L_12621:
        /*00e8*/ 	.byte	0x04, 0x17
        /*00ea*/ 	.short	(.L_12623 - .L_12622)
.L_12622:
        /*00ec*/ 	.word	0x00000000
        /*00f0*/ 	.short	0x0005
        /*00f2*/ 	.short	0x0024
        /*00f4*/ 	.byte	0x00, 0xf0, 0x11, 0x00


	//----- nvinfo : EIATTR_KPARAM_INFO
	.align		4
.L_12623:
        /*00f8*/ 	.byte	0x04, 0x17
        /*00fa*/ 	.short	(.L_12625 - .L_12624)
.L_12624:
        /*00fc*/ 	.word	0x00000000
        /*0100*/ 	.short	0x0004
        /*0102*/ 	.short	0x0020
        /*0104*/ 	.byte	0x00, 0xf0, 0x11, 0x00


	//----- nvinfo : EIATTR_KPARAM_INFO
	.align		4
.L_12625:
        /*0108*/ 	.byte	0x04, 0x17
        /*010a*/ 	.short	(.L_12627 - .L_12626)
.L_12626:
        /*010c*/ 	.word	0x00000000
        /*0110*/ 	.short	0x0003
        /*0112*/ 	.short	0x0018
        /*0114*/ 	.byte	0x00, 0xf5, 0x21, 0x00


	//----- nvinfo : EIATTR_KPARAM_INFO
	.align		4
.L_12627:
        /*0118*/ 	.byte	0x04, 0x17
        /*011a*/ 	.short	(.L_12629 - .L_12628)
.L_12628:
        /*011c*/ 	.word	0x00000000
        /*0120*/ 	.short	0x0002
        /*0122*/ 	.short	0x0010
        /*0124*/ 	.byte	0x00, 0xf5, 0x21, 0x00


	//----- nvinfo : EIATTR_KPARAM_INFO
	.align		4
.L_12629:
        /*0128*/ 	.byte	0x04, 0x17
        /*012a*/ 	.short	(.L_12631 - .L_12630)
.L_12630:
        /*012c*/ 	.word	0x00000000
        /*0130*/ 	.short	0x0001
        /*0132*/ 	.short	0x0008
        /*0134*/ 	.byte	0x00, 0xf5, 0x21, 0x00


	//----- nvinfo : EIATTR_KPARAM_INFO
	.align		4
.L_12631:
        /*0138*/ 	.byte	0x04, 0x17
        /*013a*/ 	.short	(.L_12633 - .L_12632)
.L_12632:
        /*013c*/ 	.word	0x00000000
        /*0140*/ 	.short	0x0000
        /*0142*/ 	.short	0x0000
        /*0144*/ 	.byte	0x00, 0xf5, 0x21, 0x00


	//----- nvinfo : EIATTR_SPARSE_MMA_MASK
	.align		4
.L_12633:
        /*0148*/ 	.byte	0x03, 0x50
        /*014a*/ 	.short	0x0000


	//----- nvinfo : EIATTR_MAXREG_COUNT
	.align		4
        /*014c*/ 	.byte	0x03, 0x1b
        /*014e*/ 	.short	0x00ff


	//----- nvinfo : EIATTR_NUM_BARRIERS
	.align		4
        /*0150*/ 	.byte	0x02, 0x4c
        /*0152*/ 	.byte	0x01
	.zero		1


	//----- nvinfo : EIATTR_EXTERNS
	.align		4
        /*0154*/ 	.byte	0x04, 0x0f
        /*0156*/ 	.short	(.L_12635 - .L_12634)


	//   ....[0]....
	.align		4
.L_12634:
        /*0158*/ 	.word	index@(__assertfail)


	//----- nvinfo : EIATTR_MERCURY_ISA_VERSION
	.align		4
.L_12635:
        /*015c*/ 	.byte	0x03, 0x5f
        /*015e*/ 	.short	0x0101


	//----- nvinfo : EIATTR_COOP_GROUP_MASK_REGIDS
	.align		4
        /*0160*/ 	.byte	0x04, 0x29
        /*0162*/ 	.short	(.L_12637 - .L_12636)


	//   ....[0]....
.L_12636:
        /*0164*/ 	.word	0xffffffff


	//   ....[1]....
        /*0168*/ 	.word	0xffffffff


	//   ....[2]....
        /*016c*/ 	.word	0xffffffff


	//   ....[3]....
        /*0170*/ 	.word	0xffffffff


	//   ....[4]....
        /*0174*/ 	.word	0xffffffff


	//   ....[5]....
        /*0178*/ 	.word	0xffffffff


	//   ....[6]....
        /*017c*/ 	.word	0xffffffff


	//   ....[7]....
        /*0180*/ 	.word	0xffffffff


	//   ....[8]....
        /*0184*/ 	.word	0xffffffff


	//   ....[9]....
        /*0188*/ 	.word	0xffffffff


	//   ....[10]....
        /*018c*/ 	.word	0xffffffff


	//   ....[11]....
        /*0190*/ 	.word	0xffffffff


	//   ....[12]....
        /*0194*/ 	.word	0xffffffff


	//   ....[13]....
        /*0198*/ 	.word	0xffffffff


	//   ....[14]....
        /*019c*/ 	.word	0xffffffff


	//   ....[15]....
        /*01a0*/ 	.word	0xffffffff


	//   ....[16]....
        /*01a4*/ 	.word	0x0500000f


	//   ....[17]....
        /*01a8*/ 	.word	0x0500000f


	//   ....[18]....
        /*01ac*/ 	.word	0x0500000f


	//   ....[19]....
        /*01b0*/ 	.word	0x0500000f


	//   ....[20]....
        /*01b4*/ 	.word	0x0500000f


	//----- nvinfo : EIATTR_COOP_GROUP_INSTR_OFFSETS
	.align		4
.L_12637:
        /*01b8*/ 	.byte	0x04, 0x28
        /*01ba*/ 	.short	(.L_12639 - .L_12638)


	//   ....[0]....
.L_12638:
        /*01bc*/ 	.word	0x00000270


	//   ....[1]....
        /*01c0*/ 	.word	0x00000290


	//   ....[2]....
        /*01c4*/ 	.word	0x000002b0


	//   ....[3]....
        /*01c8*/ 	.word	0x000002d0


	//   ....[4]....
        /*01cc*/ 	.word	0x000002f0


	//   ....[5]....
        /*01d0*/ 	.word	0x00000400


	//   ....[6]....
        /*01d4*/ 	.word	0x00000420


	//   ....[7]....
        /*01d8*/ 	.word	0x00000440


	//   ....[8]....
        /*01dc*/ 	.word	0x00001270


	//   ....[9]....
        /*01e0*/ 	.word	0x000012a0


	//   ....[10]....
        /*01e4*/ 	.word	0x000012c0


	//   ....[11]....
        /*01e8*/ 	.word	0x000012e0


	//   ....[12]....
        /*01ec*/ 	.word	0x00001300


	//   ....[13]....
        /*01f0*/ 	.word	0x00001350


	//   ....[14]....
        /*01f4*/ 	.word	0x00001370


	//   ....[15]....
        /*01f8*/ 	.word	0x00001390


	//   ....[16]....
        /*01fc*/ 	.word	0x00002730


	//   ....[17]....
        /*0200*/ 	.word	0x00002790


	//   ....[18]....
        /*0204*/ 	.word	0x000027f0


	//   ....[19]....
        /*0208*/ 	.word	0x00002850


	//   ....[20]....
        /*020c*/ 	.word	0x000028b0


	//----- nvinfo : EIATTR_VRC_CTA_INIT_COUNT
	.align		4
.L_12639:
        /*0210*/ 	.byte	0x02, 0x4a
	.zero		1
	.zero		1


	//----- nvinfo : EIATTR_SYSCALL_OFFSETS
	.align		4
        /*0214*/ 	.byte	0x04, 0x46
        /*0216*/ 	.short	(.L_12641 - .L_12640)


	//   ....[0]....
.L_12640:
        /*0218*/ 	.word	0x00000220


	//----- nvinfo : EIATTR_EXIT_INSTR_OFFSETS
	.align		4
.L_12641:
        /*021c*/ 	.byte	0x04, 0x1c
        /*021e*/ 	.short	(.L_12643 - .L_12642)


	//   ....[0]....
.L_12642:
        /*0220*/ 	.word	0x00002420


	//   ....[1]....
        /*0224*/ 	.word	0x00002480


	//   ....[2]....
        /*0228*/ 	.word	0x000026e0


	//----- nvinfo : EIATTR_CRS_STACK_SIZE
	.align		4
.L_12643:
        /*022c*/ 	.byte	0x04, 0x1e
        /*022e*/ 	.short	(.L_12645 - .L_12644)
.L_12644:
        /*0230*/ 	.word	0x00000000


	//----- nvinfo : EIATTR_CBANK_PARAM_SIZE
	.align		4
.L_12645:
        /*0234*/ 	.byte	0x03, 0x19
        /*0236*/ 	.short	0x007c


	//----- nvinfo : EIATTR_PARAM_CBANK
	.align		4
        /*0238*/ 	.byte	0x04, 0x0a
        /*023a*/ 	.short	(.L_12647 - .L_12646)
	.align		4
.L_12646:
        /*023c*/ 	.word	index@(.nv.constant0._ZN4vllm25paged_attention_v1_kernelI13__nv_bfloat16hLi112ELi32ELi128ELNS_18Fp8KVCacheDataTypeE1ELb0EEEvPT_PKS3_PKT0_S9_ifPKiSB_iPKfiiiSD_SD_iiiii)
        /*0240*/ 	.short	0x0380
        /*0242*/ 	.short	0x007c


	//----- nvinfo : EIATTR_SW_WAR
	.align		4
.L_12647:
        /*0244*/ 	.byte	0x04, 0x36
        /*0246*/ 	.short	(.L_12649 - .L_12648)
.L_12648:
        /*0248*/ 	.word	0x00000008
.L_12649:


//--------------------- .nv.info._ZN4vllm25paged_attention_v1_kernelI13__nv_bfloat16hLi96ELi32ELi128ELNS_18Fp8KVCacheDataTypeE1ELb0EEEvPT_PKS3_PKT0_S9_ifPKiSB_iPKfiiiSD_SD_iiiii --------------------------
	.section	.nv.info._ZN4vllm25paged_attention_v1_kernelI13__nv_bfloat16hLi96ELi32ELi128ELNS_18Fp8KVCacheDataTypeE1ELb0EEEvPT_PKS3_PKT0_S9_ifPKiSB_iPKfiiiSD_SD_iiiii,"",@"SHT_CUDA_INFO"
	.sectionflags	@""
	.align	4


	//----- nvinfo : EIATTR_CUDA_API_VERSION
	.align		4
        /*0000*/ 	.byte	0x04, 0x37
        /*0002*/ 	.short	(.L_12651 - .L_12650)
.L_12650:
        /*0004*/ 	.word	0x00000082


	//----- nvinfo : EIATTR_KPARAM_INFO
	.align		4
.L_12651:
        /*0008*/ 	.byte	0x04, 0x17
        /*000a*/ 	.short	(.L_12653 - .L_12652)
.L_12652:
        /*000c*/ 	.word	0x00000000
        /*0010*/ 	.short	0x0013
        /*0012*/ 	.short	0x0078
        /*0014*/ 	.byte	0x00, 0xf0, 0x11, 0x00


	//----- nvinfo : EIATTR_KPARAM_INFO
	.align		4
.L_12653:
        /*0018*/ 	.byte	0x04, 0x17
        /*001a*/ 	.short	(.L_12655 - .L_12654)
.L_12654:
        /*001c*/ 	.word	0x00000000
        /*0020*/ 	.short	0x0012
        /*0022*/ 	.short	0x0074
        /*0024*/ 	.byte	0x00, 0xf0, 0x11, 0x00


	//----- nvinfo : EIATTR_KPARAM_INFO
	.align		4
.L_12655:
        /*0028*/ 	.byte	0x04, 0x17
        /*002a*/ 	.short	(.L_12657 - .L_12656)
.L_12656:
        /*002c*/ 	.word	0x00000000
        /*0030*/ 	.short	0x0011
        /*0032*/ 	.short	0x0070
        /*0034*/ 	.byte	0x00, 0xf0, 0x11, 0x00


	//----- nvinfo : EIATTR_KPARAM_INFO
	.align		4
.L_12657:
        /*0038*/ 	.byte	0x04, 0x17
        /*003a*/ 	.short	(.L_12659 - .L_12658)
.L_12658:
        /*003c*/ 	.word	0x00000000
        /*0040*/ 	.short	0x0010
        /*0042*/ 	.short	0x006c
        /*0044*/ 	.byte	0x00, 0xf0, 0x11, 0x00


	//----- nvinfo : EIATTR_KPARAM_INFO
	.align		4
.L_12659:
        /*0048*/ 	.byte	0x04, 0x17
        /*004a*/ 	.short	(.L_12661 - .L_12660)
.L_12660:
        /*004c*/ 	.word	0x00000000
        /*0050*/ 	.short	0x000f
        /*0052*/ 	.short	0x0068
        /*0054*/ 	.byte	0x00, 0xf0, 0x11, 0x00


	//----- nvinfo : EIATTR_KPARAM_INFO
	.align		4
.L_12661:
        /*0058*/ 	.byte	0x04, 0x17
        /*005a*/ 	.short	(.L_12663 - .L_12662)
.L_12662:
        /*005c*/ 	.word	0x00000000
        /*0060*/ 	.short	0x000e
        /*0062*/ 	.short	0x0060
        /*0064*/ 	.byte	0x00, 0xf5, 0x21, 0x00


	//----- nvinfo : EIATTR_KPARAM_INFO
	.align		4
.L_12663:
        /*0068*/ 	.byte	0x04, 0x17
        /*006a*/ 	.short	(.L_12665 - .L_12664)
.L_12664:
        /*006c*/ 	.word	0x00000000
        /*0070*/ 	.short	0x000d
        /*0072*/ 	.short	0x0058
        /*0074*/ 	.byte	0x00, 0xf5, 0x21, 0x00


	//----- nvinfo : EIATTR_KPARAM_INFO
	.align		4
.L_12665:
        /*0078*/ 	.byte	0x04, 0x17
        /*007a*/ 	.short	(.L_12667 - .L_12666)
.L_12666:
        /*007c*/ 	.word	0x00000000
        /*0080*/ 	.short	0x000c
        /*0082*/ 	.short	0x0050
        /*0084*/ 	.byte	0x00, 0xf0, 0x11, 0x00


	//----- nvinfo : EIATTR_KPARAM_INFO
	.align		4
.L_12667:
        /*0088*/ 	.byte	0x04, 0x17
        /*008a*/ 	.short	(.L_12669 - .L_12668)
.L_12668:
        /*008c*/ 	.word	0x00000000
        /*0090*/ 	.short	0x000b
        /*0092*/ 	.short	0x004c
        /*0094*/ 	.byte	0x00, 0xf0, 0x11, 0x00


	//----- nvinfo : EIATTR_KPARAM_INFO
	.align		4
.L_12669:
        /*0098*/ 	.byte	0x04, 0x17
        /*009a*/ 	.short	(.L_12671 - .L_12670)
.L_12670:
        /*009c*/ 	.word	0x00000000
        /*00a0*/ 	.short	0x000a
        /*00a2*/ 	.short	0x0048
        /*00a4*/ 	.byte	0x00, 0xf0, 0x11, 0x00


	//----- nvinfo : EIATTR_KPARAM_INFO
	.align		4
.L_12671:
        /*00a8*/ 	.byte	0x04, 0x17
        /*00aa*/ 	.short	(.L_12673 - .L_12672)
.L_12672:
        /*00ac*/ 	.word	0x00000000
        /*00b0*/ 	.short	0x0009
        /*00b2*/ 	.short	0x0040
        /*00b4*/ 	.byte	0x00, 0xf5, 0x21, 0x00


	//----- nvinfo : EIATTR_KPARAM_INFO
	.align		4
.L_12673:
        /*00b8*/ 	.byte	0x04, 0x17
        /*00ba*/ 	.short	(.L_12675 - .L_12674)
.L_12674:
        /*00bc*/ 	.word	0x00000000
        /*00c0*/ 	.short	0x0008
        /*00c2*/ 	.short	0x0038
        /*00c4*/ 	.byte	0x00, 0xf0, 0x11, 0x00


	//----- nvinfo : EIATTR_KPARAM_INFO
	.align		4
.L_12675:
        /*00c8*/ 	.byte	0x04, 0x17
        /*00ca*/ 	.short	(.L_12677 - .L_12676)
.L_12676:
        /*00cc*/ 	.word	0x00000000
        /*00d0*/ 	.short	0x0007
        /*00d2*/ 	.short	0x0030
        /*00d4*/ 	.byte	0x00, 0xf5, 0x21, 0x00


	//----- nvinfo : EIATTR_KPARAM_INFO
	.align		4
.L_12677:
        /*00d8*/ 	.byte	0x04, 0x17
        /*00da*/ 	.short	(.L_12679 - .L_12678)
.L_12678:
        /*00dc*/ 	.word	0x00000000
        /*00e0*/ 	.short	0x0006
        /*00e2*/ 	.short	0x0028
        /*00e4*/ 	.byte	0x00, 0xf5, 0x21, 0x00


	//----- nvinfo : EIATTR_KPARAM_INFO
	.align		4
.L_12679:
        /*00e8*/ 	.byte	0x04, 0x17
        /*00ea*/ 	.short	(.L_12681 - .L_12680)
.L_12680:
        /*00ec*/ 	.word	0x00000000
        /*00f0*/ 	.short	0x0005
        /*00f2*/ 	.short	0x0024
        /*00f4*/ 	.byte	0x00, 0xf0, 0x11, 0x00


	//----- nvinfo : EIATTR_KPARAM_INFO
	.align		4
.L_12681:
        /*00f8*/ 	.byte	0x04, 0x17
        /*00fa*/ 	.short	(.L_12683 - .L_12682)
.L_12682:
        /*00fc*/ 	.word	0x00000000
        /*0100*/ 	.short	0x0004
        /*0102*/ 	.short	0x0020
        /*0104*/ 	.byte	0x00, 0xf0, 0x11, 0x00


	//----- nvinfo : EIATTR_KPARAM_INFO
	.align		4
.L_12683:
        /*0108*/ 	.byte	0x04, 0x17
        /*010a*/ 	.short	(.L_12685 - .L_12684)
.L_12684:
        /*010c*/ 	.word	0x00000000
        /*0110*/ 	.short	0x0003
        /*0112*/ 	.short	0x0018
        /*0114*/ 	.byte	0x00, 0xf5, 0x21, 0x00


	//----- nvinfo : EIATTR_KPARAM_INFO
	.align		4
.L_12685:
        /*0118*/ 	.byte	0x04, 0x17
        /*011a*/ 	.short	(.L_12687 - .L_12686)
.L_12686:
        /*011c*/ 	.word	0x00000000
        /*0120*/ 	.short	0x0002
        /*0122*/ 	.short	0x0010
        /*0124*/ 	.byte	0x00, 0xf5, 0x21, 0x00


	//----- nvinfo : EIATTR_KPARAM_INFO
	.align		4
.L_12687:
        /*0128*/ 	.byte	0x04, 0x17
        /*012a*/ 	.short	(.L_12689 - .L_12688)
.L_12688:
        /*012c*/ 	.word	0x00000000
        /*0130*/ 	.short	0x0001
        /*0132*/ 	.short	0x0008
        /*0134*/ 	.byte	0x00, 0xf5, 0x21, 0x00


	//----- nvinfo : EIATTR_KPARAM_INFO
	.align		4
.L_12689:
        /*0138*/ 	.byte	0x04, 0x17
        /*013a*/ 	.short	(.L_12691 - .L_12690)
.L_12690:
        /*013c*/ 	.word	0x00000000
        /*0140*/ 	.short	0x0000
        /*0142*/ 	.short	0x0000
        /*0144*/ 	.byte	0x00, 0xf5, 0x21, 0x00


	//----- nvinfo : EIATTR_SPARSE_MMA_MASK
	.align		4
.L_12691:
        /*0148*/ 	.byte	0x03, 0x50
        /*014a*/ 	.short	0x0000


	//----- nvinfo : EIATTR_MAXREG_COUNT
	.align		4
        /*014c*/ 	.byte	0x03, 0x1b
        /*014e*/ 	.short	0x00ff


	//----- nvinfo : EIATTR_NUM_BARRIERS
	.align		4
        /*0150*/ 	.byte	0x02, 0x4c
        /*0152*/ 	.byte	0x01
	.zero		1


	//----- nvinfo : EIATTR_EXTERNS
	.align		4
        /*0154*/ 	.byte	0x04, 0x0f
        /*0156*/ 	.short	(.L_12693 - .L_12692)


	//   ....[0]....
	.align		4
.L_12692:
        /*0158*/ 	.word	index@(__assertfail)


	//----- nvinfo : EIATTR_MERCURY_ISA_VERSION
	.align		4
.L_12693:
        /*015c*/ 	.byte	0x03, 0x5f
        /*015e*/ 	.short	0x0101


	//----- nvinfo : EIATTR_COOP_GROUP_MASK_REGIDS
	.align		4
        /*0160*/ 	.byte	0x04, 0x29
        /*0162*/ 	.short	(.L_12695 - .L_12694)


	//   ....[0]....
.L_12694:
        /*0164*/ 	.word	0xffffffff


	//   ....[1]....
        /*0168*/ 	.word	0xffffffff


	//   ....[2]....
        /*016c*/ 	.word	0xffffffff


	//   ....[3]....
        /*0170*/ 	.word	0xffffffff


	//   ....[4]....
        /*0174*/ 	.word	0xffffffff


	//   ....[5]....
        /*0178*/ 	.word	0xffffffff


	//   ....[6]....
        /*017c*/ 	.word	0xffffffff


	//   ....[7]....
        /*0180*/ 	.word	0xffffffff


	//   ....[8]....
        /*0184*/ 	.word	0xffffffff


	//   ....[9]....
        /*0188*/ 	.word	0xffffffff


	//   ....[10]....
        /*018c*/ 	.word	0xffffffff


	//   ....[11]....
        /*0190*/ 	.word	0xffffffff


	//   ....[12]....
        /*0194*/ 	.word	0xffffffff


	//   ....[13]....
        /*0198*/ 	.word	0xffffffff


	//   ....[14]....
        /*019c*/ 	.word	0xffffffff


	//   ....[15]....
        /*01a0*/ 	.word	0xffffffff


	//   ....[16]....
        /*01a4*/ 	.word	0x0500000f


	//   ....[17]....
        /*01a8*/ 	.word	0x0500000f


	//   ....[18]....
        /*01ac*/ 	.word	0x0500000f


	//   ....[19]....
        /*01b0*/ 	.word	0x0500000f


	//   ....[20]....
        /*01b4*/ 	.word	0x0500000f


	//----- nvinfo : EIATTR_COOP_GROUP_INSTR_OFFSETS
	.align		4
.L_12695:
        /*01b8*/ 	.byte	0x04, 0x28
        /*01ba*/ 	.short	(.L_12697 - .L_12696)


	//   ....[0]....
.L_12696:
        /*01bc*/ 	.word	0x00000270


	//   ....[1]....
        /*01c0*/ 	.word	0x00000290


	//   ....[2]....
        /*01c4*/ 	.word	0x000002b0


	//   ....[3]....
        /*01c8*/ 	.word	0x000002d0


	//   ....[4]....
        /*01cc*/ 	.word	0x000002f0


	//   ....[5]....
        /*01d0*/ 	.word	0x00000400


	//   ....[6]....
        /*01d4*/ 	.word	0x00000420


	//   ....[7]....
        /*01d8*/ 	.word	0x00000440


	//   ....[8]....
        /*01dc*/ 	.word	0x00001270


	//   ....[9]....
        /*01e0*/ 	.word	0x000012a0


	//   ....[10]....
        /*01e4*/ 	.word	0x000012c0


	//   ....[11]....
        /*01e8*/ 	.word	0x000012e0


	//   ....[12]....
        /*01ec*/ 	.word	0x00001300


	//   ....[13]....
        /*01f0*/ 	.word	0x00001350


	//   ....[14]....
        /*01f4*/ 	.word	0x00001370


	//   ....[15]....
        /*01f8*/ 	.word	0x00001390


	//   ....[16]....
        /*01fc*/ 	.word	0x00002620


	//   ....[17]....
        /*0200*/ 	.word	0x00002680


	//   ....[18]....
        /*0204*/ 	.word	0x000026e0


	//   ....[19]....
        /*0208*/ 	.word	0x00002740


	//   ....[20]....
        /*020c*/ 	.word	0x000027a0


	//----- nvinfo : EIATTR_VRC_CTA_INIT_COUNT
	.align		4
.L_12697:
        /*0210*/ 	.byte	0x02, 0x4a
	.zero		1
	.zero		1


	//----- nvinfo : EIATTR_SYSCALL_OFFSETS
	.align		4
        /*0214*/ 	.byte	0x04, 0x46
        /*0216*/ 	.short	(.L_12699 - .L_12698)


	//   ....[0]....
.L_12698:
        /*0218*/ 	.word	0x00000220


	//----- nvinfo : EIATTR_EXIT_INSTR_OFFSETS
	.align		4
.L_12699:
        /*021c*/ 	.byte	0x04, 0x1c
        /*021e*/ 	.short	(.L_12701 - .L_12700)


	//   ....[0]....
.L_12700:
        /*0220*/ 	.word	0x00002350


	//   ....[1]....
        /*0224*/ 	.word	0x000023b0


	//   ....[2]....
        /*0228*/ 	.word	0x000025d0


	//----- nvinfo : EIATTR_CRS_STACK_SIZE
	.align		4
.L_12701:
        /*022c*/ 	.byte	0x04, 0x1e
        /*022e*/ 	.short	(.L_12703 - .L_12702)
.L_12702:
        /*0230*/ 	.word	0x00000000


	//----- nvinfo : EIATTR_CBANK_PARAM_SIZE
	.align		4
.L_12703:
        /*0234*/ 	.byte	0x03, 0x19
        /*0236*/ 	.short	0x007c


	//----- nvinfo : EIATTR_PARAM_CBANK
	.align		4
        /*0238*/ 	.byte	0x04, 0x0a
        /*023a*/ 	.short	(.L_12705 - .L_12704)
	.align		4
.L_12704:
        /*023c*/ 	.word	index@(.nv.constant0._ZN4vllm25paged_attention_v1_kernelI13__nv_bfloat16hLi96ELi32ELi128ELNS_18Fp8KVCacheDataTypeE1ELb0EEEvPT_PKS3_PKT0_S9_ifPKiSB_iPKfiiiSD_SD_iiiii)
        /*0240*/ 	.short	0x0380
        /*0242*/ 	.short	0x007c


	//----- nvinfo : EIATTR_SW_WAR
	.align		4
.L_12705:
        /*0244*/ 	.byte	0x04, 0x36
        /*0246*/ 	.short	(.L_12707 - .L_12706)
.L_12706:
        /*0248*/ 	.word	0x00000008
.L_12707:


//--------------------- .nv.info._ZN4vllm25paged_attention_v1_kernelI13__nv_bfloat16hLi80ELi32ELi128ELNS_18Fp8KVCacheDataTypeE1ELb0EEEvPT_PKS3_PKT0_S9_ifPKiSB_iPKfiiiSD_SD_iiiii --------------------------
	.section	.nv.info._ZN4vllm25paged_attention_v1_kernelI13__nv_bfloat16hLi80ELi32ELi128ELNS_18Fp8KVCacheDataTypeE1ELb0EEEvPT_PKS3_PKT0_S9_ifPKiSB_iPKfiiiSD_SD_iiiii,"",@"SHT_CUDA_INFO"
	.sectionflags	@""
	.align	4


	//----- nvinfo : EIATTR_CUDA_API_VERSION
	.align		4
        /*0000*/ 	.byte	0x04, 0x37
        /*0002*/ 	.short	(.L_12709 - .L_12708)
.L_12708:
        /*0004*/ 	.word	0x00000082


	//----- nvinfo : EIATTR_KPARAM_INFO
	.align		4
.L_12709:
        /*0008*/ 	.byte	0x04, 0x17
        /*000a*/ 	.short	(.L_12711 - .L_12710)
.L_12710:
        /*000c*/ 	.word	0x00000000
        /*0010*/ 	.short	0x0013
        /*0012*/ 	.short	0x0078
        /*0014*/ 	.byte	0x00, 0xf0, 0x11, 0x00


	//----- nvinfo : EIATTR_KPARAM_INFO
	.align		4
.L_12711:
        /*0018*/ 	.byte	0x04, 0x17
        /*001a*/ 	.short	(.L_12713 - .L_12712)
.L_12712:
        /*001c*/ 	.word	0x00000000
        /*0020*/ 	.short	0x0012
        /*0022*/ 	.short	0x0074
        /*0024*/ 	.byte	0x00, 0xf0, 0x11, 0x00


	//----- nvinfo : EIATTR_KPARAM_INFO
	.align		4
.L_12713:
        /*0028*/ 	.byte	0x04, 0x17
        /*002a*/ 	.short	(.L_12715 - .L_12714)
.L_12714:
        /*002c*/ 	.word	0x00000000
        /*0030*/ 	.short	0x0011
        /*0032*/ 	.short	0x0070
        /*0034*/ 	.byte	0x00, 0xf0, 0x11, 0x00


	//----- nvinfo : EIATTR_KPARAM_INFO
	.align		4
.L_12715:
        /*0038*/ 	.byte	0x04, 0x17
        /*003a*/ 	.short	(.L_12717 - .L_12716)
.L_12716:
        /*003c*/ 	.word	0x00000000
        /*0040*/ 	.short	0x0010
        /*0042*/ 	.short	0x006c
        /*0044*/ 	.byte	0x00, 0xf0, 0x11, 0x00


	//----- nvinfo : EIATTR_KPARAM_INFO
	.align		4
.L_12717:
        /*0048*/ 	.byte	0x04, 0x17
        /*004a*/ 	.short	(.L_12719 - .L_12718)
.L_12718:
        /*004c*/ 	.word	0x00000000
        /*0050*/ 	.short	0x000f
        /*0052*/ 	.short	0x0068
        /*0054*/ 	.byte	0x00, 0xf0, 0x11, 0x00


	//----- nvinfo : EIATTR_KPARAM_INFO
	.align		4
.L_12719:
        /*0058*/ 	.byte	0x04, 0x17
        /*005a*/ 	.short	(.L_12721 - .L_12720)
.L_12720:
        /*005c*/ 	.word	0x00000000
        /*0060*/ 	.short	0x000e
        /*0062*/ 	.short	0x0060
        /*0064*/ 	.byte	0x00, 0xf5, 0x21, 0x00


	//----- nvinfo : EIATTR_KPARAM_INFO
	.align		4
.L_12721:
        /*0068*/ 	.byte	0x04, 0x17
        /*006a*/ 	.short	(.L_12723 - .L_12722)
.L_12722:
        /*006c*/ 	.word	0x00000000
        /*0070*/ 	.short	0x000d
        /*0072*/ 	.short	0x0058
        /*0074*/ 	.byte	0x00, 0xf5, 0x21, 0x00


	//----- nvinfo : EIATTR_KPARAM_INFO
	.align		4
.L_12723:
        /*0078*/ 	.byte	0x04, 0x17
        /*007a*/ 	.short	(.L_12725 - .L_12724)
.L_12724:
        /*007c*/ 	.word	0x00000000
        /*0080*/ 	.short	0x000c
        /*0082*/ 	.short	0x0050
        /*0084*/ 	.byte	0x00, 0xf0, 0x11, 0x00


	//----- nvinfo : EIATTR_KPARAM_INFO
	.align		4
.L_12725:
        /*0088*/ 	.byte	0x04, 0x17
        /*008a*/ 	.short	(.L_12727 - .L_12726)
.L_12726:
        /*008c*/ 	.word	0x00000000
        /*0090*/ 	.short	0x000b
        /*0092*/ 	.short	0x004c
        /*0094*/ 	.byte	0x00, 0xf0, 0x11, 0x00


	//----- nvinfo : EIATTR_KPARAM_INFO
	.align		4
.L_12727:
        /*0098*/ 	.byte	0x04, 0x17
        /*009a*/ 	.short	(.L_12729 - .L_12728)
.L_12728:
        /*009c*/ 	.word	0x00000000
        /*00a0*/ 	.short	0x000a
        /*00a2*/ 	.short	0x0048
        /*00a4*/ 	.byte	0x00, 0xf0, 0x11, 0x00


	//----- nvinfo : EIATTR_KPARAM_INFO
	.align		4
.L_12729:
        /*00a8*/ 	.byte	0x04, 0x17
        /*00aa*/ 	.short	(.L_12731 - .L_12730)
.L_12730:
        /*00ac*/ 	.word	0x00000000
        /*00b0*/ 	.short	0x0009
        /*00b2*/ 	.short	0x0040
        /*00b4*/ 	.byte	0x00, 0xf5, 0x21, 0x00


	//----- nvinfo : EIATTR_KPARAM_INFO
	.align		4
.L_12731:
        /*00b8*/ 	.byte	0x04, 0x17
        /*00ba*/ 	.short	(.L_12733 - .L_12732)
.L_12732:
        /*00bc*/ 	.word	0x00000000
        /*00c0*/ 	.short	0x0008
        /*00c2*/ 	.short	0x0038
        /*00c4*/ 	.byte	0x00, 0xf0, 0x11, 0x00


	//----- nvinfo : EIATTR_KPARAM_INFO
	.align		4
.L_12733:
        /*00c8*/ 	.byte	0x04, 0x17
        /*00ca*/ 	.short	(.L_12735 - .L_12734)
.L_12734:
        /*00cc*/ 	.word	0x00000000
        /*00d0*/ 	.short	0x0007
        /*00d2*/ 	.short	0x0030
        /*00d4*/ 	.byte	0x00, 0xf5, 0x21, 0x00


	//----- nvinfo : EIATTR_KPARAM_INFO
	.align		4
.L_12735:
        /*00d8*/ 	.byte	0x04, 0x17
        /*00da*/ 	.short	(.L_12737 - .L_12736)
.L_12736:
        /*00dc*/ 	.word	0x00000000
        /*00e0*/ 	.short	0x0006
        /*00e2*/ 	.short	0x0028
        /*00e4*/ 	.byte	0x00, 0xf5, 0x21, 0x00


	//----- nvinfo : EIATTR_KPARAM_INFO
	.align		4
.L_12737:
        /*00e8*/ 	.byte	0x04, 0x17
        /*00ea*/ 	.short	(.L_12739 - .L_12738)
.L_12738:
        /*00ec*/ 	.word	0x00000000
        /*00f0*/ 	.short	0x0005
        /*00f2*/ 	.short	0x0024
        /*00f4*/ 	.byte	0x00, 0xf0, 0x11, 0x00


	//----- nvinfo : EIATTR_KPARAM_INFO
	.align		4
.L_12739:
        /*00f8*/ 	.byte	0x04, 0x17
        /*00fa*/ 	.short	(.L_12741 - .L_12740)
.L_12740:
        /*00fc*/ 	.word	0x00000000
        /*0100*/ 	.short	0x0004
        /*0102*/ 	.short	0x0020
        /*0104*/ 	.byte	0x00, 0xf0, 0x11, 0x00


	//----- nvinfo : EIATTR_KPARAM_INFO
	.align		4
.L_12741:
        /*0108*/ 	.byte	0x04, 0x17
        /*010a*/ 	.short	(.L_12743 - .L_12742)
.L_12742:
        /*010c*/ 	.word	0x00000000
        /*0110*/ 	.short	0x0003
        /*0112*/ 	.short	0x0018
        /*0114*/ 	.byte	0x00, 0xf5, 0x21, 0x00


	//----- nvinfo : EIATTR_KPARAM_INFO
	.align		4
.L_12743:
        /*0118*/ 	.byte	0x04, 0x17
        /*011a*/ 	.short	(.L_12745 - .L_12744)
.L_12744:
        /*011c*/ 	.word	0x00000000
        /*0120*/ 	.short	0x0002
        /*0122*/ 	.short	0x0010
        /*0124*/ 	.byte	0x00, 0xf5, 0x21, 0x00


	//----- nvinfo : EIATTR_KPARAM_INFO
	.align		4
.L_12745:
        /*0128*/ 	.byte	0x04, 0x17
        /*012a*/ 	.short	(.L_12747 - .L_12746)
.L_12746:
        /*012c*/ 	.word	0x00000000
        /*0130*/ 	.short	0x0001
        /*0132*/ 	.short	0x0008
        /*0134*/ 	.byte	0x00, 0xf5, 0x21, 0x00


	//----- nvinfo : EIATTR_KPARAM_INFO
	.align		4
.L_12747:
        /*0138*/ 	.byte	0x04, 0x17
        /*013a*/ 	.short	(.L_12749 - .L_12748)
.L_12748:
        /*013c*/ 	.word	0x00000000
        /*0140*/ 	.short	0x0000
        /*0142*/ 	.short	0x0000
        /*0144*/ 	.byte	0x00, 0xf5, 0x21, 0x00


	//----- nvinfo : EIATTR_SPARSE_MMA_MASK
	.align		4
.L_12749:
        /*0148*/ 	.byte	0x03, 0x50
        /*014a*/ 	.short	0x0000


	//----- nvinfo : EIATTR_MAXREG_COUNT
	.align		4
        /*014c*/ 	.byte	0x03, 0x1b
        /*014e*/ 	.short	0x00ff


	//----- nvinfo : EIATTR_NUM_BARRIERS
	.align		4
        /*0150*/ 	.byte	0x02, 0x4c
        /*0152*/ 	.byte	0x01
	.zero		1


	//----- nvinfo : EIATTR_EXTERNS
	.align		4
        /*0154*/ 	.byte	0x04, 0x0f
        /*0156*/ 	.short	(.L_12751 - .L_12750)


	//   ....[0]....
	.align		4
.L_12750:
        /*0158*/ 	.word	index@(__assertfail)


	//----- nvinfo : EIATTR_MERCURY_ISA_VERSION
	.align		4
.L_12751:
        /*015c*/ 	.byte	0x03, 0x5f
        /*015e*/ 	.short	0x0101


	//----- nvinfo : EIATTR_COOP_GROUP_MASK_REGIDS
	.align		4
        /*0160*/ 	.byte	0x04, 0x29
        /*0162*/ 	.short	(.L_12753 - .L_12752)


	//   ....[0]....
.L_12752:
        /*0164*/ 	.word	0xffffffff


	//   ....[1]....
        /*0168*/ 	.word	0xffffffff


	//   ....[2]....
        /*016c*/ 	.word	0xffffffff


	//   ....[3]....
        /*0170*/ 	.word	0xffffffff


	//   ....[4]....
        /*0174*/ 	.word	0xffffffff


	//   ....[5]....
        /*0178*/ 	.word	0xffffffff


	//   ....[6]....
        /*017c*/ 	.word	0xffffffff


	//   ....[7]....
        /*0180*/ 	.word	0xffffffff


	//   ....[8]....
        /*0184*/ 	.word	0xffffffff


	//   ....[9]....
        /*0188*/ 	.word	0xffffffff


	//   ....[10]....
        /*018c*/ 	.word	0xffffffff


	//   ....[11]....
        /*0190*/ 	.word	0xffffffff


	//   ....[12]....
        /*0194*/ 	.word	0xffffffff


	//   ....[13]....
        /*0198*/ 	.word	0xffffffff


	//   ....[14]....
        /*019c*/ 	.word	0xffffffff


	//   ....[15]....
        /*01a0*/ 	.word	0xffffffff


	//   ....[16]....
        /*01a4*/ 	.word	0x0500000f


	//   ....[17]....
        /*01a8*/ 	.word	0x0500000f


	//   ....[18]....
        /*01ac*/ 	.word	0x0500000f


	//   ....[19]....
        /*01b0*/ 	.word	0x0500000f


	//   ....[20]....
        /*01b4*/ 	.word	0x0500000f


	//----- nvinfo : EIATTR_COOP_GROUP_INSTR_OFFSETS
	.align		4
.L_12753:
        /*01b8*/ 	.byte	0x04, 0x28
        /*01ba*/ 	.short	(.L_12755 - .L_12754)


	//   ....[0]....
.L_12754:
        /*01bc*/ 	.word	0x00000270


	//   ....[1]....
        /*01c0*/ 	.word	0x00000290


	//   ....[2]....
        /*01c4*/ 	.word	0x000002b0


	//   ....[3]....
        /*01c8*/ 	.word	0x000002d0


	//   ....[4]....
        /*01cc*/ 	.word	0x000002f0


	//   ....[5]....
        /*01d0*/ 	.word	0x00000400


	//   ....[6]....
        /*01d4*/ 	.word	0x00000420


	//   ....[7]....
        /*01d8*/ 	.word	0x00000440


	//   ....[8]....
        /*01dc*/ 	.word	0x00001270


	//   ....[9]....
        /*01e0*/ 	.word	0x000012a0


	//   ....[10]....
        /*01e4*/ 	.word	0x000012c0


	//   ....[11]....
        /*01e8*/ 	.word	0x000012e0


	//   ....[12]....
        /*01ec*/ 	.word	0x00001300


	//   ....[13]....
        /*01f0*/ 	.word	0x00001350


	//   ....[14]....
        /*01f4*/ 	.word	0x00001370


	//   ....[15]....
        /*01f8*/ 	.word	0x00001390


	//   ....[16]....
        /*01fc*/ 	.word	0x00002510


	//   ....[17]....
        /*0200*/ 	.word	0x00002570


	//   ....[18]....
        /*0204*/ 	.word	0x000025d0


	//   ....[19]....
        /*0208*/ 	.word	0x00002630


	//   ....[20]....
        /*020c*/ 	.word	0x00002690


	//----- nvinfo : EIATTR_VRC_CTA_INIT_COUNT
	.align		4
.L_12755:
        /*0210*/ 	.byte	0x02, 0x4a
	.zero		1
	.zero		1


	//----- nvinfo : EIATTR_SYSCALL_OFFSETS
	.align		4
        /*0214*/ 	.byte	0x04, 0x46
        /*0216*/ 	.short	(.L_12757 - .L_12756)


	//   ....[0]....
.L_12756:
        /*0218*/ 	.word	0x00000220


	//----- nvinfo : EIATTR_EXIT_INSTR_OFFSETS
	.align		4
.L_12757:
        /*021c*/ 	.byte	0x04, 0x1c
        /*021e*/ 	.short	(.L_12759 - .L_12758)


	//   ....[0]....
.L_12758:
        /*0220*/ 	.word	0x00002280


	//   ....[1]....
        /*0224*/ 	.word	0x000022e0


	//   ....[2]....
        /*0228*/ 	.word	0x000024c0


	//----- nvinfo : EIATTR_CRS_STACK_SIZE
	.align		4
.L_12759:
        /*022c*/ 	.byte	0x04, 0x1e
        /*022e*/ 	.short	(.L_12761 - .L_12760)
.L_12760:
        /*0230*/ 	.word	0x00000000


	//----- nvinfo : EIATTR_CBANK_PARAM_SIZE
	.align		4
.L_12761:
        /*0234*/ 	.byte	0x03, 0x19
        /*0236*/ 	.short	0x007c


	//----- nvinfo : EIATTR_PARAM_CBANK
	.align		4
        /*0238*/ 	.byte	0x04, 0x0a
        /*023a*/ 	.short	(.L_12763 - .L_12762)
	.align		4
.L_12762:
        /*023c*/ 	.word	index@(.nv.constant0._ZN4vllm25paged_attention_v1_kernelI13__nv_bfloat16hLi80ELi32ELi128ELNS_18Fp8KVCacheDataTypeE1ELb0EEEvPT_PKS3_PKT0_S9_ifPKiSB_iPKfiiiSD_SD_iiiii)
        /*0240*/ 	.short	0x0380
        /*0242*/ 	.short	0x007c


	//----- nvinfo : EIATTR_SW_WAR
	.align		4
.L_12763:
        /*0244*/ 	.byte	0x04, 0x36
        /*0246*/ 	.short	(.L_12765 - .L_12764)
.L_12764:
        /*0248*/ 	.word	0x00000008
.L_12765:


//--------------------- .nv.info._ZN4vllm25paged_attention_v1_kernelI13__nv_bfloat16hLi64ELi32ELi128ELNS_18Fp8KVCacheDataTypeE1ELb0EEEvPT_PKS3_PKT0_S9_ifPKiSB_iPKfiiiSD_SD_iiiii --------------------------
	.section	.nv.info._ZN4vllm25paged_attention_v1_kernelI13__nv_bfloat16hLi64ELi32ELi128ELNS_18Fp8KVCacheDataTypeE1ELb0EEEvPT_PKS3_PKT0_S9_ifPKiSB_iPKfiiiSD_SD_iiiii,"",@"SHT_CUDA_INFO"
	.sectionflags	@""
	.align	4


	//----- nvinfo : EIATTR_CUDA_API_VERSION
	.align		4
        /*0000*/ 	.byte	0x04, 0x37
        /*0002*/ 	.short	(.L_12767 - .L_12766)
.L_12766:
        /*0004*/ 	.word	0x00000082


	//----- nvinfo : EIATTR_KPARAM_INFO
	.align		4
.L_12767:
        /*0008*/ 	.byte	0x04, 0x17
        /*000a*/ 	.short	(.L_12769 - .L_12768)
.L_12768:
        /*000c*/ 	.word	0x00000000
        /*0010*/ 	.short	0x0013
        /*0012*/ 	.short	0x0078
        /*0014*/ 	.byte	0x00, 0xf0, 0x11, 0x00


	//----- nvinfo : EIATTR_KPARAM_INFO
	.align		4
.L_12769:
        /*0018*/ 	.byte	0x04, 0x17
        /*001a*/ 	.short	(.L_12771 - .L_12770)
.L_12770:
        /*001c*/ 	.word	0x00000000
        /*0020*/ 	.short	0x0012
        /*0022*/ 	.short	0x0074
        /*0024*/ 	.byte	0x00, 0xf0, 0x11, 0x00


	//----- nvinfo : EIATTR_KPARAM_INFO
	.align		4
.L_12771:
        /*0028*/ 	.byte	0x04, 0x17
        /*002a*/ 	.short	(.L_12773 - .L_12772)
.L_12772:
        /*002c*/ 	.word	0x00000000
        /*0030*/ 	.short	0x0011
        /*0032*/ 	.short	0x0070
        /*0034*/ 	.byte	0x00, 0xf0, 0x11, 0x00


	//----- nvinfo : EIATTR_KPARAM_INFO
	.align		4
.L_12773:
        /*0038*/ 	.byte	0x04, 0x17
        /*003a*/ 	.short	(.L_12775 - .L_12774)
.L_12774:
        /*003c*/ 	.word	0x00000000
        /*0040*/ 	.short	0x0010
        /*0042*/ 	.short	0x006c
        /*0044*/ 	.byte	0x00, 0xf0, 0x11, 0x00


	//----- nvinfo : EIATTR_KPARAM_INFO
	.align		4
.L_12775:
        /*0048*/ 	.byte	0x04, 0x17
        /*004a*/ 	.short	(.L_12777 - .L_12776)
.L_12776:
        /*004c*/ 	.word	0x00000000
        /*0050*/ 	.short	0x000f
        /*0052*/ 	.short	0x0068
        /*0054*/ 	.byte	0x00, 0xf0, 0x11, 0x00


	//----- nvinfo : EIATTR_KPARAM_INFO
	.align		4
.L_12777:
        /*0058*/ 	.byte	0x04, 0x17
        /*005a*/ 	.short	(.L_12779 - .L_12778)
.L_12778:
        /*005c*/ 	.word	0x00000000
        /*0060*/ 	.short	0x000e
        /*0062*/ 	.short	0x0060
        /*0064*/ 	.byte	0x00, 0xf5, 0x21, 0x00


	//----- nvinfo : EIATTR_KPARAM_INFO
	.align		4
.L_12779:
        /*0068*/ 	.byte	0x04, 0x17
        /*006a*/ 	.short	(.L_12781 - .L_12780)
.L_12780:
        /*006c*/ 	.word	0x00000000
        /*0070*/ 	.short	0x000d
        /*0072*/ 	.short	0x0058
        /*0074*/ 	.byte	0x00, 0xf5, 0x21, 0x00


	//----- nvinfo : EIATTR_KPARAM_INFO
	.align		4
.L_12781:
        /*0078*/ 	.byte	0x04, 0x17
        /*007a*/ 	.short	(.L_12783 - .L_12782)
.L_12782:
        /*007c*/ 	.word	0x00000000
        /*0080*/ 	.short	0x000c
        /*0082*/ 	.short	0x0050
        /*0084*/ 	.byte	0x00, 0xf0, 0x11, 0x00


	//----- nvinfo : EIATTR_KPARAM_INFO
	.align		4
.L_12783:
        /*0088*/ 	.byte	0x04, 0x17
        /*008a*/ 	.short	(.L_12785 - .L_12784)
.L_12784:
        /*008c*/ 	.word	0x00000000
        /*0090*/ 	.short	0x000b
        /*0092*/ 	.short	0x004c
        /*0094*/ 	.byte	0x00, 0xf0, 0x11, 0x00


	//----- nvinfo : EIATTR_KPARAM_INFO
	.align		4
.L_12785:
        /*0098*/ 	.byte	0x04, 0x17
        /*009a*/ 	.short	(.L_12787 - .L_12786)
.L_12786:
        /*009c*/ 	.word	0x00000000
        /*00a0*/ 	.short	0x000a
        /*00a2*/ 	.short	0x0048
        /*00a4*/ 	.byte	0x00, 0xf0, 0x11, 0x00


	//----- nvinfo : EIATTR_KPARAM_INFO
	.align		4
.L_12787:
        /*00a8*/ 	.byte	0x04, 0x17
        /*00aa*/ 	.short	(.L_12789 - .L_12788)
.L_12788:
        /*00ac*/ 	.word	0x00000000
        /*00b0*/ 	.short	0x0009
        /*00b2*/ 	.short	0x0040
        /*00b4*/ 	.byte	0x00, 0xf5, 0x21, 0x00


	//----- nvinfo : EIATTR_KPARAM_INFO
	.align		4
.L_12789:
        /*00b8*/ 	.byte	0x04, 0x17
        /*00ba*/ 	.short	(.L_12791 - .L_12790)
.L_12790:
        /*00bc*/ 	.word	0x00000000
        /*00c0*/ 	.short	0x0008
        /*00c2*/ 	.short	0x0038
        /*00c4*/ 	.byte	0x00, 0xf0, 0x11, 0x00


	//----- nvinfo : EIATTR_KPARAM_INFO
	.align		4
.L_12791:
        /*00c8*/ 	.byte	0x04, 0x17
        /*00ca*/ 	.short	(.L_12793 - .L_12792)
.L_12792:
        /*00cc*/ 	.word	0x00000000
        /*00d0*/ 	.short	0x0007
        /*00d2*/ 	.short	0x0030
        /*00d4*/ 	.byte	0x00, 0xf5, 0x21, 0x00


	//----- nvinfo : EIATTR_KPARAM_INFO
	.align		4
.L_12793:
        /*00d8*/ 	.byte	0x04, 0x17
        /*00da*/ 	.short	(.L_12795 - .L_12794)
.L_12794:
        /*00dc*/ 	.word	0x00000000
        /*00e0*/ 	.short	0x0006
        /*00e2*/ 	.short	0x0028
        /*00e4*/ 	.byte	0x00, 0xf5, 0x21, 0x00


	//----- nvinfo : EIATTR_KPARAM_INFO
	.align		4
.L_12795:
        /*00e8*/ 	.byte	0x04, 0x17
        /*00ea*/ 	.short	(.L_12797 - .L_12796)
.L_12796:
        /*00ec*/ 	.word	0x00000000
        /*00f0*/ 	.short	0x0005
        /*00f2*/ 	.short	0x0024
        /*00f4*/ 	.byte	0x00, 0xf0, 0x11, 0x00


	//----- nvinfo : EIATTR_KPARAM_INFO
	.align		4
.L_12797:
        /*00f8*/ 	.byte	0x04, 0x17
        /*00fa*/ 	.short	(.L_12799 - .L_12798)
.L_12798:
        /*00fc*/ 	.word	0x00000000
        /*0100*/ 	.short	0x0004
        /*0102*/ 	.short	0x0020
        /*0104*/ 	.byte	0x00, 0xf0, 0x11, 0x00


	//----- nvinfo : EIATTR_KPARAM_INFO
	.align		4
.L_12799:
        /*0108*/ 	.byte	0x04, 0x17
        /*010a*/ 	.short	(.L_12801 - .L_12800)
.L_12800:
        /*010c*/ 	.word	0x00000000
        /*0110*/ 	.short	0x0003
        /*0112*/ 	.short	0x0018
        /*0114*/ 	.byte	0x00, 0xf5, 0x21, 0x00


	//----- nvinfo : EIATTR_KPARAM_INFO
	.align		4
.L_12801:
        /*0118*/ 	.byte	0x04, 0x17
        /*011a*/ 	.short	(.L_12803 - .L_12802)
.L_12802:
        /*011c*/ 	.word	0x00000000
        /*0120*/ 	.short	0x0002
        /*0122*/ 	.short	0x0010
        /*0124*/ 	.byte	0x00, 0xf5, 0x21, 0x00


	//----- nvinfo : EIATTR_KPARAM_INFO
	.align		4
.L_12803:
        /*0128*/ 	.byte	0x04, 0x17
        /*012a*/ 	.short	(.L_12805 - .L_12804)
.L_12804:
        /*012c*/ 	.word	0x00000000
        /*0130*/ 	.short	0x0001
        /*0132*/ 	.short	0x0008
        /*0134*/ 	.byte	0x00, 0xf5, 0x21, 0x00


	//----- nvinfo : EIATTR_KPARAM_INFO
	.align		4
.L_12805:
        /*0138*/ 	.byte	0x04, 0x17
        /*013a*/ 	.short	(.L_12807 - .L_12806)
.L_12806:
        /*013c*/ 	.word	0x00000000
        /*0140*/ 	.short	0x0000
        /*0142*/ 	.short	0x0000
        /*0144*/ 	.byte	0x00, 0xf5, 0x21, 0x00


	//----- nvinfo : EIATTR_SPARSE_MMA_MASK
	.align		4
.L_12807:
        /*0148*/ 	.byte	0x03, 0x50
        /*014a*/ 	.short	0x0000


	//----- nvinfo : EIATTR_MAXREG_COUNT
	.align		4
        /*014c*/ 	.byte	0x03, 0x1b
        /*014e*/ 	.short	0x00ff


	//----- nvinfo : EIATTR_NUM_BARRIERS
	.align		4
        /*0150*/ 	.byte	0x02, 0x4c
        /*0152*/ 	.byte	0x01
	.zero		1


	//----- nvinfo : EIATTR_EXTERNS
	.align		4
        /*0154*/ 	.byte	0x04, 0x0f
        /*0156*/ 	.short	(.L_12809 - .L_12808)


	//   ....[0]....
	.align		4
.L_12808:
        /*0158*/ 	.word	index@(__assertfail)


	//----- nvinfo : EIATTR_MERCURY_ISA_VERSION
	.align		4
.L_12809:
        /*015c*/ 	.byte	0x03, 0x5f
        /*015e*/ 	.short	0x0101


	//----- nvinfo : EIATTR_COOP_GROUP_MASK_REGIDS
	.align		4
        /*0160*/ 	.byte	0x04, 0x29
        /*0162*/ 	.short	(.L_12811 - .L_12810)


	//   ....[0]....
.L_12810:
        /*0164*/ 	.word	0xffffffff


	//   ....[1]....
        /*0168*/ 	.word	0xffffffff


	//   ....[2]....
        /*016c*/ 	.word	0xffffffff


	//   ....[3]....
        /*0170*/ 	.word	0xffffffff


	//   ....[4]....
        /*0174*/ 	.word	0xffffffff


	//   ....[5]....
        /*0178*/ 	.word	0xffffffff


	//   ....[6]....
        /*017c*/ 	.word	0xffffffff


	//   ....[7]....
        /*0180*/ 	.word	0xffffffff


	//   ....[8]....
        /*0184*/ 	.word	0xffffffff


	//   ....[9]....
        /*0188*/ 	.word	0xffffffff


	//   ....[10]....
        /*018c*/ 	.word	0xffffffff


	//   ....[11]....
        /*0190*/ 	.word	0xffffffff


	//   ....[12]....
        /*0194*/ 	.word	0xffffffff


	//   ....[13]....
        /*0198*/ 	.word	0xffffffff


	//   ....[14]....
        /*019c*/ 	.word	0xffffffff


	//   ....[15]....
        /*01a0*/ 	.word	0xffffffff


	//   ....[16]....
        /*01a4*/ 	.word	0x0500000f


	//   ....[17]....
        /*01a8*/ 	.word	0x0500000f


	//   ....[18]....
        /*01ac*/ 	.word	0x0500000f


	//   ....[19]....
        /*01b0*/ 	.word	0x0500000f


	//   ....[20]....
        /*01b4*/ 	.word	0x0500000f


	//----- nvinfo : EIATTR_COOP_GROUP_INSTR_OFFSETS
	.align		4
.L_12811:
        /*01b8*/ 	.byte	0x04, 0x28
        /*01ba*/ 	.short	(.L_12813 - .L_12812)


	//   ....[0]....
.L_12812:
        /*01bc*/ 	.word	0x00000270


	//   ....[1]....
        /*01c0*/ 	.word	0x00000290


	//   ....[2]....
        /*01c4*/ 	.word	0x000002b0


	//   ....[3]....
        /*01c8*/ 	.word	0x000002d0


	//   ....[4]....
        /*01cc*/ 	.word	0x000002f0


	//   ....[5]....
        /*01d0*/ 	.word	0x00000400


	//   ....[6]....
        /*01d4*/ 	.word	0x00000420


	//   ....[7]....
        /*01d8*/ 	.word	0x00000440


	//   ....[8]....
        /*01dc*/ 	.word	0x00001270


	//   ....[9]....
        /*01e0*/ 	.word	0x000012a0


	//   ....[10]....
        /*01e4*/ 	.word	0x000012c0


	//   ....[11]....
        /*01e8*/ 	.word	0x000012e0


	//   ....[12]....
        /*01ec*/ 	.word	0x00001300


	//   ....[13]....
        /*01f0*/ 	.word	0x00001350


	//   ....[14]....
        /*01f4*/ 	.word	0x00001370


	//   ....[15]....
        /*01f8*/ 	.word	0x00001390


	//   ....[16]....
        /*01fc*/ 	.word	0x00002430


	//   ....[17]....
        /*0200*/ 	.word	0x00002490


	//   ....[18]....
        /*0204*/ 	.word	0x000024f0


	//   ....[19]....
        /*0208*/ 	.word	0x00002550


	//   ....[20]....
        /*020c*/ 	.word	0x000025b0


	//----- nvinfo : EIATTR_VRC_CTA_INIT_COUNT
	.align		4
.L_12813:
        /*0210*/ 	.byte	0x02, 0x4a
	.zero		1
	.zero		1


	//----- nvinfo : EIATTR_SYSCALL_OFFSETS
	.align		4
        /*0214*/ 	.byte	0x04, 0x46
        /*0216*/ 	.short	(.L_12815 - .L_12814)


	//   ....[0]....
.L_12814:
        /*0218*/ 	.word	0x00000220


	//----- nvinfo : EIATTR_EXIT_INSTR_OFFSETS
	.align		4
.L_12815:
        /*021c*/ 	.byte	0x04, 0x1c
        /*021e*/ 	.short	(.L_12817 - .L_12816)


	//   ....[0]....
.L_12816:
        /*0220*/ 	.word	0x000021e0


	//   ....[1]....
        /*0224*/ 	.word	0x00002240


	//   ....[2]....
        /*0228*/ 	.word	0x000023e0


	//----- nvinfo : EIATTR_CRS_STACK_SIZE
	.align		4
.L_12817:
        /*022c*/ 	.byte	0x04, 0x1e
        /*022e*/ 	.short	(.L_12819 - .L_12818)
.L_12818:
        /*0230*/ 	.word	0x00000000


	//----- nvinfo : EIATTR_CBANK_PARAM_SIZE
	.align		4
.L_12819:
        /*0234*/ 	.byte	0x03, 0x19
        /*0236*/ 	.short	0x007c


	//----- nvinfo : EIATTR_PARAM_CBANK
	.align		4
        /*0238*/ 	.byte	0x04, 0x0a
        /*023a*/ 	.short	(.L_12821 - .L_12820)
	.align		4
.L_12820:
        /*023c*/ 	.word	index@(.nv.constant0._ZN4vllm25paged_attention_v1_kernelI13__nv_bfloat16hLi64ELi32ELi128ELNS_18Fp8KVCacheDataTypeE1ELb0EEEvPT_PKS3_PKT0_S9_ifPKiSB_iPKfiiiSD_SD_iiiii)
        /*0240*/ 	.short	0x0380
        /*0242*/ 	.short	0x007c


	//----- nvinfo : EIATTR_SW_WAR
	.align		4
.L_12821:
        /*0244*/ 	.byte	0x04, 0x36
        /*0246*/ 	.short	(.L_12823 - .L_12822)
.L_12822:
        /*0248*/ 	.word	0x00000008
.L_12823:


//--------------------- .nv.info._ZN4vllm25paged_attention_v1_kernelI13__nv_bfloat16hLi32ELi32ELi128ELNS_18Fp8KVCacheDataTypeE1ELb0EEEvPT_PKS3_PKT0_S9_ifPKiSB_iPKfiiiSD_SD_iiiii --------------------------
	.section	.nv.info._ZN4vllm25paged_attention_v1_kernelI13__nv_bfloat16hLi32ELi32ELi128ELNS_18Fp8KVCacheDataTypeE1ELb0EEEvPT_PKS3_PKT0_S9_ifPKiSB_iPKfiiiSD_SD_iiiii,"",@"SHT_CUDA_INFO"
	.sectionflags	@""
	.align	4


	//----- nvinfo : EIATTR_CUDA_API_VERSION
	.align		4
        /*0000*/ 	.byte	0x04, 0x37
        /*0002*/ 	.short	(.L_12825 - .L_12824)
.L_12824:
        /*0004*/ 	.word	0x00000082


	//----- nvinfo : EIATTR_KPARAM_INFO
	.align		4
.L_12825:
        /*0008*/ 	.byte	0x04, 0x17
        /*000a*/ 	.short	(.L_12827 - .L_12826)
.L_12826:
        /*000c*/ 	.word	0x00000000
        /*0010*/ 	.short	0x0013
        /*0012*/ 	.short	0x0078
        /*0014*/ 	.byte	0x00, 0xf0, 0x11, 0x00


	//----- nvinfo : EIATTR_KPARAM_INFO
	.align		4
.L_12827:
        /*0018*/ 	.byte	0x04, 0x17
        /*001a*/ 	.short	(.L_12829 - .L_12828)
.L_12828:
        /*001c*/ 	.word	0x00000000
        /*0020*/ 	.short	0x0012
        /*0022*/ 	.short	0x0074
        /*0024*/ 	.byte	0x00, 0xf0, 0x11, 0x00


	//----- nvinfo : EIATTR_KPARAM_INFO
	.align		4
.L_12829:
        /*0028*/ 	.byte	0x04, 0x17
        /*002a*/ 	.short	(.L_12831 - .L_12830)
.L_12830:
        /*002c*/ 	.word	0x00000000
        /*0030*/ 	.short	0x0011
        /*0032*/ 	.short	0x0070
        /*0034*/ 	.byte	0x00, 0xf0, 0x11, 0x00


	//----- nvinfo : EIATTR_KPARAM_INFO
	.align		4
.L_12831:
        /*0038*/ 	.byte	0x04, 0x17
        /*003a*/ 	.short	(.L_12833 - .L_12832)
.L_12832:
        /*003c*/ 	.word	0x00000000
        /*0040*/ 	.short	0x0010
        /*0042*/ 	.short	0x006c
        /*0044*/ 	.byte	0x00, 0xf0, 0x11, 0x00


	//----- nvinfo : EIATTR_KPARAM_INFO
	.align		4
.L_12833:
        /*0048*/ 	.byte	0x04, 0x17
        /*004a*/ 	.short	(.L_12835 - .L_12834)
.L_12834:
        /*004c*/ 	.word	0x00000000
        /*0050*/ 	.short	0x000f
        /*0052*/ 	.short	0x0068
        /*0054*/ 	.byte	0x00, 0xf0, 0x11, 0x00


	//----- nvinfo : EIATTR_KPARAM_INFO
	.align		4
.L_12835:
        /*0058*/ 	.byte	0x04, 0x17
        /*005a*/ 	.short	(.L_12837 - .L_12836)
.L_12836:
        /*005c*/ 	.word	0x00000000
        /*0060*/ 	.short	0x000e
        /*0062*/ 	.short	0x0060
        /*0064*/ 	.byte	0x00, 0xf5, 0x21, 0x00


	//----- nvinfo : EIATTR_KPARAM_INFO
	.align		4
.L_12837:
        /*0068*/ 	.byte	0x04, 0x17
        /*006a*/ 	.short	(.L_12839 - .L_12838)
.L_12838:
        /*006c*/ 	.word	0x00000000
        /*0070*/ 	.short	0x000d
        /*0072*/ 	.short	0x0058
        /*0074*/ 	.byte	0x00, 0xf5, 0x21, 0x00


	//----- nvinfo : EIATTR_KPARAM_INFO
	.align		4
.L_12839:
        /*0078*/ 	.byte	0x04, 0x17
        /*007a*/ 	.short	(.L_12841 - .L_12840)
.L_12840:
        /*007c*/ 	.word	0x00000000
        /*0080*/ 	.short	0x000c
        /*0082*/ 	.short	0x0050
        /*0084*/ 	.byte	0x00, 0xf0, 0x11, 0x00


	//----- nvinfo : EIATTR_KPARAM_INFO
	.align		4
.L_12841:
        /*0088*/ 	.byte	0x04, 0x17
        /*008a*/ 	.short	(.L_12843 - .L_12842)
.L_12842:
        /*008c*/ 	.word	0x00000000
        /*0090*/ 	.short	0x000b
        /*0092*/ 	.short	0x004c
        /*0094*/ 	.byte	0x00, 0xf0, 0x11, 0x00


	//----- nvinfo : EIATTR_KPARAM_INFO
	.align		4
.L_12843:
        /*0098*/ 	.byte	0x04, 0x17
        /*009a*/ 	.short	(.L_12845 - .L_12844)
.L_12844:
        /*009c*/ 	.word	0x00000000
        /*00a0*/ 	.short	0x000a
        /*00a2*/ 	.short	0x0048
        /*00a4*/ 	.byte	0x00, 0xf0, 0x11, 0x00


	//----- nvinfo : EIATTR_KPARAM_INFO
	.align		4
.L_12845:
        /*00a8*/ 	.byte	0x04, 0x17
        /*00aa*/ 	.short	(.L_12847 - .L_12846)
.L_12846:
        /*00ac*/ 	.word	0x00000000
        /*00b0*/ 	.short	0x0009
        /*00b2*/ 	.short	0x0040
        /*00b4*/ 	.byte	0x00, 0xf5, 0x21, 0x00


	//----- nvinfo : EIATTR_KPARAM_INFO
	.align		4
.L_12847:
        /*00b8*/ 	.byte	0x04, 0x17
        /*00ba*/ 	.short	(.L_12849 - .L_12848)
.L_12848:
        /*00bc*/ 	.word	0x00000000
        /*00c0*/ 	.short	0x0008
        /*00c2*/ 	.short	0x0038
        /*00c4*/ 	.byte	0x00, 0xf0, 0x11, 0x00


	//----- nvinfo : EIATTR_KPARAM_INFO
	.align		4
.L_12849:
        /*00c8*/ 	.byte	0x04, 0x17
        /*00ca*/ 	.short	(.L_12851 - .L_12850)
.L_12850:
        /*00cc*/ 	.word	0x00000000
        /*00d0*/ 	.short	0x0007
        /*00d2*/ 	.short	0x0030
        /*00d4*/ 	.byte	0x00, 0xf5, 0x21, 0x00


	//----- nvinfo : EIATTR_KPARAM_INFO
	.align		4
.L_12851:
        /*00d8*/ 	.byte	0x04, 0x17
        /*00da*/ 	.short	(.L_12853 - .L_12852)
.L_12852:
        /*00dc*/ 	.word	0x00000000
        /*00e0*/ 	.short	0x0006
        /*00e2*/ 	.short	0x0028
        /*00e4*/ 	.byte	0x00, 0xf5, 0x21, 0x00


	//----- nvinfo : EIATTR_KPARAM_INFO
	.align		4
.L_12853:
        /*00e8*/ 	.byte	0x04, 0x17
        /*00ea*/ 	.short	(.L_12855 - .L_12854)
.L_12854:
        /*00ec*/ 	.word	0x00000000
        /*00f0*/ 	.short	0x0005
        /*00f2*/ 	.short	0x0024
        /*00f4*/ 	.byte	0x00, 0xf0, 0x11, 0x00


	//----- nvinfo : EIATTR_KPARAM_INFO
	.align		4
.L_12855:
        /*00f8*/ 	.byte	0x04, 0x17
        /*00fa*/ 	.short	(.L_12857 - .L_12856)
.L_12856:
        /*00fc*/ 	.word	0x00000000
        /*0100*/ 	.short	0x0004
        /*0102*/ 	.short	0x0020
        /*0104*/ 	.byte	0x00, 0xf0, 0x11, 0x00


	//----- nvinfo : EIATTR_KPARAM_INFO
	.align		4
.L_12857:
        /*0108*/ 	.byte	0x04, 0x17
        /*010a*/ 	.short	(.L_12859 - .L_12858)
.L_12858:
        /*010c*/ 	.word	0x00000000
        /*0110*/ 	.short	0x0003
        /*0112*/ 	.short	0x0018
        /*0114*/ 	.byte	0x00, 0xf5, 0x21, 0x00


	//----- nvinfo : EIATTR_KPARAM_INFO
	.align		4
.L_12859:
        /*0118*/ 	.byte	0x04, 0x17
        /*011a*/ 	.short	(.L_12861 - .L_12860)
.L_12860:
        /*011c*/ 	.word	0x00000000
        /*0120*/ 	.short	0x0002
        /*0122*/ 	.short	0x0010
        /*0124*/ 	.byte	0x00, 0xf5, 0x21, 0x00


	//----- nvinfo : EIATTR_KPARAM_INFO
	.align		4
.L_12861:
        /*0128*/ 	.byte	0x04, 0x17
        /*012a*/ 	.short	(.L_12863 - .L_12862)
.L_12862:
        /*012c*/ 	.word	0x00000000
        /*0130*/ 	.short	0x0001
        /*0132*/ 	.short	0x0008
        /*0134*/ 	.byte	0x00, 0xf5, 0x21, 0x00


	//----- nvinfo : EIATTR_KPARAM_INFO
	.align		4
.L_12863:
        /*0138*/ 	.byte	0x04, 0x17
        /*013a*/ 	.short	(.L_12865 - .L_12864)
.L_12864:
        /*013c*/ 	.word	0x00000000
        /*0140*/ 	.short	0x0000
        /*0142*/ 	.short	0x0000
        /*0144*/ 	.byte	0x00, 0xf5, 0x21, 0x00


	//----- nvinfo : EIATTR_SPARSE_MMA_MASK
	.align		4
.L_12865:
        /*0148*/ 	.byte	0x03, 0x50
        /*014a*/ 	.short	0x0000


	//----- nvinfo : EIATTR_MAXREG_COUNT
	.align		4
        /*014c*/ 	.byte	0x03, 0x1b
        /*014e*/ 	.short	0x00ff


	//----- nvinfo : EIATTR_NUM_BARRIERS
	.align		4
        /*0150*/ 	.byte	0x02, 0x4c
        /*0152*/ 	.byte	0x01
	.zero		1


	//----- nvinfo : EIATTR_EXTERNS
	.align		4
        /*0154*/ 	.byte	0x04, 0x0f
        /*0156*/ 	.short	(.L_12867 - .L_12866)


	//   ....[0]....
	.align		4
.L_12866:
        /*0158*/ 	.word	index@(__assertfail)


	//----- nvinfo : EIATTR_MERCURY_ISA_VERSION
	.align		4
.L_12867:
        /*015c*/ 	.byte	0x03, 0x5f
        /*015e*/ 	.short	0x0101


	//----- nvinfo : EIATTR_COOP_GROUP_MASK_REGIDS
	.align		4
        /*0160*/ 	.byte	0x04, 0x29
        /*0162*/ 	.short	(.L_12869 - .L_12868)


	//   ....[0]....
.L_12868:
        /*0164*/ 	.word	0xffffffff


	//   ....[1]....
        /*0168*/ 	.word	0xffffffff


	//   ....[2]....
        /*016c*/ 	.word	0xffffffff


	//   ....[3]....
        /*0170*/ 	.word	0xffffffff


	//   ....[4]....
        /*0174*/ 	.word	0xffffffff


	//   ....[5]....
        /*0178*/ 	.word	0xffffffff


	//   ....[6]....
        /*017c*/ 	.word	0xffffffff


	//   ....[7]....
        /*0180*/ 	.word	0xffffffff


	//   ....[8]....
        /*0184*/ 	.word	0xffffffff


	//   ....[9]....
        /*0188*/ 	.word	0xffffffff


	//   ....[10]....
        /*018c*/ 	.word	0xffffffff


	//   ....[11]....
        /*0190*/ 	.word	0xffffffff


	//   ....[12]....
        /*0194*/ 	.word	0xffffffff


	//   ....[13]....
        /*0198*/ 	.word	0xffffffff


	//   ....[14]....
        /*019c*/ 	.word	0xffffffff


	//   ....[15]....
        /*01a0*/ 	.word	0xffffffff


	//   ....[16]....
        /*01a4*/ 	.word	0x0500000f


	//   ....[17]....
        /*01a8*/ 	.word	0x0500000f


	//   ....[18]....
        /*01ac*/ 	.word	0x0500000f


	//   ....[19]....
        /*01b0*/ 	.word	0x0500000f


	//   ....[20]....
        /*01b4*/ 	.word	0x0500000f


	//----- nvinfo : EIATTR_COOP_GROUP_INSTR_OFFSETS
	.align		4
.L_12869:
        /*01b8*/ 	.byte	0x04, 0x28
        /*01ba*/ 	.short	(.L_12871 - .L_12870)


	//   ....[0]....
.L_12870:
        /*01bc*/ 	.word	0x00000270


	//   ....[1]....
        /*01c0*/ 	.word	0x00000290


	//   ....[2]....
        /*01c4*/ 	.word	0x000002b0


	//   ....[3]....
        /*01c8*/ 	.word	0x000002d0


	//   ....[4]....
        /*01cc*/ 	.word	0x000002f0


	//   ....[5]....
        /*01d0*/ 	.word	0x00000400


	//   ....[6]....
        /*01d4*/ 	.word	0x00000420


	//   ....[7]....
        /*01d8*/ 	.word	0x00000440


	//   ....[8]....
        /*01dc*/ 	.word	0x00001270


	//   ....[9]....
        /*01e0*/ 	.word	0x000012a0


	//   ....[10]....
        /*01e4*/ 	.word	0x000012c0


	//   ....[11]....
        /*01e8*/ 	.word	0x000012e0


	//   ....[12]....
        /*01ec*/ 	.word	0x00001300


	//   ....[13]....
        /*01f0*/ 	.word	0x00001350


	//   ....[14]....
        /*01f4*/ 	.word	0x00001370


	//   ....[15]....
        /*01f8*/ 	.word	0x00001390


	//   ....[16]....
        /*01fc*/ 	.word	0x00002120


	//   ....[17]....
        /*0200*/ 	.word	0x00002180


	//   ....[18]....
        /*0204*/ 	.word	0x000021e0


	//   ....[19]....
        /*0208*/ 	.word	0x00002240


	//   ....[20]....
        /*020c*/ 	.word	0x000022a0


	//----- nvinfo : EIATTR_VRC_CTA_INIT_COUNT
	.align		4
.L_12871:
        /*0210*/ 	.byte	0x02, 0x4a
	.zero		1
	.zero		1


	//----- nvinfo : EIATTR_SYSCALL_OFFSETS
	.align		4
        /*0214*/ 	.byte	0x04, 0x46
        /*0216*/ 	.short	(.L_12873 - .L_12872)


	//   ....[0]....
.L_12872:
        /*0218*/ 	.word	0x00000220


	//----- nvinfo : EIATTR_EXIT_INSTR_OFFSETS
	.align		4
.L_12873:
        /*021c*/ 	.byte	0x04, 0x1c
        /*021e*/ 	.short	(.L_12875 - .L_12874)


	//   ....[0]....
.L_12874:
        /*0220*/ 	.word	0x00001f10


	//   ....[1]....
        /*0224*/ 	.word	0x00001f70


	//   ....[2]....
        /*0228*/ 	.word	0x000020d0


	//----- nvinfo : EIATTR_CRS_STACK_SIZE
	.align		4
.L_12875:
        /*022c*/ 	.byte	0x04, 0x1e
        /*022e*/ 	.short	(.L_12877 - .L_12876)
.L_12876:
        /*0230*/ 	.word	0x00000000


	//----- nvinfo : EIATTR_CBANK_PARAM_SIZE
	.align		4
.L_12877:
        /*0234*/ 	.byte	0x03, 0x19
        /*0236*/ 	.short	0x007c


	//----- nvinfo : EIATTR_PARAM_CBANK
	.align		4
        /*0238*/ 	.byte	0x04, 0x0a
        /*023a*/ 	.short	(.L_12879 - .L_12878)
	.align		4
.L_12878:
        /*023c*/ 	.word	index@(.nv.constant0._ZN4vllm25paged_attention_v1_kernelI13__nv_bfloat16hLi32ELi32ELi128ELNS_18Fp8KVCacheDataTypeE1ELb0EEEvPT_PKS3_PKT0_S9_ifPKiSB_iPKfiiiSD_SD_iiiii)
        /*0240*/ 	.short	0x0380
        /*0242*/ 	.short	0x007c


	//----- nvinfo : EIATTR_SW_WAR
	.align		4
.L_12879:
        /*0244*/ 	.byte	0x04, 0x36
        /*0246*/ 	.short	(.L_12881 - .L_12880)
.L_12880:
        /*0248*/ 	.word	0x00000008
.L_12881:


//--------------------- .nv.info._ZN4vllm25paged_attention_v1_kernelI13__nv_bfloat16hLi256ELi32ELi128ELNS_18Fp8KVCacheDataTypeE1ELb1EEEvPT_PKS3_PKT0_S9_ifPKiSB_iPKfiiiSD_SD_iiiii --------------------------
	.section	.nv.info._ZN4vllm25paged_attention_v1_kernelI13__nv_bfloat16hLi256ELi32ELi128ELNS_18Fp8KVCacheDataTypeE1ELb1EEEvPT_PKS3_PKT0_S9_ifPKiSB_iPKfiiiSD_SD_iiiii,"",@"SHT_CUDA_INFO"
	.sectionflags	@""
	.align	4


	//----- nvinfo : EIATTR_CUDA_API_VERSION
	.align		4
        /*0000*/ 	.byte	0x04, 0x37
        /*0002*/ 	.short	(.L_12883 - .L_12882)
.L_12882:
        /*0004*/ 	.word	0x00000082


	//----- nvinfo : EIATTR_KPARAM_INFO
	.align		4
.L_12883:
        /*0008*/ 	.byte	0x04, 0x17
        /*000a*/ 	.short	(.L_12885 - .L_12884)
.L_12884:
        /*000c*/ 	.word	0x00000000
        /*0010*/ 	.short	0x0013
        /*0012*/ 	.short	0x0078
        /*0014*/ 	.byte	0x00, 0xf0, 0x11, 0x00


	//----- nvinfo : EIATTR_KPARAM_INFO
	.align		4
.L_12885:
        /*0018*/ 	.byte	0x04, 0x17
        /*001a*/ 	.short	(.L_12887 - .L_12886)
.L_12886:
        /*001c*/ 	.word	0x00000000
        /*0020*/ 	.short	0x0012
        /*0022*/ 	.short	0x0074
        /*0024*/ 	.byte	0x00, 0xf0, 0x11, 0x00


	//----- nvinfo : EIATTR_KPARAM_INFO
	.align		4
.L_12887:
        /*0028*/ 	.byte	0x04, 0x17
        /*002a*/ 	.short	(.L_12889 - .L_12888)
.L_12888:
        /*002c*/ 	.word	0x00000000
        /*0030*/ 	.short	0x0011
        /*0032*/ 	.short	0x0070
        /*0034*/ 	.byte	0x00, 0xf0, 0x11, 0x00


	//----- nvinfo : EIATTR_KPARAM_INFO
	.align		4
.L_12889:
        /*0038*/ 	.byte	0x04, 0x17
        /*003a*/ 	.short	(.L_12891 - .L_12890)
.L_12890:
        /*003c*/ 	.word	0x00000000
        /*0040*/ 	.short	0x0010
        /*0042*/ 	.short	0x006c
        /*0044*/ 	.byte	0x00, 0xf0, 0x11, 0x00


	//----- nvinfo : EIATTR_KPARAM_INFO
	.align		4
.L_12891:
        /*0048*/ 	.byte	0x04, 0x17
        /*004a*/ 	.short	(.L_12893 - .L_12892)
.L_12892:
        /*004c*/ 	.word	0x00000000
        /*0050*/ 	.short	0x000f
        /*0052*/ 	.short	0x0068
        /*0054*/ 	.byte	0x00, 0xf0, 0x11, 0x00


	//----- nvinfo : EIATTR_KPARAM_INFO
	.align		4
.L_12893:
        /*0058*/ 	.byte	0x04, 0x17
        /*005a*/ 	.short	(.L_12895 - .L_12894)
.L_12894:
        /*005c*/ 	.word	0x00000000
        /*0060*/ 	.short	0x000e
        /*0062*/ 	.short	0x0060
        /*0064*/ 	.byte	0x00, 0xf5, 0x21, 0x00


	//----- nvinfo : EIATTR_KPARAM_INFO
	.align		4
.L_12895:
        /*0068*/ 	.byte	0x04, 0x17
        /*006a*/ 	.short	(.L_12897 - .L_12896)
.L_12896:
        /*006c*/ 	.word	0x00000000
        /*0070*/ 	.short	0x000d
        /*0072*/ 	.short	0x0058
        /*0074*/ 	.byte	0x00, 0xf5, 0x21, 0x00


	//----- nvinfo : EIATTR_KPARAM_INFO
	.align		4
.L_12897:
        /*0078*/ 	.byte	0x04, 0x17
        /*007a*/ 	.short	(.L_12899 - .L_12898)
.L_12898:
        /*007c*/ 	.word	0x00000000
        /*0080*/ 	.short	0x000c
        /*0082*/ 	.short	0x0050
        /*0084*/ 	.byte	0x00, 0xf0, 0x11, 0x00


	//----- nvinfo : EIATTR_KPARAM_INFO
	.align		4
.L_12899:
        /*0088*/ 	.byte	0x04, 0x17
        /*008a*/ 	.short	(.L_12901 - .L_12900)
.L_12900:
        /*008c*/ 	.word	0x00000000
        /*0090*/ 	.short	0x000b
        /*0092*/ 	.short	0x004c
        /*0094*/ 	.byte	0x00, 0xf0, 0x11, 0x00


	//----- nvinfo : EIATTR_KPARAM_INFO
	.align		4
.L_12901:
        /*0098*/ 	.byte	0x04, 0x17
        /*009a*/ 	.short	(.L_12903 - .L_12902)
.L_12902:
        /*009c*/ 	.word	0x00000000
        /*00a0*/ 	.short	0x000a
        /*00a2*/ 	.short	0x0048
        /*00a4*/ 	.byte	0x00, 0xf0, 0x11, 0x00


	//----- nvinfo : EIATTR_KPARAM_INFO
	.align		4
.L_12903:
        /*00a8*/ 	.byte	0x04, 0x17
        /*00aa*/ 	.short	(.L_12905 - .L_12904)
.L_12904:
        /*00ac*/ 	.word	0x00000000
        /*00b0*/ 	.short	0x0009
        /*00b2*/ 	.short	0x0040
        /*00b4*/ 	.byte	0x00, 0xf5, 0x21, 0x00


	//----- nvinfo : EIATTR_KPARAM_INFO
	.align		4
.L_12905:
        /*00b8*/ 	.byte	0x04, 0x17
        /*00ba*/ 	.short	(.L_12907 - .L_12906)
.L_12906:
        /*00bc*/ 	.word	0x00000000
        /*00c0*/ 	.short	0x0008
        /*00c2*/ 	.short	0x0038
        /*00c4*/ 	.byte	0x00, 0xf0, 0x11, 0x00


	//----- nvinfo : EIATTR_KPARAM_INFO
	.align		4
.L_12907:
        /*00c8*/ 	.byte	0x04, 0x17
        /*00ca*/ 	.short	(.L_12909 - .L_12908)
.L_12908:
        /*00cc*/ 	.word	0x00000000
        /*00d0*/ 	.short	0x0007
        /*00d2*/ 	.short	0x0030
        /*00d4*/ 	.byte	0x00, 0xf5, 0x21, 0x00


	//----- nvinfo : EIATTR_KPARAM_INFO
	.align		4
.L_12909:
        /*00d8*/ 	.byte	0x04, 0x17
        /*00da*/ 	.short	(.L_12911 - .L_12910)
.L_12910:
        /*00dc*/ 	.word	0x00000000
        /*00e0*/ 	.short	0x0006
        /*00e2*/ 	.short	0x0028
        /*00e4*/ 	.byte	0x00, 0xf5, 0x21, 0x00


	//----- nvinfo : EIATTR_KPARAM_INFO
	.align		4
.L_12911:
        /*00e8*/ 	.byte	0x04, 0x17
        /*00ea*/ 	.short	(.L_12913 - .L_12912)
.L_12912:
        /*00ec*/ 	.word	0x00000000
        /*00f0*/ 	.short	0x0005
        /*00f2*/ 	.short	0x0024
        /*00f4*/ 	.byte	0x00, 0xf0, 0x11, 0x00


	//----- nvinfo : EIATTR_KPARAM_INFO
	.align		4
.L_12913:
        /*00f8*/ 	.byte	0x04, 0x17
        /*00fa*/ 	.short	(.L_12915 - .L_12914)
.L_12914:
        /*00fc*/ 	.word	0x00000000
        /*0100*/ 	.short	0x0004
        /*0102*/ 	.short	0x0020
        /*0104*/ 	.byte	0x00, 0xf0, 0x11, 0x00


	//----- nvinfo : EIATTR_KPARAM_INFO
	.align		4
.L_12915:
        /*0108*/ 	.byte	0x04, 0x17
        /*010a*/ 	.short	(.L_12917 - .L_12916)
.L_12916:
        /*010c*/ 	.word	0x00000000
        /*0110*/ 	.short	0x0003
        /*0112*/ 	.short	0x0018
        /*0114*/ 	.byte	0x00, 0xf5, 0x21, 0x00


	//----- nvinfo : EIATTR_KPARAM_INFO
	.align		4
.L_12917:
        /*0118*/ 	.byte	0x04, 0x17
        /*011a*/ 	.short	(.L_12919 - .L_12918)
.L_12918:
        /*011c*/ 	.word	0x00000000
        /*0120*/ 	.short	0x0002
        /*0122*/ 	.short	0x0010
        /*0124*/ 	.byte	0x00, 0xf5, 0x21, 0x00


	//----- nvinfo : EIATTR_KPARAM_INFO
	.align		4
.L_12919:
        /*0128*/ 	.byte	0x04, 0x17
        /*012a*/ 	.short	(.L_12921 - .L_12920)
.L_12920:
        /*012c*/ 	.word	0x00000000
        /*0130*/ 	.short	0x0001
        /*0132*/ 	.short	0x0008
        /*0134*/ 	.byte	0x00, 0xf5, 0x21, 0x00


	//----- nvinfo : EIATTR_KPARAM_INFO
	.align		4
.L_12921:
        /*0138*/ 	.byte	0x04, 0x17
        /*013a*/ 	.short	(.L_12923 - .L_12922)
.L_12922:
        /*013c*/ 	.word	0x00000000
        /*0140*/ 	.short	0x0000
        /*0142*/ 	.short	0x0000
        /*0144*/ 	.byte	0x00, 0xf5, 0x21, 0x00


	//----- nvinfo : EIATTR_SPARSE_MMA_MASK
	.align		4
.L_12923:
        /*0148*/ 	.byte	0x03, 0x50
        /*014a*/ 	.short	0x0000


	//----- nvinfo : EIATTR_MAXREG_COUNT
	.align		4
        /*014c*/ 	.byte	0x03, 0x1b
        /*014e*/ 	.short	0x00ff


	//----- nvinfo : EIATTR_NUM_BARRIERS
	.align		4
        /*0150*/ 	.byte	0x02, 0x4c
        /*0152*/ 	.byte	0x01
	.zero		1


	//----- nvinfo : EIATTR_EXTERNS
	.align		4
        /*0154*/ 	.byte	0x04, 0x0f
        /*0156*/ 	.short	(.L_12925 - .L_12924)


	//   ....[0]....
	.align		4
.L_12924:
        /*0158*/ 	.word	index@(__assertfail)


	//----- nvinfo : EIATTR_MERCURY_ISA_VERSION
	.align		4
.L_12925:
        /*015c*/ 	.byte	0x03, 0x5f
        /*015e*/ 	.short	0x0101


	//----- nvinfo : EIATTR_COOP_GROUP_MASK_REGIDS
	.align		4
        /*0160*/ 	.byte	0x04, 0x29
        /*0162*/ 	.short	(.L_12927 - .L_12926)


	//   ....[0]....
.L_12926:
        /*0164*/ 	.word	0xffffffff


	//   ....[1]....
        /*0168*/ 	.word	0xffffffff


	//   ....[2]....
        /*016c*/ 	.word	0xffffffff


	//   ....[3]....
        /*0170*/ 	.word	0xffffffff


	//   ....[4]....
        /*0174*/ 	.word	0xffffffff


	//   ....[5]....
        /*0178*/ 	.word	0xffffffff


	//   ....[6]....
        /*017c*/ 	.word	0xffffffff


	//   ....[7]....
        /*0180*/ 	.word	0xffffffff


	//   ....[8]....
        /*0184*/ 	.word	0xffffffff


	//   ....[9]....
        /*0188*/ 	.word	0xffffffff


	//   ....[10]....
        /*018c*/ 	.word	0xffffffff


	//   ....[11]....
        /*0190*/ 	.word	0xffffffff


	//   ....[12]....
        /*0194*/ 	.word	0xffffffff


	//   ....[13]....
        /*0198*/ 	.word	0xffffffff


	//   ....[14]....
        /*019c*/ 	.word	0xffffffff


	//   ....[15]....
        /*01a0*/ 	.word	0xffffffff


	//   ....[16]....
        /*01a4*/ 	.word	0xffffffff


	//   ....[17]....
        /*01a8*/ 	.word	0xffffffff


	//   ....[18]....
        /*01ac*/ 	.word	0xffffffff


	//   ....[19]....
        /*01b0*/ 	.word	0xffffffff


	//   ....[20]....
        /*01b4*/ 	.word	0xffffffff


	//   ....[21]....
        /*01b8*/ 	.word	0xffffffff


	//   ....[22]....
        /*01bc*/ 	.word	0xffffffff


	//   ....[23]....
        /*01c0*/ 	.word	0xffffffff


	//   ....[24]....
        /*01c4*/ 	.word	0xffffffff


	//   ....[25]....
        /*01c8*/ 	.word	0xffffffff


	//   ....[26]....
        /*01cc*/ 	.word	0xffffffff


	//   ....[27]....
        /*01d0*/ 	.word	0xffffffff


	//   ....[28]....
        /*01d4*/ 	.word	0xffffffff


	//   ....[29]....
        /*01d8*/ 	.word	0xffffffff


	//   ....[30]....
        /*01dc*/ 	.word	0xffffffff


	//   ....[31]....
        /*01e0*/ 	.word	0xffffffff


	//   ....[32]....
        /*01e4*/ 	.word	0xffffffff


	//   ....[33]....
        /*01e8*/ 	.word	0xffffffff


	//   ....[34]....
        /*01ec*/ 	.word	0xffffffff


	//   ....[35]....
        /*01f0*/ 	.word	0xffffffff


	//   ....[36]....
        /*01f4*/ 	.word	0xffffffff


	//   ....[37]....
        /*01f8*/ 	.word	0xffffffff


	//   ....[38]....
        /*01fc*/ 	.word	0xffffffff


	//   ....[39]....
        /*0200*/ 	.word	0xffffffff


	//   ....[40]....
        /*0204*/ 	.word	0xffffffff


	//   ....[41]....
        /*0208*/ 	.word	0xffffffff


	//   ....[42]....
        /*020c*/ 	.word	0xffffffff


	//   ....[43]....
        /*0210*/ 	.word	0xffffffff


	//   ....[44]....
        /*0214*/ 	.word	0xffffffff


	//   ....[45]....
        /*0218*/ 	.word	0xffffffff


	//   ....[46]....
        /*021c*/ 	.word	0xffffffff


	//   ....[47]....
        /*0220*/ 	.word	0xffffffff


	//   ....[48]....
        /*0224*/ 	.word	0x0500000f


	//   ....[49]....
        /*0228*/ 	.word	0x0500000f


	//   ....[50]....
        /*022c*/ 	.word	0x0500000f


	//   ....[51]....
        /*0230*/ 	.word	0x0500000f


	//   ....[52]....
        /*0234*/ 	.word	0x0500000f


	//   ....[53]....
        /*0238*/ 	.word	0x0500000f


	//   ....[54]....
        /*023c*/ 	.word	0x0500000f


	//   ....[55]....
        /*0240*/ 	.word	0x0500000f


	//   ....[56]....
        /*0244*/ 	.word	0x0500000f


	//   ....[57]....
        /*0248*/ 	.word	0x0500000f


	//   ....[58]....
        /*024c*/ 	.word	0x0500000f


	//   ....[59]....
        /*0250*/ 	.word	0x0500000f


	//   ....[60]....
        /*0254*/ 	.word	0x0500000f


	//   ....[61]....
        /*0258*/ 	.word	0x0500000f


	//   ....[62]....
        /*025c*/ 	.word	0x0500000f


	//   ....[63]....
        /*0260*/ 	.word	0x0500000f


	//   ....[64]....
        /*0264*/ 	.word	0x0500000f


	//   ....[65]....
        /*0268*/ 	.word	0x0500000f


	//   ....[66]....
        /*026c*/ 	.word	0x0500000f


	//   ....[67]....
        /*0270*/ 	.word	0x0500000f


	//   ....[68]....
        /*0274*/ 	.word	0x0500000f


	//   ....[69]....
        /*0278*/ 	.word	0x0500000f


	//   ....[70]....
        /*027c*/ 	.word	0x0500000f


	//   ....[71]....
        /*0280*/ 	.word	0x0500000f


	//   ....[72]....
        /*0284*/ 	.word	0x0500000f


	//   ....[73]....
        /*0288*/ 	.word	0x0500000f


	//   ....[74]....
        /*028c*/ 	.word	0x0500000f


	//   ....[75]....
        /*0290*/ 	.word	0x0500000f


	//   ....[76]....
        /*0294*/ 	.word	0x0500000f


	//   ....[77]....
        /*0298*/ 	.word	0x0500000f


	//   ....[78]....
        /*029c*/ 	.word	0x0500000f


	//   ....[79]....
        /*02a0*/ 	.word	0x0500000f


	//   ....[80]....
        /*02a4*/ 	.word	0x0500000f


	//   ....[81]....
        /*02a8*/ 	.word	0x0500000f


	//   ....[82]....
        /*02ac*/ 	.word	0x0500000f


	//   ....[83]....
        /*02b0*/ 	.word	0x0500000f


	//   ....[84]....
        /*02b4*/ 	.word	0x0500000f


	//   ....[85]....
        /*02b8*/ 	.word	0x0500000f


	//   ....[86]....
        /*02bc*/ 	.word	0x0500000f


	//   ....[87]....
        /*02c0*/ 	.word	0x0500000f


	//   ....[88]....
        /*02c4*/ 	.word	0x0500000f


	//   ....[89]....
        /*02c8*/ 	.word	0x0500000f


	//   ....[90]....
        /*02cc*/ 	.word	0x0500000f


	//   ....[91]....
        /*02d0*/ 	.word	0x0500000f


	//   ....[92]....
        /*02d4*/ 	.word	0x0500000f


	//   ....[93]....
        /*02d8*/ 	.word	0x0500000f


	//   ....[94]....
        /*02dc*/ 	.word	0x0500000f


	//   ....[95]....
        /*02e0*/ 	.word	0x0500000f


	//   ....[96]....
        /*02e4*/ 	.word	0x0500000f


	//   ....[97]....
        /*02e8*/ 	.word	0x0500000f


	//   ....[98]....
        /*02ec*/ 	.word	0x0500000f


	//   ....[99]....
        /*02f0*/ 	.word	0x0500000f


	//   ....[100]....
        /*02f4*/ 	.word	0x0500000f


	//   ....[101]....
        /*02f8*/ 	.word	0x0500000f


	//   ....[102]....
        /*02fc*/ 	.word	0x0500000f


	//   ....[103]....
        /*0300*/ 	.word	0x0500000f


	//   ....[104]....
        /*0304*/ 	.word	0x0500000f


	//   ....[105]....
        /*0308*/ 	.word	0x0500000f


	//   ....[106]....
        /*030c*/ 	.word	0x0500000f


	//   ....[107]....
        /*0310*/ 	.word	0x0500000f


	//   ....[108]....
        /*0314*/ 	.word	0x0500000f


	//   ....[109]....
        /*0318*/ 	.word	0x0500000f


	//   ....[110]....
        /*031c*/ 	.word	0x0500000f


	//   ....[111]....
        /*0320*/ 	.word	0x0500000f


	//   ....[112]....
        /*0324*/ 	.word	0x0500000f


	//   ....[113]....
        /*0328*/ 	.word	0x0500000f


	//   ....[114]....
        /*032c*/ 	.word	0x0500000f


	//   ....[115]....
        /*0330*/ 	.word	0x0500000f


	//   ....[116]....
        /*0334*/ 	.word	0x0500000f


	//----- nvinfo : EIATTR_COOP_GROUP_INSTR_OFFSETS
	.align		4
.L_12927:
        /*0338*/ 	.byte	0x04, 0x28
        /*033a*/ 	.short	(.L_12929 - .L_12928)


	//   ....[0]....
.L_12928:
        /*033c*/ 	.word	0x00000af0


	//   ....[1]....
        /*0340*/ 	.word	0x00000b10


	//   ....[2]....
        /*0344*/ 	.word	0x00000b30


	//   ....[3]....
        /*0348*/ 	.word	0x00000b50


	//   ....[4]....
        /*034c*/ 	.word	0x00000b70


	//   ....[5]....
        /*0350*/ 	.word	0x00000c70


	//   ....[6]....
        /*0354*/ 	.word	0x00000c90


	//   ....[7]....
        /*0358*/ 	.word	0x00000cc0


	//   ....[8]....
        /*035c*/ 	.word	0x00001af0


	//   ....[9]....
        /*0360*/ 	.word	0x00001b20


	//   ....[10]....
        /*0364*/ 	.word	0x00001b40


	//   ....[11]....
        /*0368*/ 	.word	0x00001b60


	//   ....[12]....
        /*036c*/ 	.word	0x00001b80


	//   ....[13]....
        /*0370*/ 	.word	0x00001bd0


	//   ....[14]....
        /*0374*/ 	.word	0x00001bf0


	//   ....[15]....
        /*0378*/ 	.word	0x00001c10


	//   ....[16]....
        /*037c*/ 	.word	0x00002ac0


	//   ....[17]....
        /*0380*/ 	.word	0x00002b00


	//   ....[18]....
        /*0384*/ 	.word	0x00002b40


	//   ....[19]....
        /*0388*/ 	.word	0x00002b80


	//   ....[20]....
        /*038c*/ 	.word	0x00002bc0


	//   ....[21]....
        /*0390*/ 	.word	0x00002c00


	//   ....[22]....
        /*0394*/ 	.word	0x00002c40


	//   ....[23]....
        /*0398*/ 	.word	0x00002ca0


	//   ....[24]....
        /*039c*/ 	.word	0x00002ce0


	//   ....[25]....
        /*03a0*/ 	.word	0x00002d20


	//   ....[26]....
        /*03a4*/ 	.word	0x00002d60


	//   ....[27]....
        /*03a8*/ 	.word	0x00002da0


	//   ....[28]....
        /*03ac*/ 	.word	0x00002de0


	//   ....[29]....
        /*03b0*/ 	.word	0x00002e00


	//   ....[30]....
        /*03b4*/ 	.word	0x00002e30


	//   ....[31]....
        /*03b8*/ 	.word	0x00002e60


	//   ....[32]....
        /*03bc*/ 	.word	0x00002ea0


	//   ....[33]....
        /*03c0*/ 	.word	0x00002ee0


	//   ....[34]....
        /*03c4*/ 	.word	0x00002f20


	//   ....[35]....
        /*03c8*/ 	.word	0x00002f60


	//   ....[36]....
        /*03cc*/ 	.word	0x00002fa0


	//   ....[37]....
        /*03d0*/ 	.word	0x00002fe0


	//   ....[38]....
        /*03d4*/ 	.word	0x00003010


	//   ....[39]....
        /*03d8*/ 	.word	0x00003030


	//   ....[40]....
        /*03dc*/ 	.word	0x00003050


	//   ....[41]....
        /*03e0*/ 	.word	0x00003070


	//   ....[42]....
        /*03e4*/ 	.word	0x00003090


	//   ....[43]....
        /*03e8*/ 	.word	0x000030b0


	//   ....[44]....
        /*03ec*/ 	.word	0x000030c0


	//   ....[45]....
        /*03f0*/ 	.word	0x000030e0


	//   ....[46]....
        /*03f4*/ 	.word	0x00003100


	//   ....[47]....
        /*03f8*/ 	.word	0x00003120


	//   ....[48]....
        /*03fc*/ 	.word	0x00004660


	//   ....[49]....
        /*0400*/ 	.word	0x000046c0


	//   ....[50]....
        /*0404*/ 	.word	0x00004720


	//   ....[51]....
        /*0408*/ 	.word	0x00004780


	//   ....[52]....
        /*040c*/ 	.word	0x000047e0


	//   ....[53]....
        /*0410*/ 	.word	0x00004860


	//   ....[54]....
        /*0414*/ 	.word	0x000048c0


	//   ....[55]....
        /*0418*/ 	.word	0x00004920


	//   ....[56]....
        /*041c*/ 	.word	0x000049a0


	//   ....[57]....
        /*0420*/ 	.word	0x00004a00


	//   ....[58]....
        /*0424*/ 	.word	0x00004a80


	//   ....[59]....
        /*0428*/ 	.word	0x00004ae0


	//   ....[60]....
        /*042c*/ 	.word	0x00004b60


	//   ....[61]....
        /*0430*/ 	.word	0x00004bc0


	//   ....[62]....
        /*0434*/ 	.word	0x00004c40


	//   ....[63]....
        /*0438*/ 	.word	0x00004ca0


	//   ....[64]....
        /*043c*/ 	.word	0x00004d20


	//   ....[65]....
        /*0440*/ 	.word	0x00004d80


	//   ....[66]....
        /*0444*/ 	.word	0x00004e00


	//   ....[67]....
        /*0448*/ 	.word	0x00004e60


	//   ....[68]....
        /*044c*/ 	.word	0x00004ee0


	//   ....[69]....
        /*0450*/ 	.word	0x00004f40


	//   ....[70]....
        /*0454*/ 	.word	0x00004fc0


	//   ....[71]....
        /*0458*/ 	.word	0x00005020


	//   ....[72]....
        /*045c*/ 	.word	0x000050a0


	//   ....[73]....
        /*0460*/ 	.word	0x00005100


	//   ....[74]....
        /*0464*/ 	.word	0x00005180


	//   ....[75]....
        /*0468*/ 	.word	0x000051e0


	//   ....[76]....
        /*046c*/ 	.word	0x00005260


	//   ....[77]....
        /*0470*/ 	.word	0x000052c0


	//   ....[78]....
        /*0474*/ 	.word	0x00005340


	//   ....[79]....
        /*0478*/ 	.word	0x000053a0


	//   ....[80]....
        /*047c*/ 	.word	0x00005420


	//   ....[81]....
        /*0480*/ 	.word	0x00005480


	//   ....[82]....
        /*0484*/ 	.word	0x00005500


	//   ....[83]....
        /*0488*/ 	.word	0x00005560


	//   ....[84]....
        /*048c*/ 	.word	0x000055e0


	//   ....[85]....
        /*0490*/ 	.word	0x00005640


	//   ....[86]....
        /*0494*/ 	.word	0x000056c0


	//   ....[87]....
        /*0498*/ 	.word	0x00005720


	//   ....[88]....
        /*049c*/ 	.word	0x000057a0


	//   ....[89]....
        /*04a0*/ 	.word	0x00005800


	//   ....[90]....
        /*04a4*/ 	.word	0x00005880


	//   ....[91]....
        /*04a8*/ 	.word	0x000058e0


	//   ....[92]....
        /*04ac*/ 	.word	0x00005960


	//   ....[93]....
        /*04b0*/ 	.word	0x000059c0


	//   ....[94]....
        /*04b4*/ 	.word	0x00005a40


	//   ....[95]....
        /*04b8*/ 	.word	0x00005aa0


	//   ....[96]....
        /*04bc*/ 	.word	0x00005b10


	//   ....[97]....
        /*04c0*/ 	.word	0x00005b70


	//   ....[98]....
        /*04c4*/ 	.word	0x00005be0


	//   ....[99]....
        /*04c8*/ 	.word	0x00005c40


	//   ....[100]....
        /*04cc*/ 	.word	0x00005cc0


	//   ....[101]....
        /*04d0*/ 	.word	0x00005d20


	//   ....[102]....
        /*04d4*/ 	.word	0x00005da0


	//   ....[103]....
        /*04d8*/ 	.word	0x00005e00


	//   ....[104]....
        /*04dc*/ 	.word	0x00005e80


	//   ....[105]....
        /*04e0*/ 	.word	0x00005ee0


	//   ....[106]....
        /*04e4*/ 	.word	0x00005f60


	//   ....[107]....
        /*04e8*/ 	.word	0x00005fc0


	//   ....[108]....
        /*04ec*/ 	.word	0x00006040


	//   ....[109]....
        /*04f0*/ 	.word	0x000060a0


	//   ....[110]....
        /*04f4*/ 	.word	0x00006120


	//   ....[111]....
        /*04f8*/ 	.word	0x00006180


	//   ....[112]....
        /*04fc*/ 	.word	0x000061f0


	//   ....[113]....
        /*0500*/ 	.word	0x00006250


	//   ....[114]....
        /*0504*/ 	.word	0x000062c0


	//   ....[115]....
        /*0508*/ 	.word	0x00006320


	//   ....[116]....
        /*050c*/ 	.word	0x00006390


	//----- nvinfo : EIATTR_VRC_CTA_INIT_COUNT
	.align		4
.L_12929:
        /*0510*/ 	.byte	0x02, 0x4a
	.zero		1
	.zero		1


	//----- nvinfo : EIATTR_SYSCALL_OFFSETS
	.align		4
        /*0514*/ 	.byte	0x04, 0x46
        /*0516*/ 	.short	(.L_12931 - .L_12930)


	//   ....[0]....
.L_12930:
        /*0518*/ 	.word	0x000029b0


	//   ....[1]....
        /*051c*/ 	.word	0x00004600


	//----- nvinfo : EIATTR_EXIT_INSTR_OFFSETS
	.align		4
.L_12931:
        /*0520*/ 	.byte	0x04, 0x1c
        /*0522*/ 	.short	(.L_12933 - .L_12932)


	//   ....[0]....
.L_12932:
        /*0524*/ 	.word	0x00004010


	//   ....[1]....
        /*0528*/ 	.word	0x00004050


	//   ....[2]....
        /*052c*/ 	.word	0x00004500


	//   ....[3]....
        /*0530*/ 	.word	0x00004610


	//----- nvinfo : EIATTR_CRS_STACK_SIZE
	.align		4
.L_12933:
        /*0534*/ 	.byte	0x04, 0x1e
        /*0536*/ 	.short	(.L_12935 - .L_12934)
.L_12934:
        /*0538*/ 	.word	0x00000000


	//----- nvinfo : EIATTR_CBANK_PARAM_SIZE
	.align		4
.L_12935:
        /*053c*/ 	.byte	0x03, 0x19
        /*053e*/ 	.short	0x007c


	//----- nvinfo : EIATTR_PARAM_CBANK
	.align		4
        /*0540*/ 	.byte	0x04, 0x0a
        /*0542*/ 	.short	(.L_12937 - .L_12936)
	.align		4
.L_12936:
        /*0544*/ 	.word	index@(.nv.constant0._ZN4vllm25paged_attention_v1_kernelI13__nv_bfloat16hLi256ELi32ELi128ELNS_18Fp8KVCacheDataTypeE1ELb1EEEvPT_PKS3_PKT0_S9_ifPKiSB_iPKfiiiSD_SD_iiiii)
        /*0548*/ 	.short	0x0380
        /*054a*/ 	.short	0x007c


	//----- nvinfo : EIATTR_SW_WAR
	.align		4
.L_12937:
        /*054c*/ 	.byte	0x04, 0x36
        /*054e*/ 	.short	(.L_12939 - .L_12938)
.L_12938:
        /*0550*/ 	.word	0x00000008
.L_12939:


//--------------------- .nv.info._ZN4vllm25paged_attention_v1_kernelI13__nv_bfloat16hLi192ELi32ELi128ELNS_18Fp8KVCacheDataTypeE1ELb1EEEvPT_PKS3_PKT0_S9_ifPKiSB_iPKfiiiSD_SD_iiiii --------------------------
	.section	.nv.info._ZN4vllm25paged_attention_v1_kernelI13__nv_bfloat16hLi192ELi32ELi128ELNS_18Fp8KVCacheDataTypeE1ELb1EEEvPT_PKS3_PKT0_S9_ifPKiSB_iPKfiiiSD_SD_iiiii,"",@"SHT_CUDA_INFO"
	.sectionflags	@""
	.align	4


	//----- nvinfo : EIATTR_CUDA_API_VERSION
	.align		4
        /*0000*/ 	.byte	0x04, 0x37
        /*0002*/ 	.short	(.L_12941 - .L_12940)
.L_12940:
        /*0004*/ 	.word	0x00000082


	//----- nvinfo : EIATTR_KPARAM_INFO
	.align		4
.L_12941:
        /*0008*/ 	.byte	0x04, 0x17
        /*000a*/ 	.short	(.L_12943 - .L_12942)
.L_12942:
        /*000c*/ 	.word	0x00000000
        /*0010*/ 	.short	0x0013
        /*0012*/ 	.short	0x0078
        /*0014*/ 	.byte	0x00, 0xf0, 0x11, 0x00


	//----- nvinfo : EIATTR_KPARAM_INFO
	.align		4
.L_12943:
        /*0018*/ 	.byte	0x04, 0x17
        /*001a*/ 	.short	(.L_12945 - .L_12944)
.L_12944:
        /*001c*/ 	.word	0x00000000
        /*0020*/ 	.short	0x0012
        /*0022*/ 	.short	0x0074
        /*0024*/ 	.byte	0x00, 0xf0, 0x11, 0x00


	//----- nvinfo : EIATTR_KPARAM_INFO
	.align		4
.L_12945:
        /*0028*/ 	.byte	0x04, 0x17
        /*002a*/ 	.short	(.L_12947 - .L_12946)
.L_12946:
        /*002c*/ 	.word	0x00000000
        /*0030*/ 	.short	0x0011
        /*0032*/ 	.short	0x0070
        /*0034*/ 	.byte	0x00, 0xf0, 0x11, 0x00


	//----- nvinfo : EIATTR_KPARAM_INFO
	.align		4
.L_12947:
        /*0038*/ 	.byte	0x04, 0x17
        /*003a*/ 	.short	(.L_12949 - .L_12948)
.L_12948:
        /*003c*/ 	.word	0x00000000
        /*0040*/ 	.short	0x0010
        /*0042*/ 	.short	0x006c
        /*0044*/ 	.byte	0x00, 0xf0, 0x11, 0x00


	//----- nvinfo : EIATTR_KPARAM_INFO
	.align		4
.L_12949:
        /*0048*/ 	.byte	0x04, 0x17
        /*004a*/ 	.short	(.L_12951 - .L_12950)
.L_12950:
        /*004c*/ 	.word	0x00000000
        /*0050*/ 	.short	0x000f
        /*0052*/ 	.short	0x0068
        /*0054*/ 	.byte	0x00, 0xf0, 0x11, 0x00


	//----- nvinfo : EIATTR_KPARAM_INFO
	.align		4
.L_12951:
        /*0058*/ 	.byte	0x04, 0x17
        /*005a*/ 	.short	(.L_12953 - .L_12952)
.L_12952:
        /*005c*/ 	.word	0x00000000
        /*0060*/ 	.short	0x000e
        /*0062*/ 	.short	0x0060
        /*0064*/ 	.byte	0x00, 0xf5, 0x21, 0x00


	//----- nvinfo : EIATTR_KPARAM_INFO
	.align		4
.L_12953:
        /*0068*/ 	.byte	0x04, 0x17
        /*006a*/ 	.short	(.L_12955 - .L_12954)
.L_12954:
        /*006c*/ 	.word	0x00000000
        /*0070*/ 	.short	0x000d
        /*0072*/ 	.short	0x0058
        /*0074*/ 	.byte	0x00, 0xf5, 0x21, 0x00


	//----- nvinfo : EIATTR_KPARAM_INFO
	.align		4
.L_12955:
        /*0078*/ 	.byte	0x04, 0x17
        /*007a*/ 	.short	(.L_12957 - .L_12956)
.L_12956:
        /*007c*/ 	.word	0x00000000
        /*0080*/ 	.short	0x000c
        /*0082*/ 	.short	0x0050
        /*0084*/ 	.byte	0x00, 0xf0, 0x11, 0x00


	//----- nvinfo : EIATTR_KPARAM_INFO
	.align		4
.L_12957:
        /*0088*/ 	.byte	0x04, 0x17
        /*008a*/ 	.short	(.L_12959 - .L_12958)
.L_12958:
        /*008c*/ 	.word	0x00000000
        /*0090*/ 	.short	0x000b
        /*0092*/ 	.short	0x004c
        /*0094*/ 	.byte	0x00, 0xf0, 0x11, 0x00


	//----- nvinfo : EIATTR_KPARAM_INFO
	.align		4
.L_12959:
        /*0098*/ 	.byte	0x04, 0x17
        /*009a*/ 	.short	(.L_12961 - .L_12960)
.L_12960:
        /*009c*/ 	.word	0x00000000
        /*00a0*/ 	.short	0x000a
        /*00a2*/ 	.short	0x0048
        /*00a4*/ 	.byte	0x00, 0xf0, 0x11, 0x00


	//----- nvinfo : EIATTR_KPARAM_INFO
	.align		4
.L_12961:
        /*00a8*/ 	.byte	0x04, 0x17
        /*00aa*/ 	.short	(.L_12963 - .L_12962)
.L_12962:
        /*00ac*/ 	.word	0x00000000
        /*00b0*/ 	.short	0x0009
        /*00b2*/ 	.short	0x0040
        /*00b4*/ 	.byte	0x00, 0xf5, 0x21, 0x00


	//----- nvinfo : EIATTR_KPARAM_INFO
	.align		4
.L_12963:
        /*00b8*/ 	.byte	0x04, 0x17
        /*00ba*/ 	.short	(.L_12965 - .L_12964)
.L_12964:
        /*00bc*/ 	.word	0x00000000
        /*00c0*/ 	.short	0x0008
        /*00c2*/ 	.short	0x0038
        /*00c4*/ 	.byte	0x00, 0xf0, 0x11, 0x00


	//----- nvinfo : EIATTR_KPARAM_INFO
	.align		4
.L_12965:
        /*00c8*/ 	.byte	0x04, 0x17
        /*00ca*/ 	.short	(.L_12967 - .L_12966)
.L_12966:
        /*00cc*/ 	.word	0x00000000
        /*00d0*/ 	.short	0x0007
        /*00d2*/ 	.short	0x0030
        /*00d4*/ 	.byte	0x00, 0xf5, 0x21, 0x00


	//----- nvinfo : EIATTR_KPARAM_INFO
	.align		4
.L_12967:
        /*00d8*/ 	.byte	0x04, 0x17
        /*00da*/ 	.short	(.L_12969 - .L_12968)
.L_12968:
        /*00dc*/ 	.word	0x00000000
        /*00e0*/ 	.short	0x0006
        /*00e2*/ 	.short	0x0028
        /*00e4*/ 	.byte	0x00, 0xf5, 0x21, 0x00


	//----- nvinfo : EIATTR_KPARAM_INFO
	.align		4
.L_12969:
        /*00e8*/ 	.byte	0x04, 0x17
        /*00ea*/ 	.short	(.L_12971 - .L_12970)
.L_12970:
        /*00ec*/ 	.word	0x00000000
        /*00f0*/ 	.short	0x0005
        /*00f2*/ 	.short	0x0024
        /*00f4*/ 	.byte	0x00, 0xf0, 0x11, 0x00


	//----- nvinfo : EIATTR_KPARAM_INFO
	.align		4
.L_12971:
        /*00f8*/ 	.byte	0x04, 0x17
        /*00fa*/ 	.short	(.L_12973 - .L_12972)
.L_12972:
        /*00fc*/ 	.word	0x00000000
        /*0100*/ 	.short	0x0004
        /*0102*/ 	.short	0x0020
        /*0104*/ 	.byte	0x00, 0xf0, 0x11, 0x00


	//----- nvinfo : EIATTR_KPARAM_INFO
	.align		4
.L_12973:
        /*0108*/ 	.byte	0x04, 0x17
        /*010a*/ 	.short	(.L_12975 - .L_12974)
.L_12974:
        /*010c*/ 	.word	0x00000000
        /*0110*/ 	.short	0x0003
        /*0112*/ 	.short	0x0018
        /*0114*/ 	.byte	0x00, 0xf5, 0x21, 0x00


	//----- nvinfo : EIATTR_KPARAM_INFO
	.align		4
.L_12975:
        /*0118*/ 	.byte	0x04, 0x17
        /*011a*/ 	.short	(.L_12977 - .L_12976)
.L_12976:
        /*011c*/ 	.word	0x00000000
        /*0120*/ 	.short	0x0002
        /*0122*/ 	.short	0x0010
        /*0124*/ 	.byte	0x00, 0xf5, 0x21, 0x00


	//----- nvinfo : EIATTR_KPARAM_INFO
	.align		4
.L_12977:
        /*0128*/ 	.byte	0x04, 0x17
        /*012a*/ 	.short	(.L_12979 - .L_12978)
.L_12978:
        /*012c*/ 	.word	0x00000000
        /*0130*/ 	.short	0x0001
        /*0132*/ 	.short	0x0008
        /*0134*/ 	.byte	0x00, 0xf5, 0x21, 0x00


	//----- nvinfo : EIATTR_KPARAM_INFO
	.align		4
.L_12979:
        /*0138*/ 	.byte	0x04, 0x17
        /*013a*/ 	.short	(.L_12981 - .L_12980)
.L_12980:
        /*013c*/ 	.word	0x00000000
        /*0140*/ 	.short	0x0000
        /*0142*/ 	.short	0x0000
        /*0144*/ 	.byte	0x00, 0xf5, 0x21, 0x00


	//----- nvinfo : EIATTR_SPARSE_MMA_MASK
	.align		4
.L_12981:
        /*0148*/ 	.byte	0x03, 0x50
        /*014a*/ 	.short	0x0000


	//----- nvinfo : EIATTR_MAXREG_COUNT
	.align		4
        /*014c*/ 	.byte	0x03, 0x1b
        /*014e*/ 	.short	0x00ff


	//----- nvinfo : EIATTR_NUM_BARRIERS
	.align		4
        /*0150*/ 	.byte	0x02, 0x4c
        /*0152*/ 	.byte	0x01
	.zero		1


	//----- nvinfo : EIATTR_EXTERNS
	.align		4
        /*0154*/ 	.byte	0x04, 0x0f
        /*0156*/ 	.short	(.L_12983 - .L_12982)


	//   ....[0]....
	.align		4
.L_12982:
        /*0158*/ 	.word	index@(__assertfail)


	//----- nvinfo : EIATTR_MERCURY_ISA_VERSION
	.align		4
.L_12983:
        /*015c*/ 	.byte	0x03, 0x5f
        /*015e*/ 	.short	0x0101


	//----- nvinfo : EIATTR_COOP_GROUP_MASK_REGIDS
	.align		4
        /*0160*/ 	.byte	0x04, 0x29
        /*0162*/ 	.short	(.L_12985 - .L_12984)


	//   ....[0]....
.L_12984:
        /*0164*/ 	.word	0xffffffff


	//   ....[1]....
        /*0168*/ 	.word	0xffffffff


	//   ....[2]....
        /*016c*/ 	.word	0xffffffff


	//   ....[3]....
        /*0170*/ 	.word	0xffffffff


	//   ....[4]....
        /*0174*/ 	.word	0xffffffff


	//   ....[5]....
        /*0178*/ 	.word	0xffffffff


	//   ....[6]....
        /*017c*/ 	.word	0xffffffff


	//   ....[7]....
        /*0180*/ 	.word	0xffffffff


	//   ....[8]....
        /*0184*/ 	.word	0xffffffff


	//   ....[9]....
        /*0188*/ 	.word	0xffffffff


	//   ....[10]....
        /*018c*/ 	.word	0xffffffff


	//   ....[11]....
        /*0190*/ 	.word	0xffffffff


	//   ....[12]....
        /*0194*/ 	.word	0xffffffff


	//   ....[13]....
        /*0198*/ 	.word	0xffffffff


	//   ....[14]....
        /*019c*/ 	.word	0xffffffff


	//   ....[15]....
        /*01a0*/ 	.word	0xffffffff


	//   ....[16]....
        /*01a4*/ 	.word	0xffffffff


	//   ....[17]....
        /*01a8*/ 	.word	0xffffffff


	//   ....[18]....
        /*01ac*/ 	.word	0xffffffff


	//   ....[19]....
        /*01b0*/ 	.word	0xffffffff


	//   ....[20]....
        /*01b4*/ 	.word	0xffffffff


	//   ....[21]....
        /*01b8*/ 	.word	0xffffffff


	//   ....[22]....
        /*01bc*/ 	.word	0xffffffff


	//   ....[23]....
        /*01c0*/ 	.word	0xffffffff


	//   ....[24]....
        /*01c4*/ 	.word	0xffffffff


	//   ....[25]....
        /*01c8*/ 	.word	0xffffffff


	//   ....[26]....
        /*01cc*/ 	.word	0xffffffff


	//   ....[27]....
        /*01d0*/ 	.word	0xffffffff


	//   ....[28]....
        /*01d4*/ 	.word	0xffffffff


	//   ....[29]....
        /*01d8*/ 	.word	0xffffffff


	//   ....[30]....
        /*01dc*/ 	.word	0xffffffff


	//   ....[31]....
        /*01e0*/ 	.word	0xffffffff


	//   ....[32]....
        /*01e4*/ 	.word	0xffffffff


	//   ....[33]....
        /*01e8*/ 	.word	0xffffffff


	//   ....[34]....
        /*01ec*/ 	.word	0xffffffff


	//   ....[35]....
        /*01f0*/ 	.word	0xffffffff


	//   ....[36]....
        /*01f4*/ 	.word	0xffffffff


	//   ....[37]....
        /*01f8*/ 	.word	0xffffffff


	//   ....[38]....
        /*01fc*/ 	.word	0xffffffff


	//   ....[39]....
        /*0200*/ 	.word	0xffffffff


	//   ....[40]....
        /*0204*/ 	.word	0x0500000f


	//   ....[41]....
        /*0208*/ 	.word	0x0500000f


	//   ....[42]....
        /*020c*/ 	.word	0x0500000f


	//   ....[43]....
        /*0210*/ 	.word	0x0500000f


	//   ....[44]....
        /*0214*/ 	.word	0x0500000f


	//   ....[45]....
        /*0218*/ 	.word	0x0500000f


	//   ....[46]....
        /*021c*/ 	.word	0x0500000f


	//   ....[47]....
        /*0220*/ 	.word	0x0500000f


	//   ....[48]....
        /*0224*/ 	.word	0x0500000f


	//   ....[49]....
        /*0228*/ 	.word	0x0500000f


	//   ....[50]....
        /*022c*/ 	.word	0x0500000f


	//   ....[51]....
        /*0230*/ 	.word	0x0500000f


	//   ....[52]....
        /*0234*/ 	.word	0x0500000f


	//   ....[53]....
        /*0238*/ 	.word	0x0500000f


	//   ....[54]....
        /*023c*/ 	.word	0x0500000f


	//   ....[55]....
        /*0240*/ 	.word	0x0500000f


	//   ....[56]....
        /*0244*/ 	.word	0x0500000f


	//   ....[57]....
        /*0248*/ 	.word	0x0500000f


	//   ....[58]....
        /*024c*/ 	.word	0x0500000f


	//   ....[59]....
        /*0250*/ 	.word	0x0500000f


	//   ....[60]....
        /*0254*/ 	.word	0x0500000f


	//   ....[61]....
        /*0258*/ 	.word	0x0500000f


	//   ....[62]....
        /*025c*/ 	.word	0x0500000f


	//   ....[63]....
        /*0260*/ 	.word	0x0500000f


	//   ....[64]....
        /*0264*/ 	.word	0x0500000f


	//   ....[65]....
        /*0268*/ 	.word	0x0500000f


	//   ....[66]....
        /*026c*/ 	.word	0x0500000f


	//   ....[67]....
        /*0270*/ 	.word	0x0500000f


	//   ....[68]....
        /*0274*/ 	.word	0x0500000f


	//   ....[69]....
        /*0278*/ 	.word	0x0500000f


	//   ....[70]....
        /*027c*/ 	.word	0x0500000f


	//   ....[71]....
        /*0280*/ 	.word	0x0500000f


	//   ....[72]....
        /*0284*/ 	.word	0x0500000f


	//   ....[73]....
        /*0288*/ 	.word	0x0500000f


	//   ....[74]....
        /*028c*/ 	.word	0x0500000f


	//   ....[75]....
        /*0290*/ 	.word	0x0500000f


	//   ....[76]....
        /*0294*/ 	.word	0x0500000f


	//   ....[77]....
        /*0298*/ 	.word	0x0500000f


	//   ....[78]....
        /*029c*/ 	.word	0x0500000f


	//   ....[79]....
        /*02a0*/ 	.word	0x0500000f


	//   ....[80]....
        /*02a4*/ 	.word	0x0500000f


	//   ....[81]....
        /*02a8*/ 	.word	0x0500000f


	//   ....[82]....
        /*02ac*/ 	.word	0x0500000f


	//   ....[83]....
        /*02b0*/ 	.word	0x0500000f


	//   ....[84]....
        /*02b4*/ 	.word	0x0500000f


	//   ....[85]....
        /*02b8*/ 	.word	0x0500000f


	//   ....[86]....
        /*02bc*/ 	.word	0x0500000f


	//   ....[87]....
        /*02c0*/ 	.word	0x0500000f


	//   ....[88]....
        /*02c4*/ 	.word	0x0500000f


	//   ....[89]....
        /*02c8*/ 	.word	0x0500000f


	//   ....[90]....
        /*02cc*/ 	.word	0x0500000f


	//   ....[91]....
        /*02d0*/ 	.word	0x0500000f


	//   ....[92]....
        /*02d4*/ 	.word	0x0500000f


	//----- nvinfo : EIATTR_COOP_GROUP_INSTR_OFFSETS
	.align		4
.L_12985:
        /*02d8*/ 	.byte	0x04, 0x28
        /*02da*/ 	.short	(.L_12987 - .L_12986)


	//   ....[0]....
.L_12986:
        /*02dc*/ 	.word	0x00000b20


	//   ....[1]....
        /*02e0*/ 	.word	0x00000b40


	//   ....[2]....
        /*02e4*/ 	.word	0x00000b60


	//   ....[3]....
        /*02e8*/ 	.word	0x00000b80


	//   ....[4]....
        /*02ec*/ 	.word	0x00000ba0


	//   ....[5]....
        /*02f0*/ 	.word	0x00000cb0


	//   ....[6]....
        /*02f4*/ 	.word	0x00000cd0


	//   ....[7]....
        /*02f8*/ 	.word	0x00000cf0


	//   ....[8]....
        /*02fc*/ 	.word	0x00001b40


	//   ....[9]....
        /*0300*/ 	.word	0x00001b70


	//   ....[10]....
        /*0304*/ 	.word	0x00001b90


	//   ....[11]....
        /*0308*/ 	.word	0x00001bb0


	//   ....[12]....
        /*030c*/ 	.word	0x00001bd0


	//   ....[13]....
        /*0310*/ 	.word	0x00001c20


	//   ....[14]....
        /*0314*/ 	.word	0x00001c40


	//   ....[15]....
        /*0318*/ 	.word	0x00001c60


	//   ....[16]....
        /*031c*/ 	.word	0x00002b40


	//   ....[17]....
        /*0320*/ 	.word	0x00002b80


	//   ....[18]....
        /*0324*/ 	.word	0x00002bc0


	//   ....[19]....
        /*0328*/ 	.word	0x00002c00


	//   ....[20]....
        /*032c*/ 	.word	0x00002c40


	//   ....[21]....
        /*0330*/ 	.word	0x00002c60


	//   ....[22]....
        /*0334*/ 	.word	0x00002c70


	//   ....[23]....
        /*0338*/ 	.word	0x00002ca0


	//   ....[24]....
        /*033c*/ 	.word	0x00002ce0


	//   ....[25]....
        /*0340*/ 	.word	0x00002d20


	//   ....[26]....
        /*0344*/ 	.word	0x00002d40


	//   ....[27]....
        /*0348*/ 	.word	0x00002d70


	//   ....[28]....
        /*034c*/ 	.word	0x00002da0


	//   ....[29]....
        /*0350*/ 	.word	0x00002dd0


	//   ....[30]....
        /*0354*/ 	.word	0x00002df0


	//   ....[31]....
        /*0358*/ 	.word	0x00002e20


	//   ....[32]....
        /*035c*/ 	.word	0x00002e50


	//   ....[33]....
        /*0360*/ 	.word	0x00002e80


	//   ....[34]....
        /*0364*/ 	.word	0x00002f30


	//   ....[35]....
        /*0368*/ 	.word	0x00002f50


	//   ....[36]....
        /*036c*/ 	.word	0x00002f70


	//   ....[37]....
        /*0370*/ 	.word	0x00002f90


	//   ....[38]....
        /*0374*/ 	.word	0x00002fb0


	//   ....[39]....
        /*0378*/ 	.word	0x00002fc0


	//   ....[40]....
        /*037c*/ 	.word	0x00004090


	//   ....[41]....
        /*0380*/ 	.word	0x000040f0


	//   ....[42]....
        /*0384*/ 	.word	0x00004150


	//   ....[43]....
        /*0388*/ 	.word	0x000041b0


	//   ....[44]....
        /*038c*/ 	.word	0x00004210


	//   ....[45]....
        /*0390*/ 	.word	0x00004290


	//   ....[46]....
        /*0394*/ 	.word	0x00004300


	//   ....[47]....
        /*0398*/ 	.word	0x00004360


	//   ....[48]....
        /*039c*/ 	.word	0x000043e0


	//   ....[49]....
        /*03a0*/ 	.word	0x00004440


	//   ....[50]....
        /*03a4*/ 	.word	0x000044c0


	//   ....[51]....
        /*03a8*/ 	.word	0x00004520


	//   ....[52]....
        /*03ac*/ 	.word	0x000045a0


	//   ....[53]....
        /*03b0*/ 	.word	0x00004600


	//   ....[54]....
        /*03b4*/ 	.word	0x00004680


	//   ....[55]....
        /*03b8*/ 	.word	0x000046e0


	//   ....[56]....
        /*03bc*/ 	.word	0x00004760


	//   ....[57]....
        /*03c0*/ 	.word	0x000047c0


	//   ....[58]....
        /*03c4*/ 	.word	0x00004840


	//   ....[59]....
        /*03c8*/ 	.word	0x000048a0


	//   ....[60]....
        /*03cc*/ 	.word	0x00004920


	//   ....[61]....
        /*03d0*/ 	.word	0x00004980


	//   ....[62]....
        /*03d4*/ 	.word	0x00004a00


	//   ....[63]....
        /*03d8*/ 	.word	0x00004a60


	//   ....[64]....
        /*03dc*/ 	.word	0x00004ae0


	//   ....[65]....
        /*03e0*/ 	.word	0x00004b40


	//   ....[66]....
        /*03e4*/ 	.word	0x00004bc0


	//   ....[67]....
        /*03e8*/ 	.word	0x00004c20


	//   ....[68]....
        /*03ec*/ 	.word	0x00004ca0


	//   ....[69]....
        /*03f0*/ 	.word	0x00004d00


	//   ....[70]....
        /*03f4*/ 	.word	0x00004d80


	//   ....[71]....
        /*03f8*/ 	.word	0x00004de0


	//   ....[72]....
        /*03fc*/ 	.word	0x00004e50


	//   ....[73]....
        /*0400*/ 	.word	0x00004eb0


	//   ....[74]....
        /*0404*/ 	.word	0x00004f20


	//   ....[75]....
        /*0408*/ 	.word	0x00004f80


	//   ....[76]....
        /*040c*/ 	.word	0x00005000


	//   ....[77]....
        /*0410*/ 	.word	0x00005060


	//   ....[78]....
        /*0414*/ 	.word	0x000050e0


	//   ....[79]....
        /*0418*/ 	.word	0x00005140


	//   ....[80]....
        /*041c*/ 	.word	0x000051c0


	//   ....[81]....
        /*0420*/ 	.word	0x00005220


	//   ....[82]....
        /*0424*/ 	.word	0x000052a0


	//   ....[83]....
        /*0428*/ 	.word	0x00005300


	//   ....[84]....
        /*042c*/ 	.word	0x00005380


	//   ....[85]....
        /*0430*/ 	.word	0x000053e0


	//   ....[86]....
        /*0434*/ 	.word	0x00005460


	//   ....[87]....
        /*0438*/ 	.word	0x000054c0


	//   ....[88]....
        /*043c*/ 	.word	0x00005540


	//   ....[89]....
        /*0440*/ 	.word	0x000055a0


	//   ....[90]....
        /*0444*/ 	.word	0x00005600


	//   ....[91]....
        /*0448*/ 	.word	0x00005670


	//   ....[92]....
        /*044c*/ 	.word	0x000056e0


	//----- nvinfo : EIATTR_VRC_CTA_INIT_COUNT
	.align		4
.L_12987:
        /*0450*/ 	.byte	0x02, 0x4a
	.zero		1
	.zero		1


	//----- nvinfo : EIATTR_SYSCALL_OFFSETS
	.align		4
        /*0454*/ 	.byte	0x04, 0x46
        /*0456*/ 	.short	(.L_12989 - .L_12988)


	//   ....[0]....
.L_12988:
        /*0458*/ 	.word	0x00002a30


	//   ....[1]....
        /*045c*/ 	.word	0x00004030


	//----- nvinfo : EIATTR_EXIT_INSTR_OFFSETS
	.align		4
.L_12989:
        /*0460*/ 	.byte	0x04, 0x1c
        /*0462*/ 	.short	(.L_12991 - .L_12990)


	//   ....[0]....
.L_12990:
        /*0464*/ 	.word	0x00003b40


	//   ....[1]....
        /*0468*/ 	.word	0x00003b80


	//   ....[2]....
        /*046c*/ 	.word	0x00003f30


	//   ....[3]....
        /*0470*/ 	.word	0x00004040


	//----- nvinfo : EIATTR_CRS_STACK_SIZE
	.align		4
.L_12991:
        /*0474*/ 	.byte	0x04, 0x1e
        /*0476*/ 	.short	(.L_12993 - .L_12992)
.L_12992:
        /*0478*/ 	.word	0x00000000


	//----- nvinfo : EIATTR_CBANK_PARAM_SIZE
	.align		4
.L_12993:
        /*047c*/ 	.byte	0x03, 0x19
        /*047e*/ 	.short	0x007c


	//----- nvinfo : EIATTR_PARAM_CBANK
	.align		4
        /*0480*/ 	.byte	0x04, 0x0a
        /*0482*/ 	.short	(.L_12995 - .L_12994)
	.align		4
.L_12994:
        /*0484*/ 	.word	index@(.nv.constant0._ZN4vllm25paged_attention_v1_kernelI13__nv_bfloat16hLi192ELi32ELi128ELNS_18Fp8KVCacheDataTypeE1ELb1EEEvPT_PKS3_PKT0_S9_ifPKiSB_iPKfiiiSD_SD_iiiii)
        /*0488*/ 	.short	0x0380
        /*048a*/ 	.short	0x007c


	//----- nvinfo : EIATTR_SW_WAR
	.align		4
.L_12995:
        /*048c*/ 	.byte	0x04, 0x36
        /*048e*/ 	.short	(.L_12997 - .L_12996)
.L_12996:
        /*0490*/ 	.word	0x00000008
.L_12997:


//--------------------- .nv.info._ZN4vllm25paged_attention_v1_kernelI13__nv_bfloat16hLi128ELi32ELi128ELNS_18Fp8KVCacheDataTypeE1ELb1EEEvPT_PKS3_PKT0_S9_ifPKiSB_iPKfiiiSD_SD_iiiii --------------------------
	.section	.nv.info._ZN4vllm25paged_attention_v1_kernelI13__nv_bfloat16hLi128ELi32ELi128ELNS_18Fp8KVCacheDataTypeE1ELb1EEEvPT_PKS3_PKT0_S9_ifPKiSB_iPKfiiiSD_SD_iiiii,"",@"SHT_CUDA_INFO"
	.sectionflags	@""
	.align	4


	//----- nvinfo : EIATTR_CUDA_API_VERSION
	.align		4
        /*0000*/ 	.byte	0x04, 0x37
        /*0002*/ 	.short	(.L_12999 - .L_12998)
.L_12998:
        /*0004*/ 	.word	0x00000082


	//----- nvinfo : EIATTR_KPARAM_INFO
	.align		4
.L_12999:
        /*0008*/ 	.byte	0x04, 0x17
        /*000a*/ 	.short	(.L_13001 - .L_13000)
.L_13000:
        /*000c*/ 	.word	0x00000000
        /*0010*/ 	.short	0x0013
        /*0012*/ 	.short	0x0078
        /*0014*/ 	.byte	0x00, 0xf0, 0x11, 0x00


	//----- nvinfo : EIATTR_KPARAM_INFO
	.align		4
.L_13001:
        /*0018*/ 	.byte	0x04, 0x17
        /*001a*/ 	.short	(.L_13003 - .L_13002)
.L_13002:
        /*001c*/ 	.word	0x00000000
        /*0020*/ 	.short	0x0012
        /*0022*/ 	.short	0x0074
        /*0024*/ 	.byte	0x00, 0xf0, 0x11, 0x00


	//----- nvinfo : EIATTR_KPARAM_INFO
	.align		4
.L_13003:
        /*0028*/ 	.byte	0x04, 0x17
        /*002a*/ 	.short	(.L_13005 - .L_13004)
.L_13004:
        /*002c*/ 	.word	0x00000000
        /*0030*/ 	.short	0x0011
        /*0032*/ 	.short	0x0070
        /*0034*/ 	.byte	0x00, 0xf0, 0x11, 0x00


	//----- nvinfo : EIATTR_KPARAM_INFO
	.align		4
.L_13005:
        /*0038*/ 	.byte	0x04, 0x17
        /*003a*/ 	.short	(.L_13007 - .L_13006)
.L_13006:
        /*003c*/ 	.word	0x00000000
        /*0040*/ 	.short	0x0010
        /*0042*/ 	.short	0x006c
        /*0044*/ 	.byte	0x00, 0xf0, 0x11, 0x00


	//----- nvinfo : EIATTR_KPARAM_INFO
	.align		4
.L_13007:
        /*0048*/ 	.byte	0x04, 0x17
        /*004a*/ 	.short	(.L_13009 - .L_13008)
.L_13008:
        /*004c*/ 	.word	0x00000000
        /*0050*/ 	.short	0x000f
        /*0052*/ 	.short	0x0068
        /*0054*/ 	.byte	0x00, 0xf0, 0x11, 0x00


	//----- nvinfo : EIATTR_KPARAM_INFO
	.align		4
.L_13009:
        /*0058*/ 	.byte	0x04, 0x17
        /*005a*/ 	.short	(.L_13011 - .L_13010)
.L_13010:
        /*005c*/ 	.word	0x00000000
        /*0060*/ 	.short	0x000e
        /*0062*/ 	.short	0x0060
        /*0064*/ 	.byte	0x00, 0xf5, 0x21, 0x00


	//----- nvinfo : EIATTR_KPARAM_INFO
	.align		4
.L_13011:
        /*0068*/ 	.byte	0x04, 0x17
        /*006a*/ 	.short	(.L_13013 - .L_13012)
.L_13012:
        /*006c*/ 	.word	0x00000000
        /*0070*/ 	.short	0x000d
        /*0072*/ 	.short	0x0058
        /*0074*/ 	.byte	0x00, 0xf5, 0x21, 0x00


	//----- nvinfo : EIATTR_KPARAM_INFO
	.align		4
.L_13013:
        /*0078*/ 	.byte	0x04, 0x17
        /*007a*/ 	.short	(.L_13015 - .L_13014)
.L_13014:
        /*007c*/ 	.word	0x00000000
        /*0080*/ 	.short	0x000c
        /*0082*/ 	.short	0x0050
        /*0084*/ 	.byte	0x00, 0xf0, 0x11, 0x00


	//----- nvinfo : EIATTR_KPARAM_INFO
	.align		4
.L_13015:
        /*0088*/ 	.byte	0x04, 0x17
        /*008a*/ 	.short	(.L_13017 - .L_13016)
.L_13016:
        /*008c*/ 	.word	0x00000000
        /*0090*/ 	.short	0x000b
        /*0092*/ 	.short	0x004c
        /*0094*/ 	.byte	0x00, 0xf0, 0x11, 0x00


	//----- nvinfo : EIATTR_KPARAM_INFO
	.align		4
.L_13017:
        /*0098*/ 	.byte	0x04, 0x17
        /*009a*/ 	.short	(.L_13019 - .L_13018)
.L_13018:
        /*009c*/ 	.word	0x00000000
        /*00a0*/ 	.short	0x000a
        /*00a2*/ 	.short	0x0048
        /*00a4*/ 	.byte	0x00, 0xf0, 0x11, 0x00


	//----- nvinfo : EIATTR_KPARAM_INFO
	.align		4
.L_13019:
        /*00a8*/ 	.byte	0x04, 0x17
        /*00aa*/ 	.short	(.L_13021 - .L_13020)
.L_13020:
        /*00ac*/ 	.word	0x00000000
        /*00b0*/ 	.short	0x0009
        /*00b2*/ 	.short	0x0040
        /*00b4*/ 	.byte	0x00, 0xf5, 0x21, 0x00


	//----- nvinfo : EIATTR_KPARAM_INFO
	.align		4
.L_13021:
        /*00b8*/ 	.byte	0x04, 0x17
        /*00ba*/ 	.short	(.L_13023 - .L_13022)
.L_13022:
        /*00bc*/ 	.word	0x00000000
        /*00c0*/ 	.short	0x0008
        /*00c2*/ 	.short	0x0038
        /*00c4*/ 	.byte	0x00, 0xf0, 0x11, 0x00


	//----- nvinfo : EIATTR_KPARAM_INFO
	.align		4
.L_13023:
        /*00c8*/ 	.byte	0x04, 0x17
        /*00ca*/ 	.short	(.L_13025 - .L_13024)
.L_13024:
        /*00cc*/ 	.word	0x00000000
        /*00d0*/ 	.short	0x0007
        /*00d2*/ 	.short	0x0030
        /*00d4*/ 	.byte	0x00, 0xf5, 0x21, 0x00


	//----- nvinfo : EIATTR_KPARAM_INFO
	.align		4
.L_13025:
        /*00d8*/ 	.byte	0x04, 0x17
        /*00da*/ 	.short	(.L_13027 - .L_13026)
.L_13026:
        /*00dc*/ 	.word	0x00000000
        /*00e0*/ 	.short	0x0006
        /*00e2*/ 	.short	0x0028
        /*00e4*/ 	.byte	0x00, 0xf5, 0x21, 0x00


	//----- nvinfo : EIATTR_KPARAM_INFO
	.align		4
.L_13027:
        /*00e8*/ 	.byte	0x04, 0x17
        /*00ea*/ 	.short	(.L_13029 - .L_13028)
.L_13028:
        /*00ec*/ 	.word	0x00000000
        /*00f0*/ 	.short	0x0005
        /*00f2*/ 	.short	0x0024
        /*00f4*/ 	.byte	0x00, 0xf0, 0x11, 0x00


	//----- nvinfo : EIATTR_KPARAM_INFO
	.align		4
.L_13029:
        /*00f8*/ 	.byte	0x04, 0x17
        /*00fa*/ 	.short	(.L_13031 - .L_13030)
.L_13030:
        /*00fc*/ 	.word	0x00000000
        /*0100*/ 	.short	0x0004
        /*0102*/ 	.short	0x0020
        /*0104*/ 	.byte	0x00, 0xf0, 0x11, 0x00


	//----- nvinfo : EIATTR_KPARAM_INFO
	.align		4
.L_13031:
        /*0108*/ 	.byte	0x04, 0x17
        /*010a*/ 	.short	(.L_13033 - .L_13032)
.L_13032:
        /*010c*/ 	.word	0x00000000
        /*0110*/ 	.short	0x0003
        /*0112*/ 	.short	0x0018
        /*0114*/ 	.byte	0x00, 0xf5, 0x21, 0x00


	//----- nvinfo : EIATTR_KPARAM_INFO
	.align		4
.L_13033:
        /*0118*/ 	.byte	0x04, 0x17
        /*011a*/ 	.short	(.L_13035 - .L_13034)
.L_13034:
        /*011c*/ 	.word	0x00000000
        /*0120*/ 	.short	0x0002
        /*0122*/ 	.short	0x0010
        /*0124*/ 	.byte	0x00, 0xf5, 0x21, 0x00


	//----- nvinfo : EIATTR_KPARAM_INFO
	.align		4
.L_13035:
        /*0128*/ 	.byte	0x04, 0x17
        /*012a*/ 	.short	(.L_13037 - .L_13036)
.L_13036:
        /*012c*/ 	.word	0x00000000
        /*0130*/ 	.short	0x0001
        /*0132*/ 	.short	0x0008
        /*0134*/ 	.byte	0x00, 0xf5, 0x21, 0x00


	//----- nvinfo : EIATTR_KPARAM_INFO
	.align		4
.L_13037:
        /*0138*/ 	.byte	0x04, 0x17
        /*013a*/ 	.short	(.L_13039 - .L_13038)
.L_13038:
        /*013c*/ 	.word	0x00000000
        /*0140*/ 	.short	0x0000
        /*0142*/ 	.short	0x0000
        /*0144*/ 	.byte	0x00, 0xf5, 0x21, 0x00


	//----- nvinfo : EIATTR_SPARSE_MMA_MASK
	.align		4
.L_13039:
        /*0148*/ 	.byte	0x03, 0x50
        /*014a*/ 	.short	0x0000


	//----- nvinfo : EIATTR_MAXREG_COUNT
	.align		4
        /*014c*/ 	.byte	0x03, 0x1b
        /*014e*/ 	.short	0x00ff


	//----- nvinfo : EIATTR_NUM_BARRIERS
	.align		4
        /*0150*/ 	.byte	0x02, 0x4c
        /*0152*/ 	.byte	0x01
	.zero		1


	//----- nvinfo : EIATTR_EXTERNS
	.align		4
        /*0154*/ 	.byte	0x04, 0x0f
        /*0156*/ 	.short	(.L_13041 - .L_13040)


	//   ....[0]....
	.align		4
.L_13040:
        /*0158*/ 	.word	index@(__assertfail)


	//----- nvinfo : EIATTR_MERCURY_ISA_VERSION
	.align		4
.L_13041:
        /*015c*/ 	.byte	0x03, 0x5f
        /*015e*/ 	.short	0x0101


	//----- nvinfo : EIATTR_COOP_GROUP_MASK_REGIDS
	.align		4
        /*0160*/ 	.byte	0x04, 0x29
        /*0162*/ 	.short	(.L_13043 - .L_13042)


	//   ....[0]....
.L_13042:
        /*0164*/ 	.word	0xffffffff


	//   ....[1]....
        /*0168*/ 	.word	0xffffffff


	//   ....[2]....
        /*016c*/ 	.word	0xffffffff


	//   ....[3]....
        /*0170*/ 	.word	0xffffffff


	//   ....[4]....
        /*0174*/ 	.word	0xffffffff


	//   ....[5]....
        /*0178*/ 	.word	0xffffffff


	//   ....[6]....
        /*017c*/ 	.word	0xffffffff


	//   ....[7]....
        /*0180*/ 	.word	0xffffffff


	//   ....[8]....
        /*0184*/ 	.word	0xffffffff


	//   ....[9]....
        /*0188*/ 	.word	0xffffffff


	//   ....[10]....
        /*018c*/ 	.word	0xffffffff


	//   ....[11]....
        /*0190*/ 	.word	0xffffffff


	//   ....[12]....
        /*0194*/ 	.word	0xffffffff


	//   ....[13]....
        /*0198*/ 	.word	0xffffffff


	//   ....[14]....
        /*019c*/ 	.word	0xffffffff


	//   ....[15]....
        /*01a0*/ 	.word	0xffffffff


	//   ....[16]....
        /*01a4*/ 	.word	0xffffffff


	//   ....[17]....
        /*01a8*/ 	.word	0xffffffff


	//   ....[18]....
        /*01ac*/ 	.word	0xffffffff


	//   ....[19]....
        /*01b0*/ 	.word	0xffffffff


	//   ....[20]....
        /*01b4*/ 	.word	0xffffffff


	//   ....[21]....
        /*01b8*/ 	.word	0xffffffff


	//   ....[22]....
        /*01bc*/ 	.word	0xffffffff


	//   ....[23]....
        /*01c0*/ 	.word	0xffffffff


	//   ....[24]....
        /*01c4*/ 	.word	0xffffffff


	//   ....[25]....
        /*01c8*/ 	.word	0xffffffff


	//   ....[26]....
        /*01cc*/ 	.word	0xffffffff


	//   ....[27]....
        /*01d0*/ 	.word	0xffffffff


	//   ....[28]....
        /*01d4*/ 	.word	0xffffffff


	//   ....[29]....
        /*01d8*/ 	.word	0xffffffff


	//   ....[30]....
        /*01dc*/ 	.word	0xffffffff


	//   ....[31]....
        /*01e0*/ 	.word	0xffffffff


	//   ....[32]....
        /*01e4*/ 	.word	0x0500000f


	//   ....[33]....
        /*01e8*/ 	.word	0x0500000f


	//   ....[34]....
        /*01ec*/ 	.word	0x0500000f


	//   ....[35]....
        /*01f0*/ 	.word	0x0500000f


	//   ....[36]....
        /*01f4*/ 	.word	0x0500000f


	//   ....[37]....
        /*01f8*/ 	.word	0x0500000f


	//   ....[38]....
        /*01fc*/ 	.word	0x0500000f


	//   ....[39]....
        /*0200*/ 	.word	0x0500000f


	//   ....[40]....
        /*0204*/ 	.word	0x0500000f


	//   ....[41]....
        /*0208*/ 	.word	0x0500000f


	//   ....[42]....
        /*020c*/ 	.word	0x0500000f


	//   ....[43]....
        /*0210*/ 	.word	0x0500000f


	//   ....[44]....
        /*0214*/ 	.word	0x0500000f


	//   ....[45]....
        /*0218*/ 	.word	0x0500000f


	//   ....[46]....
        /*021c*/ 	.word	0x0500000f


	//   ....[47]....
        /*0220*/ 	.word	0x0500000f


	//   ....[48]....
        /*0224*/ 	.word	0x0500000f


	//   ....[49]....
        /*0228*/ 	.word	0x0500000f


	//   ....[50]....
        /*022c*/ 	.word	0x0500000f


	//   ....[51]....
        /*0230*/ 	.word	0x0500000f


	//   ....[52]....
        /*0234*/ 	.word	0x0500000f


	//   ....[53]....
        /*0238*/ 	.word	0x0500000f


	//   ....[54]....
        /*023c*/ 	.word	0x0500000f


	//   ....[55]....
        /*0240*/ 	.word	0x0500000f


	//   ....[56]....
        /*0244*/ 	.word	0x0500000f


	//   ....[57]....
        /*0248*/ 	.word	0x0500000f


	//   ....[58]....
        /*024c*/ 	.word	0x0500000f


	//   ....[59]....
        /*0250*/ 	.word	0x0500000f


	//   ....[60]....
        /*0254*/ 	.word	0x0500000f


	//   ....[61]....
        /*0258*/ 	.word	0x0500000f


	//   ....[62]....
        /*025c*/ 	.word	0x0500000f


	//   ....[63]....
        /*0260*/ 	.word	0x0500000f


	//   ....[64]....
        /*0264*/ 	.word	0x0500000f


	//   ....[65]....
        /*0268*/ 	.word	0x0500000f


	//   ....[66]....
        /*026c*/ 	.word	0x0500000f


	//   ....[67]....
        /*0270*/ 	.word	0x0500000f


	//   ....[68]....
        /*0274*/ 	.word	0x0500000f


	//----- nvinfo : EIATTR_COOP_GROUP_INSTR_OFFSETS
	.align		4
.L_13043:
        /*0278*/ 	.byte	0x04, 0x28
        /*027a*/ 	.short	(.L_13045 - .L_13044)


	//   ....[0]....
.L_13044:
        /*027c*/ 	.word	0x00000aa0


	//   ....[1]....
        /*0280*/ 	.word	0x00000ac0


	//   ....[2]....
        /*0284*/ 	.word	0x00000ae0


	//   ....[3]....
        /*0288*/ 	.word	0x00000b00


	//   ....[4]....
        /*028c*/ 	.word	0x00000b20


	//   ....[5]....
        /*0290*/ 	.word	0x00000c30


	//   ....[6]....
        /*0294*/ 	.word	0x00000c50


	//   ....[7]....
        /*0298*/ 	.word	0x00000c70


	//   ....[8]....
        /*029c*/ 	.word	0x00001aa0


	//   ....[9]....
        /*02a0*/ 	.word	0x00001ad0


	//   ....[10]....
        /*02a4*/ 	.word	0x00001af0


	//   ....[11]....
        /*02a8*/ 	.word	0x00001b10


	//   ....[12]....
        /*02ac*/ 	.word	0x00001b30


	//   ....[13]....
        /*02b0*/ 	.word	0x00001b80


	//   ....[14]....
        /*02b4*/ 	.word	0x00001ba0


	//   ....[15]....
        /*02b8*/ 	.word	0x00001bc0


	//   ....[16]....
        /*02bc*/ 	.word	0x00002a70


	//   ....[17]....
        /*02c0*/ 	.word	0x00002ab0


	//   ....[18]....
        /*02c4*/ 	.word	0x00002af0


	//   ....[19]....
        /*02c8*/ 	.word	0x00002b10


	//   ....[20]....
        /*02cc*/ 	.word	0x00002b20


	//   ....[21]....
        /*02d0*/ 	.word	0x00002b30


	//   ....[22]....
        /*02d4*/ 	.word	0x00002b60


	//   ....[23]....
        /*02d8*/ 	.word	0x00002b90


	//   ....[24]....
        /*02dc*/ 	.word	0x00002bc0


	//   ....[25]....
        /*02e0*/ 	.word	0x00002bf0


	//   ....[26]....
        /*02e4*/ 	.word	0x00002c70


	//   ....[27]....
        /*02e8*/ 	.word	0x00002ca0


	//   ....[28]....
        /*02ec*/ 	.word	0x00002cc0


	//   ....[29]....
        /*02f0*/ 	.word	0x00002ce0


	//   ....[30]....
        /*02f4*/ 	.word	0x00002d00


	//   ....[31]....
        /*02f8*/ 	.word	0x00002d10


	//   ....[32]....
        /*02fc*/ 	.word	0x00003a30


	//   ....[33]....
        /*0300*/ 	.word	0x00003a90


	//   ....[34]....
        /*0304*/ 	.word	0x00003af0


	//   ....[35]....
        /*0308*/ 	.word	0x00003b50


	//   ....[36]....
        /*030c*/ 	.word	0x00003bb0


	//   ....[37]....
        /*0310*/ 	.word	0x00003c30


	//   ....[38]....
        /*0314*/ 	.word	0x00003c90


	//   ....[39]....
        /*0318*/ 	.word	0x00003cf0


	//   ....[40]....
        /*031c*/ 	.word	0x00003d70


	//   ....[41]....
        /*0320*/ 	.word	0x00003dd0


	//   ....[42]....
        /*0324*/ 	.word	0x00003e50


	//   ....[43]....
        /*0328*/ 	.word	0x00003eb0


	//   ....[44]....
        /*032c*/ 	.word	0x00003f30


	//   ....[45]....
        /*0330*/ 	.word	0x00003f90


	//   ....[46]....
        /*0334*/ 	.word	0x00004010


	//   ....[47]....
        /*0338*/ 	.word	0x00004070


	//   ....[48]....
        /*033c*/ 	.word	0x000040f0


	//   ....[49]....
        /*0340*/ 	.word	0x00004150


	//   ....[50]....
        /*0344*/ 	.word	0x000041d0


	//   ....[51]....
        /*0348*/ 	.word	0x00004230


	//   ....[52]....
        /*034c*/ 	.word	0x000042a0


	//   ....[53]....
        /*0350*/ 	.word	0x00004300


	//   ....[54]....
        /*0354*/ 	.word	0x00004380


	//   ....[55]....
        /*0358*/ 	.word	0x000043e0


	//   ....[56]....
        /*035c*/ 	.word	0x00004450


	//   ....[57]....
        /*0360*/ 	.word	0x000044b0


	//   ....[58]....
        /*0364*/ 	.word	0x00004520


	//   ....[59]....
        /*0368*/ 	.word	0x00004580


	//   ....[60]....
        /*036c*/ 	.word	0x00004600


	//   ....[61]....
        /*0370*/ 	.word	0x00004660


	//   ....[62]....
        /*0374*/ 	.word	0x000046d0


	//   ....[63]....
        /*0378*/ 	.word	0x00004730


	//   ....[64]....
        /*037c*/ 	.word	0x000047a0


	//   ....[65]....
        /*0380*/ 	.word	0x00004800


	//   ....[66]....
        /*0384*/ 	.word	0x00004880


	//   ....[67]....
        /*0388*/ 	.word	0x000048e0


	//   ....[68]....
        /*038c*/ 	.word	0x00004960


	//----- nvinfo : EIATTR_VRC_CTA_INIT_COUNT
	.align		4
.L_13045:
        /*0390*/ 	.byte	0x02, 0x4a
	.zero		1
	.zero		1


	//----- nvinfo : EIATTR_SYSCALL_OFFSETS
	.align		4
        /*0394*/ 	.byte	0x04, 0x46
        /*0396*/ 	.short	(.L_13047 - .L_13046)


	//   ....[0]....
.L_13046:
        /*0398*/ 	.word	0x00002970


	//   ....[1]....
        /*039c*/ 	.word	0x000039d0


	//----- nvinfo : EIATTR_EXIT_INSTR_OFFSETS
	.align		4
.L_13047:
        /*03a0*/ 	.byte	0x04, 0x1c
        /*03a2*/ 	.short	(.L_13049 - .L_13048)


	//   ....[0]....
.L_13048:
        /*03a4*/ 	.word	0x000035f0


	//   ....[1]....
        /*03a8*/ 	.word	0x00003630


	//   ....[2]....
        /*03ac*/ 	.word	0x000038d0


	//   ....[3]....
        /*03b0*/ 	.word	0x000039e0


	//----- nvinfo : EIATTR_CRS_STACK_SIZE
	.align		4
.L_13049:
        /*03b4*/ 	.byte	0x04, 0x1e
        /*03b6*/ 	.short	(.L_13051 - .L_13050)
.L_13050:
        /*03b8*/ 	.word	0x00000000


	//----- nvinfo : EIATTR_CBANK_PARAM_SIZE
	.align		4
.L_13051:
        /*03bc*/ 	.byte	0x03, 0x19
        /*03be*/ 	.short	0x007c


	//----- nvinfo : EIATTR_PARAM_CBANK
	.align		4
        /*03c0*/ 	.byte	0x04, 0x0a
        /*03c2*/ 	.short	(.L_13053 - .L_13052)
	.align		4
.L_13052:
        /*03c4*/ 	.word	index@(.nv.constant0._ZN4vllm25paged_attention_v1_kernelI13__nv_bfloat16hLi128ELi32ELi128ELNS_18Fp8KVCacheDataTypeE1ELb1EEEvPT_PKS3_PKT0_S9_ifPKiSB_iPKfiiiSD_SD_iiiii)
        /*03c8*/ 	.short	0x0380
        /*03ca*/ 	.short	0x007c


	//----- nvinfo : EIATTR_SW_WAR
	.align		4
.L_13053:
        /*03cc*/ 	.byte	0x04, 0x36
        /*03ce*/ 	.short	(.L_13055 - .L_13054)
.L_13054:
        /*03d0*/ 	.word	0x00000008
.L_13055:


//--------------------- .nv.info._ZN4vllm25paged_attention_v1_kernelI13__nv_bfloat16hLi120ELi32ELi128ELNS_18Fp8KVCacheDataTypeE1ELb1EEEvPT_PKS3_PKT0_S9_ifPKiSB_iPKfiiiSD_SD_iiiii --------------------------
	.section	.nv.info._ZN4vllm25paged_attention_v1_kernelI13__nv_bfloat16hLi120ELi32ELi128ELNS_18Fp8KVCacheDataTypeE1ELb1EEEvPT_PKS3_PKT0_S9_ifPKiSB_iPKfiiiSD_SD_iiiii,"",@"SHT_CUDA_INFO"
	.sectionflags	@""
	.align	4


	//----- nvinfo : EIATTR_CUDA_API_VERSION
	.align		4
        /*0000*/ 	.byte	0x04, 0x37
        /*0002*/ 	.short	(.L_13057 - .L_13056)
.L_13056:
        /*0004*/ 	.word	0x00000082


	//----- nvinfo : EIATTR_KPARAM_INFO
	.align		4
.L_13057:
        /*0008*/ 	.byte	0x04, 0x17
        /*000a*/ 	.short	(.L_13059 - .L_13058)
.L_13058:
        /*000c*/ 	.word	0x00000000
        /*0010*/ 	.short	0x0013
        /*0012*/ 	.short	0x0078
        /*0014*/ 	.byte	0x00, 0xf0, 0x11, 0x00


	//----- nvinfo : EIATTR_KPARAM_INFO
	.align		4
.L_13059:
        /*0018*/ 	.byte	0x04, 0x17
        /*001a*/ 	.short	(.L_13061 - .L_13060)
.L_13060:
        /*001c*/ 	.word	0x00000000
        /*0020*/ 	.short	0x0012
        /*0022*/ 	.short	0x0074
        /*0024*/ 	.byte	0x00, 0xf0, 0x11, 0x00


	//----- nvinfo : EIATTR_KPARAM_INFO
	.align		4
.L_13061:
        /*0028*/ 	.byte	0x04, 0x17
        /*002a*/ 	.short	(.L_13063 - .L_13062)
.L_13062:
        /*002c*/ 	.word	0x00000000
        /*0030*/ 	.short	0x0011
        /*0032*/ 	.short	0x0070
        /*0034*/ 	.byte	0x00, 0xf0, 0x11, 0x00


	//----- nvinfo : EIATTR_KPARAM_INFO
	.align		4
.L_13063:
        /*0038*/ 	.byte	0x04, 0x17
        /*003a*/ 	.short	(.L_13065 - .L_13064)
.L_13064:
        /*003c*/ 	.word	0x00000000
        /*0040*/ 	.short	0x0010
        /*0042*/ 	.short	0x006c
        /*0044*/ 	.byte	0x00, 0xf0, 0x11, 0x00


	//----- nvinfo : EIATTR_KPARAM_INFO
	.align		4
.L_13065:
        /*0048*/ 	.byte	0x04, 0x17
        /*004a*/ 	.short	(.L_13067 - .L_13066)
.L_13066:
        /*004c*/ 	.word	0x00000000
        /*0050*/ 	.short	0x000f
        /*0052*/ 	.short	0x0068
        /*0054*/ 	.byte	0x00, 0xf0, 0x11, 0x00


	//----- nvinfo : EIATTR_KPARAM_INFO
	.align		4
.L_13067:
        /*0058*/ 	.byte	0x04, 0x17
        /*005a*/ 	.short	(.L_13069 - .L_13068)
.L_13068:
        /*005c*/ 	.word	0x00000000
        /*0060*/ 	.short	0x000e
        /*0062*/ 	.short	0x0060
        /*0064*/ 	.byte	0x00, 0xf5, 0x21, 0x00


	//----- nvinfo : EIATTR_KPARAM_INFO
	.align		4
.L_13069:
        /*0068*/ 	.byte	0x04, 0x17
        /*006a*/ 	.short	(.L_13071 - .L_13070)
.L_13070:
        /*006c*/ 	.word	0x00000000
        /*0070*/ 	.short	0x000d
        /*0072*/ 	.short	0x0058
        /*0074*/ 	.byte	0x00, 0xf5, 0x21, 0x00


	//----- nvinfo : EIATTR_KPARAM_INFO
	.align		4
.L_13071:
        /*0078*/ 	.byte	0x04, 0x17
        /*007a*/ 	.short	(.L_13073 - .L_13072)
.L_13072:
        /*007c*/ 	.word	0x00000000
        /*0080*/ 	.short	0x000c
        /*0082*/ 	.short	0x0050
        /*0084*/ 	.byte	0x00, 0xf0, 0x11, 0x00


	//----- nvinfo : EIATTR_KPARAM_INFO
	.align		4
.L_13073:
        /*0088*/ 	.byte	0x04, 0x17
        /*008a*/ 	.short	(.L_13075 - .L_13074)
.L_13074:
        /*008c*/ 	.word	0x00000000
        /*0090*/ 	.short	0x000b
        /*0092*/ 	.short	0x004c
        /*0094*/ 	.byte	0x00, 0xf0, 0x11, 0x00


	//----- nvinfo : EIATTR_KPARAM_INFO
	.align		4
.L_13075:
        /*0098*/ 	.byte	0x04, 0x17
        /*009a*/ 	.short	(.L_13077 - .L_13076)
.L_13076:
        /*009c*/ 	.word	0x00000000
        /*00a0*/ 	.short	0x000a
        /*00a2*/ 	.short	0x0048
        /*00a4*/ 	.byte	0x00, 0xf0, 0x11, 0x00


	//----- nvinfo : EIATTR_KPARAM_INFO
	.align		4
.L_13077:
        /*00a8*/ 	.byte	0x04, 0x17
        /*00aa*/ 	.short	(.L_13079 - .L_13078)
.L_13078:
        /*00ac*/ 	.word	0x00000000
        /*00b0*/ 	.short	0x0009
        /*00b2*/ 	.short	0x0040
        /*00b4*/ 	.byte	0x00, 0xf5, 0x21, 0x00


	//----- nvinfo : EIATTR_KPARAM_INFO
	.align		4
.L_13079:
        /*00b8*/ 	.byte	0x04, 0x17
        /*00ba*/ 	.short	(.L_13081 - .L_13080)
.L_13080:
        /*00bc*/ 	.word	0x00000000
        /*00c0*/ 	.short	0x0008
        /*00c2*/ 	.short	0x0038
        /*00c4*/ 	.byte	0x00, 0xf0, 0x11, 0x00


	//----- nvinfo : EIATTR_KPARAM_INFO
	.align		4
.L_13081:
        /*00c8*/ 	.byte	0x04, 0x17
        /*00ca*/ 	.short	(.L_13083 - .L_13082)
.L_13082:
        /*00cc*/ 	.word	0x00000000
        /*00d0*/ 	.short	0x0007
        /*00d2*/ 	.short	0x0030
        /*00d4*/ 	.byte	0x00, 0xf5, 0x21, 0x00


	//----- nvinfo : EIATTR_KPARAM_INFO
	.align		4
.L_13083:
        /*00d8*/ 	.byte	0x04, 0x17
        /*00da*/ 	.short	(.L_13085 - .L_13084)
.L_13084:
        /*00dc*/ 	.word	0x00000000
        /*00e0*/ 	.short	0x0006
        /*00e2*/ 	.short	0x0028
        /*00e4*/ 	.byte	0x00, 0xf5, 0x21, 0x00


	//----- nvinfo : EIATTR_KPARAM_INFO
	.align		4
.L_13085:
        /*00e8*/ 	.byte	0x04, 0x17
        /*00ea*/ 	.short	(.L_13087 - .L_13086)
.L_13086:
        /*00ec*/ 	.word	0x00000000
        /*00f0*/ 	.short	0x0005
        /*00f2*/ 	.short	0x0024
        /*00f4*/ 	.byte	0x00, 0xf0, 0x11, 0x00


	//----- nvinfo : EIATTR_KPARAM_INFO
	.align		4
.L_13087:
        /*00f8*/ 	.byte	0x04, 0x17
        /*00fa*/ 	.short	(.L_13089 - .L_13088)
.L_13088:
        /*00fc*/ 	.word	0x00000000
        /*0100*/ 	.short	0x0004
        /*0102*/ 	.short	0x0020
        /*0104*/ 	.byte	0x00, 0xf0, 0x11, 0x00


	//----- nvinfo : EIATTR_KPARAM_INFO
	.align		4
.L_13089:
        /*0108*/ 	.byte	0x04, 0x17
        /*010a*/ 	.short	(.L_13091 - .L_13090)
.L_13090:
        /*010c*/ 	.word	0x00000000
        /*0110*/ 	.short	0x0003
        /*0112*/ 	.short	0x0018
        /*0114*/ 	.byte	0x00, 0xf5, 0x21, 0x00


	//----- nvinfo : EIATTR_KPARAM_INFO
	.align		4
.L_13091:
        /*0118*/ 	.byte	0x04, 0x17
        /*011a*/ 	.short	(.L_13093 - .L_13092)
.L_13092:
        /*011c*/ 	.word	0x00000000
        /*0120*/ 	.short	0x0002
        /*0122*/ 	.short	0x0010
        /*0124*/ 	.byte	0x00, 0xf5, 0x21, 0x00


	//----- nvinfo : EIATTR_KPARAM_INFO
	.align		4
.L_13093:
        /*0128*/ 	.byte	0x04, 0x17
        /*012a*/ 	.short	(.L_13095 - .L_13094)
.L_13094:
        /*012c*/ 	.word	0x00000000
        /*0130*/ 	.short	0x0001
        /*0132*/ 	.short	0x0008
        /*0134*/ 	.byte	0x00, 0xf5, 0x21, 0x00


	//----- nvinfo : EIATTR_KPARAM_INFO
	.align		4
.L_13095:
        /*0138*/ 	.byte	0x04, 0x17
        /*013a*/ 	.short	(.L_13097 - .L_13096)
.L_13096:
        /*013c*/ 	.word	0x00000000
        /*0140*/ 	.short	0x0000
        /*0142*/ 	.short	0x0000
        /*0144*/ 	.byte	0x00, 0xf5, 0x21, 0x00


	//----- nvinfo : EIATTR_SPARSE_MMA_MASK
	.align		4
.L_13097:
        /*0148*/ 	.byte	0x03, 0x50
        /*014a*/ 	.short	0x0000


	//----- nvinfo : EIATTR_MAXREG_COUNT
	.align		4
        /*014c*/ 	.byte	0x03, 0x1b
        /*014e*/ 	.short	0x00ff


	//----- nvinfo : EIATTR_NUM_BARRIERS
	.align		4
        /*0150*/ 	.byte	0x02, 0x4c
        /*0152*/ 	.byte	0x01
	.zero		1


	//----- nvinfo : EIATTR_EXTERNS
	.align		4
        /*0154*/ 	.byte	0x04, 0x0f
        /*0156*/ 	.short	(.L_13099 - .L_13098)


	//   ....[0]....
	.align		4
.L_13098:
        /*0158*/ 	.word	index@(__assertfail)


	//----- nvinfo : EIATTR_MERCURY_ISA_VERSION
	.align		4
.L_13099:
        /*015c*/ 	.byte	0x03, 0x5f
        /*015e*/ 	.short	0x0101


	//----- nvinfo : EIATTR_COOP_GROUP_MASK_REGIDS
	.align		4
        /*0160*/ 	.byte	0x04, 0x29
        /*0162*/ 	.short	(.L_13101 - .L_13100)


	//   ....[0]....
.L_13100:
        /*0164*/ 	.word	0xffffffff


	//   ....[1]....
        /*0168*/ 	.word	0xffffffff


	//   ....[2]....
        /*016c*/ 	.word	0xffffffff


	//   ....[3]....
        /*0170*/ 	.word	0xffffffff


	//   ....[4]....
        /*0174*/ 	.word	0xffffffff


	//   ....[5]....
        /*0178*/ 	.word	0xffffffff


	//   ....[6]....
        /*017c*/ 	.word	0xffffffff


	//   ....[7]....
        /*0180*/ 	.word	0xffffffff


	//   ....[8]....
        /*0184*/ 	.word	0xffffffff


	//   ....[9]....
        /*0188*/ 	.word	0xffffffff


	//   ....[10]....
        /*018c*/ 	.word	0xffffffff


	//   ....[11]....
        /*0190*/ 	.word	0xffffffff


	//   ....[12]....
        /*0194*/ 	.word	0xffffffff


	//   ....[13]....
        /*0198*/ 	.word	0xffffffff


	//   ....[14]....
        /*019c*/ 	.word	0xffffffff


	//   ....[15]....
        /*01a0*/ 	.word	0xffffffff


	//   ....[16]....
        /*01a4*/ 	.word	0xffffffff


	//   ....[17]....
        /*01a8*/ 	.word	0xffffffff


	//   ....[18]....
        /*01ac*/ 	.word	0xffffffff


	//   ....[19]....
        /*01b0*/ 	.word	0xffffffff


	//   ....[20]....
        /*01b4*/ 	.word	0xffffffff


	//   ....[21]....
        /*01b8*/ 	.word	0xffffffff


	//   ....[22]....
        /*01bc*/ 	.word	0xffffffff


	//   ....[23]....
        /*01c0*/ 	.word	0xffffffff


	//   ....[24]....
        /*01c4*/ 	.word	0xffffffff


	//   ....[25]....
        /*01c8*/ 	.word	0xffffffff


	//   ....[26]....
        /*01cc*/ 	.word	0xffffffff


	//   ....[27]....
        /*01d0*/ 	.word	0xffffffff


	//   ....[28]....
        /*01d4*/ 	.word	0xffffffff


	//   ....[29]....
        /*01d8*/ 	.word	0xffffffff


	//   ....[30]....
        /*01dc*/ 	.word	0xffffffff


	//   ....[31]....
        /*01e0*/ 	.word	0x0500000f


	//   ....[32]....
        /*01e4*/ 	.word	0x0500000f


	//   ....[33]....
        /*01e8*/ 	.word	0x0500000f


	//   ....[34]....
        /*01ec*/ 	.word	0x0500000f


	//   ....[35]....
        /*01f0*/ 	.word	0x0500000f


	//   ....[36]....
        /*01f4*/ 	.word	0x0500000f


	//   ....[37]....
        /*01f8*/ 	.word	0x0500000f


	//   ....[38]....
        /*01fc*/ 	.word	0x0500000f


	//   ....[39]....
        /*0200*/ 	.word	0x0500000f


	//   ....[40]....
        /*0204*/ 	.word	0x0500000f


	//   ....[41]....
        /*0208*/ 	.word	0x0500000f


	//   ....[42]....
        /*020c*/ 	.word	0x0500000f


	//   ....[43]....
        /*0210*/ 	.word	0x0500000f


	//   ....[44]....
        /*0214*/ 	.word	0x0500000f


	//   ....[45]....
        /*0218*/ 	.word	0x0500000f


	//   ....[46]....
        /*021c*/ 	.word	0x0500000f


	//   ....[47]....
        /*0220*/ 	.word	0x0500000f


	//   ....[48]....
        /*0224*/ 	.word	0x0500000f


	//   ....[49]....
        /*0228*/ 	.word	0x0500000f


	//   ....[50]....
        /*022c*/ 	.word	0x0500000f


	//   ....[51]....
        /*0230*/ 	.word	0x0500000f


	//   ....[52]....
        /*0234*/ 	.word	0x0500000f


	//   ....[53]....
        /*0238*/ 	.word	0x0500000f


	//   ....[54]....
        /*023c*/ 	.word	0x0500000f


	//   ....[55]....
        /*0240*/ 	.word	0x0500000f


	//   ....[56]....
        /*0244*/ 	.word	0x0500000f


	//   ....[57]....
        /*0248*/ 	.word	0x0500000f


	//   ....[58]....
        /*024c*/ 	.word	0x0500000f


	//   ....[59]....
        /*0250*/ 	.word	0x0500000f


	//   ....[60]....
        /*0254*/ 	.word	0x0500000f


	//   ....[61]....
        /*0258*/ 	.word	0x0500000f


	//   ....[62]....
        /*025c*/ 	.word	0x0500000f


	//   ....[63]....
        /*0260*/ 	.word	0x0500000f


	//   ....[64]....
        /*0264*/ 	.word	0x0500000f


	//   ....[65]....
        /*0268*/ 	.word	0x0500000f


	//----- nvinfo : EIATTR_COOP_GROUP_INSTR_OFFSETS
	.align		4
.L_13101:
        /*026c*/ 	.byte	0x04, 0x28
        /*026e*/ 	.short	(.L_13103 - .L_13102)


	//   ....[0]....
.L_13102:
        /*0270*/ 	.word	0x00000aa0


	//   ....[1]....
        /*0274*/ 	.word	0x00000ac0


	//   ....[2]....
        /*0278*/ 	.word	0x00000ae0


	//   ....[3]....
        /*027c*/ 	.word	0x00000b00


	//   ....[4]....
        /*0280*/ 	.word	0x00000b20


	//   ....[5]....
        /*0284*/ 	.word	0x00000c30


	//   ....[6]....
        /*0288*/ 	.word	0x00000c50


	//   ....[7]....
        /*028c*/ 	.word	0x00000c70


	//   ....[8]....
        /*0290*/ 	.word	0x00001aa0


	//   ....[9]....
        /*0294*/ 	.word	0x00001ad0


	//   ....[10]....
        /*0298*/ 	.word	0x00001af0


	//   ....[11]....
        /*029c*/ 	.word	0x00001b10


	//   ....[12]....
        /*02a0*/ 	.word	0x00001b30


	//   ....[13]....
        /*02a4*/ 	.word	0x00001b80


	//   ....[14]....
        /*02a8*/ 	.word	0x00001ba0


	//   ....[15]....
        /*02ac*/ 	.word	0x00001bc0


	//   ....[16]....
        /*02b0*/ 	.word	0x00002a70


	//   ....[17]....
        /*02b4*/ 	.word	0x00002ab0


	//   ....[18]....
        /*02b8*/ 	.word	0x00002ad0


	//   ....[19]....
        /*02bc*/ 	.word	0x00002ae0


	//   ....[20]....
        /*02c0*/ 	.word	0x00002af0


	//   ....[21]....
        /*02c4*/ 	.word	0x00002b00


	//   ....[22]....
        /*02c8*/ 	.word	0x00002b20


	//   ....[23]....
        /*02cc*/ 	.word	0x00002b50


	//   ....[24]....
        /*02d0*/ 	.word	0x00002b80


	//   ....[25]....
        /*02d4*/ 	.word	0x00002bb0


	//   ....[26]....
        /*02d8*/ 	.word	0x00002c50


	//   ....[27]....
        /*02dc*/ 	.word	0x00002c70


	//   ....[28]....
        /*02e0*/ 	.word	0x00002ca0


	//   ....[29]....
        /*02e4*/ 	.word	0x00002cd0


	//   ....[30]....
        /*02e8*/ 	.word	0x00002ce0


	//   ....[31]....
        /*02ec*/ 	.word	0x00003940


	//   ....[32]....
        /*02f0*/ 	.word	0x000039a0


	//   ....[33]....
        /*02f4*/ 	.word	0x00003a00


	//   ....[34]....
        /*02f8*/ 	.word	0x00003a60


	//   ....[35]....
        /*02fc*/ 	.word	0x00003ac0


	//   ....[36]....
        /*0300*/ 	.word	0x00003b40


	//   ....[37]....
        /*0304*/ 	.word	0x00003ba0


	//   ....[38]....
        /*0308*/ 	.word	0x00003c00


	//   ....[39]....
        /*030c*/ 	.word	0x00003c80


	//   ....[40]....
        /*0310*/ 	.word	0x00003ce0


	//   ....[41]....
        /*0314*/ 	.word	0x00003d60


	//   ....[42]....
        /*0318*/ 	.word	0x00003dc0


	//   ....[43]....
        /*031c*/ 	.word	0x00003e40


	//   ....[44]....
        /*0320*/ 	.word	0x00003ea0


	//   ....[45]....
        /*0324*/ 	.word	0x00003f20


	//   ....[46]....
        /*0328*/ 	.word	0x00003f80


	//   ....[47]....
        /*032c*/ 	.word	0x00004000


	//   ....[48]....
        /*0330*/ 	.word	0x00004060


	//   ....[49]....
        /*0334*/ 	.word	0x000040e0


	//   ....[50]....
        /*0338*/ 	.word	0x00004140


	//   ....[51]....
        /*033c*/ 	.word	0x000041b0


	//   ....[52]....
        /*0340*/ 	.word	0x00004210


	//   ....[53]....
        /*0344*/ 	.word	0x00004280


	//   ....[54]....
        /*0348*/ 	.word	0x000042e0


	//   ....[55]....
        /*034c*/ 	.word	0x00004360


	//   ....[56]....
        /*0350*/ 	.word	0x000043c0


	//   ....[57]....
        /*0354*/ 	.word	0x00004440


	//   ....[58]....
        /*0358*/ 	.word	0x000044a0


	//   ....[59]....
        /*035c*/ 	.word	0x00004520


	//   ....[60]....
        /*0360*/ 	.word	0x00004580


	//   ....[61]....
        /*0364*/ 	.word	0x000045f0


	//   ....[62]....
        /*0368*/ 	.word	0x00004650


	//   ....[63]....
        /*036c*/ 	.word	0x000046c0


	//   ....[64]....
        /*0370*/ 	.word	0x00004730


	//   ....[65]....
        /*0374*/ 	.word	0x000047a0


	//----- nvinfo : EIATTR_VRC_CTA_INIT_COUNT
	.align		4
.L_13103:
        /*0378*/ 	.byte	0x02, 0x4a
	.zero		1
	.zero		1


	//----- nvinfo : EIATTR_SYSCALL_OFFSETS
	.align		4
        /*037c*/ 	.byte	0x04, 0x46
        /*037e*/ 	.short	(.L_13105 - .L_13104)


	//   ....[0]....
.L_13104:
        /*0380*/ 	.word	0x00002970


	//   ....[1]....
        /*0384*/ 	.word	0x000038e0


	//----- nvinfo : EIATTR_EXIT_INSTR_OFFSETS
	.align		4
.L_13105:
        /*0388*/ 	.byte	0x04, 0x1c
        /*038a*/ 	.short	(.L_13107 - .L_13106)


	//   ....[0]....
.L_13106:
        /*038c*/ 	.word	0x00003520


	//   ....[1]....
        /*0390*/ 	.word	0x00003560


	//   ....[2]....
        /*0394*/ 	.word	0x000037e0


	//   ....[3]....
        /*0398*/ 	.word	0x000038f0


	//----- nvinfo : EIATTR_CRS_STACK_SIZE
	.align		4
.L_13107:
        /*039c*/ 	.byte	0x04, 0x1e
        /*039e*/ 	.short	(.L_13109 - .L_13108)
.L_13108:
        /*03a0*/ 	.word	0x00000000


	//----- nvinfo : EIATTR_CBANK_PARAM_SIZE
	.align		4
.L_13109:
        /*03a4*/ 	.byte	0x03, 0x19
        /*03a6*/ 	.short	0x007c


	//----- nvinfo : EIATTR_PARAM_CBANK
	.align		4
        /*03a8*/ 	.byte	0x04, 0x0a
        /*03aa*/ 	.short	(.L_13111 - .L_13110)
	.align		4
.L_13110:
        /*03ac*/ 	.word	index@(.nv.constant0._ZN4vllm25paged_attention_v1_kernelI13__nv_bfloat16hLi120ELi32ELi128ELNS_18Fp8KVCacheDataTypeE1ELb1EEEvPT_PKS3_PKT0_S9_ifPKiSB_iPKfiiiSD_SD_iiiii)
        /*03b0*/ 	.short	0x0380
        /*03b2*/ 	.short	0x007c


	//----- nvinfo : EIATTR_SW_WAR
	.align		4
.L_13111:
        /*03b4*/ 	.byte	0x04, 0x36
        /*03b6*/ 	.short	(.L_13113 - .L_13112)
.L_13112:
        /*03b8*/ 	.word	0x00000008
.L_13113:


//--------------------- .nv.info._ZN4vllm25paged_attention_v1_kernelI13__nv_bfloat16hLi112ELi32ELi128ELNS_18Fp8KVCacheDataTypeE1ELb1EEEvPT_PKS3_PKT0_S9_ifPKiSB_iPKfiiiSD_SD_iiiii --------------------------
	.section	.nv.info._ZN4vllm25paged_attention_v1_kernelI13__nv_bfloat16hLi112ELi32ELi128ELNS_18Fp8KVCacheDataTypeE1ELb1EEEvPT_PKS3_PKT0_S9_ifPKiSB_iPKfiiiSD_SD_iiiii,"",@"SHT_CUDA_INFO"
	.sectionflags	@""
	.align	4


	//----- nvinfo : EIATTR_CUDA_API_VERSION
	.align		4
        /*0000*/ 	.byte	0x04, 0x37
        /*0002*/ 	.short	(.L_13115 - .L_13114)
.L_13114:
        /*0004*/ 	.word	0x00000082


	//----- nvinfo : EIATTR_KPARAM_INFO
	.align		4
.L_13115:
        /*0008*/ 	.byte	0x04, 0x17
        /*000a*/ 	.short	(.L_13117 - .L_13116)
.L_13116:
        /*000c*/ 	.word	0x00000000
        /*0010*/ 	.short	0x0013
        /*0012*/ 	.short	0x0078
        /*0014*/ 	.byte	0x00, 0xf0, 0x11, 0x00


	//----- nvinfo : EIATTR_KPARAM_INFO
	.align		4
.L_13117:
        /*0018*/ 	.byte	0x04, 0x17
        /*001a*/ 	.short	(.L_13119 - .L_13118)
.L_13118:
        /*001c*/ 	.word	0x00000000
        /*0020*/ 	.short	0x0012
        /*0022*/ 	.short	0x0074
        /*0024*/ 	.byte	0x00, 0xf0, 0x11, 0x00


	//----- nvinfo : EIATTR_KPARAM_INFO
	.align		4
.L_13119:
        /*0028*/ 	.byte	0x04, 0x17
        /*002a*/ 	.short	(.L_13121 - .L_13120)
.L_13120:
        /*002c*/ 	.word	0x00000000
        /*0030*/ 	.short	0x0011
        /*0032*/ 	.short	0x0070
        /*0034*/ 	.byte	0x00, 0xf0, 0x11, 0x00


	//----- nvinfo : EIATTR_KPARAM_INFO
	.align		4
.L_13121:
        /*0038*/ 	.byte	0x04, 0x17
        /*003a*/ 	.short	(.L_13123 - .L_13122)
.L_13122:
        /*003c*/ 	.word	0x00000000
        /*0040*/ 	.short	0x0010
        /*0042*/ 	.short	0x006c
        /*0044*/ 	.byte	0x00, 0xf0, 0x11, 0x00


	//----- nvinfo : EIATTR_KPARAM_INFO
	.align		4
.L_13123:
        /*0048*/ 	.byte	0x04, 0x17
        /*004a*/ 	.short	(.L_13125 - .L_13124)
.L_13124:
        /*004c*/ 	.word	0x00000000
        /*0050*/ 	.short	0x000f
        /*0052*/ 	.short	0x0068
        /*0054*/ 	.byte	0x00, 0xf0, 0x11, 0x00


	//----- nvinfo : EIATTR_KPARAM_INFO
	.align		4
.L_13125:
        /*0058*/ 	.byte	0x04, 0x17
        /*005a*/ 	.short	(.L_13127 - .L_13126)
.L_13126:
        /*005c*/ 	.word	0x00000000
        /*0060*/ 	.short	0x000e
        /*0062*/ 	.short	0x0060
        /*0064*/ 	.byte	0x00, 0xf5, 0x21, 0x00


	//----- nvinfo : EIATTR_KPARAM_INFO
	.align		4
.L_13127:
        /*0068*/ 	.byte	0x04, 0x17
        /*006a*/ 	.short	(.L_13129 - .L_13128)
.L_13128:
        /*006c*/ 	.word	0x00000000
        /*0070*/ 	.short	0x000d
        /*0072*/ 	.short	0x0058
        /*0074*/ 	.byte	0x00, 0xf5, 0x21, 0x00


	//----- nvinfo : EIATTR_KPARAM_INFO
	.align		4
.L_13129:
        /*0078*/ 	.byte	0x04, 0x17
        /*007a*/ 	.short	(.L_13131 - .L_13130)
.L_13130:
        /*007c*/ 	.word	0x00000000
        /*0080*/ 	.short	0x000c
        /*0082*/ 	.short	0x0050
        /*0084*/ 	.byte	0x00, 0xf0, 0x11, 0x00


	//----- nvinfo : EIATTR_KPARAM_INFO
	.align		4
.L_13131:
        /*0088*/ 	.byte	0x04, 0x17
        /*008a*/ 	.short	(.L_13133 - .L_13132)
.L_13132:
        /*008c*/ 	.word	0x00000000
        /*0090*/ 	.short	0x000b
        /*0092*/ 	.short	0x004c
        /*0094*/ 	.byte	0x00, 0xf0, 0x11, 0x00


	//----- nvinfo : EIATTR_KPARAM_INFO
	.align		4
.L_13133:
        /*0098*/ 	.byte	0x04, 0x17
        /*009a*/ 	.short	(.L_13135 - .L_13134)
.L_13134:
        /*009c*/ 	.word	0x00000000
        /*00a0*/ 	.short	0x000a
        /*00a2*/ 	.short	0x0048
        /*00a4*/ 	.byte	0x00, 0xf0, 0x11, 0x00


	//----- nvinfo : EIATTR_KPARAM_INFO
	.align		4
.L_13135:
        /*00a8*/ 	.byte	0x04, 0x17
        /*00aa*/ 	.short	(.L_13137 - .L_13136)
.L_13136:
        /*00ac*/ 	.word	0x00000000
        /*00b0*/ 	.short	0x0009
        /*00b2*/ 	.short	0x0040
        /*00b4*/ 	.byte	0x00, 0xf5, 0x21, 0x00


	//----- nvinfo : EIATTR_KPARAM_INFO
	.align		4
.L_13137:
        /*00b8*/ 	.byte	0x04, 0x17
        /*00ba*/ 	.short	(.L_13139 - .L_13138)
.L_13138:
        /*00bc*/ 	.word	0x00000000
        /*00c0*/ 	.short	0x0008
        /*00c2*/ 	.short	0x0038
        /*00c4*/ 	.byte	0x00, 0xf0, 0x11, 0x00


	//----- nvinfo : EIATTR_KPARAM_INFO
	.align		4
.L_13139:
        /*00c8*/ 	.byte	0x04, 0x17
        /*00ca*/ 	.short	(.L_13141 - .L_13140)
.L_13140:
        /*00cc*/ 	.word	0x00000000
        /*00d0*/ 	.short	0x0007
        /*00d2*/ 	.short	0x0030
        /*00d4*/ 	.byte	0x00, 0xf5, 0x21, 0x00


	//----- nvinfo : EIATTR_KPARAM_INFO
	.align		4
.L_13141:
        /*00d8*/ 	.byte	0x04, 0x17
        /*00da*/ 	.short	(.L_13143 - .L_13142)
.L_13142:
        /*00dc*/ 	.word	0x00000000
        /*00e0*/ 	.short	0x0006
        /*00e2*/ 	.short	0x0028
        /*00e4*/ 	.byte	0x00, 0xf5, 0x21, 0x00


	//----- nvinfo : EIATTR_KPARAM_INFO
	.align		4
.L_13143:
        /*00e8*/ 	.byte	0x04, 0x17
        /*00ea*/ 	.short	(.L_13145 - .L_13144)
.L_13144:
        /*00ec*/ 	.word	0x00000000
        /*00f0*/ 	.short	0x0005
        /*00f2*/ 	.short	0x0024
        /*00f4*/ 	.byte	0x00, 0xf0, 0x11, 0x00


	//----- nvinfo : EIATTR_KPARAM_INFO
	.align		4
.L_13145:
        /*00f8*/ 	.byte	0x04, 0x17
        /*00fa*/ 	.short	(.L_13147 - .L_13146)
.L_13146:
        /*00fc*/ 	.word	0x00000000
        /*0100*/ 	.short	0x0004
        /*0102*/ 	.short	0x0020
        /*0104*/ 	.byte	0x00, 0xf0, 0x11, 0x00


	//----- nvinfo : EIATTR_KPARAM_INFO
	.align		4
.L_13147:
        /*0108*/ 	.byte	0x04, 0x17
        /*010a*/ 	.short	(.L_13149 - .L_13148)
.L_13148:
        /*010c*/ 	.word	0x00000000
        /*0110*/ 	.short	0x0003
        /*0112*/ 	.short	0x0018
        /*0114*/ 	.byte	0x00, 0xf5, 0x21, 0x00


	//----- nvinfo : EIATTR_KPARAM_INFO
	.align		4
.L_13149:
        /*0118*/ 	.byte	0x04, 0x17
        /*011a*/ 	.short	(.L_13151 - .L_13150)
.L_13150:
        /*011c*/ 	.word	0x00000000
        /*0120*/ 	.short	0x0002
        /*0122*/ 	.short	0x0010
        /*0124*/ 	.byte	0x00, 0xf5, 0x21, 0x00


	//----- nvinfo : EIATTR_KPARAM_INFO
	.align		4
.L_13151:
        /*0128*/ 	.byte	0x04, 0x17
        /*012a*/ 	.short	(.L_13153 - .L_13152)
.L_13152:
        /*012c*/ 	.word	0x00000000
        /*0130*/ 	.short	0x0001
        /*0132*/ 	.short	0x0008
        /*0134*/ 	.byte	0x00, 0xf5, 0x21, 0x00


	//----- nvinfo : EIATTR_KPARAM_INFO
	.align		4
.L_13153:
        /*0138*/ 	.byte	0x04, 0x17
        /*013a*/ 	.short	(.L_13155 - .L_13154)
.L_13154:
        /*013c*/ 	.word	0x00000000
        /*0140*/ 	.short	0x0000
        /*0142*/ 	.short	0x0000
        /*0144*/ 	.byte	0x00, 0xf5, 0x21, 0x00


	//----- nvinfo : EIATTR_SPARSE_MMA_MASK
	.align		4
.L_13155:
        /*0148*/ 	.byte	0x03, 0x50
        /*014a*/ 	.short	0x0000


	//----- nvinfo : EIATTR_MAXREG_COUNT
	.align		4
        /*014c*/ 	.byte	0x03, 0x1b
        /*014e*/ 	.short	0x00ff


	//----- nvinfo : EIATTR_NUM_BARRIERS
	.align		4
        /*0150*/ 	.byte	0x02, 0x4c
        /*0152*/ 	.byte	0x01
	.zero		1


	//----- nvinfo : EIATTR_EXTERNS
	.align		4
        /*0154*/ 	.byte	0x04, 0x0f
        /*0156*/ 	.short	(.L_13157 - .L_13156)


	//   ....[0]....
	.align		4
.L_13156:
        /*0158*/ 	.word	index@(__assertfail)


	//----- nvinfo : EIATTR_MERCURY_ISA_VERSION
	.align		4
.L_13157:
        /*015c*/ 	.byte	0x03, 0x5f
        /*015e*/ 	.short	0x0101


	//----- nvinfo : EIATTR_COOP_GROUP_MASK_REGIDS
	.align		4
        /*0160*/ 	.byte	0x04, 0x29
        /*0162*/ 	.short	(.L_13159 - .L_13158)


	//   ....[0]....
.L_13158:
        /*0164*/ 	.word	0xffffffff


	//   ....[1]....
        /*0168*/ 	.word	0xffffffff


	//   ....[2]....
        /*016c*/ 	.word	0xffffffff


	//   ....[3]....
        /*0170*/ 	.word	0xffffffff


	//   ....[4]....
        /*0174*/ 	.word	0xffffffff


	//   ....[5]....
        /*0178*/ 	.word	0xffffffff


	//   ....[6]....
        /*017c*/ 	.word	0xffffffff


	//   ....[7]....
        /*0180*/ 	.word	0xffffffff


	//   ....[8]....
        /*0184*/ 	.word	0xffffffff


	//   ....[9]....
        /*0188*/ 	.word	0xffffffff


	//   ....[10]....
        /*018c*/ 	.word	0xffffffff


	//   ....[11]....
        /*0190*/ 	.word	0xffffffff


	//   ....[12]....
        /*0194*/ 	.word	0xffffffff


	//   ....[13]....
        /*0198*/ 	.word	0xffffffff


	//   ....[14]....
        /*019c*/ 	.word	0xffffffff


	//   ....[15]....
        /*01a0*/ 	.word	0xffffffff


	//   ....[16]....
        /*01a4*/ 	.word	0xffffffff


	//   ....[17]....
        /*01a8*/ 	.word	0xffffffff


	//   ....[18]....
        /*01ac*/ 	.word	0xffffffff


	//   ....[19]....
        /*01b0*/ 	.word	0xffffffff


	//   ....[20]....
        /*01b4*/ 	.word	0xffffffff


	//   ....[21]....
        /*01b8*/ 	.word	0xffffffff


	//   ....[22]....
        /*01bc*/ 	.word	0xffffffff


	//   ....[23]....
        /*01c0*/ 	.word	0xffffffff


	//   ....[24]....
        /*01c4*/ 	.word	0xffffffff


	//   ....[25]....
        /*01c8*/ 	.word	0xffffffff


	//   ....[26]....
        /*01cc*/ 	.word	0xffffffff


	//   ....[27]....
        /*01d0*/ 	.word	0xffffffff


	//   ....[28]....
        /*01d4*/ 	.word	0xffffffff


	//   ....[29]....
        /*01d8*/ 	.word	0xffffffff


	//   ....[30]....
        /*01dc*/ 	.word	0x0500000f


	//   ....[31]....
        /*01e0*/ 	.word	0x0500000f


	//   ....[32]....
        /*01e4*/ 	.word	0x0500000f


	//   ....[33]....
        /*01e8*/ 	.word	0x0500000f


	//   ....[34]....
        /*01ec*/ 	.word	0x0500000f


	//   ....[35]....
        /*01f0*/ 	.word	0x0500000f


	//   ....[36]....
        /*01f4*/ 	.word	0x0500000f


	//   ....[37]....
        /*01f8*/ 	.word	0x0500000f


	//   ....[38]....
        /*01fc*/ 	.word	0x0500000f


	//   ....[39]....
        /*0200*/ 	.word	0x0500000f


	//   ....[40]....
        /*0204*/ 	.word	0x0500000f


	//   ....[41]....
        /*0208*/ 	.word	0x0500000f


	//   ....[42]....
        /*020c*/ 	.word	0x0500000f


	//   ....[43]....
        /*0210*/ 	.word	0x0500000f


	//   ....[44]....
        /*0214*/ 	.word	0x0500000f


	//   ....[45]....
        /*0218*/ 	.word	0x0500000f


	//   ....[46]....
        /*021c*/ 	.word	0x0500000f


	//   ....[47]....
        /*0220*/ 	.word	0x0500000f


	//   ....[48]....
        /*0224*/ 	.word	0x0500000f


	//   ....[49]....
        /*0228*/ 	.word	0x0500000f


	//   ....[50]....
        /*022c*/ 	.word	0x0500000f


	//   ....[51]....
        /*0230*/ 	.word	0x0500000f


	//   ....[52]....
        /*0234*/ 	.word	0x0500000f


	//   ....[53]....
        /*0238*/ 	.word	0x0500000f


	//   ....[54]....
        /*023c*/ 	.word	0x0500000f


	//   ....[55]....
        /*0240*/ 	.word	0x0500000f


	//   ....[56]....
        /*0244*/ 	.word	0x0500000f


	//   ....[57]....
        /*0248*/ 	.word	0x0500000f


	//   ....[58]....
        /*024c*/ 	.word	0x0500000f


	//   ....[59]....
        /*0250*/ 	.word	0x0500000f


	//   ....[60]....
        /*0254*/ 	.word	0x0500000f


	//   ....[61]....
        /*0258*/ 	.word	0x0500000f


	//   ....[62]....
        /*025c*/ 	.word	0x0500000f


	//----- nvinfo : EIATTR_COOP_GROUP_INSTR_OFFSETS
	.align		4
.L_13159:
        /*0260*/ 	.byte	0x04, 0x28
        /*0262*/ 	.short	(.L_13161 - .L_13160)


	//   ....[0]....
.L_13160:
        /*0264*/ 	.word	0x00000aa0


	//   ....[1]....
        /*0268*/ 	.word	0x00000ac0


	//   ....[2]....
        /*026c*/ 	.word	0x00000ae0


	//   ....[3]....
        /*0270*/ 	.word	0x00000b00


	//   ....[4]....
        /*0274*/ 	.word	0x00000b20


	//   ....[5]....
        /*0278*/ 	.word	0x00000c30


	//   ....[6]....
        /*027c*/ 	.word	0x00000c50


	//   ....[7]....
        /*0280*/ 	.word	0x00000c70


	//   ....[8]....
        /*0284*/ 	.word	0x00001aa0


	//   ....[9]....
        /*0288*/ 	.word	0x00001ad0


	//   ....[10]....
        /*028c*/ 	.word	0x00001af0


	//   ....[11]....
        /*0290*/ 	.word	0x00001b10


	//   ....[12]....
        /*0294*/ 	.word	0x00001b30


	//   ....[13]....
        /*0298*/ 	.word	0x00001b80


	//   ....[14]....
        /*029c*/ 	.word	0x00001ba0


	//   ....[15]....
        /*02a0*/ 	.word	0x00001bc0


	//   ....[16]....
        /*02a4*/ 	.word	0x00002a70


	//   ....[17]....
        /*02a8*/ 	.word	0x00002ab0


	//   ....[18]....
        /*02ac*/ 	.word	0x00002ae0


	//   ....[19]....
        /*02b0*/ 	.word	0x00002af0


	//   ....[20]....
        /*02b4*/ 	.word	0x00002b00


	//   ....[21]....
        /*02b8*/ 	.word	0x00002b10


	//   ....[22]....
        /*02bc*/ 	.word	0x00002b40


	//   ....[23]....
        /*02c0*/ 	.word	0x00002b60


	//   ....[24]....
        /*02c4*/ 	.word	0x00002b90


	//   ....[25]....
        /*02c8*/ 	.word	0x00002be0


	//   ....[26]....
        /*02cc*/ 	.word	0x00002c20


	//   ....[27]....
        /*02d0*/ 	.word	0x00002c50


	//   ....[28]....
        /*02d4*/ 	.word	0x00002c70


	//   ....[29]....
        /*02d8*/ 	.word	0x00002cb0


	//   ....[30]....
        /*02dc*/ 	.word	0x00003860


	//   ....[31]....
        /*02e0*/ 	.word	0x000038c0


	//   ....[32]....
        /*02e4*/ 	.word	0x00003920


	//   ....[33]....
        /*02e8*/ 	.word	0x00003980


	//   ....[34]....
        /*02ec*/ 	.word	0x000039e0


	//   ....[35]....
        /*02f0*/ 	.word	0x00003a60


	//   ....[36]....
        /*02f4*/ 	.word	0x00003ac0


	//   ....[37]....
        /*02f8*/ 	.word	0x00003b20


	//   ....[38]....
        /*02fc*/ 	.word	0x00003ba0


	//   ....[39]....
        /*0300*/ 	.word	0x00003c00


	//   ....[40]....
        /*0304*/ 	.word	0x00003c80


	//   ....[41]....
        /*0308*/ 	.word	0x00003ce0


	//   ....[42]....
        /*030c*/ 	.word	0x00003d60


	//   ....[43]....
        /*0310*/ 	.word	0x00003dc0


	//   ....[44]....
        /*0314*/ 	.word	0x00003e40


	//   ....[45]....
        /*0318*/ 	.word	0x00003ea0


	//   ....[46]....
        /*031c*/ 	.word	0x00003f10


	//   ....[47]....
        /*0320*/ 	.word	0x00003f70


	//   ....[48]....
        /*0324*/ 	.word	0x00003fe0


	//   ....[49]....
        /*0328*/ 	.word	0x00004040


	//   ....[50]....
        /*032c*/ 	.word	0x000040c0


	//   ....[51]....
        /*0330*/ 	.word	0x00004120


	//   ....[52]....
        /*0334*/ 	.word	0x000041a0


	//   ....[53]....
        /*0338*/ 	.word	0x00004200


	//   ....[54]....
        /*033c*/ 	.word	0x00004280


	//   ....[55]....
        /*0340*/ 	.word	0x000042e0


	//   ....[56]....
        /*0344*/ 	.word	0x00004360


	//   ....[57]....
        /*0348*/ 	.word	0x000043c0


	//   ....[58]....
        /*034c*/ 	.word	0x00004440


	//   ....[59]....
        /*0350*/ 	.word	0x000044a0


	//   ....[60]....
        /*0354*/ 	.word	0x00004500


	//   ....[61]....
        /*0358*/ 	.word	0x00004570


	//   ....[62]....
        /*035c*/ 	.word	0x000045e0


	//----- nvinfo : EIATTR_VRC_CTA_INIT_COUNT
	.align		4
.L_13161:
        /*0360*/ 	.byte	0x02, 0x4a
	.zero		1
	.zero		1


	//----- nvinfo : EIATTR_SYSCALL_OFFSETS
	.align		4
        /*0364*/ 	.byte	0x04, 0x46
        /*0366*/ 	.short	(.L_13163 - .L_13162)


	//   ....[0]....
.L_13162:
        /*0368*/ 	.word	0x00002970


	//   ....[1]....
        /*036c*/ 	.word	0x00003800


	//----- nvinfo : EIATTR_EXIT_INSTR_OFFSETS
	.align		4
.L_13163:
        /*0370*/ 	.byte	0x04, 0x1c
        /*0372*/ 	.short	(.L_13165 - .L_13164)


	//   ....[0]....
.L_13164:
        /*0374*/ 	.word	0x00003460


	//   ....[1]....
        /*0378*/ 	.word	0x000034a0


	//   ....[2]....
        /*037c*/ 	.word	0x00003700


	//   ....[3]....
        /*0380*/ 	.word	0x00003810


	//----- nvinfo : EIATTR_CRS_STACK_SIZE
	.align		4
.L_13165:
        /*0384*/ 	.byte	0x04, 0x1e
        /*0386*/ 	.short	(.L_13167 - .L_13166)
.L_13166:
        /*0388*/ 	.word	0x00000000


	//----- nvinfo : EIATTR_CBANK_PARAM_SIZE
	.align		4
.L_13167:
        /*038c*/ 	.byte	0x03, 0x19
        /*038e*/ 	.short	0x007c


	//----- nvinfo : EIATTR_PARAM_CBANK
	.align		4
        /*0390*/ 	.byte	0x04, 0x0a
        /*0392*/ 	.short	(.L_13169 - .L_13168)
	.align		4
.L_13168:
        /*0394*/ 	.word	index@(.nv.constant0._ZN4vllm25paged_attention_v1_kernelI13__nv_bfloat16hLi112ELi32ELi128ELNS_18Fp8KVCacheDataTypeE1ELb1EEEvPT_PKS3_PKT0_S9_ifPKiSB_iPKfiiiSD_SD_iiiii)
        /*0398*/ 	.short	0x0380
        /*039a*/ 	.short	0x007c


	//----- nvinfo : EIATTR_SW_WAR
	.align		4
.L_13169:
        /*039c*/ 	.byte	0x04, 0x36
        /*039e*/ 	.short	(.L_13171 - .L_13170)
.L_13170:
        /*03a0*/ 	.word	0x00000008
.L_13171:


//--------------------- .nv.info._ZN4vllm25paged_attention_v1_kernelI13__nv_bfloat16hLi96ELi32ELi128ELNS_18Fp8KVCacheDataTypeE1ELb1EEEvPT_PKS3_PKT0_S9_ifPKiSB_iPKfiiiSD_SD_iiiii --------------------------
	.section	.nv.info._ZN4vllm25paged_attention_v1_kernelI13__nv_bfloat16hLi96ELi32ELi128ELNS_18Fp8KVCacheDataTypeE1ELb1EEEvPT_PKS3_PKT0_S9_ifPKiSB_iPKfiiiSD_SD_iiiii,"",@"SHT_CUDA_INFO"
	.sectionflags	@""
	.align	4


	//----- nvinfo : EIATTR_CUDA_API_VERSION
	.align		4
        /*0000*/ 	.byte	0x04, 0x37
        /*0002*/ 	.short	(.L_13173 - .L_13172)
.L_13172:
        /*0004*/ 	.word	0x00000082


	//----- nvinfo : EIATTR_KPARAM_INFO
	.align		4
.L_13173:
        /*0008*/ 	.byte	0x04, 0x17
        /*000a*/ 	.short	(.L_13175 - .L_13174)
.L_13174:
        /*000c*/ 	.word	0x00000000
        /*0010*/ 	.short	0x0013
        /*0012*/ 	.short	0x0078
        /*0014*/ 	.byte	0x00, 0xf0, 0x11, 0x00


	//----- nvinfo : EIATTR_KPARAM_INFO
	.align		4
.L_13175:
        /*0018*/ 	.byte	0x04, 0x17
        /*001a*/ 	.short	(.L_13177 - .L_13176)
.L_13176:
        /*001c*/ 	.word	0x00000000
        /*0020*/ 	.short	0x0012
        /*0022*/ 	.short	0x0074
        /*0024*/ 	.byte	0x00, 0xf0, 0x11, 0x00


	//----- nvinfo : EIATTR_KPARAM_INFO
	.align		4
.L_13177:
        /*0028*/ 	.byte	0x04, 0x17
        /*002a*/ 	.short	(.L_13179 - .L_13178)
.L_13178:
        /*002c*/ 	.word	0x00000000
        /*0030*/ 	.short	0x0011
        /*0032*/ 	.short	0x0070
        /*0034*/ 	.byte	0x00, 0xf0, 0x11, 0x00


	//----- nvinfo : EIATTR_KPARAM_INFO
	.align		4
.L_13179:
        /*0038*/ 	.byte	0x04, 0x17
        /*003a*/ 	.short	(.L_13181 - .L_13180)
.L_13180:
        /*003c*/ 	.word	0x00000000
        /*0040*/ 	.short	0x0010
        /*0042*/ 	.short	0x006c
        /*0044*/ 	.byte	0x00, 0xf0, 0x11, 0x00


	//----- nvinfo : EIATTR_KPARAM_INFO
	.align		4
.L_13181:
        /*0048*/ 	.byte	0x04, 0x17
        /*004a*/ 	.short	(.L_13183 - .L_13182)
.L_13182:
        /*004c*/ 	.word	0x00000000
        /*0050*/ 	.short	0x000f
        /*0052*/ 	.short	0x0068
        /*0054*/ 	.byte	0x00, 0xf0, 0x11, 0x00


	//----- nvinfo : EIATTR_KPARAM_INFO
	.align		4
.L_13183:
        /*0058*/ 	.byte	0x04, 0x17
        /*005a*/ 	.short	(.L_13185 - .L_13184)
.L_13184:
        /*005c*/ 	.word	0x00000000
        /*0060*/ 	.short	0x000e
        /*0062*/ 	.short	0x0060
        /*0064*/ 	.byte	0x00, 0xf5, 0x21, 0x00


	//----- nvinfo : EIATTR_KPARAM_INFO
	.align		4
.L_13185:
        /*0068*/ 	.byte	0x04, 0x17
        /*006a*/ 	.short	(.L_13187 - .L_13186)
.L_13186:
        /*006c*/ 	.word	0x00000000
        /*0070*/ 	.short	0x000d
        /*0072*/ 	.short	0x0058
        /*0074*/ 	.byte	0x00, 0xf5, 0x21, 0x00


	//----- nvinfo : EIATTR_KPARAM_INFO
	.align		4
.L_13187:
        /*0078*/ 	.byte	0x04, 0x17
        /*007a*/ 	.short	(.L_13189 - .L_13188)
.L_13188:
        /*007c*/ 	.word	0x00000000
        /*0080*/ 	.short	0x000c
        /*0082*/ 	.short	0x0050
        /*0084*/ 	.byte	0x00, 0xf0, 0x11, 0x00


	//----- nvinfo : EIATTR_KPARAM_INFO
	.align		4
.L_13189:
        /*0088*/ 	.byte	0x04, 0x17
        /*008a*/ 	.short	(.L_13191 - .L_13190)
.L_13190:
        /*008c*/ 	.word	0x00000000
        /*0090*/ 	.short	0x000b
        /*0092*/ 	.short	0x004c
        /*0094*/ 	.byte	0x00, 0xf0, 0x11, 0x00


	//----- nvinfo : EIATTR_KPARAM_INFO
	.align		4
.L_13191:
        /*0098*/ 	.byte	0x04, 0x17
        /*009a*/ 	.short	(.L_13193 - .L_13192)
.L_13192:
        /*009c*/ 	.word	0x00000000
        /*00a0*/ 	.short	0x000a
        /*00a2*/ 	.short	0x0048
        /*00a4*/ 	.byte	0x00, 0xf0, 0x11, 0x00


	//----- nvinfo : EIATTR_KPARAM_INFO
	.align		4
.L_13193:
        /*00a8*/ 	.byte	0x04, 0x17
        /*00aa*/ 	.short	(.L_13195 - .L_13194)
.L_13194:
        /*00ac*/ 	.word	0x00000000
        /*00b0*/ 	.short	0x0009
        /*00b2*/ 	.short	0x0040
        /*00b4*/ 	.byte	0x00, 0xf5, 0x21, 0x00


	//----- nvinfo : EIATTR_KPARAM_INFO
	.align		4
.L_13195:
        /*00b8*/ 	.byte	0x04, 0x17
        /*00ba*/ 	.short	(.L_13197 - .L_13196)
.L_13196:
        /*00bc*/ 	.word	0x00000000
        /*00c0*/ 	.short	0x0008
        /*00c2*/ 	.short	0x0038
        /*00c4*/ 	.byte	0x00, 0xf0, 0x11, 0x00


	//----- nvinfo : EIATTR_KPARAM_INFO
	.align		4
.L_13197:
        /*00c8*/ 	.byte	0x04, 0x17
        /*00ca*/ 	.short	(.L_13199 - .L_13198)
.L_13198:
        /*00cc*/ 	.word	0x00000000
        /*00d0*/ 	.short	0x0007
        /*00d2*/ 	.short	0x0030
        /*00d4*/ 	.byte	0x00, 0xf5, 0x21, 0x00


	//----- nvinfo : EIATTR_KPARAM_INFO
	.align		4
.L_13199:
        /*00d8*/ 	.byte	0x04, 0x17
        /*00da*/ 	.short	(.L_13201 - .L_13200)
.L_13200:
        /*00dc*/ 	.word	0x00000000
        /*00e0*/ 	.short	0x0006
        /*00e2*/ 	.short	0x0028
        /*00e4*/ 	.byte	0x00, 0xf5, 0x21, 0x00


	//----- nvinfo : EIATTR_KPARAM_INFO
	.align		4
.L_13201:
        /*00e8*/ 	.byte	0x04, 0x17
        /*00ea*/ 	.short	(.L_13203 - .L_13202)
.L_13202:
        /*00ec*/ 	.word	0x00000000
        /*00f0*/ 	.short	0x0005
        /*00f2*/ 	.short	0x0024
        /*00f4*/ 	.byte	0x00, 0xf0, 0x11, 0x00


	//----- nvinfo : EIATTR_KPARAM_INFO
	.align		4
.L_13203:
        /*00f8*/ 	.byte	0x04, 0x17
        /*00fa*/ 	.short	(.L_13205 - .L_13204)
.L_13204:
        /*00fc*/ 	.word	0x00000000
        /*0100*/ 	.short	0x0004
        /*0102*/ 	.short	0x0020
        /*0104*/ 	.byte	0x00, 0xf0, 0x11, 0x00


	//----- nvinfo : EIATTR_KPARAM_INFO
	.align		4
.L_13205:
        /*0108*/ 	.byte	0x04, 0x17
        /*010a*/ 	.short	(.L_13207 - .L_13206)
.L_13206:
        /*010c*/ 	.word	0x00000000
        /*0110*/ 	.short	0x0003
        /*0112*/ 	.short	0x0018
        /*0114*/ 	.byte	0x00, 0xf5, 0x21, 0x00


	//----- nvinfo : EIATTR_KPARAM_INFO
	.align		4
.L_13207:
        /*0118*/ 	.byte	0x04, 0x17
        /*011a*/ 	.short	(.L_13209 - .L_13208)
.L_13208:
        /*011c*/ 	.word	0x00000000
        /*0120*/ 	.short	0x0002
        /*0122*/ 	.short	0x0010
        /*0124*/ 	.byte	0x00, 0xf5, 0x21, 0x00


	//----- nvinfo : EIATTR_KPARAM_INFO
	.align		4
.L_13209:
        /*0128*/ 	.byte	0x04, 0x17
        /*012a*/ 	.short	(.L_13211 - .L_13210)
.L_13210:
        /*012c*/ 	.word	0x00000000
        /*0130*/ 	.short	0x0001
        /*0132*/ 	.short	0x0008
        /*0134*/ 	.byte	0x00, 0xf5, 0x21, 0x00


	//----- nvinfo : EIATTR_KPARAM_INFO
	.align		4
.L_13211:
        /*0138*/ 	.byte	0x04, 0x17
        /*013a*/ 	.short	(.L_13213 - .L_13212)
.L_13212:
        /*013c*/ 	.word	0x00000000
        /*0140*/ 	.short	0x0000
        /*0142*/ 	.short	0x0000
        /*0144*/ 	.byte	0x00, 0xf5, 0x21, 0x00


	//----- nvinfo : EIATTR_SPARSE_MMA_MASK
	.align		4
.L_13213:
        /*0148*/ 	.byte	0x03, 0x50
        /*014a*/ 	.short	0x0000


	//----- nvinfo : EIATTR_MAXREG_COUNT
	.align		4
        /*014c*/ 	.byte	0x03, 0x1b
        /*014e*/ 	.short	0x00ff


	//----- nvinfo : EIATTR_NUM_BARRIERS
	.align		4
        /*0150*/ 	.byte	0x02, 0x4c
        /*0152*/ 	.byte	0x01
	.zero		1


	//----- nvinfo : EIATTR_EXTERNS
	.align		4
        /*0154*/ 	.byte	0x04, 0x0f
        /*0156*/ 	.short	(.L_13215 - .L_13214)


	//   ....[0]....
	.align		4
.L_13214:
        /*0158*/ 	.word	index@(__assertfail)


	//----- nvinfo : EIATTR_MERCURY_ISA_VERSION
	.align		4
.L_13215:
        /*015c*/ 	.byte	0x03, 0x5f
        /*015e*/ 	.short	0x0101


	//----- nvinfo : EIATTR_COOP_GROUP_MASK_REGIDS
	.align		4
        /*0160*/ 	.byte	0x04, 0x29
        /*0162*/ 	.short	(.L_13217 - .L_13216)


	//   ....[0]....
.L_13216:
        /*0164*/ 	.word	0xffffffff


	//   ....[1]....
        /*0168*/ 	.word	0xffffffff


	//   ....[2]....
        /*016c*/ 	.word	0xffffffff


	//   ....[3]....
        /*0170*/ 	.word	0xffffffff


	//   ....[4]....
        /*0174*/ 	.word	0xffffffff


	//   ....[5]....
        /*0178*/ 	.word	0xffffffff


	//   ....[6]....
        /*017c*/ 	.word	0xffffffff


	//   ....[7]....
        /*0180*/ 	.word	0xffffffff


	//   ....[8]....
        /*0184*/ 	.word	0xffffffff


	//   ....[9]....
        /*0188*/ 	.word	0xffffffff


	//   ....[10]....
        /*018c*/ 	.word	0xffffffff


	//   ....[11]....
        /*0190*/ 	.word	0xffffffff


	//   ....[12]....
        /*0194*/ 	.word	0xffffffff


	//   ....[13]....
        /*0198*/ 	.word	0xffffffff


	//   ....[14]....
        /*019c*/ 	.word	0xffffffff


	//   ....[15]....
        /*01a0*/ 	.word	0xffffffff


	//   ....[16]....
        /*01a4*/ 	.word	0xffffffff


	//   ....[17]....
        /*01a8*/ 	.word	0xffffffff


	//   ....[18]....
        /*01ac*/ 	.word	0xffffffff


	//   ....[19]....
        /*01b0*/ 	.word	0xffffffff


	//   ....[20]....
        /*01b4*/ 	.word	0xffffffff


	//   ....[21]....
        /*01b8*/ 	.word	0xffffffff


	//   ....[22]....
        /*01bc*/ 	.word	0xffffffff


	//   ....[23]....
        /*01c0*/ 	.word	0xffffffff


	//   ....[24]....
        /*01c4*/ 	.word	0xffffffff


	//   ....[25]....
        /*01c8*/ 	.word	0xffffffff


	//   ....[26]....
        /*01cc*/ 	.word	0xffffffff


	//   ....[27]....
        /*01d0*/ 	.word	0xffffffff


	//   ....[28]....
        /*01d4*/ 	.word	0x0500000f


	//   ....[29]....
        /*01d8*/ 	.word	0x0500000f


	//   ....[30]....
        /*01dc*/ 	.word	0x0500000f


	//   ....[31]....
        /*01e0*/ 	.word	0x0500000f


	//   ....[32]....
        /*01e4*/ 	.word	0x0500000f


	//   ....[33]....
        /*01e8*/ 	.word	0x0500000f


	//   ....[34]....
        /*01ec*/ 	.word	0x0500000f


	//   ....[35]....
        /*01f0*/ 	.word	0x0500000f


	//   ....[36]....
        /*01f4*/ 	.word	0x0500000f


	//   ....[37]....
        /*01f8*/ 	.word	0x0500000f


	//   ....[38]....
        /*01fc*/ 	.word	0x0500000f


	//   ....[39]....
        /*0200*/ 	.word	0x0500000f


	//   ....[40]....
        /*0204*/ 	.word	0x0500000f


	//   ....[41]....
        /*0208*/ 	.word	0x0500000f


	//   ....[42]....
        /*020c*/ 	.word	0x0500000f


	//   ....[43]....
        /*0210*/ 	.word	0x0500000f


	//   ....[44]....
        /*0214*/ 	.word	0x0500000f


	//   ....[45]....
        /*0218*/ 	.word	0x0500000f


	//   ....[46]....
        /*021c*/ 	.word	0x0500000f


	//   ....[47]....
        /*0220*/ 	.word	0x0500000f


	//   ....[48]....
        /*0224*/ 	.word	0x0500000f


	//   ....[49]....
        /*0228*/ 	.word	0x0500000f


	//   ....[50]....
        /*022c*/ 	.word	0x0500000f


	//   ....[51]....
        /*0230*/ 	.word	0x0500000f


	//   ....[52]....
        /*0234*/ 	.word	0x0500000f


	//   ....[53]....
        /*0238*/ 	.word	0x0500000f


	//   ....[54]....
        /*023c*/ 	.word	0x0500000f


	//   ....[55]....
        /*0240*/ 	.word	0x0500000f


	//   ....[56]....
        /*0244*/ 	.word	0x0500000f


	//----- nvinfo : EIATTR_COOP_GROUP_INSTR_OFFSETS
	.align		4
.L_13217:
        /*0248*/ 	.byte	0x04, 0x28
        /*024a*/ 	.short	(.L_13219 - .L_13218)


	//   ....[0]....
.L_13218:
        /*024c*/ 	.word	0x00000aa0


	//   ....[1]....
        /*0250*/ 	.word	0x00000ac0


	//   ....[2]....
        /*0254*/ 	.word	0x00000ae0


	//   ....[3]....
        /*0258*/ 	.word	0x00000b00


	//   ....[4]....
        /*025c*/ 	.word	0x00000b20


	//   ....[5]....
        /*0260*/ 	.word	0x00000c30


	//   ....[6]....
        /*0264*/ 	.word	0x00000c50


	//   ....[7]....
        /*0268*/ 	.word	0x00000c70


	//   ....[8]....
        /*026c*/ 	.word	0x00001aa0


	//   ....[9]....
        /*0270*/ 	.word	0x00001ad0


	//   ....[10]....
        /*0274*/ 	.word	0x00001af0


	//   ....[11]....
        /*0278*/ 	.word	0x00001b10


	//   ....[12]....
        /*027c*/ 	.word	0x00001b30


	//   ....[13]....
        /*0280*/ 	.word	0x00001b80


	//   ....[14]....
        /*0284*/ 	.word	0x00001ba0


	//   ....[15]....
        /*0288*/ 	.word	0x00001bc0


	//   ....[16]....
        /*028c*/ 	.word	0x00002a70


	//   ....[17]....
        /*0290*/ 	.word	0x00002ab0


	//   ....[18]....
        /*0294*/ 	.word	0x00002ae0


	//   ....[19]....
        /*0298*/ 	.word	0x00002af0


	//   ....[20]....
        /*029c*/ 	.word	0x00002b00


	//   ....[21]....
        /*02a0*/ 	.word	0x00002b10


	//   ....[22]....
        /*02a4*/ 	.word	0x00002b30


	//   ....[23]....
        /*02a8*/ 	.word	0x00002b70


	//   ....[24]....
        /*02ac*/ 	.word	0x00002b90


	//   ....[25]....
        /*02b0*/ 	.word	0x00002bb0


	//   ....[26]....
        /*02b4*/ 	.word	0x00002bd0


	//   ....[27]....
        /*02b8*/ 	.word	0x00002bf0


	//   ....[28]....
        /*02bc*/ 	.word	0x000036c0


	//   ....[29]....
        /*02c0*/ 	.word	0x00003720


	//   ....[30]....
        /*02c4*/ 	.word	0x00003780


	//   ....[31]....
        /*02c8*/ 	.word	0x000037e0


	//   ....[32]....
        /*02cc*/ 	.word	0x00003840


	//   ....[33]....
        /*02d0*/ 	.word	0x000038c0


	//   ....[34]....
        /*02d4*/ 	.word	0x00003920


	//   ....[35]....
        /*02d8*/ 	.word	0x00003980


	//   ....[36]....
        /*02dc*/ 	.word	0x00003a00


	//   ....[37]....
        /*02e0*/ 	.word	0x00003a60


	//   ....[38]....
        /*02e4*/ 	.word	0x00003ad0


	//   ....[39]....
        /*02e8*/ 	.word	0x00003b30


	//   ....[40]....
        /*02ec*/ 	.word	0x00003bb0


	//   ....[41]....
        /*02f0*/ 	.word	0x00003c10


	//   ....[42]....
        /*02f4*/ 	.word	0x00003c90


	//   ....[43]....
        /*02f8*/ 	.word	0x00003cf0


	//   ....[44]....
        /*02fc*/ 	.word	0x00003d70


	//   ....[45]....
        /*0300*/ 	.word	0x00003dd0


	//   ....[46]....
        /*0304*/ 	.word	0x00003e50


	//   ....[47]....
        /*0308*/ 	.word	0x00003eb0


	//   ....[48]....
        /*030c*/ 	.word	0x00003f30


	//   ....[49]....
        /*0310*/ 	.word	0x00003f90


	//   ....[50]....
        /*0314*/ 	.word	0x00004010


	//   ....[51]....
        /*0318*/ 	.word	0x00004070


	//   ....[52]....
        /*031c*/ 	.word	0x000040f0


	//   ....[53]....
        /*0320*/ 	.word	0x00004150


	//   ....[54]....
        /*0324*/ 	.word	0x000041c0


	//   ....[55]....
        /*0328*/ 	.word	0x00004220


	//   ....[56]....
        /*032c*/ 	.word	0x00004290


	//----- nvinfo : EIATTR_VRC_CTA_INIT_COUNT
	.align		4
.L_13219:
        /*0330*/ 	.byte	0x02, 0x4a
	.zero		1
	.zero		1


	//----- nvinfo : EIATTR_SYSCALL_OFFSETS
	.align		4
        /*0334*/ 	.byte	0x04, 0x46
        /*0336*/ 	.short	(.L_13221 - .L_13220)


	//   ....[0]....
.L_13220:
        /*0338*/ 	.word	0x00002970


	//   ....[1]....
        /*033c*/ 	.word	0x00003660


	//----- nvinfo : EIATTR_EXIT_INSTR_OFFSETS
	.align		4
.L_13221:
        /*0340*/ 	.byte	0x04, 0x1c
        /*0342*/ 	.short	(.L_13223 - .L_13222)


	//   ....[0]....
.L_13222:
        /*0344*/ 	.word	0x00003300


	//   ....[1]....
        /*0348*/ 	.word	0x00003340


	//   ....[2]....
        /*034c*/ 	.word	0x00003560


	//   ....[3]....
        /*0350*/ 	.word	0x00003670


	//----- nvinfo : EIATTR_CRS_STACK_SIZE
	.align		4
.L_13223:
        /*0354*/ 	.byte	0x04, 0x1e
        /*0356*/ 	.short	(.L_13225 - .L_13224)
.L_13224:
        /*0358*/ 	.word	0x00000000


	//----- nvinfo : EIATTR_CBANK_PARAM_SIZE
	.align		4
.L_13225:
        /*035c*/ 	.byte	0x03, 0x19
        /*035e*/ 	.short	0x007c


	//----- nvinfo : EIATTR_PARAM_CBANK
	.align		4
        /*0360*/ 	.byte	0x04, 0x0a
        /*0362*/ 	.short	(.L_13227 - .L_13226)
	.align		4
.L_13226:
        /*0364*/ 	.word	index@(.nv.constant0._ZN4vllm25paged_attention_v1_kernelI13__nv_bfloat16hLi96ELi32ELi128ELNS_18Fp8KVCacheDataTypeE1ELb1EEEvPT_PKS3_PKT0_S9_ifPKiSB_iPKfiiiSD_SD_iiiii)
        /*0368*/ 	.short	0x0380
        /*036a*/ 	.short	0x007c


	//----- nvinfo : EIATTR_SW_WAR
	.align		4
.L_13227:
        /*036c*/ 	.byte	0x04, 0x36
        /*036e*/ 	.short	(.L_13229 - .L_13228)
.L_13228:
        /*0370*/ 	.word	0x00000008
.L_13229:


//--------------------- .nv.info._ZN4vllm25paged_attention_v1_kernelI13__nv_bfloat16hLi80ELi32ELi128ELNS_18Fp8KVCacheDataTypeE1ELb1EEEvPT_PKS3_PKT0_S9_ifPKiSB_iPKfiiiSD_SD_iiiii --------------------------
	.section	.nv.info._ZN4vllm25paged_attention_v1_kernelI13__nv_bfloat16hLi80ELi32ELi128ELNS_18Fp8KVCacheDataTypeE1ELb1EEEvPT_PKS3_PKT0_S9_ifPKiSB_iPKfiiiSD_SD_iiiii,"",@"SHT_CUDA_INFO"
	.sectionflags	@""
	.align	4


	//----- nvinfo : EIATTR_CUDA_API_VERSION
	.align		4
        /*0000*/ 	.byte	0x04, 0x37
        /*0002*/ 	.short	(.L_13231 - .L_13230)
.L_13230:
        /*0004*/ 	.word	0x00000082


	//----- nvinfo : EIATTR_KPARAM_INFO
	.align		4
.L_13231:
        /*0008*/ 	.byte	0x04, 0x17
        /*000a*/ 	.short	(.L_13233 - .L_13232)
.L_13232:
        /*000c*/ 	.word	0x00000000
        /*0010*/ 	.short	0x0013
        /*0012*/ 	.short	0x0078
        /*0014*/ 	.byte	0x00, 0xf0, 0x11, 0x00


	//----- nvinfo : EIATTR_KPARAM_INFO
	.align		4
.L_13233:
        /*0018*/ 	.byte	0x04, 0x17
        /*001a*/ 	.short	(.L_13235 - .L_13234)
.L_13234:
        /*001c*/ 	.word	0x00000000
        /*0020*/ 	.short	0x0012
        /*0022*/ 	.short	0x0074
        /*0024*/ 	.byte	0x00, 0xf0, 0x11, 0x00


	//----- nvinfo : EIATTR_KPARAM_INFO
	.align		4
.L_13235:
        /*0028*/ 	.byte	0x04, 0x17
        /*002a*/ 	.short	(.L_13237 - .L_13236)
.L_13236:
        /*002c*/ 	.word	0x00000000
        /*0030*/ 	.short	0x0011
        /*0032*/ 	.short	0x0070
        /*0034*/ 	.byte	0x00, 0xf0, 0x11, 0x00


	//----- nvinfo : EIATTR_KPARAM_INFO
	.align		4
.L_13237:
        /*0038*/ 	.byte	0x04, 0x17
        /*003a*/ 	.short	(.L_13239 - .L_13238)
.L_13238:
        /*003c*/ 	.word	0x00000000
        /*0040*/ 	.short	0x0010
        /*0042*/ 	.short	0x006c
        /*0044*/ 	.byte	0x00, 0xf0, 0x11, 0x00


	//----- nvinfo : EIATTR_KPARAM_INFO
	.align		4
.L_13239:
        /*0048*/ 	.byte	0x04, 0x17
        /*004a*/ 	.short	(.L_13241 - .L_13240)
.L_13240:
        /*004c*/ 	.word	0x00000000
        /*0050*/ 	.short	0x000f
        /*0052*/ 	.short	0x0068
        /*0054*/ 	.byte	0x00, 0xf0, 0x11, 0x00


	//----- nvinfo : EIATTR_KPARAM_INFO
	.align		4
.L_13241:
        /*0058*/ 	.byte	0x04, 0x17
        /*005a*/ 	.short	(.L_13243 - .L_13242)
.L_13242:
        /*005c*/ 	.word	0x00000000
        /*0060*/ 	.short	0x000e
        /*0062*/ 	.short	0x0060
        /*0064*/ 	.byte	0x00, 0xf5, 0x21, 0x00


	//----- nvinfo : EIATTR_KPARAM_INFO
	.align		4
.L_13243:
        /*0068*/ 	.byte	0x04, 0x17
        /*006a*/ 	.short	(.L_13245 - .L_13244)
.L_13244:
        /*006c*/ 	.word	0x00000000
        /*0070*/ 	.short	0x000d
        /*0072*/ 	.short	0x0058
        /*0074*/ 	.byte	0x00, 0xf5, 0x21, 0x00


	//----- nvinfo : EIATTR_KPARAM_INFO
	.align		4
.L_13245:
        /*0078*/ 	.byte	0x04, 0x17
        /*007a*/ 	.short	(.L_13247 - .L_13246)
.L_13246:
        /*007c*/ 	.word	0x00000000
        /*0080*/ 	.short	0x000c
        /*0082*/ 	.short	0x0050
        /*0084*/ 	.byte	0x00, 0xf0, 0x11, 0x00


	//----- nvinfo : EIATTR_KPARAM_INFO
	.align		4
.L_13247:
        /*0088*/ 	.byte	0x04, 0x17
        /*008a*/ 	.short	(.L_13249 - .L_13248)
.L_13248:
        /*008c*/ 	.word	0x00000000
        /*0090*/ 	.short	0x000b
        /*0092*/ 	.short	0x004c
        /*0094*/ 	.byte	0x00, 0xf0, 0x11, 0x00


	//----- nvinfo : EIATTR_KPARAM_INFO
	.align		4
.L_13249:
        /*0098*/ 	.byte	0x04, 0x17
        /*009a*/ 	.short	(.L_13251 - .L_13250)
.L_13250:
        /*009c*/ 	.word	0x00000000
        /*00a0*/ 	.short	0x000a
        /*00a2*/ 	.short	0x0048
        /*00a4*/ 	.byte	0x00, 0xf0, 0x11, 0x00


	//----- nvinfo : EIATTR_KPARAM_INFO
	.align		4
.L_13251:
        /*00a8*/ 	.byte	0x04, 0x17
        /*00aa*/ 	.short	(.L_13253 - .L_13252)
.L_13252:
        /*00ac*/ 	.word	0x00000000
        /*00b0*/ 	.short	0x0009
        /*00b2*/ 	.short	0x0040
        /*00b4*/ 	.byte	0x00, 0xf5, 0x21, 0x00


	//----- nvinfo : EIATTR_KPARAM_INFO
	.align		4
.L_13253:
        /*00b8*/ 	.byte	0x04, 0x17
        /*00ba*/ 	.short	(.L_13255 - .L_13254)
.L_13254:
        /*00bc*/ 	.word	0x00000000
        /*00c0*/ 	.short	0x0008
        /*00c2*/ 	.short	0x0038
        /*00c4*/ 	.byte	0x00, 0xf0, 0x11, 0x00


	//----- nvinfo : EIATTR_KPARAM_INFO
	.align		4
.L_13255:
        /*00c8*/ 	.byte	0x04, 0x17
        /*00ca*/ 	.short	(.L_13257 - .L_13256)
.L_13256:
        /*00cc*/ 	.word	0x00000000
        /*00d0*/ 	.short	0x0007
        /*00d2*/ 	.short	0x0030
        /*00d4*/ 	.byte	0x00, 0xf5, 0x21, 0x00


	//----- nvinfo : EIATTR_KPARAM_INFO
	.align		4
.L_13257:
        /*00d8*/ 	.byte	0x04, 0x17
        /*00da*/ 	.short	(.L_13259 - .L_13258)
.L_13258:
        /*00dc*/ 	.word	0x00000000
        /*00e0*/ 	.short	0x0006
        /*00e2*/ 	.short	0x0028
        /*00e4*/ 	.byte	0x00, 0xf5, 0x21, 0x00


	//----- nvinfo : EIATTR_KPARAM_INFO
	.align		4
.L_13259:
        /*00e8*/ 	.byte	0x04, 0x17
        /*00ea*/ 	.short	(.L_13261 - .L_13260)
.L_13260:
        /*00ec*/ 	.word	0x00000000
        /*00f0*/ 	.short	0x0005
        /*00f2*/ 	.short	0x0024
        /*00f4*/ 	.byte	0x00, 0xf0, 0x11, 0x00


	//----- nvinfo : EIATTR_KPARAM_INFO
	.align		4
.L_13261:
        /*00f8*/ 	.byte	0x04, 0x17
        /*00fa*/ 	.short	(.L_13263 - .L_13262)
.L_13262:
        /*00fc*/ 	.word	0x00000000
        /*0100*/ 	.short	0x0004
        /*0102*/ 	.short	0x0020
        /*0104*/ 	.byte	0x00, 0xf0, 0x11, 0x00


	//----- nvinfo : EIATTR_KPARAM_INFO
	.align		4
.L_13263:
        /*0108*/ 	.byte	0x04, 0x17
        /*010a*/ 	.short	(.L_13265 - .L_13264)
.L_13264:
        /*010c*/ 	.word	0x00000000
        /*0110*/ 	.short	0x0003
        /*0112*/ 	.short	0x0018
        /*0114*/ 	.byte	0x00, 0xf5, 0x21, 0x00


	//----- nvinfo : EIATTR_KPARAM_INFO
	.align		4
.L_13265:
        /*0118*/ 	.byte	0x04, 0x17
        /*011a*/ 	.short	(.L_13267 - .L_13266)
.L_13266:
        /*011c*/ 	.word	0x00000000
        /*0120*/ 	.short	0x0002
        /*0122*/ 	.short	0x0010
        /*0124*/ 	.byte	0x00, 0xf5, 0x21, 0x00


	//----- nvinfo : EIATTR_KPARAM_INFO
	.align		4
.L_13267:
        /*0128*/ 	.byte	0x04, 0x17
        /*012a*/ 	.short	(.L_13269 - .L_13268)
.L_13268:
        /*012c*/ 	.word	0x00000000
        /*0130*/ 	.short	0x0001
        /*0132*/ 	.short	0x0008
        /*0134*/ 	.byte	0x00, 0xf5, 0x21, 0x00


	//----- nvinfo : EIATTR_KPARAM_INFO
	.align		4
.L_13269:
        /*0138*/ 	.byte	0x04, 0x17
        /*013a*/ 	.short	(.L_13271 - .L_13270)
.L_13270:
        /*013c*/ 	.word	0x00000000
        /*0140*/ 	.short	0x0000
        /*0142*/ 	.short	0x0000
        /*0144*/ 	.byte	0x00, 0xf5, 0x21, 0x00


	//----- nvinfo : EIATTR_SPARSE_MMA_MASK
	.align		4
.L_13271:
        /*0148*/ 	.byte	0x03, 0x50
        /*014a*/ 	.short	0x0000


	//----- nvinfo : EIATTR_MAXREG_COUNT
	.align		4
        /*014c*/ 	.byte	0x03, 0x1b
        /*014e*/ 	.short	0x00ff


	//----- nvinfo : EIATTR_NUM_BARRIERS
	.align		4
        /*0150*/ 	.byte	0x02, 0x4c
        /*0152*/ 	.byte	0x01
	.zero		1


	//----- nvinfo : EIATTR_EXTERNS
	.align		4
        /*0154*/ 	.byte	0x04, 0x0f
        /*0156*/ 	.short	(.L_13273 - .L_13272)


	//   ....[0]....
	.align		4
.L_13272:
        /*0158*/ 	.word	index@(__assertfail)


	//----- nvinfo : EIATTR_MERCURY_ISA_VERSION
	.align		4
.L_13273:
        /*015c*/ 	.byte	0x03, 0x5f
        /*015e*/ 	.short	0x0101


	//----- nvinfo : EIATTR_COOP_GROUP_MASK_REGIDS
	.align		4
        /*0160*/ 	.byte	0x04, 0x29
        /*0162*/ 	.short	(.L_13275 - .L_13274)


	//   ....[0]....
.L_13274:
        /*0164*/ 	.word	0xffffffff


	//   ....[1]....
        /*0168*/ 	.word	0xffffffff


	//   ....[2]....
        /*016c*/ 	.word	0xffffffff


	//   ....[3]....
        /*0170*/ 	.word	0xffffffff


	//   ....[4]....
        /*0174*/ 	.word	0xffffffff


	//   ....[5]....
        /*0178*/ 	.word	0xffffffff


	//   ....[6]....
        /*017c*/ 	.word	0xffffffff


	//   ....[7]....
        /*0180*/ 	.word	0xffffffff


	//   ....[8]....
        /*0184*/ 	.word	0xffffffff


	//   ....[9]....
        /*0188*/ 	.word	0xffffffff


	//   ....[10]....
        /*018c*/ 	.word	0xffffffff


	//   ....[11]....
        /*0190*/ 	.word	0xffffffff


	//   ....[12]....
        /*0194*/ 	.word	0xffffffff


	//   ....[13]....
        /*0198*/ 	.word	0xffffffff


	//   ....[14]....
        /*019c*/ 	.word	0xffffffff


	//   ....[15]....
        /*01a0*/ 	.word	0xffffffff


	//   ....[16]....
        /*01a4*/ 	.word	0xffffffff


	//   ....[17]....
        /*01a8*/ 	.word	0xffffffff


	//   ....[18]....
        /*01ac*/ 	.word	0xffffffff


	//   ....[19]....
        /*01b0*/ 	.word	0xffffffff


	//   ....[20]....
        /*01b4*/ 	.word	0xffffffff


	//   ....[21]....
        /*01b8*/ 	.word	0xffffffff


	//   ....[22]....
        /*01bc*/ 	.word	0xffffffff


	//   ....[23]....
        /*01c0*/ 	.word	0xffffffff


	//   ....[24]....
        /*01c4*/ 	.word	0xffffffff


	//   ....[25]....
        /*01c8*/ 	.word	0xffffffff


	//   ....[26]....
        /*01cc*/ 	.word	0x0500000f


	//   ....[27]....
        /*01d0*/ 	.word	0x0500000f


	//   ....[28]....
        /*01d4*/ 	.word	0x0500000f


	//   ....[29]....
        /*01d8*/ 	.word	0x0500000f


	//   ....[30]....
        /*01dc*/ 	.word	0x0500000f


	//   ....[31]....
        /*01e0*/ 	.word	0x0500000f


	//   ....[32]....
        /*01e4*/ 	.word	0x0500000f


	//   ....[33]....
        /*01e8*/ 	.word	0x0500000f


	//   ....[34]....
        /*01ec*/ 	.word	0x0500000f


	//   ....[35]....
        /*01f0*/ 	.word	0x0500000f


	//   ....[36]....
        /*01f4*/ 	.word	0x0500000f


	//   ....[37]....
        /*01f8*/ 	.word	0x0500000f


	//   ....[38]....
        /*01fc*/ 	.word	0x0500000f


	//   ....[39]....
        /*0200*/ 	.word	0x0500000f


	//   ....[40]....
        /*0204*/ 	.word	0x0500000f


	//   ....[41]....
        /*0208*/ 	.word	0x0500000f


	//   ....[42]....
        /*020c*/ 	.word	0x0500000f


	//   ....[43]....
        /*0210*/ 	.word	0x0500000f


	//   ....[44]....
        /*0214*/ 	.word	0x0500000f


	//   ....[45]....
        /*0218*/ 	.word	0x0500000f


	//   ....[46]....
        /*021c*/ 	.word	0x0500000f


	//   ....[47]....
        /*0220*/ 	.word	0x0500000f


	//   ....[48]....
        /*0224*/ 	.word	0x0500000f


	//   ....[49]....
        /*0228*/ 	.word	0x0500000f


	//   ....[50]....
        /*022c*/ 	.word	0x0500000f


	//----- nvinfo : EIATTR_COOP_GROUP_INSTR_OFFSETS
	.align		4
.L_13275:
        /*0230*/ 	.byte	0x04, 0x28
        /*0232*/ 	.short	(.L_13277 - .L_13276)


	//   ....[0]....
.L_13276:
        /*0234*/ 	.word	0x00000aa0


	//   ....[1]....
        /*0238*/ 	.word	0x00000ac0


	//   ....[2]....
        /*023c*/ 	.word	0x00000ae0


	//   ....[3]....
        /*0240*/ 	.word	0x00000b00


	//   ....[4]....
        /*0244*/ 	.word	0x00000b20


	//   ....[5]....
        /*0248*/ 	.word	0x00000c30


	//   ....[6]....
        /*024c*/ 	.word	0x00000c50


	//   ....[7]....
        /*0250*/ 	.word	0x00000c70


	//   ....[8]....
        /*0254*/ 	.word	0x00001aa0


	//   ....[9]....
        /*0258*/ 	.word	0x00001ad0


	//   ....[10]....
        /*025c*/ 	.word	0x00001af0


	//   ....[11]....
        /*0260*/ 	.word	0x00001b10


	//   ....[12]....
        /*0264*/ 	.word	0x00001b30


	//   ....[13]....
        /*0268*/ 	.word	0x00001b80


	//   ....[14]....
        /*026c*/ 	.word	0x00001ba0


	//   ....[15]....
        /*0270*/ 	.word	0x00001bc0


	//   ....[16]....
        /*0274*/ 	.word	0x00002af0


	//   ....[17]....
        /*0278*/ 	.word	0x00002b00


	//   ....[18]....
        /*027c*/ 	.word	0x00002b10


	//   ....[19]....
        /*0280*/ 	.word	0x00002b20


	//   ....[20]....
        /*0284*/ 	.word	0x00002b30


	//   ....[21]....
        /*0288*/ 	.word	0x00002b40


	//   ....[22]....
        /*028c*/ 	.word	0x00002b50


	//   ....[23]....
        /*0290*/ 	.word	0x00002b70


	//   ....[24]....
        /*0294*/ 	.word	0x00002b90


	//   ....[25]....
        /*0298*/ 	.word	0x00002bb0


	//   ....[26]....
        /*029c*/ 	.word	0x00003590


	//   ....[27]....
        /*02a0*/ 	.word	0x000035f0


	//   ....[28]....
        /*02a4*/ 	.word	0x00003650


	//   ....[29]....
        /*02a8*/ 	.word	0x000036b0


	//   ....[30]....
        /*02ac*/ 	.word	0x00003710


	//   ....[31]....
        /*02b0*/ 	.word	0x00003790


	//   ....[32]....
        /*02b4*/ 	.word	0x00003800


	//   ....[33]....
        /*02b8*/ 	.word	0x00003860


	//   ....[34]....
        /*02bc*/ 	.word	0x000038e0


	//   ....[35]....
        /*02c0*/ 	.word	0x00003940


	//   ....[36]....
        /*02c4*/ 	.word	0x000039c0


	//   ....[37]....
        /*02c8*/ 	.word	0x00003a20


	//   ....[38]....
        /*02cc*/ 	.word	0x00003aa0


	//   ....[39]....
        /*02d0*/ 	.word	0x00003b00


	//   ....[40]....
        /*02d4*/ 	.word	0x00003b80


	//   ....[41]....
        /*02d8*/ 	.word	0x00003be0


	//   ....[42]....
        /*02dc*/ 	.word	0x00003c60


	//   ....[43]....
        /*02e0*/ 	.word	0x00003cc0


	//   ....[44]....
        /*02e4*/ 	.word	0x00003d40


	//   ....[45]....
        /*02e8*/ 	.word	0x00003da0


	//   ....[46]....
        /*02ec*/ 	.word	0x00003e20


	//   ....[47]....
        /*02f0*/ 	.word	0x00003e80


	//   ....[48]....
        /*02f4*/ 	.word	0x00003ef0


	//   ....[49]....
        /*02f8*/ 	.word	0x00003f50


	//   ....[50]....
        /*02fc*/ 	.word	0x00003fb0


	//----- nvinfo : EIATTR_VRC_CTA_INIT_COUNT
	.align		4
.L_13277:
        /*0300*/ 	.byte	0x02, 0x4a
	.zero		1
	.zero		1


	//----- nvinfo : EIATTR_SYSCALL_OFFSETS
	.align		4
        /*0304*/ 	.byte	0x04, 0x46
        /*0306*/ 	.short	(.L_13279 - .L_13278)


	//   ....[0]....
.L_13278:
        /*0308*/ 	.word	0x00002970


	//   ....[1]....
        /*030c*/ 	.word	0x00003530


	//----- nvinfo : EIATTR_EXIT_INSTR_OFFSETS
	.align		4
.L_13279:
        /*0310*/ 	.byte	0x04, 0x1c
        /*0312*/ 	.short	(.L_13281 - .L_13280)


	//   ....[0]....
.L_13280:
        /*0314*/ 	.word	0x00003210


	//   ....[1]....
        /*0318*/ 	.word	0x00003250


	//   ....[2]....
        /*031c*/ 	.word	0x00003430


	//   ....[3]....
        /*0320*/ 	.word	0x00003540


	//----- nvinfo : EIATTR_CRS_STACK_SIZE
	.align		4
.L_13281:
        /*0324*/ 	.byte	0x04, 0x1e
        /*0326*/ 	.short	(.L_13283 - .L_13282)
.L_13282:
        /*0328*/ 	.word	0x00000000


	//----- nvinfo : EIATTR_CBANK_PARAM_SIZE
	.align		4
.L_13283:
        /*032c*/ 	.byte	0x03, 0x19
        /*032e*/ 	.short	0x007c


	//----- nvinfo : EIATTR_PARAM_CBANK
	.align		4
        /*0330*/ 	.byte	0x04, 0x0a
        /*0332*/ 	.short	(.L_13285 - .L_13284)
	.align		4
.L_13284:
        /*0334*/ 	.word	index@(.nv.constant0._ZN4vllm25paged_attention_v1_kernelI13__nv_bfloat16hLi80ELi32ELi128ELNS_18Fp8KVCacheDataTypeE1ELb1EEEvPT_PKS3_PKT0_S9_ifPKiSB_iPKfiiiSD_SD_iiiii)
        /*0338*/ 	.short	0x0380
        /*033a*/ 	.short	0x007c


	//----- nvinfo : EIATTR_SW_WAR
	.align		4
.L_13285:
        /*033c*/ 	.byte	0x04, 0x36
        /*033e*/ 	.short	(.L_13287 - .L_13286)
.L_13286:
        /*0340*/ 	.word	0x00000008
.L_13287:


//--------------------- .nv.info._ZN4vllm25paged_attention_v1_kernelI13__nv_bfloat16hLi64ELi32ELi128ELNS_18Fp8KVCacheDataTypeE1ELb1EEEvPT_PKS3_PKT0_S9_ifPKiSB_iPKfiiiSD_SD_iiiii --------------------------
	.section	.nv.info._ZN4vllm25paged_attention_v1_kernelI13__nv_bfloat16hLi64ELi32ELi128ELNS_18Fp8KVCacheDataTypeE1ELb1EEEvPT_PKS3_PKT0_S9_ifPKiSB_iPKfiiiSD_SD_iiiii,"",@"SHT_CUDA_INFO"
	.sectionflags	@""
	.align	4


	//----- nvinfo : EIATTR_CUDA_API_VERSION
	.align		4
        /*0000*/ 	.byte	0x04, 0x37
        /*0002*/ 	.short	(.L_13289 - .L_13288)
.L_13288:
        /*0004*/ 	.word	0x00000082


	//----- nvinfo : EIATTR_KPARAM_INFO
	.align		4
.L_13289:
        /*0008*/ 	.byte	0x04, 0x17
        /*000a*/ 	.short	(.L_13291 - .L_13290)
.L_13290:
        /*000c*/ 	.word	0x00000000
        /*0010*/ 	.short	0x0013
        /*0012*/ 	.short	0x0078
        /*0014*/ 	.byte	0x00, 0xf0, 0x11, 0x00


	//----- nvinfo : EIATTR_KPARAM_INFO
	.align		4
.L_13291:
        /*0018*/ 	.byte	0x04, 0x17
        /*001a*/ 	.short	(.L_13293 - .L_13292)
.L_13292:
        /*001c*/ 	.word	0x00000000
        /*0020*/ 	.short	0x0012
        /*0022*/ 	.short	0x0074
        /*0024*/ 	.byte	0x00, 0xf0, 0x11, 0x00


	//----- nvinfo : EIATTR_KPARAM_INFO
	.align		4
.L_13293:
        /*0028*/ 	.byte	0x04, 0x17
        /*002a*/ 	.short	(.L_13295 - .L_13294)
.L_13294:
        /*002c*/ 	.word	0x00000000
        /*0030*/ 	.short	0x0011
        /*0032*/ 	.short	0x0070
        /*0034*/ 	.byte	0x00, 0xf0, 0x11, 0x00


	//----- nvinfo : EIATTR_KPARAM_INFO
	.align		4
.L_13295:
        /*0038*/ 	.byte	0x04, 0x17
        /*003a*/ 	.short	(.L_13297 - .L_13296)
.L_13296:
        /*003c*/ 	.word	0x00000000
        /*0040*/ 	.short	0x0010
        /*0042*/ 	.short	0x006c
        /*0044*/ 	.byte	0x00, 0xf0, 0x11, 0x00


	//----- nvinfo : EIATTR_KPARAM_INFO
	.align		4
.L_13297:
        /*0048*/ 	.byte	0x04, 0x17
        /*004a*/ 	.short	(.L_13299 - .L_13298)
.L_13298:
        /*004c*/ 	.word	0x00000000
        /*0050*/ 	.short	0x000f
        /*0052*/ 	.short	0x0068
        /*0054*/ 	.byte	0x00, 0xf0, 0x11, 0x00


	//----- nvinfo : EIATTR_KPARAM_INFO
	.align		4
.L_13299:
        /*0058*/ 	.byte	0x04, 0x17
        /*005a*/ 	.short	(.L_13301 - .L_13300)
.L_13300:
        /*005c*/ 	.word	0x00000000
        /*0060*/ 	.short	0x000e
        /*0062*/ 	.short	0x0060
        /*0064*/ 	.byte	0x00, 0xf5, 0x21, 0x00


	//----- nvinfo : EIATTR_KPARAM_INFO
	.align		4
.L_13301:
        /*0068*/ 	.byte	0x04, 0x17
        /*006a*/ 	.short	(.L_13303 - .L_13302)
.L_13302:
        /*006c*/ 	.word	0x00000000
        /*0070*/ 	.short	0x000d
        /*0072*/ 	.short	0x0058
        /*0074*/ 	.byte	0x00, 0xf5, 0x21, 0x00


	//----- nvinfo : EIATTR_KPARAM_INFO
	.align		4
.L_13303:
        /*0078*/ 	.byte	0x04, 0x17
        /*007a*/ 	.short	(.L_13305 - .L_13304)
.L_13304:
        /*007c*/ 	.word	0x00000000
        /*0080*/ 	.short	0x000c
        /*0082*/ 	.short	0x0050
        /*0084*/ 	.byte	0x00, 0xf0, 0x11, 0x00


	//----- nvinfo : EIATTR_KPARAM_INFO
	.align		4
.L_13305:
        /*0088*/ 	.byte	0x04, 0x17
        /*008a*/ 	.short	(.L_13307 - .L_13306)
.L_13306:
        /*008c*/ 	.word	0x00000000
        /*0090*/ 	.short	0x000b
        /*0092*/ 	.short	0x004c
        /*0094*/ 	.byte	0x00, 0xf0, 0x11, 0x00


	//----- nvinfo : EIATTR_KPARAM_INFO
	.align		4
.L_13307:
        /*0098*/ 	.byte	0x04, 0x17
        /*009a*/ 	.short	(.L_13309 - .L_13308)
.L_13308:
        /*009c*/ 	.word	0x00000000
        /*00a0*/ 	.short	0x000a
        /*00a2*/ 	.short	0x0048
        /*00a4*/ 	.byte	0x00, 0xf0, 0x11, 0x00


	//----- nvinfo : EIATTR_KPARAM_INFO
	.align		4
.L_13309:
        /*00a8*/ 	.byte	0x04, 0x17
        /*00aa*/ 	.short	(.L_13311 - .L_13310)
.L_13310:
        /*00ac*/ 	.word	0x00000000
        /*00b0*/ 	.short	0x0009
        /*00b2*/ 	.short	0x0040
        /*00b4*/ 	.byte	0x00, 0xf5, 0x21, 0x00


	//----- nvinfo : EIATTR_KPARAM_INFO
	.align		4
.L_13311:
        /*00b8*/ 	.byte	0x04, 0x17
        /*00ba*/ 	.short	(.L_13313 - .L_13312)
.L_13312:
        /*00bc*/ 	.word	0x00000000
        /*00c0*/ 	.short	0x0008
        /*00c2*/ 	.short	0x0038
        /*00c4*/ 	.byte	0x00, 0xf0, 0x11, 0x00


	//----- nvinfo : EIATTR_KPARAM_INFO
	.align		4
.L_13313:
        /*00c8*/ 	.byte	0x04, 0x17
        /*00ca*/ 	.short	(.L_13315 - .L_13314)
.L_13314:
        /*00cc*/ 	.word	0x00000000
        /*00d0*/ 	.short	0x0007
        /*00d2*/ 	.short	0x0030
        /*00d4*/ 	.byte	0x00, 0xf5, 0x21, 0x00


	//----- nvinfo : EIATTR_KPARAM_INFO
	.align		4
.L_13315:
        /*00d8*/ 	.byte	0x04, 0x17
        /*00da*/ 	.short	(.L_13317 - .L_13316)
.L_13316:
        /*00dc*/ 	.word	0x00000000
        /*00e0*/ 	.short	0x0006
        /*00e2*/ 	.short	0x0028
        /*00e4*/ 	.byte	0x00, 0xf5, 0x21, 0x00


	//----- nvinfo : EIATTR_KPARAM_INFO
	.align		4
.L_13317:
        /*00e8*/ 	.byte	0x04, 0x17
        /*00ea*/ 	.short	(.L_13319 - .L_13318)
.L_13318:
        /*00ec*/ 	.word	0x00000000
        /*00f0*/ 	.short	0x0005
        /*00f2*/ 	.short	0x0024
        /*00f4*/ 	.byte	0x00, 0xf0, 0x11, 0x00


	//----- nvinfo : EIATTR_KPARAM_INFO
	.align		4
.L_13319:
        /*00f8*/ 	.byte	0x04, 0x17
        /*00fa*/ 	.short	(.L_13321 - .L_13320)
.L_13320:
        /*00fc*/ 	.word	0x00000000
        /*0100*/ 	.short	0x0004
        /*0102*/ 	.short	0x0020
        /*0104*/ 	.byte	0x00, 0xf0, 0x11, 0x00


	//----- nvinfo : EIATTR_KPARAM_INFO
	.align		4
.L_13321:
        /*0108*/ 	.byte	0x04, 0x17
        /*010a*/ 	.short	(.L_13323 - .L_13322)
.L_13322:
        /*010c*/ 	.word	0x00000000
        /*0110*/ 	.short	0x0003
        /*0112*/ 	.short	0x0018
        /*0114*/ 	.byte	0x00, 0xf5, 0x21, 0x00


	//----- nvinfo : EIATTR_KPARAM_INFO
	.align		4
.L_13323:
        /*0118*/ 	.byte	0x04, 0x17
        /*011a*/ 	.short	(.L_13325 - .L_13324)
.L_13324:
        /*011c*/ 	.word	0x00000000
        /*0120*/ 	.short	0x0002
        /*0122*/ 	.short	0x0010
        /*0124*/ 	.byte	0x00, 0xf5, 0x21, 0x00


	//----- nvinfo : EIATTR_KPARAM_INFO
	.align		4
.L_13325:
        /*0128*/ 	.byte	0x04, 0x17
        /*012a*/ 	.short	(.L_13327 - .L_13326)
.L_13326:
        /*012c*/ 	.word	0x00000000
        /*0130*/ 	.short	0x0001
        /*0132*/ 	.short	0x0008
        /*0134*/ 	.byte	0x00, 0xf5, 0x21, 0x00


	//----- nvinfo : EIATTR_KPARAM_INFO
	.align		4
.L_13327:
        /*0138*/ 	.byte	0x04, 0x17
        /*013a*/ 	.short	(.L_13329 - .L_13328)
.L_13328:
        /*013c*/ 	.word	0x00000000
        /*0140*/ 	.short	0x0000
        /*0142*/ 	.short	0x0000
        /*0144*/ 	.byte	0x00, 0xf5, 0x21, 0x00


	//----- nvinfo : EIATTR_SPARSE_MMA_MASK
	.align		4
.L_13329:
        /*0148*/ 	.byte	0x03, 0x50
        /*014a*/ 	.short	0x0000


	//----- nvinfo : EIATTR_MAXREG_COUNT
	.align		4
        /*014c*/ 	.byte	0x03, 0x1b
        /*014e*/ 	.short	0x00ff


	//----- nvinfo : EIATTR_NUM_BARRIERS
	.align		4
        /*0150*/ 	.byte	0x02, 0x4c
        /*0152*/ 	.byte	0x01
	.zero		1


	//----- nvinfo : EIATTR_EXTERNS
	.align		4
        /*0154*/ 	.byte	0x04, 0x0f
        /*0156*/ 	.short	(.L_13331 - .L_13330)


	//   ....[0]....
	.align		4
.L_13330:
        /*0158*/ 	.word	index@(__assertfail)


	//----- nvinfo : EIATTR_MERCURY_ISA_VERSION
	.align		4
.L_13331:
        /*015c*/ 	.byte	0x03, 0x5f
        /*015e*/ 	.short	0x0101


	//----- nvinfo : EIATTR_COOP_GROUP_MASK_REGIDS
	.align		4
        /*0160*/ 	.byte	0x04, 0x29
        /*0162*/ 	.short	(.L_13333 - .L_13332)


	//   ....[0]....
.L_13332:
        /*0164*/ 	.word	0xffffffff


	//   ....[1]....
        /*0168*/ 	.word	0xffffffff


	//   ....[2]....
        /*016c*/ 	.word	0xffffffff


	//   ....[3]....
        /*0170*/ 	.word	0xffffffff


	//   ....[4]....
        /*0174*/ 	.word	0xffffffff


	//   ....[5]....
        /*0178*/ 	.word	0xffffffff


	//   ....[6]....
        /*017c*/ 	.word	0xffffffff


	//   ....[7]....
        /*0180*/ 	.word	0xffffffff


	//   ....[8]....
        /*0184*/ 	.word	0xffffffff


	//   ....[9]....
        /*0188*/ 	.word	0xffffffff


	//   ....[10]....
        /*018c*/ 	.word	0xffffffff


	//   ....[11]....
        /*0190*/ 	.word	0xffffffff


	//   ....[12]....
        /*0194*/ 	.word	0xffffffff


	//   ....[13]....
        /*0198*/ 	.word	0xffffffff


	//   ....[14]....
        /*019c*/ 	.word	0xffffffff


	//   ....[15]....
        /*01a0*/ 	.word	0xffffffff


	//   ....[16]....
        /*01a4*/ 	.word	0xffffffff


	//   ....[17]....
        /*01a8*/ 	.word	0xffffffff


	//   ....[18]....
        /*01ac*/ 	.word	0xffffffff


	//   ....[19]....
        /*01b0*/ 	.word	0xffffffff


	//   ....[20]....
        /*01b4*/ 	.word	0xffffffff


	//   ....[21]....
        /*01b8*/ 	.word	0xffffffff


	//   ....[22]....
        /*01bc*/ 	.word	0xffffffff


	//   ....[23]....
        /*01c0*/ 	.word	0xffffffff


	//   ....[24]....
        /*01c4*/ 	.word	0x0500000f


	//   ....[25]....
        /*01c8*/ 	.word	0x0500000f


	//   ....[26]....
        /*01cc*/ 	.word	0x0500000f


	//   ....[27]....
        /*01d0*/ 	.word	0x0500000f


	//   ....[28]....
        /*01d4*/ 	.word	0x0500000f


	//   ....[29]....
        /*01d8*/ 	.word	0x0500000f


	//   ....[30]....
        /*01dc*/ 	.word	0x0500000f


	//   ....[31]....
        /*01e0*/ 	.word	0x0500000f


	//   ....[32]....
        /*01e4*/ 	.word	0x0500000f


	//   ....[33]....
        /*01e8*/ 	.word	0x0500000f


	//   ....[34]....
        /*01ec*/ 	.word	0x0500000f


	//   ....[35]....
        /*01f0*/ 	.word	0x0500000f


	//   ....[36]....
        /*01f4*/ 	.word	0x0500000f


	//   ....[37]....
        /*01f8*/ 	.word	0x0500000f


	//   ....[38]....
        /*01fc*/ 	.word	0x0500000f


	//   ....[39]....
        /*0200*/ 	.word	0x0500000f


	//   ....[40]....
        /*0204*/ 	.word	0x0500000f


	//   ....[41]....
        /*0208*/ 	.word	0x0500000f


	//   ....[42]....
        /*020c*/ 	.word	0x0500000f


	//   ....[43]....
        /*0210*/ 	.word	0x0500000f


	//   ....[44]....
        /*0214*/ 	.word	0x0500000f


	//----- nvinfo : EIATTR_COOP_GROUP_INSTR_OFFSETS
	.align		4
.L_13333:
        /*0218*/ 	.byte	0x04, 0x28
        /*021a*/ 	.short	(.L_13335 - .L_13334)


	//   ....[0]....
.L_13334:
        /*021c*/ 	.word	0x00000aa0


	//   ....[1]....
        /*0220*/ 	.word	0x00000ac0


	//   ....[2]....
        /*0224*/ 	.word	0x00000ae0


	//   ....[3]....
        /*0228*/ 	.word	0x00000b00


	//   ....[4]....
        /*022c*/ 	.word	0x00000b20


	//   ....[5]....
        /*0230*/ 	.word	0x00000c30


	//   ....[6]....
        /*0234*/ 	.word	0x00000c50


	//   ....[7]....
        /*0238*/ 	.word	0x00000c70


	//   ....[8]....
        /*023c*/ 	.word	0x00001aa0


	//   ....[9]....
        /*0240*/ 	.word	0x00001ad0


	//   ....[10]....
        /*0244*/ 	.word	0x00001af0


	//   ....[11]....
        /*0248*/ 	.word	0x00001b10


	//   ....[12]....
        /*024c*/ 	.word	0x00001b30


	//   ....[13]....
        /*0250*/ 	.word	0x00001b80


	//   ....[14]....
        /*0254*/ 	.word	0x00001ba0


	//   ....[15]....
        /*0258*/ 	.word	0x00001bc0


	//   ....[16]....
        /*025c*/ 	.word	0x00002aa0


	//   ....[17]....
        /*0260*/ 	.word	0x00002ac0


	//   ....[18]....
        /*0264*/ 	.word	0x00002ad0


	//   ....[19]....
        /*0268*/ 	.word	0x00002ae0


	//   ....[20]....
        /*026c*/ 	.word	0x00002af0


	//   ....[21]....
        /*0270*/ 	.word	0x00002b00


	//   ....[22]....
        /*0274*/ 	.word	0x00002b10


	//   ....[23]....
        /*0278*/ 	.word	0x00002b30


	//   ....[24]....
        /*027c*/ 	.word	0x00003480


	//   ....[25]....
        /*0280*/ 	.word	0x000034e0


	//   ....[26]....
        /*0284*/ 	.word	0x00003540


	//   ....[27]....
        /*0288*/ 	.word	0x000035a0


	//   ....[28]....
        /*028c*/ 	.word	0x00003600


	//   ....[29]....
        /*0290*/ 	.word	0x00003680


	//   ....[30]....
        /*0294*/ 	.word	0x000036e0


	//   ....[31]....
        /*0298*/ 	.word	0x00003740


	//   ....[32]....
        /*029c*/ 	.word	0x000037c0


	//   ....[33]....
        /*02a0*/ 	.word	0x00003820


	//   ....[34]....
        /*02a4*/ 	.word	0x000038a0


	//   ....[35]....
        /*02a8*/ 	.word	0x00003900


	//   ....[36]....
        /*02ac*/ 	.word	0x00003980


	//   ....[37]....
        /*02b0*/ 	.word	0x000039e0


	//   ....[38]....
        /*02b4*/ 	.word	0x00003a60


	//   ....[39]....
        /*02b8*/ 	.word	0x00003ac0


	//   ....[40]....
        /*02bc*/ 	.word	0x00003b40


	//   ....[41]....
        /*02c0*/ 	.word	0x00003ba0


	//   ....[42]....
        /*02c4*/ 	.word	0x00003c20


	//   ....[43]....
        /*02c8*/ 	.word	0x00003c80


	//   ....[44]....
        /*02cc*/ 	.word	0x00003d10


	//----- nvinfo : EIATTR_VRC_CTA_INIT_COUNT
	.align		4
.L_13335:
        /*02d0*/ 	.byte	0x02, 0x4a
	.zero		1
	.zero		1


	//----- nvinfo : EIATTR_SYSCALL_OFFSETS
	.align		4
        /*02d4*/ 	.byte	0x04, 0x46
        /*02d6*/ 	.short	(.L_13337 - .L_13336)


	//   ....[0]....
.L_13336:
        /*02d8*/ 	.word	0x00002970


	//   ....[1]....
        /*02dc*/ 	.word	0x00003420


	//----- nvinfo : EIATTR_EXIT_INSTR_OFFSETS
	.align		4
.L_13337:
        /*02e0*/ 	.byte	0x04, 0x1c
        /*02e2*/ 	.short	(.L_13339 - .L_13338)


	//   ....[0]....
.L_13338:
        /*02e4*/ 	.word	0x00003140


	//   ....[1]....
        /*02e8*/ 	.word	0x00003180


	//   ....[2]....
        /*02ec*/ 	.word	0x00003320


	//   ....[3]....
        /*02f0*/ 	.word	0x00003430


	//----- nvinfo : EIATTR_CRS_STACK_SIZE
	.align		4
.L_13339:
        /*02f4*/ 	.byte	0x04, 0x1e
        /*02f6*/ 	.short	(.L_13341 - .L_13340)
.L_13340:
        /*02f8*/ 	.word	0x00000000


	//----- nvinfo : EIATTR_CBANK_PARAM_SIZE
	.align		4
.L_13341:
        /*02fc*/ 	.byte	0x03, 0x19
        /*02fe*/ 	.short	0x007c


	//----- nvinfo : EIATTR_PARAM_CBANK
	.align		4
        /*0300*/ 	.byte	0x04, 0x0a
        /*0302*/ 	.short	(.L_13343 - .L_13342)
	.align		4
.L_13342:
        /*0304*/ 	.word	index@(.nv.constant0._ZN4vllm25paged_attention_v1_kernelI13__nv_bfloat16hLi64ELi32ELi128ELNS_18Fp8KVCacheDataTypeE1ELb1EEEvPT_PKS3_PKT0_S9_ifPKiSB_iPKfiiiSD_SD_iiiii)
        /*0308*/ 	.short	0x0380
        /*030a*/ 	.short	0x007c


	//----- nvinfo : EIATTR_SW_WAR
	.align		4
.L_13343:
        /*030c*/ 	.byte	0x04, 0x36
        /*030e*/ 	.short	(.L_13345 - .L_13344)
.L_13344:
        /*0310*/ 	.word	0x00000008
.L_13345:


//--------------------- .nv.info._ZN4vllm25paged_attention_v1_kernelI13__nv_bfloat16hLi32ELi32ELi128ELNS_18Fp8KVCacheDataTypeE1ELb1EEEvPT_PKS3_PKT0_S9_ifPKiSB_iPKfiiiSD_SD_iiiii --------------------------
	.section	.nv.info._ZN4vllm25paged_attention_v1_kernelI13__nv_bfloat16hLi32ELi32ELi128ELNS_18Fp8KVCacheDataTypeE1ELb1EEEvPT_PKS3_PKT0_S9_ifPKiSB_iPKfiiiSD_SD_iiiii,"",@"SHT_CUDA_INFO"
	.sectionflags	@""
	.align	4


	//----- nvinfo : EIATTR_CUDA_API_VERSION
	.align		4
        /*0000*/ 	.byte	0x04, 0x37
        /*0002*/ 	.short	(.L_13347 - .L_13346)
.L_13346:
        /*0004*/ 	.word	0x00000082


	//----- nvinfo : EIATTR_KPARAM_INFO
	.align		4
.L_13347:
        /*0008*/ 	.byte	0x04, 0x17
        /*000a*/ 	.short	(.L_13349 - .L_13348)
.L_13348:
        /*000c*/ 	.word	0x00000000
        /*0010*/ 	.short	0x0013
        /*0012*/ 	.short	0x0078
        /*0014*/ 	.byte	0x00, 0xf0, 0x11, 0x00


	//----- nvinfo : EIATTR_KPARAM_INFO
	.align		4
.L_13349:
        /*0018*/ 	.byte	0x04, 0x17
        /*001a*/ 	.short	(.L_13351 - .L_13350)
.L_13350:
        /*001c*/ 	.word	0x00000000
        /*0020*/ 	.short	0x0012
        /*0022*/ 	.short	0x0074
        /*0024*/ 	.byte	0x00, 0xf0, 0x11, 0x00


	//----- nvinfo : EIATTR_KPARAM_INFO
	.align		4
.L_13351:
        /*0028*/ 	.byte	0x04, 0x17
        /*002a*/ 	.short	(.L_13353 - .L_13352)
.L_13352:
        /*002c*/ 	.word	0x00000000
        /*0030*/ 	.short	0x0011
        /*0032*/ 	.short	0x0070
        /*0034*/ 	.byte	0x00, 0xf0, 0x11, 0x00


	//----- nvinfo : EIATTR_KPARAM_INFO
	.align		4
.L_13353:
        /*0038*/ 	.byte	0x04, 0x17
        /*003a*/ 	.short	(.L_13355 - .L_13354)
.L_13354:
        /*003c*/ 	.word	0x00000000
        /*0040*/ 	.short	0x0010
        /*0042*/ 	.short	0x006c
        /*0044*/ 	.byte	0x00, 0xf0, 0x11, 0x00


	//----- nvinfo : EIATTR_KPARAM_INFO
	.align		4
.L_13355:
        /*0048*/ 	.byte	0x04, 0x17
        /*004a*/ 	.short	(.L_13357 - .L_13356)
.L_13356:
        /*004c*/ 	.word	0x00000000
        /*0050*/ 	.short	0x000f
        /*0052*/ 	.short	0x0068
        /*0054*/ 	.byte	0x00, 0xf0, 0x11, 0x00


	//----- nvinfo : EIATTR_KPARAM_INFO
	.align		4
.L_13357:
        /*0058*/ 	.byte	0x04, 0x17
        /*005a*/ 	.short	(.L_13359 - .L_13358)
.L_13358:
        /*005c*/ 	.word	0x00000000
        /*0060*/ 	.short	0x000e
        /*0062*/ 	.short	0x0060
        /*0064*/ 	.byte	0x00, 0xf5, 0x21, 0x00


	//----- nvinfo : EIATTR_KPARAM_INFO
	.align		4
.L_13359:
        /*0068*/ 	.byte	0x04, 0x17
        /*006a*/ 	.short	(.L_13361 - .L_13360)
.L_13360:
        /*006c*/ 	.word	0x00000000
        /*0070*/ 	.short	0x000d
        /*0072*/ 	.short	0x0058
        /*0074*/ 	.byte	0x00, 0xf5, 0x21, 0x00


	//----- nvinfo : EIATTR_KPARAM_INFO
	.align		4
.L_13361:
        /*0078*/ 	.byte	0x04, 0x17
        /*007a*/ 	.short	(.L_13363 - .L_13362)
.L_13362:
        /*007c*/ 	.word	0x00000000
        /*0080*/ 	.short	0x000c
        /*0082*/ 	.short	0x0050
        /*0084*/ 	.byte	0x00, 0xf0, 0x11, 0x00


	//----- nvinfo : EIATTR_KPARAM_INFO
	.align		4
.L_13363:
        /*0088*/ 	.byte	0x04, 0x17
        /*008a*/ 	.short	(.L_13365 - .L_13364)
.L_13364:
        /*008c*/ 	.word	0x00000000
        /*0090*/ 	.short	0x000b
        /*0092*/ 	.short	0x004c
        /*0094*/ 	.byte	0x00, 0xf0, 0x11, 0x00


	//----- nvinfo : EIATTR_KPARAM_INFO
	.align		4
.L_13365:
        /*0098*/ 	.byte	0x04, 0x17
        /*009a*/ 	.short	(.L_13367 - .L_13366)
.L_13366:
        /*009c*/ 	.word	0x00000000
        /*00a0*/ 	.short	0x000a
        /*00a2*/ 	.short	0x0048
        /*00a4*/ 	.byte	0x00, 0xf0, 0x11, 0x00


	//----- nvinfo : EIATTR_KPARAM_INFO
	.align		4
.L_13367:
        /*00a8*/ 	.byte	0x04, 0x17
        /*00aa*/ 	.short	(.L_13369 - .L_13368)
.L_13368:
        /*00ac*/ 	.word	0x00000000
        /*00b0*/ 	.short	0x0009
        /*00b2*/ 	.short	0x0040
        /*00b4*/ 	.byte	0x00, 0xf5, 0x21, 0x00


	//----- nvinfo : EIATTR_KPARAM_INFO
	.align		4
.L_13369:
        /*00b8*/ 	.byte	0x04, 0x17
        /*00ba*/ 	.short	(.L_13371 - .L_13370)
.L_13370:
        /*00bc*/ 	.word	0x00000000
        /*00c0*/ 	.short	0x0008
        /*00c2*/ 	.short	0x0038
        /*00c4*/ 	.byte	0x00, 0xf0, 0x11, 0x00


	//----- nvinfo : EIATTR_KPARAM_INFO
	.align		4
.L_13371:
        /*00c8*/ 	.byte	0x04, 0x17
        /*00ca*/ 	.short	(.L_13373 - .L_13372)
.L_13372:
        /*00cc*/ 	.word	0x00000000
        /*00d0*/ 	.short	0x0007
        /*00d2*/ 	.short	0x0030
        /*00d4*/ 	.byte	0x00, 0xf5, 0x21, 0x00


	//----- nvinfo : EIATTR_KPARAM_INFO
	.align		4
.L_13373:
        /*00d8*/ 	.byte	0x04, 0x17
        /*00da*/ 	.short	(.L_13375 - .L_13374)
.L_13374:
        /*00dc*/ 	.word	0x00000000
        /*00e0*/ 	.short	0x0006
        /*00e2*/ 	.short	0x0028
        /*00e4*/ 	.byte	0x00, 0xf5, 0x21, 0x00


	//----- nvinfo : EIATTR_KPARAM_INFO
	.align		4
.L_13375:
        /*00e8*/ 	.byte	0x04, 0x17
        /*00ea*/ 	.short	(.L_13377 - .L_13376)
.L_13376:
        /*00ec*/ 	.word	0x00000000
        /*00f0*/ 	.short	0x0005
        /*00f2*/ 	.short	0x0024
        /*00f4*/ 	.byte	0x00, 0xf0, 0x11, 0x00


	//----- nvinfo : EIATTR_KPARAM_INFO
	.align		4
.L_13377:
        /*00f8*/ 	.byte	0x04, 0x17
        /*00fa*/ 	.short	(.L_13379 - .L_13378)
.L_13378:
        /*00fc*/ 	.word	0x00000000
        /*0100*/ 	.short	0x0004
        /*0102*/ 	.short	0x0020
        /*0104*/ 	.byte	0x00, 0xf0, 0x11, 0x00


	//----- nvinfo : EIATTR_KPARAM_INFO
	.align		4
.L_13379:
        /*0108*/ 	.byte	0x04, 0x17
        /*010a*/ 	.short	(.L_13381 - .L_13380)
.L_13380:
        /*010c*/ 	.word	0x00000000
        /*0110*/ 	.short	0x0003
        /*0112*/ 	.short	0x0018
        /*0114*/ 	.byte	0x00, 0xf5, 0x21, 0x00


	//----- nvinfo : EIATTR_KPARAM_INFO
	.align		4
.L_13381:
        /*0118*/ 	.byte	0x04, 0x17
        /*011a*/ 	.short	(.L_13383 - .L_13382)
.L_13382:
        /*011c*/ 	.word	0x00000000
        /*0120*/ 	.short	0x0002
        /*0122*/ 	.short	0x0010
        /*0124*/ 	.byte	0x00, 0xf5, 0x21, 0x00


	//----- nvinfo : EIATTR_KPARAM_INFO
	.align		4
.L_13383:
        /*0128*/ 	.byte	0x04, 0x17
        /*012a*/ 	.short	(.L_13385 - .L_13384)
.L_13384:
        /*012c*/ 	.word	0x00000000
        /*0130*/ 	.short	0x0001
        /*0132*/ 	.short	0x0008
        /*0134*/ 	.byte	0x00, 0xf5, 0x21, 0x00


	//----- nvinfo : EIATTR_KPARAM_INFO
	.align		4
.L_13385:
        /*0138*/ 	.byte	0x04, 0x17
        /*013a*/ 	.short	(.L_13387 - .L_13386)
.L_13386:
        /*013c*/ 	.word	0x00000000
        /*0140*/ 	.short	0x0000
        /*0142*/ 	.short	0x0000
        /*0144*/ 	.byte	0x00, 0xf5, 0x21, 0x00


	//----- nvinfo : EIATTR_SPARSE_MMA_MASK
	.align		4
.L_13387:
        /*0148*/ 	.byte	0x03, 0x50
        /*014a*/ 	.short	0x0000


	//----- nvinfo : EIATTR_MAXREG_COUNT
	.align		4
        /*014c*/ 	.byte	0x03, 0x1b
        /*014e*/ 	.short	0x00ff


	//----- nvinfo : EIATTR_NUM_BARRIERS
	.align		4
        /*0150*/ 	.byte	0x02, 0x4c
        /*0152*/ 	.byte	0x01
	.zero		1


	//----- nvinfo : EIATTR_EXTERNS
	.align		4
        /*0154*/ 	.byte	0x04, 0x0f
        /*0156*/ 	.short	(.L_13389 - .L_13388)


	//   ....[0]....
	.align		4
.L_13388:
        /*0158*/ 	.word	index@(__assertfail)


	//----- nvinfo : EIATTR_MERCURY_ISA_VERSION
	.align		4
.L_13389:
        /*015c*/ 	.byte	0x03, 0x5f
        /*015e*/ 	.short	0x0101


	//----- nvinfo : EIATTR_COOP_GROUP_MASK_REGIDS
	.align		4
        /*0160*/ 	.byte	0x04, 0x29
        /*0162*/ 	.short	(.L_13391 - .L_13390)


	//   ....[0]....
.L_13390:
        /*0164*/ 	.word	0xffffffff


	//   ....[1]....
        /*0168*/ 	.word	0xffffffff


	//   ....[2]....
        /*016c*/ 	.word	0xffffffff


	//   ....[3]....
        /*0170*/ 	.word	0xffffffff


	//   ....[4]....
        /*0174*/ 	.word	0xffffffff


	//   ....[5]....
        /*0178*/ 	.word	0xffffffff


	//   ....[6]....
        /*017c*/ 	.word	0xffffffff


	//   ....[7]....
        /*0180*/ 	.word	0xffffffff


	//   ....[8]....
        /*0184*/ 	.word	0xffffffff


	//   ....[9]....
        /*0188*/ 	.word	0xffffffff


	//   ....[10]....
        /*018c*/ 	.word	0xffffffff


	//   ....[11]....
        /*0190*/ 	.word	0xffffffff


	//   ....[12]....
        /*0194*/ 	.word	0xffffffff


	//   ....[13]....
        /*0198*/ 	.word	0xffffffff


	//   ....[14]....
        /*019c*/ 	.word	0xffffffff


	//   ....[15]....
        /*01a0*/ 	.word	0xffffffff


	//   ....[16]....
        /*01a4*/ 	.word	0xffffffff


	//   ....[17]....
        /*01a8*/ 	.word	0xffffffff


	//   ....[18]....
        /*01ac*/ 	.word	0xffffffff


	//   ....[19]....
        /*01b0*/ 	.word	0xffffffff


	//   ....[20]....
        /*01b4*/ 	.word	0x0500000f


	//   ....[21]....
        /*01b8*/ 	.word	0x0500000f


	//   ....[22]....
        /*01bc*/ 	.word	0x0500000f


	//   ....[23]....
        /*01c0*/ 	.word	0x0500000f


	//   ....[24]....
        /*01c4*/ 	.word	0x0500000f


	//   ....[25]....
        /*01c8*/ 	.word	0x0500000f


	//   ....[26]....
        /*01cc*/ 	.word	0x0500000f


	//   ....[27]....
        /*01d0*/ 	.word	0x0500000f


	//   ....[28]....
        /*01d4*/ 	.word	0x0500000f


	//   ....[29]....
        /*01d8*/ 	.word	0x0500000f


	//   ....[30]....
        /*01dc*/ 	.word	0x0500000f


	//   ....[31]....
        /*01e0*/ 	.word	0x0500000f


	//   ....[32]....
        /*01e4*/ 	.word	0x0500000f


	//----- nvinfo : EIATTR_COOP_GROUP_INSTR_OFFSETS
	.align		4
.L_13391:
        /*01e8*/ 	.byte	0x04, 0x28
        /*01ea*/ 	.short	(.L_13393 - .L_13392)


	//   ....[0]....
.L_13392:
        /*01ec*/ 	.word	0x00000aa0


	//   ....[1]....
        /*01f0*/ 	.word	0x00000ac0


	//   ....[2]....
        /*01f4*/ 	.word	0x00000ae0


	//   ....[3]....
        /*01f8*/ 	.word	0x00000b00


	//   ....[4]....
        /*01fc*/ 	.word	0x00000b20


	//   ....[5]....
        /*0200*/ 	.word	0x00000c30


	//   ....[6]....
        /*0204*/ 	.word	0x00000c50


	//   ....[7]....
        /*0208*/ 	.word	0x00000c70


	//   ....[8]....
        /*020c*/ 	.word	0x00001aa0


	//   ....[9]....
        /*0210*/ 	.word	0x00001ad0


	//   ....[10]....
        /*0214*/ 	.word	0x00001af0


	//   ....[11]....
        /*0218*/ 	.word	0x00001b10


	//   ....[12]....
        /*021c*/ 	.word	0x00001b30


	//   ....[13]....
        /*0220*/ 	.word	0x00001b80


	//   ....[14]....
        /*0224*/ 	.word	0x00001ba0


	//   ....[15]....
        /*0228*/ 	.word	0x00001bc0


	//   ....[16]....
        /*022c*/ 	.word	0x00002a20


	//   ....[17]....
        /*0230*/ 	.word	0x00002a30


	//   ....[18]....
        /*0234*/ 	.word	0x00002a40


	//   ....[19]....
        /*0238*/ 	.word	0x00002a50


	//   ....[20]....
        /*023c*/ 	.word	0x000030c0


	//   ....[21]....
        /*0240*/ 	.word	0x00003120


	//   ....[22]....
        /*0244*/ 	.word	0x00003180


	//   ....[23]....
        /*0248*/ 	.word	0x000031e0


	//   ....[24]....
        /*024c*/ 	.word	0x00003240


	//   ....[25]....
        /*0250*/ 	.word	0x000032c0


	//   ....[26]....
        /*0254*/ 	.word	0x00003320


	//   ....[27]....
        /*0258*/ 	.word	0x00003380


	//   ....[28]....
        /*025c*/ 	.word	0x00003400


	//   ....[29]....
        /*0260*/ 	.word	0x00003460


	//   ....[30]....
        /*0264*/ 	.word	0x000034e0


	//   ....[31]....
        /*0268*/ 	.word	0x00003540


	//   ....[32]....
        /*026c*/ 	.word	0x000035b0


	//----- nvinfo : EIATTR_VRC_CTA_INIT_COUNT
	.align		4
.L_13393:
        /*0270*/ 	.byte	0x02, 0x4a
	.zero		1
	.zero		1


	//----- nvinfo : EIATTR_SYSCALL_OFFSETS
	.align		4
        /*0274*/ 	.byte	0x04, 0x46
        /*0276*/ 	.short	(.L_13395 - .L_13394)


	//   ....[0]....
.L_13394:
        /*0278*/ 	.word	0x00002970


	//   ....[1]....
        /*027c*/ 	.word	0x00003060


	//----- nvinfo : EIATTR_EXIT_INSTR_OFFSETS
	.align		4
.L_13395:
        /*0280*/ 	.byte	0x04, 0x1c
        /*0282*/ 	.short	(.L_13397 - .L_13396)


	//   ....[0]....
.L_13396:
        /*0284*/ 	.word	0x00002dc0


	//   ....[1]....
        /*0288*/ 	.word	0x00002e00


	//   ....[2]....
        /*028c*/ 	.word	0x00002f60


	//   ....[3]....
        /*0290*/ 	.word	0x00003070


	//----- nvinfo : EIATTR_CRS_STACK_SIZE
	.align		4
.L_13397:
        /*0294*/ 	.byte	0x04, 0x1e
        /*0296*/ 	.short	(.L_13399 - .L_13398)
.L_13398:
        /*0298*/ 	.word	0x00000000


	//----- nvinfo : EIATTR_CBANK_PARAM_SIZE
	.align		4
.L_13399:
        /*029c*/ 	.byte	0x03, 0x19
        /*029e*/ 	.short	0x007c


	//----- nvinfo : EIATTR_PARAM_CBANK
	.align		4
        /*02a0*/ 	.byte	0x04, 0x0a
        /*02a2*/ 	.short	(.L_13401 - .L_13400)
	.align		4
.L_13400:
        /*02a4*/ 	.word	index@(.nv.constant0._ZN4vllm25paged_attention_v1_kernelI13__nv_bfloat16hLi32ELi32ELi128ELNS_18Fp8KVCacheDataTypeE1ELb1EEEvPT_PKS3_PKT0_S9_ifPKiSB_iPKfiiiSD_SD_iiiii)
        /*02a8*/ 	.short	0x0380
        /*02aa*/ 	.short	0x007c


	//----- nvinfo : EIATTR_SW_WAR
	.align		4
.L_13401:
        /*02ac*/ 	.byte	0x04, 0x36
        /*02ae*/ 	.short	(.L_13403 - .L_13402)
.L_13402:
        /*02b0*/ 	.word	0x00000008
.L_13403:


//--------------------- .nv.info._ZN4vllm25paged_attention_v1_kernelI13__nv_bfloat16hLi256ELi16ELi128ELNS_18Fp8KVCacheDataTypeE1ELb0EEEvPT_PKS3_PKT0_S9_ifPKiSB_iPKfiiiSD_SD_iiiii --------------------------
	.section	.nv.info._ZN4vllm25paged_attention_v1_kernelI13__nv_bfloat16hLi256ELi16ELi128ELNS_18Fp8KVCacheDataTypeE1ELb0EEEvPT_PKS3_PKT0_S9_ifPKiSB_iPKfiiiSD_SD_iiiii,"",@"SHT_CUDA_INFO"
	.sectionflags	@""
	.align	4


	//----- nvinfo : EIATTR_CUDA_API_VERSION
	.align		4
        /*0000*/ 	.byte	0x04, 0x37
        /*0002*/ 	.short	(.L_13405 - .L_13404)
.L_13404:
        /*0004*/ 	.word	0x00000082


	//----- nvinfo : EIATTR_KPARAM_INFO
	.align		4
.L_13405:
        /*0008*/ 	.byte	0x04, 0x17
        /*000a*/ 	.short	(.L_13407 - .L_13406)
.L_13406:
        /*000c*/ 	.word	0x00000000
        /*0010*/ 	.short	0x0013
        /*0012*/ 	.short	0x0078
        /*0014*/ 	.byte	0x00, 0xf0, 0x11, 0x00


	//----- nvinfo : EIATTR_KPARAM_INFO
	.align		4
.L_13407:
        /*0018*/ 	.byte	0x04, 0x17
        /*001a*/ 	.short	(.L_13409 - .L_13408)
.L_13408:
        /*001c*/ 	.word	0x00000000
        /*0020*/ 	.short	0x0012
        /*0022*/ 	.short	0x0074
        /*0024*/ 	.byte	0x00, 0xf0, 0x11, 0x00


	//----- nvinfo : EIATTR_KPARAM_INFO
	.align		4
.L_13409:
        /*0028*/ 	.byte	0x04, 0x17
        /*002a*/ 	.short	(.L_13411 - .L_13410)
.L_13410:
        /*002c*/ 	.word	0x00000000
        /*0030*/ 	.short	0x0011
        /*0032*/ 	.short	0x0070
        /*0034*/ 	.byte	0x00, 0xf0, 0x11, 0x00


	//----- nvinfo : EIATTR_KPARAM_INFO
	.align		4
.L_13411:
        /*0038*/ 	.byte	0x04, 0x17
        /*003a*/ 	.short	(.L_13413 - .L_13412)
.L_13412:
        /*003c*/ 	.word	0x00000000
        /*0040*/ 	.short	0x0010
        /*0042*/ 	.short	0x006c
        /*0044*/ 	.byte	0x00, 0xf0, 0x11, 0x00


	//----- nvinfo : EIATTR_KPARAM_INFO
	.align		4
.L_13413:
        /*0048*/ 	.byte	0x04, 0x17
        /*004a*/ 	.short	(.L_13415 - .L_13414)
.L_13414:
        /*004c*/ 	.word	0x00000000
        /*0050*/ 	.short	0x000f
        /*0052*/ 	.short	0x0068
        /*0054*/ 	.byte	0x00, 0xf0, 0x11, 0x00


	//----- nvinfo : EIATTR_KPARAM_INFO
	.align		4
.L_13415:
        /*0058*/ 	.byte	0x04, 0x17
        /*005a*/ 	.short	(.L_13417 - .L_13416)
.L_13416:
        /*005c*/ 	.word	0x00000000
        /*0060*/ 	.short	0x000e
        /*0062*/ 	.short	0x0060
        /*0064*/ 	.byte	0x00, 0xf5, 0x21, 0x00


	//----- nvinfo : EIATTR_KPARAM_INFO
	.align		4
.L_13417:
        /*0068*/ 	.byte	0x04, 0x17
        /*006a*/ 	.short	(.L_13419 - .L_13418)
.L_13418:
        /*006c*/ 	.word	0x00000000
        /*0070*/ 	.short	0x000d
        /*0072*/ 	.short	0x0058
        /*0074*/ 	.byte	0x00, 0xf5, 0x21, 0x00


	//----- nvinfo : EIATTR_KPARAM_INFO
	.align		4
.L_13419:
        /*0078*/ 	.byte	0x04, 0x17
        /*007a*/ 	.short	(.L_13421 - .L_13420)
.L_13420:
        /*007c*/ 	.word	0x00000000
        /*0080*/ 	.short	0x000c
        /*0082*/ 	.short	0x0050
        /*0084*/ 	.byte	0x00, 0xf0, 0x11, 0x00


	//----- nvinfo : EIATTR_KPARAM_INFO
	.align		4
.L_13421:
        /*0088*/ 	.byte	0x04, 0x17
        /*008a*/ 	.short	(.L_13423 - .L_13422)
.L_13422:
        /*008c*/ 	.word	0x00000000
        /*0090*/ 	.short	0x000b
        /*0092*/ 	.short	0x004c
        /*0094*/ 	.byte	0x00, 0xf0, 0x11, 0x00


	//----- nvinfo : EIATTR_KPARAM_INFO
	.align		4
.L_13423:
        /*0098*/ 	.byte	0x04, 0x17
        /*009a*/ 	.short	(.L_13425 - .L_13424)
.L_13424:
        /*009c*/ 	.word	0x00000000
        /*00a0*/ 	.short	0x000a
        /*00a2*/ 	.short	0x0048
        /*00a4*/ 	.byte	0x00, 0xf0, 0x11, 0x00


	//----- nvinfo : EIATTR_KPARAM_INFO
	.align		4
.L_13425:
        /*00a8*/ 	.byte	0x04, 0x17
        /*00aa*/ 	.short	(.L_13427 - .L_13426)
.L_13426:
        /*00ac*/ 	.word	0x00000000
        /*00b0*/ 	.short	0x0009
        /*00b2*/ 	.short	0x0040
        /*00b4*/ 	.byte	0x00, 0xf5, 0x21, 0x00


	//----- nvinfo : EIATTR_KPARAM_INFO
	.align		4
.L_13427:
        /*00b8*/ 	.byte	0x04, 0x17
        /*00ba*/ 	.short	(.L_13429 - .L_13428)
.L_13428:
        /*00bc*/ 	.word	0x00000000
        /*00c0*/ 	.short	0x0008
        /*00c2*/ 	.short	0x0038
        /*00c4*/ 	.byte	0x00, 0xf0, 0x11, 0x00


	//----- nvinfo : EIATTR_KPARAM_INFO
	.align		4
.L_13429:
        /*00c8*/ 	.byte	0x04, 0x17
        /*00ca*/ 	.short	(.L_13431 - .L_13430)
.L_13430:
        /*00cc*/ 	.word	0x00000000
        /*00d0*/ 	.short	0x0007
        /*00d2*/ 	.short	0x0030
        /*00d4*/ 	.byte	0x00, 0xf5, 0x21, 0x00


	//----- nvinfo : EIATTR_KPARAM_INFO
	.align		4
.L_13431:
        /*00d8*/ 	.byte	0x04, 0x17
        /*00da*/ 	.short	(.L_13433 - .L_13432)
.L_13432:
        /*00dc*/ 	.word	0x00000000
        /*00e0*/ 	.short	0x0006
        /*00e2*/ 	.short	0x0028
        /*00e4*/ 	.byte	0x00, 0xf5, 0x21, 0x00


	//----- nvinfo : EIATTR_KPARAM_INFO
	.align		4
.L_13433:
        /*00e8*/ 	.byte	0x04, 0x17
        /*00ea*/ 	.short	(.L_13435 - .L_13434)
.L_13434:
        /*00ec*/ 	.word	0x00000000
        /*00f0*/ 	.short	0x0005
        /*00f2*/ 	.short	0x0024
        /*00f4*/ 	.byte	0x00, 0xf0, 0x11, 0x00


	//----- nvinfo : EIATTR_KPARAM_INFO
	.align		4
.L_13435:
        /*00f8*/ 	.byte	0x04, 0x17
        /*00fa*/ 	.short	(.L_13437 - .L_13436)
.L_13436:
        /*00fc*/ 	.word	0x00000000
        /*0100*/ 	.short	0x0004
        /*0102*/ 	.short	0x0020
        /*0104*/ 	.byte	0x00, 0xf0, 0x11, 0x00


	//----- nvinfo : EIATTR_KPARAM_INFO
	.align		4
.L_13437:
        /*0108*/ 	.byte	0x04, 0x17
        /*010a*/ 	.short	(.L_13439 - .L_13438)
.L_13438:
        /*010c*/ 	.word	0x00000000
        /*0110*/ 	.short	0x0003
        /*0112*/ 	.short	0x0018
        /*0114*/ 	.byte	0x00, 0xf5, 0x21, 0x00


	//----- nvinfo : EIATTR_KPARAM_INFO
	.align		4
.L_13439:
        /*0118*/ 	.byte	0x04, 0x17
        /*011a*/ 	.short	(.L_13441 - .L_13440)
.L_13440:
        /*011c*/ 	.word	0x00000000
        /*0120*/ 	.short	0x0002
        /*0122*/ 	.short	0x0010
        /*0124*/ 	.byte	0x00, 0xf5, 0x21, 0x00


	//----- nvinfo : EIATTR_KPARAM_INFO
	.align		4
.L_13441:
        /*0128*/ 	.byte	0x04, 0x17
        /*012a*/ 	.short	(.L_13443 - .L_13442)
.L_13442:
        /*012c*/ 	.word	0x00000000
        /*0130*/ 	.short	0x0001
        /*0132*/ 	.short	0x0008
        /*0134*/ 	.byte	0x00, 0xf5, 0x21, 0x00


	//----- nvinfo : EIATTR_KPARAM_INFO
	.align		4
.L_13443:
        /*0138*/ 	.byte	0x04, 0x17
        /*013a*/ 	.short	(.L_13445 - .L_13444)
.L_13444:
        /*013c*/ 	.word	0x00000000
        /*0140*/ 	.short	0x0000
        /*0142*/ 	.short	0x0000
        /*0144*/ 	.byte	0x00, 0xf5, 0x21, 0x00


	//----- nvinfo : EIATTR_SPARSE_MMA_MASK
	.align		4
.L_13445:
        /*0148*/ 	.byte	0x03, 0x50
        /*014a*/ 	.short	0x0000


	//----- nvinfo : EIATTR_MAXREG_COUNT
	.align		4
        /*014c*/ 	.byte	0x03, 0x1b
        /*014e*/ 	.short	0x00ff


	//----- nvinfo : EIATTR_NUM_BARRIERS
	.align		4
        /*0150*/ 	.byte	0x02, 0x4c
        /*0152*/ 	.byte	0x01
	.zero		1


	//----- nvinfo : EIATTR_EXTERNS
	.align		4
        /*0154*/ 	.byte	0x04, 0x0f
        /*0156*/ 	.short	(.L_13447 - .L_13446)


	//   ....[0]....
	.align		4
.L_13446:
        /*0158*/ 	.word	index@(__assertfail)


	//----- nvinfo : EIATTR_MERCURY_ISA_VERSION
	.align		4
.L_13447:
        /*015c*/ 	.byte	0x03, 0x5f
        /*015e*/ 	.short	0x0101


	//----- nvinfo : EIATTR_COOP_GROUP_MASK_REGIDS
	.align		4
        /*0160*/ 	.byte	0x04, 0x29
        /*0162*/ 	.short	(.L_13449 - .L_13448)


	//   ....[0]....
.L_13448:
        /*0164*/ 	.word	0xffffffff


	//   ....[1]....
        /*0168*/ 	.word	0xffffffff


	//   ....[2]....
        /*016c*/ 	.word	0xffffffff


	//   ....[3]....
        /*0170*/ 	.word	0xffffffff


	//   ....[4]....
        /*0174*/ 	.word	0xffffffff


	//   ....[5]....
        /*0178*/ 	.word	0xffffffff


	//   ....[6]....
        /*017c*/ 	.word	0xffffffff


	//   ....[7]....
        /*0180*/ 	.word	0xffffffff


	//   ....[8]....
        /*0184*/ 	.word	0xffffffff


	//   ....[9]....
        /*0188*/ 	.word	0xffffffff


	//   ....[10]....
        /*018c*/ 	.word	0xffffffff


	//   ....[11]....
        /*0190*/ 	.word	0xffffffff


	//   ....[12]....
        /*0194*/ 	.word	0xffffffff


	//   ....[13]....
        /*0198*/ 	.word	0xffffffff


	//   ....[14]....
        /*019c*/ 	.word	0xffffffff


	//   ....[15]....
        /*01a0*/ 	.word	0x0500000f


	//   ....[16]....
        /*01a4*/ 	.word	0x0500000f


	//   ....[17]....
        /*01a8*/ 	.word	0x0500000f


	//   ....[18]....
        /*01ac*/ 	.word	0x0500000f


	//----- nvinfo : EIATTR_COOP_GROUP_INSTR_OFFSETS
	.align		4
.L_13449:
        /*01b0*/ 	.byte	0x04, 0x28
        /*01b2*/ 	.short	(.L_13451 - .L_13450)


	//   ....[0]....
.L_13450:
        /*01b4*/ 	.word	0x00000270


	//   ....[1]....
        /*01b8*/ 	.word	0x00000290


	//   ....[2]....
        /*01bc*/ 	.word	0x000002b0


	//   ....[3]....
        /*01c0*/ 	.word	0x000002d0


	//   ....[4]....
        /*01c4*/ 	.word	0x000003d0


	//   ....[5]....
        /*01c8*/ 	.word	0x000003f0


	//   ....[6]....
        /*01cc*/ 	.word	0x00000420


	//   ....[7]....
        /*01d0*/ 	.word	0x00001250


	//   ....[8]....
        /*01d4*/ 	.word	0x00001280


	//   ....[9]....
        /*01d8*/ 	.word	0x000012a0


	//   ....[10]....
        /*01dc*/ 	.word	0x000012c0


	//   ....[11]....
        /*01e0*/ 	.word	0x000012e0


	//   ....[12]....
        /*01e4*/ 	.word	0x00001330


	//   ....[13]....
        /*01e8*/ 	.word	0x00001350


	//   ....[14]....
        /*01ec*/ 	.word	0x00001370


	//   ....[15]....
        /*01f0*/ 	.word	0x00002860


	//   ....[16]....
        /*01f4*/ 	.word	0x000028c0


	//   ....[17]....
        /*01f8*/ 	.word	0x00002920


	//   ....[18]....
        /*01fc*/ 	.word	0x00002980


	//----- nvinfo : EIATTR_VRC_CTA_INIT_COUNT
	.align		4
.L_13451:
        /*0200*/ 	.byte	0x02, 0x4a
	.zero		1
	.zero		1


	//----- nvinfo : EIATTR_SYSCALL_OFFSETS
	.align		4
        /*0204*/ 	.byte	0x04, 0x46
        /*0206*/ 	.short	(.L_13453 - .L_13452)


	//   ....[0]....
.L_13452:
        /*0208*/ 	.word	0x00000220


	//----- nvinfo : EIATTR_EXIT_INSTR_OFFSETS
	.align		4
.L_13453:
        /*020c*/ 	.byte	0x04, 0x1c
        /*020e*/ 	.short	(.L_13455 - .L_13454)


	//   ....[0]....
.L_13454:
        /*0210*/ 	.word	0x00002510


	//   ....[1]....
        /*0214*/ 	.word	0x00002570


	//   ....[2]....
        /*0218*/ 	.word	0x00002810


	//----- nvinfo : EIATTR_CRS_STACK_SIZE
	.align		4
.L_13455:
        /*021c*/ 	.byte	0x04, 0x1e
        /*021e*/ 	.short	(.L_13457 - .L_13456)
.L_13456:
        /*0220*/ 	.word	0x00000000


	//----- nvinfo : EIATTR_CBANK_PARAM_SIZE
	.align		4
.L_13457:
        /*0224*/ 	.byte	0x03, 0x19
        /*0226*/ 	.short	0x007c


	//----- nvinfo : EIATTR_PARAM_CBANK
	.align		4
        /*0228*/ 	.byte	0x04, 0x0a
        /*022a*/ 	.short	(.L_13459 - .L_13458)
	.align		4
.L_13458:
        /*022c*/ 	.word	index@(.nv.constant0._ZN4vllm25paged_attention_v1_kernelI13__nv_bfloat16hLi256ELi16ELi128ELNS_18Fp8KVCacheDataTypeE1ELb0EEEvPT_PKS3_PKT0_S9_ifPKiSB_iPKfiiiSD_SD_iiiii)
        /*0230*/ 	.short	0x0380
        /*0232*/ 	.short	0x007c


	//----- nvinfo : EIATTR_SW_WAR
	.align		4
.L_13459:
        /*0234*/ 	.byte	0x04, 0x36
        /*0236*/ 	.short	(.L_13461 - .L_13460)
.L_13460:
        /*0238*/ 	.word	0x00000008
.L_13461:


//--------------------- .nv.info._ZN4vllm25paged_attention_v1_kernelI13__nv_bfloat16hLi192ELi16ELi128ELNS_18Fp8KVCacheDataTypeE1ELb0EEEvPT_PKS3_PKT0_S9_ifPKiSB_iPKfiiiSD_SD_iiiii --------------------------
	.section	.nv.info._ZN4vllm25paged_attention_v1_kernelI13__nv_bfloat16hLi192ELi16ELi128ELNS_18Fp8KVCacheDataTypeE1ELb0EEEvPT_PKS3_PKT0_S9_ifPKiSB_iPKfiiiSD_SD_iiiii,"",@"SHT_CUDA_INFO"
	.sectionflags	@""
	.align	4


	//----- nvinfo : EIATTR_CUDA_API_VERSION
	.align		4
        /*0000*/ 	.byte	0x04, 0x37
        /*0002*/ 	.short	(.L_13463 - .L_13462)
.L_13462:
        /*0004*/ 	.word	0x00000082


	//----- nvinfo : EIATTR_KPARAM_INFO
	.align		4
.L_13463:
        /*0008*/ 	.byte	0x04, 0x17
        /*000a*/ 	.short	(.L_13465 - .L_13464)
.L_13464:
        /*000c*/ 	.word	0x00000000
        /*0010*/ 	.short	0x0013
        /*0012*/ 	.short	0x0078
        /*0014*/ 	.byte	0x00, 0xf0, 0x11, 0x00


	//----- nvinfo : EIATTR_KPARAM_INFO
	.align		4
.L_13465:
        /*0018*/ 	.byte	0x04, 0x17
        /*001a*/ 	.short	(.L_13467 - .L_13466)
.L_13466:
        /*001c*/ 	.word	0x00000000
        /*0020*/ 	.short	0x0012
        /*0022*/ 	.short	0x0074
        /*0024*/ 	.byte	0x00, 0xf0, 0x11, 0x00


	//----- nvinfo : EIATTR_KPARAM_INFO
	.align		4
.L_13467:
        /*0028*/ 	.byte	0x04, 0x17
        /*002a*/ 	.short	(.L_13469 - .L_13468)
.L_13468:
        /*002c*/ 	.word	0x00000000
        /*0030*/ 	.short	0x0011
        /*0032*/ 	.short	0x0070
        /*0034*/ 	.byte	0x00, 0xf0, 0x11, 0x00


	//----- nvinfo : EIATTR_KPARAM_INFO
	.align		4
.L_13469:
        /*0038*/ 	.byte	0x04, 0x17
        /*003a*/ 	.short	(.L_13471 - .L_13470)
.L_13470:
        /*003c*/ 	.word	0x00000000
        /*0040*/ 	.short	0x0010
        /*0042*/ 	.short	0x006c
        /*0044*/ 	.byte	0x00, 0xf0, 0x11, 0x00


	//----- nvinfo : EIATTR_KPARAM_INFO
	.align		4
.L_13471:
        /*0048*/ 	.byte	0x04, 0x17
        /*004a*/ 	.short	(.L_13473 - .L_13472)
.L_13472:
        /*004c*/ 	.word	0x00000000
        /*0050*/ 	.short	0x000f
        /*0052*/ 	.short	0x0068
        /*0054*/ 	.byte	0x00, 0xf0, 0x11, 0x00


	//----- nvinfo : EIATTR_KPARAM_INFO
	.align		4
.L_13473:
        /*0058*/ 	.byte	0x04, 0x17
        /*005a*/ 	.short	(.L_13475 - .L_13474)
.L_13474:
        /*005c*/ 	.word	0x00000000
        /*0060*/ 	.short	0x000e
        /*0062*/ 	.short	0x0060
        /*0064*/ 	.byte	0x00, 0xf5, 0x21, 0x00


	//----- nvinfo : EIATTR_KPARAM_INFO
	.align		4
.L_13475:
        /*0068*/ 	.byte	0x04, 0x17
        /*006a*/ 	.short	(.L_13477 - .L_13476)
.L_13476:
        /*006c*/ 	.word	0x00000000
        /*0070*/ 	.short	0x000d
        /*0072*/ 	.short	0x0058
        /*0074*/ 	.byte	0x00, 0xf5, 0x21, 0x00


	//----- nvinfo : EIATTR_KPARAM_INFO
	.align		4
.L_13477:
        /*0078*/ 	.byte	0x04, 0x17
        /*007a*/ 	.short	(.L_13479 - .L_13478)
.L_13478:
        /*007c*/ 	.word	0x00000000
        /*0080*/ 	.short	0x000c
        /*0082*/ 	.short	0x0050
        /*0084*/ 	.byte	0x00, 0xf0, 0x11, 0x00


	//----- nvinfo : EIATTR_KPARAM_INFO
	.align		4
.L_13479:
        /*0088*/ 	.byte	0x04, 0x17
        /*008a*/ 	.short	(.L_13481 - .L_13480)
.L_13480:
        /*008c*/ 	.word	0x00000000
        /*0090*/ 	.short	0x000b
        /*0092*/ 	.short	0x004c
        /*0094*/ 	.byte	0x00, 0xf0, 0x11, 0x00


	//----- nvinfo : EIATTR_KPARAM_INFO
	.align		4
.L_13481:
        /*0098*/ 	.byte	0x04, 0x17
        /*009a*/ 	.short	(.L_13483 - .L_13482)
.L_13482:
        /*009c*/ 	.word	0x00000000
        /*00a0*/ 	.short	0x000a
        /*00a2*/ 	.short	0x0048
        /*00a4*/ 	.byte	0x00, 0xf0, 0x11, 0x00


	//----- nvinfo : EIATTR_KPARAM_INFO
	.align		4
.L_13483:
        /*00a8*/ 	.byte	0x04, 0x17
        /*00aa*/ 	.short	(.L_13485 - .L_13484)
.L_13484:
        /*00ac*/ 	.word	0x00000000
        /*00b0*/ 	.short	0x0009
        /*00b2*/ 	.short	0x0040
        /*00b4*/ 	.byte	0x00, 0xf5, 0x21, 0x00


	//----- nvinfo : EIATTR_KPARAM_INFO
	.align		4
.L_13485:
        /*00b8*/ 	.byte	0x04, 0x17
        /*00ba*/ 	.short	(.L_13487 - .L_13486)
.L_13486:
        /*00bc*/ 	.word	0x00000000
        /*00c0*/ 	.short	0x0008
        /*00c2*/ 	.short	0x0038
        /*00c4*/ 	.byte	0x00, 0xf0, 0x11, 0x00


	//----- nvinfo : EIATTR_KPARAM_INFO
	.align		4
.L_13487:
        /*00c8*/ 	.byte	0x04, 0x17
        /*00ca*/ 	.short	(.L_13489 - .L_13488)
.L_13488:
        /*00cc*/ 	.word	0x00000000
        /*00d0*/ 	.short	0x0007
        /*00d2*/ 	.short	0x0030
        /*00d4*/ 	.byte	0x00, 0xf5, 0x21, 0x00


	//----- nvinfo : EIATTR_KPARAM_INFO
	.align		4
.L_13489:
        /*00d8*/ 	.byte	0x04, 0x17
        /*00da*/ 	.short	(.L_13491 - .L_13490)
.L_13490:
        /*00dc*/ 	.word	0x00000000
        /*00e0*/ 	.short	0x0006
        /*00e2*/ 	.short	0x0028
        /*00e4*/ 	.byte	0x00, 0xf5, 0x21, 0x00


	//----- nvinfo : EIATTR_KPARAM_INFO
	.align		4
.L_13491:
        /*00e8*/ 	.byte	0x04, 0x17
        /*00ea*/ 	.short	(.L_13493 - .L_13492)
.L_13492:
        /*00ec*/ 	.word	0x00000000
        /*00f0*/ 	.short	0x0005
        /*00f2*/ 	.short	0x0024
        /*00f4*/ 	.byte	0x00, 0xf0, 0x11, 0x00


	//----- nvinfo : EIATTR_KPARAM_INFO
	.align		4
.L_13493:
        /*00f8*/ 	.byte	0x04, 0x17
        /*00fa*/ 	.short	(.L_13495 - .L_13494)
.L_13494:
        /*00fc*/ 	.word	0x00000000
        /*0100*/ 	.short	0x0004
        /*0102*/ 	.short	0x0020
        /*0104*/ 	.byte	0x00, 0xf0, 0x11, 0x00


	//----- nvinfo : EIATTR_KPARAM_INFO
	.align		4
.L_13495:
        /*0108*/ 	.byte	0x04, 0x17
        /*010a*/ 	.short	(.L_13497 - .L_13496)
.L_13496:
        /*010c*/ 	.word	0x00000000
        /*0110*/ 	.short	0x0003
        /*0112*/ 	.short	0x0018
        /*0114*/ 	.byte	0x00, 0xf5, 0x21, 0x00


	//----- nvinfo : EIATTR_KPARAM_INFO
	.align		4
.L_13497:
        /*0118*/ 	.byte	0x04, 0x17
        /*011a*/ 	.short	(.L_13499 - .L_13498)
.L_13498:
        /*011c*/ 	.word	0x00000000
        /*0120*/ 	.short	0x0002
        /*0122*/ 	.short	0x0010
        /*0124*/ 	.byte	0x00, 0xf5, 0x21, 0x00


	//----- nvinfo : EIATTR_KPARAM_INFO
	.align		4
.L_13499:
        /*0128*/ 	.byte	0x04, 0x17
        /*012a*/ 	.short	(.L_13501 - .L_13500)
.L_13500:
        /*012c*/ 	.word	0x00000000
        /*0130*/ 	.short	0x0001
        /*0132*/ 	.short	0x0008
        /*0134*/ 	.byte	0x00, 0xf5, 0x21, 0x00


	//----- nvinfo : EIATTR_KPARAM_INFO
	.align		4
.L_13501:
        /*0138*/ 	.byte	0x04, 0x17
        /*013a*/ 	.short	(.L_13503 - .L_13502)
.L_13502:
        /*013c*/ 	.word	0x00000000
        /*0140*/ 	.short	0x0000
        /*0142*/ 	.short	0x0000
        /*0144*/ 	.byte	0x00, 0xf5, 0x21, 0x00


	//----- nvinfo : EIATTR_SPARSE_MMA_MASK
	.align		4
.L_13503:
        /*0148*/ 	.byte	0x03, 0x50
        /*014a*/ 	.short	0x0000


	//----- nvinfo : EIATTR_MAXREG_COUNT
	.align		4
        /*014c*/ 	.byte	0x03, 0x1b
        /*014e*/ 	.short	0x00ff


	//----- nvinfo : EIATTR_NUM_BARRIERS
	.align		4
        /*0150*/ 	.byte	0x02, 0x4c
        /*0152*/ 	.byte	0x01
	.zero		1


	//----- nvinfo : EIATTR_EXTERNS
	.align		4
        /*0154*/ 	.byte	0x04, 0x0f
        /*0156*/ 	.short	(.L_13505 - .L_13504)


	//   ....[0]....
	.align		4
.L_13504:
        /*0158*/ 	.word	index@(__assertfail)


	//----- nvinfo : EIATTR_MERCURY_ISA_VERSION
	.align		4
.L_13505:
        /*015c*/ 	.byte	0x03, 0x5f
        /*015e*/ 	.short	0x0101


	//----- nvinfo : EIATTR_COOP_GROUP_MASK_REGIDS
	.align		4
        /*0160*/ 	.byte	0x04, 0x29
        /*0162*/ 	.short	(.L_13507 - .L_13506)


	//   ....[0]....
.L_13506:
        /*0164*/ 	.word	0xffffffff


	//   ....[1]....
        /*0168*/ 	.word	0xffffffff


	//   ....[2]....
        /*016c*/ 	.word	0xffffffff


	//   ....[3]....
        /*0170*/ 	.word	0xffffffff


	//   ....[4]....
        /*0174*/ 	.word	0xffffffff


	//   ....[5]....
        /*0178*/ 	.word	0xffffffff


	//   ....[6]....
        /*017c*/ 	.word	0xffffffff


	//   ....[7]....
        /*0180*/ 	.word	0xffffffff


	//   ....[8]....
        /*0184*/ 	.word	0xffffffff


	//   ....[9]....
        /*0188*/ 	.word	0xffffffff


	//   ....[10]....
        /*018c*/ 	.word	0xffffffff


	//   ....[11]....
        /*0190*/ 	.word	0xffffffff


	//   ....[12]....
        /*0194*/ 	.word	0xffffffff


	//   ....[13]....
        /*0198*/ 	.word	0xffffffff


	//   ....[14]....
        /*019c*/ 	.word	0xffffffff


	//   ....[15]....
        /*01a0*/ 	.word	0x0500000f


	//   ....[16]....
        /*01a4*/ 	.word	0x0500000f


	//   ....[17]....
        /*01a8*/ 	.word	0x0500000f


	//   ....[18]....
        /*01ac*/ 	.word	0x0500000f


	//----- nvinfo : EIATTR_COOP_GROUP_INSTR_OFFSETS
	.align		4
.L_13507:
        /*01b0*/ 	.byte	0x04, 0x28
        /*01b2*/ 	.short	(.L_13509 - .L_13508)


	//   ....[0]....
.L_13508:
        /*01b4*/ 	.word	0x00000270


	//   ....[1]....
        /*01b8*/ 	.word	0x00000290


	//   ....[2]....
        /*01bc*/ 	.word	0x000002b0


	//   ....[3]....
        /*01c0*/ 	.word	0x000002d0


	//   ....[4]....
        /*01c4*/ 	.word	0x000003d0


	//   ....[5]....
        /*01c8*/ 	.word	0x000003f0


	//   ....[6]....
        /*01cc*/ 	.word	0x00000420


	//   ....[7]....
        /*01d0*/ 	.word	0x00001250


	//   ....[8]....
        /*01d4*/ 	.word	0x00001280


	//   ....[9]....
        /*01d8*/ 	.word	0x000012a0


	//   ....[10]....
        /*01dc*/ 	.word	0x000012c0


	//   ....[11]....
        /*01e0*/ 	.word	0x000012e0


	//   ....[12]....
        /*01e4*/ 	.word	0x00001330


	//   ....[13]....
        /*01e8*/ 	.word	0x00001350


	//   ....[14]....
        /*01ec*/ 	.word	0x00001370


	//   ....[15]....
        /*01f0*/ 	.word	0x00002600


	//   ....[16]....
        /*01f4*/ 	.word	0x00002660


	//   ....[17]....
        /*01f8*/ 	.word	0x000026c0


	//   ....[18]....
        /*01fc*/ 	.word	0x00002720


	//----- nvinfo : EIATTR_VRC_CTA_INIT_COUNT
	.align		4
.L_13509:
        /*0200*/ 	.byte	0x02, 0x4a
	.zero		1
	.zero		1


	//----- nvinfo : EIATTR_SYSCALL_OFFSETS
	.align		4
        /*0204*/ 	.byte	0x04, 0x46
        /*0206*/ 	.short	(.L_13511 - .L_13510)


	//   ....[0]....
.L_13510:
        /*0208*/ 	.word	0x00000220


	//----- nvinfo : EIATTR_EXIT_INSTR_OFFSETS
	.align		4
.L_13511:
        /*020c*/ 	.byte	0x04, 0x1c
        /*020e*/ 	.short	(.L_13513 - .L_13512)


	//   ....[0]....
.L_13512:
        /*0210*/ 	.word	0x00002330


	//   ....[1]....
        /*0214*/ 	.word	0x00002390


	//   ....[2]....
        /*0218*/ 	.word	0x000025b0


	//----- nvinfo : EIATTR_CRS_STACK_SIZE
	.align		4
.L_13513:
        /*021c*/ 	.byte	0x04, 0x1e
        /*021e*/ 	.short	(.L_13515 - .L_13514)
.L_13514:
        /*0220*/ 	.word	0x00000000


	//----- nvinfo : EIATTR_CBANK_PARAM_SIZE
	.align		4
.L_13515:
        /*0224*/ 	.byte	0x03, 0x19
        /*0226*/ 	.short	0x007c


	//----- nvinfo : EIATTR_PARAM_CBANK
	.align		4
        /*0228*/ 	.byte	0x04, 0x0a
        /*022a*/ 	.short	(.L_13517 - .L_13516)
	.align		4
.L_13516:
        /*022c*/ 	.word	index@(.nv.constant0._ZN4vllm25paged_attention_v1_kernelI13__nv_bfloat16hLi192ELi16ELi128ELNS_18Fp8KVCacheDataTypeE1ELb0EEEvPT_PKS3_PKT0_S9_ifPKiSB_iPKfiiiSD_SD_iiiii)
        /*0230*/ 	.short	0x0380
        /*0232*/ 	.short	0x007c


	//----- nvinfo : EIATTR_SW_WAR
	.align		4
.L_13517:
        /*0234*/ 	.byte	0x04, 0x36
        /*0236*/ 	.short	(.L_13519 - .L_13518)
.L_13518:
        /*0238*/ 	.word	0x00000008
.L_13519:


//--------------------- .nv.info._ZN4vllm25paged_attention_v1_kernelI13__nv_bfloat16hLi128ELi16ELi128ELNS_18Fp8KVCacheDataTypeE1ELb0EEEvPT_PKS3_PKT0_S9_ifPKiSB_iPKfiiiSD_SD_iiiii --------------------------
	.section	.nv.info._ZN4vllm25paged_attention_v1_kernelI13__nv_bfloat16hLi128ELi16ELi128ELNS_18Fp8KVCacheDataTypeE1ELb0EEEvPT_PKS3_PKT0_S9_ifPKiSB_iPKfiiiSD_SD_iiiii,"",@"SHT_CUDA_INFO"
	.sectionflags	@""
	.align	4


	//----- nvinfo : EIATTR_CUDA_API_VERSION
	.align		4
        /*0000*/ 	.byte	0x04, 0x37
        /*0002*/ 	.short	(.L_13521 - .L_13520)
.L_13520:
        /*0004*/ 	.word	0x00000082


	//----- nvinfo : EIATTR_KPARAM_INFO
	.align		4
.L_13521:
        /*0008*/ 	.byte	0x04, 0x17
        /*000a*/ 	.short	(.L_13523 - .L_13522)
.L_13522:
        /*000c*/ 	.word	0x00000000
        /*0010*/ 	.short	0x0013
        /*0012*/ 	.short	0x0078
        /*0014*/ 	.byte	0x00, 0xf0, 0x11, 0x00


	//----- nvinfo : EIATTR_KPARAM_INFO
	.align		4
.L_13523:
        /*0018*/ 	.byte	0x04, 0x17
        /*001a*/ 	.short	(.L_13525 - .L_13524)
.L_13524:
        /*001c*/ 	.word	0x00000000
        /*0020*/ 	.short	0x0012
        /*0022*/ 	.short	0x0074
        /*0024*/ 	.byte	0x00, 0xf0, 0x11, 0x00


	//----- nvinfo : EIATTR_KPARAM_INFO
	.align		4
.L_13525:
        /*0028*/ 	.byte	0x04, 0x17
        /*002a*/ 	.short	(.L_13527 - .L_13526)
.L_13526:
        /*002c*/ 	.word	0x00000000
        /*0030*/ 	.short	0x0011
        /*0032*/ 	.short	0x0070
        /*0034*/ 	.byte	0x00, 0xf0, 0x11, 0x00


	//----- nvinfo : EIATTR_KPARAM_INFO
	.align		4
.L_13527:
        /*0038*/ 	.byte	0x04, 0x17
        /*003a*/ 	.short	(.L_13529 - .L_13528)
.L_13528:
        /*003c*/ 	.word	0x00000000
        /*0040*/ 	.short	0x0010
        /*0042*/ 	.short	0x006c
        /*0044*/ 	.byte	0x00, 0xf0, 0x11, 0x00


	//----- nvinfo : EIATTR_KPARAM_INFO
	.align		4
.L_13529:
        /*0048*/ 	.byte	0x04, 0x17
        /*004a*/ 	.short	(.L_13531 - .L_13530)
.L_13530:
        /*004c*/ 	.word	0x00000000
        /*0050*/ 	.short	0x000f
        /*0052*/ 	.short	0x0068
        /*0054*/ 	.byte	0x00, 0xf0, 0x11, 0x00


	//----- nvinfo : EIATTR_KPARAM_INFO
	.align		4
.L_13531:
        /*0058*/ 	.byte	0x04, 0x17
        /*005a*/ 	.short	(.L_13533 - .L_13532)
.L_13532:
        /*005c*/ 	.word	0x00000000
        /*0060*/ 	.short	0x000e
        /*0062*/ 	.short	0x0060
        /*0064*/ 	.byte	0x00, 0xf5, 0x21, 0x00


	//----- nvinfo : EIATTR_KPARAM_INFO
	.align		4
.L_13533:
        /*0068*/ 	.byte	0x04, 0x17
        /*006a*/ 	.short	(.L_13535 - .L_13534)
.L_13534:
        /*006c*/ 	.word	0x00000000
        /*0070*/ 	.short	0x000d
        /*0072*/ 	.short	0x0058
        /*0074*/ 	.byte	0x00, 0xf5, 0x21, 0x00


	//----- nvinfo : EIATTR_KPARAM_INFO
	.align		4
.L_13535:
        /*0078*/ 	.byte	0x04, 0x17
        /*007a*/ 	.short	(.L_13537 - .L_13536)
.L_13536:
        /*007c*/ 	.word	0x00000000
        /*0080*/ 	.short	0x000c
        /*0082*/ 	.short	0x0050
        /*0084*/ 	.byte	0x00, 0xf0, 0x11, 0x00


	//----- nvinfo : EIATTR_KPARAM_INFO
	.align		4
.L_13537:
        /*0088*/ 	.byte	0x04, 0x17
        /*008a*/ 	.short	(.L_13539 - .L_13538)
.L_13538:
        /*008c*/ 	.word	0x00000000
        /*0090*/ 	.short	0x000b
        /*0092*/ 	.short	0x004c
        /*0094*/ 	.byte	0x00, 0xf0, 0x11, 0x00


	//----- nvinfo : EIATTR_KPARAM_INFO
	.align		4
.L_13539:
        /*0098*/ 	.byte	0x04, 0x17
        /*009a*/ 	.short	(.L_13541 - .L_13540)
.L_13540:
        /*009c*/ 	.word	0x00000000
        /*00a0*/ 	.short	0x000a
        /*00a2*/ 	.short	0x0048
        /*00a4*/ 	.byte	0x00, 0xf0, 0x11, 0x00


	//----- nvinfo : EIATTR_KPARAM_INFO
	.align		4
.L_13541:
        /*00a8*/ 	.byte	0x04, 0x17
        /*00aa*/ 	.short	(.L_13543 - .L_13542)
.L_13542:
        /*00ac*/ 	.word	0x00000000
        /*00b0*/ 	.short	0x0009
        /*00b2*/ 	.short	0x0040
        /*00b4*/ 	.byte	0x00, 0xf5, 0x21, 0x00


	//----- nvinfo : EIATTR_KPARAM_INFO
	.align		4
.L_13543:
        /*00b8*/ 	.byte	0x04, 0x17
        /*00ba*/ 	.short	(.L_13545 - .L_13544)
.L_13544:
        /*00bc*/ 	.word	0x00000000
        /*00c0*/ 	.short	0x0008
        /*00c2*/ 	.short	0x0038
        /*00c4*/ 	.byte	0x00, 0xf0, 0x11, 0x00


	//----- nvinfo : EIATTR_KPARAM_INFO
	.align		4
.L_13545:
        /*00c8*/ 	.byte	0x04, 0x17
        /*00ca*/ 	.short	(.L_13547 - .L_13546)
.L_13546:
        /*00cc*/ 	.word	0x00000000
        /*00d0*/ 	.short	0x0007
        /*00d2*/ 	.short	0x0030
        /*00d4*/ 	.byte	0x00, 0xf5, 0x21, 0x00


	//----- nvinfo : EIATTR_KPARAM_INFO
	.align		4
.L_13547:
        /*00d8*/ 	.byte	0x04, 0x17
        /*00da*/ 	.short	(.L_13549 - .L_13548)
.L_13548:
        /*00dc*/ 	.word	0x00000000
        /*00e0*/ 	.short	0x0006
        /*00e2*/ 	.short	0x0028
        /*00e4*/ 	.byte	0x00, 0xf5, 0x21, 0x00


	//----- nvinfo : EIATTR_KPARAM_INFO
	.align		4
.L_13549:
        /*00e8*/ 	.byte	0x04, 0x17
        /*00ea*/ 	.short	(.L_13551 - .L_13550)
.L_13550:
        /*00ec*/ 	.word	0x00000000
        /*00f0*/ 	.short	0x0005
        /*00f2*/ 	.short	0x0024
        /*00f4*/ 	.byte	0x00, 0xf0, 0x11, 0x00


	//----- nvinfo : EIATTR_KPARAM_INFO
	.align		4
.L_13551:
        /*00f8*/ 	.byte	0x04, 0x17
        /*00fa*/ 	.short	(.L_13553 - .L_13552)
.L_13552:
        /*00fc*/ 	.word	0x00000000
        /*0100*/ 	.short	0x0004
        /*0102*/ 	.short	0x0020
        /*0104*/ 	.byte	0x00, 0xf0, 0x11, 0x00


	//----- nvinfo : EIATTR_KPARAM_INFO
	.align		4
.L_13553:
        /*0108*/ 	.byte	0x04, 0x17
        /*010a*/ 	.short	(.L_13555 - .L_13554)
.L_13554:
        /*010c*/ 	.word	0x00000000
        /*0110*/ 	.short	0x0003
        /*0112*/ 	.short	0x0018
        /*0114*/ 	.byte	0x00, 0xf5, 0x21, 0x00


	//----- nvinfo : EIATTR_KPARAM_INFO
	.align		4
.L_13555:
        /*0118*/ 	.byte	0x04, 0x17
        /*011a*/ 	.short	(.L_13557 - .L_13556)
.L_13556:
        /*011c*/ 	.word	0x00000000
        /*0120*/ 	.short	0x0002
        /*0122*/ 	.short	0x0010
        /*0124*/ 	.byte	0x00, 0xf5, 0x21, 0x00


	//----- nvinfo : EIATTR_KPARAM_INFO
	.align		4
.L_13557:
        /*0128*/ 	.byte	0x04, 0x17
        /*012a*/ 	.short	(.L_13559 - .L_13558)
.L_13558:
        /*012c*/ 	.word	0x00000000
        /*0130*/ 	.short	0x0001
        /*0132*/ 	.short	0x0008
        /*0134*/ 	.byte	0x00, 0xf5, 0x21, 0x00


	//----- nvinfo : EIATTR_KPARAM_INFO
	.align		4
.L_13559:
        /*0138*/ 	.byte	0x04, 0x17
        /*013a*/ 	.short	(.L_13561 - .L_13560)
.L_13560:
        /*013c*/ 	.word	0x00000000
        /*0140*/ 	.short	0x0000
        /*0142*/ 	.short	0x0000
        /*0144*/ 	.byte	0x00, 0xf5, 0x21, 0x00


	//----- nvinfo : EIATTR_SPARSE_MMA_MASK
	.align		4
.L_13561:
        /*0148*/ 	.byte	0x03, 0x50
        /*014a*/ 	.short	0x0000


	//----- nvinfo : EIATTR_MAXREG_COUNT
	.align		4
        /*014c*/ 	.byte	0x03, 0x1b
        /*014e*/ 	.short	0x00ff


	//----- nvinfo : EIATTR_NUM_BARRIERS
	.align		4
        /*0150*/ 	.byte	0x02, 0x4c
        /*0152*/ 	.byte	0x01
	.zero		1


	//----- nvinfo : EIATTR_EXTERNS
	.align		4
        /*0154*/ 	.byte	0x04, 0x0f
        /*0156*/ 	.short	(.L_13563 - .L_13562)


	//   ....[0]....
	.align		4
.L_13562:
        /*0158*/ 	.word	index@(__assertfail)


	//----- nvinfo : EIATTR_MERCURY_ISA_VERSION
	.align		4
.L_13563:
        /*015c*/ 	.byte	0x03, 0x5f
        /*015e*/ 	.short	0x0101


	//----- nvinfo : EIATTR_COOP_GROUP_MASK_REGIDS
	.align		4
        /*0160*/ 	.byte	0x04, 0x29
        /*0162*/ 	.short	(.L_13565 - .L_13564)


	//   ....[0]....
.L_13564:
        /*0164*/ 	.word	0xffffffff


	//   ....[1]....
        /*0168*/ 	.word	0xffffffff


	//   ....[2]....
        /*016c*/ 	.word	0xffffffff


	//   ....[3]....
        /*0170*/ 	.word	0xffffffff


	//   ....[4]....
        /*0174*/ 	.word	0xffffffff


	//   ....[5]....
        /*0178*/ 	.word	0xffffffff


	//   ....[6]....
        /*017c*/ 	.word	0xffffffff


	//   ....[7]....
        /*0180*/ 	.word	0xffffffff


	//   ....[8]....
        /*0184*/ 	.word	0xffffffff


	//   ....[9]....
        /*0188*/ 	.word	0xffffffff


	//   ....[10]....
        /*018c*/ 	.word	0xffffffff


	//   ....[11]....
        /*0190*/ 	.word	0xffffffff


	//   ....[12]....
        /*0194*/ 	.word	0xffffffff


	//   ....[13]....
        /*0198*/ 	.word	0xffffffff


	//   ....[14]....
        /*019c*/ 	.word	0xffffffff


	//   ....[15]....
        /*01a0*/ 	.word	0x0500000f


	//   ....[16]....
        /*01a4*/ 	.word	0x0500000f


	//   ....[17]....
        /*01a8*/ 	.word	0x0500000f


	//   ....[18]....
        /*01ac*/ 	.word	0x0500000f


	//----- nvinfo : EIATTR_COOP_GROUP_INSTR_OFFSETS
	.align		4
.L_13565:
        /*01b0*/ 	.byte	0x04, 0x28
        /*01b2*/ 	.short	(.L_13567 - .L_13566)


	//   ....[0]....
.L_13566:
        /*01b4*/ 	.word	0x00000270


	//   ....[1]....
        /*01b8*/ 	.word	0x00000290


	//   ....[2]....
        /*01bc*/ 	.word	0x000002b0


	//   ....[3]....
        /*01c0*/ 	.word	0x000002d0


	//   ....[4]....
        /*01c4*/ 	.word	0x000003d0


	//   ....[5]....
        /*01c8*/ 	.word	0x000003f0


	//   ....[6]....
        /*01cc*/ 	.word	0x00000420


	//   ....[7]....
        /*01d0*/ 	.word	0x00001250


	//   ....[8]....
        /*01d4*/ 	.word	0x00001280


	//   ....[9]....
        /*01d8*/ 	.word	0x000012a0


	//   ....[10]....
        /*01dc*/ 	.word	0x000012c0


	//   ....[11]....
        /*01e0*/ 	.word	0x000012e0


	//   ....[12]....
        /*01e4*/ 	.word	0x00001330


	//   ....[13]....
        /*01e8*/ 	.word	0x00001350


	//   ....[14]....
        /*01ec*/ 	.word	0x00001370


	//   ....[15]....
        /*01f0*/ 	.word	0x00002420


	//   ....[16]....
        /*01f4*/ 	.word	0x00002480


	//   ....[17]....
        /*01f8*/ 	.word	0x000024e0


	//   ....[18]....
        /*01fc*/ 	.word	0x00002540


	//----- nvinfo : EIATTR_VRC_CTA_INIT_COUNT
	.align		4
.L_13567:
        /*0200*/ 	.byte	0x02, 0x4a
	.zero		1
	.zero		1


	//----- nvinfo : EIATTR_SYSCALL_OFFSETS
	.align		4
        /*0204*/ 	.byte	0x04, 0x46
        /*0206*/ 	.short	(.L_13569 - .L_13568)


	//   ....[0]....
.L_13568:
        /*0208*/ 	.word	0x00000220


	//----- nvinfo : EIATTR_EXIT_INSTR_OFFSETS
	.align		4
.L_13569:
        /*020c*/ 	.byte	0x04, 0x1c
        /*020e*/ 	.short	(.L_13571 - .L_13570)


	//   ....[0]....
.L_13570:
        /*0210*/ 	.word	0x000021d0


	//   ....[1]....
        /*0214*/ 	.word	0x00002230


	//   ....[2]....
        /*0218*/ 	.word	0x000023d0


	//----- nvinfo : EIATTR_CRS_STACK_SIZE
	.align		4
.L_13571:
        /*021c*/ 	.byte	0x04, 0x1e
        /*021e*/ 	.short	(.L_13573 - .L_13572)
.L_13572:
        /*0220*/ 	.word	0x00000000


	//----- nvinfo : EIATTR_CBANK_PARAM_SIZE
	.align		4
.L_13573:
        /*0224*/ 	.byte	0x03, 0x19
        /*0226*/ 	.short	0x007c


	//----- nvinfo : EIATTR_PARAM_CBANK
	.align		4
        /*0228*/ 	.byte	0x04, 0x0a
        /*022a*/ 	.short	(.L_13575 - .L_13574)
	.align		4
.L_13574:
        /*022c*/ 	.word	index@(.nv.constant0._ZN4vllm25paged_attention_v1_kernelI13__nv_bfloat16hLi128ELi16ELi128ELNS_18Fp8KVCacheDataTypeE1ELb0EEEvPT_PKS3_PKT0_S9_ifPKiSB_iPKfiiiSD_SD_iiiii)
        /*0230*/ 	.short	0x0380
        /*0232*/ 	.short	0x007c


	//----- nvinfo : EIATTR_SW_WAR
	.align		4
.L_13575:
        /*0234*/ 	.byte	0x04, 0x36
        /*0236*/ 	.short	(.L_13577 - .L_13576)
.L_13576:
        /*0238*/ 	.word	0x00000008
.L_13577:


//--------------------- .nv.info._ZN4vllm25paged_attention_v1_kernelI13__nv_bfloat16hLi120ELi16ELi128ELNS_18Fp8KVCacheDataTypeE1ELb0EEEvPT_PKS3_PKT0_S9_ifPKiSB_iPKfiiiSD_SD_iiiii --------------------------
	.section	.nv.info._ZN4vllm25paged_attention_v1_kernelI13__nv_bfloat16hLi120ELi16ELi128ELNS_18Fp8KVCacheDataTypeE1ELb0EEEvPT_PKS3_PKT0_S9_ifPKiSB_iPKfiiiSD_SD_iiiii,"",@"SHT_CUDA_INFO"
	.sectionflags	@""
	.align	4


	//----- nvinfo : EIATTR_CUDA_API_VERSION
	.align		4
        /*0000*/ 	.byte	0x04, 0x37
        /*0002*/ 	.short	(.L_13579 - .L_13578)
.L_13578:
        /*0004*/ 	.word	0x00000082


	//----- nvinfo : EIATTR_KPARAM_INFO
	.align		4
.L_13579:
        /*0008*/ 	.byte	0x04, 0x17
        /*000a*/ 	.short	(.L_13581 - .L_13580)
.L_13580:
        /*000c*/ 	.word	0x00000000
        /*0010*/ 	.short	0x0013
        /*0012*/ 	.short	0x0078
        /*0014*/ 	.byte	0x00, 0xf0, 0x11, 0x00


	//----- nvinfo : EIATTR_KPARAM_INFO
	.align		4
.L_13581:
        /*0018*/ 	.byte	0x04, 0x17
        /*001a*/ 	.short	(.L_13583 - .L_13582)
.L_13582:
        /*001c*/ 	.word	0x00000000
        /*0020*/ 	.short	0x0012
        /*0022*/ 	.short	0x0074
        /*0024*/ 	.byte	0x00, 0xf0, 0x11, 0x00


	//----- nvinfo : EIATTR_KPARAM_INFO
	.align		4
.L_13583:
        /*0028*/ 	.byte	0x04, 0x17
        /*002a*/ 	.short	(.L_13585 - .L_13584)
.L_13584:
        /*002c*/ 	.word	0x00000000
        /*0030*/ 	.short	0x0011
        /*0032*/ 	.short	0x0070
        /*0034*/ 	.byte	0x00, 0xf0, 0x11, 0x00


	//----- nvinfo : EIATTR_KPARAM_INFO
	.align		4
.L_13585:
        /*0038*/ 	.byte	0x04, 0x17
        /*003a*/ 	.short	(.L_13587 - .L_13586)
.L_13586:
        /*003c*/ 	.word	0x00000000
        /*0040*/ 	.short	0x0010
        /*0042*/ 	.short	0x006c
        /*0044*/ 	.byte	0x00, 0xf0, 0x11, 0x00


	//----- nvinfo : EIATTR_KPARAM_INFO
	.align		4
.L_13587:
        /*0048*/ 	.byte	0x04, 0x17
        /*004a*/ 	.short	(.L_13589 - .L_13588)
.L_13588:
        /*004c*/ 	.word	0x00000000
        /*0050*/ 	.short	0x000f
        /*0052*/ 	.short	0x0068
        /*0054*/ 	.byte	0x00, 0xf0, 0x11, 0x00


	//----- nvinfo : EIATTR_KPARAM_INFO
	.align		4
.L_13589:
        /*0058*/ 	.byte	0x04, 0x17
        /*005a*/ 	.short	(.L_13591 - .L_13590)
.L_13590:
        /*005c*/ 	.word	0x00000000
        /*0060*/ 	.short	0x000e
        /*0062*/ 	.short	0x0060
        /*0064*/ 	.byte	0x00, 0xf5, 0x21, 0x00


	//----- nvinfo : EIATTR_KPARAM_INFO
	.align		4
.L_13591:
        /*0068*/ 	.byte	0x04, 0x17
        /*006a*/ 	.short	(.L_13593 - .L_13592)
.L_13592:
        /*006c*/ 	.word	0x00000000
        /*0070*/ 	.short	0x000d
        /*0072*/ 	.short	0x0058
        /*0074*/ 	.byte	0x00, 0xf5, 0x21, 0x00


	//----- nvinfo : EIATTR_KPARAM_INFO
	.align		4
.L_13593:
        /*0078*/ 	.byte	0x04, 0x17
        /*007a*/ 	.short	(.L_13595 - .L_13594)
.L_13594:
        /*007c*/ 	.word	0x00000000
        /*0080*/ 	.short	0x000c
        /*0082*/ 	.short	0x0050
        /*0084*/ 	.byte	0x00, 0xf0, 0x11, 0x00


	//----- nvinfo : EIATTR_KPARAM_INFO
	.align		4
.L_13595:
        /*0088*/ 	.byte	0x04, 0x17
        /*008a*/ 	.short	(.L_13597 - .L_13596)
.L_13596:
        /*008c*/ 	.word	0x00000000
        /*0090*/ 	.short	0x000b
        /*0092*/ 	.short	0x004c
        /*0094*/ 	.byte	0x00, 0xf0, 0x11, 0x00


	//----- nvinfo : EIATTR_KPARAM_INFO
	.align		4
.L_13597:
        /*0098*/ 	.byte	0x04, 0x17
        /*009a*/ 	.short	(.L_13599 - .L_13598)
.L_13598:
        /*009c*/ 	.word	0x00000000
        /*00a0*/ 	.short	0x000a
        /*00a2*/ 	.short	0x0048
        /*00a4*/ 	.byte	0x00, 0xf0, 0x11, 0x00


	//----- nvinfo : EIATTR_KPARAM_INFO
	.align		4
.L_13599:
        /*00a8*/ 	.byte	0x04, 0x17
        /*00aa*/ 	.short	(.L_13601 - .L_13600)
.L_13600:
        /*00ac*/ 	.word	0x00000000
        /*00b0*/ 	.short	0x0009
        /*00b2*/ 	.short	0x0040
        /*00b4*/ 	.byte	0x00, 0xf5, 0x21, 0x00


	//----- nvinfo : EIATTR_KPARAM_INFO
	.align		4
.L_13601:
        /*00b8*/ 	.byte	0x04, 0x17
        /*00ba*/ 	.short	(.L_13603 - .L_13602)
.L_13602:
        /*00bc*/ 	.word	0x00000000
        /*00c0*/ 	.short	0x0008
        /*00c2*/ 	.short	0x0038
        /*00c4*/ 	.byte	0x00, 0xf0, 0x11, 0x00


	//----- nvinfo : EIATTR_KPARAM_INFO
	.align		4
.L_13603:
        /*00c8*/ 	.byte	0x04, 0x17
        /*00ca*/ 	.short	(.L_13605 - .L_13604)
.L_13604:
        /*00cc*/ 	.word	0x00000000
        /*00d0*/ 	.short	0x0007
        /*00d2*/ 	.short	0x0030
        /*00d4*/ 	.byte	0x00, 0xf5, 0x21, 0x00


	//----- nvinfo : EIATTR_KPARAM_INFO
	.align		4
.L_13605:
        /*00d8*/ 	.byte	0x04, 0x17
        /*00da*/ 	.short	(.L_13607 - .L_13606)
.L_13606:
        /*00dc*/ 	.word	0x00000000
        /*00e0*/ 	.short	0x0006
        /*00e2*/ 	.short	0x0028
        /*00e4*/ 	.byte	0x00, 0xf5, 0x21, 0x00


	//----- nvinfo : EIATTR_KPARAM_INFO
	.align		4
.L_13607:
        /*00e8*/ 	.byte	0x04, 0x17
        /*00ea*/ 	.short	(.L_13609 - .L_13608)
.L_13608:
        /*00ec*/ 	.word	0x00000000
        /*00f0*/ 	.short	0x0005
        /*00f2*/ 	.short	0x0024
        /*00f4*/ 	.byte	0x00, 0xf0, 0x11, 0x00


	//----- nvinfo : EIATTR_KPARAM_INFO
	.align		4
.L_13609:
        /*00f8*/ 	.byte	0x04, 0x17
        /*00fa*/ 	.short	(.L_13611 - .L_13610)
.L_13610:
        /*00fc*/ 	.word	0x00000000
        /*0100*/ 	.short	0x0004
        /*0102*/ 	.short	0x0020
        /*0104*/ 	.byte	0x00, 0xf0, 0x11, 0x00


	//----- nvinfo : EIATTR_KPARAM_INFO
	.align		4
.L_13611:
        /*0108*/ 	.byte	0x04, 0x17
        /*010a*/ 	.short	(.L_13613 - .L_13612)
.L_13612:
        /*010c*/ 	.word	0x00000000
        /*0110*/ 	.short	0x0003
        /*0112*/ 	.short	0x0018
        /*0114*/ 	.byte	0x00, 0xf5, 0x21, 0x00


	//----- nvinfo : EIATTR_KPARAM_INFO
	.align		4
.L_13613:
        /*0118*/ 	.byte	0x04, 0x17
        /*011a*/ 	.short	(.L_13615 - .L_13614)
.L_13614:
        /*011c*/ 	.word	0x00000000
        /*0120*/ 	.short	0x0002
        /*0122*/ 	.short	0x0010
        /*0124*/ 	.byte	0x00, 0xf5, 0x21, 0x00


	//----- nvinfo : EIATTR_KPARAM_INFO
	.align		4
.L_13615:
        /*0128*/ 	.byte	0x04, 0x17
        /*012a*/ 	.short	(.L_13617 - .L_13616)
.L_13616:
        /*012c*/ 	.word	0x00000000
        /*0130*/ 	.short	0x0001
        /*0132*/ 	.short	0x0008
        /*0134*/ 	.byte	0x00, 0xf5, 0x21, 0x00


	//----- nvinfo : EIATTR_KPARAM_INFO
	.align		4
.L_13617:
        /*0138*/ 	.byte	0x04, 0x17
        /*013a*/ 	.short	(.L_13619 - .L_13618)
.L_13618:
        /*013c*/ 	.word	0x00000000
        /*0140*/ 	.short	0x0000
        /*0142*/ 	.short	0x0000
        /*0144*/ 	.byte	0x00, 0xf5, 0x21, 0x00


	//----- nvinfo : EIATTR_SPARSE_MMA_MASK
	.align		4
.L_13619:
        /*0148*/ 	.byte	0x03, 0x50
        /*014a*/ 	.short	0x0000


	//----- nvinfo : EIATTR_MAXREG_COUNT
	.align		4
        /*014c*/ 	.byte	0x03, 0x1b
        /*014e*/ 	.short	0x00ff


	//----- nvinfo : EIATTR_NUM_BARRIERS
	.align		4
        /*0150*/ 	.byte	0x02, 0x4c
        /*0152*/ 	.byte	0x01
	.zero		1


	//----- nvinfo : EIATTR_EXTERNS
	.align		4
        /*0154*/ 	.byte	0x04, 0x0f
        /*0156*/ 	.short	(.L_13621 - .L_13620)


	//   ....[0]....
	.align		4
.L_13620:
        /*0158*/ 	.word	index@(__assertfail)


	//----- nvinfo : EIATTR_MERCURY_ISA_VERSION
	.align		4
.L_13621:
        /*015c*/ 	.byte	0x03, 0x5f
        /*015e*/ 	.short	0x0101


	//----- nvinfo : EIATTR_COOP_GROUP_MASK_REGIDS
	.align		4
        /*0160*/ 	.byte	0x04, 0x29
        /*0162*/ 	.short	(.L_13623 - .L_13622)


	//   ....[0]....
.L_13622:
        /*0164*/ 	.word	0xffffffff


	//   ....[1]....
        /*0168*/ 	.word	0xffffffff


	//   ....[2]....
        /*016c*/ 	.word	0xffffffff


	//   ....[3]....
        /*0170*/ 	.word	0xffffffff


	//   ....[4]....
        /*0174*/ 	.word	0xffffffff


	//   ....[5]....
        /*0178*/ 	.word	0xffffffff


	//   ....[6]....
        /*017c*/ 	.word	0xffffffff


	//   ....[7]....
        /*0180*/ 	.word	0xffffffff


	//   ....[8]....
        /*0184*/ 	.word	0xffffffff


	//   ....[9]....
        /*0188*/ 	.word	0xffffffff


	//   ....[10]....
        /*018c*/ 	.word	0xffffffff


	//   ....[11]....
        /*0190*/ 	.word	0xffffffff


	//   ....[12]....
        /*0194*/ 	.word	0xffffffff


	//   ....[13]....
        /*0198*/ 	.word	0xffffffff


	//   ....[14]....
        /*019c*/ 	.word	0xffffffff


	//   ....[15]....
        /*01a0*/ 	.word	0x0500000f


	//   ....[16]....
        /*01a4*/ 	.word	0x0500000f


	//   ....[17]....
        /*01a8*/ 	.word	0x0500000f


	//   ....[18]....
        /*01ac*/ 	.word	0x0500000f


	//----- nvinfo : EIATTR_COOP_GROUP_INSTR_OFFSETS
	.align		4
.L_13623:
        /*01b0*/ 	.byte	0x04, 0x28
        /*01b2*/ 	.short	(.L_13625 - .L_13624)


	//   ....[0]....
.L_13624:
        /*01b4*/ 	.word	0x00000270


	//   ....[1]....
        /*01b8*/ 	.word	0x00000290


	//   ....[2]....
        /*01bc*/ 	.word	0x000002b0


	//   ....[3]....
        /*01c0*/ 	.word	0x000002d0


	//   ....[4]....
        /*01c4*/ 	.word	0x000003d0


	//   ....[5]....
        /*01c8*/ 	.word	0x000003f0


	//   ....[6]....
        /*01cc*/ 	.word	0x00000420


	//   ....[7]....
        /*01d0*/ 	.word	0x00001250


	//   ....[8]....
        /*01d4*/ 	.word	0x00001280


	//   ....[9]....
        /*01d8*/ 	.word	0x000012a0


	//   ....[10]....
        /*01dc*/ 	.word	0x000012c0


	//   ....[11]....
        /*01e0*/ 	.word	0x000012e0


	//   ....[12]....
        /*01e4*/ 	.word	0x00001330


	//   ....[13]....
        /*01e8*/ 	.word	0x00001350


	//   ....[14]....
        /*01ec*/ 	.word	0x00001370


	//   ....[15]....
        /*01f0*/ 	.word	0x000025f0


	//   ....[16]....
        /*01f4*/ 	.word	0x00002650


	//   ....[17]....
        /*01f8*/ 	.word	0x000026b0


	//   ....[18]....
        /*01fc*/ 	.word	0x00002710


	//----- nvinfo : EIATTR_VRC_CTA_INIT_COUNT
	.align		4
.L_13625:
        /*0200*/ 	.byte	0x02, 0x4a
	.zero		1
	.zero		1


	//----- nvinfo : EIATTR_SYSCALL_OFFSETS
	.align		4
        /*0204*/ 	.byte	0x04, 0x46
        /*0206*/ 	.short	(.L_13627 - .L_13626)


	//   ....[0]....
.L_13626:
        /*0208*/ 	.word	0x00000220


	//----- nvinfo : EIATTR_EXIT_INSTR_OFFSETS
	.align		4
.L_13627:
        /*020c*/ 	.byte	0x04, 0x1c
        /*020e*/ 	.short	(.L_13629 - .L_13628)


	//   ....[0]....
.L_13628:
        /*0210*/ 	.word	0x00002350


	//   ....[1]....
        /*0214*/ 	.word	0x00002570


	//   ....[2]....
        /*0218*/ 	.word	0x000025a0


	//----- nvinfo : EIATTR_CRS_STACK_SIZE
	.align		4
.L_13629:
        /*021c*/ 	.byte	0x04, 0x1e
        /*021e*/ 	.short	(.L_13631 - .L_13630)
.L_13630:
        /*0220*/ 	.word	0x00000000


	//----- nvinfo : EIATTR_CBANK_PARAM_SIZE
	.align		4
.L_13631:
        /*0224*/ 	.byte	0x03, 0x19
        /*0226*/ 	.short	0x007c


	//----- nvinfo : EIATTR_PARAM_CBANK
	.align		4
        /*0228*/ 	.byte	0x04, 0x0a
        /*022a*/ 	.short	(.L_13633 - .L_13632)
	.align		4
.L_13632:
        /*022c*/ 	.word	index@(.nv.constant0._ZN4vllm25paged_attention_v1_kernelI13__nv_bfloat16hLi120ELi16ELi128ELNS_18Fp8KVCacheDataTypeE1ELb0EEEvPT_PKS3_PKT0_S9_ifPKiSB_iPKfiiiSD_SD_iiiii)
        /*0230*/ 	.short	0x0380
        /*0232*/ 	.short	0x007c


	//----- nvinfo : EIATTR_SW_WAR
	.align		4
.L_13633:
        /*0234*/ 	.byte	0x04, 0x36
        /*0236*/ 	.short	(.L_13635 - .L_13634)
.L_13634:
        /*0238*/ 	.word	0x00000008
.L_13635:


//--------------------- .nv.info._ZN4vllm25paged_attention_v1_kernelI13__nv_bfloat16hLi112ELi16ELi128ELNS_18Fp8KVCacheDataTypeE1ELb0EEEvPT_PKS3_PKT0_S9_ifPKiSB_iPKfiiiSD_SD_iiiii --------------------------
	.section	.nv.info._ZN4vllm25paged_attention_v1_kernelI13__nv_bfloat16hLi112ELi16ELi128ELNS_18Fp8KVCacheDataTypeE1ELb0EEEvPT_PKS3_PKT0_S9_ifPKiSB_iPKfiiiSD_SD_iiiii,"",@"SHT_CUDA_INFO"
	.sectionflags	@""
	.align	4


	//----- nvinfo : EIATTR_CUDA_API_VERSION
	.align		4
        /*0000*/ 	.byte	0x04, 0x37
        /*0002*/ 	.short	(.L_13637 - .L_13636)
.L_13636:
        /*0004*/ 	.word	0x00000082


	//----- nvinfo : EIATTR_KPARAM_INFO
	.align		4
.L_13637:
        /*0008*/ 	.byte	0x04, 0x17
        /*000a*/ 	.short	(.L_13639 - .L_13638)
.L_13638:
        /*000c*/ 	.word	0x00000000
        /*0010*/ 	.short	0x0013
        /*0012*/ 	.short	0x0078
        /*0014*/ 	.byte	0x00, 0xf0, 0x11, 0x00


	//----- nvinfo : EIATTR_KPARAM_INFO
	.align		4
.L_13639:
        /*0018*/ 	.byte	0x04, 0x17
        /*001a*/ 	.short	(.L_13641 - .L_13640)
.L_13640:
        /*001c*/ 	.word	0x00000000
        /*0020*/ 	.short	0x0012
        /*0022*/ 	.short	0x0074
        /*0024*/ 	.byte	0x00, 0xf0, 0x11, 0x00


	//----- nvinfo : EIATTR_KPARAM_INFO
	.align		4
.L_13641:
        /*0028*/ 	.byte	0x04, 0x17
        /*002a*/ 	.short	(.L_13643 - .L_13642)
.L_13642:
        /*002c*/ 	.word	0x00000000
        /*0030*/ 	.short	0x0011
        /*0032*/ 	.short	0x0070
        /*0034*/ 	.byte	0x00, 0xf0, 0x11, 0x00


	//----- nvinfo : EIATTR_KPARAM_INFO
	.align		4
.L_13643:
        /*0038*/ 	.byte	0x04, 0x17
        /*003a*/ 	.short	(.L_13645 - .L_13644)
.L_13644:
        /*003c*/ 	.word	0x00000000
        /*0040*/ 	.short	0x0010
        /*0042*/ 	.short	0x006c
        /*0044*/ 	.byte	0x00, 0xf0, 0x11, 0x00


	//----- nvinfo : EIATTR_KPARAM_INFO
	.align		4
.L_13645:
        /*0048*/ 	.byte	0x04, 0x17
        /*004a*/ 	.short	(.L_13647 - .L_13646)
.L_13646:
        /*004c*/ 	.word	0x00000000
        /*0050*/ 	.short	0x000f
        /*0052*/ 	.short	0x0068
        /*0054*/ 	.byte	0x00, 0xf0, 0x11, 0x00


	//----- nvinfo : EIATTR_KPARAM_INFO
	.align		4
.L_13647:
        /*0058*/ 	.byte	0x04, 0x17
        /*005a*/ 	.short	(.L_13649 - .L_13648)
.L_13648:
        /*005c*/ 	.word	0x00000000
        /*0060*/ 	.short	0x000e
        /*0062*/ 	.short	0x0060
        /*0064*/ 	.byte	0x00, 0xf5, 0x21, 0x00


	//----- nvinfo : EIATTR_KPARAM_INFO
	.align		4
.L_13649:
        /*0068*/ 	.byte	0x04, 0x17
        /*006a*/ 	.short	(.L_13651 - .L_13650)
.L_13650:
        /*006c*/ 	.word	0x00000000
        /*0070*/ 	.short	0x000d
        /*0072*/ 	.short	0x0058
        /*0074*/ 	.byte	0x00, 0xf5, 0x21, 0x00


	//----- nvinfo : EIATTR_KPARAM_INFO
	.align		4
.L_13651:
        /*0078*/ 	.byte	0x04, 0x17
        /*007a*/ 	.short	(.L_13653 - .L_13652)
.L_13652:
        /*007c*/ 	.word	0x00000000
        /*0080*/ 	.short	0x000c
        /*0082*/ 	.short	0x0050
        /*0084*/ 	.byte	0x00, 0xf0, 0x11, 0x00


	//----- nvinfo : EIATTR_KPARAM_INFO
	.align		4
.L_13653:
        /*0088*/ 	.byte	0x04, 0x17
        /*008a*/ 	.short	(.L_13655 - .L_13654)
.L_13654:
        /*008c*/ 	.word	0x00000000
        /*0090*/ 	.short	0x000b
        /*0092*/ 	.short	0x004c
        /*0094*/ 	.byte	0x00, 0xf0, 0x11, 0x00


	//----- nvinfo : EIATTR_KPARAM_INFO
	.align		4
.L_13655:
        /*0098*/ 	.byte	0x04, 0x17
        /*009a*/ 	.short	(.L_13657 - .L_13656)
.L_13656:
        /*009c*/ 	.word	0x00000000
        /*00a0*/ 	.short	0x000a
        /*00a2*/ 	.short	0x0048
        /*00a4*/ 	.byte	0x00, 0xf0, 0x11, 0x00


	//----- nvinfo : EIATTR_KPARAM_INFO
	.align		4
.L_13657:
        /*00a8*/ 	.byte	0x04, 0x17
        /*00aa*/ 	.short	(.L_13659 - .L_13658)
.L_13658:
        /*00ac*/ 	.word	0x00000000
        /*00b0*/ 	.short	0x0009
        /*00b2*/ 	.short	0x0040
        /*00b4*/ 	.byte	0x00, 0xf5, 0x21, 0x00


	//----- nvinfo : EIATTR_KPARAM_INFO
	.align		4
.L_13659:
        /*00b8*/ 	.byte	0x04, 0x17
        /*00ba*/ 	.short	(.L_13661 - .L_13660)
.L_13660:
        /*00bc*/ 	.word	0x00000000
        /*00c0*/ 	.short	0x0008
        /*00c2*/ 	.short	0x0038
        /*00c4*/ 	.byte	0x00, 0xf0, 0x11, 0x00


	//----- nvinfo : EIATTR_KPARAM_INFO
	.align		4
.L_13661:
        /*00c8*/ 	.byte	0x04, 0x17
        /*00ca*/ 	.short	(.L_13663 - .L_13662)
.L_13662:
        /*00cc*/ 	.word	0x00000000
        /*00d0*/ 	.short	0x0007
        /*00d2*/ 	.short	0x0030
        /*00d4*/ 	.byte	0x00, 0xf5, 0x21, 0x00


	//----- nvinfo : EIATTR_KPARAM_INFO
	.align		4
.L_13663:
        /*00d8*/ 	.byte	0x04, 0x17
        /*00da*/ 	.short	(.L_13665 - .L_13664)
.L_13664:
        /*00dc*/ 	.word	0x00000000
        /*00e0*/ 	.short	0x0006
        /*00e2*/ 	.short	0x0028
        /*00e4*/ 	.byte	0x00, 0xf5, 0x21, 0x00


	//----- nvinfo : EIATTR_KPARAM_INFO
	.align		4
.L_13665:
        /*00e8*/ 	.byte	0x04, 0x17
        /*00ea*/ 	.short	(.L_13667 - .L_13666)
.L_13666:
        /*00ec*/ 	.word	0x00000000
        /*00f0*/ 	.short	0x0005
        /*00f2*/ 	.short	0x0024
        /*00f4*/ 	.byte	0x00, 0xf0, 0x11, 0x00


	//----- nvinfo : EIATTR_KPARAM_INFO
	.align		4
.L_13667:
        /*00f8*/ 	.byte	0x04, 0x17
        /*00fa*/ 	.short	(.L_13669 - .L_13668)
.L_13668:
        /*00fc*/ 	.word	0x00000000
        /*0100*/ 	.short	0x0004
        /*0102*/ 	.short	0x0020
        /*0104*/ 	.byte	0x00, 0xf0, 0x11, 0x00


	//----- nvinfo : EIATTR_KPARAM_INFO
	.align		4
.L_13669:
        /*0108*/ 	.byte	0x04, 0x17
        /*010a*/ 	.short	(.L_13671 - .L_13670)
.L_13670:
        /*010c*/ 	.word	0x00000000
        /*0110*/ 	.short	0x0003
        /*0112*/ 	.short	0x0018
        /*0114*/ 	.byte	0x00, 0xf5, 0x21, 0x00


	//----- nvinfo : EIATTR_KPARAM_INFO
	.align		4
.L_13671:
        /*0118*/ 	.byte	0x04, 0x17
        /*011a*/ 	.short	(.L_13673 - .L_13672)
.L_13672:
        /*011c*/ 	.word	0x00000000
        /*0120*/ 	.short	0x0002
        /*0122*/ 	.short	0x0010
        /*0124*/ 	.byte	0x00, 0xf5, 0x21, 0x00


	//----- nvinfo : EIATTR_KPARAM_INFO
	.align		4
.L_13673:
        /*0128*/ 	.byte	0x04, 0x17
        /*012a*/ 	.short	(.L_13675 - .L_13674)
.L_13674:
        /*012c*/ 	.word	0x00000000
        /*0130*/ 	.short	0x0001
        /*0132*/ 	.short	0x0008
        /*0134*/ 	.byte	0x00, 0xf5, 0x21, 0x00


	//----- nvinfo : EIATTR_KPARAM_INFO
	.align		4
.L_13675:
        /*0138*/ 	.byte	0x04, 0x17
        /*013a*/ 	.short	(.L_13677 - .L_13676)
.L_13676:
        /*013c*/ 	.word	0x00000000
        /*0140*/ 	.short	0x0000
        /*0142*/ 	.short	0x0000
        /*0144*/ 	.byte	0x00, 0xf5, 0x21, 0x00


	//----- nvinfo : EIATTR_SPARSE_MMA_MASK
	.align		4
.L_13677:
        /*0148*/ 	.byte	0x03, 0x50
        /*014a*/ 	.short	0x0000


	//----- nvinfo : EIATTR_MAXREG_COUNT
	.align		4
        /*014c*/ 	.byte	0x03, 0x1b
        /*014e*/ 	.short	0x00ff


	//----- nvinfo : EIATTR_NUM_BARRIERS
	.align		4
        /*0150*/ 	.byte	0x02, 0x4c
        /*0152*/ 	.byte	0x01
	.zero		1


	//----- nvinfo : EIATTR_EXTERNS
	.align		4
        /*0154*/ 	.byte	0x04, 0x0f
        /*0156*/ 	.short	(.L_13679 - .L_13678)


	//   ....[0]....
	.align		4
.L_13678:
        /*0158*/ 	.word	index@(__assertfail)


	//----- nvinfo : EIATTR_MERCURY_ISA_VERSION
	.align		4
.L_13679:
        /*015c*/ 	.byte	0x03, 0x5f
        /*015e*/ 	.short	0x0101


	//----- nvinfo : EIATTR_COOP_GROUP_MASK_REGIDS
	.align		4
        /*0160*/ 	.byte	0x04, 0x29
        /*0162*/ 	.short	(.L_13681 - .L_13680)


	//   ....[0]....
.L_13680:
        /*0164*/ 	.word	0xffffffff


	//   ....[1]....
        /*0168*/ 	.word	0xffffffff


	//   ....[2]....
        /*016c*/ 	.word	0xffffffff


	//   ....[3]....
        /*0170*/ 	.word	0xffffffff


	//   ....[4]....
        /*0174*/ 	.word	0xffffffff


	//   ....[5]....
        /*0178*/ 	.word	0xffffffff


	//   ....[6]....
        /*017c*/ 	.word	0xffffffff


	//   ....[7]....
        /*0180*/ 	.word	0xffffffff


	//   ....[8]....
        /*0184*/ 	.word	0xffffffff


	//   ....[9]....
        /*0188*/ 	.word	0xffffffff


	//   ....[10]....
        /*018c*/ 	.word	0xffffffff


	//   ....[11]....
        /*0190*/ 	.word	0xffffffff


	//   ....[12]....
        /*0194*/ 	.word	0xffffffff


	//   ....[13]....
        /*0198*/ 	.word	0xffffffff


	//   ....[14]....
        /*019c*/ 	.word	0xffffffff


	//   ....[15]....
        /*01a0*/ 	.word	0x0500000f


	//   ....[16]....
        /*01a4*/ 	.word	0x0500000f


	//   ....[17]....
        /*01a8*/ 	.word	0x0500000f


	//   ....[18]....
        /*01ac*/ 	.word	0x0500000f


	//----- nvinfo : EIATTR_COOP_GROUP_INSTR_OFFSETS
	.align		4
.L_13681:
        /*01b0*/ 	.byte	0x04, 0x28
        /*01b2*/ 	.short	(.L_13683 - .L_13682)


	//   ....[0]....
.L_13682:
        /*01b4*/ 	.word	0x00000270


	//   ....[1]....
        /*01b8*/ 	.word	0x00000290


	//   ....[2]....
        /*01bc*/ 	.word	0x000002b0


	//   ....[3]....
        /*01c0*/ 	.word	0x000002d0


	//   ....[4]....
        /*01c4*/ 	.word	0x000003d0


	//   ....[5]....
        /*01c8*/ 	.word	0x000003f0


	//   ....[6]....
        /*01cc*/ 	.word	0x00000420


	//   ....[7]....
        /*01d0*/ 	.word	0x00001250


	//   ....[8]....
        /*01d4*/ 	.word	0x00001280


	//   ....[9]....
        /*01d8*/ 	.word	0x000012a0


	//   ....[10]....
        /*01dc*/ 	.word	0x000012c0


	//   ....[11]....
        /*01e0*/ 	.word	0x000012e0


	//   ....[12]....
        /*01e4*/ 	.word	0x00001330


	//   ....[13]....
        /*01e8*/ 	.word	0x00001350


	//   ....[14]....
        /*01ec*/ 	.word	0x00001370


	//   ....[15]....
        /*01f0*/ 	.word	0x000022f0


	//   ....[16]....
        /*01f4*/ 	.word	0x00002350


	//   ....[17]....
        /*01f8*/ 	.word	0x000023b0


	//   ....[18]....
        /*01fc*/ 	.word	0x00002410


	//----- nvinfo : EIATTR_VRC_CTA_INIT_COUNT
	.align		4
.L_13683:
        /*0200*/ 	.byte	0x02, 0x4a
	.zero		1
	.zero		1


	//----- nvinfo : EIATTR_SYSCALL_OFFSETS
	.align		4
        /*0204*/ 	.byte	0x04, 0x46
        /*0206*/ 	.short	(.L_13685 - .L_13684)


	//   ....[0]....
.L_13684:
        /*0208*/ 	.word	0x00000220


	//----- nvinfo : EIATTR_EXIT_INSTR_OFFSETS
	.align		4
.L_13685:
        /*020c*/ 	.byte	0x04, 0x1c
        /*020e*/ 	.short	(.L_13687 - .L_13686)


	//   ....[0]....
.L_13686:
        /*0210*/ 	.word	0x000020c0


	//   ....[1]....
        /*0214*/ 	.word	0x00002120


	//   ....[2]....
        /*0218*/ 	.word	0x000022a0


	//----- nvinfo : EIATTR_CRS_STACK_SIZE
	.align		4
.L_13687:
        /*021c*/ 	.byte	0x04, 0x1e
        /*021e*/ 	.short	(.L_13689 - .L_13688)
.L_13688:
        /*0220*/ 	.word	0x00000000


	//----- nvinfo : EIATTR_CBANK_PARAM_SIZE
	.align		4
.L_13689:
        /*0224*/ 	.byte	0x03, 0x19
        /*0226*/ 	.short	0x007c


	//----- nvinfo : EIATTR_PARAM_CBANK
	.align		4
        /*0228*/ 	.byte	0x04, 0x0a
        /*022a*/ 	.short	(.L_13691 - .L_13690)
	.align		4
.L_13690:
        /*022c*/ 	.word	index@(.nv.constant0._ZN4vllm25paged_attention_v1_kernelI13__nv_bfloat16hLi112ELi16ELi128ELNS_18Fp8KVCacheDataTypeE1ELb0EEEvPT_PKS3_PKT0_S9_ifPKiSB_iPKfiiiSD_SD_iiiii)
        /*0230*/ 	.short	0x0380
        /*0232*/ 	.short	0x007c


	//----- nvinfo : EIATTR_SW_WAR
	.align		4
.L_13691:
        /*0234*/ 	.byte	0x04, 0x36
        /*0236*/ 	.short	(.L_13693 - .L_13692)
.L_13692:
        /*0238*/ 	.word	0x00000008
.L_13693:


//--------------------- .nv.info._ZN4vllm25paged_attention_v1_kernelI13__nv_bfloat16hLi96ELi16ELi128ELNS_18Fp8KVCacheDataTypeE1ELb0EEEvPT_PKS3_PKT0_S9_ifPKiSB_iPKfiiiSD_SD_iiiii --------------------------
	.section	.nv.info._ZN4vllm25paged_attention_v1_kernelI13__nv_bfloat16hLi96ELi16ELi128ELNS_18Fp8KVCacheDataTypeE1ELb0EEEvPT_PKS3_PKT0_S9_ifPKiSB_iPKfiiiSD_SD_iiiii,"",@"SHT_CUDA_INFO"
	.sectionflags	@""
	.align	4


	//----- nvinfo : EIATTR_CUDA_API_VERSION
	.align		4
        /*0000*/ 	.byte	0x04, 0x37
        /*0002*/ 	.short	(.L_13695 - .L_13694)
.L_13694:
        /*0004*/ 	.word	0x00000082


	//----- nvinfo : EIATTR_KPARAM_INFO
	.align		4
.L_13695:
        /*0008*/ 	.byte	0x04, 0x17
        /*000a*/ 	.short	(.L_13697 - .L_13696)
.L_13696:
        /*000c*/ 	.word	0x00000000
        /*0010*/ 	.short	0x0013
        /*0012*/ 	.short	0x0078
        /*0014*/ 	.byte	0x00, 0xf0, 0x11, 0x00


	//----- nvinfo : EIATTR_KPARAM_INFO
	.align		4
.L_13697:
        /*0018*/ 	.byte	0x04, 0x17
        /*001a*/ 	.short	(.L_13699 - .L_13698)
.L_13698:
        /*001c*/ 	.word	0x00000000
        /*0020*/ 	.short	0x0012
        /*0022*/ 	.short	0x0074
        /*0024*/ 	.byte	0x00, 0xf0, 0x11, 0x00


	//----- nvinfo : EIATTR_KPARAM_INFO
	.align		4
.L_13699:
        /*0028*/ 	.byte	0x04, 0x17
        /*002a*/ 	.short	(.L_13701 - .L_13700)
.L_13700:
        /*002c*/ 	.word	0x00000000
        /*0030*/ 	.short	0x0011
        /*0032*/ 	.short	0x0070
        /*0034*/ 	.byte	0x00, 0xf0, 0x11, 0x00


	//----- nvinfo : EIATTR_KPARAM_INFO
	.align		4
.L_13701:
        /*0038*/ 	.byte	0x04, 0x17
        /*003a*/ 	.short	(.L_13703 - .L_13702)
.L_13702:
        /*003c*/ 	.word	0x00000000
        /*0040*/ 	.short	0x0010
        /*0042*/ 	.short	0x006c
        /*0044*/ 	.byte	0x00, 0xf0, 0x11, 0x00


	//----- nvinfo : EIATTR_KPARAM_INFO
	.align		4
.L_13703:
        /*0048*/ 	.byte	0x04, 0x17
        /*004a*/ 	.short	(.L_13705 - .L_13704)
.L_13704:
        /*004c*/ 	.word	0x00000000
        /*0050*/ 	.short	0x000f
        /*0052*/ 	.short	0x0068
        /*0054*/ 	.byte	0x00, 0xf0, 0x11, 0x00


	//----- nvinfo : EIATTR_KPARAM_INFO
	.align		4
.L_13705:
        /*0058*/ 	.byte	0x04, 0x17
        /*005a*/ 	.short	(.L_13707 - .L_13706)
.L_13706:
        /*005c*/ 	.word	0x00000000
        /*0060*/ 	.short	0x000e
        /*0062*/ 	.short	0x0060
        /*0064*/ 	.byte	0x00, 0xf5, 0x21, 0x00


	//----- nvinfo : EIATTR_KPARAM_INFO
	.align		4
.L_13707:
        /*0068*/ 	.byte	0x04, 0x17
        /*006a*/ 	.short	(.L_13709 - .L_13708)
.L_13708:
        /*006c*/ 	.word	0x00000000
        /*0070*/ 	.short	0x000d
        /*0072*/ 	.short	0x0058
        /*0074*/ 	.byte	0x00, 0xf5, 0x21, 0x00


	//----- nvinfo : EIATTR_KPARAM_INFO
	.align		4
.L_13709:
        /*0078*/ 	.byte	0x04, 0x17
        /*007a*/ 	.short	(.L_13711 - .L_13710)
.L_13710:
        /*007c*/ 	.word	0x00000000
        /*0080*/ 	.short	0x000c
        /*0082*/ 	.short	0x0050
        /*0084*/ 	.byte	0x00, 0xf0, 0x11, 0x00


	//----- nvinfo : EIATTR_KPARAM_INFO
	.align		4
.L_13711:
        /*0088*/ 	.byte	0x04, 0x17
        /*008a*/ 	.short	(.L_13713 - .L_13712)
.L_13712:
        /*008c*/ 	.word	0x00000000
        /*0090*/ 	.short	0x000b
        /*0092*/ 	.short	0x004c
        /*0094*/ 	.byte	0x00, 0xf0, 0x11, 0x00


	//----- nvinfo : EIATTR_KPARAM_INFO
	.align		4
.L_13713:
        /*0098*/ 	.byte	0x04, 0x17
        /*009a*/ 	.short	(.L_13715 - .L_13714)
.L_13714:
        /*009c*/ 	.word	0x00000000
        /*00a0*/ 	.short	0x000a
        /*00a2*/ 	.short	0x0048
        /*00a4*/ 	.byte	0x00, 0xf0, 0x11, 0x00


	//----- nvinfo : EIATTR_KPARAM_INFO
	.align		4
.L_13715:
        /*00a8*/ 	.byte	0x04, 0x17
        /*00aa*/ 	.short	(.L_13717 - .L_13716)
.L_13716:
        /*00ac*/ 	.word	0x00000000
        /*00b0*/ 	.short	0x0009
        /*00b2*/ 	.short	0x0040
        /*00b4*/ 	.byte	0x00, 0xf5, 0x21, 0x00


	//----- nvinfo : EIATTR_KPARAM_INFO
	.align		4
.L_13717:
        /*00b8*/ 	.byte	0x04, 0x17
        /*00ba*/ 	.short	(.L_13719 - .L_13718)
.L_13718:
        /*00bc*/ 	.word	0x00000000
        /*00c0*/ 	.short	0x0008
        /*00c2*/ 	.short	0x0038
        /*00c4*/ 	.byte	0x00, 0xf0, 0x11, 0x00


	//----- nvinfo : EIATTR_KPARAM_INFO
	.align		4
.L_13719:
        /*00c8*/ 	.byte	0x04, 0x17
        /*00ca*/ 	.short	(.L_13721 - .L_13720)
.L_13720:
        /*00cc*/ 	.word	0x00000000
        /*00d0*/ 	.short	0x0007
        /*00d2*/ 	.short	0x0030
        /*00d4*/ 	.byte	0x00, 0xf5, 0x21, 0x00


	//----- nvinfo : EIATTR_KPARAM_INFO
	.align		4
.L_13721:
        /*00d8*/ 	.byte	0x04, 0x17
        /*00da*/ 	.short	(.L_13723 - .L_13722)
.L_13722:
        /*00dc*/ 	.word	0x00000000
        /*00e0*/ 	.short	0x0006
        /*00e2*/ 	.short	0x0028
        /*00e4*/ 	.byte	0x00, 0xf5, 0x21, 0x00


	//----- nvinfo : EIATTR_KPARAM_INFO
	.align		4
.L_13723:
        /*00e8*/ 	.byte	0x04, 0x17
        /*00ea*/ 	.short	(.L_13725 - .L_13724)
.L_13724:
        /*00ec*/ 	.word	0x00000000
        /*00f0*/ 	.short	0x0005
        /*00f2*/ 	.short	0x0024
        /*00f4*/ 	.byte	0x00, 0xf0, 0x11, 0x00


	//----- nvinfo : EIATTR_KPARAM_INFO
	.align		4
.L_13725:
        /*00f8*/ 	.byte	0x04, 0x17
        /*00fa*/ 	.short	(.L_13727 - .L_13726)
.L_13726:
        /*00fc*/ 	.word	0x00000000
        /*0100*/ 	.short	0x0004
        /*0102*/ 	.short	0x0020
        /*0104*/ 	.byte	0x00, 0xf0, 0x11, 0x00


	//----- nvinfo : EIATTR_KPARAM_INFO
	.align		4
.L_13727:
        /*0108*/ 	.byte	0x04, 0x17
        /*010a*/ 	.short	(.L_13729 - .L_13728)
.L_13728:
        /*010c*/ 	.word	0x00000000
        /*0110*/ 	.short	0x0003
        /*0112*/ 	.short	0x0018
        /*0114*/ 	.byte	0x00, 0xf5, 0x21, 0x00


	//----- nvinfo : EIATTR_KPARAM_INFO
	.align		4
.L_13729:
        /*0118*/ 	.byte	0x04, 0x17
        /*011a*/ 	.short	(.L_13731 - .L_13730)
.L_13730:
        /*011c*/ 	.word	0x00000000
        /*0120*/ 	.short	0x0002
        /*0122*/ 	.short	0x0010
        /*0124*/ 	.byte	0x00, 0xf5, 0x21, 0x00


	//----- nvinfo : EIATTR_KPARAM_INFO
	.align		4
.L_13731:
        /*0128*/ 	.byte	0x04, 0x17
        /*012a*/ 	.short	(.L_13733 - .L_13732)
.L_13732:
        /*012c*/ 	.word	0x00000000
        /*0130*/ 	.short	0x0001
        /*0132*/ 	.short	0x0008
        /*0134*/ 	.byte	0x00, 0xf5, 0x21, 0x00


	//----- nvinfo : EIATTR_KPARAM_INFO
	.align		4
.L_13733:
        /*0138*/ 	.byte	0x04, 0x17
        /*013a*/ 	.short	(.L_13735 - .L_13734)
.L_13734:
        /*013c*/ 	.word	0x00000000
        /*0140*/ 	.short	0x0000
        /*0142*/ 	.short	0x0000
        /*0144*/ 	.byte	0x00, 0xf5, 0x21, 0x00


	//----- nvinfo : EIATTR_SPARSE_MMA_MASK
	.align		4
.L_13735:
        /*0148*/ 	.byte	0x03, 0x50
        /*014a*/ 	.short	0x0000


	//----- nvinfo : EIATTR_MAXREG_COUNT
	.align		4
        /*014c*/ 	.byte	0x03, 0x1b
        /*014e*/ 	.short	0x00ff


	//----- nvinfo : EIATTR_NUM_BARRIERS
	.align		4
        /*0150*/ 	.byte	0x02, 0x4c
        /*0152*/ 	.byte	0x01
	.zero		1


	//----- nvinfo : EIATTR_EXTERNS
	.align		4
        /*0154*/ 	.byte	0x04, 0x0f
        /*0156*/ 	.short	(.L_13737 - .L_13736)


	//   ....[0]....
	.align		4
.L_13736:
        /*0158*/ 	.word	index@(__assertfail)


	//----- nvinfo : EIATTR_MERCURY_ISA_VERSION
	.align		4
.L_13737:
        /*015c*/ 	.byte	0x03, 0x5f
        /*015e*/ 	.short	0x0101


	//----- nvinfo : EIATTR_COOP_GROUP_MASK_REGIDS
	.align		4
        /*0160*/ 	.byte	0x04, 0x29
        /*0162*/ 	.short	(.L_13739 - .L_13738)


	//   ....[0]....
.L_13738:
        /*0164*/ 	.word	0xffffffff


	//   ....[1]....
        /*0168*/ 	.word	0xffffffff


	//   ....[2]....
        /*016c*/ 	.word	0xffffffff


	//   ....[3]....
        /*0170*/ 	.word	0xffffffff


	//   ....[4]....
        /*0174*/ 	.word	0xffffffff


	//   ....[5]....
        /*0178*/ 	.word	0xffffffff


	//   ....[6]....
        /*017c*/ 	.word	0xffffffff


	//   ....[7]....
        /*0180*/ 	.word	0xffffffff


	//   ....[8]....
        /*0184*/ 	.word	0xffffffff


	//   ....[9]....
        /*0188*/ 	.word	0xffffffff


	//   ....[10]....
        /*018c*/ 	.word	0xffffffff


	//   ....[11]....
        /*0190*/ 	.word	0xffffffff


	//   ....[12]....
        /*0194*/ 	.word	0xffffffff


	//   ....[13]....
        /*0198*/ 	.word	0xffffffff


	//   ....[14]....
        /*019c*/ 	.word	0xffffffff


	//   ....[15]....
        /*01a0*/ 	.word	0x0500000f


	//   ....[16]....
        /*01a4*/ 	.word	0x0500000f


	//   ....[17]....
        /*01a8*/ 	.word	0x0500000f


	//   ....[18]....
        /*01ac*/ 	.word	0x0500000f


	//----- nvinfo : EIATTR_COOP_GROUP_INSTR_OFFSETS
	.align		4
.L_13739:
        /*01b0*/ 	.byte	0x04, 0x28
        /*01b2*/ 	.short	(.L_13741 - .L_13740)


	//   ....[0]....
.L_13740:
        /*01b4*/ 	.word	0x00000270


	//   ....[1]....
        /*01b8*/ 	.word	0x00000290


	//   ....[2]....
        /*01bc*/ 	.word	0x000002b0


	//   ....[3]....
        /*01c0*/ 	.word	0x000002d0


	//   ....[4]....
        /*01c4*/ 	.word	0x000003d0


	//   ....[5]....
        /*01c8*/ 	.word	0x000003f0


	//   ....[6]....
        /*01cc*/ 	.word	0x00000420


	//   ....[7]....
        /*01d0*/ 	.word	0x00001250


	//   ....[8]....
        /*01d4*/ 	.word	0x00001280


	//   ....[9]....
        /*01d8*/ 	.word	0x000012a0


	//   ....[10]....
        /*01dc*/ 	.word	0x000012c0


	//   ....[11]....
        /*01e0*/ 	.word	0x000012e0


	//   ....[12]....
        /*01e4*/ 	.word	0x00001330


	//   ....[13]....
        /*01e8*/ 	.word	0x00001350


	//   ....[14]....
        /*01ec*/ 	.word	0x00001370


	//   ....[15]....
        /*01f0*/ 	.word	0x00002270


	//   ....[16]....
        /*01f4*/ 	.word	0x000022d0


	//   ....[17]....
        /*01f8*/ 	.word	0x00002330


	//   ....[18]....
        /*01fc*/ 	.word	0x00002390


	//----- nvinfo : EIATTR_VRC_CTA_INIT_COUNT
	.align		4
.L_13741:
        /*0200*/ 	.byte	0x02, 0x4a
	.zero		1
	.zero		1


	//----- nvinfo : EIATTR_SYSCALL_OFFSETS
	.align		4
        /*0204*/ 	.byte	0x04, 0x46
        /*0206*/ 	.short	(.L_13743 - .L_13742)


	//   ....[0]....
.L_13742:
        /*0208*/ 	.word	0x00000220


	//----- nvinfo : EIATTR_EXIT_INSTR_OFFSETS
	.align		4
.L_13743:
        /*020c*/ 	.byte	0x04, 0x1c
        /*020e*/ 	.short	(.L_13745 - .L_13744)


	//   ....[0]....
.L_13744:
        /*0210*/ 	.word	0x00002060


	//   ....[1]....
        /*0214*/ 	.word	0x000020c0


	//   ....[2]....
        /*0218*/ 	.word	0x00002220


	//----- nvinfo : EIATTR_CRS_STACK_SIZE
	.align		4
.L_13745:
        /*021c*/ 	.byte	0x04, 0x1e
        /*021e*/ 	.short	(.L_13747 - .L_13746)
.L_13746:
        /*0220*/ 	.word	0x00000000


	//----- nvinfo : EIATTR_CBANK_PARAM_SIZE
	.align		4
.L_13747:
        /*0224*/ 	.byte	0x03, 0x19
        /*0226*/ 	.short	0x007c


	//----- nvinfo : EIATTR_PARAM_CBANK
	.align		4
        /*0228*/ 	.byte	0x04, 0x0a
        /*022a*/ 	.short	(.L_13749 - .L_13748)
	.align		4
.L_13748:
        /*022c*/ 	.word	index@(.nv.constant0._ZN4vllm25paged_attention_v1_kernelI13__nv_bfloat16hLi96ELi16ELi128ELNS_18Fp8KVCacheDataTypeE1ELb0EEEvPT_PKS3_PKT0_S9_ifPKiSB_iPKfiiiSD_SD_iiiii)
        /*0230*/ 	.short	0x0380
        /*0232*/ 	.short	0x007c


	//----- nvinfo : EIATTR_SW_WAR
	.align		4
.L_13749:
        /*0234*/ 	.byte	0x04, 0x36
        /*0236*/ 	.short	(.L_13751 - .L_13750)
.L_13750:
        /*0238*/ 	.word	0x00000008
.L_13751:


//--------------------- .nv.info._ZN4vllm25paged_attention_v1_kernelI13__nv_bfloat16hLi80ELi16ELi128ELNS_18Fp8KVCacheDataTypeE1ELb0EEEvPT_PKS3_PKT0_S9_ifPKiSB_iPKfiiiSD_SD_iiiii --------------------------
	.section	.nv.info._ZN4vllm25paged_attention_v1_kernelI13__nv_bfloat16hLi80ELi16ELi128ELNS_18Fp8KVCacheDataTypeE1ELb0EEEvPT_PKS3_PKT0_S9_ifPKiSB_iPKfiiiSD_SD_iiiii,"",@"SHT_CUDA_INFO"
	.sectionflags	@""
	.align	4


	//----- nvinfo : EIATTR_CUDA_API_VERSION
	.align		4
        /*0000*/ 	.byte	0x04, 0x37
        /*0002*/ 	.short	(.L_13753 - .L_13752)
.L_13752:
        /*0004*/ 	.word	0x00000082


	//----- nvinfo : EIATTR_KPARAM_INFO
	.align		4
.L_13753:
        /*0008*/ 	.byte	0x04, 0x17
        /*000a*/ 	.short	(.L_13755 - .L_13754)
.L_13754:
        /*000c*/ 	.word	0x00000000
        /*0010*/ 	.short	0x0013
        /*0012*/ 	.short	0x0078
        /*0014*/ 	.byte	0x00, 0xf0, 0x11, 0x00


	//----- nvinfo : EIATTR_KPARAM_INFO
	.align		4
.L_13755:
        /*0018*/ 	.byte	0x04, 0x17
        /*001a*/ 	.short	(.L_13757 - .L_13756)
.L_13756:
        /*001c*/ 	.word	0x00000000
        /*0020*/ 	.short	0x0012
        /*0022*/ 	.short	0x0074
        /*0024*/ 	.byte	0x00, 0xf0, 0x11, 0x00


	//----- nvinfo : EIATTR_KPARAM_INFO
	.align		4
.L_13757:
        /*0028*/ 	.byte	0x04, 0x17
        /*002a*/ 	.short	(.L_13759 - .L_13758)
.L_13758:
        /*002c*/ 	.word	0x00000000
        /*0030*/ 	.short	0x0011
        /*0032*/ 	.short	0x0070
        /*0034*/ 	.byte	0x00, 0xf0, 0x11, 0x00


	//----- nvinfo : EIATTR_KPARAM_INFO
	.align		4
.L_13759:
        /*0038*/ 	.byte	0x04, 0x17
        /*003a*/ 	.short	(.L_13761 - .L_13760)
.L_13760:
        /*003c*/ 	.word	0x00000000
        /*0040*/ 	.short	0x0010
        /*0042*/ 	.short	0x006c
        /*0044*/ 	.byte	0x00, 0xf0, 0x11, 0x00


	//----- nvinfo : EIATTR_KPARAM_INFO
	.align		4
.L_13761:
        /*0048*/ 	.byte	0x04, 0x17
        /*004a*/ 	.short	(.L_13763 - .L_13762)
.L_13762:
        /*004c*/ 	.word	0x00000000
        /*0050*/ 	.short	0x000f
        /*0052*/ 	.short	0x0068
        /*0054*/ 	.byte	0x00, 0xf0, 0x11, 0x00


	//----- nvinfo : EIATTR_KPARAM_INFO
	.align		4
.L_13763:
        /*0058*/ 	.byte	0x04, 0x17
        /*005a*/ 	.short	(.L_13765 - .L_13764)
.L_13764:
        /*005c*/ 	.word	0x00000000
        /*0060*/ 	.short	0x000e
        /*0062*/ 	.short	0x0060
        /*0064*/ 	.byte	0x00, 0xf5, 0x21, 0x00


	//----- nvinfo : EIATTR_KPARAM_INFO
	.align		4
.L_13765:
        /*0068*/ 	.byte	0x04, 0x17
        /*006a*/ 	.short	(.L_13767 - .L_13766)
.L_13766:
        /*006c*/ 	.word	0x00000000
        /*0070*/ 	.short	0x000d
        /*0072*/ 	.short	0x0058
        /*0074*/ 	.byte	0x00, 0xf5, 0x21, 0x00


	//----- nvinfo : EIATTR_KPARAM_INFO
	.align		4
.L_13767:
        /*0078*/ 	.byte	0x04, 0x17
        /*007a*/ 	.short	(.L_13769 - .L_13768)
.L_13768:
        /*007c*/ 	.word	0x00000000
        /*0080*/ 	.short	0x000c
        /*0082*/ 	.short	0x0050
        /*0084*/ 	.byte	0x00, 0xf0, 0x11, 0x00


	//----- nvinfo : EIATTR_KPARAM_INFO
	.align		4
.L_13769:
        /*0088*/ 	.byte	0x04, 0x17
        /*008a*/ 	.short	(.L_13771 - .L_13770)
.L_13770:
        /*008c*/ 	.word	0x00000000
        /*0090*/ 	.short	0x000b
        /*0092*/ 	.short	0x004c
        /*0094*/ 	.byte	0x00, 0xf0, 0x11, 0x00


	//----- nvinfo : EIATTR_KPARAM_INFO
	.align		4
.L_13771:
        /*0098*/ 	.byte	0x04, 0x17
        /*009a*/ 	.short	(.L_13773 - .L_13772)
.L_13772:
        /*009c*/ 	.word	0x00000000
        /*00a0*/ 	.short	0x000a
        /*00a2*/ 	.short	0x0048
        /*00a4*/ 	.byte	0x00, 0xf0, 0x11, 0x00


	//----- nvinfo : EIATTR_KPARAM_INFO
	.align		4
.L_13773:
        /*00a8*/ 	.byte	0x04, 0x17
        /*00aa*/ 	.short	(.L_13775 - .L_13774)
.L_13774:
        /*00ac*/ 	.word	0x00000000
        /*00b0*/ 	.short	0x0009
        /*00b2*/ 	.short	0x0040
        /*00b4*/ 	.byte	0x00, 0xf5, 0x21, 0x00


	//----- nvinfo : EIATTR_KPARAM_INFO
	.align		4
.L_13775:
        /*00b8*/ 	.byte	0x04, 0x17
        /*00ba*/ 	.short	(.L_13777 - .L_13776)
.L_13776:
        /*00bc*/ 	.word	0x00000000
        /*00c0*/ 	.short	0x0008
        /*00c2*/ 	.short	0x0038
        /*00c4*/ 	.byte	0x00, 0xf0, 0x11, 0x00


	//----- nvinfo : EIATTR_KPARAM_INFO
	.align		4
.L_13777:
        /*00c8*/ 	.byte	0x04, 0x17
        /*00ca*/ 	.short	(.L_13779 - .L_13778)
.L_13778:
        /*00cc*/ 	.word	0x00000000
        /*00d0*/ 	.short	0x0007
        /*00d2*/ 	.short	0x0030
        /*00d4*/ 	.byte	0x00, 0xf5, 0x21, 0x00


	//----- nvinfo : EIATTR_KPARAM_INFO
	.align		4
.L_13779:
        /*00d8*/ 	.byte	0x04, 0x17
        /*00da*/ 	.short	(.L_13781 - .L_13780)
.L_13780:
        /*00dc*/ 	.word	0x00000000
        /*00e0*/ 	.short	0x0006
        /*00e2*/ 	.short	0x0028
        /*00e4*/ 	.byte	0x00, 0xf5, 0x21, 0x00


	//----- nvinfo : EIATTR_KPARAM_INFO
	.align		4
.L_13781:
        /*00e8*/ 	.byte	0x04, 0x17
        /*00ea*/ 	.short	(.L_13783 - .L_13782)
.L_13782:
        /*00ec*/ 	.word	0x00000000
        /*00f0*/ 	.short	0x0005
        /*00f2*/ 	.short	0x0024
        /*00f4*/ 	.byte	0x00, 0xf0, 0x11, 0x00


	//----- nvinfo : EIATTR_KPARAM_INFO
	.align		4
.L_13783:
        /*00f8*/ 	.byte	0x04, 0x17
        /*00fa*/ 	.short	(.L_13785 - .L_13784)
.L_13784:
        /*00fc*/ 	.word	0x00000000
        /*0100*/ 	.short	0x0004
        /*0102*/ 	.short	0x0020
        /*0104*/ 	.byte	0x00, 0xf0, 0x11, 0x00


	//----- nvinfo : EIATTR_KPARAM_INFO
	.align		4
.L_13785:
        /*0108*/ 	.byte	0x04, 0x17
        /*010a*/ 	.short	(.L_13787 - .L_13786)
.L_13786:
        /*010c*/ 	.word	0x00000000
        /*0110*/ 	.short	0x0003
        /*0112*/ 	.short	0x0018
        /*0114*/ 	.byte	0x00, 0xf5, 0x21, 0x00


	//----- nvinfo : EIATTR_KPARAM_INFO
	.align		4
.L_13787:
        /*0118*/ 	.byte	0x04, 0x17
        /*011a*/ 	.short	(.L_13789 - .L_13788)
.L_13788:
        /*011c*/ 	.word	0x00000000
        /*0120*/ 	.short	0x0002
        /*0122*/ 	.short	0x0010
        /*0124*/ 	.byte	0x00, 0xf5, 0x21, 0x00


	//----- nvinfo : EIATTR_KPARAM_INFO
	.align		4
.L_13789:
        /*0128*/ 	.byte	0x04, 0x17
        /*012a*/ 	.short	(.L_13791 - .L_13790)
.L_13790:
        /*012c*/ 	.word	0x00000000
        /*0130*/ 	.short	0x0001
        /*0132*/ 	.short	0x0008
        /*0134*/ 	.byte	0x00, 0xf5, 0x21, 0x00


	//----- nvinfo : EIATTR_KPARAM_INFO
	.align		4
.L_13791:
        /*0138*/ 	.byte	0x04, 0x17
        /*013a*/ 	.short	(.L_13793 - .L_13792)
.L_13792:
        /*013c*/ 	.word	0x00000000
        /*0140*/ 	.short	0x0000
        /*0142*/ 	.short	0x0000
        /*0144*/ 	.byte	0x00, 0xf5, 0x21, 0x00


	//----- nvinfo : EIATTR_SPARSE_MMA_MASK
	.align		4
.L_13793:
        /*0148*/ 	.byte	0x03, 0x50
        /*014a*/ 	.short	0x0000


	//----- nvinfo : EIATTR_MAXREG_COUNT
	.align		4
        /*014c*/ 	.byte	0x03, 0x1b
        /*014e*/ 	.short	0x00ff


	//----- nvinfo : EIATTR_NUM_BARRIERS
	.align		4
        /*0150*/ 	.byte	0x02, 0x4c
        /*0152*/ 	.byte	0x01
	.zero		1


	//----- nvinfo : EIATTR_EXTERNS
	.align		4
        /*0154*/ 	.byte	0x04, 0x0f
        /*0156*/ 	.short	(.L_13795 - .L_13794)


	//   ....[0]....
	.align		4
.L_13794:
        /*0158*/ 	.word	index@(__assertfail)


	//----- nvinfo : EIATTR_MERCURY_ISA_VERSION
	.align		4
.L_13795:
        /*015c*/ 	.byte	0x03, 0x5f
        /*015e*/ 	.short	0x0101


	//----- nvinfo : EIATTR_COOP_GROUP_MASK_REGIDS
	.align		4
        /*0160*/ 	.byte	0x04, 0x29
        /*0162*/ 	.short	(.L_13797 - .L_13796)


	//   ....[0]....
.L_13796:
        /*0164*/ 	.word	0xffffffff


	//   ....[1]....
        /*0168*/ 	.word	0xffffffff


	//   ....[2]....
        /*016c*/ 	.word	0xffffffff


	//   ....[3]....
        /*0170*/ 	.word	0xffffffff


	//   ....[4]....
        /*0174*/ 	.word	0xffffffff


	//   ....[5]....
        /*0178*/ 	.word	0xffffffff


	//   ....[6]....
        /*017c*/ 	.word	0xffffffff


	//   ....[7]....
        /*0180*/ 	.word	0xffffffff


	//   ....[8]....
        /*0184*/ 	.word	0xffffffff


	//   ....[9]....
        /*0188*/ 	.word	0xffffffff


	//   ....[10]....
        /*018c*/ 	.word	0xffffffff


	//   ....[11]....
        /*0190*/ 	.word	0xffffffff


	//   ....[12]....
        /*0194*/ 	.word	0xffffffff


	//   ....[13]....
        /*0198*/ 	.word	0xffffffff


	//   ....[14]....
        /*019c*/ 	.word	0xffffffff


	//   ....[15]....
        /*01a0*/ 	.word	0x0500000f


	//   ....[16]....
        /*01a4*/ 	.word	0x0500000f


	//   ....[17]....
        /*01a8*/ 	.word	0x0500000f


	//   ....[18]....
        /*01ac*/ 	.word	0x0500000f


	//----- nvinfo : EIATTR_COOP_GROUP_INSTR_OFFSETS
	.align		4
.L_13797:
        /*01b0*/ 	.byte	0x04, 0x28
        /*01b2*/ 	.short	(.L_13799 - .L_13798)


	//   ....[0]....
.L_13798:
        /*01b4*/ 	.word	0x00000270


	//   ....[1]....
        /*01b8*/ 	.word	0x00000290


	//   ....[2]....
        /*01bc*/ 	.word	0x000002b0


	//   ....[3]....
        /*01c0*/ 	.word	0x000002d0


	//   ....[4]....
        /*01c4*/ 	.word	0x000003d0


	//   ....[5]....
        /*01c8*/ 	.word	0x000003f0


	//   ....[6]....
        /*01cc*/ 	.word	0x00000420


	//   ....[7]....
        /*01d0*/ 	.word	0x00001250


	//   ....[8]....
        /*01d4*/ 	.word	0x00001280


	//   ....[9]....
        /*01d8*/ 	.word	0x000012a0


	//   ....[10]....
        /*01dc*/ 	.word	0x000012c0


	//   ....[11]....
        /*01e0*/ 	.word	0x000012e0


	//   ....[12]....
        /*01e4*/ 	.word	0x00001330


	//   ....[13]....
        /*01e8*/ 	.word	0x00001350


	//   ....[14]....
        /*01ec*/ 	.word	0x00001370


	//   ....[15]....
        /*01f0*/ 	.word	0x000021f0


	//   ....[16]....
        /*01f4*/ 	.word	0x00002250


	//   ....[17]....
        /*01f8*/ 	.word	0x000022b0


	//   ....[18]....
        /*01fc*/ 	.word	0x00002310


	//----- nvinfo : EIATTR_VRC_CTA_INIT_COUNT
	.align		4
.L_13799:
        /*0200*/ 	.byte	0x02, 0x4a
	.zero		1
	.zero		1


	//----- nvinfo : EIATTR_SYSCALL_OFFSETS
	.align		4
        /*0204*/ 	.byte	0x04, 0x46
        /*0206*/ 	.short	(.L_13801 - .L_13800)


	//   ....[0]....
.L_13800:
        /*0208*/ 	.word	0x00000220


	//----- nvinfo : EIATTR_EXIT_INSTR_OFFSETS
	.align		4
.L_13801:
        /*020c*/ 	.byte	0x04, 0x1c
        /*020e*/ 	.short	(.L_13803 - .L_13802)


	//   ....[0]....
.L_13802:
        /*0210*/ 	.word	0x00002000


	//   ....[1]....
        /*0214*/ 	.word	0x00002060


	//   ....[2]....
        /*0218*/ 	.word	0x000021a0


	//----- nvinfo : EIATTR_CRS_STACK_SIZE
	.align		4
.L_13803:
        /*021c*/ 	.byte	0x04, 0x1e
        /*021e*/ 	.short	(.L_13805 - .L_13804)
.L_13804:
        /*0220*/ 	.word	0x00000000


	//----- nvinfo : EIATTR_CBANK_PARAM_SIZE
	.align		4
.L_13805:
        /*0224*/ 	.byte	0x03, 0x19
        /*0226*/ 	.short	0x007c


	//----- nvinfo : EIATTR_PARAM_CBANK
	.align		4
        /*0228*/ 	.byte	0x04, 0x0a
        /*022a*/ 	.short	(.L_13807 - .L_13806)
	.align		4
.L_13806:
        /*022c*/ 	.word	index@(.nv.constant0._ZN4vllm25paged_attention_v1_kernelI13__nv_bfloat16hLi80ELi16ELi128ELNS_18Fp8KVCacheDataTypeE1ELb0EEEvPT_PKS3_PKT0_S9_ifPKiSB_iPKfiiiSD_SD_iiiii)
        /*0230*/ 	.short	0x0380
        /*0232*/ 	.short	0x007c


	//----- nvinfo : EIATTR_SW_WAR
	.align		4
.L_13807:
        /*0234*/ 	.byte	0x04, 0x36
        /*0236*/ 	.short	(.L_13809 - .L_13808)
.L_13808:
        /*0238*/ 	.word	0x00000008
.L_13809:


//--------------------- .nv.info._ZN4vllm25paged_attention_v1_kernelI13__nv_bfloat16hLi64ELi16ELi128ELNS_18Fp8KVCacheDataTypeE1ELb0EEEvPT_PKS3_PKT0_S9_ifPKiSB_iPKfiiiSD_SD_iiiii --------------------------
	.section	.nv.info._ZN4vllm25paged_attention_v1_kernelI13__nv_bfloat16hLi64ELi16ELi128ELNS_18Fp8KVCacheDataTypeE1ELb0EEEvPT_PKS3_PKT0_S9_ifPKiSB_iPKfiiiSD_SD_iiiii,"",@"SHT_CUDA_INFO"
	.sectionflags	@""
	.align	4


	//----- nvinfo : EIATTR_CUDA_API_VERSION
	.align		4
        /*0000*/ 	.byte	0x04, 0x37
        /*0002*/ 	.short	(.L_13811 - .L_13810)
.L_13810:
        /*0004*/ 	.word	0x00000082


	//----- nvinfo : EIATTR_KPARAM_INFO
	.align		4
.L_13811:
        /*0008*/ 	.byte	0x04, 0x17
        /*000a*/ 	.short	(.L_13813 - .L_13812)
.L_13812:
        /*000c*/ 	.word	0x00000000
        /*0010*/ 	.short	0x0013
        /*0012*/ 	.short	0x0078
        /*0014*/ 	.byte	0x00, 0xf0, 0x11, 0x00


	//----- nvinfo : EIATTR_KPARAM_INFO
	.align		4
.L_13813:
        /*0018*/ 	.byte	0x04, 0x17
        /*001a*/ 	.short	(.L_13815 - .L_13814)
.L_13814:
        /*001c*/ 	.word	0x00000000
        /*0020*/ 	.short	0x0012
        /*0022*/ 	.short	0x0074
        /*0024*/ 	.byte	0x00, 0xf0, 0x11, 0x00


	//----- nvinfo : EIATTR_KPARAM_INFO
	.align		4
.L_13815:
        /*0028*/ 	.byte	0x04, 0x17
        /*002a*/ 	.short	(.L_13817 - .L_13816)
.L_13816:
        /*002c*/ 	.word	0x00000000
        /*0030*/ 	.short	0x0011
        /*0032*/ 	.short	0x0070
        /*0034*/ 	.byte	0x00, 0xf0, 0x11, 0x00


	//----- nvinfo : EIATTR_KPARAM_INFO
	.align		4
.L_13817:
        /*0038*/ 	.byte	0x04, 0x17
        /*003a*/ 	.short	(.L_13819 - .L_13818)
.L_13818:
        /*003c*/ 	.word	0x00000000
        /*0040*/ 	.short	0x0010
        /*0042*/ 	.short	0x006c
        /*0044*/ 	.byte	0x00, 0xf0, 0x11, 0x00


	//----- nvinfo : EIATTR_KPARAM_INFO
	.align		4
.L_13819:
        /*0048*/ 	.byte	0x04, 0x17
        /*004a*/ 	.short	(.L_13821 - .L_13820)
.L_13820:
        /*004c*/ 	.word	0x00000000
        /*0050*/ 	.short	0x000f
        /*0052*/ 	.short	0x0068
        /*0054*/ 	.byte	0x00, 0xf0, 0x11, 0x00


	//----- nvinfo : EIATTR_KPARAM_INFO
	.align		4
.L_13821:
        /*0058*/ 	.byte	0x04, 0x17
        /*005a*/ 	.short	(.L_13823 - .L_13822)
.L_13822:
        /*005c*/ 	.word	0x00000000
        /*0060*/ 	.short	0x000e
        /*0062*/ 	.short	0x0060
        /*0064*/ 	.byte	0x00, 0xf5, 0x21, 0x00


	//----- nvinfo : EIATTR_KPARAM_INFO
	.align		4
.L_13823:
        /*0068*/ 	.byte	0x04, 0x17
        /*006a*/ 	.short	(.L_13825 - .L_13824)
.L_13824:
        /*006c*/ 	.word	0x00000000
        /*0070*/ 	.short	0x000d
        /*0072*/ 	.short	0x0058
        /*0074*/ 	.byte	0x00, 0xf5, 0x21, 0x00


	//----- nvinfo : EIATTR_KPARAM_INFO
	.align		4
.L_13825:
        /*0078*/ 	.byte	0x04, 0x17
        /*007a*/ 	.short	(.L_13827 - .L_13826)
.L_13826:
        /*007c*/ 	.word	0x00000000
        /*0080*/ 	.short	0x000c
        /*0082*/ 	.short	0x0050
        /*0084*/ 	.byte	0x00, 0xf0, 0x11, 0x00


	//----- nvinfo : EIATTR_KPARAM_INFO
	.align		4
.L_13827:
        /*0088*/ 	.byte	0x04, 0x17
        /*008a*/ 	.short	(.L_13829 - .L_13828)
.L_13828:
        /*008c*/ 	.word	0x00000000
        /*0090*/ 	.short	0x000b
        /*0092*/ 	.short	0x004c
        /*0094*/ 	.byte	0x00, 0xf0, 0x11, 0x00


	//----- nvinfo : EIATTR_KPARAM_INFO
	.align		4
.L_13829:
        /*0098*/ 	.byte	0x04, 0x17
        /*009a*/ 	.short	(.L_13831 - .L_13830)
.L_13830:
        /*009c*/ 	.word	0x00000000
        /*00a0*/ 	.short	0x000a
        /*00a2*/ 	.short	0x0048
        /*00a4*/ 	.byte	0x00, 0xf0, 0x11, 0x00


	//----- nvinfo : EIATTR_KPARAM_INFO
	.align		4
.L_13831:
        /*00a8*/ 	.byte	0x04, 0x17
        /*00aa*/ 	.short	(.L_13833 - .L_13832)
.L_13832:
        /*00ac*/ 	.word	0x00000000
        /*00b0*/ 	.short	0x0009
        /*00b2*/ 	.short	0x0040
        /*00b4*/ 	.byte	0x00, 0xf5, 0x21, 0x00


	//----- nvinfo : EIATTR_KPARAM_INFO
	.align		4
.L_13833:
        /*00b8*/ 	.byte	0x04, 0x17
        /*00ba*/ 	.short	(.L_13835 - .L_13834)
.L_13834:
        /*00bc*/ 	.word	0x00000000
        /*00c0*/ 	.short	0x0008
        /*00c2*/ 	.short	0x0038
        /*00c4*/ 	.byte	0x00, 0xf0, 0x11, 0x00


	//----- nvinfo : EIATTR_KPARAM_INFO
	.align		4
.L_13835:
        /*00c8*/ 	.byte	0x04, 0x17
        /*00ca*/ 	.short	(.L_13837 - .L_13836)
.L_13836:
        /*00cc*/ 	.word	0x00000000
        /*00d0*/ 	.short	0x0007
        /*00d2*/ 	.short	0x0030
        /*00d4*/ 	.byte	0x00, 0xf5, 0x21, 0x00


	//----- nvinfo : EIATTR_KPARAM_INFO
	.align		4
.L_13837:
        /*00d8*/ 	.byte	0x04, 0x17
        /*00da*/ 	.short	(.L_13839 - .L_13838)
.L_13838:
        /*00dc*/ 	.word	0x00000000
        /*00e0*/ 	.short	0x0006
        /*00e2*/ 	.short	0x0028
        /*00e4*/ 	.byte	0x00, 0xf5, 0x21, 0x00


	//----- nvinfo : EIATTR_KPARAM_INFO
	.align		4
.L_13839:
        /*00e8*/ 	.byte	0x04, 0x17
        /*00ea*/ 	.short	(.L_13841 - .L_13840)
.L_13840:
        /*00ec*/ 	.word	0x00000000
        /*00f0*/ 	.short	0x0005
        /*00f2*/ 	.short	0x0024
        /*00f4*/ 	.byte	0x00, 0xf0, 0x11, 0x00


	//----- nvinfo : EIATTR_KPARAM_INFO
	.align		4
.L_13841:
        /*00f8*/ 	.byte	0x04, 0x17
        /*00fa*/ 	.short	(.L_13843 - .L_13842)
.L_13842:
        /*00fc*/ 	.word	0x00000000
        /*0100*/ 	.short	0x0004
        /*0102*/ 	.short	0x0020
        /*0104*/ 	.byte	0x00, 0xf0, 0x11, 0x00


	//----- nvinfo : EIATTR_KPARAM_INFO
	.align		4
.L_13843:
        /*0108*/ 	.byte	0x04, 0x17
        /*010a*/ 	.short	(.L_13845 - .L_13844)
.L_13844:
        /*010c*/ 	.word	0x00000000
        /*0110*/ 	.short	0x0003
        /*0112*/ 	.short	0x0018
        /*0114*/ 	.byte	0x00, 0xf5, 0x21, 0x00


	//----- nvinfo : EIATTR_KPARAM_INFO
	.align		4
.L_13845:
        /*0118*/ 	.byte	0x04, 0x17
        /*011a*/ 	.short	(.L_13847 - .L_13846)
.L_13846:
        /*011c*/ 	.word	0x00000000
        /*0120*/ 	.short	0x0002
        /*0122*/ 	.short	0x0010
        /*0124*/ 	.byte	0x00, 0xf5, 0x21, 0x00


	//----- nvinfo : EIATTR_KPARAM_INFO
	.align		4
.L_13847:
        /*0128*/ 	.byte	0x04, 0x17
        /*012a*/ 	.short	(.L_13849 - .L_13848)
.L_13848:
        /*012c*/ 	.word	0x00000000
        /*0130*/ 	.short	0x0001
        /*0132*/ 	.short	0x0008
        /*0134*/ 	.byte	0x00, 0xf5, 0x21, 0x00


	//----- nvinfo : EIATTR_KPARAM_INFO
	.align		4
.L_13849:
        /*0138*/ 	.byte	0x04, 0x17
        /*013a*/ 	.short	(.L_13851 - .L_13850)
.L_13850:
        /*013c*/ 	.word	0x00000000
        /*0140*/ 	.short	0x0000
        /*0142*/ 	.short	0x0000
        /*0144*/ 	.byte	0x00, 0xf5, 0x21, 0x00


	//----- nvinfo : EIATTR_SPARSE_MMA_MASK
	.align		4
.L_13851:
        /*0148*/ 	.byte	0x03, 0x50
        /*014a*/ 	.short	0x0000


	//----- nvinfo : EIATTR_MAXREG_COUNT
	.align		4
        /*014c*/ 	.byte	0x03, 0x1b
        /*014e*/ 	.short	0x00ff


	//----- nvinfo : EIATTR_NUM_BARRIERS
	.align		4
        /*0150*/ 	.byte	0x02, 0x4c
        /*0152*/ 	.byte	0x01
	.zero		1


	//----- nvinfo : EIATTR_EXTERNS
	.align		4
        /*0154*/ 	.byte	0x04, 0x0f
        /*0156*/ 	.short	(.L_13853 - .L_13852)


	//   ....[0]....
	.align		4
.L_13852:
        /*0158*/ 	.word	index@(__assertfail)


	//----- nvinfo : EIATTR_MERCURY_ISA_VERSION
	.align		4
.L_13853:
        /*015c*/ 	.byte	0x03, 0x5f
        /*015e*/ 	.short	0x0101


	//----- nvinfo : EIATTR_COOP_GROUP_MASK_REGIDS
	.align		4
        /*0160*/ 	.byte	0x04, 0x29
        /*0162*/ 	.short	(.L_13855 - .L_13854)


	//   ....[0]....
.L_13854:
        /*0164*/ 	.word	0xffffffff


	//   ....[1]....
        /*0168*/ 	.word	0xffffffff


	//   ....[2]....
        /*016c*/ 	.word	0xffffffff


	//   ....[3]....
        /*0170*/ 	.word	0xffffffff


	//   ....[4]....
        /*0174*/ 	.word	0xffffffff


	//   ....[5]....
        /*0178*/ 	.word	0xffffffff


	//   ....[6]....
        /*017c*/ 	.word	0xffffffff


	//   ....[7]....
        /*0180*/ 	.word	0xffffffff


	//   ....[8]....
        /*0184*/ 	.word	0xffffffff


	//   ....[9]....
        /*0188*/ 	.word	0xffffffff


	//   ....[10]....
        /*018c*/ 	.word	0xffffffff


	//   ....[11]....
        /*0190*/ 	.word	0xffffffff


	//   ....[12]....
        /*0194*/ 	.word	0xffffffff


	//   ....[13]....
        /*0198*/ 	.word	0xffffffff


	//   ....[14]....
        /*019c*/ 	.word	0xffffffff


	//   ....[15]....
        /*01a0*/ 	.word	0x0500000f


	//   ....[16]....
        /*01a4*/ 	.word	0x0500000f


	//   ....[17]....
        /*01a8*/ 	.word	0x0500000f


	//   ....[18]....
        /*01ac*/ 	.word	0x0500000f


	//----- nvinfo : EIATTR_COOP_GROUP_INSTR_OFFSETS
	.align		4
.L_13855:
        /*01b0*/ 	.byte	0x04, 0x28
        /*01b2*/ 	.short	(.L_13857 - .L_13856)


	//   ....[0]....
.L_13856:
        /*01b4*/ 	.word	0x00000270


	//   ....[1]....
        /*01b8*/ 	.word	0x00000290


	//   ....[2]....
        /*01bc*/ 	.word	0x000002b0


	//   ....[3]....
        /*01c0*/ 	.word	0x000002d0


	//   ....[4]....
        /*01c4*/ 	.word	0x000003d0


	//   ....[5]....
        /*01c8*/ 	.word	0x000003f0


	//   ....[6]....
        /*01cc*/ 	.word	0x00000420


	//   ....[7]....
        /*01d0*/ 	.word	0x00001250


	//   ....[8]....
        /*01d4*/ 	.word	0x00001280


	//   ....[9]....
        /*01d8*/ 	.word	0x000012a0


	//   ....[10]....
        /*01dc*/ 	.word	0x000012c0


	//   ....[11]....
        /*01e0*/ 	.word	0x000012e0


	//   ....[12]....
        /*01e4*/ 	.word	0x00001330


	//   ....[13]....
        /*01e8*/ 	.word	0x00001350


	//   ....[14]....
        /*01ec*/ 	.word	0x00001370


	//   ....[15]....
        /*01f0*/ 	.word	0x00002110


	//   ....[16]....
        /*01f4*/ 	.word	0x00002170


	//   ....[17]....
        /*01f8*/ 	.word	0x000021d0


	//   ....[18]....
        /*01fc*/ 	.word	0x00002230


	//----- nvinfo : EIATTR_VRC_CTA_INIT_COUNT
	.align		4
.L_13857:
        /*0200*/ 	.byte	0x02, 0x4a
	.zero		1
	.zero		1


	//----- nvinfo : EIATTR_SYSCALL_OFFSETS
	.align		4
        /*0204*/ 	.byte	0x04, 0x46
        /*0206*/ 	.short	(.L_13859 - .L_13858)


	//   ....[0]....
.L_13858:
        /*0208*/ 	.word	0x00000220


	//----- nvinfo : EIATTR_EXIT_INSTR_OFFSETS
	.align		4
.L_13859:
        /*020c*/ 	.byte	0x04, 0x1c
        /*020e*/ 	.short	(.L_13861 - .L_13860)


	//   ....[0]....
.L_13860:
        /*0210*/ 	.word	0x00001f00


	//   ....[1]....
        /*0214*/ 	.word	0x00001f60


	//   ....[2]....
        /*0218*/ 	.word	0x000020c0


	//----- nvinfo : EIATTR_CRS_STACK_SIZE
	.align		4
.L_13861:
        /*021c*/ 	.byte	0x04, 0x1e
        /*021e*/ 	.short	(.L_13863 - .L_13862)
.L_13862:
        /*0220*/ 	.word	0x00000000


	//----- nvinfo : EIATTR_CBANK_PARAM_SIZE
	.align		4
.L_13863:
        /*0224*/ 	.byte	0x03, 0x19
        /*0226*/ 	.short	0x007c


	//----- nvinfo : EIATTR_PARAM_CBANK
	.align		4
        /*0228*/ 	.byte	0x04, 0x0a
        /*022a*/ 	.short	(.L_13865 - .L_13864)
	.align		4
.L_13864:
        /*022c*/ 	.word	index@(.nv.constant0._ZN4vllm25paged_attention_v1_kernelI13__nv_bfloat16hLi64ELi16ELi128ELNS_18Fp8KVCacheDataTypeE1ELb0EEEvPT_PKS3_PKT0_S9_ifPKiSB_iPKfiiiSD_SD_iiiii)
        /*0230*/ 	.short	0x0380
        /*0232*/ 	.short	0x007c


	//----- nvinfo : EIATTR_SW_WAR
	.align		4
.L_13865:
        /*0234*/ 	.byte	0x04, 0x36
        /*0236*/ 	.short	(.L_13867 - .L_13866)
.L_13866:
        /*0238*/ 	.word	0x00000008
.L_13867:


//--------------------- .nv.info._ZN4vllm25paged_attention_v1_kernelI13__nv_bfloat16hLi32ELi16ELi128ELNS_18Fp8KVCacheDataTypeE1ELb0EEEvPT_PKS3_PKT0_S9_ifPKiSB_iPKfiiiSD_SD_iiiii --------------------------
	.section	.nv.info._ZN4vllm25paged_attention_v1_kernelI13__nv_bfloat16hLi32ELi16ELi128ELNS_18Fp8KVCacheDataTypeE1ELb0EEEvPT_PKS3_PKT0_S9_ifPKiSB_iPKfiiiSD_SD_iiiii,"",@"SHT_CUDA_INFO"
	.sectionflags	@""
	.align	4


	//----- nvinfo : EIATTR_CUDA_API_VERSION
	.align		4
        /*0000*/ 	.byte	0x04, 0x37
        /*0002*/ 	.short	(.L_13869 - .L_13868)
.L_13868:
        /*0004*/ 	.word	0x00000082


	//----- nvinfo : EIATTR_KPARAM_INFO
	.align		4
.L_13869:
        /*0008*/ 	.byte	0x04, 0x17
        /*000a*/ 	.short	(.L_13871 - .L_13870)
.L_13870:
        /*000c*/ 	.word	0x00000000
        /*0010*/ 	.short	0x0013
        /*0012*/ 	.short	0x0078
        /*0014*/ 	.byte	0x00, 0xf0, 0x11, 0x00


	//----- nvinfo : EIATTR_KPARAM_INFO
	.align		4
.L_13871:
        /*0018*/ 	.byte	0x04, 0x17
        /*001a*/ 	.short	(.L_13873 - .L_13872)
.L_13872:
        /*001c*/ 	.word	0x00000000
        /*0020*/ 	.short	0x0012
        /*0022*/ 	.short	0x0074
        /*0024*/ 	.byte	0x00, 0xf0, 0x11, 0x00


	//----- nvinfo : EIATTR_KPARAM_INFO
	.align		4
.L_13873:
        /*0028*/ 	.byte	0x04, 0x17
        /*002a*/ 	.short	(.L_13875 - .L_13874)
.L_13874:
        /*002c*/ 	.word	0x00000000
        /*0030*/ 	.short	0x0011
        /*0032*/ 	.short	0x0070
        /*0034*/ 	.byte	0x00, 0xf0, 0x11, 0x00


	//----- nvinfo : EIATTR_KPARAM_INFO
	.align		4
.L_13875:
        /*0038*/ 	.byte	0x04, 0x17
        /*003a*/ 	.short	(.L_13877 - .L_13876)
.L_13876:
        /*003c*/ 	.word	0x00000000
        /*0040*/ 	.short	0x0010
        /*0042*/ 	.short	0x006c
        /*0044*/ 	.byte	0x00, 0xf0, 0x11, 0x00


	//----- nvinfo : EIATTR_KPARAM_INFO
	.align		4
.L_13877:
        /*0048*/ 	.byte	0x04, 0x17
        /*004a*/ 	.short	(.L_13879 - .L_13878)
.L_13878:
        /*004c*/ 	.word	0x00000000
        /*0050*/ 	.short	0x000f
        /*0052*/ 	.short	0x0068
        /*0054*/ 	.byte	0x00, 0xf0, 0x11, 0x00


	//----- nvinfo : EIATTR_KPARAM_INFO
	.align		4
.L_13879:
        /*0058*/ 	.byte	0x04, 0x17
        /*005a*/ 	.short	(.L_13881 - .L_13880)
.L_13880:
        /*005c*/ 	.word	0x00000000
        /*0060*/ 	.short	0x000e
        /*0062*/ 	.short	0x0060
        /*0064*/ 	.byte	0x00, 0xf5, 0x21, 0x00


	//----- nvinfo : EIATTR_KPARAM_INFO
	.align		4
.L_13881:
        /*0068*/ 	.byte	0x04, 0x17
        /*006a*/ 	.short	(.L_13883 - .L_13882)
.L_13882:
        /*006c*/ 	.word	0x00000000
        /*0070*/ 	.short	0x000d
        /*0072*/ 	.short	0x0058
        /*0074*/ 	.byte	0x00, 0xf5, 0x21, 0x00


	//----- nvinfo : EIATTR_KPARAM_INFO
	.align		4
.L_13883:
        /*0078*/ 	.byte	0x04, 0x17
        /*007a*/ 	.short	(.L_13885 - .L_13884)
.L_13884:
        /*007c*/ 	.word	0x00000000
        /*0080*/ 	.short	0x000c
        /*0082*/ 	.short	0x0050
        /*0084*/ 	.byte	0x00, 0xf0, 0x11, 0x00


	//----- nvinfo : EIATTR_KPARAM_INFO
	.align		4
.L_13885:
        /*0088*/ 	.byte	0x04, 0x17
        /*008a*/ 	.short	(.L_13887 - .L_13886)
.L_13886:
        /*008c*/ 	.word	0x00000000
        /*0090*/ 	.short	0x000b
        /*0092*/ 	.short	0x004c
        /*0094*/ 	.byte	0x00, 0xf0, 0x11, 0x00


	//----- nvinfo : EIATTR_KPARAM_INFO
	.align		4
.L_13887:
        /*0098*/ 	.byte	0x04, 0x17
        /*009a*/ 	.short	(.L_13889 - .L_13888)
.L_13888:
        /*009c*/ 	.word	0x00000000
        /*00a0*/ 	.short	0x000a
        /*00a2*/ 	.short	0x0048
        /*00a4*/ 	.byte	0x00, 0xf0, 0x11, 0x00


	//----- nvinfo : EIATTR_KPARAM_INFO
	.align		4
.L_13889:
        /*00a8*/ 	.byte	0x04, 0x17
        /*00aa*/ 	.short	(.L_13891 - .L_13890)
.L_13890:
        /*00ac*/ 	.word	0x00000000
        /*00b0*/ 	.short	0x0009
        /*00b2*/ 	.short	0x0040
        /*00b4*/ 	.byte	0x00, 0xf5, 0x21, 0x00


	//----- nvinfo : EIATTR_KPARAM_INFO
	.align		4
.L_13891:
        /*00b8*/ 	.byte	0x04, 0x17
        /*00ba*/ 	.short	(.L_13893 - .L_13892)
.L_13892:
        /*00bc*/ 	.word	0x00000000
        /*00c0*/ 	.short	0x0008
        /*00c2*/ 	.short	0x0038
        /*00c4*/ 	.byte	0x00, 0xf0, 0x11, 0x00


	//----- nvinfo : EIATTR_KPARAM_INFO
	.align		4
.L_13893:
        /*00c8*/ 	.byte	0x04, 0x17
        /*00ca*/ 	.short	(.L_13895 - .L_13894)
.L_13894:
        /*00cc*/ 	.word	0x00000000
        /*00d0*/ 	.short	0x0007
        /*00d2*/ 	.short	0x0030
        /*00d4*/ 	.byte	0x00, 0xf5, 0x21, 0x00


	//----- nvinfo : EIATTR_KPARAM_INFO
	.align		4
.L_13895:
        /*00d8*/ 	.byte	0x04, 0x17
        /*00da*/ 	.short	(.L_13897 - .L_13896)
.L_13896:
        /*00dc*/ 	.word	0x00000000
        /*00e0*/ 	.short	0x0006
        /*00e2*/ 	.short	0x0028
        /*00e4*/ 	.byte	0x00, 0xf5, 0x21, 0x00


	//----- nvinfo : EIATTR_KPARAM_INFO
	.align		4
.L_13897:
        /*00e8*/ 	.byte	0x04, 0x17
        /*00ea*/ 	.short	(.L_13899 - .L_13898)
.L_13898:
        /*00ec*/ 	.word	0x00000000
        /*00f0*/ 	.short	0x0005
        /*00f2*/ 	.short	0x0024
        /*00f4*/ 	.byte	0x00, 0xf0, 0x11, 0x00


	//----- nvinfo : EIATTR_KPARAM_INFO
	.align		4
.L_13899:
        /*00f8*/ 	.byte	0x04, 0x17
        /*00fa*/ 	.short	(.L_13901 - .L_13900)
.L_13900:
        /*00fc*/ 	.word	0x00000000
        /*0100*/ 	.short	0x0004
        /*0102*/ 	.short	0x0020
        /*0104*/ 	.byte	0x00, 0xf0, 0x11, 0x00


	//----- nvinfo : EIATTR_KPARAM_INFO
	.align		4
.L_13901:
        /*0108*/ 	.byte	0x04, 0x17
        /*010a*/ 	.short	(.L_13903 - .L_13902)
.L_13902:
        /*010c*/ 	.word	0x00000000
        /*0110*/ 	.short	0x0003
        /*0112*/ 	.short	0x0018
        /*0114*/ 	.byte	0x00, 0xf5, 0x21, 0x00


	//----- nvinfo : EIATTR_KPARAM_INFO
	.align		4
.L_13903:
        /*0118*/ 	.byte	0x04, 0x17
        /*011a*/ 	.short	(.L_13905 - .L_13904)
.L_13904:
        /*011c*/ 	.word	0x00000000
        /*0120*/ 	.short	0x0002
        /*0122*/ 	.short	0x0010
        /*0124*/ 	.byte	0x00, 0xf5, 0x21, 0x00


	//----- nvinfo : EIATTR_KPARAM_INFO
	.align		4
.L_13905:
        /*0128*/ 	.byte	0x04, 0x17
        /*012a*/ 	.short	(.L_13907 - .L_13906)
.L_13906:
        /*012c*/ 	.word	0x00000000
        /*0130*/ 	.short	0x0001
        /*0132*/ 	.short	0x0008
        /*0134*/ 	.byte	0x00, 0xf5, 0x21, 0x00


	//----- nvinfo : EIATTR_KPARAM_INFO
	.align		4
.L_13907:
        /*0138*/ 	.byte	0x04, 0x17
        /*013a*/ 	.short	(.L_13909 - .L_13908)
.L_13908:
        /*013c*/ 	.word	0x00000000
        /*0140*/ 	.short	0x0000
        /*0142*/ 	.short	0x0000
        /*0144*/ 	.byte	0x00, 0xf5, 0x21, 0x00


	//----- nvinfo : EIATTR_SPARSE_MMA_MASK
	.align		4
.L_13909:
        /*0148*/ 	.byte	0x03, 0x50
        /*014a*/ 	.short	0x0000


	//----- nvinfo : EIATTR_MAXREG_COUNT
	.align		4
        /*014c*/ 	.byte	0x03, 0x1b
        /*014e*/ 	.short	0x00ff


	//----- nvinfo : EIATTR_NUM_BARRIERS
	.align		4
        /*0150*/ 	.byte	0x02, 0x4c
        /*0152*/ 	.byte	0x01
	.zero		1


	//----- nvinfo : EIATTR_EXTERNS
	.align		4
        /*0154*/ 	.byte	0x04, 0x0f
        /*0156*/ 	.short	(.L_13911 - .L_13910)


	//   ....[0]....
	.align		4
.L_13910:
        /*0158*/ 	.word	index@(__assertfail)


	//----- nvinfo : EIATTR_MERCURY_ISA_VERSION
	.align		4
.L_13911:
        /*015c*/ 	.byte	0x03, 0x5f
        /*015e*/ 	.short	0x0101


	//----- nvinfo : EIATTR_COOP_GROUP_MASK_REGIDS
	.align		4
        /*0160*/ 	.byte	0x04, 0x29
        /*0162*/ 	.short	(.L_13913 - .L_13912)


	//   ....[0]....
.L_13912:
        /*0164*/ 	.word	0xffffffff


	//   ....[1]....
        /*0168*/ 	.word	0xffffffff


	//   ....[2]....
        /*016c*/ 	.word	0xffffffff


	//   ....[3]....
        /*0170*/ 	.word	0xffffffff


	//   ....[4]....
        /*0174*/ 	.word	0xffffffff


	//   ....[5]....
        /*0178*/ 	.word	0xffffffff


	//   ....[6]....
        /*017c*/ 	.word	0xffffffff


	//   ....[7]....
        /*0180*/ 	.word	0xffffffff


	//   ....[8]....
        /*0184*/ 	.word	0xffffffff


	//   ....[9]....
        /*0188*/ 	.word	0xffffffff


	//   ....[10]....
        /*018c*/ 	.word	0xffffffff


	//   ....[11]....
        /*0190*/ 	.word	0xffffffff


	//   ....[12]....
        /*0194*/ 	.word	0xffffffff


	//   ....[13]....
        /*0198*/ 	.word	0xffffffff


	//   ....[14]....
        /*019c*/ 	.word	0xffffffff


	//   ....[15]....
        /*01a0*/ 	.word	0x0500000f


	//   ....[16]....
        /*01a4*/ 	.word	0x0500000f


	//   ....[17]....
        /*01a8*/ 	.word	0x0500000f


	//   ....[18]....
        /*01ac*/ 	.word	0x0500000f


	//----- nvinfo : EIATTR_COOP_GROUP_INSTR_OFFSETS
	.align		4
.L_13913:
        /*01b0*/ 	.byte	0x04, 0x28
        /*01b2*/ 	.short	(.L_13915 - .L_13914)


	//   ....[0]....
.L_13914:
        /*01b4*/ 	.word	0x00000270


	//   ....[1]....
        /*01b8*/ 	.word	0x00000290


	//   ....[2]....
        /*01bc*/ 	.word	0x000002b0


	//   ....[3]....
        /*01c0*/ 	.word	0x000002d0


	//   ....[4]....
        /*01c4*/ 	.word	0x000003d0


	//   ....[5]....
        /*01c8*/ 	.word	0x000003f0


	//   ....[6]....
        /*01cc*/ 	.word	0x00000420


	//   ....[7]....
        /*01d0*/ 	.word	0x00001250


	//   ....[8]....
        /*01d4*/ 	.word	0x00001280


	//   ....[9]....
        /*01d8*/ 	.word	0x000012a0


	//   ....[10]....
        /*01dc*/ 	.word	0x000012c0


	//   ....[11]....
        /*01e0*/ 	.word	0x000012e0


	//   ....[12]....
        /*01e4*/ 	.word	0x00001330


	//   ....[13]....
        /*01e8*/ 	.word	0x00001350


	//   ....[14]....
        /*01ec*/ 	.word	0x00001370


	//   ....[15]....
        /*01f0*/ 	.word	0x00002000


	//   ....[16]....
        /*01f4*/ 	.word	0x00002060


	//   ....[17]....
        /*01f8*/ 	.word	0x000020c0


	//   ....[18]....
        /*01fc*/ 	.word	0x00002120


	//----- nvinfo : EIATTR_VRC_CTA_INIT_COUNT
	.align		4
.L_13915:
        /*0200*/ 	.byte	0x02, 0x4a
	.zero		1
	.zero		1


	//----- nvinfo : EIATTR_SYSCALL_OFFSETS
	.align		4
        /*0204*/ 	.byte	0x04, 0x46
        /*0206*/ 	.short	(.L_13917 - .L_13916)


	//   ....[0]....
.L_13916:
        /*0208*/ 	.word	0x00000220


	//----- nvinfo : EIATTR_EXIT_INSTR_OFFSETS
	.align		4
.L_13917:
        /*020c*/ 	.byte	0x04, 0x1c
        /*020e*/ 	.short	(.L_13919 - .L_13918)


	//   ....[0]....
.L_13918:
        /*0210*/ 	.word	0x00001e50


	//   ....[1]....
        /*0214*/ 	.word	0x00001eb0


	//   ....[2]....
        /*0218*/ 	.word	0x00001fb0


	//----- nvinfo : EIATTR_CRS_STACK_SIZE
	.align		4
.L_13919:
        /*021c*/ 	.byte	0x04, 0x1e
        /*021e*/ 	.short	(.L_13921 - .L_13920)
.L_13920:
        /*0220*/ 	.word	0x00000000


	//----- nvinfo : EIATTR_CBANK_PARAM_SIZE
	.align		4
.L_13921:
        /*0224*/ 	.byte	0x03, 0x19
        /*0226*/ 	.short	0x007c


	//----- nvinfo : EIATTR_PARAM_CBANK
	.align		4
        /*0228*/ 	.byte	0x04, 0x0a
        /*022a*/ 	.short	(.L_13923 - .L_13922)
	.align		4
.L_13922:
        /*022c*/ 	.word	index@(.nv.constant0._ZN4vllm25paged_attention_v1_kernelI13__nv_bfloat16hLi32ELi16ELi128ELNS_18Fp8KVCacheDataTypeE1ELb0EEEvPT_PKS3_PKT0_S9_ifPKiSB_iPKfiiiSD_SD_iiiii)
        /*0230*/ 	.short	0x0380
        /*0232*/ 	.short	0x007c


	//----- nvinfo : EIATTR_SW_WAR
	.align		4
.L_13923:
        /*0234*/ 	.byte	0x04, 0x36
        /*0236*/ 	.short	(.L_13925 - .L_13924)
.L_13924:
        /*0238*/ 	.word	0x00000008
.L_13925:


//--------------------- .nv.info._ZN4vllm25paged_attention_v1_kernelI13__nv_bfloat16hLi256ELi16ELi128ELNS_18Fp8KVCacheDataTypeE1ELb1EEEvPT_PKS3_PKT0_S9_ifPKiSB_iPKfiiiSD_SD_iiiii --------------------------
	.section	.nv.info._ZN4vllm25paged_attention_v1_kernelI13__nv_bfloat16hLi256ELi16ELi128ELNS_18Fp8KVCacheDataTypeE1ELb1EEEvPT_PKS3_PKT0_S9_ifPKiSB_iPKfiiiSD_SD_iiiii,"",@"SHT_CUDA_INFO"
	.sectionflags	@""
	.align	4


	//----- nvinfo : EIATTR_CUDA_API_VERSION
	.align		4
        /*0000*/ 	.byte	0x04, 0x37
        /*0002*/ 	.short	(.L_13927 - .L_13926)
.L_13926:
        /*0004*/ 	.word	0x00000082


	//----- nvinfo : EIATTR_KPARAM_INFO
	.align		4
.L_13927:
        /*0008*/ 	.byte	0x04, 0x17
        /*000a*/ 	.short	(.L_13929 - .L_13928)
.L_13928:
        /*000c*/ 	.word	0x00000000
        /*0010*/ 	.short	0x0013
        /*0012*/ 	.short	0x0078
        /*0014*/ 	.byte	0x00, 0xf0, 0x11, 0x00


	//----- nvinfo : EIATTR_KPARAM_INFO
	.align		4
.L_13929:
        /*0018*/ 	.byte	0x04, 0x17
        /*001a*/ 	.short	(.L_13931 - .L_13930)
.L_13930:
        /*001c*/ 	.word	0x00000000
        /*0020*/ 	.short	0x0012
        /*0022*/ 	.short	0x0074
        /*0024*/ 	.byte	0x00, 0xf0, 0x11, 0x00


	//----- nvinfo : EIATTR_KPARAM_INFO
	.align		4
.L_13931:
        /*0028*/ 	.byte	0x04, 0x17
        /*002a*/ 	.short	(.L_13933 - .L_13932)
.L_13932:
        /*002c*/ 	.word	0x00000000
        /*0030*/ 	.short	0x0011
        /*0032*/ 	.short	0x0070
        /*0034*/ 	.byte	0x00, 0xf0, 0x11, 0x00


	//----- nvinfo : EIATTR_KPARAM_INFO
	.align		4
.L_13933:
        /*0038*/ 	.byte	0x04, 0x17
        /*003a*/ 	.short	(.L_13935 - .L_13934)
.L_13934:
        /*003c*/ 	.word	0x00000000
        /*0040*/ 	.short	0x0010
        /*0042*/ 	.short	0x006c
        /*0044*/ 	.byte	0x00, 0xf0, 0x11, 0x00


	//----- nvinfo : EIATTR_KPARAM_INFO
	.align		4
.L_13935:
        /*0048*/ 	.byte	0x04, 0x17
        /*004a*/ 	.short	(.L_13937 - .L_13936)
.L_13936:
        /*004c*/ 	.word	0x00000000
        /*0050*/ 	.short	0x000f
        /*0052*/ 	.short	0x0068
        /*0054*/ 	.byte	0x00, 0xf0, 0x11, 0x00


	//----- nvinfo : EIATTR_KPARAM_INFO
	.align		4
.L_13937:
        /*0058*/ 	.byte	0x04, 0x17
        /*005a*/ 	.short	(.L_13939 - .L_13938)
.L_13938:
        /*005c*/ 	.word	0x00000000
        /*0060*/ 	.short	0x000e
        /*0062*/ 	.short	0x0060
        /*0064*/ 	.byte	0x00, 0xf5, 0x21, 0x00


	//----- nvinfo : EIATTR_KPARAM_INFO
	.align		4
.L_13939:
        /*0068*/ 	.byte	0x04, 0x17
        /*006a*/ 	.short	(.L_13941 - .L_13940)
.L_13940:
        /*006c*/ 	.word	0x00000000
        /*0070*/ 	.short	0x000d
        /*0072*/ 	.short	0x0058
        /*0074*/ 	.byte	0x00, 0xf5, 0x21, 0x00


	//----- nvinfo : EIATTR_KPARAM_INFO
	.align		4
.L_13941:
        /*0078*/ 	.byte	0x04, 0x17
        /*007a*/ 	.short	(.L_13943 - .L_13942)
.L_13942:
        /*007c*/ 	.word	0x00000000
        /*0080*/ 	.short	0x000c
        /*0082*/ 	.short	0x0050
        /*0084*/ 	.byte	0x00, 0xf0, 0x11, 0x00


	//----- nvinfo : EIATTR_KPARAM_INFO
	.align		4
.L_13943:
        /*0088*/ 	.byte	0x04, 0x17
        /*008a*/ 	.short	(.L_13945 - .L_13944)
.L_13944:
        /*008c*/ 	.word	0x00000000
        /*0090*/ 	.short	0x000b
        /*0092*/ 	.short	0x004c
        /*0094*/ 	.byte	0x00, 0xf0, 0x11, 0x00


	//----- nvinfo : EIATTR_KPARAM_INFO
	.align		4
.L_13945:
        /*0098*/ 	.byte	0x04, 0x17
        /*009a*/ 	.short	(.L_13947 - .L_13946)
.L_13946:
        /*009c*/ 	.word	0x00000000
        /*00a0*/ 	.short	0x000a
        /*00a2*/ 	.short	0x0048
        /*00a4*/ 	.byte	0x00, 0xf0, 0x11, 0x00


	//----- nvinfo : EIATTR_KPARAM_INFO
	.align		4
.L_13947:
        /*00a8*/ 	.byte	0x04, 0x17
        /*00aa*/ 	.short	(.L_13949 - .L_13948)
.L_13948:
        /*00ac*/ 	.word	0x00000000
        /*00b0*/ 	.short	0x0009
        /*00b2*/ 	.short	0x0040
        /*00b4*/ 	.byte	0x00, 0xf5, 0x21, 0x00


	//----- nvinfo : EIATTR_KPARAM_INFO
	.align		4
.L_13949:
        /*00b8*/ 	.byte	0x04, 0x17
        /*00ba*/ 	.short	(.L_13951 - .L_13950)
.L_13950:
        /*00bc*/ 	.word	0x00000000
        /*00c0*/ 	.short	0x0008
        /*00c2*/ 	.short	0x0038
        /*00c4*/ 	.byte	0x00, 0xf0, 0x11, 0x00


	//----- nvinfo : EIATTR_KPARAM_INFO
	.align		4
.L_13951:
        /*00c8*/ 	.byte	0x04, 0x17
        /*00ca*/ 	.short	(.L_13953 - .L_13952)
.L_13952:
        /*00cc*/ 	.word	0x00000000
        /*00d0*/ 	.short	0x0007
        /*00d2*/ 	.short	0x0030
        /*00d4*/ 	.byte	0x00, 0xf5, 0x21, 0x00


	//----- nvinfo : EIATTR_KPARAM_INFO
	.align		4
.L_13953:
        /*00d8*/ 	.byte	0x04, 0x17
        /*00da*/ 	.short	(.L_13955 - .L_13954)
.L_13954:
        /*00dc*/ 	.word	0x00000000
        /*00e0*/ 	.short	0x0006
        /*00e2*/ 	.short	0x0028
        /*00e4*/ 	.byte	0x00, 0xf5, 0x21, 0x00


	//----- nvinfo : EIATTR_KPARAM_INFO
	.align		4
.L_13955:
        /*00e8*/ 	.byte	0x04, 0x17
        /*00ea*/ 	.short	(.L_13957 - .L_13956)
.L_13956:
        /*00ec*/ 	.word	0x00000000
        /*00f0*/ 	.short	0x0005
        /*00f2*/ 	.short	0x0024
        /*00f4*/ 	.byte	0x00, 0xf0, 0x11, 0x00


	//----- nvinfo : EIATTR_KPARAM_INFO
	.align		4
.L_13957:
        /*00f8*/ 	.byte	0x04, 0x17
        /*00fa*/ 	.short	(.L_13959 - .L_13958)
.L_13958:
        /*00fc*/ 	.word	0x00000000
        /*0100*/ 	.short	0x0004
        /*0102*/ 	.short	0x0020
        /*0104*/ 	.byte	0x00, 0xf0, 0x11, 0x00


	//----- nvinfo : EIATTR_KPARAM_INFO
	.align		4
.L_13959:
        /*0108*/ 	.byte	0x04, 0x17
        /*010a*/ 	.short	(.L_13961 - .L_13960)
.L_13960:
        /*010c*/ 	.word	0x00000000
        /*0110*/ 	.short	0x0003
        /*0112*/ 	.short	0x0018
        /*0114*/ 	.byte	0x00, 0xf5, 0x21, 0x00


	//----- nvinfo : EIATTR_KPARAM_INFO
	.align		4
.L_13961:
        /*0118*/ 	.byte	0x04, 0x17
        /*011a*/ 	.short	(.L_13963 - .L_13962)
.L_13962:
        /*011c*/ 	.word	0x00000000
        /*0120*/ 	.short	0x0002
        /*0122*/ 	.short	0x0010
        /*0124*/ 	.byte	0x00, 0xf5, 0x21, 0x00


	//----- nvinfo : EIATTR_KPARAM_INFO
	.align		4
.L_13963:
        /*0128*/ 	.byte	0x04, 0x17
        /*012a*/ 	.short	(.L_13965 - .L_13964)
.L_13964:
        /*012c*/ 	.word	0x00000000
        /*0130*/ 	.short	0x0001
        /*0132*/ 	.short	0x0008
        /*0134*/ 	.byte	0x00, 0xf5, 0x21, 0x00


	//----- nvinfo : EIATTR_KPARAM_INFO
	.align		4
.L_13965:
        /*0138*/ 	.byte	0x04, 0x17
        /*013a*/ 	.short	(.L_13967 - .L_13966)
.L_13966:
        /*013c*/ 	.word	0x00000000
        /*0140*/ 	.short	0x0000
        /*0142*/ 	.short	0x0000
        /*0144*/ 	.byte	0x00, 0xf5, 0x21, 0x00


	//----- nvinfo : EIATTR_SPARSE_MMA_MASK
	.align		4
.L_13967:
        /*0148*/ 	.byte	0x03, 0x50
        /*014a*/ 	.short	0x0000


	//----- nvinfo : EIATTR_MAXREG_COUNT
	.align		4
        /*014c*/ 	.byte	0x03, 0x1b
        /*014e*/ 	.short	0x00ff


	//----- nvinfo : EIATTR_NUM_BARRIERS
	.align		4
        /*0150*/ 	.byte	0x02, 0x4c
        /*0152*/ 	.byte	0x01
	.zero		1


	//----- nvinfo : EIATTR_EXTERNS
	.align		4
        /*0154*/ 	.byte	0x04, 0x0f
        /*0156*/ 	.short	(.L_13969 - .L_13968)


	//   ....[0]....
	.align		4
.L_13968:
        /*0158*/ 	.word	index@(__assertfail)


	//----- nvinfo : EIATTR_MERCURY_ISA_VERSION
	.align		4
.L_13969:
        /*015c*/ 	.byte	0x03, 0x5f
        /*015e*/ 	.short	0x0101


	//----- nvinfo : EIATTR_COOP_GROUP_MASK_REGIDS
	.align		4
        /*0160*/ 	.byte	0x04, 0x29
        /*0162*/ 	.short	(.L_13971 - .L_13970)


	//   ....[0]....
.L_13970:
        /*0164*/ 	.word	0xffffffff


	//   ....[1]....
        /*0168*/ 	.word	0xffffffff


	//   ....[2]....
        /*016c*/ 	.word	0xffffffff


	//   ....[3]....
        /*0170*/ 	.word	0xffffffff


	//   ....[4]....
        /*0174*/ 	.word	0xffffffff


	//   ....[5]....
        /*0178*/ 	.word	0xffffffff


	//   ....[6]....
        /*017c*/ 	.word	0xffffffff


	//   ....[7]....
        /*0180*/ 	.word	0xffffffff


	//   ....[8]....
        /*0184*/ 	.word	0xffffffff


	//   ....[9]....
        /*0188*/ 	.word	0xffffffff


	//   ....[10]....
        /*018c*/ 	.word	0xffffffff


	//   ....[11]....
        /*0190*/ 	.word	0xffffffff


	//   ....[12]....
        /*0194*/ 	.word	0xffffffff


	//   ....[13]....
        /*0198*/ 	.word	0xffffffff


	//   ....[14]....
        /*019c*/ 	.word	0xffffffff


	//   ....[15]....
        /*01a0*/ 	.word	0x0500000f


	//   ....[16]....
        /*01a4*/ 	.word	0x0500000f


	//   ....[17]....
        /*01a8*/ 	.word	0x0500000f


	//   ....[18]....
        /*01ac*/ 	.word	0x0500000f


	//   ....[19]....
        /*01b0*/ 	.word	0x0500000f


	//   ....[20]....
        /*01b4*/ 	.word	0x0500000f


	//   ....[21]....
        /*01b8*/ 	.word	0x0500000f


	//   ....[22]....
        /*01bc*/ 	.word	0x0500000f


	//   ....[23]....
        /*01c0*/ 	.word	0x0500000f


	//   ....[24]....
        /*01c4*/ 	.word	0x0500000f


	//   ....[25]....
        /*01c8*/ 	.word	0x0500000f


	//   ....[26]....
        /*01cc*/ 	.word	0x0500000f


	//   ....[27]....
        /*01d0*/ 	.word	0x0500000f


	//   ....[28]....
        /*01d4*/ 	.word	0x0500000f


	//   ....[29]....
        /*01d8*/ 	.word	0x0500000f


	//   ....[30]....
        /*01dc*/ 	.word	0x0500000f


	//   ....[31]....
        /*01e0*/ 	.word	0x0500000f


	//   ....[32]....
        /*01e4*/ 	.word	0x0500000f


	//   ....[33]....
        /*01e8*/ 	.word	0x0500000f


	//   ....[34]....
        /*01ec*/ 	.word	0x0500000f


	//----- nvinfo : EIATTR_COOP_GROUP_INSTR_OFFSETS
	.align		4
.L_13971:
        /*01f0*/ 	.byte	0x04, 0x28
        /*01f2*/ 	.short	(.L_13973 - .L_13972)


	//   ....[0]....
.L_13972:
        /*01f4*/ 	.word	0x00000af0


	//   ....[1]....
        /*01f8*/ 	.word	0x00000b10


	//   ....[2]....
        /*01fc*/ 	.word	0x00000b30


	//   ....[3]....
        /*0200*/ 	.word	0x00000b50


	//   ....[4]....
        /*0204*/ 	.word	0x00000c60


	//   ....[5]....
        /*0208*/ 	.word	0x00000c80


	//   ....[6]....
        /*020c*/ 	.word	0x00000ca0


	//   ....[7]....
        /*0210*/ 	.word	0x00001ad0


	//   ....[8]....
        /*0214*/ 	.word	0x00001b00


	//   ....[9]....
        /*0218*/ 	.word	0x00001b20


	//   ....[10]....
        /*021c*/ 	.word	0x00001b40


	//   ....[11]....
        /*0220*/ 	.word	0x00001b60


	//   ....[12]....
        /*0224*/ 	.word	0x00001bb0


	//   ....[13]....
        /*0228*/ 	.word	0x00001bd0


	//   ....[14]....
        /*022c*/ 	.word	0x00001bf0


	//   ....[15]....
        /*0230*/ 	.word	0x00003870


	//   ....[16]....
        /*0234*/ 	.word	0x000038d0


	//   ....[17]....
        /*0238*/ 	.word	0x00003930


	//   ....[18]....
        /*023c*/ 	.word	0x00003990


	//   ....[19]....
        /*0240*/ 	.word	0x00003a10


	//   ....[20]....
        /*0244*/ 	.word	0x00003a50


	//   ....[21]....
        /*0248*/ 	.word	0x00003aa0


	//   ....[22]....
        /*024c*/ 	.word	0x00003af0


	//   ....[23]....
        /*0250*/ 	.word	0x00003b40


	//   ....[24]....
        /*0254*/ 	.word	0x00003b90


	//   ....[25]....
        /*0258*/ 	.word	0x00003be0


	//   ....[26]....
        /*025c*/ 	.word	0x00003c30


	//   ....[27]....
        /*0260*/ 	.word	0x00003c80


	//   ....[28]....
        /*0264*/ 	.word	0x00003cd0


	//   ....[29]....
        /*0268*/ 	.word	0x00003d20


	//   ....[30]....
        /*026c*/ 	.word	0x00003d70


	//   ....[31]....
        /*0270*/ 	.word	0x00003dc0


	//   ....[32]....
        /*0274*/ 	.word	0x00003e10


	//   ....[33]....
        /*0278*/ 	.word	0x00003e60


	//   ....[34]....
        /*027c*/ 	.word	0x00003eb0


	//----- nvinfo : EIATTR_VRC_CTA_INIT_COUNT
	.align		4
.L_13973:
        /*0280*/ 	.byte	0x02, 0x4a
	.zero		1
	.zero		1


	//----- nvinfo : EIATTR_SYSCALL_OFFSETS
	.align		4
        /*0284*/ 	.byte	0x04, 0x46
        /*0286*/ 	.short	(.L_13975 - .L_13974)


	//   ....[0]....
.L_13974:
        /*0288*/ 	.word	0x00002990


	//   ....[1]....
        /*028c*/ 	.word	0x00003810


	//----- nvinfo : EIATTR_EXIT_INSTR_OFFSETS
	.align		4
.L_13975:
        /*0290*/ 	.byte	0x04, 0x1c
        /*0292*/ 	.short	(.L_13977 - .L_13976)


	//   ....[0]....
.L_13976:
        /*0294*/ 	.word	0x00003420


	//   ....[1]....
        /*0298*/ 	.word	0x00003460


	//   ....[2]....
        /*029c*/ 	.word	0x00003710


	//   ....[3]....
        /*02a0*/ 	.word	0x00003820


	//----- nvinfo : EIATTR_CRS_STACK_SIZE
	.align		4
.L_13977:
        /*02a4*/ 	.byte	0x04, 0x1e
        /*02a6*/ 	.short	(.L_13979 - .L_13978)
.L_13978:
        /*02a8*/ 	.word	0x00000000


	//----- nvinfo : EIATTR_CBANK_PARAM_SIZE
	.align		4
.L_13979:
        /*02ac*/ 	.byte	0x03, 0x19
        /*02ae*/ 	.short	0x007c


	//----- nvinfo : EIATTR_PARAM_CBANK
	.align		4
        /*02b0*/ 	.byte	0x04, 0x0a
        /*02b2*/ 	.short	(.L_13981 - .L_13980)
	.align		4
.L_13980:
        /*02b4*/ 	.word	index@(.nv.constant0._ZN4vllm25paged_attention_v1_kernelI13__nv_bfloat16hLi256ELi16ELi128ELNS_18Fp8KVCacheDataTypeE1ELb1EEEvPT_PKS3_PKT0_S9_ifPKiSB_iPKfiiiSD_SD_iiiii)
        /*02b8*/ 	.short	0x0380
        /*02ba*/ 	.short	0x007c


	//----- nvinfo : EIATTR_SW_WAR
	.align		4
.L_13981:
        /*02bc*/ 	.byte	0x04, 0x36
        /*02be*/ 	.short	(.L_13983 - .L_13982)
.L_13982:
        /*02c0*/ 	.word	0x00000008
.L_13983:


//--------------------- .nv.info._ZN4vllm25paged_attention_v1_kernelI13__nv_bfloat16hLi192ELi16ELi128ELNS_18Fp8KVCacheDataTypeE1ELb1EEEvPT_PKS3_PKT0_S9_ifPKiSB_iPKfiiiSD_SD_iiiii --------------------------
	.section	.nv.info._ZN4vllm25paged_attention_v1_kernelI13__nv_bfloat16hLi192ELi16ELi128ELNS_18Fp8KVCacheDataTypeE1ELb1EEEvPT_PKS3_PKT0_S9_ifPKiSB_iPKfiiiSD_SD_iiiii,"",@"SHT_CUDA_INFO"
	.sectionflags	@""
	.align	4


	//----- nvinfo : EIATTR_CUDA_API_VERSION
	.align		4
        /*0000*/ 	.byte	0x04, 0x37
        /*0002*/ 	.short	(.L_13985 - .L_13984)
.L_13984:
        /*0004*/ 	.word	0x00000082


	//----- nvinfo : EIATTR_KPARAM_INFO
	.align		4
.L_13985:
        /*0008*/ 	.byte	0x04, 0x17
        /*000a*/ 	.short	(.L_13987 - .L_13986)
.L_13986:
        /*000c*/ 	.word	0x00000000
        /*0010*/ 	.short	0x0013
        /*0012*/ 	.short	0x0078
        /*0014*/ 	.byte	0x00, 0xf0, 0x11, 0x00


	//----- nvinfo : EIATTR_KPARAM_INFO
	.align		4
.L_13987:
        /*0018*/ 	.byte	0x04, 0x17
        /*001a*/ 	.short	(.L_13989 - .L_13988)
.L_13988:
        /*001c*/ 	.word	0x00000000
        /*0020*/ 	.short	0x0012
        /*0022*/ 	.short	0x0074
        /*0024*/ 	.byte	0x00, 0xf0, 0x11, 0x00


	//----- nvinfo : EIATTR_KPARAM_INFO
	.align		4
.L_13989:
        /*0028*/ 	.byte	0x04, 0x17
        /*002a*/ 	.short	(.L_13991 - .L_13990)
.L_13990:
        /*002c*/ 	.word	0x00000000
        /*0030*/ 	.short	0x0011
        /*0032*/ 	.short	0x0070
        /*0034*/ 	.byte	0x00, 0xf0, 0x11, 0x00


	//----- nvinfo : EIATTR_KPARAM_INFO
	.align		4
.L_13991:
        /*0038*/ 	.byte	0x04, 0x17
        /*003a*/ 	.short	(.L_13993 - .L_13992)
.L_13992:
        /*003c*/ 	.word	0x00000000
        /*0040*/ 	.short	0x0010
        /*0042*/ 	.short	0x006c
        /*0044*/ 	.byte	0x00, 0xf0, 0x11, 0x00


	//----- nvinfo : EIATTR_KPARAM_INFO
	.align		4
.L_13993:
        /*0048*/ 	.byte	0x04, 0x17
        /*004a*/ 	.short	(.L_13995 - .L_13994)
.L_13994:
        /*004c*/ 	.word	0x00000000
        /*0050*/ 	.short	0x000f
        /*0052*/ 	.short	0x0068
        /*0054*/ 	.byte	0x00, 0xf0, 0x11, 0x00


	//----- nvinfo : EIATTR_KPARAM_INFO
	.align		4
.L_13995:
        /*0058*/ 	.byte	0x04, 0x17
        /*005a*/ 	.short	(.L_13997 - .L_13996)
.L_13996:
        /*005c*/ 	.word	0x00000000
        /*0060*/ 	.short	0x000e
        /*0062*/ 	.short	0x0060
        /*0064*/ 	.byte	0x00, 0xf5, 0x21, 0x00


	//----- nvinfo : EIATTR_KPARAM_INFO
	.align		4
.L_13997:
        /*0068*/ 	.byte	0x04, 0x17
        /*006a*/ 	.short	(.L_13999 - .L_13998)
.L_13998:
        /*006c*/ 	.word	0x00000000
        /*0070*/ 	.short	0x000d
        /*0072*/ 	.short	0x0058
        /*0074*/ 	.byte	0x00, 0xf5, 0x21, 0x00


	//----- nvinfo : EIATTR_KPARAM_INFO
	.align		4
.L_13999:
        /*0078*/ 	.byte	0x04, 0x17
        /*007a*/ 	.short	(.L_14001 - .L_14000)
.L_14000:
        /*007c*/ 	.word	0x00000000
        /*0080*/ 	.short	0x000c
        /*0082*/ 	.short	0x0050
        /*0084*/ 	.byte	0x00, 0xf0, 0x11, 0x00


	//----- nvinfo : EIATTR_KPARAM_INFO
	.align		4
.L_14001:
        /*0088*/ 	.byte	0x04, 0x17
        /*008a*/ 	.short	(.L_14003 - .L_14002)
.L_14002:
        /*008c*/ 	.word	0x00000000
        /*0090*/ 	.short	0x000b
        /*0092*/ 	.short	0x004c
        /*0094*/ 	.byte	0x00, 0xf0, 0x11, 0x00


	//----- nvinfo : EIATTR_KPARAM_INFO
	.align		4
.L_14003:
        /*0098*/ 	.byte	0x04, 0x17
        /*009a*/ 	.short	(.L_14005 - .L_14004)
.L_14004:
        /*009c*/ 	.word	0x00000000
        /*00a0*/ 	.short	0x000a
        /*00a2*/ 	.short	0x0048
        /*00a4*/ 	.byte	0x00, 0xf0, 0x11, 0x00


	//----- nvinfo : EIATTR_KPARAM_INFO
	.align		4
.L_14005:
        /*00a8*/ 	.byte	0x04, 0x17
        /*00aa*/ 	.short	(.L_14007 - .L_14006)
.L_14006:
        /*00ac*/ 	.word	0x00000000
        /*00b0*/ 	.short	0x0009
        /*00b2*/ 	.short	0x0040
        /*00b4*/ 	.byte	0x00, 0xf5, 0x21, 0x00


	//----- nvinfo : EIATTR_KPARAM_INFO
	.align		4
.L_14007:
        /*00b8*/ 	.byte	0x04, 0x17
        /*00ba*/ 	.short	(.L_14009 - .L_14008)
.L_14008:
        /*00bc*/ 	.word	0x00000000
        /*00c0*/ 	.short	0x0008
        /*00c2*/ 	.short	0x0038
        /*00c4*/ 	.byte	0x00, 0xf0, 0x11, 0x00


	//----- nvinfo : EIATTR_KPARAM_INFO
	.align		4
.L_14009:
        /*00c8*/ 	.byte	0x04, 0x17
        /*00ca*/ 	.short	(.L_14011 - .L_14010)
.L_14010:
        /*00cc*/ 	.word	0x00000000
        /*00d0*/ 	.short	0x0007
        /*00d2*/ 	.short	0x0030
        /*00d4*/ 	.byte	0x00, 0xf5, 0x21, 0x00


	//----- nvinfo : EIATTR_KPARAM_INFO
	.align		4
.L_14011:
        /*00d8*/ 	.byte	0x04, 0x17
        /*00da*/ 	.short	(.L_14013 - .L_14012)
.L_14012:
        /*00dc*/ 	.word	0x00000000
        /*00e0*/ 	.short	0x0006
        /*00e2*/ 	.short	0x0028
        /*00e4*/ 	.byte	0x00, 0xf5, 0x21, 0x00


	//----- nvinfo : EIATTR_KPARAM_INFO
	.align		4
.L_14013:
        /*00e8*/ 	.byte	0x04, 0x17
        /*00ea*/ 	.short	(.L_14015 - .L_14014)
.L_14014:
        /*00ec*/ 	.word	0x00000000
        /*00f0*/ 	.short	0x0005
        /*00f2*/ 	.short	0x0024
        /*00f4*/ 	.byte	0x00, 0xf0, 0x11, 0x00


	//----- nvinfo : EIATTR_KPARAM_INFO
	.align		4
.L_14015:
        /*00f8*/ 	.byte	0x04, 0x17
        /*00fa*/ 	.short	(.L_14017 - .L_14016)
.L_14016:
        /*00fc*/ 	.word	0x00000000
        /*0100*/ 	.short	0x0004
        /*0102*/ 	.short	0x0020
        /*0104*/ 	.byte	0x00, 0xf0, 0x11, 0x00


	//----- nvinfo : EIATTR_KPARAM_INFO
	.align		4
.L_14017:
        /*0108*/ 	.byte	0x04, 0x17
        /*010a*/ 	.short	(.L_14019 - .L_14018)
.L_14018:
        /*010c*/ 	.word	0x00000000
        /*0110*/ 	.short	0x0003
        /*0112*/ 	.short	0x0018
        /*0114*/ 	.byte	0x00, 0xf5, 0x21, 0x00


	//----- nvinfo : EIATTR_KPARAM_INFO
	.align		4
.L_14019:
        /*0118*/ 	.byte	0x04, 0x17
        /*011a*/ 	.short	(.L_14021 - .L_14020)
.L_14020:
        /*011c*/ 	.word	0x00000000
        /*0120*/ 	.short	0x0002
        /*0122*/ 	.short	0x0010
        /*0124*/ 	.byte	0x00, 0xf5, 0x21, 0x00


	//----- nvinfo : EIATTR_KPARAM_INFO
	.align		4
.L_14021:
        /*0128*/ 	.byte	0x04, 0x17
        /*012a*/ 	.short	(.L_14023 - .L_14022)
.L_14022:
        /*012c*/ 	.word	0x00000000
        /*0130*/ 	.short	0x0001
        /*0132*/ 	.short	0x0008
        /*0134*/ 	.byte	0x00, 0xf5, 0x21, 0x00


	//----- nvinfo : EIATTR_KPARAM_INFO
	.align		4
.L_14023:
        /*0138*/ 	.byte	0x04, 0x17
        /*013a*/ 	.short	(.L_14025 - .L_14024)
.L_14024:
        /*013c*/ 	.word	0x00000000
        /*0140*/ 	.short	0x0000
        /*0142*/ 	.short	0x0000
        /*0144*/ 	.byte	0x00, 0xf5, 0x21, 0x00


	//----- nvinfo : EIATTR_SPARSE_MMA_MASK
	.align		4
.L_14025:
        /*0148*/ 	.byte	0x03, 0x50
        /*014a*/ 	.short	0x0000


	//----- nvinfo : EIATTR_MAXREG_COUNT
	.align		4
        /*014c*/ 	.byte	0x03, 0x1b
        /*014e*/ 	.short	0x00ff


	//----- nvinfo : EIATTR_NUM_BARRIERS
	.align		4
        /*0150*/ 	.byte	0x02, 0x4c
        /*0152*/ 	.byte	0x01
	.zero		1


	//----- nvinfo : EIATTR_EXTERNS
	.align		4
        /*0154*/ 	.byte	0x04, 0x0f
        /*0156*/ 	.short	(.L_14027 - .L_14026)


	//   ....[0]....
	.align		4
.L_14026:
        /*0158*/ 	.word	index@(__assertfail)


	//----- nvinfo : EIATTR_MERCURY_ISA_VERSION
	.align		4
.L_14027:
        /*015c*/ 	.byte	0x03, 0x5f
        /*015e*/ 	.short	0x0101


	//----- nvinfo : EIATTR_COOP_GROUP_MASK_REGIDS
	.align		4
        /*0160*/ 	.byte	0x04, 0x29
        /*0162*/ 	.short	(.L_14029 - .L_14028)


	//   ....[0]....
.L_14028:
        /*0164*/ 	.word	0xffffffff


	//   ....[1]....
        /*0168*/ 	.word	0xffffffff


	//   ....[2]....
        /*016c*/ 	.word	0xffffffff


	//   ....[3]....
        /*0170*/ 	.word	0xffffffff


	//   ....[4]....
        /*0174*/ 	.word	0xffffffff


	//   ....[5]....
        /*0178*/ 	.word	0xffffffff


	//   ....[6]....
        /*017c*/ 	.word	0xffffffff


	//   ....[7]....
        /*0180*/ 	.word	0xffffffff


	//   ....[8]....
        /*0184*/ 	.word	0xffffffff


	//   ....[9]....
        /*0188*/ 	.word	0xffffffff


	//   ....[10]....
        /*018c*/ 	.word	0xffffffff


	//   ....[11]....
        /*0190*/ 	.word	0xffffffff


	//   ....[12]....
        /*0194*/ 	.word	0xffffffff


	//   ....[13]....
        /*0198*/ 	.word	0xffffffff


	//   ....[14]....
        /*019c*/ 	.word	0xffffffff


	//   ....[15]....
        /*01a0*/ 	.word	0x0500000f


	//   ....[16]....
        /*01a4*/ 	.word	0x0500000f


	//   ....[17]....
        /*01a8*/ 	.word	0x0500000f


	//   ....[18]....
        /*01ac*/ 	.word	0x0500000f


	//   ....[19]....
        /*01b0*/ 	.word	0x0500000f


	//   ....[20]....
        /*01b4*/ 	.word	0x0500000f


	//   ....[21]....
        /*01b8*/ 	.word	0x0500000f


	//   ....[22]....
        /*01bc*/ 	.word	0x0500000f


	//   ....[23]....
        /*01c0*/ 	.word	0x0500000f


	//   ....[24]....
        /*01c4*/ 	.word	0x0500000f


	//   ....[25]....
        /*01c8*/ 	.word	0x0500000f


	//   ....[26]....
        /*01cc*/ 	.word	0x0500000f


	//   ....[27]....
        /*01d0*/ 	.word	0x0500000f


	//   ....[28]....
        /*01d4*/ 	.word	0x0500000f


	//   ....[29]....
        /*01d8*/ 	.word	0x0500000f


	//   ....[30]....
        /*01dc*/ 	.word	0x0500000f


	//----- nvinfo : EIATTR_COOP_GROUP_INSTR_OFFSETS
	.align		4
.L_14029:
        /*01e0*/ 	.byte	0x04, 0x28
        /*01e2*/ 	.short	(.L_14031 - .L_14030)


	//   ....[0]....
.L_14030:
        /*01e4*/ 	.word	0x00000ad0


	//   ....[1]....
        /*01e8*/ 	.word	0x00000af0


	//   ....[2]....
        /*01ec*/ 	.word	0x00000b10


	//   ....[3]....
        /*01f0*/ 	.word	0x00000b30


	//   ....[4]....
        /*01f4*/ 	.word	0x00000c40


	//   ....[5]....
        /*01f8*/ 	.word	0x00000c60


	//   ....[6]....
        /*01fc*/ 	.word	0x00000c80


	//   ....[7]....
        /*0200*/ 	.word	0x00001ab0


	//   ....[8]....
        /*0204*/ 	.word	0x00001ae0


	//   ....[9]....
        /*0208*/ 	.word	0x00001b00


	//   ....[10]....
        /*020c*/ 	.word	0x00001b20


	//   ....[11]....
        /*0210*/ 	.word	0x00001b40


	//   ....[12]....
        /*0214*/ 	.word	0x00001b90


	//   ....[13]....
        /*0218*/ 	.word	0x00001bb0


	//   ....[14]....
        /*021c*/ 	.word	0x00001bd0


	//   ....[15]....
        /*0220*/ 	.word	0x00003580


	//   ....[16]....
        /*0224*/ 	.word	0x000035e0


	//   ....[17]....
        /*0228*/ 	.word	0x00003640


	//   ....[18]....
        /*022c*/ 	.word	0x000036a0


	//   ....[19]....
        /*0230*/ 	.word	0x00003720


	//   ....[20]....
        /*0234*/ 	.word	0x00003760


	//   ....[21]....
        /*0238*/ 	.word	0x000037b0


	//   ....[22]....
        /*023c*/ 	.word	0x00003800


	//   ....[23]....
        /*0240*/ 	.word	0x00003850


	//   ....[24]....
        /*0244*/ 	.word	0x000038a0


	//   ....[25]....
        /*0248*/ 	.word	0x000038f0


	//   ....[26]....
        /*024c*/ 	.word	0x00003940


	//   ....[27]....
        /*0250*/ 	.word	0x00003990


	//   ....[28]....
        /*0254*/ 	.word	0x000039e0


	//   ....[29]....
        /*0258*/ 	.word	0x00003a30


	//   ....[30]....
        /*025c*/ 	.word	0x00003a80


	//----- nvinfo : EIATTR_VRC_CTA_INIT_COUNT
	.align		4
.L_14031:
        /*0260*/ 	.byte	0x02, 0x4a
	.zero		1
	.zero		1


	//----- nvinfo : EIATTR_SYSCALL_OFFSETS
	.align		4
        /*0264*/ 	.byte	0x04, 0x46
        /*0266*/ 	.short	(.L_14033 - .L_14032)


	//   ....[0]....
.L_14032:
        /*0268*/ 	.word	0x00002980


	//   ....[1]....
        /*026c*/ 	.word	0x00003520


	//----- nvinfo : EIATTR_EXIT_INSTR_OFFSETS
	.align		4
.L_14033:
        /*0270*/ 	.byte	0x04, 0x1c
        /*0272*/ 	.short	(.L_14035 - .L_14034)


	//   ....[0]....
.L_14034:
        /*0274*/ 	.word	0x000031b0


	//   ....[1]....
        /*0278*/ 	.word	0x000031f0


	//   ....[2]....
        /*027c*/ 	.word	0x00003420


	//   ....[3]....
        /*0280*/ 	.word	0x00003530


	//----- nvinfo : EIATTR_CRS_STACK_SIZE
	.align		4
.L_14035:
        /*0284*/ 	.byte	0x04, 0x1e
        /*0286*/ 	.short	(.L_14037 - .L_14036)
.L_14036:
        /*0288*/ 	.word	0x00000000


	//----- nvinfo : EIATTR_CBANK_PARAM_SIZE
	.align		4
.L_14037:
        /*028c*/ 	.byte	0x03, 0x19
        /*028e*/ 	.short	0x007c


	//----- nvinfo : EIATTR_PARAM_CBANK
	.align		4
        /*0290*/ 	.byte	0x04, 0x0a
        /*0292*/ 	.short	(.L_14039 - .L_14038)
	.align		4
.L_14038:
        /*0294*/ 	.word	index@(.nv.constant0._ZN4vllm25paged_attention_v1_kernelI13__nv_bfloat16hLi192ELi16ELi128ELNS_18Fp8KVCacheDataTypeE1ELb1EEEvPT_PKS3_PKT0_S9_ifPKiSB_iPKfiiiSD_SD_iiiii)
        /*0298*/ 	.short	0x0380
        /*029a*/ 	.short	0x007c


	//----- nvinfo : EIATTR_SW_WAR
	.align		4
.L_14039:
        /*029c*/ 	.byte	0x04, 0x36
        /*029e*/ 	.short	(.L_14041 - .L_14040)
.L_14040:
        /*02a0*/ 	.word	0x00000008
.L_14041:


//--------------------- .nv.info._ZN4vllm25paged_attention_v1_kernelI13__nv_bfloat16hLi128ELi16ELi128ELNS_18Fp8KVCacheDataTypeE1ELb1EEEvPT_PKS3_PKT0_S9_ifPKiSB_iPKfiiiSD_SD_iiiii --------------------------
	.section	.nv.info._ZN4vllm25paged_attention_v1_kernelI13__nv_bfloat16hLi128ELi16ELi128ELNS_18Fp8KVCacheDataTypeE1ELb1EEEvPT_PKS3_PKT0_S9_ifPKiSB_iPKfiiiSD_SD_iiiii,"",@"SHT_CUDA_INFO"
	.sectionflags	@""
	.align	4


	//----- nvinfo : EIATTR_CUDA_API_VERSION
	.align		4
        /*0000*/ 	.byte	0x04, 0x37
        /*0002*/ 	.short	(.L_14043 - .L_14042)
.L_14042:
        /*0004*/ 	.word	0x00000082


	//----- nvinfo : EIATTR_KPARAM_INFO
	.align		4
.L_14043:
        /*0008*/ 	.byte	0x04, 0x17
        /*000a*/ 	.short	(.L_14045 - .L_14044)
.L_14044:
        /*000c*/ 	.word	0x00000000
        /*0010*/ 	.short	0x0013
        /*0012*/ 	.short	0x0078
        /*0014*/ 	.byte	0x00, 0xf0, 0x11, 0x00


	//----- nvinfo : EIATTR_KPARAM_INFO
	.align		4
.L_14045:
        /*0018*/ 	.byte	0x04, 0x17
        /*001a*/ 	.short	(.L_14047 - .L_14046)
.L_14046:
        /*001c*/ 	.word	0x00000000
        /*0020*/ 	.short	0x0012
        /*0022*/ 	.short	0x0074
        /*0024*/ 	.byte	0x00, 0xf0, 0x11, 0x00


	//----- nvinfo : EIATTR_KPARAM_INFO
	.align		4
.L_14047:
        /*0028*/ 	.byte	0x04, 0x17
        /*002a*/ 	.short	(.L_14049 - .L_14048)
.L_14048:
        /*002c*/ 	.word	0x00000000
        /*0030*/ 	.short	0x0011
        /*0032*/ 	.short	0x0070
        /*0034*/ 	.byte	0x00, 0xf0, 0x11, 0x00


	//----- nvinfo : EIATTR_KPARAM_INFO
	.align		4
.L_14049:
        /*0038*/ 	.byte	0x04, 0x17
        /*003a*/ 	.short	(.L_14051 - .L_14050)
.L_14050:
        /*003c*/ 	.word	0x00000000
        /*0040*/ 	.short	0x0010
        /*0042*/ 	.short	0x006c
        /*0044*/ 	.byte	0x00, 0xf0, 0x11, 0x00


	//----- nvinfo : EIATTR_KPARAM_INFO
	.align		4
.L_14051:
        /*0048*/ 	.byte	0x04, 0x17
        /*004a*/ 	.short	(.L_14053 - .L_14052)
.L_14052:
        /*004c*/ 	.word	0x00000000
        /*0050*/ 	.short	0x000f
        /*0052*/ 	.short	0x0068
        /*0054*/ 	.byte	0x00, 0xf0, 0x11, 0x00


	//----- nvinfo : EIATTR_KPARAM_INFO
	.align		4
.L_14053:
        /*0058*/ 	.byte	0x04, 0x17
        /*005a*/ 	.short	(.L_14055 - .L_14054)
.L_14054:
        /*005c*/ 	.word	0x00000000
        /*0060*/ 	.short	0x000e
        /*0062*/ 	.short	0x0060
        /*0064*/ 	.byte	0x00, 0xf5, 0x21, 0x00


	//----- nvinfo : EIATTR_KPARAM_INFO
	.align		4
.L_14055:
        /*0068*/ 	.byte	0x04, 0x17
        /*006a*/ 	.short	(.L_14057 - .L_14056)
.L_14056:
        /*006c*/ 	.word	0x00000000
        /*0070*/ 	.short	0x000d
        /*0072*/ 	.short	0x0058
        /*0074*/ 	.byte	0x00, 0xf5, 0x21, 0x00


	//----- nvinfo : EIATTR_KPARAM_INFO
	.align		4
.L_14057:
        /*0078*/ 	.byte	0x04, 0x17
        /*007a*/ 	.short	(.L_14059 - .L_14058)
.L_14058:
        /*007c*/ 	.word	0x00000000
        /*0080*/ 	.short	0x000c
        /*0082*/ 	.short	0x0050
        /*0084*/ 	.byte	0x00, 0xf0, 0x11, 0x00


	//----- nvinfo : EIATTR_KPARAM_INFO
	.align		4
.L_14059:
        /*0088*/ 	.byte	0x04, 0x17
        /*008a*/ 	.short	(.L_14061 - .L_14060)
.L_14060:
        /*008c*/ 	.word	0x00000000
        /*0090*/ 	.short	0x000b
        /*0092*/ 	.short	0x004c
        /*0094*/ 	.byte	0x00, 0xf0, 0x11, 0x00


	//----- nvinfo : EIATTR_KPARAM_INFO
	.align		4
.L_14061:
        /*0098*/ 	.byte	0x04, 0x17
        /*009a*/ 	.short	(.L_14063 - .L_14062)
.L_14062:
        /*009c*/ 	.word	0x00000000
        /*00a0*/ 	.short	0x000a
        /*00a2*/ 	.short	0x0048
        /*00a4*/ 	.byte	0x00, 0xf0, 0x11, 0x00


	//----- nvinfo : EIATTR_KPARAM_INFO
	.align		4
.L_14063:
        /*00a8*/ 	.byte	0x04, 0x17
        /*00aa*/ 	.short	(.L_14065 - .L_14064)
.L_14064:
        /*00ac*/ 	.word	0x00000000
        /*00b0*/ 	.short	0x0009
        /*00b2*/ 	.short	0x0040
        /*00b4*/ 	.byte	0x00, 0xf5, 0x21, 0x00


	//----- nvinfo : EIATTR_KPARAM_INFO
	.align		4
.L_14065:
        /*00b8*/ 	.byte	0x04, 0x17
        /*00ba*/ 	.short	(.L_14067 - .L_14066)
.L_14066:
        /*00bc*/ 	.word	0x00000000
        /*00c0*/ 	.short	0x0008
        /*00c2*/ 	.short	0x0038
        /*00c4*/ 	.byte	0x00, 0xf0, 0x11, 0x00


	//----- nvinfo : EIATTR_KPARAM_INFO
	.align		4
.L_14067:
        /*00c8*/ 	.byte	0x04, 0x17
        /*00ca*/ 	.short	(.L_14069 - .L_14068)
.L_14068:
        /*00cc*/ 	.word	0x00000000
        /*00d0*/ 	.short	0x0007
        /*00d2*/ 	.short	0x0030
        /*00d4*/ 	.byte	0x00, 0xf5, 0x21, 0x00


	//----- nvinfo : EIATTR_KPARAM_INFO
	.align		4
.L_14069:
        /*00d8*/ 	.byte	0x04, 0x17
        /*00da*/ 	.short	(.L_14071 - .L_14070)
.L_14070:
        /*00dc*/ 	.word	0x00000000
        /*00e0*/ 	.short	0x0006
        /*00e2*/ 	.short	0x0028
        /*00e4*/ 	.byte	0x00, 0xf5, 0x21, 0x00


	//----- nvinfo : EIATTR_KPARAM_INFO
	.align		4
.L_14071:
        /*00e8*/ 	.byte	0x04, 0x17
        /*00ea*/ 	.short	(.L_14073 - .L_14072)
.L_14072:
        /*00ec*/ 	.word	0x00000000
        /*00f0*/ 	.short	0x0005
        /*00f2*/ 	.short	0x0024
        /*00f4*/ 	.byte	0x00, 0xf0, 0x11, 0x00


	//----- nvinfo : EIATTR_KPARAM_INFO
	.align		4
.L_14073:
        /*00f8*/ 	.byte	0x04, 0x17
        /*00fa*/ 	.short	(.L_14075 - .L_14074)
.L_14074:
        /*00fc*/ 	.word	0x00000000
        /*0100*/ 	.short	0x0004
        /*0102*/ 	.short	0x0020
        /*0104*/ 	.byte	0x00, 0xf0, 0x11, 0x00


	//----- nvinfo : EIATTR_KPARAM_INFO
	.align		4
.L_14075:
        /*0108*/ 	.byte	0x04, 0x17
        /*010a*/ 	.short	(.L_14077 - .L_14076)
.L_14076:
        /*010c*/ 	.word	0x00000000
        /*0110*/ 	.short	0x0003
        /*0112*/ 	.short	0x0018
        /*0114*/ 	.byte	0x00, 0xf5, 0x21, 0x00


	//----- nvinfo : EIATTR_KPARAM_INFO
	.align		4
.L_14077:
        /*0118*/ 	.byte	0x04, 0x17
        /*011a*/ 	.short	(.L_14079 - .L_14078)
.L_14078:
        /*011c*/ 	.word	0x00000000
        /*0120*/ 	.short	0x0002
        /*0122*/ 	.short	0x0010
        /*0124*/ 	.byte	0x00, 0xf5, 0x21, 0x00


	//----- nvinfo : EIATTR_KPARAM_INFO
	.align		4
.L_14079:
        /*0128*/ 	.byte	0x04, 0x17
        /*012a*/ 	.short	(.L_14081 - .L_14080)
.L_14080:
        /*012c*/ 	.word	0x00000000
        /*0130*/ 	.short	0x0001
        /*0132*/ 	.short	0x0008
        /*0134*/ 	.byte	0x00, 0xf5, 0x21, 0x00


	//----- nvinfo : EIATTR_KPARAM_INFO
	.align		4
.L_14081:
        /*0138*/ 	.byte	0x04, 0x17
        /*013a*/ 	.short	(.L_14083 - .L_14082)
.L_14082:
        /*013c*/ 	.word	0x00000000
        /*0140*/ 	.short	0x0000
        /*0142*/ 	.short	0x0000
        /*0144*/ 	.byte	0x00, 0xf5, 0x21, 0x00


	//----- nvinfo : EIATTR_SPARSE_MMA_MASK
	.align		4
.L_14083:
        /*0148*/ 	.byte	0x03, 0x50
        /*014a*/ 	.short	0x0000


	//----- nvinfo : EIATTR_MAXREG_COUNT
	.align		4
        /*014c*/ 	.byte	0x03, 0x1b
        /*014e*/ 	.short	0x00ff


	//----- nvinfo : EIATTR_NUM_BARRIERS
	.align		4
        /*0150*/ 	.byte	0x02, 0x4c
        /*0152*/ 	.byte	0x01
	.zero		1


	//----- nvinfo : EIATTR_EXTERNS
	.align		4
        /*0154*/ 	.byte	0x04, 0x0f
        /*0156*/ 	.short	(.L_14085 - .L_14084)


	//   ....[0]....
	.align		4
.L_14084:
        /*0158*/ 	.word	index@(__assertfail)


	//----- nvinfo : EIATTR_MERCURY_ISA_VERSION
	.align		4
.L_14085:
        /*015c*/ 	.byte	0x03, 0x5f
        /*015e*/ 	.short	0x0101


	//----- nvinfo : EIATTR_COOP_GROUP_MASK_REGIDS
	.align		4
        /*0160*/ 	.byte	0x04, 0x29
        /*0162*/ 	.short	(.L_14087 - .L_14086)


	//   ....[0]....
.L_14086:
        /*0164*/ 	.word	0xffffffff


	//   ....[1]....
        /*0168*/ 	.word	0xffffffff


	//   ....[2]....
        /*016c*/ 	.word	0xffffffff


	//   ....[3]....
        /*0170*/ 	.word	0xffffffff


	//   ....[4]....
        /*0174*/ 	.word	0xffffffff


	//   ....[5]....
        /*0178*/ 	.word	0xffffffff


	//   ....[6]....
        /*017c*/ 	.word	0xffffffff


	//   ....[7]....
        /*0180*/ 	.word	0xffffffff


	//   ....[8]....
        /*0184*/ 	.word	0xffffffff


	//   ....[9]....
        /*0188*/ 	.word	0xffffffff


	//   ....[10]....
        /*018c*/ 	.word	0xffffffff


	//   ....[11]....
        /*0190*/ 	.word	0xffffffff


	//   ....[12]....
        /*0194*/ 	.word	0xffffffff


	//   ....[13]....
        /*0198*/ 	.word	0xffffffff


	//   ....[14]....
        /*019c*/ 	.word	0xffffffff


	//   ....[15]....
        /*01a0*/ 	.word	0x0500000f


	//   ....[16]....
        /*01a4*/ 	.word	0x0500000f


	//   ....[17]....
        /*01a8*/ 	.word	0x0500000f


	//   ....[18]....
        /*01ac*/ 	.word	0x0500000f


	//   ....[19]....
        /*01b0*/ 	.word	0x0500000f


	//   ....[20]....
        /*01b4*/ 	.word	0x0500000f


	//   ....[21]....
        /*01b8*/ 	.word	0x0500000f


	//   ....[22]....
        /*01bc*/ 	.word	0x0500000f


	//   ....[23]....
        /*01c0*/ 	.word	0x0500000f


	//   ....[24]....
        /*01c4*/ 	.word	0x0500000f


	//   ....[25]....
        /*01c8*/ 	.word	0x0500000f


	//   ....[26]....
        /*01cc*/ 	.word	0x0500000f


	//----- nvinfo : EIATTR_COOP_GROUP_INSTR_OFFSETS
	.align		4
.L_14087:
        /*01d0*/ 	.byte	0x04, 0x28
        /*01d2*/ 	.short	(.L_14089 - .L_14088)


	//   ....[0]....
.L_14088:
        /*01d4*/ 	.word	0x00000ad0


	//   ....[1]....
        /*01d8*/ 	.word	0x00000af0


	//   ....[2]....
        /*01dc*/ 	.word	0x00000b10


	//   ....[3]....
        /*01e0*/ 	.word	0x00000b30


	//   ....[4]....
        /*01e4*/ 	.word	0x00000c40


	//   ....[5]....
        /*01e8*/ 	.word	0x00000c60


	//   ....[6]....
        /*01ec*/ 	.word	0x00000c80


	//   ....[7]....
        /*01f0*/ 	.word	0x00001ab0


	//   ....[8]....
        /*01f4*/ 	.word	0x00001ae0


	//   ....[9]....
        /*01f8*/ 	.word	0x00001b00


	//   ....[10]....
        /*01fc*/ 	.word	0x00001b20


	//   ....[11]....
        /*0200*/ 	.word	0x00001b40


	//   ....[12]....
        /*0204*/ 	.word	0x00001b90


	//   ....[13]....
        /*0208*/ 	.word	0x00001bb0


	//   ....[14]....
        /*020c*/ 	.word	0x00001bd0


	//   ....[15]....
        /*0210*/ 	.word	0x00003370


	//   ....[16]....
        /*0214*/ 	.word	0x000033d0


	//   ....[17]....
        /*0218*/ 	.word	0x00003430


	//   ....[18]....
        /*021c*/ 	.word	0x00003490


	//   ....[19]....
        /*0220*/ 	.word	0x00003510


	//   ....[20]....
        /*0224*/ 	.word	0x00003550


	//   ....[21]....
        /*0228*/ 	.word	0x000035a0


	//   ....[22]....
        /*022c*/ 	.word	0x000035f0


	//   ....[23]....
        /*0230*/ 	.word	0x00003640


	//   ....[24]....
        /*0234*/ 	.word	0x00003690


	//   ....[25]....
        /*0238*/ 	.word	0x000036e0


	//   ....[26]....
        /*023c*/ 	.word	0x00003730


	//----- nvinfo : EIATTR_VRC_CTA_INIT_COUNT
	.align		4
.L_14089:
        /*0240*/ 	.byte	0x02, 0x4a
	.zero		1
	.zero		1


	//----- nvinfo : EIATTR_SYSCALL_OFFSETS
	.align		4
        /*0244*/ 	.byte	0x04, 0x46
        /*0246*/ 	.short	(.L_14091 - .L_14090)


	//   ....[0]....
.L_14090:
        /*0248*/ 	.word	0x00002980


	//   ....[1]....
        /*024c*/ 	.word	0x00003310


	//----- nvinfo : EIATTR_EXIT_INSTR_OFFSETS
	.align		4
.L_14091:
        /*0250*/ 	.byte	0x04, 0x1c
        /*0252*/ 	.short	(.L_14093 - .L_14092)


	//   ....[0]....
.L_14092:
        /*0254*/ 	.word	0x00003020


	//   ....[1]....
        /*0258*/ 	.word	0x00003060


	//   ....[2]....
        /*025c*/ 	.word	0x00003210


	//   ....[3]....
        /*0260*/ 	.word	0x00003320


	//----- nvinfo : EIATTR_CRS_STACK_SIZE
	.align		4
.L_14093:
        /*0264*/ 	.byte	0x04, 0x1e
        /*0266*/ 	.short	(.L_14095 - .L_14094)
.L_14094:
        /*0268*/ 	.word	0x00000000


	//----- nvinfo : EIATTR_CBANK_PARAM_SIZE
	.align		4
.L_14095:
        /*026c*/ 	.byte	0x03, 0x19
        /*026e*/ 	.short	0x007c


	//----- nvinfo : EIATTR_PARAM_CBANK
	.align		4
        /*0270*/ 	.byte	0x04, 0x0a
        /*0272*/ 	.short	(.L_14097 - .L_14096)
	.align		4
.L_14096:
        /*0274*/ 	.word	index@(.nv.constant0._ZN4vllm25paged_attention_v1_kernelI13__nv_bfloat16hLi128ELi16ELi128ELNS_18Fp8KVCacheDataTypeE1ELb1EEEvPT_PKS3_PKT0_S9_ifPKiSB_iPKfiiiSD_SD_iiiii)
        /*0278*/ 	.short	0x0380
        /*027a*/ 	.short	0x007c


	//----- nvinfo : EIATTR_SW_WAR
	.align		4
.L_14097:
        /*027c*/ 	.byte	0x04, 0x36
        /*027e*/ 	.short	(.L_14099 - .L_14098)
.L_14098:
        /*0280*/ 	.word	0x00000008
.L_14099:


//--------------------- .nv.info._ZN4vllm25paged_attention_v1_kernelI13__nv_bfloat16hLi120ELi16ELi128ELNS_18Fp8KVCacheDataTypeE1ELb1EEEvPT_PKS3_PKT0_S9_ifPKiSB_iPKfiiiSD_SD_iiiii --------------------------
	.section	.nv.info._ZN4vllm25paged_attention_v1_kernelI13__nv_bfloat16hLi120ELi16ELi128ELNS_18Fp8KVCacheDataTypeE1ELb1EEEvPT_PKS3_PKT0_S9_ifPKiSB_iPKfiiiSD_SD_iiiii,"",@"SHT_CUDA_INFO"
	.sectionflags	@""
	.align	4


	//----- nvinfo : EIATTR_CUDA_API_VERSION
	.align		4
        /*0000*/ 	.byte	0x04, 0x37
        /*0002*/ 	.short	(.L_14101 - .L_14100)
.L_14100:
        /*0004*/ 	.word	0x00000082


	//----- nvinfo : EIATTR_KPARAM_INFO
	.align		4
.L_14101:
        /*0008*/ 	.byte	0x04, 0x17
        /*000a*/ 	.short	(.L_14103 - .L_14102)
.L_14102:
        /*000c*/ 	.word	0x00000000
        /*0010*/ 	.short	0x0013
        /*0012*/ 	.short	0x0078
        /*0014*/ 	.byte	0x00, 0xf0, 0x11, 0x00


	//----- nvinfo : EIATTR_KPARAM_INFO
	.align		4
.L_14103:
        /*0018*/ 	.byte	0x04, 0x17
        /*001a*/ 	.short	(.L_14105 - .L_14104)
.L_14104:
        /*001c*/ 	.word	0x00000000
        /*0020*/ 	.short	0x0012
        /*0022*/ 	.short	0x0074
        /*0024*/ 	.byte	0x00, 0xf0, 0x11, 0x00


	//----- nvinfo : EIATTR_KPARAM_INFO
	.align		4
.L_14105:
        /*0028*/ 	.byte	0x04, 0x17
        /*002a*/ 	.short	(.L_14107 - .L_14106)
.L_14106:
        /*002c*/ 	.word	0x00000000
        /*0030*/ 	.short	0x0011
        /*0032*/ 	.short	0x0070
        /*0034*/ 	.byte	0x00, 0xf0, 0x11, 0x00


	//----- nvinfo : EIATTR_KPARAM_INFO
	.align		4
.L_14107:
        /*0038*/ 	.byte	0x04, 0x17
        /*003a*/ 	.short	(.L_14109 - .L_14108)
.L_14108:
        /*003c*/ 	.word	0x00000000
        /*0040*/ 	.short	0x0010
        /*0042*/ 	.short	0x006c
        /*0044*/ 	.byte	0x00, 0xf0, 0x11, 0x00


	//----- nvinfo : EIATTR_KPARAM_INFO
	.align		4
.L_14109:
        /*0048*/ 	.byte	0x04, 0x17
        /*004a*/ 	.short	(.L_14111 - .L_14110)
.L_14110:
        /*004c*/ 	.word	0x00000000
        /*0050*/ 	.short	0x000f
        /*0052*/ 	.short	0x0068
        /*0054*/ 	.byte	0x00, 0xf0, 0x11, 0x00


	//----- nvinfo : EIATTR_KPARAM_INFO
	.align		4
.L_14111:
        /*0058*/ 	.byte	0x04, 0x17
        /*005a*/ 	.short	(.L_14113 - .L_14112)
.L_14112:
        /*005c*/ 	.word	0x00000000
        /*0060*/ 	.short	0x000e
        /*0062*/ 	.short	0x0060
        /*0064*/ 	.byte	0x00, 0xf5, 0x21, 0x00


	//----- nvinfo : EIATTR_KPARAM_INFO
	.align		4
.L_14113:
        /*0068*/ 	.byte	0x04, 0x17
        /*006a*/ 	.short	(.L_14115 - .L_14114)
.L_14114:
        /*006c*/ 	.word	0x00000000
        /*0070*/ 	.short	0x000d
        /*0072*/ 	.short	0x0058
        /*0074*/ 	.byte	0x00, 0xf5, 0x21, 0x00


	//----- nvinfo : EIATTR_KPARAM_INFO
	.align		4
.L_14115:
        /*0078*/ 	.byte	0x04, 0x17
        /*007a*/ 	.short	(.L_14117 - .L_14116)
.L_14116:
        /*007c*/ 	.word	0x00000000
        /*0080*/ 	.short	0x000c
        /*0082*/ 	.short	0x0050
        /*0084*/ 	.byte	0x00, 0xf0, 0x11, 0x00


	//----- nvinfo : EIATTR_KPARAM_INFO
	.align		4
.L_14117:
        /*0088*/ 	.byte	0x04, 0x17
        /*008a*/ 	.short	(.L_14119 - .L_14118)
.L_14118:
        /*008c*/ 	.word	0x00000000
        /*0090*/ 	.short	0x000b
        /*0092*/ 	.short	0x004c
        /*0094*/ 	.byte	0x00, 0xf0, 0x11, 0x00


	//----- nvinfo : EIATTR_KPARAM_INFO
	.align		4
.L_14119:
        /*0098*/ 	.byte	0x04, 0x17
        /*009a*/ 	.short	(.L_14121 - .L_14120)
.L_14120:
        /*009c*/ 	.word	0x00000000
        /*00a0*/ 	.short	0x000a
        /*00a2*/ 	.short	0x0048
        /*00a4*/ 	.byte	0x00, 0xf0, 0x11, 0x00


	//----- nvinfo : EIATTR_KPARAM_INFO
	.align		4
.L_14121:
        /*00a8*/ 	.byte	0x04, 0x17
        /*00aa*/ 	.short	(.L_14123 - .L_14122)
.L_14122:
        /*00ac*/ 	.word	0x00000000
        /*00b0*/ 	.short	0x0009
        /*00b2*/ 	.short	0x0040
        /*00b4*/ 	.byte	0x00, 0xf5, 0x21, 0x00


	//----- nvinfo : EIATTR_KPARAM_INFO
	.align		4
.L_14123:
        /*00b8*/ 	.byte	0x04, 0x17
        /*00ba*/ 	.short	(.L_14125 - .L_14124)
.L_14124:
        /*00bc*/ 	.word	0x00000000
        /*00c0*/ 	.short	0x0008
        /*00c2*/ 	.short	0x0038
        /*00c4*/ 	.byte	0x00, 0xf0, 0x11, 0x00


	//----- nvinfo : EIATTR_KPARAM_INFO
	.align		4
.L_14125:
        /*00c8*/ 	.byte	0x04, 0x17
        /*00ca*/ 	.short	(.L_14127 - .L_14126)
.L_14126:
        /*00cc*/ 	.word	0x00000000
        /*00d0*/ 	.short	0x0007
        /*00d2*/ 	.short	0x0030
        /*00d4*/ 	.byte	0x00, 0xf5, 0x21, 0x00


	//----- nvinfo : EIATTR_KPARAM_INFO
	.align		4
.L_14127:
        /*00d8*/ 	.byte	0x04, 0x17
        /*00da*/ 	.short	(.L_14129 - .L_14128)
.L_14128:
        /*00dc*/ 	.word	0x00000000
        /*00e0*/ 	.short	0x0006
        /*00e2*/ 	.short	0x0028
        /*00e4*/ 	.byte	0x00, 0xf5, 0x21, 0x00


	//----- nvinfo : EIATTR_KPARAM_INFO
	.align		4
.L_14129:
        /*00e8*/ 	.byte	0x04, 0x17
        /*00ea*/ 	.short	(.L_14131 - .L_14130)
.L_14130:
        /*00ec*/ 	.word	0x00000000
        /*00f0*/ 	.short	0x0005
        /*00f2*/ 	.short	0x0024
        /*00f4*/ 	.byte	0x00, 0xf0, 0x11, 0x00


	//----- nvinfo : EIATTR_KPARAM_INFO
	.align		4
.L_14131:
        /*00f8*/ 	.byte	0x04, 0x17
        /*00fa*/ 	.short	(.L_14133 - .L_14132)
.L_14132:
        /*00fc*/ 	.word	0x00000000
        /*0100*/ 	.short	0x0004
        /*0102*/ 	.short	0x0020
        /*0104*/ 	.byte	0x00, 0xf0, 0x11, 0x00


	//----- nvinfo : EIATTR_KPARAM_INFO
	.align		4
.L_14133:
        /*0108*/ 	.byte	0x04, 0x17
        /*010a*/ 	.short	(.L_14135 - .L_14134)
.L_14134:
        /*010c*/ 	.word	0x00000000
        /*0110*/ 	.short	0x0003
        /*0112*/ 	.short	0x0018
        /*0114*/ 	.byte	0x00, 0xf5, 0x21, 0x00


	//----- nvinfo : EIATTR_KPARAM_INFO
	.align		4
.L_14135:
        /*0118*/ 	.byte	0x04, 0x17
        /*011a*/ 	.short	(.L_14137 - .L_14136)
.L_14136:
        /*011c*/ 	.word	0x00000000
        /*0120*/ 	.short	0x0002
        /*0122*/ 	.short	0x0010
        /*0124*/ 	.byte	0x00, 0xf5, 0x21, 0x00


	//----- nvinfo : EIATTR_KPARAM_INFO
	.align		4
.L_14137:
        /*0128*/ 	.byte	0x04, 0x17
        /*012a*/ 	.short	(.L_14139 - .L_14138)
.L_14138:
        /*012c*/ 	.word	0x00000000
        /*0130*/ 	.short	0x0001
        /*0132*/ 	.short	0x0008
        /*0134*/ 	.byte	0x00, 0xf5, 0x21, 0x00


	//----- nvinfo : EIATTR_KPARAM_INFO
	.align		4
.L_14139:
        /*0138*/ 	.byte	0x04, 0x17
        /*013a*/ 	.short	(.L_14141 - .L_14140)
.L_14140:
        /*013c*/ 	.word	0x00000000
        /*0140*/ 	.short	0x0000
        /*0142*/ 	.short	0x0000
        /*0144*/ 	.byte	0x00, 0xf5, 0x21, 0x00


	//----- nvinfo : EIATTR_SPARSE_MMA_MASK
	.align		4
.L_14141:
        /*0148*/ 	.byte	0x03, 0x50
        /*014a*/ 	.short	0x0000


	//----- nvinfo : EIATTR_MAXREG_COUNT
	.align		4
        /*014c*/ 	.byte	0x03, 0x1b
        /*014e*/ 	.short	0x00ff


	//----- nvinfo : EIATTR_NUM_BARRIERS
	.align		4
        /*0150*/ 	.byte	0x02, 0x4c
        /*0152*/ 	.byte	0x01
	.zero		1


	//----- nvinfo : EIATTR_EXTERNS
	.align		4
        /*0154*/ 	.byte	0x04, 0x0f
        /*0156*/ 	.short	(.L_14143 - .L_14142)


	//   ....[0]....
	.align		4
.L_14142:
        /*0158*/ 	.word	index@(__assertfail)


	//----- nvinfo : EIATTR_MERCURY_ISA_VERSION
	.align		4
.L_14143:
        /*015c*/ 	.byte	0x03, 0x5f
        /*015e*/ 	.short	0x0101


	//----- nvinfo : EIATTR_COOP_GROUP_MASK_REGIDS
	.align		4
        /*0160*/ 	.byte	0x04, 0x29
        /*0162*/ 	.short	(.L_14145 - .L_14144)


	//   ....[0]....
.L_14144:
        /*0164*/ 	.word	0xffffffff


	//   ....[1]....
        /*0168*/ 	.word	0xffffffff


	//   ....[2]....
        /*016c*/ 	.word	0xffffffff


	//   ....[3]....
        /*0170*/ 	.word	0xffffffff


	//   ....[4]....
        /*0174*/ 	.word	0xffffffff


	//   ....[5]....
        /*0178*/ 	.word	0xffffffff


	//   ....[6]....
        /*017c*/ 	.word	0xffffffff


	//   ....[7]....
        /*0180*/ 	.word	0xffffffff


	//   ....[8]....
        /*0184*/ 	.word	0xffffffff


	//   ....[9]....
        /*0188*/ 	.word	0xffffffff


	//   ....[10]....
        /*018c*/ 	.word	0xffffffff


	//   ....[11]....
        /*0190*/ 	.word	0xffffffff


	//   ....[12]....
        /*0194*/ 	.word	0xffffffff


	//   ....[13]....
        /*0198*/ 	.word	0xffffffff


	//   ....[14]....
        /*019c*/ 	.word	0xffffffff


	//   ....[15]....
        /*01a0*/ 	.word	0x0500000f


	//   ....[16]....
        /*01a4*/ 	.word	0x0500000f


	//   ....[17]....
        /*01a8*/ 	.word	0x0500000f


	//   ....[18]....
        /*01ac*/ 	.word	0x0500000f


	//   ....[19]....
        /*01b0*/ 	.word	0x0500000f


	//   ....[20]....
        /*01b4*/ 	.word	0x0500000f


	//   ....[21]....
        /*01b8*/ 	.word	0x0500000f


	//   ....[22]....
        /*01bc*/ 	.word	0x0500000f


	//   ....[23]....
        /*01c0*/ 	.word	0x0500000f


	//   ....[24]....
        /*01c4*/ 	.word	0x0500000f


	//   ....[25]....
        /*01c8*/ 	.word	0x0500000f


	//   ....[26]....
        /*01cc*/ 	.word	0x0500000f


	//----- nvinfo : EIATTR_COOP_GROUP_INSTR_OFFSETS
	.align		4
.L_14145:
        /*01d0*/ 	.byte	0x04, 0x28
        /*01d2*/ 	.short	(.L_14147 - .L_14146)


	//   ....[0]....
.L_14146:
        /*01d4*/ 	.word	0x00000ad0


	//   ....[1]....
        /*01d8*/ 	.word	0x00000af0


	//   ....[2]....
        /*01dc*/ 	.word	0x00000b10


	//   ....[3]....
        /*01e0*/ 	.word	0x00000b30


	//   ....[4]....
        /*01e4*/ 	.word	0x00000c40


	//   ....[5]....
        /*01e8*/ 	.word	0x00000c60


	//   ....[6]....
        /*01ec*/ 	.word	0x00000c80


	//   ....[7]....
        /*01f0*/ 	.word	0x00001ab0


	//   ....[8]....
        /*01f4*/ 	.word	0x00001ae0


	//   ....[9]....
        /*01f8*/ 	.word	0x00001b00


	//   ....[10]....
        /*01fc*/ 	.word	0x00001b20


	//   ....[11]....
        /*0200*/ 	.word	0x00001b40


	//   ....[12]....
        /*0204*/ 	.word	0x00001b90


	//   ....[13]....
        /*0208*/ 	.word	0x00001bb0


	//   ....[14]....
        /*020c*/ 	.word	0x00001bd0


	//   ....[15]....
        /*0210*/ 	.word	0x00003570


	//   ....[16]....
        /*0214*/ 	.word	0x000035d0


	//   ....[17]....
        /*0218*/ 	.word	0x00003630


	//   ....[18]....
        /*021c*/ 	.word	0x00003690


	//   ....[19]....
        /*0220*/ 	.word	0x00003710


	//   ....[20]....
        /*0224*/ 	.word	0x00003750


	//   ....[21]....
        /*0228*/ 	.word	0x000037a0


	//   ....[22]....
        /*022c*/ 	.word	0x000037f0


	//   ....[23]....
        /*0230*/ 	.word	0x00003840


	//   ....[24]....
        /*0234*/ 	.word	0x00003890


	//   ....[25]....
        /*0238*/ 	.word	0x000038e0


	//   ....[26]....
        /*023c*/ 	.word	0x00003930


	//----- nvinfo : EIATTR_VRC_CTA_INIT_COUNT
	.align		4
.L_14147:
        /*0240*/ 	.byte	0x02, 0x4a
	.zero		1
	.zero		1


	//----- nvinfo : EIATTR_SYSCALL_OFFSETS
	.align		4
        /*0244*/ 	.byte	0x04, 0x46
        /*0246*/ 	.short	(.L_14149 - .L_14148)


	//   ....[0]....
.L_14148:
        /*0248*/ 	.word	0x00002980


	//   ....[1]....
        /*024c*/ 	.word	0x00003510


	//----- nvinfo : EIATTR_EXIT_INSTR_OFFSETS
	.align		4
.L_14149:
        /*0250*/ 	.byte	0x04, 0x1c
        /*0252*/ 	.short	(.L_14151 - .L_14150)


	//   ....[0]....
.L_14150:
        /*0254*/ 	.word	0x000031e0


	//   ....[1]....
        /*0258*/ 	.word	0x000033e0


	//   ....[2]....
        /*025c*/ 	.word	0x00003410


	//   ....[3]....
        /*0260*/ 	.word	0x00003520


	//----- nvinfo : EIATTR_CRS_STACK_SIZE
	.align		4
.L_14151:
        /*0264*/ 	.byte	0x04, 0x1e
        /*0266*/ 	.short	(.L_14153 - .L_14152)
.L_14152:
        /*0268*/ 	.word	0x00000000


	//----- nvinfo : EIATTR_CBANK_PARAM_SIZE
	.align		4
.L_14153:
        /*026c*/ 	.byte	0x03, 0x19
        /*026e*/ 	.short	0x007c


	//----- nvinfo : EIATTR_PARAM_CBANK
	.align		4
        /*0270*/ 	.byte	0x04, 0x0a
        /*0272*/ 	.short	(.L_14155 - .L_14154)
	.align		4
.L_14154:
        /*0274*/ 	.word	index@(.nv.constant0._ZN4vllm25paged_attention_v1_kernelI13__nv_bfloat16hLi120ELi16ELi128ELNS_18Fp8KVCacheDataTypeE1ELb1EEEvPT_PKS3_PKT0_S9_ifPKiSB_iPKfiiiSD_SD_iiiii)
        /*0278*/ 	.short	0x0380
        /*027a*/ 	.short	0x007c


	//----- nvinfo : EIATTR_SW_WAR
	.align		4
.L_14155:
        /*027c*/ 	.byte	0x04, 0x36
        /*027e*/ 	.short	(.L_14157 - .L_14156)
.L_14156:
        /*0280*/ 	.word	0x00000008
.L_14157:


//--------------------- .nv.info._ZN4vllm25paged_attention_v1_kernelI13__nv_bfloat16hLi112ELi16ELi128ELNS_18Fp8KVCacheDataTypeE1ELb1EEEvPT_PKS3_PKT0_S9_ifPKiSB_iPKfiiiSD_SD_iiiii --------------------------
	.section	.nv.info._ZN4vllm25paged_attention_v1_kernelI13__nv_bfloat16hLi112ELi16ELi128ELNS_18Fp8KVCacheDataTypeE1ELb1EEEvPT_PKS3_PKT0_S9_ifPKiSB_iPKfiiiSD_SD_iiiii,"",@"SHT_CUDA_INFO"
	.sectionflags	@""
	.align	4


	//----- nvinfo : EIATTR_CUDA_API_VERSION
	.align		4
        /*0000*/ 	.byte	0x04, 0x37
        /*0002*/ 	.short	(.L_14159 - .L_14158)
.L_14158:
        /*0004*/ 	.word	0x00000082


	//----- nvinfo : EIATTR_KPARAM_INFO
	.align		4
.L_14159:
        /*0008*/ 	.byte	0x04, 0x17
        /*000a*/ 	.short	(.L_14161 - .L_14160)
.L_14160:
        /*000c*/ 	.word	0x00000000
        /*0010*/ 	.short	0x0013
        /*0012*/ 	.short	0x0078
        /*0014*/ 	.byte	0x00, 0xf0, 0x11, 0x00


	//----- nvinfo : EIATTR_KPARAM_INFO
	.align		4
.L_14161:
        /*0018*/ 	.byte	0x04, 0x17
        /*001a*/ 	.short	(.L_14163 - .L_14162)
.L_14162:
        /*001c*/ 	.word	0x00000000
        /*0020*/ 	.short	0x0012
        /*0022*/ 	.short	0x0074
        /*0024*/ 	.byte	0x00, 0xf0, 0x11, 0x00


	//----- nvinfo : EIATTR_KPARAM_INFO
	.align		4
.L_14163:
        /*0028*/ 	.byte	0x04, 0x17
        /*002a*/ 	.short	(.L_14165 - .L_14164)
.L_14164:
        /*002c*/ 	.word	0x00000000
        /*0030*/ 	.short	0x0011
        /*0032*/ 	.short	0x0070
        /*0034*/ 	.byte	0x00, 0xf0, 0x11, 0x00


	//----- nvinfo : EIATTR_KPARAM_INFO
	.align		4
.L_14165:
        /*0038*/ 	.byte	0x04, 0x17
        /*003a*/ 	.short	(.L_14167 - .L_14166)
.L_14166:
        /*003c*/ 	.word	0x00000000
        /*0040*/ 	.short	0x0010
        /*0042*/ 	.short	0x006c
        /*0044*/ 	.byte	0x00, 0xf0, 0x11, 0x00


	//----- nvinfo : EIATTR_KPARAM_INFO
	.align		4
.L_14167:
        /*0048*/ 	.byte	0x04, 0x17
        /*004a*/ 	.short	(.L_14169 - .L_14168)
.L_14168:
        /*004c*/ 	.word	0x00000000
        /*0050*/ 	.short	0x000f
        /*0052*/ 	.short	0x0068
        /*0054*/ 	.byte	0x00, 0xf0, 0x11, 0x00


	//----- nvinfo : EIATTR_KPARAM_INFO
	.align		4
.L_14169:
        /*0058*/ 	.byte	0x04, 0x17
        /*005a*/ 	.short	(.L_14171 - .L_14170)
.L_14170:
        /*005c*/ 	.word	0x00000000
        /*0060*/ 	.short	0x000e
        /*0062*/ 	.short	0x0060
        /*0064*/ 	.byte	0x00, 0xf5, 0x21, 0x00


	//----- nvinfo : EIATTR_KPARAM_INFO
	.align		4
.L_14171:
        /*0068*/ 	.byte	0x04, 0x17
        /*006a*/ 	.short	(.L_14173 - .L_14172)
.L_14172:
        /*006c*/ 	.word	0x00000000
        /*0070*/ 	.short	0x000d
        /*0072*/ 	.short	0x0058
        /*0074*/ 	.byte	0x00, 0xf5, 0x21, 0x00


	//----- nvinfo : EIATTR_KPARAM_INFO
	.align		4
.L_14173:
        /*0078*/ 	.byte	0x04, 0x17
        /*007a*/ 	.short	(.L_14175 - .L_14174)
.L_14174:
        /*007c*/ 	.word	0x00000000
        /*0080*/ 	.short	0x000c
        /*0082*/ 	.short	0x0050
        /*0084*/ 	.byte	0x00, 0xf0, 0x11, 0x00


	//----- nvinfo : EIATTR_KPARAM_INFO
	.align		4
.L_14175:
        /*0088*/ 	.byte	0x04, 0x17
        /*008a*/ 	.short	(.L_14177 - .L_14176)
.L_14176:
        /*008c*/ 	.word	0x00000000
        /*0090*/ 	.short	0x000b
        /*0092*/ 	.short	0x004c
        /*0094*/ 	.byte	0x00, 0xf0, 0x11, 0x00


	//----- nvinfo : EIATTR_KPARAM_INFO
	.align		4
.L_14177:
        /*0098*/ 	.byte	0x04, 0x17
        /*009a*/ 	.short	(.L_14179 - .L_14178)
.L_14178:
        /*009c*/ 	.word	0x00000000
        /*00a0*/ 	.short	0x000a
        /*00a2*/ 	.short	0x0048
        /*00a4*/ 	.byte	0x00, 0xf0, 0x11, 0x00


	//----- nvinfo : EIATTR_KPARAM_INFO
	.align		4
.L_14179:
        /*00a8*/ 	.byte	0x04, 0x17
        /*00aa*/ 	.short	(.L_14181 - .L_14180)
.L_14180:
        /*00ac*/ 	.word	0x00000000
        /*00b0*/ 	.short	0x0009
        /*00b2*/ 	.short	0x0040
        /*00b4*/ 	.byte	0x00, 0xf5, 0x21, 0x00


	//----- nvinfo : EIATTR_KPARAM_INFO
	.align		4
.L_14181:
        /*00b8*/ 	.byte	0x04, 0x17
        /*00ba*/ 	.short	(.L_14183 - .L_14182)
.L_14182:
        /*00bc*/ 	.word	0x00000000
        /*00c0*/ 	.short	0x0008
        /*00c2*/ 	.short	0x0038
        /*00c4*/ 	.byte	0x00, 0xf0, 0x11, 0x00


	//----- nvinfo : EIATTR_KPARAM_INFO
	.align		4
.L_14183:
        /*00c8*/ 	.byte	0x04, 0x17
        /*00ca*/ 	.short	(.L_14185 - .L_14184)
.L_14184:
        /*00cc*/ 	.word	0x00000000
        /*00d0*/ 	.short	0x0007
        /*00d2*/ 	.short	0x0030
        /*00d4*/ 	.byte	0x00, 0xf5, 0x21, 0x00


	//----- nvinfo : EIATTR_KPARAM_INFO
	.align		4
.L_14185:
        /*00d8*/ 	.byte	0x04, 0x17
        /*00da*/ 	.short	(.L_14187 - .L_14186)
.L_14186:
        /*00dc*/ 	.word	0x00000000
        /*00e0*/ 	.short	0x0006
        /*00e2*/ 	.short	0x0028
        /*00e4*/ 	.byte	0x00, 0xf5, 0x21, 0x00


	//----- nvinfo : EIATTR_KPARAM_INFO
	.align		4
.L_14187:
        /*00e8*/ 	.byte	0x04, 0x17
        /*00ea*/ 	.short	(.L_14189 - .L_14188)
.L_14188:
        /*00ec*/ 	.word	0x00000000
        /*00f0*/ 	.short	0x0005
        /*00f2*/ 	.short	0x0024
        /*00f4*/ 	.byte	0x00, 0xf0, 0x11, 0x00


	//----- nvinfo : EIATTR_KPARAM_INFO
	.align		4
.L_14189:
        /*00f8*/ 	.byte	0x04, 0x17
        /*00fa*/ 	.short	(.L_14191 - .L_14190)
.L_14190:
        /*00fc*/ 	.word	0x00000000
        /*0100*/ 	.short	0x0004
        /*0102*/ 	.short	0x0020
        /*0104*/ 	.byte	0x00, 0xf0, 0x11, 0x00


	//----- nvinfo : EIATTR_KPARAM_INFO
	.align		4
.L_14191:
        /*0108*/ 	.byte	0x04, 0x17
        /*010a*/ 	.short	(.L_14193 - .L_14192)
.L_14192:
        /*010c*/ 	.word	0x00000000
        /*0110*/ 	.short	0x0003
        /*0112*/ 	.short	0x0018
        /*0114*/ 	.byte	0x00, 0xf5, 0x21, 0x00


	//----- nvinfo : EIATTR_KPARAM_INFO
	.align		4
.L_14193:
        /*0118*/ 	.byte	0x04, 0x17
        /*011a*/ 	.short	(.L_14195 - .L_14194)
.L_14194:
        /*011c*/ 	.word	0x00000000
        /*0120*/ 	.short	0x0002
        /*0122*/ 	.short	0x0010
        /*0124*/ 	.byte	0x00, 0xf5, 0x21, 0x00


	//----- nvinfo : EIATTR_KPARAM_INFO
	.align		4
.L_14195:
        /*0128*/ 	.byte	0x04, 0x17
        /*012a*/ 	.short	(.L_14197 - .L_14196)
.L_14196:
        /*012c*/ 	.word	0x00000000
        /*0130*/ 	.short	0x0001
        /*0132*/ 	.short	0x0008
        /*0134*/ 	.byte	0x00, 0xf5, 0x21, 0x00


	//----- nvinfo : EIATTR_KPARAM_INFO
	.align		4
.L_14197:
        /*0138*/ 	.byte	0x04, 0x17
        /*013a*/ 	.short	(.L_14199 - .L_14198)
.L_14198:
        /*013c*/ 	.word	0x00000000
        /*0140*/ 	.short	0x0000
        /*0142*/ 	.short	0x0000
        /*0144*/ 	.byte	0x00, 0xf5, 0x21, 0x00


	//----- nvinfo : EIATTR_SPARSE_MMA_MASK
	.align		4
.L_14199:
        /*0148*/ 	.byte	0x03, 0x50
        /*014a*/ 	.short	0x0000


	//----- nvinfo : EIATTR_MAXREG_COUNT
	.align		4
        /*014c*/ 	.byte	0x03, 0x1b
        /*014e*/ 	.short	0x00ff


	//----- nvinfo : EIATTR_NUM_BARRIERS
	.align		4
        /*0150*/ 	.byte	0x02, 0x4c
        /*0152*/ 	.byte	0x01
	.zero		1


	//----- nvinfo : EIATTR_EXTERNS
	.align		4
        /*0154*/ 	.byte	0x04, 0x0f
        /*0156*/ 	.short	(.L_14201 - .L_14200)


	//   ....[0]....
	.align		4
.L_14200:
        /*0158*/ 	.word	index@(__assertfail)


	//----- nvinfo : EIATTR_MERCURY_ISA_VERSION
	.align		4
.L_14201:
        /*015c*/ 	.byte	0x03, 0x5f
        /*015e*/ 	.short	0x0101


	//----- nvinfo : EIATTR_COOP_GROUP_MASK_REGIDS
	.align		4
        /*0160*/ 	.byte	0x04, 0x29
        /*0162*/ 	.short	(.L_14203 - .L_14202)


	//   ....[0]....
.L_14202:
        /*0164*/ 	.word	0xffffffff


	//   ....[1]....
        /*0168*/ 	.word	0xffffffff


	//   ....[2]....
        /*016c*/ 	.word	0xffffffff


	//   ....[3]....
        /*0170*/ 	.word	0xffffffff


	//   ....[4]....
        /*0174*/ 	.word	0xffffffff


	//   ....[5]....
        /*0178*/ 	.word	0xffffffff


	//   ....[6]....
        /*017c*/ 	.word	0xffffffff


	//   ....[7]....
        /*0180*/ 	.word	0xffffffff


	//   ....[8]....
        /*0184*/ 	.word	0xffffffff


	//   ....[9]....
        /*0188*/ 	.word	0xffffffff


	//   ....[10]....
        /*018c*/ 	.word	0xffffffff


	//   ....[11]....
        /*0190*/ 	.word	0xffffffff


	//   ....[12]....
        /*0194*/ 	.word	0xffffffff


	//   ....[13]....
        /*0198*/ 	.word	0xffffffff


	//   ....[14]....
        /*019c*/ 	.word	0xffffffff


	//   ....[15]....
        /*01a0*/ 	.word	0x0500000f


	//   ....[16]....
        /*01a4*/ 	.word	0x0500000f


	//   ....[17]....
        /*01a8*/ 	.word	0x0500000f


	//   ....[18]....
        /*01ac*/ 	.word	0x0500000f


	//   ....[19]....
        /*01b0*/ 	.word	0x0500000f


	//   ....[20]....
        /*01b4*/ 	.word	0x0500000f


	//   ....[21]....
        /*01b8*/ 	.word	0x0500000f


	//   ....[22]....
        /*01bc*/ 	.word	0x0500000f


	//   ....[23]....
        /*01c0*/ 	.word	0x0500000f


	//   ....[24]....
        /*01c4*/ 	.word	0x0500000f


	//   ....[25]....
        /*01c8*/ 	.word	0x0500000f


	//----- nvinfo : EIATTR_COOP_GROUP_INSTR_OFFSETS
	.align		4
.L_14203:
        /*01cc*/ 	.byte	0x04, 0x28
        /*01ce*/ 	.short	(.L_14205 - .L_14204)


	//   ....[0]....
.L_14204:
        /*01d0*/ 	.word	0x00000ad0


	//   ....[1]....
        /*01d4*/ 	.word	0x00000af0


	//   ....[2]....
        /*01d8*/ 	.word	0x00000b10


	//   ....[3]....
        /*01dc*/ 	.word	0x00000b30


	//   ....[4]....
        /*01e0*/ 	.word	0x00000c40


	//   ....[5]....
        /*01e4*/ 	.word	0x00000c60


	//   ....[6]....
        /*01e8*/ 	.word	0x00000c80


	//   ....[7]....
        /*01ec*/ 	.word	0x00001ab0


	//   ....[8]....
        /*01f0*/ 	.word	0x00001ae0


	//   ....[9]....
        /*01f4*/ 	.word	0x00001b00


	//   ....[10]....
        /*01f8*/ 	.word	0x00001b20


	//   ....[11]....
        /*01fc*/ 	.word	0x00001b40


	//   ....[12]....
        /*0200*/ 	.word	0x00001b90


	//   ....[13]....
        /*0204*/ 	.word	0x00001bb0


	//   ....[14]....
        /*0208*/ 	.word	0x00001bd0


	//   ....[15]....
        /*020c*/ 	.word	0x00003220


	//   ....[16]....
        /*0210*/ 	.word	0x00003280


	//   ....[17]....
        /*0214*/ 	.word	0x000032e0


	//   ....[18]....
        /*0218*/ 	.word	0x00003340


	//   ....[19]....
        /*021c*/ 	.word	0x000033c0


	//   ....[20]....
        /*0220*/ 	.word	0x00003400


	//   ....[21]....
        /*0224*/ 	.word	0x00003450


	//   ....[22]....
        /*0228*/ 	.word	0x000034a0


	//   ....[23]....
        /*022c*/ 	.word	0x000034f0


	//   ....[24]....
        /*0230*/ 	.word	0x00003540


	//   ....[25]....
        /*0234*/ 	.word	0x00003590


	//----- nvinfo : EIATTR_VRC_CTA_INIT_COUNT
	.align		4
.L_14205:
        /*0238*/ 	.byte	0x02, 0x4a
	.zero		1
	.zero		1


	//----- nvinfo : EIATTR_SYSCALL_OFFSETS
	.align		4
        /*023c*/ 	.byte	0x04, 0x46
        /*023e*/ 	.short	(.L_14207 - .L_14206)


	//   ....[0]....
.L_14206:
        /*0240*/ 	.word	0x00002980


	//   ....[1]....
        /*0244*/ 	.word	0x000031c0


	//----- nvinfo : EIATTR_EXIT_INSTR_OFFSETS
	.align		4
.L_14207:
        /*0248*/ 	.byte	0x04, 0x1c
        /*024a*/ 	.short	(.L_14209 - .L_14208)


	//   ....[0]....
.L_14208:
        /*024c*/ 	.word	0x00002ef0


	//   ....[1]....
        /*0250*/ 	.word	0x00002f30


	//   ....[2]....
        /*0254*/ 	.word	0x000030c0


	//   ....[3]....
        /*0258*/ 	.word	0x000031d0


	//----- nvinfo : EIATTR_CRS_STACK_SIZE
	.align		4
.L_14209:
        /*025c*/ 	.byte	0x04, 0x1e
        /*025e*/ 	.short	(.L_14211 - .L_14210)
.L_14210:
        /*0260*/ 	.word	0x00000000


	//----- nvinfo : EIATTR_CBANK_PARAM_SIZE
	.align		4
.L_14211:
        /*0264*/ 	.byte	0x03, 0x19
        /*0266*/ 	.short	0x007c


	//----- nvinfo : EIATTR_PARAM_CBANK
	.align		4
        /*0268*/ 	.byte	0x04, 0x0a
        /*026a*/ 	.short	(.L_14213 - .L_14212)
	.align		4
.L_14212:
        /*026c*/ 	.word	index@(.nv.constant0._ZN4vllm25paged_attention_v1_kernelI13__nv_bfloat16hLi112ELi16ELi128ELNS_18Fp8KVCacheDataTypeE1ELb1EEEvPT_PKS3_PKT0_S9_ifPKiSB_iPKfiiiSD_SD_iiiii)
        /*0270*/ 	.short	0x0380
        /*0272*/ 	.short	0x007c


	//----- nvinfo : EIATTR_SW_WAR
	.align		4
.L_14213:
        /*0274*/ 	.byte	0x04, 0x36
        /*0276*/ 	.short	(.L_14215 - .L_14214)
.L_14214:
        /*0278*/ 	.word	0x00000008
.L_14215:


//--------------------- .nv.info._ZN4vllm25paged_attention_v1_kernelI13__nv_bfloat16hLi96ELi16ELi128ELNS_18Fp8KVCacheDataTypeE1ELb1EEEvPT_PKS3_PKT0_S9_ifPKiSB_iPKfiiiSD_SD_iiiii --------------------------
	.section	.nv.info._ZN4vllm25paged_attention_v1_kernelI13__nv_bfloat16hLi96ELi16ELi128ELNS_18Fp8KVCacheDataTypeE1ELb1EEEvPT_PKS3_PKT0_S9_ifPKiSB_iPKfiiiSD_SD_iiiii,"",@"SHT_CUDA_INFO"
	.sectionflags	@""
	.align	4


	//----- nvinfo : EIATTR_CUDA_API_VERSION
	.align		4
        /*0000*/ 	.byte	0x04, 0x37
        /*0002*/ 	.short	(.L_14217 - .L_14216)
.L_14216:
        /*0004*/ 	.word	0x00000082


	//----- nvinfo : EIATTR_KPARAM_INFO
	.align		4
.L_14217:
        /*0008*/ 	.byte	0x04, 0x17
        /*000a*/ 	.short	(.L_14219 - .L_14218)
.L_14218:
        /*000c*/ 	.word	0x00000000
        /*0010*/ 	.short	0x0013
        /*0012*/ 	.short	0x0078
        /*0014*/ 	.byte	0x00, 0xf0, 0x11, 0x00


	//----- nvinfo : EIATTR_KPARAM_INFO
	.align		4
.L_14219:
        /*0018*/ 	.byte	0x04, 0x17
        /*001a*/ 	.short	(.L_14221 - .L_14220)
.L_14220:
        /*001c*/ 	.word	0x00000000
        /*0020*/ 	.short	0x0012
        /*0022*/ 	.short	0x0074
        /*0024*/ 	.byte	0x00, 0xf0, 0x11, 0x00


	//----- nvinfo : EIATTR_KPARAM_INFO
	.align		4
.L_14221:
        /*0028*/ 	.byte	0x04, 0x17
        /*002a*/ 	.short	(.L_14223 - .L_14222)
.L_14222:
        /*002c*/ 	.word	0x00000000
        /*0030*/ 	.short	0x0011
        /*0032*/ 	.short	0x0070
        /*0034*/ 	.byte	0x00, 0xf0, 0x11, 0x00


	//----- nvinfo : EIATTR_KPARAM_INFO
	.align		4
.L_14223:
        /*0038*/ 	.byte	0x04, 0x17
        /*003a*/ 	.short	(.L_14225 - .L_14224)
.L_14224:
        /*003c*/ 	.word	0x00000000
        /*0040*/ 	.short	0x0010
        /*0042*/ 	.short	0x006c
        /*0044*/ 	.byte	0x00, 0xf0, 0x11, 0x00


	//----- nvinfo : EIATTR_KPARAM_INFO
	.align		4
.L_14225:
        /*0048*/ 	.byte	0x04, 0x17
        /*004a*/ 	.short	(.L_14227 - .L_14226)
.L_14226:
        /*004c*/ 	.word	0x00000000
        /*0050*/ 	.short	0x000f
        /*0052*/ 	.short	0x0068
        /*0054*/ 	.byte	0x00, 0xf0, 0x11, 0x00


	//----- nvinfo : EIATTR_KPARAM_INFO
	.align		4
.L_14227:
        /*0058*/ 	.byte	0x04, 0x17
        /*005a*/ 	.short	(.L_14229 - .L_14228)
.L_14228:
        /*005c*/ 	.word	0x00000000
        /*0060*/ 	.short	0x000e
        /*0062*/ 	.short	0x0060
        /*0064*/ 	.byte	0x00, 0xf5, 0x21, 0x00


	//----- nvinfo : EIATTR_KPARAM_INFO
	.align		4
.L_14229:
        /*0068*/ 	.byte	0x04, 0x17
        /*006a*/ 	.short	(.L_14231 - .L_14230)
.L_14230:
        /*006c*/ 	.word	0x00000000
        /*0070*/ 	.short	0x000d
        /*0072*/ 	.short	0x0058
        /*0074*/ 	.byte	0x00, 0xf5, 0x21, 0x00


	//----- nvinfo : EIATTR_KPARAM_INFO
	.align		4
.L_14231:
        /*0078*/ 	.byte	0x04, 0x17
        /*007a*/ 	.short	(.L_14233 - .L_14232)
.L_14232:
        /*007c*/ 	.word	0x00000000
        /*0080*/ 	.short	0x000c
        /*0082*/ 	.short	0x0050
        /*0084*/ 	.byte	0x00, 0xf0, 0x11, 0x00


	//----- nvinfo : EIATTR_KPARAM_INFO
	.align		4
.L_14233:
        /*0088*/ 	.byte	0x04, 0x17
        /*008a*/ 	.short	(.L_14235 - .L_14234)
.L_14234:
        /*008c*/ 	.word	0x00000000
        /*0090*/ 	.short	0x000b
        /*0092*/ 	.short	0x004c
        /*0094*/ 	.byte	0x00, 0xf0, 0x11, 0x00


	//----- nvinfo : EIATTR_KPARAM_INFO
	.align		4
.L_14235:
        /*0098*/ 	.byte	0x04, 0x17
        /*009a*/ 	.short	(.L_14237 - .L_14236)
.L_14236:
        /*009c*/ 	.word	0x00000000
        /*00a0*/ 	.short	0x000a
        /*00a2*/ 	.short	0x0048
        /*00a4*/ 	.byte	0x00, 0xf0, 0x11, 0x00


	//----- nvinfo : EIATTR_KPARAM_INFO
	.align		4
.L_14237:
        /*00a8*/ 	.byte	0x04, 0x17
        /*00aa*/ 	.short	(.L_14239 - .L_14238)
.L_14238:
        /*00ac*/ 	.word	0x00000000
        /*00b0*/ 	.short	0x0009
        /*00b2*/ 	.short	0x0040
        /*00b4*/ 	.byte	0x00, 0xf5, 0x21, 0x00


	//----- nvinfo : EIATTR_KPARAM_INFO
	.align		4
.L_14239:
        /*00b8*/ 	.byte	0x04, 0x17
        /*00ba*/ 	.short	(.L_14241 - .L_14240)
.L_14240:
        /*00bc*/ 	.word	0x00000000
        /*00c0*/ 	.short	0x0008
        /*00c2*/ 	.short	0x0038
        /*00c4*/ 	.byte	0x00, 0xf0, 0x11, 0x00


	//----- nvinfo : EIATTR_KPARAM_INFO
	.align		4
.L_14241:
        /*00c8*/ 	.byte	0x04, 0x17
        /*00ca*/ 	.short	(.L_14243 - .L_14242)
.L_14242:
        /*00cc*/ 	.word	0x00000000
        /*00d0*/ 	.short	0x0007
        /*00d2*/ 	.short	0x0030
        /*00d4*/ 	.byte	0x00, 0xf5, 0x21, 0x00


	//----- nvinfo : EIATTR_KPARAM_INFO
	.align		4
.L_14243:
        /*00d8*/ 	.byte	0x04, 0x17
        /*00da*/ 	.short	(.L_14245 - .L_14244)
.L_14244:
        /*00dc*/ 	.word	0x00000000
        /*00e0*/ 	.short	0x0006
        /*00e2*/ 	.short	0x0028
        /*00e4*/ 	.byte	0x00, 0xf5, 0x21, 0x00


	//----- nvinfo : EIATTR_KPARAM_INFO
	.align		4
.L_14245:
        /*00e8*/ 	.byte	0x04, 0x17
        /*00ea*/ 	.short	(.L_14247 - .L_14246)
.L_14246:
        /*00ec*/ 	.word	0x00000000
        /*00f0*/ 	.short	0x0005
        /*00f2*/ 	.short	0x0024
        /*00f4*/ 	.byte	0x00, 0xf0, 0x11, 0x00


	//----- nvinfo : EIATTR_KPARAM_INFO
	.align		4
.L_14247:
        /*00f8*/ 	.byte	0x04, 0x17
        /*00fa*/ 	.short	(.L_14249 - .L_14248)
.L_14248:
        /*00fc*/ 	.word	0x00000000
        /*0100*/ 	.short	0x0004
        /*0102*/ 	.short	0x0020
        /*0104*/ 	.byte	0x00, 0xf0, 0x11, 0x00


	//----- nvinfo : EIATTR_KPARAM_INFO
	.align		4
.L_14249:
        /*0108*/ 	.byte	0x04, 0x17
        /*010a*/ 	.short	(.L_14251 - .L_14250)
.L_14250:
        /*010c*/ 	.word	0x00000000
        /*0110*/ 	.short	0x0003
        /*0112*/ 	.short	0x0018
        /*0114*/ 	.byte	0x00, 0xf5, 0x21, 0x00


	//----- nvinfo : EIATTR_KPARAM_INFO
	.align		4
.L_14251:
        /*0118*/ 	.byte	0x04, 0x17
        /*011a*/ 	.short	(.L_14253 - .L_14252)
.L_14252:
        /*011c*/ 	.word	0x00000000
        /*0120*/ 	.short	0x0002
        /*0122*/ 	.short	0x0010
        /*0124*/ 	.byte	0x00, 0xf5, 0x21, 0x00


	//----- nvinfo : EIATTR_KPARAM_INFO
	.align		4
.L_14253:
        /*0128*/ 	.byte	0x04, 0x17
        /*012a*/ 	.short	(.L_14255 - .L_14254)
.L_14254:
        /*012c*/ 	.word	0x00000000
        /*0130*/ 	.short	0x0001
        /*0132*/ 	.short	0x0008
        /*0134*/ 	.byte	0x00, 0xf5, 0x21, 0x00


	//----- nvinfo : EIATTR_KPARAM_INFO
	.align		4
.L_14255:
        /*0138*/ 	.byte	0x04, 0x17
        /*013a*/ 	.short	(.L_14257 - .L_14256)
.L_14256:
        /*013c*/ 	.word	0x00000000
        /*0140*/ 	.short	0x0000
        /*0142*/ 	.short	0x0000
        /*0144*/ 	.byte	0x00, 0xf5, 0x21, 0x00


	//----- nvinfo : EIATTR_SPARSE_MMA_MASK
	.align		4
.L_14257:
        /*0148*/ 	.byte	0x03, 0x50
        /*014a*/ 	.short	0x0000


	//----- nvinfo : EIATTR_MAXREG_COUNT
	.align		4
        /*014c*/ 	.byte	0x03, 0x1b
        /*014e*/ 	.short	0x00ff


	//----- nvinfo : EIATTR_NUM_BARRIERS
	.align		4
        /*0150*/ 	.byte	0x02, 0x4c
        /*0152*/ 	.byte	0x01
	.zero		1


	//----- nvinfo : EIATTR_EXTERNS
	.align		4
        /*0154*/ 	.byte	0x04, 0x0f
        /*0156*/ 	.short	(.L_14259 - .L_14258)


	//   ....[0]....
	.align		4
.L_14258:
        /*0158*/ 	.word	index@(__assertfail)


	//----- nvinfo : EIATTR_MERCURY_ISA_VERSION
	.align		4
.L_14259:
        /*015c*/ 	.byte	0x03, 0x5f
        /*015e*/ 	.short	0x0101


	//----- nvinfo : EIATTR_COOP_GROUP_MASK_REGIDS
	.align		4
        /*0160*/ 	.byte	0x04, 0x29
        /*0162*/ 	.short	(.L_14261 - .L_14260)


	//   ....[0]....
.L_14260:
        /*0164*/ 	.word	0xffffffff


	//   ....[1]....
        /*0168*/ 	.word	0xffffffff


	//   ....[2]....
        /*016c*/ 	.word	0xffffffff


	//   ....[3]....
        /*0170*/ 	.word	0xffffffff


	//   ....[4]....
        /*0174*/ 	.word	0xffffffff


	//   ....[5]....
        /*0178*/ 	.word	0xffffffff


	//   ....[6]....
        /*017c*/ 	.word	0xffffffff


	//   ....[7]....
        /*0180*/ 	.word	0xffffffff


	//   ....[8]....
        /*0184*/ 	.word	0xffffffff


	//   ....[9]....
        /*0188*/ 	.word	0xffffffff


	//   ....[10]....
        /*018c*/ 	.word	0xffffffff


	//   ....[11]....
        /*0190*/ 	.word	0xffffffff


	//   ....[12]....
        /*0194*/ 	.word	0xffffffff


	//   ....[13]....
        /*0198*/ 	.word	0xffffffff


	//   ....[14]....
        /*019c*/ 	.word	0xffffffff


	//   ....[15]....
        /*01a0*/ 	.word	0x0500000f


	//   ....[16]....
        /*01a4*/ 	.word	0x0500000f


	//   ....[17]....
        /*01a8*/ 	.word	0x0500000f


	//   ....[18]....
        /*01ac*/ 	.word	0x0500000f


	//   ....[19]....
        /*01b0*/ 	.word	0x0500000f


	//   ....[20]....
        /*01b4*/ 	.word	0x0500000f


	//   ....[21]....
        /*01b8*/ 	.word	0x0500000f


	//   ....[22]....
        /*01bc*/ 	.word	0x0500000f


	//   ....[23]....
        /*01c0*/ 	.word	0x0500000f


	//   ....[24]....
        /*01c4*/ 	.word	0x0500000f


	//----- nvinfo : EIATTR_COOP_GROUP_INSTR_OFFSETS
	.align		4
.L_14261:
        /*01c8*/ 	.byte	0x04, 0x28
        /*01ca*/ 	.short	(.L_14263 - .L_14262)


	//   ....[0]....
.L_14262:
        /*01cc*/ 	.word	0x00000ad0


	//   ....[1]....
        /*01d0*/ 	.word	0x00000af0


	//   ....[2]....
        /*01d4*/ 	.word	0x00000b10


	//   ....[3]....
        /*01d8*/ 	.word	0x00000b30


	//   ....[4]....
        /*01dc*/ 	.word	0x00000c40


	//   ....[5]....
        /*01e0*/ 	.word	0x00000c60


	//   ....[6]....
        /*01e4*/ 	.word	0x00000c80


	//   ....[7]....
        /*01e8*/ 	.word	0x00001ab0


	//   ....[8]....
        /*01ec*/ 	.word	0x00001ae0


	//   ....[9]....
        /*01f0*/ 	.word	0x00001b00


	//   ....[10]....
        /*01f4*/ 	.word	0x00001b20


	//   ....[11]....
        /*01f8*/ 	.word	0x00001b40


	//   ....[12]....
        /*01fc*/ 	.word	0x00001b90


	//   ....[13]....
        /*0200*/ 	.word	0x00001bb0


	//   ....[14]....
        /*0204*/ 	.word	0x00001bd0


	//   ....[15]....
        /*0208*/ 	.word	0x00003190


	//   ....[16]....
        /*020c*/ 	.word	0x000031f0


	//   ....[17]....
        /*0210*/ 	.word	0x00003250


	//   ....[18]....
        /*0214*/ 	.word	0x000032b0


	//   ....[19]....
        /*0218*/ 	.word	0x00003330


	//   ....[20]....
        /*021c*/ 	.word	0x00003370


	//   ....[21]....
        /*0220*/ 	.word	0x000033c0


	//   ....[22]....
        /*0224*/ 	.word	0x00003410


	//   ....[23]....
        /*0228*/ 	.word	0x00003460


	//   ....[24]....
        /*022c*/ 	.word	0x000034b0


	//----- nvinfo : EIATTR_VRC_CTA_INIT_COUNT
	.align		4
.L_14263:
        /*0230*/ 	.byte	0x02, 0x4a
	.zero		1
	.zero		1


	//----- nvinfo : EIATTR_SYSCALL_OFFSETS
	.align		4
        /*0234*/ 	.byte	0x04, 0x46
        /*0236*/ 	.short	(.L_14265 - .L_14264)


	//   ....[0]....
.L_14264:
        /*0238*/ 	.word	0x00002980


	//   ....[1]....
        /*023c*/ 	.word	0x00003130


	//----- nvinfo : EIATTR_EXIT_INSTR_OFFSETS
	.align		4
.L_14265:
        /*0240*/ 	.byte	0x04, 0x1c
        /*0242*/ 	.short	(.L_14267 - .L_14266)


	//   ....[0]....
.L_14266:
        /*0244*/ 	.word	0x00002e80


	//   ....[1]....
        /*0248*/ 	.word	0x00002ec0


	//   ....[2]....
        /*024c*/ 	.word	0x00003030


	//   ....[3]....
        /*0250*/ 	.word	0x00003140


	//----- nvinfo : EIATTR_CRS_STACK_SIZE
	.align		4
.L_14267:
        /*0254*/ 	.byte	0x04, 0x1e
        /*0256*/ 	.short	(.L_14269 - .L_14268)
.L_14268:
        /*0258*/ 	.word	0x00000000


	//----- nvinfo : EIATTR_CBANK_PARAM_SIZE
	.align		4
.L_14269:
        /*025c*/ 	.byte	0x03, 0x19
        /*025e*/ 	.short	0x007c


	//----- nvinfo : EIATTR_PARAM_CBANK
	.align		4
        /*0260*/ 	.byte	0x04, 0x0a
        /*0262*/ 	.short	(.L_14271 - .L_14270)
	.align		4
.L_14270:
        /*0264*/ 	.word	index@(.nv.constant0._ZN4vllm25paged_attention_v1_kernelI13__nv_bfloat16hLi96ELi16ELi128ELNS_18Fp8KVCacheDataTypeE1ELb1EEEvPT_PKS3_PKT0_S9_ifPKiSB_iPKfiiiSD_SD_iiiii)
        /*0268*/ 	.short	0x0380
        /*026a*/ 	.short	0x007c


	//----- nvinfo : EIATTR_SW_WAR
	.align		4
.L_14271:
        /*026c*/ 	.byte	0x04, 0x36
        /*026e*/ 	.short	(.L_14273 - .L_14272)
.L_14272:
        /*0270*/ 	.word	0x00000008
.L_14273:


//--------------------- .nv.info._ZN4vllm25paged_attention_v1_kernelI13__nv_bfloat16hLi80ELi16ELi128ELNS_18Fp8KVCacheDataTypeE1ELb1EEEvPT_PKS3_PKT0_S9_ifPKiSB_iPKfiiiSD_SD_iiiii --------------------------
	.section	.nv.info._ZN4vllm25paged_attention_v1_kernelI13__nv_bfloat16hLi80ELi16ELi128ELNS_18Fp8KVCacheDataTypeE1ELb1EEEvPT_PKS3_PKT0_S9_ifPKiSB_iPKfiiiSD_SD_iiiii,"",@"SHT_CUDA_INFO"
	.sectionflags	@""
	.align	4


	//----- nvinfo : EIATTR_CUDA_API_VERSION
	.align		4
        /*0000*/ 	.byte	0x04, 0x37
        /*0002*/ 	.short	(.L_14275 - .L_14274)
.L_14274:
        /*0004*/ 	.word	0x00000082


	//----- nvinfo : EIATTR_KPARAM_INFO
	.align		4
.L_14275:
        /*0008*/ 	.byte	0x04, 0x17
        /*000a*/ 	.short	(.L_14277 - .L_14276)
.L_14276:
        /*000c*/ 	.word	0x00000000
        /*0010*/ 	.short	0x0013
        /*0012*/ 	.short	0x0078
        /*0014*/ 	.byte	0x00, 0xf0, 0x11, 0x00


	//----- nvinfo : EIATTR_KPARAM_INFO
	.align		4
.L_14277:
        /*0018*/ 	.byte	0x04, 0x17
        /*001a*/ 	.short	(.L_14279 - .L_14278)
.L_14278:
        /*001c*/ 	.word	0x00000000
        /*0020*/ 	.short	0x0012
        /*0022*/ 	.short	0x0074
        /*0024*/ 	.byte	0x00, 0xf0, 0x11, 0x00


	//----- nvinfo : EIATTR_KPARAM_INFO
	.align		4
.L_14279:
        /*0028*/ 	.byte	0x04, 0x17
        /*002a*/ 	.short	(.L_14281 - .L_14280)
.L_14280:
        /*002c*/ 	.word	0x00000000
        /*0030*/ 	.short	0x0011
        /*0032*/ 	.short	0x0070
        /*0034*/ 	.byte	0x00, 0xf0, 0x11, 0x00


	//----- nvinfo : EIATTR_KPARAM_INFO
	.align		4
.L_14281:
        /*0038*/ 	.byte	0x04, 0x17
        /*003a*/ 	.short	(.L_14283 - .L_14282)
.L_14282:
        /*003c*/ 	.word	0x00000000
        /*0040*/ 	.short	0x0010
        /*0042*/ 	.short	0x006c
        /*0044*/ 	.byte	0x00, 0xf0, 0x11, 0x00


	//----- nvinfo : EIATTR_KPARAM_INFO
	.align		4
.L_14283:
        /*0048*/ 	.byte	0x04, 0x17
        /*004a*/ 	.short	(.L_14285 - .L_14284)
.L_14284:
        /*004c*/ 	.word	0x00000000
        /*0050*/ 	.short	0x000f
        /*0052*/ 	.short	0x0068
        /*0054*/ 	.byte	0x00, 0xf0, 0x11, 0x00


	//----- nvinfo : EIATTR_KPARAM_INFO
	.align		4
.L_14285:
        /*0058*/ 	.byte	0x04, 0x17
        /*005a*/ 	.short	(.L_14287 - .L_14286)
.L_14286:
        /*005c*/ 	.word	0x00000000
        /*0060*/ 	.short	0x000e
        /*0062*/ 	.short	0x0060
        /*0064*/ 	.byte	0x00, 0xf5, 0x21, 0x00


	//----- nvinfo : EIATTR_KPARAM_INFO
	.align		4
.L_14287:
        /*0068*/ 	.byte	0x04, 0x17
        /*006a*/ 	.short	(.L_14289 - .L_14288)
.L_14288:
        /*006c*/ 	.word	0x00000000
        /*0070*/ 	.short	0x000d
        /*0072*/ 	.short	0x0058
        /*0074*/ 	.byte	0x00, 0xf5, 0x21, 0x00


	//----- nvinfo : EIATTR_KPARAM_INFO
	.align		4
.L_14289:
        /*0078*/ 	.byte	0x04, 0x17
        /*007a*/ 	.short	(.L_14291 - .L_14290)
.L_14290:
        /*007c*/ 	.word	0x00000000
        /*0080*/ 	.short	0x000c
        /*0082*/ 	.short	0x0050
        /*0084*/ 	.byte	0x00, 0xf0, 0x11, 0x00


	//----- nvinfo : EIATTR_KPARAM_INFO
	.align		4
.L_14291:
        /*0088*/ 	.byte	0x04, 0x17
        /*008a*/ 	.short	(.L_14293 - .L_14292)
.L_14292:
        /*008c*/ 	.word	0x00000000
        /*0090*/ 	.short	0x000b
        /*0092*/ 	.short	0x004c
        /*0094*/ 	.byte	0x00, 0xf0, 0x11, 0x00


	//----- nvinfo : EIATTR_KPARAM_INFO
	.align		4
.L_14293:
        /*0098*/ 	.byte	0x04, 0x17
        /*009a*/ 	.short	(.L_14295 - .L_14294)
.L_14294:
        /*009c*/ 	.word	0x00000000
        /*00a0*/ 	.short	0x000a
        /*00a2*/ 	.short	0x0048
        /*00a4*/ 	.byte	0x00, 0xf0, 0x11, 0x00


	//----- nvinfo : EIATTR_KPARAM_INFO
	.align		4
.L_14295:
        /*00a8*/ 	.byte	0x04, 0x17
        /*00aa*/ 	.short	(.L_14297 - .L_14296)
.L_14296:
        /*00ac*/ 	.word	0x00000000
        /*00b0*/ 	.short	0x0009
        /*00b2*/ 	.short	0x0040
        /*00b4*/ 	.byte	0x00, 0xf5, 0x21, 0x00


	//----- nvinfo : EIATTR_KPARAM_INFO
	.align		4
.L_14297:
        /*00b8*/ 	.byte	0x04, 0x17
        /*00ba*/ 	.short	(.L_14299 - .L_14298)
.L_14298:
        /*00bc*/ 	.word	0x00000000
        /*00c0*/ 	.short	0x0008
        /*00c2*/ 	.short	0x0038
        /*00c4*/ 	.byte	0x00, 0xf0, 0x11, 0x00


	//----- nvinfo : EIATTR_KPARAM_INFO
	.align		4
.L_14299:
        /*00c8*/ 	.byte	0x04, 0x17
        /*00ca*/ 	.short	(.L_14301 - .L_14300)
.L_14300:
        /*00cc*/ 	.word	0x00000000
        /*00d0*/ 	.short	0x0007
        /*00d2*/ 	.short	0x0030
        /*00d4*/ 	.byte	0x00, 0xf5, 0x21, 0x00


	//----- nvinfo : EIATTR_KPARAM_INFO
	.align		4
.L_14301:
        /*00d8*/ 	.byte	0x04, 0x17
        /*00da*/ 	.short	(.L_14303 - .L_14302)
.L_14302:
        /*00dc*/ 	.word	0x00000000
        /*00e0*/ 	.short	0x0006
        /*00e2*/ 	.short	0x0028
        /*00e4*/ 	.byte	0x00, 0xf5, 0x21, 0x00


	//----- nvinfo : EIATTR_KPARAM_INFO
	.align		4
.L_14303:
        /*00e8*/ 	.byte	0x04, 0x17
        /*00ea*/ 	.short	(.L_14305 - .L_14304)
.L_14304:
        /*00ec*/ 	.word	0x00000000
        /*00f0*/ 	.short	0x0005
        /*00f2*/ 	.short	0x0024
        /*00f4*/ 	.byte	0x00, 0xf0, 0x11, 0x00


	//----- nvinfo : EIATTR_KPARAM_INFO
	.align		4
.L_14305:
        /*00f8*/ 	.byte	0x04, 0x17
        /*00fa*/ 	.short	(.L_14307 - .L_14306)
.L_14306:
        /*00fc*/ 	.word	0x00000000
        /*0100*/ 	.short	0x0004
        /*0102*/ 	.short	0x0020
        /*0104*/ 	.byte	0x00, 0xf0, 0x11, 0x00


	//----- nvinfo : EIATTR_KPARAM_INFO
	.align		4
.L_14307:
        /*0108*/ 	.byte	0x04, 0x17
        /*010a*/ 	.short	(.L_14309 - .L_14308)
.L_14308:
        /*010c*/ 	.word	0x00000000
        /*0110*/ 	.short	0x0003
        /*0112*/ 	.short	0x0018
        /*0114*/ 	.byte	0x00, 0xf5, 0x21, 0x00


	//----- nvinfo : EIATTR_KPARAM_INFO
	.align		4
.L_14309:
        /*0118*/ 	.byte	0x04, 0x17
        /*011a*/ 	.short	(.L_14311 - .L_14310)
.L_14310:
        /*011c*/ 	.word	0x00000000
        /*0120*/ 	.short	0x0002
        /*0122*/ 	.short	0x0010
        /*0124*/ 	.byte	0x00, 0xf5, 0x21, 0x00


	//----- nvinfo : EIATTR_KPARAM_INFO
	.align		4
.L_14311:
        /*0128*/ 	.byte	0x04, 0x17
        /*012a*/ 	.short	(.L_14313 - .L_14312)
.L_14312:
        /*012c*/ 	.word	0x00000000
        /*0130*/ 	.short	0x0001
        /*0132*/ 	.short	0x0008
        /*0134*/ 	.byte	0x00, 0xf5, 0x21, 0x00


	//----- nvinfo : EIATTR_KPARAM_INFO
	.align		4
.L_14313:
        /*0138*/ 	.byte	0x04, 0x17
        /*013a*/ 	.short	(.L_14315 - .L_14314)
.L_14314:
        /*013c*/ 	.word	0x00000000
        /*0140*/ 	.short	0x0000
        /*0142*/ 	.short	0x0000
        /*0144*/ 	.byte	0x00, 0xf5, 0x21, 0x00


	//----- nvinfo : EIATTR_SPARSE_MMA_MASK
	.align		4
.L_14315:
        /*0148*/ 	.byte	0x03, 0x50
        /*014a*/ 	.short	0x0000


	//----- nvinfo : EIATTR_MAXREG_COUNT
	.align		4
        /*014c*/ 	.byte	0x03, 0x1b
        /*014e*/ 	.short	0x00ff


	//----- nvinfo : EIATTR_NUM_BARRIERS
	.align		4
        /*0150*/ 	.byte	0x02, 0x4c
        /*0152*/ 	.byte	0x01
	.zero		1


	//----- nvinfo : EIATTR_EXTERNS
	.align		4
        /*0154*/ 	.byte	0x04, 0x0f
        /*0156*/ 	.short	(.L_14317 - .L_14316)


	//   ....[0]....
	.align		4
.L_14316:
        /*0158*/ 	.word	index@(__assertfail)


	//----- nvinfo : EIATTR_MERCURY_ISA_VERSION
	.align		4
.L_14317:
        /*015c*/ 	.byte	0x03, 0x5f
        /*015e*/ 	.short	0x0101


	//----- nvinfo : EIATTR_COOP_GROUP_MASK_REGIDS
	.align		4
        /*0160*/ 	.byte	0x04, 0x29
        /*0162*/ 	.short	(.L_14319 - .L_14318)


	//   ....[0]....
.L_14318:
        /*0164*/ 	.word	0xffffffff


	//   ....[1]....
        /*0168*/ 	.word	0xffffffff


	//   ....[2]....
        /*016c*/ 	.word	0xffffffff


	//   ....[3]....
        /*0170*/ 	.word	0xffffffff


	//   ....[4]....
        /*0174*/ 	.word	0xffffffff


	//   ....[5]....
        /*0178*/ 	.word	0xffffffff


	//   ....[6]....
        /*017c*/ 	.word	0xffffffff


	//   ....[7]....
        /*0180*/ 	.word	0xffffffff


	//   ....[8]....
        /*0184*/ 	.word	0xffffffff


	//   ....[9]....
        /*0188*/ 	.word	0xffffffff


	//   ....[10]....
        /*018c*/ 	.word	0xffffffff


	//   ....[11]....
        /*0190*/ 	.word	0xffffffff


	//   ....[12]....
        /*0194*/ 	.word	0xffffffff


	//   ....[13]....
        /*0198*/ 	.word	0xffffffff


	//   ....[14]....
        /*019c*/ 	.word	0xffffffff


	//   ....[15]....
        /*01a0*/ 	.word	0x0500000f


	//   ....[16]....
        /*01a4*/ 	.word	0x0500000f


	//   ....[17]....
        /*01a8*/ 	.word	0x0500000f


	//   ....[18]....
        /*01ac*/ 	.word	0x0500000f


	//   ....[19]....
        /*01b0*/ 	.word	0x0500000f


	//   ....[20]....
        /*01b4*/ 	.word	0x0500000f


	//   ....[21]....
        /*01b8*/ 	.word	0x0500000f


	//   ....[22]....
        /*01bc*/ 	.word	0x0500000f


	//   ....[23]....
        /*01c0*/ 	.word	0x0500000f


	//----- nvinfo : EIATTR_COOP_GROUP_INSTR_OFFSETS
	.align		4
.L_14319:
        /*01c4*/ 	.byte	0x04, 0x28
        /*01c6*/ 	.short	(.L_14321 - .L_14320)


	//   ....[0]....
.L_14320:
        /*01c8*/ 	.word	0x00000ad0


	//   ....[1]....
        /*01cc*/ 	.word	0x00000af0


	//   ....[2]....
        /*01d0*/ 	.word	0x00000b10


	//   ....[3]....
        /*01d4*/ 	.word	0x00000b30


	//   ....[4]....
        /*01d8*/ 	.word	0x00000c40


	//   ....[5]....
        /*01dc*/ 	.word	0x00000c60


	//   ....[6]....
        /*01e0*/ 	.word	0x00000c80


	//   ....[7]....
        /*01e4*/ 	.word	0x00001ab0


	//   ....[8]....
        /*01e8*/ 	.word	0x00001ae0


	//   ....[9]....
        /*01ec*/ 	.word	0x00001b00


	//   ....[10]....
        /*01f0*/ 	.word	0x00001b20


	//   ....[11]....
        /*01f4*/ 	.word	0x00001b40


	//   ....[12]....
        /*01f8*/ 	.word	0x00001b90


	//   ....[13]....
        /*01fc*/ 	.word	0x00001bb0


	//   ....[14]....
        /*0200*/ 	.word	0x00001bd0


	//   ....[15]....
        /*0204*/ 	.word	0x000030f0


	//   ....[16]....
        /*0208*/ 	.word	0x00003150


	//   ....[17]....
        /*020c*/ 	.word	0x000031b0


	//   ....[18]....
        /*0210*/ 	.word	0x00003210


	//   ....[19]....
        /*0214*/ 	.word	0x00003290


	//   ....[20]....
        /*0218*/ 	.word	0x000032d0


	//   ....[21]....
        /*021c*/ 	.word	0x00003320


	//   ....[22]....
        /*0220*/ 	.word	0x00003370


	//   ....[23]....
        /*0224*/ 	.word	0x000033c0


	//----- nvinfo : EIATTR_VRC_CTA_INIT_COUNT
	.align		4
.L_14321:
        /*0228*/ 	.byte	0x02, 0x4a
	.zero		1
	.zero		1


	//----- nvinfo : EIATTR_SYSCALL_OFFSETS
	.align		4
        /*022c*/ 	.byte	0x04, 0x46
        /*022e*/ 	.short	(.L_14323 - .L_14322)


	//   ....[0]....
.L_14322:
        /*0230*/ 	.word	0x00002980


	//   ....[1]....
        /*0234*/ 	.word	0x00003090


	//----- nvinfo : EIATTR_EXIT_INSTR_OFFSETS
	.align		4
.L_14323:
        /*0238*/ 	.byte	0x04, 0x1c
        /*023a*/ 	.short	(.L_14325 - .L_14324)


	//   ....[0]....
.L_14324:
        /*023c*/ 	.word	0x00002e00


	//   ....[1]....
        /*0240*/ 	.word	0x00002e40


	//   ....[2]....
        /*0244*/ 	.word	0x00002f90


	//   ....[3]....
        /*0248*/ 	.word	0x000030a0


	//----- nvinfo : EIATTR_CRS_STACK_SIZE
	.align		4
.L_14325:
        /*024c*/ 	.byte	0x04, 0x1e
        /*024e*/ 	.short	(.L_14327 - .L_14326)
.L_14326:
        /*0250*/ 	.word	0x00000000


	//----- nvinfo : EIATTR_CBANK_PARAM_SIZE
	.align		4
.L_14327:
        /*0254*/ 	.byte	0x03, 0x19
        /*0256*/ 	.short	0x007c


	//----- nvinfo : EIATTR_PARAM_CBANK
	.align		4
        /*0258*/ 	.byte	0x04, 0x0a
        /*025a*/ 	.short	(.L_14329 - .L_14328)
	.align		4
.L_14328:
        /*025c*/ 	.word	index@(.nv.constant0._ZN4vllm25paged_attention_v1_kernelI13__nv_bfloat16hLi80ELi16ELi128ELNS_18Fp8KVCacheDataTypeE1ELb1EEEvPT_PKS3_PKT0_S9_ifPKiSB_iPKfiiiSD_SD_iiiii)
        /*0260*/ 	.short	0x0380
        /*0262*/ 	.short	0x007c


	//----- nvinfo : EIATTR_SW_WAR
	.align		4
.L_14329:
        /*0264*/ 	.byte	0x04, 0x36
        /*0266*/ 	.short	(.L_14331 - .L_14330)
.L_14330:
        /*0268*/ 	.word	0x00000008
.L_14331:


//--------------------- .nv.info._ZN4vllm25paged_attention_v1_kernelI13__nv_bfloat16hLi64ELi16ELi128ELNS_18Fp8KVCacheDataTypeE1ELb1EEEvPT_PKS3_PKT0_S9_ifPKiSB_iPKfiiiSD_SD_iiiii --------------------------
	.section	.nv.info._ZN4vllm25paged_attention_v1_kernelI13__nv_bfloat16hLi64ELi16ELi128ELNS_18Fp8KVCacheDataTypeE1ELb1EEEvPT_PKS3_PKT0_S9_ifPKiSB_iPKfiiiSD_SD_iiiii,"",@"SHT_CUDA_INFO"
	.sectionflags	@""
	.align	4


	//----- nvinfo : EIATTR_CUDA_API_VERSION
	.align		4
        /*0000*/ 	.byte	0x04, 0x37
        /*0002*/ 	.short	(.L_14333 - .L_14332)
.L_14332:
        /*0004*/ 	.word	0x00000082


	//----- nvinfo : EIATTR_KPARAM_INFO
	.align		4
.L_14333:
        /*0008*/ 	.byte	0x04, 0x17
        /*000a*/ 	.short	(.L_14335 - .L_14334)
.L_14334:
        /*000c*/ 	.word	0x00000000
        /*0010*/ 	.short	0x0013
        /*0012*/ 	.short	0x0078
        /*0014*/ 	.byte	0x00, 0xf0, 0x11, 0x00


	//----- nvinfo : EIATTR_KPARAM_INFO
	.align		4
.L_14335:
        /*0018*/ 	.byte	0x04, 0x17
        /*001a*/ 	.short	(.L_14337 - .L_14336)
.L_14336:
        /*001c*/ 	.word	0x00000000
        /*0020*/ 	.short	0x0012
        /*0022*/ 	.short	0x0074
        /*0024*/ 	.byte	0x00, 0xf0, 0x11, 0x00


	//----- nvinfo : EIATTR_KPARAM_INFO
	.align		4
.L_14337:
        /*0028*/ 	.byte	0x04, 0x17
        /*002a*/ 	.short	(.L_14339 - .L_14338)
.L_14338:
        /*002c*/ 	.word	0x00000000
        /*0030*/ 	.short	0x0011
        /*0032*/ 	.short	0x0070
        /*0034*/ 	.byte	0x00, 0xf0, 0x11, 0x00


	//----- nvinfo : EIATTR_KPARAM_INFO
	.align		4
.L_14339:
        /*0038*/ 	.byte	0x04, 0x17
        /*003a*/ 	.short	(.L_14341 - .L_14340)
.L_14340:
        /*003c*/ 	.word	0x00000000
        /*0040*/ 	.short	0x0010
        /*0042*/ 	.short	0x006c
        /*0044*/ 	.byte	0x00, 0xf0, 0x11, 0x00


	//----- nvinfo : EIATTR_KPARAM_INFO
	.align		4
.L_14341:
        /*0048*/ 	.byte	0x04, 0x17
        /*004a*/ 	.short	(.L_14343 - .L_14342)
.L_14342:
        /*004c*/ 	.word	0x00000000
        /*0050*/ 	.short	0x000f
        /*0052*/ 	.short	0x0068
        /*0054*/ 	.byte	0x00, 0xf0, 0x11, 0x00


	//----- nvinfo : EIATTR_KPARAM_INFO
	.align		4
.L_14343:
        /*0058*/ 	.byte	0x04, 0x17
        /*005a*/ 	.short	(.L_14345 - .L_14344)
.L_14344:
        /*005c*/ 	.word	0x00000000
        /*0060*/ 	.short	0x000e
        /*0062*/ 	.short	0x0060
        /*0064*/ 	.byte	0x00, 0xf5, 0x21, 0x00


	//----- nvinfo : EIATTR_KPARAM_INFO
	.align		4
.L_14345:
        /*0068*/ 	.byte	0x04, 0x17
        /*006a*/ 	.short	(.L_14347 - .L_14346)
.L_14346:
        /*006c*/ 	.word	0x00000000
        /*0070*/ 	.short	0x000d
        /*0072*/ 	.short	0x0058
        /*0074*/ 	.byte	0x00, 0xf5, 0x21, 0x00


	//----- nvinfo : EIATTR_KPARAM_INFO
	.align		4
.L_14347:
        /*0078*/ 	.byte	0x04, 0x17
        /*007a*/ 	.short	(.L_14349 - .L_14348)
.L_14348:
        /*007c*/ 	.word	0x00000000
        /*0080*/ 	.short	0x000c
        /*0082*/ 	.short	0x0050
        /*0084*/ 	.byte	0x00, 0xf0, 0x11, 0x00


	//----- nvinfo : EIATTR_KPARAM_INFO
	.align		4
.L_14349:
        /*0088*/ 	.byte	0x04, 0x17
        /*008a*/ 	.short	(.L_14351 - .L_14350)
.L_14350:
        /*008c*/ 	.word	0x00000000
        /*0090*/ 	.short	0x000b
        /*0092*/ 	.short	0x004c
        /*0094*/ 	.byte	0x00, 0xf0, 0x11, 0x00


	//----- nvinfo : EIATTR_KPARAM_INFO
	.align		4
.L_14351:
        /*0098*/ 	.byte	0x04, 0x17
        /*009a*/ 	.short	(.L_14353 - .L_14352)
.L_14352:
        /*009c*/ 	.word	0x00000000
        /*00a0*/ 	.short	0x000a
        /*00a2*/ 	.short	0x0048
        /*00a4*/ 	.byte	0x00, 0xf0, 0x11, 0x00


	//----- nvinfo : EIATTR_KPARAM_INFO
	.align		4
.L_14353:
        /*00a8*/ 	.byte	0x04, 0x17
        /*00aa*/ 	.short	(.L_14355 - .L_14354)
.L_14354:
        /*00ac*/ 	.word	0x00000000
        /*00b0*/ 	.short	0x0009
        /*00b2*/ 	.short	0x0040
        /*00b4*/ 	.byte	0x00, 0xf5, 0x21, 0x00


	//----- nvinfo : EIATTR_KPARAM_INFO
	.align		4
.L_14355:
        /*00b8*/ 	.byte	0x04, 0x17
        /*00ba*/ 	.short	(.L_14357 - .L_14356)
.L_14356:
        /*00bc*/ 	.word	0x00000000
        /*00c0*/ 	.short	0x0008
        /*00c2*/ 	.short	0x0038
        /*00c4*/ 	.byte	0x00, 0xf0, 0x11, 0x00


	//----- nvinfo : EIATTR_KPARAM_INFO
	.align		4
.L_14357:
        /*00c8*/ 	.byte	0x04, 0x17
        /*00ca*/ 	.short	(.L_14359 - .L_14358)
.L_14358:
        /*00cc*/ 	.word	0x00000000
        /*00d0*/ 	.short	0x0007
        /*00d2*/ 	.short	0x0030
        /*00d4*/ 	.byte	0x00, 0xf5, 0x21, 0x00


	//----- nvinfo : EIATTR_KPARAM_INFO
	.align		4
.L_14359:
        /*00d8*/ 	.byte	0x04, 0x17
        /*00da*/ 	.short	(.L_14361 - .L_14360)
.L_14360:
        /*00dc*/ 	.word	0x00000000
        /*00e0*/ 	.short	0x0006
        /*00e2*/ 	.short	0x0028
        /*00e4*/ 	.byte	0x00, 0xf5, 0x21, 0x00


	//----- nvinfo : EIATTR_KPARAM_INFO
	.align		4
.L_14361:
        /*00e8*/ 	.byte	0x04, 0x17
        /*00ea*/ 	.short	(.L_14363 - .L_14362)
.L_14362:
        /*00ec*/ 	.word	0x00000000
        /*00f0*/ 	.short	0x0005
        /*00f2*/ 	.short	0x0024
        /*00f4*/ 	.byte	0x00, 0xf0, 0x11, 0x00


	//----- nvinfo : EIATTR_KPARAM_INFO
	.align		4
.L_14363:
        /*00f8*/ 	.byte	0x04, 0x17
        /*00fa*/ 	.short	(.L_14365 - .L_14364)
.L_14364:
        /*00fc*/ 	.word	0x00000000
        /*0100*/ 	.short	0x0004
        /*0102*/ 	.short	0x0020
        /*0104*/ 	.byte	0x00, 0xf0, 0x11, 0x00


	//----- nvinfo : EIATTR_KPARAM_INFO
	.align		4
.L_14365:
        /*0108*/ 	.byte	0x04, 0x17
        /*010a*/ 	.short	(.L_14367 - .L_14366)
.L_14366:
        /*010c*/ 	.word	0x00000000
        /*0110*/ 	.short	0x0003
        /*0112*/ 	.short	0x0018
        /*0114*/ 	.byte	0x00, 0xf5, 0x21, 0x00


	//----- nvinfo : EIATTR_KPARAM_INFO
	.align		4
.L_14367:
        /*0118*/ 	.byte	0x04, 0x17
        /*011a*/ 	.short	(.L_14369 - .L_14368)
.L_14368:
        /*011c*/ 	.word	0x00000000
        /*0120*/ 	.short	0x0002
        /*0122*/ 	.short	0x0010
        /*0124*/ 	.byte	0x00, 0xf5, 0x21, 0x00


	//----- nvinfo : EIATTR_KPARAM_INFO
	.align		4
.L_14369:
        /*0128*/ 	.byte	0x04, 0x17
        /*012a*/ 	.short	(.L_14371 - .L_14370)
.L_14370:
        /*012c*/ 	.word	0x00000000
        /*0130*/ 	.short	0x0001
        /*0132*/ 	.short	0x0008
        /*0134*/ 	.byte	0x00, 0xf5, 0x21, 0x00


	//----- nvinfo : EIATTR_KPARAM_INFO
	.align		4
.L_14371:
        /*0138*/ 	.byte	0x04, 0x17
        /*013a*/ 	.short	(.L_14373 - .L_14372)
.L_14372:
        /*013c*/ 	.word	0x00000000
        /*0140*/ 	.short	0x0000
        /*0142*/ 	.short	0x0000
        /*0144*/ 	.byte	0x00, 0xf5, 0x21, 0x00


	//----- nvinfo : EIATTR_SPARSE_MMA_MASK
	.align		4
.L_14373:
        /*0148*/ 	.byte	0x03, 0x50
        /*014a*/ 	.short	0x0000


	//----- nvinfo : EIATTR_MAXREG_COUNT
	.align		4
        /*014c*/ 	.byte	0x03, 0x1b
        /*014e*/ 	.short	0x00ff


	//----- nvinfo : EIATTR_NUM_BARRIERS
	.align		4
        /*0150*/ 	.byte	0x02, 0x4c
        /*0152*/ 	.byte	0x01
	.zero		1


	//----- nvinfo : EIATTR_EXTERNS
	.align		4
        /*0154*/ 	.byte	0x04, 0x0f
        /*0156*/ 	.short	(.L_14375 - .L_14374)


	//   ....[0]....
	.align		4
.L_14374:
        /*0158*/ 	.word	index@(__assertfail)


	//----- nvinfo : EIATTR_MERCURY_ISA_VERSION
	.align		4
.L_14375:
        /*015c*/ 	.byte	0x03, 0x5f
        /*015e*/ 	.short	0x0101


	//----- nvinfo : EIATTR_COOP_GROUP_MASK_REGIDS
	.align		4
        /*0160*/ 	.byte	0x04, 0x29
        /*0162*/ 	.short	(.L_14377 - .L_14376)


	//   ....[0]....
.L_14376:
        /*0164*/ 	.word	0xffffffff


	//   ....[1]....
        /*0168*/ 	.word	0xffffffff


	//   ....[2]....
        /*016c*/ 	.word	0xffffffff


	//   ....[3]....
        /*0170*/ 	.word	0xffffffff


	//   ....[4]....
        /*0174*/ 	.word	0xffffffff


	//   ....[5]....
        /*0178*/ 	.word	0xffffffff


	//   ....[6]....
        /*017c*/ 	.word	0xffffffff


	//   ....[7]....
        /*0180*/ 	.word	0xffffffff


	//   ....[8]....
        /*0184*/ 	.word	0xffffffff


	//   ....[9]....
        /*0188*/ 	.word	0xffffffff


	//   ....[10]....
        /*018c*/ 	.word	0xffffffff


	//   ....[11]....
        /*0190*/ 	.word	0xffffffff


	//   ....[12]....
        /*0194*/ 	.word	0xffffffff


	//   ....[13]....
        /*0198*/ 	.word	0xffffffff


	//   ....[14]....
        /*019c*/ 	.word	0xffffffff


	//   ....[15]....
        /*01a0*/ 	.word	0x0500000f


	//   ....[16]....
        /*01a4*/ 	.word	0x0500000f


	//   ....[17]....
        /*01a8*/ 	.word	0x0500000f


	//   ....[18]....
        /*01ac*/ 	.word	0x0500000f


	//   ....[19]....
        /*01b0*/ 	.word	0x0500000f


	//   ....[20]....
        /*01b4*/ 	.word	0x0500000f


	//   ....[21]....
        /*01b8*/ 	.word	0x0500000f


	//   ....[22]....
        /*01bc*/ 	.word	0x0500000f


	//----- nvinfo : EIATTR_COOP_GROUP_INSTR_OFFSETS
	.align		4
.L_14377:
        /*01c0*/ 	.byte	0x04, 0x28
        /*01c2*/ 	.short	(.L_14379 - .L_14378)


	//   ....[0]....
.L_14378:
        /*01c4*/ 	.word	0x00000ad0


	//   ....[1]....
        /*01c8*/ 	.word	0x00000af0


	//   ....[2]....
        /*01cc*/ 	.word	0x00000b10


	//   ....[3]....
        /*01d0*/ 	.word	0x00000b30


	//   ....[4]....
        /*01d4*/ 	.word	0x00000c40


	//   ....[5]....
        /*01d8*/ 	.word	0x00000c60


	//   ....[6]....
        /*01dc*/ 	.word	0x00000c80


	//   ....[7]....
        /*01e0*/ 	.word	0x00001ab0


	//   ....[8]....
        /*01e4*/ 	.word	0x00001ae0


	//   ....[9]....
        /*01e8*/ 	.word	0x00001b00


	//   ....[10]....
        /*01ec*/ 	.word	0x00001b20


	//   ....[11]....
        /*01f0*/ 	.word	0x00001b40


	//   ....[12]....
        /*01f4*/ 	.word	0x00001b90


	//   ....[13]....
        /*01f8*/ 	.word	0x00001bb0


	//   ....[14]....
        /*01fc*/ 	.word	0x00001bd0


	//   ....[15]....
        /*0200*/ 	.word	0x00003090


	//   ....[16]....
        /*0204*/ 	.word	0x000030f0


	//   ....[17]....
        /*0208*/ 	.word	0x00003150


	//   ....[18]....
        /*020c*/ 	.word	0x000031b0


	//   ....[19]....
        /*0210*/ 	.word	0x00003230


	//   ....[20]....
        /*0214*/ 	.word	0x00003270


	//   ....[21]....
        /*0218*/ 	.word	0x000032c0


	//   ....[22]....
        /*021c*/ 	.word	0x00003310


	//----- nvinfo : EIATTR_VRC_CTA_INIT_COUNT
	.align		4
.L_14379:
        /*0220*/ 	.byte	0x02, 0x4a
	.zero		1
	.zero		1


	//----- nvinfo : EIATTR_SYSCALL_OFFSETS
	.align		4
        /*0224*/ 	.byte	0x04, 0x46
        /*0226*/ 	.short	(.L_14381 - .L_14380)


	//   ....[0]....
.L_14380:
        /*0228*/ 	.word	0x00002980


	//   ....[1]....
        /*022c*/ 	.word	0x00003030


	//----- nvinfo : EIATTR_EXIT_INSTR_OFFSETS
	.align		4
.L_14381:
        /*0230*/ 	.byte	0x04, 0x1c
        /*0232*/ 	.short	(.L_14383 - .L_14382)


	//   ....[0]....
.L_14382:
        /*0234*/ 	.word	0x00002d80


	//   ....[1]....
        /*0238*/ 	.word	0x00002dc0


	//   ....[2]....
        /*023c*/ 	.word	0x00002f30


	//   ....[3]....
        /*0240*/ 	.word	0x00003040


	//----- nvinfo : EIATTR_CRS_STACK_SIZE
	.align		4
.L_14383:
        /*0244*/ 	.byte	0x04, 0x1e
        /*0246*/ 	.short	(.L_14385 - .L_14384)
.L_14384:
        /*0248*/ 	.word	0x00000000


	//----- nvinfo : EIATTR_CBANK_PARAM_SIZE
	.align		4
.L_14385:
        /*024c*/ 	.byte	0x03, 0x19
        /*024e*/ 	.short	0x007c


	//----- nvinfo : EIATTR_PARAM_CBANK
	.align		4
        /*0250*/ 	.byte	0x04, 0x0a
        /*0252*/ 	.short	(.L_14387 - .L_14386)
	.align		4
.L_14386:
        /*0254*/ 	.word	index@(.nv.constant0._ZN4vllm25paged_attention_v1_kernelI13__nv_bfloat16hLi64ELi16ELi128ELNS_18Fp8KVCacheDataTypeE1ELb1EEEvPT_PKS3_PKT0_S9_ifPKiSB_iPKfiiiSD_SD_iiiii)
        /*0258*/ 	.short	0x0380
        /*025a*/ 	.short	0x007c


	//----- nvinfo : EIATTR_SW_WAR
	.align		4
.L_14387:
        /*025c*/ 	.byte	0x04, 0x36
        /*025e*/ 	.short	(.L_14389 - .L_14388)
.L_14388:
        /*0260*/ 	.word	0x00000008
.L_14389:


//--------------------- .nv.info._ZN4vllm25paged_attention_v1_kernelI13__nv_bfloat16hLi32ELi16ELi128ELNS_18Fp8KVCacheDataTypeE1ELb1EEEvPT_PKS3_PKT0_S9_ifPKiSB_iPKfiiiSD_SD_iiiii --------------------------
	.section	.nv.info._ZN4vllm25paged_attention_v1_kernelI13__nv_bfloat16hLi32ELi16ELi128ELNS_18Fp8KVCacheDataTypeE1ELb1EEEvPT_PKS3_PKT0_S9_ifPKiSB_iPKfiiiSD_SD_iiiii,"",@"SHT_CUDA_INFO"
	.sectionflags	@""
	.align	4


	//----- nvinfo : EIATTR_CUDA_API_VERSION
	.align		4
        /*0000*/ 	.byte	0x04, 0x37
        /*0002*/ 	.short	(.L_14391 - .L_14390)
.L_14390:
        /*0004*/ 	.word	0x00000082


	//----- nvinfo : EIATTR_KPARAM_INFO
	.align		4
.L_14391:
        /*0008*/ 	.byte	0x04, 0x17
        /*000a*/ 	.short	(.L_14393 - .L_14392)
.L_14392:
        /*000c*/ 	.word	0x00000000
        /*0010*/ 	.short	0x0013
        /*0012*/ 	.short	0x0078
        /*0014*/ 	.byte	0x00, 0xf0, 0x11, 0x00


	//----- nvinfo : EIATTR_KPARAM_INFO
	.align		4
.L_14393:
        /*0018*/ 	.byte	0x04, 0x17
        /*001a*/ 	.short	(.L_14395 - .L_14394)
.L_14394:
        /*001c*/ 	.word	0x00000000
        /*0020*/ 	.short	0x0012
        /*0022*/ 	.short	0x0074
        /*0024*/ 	.byte	0x00, 0xf0, 0x11, 0x00


	//----- nvinfo : EIATTR_KPARAM_INFO
	.align		4
.L_14395:
        /*0028*/ 	.byte	0x04, 0x17
        /*002a*/ 	.short	(.L_14397 - .L_14396)
.L_14396:
        /*002c*/ 	.word	0x00000000
        /*0030*/ 	.short	0x0011
        /*0032*/ 	.short	0x0070
        /*0034*/ 	.byte	0x00, 0xf0, 0x11, 0x00


	//----- nvinfo : EIATTR_KPARAM_INFO
	.align		4
.L_14397:
        /*0038*/ 	.byte	0x04, 0x17
        /*003a*/ 	.short	(.L_14399 - .L_14398)
.L_14398:
        /*003c*/ 	.word	0x00000000
        /*0040*/ 	.short	0x0010
        /*0042*/ 	.short	0x006c
        /*0044*/ 	.byte	0x00, 0xf0, 0x11, 0x00


	//----- nvinfo : EIATTR_KPARAM_INFO
	.align		4
.L_14399:
        /*0048*/ 	.byte	0x04, 0x17
        /*004a*/ 	.short	(.L_14401 - .L_14400)
.L_14400:
        /*004c*/ 	.word	0x00000000
        /*0050*/ 	.short	0x000f
        /*0052*/ 	.short	0x0068
        /*0054*/ 	.byte	0x00, 0xf0, 0x11, 0x00


	//----- nvinfo : EIATTR_KPARAM_INFO
	.align		4
.L_14401:
        /*0058*/ 	.byte	0x04, 0x17
        /*005a*/ 	.short	(.L_14403 - .L_14402)
.L_14402:
        /*005c*/ 	.word	0x00000000
        /*0060*/ 	.short	0x000e
        /*0062*/ 	.short	0x0060
        /*0064*/ 	.byte	0x00, 0xf5, 0x21, 0x00


	//----- nvinfo : EIATTR_KPARAM_INFO
	.align		4
.L_14403:
        /*0068*/ 	.byte	0x04, 0x17
        /*006a*/ 	.short	(.L_14405 - .L_14404)
.L_14404:
        /*006c*/ 	.word	0x00000000
        /*0070*/ 	.short	0x000d
        /*0072*/ 	.short	0x0058
        /*0074*/ 	.byte	0x00, 0xf5, 0x21, 0x00


	//----- nvinfo : EIATTR_KPARAM_INFO
	.align		4
.L_14405:
        /*0078*/ 	.byte	0x04, 0x17
        /*007a*/ 	.short	(.L_14407 - .L_14406)
.L_14406:
        /*007c*/ 	.word	0x00000000
        /*0080*/ 	.short	0x000c
        /*0082*/ 	.short	0x0050
        /*0084*/ 	.byte	0x00, 0xf0, 0x11, 0x00


	//----- nvinfo : EIATTR_KPARAM_INFO
	.align		4
.L_14407:
        /*0088*/ 	.byte	0x04, 0x17
        /*008a*/ 	.short	(.L_14409 - .L_14408)
.L_14408:
        /*008c*/ 	.word	0x00000000
        /*0090*/ 	.short	0x000b
        /*0092*/ 	.short	0x004c
        /*0094*/ 	.byte	0x00, 0xf0, 0x11, 0x00


	//----- nvinfo : EIATTR_KPARAM_INFO
	.align		4
.L_14409:
        /*0098*/ 	.byte	0x04, 0x17
        /*009a*/ 	.short	(.L_14411 - .L_14410)
.L_14410:
        /*009c*/ 	.word	0x00000000
        /*00a0*/ 	.short	0x000a
        /*00a2*/ 	.short	0x0048
        /*00a4*/ 	.byte	0x00, 0xf0, 0x11, 0x00


	//----- nvinfo : EIATTR_KPARAM_INFO
	.align		4
.L_14411:
        /*00a8*/ 	.byte	0x04, 0x17
        /*00aa*/ 	.short	(.L_14413 - .L_14412)
.L_14412:
        /*00ac*/ 	.word	0x00000000
        /*00b0*/ 	.short	0x0009
        /*00b2*/ 	.short	0x0040
        /*00b4*/ 	.byte	0x00, 0xf5, 0x21, 0x00


	//----- nvinfo : EIATTR_KPARAM_INFO
	.align		4
.L_14413:
        /*00b8*/ 	.byte	0x04, 0x17
        /*00ba*/ 	.short	(.L_14415 - .L_14414)
.L_14414:
        /*00bc*/ 	.word	0x00000000
        /*00c0*/ 	.short	0x0008
        /*00c2*/ 	.short	0x0038
        /*00c4*/ 	.byte	0x00, 0xf0, 0x11, 0x00


	//----- nvinfo : EIATTR_KPARAM_INFO
	.align		4
.L_14415:
        /*00c8*/ 	.byte	0x04, 0x17
        /*00ca*/ 	.short	(.L_14417 - .L_14416)
.L_14416:
        /*00cc*/ 	.word	0x00000000
        /*00d0*/ 	.short	0x0007
        /*00d2*/ 	.short	0x0030
        /*00d4*/ 	.byte	0x00, 0xf5, 0x21, 0x00


	//----- nvinfo : EIATTR_KPARAM_INFO
	.align		4
.L_14417:
        /*00d8*/ 	.byte	0x04, 0x17
        /*00da*/ 	.short	(.L_14419 - .L_14418)
.L_14418:
        /*00dc*/ 	.word	0x00000000
        /*00e0*/ 	.short	0x0006
        /*00e2*/ 	.short	0x0028
        /*00e4*/ 	.byte	0x00, 0xf5, 0x21, 0x00


	//----- nvinfo : EIATTR_KPARAM_INFO
	.align		4
.L_14419:
        /*00e8*/ 	.byte	0x04, 0x17
        /*00ea*/ 	.short	(.L_14421 - .L_14420)
.L_14420:
        /*00ec*/ 	.word	0x00000000
        /*00f0*/ 	.short	0x0005
        /*00f2*/ 	.short	0x0024
        /*00f4*/ 	.byte	0x00, 0xf0, 0x11, 0x00


	//----- nvinfo : EIATTR_KPARAM_INFO
	.align		4
.L_14421:
        /*00f8*/ 	.byte	0x04, 0x17
        /*00fa*/ 	.short	(.L_14423 - .L_14422)
.L_14422:
        /*00fc*/ 	.word	0x00000000
        /*0100*/ 	.short	0x0004
        /*0102*/ 	.short	0x0020
        /*0104*/ 	.byte	0x00, 0xf0, 0x11, 0x00


	//----- nvinfo : EIATTR_KPARAM_INFO
	.align		4
.L_14423:
        /*0108*/ 	.byte	0x04, 0x17
        /*010a*/ 	.short	(.L_14425 - .L_14424)
.L_14424:
        /*010c*/ 	.word	0x00000000
        /*0110*/ 	.short	0x0003
        /*0112*/ 	.short	0x0018
        /*0114*/ 	.byte	0x00, 0xf5, 0x21, 0x00


	//----- nvinfo : EIATTR_KPARAM_INFO
	.align		4
.L_14425:
        /*0118*/ 	.byte	0x04, 0x17
        /*011a*/ 	.short	(.L_14427 - .L_14426)
.L_14426:
        /*011c*/ 	.word	0x00000000
        /*0120*/ 	.short	0x0002
        /*0122*/ 	.short	0x0010
        /*0124*/ 	.byte	0x00, 0xf5, 0x21, 0x00


	//----- nvinfo : EIATTR_KPARAM_INFO
	.align		4
.L_14427:
        /*0128*/ 	.byte	0x04, 0x17
        /*012a*/ 	.short	(.L_14429 - .L_14428)
.L_14428:
        /*012c*/ 	.word	0x00000000
        /*0130*/ 	.short	0x0001
        /*0132*/ 	.short	0x0008
        /*0134*/ 	.byte	0x00, 0xf5, 0x21, 0x00


	//----- nvinfo : EIATTR_KPARAM_INFO
	.align		4
.L_14429:
        /*0138*/ 	.byte	0x04, 0x17
        /*013a*/ 	.short	(.L_14431 - .L_14430)
.L_14430:
        /*013c*/ 	.word	0x00000000
        /*0140*/ 	.short	0x0000
        /*0142*/ 	.short	0x0000
        /*0144*/ 	.byte	0x00, 0xf5, 0x21, 0x00


	//----- nvinfo : EIATTR_SPARSE_MMA_MASK
	.align		4
.L_14431:
        /*0148*/ 	.byte	0x03, 0x50
        /*014a*/ 	.short	0x0000


	//----- nvinfo : EIATTR_MAXREG_COUNT
	.align		4
        /*014c*/ 	.byte	0x03, 0x1b
        /*014e*/ 	.short	0x00ff


	//----- nvinfo : EIATTR_NUM_BARRIERS
	.align		4
        /*0150*/ 	.byte	0x02, 0x4c
        /*0152*/ 	.byte	0x01
	.zero		1


	//----- nvinfo : EIATTR_EXTERNS
	.align		4
        /*0154*/ 	.byte	0x04, 0x0f
        /*0156*/ 	.short	(.L_14433 - .L_14432)


	//   ....[0]....
	.align		4
.L_14432:
        /*0158*/ 	.word	index@(__assertfail)


	//----- nvinfo : EIATTR_MERCURY_ISA_VERSION
	.align		4
.L_14433:
        /*015c*/ 	.byte	0x03, 0x5f
        /*015e*/ 	.short	0x0101


	//----- nvinfo : EIATTR_COOP_GROUP_MASK_REGIDS
	.align		4
        /*0160*/ 	.byte	0x04, 0x29
        /*0162*/ 	.short	(.L_14435 - .L_14434)


	//   ....[0]....
.L_14434:
        /*0164*/ 	.word	0xffffffff


	//   ....[1]....
        /*0168*/ 	.word	0xffffffff


	//   ....[2]....
        /*016c*/ 	.word	0xffffffff


	//   ....[3]....
        /*0170*/ 	.word	0xffffffff


	//   ....[4]....
        /*0174*/ 	.word	0xffffffff


	//   ....[5]....
        /*0178*/ 	.word	0xffffffff


	//   ....[6]....
        /*017c*/ 	.word	0xffffffff


	//   ....[7]....
        /*0180*/ 	.word	0xffffffff


	//   ....[8]....
        /*0184*/ 	.word	0xffffffff


	//   ....[9]....
        /*0188*/ 	.word	0xffffffff


	//   ....[10]....
        /*018c*/ 	.word	0xffffffff


	//   ....[11]....
        /*0190*/ 	.word	0xffffffff


	//   ....[12]....
        /*0194*/ 	.word	0xffffffff


	//   ....[13]....
        /*0198*/ 	.word	0xffffffff


	//   ....[14]....
        /*019c*/ 	.word	0xffffffff


	//   ....[15]....
        /*01a0*/ 	.word	0x0500000f


	//   ....[16]....
        /*01a4*/ 	.word	0x0500000f


	//   ....[17]....
        /*01a8*/ 	.word	0x0500000f


	//   ....[18]....
        /*01ac*/ 	.word	0x0500000f


	//   ....[19]....
        /*01b0*/ 	.word	0x0500000f


	//   ....[20]....
        /*01b4*/ 	.word	0x0500000f


	//----- nvinfo : EIATTR_COOP_GROUP_INSTR_OFFSETS
	.align		4
.L_14435:
        /*01b8*/ 	.byte	0x04, 0x28
        /*01ba*/ 	.short	(.L_14437 - .L_14436)


	//   ....[0]....
.L_14436:
        /*01bc*/ 	.word	0x00000ab0


	//   ....[1]....
        /*01c0*/ 	.word	0x00000ad0


	//   ....[2]....
        /*01c4*/ 	.word	0x00000af0


	//   ....[3]....
        /*01c8*/ 	.word	0x00000b10


	//   ....[4]....
        /*01cc*/ 	.word	0x00000c20


	//   ....[5]....
        /*01d0*/ 	.word	0x00000c40


	//   ....[6]....
        /*01d4*/ 	.word	0x00000c60


	//   ....[7]....
        /*01d8*/ 	.word	0x00001a90


	//   ....[8]....
        /*01dc*/ 	.word	0x00001ac0


	//   ....[9]....
        /*01e0*/ 	.word	0x00001ae0


	//   ....[10]....
        /*01e4*/ 	.word	0x00001b00


	//   ....[11]....
        /*01e8*/ 	.word	0x00001b20


	//   ....[12]....
        /*01ec*/ 	.word	0x00001b70


	//   ....[13]....
        /*01f0*/ 	.word	0x00001b90


	//   ....[14]....
        /*01f4*/ 	.word	0x00001bb0


	//   ....[15]....
        /*01f8*/ 	.word	0x00002ea0


	//   ....[16]....
        /*01fc*/ 	.word	0x00002f00


	//   ....[17]....
        /*0200*/ 	.word	0x00002f60


	//   ....[18]....
        /*0204*/ 	.word	0x00002fc0


	//   ....[19]....
        /*0208*/ 	.word	0x00003040


	//   ....[20]....
        /*020c*/ 	.word	0x00003080


	//----- nvinfo : EIATTR_VRC_CTA_INIT_COUNT
	.align		4
.L_14437:
        /*0210*/ 	.byte	0x02, 0x4a
	.zero		1
	.zero		1


	//----- nvinfo : EIATTR_SYSCALL_OFFSETS
	.align		4
        /*0214*/ 	.byte	0x04, 0x46
        /*0216*/ 	.short	(.L_14439 - .L_14438)


	//   ....[0]....
.L_14438:
        /*0218*/ 	.word	0x00002960


	//   ....[1]....
        /*021c*/ 	.word	0x00002e40


	//----- nvinfo : EIATTR_EXIT_INSTR_OFFSETS
	.align		4
.L_14439:
        /*0220*/ 	.byte	0x04, 0x1c
        /*0222*/ 	.short	(.L_14441 - .L_14440)


	//   ....[0]....
.L_14440:
        /*0224*/ 	.word	0x00002bf0


	//   ....[1]....
        /*0228*/ 	.word	0x00002c30


	//   ....[2]....
        /*022c*/ 	.word	0x00002d40


	//   ....[3]....
        /*0230*/ 	.word	0x00002e50


	//----- nvinfo : EIATTR_CRS_STACK_SIZE
	.align		4
.L_14441:
        /*0234*/ 	.byte	0x04, 0x1e
        /*0236*/ 	.short	(.L_14443 - .L_14442)
.L_14442:
        /*0238*/ 	.word	0x00000000


	//----- nvinfo : EIATTR_CBANK_PARAM_SIZE
	.align		4
.L_14443:
        /*023c*/ 	.byte	0x03, 0x19
        /*023e*/ 	.short	0x007c


	//----- nvinfo : EIATTR_PARAM_CBANK
	.align		4
        /*0240*/ 	.byte	0x04, 0x0a
        /*0242*/ 	.short	(.L_14445 - .L_14444)
	.align		4
.L_14444:
        /*0244*/ 	.word	index@(.nv.constant0._ZN4vllm25paged_attention_v1_kernelI13__nv_bfloat16hLi32ELi16ELi128ELNS_18Fp8KVCacheDataTypeE1ELb1EEEvPT_PKS3_PKT0_S9_ifPKiSB_iPKfiiiSD_SD_iiiii)
        /*0248*/ 	.short	0x0380
        /*024a*/ 	.short	0x007c


	//----- nvinfo : EIATTR_SW_WAR
	.align		4
.L_14445:
        /*024c*/ 	.byte	0x04, 0x36
        /*024e*/ 	.short	(.L_14447 - .L_14446)
.L_14446:
        /*0250*/ 	.word	0x00000008
.L_14447:


//--------------------- .nv.info._ZN4vllm25paged_attention_v1_kernelI13__nv_bfloat16hLi256ELi8ELi128ELNS_18Fp8KVCacheDataTypeE1ELb0EEEvPT_PKS3_PKT0_S9_ifPKiSB_iPKfiiiSD_SD_iiiii --------------------------
	.section	.nv.info._ZN4vllm25paged_attention_v1_kernelI13__nv_bfloat16hLi256ELi8ELi128ELNS_18Fp8KVCacheDataTypeE1ELb0EEEvPT_PKS3_PKT0_S9_ifPKiSB_iPKfiiiSD_SD_iiiii,"",@"SHT_CUDA_INFO"
	.sectionflags	@""
	.align	4


	//----- nvinfo : EIATTR_CUDA_API_VERSION
	.align		4
        /*0000*/ 	.byte	0x04, 0x37
        /*0002*/ 	.short	(.L_14449 - .L_14448)
.L_14448:
        /*0004*/ 	.word	0x00000082


	//----- nvinfo : EIATTR_KPARAM_INFO
	.align		4
.L_14449:
        /*0008*/ 	.byte	0x04, 0x17
        /*000a*/ 	.short	(.L_14451 - .L_14450)
.L_14450:
        /*000c*/ 	.word	0x00000000
        /*0010*/ 	.short	0x0013
        /*0012*/ 	.short	0x0078
        /*0014*/ 	.byte	0x00, 0xf0, 0x11, 0x00


	//----- nvinfo : EIATTR_KPARAM_INFO
	.align		4
.L_14451:
        /*0018*/ 	.byte	0x04, 0x17
        /*001a*/ 	.short	(.L_14453 - .L_14452)
.L_14452:
        /*001c*/ 	.word	0x00000000
        /*0020*/ 	.short	0x0012
        /*0022*/ 	.short	0x0074
        /*0024*/ 	.byte	0x00, 0xf0, 0x11, 0x00


	//----- nvinfo : EIATTR_KPARAM_INFO
	.align		4
.L_14453:
        /*0028*/ 	.byte	0x04, 0x17
        /*002a*/ 	.short	(.L_14455 - .L_14454)
.L_14454:
        /*002c*/ 	.word	0x00000000
        /*0030*/ 	.short	0x0011
        /*0032*/ 	.short	0x0070
        /*0034*/ 	.byte	0x00, 0xf0, 0x11, 0x00


	//----- nvinfo : EIATTR_KPARAM_INFO
	.align		4
.L_14455:
        /*0038*/ 	.byte	0x04, 0x17
        /*003a*/ 	.short	(.L_14457 - .L_14456)
.L_14456:
        /*003c*/ 	.word	0x00000000
        /*0040*/ 	.short	0x0010
        /*0042*/ 	.short	0x006c
        /*0044*/ 	.byte	0x00, 0xf0, 0x11, 0x00


	//----- nvinfo : EIATTR_KPARAM_INFO
	.align		4
.L_14457:
        /*0048*/ 	.byte	0x04, 0x17
        /*004a*/ 	.short	(.L_14459 - .L_14458)
.L_14458:
        /*004c*/ 	.word	0x00000000
        /*0050*/ 	.short	0x000f
        /*0052*/ 	.short	0x0068
        /*0054*/ 	.byte	0x00, 0xf0, 0x11, 0x00


	//----- nvinfo : EIATTR_KPARAM_INFO
	.align		4
.L_14459:
        /*0058*/ 	.byte	0x04, 0x17
        /*005a*/ 	.short	(.L_14461 - .L_14460)
.L_14460:
        /*005c*/ 	.word	0x00000000
        /*0060*/ 	.short	0x000e
        /*0062*/ 	.short	0x0060
        /*0064*/ 	.byte	0x00, 0xf5, 0x21, 0x00


	//----- nvinfo : EIATTR_KPARAM_INFO
	.align		4
.L_14461:
        /*0068*/ 	.byte	0x04, 0x17
        /*006a*/ 	.short	(.L_14463 - .L_14462)
.L_14462:
        /*006c*/ 	.word	0x00000000
        /*0070*/ 	.short	0x000d
        /*0072*/ 	.short	0x0058
        /*0074*/ 	.byte	0x00, 0xf5, 0x21, 0x00


	//----- nvinfo : EIATTR_KPARAM_INFO
	.align		4
.L_14463:
        /*0078*/ 	.byte	0x04, 0x17
        /*007a*/ 	.short	(.L_14465 - .L_14464)
.L_14464:
        /*007c*/ 	.word	0x00000000
        /*0080*/ 	.short	0x000c
        /*0082*/ 	.short	0x0050
        /*0084*/ 	.byte	0x00, 0xf0, 0x11, 0x00


	//----- nvinfo : EIATTR_KPARAM_INFO
	.align		4
.L_14465:
        /*0088*/ 	.byte	0x04, 0x17
        /*008a*/ 	.short	(.L_14467 - .L_14466)
.L_14466:
        /*008c*/ 	.word	0x00000000
        /*0090*/ 	.short	0x000b
        /*0092*/ 	.short	0x004c
        /*0094*/ 	.byte	0x00, 0xf0, 0x11, 0x00


	//----- nvinfo : EIATTR_KPARAM_INFO
	.align		4
.L_14467:
        /*0098*/ 	.byte	0x04, 0x17
        /*009a*/ 	.short	(.L_14469 - .L_14468)
.L_14468:
        /*009c*/ 	.word	0x00000000
        /*00a0*/ 	.short	0x000a
        /*00a2*/ 	.short	0x0048
        /*00a4*/ 	.byte	0x00, 0xf0, 0x11, 0x00


	//----- nvinfo : EIATTR_KPARAM_INFO
	.align		4
.L_14469:
        /*00a8*/ 	.byte	0x04, 0x17
        /*00aa*/ 	.short	(.L_14471 - .L_14470)
.L_14470:
        /*00ac*/ 	.word	0x00000000
        /*00b0*/ 	.short	0x0009
        /*00b2*/ 	.short	0x0040
        /*00b4*/ 	.byte	0x00, 0xf5, 0x21, 0x00


	//----- nvinfo : EIATTR_KPARAM_INFO
	.align		4
.L_14471:
        /*00b8*/ 	.byte	0x04, 0x17
        /*00ba*/ 	.short	(.L_14473 - .L_14472)
.L_14472:
        /*00bc*/ 	.word	0x00000000
        /*00c0*/ 	.short	0x0008
        /*00c2*/ 	.short	0x0038
        /*00c4*/ 	.byte	0x00, 0xf0, 0x11, 0x00


	//----- nvinfo : EIATTR_KPARAM_INFO
	.align		4
.L_14473:
        /*00c8*/ 	.byte	0x04, 0x17
        /*00ca*/ 	.short	(.L_14475 - .L_14474)
.L_14474:
        /*00cc*/ 	.word	0x00000000
        /*00d0*/ 	.short	0x0007
        /*00d2*/ 	.short	0x0030
        /*00d4*/ 	.byte	0x00, 0xf5, 0x21, 0x00


	//----- nvinfo : EIATTR_KPARAM_INFO
	.align		4
.L_14475:
        /*00d8*/ 	.byte	0x04, 0x17
        /*00da*/ 	.short	(.L_14477 - .L_14476)
.L_14476:
        /*00dc*/ 	.word	0x00000000
        /*00e0*/ 	.short	0x0006
        /*00e2*/ 	.short	0x0028
        /*00e4*/ 	.byte	0x00, 0xf5, 0x21, 0x00


	//----- nvinfo : EIATTR_KPARAM_INFO
	.align		4
.L_14477:
        /*00e8*/ 	.byte	0x04, 0x17
        /*00ea*/ 	.short	(.L_14479 - .L_14478)
.L_14478:
        /*00ec*/ 	.word	0x00000000
        /*00f0*/ 	.short	0x0005
        /*00f2*/ 	.short	0x0024
        /*00f4*/ 	.byte	0x00, 0xf0, 0x11, 0x00


	//----- nvinfo : EIATTR_KPARAM_INFO
	.align		4
.L_14479:
        /*00f8*/ 	.byte	0x04, 0x17
        /*00fa*/ 	.short	(.L_14481 - .L_14480)
.L_14480:
        /*00fc*/ 	.word	0x00000000
        /*0100*/ 	.short	0x0004
        /*0102*/ 	.short	0x0020
        /*0104*/ 	.byte	0x00, 0xf0, 0x11, 0x00


	//----- nvinfo : EIATTR_KPARAM_INFO
	.align		4
.L_14481:
        /*0108*/ 	.byte	0x04, 0x17
        /*010a*/ 	.short	(.L_14483 - .L_14482)
.L_14482:
        /*010c*/ 	.word	0x00000000
        /*0110*/ 	.short	0x0003
        /*0112*/ 	.short	0x0018
        /*0114*/ 	.byte	0x00, 0xf5, 0x21, 0x00


	//----- nvinfo : EIATTR_KPARAM_INFO
	.align		4
.L_14483:
        /*0118*/ 	.byte	0x04, 0x17
        /*011a*/ 	.short	(.L_14485 - .L_14484)
.L_14484:
        /*011c*/ 	.word	0x00000000
        /*0120*/ 	.short	0x0002
        /*0122*/ 	.short	0x0010
        /*0124*/ 	.byte	0x00, 0xf5, 0x21, 0x00


	//----- nvinfo : EIATTR_KPARAM_INFO
	.align		4
.L_14485:
        /*0128*/ 	.byte	0x04, 0x17
        /*012a*/ 	.short	(.L_14487 - .L_14486)
.L_14486:
        /*012c*/ 	.word	0x00000000
        /*0130*/ 	.short	0x0001
        /*0132*/ 	.short	0x0008
        /*0134*/ 	.byte	0x00, 0xf5, 0x21, 0x00


	//----- nvinfo : EIATTR_KPARAM_INFO
	.align		4
.L_14487:
        /*0138*/ 	.byte	0x04, 0x17
        /*013a*/ 	.short	(.L_14489 - .L_14488)
.L_14488:
        /*013c*/ 	.word	0x00000000
        /*0140*/ 	.short	0x0000
        /*0142*/ 	.short	0x0000
        /*0144*/ 	.byte	0x00, 0xf5, 0x21, 0x00


	//----- nvinfo : EIATTR_SPARSE_MMA_MASK
	.align		4
.L_14489:
        /*0148*/ 	.byte	0x03, 0x50
        /*014a*/ 	.short	0x0000


	//----- nvinfo : EIATTR_MAXREG_COUNT
	.align		4
        /*014c*/ 	.byte	0x03, 0x1b
        /*014e*/ 	.short	0x00ff


	//----- nvinfo : EIATTR_NUM_BARRIERS
	.align		4
        /*0150*/ 	.byte	0x02, 0x4c
        /*0152*/ 	.byte	0x01
	.zero		1


	//----- nvinfo : EIATTR_EXTERNS
	.align		4
        /*0154*/ 	.byte	0x04, 0x0f
        /*0156*/ 	.short	(.L_14491 - .L_14490)


	//   ....[0]....
	.align		4
.L_14490:
        /*0158*/ 	.word	index@(__assertfail)


	//----- nvinfo : EIATTR_MERCURY_ISA_VERSION
	.align		4
.L_14491:
        /*015c*/ 	.byte	0x03, 0x5f
        /*015e*/ 	.short	0x0101


	//----- nvinfo : EIATTR_COOP_GROUP_MASK_REGIDS
	.align		4
        /*0160*/ 	.byte	0x04, 0x29
        /*0162*/ 	.short	(.L_14493 - .L_14492)


	//   ....[0]....
.L_14492:
        /*0164*/ 	.word	0xffffffff


	//   ....[1]....
        /*0168*/ 	.word	0xffffffff


	//   ....[2]....
        /*016c*/ 	.word	0xffffffff


	//   ....[3]....
        /*0170*/ 	.word	0xffffffff


	//   ....[4]....
        /*0174*/ 	.word	0xffffffff


	//   ....[5]....
        /*0178*/ 	.word	0xffffffff


	//   ....[6]....
        /*017c*/ 	.word	0xffffffff


	//   ....[7]....
        /*0180*/ 	.word	0xffffffff


	//   ....[8]....
        /*0184*/ 	.word	0xffffffff


	//   ....[9]....
        /*0188*/ 	.word	0xffffffff


	//   ....[10]....
        /*018c*/ 	.word	0xffffffff


	//   ....[11]....
        /*0190*/ 	.word	0xffffffff


	//   ....[12]....
        /*0194*/ 	.word	0xffffffff


	//   ....[13]....
        /*0198*/ 	.word	0xffffffff


	//   ....[14]....
        /*019c*/ 	.word	0x0500000f


	//   ....[15]....
        /*01a0*/ 	.word	0x0500000f


	//   ....[16]....
        /*01a4*/ 	.word	0x0500000f


	//----- nvinfo : EIATTR_COOP_GROUP_INSTR_OFFSETS
	.align		4
.L_14493:
        /*01a8*/ 	.byte	0x04, 0x28
        /*01aa*/ 	.short	(.L_14495 - .L_14494)


	//   ....[0]....
.L_14494:
        /*01ac*/ 	.word	0x00000270


	//   ....[1]....
        /*01b0*/ 	.word	0x00000290


	//   ....[2]....
        /*01b4*/ 	.word	0x000002b0


	//   ....[3]....
        /*01b8*/ 	.word	0x000003c0


	//   ....[4]....
        /*01bc*/ 	.word	0x000003e0


	//   ....[5]....
        /*01c0*/ 	.word	0x00000400


	//   ....[6]....
        /*01c4*/ 	.word	0x00001230


	//   ....[7]....
        /*01c8*/ 	.word	0x00001260


	//   ....[8]....
        /*01cc*/ 	.word	0x00001280


	//   ....[9]....
        /*01d0*/ 	.word	0x000012a0


	//   ....[10]....
        /*01d4*/ 	.word	0x000012c0


	//   ....[11]....
        /*01d8*/ 	.word	0x00001310


	//   ....[12]....
        /*01dc*/ 	.word	0x00001330


	//   ....[13]....
        /*01e0*/ 	.word	0x00001350


	//   ....[14]....
        /*01e4*/ 	.word	0x000023f0


	//   ....[15]....
        /*01e8*/ 	.word	0x00002450


	//   ....[16]....
        /*01ec*/ 	.word	0x000024b0


	//----- nvinfo : EIATTR_VRC_CTA_INIT_COUNT
	.align		4
.L_14495:
        /*01f0*/ 	.byte	0x02, 0x4a
	.zero		1
	.zero		1


	//----- nvinfo : EIATTR_SYSCALL_OFFSETS
	.align		4
        /*01f4*/ 	.byte	0x04, 0x46
        /*01f6*/ 	.short	(.L_14497 - .L_14496)


	//   ....[0]....
.L_14496:
        /*01f8*/ 	.word	0x00000220


	//----- nvinfo : EIATTR_EXIT_INSTR_OFFSETS
	.align		4
.L_14497:
        /*01fc*/ 	.byte	0x04, 0x1c
        /*01fe*/ 	.short	(.L_14499 - .L_14498)


	//   ....[0]....
.L_14498:
        /*0200*/ 	.word	0x000021c0


	//   ....[1]....
        /*0204*/ 	.word	0x000023a0


	//----- nvinfo : EIATTR_CRS_STACK_SIZE
	.align		4
.L_14499:
        /*0208*/ 	.byte	0x04, 0x1e
        /*020a*/ 	.short	(.L_14501 - .L_14500)
.L_14500:
        /*020c*/ 	.word	0x00000000


	//----- nvinfo : EIATTR_CBANK_PARAM_SIZE
	.align		4
.L_14501:
        /*0210*/ 	.byte	0x03, 0x19
        /*0212*/ 	.short	0x007c


	//----- nvinfo : EIATTR_PARAM_CBANK
	.align		4
        /*0214*/ 	.byte	0x04, 0x0a
        /*0216*/ 	.short	(.L_14503 - .L_14502)
	.align		4
.L_14502:
        /*0218*/ 	.word	index@(.nv.constant0._ZN4vllm25paged_attention_v1_kernelI13__nv_bfloat16hLi256ELi8ELi128ELNS_18Fp8KVCacheDataTypeE1ELb0EEEvPT_PKS3_PKT0_S9_ifPKiSB_iPKfiiiSD_SD_iiiii)
        /*021c*/ 	.short	0x0380
        /*021e*/ 	.short	0x007c


	//----- nvinfo : EIATTR_SW_WAR
	.align		4
.L_14503:
        /*0220*/ 	.byte	0x04, 0x36
        /*0222*/ 	.short	(.L_14505 - .L_14504)
.L_14504:
        /*0224*/ 	.word	0x00000008
.L_14505:


//--------------------- .nv.info._ZN4vllm25paged_attention_v1_kernelI13__nv_bfloat16hLi192ELi8ELi128ELNS_18Fp8KVCacheDataTypeE1ELb0EEEvPT_PKS3_PKT0_S9_ifPKiSB_iPKfiiiSD_SD_iiiii --------------------------
	.section	.nv.info._ZN4vllm25paged_attention_v1_kernelI13__nv_bfloat16hLi192ELi8ELi128ELNS_18Fp8KVCacheDataTypeE1ELb0EEEvPT_PKS3_PKT0_S9_ifPKiSB_iPKfiiiSD_SD_iiiii,"",@"SHT_CUDA_INFO"
	.sectionflags	@""
	.align	4


	//----- nvinfo : EIATTR_CUDA_API_VERSION
	.align		4
        /*0000*/ 	.byte	0x04, 0x37
        /*0002*/ 	.short	(.L_14507 - .L_14506)
.L_14506:
        /*0004*/ 	.word	0x00000082


	//----- nvinfo : EIATTR_KPARAM_INFO
	.align		4
.L_14507:
        /*0008*/ 	.byte	0x04, 0x17
        /*000a*/ 	.short	(.L_14509 - .L_14508)
.L_14508:
        /*000c*/ 	.word	0x00000000
        /*0010*/ 	.short	0x0013
        /*0012*/ 	.short	0x0078
        /*0014*/ 	.byte	0x00, 0xf0, 0x11, 0x00


	//----- nvinfo : EIATTR_KPARAM_INFO
	.align		4
.L_14509:
        /*0018*/ 	.byte	0x04, 0x17
        /*001a*/ 	.short	(.L_14511 - .L_14510)
.L_14510:
        /*001c*/ 	.word	0x00000000
        /*0020*/ 	.short	0x0012
        /*0022*/ 	.short	0x0074
        /*0024*/ 	.byte	0x00, 0xf0, 0x11, 0x00


	//----- nvinfo : EIATTR_KPARAM_INFO
	.align		4
.L_14511:
        /*0028*/ 	.byte	0x04, 0x17
        /*002a*/ 	.short	(.L_14513 - .L_14512)
.L_14512:
        /*002c*/ 	.word	0x00000000
        /*0030*/ 	.short	0x0011
        /*0032*/ 	.short	0x0070
        /*0034*/ 	.byte	0x00, 0xf0, 0x11, 0x00


	//----- nvinfo : EIATTR_KPARAM_INFO
	.align		4
.L_14513:
        /*0038*/ 	.byte	0x04, 0x17
        /*003a*/ 	.short	(.L_14515 - .L_14514)
.L_14514:
        /*003c*/ 	.word	0x00000000
        /*0040*/ 	.short	0x0010
        /*0042*/ 	.short	0x006c
        /*0044*/ 	.byte	0x00, 0xf0, 0x11, 0x00


	//----- nvinfo : EIATTR_KPARAM_INFO
	.align		4
.L_14515:
        /*0048*/ 	.byte	0x04, 0x17
        /*004a*/ 	.short	(.L_14517 - .L_14516)
.L_14516:
        /*004c*/ 	.word	0x00000000
        /*0050*/ 	.short	0x000f
        /*0052*/ 	.short	0x0068
        /*0054*/ 	.byte	0x00, 0xf0, 0x11, 0x00


	//----- nvinfo : EIATTR_KPARAM_INFO
	.align		4
.L_14517:
        /*0058*/ 	.byte	0x04, 0x17
        /*005a*/ 	.short	(.L_14519 - .L_14518)
.L_14518:
        /*005c*/ 	.word	0x00000000
        /*0060*/ 	.short	0x000e
        /*0062*/ 	.short	0x0060
        /*0064*/ 	.byte	0x00, 0xf5, 0x21, 0x00


	//----- nvinfo : EIATTR_KPARAM_INFO
	.align		4
.L_14519:
        /*0068*/ 	.byte	0x04, 0x17
        /*006a*/ 	.short	(.L_14521 - .L_14520)
.L_14520:
        /*006c*/ 	.word	0x00000000
        /*0070*/ 	.short	0x000d
        /*0072*/ 	.short	0x0058
        /*0074*/ 	.byte	0x00, 0xf5, 0x21, 0x00


	//----- nvinfo : EIATTR_KPARAM_INFO
	.align		4
.L_14521:
        /*0078*/ 	.byte	0x04, 0x17
        /*007a*/ 	.short	(.L_14523 - .L_14522)
.L_14522:
        /*007c*/ 	.word	0x00000000
        /*0080*/ 	.short	0x000c
        /*0082*/ 	.short	0x0050
        /*0084*/ 	.byte	0x00, 0xf0, 0x11, 0x00


	//----- nvinfo : EIATTR_KPARAM_INFO
	.align		4
.L_14523:
        /*0088*/ 	.byte	0x04, 0x17
        /*008a*/ 	.short	(.L_14525 - .L_14524)
.L_14524:
        /*008c*/ 	.word	0x00000000
        /*0090*/ 	.short	0x000b
        /*0092*/ 	.short	0x004c
        /*0094*/ 	.byte	0x00, 0xf0, 0x11, 0x00


	//----- nvinfo : EIATTR_KPARAM_INFO
	.align		4
.L_14525:
        /*0098*/ 	.byte	0x04, 0x17
        /*009a*/ 	.short	(.L_14527 - .L_14526)
.L_14526:
        /*009c*/ 	.word	0x00000000
        /*00a0*/ 	.short	0x000a
        /*00a2*/ 	.short	0x0048
        /*00a4*/ 	.byte	0x00, 0xf0, 0x11, 0x00


	//----- nvinfo : EIATTR_KPARAM_INFO
	.align		4
.L_14527:
        /*00a8*/ 	.byte	0x04, 0x17
        /*00aa*/ 	.short	(.L_14529 - .L_14528)
.L_14528:
        /*00ac*/ 	.word	0x00000000
        /*00b0*/ 	.short	0x0009
        /*00b2*/ 	.short	0x0040
        /*00b4*/ 	.byte	0x00, 0xf5, 0x21, 0x00


	//----- nvinfo : EIATTR_KPARAM_INFO
	.align		4
.L_14529:
        /*00b8*/ 	.byte	0x04, 0x17
        /*00ba*/ 	.short	(.L_14531 - .L_14530)
.L_14530:
        /*00bc*/ 	.word	0x00000000
        /*00c0*/ 	.short	0x0008
        /*00c2*/ 	.short	0x0038
        /*00c4*/ 	.byte	0x00, 0xf0, 0x11, 0x00


	//----- nvinfo : EIATTR_KPARAM_INFO
	.align		4
.L_14531:
        /*00c8*/ 	.byte	0x04, 0x17
        /*00ca*/ 	.short	(.L_14533 - .L_14532)
.L_14532:
        /*00cc*/ 	.word	0x00000000
        /*00d0*/ 	.short	0x0007
        /*00d2*/ 	.short	0x0030
        /*00d4*/ 	.byte	0x00, 0xf5, 0x21, 0x00


	//----- nvinfo : EIATTR_KPARAM_INFO
	.align		4
.L_14533:
        /*00d8*/ 	.byte	0x04, 0x17
        /*00da*/ 	.short	(.L_14535 - .L_14534)
.L_14534:
        /*00dc*/ 	.word	0x00000000
        /*00e0*/ 	.short	0x0006
        /*00e2*/ 	.short	0x0028
        /*00e4*/ 	.byte	0x00, 0xf5, 0x21, 0x00


	//----- nvinfo : EIATTR_KPARAM_INFO
	.align		4
.L_14535:
        /*00e8*/ 	.byte	0x04, 0x17
        /*00ea*/ 	.short	(.L_14537 - .L_14536)
.L_14536:
        /*00ec*/ 	.word	0x00000000
        /*00f0*/ 	.short	0x0005
        /*00f2*/ 	.short	0x0024
        /*00f4*/ 	.byte	0x00, 0xf0, 0x11, 0x00


	//----- nvinfo : EIATTR_KPARAM_INFO
	.align		4
.L_14537:
        /*00f8*/ 	.byte	0x04, 0x17
        /*00fa*/ 	.short	(.L_14539 - .L_14538)
.L_14538:
        /*00fc*/ 	.word	0x00000000
        /*0100*/ 	.short	0x0004
        /*0102*/ 	.short	0x0020
        /*0104*/ 	.byte	0x00, 0xf0, 0x11, 0x00


	//----- nvinfo : EIATTR_KPARAM_INFO
	.align		4
.L_14539:
        /*0108*/ 	.byte	0x04, 0x17
        /*010a*/ 	.short	(.L_14541 - .L_14540)
.L_14540:
        /*010c*/ 	.word	0x00000000
        /*0110*/ 	.short	0x0003
        /*0112*/ 	.short	0x0018
        /*0114*/ 	.byte	0x00, 0xf5, 0x21, 0x00


	//----- nvinfo : EIATTR_KPARAM_INFO
	.align		4
.L_14541:
        /*0118*/ 	.byte	0x04, 0x17
        /*011a*/ 	.short	(.L_14543 - .L_14542)
.L_14542:
        /*011c*/ 	.word	0x00000000
        /*0120*/ 	.short	0x0002
        /*0122*/ 	.short	0x0010
        /*0124*/ 	.byte	0x00, 0xf5, 0x21, 0x00


	//----- nvinfo : EIATTR_KPARAM_INFO
	.align		4
.L_14543:
        /*0128*/ 	.byte	0x04, 0x17
        /*012a*/ 	.short	(.L_14545 - .L_14544)
.L_14544:
        /*012c*/ 	.word	0x00000000
        /*0130*/ 	.short	0x0001
        /*0132*/ 	.short	0x0008
        /*0134*/ 	.byte	0x00, 0xf5, 0x21, 0x00


	//----- nvinfo : EIATTR_KPARAM_INFO
	.align		4
.L_14545:
        /*0138*/ 	.byte	0x04, 0x17
        /*013a*/ 	.short	(.L_14547 - .L_14546)
.L_14546:
        /*013c*/ 	.word	0x00000000
        /*0140*/ 	.short	0x0000
        /*0142*/ 	.short	0x0000
        /*0144*/ 	.byte	0x00, 0xf5, 0x21, 0x00


	//----- nvinfo : EIATTR_SPARSE_MMA_MASK
	.align		4
.L_14547:
        /*0148*/ 	.byte	0x03, 0x50
        /*014a*/ 	.short	0x0000


	//----- nvinfo : EIATTR_MAXREG_COUNT
	.align		4
        /*014c*/ 	.byte	0x03, 0x1b
        /*014e*/ 	.short	0x00ff


	//----- nvinfo : EIATTR_NUM_BARRIERS
	.align		4
        /*0150*/ 	.byte	0x02, 0x4c
        /*0152*/ 	.byte	0x01
	.zero		1


	//----- nvinfo : EIATTR_EXTERNS
	.align		4
        /*0154*/ 	.byte	0x04, 0x0f
        /*0156*/ 	.short	(.L_14549 - .L_14548)


	//   ....[0]....
	.align		4
.L_14548:
        /*0158*/ 	.word	index@(__assertfail)


	//----- nvinfo : EIATTR_MERCURY_ISA_VERSION
	.align		4
.L_14549:
        /*015c*/ 	.byte	0x03, 0x5f
        /*015e*/ 	.short	0x0101


	//----- nvinfo : EIATTR_COOP_GROUP_MASK_REGIDS
	.align		4
        /*0160*/ 	.byte	0x04, 0x29
        /*0162*/ 	.short	(.L_14551 - .L_14550)


	//   ....[0]....
.L_14550:
        /*0164*/ 	.word	0xffffffff


	//   ....[1]....
        /*0168*/ 	.word	0xffffffff


	//   ....[2]....
        /*016c*/ 	.word	0xffffffff


	//   ....[3]....
        /*0170*/ 	.word	0xffffffff


	//   ....[4]....
        /*0174*/ 	.word	0xffffffff


	//   ....[5]....
        /*0178*/ 	.word	0xffffffff


	//   ....[6]....
        /*017c*/ 	.word	0xffffffff


	//   ....[7]....
        /*0180*/ 	.word	0xffffffff


	//   ....[8]....
        /*0184*/ 	.word	0xffffffff


	//   ....[9]....
        /*0188*/ 	.word	0xffffffff


	//   ....[10]....
        /*018c*/ 	.word	0xffffffff


	//   ....[11]....
        /*0190*/ 	.word	0xffffffff


	//   ....[12]....
        /*0194*/ 	.word	0xffffffff


	//   ....[13]....
        /*0198*/ 	.word	0xffffffff


	//   ....[14]....
        /*019c*/ 	.word	0x0500000f


	//   ....[15]....
        /*01a0*/ 	.word	0x0500000f


	//   ....[16]....
        /*01a4*/ 	.word	0x0500000f


	//----- nvinfo : EIATTR_COOP_GROUP_INSTR_OFFSETS
	.align		4
.L_14551:
        /*01a8*/ 	.byte	0x04, 0x28
        /*01aa*/ 	.short	(.L_14553 - .L_14552)


	//   ....[0]....
.L_14552:
        /*01ac*/ 	.word	0x00000270


	//   ....[1]....
        /*01b0*/ 	.word	0x00000290


	//   ....[2]....
        /*01b4*/ 	.word	0x000002b0


	//   ....[3]....
        /*01b8*/ 	.word	0x000003c0


	//   ....[4]....
        /*01bc*/ 	.word	0x000003e0


	//   ....[5]....
        /*01c0*/ 	.word	0x00000400


	//   ....[6]....
        /*01c4*/ 	.word	0x00001230


	//   ....[7]....
        /*01c8*/ 	.word	0x00001260


	//   ....[8]....
        /*01cc*/ 	.word	0x00001280


	//   ....[9]....
        /*01d0*/ 	.word	0x000012a0


	//   ....[10]....
        /*01d4*/ 	.word	0x000012c0


	//   ....[11]....
        /*01d8*/ 	.word	0x00001310


	//   ....[12]....
        /*01dc*/ 	.word	0x00001330


	//   ....[13]....
        /*01e0*/ 	.word	0x00001350


	//   ....[14]....
        /*01e4*/ 	.word	0x00002200


	//   ....[15]....
        /*01e8*/ 	.word	0x00002260


	//   ....[16]....
        /*01ec*/ 	.word	0x000022c0


	//----- nvinfo : EIATTR_VRC_CTA_INIT_COUNT
	.align		4
.L_14553:
        /*01f0*/ 	.byte	0x02, 0x4a
	.zero		1
	.zero		1


	//----- nvinfo : EIATTR_SYSCALL_OFFSETS
	.align		4
        /*01f4*/ 	.byte	0x04, 0x46
        /*01f6*/ 	.short	(.L_14555 - .L_14554)


	//   ....[0]....
.L_14554:
        /*01f8*/ 	.word	0x00000220


	//----- nvinfo : EIATTR_EXIT_INSTR_OFFSETS
	.align		4
.L_14555:
        /*01fc*/ 	.byte	0x04, 0x1c
        /*01fe*/ 	.short	(.L_14557 - .L_14556)


	//   ....[0]....
.L_14556:
        /*0200*/ 	.word	0x00002000


	//   ....[1]....
        /*0204*/ 	.word	0x000021b0


	//----- nvinfo : EIATTR_CRS_STACK_SIZE
	.align		4
.L_14557:
        /*0208*/ 	.byte	0x04, 0x1e
        /*020a*/ 	.short	(.L_14559 - .L_14558)
.L_14558:
        /*020c*/ 	.word	0x00000000


	//----- nvinfo : EIATTR_CBANK_PARAM_SIZE
	.align		4
.L_14559:
        /*0210*/ 	.byte	0x03, 0x19
        /*0212*/ 	.short	0x007c


	//----- nvinfo : EIATTR_PARAM_CBANK
	.align		4
        /*0214*/ 	.byte	0x04, 0x0a
        /*0216*/ 	.short	(.L_14561 - .L_14560)
	.align		4
.L_14560:
        /*0218*/ 	.word	index@(.nv.constant0._ZN4vllm25paged_attention_v1_kernelI13__nv_bfloat16hLi192ELi8ELi128ELNS_18Fp8KVCacheDataTypeE1ELb0EEEvPT_PKS3_PKT0_S9_ifPKiSB_iPKfiiiSD_SD_iiiii)
        /*021c*/ 	.short	0x0380
        /*021e*/ 	.short	0x007c


	//----- nvinfo : EIATTR_SW_WAR
	.align		4
.L_14561:
        /*0220*/ 	.byte	0x04, 0x36
        /*0222*/ 	.short	(.L_14563 - .L_14562)
.L_14562:
        /*0224*/ 	.word	0x00000008
.L_14563:


//--------------------- .nv.info._ZN4vllm25paged_attention_v1_kernelI13__nv_bfloat16hLi128ELi8ELi128ELNS_18Fp8KVCacheDataTypeE1ELb0EEEvPT_PKS3_PKT0_S9_ifPKiSB_iPKfiiiSD_SD_iiiii --------------------------
	.section	.nv.info._ZN4vllm25paged_attention_v1_kernelI13__nv_bfloat16hLi128ELi8ELi128ELNS_18Fp8KVCacheDataTypeE1ELb0EEEvPT_PKS3_PKT0_S9_ifPKiSB_iPKfiiiSD_SD_iiiii,"",@"SHT_CUDA_INFO"
	.sectionflags	@""
	.align	4


	//----- nvinfo : EIATTR_CUDA_API_VERSION
	.align		4
        /*0000*/ 	.byte	0x04, 0x37
        /*0002*/ 	.short	(.L_14565 - .L_14564)
.L_14564:
        /*0004*/ 	.word	0x00000082


	//----- nvinfo : EIATTR_KPARAM_INFO
	.align		4
.L_14565:
        /*0008*/ 	.byte	0x04, 0x17
        /*000a*/ 	.short	(.L_14567 - .L_14566)
.L_14566:
        /*000c*/ 	.word	0x00000000
        /*0010*/ 	.short	0x0013
        /*0012*/ 	.short	0x0078
        /*0014*/ 	.byte	0x00, 0xf0, 0x11, 0x00


	//----- nvinfo : EIATTR_KPARAM_INFO
	.align		4
.L_14567:
        /*0018*/ 	.byte	0x04, 0x17
        /*001a*/ 	.short	(.L_14569 - .L_14568)
.L_14568:
        /*001c*/ 	.word	0x00000000
        /*0020*/ 	.short	0x0012
        /*0022*/ 	.short	0x0074
        /*0024*/ 	.byte	0x00, 0xf0, 0x11, 0x00


	//----- nvinfo : EIATTR_KPARAM_INFO
	.align		4
.L_14569:
        /*0028*/ 	.byte	0x04, 0x17
        /*002a*/ 	.short	(.L_14571 - .L_14570)
.L_14570:
        /*002c*/ 	.word	0x00000000
        /*0030*/ 	.short	0x0011
        /*0032*/ 	.short	0x0070
        /*0034*/ 	.byte	0x00, 0xf0, 0x11, 0x00


	//----- nvinfo : EIATTR_KPARAM_INFO
	.align		4
.L_14571:
        /*0038*/ 	.byte	0x04, 0x17
        /*003a*/ 	.short	(.L_14573 - .L_14572)
.L_14572:
        /*003c*/ 	.word	0x00000000
        /*0040*/ 	.short	0x0010
        /*0042*/ 	.short	0x006c
        /*0044*/ 	.byte	0x00, 0xf0, 0x11, 0x00


	//----- nvinfo : EIATTR_KPARAM_INFO
	.align		4
.L_14573:
        /*0048*/ 	.byte	0x04, 0x17
        /*004a*/ 	.short	(.L_14575 - .L_14574)
.L_14574:
        /*004c*/ 	.word	0x00000000
        /*0050*/ 	.short	0x000f
        /*0052*/ 	.short	0x0068
        /*0054*/ 	.byte	0x00, 0xf0, 0x11, 0x00


	//----- nvinfo : EIATTR_KPARAM_INFO
	.align		4
.L_14575:
        /*0058*/ 	.byte	0x04, 0x17
        /*005a*/ 	.short	(.L_14577 - .L_14576)
.L_14576:
        /*005c*/ 	.word	0x00000000
        /*0060*/ 	.short	0x000e
        /*0062*/ 	.short	0x0060
        /*0064*/ 	.byte	0x00, 0xf5, 0x21, 0x00


	//----- nvinfo : EIATTR_KPARAM_INFO
	.align		4
.L_14577:
        /*0068*/ 	.byte	0x04, 0x17
        /*006a*/ 	.short	(.L_14579 - .L_14578)
.L_14578:
        /*006c*/ 	.word	0x00000000
        /*0070*/ 	.short	0x000d
        /*0072*/ 	.short	0x0058
        /*0074*/ 	.byte	0x00, 0xf5, 0x21, 0x00


	//----- nvinfo : EIATTR_KPARAM_INFO
	.align		4
.L_14579:
        /*0078*/ 	.byte	0x04, 0x17
        /*007a*/ 	.short	(.L_14581 - .L_14580)
.L_14580:
        /*007c*/ 	.word	0x00000000
        /*0080*/ 	.short	0x000c
        /*0082*/ 	.short	0x0050
        /*0084*/ 	.byte	0x00, 0xf0, 0x11, 0x00


	//----- nvinfo : EIATTR_KPARAM_INFO
	.align		4
.L_14581:
        /*0088*/ 	.byte	0x04, 0x17
        /*008a*/ 	.short	(.L_14583 - .L_14582)
.L_14582:
        /*008c*/ 	.word	0x00000000
        /*0090*/ 	.short	0x000b
        /*0092*/ 	.short	0x004c
        /*0094*/ 	.byte	0x00, 0xf0, 0x11, 0x00


	//----- nvinfo : EIATTR_KPARAM_INFO
	.align		4
.L_14583:
        /*0098*/ 	.byte	0x04, 0x17
        /*009a*/ 	.short	(.L_14585 - .L_14584)
.L_14584:
        /*009c*/ 	.word	0x00000000
        /*00a0*/ 	.short	0x000a
        /*00a2*/ 	.short	0x0048
        /*00a4*/ 	.byte	0x00, 0xf0, 0x11, 0x00


	//----- nvinfo : EIATTR_KPARAM_INFO
	.align		4
.L_14585:
        /*00a8*/ 	.byte	0x04, 0x17
        /*00aa*/ 	.short	(.L_14587 - .L_14586)
.L_14586:
        /*00ac*/ 	.word	0x00000000
        /*00b0*/ 	.short	0x0009
        /*00b2*/ 	.short	0x0040
        /*00b4*/ 	.byte	0x00, 0xf5, 0x21, 0x00


	//----- nvinfo : EIATTR_KPARAM_INFO
	.align		4
.L_14587:
        /*00b8*/ 	.byte	0x04, 0x17
        /*00ba*/ 	.short	(.L_14589 - .L_14588)
.L_14588:
        /*00bc*/ 	.word	0x00000000
        /*00c0*/ 	.short	0x0008
        /*00c2*/ 	.short	0x0038
        /*00c4*/ 	.byte	0x00, 0xf0, 0x11, 0x00


	//----- nvinfo : EIATTR_KPARAM_INFO
	.align		4
.L_14589:
        /*00c8*/ 	.byte	0x04, 0x17
        /*00ca*/ 	.short	(.L_14591 - .L_14590)
.L_14590:
        /*00cc*/ 	.word	0x00000000
        /*00d0*/ 	.short	0x0007
        /*00d2*/ 	.short	0x0030
        /*00d4*/ 	.byte	0x00, 0xf5, 0x21, 0x00


	//----- nvinfo : EIATTR_KPARAM_INFO
	.align		4
.L_14591:
        /*00d8*/ 	.byte	0x04, 0x17
        /*00da*/ 	.short	(.L_14593 - .L_14592)
.L_14592:
        /*00dc*/ 	.word	0x00000000
        /*00e0*/ 	.short	0x0006
        /*00e2*/ 	.short	0x0028
        /*00e4*/ 	.byte	0x00, 0xf5, 0x21, 0x00


	//----- nvinfo : EIATTR_KPARAM_INFO
	.align		4
.L_14593:
        /*00e8*/ 	.byte	0x04, 0x17
        /*00ea*/ 	.short	(.L_14595 - .L_14594)
.L_14594:
        /*00ec*/ 	.word	0x00000000
        /*00f0*/ 	.short	0x0005
        /*00f2*/ 	.short	0x0024
        /*00f4*/ 	.byte	0x00, 0xf0, 0x11, 0x00


	//----- nvinfo : EIATTR_KPARAM_INFO
	.align		4
.L_14595:
        /*00f8*/ 	.byte	0x04, 0x17
        /*00fa*/ 	.short	(.L_14597 - .L_14596)
.L_14596:
        /*00fc*/ 	.word	0x00000000
        /*0100*/ 	.short	0x0004
        /*0102*/ 	.short	0x0020
        /*0104*/ 	.byte	0x00, 0xf0, 0x11, 0x00


	//----- nvinfo : EIATTR_KPARAM_INFO
	.align		4
.L_14597:
        /*0108*/ 	.byte	0x04, 0x17
        /*010a*/ 	.short	(.L_14599 - .L_14598)
.L_14598:
        /*010c*/ 	.word	0x00000000
        /*0110*/ 	.short	0x0003
        /*0112*/ 	.short	0x0018
        /*0114*/ 	.byte	0x00, 0xf5, 0x21, 0x00


	//----- nvinfo : EIATTR_KPARAM_INFO
	.align		4
.L_14599:
        /*0118*/ 	.byte	0x04, 0x17
        /*011a*/ 	.short	(.L_14601 - .L_14600)
.L_14600:
        /*011c*/ 	.word	0x00000000
        /*0120*/ 	.short	0x0002
        /*0122*/ 	.short	0x0010
        /*0124*/ 	.byte	0x00, 0xf5, 0x21, 0x00


	//----- nvinfo : EIATTR_KPARAM_INFO
	.align		4
.L_14601:
        /*0128*/ 	.byte	0x04, 0x17
        /*012a*/ 	.short	(.L_14603 - .L_14602)
.L_14602:
        /*012c*/ 	.word	0x00000000
        /*0130*/ 	.short	0x0001
        /*0132*/ 	.short	0x0008
        /*0134*/ 	.byte	0x00, 0xf5, 0x21, 0x00


	//----- nvinfo : EIATTR_KPARAM_INFO
	.align		4
.L_14603:
        /*0138*/ 	.byte	0x04, 0x17
        /*013a*/ 	.short	(.L_14605 - .L_14604)
.L_14604:
        /*013c*/ 	.word	0x00000000
        /*0140*/ 	.short	0x0000
        /*0142*/ 	.short	0x0000
        /*0144*/ 	.byte	0x00, 0xf5, 0x21, 0x00


	//----- nvinfo : EIATTR_SPARSE_MMA_MASK
	.align		4
.L_14605:
        /*0148*/ 	.byte	0x03, 0x50
        /*014a*/ 	.short	0x0000


	//----- nvinfo : EIATTR_MAXREG_COUNT
	.align		4
        /*014c*/ 	.byte	0x03, 0x1b
        /*014e*/ 	.short	0x00ff


	//----- nvinfo : EIATTR_NUM_BARRIERS
	.align		4
        /*0150*/ 	.byte	0x02, 0x4c
        /*0152*/ 	.byte	0x01
	.zero		1


	//----- nvinfo : EIATTR_EXTERNS
	.align		4
        /*0154*/ 	.byte	0x04, 0x0f
        /*0156*/ 	.short	(.L_14607 - .L_14606)


	//   ....[0]....
	.align		4
.L_14606:
        /*0158*/ 	.word	index@(__assertfail)


	//----- nvinfo : EIATTR_MERCURY_ISA_VERSION
	.align		4
.L_14607:
        /*015c*/ 	.byte	0x03, 0x5f
        /*015e*/ 	.short	0x0101


	//----- nvinfo : EIATTR_COOP_GROUP_MASK_REGIDS
	.align		4
        /*0160*/ 	.byte	0x04, 0x29
        /*0162*/ 	.short	(.L_14609 - .L_14608)


	//   ....[0]....
.L_14608:
        /*0164*/ 	.word	0xffffffff


	//   ....[1]....
        /*0168*/ 	.word	0xffffffff


	//   ....[2]....
        /*016c*/ 	.word	0xffffffff


	//   ....[3]....
        /*0170*/ 	.word	0xffffffff


	//   ....[4]....
        /*0174*/ 	.word	0xffffffff


	//   ....[5]....
        /*0178*/ 	.word	0xffffffff


	//   ....[6]....
        /*017c*/ 	.word	0xffffffff


	//   ....[7]....
        /*0180*/ 	.word	0xffffffff


	//   ....[8]....
        /*0184*/ 	.word	0xffffffff


	//   ....[9]....
        /*0188*/ 	.word	0xffffffff


	//   ....[10]....
        /*018c*/ 	.word	0xffffffff


	//   ....[11]....
        /*0190*/ 	.word	0xffffffff


	//   ....[12]....
        /*0194*/ 	.word	0xffffffff


	//   ....[13]....
        /*0198*/ 	.word	0xffffffff


	//   ....[14]....
        /*019c*/ 	.word	0x0500000f


	//   ....[15]....
        /*01a0*/ 	.word	0x0500000f


	//   ....[16]....
        /*01a4*/ 	.word	0x0500000f


	//----- nvinfo : EIATTR_COOP_GROUP_INSTR_OFFSETS
	.align		4
.L_14609:
        /*01a8*/ 	.byte	0x04, 0x28
        /*01aa*/ 	.short	(.L_14611 - .L_14610)


	//   ....[0]....
.L_14610:
        /*01ac*/ 	.word	0x00000270


	//   ....[1]....
        /*01b0*/ 	.word	0x00000290


	//   ....[2]....
        /*01b4*/ 	.word	0x000002b0


	//   ....[3]....
        /*01b8*/ 	.word	0x000003c0


	//   ....[4]....
        /*01bc*/ 	.word	0x000003e0


	//   ....[5]....
        /*01c0*/ 	.word	0x00000400


	//   ....[6]....
        /*01c4*/ 	.word	0x00001230


	//   ....[7]....
        /*01c8*/ 	.word	0x00001260


	//   ....[8]....
        /*01cc*/ 	.word	0x00001280


	//   ....[9]....
        /*01d0*/ 	.word	0x000012a0


	//   ....[10]....
        /*01d4*/ 	.word	0x000012c0


	//   ....[11]....
        /*01d8*/ 	.word	0x00001310


	//   ....[12]....
        /*01dc*/ 	.word	0x00001330


	//   ....[13]....
        /*01e0*/ 	.word	0x00001350


	//   ....[14]....
        /*01e4*/ 	.word	0x00002170


	//   ....[15]....
        /*01e8*/ 	.word	0x000021d0


	//   ....[16]....
        /*01ec*/ 	.word	0x00002230


	//----- nvinfo : EIATTR_VRC_CTA_INIT_COUNT
	.align		4
.L_14611:
        /*01f0*/ 	.byte	0x02, 0x4a
	.zero		1
	.zero		1


	//----- nvinfo : EIATTR_SYSCALL_OFFSETS
	.align		4
        /*01f4*/ 	.byte	0x04, 0x46
        /*01f6*/ 	.short	(.L_14613 - .L_14612)


	//   ....[0]....
.L_14612:
        /*01f8*/ 	.word	0x00000220


	//----- nvinfo : EIATTR_EXIT_INSTR_OFFSETS
	.align		4
.L_14613:
        /*01fc*/ 	.byte	0x04, 0x1c
        /*01fe*/ 	.short	(.L_14615 - .L_14614)


	//   ....[0]....
.L_14614:
        /*0200*/ 	.word	0x00001fc0


	//   ....[1]....
        /*0204*/ 	.word	0x00002120


	//----- nvinfo : EIATTR_CRS_STACK_SIZE
	.align		4
.L_14615:
        /*0208*/ 	.byte	0x04, 0x1e
        /*020a*/ 	.short	(.L_14617 - .L_14616)
.L_14616:
        /*020c*/ 	.word	0x00000000


	//----- nvinfo : EIATTR_CBANK_PARAM_SIZE
	.align		4
.L_14617:
        /*0210*/ 	.byte	0x03, 0x19
        /*0212*/ 	.short	0x007c


	//----- nvinfo : EIATTR_PARAM_CBANK
	.align		4
        /*0214*/ 	.byte	0x04, 0x0a
        /*0216*/ 	.short	(.L_14619 - .L_14618)
	.align		4
.L_14618:
        /*0218*/ 	.word	index@(.nv.constant0._ZN4vllm25paged_attention_v1_kernelI13__nv_bfloat16hLi128ELi8ELi128ELNS_18Fp8KVCacheDataTypeE1ELb0EEEvPT_PKS3_PKT0_S9_ifPKiSB_iPKfiiiSD_SD_iiiii)
        /*021c*/ 	.short	0x0380
        /*021e*/ 	.short	0x007c


	//----- nvinfo : EIATTR_SW_WAR
	.align		4
.L_14619:
        /*0220*/ 	.byte	0x04, 0x36
        /*0222*/ 	.short	(.L_14621 - .L_14620)
.L_14620:
        /*0224*/ 	.word	0x00000008
.L_14621:


//--------------------- .nv.info._ZN4vllm25paged_attention_v1_kernelI13__nv_bfloat16hLi120ELi8ELi128ELNS_18Fp8KVCacheDataTypeE1ELb0EEEvPT_PKS3_PKT0_S9_ifPKiSB_iPKfiiiSD_SD_iiiii --------------------------
	.section	.nv.info._ZN4vllm25paged_attention_v1_kernelI13__nv_bfloat16hLi120ELi8ELi128ELNS_18Fp8KVCacheDataTypeE1ELb0EEEvPT_PKS3_PKT0_S9_ifPKiSB_iPKfiiiSD_SD_iiiii,"",@"SHT_CUDA_INFO"
	.sectionflags	@""
	.align	4


	//----- nvinfo : EIATTR_CUDA_API_VERSION
	.align		4
        /*0000*/ 	.byte	0x04, 0x37
        /*0002*/ 	.short	(.L_14623 - .L_14622)
.L_14622:
        /*0004*/ 	.word	0x00000082


	//----- nvinfo : EIATTR_KPARAM_INFO
	.align		4
.L_14623:
        /*0008*/ 	.byte	0x04, 0x17
        /*000a*/ 	.short	(.L_14625 - .L_14624)
.L_14624:
        /*000c*/ 	.word	0x00000000
        /*0010*/ 	.short	0x0013
        /*0012*/ 	.short	0x0078
        /*0014*/ 	.byte	0x00, 0xf0, 0x11, 0x00


	//----- nvinfo : EIATTR_KPARAM_INFO
	.align		4
.L_14625:
        /*0018*/ 	.byte	0x04, 0x17
        /*001a*/ 	.short	(.L_14627 - .L_14626)
.L_14626:
        /*001c*/ 	.word	0x00000000
        /*0020*/ 	.short	0x0012
        /*0022*/ 	.short	0x0074
        /*0024*/ 	.byte	0x00, 0xf0, 0x11, 0x00


	//----- nvinfo : EIATTR_KPARAM_INFO
	.align		4
.L_14627:
        /*0028*/ 	.byte	0x04, 0x17
        /*002a*/ 	.short	(.L_14629 - .L_14628)
.L_14628:
        /*002c*/ 	.word	0x00000000
        /*0030*/ 	.short	0x0011
        /*0032*/ 	.short	0x0070
        /*0034*/ 	.byte	0x00, 0xf0, 0x11, 0x00


	//----- nvinfo : EIATTR_KPARAM_INFO
	.align		4
.L_14629:
        /*0038*/ 	.byte	0x04, 0x17
        /*003a*/ 	.short	(.L_14631 - .L_14630)
.L_14630:
        /*003c*/ 	.word	0x00000000
        /*0040*/ 	.short	0x0010
        /*0042*/ 	.short	0x006c
        /*0044*/ 	.byte	0x00, 0xf0, 0x11, 0x00


	//----- nvinfo : EIATTR_KPARAM_INFO
	.align		4
.L_14631:
        /*0048*/ 	.byte	0x04, 0x17
        /*004a*/ 	.short	(.L_14633 - .L_14632)
.L_14632:
        /*004c*/ 	.word	0x00000000
        /*0050*/ 	.short	0x000f
        /*0052*/ 	.short	0x0068
        /*0054*/ 	.byte	0x00, 0xf0, 0x11, 0x00


	//----- nvinfo : EIATTR_KPARAM_INFO
	.align		4
.L_14633:
        /*0058*/ 	.byte	0x04, 0x17
        /*005a*/ 	.short	(.L_14635 - .L_14634)
.L_14634:
        /*005c*/ 	.word	0x00000000
        /*0060*/ 	.short	0x000e
        /*0062*/ 	.short	0x0060
        /*0064*/ 	.byte	0x00, 0xf5, 0x21, 0x00


	//----- nvinfo : EIATTR_KPARAM_INFO
	.align		4
.L_14635:
        /*0068*/ 	.byte	0x04, 0x17
        /*006a*/ 	.short	(.L_14637 - .L_14636)
.L_14636:
        /*006c*/ 	.word	0x00000000
        /*0070*/ 	.short	0x000d
        /*0072*/ 	.short	0x0058
        /*0074*/ 	.byte	0x00, 0xf5, 0x21, 0x00


	//----- nvinfo : EIATTR_KPARAM_INFO
	.align		4
.L_14637:
        /*0078*/ 	.byte	0x04, 0x17
        /*007a*/ 	.short	(.L_14639 - .L_14638)
.L_14638:
        /*007c*/ 	.word	0x00000000
        /*0080*/ 	.short	0x000c
        /*0082*/ 	.short	0x0050
        /*0084*/ 	.byte	0x00, 0xf0, 0x11, 0x00


	//----- nvinfo : EIATTR_KPARAM_INFO
	.align		4
.L_14639:
        /*0088*/ 	.byte	0x04, 0x17
        /*008a*/ 	.short	(.L_14641 - .L_14640)
.L_14640:
        /*008c*/ 	.word	0x00000000
        /*0090*/ 	.short	0x000b
        /*0092*/ 	.short	0x004c
        /*0094*/ 	.byte	0x00, 0xf0, 0x11, 0x00


	//----- nvinfo : EIATTR_KPARAM_INFO
	.align		4
.L_14641:
        /*0098*/ 	.byte	0x04, 0x17
        /*009a*/ 	.short	(.L_14643 - .L_14642)
.L_14642:
        /*009c*/ 	.word	0x00000000
        /*00a0*/ 	.short	0x000a
        /*00a2*/ 	.short	0x0048
        /*00a4*/ 	.byte	0x00, 0xf0, 0x11, 0x00


	//----- nvinfo : EIATTR_KPARAM_INFO
	.align		4
.L_14643:
        /*00a8*/ 	.byte	0x04, 0x17
        /*00aa*/ 	.short	(.L_14645 - .L_14644)
.L_14644:
        /*00ac*/ 	.word	0x00000000
        /*00b0*/ 	.short	0x0009
        /*00b2*/ 	.short	0x0040
        /*00b4*/ 	.byte	0x00, 0xf5, 0x21, 0x00


	//----- nvinfo : EIATTR_KPARAM_INFO
	.align		4
.L_14645:
        /*00b8*/ 	.byte	0x04, 0x17
        /*00ba*/ 	.short	(.L_14647 - .L_14646)
.L_14646:
        /*00bc*/ 	.word	0x00000000
        /*00c0*/ 	.short	0x0008
        /*00c2*/ 	.short	0x0038
        /*00c4*/ 	.byte	0x00, 0xf0, 0x11, 0x00


	//----- nvinfo : EIATTR_KPARAM_INFO
	.align		4
.L_14647:
        /*00c8*/ 	.byte	0x04, 0x17
        /*00ca*/ 	.short	(.L_14649 - .L_14648)
.L_14648:
        /*00cc*/ 	.word	0x00000000
        /*00d0*/ 	.short	0x0007
        /*00d2*/ 	.short	0x0030
        /*00d4*/ 	.byte	0x00, 0xf5, 0x21, 0x00


	//----- nvinfo : EIATTR_KPARAM_INFO
	.align		4
.L_14649:
        /*00d8*/ 	.byte	0x04, 0x17
        /*00da*/ 	.short	(.L_14651 - .L_14650)
.L_14650:
        /*00dc*/ 	.word	0x00000000
        /*00e0*/ 	.short	0x0006
        /*00e2*/ 	.short	0x0028
        /*00e4*/ 	.byte	0x00, 0xf5, 0x21, 0x00


	//----- nvinfo : EIATTR_KPARAM_INFO
	.align		4
.L_14651:
        /*00e8*/ 	.byte	0x04, 0x17
        /*00ea*/ 	.short	(.L_14653 - .L_14652)
.L_14652:
        /*00ec*/ 	.word	0x00000000
        /*00f0*/ 	.short	0x0005
        /*00f2*/ 	.short	0x0024
        /*00f4*/ 	.byte	0x00, 0xf0, 0x11, 0x00


	//----- nvinfo : EIATTR_KPARAM_INFO
	.align		4
.L_14653:
        /*00f8*/ 	.byte	0x04, 0x17
        /*00fa*/ 	.short	(.L_14655 - .L_14654)
.L_14654:
        /*00fc*/ 	.word	0x00000000
        /*0100*/ 	.short	0x0004
        /*0102*/ 	.short	0x0020
        /*0104*/ 	.byte	0x00, 0xf0, 0x11, 0x00


	//----- nvinfo : EIATTR_KPARAM_INFO
	.align		4
.L_14655:
        /*0108*/ 	.byte	0x04, 0x17
        /*010a*/ 	.short	(.L_14657 - .L_14656)
.L_14656:
        /*010c*/ 	.word	0x00000000
        /*0110*/ 	.short	0x0003
        /*0112*/ 	.short	0x0018
        /*0114*/ 	.byte	0x00, 0xf5, 0x21, 0x00


	//----- nvinfo : EIATTR_KPARAM_INFO
	.align		4
.L_14657:
        /*0118*/ 	.byte	0x04, 0x17
        /*011a*/ 	.short	(.L_14659 - .L_14658)
.L_14658:
        /*011c*/ 	.word	0x00000000
        /*0120*/ 	.short	0x0002
        /*0122*/ 	.short	0x0010
        /*0124*/ 	.byte	0x00, 0xf5, 0x21, 0x00


	//----- nvinfo : EIATTR_KPARAM_INFO
	.align		4
.L_14659:
        /*0128*/ 	.byte	0x04, 0x17
        /*012a*/ 	.short	(.L_14661 - .L_14660)
.L_14660:
        /*012c*/ 	.word	0x00000000
        /*0130*/ 	.short	0x0001
        /*0132*/ 	.short	0x0008
        /*0134*/ 	.byte	0x00, 0xf5, 0x21, 0x00


	//----- nvinfo : EIATTR_KPARAM_INFO
	.align		4
.L_14661:
        /*0138*/ 	.byte	0x04, 0x17
        /*013a*/ 	.short	(.L_14663 - .L_14662)
.L_14662:
        /*013c*/ 	.word	0x00000000
        /*0140*/ 	.short	0x0000
        /*0142*/ 	.short	0x0000
        /*0144*/ 	.byte	0x00, 0xf5, 0x21, 0x00


	//----- nvinfo : EIATTR_SPARSE_MMA_MASK
	.align		4
.L_14663:
        /*0148*/ 	.byte	0x03, 0x50
        /*014a*/ 	.short	0x0000


	//----- nvinfo : EIATTR_MAXREG_COUNT
	.align		4
        /*014c*/ 	.byte	0x03, 0x1b
        /*014e*/ 	.short	0x00ff


	//----- nvinfo : EIATTR_NUM_BARRIERS
	.align		4
        /*0150*/ 	.byte	0x02, 0x4c
        /*0152*/ 	.byte	0x01
	.zero		1


	//----- nvinfo : EIATTR_EXTERNS
	.align		4
        /*0154*/ 	.byte	0x04, 0x0f
        /*0156*/ 	.short	(.L_14665 - .L_14664)


	//   ....[0]....
	.align		4
.L_14664:
        /*0158*/ 	.word	index@(__assertfail)


	//----- nvinfo : EIATTR_MERCURY_ISA_VERSION
	.align		4
.L_14665:
        /*015c*/ 	.byte	0x03, 0x5f
        /*015e*/ 	.short	0x0101


	//----- nvinfo : EIATTR_COOP_GROUP_MASK_REGIDS
	.align		4
        /*0160*/ 	.byte	0x04, 0x29
        /*0162*/ 	.short	(.L_14667 - .L_14666)


	//   ....[0]....
.L_14666:
        /*0164*/ 	.word	0xffffffff


	//   ....[1]....
        /*0168*/ 	.word	0xffffffff


	//   ....[2]....
        /*016c*/ 	.word	0xffffffff


	//   ....[3]....
        /*0170*/ 	.word	0xffffffff


	//   ....[4]....
        /*0174*/ 	.word	0xffffffff


	//   ....[5]....
        /*0178*/ 	.word	0xffffffff


	//   ....[6]....
        /*017c*/ 	.word	0xffffffff


	//   ....[7]....
        /*0180*/ 	.word	0xffffffff


	//   ....[8]....
        /*0184*/ 	.word	0xffffffff


	//   ....[9]....
        /*0188*/ 	.word	0xffffffff


	//   ....[10]....
        /*018c*/ 	.word	0xffffffff


	//   ....[11]....
        /*0190*/ 	.word	0xffffffff


	//   ....[12]....
        /*0194*/ 	.word	0xffffffff


	//   ....[13]....
        /*0198*/ 	.word	0xffffffff


	//   ....[14]....
        /*019c*/ 	.word	0x0500000f


	//   ....[15]....
        /*01a0*/ 	.word	0x0500000f


	//   ....[16]....
        /*01a4*/ 	.word	0x0500000f


	//----- nvinfo : EIATTR_COOP_GROUP_INSTR_OFFSETS
	.align		4
.L_14667:
        /*01a8*/ 	.byte	0x04, 0x28
        /*01aa*/ 	.short	(.L_14669 - .L_14668)


	//   ....[0]....
.L_14668:
        /*01ac*/ 	.word	0x00000270


	//   ....[1]....
        /*01b0*/ 	.word	0x00000290


	//   ....[2]....
        /*01b4*/ 	.word	0x000002b0


	//   ....[3]....
        /*01b8*/ 	.word	0x000003c0


	//   ....[4]....
        /*01bc*/ 	.word	0x000003e0


	//   ....[5]....
        /*01c0*/ 	.word	0x00000400


	//   ....[6]....
        /*01c4*/ 	.word	0x00001230


	//   ....[7]....
        /*01c8*/ 	.word	0x00001260


	//   ....[8]....
        /*01cc*/ 	.word	0x00001280


	//   ....[9]....
        /*01d0*/ 	.word	0x000012a0


	//   ....[10]....
        /*01d4*/ 	.word	0x000012c0


	//   ....[11]....
        /*01d8*/ 	.word	0x00001310


	//   ....[12]....
        /*01dc*/ 	.word	0x00001330


	//   ....[13]....
        /*01e0*/ 	.word	0x00001350


	//   ....[14]....
        /*01e4*/ 	.word	0x000021b0


	//   ....[15]....
        /*01e8*/ 	.word	0x00002210


	//   ....[16]....
        /*01ec*/ 	.word	0x00002270


	//----- nvinfo : EIATTR_VRC_CTA_INIT_COUNT
	.align		4
.L_14669:
        /*01f0*/ 	.byte	0x02, 0x4a
	.zero		1
	.zero		1


	//----- nvinfo : EIATTR_SYSCALL_OFFSETS
	.align		4
        /*01f4*/ 	.byte	0x04, 0x46
        /*01f6*/ 	.short	(.L_14671 - .L_14670)


	//   ....[0]....
.L_14670:
        /*01f8*/ 	.word	0x00000220


	//----- nvinfo : EIATTR_EXIT_INSTR_OFFSETS
	.align		4
.L_14671:
        /*01fc*/ 	.byte	0x04, 0x1c
        /*01fe*/ 	.short	(.L_14673 - .L_14672)


	//   ....[0]....
.L_14672:
        /*0200*/ 	.word	0x00001fe0


	//   ....[1]....
        /*0204*/ 	.word	0x00002130


	//   ....[2]....
        /*0208*/ 	.word	0x00002160


	//----- nvinfo : EIATTR_CRS_STACK_SIZE
	.align		4
.L_14673:
        /*020c*/ 	.byte	0x04, 0x1e
        /*020e*/ 	.short	(.L_14675 - .L_14674)
.L_14674:
        /*0210*/ 	.word	0x00000000


	//----- nvinfo : EIATTR_CBANK_PARAM_SIZE
	.align		4
.L_14675:
        /*0214*/ 	.byte	0x03, 0x19
        /*0216*/ 	.short	0x007c


	//----- nvinfo : EIATTR_PARAM_CBANK
	.align		4
        /*0218*/ 	.byte	0x04, 0x0a
        /*021a*/ 	.short	(.L_14677 - .L_14676)
	.align		4
.L_14676:
        /*021c*/ 	.word	index@(.nv.constant0._ZN4vllm25paged_attention_v1_kernelI13__nv_bfloat16hLi120ELi8ELi128ELNS_18Fp8KVCacheDataTypeE1ELb0EEEvPT_PKS3_PKT0_S9_ifPKiSB_iPKfiiiSD_SD_iiiii)
        /*0220*/ 	.short	0x0380
        /*0222*/ 	.short	0x007c


	//----- nvinfo : EIATTR_SW_WAR
	.align		4
.L_14677:
        /*0224*/ 	.byte	0x04, 0x36
        /*0226*/ 	.short	(.L_14679 - .L_14678)
.L_14678:
        /*0228*/ 	.word	0x00000008
.L_14679:


//--------------------- .nv.info._ZN4vllm25paged_attention_v1_kernelI13__nv_bfloat16hLi112ELi8ELi128ELNS_18Fp8KVCacheDataTypeE1ELb0EEEvPT_PKS3_PKT0_S9_ifPKiSB_iPKfiiiSD_SD_iiiii --------------------------
	.section	.nv.info._ZN4vllm25paged_attention_v1_kernelI13__nv_bfloat16hLi112ELi8ELi128ELNS_18Fp8KVCacheDataTypeE1ELb0EEEvPT_PKS3_PKT0_S9_ifPKiSB_iPKfiiiSD_SD_iiiii,"",@"SHT_CUDA_INFO"
	.sectionflags	@""
	.align	4


	//----- nvinfo : EIATTR_CUDA_API_VERSION
	.align		4
        /*0000*/ 	.byte	0x04, 0x37
        /*0002*/ 	.short	(.L_14681 - .L_14680)
.L_14680:
        /*0004*/ 	.word	0x00000082


	//----- nvinfo : EIATTR_KPARAM_INFO
	.align		4
.L_14681:
        /*0008*/ 	.byte	0x04, 0x17
        /*000a*/ 	.short	(.L_14683 - .L_14682)
.L_14682:
        /*000c*/ 	.word	0x00000000
        /*0010*/ 	.short	0x0013
        /*0012*/ 	.short	0x0078
        /*0014*/ 	.byte	0x00, 0xf0, 0x11, 0x00


	//----- nvinfo : EIATTR_KPARAM_INFO
	.align		4
.L_14683:
        /*0018*/ 	.byte	0x04, 0x17
        /*001a*/ 	.short	(.L_14685 - .L_14684)
.L_14684:
        /*001c*/ 	.word	0x00000000
        /*0020*/ 	.short	0x0012
        /*0022*/ 	.short	0x0074
        /*0024*/ 	.byte	0x00, 0xf0, 0x11, 0x00


	//----- nvinfo : EIATTR_KPARAM_INFO
	.align		4
.L_14685:
        /*0028*/ 	.byte	0x04, 0x17
        /*002a*/ 	.short	(.L_14687 - .L_14686)
.L_14686:
        /*002c*/ 	.word	0x00000000
        /*0030*/ 	.short	0x0011
        /*0032*/ 	.short	0x0070
        /*0034*/ 	.byte	0x00, 0xf0, 0x11, 0x00


	//----- nvinfo : EIATTR_KPARAM_INFO
	.align		4
.L_14687:
        /*0038*/ 	.byte	0x04, 0x17
        /*003a*/ 	.short	(.L_14689 - .L_14688)
.L_14688:
        /*003c*/ 	.word	0x00000000
        /*0040*/ 	.short	0x0010
        /*0042*/ 	.short	0x006c
        /*0044*/ 	.byte	0x00, 0xf0, 0x11, 0x00


	//----- nvinfo : EIATTR_KPARAM_INFO
	.align		4
.L_14689:
        /*0048*/ 	.byte	0x04, 0x17
        /*004a*/ 	.short	(.L_14691 - .L_14690)
.L_14690:
        /*004c*/ 	.word	0x00000000
        /*0050*/ 	.short	0x000f
        /*0052*/ 	.short	0x0068
        /*0054*/ 	.byte	0x00, 0xf0, 0x11, 0x00


	//----- nvinfo : EIATTR_KPARAM_INFO
	.align		4
.L_14691:
        /*0058*/ 	.byte	0x04, 0x17
        /*005a*/ 	.short	(.L_14693 - .L_14692)
.L_14692:
        /*005c*/ 	.word	0x00000000
        /*0060*/ 	.short	0x000e
        /*0062*/ 	.short	0x0060
        /*0064*/ 	.byte	0x00, 0xf5, 0x21, 0x00


	//----- nvinfo : EIATTR_KPARAM_INFO
	.align		4
.L_14693:
        /*0068*/ 	.byte	0x04, 0x17
        /*006a*/ 	.short	(.L_14695 - .L_14694)
.L_14694:
        /*006c*/ 	.word	0x00000000
        /*0070*/ 	.short	0x000d
        /*0072*/ 	.short	0x0058
        /*0074*/ 	.byte	0x00, 0xf5, 0x21, 0x00


	//----- nvinfo : EIATTR_KPARAM_INFO
	.align		4
.L_14695:
        /*0078*/ 	.byte	0x04, 0x17
        /*007a*/ 	.short	(.L_14697 - .L_14696)
.L_14696:
        /*007c*/ 	.word	0x00000000
        /*0080*/ 	.short	0x000c
        /*0082*/ 	.short	0x0050
        /*0084*/ 	.byte	0x00, 0xf0, 0x11, 0x00


	//----- nvinfo : EIATTR_KPARAM_INFO
	.align		4
.L_14697:
        /*0088*/ 	.byte	0x04, 0x17
        /*008a*/ 	.short	(.L_14699 - .L_14698)
.L_14698:
        /*008c*/ 	.word	0x00000000
        /*0090*/ 	.short	0x000b
        /*0092*/ 	.short	0x004c
        /*0094*/ 	.byte	0x00, 0xf0, 0x11, 0x00


	//----- nvinfo : EIATTR_KPARAM_INFO
	.align		4
.L_14699:
        /*0098*/ 	.byte	0x04, 0x17
        /*009a*/ 	.short	(.L_14701 - .L_14700)
.L_14700:
        /*009c*/ 	.word	0x00000000
        /*00a0*/ 	.short	0x000a
        /*00a2*/ 	.short	0x0048
        /*00a4*/ 	.byte	0x00, 0xf0, 0x11, 0x00


	//----- nvinfo : EIATTR_KPARAM_INFO
	.align		4
.L_14701:
        /*00a8*/ 	.byte	0x04, 0x17
        /*00aa*/ 	.short	(.L_14703 - .L_14702)
.L_14702:
        /*00ac*/ 	.word	0x00000000
        /*00b0*/ 	.short	0x0009
        /*00b2*/ 	.short	0x0040
        /*00b4*/ 	.byte	0x00, 0xf5, 0x21, 0x00


	//----- nvinfo : EIATTR_KPARAM_INFO
	.align		4
.L_14703:
        /*00b8*/ 	.byte	0x04, 0x17
        /*00ba*/ 	.short	(.L_14705 - .L_14704)
.L_14704:
        /*00bc*/ 	.word	0x00000000
        /*00c0*/ 	.short	0x0008
        /*00c2*/ 	.short	0x0038
        /*00c4*/ 	.byte	0x00, 0xf0, 0x11, 0x00


	//----- nvinfo : EIATTR_KPARAM_INFO
	.align		4
.L_14705:
        /*00c8*/ 	.byte	0x04, 0x17
        /*00ca*/ 	.short	(.L_14707 - .L_14706)
.L_14706:
        /*00cc*/ 	.word	0x00000000
        /*00d0*/ 	.short	0x0007
        /*00d2*/ 	.short	0x0030
        /*00d4*/ 	.byte	0x00, 0xf5, 0x21, 0x00


	//----- nvinfo : EIATTR_KPARAM_INFO
	.align		4
.L_14707:
        /*00d8*/ 	.byte	0x04, 0x17
        /*00da*/ 	.short	(.L_14709 - .L_14708)
.L_14708:
        /*00dc*/ 	.word	0x00000000
        /*00e0*/ 	.short	0x0006
        /*00e2*/ 	.short	0x0028
        /*00e4*/ 	.byte	0x00, 0xf5, 0x21, 0x00


	//----- nvinfo : EIATTR_KPARAM_INFO
	.align		4
.L_14709:
        /*00e8*/ 	.byte	0x04, 0x17
        /*00ea*/ 	.short	(.L_14711 - .L_14710)
.L_14710:
        /*00ec*/ 	.word	0x00000000
        /*00f0*/ 	.short	0x0005
        /*00f2*/ 	.short	0x0024
        /*00f4*/ 	.byte	0x00, 0xf0, 0x11, 0x00


	//----- nvinfo : EIATTR_KPARAM_INFO
	.align		4
.L_14711:
        /*00f8*/ 	.byte	0x04, 0x17
        /*00fa*/ 	.short	(.L_14713 - .L_14712)
.L_14712:
        /*00fc*/ 	.word	0x00000000
        /*0100*/ 	.short	0x0004
        /*0102*/ 	.short	0x0020
        /*0104*/ 	.byte	0x00, 0xf0, 0x11, 0x00


	//----- nvinfo : EIATTR_KPARAM_INFO
	.align		4
.L_14713:
        /*0108*/ 	.byte	0x04, 0x17
        /*010a*/ 	.short	(.L_14715 - .L_14714)
.L_14714:
        /*010c*/ 	.word	0x00000000
        /*0110*/ 	.short	0x0003
        /*0112*/ 	.short	0x0018
        /*0114*/ 	.byte	0x00, 0xf5, 0x21, 0x00


	//----- nvinfo : EIATTR_KPARAM_INFO
	.align		4
.L_14715:
        /*0118*/ 	.byte	0x04, 0x17
        /*011a*/ 	.short	(.L_14717 - .L_14716)
.L_14716:
        /*011c*/ 	.word	0x00000000
        /*0120*/ 	.short	0x0002
        /*0122*/ 	.short	0x0010
        /*0124*/ 	.byte	0x00, 0xf5, 0x21, 0x00


	//----- nvinfo : EIATTR_KPARAM_INFO
	.align		4
.L_14717:
        /*0128*/ 	.byte	0x04, 0x17
        /*012a*/ 	.short	(.L_14719 - .L_14718)
.L_14718:
        /*012c*/ 	.word	0x00000000
        /*0130*/ 	.short	0x0001
        /*0132*/ 	.short	0x0008
        /*0134*/ 	.byte	0x00, 0xf5, 0x21, 0x00


	//----- nvinfo : EIATTR_KPARAM_INFO
	.align		4
.L_14719:
        /*0138*/ 	.byte	0x04, 0x17
        /*013a*/ 	.short	(.L_14721 - .L_14720)
.L_14720:
        /*013c*/ 	.word	0x00000000
        /*0140*/ 	.short	0x0000
        /*0142*/ 	.short	0x0000
        /*0144*/ 	.byte	0x00, 0xf5, 0x21, 0x00


	//----- nvinfo : EIATTR_SPARSE_MMA_MASK
	.align		4
.L_14721:
        /*0148*/ 	.byte	0x03, 0x50
        /*014a*/ 	.short	0x0000


	//----- nvinfo : EIATTR_MAXREG_COUNT
	.align		4
        /*014c*/ 	.byte	0x03, 0x1b
        /*014e*/ 	.short	0x00ff


	//----- nvinfo : EIATTR_NUM_BARRIERS
	.align		4
        /*0150*/ 	.byte	0x02, 0x4c
        /*0152*/ 	.byte	0x01
	.zero		1


	//----- nvinfo : EIATTR_EXTERNS
	.align		4
        /*0154*/ 	.byte	0x04, 0x0f
        /*0156*/ 	.short	(.L_14723 - .L_14722)


	//   ....[0]....
	.align		4
.L_14722:
        /*0158*/ 	.word	index@(__assertfail)


	//----- nvinfo : EIATTR_MERCURY_ISA_VERSION
	.align		4
.L_14723:
        /*015c*/ 	.byte	0x03, 0x5f
        /*015e*/ 	.short	0x0101


	//----- nvinfo : EIATTR_COOP_GROUP_MASK_REGIDS
	.align		4
        /*0160*/ 	.byte	0x04, 0x29
        /*0162*/ 	.short	(.L_14725 - .L_14724)


	//   ....[0]....
.L_14724:
        /*0164*/ 	.word	0xffffffff


	//   ....[1]....
        /*0168*/ 	.word	0xffffffff


	//   ....[2]....
        /*016c*/ 	.word	0xffffffff


	//   ....[3]....
        /*0170*/ 	.word	0xffffffff


	//   ....[4]....
        /*0174*/ 	.word	0xffffffff


	//   ....[5]....
        /*0178*/ 	.word	0xffffffff


	//   ....[6]....
        /*017c*/ 	.word	0xffffffff


	//   ....[7]....
        /*0180*/ 	.word	0xffffffff


	//   ....[8]....
        /*0184*/ 	.word	0xffffffff


	//   ....[9]....
        /*0188*/ 	.word	0xffffffff


	//   ....[10]....
        /*018c*/ 	.word	0xffffffff


	//   ....[11]....
        /*0190*/ 	.word	0xffffffff


	//   ....[12]....
        /*0194*/ 	.word	0xffffffff


	//   ....[13]....
        /*0198*/ 	.word	0xffffffff


	//   ....[14]....
        /*019c*/ 	.word	0x0500000f


	//   ....[15]....
        /*01a0*/ 	.word	0x0500000f


	//   ....[16]....
        /*01a4*/ 	.word	0x0500000f


	//----- nvinfo : EIATTR_COOP_GROUP_INSTR_OFFSETS
	.align		4
.L_14725:
        /*01a8*/ 	.byte	0x04, 0x28
        /*01aa*/ 	.short	(.L_14727 - .L_14726)


	//   ....[0]....
.L_14726:
        /*01ac*/ 	.word	0x00000270


	//   ....[1]....
        /*01b0*/ 	.word	0x00000290


	//   ....[2]....
        /*01b4*/ 	.word	0x000002b0


	//   ....[3]....
        /*01b8*/ 	.word	0x000003c0


	//   ....[4]....
        /*01bc*/ 	.word	0x000003e0


	//   ....[5]....
        /*01c0*/ 	.word	0x00000400


	//   ....[6]....
        /*01c4*/ 	.word	0x00001230


	//   ....[7]....
        /*01c8*/ 	.word	0x00001260


	//   ....[8]....
        /*01cc*/ 	.word	0x00001280


	//   ....[9]....
        /*01d0*/ 	.word	0x000012a0


	//   ....[10]....
        /*01d4*/ 	.word	0x000012c0


	//   ....[11]....
        /*01d8*/ 	.word	0x00001310


	//   ....[12]....
        /*01dc*/ 	.word	0x00001330


	//   ....[13]....
        /*01e0*/ 	.word	0x00001350


	//   ....[14]....
        /*01e4*/ 	.word	0x000021b0


	//   ....[15]....
        /*01e8*/ 	.word	0x00002210


	//   ....[16]....
        /*01ec*/ 	.word	0x00002270


	//----- nvinfo : EIATTR_VRC_CTA_INIT_COUNT
	.align		4
.L_14727:
        /*01f0*/ 	.byte	0x02, 0x4a
	.zero		1
	.zero		1


	//----- nvinfo : EIATTR_SYSCALL_OFFSETS
	.align		4
        /*01f4*/ 	.byte	0x04, 0x46
        /*01f6*/ 	.short	(.L_14729 - .L_14728)


	//   ....[0]....
.L_14728:
        /*01f8*/ 	.word	0x00000220


	//----- nvinfo : EIATTR_EXIT_INSTR_OFFSETS
	.align		4
.L_14729:
        /*01fc*/ 	.byte	0x04, 0x1c
        /*01fe*/ 	.short	(.L_14731 - .L_14730)


	//   ....[0]....
.L_14730:
        /*0200*/ 	.word	0x00001fe0


	//   ....[1]....
        /*0204*/ 	.word	0x00002130


	//   ....[2]....
        /*0208*/ 	.word	0x00002160


	//----- nvinfo : EIATTR_CRS_STACK_SIZE
	.align		4
.L_14731:
        /*020c*/ 	.byte	0x04, 0x1e
        /*020e*/ 	.short	(.L_14733 - .L_14732)
.L_14732:
        /*0210*/ 	.word	0x00000000


	//----- nvinfo : EIATTR_CBANK_PARAM_SIZE
	.align		4
.L_14733:
        /*0214*/ 	.byte	0x03, 0x19
        /*0216*/ 	.short	0x007c


	//----- nvinfo : EIATTR_PARAM_CBANK
	.align		4
        /*0218*/ 	.byte	0x04, 0x0a
        /*021a*/ 	.short	(.L_14735 - .L_14734)
	.align		4
.L_14734:
        /*021c*/ 	.word	index@(.nv.constant0._ZN4vllm25paged_attention_v1_kernelI13__nv_bfloat16hLi112ELi8ELi128ELNS_18Fp8KVCacheDataTypeE1ELb0EEEvPT_PKS3_PKT0_S9_ifPKiSB_iPKfiiiSD_SD_iiiii)
        /*0220*/ 	.short	0x0380
        /*0222*/ 	.short	0x007c


	//----- nvinfo : EIATTR_SW_WAR
	.align		4
.L_14735:
        /*0224*/ 	.byte	0x04, 0x36
        /*0226*/ 	.short	(.L_14737 - .L_14736)
.L_14736:
        /*0228*/ 	.word	0x00000008
.L_14737:


//--------------------- .nv.info._ZN4vllm25paged_attention_v1_kernelI13__nv_bfloat16hLi96ELi8ELi128ELNS_18Fp8KVCacheDataTypeE1ELb0EEEvPT_PKS3_PKT0_S9_ifPKiSB_iPKfiiiSD_SD_iiiii --------------------------
	.section	.nv.info._ZN4vllm25paged_attention_v1_kernelI13__nv_bfloat16hLi96ELi8ELi128ELNS_18Fp8KVCacheDataTypeE1ELb0EEEvPT_PKS3_PKT0_S9_ifPKiSB_iPKfiiiSD_SD_iiiii,"",@"SHT_CUDA_INFO"
	.sectionflags	@""
	.align	4


	//----- nvinfo : EIATTR_CUDA_API_VERSION
	.align		4
        /*0000*/ 	.byte	0x04, 0x37
        /*0002*/ 	.short	(.L_14739 - .L_14738)
.L_14738:
        /*0004*/ 	.word	0x00000082


	//----- nvinfo : EIATTR_KPARAM_INFO
	.align		4
.L_14739:
        /*0008*/ 	.byte	0x04, 0x17
        /*000a*/ 	.short	(.L_14741 - .L_14740)
.L_14740:
        /*000c*/ 	.word	0x00000000
        /*0010*/ 	.short	0x0013
        /*0012*/ 	.short	0x0078
        /*0014*/ 	.byte	0x00, 0xf0, 0x11, 0x00


	//----- nvinfo : EIATTR_KPARAM_INFO
	.align		4
.L_14741:
        /*0018*/ 	.byte	0x04, 0x17
        /*001a*/ 	.short	(.L_14743 - .L_14742)
.L_14742:
        /*001c*/ 	.word	0x00000000
        /*0020*/ 	.short	0x0012
        /*0022*/ 	.short	0x0074
        /*0024*/ 	.byte	0x00, 0xf0, 0x11, 0x00


	//----- nvinfo : EIATTR_KPARAM_INFO
	.align		4
.L_14743:
        /*0028*/ 	.byte	0x04, 0x17
        /*002a*/ 	.short	(.L_14745 - .L_14744)
.L_14744:
        /*002c*/ 	.word	0x00000000
        /*0030*/ 	.short	0x0011
        /*0032*/ 	.short	0x0070
        /*0034*/ 	.byte	0x00, 0xf0, 0x11, 0x00


	//----- nvinfo : EIATTR_KPARAM_INFO
	.align		4
.L_14745:
        /*0038*/ 	.byte	0x04, 0x17
        /*003a*/ 	.short	(.L_14747 - .L_14746)
.L_14746:
        /*003c*/ 	.word	0x00000000
        /*0040*/ 	.short	0x0010
        /*0042*/ 	.short	0x006c
        /*0044*/ 	.byte	0x00, 0xf0, 0x11, 0x00


	//----- nvinfo : EIATTR_KPARAM_INFO
	.align		4
.L_14747:
        /*0048*/ 	.byte	0x04, 0x17
        /*004a*/ 	.short	(.L_14749 - .L_14748)
.L_14748:
        /*004c*/ 	.word	0x00000000
        /*0050*/ 	.short	0x000f
        /*0052*/ 	.short	0x0068
        /*0054*/ 	.byte	0x00, 0xf0, 0x11, 0x00


	//----- nvinfo : EIATTR_KPARAM_INFO
	.align		4
.L_14749:
        /*0058*/ 	.byte	0x04, 0x17
        /*005a*/ 	.short	(.L_14751 - .L_14750)
.L_14750:
        /*005c*/ 	.word	0x00000000
        /*0060*/ 	.short	0x000e
        /*0062*/ 	.short	0x0060
        /*0064*/ 	.byte	0x00, 0xf5, 0x21, 0x00


	//----- nvinfo : EIATTR_KPARAM_INFO
	.align		4
.L_14751:
        /*0068*/ 	.byte	0x04, 0x17
        /*006a*/ 	.short	(.L_14753 - .L_14752)
.L_14752:
        /*006c*/ 	.word	0x00000000
        /*0070*/ 	.short	0x000d
        /*0072*/ 	.short	0x0058
        /*0074*/ 	.byte	0x00, 0xf5, 0x21, 0x00


	//----- nvinfo : EIATTR_KPARAM_INFO
	.align		4
.L_14753:
        /*0078*/ 	.byte	0x04, 0x17
        /*007a*/ 	.short	(.L_14755 - .L_14754)
.L_14754:
        /*007c*/ 	.word	0x00000000
        /*0080*/ 	.short	0x000c
        /*0082*/ 	.short	0x0050
        /*0084*/ 	.byte	0x00, 0xf0, 0x11, 0x00


	//----- nvinfo : EIATTR_KPARAM_INFO
	.align		4
.L_14755:
        /*0088*/ 	.byte	0x04, 0x17
        /*008a*/ 	.short	(.L_14757 - .L_14756)
.L_14756:
        /*008c*/ 	.word	0x00000000
        /*0090*/ 	.short	0x000b
        /*0092*/ 	.short	0x004c
        /*0094*/ 	.byte	0x00, 0xf0, 0x11, 0x00


	//----- nvinfo : EIATTR_KPARAM_INFO
	.align		4
.L_14757:
        /*0098*/ 	.byte	0x04, 0x17
        /*009a*/ 	.short	(.L_14759 - .L_14758)
.L_14758:
        /*009c*/ 	.word	0x00000000
        /*00a0*/ 	.short	0x000a
        /*00a2*/ 	.short	0x0048
        /*00a4*/ 	.byte	0x00, 0xf0, 0x11, 0x00


	//----- nvinfo : EIATTR_KPARAM_INFO
	.align		4
.L_14759:
        /*00a8*/ 	.byte	0x04, 0x17
        /*00aa*/ 	.short	(.L_14761 - .L_14760)
.L_14760:
        /*00ac*/ 	.word	0x00000000
        /*00b0*/ 	.short	0x0009
        /*00b2*/ 	.short	0x0040
        /*00b4*/ 	.byte	0x00, 0xf5, 0x21, 0x00


	//----- nvinfo : EIATTR_KPARAM_INFO
	.align		4
.L_14761:
        /*00b8*/ 	.byte	0x04, 0x17
        /*00ba*/ 	.short	(.L_14763 - .L_14762)
.L_14762:
        /*00bc*/ 	.word	0x00000000
        /*00c0*/ 	.short	0x0008
        /*00c2*/ 	.short	0x0038
        /*00c4*/ 	.byte	0x00, 0xf0, 0x11, 0x00


	//----- nvinfo : EIATTR_KPARAM_INFO
	.align		4
.L_14763:
        /*00c8*/ 	.byte	0x04, 0x17
        /*00ca*/ 	.short	(.L_14765 - .L_14764)
.L_14764:
        /*00cc*/ 	.word	0x00000000
        /*00d0*/ 	.short	0x0007
        /*00d2*/ 	.short	0x0030
        /*00d4*/ 	.byte	0x00, 0xf5, 0x21, 0x00


	//----- nvinfo : EIATTR_KPARAM_INFO
	.align		4
.L_14765:
        /*00d8*/ 	.byte	0x04, 0x17
        /*00da*/ 	.short	(.L_14767 - .L_14766)
.L_14766:
        /*00dc*/ 	.word	0x00000000
        /*00e0*/ 	.short	0x0006
        /*00e2*/ 	.short	0x0028
        /*00e4*/ 	.byte	0x00, 0xf5, 0x21, 0x00


	//----- nvinfo : EIATTR_KPARAM_INFO
	.align		4
.L_14767:
        /*00e8*/ 	.byte	0x04, 0x17
        /*00ea*/ 	.short	(.L_14769 - .L_14768)
.L_14768:
        /*00ec*/ 	.word	0x00000000
        /*00f0*/ 	.short	0x0005
        /*00f2*/ 	.short	0x0024
        /*00f4*/ 	.byte	0x00, 0xf0, 0x11, 0x00


	//----- nvinfo : EIATTR_KPARAM_INFO
	.align		4
.L_14769:
        /*00f8*/ 	.byte	0x04, 0x17
        /*00fa*/ 	.short	(.L_14771 - .L_14770)
.L_14770:
        /*00fc*/ 	.word	0x00000000
        /*0100*/ 	.short	0x0004
        /*0102*/ 	.short	0x0020
        /*0104*/ 	.byte	0x00, 0xf0, 0x11, 0x00


	//----- nvinfo : EIATTR_KPARAM_INFO
	.align		4
.L_14771:
        /*0108*/ 	.byte	0x04, 0x17
        /*010a*/ 	.short	(.L_14773 - .L_14772)
.L_14772:
        /*010c*/ 	.word	0x00000000
        /*0110*/ 	.short	0x0003
        /*0112*/ 	.short	0x0018
        /*0114*/ 	.byte	0x00, 0xf5, 0x21, 0x00


	//----- nvinfo : EIATTR_KPARAM_INFO
	.align		4
.L_14773:
        /*0118*/ 	.byte	0x04, 0x17
        /*011a*/ 	.short	(.L_14775 - .L_14774)
.L_14774:
        /*011c*/ 	.word	0x00000000
        /*0120*/ 	.short	0x0002
        /*0122*/ 	.short	0x0010
        /*0124*/ 	.byte	0x00, 0xf5, 0x21, 0x00


	//----- nvinfo : EIATTR_KPARAM_INFO
	.align		4
.L_14775:
        /*0128*/ 	.byte	0x04, 0x17
        /*012a*/ 	.short	(.L_14777 - .L_14776)
.L_14776:
        /*012c*/ 	.word	0x00000000
        /*0130*/ 	.short	0x0001
        /*0132*/ 	.short	0x0008
        /*0134*/ 	.byte	0x00, 0xf5, 0x21, 0x00


	//----- nvinfo : EIATTR_KPARAM_INFO
	.align		4
.L_14777:
        /*0138*/ 	.byte	0x04, 0x17
        /*013a*/ 	.short	(.L_14779 - .L_14778)
.L_14778:
        /*013c*/ 	.word	0x00000000
        /*0140*/ 	.short	0x0000
        /*0142*/ 	.short	0x0000
        /*0144*/ 	.byte	0x00, 0xf5, 0x21, 0x00


	//----- nvinfo : EIATTR_SPARSE_MMA_MASK
	.align		4
.L_14779:
        /*0148*/ 	.byte	0x03, 0x50
        /*014a*/ 	.short	0x0000


	//----- nvinfo : EIATTR_MAXREG_COUNT
	.align		4
        /*014c*/ 	.byte	0x03, 0x1b
        /*014e*/ 	.short	0x00ff


	//----- nvinfo : EIATTR_NUM_BARRIERS
	.align		4
        /*0150*/ 	.byte	0x02, 0x4c
        /*0152*/ 	.byte	0x01
	.zero		1


	//----- nvinfo : EIATTR_EXTERNS
	.align		4
        /*0154*/ 	.byte	0x04, 0x0f
        /*0156*/ 	.short	(.L_14781 - .L_14780)


	//   ....[0]....
	.align		4
.L_14780:
        /*0158*/ 	.word	index@(__assertfail)


	//----- nvinfo : EIATTR_MERCURY_ISA_VERSION
	.align		4
.L_14781:
        /*015c*/ 	.byte	0x03, 0x5f
        /*015e*/ 	.short	0x0101


	//----- nvinfo : EIATTR_COOP_GROUP_MASK_REGIDS
	.align		4
        /*0160*/ 	.byte	0x04, 0x29
        /*0162*/ 	.short	(.L_14783 - .L_14782)


	//   ....[0]....
.L_14782:
        /*0164*/ 	.word	0xffffffff


	//   ....[1]....
        /*0168*/ 	.word	0xffffffff


	//   ....[2]....
        /*016c*/ 	.word	0xffffffff


	//   ....[3]....
        /*0170*/ 	.word	0xffffffff


	//   ....[4]....
        /*0174*/ 	.word	0xffffffff


	//   ....[5]....
        /*0178*/ 	.word	0xffffffff


	//   ....[6]....
        /*017c*/ 	.word	0xffffffff


	//   ....[7]....
        /*0180*/ 	.word	0xffffffff


	//   ....[8]....
        /*0184*/ 	.word	0xffffffff


	//   ....[9]....
        /*0188*/ 	.word	0xffffffff


	//   ....[10]....
        /*018c*/ 	.word	0xffffffff


	//   ....[11]....
        /*0190*/ 	.word	0xffffffff


	//   ....[12]....
        /*0194*/ 	.word	0xffffffff


	//   ....[13]....
        /*0198*/ 	.word	0xffffffff


	//   ....[14]....
        /*019c*/ 	.word	0x0500000f


	//   ....[15]....
        /*01a0*/ 	.word	0x0500000f


	//   ....[16]....
        /*01a4*/ 	.word	0x0500000f


	//----- nvinfo : EIATTR_COOP_GROUP_INSTR_OFFSETS
	.align		4
.L_14783:
        /*01a8*/ 	.byte	0x04, 0x28
        /*01aa*/ 	.short	(.L_14785 - .L_14784)


	//   ....[0]....
.L_14784:
        /*01ac*/ 	.word	0x00000270


	//   ....[1]....
        /*01b0*/ 	.word	0x00000290


	//   ....[2]....
        /*01b4*/ 	.word	0x000002b0


	//   ....[3]....
        /*01b8*/ 	.word	0x000003c0


	//   ....[4]....
        /*01bc*/ 	.word	0x000003e0


	//   ....[5]....
        /*01c0*/ 	.word	0x00000400


	//   ....[6]....
        /*01c4*/ 	.word	0x00001230


	//   ....[7]....
        /*01c8*/ 	.word	0x00001260


	//   ....[8]....
        /*01cc*/ 	.word	0x00001280


	//   ....[9]....
        /*01d0*/ 	.word	0x000012a0


	//   ....[10]....
        /*01d4*/ 	.word	0x000012c0


	//   ....[11]....
        /*01d8*/ 	.word	0x00001310


	//   ....[12]....
        /*01dc*/ 	.word	0x00001330


	//   ....[13]....
        /*01e0*/ 	.word	0x00001350


	//   ....[14]....
        /*01e4*/ 	.word	0x00002010


	//   ....[15]....
        /*01e8*/ 	.word	0x00002070


	//   ....[16]....
        /*01ec*/ 	.word	0x000020d0


	//----- nvinfo : EIATTR_VRC_CTA_INIT_COUNT
	.align		4
.L_14785:
        /*01f0*/ 	.byte	0x02, 0x4a
	.zero		1
	.zero		1


	//----- nvinfo : EIATTR_SYSCALL_OFFSETS
	.align		4
        /*01f4*/ 	.byte	0x04, 0x46
        /*01f6*/ 	.short	(.L_14787 - .L_14786)


	//   ....[0]....
.L_14786:
        /*01f8*/ 	.word	0x00000220


	//----- nvinfo : EIATTR_EXIT_INSTR_OFFSETS
	.align		4
.L_14787:
        /*01fc*/ 	.byte	0x04, 0x1c
        /*01fe*/ 	.short	(.L_14789 - .L_14788)


	//   ....[0]....
.L_14788:
        /*0200*/ 	.word	0x00001e40


	//   ....[1]....
        /*0204*/ 	.word	0x00001fc0


	//----- nvinfo : EIATTR_CRS_STACK_SIZE
	.align		4
.L_14789:
        /*0208*/ 	.byte	0x04, 0x1e
        /*020a*/ 	.short	(.L_14791 - .L_14790)
.L_14790:
        /*020c*/ 	.word	0x00000000


	//----- nvinfo : EIATTR_CBANK_PARAM_SIZE
	.align		4
.L_14791:
        /*0210*/ 	.byte	0x03, 0x19
        /*0212*/ 	.short	0x007c


	//----- nvinfo : EIATTR_PARAM_CBANK
	.align		4
        /*0214*/ 	.byte	0x04, 0x0a
        /*0216*/ 	.short	(.L_14793 - .L_14792)
	.align		4
.L_14792:
        /*0218*/ 	.word	index@(.nv.constant0._ZN4vllm25paged_attention_v1_kernelI13__nv_bfloat16hLi96ELi8ELi128ELNS_18Fp8KVCacheDataTypeE1ELb0EEEvPT_PKS3_PKT0_S9_ifPKiSB_iPKfiiiSD_SD_iiiii)
        /*021c*/ 	.short	0x0380
        /*021e*/ 	.short	0x007c


	//----- nvinfo : EIATTR_SW_WAR
	.align		4
.L_14793:
        /*0220*/ 	.byte	0x04, 0x36
        /*0222*/ 	.short	(.L_14795 - .L_14794)
.L_14794:
        /*0224*/ 	.word	0x00000008
.L_14795:


//--------------------- .nv.info._ZN4vllm25paged_attention_v1_kernelI13__nv_bfloat16hLi80ELi8ELi128ELNS_18Fp8KVCacheDataTypeE1ELb0EEEvPT_PKS3_PKT0_S9_ifPKiSB_iPKfiiiSD_SD_iiiii --------------------------
	.section	.nv.info._ZN4vllm25paged_attention_v1_kernelI13__nv_bfloat16hLi80ELi8ELi128ELNS_18Fp8KVCacheDataTypeE1ELb0EEEvPT_PKS3_PKT0_S9_ifPKiSB_iPKfiiiSD_SD_iiiii,"",@"SHT_CUDA_INFO"
	.sectionflags	@""
	.align	4


	//----- nvinfo : EIATTR_CUDA_API_VERSION
	.align		4
        /*0000*/ 	.byte	0x04, 0x37
        /*0002*/ 	.short	(.L_14797 - .L_14796)
.L_14796:
        /*0004*/ 	.word	0x00000082


	//----- nvinfo : EIATTR_KPARAM_INFO
	.align		4
.L_14797:
        /*0008*/ 	.byte	0x04, 0x17
        /*000a*/ 	.short	(.L_14799 - .L_14798)
.L_14798:
        /*000c*/ 	.word	0x00000000
        /*0010*/ 	.short	0x0013
        /*0012*/ 	.short	0x0078
        /*0014*/ 	.byte	0x00, 0xf0, 0x11, 0x00


	//----- nvinfo : EIATTR_KPARAM_INFO
	.align		4
.L_14799:
        /*0018*/ 	.byte	0x04, 0x17
        /*001a*/ 	.short	(.L_14801 - .L_14800)
.L_14800:
        /*001c*/ 	.word	0x00000000
        /*0020*/ 	.short	0x0012
        /*0022*/ 	.short	0x0074
        /*0024*/ 	.byte	0x00, 0xf0, 0x11, 0x00


	//----- nvinfo : EIATTR_KPARAM_INFO
	.align		4
.L_14801:
        /*0028*/ 	.byte	0x04, 0x17
        /*002a*/ 	.short	(.L_14803 - .L_14802)
.L_14802:
        /*002c*/ 	.word	0x00000000
        /*0030*/ 	.short	0x0011
        /*0032*/ 	.short	0x0070
        /*0034*/ 	.byte	0x00, 0xf0, 0x11, 0x00


	//----- nvinfo : EIATTR_KPARAM_INFO
	.align		4
.L_14803:
        /*0038*/ 	.byte	0x04, 0x17
        /*003a*/ 	.short	(.L_14805 - .L_14804)
.L_14804:
        /*003c*/ 	.word	0x00000000
        /*0040*/ 	.short	0x0010
        /*0042*/ 	.short	0x006c
        /*0044*/ 	.byte	0x00, 0xf0, 0x11, 0x00


	//----- nvinfo : EIATTR_KPARAM_INFO
	.align		4
.L_14805:
        /*0048*/ 	.byte	0x04, 0x17
        /*004a*/ 	.short	(.L_14807 - .L_14806)
.L_14806:
        /*004c*/ 	.word	0x00000000
        /*0050*/ 	.short	0x000f
        /*0052*/ 	.short	0x0068
        /*0054*/ 	.byte	0x00, 0xf0, 0x11, 0x00


	//----- nvinfo : EIATTR_KPARAM_INFO
	.align		4
.L_14807:
        /*0058*/ 	.byte	0x04, 0x17
        /*005a*/ 	.short	(.L_14809 - .L_14808)
.L_14808:
        /*005c*/ 	.word	0x00000000
        /*0060*/ 	.short	0x000e
        /*0062*/ 	.short	0x0060
        /*0064*/ 	.byte	0x00, 0xf5, 0x21, 0x00


	//----- nvinfo : EIATTR_KPARAM_INFO
	.align		4
.L_14809:
        /*0068*/ 	.byte	0x04, 0x17
        /*006a*/ 	.short	(.L_14811 - .L_14810)
.L_14810:
        /*006c*/ 	.word	0x00000000
        /*0070*/ 	.short	0x000d
        /*0072*/ 	.short	0x0058
        /*0074*/ 	.byte	0x00, 0xf5, 0x21, 0x00


	//----- nvinfo : EIATTR_KPARAM_INFO
	.align		4
.L_14811:
        /*0078*/ 	.byte	0x04, 0x17
        /*007a*/ 	.short	(.L_14813 - .L_14812)
.L_14812:
        /*007c*/ 	.word	0x00000000
        /*0080*/ 	.short	0x000c
        /*0082*/ 	.short	0x0050
        /*0084*/ 	.byte	0x00, 0xf0, 0x11, 0x00


	//----- nvinfo : EIATTR_KPARAM_INFO
	.align		4
.L_14813:
        /*0088*/ 	.byte	0x04, 0x17
        /*008a*/ 	.short	(.L_14815 - .L_14814)
.L_14814:
        /*008c*/ 	.word	0x00000000
        /*0090*/ 	.short	0x000b
        /*0092*/ 	.short	0x004c
        /*0094*/ 	.byte	0x00, 0xf0, 0x11, 0x00


	//----- nvinfo : EIATTR_KPARAM_INFO
	.align		4
.L_14815:
        /*0098*/ 	.byte	0x04, 0x17
        /*009a*/ 	.short	(.L_14817 - .L_14816)
.L_14816:
        /*009c*/ 	.word	0x00000000
        /*00a0*/ 	.short	0x000a
        /*00a2*/ 	.short	0x0048
        /*00a4*/ 	.byte	0x00, 0xf0, 0x11, 0x00


	//----- nvinfo : EIATTR_KPARAM_INFO
	.align		4
.L_14817:
        /*00a8*/ 	.byte	0x04, 0x17
        /*00aa*/ 	.short	(.L_14819 - .L_14818)
.L_14818:
        /*00ac*/ 	.word	0x00000000
        /*00b0*/ 	.short	0x0009
        /*00b2*/ 	.short	0x0040
        /*00b4*/ 	.byte	0x00, 0xf5, 0x21, 0x00


	//----- nvinfo : EIATTR_KPARAM_INFO
	.align		4
.L_14819:
        /*00b8*/ 	.byte	0x04, 0x17
        /*00ba*/ 	.short	(.L_14821 - .L_14820)
.L_14820:
        /*00bc*/ 	.word	0x00000000
        /*00c0*/ 	.short	0x0008
        /*00c2*/ 	.short	0x0038
        /*00c4*/ 	.byte	0x00, 0xf0, 0x11, 0x00


	//----- nvinfo : EIATTR_KPARAM_INFO
	.align		4
.L_14821:
        /*00c8*/ 	.byte	0x04, 0x17
        /*00ca*/ 	.short	(.L_14823 - .L_14822)
.L_14822:
        /*00cc*/ 	.word	0x00000000
        /*00d0*/ 	.short	0x0007
        /*00d2*/ 	.short	0x0030
        /*00d4*/ 	.byte	0x00, 0xf5, 0x21, 0x00


	//----- nvinfo : EIATTR_KPARAM_INFO
	.align		4
.L_14823:
        /*00d8*/ 	.byte	0x04, 0x17
        /*00da*/ 	.short	(.L_14825 - .L_14824)
.L_14824:
        /*00dc*/ 	.word	0x00000000
        /*00e0*/ 	.short	0x0006
        /*00e2*/ 	.short	0x0028
        /*00e4*/ 	.byte	0x00, 0xf5, 0x21, 0x00


	//----- nvinfo : EIATTR_KPARAM_INFO
	.align		4
.L_14825:
        /*00e8*/ 	.byte	0x04, 0x17
        /*00ea*/ 	.short	(.L_14827 - .L_14826)
.L_14826:
        /*00ec*/ 	.word	0x00000000
        /*00f0*/ 	.short	0x0005
        /*00f2*/ 	.short	0x0024
        /*00f4*/ 	.byte	0x00, 0xf0, 0x11, 0x00


	//----- nvinfo : EIATTR_KPARAM_INFO
	.align		4
.L_14827:
        /*00f8*/ 	.byte	0x04, 0x17
        /*00fa*/ 	.short	(.L_14829 - .L_14828)
.L_14828:
        /*00fc*/ 	.word	0x00000000
        /*0100*/ 	.short	0x0004
        /*0102*/ 	.short	0x0020
        /*0104*/ 	.byte	0x00, 0xf0, 0x11, 0x00


	//----- nvinfo : EIATTR_KPARAM_INFO
	.align		4
.L_14829:
        /*0108*/ 	.byte	0x04, 0x17
        /*010a*/ 	.short	(.L_14831 - .L_14830)
.L_14830:
        /*010c*/ 	.word	0x00000000
        /*0110*/ 	.short	0x0003
        /*0112*/ 	.short	0x0018
        /*0114*/ 	.byte	0x00, 0xf5, 0x21, 0x00


	//----- nvinfo : EIATTR_KPARAM_INFO
	.align		4
.L_14831:
        /*0118*/ 	.byte	0x04, 0x17
        /*011a*/ 	.short	(.L_14833 - .L_14832)
.L_14832:
        /*011c*/ 	.word	0x00000000
        /*0120*/ 	.short	0x0002
        /*0122*/ 	.short	0x0010
        /*0124*/ 	.byte	0x00, 0xf5, 0x21, 0x00


	//----- nvinfo : EIATTR_KPARAM_INFO
	.align		4
.L_14833:
        /*0128*/ 	.byte	0x04, 0x17
        /*012a*/ 	.short	(.L_14835 - .L_14834)
.L_14834:
        /*012c*/ 	.word	0x00000000
        /*0130*/ 	.short	0x0001
        /*0132*/ 	.short	0x0008
        /*0134*/ 	.byte	0x00, 0xf5, 0x21, 0x00


	//----- nvinfo : EIATTR_KPARAM_INFO
	.align		4
.L_14835:
        /*0138*/ 	.byte	0x04, 0x17
        /*013a*/ 	.short	(.L_14837 - .L_14836)
.L_14836:
        /*013c*/ 	.word	0x00000000
        /*0140*/ 	.short	0x0000
        /*0142*/ 	.short	0x0000
        /*0144*/ 	.byte	0x00, 0xf5, 0x21, 0x00


	//----- nvinfo : EIATTR_SPARSE_MMA_MASK
	.align		4
.L_14837:
        /*0148*/ 	.byte	0x03, 0x50
        /*014a*/ 	.short	0x0000


	//----- nvinfo : EIATTR_MAXREG_COUNT
	.align		4
        /*014c*/ 	.byte	0x03, 0x1b
        /*014e*/ 	.short	0x00ff


	//----- nvinfo : EIATTR_NUM_BARRIERS
	.align		4
        /*0150*/ 	.byte	0x02, 0x4c
        /*0152*/ 	.byte	0x01
	.zero		1


	//----- nvinfo : EIATTR_EXTERNS
	.align		4
        /*0154*/ 	.byte	0x04, 0x0f
        /*0156*/ 	.short	(.L_14839 - .L_14838)


	//   ....[0]....
	.align		4
.L_14838:
        /*0158*/ 	.word	index@(__assertfail)


	//----- nvinfo : EIATTR_MERCURY_ISA_VERSION
	.align		4
.L_14839:
        /*015c*/ 	.byte	0x03, 0x5f
        /*015e*/ 	.short	0x0101


	//----- nvinfo : EIATTR_COOP_GROUP_MASK_REGIDS
	.align		4
        /*0160*/ 	.byte	0x04, 0x29
        /*0162*/ 	.short	(.L_14841 - .L_14840)


	//   ....[0]....
.L_14840:
        /*0164*/ 	.word	0xffffffff


	//   ....[1]....
        /*0168*/ 	.word	0xffffffff


	//   ....[2]....
        /*016c*/ 	.word	0xffffffff


	//   ....[3]....
        /*0170*/ 	.word	0xffffffff


	//   ....[4]....
        /*0174*/ 	.word	0xffffffff


	//   ....[5]....
        /*0178*/ 	.word	0xffffffff


	//   ....[6]....
        /*017c*/ 	.word	0xffffffff


	//   ....[7]....
        /*0180*/ 	.word	0xffffffff


	//   ....[8]....
        /*0184*/ 	.word	0xffffffff


	//   ....[9]....
        /*0188*/ 	.word	0xffffffff


	//   ....[10]....
        /*018c*/ 	.word	0xffffffff


	//   ....[11]....
        /*0190*/ 	.word	0xffffffff


	//   ....[12]....
        /*0194*/ 	.word	0xffffffff


	//   ....[13]....
        /*0198*/ 	.word	0xffffffff


	//   ....[14]....
        /*019c*/ 	.word	0x0500000f


	//   ....[15]....
        /*01a0*/ 	.word	0x0500000f


	//   ....[16]....
        /*01a4*/ 	.word	0x0500000f


	//----- nvinfo : EIATTR_COOP_GROUP_INSTR_OFFSETS
	.align		4
.L_14841:
        /*01a8*/ 	.byte	0x04, 0x28
        /*01aa*/ 	.short	(.L_14843 - .L_14842)


	//   ....[0]....
.L_14842:
        /*01ac*/ 	.word	0x00000270


	//   ....[1]....
        /*01b0*/ 	.word	0x00000290


	//   ....[2]....
        /*01b4*/ 	.word	0x000002b0


	//   ....[3]....
        /*01b8*/ 	.word	0x000003c0


	//   ....[4]....
        /*01bc*/ 	.word	0x000003e0


	//   ....[5]....
        /*01c0*/ 	.word	0x00000400


	//   ....[6]....
        /*01c4*/ 	.word	0x00001230


	//   ....[7]....
        /*01c8*/ 	.word	0x00001260


	//   ....[8]....
        /*01cc*/ 	.word	0x00001280


	//   ....[9]....
        /*01d0*/ 	.word	0x000012a0


	//   ....[10]....
        /*01d4*/ 	.word	0x000012c0


	//   ....[11]....
        /*01d8*/ 	.word	0x00001310


	//   ....[12]....
        /*01dc*/ 	.word	0x00001330


	//   ....[13]....
        /*01e0*/ 	.word	0x00001350


	//   ....[14]....
        /*01e4*/ 	.word	0x00002120


	//   ....[15]....
        /*01e8*/ 	.word	0x00002180


	//   ....[16]....
        /*01ec*/ 	.word	0x000021e0


	//----- nvinfo : EIATTR_VRC_CTA_INIT_COUNT
	.align		4
.L_14843:
        /*01f0*/ 	.byte	0x02, 0x4a
	.zero		1
	.zero		1


	//----- nvinfo : EIATTR_SYSCALL_OFFSETS
	.align		4
        /*01f4*/ 	.byte	0x04, 0x46
        /*01f6*/ 	.short	(.L_14845 - .L_14844)


	//   ....[0]....
.L_14844:
        /*01f8*/ 	.word	0x00000220


	//----- nvinfo : EIATTR_EXIT_INSTR_OFFSETS
	.align		4
.L_14845:
        /*01fc*/ 	.byte	0x04, 0x1c
        /*01fe*/ 	.short	(.L_14847 - .L_14846)


	//   ....[0]....
.L_14846:
        /*0200*/ 	.word	0x00001f70


	//   ....[1]....
        /*0204*/ 	.word	0x000020a0


	//   ....[2]....
        /*0208*/ 	.word	0x000020d0


	//----- nvinfo : EIATTR_CRS_STACK_SIZE
	.align		4
.L_14847:
        /*020c*/ 	.byte	0x04, 0x1e
        /*020e*/ 	.short	(.L_14849 - .L_14848)
.L_14848:
        /*0210*/ 	.word	0x00000000


	//----- nvinfo : EIATTR_CBANK_PARAM_SIZE
	.align		4
.L_14849:
        /*0214*/ 	.byte	0x03, 0x19
        /*0216*/ 	.short	0x007c


	//----- nvinfo : EIATTR_PARAM_CBANK
	.align		4
        /*0218*/ 	.byte	0x04, 0x0a
        /*021a*/ 	.short	(.L_14851 - .L_14850)
	.align		4
.L_14850:
        /*021c*/ 	.word	index@(.nv.constant0._ZN4vllm25paged_attention_v1_kernelI13__nv_bfloat16hLi80ELi8ELi128ELNS_18Fp8KVCacheDataTypeE1ELb0EEEvPT_PKS3_PKT0_S9_ifPKiSB_iPKfiiiSD_SD_iiiii)
        /*0220*/ 	.short	0x0380
        /*0222*/ 	.short	0x007c


	//----- nvinfo : EIATTR_SW_WAR
	.align		4
.L_14851:
        /*0224*/ 	.byte	0x04, 0x36
        /*0226*/ 	.short	(.L_14853 - .L_14852)
.L_14852:
        /*0228*/ 	.word	0x00000008
.L_14853:


//--------------------- .nv.info._ZN4vllm25paged_attention_v1_kernelI13__nv_bfloat16hLi64ELi8ELi128ELNS_18Fp8KVCacheDataTypeE1ELb0EEEvPT_PKS3_PKT0_S9_ifPKiSB_iPKfiiiSD_SD_iiiii --------------------------
	.section	.nv.info._ZN4vllm25paged_attention_v1_kernelI13__nv_bfloat16hLi64ELi8ELi128ELNS_18Fp8KVCacheDataTypeE1ELb0EEEvPT_PKS3_PKT0_S9_ifPKiSB_iPKfiiiSD_SD_iiiii,"",@"SHT_CUDA_INFO"
	.sectionflags	@""
	.align	4


	//----- nvinfo : EIATTR_CUDA_API_VERSION
	.align		4
        /*0000*/ 	.byte	0x04, 0x37
        /*0002*/ 	.short	(.L_14855 - .L_14854)
.L_14854:
        /*0004*/ 	.word	0x00000082


	//----- nvinfo : EIATTR_KPARAM_INFO
	.align		4
.L_14855:
        /*0008*/ 	.byte	0x04, 0x17
        /*000a*/ 	.short	(.L_14857 - .L_14856)
.L_14856:
        /*000c*/ 	.word	0x00000000
        /*0010*/ 	.short	0x0013
        /*0012*/ 	.short	0x0078
        /*0014*/ 	.byte	0x00, 0xf0, 0x11, 0x00


	//----- nvinfo : EIATTR_KPARAM_INFO
	.align		4
.L_14857:
        /*0018*/ 	.byte	0x04, 0x17
        /*001a*/ 	.short	(.L_14859 - .L_14858)
.L_14858:
        /*001c*/ 	.word	0x00000000
        /*0020*/ 	.short	0x0012
        /*0022*/ 	.short	0x0074
        /*0024*/ 	.byte	0x00, 0xf0, 0x11, 0x00


	//----- nvinfo : EIATTR_KPARAM_INFO
	.align		4
.L_14859:
        /*0028*/ 	.byte	0x04, 0x17
        /*002a*/ 	.short	(.L_14861 - .L_14860)
.L_14860:
        /*002c*/ 	.word	0x00000000
        /*0030*/ 	.short	0x0011
        /*0032*/ 	.short	0x0070
        /*0034*/ 	.byte	0x00, 0xf0, 0x11, 0x00


	//----- nvinfo : EIATTR_KPARAM_INFO
	.align		4
.L_14861:
        /*0038*/ 	.byte	0x04, 0x17
        /*003a*/ 	.short	(.L_14863 - .L_14862)
.L_14862:
        /*003c*/ 	.word	0x00000000
        /*0040*/ 	.short	0x0010
        /*0042*/ 	.short	0x006c
        /*0044*/ 	.byte	0x00, 0xf0, 0x11, 0x00


	//----- nvinfo : EIATTR_KPARAM_INFO
	.align		4
.L_14863:
        /*0048*/ 	.byte	0x04, 0x17
        /*004a*/ 	.short	(.L_14865 - .L_14864)
.L_14864:
        /*004c*/ 	.word	0x00000000
        /*0050*/ 	.short	0x000f
        /*0052*/ 	.short	0x0068
        /*0054*/ 	.byte	0x00, 0xf0, 0x11, 0x00


	//----- nvinfo : EIATTR_KPARAM_INFO
	.align		4
.L_14865:
        /*0058*/ 	.byte	0x04, 0x17
        /*005a*/ 	.short	(.L_14867 - .L_14866)
.L_14866:
        /*005c*/ 	.word	0x00000000
        /*0060*/ 	.short	0x000e
        /*0062*/ 	.short	0x0060
        /*0064*/ 	.byte	0x00, 0xf5, 0x21, 0x00


	//----- nvinfo : EIATTR_KPARAM_INFO
	.align		4
.L_14867:
        /*0068*/ 	.byte	0x04, 0x17
        /*006a*/ 	.short	(.L_14869 - .L_14868)
.L_14868:
        /*006c*/ 	.word	0x00000000
        /*0070*/ 	.short	0x000d
        /*0072*/ 	.short	0x0058
        /*0074*/ 	.byte	0x00, 0xf5, 0x21, 0x00


	//----- nvinfo : EIATTR_KPARAM_INFO
	.align		4
.L_14869:
        /*0078*/ 	.byte	0x04, 0x17
        /*007a*/ 	.short	(.L_14871 - .L_14870)
.L_14870:
        /*007c*/ 	.word	0x00000000
        /*0080*/ 	.short	0x000c
        /*0082*/ 	.short	0x0050
        /*0084*/ 	.byte	0x00, 0xf0, 0x11, 0x00


	//----- nvinfo : EIATTR_KPARAM_INFO
	.align		4
.L_14871:
        /*0088*/ 	.byte	0x04, 0x17
        /*008a*/ 	.short	(.L_14873 - .L_14872)
.L_14872:
        /*008c*/ 	.word	0x00000000
        /*0090*/ 	.short	0x000b
        /*0092*/ 	.short	0x004c
        /*0094*/ 	.byte	0x00, 0xf0, 0x11, 0x00


	//----- nvinfo : EIATTR_KPARAM_INFO
	.align		4
.L_14873:
        /*0098*/ 	.byte	0x04, 0x17
        /*009a*/ 	.short	(.L_14875 - .L_14874)
.L_14874:
        /*009c*/ 	.word	0x00000000
        /*00a0*/ 	.short	0x000a
        /*00a2*/ 	.short	0x0048
        /*00a4*/ 	.byte	0x00, 0xf0, 0x11, 0x00


	//----- nvinfo : EIATTR_KPARAM_INFO
	.align		4
.L_14875:
        /*00a8*/ 	.byte	0x04, 0x17
        /*00aa*/ 	.short	(.L_14877 - .L_14876)
.L_14876:
        /*00ac*/ 	.word	0x00000000
        /*00b0*/ 	.short	0x0009
        /*00b2*/ 	.short	0x0040
        /*00b4*/ 	.byte	0x00, 0xf5, 0x21, 0x00


	//----- nvinfo : EIATTR_KPARAM_INFO
	.align		4
.L_14877:
        /*00b8*/ 	.byte	0x04, 0x17
        /*00ba*/ 	.short	(.L_14879 - .L_14878)
.L_14878:
        /*00bc*/ 	.word	0x00000000
        /*00c0*/ 	.short	0x0008
        /*00c2*/ 	.short	0x0038
        /*00c4*/ 	.byte	0x00, 0xf0, 0x11, 0x00


	//----- nvinfo : EIATTR_KPARAM_INFO
	.align		4
.L_14879:
        /*00c8*/ 	.byte	0x04, 0x17
        /*00ca*/ 	.short	(.L_14881 - .L_14880)
.L_14880:
        /*00cc*/ 	.word	0x00000000
        /*00d0*/ 	.short	0x0007
        /*00d2*/ 	.short	0x0030
        /*00d4*/ 	.byte	0x00, 0xf5, 0x21, 0x00


	//----- nvinfo : EIATTR_KPARAM_INFO
	.align		4
.L_14881:
        /*00d8*/ 	.byte	0x04, 0x17
        /*00da*/ 	.short	(.L_14883 - .L_14882)
.L_14882:
        /*00dc*/ 	.word	0x00000000
        /*00e0*/ 	.short	0x0006
        /*00e2*/ 	.short	0x0028
        /*00e4*/ 	.byte	0x00, 0xf5, 0x21, 0x00


	//----- nvinfo : EIATTR_KPARAM_INFO
	.align		4
.L_14883:
        /*00e8*/ 	.byte	0x04, 0x17
        /*00ea*/ 	.short	(.L_14885 - .L_14884)
.L_14884:
        /*00ec*/ 	.word	0x00000000
        /*00f0*/ 	.short	0x0005
        /*00f2*/ 	.short	0x0024
        /*00f4*/ 	.byte	0x00, 0xf0, 0x11, 0x00


	//----- nvinfo : EIATTR_KPARAM_INFO
	.align		4
.L_14885:
        /*00f8*/ 	.byte	0x04, 0x17
        /*00fa*/ 	.short	(.L_14887 - .L_14886)
.L_14886:
        /*00fc*/ 	.word	0x00000000
        /*0100*/ 	.short	0x0004
        /*0102*/ 	.short	0x0020
        /*0104*/ 	.byte	0x00, 0xf0, 0x11, 0x00


	//----- nvinfo : EIATTR_KPARAM_INFO
	.align		4
.L_14887:
        /*0108*/ 	.byte	0x04, 0x17
        /*010a*/ 	.short	(.L_14889 - .L_14888)
.L_14888:
        /*010c*/ 	.word	0x00000000
        /*0110*/ 	.short	0x0003
        /*0112*/ 	.short	0x0018
        /*0114*/ 	.byte	0x00, 0xf5, 0x21, 0x00


	//----- nvinfo : EIATTR_KPARAM_INFO
	.align		4
.L_14889:
        /*0118*/ 	.byte	0x04, 0x17
        /*011a*/ 	.short	(.L_14891 - .L_14890)
.L_14890:
        /*011c*/ 	.word	0x00000000
        /*0120*/ 	.short	0x0002
        /*0122*/ 	.short	0x0010
        /*0124*/ 	.byte	0x00, 0xf5, 0x21, 0x00


	//----- nvinfo : EIATTR_KPARAM_INFO
	.align		4
.L_14891:
        /*0128*/ 	.byte	0x04, 0x17
        /*012a*/ 	.short	(.L_14893 - .L_14892)
.L_14892:
        /*012c*/ 	.word	0x00000000
        /*0130*/ 	.short	0x0001
        /*0132*/ 	.short	0x0008
        /*0134*/ 	.byte	0x00, 0xf5, 0x21, 0x00


	//----- nvinfo : EIATTR_KPARAM_INFO
	.align		4
.L_14893:
        /*0138*/ 	.byte	0x04, 0x17
        /*013a*/ 	.short	(.L_14895 - .L_14894)
.L_14894:
        /*013c*/ 	.word	0x00000000
        /*0140*/ 	.short	0x0000
        /*0142*/ 	.short	0x0000
        /*0144*/ 	.byte	0x00, 0xf5, 0x21, 0x00


	//----- nvinfo : EIATTR_SPARSE_MMA_MASK
	.align		4
.L_14895:
        /*0148*/ 	.byte	0x03, 0x50
        /*014a*/ 	.short	0x0000


	//----- nvinfo : EIATTR_MAXREG_COUNT
	.align		4
        /*014c*/ 	.byte	0x03, 0x1b
        /*014e*/ 	.short	0x00ff


	//----- nvinfo : EIATTR_NUM_BARRIERS
	.align		4
        /*0150*/ 	.byte	0x02, 0x4c
        /*0152*/ 	.byte	0x01
	.zero		1


	//----- nvinfo : EIATTR_EXTERNS
	.align		4
        /*0154*/ 	.byte	0x04, 0x0f
        /*0156*/ 	.short	(.L_14897 - .L_14896)


	//   ....[0]....
	.align		4
.L_14896:
        /*0158*/ 	.word	index@(__assertfail)


	//----- nvinfo : EIATTR_MERCURY_ISA_VERSION
	.align		4
.L_14897:
        /*015c*/ 	.byte	0x03, 0x5f
        /*015e*/ 	.short	0x0101


	//----- nvinfo : EIATTR_COOP_GROUP_MASK_REGIDS
	.align		4
        /*0160*/ 	.byte	0x04, 0x29
        /*0162*/ 	.short	(.L_14899 - .L_14898)


	//   ....[0]....
.L_14898:
        /*0164*/ 	.word	0xffffffff


	//   ....[1]....
        /*0168*/ 	.word	0xffffffff


	//   ....[2]....
        /*016c*/ 	.word	0xffffffff


	//   ....[3]....
        /*0170*/ 	.word	0xffffffff


	//   ....[4]....
        /*0174*/ 	.word	0xffffffff


	//   ....[5]....
        /*0178*/ 	.word	0xffffffff


	//   ....[6]....
        /*017c*/ 	.word	0xffffffff


	//   ....[7]....
        /*0180*/ 	.word	0xffffffff


	//   ....[8]....
        /*0184*/ 	.word	0xffffffff


	//   ....[9]....
        /*0188*/ 	.word	0xffffffff


	//   ....[10]....
        /*018c*/ 	.word	0xffffffff


	//   ....[11]....
        /*0190*/ 	.word	0xffffffff


	//   ....[12]....
        /*0194*/ 	.word	0xffffffff


	//   ....[13]....
        /*0198*/ 	.word	0xffffffff


	//   ....[14]....
        /*019c*/ 	.word	0x0500000f


	//   ....[15]....
        /*01a0*/ 	.word	0x0500000f


	//   ....[16]....
        /*01a4*/ 	.word	0x0500000f


	//----- nvinfo : EIATTR_COOP_GROUP_INSTR_OFFSETS
	.align		4
.L_14899:
        /*01a8*/ 	.byte	0x04, 0x28
        /*01aa*/ 	.short	(.L_14901 - .L_14900)


	//   ....[0]....
.L_14900:
        /*01ac*/ 	.word	0x00000270


	//   ....[1]....
        /*01b0*/ 	.word	0x00000290


	//   ....[2]....
        /*01b4*/ 	.word	0x000002b0


	//   ....[3]....
        /*01b8*/ 	.word	0x000003c0


	//   ....[4]....
        /*01bc*/ 	.word	0x000003e0


	//   ....[5]....
        /*01c0*/ 	.word	0x00000400


	//   ....[6]....
        /*01c4*/ 	.word	0x00001230


	//   ....[7]....
        /*01c8*/ 	.word	0x00001260


	//   ....[8]....
        /*01cc*/ 	.word	0x00001280


	//   ....[9]....
        /*01d0*/ 	.word	0x000012a0


	//   ....[10]....
        /*01d4*/ 	.word	0x000012c0


	//   ....[11]....
        /*01d8*/ 	.word	0x00001310


	//   ....[12]....
        /*01dc*/ 	.word	0x00001330


	//   ....[13]....
        /*01e0*/ 	.word	0x00001350


	//   ....[14]....
        /*01e4*/ 	.word	0x00002000


	//   ....[15]....
        /*01e8*/ 	.word	0x00002060


	//   ....[16]....
        /*01ec*/ 	.word	0x000020c0


	//----- nvinfo : EIATTR_VRC_CTA_INIT_COUNT
	.align		4
.L_14901:
        /*01f0*/ 	.byte	0x02, 0x4a
	.zero		1
	.zero		1


	//----- nvinfo : EIATTR_SYSCALL_OFFSETS
	.align		4
        /*01f4*/ 	.byte	0x04, 0x46
        /*01f6*/ 	.short	(.L_14903 - .L_14902)


	//   ....[0]....
.L_14902:
        /*01f8*/ 	.word	0x00000220


	//----- nvinfo : EIATTR_EXIT_INSTR_OFFSETS
	.align		4
.L_14903:
        /*01fc*/ 	.byte	0x04, 0x1c
        /*01fe*/ 	.short	(.L_14905 - .L_14904)


	//   ....[0]....
.L_14904:
        /*0200*/ 	.word	0x00001e70


	//   ....[1]....
        /*0204*/ 	.word	0x00001fb0


	//----- nvinfo : EIATTR_CRS_STACK_SIZE
	.align		4
.L_14905:
        /*0208*/ 	.byte	0x04, 0x1e
        /*020a*/ 	.short	(.L_14907 - .L_14906)
.L_14906:
        /*020c*/ 	.word	0x00000000


	//----- nvinfo : EIATTR_CBANK_PARAM_SIZE
	.align		4
.L_14907:
        /*0210*/ 	.byte	0x03, 0x19
        /*0212*/ 	.short	0x007c


	//----- nvinfo : EIATTR_PARAM_CBANK
	.align		4
        /*0214*/ 	.byte	0x04, 0x0a
        /*0216*/ 	.short	(.L_14909 - .L_14908)
	.align		4
.L_14908:
        /*0218*/ 	.word	index@(.nv.constant0._ZN4vllm25paged_attention_v1_kernelI13__nv_bfloat16hLi64ELi8ELi128ELNS_18Fp8KVCacheDataTypeE1ELb0EEEvPT_PKS3_PKT0_S9_ifPKiSB_iPKfiiiSD_SD_iiiii)
        /*021c*/ 	.short	0x0380
        /*021e*/ 	.short	0x007c


	//----- nvinfo : EIATTR_SW_WAR
	.align		4
.L_14909:
        /*0220*/ 	.byte	0x04, 0x36
        /*0222*/ 	.short	(.L_14911 - .L_14910)
.L_14910:
        /*0224*/ 	.word	0x00000008
.L_14911:


//--------------------- .nv.info._ZN4vllm25paged_attention_v1_kernelI13__nv_bfloat16hLi32ELi8ELi128ELNS_18Fp8KVCacheDataTypeE1ELb0EEEvPT_PKS3_PKT0_S9_ifPKiSB_iPKfiiiSD_SD_iiiii --------------------------
	.section	.nv.info._ZN4vllm25paged_attention_v1_kernelI13__nv_bfloat16hLi32ELi8ELi128ELNS_18Fp8KVCacheDataTypeE1ELb0EEEvPT_PKS3_PKT0_S9_ifPKiSB_iPKfiiiSD_SD_iiiii,"",@"SHT_CUDA_INFO"
	.sectionflags	@""
	.align	4


	//----- nvinfo : EIATTR_CUDA_API_VERSION
	.align		4
        /*0000*/ 	.byte	0x04, 0x37
        /*0002*/ 	.short	(.L_14913 - .L_14912)
.L_14912:
        /*0004*/ 	.word	0x00000082


	//----- nvinfo : EIATTR_KPARAM_INFO
	.align		4
.L_14913:
        /*0008*/ 	.byte	0x04, 0x17
        /*000a*/ 	.short	(.L_14915 - .L_14914)
.L_14914:
        /*000c*/ 	.word	0x00000000
        /*0010*/ 	.short	0x0013
        /*0012*/ 	.short	0x0078
        /*0014*/ 	.byte	0x00, 0xf0, 0x11, 0x00


	//----- nvinfo : EIATTR_KPARAM_INFO
	.align		4
.L_14915:
        /*0018*/ 	.byte	0x04, 0x17
        /*001a*/ 	.short	(.L_14917 - .L_14916)
.L_14916:
        /*001c*/ 	.word	0x00000000
        /*0020*/ 	.short	0x0012
        /*0022*/ 	.short	0x0074
        /*0024*/ 	.byte	0x00, 0xf0, 0x11, 0x00


	//----- nvinfo : EIATTR_KPARAM_INFO
	.align		4
.L_14917:
        /*0028*/ 	.byte	0x04, 0x17
        /*002a*/ 	.short	(.L_14919 - .L_14918)
.L_14918:
        /*002c*/ 	.word	0x00000000
        /*0030*/ 	.short	0x0011
        /*0032*/ 	.short	0x0070
        /*0034*/ 	.byte	0x00, 0xf0, 0x11, 0x00


	//----- nvinfo : EIATTR_KPARAM_INFO
	.align		4
.L_14919:
        /*0038*/ 	.byte	0x04, 0x17
        /*003a*/ 	.short	(.L_14921 - .L_14920)
.L_14920:
        /*003c*/ 	.word	0x00000000
        /*0040*/ 	.short	0x0010
        /*0042*/ 	.short	0x006c
        /*0044*/ 	.byte	0x00, 0xf0, 0x11, 0x00


	//----- nvinfo : EIATTR_KPARAM_INFO
	.align		4
.L_14921:
        /*0048*/ 	.byte	0x04, 0x17
        /*004a*/ 	.short	(.L_14923 - .L_14922)
.L_14922:
        /*004c*/ 	.word	0x00000000
        /*0050*/ 	.short	0x000f
        /*0052*/ 	.short	0x0068
        /*0054*/ 	.byte	0x00, 0xf0, 0x11, 0x00


	//----- nvinfo : EIATTR_KPARAM_INFO
	.align		4
.L_14923:
        /*0058*/ 	.byte	0x04, 0x17
        /*005a*/ 	.short	(.L_14925 - .L_14924)
.L_14924:
        /*005c*/ 	.word	0x00000000
        /*0060*/ 	.short	0x000e
        /*0062*/ 	.short	0x0060
        /*0064*/ 	.byte	0x00, 0xf5, 0x21, 0x00


	//----- nvinfo : EIATTR_KPARAM_INFO
	.align		4
.L_14925:
        /*0068*/ 	.byte	0x04, 0x17
        /*006a*/ 	.short	(.L_14927 - .L_14926)
.L_14926:
        /*006c*/ 	.word	0x00000000
        /*0070*/ 	.short	0x000d
        /*0072*/ 	.short	0x0058
        /*0074*/ 	.byte	0x00, 0xf5, 0x21, 0x00


	//----- nvinfo : EIATTR_KPARAM_INFO
	.align		4
.L_14927:
        /*0078*/ 	.byte	0x04, 0x17
        /*007a*/ 	.short	(.L_14929 - .L_14928)
.L_14928:
        /*007c*/ 	.word	0x00000000
        /*0080*/ 	.short	0x000c
        /*0082*/ 	.short	0x0050
        /*0084*/ 	.byte	0x00, 0xf0, 0x11, 0x00


	//----- nvinfo : EIATTR_KPARAM_INFO
	.align		4
.L_14929:
        /*0088*/ 	.byte	0x04, 0x17
        /*008a*/ 	.short	(.L_14931 - .L_14930)
.L_14930:
        /*008c*/ 	.word	0x00000000
        /*0090*/ 	.short	0x000b
        /*0092*/ 	.short	0x004c
        /*0094*/ 	.byte	0x00, 0xf0, 0x11, 0x00


	//----- nvinfo : EIATTR_KPARAM_INFO
	.align		4
.L_14931:
        /*0098*/ 	.byte	0x04, 0x17
        /*009a*/ 	.short	(.L_14933 - .L_14932)
.L_14932:
        /*009c*/ 	.word	0x00000000
        /*00a0*/ 	.short	0x000a
        /*00a2*/ 	.short	0x0048
        /*00a4*/ 	.byte	0x00, 0xf0, 0x11, 0x00


	//----- nvinfo : EIATTR_KPARAM_INFO
	.align		4
.L_14933:
        /*00a8*/ 	.byte	0x04, 0x17
        /*00aa*/ 	.short	(.L_14935 - .L_14934)
.L_14934:
        /*00ac*/ 	.word	0x00000000
        /*00b0*/ 	.short	0x0009
        /*00b2*/ 	.short	0x0040
        /*00b4*/ 	.byte	0x00, 0xf5, 0x21, 0x00


	//----- nvinfo : EIATTR_KPARAM_INFO
	.align		4
.L_14935:
        /*00b8*/ 	.byte	0x04, 0x17
        /*00ba*/ 	.short	(.L_14937 - .L_14936)
.L_14936:
        /*00bc*/ 	.word	0x00000000
        /*00c0*/ 	.short	0x0008
        /*00c2*/ 	.short	0x0038
        /*00c4*/ 	.byte	0x00, 0xf0, 0x11, 0x00


	//----- nvinfo : EIATTR_KPARAM_INFO
	.align		4
.L_14937:
        /*00c8*/ 	.byte	0x04, 0x17
        /*00ca*/ 	.short	(.L_14939 - .L_14938)
.L_14938:
        /*00cc*/ 	.word	0x00000000
        /*00d0*/ 	.short	0x0007
        /*00d2*/ 	.short	0x0030
        /*00d4*/ 	.byte	0x00, 0xf5, 0x21, 0x00


	//----- nvinfo : EIATTR_KPARAM_INFO
	.align		4
.L_14939:
        /*00d8*/ 	.byte	0x04, 0x17
        /*00da*/ 	.short	(.L_14941 - .L_14940)
.L_14940:
        /*00dc*/ 	.word	0x00000000
        /*00e0*/ 	.short	0x0006
        /*00e2*/ 	.short	0x0028
        /*00e4*/ 	.byte	0x00, 0xf5, 0x21, 0x00


	//----- nvinfo : EIATTR_KPARAM_INFO
	.align		4
.L_14941:
        /*00e8*/ 	.byte	0x04, 0x17
        /*00ea*/ 	.short	(.L_14943 - .L_14942)
.L_14942:
        /*00ec*/ 	.word	0x00000000
        /*00f0*/ 	.short	0x0005
        /*00f2*/ 	.short	0x0024
        /*00f4*/ 	.byte	0x00, 0xf0, 0x11, 0x00


	//----- nvinfo : EIATTR_KPARAM_INFO
	.align		4
.L_14943:
        /*00f8*/ 	.byte	0x04, 0x17
        /*00fa*/ 	.short	(.L_14945 - .L_14944)
.L_14944:
        /*00fc*/ 	.word	0x00000000
        /*0100*/ 	.short	0x0004
        /*0102*/ 	.short	0x0020
        /*0104*/ 	.byte	0x00, 0xf0, 0x11, 0x00


	//----- nvinfo : EIATTR_KPARAM_INFO
	.align		4
.L_14945:
        /*0108*/ 	.byte	0x04, 0x17
        /*010a*/ 	.short	(.L_14947 - .L_14946)
.L_14946:
        /*010c*/ 	.word	0x00000000
        /*0110*/ 	.short	0x0003
        /*0112*/ 	.short	0x0018
        /*0114*/ 	.byte	0x00, 0xf5, 0x21, 0x00


	//----- nvinfo : EIATTR_KPARAM_INFO
	.align		4
.L_14947:
        /*0118*/ 	.byte	0x04, 0x17
        /*011a*/ 	.short	(.L_14949 - .L_14948)
.L_14948:
        /*011c*/ 	.word	0x00000000
        /*0120*/ 	.short	0x0002
        /*0122*/ 	.short	0x0010
        /*0124*/ 	.byte	0x00, 0xf5, 0x21, 0x00


	//----- nvinfo : EIATTR_KPARAM_INFO
	.align		4
.L_14949:
        /*0128*/ 	.byte	0x04, 0x17
        /*012a*/ 	.short	(.L_14951 - .L_14950)
.L_14950:
        /*012c*/ 	.word	0x00000000
        /*0130*/ 	.short	0x0001
        /*0132*/ 	.short	0x0008
        /*0134*/ 	.byte	0x00, 0xf5, 0x21, 0x00


	//----- nvinfo : EIATTR_KPARAM_INFO
	.align		4
.L_14951:
        /*0138*/ 	.byte	0x04, 0x17
        /*013a*/ 	.short	(.L_14953 - .L_14952)
.L_14952:
        /*013c*/ 	.word	0x00000000
        /*0140*/ 	.short	0x0000
        /*0142*/ 	.short	0x0000
        /*0144*/ 	.byte	0x00, 0xf5, 0x21, 0x00


	//----- nvinfo : EIATTR_SPARSE_MMA_MASK
	.align		4
.L_14953:
        /*0148*/ 	.byte	0x03, 0x50
        /*014a*/ 	.short	0x0000


	//----- nvinfo : EIATTR_MAXREG_COUNT
	.align		4
        /*014c*/ 	.byte	0x03, 0x1b
        /*014e*/ 	.short	0x00ff


	//----- nvinfo : EIATTR_NUM_BARRIERS
	.align		4
        /*0150*/ 	.byte	0x02, 0x4c
        /*0152*/ 	.byte	0x01
	.zero		1


	//----- nvinfo : EIATTR_EXTERNS
	.align		4
        /*0154*/ 	.byte	0x04, 0x0f
        /*0156*/ 	.short	(.L_14955 - .L_14954)


	//   ....[0]....
	.align		4
.L_14954:
        /*0158*/ 	.word	index@(__assertfail)


	//----- nvinfo : EIATTR_MERCURY_ISA_VERSION
	.align		4
.L_14955:
        /*015c*/ 	.byte	0x03, 0x5f
        /*015e*/ 	.short	0x0101


	//----- nvinfo : EIATTR_COOP_GROUP_MASK_REGIDS
	.align		4
        /*0160*/ 	.byte	0x04, 0x29
        /*0162*/ 	.short	(.L_14957 - .L_14956)


	//   ....[0]....
.L_14956:
        /*0164*/ 	.word	0xffffffff


	//   ....[1]....
        /*0168*/ 	.word	0xffffffff


	//   ....[2]....
        /*016c*/ 	.word	0xffffffff


	//   ....[3]....
        /*0170*/ 	.word	0xffffffff


	//   ....[4]....
        /*0174*/ 	.word	0xffffffff


	//   ....[5]....
        /*0178*/ 	.word	0xffffffff


	//   ....[6]....
        /*017c*/ 	.word	0xffffffff


	//   ....[7]....
        /*0180*/ 	.word	0xffffffff


	//   ....[8]....
        /*0184*/ 	.word	0xffffffff


	//   ....[9]....
        /*0188*/ 	.word	0xffffffff


	//   ....[10]....
        /*018c*/ 	.word	0xffffffff


	//   ....[11]....
        /*0190*/ 	.word	0xffffffff


	//   ....[12]....
        /*0194*/ 	.word	0xffffffff


	//   ....[13]....
        /*0198*/ 	.word	0xffffffff


	//   ....[14]....
        /*019c*/ 	.word	0x0500000f


	//   ....[15]....
        /*01a0*/ 	.word	0x0500000f


	//   ....[16]....
        /*01a4*/ 	.word	0x0500000f


	//----- nvinfo : EIATTR_COOP_GROUP_INSTR_OFFSETS
	.align		4
.L_14957:
        /*01a8*/ 	.byte	0x04, 0x28
        /*01aa*/ 	.short	(.L_14959 - .L_14958)


	//   ....[0]....
.L_14958:
        /*01ac*/ 	.word	0x00000270


	//   ....[1]....
        /*01b0*/ 	.word	0x00000290


	//   ....[2]....
        /*01b4*/ 	.word	0x000002b0


	//   ....[3]....
        /*01b8*/ 	.word	0x000003c0


	//   ....[4]....
        /*01bc*/ 	.word	0x000003e0


	//   ....[5]....
        /*01c0*/ 	.word	0x00000400


	//   ....[6]....
        /*01c4*/ 	.word	0x00001230


	//   ....[7]....
        /*01c8*/ 	.word	0x00001260


	//   ....[8]....
        /*01cc*/ 	.word	0x00001280


	//   ....[9]....
        /*01d0*/ 	.word	0x000012a0


	//   ....[10]....
        /*01d4*/ 	.word	0x000012c0


	//   ....[11]....
        /*01d8*/ 	.word	0x00001310


	//   ....[12]....
        /*01dc*/ 	.word	0x00001330


	//   ....[13]....
        /*01e0*/ 	.word	0x00001350


	//   ....[14]....
        /*01e4*/ 	.word	0x00001ee0


	//   ....[15]....
        /*01e8*/ 	.word	0x00001f40


	//   ....[16]....
        /*01ec*/ 	.word	0x00001fa0


	//----- nvinfo : EIATTR_VRC_CTA_INIT_COUNT
	.align		4
.L_14959:
        /*01f0*/ 	.byte	0x02, 0x4a
	.zero		1
	.zero		1


	//----- nvinfo : EIATTR_SYSCALL_OFFSETS
	.align		4
        /*01f4*/ 	.byte	0x04, 0x46
        /*01f6*/ 	.short	(.L_14961 - .L_14960)


	//   ....[0]....
.L_14960:
        /*01f8*/ 	.word	0x00000220


	//----- nvinfo : EIATTR_EXIT_INSTR_OFFSETS
	.align		4
.L_14961:
        /*01fc*/ 	.byte	0x04, 0x1c
        /*01fe*/ 	.short	(.L_14963 - .L_14962)


	//   ....[0]....
.L_14962:
        /*0200*/ 	.word	0x00001d90


	//   ....[1]....
        /*0204*/ 	.word	0x00001e90


	//----- nvinfo : EIATTR_CRS_STACK_SIZE
	.align		4
.L_14963:
        /*0208*/ 	.byte	0x04, 0x1e
        /*020a*/ 	.short	(.L_14965 - .L_14964)
.L_14964:
        /*020c*/ 	.word	0x00000000


	//----- nvinfo : EIATTR_CBANK_PARAM_SIZE
	.align		4
.L_14965:
        /*0210*/ 	.byte	0x03, 0x19
        /*0212*/ 	.short	0x007c


	//----- nvinfo : EIATTR_PARAM_CBANK
	.align		4
        /*0214*/ 	.byte	0x04, 0x0a
        /*0216*/ 	.short	(.L_14967 - .L_14966)
	.align		4
.L_14966:
        /*0218*/ 	.word	index@(.nv.constant0._ZN4vllm25paged_attention_v1_kernelI13__nv_bfloat16hLi32ELi8ELi128ELNS_18Fp8KVCacheDataTypeE1ELb0EEEvPT_PKS3_PKT0_S9_ifPKiSB_iPKfiiiSD_SD_iiiii)
        /*021c*/ 	.short	0x0380
        /*021e*/ 	.short	0x007c


	//----- nvinfo : EIATTR_SW_WAR
	.align		4
.L_14967:
        /*0220*/ 	.byte	0x04, 0x36
        /*0222*/ 	.short	(.L_14969 - .L_14968)
.L_14968:
        /*0224*/ 	.word	0x00000008
.L_14969:


//--------------------- .nv.info._ZN4vllm25paged_attention_v1_kernelI13__nv_bfloat16hLi256ELi8ELi128ELNS_18Fp8KVCacheDataTypeE1ELb1EEEvPT_PKS3_PKT0_S9_ifPKiSB_iPKfiiiSD_SD_iiiii --------------------------
	.section	.nv.info._ZN4vllm25paged_attention_v1_kernelI13__nv_bfloat16hLi256ELi8ELi128ELNS_18Fp8KVCacheDataTypeE1ELb1EEEvPT_PKS3_PKT0_S9_ifPKiSB_iPKfiiiSD_SD_iiiii,"",@"SHT_CUDA_INFO"
	.sectionflags	@""
	.align	4


	//----- nvinfo : EIATTR_CUDA_API_VERSION
	.align		4
        /*0000*/ 	.byte	0x04, 0x37
        /*0002*/ 	.short	(.L_14971 - .L_14970)
.L_14970:
        /*0004*/ 	.word	0x00000082


	//----- nvinfo : EIATTR_KPARAM_INFO
	.align		4
.L_14971:
        /*0008*/ 	.byte	0x04, 0x17
        /*000a*/ 	.short	(.L_14973 - .L_14972)
.L_14972:
        /*000c*/ 	.word	0x00000000
        /*0010*/ 	.short	0x0013
        /*0012*/ 	.short	0x0078
        /*0014*/ 	.byte	0x00, 0xf0, 0x11, 0x00


	//----- nvinfo : EIATTR_KPARAM_INFO
	.align		4
.L_14973:
        /*0018*/ 	.byte	0x04, 0x17
        /*001a*/ 	.short	(.L_14975 - .L_14974)
.L_14974:
        /*001c*/ 	.word	0x00000000
        /*0020*/ 	.short	0x0012
        /*0022*/ 	.short	0x0074
        /*0024*/ 	.byte	0x00, 0xf0, 0x11, 0x00


	//----- nvinfo : EIATTR_KPARAM_INFO
	.align		4
.L_14975:
        /*0028*/ 	.byte	0x04, 0x17
        /*002a*/ 	.short	(.L_14977 - .L_14976)
.L_14976:
        /*002c*/ 	.word	0x00000000
        /*0030*/ 	.short	0x0011
        /*0032*/ 	.short	0x0070
        /*0034*/ 	.byte	0x00, 0xf0, 0x11, 0x00


	//----- nvinfo : EIATTR_KPARAM_INFO
	.align		4
.L_14977:
        /*0038*/ 	.byte	0x04, 0x17
        /*003a*/ 	.short	(.L_14979 - .L_14978)
.L_14978:
        /*003c*/ 	.word	0x00000000
        /*0040*/ 	.short	0x0010
        /*0042*/ 	.short	0x006c
        /*0044*/ 	.byte	0x00, 0xf0, 0x11, 0x00


	//----- nvinfo : EIATTR_KPARAM_INFO
	.align		4
.L_14979:
        /*0048*/ 	.byte	0x04, 0x17
        /*004a*/ 	.short	(.L_14981 - .L_14980)
.L_14980:
        /*004c*/ 	.word	0x00000000
        /*0050*/ 	.short	0x000f
        /*0052*/ 	.short	0x0068
        /*0054*/ 	.byte	0x00, 0xf0, 0x11, 0x00


	//----- nvinfo : EIATTR_KPARAM_INFO
	.align		4
.L_14981:
        /*0058*/ 	.byte	0x04, 0x17
        /*005a*/ 	.short	(.L_14983 - .L_14982)
.L_14982:
        /*005c*/ 	.word	0x00000000
        /*0060*/ 	.short	0x000e
        /*0062*/ 	.short	0x0060
        /*0064*/ 	.byte	0x00, 0xf5, 0x21, 0x00


	//----- nvinfo : EIATTR_KPARAM_INFO
	.align		4
.L_14983:
        /*0068*/ 	.byte	0x04, 0x17
        /*006a*/ 	.short	(.L_14985 - .L_14984)
.L_14984:
        /*006c*/ 	.word	0x00000000
        /*0070*/ 	.short	0x000d
        /*0072*/ 	.short	0x0058
        /*0074*/ 	.byte	0x00, 0xf5, 0x21, 0x00


	//----- nvinfo : EIATTR_KPARAM_INFO
	.align		4
.L_14985:
        /*0078*/ 	.byte	0x04, 0x17
        /*007a*/ 	.short	(.L_14987 - .L_14986)
.L_14986:
        /*007c*/ 	.word	0x00000000
        /*0080*/ 	.short	0x000c
        /*0082*/ 	.short	0x0050
        /*0084*/ 	.byte	0x00, 0xf0, 0x11, 0x00


	//----- nvinfo : EIATTR_KPARAM_INFO
	.align		4
.L_14987:
        /*0088*/ 	.byte	0x04, 0x17
        /*008a*/ 	.short	(.L_14989 - .L_14988)
.L_14988:
        /*008c*/ 	.word	0x00000000
        /*0090*/ 	.short	0x000b
        /*0092*/ 	.short	0x004c
        /*0094*/ 	.byte	0x00, 0xf0, 0x11, 0x00


	//----- nvinfo : EIATTR_KPARAM_INFO
	.align		4
.L_14989:
        /*0098*/ 	.byte	0x04, 0x17
        /*009a*/ 	.short	(.L_14991 - .L_14990)
.L_14990:
        /*009c*/ 	.word	0x00000000
        /*00a0*/ 	.short	0x000a
        /*00a2*/ 	.short	0x0048
        /*00a4*/ 	.byte	0x00, 0xf0, 0x11, 0x00


	//----- nvinfo : EIATTR_KPARAM_INFO
	.align		4
.L_14991:
        /*00a8*/ 	.byte	0x04, 0x17
        /*00aa*/ 	.short	(.L_14993 - .L_14992)
.L_14992:
        /*00ac*/ 	.word	0x00000000
        /*00b0*/ 	.short	0x0009
        /*00b2*/ 	.short	0x0040
        /*00b4*/ 	.byte	0x00, 0xf5, 0x21, 0x00


	//----- nvinfo : EIATTR_KPARAM_INFO
	.align		4
.L_14993:
        /*00b8*/ 	.byte	0x04, 0x17
        /*00ba*/ 	.short	(.L_14995 - .L_14994)
.L_14994:
        /*00bc*/ 	.word	0x00000000
        /*00c0*/ 	.short	0x0008
        /*00c2*/ 	.short	0x0038
        /*00c4*/ 	.byte	0x00, 0xf0, 0x11, 0x00


	//----- nvinfo : EIATTR_KPARAM_INFO
	.align		4
.L_14995:
        /*00c8*/ 	.byte	0x04, 0x17
        /*00ca*/ 	.short	(.L_14997 - .L_14996)
.L_14996:
        /*00cc*/ 	.word	0x00000000
        /*00d0*/ 	.short	0x0007
        /*00d2*/ 	.short	0x0030
        /*00d4*/ 	.byte	0x00, 0xf5, 0x21, 0x00


	//----- nvinfo : EIATTR_KPARAM_INFO
	.align		4
.L_14997:
        /*00d8*/ 	.byte	0x04, 0x17
        /*00da*/ 	.short	(.L_14999 - .L_14998)
.L_14998:
        /*00dc*/ 	.word	0x00000000
        /*00e0*/ 	.short	0x0006
        /*00e2*/ 	.short	0x0028
        /*00e4*/ 	.byte	0x00, 0xf5, 0x21, 0x00


	//----- nvinfo : EIATTR_KPARAM_INFO
	.align		4
.L_14999:
        /*00e8*/ 	.byte	0x04, 0x17
        /*00ea*/ 	.short	(.L_15001 - .L_15000)
.L_15000:
        /*00ec*/ 	.word	0x00000000
        /*00f0*/ 	.short	0x0005
        /*00f2*/ 	.short	0x0024
        /*00f4*/ 	.byte	0x00, 0xf0, 0x11, 0x00


	//----- nvinfo : EIATTR_KPARAM_INFO
	.align		4
.L_15001:
        /*00f8*/ 	.byte	0x04, 0x17
        /*00fa*/ 	.short	(.L_15003 - .L_15002)
.L_15002:
        /*00fc*/ 	.word	0x00000000
        /*0100*/ 	.short	0x0004
        /*0102*/ 	.short	0x0020
        /*0104*/ 	.byte	0x00, 0xf0, 0x11, 0x00


	//----- nvinfo : EIATTR_KPARAM_INFO
	.align		4
.L_15003:
        /*0108*/ 	.byte	0x04, 0x17
        /*010a*/ 	.short	(.L_15005 - .L_15004)
.L_15004:
        /*010c*/ 	.word	0x00000000
        /*0110*/ 	.short	0x0003
        /*0112*/ 	.short	0x0018
        /*0114*/ 	.byte	0x00, 0xf5, 0x21, 0x00


	//----- nvinfo : EIATTR_KPARAM_INFO
	.align		4
.L_15005:
        /*0118*/ 	.byte	0x04, 0x17
        /*011a*/ 	.short	(.L_15007 - .L_15006)
.L_15006:
        /*011c*/ 	.word	0x00000000
        /*0120*/ 	.short	0x0002
        /*0122*/ 	.short	0x0010
        /*0124*/ 	.byte	0x00, 0xf5, 0x21, 0x00


	//----- nvinfo : EIATTR_KPARAM_INFO
	.align		4
.L_15007:
        /*0128*/ 	.byte	0x04, 0x17
        /*012a*/ 	.short	(.L_15009 - .L_15008)
.L_15008:
        /*012c*/ 	.word	0x00000000
        /*0130*/ 	.short	0x0001
        /*0132*/ 	.short	0x0008
        /*0134*/ 	.byte	0x00, 0xf5, 0x21, 0x00


	//----- nvinfo : EIATTR_KPARAM_INFO
	.align		4
.L_15009:
        /*0138*/ 	.byte	0x04, 0x17
        /*013a*/ 	.short	(.L_15011 - .L_15010)
.L_15010:
        /*013c*/ 	.word	0x00000000
        /*0140*/ 	.short	0x0000
        /*0142*/ 	.short	0x0000
        /*0144*/ 	.byte	0x00, 0xf5, 0x21, 0x00


	//----- nvinfo : EIATTR_SPARSE_MMA_MASK
	.align		4
.L_15011:
        /*0148*/ 	.byte	0x03, 0x50
        /*014a*/ 	.short	0x0000


	//----- nvinfo : EIATTR_MAXREG_COUNT
	.align		4
        /*014c*/ 	.byte	0x03, 0x1b
        /*014e*/ 	.short	0x00ff


	//----- nvinfo : EIATTR_NUM_BARRIERS
	.align		4
        /*0150*/ 	.byte	0x02, 0x4c
        /*0152*/ 	.byte	0x01
	.zero		1


	//----- nvinfo : EIATTR_EXTERNS
	.align		4
        /*0154*/ 	.byte	0x04, 0x0f
        /*0156*/ 	.short	(.L_15013 - .L_15012)


	//   ....[0]....
	.align		4
.L_15012:
        /*0158*/ 	.word	index@(__assertfail)


	//----- nvinfo : EIATTR_MERCURY_ISA_VERSION
	.align		4
.L_15013:
        /*015c*/ 	.byte	0x03, 0x5f
        /*015e*/ 	.short	0x0101


	//----- nvinfo : EIATTR_COOP_GROUP_MASK_REGIDS
	.align		4
        /*0160*/ 	.byte	0x04, 0x29
        /*0162*/ 	.short	(.L_15015 - .L_15014)


	//   ....[0]....
.L_15014:
        /*0164*/ 	.word	0xffffffff


	//   ....[1]....
        /*0168*/ 	.word	0xffffffff


	//   ....[2]....
        /*016c*/ 	.word	0xffffffff


	//   ....[3]....
        /*0170*/ 	.word	0xffffffff


	//   ....[4]....
        /*0174*/ 	.word	0xffffffff


	//   ....[5]....
        /*0178*/ 	.word	0xffffffff


	//   ....[6]....
        /*017c*/ 	.word	0xffffffff


	//   ....[7]....
        /*0180*/ 	.word	0xffffffff


	//   ....[8]....
        /*0184*/ 	.word	0xffffffff


	//   ....[9]....
        /*0188*/ 	.word	0xffffffff


	//   ....[10]....
        /*018c*/ 	.word	0xffffffff


	//   ....[11]....
        /*0190*/ 	.word	0xffffffff


	//   ....[12]....
        /*0194*/ 	.word	0xffffffff


	//   ....[13]....
        /*0198*/ 	.word	0xffffffff


	//   ....[14]....
        /*019c*/ 	.word	0x0500000f


	//   ....[15]....
        /*01a0*/ 	.word	0x0500000f


	//   ....[16]....
        /*01a4*/ 	.word	0x0500000f


	//----- nvinfo : EIATTR_COOP_GROUP_INSTR_OFFSETS
	.align		4
.L_15015:
        /*01a8*/ 	.byte	0x04, 0x28
        /*01aa*/ 	.short	(.L_15017 - .L_15016)


	//   ....[0]....
.L_15016:
        /*01ac*/ 	.word	0x00000b30


	//   ....[1]....
        /*01b0*/ 	.word	0x00000b50


	//   ....[2]....
        /*01b4*/ 	.word	0x00000b70


	//   ....[3]....
        /*01b8*/ 	.word	0x00000c70


	//   ....[4]....
        /*01bc*/ 	.word	0x00000c90


	//   ....[5]....
        /*01c0*/ 	.word	0x00000cc0


	//   ....[6]....
        /*01c4*/ 	.word	0x00001b00


	//   ....[7]....
        /*01c8*/ 	.word	0x00001b30


	//   ....[8]....
        /*01cc*/ 	.word	0x00001b50


	//   ....[9]....
        /*01d0*/ 	.word	0x00001b70


	//   ....[10]....
        /*01d4*/ 	.word	0x00001b90


	//   ....[11]....
        /*01d8*/ 	.word	0x00001be0


	//   ....[12]....
        /*01dc*/ 	.word	0x00001c00


	//   ....[13]....
        /*01e0*/ 	.word	0x00001c20


	//   ....[14]....
        /*01e4*/ 	.word	0x000033d0


	//   ....[15]....
        /*01e8*/ 	.word	0x00003430


	//   ....[16]....
        /*01ec*/ 	.word	0x00003490


	//----- nvinfo : EIATTR_VRC_CTA_INIT_COUNT
	.align		4
.L_15017:
        /*01f0*/ 	.byte	0x02, 0x4a
	.zero		1
	.zero		1


	//----- nvinfo : EIATTR_SYSCALL_OFFSETS
	.align		4
        /*01f4*/ 	.byte	0x04, 0x46
        /*01f6*/ 	.short	(.L_15019 - .L_15018)


	//   ....[0]....
.L_15018:
        /*01f8*/ 	.word	0x00002a00


	//   ....[1]....
        /*01fc*/ 	.word	0x00003370


	//----- nvinfo : EIATTR_EXIT_INSTR_OFFSETS
	.align		4
.L_15019:
        /*0200*/ 	.byte	0x04, 0x1c
        /*0202*/ 	.short	(.L_15021 - .L_15020)


	//   ....[0]....
.L_15020:
        /*0204*/ 	.word	0x00003090


	//   ....[1]....
        /*0208*/ 	.word	0x00003270


	//   ....[2]....
        /*020c*/ 	.word	0x00003380


	//----- nvinfo : EIATTR_CRS_STACK_SIZE
	.align		4
.L_15021:
        /*0210*/ 	.byte	0x04, 0x1e
        /*0212*/ 	.short	(.L_15023 - .L_15022)
.L_15022:
        /*0214*/ 	.word	0x00000000


	//----- nvinfo : EIATTR_CBANK_PARAM_SIZE
	.align		4
.L_15023:
        /*0218*/ 	.byte	0x03, 0x19
        /*021a*/ 	.short	0x007c


	//----- nvinfo : EIATTR_PARAM_CBANK
	.align		4
        /*021c*/ 	.byte	0x04, 0x0a
        /*021e*/ 	.short	(.L_15025 - .L_15024)
	.align		4
.L_15024:
        /*0220*/ 	.word	index@(.nv.constant0._ZN4vllm25paged_attention_v1_kernelI13__nv_bfloat16hLi256ELi8ELi128ELNS_18Fp8KVCacheDataTypeE1ELb1EEEvPT_PKS3_PKT0_S9_ifPKiSB_iPKfiiiSD_SD_iiiii)
        /*0224*/ 	.short	0x0380
        /*0226*/ 	.short	0x007c


	//----- nvinfo : EIATTR_SW_WAR
	.align		4
.L_15025:
        /*0228*/ 	.byte	0x04, 0x36
        /*022a*/ 	.short	(.L_15027 - .L_15026)
.L_15026:
        /*022c*/ 	.word	0x00000008
.L_15027:


//--------------------- .nv.info._ZN4vllm25paged_attention_v1_kernelI13__nv_bfloat16hLi192ELi8ELi128ELNS_18Fp8KVCacheDataTypeE1ELb1EEEvPT_PKS3_PKT0_S9_ifPKiSB_iPKfiiiSD_SD_iiiii --------------------------
	.section	.nv.info._ZN4vllm25paged_attention_v1_kernelI13__nv_bfloat16hLi192ELi8ELi128ELNS_18Fp8KVCacheDataTypeE1ELb1EEEvPT_PKS3_PKT0_S9_ifPKiSB_iPKfiiiSD_SD_iiiii,"",@"SHT_CUDA_INFO"
	.sectionflags	@""
	.align	4


	//----- nvinfo : EIATTR_CUDA_API_VERSION
	.align		4
        /*0000*/ 	.byte	0x04, 0x37
        /*0002*/ 	.short	(.L_15029 - .L_15028)
.L_15028:
        /*0004*/ 	.word	0x00000082


	//----- nvinfo : EIATTR_KPARAM_INFO
	.align		4
.L_15029:
        /*0008*/ 	.byte	0x04, 0x17
        /*000a*/ 	.short	(.L_15031 - .L_15030)
.L_15030:
        /*000c*/ 	.word	0x00000000
        /*0010*/ 	.short	0x0013
        /*0012*/ 	.short	0x0078
        /*0014*/ 	.byte	0x00, 0xf0, 0x11, 0x00


	//----- nvinfo : EIATTR_KPARAM_INFO
	.align		4
.L_15031:
        /*0018*/ 	.byte	0x04, 0x17
        /*001a*/ 	.short	(.L_15033 - .L_15032)
.L_15032:
        /*001c*/ 	.word	0x00000000
        /*0020*/ 	.short	0x0012
        /*0022*/ 	.short	0x0074
        /*0024*/ 	.byte	0x00, 0xf0, 0x11, 0x00


	//----- nvinfo : EIATTR_KPARAM_INFO
	.align		4
.L_15033:
        /*0028*/ 	.byte	0x04, 0x17
        /*002a*/ 	.short	(.L_15035 - .L_15034)
.L_15034:
        /*002c*/ 	.word	0x00000000
        /*0030*/ 	.short	0x0011
        /*0032*/ 	.short	0x0070
        /*0034*/ 	.byte	0x00, 0xf0, 0x11, 0x00


	//----- nvinfo : EIATTR_KPARAM_INFO
	.align		4
.L_15035:
        /*0038*/ 	.byte	0x04, 0x17
        /*003a*/ 	.short	(.L_15037 - .L_15036)
.L_15036:
        /*003c*/ 	.word	0x00000000
        /*0040*/ 	.short	0x0010
        /*0042*/ 	.short	0x006c
        /*0044*/ 	.byte	0x00, 0xf0, 0x11, 0x00


	//----- nvinfo : EIATTR_KPARAM_INFO
	.align		4
.L_15037:
        /*0048*/ 	.byte	0x04, 0x17
        /*004a*/ 	.short	(.L_15039 - .L_15038)
.L_15038:
        /*004c*/ 	.word	0x00000000
        /*0050*/ 	.short	0x000f
        /*0052*/ 	.short	0x0068
        /*0054*/ 	.byte	0x00, 0xf0, 0x11, 0x00


	//----- nvinfo : EIATTR_KPARAM_INFO
	.align		4
.L_15039:
        /*0058*/ 	.byte	0x04, 0x17
        /*005a*/ 	.short	(.L_15041 - .L_15040)
.L_15040:
        /*005c*/ 	.word	0x00000000
        /*0060*/ 	.short	0x000e
        /*0062*/ 	.short	0x0060
        /*0064*/ 	.byte	0x00, 0xf5, 0x21, 0x00


	//----- nvinfo : EIATTR_KPARAM_INFO
	.align		4
.L_15041:
        /*0068*/ 	.byte	0x04, 0x17
        /*006a*/ 	.short	(.L_15043 - .L_15042)
.L_15042:
        /*006c*/ 	.word	0x00000000
        /*0070*/ 	.short	0x000d
        /*0072*/ 	.short	0x0058
        /*0074*/ 	.byte	0x00, 0xf5, 0x21, 0x00


	//----- nvinfo : EIATTR_KPARAM_INFO
	.align		4
.L_15043:
        /*0078*/ 	.byte	0x04, 0x17
        /*007a*/ 	.short	(.L_15045 - .L_15044)
.L_15044:
        /*007c*/ 	.word	0x00000000
        /*0080*/ 	.short	0x000c
        /*0082*/ 	.short	0x0050
        /*0084*/ 	.byte	0x00, 0xf0, 0x11, 0x00


	//----- nvinfo : EIATTR_KPARAM_INFO
	.align		4
.L_15045:
        /*0088*/ 	.byte	0x04, 0x17
        /*008a*/ 	.short	(.L_15047 - .L_15046)
.L_15046:
        /*008c*/ 	.word	0x00000000
        /*0090*/ 	.short	0x000b
        /*0092*/ 	.short	0x004c
        /*0094*/ 	.byte	0x00, 0xf0, 0x11, 0x00


	//----- nvinfo : EIATTR_KPARAM_INFO
	.align		4
.L_15047:
        /*0098*/ 	.byte	0x04, 0x17
        /*009a*/ 	.short	(.L_15049 - .L_15048)
.L_15048:
        /*009c*/ 	.word	0x00000000
        /*00a0*/ 	.short	0x000a
        /*00a2*/ 	.short	0x0048
        /*00a4*/ 	.byte	0x00, 0xf0, 0x11, 0x00


	//----- nvinfo : EIATTR_KPARAM_INFO
	.align		4
.L_15049:
        /*00a8*/ 	.byte	0x04, 0x17
        /*00aa*/ 	.short	(.L_15051 - .L_15050)
.L_15050:
        /*00ac*/ 	.word	0x00000000
        /*00b0*/ 	.short	0x0009
        /*00b2*/ 	.short	0x0040
        /*00b4*/ 	.byte	0x00, 0xf5, 0x21, 0x00


	//----- nvinfo : EIATTR_KPARAM_INFO
	.align		4
.L_15051:
        /*00b8*/ 	.byte	0x04, 0x17
        /*00ba*/ 	.short	(.L_15053 - .L_15052)
.L_15052:
        /*00bc*/ 	.word	0x00000000
        /*00c0*/ 	.short	0x0008
        /*00c2*/ 	.short	0x0038
        /*00c4*/ 	.byte	0x00, 0xf0, 0x11, 0x00


	//----- nvinfo : EIATTR_KPARAM_INFO
	.align		4
.L_15053:
        /*00c8*/ 	.byte	0x04, 0x17
        /*00ca*/ 	.short	(.L_15055 - .L_15054)
.L_15054:
        /*00cc*/ 	.word	0x00000000
        /*00d0*/ 	.short	0x0007
        /*00d2*/ 	.short	0x0030
        /*00d4*/ 	.byte	0x00, 0xf5, 0x21, 0x00


	//----- nvinfo : EIATTR_KPARAM_INFO
	.align		4
.L_15055:
        /*00d8*/ 	.byte	0x04, 0x17
        /*00da*/ 	.short	(.L_15057 - .L_15056)
.L_15056:
        /*00dc*/ 	.word	0x00000000
        /*00e0*/ 	.short	0x0006
        /*00e2*/ 	.short	0x0028
        /*00e4*/ 	.byte	0x00, 0xf5, 0x21, 0x00


	//----- nvinfo : EIATTR_KPARAM_INFO
	.align		4
.L_15057:
        /*00e8*/ 	.byte	0x04, 0x17
        /*00ea*/ 	.short	(.L_15059 - .L_15058)
.L_15058:
        /*00ec*/ 	.word	0x00000000
        /*00f0*/ 	.short	0x0005
        /*00f2*/ 	.short	0x0024
        /*00f4*/ 	.byte	0x00, 0xf0, 0x11, 0x00


	//----- nvinfo : EIATTR_KPARAM_INFO
	.align		4
.L_15059:
        /*00f8*/ 	.byte	0x04, 0x17
        /*00fa*/ 	.short	(.L_15061 - .L_15060)
.L_15060:
        /*00fc*/ 	.word	0x00000000
        /*0100*/ 	.short	0x0004
        /*0102*/ 	.short	0x0020
        /*0104*/ 	.byte	0x00, 0xf0, 0x11, 0x00


	//----- nvinfo : EIATTR_KPARAM_INFO
	.align		4
.L_15061:
        /*0108*/ 	.byte	0x04, 0x17
        /*010a*/ 	.short	(.L_15063 - .L_15062)
.L_15062:
        /*010c*/ 	.word	0x00000000
        /*0110*/ 	.short	0x0003
        /*0112*/ 	.short	0x0018
        /*0114*/ 	.byte	0x00, 0xf5, 0x21, 0x00


	//----- nvinfo : EIATTR_KPARAM_INFO
	.align		4
.L_15063:
        /*0118*/ 	.byte	0x04, 0x17
        /*011a*/ 	.short	(.L_15065 - .L_15064)
.L_15064:
        /*011c*/ 	.word	0x00000000
        /*0120*/ 	.short	0x0002
        /*0122*/ 	.short	0x0010
        /*0124*/ 	.byte	0x00, 0xf5, 0x21, 0x00


	//----- nvinfo : EIATTR_KPARAM_INFO
	.align		4
.L_15065:
        /*0128*/ 	.byte	0x04, 0x17
        /*012a*/ 	.short	(.L_15067 - .L_15066)
.L_15066:
        /*012c*/ 	.word	0x00000000
        /*0130*/ 	.short	0x0001
        /*0132*/ 	.short	0x0008
        /*0134*/ 	.byte	0x00, 0xf5, 0x21, 0x00


	//----- nvinfo : EIATTR_KPARAM_INFO
	.align		4
.L_15067:
        /*0138*/ 	.byte	0x04, 0x17
        /*013a*/ 	.short	(.L_15069 - .L_15068)
.L_15068:
        /*013c*/ 	.word	0x00000000
        /*0140*/ 	.short	0x0000
        /*0142*/ 	.short	0x0000
        /*0144*/ 	.byte	0x00, 0xf5, 0x21, 0x00


	//----- nvinfo : EIATTR_SPARSE_MMA_MASK
	.align		4
.L_15069:
        /*0148*/ 	.byte	0x03, 0x50
        /*014a*/ 	.short	0x0000


	//----- nvinfo : EIATTR_MAXREG_COUNT
	.align		4
        /*014c*/ 	.byte	0x03, 0x1b
        /*014e*/ 	.short	0x00ff


	//----- nvinfo : EIATTR_NUM_BARRIERS
	.align		4
        /*0150*/ 	.byte	0x02, 0x4c
        /*0152*/ 	.byte	0x01
	.zero		1


	//----- nvinfo : EIATTR_EXTERNS
	.align		4
        /*0154*/ 	.byte	0x04, 0x0f
        /*0156*/ 	.short	(.L_15071 - .L_15070)


	//   ....[0]....
	.align		4
.L_15070:
        /*0158*/ 	.word	index@(__assertfail)


	//----- nvinfo : EIATTR_MERCURY_ISA_VERSION
	.align		4
.L_15071:
        /*015c*/ 	.byte	0x03, 0x5f
        /*015e*/ 	.short	0x0101


	//----- nvinfo : EIATTR_COOP_GROUP_MASK_REGIDS
	.align		4
        /*0160*/ 	.byte	0x04, 0x29
        /*0162*/ 	.short	(.L_15073 - .L_15072)


	//   ....[0]....
.L_15072:
        /*0164*/ 	.word	0xffffffff


	//   ....[1]....
        /*0168*/ 	.word	0xffffffff


	//   ....[2]....
        /*016c*/ 	.word	0xffffffff


	//   ....[3]....
        /*0170*/ 	.word	0xffffffff


	//   ....[4]....
        /*0174*/ 	.word	0xffffffff


	//   ....[5]....
        /*0178*/ 	.word	0xffffffff


	//   ....[6]....
        /*017c*/ 	.word	0xffffffff


	//   ....[7]....
        /*0180*/ 	.word	0xffffffff


	//   ....[8]....
        /*0184*/ 	.word	0xffffffff


	//   ....[9]....
        /*0188*/ 	.word	0xffffffff


	//   ....[10]....
        /*018c*/ 	.word	0xffffffff


	//   ....[11]....
        /*0190*/ 	.word	0xffffffff


	//   ....[12]....
        /*0194*/ 	.word	0xffffffff


	//   ....[13]....
        /*0198*/ 	.word	0xffffffff


	//   ....[14]....
        /*019c*/ 	.word	0x0500000f


	//   ....[15]....
        /*01a0*/ 	.word	0x0500000f


	//   ....[16]....
        /*01a4*/ 	.word	0x0500000f


	//----- nvinfo : EIATTR_COOP_GROUP_INSTR_OFFSETS
	.align		4
.L_15073:
        /*01a8*/ 	.byte	0x04, 0x28
        /*01aa*/ 	.short	(.L_15075 - .L_15074)


	//   ....[0]....
.L_15074:
        /*01ac*/ 	.word	0x00000b30


	//   ....[1]....
        /*01b0*/ 	.word	0x00000b50


	//   ....[2]....
        /*01b4*/ 	.word	0x00000b70


	//   ....[3]....
        /*01b8*/ 	.word	0x00000c70


	//   ....[4]....
        /*01bc*/ 	.word	0x00000c90


	//   ....[5]....
        /*01c0*/ 	.word	0x00000cc0


	//   ....[6]....
        /*01c4*/ 	.word	0x00001b00


	//   ....[7]....
        /*01c8*/ 	.word	0x00001b30


	//   ....[8]....
        /*01cc*/ 	.word	0x00001b50


	//   ....[9]....
        /*01d0*/ 	.word	0x00001b70


	//   ....[10]....
        /*01d4*/ 	.word	0x00001b90


	//   ....[11]....
        /*01d8*/ 	.word	0x00001be0


	//   ....[12]....
        /*01dc*/ 	.word	0x00001c00


	//   ....[13]....
        /*01e0*/ 	.word	0x00001c20


	//   ....[14]....
        /*01e4*/ 	.word	0x00003180


	//   ....[15]....
        /*01e8*/ 	.word	0x000031e0


	//   ....[16]....
        /*01ec*/ 	.word	0x00003240


	//----- nvinfo : EIATTR_VRC_CTA_INIT_COUNT
	.align		4
.L_15075:
        /*01f0*/ 	.byte	0x02, 0x4a
	.zero		1
	.zero		1


	//----- nvinfo : EIATTR_SYSCALL_OFFSETS
	.align		4
        /*01f4*/ 	.byte	0x04, 0x46
        /*01f6*/ 	.short	(.L_15077 - .L_15076)


	//   ....[0]....
.L_15076:
        /*01f8*/ 	.word	0x00002a00


	//   ....[1]....
        /*01fc*/ 	.word	0x00003120


	//----- nvinfo : EIATTR_EXIT_INSTR_OFFSETS
	.align		4
.L_15077:
        /*0200*/ 	.byte	0x04, 0x1c
        /*0202*/ 	.short	(.L_15079 - .L_15078)


	//   ....[0]....
.L_15078:
        /*0204*/ 	.word	0x00002e70


	//   ....[1]....
        /*0208*/ 	.word	0x00003020


	//   ....[2]....
        /*020c*/ 	.word	0x00003130


	//----- nvinfo : EIATTR_CRS_STACK_SIZE
	.align		4
.L_15079:
        /*0210*/ 	.byte	0x04, 0x1e
        /*0212*/ 	.short	(.L_15081 - .L_15080)
.L_15080:
        /*0214*/ 	.word	0x00000000


	//----- nvinfo : EIATTR_CBANK_PARAM_SIZE
	.align		4
.L_15081:
        /*0218*/ 	.byte	0x03, 0x19
        /*021a*/ 	.short	0x007c


	//----- nvinfo : EIATTR_PARAM_CBANK
	.align		4
        /*021c*/ 	.byte	0x04, 0x0a
        /*021e*/ 	.short	(.L_15083 - .L_15082)
	.align		4
.L_15082:
        /*0220*/ 	.word	index@(.nv.constant0._ZN4vllm25paged_attention_v1_kernelI13__nv_bfloat16hLi192ELi8ELi128ELNS_18Fp8KVCacheDataTypeE1ELb1EEEvPT_PKS3_PKT0_S9_ifPKiSB_iPKfiiiSD_SD_iiiii)
        /*0224*/ 	.short	0x0380
        /*0226*/ 	.short	0x007c


	//----- nvinfo : EIATTR_SW_WAR
	.align		4
.L_15083:
        /*0228*/ 	.byte	0x04, 0x36
        /*022a*/ 	.short	(.L_15085 - .L_15084)
.L_15084:
        /*022c*/ 	.word	0x00000008
.L_15085:


//--------------------- .nv.info._ZN4vllm25paged_attention_v1_kernelI13__nv_bfloat16hLi128ELi8ELi128ELNS_18Fp8KVCacheDataTypeE1ELb1EEEvPT_PKS3_PKT0_S9_ifPKiSB_iPKfiiiSD_SD_iiiii --------------------------
	.section	.nv.info._ZN4vllm25paged_attention_v1_kernelI13__nv_bfloat16hLi128ELi8ELi128ELNS_18Fp8KVCacheDataTypeE1ELb1EEEvPT_PKS3_PKT0_S9_ifPKiSB_iPKfiiiSD_SD_iiiii,"",@"SHT_CUDA_INFO"
	.sectionflags	@""
	.align	4


	//----- nvinfo : EIATTR_CUDA_API_VERSION
	.align		4
        /*0000*/ 	.byte	0x04, 0x37
        /*0002*/ 	.short	(.L_15087 - .L_15086)
.L_15086:
        /*0004*/ 	.word	0x00000082


	//----- nvinfo : EIATTR_KPARAM_INFO
	.align		4
.L_15087:
        /*0008*/ 	.byte	0x04, 0x17
        /*000a*/ 	.short	(.L_15089 - .L_15088)
.L_15088:
        /*000c*/ 	.word	0x00000000
        /*0010*/ 	.short	0x0013
        /*0012*/ 	.short	0x0078
        /*0014*/ 	.byte	0x00, 0xf0, 0x11, 0x00


	//----- nvinfo : EIATTR_KPARAM_INFO
	.align		4
.L_15089:
        /*0018*/ 	.byte	0x04, 0x17
        /*001a*/ 	.short	(.L_15091 - .L_15090)
.L_15090:
        /*001c*/ 	.word	0x00000000
        /*0020*/ 	.short	0x0012
        /*0022*/ 	.short	0x0074
        /*0024*/ 	.byte	0x00, 0xf0, 0x11, 0x00


	//----- nvinfo : EIATTR_KPARAM_INFO
	.align		4
.L_15091:
        /*0028*/ 	.byte	0x04, 0x17
        /*002a*/ 	.short	(.L_15093 - .L_15092)
.L_15092:
        /*002c*/ 	.word	0x00000000
        /*0030*/ 	.short	0x0011
        /*0032*/ 	.short	0x0070
        /*0034*/ 	.byte	0x00, 0xf0, 0x11, 0x00


	//----- nvinfo : EIATTR_KPARAM_INFO
	.align		4
.L_15093:
        /*0038*/ 	.byte	0x04, 0x17
        /*003a*/ 	.short	(.L_15095 - .L_15094)
.L_15094:
        /*003c*/ 	.word	0x00000000
        /*0040*/ 	.short	0x0010
        /*0042*/ 	.short	0x006c
        /*0044*/ 	.byte	0x00, 0xf0, 0x11, 0x00


	//----- nvinfo : EIATTR_KPARAM_INFO
	.align		4
.L_15095:
        /*0048*/ 	.byte	0x04, 0x17
        /*004a*/ 	.short	(.L_15097 - .L_15096)
.L_15096:
        /*004c*/ 	.word	0x00000000
        /*0050*/ 	.short	0x000f
        /*0052*/ 	.short	0x0068
        /*0054*/ 	.byte	0x00, 0xf0, 0x11, 0x00


	//----- nvinfo : EIATTR_KPARAM_INFO
	.align		4
.L_15097:
        /*0058*/ 	.byte	0x04, 0x17
        /*005a*/ 	.short	(.L_15099 - .L_15098)
.L_15098:
        /*005c*/ 	.word	0x00000000
        /*0060*/ 	.short	0x000e
        /*0062*/ 	.short	0x0060
        /*0064*/ 	.byte	0x00, 0xf5, 0x21, 0x00


	//----- nvinfo : EIATTR_KPARAM_INFO
	.align		4
.L_15099:
        /*0068*/ 	.byte	0x04, 0x17
        /*006a*/ 	.short	(.L_15101 - .L_15100)
.L_15100:
        /*006c*/ 	.word	0x00000000
        /*0070*/ 	.short	0x000d
        /*0072*/ 	.short	0x0058
        /*0074*/ 	.byte	0x00, 0xf5, 0x21, 0x00


	//----- nvinfo : EIATTR_KPARAM_INFO
	.align		4
.L_15101:
        /*0078*/ 	.byte	0x04, 0x17
        /*007a*/ 	.short	(.L_15103 - .L_15102)
.L_15102:
        /*007c*/ 	.word	0x00000000
        /*0080*/ 	.short	0x000c
        /*0082*/ 	.short	0x0050
        /*0084*/ 	.byte	0x00, 0xf0, 0x11, 0x00


	//----- nvinfo : EIATTR_KPARAM_INFO
	.align		4
.L_15103:
        /*0088*/ 	.byte	0x04, 0x17
        /*008a*/ 	.short	(.L_15105 - .L_15104)
.L_15104:
        /*008c*/ 	.word	0x00000000
        /*0090*/ 	.short	0x000b
        /*0092*/ 	.short	0x004c
        /*0094*/ 	.byte	0x00, 0xf0, 0x11, 0x00


	//----- nvinfo : EIATTR_KPARAM_INFO
	.align		4
.L_15105:
        /*0098*/ 	.byte	0x04, 0x17
        /*009a*/ 	.short	(.L_15107 - .L_15106)
.L_15106:
        /*009c*/ 	.word	0x00000000
        /*00a0*/ 	.short	0x000a
        /*00a2*/ 	.short	0x0048
        /*00a4*/ 	.byte	0x00, 0xf0, 0x11, 0x00


	//----- nvinfo : EIATTR_KPARAM_INFO
	.align		4
.L_15107:
        /*00a8*/ 	.byte	0x04, 0x17
        /*00aa*/ 	.short	(.L_15109 - .L_15108)
.L_15108:
        /*00ac*/ 	.word	0x00000000
        /*00b0*/ 	.short	0x0009
        /*00b2*/ 	.short	0x0040
        /*00b4*/ 	.byte	0x00, 0xf5, 0x21, 0x00


	//----- nvinfo : EIATTR_KPARAM_INFO
	.align		4
.L_15109:
        /*00b8*/ 	.byte	0x04, 0x17
        /*00ba*/ 	.short	(.L_15111 - .L_15110)
.L_15110:
        /*00bc*/ 	.word	0x00000000
        /*00c0*/ 	.short	0x0008
        /*00c2*/ 	.short	0x0038
        /*00c4*/ 	.byte	0x00, 0xf0, 0x11, 0x00


	//----- nvinfo : EIATTR_KPARAM_INFO
	.align		4
.L_15111:
        /*00c8*/ 	.byte	0x04, 0x17
        /*00ca*/ 	.short	(.L_15113 - .L_15112)
.L_15112:
        /*00cc*/ 	.word	0x00000000
        /*00d0*/ 	.short	0x0007
        /*00d2*/ 	.short	0x0030
        /*00d4*/ 	.byte	0x00, 0xf5, 0x21, 0x00


	//----- nvinfo : EIATTR_KPARAM_INFO
	.align		4
.L_15113:
        /*00d8*/ 	.byte	0x04, 0x17
        /*00da*/ 	.short	(.L_15115 - .L_15114)
.L_15114:
        /*00dc*/ 	.word	0x00000000
        /*00e0*/ 	.short	0x0006
        /*00e2*/ 	.short	0x0028
        /*00e4*/ 	.byte	0x00, 0xf5, 0x21, 0x00


	//----- nvinfo : EIATTR_KPARAM_INFO
	.align		4
.L_15115:
        /*00e8*/ 	.byte	0x04, 0x17
        /*00ea*/ 	.short	(.L_15117 - .L_15116)
.L_15116:
        /*00ec*/ 	.word	0x00000000
        /*00f0*/ 	.short	0x0005
        /*00f2*/ 	.short	0x0024
        /*00f4*/ 	.byte	0x00, 0xf0, 0x11, 0x00


	//----- nvinfo : EIATTR_KPARAM_INFO
	.align		4
.L_15117:
        /*00f8*/ 	.byte	0x04, 0x17
        /*00fa*/ 	.short	(.L_15119 - .L_15118)
.L_15118:
        /*00fc*/ 	.word	0x00000000
        /*0100*/ 	.short	0x0004
        /*0102*/ 	.short	0x0020
        /*0104*/ 	.byte	0x00, 0xf0, 0x11, 0x00


	//----- nvinfo : EIATTR_KPARAM_INFO
	.align		4
.L_15119:
        /*0108*/ 	.byte	0x04, 0x17
        /*010a*/ 	.short	(.L_15121 - .L_15120)
.L_15120:
        /*010c*/ 	.word	0x00000000
        /*0110*/ 	.short	0x0003
        /*0112*/ 	.short	0x0018
        /*0114*/ 	.byte	0x00, 0xf5, 0x21, 0x00


	//----- nvinfo : EIATTR_KPARAM_INFO
	.align		4
.L_15121:
        /*0118*/ 	.byte	0x04, 0x17
        /*011a*/ 	.short	(.L_15123 - .L_15122)
.L_15122:
        /*011c*/ 	.word	0x00000000
        /*0120*/ 	.short	0x0002
        /*0122*/ 	.short	0x0010
        /*0124*/ 	.byte	0x00, 0xf5, 0x21, 0x00


	//----- nvinfo : EIATTR_KPARAM_INFO
	.align		4
.L_15123:
        /*0128*/ 	.byte	0x04, 0x17
        /*012a*/ 	.short	(.L_15125 - .L_15124)
.L_15124:
        /*012c*/ 	.word	0x00000000
        /*0130*/ 	.short	0x0001
        /*0132*/ 	.short	0x0008
        /*0134*/ 	.byte	0x00, 0xf5, 0x21, 0x00


	//----- nvinfo : EIATTR_KPARAM_INFO
	.align		4
.L_15125:
        /*0138*/ 	.byte	0x04, 0x17
        /*013a*/ 	.short	(.L_15127 - .L_15126)
.L_15126:
        /*013c*/ 	.word	0x00000000
        /*0140*/ 	.short	0x0000
        /*0142*/ 	.short	0x0000
        /*0144*/ 	.byte	0x00, 0xf5, 0x21, 0x00


	//----- nvinfo : EIATTR_SPARSE_MMA_MASK
	.align		4
.L_15127:
        /*0148*/ 	.byte	0x03, 0x50
        /*014a*/ 	.short	0x0000


	//----- nvinfo : EIATTR_MAXREG_COUNT
	.align		4
        /*014c*/ 	.byte	0x03, 0x1b
        /*014e*/ 	.short	0x00ff


	//----- nvinfo : EIATTR_NUM_BARRIERS
	.align		4
        /*0150*/ 	.byte	0x02, 0x4c
        /*0152*/ 	.byte	0x01
	.zero		1


	//----- nvinfo : EIATTR_EXTERNS
	.align		4
        /*0154*/ 	.byte	0x04, 0x0f
        /*0156*/ 	.short	(.L_15129 - .L_15128)


	//   ....[0]....
	.align		4
.L_15128:
        /*0158*/ 	.word	index@(__assertfail)


	//----- nvinfo : EIATTR_MERCURY_ISA_VERSION
	.align		4
.L_15129:
        /*015c*/ 	.byte	0x03, 0x5f
        /*015e*/ 	.short	0x0101


	//----- nvinfo : EIATTR_COOP_GROUP_MASK_REGIDS
	.align		4
        /*0160*/ 	.byte	0x04, 0x29
        /*0162*/ 	.short	(.L_15131 - .L_15130)


	//   ....[0]....
.L_15130:
        /*0164*/ 	.word	0xffffffff


	//   ....[1]....
        /*0168*/ 	.word	0xffffffff


	//   ....[2]....
        /*016c*/ 	.word	0xffffffff


	//   ....[3]....
        /*0170*/ 	.word	0xffffffff


	//   ....[4]....
        /*0174*/ 	.word	0xffffffff


	//   ....[5]....
        /*0178*/ 	.word	0xffffffff


	//   ....[6]....
        /*017c*/ 	.word	0xffffffff


	//   ....[7]....
        /*0180*/ 	.word	0xffffffff


	//   ....[8]....
        /*0184*/ 	.word	0xffffffff


	//   ....[9]....
        /*0188*/ 	.word	0xffffffff


	//   ....[10]....
        /*018c*/ 	.word	0xffffffff


	//   ....[11]....
        /*0190*/ 	.word	0xffffffff


	//   ....[12]....
        /*0194*/ 	.word	0xffffffff


	//   ....[13]....
        /*0198*/ 	.word	0xffffffff


	//   ....[14]....
        /*019c*/ 	.word	0x0500000f


	//   ....[15]....
        /*01a0*/ 	.word	0x0500000f


	//   ....[16]....
        /*01a4*/ 	.word	0x0500000f


	//----- nvinfo : EIATTR_COOP_GROUP_INSTR_OFFSETS
	.align		4
.L_15131:
        /*01a8*/ 	.byte	0x04, 0x28
        /*01aa*/ 	.short	(.L_15133 - .L_15132)


	//   ....[0]....
.L_15132:
        /*01ac*/ 	.word	0x00000b30


	//   ....[1]....
        /*01b0*/ 	.word	0x00000b50


	//   ....[2]....
        /*01b4*/ 	.word	0x00000b70


	//   ....[3]....
        /*01b8*/ 	.word	0x00000c70


	//   ....[4]....
        /*01bc*/ 	.word	0x00000c90


	//   ....[5]....
        /*01c0*/ 	.word	0x00000cc0


	//   ....[6]....
        /*01c4*/ 	.word	0x00001b00


	//   ....[7]....
        /*01c8*/ 	.word	0x00001b30


	//   ....[8]....
        /*01cc*/ 	.word	0x00001b50


	//   ....[9]....
        /*01d0*/ 	.word	0x00001b70


	//   ....[10]....
        /*01d4*/ 	.word	0x00001b90


	//   ....[11]....
        /*01d8*/ 	.word	0x00001be0


	//   ....[12]....
        /*01dc*/ 	.word	0x00001c00


	//   ....[13]....
        /*01e0*/ 	.word	0x00001c20


	//   ....[14]....
        /*01e4*/ 	.word	0x000031b0


	//   ....[15]....
        /*01e8*/ 	.word	0x00003210


	//   ....[16]....
        /*01ec*/ 	.word	0x00003270


	//----- nvinfo : EIATTR_VRC_CTA_INIT_COUNT
	.align		4
.L_15133:
        /*01f0*/ 	.byte	0x02, 0x4a
	.zero		1
	.zero		1


	//----- nvinfo : EIATTR_SYSCALL_OFFSETS
	.align		4
        /*01f4*/ 	.byte	0x04, 0x46
        /*01f6*/ 	.short	(.L_15135 - .L_15134)


	//   ....[0]....
.L_15134:
        /*01f8*/ 	.word	0x00002a00


	//   ....[1]....
        /*01fc*/ 	.word	0x00003150


	//----- nvinfo : EIATTR_EXIT_INSTR_OFFSETS
	.align		4
.L_15135:
        /*0200*/ 	.byte	0x04, 0x1c
        /*0202*/ 	.short	(.L_15137 - .L_15136)


	//   ....[0]....
.L_15136:
        /*0204*/ 	.word	0x00002ef0


	//   ....[1]....
        /*0208*/ 	.word	0x00003050


	//   ....[2]....
        /*020c*/ 	.word	0x00003160


	//----- nvinfo : EIATTR_CRS_STACK_SIZE
	.align		4
.L_15137:
        /*0210*/ 	.byte	0x04, 0x1e
        /*0212*/ 	.short	(.L_15139 - .L_15138)
.L_15138:
        /*0214*/ 	.word	0x00000000


	//----- nvinfo : EIATTR_CBANK_PARAM_SIZE
	.align		4
.L_15139:
        /*0218*/ 	.byte	0x03, 0x19
        /*021a*/ 	.short	0x007c


	//----- nvinfo : EIATTR_PARAM_CBANK
	.align		4
        /*021c*/ 	.byte	0x04, 0x0a
        /*021e*/ 	.short	(.L_15141 - .L_15140)
	.align		4
.L_15140:
        /*0220*/ 	.word	index@(.nv.constant0._ZN4vllm25paged_attention_v1_kernelI13__nv_bfloat16hLi128ELi8ELi128ELNS_18Fp8KVCacheDataTypeE1ELb1EEEvPT_PKS3_PKT0_S9_ifPKiSB_iPKfiiiSD_SD_iiiii)
        /*0224*/ 	.short	0x0380
        /*0226*/ 	.short	0x007c


	//----- nvinfo : EIATTR_SW_WAR
	.align		4
.L_15141:
        /*0228*/ 	.byte	0x04, 0x36
        /*022a*/ 	.short	(.L_15143 - .L_15142)
.L_15142:
        /*022c*/ 	.word	0x00000008
.L_15143:


//--------------------- .nv.info._ZN4vllm25paged_attention_v1_kernelI13__nv_bfloat16hLi120ELi8ELi128ELNS_18Fp8KVCacheDataTypeE1ELb1EEEvPT_PKS3_PKT0_S9_ifPKiSB_iPKfiiiSD_SD_iiiii --------------------------
	.section	.nv.info._ZN4vllm25paged_attention_v1_kernelI13__nv_bfloat16hLi120ELi8ELi128ELNS_18Fp8KVCacheDataTypeE1ELb1EEEvPT_PKS3_PKT0_S9_ifPKiSB_iPKfiiiSD_SD_iiiii,"",@"SHT_CUDA_INFO"
	.sectionflags	@""
	.align	4


	//----- nvinfo : EIATTR_CUDA_API_VERSION
	.align		4
        /*0000*/ 	.byte	0x04, 0x37
        /*0002*/ 	.short	(.L_15145 - .L_15144)
.L_15144:
        /*0004*/ 	.word	0x00000082


	//----- nvinfo : EIATTR_KPARAM_INFO
	.align		4
.L_15145:
        /*0008*/ 	.byte	0x04, 0x17
        /*000a*/ 	.short	(.L_15147 - .L_15146)
.L_15146:
        /*000c*/ 	.word	0x00000000
        /*0010*/ 	.short	0x0013
        /*0012*/ 	.short	0x0078
        /*0014*/ 	.byte	0x00, 0xf0, 0x11, 0x00


	//----- nvinfo : EIATTR_KPARAM_INFO
	.align		4
.L_15147:
        /*0018*/ 	.byte	0x04, 0x17
        /*001a*/ 	.short	(.L_15149 - .L_15148)
.L_15148:
        /*001c*/ 	.word	0x00000000
        /*0020*/ 	.short	0x0012
        /*0022*/ 	.short	0x0074
        /*0024*/ 	.byte	0x00, 0xf0, 0x11, 0x00


	//----- nvinfo : EIATTR_KPARAM_INFO
	.align		4
.L_15149:
        /*0028*/ 	.byte	0x04, 0x17
        /*002a*/ 	.short	(.L_15151 - .L_15150)
.L_15150:
        /*002c*/ 	.word	0x00000000
        /*0030*/ 	.short	0x0011
        /*0032*/ 	.short	0x0070
        /*0034*/ 	.byte	0x00, 0xf0, 0x11, 0x00


	//----- nvinfo : EIATTR_KPARAM_INFO
	.align		4
.L_15151:
        /*0038*/ 	.byte	0x04, 0x17
        /*003a*/ 	.short	(.L_15153 - .L_15152)
.L_15152:
        /*003c*/ 	.word	0x00000000
        /*0040*/ 	.short	0x0010
        /*0042*/ 	.short	0x006c
        /*0044*/ 	.byte	0x00, 0xf0, 0x11, 0x00


	//----- nvinfo : EIATTR_KPARAM_INFO
	.align		4
.L_15153:
        /*0048*/ 	.byte	0x04, 0x17
        /*004a*/ 	.short	(.L_15155 - .L_15154)
.L_15154:
        /*004c*/ 	.word	0x00000000
        /*0050*/ 	.short	0x000f
        /*0052*/ 	.short	0x0068
        /*0054*/ 	.byte	0x00, 0xf0, 0x11, 0x00


	//----- nvinfo : EIATTR_KPARAM_INFO
	.align		4
.L_15155:
        /*0058*/ 	.byte	0x04, 0x17
        /*005a*/ 	.short	(.L_15157 - .L_15156)
.L_15156:
        /*005c*/ 	.word	0x00000000
        /*0060*/ 	.short	0x000e
        /*0062*/ 	.short	0x0060
        /*0064*/ 	.byte	0x00, 0xf5, 0x21, 0x00


	//----- nvinfo : EIATTR_KPARAM_INFO
	.align		4
.L_15157:
        /*0068*/ 	.byte	0x04, 0x17
        /*006a*/ 	.short	(.L_15159 - .L_15158)
.L_15158:
        /*006c*/ 	.word	0x00000000
        /*0070*/ 	.short	0x000d
        /*0072*/ 	.short	0x0058
        /*0074*/ 	.byte	0x00, 0xf5, 0x21, 0x00


	//----- nvinfo : EIATTR_KPARAM_INFO
	.align		4
.L_15159:
        /*0078*/ 	.byte	0x04, 0x17
        /*007a*/ 	.short	(.L_15161 - .L_15160)
.L_15160:
        /*007c*/ 	.word	0x00000000
        /*0080*/ 	.short	0x000c
        /*0082*/ 	.short	0x0050
        /*0084*/ 	.byte	0x00, 0xf0, 0x11, 0x00


	//----- nvinfo : EIATTR_KPARAM_INFO
	.align		4
.L_15161:
        /*0088*/ 	.byte	0x04, 0x17
        /*008a*/ 	.short	(.L_15163 - .L_15162)
.L_15162:
        /*008c*/ 	.word	0x00000000
        /*0090*/ 	.short	0x000b
        /*0092*/ 	.short	0x004c
        /*0094*/ 	.byte	0x00, 0xf0, 0x11, 0x00


	//----- nvinfo : EIATTR_KPARAM_INFO
	.align		4
.L_15163:
        /*0098*/ 	.byte	0x04, 0x17
        /*009a*/ 	.short	(.L_15165 - .L_15164)
.L_15164:
        /*009c*/ 	.word	0x00000000
        /*00a0*/ 	.short	0x000a
        /*00a2*/ 	.short	0x0048
        /*00a4*/ 	.byte	0x00, 0xf0, 0x11, 0x00


	//----- nvinfo : EIATTR_KPARAM_INFO
	.align		4
.L_15165:
        /*00a8*/ 	.byte	0x04, 0x17
        /*00aa*/ 	.short	(.L_15167 - .L_15166)
.L_15166:
        /*00ac*/ 	.word	0x00000000
        /*00b0*/ 	.short	0x0009
        /*00b2*/ 	.short	0x0040
        /*00b4*/ 	.byte	0x00, 0xf5, 0x21, 0x00


	//----- nvinfo : EIATTR_KPARAM_INFO
	.align		4
.L_15167:
        /*00b8*/ 	.byte	0x04, 0x17
        /*00ba*/ 	.short	(.L_15169 - .L_15168)
.L_15168:
        /*00bc*/ 	.word	0x00000000
        /*00c0*/ 	.short	0x0008
        /*00c2*/ 	.short	0x0038
        /*00c4*/ 	.byte	0x00, 0xf0, 0x11, 0x00


	//----- nvinfo : EIATTR_KPARAM_INFO
	.align		4
.L_15169:
        /*00c8*/ 	.byte	0x04, 0x17
        /*00ca*/ 	.short	(.L_15171 - .L_15170)
.L_15170:
        /*00cc*/ 	.word	0x00000000
        /*00d0*/ 	.short	0x0007
        /*00d2*/ 	.short	0x0030
        /*00d4*/ 	.byte	0x00, 0xf5, 0x21, 0x00


	//----- nvinfo : EIATTR_KPARAM_INFO
	.align		4
.L_15171:
        /*00d8*/ 	.byte	0x04, 0x17
        /*00da*/ 	.short	(.L_15173 - .L_15172)
.L_15172:
        /*00dc*/ 	.word	0x00000000
        /*00e0*/ 	.short	0x0006
        /*00e2*/ 	.short	0x0028
        /*00e4*/ 	.byte	0x00, 0xf5, 0x21, 0x00


	//----- nvinfo : EIATTR_KPARAM_INFO
	.align		4
.L_15173:
        /*00e8*/ 	.byte	0x04, 0x17
        /*00ea*/ 	.short	(.L_15175 - .L_15174)
.L_15174:
        /*00ec*/ 	.word	0x00000000
        /*00f0*/ 	.short	0x0005
        /*00f2*/ 	.short	0x0024
        /*00f4*/ 	.byte	0x00, 0xf0, 0x11, 0x00


	//----- nvinfo : EIATTR_KPARAM_INFO
	.align		4
.L_15175:
        /*00f8*/ 	.byte	0x04, 0x17
        /*00fa*/ 	.short	(.L_15177 - .L_15176)
.L_15176:
        /*00fc*/ 	.word	0x00000000
        /*0100*/ 	.short	0x0004
        /*0102*/ 	.short	0x0020
        /*0104*/ 	.byte	0x00, 0xf0, 0x11, 0x00


	//----- nvinfo : EIATTR_KPARAM_INFO
	.align		4
.L_15177:
        /*0108*/ 	.byte	0x04, 0x17
        /*010a*/ 	.short	(.L_15179 - .L_15178)
.L_15178:
        /*010c*/ 	.word	0x00000000
        /*0110*/ 	.short	0x0003
        /*0112*/ 	.short	0x0018
        /*0114*/ 	.byte	0x00, 0xf5, 0x21, 0x00


	//----- nvinfo : EIATTR_KPARAM_INFO
	.align		4
.L_15179:
        /*0118*/ 	.byte	0x04, 0x17
        /*011a*/ 	.short	(.L_15181 - .L_15180)
.L_15180:
        /*011c*/ 	.word	0x00000000
        /*0120*/ 	.short	0x0002
        /*0122*/ 	.short	0x0010
        /*0124*/ 	.byte	0x00, 0xf5, 0x21, 0x00


	//----- nvinfo : EIATTR_KPARAM_INFO
	.align		4
.L_15181:
        /*0128*/ 	.byte	0x04, 0x17
        /*012a*/ 	.short	(.L_15183 - .L_15182)
.L_15182:
        /*012c*/ 	.word	0x00000000
        /*0130*/ 	.short	0x0001
        /*0132*/ 	.short	0x0008
        /*0134*/ 	.byte	0x00, 0xf5, 0x21, 0x00


	//----- nvinfo : EIATTR_KPARAM_INFO
	.align		4
.L_15183:
        /*0138*/ 	.byte	0x04, 0x17
        /*013a*/ 	.short	(.L_15185 - .L_15184)
.L_15184:
        /*013c*/ 	.word	0x00000000
        /*0140*/ 	.short	0x0000
        /*0142*/ 	.short	0x0000
        /*0144*/ 	.byte	0x00, 0xf5, 0x21, 0x00


	//----- nvinfo : EIATTR_SPARSE_MMA_MASK
	.align		4
.L_15185:
        /*0148*/ 	.byte	0x03, 0x50
        /*014a*/ 	.short	0x0000


	//----- nvinfo : EIATTR_MAXREG_COUNT
	.align		4
        /*014c*/ 	.byte	0x03, 0x1b
        /*014e*/ 	.short	0x00ff


	//----- nvinfo : EIATTR_NUM_BARRIERS
	.align		4
        /*0150*/ 	.byte	0x02, 0x4c
        /*0152*/ 	.byte	0x01
	.zero		1


	//----- nvinfo : EIATTR_EXTERNS
	.align		4
        /*0154*/ 	.byte	0x04, 0x0f
        /*0156*/ 	.short	(.L_15187 - .L_15186)


	//   ....[0]....
	.align		4
.L_15186:
        /*0158*/ 	.word	index@(__assertfail)


	//----- nvinfo : EIATTR_MERCURY_ISA_VERSION
	.align		4
.L_15187:
        /*015c*/ 	.byte	0x03, 0x5f
        /*015e*/ 	.short	0x0101


	//----- nvinfo : EIATTR_COOP_GROUP_MASK_REGIDS
	.align		4
        /*0160*/ 	.byte	0x04, 0x29
        /*0162*/ 	.short	(.L_15189 - .L_15188)


	//   ....[0]....
.L_15188:
        /*0164*/ 	.word	0xffffffff


	//   ....[1]....
        /*0168*/ 	.word	0xffffffff


	//   ....[2]....
        /*016c*/ 	.word	0xffffffff


	//   ....[3]....
        /*0170*/ 	.word	0xffffffff


	//   ....[4]....
        /*0174*/ 	.word	0xffffffff


	//   ....[5]....
        /*0178*/ 	.word	0xffffffff


	//   ....[6]....
        /*017c*/ 	.word	0xffffffff


	//   ....[7]....
        /*0180*/ 	.word	0xffffffff


	//   ....[8]....
        /*0184*/ 	.word	0xffffffff


	//   ....[9]....
        /*0188*/ 	.word	0xffffffff


	//   ....[10]....
        /*018c*/ 	.word	0xffffffff


	//   ....[11]....
        /*0190*/ 	.word	0xffffffff


	//   ....[12]....
        /*0194*/ 	.word	0xffffffff


	//   ....[13]....
        /*0198*/ 	.word	0xffffffff


	//   ....[14]....
        /*019c*/ 	.word	0x0500000f


	//   ....[15]....
        /*01a0*/ 	.word	0x0500000f


	//   ....[16]....
        /*01a4*/ 	.word	0x0500000f


	//----- nvinfo : EIATTR_COOP_GROUP_INSTR_OFFSETS
	.align		4
.L_15189:
        /*01a8*/ 	.byte	0x04, 0x28
        /*01aa*/ 	.short	(.L_15191 - .L_15190)


	//   ....[0]....
.L_15190:
        /*01ac*/ 	.word	0x00000b70


	//   ....[1]....
        /*01b0*/ 	.word	0x00000b90


	//   ....[2]....
        /*01b4*/ 	.word	0x00000bb0


	//   ....[3]....
        /*01b8*/ 	.word	0x00000cb0


	//   ....[4]....
        /*01bc*/ 	.word	0x00000cd0


	//   ....[5]....
        /*01c0*/ 	.word	0x00000d00


	//   ....[6]....
        /*01c4*/ 	.word	0x00001b40


	//   ....[7]....
        /*01c8*/ 	.word	0x00001b70


	//   ....[8]....
        /*01cc*/ 	.word	0x00001b90


	//   ....[9]....
        /*01d0*/ 	.word	0x00001bb0


	//   ....[10]....
        /*01d4*/ 	.word	0x00001bd0


	//   ....[11]....
        /*01d8*/ 	.word	0x00001c20


	//   ....[12]....
        /*01dc*/ 	.word	0x00001c40


	//   ....[13]....
        /*01e0*/ 	.word	0x00001c60


	//   ....[14]....
        /*01e4*/ 	.word	0x00003150


	//   ....[15]....
        /*01e8*/ 	.word	0x000031b0


	//   ....[16]....
        /*01ec*/ 	.word	0x00003210


	//----- nvinfo : EIATTR_VRC_CTA_INIT_COUNT
	.align		4
.L_15191:
        /*01f0*/ 	.byte	0x02, 0x4a
	.zero		1
	.zero		1


	//----- nvinfo : EIATTR_SYSCALL_OFFSETS
	.align		4
        /*01f4*/ 	.byte	0x04, 0x46
        /*01f6*/ 	.short	(.L_15193 - .L_15192)


	//   ....[0]....
.L_15192:
        /*01f8*/ 	.word	0x00002a40


	//   ....[1]....
        /*01fc*/ 	.word	0x000030f0


	//----- nvinfo : EIATTR_EXIT_INSTR_OFFSETS
	.align		4
.L_15193:
        /*0200*/ 	.byte	0x04, 0x1c
        /*0202*/ 	.short	(.L_15195 - .L_15194)


	//   ....[0]....
.L_15194:
        /*0204*/ 	.word	0x00002e80


	//   ....[1]....
        /*0208*/ 	.word	0x00002fc0


	//   ....[2]....
        /*020c*/ 	.word	0x00002ff0


	//   ....[3]....
        /*0210*/ 	.word	0x00003100


	//----- nvinfo : EIATTR_CRS_STACK_SIZE
	.align		4
.L_15195:
        /*0214*/ 	.byte	0x04, 0x1e
        /*0216*/ 	.short	(.L_15197 - .L_15196)
.L_15196:
        /*0218*/ 	.word	0x00000000


	//----- nvinfo : EIATTR_CBANK_PARAM_SIZE
	.align		4
.L_15197:
        /*021c*/ 	.byte	0x03, 0x19
        /*021e*/ 	.short	0x007c


	//----- nvinfo : EIATTR_PARAM_CBANK
	.align		4
        /*0220*/ 	.byte	0x04, 0x0a
        /*0222*/ 	.short	(.L_15199 - .L_15198)
	.align		4
.L_15198:
        /*0224*/ 	.word	index@(.nv.constant0._ZN4vllm25paged_attention_v1_kernelI13__nv_bfloat16hLi120ELi8ELi128ELNS_18Fp8KVCacheDataTypeE1ELb1EEEvPT_PKS3_PKT0_S9_ifPKiSB_iPKfiiiSD_SD_iiiii)
        /*0228*/ 	.short	0x0380
        /*022a*/ 	.short	0x007c


	//----- nvinfo : EIATTR_SW_WAR
	.align		4
.L_15199:
        /*022c*/ 	.byte	0x04, 0x36
        /*022e*/ 	.short	(.L_15201 - .L_15200)
.L_15200:
        /*0230*/ 	.word	0x00000008
.L_15201:


//--------------------- .nv.info._ZN4vllm25paged_attention_v1_kernelI13__nv_bfloat16hLi112ELi8ELi128ELNS_18Fp8KVCacheDataTypeE1ELb1EEEvPT_PKS3_PKT0_S9_ifPKiSB_iPKfiiiSD_SD_iiiii --------------------------
	.section	.nv.info._ZN4vllm25paged_attention_v1_kernelI13__nv_bfloat16hLi112ELi8ELi128ELNS_18Fp8KVCacheDataTypeE1ELb1EEEvPT_PKS3_PKT0_S9_ifPKiSB_iPKfiiiSD_SD_iiiii,"",@"SHT_CUDA_INFO"
	.sectionflags	@""
	.align	4


	//----- nvinfo : EIATTR_CUDA_API_VERSION
	.align		4
        /*0000*/ 	.byte	0x04, 0x37
        /*0002*/ 	.short	(.L_15203 - .L_15202)
.L_15202:
        /*0004*/ 	.word	0x00000082


	//----- nvinfo : EIATTR_KPARAM_INFO
	.align		4
.L_15203:
        /*0008*/ 	.byte	0x04, 0x17
        /*000a*/ 	.short	(.L_15205 - .L_15204)
.L_15204:
        /*000c*/ 	.word	0x00000000
        /*0010*/ 	.short	0x0013
        /*0012*/ 	.short	0x0078
        /*0014*/ 	.byte	0x00, 0xf0, 0x11, 0x00


	//----- nvinfo : EIATTR_KPARAM_INFO
	.align		4
.L_15205:
        /*0018*/ 	.byte	0x04, 0x17
        /*001a*/ 	.short	(.L_15207 - .L_15206)
.L_15206:
        /*001c*/ 	.word	0x00000000
        /*0020*/ 	.short	0x0012
        /*0022*/ 	.short	0x0074
        /*0024*/ 	.byte	0x00, 0xf0, 0x11, 0x00


	//----- nvinfo : EIATTR_KPARAM_INFO
	.align		4
.L_15207:
        /*0028*/ 	.byte	0x04, 0x17
        /*002a*/ 	.short	(.L_15209 - .L_15208)
.L_15208:
        /*002c*/ 	.word	0x00000000
        /*0030*/ 	.short	0x0011
        /*0032*/ 	.short	0x0070
        /*0034*/ 	.byte	0x00, 0xf0, 0x11, 0x00


	//----- nvinfo : EIATTR_KPARAM_INFO
	.align		4
.L_15209:
        /*0038*/ 	.byte	0x04, 0x17
        /*003a*/ 	.short	(.L_15211 - .L_15210)
.L_15210:
        /*003c*/ 	.word	0x00000000
        /*0040*/ 	.short	0x0010
        /*0042*/ 	.short	0x006c
        /*0044*/ 	.byte	0x00, 0xf0, 0x11, 0x00


	//----- nvinfo : EIATTR_KPARAM_INFO
	.align		4
.L_15211:
        /*0048*/ 	.byte	0x04, 0x17
        /*004a*/ 	.short	(.L_15213 - .L_15212)
.L_15212:
        /*004c*/ 	.word	0x00000000
        /*0050*/ 	.short	0x000f
        /*0052*/ 	.short	0x0068
        /*0054*/ 	.byte	0x00, 0xf0, 0x11, 0x00


	//----- nvinfo : EIATTR_KPARAM_INFO
	.align		4
.L_15213:
        /*0058*/ 	.byte	0x04, 0x17
        /*005a*/ 	.short	(.L_15215 - .L_15214)
.L_15214:
        /*005c*/ 	.word	0x00000000
        /*0060*/ 	.short	0x000e
        /*0062*/ 	.short	0x0060
        /*0064*/ 	.byte	0x00, 0xf5, 0x21, 0x00


	//----- nvinfo : EIATTR_KPARAM_INFO
	.align		4
.L_15215:
        /*0068*/ 	.byte	0x04, 0x17
        /*006a*/ 	.short	(.L_15217 - .L_15216)
.L_15216:
        /*006c*/ 	.word	0x00000000
        /*0070*/ 	.short	0x000d
        /*0072*/ 	.short	0x0058
        /*0074*/ 	.byte	0x00, 0xf5, 0x21, 0x00


	//----- nvinfo : EIATTR_KPARAM_INFO
	.align		4
.L_15217:
        /*0078*/ 	.byte	0x04, 0x17
        /*007a*/ 	.short	(.L_15219 - .L_15218)
.L_15218:
        /*007c*/ 	.word	0x00000000
        /*0080*/ 	.short	0x000c
        /*0082*/ 	.short	0x0050
        /*0084*/ 	.byte	0x00, 0xf0, 0x11, 0x00


	//----- nvinfo : EIATTR_KPARAM_INFO
	.align		4
.L_15219:
        /*0088*/ 	.byte	0x04, 0x17
        /*008a*/ 	.short	(.L_15221 - .L_15220)
.L_15220:
        /*008c*/ 	.word	0x00000000
        /*0090*/ 	.short	0x000b
        /*0092*/ 	.short	0x004c
        /*0094*/ 	.byte	0x00, 0xf0, 0x11, 0x00


	//----- nvinfo : EIATTR_KPARAM_INFO
	.align		4
.L_15221:
        /*0098*/ 	.byte	0x04, 0x17
        /*009a*/ 	.short	(.L_15223 - .L_15222)
.L_15222:
        /*009c*/ 	.word	0x00000000
        /*00a0*/ 	.short	0x000a
        /*00a2*/ 	.short	0x0048
        /*00a4*/ 	.byte	0x00, 0xf0, 0x11, 0x00


	//----- nvinfo : EIATTR_KPARAM_INFO
	.align		4
.L_15223:
        /*00a8*/ 	.byte	0x04, 0x17
        /*00aa*/ 	.short	(.L_15225 - .L_15224)
.L_15224:
        /*00ac*/ 	.word	0x00000000
        /*00b0*/ 	.short	0x0009
        /*00b2*/ 	.short	0x0040
        /*00b4*/ 	.byte	0x00, 0xf5, 0x21, 0x00


	//----- nvinfo : EIATTR_KPARAM_INFO
	.align		4
.L_15225:
        /*00b8*/ 	.byte	0x04, 0x17
        /*00ba*/ 	.short	(.L_15227 - .L_15226)
.L_15226:
        /*00bc*/ 	.word	0x00000000
        /*00c0*/ 	.short	0x0008
        /*00c2*/ 	.short	0x0038
        /*00c4*/ 	.byte	0x00, 0xf0, 0x11, 0x00


	//----- nvinfo : EIATTR_KPARAM_INFO
	.align		4
.L_15227:
        /*00c8*/ 	.byte	0x04, 0x17
        /*00ca*/ 	.short	(.L_15229 - .L_15228)
.L_15228:
        /*00cc*/ 	.word	0x00000000
        /*00d0*/ 	.short	0x0007
        /*00d2*/ 	.short	0x0030
        /*00d4*/ 	.byte	0x00, 0xf5, 0x21, 0x00


	//----- nvinfo : EIATTR_KPARAM_INFO
	.align		4
.L_15229:
        /*00d8*/ 	.byte	0x04, 0x17
        /*00da*/ 	.short	(.L_15231 - .L_15230)
.L_15230:
        /*00dc*/ 	.word	0x00000000
        /*00e0*/ 	.short	0x0006
        /*00e2*/ 	.short	0x0028
        /*00e4*/ 	.byte	0x00, 0xf5, 0x21, 0x00


	//----- nvinfo : EIATTR_KPARAM_INFO
	.align		4
.L_15231:
        /*00e8*/ 	.byte	0x04, 0x17
        /*00ea*/ 	.short	(.L_15233 - .L_15232)
.L_15232:
        /*00ec*/ 	.word	0x00000000
        /*00f0*/ 	.short	0x0005
        /*00f2*/ 	.short	0x0024
        /*00f4*/ 	.byte	0x00, 0xf0, 0x11, 0x00


	//----- nvinfo : EIATTR_KPARAM_INFO
	.align		4
.L_15233:
        /*00f8*/ 	.byte	0x04, 0x17
        /*00fa*/ 	.short	(.L_15235 - .L_15234)
.L_15234:
        /*00fc*/ 	.word	0x00000000
        /*0100*/ 	.short	0x0004
        /*0102*/ 	.short	0x0020
        /*0104*/ 	.byte	0x00, 0xf0, 0x11, 0x00


	//----- nvinfo : EIATTR_KPARAM_INFO
	.align		4
.L_15235:
        /*0108*/ 	.byte	0x04, 0x17
        /*010a*/ 	.short	(.L_15237 - .L_15236)
.L_15236:
        /*010c*/ 	.word	0x00000000
        /*0110*/ 	.short	0x0003
        /*0112*/ 	.short	0x0018
        /*0114*/ 	.byte	0x00, 0xf5, 0x21, 0x00


	//----- nvinfo : EIATTR_KPARAM_INFO
	.align		4
.L_15237:
        /*0118*/ 	.byte	0x04, 0x17
        /*011a*/ 	.short	(.L_15239 - .L_15238)
.L_15238:
        /*011c*/ 	.word	0x00000000
        /*0120*/ 	.short	0x0002
        /*0122*/ 	.short	0x0010
        /*0124*/ 	.byte	0x00, 0xf5, 0x21, 0x00


	//----- nvinfo : EIATTR_KPARAM_INFO
	.align		4
.L_15239:
        /*0128*/ 	.byte	0x04, 0x17
        /*012a*/ 	.short	(.L_15241 - .L_15240)
.L_15240:
        /*012c*/ 	.word	0x00000000
        /*0130*/ 	.short	0x0001
        /*0132*/ 	.short	0x0008
        /*0134*/ 	.byte	0x00, 0xf5, 0x21, 0x00


	//----- nvinfo : EIATTR_KPARAM_INFO
	.align		4
.L_15241:
        /*0138*/ 	.byte	0x04, 0x17
        /*013a*/ 	.short	(.L_15243 - .L_15242)
.L_15242:
        /*013c*/ 	.word	0x00000000
        /*0140*/ 	.short	0x0000
        /*0142*/ 	.short	0x0000
        /*0144*/ 	.byte	0x00, 0xf5, 0x21, 0x00


	//----- nvinfo : EIATTR_SPARSE_MMA_MASK
	.align		4
.L_15243:
        /*0148*/ 	.byte	0x03, 0x50
        /*014a*/ 	.short	0x0000


	//----- nvinfo : EIATTR_MAXREG_COUNT
	.align		4
        /*014c*/ 	.byte	0x03, 0x1b
        /*014e*/ 	.short	0x00ff


	//----- nvinfo : EIATTR_NUM_BARRIERS
	.align		4
        /*0150*/ 	.byte	0x02, 0x4c
        /*0152*/ 	.byte	0x01
	.zero		1


	//----- nvinfo : EIATTR_EXTERNS
	.align		4
        /*0154*/ 	.byte	0x04, 0x0f
        /*0156*/ 	.short	(.L_15245 - .L_15244)


	//   ....[0]....
	.align		4
.L_15244:
        /*0158*/ 	.word	index@(__assertfail)


	//----- nvinfo : EIATTR_MERCURY_ISA_VERSION
	.align		4
.L_15245:
        /*015c*/ 	.byte	0x03, 0x5f
        /*015e*/ 	.short	0x0101


	//----- nvinfo : EIATTR_COOP_GROUP_MASK_REGIDS
	.align		4
        /*0160*/ 	.byte	0x04, 0x29
        /*0162*/ 	.short	(.L_15247 - .L_15246)


	//   ....[0]....
.L_15246:
        /*0164*/ 	.word	0xffffffff


	//   ....[1]....
        /*0168*/ 	.word	0xffffffff


	//   ....[2]....
        /*016c*/ 	.word	0xffffffff


	//   ....[3]....
        /*0170*/ 	.word	0xffffffff


	//   ....[4]....
        /*0174*/ 	.word	0xffffffff


	//   ....[5]....
        /*0178*/ 	.word	0xffffffff


	//   ....[6]....
        /*017c*/ 	.word	0xffffffff


	//   ....[7]....
        /*0180*/ 	.word	0xffffffff


	//   ....[8]....
        /*0184*/ 	.word	0xffffffff


	//   ....[9]....
        /*0188*/ 	.word	0xffffffff


	//   ....[10]....
        /*018c*/ 	.word	0xffffffff


	//   ....[11]....
        /*0190*/ 	.word	0xffffffff


	//   ....[12]....
        /*0194*/ 	.word	0xffffffff


	//   ....[13]....
        /*0198*/ 	.word	0xffffffff


	//   ....[14]....
        /*019c*/ 	.word	0x0500000f


	//   ....[15]....
        /*01a0*/ 	.word	0x0500000f


	//   ....[16]....
        /*01a4*/ 	.word	0x0500000f


	//----- nvinfo : EIATTR_COOP_GROUP_INSTR_OFFSETS
	.align		4
.L_15247:
        /*01a8*/ 	.byte	0x04, 0x28
        /*01aa*/ 	.short	(.L_15249 - .L_15248)


	//   ....[0]....
.L_15248:
        /*01ac*/ 	.word	0x00000b70


	//   ....[1]....
        /*01b0*/ 	.word	0x00000b90


	//   ....[2]....
        /*01b4*/ 	.word	0x00000bb0


	//   ....[3]....
        /*01b8*/ 	.word	0x00000cb0


	//   ....[4]....
        /*01bc*/ 	.word	0x00000cd0


	//   ....[5]....
        /*01c0*/ 	.word	0x00000d00


	//   ....[6]....
        /*01c4*/ 	.word	0x00001b40


	//   ....[7]....
        /*01c8*/ 	.word	0x00001b70


	//   ....[8]....
        /*01cc*/ 	.word	0x00001b90


	//   ....[9]....
        /*01d0*/ 	.word	0x00001bb0


	//   ....[10]....
        /*01d4*/ 	.word	0x00001bd0


	//   ....[11]....
        /*01d8*/ 	.word	0x00001c20


	//   ....[12]....
        /*01dc*/ 	.word	0x00001c40


	//   ....[13]....
        /*01e0*/ 	.word	0x00001c60


	//   ....[14]....
        /*01e4*/ 	.word	0x00003150


	//   ....[15]....
        /*01e8*/ 	.word	0x000031b0


	//   ....[16]....
        /*01ec*/ 	.word	0x00003210


	//----- nvinfo : EIATTR_VRC_CTA_INIT_COUNT
	.align		4
.L_15249:
        /*01f0*/ 	.byte	0x02, 0x4a
	.zero		1
	.zero		1


	//----- nvinfo : EIATTR_SYSCALL_OFFSETS
	.align		4
        /*01f4*/ 	.byte	0x04, 0x46
        /*01f6*/ 	.short	(.L_15251 - .L_15250)


	//   ....[0]....
.L_15250:
        /*01f8*/ 	.word	0x00002a40


	//   ....[1]....
        /*01fc*/ 	.word	0x000030f0


	//----- nvinfo : EIATTR_EXIT_INSTR_OFFSETS
	.align		4
.L_15251:
        /*0200*/ 	.byte	0x04, 0x1c
        /*0202*/ 	.short	(.L_15253 - .L_15252)


	//   ....[0]....
.L_15252:
        /*0204*/ 	.word	0x00002e80


	//   ....[1]....
        /*0208*/ 	.word	0x00002fc0


	//   ....[2]....
        /*020c*/ 	.word	0x00002ff0


	//   ....[3]....
        /*0210*/ 	.word	0x00003100


	//----- nvinfo : EIATTR_CRS_STACK_SIZE
	.align		4
.L_15253:
        /*0214*/ 	.byte	0x04, 0x1e
        /*0216*/ 	.short	(.L_15255 - .L_15254)
.L_15254:
        /*0218*/ 	.word	0x00000000


	//----- nvinfo : EIATTR_CBANK_PARAM_SIZE
	.align		4
.L_15255:
        /*021c*/ 	.byte	0x03, 0x19
        /*021e*/ 	.short	0x007c


	//----- nvinfo : EIATTR_PARAM_CBANK
	.align		4
        /*0220*/ 	.byte	0x04, 0x0a
        /*0222*/ 	.short	(.L_15257 - .L_15256)
	.align		4
.L_15256:
        /*0224*/ 	.word	index@(.nv.constant0._ZN4vllm25paged_attention_v1_kernelI13__nv_bfloat16hLi112ELi8ELi128ELNS_18Fp8KVCacheDataTypeE1ELb1EEEvPT_PKS3_PKT0_S9_ifPKiSB_iPKfiiiSD_SD_iiiii)
        /*0228*/ 	.short	0x0380
        /*022a*/ 	.short	0x007c


	//----- nvinfo : EIATTR_SW_WAR
	.align		4
.L_15257:
        /*022c*/ 	.byte	0x04, 0x36
        /*022e*/ 	.short	(.L_15259 - .L_15258)
.L_15258:
        /*0230*/ 	.word	0x00000008
.L_15259:


//--------------------- .nv.info._ZN4vllm25paged_attention_v1_kernelI13__nv_bfloat16hLi96ELi8ELi128ELNS_18Fp8KVCacheDataTypeE1ELb1EEEvPT_PKS3_PKT0_S9_ifPKiSB_iPKfiiiSD_SD_iiiii --------------------------
	.section	.nv.info._ZN4vllm25paged_attention_v1_kernelI13__nv_bfloat16hLi96ELi8ELi128ELNS_18Fp8KVCacheDataTypeE1ELb1EEEvPT_PKS3_PKT0_S9_ifPKiSB_iPKfiiiSD_SD_iiiii,"",@"SHT_CUDA_INFO"
	.sectionflags	@""
	.align	4


	//----- nvinfo : EIATTR_CUDA_API_VERSION
	.align		4
        /*0000*/ 	.byte	0x04, 0x37
        /*0002*/ 	.short	(.L_15261 - .L_15260)
.L_15260:
        /*0004*/ 	.word	0x00000082


	//----- nvinfo : EIATTR_KPARAM_INFO
	.align		4
.L_15261:
        /*0008*/ 	.byte	0x04, 0x17
        /*000a*/ 	.short	(.L_15263 - .L_15262)
.L_15262:
        /*000c*/ 	.word	0x00000000
        /*0010*/ 	.short	0x0013
        /*0012*/ 	.short	0x0078
        /*0014*/ 	.byte	0x00, 0xf0, 0x11, 0x00


	//----- nvinfo : EIATTR_KPARAM_INFO
	.align		4
.L_15263:
        /*0018*/ 	.byte	0x04, 0x17
        /*001a*/ 	.short	(.L_15265 - .L_15264)
.L_15264:
        /*001c*/ 	.word	0x00000000
        /*0020*/ 	.short	0x0012
        /*0022*/ 	.short	0x0074
        /*0024*/ 	.byte	0x00, 0xf0, 0x11, 0x00


	//----- nvinfo : EIATTR_KPARAM_INFO
	.align		4
.L_15265:
        /*0028*/ 	.byte	0x04, 0x17
        /*002a*/ 	.short	(.L_15267 - .L_15266)
.L_15266:
        /*002c*/ 	.word	0x00000000
        /*0030*/ 	.short	0x0011
        /*0032*/ 	.short	0x0070
        /*0034*/ 	.byte	0x00, 0xf0, 0x11, 0x00


	//----- nvinfo : EIATTR_KPARAM_INFO
	.align		4
.L_15267:
        /*0038*/ 	.byte	0x04, 0x17
        /*003a*/ 	.short	(.L_15269 - .L_15268)
.L_15268:
        /*003c*/ 	.word	0x00000000
        /*0040*/ 	.short	0x0010
        /*0042*/ 	.short	0x006c
        /*0044*/ 	.byte	0x00, 0xf0, 0x11, 0x00


	//----- nvinfo : EIATTR_KPARAM_INFO
	.align		4
.L_15269:
        /*0048*/ 	.byte	0x04, 0x17
        /*004a*/ 	.short	(.L_15271 - .L_15270)
.L_15270:
        /*004c*/ 	.word	0x00000000
        /*0050*/ 	.short	0x000f
        /*0052*/ 	.short	0x0068
        /*0054*/ 	.byte	0x00, 0xf0, 0x11, 0x00


	//----- nvinfo : EIATTR_KPARAM_INFO
	.align		4
.L_15271:
        /*0058*/ 	.byte	0x04, 0x17
        /*005a*/ 	.short	(.L_15273 - .L_15272)
.L_15272:
        /*005c*/ 	.word	0x00000000
        /*0060*/ 	.short	0x000e
        /*0062*/ 	.short	0x0060
        /*0064*/ 	.byte	0x00, 0xf5, 0x21, 0x00


	//----- nvinfo : EIATTR_KPARAM_INFO
	.align		4
.L_15273:
        /*0068*/ 	.byte	0x04, 0x17
        /*006a*/ 	.short	(.L_15275 - .L_15274)
.L_15274:
        /*006c*/ 	.word	0x00000000
        /*0070*/ 	.short	0x000d
        /*0072*/ 	.short	0x0058
        /*0074*/ 	.byte	0x00, 0xf5, 0x21, 0x00


	//----- nvinfo : EIATTR_KPARAM_INFO
	.align		4
.L_15275:
        /*0078*/ 	.byte	0x04, 0x17
        /*007a*/ 	.short	(.L_15277 - .L_15276)
.L_15276:
        /*007c*/ 	.word	0x00000000
        /*0080*/ 	.short	0x000c
        /*0082*/ 	.short	0x0050
        /*0084*/ 	.byte	0x00, 0xf0, 0x11, 0x00


	//----- nvinfo : EIATTR_KPARAM_INFO
	.align		4
.L_15277:
        /*0088*/ 	.byte	0x04, 0x17
        /*008a*/ 	.short	(.L_15279 - .L_15278)
.L_15278:
        /*008c*/ 	.word	0x00000000
        /*0090*/ 	.short	0x000b
        /*0092*/ 	.short	0x004c
        /*0094*/ 	.byte	0x00, 0xf0, 0x11, 0x00


	//----- nvinfo : EIATTR_KPARAM_INFO
	.align		4
.L_15279:
        /*0098*/ 	.byte	0x04, 0x17
        /*009a*/ 	.short	(.L_15281 - .L_15280)
.L_15280:
        /*009c*/ 	.word	0x00000000
        /*00a0*/ 	.short	0x000a
        /*00a2*/ 	.short	0x0048
        /*00a4*/ 	.byte	0x00, 0xf0, 0x11, 0x00


	//----- nvinfo : EIATTR_KPARAM_INFO
	.align		4
.L_15281:
        /*00a8*/ 	.byte	0x04, 0x17
        /*00aa*/ 	.short	(.L_15283 - .L_15282)
.L_15282:
        /*00ac*/ 	.word	0x00000000
        /*00b0*/ 	.short	0x0009
        /*00b2*/ 	.short	0x0040
        /*00b4*/ 	.byte	0x00, 0xf5, 0x21, 0x00


	//----- nvinfo : EIATTR_KPARAM_INFO
	.align		4
.L_15283:
        /*00b8*/ 	.byte	0x04, 0x17
        /*00ba*/ 	.short	(.L_15285 - .L_15284)
.L_15284:
        /*00bc*/ 	.word	0x00000000
        /*00c0*/ 	.short	0x0008
        /*00c2*/ 	.short	0x0038
        /*00c4*/ 	.byte	0x00, 0xf0, 0x11, 0x00


	//----- nvinfo : EIATTR_KPARAM_INFO
	.align		4
.L_15285:
        /*00c8*/ 	.byte	0x04, 0x17
        /*00ca*/ 	.short	(.L_15287 - .L_15286)
.L_15286:
        /*00cc*/ 	.word	0x00000000
        /*00d0*/ 	.short	0x0007
        /*00d2*/ 	.short	0x0030
        /*00d4*/ 	.byte	0x00, 0xf5, 0x21, 0x00


	//----- nvinfo : EIATTR_KPARAM_INFO
	.align		4
.L_15287:
        /*00d8*/ 	.byte	0x04, 0x17
        /*00da*/ 	.short	(.L_15289 - .L_15288)
.L_15288:
        /*00dc*/ 	.word	0x00000000
        /*00e0*/ 	.short	0x0006
        /*00e2*/ 	.short	0x0028
        /*00e4*/ 	.byte	0x00, 0xf5, 0x21, 0x00


	//----- nvinfo : EIATTR_KPARAM_INFO
	.align		4
.L_15289:
        /*00e8*/ 	.byte	0x04, 0x17
        /*00ea*/ 	.short	(.L_15291 - .L_15290)
.L_15290:
        /*00ec*/ 	.word	0x00000000
        /*00f0*/ 	.short	0x0005
        /*00f2*/ 	.short	0x0024
        /*00f4*/ 	.byte	0x00, 0xf0, 0x11, 0x00


	//----- nvinfo : EIATTR_KPARAM_INFO
	.align		4
.L_15291:
        /*00f8*/ 	.byte	0x04, 0x17
        /*00fa*/ 	.short	(.L_15293 - .L_15292)
.L_15292:
        /*00fc*/ 	.word	0x00000000
        /*0100*/ 	.short	0x0004
        /*0102*/ 	.short	0x0020
        /*0104*/ 	.byte	0x00, 0xf0, 0x11, 0x00


	//----- nvinfo : EIATTR_KPARAM_INFO
	.align		4
.L_15293:
        /*0108*/ 	.byte	0x04, 0x17
        /*010a*/ 	.short	(.L_15295 - .L_15294)
.L_15294:
        /*010c*/ 	.word	0x00000000
        /*0110*/ 	.short	0x0003
        /*0112*/ 	.short	0x0018
        /*0114*/ 	.byte	0x00, 0xf5, 0x21, 0x00


	//----- nvinfo : EIATTR_KPARAM_INFO
	.align		4
.L_15295:
        /*0118*/ 	.byte	0x04, 0x17
        /*011a*/ 	.short	(.L_15297 - .L_15296)
.L_15296:
        /*011c*/ 	.word	0x00000000
        /*0120*/ 	.short	0x0002
        /*0122*/ 	.short	0x0010
        /*0124*/ 	.byte	0x00, 0xf5, 0x21, 0x00


	//----- nvinfo : EIATTR_KPARAM_INFO
	.align		4
.L_15297:
        /*0128*/ 	.byte	0x04, 0x17
        /*012a*/ 	.short	(.L_15299 - .L_15298)
.L_15298:
        /*012c*/ 	.word	0x00000000
        /*0130*/ 	.short	0x0001
        /*0132*/ 	.short	0x0008
        /*0134*/ 	.byte	0x00, 0xf5, 0x21, 0x00


	//----- nvinfo : EIATTR_KPARAM_INFO
	.align		4
.L_15299:
        /*0138*/ 	.byte	0x04, 0x17
        /*013a*/ 	.short	(.L_15301 - .L_15300)
.L_15300:
        /*013c*/ 	.word	0x00000000
        /*0140*/ 	.short	0x0000
        /*0142*/ 	.short	0x0000
        /*0144*/ 	.byte	0x00, 0xf5, 0x21, 0x00


	//----- nvinfo : EIATTR_SPARSE_MMA_MASK
	.align		4
.L_15301:
        /*0148*/ 	.byte	0x03, 0x50
        /*014a*/ 	.short	0x0000


	//----- nvinfo : EIATTR_MAXREG_COUNT
	.align		4
        /*014c*/ 	.byte	0x03, 0x1b
        /*014e*/ 	.short	0x00ff


	//----- nvinfo : EIATTR_NUM_BARRIERS
	.align		4
        /*0150*/ 	.byte	0x02, 0x4c
        /*0152*/ 	.byte	0x01
	.zero		1


	//----- nvinfo : EIATTR_EXTERNS
	.align		4
        /*0154*/ 	.byte	0x04, 0x0f
        /*0156*/ 	.short	(.L_15303 - .L_15302)


	//   ....[0]....
	.align		4
.L_15302:
        /*0158*/ 	.word	index@(__assertfail)


	//----- nvinfo : EIATTR_MERCURY_ISA_VERSION
	.align		4
.L_15303:
        /*015c*/ 	.byte	0x03, 0x5f
        /*015e*/ 	.short	0x0101


	//----- nvinfo : EIATTR_COOP_GROUP_MASK_REGIDS
	.align		4
        /*0160*/ 	.byte	0x04, 0x29
        /*0162*/ 	.short	(.L_15305 - .L_15304)


	//   ....[0]....
.L_15304:
        /*0164*/ 	.word	0xffffffff


	//   ....[1]....
        /*0168*/ 	.word	0xffffffff


	//   ....[2]....
        /*016c*/ 	.word	0xffffffff


	//   ....[3]....
        /*0170*/ 	.word	0xffffffff


	//   ....[4]....
        /*0174*/ 	.word	0xffffffff


	//   ....[5]....
        /*0178*/ 	.word	0xffffffff


	//   ....[6]....
        /*017c*/ 	.word	0xffffffff


	//   ....[7]....
        /*0180*/ 	.word	0xffffffff


	//   ....[8]....
        /*0184*/ 	.word	0xffffffff


	//   ....[9]....
        /*0188*/ 	.word	0xffffffff


	//   ....[10]....
        /*018c*/ 	.word	0xffffffff


	//   ....[11]....
        /*0190*/ 	.word	0xffffffff


	//   ....[12]....
        /*0194*/ 	.word	0xffffffff


	//   ....[13]....
        /*0198*/ 	.word	0xffffffff


	//   ....[14]....
        /*019c*/ 	.word	0x0500000f


	//   ....[15]....
        /*01a0*/ 	.word	0x0500000f


	//   ....[16]....
        /*01a4*/ 	.word	0x0500000f


	//----- nvinfo : EIATTR_COOP_GROUP_INSTR_OFFSETS
	.align		4
.L_15305:
        /*01a8*/ 	.byte	0x04, 0x28
        /*01aa*/ 	.short	(.L_15307 - .L_15306)


	//   ....[0]....
.L_15306:
        /*01ac*/ 	.word	0x00000b30


	//   ....[1]....
        /*01b0*/ 	.word	0x00000b50


	//   ....[2]....
        /*01b4*/ 	.word	0x00000b70


	//   ....[3]....
        /*01b8*/ 	.word	0x00000c70


	//   ....[4]....
        /*01bc*/ 	.word	0x00000c90


	//   ....[5]....
        /*01c0*/ 	.word	0x00000cc0


	//   ....[6]....
        /*01c4*/ 	.word	0x00001b00


	//   ....[7]....
        /*01c8*/ 	.word	0x00001b30


	//   ....[8]....
        /*01cc*/ 	.word	0x00001b50


	//   ....[9]....
        /*01d0*/ 	.word	0x00001b70


	//   ....[10]....
        /*01d4*/ 	.word	0x00001b90


	//   ....[11]....
        /*01d8*/ 	.word	0x00001be0


	//   ....[12]....
        /*01dc*/ 	.word	0x00001c00


	//   ....[13]....
        /*01e0*/ 	.word	0x00001c20


	//   ....[14]....
        /*01e4*/ 	.word	0x00002f80


	//   ....[15]....
        /*01e8*/ 	.word	0x00002fe0


	//   ....[16]....
        /*01ec*/ 	.word	0x00003040


	//----- nvinfo : EIATTR_VRC_CTA_INIT_COUNT
	.align		4
.L_15307:
        /*01f0*/ 	.byte	0x02, 0x4a
	.zero		1
	.zero		1


	//----- nvinfo : EIATTR_SYSCALL_OFFSETS
	.align		4
        /*01f4*/ 	.byte	0x04, 0x46
        /*01f6*/ 	.short	(.L_15309 - .L_15308)


	//   ....[0]....
.L_15308:
        /*01f8*/ 	.word	0x00002a00


	//   ....[1]....
        /*01fc*/ 	.word	0x00002f20


	//----- nvinfo : EIATTR_EXIT_INSTR_OFFSETS
	.align		4
.L_15309:
        /*0200*/ 	.byte	0x04, 0x1c
        /*0202*/ 	.short	(.L_15311 - .L_15310)


	//   ....[0]....
.L_15310:
        /*0204*/ 	.word	0x00002ca0


	//   ....[1]....
        /*0208*/ 	.word	0x00002e20


	//   ....[2]....
        /*020c*/ 	.word	0x00002f30


	//----- nvinfo : EIATTR_CRS_STACK_SIZE
	.align		4
.L_15311:
        /*0210*/ 	.byte	0x04, 0x1e
        /*0212*/ 	.short	(.L_15313 - .L_15312)
.L_15312:
        /*0214*/ 	.word	0x00000000


	//----- nvinfo : EIATTR_CBANK_PARAM_SIZE
	.align		4
.L_15313:
        /*0218*/ 	.byte	0x03, 0x19
        /*021a*/ 	.short	0x007c


	//----- nvinfo : EIATTR_PARAM_CBANK
	.align		4
        /*021c*/ 	.byte	0x04, 0x0a
        /*021e*/ 	.short	(.L_15315 - .L_15314)
	.align		4
.L_15314:
        /*0220*/ 	.word	index@(.nv.constant0._ZN4vllm25paged_attention_v1_kernelI13__nv_bfloat16hLi96ELi8ELi128ELNS_18Fp8KVCacheDataTypeE1ELb1EEEvPT_PKS3_PKT0_S9_ifPKiSB_iPKfiiiSD_SD_iiiii)
        /*0224*/ 	.short	0x0380
        /*0226*/ 	.short	0x007c


	//----- nvinfo : EIATTR_SW_WAR
	.align		4
.L_15315:
        /*0228*/ 	.byte	0x04, 0x36
        /*022a*/ 	.short	(.L_15317 - .L_15316)
.L_15316:
        /*022c*/ 	.word	0x00000008
.L_15317:


//--------------------- .nv.info._ZN4vllm25paged_attention_v1_kernelI13__nv_bfloat16hLi80ELi8ELi128ELNS_18Fp8KVCacheDataTypeE1ELb1EEEvPT_PKS3_PKT0_S9_ifPKiSB_iPKfiiiSD_SD_iiiii --------------------------
	.section	.nv.info._ZN4vllm25paged_attention_v1_kernelI13__nv_bfloat16hLi80ELi8ELi128ELNS_18Fp8KVCacheDataTypeE1ELb1EEEvPT_PKS3_PKT0_S9_ifPKiSB_iPKfiiiSD_SD_iiiii,"",@"SHT_CUDA_INFO"
	.sectionflags	@""
	.align	4


	//----- nvinfo : EIATTR_CUDA_API_VERSION
	.align		4
        /*0000*/ 	.byte	0x04, 0x37
        /*0002*/ 	.short	(.L_15319 - .L_15318)
.L_15318:
        /*0004*/ 	.word	0x00000082


	//----- nvinfo : EIATTR_KPARAM_INFO
	.align		4
.L_15319:
        /*0008*/ 	.byte	0x04, 0x17
        /*000a*/ 	.short	(.L_15321 - .L_15320)
.L_15320:
        /*000c*/ 	.word	0x00000000
        /*0010*/ 	.short	0x0013
        /*0012*/ 	.short	0x0078
        /*0014*/ 	.byte	0x00, 0xf0, 0x11, 0x00


	//----- nvinfo : EIATTR_KPARAM_INFO
	.align		4
.L_15321:
        /*0018*/ 	.byte	0x04, 0x17
        /*001a*/ 	.short	(.L_15323 - .L_15322)
.L_15322:
        /*001c*/ 	.word	0x00000000
        /*0020*/ 	.short	0x0012
        /*0022*/ 	.short	0x0074
        /*0024*/ 	.byte	0x00, 0xf0, 0x11, 0x00


	//----- nvinfo : EIATTR_KPARAM_INFO
	.align		4
.L_15323:
        /*0028*/ 	.byte	0x04, 0x17
        /*002a*/ 	.short	(.L_15325 - .L_15324)
.L_15324:
        /*002c*/ 	.word	0x00000000
        /*0030*/ 	.short	0x0011
        /*0032*/ 	.short	0x0070
        /*0034*/ 	.byte	0x00, 0xf0, 0x11, 0x00


	//----- nvinfo : EIATTR_KPARAM_INFO
	.align		4
.L_15325:
        /*0038*/ 	.byte	0x04, 0x17
        /*003a*/ 	.short	(.L_15327 - .L_15326)
.L_15326:
        /*003c*/ 	.word	0x00000000
        /*0040*/ 	.short	0x0010
        /*0042*/ 	.short	0x006c
        /*0044*/ 	.byte	0x00, 0xf0, 0x11, 0x00


	//----- nvinfo : EIATTR_KPARAM_INFO
	.align		4
.L_15327:
        /*0048*/ 	.byte	0x04, 0x17
        /*004a*/ 	.short	(.L_15329 - .L_15328)
.L_15328:
        /*004c*/ 	.word	0x00000000
        /*0050*/ 	.short	0x000f
        /*0052*/ 	.short	0x0068
        /*0054*/ 	.byte	0x00, 0xf0, 0x11, 0x00


	//----- nvinfo : EIATTR_KPARAM_INFO
	.align		4
.L_15329:
        /*0058*/ 	.byte	0x04, 0x17
        /*005a*/ 	.short	(.L_15331 - .L_15330)
.L_15330:
        /*005c*/ 	.word	0x00000000
        /*0060*/ 	.short	0x000e
        /*0062*/ 	.short	0x0060
        /*0064*/ 	.byte	0x00, 0xf5, 0x21, 0x00


	//----- nvinfo : EIATTR_KPARAM_INFO
	.align		4
.L_15331:
        /*0068*/ 	.byte	0x04, 0x17
        /*006a*/ 	.short	(.L_15333 - .L_15332)
.L_15332:
        /*006c*/ 	.word	0x00000000
        /*0070*/ 	.short	0x000d
        /*0072*/ 	.short	0x0058
        /*0074*/ 	.byte	0x00, 0xf5, 0x21, 0x00


	//----- nvinfo : EIATTR_KPARAM_INFO
	.align		4
.L_15333:
        /*0078*/ 	.byte	0x04, 0x17
        /*007a*/ 	.short	(.L_15335 - .L_15334)
.L_15334:
        /*007c*/ 	.word	0x00000000
        /*0080*/ 	.short	0x000c
        /*0082*/ 	.short	0x0050
        /*0084*/ 	.byte	0x00, 0xf0, 0x11, 0x00


	//----- nvinfo : EIATTR_KPARAM_INFO
	.align		4
.L_15335:
        /*0088*/ 	.byte	0x04, 0x17
        /*008a*/ 	.short	(.L_15337 - .L_15336)
.L_15336:
        /*008c*/ 	.word	0x00000000
        /*0090*/ 	.short	0x000b
        /*0092*/ 	.short	0x004c
        /*0094*/ 	.byte	0x00, 0xf0, 0x11, 0x00


	//----- nvinfo : EIATTR_KPARAM_INFO
	.align		4
.L_15337:
        /*0098*/ 	.byte	0x04, 0x17
        /*009a*/ 	.short	(.L_15339 - .L_15338)
.L_15338:
        /*009c*/ 	.word	0x00000000
        /*00a0*/ 	.short	0x000a
        /*00a2*/ 	.short	0x0048
        /*00a4*/ 	.byte	0x00, 0xf0, 0x11, 0x00


	//----- nvinfo : EIATTR_KPARAM_INFO
	.align		4
.L_15339:
        /*00a8*/ 	.byte	0x04, 0x17
        /*00aa*/ 	.short	(.L_15341 - .L_15340)
.L_15340:
        /*00ac*/ 	.word	0x00000000
        /*00b0*/ 	.short	0x0009
        /*00b2*/ 	.short	0x0040
        /*00b4*/ 	.byte	0x00, 0xf5, 0x21, 0x00


	//----- nvinfo : EIATTR_KPARAM_INFO
	.align		4
.L_15341:
        /*00b8*/ 	.byte	0x04, 0x17
        /*00ba*/ 	.short	(.L_15343 - .L_15342)
.L_15342:
        /*00bc*/ 	.word	0x00000000
        /*00c0*/ 	.short	0x0008
        /*00c2*/ 	.short	0x0038
        /*00c4*/ 	.byte	0x00, 0xf0, 0x11, 0x00


	//----- nvinfo : EIATTR_KPARAM_INFO
	.align		4
.L_15343:
        /*00c8*/ 	.byte	0x04, 0x17
        /*00ca*/ 	.short	(.L_15345 - .L_15344)
.L_15344:
        /*00cc*/ 	.word	0x00000000
        /*00d0*/ 	.short	0x0007
        /*00d2*/ 	.short	0x0030
        /*00d4*/ 	.byte	0x00, 0xf5, 0x21, 0x00


	//----- nvinfo : EIATTR_KPARAM_INFO
	.align		4
.L_15345:
        /*00d8*/ 	.byte	0x04, 0x17
        /*00da*/ 	.short	(.L_15347 - .L_15346)
.L_15346:
        /*00dc*/ 	.word	0x00000000
        /*00e0*/ 	.short	0x0006
        /*00e2*/ 	.short	0x0028
        /*00e4*/ 	.byte	0x00, 0xf5, 0x21, 0x00


	//----- nvinfo : EIATTR_KPARAM_INFO
	.align		4
.L_15347:
        /*00e8*/ 	.byte	0x04, 0x17
        /*00ea*/ 	.short	(.L_15349 - .L_15348)
.L_15348:
        /*00ec*/ 	.word	0x00000000
        /*00f0*/ 	.short	0x0005
        /*00f2*/ 	.short	0x0024
        /*00f4*/ 	.byte	0x00, 0xf0, 0x11, 0x00


	//----- nvinfo : EIATTR_KPARAM_INFO
	.align		4
.L_15349:
        /*00f8*/ 	.byte	0x04, 0x17
        /*00fa*/ 	.short	(.L_15351 - .L_15350)
.L_15350:
        /*00fc*/ 	.word	0x00000000
        /*0100*/ 	.short	0x0004
        /*0102*/ 	.short	0x0020
        /*0104*/ 	.byte	0x00, 0xf0, 0x11, 0x00


	//----- nvinfo : EIATTR_KPARAM_INFO
	.align		4
.L_15351:
        /*0108*/ 	.byte	0x04, 0x17
        /*010a*/ 	.short	(.L_15353 - .L_15352)
.L_15352:
        /*010c*/ 	.word	0x00000000
        /*0110*/ 	.short	0x0003
        /*0112*/ 	.short	0x0018
        /*0114*/ 	.byte	0x00, 0xf5, 0x21, 0x00


	//----- nvinfo : EIATTR_KPARAM_INFO
	.align		4
.L_15353:
        /*0118*/ 	.byte	0x04, 0x17
        /*011a*/ 	.short	(.L_15355 - .L_15354)
.L_15354:
        /*011c*/ 	.word	0x00000000
        /*0120*/ 	.short	0x0002
        /*0122*/ 	.short	0x0010
        /*0124*/ 	.byte	0x00, 0xf5, 0x21, 0x00


	//----- nvinfo : EIATTR_KPARAM_INFO
	.align		4
.L_15355:
        /*0128*/ 	.byte	0x04, 0x17
        /*012a*/ 	.short	(.L_15357 - .L_15356)
.L_15356:
        /*012c*/ 	.word	0x00000000
        /*0130*/ 	.short	0x0001
        /*0132*/ 	.short	0x0008
        /*0134*/ 	.byte	0x00, 0xf5, 0x21, 0x00


	//----- nvinfo : EIATTR_KPARAM_INFO
	.align		4
.L_15357:
        /*0138*/ 	.byte	0x04, 0x17
        /*013a*/ 	.short	(.L_15359 - .L_15358)
.L_15358:
        /*013c*/ 	.word	0x00000000
        /*0140*/ 	.short	0x0000
        /*0142*/ 	.short	0x0000
        /*0144*/ 	.byte	0x00, 0xf5, 0x21, 0x00


	//----- nvinfo : EIATTR_SPARSE_MMA_MASK
	.align		4
.L_15359:
        /*0148*/ 	.byte	0x03, 0x50
        /*014a*/ 	.short	0x0000


	//----- nvinfo : EIATTR_MAXREG_COUNT
	.align		4
        /*014c*/ 	.byte	0x03, 0x1b
        /*014e*/ 	.short	0x00ff


	//----- nvinfo : EIATTR_NUM_BARRIERS
	.align		4
        /*0150*/ 	.byte	0x02, 0x4c
        /*0152*/ 	.byte	0x01
	.zero		1


	//----- nvinfo : EIATTR_EXTERNS
	.align		4
        /*0154*/ 	.byte	0x04, 0x0f
        /*0156*/ 	.short	(.L_15361 - .L_15360)


	//   ....[0]....
	.align		4
.L_15360:
        /*0158*/ 	.word	index@(__assertfail)


	//----- nvinfo : EIATTR_MERCURY_ISA_VERSION
	.align		4
.L_15361:
        /*015c*/ 	.byte	0x03, 0x5f
        /*015e*/ 	.short	0x0101


	//----- nvinfo : EIATTR_COOP_GROUP_MASK_REGIDS
	.align		4
        /*0160*/ 	.byte	0x04, 0x29
        /*0162*/ 	.short	(.L_15363 - .L_15362)


	//   ....[0]....
.L_15362:
        /*0164*/ 	.word	0xffffffff


	//   ....[1]....
        /*0168*/ 	.word	0xffffffff


	//   ....[2]....
        /*016c*/ 	.word	0xffffffff


	//   ....[3]....
        /*0170*/ 	.word	0xffffffff


	//   ....[4]....
        /*0174*/ 	.word	0xffffffff


	//   ....[5]....
        /*0178*/ 	.word	0xffffffff


	//   ....[6]....
        /*017c*/ 	.word	0xffffffff


	//   ....[7]....
        /*0180*/ 	.word	0xffffffff


	//   ....[8]....
        /*0184*/ 	.word	0xffffffff


	//   ....[9]....
        /*0188*/ 	.word	0xffffffff


	//   ....[10]....
        /*018c*/ 	.word	0xffffffff


	//   ....[11]....
        /*0190*/ 	.word	0xffffffff


	//   ....[12]....
        /*0194*/ 	.word	0xffffffff


	//   ....[13]....
        /*0198*/ 	.word	0xffffffff


	//   ....[14]....
        /*019c*/ 	.word	0x0500000f


	//   ....[15]....
        /*01a0*/ 	.word	0x0500000f


	//   ....[16]....
        /*01a4*/ 	.word	0x0500000f


	//----- nvinfo : EIATTR_COOP_GROUP_INSTR_OFFSETS
	.align		4
.L_15363:
        /*01a8*/ 	.byte	0x04, 0x28
        /*01aa*/ 	.short	(.L_15365 - .L_15364)


	//   ....[0]....
.L_15364:
        /*01ac*/ 	.word	0x00000b70


	//   ....[1]....
        /*01b0*/ 	.word	0x00000b90


	//   ....[2]....
        /*01b4*/ 	.word	0x00000bb0


	//   ....[3]....
        /*01b8*/ 	.word	0x00000cb0


	//   ....[4]....
        /*01bc*/ 	.word	0x00000cd0


	//   ....[5]....
        /*01c0*/ 	.word	0x00000d00


	//   ....[6]....
        /*01c4*/ 	.word	0x00001b40


	//   ....[7]....
        /*01c8*/ 	.word	0x00001b70


	//   ....[8]....
        /*01cc*/ 	.word	0x00001b90


	//   ....[9]....
        /*01d0*/ 	.word	0x00001bb0


	//   ....[10]....
        /*01d4*/ 	.word	0x00001bd0


	//   ....[11]....
        /*01d8*/ 	.word	0x00001c20


	//   ....[12]....
        /*01dc*/ 	.word	0x00001c40


	//   ....[13]....
        /*01e0*/ 	.word	0x00001c60


	//   ....[14]....
        /*01e4*/ 	.word	0x000030c0


	//   ....[15]....
        /*01e8*/ 	.word	0x00003120


	//   ....[16]....
        /*01ec*/ 	.word	0x00003180


	//----- nvinfo : EIATTR_VRC_CTA_INIT_COUNT
	.align		4
.L_15365:
        /*01f0*/ 	.byte	0x02, 0x4a
	.zero		1
	.zero		1


	//----- nvinfo : EIATTR_SYSCALL_OFFSETS
	.align		4
        /*01f4*/ 	.byte	0x04, 0x46
        /*01f6*/ 	.short	(.L_15367 - .L_15366)


	//   ....[0]....
.L_15366:
        /*01f8*/ 	.word	0x00002a40


	//   ....[1]....
        /*01fc*/ 	.word	0x00003060


	//----- nvinfo : EIATTR_EXIT_INSTR_OFFSETS
	.align		4
.L_15367:
        /*0200*/ 	.byte	0x04, 0x1c
        /*0202*/ 	.short	(.L_15369 - .L_15368)


	//   ....[0]....
.L_15368:
        /*0204*/ 	.word	0x00002e10


	//   ....[1]....
        /*0208*/ 	.word	0x00002f30


	//   ....[2]....
        /*020c*/ 	.word	0x00002f60


	//   ....[3]....
        /*0210*/ 	.word	0x00003070


	//----- nvinfo : EIATTR_CRS_STACK_SIZE
	.align		4
.L_15369:
        /*0214*/ 	.byte	0x04, 0x1e
        /*0216*/ 	.short	(.L_15371 - .L_15370)
.L_15370:
        /*0218*/ 	.word	0x00000000


	//----- nvinfo : EIATTR_CBANK_PARAM_SIZE
	.align		4
.L_15371:
        /*021c*/ 	.byte	0x03, 0x19
        /*021e*/ 	.short	0x007c


	//----- nvinfo : EIATTR_PARAM_CBANK
	.align		4
        /*0220*/ 	.byte	0x04, 0x0a
        /*0222*/ 	.short	(.L_15373 - .L_15372)
	.align		4
.L_15372:
        /*0224*/ 	.word	index@(.nv.constant0._ZN4vllm25paged_attention_v1_kernelI13__nv_bfloat16hLi80ELi8ELi128ELNS_18Fp8KVCacheDataTypeE1ELb1EEEvPT_PKS3_PKT0_S9_ifPKiSB_iPKfiiiSD_SD_iiiii)
        /*0228*/ 	.short	0x0380
        /*022a*/ 	.short	0x007c


	//----- nvinfo : EIATTR_SW_WAR
	.align		4
.L_15373:
        /*022c*/ 	.byte	0x04, 0x36
        /*022e*/ 	.short	(.L_15375 - .L_15374)
.L_15374:
        /*0230*/ 	.word	0x00000008
.L_15375:


//--------------------- .nv.info._ZN4vllm25paged_attention_v1_kernelI13__nv_bfloat16hLi64ELi8ELi128ELNS_18Fp8KVCacheDataTypeE1ELb1EEEvPT_PKS3_PKT0_S9_ifPKiSB_iPKfiiiSD_SD_iiiii --------------------------
	.section	.nv.info._ZN4vllm25paged_attention_v1_kernelI13__nv_bfloat16hLi64ELi8ELi128ELNS_18Fp8KVCacheDataTypeE1ELb1EEEvPT_PKS3_PKT0_S9_ifPKiSB_iPKfiiiSD_SD_iiiii,"",@"SHT_CUDA_INFO"
	.sectionflags	@""
	.align	4


	//----- nvinfo : EIATTR_CUDA_API_VERSION
	.align		4
        /*0000*/ 	.byte	0x04, 0x37
        /*0002*/ 	.short	(.L_15377 - .L_15376)
.L_15376:
        /*0004*/ 	.word	0x00000082


	//----- nvinfo : EIATTR_KPARAM_INFO
	.align		4
.L_15377:
        /*0008*/ 	.byte	0x04, 0x17
        /*000a*/ 	.short	(.L_15379 - .L_15378)
.L_15378:
        /*000c*/ 	.word	0x00000000
        /*0010*/ 	.short	0x0013
        /*0012*/ 	.short	0x0078
        /*0014*/ 	.byte	0x00, 0xf0, 0x11, 0x00


	//----- nvinfo : EIATTR_KPARAM_INFO
	.align		4
.L_15379:
        /*0018*/ 	.byte	0x04, 0x17
        /*001a*/ 	.short	(.L_15381 - .L_15380)
.L_15380:
        /*001c*/ 	.word	0x00000000
        /*0020*/ 	.short	0x0012
        /*0022*/ 	.short	0x0074
        /*0024*/ 	.byte	0x00, 0xf0, 0x11, 0x00


	//----- nvinfo : EIATTR_KPARAM_INFO
	.align		4
.L_15381:
        /*0028*/ 	.byte	0x04, 0x17
        /*002a*/ 	.short	(.L_15383 - .L_15382)
.L_15382:
        /*002c*/ 	.word	0x00000000
        /*0030*/ 	.short	0x0011
        /*0032*/ 	.short	0x0070
        /*0034*/ 	.byte	0x00, 0xf0, 0x11, 0x00


	//----- nvinfo : EIATTR_KPARAM_INFO
	.align		4
.L_15383:
        /*0038*/ 	.byte	0x04, 0x17
        /*003a*/ 	.short	(.L_15385 - .L_15384)
.L_15384:
        /*003c*/ 	.word	0x00000000
        /*0040*/ 	.short	0x0010
        /*0042*/ 	.short	0x006c
        /*0044*/ 	.byte	0x00, 0xf0, 0x11, 0x00


	//----- nvinfo : EIATTR_KPARAM_INFO
	.align		4
.L_15385:
        /*0048*/ 	.byte	0x04, 0x17
        /*004a*/ 	.short	(.L_15387 - .L_15386)
.L_15386:
        /*004c*/ 	.word	0x00000000
        /*0050*/ 	.short	0x000f
        /*0052*/ 	.short	0x0068
        /*0054*/ 	.byte	0x00, 0xf0, 0x11, 0x00


	//----- nvinfo : EIATTR_KPARAM_INFO
	.align		4
.L_15387:
        /*0058*/ 	.byte	0x04, 0x17
        /*005a*/ 	.short	(.L_15389 - .L_15388)
.L_15388:
        /*005c*/ 	.word	0x00000000
        /*0060*/ 	.short	0x000e
        /*0062*/ 	.short	0x0060
        /*0064*/ 	.byte	0x00, 0xf5, 0x21, 0x00


	//----- nvinfo : EIATTR_KPARAM_INFO
	.align		4
.L_15389:
        /*0068*/ 	.byte	0x04, 0x17
        /*006a*/ 	.short	(.L_15391 - .L_15390)
.L_15390:
        /*006c*/ 	.word	0x00000000
        /*0070*/ 	.short	0x000d
        /*0072*/ 	.short	0x0058
        /*0074*/ 	.byte	0x00, 0xf5, 0x21, 0x00


	//----- nvinfo : EIATTR_KPARAM_INFO
	.align		4
.L_15391:
        /*0078*/ 	.byte	0x04, 0x17
        /*007a*/ 	.short	(.L_15393 - .L_15392)
.L_15392:
        /*007c*/ 	.word	0x00000000
        /*0080*/ 	.short	0x000c
        /*0082*/ 	.short	0x0050
        /*0084*/ 	.byte	0x00, 0xf0, 0x11, 0x00


	//----- nvinfo : EIATTR_KPARAM_INFO
	.align		4
.L_15393:
        /*0088*/ 	.byte	0x04, 0x17
        /*008a*/ 	.short	(.L_15395 - .L_15394)
.L_15394:
        /*008c*/ 	.word	0x00000000
        /*0090*/ 	.short	0x000b
        /*0092*/ 	.short	0x004c
        /*0094*/ 	.byte	0x00, 0xf0, 0x11, 0x00


	//----- nvinfo : EIATTR_KPARAM_INFO
	.align		4
.L_15395:
        /*0098*/ 	.byte	0x04, 0x17
        /*009a*/ 	.short	(.L_15397 - .L_15396)
.L_15396:
        /*009c*/ 	.word	0x00000000
        /*00a0*/ 	.short	0x000a
        /*00a2*/ 	.short	0x0048
        /*00a4*/ 	.byte	0x00, 0xf0, 0x11, 0x00


	//----- nvinfo : EIATTR_KPARAM_INFO
	.align		4
.L_15397:
        /*00a8*/ 	.byte	0x04, 0x17
        /*00aa*/ 	.short	(.L_15399 - .L_15398)
.L_15398:
        /*00ac*/ 	.word	0x00000000
        /*00b0*/ 	.short	0x0009
        /*00b2*/ 	.short	0x0040
        /*00b4*/ 	.byte	0x00, 0xf5, 0x21, 0x00


	//----- nvinfo : EIATTR_KPARAM_INFO
	.align		4
.L_15399:
        /*00b8*/ 	.byte	0x04, 0x17
        /*00ba*/ 	.short	(.L_15401 - .L_15400)
.L_15400:
        /*00bc*/ 	.word	0x00000000
        /*00c0*/ 	.short	0x0008
        /*00c2*/ 	.short	0x0038
        /*00c4*/ 	.byte	0x00, 0xf0, 0x11, 0x00


	//----- nvinfo : EIATTR_KPARAM_INFO
	.align		4
.L_15401:
        /*00c8*/ 	.byte	0x04, 0x17
        /*00ca*/ 	.short	(.L_15403 - .L_15402)
.L_15402:
        /*00cc*/ 	.word	0x00000000
        /*00d0*/ 	.short	0x0007
        /*00d2*/ 	.short	0x0030
        /*00d4*/ 	.byte	0x00, 0xf5, 0x21, 0x00


	//----- nvinfo : EIATTR_KPARAM_INFO
	.align		4
.L_15403:
        /*00d8*/ 	.byte	0x04, 0x17
        /*00da*/ 	.short	(.L_15405 - .L_15404)
.L_15404:
        /*00dc*/ 	.word	0x00000000
        /*00e0*/ 	.short	0x0006
        /*00e2*/ 	.short	0x0028
        /*00e4*/ 	.byte	0x00, 0xf5, 0x21, 0x00


	//----- nvinfo : EIATTR_KPARAM_INFO
	.align		4
.L_15405:
        /*00e8*/ 	.byte	0x04, 0x17
        /*00ea*/ 	.short	(.L_15407 - .L_15406)
.L_15406:
        /*00ec*/ 	.word	0x00000000
        /*00f0*/ 	.short	0x0005
        /*00f2*/ 	.short	0x0024
        /*00f4*/ 	.byte	0x00, 0xf0, 0x11, 0x00


	//----- nvinfo : EIATTR_KPARAM_INFO
	.align		4
.L_15407:
        /*00f8*/ 	.byte	0x04, 0x17
        /*00fa*/ 	.short	(.L_15409 - .L_15408)
.L_15408:
        /*00fc*/ 	.word	0x00000000
        /*0100*/ 	.short	0x0004
        /*0102*/ 	.short	0x0020
        /*0104*/ 	.byte	0x00, 0xf0, 0x11, 0x00


	//----- nvinfo : EIATTR_KPARAM_INFO
	.align		4
.L_15409:
        /*0108*/ 	.byte	0x04, 0x17
        /*010a*/ 	.short	(.L_15411 - .L_15410)
.L_15410:
        /*010c*/ 	.word	0x00000000
        /*0110*/ 	.short	0x0003
        /*0112*/ 	.short	0x0018
        /*0114*/ 	.byte	0x00, 0xf5, 0x21, 0x00


	//----- nvinfo : EIATTR_KPARAM_INFO
	.align		4
.L_15411:
        /*0118*/ 	.byte	0x04, 0x17
        /*011a*/ 	.short	(.L_15413 - .L_15412)
.L_15412:
        /*011c*/ 	.word	0x00000000
        /*0120*/ 	.short	0x0002
        /*0122*/ 	.short	0x0010
        /*0124*/ 	.byte	0x00, 0xf5, 0x21, 0x00


	//----- nvinfo : EIATTR_KPARAM_INFO
	.align		4
.L_15413:
        /*0128*/ 	.byte	0x04, 0x17
        /*012a*/ 	.short	(.L_15415 - .L_15414)
.L_15414:
        /*012c*/ 	.word	0x00000000
        /*0130*/ 	.short	0x0001
        /*0132*/ 	.short	0x0008
        /*0134*/ 	.byte	0x00, 0xf5, 0x21, 0x00


	//----- nvinfo : EIATTR_KPARAM_INFO
	.align		4
.L_15415:
        /*0138*/ 	.byte	0x04, 0x17
        /*013a*/ 	.short	(.L_15417 - .L_15416)
.L_15416:
        /*013c*/ 	.word	0x00000000
        /*0140*/ 	.short	0x0000
        /*0142*/ 	.short	0x0000
        /*0144*/ 	.byte	0x00, 0xf5, 0x21, 0x00


	//----- nvinfo : EIATTR_SPARSE_MMA_MASK
	.align		4
.L_15417:
        /*0148*/ 	.byte	0x03, 0x50
        /*014a*/ 	.short	0x0000


	//----- nvinfo : EIATTR_MAXREG_COUNT
	.align		4
        /*014c*/ 	.byte	0x03, 0x1b
        /*014e*/ 	.short	0x00ff


	//----- nvinfo : EIATTR_NUM_BARRIERS
	.align		4
        /*0150*/ 	.byte	0x02, 0x4c
        /*0152*/ 	.byte	0x01
	.zero		1


	//----- nvinfo : EIATTR_EXTERNS
	.align		4
        /*0154*/ 	.byte	0x04, 0x0f
        /*0156*/ 	.short	(.L_15419 - .L_15418)


	//   ....[0]....
	.align		4
.L_15418:
        /*0158*/ 	.word	index@(__assertfail)


	//----- nvinfo : EIATTR_MERCURY_ISA_VERSION
	.align		4
.L_15419:
        /*015c*/ 	.byte	0x03, 0x5f
        /*015e*/ 	.short	0x0101


	//----- nvinfo : EIATTR_COOP_GROUP_MASK_REGIDS
	.align		4
        /*0160*/ 	.byte	0x04, 0x29
        /*0162*/ 	.short	(.L_15421 - .L_15420)


	//   ....[0]....
.L_15420:
        /*0164*/ 	.word	0xffffffff


	//   ....[1]....
        /*0168*/ 	.word	0xffffffff


	//   ....[2]....
        /*016c*/ 	.word	0xffffffff


	//   ....[3]....
        /*0170*/ 	.word	0xffffffff


	//   ....[4]....
        /*0174*/ 	.word	0xffffffff


	//   ....[5]....
        /*0178*/ 	.word	0xffffffff


	//   ....[6]....
        /*017c*/ 	.word	0xffffffff


	//   ....[7]....
        /*0180*/ 	.word	0xffffffff


	//   ....[8]....
        /*0184*/ 	.word	0xffffffff


	//   ....[9]....
        /*0188*/ 	.word	0xffffffff


	//   ....[10]....
        /*018c*/ 	.word	0xffffffff


	//   ....[11]....
        /*0190*/ 	.word	0xffffffff


	//   ....[12]....
        /*0194*/ 	.word	0xffffffff


	//   ....[13]....
        /*0198*/ 	.word	0xffffffff


	//   ....[14]....
        /*019c*/ 	.word	0x0500000f


	//   ....[15]....
        /*01a0*/ 	.word	0x0500000f


	//   ....[16]....
        /*01a4*/ 	.word	0x0500000f


	//----- nvinfo : EIATTR_COOP_GROUP_INSTR_OFFSETS
	.align		4
.L_15421:
        /*01a8*/ 	.byte	0x04, 0x28
        /*01aa*/ 	.short	(.L_15423 - .L_15422)


	//   ....[0]....
.L_15422:
        /*01ac*/ 	.word	0x00000b30


	//   ....[1]....
        /*01b0*/ 	.word	0x00000b50


	//   ....[2]....
        /*01b4*/ 	.word	0x00000b70


	//   ....[3]....
        /*01b8*/ 	.word	0x00000c70


	//   ....[4]....
        /*01bc*/ 	.word	0x00000c90


	//   ....[5]....
        /*01c0*/ 	.word	0x00000cc0


	//   ....[6]....
        /*01c4*/ 	.word	0x00001b00


	//   ....[7]....
        /*01c8*/ 	.word	0x00001b30


	//   ....[8]....
        /*01cc*/ 	.word	0x00001b50


	//   ....[9]....
        /*01d0*/ 	.word	0x00001b70


	//   ....[10]....
        /*01d4*/ 	.word	0x00001b90


	//   ....[11]....
        /*01d8*/ 	.word	0x00001be0


	//   ....[12]....
        /*01dc*/ 	.word	0x00001c00


	//   ....[13]....
        /*01e0*/ 	.word	0x00001c20


	//   ....[14]....
        /*01e4*/ 	.word	0x00003060


	//   ....[15]....
        /*01e8*/ 	.word	0x000030c0


	//   ....[16]....
        /*01ec*/ 	.word	0x00003120


	//----- nvinfo : EIATTR_VRC_CTA_INIT_COUNT
	.align		4
.L_15423:
        /*01f0*/ 	.byte	0x02, 0x4a
	.zero		1
	.zero		1


	//----- nvinfo : EIATTR_SYSCALL_OFFSETS
	.align		4
        /*01f4*/ 	.byte	0x04, 0x46
        /*01f6*/ 	.short	(.L_15425 - .L_15424)


	//   ....[0]....
.L_15424:
        /*01f8*/ 	.word	0x00002a10


	//   ....[1]....
        /*01fc*/ 	.word	0x00003000


	//----- nvinfo : EIATTR_EXIT_INSTR_OFFSETS
	.align		4
.L_15425:
        /*0200*/ 	.byte	0x04, 0x1c
        /*0202*/ 	.short	(.L_15427 - .L_15426)


	//   ....[0]....
.L_15426:
        /*0204*/ 	.word	0x00002de0


	//   ....[1]....
        /*0208*/ 	.word	0x00002f00


	//   ....[2]....
        /*020c*/ 	.word	0x00003010


	//----- nvinfo : EIATTR_CRS_STACK_SIZE
	.align		4
.L_15427:
        /*0210*/ 	.byte	0x04, 0x1e
        /*0212*/ 	.short	(.L_15429 - .L_15428)
.L_15428:
        /*0214*/ 	.word	0x00000000


	//----- nvinfo : EIATTR_CBANK_PARAM_SIZE
	.align		4
.L_15429:
        /*0218*/ 	.byte	0x03, 0x19
        /*021a*/ 	.short	0x007c


	//----- nvinfo : EIATTR_PARAM_CBANK
	.align		4
        /*021c*/ 	.byte	0x04, 0x0a
        /*021e*/ 	.short	(.L_15431 - .L_15430)
	.align		4
.L_15430:
        /*0220*/ 	.word	index@(.nv.constant0._ZN4vllm25paged_attention_v1_kernelI13__nv_bfloat16hLi64ELi8ELi128ELNS_18Fp8KVCacheDataTypeE1ELb1EEEvPT_PKS3_PKT0_S9_ifPKiSB_iPKfiiiSD_SD_iiiii)
        /*0224*/ 	.short	0x0380
        /*0226*/ 	.short	0x007c


	//----- nvinfo : EIATTR_SW_WAR
	.align		4
.L_15431:
        /*0228*/ 	.byte	0x04, 0x36
        /*022a*/ 	.short	(.L_15433 - .L_15432)
.L_15432:
        /*022c*/ 	.word	0x00000008
.L_15433:


//--------------------- .nv.info._ZN4vllm25paged_attention_v1_kernelI13__nv_bfloat16hLi32ELi8ELi128ELNS_18Fp8KVCacheDataTypeE1ELb1EEEvPT_PKS3_PKT0_S9_ifPKiSB_iPKfiiiSD_SD_iiiii --------------------------
	.section	.nv.info._ZN4vllm25paged_attention_v1_kernelI13__nv_bfloat16hLi32ELi8ELi128ELNS_18Fp8KVCacheDataTypeE1ELb1EEEvPT_PKS3_PKT0_S9_ifPKiSB_iPKfiiiSD_SD_iiiii,"",@"SHT_CUDA_INFO"
	.sectionflags	@""
	.align	4


	//----- nvinfo : EIATTR_CUDA_API_VERSION
	.align		4
        /*0000*/ 	.byte	0x04, 0x37
        /*0002*/ 	.short	(.L_15435 - .L_15434)
.L_15434:
        /*0004*/ 	.word	0x00000082


	//----- nvinfo : EIATTR_KPARAM_INFO
	.align		4
.L_15435:
        /*0008*/ 	.byte	0x04, 0x17
        /*000a*/ 	.short	(.L_15437 - .L_15436)
.L_15436:
        /*000c*/ 	.word	0x00000000
        /*0010*/ 	.short	0x0013
        /*0012*/ 	.short	0x0078
        /*0014*/ 	.byte	0x00, 0xf0, 0x11, 0x00


	//----- nvinfo : EIATTR_KPARAM_INFO
	.align		4
.L_15437:
        /*0018*/ 	.byte	0x04, 0x17
        /*001a*/ 	.short	(.L_15439 - .L_15438)
.L_15438:
        /*001c*/ 	.word	0x00000000
        /*0020*/ 	.short	0x0012
        /*0022*/ 	.short	0x0074
        /*0024*/ 	.byte	0x00, 0xf0, 0x11, 0x00


	//----- nvinfo : EIATTR_KPARAM_INFO
	.align		4
.L_15439:
        /*0028*/ 	.byte	0x04, 0x17
        /*002a*/ 	.short	(.L_15441 - .L_15440)
.L_15440:
        /*002c*/ 	.word	0x00000000
        /*0030*/ 	.short	0x0011
        /*0032*/ 	.short	0x0070
        /*0034*/ 	.byte	0x00, 0xf0, 0x11, 0x00


	//----- nvinfo : EIATTR_KPARAM_INFO
	.align		4
.L_15441:
        /*0038*/ 	.byte	0x04, 0x17
        /*003a*/ 	.short	(.L_15443 - .L_15442)
.L_15442:
        /*003c*/ 	.word	0x00000000
        /*0040*/ 	.short	0x0010
        /*0042*/ 	.short	0x006c
        /*0044*/ 	.byte	0x00, 0xf0, 0x11, 0x00


	//----- nvinfo : EIATTR_KPARAM_INFO
	.align		4
.L_15443:
        /*0048*/ 	.byte	0x04, 0x17
        /*004a*/ 	.short	(.L_15445 - .L_15444)
.L_15444:
        /*004c*/ 	.word	0x00000000
        /*0050*/ 	.short	0x000f
        /*0052*/ 	.short	0x0068
        /*0054*/ 	.byte	0x00, 0xf0, 0x11, 0x00


	//----- nvinfo : EIATTR_KPARAM_INFO
	.align		4
.L_15445:
        /*0058*/ 	.byte	0x04, 0x17
        /*005a*/ 	.short	(.L_15447 - .L_15446)
.L_15446:
        /*005c*/ 	.word	0x00000000
        /*0060*/ 	.short	0x000e
        /*0062*/ 	.short	0x0060
        /*0064*/ 	.byte	0x00, 0xf5, 0x21, 0x00


	//----- nvinfo : EIATTR_KPARAM_INFO
	.align		4
.L_15447:
        /*0068*/ 	.byte	0x04, 0x17
        /*006a*/ 	.short	(.L_15449 - .L_15448)
.L_15448:
        /*006c*/ 	.word	0x00000000
        /*0070*/ 	.short	0x000d
        /*0072*/ 	.short	0x0058
        /*0074*/ 	.byte	0x00, 0xf5, 0x21, 0x00


	//----- nvinfo : EIATTR_KPARAM_INFO
	.align		4
.L_15449:
        /*0078*/ 	.byte	0x04, 0x17
        /*007a*/ 	.short	(.L_15451 - .L_15450)
.L_15450:
        /*007c*/ 	.word	0x00000000
        /*0080*/ 	.short	0x000c
        /*0082*/ 	.short	0x0050
        /*0084*/ 	.byte	0x00, 0xf0, 0x11, 0x00


	//----- nvinfo : EIATTR_KPARAM_INFO
	.align		4
.L_15451:
        /*0088*/ 	.byte	0x04, 0x17
        /*008a*/ 	.short	(.L_15453 - .L_15452)
.L_15452:
        /*008c*/ 	.word	0x00000000
        /*0090*/ 	.short	0x000b
        /*0092*/ 	.short	0x004c
        /*0094*/ 	.byte	0x00, 0xf0, 0x11, 0x00


	//----- nvinfo : EIATTR_KPARAM_INFO
	.align		4
.L_15453:
        /*0098*/ 	.byte	0x04, 0x17
        /*009a*/ 	.short	(.L_15455 - .L_15454)
.L_15454:
        /*009c*/ 	.word	0x00000000
        /*00a0*/ 	.short	0x000a
        /*00a2*/ 	.short	0x0048
        /*00a4*/ 	.byte	0x00, 0xf0, 0x11, 0x00


	//----- nvinfo : EIATTR_KPARAM_INFO
	.align		4
.L_15455:
        /*00a8*/ 	.byte	0x04, 0x17
        /*00aa*/ 	.short	(.L_15457 - .L_15456)
.L_15456:
        /*00ac*/ 	.word	0x00000000
        /*00b0*/ 	.short	0x0009
        /*00b2*/ 	.short	0x0040
        /*00b4*/ 	.byte	0x00, 0xf5, 0x21, 0x00


	//----- nvinfo : EIATTR_KPARAM_INFO
	.align		4
.L_15457:
        /*00b8*/ 	.byte	0x04, 0x17
        /*00ba*/ 	.short	(.L_15459 - .L_15458)
.L_15458:
        /*00bc*/ 	.word	0x00000000
        /*00c0*/ 	.short	0x0008
        /*00c2*/ 	.short	0x0038
        /*00c4*/ 	.byte	0x00, 0xf0, 0x11, 0x00


	//----- nvinfo : EIATTR_KPARAM_INFO
	.align		4
.L_15459:
        /*00c8*/ 	.byte	0x04, 0x17
        /*00ca*/ 	.short	(.L_15461 - .L_15460)
.L_15460:
        /*00cc*/ 	.word	0x00000000
        /*00d0*/ 	.short	0x0007
        /*00d2*/ 	.short	0x0030
        /*00d4*/ 	.byte	0x00, 0xf5, 0x21, 0x00


	//----- nvinfo : EIATTR_KPARAM_INFO
	.align		4
.L_15461:
        /*00d8*/ 	.byte	0x04, 0x17
        /*00da*/ 	.short	(.L_15463 - .L_15462)
.L_15462:
        /*00dc*/ 	.word	0x00000000
        /*00e0*/ 	.short	0x0006
        /*00e2*/ 	.short	0x0028
        /*00e4*/ 	.byte	0x00, 0xf5, 0x21, 0x00


	//----- nvinfo : EIATTR_KPARAM_INFO
	.align		4
.L_15463:
        /*00e8*/ 	.byte	0x04, 0x17
        /*00ea*/ 	.short	(.L_15465 - .L_15464)
.L_15464:
        /*00ec*/ 	.word	0x00000000
        /*00f0*/ 	.short	0x0005
        /*00f2*/ 	.short	0x0024
        /*00f4*/ 	.byte	0x00, 0xf0, 0x11, 0x00


	//----- nvinfo : EIATTR_KPARAM_INFO
	.align		4
.L_15465:
        /*00f8*/ 	.byte	0x04, 0x17
        /*00fa*/ 	.short	(.L_15467 - .L_15466)
.L_15466:
        /*00fc*/ 	.word	0x00000000
        /*0100*/ 	.short	0x0004
        /*0102*/ 	.short	0x0020
        /*0104*/ 	.byte	0x00, 0xf0, 0x11, 0x00


	//----- nvinfo : EIATTR_KPARAM_INFO
	.align		4
.L_15467:
        /*0108*/ 	.byte	0x04, 0x17
        /*010a*/ 	.short	(.L_15469 - .L_15468)
.L_15468:
        /*010c*/ 	.word	0x00000000
        /*0110*/ 	.short	0x0003
        /*0112*/ 	.short	0x0018
        /*0114*/ 	.byte	0x00, 0xf5, 0x21, 0x00


	//----- nvinfo : EIATTR_KPARAM_INFO
	.align		4
.L_15469:
        /*0118*/ 	.byte	0x04, 0x17
        /*011a*/ 	.short	(.L_15471 - .L_15470)
.L_15470:
        /*011c*/ 	.word	0x00000000
        /*0120*/ 	.short	0x0002
        /*0122*/ 	.short	0x0010
        /*0124*/ 	.byte	0x00, 0xf5, 0x21, 0x00


	//----- nvinfo : EIATTR_KPARAM_INFO
	.align		4
.L_15471:
        /*0128*/ 	.byte	0x04, 0x17
        /*012a*/ 	.short	(.L_15473 - .L_15472)
.L_15472:
        /*012c*/ 	.word	0x00000000
        /*0130*/ 	.short	0x0001
        /*0132*/ 	.short	0x0008
        /*0134*/ 	.byte	0x00, 0xf5, 0x21, 0x00


	//----- nvinfo : EIATTR_KPARAM_INFO
	.align		4
.L_15473:
        /*0138*/ 	.byte	0x04, 0x17
        /*013a*/ 	.short	(.L_15475 - .L_15474)
.L_15474:
        /*013c*/ 	.word	0x00000000
        /*0140*/ 	.short	0x0000
        /*0142*/ 	.short	0x0000
        /*0144*/ 	.byte	0x00, 0xf5, 0x21, 0x00


	//----- nvinfo : EIATTR_SPARSE_MMA_MASK
	.align		4
.L_15475:
        /*0148*/ 	.byte	0x03, 0x50
        /*014a*/ 	.short	0x0000


	//----- nvinfo : EIATTR_MAXREG_COUNT
	.align		4
        /*014c*/ 	.byte	0x03, 0x1b
        /*014e*/ 	.short	0x00ff


	//----- nvinfo : EIATTR_NUM_BARRIERS
	.align		4
        /*0150*/ 	.byte	0x02, 0x4c
        /*0152*/ 	.byte	0x01
	.zero		1


	//----- nvinfo : EIATTR_EXTERNS
	.align		4
        /*0154*/ 	.byte	0x04, 0x0f
        /*0156*/ 	.short	(.L_15477 - .L_15476)


	//   ....[0]....
	.align		4
.L_15476:
        /*0158*/ 	.word	index@(__assertfail)


	//----- nvinfo : EIATTR_MERCURY_ISA_VERSION
	.align		4
.L_15477:
        /*015c*/ 	.byte	0x03, 0x5f
        /*015e*/ 	.short	0x0101


	//----- nvinfo : EIATTR_COOP_GROUP_MASK_REGIDS
	.align		4
        /*0160*/ 	.byte	0x04, 0x29
        /*0162*/ 	.short	(.L_15479 - .L_15478)


	//   ....[0]....
.L_15478:
        /*0164*/ 	.word	0xffffffff


	//   ....[1]....
        /*0168*/ 	.word	0xffffffff


	//   ....[2]....
        /*016c*/ 	.word	0xffffffff


	//   ....[3]....
        /*0170*/ 	.word	0xffffffff


	//   ....[4]....
        /*0174*/ 	.word	0xffffffff


	//   ....[5]....
        /*0178*/ 	.word	0xffffffff


	//   ....[6]....
        /*017c*/ 	.word	0xffffffff


	//   ....[7]....
        /*0180*/ 	.word	0xffffffff


	//   ....[8]....
        /*0184*/ 	.word	0xffffffff


	//   ....[9]....
        /*0188*/ 	.word	0xffffffff


	//   ....[10]....
        /*018c*/ 	.word	0xffffffff


	//   ....[11]....
        /*0190*/ 	.word	0xffffffff


	//   ....[12]....
        /*0194*/ 	.word	0xffffffff


	//   ....[13]....
        /*0198*/ 	.word	0xffffffff


	//   ....[14]....
        /*019c*/ 	.word	0x0500000f


	//   ....[15]....
        /*01a0*/ 	.word	0x0500000f


	//   ....[16]....
        /*01a4*/ 	.word	0x0500000f


	//----- nvinfo : EIATTR_COOP_GROUP_INSTR_OFFSETS
	.align		4
.L_15479:
        /*01a8*/ 	.byte	0x04, 0x28
        /*01aa*/ 	.short	(.L_15481 - .L_15480)


	//   ....[0]....
.L_15480:
        /*01ac*/ 	.word	0x00000b70


	//   ....[1]....
        /*01b0*/ 	.word	0x00000b90


	//   ....[2]....
        /*01b4*/ 	.word	0x00000bb0


	//   ....[3]....
        /*01b8*/ 	.word	0x00000cb0


	//   ....[4]....
        /*01bc*/ 	.word	0x00000cd0


	//   ....[5]....
        /*01c0*/ 	.word	0x00000d00


	//   ....[6]....
        /*01c4*/ 	.word	0x00001b40


	//   ....[7]....
        /*01c8*/ 	.word	0x00001b70


	//   ....[8]....
        /*01cc*/ 	.word	0x00001b90


	//   ....[9]....
        /*01d0*/ 	.word	0x00001bb0


	//   ....[10]....
        /*01d4*/ 	.word	0x00001bd0


	//   ....[11]....
        /*01d8*/ 	.word	0x00001c20


	//   ....[12]....
        /*01dc*/ 	.word	0x00001c40


	//   ....[13]....
        /*01e0*/ 	.word	0x00001c60


	//   ....[14]....
        /*01e4*/ 	.word	0x00002e50


	//   ....[15]....
        /*01e8*/ 	.word	0x00002eb0


	//   ....[16]....
        /*01ec*/ 	.word	0x00002f10


	//----- nvinfo : EIATTR_VRC_CTA_INIT_COUNT
	.align		4
.L_15481:
        /*01f0*/ 	.byte	0x02, 0x4a
	.zero		1
	.zero		1


	//----- nvinfo : EIATTR_SYSCALL_OFFSETS
	.align		4
        /*01f4*/ 	.byte	0x04, 0x46
        /*01f6*/ 	.short	(.L_15483 - .L_15482)


	//   ....[0]....
.L_15482:
        /*01f8*/ 	.word	0x00002a00


	//   ....[1]....
        /*01fc*/ 	.word	0x00002df0


	//----- nvinfo : EIATTR_EXIT_INSTR_OFFSETS
	.align		4
.L_15483:
        /*0200*/ 	.byte	0x04, 0x1c
        /*0202*/ 	.short	(.L_15485 - .L_15484)


	//   ....[0]....
.L_15484:
        /*0204*/ 	.word	0x00002c00


	//   ....[1]....
        /*0208*/ 	.word	0x00002cf0


	//   ....[2]....
        /*020c*/ 	.word	0x00002e00


	//----- nvinfo : EIATTR_CRS_STACK_SIZE
	.align		4
.L_15485:
        /*0210*/ 	.byte	0x04, 0x1e
        /*0212*/ 	.short	(.L_15487 - .L_15486)
.L_15486:
        /*0214*/ 	.word	0x00000000


	//----- nvinfo : EIATTR_CBANK_PARAM_SIZE
	.align		4
.L_15487:
        /*0218*/ 	.byte	0x03, 0x19
        /*021a*/ 	.short	0x007c


	//----- nvinfo : EIATTR_PARAM_CBANK
	.align		4
        /*021c*/ 	.byte	0x04, 0x0a
        /*021e*/ 	.short	(.L_15489 - .L_15488)
	.align		4
.L_15488:
        /*0220*/ 	.word	index@(.nv.constant0._ZN4vllm25paged_attention_v1_kernelI13__nv_bfloat16hLi32ELi8ELi128ELNS_18Fp8KVCacheDataTypeE1ELb1EEEvPT_PKS3_PKT0_S9_ifPKiSB_iPKfiiiSD_SD_iiiii)
        /*0224*/ 	.short	0x0380
        /*0226*/ 	.short	0x007c


	//----- nvinfo : EIATTR_SW_WAR
	.align		4
.L_15489:
        /*0228*/ 	.byte	0x04, 0x36
        /*022a*/ 	.short	(.L_15491 - .L_15490)
.L_15490:
        /*022c*/ 	.word	0x00000008
.L_15491:


//--------------------- .nv.info._ZN4vllm25paged_attention_v1_kernelIthLi256ELi32ELi128ELNS_18Fp8KVCacheDataTypeE1ELb0EEEvPT_PKS2_PKT0_S8_ifPKiSA_iPKfiiiSC_SC_iiiii --------------------------
	.section	.nv.info._ZN4vllm25paged_attention_v1_kernelIthLi256ELi32ELi128ELNS_18Fp8KVCacheDataTypeE1ELb0EEEvPT_PKS2_PKT0_S8_ifPKiSA_iPKfiiiSC_SC_iiiii,"",@"SHT_CUDA_INFO"
	.sectionflags	@""
	.align	4


	//----- nvinfo : EIATTR_CUDA_API_VERSION
	.align		4
        /*0000*/ 	.byte	0x04, 0x37
        /*0002*/ 	.short	(.L_15493 - .L_15492)
.L_15492:
        /*0004*/ 	.word	0x00000082


	//----- nvinfo : EIATTR_KPARAM_INFO
	.align		4
.L_15493:
        /*0008*/ 	.byte	0x04, 0x17
        /*000a*/ 	.short	(.L_15495 - .L_15494)
.L_15494:
        /*000c*/ 	.word	0x00000000
        /*0010*/ 	.short	0x0013
        /*0012*/ 	.short	0x0078
        /*0014*/ 	.byte	0x00, 0xf0, 0x11, 0x00


	//----- nvinfo : EIATTR_KPARAM_INFO
	.align		4
.L_15495:
        /*0018*/ 	.byte	0x04, 0x17
        /*001a*/ 	.short	(.L_15497 - .L_15496)
.L_15496:
        /*001c*/ 	.word	0x00000000
        /*0020*/ 	.short	0x0012
        /*0022*/ 	.short	0x0074
        /*0024*/ 	.byte	0x00, 0xf0, 0x11, 0x00


	//----- nvinfo : EIATTR_KPARAM_INFO
	.align		4
.L_15497:
        /*0028*/ 	.byte	0x04, 0x17
        /*002a*/ 	.short	(.L_15499 - .L_15498)
.L_15498:
        /*002c*/ 	.word	0x00000000
        /*0030*/ 	.short	0x0011
        /*0032*/ 	.short	0x0070
        /*0034*/ 	.byte	0x00, 0xf0, 0x11, 0x00


	//----- nvinfo : EIATTR_KPARAM_INFO
	.align		4
.L_15499:
        /*0038*/ 	.byte	0x04, 0x17
        /*003a*/ 	.short	(.L_15501 - .L_15500)
.L_15500:
        /*003c*/ 	.word	0x00000000
        /*0040*/ 	.short	0x0010
        /*0042*/ 	.short	0x006c
        /*0044*/ 	.byte	0x00, 0xf0, 0x11, 0x00


	//----- nvinfo : EIATTR_KPARAM_INFO
	.align		4
.L_15501:
        /*0048*/ 	.byte	0x04, 0x17
        /*004a*/ 	.short	(.L_15503 - .L_15502)
.L_15502:
        /*004c*/ 	.word	0x00000000
        /*0050*/ 	.short	0x000f
        /*0052*/ 	.short	0x0068
        /*0054*/ 	.byte	0x00, 0xf0, 0x11, 0x00


	//----- nvinfo : EIATTR_KPARAM_INFO
	.align		4
.L_15503:
        /*0058*/ 	.byte	0x04, 0x17
        /*005a*/ 	.short	(.L_15505 - .L_15504)
.L_15504:
        /*005c*/ 	.word	0x00000000
        /*0060*/ 	.short	0x000e
        /*0062*/ 	.short	0x0060
        /*0064*/ 	.byte	0x00, 0xf5, 0x21, 0x00


	//----- nvinfo : EIATTR_KPARAM_INFO
	.align		4
.L_15505:
        /*0068*/ 	.byte	0x04, 0x17
        /*006a*/ 	.short	(.L_15507 - .L_15506)
.L_15506:
        /*006c*/ 	.word	0x00000000
        /*0070*/ 	.short	0x000d
        /*0072*/ 	.short	0x0058
        /*0074*/ 	.byte	0x00, 0xf5, 0x21, 0x00


	//----- nvinfo : EIATTR_KPARAM_INFO
	.align		4
.L_15507:
        /*0078*/ 	.byte	0x04, 0x17
        /*007a*/ 	.short	(.L_15509 - .L_15508)
.L_15508:
        /*007c*/ 	.word	0x00000000
        /*0080*/ 	.short	0x000c
        /*0082*/ 	.short	0x0050
        /*0084*/ 	.byte	0x00, 0xf0, 0x11, 0x00


	//----- nvinfo : EIATTR_KPARAM_INFO
	.align		4
.L_15509:
        /*0088*/ 	.byte	0x04, 0x17
        /*008a*/ 	.short	(.L_15511 - .L_15510)
.L_15510:
        /*008c*/ 	.word	0x00000000
        /*0090*/ 	.short	0x000b
        /*0092*/ 	.short	0x004c
        /*0094*/ 	.byte	0x00, 0xf0, 0x11, 0x00


	//----- nvinfo : EIATTR_KPARAM_INFO
	.align		4
.L_15511:
        /*0098*/ 	.byte	0x04, 0x17
        /*009a*/ 	.short	(.L_15513 - .L_15512)
.L_15512:
        /*009c*/ 	.word	0x00000000
        /*00a0*/ 	.short	0x000a
        /*00a2*/ 	.short	0x0048
        /*00a4*/ 	.byte	0x00, 0xf0, 0x11, 0x00


	//----- nvinfo : EIATTR_KPARAM_INFO
	.align		4
.L_15513:
        /*00a8*/ 	.byte	0x04, 0x17
        /*00aa*/ 	.short	(.L_15515 - .L_15514)
.L_15514:
        /*00ac*/ 	.word	0x00000000
        /*00b0*/ 	.short	0x0009
        /*00b2*/ 	.short	0x0040
        /*00b4*/ 	.byte	0x00, 0xf5, 0x21, 0x00


	//----- nvinfo : EIATTR_KPARAM_INFO
	.align		4
.L_15515:
        /*00b8*/ 	.byte	0x04, 0x17
        /*00ba*/ 	.short	(.L_15517 - .L_15516)
.L_15516:
        /*00bc*/ 	.word	0x00000000
        /*00c0*/ 	.short	0x0008
        /*00c2*/ 	.short	0x0038
        /*00c4*/ 	.byte	0x00, 0xf0, 0x11, 0x00


	//----- nvinfo : EIATTR_KPARAM_INFO
	.align		4
.L_15517:
        /*00c8*/ 	.byte	0x04, 0x17
        /*00ca*/ 	.short	(.L_15519 - .L_15518)
.L_15518:
        /*00cc*/ 	.word	0x00000000
        /*00d0*/ 	.short	0x0007
        /*00d2*/ 	.short	0x0030
        /*00d4*/ 	.byte	0x00, 0xf5, 0x21, 0x00


	//----- nvinfo : EIATTR_KPARAM_INFO
	.align		4
.L_15519:
        /*00d8*/ 	.byte	0x04, 0x17
        /*00da*/ 	.short	(.L_15521 - .L_15520)
.L_15520:
        /*00dc*/ 	.word	0x00000000
        /*00e0*/ 	.short	0x0006
        /*00e2*/ 	.short	0x0028
        /*00e4*/ 	.byte	0x00, 0xf5, 0x21, 0x00


	//----- nvinfo : EIATTR_KPARAM_INFO
	.align		4
.L_15521:
        /*00e8*/ 	.byte	0x04, 0x17
        /*00ea*/ 	.short	(.L_15523 - .L_15522)
.L_15522:
        /*00ec*/ 	.word	0x00000000
        /*00f0*/ 	.short	0x0005
        /*00f2*/ 	.short	0x0024
        /*00f4*/ 	.byte	0x00, 0xf0, 0x11, 0x00


	//----- nvinfo : EIATTR_KPARAM_INFO
	.align		4
.L_15523:
        /*00f8*/ 	.byte	0x04, 0x17
        /*00fa*/ 	.short	(.L_15525 - .L_15524)
.L_15524:
        /*00fc*/ 	.word	0x00000000
        /*0100*/ 	.short	0x0004
        /*0102*/ 	.short	0x0020
        /*0104*/ 	.byte	0x00, 0xf0, 0x11, 0x00


	//----- nvinfo : EIATTR_KPARAM_INFO
	.align		4
.L_15525:
        /*0108*/ 	.byte	0x04, 0x17
        /*010a*/ 	.short	(.L_15527 - .L_15526)
.L_15526:
        /*010c*/ 	.word	0x00000000
        /*0110*/ 	.short	0x0003
        /*0112*/ 	.short	0x0018
        /*0114*/ 	.byte	0x00, 0xf5, 0x21, 0x00


	//----- nvinfo : EIATTR_KPARAM_INFO
	.align		4
.L_15527:
        /*0118*/ 	.byte	0x04, 0x17
        /*011a*/ 	.short	(.L_15529 - .L_15528)
.L_15528:
        /*011c*/ 	.word	0x00000000
        /*0120*/ 	.short	0x0002
        /*0122*/ 	.short	0x0010
        /*0124*/ 	.byte	0x00, 0xf5, 0x21, 0x00


	//----- nvinfo : EIATTR_KPARAM_INFO
	.align		4
.L_15529:
        /*0128*/ 	.byte	0x04, 0x17
        /*012a*/ 	.short	(.L_15531 - .L_15530)
.L_15530:
        /*012c*/ 	.word	0x00000000
        /*0130*/ 	.short	0x0001
        /*0132*/ 	.short	0x0008
        /*0134*/ 	.byte	0x00, 0xf5, 0x21, 0x00


	//----- nvinfo : EIATTR_KPARAM_INFO
	.align		4
.L_15531:
        /*0138*/ 	.byte	0x04, 0x17
        /*013a*/ 	.short	(.L_15533 - .L_15532)
.L_15532:
        /*013c*/ 	.word	0x00000000
        /*0140*/ 	.short	0x0000
        /*0142*/ 	.short	0x0000
        /*0144*/ 	.byte	0x00, 0xf5, 0x21, 0x00


	//----- nvinfo : EIATTR_SPARSE_MMA_MASK
	.align		4
.L_15533:
        /*0148*/ 	.byte	0x03, 0x50
        /*014a*/ 	.short	0x0000


	//----- nvinfo : EIATTR_MAXREG_COUNT
	.align		4
        /*014c*/ 	.byte	0x03, 0x1b
        /*014e*/ 	.short	0x00ff


	//----- nvinfo : EIATTR_NUM_BARRIERS
	.align		4
        /*0150*/ 	.byte	0x02, 0x4c
        /*0152*/ 	.byte	0x01
	.zero		1


	//----- nvinfo : EIATTR_EXTERNS
	.align		4
        /*0154*/ 	.byte	0x04, 0x0f
        /*0156*/ 	.short	(.L_15535 - .L_15534)


	//   ....[0]....
	.align		4
.L_15534:
        /*0158*/ 	.word	index@(__assertfail)


	//----- nvinfo : EIATTR_MERCURY_ISA_VERSION
	.align		4
.L_15535:
        /*015c*/ 	.byte	0x03, 0x5f
        /*015e*/ 	.short	0x0101


	//----- nvinfo : EIATTR_COOP_GROUP_MASK_REGIDS
	.align		4
        /*0160*/ 	.byte	0x04, 0x29
        /*0162*/ 	.short	(.L_15537 - .L_15536)


	//   ....[0]....
.L_15536:
        /*0164*/ 	.word	0xffffffff


	//   ....[1]....
        /*0168*/ 	.word	0xffffffff


	//   ....[2]....
        /*016c*/ 	.word	0xffffffff


	//   ....[3]....
        /*0170*/ 	.word	0xffffffff


	//   ....[4]....
        /*0174*/ 	.word	0xffffffff


	//   ....[5]....
        /*0178*/ 	.word	0xffffffff


	//   ....[6]....
        /*017c*/ 	.word	0xffffffff


	//   ....[7]....
        /*0180*/ 	.word	0xffffffff


	//   ....[8]....
        /*0184*/ 	.word	0xffffffff


	//   ....[9]....
        /*0188*/ 	.word	0xffffffff


	//   ....[10]....
        /*018c*/ 	.word	0xffffffff


	//   ....[11]....
        /*0190*/ 	.word	0xffffffff


	//   ....[12]....
        /*0194*/ 	.word	0xffffffff


	//   ....[13]....
        /*0198*/ 	.word	0xffffffff


	//   ....[14]....
        /*019c*/ 	.word	0xffffffff


	//   ....[15]....
        /*01a0*/ 	.word	0xffffffff


	//   ....[16]....
        /*01a4*/ 	.word	0x0500000f


	//   ....[17]....
        /*01a8*/ 	.word	0x0500000f


	//   ....[18]....
        /*01ac*/ 	.word	0x0500000f


	//   ....[19]....
        /*01b0*/ 	.word	0x0500000f


	//   ....[20]....
        /*01b4*/ 	.word	0x0500000f


	//----- nvinfo : EIATTR_COOP_GROUP_INSTR_OFFSETS
	.align		4
.L_15537:
        /*01b8*/ 	.byte	0x04, 0x28
        /*01ba*/ 	.short	(.L_15539 - .L_15538)


	//   ....[0]....
.L_15538:
        /*01bc*/ 	.word	0x00000270


	//   ....[1]....
        /*01c0*/ 	.word	0x00000290


	//   ....[2]....
        /*01c4*/ 	.word	0x000002b0


	//   ....[3]....
        /*01c8*/ 	.word	0x000002d0


	//   ....[4]....
        /*01cc*/ 	.word	0x000002f0


	//   ....[5]....
        /*01d0*/ 	.word	0x000003f0


	//   ....[6]....
        /*01d4*/ 	.word	0x00000420


	//   ....[7]....
        /*01d8*/ 	.word	0x00000440


	//   ....[8]....
        /*01dc*/ 	.word	0x00001270


	//   ....[9]....
        /*01e0*/ 	.word	0x000012a0


	//   ....[10]....
        /*01e4*/ 	.word	0x000012c0


	//   ....[11]....
        /*01e8*/ 	.word	0x000012e0


	//   ....[12]....
        /*01ec*/ 	.word	0x00001300


	//   ....[13]....
        /*01f0*/ 	.word	0x00001350


	//   ....[14]....
        /*01f4*/ 	.word	0x00001370


	//   ....[15]....
        /*01f8*/ 	.word	0x00001390


	//   ....[16]....
        /*01fc*/ 	.word	0x000030f0


	//   ....[17]....
        /*0200*/ 	.word	0x00003150


	//   ....[18]....
        /*0204*/ 	.word	0x000031b0


	//   ....[19]....
        /*0208*/ 	.word	0x00003210


	//   ....[20]....
        /*020c*/ 	.word	0x00003270


	//----- nvinfo : EIATTR_VRC_CTA_INIT_COUNT
	.align		4
.L_15539:
        /*0210*/ 	.byte	0x02, 0x4a
	.zero		1
	.zero		1


	//----- nvinfo : EIATTR_SYSCALL_OFFSETS
	.align		4
        /*0214*/ 	.byte	0x04, 0x46
        /*0216*/ 	.short	(.L_15541 - .L_15540)


	//   ....[0]....
.L_15540:
        /*0218*/ 	.word	0x00000220


	//----- nvinfo : EIATTR_EXIT_INSTR_OFFSETS
	.align		4
.L_15541:
        /*021c*/ 	.byte	0x04, 0x1c
        /*021e*/ 	.short	(.L_15543 - .L_15542)


	//   ....[0]....
.L_15542:
        /*0220*/ 	.word	0x00002ba0


	//   ....[1]....
        /*0224*/ 	.word	0x00002c00


	//   ....[2]....
        /*0228*/ 	.word	0x000030a0


	//----- nvinfo : EIATTR_CRS_STACK_SIZE
	.align		4
.L_15543:
        /*022c*/ 	.byte	0x04, 0x1e
        /*022e*/ 	.short	(.L_15545 - .L_15544)
.L_15544:
        /*0230*/ 	.word	0x00000000


	//----- nvinfo : EIATTR_CBANK_PARAM_SIZE
	.align		4
.L_15545:
        /*0234*/ 	.byte	0x03, 0x19
        /*0236*/ 	.short	0x007c


	//----- nvinfo : EIATTR_PARAM_CBANK
	.align		4
        /*0238*/ 	.byte	0x04, 0x0a
        /*023a*/ 	.short	(.L_15547 - .L_15546)
	.align		4
.L_15546:
        /*023c*/ 	.word	index@(.nv.constant0._ZN4vllm25paged_attention_v1_kernelIthLi256ELi32ELi128ELNS_18Fp8KVCacheDataTypeE1ELb0EEEvPT_PKS2_PKT0_S8_ifPKiSA_iPKfiiiSC_SC_iiiii)
        /*0240*/ 	.short	0x0380
        /*0242*/ 	.short	0x007c


	//----- nvinfo : EIATTR_SW_WAR
	.align		4
.L_15547:
        /*0244*/ 	.byte	0x04, 0x36
        /*0246*/ 	.short	(.L_15549 - .L_15548)
.L_15548:
        /*0248*/ 	.word	0x00000008
.L_15549:


//--------------------- .nv.info._ZN4vllm25paged_attention_v1_kernelIthLi192ELi32ELi128ELNS_18Fp8KVCacheDataTypeE1ELb0EEEvPT_PKS2_PKT0_S8_ifPKiSA_iPKfiiiSC_SC_iiiii --------------------------
	.section	.nv.info._ZN4vllm25paged_attention_v1_kernelIthLi192ELi32ELi128ELNS_18Fp8KVCacheDataTypeE1ELb0EEEvPT_PKS2_PKT0_S8_ifPKiSA_iPKfiiiSC_SC_iiiii,"",@"SHT_CUDA_INFO"
	.sectionflags	@""
	.align	4


	//----- nvinfo : EIATTR_CUDA_API_VERSION
	.align		4
        /*0000*/ 	.byte	0x04, 0x37
        /*0002*/ 	.short	(.L_15551 - .L_15550)
.L_15550:
        /*0004*/ 	.word	0x00000082


	//----- nvinfo : EIATTR_KPARAM_INFO
	.align		4
.L_15551:
        /*0008*/ 	.byte	0x04, 0x17
        /*000a*/ 	.short	(.L_15553 - .L_15552)
.L_15552:
        /*000c*/ 	.word	0x00000000
        /*0010*/ 	.short	0x0013
        /*0012*/ 	.short	0x0078
        /*0014*/ 	.byte	0x00, 0xf0, 0x11, 0x00


	//----- nvinfo : EIATTR_KPARAM_INFO
	.align		4
.L_15553:
        /*0018*/ 	.byte	0x04, 0x17
        /*001a*/ 	.short	(.L_15555 - .L_15554)
.L_15554:
        /*001c*/ 	.word	0x00000000
        /*0020*/ 	.short	0x0012
        /*0022*/ 	.short	0x0074
        /*0024*/ 	.byte	0x00, 0xf0, 0x11, 0x00


	//----- nvinfo : EIATTR_KPARAM_INFO
	.align		4
.L_15555:
        /*0028*/ 	.byte	0x04, 0x17
        /*002a*/ 	.short	(.L_15557 - .L_15556)
.L_15556:
        /*002c*/ 	.word	0x00000000
        /*0030*/ 	.short	0x0011
        /*0032*/ 	.short	0x0070
        /*0034*/ 	.byte	0x00, 0xf0, 0x11, 0x00


	//----- nvinfo : EIATTR_KPARAM_INFO
	.align		4
.L_15557:
        /*0038*/ 	.byte	0x04, 0x17
        /*003a*/ 	.short	(.L_15559 - .L_15558)
.L_15558:
        /*003c*/ 	.word	0x00000000
        /*0040*/ 	.short	0x0010
        /*0042*/ 	.short	0x006c
        /*0044*/ 	.byte	0x00, 0xf0, 0x11, 0x00


	//----- nvinfo : EIATTR_KPARAM_INFO
	.align		4
.L_15559:
        /*0048*/ 	.byte	0x04, 0x17
        /*004a*/ 	.short	(.L_15561 - .L_15560)
.L_15560:
        /*004c*/ 	.word	0x00000000
        /*0050*/ 	.short	0x000f
        /*0052*/ 	.short	0x0068
        /*0054*/ 	.byte	0x00, 0xf0, 0x11, 0x00


	//----- nvinfo : EIATTR_KPARAM_INFO
	.align		4
.L_15561:
        /*0058*/ 	.byte	0x04, 0x17
        /*005a*/ 	.short	(.L_15563 - .L_15562)
.L_15562:
        /*005c*/ 	.word	0x00000000
        /*0060*/ 	.short	0x000e
        /*0062*/ 	.short	0x0060
        /*0064*/ 	.byte	0x00, 0xf5, 0x21, 0x00


	//----- nvinfo : EIATTR_KPARAM_INFO
	.align		4
.L_15563:
        /*0068*/ 	.byte	0x04, 0x17
        /*006a*/ 	.short	(.L_15565 - .L_15564)
.L_15564:
        /*006c*/ 	.word	0x00000000
        /*0070*/ 	.short	0x000d
        /*0072*/ 	.short	0x0058
        /*0074*/ 	.byte	0x00, 0xf5, 0x21, 0x00


	//----- nvinfo : EIATTR_KPARAM_INFO
	.align		4
.L_15565:
        /*0078*/ 	.byte	0x04, 0x17
        /*007a*/ 	.short	(.L_15567 - .L_15566)
.L_15566:
        /*007c*/ 	.word	0x00000000
        /*0080*/ 	.short	0x000c
        /*0082*/ 	.short	0x0050
        /*0084*/ 	.byte	0x00, 0xf0, 0x11, 0x00


	//----- nvinfo : EIATTR_KPARAM_INFO
	.align		4
.L_15567:
        /*0088*/ 	.byte	0x04, 0x17
        /*008a*/ 	.short	(.L_15569 - .L_15568)
.L_15568:
        /*008c*/ 	.word	0x00000000
        /*0090*/ 	.short	0x000b
        /*0092*/ 	.short	0x004c
        /*0094*/ 	.byte	0x00, 0xf0, 0x11, 0x00


	//----- nvinfo : EIATTR_KPARAM_INFO
	.align		4
.L_15569:
        /*0098*/ 	.byte	0x04, 0x17
        /*009a*/ 	.short	(.L_15571 - .L_15570)
.L_15570:
        /*009c*/ 	.word	0x00000000
        /*00a0*/ 	.short	0x000a
        /*00a2*/ 	.short	0x0048
        /*00a4*/ 	.byte	0x00, 0xf0, 0x11, 0x00


	//----- nvinfo : EIATTR_KPARAM_INFO
	.align		4
.L_15571:
        /*00a8*/ 	.byte	0x04, 0x17
        /*00aa*/ 	.short	(.L_15573 - .L_15572)
.L_15572:
        /*00ac*/ 	.word	0x00000000
        /*00b0*/ 	.short	0x0009
        /*00b2*/ 	.short	0x0040
        /*00b4*/ 	.byte	0x00, 0xf5, 0x21, 0x00


	//----- nvinfo : EIATTR_KPARAM_INFO
	.align		4
.L_15573:
        /*00b8*/ 	.byte	0x04, 0x17
        /*00ba*/ 	.short	(.L_15575 - .L_15574)
.L_15574:
        /*00bc*/ 	.word	0x00000000
        /*00c0*/ 	.short	0x0008
        /*00c2*/ 	.short	0x0038
        /*00c4*/ 	.byte	0x00, 0xf0, 0x11, 0x00


	//----- nvinfo : EIATTR_KPARAM_INFO
	.align		4
.L_15575:
        /*00c8*/ 	.byte	0x04, 0x17
        /*00ca*/ 	.short	(.L_15577 - .L_15576)
.L_15576:
        /*00cc*/ 	.word	0x00000000
        /*00d0*/ 	.short	0x0007
        /*00d2*/ 	.short	0x0030
        /*00d4*/ 	.byte	0x00, 0xf5, 0x21, 0x00


	//----- nvinfo : EIATTR_KPARAM_INFO
	.align		4
.L_15577:
        /*00d8*/ 	.byte	0x04, 0x17
        /*00da*/ 	.short	(.L_15579 - .L_15578)
.L_15578:
        /*00dc*/ 	.word	0x00000000
        /*00e0*/ 	.short	0x0006
        /*00e2*/ 	.short	0x0028
        /*00e4*/ 	.byte	0x00, 0xf5, 0x21, 0x00


	//----- nvinfo : EIATTR_KPARAM_INFO
	.align		4
.L_15579:
        /*00e8*/ 	.byte	0x04, 0x17
        /*00ea*/ 	.short	(.L_15581 - .L_15580)
.L_15580:
        /*00ec*/ 	.word	0x00000000
        /*00f0*/ 	.short	0x0005
        /*00f2*/ 	.short	0x0024
        /*00f4*/ 	.byte	0x00, 0xf0, 0x11, 0x00


	//----- nvinfo : EIATTR_KPARAM_INFO
	.align		4
.L_15581:
        /*00f8*/ 	.byte	0x04, 0x17
        /*00fa*/ 	.short	(.L_15583 - .L_15582)
.L_15582:
        /*00fc*/ 	.word	0x00000000
        /*0100*/ 	.short	0x0004
        /*0102*/ 	.short	0x0020
        /*0104*/ 	.byte	0x00, 0xf0, 0x11, 0x00


	//----- nvinfo : EIATTR_KPARAM_INFO
	.align		4
.L_15583:
        /*0108*/ 	.byte	0x04, 0x17
        /*010a*/ 	.short	(.L_15585 - .L_15584)
.L_15584:
        /*010c*/ 	.word	0x00000000
        /*0110*/ 	.short	0x0003
        /*0112*/ 	.short	0x0018
        /*0114*/ 	.byte	0x00, 0xf5, 0x21, 0x00


	//----- nvinfo : EIATTR_KPARAM_INFO
	.align		4
.L_15585:
        /*0118*/ 	.byte	0x04, 0x17
        /*011a*/ 	.short	(.L_15587 - .L_15586)
.L_15586:
        /*011c*/ 	.word	0x00000000
        /*0120*/ 	.short	0x0002
        /*0122*/ 	.short	0x0010
        /*0124*/ 	.byte	0x00, 0xf5, 0x21, 0x00


	//----- nvinfo : EIATTR_KPARAM_INFO
	.align		4
.L_15587:
        /*0128*/ 	.byte	0x04, 0x17
        /*012a*/ 	.short	(.L_15589 - .L_15588)
.L_15588:
        /*012c*/ 	.word	0x00000000
        /*0130*/ 	.short	0x0001
        /*0132*/ 	.short	0x0008
        /*0134*/ 	.byte	0x00, 0xf5, 0x21, 0x00


	//----- nvinfo : EIATTR_KPARAM_INFO
	.align		4
.L_15589:
        /*0138*/ 	.byte	0x04, 0x17
        /*013a*/ 	.short	(.L_15591 - .L_15590)
.L_15590:
        /*013c*/ 	.word	0x00000000
        /*0140*/ 	.short	0x0000
        /*0142*/ 	.short	0x0000
        /*0144*/ 	.byte	0x00, 0xf5, 0x21, 0x00


	//----- nvinfo : EIATTR_SPARSE_MMA_MASK
	.align		4
.L_15591:
        /*0148*/ 	.byte	0x03, 0x50
        /*014a*/ 	.short	0x0000


	//----- nvinfo : EIATTR_MAXREG_COUNT
	.align		4
        /*014c*/ 	.byte	0x03, 0x1b
        /*014e*/ 	.short	0x00ff


	//----- nvinfo : EIATTR_NUM_BARRIERS
	.align		4
        /*0150*/ 	.byte	0x02, 0x4c
        /*0152*/ 	.byte	0x01
	.zero		1


	//----- nvinfo : EIATTR_EXTERNS
	.align		4
        /*0154*/ 	.byte	0x04, 0x0f
        /*0156*/ 	.short	(.L_15593 - .L_15592)


	//   ....[0]....
	.align		4
.L_15592:
        /*0158*/ 	.word	index@(__assertfail)


	//----- nvinfo : EIATTR_MERCURY_ISA_VERSION
	.align		4
.L_15593:
        /*015c*/ 	.byte	0x03, 0x5f
        /*015e*/ 	.short	0x0101


	//----- nvinfo : EIATTR_COOP_GROUP_MASK_REGIDS
	.align		4
        /*0160*/ 	.byte	0x04, 0x29
        /*0162*/ 	.short	(.L_15595 - .L_15594)


	//   ....[0]....
.L_15594:
        /*0164*/ 	.word	0xffffffff


	//   ....[1]....
        /*0168*/ 	.word	0xffffffff


	//   ....[2]....
        /*016c*/ 	.word	0xffffffff


	//   ....[3]....
        /*0170*/ 	.word	0xffffffff


	//   ....[4]....
        /*0174*/ 	.word	0xffffffff


	//   ....[5]....
        /*0178*/ 	.word	0xffffffff


	//   ....[6]....
        /*017c*/ 	.word	0xffffffff


	//   ....[7]....
        /*0180*/ 	.word	0xffffffff


	//   ....[8]....
        /*0184*/ 	.word	0xffffffff


	//   ....[9]....
        /*0188*/ 	.word	0xffffffff


	//   ....[10]....
        /*018c*/ 	.word	0xffffffff


	//   ....[11]....
        /*0190*/ 	.word	0xffffffff


	//   ....[12]....
        /*0194*/ 	.word	0xffffffff


	//   ....[13]....
        /*0198*/ 	.word	0xffffffff


	//   ....[14]....
        /*019c*/ 	.word	0xffffffff


	//   ....[15]....
        /*01a0*/ 	.word	0xffffffff


	//   ....[16]....
        /*01a4*/ 	.word	0x0500000f


	//   ....[17]....
        /*01a8*/ 	.word	0x0500000f


	//   ....[18]....
        /*01ac*/ 	.word	0x0500000f


	//   ....[19]....
        /*01b0*/ 	.word	0x0500000f


	//   ....[20]....
        /*01b4*/ 	.word	0x0500000f


	//----- nvinfo : EIATTR_COOP_GROUP_INSTR_OFFSETS
	.align		4
.L_15595:
        /*01b8*/ 	.byte	0x04, 0x28
        /*01ba*/ 	.short	(.L_15597 - .L_15596)


	//   ....[0]....
.L_15596:
        /*01bc*/ 	.word	0x00000270


	//   ....[1]....
        /*01c0*/ 	.word	0x00000290


	//   ....[2]....
        /*01c4*/ 	.word	0x000002b0


	//   ....[3]....
        /*01c8*/ 	.word	0x000002d0


	//   ....[4]....
        /*01cc*/ 	.word	0x000002f0


	//   ....[5]....
        /*01d0*/ 	.word	0x00000400


	//   ....[6]....
        /*01d4*/ 	.word	0x00000420


	//   ....[7]....
        /*01d8*/ 	.word	0x00000440


	//   ....[8]....
        /*01dc*/ 	.word	0x00001270


	//   ....[9]....
        /*01e0*/ 	.word	0x000012a0


	//   ....[10]....
        /*01e4*/ 	.word	0x000012c0


	//   ....[11]....
        /*01e8*/ 	.word	0x000012e0


	//   ....[12]....
        /*01ec*/ 	.word	0x00001300


	//   ....[13]....
        /*01f0*/ 	.word	0x00001350


	//   ....[14]....
        /*01f4*/ 	.word	0x00001370


	//   ....[15]....
        /*01f8*/ 	.word	0x00001390


	//   ....[16]....
        /*01fc*/ 	.word	0x00002ca0


	//   ....[17]....
        /*0200*/ 	.word	0x00002d00


	//   ....[18]....
        /*0204*/ 	.word	0x00002d60


	//   ....[19]....
        /*0208*/ 	.word	0x00002dc0


	//   ....[20]....
        /*020c*/ 	.word	0x00002e20


	//----- nvinfo : EIATTR_VRC_CTA_INIT_COUNT
	.align		4
.L_15597:
        /*0210*/ 	.byte	0x02, 0x4a
	.zero		1
	.zero		1


	//----- nvinfo : EIATTR_SYSCALL_OFFSETS
	.align		4
        /*0214*/ 	.byte	0x04, 0x46
        /*0216*/ 	.short	(.L_15599 - .L_15598)


	//   ....[0]....
.L_15598:
        /*0218*/ 	.word	0x00000220


	//----- nvinfo : EIATTR_EXIT_INSTR_OFFSETS
	.align		4
.L_15599:
        /*021c*/ 	.byte	0x04, 0x1c
        /*021e*/ 	.short	(.L_15601 - .L_15600)


	//   ....[0]....
.L_15600:
        /*0220*/ 	.word	0x00002850


	//   ....[1]....
        /*0224*/ 	.word	0x000028b0


	//   ....[2]....
        /*0228*/ 	.word	0x00002c50


	//----- nvinfo : EIATTR_CRS_STACK_SIZE
	.align		4
.L_15601:
        /*022c*/ 	.byte	0x04, 0x1e
        /*022e*/ 	.short	(.L_15603 - .L_15602)
.L_15602:
        /*0230*/ 	.word	0x00000000


	//----- nvinfo : EIATTR_CBANK_PARAM_SIZE
	.align		4
.L_15603:
        /*0234*/ 	.byte	0x03, 0x19
        /*0236*/ 	.short	0x007c


	//----- nvinfo : EIATTR_PARAM_CBANK
	.align		4
        /*0238*/ 	.byte	0x04, 0x0a
        /*023a*/ 	.short	(.L_15605 - .L_15604)
	.align		4
.L_15604:
        /*023c*/ 	.word	index@(.nv.constant0._ZN4vllm25paged_attention_v1_kernelIthLi192ELi32ELi128ELNS_18Fp8KVCacheDataTypeE1ELb0EEEvPT_PKS2_PKT0_S8_ifPKiSA_iPKfiiiSC_SC_iiiii)
        /*0240*/ 	.short	0x0380
        /*0242*/ 	.short	0x007c


	//----- nvinfo : EIATTR_SW_WAR
	.align		4
.L_15605:
        /*0244*/ 	.byte	0x04, 0x36
        /*0246*/ 	.short	(.L_15607 - .L_15606)
.L_15606:
        /*0248*/ 	.word	0x00000008
.L_15607:


//--------------------- .nv.info._ZN4vllm25paged_attention_v1_kernelIthLi128ELi32ELi128ELNS_18Fp8KVCacheDataTypeE1ELb0EEEvPT_PKS2_PKT0_S8_ifPKiSA_iPKfiiiSC_SC_iiiii --------------------------
	.section	.nv.info._ZN4vllm25paged_attention_v1_kernelIthLi128ELi32ELi128ELNS_18Fp8KVCacheDataTypeE1ELb0EEEvPT_PKS2_PKT0_S8_ifPKiSA_iPKfiiiSC_SC_iiiii,"",@"SHT_CUDA_INFO"
	.sectionflags	@""
	.align	4


	//----- nvinfo : EIATTR_CUDA_API_VERSION
	.align		4
        /*0000*/ 	.byte	0x04, 0x37
        /*0002*/ 	.short	(.L_15609 - .L_15608)
.L_15608:
        /*0004*/ 	.word	0x00000082


	//----- nvinfo : EIATTR_KPARAM_INFO
	.align		4
.L_15609:
        /*0008*/ 	.byte	0x04, 0x17
        /*000a*/ 	.short	(.L_15611 - .L_15610)
.L_15610:
        /*000c*/ 	.word	0x00000000
        /*0010*/ 	.short	0x0013
        /*0012*/ 	.short	0x0078
        /*0014*/ 	.byte	0x00, 0xf0, 0x11, 0x00


	//----- nvinfo : EIATTR_KPARAM_INFO
	.align		4
.L_15611:
        /*0018*/ 	.byte	0x04, 0x17
        /*001a*/ 	.short	(.L_15613 - .L_15612)
.L_15612:
        /*001c*/ 	.word	0x00000000
        /*0020*/ 	.short	0x0012
        /*0022*/ 	.short	0x0074
        /*0024*/ 	.byte	0x00, 0xf0, 0x11, 0x00


	//----- nvinfo : EIATTR_KPARAM_INFO
	.align		4
.L_15613:
        /*0028*/ 	.byte	0x04, 0x17
        /*002a*/ 	.short	(.L_15615 - .L_15614)
.L_15614:
        /*002c*/ 	.word	0x00000000
        /*0030*/ 	.short	0x0011
        /*0032*/ 	.short	0x0070
        /*0034*/ 	.byte	0x00, 0xf0, 0x11, 0x00


	//----- nvinfo : EIATTR_KPARAM_INFO
	.align		4
.L_15615:
        /*0038*/ 	.byte	0x04, 0x17
        /*003a*/ 	.short	(.L_15617 - .L_15616)
.L_15616:
        /*003c*/ 	.word	0x00000000
        /*0040*/ 	.short	0x0010
        /*0042*/ 	.short	0x006c
        /*0044*/ 	.byte	0x00, 0xf0, 0x11, 0x00


	//----- nvinfo : EIATTR_KPARAM_INFO
	.align		4
.L_15617:
        /*0048*/ 	.byte	0x04, 0x17
        /*004a*/ 	.short	(.L_15619 - .L_15618)
.L_15618:
        /*004c*/ 	.word	0x00000000
        /*0050*/ 	.short	0x000f
        /*0052*/ 	.short	0x0068
        /*0054*/ 	.byte	0x00, 0xf0, 0x11, 0x00


	//----- nvinfo : EIATTR_KPARAM_INFO
	.align		4
.L_15619:
        /*0058*/ 	.byte	0x04, 0x17
        /*005a*/ 	.short	(.L_15621 - .L_15620)
.L_15620:
        /*005c*/ 	.word	0x00000000
        /*0060*/ 	.short	0x000e
        /*0062*/ 	.short	0x0060
        /*0064*/ 	.byte	0x00, 0xf5, 0x21, 0x00


	//----- nvinfo : EIATTR_KPARAM_INFO
	.align		4
.L_15621:
        /*0068*/ 	.byte	0x04, 0x17
        /*006a*/ 	.short	(.L_15623 - .L_15622)
.L_15622:
        /*006c*/ 	.word	0x00000000
        /*0070*/ 	.short	0x000d
        /*0072*/ 	.short	0x0058
        /*0074*/ 	.byte	0x00, 0xf5, 0x21, 0x00


	//----- nvinfo : EIATTR_KPARAM_INFO
	.align		4
.L_15623:
        /*0078*/ 	.byte	0x04, 0x17
        /*007a*/ 	.short	(.L_15625 - .L_15624)
.L_15624:
        /*007c*/ 	.word	0x00000000
        /*0080*/ 	.short	0x000c
        /*0082*/ 	.short	0x0050
        /*0084*/ 	.byte	0x00, 0xf0, 0x11, 0x00


	//----- nvinfo : EIATTR_KPARAM_INFO
	.align		4
.L_15625:
        /*0088*/ 	.byte	0x04, 0x17
        /*008a*/ 	.short	(.L_15627 - .L_15626)
.L_15626:
        /*008c*/ 	.word	0x00000000
        /*0090*/ 	.short	0x000b
        /*0092*/ 	.short	0x004c
        /*0094*/ 	.byte	0x00, 0xf0, 0x11, 0x00


	//----- nvinfo : EIATTR_KPARAM_INFO
	.align		4
.L_15627:
        /*0098*/ 	.byte	0x04, 0x17
        /*009a*/ 	.short	(.L_15629 - .L_15628)
.L_15628:
        /*009c*/ 	.word	0x00000000
        /*00a0*/ 	.short	0x000a
        /*00a2*/ 	.short	0x0048
        /*00a4*/ 	.byte	0x00, 0xf0, 0x11, 0x00


	//----- nvinfo : EIATTR_KPARAM_INFO
	.align		4
.L_15629:
        /*00a8*/ 	.byte	0x04, 0x17
        /*00aa*/ 	.short	(.L_15631 - .L_15630)
.L_15630:
        /*00ac*/ 	.word	0x00000000
        /*00b0*/ 	.short	0x0009
        /*00b2*/ 	.short	0x0040
        /*00b4*/ 	.byte	0x00, 0xf5, 0x21, 0x00


	//----- nvinfo : EIATTR_KPARAM_INFO
	.align		4
.L_15631:
        /*00b8*/ 	.byte	0x04, 0x17
        /*00ba*/ 	.short	(.L_15633 - .L_15632)
.L_15632:
        /*00bc*/ 	.word	0x00000000
        /*00c0*/ 	.short	0x0008
        /*00c2*/ 	.short	0x0038
        /*00c4*/ 	.byte	0x00, 0xf0, 0x11, 0x00


	//----- nvinfo : EIATTR_KPARAM_INFO
	.align		4
.L_15633:
        /*00c8*/ 	.byte	0x04, 0x17
        /*00ca*/ 	.short	(.L_15635 - .L_15634)
.L_15634:
        /*00cc*/ 	.word	0x00000000
        /*00d0*/ 	.short	0x0007
        /*00d2*/ 	.short	0x0030
        /*00d4*/ 	.byte	0x00, 0xf5, 0x21, 0x00


	//----- nvinfo : EIATTR_KPARAM_INFO
	.align		4
.L_15635:
        /*00d8*/ 	.byte	0x04, 0x17
        /*00da*/ 	.short	(.L_15637 - .L_15636)
.L_15636:
        /*00dc*/ 	.word	0x00000000
        /*00e0*/ 	.short	0x0006
        /*00e2*/ 	.short	0x0028
        /*00e4*/ 	.byte	0x00, 0xf5, 0x21, 0x00


	//----- nvinfo : EIATTR_KPARAM_INFO
	.align		4
.L_15637:
        /*00e8*/ 	.byte	0x04, 0x17
        /*00ea*/ 	.short	(.L_15639 - .L_15638)
.L_15638:
        /*00ec*/ 	.word	0x00000000
        /*00f0*/ 	.short	0x0005
        /*00f2*/ 	.short	0x0024
        /*00f4*/ 	.byte	0x00, 0xf0, 0x11, 0x00


	//----- nvinfo : EIATTR_KPARAM_INFO
	.align		4
.L_15639:
        /*00f8*/ 	.byte	0x04, 0x17
        /*00fa*/ 	.short	(.L_15641 - .L_15640)
.L_15640:
        /*00fc*/ 	.word	0x00000000
        /*0100*/ 	.short	0x0004
        /*0102*/ 	.short	0x0020
        /*0104*/ 	.byte	0x00, 0xf0, 0x11, 0x00


	//----- nvinfo : EIATTR_KPARAM_INFO
	.align		4
.L_15641:
        /*0108*/ 	.byte	0x04, 0x17
        /*010a*/ 	.short	(.L_15643 - .L_15642)
.L_15642:
        /*010c*/ 	.word	0x00000000
        /*0110*/ 	.short	0x0003
        /*0112*/ 	.short	0x0018
        /*0114*/ 	.byte	0x00, 0xf5, 0x21, 0x00


	//----- nvinfo : EIATTR_KPARAM_INFO
	.align		4
.L_15643:
        /*0118*/ 	.byte	0x04, 0x17
        /*011a*/ 	.short	(.L_15645 - .L_15644)
.L_15644:
        /*011c*/ 	.word	0x00000000
        /*0120*/ 	.short	0x0002
        /*0122*/ 	.short	0x0010
        /*0124*/ 	.byte	0x00, 0xf5, 0x21, 0x00


	//----- nvinfo : EIATTR_KPARAM_INFO
	.align		4
.L_15645:
        /*0128*/ 	.byte	0x04, 0x17
        /*012a*/ 	.short	(.L_15647 - .L_15646)
.L_15646:
        /*012c*/ 	.word	0x00000000
        /*0130*/ 	.short	0x0001
        /*0132*/ 	.short	0x0008
        /*0134*/ 	.byte	0x00, 0xf5, 0x21, 0x00


	//----- nvinfo : EIATTR_KPARAM_INFO
	.align		4
.L_15647:
        /*0138*/ 	.byte	0x04, 0x17
        /*013a*/ 	.short	(.L_15649 - .L_15648)
.L_15648:
        /*013c*/ 	.word	0x00000000
        /*0140*/ 	.short	0x0000
        /*0142*/ 	.short	0x0000
        /*0144*/ 	.byte	0x00, 0xf5, 0x21, 0x00


	//----- nvinfo : EIATTR_SPARSE_MMA_MASK
	.align		4
.L_15649:
        /*0148*/ 	.byte	0x03, 0x50
        /*014a*/ 	.short	0x0000


	//----- nvinfo : EIATTR_MAXREG_COUNT
	.align		4
        /*014c*/ 	.byte	0x03, 0x1b
        /*014e*/ 	.short	0x00ff


	//----- nvinfo : EIATTR_NUM_BARRIERS
	.align		4
        /*0150*/ 	.byte	0x02, 0x4c
        /*0152*/ 	.byte	0x01
	.zero		1


	//----- nvinfo : EIATTR_EXTERNS
	.align		4
        /*0154*/ 	.byte	0x04, 0x0f
        /*0156*/ 	.short	(.L_15651 - .L_15650)


	//   ....[0]....
	.align		4
.L_15650:
        /*0158*/ 	.word	index@(__assertfail)


	//----- nvinfo : EIATTR_MERCURY_ISA_VERSION
	.align		4
.L_15651:
        /*015c*/ 	.byte	0x03, 0x5f
        /*015e*/ 	.short	0x0101


	//----- nvinfo : EIATTR_COOP_GROUP_MASK_REGIDS
	.align		4
        /*0160*/ 	.byte	0x04, 0x29
        /*0162*/ 	.short	(.L_15653 - .L_15652)


	//   ....[0]....
.L_15652:
        /*0164*/ 	.word	0xffffffff


	//   ....[1]....
        /*0168*/ 	.word	0xffffffff


	//   ....[2]....
        /*016c*/ 	.word	0xffffffff


	//   ....[3]....
        /*0170*/ 	.word	0xffffffff


	//   ....[4]....
        /*0174*/ 	.word	0xffffffff


	//   ....[5]....
        /*0178*/ 	.word	0xffffffff


	//   ....[6]....
        /*017c*/ 	.word	0xffffffff


	//   ....[7]....
        /*0180*/ 	.word	0xffffffff


	//   ....[8]....
        /*0184*/ 	.word	0xffffffff


	//   ....[9]....
        /*0188*/ 	.word	0xffffffff


	//   ....[10]....
        /*018c*/ 	.word	0xffffffff


	//   ....[11]....
        /*0190*/ 	.word	0xffffffff


	//   ....[12]....
        /*0194*/ 	.word	0xffffffff


	//   ....[13]....
        /*0198*/ 	.word	0xffffffff


	//   ....[14]....
        /*019c*/ 	.word	0xffffffff


	//   ....[15]....
        /*01a0*/ 	.word	0xffffffff


	//   ....[16]....
        /*01a4*/ 	.word	0x0500000f


	//   ....[17]....
        /*01a8*/ 	.word	0x0500000f


	//   ....[18]....
        /*01ac*/ 	.word	0x0500000f


	//   ....[19]....
        /*01b0*/ 	.word	0x0500000f


	//   ....[20]....
        /*01b4*/ 	.word	0x0500000f


	//----- nvinfo : EIATTR_COOP_GROUP_INSTR_OFFSETS
	.align		4
.L_15653:
        /*01b8*/ 	.byte	0x04, 0x28
        /*01ba*/ 	.short	(.L_15655 - .L_15654)


	//   ....[0]....
.L_15654:
        /*01bc*/ 	.word	0x00000270


	//   ....[1]....
        /*01c0*/ 	.word	0x00000290


	//   ....[2]....
        /*01c4*/ 	.word	0x000002b0


	//   ....[3]....
        /*01c8*/ 	.word	0x000002d0


	//   ....[4]....
        /*01cc*/ 	.word	0x000002f0


	//   ....[5]....
        /*01d0*/ 	.word	0x00000400


	//   ....[6]....
        /*01d4*/ 	.word	0x00000420


	//   ....[7]....
        /*01d8*/ 	.word	0x00000440


	//   ....[8]....
        /*01dc*/ 	.word	0x00001270


	//   ....[9]....
        /*01e0*/ 	.word	0x000012a0


	//   ....[10]....
        /*01e4*/ 	.word	0x000012c0


	//   ....[11]....
        /*01e8*/ 	.word	0x000012e0


	//   ....[12]....
        /*01ec*/ 	.word	0x00001300


	//   ....[13]....
        /*01f0*/ 	.word	0x00001350


	//   ....[14]....
        /*01f4*/ 	.word	0x00001370


	//   ....[15]....
        /*01f8*/ 	.word	0x00001390


	//   ....[16]....
        /*01fc*/ 	.word	0x00002860


	//   ....[17]....
        /*0200*/ 	.word	0x000028c0


	//   ....[18]....
        /*0204*/ 	.word	0x00002920


	//   ....[19]....
        /*0208*/ 	.word	0x00002980


	//   ....[20]....
        /*020c*/ 	.word	0x000029e0


	//----- nvinfo : EIATTR_VRC_CTA_INIT_COUNT
	.align		4
.L_15655:
        /*0210*/ 	.byte	0x02, 0x4a
	.zero		1
	.zero		1


	//----- nvinfo : EIATTR_SYSCALL_OFFSETS
	.align		4
        /*0214*/ 	.byte	0x04, 0x46
        /*0216*/ 	.short	(.L_15657 - .L_15656)


	//   ....[0]....
.L_15656:
        /*0218*/ 	.word	0x00000220


	//----- nvinfo : EIATTR_EXIT_INSTR_OFFSETS
	.align		4
.L_15657:
        /*021c*/ 	.byte	0x04, 0x1c
        /*021e*/ 	.short	(.L_15659 - .L_15658)


	//   ....[0]....
.L_15658:
        /*0220*/ 	.word	0x00002510


	//   ....[1]....
        /*0224*/ 	.word	0x00002570


	//   ....[2]....
        /*0228*/ 	.word	0x00002810


	//----- nvinfo : EIATTR_CRS_STACK_SIZE
	.align		4
.L_15659:
        /*022c*/ 	.byte	0x04, 0x1e
        /*022e*/ 	.short	(.L_15661 - .L_15660)
.L_15660:
        /*0230*/ 	.word	0x00000000


	//----- nvinfo : EIATTR_CBANK_PARAM_SIZE
	.align		4
.L_15661:
        /*0234*/ 	.byte	0x03, 0x19
        /*0236*/ 	.short	0x007c


	//----- nvinfo : EIATTR_PARAM_CBANK
	.align		4
        /*0238*/ 	.byte	0x04, 0x0a
        /*023a*/ 	.short	(.L_15663 - .L_15662)
	.align		4
.L_15662:
        /*023c*/ 	.word	index@(.nv.constant0._ZN4vllm25paged_attention_v1_kernelIthLi128ELi32ELi128ELNS_18Fp8KVCacheDataTypeE1ELb0EEEvPT_PKS2_PKT0_S8_ifPKiSA_iPKfiiiSC_SC_iiiii)
        /*0240*/ 	.short	0x0380
        /*0242*/ 	.short	0x007c


	//----- nvinfo : EIATTR_SW_WAR
	.align		4
.L_15663:
        /*0244*/ 	.byte	0x04, 0x36
        /*0246*/ 	.short	(.L_15665 - .L_15664)
.L_15664:
        /*0248*/ 	.word	0x00000008
.L_15665:


//--------------------- .nv.info._ZN4vllm25paged_attention_v1_kernelIthLi120ELi32ELi128ELNS_18Fp8KVCacheDataTypeE1ELb0EEEvPT_PKS2_PKT0_S8_ifPKiSA_iPKfiiiSC_SC_iiiii --------------------------
	.section	.nv.info._ZN4vllm25paged_attention_v1_kernelIthLi120ELi32ELi128ELNS_18Fp8KVCacheDataTypeE1ELb0EEEvPT_PKS2_PKT0_S8_ifPKiSA_iPKfiiiSC_SC_iiiii,"",@"SHT_CUDA_INFO"
	.sectionflags	@""
	.align	4


	//----- nvinfo : EIATTR_CUDA_API_VERSION
	.align		4
        /*0000*/ 	.byte	0x04, 0x37
        /*0002*/ 	.short	(.L_15667 - .L_15666)
.L_15666:
        /*0004*/ 	.word	0x00000082


	//----- nvinfo : EIATTR_KPARAM_INFO
	.align		4
.L_15667:
        /*0008*/ 	.byte	0x04, 0x17
        /*000a*/ 	.short	(.L_15669 - .L_15668)
.L_15668:
        /*000c*/ 	.word	0x00000000
        /*0010*/ 	.short	0x0013
        /*0012*/ 	.short	0x0078
        /*0014*/ 	.byte	0x00, 0xf0, 0x11, 0x00


	//----- nvinfo : EIATTR_KPARAM_INFO
	.align		4
.L_15669:
        /*0018*/ 	.byte	0x04, 0x17
        /*001a*/ 	.short	(.L_15671 - .L_15670)
.L_15670:
        /*001c*/ 	.word	0x00000000
        /*0020*/ 	.short	0x0012
        /*0022*/ 	.short	0x0074
        /*0024*/ 	.byte	0x00, 0xf0, 0x11, 0x00


	//----- nvinfo : EIATTR_KPARAM_INFO
	.align		4
.L_15671:
        /*0028*/ 	.byte	0x04, 0x17
        /*002a*/ 	.short	(.L_15673 - .L_15672)
.L_15672:
        /*002c*/ 	.word	0x00000000
        /*0030*/ 	.short	0x0011
        /*0032*/ 	.short	0x0070
        /*0034*/ 	.byte	0x00, 0xf0, 0x11, 0x00


	//----- nvinfo : EIATTR_KPARAM_INFO
	.align		4
.L_15673:
        /*0038*/ 	.byte	0x04, 0x17
        /*003a*/ 	.short	(.L_15675 - .L_15674)
.L_15674:
        /*003c*/ 	.word	0x00000000
        /*0040*/ 	.short	0x0010
        /*0042*/ 	.short	0x006c
        /*0044*/ 	.byte	0x00, 0xf0, 0x11, 0x00


	//----- nvinfo : EIATTR_KPARAM_INFO
	.align		4
.L_15675:
        /*0048*/ 	.byte	0x04, 0x17
        /*004a*/ 	.short	(.L_15677 - .L_15676)
.L_15676:
        /*004c*/ 	.word	0x00000000
        /*0050*/ 	.short	0x000f
        /*0052*/ 	.short	0x0068
        /*0054*/ 	.byte	0x00, 0xf0, 0x11, 0x00


	//----- nvinfo : EIATTR_KPARAM_INFO
	.align		4
.L_15677:
        /*0058*/ 	.byte	0x04, 0x17
        /*005a*/ 	.short	(.L_15679 - .L_15678)
.L_15678:
        /*005c*/ 	.word	0x00000000
        /*0060*/ 	.short	0x000e
        /*0062*/ 	.short	0x0060
        /*0064*/ 	.byte	0x00, 0xf5, 0x21, 0x00


	//----- nvinfo : EIATTR_KPARAM_INFO
	.align		4
.L_15679:
        /*0068*/ 	.byte	0x04, 0x17
        /*006a*/ 	.short	(.L_15681 - .L_15680)
.L_15680:
        /*006c*/ 	.word	0x00000000
        /*0070*/ 	.short	0x000d
        /*0072*/ 	.short	0x0058
        /*0074*/ 	.byte	0x00, 0xf5, 0x21, 0x00


	//----- nvinfo : EIATTR_KPARAM_INFO
	.align		4
.L_15681:
        /*0078*/ 	.byte	0x04, 0x17
        /*007a*/ 	.short	(.L_15683 - .L_15682)
.L_15682:
        /*007c*/ 	.word	0x00000000
        /*0080*/ 	.short	0x000c
        /*0082*/ 	.short	0x0050
        /*0084*/ 	.byte	0x00, 0xf0, 0x11, 0x00


	//----- nvinfo : EIATTR_KPARAM_INFO
	.align		4
.L_15683:
        /*0088*/ 	.byte	0x04, 0x17
        /*008a*/ 	.short	(.L_15685 - .L_15684)
.L_15684:
        /*008c*/ 	.word	0x00000000
        /*0090*/ 	.short	0x000b
        /*0092*/ 	.short	0x004c
        /*0094*/ 	.byte	0x00, 0xf0, 0x11, 0x00


	//----- nvinfo : EIATTR_KPARAM_INFO
	.align		4
.L_15685:
        /*0098*/ 	.byte	0x04, 0x17
        /*009a*/ 	.short	(.L_15687 - .L_15686)
.L_15686:
        /*009c*/ 	.word	0x00000000
        /*00a0*/ 	.short	0x000a
        /*00a2*/ 	.short	0x0048
        /*00a4*/ 	.byte	0x00, 0xf0, 0x11, 0x00


	//----- nvinfo : EIATTR_KPARAM_INFO
	.align		4
.L_15687:
        /*00a8*/ 	.byte	0x04, 0x17
        /*00aa*/ 	.short	(.L_15689 - .L_15688)
.L_15688:
        /*00ac*/ 	.word	0x00000000
        /*00b0*/ 	.short	0x0009
        /*00b2*/ 	.short	0x0040
        /*00b4*/ 	.byte	0x00, 0xf5, 0x21, 0x00


	//----- nvinfo : EIATTR_KPARAM_INFO
	.align		4
.L_15689:
        /*00b8*/ 	.byte	0x04, 0x17
        /*00ba*/ 	.short	(.L_15691 - .L_15690)
.L_15690:
        /*00bc*/ 	.word	0x00000000
        /*00c0*/ 	.short	0x0008
        /*00c2*/ 	.short	0x0038
        /*00c4*/ 	.byte	0x00, 0xf0, 0x11, 0x00


	//----- nvinfo : EIATTR_KPARAM_INFO
	.align		4
.L_15691:
        /*00c8*/ 	.byte	0x04, 0x17
        /*00ca*/ 	.short	(.L_15693 - .L_15692)
.L_15692:
        /*00cc*/ 	.word	0x00000000
        /*00d0*/ 	.short	0x0007
        /*00d2*/ 	.short	0x0030
        /*00d4*/ 	.byte	0x00, 0xf5, 0x21, 0x00


	//----- nvinfo : EIATTR_KPARAM_INFO
	.align		4
.L_15693:
        /*00d8*/ 	.byte	0x04, 0x17
        /*00da*/ 	.short	(.L_15695 - .L_15694)
.L_15694:
        /*00dc*/ 	.word	0x00000000
        /*00e0*/ 	.short	0x0006
        /*00e2*/ 	.short	0x0028
        /*00e4*/ 	.byte	0x00, 0xf5, 0x21, 0x00


	//----- nvinfo : EIATTR_KPARAM_INFO
	.align		4
.L_15695:
        /*00e8*/ 	.byte	0x04, 0x17
        /*00ea*/ 	.short	(.L_15697 - .L_15696)
.L_15696:
        /*00ec*/ 	.word	0x00000000
        /*00f0*/ 	.short	0x0005
        /*00f2*/ 	.short	0x0024
        /*00f4*/ 	.byte	0x00, 0xf0, 0x11, 0x00


	//----- nvinfo : EIATTR_KPARAM_INFO
	.align		4
.L_15697:
        /*00f8*/ 	.byte	0x04, 0x17
        /*00fa*/ 	.short	(.L_15699 - .L_15698)
.L_15698:
        /*00fc*/ 	.word	0x00000000
        /*0100*/ 	.short	0x0004
        /*0102*/ 	.short	0x0020
        /*0104*/ 	.byte	0x00, 0xf0, 0x11, 0x00


	//----- nvinfo : EIATTR_KPARAM_INFO
	.align		4
.L_15699:
        /*0108*/ 	.byte	0x04, 0x17
        /*010a*/ 	.short	(.L_15701 - .L_15700)
.L_15700:
        /*010c*/ 	.word	0x00000000
        /*0110*/ 	.short	0x0003
        /*0112*/ 	.short	0x0018
        /*0114*/ 	.byte	0x00, 0xf5, 0x21, 0x00


	//----- nvinfo : EIATTR_KPARAM_INFO
	.align		4
.L_15701:
        /*0118*/ 	.byte	0x04, 0x17
        /*011a*/ 	.short	(.L_15703 - .L_15702)
.L_15702:
        /*011c*/ 	.word	0x00000000
        /*0120*/ 	.short	0x0002
        /*0122*/ 	.short	0x0010
        /*0124*/ 	.byte	0x00, 0xf5, 0x21, 0x00


	//----- nvinfo : EIATTR_KPARAM_INFO
	.align		4
.L_15703:
        /*0128*/ 	.byte	0x04, 0x17
        /*012a*/ 	.short	(.L_15705 - .L_15704)
.L_15704:
        /*012c*/ 	.word	0x00000000
        /*0130*/ 	.short	0x0001
        /*0132*/ 	.short	0x0008
        /*0134*/ 	.byte	0x00, 0xf5, 0x21, 0x00


	//----- nvinfo : EIATTR_KPARAM_INFO
	.align		4
.L_15705:
        /*0138*/ 	.byte	0x04, 0x17
        /*013a*/ 	.short	(.L_15707 - .L_15706)
.L_15706:
        /*013c*/ 	.word	0x00000000
        /*0140*/ 	.short	0x0000
        /*0142*/ 	.short	0x0000
        /*0144*/ 	.byte	0x00, 0xf5, 0x21, 0x00


	//----- nvinfo : EIATTR_SPARSE_MMA_MASK
	.align		4
.L_15707:
        /*0148*/ 	.byte	0x03, 0x50
        /*014a*/ 	.short	0x0000


	//----- nvinfo : EIATTR_MAXREG_COUNT
	.align		4
        /*014c*/ 	.byte	0x03, 0x1b
        /*014e*/ 	.short	0x00ff


	//----- nvinfo : EIATTR_NUM_BARRIERS
	.align		4
        /*0150*/ 	.byte	0x02, 0x4c
        /*0152*/ 	.byte	0x01
	.zero		1


	//----- nvinfo : EIATTR_EXTERNS
	.align		4
        /*0154*/ 	.byte	0x04, 0x0f
        /*0156*/ 	.short	(.L_15709 - .L_15708)


	//   ....[0]....
	.align		4
.L_15708:
        /*0158*/ 	.word	index@(__assertfail)


	//----- nvinfo : EIATTR_MERCURY_ISA_VERSION
	.align		4
.L_15709:
        /*015c*/ 	.byte	0x03, 0x5f
        /*015e*/ 	.short	0x0101


	//----- nvinfo : EIATTR_COOP_GROUP_MASK_REGIDS
	.align		4
        /*0160*/ 	.byte	0x04, 0x29
        /*0162*/ 	.short	(.L_15711 - .L_15710)


	//   ....[0]....
.L_15710:
        /*0164*/ 	.word	0xffffffff


	//   ....[1]....
        /*0168*/ 	.word	0xffffffff


	//   ....[2]....
        /*016c*/ 	.word	0xffffffff


	//   ....[3]....
        /*0170*/ 	.word	0xffffffff


	//   ....[4]....
        /*0174*/ 	.word	0xffffffff


	//   ....[5]....
        /*0178*/ 	.word	0xffffffff


	//   ....[6]....
        /*017c*/ 	.word	0xffffffff


	//   ....[7]....
        /*0180*/ 	.word	0xffffffff


	//   ....[8]....
        /*0184*/ 	.word	0xffffffff


	//   ....[9]....
        /*0188*/ 	.word	0xffffffff


	//   ....[10]....
        /*018c*/ 	.word	0xffffffff


	//   ....[11]....
        /*0190*/ 	.word	0xffffffff


	//   ....[12]....
        /*0194*/ 	.word	0xffffffff


	//   ....[13]....
        /*0198*/ 	.word	0xffffffff


	//   ....[14]....
        /*019c*/ 	.word	0xffffffff


	//   ....[15]....
        /*01a0*/ 	.word	0xffffffff


	//   ....[16]....
        /*01a4*/ 	.word	0x0500000f


	//   ....[17]....
        /*01a8*/ 	.word	0x0500000f


	//   ....[18]....
        /*01ac*/ 	.word	0x0500000f


	//   ....[19]....
        /*01b0*/ 	.word	0x0500000f


	//   ....[20]....
        /*01b4*/ 	.word	0x0500000f


	//----- nvinfo : EIATTR_COOP_GROUP_INSTR_OFFSETS
	.align		4
.L_15711:
        /*01b8*/ 	.byte	0x04, 0x28
        /*01ba*/ 	.short	(.L_15713 - .L_15712)


	//   ....[0]....
.L_15712:
        /*01bc*/ 	.word	0x00000270


	//   ....[1]....
        /*01c0*/ 	.word	0x00000290


	//   ....[2]....
        /*01c4*/ 	.word	0x000002b0


	//   ....[3]....
        /*01c8*/ 	.word	0x000002d0


	//   ....[4]....
        /*01cc*/ 	.word	0x000002f0


	//   ....[5]....
        /*01d0*/ 	.word	0x00000400


	//   ....[6]....
        /*01d4*/ 	.word	0x00000420


	//   ....[7]....
        /*01d8*/ 	.word	0x00000440


	//   ....[8]....
        /*01dc*/ 	.word	0x00001270


	//   ....[9]....
        /*01e0*/ 	.word	0x000012a0


	//   ....[10]....
        /*01e4*/ 	.word	0x000012c0


	//   ....[11]....
        /*01e8*/ 	.word	0x000012e0


	//   ....[12]....
        /*01ec*/ 	.word	0x00001300


	//   ....[13]....
        /*01f0*/ 	.word	0x00001350


	//   ....[14]....
        /*01f4*/ 	.word	0x00001370


	//   ....[15]....
        /*01f8*/ 	.word	0x00001390


	//   ....[16]....
        /*01fc*/ 	.word	0x000027c0


	//   ....[17]....
        /*0200*/ 	.word	0x00002820


	//   ....[18]....
        /*0204*/ 	.word	0x00002880


	//   ....[19]....
        /*0208*/ 	.word	0x000028e0


	//   ....[20]....
        /*020c*/ 	.word	0x00002940


	//----- nvinfo : EIATTR_VRC_CTA_INIT_COUNT
	.align		4
.L_15713:
        /*0210*/ 	.byte	0x02, 0x4a
	.zero		1
	.zero		1


	//----- nvinfo : EIATTR_SYSCALL_OFFSETS
	.align		4
        /*0214*/ 	.byte	0x04, 0x46
        /*0216*/ 	.short	(.L_15715 - .L_15714)


	//   ....[0]....
.L_15714:
        /*0218*/ 	.word	0x00000220


	//----- nvinfo : EIATTR_EXIT_INSTR_OFFSETS
	.align		4
.L_15715:
        /*021c*/ 	.byte	0x04, 0x1c
        /*021e*/ 	.short	(.L_15717 - .L_15716)


	//   ....[0]....
.L_15716:
        /*0220*/ 	.word	0x00002490


	//   ....[1]....
        /*0224*/ 	.word	0x000024f0


	//   ....[2]....
        /*0228*/ 	.word	0x00002770


	//----- nvinfo : EIATTR_CRS_STACK_SIZE
	.align		4
.L_15717:
        /*022c*/ 	.byte	0x04, 0x1e
        /*022e*/ 	.short	(.L_15719 - .L_15718)
.L_15718:
        /*0230*/ 	.word	0x00000000


	//----- nvinfo : EIATTR_CBANK_PARAM_SIZE
	.align		4
.L_15719:
        /*0234*/ 	.byte	0x03, 0x19
        /*0236*/ 	.short	0x007c


	//----- nvinfo : EIATTR_PARAM_CBANK
	.align		4
        /*0238*/ 	.byte	0x04, 0x0a
        /*023a*/ 	.short	(.L_15721 - .L_15720)
	.align		4
.L_15720:
        /*023c*/ 	.word	index@(.nv.constant0._ZN4vllm25paged_attention_v1_kernelIthLi120ELi32ELi128ELNS_18Fp8KVCacheDataTypeE1ELb0EEEvPT_PKS2_PKT0_S8_ifPKiSA_iPKfiiiSC_SC_iiiii)
        /*0240*/ 	.short	0x0380
        /*0242*/ 	.short	0x007c


	//----- nvinfo : EIATTR_SW_WAR
	.align		4
.L_15721:
        /*0244*/ 	.byte	0x04, 0x36
        /*0246*/ 	.short	(.L_15723 - .L_15722)
.L_15722:
        /*0248*/ 	.word	0x00000008
.L_15723:


//--------------------- .nv.info._ZN4vllm25paged_attention_v1_kernelIthLi112ELi32ELi128ELNS_18Fp8KVCacheDataTypeE1ELb0EEEvPT_PKS2_PKT0_S8_ifPKiSA_iPKfiiiSC_SC_iiiii --------------------------
	.section	.nv.info._ZN4vllm25paged_attention_v1_kernelIthLi112ELi32ELi128ELNS_18Fp8KVCacheDataTypeE1ELb0EEEvPT_PKS2_PKT0_S8_ifPKiSA_iPKfiiiSC_SC_iiiii,"",@"SHT_CUDA_INFO"
	.sectionflags	@""
	.align	4


	//----- nvinfo : EIATTR_CUDA_API_VERSION
	.align		4
        /*0000*/ 	.byte	0x04, 0x37
        /*0002*/ 	.short	(.L_15725 - .L_15724)
.L_15724:
        /*0004*/ 	.word	0x00000082


	//----- nvinfo : EIATTR_KPARAM_INFO
	.align		4
.L_15725:
        /*0008*/ 	.byte	0x04, 0x17
        /*000a*/ 	.short	(.L_15727 - .L_15726)
.L_15726:
        /*000c*/ 	.word	0x00000000
        /*0010*/ 	.short	0x0013
        /*0012*/ 	.short	0x0078
        /*0014*/ 	.byte	0x00, 0xf0, 0x11, 0x00


	//----- nvinfo : EIATTR_KPARAM_INFO
	.align		4
.L_15727:
        /*0018*/ 	.byte	0x04, 0x17
        /*001a*/ 	.short	(.L_15729 - .L_15728)
.L_15728:
        /*001c*/ 	.word	0x00000000
        /*0020*/ 	.short	0x0012
        /*0022*/ 	.short	0x0074
        /*0024*/ 	.byte	0x00, 0xf0, 0x11, 0x00


	//----- nvinfo : EIATTR_KPARAM_INFO
	.align		4
.L_15729:
        /*0028*/ 	.byte	0x04, 0x17
        /*002a*/ 	.short	(.L_15731 - .L_15730)
.L_15730:
        /*002c*/ 	.word	0x00000000
        /*0030*/ 	.short	0x0011
        /*0032*/ 	.short	0x0070
        /*0034*/ 	.byte	0x00, 0xf0, 0x11, 0x00


	//----- nvinfo : EIATTR_KPARAM_INFO
	.align		4
.L_15731:
        /*0038*/ 	.byte	0x04, 0x17
        /*003a*/ 	.short	(.L_15733 - .L_15732)
.L_15732:
        /*003c*/ 	.word	0x00000000
        /*0040*/ 	.short	0x0010
        /*0042*/ 	.short	0x006c
        /*0044*/ 	.byte	0x00, 0xf0, 0x11, 0x00


	//----- nvinfo : EIATTR_KPARAM_INFO
	.align		4
.L_15733:
        /*0048*/ 	.byte	0x04, 0x17
        /*004a*/ 	.short	(.L_15735 - .L_15734)
.L_15734:
        /*004c*/ 	.word	0x00000000
        /*0050*/ 	.short	0x000f
        /*0052*/ 	.short	0x0068
        /*0054*/ 	.byte	0x00, 0xf0, 0x11, 0x00


	//----- nvinfo : EIATTR_KPARAM_INFO
	.align		4
.L_15735:
        /*0058*/ 	.byte	0x04, 0x17
        /*005a*/ 	.short	(.L_15737 - .L_15736)
.L_15736:
        /*005c*/ 	.word	0x00000000
        /*0060*/ 	.short	0x000e
        /*0062*/ 	.short	0x0060
        /*0064*/ 	.byte	0x00, 0xf5, 0x21, 0x00


	//----- nvinfo : EIATTR_KPARAM_INFO
	.align		4
.L_15737:
        /*0068*/ 	.byte	0x04, 0x17
        /*006a*/ 	.short	(.L_15739 - .L_15738)
.L_15738:
        /*006c*/ 	.word	0x00000000
        /*0070*/ 	.short	0x000d
        /*0072*/ 	.short	0x0058
        /*0074*/ 	.byte	0x00, 0xf5, 0x21, 0x00


	//----- nvinfo : EIATTR_KPARAM_INFO
	.align		4
.L_15739:
        /*0078*/ 	.byte	0x04, 0x17
        /*007a*/ 	.short	(.L_15741 - .L_15740)
.L_15740:
        /*007c*/ 	.word	0x00000000
        /*0080*/ 	.short	0x000c
        /*0082*/ 	.short	0x0050
        /*0084*/ 	.byte	0x00, 0xf0, 0x11, 0x00


	//----- nvinfo : EIATTR_KPARAM_INFO
	.align		4
.L_15741:
        /*0088*/ 	.byte	0x04, 0x17
        /*008a*/ 	.short	(.L_15743 - .L_15742)
.L_15742:
        /*008c*/ 	.word	0x00000000
        /*0090*/ 	.short	0x000b
        /*0092*/ 	.short	0x004c
        /*0094*/ 	.byte	0x00, 0xf0, 0x11, 0x00


	//----- nvinfo : EIATTR_KPARAM_INFO
	.align		4
.L_15743:
        /*0098*/ 	.byte	0x04, 0x17
        /*009a*/ 	.short	(.L_15745 - .L_15744)
.L_15744:
        /*009c*/ 	.word	0x00000000
        /*00a0*/ 	.short	0x000a
        /*00a2*/ 	.short	0x0048
        /*00a4*/ 	.byte	0x00, 0xf0, 0x11, 0x00


	//----- nvinfo : EIATTR_KPARAM_INFO
	.align		4
.L_15745:
        /*00a8*/ 	.byte	0x04, 0x17
        /*00aa*/ 	.short	(.L_15747 - .L_15746)
.L_15746:
        /*00ac*/ 	.word	0x00000000
        /*00b0*/ 	.short	0x0009
        /*00b2*/ 	.short	0x0040
        /*00b4*/ 	.byte	0x00, 0xf5, 0x21, 0x00


	//----- nvinfo : EIATTR_KPARAM_INFO
	.align		4
.L_15747:
        /*00b8*/ 	.byte	0x04, 0x17
        /*00ba*/ 	.short	(.L_15749 - .L_15748)
.L_15748:
        /*00bc*/ 	.word	0x00000000
        /*00c0*/ 	.short	0x0008
        /*00c2*/ 	.short	0x0038
        /*00c4*/ 	.byte	0x00, 0xf0, 0x11, 0x00


	//----- nvinfo : EIATTR_KPARAM_INFO
	.align		4
.L_15749:
        /*00c8*/ 	.byte	0x04, 0x17
        /*00ca*/ 	.short	(.L_15751 - .L_15750)
.L_15750:
        /*00cc*/ 	.word	0x00000000
        /*00d0*/ 	.short	0x0007
        /*00d2*/ 	.short	0x0030
        /*00d4*/ 	.byte	0x00, 0xf5, 0x21, 0x00


	//----- nvinfo : EIATTR_KPARAM_INFO
	.align		4
.L_15751:
        /*00d8*/ 	.byte	0x04, 0x17
        /*00da*/ 	.short	(.L_15753 - .L_15752)
.L_15752:
        /*00dc*/ 	.word	0x00000000
        /*00e0*/ 	.short	0x0006
        /*00e2*/ 	.short	0x0028
        /*00e4*/ 	.byte	0x00, 0xf5, 0x21, 0x00


	//----- nvinfo : EIATTR_KPARAM_INFO
	.align		4
.L_15753:
        /*00e8*/ 	.byte	0x04, 0x17
        /*00ea*/ 	.short	(.L_15755 - .L_15754)
.L_15754:
        /*00ec*/ 	.word	0x00000000
        /*00f0*/ 	.short	0x0005
        /*00f2*/ 	.short	0x0024
        /*00f4*/ 	.byte	0x00, 0xf0, 0x11, 0x00


	//----- nvinfo : EIATTR_KPARAM_INFO
	.align		4
.L_15755:
        /*00f8*/ 	.byte	0x04, 0x17
        /*00fa*/ 	.short	(.L_15757 - .L_15756)
.L_15756:
        /*00fc*/ 	.word	0x00000000
        /*0100*/ 	.short	0x0004
        /*0102*/ 	.short	0x0020
        /*0104*/ 	.byte	0x00, 0xf0, 0x11, 0x00


	//----- nvinfo : EIATTR_KPARAM_INFO
	.align		4
.L_15757:
        /*0108*/ 	.byte	0x04, 0x17
        /*010a*/ 	.short	(.L_15759 - .L_15758)
.L_15758:
        /*010c*/ 	.word	0x00000000
        /*0110*/ 	.short	0x0003
        /*0112*/ 	.short	0x0018
        /*0114*/ 	.byte	0x00, 0xf5, 0x21, 0x00


	//----- nvinfo : EIATTR_KPARAM_INFO
	.align		4
.L_15759:
        /*0118*/ 	.byte	0x04, 0x17
        /*011a*/ 	.short	(.L_15761 - .L_15760)
.L_15760:
        /*011c*/ 	.word	0x00000000
        /*0120*/ 	.short	0x0002
        /*0122*/ 	.short	0x0010
        /*0124*/ 	.byte	0x00, 0xf5, 0x21, 0x00


	//----- nvinfo : EIATTR_KPARAM_INFO
	.align		4
.L_15761:
        /*0128*/ 	.byte	0x04, 0x17
        /*012a*/ 	.short	(.L_15763 - .L_15762)
.L_15762:
        /*012c*/ 	.word	0x00000000
        /*0130*/ 	.short	0x0001
        /*0132*/ 	.short	0x0008
        /*0134*/ 	.byte	0x00, 0xf5, 0x21, 0x00


	//----- nvinfo : EIATTR_KPARAM_INFO
	.align		4
.L_15763:
        /*0138*/ 	.byte	0x04, 0x17
        /*013a*/ 	.short	(.L_15765 - .L_15764)
.L_15764:
        /*013c*/ 	.word	0x00000000
        /*0140*/ 	.short	0x0000
        /*0142*/ 	.short	0x0000
        /*0144*/ 	.byte	0x00, 0xf5, 0x21, 0x00


	//----- nvinfo : EIATTR_SPARSE_MMA_MASK
	.align		4
.L_15765:
        /*0148*/ 	.byte	0x03, 0x50
        /*014a*/ 	.short	0x0000


	//----- nvinfo : EIATTR_MAXREG_COUNT
	.align		4
        /*014c*/ 	.byte	0x03, 0x1b
        /*014e*/ 	.short	0x00ff


	//----- nvinfo : EIATTR_NUM_BARRIERS
	.align		4
        /*0150*/ 	.byte	0x02, 0x4c
        /*0152*/ 	.byte	0x01
	.zero		1


	//----- nvinfo : EIATTR_EXTERNS
	.align		4
        /*0154*/ 	.byte	0x04, 0x0f
        /*0156*/ 	.short	(.L_15767 - .L_15766)


	//   ....[0]....
	.align		4
.L_15766:
        /*0158*/ 	.word	index@(__assertfail)


	//----- nvinfo : EIATTR_MERCURY_ISA_VERSION
	.align		4
.L_15767:
        /*015c*/ 	.byte	0x03, 0x5f
        /*015e*/ 	.short	0x0101


	//----- nvinfo : EIATTR_COOP_GROUP_MASK_REGIDS
	.align		4
        /*0160*/ 	.byte	0x04, 0x29
        /*0162*/ 	.short	(.L_15769 - .L_15768)


	//   ....[0]....
.L_15768:
        /*0164*/ 	.word	0xffffffff


	//   ....[1]....
        /*0168*/ 	.word	0xffffffff


	//   ....[2]....
        /*016c*/ 	.word	0xffffffff


	//   ....[3]....
        /*0170*/ 	.word	0xffffffff


	//   ....[4]....
        /*0174*/ 	.word	0xffffffff


	//   ....[5]....
        /*0178*/ 	.word	0xffffffff


	//   ....[6]....
        /*017c*/ 	.word	0xffffffff


	//   ....[7]....
        /*0180*/ 	.word	0xffffffff


	//   ....[8]....
        /*0184*/ 	.word	0xffffffff


	//   ....[9]....
        /*0188*/ 	.word	0xffffffff


	//   ....[10]....
        /*018c*/ 	.word	0xffffffff


	//   ....[11]....
        /*0190*/ 	.word	0xffffffff


	//   ....[12]....
        /*0194*/ 	.word	0xffffffff


	//   ....[13]....
        /*0198*/ 	.word	0xffffffff


	//   ....[14]....
        /*019c*/ 	.word	0xffffffff


	//   ....[15]....
        /*01a0*/ 	.word	0xffffffff


	//   ....[16]....
        /*01a4*/ 	.word	0x0500000f


	//   ....[17]....
        /*01a8*/ 	.word	0x0500000f


	//   ....[18]....
        /*01ac*/ 	.word	0x0500000f


	//   ....[19]....
        /*01b0*/ 	.word	0x0500000f


	//   ....[20]....
        /*01b4*/ 	.word	0x0500000f


	//----- nvinfo : EIATTR_COOP_GROUP_INSTR_OFFSETS
	.align		4
.L_15769:
        /*01b8*/ 	.byte	0x04, 0x28
        /*01ba*/ 	.short	(.L_15771 - .L_15770)


	//   ....[0]....
.L_15770:
        /*01bc*/ 	.word	0x00000270


	//   ....[1]....
        /*01c0*/ 	.word	0x00000290


	//   ....[2]....
        /*01c4*/ 	.word	0x000002b0


	//   ....[3]....
        /*01c8*/ 	.word	0x000002d0


	//   ....[4]....
        /*01cc*/ 	.word	0x000002f0


	//   ....[5]....
        /*01d0*/ 	.word	0x00000400


	//   ....[6]....
        /*01d4*/ 	.word	0x00000420


	//   ....[7]....
        /*01d8*/ 	.word	0x00000440


	//   ....[8]....
        /*01dc*/ 	.word	0x00001270


	//   ....[9]....
        /*01e0*/ 	.word	0x000012a0


	//   ....[10]....
        /*01e4*/ 	.word	0x000012c0


	//   ....[11]....
        /*01e8*/ 	.word	0x000012e0


	//   ....[12]....
        /*01ec*/ 	.word	0x00001300


	//   ....[13]....
        /*01f0*/ 	.word	0x00001350


	//   ....[14]....
        /*01f4*/ 	.word	0x00001370


	//   ....[15]....
        /*01f8*/ 	.word	0x00001390


	//   ....[16]....
        /*01fc*/ 	.word	0x00002730


	//   ....[17]....
        /*0200*/ 	.word	0x00002790


	//   ....[18]....
        /*0204*/ 	.word	0x000027f0


	//   ....[19]....
        /*0208*/ 	.word	0x00002850


	//   ....[20]....
        /*020c*/ 	.word	0x000028b0


	//----- nvinfo : EIATTR_VRC_CTA_INIT_COUNT
	.align		4
.L_15771:
        /*0210*/ 	.byte	0x02, 0x4a
	.zero		1
	.zero		1


	//----- nvinfo : EIATTR_SYSCALL_OFFSETS
	.align		4
        /*0214*/ 	.byte	0x04, 0x46
        /*0216*/ 	.short	(.L_15773 - .L_15772)


	//   ....[0]....
.L_15772:
        /*0218*/ 	.word	0x00000220


	//----- nvinfo : EIATTR_EXIT_INSTR_OFFSETS
	.align		4
.L_15773:
        /*021c*/ 	.byte	0x04, 0x1c
        /*021e*/ 	.short	(.L_15775 - .L_15774)


	//   ....[0]....
.L_15774:
        /*0220*/ 	.word	0x00002420


	//   ....[1]....
        /*0224*/ 	.word	0x00002480


	//   ....[2]....
        /*0228*/ 	.word	0x000026e0


	//----- nvinfo : EIATTR_CRS_STACK_SIZE
	.align		4
.L_15775:
        /*022c*/ 	.byte	0x04, 0x1e
        /*022e*/ 	.short	(.L_15777 - .L_15776)
.L_15776:
        /*0230*/ 	.word	0x00000000


	//----- nvinfo : EIATTR_CBANK_PARAM_SIZE
	.align		4
.L_15777:
        /*0234*/ 	.byte	0x03, 0x19
        /*0236*/ 	.short	0x007c


	//----- nvinfo : EIATTR_PARAM_CBANK
	.align		4
        /*0238*/ 	.byte	0x04, 0x0a
        /*023a*/ 	.short	(.L_15779 - .L_15778)
	.align		4
.L_15778:
        /*023c*/ 	.word	index@(.nv.constant0._ZN4vllm25paged_attention_v1_kernelIthLi112ELi32ELi128ELNS_18Fp8KVCacheDataTypeE1ELb0EEEvPT_PKS2_PKT0_S8_ifPKiSA_iPKfiiiSC_SC_iiiii)
        /*0240*/ 	.short	0x0380
        /*0242*/ 	.short	0x007c


	//----- nvinfo : EIATTR_SW_WAR
	.align		4
.L_15779:
        /*0244*/ 	.byte	0x04, 0x36
        /*0246*/ 	.short	(.L_15781 - .L_15780)
.L_15780:
        /*0248*/ 	.word	0x00000008
.L_15781:


//--------------------- .nv.info._ZN4vllm25paged_attention_v1_kernelIthLi96ELi32ELi128ELNS_18Fp8KVCacheDataTypeE1ELb0EEEvPT_PKS2_PKT0_S8_ifPKiSA_iPKfiiiSC_SC_iiiii --------------------------
	.section	.nv.info._ZN4vllm25paged_attention_v1_kernelIthLi96ELi32ELi128ELNS_18Fp8KVCacheDataTypeE1ELb0EEEvPT_PKS2_PKT0_S8_ifPKiSA_iPKfiiiSC_SC_iiiii,"",@"SHT_CUDA_INFO"
	.sectionflags	@""
	.align	4


	//----- nvinfo : EIATTR_CUDA_API_VERSION
	.align		4
        /*0000*/ 	.byte	0x04, 0x37
        /*0002*/ 	.short	(.L_15783 - .L_15782)
.L_15782:
        /*0004*/ 	.word	0x00000082


	//----- nvinfo : EIATTR_KPARAM_INFO
	.align		4
.L_15783:
        /*0008*/ 	.byte	0x04, 0x17
        /*000a*/ 	.short	(.L_15785 - .L_15784)
.L_15784:
        /*000c*/ 	.word	0x00000000
        /*0010*/ 	.short	0x0013
        /*0012*/ 	.short	0x0078
        /*0014*/ 	.byte	0x00, 0xf0, 0x11, 0x00


	//----- nvinfo : EIATTR_KPARAM_INFO
	.align		4
.L_15785:
        /*0018*/ 	.byte	0x04, 0x17
        /*001a*/ 	.short	(.L_15787 - .L_15786)
.L_15786:
        /*001c*/ 	.word	0x00000000
        /*0020*/ 	.short	0x0012
        /*0022*/ 	.short	0x0074
        /*0024*/ 	.byte	0x00, 0xf0, 0x11, 0x00


	//----- nvinfo : EIATTR_KPARAM_INFO
	.align		4
.L_15787:
        /*0028*/ 	.byte	0x04, 0x17
        /*002a*/ 	.short	(.L_15789 - .L_15788)
.L_15788:
        /*002c*/ 	.word	0x00000000
        /*0030*/ 	.short	0x0011
        /*0032*/ 	.short	0x0070
        /*0034*/ 	.byte	0x00, 0xf0, 0x11, 0x00


	//----- nvinfo : EIATTR_KPARAM_INFO
	.align		4
.L_15789:
        /*0038*/ 	.byte	0x04, 0x17
        /*003a*/ 	.short	(.L_15791 - .L_15790)
.L_15790:
        /*003c*/ 	.word	0x00000000
        /*0040*/ 	.short	0x0010
        /*0042*/ 	.short	0x006c
        /*0044*/ 	.byte	0x00, 0xf0, 0x11, 0x00


	//----- nvinfo : EIATTR_KPARAM_INFO
	.align		4
.L_15791:
        /*0048*/ 	.byte	0x04, 0x17
        /*004a*/ 	.short	(.L_15793 - .L_15792)
.L_15792:
        /*004c*/ 	.word	0x00000000
        /*0050*/ 	.short	0x000f
        /*0052*/ 	.short	0x0068
        /*0054*/ 	.byte	0x00, 0xf0, 0x11, 0x00


	//----- nvinfo : EIATTR_KPARAM_INFO
	.align		4
.L_15793:
        /*0058*/ 	.byte	0x04, 0x17
        /*005a*/ 	.short	(.L_15795 - .L_15794)
.L_15794:
        /*005c*/ 	.word	0x00000000
        /*0060*/ 	.short	0x000e
        /*0062*/ 	.short	0x0060
        /*0064*/ 	.byte	0x00, 0xf5, 0x21, 0x00


	//----- nvinfo : EIATTR_KPARAM_INFO
	.align		4
.L_15795:
        /*0068*/ 	.byte	0x04, 0x17
        /*006a*/ 	.short	(.L_15797 - .L_15796)
.L_15796:
        /*006c*/ 	.word	0x00000000
        /*0070*/ 	.short	0x000d
        /*0072*/ 	.short	0x0058
        /*0074*/ 	.byte	0x00, 0xf5, 0x21, 0x00


	//----- nvinfo : EIATTR_KPARAM_INFO
	.align		4
.L_15797:
        /*0078*/ 	.byte	0x04, 0x17
        /*007a*/ 	.short	(.L_15799 - .L_15798)
.L_15798:
        /*007c*/ 	.word	0x00000000
        /*0080*/ 	.short	0x000c
        /*0082*/ 	.short	0x0050
        /*0084*/ 	.byte	0x00, 0xf0, 0x11, 0x00


	//----- nvinfo : EIATTR_KPARAM_INFO
	.align		4
.L_15799:
        /*0088*/ 	.byte	0x04, 0x17
        /*008a*/ 	.short	(.L_15801 - .L_15800)
.L_15800:
        /*008c*/ 	.word	0x00000000
        /*0090*/ 	.short	0x000b
        /*0092*/ 	.short	0x004c
        /*0094*/ 	.byte	0x00, 0xf0, 0x11, 0x00


	//----- nvinfo : EIATTR_KPARAM_INFO
	.align		4
.L_15801:
        /*0098*/ 	.byte	0x04, 0x17
        /*009a*/ 	.short	(.L_15803 - .L_15802)
.L_15802:
        /*009c*/ 	.word	0x00000000
        /*00a0*/ 	.short	0x000a
        /*00a2*/ 	.short	0x0048
        /*00a4*/ 	.byte	0x00, 0xf0, 0x11, 0x00


	//----- nvinfo : EIATTR_KPARAM_INFO
	.align		4
.L_15803:
        /*00a8*/ 	.byte	0x04, 0x17
        /*00aa*/ 	.short	(.L_15805 - .L_15804)
.L_15804:
        /*00ac*/ 	.word	0x00000000
        /*00b0*/ 	.short	0x0009
        /*00b2*/ 	.short	0x0040
        /*00b4*/ 	.byte	0x00, 0xf5, 0x21, 0x00


	//----- nvinfo : EIATTR_KPARAM_INFO
	.align		4
.L_15805:
        /*00b8*/ 	.byte	0x04, 0x17
        /*00ba*/ 	.short	(.L_15807 - .L_15806)
.L_15806:
        /*00bc*/ 	.word	0x00000000
        /*00c0*/ 	.short	0x0008
        /*00c2*/ 	.short	0x0038
        /*00c4*/ 	.byte	0x00, 0xf0, 0x11, 0x00


	//----- nvinfo : EIATTR_KPARAM_INFO
	.align		4
.L_15807:
        /*00c8*/ 	.byte	0x04, 0x17
        /*00ca*/ 	.short	(.L_15809 - .L_15808)
.L_15808:
        /*00cc*/ 	.word	0x00000000
        /*00d0*/ 	.short	0x0007
        /*00d2*/ 	.short	0x0030
        /*00d4*/ 	.byte	0x00, 0xf5, 0x21, 0x00


	//----- nvinfo : EIATTR_KPARAM_INFO
	.align		4
.L_15809:
        /*00d8*/ 	.byte	0x04, 0x17
        /*00da*/ 	.short	(.L_15811 - .L_15810)
.L_15810:
        /*00dc*/ 	.word	0x00000000
        /*00e0*/ 	.short	0x0006
        /*00e2*/ 	.short	0x0028
        /*00e4*/ 	.byte	0x00, 0xf5, 0x21, 0x00


	//----- nvinfo : EIATTR_KPARAM_INFO
	.align		4
.L_15811:
        /*00e8*/ 	.byte	0x04, 0x17
        /*00ea*/ 	.short	(.L_15813 - .L_15812)
.L_15812:
        /*00ec*/ 	.word	0x00000000
        /*00f0*/ 	.short	0x0005
        /*00f2*/ 	.short	0x0024
        /*00f4*/ 	.byte	0x00, 0xf0, 0x11, 0x00


	//----- nvinfo : EIATTR_KPARAM_INFO
	.align		4
.L_15813:
        /*00f8*/ 	.byte	0x04, 0x17
        /*00fa*/ 	.short	(.L_15815 - .L_15814)
.L_15814:
        /*00fc*/ 	.word	0x00000000
        /*0100*/ 	.short	0x0004
        /*0102*/ 	.short	0x0020
        /*0104*/ 	.byte	0x00, 0xf0, 0x11, 0x00


	//----- nvinfo : EIATTR_KPARAM_INFO
	.align		4
.L_15815:
        /*0108*/ 	.byte	0x04, 0x17
        /*010a*/ 	.short	(.L_15817 - .L_15816)
.L_15816:
        /*010c*/ 	.word	0x00000000
        /*0110*/ 	.short	0x0003
        /*0112*/ 	.short	0x0018
        /*0114*/ 	.byte	0x00, 0xf5, 0x21, 0x00


	//----- nvinfo : EIATTR_KPARAM_INFO
	.align		4
.L_15817:
        /*0118*/ 	.byte	0x04, 0x17
        /*011a*/ 	.short	(.L_15819 - .L_15818)
.L_15818:
        /*011c*/ 	.word	0x00000000
        /*0120*/ 	.short	0x0002
        /*0122*/ 	.short	0x0010
        /*0124*/ 	.byte	0x00, 0xf5, 0x21, 0x00


	//----- nvinfo : EIATTR_KPARAM_INFO
	.align		4
.L_15819:
        /*0128*/ 	.byte	0x04, 0x17
        /*012a*/ 	.short	(.L_15821 - .L_15820)
.L_15820:
        /*012c*/ 	.word	0x00000000
        /*0130*/ 	.short	0x0001
        /*0132*/ 	.short	0x0008
        /*0134*/ 	.byte	0x00, 0xf5, 0x21, 0x00


	//----- nvinfo : EIATTR_KPARAM_INFO
	.align		4
.L_15821:
        /*0138*/ 	.byte	0x04, 0x17
        /*013a*/ 	.short	(.L_15823 - .L_15822)
.L_15822:
        /*013c*/ 	.word	0x00000000
        /*0140*/ 	.short	0x0000
        /*0142*/ 	.short	0x0000
        /*0144*/ 	.byte	0x00, 0xf5, 0x21, 0x00


	//----- nvinfo : EIATTR_SPARSE_MMA_MASK
	.align		4
.L_15823:
        /*0148*/ 	.byte	0x03, 0x50
        /*014a*/ 	.short	0x0000


	//----- nvinfo : EIATTR_MAXREG_COUNT
	.align		4
        /*014c*/ 	.byte	0x03, 0x1b
        /*014e*/ 	.short	0x00ff


	//----- nvinfo : EIATTR_NUM_BARRIERS
	.align		4
        /*0150*/ 	.byte	0x02, 0x4c
        /*0152*/ 	.byte	0x01
	.zero		1


	//----- nvinfo : EIATTR_EXTERNS
	.align		4
        /*0154*/ 	.byte	0x04, 0x0f
        /*0156*/ 	.short	(.L_15825 - .L_15824)


	//   ....[0]....
	.align		4
.L_15824:
        /*0158*/ 	.word	index@(__assertfail)


	//----- nvinfo : EIATTR_MERCURY_ISA_VERSION
	.align		4
.L_15825:
        /*015c*/ 	.byte	0x03, 0x5f
        /*015e*/ 	.short	0x0101


	//----- nvinfo : EIATTR_COOP_GROUP_MASK_REGIDS
	.align		4
        /*0160*/ 	.byte	0x04, 0x29
        /*0162*/ 	.short	(.L_15827 - .L_15826)


	//   ....[0]....
.L_15826:
        /*0164*/ 	.word	0xffffffff


	//   ....[1]....
        /*0168*/ 	.word	0xffffffff


	//   ....[2]....
        /*016c*/ 	.word	0xffffffff


	//   ....[3]....
        /*0170*/ 	.word	0xffffffff


	//   ....[4]....
        /*0174*/ 	.word	0xffffffff


	//   ....[5]....
        /*0178*/ 	.word	0xffffffff


	//   ....[6]....
        /*017c*/ 	.word	0xffffffff


	//   ....[7]....
        /*0180*/ 	.word	0xffffffff


	//   ....[8]....
        /*0184*/ 	.word	0xffffffff


	//   ....[9]....
        /*0188*/ 	.word	0xffffffff


	//   ....[10]....
        /*018c*/ 	.word	0xffffffff


	//   ....[11]....
        /*0190*/ 	.word	0xffffffff


	//   ....[12]....
        /*0194*/ 	.word	0xffffffff


	//   ....[13]....
        /*0198*/ 	.word	0xffffffff


	//   ....[14]....
        /*019c*/ 	.word	0xffffffff


	//   ....[15]....
        /*01a0*/ 	.word	0xffffffff


	//   ....[16]....
        /*01a4*/ 	.word	0x0500000f


	//   ....[17]....
        /*01a8*/ 	.word	0x0500000f


	//   ....[18]....
        /*01ac*/ 	.word	0x0500000f


	//   ....[19]....
        /*01b0*/ 	.word	0x0500000f


	//   ....[20]....
        /*01b4*/ 	.word	0x0500000f


	//----- nvinfo : EIATTR_COOP_GROUP_INSTR_OFFSETS
	.align		4
.L_15827:
        /*01b8*/ 	.byte	0x04, 0x28
        /*01ba*/ 	.short	(.L_15829 - .L_15828)


	//   ....[0]....
.L_15828:
        /*01bc*/ 	.word	0x00000270


	//   ....[1]....
        /*01c0*/ 	.word	0x00000290


	//   ....[2]....
        /*01c4*/ 	.word	0x000002b0


	//   ....[3]....
        /*01c8*/ 	.word	0x000002d0


	//   ....[4]....
        /*01cc*/ 	.word	0x000002f0


	//   ....[5]....
        /*01d0*/ 	.word	0x00000400


	//   ....[6]....
        /*01d4*/ 	.word	0x00000420


	//   ....[7]....
        /*01d8*/ 	.word	0x00000440


	//   ....[8]....
        /*01dc*/ 	.word	0x00001270


	//   ....[9]....
        /*01e0*/ 	.word	0x000012a0


	//   ....[10]....
        /*01e4*/ 	.word	0x000012c0


	//   ....[11]....
        /*01e8*/ 	.word	0x000012e0


	//   ....[12]....
        /*01ec*/ 	.word	0x00001300


	//   ....[13]....
        /*01f0*/ 	.word	0x00001350


	//   ....[14]....
        /*01f4*/ 	.word	0x00001370


	//   ....[15]....
        /*01f8*/ 	.word	0x00001390


	//   ....[16]....
        /*01fc*/ 	.word	0x00002620


	//   ....[17]....
        /*0200*/ 	.word	0x00002680


	//   ....[18]....
        /*0204*/ 	.word	0x000026e0


	//   ....[19]....
        /*0208*/ 	.word	0x00002740


	//   ....[20]....
        /*020c*/ 	.word	0x000027a0


	//----- nvinfo : EIATTR_VRC_CTA_INIT_COUNT
	.align		4
.L_15829:
        /*0210*/ 	.byte	0x02, 0x4a
	.zero		1
	.zero		1


	//----- nvinfo : EIATTR_SYSCALL_OFFSETS
	.align		4
        /*0214*/ 	.byte	0x04, 0x46
        /*0216*/ 	.short	(.L_15831 - .L_15830)


	//   ....[0]....
.L_15830:
        /*0218*/ 	.word	0x00000220


	//----- nvinfo : EIATTR_EXIT_INSTR_OFFSETS
	.align		4
.L_15831:
        /*021c*/ 	.byte	0x04, 0x1c
        /*021e*/ 	.short	(.L_15833 - .L_15832)


	//   ....[0]....
.L_15832:
        /*0220*/ 	.word	0x00002350


	//   ....[1]....
        /*0224*/ 	.word	0x000023b0


	//   ....[2]....
        /*0228*/ 	.word	0x000025d0


	//----- nvinfo : EIATTR_CRS_STACK_SIZE
	.align		4
.L_15833:
        /*022c*/ 	.byte	0x04, 0x1e
        /*022e*/ 	.short	(.L_15835 - .L_15834)
.L_15834:
        /*0230*/ 	.word	0x00000000


	//----- nvinfo : EIATTR_CBANK_PARAM_SIZE
	.align		4
.L_15835:
        /*0234*/ 	.byte	0x03, 0x19
        /*0236*/ 	.short	0x007c


	//----- nvinfo : EIATTR_PARAM_CBANK
	.align		4
        /*0238*/ 	.byte	0x04, 0x0a
        /*023a*/ 	.short	(.L_15837 - .L_15836)
	.align		4
.L_15836:
        /*023c*/ 	.word	index@(.nv.constant0._ZN4vllm25paged_attention_v1_kernelIthLi96ELi32ELi128ELNS_18Fp8KVCacheDataTypeE1ELb0EEEvPT_PKS2_PKT0_S8_ifPKiSA_iPKfiiiSC_SC_iiiii)
        /*0240*/ 	.short	0x0380
        /*0242*/ 	.short	0x007c


	//----- nvinfo : EIATTR_SW_WAR
	.align		4
.L_15837:
        /*0244*/ 	.byte	0x04, 0x36
        /*0246*/ 	.short	(.L_15839 - .L_15838)
.L_15838:
        /*0248*/ 	.word	0x00000008
.L_15839:


//--------------------- .nv.info._ZN4vllm25paged_attention_v1_kernelIthLi80ELi32ELi128ELNS_18Fp8KVCacheDataTypeE1ELb0EEEvPT_PKS2_PKT0_S8_ifPKiSA_iPKfiiiSC_SC_iiiii --------------------------
	.section	.nv.info._ZN4vllm25paged_attention_v1_kernelIthLi80ELi32ELi128ELNS_18Fp8KVCacheDataTypeE1ELb0EEEvPT_PKS2_PKT0_S8_ifPKiSA_iPKfiiiSC_SC_iiiii,"",@"SHT_CUDA_INFO"
	.sectionflags	@""
	.align	4


	//----- nvinfo : EIATTR_CUDA_API_VERSION
	.align		4
        /*0000*/ 	.byte	0x04, 0x37
        /*0002*/ 	.short	(.L_15841 - .L_15840)
.L_15840:
        /*0004*/ 	.word	0x00000082


	//----- nvinfo : EIATTR_KPARAM_INFO
	.align		4
.L_15841:
        /*0008*/ 	.byte	0x04, 0x17
        /*000a*/ 	.short	(.L_15843 - .L_15842)
.L_15842:
        /*000c*/ 	.word	0x00000000
        /*0010*/ 	.short	0x0013
        /*0012*/ 	.short	0x0078
        /*0014*/ 	.byte	0x00, 0xf0, 0x11, 0x00


	//----- nvinfo : EIATTR_KPARAM_INFO
	.align		4
.L_15843:
        /*0018*/ 	.byte	0x04, 0x17
        /*001a*/ 	.short	(.L_15845 - .L_15844)
.L_15844:
        /*001c*/ 	.word	0x00000000
        /*0020*/ 	.short	0x0012
        /*0022*/ 	.short	0x0074
        /*0024*/ 	.byte	0x00, 0xf0, 0x11, 0x00


	//----- nvinfo : EIATTR_KPARAM_INFO
	.align		4
.L_15845:
        /*0028*/ 	.byte	0x04, 0x17
        /*002a*/ 	.short	(.L_15847 - .L_15846)
.L_15846:
        /*002c*/ 	.word	0x00000000
        /*0030*/ 	.short	0x0011
        /*0032*/ 	.short	0x0070
        /*0034*/ 	.byte	0x00, 0xf0, 0x11, 0x00


	//----- nvinfo : EIATTR_KPARAM_INFO
	.align		4
.L_15847:
        /*0038*/ 	.byte	0x04, 0x17
        /*003a*/ 	.short	(.L_15849 - .L_15848)
.L_15848:
        /*003c*/ 	.word	0x00000000
        /*0040*/ 	.short	0x0010
        /*0042*/ 	.short	0x006c
        /*0044*/ 	.byte	0x00, 0xf0, 0x11, 0x00


	//----- nvinfo : EIATTR_KPARAM_INFO
	.align		4
.L_15849:
        /*0048*/ 	.byte	0x04, 0x17
        /*004a*/ 	.short	(.L_15851 - .L_15850)
.L_15850:
        /*004c*/ 	.word	0x00000000
        /*0050*/ 	.short	0x000f
        /*0052*/ 	.short	0x0068
        /*0054*/ 	.byte	0x00, 0xf0, 0x11, 0x00


	//----- nvinfo : EIATTR_KPARAM_INFO
	.align		4
.L_15851:
        /*0058*/ 	.byte	0x04, 0x17
        /*005a*/ 	.short	(.L_15853 - .L_15852)
.L_15852:
        /*005c*/ 	.word	0x00000000
        /*0060*/ 	.short	0x000e
        /*0062*/ 	.short	0x0060
        /*0064*/ 	.byte	0x00, 0xf5, 0x21, 0x00


	//----- nvinfo : EIATTR_KPARAM_INFO
	.align		4
.L_15853:
        /*0068*/ 	.byte	0x04, 0x17
        /*006a*/ 	.short	(.L_15855 - .L_15854)
.L_15854:
        /*006c*/ 	.word	0x00000000
        /*0070*/ 	.short	0x000d
        /*0072*/ 	.short	0x0058
        /*0074*/ 	.byte	0x00, 0xf5, 0x21, 0x00


	//----- nvinfo : EIATTR_KPARAM_INFO
	.align		4
.L_15855:
        /*0078*/ 	.byte	0x04, 0x17
        /*007a*/ 	.short	(.L_15857 - .L_15856)
.L_15856:
        /*007c*/ 	.word	0x00000000
        /*0080*/ 	.short	0x000c
        /*0082*/ 	.short	0x0050
        /*0084*/ 	.byte	0x00, 0xf0, 0x11, 0x00


	//----- nvinfo : EIATTR_KPARAM_INFO
	.align		4
.L_15857:
        /*0088*/ 	.byte	0x04, 0x17
        /*008a*/ 	.short	(.L_15859 - .L_15858)
.L_15858:
        /*008c*/ 	.word	0x00000000
        /*0090*/ 	.short	0x000b
        /*0092*/ 	.short	0x004c
        /*0094*/ 	.byte	0x00, 0xf0, 0x11, 0x00


	//----- nvinfo : EIATTR_KPARAM_INFO
	.align		4
.L_15859:
        /*0098*/ 	.byte	0x04, 0x17
        /*009a*/ 	.short	(.L_15861 - .L_15860)
.L_15860:
        /*009c*/ 	.word	0x00000000
        /*00a0*/ 	.short	0x000a
        /*00a2*/ 	.short	0x0048
        /*00a4*/ 	.byte	0x00, 0xf0, 0x11, 0x00


	//----- nvinfo : EIATTR_KPARAM_INFO
	.align		4
.L_15861:
        /*00a8*/ 	.byte	0x04, 0x17
        /*00aa*/ 	.short	(.L_15863 - .L_15862)
.L_15862:
        /*00ac*/ 	.word	0x00000000
        /*00b0*/ 	.short	0x0009
        /*00b2*/ 	.short	0x0040
        /*00b4*/ 	.byte	0x00, 0xf5, 0x21, 0x00


	//----- nvinfo : EIATTR_KPARAM_INFO
	.align		4
.L_15863:
        /*00b8*/ 	.byte	0x04, 0x17
        /*00ba*/ 	.short	(.L_15865 - .L_15864)
.L_15864:
        /*00bc*/ 	.word	0x00000000
        /*00c0*/ 	.short	0x0008
        /*00c2*/ 	.short	0x0038
        /*00c4*/ 	.byte	0x00, 0xf0, 0x11, 0x00


	//----- nvinfo : EIATTR_KPARAM_INFO
	.align		4
.L_15865:
        /*00c8*/ 	.byte	0x04, 0x17
        /*00ca*/ 	.short	(.L_15867 - .L_15866)
.L_15866:
        /*00cc*/ 	.word	0x00000000
        /*00d0*/ 	.short	0x0007
        /*00d2*/ 	.short	0x0030
        /*00d4*/ 	.byte	0x00, 0xf5, 0x21, 0x00


	//----- nvinfo : EIATTR_KPARAM_INFO
	.align		4
.L_15867:
        /*00d8*/ 	.byte	0x04, 0x17
        /*00da*/ 	.short	(.L_15869 - .L_15868)
.L_15868:
        /*00dc*/ 	.word	0x00000000
        /*00e0*/ 	.short	0x0006
        /*00e2*/ 	.short	0x0028
        /*00e4*/ 	.byte	0x00, 0xf5, 0x21, 0x00


	//----- nvinfo : EIATTR_KPARAM_INFO
	.align		4
.L_15869:
        /*00e8*/ 	.byte	0x04, 0x17
        /*00ea*/ 	.short	(.L_15871 - .L_15870)
.L_15870:
        /*00ec*/ 	.word	0x00000000
        /*00f0*/ 	.short	0x0005
        /*00f2*/ 	.short	0x0024
        /*00f4*/ 	.byte	0x00, 0xf0, 0x11, 0x00


	//----- nvinfo : EIATTR_KPARAM_INFO
	.align		4
.L_15871:
        /*00f8*/ 	.byte	0x04, 0x17
        /*00fa*/ 	.short	(.L_15873 - .L_15872)
.L_15872:
        /*00fc*/ 	.word	0x00000000
        /*0100*/ 	.short	0x0004
        /*0102*/ 	.short	0x0020
        /*0104*/ 	.byte	0x00, 0xf0, 0x11, 0x00


	//----- nvinfo : EIATTR_KPARAM_INFO
	.align		4
.L_15873:
        /*0108*/ 	.byte	0x04, 0x17
        /*010a*/ 	.short	(.L_15875 - .L_15874)
.L_15874:
        /*010c*/ 	.word	0x00000000
        /*0110*/ 	.short	0x0003
        /*0112*/ 	.short	0x0018
        /*0114*/ 	.byte	0x00, 0xf5, 0x21, 0x00


	//----- nvinfo : EIATTR_KPARAM_INFO
	.align		4
.L_15875:
        /*0118*/ 	.byte	0x04, 0x17
        /*011a*/ 	.short	(.L_15877 - .L_15876)
.L_15876:
        /*011c*/ 	.word	0x00000000
        /*0120*/ 	.short	0x0002
        /*0122*/ 	.short	0x0010
        /*0124*/ 	.byte	0x00, 0xf5, 0x21, 0x00


	//----- nvinfo : EIATTR_KPARAM_INFO
	.align		4
.L_15877:
        /*0128*/ 	.byte	0x04, 0x17
        /*012a*/ 	.short	(.L_15879 - .L_15878)
.L_15878:
        /*012c*/ 	.word	0x00000000
        /*0130*/ 	.short	0x0001
        /*0132*/ 	.short	0x0008
        /*0134*/ 	.byte	0x00, 0xf5, 0x21, 0x00


	//----- nvinfo : EIATTR_KPARAM_INFO
	.align		4
.L_15879:
        /*0138*/ 	.byte	0x04, 0x17
        /*013a*/ 	.short	(.L_15881 - .L_15880)
.L_15880:
        /*013c*/ 	.word	0x00000000
        /*0140*/ 	.short	0x0000
        /*0142*/ 	.short	0x0000
        /*0144*/ 	.byte	0x00, 0xf5, 0x21, 0x00


	//----- nvinfo : EIATTR_SPARSE_MMA_MASK
	.align		4
.L_15881:
        /*0148*/ 	.byte	0x03, 0x50
        /*014a*/ 	.short	0x0000


	//----- nvinfo : EIATTR_MAXREG_COUNT
	.align		4
        /*014c*/ 	.byte	0x03, 0x1b
        /*014e*/ 	.short	0x00ff


	//----- nvinfo : EIATTR_NUM_BARRIERS
	.align		4
        /*0150*/ 	.byte	0x02, 0x4c
        /*0152*/ 	.byte	0x01
	.zero		1


	//----- nvinfo : EIATTR_EXTERNS
	.align		4
        /*0154*/ 	.byte	0x04, 0x0f
        /*0156*/ 	.short	(.L_15883 - .L_15882)


	//   ....[0]....
	.align		4
.L_15882:
        /*0158*/ 	.word	index@(__assertfail)


	//----- nvinfo : EIATTR_MERCURY_ISA_VERSION
	.align		4
.L_15883:
        /*015c*/ 	.byte	0x03, 0x5f
        /*015e*/ 	.short	0x0101


	//----- nvinfo : EIATTR_COOP_GROUP_MASK_REGIDS
	.align		4
        /*0160*/ 	.byte	0x04, 0x29
        /*0162*/ 	.short	(.L_15885 - .L_15884)


	//   ....[0]....
.L_15884:
        /*0164*/ 	.word	0xffffffff


	//   ....[1]....
        /*0168*/ 	.word	0xffffffff


	//   ....[2]....
        /*016c*/ 	.word	0xffffffff


	//   ....[3]....
        /*0170*/ 	.word	0xffffffff


	//   ....[4]....
        /*0174*/ 	.word	0xffffffff


	//   ....[5]....
        /*0178*/ 	.word	0xffffffff


	//   ....[6]....
        /*017c*/ 	.word	0xffffffff


	//   ....[7]....
        /*0180*/ 	.word	0xffffffff


	//   ....[8]....
        /*0184*/ 	.word	0xffffffff


	//   ....[9]....
        /*0188*/ 	.word	0xffffffff


	//   ....[10]....
        /*018c*/ 	.word	0xffffffff


	//   ....[11]....
        /*0190*/ 	.word	0xffffffff


	//   ....[12]....
        /*0194*/ 	.word	0xffffffff


	//   ....[13]....
        /*0198*/ 	.word	0xffffffff


	//   ....[14]....
        /*019c*/ 	.word	0xffffffff


	//   ....[15]....
        /*01a0*/ 	.word	0xffffffff


	//   ....[16]....
        /*01a4*/ 	.word	0x0500000f


	//   ....[17]....
        /*01a8*/ 	.word	0x0500000f


	//   ....[18]....
        /*01ac*/ 	.word	0x0500000f


	//   ....[19]....
        /*01b0*/ 	.word	0x0500000f


	//   ....[20]....
        /*01b4*/ 	.word	0x0500000f


	//----- nvinfo : EIATTR_COOP_GROUP_INSTR_OFFSETS
	.align		4
.L_15885:
        /*01b8*/ 	.byte	0x04, 0x28
        /*01ba*/ 	.short	(.L_15887 - .L_15886)


	//   ....[0]....
.L_15886:
        /*01bc*/ 	.word	0x00000270


	//   ....[1]....
        /*01c0*/ 	.word	0x00000290


	//   ....[2]....
        /*01c4*/ 	.word	0x000002b0


	//   ....[3]....
        /*01c8*/ 	.word	0x000002d0


	//   ....[4]....
        /*01cc*/ 	.word	0x000002f0


	//   ....[5]....
        /*01d0*/ 	.word	0x00000400


	//   ....[6]....
        /*01d4*/ 	.word	0x00000420


	//   ....[7]....
        /*01d8*/ 	.word	0x00000440


	//   ....[8]....
        /*01dc*/ 	.word	0x00001270


	//   ....[9]....
        /*01e0*/ 	.word	0x000012a0


	//   ....[10]....
        /*01e4*/ 	.word	0x000012c0


	//   ....[11]....
        /*01e8*/ 	.word	0x000012e0


	//   ....[12]....
        /*01ec*/ 	.word	0x00001300


	//   ....[13]....
        /*01f0*/ 	.word	0x00001350


	//   ....[14]....
        /*01f4*/ 	.word	0x00001370


	//   ....[15]....
        /*01f8*/ 	.word	0x00001390


	//   ....[16]....
        /*01fc*/ 	.word	0x00002510


	//   ....[17]....
        /*0200*/ 	.word	0x00002570


	//   ....[18]....
        /*0204*/ 	.word	0x000025d0


	//   ....[19]....
        /*0208*/ 	.word	0x00002630


	//   ....[20]....
        /*020c*/ 	.word	0x00002690


	//----- nvinfo : EIATTR_VRC_CTA_INIT_COUNT
	.align		4
.L_15887:
        /*0210*/ 	.byte	0x02, 0x4a
	.zero		1
	.zero		1


	//----- nvinfo : EIATTR_SYSCALL_OFFSETS
	.align		4
        /*0214*/ 	.byte	0x04, 0x46
        /*0216*/ 	.short	(.L_15889 - .L_15888)


	//   ....[0]....
.L_15888:
        /*0218*/ 	.word	0x00000220


	//----- nvinfo : EIATTR_EXIT_INSTR_OFFSETS
	.align		4
.L_15889:
        /*021c*/ 	.byte	0x04, 0x1c
        /*021e*/ 	.short	(.L_15891 - .L_15890)


	//   ....[0]....
.L_15890:
        /*0220*/ 	.word	0x00002280


	//   ....[1]....
        /*0224*/ 	.word	0x000022e0


	//   ....[2]....
        /*0228*/ 	.word	0x000024c0


	//----- nvinfo : EIATTR_CRS_STACK_SIZE
	.align		4
.L_15891:
        /*022c*/ 	.byte	0x04, 0x1e
        /*022e*/ 	.short	(.L_15893 - .L_15892)
.L_15892:
        /*0230*/ 	.word	0x00000000


	//----- nvinfo : EIATTR_CBANK_PARAM_SIZE
	.align		4
.L_15893:
        /*0234*/ 	.byte	0x03, 0x19
        /*0236*/ 	.short	0x007c


	//----- nvinfo : EIATTR_PARAM_CBANK
	.align		4
        /*0238*/ 	.byte	0x04, 0x0a
        /*023a*/ 	.short	(.L_15895 - .L_15894)
	.align		4
.L_15894:
        /*023c*/ 	.word	index@(.nv.constant0._ZN4vllm25paged_attention_v1_kernelIthLi80ELi32ELi128ELNS_18Fp8KVCacheDataTypeE1ELb0EEEvPT_PKS2_PKT0_S8_ifPKiSA_iPKfiiiSC_SC_iiiii)
        /*0240*/ 	.short	0x0380
        /*0242*/ 	.short	0x007c


	//----- nvinfo : EIATTR_SW_WAR
	.align		4
.L_15895:
        /*0244*/ 	.byte	0x04, 0x36
        /*0246*/ 	.short	(.L_15897 - .L_15896)
.L_15896:
        /*0248*/ 	.word	0x00000008
.L_15897:


//--------------------- .nv.info._ZN4vllm25paged_attention_v1_kernelIthLi64ELi32ELi128ELNS_18Fp8KVCacheDataTypeE1ELb0EEEvPT_PKS2_PKT0_S8_ifPKiSA_iPKfiiiSC_SC_iiiii --------------------------
	.section	.nv.info._ZN4vllm25paged_attention_v1_kernelIthLi64ELi32ELi128ELNS_18Fp8KVCacheDataTypeE1ELb0EEEvPT_PKS2_PKT0_S8_ifPKiSA_iPKfiiiSC_SC_iiiii,"",@"SHT_CUDA_INFO"
	.sectionflags	@""
	.align	4


	//----- nvinfo : EIATTR_CUDA_API_VERSION
	.align		4
        /*0000*/ 	.byte	0x04, 0x37
        /*0002*/ 	.short	(.L_15899 - .L_15898)
.L_15898:
        /*0004*/ 	.word	0x00000082


	//----- nvinfo : EIATTR_KPARAM_INFO
	.align		4
.L_15899:
        /*0008*/ 	.byte	0x04, 0x17
        /*000a*/ 	.short	(.L_15901 - .L_15900)
.L_15900:
        /*000c*/ 	.word	0x00000000
        /*0010*/ 	.short	0x0013
        /*0012*/ 	.short	0x0078
        /*0014*/ 	.byte	0x00, 0xf0, 0x11, 0x00


	//----- nvinfo : EIATTR_KPARAM_INFO
	.align		4
.L_15901:
        /*0018*/ 	.byte	0x04, 0x17
        /*001a*/ 	.short	(.L_15903 - .L_15902)
.L_15902:
        /*001c*/ 	.word	0x00000000
        /*0020*/ 	.short	0x0012
        /*0022*/ 	.short	0x0074
        /*0024*/ 	.byte	0x00, 0xf0, 0x11, 0x00


	//----- nvinfo : EIATTR_KPARAM_INFO
	.align		4
.L_15903:
        /*0028*/ 	.byte	0x04, 0x17
        /*002a*/ 	.short	(.L_15905 - .L_15904)
.L_15904:
        /*002c*/ 	.word	0x00000000
        /*0030*/ 	.short	0x0011
        /*0032*/ 	.short	0x0070
        /*0034*/ 	.byte	0x00, 0xf0, 0x11, 0x00


	//----- nvinfo : EIATTR_KPARAM_INFO
	.align		4
.L_15905:
        /*0038*/ 	.byte	0x04, 0x17
        /*003a*/ 	.short	(.L_15907 - .L_15906)
.L_15906:
        /*003c*/ 	.word	0x00000000
        /*0040*/ 	.short	0x0010
        /*0042*/ 	.short	0x006c
        /*0044*/ 	.byte	0x00, 0xf0, 0x11, 0x00


	//----- nvinfo : EIATTR_KPARAM_INFO
	.align		4
.L_15907:
        /*0048*/ 	.byte	0x04, 0x17
        /*004a*/ 	.short	(.L_15909 - .L_15908)
.L_15908:
        /*004c*/ 	.word	0x00000000
        /*0050*/ 	.short	0x000f
        /*0052*/ 	.short	0x0068
        /*0054*/ 	.byte	0x00, 0xf0, 0x11, 0x00


	//----- nvinfo : EIATTR_KPARAM_INFO
	.align		4
.L_15909:
        /*0058*/ 	.byte	0x04, 0x17
        /*005a*/ 	.short	(.L_15911 - .L_15910)
.L_15910:
        /*005c*/ 	.word	0x00000000
        /*0060*/ 	.short	0x000e
        /*0062*/ 	.short	0x0060
        /*0064*/ 	.byte	0x00, 0xf5, 0x21, 0x00


	//----- nvinfo : EIATTR_KPARAM_INFO
	.align		4
.L_15911:
        /*0068*/ 	.byte	0x04, 0x17
        /*006a*/ 	.short	(.L_15913 - .L_15912)
.L_15912:
        /*006c*/ 	.word	0x00000000
        /*0070*/ 	.short	0x000d
        /*0072*/ 	.short	0x0058
        /*0074*/ 	.byte	0x00, 0xf5, 0x21, 0x00


	//----- nvinfo : EIATTR_KPARAM_INFO
	.align		4
.L_15913:
        /*0078*/ 	.byte	0x04, 0x17
        /*007a*/ 	.short	(.L_15915 - .L_15914)
.L_15914:
        /*007c*/ 	.word	0x00000000
        /*0080*/ 	.short	0x000c
        /*0082*/ 	.short	0x0050
        /*0084*/ 	.byte	0x00, 0xf0, 0x11, 0x00


	//----- nvinfo : EIATTR_KPARAM_INFO
	.align		4
.L_15915:
        /*0088*/ 	.byte	0x04, 0x17
        /*008a*/ 	.short	(.L_15917 - .L_15916)
.L_15916:
        /*008c*/ 	.word	0x00000000
        /*0090*/ 	.short	0x000b
        /*0092*/ 	.short	0x004c
        /*0094*/ 	.byte	0x00, 0xf0, 0x11, 0x00


	//----- nvinfo : EIATTR_KPARAM_INFO
	.align		4
.L_15917:
        /*0098*/ 	.byte	0x04, 0x17
        /*009a*/ 	.short	(.L_15919 - .L_15918)
.L_15918:
        /*009c*/ 	.word	0x00000000
        /*00a0*/ 	.short	0x000a
        /*00a2*/ 	.short	0x0048
        /*00a4*/ 	.byte	0x00, 0xf0, 0x11, 0x00


	//----- nvinfo : EIATTR_KPARAM_INFO
	.align		4
.L_15919:
        /*00a8*/ 	.byte	0x04, 0x17
        /*00aa*/ 	.short	(.L_15921 - .L_15920)
.L_15920:
        /*00ac*/ 	.word	0x00000000
        /*00b0*/ 	.short	0x0009
        /*00b2*/ 	.short	0x0040
        /*00b4*/ 	.byte	0x00, 0xf5, 0x21, 0x00


	//----- nvinfo : EIATTR_KPARAM_INFO
	.align		4
.L_15921:
        /*00b8*/ 	.byte	0x04, 0x17
        /*00ba*/ 	.short	(.L_15923 - .L_15922)
.L_15922:
        /*00bc*/ 	.word	0x00000000
        /*00c0*/ 	.short	0x0008
        /*00c2*/ 	.short	0x0038
        /*00c4*/ 	.byte	0x00, 0xf0, 0x11, 0x00


	//----- nvinfo : EIATTR_KPARAM_INFO
	.align		4
.L_15923:
        /*00c8*/ 	.byte	0x04, 0x17
        /*00ca*/ 	.short	(.L_15925 - .L_15924)
.L_15924:
        /*00cc*/ 	.word	0x00000000
        /*00d0*/ 	.short	0x0007
        /*00d2*/ 	.short	0x0030
        /*00d4*/ 	.byte	0x00, 0xf5, 0x21, 0x00


	//----- nvinfo : EIATTR_KPARAM_INFO
	.align		4
.L_15925:
        /*00d8*/ 	.byte	0x04, 0x17
        /*00da*/ 	.short	(.L_15927 - .L_15926)
.L_15926:
        /*00dc*/ 	.word	0x00000000
        /*00e0*/ 	.short	0x0006
        /*00e2*/ 	.short	0x0028
        /*00e4*/ 	.byte	0x00, 0xf5, 0x21, 0x00


	//----- nvinfo : EIATTR_KPARAM_INFO
	.align		4
.L_15927:
        /*00e8*/ 	.byte	0x04, 0x17
        /*00ea*/ 	.short	(.L_15929 - .L_15928)
.L_15928:
        /*00ec*/ 	.word	0x00000000
        /*00f0*/ 	.short	0x0005
        /*00f2*/ 	.short	0x0024
        /*00f4*/ 	.byte	0x00, 0xf0, 0x11, 0x00


	//----- nvinfo : EIATTR_KPARAM_INFO
	.align		4
.L_15929:
        /*00f8*/ 	.byte	0x04, 0x17
        /*00fa*/ 	.short	(.L_15931 - .L_15930)
.L_15930:
        /*00fc*/ 	.word	0x00000000
        /*0100*/ 	.short	0x0004
        /*0102*/ 	.short	0x0020
        /*0104*/ 	.byte	0x00, 0xf0, 0x11, 0x00


	//----- nvinfo : EIATTR_KPARAM_INFO
	.align		4
.L_15931:
        /*0108*/ 	.byte	0x04, 0x17
        /*010a*/ 	.short	(.L_15933 - .L_15932)
.L_15932:
        /*010c*/ 	.word	0x00000000
        /*0110*/ 	.short	0x0003
        /*0112*/ 	.short	0x0018
        /*0114*/ 	.byte	0x00, 0xf5, 0x21, 0x00


	//----- nvinfo : EIATTR_KPARAM_INFO
	.align		4
.L_15933:
        /*0118*/ 	.byte	0x04, 0x17
        /*011a*/ 	.short	(.L_15935 - .L_15934)
.L_15934:
        /*011c*/ 	.word	0x00000000
        /*0120*/ 	.short	0x0002
        /*0122*/ 	.short	0x0010
        /*0124*/ 	.byte	0x00, 0xf5, 0x21, 0x00


	//----- nvinfo : EIATTR_KPARAM_INFO
	.align		4
.L_15935:
        /*0128*/ 	.byte	0x04, 0x17
        /*012a*/ 	.short	(.L_15937 - .L_15936)
.L_15936:
        /*012c*/ 	.word	0x00000000
        /*0130*/ 	.short	0x0001
        /*0132*/ 	.short	0x0008
        /*0134*/ 	.byte	0x00, 0xf5, 0x21, 0x00


	//----- nvinfo : EIATTR_KPARAM_INFO
	.align		4
.L_15937:
        /*0138*/ 	.byte	0x04, 0x17
        /*013a*/ 	.short	(.L_15939 - .L_15938)
.L_15938:
        /*013c*/ 	.word	0x00000000
        /*0140*/ 	.short	0x0000
        /*0142*/ 	.short	0x0000
        /*0144*/ 	.byte	0x00, 0xf5, 0x21, 0x00


	//----- nvinfo : EIATTR_SPARSE_MMA_MASK
	.align		4
.L_15939:
        /*0148*/ 	.byte	0x03, 0x50
        /*014a*/ 	.short	0x0000


	//----- nvinfo : EIATTR_MAXREG_COUNT
	.align		4
        /*014c*/ 	.byte	0x03, 0x1b
        /*014e*/ 	.short	0x00ff


	//----- nvinfo : EIATTR_NUM_BARRIERS
	.align		4
        /*0150*/ 	.byte	0x02, 0x4c
        /*0152*/ 	.byte	0x01
	.zero		1


	//----- nvinfo : EIATTR_EXTERNS
	.align		4
        /*0154*/ 	.byte	0x04, 0x0f
        /*0156*/ 	.short	(.L_15941 - .L_15940)


	//   ....[0]....
	.align		4
.L_15940:
        /*0158*/ 	.word	index@(__assertfail)


	//----- nvinfo : EIATTR_MERCURY_ISA_VERSION
	.align		4
.L_15941:
        /*015c*/ 	.byte	0x03, 0x5f
        /*015e*/ 	.short	0x0101


	//----- nvinfo : EIATTR_COOP_GROUP_MASK_REGIDS
	.align		4
        /*0160*/ 	.byte	0x04, 0x29
        /*0162*/ 	.short	(.L_15943 - .L_15942)


	//   ....[0]....
.L_15942:
        /*0164*/ 	.word	0xffffffff


	//   ....[1]....
        /*0168*/ 	.word	0xffffffff


	//   ....[2]....
        /*016c*/ 	.word	0xffffffff


	//   ....[3]....
        /*0170*/ 	.word	0xffffffff


	//   ....[4]....
        /*0174*/ 	.word	0xffffffff


	//   ....[5]....
        /*0178*/ 	.word	0xffffffff


	//   ....[6]....
        /*017c*/ 	.word	0xffffffff


	//   ....[7]....
        /*0180*/ 	.word	0xffffffff


	//   ....[8]....
        /*0184*/ 	.word	0xffffffff


	//   ....[9]....
        /*0188*/ 	.word	0xffffffff


	//   ....[10]....
        /*018c*/ 	.word	0xffffffff


	//   ....[11]....
        /*0190*/ 	.word	0xffffffff


	//   ....[12]....
        /*0194*/ 	.word	0xffffffff


	//   ....[13]....
        /*0198*/ 	.word	0xffffffff


	//   ....[14]....
        /*019c*/ 	.word	0xffffffff


	//   ....[15]....
        /*01a0*/ 	.word	0xffffffff


	//   ....[16]....
        /*01a4*/ 	.word	0x0500000f


	//   ....[17]....
        /*01a8*/ 	.word	0x0500000f


	//   ....[18]....
        /*01ac*/ 	.word	0x0500000f


	//   ....[19]....
        /*01b0*/ 	.word	0x0500000f


	//   ....[20]....
        /*01b4*/ 	.word	0x0500000f


	//----- nvinfo : EIATTR_COOP_GROUP_INSTR_OFFSETS
	.align		4
.L_15943:
        /*01b8*/ 	.byte	0x04, 0x28
        /*01ba*/ 	.short	(.L_15945 - .L_15944)


	//   ....[0]....
.L_15944:
        /*01bc*/ 	.word	0x00000270


	//   ....[1]....
        /*01c0*/ 	.word	0x00000290


	//   ....[2]....
        /*01c4*/ 	.word	0x000002b0


	//   ....[3]....
        /*01c8*/ 	.word	0x000002d0


	//   ....[4]....
        /*01cc*/ 	.word	0x000002f0


	//   ....[5]....
        /*01d0*/ 	.word	0x00000400


	//   ....[6]....
        /*01d4*/ 	.word	0x00000420


	//   ....[7]....
        /*01d8*/ 	.word	0x00000440


	//   ....[8]....
        /*01dc*/ 	.word	0x00001270


	//   ....[9]....
        /*01e0*/ 	.word	0x000012a0


	//   ....[10]....
        /*01e4*/ 	.word	0x000012c0


	//   ....[11]....
        /*01e8*/ 	.word	0x000012e0


	//   ....[12]....
        /*01ec*/ 	.word	0x00001300


	//   ....[13]....
        /*01f0*/ 	.word	0x00001350


	//   ....[14]....
        /*01f4*/ 	.word	0x00001370


	//   ....[15]....
        /*01f8*/ 	.word	0x00001390


	//   ....[16]....
        /*01fc*/ 	.word	0x00002430


	//   ....[17]....
        /*0200*/ 	.word	0x00002490


	//   ....[18]....
        /*0204*/ 	.word	0x000024f0


	//   ....[19]....
        /*0208*/ 	.word	0x00002550


	//   ....[20]....
        /*020c*/ 	.word	0x000025b0


	//----- nvinfo : EIATTR_VRC_CTA_INIT_COUNT
	.align		4
.L_15945:
        /*0210*/ 	.byte	0x02, 0x4a
	.zero		1
	.zero		1


	//----- nvinfo : EIATTR_SYSCALL_OFFSETS
	.align		4
        /*0214*/ 	.byte	0x04, 0x46
        /*0216*/ 	.short	(.L_15947 - .L_15946)


	//   ....[0]....
.L_15946:
        /*0218*/ 	.word	0x00000220


	//----- nvinfo : EIATTR_EXIT_INSTR_OFFSETS
	.align		4
.L_15947:
        /*021c*/ 	.byte	0x04, 0x1c
        /*021e*/ 	.short	(.L_15949 - .L_15948)


	//   ....[0]....
.L_15948:
        /*0220*/ 	.word	0x000021e0


	//   ....[1]....
        /*0224*/ 	.word	0x00002240


	//   ....[2]....
        /*0228*/ 	.word	0x000023e0


	//----- nvinfo : EIATTR_CRS_STACK_SIZE
	.align		4
.L_15949:
        /*022c*/ 	.byte	0x04, 0x1e
        /*022e*/ 	.short	(.L_15951 - .L_15950)
.L_15950:
        /*0230*/ 	.word	0x00000000


	//----- nvinfo : EIATTR_CBANK_PARAM_SIZE
	.align		4
.L_15951:
        /*0234*/ 	.byte	0x03, 0x19
        /*0236*/ 	.short	0x007c


	//----- nvinfo : EIATTR_PARAM_CBANK
	.align		4
        /*0238*/ 	.byte	0x04, 0x0a
        /*023a*/ 	.short	(.L_15953 - .L_15952)
	.align		4
.L_15952:
        /*023c*/ 	.word	index@(.nv.constant0._ZN4vllm25paged_attention_v1_kernelIthLi64ELi32ELi128ELNS_18Fp8KVCacheDataTypeE1ELb0EEEvPT_PKS2_PKT0_S8_ifPKiSA_iPKfiiiSC_SC_iiiii)
        /*0240*/ 	.short	0x0380
        /*0242*/ 	.short	0x007c


	//----- nvinfo : EIATTR_SW_WAR
	.align		4
.L_15953:
        /*0244*/ 	.byte	0x04, 0x36
        /*0246*/ 	.short	(.L_15955 - .L_15954)
.L_15954:
        /*0248*/ 	.word	0x00000008
.L_15955:


//--------------------- .nv.info._ZN4vllm25paged_attention_v1_kernelIthLi32ELi32ELi128ELNS_18Fp8KVCacheDataTypeE1ELb0EEEvPT_PKS2_PKT0_S8_ifPKiSA_iPKfiiiSC_SC_iiiii --------------------------
	.section	.nv.info._ZN4vllm25paged_attention_v1_kernelIthLi32ELi32ELi128ELNS_18Fp8KVCacheDataTypeE1ELb0EEEvPT_PKS2_PKT0_S8_ifPKiSA_iPKfiiiSC_SC_iiiii,"",@"SHT_CUDA_INFO"
	.sectionflags	@""
	.align	4


	//----- nvinfo : EIATTR_CUDA_API_VERSION
	.align		4
        /*0000*/ 	.byte	0x04, 0x37
        /*0002*/ 	.short	(.L_15957 - .L_15956)
.L_15956:
        /*0004*/ 	.word	0x00000082


	//----- nvinfo : EIATTR_KPARAM_INFO
	.align		4
.L_15957:
        /*0008*/ 	.byte	0x04, 0x17
        /*000a*/ 	.short	(.L_15959 - .L_15958)
.L_15958:
        /*000c*/ 	.word	0x00000000
        /*0010*/ 	.short	0x0013
        /*0012*/ 	.short	0x0078
        /*0014*/ 	.byte	0x00, 0xf0, 0x11, 0x00


	//----- nvinfo : EIATTR_KPARAM_INFO
	.align		4
.L_15959:
        /*0018*/ 	.byte	0x04, 0x17
        /*001a*/ 	.short	(.L_15961 - .L_15960)
.L_15960:
        /*001c*/ 	.word	0x00000000
        /*0020*/ 	.short	0x0012
        /*0022*/ 	.short	0x0074
        /*0024*/ 	.byte	0x00, 0xf0, 0x11, 0x00


	//----- nvinfo : EIATTR_KPARAM_INFO
	.align		4
.L_15961:
        /*0028*/ 	.byte	0x04, 0x17
        /*002a*/ 	.short	(.L_15963 - .L_15962)
.L_15962:
        /*002c*/ 	.word	0x00000000
        /*0030*/ 	.short	0x0011
        /*0032*/ 	.short	0x0070
        /*0034*/ 	.byte	0x00, 0xf0, 0x11, 0x00


	//----- nvinfo : EIATTR_KPARAM_INFO
	.align		4
.L_15963:
        /*0038*/ 	.byte	0x04, 0x17
        /*003a*/ 	.short	(.L_15965 - .L_15964)
.L_15964:
        /*003c*/ 	.word	0x00000000
        /*0040*/ 	.short	0x0010
        /*0042*/ 	.short	0x006c
        /*0044*/ 	.byte	0x00, 0xf0, 0x11, 0x00


	//----- nvinfo : EIATTR_KPARAM_INFO
	.align		4
.L_15965:
        /*0048*/ 	.byte	0x04, 0x17
        /*004a*/ 	.short	(.L_15967 - .L_15966)
.L_15966:
        /*004c*/ 	.word	0x00000000
        /*0050*/ 	.short	0x000f
        /*0052*/ 	.short	0x0068
        /*0054*/ 	.byte	0x00, 0xf0, 0x11, 0x00


	//----- nvinfo : EIATTR_KPARAM_INFO
	.align		4
.L_15967:
        /*0058*/ 	.byte	0x04, 0x17
        /*005a*/ 	.short	(.L_15969 - .L_15968)
.L_15968:
        /*005c*/ 	.word	0x00000000
        /*0060*/ 	.short	0x000e
        /*0062*/ 	.short	0x0060
        /*0064*/ 	.byte	0x00, 0xf5, 0x21, 0x00


	//----- nvinfo : EIATTR_KPARAM_INFO
	.align		4
.L_15969:
        /*0068*/ 	.byte	0x04, 0x17
        /*006a*/ 	.short	(.L_15971 - .L_15970)
.L_15970:
        /*006c*/ 	.word	0x00000000
        /*0070*/ 	.short	0x000d
        /*0072*/ 	.short	0x0058
        /*0074*/ 	.byte	0x00, 0xf5, 0x21, 0x00


	//----- nvinfo : EIATTR_KPARAM_INFO
	.align		4
.L_15971:
        /*0078*/ 	.byte	0x04, 0x17
        /*007a*/ 	.short	(.L_15973 - .L_15972)
.L_15972:
        /*007c*/ 	.word	0x00000000
        /*0080*/ 	.short	0x000c
        /*0082*/ 	.short	0x0050
        /*0084*/ 	.byte	0x00, 0xf0, 0x11, 0x00


	//----- nvinfo : EIATTR_KPARAM_INFO
	.align		4
.L_15973:
        /*0088*/ 	.byte	0x04, 0x17
        /*008a*/ 	.short	(.L_15975 - .L_15974)
.L_15974:
        /*008c*/ 	.word	0x00000000
        /*0090*/ 	.short	0x000b
        /*0092*/ 	.short	0x004c
        /*0094*/ 	.byte	0x00, 0xf0, 0x11, 0x00


	//----- nvinfo : EIATTR_KPARAM_INFO
	.align		4
.L_15975:
        /*0098*/ 	.byte	0x04, 0x17
        /*009a*/ 	.short	(.L_15977 - .L_15976)
.L_15976:
        /*009c*/ 	.word	0x00000000
        /*00a0*/ 	.short	0x000a
        /*00a2*/ 	.short	0x0048
        /*00a4*/ 	.byte	0x00, 0xf0, 0x11, 0x00


	//----- nvinfo : EIATTR_KPARAM_INFO
	.align		4
.L_15977:
        /*00a8*/ 	.byte	0x04, 0x17
        /*00aa*/ 	.short	(.L_15979 - .L_15978)
.L_15978:
        /*00ac*/ 	.word	0x00000000
        /*00b0*/ 	.short	0x0009
        /*00b2*/ 	.short	0x0040
        /*00b4*/ 	.byte	0x00, 0xf5, 0x21, 0x00


	//----- nvinfo : EIATTR_KPARAM_INFO
	.align		4
.L_15979:
        /*00b8*/ 	.byte	0x04, 0x17
        /*00ba*/ 	.short	(.L_15981 - .L_15980)
.L_15980:
        /*00bc*/ 	.word	0x00000000
        /*00c0*/ 	.short	0x0008
        /*00c2*/ 	.short	0x0038
        /*00c4*/ 	.byte	0x00, 0xf0, 0x11, 0x00


	//----- nvinfo : EIATTR_KPARAM_INFO
	.align		4
.L_15981:
        /*00c8*/ 	.byte	0x04, 0x17
        /*00ca*/ 	.short	(.L_15983 - .L_15982)
.L_15982:
        /*00cc*/ 	.word	0x00000000
        /*00d0*/ 	.short	0x0007
        /*00d2*/ 	.short	0x0030
        /*00d4*/ 	.byte	0x00, 0xf5, 0x21, 0x00


	//----- nvinfo : EIATTR_KPARAM_INFO
	.align		4
.L_15983:
        /*00d8*/ 	.byte	0x04, 0x17
        /*00da*/ 	.short	(.L_15985 - .L_15984)
.L_15984:
        /*00dc*/ 	.word	0x00000000
        /*00e0*/ 	.short	0x0006
        /*00e2*/ 	.short	0x0028
        /*00e4*/ 	.byte	0x00, 0xf5, 0x21, 0x00


	//----- nvinfo : EIATTR_KPARAM_INFO
	.align		4
.L_15985:
        /*00e8*/ 	.byte	0x04, 0x17
        /*00ea*/ 	.short	(.L_15987 - .L_15986)
.L_15986:
        /*00ec*/ 	.word	0x00000000
        /*00f0*/ 	.short	0x0005
        /*00f2*/ 	.short	0x0024
        /*00f4*/ 	.byte	0x00, 0xf0, 0x11, 0x00


	//----- nvinfo : EIATTR_KPARAM_INFO
	.align		4
.L_15987:
        /*00f8*/ 	.byte	0x04, 0x17
        /*00fa*/ 	.short	(.L_15989 - .L_15988)
.L_15988:
        /*00fc*/ 	.word	0x00000000
        /*0100*/ 	.short	0x0004
        /*0102*/ 	.short	0x0020
        /*0104*/ 	.byte	0x00, 0xf0, 0x11, 0x00


	//----- nvinfo : EIATTR_KPARAM_INFO
	.align		4
.L_15989:
        /*0108*/ 	.byte	0x04, 0x17
        /*010a*/ 	.short	(.L_15991 - .L_15990)
.L_15990:
        /*010c*/ 	.word	0x00000000
        /*0110*/ 	.short	0x0003
        /*0112*/ 	.short	0x0018
        /*0114*/ 	.byte	0x00, 0xf5, 0x21, 0x00


	//----- nvinfo : EIATTR_KPARAM_INFO
	.align		4
.L_15991:
        /*0118*/ 	.byte	0x04, 0x17
        /*011a*/ 	.short	(.L_15993 - .L_15992)
.L_15992:
        /*011c*/ 	.word	0x00000000
        /*0120*/ 	.short	0x0002
        /*0122*/ 	.short	0x0010
        /*0124*/ 	.byte	0x00, 0xf5, 0x21, 0x00


	//----- nvinfo : EIATTR_KPARAM_INFO
	.align		4
.L_15993:
        /*0128*/ 	.byte	0x04, 0x17
        /*012a*/ 	.short	(.L_15995 - .L_15994)
.L_15994:
        /*012c*/ 	.word	0x00000000
        /*0130*/ 	.short	0x0001
        /*0132*/ 	.short	0x0008
        /*0134*/ 	.byte	0x00, 0xf5, 0x21, 0x00


	//----- nvinfo : EIATTR_KPARAM_INFO
	.align		4
.L_15995:
        /*0138*/ 	.byte	0x04, 0x17
        /*013a*/ 	.short	(.L_15997 - .L_15996)
.L_15996:
        /*013c*/ 	.word	0x00000000
        /*0140*/ 	.short	0x0000
        /*0142*/ 	.short	0x0000
        /*0144*/ 	.byte	0x00, 0xf5, 0x21, 0x00


	//----- nvinfo : EIATTR_SPARSE_MMA_MASK
	.align		4
.L_15997:
        /*0148*/ 	.byte	0x03, 0x50
        /*014a*/ 	.short	0x0000


	//----- nvinfo : EIATTR_MAXREG_COUNT
	.align		4
        /*014c*/ 	.byte	0x03, 0x1b
        /*014e*/ 	.short	0x00ff


	//----- nvinfo : EIATTR_NUM_BARRIERS
	.align		4
        /*0150*/ 	.byte	0x02, 0x4c
        /*0152*/ 	.byte	0x01
	.zero		1


	//----- nvinfo : EIATTR_EXTERNS
	.align		4
        /*0154*/ 	.byte	0x04, 0x0f
        /*0156*/ 	.short	(.L_15999 - .L_15998)


	//   ....[0]....
	.align		4
.L_15998:
        /*0158*/ 	.word	index@(__assertfail)


	//----- nvinfo : EIATTR_MERCURY_ISA_VERSION
	.align		4
.L_15999:
        /*015c*/ 	.byte	0x03, 0x5f
        /*015e*/ 	.short	0x0101


	//----- nvinfo : EIATTR_COOP_GROUP_MASK_REGIDS
	.align		4
        /*0160*/ 	.byte	0x04, 0x29
        /*0162*/ 	.short	(.L_16001 - .L_16000)


	//   ....[0]....
.L_16000:
        /*0164*/ 	.word	0xffffffff


	//   ....[1]....
        /*0168*/ 	.word	0xffffffff


	//   ....[2]....
        /*016c*/ 	.word	0xffffffff


	//   ....[3]....
        /*0170*/ 	.word	0xffffffff


	//   ....[4]....
        /*0174*/ 	.word	0xffffffff


	//   ....[5]....
        /*0178*/ 	.word	0xffffffff


	//   ....[6]....
        /*017c*/ 	.word	0xffffffff


	//   ....[7]....
        /*0180*/ 	.word	0xffffffff


	//   ....[8]....
        /*0184*/ 	.word	0xffffffff


	//   ....[9]....
        /*0188*/ 	.word	0xffffffff


	//   ....[10]....
        /*018c*/ 	.word	0xffffffff


	//   ....[11]....
        /*0190*/ 	.word	0xffffffff


	//   ....[12]....
        /*0194*/ 	.word	0xffffffff


	//   ....[13]....
        /*0198*/ 	.word	0xffffffff


	//   ....[14]....
        /*019c*/ 	.word	0xffffffff


	//   ....[15]....
        /*01a0*/ 	.word	0xffffffff


	//   ....[16]....
        /*01a4*/ 	.word	0x0500000f


	//   ....[17]....
        /*01a8*/ 	.word	0x0500000f


	//   ....[18]....
        /*01ac*/ 	.word	0x0500000f


	//   ....[19]....
        /*01b0*/ 	.word	0x0500000f


	//   ....[20]....
        /*01b4*/ 	.word	0x0500000f


	//----- nvinfo : EIATTR_COOP_GROUP_INSTR_OFFSETS
	.align		4
.L_16001:
        /*01b8*/ 	.byte	0x04, 0x28
        /*01ba*/ 	.short	(.L_16003 - .L_16002)


	//   ....[0]....
.L_16002:
        /*01bc*/ 	.word	0x00000270


	//   ....[1]....
        /*01c0*/ 	.word	0x00000290


	//   ....[2]....
        /*01c4*/ 	.word	0x000002b0


	//   ....[3]....
        /*01c8*/ 	.word	0x000002d0


	//   ....[4]....
        /*01cc*/ 	.word	0x000002f0


	//   ....[5]....
        /*01d0*/ 	.word	0x00000400


	//   ....[6]....
        /*01d4*/ 	.word	0x00000420


	//   ....[7]....
        /*01d8*/ 	.word	0x00000440


	//   ....[8]....
        /*01dc*/ 	.word	0x00001270


	//   ....[9]....
        /*01e0*/ 	.word	0x000012a0


	//   ....[10]....
        /*01e4*/ 	.word	0x000012c0


	//   ....[11]....
        /*01e8*/ 	.word	0x000012e0


	//   ....[12]....
        /*01ec*/ 	.word	0x00001300


	//   ....[13]....
        /*01f0*/ 	.word	0x00001350


	//   ....[14]....
        /*01f4*/ 	.word	0x00001370


	//   ....[15]....
        /*01f8*/ 	.word	0x00001390


	//   ....[16]....
        /*01fc*/ 	.word	0x00002120


	//   ....[17]....
        /*0200*/ 	.word	0x00002180


	//   ....[18]....
        /*0204*/ 	.word	0x000021e0


	//   ....[19]....
        /*0208*/ 	.word	0x00002240


	//   ....[20]....
        /*020c*/ 	.word	0x000022a0


	//----- nvinfo : EIATTR_VRC_CTA_INIT_COUNT
	.align		4
.L_16003:
        /*0210*/ 	.byte	0x02, 0x4a
	.zero		1
	.zero		1


	//----- nvinfo : EIATTR_SYSCALL_OFFSETS
	.align		4
        /*0214*/ 	.byte	0x04, 0x46
        /*0216*/ 	.short	(.L_16005 - .L_16004)


	//   ....[0]....
.L_16004:
        /*0218*/ 	.word	0x00000220


	//----- nvinfo : EIATTR_EXIT_INSTR_OFFSETS
	.align		4
.L_16005:
        /*021c*/ 	.byte	0x04, 0x1c
        /*021e*/ 	.short	(.L_16007 - .L_16006)


	//   ....[0]....
.L_16006:
        /*0220*/ 	.word	0x00001f10


	//   ....[1]....
        /*0224*/ 	.word	0x00001f70


	//   ....[2]....
        /*0228*/ 	.word	0x000020d0


	//----- nvinfo : EIATTR_CRS_STACK_SIZE
	.align		4
.L_16007:
        /*022c*/ 	.byte	0x04, 0x1e
        /*022e*/ 	.short	(.L_16009 - .L_16008)
.L_16008:
        /*0230*/ 	.word	0x00000000


	//----- nvinfo : EIATTR_CBANK_PARAM_SIZE
	.align		4
.L_16009:
        /*0234*/ 	.byte	0x03, 0x19
        /*0236*/ 	.short	0x007c


	//----- nvinfo : EIATTR_PARAM_CBANK
	.align		4
        /*0238*/ 	.byte	0x04, 0x0a
        /*023a*/ 	.short	(.L_16011 - .L_16010)
	.align		4
.L_16010:
        /*023c*/ 	.word	index@(.nv.constant0._ZN4vllm25paged_attention_v1_kernelIthLi32ELi32ELi128ELNS_18Fp8KVCacheDataTypeE1ELb0EEEvPT_PKS2_PKT0_S8_ifPKiSA_iPKfiiiSC_SC_iiiii)
        /*0240*/ 	.short	0x0380
        /*0242*/ 	.short	0x007c


	//----- nvinfo : EIATTR_SW_WAR
	.align		4
.L_16011:
        /*0244*/ 	.byte	0x04, 0x36
        /*0246*/ 	.short	(.L_16013 - .L_16012)
.L_16012:
        /*0248*/ 	.word	0x00000008
.L_16013:


//--------------------- .nv.info._ZN4vllm25paged_attention_v1_kernelIthLi256ELi32ELi128ELNS_18Fp8KVCacheDataTypeE1ELb1EEEvPT_PKS2_PKT0_S8_ifPKiSA_iPKfiiiSC_SC_iiiii --------------------------
	.section	.nv.info._ZN4vllm25paged_attention_v1_kernelIthLi256ELi32ELi128ELNS_18Fp8KVCacheDataTypeE1ELb1EEEvPT_PKS2_PKT0_S8_ifPKiSA_iPKfiiiSC_SC_iiiii,"",@"SHT_CUDA_INFO"
	.sectionflags	@""
	.align	4


	//----- nvinfo : EIATTR_CUDA_API_VERSION
	.align		4
        /*0000*/ 	.byte	0x04, 0x37
        /*0002*/ 	.short	(.L_16015 - .L_16014)
.L_16014:
        /*0004*/ 	.word	0x00000082


	//----- nvinfo : EIATTR_KPARAM_INFO
	.align		4
.L_16015:
        /*0008*/ 	.byte	0x04, 0x17
        /*000a*/ 	.short	(.L_16017 - .L_16016)
.L_16016:
        /*000c*/ 	.word	0x00000000
        /*0010*/ 	.short	0x0013
        /*0012*/ 	.short	0x0078
        /*0014*/ 	.byte	0x00, 0xf0, 0x11, 0x00


	//----- nvinfo : EIATTR_KPARAM_INFO
	.align		4
.L_16017:
        /*0018*/ 	.byte	0x04, 0x17
        /*001a*/ 	.short	(.L_16019 - .L_16018)
.L_16018:
        /*001c*/ 	.word	0x00000000
        /*0020*/ 	.short	0x0012
        /*0022*/ 	.short	0x0074
        /*0024*/ 	.byte	0x00, 0xf0, 0x11, 0x00


	//----- nvinfo : EIATTR_KPARAM_INFO
	.align		4
.L_16019:
        /*0028*/ 	.byte	0x04, 0x17
        /*002a*/ 	.short	(.L_16021 - .L_16020)
.L_16020:
        /*002c*/ 	.word	0x00000000
        /*0030*/ 	.short	0x0011
        /*0032*/ 	.short	0x0070
        /*0034*/ 	.byte	0x00, 0xf0, 0x11, 0x00


	//----- nvinfo : EIATTR_KPARAM_INFO
	.align		4
.L_16021:
        /*0038*/ 	.byte	0x04, 0x17
        /*003a*/ 	.short	(.L_16023 - .L_16022)
.L_16022:
        /*003c*/ 	.word	0x00000000
        /*0040*/ 	.short	0x0010
        /*0042*/ 	.short	0x006c
        /*0044*/ 	.byte	0x00, 0xf0, 0x11, 0x00


	//----- nvinfo : EIATTR_KPARAM_INFO
	.align		4
.L_16023:
        /*0048*/ 	.byte	0x04, 0x17
        /*004a*/ 	.short	(.L_16025 - .L_16024)
.L_16024:
        /*004c*/ 	.word	0x00000000
        /*0050*/ 	.short	0x000f
        /*0052*/ 	.short	0x0068
        /*0054*/ 	.byte	0x00, 0xf0, 0x11, 0x00


	//----- nvinfo : EIATTR_KPARAM_INFO
	.align		4
.L_16025:
        /*0058*/ 	.byte	0x04, 0x17
        /*005a*/ 	.short	(.L_16027 - .L_16026)
.L_16026:
        /*005c*/ 	.word	0x00000000
        /*0060*/ 	.short	0x000e
        /*0062*/ 	.short	0x0060
        /*0064*/ 	.byte	0x00, 0xf5, 0x21, 0x00


	//----- nvinfo : EIATTR_KPARAM_INFO
	.align		4
.L_16027:
        /*0068*/ 	.byte	0x04, 0x17
        /*006a*/ 	.short	(.L_16029 - .L_16028)
.L_16028:
        /*006c*/ 	.word	0x00000000
        /*0070*/ 	.short	0x000d
        /*0072*/ 	.short	0x0058
        /*0074*/ 	.byte	0x00, 0xf5, 0x21, 0x00


	//----- nvinfo : EIATTR_KPARAM_INFO
	.align		4
.L_16029:
        /*0078*/ 	.byte	0x04, 0x17
        /*007a*/ 	.short	(.L_16031 - .L_16030)
.L_16030:
        /*007c*/ 	.word	0x00000000
        /*0080*/ 	.short	0x000c
        /*0082*/ 	.short	0x0050
        /*0084*/ 	.byte	0x00, 0xf0, 0x11, 0x00


	//----- nvinfo : EIATTR_KPARAM_INFO
	.align		4
.L_16031:
        /*0088*/ 	.byte	0x04, 0x17
        /*008a*/ 	.short	(.L_16033 - .L_16032)
.L_16032:
        /*008c*/ 	.word	0x00000000
        /*0090*/ 	.short	0x000b
        /*0092*/ 	.short	0x004c
        /*0094*/ 	.byte	0x00, 0xf0, 0x11, 0x00


	//----- nvinfo : EIATTR_KPARAM_INFO
	.align		4
.L_16033:
        /*0098*/ 	.byte	0x04, 0x17
        /*009a*/ 	.short	(.L_16035 - .L_16034)
.L_16034:
        /*009c*/ 	.word	0x00000000
        /*00a0*/ 	.short	0x000a
        /*00a2*/ 	.short	0x0048
        /*00a4*/ 	.byte	0x00, 0xf0, 0x11, 0x00


	//----- nvinfo : EIATTR_KPARAM_INFO
	.align		4
.L_16035:
        /*00a8*/ 	.byte	0x04, 0x17
        /*00aa*/ 	.short	(.L_16037 - .L_16036)
.L_16036:
        /*00ac*/ 	.word	0x00000000
        /*00b0*/ 	.short	0x0009
        /*00b2*/ 	.short	0x0040
        /*00b4*/ 	.byte	0x00, 0xf5, 0x21, 0x00


	//----- nvinfo : EIATTR_KPARAM_INFO
	.align		4
.L_16037:
        /*00b8*/ 	.byte	0x04, 0x17
        /*00ba*/ 	.short	(.L_16039 - .L_16038)
.L_16038:
        /*00bc*/ 	.word	0x00000000
        /*00c0*/ 	.short	0x0008
        /*00c2*/ 	.short	0x0038
        /*00c4*/ 	.byte	0x00, 0xf0, 0x11, 0x00


	//----- nvinfo : EIATTR_KPARAM_INFO
	.align		4
.L_16039:
        /*00c8*/ 	.byte	0x04, 0x17
        /*00ca*/ 	.short	(.L_16041 - .L_16040)
.L_16040:
        /*00cc*/ 	.word	0x00000000
        /*00d0*/ 	.short	0x0007
        /*00d2*/ 	.short	0x0030
        /*00d4*/ 	.byte	0x00, 0xf5, 0x21, 0x00


	//----- nvinfo : EIATTR_KPARAM_INFO
	.align		4
.L_16041:
        /*00d8*/ 	.byte	0x04, 0x17
        /*00da*/ 	.short	(.L_16043 - .L_16042)
.L_16042:
        /*00dc*/ 	.word	0x00000000
        /*00e0*/ 	.short	0x0006
        /*00e2*/ 	.short	0x0028
        /*00e4*/ 	.byte	0x00, 0xf5, 0x21, 0x00


	//----- nvinfo : EIATTR_KPARAM_INFO
	.align		4
.L_16043:
        /*00e8*/ 	.byte	0x04, 0x17
        /*00ea*/ 	.short	(.L_16045 - .L_16044)
.L_16044:
        /*00ec*/ 	.word	0x00000000
        /*00f0*/ 	.short	0x0005
        /*00f2*/ 	.short	0x0024
        /*00f4*/ 	.byte	0x00, 0xf0, 0x11, 0x00


	//----- nvinfo : EIATTR_KPARAM_INFO
	.align		4
.L_16045:
        /*00f8*/ 	.byte	0x04, 0x17
        /*00fa*/ 	.short	(.L_16047 - .L_16046)
.L_16046:
        /*00fc*/ 	.word	0x00000000
        /*0100*/ 	.short	0x0004
        /*0102*/ 	.short	0x0020
        /*0104*/ 	.byte	0x00, 0xf0, 0x11, 0x00


	//----- nvinfo : EIATTR_KPARAM_INFO
	.align		4
.L_16047:
        /*0108*/ 	.byte	0x04, 0x17
        /*010a*/ 	.short	(.L_16049 - .L_16048)
.L_16048:
        /*010c*/ 	.word	0x00000000
        /*0110*/ 	.short	0x0003
        /*0112*/ 	.short	0x0018
        /*0114*/ 	.byte	0x00, 0xf5, 0x21, 0x00


	//----- nvinfo : EIATTR_KPARAM_INFO
	.align		4
.L_16049:
        /*0118*/ 	.byte	0x04, 0x17
        /*011a*/ 	.short	(.L_16051 - .L_16050)
.L_16050:
        /*011c*/ 	.word	0x00000000
        /*0120*/ 	.short	0x0002
        /*0122*/ 	.short	0x0010
        /*0124*/ 	.byte	0x00, 0xf5, 0x21, 0x00


	//----- nvinfo : EIATTR_KPARAM_INFO
	.align		4
.L_16051:
        /*0128*/ 	.byte	0x04, 0x17
        /*012a*/ 	.short	(.L_16053 - .L_16052)
.L_16052:
        /*012c*/ 	.word	0x00000000
        /*0130*/ 	.short	0x0001
        /*0132*/ 	.short	0x0008
        /*0134*/ 	.byte	0x00, 0xf5, 0x21, 0x00


	//----- nvinfo : EIATTR_KPARAM_INFO
	.align		4
.L_16053:
        /*0138*/ 	.byte	0x04, 0x17
        /*013a*/ 	.short	(.L_16055 - .L_16054)
.L_16054:
        /*013c*/ 	.word	0x00000000
        /*0140*/ 	.short	0x0000
        /*0142*/ 	.short	0x0000
        /*0144*/ 	.byte	0x00, 0xf5, 0x21, 0x00


	//----- nvinfo : EIATTR_SPARSE_MMA_MASK
	.align		4
.L_16055:
        /*0148*/ 	.byte	0x03, 0x50
        /*014a*/ 	.short	0x0000


	//----- nvinfo : EIATTR_MAXREG_COUNT
	.align		4
        /*014c*/ 	.byte	0x03, 0x1b
        /*014e*/ 	.short	0x00ff


	//----- nvinfo : EIATTR_NUM_BARRIERS
	.align		4
        /*0150*/ 	.byte	0x02, 0x4c
        /*0152*/ 	.byte	0x01
	.zero		1


	//----- nvinfo : EIATTR_EXTERNS
	.align		4
        /*0154*/ 	.byte	0x04, 0x0f
        /*0156*/ 	.short	(.L_16057 - .L_16056)


	//   ....[0]....
	.align		4
.L_16056:
        /*0158*/ 	.word	index@(__assertfail)


	//----- nvinfo : EIATTR_MERCURY_ISA_VERSION
	.align		4
.L_16057:
        /*015c*/ 	.byte	0x03, 0x5f
        /*015e*/ 	.short	0x0101


	//----- nvinfo : EIATTR_COOP_GROUP_MASK_REGIDS
	.align		4
        /*0160*/ 	.byte	0x04, 0x29
        /*0162*/ 	.short	(.L_16059 - .L_16058)


	//   ....[0]....
.L_16058:
        /*0164*/ 	.word	0xffffffff


	//   ....[1]....
        /*0168*/ 	.word	0xffffffff


	//   ....[2]....
        /*016c*/ 	.word	0xffffffff


	//   ....[3]....
        /*0170*/ 	.word	0xffffffff


	//   ....[4]....
        /*0174*/ 	.word	0xffffffff


	//   ....[5]....
        /*0178*/ 	.word	0xffffffff


	//   ....[6]....
        /*017c*/ 	.word	0xffffffff


	//   ....[7]....
        /*0180*/ 	.word	0xffffffff


	//   ....[8]....
        /*0184*/ 	.word	0xffffffff


	//   ....[9]....
        /*0188*/ 	.word	0xffffffff


	//   ....[10]....
        /*018c*/ 	.word	0xffffffff


	//   ....[11]....
        /*0190*/ 	.word	0xffffffff


	//   ....[12]....
        /*0194*/ 	.word	0xffffffff


	//   ....[13]....
        /*0198*/ 	.word	0xffffffff


	//   ....[14]....
        /*019c*/ 	.word	0xffffffff


	//   ....[15]....
        /*01a0*/ 	.word	0xffffffff


	//   ....[16]....
        /*01a4*/ 	.word	0xffffffff


	//   ....[17]....
        /*01a8*/ 	.word	0xffffffff


	//   ....[18]....
        /*01ac*/ 	.word	0xffffffff


	//   ....[19]....
        /*01b0*/ 	.word	0xffffffff


	//   ....[20]....
        /*01b4*/ 	.word	0xffffffff


	//   ....[21]....
        /*01b8*/ 	.word	0xffffffff


	//   ....[22]....
        /*01bc*/ 	.word	0xffffffff


	//   ....[23]....
        /*01c0*/ 	.word	0xffffffff


	//   ....[24]....
        /*01c4*/ 	.word	0xffffffff


	//   ....[25]....
        /*01c8*/ 	.word	0xffffffff


	//   ....[26]....
        /*01cc*/ 	.word	0xffffffff


	//   ....[27]....
        /*01d0*/ 	.word	0xffffffff


	//   ....[28]....
        /*01d4*/ 	.word	0xffffffff


	//   ....[29]....
        /*01d8*/ 	.word	0xffffffff


	//   ....[30]....
        /*01dc*/ 	.word	0xffffffff


	//   ....[31]....
        /*01e0*/ 	.word	0xffffffff


	//   ....[32]....
        /*01e4*/ 	.word	0xffffffff


	//   ....[33]....
        /*01e8*/ 	.word	0xffffffff


	//   ....[34]....
        /*01ec*/ 	.word	0xffffffff


	//   ....[35]....
        /*01f0*/ 	.word	0xffffffff


	//   ....[36]....
        /*01f4*/ 	.word	0xffffffff


	//   ....[37]....
        /*01f8*/ 	.word	0xffffffff


	//   ....[38]....
        /*01fc*/ 	.word	0xffffffff


	//   ....[39]....
        /*0200*/ 	.word	0xffffffff


	//   ....[40]....
        /*0204*/ 	.word	0xffffffff


	//   ....[41]....
        /*0208*/ 	.word	0xffffffff


	//   ....[42]....
        /*020c*/ 	.word	0xffffffff


	//   ....[43]....
        /*0210*/ 	.word	0xffffffff


	//   ....[44]....
        /*0214*/ 	.word	0xffffffff


	//   ....[45]....
        /*0218*/ 	.word	0xffffffff


	//   ....[46]....
        /*021c*/ 	.word	0xffffffff


	//   ....[47]....
        /*0220*/ 	.word	0xffffffff


	//   ....[48]....
        /*0224*/ 	.word	0x0500000f


	//   ....[49]....
        /*0228*/ 	.word	0x0500000f


	//   ....[50]....
        /*022c*/ 	.word	0x0500000f


	//   ....[51]....
        /*0230*/ 	.word	0x0500000f


	//   ....[52]....
        /*0234*/ 	.word	0x0500000f


	//   ....[53]....
        /*0238*/ 	.word	0x0500000f


	//   ....[54]....
        /*023c*/ 	.word	0x0500000f


	//   ....[55]....
        /*0240*/ 	.word	0x0500000f


	//   ....[56]....
        /*0244*/ 	.word	0x0500000f


	//   ....[57]....
        /*0248*/ 	.word	0x0500000f


	//   ....[58]....
        /*024c*/ 	.word	0x0500000f


	//   ....[59]....
        /*0250*/ 	.word	0x0500000f


	//   ....[60]....
        /*0254*/ 	.word	0x0500000f


	//   ....[61]....
        /*0258*/ 	.word	0x0500000f


	//   ....[62]....
        /*025c*/ 	.word	0x0500000f


	//   ....[63]....
        /*0260*/ 	.word	0x0500000f


	//   ....[64]....
        /*0264*/ 	.word	0x0500000f


	//   ....[65]....
        /*0268*/ 	.word	0x0500000f


	//   ....[66]....
        /*026c*/ 	.word	0x0500000f


	//   ....[67]....
        /*0270*/ 	.word	0x0500000f


	//   ....[68]....
        /*0274*/ 	.word	0x0500000f


	//   ....[69]....
        /*0278*/ 	.word	0x0500000f


	//   ....[70]....
        /*027c*/ 	.word	0x0500000f


	//   ....[71]....
        /*0280*/ 	.word	0x0500000f


	//   ....[72]....
        /*0284*/ 	.word	0x0500000f


	//   ....[73]....
        /*0288*/ 	.word	0x0500000f


	//   ....[74]....
        /*028c*/ 	.word	0x0500000f


	//   ....[75]....
        /*0290*/ 	.word	0x0500000f


	//   ....[76]....
        /*0294*/ 	.word	0x0500000f


	//   ....[77]....
        /*0298*/ 	.word	0x0500000f


	//   ....[78]....
        /*029c*/ 	.word	0x0500000f


	//   ....[79]....
        /*02a0*/ 	.word	0x0500000f


	//   ....[80]....
        /*02a4*/ 	.word	0x0500000f


	//   ....[81]....
        /*02a8*/ 	.word	0x0500000f


	//   ....[82]....
        /*02ac*/ 	.word	0x0500000f


	//   ....[83]....
        /*02b0*/ 	.word	0x0500000f


	//   ....[84]....
        /*02b4*/ 	.word	0x0500000f


	//   ....[85]....
        /*02b8*/ 	.word	0x0500000f


	//   ....[86]....
        /*02bc*/ 	.word	0x0500000f


	//   ....[87]....
        /*02c0*/ 	.word	0x0500000f


	//   ....[88]....
        /*02c4*/ 	.word	0x0500000f


	//   ....[89]....
        /*02c8*/ 	.word	0x0500000f


	//   ....[90]....
        /*02cc*/ 	.word	0x0500000f


	//   ....[91]....
        /*02d0*/ 	.word	0x0500000f


	//   ....[92]....
        /*02d4*/ 	.word	0x0500000f


	//   ....[93]....
        /*02d8*/ 	.word	0x0500000f


	//   ....[94]....
        /*02dc*/ 	.word	0x0500000f


	//   ....[95]....
        /*02e0*/ 	.word	0x0500000f


	//   ....[96]....
        /*02e4*/ 	.word	0x0500000f


	//   ....[97]....
        /*02e8*/ 	.word	0x0500000f


	//   ....[98]....
        /*02ec*/ 	.word	0x0500000f


	//   ....[99]....
        /*02f0*/ 	.word	0x0500000f


	//   ....[100]....
        /*02f4*/ 	.word	0x0500000f


	//   ....[101]....
        /*02f8*/ 	.word	0x0500000f


	//   ....[102]....
        /*02fc*/ 	.word	0x0500000f


	//   ....[103]....
        /*0300*/ 	.word	0x0500000f


	//   ....[104]....
        /*0304*/ 	.word	0x0500000f


	//   ....[105]....
        /*0308*/ 	.word	0x0500000f


	//   ....[106]....
        /*030c*/ 	.word	0x0500000f


	//   ....[107]....
        /*0310*/ 	.word	0x0500000f


	//   ....[108]....
        /*0314*/ 	.word	0x0500000f


	//   ....[109]....
        /*0318*/ 	.word	0x0500000f


	//   ....[110]....
        /*031c*/ 	.word	0x0500000f


	//   ....[111]....
        /*0320*/ 	.word	0x0500000f


	//   ....[112]....
        /*0324*/ 	.word	0x0500000f


	//   ....[113]....
        /*0328*/ 	.word	0x0500000f


	//   ....[114]....
        /*032c*/ 	.word	0x0500000f


	//   ....[115]....
        /*0330*/ 	.word	0x0500000f


	//   ....[116]....
        /*0334*/ 	.word	0x0500000f


	//----- nvinfo : EIATTR_COOP_GROUP_INSTR_OFFSETS
	.align		4
.L_16059:
        /*0338*/ 	.byte	0x04, 0x28
        /*033a*/ 	.short	(.L_16061 - .L_16060)


	//   ....[0]....
.L_16060:
        /*033c*/ 	.word	0x00000af0


	//   ....[1]....
        /*0340*/ 	.word	0x00000b10


	//   ....[2]....
        /*0344*/ 	.word	0x00000b30


	//   ....[3]....
        /*0348*/ 	.word	0x00000b50


	//   ....[4]....
        /*034c*/ 	.word	0x00000b70


	//   ....[5]....
        /*0350*/ 	.word	0x00000c70


	//   ....[6]....
        /*0354*/ 	.word	0x00000c90


	//   ....[7]....
        /*0358*/ 	.word	0x00000cc0


	//   ....[8]....
        /*035c*/ 	.word	0x00001af0


	//   ....[9]....
        /*0360*/ 	.word	0x00001b20


	//   ....[10]....
        /*0364*/ 	.word	0x00001b40


	//   ....[11]....
        /*0368*/ 	.word	0x00001b60


	//   ....[12]....
        /*036c*/ 	.word	0x00001b80


	//   ....[13]....
        /*0370*/ 	.word	0x00001bd0


	//   ....[14]....
        /*0374*/ 	.word	0x00001bf0


	//   ....[15]....
        /*0378*/ 	.word	0x00001c10


	//   ....[16]....
        /*037c*/ 	.word	0x00002ac0


	//   ....[17]....
        /*0380*/ 	.word	0x00002b00


	//   ....[18]....
        /*0384*/ 	.word	0x00002b40


	//   ....[19]....
        /*0388*/ 	.word	0x00002b80


	//   ....[20]....
        /*038c*/ 	.word	0x00002bc0


	//   ....[21]....
        /*0390*/ 	.word	0x00002c00


	//   ....[22]....
        /*0394*/ 	.word	0x00002c40


	//   ....[23]....
        /*0398*/ 	.word	0x00002ca0


	//   ....[24]....
        /*039c*/ 	.word	0x00002ce0


	//   ....[25]....
        /*03a0*/ 	.word	0x00002d20


	//   ....[26]....
        /*03a4*/ 	.word	0x00002d60


	//   ....[27]....
        /*03a8*/ 	.word	0x00002da0


	//   ....[28]....
        /*03ac*/ 	.word	0x00002de0


	//   ....[29]....
        /*03b0*/ 	.word	0x00002e00


	//   ....[30]....
        /*03b4*/ 	.word	0x00002e30


	//   ....[31]....
        /*03b8*/ 	.word	0x00002e60


	//   ....[32]....
        /*03bc*/ 	.word	0x00002ea0


	//   ....[33]....
        /*03c0*/ 	.word	0x00002ee0


	//   ....[34]....
        /*03c4*/ 	.word	0x00002f20


	//   ....[35]....
        /*03c8*/ 	.word	0x00002f60


	//   ....[36]....
        /*03cc*/ 	.word	0x00002fa0


	//   ....[37]....
        /*03d0*/ 	.word	0x00002fe0


	//   ....[38]....
        /*03d4*/ 	.word	0x00003010


	//   ....[39]....
        /*03d8*/ 	.word	0x00003030


	//   ....[40]....
        /*03dc*/ 	.word	0x00003050


	//   ....[41]....
        /*03e0*/ 	.word	0x00003070


	//   ....[42]....
        /*03e4*/ 	.word	0x00003090


	//   ....[43]....
        /*03e8*/ 	.word	0x000030b0


	//   ....[44]....
        /*03ec*/ 	.word	0x000030c0


	//   ....[45]....
        /*03f0*/ 	.word	0x000030e0


	//   ....[46]....
        /*03f4*/ 	.word	0x00003100


	//   ....[47]....
        /*03f8*/ 	.word	0x00003120


	//   ....[48]....
        /*03fc*/ 	.word	0x00004660


	//   ....[49]....
        /*0400*/ 	.word	0x000046c0


	//   ....[50]....
        /*0404*/ 	.word	0x00004720


	//   ....[51]....
        /*0408*/ 	.word	0x00004780


	//   ....[52]....
        /*040c*/ 	.word	0x000047e0


	//   ....[53]....
        /*0410*/ 	.word	0x00004860


	//   ....[54]....
        /*0414*/ 	.word	0x000048c0


	//   ....[55]....
        /*0418*/ 	.word	0x00004920


	//   ....[56]....
        /*041c*/ 	.word	0x000049a0


	//   ....[57]....
        /*0420*/ 	.word	0x00004a00


	//   ....[58]....
        /*0424*/ 	.word	0x00004a80


	//   ....[59]....
        /*0428*/ 	.word	0x00004ae0


	//   ....[60]....
        /*042c*/ 	.word	0x00004b60


	//   ....[61]....
        /*0430*/ 	.word	0x00004bc0


	//   ....[62]....
        /*0434*/ 	.word	0x00004c40


	//   ....[63]....
        /*0438*/ 	.word	0x00004ca0


	//   ....[64]....
        /*043c*/ 	.word	0x00004d20


	//   ....[65]....
        /*0440*/ 	.word	0x00004d80


	//   ....[66]....
        /*0444*/ 	.word	0x00004e00


	//   ....[67]....
        /*0448*/ 	.word	0x00004e60


	//   ....[68]....
        /*044c*/ 	.word	0x00004ee0


	//   ....[69]....
        /*0450*/ 	.word	0x00004f40


	//   ....[70]....
        /*0454*/ 	.word	0x00004fc0


	//   ....[71]....
        /*0458*/ 	.word	0x00005020


	//   ....[72]....
        /*045c*/ 	.word	0x000050a0


	//   ....[73]....
        /*0460*/ 	.word	0x00005100


	//   ....[74]....
        /*0464*/ 	.word	0x00005180


	//   ....[75]....
        /*0468*/ 	.word	0x000051e0


	//   ....[76]....
        /*046c*/ 	.word	0x00005260


	//   ....[77]....
        /*0470*/ 	.word	0x000052c0


	//   ....[78]....
        /*0474*/ 	.word	0x00005340


	//   ....[79]....
        /*0478*/ 	.word	0x000053a0


	//   ....[80]....
        /*047c*/ 	.word	0x00005420


	//   ....[81]....
        /*0480*/ 	.word	0x00005480


	//   ....[82]....
        /*0484*/ 	.word	0x00005500


	//   ....[83]....
        /*0488*/ 	.word	0x00005560


	//   ....[84]....
        /*048c*/ 	.word	0x000055e0


	//   ....[85]....
        /*0490*/ 	.word	0x00005640


	//   ....[86]....
        /*0494*/ 	.word	0x000056c0


	//   ....[87]....
        /*0498*/ 	.word	0x00005720


	//   ....[88]....
        /*049c*/ 	.word	0x000057a0


	//   ....[89]....
        /*04a0*/ 	.word	0x00005800


	//   ....[90]....
        /*04a4*/ 	.word	0x00005880


	//   ....[91]....
        /*04a8*/ 	.word	0x000058e0


	//   ....[92]....
        /*04ac*/ 	.word	0x00005960


	//   ....[93]....
        /*04b0*/ 	.word	0x000059c0


	//   ....[94]....
        /*04b4*/ 	.word	0x00005a40


	//   ....[95]....
        /*04b8*/ 	.word	0x00005aa0


	//   ....[96]....
        /*04bc*/ 	.word	0x00005b10


	//   ....[97]....
        /*04c0*/ 	.word	0x00005b70


	//   ....[98]....
        /*04c4*/ 	.word	0x00005be0


	//   ....[99]....
        /*04c8*/ 	.word	0x00005c40


	//   ....[100]....
        /*04cc*/ 	.word	0x00005cc0


	//   ....[101]....
        /*04d0*/ 	.word	0x00005d20


	//   ....[102]....
        /*04d4*/ 	.word	0x00005da0


	//   ....[103]....
        /*04d8*/ 	.word	0x00005e00


	//   ....[104]....
        /*04dc*/ 	.word	0x00005e80


	//   ....[105]....
        /*04e0*/ 	.word	0x00005ee0


	//   ....[106]....
        /*04e4*/ 	.word	0x00005f60


	//   ....[107]....
        /*04e8*/ 	.word	0x00005fc0


	//   ....[108]....
        /*04ec*/ 	.word	0x00006040


	//   ....[109]....
        /*04f0*/ 	.word	0x000060a0


	//   ....[110]....
        /*04f4*/ 	.word	0x00006120


	//   ....[111]....
        /*04f8*/ 	.word	0x00006180


	//   ....[112]....
        /*04fc*/ 	.word	0x000061f0


	//   ....[113]....
        /*0500*/ 	.word	0x00006250


	//   ....[114]....
        /*0504*/ 	.word	0x000062c0


	//   ....[115]....
        /*0508*/ 	.word	0x00006320


	//   ....[116]....
        /*050c*/ 	.word	0x00006390


	//----- nvinfo : EIATTR_VRC_CTA_INIT_COUNT
	.align		4
.L_16061:
        /*0510*/ 	.byte	0x02, 0x4a
	.zero		1
	.zero		1


	//----- nvinfo : EIATTR_SYSCALL_OFFSETS
	.align		4
        /*0514*/ 	.byte	0x04, 0x46
        /*0516*/ 	.short	(.L_16063 - .L_16062)


	//   ....[0]....
.L_16062:
        /*0518*/ 	.word	0x000029b0


	//   ....[1]....
        /*051c*/ 	.word	0x00004600


	//----- nvinfo : EIATTR_EXIT_INSTR_OFFSETS
	.align		4
.L_16063:
        /*0520*/ 	.byte	0x04, 0x1c
        /*0522*/ 	.short	(.L_16065 - .L_16064)


	//   ....[0]....
.L_16064:
        /*0524*/ 	.word	0x00004010


	//   ....[1]....
        /*0528*/ 	.word	0x00004050


	//   ....[2]....
        /*052c*/ 	.word	0x00004500


	//   ....[3]....
        /*0530*/ 	.word	0x00004610


	//----- nvinfo : EIATTR_CRS_STACK_SIZE
	.align		4
.L_16065:
        /*0534*/ 	.byte	0x04, 0x1e
        /*0536*/ 	.short	(.L_16067 - .L_16066)
.L_16066:
        /*0538*/ 	.word	0x00000000


	//----- nvinfo : EIATTR_CBANK_PARAM_SIZE
	.align		4
.L_16067:
        /*053c*/ 	.byte	0x03, 0x19
        /*053e*/ 	.short	0x007c


	//----- nvinfo : EIATTR_PARAM_CBANK
	.align		4
        /*0540*/ 	.byte	0x04, 0x0a
        /*0542*/ 	.short	(.L_16069 - .L_16068)
	.align		4
.L_16068:
        /*0544*/ 	.word	index@(.nv.constant0._ZN4vllm25paged_attention_v1_kernelIthLi256ELi32ELi128ELNS_18Fp8KVCacheDataTypeE1ELb1EEEvPT_PKS2_PKT0_S8_ifPKiSA_iPKfiiiSC_SC_iiiii)
        /*0548*/ 	.short	0x0380
        /*054a*/ 	.short	0x007c


	//----- nvinfo : EIATTR_SW_WAR
	.align		4
.L_16069:
        /*054c*/ 	.byte	0x04, 0x36
        /*054e*/ 	.short	(.L_16071 - .L_16070)
.L_16070:
        /*0550*/ 	.word	0x00000008
.L_16071:


//--------------------- .nv.info._ZN4vllm25paged_attention_v1_kernelIthLi192ELi32ELi128ELNS_18Fp8KVCacheDataTypeE1ELb1EEEvPT_PKS2_PKT0_S8_ifPKiSA_iPKfiiiSC_SC_iiiii --------------------------
	.section	.nv.info._ZN4vllm25paged_attention_v1_kernelIthLi192ELi32ELi128ELNS_18Fp8KVCacheDataTypeE1ELb1EEEvPT_PKS2_PKT0_S8_ifPKiSA_iPKfiiiSC_SC_iiiii,"",@"SHT_CUDA_INFO"
	.sectionflags	@""
	.align	4


	//----- nvinfo : EIATTR_CUDA_API_VERSION
	.align		4
        /*0000*/ 	.byte	0x04, 0x37
        /*0002*/ 	.short	(.L_16073 - .L_16072)
.L_16072:
        /*0004*/ 	.word	0x00000082


	//----- nvinfo : EIATTR_KPARAM_INFO
	.align		4
.L_16073:
        /*0008*/ 	.byte	0x04, 0x17
        /*000a*/ 	.short	(.L_16075 - .L_16074)
.L_16074:
        /*000c*/ 	.word	0x00000000
        /*0010*/ 	.short	0x0013
        /*0012*/ 	.short	0x0078
        /*0014*/ 	.byte	0x00, 0xf0, 0x11, 0x00


	//----- nvinfo : EIATTR_KPARAM_INFO
	.align		4
.L_16075:
        /*0018*/ 	.byte	0x04, 0x17
        /*001a*/ 	.short	(.L_16077 - .L_16076)
.L_16076:
        /*001c*/ 	.word	0x00000000
        /*0020*/ 	.short	0x0012
        /*0022*/ 	.short	0x0074
        /*0024*/ 	.byte	0x00, 0xf0, 0x11, 0x00


	//----- nvinfo : EIATTR_KPARAM_INFO
	.align		4
.L_16077:
        /*0028*/ 	.byte	0x04, 0x17
        /*002a*/ 	.short	(.L_16079 - .L_16078)
.L_16078:
        /*002c*/ 	.word	0x00000000
        /*0030*/ 	.short	0x0011
        /*0032*/ 	.short	0x0070
        /*0034*/ 	.byte	0x00, 0xf0, 0x11, 0x00


	//----- nvinfo : EIATTR_KPARAM_INFO
	.align		4
.L_16079:
        /*0038*/ 	.byte	0x04, 0x17
        /*003a*/ 	.short	(.L_16081 - .L_16080)
.L_16080:
        /*003c*/ 	.word	0x00000000
        /*0040*/ 	.short	0x0010
        /*0042*/ 	.short	0x006c
        /*0044*/ 	.byte	0x00, 0xf0, 0x11, 0x00


	//----- nvinfo : EIATTR_KPARAM_INFO
	.align		4
.L_16081:
        /*0048*/ 	.byte	0x04, 0x17
        /*004a*/ 	.short	(.L_16083 - .L_16082)
.L_16082:
        /*004c*/ 	.word	0x00000000
        /*0050*/ 	.short	0x000f
        /*0052*/ 	.short	0x0068
        /*0054*/ 	.byte	0x00, 0xf0, 0x11, 0x00


	//----- nvinfo : EIATTR_KPARAM_INFO
	.align		4
.L_16083:
        /*0058*/ 	.byte	0x04, 0x17
        /*005a*/ 	.short	(.L_16085 - .L_16084)
.L_16084:
        /*005c*/ 	.word	0x00000000
        /*0060*/ 	.short	0x000e
        /*0062*/ 	.short	0x0060
        /*0064*/ 	.byte	0x00, 0xf5, 0x21, 0x00


	//----- nvinfo : EIATTR_KPARAM_INFO
	.align		4
.L_16085:
        /*0068*/ 	.byte	0x04, 0x17
        /*006a*/ 	.short	(.L_16087 - .L_16086)
.L_16086:
        /*006c*/ 	.word	0x00000000
        /*0070*/ 	.short	0x000d
        /*0072*/ 	.short	0x0058
        /*0074*/ 	.byte	0x00, 0xf5, 0x21, 0x00


	//----- nvinfo : EIATTR_KPARAM_INFO
	.align		4
.L_16087:
        /*0078*/ 	.byte	0x04, 0x17
        /*007a*/ 	.short	(.L_16089 - .L_16088)
.L_16088:
        /*007c*/ 	.word	0x00000000
        /*0080*/ 	.short	0x000c
        /*0082*/ 	.short	0x0050
        /*0084*/ 	.byte	0x00, 0xf0, 0x11, 0x00


	//----- nvinfo : EIATTR_KPARAM_INFO
	.align		4
.L_16089:
        /*0088*/ 	.byte	0x04, 0x17
        /*008a*/ 	.short	(.L_16091 - .L_16090)
.L_16090:
        /*008c*/ 	.word	0x00000000
        /*0090*/ 	.short	0x000b
        /*0092*/ 	.short	0x004c
        /*0094*/ 	.byte	0x00, 0xf0, 0x11, 0x00


	//----- nvinfo : EIATTR_KPARAM_INFO
	.align		4
.L_16091:
        /*0098*/ 	.byte	0x04, 0x17
        /*009a*/ 	.short	(.L_16093 - .L_16092)
.L_16092:
        /*009c*/ 	.word	0x00000000
        /*00a0*/ 	.short	0x000a
        /*00a2*/ 	.short	0x0048
        /*00a4*/ 	.byte	0x00, 0xf0, 0x11, 0x00


	//----- nvinfo : EIATTR_KPARAM_INFO
	.align		4
.L_16093:
        /*00a8*/ 	.byte	0x04, 0x17
        /*00aa*/ 	.short	(.L_16095 - .L_16094)
.L_16094:
        /*00ac*/ 	.word	0x00000000
        /*00b0*/ 	.short	0x0009
        /*00b2*/ 	.short	0x0040
        /*00b4*/ 	.byte	0x00, 0xf5, 0x21, 0x00


	//----- nvinfo : EIATTR_KPARAM_INFO
	.align		4
.L_16095:
        /*00b8*/ 	.byte	0x04, 0x17
        /*00ba*/ 	.short	(.L_16097 - .L_16096)
.L_16096:
        /*00bc*/ 	.word	0x00000000
        /*00c0*/ 	.short	0x0008
        /*00c2*/ 	.short	0x0038
        /*00c4*/ 	.byte	0x00, 0xf0, 0x11, 0x00


	//----- nvinfo : EIATTR_KPARAM_INFO
	.align		4
.L_16097:
        /*00c8*/ 	.byte	0x04, 0x17
        /*00ca*/ 	.short	(.L_16099 - .L_16098)
.L_16098:
        /*00cc*/ 	.word	0x00000000
        /*00d0*/ 	.short	0x0007
        /*00d2*/ 	.short	0x0030
        /*00d4*/ 	.byte	0x00, 0xf5, 0x21, 0x00


	//----- nvinfo : EIATTR_KPARAM_INFO
	.align		4
.L_16099:
        /*00d8*/ 	.byte	0x04, 0x17
        /*00da*/ 	.short	(.L_16101 - .L_16100)
.L_16100:
        /*00dc*/ 	.word	0x00000000
        /*00e0*/ 	.short	0x0006
        /*00e2*/ 	.short	0x0028
        /*00e4*/ 	.byte	0x00, 0xf5, 0x21, 0x00


	//----- nvinfo : EIATTR_KPARAM_INFO
	.align		4
.L_16101:
        /*00e8*/ 	.byte	0x04, 0x17
        /*00ea*/ 	.short	(.L_16103 - .L_16102)
.L_16102:
        /*00ec*/ 	.word	0x00000000
        /*00f0*/ 	.short	0x0005
        /*00f2*/ 	.short	0x0024
        /*00f4*/ 	.byte	0x00, 0xf0, 0x11, 0x00


	//----- nvinfo : EIATTR_KPARAM_INFO
	.align		4
.L_16103:
        /*00f8*/ 	.byte	0x04, 0x17
        /*00fa*/ 	.short	(.L_16105 - .L_16104)
.L_16104:
        /*00fc*/ 	.word	0x00000000
        /*0100*/ 	.short	0x0004
        /*0102*/ 	.short	0x0020
        /*0104*/ 	.byte	0x00, 0xf0, 0x11, 0x00


	//----- nvinfo : EIATTR_KPARAM_INFO
	.align		4
.L_16105:
        /*0108*/ 	.byte	0x04, 0x17
        /*010a*/ 	.short	(.L_16107 - .L_16106)
.L_16106:
        /*010c*/ 	.word	0x00000000
        /*0110*/ 	.short	0x0003
        /*0112*/ 	.short	0x0018
        /*0114*/ 	.byte	0x00, 0xf5, 0x21, 0x00


	//----- nvinfo : EIATTR_KPARAM_INFO
	.align		4
.L_16107:
        /*0118*/ 	.byte	0x04, 0x17
        /*011a*/ 	.short	(.L_16109 - .L_16108)
.L_16108:
        /*011c*/ 	.word	0x00000000
        /*0120*/ 	.short	0x0002
        /*0122*/ 	.short	0x0010
        /*0124*/ 	.byte	0x00, 0xf5, 0x21, 0x00


	//----- nvinfo : EIATTR_KPARAM_INFO
	.align		4
.L_16109:
        /*0128*/ 	.byte	0x04, 0x17
        /*012a*/ 	.short	(.L_16111 - .L_16110)
.L_16110:
        /*012c*/ 	.word	0x00000000
        /*0130*/ 	.short	0x0001
        /*0132*/ 	.short	0x0008
        /*0134*/ 	.byte	0x00, 0xf5, 0x21, 0x00


	//----- nvinfo : EIATTR_KPARAM_INFO
	.align		4
.L_16111:
        /*0138*/ 	.byte	0x04, 0x17
        /*013a*/ 	.short	(.L_16113 - .L_16112)
.L_16112:
        /*013c*/ 	.word	0x00000000
        /*0140*/ 	.short	0x0000
        /*0142*/ 	.short	0x0000
        /*0144*/ 	.byte	0x00, 0xf5, 0x21, 0x00


	//----- nvinfo : EIATTR_SPARSE_MMA_MASK
	.align		4
.L_16113:
        /*0148*/ 	.byte	0x03, 0x50
        /*014a*/ 	.short	0x0000


	//----- nvinfo : EIATTR_MAXREG_COUNT
	.align		4
        /*014c*/ 	.byte	0x03, 0x1b
        /*014e*/ 	.short	0x00ff


	//----- nvinfo : EIATTR_NUM_BARRIERS
	.align		4
        /*0150*/ 	.byte	0x02, 0x4c
        /*0152*/ 	.byte	0x01
	.zero		1


	//----- nvinfo : EIATTR_EXTERNS
	.align		4
        /*0154*/ 	.byte	0x04, 0x0f
        /*0156*/ 	.short	(.L_16115 - .L_16114)


	//   ....[0]....
	.align		4
.L_16114:
        /*0158*/ 	.word	index@(__assertfail)


	//----- nvinfo : EIATTR_MERCURY_ISA_VERSION
	.align		4
.L_16115:
        /*015c*/ 	.byte	0x03, 0x5f
        /*015e*/ 	.short	0x0101


	//----- nvinfo : EIATTR_COOP_GROUP_MASK_REGIDS
	.align		4
        /*0160*/ 	.byte	0x04, 0x29
        /*0162*/ 	.short	(.L_16117 - .L_16116)


	//   ....[0]....
.L_16116:
        /*0164*/ 	.word	0xffffffff


	//   ....[1]....
        /*0168*/ 	.word	0xffffffff


	//   ....[2]....
        /*016c*/ 	.word	0xffffffff


	//   ....[3]....
        /*0170*/ 	.word	0xffffffff


	//   ....[4]....
        /*0174*/ 	.word	0xffffffff


	//   ....[5]....
        /*0178*/ 	.word	0xffffffff


	//   ....[6]....
        /*017c*/ 	.word	0xffffffff


	//   ....[7]....
        /*0180*/ 	.word	0xffffffff


	//   ....[8]....
        /*0184*/ 	.word	0xffffffff


	//   ....[9]....
        /*0188*/ 	.word	0xffffffff


	//   ....[10]....
        /*018c*/ 	.word	0xffffffff


	//   ....[11]....
        /*0190*/ 	.word	0xffffffff


	//   ....[12]....
        /*0194*/ 	.word	0xffffffff


	//   ....[13]....
        /*0198*/ 	.word	0xffffffff


	//   ....[14]....
        /*019c*/ 	.word	0xffffffff


	//   ....[15]....
        /*01a0*/ 	.word	0xffffffff


	//   ....[16]....
        /*01a4*/ 	.word	0xffffffff


	//   ....[17]....
        /*01a8*/ 	.word	0xffffffff


	//   ....[18]....
        /*01ac*/ 	.word	0xffffffff


	//   ....[19]....
        /*01b0*/ 	.word	0xffffffff


	//   ....[20]....
        /*01b4*/ 	.word	0xffffffff


	//   ....[21]....
        /*01b8*/ 	.word	0xffffffff


	//   ....[22]....
        /*01bc*/ 	.word	0xffffffff


	//   ....[23]....
        /*01c0*/ 	.word	0xffffffff


	//   ....[24]....
        /*01c4*/ 	.word	0xffffffff


	//   ....[25]....
        /*01c8*/ 	.word	0xffffffff


	//   ....[26]....
        /*01cc*/ 	.word	0xffffffff


	//   ....[27]....
        /*01d0*/ 	.word	0xffffffff


	//   ....[28]....
        /*01d4*/ 	.word	0xffffffff


	//   ....[29]....
        /*01d8*/ 	.word	0xffffffff


	//   ....[30]....
        /*01dc*/ 	.word	0xffffffff


	//   ....[31]....
        /*01e0*/ 	.word	0xffffffff


	//   ....[32]....
        /*01e4*/ 	.word	0xffffffff


	//   ....[33]....
        /*01e8*/ 	.word	0xffffffff


	//   ....[34]....
        /*01ec*/ 	.word	0xffffffff


	//   ....[35]....
        /*01f0*/ 	.word	0xffffffff


	//   ....[36]....
        /*01f4*/ 	.word	0xffffffff


	//   ....[37]....
        /*01f8*/ 	.word	0xffffffff


	//   ....[38]....
        /*01fc*/ 	.word	0xffffffff


	//   ....[39]....
        /*0200*/ 	.word	0xffffffff


	//   ....[40]....
        /*0204*/ 	.word	0x0500000f


	//   ....[41]....
        /*0208*/ 	.word	0x0500000f


	//   ....[42]....
        /*020c*/ 	.word	0x0500000f


	//   ....[43]....
        /*0210*/ 	.word	0x0500000f


	//   ....[44]....
        /*0214*/ 	.word	0x0500000f


	//   ....[45]....
        /*0218*/ 	.word	0x0500000f


	//   ....[46]....
        /*021c*/ 	.word	0x0500000f


	//   ....[47]....
        /*0220*/ 	.word	0x0500000f


	//   ....[48]....
        /*0224*/ 	.word	0x0500000f


	//   ....[49]....
        /*0228*/ 	.word	0x0500000f


	//   ....[50]....
        /*022c*/ 	.word	0x0500000f


	//   ....[51]....
        /*0230*/ 	.word	0x0500000f


	//   ....[52]....
        /*0234*/ 	.word	0x0500000f


	//   ....[53]....
        /*0238*/ 	.word	0x0500000f


	//   ....[54]....
        /*023c*/ 	.word	0x0500000f


	//   ....[55]....
        /*0240*/ 	.word	0x0500000f


	//   ....[56]....
        /*0244*/ 	.word	0x0500000f


	//   ....[57]....
        /*0248*/ 	.word	0x0500000f


	//   ....[58]....
        /*024c*/ 	.word	0x0500000f


	//   ....[59]....
        /*0250*/ 	.word	0x0500000f


	//   ....[60]....
        /*0254*/ 	.word	0x0500000f


	//   ....[61]....
        /*0258*/ 	.word	0x0500000f


	//   ....[62]....
        /*025c*/ 	.word	0x0500000f


	//   ....[63]....
        /*0260*/ 	.word	0x0500000f


	//   ....[64]....
        /*0264*/ 	.word	0x0500000f


	//   ....[65]....
        /*0268*/ 	.word	0x0500000f


	//   ....[66]....
        /*026c*/ 	.word	0x0500000f


	//   ....[67]....
        /*0270*/ 	.word	0x0500000f


	//   ....[68]....
        /*0274*/ 	.word	0x0500000f


	//   ....[69]....
        /*0278*/ 	.word	0x0500000f


	//   ....[70]....
        /*027c*/ 	.word	0x0500000f


	//   ....[71]....
        /*0280*/ 	.word	0x0500000f


	//   ....[72]....
        /*0284*/ 	.word	0x0500000f


	//   ....[73]....
        /*0288*/ 	.word	0x0500000f


	//   ....[74]....
        /*028c*/ 	.word	0x0500000f


	//   ....[75]....
        /*0290*/ 	.word	0x0500000f


	//   ....[76]....
        /*0294*/ 	.word	0x0500000f


	//   ....[77]....
        /*0298*/ 	.word	0x0500000f


	//   ....[78]....
        /*029c*/ 	.word	0x0500000f


	//   ....[79]....
        /*02a0*/ 	.word	0x0500000f


	//   ....[80]....
        /*02a4*/ 	.word	0x0500000f


	//   ....[81]....
        /*02a8*/ 	.word	0x0500000f


	//   ....[82]....
        /*02ac*/ 	.word	0x0500000f


	//   ....[83]....
        /*02b0*/ 	.word	0x0500000f


	//   ....[84]....
        /*02b4*/ 	.word	0x0500000f


	//   ....[85]....
        /*02b8*/ 	.word	0x0500000f


	//   ....[86]....
        /*02bc*/ 	.word	0x0500000f


	//   ....[87]....
        /*02c0*/ 	.word	0x0500000f


	//   ....[88]....
        /*02c4*/ 	.word	0x0500000f


	//   ....[89]....
        /*02c8*/ 	.word	0x0500000f


	//   ....[90]....
        /*02cc*/ 	.word	0x0500000f


	//   ....[91]....
        /*02d0*/ 	.word	0x0500000f


	//   ....[92]....
        /*02d4*/ 	.word	0x0500000f


	//----- nvinfo : EIATTR_COOP_GROUP_INSTR_OFFSETS
	.align		4
.L_16117:
        /*02d8*/ 	.byte	0x04, 0x28
        /*02da*/ 	.short	(.L_16119 - .L_16118)


	//   ....[0]....
.L_16118:
        /*02dc*/ 	.word	0x00000b20


	//   ....[1]....
        /*02e0*/ 	.word	0x00000b40


	//   ....[2]....
        /*02e4*/ 	.word	0x00000b60


	//   ....[3]....
        /*02e8*/ 	.word	0x00000b80


	//   ....[4]....
        /*02ec*/ 	.word	0x00000ba0


	//   ....[5]....
        /*02f0*/ 	.word	0x00000cb0


	//   ....[6]....
        /*02f4*/ 	.word	0x00000cd0


	//   ....[7]....
        /*02f8*/ 	.word	0x00000cf0


	//   ....[8]....
        /*02fc*/ 	.word	0x00001b40


	//   ....[9]....
        /*0300*/ 	.word	0x00001b70


	//   ....[10]....
        /*0304*/ 	.word	0x00001b90


	//   ....[11]....
        /*0308*/ 	.word	0x00001bb0


	//   ....[12]....
        /*030c*/ 	.word	0x00001bd0


	//   ....[13]....
        /*0310*/ 	.word	0x00001c20


	//   ....[14]....
        /*0314*/ 	.word	0x00001c40


	//   ....[15]....
        /*0318*/ 	.word	0x00001c60


	//   ....[16]....
        /*031c*/ 	.word	0x00002b40


	//   ....[17]....
        /*0320*/ 	.word	0x00002b80


	//   ....[18]....
        /*0324*/ 	.word	0x00002bc0


	//   ....[19]....
        /*0328*/ 	.word	0x00002c00


	//   ....[20]....
        /*032c*/ 	.word	0x00002c40


	//   ....[21]....
        /*0330*/ 	.word	0x00002c60


	//   ....[22]....
        /*0334*/ 	.word	0x00002c70


	//   ....[23]....
        /*0338*/ 	.word	0x00002ca0


	//   ....[24]....
        /*033c*/ 	.word	0x00002ce0


	//   ....[25]....
        /*0340*/ 	.word	0x00002d20


	//   ....[26]....
        /*0344*/ 	.word	0x00002d40


	//   ....[27]....
        /*0348*/ 	.word	0x00002d70


	//   ....[28]....
        /*034c*/ 	.word	0x00002da0


	//   ....[29]....
        /*0350*/ 	.word	0x00002dd0


	//   ....[30]....
        /*0354*/ 	.word	0x00002df0


	//   ....[31]....
        /*0358*/ 	.word	0x00002e20


	//   ....[32]....
        /*035c*/ 	.word	0x00002e50


	//   ....[33]....
        /*0360*/ 	.word	0x00002e80


	//   ....[34]....
        /*0364*/ 	.word	0x00002f30


	//   ....[35]....
        /*0368*/ 	.word	0x00002f50


	//   ....[36]....
        /*036c*/ 	.word	0x00002f70


	//   ....[37]....
        /*0370*/ 	.word	0x00002f90


	//   ....[38]....
        /*0374*/ 	.word	0x00002fb0


	//   ....[39]....
        /*0378*/ 	.word	0x00002fc0


	//   ....[40]....
        /*037c*/ 	.word	0x00004090


	//   ....[41]....
        /*0380*/ 	.word	0x000040f0


	//   ....[42]....
        /*0384*/ 	.word	0x00004150


	//   ....[43]....
        /*0388*/ 	.word	0x000041b0


	//   ....[44]....
        /*038c*/ 	.word	0x00004210


	//   ....[45]....
        /*0390*/ 	.word	0x00004290


	//   ....[46]....
        /*0394*/ 	.word	0x00004300


	//   ....[47]....
        /*0398*/ 	.word	0x00004360


	//   ....[48]....
        /*039c*/ 	.word	0x000043e0


	//   ....[49]....
        /*03a0*/ 	.word	0x00004440


	//   ....[50]....
        /*03a4*/ 	.word	0x000044c0


	//   ....[51]....
        /*03a8*/ 	.word	0x00004520


	//   ....[52]....
        /*03ac*/ 	.word	0x000045a0


	//   ....[53]....
        /*03b0*/ 	.word	0x00004600


	//   ....[54]....
        /*03b4*/ 	.word	0x00004680


	//   ....[55]....
        /*03b8*/ 	.word	0x000046e0


	//   ....[56]....
        /*03bc*/ 	.word	0x00004760


	//   ....[57]....
        /*03c0*/ 	.word	0x000047c0


	//   ....[58]....
        /*03c4*/ 	.word	0x00004840


	//   ....[59]....
        /*03c8*/ 	.word	0x000048a0


	//   ....[60]....
        /*03cc*/ 	.word	0x00004920


	//   ....[61]....
        /*03d0*/ 	.word	0x00004980


	//   ....[62]....
        /*03d4*/ 	.word	0x00004a00


	//   ....[63]....
        /*03d8*/ 	.word	0x00004a60


	//   ....[64]....
        /*03dc*/ 	.word	0x00004ae0


	//   ....[65]....
        /*03e0*/ 	.word	0x00004b40


	//   ....[66]....
        /*03e4*/ 	.word	0x00004bc0


	//   ....[67]....
        /*03e8*/ 	.word	0x00004c20


	//   ....[68]....
        /*03ec*/ 	.word	0x00004ca0


	//   ....[69]....
        /*03f0*/ 	.word	0x00004d00


	//   ....[70]....
        /*03f4*/ 	.word	0x00004d80


	//   ....[71]....
        /*03f8*/ 	.word	0x00004de0


	//   ....[72]....
        /*03fc*/ 	.word	0x00004e50


	//   ....[73]....
        /*0400*/ 	.word	0x00004eb0


	//   ....[74]....
        /*0404*/ 	.word	0x00004f20


	//   ....[75]....
        /*0408*/ 	.word	0x00004f80


	//   ....[76]....
        /*040c*/ 	.word	0x00005000


	//   ....[77]....
        /*0410*/ 	.word	0x00005060


	//   ....[78]....
        /*0414*/ 	.word	0x000050e0


	//   ....[79]....
        /*0418*/ 	.word	0x00005140


	//   ....[80]....
        /*041c*/ 	.word	0x000051c0


	//   ....[81]....
        /*0420*/ 	.word	0x00005220


	//   ....[82]....
        /*0424*/ 	.word	0x000052a0


	//   ....[83]....
        /*0428*/ 	.word	0x00005300


	//   ....[84]....
        /*042c*/ 	.word	0x00005380


	//   ....[85]....
        /*0430*/ 	.word	0x000053e0


	//   ....[86]....
        /*0434*/ 	.word	0x00005460


	//   ....[87]....
        /*0438*/ 	.word	0x000054c0


	//   ....[88]....
        /*043c*/ 	.word	0x00005540


	//   ....[89]....
        /*0440*/ 	.word	0x000055a0


	//   ....[90]....
        /*0444*/ 	.word	0x00005600


	//   ....[91]....
        /*0448*/ 	.word	0x00005670


	//   ....[92]....
        /*044c*/ 	.word	0x000056e0


	//----- nvinfo : EIATTR_VRC_CTA_INIT_COUNT
	.align		4
.L_16119:
        /*0450*/ 	.byte	0x02, 0x4a
	.zero		1
	.zero		1


	//----- nvinfo : EIATTR_SYSCALL_OFFSETS
	.align		4
        /*0454*/ 	.byte	0x04, 0x46
        /*0456*/ 	.short	(.L_16121 - .L_16120)


	//   ....[0]....
.L_16120:
        /*0458*/ 	.word	0x00002a30


	//   ....[1]....
        /*045c*/ 	.word	0x00004030


	//----- nvinfo : EIATTR_EXIT_INSTR_OFFSETS
	.align		4
.L_16121:
        /*0460*/ 	.byte	0x04, 0x1c
        /*0462*/ 	.short	(.L_16123 - .L_16122)


	//   ....[0]....
.L_16122:
        /*0464*/ 	.word	0x00003b40


	//   ....[1]....
        /*0468*/ 	.word	0x00003b80


	//   ....[2]....
        /*046c*/ 	.word	0x00003f30


	//   ....[3]....
        /*0470*/ 	.word	0x00004040


	//----- nvinfo : EIATTR_CRS_STACK_SIZE
	.align		4
.L_16123:
        /*0474*/ 	.byte	0x04, 0x1e
        /*0476*/ 	.short	(.L_16125 - .L_16124)
.L_16124:
        /*0478*/ 	.word	0x00000000


	//----- nvinfo : EIATTR_CBANK_PARAM_SIZE
	.align		4
.L_16125:
        /*047c*/ 	.byte	0x03, 0x19
        /*047e*/ 	.short	0x007c


	//----- nvinfo : EIATTR_PARAM_CBANK
	.align		4
        /*0480*/ 	.byte	0x04, 0x0a
        /*0482*/ 	.short	(.L_16127 - .L_16126)
	.align		4
.L_16126:
        /*0484*/ 	.word	index@(.nv.constant0._ZN4vllm25paged_attention_v1_kernelIthLi192ELi32ELi128ELNS_18Fp8KVCacheDataTypeE1ELb1EEEvPT_PKS2_PKT0_S8_ifPKiSA_iPKfiiiSC_SC_iiiii)
        /*0488*/ 	.short	0x0380
        /*048a*/ 	.short	0x007c


	//----- nvinfo : EIATTR_SW_WAR
	.align		4
.L_16127:
        /*048c*/ 	.byte	0x04, 0x36
        /*048e*/ 	.short	(.L_16129 - .L_16128)
.L_16128:
        /*0490*/ 	.word	0x00000008
.L_16129:


//--------------------- .nv.info._ZN4vllm25paged_attention_v1_kernelIthLi128ELi32ELi128ELNS_18Fp8KVCacheDataTypeE1ELb1EEEvPT_PKS2_PKT0_S8_ifPKiSA_iPKfiiiSC_SC_iiiii --------------------------
	.section	.nv.info._ZN4vllm25paged_attention_v1_kernelIthLi128ELi32ELi128ELNS_18Fp8KVCacheDataTypeE1ELb1EEEvPT_PKS2_PKT0_S8_ifPKiSA_iPKfiiiSC_SC_iiiii,"",@"SHT_CUDA_INFO"
	.sectionflags	@""
	.align	4


	//----- nvinfo : EIATTR_CUDA_API_VERSION
	.align		4
        /*0000*/ 	.byte	0x04, 0x37
        /*0002*/ 	.short	(.L_16131 - .L_16130)
.L_16130:
        /*0004*/ 	.word	0x00000082


	//----- nvinfo : EIATTR_KPARAM_INFO
	.align		4
.L_16131:
        /*0008*/ 	.byte	0x04, 0x17
        /*000a*/ 	.short	(.L_16133 - .L_16132)
.L_16132:
        /*000c*/ 	.word	0x00000000
        /*0010*/ 	.short	0x0013
        /*0012*/ 	.short	0x0078
        /*0014*/ 	.byte	0x00, 0xf0, 0x11, 0x00


	//----- nvinfo : EIATTR_KPARAM_INFO
	.align		4
.L_16133:
        /*0018*/ 	.byte	0x04, 0x17
        /*001a*/ 	.short	(.L_16135 - .L_16134)
.L_16134:
        /*001c*/ 	.word	0x00000000
        /*0020*/ 	.short	0x0012
        /*0022*/ 	.short	0x0074
        /*0024*/ 	.byte	0x00, 0xf0, 0x11, 0x00


	//----- nvinfo : EIATTR_KPARAM_INFO
	.align		4
.L_16135:
        /*0028*/ 	.byte	0x04, 0x17
        /*002a*/ 	.short	(.L_16137 - .L_16136)
.L_16136:
        /*002c*/ 	.word	0x00000000
        /*0030*/ 	.short	0x0011
        /*0032*/ 	.short	0x0070
        /*0034*/ 	.byte	0x00, 0xf0, 0x11, 0x00


	//----- nvinfo : EIATTR_KPARAM_INFO
	.align		4
.L_16137:
        /*0038*/ 	.byte	0x04, 0x17
        /*003a*/ 	.short	(.L_16139 - .L_16138)
.L_16138:
        /*003c*/ 	.word	0x00000000
        /*0040*/ 	.short	0x0010
        /*0042*/ 	.short	0x006c
        /*0044*/ 	.byte	0x00, 0xf0, 0x11, 0x00


	//----- nvinfo : EIATTR_KPARAM_INFO
	.align		4
.L_16139:
        /*0048*/ 	.byte	0x04, 0x17
        /*004a*/ 	.short	(.L_16141 - .L_16140)
.L_16140:
        /*004c*/ 	.word	0x00000000
        /*0050*/ 	.short	0x000f
        /*0052*/ 	.short	0x0068
        /*0054*/ 	.byte	0x00, 0xf0, 0x11, 0x00


	//----- nvinfo : EIATTR_KPARAM_INFO
	.align		4
.L_16141:
        /*0058*/ 	.byte	0x04, 0x17
        /*005a*/ 	.short	(.L_16143 - .L_16142)
.L_16142:
        /*005c*/ 	.word	0x00000000
        /*0060*/ 	.short	0x000e
        /*0062*/ 	.short	0x0060
        /*0064*/ 	.byte	0x00, 0xf5, 0x21, 0x00


	//----- nvinfo : EIATTR_KPARAM_INFO
	.align		4
.L_16143:
        /*0068*/ 	.byte	0x04, 0x17
        /*006a*/ 	.short	(.L_16145 - .L_16144)
.L_16144:
        /*006c*/ 	.word	0x00000000
        /*0070*/ 	.short	0x000d
        /*0072*/ 	.short	0x0058
        /*0074*/ 	.byte	0x00, 0xf5, 0x21, 0x00


	//----- nvinfo : EIATTR_KPARAM_INFO
	.align		4
.L_16145:
        /*0078*/ 	.byte	0x04, 0x17
        /*007a*/ 	.short	(.L_16147 - .L_16146)
.L_16146:
        /*007c*/ 	.word	0x00000000
        /*0080*/ 	.short	0x000c
        /*0082*/ 	.short	0x0050
        /*0084*/ 	.byte	0x00, 0xf0, 0x11, 0x00


	//----- nvinfo : EIATTR_KPARAM_INFO
	.align		4
.L_16147:
        /*0088*/ 	.byte	0x04, 0x17
        /*008a*/ 	.short	(.L_16149 - .L_16148)
.L_16148:
        /*008c*/ 	.word	0x00000000
        /*0090*/ 	.short	0x000b
        /*0092*/ 	.short	0x004c
        /*0094*/ 	.byte	0x00, 0xf0, 0x11, 0x00


	//----- nvinfo : EIATTR_KPARAM_INFO
	.align		4
.L_16149:
        /*0098*/ 	.byte	0x04, 0x17
        /*009a*/ 	.short	(.L_16151 - .L_16150)
.L_16150:
        /*009c*/ 	.word	0x00000000
        /*00a0*/ 	.short	0x000a
        /*00a2*/ 	.short	0x0048
        /*00a4*/ 	.byte	0x00, 0xf0, 0x11, 0x00


	//----- nvinfo : EIATTR_KPARAM_INFO
	.align		4
.L_16151:
        /*00a8*/ 	.byte	0x04, 0x17
        /*00aa*/ 	.short	(.L_16153 - .L_16152)
.L_16152:
        /*00ac*/ 	.word	0x00000000
        /*00b0*/ 	.short	0x0009
        /*00b2*/ 	.short	0x0040
        /*00b4*/ 	.byte	0x00, 0xf5, 0x21, 0x00


	//----- nvinfo : EIATTR_KPARAM_INFO
	.align		4
.L_16153:
        /*00b8*/ 	.byte	0x04, 0x17
        /*00ba*/ 	.short	(.L_16155 - .L_16154)
.L_16154:
        /*00bc*/ 	.word	0x00000000
        /*00c0*/ 	.short	0x0008
        /*00c2*/ 	.short	0x0038
        /*00c4*/ 	.byte	0x00, 0xf0, 0x11, 0x00


	//----- nvinfo : EIATTR_KPARAM_INFO
	.align		4
.L_16155:
        /*00c8*/ 	.byte	0x04, 0x17
        /*00ca*/ 	.short	(.L_16157 - .L_16156)
.L_16156:
        /*00cc*/ 	.word	0x00000000
        /*00d0*/ 	.short	0x0007
        /*00d2*/ 	.short	0x0030
        /*00d4*/ 	.byte	0x00, 0xf5, 0x21, 0x00


	//----- nvinfo : EIATTR_KPARAM_INFO
	.align		4
.L_16157:
        /*00d8*/ 	.byte	0x04, 0x17
        /*00da*/ 	.short	(.L_16159 - .L_16158)
.L_16158:
        /*00dc*/ 	.word	0x00000000
        /*00e0*/ 	.short	0x0006
        /*00e2*/ 	.short	0x0028
        /*00e4*/ 	.byte	0x00, 0xf5, 0x21, 0x00


	//----- nvinfo : EIATTR_KPARAM_INFO
	.align		4
.L_16159:
        /*00e8*/ 	.byte	0x04, 0x17
        /*00ea*/ 	.short	(.L_16161 - .L_16160)
.L_16160:
        /*00ec*/ 	.word	0x00000000
        /*00f0*/ 	.short	0x0005
        /*00f2*/ 	.short	0x0024
        /*00f4*/ 	.byte	0x00, 0xf0, 0x11, 0x00


	//----- nvinfo : EIATTR_KPARAM_INFO
	.align		4
.L_16161:
        /*00f8*/ 	.byte	0x04, 0x17
        /*00fa*/ 	.short	(.L_16163 - .L_16162)
.L_16162:
        /*00fc*/ 	.word	0x00000000
        /*0100*/ 	.short	0x0004
        /*0102*/ 	.short	0x0020
        /*0104*/ 	.byte	0x00, 0xf0, 0x11, 0x00


	//----- nvinfo : EIATTR_KPARAM_INFO
	.align		4
.L_16163:
        /*0108*/ 	.byte	0x04, 0x17
        /*010a*/ 	.short	(.L_16165 - .L_16164)
.L_16164:
        /*010c*/ 	.word	0x00000000
        /*0110*/ 	.short	0x0003
        /*0112*/ 	.short	0x0018
        /*0114*/ 	.byte	0x00, 0xf5, 0x21, 0x00


	//----- nvinfo : EIATTR_KPARAM_INFO
	.align		4
.L_16165:
        /*0118*/ 	.byte	0x04, 0x17
        /*011a*/ 	.short	(.L_16167 - .L_16166)
.L_16166:
        /*011c*/ 	.word	0x00000000
        /*0120*/ 	.short	0x0002
        /*0122*/ 	.short	0x0010
        /*0124*/ 	.byte	0x00, 0xf5, 0x21, 0x00


	//----- nvinfo : EIATTR_KPARAM_INFO
	.align		4
.L_16167:
        /*0128*/ 	.byte	0x04, 0x17
        /*012a*/ 	.short	(.L_16169 - .L_16168)
.L_16168:
        /*012c*/ 	.word	0x00000000
        /*0130*/ 	.short	0x0001
        /*0132*/ 	.short	0x0008
        /*0134*/ 	.byte	0x00, 0xf5, 0x21, 0x00


	//----- nvinfo : EIATTR_KPARAM_INFO
	.align		4
.L_16169:
        /*0138*/ 	.byte	0x04, 0x17
        /*013a*/ 	.short	(.L_16171 - .L_16170)
.L_16170:
        /*013c*/ 	.word	0x00000000
        /*0140*/ 	.short	0x0000
        /*0142*/ 	.short	0x0000
        /*0144*/ 	.byte	0x00, 0xf5, 0x21, 0x00


	//----- nvinfo : EIATTR_SPARSE_MMA_MASK
	.align		4
.L_16171:
        /*0148*/ 	.byte	0x03, 0x50
        /*014a*/ 	.short	0x0000


	//----- nvinfo : EIATTR_MAXREG_COUNT
	.align		4
        /*014c*/ 	.byte	0x03, 0x1b
        /*014e*/ 	.short	0x00ff


	//----- nvinfo : EIATTR_NUM_BARRIERS
	.align		4
        /*0150*/ 	.byte	0x02, 0x4c
        /*0152*/ 	.byte	0x01
	.zero		1


	//----- nvinfo : EIATTR_EXTERNS
	.align		4
        /*0154*/ 	.byte	0x04, 0x0f
        /*0156*/ 	.short	(.L_16173 - .L_16172)


	//   ....[0]....
	.align		4
.L_16172:
        /*0158*/ 	.word	index@(__assertfail)


	//----- nvinfo : EIATTR_MERCURY_ISA_VERSION
	.align		4
.L_16173:
        /*015c*/ 	.byte	0x03, 0x5f
        /*015e*/ 	.short	0x0101


	//----- nvinfo : EIATTR_COOP_GROUP_MASK_REGIDS
	.align		4
        /*0160*/ 	.byte	0x04, 0x29
        /*0162*/ 	.short	(.L_16175 - .L_16174)


	//   ....[0]....
.L_16174:
        /*0164*/ 	.word	0xffffffff


	//   ....[1]....
        /*0168*/ 	.word	0xffffffff


	//   ....[2]....
        /*016c*/ 	.word	0xffffffff


	//   ....[3]....
        /*0170*/ 	.word	0xffffffff


	//   ....[4]....
        /*0174*/ 	.word	0xffffffff


	//   ....[5]....
        /*0178*/ 	.word	0xffffffff


	//   ....[6]....
        /*017c*/ 	.word	0xffffffff


	//   ....[7]....
        /*0180*/ 	.word	0xffffffff


	//   ....[8]....
        /*0184*/ 	.word	0xffffffff


	//   ....[9]....
        /*0188*/ 	.word	0xffffffff


	//   ....[10]....
        /*018c*/ 	.word	0xffffffff


	//   ....[11]....
        /*0190*/ 	.word	0xffffffff


	//   ....[12]....
        /*0194*/ 	.word	0xffffffff


	//   ....[13]....
        /*0198*/ 	.word	0xffffffff


	//   ....[14]....
        /*019c*/ 	.word	0xffffffff


	//   ....[15]....
        /*01a0*/ 	.word	0xffffffff


	//   ....[16]....
        /*01a4*/ 	.word	0xffffffff


	//   ....[17]....
        /*01a8*/ 	.word	0xffffffff


	//   ....[18]....
        /*01ac*/ 	.word	0xffffffff


	//   ....[19]....
        /*01b0*/ 	.word	0xffffffff


	//   ....[20]....
        /*01b4*/ 	.word	0xffffffff


	//   ....[21]....
        /*01b8*/ 	.word	0xffffffff


	//   ....[22]....
        /*01bc*/ 	.word	0xffffffff


	//   ....[23]....
        /*01c0*/ 	.word	0xffffffff


	//   ....[24]....
        /*01c4*/ 	.word	0xffffffff


	//   ....[25]....
        /*01c8*/ 	.word	0xffffffff


	//   ....[26]....
        /*01cc*/ 	.word	0xffffffff


	//   ....[27]....
        /*01d0*/ 	.word	0xffffffff


	//   ....[28]....
        /*01d4*/ 	.word	0xffffffff


	//   ....[29]....
        /*01d8*/ 	.word	0xffffffff


	//   ....[30]....
        /*01dc*/ 	.word	0xffffffff


	//   ....[31]....
        /*01e0*/ 	.word	0xffffffff


	//   ....[32]....
        /*01e4*/ 	.word	0x0500000f


	//   ....[33]....
        /*01e8*/ 	.word	0x0500000f


	//   ....[34]....
        /*01ec*/ 	.word	0x0500000f


	//   ....[35]....
        /*01f0*/ 	.word	0x0500000f


	//   ....[36]....
        /*01f4*/ 	.word	0x0500000f


	//   ....[37]....
        /*01f8*/ 	.word	0x0500000f


	//   ....[38]....
        /*01fc*/ 	.word	0x0500000f


	//   ....[39]....
        /*0200*/ 	.word	0x0500000f


	//   ....[40]....
        /*0204*/ 	.word	0x0500000f


	//   ....[41]....
        /*0208*/ 	.word	0x0500000f


	//   ....[42]....
        /*020c*/ 	.word	0x0500000f


	//   ....[43]....
        /*0210*/ 	.word	0x0500000f


	//   ....[44]....
        /*0214*/ 	.word	0x0500000f


	//   ....[45]....
        /*0218*/ 	.word	0x0500000f


	//   ....[46]....
        /*021c*/ 	.word	0x0500000f


	//   ....[47]....
        /*0220*/ 	.word	0x0500000f


	//   ....[48]....
        /*0224*/ 	.word	0x0500000f


	//   ....[49]....
        /*0228*/ 	.word	0x0500000f


	//   ....[50]....
        /*022c*/ 	.word	0x0500000f


	//   ....[51]....
        /*0230*/ 	.word	0x0500000f


	//   ....[52]....
        /*0234*/ 	.word	0x0500000f


	//   ....[53]....
        /*0238*/ 	.word	0x0500000f


	//   ....[54]....
        /*023c*/ 	.word	0x0500000f


	//   ....[55]....
        /*0240*/ 	.word	0x0500000f


	//   ....[56]....
        /*0244*/ 	.word	0x0500000f


	//   ....[57]....
        /*0248*/ 	.word	0x0500000f


	//   ....[58]....
        /*024c*/ 	.word	0x0500000f


	//   ....[59]....
        /*0250*/ 	.word	0x0500000f


	//   ....[60]....
        /*0254*/ 	.word	0x0500000f


	//   ....[61]....
        /*0258*/ 	.word	0x0500000f


	//   ....[62]....
        /*025c*/ 	.word	0x0500000f


	//   ....[63]....
        /*0260*/ 	.word	0x0500000f


	//   ....[64]....
        /*0264*/ 	.word	0x0500000f


	//   ....[65]....
        /*0268*/ 	.word	0x0500000f


	//   ....[66]....
        /*026c*/ 	.word	0x0500000f


	//   ....[67]....
        /*0270*/ 	.word	0x0500000f


	//   ....[68]....
        /*0274*/ 	.word	0x0500000f


	//----- nvinfo : EIATTR_COOP_GROUP_INSTR_OFFSETS
	.align		4
.L_16175:
        /*0278*/ 	.byte	0x04, 0x28
        /*027a*/ 	.short	(.L_16177 - .L_16176)


	//   ....[0]....
.L_16176:
        /*027c*/ 	.word	0x00000aa0


	//   ....[1]....
        /*0280*/ 	.word	0x00000ac0


	//   ....[2]....
        /*0284*/ 	.word	0x00000ae0


	//   ....[3]....
        /*0288*/ 	.word	0x00000b00


	//   ....[4]....
        /*028c*/ 	.word	0x00000b20


	//   ....[5]....
        /*0290*/ 	.word	0x00000c30


	//   ....[6]....
        /*0294*/ 	.word	0x00000c50


	//   ....[7]....
        /*0298*/ 	.word	0x00000c70


	//   ....[8]....
        /*029c*/ 	.word	0x00001aa0


	//   ....[9]....
        /*02a0*/ 	.word	0x00001ad0


	//   ....[10]....
        /*02a4*/ 	.word	0x00001af0


	//   ....[11]....
        /*02a8*/ 	.word	0x00001b10


	//   ....[12]....
        /*02ac*/ 	.word	0x00001b30


	//   ....[13]....
        /*02b0*/ 	.word	0x00001b80


	//   ....[14]....
        /*02b4*/ 	.word	0x00001ba0


	//   ....[15]....
        /*02b8*/ 	.word	0x00001bc0


	//   ....[16]....
        /*02bc*/ 	.word	0x00002a70


	//   ....[17]....
        /*02c0*/ 	.word	0x00002ab0


	//   ....[18]....
        /*02c4*/ 	.word	0x00002af0


	//   ....[19]....
        /*02c8*/ 	.word	0x00002b10


	//   ....[20]....
        /*02cc*/ 	.word	0x00002b20


	//   ....[21]....
        /*02d0*/ 	.word	0x00002b30


	//   ....[22]....
        /*02d4*/ 	.word	0x00002b60


	//   ....[23]....
        /*02d8*/ 	.word	0x00002b90


	//   ....[24]....
        /*02dc*/ 	.word	0x00002bc0


	//   ....[25]....
        /*02e0*/ 	.word	0x00002bf0


	//   ....[26]....
        /*02e4*/ 	.word	0x00002c70


	//   ....[27]....
        /*02e8*/ 	.word	0x00002ca0


	//   ....[28]....
        /*02ec*/ 	.word	0x00002cc0


	//   ....[29]....
        /*02f0*/ 	.word	0x00002ce0


	//   ....[30]....
        /*02f4*/ 	.word	0x00002d00


	//   ....[31]....
        /*02f8*/ 	.word	0x00002d10


	//   ....[32]....
        /*02fc*/ 	.word	0x00003a30


	//   ....[33]....
        /*0300*/ 	.word	0x00003a90


	//   ....[34]....
        /*0304*/ 	.word	0x00003af0


	//   ....[35]....
        /*0308*/ 	.word	0x00003b50


	//   ....[36]....
        /*030c*/ 	.word	0x00003bb0


	//   ....[37]....
        /*0310*/ 	.word	0x00003c30


	//   ....[38]....
        /*0314*/ 	.word	0x00003c90


	//   ....[39]....
        /*0318*/ 	.word	0x00003cf0


	//   ....[40]....
        /*031c*/ 	.word	0x00003d70


	//   ....[41]....
        /*0320*/ 	.word	0x00003dd0


	//   ....[42]....
        /*0324*/ 	.word	0x00003e50


	//   ....[43]....
        /*0328*/ 	.word	0x00003eb0


	//   ....[44]....
        /*032c*/ 	.word	0x00003f30


	//   ....[45]....
        /*0330*/ 	.word	0x00003f90


	//   ....[46]....
        /*0334*/ 	.word	0x00004010


	//   ....[47]....
        /*0338*/ 	.word	0x00004070


	//   ....[48]....
        /*033c*/ 	.word	0x000040f0


	//   ....[49]....
        /*0340*/ 	.word	0x00004150


	//   ....[50]....
        /*0344*/ 	.word	0x000041d0


	//   ....[51]....
        /*0348*/ 	.word	0x00004230


	//   ....[52]....
        /*034c*/ 	.word	0x000042a0


	//   ....[53]....
        /*0350*/ 	.word	0x00004300


	//   ....[54]....
        /*0354*/ 	.word	0x00004380


	//   ....[55]....
        /*0358*/ 	.word	0x000043e0


	//   ....[56]....
        /*035c*/ 	.word	0x00004450


	//   ....[57]....
        /*0360*/ 	.word	0x000044b0


	//   ....[58]....
        /*0364*/ 	.word	0x00004520


	//   ....[59]....
        /*0368*/ 	.word	0x00004580


	//   ....[60]....
        /*036c*/ 	.word	0x00004600


	//   ....[61]....
        /*0370*/ 	.word	0x00004660


	//   ....[62]....
        /*0374*/ 	.word	0x000046d0


	//   ....[63]....
        /*0378*/ 	.word	0x00004730


	//   ....[64]....
        /*037c*/ 	.word	0x000047a0


	//   ....[65]....
        /*0380*/ 	.word	0x00004800


	//   ....[66]....
        /*0384*/ 	.word	0x00004880


	//   ....[67]....
        /*0388*/ 	.word	0x000048e0


	//   ....[68]....
        /*038c*/ 	.word	0x00004960


	//----- nvinfo : EIATTR_VRC_CTA_INIT_COUNT
	.align		4
.L_16177:
        /*0390*/ 	.byte	0x02, 0x4a
	.zero		1
	.zero		1


	//----- nvinfo : EIATTR_SYSCALL_OFFSETS
	.align		4
        /*0394*/ 	.byte	0x04, 0x46
        /*0396*/ 	.short	(.L_16179 - .L_16178)


	//   ....[0]....
.L_16178:
        /*0398*/ 	.word	0x00002970


	//   ....[1]....
        /*039c*/ 	.word	0x000039d0


	//----- nvinfo : EIATTR_EXIT_INSTR_OFFSETS
	.align		4
.L_16179:
        /*03a0*/ 	.byte	0x04, 0x1c
        /*03a2*/ 	.short	(.L_16181 - .L_16180)


	//   ....[0]....
.L_16180:
        /*03a4*/ 	.word	0x000035f0


	//   ....[1]....
        /*03a8*/ 	.word	0x00003630


	//   ....[2]....
        /*03ac*/ 	.word	0x000038d0


	//   ....[3]....
        /*03b0*/ 	.word	0x000039e0


	//----- nvinfo : EIATTR_CRS_STACK_SIZE
	.align		4
.L_16181:
        /*03b4*/ 	.byte	0x04, 0x1e
        /*03b6*/ 	.short	(.L_16183 - .L_16182)
.L_16182:
        /*03b8*/ 	.word	0x00000000


	//----- nvinfo : EIATTR_CBANK_PARAM_SIZE
	.align		4
.L_16183:
        /*03bc*/ 	.byte	0x03, 0x19
        /*03be*/ 	.short	0x007c


	//----- nvinfo : EIATTR_PARAM_CBANK
	.align		4
        /*03c0*/ 	.byte	0x04, 0x0a
        /*03c2*/ 	.short	(.L_16185 - .L_16184)
	.align		4
.L_16184:
        /*03c4*/ 	.word	index@(.nv.constant0._ZN4vllm25paged_attention_v1_kernelIthLi128ELi32ELi128ELNS_18Fp8KVCacheDataTypeE1ELb1EEEvPT_PKS2_PKT0_S8_ifPKiSA_iPKfiiiSC_SC_iiiii)
        /*03c8*/ 	.short	0x0380
        /*03ca*/ 	.short	0x007c


	//----- nvinfo : EIATTR_SW_WAR
	.align		4
.L_16185:
        /*03cc*/ 	.byte	0x04, 0x36
        /*03ce*/ 	.short	(.L_16187 - .L_16186)
.L_16186:
        /*03d0*/ 	.word	0x00000008
.L_16187:


//--------------------- .nv.info._ZN4vllm25paged_attention_v1_kernelIthLi120ELi32ELi128ELNS_18Fp8KVCacheDataTypeE1ELb1EEEvPT_PKS2_PKT0_S8_ifPKiSA_iPKfiiiSC_SC_iiiii --------------------------
	.section	.nv.info._ZN4vllm25paged_attention_v1_kernelIthLi120ELi32ELi128ELNS_18Fp8KVCacheDataTypeE1ELb1EEEvPT_PKS2_PKT0_S8_ifPKiSA_iPKfiiiSC_SC_iiiii,"",@"SHT_CUDA_INFO"
	.sectionflags	@""
	.align	4


	//----- nvinfo : EIATTR_CUDA_API_VERSION
	.align		4
        /*0000*/ 	.byte	0x04, 0x37
        /*0002*/ 	.short	(.L_16189 - .L_16188)
.L_16188:
        /*0004*/ 	.word	0x00000082


	//----- nvinfo : EIATTR_KPARAM_INFO
	.align		4
.L_16189:
        /*0008*/ 	.byte	0x04, 0x17
        /*000a*/ 	.short	(.L_16191 - .L_16190)
.L_16190:
        /*000c*/ 	.word	0x00000000
        /*0010*/ 	.short	0x0013
        /*0012*/ 	.short	0x0078
        /*0014*/ 	.byte	0x00, 0xf0, 0x11, 0x00


	//----- nvinfo : EIATTR_KPARAM_INFO
	.align		4
.L_16191:
        /*0018*/ 	.byte	0x04, 0x17
        /*001a*/ 	.short	(.L_16193 - .L_16192)
.L_16192:
        /*001c*/ 	.word	0x00000000
        /*0020*/ 	.short	0x0012
        /*0022*/ 	.short	0x0074
        /*0024*/ 	.byte	0x00, 0xf0, 0x11, 0x00


	//----- nvinfo : EIATTR_KPARAM_INFO
	.align		4
.L_16193:
        /*0028*/ 	.byte	0x04, 0x17
        /*002a*/ 	.short	(.L_16195 - .L_16194)
.L_16194:
        /*002c*/ 	.word	0x00000000
        /*0030*/ 	.short	0x0011
        /*0032*/ 	.short	0x0070
        /*0034*/ 	.byte	0x00, 0xf0, 0x11, 0x00


	//----- nvinfo : EIATTR_KPARAM_INFO
	.align		4
.L_16195:
        /*0038*/ 	.byte	0x04, 0x17
        /*003a*/ 	.short	(.L_16197 - .L_16196)
.L_16196:
        /*003c*/ 	.word	0x00000000
        /*0040*/ 	.short	0x0010
        /*0042*/ 	.short	0x006c
        /*0044*/ 	.byte	0x00, 0xf0, 0x11, 0x00


	//----- nvinfo : EIATTR_KPARAM_INFO
	.align		4
.L_16197:
        /*0048*/ 	.byte	0x04, 0x17
        /*004a*/ 	.short	(.L_16199 - .L_16198)
.L_16198:
        /*004c*/ 	.word	0x00000000
        /*0050*/ 	.short	0x000f
        /*0052*/ 	.short	0x0068
        /*0054*/ 	.byte	0x00, 0xf0, 0x11, 0x00


	//----- nvinfo : EIATTR_KPARAM_INFO
	.align		4
.L_16199:
        /*0058*/ 	.byte	0x04, 0x17
        /*005a*/ 	.short	(.L_16201 - .L_16200)
.L_16200:
        /*005c*/ 	.word	0x00000000
        /*0060*/ 	.short	0x000e
        /*0062*/ 	.short	0x0060
        /*0064*/ 	.byte	0x00, 0xf5, 0x21, 0x00


	//----- nvinfo : EIATTR_KPARAM_INFO
	.align		4
.L_16201:
        /*0068*/ 	.byte	0x04, 0x17
        /*006a*/ 	.short	(.L_16203 - .L_16202)
.L_16202:
        /*006c*/ 	.word	0x00000000
        /*0070*/ 	.short	0x000d
        /*0072*/ 	.short	0x0058
        /*0074*/ 	.byte	0x00, 0xf5, 0x21, 0x00


	//----- nvinfo : EIATTR_KPARAM_INFO
	.align		4
.L_16203:
        /*0078*/ 	.byte	0x04, 0x17
        /*007a*/ 	.short	(.L_16205 - .L_16204)
.L_16204:
        /*007c*/ 	.word	0x00000000
        /*0080*/ 	.short	0x000c
        /*0082*/ 	.short	0x0050
        /*0084*/ 	.byte	0x00, 0xf0, 0x11, 0x00


	//----- nvinfo : EIATTR_KPARAM_INFO
	.align		4
.L_16205:
        /*0088*/ 	.byte	0x04, 0x17
        /*008a*/ 	.short	(.L_16207 - .L_16206)
.L_16206:
        /*008c*/ 	.word	0x00000000
        /*0090*/ 	.short	0x000b
        /*0092*/ 	.short	0x004c
        /*0094*/ 	.byte	0x00, 0xf0, 0x11, 0x00


	//----- nvinfo : EIATTR_KPARAM_INFO
	.align		4
.L_16207:
        /*0098*/ 	.byte	0x04, 0x17
        /*009a*/ 	.short	(.L_16209 - .L_16208)
.L_16208:
        /*009c*/ 	.word	0x00000000
        /*00a0*/ 	.short	0x000a
        /*00a2*/ 	.short	0x0048
        /*00a4*/ 	.byte	0x00, 0xf0, 0x11, 0x00


	//----- nvinfo : EIATTR_KPARAM_INFO
	.align		4
.L_16209:
        /*00a8*/ 	.byte	0x04, 0x17
        /*00aa*/ 	.short	(.L_16211 - .L_16210)
.L_16210:
        /*00ac*/ 	.word	0x00000000
        /*00b0*/ 	.short	0x0009
        /*00b2*/ 	.short	0x0040
        /*00b4*/ 	.byte	0x00, 0xf5, 0x21, 0x00


	//----- nvinfo : EIATTR_KPARAM_INFO
	.align		4
.L_16211:
        /*00b8*/ 	.byte	0x04, 0x17
        /*00ba*/ 	.short	(.L_16213 - .L_16212)
.L_16212:
        /*00bc*/ 	.word	0x00000000
        /*00c0*/ 	.short	0x0008
        /*00c2*/ 	.short	0x0038
        /*00c4*/ 	.byte	0x00, 0xf0, 0x11, 0x00


	//----- nvinfo : EIATTR_KPARAM_INFO
	.align		4
.L_16213:
        /*00c8*/ 	.byte	0x04, 0x17
        /*00ca*/ 	.short	(.L_16215 - .L_16214)
.L_16214:
        /*00cc*/ 	.word	0x00000000
        /*00d0*/ 	.short	0x0007
        /*00d2*/ 	.short	0x0030
        /*00d4*/ 	.byte	0x00, 0xf5, 0x21, 0x00


	//----- nvinfo : EIATTR_KPARAM_INFO
	.align		4
.L_16215:
        /*00d8*/ 	.byte	0x04, 0x17
        /*00da*/ 	.short	(.L_16217 - .L_16216)
.L_16216:
        /*00dc*/ 	.word	0x00000000
        /*00e0*/ 	.short	0x0006
        /*00e2*/ 	.short	0x0028
        /*00e4*/ 	.byte	0x00, 0xf5, 0x21, 0x00


	//----- nvinfo : EIATTR_KPARAM_INFO
	.align		4
.L_16217:
        /*00e8*/ 	.byte	0x04, 0x17
        /*00ea*/ 	.short	(.L_16219 - .L_16218)
.L_16218:
        /*00ec*/ 	.word	0x00000000
        /*00f0*/ 	.short	0x0005
        /*00f2*/ 	.short	0x0024
        /*00f4*/ 	.byte	0x00, 0xf0, 0x11, 0x00


	//----- nvinfo : EIATTR_KPARAM_INFO
	.align		4
.L_16219:
        /*00f8*/ 	.byte	0x04, 0x17
        /*00fa*/ 	.short	(.L_16221 - .L_16220)
.L_16220:
        /*00fc*/ 	.word	0x00000000
        /*0100*/ 	.short	0x0004
        /*0102*/ 	.short	0x0020
        /*0104*/ 	.byte	0x00, 0xf0, 0x11, 0x00


	//----- nvinfo : EIATTR_KPARAM_INFO
	.align		4
.L_16221:
        /*0108*/ 	.byte	0x04, 0x17
        /*010a*/ 	.short	(.L_16223 - .L_16222)
.L_16222:
        /*010c*/ 	.word	0x00000000
        /*0110*/ 	.short	0x0003
        /*0112*/ 	.short	0x0018
        /*0114*/ 	.byte	0x00, 0xf5, 0x21, 0x00


	//----- nvinfo : EIATTR_KPARAM_INFO
	.align		4
.L_16223:
        /*0118*/ 	.byte	0x04, 0x17
        /*011a*/ 	.short	(.L_16225 - .L_16224)
.L_16224:
        /*011c*/ 	.word	0x00000000
        /*0120*/ 	.short	0x0002
        /*0122*/ 	.short	0x0010
        /*0124*/ 	.byte	0x00, 0xf5, 0x21, 0x00


	//----- nvinfo : EIATTR_KPARAM_INFO
	.align		4
.L_16225:
        /*0128*/ 	.byte	0x04, 0x17
        /*012a*/ 	.short	(.L_16227 - .L_16226)
.L_16226:
        /*012c*/ 	.word	0x00000000
        /*0130*/ 	.short	0x0001
        /*0132*/ 	.short	0x0008
        /*0134*/ 	.byte	0x00, 0xf5, 0x21, 0x00


	//----- nvinfo : EIATTR_KPARAM_INFO
	.align		4
.L_16227:
        /*0138*/ 	.byte	0x04, 0x17
        /*013a*/ 	.short	(.L_16229 - .L_16228)
.L_16228:
        /*013c*/ 	.word	0x00000000
        /*0140*/ 	.short	0x0000
        /*0142*/ 	.short	0x0000
        /*0144*/ 	.byte	0x00, 0xf5, 0x21, 0x00


	//----- nvinfo : EIATTR_SPARSE_MMA_MASK
	.align		4
.L_16229:
        /*0148*/ 	.byte	0x03, 0x50
        /*014a*/ 	.short	0x0000


	//----- nvinfo : EIATTR_MAXREG_COUNT
	.align		4
        /*014c*/ 	.byte	0x03, 0x1b
        /*014e*/ 	.short	0x00ff


	//----- nvinfo : EIATTR_NUM_BARRIERS
	.align		4
        /*0150*/ 	.byte	0x02, 0x4c
        /*0152*/ 	.byte	0x01
	.zero		1


	//----- nvinfo : EIATTR_EXTERNS
	.align		4
        /*0154*/ 	.byte	0x04, 0x0f
        /*0156*/ 	.short	(.L_16231 - .L_16230)


	//   ....[0]....
	.align		4
.L_16230:
        /*0158*/ 	.word	index@(__assertfail)


	//----- nvinfo : EIATTR_MERCURY_ISA_VERSION
	.align		4
.L_16231:
        /*015c*/ 	.byte	0x03, 0x5f
        /*015e*/ 	.short	0x0101


	//----- nvinfo : EIATTR_COOP_GROUP_MASK_REGIDS
	.align		4
        /*0160*/ 	.byte	0x04, 0x29
        /*0162*/ 	.short	(.L_16233 - .L_16232)


	//   ....[0]....
.L_16232:
        /*0164*/ 	.word	0xffffffff


	//   ....[1]....
        /*0168*/ 	.word	0xffffffff


	//   ....[2]....
        /*016c*/ 	.word	0xffffffff


	//   ....[3]....
        /*0170*/ 	.word	0xffffffff


	//   ....[4]....
        /*0174*/ 	.word	0xffffffff


	//   ....[5]....
        /*0178*/ 	.word	0xffffffff


	//   ....[6]....
        /*017c*/ 	.word	0xffffffff


	//   ....[7]....
        /*0180*/ 	.word	0xffffffff


	//   ....[8]....
        /*0184*/ 	.word	0xffffffff


	//   ....[9]....
        /*0188*/ 	.word	0xffffffff


	//   ....[10]....
        /*018c*/ 	.word	0xffffffff


	//   ....[11]....
        /*0190*/ 	.word	0xffffffff


	//   ....[12]....
        /*0194*/ 	.word	0xffffffff


	//   ....[13]....
        /*0198*/ 	.word	0xffffffff


	//   ....[14]....
        /*019c*/ 	.word	0xffffffff


	//   ....[15]....
        /*01a0*/ 	.word	0xffffffff


	//   ....[16]....
        /*01a4*/ 	.word	0xffffffff


	//   ....[17]....
        /*01a8*/ 	.word	0xffffffff


	//   ....[18]....
        /*01ac*/ 	.word	0xffffffff


	//   ....[19]....
        /*01b0*/ 	.word	0xffffffff


	//   ....[20]....
        /*01b4*/ 	.word	0xffffffff


	//   ....[21]....
        /*01b8*/ 	.word	0xffffffff


	//   ....[22]....
        /*01bc*/ 	.word	0xffffffff


	//   ....[23]....
        /*01c0*/ 	.word	0xffffffff


	//   ....[24]....
        /*01c4*/ 	.word	0xffffffff


	//   ....[25]....
        /*01c8*/ 	.word	0xffffffff


	//   ....[26]....
        /*01cc*/ 	.word	0xffffffff


	//   ....[27]....
        /*01d0*/ 	.word	0xffffffff


	//   ....[28]....
        /*01d4*/ 	.word	0xffffffff


	//   ....[29]....
        /*01d8*/ 	.word	0xffffffff


	//   ....[30]....
        /*01dc*/ 	.word	0xffffffff


	//   ....[31]....
        /*01e0*/ 	.word	0x0500000f


	//   ....[32]....
        /*01e4*/ 	.word	0x0500000f


	//   ....[33]....
        /*01e8*/ 	.word	0x0500000f


	//   ....[34]....
        /*01ec*/ 	.word	0x0500000f


	//   ....[35]....
        /*01f0*/ 	.word	0x0500000f


	//   ....[36]....
        /*01f4*/ 	.word	0x0500000f


	//   ....[37]....
        /*01f8*/ 	.word	0x0500000f


	//   ....[38]....
        /*01fc*/ 	.word	0x0500000f


	//   ....[39]....
        /*0200*/ 	.word	0x0500000f


	//   ....[40]....
        /*0204*/ 	.word	0x0500000f


	//   ....[41]....
        /*0208*/ 	.word	0x0500000f


	//   ....[42]....
        /*020c*/ 	.word	0x0500000f


	//   ....[43]....
        /*0210*/ 	.word	0x0500000f


	//   ....[44]....
        /*0214*/ 	.word	0x0500000f


	//   ....[45]....
        /*0218*/ 	.word	0x0500000f


	//   ....[46]....
        /*021c*/ 	.word	0x0500000f


	//   ....[47]....
        /*0220*/ 	.word	0x0500000f


	//   ....[48]....
        /*0224*/ 	.word	0x0500000f


	//   ....[49]....
        /*0228*/ 	.word	0x0500000f


	//   ....[50]....
        /*022c*/ 	.word	0x0500000f


	//   ....[51]....
        /*0230*/ 	.word	0x0500000f


	//   ....[52]....
        /*0234*/ 	.word	0x0500000f


	//   ....[53]....
        /*0238*/ 	.word	0x0500000f


	//   ....[54]....
        /*023c*/ 	.word	0x0500000f


	//   ....[55]....
        /*0240*/ 	.word	0x0500000f


	//   ....[56]....
        /*0244*/ 	.word	0x0500000f


	//   ....[57]....
        /*0248*/ 	.word	0x0500000f


	//   ....[58]....
        /*024c*/ 	.word	0x0500000f


	//   ....[59]....
        /*0250*/ 	.word	0x0500000f


	//   ....[60]....
        /*0254*/ 	.word	0x0500000f


	//   ....[61]....
        /*0258*/ 	.word	0x0500000f


	//   ....[62]....
        /*025c*/ 	.word	0x0500000f


	//   ....[63]....
        /*0260*/ 	.word	0x0500000f


	//   ....[64]....
        /*0264*/ 	.word	0x0500000f


	//   ....[65]....
        /*0268*/ 	.word	0x0500000f


	//----- nvinfo : EIATTR_COOP_GROUP_INSTR_OFFSETS
	.align		4
.L_16233:
        /*026c*/ 	.byte	0x04, 0x28
        /*026e*/ 	.short	(.L_16235 - .L_16234)


	//   ....[0]....
.L_16234:
        /*0270*/ 	.word	0x00000aa0


	//   ....[1]....
        /*0274*/ 	.word	0x00000ac0


	//   ....[2]....
        /*0278*/ 	.word	0x00000ae0


	//   ....[3]....
        /*027c*/ 	.word	0x00000b00


	//   ....[4]....
        /*0280*/ 	.word	0x00000b20


	//   ....[5]....
        /*0284*/ 	.word	0x00000c30


	//   ....[6]....
        /*0288*/ 	.word	0x00000c50


	//   ....[7]....
        /*028c*/ 	.word	0x00000c70


	//   ....[8]....
        /*0290*/ 	.word	0x00001aa0


	//   ....[9]....
        /*0294*/ 	.word	0x00001ad0


	//   ....[10]....
        /*0298*/ 	.word	0x00001af0


	//   ....[11]....
        /*029c*/ 	.word	0x00001b10


	//   ....[12]....
        /*02a0*/ 	.word	0x00001b30


	//   ....[13]....
        /*02a4*/ 	.word	0x00001b80


	//   ....[14]....
        /*02a8*/ 	.word	0x00001ba0


	//   ....[15]....
        /*02ac*/ 	.word	0x00001bc0


	//   ....[16]....
        /*02b0*/ 	.word	0x00002a70


	//   ....[17]....
        /*02b4*/ 	.word	0x00002ab0


	//   ....[18]....
        /*02b8*/ 	.word	0x00002ad0


	//   ....[19]....
        /*02bc*/ 	.word	0x00002ae0


	//   ....[20]....
        /*02c0*/ 	.word	0x00002af0


	//   ....[21]....
        /*02c4*/ 	.word	0x00002b00


	//   ....[22]....
        /*02c8*/ 	.word	0x00002b20


	//   ....[23]....
        /*02cc*/ 	.word	0x00002b50


	//   ....[24]....
        /*02d0*/ 	.word	0x00002b80


	//   ....[25]....
        /*02d4*/ 	.word	0x00002bb0


	//   ....[26]....
        /*02d8*/ 	.word	0x00002c50


	//   ....[27]....
        /*02dc*/ 	.word	0x00002c70


	//   ....[28]....
        /*02e0*/ 	.word	0x00002ca0


	//   ....[29]....
        /*02e4*/ 	.word	0x00002cd0


	//   ....[30]....
        /*02e8*/ 	.word	0x00002ce0


	//   ....[31]....
        /*02ec*/ 	.word	0x00003940


	//   ....[32]....
        /*02f0*/ 	.word	0x000039a0


	//   ....[33]....
        /*02f4*/ 	.word	0x00003a00


	//   ....[34]....
        /*02f8*/ 	.word	0x00003a60


	//   ....[35]....
        /*02fc*/ 	.word	0x00003ac0


	//   ....[36]....
        /*0300*/ 	.word	0x00003b40


	//   ....[37]....
        /*0304*/ 	.word	0x00003ba0


	//   ....[38]....
        /*0308*/ 	.word	0x00003c00


	//   ....[39]....
        /*030c*/ 	.word	0x00003c80


	//   ....[40]....
        /*0310*/ 	.word	0x00003ce0


	//   ....[41]....
        /*0314*/ 	.word	0x00003d60


	//   ....[42]....
        /*0318*/ 	.word	0x00003dc0


	//   ....[43]....
        /*031c*/ 	.word	0x00003e40


	//   ....[44]....
        /*0320*/ 	.word	0x00003ea0


	//   ....[45]....
        /*0324*/ 	.word	0x00003f20


	//   ....[46]....
        /*0328*/ 	.word	0x00003f80


	//   ....[47]....
        /*032c*/ 	.word	0x00004000


	//   ....[48]....
        /*0330*/ 	.word	0x00004060


	//   ....[49]....
        /*0334*/ 	.word	0x000040e0


	//   ....[50]....
        /*0338*/ 	.word	0x00004140


	//   ....[51]....
        /*033c*/ 	.word	0x000041b0


	//   ....[52]....
        /*0340*/ 	.word	0x00004210


	//   ....[53]....
        /*0344*/ 	.word	0x00004280


	//   ....[54]....
        /*0348*/ 	.word	0x000042e0


	//   ....[55]....
        /*034c*/ 	.word	0x00004360


	//   ....[56]....
        /*0350*/ 	.word	0x000043c0


	//   ....[57]....
        /*0354*/ 	.word	0x00004440


	//   ....[58]....
        /*0358*/ 	.word	0x000044a0


	//   ....[59]....
        /*035c*/ 	.word	0x00004520


	//   ....[60]....
        /*0360*/ 	.word	0x00004580


	//   ....[61]....
        /*0364*/ 	.word	0x000045f0


	//   ....[62]....
        /*0368*/ 	.word	0x00004650


	//   ....[63]....
        /*036c*/ 	.word	0x000046c0


	//   ....[64]....
        /*0370*/ 	.word	0x00004730


	//   ....[65]....
        /*0374*/ 	.word	0x000047a0


	//----- nvinfo : EIATTR_VRC_CTA_INIT_COUNT
	.align		4
.L_16235:
        /*0378*/ 	.byte	0x02, 0x4a
	.zero		1
	.zero		1


	//----- nvinfo : EIATTR_SYSCALL_OFFSETS
	.align		4
        /*037c*/ 	.byte	0x04, 0x46
        /*037e*/ 	.short	(.L_16237 - .L_16236)


	//   ....[0]....
.L_16236:
        /*0380*/ 	.word	0x00002970


	//   ....[1]....
        /*0384*/ 	.word	0x000038e0


	//----- nvinfo : EIATTR_EXIT_INSTR_OFFSETS
	.align		4
.L_16237:
        /*0388*/ 	.byte	0x04, 0x1c
        /*038a*/ 	.short	(.L_16239 - .L_16238)


	//   ....[0]....
.L_16238:
        /*038c*/ 	.word	0x00003520


	//   ....[1]....
        /*0390*/ 	.word	0x00003560


	//   ....[2]....
        /*0394*/ 	.word	0x000037e0


	//   ....[3]....
        /*0398*/ 	.word	0x000038f0


	//----- nvinfo : EIATTR_CRS_STACK_SIZE
	.align		4
.L_16239:
        /*039c*/ 	.byte	0x04, 0x1e
        /*039e*/ 	.short	(.L_16241 - .L_16240)
.L_16240:
        /*03a0*/ 	.word	0x00000000


	//----- nvinfo : EIATTR_CBANK_PARAM_SIZE
	.align		4
.L_16241:
        /*03a4*/ 	.byte	0x03, 0x19
        /*03a6*/ 	.short	0x007c


	//----- nvinfo : EIATTR_PARAM_CBANK
	.align		4
        /*03a8*/ 	.byte	0x04, 0x0a
        /*03aa*/ 	.short	(.L_16243 - .L_16242)
	.align		4
.L_16242:
        /*03ac*/ 	.word	index@(.nv.constant0._ZN4vllm25paged_attention_v1_kernelIthLi120ELi32ELi128ELNS_18Fp8KVCacheDataTypeE1ELb1EEEvPT_PKS2_PKT0_S8_ifPKiSA_iPKfiiiSC_SC_iiiii)
        /*03b0*/ 	.short	0x0380
        /*03b2*/ 	.short	0x007c


	//----- nvinfo : EIATTR_SW_WAR
	.align		4
.L_16243:
        /*03b4*/ 	.byte	0x04, 0x36
        /*03b6*/ 	.short	(.L_16245 - .L_16244)
.L_16244:
        /*03b8*/ 	.word	0x00000008
.L_16245:


//--------------------- .nv.info._ZN4vllm25paged_attention_v1_kernelIthLi112ELi32ELi128ELNS_18Fp8KVCacheDataTypeE1ELb1EEEvPT_PKS2_PKT0_S8_ifPKiSA_iPKfiiiSC_SC_iiiii --------------------------
	.section	.nv.info._ZN4vllm25paged_attention_v1_kernelIthLi112ELi32ELi128ELNS_18Fp8KVCacheDataTypeE1ELb1EEEvPT_PKS2_PKT0_S8_ifPKiSA_iPKfiiiSC_SC_iiiii,"",@"SHT_CUDA_INFO"
	.sectionflags	@""
	.align	4


	//----- nvinfo : EIATTR_CUDA_API_VERSION
	.align		4
        /*0000*/ 	.byte	0x04, 0x37
        /*0002*/ 	.short	(.L_16247 - .L_16246)
.L_16246:
        /*0004*/ 	.word	0x00000082


	//----- nvinfo : EIATTR_KPARAM_INFO
	.align		4
.L_16247:
        /*0008*/ 	.byte	0x04, 0x17
        /*000a*/ 	.short	(.L_16249 - .L_16248)
.L_16248:
        /*000c*/ 	.word	0x00000000
        /*0010*/ 	.short	0x0013
        /*0012*/ 	.short	0x0078
        /*0014*/ 	.byte	0x00, 0xf0, 0x11, 0x00


	//----- nvinfo : EIATTR_KPARAM_INFO
	.align		4
.L_16249:
        /*0018*/ 	.byte	0x04, 0x17
        /*001a*/ 	.short	(.L_16251 - .L_16250)
.L_16250:
        /*001c*/ 	.word	0x00000000
        /*0020*/ 	.short	0x0012
        /*0022*/ 	.short	0x0074
        /*0024*/ 	.byte	0x00, 0xf0, 0x11, 0x00


	//----- nvinfo : EIATTR_KPARAM_INFO
	.align		4
.L_16251:
        /*0028*/ 	.byte	0x04, 0x17
        /*002a*/ 	.short	(.L_16253 - .L_16252)
.L_16252:
        /*002c*/ 	.word	0x00000000
        /*0030*/ 	.short	0x0011
        /*0032*/ 	.short	0x0070
        /*0034*/ 	.byte	0x00, 0xf0, 0x11, 0x00


	//----- nvinfo : EIATTR_KPARAM_INFO
	.align		4
.L_16253:
        /*0038*/ 	.byte	0x04, 0x17
        /*003a*/ 	.short	(.L_16255 - .L_16254)
.L_16254:
        /*003c*/ 	.word	0x00000000
        /*0040*/ 	.short	0x0010
        /*0042*/ 	.short	0x006c
        /*0044*/ 	.byte	0x00, 0xf0, 0x11, 0x00


	//----- nvinfo : EIATTR_KPARAM_INFO
	.align		4
.L_16255:
        /*0048*/ 	.byte	0x04, 0x17
        /*004a*/ 	.short	(.L_16257 - .L_16256)
.L_16256:
        /*004c*/ 	.word	0x00000000
        /*0050*/ 	.short	0x000f
        /*0052*/ 	.short	0x0068
        /*0054*/ 	.byte	0x00, 0xf0, 0x11, 0x00


	//----- nvinfo : EIATTR_KPARAM_INFO
	.align		4
.L_16257:
        /*0058*/ 	.byte	0x04, 0x17
        /*005a*/ 	.short	(.L_16259 - .L_16258)
.L_16258:
        /*005c*/ 	.word	0x00000000
        /*0060*/ 	.short	0x000e
        /*0062*/ 	.short	0x0060
        /*0064*/ 	.byte	0x00, 0xf5, 0x21, 0x00


	//----- nvinfo : EIATTR_KPARAM_INFO
	.align		4
.L_16259:
        /*0068*/ 	.byte	0x04, 0x17
        /*006a*/ 	.short	(.L_16261 - .L_16260)
.L_16260:
        /*006c*/ 	.word	0x00000000
        /*0070*/ 	.short	0x000d
        /*0072*/ 	.short	0x0058
        /*0074*/ 	.byte	0x00, 0xf5, 0x21, 0x00


	//----- nvinfo : EIATTR_KPARAM_INFO
	.align		4
.L_16261:
        /*0078*/ 	.byte	0x04, 0x17
        /*007a*/ 	.short	(.L_16263 - .L_16262)
.L_16262:
        /*007c*/ 	.word	0x00000000
        /*0080*/ 	.short	0x000c
        /*0082*/ 	.short	0x0050
        /*0084*/ 	.byte	0x00, 0xf0, 0x11, 0x00


	//----- nvinfo : EIATTR_KPARAM_INFO
	.align		4
.L_16263:
        /*0088*/ 	.byte	0x04, 0x17
        /*008a*/ 	.short	(.L_16265 - .L_16264)
.L_16264:
        /*008c*/ 	.word	0x00000000
        /*0090*/ 	.short	0x000b
        /*0092*/ 	.short	0x004c
        /*0094*/ 	.byte	0x00, 0xf0, 0x11, 0x00


	//----- nvinfo : EIATTR_KPARAM_INFO
	.align		4
.L_16265:
        /*0098*/ 	.byte	0x04, 0x17
        /*009a*/ 	.short	(.L_16267 - .L_16266)
.L_16266:
        /*009c*/ 	.word	0x00000000
        /*00a0*/ 	.short	0x000a
        /*00a2*/ 	.short	0x0048
        /*00a4*/ 	.byte	0x00, 0xf0, 0x11, 0x00


	//----- nvinfo : EIATTR_KPARAM_INFO
	.align		4
.L_16267:
        /*00a8*/ 	.byte	0x04, 0x17
        /*00aa*/ 	.short	(.L_16269 - .L_16268)
.L_16268:
        /*00ac*/ 	.word	0x00000000
        /*00b0*/ 	.short	0x0009
        /*00b2*/ 	.short	0x0040
        /*00b4*/ 	.byte	0x00, 0xf5, 0x21, 0x00


	//----- nvinfo : EIATTR_KPARAM_INFO
	.align		4
.L_16269:
        /*00b8*/ 	.byte	0x04, 0x17
        /*00ba*/ 	.short	(.L_16271 - .L_16270)
.L_16270:
        /*00bc*/ 	.word	0x00000000
        /*00c0*/ 	.short	0x0008
        /*00c2*/ 	.short	0x0038
        /*00c4*/ 	.byte	0x00, 0xf0, 0x11, 0x00


	//----- nvinfo : EIATTR_KPARAM_INFO
	.align		4
.L_16271:
        /*00c8*/ 	.byte	0x04, 0x17
        /*00ca*/ 	.short	(.L_16273 - .L_16272)
.L_16272:
        /*00cc*/ 	.word	0x00000000
        /*00d0*/ 	.short	0x0007
        /*00d2*/ 	.short	0x0030
        /*00d4*/ 	.byte	0x00, 0xf5, 0x21, 0x00


	//----- nvinfo : EIATTR_KPARAM_INFO
	.align		4
.L_16273:
        /*00d8*/ 	.byte	0x04, 0x17
        /*00da*/ 	.short	(.L_16275 - .L_16274)
.L_16274:
        /*00dc*/ 	.word	0x00000000
        /*00e0*/ 	.short	0x0006
        /*00e2*/ 	.short	0x0028
        /*00e4*/ 	.byte	0x00, 0xf5, 0x21, 0x00


	//----- nvinfo : EIATTR_KPARAM_INFO
	.align		4
.L_16275:
        /*00e8*/ 	.byte	0x04, 0x17
        /*00ea*/ 	.short	(.L_16277 - .L_16276)
.L_16276:
        /*00ec*/ 	.word	0x00000000
        /*00f0*/ 	.short	0x0005
        /*00f2*/ 	.short	0x0024
        /*00f4*/ 	.byte	0x00, 0xf0, 0x11, 0x00


	//----- nvinfo : EIATTR_KPARAM_INFO
	.align		4
.L_16277:
        /*00f8*/ 	.byte	0x04, 0x17
        /*00fa*/ 	.short	(.L_16279 - .L_16278)
.L_16278:
        /*00fc*/ 	.word	0x00000000
        /*0100*/ 	.short	0x0004
        /*0102*/ 	.short	0x0020
        /*0104*/ 	.byte	0x00, 0xf0, 0x11, 0x00


	//----- nvinfo : EIATTR_KPARAM_INFO
	.align		4
.L_16279:
        /*0108*/ 	.byte	0x04, 0x17
        /*010a*/ 	.short	(.L_16281 - .L_16280)
.L_16280:
        /*010c*/ 	.word	0x00000000
        /*0110*/ 	.short	0x0003
        /*0112*/ 	.short	0x0018
        /*0114*/ 	.byte	0x00, 0xf5, 0x21, 0x00


	//----- nvinfo : EIATTR_KPARAM_INFO
	.align		4
.L_16281:
        /*0118*/ 	.byte	0x04, 0x17
        /*011a*/ 	.short	(.L_16283 - .L_16282)
.L_16282:
        /*011c*/ 	.word	0x00000000
        /*0120*/ 	.short	0x0002
        /*0122*/ 	.short	0x0010
        /*0124*/ 	.byte	0x00, 0xf5, 0x21, 0x00


	//----- nvinfo : EIATTR_KPARAM_INFO
	.align		4
.L_16283:
        /*0128*/ 	.byte	0x04, 0x17
        /*012a*/ 	.short	(.L_16285 - .L_16284)
.L_16284:
        /*012c*/ 	.word	0x00000000
        /*0130*/ 	.short	0x0001
        /*0132*/ 	.short	0x0008
        /*0134*/ 	.byte	0x00, 0xf5, 0x21, 0x00


	//----- nvinfo : EIATTR_KPARAM_INFO
	.align		4
.L_16285:
        /*0138*/ 	.byte	0x04, 0x17
        /*013a*/ 	.short	(.L_16287 - .L_16286)
.L_16286:
        /*013c*/ 	.word	0x00000000
        /*0140*/ 	.short	0x0000
        /*0142*/ 	.short	0x0000
        /*0144*/ 	.byte	0x00, 0xf5, 0x21, 0x00


	//----- nvinfo : EIATTR_SPARSE_MMA_MASK
	.align		4
.L_16287:
        /*0148*/ 	.byte	0x03, 0x50
        /*014a*/ 	.short	0x0000


	//----- nvinfo : EIATTR_MAXREG_COUNT
	.align		4
        /*014c*/ 	.byte	0x03, 0x1b
        /*014e*/ 	.short	0x00ff


	//----- nvinfo : EIATTR_NUM_BARRIERS
	.align		4
        /*0150*/ 	.byte	0x02, 0x4c
        /*0152*/ 	.byte	0x01
	.zero		1


	//----- nvinfo : EIATTR_EXTERNS
	.align		4
        /*0154*/ 	.byte	0x04, 0x0f
        /*0156*/ 	.short	(.L_16289 - .L_16288)


	//   ....[0]....
	.align		4
.L_16288:
        /*0158*/ 	.word	index@(__assertfail)


	//----- nvinfo : EIATTR_MERCURY_ISA_VERSION
	.align		4
.L_16289:
        /*015c*/ 	.byte	0x03, 0x5f
        /*015e*/ 	.short	0x0101


	//----- nvinfo : EIATTR_COOP_GROUP_MASK_REGIDS
	.align		4
        /*0160*/ 	.byte	0x04, 0x29
        /*0162*/ 	.short	(.L_16291 - .L_16290)


	//   ....[0]....
.L_16290:
        /*0164*/ 	.word	0xffffffff


	//   ....[1]....
        /*0168*/ 	.word	0xffffffff


	//   ....[2]....
        /*016c*/ 	.word	0xffffffff


	//   ....[3]....
        /*0170*/ 	.word	0xffffffff


	//   ....[4]....
        /*0174*/ 	.word	0xffffffff


	//   ....[5]....
        /*0178*/ 	.word	0xffffffff


	//   ....[6]....
        /*017c*/ 	.word	0xffffffff


	//   ....[7]....
        /*0180*/ 	.word	0xffffffff


	//   ....[8]....
        /*0184*/ 	.word	0xffffffff


	//   ....[9]....
        /*0188*/ 	.word	0xffffffff


	//   ....[10]....
        /*018c*/ 	.word	0xffffffff


	//   ....[11]....
        /*0190*/ 	.word	0xffffffff


	//   ....[12]....
        /*0194*/ 	.word	0xffffffff


	//   ....[13]....
        /*0198*/ 	.word	0xffffffff


	//   ....[14]....
        /*019c*/ 	.word	0xffffffff


	//   ....[15]....
        /*01a0*/ 	.word	0xffffffff


	//   ....[16]....
        /*01a4*/ 	.word	0xffffffff


	//   ....[17]....
        /*01a8*/ 	.word	0xffffffff


	//   ....[18]....
        /*01ac*/ 	.word	0xffffffff


	//   ....[19]....
        /*01b0*/ 	.word	0xffffffff


	//   ....[20]....
        /*01b4*/ 	.word	0xffffffff


	//   ....[21]....
        /*01b8*/ 	.word	0xffffffff


	//   ....[22]....
        /*01bc*/ 	.word	0xffffffff


	//   ....[23]....
        /*01c0*/ 	.word	0xffffffff


	//   ....[24]....
        /*01c4*/ 	.word	0xffffffff


	//   ....[25]....
        /*01c8*/ 	.word	0xffffffff


	//   ....[26]....
        /*01cc*/ 	.word	0xffffffff


	//   ....[27]....
        /*01d0*/ 	.word	0xffffffff


	//   ....[28]....
        /*01d4*/ 	.word	0xffffffff


	//   ....[29]....
        /*01d8*/ 	.word	0xffffffff


	//   ....[30]....
        /*01dc*/ 	.word	0x0500000f


	//   ....[31]....
        /*01e0*/ 	.word	0x0500000f


	//   ....[32]....
        /*01e4*/ 	.word	0x0500000f


	//   ....[33]....
        /*01e8*/ 	.word	0x0500000f


	//   ....[34]....
        /*01ec*/ 	.word	0x0500000f


	//   ....[35]....
        /*01f0*/ 	.word	0x0500000f


	//   ....[36]....
        /*01f4*/ 	.word	0x0500000f


	//   ....[37]....
        /*01f8*/ 	.word	0x0500000f


	//   ....[38]....
        /*01fc*/ 	.word	0x0500000f


	//   ....[39]....
        /*0200*/ 	.word	0x0500000f


	//   ....[40]....
        /*0204*/ 	.word	0x0500000f


	//   ....[41]....
        /*0208*/ 	.word	0x0500000f


	//   ....[42]....
        /*020c*/ 	.word	0x0500000f


	//   ....[43]....
        /*0210*/ 	.word	0x0500000f


	//   ....[44]....
        /*0214*/ 	.word	0x0500000f


	//   ....[45]....
        /*0218*/ 	.word	0x0500000f


	//   ....[46]....
        /*021c*/ 	.word	0x0500000f


	//   ....[47]....
        /*0220*/ 	.word	0x0500000f


	//   ....[48]....
        /*0224*/ 	.word	0x0500000f


	//   ....[49]....
        /*0228*/ 	.word	0x0500000f


	//   ....[50]....
        /*022c*/ 	.word	0x0500000f


	//   ....[51]....
        /*0230*/ 	.word	0x0500000f


	//   ....[52]....
        /*0234*/ 	.word	0x0500000f


	//   ....[53]....
        /*0238*/ 	.word	0x0500000f


	//   ....[54]....
        /*023c*/ 	.word	0x0500000f


	//   ....[55]....
        /*0240*/ 	.word	0x0500000f


	//   ....[56]....
        /*0244*/ 	.word	0x0500000f


	//   ....[57]....
        /*0248*/ 	.word	0x0500000f


	//   ....[58]....
        /*024c*/ 	.word	0x0500000f


	//   ....[59]....
        /*0250*/ 	.word	0x0500000f


	//   ....[60]....
        /*0254*/ 	.word	0x0500000f


	//   ....[61]....
        /*0258*/ 	.word	0x0500000f


	//   ....[62]....
        /*025c*/ 	.word	0x0500000f


	//----- nvinfo : EIATTR_COOP_GROUP_INSTR_OFFSETS
	.align		4
.L_16291:
        /*0260*/ 	.byte	0x04, 0x28
        /*0262*/ 	.short	(.L_16293 - .L_16292)


	//   ....[0]....
.L_16292:
        /*0264*/ 	.word	0x00000aa0


	//   ....[1]....
        /*0268*/ 	.word	0x00000ac0


	//   ....[2]....
        /*026c*/ 	.word	0x00000ae0


	//   ....[3]....
        /*0270*/ 	.word	0x00000b00


	//   ....[4]....
        /*0274*/ 	.word	0x00000b20


	//   ....[5]....
        /*0278*/ 	.word	0x00000c30


	//   ....[6]....
        /*027c*/ 	.word	0x00000c50


	//   ....[7]....
        /*0280*/ 	.word	0x00000c70


	//   ....[8]....
        /*0284*/ 	.word	0x00001aa0


	//   ....[9]....
        /*0288*/ 	.word	0x00001ad0


	//   ....[10]....
        /*028c*/ 	.word	0x00001af0


	//   ....[11]....
        /*0290*/ 	.word	0x00001b10


	//   ....[12]....
        /*0294*/ 	.word	0x00001b30


	//   ....[13]....
        /*0298*/ 	.word	0x00001b80


	//   ....[14]....
        /*029c*/ 	.word	0x00001ba0


	//   ....[15]....
        /*02a0*/ 	.word	0x00001bc0


	//   ....[16]....
        /*02a4*/ 	.word	0x00002a70


	//   ....[17]....
        /*02a8*/ 	.word	0x00002ab0


	//   ....[18]....
        /*02ac*/ 	.word	0x00002ae0


	//   ....[19]....
        /*02b0*/ 	.word	0x00002af0


	//   ....[20]....
        /*02b4*/ 	.word	0x00002b00


	//   ....[21]....
        /*02b8*/ 	.word	0x00002b10


	//   ....[22]....
        /*02bc*/ 	.word	0x00002b40


	//   ....[23]....
        /*02c0*/ 	.word	0x00002b60


	//   ....[24]....
        /*02c4*/ 	.word	0x00002b90


	//   ....[25]....
        /*02c8*/ 	.word	0x00002be0


	//   ....[26]....
        /*02cc*/ 	.word	0x00002c20


	//   ....[27]....
        /*02d0*/ 	.word	0x00002c50


	//   ....[28]....
        /*02d4*/ 	.word	0x00002c70


	//   ....[29]....
        /*02d8*/ 	.word	0x00002cb0


	//   ....[30]....
        /*02dc*/ 	.word	0x00003860


	//   ....[31]....
        /*02e0*/ 	.word	0x000038c0


	//   ....[32]....
        /*02e4*/ 	.word	0x00003920


	//   ....[33]....
        /*02e8*/ 	.word	0x00003980


	//   ....[34]....
        /*02ec*/ 	.word	0x000039e0


	//   ....[35]....
        /*02f0*/ 	.word	0x00003a60


	//   ....[36]....
        /*02f4*/ 	.word	0x00003ac0


	//   ....[37]....
        /*02f8*/ 	.word	0x00003b20


	//   ....[38]....
        /*02fc*/ 	.word	0x00003ba0


	//   ....[39]....
        /*0300*/ 	.word	0x00003c00


	//   ....[40]....
        /*0304*/ 	.word	0x00003c80


	//   ....[41]....
        /*0308*/ 	.word	0x00003ce0


	//   ....[42]....
        /*030c*/ 	.word	0x00003d60


	//   ....[43]....
        /*0310*/ 	.word	0x00003dc0


	//   ....[44]....
        /*0314*/ 	.word	0x00003e40


	//   ....[45]....
        /*0318*/ 	.word	0x00003ea0


	//   ....[46]....
        /*031c*/ 	.word	0x00003f10


	//   ....[47]....
        /*0320*/ 	.word	0x00003f70


	//   ....[48]....
        /*0324*/ 	.word	0x00003fe0


	//   ....[49]....
        /*0328*/ 	.word	0x00004040


	//   ....[50]....
        /*032c*/ 	.word	0x000040c0


	//   ....[51]....
        /*0330*/ 	.word	0x00004120


	//   ....[52]....
        /*0334*/ 	.word	0x000041a0


	//   ....[53]....
        /*0338*/ 	.word	0x00004200


	//   ....[54]....
        /*033c*/ 	.word	0x00004280


	//   ....[55]....
        /*0340*/ 	.word	0x000042e0


	//   ....[56]....
        /*0344*/ 	.word	0x00004360


	//   ....[57]....
        /*0348*/ 	.word	0x000043c0


	//   ....[58]....
        /*034c*/ 	.word	0x00004440


	//   ....[59]....
        /*0350*/ 	.word	0x000044a0


	//   ....[60]....
        /*0354*/ 	.word	0x00004500


	//   ....[61]....
        /*0358*/ 	.word	0x00004570


	//   ....[62]....
        /*035c*/ 	.word	0x000045e0


	//----- nvinfo : EIATTR_VRC_CTA_INIT_COUNT
	.align		4
.L_16293:
        /*0360*/ 	.byte	0x02, 0x4a
	.zero		1
	.zero		1


	//----- nvinfo : EIATTR_SYSCALL_OFFSETS
	.align		4
        /*0364*/ 	.byte	0x04, 0x46
        /*0366*/ 	.short	(.L_16295 - .L_16294)


	//   ....[0]....
.L_16294:
        /*0368*/ 	.word	0x00002970


	//   ....[1]....
        /*036c*/ 	.word	0x00003800


	//----- nvinfo : EIATTR_EXIT_INSTR_OFFSETS
	.align		4
.L_16295:
        /*0370*/ 	.byte	0x04, 0x1c
        /*0372*/ 	.short	(.L_16297 - .L_16296)


	//   ....[0]....
.L_16296:
        /*0374*/ 	.word	0x00003460


	//   ....[1]....
        /*0378*/ 	.word	0x000034a0


	//   ....[2]....
        /*037c*/ 	.word	0x00003700


	//   ....[3]....
        /*0380*/ 	.word	0x00003810


	//----- nvinfo : EIATTR_CRS_STACK_SIZE
	.align		4
.L_16297:
        /*0384*/ 	.byte	0x04, 0x1e
        /*0386*/ 	.short	(.L_16299 - .L_16298)
.L_16298:
        /*0388*/ 	.word	0x00000000


	//----- nvinfo : EIATTR_CBANK_PARAM_SIZE
	.align		4
.L_16299:
        /*038c*/ 	.byte	0x03, 0x19
        /*038e*/ 	.short	0x007c


	//----- nvinfo : EIATTR_PARAM_CBANK
	.align		4
        /*0390*/ 	.byte	0x04, 0x0a
        /*0392*/ 	.short	(.L_16301 - .L_16300)
	.align		4
.L_16300:
        /*0394*/ 	.word	index@(.nv.constant0._ZN4vllm25paged_attention_v1_kernelIthLi112ELi32ELi128ELNS_18Fp8KVCacheDataTypeE1ELb1EEEvPT_PKS2_PKT0_S8_ifPKiSA_iPKfiiiSC_SC_iiiii)
        /*0398*/ 	.short	0x0380
        /*039a*/ 	.short	0x007c


	//----- nvinfo : EIATTR_SW_WAR
	.align		4
.L_16301:
        /*039c*/ 	.byte	0x04, 0x36
        /*039e*/ 	.short	(.L_16303 - .L_16302)
.L_16302:
        /*03a0*/ 	.word	0x00000008
.L_16303:


//--------------------- .nv.info._ZN4vllm25paged_attention_v1_kernelIthLi96ELi32ELi128ELNS_18Fp8KVCacheDataTypeE1ELb1EEEvPT_PKS2_PKT0_S8_ifPKiSA_iPKfiiiSC_SC_iiiii --------------------------
	.section	.nv.info._ZN4vllm25paged_attention_v1_kernelIthLi96ELi32ELi128ELNS_18Fp8KVCacheDataTypeE1ELb1EEEvPT_PKS2_PKT0_S8_ifPKiSA_iPKfiiiSC_SC_iiiii,"",@"SHT_CUDA_INFO"
	.sectionflags	@""
	.align	4


	//----- nvinfo : EIATTR_CUDA_API_VERSION
	.align		4
        /*0000*/ 	.byte	0x04, 0x37
        /*0002*/ 	.short	(.L_16305 - .L_16304)
.L_16304:
        /*0004*/ 	.word	0x00000082


	//----- nvinfo : EIATTR_KPARAM_INFO
	.align		4
.L_16305:
        /*0008*/ 	.byte	0x04, 0x17
        /*000a*/ 	.short	(.L_16307 - .L_16306)
.L_16306:
        /*000c*/ 	.word	0x00000000
        /*0010*/ 	.short	0x0013
        /*0012*/ 	.short	0x0078
        /*0014*/ 	.byte	0x00, 0xf0, 0x11, 0x00


	//----- nvinfo : EIATTR_KPARAM_INFO
	.align		4
.L_16307:
        /*0018*/ 	.byte	0x04, 0x17
        /*001a*/ 	.short	(.L_16309 - .L_16308)
.L_16308:
        /*001c*/ 	.word	0x00000000
        /*0020*/ 	.short	0x0012
        /*0022*/ 	.short	0x0074
        /*0024*/ 	.byte	0x00, 0xf0, 0x11, 0x00


	//----- nvinfo : EIATTR_KPARAM_INFO
	.align		4
.L_16309:
        /*0028*/ 	.byte	0x04, 0x17
        /*002a*/ 	.short	(.L_16311 - .L_16310)
.L_16310:
        /*002c*/ 	.word	0x00000000
        /*0030*/ 	.short	0x0011
        /*0032*/ 	.short	0x0070
        /*0034*/ 	.byte	0x00, 0xf0, 0x11, 0x00


	//----- nvinfo : EIATTR_KPARAM_INFO
	.align		4
.L_16311:
        /*0038*/ 	.byte	0x04, 0x17
        /*003a*/ 	.short	(.L_16313 - .L_16312)
.L_16312:
        /*003c*/ 	.word	0x00000000
        /*0040*/ 	.short	0x0010
        /*0042*/ 	.short	0x006c
        /*0044*/ 	.byte	0x00, 0xf0, 0x11, 0x00


	//----- nvinfo : EIATTR_KPARAM_INFO
	.align		4
.L_16313:
        /*0048*/ 	.byte	0x04, 0x17
        /*004a*/ 	.short	(.L_16315 - .L_16314)
.L_16314:
        /*004c*/ 	.word	0x00000000
        /*0050*/ 	.short	0x000f
        /*0052*/ 	.short	0x0068
        /*0054*/ 	.byte	0x00, 0xf0, 0x11, 0x00


	//----- nvinfo : EIATTR_KPARAM_INFO
	.align		4
.L_16315:
        /*0058*/ 	.byte	0x04, 0x17
        /*005a*/ 	.short	(.L_16317 - .L_16316)
.L_16316:
        /*005c*/ 	.word	0x00000000
        /*0060*/ 	.short	0x000e
        /*0062*/ 	.short	0x0060
        /*0064*/ 	.byte	0x00, 0xf5, 0x21, 0x00


	//----- nvinfo : EIATTR_KPARAM_INFO
	.align		4
.L_16317:
        /*0068*/ 	.byte	0x04, 0x17
        /*006a*/ 	.short	(.L_16319 - .L_16318)
.L_16318:
        /*006c*/ 	.word	0x00000000
        /*0070*/ 	.short	0x000d
        /*0072*/ 	.short	0x0058
        /*0074*/ 	.byte	0x00, 0xf5, 0x21, 0x00


	//----- nvinfo : EIATTR_KPARAM_INFO
	.align		4
.L_16319:
        /*0078*/ 	.byte	0x04, 0x17
        /*007a*/ 	.short	(.L_16321 - .L_16320)
.L_16320:
        /*007c*/ 	.word	0x00000000
        /*0080*/ 	.short	0x000c
        /*0082*/ 	.short	0x0050
        /*0084*/ 	.byte	0x00, 0xf0, 0x11, 0x00


	//----- nvinfo : EIATTR_KPARAM_INFO
	.align		4
.L_16321:
        /*0088*/ 	.byte	0x04, 0x17
        /*008a*/ 	.short	(.L_16323 - .L_16322)
.L_16322:
        /*008c*/ 	.word	0x00000000
        /*0090*/ 	.short	0x000b
        /*0092*/ 	.short	0x004c
        /*0094*/ 	.byte	0x00, 0xf0, 0x11, 0x00


	//----- nvinfo : EIATTR_KPARAM_INFO
	.align		4
.L_16323:
        /*0098*/ 	.byte	0x04, 0x17
        /*009a*/ 	.short	(.L_16325 - .L_16324)
.L_16324:
        /*009c*/ 	.word	0x00000000
        /*00a0*/ 	.short	0x000a
        /*00a2*/ 	.short	0x0048
        /*00a4*/ 	.byte	0x00, 0xf0, 0x11, 0x00


	//----- nvinfo : EIATTR_KPARAM_INFO
	.align		4
.L_16325:
        /*00a8*/ 	.byte	0x04, 0x17
        /*00aa*/ 	.short	(.L_16327 - .L_16326)
.L_16326:
        /*00ac*/ 	.word	0x00000000
        /*00b0*/ 	.short	0x0009
        /*00b2*/ 	.short	0x0040
        /*00b4*/ 	.byte	0x00, 0xf5, 0x21, 0x00


	//----- nvinfo : EIATTR_KPARAM_INFO
	.align		4
.L_16327:
        /*00b8*/ 	.byte	0x04, 0x17
        /*00ba*/ 	.short	(.L_16329 - .L_16328)
.L_16328:
        /*00bc*/ 	.word	0x00000000
        /*00c0*/ 	.short	0x0008
        /*00c2*/ 	.short	0x0038
        /*00c4*/ 	.byte	0x00, 0xf0, 0x11, 0x00


	//----- nvinfo : EIATTR_KPARAM_INFO
	.align		4
.L_16329:
        /*00c8*/ 	.byte	0x04, 0x17
        /*00ca*/ 	.short	(.L_16331 - .L_16330)
.L_16330:
        /*00cc*/ 	.word	0x00000000
        /*00d0*/ 	.short	0x0007
        /*00d2*/ 	.short	0x0030
        /*00d4*/ 	.byte	0x00, 0xf5, 0x21, 0x00


	//----- nvinfo : EIATTR_KPARAM_INFO
	.align		4
.L_16331:
        /*00d8*/ 	.byte	0x04, 0x17
        /*00da*/ 	.short	(.L_16333 - .L_16332)
.L_16332:
        /*00dc*/ 	.word	0x00000000
        /*00e0*/ 	.short	0x0006
        /*00e2*/ 	.short	0x0028
        /*00e4*/ 	.byte	0x00, 0xf5, 0x21, 0x00


	//----- nvinfo : EIATTR_KPARAM_INFO
	.align		4
.L_16333:
        /*00e8*/ 	.byte	0x04, 0x17
        /*00ea*/ 	.short	(.L_16335 - .L_16334)
.L_16334:
        /*00ec*/ 	.word	0x00000000
        /*00f0*/ 	.short	0x0005
        /*00f2*/ 	.short	0x0024
        /*00f4*/ 	.byte	0x00, 0xf0, 0x11, 0x00


	//----- nvinfo : EIATTR_KPARAM_INFO
	.align		4
.L_16335:
        /*00f8*/ 	.byte	0x04, 0x17
        /*00fa*/ 	.short	(.L_16337 - .L_16336)
.L_16336:
        /*00fc*/ 	.word	0x00000000
        /*0100*/ 	.short	0x0004
        /*0102*/ 	.short	0x0020
        /*0104*/ 	.byte	0x00, 0xf0, 0x11, 0x00


	//----- nvinfo : EIATTR_KPARAM_INFO
	.align		4
.L_16337:
        /*0108*/ 	.byte	0x04, 0x17
        /*010a*/ 	.short	(.L_16339 - .L_16338)
.L_16338:
        /*010c*/ 	.word	0x00000000
        /*0110*/ 	.short	0x0003
        /*0112*/ 	.short	0x0018
        /*0114*/ 	.byte	0x00, 0xf5, 0x21, 0x00


	//----- nvinfo : EIATTR_KPARAM_INFO
	.align		4
.L_16339:
        /*0118*/ 	.byte	0x04, 0x17
        /*011a*/ 	.short	(.L_16341 - .L_16340)
.L_16340:
        /*011c*/ 	.word	0x00000000
        /*0120*/ 	.short	0x0002
        /*0122*/ 	.short	0x0010
        /*0124*/ 	.byte	0x00, 0xf5, 0x21, 0x00


	//----- nvinfo : EIATTR_KPARAM_INFO
	.align		4
.L_16341:
        /*0128*/ 	.byte	0x04, 0x17
        /*012a*/ 	.short	(.L_16343 - .L_16342)
.L_16342:
        /*012c*/ 	.word	0x00000000
        /*0130*/ 	.short	0x0001
        /*0132*/ 	.short	0x0008
        /*0134*/ 	.byte	0x00, 0xf5, 0x21, 0x00


	//----- nvinfo : EIATTR_KPARAM_INFO
	.align		4
.L_16343:
        /*0138*/ 	.byte	0x04, 0x17
        /*013a*/ 	.short	(.L_16345 - .L_16344)
.L_16344:
        /*013c*/ 	.word	0x00000000
        /*0140*/ 	.short	0x0000
        /*0142*/ 	.short	0x0000
        /*0144*/ 	.byte	0x00, 0xf5, 0x21, 0x00


	//----- nvinfo : EIATTR_SPARSE_MMA_MASK
	.align		4
.L_16345:
        /*0148*/ 	.byte	0x03, 0x50
        /*014a*/ 	.short	0x0000


	//----- nvinfo : EIATTR_MAXREG_COUNT
	.align		4
        /*014c*/ 	.byte	0x03, 0x1b
        /*014e*/ 	.short	0x00ff


	//----- nvinfo : EIATTR_NUM_BARRIERS
	.align		4
        /*0150*/ 	.byte	0x02, 0x4c
        /*0152*/ 	.byte	0x01
	.zero		1


	//----- nvinfo : EIATTR_EXTERNS
	.align		4
        /*0154*/ 	.byte	0x04, 0x0f
        /*0156*/ 	.short	(.L_16347 - .L_16346)


	//   ....[0]....
	.align		4
.L_16346:
        /*0158*/ 	.word	index@(__assertfail)


	//----- nvinfo : EIATTR_MERCURY_ISA_VERSION
	.align		4
.L_16347:
        /*015c*/ 	.byte	0x03, 0x5f
        /*015e*/ 	.short	0x0101


	//----- nvinfo : EIATTR_COOP_GROUP_MASK_REGIDS
	.align		4
        /*0160*/ 	.byte	0x04, 0x29
        /*0162*/ 	.short	(.L_16349 - .L_16348)


	//   ....[0]....
.L_16348:
        /*0164*/ 	.word	0xffffffff


	//   ....[1]....
        /*0168*/ 	.word	0xffffffff


	//   ....[2]....
        /*016c*/ 	.word	0xffffffff


	//   ....[3]....
        /*0170*/ 	.word	0xffffffff


	//   ....[4]....
        /*0174*/ 	.word	0xffffffff


	//   ....[5]....
        /*0178*/ 	.word	0xffffffff


	//   ....[6]....
        /*017c*/ 	.word	0xffffffff


	//   ....[7]....
        /*0180*/ 	.word	0xffffffff


	//   ....[8]....
        /*0184*/ 	.word	0xffffffff


	//   ....[9]....
        /*0188*/ 	.word	0xffffffff


	//   ....[10]....
        /*018c*/ 	.word	0xffffffff


	//   ....[11]....
        /*0190*/ 	.word	0xffffffff


	//   ....[12]....
        /*0194*/ 	.word	0xffffffff


	//   ....[13]....
        /*0198*/ 	.word	0xffffffff


	//   ....[14]....
        /*019c*/ 	.word	0xffffffff


	//   ....[15]....
        /*01a0*/ 	.word	0xffffffff


	//   ....[16]....
        /*01a4*/ 	.word	0xffffffff


	//   ....[17]....
        /*01a8*/ 	.word	0xffffffff


	//   ....[18]....
        /*01ac*/ 	.word	0xffffffff


	//   ....[19]....
        /*01b0*/ 	.word	0xffffffff


	//   ....[20]....
        /*01b4*/ 	.word	0xffffffff


	//   ....[21]....
        /*01b8*/ 	.word	0xffffffff


	//   ....[22]....
        /*01bc*/ 	.word	0xffffffff


	//   ....[23]....
        /*01c0*/ 	.word	0xffffffff


	//   ....[24]....
        /*01c4*/ 	.word	0xffffffff


	//   ....[25]....
        /*01c8*/ 	.word	0xffffffff


	//   ....[26]....
        /*01cc*/ 	.word	0xffffffff


	//   ....[27]....
        /*01d0*/ 	.word	0xffffffff


	//   ....[28]....
        /*01d4*/ 	.word	0x0500000f


	//   ....[29]....
        /*01d8*/ 	.word	0x0500000f


	//   ....[30]....
        /*01dc*/ 	.word	0x0500000f


	//   ....[31]....
        /*01e0*/ 	.word	0x0500000f


	//   ....[32]....
        /*01e4*/ 	.word	0x0500000f


	//   ....[33]....
        /*01e8*/ 	.word	0x0500000f


	//   ....[34]....
        /*01ec*/ 	.word	0x0500000f


	//   ....[35]....
        /*01f0*/ 	.word	0x0500000f


	//   ....[36]....
        /*01f4*/ 	.word	0x0500000f


	//   ....[37]....
        /*01f8*/ 	.word	0x0500000f


	//   ....[38]....
        /*01fc*/ 	.word	0x0500000f


	//   ....[39]....
        /*0200*/ 	.word	0x0500000f


	//   ....[40]....
        /*0204*/ 	.word	0x0500000f


	//   ....[41]....
        /*0208*/ 	.word	0x0500000f


	//   ....[42]....
        /*020c*/ 	.word	0x0500000f


	//   ....[43]....
        /*0210*/ 	.word	0x0500000f


	//   ....[44]....
        /*0214*/ 	.word	0x0500000f


	//   ....[45]....
        /*0218*/ 	.word	0x0500000f


	//   ....[46]....
        /*021c*/ 	.word	0x0500000f


	//   ....[47]....
        /*0220*/ 	.word	0x0500000f


	//   ....[48]....
        /*0224*/ 	.word	0x0500000f


	//   ....[49]....
        /*0228*/ 	.word	0x0500000f


	//   ....[50]....
        /*022c*/ 	.word	0x0500000f


	//   ....[51]....
        /*0230*/ 	.word	0x0500000f


	//   ....[52]....
        /*0234*/ 	.word	0x0500000f


	//   ....[53]....
        /*0238*/ 	.word	0x0500000f


	//   ....[54]....
        /*023c*/ 	.word	0x0500000f


	//   ....[55]....
        /*0240*/ 	.word	0x0500000f


	//   ....[56]....
        /*0244*/ 	.word	0x0500000f


	//----- nvinfo : EIATTR_COOP_GROUP_INSTR_OFFSETS
	.align		4
.L_16349:
        /*0248*/ 	.byte	0x04, 0x28
        /*024a*/ 	.short	(.L_16351 - .L_16350)


	//   ....[0]....
.L_16350:
        /*024c*/ 	.word	0x00000aa0


	//   ....[1]....
        /*0250*/ 	.word	0x00000ac0


	//   ....[2]....
        /*0254*/ 	.word	0x00000ae0


	//   ....[3]....
        /*0258*/ 	.word	0x00000b00


	//   ....[4]....
        /*025c*/ 	.word	0x00000b20


	//   ....[5]....
        /*0260*/ 	.word	0x00000c30


	//   ....[6]....
        /*0264*/ 	.word	0x00000c50


	//   ....[7]....
        /*0268*/ 	.word	0x00000c70


	//   ....[8]....
        /*026c*/ 	.word	0x00001aa0


	//   ....[9]....
        /*0270*/ 	.word	0x00001ad0


	//   ....[10]....
        /*0274*/ 	.word	0x00001af0


	//   ....[11]....
        /*0278*/ 	.word	0x00001b10


	//   ....[12]....
        /*027c*/ 	.word	0x00001b30


	//   ....[13]....
        /*0280*/ 	.word	0x00001b80


	//   ....[14]....
        /*0284*/ 	.word	0x00001ba0


	//   ....[15]....
        /*0288*/ 	.word	0x00001bc0


	//   ....[16]....
        /*028c*/ 	.word	0x00002a70


	//   ....[17]....
        /*0290*/ 	.word	0x00002ab0


	//   ....[18]....
        /*0294*/ 	.word	0x00002ae0


	//   ....[19]....
        /*0298*/ 	.word	0x00002af0


	//   ....[20]....
        /*029c*/ 	.word	0x00002b00


	//   ....[21]....
        /*02a0*/ 	.word	0x00002b10


	//   ....[22]....
        /*02a4*/ 	.word	0x00002b30


	//   ....[23]....
        /*02a8*/ 	.word	0x00002b70


	//   ....[24]....
        /*02ac*/ 	.word	0x00002b90


	//   ....[25]....
        /*02b0*/ 	.word	0x00002bb0


	//   ....[26]....
        /*02b4*/ 	.word	0x00002bd0


	//   ....[27]....
        /*02b8*/ 	.word	0x00002bf0


	//   ....[28]....
        /*02bc*/ 	.word	0x000036c0


	//   ....[29]....
        /*02c0*/ 	.word	0x00003720


	//   ....[30]....
        /*02c4*/ 	.word	0x00003780


	//   ....[31]....
        /*02c8*/ 	.word	0x000037e0


	//   ....[32]....
        /*02cc*/ 	.word	0x00003840


	//   ....[33]....
        /*02d0*/ 	.word	0x000038c0


	//   ....[34]....
        /*02d4*/ 	.word	0x00003920


	//   ....[35]....
        /*02d8*/ 	.word	0x00003980


	//   ....[36]....
        /*02dc*/ 	.word	0x00003a00


	//   ....[37]....
        /*02e0*/ 	.word	0x00003a60


	//   ....[38]....
        /*02e4*/ 	.word	0x00003ad0


	//   ....[39]....
        /*02e8*/ 	.word	0x00003b30


	//   ....[40]....
        /*02ec*/ 	.word	0x00003bb0


	//   ....[41]....
        /*02f0*/ 	.word	0x00003c10


	//   ....[42]....
        /*02f4*/ 	.word	0x00003c90


	//   ....[43]....
        /*02f8*/ 	.word	0x00003cf0


	//   ....[44]....
        /*02fc*/ 	.word	0x00003d70


	//   ....[45]....
        /*0300*/ 	.word	0x00003dd0


	//   ....[46]....
        /*0304*/ 	.word	0x00003e50


	//   ....[47]....
        /*0308*/ 	.word	0x00003eb0


	//   ....[48]....
        /*030c*/ 	.word	0x00003f30


	//   ....[49]....
        /*0310*/ 	.word	0x00003f90


	//   ....[50]....
        /*0314*/ 	.word	0x00004010


	//   ....[51]....
        /*0318*/ 	.word	0x00004070


	//   ....[52]....
        /*031c*/ 	.word	0x000040f0


	//   ....[53]....
        /*0320*/ 	.word	0x00004150


	//   ....[54]....
        /*0324*/ 	.word	0x000041c0


	//   ....[55]....
        /*0328*/ 	.word	0x00004220


	//   ....[56]....
        /*032c*/ 	.word	0x00004290


	//----- nvinfo : EIATTR_VRC_CTA_INIT_COUNT
	.align		4
.L_16351:
        /*0330*/ 	.byte	0x02, 0x4a
	.zero		1
	.zero		1


	//----- nvinfo : EIATTR_SYSCALL_OFFSETS
	.align		4
        /*0334*/ 	.byte	0x04, 0x46
        /*0336*/ 	.short	(.L_16353 - .L_16352)


	//   ....[0]....
.L_16352:
        /*0338*/ 	.word	0x00002970


	//   ....[1]....
        /*033c*/ 	.word	0x00003660


	//----- nvinfo : EIATTR_EXIT_INSTR_OFFSETS
	.align		4
.L_16353:
        /*0340*/ 	.byte	0x04, 0x1c
        /*0342*/ 	.short	(.L_16355 - .L_16354)


	//   ....[0]....
.L_16354:
        /*0344*/ 	.word	0x00003300


	//   ....[1]....
        /*0348*/ 	.word	0x00003340


	//   ....[2]....
        /*034c*/ 	.word	0x00003560


	//   ....[3]....
        /*0350*/ 	.word	0x00003670


	//----- nvinfo : EIATTR_CRS_STACK_SIZE
	.align		4
.L_16355:
        /*0354*/ 	.byte	0x04, 0x1e
        /*0356*/ 	.short	(.L_16357 - .L_16356)
.L_16356:
        /*0358*/ 	.word	0x00000000


	//----- nvinfo : EIATTR_CBANK_PARAM_SIZE
	.align		4
.L_16357:
        /*035c*/ 	.byte	0x03, 0x19
        /*035e*/ 	.short	0x007c


	//----- nvinfo : EIATTR_PARAM_CBANK
	.align		4
        /*0360*/ 	.byte	0x04, 0x0a
        /*0362*/ 	.short	(.L_16359 - .L_16358)
	.align		4
.L_16358:
        /*0364*/ 	.word	index@(.nv.constant0._ZN4vllm25paged_attention_v1_kernelIthLi96ELi32ELi128ELNS_18Fp8KVCacheDataTypeE1ELb1EEEvPT_PKS2_PKT0_S8_ifPKiSA_iPKfiiiSC_SC_iiiii)
        /*0368*/ 	.short	0x0380
        /*036a*/ 	.short	0x007c


	//----- nvinfo : EIATTR_SW_WAR
	.align		4
.L_16359:
        /*036c*/ 	.byte	0x04, 0x36
        /*036e*/ 	.short	(.L_16361 - .L_16360)
.L_16360:
        /*0370*/ 	.word	0x00000008
.L_16361:


//--------------------- .nv.info._ZN4vllm25paged_attention_v1_kernelIthLi80ELi32ELi128ELNS_18Fp8KVCacheDataTypeE1ELb1EEEvPT_PKS2_PKT0_S8_ifPKiSA_iPKfiiiSC_SC_iiiii --------------------------
	.section	.nv.info._ZN4vllm25paged_attention_v1_kernelIthLi80ELi32ELi128ELNS_18Fp8KVCacheDataTypeE1ELb1EEEvPT_PKS2_PKT0_S8_ifPKiSA_iPKfiiiSC_SC_iiiii,"",@"SHT_CUDA_INFO"
	.sectionflags	@""
	.align	4


	//----- nvinfo : EIATTR_CUDA_API_VERSION
	.align		4
        /*0000*/ 	.byte	0x04, 0x37
        /*0002*/ 	.short	(.L_16363 - .L_16362)
.L_16362:
        /*0004*/ 	.word	0x00000082


	//----- nvinfo : EIATTR_KPARAM_INFO
	.align		4
.L_16363:
        /*0008*/ 	.byte	0x04, 0x17
        /*000a*/ 	.short	(.L_16365 - .L_16364)
.L_16364:
        /*000c*/ 	.word	0x00000000
        /*0010*/ 	.short	0x0013
        /*0012*/ 	.short	0x0078
        /*0014*/ 	.byte	0x00, 0xf0, 0x11, 0x00


	//----- nvinfo : EIATTR_KPARAM_INFO
	.align		4
.L_16365:
        /*0018*/ 	.byte	0x04, 0x17
        /*001a*/ 	.short	(.L_16367 - .L_16366)
.L_16366:
        /*001c*/ 	.word	0x00000000
        /*0020*/ 	.short	0x0012
        /*0022*/ 	.short	0x0074
        /*0024*/ 	.byte	0x00, 0xf0, 0x11, 0x00


	//----- nvinfo : EIATTR_KPARAM_INFO
	.align		4
.L_16367:
        /*0028*/ 	.byte	0x04, 0x17
        /*002a*/ 	.short	(.L_16369 - .L_16368)
.L_16368:
        /*002c*/ 	.word	0x00000000
        /*0030*/ 	.short	0x0011
        /*0032*/ 	.short	0x0070
        /*0034*/ 	.byte	0x00, 0xf0, 0x11, 0x00


	//----- nvinfo : EIATTR_KPARAM_INFO
	.align		4
.L_16369:
        /*0038*/ 	.byte	0x04, 0x17
        /*003a*/ 	.short	(.L_16371 - .L_16370)
.L_16370:
        /*003c*/ 	.word	0x00000000
        /*0040*/ 	.short	0x0010
        /*0042*/ 	.short	0x006c
        /*0044*/ 	.byte	0x00, 0xf0, 0x11, 0x00


	//----- nvinfo : EIATTR_KPARAM_INFO
	.align		4
.L_16371:
        /*0048*/ 	.byte	0x04, 0x17
        /*004a*/ 	.short	(.L_16373 - .L_16372)
.L_16372:
        /*004c*/ 	.word	0x00000000
        /*0050*/ 	.short	0x000f
        /*0052*/ 	.short	0x0068
        /*0054*/ 	.byte	0x00, 0xf0, 0x11, 0x00


	//----- nvinfo : EIATTR_KPARAM_INFO
	.align		4
.L_16373:
        /*0058*/ 	.byte	0x04, 0x17
        /*005a*/ 	.short	(.L_16375 - .L_16374)
.L_16374:
        /*005c*/ 	.word	0x00000000
        /*0060*/ 	.short	0x000e
        /*0062*/ 	.short	0x0060
        /*0064*/ 	.byte	0x00, 0xf5, 0x21, 0x00


	//----- nvinfo : EIATTR_KPARAM_INFO
	.align		4
.L_16375:
        /*0068*/ 	.byte	0x04, 0x17
        /*006a*/ 	.short	(.L_16377 - .L_16376)
.L_16376:
        /*006c*/ 	.word	0x00000000
        /*0070*/ 	.short	0x000d
        /*0072*/ 	.short	0x0058
        /*0074*/ 	.byte	0x00, 0xf5, 0x21, 0x00


	//----- nvinfo : EIATTR_KPARAM_INFO
	.align		4
.L_16377:
        /*0078*/ 	.byte	0x04, 0x17
        /*007a*/ 	.short	(.L_16379 - .L_16378)
.L_16378:
        /*007c*/ 	.word	0x00000000
        /*0080*/ 	.short	0x000c
        /*0082*/ 	.short	0x0050
        /*0084*/ 	.byte	0x00, 0xf0, 0x11, 0x00


	//----- nvinfo : EIATTR_KPARAM_INFO
	.align		4
.L_16379:
        /*0088*/ 	.byte	0x04, 0x17
        /*008a*/ 	.short	(.L_16381 - .L_16380)
.L_16380:
        /*008c*/ 	.word	0x00000000
        /*0090*/ 	.short	0x000b
        /*0092*/ 	.short	0x004c
        /*0094*/ 	.byte	0x00, 0xf0, 0x11, 0x00


	//----- nvinfo : EIATTR_KPARAM_INFO
	.align		4
.L_16381:
        /*0098*/ 	.byte	0x04, 0x17
        /*009a*/ 	.short	(.L_16383 - .L_16382)
.L_16382:
        /*009c*/ 	.word	0x00000000
        /*00a0*/ 	.short	0x000a
        /*00a2*/ 	.short	0x0048
        /*00a4*/ 	.byte	0x00, 0xf0, 0x11, 0x00


	//----- nvinfo : EIATTR_KPARAM_INFO
	.align		4
.L_16383:
        /*00a8*/ 	.byte	0x04, 0x17
        /*00aa*/ 	.short	(.L_16385 - .L_16384)
.L_16384:
        /*00ac*/ 	.word	0x00000000
        /*00b0*/ 	.short	0x0009
        /*00b2*/ 	.short	0x0040
        /*00b4*/ 	.byte	0x00, 0xf5, 0x21, 0x00


	//----- nvinfo : EIATTR_KPARAM_INFO
	.align		4
.L_16385:
        /*00b8*/ 	.byte	0x04, 0x17
        /*00ba*/ 	.short	(.L_16387 - .L_16386)
.L_16386:
        /*00bc*/ 	.word	0x00000000
        /*00c0*/ 	.short	0x0008
        /*00c2*/ 	.short	0x0038
        /*00c4*/ 	.byte	0x00, 0xf0, 0x11, 0x00


	//----- nvinfo : EIATTR_KPARAM_INFO
	.align		4
.L_16387:
        /*00c8*/ 	.byte	0x04, 0x17
        /*00ca*/ 	.short	(.L_16389 - .L_16388)
.L_16388:
        /*00cc*/ 	.word	0x00000000
        /*00d0*/ 	.short	0x0007
        /*00d2*/ 	.short	0x0030
        /*00d4*/ 	.byte	0x00, 0xf5, 0x21, 0x00


	//----- nvinfo : EIATTR_KPARAM_INFO
	.align		4
.L_16389:
        /*00d8*/ 	.byte	0x04, 0x17
        /*00da*/ 	.short	(.L_16391 - .L_16390)
.L_16390:
        /*00dc*/ 	.word	0x00000000
        /*00e0*/ 	.short	0x0006
        /*00e2*/ 	.short	0x0028
        /*00e4*/ 	.byte	0x00, 0xf5, 0x21, 0x00


	//----- nvinfo : EIATTR_KPARAM_INFO
	.align		4
.L_16391:
        /*00e8*/ 	.byte	0x04, 0x17
        /*00ea*/ 	.short	(.L_16393 - .L_16392)
.L_16392:
        /*00ec*/ 	.word	0x00000000
        /*00f0*/ 	.short	0x0005
        /*00f2*/ 	.short	0x0024
        /*00f4*/ 	.byte	0x00, 0xf0, 0x11, 0x00


	//----- nvinfo : EIATTR_KPARAM_INFO
	.align		4
.L_16393:
        /*00f8*/ 	.byte	0x04, 0x17
        /*00fa*/ 	.short	(.L_16395 - .L_16394)
.L_16394:
        /*00fc*/ 	.word	0x00000000
        /*0100*/ 	.short	0x0004
        /*0102*/ 	.short	0x0020
        /*0104*/ 	.byte	0x00, 0xf0, 0x11, 0x00


	//----- nvinfo : EIATTR_KPARAM_INFO
	.align		4
.L_16395:
        /*0108*/ 	.byte	0x04, 0x17
        /*010a*/ 	.short	(.L_16397 - .L_16396)
.L_16396:
        /*010c*/ 	.word	0x00000000
        /*0110*/ 	.short	0x0003
        /*0112*/ 	.short	0x0018
        /*0114*/ 	.byte	0x00, 0xf5, 0x21, 0x00


	//----- nvinfo : EIATTR_KPARAM_INFO
	.align		4
.L_16397:
        /*0118*/ 	.byte	0x04, 0x17
        /*011a*/ 	.short	(.L_16399 - .L_16398)
.L_16398:
        /*011c*/ 	.word	0x00000000
        /*0120*/ 	.short	0x0002
        /*0122*/ 	.short	0x0010
        /*0124*/ 	.byte	0x00, 0xf5, 0x21, 0x00


	//----- nvinfo : EIATTR_KPARAM_INFO
	.align		4
.L_16399:
        /*0128*/ 	.byte	0x04, 0x17
        /*012a*/ 	.short	(.L_16401 - .L_16400)
.L_16400:
        /*012c*/ 	.word	0x00000000
        /*0130*/ 	.short	0x0001
        /*0132*/ 	.short	0x0008
        /*0134*/ 	.byte	0x00, 0xf5, 0x21, 0x00


	//----- nvinfo : EIATTR_KPARAM_INFO
	.align		4
.L_16401:
        /*0138*/ 	.byte	0x04, 0x17
        /*013a*/ 	.short	(.L_16403 - .L_16402)
.L_16402:
        /*013c*/ 	.word	0x00000000
        /*0140*/ 	.short	0x0000
        /*0142*/ 	.short	0x0000
        /*0144*/ 	.byte	0x00, 0xf5, 0x21, 0x00


	//----- nvinfo : EIATTR_SPARSE_MMA_MASK
	.align		4
.L_16403:
        /*0148*/ 	.byte	0x03, 0x50
        /*014a*/ 	.short	0x0000


	//----- nvinfo : EIATTR_MAXREG_COUNT
	.align		4
        /*014c*/ 	.byte	0x03, 0x1b
        /*014e*/ 	.short	0x00ff


	//----- nvinfo : EIATTR_NUM_BARRIERS
	.align		4
        /*0150*/ 	.byte	0x02, 0x4c
        /*0152*/ 	.byte	0x01
	.zero		1


	//----- nvinfo : EIATTR_EXTERNS
	.align		4
        /*0154*/ 	.byte	0x04, 0x0f
        /*0156*/ 	.short	(.L_16405 - .L_16404)


	//   ....[0]....
	.align		4
.L_16404:
        /*0158*/ 	.word	index@(__assertfail)


	//----- nvinfo : EIATTR_MERCURY_ISA_VERSION
	.align		4
.L_16405:
        /*015c*/ 	.byte	0x03, 0x5f
        /*015e*/ 	.short	0x0101


	//----- nvinfo : EIATTR_COOP_GROUP_MASK_REGIDS
	.align		4
        /*0160*/ 	.byte	0x04, 0x29
        /*0162*/ 	.short	(.L_16407 - .L_16406)


	//   ....[0]....
.L_16406:
        /*0164*/ 	.word	0xffffffff


	//   ....[1]....
        /*0168*/ 	.word	0xffffffff


	//   ....[2]....
        /*016c*/ 	.word	0xffffffff


	//   ....[3]....
        /*0170*/ 	.word	0xffffffff


	//   ....[4]....
        /*0174*/ 	.word	0xffffffff


	//   ....[5]....
        /*0178*/ 	.word	0xffffffff


	//   ....[6]....
        /*017c*/ 	.word	0xffffffff


	//   ....[7]....
        /*0180*/ 	.word	0xffffffff


	//   ....[8]....
        /*0184*/ 	.word	0xffffffff


	//   ....[9]....
        /*0188*/ 	.word	0xffffffff


	//   ....[10]....
        /*018c*/ 	.word	0xffffffff


	//   ....[11]....
        /*0190*/ 	.word	0xffffffff


	//   ....[12]....
        /*0194*/ 	.word	0xffffffff


	//   ....[13]....
        /*0198*/ 	.word	0xffffffff


	//   ....[14]....
        /*019c*/ 	.word	0xffffffff


	//   ....[15]....
        /*01a0*/ 	.word	0xffffffff


	//   ....[16]....
        /*01a4*/ 	.word	0xffffffff


	//   ....[17]....
        /*01a8*/ 	.word	0xffffffff


	//   ....[18]....
        /*01ac*/ 	.word	0xffffffff


	//   ....[19]....
        /*01b0*/ 	.word	0xffffffff


	//   ....[20]....
        /*01b4*/ 	.word	0xffffffff


	//   ....[21]....
        /*01b8*/ 	.word	0xffffffff


	//   ....[22]....
        /*01bc*/ 	.word	0xffffffff


	//   ....[23]....
        /*01c0*/ 	.word	0xffffffff


	//   ....[24]....
        /*01c4*/ 	.word	0xffffffff


	//   ....[25]....
        /*01c8*/ 	.word	0xffffffff


	//   ....[26]....
        /*01cc*/ 	.word	0x0500000f


	//   ....[27]....
        /*01d0*/ 	.word	0x0500000f


	//   ....[28]....
        /*01d4*/ 	.word	0x0500000f


	//   ....[29]....
        /*01d8*/ 	.word	0x0500000f


	//   ....[30]....
        /*01dc*/ 	.word	0x0500000f


	//   ....[31]....
        /*01e0*/ 	.word	0x0500000f


	//   ....[32]....
        /*01e4*/ 	.word	0x0500000f


	//   ....[33]....
        /*01e8*/ 	.word	0x0500000f


	//   ....[34]....
        /*01ec*/ 	.word	0x0500000f


	//   ....[35]....
        /*01f0*/ 	.word	0x0500000f


	//   ....[36]....
        /*01f4*/ 	.word	0x0500000f


	//   ....[37]....
        /*01f8*/ 	.word	0x0500000f


	//   ....[38]....
        /*01fc*/ 	.word	0x0500000f


	//   ....[39]....
        /*0200*/ 	.word	0x0500000f


	//   ....[40]....
        /*0204*/ 	.word	0x0500000f


	//   ....[41]....
        /*0208*/ 	.word	0x0500000f


	//   ....[42]....
        /*020c*/ 	.word	0x0500000f


	//   ....[43]....
        /*0210*/ 	.word	0x0500000f


	//   ....[44]....
        /*0214*/ 	.word	0x0500000f


	//   ....[45]....
        /*0218*/ 	.word	0x0500000f


	//   ....[46]....
        /*021c*/ 	.word	0x0500000f


	//   ....[47]....
        /*0220*/ 	.word	0x0500000f


	//   ....[48]....
        /*0224*/ 	.word	0x0500000f


	//   ....[49]....
        /*0228*/ 	.word	0x0500000f


	//   ....[50]....
        /*022c*/ 	.word	0x0500000f


	//----- nvinfo : EIATTR_COOP_GROUP_INSTR_OFFSETS
	.align		4
.L_16407:
        /*0230*/ 	.byte	0x04, 0x28
        /*0232*/ 	.short	(.L_16409 - .L_16408)


	//   ....[0]....
.L_16408:
        /*0234*/ 	.word	0x00000aa0


	//   ....[1]....
        /*0238*/ 	.word	0x00000ac0


	//   ....[2]....
        /*023c*/ 	.word	0x00000ae0


	//   ....[3]....
        /*0240*/ 	.word	0x00000b00


	//   ....[4]....
        /*0244*/ 	.word	0x00000b20


	//   ....[5]....
        /*0248*/ 	.word	0x00000c30


	//   ....[6]....
        /*024c*/ 	.word	0x00000c50


	//   ....[7]....
        /*0250*/ 	.word	0x00000c70


	//   ....[8]....
        /*0254*/ 	.word	0x00001aa0


	//   ....[9]....
        /*0258*/ 	.word	0x00001ad0


	//   ....[10]....
        /*025c*/ 	.word	0x00001af0


	//   ....[11]....
        /*0260*/ 	.word	0x00001b10


	//   ....[12]....
        /*0264*/ 	.word	0x00001b30


	//   ....[13]....
        /*0268*/ 	.word	0x00001b80


	//   ....[14]....
        /*026c*/ 	.word	0x00001ba0


	//   ....[15]....
        /*0270*/ 	.word	0x00001bc0


	//   ....[16]....
        /*0274*/ 	.word	0x00002af0


	//   ....[17]....
        /*0278*/ 	.word	0x00002b00


	//   ....[18]....
        /*027c*/ 	.word	0x00002b10


	//   ....[19]....
        /*0280*/ 	.word	0x00002b20


	//   ....[20]....
        /*0284*/ 	.word	0x00002b30


	//   ....[21]....
        /*0288*/ 	.word	0x00002b40


	//   ....[22]....
        /*028c*/ 	.word	0x00002b50


	//   ....[23]....
        /*0290*/ 	.word	0x00002b70


	//   ....[24]....
        /*0294*/ 	.word	0x00002b90


	//   ....[25]....
        /*0298*/ 	.word	0x00002bb0


	//   ....[26]....
        /*029c*/ 	.word	0x00003590


	//   ....[27]....
        /*02a0*/ 	.word	0x000035f0


	//   ....[28]....
        /*02a4*/ 	.word	0x00003650


	//   ....[29]....
        /*02a8*/ 	.word	0x000036b0


	//   ....[30]....
        /*02ac*/ 	.word	0x00003710


	//   ....[31]....
        /*02b0*/ 	.word	0x00003790


	//   ....[32]....
        /*02b4*/ 	.word	0x00003800


	//   ....[33]....
        /*02b8*/ 	.word	0x00003860


	//   ....[34]....
        /*02bc*/ 	.word	0x000038e0


	//   ....[35]....
        /*02c0*/ 	.word	0x00003940


	//   ....[36]....
        /*02c4*/ 	.word	0x000039c0


	//   ....[37]....
        /*02c8*/ 	.word	0x00003a20


	//   ....[38]....
        /*02cc*/ 	.word	0x00003aa0


	//   ....[39]....
        /*02d0*/ 	.word	0x00003b00


	//   ....[40]....
        /*02d4*/ 	.word	0x00003b80


	//   ....[41]....
        /*02d8*/ 	.word	0x00003be0


	//   ....[42]....
        /*02dc*/ 	.word	0x00003c60


	//   ....[43]....
        /*02e0*/ 	.word	0x00003cc0


	//   ....[44]....
        /*02e4*/ 	.word	0x00003d40


	//   ....[45]....
        /*02e8*/ 	.word	0x00003da0


	//   ....[46]....
        /*02ec*/ 	.word	0x00003e20


	//   ....[47]....
        /*02f0*/ 	.word	0x00003e80


	//   ....[48]....
        /*02f4*/ 	.word	0x00003ef0


	//   ....[49]....
        /*02f8*/ 	.word	0x00003f50


	//   ....[50]....
        /*02fc*/ 	.word	0x00003fb0


	//----- nvinfo : EIATTR_VRC_CTA_INIT_COUNT
	.align		4
.L_16409:
        /*0300*/ 	.byte	0x02, 0x4a
	.zero		1
	.zero		1


	//----- nvinfo : EIATTR_SYSCALL_OFFSETS
	.align		4
        /*0304*/ 	.byte	0x04, 0x46
        /*0306*/ 	.short	(.L_16411 - .L_16410)


	//   ....[0]....
.L_16410:
        /*0308*/ 	.word	0x00002970


	//   ....[1]....
        /*030c*/ 	.word	0x00003530


	//----- nvinfo : EIATTR_EXIT_INSTR_OFFSETS
	.align		4
.L_16411:
        /*0310*/ 	.byte	0x04, 0x1c
        /*0312*/ 	.short	(.L_16413 - .L_16412)


	//   ....[0]....
.L_16412:
        /*0314*/ 	.word	0x00003210


	//   ....[1]....
        /*0318*/ 	.word	0x00003250


	//   ....[2]....
        /*031c*/ 	.word	0x00003430


	//   ....[3]....
        /*0320*/ 	.word	0x00003540


	//----- nvinfo : EIATTR_CRS_STACK_SIZE
	.align		4
.L_16413:
        /*0324*/ 	.byte	0x04, 0x1e
        /*0326*/ 	.short	(.L_16415 - .L_16414)
.L_16414:
        /*0328*/ 	.word	0x00000000


	//----- nvinfo : EIATTR_CBANK_PARAM_SIZE
	.align		4
.L_16415:
        /*032c*/ 	.byte	0x03, 0x19
        /*032e*/ 	.short	0x007c


	//----- nvinfo : EIATTR_PARAM_CBANK
	.align		4
        /*0330*/ 	.byte	0x04, 0x0a
        /*0332*/ 	.short	(.L_16417 - .L_16416)
	.align		4
.L_16416:
        /*0334*/ 	.word	index@(.nv.constant0._ZN4vllm25paged_attention_v1_kernelIthLi80ELi32ELi128ELNS_18Fp8KVCacheDataTypeE1ELb1EEEvPT_PKS2_PKT0_S8_ifPKiSA_iPKfiiiSC_SC_iiiii)
        /*0338*/ 	.short	0x0380
        /*033a*/ 	.short	0x007c


	//----- nvinfo : EIATTR_SW_WAR
	.align		4
.L_16417:
        /*033c*/ 	.byte	0x04, 0x36
        /*033e*/ 	.short	(.L_16419 - .L_16418)
.L_16418:
        /*0340*/ 	.word	0x00000008
.L_16419:


//--------------------- .nv.info._ZN4vllm25paged_attention_v1_kernelIthLi64ELi32ELi128ELNS_18Fp8KVCacheDataTypeE1ELb1EEEvPT_PKS2_PKT0_S8_ifPKiSA_iPKfiiiSC_SC_iiiii --------------------------
	.section	.nv.info._ZN4vllm25paged_attention_v1_kernelIthLi64ELi32ELi128ELNS_18Fp8KVCacheDataTypeE1ELb1EEEvPT_PKS2_PKT0_S8_ifPKiSA_iPKfiiiSC_SC_iiiii,"",@"SHT_CUDA_INFO"
	.sectionflags	@""
	.align	4


	//----- nvinfo : EIATTR_CUDA_API_VERSION
	.align		4
        /*0000*/ 	.byte	0x04, 0x37
        /*0002*/ 	.short	(.L_16421 - .L_16420)
.L_16420:
        /*0004*/ 	.word	0x00000082


	//----- nvinfo : EIATTR_KPARAM_INFO
	.align		4
.L_16421:
        /*0008*/ 	.byte	0x04, 0x17
        /*000a*/ 	.short	(.L_16423 - .L_16422)
.L_16422:
        /*000c*/ 	.word	0x00000000
        /*0010*/ 	.short	0x0013
        /*0012*/ 	.short	0x0078
        /*0014*/ 	.byte	0x00, 0xf0, 0x11, 0x00


	//----- nvinfo : EIATTR_KPARAM_INFO
	.align		4
.L_16423:
        /*0018*/ 	.byte	0x04, 0x17
        /*001a*/ 	.short	(.L_16425 - .L_16424)
.L_16424:
        /*001c*/ 	.word	0x00000000
        /*0020*/ 	.short	0x0012
        /*0022*/ 	.short	0x0074
        /*0024*/ 	.byte	0x00, 0xf0, 0x11, 0x00


	//----- nvinfo : EIATTR_KPARAM_INFO
	.align		4
.L_16425:
        /*0028*/ 	.byte	0x04, 0x17
        /*002a*/ 	.short	(.L_16427 - .L_16426)
.L_16426:
        /*002c*/ 	.word	0x00000000
        /*0030*/ 	.short	0x0011
        /*0032*/ 	.short	0x0070
        /*0034*/ 	.byte	0x00, 0xf0, 0x11, 0x00


	//----- nvinfo : EIATTR_KPARAM_INFO
	.align		4
.L_16427:
        /*0038*/ 	.byte	0x04, 0x17
        /*003a*/ 	.short	(.L_16429 - .L_16428)
.L_16428:
        /*003c*/ 	.word	0x00000000
        /*0040*/ 	.short	0x0010
        /*0042*/ 	.short	0x006c
        /*0044*/ 	.byte	0x00, 0xf0, 0x11, 0x00


	//----- nvinfo : EIATTR_KPARAM_INFO
	.align		4
.L_16429:
        /*0048*/ 	.byte	0x04, 0x17
        /*004a*/ 	.short	(.L_16431 - .L_16430)
.L_16430:
        /*004c*/ 	.word	0x00000000
        /*0050*/ 	.short	0x000f
        /*0052*/ 	.short	0x0068
        /*0054*/ 	.byte	0x00, 0xf0, 0x11, 0x00


	//----- nvinfo : EIATTR_KPARAM_INFO
	.align		4
.L_16431:
        /*0058*/ 	.byte	0x04, 0x17
        /*005a*/ 	.short	(.L_16433 - .L_16432)
.L_16432:
        /*005c*/ 	.word	0x00000000
        /*0060*/ 	.short	0x000e
        /*0062*/ 	.short	0x0060
        /*0064*/ 	.byte	0x00, 0xf5, 0x21, 0x00


	//----- nvinfo : EIATTR_KPARAM_INFO
	.align		4
.L_16433:
        /*0068*/ 	.byte	0x04, 0x17
        /*006a*/ 	.short	(.L_16435 - .L_16434)
.L_16434:
        /*006c*/ 	.word	0x00000000
        /*0070*/ 	.short	0x000d
        /*0072*/ 	.short	0x0058
        /*0074*/ 	.byte	0x00, 0xf5, 0x21, 0x00


	//----- nvinfo : EIATTR_KPARAM_INFO
	.align		4
.L_16435:
        /*0078*/ 	.byte	0x04, 0x17
        /*007a*/ 	.short	(.L_16437 - .L_16436)
.L_16436:
        /*007c*/ 	.word	0x00000000
        /*0080*/ 	.short	0x000c
        /*0082*/ 	.short	0x0050
        /*0084*/ 	.byte	0x00, 0xf0, 0x11, 0x00


	//----- nvinfo : EIATTR_KPARAM_INFO
	.align		4
.L_16437:
        /*0088*/ 	.byte	0x04, 0x17
        /*008a*/ 	.short	(.L_16439 - .L_16438)
.L_16438:
        /*008c*/ 	.word	0x00000000
        /*0090*/ 	.short	0x000b
        /*0092*/ 	.short	0x004c
        /*0094*/ 	.byte	0x00, 0xf0, 0x11, 0x00


	//----- nvinfo : EIATTR_KPARAM_INFO
	.align		4
.L_16439:
        /*0098*/ 	.byte	0x04, 0x17
        /*009a*/ 	.short	(.L_16441 - .L_16440)
.L_16440:
        /*009c*/ 	.word	0x00000000
        /*00a0*/ 	.short	0x000a
        /*00a2*/ 	.short	0x0048
        /*00a4*/ 	.byte	0x00, 0xf0, 0x11, 0x00


	//----- nvinfo : EIATTR_KPARAM_INFO
	.align		4
.L_16441:
        /*00a8*/ 	.byte	0x04, 0x17
        /*00aa*/ 	.short	(.L_16443 - .L_16442)
.L_16442:
        /*00ac*/ 	.word	0x00000000
        /*00b0*/ 	.short	0x0009
        /*00b2*/ 	.short	0x0040
        /*00b4*/ 	.byte	0x00, 0xf5, 0x21, 0x00


	//----- nvinfo : EIATTR_KPARAM_INFO
	.align		4
.L_16443:
        /*00b8*/ 	.byte	0x04, 0x17
        /*00ba*/ 	.short	(.L_16445 - .L_16444)
.L_16444:
        /*00bc*/ 	.word	0x00000000
        /*00c0*/ 	.short	0x0008
        /*00c2*/ 	.short	0x0038
        /*00c4*/ 	.byte	0x00, 0xf0, 0x11, 0x00


	//----- nvinfo : EIATTR_KPARAM_INFO
	.align		4
.L_16445:
        /*00c8*/ 	.byte	0x04, 0x17
        /*00ca*/ 	.short	(.L_16447 - .L_16446)
.L_16446:
        /*00cc*/ 	.word	0x00000000
        /*00d0*/ 	.short	0x0007
        /*00d2*/ 	.short	0x0030
        /*00d4*/ 	.byte	0x00, 0xf5, 0x21, 0x00


	//----- nvinfo : EIATTR_KPARAM_INFO
	.align		4
.L_16447:
        /*00d8*/ 	.byte	0x04, 0x17
        /*00da*/ 	.short	(.L_16449 - .L_16448)
.L_16448:
        /*00dc*/ 	.word	0x00000000
        /*00e0*/ 	.short	0x0006
        /*00e2*/ 	.short	0x0028
        /*00e4*/ 	.byte	0x00, 0xf5, 0x21, 0x00


	//----- nvinfo : EIATTR_KPARAM_INFO
	.align		4
.L_16449:
        /*00e8*/ 	.byte	0x04, 0x17
        /*00ea*/ 	.short	(.L_16451 - .L_16450)
.L_16450:
        /*00ec*/ 	.word	0x00000000
        /*00f0*/ 	.short	0x0005
        /*00f2*/ 	.short	0x0024
        /*00f4*/ 	.byte	0x00, 0xf0, 0x11, 0x00


	//----- nvinfo : EIATTR_KPARAM_INFO
	.align		4
.L_16451:
        /*00f8*/ 	.byte	0x04, 0x17
        /*00fa*/ 	.short	(.L_16453 - .L_16452)
.L_16452:
        /*00fc*/ 	.word	0x00000000
        /*0100*/ 	.short	0x0004
        /*0102*/ 	.short	0x0020
        /*0104*/ 	.byte	0x00, 0xf0, 0x11, 0x00


	//----- nvinfo : EIATTR_KPARAM_INFO
	.align		4
.L_16453:
        /*0108*/ 	.byte	0x04, 0x17
        /*010a*/ 	.short	(.L_16455 - .L_16454)
.L_16454:
        /*010c*/ 	.word	0x00000000
        /*0110*/ 	.short	0x0003
        /*0112*/ 	.short	0x0018
        /*0114*/ 	.byte	0x00, 0xf5, 0x21, 0x00


	//----- nvinfo : EIATTR_KPARAM_INFO
	.align		4
.L_16455:
        /*0118*/ 	.byte	0x04, 0x17
        /*011a*/ 	.short	(.L_16457 - .L_16456)
.L_16456:
        /*011c*/ 	.word	0x00000000
        /*0120*/ 	.short	0x0002
        /*0122*/ 	.short	0x0010
        /*0124*/ 	.byte	0x00, 0xf5, 0x21, 0x00


	//----- nvinfo : EIATTR_KPARAM_INFO
	.align		4
.L_16457:
        /*0128*/ 	.byte	0x04, 0x17
        /*012a*/ 	.short	(.L_16459 - .L_16458)
.L_16458:
        /*012c*/ 	.word	0x00000000
        /*0130*/ 	.short	0x0001
        /*0132*/ 	.short	0x0008
        /*0134*/ 	.byte	0x00, 0xf5, 0x21, 0x00


	//----- nvinfo : EIATTR_KPARAM_INFO
	.align		4
.L_16459:
        /*0138*/ 	.byte	0x04, 0x17
        /*013a*/ 	.short	(.L_16461 - .L_16460)
.L_16460:
        /*013c*/ 	.word	0x00000000
        /*0140*/ 	.short	0x0000
        /*0142*/ 	.short	0x0000
        /*0144*/ 	.byte	0x00, 0xf5, 0x21, 0x00


	//----- nvinfo : EIATTR_SPARSE_MMA_MASK
	.align		4
.L_16461:
        /*0148*/ 	.byte	0x03, 0x50
        /*014a*/ 	.short	0x0000


	//----- nvinfo : EIATTR_MAXREG_COUNT
	.align		4
        /*014c*/ 	.byte	0x03, 0x1b
        /*014e*/ 	.short	0x00ff


	//----- nvinfo : EIATTR_NUM_BARRIERS
	.align		4
        /*0150*/ 	.byte	0x02, 0x4c
        /*0152*/ 	.byte	0x01
	.zero		1


	//----- nvinfo : EIATTR_EXTERNS
	.align		4
        /*0154*/ 	.byte	0x04, 0x0f
        /*0156*/ 	.short	(.L_16463 - .L_16462)


	//   ....[0]....
	.align		4
.L_16462:
        /*0158*/ 	.word	index@(__assertfail)


	//----- nvinfo : EIATTR_MERCURY_ISA_VERSION
	.align		4
.L_16463:
        /*015c*/ 	.byte	0x03, 0x5f
        /*015e*/ 	.short	0x0101


	//----- nvinfo : EIATTR_COOP_GROUP_MASK_REGIDS
	.align		4
        /*0160*/ 	.byte	0x04, 0x29
        /*0162*/ 	.short	(.L_16465 - .L_16464)


	//   ....[0]....
.L_16464:
        /*0164*/ 	.word	0xffffffff


	//   ....[1]....
        /*0168*/ 	.word	0xffffffff


	//   ....[2]....
        /*016c*/ 	.word	0xffffffff


	//   ....[3]....
        /*0170*/ 	.word	0xffffffff


	//   ....[4]....
        /*0174*/ 	.word	0xffffffff


	//   ....[5]....
        /*0178*/ 	.word	0xffffffff


	//   ....[6]....
        /*017c*/ 	.word	0xffffffff


	//   ....[7]....
        /*0180*/ 	.word	0xffffffff


	//   ....[8]....
        /*0184*/ 	.word	0xffffffff


	//   ....[9]....
        /*0188*/ 	.word	0xffffffff


	//   ....[10]....
        /*018c*/ 	.word	0xffffffff


	//   ....[11]....
        /*0190*/ 	.word	0xffffffff


	//   ....[12]....
        /*0194*/ 	.word	0xffffffff


	//   ....[13]....
        /*0198*/ 	.word	0xffffffff


	//   ....[14]....
        /*019c*/ 	.word	0xffffffff


	//   ....[15]....
        /*01a0*/ 	.word	0xffffffff


	//   ....[16]....
        /*01a4*/ 	.word	0xffffffff


	//   ....[17]....
        /*01a8*/ 	.word	0xffffffff


	//   ....[18]....
        /*01ac*/ 	.word	0xffffffff


	//   ....[19]....
        /*01b0*/ 	.word	0xffffffff


	//   ....[20]....
        /*01b4*/ 	.word	0xffffffff


	//   ....[21]....
        /*01b8*/ 	.word	0xffffffff


	//   ....[22]....
        /*01bc*/ 	.word	0xffffffff


	//   ....[23]....
        /*01c0*/ 	.word	0xffffffff


	//   ....[24]....
        /*01c4*/ 	.word	0x0500000f


	//   ....[25]....
        /*01c8*/ 	.word	0x0500000f


	//   ....[26]....
        /*01cc*/ 	.word	0x0500000f


	//   ....[27]....
        /*01d0*/ 	.word	0x0500000f


	//   ....[28]....
        /*01d4*/ 	.word	0x0500000f


	//   ....[29]....
        /*01d8*/ 	.word	0x0500000f


	//   ....[30]....
        /*01dc*/ 	.word	0x0500000f


	//   ....[31]....
        /*01e0*/ 	.word	0x0500000f


	//   ....[32]....
        /*01e4*/ 	.word	0x0500000f


	//   ....[33]....
        /*01e8*/ 	.word	0x0500000f


	//   ....[34]....
        /*01ec*/ 	.word	0x0500000f


	//   ....[35]....
        /*01f0*/ 	.word	0x0500000f


	//   ....[36]....
        /*01f4*/ 	.word	0x0500000f


	//   ....[37]....
        /*01f8*/ 	.word	0x0500000f


	//   ....[38]....
        /*01fc*/ 	.word	0x0500000f


	//   ....[39]....
        /*0200*/ 	.word	0x0500000f


	//   ....[40]....
        /*0204*/ 	.word	0x0500000f


	//   ....[41]....
        /*0208*/ 	.word	0x0500000f


	//   ....[42]....
        /*020c*/ 	.word	0x0500000f


	//   ....[43]....
        /*0210*/ 	.word	0x0500000f


	//   ....[44]....
        /*0214*/ 	.word	0x0500000f


	//----- nvinfo : EIATTR_COOP_GROUP_INSTR_OFFSETS
	.align		4
.L_16465:
        /*0218*/ 	.byte	0x04, 0x28
        /*021a*/ 	.short	(.L_16467 - .L_16466)


	//   ....[0]....
.L_16466:
        /*021c*/ 	.word	0x00000aa0


	//   ....[1]....
        /*0220*/ 	.word	0x00000ac0


	//   ....[2]....
        /*0224*/ 	.word	0x00000ae0


	//   ....[3]....
        /*0228*/ 	.word	0x00000b00


	//   ....[4]....
        /*022c*/ 	.word	0x00000b20


	//   ....[5]....
        /*0230*/ 	.word	0x00000c30


	//   ....[6]....
        /*0234*/ 	.word	0x00000c50


	//   ....[7]....
        /*0238*/ 	.word	0x00000c70


	//   ....[8]....
        /*023c*/ 	.word	0x00001aa0


	//   ....[9]....
        /*0240*/ 	.word	0x00001ad0


	//   ....[10]....
        /*0244*/ 	.word	0x00001af0


	//   ....[11]....
        /*0248*/ 	.word	0x00001b10


	//   ....[12]....
        /*024c*/ 	.word	0x00001b30


	//   ....[13]....
        /*0250*/ 	.word	0x00001b80


	//   ....[14]....
        /*0254*/ 	.word	0x00001ba0


	//   ....[15]....
        /*0258*/ 	.word	0x00001bc0


	//   ....[16]....
        /*025c*/ 	.word	0x00002aa0


	//   ....[17]....
        /*0260*/ 	.word	0x00002ac0


	//   ....[18]....
        /*0264*/ 	.word	0x00002ad0


	//   ....[19]....
        /*0268*/ 	.word	0x00002ae0


	//   ....[20]....
        /*026c*/ 	.word	0x00002af0


	//   ....[21]....
        /*0270*/ 	.word	0x00002b00


	//   ....[22]....
        /*0274*/ 	.word	0x00002b10


	//   ....[23]....
        /*0278*/ 	.word	0x00002b30


	//   ....[24]....
        /*027c*/ 	.word	0x00003480


	//   ....[25]....
        /*0280*/ 	.word	0x000034e0


	//   ....[26]....
        /*0284*/ 	.word	0x00003540


	//   ....[27]....
        /*0288*/ 	.word	0x000035a0


	//   ....[28]....
        /*028c*/ 	.word	0x00003600


	//   ....[29]....
        /*0290*/ 	.word	0x00003680


	//   ....[30]....
        /*0294*/ 	.word	0x000036e0


	//   ....[31]....
        /*0298*/ 	.word	0x00003740


	//   ....[32]....
        /*029c*/ 	.word	0x000037c0


	//   ....[33]....
        /*02a0*/ 	.word	0x00003820


	//   ....[34]....
        /*02a4*/ 	.word	0x000038a0


	//   ....[35]....
        /*02a8*/ 	.word	0x00003900


	//   ....[36]....
        /*02ac*/ 	.word	0x00003980


	//   ....[37]....
        /*02b0*/ 	.word	0x000039e0


	//   ....[38]....
        /*02b4*/ 	.word	0x00003a60


	//   ....[39]....
        /*02b8*/ 	.word	0x00003ac0


	//   ....[40]....
        /*02bc*/ 	.word	0x00003b40


	//   ....[41]....
        /*02c0*/ 	.word	0x00003ba0


	//   ....[42]....
        /*02c4*/ 	.word	0x00003c20


	//   ....[43]....
        /*02c8*/ 	.word	0x00003c80


	//   ....[44]....
        /*02cc*/ 	.word	0x00003d10


	//----- nvinfo : EIATTR_VRC_CTA_INIT_COUNT
	.align		4
.L_16467:
        /*02d0*/ 	.byte	0x02, 0x4a
	.zero		1
	.zero		1


	//----- nvinfo : EIATTR_SYSCALL_OFFSETS
	.align		4
        /*02d4*/ 	.byte	0x04, 0x46
        /*02d6*/ 	.short	(.L_16469 - .L_16468)


	//   ....[0]....
.L_16468:
        /*02d8*/ 	.word	0x00002970


	//   ....[1]....
        /*02dc*/ 	.word	0x00003420


	//----- nvinfo : EIATTR_EXIT_INSTR_OFFSETS
	.align		4
.L_16469:
        /*02e0*/ 	.byte	0x04, 0x1c
        /*02e2*/ 	.short	(.L_16471 - .L_16470)


	//   ....[0]....
.L_16470:
        /*02e4*/ 	.word	0x00003140


	//   ....[1]....
        /*02e8*/ 	.word	0x00003180


	//   ....[2]....
        /*02ec*/ 	.word	0x00003320


	//   ....[3]....
        /*02f0*/ 	.word	0x00003430


	//----- nvinfo : EIATTR_CRS_STACK_SIZE
	.align		4
.L_16471:
        /*02f4*/ 	.byte	0x04, 0x1e
        /*02f6*/ 	.short	(.L_16473 - .L_16472)
.L_16472:
        /*02f8*/ 	.word	0x00000000


	//----- nvinfo : EIATTR_CBANK_PARAM_SIZE
	.align		4
.L_16473:
        /*02fc*/ 	.byte	0x03, 0x19
        /*02fe*/ 	.short	0x007c


	//----- nvinfo : EIATTR_PARAM_CBANK
	.align		4
        /*0300*/ 	.byte	0x04, 0x0a
        /*0302*/ 	.short	(.L_16475 - .L_16474)
	.align		4
.L_16474:
        /*0304*/ 	.word	index@(.nv.constant0._ZN4vllm25paged_attention_v1_kernelIthLi64ELi32ELi128ELNS_18Fp8KVCacheDataTypeE1ELb1EEEvPT_PKS2_PKT0_S8_ifPKiSA_iPKfiiiSC_SC_iiiii)
        /*0308*/ 	.short	0x0380
        /*030a*/ 	.short	0x007c


	//----- nvinfo : EIATTR_SW_WAR
	.align		4
.L_16475:
        /*030c*/ 	.byte	0x04, 0x36
        /*030e*/ 	.short	(.L_16477 - .L_16476)
.L_16476:
        /*0310*/ 	.word	0x00000008
.L_16477:


//--------------------- .nv.info._ZN4vllm25paged_attention_v1_kernelIthLi32ELi32ELi128ELNS_18Fp8KVCacheDataTypeE1ELb1EEEvPT_PKS2_PKT0_S8_ifPKiSA_iPKfiiiSC_SC_iiiii --------------------------
	.section	.nv.info._ZN4vllm25paged_attention_v1_kernelIthLi32ELi32ELi128ELNS_18Fp8KVCacheDataTypeE1ELb1EEEvPT_PKS2_PKT0_S8_ifPKiSA_iPKfiiiSC_SC_iiiii,"",@"SHT_CUDA_INFO"
	.sectionflags	@""
	.align	4


	//----- nvinfo : EIATTR_CUDA_API_VERSION
	.align		4
        /*0000*/ 	.byte	0x04, 0x37
        /*0002*/ 	.short	(.L_16479 - .L_16478)
.L_16478:
        /*0004*/ 	.word	0x00000082


	//----- nvinfo : EIATTR_KPARAM_INFO
	.align		4
.L_16479:
        /*0008*/ 	.byte	0x04, 0x17
        /*000a*/ 	.short	(.L_16481 - .L_16480)
.L_16480:
        /*000c*/ 	.word	0x00000000
        /*0010*/ 	.short	0x0013
        /*0012*/ 	.short	0x0078
        /*0014*/ 	.byte	0x00, 0xf0, 0x11, 0x00


	//----- nvinfo : EIATTR_KPARAM_INFO
	.align		4
.L_16481:
        /*0018*/ 	.byte	0x04, 0x17
        /*001a*/ 	.short	(.L_16483 - .L_16482)
.L_16482:
        /*001c*/ 	.word	0x00000000
        /*0020*/ 	.short	0x0012
        /*0022*/ 	.short	0x0074
        /*0024*/ 	.byte	0x00, 0xf0, 0x11, 0x00


	//----- nvinfo : EIATTR_KPARAM_INFO
	.align		4
.L_16483:
        /*0028*/ 	.byte	0x04, 0x17
        /*002a*/ 	.short	(.L_16485 - .L_16484)
.L_16484:
        /*002c*/ 	.word	0x00000000
        /*0030*/ 	.short	0x0011
        /*0032*/ 	.short	0x0070
        /*0034*/ 	.byte	0x00, 0xf0, 0x11, 0x00


	//----- nvinfo : EIATTR_KPARAM_INFO
	.align		4
.L_16485:
        /*0038*/ 	.byte	0x04, 0x17
        /*003a*/ 	.short	(.L_16487 - .L_16486)
.L_16486:
        /*003c*/ 	.word	0x00000000
        /*0040*/ 	.short	0x0010
        /*0042*/ 	.short	0x006c
        /*0044*/ 	.byte	0x00, 0xf0, 0x11, 0x00


	//----- nvinfo : EIATTR_KPARAM_INFO
	.align		4
.L_16487:
        /*0048*/ 	.byte	0x04, 0x17
        /*004a*/ 	.short	(.L_16489 - .L_16488)
.L_16488:
        /*004c*/ 	.word	0x00000000
        /*0050*/ 	.short	0x000f
        /*0052*/ 	.short	0x0068
        /*0054*/ 	.byte	0x00, 0xf0, 0x11, 0x00


	//----- nvinfo : EIATTR_KPARAM_INFO
	.align		4
.L_16489:
        /*0058*/ 	.byte	0x04, 0x17
        /*005a*/ 	.short	(.L_16491 - .L_16490)
.L_16490:
        /*005c*/ 	.word	0x00000000
        /*0060*/ 	.short	0x000e
        /*0062*/ 	.short	0x0060
        /*0064*/ 	.byte	0x00, 0xf5, 0x21, 0x00


	//----- nvinfo : EIATTR_KPARAM_INFO
	.align		4
.L_16491:
        /*0068*/ 	.byte	0x04, 0x17
        /*006a*/ 	.short	(.L_16493 - .L_16492)
.L_16492:
        /*006c*/ 	.word	0x00000000
        /*0070*/ 	.short	0x000d
        /*0072*/ 	.short	0x0058
        /*0074*/ 	.byte	0x00, 0xf5, 0x21, 0x00


	//----- nvinfo : EIATTR_KPARAM_INFO
	.align		4
.L_16493:
        /*0078*/ 	.byte	0x04, 0x17
        /*007a*/ 	.short	(.L_16495 - .L_16494)
.L_16494:
        /*007c*/ 	.word	0x00000000
        /*0080*/ 	.short	0x000c
        /*0082*/ 	.short	0x0050
        /*0084*/ 	.byte	0x00, 0xf0, 0x11, 0x00


	//----- nvinfo : EIATTR_KPARAM_INFO
	.align		4
.L_16495:
        /*0088*/ 	.byte	0x04, 0x17
        /*008a*/ 	.short	(.L_16497 - .L_16496)
.L_16496:
        /*008c*/ 	.word	0x00000000
        /*0090*/ 	.short	0x000b
        /*0092*/ 	.short	0x004c
        /*0094*/ 	.byte	0x00, 0xf0, 0x11, 0x00


	//----- nvinfo : EIATTR_KPARAM_INFO
	.align		4
.L_16497:
        /*0098*/ 	.byte	0x04, 0x17
        /*009a*/ 	.short	(.L_16499 - .L_16498)
.L_16498:
        /*009c*/ 	.word	0x00000000
        /*00a0*/ 	.short	0x000a
        /*00a2*/ 	.short	0x0048
        /*00a4*/ 	.byte	0x00, 0xf0, 0x11, 0x00


	//----- nvinfo : EIATTR_KPARAM_INFO
	.align		4
.L_16499:
        /*00a8*/ 	.byte	0x04, 0x17
        /*00aa*/ 	.short	(.L_16501 - .L_16500)
.L_16500:
        /*00ac*/ 	.word	0x00000000
        /*00b0*/ 	.short	0x0009
        /*00b2*/ 	.short	0x0040
        /*00b4*/ 	.byte	0x00, 0xf5, 0x21, 0x00


	//----- nvinfo : EIATTR_KPARAM_INFO
	.align		4
.L_16501:
        /*00b8*/ 	.byte	0x04, 0x17
        /*00ba*/ 	.short	(.L_16503 - .L_16502)
.L_16502:
        /*00bc*/ 	.word	0x00000000
        /*00c0*/ 	.short	0x0008
        /*00c2*/ 	.short	0x0038
        /*00c4*/ 	.byte	0x00, 0xf0, 0x11, 0x00


	//----- nvinfo : EIATTR_KPARAM_INFO
	.align		4
.L_16503:
        /*00c8*/ 	.byte	0x04, 0x17
        /*00ca*/ 	.short	(.L_16505 - .L_16504)
.L_16504:
        /*00cc*/ 	.word	0x00000000
        /*00d0*/ 	.short	0x0007
        /*00d2*/ 	.short	0x0030
        /*00d4*/ 	.byte	0x00, 0xf5, 0x21, 0x00


	//----- nvinfo : EIATTR_KPARAM_INFO
	.align		4
.L_16505:
        /*00d8*/ 	.byte	0x04, 0x17
        /*00da*/ 	.short	(.L_16507 - .L_16506)
.L_16506:
        /*00dc*/ 	.word	0x00000000
        /*00e0*/ 	.short	0x0006
        /*00e2*/ 	.short	0x0028
        /*00e4*/ 	.byte	0x00, 0xf5, 0x21, 0x00


	//----- nvinfo : EIATTR_KPARAM_INFO
	.align		4
.L_16507:
        /*00e8*/ 	.byte	0x04, 0x17
        /*00ea*/ 	.short	(.L_16509 - .L_16508)
.L_16508:
        /*00ec*/ 	.word	0x00000000
        /*00f0*/ 	.short	0x0005
        /*00f2*/ 	.short	0x0024
        /*00f4*/ 	.byte	0x00, 0xf0, 0x11, 0x00


	//----- nvinfo : EIATTR_KPARAM_INFO
	.align		4
.L_16509:
        /*00f8*/ 	.byte	0x04, 0x17
        /*00fa*/ 	.short	(.L_16511 - .L_16510)
.L_16510:
        /*00fc*/ 	.word	0x00000000
        /*0100*/ 	.short	0x0004
        /*0102*/ 	.short	0x0020
        /*0104*/ 	.byte	0x00, 0xf0, 0x11, 0x00


	//----- nvinfo : EIATTR_KPARAM_INFO
	.align		4
.L_16511:
        /*0108*/ 	.byte	0x04, 0x17
        /*010a*/ 	.short	(.L_16513 - .L_16512)
.L_16512:
        /*010c*/ 	.word	0x00000000
        /*0110*/ 	.short	0x0003
        /*0112*/ 	.short	0x0018
        /*0114*/ 	.byte	0x00, 0xf5, 0x21, 0x00


	//----- nvinfo : EIATTR_KPARAM_INFO
	.align		4
.L_16513:
        /*0118*/ 	.byte	0x04, 0x17
        /*011a*/ 	.short	(.L_16515 - .L_16514)
.L_16514:
        /*011c*/ 	.word	0x00000000
        /*0120*/ 	.short	0x0002
        /*0122*/ 	.short	0x0010
        /*0124*/ 	.byte	0x00, 0xf5, 0x21, 0x00


	//----- nvinfo : EIATTR_KPARAM_INFO
	.align		4
.L_16515:
        /*0128*/ 	.byte	0x04, 0x17
        /*012a*/ 	.short	(.L_16517 - .L_16516)
.L_16516:
        /*012c*/ 	.word	0x00000000
        /*0130*/ 	.short	0x0001
        /*0132*/ 	.short	0x0008
        /*0134*/ 	.byte	0x00, 0xf5, 0x21, 0x00


	//----- nvinfo : EIATTR_KPARAM_INFO
	.align		4
.L_16517:
        /*0138*/ 	.byte	0x04, 0x17
        /*013a*/ 	.short	(.L_16519 - .L_16518)
.L_16518:
        /*013c*/ 	.word	0x00000000
        /*0140*/ 	.short	0x0000
        /*0142*/ 	.short	0x0000
        /*0144*/ 	.byte	0x00, 0xf5, 0x21, 0x00


	//----- nvinfo : EIATTR_SPARSE_MMA_MASK
	.align		4
.L_16519:
        /*0148*/ 	.byte	0x03, 0x50
        /*014a*/ 	.short	0x0000


	//----- nvinfo : EIATTR_MAXREG_COUNT
	.align		4
        /*014c*/ 	.byte	0x03, 0x1b
        /*014e*/ 	.short	0x00ff


	//----- nvinfo : EIATTR_NUM_BARRIERS
	.align		4
        /*0150*/ 	.byte	0x02, 0x4c
        /*0152*/ 	.byte	0x01
	.zero		1


	//----- nvinfo : EIATTR_EXTERNS
	.align		4
        /*0154*/ 	.byte	0x04, 0x0f
        /*0156*/ 	.short	(.L_16521 - .L_16520)


	//   ....[0]....
	.align		4
.L_16520:
        /*0158*/ 	.word	index@(__assertfail)


	//----- nvinfo : EIATTR_MERCURY_ISA_VERSION
	.align		4
.L_16521:
        /*015c*/ 	.byte	0x03, 0x5f
        /*015e*/ 	.short	0x0101


	//----- nvinfo : EIATTR_COOP_GROUP_MASK_REGIDS
	.align		4
        /*0160*/ 	.byte	0x04, 0x29
        /*0162*/ 	.short	(.L_16523 - .L_16522)


	//   ....[0]....
.L_16522:
        /*0164*/ 	.word	0xffffffff


	//   ....[1]....
        /*0168*/ 	.word	0xffffffff


	//   ....[2]....
        /*016c*/ 	.word	0xffffffff


	//   ....[3]....
        /*0170*/ 	.word	0xffffffff


	//   ....[4]....
        /*0174*/ 	.word	0xffffffff


	//   ....[5]....
        /*0178*/ 	.word	0xffffffff


	//   ....[6]....
        /*017c*/ 	.word	0xffffffff


	//   ....[7]....
        /*0180*/ 	.word	0xffffffff


	//   ....[8]....
        /*0184*/ 	.word	0xffffffff


	//   ....[9]....
        /*0188*/ 	.word	0xffffffff


	//   ....[10]....
        /*018c*/ 	.word	0xffffffff


	//   ....[11]....
        /*0190*/ 	.word	0xffffffff


	//   ....[12]....
        /*0194*/ 	.word	0xffffffff


	//   ....[13]....
        /*0198*/ 	.word	0xffffffff


	//   ....[14]....
        /*019c*/ 	.word	0xffffffff


	//   ....[15]....
        /*01a0*/ 	.word	0xffffffff


	//   ....[16]....
        /*01a4*/ 	.word	0xffffffff


	//   ....[17]....
        /*01a8*/ 	.word	0xffffffff


	//   ....[18]....
        /*01ac*/ 	.word	0xffffffff


	//   ....[19]....
        /*01b0*/ 	.word	0xffffffff


	//   ....[20]....
        /*01b4*/ 	.word	0x0500000f


	//   ....[21]....
        /*01b8*/ 	.word	0x0500000f


	//   ....[22]....
        /*01bc*/ 	.word	0x0500000f


	//   ....[23]....
        /*01c0*/ 	.word	0x0500000f


	//   ....[24]....
        /*01c4*/ 	.word	0x0500000f


	//   ....[25]....
        /*01c8*/ 	.word	0x0500000f


	//   ....[26]....
        /*01cc*/ 	.word	0x0500000f


	//   ....[27]....
        /*01d0*/ 	.word	0x0500000f


	//   ....[28]....
        /*01d4*/ 	.word	0x0500000f


	//   ....[29]....
        /*01d8*/ 	.word	0x0500000f


	//   ....[30]....
        /*01dc*/ 	.word	0x0500000f


	//   ....[31]....
        /*01e0*/ 	.word	0x0500000f


	//   ....[32]....
        /*01e4*/ 	.word	0x0500000f


	//----- nvinfo : EIATTR_COOP_GROUP_INSTR_OFFSETS
	.align		4
.L_16523:
        /*01e8*/ 	.byte	0x04, 0x28
        /*01ea*/ 	.short	(.L_16525 - .L_16524)


	//   ....[0]....
.L_16524:
        /*01ec*/ 	.word	0x00000aa0


	//   ....[1]....
        /*01f0*/ 	.word	0x00000ac0


	//   ....[2]....
        /*01f4*/ 	.word	0x00000ae0


	//   ....[3]....
        /*01f8*/ 	.word	0x00000b00


	//   ....[4]....
        /*01fc*/ 	.word	0x00000b20


	//   ....[5]....
        /*0200*/ 	.word	0x00000c30


	//   ....[6]....
        /*0204*/ 	.word	0x00000c50


	//   ....[7]....
        /*0208*/ 	.word	0x00000c70


	//   ....[8]....
        /*020c*/ 	.word	0x00001aa0


	//   ....[9]....
        /*0210*/ 	.word	0x00001ad0


	//   ....[10]....
        /*0214*/ 	.word	0x00001af0


	//   ....[11]....
        /*0218*/ 	.word	0x00001b10


	//   ....[12]....
        /*021c*/ 	.word	0x00001b30


	//   ....[13]....
        /*0220*/ 	.word	0x00001b80


	//   ....[14]....
        /*0224*/ 	.word	0x00001ba0


	//   ....[15]....
        /*0228*/ 	.word	0x00001bc0


	//   ....[16]....
        /*022c*/ 	.word	0x00002a20


	//   ....[17]....
        /*0230*/ 	.word	0x00002a30


	//   ....[18]....
        /*0234*/ 	.word	0x00002a40


	//   ....[19]....
        /*0238*/ 	.word	0x00002a50


	//   ....[20]....
        /*023c*/ 	.word	0x000030c0


	//   ....[21]....
        /*0240*/ 	.word	0x00003120


	//   ....[22]....
        /*0244*/ 	.word	0x00003180


	//   ....[23]....
        /*0248*/ 	.word	0x000031e0


	//   ....[24]....
        /*024c*/ 	.word	0x00003240


	//   ....[25]....
        /*0250*/ 	.word	0x000032c0


	//   ....[26]....
        /*0254*/ 	.word	0x00003320


	//   ....[27]....
        /*0258*/ 	.word	0x00003380


	//   ....[28]....
        /*025c*/ 	.word	0x00003400


	//   ....[29]....
        /*0260*/ 	.word	0x00003460


	//   ....[30]....
        /*0264*/ 	.word	0x000034e0


	//   ....[31]....
        /*0268*/ 	.word	0x00003540


	//   ....[32]....
        /*026c*/ 	.word	0x000035b0


	//----- nvinfo : EIATTR_VRC_CTA_INIT_COUNT
	.align		4
.L_16525:
        /*0270*/ 	.byte	0x02, 0x4a
	.zero		1
	.zero		1


	//----- nvinfo : EIATTR_SYSCALL_OFFSETS
	.align		4
        /*0274*/ 	.byte	0x04, 0x46
        /*0276*/ 	.short	(.L_16527 - .L_16526)


	//   ....[0]....
.L_16526:
        /*0278*/ 	.word	0x00002970


	//   ....[1]....
        /*027c*/ 	.word	0x00003060


	//----- nvinfo : EIATTR_EXIT_INSTR_OFFSETS
	.align		4
.L_16527:
        /*0280*/ 	.byte	0x04, 0x1c
        /*0282*/ 	.short	(.L_16529 - .L_16528)


	//   ....[0]....
.L_16528:
        /*0284*/ 	.word	0x00002dc0


	//   ....[1]....
        /*0288*/ 	.word	0x00002e00


	//   ....[2]....
        /*028c*/ 	.word	0x00002f60


	//   ....[3]....
        /*0290*/ 	.word	0x00003070


	//----- nvinfo : EIATTR_CRS_STACK_SIZE
	.align		4
.L_16529:
        /*0294*/ 	.byte	0x04, 0x1e
        /*0296*/ 	.short	(.L_16531 - .L_16530)
.L_16530:
        /*0298*/ 	.word	0x00000000


	//----- nvinfo : EIATTR_CBANK_PARAM_SIZE
	.align		4
.L_16531:
        /*029c*/ 	.byte	0x03, 0x19
        /*029e*/ 	.short	0x007c


	//----- nvinfo : EIATTR_PARAM_CBANK
	.align		4
        /*02a0*/ 	.byte	0x04, 0x0a
        /*02a2*/ 	.short	(.L_16533 - .L_16532)
	.align		4
.L_16532:
        /*02a4*/ 	.word	index@(.nv.constant0._ZN4vllm25paged_attention_v1_kernelIthLi32ELi32ELi128ELNS_18Fp8KVCacheDataTypeE1ELb1EEEvPT_PKS2_PKT0_S8_ifPKiSA_iPKfiiiSC_SC_iiiii)
        /*02a8*/ 	.short	0x0380
        /*02aa*/ 	.short	0x007c


	//----- nvinfo : EIATTR_SW_WAR
	.align		4
.L_16533:
        /*02ac*/ 	.byte	0x04, 0x36
        /*02ae*/ 	.short	(.L_16535 - .L_16534)
.L_16534:
        /*02b0*/ 	.word	0x00000008
.L_16535:


//--------------------- .nv.info._ZN4vllm25paged_attention_v1_kernelIthLi256ELi16ELi128ELNS_18Fp8KVCacheDataTypeE1ELb0EEEvPT_PKS2_PKT0_S8_ifPKiSA_iPKfiiiSC_SC_iiiii --------------------------
	.section	.nv.info._ZN4vllm25paged_attention_v1_kernelIthLi256ELi16ELi128ELNS_18Fp8KVCacheDataTypeE1ELb0EEEvPT_PKS2_PKT0_S8_ifPKiSA_iPKfiiiSC_SC_iiiii,"",@"SHT_CUDA_INFO"
	.sectionflags	@""
	.align	4


	//----- nvinfo : EIATTR_CUDA_API_VERSION
	.align		4
        /*0000*/ 	.byte	0x04, 0x37
        /*0002*/ 	.short	(.L_16537 - .L_16536)
.L_16536:
        /*0004*/ 	.word	0x00000082


	//----- nvinfo : EIATTR_KPARAM_INFO
	.align		4
.L_16537:
        /*0008*/ 	.byte	0x04, 0x17
        /*000a*/ 	.short	(.L_16539 - .L_16538)
.L_16538:
        /*000c*/ 	.word	0x00000000
        /*0010*/ 	.short	0x0013
        /*0012*/ 	.short	0x0078
        /*0014*/ 	.byte	0x00, 0xf0, 0x11, 0x00


	//----- nvinfo : EIATTR_KPARAM_INFO
	.align		4
.L_16539:
        /*0018*/ 	.byte	0x04, 0x17
        /*001a*/ 	.short	(.L_16541 - .L_16540)
.L_16540:
        /*001c*/ 	.word	0x00000000
        /*0020*/ 	.short	0x0012
        /*0022*/ 	.short	0x0074
        /*0024*/ 	.byte	0x00, 0xf0, 0x11, 0x00


	//----- nvinfo : EIATTR_KPARAM_INFO
	.align		4
.L_16541:
        /*0028*/ 	.byte	0x04, 0x17
        /*002a*/ 	.short	(.L_16543 - .L_16542)
.L_16542:
        /*002c*/ 	.word	0x00000000
        /*0030*/ 	.short	0x0011
        /*0032*/ 	.short	0x0070
        /*0034*/ 	.byte	0x00, 0xf0, 0x11, 0x00


	//----- nvinfo : EIATTR_KPARAM_INFO
	.align		4
.L_16543:
        /*0038*/ 	.byte	0x04, 0x17
        /*003a*/ 	.short	(.L_16545 - .L_16544)
.L_16544:
        /*003c*/ 	.word	0x00000000
        /*0040*/ 	.short	0x0010
        /*0042*/ 	.short	0x006c
        /*0044*/ 	.byte	0x00, 0xf0, 0x11, 0x00


	//----- nvinfo : EIATTR_KPARAM_INFO
	.align		4
.L_16545:
        /*0048*/ 	.byte	0x04, 0x17
        /*004a*/ 	.short	(.L_16547 - .L_16546)
.L_16546:
        /*004c*/ 	.word	0x00000000
        /*0050*/ 	.short	0x000f
        /*0052*/ 	.short	0x0068
        /*0054*/ 	.byte	0x00, 0xf0, 0x11, 0x00


	//----- nvinfo : EIATTR_KPARAM_INFO
	.align		4
.L_16547:
        /*0058*/ 	.byte	0x04, 0x17
        /*005a*/ 	.short	(.L_16549 - .L_16548)
.L_16548:
        /*005c*/ 	.word	0x00000000
        /*0060*/ 	.short	0x000e
        /*0062*/ 	.short	0x0060
        /*0064*/ 	.byte	0x00, 0xf5, 0x21, 0x00


	//----- nvinfo : EIATTR_KPARAM_INFO
	.align		4
.L_16549:
        /*0068*/ 	.byte	0x04, 0x17
        /*006a*/ 	.short	(.L_16551 - .L_16550)
.L_16550:
        /*006c*/ 	.word	0x00000000
        /*0070*/ 	.short	0x000d
        /*0072*/ 	.short	0x0058
        /*0074*/ 	.byte	0x00, 0xf5, 0x21, 0x00


	//----- nvinfo : EIATTR_KPARAM_INFO
	.align		4
.L_16551:
        /*0078*/ 	.byte	0x04, 0x17
        /*007a*/ 	.short	(.L_16553 - .L_16552)
.L_16552:
        /*007c*/ 	.word	0x00000000
        /*0080*/ 	.short	0x000c
        /*0082*/ 	.short	0x0050
        /*0084*/ 	.byte	0x00, 0xf0, 0x11, 0x00


	//----- nvinfo : EIATTR_KPARAM_INFO
	.align		4
.L_16553:
        /*0088*/ 	.byte	0x04, 0x17
        /*008a*/ 	.short	(.L_16555 - .L_16554)
.L_16554:
        /*008c*/ 	.word	0x00000000
        /*0090*/ 	.short	0x000b
        /*0092*/ 	.short	0x004c
        /*0094*/ 	.byte	0x00, 0xf0, 0x11, 0x00


	//----- nvinfo : EIATTR_KPARAM_INFO
	.align		4
.L_16555:
        /*0098*/ 	.byte	0x04, 0x17
        /*009a*/ 	.short	(.L_16557 - .L_16556)
.L_16556:
        /*009c*/ 	.word	0x00000000
        /*00a0*/ 	.short	0x000a
        /*00a2*/ 	.short	0x0048
        /*00a4*/ 	.byte	0x00, 0xf0, 0x11, 0x00


	//----- nvinfo : EIATTR_KPARAM_INFO
	.align		4
.L_16557:
        /*00a8*/ 	.byte	0x04, 0x17
        /*00aa*/ 	.short	(.L_16559 - .L_16558)
.L_16558:
        /*00ac*/ 	.word	0x00000000
        /*00b0*/ 	.short	0x0009
        /*00b2*/ 	.short	0x0040
        /*00b4*/ 	.byte	0x00, 0xf5, 0x21, 0x00


	//----- nvinfo : EIATTR_KPARAM_INFO
	.align		4
.L_16559:
        /*00b8*/ 	.byte	0x04, 0x17
        /*00ba*/ 	.short	(.L_16561 - .L_16560)
.L_16560:
        /*00bc*/ 	.word	0x00000000
        /*00c0*/ 	.short	0x0008
        /*00c2*/ 	.short	0x0038
        /*00c4*/ 	.byte	0x00, 0xf0, 0x11, 0x00


	//----- nvinfo : EIATTR_KPARAM_INFO
	.align		4
.L_16561:
        /*00c8*/ 	.byte	0x04, 0x17
        /*00ca*/ 	.short	(.L_16563 - .L_16562)
.L_16562:
        /*00cc*/ 	.word	0x00000000
        /*00d0*/ 	.short	0x0007
        /*00d2*/ 	.short	0x0030
        /*00d4*/ 	.byte	0x00, 0xf5, 0x21, 0x00


	//----- nvinfo : EIATTR_KPARAM_INFO
	.align		4
.L_16563:
        /*00d8*/ 	.byte	0x04, 0x17
        /*00da*/ 	.short	(.L_16565 - .L_16564)
.L_16564:
        /*00dc*/ 	.word	0x00000000
        /*00e0*/ 	.short	0x0006
        /*00e2*/ 	.short	0x0028
        /*00e4*/ 	.byte	0x00, 0xf5, 0x21, 0x00


	//----- nvinfo : EIATTR_KPARAM_INFO
	.align		4
.L_16565:
        /*00e8*/ 	.byte	0x04, 0x17
        /*00ea*/ 	.short	(.L_16567 - .L_16566)
.L_16566:
        /*00ec*/ 	.word	0x00000000
        /*00f0*/ 	.short	0x0005
        /*00f2*/ 	.short	0x0024
        /*00f4*/ 	.byte	0x00, 0xf0, 0x11, 0x00


	//----- nvinfo : EIATTR_KPARAM_INFO
	.align		4
.L_16567:
        /*00f8*/ 	.byte	0x04, 0x17
        /*00fa*/ 	.short	(.L_16569 - .L_16568)
.L_16568:
        /*00fc*/ 	.word	0x00000000
        /*0100*/ 	.short	0x0004
        /*0102*/ 	.short	0x0020
        /*0104*/ 	.byte	0x00, 0xf0, 0x11, 0x00


	//----- nvinfo : EIATTR_KPARAM_INFO
	.align		4
.L_16569:
        /*0108*/ 	.byte	0x04, 0x17
        /*010a*/ 	.short	(.L_16571 - .L_16570)
.L_16570:
        /*010c*/ 	.word	0x00000000
        /*0110*/ 	.short	0x0003
        /*0112*/ 	.short	0x0018
        /*0114*/ 	.byte	0x00, 0xf5, 0x21, 0x00


	//----- nvinfo : EIATTR_KPARAM_INFO
	.align		4
.L_16571:
        /*0118*/ 	.byte	0x04, 0x17
        /*011a*/ 	.short	(.L_16573 - .L_16572)
.L_16572:
        /*011c*/ 	.word	0x00000000
        /*0120*/ 	.short	0x0002
        /*0122*/ 	.short	0x0010
        /*0124*/ 	.byte	0x00, 0xf5, 0x21, 0x00


	//----- nvinfo : EIATTR_KPARAM_INFO
	.align		4
.L_16573:
        /*0128*/ 	.byte	0x04, 0x17
        /*012a*/ 	.short	(.L_16575 - .L_16574)
.L_16574:
        /*012c*/ 	.word	0x00000000
        /*0130*/ 	.short	0x0001
        /*0132*/ 	.short	0x0008
        /*0134*/ 	.byte	0x00, 0xf5, 0x21, 0x00


	//----- nvinfo : EIATTR_KPARAM_INFO
	.align		4
.L_16575:
        /*0138*/ 	.byte	0x04, 0x17
        /*013a*/ 	.short	(.L_16577 - .L_16576)
.L_16576:
        /*013c*/ 	.word	0x00000000
        /*0140*/ 	.short	0x0000
        /*0142*/ 	.short	0x0000
        /*0144*/ 	.byte	0x00, 0xf5, 0x21, 0x00


	//----- nvinfo : EIATTR_SPARSE_MMA_MASK
	.align		4
.L_16577:
        /*0148*/ 	.byte	0x03, 0x50
        /*014a*/ 	.short	0x0000


	//----- nvinfo : EIATTR_MAXREG_COUNT
	.align		4
        /*014c*/ 	.byte	0x03, 0x1b
        /*014e*/ 	.short	0x00ff


	//----- nvinfo : EIATTR_NUM_BARRIERS
	.align		4
        /*0150*/ 	.byte	0x02, 0x4c
        /*0152*/ 	.byte	0x01
	.zero		1


	//----- nvinfo : EIATTR_EXTERNS
	.align		4
        /*0154*/ 	.byte	0x04, 0x0f
        /*0156*/ 	.short	(.L_16579 - .L_16578)


	//   ....[0]....
	.align		4
.L_16578:
        /*0158*/ 	.word	index@(__assertfail)


	//----- nvinfo : EIATTR_MERCURY_ISA_VERSION
	.align		4
.L_16579:
        /*015c*/ 	.byte	0x03, 0x5f
        /*015e*/ 	.short	0x0101


	//----- nvinfo : EIATTR_COOP_GROUP_MASK_REGIDS
	.align		4
        /*0160*/ 	.byte	0x04, 0x29
        /*0162*/ 	.short	(.L_16581 - .L_16580)


	//   ....[0]....
.L_16580:
        /*0164*/ 	.word	0xffffffff


	//   ....[1]....
        /*0168*/ 	.word	0xffffffff


	//   ....[2]....
        /*016c*/ 	.word	0xffffffff


	//   ....[3]....
        /*0170*/ 	.word	0xffffffff


	//   ....[4]....
        /*0174*/ 	.word	0xffffffff


	//   ....[5]....
        /*0178*/ 	.word	0xffffffff


	//   ....[6]....
        /*017c*/ 	.word	0xffffffff


	//   ....[7]....
        /*0180*/ 	.word	0xffffffff


	//   ....[8]....
        /*0184*/ 	.word	0xffffffff


	//   ....[9]....
        /*0188*/ 	.word	0xffffffff


	//   ....[10]....
        /*018c*/ 	.word	0xffffffff


	//   ....[11]....
        /*0190*/ 	.word	0xffffffff


	//   ....[12]....
        /*0194*/ 	.word	0xffffffff


	//   ....[13]....
        /*0198*/ 	.word	0xffffffff


	//   ....[14]....
        /*019c*/ 	.word	0xffffffff


	//   ....[15]....
        /*01a0*/ 	.word	0x0500000f


	//   ....[16]....
        /*01a4*/ 	.word	0x0500000f


	//   ....[17]....
        /*01a8*/ 	.word	0x0500000f


	//   ....[18]....
        /*01ac*/ 	.word	0x0500000f


	//----- nvinfo : EIATTR_COOP_GROUP_INSTR_OFFSETS
	.align		4
.L_16581:
        /*01b0*/ 	.byte	0x04, 0x28
        /*01b2*/ 	.short	(.L_16583 - .L_16582)


	//   ....[0]....
.L_16582:
        /*01b4*/ 	.word	0x00000270


	//   ....[1]....
        /*01b8*/ 	.word	0x00000290


	//   ....[2]....
        /*01bc*/ 	.word	0x000002b0


	//   ....[3]....
        /*01c0*/ 	.word	0x000002d0


	//   ....[4]....
        /*01c4*/ 	.word	0x000003d0


	//   ....[5]....
        /*01c8*/ 	.word	0x000003f0


	//   ....[6]....
        /*01cc*/ 	.word	0x00000420


	//   ....[7]....
        /*01d0*/ 	.word	0x00001250


	//   ....[8]....
        /*01d4*/ 	.word	0x00001280


	//   ....[9]....
        /*01d8*/ 	.word	0x000012a0


	//   ....[10]....
        /*01dc*/ 	.word	0x000012c0


	//   ....[11]....
        /*01e0*/ 	.word	0x000012e0


	//   ....[12]....
        /*01e4*/ 	.word	0x00001330


	//   ....[13]....
        /*01e8*/ 	.word	0x00001350


	//   ....[14]....
        /*01ec*/ 	.word	0x00001370


	//   ....[15]....
        /*01f0*/ 	.word	0x00002860


	//   ....[16]....
        /*01f4*/ 	.word	0x000028c0


	//   ....[17]....
        /*01f8*/ 	.word	0x00002920


	//   ....[18]....
        /*01fc*/ 	.word	0x00002980


	//----- nvinfo : EIATTR_VRC_CTA_INIT_COUNT
	.align		4
.L_16583:
        /*0200*/ 	.byte	0x02, 0x4a
	.zero		1
	.zero		1


	//----- nvinfo : EIATTR_SYSCALL_OFFSETS
	.align		4
        /*0204*/ 	.byte	0x04, 0x46
        /*0206*/ 	.short	(.L_16585 - .L_16584)


	//   ....[0]....
.L_16584:
        /*0208*/ 	.word	0x00000220


	//----- nvinfo : EIATTR_EXIT_INSTR_OFFSETS
	.align		4
.L_16585:
        /*020c*/ 	.byte	0x04, 0x1c
        /*020e*/ 	.short	(.L_16587 - .L_16586)


	//   ....[0]....
.L_16586:
        /*0210*/ 	.word	0x00002510


	//   ....[1]....
        /*0214*/ 	.word	0x00002570


	//   ....[2]....
        /*0218*/ 	.word	0x00002810


	//----- nvinfo : EIATTR_CRS_STACK_SIZE
	.align		4
.L_16587:
        /*021c*/ 	.byte	0x04, 0x1e
        /*021e*/ 	.short	(.L_16589 - .L_16588)
.L_16588:
        /*0220*/ 	.word	0x00000000


	//----- nvinfo : EIATTR_CBANK_PARAM_SIZE
	.align		4
.L_16589:
        /*0224*/ 	.byte	0x03, 0x19
        /*0226*/ 	.short	0x007c


	//----- nvinfo : EIATTR_PARAM_CBANK
	.align		4
        /*0228*/ 	.byte	0x04, 0x0a
        /*022a*/ 	.short	(.L_16591 - .L_16590)
	.align		4
.L_16590:
        /*022c*/ 	.word	index@(.nv.constant0._ZN4vllm25paged_attention_v1_kernelIthLi256ELi16ELi128ELNS_18Fp8KVCacheDataTypeE1ELb0EEEvPT_PKS2_PKT0_S8_ifPKiSA_iPKfiiiSC_SC_iiiii)
        /*0230*/ 	.short	0x0380
        /*0232*/ 	.short	0x007c


	//----- nvinfo : EIATTR_SW_WAR
	.align		4
.L_16591:
        /*0234*/ 	.byte	0x04, 0x36
        /*0236*/ 	.short	(.L_16593 - .L_16592)
.L_16592:
        /*0238*/ 	.word	0x00000008
.L_16593:


//--------------------- .nv.info._ZN4vllm25paged_attention_v1_kernelIthLi192ELi16ELi128ELNS_18Fp8KVCacheDataTypeE1ELb0EEEvPT_PKS2_PKT0_S8_ifPKiSA_iPKfiiiSC_SC_iiiii --------------------------
	.section	.nv.info._ZN4vllm25paged_attention_v1_kernelIthLi192ELi16ELi128ELNS_18Fp8KVCacheDataTypeE1ELb0EEEvPT_PKS2_PKT0_S8_ifPKiSA_iPKfiiiSC_SC_iiiii,"",@"SHT_CUDA_INFO"
	.sectionflags	@""
	.align	4


	//----- nvinfo : EIATTR_CUDA_API_VERSION
	.align		4
        /*0000*/ 	.byte	0x04, 0x37
        /*0002*/ 	.short	(.L_16595 - .L_16594)
.L_16594:
        /*0004*/ 	.word	0x00000082


	//----- nvinfo : EIATTR_KPARAM_INFO
	.align		4
.L_16595:
        /*0008*/ 	.byte	0x04, 0x17
        /*000a*/ 	.short	(.L_16597 - .L_16596)
.L_16596:
        /*000c*/ 	.word	0x00000000
        /*0010*/ 	.short	0x0013
        /*0012*/ 	.short	0x0078
        /*0014*/ 	.byte	0x00, 0xf0, 0x11, 0x00


	//----- nvinfo : EIATTR_KPARAM_INFO
	.align		4
.L_16597:
        /*0018*/ 	.byte	0x04, 0x17
        /*001a*/ 	.short	(.L_16599 - .L_16598)
.L_16598:
        /*001c*/ 	.word	0x00000000
        /*0020*/ 	.short	0x0012
        /*0022*/ 	.short	0x0074
        /*0024*/ 	.byte	0x00, 0xf0, 0x11, 0x00


	//----- nvinfo : EIATTR_KPARAM_INFO
	.align		4
.L_16599:
        /*0028*/ 	.byte	0x04, 0x17
        /*002a*/ 	.short	(.L_16601 - .L_16600)
.L_16600:
        /*002c*/ 	.word	0x00000000
        /*0030*/ 	.short	0x0011
        /*0032*/ 	.short	0x0070
        /*0034*/ 	.byte	0x00, 0xf0, 0x11, 0x00


	//----- nvinfo : EIATTR_KPARAM_INFO
	.align		4
.L_16601:
        /*0038*/ 	.byte	0x04, 0x17
        /*003a*/ 	.short	(.L_16603 - .L_16602)
.L_16602:
        /*003c*/ 	.word	0x00000000
        /*0040*/ 	.short	0x0010
        /*0042*/ 	.short	0x006c
        /*0044*/ 	.byte	0x00, 0xf0, 0x11, 0x00


	//----- nvinfo : EIATTR_KPARAM_INFO
	.align		4
.L_16603:
        /*0048*/ 	.byte	0x04, 0x17
        /*004a*/ 	.short	(.L_16605 - .L_16604)
.L_16604:
        /*004c*/ 	.word	0x00000000
        /*0050*/ 	.short	0x000f
        /*0052*/ 	.short	0x0068
        /*0054*/ 	.byte	0x00, 0xf0, 0x11, 0x00


	//----- nvinfo : EIATTR_KPARAM_INFO
	.align		4
.L_16605:
        /*0058*/ 	.byte	0x04, 0x17
        /*005a*/ 	.short	(.L_16607 - .L_16606)
.L_16606:
        /*005c*/ 	.word	0x00000000
        /*0060*/ 	.short	0x000e
        /*0062*/ 	.short	0x0060
        /*0064*/ 	.byte	0x00, 0xf5, 0x21, 0x00


	//----- nvinfo : EIATTR_KPARAM_INFO
	.align		4
.L_16607:
        /*0068*/ 	.byte	0x04, 0x17
        /*006a*/ 	.short	(.L_16609 - .L_16608)
.L_16608:
        /*006c*/ 	.word	0x00000000
        /*0070*/ 	.short	0x000d
        /*0072*/ 	.short	0x0058
        /*0074*/ 	.byte	0x00, 0xf5, 0x21, 0x00


	//----- nvinfo : EIATTR_KPARAM_INFO
	.align		4
.L_16609:
        /*0078*/ 	.byte	0x04, 0x17
        /*007a*/ 	.short	(.L_16611 - .L_16610)
.L_16610:
        /*007c*/ 	.word	0x00000000
        /*0080*/ 	.short	0x000c
        /*0082*/ 	.short	0x0050
        /*0084*/ 	.byte	0x00, 0xf0, 0x11, 0x00


	//----- nvinfo : EIATTR_KPARAM_INFO
	.align		4
.L_16611:
        /*0088*/ 	.byte	0x04, 0x17
        /*008a*/ 	.short	(.L_16613 - .L_16612)
.L_16612:
        /*008c*/ 	.word	0x00000000
        /*0090*/ 	.short	0x000b
        /*0092*/ 	.short	0x004c
        /*0094*/ 	.byte	0x00, 0xf0, 0x11, 0x00


	//----- nvinfo : EIATTR_KPARAM_INFO
	.align		4
.L_16613:
        /*0098*/ 	.byte	0x04, 0x17
        /*009a*/ 	.short	(.L_16615 - .L_16614)
.L_16614:
        /*009c*/ 	.word	0x00000000
        /*00a0*/ 	.short	0x000a
        /*00a2*/ 	.short	0x0048
        /*00a4*/ 	.byte	0x00, 0xf0, 0x11, 0x00


	//----- nvinfo : EIATTR_KPARAM_INFO
	.align		4
.L_16615:
        /*00a8*/ 	.byte	0x04, 0x17
        /*00aa*/ 	.short	(.L_16617 - .L_16616)
.L_16616:
        /*00ac*/ 	.word	0x00000000
        /*00b0*/ 	.short	0x0009
        /*00b2*/ 	.short	0x0040
        /*00b4*/ 	.byte	0x00, 0xf5, 0x21, 0x00


	//----- nvinfo : EIATTR_KPARAM_INFO
	.align		4
.L_16617:
        /*00b8*/ 	.byte	0x04, 0x17
        /*00ba*/ 	.short	(.L_16619 - .L_16618)
.L_16618:
        /*00bc*/ 	.word	0x00000000
        /*00c0*/ 	.short	0x0008
        /*00c2*/ 	.short	0x0038
        /*00c4*/ 	.byte	0x00, 0xf0, 0x11, 0x00


	//----- nvinfo : EIATTR_KPARAM_INFO
	.align		4
.L_16619:
        /*00c8*/ 	.byte	0x04, 0x17
        /*00ca*/ 	.short	(.L_16621 - .L_16620)
.L_16620:
        /*00cc*/ 	.word	0x00000000
        /*00d0*/ 	.short	0x0007
        /*00d2*/ 	.short	0x0030
        /*00d4*/ 	.byte	0x00, 0xf5, 0x21, 0x00


	//----- nvinfo : EIATTR_KPARAM_INFO
	.align		4
.L_16621:
        /*00d8*/ 	.byte	0x04, 0x17
        /*00da*/ 	.short	(.L_16623 - .L_16622)
.L_16622:
        /*00dc*/ 	.word	0x00000000
        /*00e0*/ 	.short	0x0006
        /*00e2*/ 	.short	0x0028
        /*00e4*/ 	.byte	0x00, 0xf5, 0x21, 0x00


	//----- nvinfo : EIATTR_KPARAM_INFO
	.align		4
.L_16623:
        /*00e8*/ 	.byte	0x04, 0x17
        /*00ea*/ 	.short	(.L_16625 - .L_16624)
.L_16624:
        /*00ec*/ 	.word	0x00000000
        /*00f0*/ 	.short	0x0005
        /*00f2*/ 	.short	0x0024
        /*00f4*/ 	.byte	0x00, 0xf0, 0x11, 0x00


	//----- nvinfo : EIATTR_KPARAM_INFO
	.align		4
.L_16625:
        /*00f8*/ 	.byte	0x04, 0x17
        /*00fa*/ 	.short	(.L_16627 - .L_16626)
.L_16626:
        /*00fc*/ 	.word	0x00000000
        /*0100*/ 	.short	0x0004
        /*0102*/ 	.short	0x0020
        /*0104*/ 	.byte	0x00, 0xf0, 0x11, 0x00


	//----- nvinfo : EIATTR_KPARAM_INFO
	.align		4
.L_16627:
        /*0108*/ 	.byte	0x04, 0x17
        /*010a*/ 	.short	(.L_16629 - .L_16628)
.L_16628:
        /*010c*/ 	.word	0x00000000
        /*0110*/ 	.short	0x0003
        /*0112*/ 	.short	0x0018
        /*0114*/ 	.byte	0x00, 0xf5, 0x21, 0x00


	//----- nvinfo : EIATTR_KPARAM_INFO
	.align		4
.L_16629:
        /*0118*/ 	.byte	0x04, 0x17
        /*011a*/ 	.short	(.L_16631 - .L_16630)
.L_16630:
        /*011c*/ 	.word	0x00000000
        /*0120*/ 	.short	0x0002
        /*0122*/ 	.short	0x0010
        /*0124*/ 	.byte	0x00, 0xf5, 0x21, 0x00


	//----- nvinfo : EIATTR_KPARAM_INFO
	.align		4
.L_16631:
        /*0128*/ 	.byte	0x04, 0x17
        /*012a*/ 	.short	(.L_16633 - .L_16632)
.L_16632:
        /*012c*/ 	.word	0x00000000
        /*0130*/ 	.short	0x0001
        /*0132*/ 	.short	0x0008
        /*0134*/ 	.byte	0x00, 0xf5, 0x21, 0x00


	//----- nvinfo : EIATTR_KPARAM_INFO
	.align		4
.L_16633:
        /*0138*/ 	.byte	0x04, 0x17
        /*013a*/ 	.short	(.L_16635 - .L_16634)
.L_16634:
        /*013c*/ 	.word	0x00000000
        /*0140*/ 	.short	0x0000
        /*0142*/ 	.short	0x0000
        /*0144*/ 	.byte	0x00, 0xf5, 0x21, 0x00


	//----- nvinfo : EIATTR_SPARSE_MMA_MASK
	.align		4
.L_16635:
        /*0148*/ 	.byte	0x03, 0x50
        /*014a*/ 	.short	0x0000


	//----- nvinfo : EIATTR_MAXREG_COUNT
	.align		4
        /*014c*/ 	.byte	0x03, 0x1b
        /*014e*/ 	.short	0x00ff


	//----- nvinfo : EIATTR_NUM_BARRIERS
	.align		4
        /*0150*/ 	.byte	0x02, 0x4c
        /*0152*/ 	.byte	0x01
	.zero		1


	//----- nvinfo : EIATTR_EXTERNS
	.align		4
        /*0154*/ 	.byte	0x04, 0x0f
        /*0156*/ 	.short	(.L_16637 - .L_16636)


	//   ....[0]....
	.align		4
.L_16636:
        /*0158*/ 	.word	index@(__assertfail)


	//----- nvinfo : EIATTR_MERCURY_ISA_VERSION
	.align		4
.L_16637:
        /*015c*/ 	.byte	0x03, 0x5f
        /*015e*/ 	.short	0x0101


	//----- nvinfo : EIATTR_COOP_GROUP_MASK_REGIDS
	.align		4
        /*0160*/ 	.byte	0x04, 0x29
        /*0162*/ 	.short	(.L_16639 - .L_16638)


	//   ....[0]....
.L_16638:
        /*0164*/ 	.word	0xffffffff


	//   ....[1]....
        /*0168*/ 	.word	0xffffffff


	//   ....[2]....
        /*016c*/ 	.word	0xffffffff


	//   ....[3]....
        /*0170*/ 	.word	0xffffffff


	//   ....[4]....
        /*0174*/ 	.word	0xffffffff


	//   ....[5]....
        /*0178*/ 	.word	0xffffffff


	//   ....[6]....
        /*017c*/ 	.word	0xffffffff


	//   ....[7]....
        /*0180*/ 	.word	0xffffffff


	//   ....[8]....
        /*0184*/ 	.word	0xffffffff


	//   ....[9]....
        /*0188*/ 	.word	0xffffffff


	//   ....[10]....
        /*018c*/ 	.word	0xffffffff


	//   ....[11]....
        /*0190*/ 	.word	0xffffffff


	//   ....[12]....
        /*0194*/ 	.word	0xffffffff


	//   ....[13]....
        /*0198*/ 	.word	0xffffffff


	//   ....[14]....
        /*019c*/ 	.word	0xffffffff


	//   ....[15]....
        /*01a0*/ 	.word	0x0500000f


	//   ....[16]....
        /*01a4*/ 	.word	0x0500000f


	//   ....[17]....
        /*01a8*/ 	.word	0x0500000f


	//   ....[18]....
        /*01ac*/ 	.word	0x0500000f


	//----- nvinfo : EIATTR_COOP_GROUP_INSTR_OFFSETS
	.align		4
.L_16639:
        /*01b0*/ 	.byte	0x04, 0x28
        /*01b2*/ 	.short	(.L_16641 - .L_16640)


	//   ....[0]....
.L_16640:
        /*01b4*/ 	.word	0x00000270


	//   ....[1]....
        /*01b8*/ 	.word	0x00000290


	//   ....[2]....
        /*01bc*/ 	.word	0x000002b0


	//   ....[3]....
        /*01c0*/ 	.word	0x000002d0


	//   ....[4]....
        /*01c4*/ 	.word	0x000003d0


	//   ....[5]....
        /*01c8*/ 	.word	0x000003f0


	//   ....[6]....
        /*01cc*/ 	.word	0x00000420


	//   ....[7]....
        /*01d0*/ 	.word	0x00001250


	//   ....[8]....
        /*01d4*/ 	.word	0x00001280


	//   ....[9]....
        /*01d8*/ 	.word	0x000012a0


	//   ....[10]....
        /*01dc*/ 	.word	0x000012c0


	//   ....[11]....
        /*01e0*/ 	.word	0x000012e0


	//   ....[12]....
        /*01e4*/ 	.word	0x00001330


	//   ....[13]....
        /*01e8*/ 	.word	0x00001350


	//   ....[14]....
        /*01ec*/ 	.word	0x00001370


	//   ....[15]....
        /*01f0*/ 	.word	0x00002600


	//   ....[16]....
        /*01f4*/ 	.word	0x00002660


	//   ....[17]....
        /*01f8*/ 	.word	0x000026c0


	//   ....[18]....
        /*01fc*/ 	.word	0x00002720


	//----- nvinfo : EIATTR_VRC_CTA_INIT_COUNT
	.align		4
.L_16641:
        /*0200*/ 	.byte	0x02, 0x4a
	.zero		1
	.zero		1


	//----- nvinfo : EIATTR_SYSCALL_OFFSETS
	.align		4
        /*0204*/ 	.byte	0x04, 0x46
        /*0206*/ 	.short	(.L_16643 - .L_16642)


	//   ....[0]....
.L_16642:
        /*0208*/ 	.word	0x00000220


	//----- nvinfo : EIATTR_EXIT_INSTR_OFFSETS
	.align		4
.L_16643:
        /*020c*/ 	.byte	0x04, 0x1c
        /*020e*/ 	.short	(.L_16645 - .L_16644)


	//   ....[0]....
.L_16644:
        /*0210*/ 	.word	0x00002330


	//   ....[1]....
        /*0214*/ 	.word	0x00002390


	//   ....[2]....
        /*0218*/ 	.word	0x000025b0


	//----- nvinfo : EIATTR_CRS_STACK_SIZE
	.align		4
.L_16645:
        /*021c*/ 	.byte	0x04, 0x1e
        /*021e*/ 	.short	(.L_16647 - .L_16646)
.L_16646:
        /*0220*/ 	.word	0x00000000


	//----- nvinfo : EIATTR_CBANK_PARAM_SIZE
	.align		4
.L_16647:
        /*0224*/ 	.byte	0x03, 0x19
        /*0226*/ 	.short	0x007c


	//----- nvinfo : EIATTR_PARAM_CBANK
	.align		4
        /*0228*/ 	.byte	0x04, 0x0a
        /*022a*/ 	.short	(.L_16649 - .L_16648)
	.align		4
.L_16648:
        /*022c*/ 	.word	index@(.nv.constant0._ZN4vllm25paged_attention_v1_kernelIthLi192ELi16ELi128ELNS_18Fp8KVCacheDataTypeE1ELb0EEEvPT_PKS2_PKT0_S8_ifPKiSA_iPKfiiiSC_SC_iiiii)
        /*0230*/ 	.short	0x0380
        /*0232*/ 	.short	0x007c


	//----- nvinfo : EIATTR_SW_WAR
	.align		4
.L_16649:
        /*0234*/ 	.byte	0x04, 0x36
        /*0236*/ 	.short	(.L_16651 - .L_16650)
.L_16650:
        /*0238*/ 	.word	0x00000008
.L_16651:


//--------------------- .nv.info._ZN4vllm25paged_attention_v1_kernelIthLi128ELi16ELi128ELNS_18Fp8KVCacheDataTypeE1ELb0EEEvPT_PKS2_PKT0_S8_ifPKiSA_iPKfiiiSC_SC_iiiii --------------------------
	.section	.nv.info._ZN4vllm25paged_attention_v1_kernelIthLi128ELi16ELi128ELNS_18Fp8KVCacheDataTypeE1ELb0EEEvPT_PKS2_PKT0_S8_ifPKiSA_iPKfiiiSC_SC_iiiii,"",@"SHT_CUDA_INFO"
	.sectionflags	@""
	.align	4


	//----- nvinfo : EIATTR_CUDA_API_VERSION
	.align		4
        /*0000*/ 	.byte	0x04, 0x37
        /*0002*/ 	.short	(.L_16653 - .L_16652)
.L_16652:
        /*0004*/ 	.word	0x00000082


	//----- nvinfo : EIATTR_KPARAM_INFO
	.align		4
.L_16653:
        /*0008*/ 	.byte	0x04, 0x17
        /*000a*/ 	.short	(.L_16655 - .L_16654)
.L_16654:
        /*000c*/ 	.word	0x00000000
        /*0010*/ 	.short	0x0013
        /*0012*/ 	.short	0x0078
        /*0014*/ 	.byte	0x00, 0xf0, 0x11, 0x00


	//----- nvinfo : EIATTR_KPARAM_INFO
	.align		4
.L_16655:
        /*0018*/ 	.byte	0x04, 0x17
        /*001a*/ 	.short	(.L_16657 - .L_16656)
.L_16656:
        /*001c*/ 	.word	0x00000000
        /*0020*/ 	.short	0x0012
        /*0022*/ 	.short	0x0074
        /*0024*/ 	.byte	0x00, 0xf0, 0x11, 0x00


	//----- nvinfo : EIATTR_KPARAM_INFO
	.align		4
.L_16657:
        /*0028*/ 	.byte	0x04, 0x17
        /*002a*/ 	.short	(.L_16659 - .L_16658)
.L_16658:
        /*002c*/ 	.word	0x00000000
        /*0030*/ 	.short	0x0011
        /*0032*/ 	.short	0x0070
        /*0034*/ 	.byte	0x00, 0xf0, 0x11, 0x00


	//----- nvinfo : EIATTR_KPARAM_INFO
	.align		4
.L_16659:
        /*0038*/ 	.byte	0x04, 0x17
        /*003a*/ 	.short	(.L_16661 - .L_16660)
.L_16660:
        /*003c*/ 	.word	0x00000000
        /*0040*/ 	.short	0x0010
        /*0042*/ 	.short	0x006c
        /*0044*/ 	.byte	0x00, 0xf0, 0x11, 0x00


	//----- nvinfo : EIATTR_KPARAM_INFO
	.align		4
.L_16661:
        /*0048*/ 	.byte	0x04, 0x17
        /*004a*/ 	.short	(.L_16663 - .L_16662)
.L_16662:
        /*004c*/ 	.word	0x00000000
        /*0050*/ 	.short	0x000f
        /*0052*/ 	.short	0x0068
        /*0054*/ 	.byte	0x00, 0xf0, 0x11, 0x00


	//----- nvinfo : EIATTR_KPARAM_INFO
	.align		4
.L_16663:
        /*0058*/ 	.byte	0x04, 0x17
        /*005a*/ 	.short	(.L_16665 - .L_16664)
.L_16664:
        /*005c*/ 	.word	0x00000000
        /*0060*/ 	.short	0x000e
        /*0062*/ 	.short	0x0060
        /*0064*/ 	.byte	0x00, 0xf5, 0x21, 0x00


	//----- nvinfo : EIATTR_KPARAM_INFO
	.align		4
.L_16665:
        /*0068*/ 	.byte	0x04, 0x17
        /*006a*/ 	.short	(.L_16667 - .L_16666)
.L_16666:
        /*006c*/ 	.word	0x00000000
        /*0070*/ 	.short	0x000d
        /*0072*/ 	.short	0x0058
        /*0074*/ 	.byte	0x00, 0xf5, 0x21, 0x00


	//----- nvinfo : EIATTR_KPARAM_INFO
	.align		4
.L_16667:
        /*0078*/ 	.byte	0x04, 0x17
        /*007a*/ 	.short	(.L_16669 - .L_16668)
.L_16668:
        /*007c*/ 	.word	0x00000000
        /*0080*/ 	.short	0x000c
        /*0082*/ 	.short	0x0050
        /*0084*/ 	.byte	0x00, 0xf0, 0x11, 0x00


	//----- nvinfo : EIATTR_KPARAM_INFO
	.align		4
.L_16669:
        /*0088*/ 	.byte	0x04, 0x17
        /*008a*/ 	.short	(.L_16671 - .L_16670)
.L_16670:
        /*008c*/ 	.word	0x00000000
        /*0090*/ 	.short	0x000b
        /*0092*/ 	.short	0x004c
        /*0094*/ 	.byte	0x00, 0xf0, 0x11, 0x00


	//----- nvinfo : EIATTR_KPARAM_INFO
	.align		4
.L_16671:
        /*0098*/ 	.byte	0x04, 0x17
        /*009a*/ 	.short	(.L_16673 - .L_16672)
.L_16672:
        /*009c*/ 	.word	0x00000000
        /*00a0*/ 	.short	0x000a
        /*00a2*/ 	.short	0x0048
        /*00a4*/ 	.byte	0x00, 0xf0, 0x11, 0x00


	//----- nvinfo : EIATTR_KPARAM_INFO
	.align		4
.L_16673:
        /*00a8*/ 	.byte	0x04, 0x17
        /*00aa*/ 	.short	(.L_16675 - .L_16674)
.L_16674:
        /*00ac*/ 	.word	0x00000000
        /*00b0*/ 	.short	0x0009
        /*00b2*/ 	.short	0x0040
        /*00b4*/ 	.byte	0x00, 0xf5, 0x21, 0x00


	//----- nvinfo : EIATTR_KPARAM_INFO
	.align		4
.L_16675:
        /*00b8*/ 	.byte	0x04, 0x17
        /*00ba*/ 	.short	(.L_16677 - .L_16676)
.L_16676:
        /*00bc*/ 	.word	0x00000000
        /*00c0*/ 	.short	0x0008
        /*00c2*/ 	.short	0x0038
        /*00c4*/ 	.byte	0x00, 0xf0, 0x11, 0x00


	//----- nvinfo : EIATTR_KPARAM_INFO
	.align		4
.L_16677:
        /*00c8*/ 	.byte	0x04, 0x17
        /*00ca*/ 	.short	(.L_16679 - .L_16678)
.L_16678:
        /*00cc*/ 	.word	0x00000000
        /*00d0*/ 	.short	0x0007
        /*00d2*/ 	.short	0x0030
        /*00d4*/ 	.byte	0x00, 0xf5, 0x21, 0x00


	//----- nvinfo : EIATTR_KPARAM_INFO
	.align		4
.L_16679:
        /*00d8*/ 	.byte	0x04, 0x17
        /*00da*/ 	.short	(.L_16681 - .L_16680)
.L_16680:
        /*00dc*/ 	.word	0x00000000
        /*00e0*/ 	.short	0x0006
        /*00e2*/ 	.short	0x0028
        /*00e4*/ 	.byte	0x00, 0xf5, 0x21, 0x00


	//----- nvinfo : EIATTR_KPARAM_INFO
	.align		4
.L_16681:
        /*00e8*/ 	.byte	0x04, 0x17
        /*00ea*/ 	.short	(.L_16683 - .L_16682)
.L_16682:
        /*00ec*/ 	.word	0x00000000
        /*00f0*/ 	.short	0x0005
        /*00f2*/ 	.short	0x0024
        /*00f4*/ 	.byte	0x00, 0xf0, 0x11, 0x00


	//----- nvinfo : EIATTR_KPARAM_INFO
	.align		4
.L_16683:
        /*00f8*/ 	.byte	0x04, 0x17
        /*00fa*/ 	.short	(.L_16685 - .L_16684)
.L_16684:
        /*00fc*/ 	.word	0x00000000
        /*0100*/ 	.short	0x0004
        /*0102*/ 	.short	0x0020
        /*0104*/ 	.byte	0x00, 0xf0, 0x11, 0x00


	//----- nvinfo : EIATTR_KPARAM_INFO
	.align		4
.L_16685:
        /*0108*/ 	.byte	0x04, 0x17
        /*010a*/ 	.short	(.L_16687 - .L_16686)
.L_16686:
        /*010c*/ 	.word	0x00000000
        /*0110*/ 	.short	0x0003
        /*0112*/ 	.short	0x0018
        /*0114*/ 	.byte	0x00, 0xf5, 0x21, 0x00


	//----- nvinfo : EIATTR_KPARAM_INFO
	.align		4
.L_16687:
        /*0118*/ 	.byte	0x04, 0x17
        /*011a*/ 	.short	(.L_16689 - .L_16688)
.L_16688:
        /*011c*/ 	.word	0x00000000
        /*0120*/ 	.short	0x0002
        /*0122*/ 	.short	0x0010
        /*0124*/ 	.byte	0x00, 0xf5, 0x21, 0x00


	//----- nvinfo : EIATTR_KPARAM_INFO
	.align		4
.L_16689:
        /*0128*/ 	.byte	0x04, 0x17
        /*012a*/ 	.short	(.L_16691 - .L_16690)
.L_16690:
        /*012c*/ 	.word	0x00000000
        /*0130*/ 	.short	0x0001
        /*0132*/ 	.short	0x0008
        /*0134*/ 	.byte	0x00, 0xf5, 0x21, 0x00


	//----- nvinfo : EIATTR_KPARAM_INFO
	.align		4
.L_16691:
        /*0138*/ 	.byte	0x04, 0x17
        /*013a*/ 	.short	(.L_16693 - .L_16692)
.L_16692:
        /*013c*/ 	.word	0x00000000
        /*0140*/ 	.short	0x0000
        /*0142*/ 	.short	0x0000
        /*0144*/ 	.byte	0x00, 0xf5, 0x21, 0x00


	//----- nvinfo : EIATTR_SPARSE_MMA_MASK
	.align		4
.L_16693:
        /*0148*/ 	.byte	0x03, 0x50
        /*014a*/ 	.short	0x0000


	//----- nvinfo : EIATTR_MAXREG_COUNT
	.align		4
        /*014c*/ 	.byte	0x03, 0x1b
        /*014e*/ 	.short	0x00ff


	//----- nvinfo : EIATTR_NUM_BARRIERS
	.align		4
        /*0150*/ 	.byte	0x02, 0x4c
        /*0152*/ 	.byte	0x01
	.zero		1


	//----- nvinfo : EIATTR_EXTERNS
	.align		4
        /*0154*/ 	.byte	0x04, 0x0f
        /*0156*/ 	.short	(.L_16695 - .L_16694)


	//   ....[0]....
	.align		4
.L_16694:
        /*0158*/ 	.word	index@(__assertfail)


	//----- nvinfo : EIATTR_MERCURY_ISA_VERSION
	.align		4
.L_16695:
        /*015c*/ 	.byte	0x03, 0x5f
        /*015e*/ 	.short	0x0101


	//----- nvinfo : EIATTR_COOP_GROUP_MASK_REGIDS
	.align		4
        /*0160*/ 	.byte	0x04, 0x29
        /*0162*/ 	.short	(.L_16697 - .L_16696)


	//   ....[0]....
.L_16696:
        /*0164*/ 	.word	0xffffffff


	//   ....[1]....
        /*0168*/ 	.word	0xffffffff


	//   ....[2]....
        /*016c*/ 	.word	0xffffffff


	//   ....[3]....
        /*0170*/ 	.word	0xffffffff


	//   ....[4]....
        /*0174*/ 	.word	0xffffffff


	//   ....[5]....
        /*0178*/ 	.word	0xffffffff


	//   ....[6]....
        /*017c*/ 	.word	0xffffffff


	//   ....[7]....
        /*0180*/ 	.word	0xffffffff


	//   ....[8]....
        /*0184*/ 	.word	0xffffffff


	//   ....[9]....
        /*0188*/ 	.word	0xffffffff


	//   ....[10]....
        /*018c*/ 	.word	0xffffffff


	//   ....[11]....
        /*0190*/ 	.word	0xffffffff


	//   ....[12]....
        /*0194*/ 	.word	0xffffffff


	//   ....[13]....
        /*0198*/ 	.word	0xffffffff


	//   ....[14]....
        /*019c*/ 	.word	0xffffffff


	//   ....[15]....
        /*01a0*/ 	.word	0x0500000f


	//   ....[16]....
        /*01a4*/ 	.word	0x0500000f


	//   ....[17]....
        /*01a8*/ 	.word	0x0500000f


	//   ....[18]....
        /*01ac*/ 	.word	0x0500000f


	//----- nvinfo : EIATTR_COOP_GROUP_INSTR_OFFSETS
	.align		4
.L_16697:
        /*01b0*/ 	.byte	0x04, 0x28
        /*01b2*/ 	.short	(.L_16699 - .L_16698)


	//   ....[0]....
.L_16698:
        /*01b4*/ 	.word	0x00000270


	//   ....[1]....
        /*01b8*/ 	.word	0x00000290


	//   ....[2]....
        /*01bc*/ 	.word	0x000002b0


	//   ....[3]....
        /*01c0*/ 	.word	0x000002d0


	//   ....[4]....
        /*01c4*/ 	.word	0x000003d0


	//   ....[5]....
        /*01c8*/ 	.word	0x000003f0


	//   ....[6]....
        /*01cc*/ 	.word	0x00000420


	//   ....[7]....
        /*01d0*/ 	.word	0x00001250


	//   ....[8]....
        /*01d4*/ 	.word	0x00001280


	//   ....[9]....
        /*01d8*/ 	.word	0x000012a0


	//   ....[10]....
        /*01dc*/ 	.word	0x000012c0


	//   ....[11]....
        /*01e0*/ 	.word	0x000012e0


	//   ....[12]....
        /*01e4*/ 	.word	0x00001330


	//   ....[13]....
        /*01e8*/ 	.word	0x00001350


	//   ....[14]....
        /*01ec*/ 	.word	0x00001370


	//   ....[15]....
        /*01f0*/ 	.word	0x00002420


	//   ....[16]....
        /*01f4*/ 	.word	0x00002480


	//   ....[17]....
        /*01f8*/ 	.word	0x000024e0


	//   ....[18]....
        /*01fc*/ 	.word	0x00002540


	//----- nvinfo : EIATTR_VRC_CTA_INIT_COUNT
	.align		4
.L_16699:
        /*0200*/ 	.byte	0x02, 0x4a
	.zero		1
	.zero		1


	//----- nvinfo : EIATTR_SYSCALL_OFFSETS
	.align		4
        /*0204*/ 	.byte	0x04, 0x46
        /*0206*/ 	.short	(.L_16701 - .L_16700)


	//   ....[0]....
.L_16700:
        /*0208*/ 	.word	0x00000220


	//----- nvinfo : EIATTR_EXIT_INSTR_OFFSETS
	.align		4
.L_16701:
        /*020c*/ 	.byte	0x04, 0x1c
        /*020e*/ 	.short	(.L_16703 - .L_16702)


	//   ....[0]....
.L_16702:
        /*0210*/ 	.word	0x000021d0


	//   ....[1]....
        /*0214*/ 	.word	0x00002230


	//   ....[2]....
        /*0218*/ 	.word	0x000023d0


	//----- nvinfo : EIATTR_CRS_STACK_SIZE
	.align		4
.L_16703:
        /*021c*/ 	.byte	0x04, 0x1e
        /*021e*/ 	.short	(.L_16705 - .L_16704)
.L_16704:
        /*0220*/ 	.word	0x00000000


	//----- nvinfo : EIATTR_CBANK_PARAM_SIZE
	.align		4
.L_16705:
        /*0224*/ 	.byte	0x03, 0x19
        /*0226*/ 	.short	0x007c


	//----- nvinfo : EIATTR_PARAM_CBANK
	.align		4
        /*0228*/ 	.byte	0x04, 0x0a
        /*022a*/ 	.short	(.L_16707 - .L_16706)
	.align		4
.L_16706:
        /*022c*/ 	.word	index@(.nv.constant0._ZN4vllm25paged_attention_v1_kernelIthLi128ELi16ELi128ELNS_18Fp8KVCacheDataTypeE1ELb0EEEvPT_PKS2_PKT0_S8_ifPKiSA_iPKfiiiSC_SC_iiiii)
        /*0230*/ 	.short	0x0380
        /*0232*/ 	.short	0x007c


	//----- nvinfo : EIATTR_SW_WAR
	.align		4
.L_16707:
        /*0234*/ 	.byte	0x04, 0x36
        /*0236*/ 	.short	(.L_16709 - .L_16708)
.L_16708:
        /*0238*/ 	.word	0x00000008
.L_16709:


//--------------------- .nv.info._ZN4vllm25paged_attention_v1_kernelIthLi120ELi16ELi128ELNS_18Fp8KVCacheDataTypeE1ELb0EEEvPT_PKS2_PKT0_S8_ifPKiSA_iPKfiiiSC_SC_iiiii --------------------------
	.section	.nv.info._ZN4vllm25paged_attention_v1_kernelIthLi120ELi16ELi128ELNS_18Fp8KVCacheDataTypeE1ELb0EEEvPT_PKS2_PKT0_S8_ifPKiSA_iPKfiiiSC_SC_iiiii,"",@"SHT_CUDA_INFO"
	.sectionflags	@""
	.align	4


	//----- nvinfo : EIATTR_CUDA_API_VERSION
	.align		4
        /*0000*/ 	.byte	0x04, 0x37
        /*0002*/ 	.short	(.L_16711 - .L_16710)
.L_16710:
        /*0004*/ 	.word	0x00000082


	//----- nvinfo : EIATTR_KPARAM_INFO
	.align		4
.L_16711:
        /*0008*/ 	.byte	0x04, 0x17
        /*000a*/ 	.short	(.L_16713 - .L_16712)
.L_16712:
        /*000c*/ 	.word	0x00000000
        /*0010*/ 	.short	0x0013
        /*0012*/ 	.short	0x0078
        /*0014*/ 	.byte	0x00, 0xf0, 0x11, 0x00


	//----- nvinfo : EIATTR_KPARAM_INFO
	.align		4
.L_16713:
        /*0018*/ 	.byte	0x04, 0x17
        /*001a*/ 	.short	(.L_16715 - .L_16714)
.L_16714:
        /*001c*/ 	.word	0x00000000
        /*0020*/ 	.short	0x0012
        /*0022*/ 	.short	0x0074
        /*0024*/ 	.byte	0x00, 0xf0, 0x11, 0x00


	//----- nvinfo : EIATTR_KPARAM_INFO
	.align		4
.L_16715:
        /*0028*/ 	.byte	0x04, 0x17
        /*002a*/ 	.short	(.L_16717 - .L_16716)
.L_16716:
        /*002c*/ 	.word	0x00000000
        /*0030*/ 	.short	0x0011
        /*0032*/ 	.short	0x0070
        /*0034*/ 	.byte	0x00, 0xf0, 0x11, 0x00


	//----- nvinfo : EIATTR_KPARAM_INFO
	.align		4
.L_16717:
        /*0038*/ 	.byte	0x04, 0x17
        /*003a*/ 	.short	(.L_16719 - .L_16718)
.L_16718:
        /*003c*/ 	.word	0x00000000
        /*0040*/ 	.short	0x0010
        /*0042*/ 	.short	0x006c
        /*0044*/ 	.byte	0x00, 0xf0, 0x11, 0x00


	//----- nvinfo : EIATTR_KPARAM_INFO
	.align		4
.L_16719:
        /*0048*/ 	.byte	0x04, 0x17
        /*004a*/ 	.short	(.L_16721 - .L_16720)
.L_16720:
        /*004c*/ 	.word	0x00000000
        /*0050*/ 	.short	0x000f
        /*0052*/ 	.short	0x0068
        /*0054*/ 	.byte	0x00, 0xf0, 0x11, 0x00


	//----- nvinfo : EIATTR_KPARAM_INFO
	.align		4
.L_16721:
        /*0058*/ 	.byte	0x04, 0x17
        /*005a*/ 	.short	(.L_16723 - .L_16722)
.L_16722:
        /*005c*/ 	.word	0x00000000
        /*0060*/ 	.short	0x000e
        /*0062*/ 	.short	0x0060
        /*0064*/ 	.byte	0x00, 0xf5, 0x21, 0x00


	//----- nvinfo : EIATTR_KPARAM_INFO
	.align		4
.L_16723:
        /*0068*/ 	.byte	0x04, 0x17
        /*006a*/ 	.short	(.L_16725 - .L_16724)
.L_16724:
        /*006c*/ 	.word	0x00000000
        /*0070*/ 	.short	0x000d
        /*0072*/ 	.short	0x0058
        /*0074*/ 	.byte	0x00, 0xf5, 0x21, 0x00


	//----- nvinfo : EIATTR_KPARAM_INFO
	.align		4
.L_16725:
        /*0078*/ 	.byte	0x04, 0x17
        /*007a*/ 	.short	(.L_16727 - .L_16726)
.L_16726:
        /*007c*/ 	.word	0x00000000
        /*0080*/ 	.short	0x000c
        /*0082*/ 	.short	0x0050
        /*0084*/ 	.byte	0x00, 0xf0, 0x11, 0x00


	//----- nvinfo : EIATTR_KPARAM_INFO
	.align		4
.L_16727:
        /*0088*/ 	.byte	0x04, 0x17
        /*008a*/ 	.short	(.L_16729 - .L_16728)
.L_16728:
        /*008c*/ 	.word	0x00000000
        /*0090*/ 	.short	0x000b
        /*0092*/ 	.short	0x004c
        /*0094*/ 	.byte	0x00, 0xf0, 0x11, 0x00


	//----- nvinfo : EIATTR_KPARAM_INFO
	.align		4
.L_16729:
        /*0098*/ 	.byte	0x04, 0x17
        /*009a*/ 	.short	(.L_16731 - .L_16730)
.L_16730:
        /*009c*/ 	.word	0x00000000
        /*00a0*/ 	.short	0x000a
        /*00a2*/ 	.short	0x0048
        /*00a4*/ 	.byte	0x00, 0xf0, 0x11, 0x00


	//----- nvinfo : EIATTR_KPARAM_INFO
	.align		4
.L_16731:
        /*00a8*/ 	.byte	0x04, 0x17
        /*00aa*/ 	.short	(.L_16733 - .L_16732)
.L_16732:
        /*00ac*/ 	.word	0x00000000
        /*00b0*/ 	.short	0x0009
        /*00b2*/ 	.short	0x0040
        /*00b4*/ 	.byte	0x00, 0xf5, 0x21, 0x00


	//----- nvinfo : EIATTR_KPARAM_INFO
	.align		4
.L_16733:
        /*00b8*/ 	.byte	0x04, 0x17
        /*00ba*/ 	.short	(.L_16735 - .L_16734)
.L_16734:
        /*00bc*/ 	.word	0x00000000
        /*00c0*/ 	.short	0x0008
        /*00c2*/ 	.short	0x0038
        /*00c4*/ 	.byte	0x00, 0xf0, 0x11, 0x00


	//----- nvinfo : EIATTR_KPARAM_INFO
	.align		4
.L_16735:
        /*00c8*/ 	.byte	0x04, 0x17
        /*00ca*/ 	.short	(.L_16737 - .L_16736)
.L_16736:
        /*00cc*/ 	.word	0x00000000
        /*00d0*/ 	.short	0x0007
        /*00d2*/ 	.short	0x0030
        /*00d4*/ 	.byte	0x00, 0xf5, 0x21, 0x00


	//----- nvinfo : EIATTR_KPARAM_INFO
	.align		4
.L_16737:
        /*00d8*/ 	.byte	0x04, 0x17
        /*00da*/ 	.short	(.L_16739 - .L_16738)
.L_16738:
        /*00dc*/ 	.word	0x00000000
        /*00e0*/ 	.short	0x0006
        /*00e2*/ 	.short	0x0028
        /*00e4*/ 	.byte	0x00, 0xf5, 0x21, 0x00


	//----- nvinfo : EIATTR_KPARAM_INFO
	.align		4
.L_16739:
        /*00e8*/ 	.byte	0x04, 0x17
        /*00ea*/ 	.short	(.L_16741 - .L_16740)
.L_16740:
        /*00ec*/ 	.word	0x00000000
        /*00f0*/ 	.short	0x0005
        /*00f2*/ 	.short	0x0024
        /*00f4*/ 	.byte	0x00, 0xf0, 0x11, 0x00


	//----- nvinfo : EIATTR_KPARAM_INFO
	.align		4
.L_16741:
        /*00f8*/ 	.byte	0x04, 0x17
        /*00fa*/ 	.short	(.L_16743 - .L_16742)
.L_16742:
        /*00fc*/ 	.word	0x00000000
        /*0100*/ 	.short	0x0004
        /*0102*/ 	.short	0x0020
        /*0104*/ 	.byte	0x00, 0xf0, 0x11, 0x00


	//----- nvinfo : EIATTR_KPARAM_INFO
	.align		4
.L_16743:
        /*0108*/ 	.byte	0x04, 0x17
        /*010a*/ 	.short	(.L_16745 - .L_16744)
.L_16744:
        /*010c*/ 	.word	0x00000000
        /*0110*/ 	.short	0x0003
        /*0112*/ 	.short	0x0018
        /*0114*/ 	.byte	0x00, 0xf5, 0x21, 0x00


	//----- nvinfo : EIATTR_KPARAM_INFO
	.align		4
.L_16745:
        /*0118*/ 	.byte	0x04, 0x17
        /*011a*/ 	.short	(.L_16747 - .L_16746)
.L_16746:
        /*011c*/ 	.word	0x00000000
        /*0120*/ 	.short	0x0002
        /*0122*/ 	.short	0x0010
        /*0124*/ 	.byte	0x00, 0xf5, 0x21, 0x00


	//----- nvinfo : EIATTR_KPARAM_INFO
	.align		4
.L_16747:
        /*0128*/ 	.byte	0x04, 0x17
        /*012a*/ 	.short	(.L_16749 - .L_16748)
.L_16748:
        /*012c*/ 	.word	0x00000000
        /*0130*/ 	.short	0x0001
        /*0132*/ 	.short	0x0008
        /*0134*/ 	.byte	0x00, 0xf5, 0x21, 0x00


	//----- nvinfo : EIATTR_KPARAM_INFO
	.align		4
.L_16749:
        /*0138*/ 	.byte	0x04, 0x17
        /*013a*/ 	.short	(.L_16751 - .L_16750)
.L_16750:
        /*013c*/ 	.word	0x00000000
        /*0140*/ 	.short	0x0000
        /*0142*/ 	.short	0x0000
        /*0144*/ 	.byte	0x00, 0xf5, 0x21, 0x00


	//----- nvinfo : EIATTR_SPARSE_MMA_MASK
	.align		4
.L_16751:
        /*0148*/ 	.byte	0x03, 0x50
        /*014a*/ 	.short	0x0000


	//----- nvinfo : EIATTR_MAXREG_COUNT
	.align		4
        /*014c*/ 	.byte	0x03, 0x1b
        /*014e*/ 	.short	0x00ff


	//----- nvinfo : EIATTR_NUM_BARRIERS
	.align		4
        /*0150*/ 	.byte	0x02, 0x4c
        /*0152*/ 	.byte	0x01
	.zero		1


	//----- nvinfo : EIATTR_EXTERNS
	.align		4
        /*0154*/ 	.byte	0x04, 0x0f
        /*0156*/ 	.short	(.L_16753 - .L_16752)


	//   ....[0]....
	.align		4
.L_16752:
        /*0158*/ 	.word	index@(__assertfail)


	//----- nvinfo : EIATTR_MERCURY_ISA_VERSION
	.align		4
.L_16753:
        /*015c*/ 	.byte	0x03, 0x5f
        /*015e*/ 	.short	0x0101


	//----- nvinfo : EIATTR_COOP_GROUP_MASK_REGIDS
	.align		4
        /*0160*/ 	.byte	0x04, 0x29
        /*0162*/ 	.short	(.L_16755 - .L_16754)


	//   ....[0]....
.L_16754:
        /*0164*/ 	.word	0xffffffff


	//   ....[1]....
        /*0168*/ 	.word	0xffffffff


	//   ....[2]....
        /*016c*/ 	.word	0xffffffff


	//   ....[3]....
        /*0170*/ 	.word	0xffffffff


	//   ....[4]....
        /*0174*/ 	.word	0xffffffff


	//   ....[5]....
        /*0178*/ 	.word	0xffffffff


	//   ....[6]....
        /*017c*/ 	.word	0xffffffff


	//   ....[7]....
        /*0180*/ 	.word	0xffffffff


	//   ....[8]....
        /*0184*/ 	.word	0xffffffff


	//   ....[9]....
        /*0188*/ 	.word	0xffffffff


	//   ....[10]....
        /*018c*/ 	.word	0xffffffff


	//   ....[11]....
        /*0190*/ 	.word	0xffffffff


	//   ....[12]....
        /*0194*/ 	.word	0xffffffff


	//   ....[13]....
        /*0198*/ 	.word	0xffffffff


	//   ....[14]....
        /*019c*/ 	.word	0xffffffff


	//   ....[15]....
        /*01a0*/ 	.word	0x0500000f


	//   ....[16]....
        /*01a4*/ 	.word	0x0500000f


	//   ....[17]....
        /*01a8*/ 	.word	0x0500000f


	//   ....[18]....
        /*01ac*/ 	.word	0x0500000f


	//----- nvinfo : EIATTR_COOP_GROUP_INSTR_OFFSETS
	.align		4
.L_16755:
        /*01b0*/ 	.byte	0x04, 0x28
        /*01b2*/ 	.short	(.L_16757 - .L_16756)


	//   ....[0]....
.L_16756:
        /*01b4*/ 	.word	0x00000270


	//   ....[1]....
        /*01b8*/ 	.word	0x00000290


	//   ....[2]....
        /*01bc*/ 	.word	0x000002b0


	//   ....[3]....
        /*01c0*/ 	.word	0x000002d0


	//   ....[4]....
        /*01c4*/ 	.word	0x000003d0


	//   ....[5]....
        /*01c8*/ 	.word	0x000003f0


	//   ....[6]....
        /*01cc*/ 	.word	0x00000420


	//   ....[7]....
        /*01d0*/ 	.word	0x00001250


	//   ....[8]....
        /*01d4*/ 	.word	0x00001280


	//   ....[9]....
        /*01d8*/ 	.word	0x000012a0


	//   ....[10]....
        /*01dc*/ 	.word	0x000012c0


	//   ....[11]....
        /*01e0*/ 	.word	0x000012e0


	//   ....[12]....
        /*01e4*/ 	.word	0x00001330


	//   ....[13]....
        /*01e8*/ 	.word	0x00001350


	//   ....[14]....
        /*01ec*/ 	.word	0x00001370


	//   ....[15]....
        /*01f0*/ 	.word	0x000025f0


	//   ....[16]....
        /*01f4*/ 	.word	0x00002650


	//   ....[17]....
        /*01f8*/ 	.word	0x000026b0


	//   ....[18]....
        /*01fc*/ 	.word	0x00002710


	//----- nvinfo : EIATTR_VRC_CTA_INIT_COUNT
	.align		4
.L_16757:
        /*0200*/ 	.byte	0x02, 0x4a
	.zero		1
	.zero		1


	//----- nvinfo : EIATTR_SYSCALL_OFFSETS
	.align		4
        /*0204*/ 	.byte	0x04, 0x46
        /*0206*/ 	.short	(.L_16759 - .L_16758)


	//   ....[0]....
.L_16758:
        /*0208*/ 	.word	0x00000220


	//----- nvinfo : EIATTR_EXIT_INSTR_OFFSETS
	.align		4
.L_16759:
        /*020c*/ 	.byte	0x04, 0x1c
        /*020e*/ 	.short	(.L_16761 - .L_16760)


	//   ....[0]....
.L_16760:
        /*0210*/ 	.word	0x00002350


	//   ....[1]....
        /*0214*/ 	.word	0x00002570


	//   ....[2]....
        /*0218*/ 	.word	0x000025a0


	//----- nvinfo : EIATTR_CRS_STACK_SIZE
	.align		4
.L_16761:
        /*021c*/ 	.byte	0x04, 0x1e
        /*021e*/ 	.short	(.L_16763 - .L_16762)
.L_16762:
        /*0220*/ 	.word	0x00000000


	//----- nvinfo : EIATTR_CBANK_PARAM_SIZE
	.align		4
.L_16763:
        /*0224*/ 	.byte	0x03, 0x19
        /*0226*/ 	.short	0x007c


	//----- nvinfo : EIATTR_PARAM_CBANK
	.align		4
        /*0228*/ 	.byte	0x04, 0x0a
        /*022a*/ 	.short	(.L_16765 - .L_16764)
	.align		4
.L_16764:
        /*022c*/ 	.word	index@(.nv.constant0._ZN4vllm25paged_attention_v1_kernelIthLi120ELi16ELi128ELNS_18Fp8KVCacheDataTypeE1ELb0EEEvPT_PKS2_PKT0_S8_ifPKiSA_iPKfiiiSC_SC_iiiii)
        /*0230*/ 	.short	0x0380
        /*0232*/ 	.short	0x007c


	//----- nvinfo : EIATTR_SW_WAR
	.align		4
.L_16765:
        /*0234*/ 	.byte	0x04, 0x36
        /*0236*/ 	.short	(.L_16767 - .L_16766)
.L_16766:
        /*0238*/ 	.word	0x00000008
.L_16767:


//--------------------- .nv.info._ZN4vllm25paged_attention_v1_kernelIthLi112ELi16ELi128ELNS_18Fp8KVCacheDataTypeE1ELb0EEEvPT_PKS2_PKT0_S8_ifPKiSA_iPKfiiiSC_SC_iiiii --------------------------
	.section	.nv.info._ZN4vllm25paged_attention_v1_kernelIthLi112ELi16ELi128ELNS_18Fp8KVCacheDataTypeE1ELb0EEEvPT_PKS2_PKT0_S8_ifPKiSA_iPKfiiiSC_SC_iiiii,"",@"SHT_CUDA_INFO"
	.sectionflags	@""
	.align	4


	//----- nvinfo : EIATTR_CUDA_API_VERSION
	.align		4
        /*0000*/ 	.byte	0x04, 0x37
        /*0002*/ 	.short	(.L_16769 - .L_16768)
.L_16768:
        /*0004*/ 	.word	0x00000082


	//----- nvinfo : EIATTR_KPARAM_INFO
	.align		4
.L_16769:
        /*0008*/ 	.byte	0x04, 0x17
        /*000a*/ 	.short	(.L_16771 - .L_16770)
.L_16770:
        /*000c*/ 	.word	0x00000000
        /*0010*/ 	.short	0x0013
        /*0012*/ 	.short	0x0078
        /*0014*/ 	.byte	0x00, 0xf0, 0x11, 0x00


	//----- nvinfo : EIATTR_KPARAM_INFO
	.align		4
.L_16771:
        /*0018*/ 	.byte	0x04, 0x17
        /*001a*/ 	.short	(.L_16773 - .L_16772)
.L_16772:
        /*001c*/ 	.word	0x00000000
        /*0020*/ 	.short	0x0012
        /*0022*/ 	.short	0x0074
        /*0024*/ 	.byte	0x00, 0xf0, 0x11, 0x00


	//----- nvinfo : EIATTR_KPARAM_INFO
	.align		4
.L_16773:
        /*0028*/ 	.byte	0x04, 0x17
        /*002a*/ 	.short	(.L_16775 - .L_16774)
.L_16774:
        /*002c*/ 	.word	0x00000000
        /*0030*/ 	.short	0x0011
        /*0032*/ 	.short	0x0070
        /*0034*/ 	.byte	0x00, 0xf0, 0x11, 0x00


	//----- nvinfo : EIATTR_KPARAM_INFO
	.align		4
.L_16775:
        /*0038*/ 	.byte	0x04, 0x17
        /*003a*/ 	.short	(.L_16777 - .L_16776)
.L_16776:
        /*003c*/ 	.word	0x00000000
        /*0040*/ 	.short	0x0010
        /*0042*/ 	.short	0x006c
        /*0044*/ 	.byte	0x00, 0xf0, 0x11, 0x00


	//----- nvinfo : EIATTR_KPARAM_INFO
	.align		4
.L_16777:
        /*0048*/ 	.byte	0x04, 0x17
        /*004a*/ 	.short	(.L_16779 - .L_16778)
.L_16778:
        /*004c*/ 	.word	0x00000000
        /*0050*/ 	.short	0x000f
        /*0052*/ 	.short	0x0068
        /*0054*/ 	.byte	0x00, 0xf0, 0x11, 0x00


	//----- nvinfo : EIATTR_KPARAM_INFO
	.align		4
.L_16779:
        /*0058*/ 	.byte	0x04, 0x17
        /*005a*/ 	.short	(.L_16781 - .L_16780)
.L_16780:
        /*005c*/ 	.word	0x00000000
        /*0060*/ 	.short	0x000e
        /*0062*/ 	.short	0x0060
        /*0064*/ 	.byte	0x00, 0xf5, 0x21, 0x00


	//----- nvinfo : EIATTR_KPARAM_INFO
	.align		4
.L_16781:
        /*0068*/ 	.byte	0x04, 0x17
        /*006a*/ 	.short	(.L_16783 - .L_16782)
.L_16782:
        /*006c*/ 	.word	0x00000000
        /*0070*/ 	.short	0x000d
        /*0072*/ 	.short	0x0058
        /*0074*/ 	.byte	0x00, 0xf5, 0x21, 0x00


	//----- nvinfo : EIATTR_KPARAM_INFO
	.align		4
.L_16783:
        /*0078*/ 	.byte	0x04, 0x17
        /*007a*/ 	.short	(.L_16785 - .L_16784)
.L_16784:
        /*007c*/ 	.word	0x00000000
        /*0080*/ 	.short	0x000c
        /*0082*/ 	.short	0x0050
        /*0084*/ 	.byte	0x00, 0xf0, 0x11, 0x00


	//----- nvinfo : EIATTR_KPARAM_INFO
	.align		4
.L_16785:
        /*0088*/ 	.byte	0x04, 0x17
        /*008a*/ 	.short	(.L_16787 - .L_16786)
.L_16786:
        /*008c*/ 	.word	0x00000000
        /*0090*/ 	.short	0x000b
        /*0092*/ 	.short	0x004c
        /*0094*/ 	.byte	0x00, 0xf0, 0x11, 0x00


	//----- nvinfo : EIATTR_KPARAM_INFO
	.align		4
.L_16787:
        /*0098*/ 	.byte	0x04, 0x17
        /*009a*/ 	.short	(.L_16789 - .L_16788)
.L_16788:
        /*009c*/ 	.word	0x00000000
        /*00a0*/ 	.short	0x000a
        /*00a2*/ 	.short	0x0048
        /*00a4*/ 	.byte	0x00, 0xf0, 0x11, 0x00


	//----- nvinfo : EIATTR_KPARAM_INFO
	.align		4
.L_16789:
        /*00a8*/ 	.byte	0x04, 0x17
        /*00aa*/ 	.short	(.L_16791 - .L_16790)
.L_16790:
        /*00ac*/ 	.word	0x00000000
        /*00b0*/ 	.short	0x0009
        /*00b2*/ 	.short	0x0040
        /*00b4*/ 	.byte	0x00, 0xf5, 0x21, 0x00


	//----- nvinfo : EIATTR_KPARAM_INFO
	.align		4
.L_16791:
        /*00b8*/ 	.byte	0x04, 0x17
        /*00ba*/ 	.short	(.L_16793 - .L_16792)
.L_16792:
        /*00bc*/ 	.word	0x00000000
        /*00c0*/ 	.short	0x0008
        /*00c2*/ 	.short	0x0038
        /*00c4*/ 	.byte	0x00, 0xf0, 0x11, 0x00


	//----- nvinfo : EIATTR_KPARAM_INFO
	.align		4
.L_16793:
        /*00c8*/ 	.byte	0x04, 0x17
        /*00ca*/ 	.short	(.L_16795 - .L_16794)
.L_16794:
        /*00cc*/ 	.word	0x00000000
        /*00d0*/ 	.short	0x0007
        /*00d2*/ 	.short	0x0030
        /*00d4*/ 	.byte	0x00, 0xf5, 0x21, 0x00


	//----- nvinfo : EIATTR_KPARAM_INFO
	.align		4
.L_16795:
        /*00d8*/ 	.byte	0x04, 0x17
        /*00da*/ 	.short	(.L_16797 - .L_16796)
.L_16796:
        /*00dc*/ 	.word	0x00000000
        /*00e0*/ 	.short	0x0006
        /*00e2*/ 	.short	0x0028
        /*00e4*/ 	.byte	0x00, 0xf5, 0x21, 0x00


	//----- nvinfo : EIATTR_KPARAM_INFO
	.align		4
.L_16797:
        /*00e8*/ 	.byte	0x04, 0x17
        /*00ea*/ 	.short	(.L_16799 - .L_16798)
.L_16798:
        /*00ec*/ 	.word	0x00000000
        /*00f0*/ 	.short	0x0005
        /*00f2*/ 	.short	0x0024
        /*00f4*/ 	.byte	0x00, 0xf0, 0x11, 0x00


	//----- nvinfo : EIATTR_KPARAM_INFO
	.align		4
.L_16799:
        /*00f8*/ 	.byte	0x04, 0x17
        /*00fa*/ 	.short	(.L_16801 - .L_16800)
.L_16800:
        /*00fc*/ 	.word	0x00000000
        /*0100*/ 	.short	0x0004
        /*0102*/ 	.short	0x0020
        /*0104*/ 	.byte	0x00, 0xf0, 0x11, 0x00


	//----- nvinfo : EIATTR_KPARAM_INFO
	.align		4
.L_16801:
        /*0108*/ 	.byte	0x04, 0x17
        /*010a*/ 	.short	(.L_16803 - .L_16802)
.L_16802:
        /*010c*/ 	.word	0x00000000
        /*0110*/ 	.short	0x0003
        /*0112*/ 	.short	0x0018
        /*0114*/ 	.byte	0x00, 0xf5, 0x21, 0x00


	//----- nvinfo : EIATTR_KPARAM_INFO
	.align		4
.L_16803:
        /*0118*/ 	.byte	0x04, 0x17
        /*011a*/ 	.short	(.L_16805 - .L_16804)
.L_16804:
        /*011c*/ 	.word	0x00000000
        /*0120*/ 	.short	0x0002
        /*0122*/ 	.short	0x0010
        /*0124*/ 	.byte	0x00, 0xf5, 0x21, 0x00


	//----- nvinfo : EIATTR_KPARAM_INFO
	.align		4
.L_16805:
        /*0128*/ 	.byte	0x04, 0x17
        /*012a*/ 	.short	(.L_16807 - .L_16806)
.L_16806:
        /*012c*/ 	.word	0x00000000
        /*0130*/ 	.short	0x0001
        /*0132*/ 	.short	0x0008
        /*0134*/ 	.byte	0x00, 0xf5, 0x21, 0x00


	//----- nvinfo : EIATTR_KPARAM_INFO
	.align		4
.L_16807:
        /*0138*/ 	.byte	0x04, 0x17
        /*013a*/ 	.short	(.L_16809 - .L_16808)
.L_16808:
        /*013c*/ 	.word	0x00000000
        /*0140*/ 	.short	0x0000
        /*0142*/ 	.short	0x0000
        /*0144*/ 	.byte	0x00, 0xf5, 0x21, 0x00


	//----- nvinfo : EIATTR_SPARSE_MMA_MASK
	.align		4
.L_16809:
        /*0148*/ 	.byte	0x03, 0x50
        /*014a*/ 	.short	0x0000


	//----- nvinfo : EIATTR_MAXREG_COUNT
	.align		4
        /*014c*/ 	.byte	0x03, 0x1b
        /*014e*/ 	.short	0x00ff


	//----- nvinfo : EIATTR_NUM_BARRIERS
	.align		4
        /*0150*/ 	.byte	0x02, 0x4c
        /*0152*/ 	.byte	0x01
	.zero		1


	//----- nvinfo : EIATTR_EXTERNS
	.align		4
        /*0154*/ 	.byte	0x04, 0x0f
        /*0156*/ 	.short	(.L_16811 - .L_16810)


	//   ....[0]....
	.align		4
.L_16810:
        /*0158*/ 	.word	index@(__assertfail)


	//----- nvinfo : EIATTR_MERCURY_ISA_VERSION
	.align		4
.L_16811:
        /*015c*/ 	.byte	0x03, 0x5f
        /*015e*/ 	.short	0x0101


	//----- nvinfo : EIATTR_COOP_GROUP_MASK_REGIDS
	.align		4
        /*0160*/ 	.byte	0x04, 0x29
        /*0162*/ 	.short	(.L_16813 - .L_16812)


	//   ....[0]....
.L_16812:
        /*0164*/ 	.word	0xffffffff


	//   ....[1]....
        /*0168*/ 	.word	0xffffffff


	//   ....[2]....
        /*016c*/ 	.word	0xffffffff


	//   ....[3]....
        /*0170*/ 	.word	0xffffffff


	//   ....[4]....
        /*0174*/ 	.word	0xffffffff


	//   ....[5]....
        /*0178*/ 	.word	0xffffffff


	//   ....[6]....
        /*017c*/ 	.word	0xffffffff


	//   ....[7]....
        /*0180*/ 	.word	0xffffffff


	//   ....[8]....
        /*0184*/ 	.word	0xffffffff


	//   ....[9]....
        /*0188*/ 	.word	0xffffffff


	//   ....[10]....
        /*018c*/ 	.word	0xffffffff


	//   ....[11]....
        /*0190*/ 	.word	0xffffffff


	//   ....[12]....
        /*0194*/ 	.word	0xffffffff


	//   ....[13]....
        /*0198*/ 	.word	0xffffffff


	//   ....[14]....
        /*019c*/ 	.word	0xffffffff


	//   ....[15]....
        /*01a0*/ 	.word	0x0500000f


	//   ....[16]....
        /*01a4*/ 	.word	0x0500000f


	//   ....[17]....
        /*01a8*/ 	.word	0x0500000f


	//   ....[18]....
        /*01ac*/ 	.word	0x0500000f


	//----- nvinfo : EIATTR_COOP_GROUP_INSTR_OFFSETS
	.align		4
.L_16813:
        /*01b0*/ 	.byte	0x04, 0x28
        /*01b2*/ 	.short	(.L_16815 - .L_16814)


	//   ....[0]....
.L_16814:
        /*01b4*/ 	.word	0x00000270


	//   ....[1]....
        /*01b8*/ 	.word	0x00000290


	//   ....[2]....
        /*01bc*/ 	.word	0x000002b0


	//   ....[3]....
        /*01c0*/ 	.word	0x000002d0


	//   ....[4]....
        /*01c4*/ 	.word	0x000003d0


	//   ....[5]....
        /*01c8*/ 	.word	0x000003f0


	//   ....[6]....
        /*01cc*/ 	.word	0x00000420


	//   ....[7]....
        /*01d0*/ 	.word	0x00001250


	//   ....[8]....
        /*01d4*/ 	.word	0x00001280


	//   ....[9]....
        /*01d8*/ 	.word	0x000012a0


	//   ....[10]....
        /*01dc*/ 	.word	0x000012c0


	//   ....[11]....
        /*01e0*/ 	.word	0x000012e0


	//   ....[12]....
        /*01e4*/ 	.word	0x00001330


	//   ....[13]....
        /*01e8*/ 	.word	0x00001350


	//   ....[14]....
        /*01ec*/ 	.word	0x00001370


	//   ....[15]....
        /*01f0*/ 	.word	0x000022f0


	//   ....[16]....
        /*01f4*/ 	.word	0x00002350


	//   ....[17]....
        /*01f8*/ 	.word	0x000023b0


	//   ....[18]....
        /*01fc*/ 	.word	0x00002410


	//----- nvinfo : EIATTR_VRC_CTA_INIT_COUNT
	.align		4
.L_16815:
        /*0200*/ 	.byte	0x02, 0x4a
	.zero		1
	.zero		1


	//----- nvinfo : EIATTR_SYSCALL_OFFSETS
	.align		4
        /*0204*/ 	.byte	0x04, 0x46
        /*0206*/ 	.short	(.L_16817 - .L_16816)


	//   ....[0]....
.L_16816:
        /*0208*/ 	.word	0x00000220


	//----- nvinfo : EIATTR_EXIT_INSTR_OFFSETS
	.align		4
.L_16817:
        /*020c*/ 	.byte	0x04, 0x1c
        /*020e*/ 	.short	(.L_16819 - .L_16818)


	//   ....[0]....
.L_16818:
        /*0210*/ 	.word	0x000020c0


	//   ....[1]....
        /*0214*/ 	.word	0x00002120


	//   ....[2]....
        /*0218*/ 	.word	0x000022a0


	//----- nvinfo : EIATTR_CRS_STACK_SIZE
	.align		4
.L_16819:
        /*021c*/ 	.byte	0x04, 0x1e
        /*021e*/ 	.short	(.L_16821 - .L_16820)
.L_16820:
        /*0220*/ 	.word	0x00000000


	//----- nvinfo : EIATTR_CBANK_PARAM_SIZE
	.align		4
.L_16821:
        /*0224*/ 	.byte	0x03, 0x19
        /*0226*/ 	.short	0x007c


	//----- nvinfo : EIATTR_PARAM_CBANK
	.align		4
        /*0228*/ 	.byte	0x04, 0x0a
        /*022a*/ 	.short	(.L_16823 - .L_16822)
	.align		4
.L_16822:
        /*022c*/ 	.word	index@(.nv.constant0._ZN4vllm25paged_attention_v1_kernelIthLi112ELi16ELi128ELNS_18Fp8KVCacheDataTypeE1ELb0EEEvPT_PKS2_PKT0_S8_ifPKiSA_iPKfiiiSC_SC_iiiii)
        /*0230*/ 	.short	0x0380
        /*0232*/ 	.short	0x007c


	//----- nvinfo : EIATTR_SW_WAR
	.align		4
.L_16823:
        /*0234*/ 	.byte	0x04, 0x36
        /*0236*/ 	.short	(.L_16825 - .L_16824)
.L_16824:
        /*0238*/ 	.word	0x00000008
.L_16825:


//--------------------- .nv.info._ZN4vllm25paged_attention_v1_kernelIthLi96ELi16ELi128ELNS_18Fp8KVCacheDataTypeE1ELb0EEEvPT_PKS2_PKT0_S8_ifPKiSA_iPKfiiiSC_SC_iiiii --------------------------
	.section	.nv.info._ZN4vllm25paged_attention_v1_kernelIthLi96ELi16ELi128ELNS_18Fp8KVCacheDataTypeE1ELb0EEEvPT_PKS2_PKT0_S8_ifPKiSA_iPKfiiiSC_SC_iiiii,"",@"SHT_CUDA_INFO"
	.sectionflags	@""
	.align	4


	//----- nvinfo : EIATTR_CUDA_API_VERSION
	.align		4
        /*0000*/ 	.byte	0x04, 0x37
        /*0002*/ 	.short	(.L_16827 - .L_16826)
.L_16826:
        /*0004*/ 	.word	0x00000082


	//----- nvinfo : EIATTR_KPARAM_INFO
	.align		4
.L_16827:
        /*0008*/ 	.byte	0x04, 0x17
        /*000a*/ 	.short	(.L_16829 - .L_16828)
.L_16828:
        /*000c*/ 	.word	0x00000000
        /*0010*/ 	.short	0x0013
        /*0012*/ 	.short	0x0078
        /*0014*/ 	.byte	0x00, 0xf0, 0x11, 0x00


	//----- nvinfo : EIATTR_KPARAM_INFO
	.align		4
.L_16829:
        /*0018*/ 	.byte	0x04, 0x17
        /*001a*/ 	.short	(.L_16831 - .L_16830)
.L_16830:
        /*001c*/ 	.word	0x00000000
        /*0020*/ 	.short	0x0012
        /*0022*/ 	.short	0x0074
        /*0024*/ 	.byte	0x00, 0xf0, 0x11, 0x00


	//----- nvinfo : EIATTR_KPARAM_INFO
	.align		4
.L_16831:
        /*0028*/ 	.byte	0x04, 0x17
        /*002a*/ 	.short	(.L_16833 - .L_16832)
.L_16832:
        /*002c*/ 	.word	0x00000000
        /*0030*/ 	.short	0x0011
        /*0032*/ 	.short	0x0070
        /*0034*/ 	.byte	0x00, 0xf0, 0x11, 0x00


	//----- nvinfo : EIATTR_KPARAM_INFO
	.align		4
.L_16833:
        /*0038*/ 	.byte	0x04, 0x17
        /*003a*/ 	.short	(.L_16835 - .L_16834)
.L_16834:
        /*003c*/ 	.word	0x00000000
        /*0040*/ 	.short	0x0010
        /*0042*/ 	.short	0x006c
        /*0044*/ 	.byte	0x00, 0xf0, 0x11, 0x00


	//----- nvinfo : EIATTR_KPARAM_INFO
	.align		4
.L_16835:
        /*0048*/ 	.byte	0x04, 0x17
        /*004a*/ 	.short	(.L_16837 - .L_16836)
.L_16836:
        /*004c*/ 	.word	0x00000000
        /*0050*/ 	.short	0x000f
        /*0052*/ 	.short	0x0068
        /*0054*/ 	.byte	0x00, 0xf0, 0x11, 0x00


	//----- nvinfo : EIATTR_KPARAM_INFO
	.align		4
.L_16837:
        /*0058*/ 	.byte	0x04, 0x17
        /*005a*/ 	.short	(.L_16839 - .L_16838)
.L_16838:
        /*005c*/ 	.word	0x00000000
        /*0060*/ 	.short	0x000e
        /*0062*/ 	.short	0x0060
        /*0064*/ 	.byte	0x00, 0xf5, 0x21, 0x00


	//----- nvinfo : EIATTR_KPARAM_INFO
	.align		4
.L_16839:
        /*0068*/ 	.byte	0x04, 0x17
        /*006a*/ 	.short	(.L_16841 - .L_16840)
.L_16840:
        /*006c*/ 	.word	0x00000000
        /*0070*/ 	.short	0x000d
        /*0072*/ 	.short	0x0058
        /*0074*/ 	.byte	0x00, 0xf5, 0x21, 0x00


	//----- nvinfo : EIATTR_KPARAM_INFO
	.align		4
.L_16841:
        /*0078*/ 	.byte	0x04, 0x17
        /*007a*/ 	.short	(.L_16843 - .L_16842)
.L_16842:
        /*007c*/ 	.word	0x00000000
        /*0080*/ 	.short	0x000c
        /*0082*/ 	.short	0x0050
        /*0084*/ 	.byte	0x00, 0xf0, 0x11, 0x00


	//----- nvinfo : EIATTR_KPARAM_INFO
	.align		4
.L_16843:
        /*0088*/ 	.byte	0x04, 0x17
        /*008a*/ 	.short	(.L_16845 - .L_16844)
.L_16844:
        /*008c*/ 	.word	0x00000000
        /*0090*/ 	.short	0x000b
        /*0092*/ 	.short	0x004c
        /*0094*/ 	.byte	0x00, 0xf0, 0x11, 0x00


	//----- nvinfo : EIATTR_KPARAM_INFO
	.align		4
.L_16845:
        /*0098*/ 	.byte	0x04, 0x17
        /*009a*/ 	.short	(.L_16847 - .L_16846)
.L_16846:
        /*009c*/ 	.word	0x00000000
        /*00a0*/ 	.short	0x000a
        /*00a2*/ 	.short	0x0048
        /*00a4*/ 	.byte	0x00, 0xf0, 0x11, 0x00


	//----- nvinfo : EIATTR_KPARAM_INFO
	.align		4
.L_16847:
        /*00a8*/ 	.byte	0x04, 0x17
        /*00aa*/ 	.short	(.L_16849 - .L_16848)
.L_16848:
        /*00ac*/ 	.word	0x00000000
        /*00b0*/ 	.short	0x0009
        /*00b2*/ 	.short	0x0040
        /*00b4*/ 	.byte	0x00, 0xf5, 0x21, 0x00


	//----- nvinfo : EIATTR_KPARAM_INFO
	.align		4
.L_16849:
        /*00b8*/ 	.byte	0x04, 0x17
        /*00ba*/ 	.short	(.L_16851 - .L_16850)
.L_16850:
        /*00bc*/ 	.word	0x00000000
        /*00c0*/ 	.short	0x0008
        /*00c2*/ 	.short	0x0038
        /*00c4*/ 	.byte	0x00, 0xf0, 0x11, 0x00


	//----- nvinfo : EIATTR_KPARAM_INFO
	.align		4
.L_16851:
        /*00c8*/ 	.byte	0x04, 0x17
        /*00ca*/ 	.short	(.L_16853 - .L_16852)
.L_16852:
        /*00cc*/ 	.word	0x00000000
        /*00d0*/ 	.short	0x0007
        /*00d2*/ 	.short	0x0030
        /*00d4*/ 	.byte	0x00, 0xf5, 0x21, 0x00


	//----- nvinfo : EIATTR_KPARAM_INFO
	.align		4
.L_16853:
        /*00d8*/ 	.byte	0x04, 0x17
        /*00da*/ 	.short	(.L_16855 - .L_16854)
.L_16854:
        /*00dc*/ 	.word	0x00000000
        /*00e0*/ 	.short	0x0006
        /*00e2*/ 	.short	0x0028
        /*00e4*/ 	.byte	0x00, 0xf5, 0x21, 0x00


	//----- nvinfo : EIATTR_KPARAM_INFO
	.align		4
.L_16855:
        /*00e8*/ 	.byte	0x04, 0x17
        /*00ea*/ 	.short	(.L_16857 - .L_16856)
.L_16856:
        /*00ec*/ 	.word	0x00000000
        /*00f0*/ 	.short	0x0005
        /*00f2*/ 	.short	0x0024
        /*00f4*/ 	.byte	0x00, 0xf0, 0x11, 0x00


	//----- nvinfo : EIATTR_KPARAM_INFO
	.align		4
.L_16857:
        /*00f8*/ 	.byte	0x04, 0x17
        /*00fa*/ 	.short	(.L_16859 - .L_16858)
.L_16858:
        /*00fc*/ 	.word	0x00000000
        /*0100*/ 	.short	0x0004
        /*0102*/ 	.short	0x0020
        /*0104*/ 	.byte	0x00, 0xf0, 0x11, 0x00


	//----- nvinfo : EIATTR_KPARAM_INFO
	.align		4
.L_16859:
        /*0108*/ 	.byte	0x04, 0x17
        /*010a*/ 	.short	(.L_16861 - .L_16860)
.L_16860:
        /*010c*/ 	.word	0x00000000
        /*0110*/ 	.short	0x0003
        /*0112*/ 	.short	0x0018
        /*0114*/ 	.byte	0x00, 0xf5, 0x21, 0x00


	//----- nvinfo : EIATTR_KPARAM_INFO
	.align		4
.L_16861:
        /*0118*/ 	.byte	0x04, 0x17
        /*011a*/ 	.short	(.L_16863 - .L_16862)
.L_16862:
        /*011c*/ 	.word	0x00000000
        /*0120*/ 	.short	0x0002
        /*0122*/ 	.short	0x0010
        /*0124*/ 	.byte	0x00, 0xf5, 0x21, 0x00


	//----- nvinfo : EIATTR_KPARAM_INFO
	.align		4
.L_16863:
        /*0128*/ 	.byte	0x04, 0x17
        /*012a*/ 	.short	(.L_16865 - .L_16864)
.L_16864:
        /*012c*/ 	.word	0x00000000
        /*0130*/ 	.short	0x0001
        /*0132*/ 	.short	0x0008
        /*0134*/ 	.byte	0x00, 0xf5, 0x21, 0x00


	//----- nvinfo : EIATTR_KPARAM_INFO
	.align		4
.L_16865:
        /*0138*/ 	.byte	0x04, 0x17
        /*013a*/ 	.short	(.L_16867 - .L_16866)
.L_16866:
        /*013c*/ 	.word	0x00000000
        /*0140*/ 	.short	0x0000
        /*0142*/ 	.short	0x0000
        /*0144*/ 	.byte	0x00, 0xf5, 0x21, 0x00


	//----- nvinfo : EIATTR_SPARSE_MMA_MASK
	.align		4
.L_16867:
        /*0148*/ 	.byte	0x03, 0x50
        /*014a*/ 	.short	0x0000


	//----- nvinfo : EIATTR_MAXREG_COUNT
	.align		4
        /*014c*/ 	.byte	0x03, 0x1b
        /*014e*/ 	.short	0x00ff


	//----- nvinfo : EIATTR_NUM_BARRIERS
	.align		4
        /*0150*/ 	.byte	0x02, 0x4c
        /*0152*/ 	.byte	0x01
	.zero		1


	//----- nvinfo : EIATTR_EXTERNS
	.align		4
        /*0154*/ 	.byte	0x04, 0x0f
        /*0156*/ 	.short	(.L_16869 - .L_16868)


	//   ....[0]....
	.align		4
.L_16868:
        /*0158*/ 	.word	index@(__assertfail)


	//----- nvinfo : EIATTR_MERCURY_ISA_VERSION
	.align		4
.L_16869:
        /*015c*/ 	.byte	0x03, 0x5f
        /*015e*/ 	.short	0x0101


	//----- nvinfo : EIATTR_COOP_GROUP_MASK_REGIDS
	.align		4
        /*0160*/ 	.byte	0x04, 0x29
        /*0162*/ 	.short	(.L_16871 - .L_16870)


	//   ....[0]....
.L_16870:
        /*0164*/ 	.word	0xffffffff


	//   ....[1]....
        /*0168*/ 	.word	0xffffffff


	//   ....[2]....
        /*016c*/ 	.word	0xffffffff


	//   ....[3]....
        /*0170*/ 	.word	0xffffffff


	//   ....[4]....
        /*0174*/ 	.word	0xffffffff


	//   ....[5]....
        /*0178*/ 	.word	0xffffffff


	//   ....[6]....
        /*017c*/ 	.word	0xffffffff


	//   ....[7]....
        /*0180*/ 	.word	0xffffffff


	//   ....[8]....
        /*0184*/ 	.word	0xffffffff


	//   ....[9]....
        /*0188*/ 	.word	0xffffffff


	//   ....[10]....
        /*018c*/ 	.word	0xffffffff


	//   ....[11]....
        /*0190*/ 	.word	0xffffffff


	//   ....[12]....
        /*0194*/ 	.word	0xffffffff


	//   ....[13]....
        /*0198*/ 	.word	0xffffffff


	//   ....[14]....
        /*019c*/ 	.word	0xffffffff


	//   ....[15]....
        /*01a0*/ 	.word	0x0500000f


	//   ....[16]....
        /*01a4*/ 	.word	0x0500000f


	//   ....[17]....
        /*01a8*/ 	.word	0x0500000f


	//   ....[18]....
        /*01ac*/ 	.word	0x0500000f


	//----- nvinfo : EIATTR_COOP_GROUP_INSTR_OFFSETS
	.align		4
.L_16871:
        /*01b0*/ 	.byte	0x04, 0x28
        /*01b2*/ 	.short	(.L_16873 - .L_16872)


	//   ....[0]....
.L_16872:
        /*01b4*/ 	.word	0x00000270


	//   ....[1]....
        /*01b8*/ 	.word	0x00000290


	//   ....[2]....
        /*01bc*/ 	.word	0x000002b0


	//   ....[3]....
        /*01c0*/ 	.word	0x000002d0


	//   ....[4]....
        /*01c4*/ 	.word	0x000003d0


	//   ....[5]....
        /*01c8*/ 	.word	0x000003f0


	//   ....[6]....
        /*01cc*/ 	.word	0x00000420


	//   ....[7]....
        /*01d0*/ 	.word	0x00001250


	//   ....[8]....
        /*01d4*/ 	.word	0x00001280


	//   ....[9]....
        /*01d8*/ 	.word	0x000012a0


	//   ....[10]....
        /*01dc*/ 	.word	0x000012c0


	//   ....[11]....
        /*01e0*/ 	.word	0x000012e0


	//   ....[12]....
        /*01e4*/ 	.word	0x00001330


	//   ....[13]....
        /*01e8*/ 	.word	0x00001350


	//   ....[14]....
        /*01ec*/ 	.word	0x00001370


	//   ....[15]....
        /*01f0*/ 	.word	0x00002270


	//   ....[16]....
        /*01f4*/ 	.word	0x000022d0


	//   ....[17]....
        /*01f8*/ 	.word	0x00002330


	//   ....[18]....
        /*01fc*/ 	.word	0x00002390


	//----- nvinfo : EIATTR_VRC_CTA_INIT_COUNT
	.align		4
.L_16873:
        /*0200*/ 	.byte	0x02, 0x4a
	.zero		1
	.zero		1


	//----- nvinfo : EIATTR_SYSCALL_OFFSETS
	.align		4
        /*0204*/ 	.byte	0x04, 0x46
        /*0206*/ 	.short	(.L_16875 - .L_16874)


	//   ....[0]....
.L_16874:
        /*0208*/ 	.word	0x00000220


	//----- nvinfo : EIATTR_EXIT_INSTR_OFFSETS
	.align		4
.L_16875:
        /*020c*/ 	.byte	0x04, 0x1c
        /*020e*/ 	.short	(.L_16877 - .L_16876)


	//   ....[0]....
.L_16876:
        /*0210*/ 	.word	0x00002060


	//   ....[1]....
        /*0214*/ 	.word	0x000020c0


	//   ....[2]....
        /*0218*/ 	.word	0x00002220


	//----- nvinfo : EIATTR_CRS_STACK_SIZE
	.align		4
.L_16877:
        /*021c*/ 	.byte	0x04, 0x1e
        /*021e*/ 	.short	(.L_16879 - .L_16878)
.L_16878:
        /*0220*/ 	.word	0x00000000


	//----- nvinfo : EIATTR_CBANK_PARAM_SIZE
	.align		4
.L_16879:
        /*0224*/ 	.byte	0x03, 0x19
        /*0226*/ 	.short	0x007c


	//----- nvinfo : EIATTR_PARAM_CBANK
	.align		4
        /*0228*/ 	.byte	0x04, 0x0a
        /*022a*/ 	.short	(.L_16881 - .L_16880)
	.align		4
.L_16880:
        /*022c*/ 	.word	index@(.nv.constant0._ZN4vllm25paged_attention_v1_kernelIthLi96ELi16ELi128ELNS_18Fp8KVCacheDataTypeE1ELb0EEEvPT_PKS2_PKT0_S8_ifPKiSA_iPKfiiiSC_SC_iiiii)
        /*0230*/ 	.short	0x0380
        /*0232*/ 	.short	0x007c


	//----- nvinfo : EIATTR_SW_WAR
	.align		4
.L_16881:
        /*0234*/ 	.byte	0x04, 0x36
        /*0236*/ 	.short	(.L_16883 - .L_16882)
.L_16882:
        /*0238*/ 	.word	0x00000008
.L_16883:


//--------------------- .nv.info._ZN4vllm25paged_attention_v1_kernelIthLi80ELi16ELi128ELNS_18Fp8KVCacheDataTypeE1ELb0EEEvPT_PKS2_PKT0_S8_ifPKiSA_iPKfiiiSC_SC_iiiii --------------------------
	.section	.nv.info._ZN4vllm25paged_attention_v1_kernelIthLi80ELi16ELi128ELNS_18Fp8KVCacheDataTypeE1ELb0EEEvPT_PKS2_PKT0_S8_ifPKiSA_iPKfiiiSC_SC_iiiii,"",@"SHT_CUDA_INFO"
	.sectionflags	@""
	.align	4


	//----- nvinfo : EIATTR_CUDA_API_VERSION
	.align		4
        /*0000*/ 	.byte	0x04, 0x37
        /*0002*/ 	.short	(.L_16885 - .L_16884)
.L_16884:
        /*0004*/ 	.word	0x00000082


	//----- nvinfo : EIATTR_KPARAM_INFO
	.align		4
.L_16885:
        /*0008*/ 	.byte	0x04, 0x17
        /*000a*/ 	.short	(.L_16887 - .L_16886)
.L_16886:
        /*000c*/ 	.word	0x00000000
        /*0010*/ 	.short	0x0013
        /*0012*/ 	.short	0x0078
        /*0014*/ 	.byte	0x00, 0xf0, 0x11, 0x00


	//----- nvinfo : EIATTR_KPARAM_INFO
	.align		4
.L_16887:
        /*0018*/ 	.byte	0x04, 0x17
        /*001a*/ 	.short	(.L_16889 - .L_16888)
.L_16888:
        /*001c*/ 	.word	0x00000000
        /*0020*/ 	.short	0x0012
        /*0022*/ 	.short	0x0074
        /*0024*/ 	.byte	0x00, 0xf0, 0x11, 0x00


	//----- nvinfo : EIATTR_KPARAM_INFO
	.align		4
.L_16889:
        /*0028*/ 	.byte	0x04, 0x17
        /*002a*/ 	.short	(.L_16891 - .L_16890)
.L_16890:
        /*002c*/ 	.word	0x00000000
        /*0030*/ 	.short	0x0011
        /*0032*/ 	.short	0x0070
        /*0034*/ 	.byte	0x00, 0xf0, 0x11, 0x00


	//----- nvinfo : EIATTR_KPARAM_INFO
	.align		4
.L_16891:
        /*0038*/ 	.byte	0x04, 0x17
        /*003a*/ 	.short	(.L_16893 - .L_16892)
.L_16892:
        /*003c*/ 	.word	0x00000000
        /*0040*/ 	.short	0x0010
        /*0042*/ 	.short	0x006c
        /*0044*/ 	.byte	0x00, 0xf0, 0x11, 0x00


	//----- nvinfo : EIATTR_KPARAM_INFO
	.align		4
.L_16893:
        /*0048*/ 	.byte	0x04, 0x17
        /*004a*/ 	.short	(.L_16895 - .L_16894)
.L_16894:
        /*004c*/ 	.word	0x00000000
        /*0050*/ 	.short	0x000f
        /*0052*/ 	.short	0x0068
        /*0054*/ 	.byte	0x00, 0xf0, 0x11, 0x00


	//----- nvinfo : EIATTR_KPARAM_INFO
	.align		4
.L_16895:
        /*0058*/ 	.byte	0x04, 0x17
        /*005a*/ 	.short	(.L_16897 - .L_16896)
.L_16896:
        /*005c*/ 	.word	0x00000000
        /*0060*/ 	.short	0x000e
        /*0062*/ 	.short	0x0060
        /*0064*/ 	.byte	0x00, 0xf5, 0x21, 0x00


	//----- nvinfo : EIATTR_KPARAM_INFO
	.align		4
.L_16897:
        /*0068*/ 	.byte	0x04, 0x17
        /*006a*/ 	.short	(.L_16899 - .L_16898)
.L_16898:
        /*006c*/ 	.word	0x00000000
        /*0070*/ 	.short	0x000d
        /*0072*/ 	.short	0x0058
        /*0074*/ 	.byte	0x00, 0xf5, 0x21, 0x00


	//----- nvinfo : EIATTR_KPARAM_INFO
	.align		4
.L_16899:
        /*0078*/ 	.byte	0x04, 0x17
        /*007a*/ 	.short	(.L_16901 - .L_16900)
.L_16900:
        /*007c*/ 	.word	0x00000000
        /*0080*/ 	.short	0x000c
        /*0082*/ 	.short	0x0050
        /*0084*/ 	.byte	0x00, 0xf0, 0x11, 0x00


	//----- nvinfo : EIATTR_KPARAM_INFO
	.align		4
.L_16901:
        /*0088*/ 	.byte	0x04, 0x17
        /*008a*/ 	.short	(.L_16903 - .L_16902)
.L_16902:
        /*008c*/ 	.word	0x00000000
        /*0090*/ 	.short	0x000b
        /*0092*/ 	.short	0x004c
        /*0094*/ 	.byte	0x00, 0xf0, 0x11, 0x00


	//----- nvinfo : EIATTR_KPARAM_INFO
	.align		4
.L_16903:
        /*0098*/ 	.byte	0x04, 0x17
        /*009a*/ 	.short	(.L_16905 - .L_16904)
.L_16904:
        /*009c*/ 	.word	0x00000000
        /*00a0*/ 	.short	0x000a
        /*00a2*/ 	.short	0x0048
        /*00a4*/ 	.byte	0x00, 0xf0, 0x11, 0x00


	//----- nvinfo : EIATTR_KPARAM_INFO
	.align		4
.L_16905:
        /*00a8*/ 	.byte	0x04, 0x17
        /*00aa*/ 	.short	(.L_16907 - .L_16906)
.L_16906:
        /*00ac*/ 	.word	0x00000000
        /*00b0*/ 	.short	0x0009
        /*00b2*/ 	.short	0x0040
        /*00b4*/ 	.byte	0x00, 0xf5, 0x21, 0x00


	//----- nvinfo : EIATTR_KPARAM_INFO
	.align		4
.L_16907:
        /*00b8*/ 	.byte	0x04, 0x17
        /*00ba*/ 	.short	(.L_16909 - .L_16908)
.L_16908:
        /*00bc*/ 	.word	0x00000000
        /*00c0*/ 	.short	0x0008
        /*00c2*/ 	.short	0x0038
        /*00c4*/ 	.byte	0x00, 0xf0, 0x11, 0x00


	//----- nvinfo : EIATTR_KPARAM_INFO
	.align		4
.L_16909:
        /*00c8*/ 	.byte	0x04, 0x17
        /*00ca*/ 	.short	(.L_16911 - .L_16910)
.L_16910:
        /*00cc*/ 	.word	0x00000000
        /*00d0*/ 	.short	0x0007
        /*00d2*/ 	.short	0x0030
        /*00d4*/ 	.byte	0x00, 0xf5, 0x21, 0x00


	//----- nvinfo : EIATTR_KPARAM_INFO
	.align		4
.L_16911:
        /*00d8*/ 	.byte	0x04, 0x17
        /*00da*/ 	.short	(.L_16913 - .L_16912)
.L_16912:
        /*00dc*/ 	.word	0x00000000
        /*00e0*/ 	.short	0x0006
        /*00e2*/ 	.short	0x0028
        /*00e4*/ 	.byte	0x00, 0xf5, 0x21, 0x00


	//----- nvinfo : EIATTR_KPARAM_INFO
	.align		4
.L_16913:
        /*00e8*/ 	.byte	0x04, 0x17
        /*00ea*/ 	.short	(.L_16915 - .L_16914)
.L_16914:
        /*00ec*/ 	.word	0x00000000
        /*00f0*/ 	.short	0x0005
        /*00f2*/ 	.short	0x0024
        /*00f4*/ 	.byte	0x00, 0xf0, 0x11, 0x00


	//----- nvinfo : EIATTR_KPARAM_INFO
	.align		4
.L_16915:
        /*00f8*/ 	.byte	0x04, 0x17
        /*00fa*/ 	.short	(.L_16917 - .L_16916)
.L_16916:
        /*00fc*/ 	.word	0x00000000
        /*0100*/ 	.short	0x0004
        /*0102*/ 	.short	0x0020
        /*0104*/ 	.byte	0x00, 0xf0, 0x11, 0x00


	//----- nvinfo : EIATTR_KPARAM_INFO
	.align		4
.L_16917:
        /*0108*/ 	.byte	0x04, 0x17
        /*010a*/ 	.short	(.L_16919 - .L_16918)
.L_16918:
        /*010c*/ 	.word	0x00000000
        /*0110*/ 	.short	0x0003
        /*0112*/ 	.short	0x0018
        /*0114*/ 	.byte	0x00, 0xf5, 0x21, 0x00


	//----- nvinfo : EIATTR_KPARAM_INFO
	.align		4
.L_16919:
        /*0118*/ 	.byte	0x04, 0x17
        /*011a*/ 	.short	(.L_16921 - .L_16920)
.L_16920:
        /*011c*/ 	.word	0x00000000
        /*0120*/ 	.short	0x0002
        /*0122*/ 	.short	0x0010
        /*0124*/ 	.byte	0x00, 0xf5, 0x21, 0x00


	//----- nvinfo : EIATTR_KPARAM_INFO
	.align		4
.L_16921:
        /*0128*/ 	.byte	0x04, 0x17
        /*012a*/ 	.short	(.L_16923 - .L_16922)
.L_16922:
        /*012c*/ 	.word	0x00000000
        /*0130*/ 	.short	0x0001
        /*0132*/ 	.short	0x0008
        /*0134*/ 	.byte	0x00, 0xf5, 0x21, 0x00


	//----- nvinfo : EIATTR_KPARAM_INFO
	.align		4
.L_16923:
        /*0138*/ 	.byte	0x04, 0x17
        /*013a*/ 	.short	(.L_16925 - .L_16924)
.L_16924:
        /*013c*/ 	.word	0x00000000
        /*0140*/ 	.short	0x0000
        /*0142*/ 	.short	0x0000
        /*0144*/ 	.byte	0x00, 0xf5, 0x21, 0x00


	//----- nvinfo : EIATTR_SPARSE_MMA_MASK
	.align		4
.L_16925:
        /*0148*/ 	.byte	0x03, 0x50
        /*014a*/ 	.short	0x0000


	//----- nvinfo : EIATTR_MAXREG_COUNT
	.align		4
        /*014c*/ 	.byte	0x03, 0x1b
        /*014e*/ 	.short	0x00ff


	//----- nvinfo : EIATTR_NUM_BARRIERS
	.align		4
        /*0150*/ 	.byte	0x02, 0x4c
        /*0152*/ 	.byte	0x01
	.zero		1


	//----- nvinfo : EIATTR_EXTERNS
	.align		4
        /*0154*/ 	.byte	0x04, 0x0f
        /*0156*/ 	.short	(.L_16927 - .L_16926)


	//   ....[0]....
	.align		4
.L_16926:
        /*0158*/ 	.word	index@(__assertfail)


	//----- nvinfo : EIATTR_MERCURY_ISA_VERSION
	.align		4
.L_16927:
        /*015c*/ 	.byte	0x03, 0x5f
        /*015e*/ 	.short	0x0101


	//----- nvinfo : EIATTR_COOP_GROUP_MASK_REGIDS
	.align		4
        /*0160*/ 	.byte	0x04, 0x29
        /*0162*/ 	.short	(.L_16929 - .L_16928)


	//   ....[0]....
.L_16928:
        /*0164*/ 	.word	0xffffffff


	//   ....[1]....
        /*0168*/ 	.word	0xffffffff


	//   ....[2]....
        /*016c*/ 	.word	0xffffffff


	//   ....[3]....
        /*0170*/ 	.word	0xffffffff


	//   ....[4]....
        /*0174*/ 	.word	0xffffffff


	//   ....[5]....
        /*0178*/ 	.word	0xffffffff


	//   ....[6]....
        /*017c*/ 	.word	0xffffffff


	//   ....[7]....
        /*0180*/ 	.word	0xffffffff


	//   ....[8]....
        /*0184*/ 	.word	0xffffffff


	//   ....[9]....
        /*0188*/ 	.word	0xffffffff


	//   ....[10]....
        /*018c*/ 	.word	0xffffffff


	//   ....[11]....
        /*0190*/ 	.word	0xffffffff


	//   ....[12]....
        /*0194*/ 	.word	0xffffffff


	//   ....[13]....
        /*0198*/ 	.word	0xffffffff


	//   ....[14]....
        /*019c*/ 	.word	0xffffffff


	//   ....[15]....
        /*01a0*/ 	.word	0x0500000f


	//   ....[16]....
        /*01a4*/ 	.word	0x0500000f


	//   ....[17]....
        /*01a8*/ 	.word	0x0500000f


	//   ....[18]....
        /*01ac*/ 	.word	0x0500000f


	//----- nvinfo : EIATTR_COOP_GROUP_INSTR_OFFSETS
	.align		4
.L_16929:
        /*01b0*/ 	.byte	0x04, 0x28
        /*01b2*/ 	.short	(.L_16931 - .L_16930)


	//   ....[0]....
.L_16930:
        /*01b4*/ 	.word	0x00000270


	//   ....[1]....
        /*01b8*/ 	.word	0x00000290


	//   ....[2]....
        /*01bc*/ 	.word	0x000002b0


	//   ....[3]....
        /*01c0*/ 	.word	0x000002d0


	//   ....[4]....
        /*01c4*/ 	.word	0x000003d0


	//   ....[5]....
        /*01c8*/ 	.word	0x000003f0


	//   ....[6]....
        /*01cc*/ 	.word	0x00000420


	//   ....[7]....
        /*01d0*/ 	.word	0x00001250


	//   ....[8]....
        /*01d4*/ 	.word	0x00001280


	//   ....[9]....
        /*01d8*/ 	.word	0x000012a0


	//   ....[10]....
        /*01dc*/ 	.word	0x000012c0


	//   ....[11]....
        /*01e0*/ 	.word	0x000012e0


	//   ....[12]....
        /*01e4*/ 	.word	0x00001330


	//   ....[13]....
        /*01e8*/ 	.word	0x00001350


	//   ....[14]....
        /*01ec*/ 	.word	0x00001370


	//   ....[15]....
        /*01f0*/ 	.word	0x000021f0


	//   ....[16]....
        /*01f4*/ 	.word	0x00002250


	//   ....[17]....
        /*01f8*/ 	.word	0x000022b0


	//   ....[18]....
        /*01fc*/ 	.word	0x00002310


	//----- nvinfo : EIATTR_VRC_CTA_INIT_COUNT
	.align		4
.L_16931:
        /*0200*/ 	.byte	0x02, 0x4a
	.zero		1
	.zero		1


	//----- nvinfo : EIATTR_SYSCALL_OFFSETS
	.align		4
        /*0204*/ 	.byte	0x04, 0x46
        /*0206*/ 	.short	(.L_16933 - .L_16932)


	//   ....[0]....
.L_16932:
        /*0208*/ 	.word	0x00000220


	//----- nvinfo : EIATTR_EXIT_INSTR_OFFSETS
	.align		4
.L_16933:
        /*020c*/ 	.byte	0x04, 0x1c
        /*020e*/ 	.short	(.L_16935 - .L_16934)


	//   ....[0]....
.L_16934:
        /*0210*/ 	.word	0x00002000


	//   ....[1]....
        /*0214*/ 	.word	0x00002060


	//   ....[2]....
        /*0218*/ 	.word	0x000021a0


	//----- nvinfo : EIATTR_CRS_STACK_SIZE
	.align		4
.L_16935:
        /*021c*/ 	.byte	0x04, 0x1e
        /*021e*/ 	.short	(.L_16937 - .L_16936)
.L_16936:
        /*0220*/ 	.word	0x00000000


	//----- nvinfo : EIATTR_CBANK_PARAM_SIZE
	.align		4
.L_16937:
        /*0224*/ 	.byte	0x03, 0x19
        /*0226*/ 	.short	0x007c


	//----- nvinfo : EIATTR_PARAM_CBANK
	.align		4
        /*0228*/ 	.byte	0x04, 0x0a
        /*022a*/ 	.short	(.L_16939 - .L_16938)
	.align		4
.L_16938:
        /*022c*/ 	.word	index@(.nv.constant0._ZN4vllm25paged_attention_v1_kernelIthLi80ELi16ELi128ELNS_18Fp8KVCacheDataTypeE1ELb0EEEvPT_PKS2_PKT0_S8_ifPKiSA_iPKfiiiSC_SC_iiiii)
        /*0230*/ 	.short	0x0380
        /*0232*/ 	.short	0x007c


	//----- nvinfo : EIATTR_SW_WAR
	.align		4
.L_16939:
        /*0234*/ 	.byte	0x04, 0x36
        /*0236*/ 	.short	(.L_16941 - .L_16940)
.L_16940:
        /*0238*/ 	.word	0x00000008
.L_16941:


//--------------------- .nv.info._ZN4vllm25paged_attention_v1_kernelIthLi64ELi16ELi128ELNS_18Fp8KVCacheDataTypeE1ELb0EEEvPT_PKS2_PKT0_S8_ifPKiSA_iPKfiiiSC_SC_iiiii --------------------------
	.section	.nv.info._ZN4vllm25paged_attention_v1_kernelIthLi64ELi16ELi128ELNS_18Fp8KVCacheDataTypeE1ELb0EEEvPT_PKS2_PKT0_S8_ifPKiSA_iPKfiiiSC_SC_iiiii,"",@"SHT_CUDA_INFO"
	.sectionflags	@""
	.align	4


	//----- nvinfo : EIATTR_CUDA_API_VERSION
	.align		4
        /*0000*/ 	.byte	0x04, 0x37
        /*0002*/ 	.short	(.L_16943 - .L_16942)
.L_16942:
        /*0004*/ 	.word	0x00000082


	//----- nvinfo : EIATTR_KPARAM_INFO
	.align		4
.L_16943:
        /*0008*/ 	.byte	0x04, 0x17
        /*000a*/ 	.short	(.L_16945 - .L_16944)
.L_16944:
        /*000c*/ 	.word	0x00000000
        /*0010*/ 	.short	0x0013
        /*0012*/ 	.short	0x0078
        /*0014*/ 	.byte	0x00, 0xf0, 0x11, 0x00


	//----- nvinfo : EIATTR_KPARAM_INFO
	.align		4
.L_16945:
        /*0018*/ 	.byte	0x04, 0x17
        /*001a*/ 	.short	(.L_16947 - .L_16946)
.L_16946:
        /*001c*/ 	.word	0x00000000
        /*0020*/ 	.short	0x0012
        /*0022*/ 	.short	0x0074
        /*0024*/ 	.byte	0x00, 0xf0, 0x11, 0x00


	//----- nvinfo : EIATTR_KPARAM_INFO
	.align		4
.L_16947:
        /*0028*/ 	.byte	0x04, 0x17
        /*002a*/ 	.short	(.L_16949 - .L_16948)
.L_16948:
        /*002c*/ 	.word	0x00000000
        /*0030*/ 	.short	0x0011
        /*0032*/ 	.short	0x0070
        /*0034*/ 	.byte	0x00, 0xf0, 0x11, 0x00


	//----- nvinfo : EIATTR_KPARAM_INFO
	.align		4
.L_16949:
        /*0038*/ 	.byte	0x04, 0x17
        /*003a*/ 	.short	(.L_16951 - .L_16950)
.L_16950:
        /*003c*/ 	.word	0x00000000
        /*0040*/ 	.short	0x0010
        /*0042*/ 	.short	0x006c
        /*0044*/ 	.byte	0x00, 0xf0, 0x11, 0x00


	//----- nvinfo : EIATTR_KPARAM_INFO
	.align		4
.L_16951:
        /*0048*/ 	.byte	0x04, 0x17
        /*004a*/ 	.short	(.L_16953 - .L_16952)
.L_16952:
        /*004c*/ 	.word	0x00000000
        /*0050*/ 	.short	0x000f
        /*0052*/ 	.short	0x0068
        /*0054*/ 	.byte	0x00, 0xf0, 0x11, 0x00


	//----- nvinfo : EIATTR_KPARAM_INFO
	.align		4
.L_16953:
        /*0058*/ 	.byte	0x04, 0x17
        /*005a*/ 	.short	(.L_16955 - .L_16954)
.L_16954:
        /*005c*/ 	.word	0x00000000
        /*0060*/ 	.short	0x000e
        /*0062*/ 	.short	0x0060
        /*0064*/ 	.byte	0x00, 0xf5, 0x21, 0x00


	//----- nvinfo : EIATTR_KPARAM_INFO
	.align		4
.L_16955:
        /*0068*/ 	.byte	0x04, 0x17
        /*006a*/ 	.short	(.L_16957 - .L_16956)
.L_16956:
        /*006c*/ 	.word	0x00000000
        /*0070*/ 	.short	0x000d
        /*0072*/ 	.short	0x0058
        /*0074*/ 	.byte	0x00, 0xf5, 0x21, 0x00


	//----- nvinfo : EIATTR_KPARAM_INFO
	.align		4
.L_16957:
        /*0078*/ 	.byte	0x04, 0x17
        /*007a*/ 	.short	(.L_16959 - .L_16958)
.L_16958:
        /*007c*/ 	.word	0x00000000
        /*0080*/ 	.short	0x000c
        /*0082*/ 	.short	0x0050
        /*0084*/ 	.byte	0x00, 0xf0, 0x11, 0x00


	//----- nvinfo : EIATTR_KPARAM_INFO
	.align		4
.L_16959:
        /*0088*/ 	.byte	0x04, 0x17
        /*008a*/ 	.short	(.L_16961 - .L_16960)
.L_16960:
        /*008c*/ 	.word	0x00000000
        /*0090*/ 	.short	0x000b
        /*0092*/ 	.short	0x004c
        /*0094*/ 	.byte	0x00, 0xf0, 0x11, 0x00


	//----- nvinfo : EIATTR_KPARAM_INFO
	.align		4
.L_16961:
        /*0098*/ 	.byte	0x04, 0x17
        /*009a*/ 	.short	(.L_16963 - .L_16962)
.L_16962:
        /*009c*/ 	.word	0x00000000
        /*00a0*/ 	.short	0x000a
        /*00a2*/ 	.short	0x0048
        /*00a4*/ 	.byte	0x00, 0xf0, 0x11, 0x00


	//----- nvinfo : EIATTR_KPARAM_INFO
	.align		4
.L_16963:
        /*00a8*/ 	.byte	0x04, 0x17
        /*00aa*/ 	.short	(.L_16965 - .L_16964)
.L_16964:
        /*00ac*/ 	.word	0x00000000
        /*00b0*/ 	.short	0x0009
        /*00b2*/ 	.short	0x0040
        /*00b4*/ 	.byte	0x00, 0xf5, 0x21, 0x00


	//----- nvinfo : EIATTR_KPARAM_INFO
	.align		4
.L_16965:
        /*00b8*/ 	.byte	0x04, 0x17
        /*00ba*/ 	.short	(.L_16967 - .L_16966)
.L_16966:
        /*00bc*/ 	.word	0x00000000
        /*00c0*/ 	.short	0x0008
        /*00c2*/ 	.short	0x0038
        /*00c4*/ 	.byte	0x00, 0xf0, 0x11, 0x00


	//----- nvinfo : EIATTR_KPARAM_INFO
	.align		4
.L_16967:
        /*00c8*/ 	.byte	0x04, 0x17
        /*00ca*/ 	.short	(.L_16969 - .L_16968)
.L_16968:
        /*00cc*/ 	.word	0x00000000
        /*00d0*/ 	.short	0x0007
        /*00d2*/ 	.short	0x0030
        /*00d4*/ 	.byte	0x00, 0xf5, 0x21, 0x00


	//----- nvinfo : EIATTR_KPARAM_INFO
	.align		4
.L_16969:
        /*00d8*/ 	.byte	0x04, 0x17
        /*00da*/ 	.short	(.L_16971 - .L_16970)
.L_16970:
        /*00dc*/ 	.word	0x00000000
        /*00e0*/ 	.short	0x0006
        /*00e2*/ 	.short	0x0028
        /*00e4*/ 	.byte	0x00, 0xf5, 0x21, 0x00


	//----- nvinfo : EIATTR_KPARAM_INFO
	.align		4
.L_16971:
        /*00e8*/ 	.byte	0x04, 0x17
        /*00ea*/ 	.short	(.L_16973 - .L_16972)
.L_16972:
        /*00ec*/ 	.word	0x00000000
        /*00f0*/ 	.short	0x0005
        /*00f2*/ 	.short	0x0024
        /*00f4*/ 	.byte	0x00, 0xf0, 0x11, 0x00


	//----- nvinfo : EIATTR_KPARAM_INFO
	.align		4
.L_16973:
        /*00f8*/ 	.byte	0x04, 0x17
        /*00fa*/ 	.short	(.L_16975 - .L_16974)
.L_16974:
        /*00fc*/ 	.word	0x00000000
        /*0100*/ 	.short	0x0004
        /*0102*/ 	.short	0x0020
        /*0104*/ 	.byte	0x00, 0xf0, 0x11, 0x00


	//----- nvinfo : EIATTR_KPARAM_INFO
	.align		4
.L_16975:
        /*0108*/ 	.byte	0x04, 0x17
        /*010a*/ 	.short	(.L_16977 - .L_16976)
.L_16976:
        /*010c*/ 	.word	0x00000000
        /*0110*/ 	.short	0x0003
        /*0112*/ 	.short	0x0018
        /*0114*/ 	.byte	0x00, 0xf5, 0x21, 0x00


	//----- nvinfo : EIATTR_KPARAM_INFO
	.align		4
.L_16977:
        /*0118*/ 	.byte	0x04, 0x17
        /*011a*/ 	.short	(.L_16979 - .L_16978)
.L_16978:
        /*011c*/ 	.word	0x00000000
        /*0120*/ 	.short	0x0002
        /*0122*/ 	.short	0x0010
        /*0124*/ 	.byte	0x00, 0xf5, 0x21, 0x00


	//----- nvinfo : EIATTR_KPARAM_INFO
	.align		4
.L_16979:
        /*0128*/ 	.byte	0x04, 0x17
        /*012a*/ 	.short	(.L_16981 - .L_16980)
.L_16980:
        /*012c*/ 	.word	0x00000000
        /*0130*/ 	.short	0x0001
        /*0132*/ 	.short	0x0008
        /*0134*/ 	.byte	0x00, 0xf5, 0x21, 0x00


	//----- nvinfo : EIATTR_KPARAM_INFO
	.align		4
.L_16981:
        /*0138*/ 	.byte	0x04, 0x17
        /*013a*/ 	.short	(.L_16983 - .L_16982)
.L_16982:
        /*013c*/ 	.word	0x00000000
        /*0140*/ 	.short	0x0000
        /*0142*/ 	.short	0x0000
        /*0144*/ 	.byte	0x00, 0xf5, 0x21, 0x00


	//----- nvinfo : EIATTR_SPARSE_MMA_MASK
	.align		4
.L_16983:
        /*0148*/ 	.byte	0x03, 0x50
        /*014a*/ 	.short	0x0000


	//----- nvinfo : EIATTR_MAXREG_COUNT
	.align		4
        /*014c*/ 	.byte	0x03, 0x1b
        /*014e*/ 	.short	0x00ff


	//----- nvinfo : EIATTR_NUM_BARRIERS
	.align		4
        /*0150*/ 	.byte	0x02, 0x4c
        /*0152*/ 	.byte	0x01
	.zero		1


	//----- nvinfo : EIATTR_EXTERNS
	.align		4
        /*0154*/ 	.byte	0x04, 0x0f
        /*0156*/ 	.short	(.L_16985 - .L_16984)


	//   ....[0]....
	.align		4
.L_16984:
        /*0158*/ 	.word	index@(__assertfail)


	//----- nvinfo : EIATTR_MERCURY_ISA_VERSION
	.align		4
.L_16985:
        /*015c*/ 	.byte	0x03, 0x5f
        /*015e*/ 	.short	0x0101


	//----- nvinfo : EIATTR_COOP_GROUP_MASK_REGIDS
	.align		4
        /*0160*/ 	.byte	0x04, 0x29
        /*0162*/ 	.short	(.L_16987 - .L_16986)


	//   ....[0]....
.L_16986:
        /*0164*/ 	.word	0xffffffff


	//   ....[1]....
        /*0168*/ 	.word	0xffffffff


	//   ....[2]....
        /*016c*/ 	.word	0xffffffff


	//   ....[3]....
        /*0170*/ 	.word	0xffffffff


	//   ....[4]....
        /*0174*/ 	.word	0xffffffff


	//   ....[5]....
        /*0178*/ 	.word	0xffffffff


	//   ....[6]....
        /*017c*/ 	.word	0xffffffff


	//   ....[7]....
        /*0180*/ 	.word	0xffffffff


	//   ....[8]....
        /*0184*/ 	.word	0xffffffff


	//   ....[9]....
        /*0188*/ 	.word	0xffffffff


	//   ....[10]....
        /*018c*/ 	.word	0xffffffff


	//   ....[11]....
        /*0190*/ 	.word	0xffffffff


	//   ....[12]....
        /*0194*/ 	.word	0xffffffff


	//   ....[13]....
        /*0198*/ 	.word	0xffffffff


	//   ....[14]....
        /*019c*/ 	.word	0xffffffff


	//   ....[15]....
        /*01a0*/ 	.word	0x0500000f


	//   ....[16]....
        /*01a4*/ 	.word	0x0500000f


	//   ....[17]....
        /*01a8*/ 	.word	0x0500000f


	//   ....[18]....
        /*01ac*/ 	.word	0x0500000f


	//----- nvinfo : EIATTR_COOP_GROUP_INSTR_OFFSETS
	.align		4
.L_16987:
        /*01b0*/ 	.byte	0x04, 0x28
        /*01b2*/ 	.short	(.L_16989 - .L_16988)


	//   ....[0]....
.L_16988:
        /*01b4*/ 	.word	0x00000270


	//   ....[1]....
        /*01b8*/ 	.word	0x00000290


	//   ....[2]....
        /*01bc*/ 	.word	0x000002b0


	//   ....[3]....
        /*01c0*/ 	.word	0x000002d0


	//   ....[4]....
        /*01c4*/ 	.word	0x000003d0


	//   ....[5]....
        /*01c8*/ 	.word	0x000003f0


	//   ....[6]....
        /*01cc*/ 	.word	0x00000420


	//   ....[7]....
        /*01d0*/ 	.word	0x00001250


	//   ....[8]....
        /*01d4*/ 	.word	0x00001280


	//   ....[9]....
        /*01d8*/ 	.word	0x000012a0


	//   ....[10]....
        /*01dc*/ 	.word	0x000012c0


	//   ....[11]....
        /*01e0*/ 	.word	0x000012e0


	//   ....[12]....
        /*01e4*/ 	.word	0x00001330


	//   ....[13]....
        /*01e8*/ 	.word	0x00001350


	//   ....[14]....
        /*01ec*/ 	.word	0x00001370


	//   ....[15]....
        /*01f0*/ 	.word	0x00002110


	//   ....[16]....
        /*01f4*/ 	.word	0x00002170


	//   ....[17]....
        /*01f8*/ 	.word	0x000021d0


	//   ....[18]....
        /*01fc*/ 	.word	0x00002230


	//----- nvinfo : EIATTR_VRC_CTA_INIT_COUNT
	.align		4
.L_16989:
        /*0200*/ 	.byte	0x02, 0x4a
	.zero		1
	.zero		1


	//----- nvinfo : EIATTR_SYSCALL_OFFSETS
	.align		4
        /*0204*/ 	.byte	0x04, 0x46
        /*0206*/ 	.short	(.L_16991 - .L_16990)


	//   ....[0]....
.L_16990:
        /*0208*/ 	.word	0x00000220


	//----- nvinfo : EIATTR_EXIT_INSTR_OFFSETS
	.align		4
.L_16991:
        /*020c*/ 	.byte	0x04, 0x1c
        /*020e*/ 	.short	(.L_16993 - .L_16992)


	//   ....[0]....
.L_16992:
        /*0210*/ 	.word	0x00001f00


	//   ....[1]....
        /*0214*/ 	.word	0x00001f60


	//   ....[2]....
        /*0218*/ 	.word	0x000020c0


	//----- nvinfo : EIATTR_CRS_STACK_SIZE
	.align		4
.L_16993:
        /*021c*/ 	.byte	0x04, 0x1e
        /*021e*/ 	.short	(.L_16995 - .L_16994)
.L_16994:
        /*0220*/ 	.word	0x00000000


	//----- nvinfo : EIATTR_CBANK_PARAM_SIZE
	.align		4
.L_16995:
        /*0224*/ 	.byte	0x03, 0x19
        /*0226*/ 	.short	0x007c


	//----- nvinfo : EIATTR_PARAM_CBANK
	.align		4
        /*0228*/ 	.byte	0x04, 0x0a
        /*022a*/ 	.short	(.L_16997 - .L_16996)
	.align		4
.L_16996:
        /*022c*/ 	.word	index@(.nv.constant0._ZN4vllm25paged_attention_v1_kernelIthLi64ELi16ELi128ELNS_18Fp8KVCacheDataTypeE1ELb0EEEvPT_PKS2_PKT0_S8_ifPKiSA_iPKfiiiSC_SC_iiiii)
        /*0230*/ 	.short	0x0380
        /*0232*/ 	.short	0x007c


	//----- nvinfo : EIATTR_SW_WAR
	.align		4
.L_16997:
        /*0234*/ 	.byte	0x04, 0x36
        /*0236*/ 	.short	(.L_16999 - .L_16998)
.L_16998:
        /*0238*/ 	.word	0x00000008
.L_16999:


//--------------------- .nv.info._ZN4vllm25paged_attention_v1_kernelIthLi32ELi16ELi128ELNS_18Fp8KVCacheDataTypeE1ELb0EEEvPT_PKS2_PKT0_S8_ifPKiSA_iPKfiiiSC_SC_iiiii --------------------------
	.section	.nv.info._ZN4vllm25paged_attention_v1_kernelIthLi32ELi16ELi128ELNS_18Fp8KVCacheDataTypeE1ELb0EEEvPT_PKS2_PKT0_S8_ifPKiSA_iPKfiiiSC_SC_iiiii,"",@"SHT_CUDA_INFO"
	.sectionflags	@""
	.align	4


	//----- nvinfo : EIATTR_CUDA_API_VERSION
	.align		4
        /*0000*/ 	.byte	0x04, 0x37
        /*0002*/ 	.short	(.L_17001 - .L_17000)
.L_17000:
        /*0004*/ 	.word	0x00000082


	//----- nvinfo : EIATTR_KPARAM_INFO
	.align		4
.L_17001:
        /*0008*/ 	.byte	0x04, 0x17
        /*000a*/ 	.short	(.L_17003 - .L_17002)
.L_17002:
        /*000c*/ 	.word	0x00000000
        /*0010*/ 	.short	0x0013
        /*0012*/ 	.short	0x0078
        /*0014*/ 	.byte	0x00, 0xf0, 0x11, 0x00


	//----- nvinfo : EIATTR_KPARAM_INFO
	.align		4
.L_17003:
        /*0018*/ 	.byte	0x04, 0x17
        /*001a*/ 	.short	(.L_17005 - .L_17004)
.L_17004:
        /*001c*/ 	.word	0x00000000
        /*0020*/ 	.short	0x0012
        /*0022*/ 	.short	0x0074
        /*0024*/ 	.byte	0x00, 0xf0, 0x11, 0x00


	//----- nvinfo : EIATTR_KPARAM_INFO
	.align		4
.L_17005:
        /*0028*/ 	.byte	0x04, 0x17
        /*002a*/ 	.short	(.L_17007 - .L_17006)
.L_17006:
        /*002c*/ 	.word	0x00000000
        /*0030*/ 	.short	0x0011
        /*0032*/ 	.short	0x0070
        /*0034*/ 	.byte	0x00, 0xf0, 0x11, 0x00


	//----- nvinfo : EIATTR_KPARAM_INFO
	.align		4
.L_17007:
        /*0038*/ 	.byte	0x04, 0x17
        /*003a*/ 	.short	(.L_17009 - .L_17008)
.L_17008:
        /*003c*/ 	.word	0x00000000
        /*0040*/ 	.short	0x0010
        /*0042*/ 	.short	0x006c
        /*0044*/ 	.byte	0x00, 0xf0, 0x11, 0x00


	//----- nvinfo : EIATTR_KPARAM_INFO
	.align		4
.L_17009:
        /*0048*/ 	.byte	0x04, 0x17
        /*004a*/ 	.short	(.L_17011 - .L_17010)
.L_17010:
        /*004c*/ 	.word	0x00000000
        /*0050*/ 	.short	0x000f
        /*0052*/ 	.short	0x0068
        /*0054*/ 	.byte	0x00, 0xf0, 0x11, 0x00


	//----- nvinfo : EIATTR_KPARAM_INFO
	.align		4
.L_17011:
        /*0058*/ 	.byte	0x04, 0x17
        /*005a*/ 	.short	(.L_17013 - .L_17012)
.L_17012:
        /*005c*/ 	.word	0x00000000
        /*0060*/ 	.short	0x000e
        /*0062*/ 	.short	0x0060
        /*0064*/ 	.byte	0x00, 0xf5, 0x21, 0x00


	//----- nvinfo : EIATTR_KPARAM_INFO
	.align		4
.L_17013:
        /*0068*/ 	.byte	0x04, 0x17
        /*006a*/ 	.short	(.L_17015 - .L_17014)
.L_17014:
        /*006c*/ 	.word	0x00000000
        /*0070*/ 	.short	0x000d
        /*0072*/ 	.short	0x0058
        /*0074*/ 	.byte	0x00, 0xf5, 0x21, 0x00


	//----- nvinfo : EIATTR_KPARAM_INFO
	.align		4
.L_17015:
        /*0078*/ 	.byte	0x04, 0x17
        /*007a*/ 	.short	(.L_17017 - .L_17016)
.L_17016:
        /*007c*/ 	.word	0x00000000
        /*0080*/ 	.short	0x000c
        /*0082*/ 	.short	0x0050
        /*0084*/ 	.byte	0x00, 0xf0, 0x11, 0x00


	//----- nvinfo : EIATTR_KPARAM_INFO
	.align		4
.L_17017:
        /*0088*/ 	.byte	0x04, 0x17
        /*008a*/ 	.short	(.L_17019 - .L_17018)
.L_17018:
        /*008c*/ 	.word	0x00000000
        /*0090*/ 	.short	0x000b
        /*0092*/ 	.short	0x004c
        /*0094*/ 	.byte	0x00, 0xf0, 0x11, 0x00


	//----- nvinfo : EIATTR_KPARAM_INFO
	.align		4
.L_17019:
        /*0098*/ 	.byte	0x04, 0x17
        /*009a*/ 	.short	(.L_17021 - .L_17020)
.L_17020:
        /*009c*/ 	.word	0x00000000
        /*00a0*/ 	.short	0x000a
        /*00a2*/ 	.short	0x0048
        /*00a4*/ 	.byte	0x00, 0xf0, 0x11, 0x00


	//----- nvinfo : EIATTR_KPARAM_INFO
	.align		4
.L_17021:
        /*00a8*/ 	.byte	0x04, 0x17
        /*00aa*/ 	.short	(.L_17023 - .L_17022)
.L_17022:
        /*00ac*/ 	.word	0x00000000
        /*00b0*/ 	.short	0x0009
        /*00b2*/ 	.short	0x0040
        /*00b4*/ 	.byte	0x00, 0xf5, 0x21, 0x00


	//----- nvinfo : EIATTR_KPARAM_INFO
	.align		4
.L_17023:
        /*00b8*/ 	.byte	0x04, 0x17
        /*00ba*/ 	.short	(.L_17025 - .L_17024)
.L_17024:
        /*00bc*/ 	.word	0x00000000
        /*00c0*/ 	.short	0x0008
        /*00c2*/ 	.short	0x0038
        /*00c4*/ 	.byte	0x00, 0xf0, 0x11, 0x00


	//----- nvinfo : EIATTR_KPARAM_INFO
	.align		4
.L_17025:
        /*00c8*/ 	.byte	0x04, 0x17
        /*00ca*/ 	.short	(.L_17027 - .L_17026)
.L_17026:
        /*00cc*/ 	.word	0x00000000
        /*00d0*/ 	.short	0x0007
        /*00d2*/ 	.short	0x0030
        /*00d4*/ 	.byte	0x00, 0xf5, 0x21, 0x00


	//----- nvinfo : EIATTR_KPARAM_INFO
	.align		4
.L_17027:
        /*00d8*/ 	.byte	0x04, 0x17
        /*00da*/ 	.short	(.L_17029 - .L_17028)
.L_17028:
        /*00dc*/ 	.word	0x00000000
        /*00e0*/ 	.short	0x0006
        /*00e2*/ 	.short	0x0028
        /*00e4*/ 	.byte	0x00, 0xf5, 0x21, 0x00


	//----- nvinfo : EIATTR_KPARAM_INFO
	.align		4
.L_17029:
        /*00e8*/ 	.byte	0x04, 0x17
        /*00ea*/ 	.short	(.L_17031 - .L_17030)
.L_17030:
        /*00ec*/ 	.word	0x00000000
        /*00f0*/ 	.short	0x0005
        /*00f2*/ 	.short	0x0024
        /*00f4*/ 	.byte	0x00, 0xf0, 0x11, 0x00


	//----- nvinfo : EIATTR_KPARAM_INFO
	.align		4
.L_17031:
        /*00f8*/ 	.byte	0x04, 0x17
        /*00fa*/ 	.short	(.L_17033 - .L_17032)
.L_17032:
        /*00fc*/ 	.word	0x00000000
        /*0100*/ 	.short	0x0004
        /*0102*/ 	.short	0x0020
        /*0104*/ 	.byte	0x00, 0xf0, 0x11, 0x00


	//----- nvinfo : EIATTR_KPARAM_INFO
	.align		4
.L_17033:
        /*0108*/ 	.byte	0x04, 0x17
        /*010a*/ 	.short	(.L_17035 - .L_17034)
.L_17034:
        /*010c*/ 	.word	0x00000000
        /*0110*/ 	.short	0x0003
        /*0112*/ 	.short	0x0018
        /*0114*/ 	.byte	0x00, 0xf5, 0x21, 0x00


	//----- nvinfo : EIATTR_KPARAM_INFO
	.align		4
.L_17035:
        /*0118*/ 	.byte	0x04, 0x17
        /*011a*/ 	.short	(.L_17037 - .L_17036)
.L_17036:
        /*011c*/ 	.word	0x00000000
        /*0120*/ 	.short	0x0002
        /*0122*/ 	.short	0x0010
        /*0124*/ 	.byte	0x00, 0xf5, 0x21, 0x00


	//----- nvinfo : EIATTR_KPARAM_INFO
	.align		4
.L_17037:
        /*0128*/ 	.byte	0x04, 0x17
        /*012a*/ 	.short	(.L_17039 - .L_17038)
.L_17038:
        /*012c*/ 	.word	0x00000000
        /*0130*/ 	.short	0x0001
        /*0132*/ 	.short	0x0008
        /*0134*/ 	.byte	0x00, 0xf5, 0x21, 0x00


	//----- nvinfo : EIATTR_KPARAM_INFO
	.align		4
.L_17039:
        /*0138*/ 	.byte	0x04, 0x17
        /*013a*/ 	.short	(.L_17041 - .L_17040)
.L_17040:
        /*013c*/ 	.word	0x00000000
        /*0140*/ 	.short	0x0000
        /*0142*/ 	.short	0x0000
        /*0144*/ 	.byte	0x00, 0xf5, 0x21, 0x00


	//----- nvinfo : EIATTR_SPARSE_MMA_MASK
	.align		4
.L_17041:
        /*0148*/ 	.byte	0x03, 0x50
        /*014a*/ 	.short	0x0000


	//----- nvinfo : EIATTR_MAXREG_COUNT
	.align		4
        /*014c*/ 	.byte	0x03, 0x1b
        /*014e*/ 	.short	0x00ff


	//----- nvinfo : EIATTR_NUM_BARRIERS
	.align		4
        /*0150*/ 	.byte	0x02, 0x4c
        /*0152*/ 	.byte	0x01
	.zero		1


	//----- nvinfo : EIATTR_EXTERNS
	.align		4
        /*0154*/ 	.byte	0x04, 0x0f
        /*0156*/ 	.short	(.L_17043 - .L_17042)


	//   ....[0]....
	.align		4
.L_17042:
        /*0158*/ 	.word	index@(__assertfail)


	//----- nvinfo : EIATTR_MERCURY_ISA_VERSION
	.align		4
.L_17043:
        /*015c*/ 	.byte	0x03, 0x5f
        /*015e*/ 	.short	0x0101


	//----- nvinfo : EIATTR_COOP_GROUP_MASK_REGIDS
	.align		4
        /*0160*/ 	.byte	0x04, 0x29
        /*0162*/ 	.short	(.L_17045 - .L_17044)


	//   ....[0]....
.L_17044:
        /*0164*/ 	.word	0xffffffff


	//   ....[1]....
        /*0168*/ 	.word	0xffffffff


	//   ....[2]....
        /*016c*/ 	.word	0xffffffff


	//   ....[3]....
        /*0170*/ 	.word	0xffffffff


	//   ....[4]....
        /*0174*/ 	.word	0xffffffff


	//   ....[5]....
        /*0178*/ 	.word	0xffffffff


	//   ....[6]....
        /*017c*/ 	.word	0xffffffff


	//   ....[7]....
        /*0180*/ 	.word	0xffffffff


	//   ....[8]....
        /*0184*/ 	.word	0xffffffff


	//   ....[9]....
        /*0188*/ 	.word	0xffffffff


	//   ....[10]....
        /*018c*/ 	.word	0xffffffff


	//   ....[11]....
        /*0190*/ 	.word	0xffffffff


	//   ....[12]....
        /*0194*/ 	.word	0xffffffff


	//   ....[13]....
        /*0198*/ 	.word	0xffffffff


	//   ....[14]....
        /*019c*/ 	.word	0xffffffff


	//   ....[15]....
        /*01a0*/ 	.word	0x0500000f


	//   ....[16]....
        /*01a4*/ 	.word	0x0500000f


	//   ....[17]....
        /*01a8*/ 	.word	0x0500000f


	//   ....[18]....
        /*01ac*/ 	.word	0x0500000f


	//----- nvinfo : EIATTR_COOP_GROUP_INSTR_OFFSETS
	.align		4
.L_17045:
        /*01b0*/ 	.byte	0x04, 0x28
        /*01b2*/ 	.short	(.L_17047 - .L_17046)


	//   ....[0]....
.L_17046:
        /*01b4*/ 	.word	0x00000270


	//   ....[1]....
        /*01b8*/ 	.word	0x00000290


	//   ....[2]....
        /*01bc*/ 	.word	0x000002b0


	//   ....[3]....
        /*01c0*/ 	.word	0x000002d0


	//   ....[4]....
        /*01c4*/ 	.word	0x000003d0


	//   ....[5]....
        /*01c8*/ 	.word	0x000003f0


	//   ....[6]....
        /*01cc*/ 	.word	0x00000420


	//   ....[7]....
        /*01d0*/ 	.word	0x00001250


	//   ....[8]....
        /*01d4*/ 	.word	0x00001280


	//   ....[9]....
        /*01d8*/ 	.word	0x000012a0


	//   ....[10]....
        /*01dc*/ 	.word	0x000012c0


	//   ....[11]....
        /*01e0*/ 	.word	0x000012e0


	//   ....[12]....
        /*01e4*/ 	.word	0x00001330


	//   ....[13]....
        /*01e8*/ 	.word	0x00001350


	//   ....[14]....
        /*01ec*/ 	.word	0x00001370


	//   ....[15]....
        /*01f0*/ 	.word	0x00002000


	//   ....[16]....
        /*01f4*/ 	.word	0x00002060


	//   ....[17]....
        /*01f8*/ 	.word	0x000020c0


	//   ....[18]....
        /*01fc*/ 	.word	0x00002120


	//----- nvinfo : EIATTR_VRC_CTA_INIT_COUNT
	.align		4
.L_17047:
        /*0200*/ 	.byte	0x02, 0x4a
	.zero		1
	.zero		1


	//----- nvinfo : EIATTR_SYSCALL_OFFSETS
	.align		4
        /*0204*/ 	.byte	0x04, 0x46
        /*0206*/ 	.short	(.L_17049 - .L_17048)


	//   ....[0]....
.L_17048:
        /*0208*/ 	.word	0x00000220


	//----- nvinfo : EIATTR_EXIT_INSTR_OFFSETS
	.align		4
.L_17049:
        /*020c*/ 	.byte	0x04, 0x1c
        /*020e*/ 	.short	(.L_17051 - .L_17050)


	//   ....[0]....
.L_17050:
        /*0210*/ 	.word	0x00001e50


	//   ....[1]....
        /*0214*/ 	.word	0x00001eb0


	//   ....[2]....
        /*0218*/ 	.word	0x00001fb0


	//----- nvinfo : EIATTR_CRS_STACK_SIZE
	.align		4
.L_17051:
        /*021c*/ 	.byte	0x04, 0x1e
        /*021e*/ 	.short	(.L_17053 - .L_17052)
.L_17052:
        /*0220*/ 	.word	0x00000000


	//----- nvinfo : EIATTR_CBANK_PARAM_SIZE
	.align		4
.L_17053:
        /*0224*/ 	.byte	0x03, 0x19
        /*0226*/ 	.short	0x007c


	//----- nvinfo : EIATTR_PARAM_CBANK
	.align		4
        /*0228*/ 	.byte	0x04, 0x0a
        /*022a*/ 	.short	(.L_17055 - .L_17054)
	.align		4
.L_17054:
        /*022c*/ 	.word	index@(.nv.constant0._ZN4vllm25paged_attention_v1_kernelIthLi32ELi16ELi128ELNS_18Fp8KVCacheDataTypeE1ELb0EEEvPT_PKS2_PKT0_S8_ifPKiSA_iPKfiiiSC_SC_iiiii)
        /*0230*/ 	.short	0x0380
        /*0232*/ 	.short	0x007c


	//----- nvinfo : EIATTR_SW_WAR
	.align		4
.L_17055:
        /*0234*/ 	.byte	0x04, 0x36
        /*0236*/ 	.short	(.L_17057 - .L_17056)
.L_17056:
        /*0238*/ 	.word	0x00000008
.L_17057:


//--------------------- .nv.info._ZN4vllm25paged_attention_v1_kernelIthLi256ELi16ELi128ELNS_18Fp8KVCacheDataTypeE1ELb1EEEvPT_PKS2_PKT0_S8_ifPKiSA_iPKfiiiSC_SC_iiiii --------------------------
	.section	.nv.info._ZN4vllm25paged_attention_v1_kernelIthLi256ELi16ELi128ELNS_18Fp8KVCacheDataTypeE1ELb1EEEvPT_PKS2_PKT0_S8_ifPKiSA_iPKfiiiSC_SC_iiiii,"",@"SHT_CUDA_INFO"
	.sectionflags	@""
	.align	4


	//----- nvinfo : EIATTR_CUDA_API_VERSION
	.align		4
        /*0000*/ 	.byte	0x04, 0x37
        /*0002*/ 	.short	(.L_17059 - .L_17058)
.L_17058:
        /*0004*/ 	.word	0x00000082


	//----- nvinfo : EIATTR_KPARAM_INFO
	.align		4
.L_17059:
        /*0008*/ 	.byte	0x04, 0x17
        /*000a*/ 	.short	(.L_17061 - .L_17060)
.L_17060:
        /*000c*/ 	.word	0x00000000
        /*0010*/ 	.short	0x0013
        /*0012*/ 	.short	0x0078
        /*0014*/ 	.byte	0x00, 0xf0, 0x11, 0x00


	//----- nvinfo : EIATTR_KPARAM_INFO
	.align		4
.L_17061:
        /*0018*/ 	.byte	0x04, 0x17
        /*001a*/ 	.short	(.L_17063 - .L_17062)
.L_17062:
        /*001c*/ 	.word	0x00000000
        /*0020*/ 	.short	0x0012
        /*0022*/ 	.short	0x0074
        /*0024*/ 	.byte	0x00, 0xf0, 0x11, 0x00


	//----- nvinfo : EIATTR_KPARAM_INFO
	.align		4
.L_17063:
        /*0028*/ 	.byte	0x04, 0x17
        /*002a*/ 	.short	(.L_17065 - .L_17064)
.L_17064:
        /*002c*/ 	.word	0x00000000
        /*0030*/ 	.short	0x0011
        /*0032*/ 	.short	0x0070
        /*0034*/ 	.byte	0x00, 0xf0, 0x11, 0x00


	//----- nvinfo : EIATTR_KPARAM_INFO
	.align		4
.L_17065:
        /*0038*/ 	.byte	0x04, 0x17
        /*003a*/ 	.short	(.L_17067 - .L_17066)
.L_17066:
        /*003c*/ 	.word	0x00000000
        /*0040*/ 	.short	0x0010
        /*0042*/ 	.short	0x006c
        /*0044*/ 	.byte	0x00, 0xf0, 0x11, 0x00


	//----- nvinfo : EIATTR_KPARAM_INFO
	.align		4
.L_17067:
        /*0048*/ 	.byte	0x04, 0x17
        /*004a*/ 	.short	(.L_17069 - .L_17068)
.L_17068:
        /*004c*/ 	.word	0x00000000
        /*0050*/ 	.short	0x000f
        /*0052*/ 	.short	0x0068
        /*0054*/ 	.byte	0x00, 0xf0, 0x11, 0x00


	//----- nvinfo : EIATTR_KPARAM_INFO
	.align		4
.L_17069:
        /*0058*/ 	.byte	0x04, 0x17
        /*005a*/ 	.short	(.L_17071 - .L_17070)
.L_17070:
        /*005c*/ 	.word	0x00000000
        /*0060*/ 	.short	0x000e
        /*0062*/ 	.short	0x0060
        /*0064*/ 	.byte	0x00, 0xf5, 0x21, 0x00


	//----- nvinfo : EIATTR_KPARAM_INFO
	.align		4
.L_17071:
        /*0068*/ 	.byte	0x04, 0x17
        /*006a*/ 	.short	(.L_17073 - .L_17072)
.L_17072:
        /*006c*/ 	.word	0x00000000
        /*0070*/ 	.short	0x000d
        /*0072*/ 	.short	0x0058
        /*0074*/ 	.byte	0x00, 0xf5, 0x21, 0x00


	//----- nvinfo : EIATTR_KPARAM_INFO
	.align		4
.L_17073:
        /*0078*/ 	.byte	0x04, 0x17
        /*007a*/ 	.short	(.L_17075 - .L_17074)
.L_17074:
        /*007c*/ 	.word	0x00000000
        /*0080*/ 	.short	0x000c
        /*0082*/ 	.short	0x0050
        /*0084*/ 	.byte	0x00, 0xf0, 0x11, 0x00


	//----- nvinfo : EIATTR_KPARAM_INFO
	.align		4
.L_17075:
        /*0088*/ 	.byte	0x04, 0x17
        /*008a*/ 	.short	(.L_17077 - .L_17076)
.L_17076:
        /*008c*/ 	.word	0x00000000
        /*0090*/ 	.short	0x000b
        /*0092*/ 	.short	0x004c
        /*0094*/ 	.byte	0x00, 0xf0, 0x11, 0x00


	//----- nvinfo : EIATTR_KPARAM_INFO
	.align		4
.L_17077:
        /*0098*/ 	.byte	0x04, 0x17
        /*009a*/ 	.short	(.L_17079 - .L_17078)
.L_17078:
        /*009c*/ 	.word	0x00000000
        /*00a0*/ 	.short	0x000a
        /*00a2*/ 	.short	0x0048
        /*00a4*/ 	.byte	0x00, 0xf0, 0x11, 0x00


	//----- nvinfo : EIATTR_KPARAM_INFO
	.align		4
.L_17079:
        /*00a8*/ 	.byte	0x04, 0x17
        /*00aa*/ 	.short	(.L_17081 - .L_17080)
.L_17080:
        /*00ac*/ 	.word	0x00000000
        /*00b0*/ 	.short	0x0009
        /*00b2*/ 	.short	0x0040
        /*00b4*/ 	.byte	0x00, 0xf5, 0x21, 0x00


	//----- nvinfo : EIATTR_KPARAM_INFO
	.align		4
.L_17081:
        /*00b8*/ 	.byte	0x04, 0x17
        /*00ba*/ 	.short	(.L_17083 - .L_17082)
.L_17082:
        /*00bc*/ 	.word	0x00000000
        /*00c0*/ 	.short	0x0008
        /*00c2*/ 	.short	0x0038
        /*00c4*/ 	.byte	0x00, 0xf0, 0x11, 0x00


	//----- nvinfo : EIATTR_KPARAM_INFO
	.align		4
.L_17083:
        /*00c8*/ 	.byte	0x04, 0x17
        /*00ca*/ 	.short	(.L_17085 - .L_17084)
.L_17084:
        /*00cc*/ 	.word	0x00000000
        /*00d0*/ 	.short	0x0007
        /*00d2*/ 	.short	0x0030
        /*00d4*/ 	.byte	0x00, 0xf5, 0x21, 0x00


	//----- nvinfo : EIATTR_KPARAM_INFO
	.align		4
.L_17085:
        /*00d8*/ 	.byte	0x04, 0x17
        /*00da*/ 	.short	(.L_17087 - .L_17086)
.L_17086:
        /*00dc*/ 	.word	0x00000000
        /*00e0*/ 	.short	0x0006
        /*00e2*/ 	.short	0x0028
        /*00e4*/ 	.byte	0x00, 0xf5, 0x21, 0x00


	//----- nvinfo : EIATTR_KPARAM_INFO
	.align		4
.L_17087:
        /*00e8*/ 	.byte	0x04, 0x17
        /*00ea*/ 	.short	(.L_17089 - .L_17088)
.L_17088:
        /*00ec*/ 	.word	0x00000000
        /*00f0*/ 	.short	0x0005
        /*00f2*/ 	.short	0x0024
        /*00f4*/ 	.byte	0x00, 0xf0, 0x11, 0x00


	//----- nvinfo : EIATTR_KPARAM_INFO
	.align		4
.L_17089:
        /*00f8*/ 	.byte	0x04, 0x17
        /*00fa*/ 	.short	(.L_17091 - .L_17090)
.L_17090:
        /*00fc*/ 	.word	0x00000000
        /*0100*/ 	.short	0x0004
        /*0102*/ 	.short	0x0020
        /*0104*/ 	.byte	0x00, 0xf0, 0x11, 0x00


	//----- nvinfo : EIATTR_KPARAM_INFO
	.align		4
.L_17091:
        /*0108*/ 	.byte	0x04, 0x17
        /*010a*/ 	.short	(.L_17093 - .L_17092)
.L_17092:
        /*010c*/ 	.word	0x00000000
        /*0110*/ 	.short	0x0003
        /*0112*/ 	.short	0x0018
        /*0114*/ 	.byte	0x00, 0xf5, 0x21, 0x00


	//----- nvinfo : EIATTR_KPARAM_INFO
	.align		4
.L_17093:
        /*0118*/ 	.byte	0x04, 0x17
        /*011a*/ 	.short	(.L_17095 - .L_17094)
.L_17094:
        /*011c*/ 	.word	0x00000000
        /*0120*/ 	.short	0x0002
        /*0122*/ 	.short	0x0010
        /*0124*/ 	.byte	0x00, 0xf5, 0x21, 0x00


	//----- nvinfo : EIATTR_KPARAM_INFO
	.align		4
.L_17095:
        /*0128*/ 	.byte	0x04, 0x17
        /*012a*/ 	.short	(.L_17097 - .L_17096)
.L_17096:
        /*012c*/ 	.word	0x00000000
        /*0130*/ 	.short	0x0001
        /*0132*/ 	.short	0x0008
        /*0134*/ 	.byte	0x00, 0xf5, 0x21, 0x00


	//----- nvinfo : EIATTR_KPARAM_INFO
	.align		4
.L_17097:
        /*0138*/ 	.byte	0x04, 0x17
        /*013a*/ 	.short	(.L_17099 - .L_17098)
.L_17098:
        /*013c*/ 	.word	0x00000000
        /*0140*/ 	.short	0x0000
        /*0142*/ 	.short	0x0000
        /*0144*/ 	.byte	0x00, 0xf5, 0x21, 0x00


	//----- nvinfo : EIATTR_SPARSE_MMA_MASK
	.align		4
.L_17099:
        /*0148*/ 	.byte	0x03, 0x50
        /*014a*/ 	.short	0x0000


	//----- nvinfo : EIATTR_MAXREG_COUNT
	.align		4
        /*014c*/ 	.byte	0x03, 0x1b
        /*014e*/ 	.short	0x00ff


	//----- nvinfo : EIATTR_NUM_BARRIERS
	.align		4
        /*0150*/ 	.byte	0x02, 0x4c
        /*0152*/ 	.byte	0x01
	.zero		1


	//----- nvinfo : EIATTR_EXTERNS
	.align		4
        /*0154*/ 	.byte	0x04, 0x0f
        /*0156*/ 	.short	(.L_17101 - .L_17100)


	//   ....[0]....
	.align		4
.L_17100:
        /*0158*/ 	.word	index@(__assertfail)


	//----- nvinfo : EIATTR_MERCURY_ISA_VERSION
	.align		4
.L_17101:
        /*015c*/ 	.byte	0x03, 0x5f
        /*015e*/ 	.short	0x0101


	//----- nvinfo : EIATTR_COOP_GROUP_MASK_REGIDS
	.align		4
        /*0160*/ 	.byte	0x04, 0x29
        /*0162*/ 	.short	(.L_17103 - .L_17102)


	//   ....[0]....
.L_17102:
        /*0164*/ 	.word	0xffffffff


	//   ....[1]....
        /*0168*/ 	.word	0xffffffff


	//   ....[2]....
        /*016c*/ 	.word	0xffffffff


	//   ....[3]....
        /*0170*/ 	.word	0xffffffff


	//   ....[4]....
        /*0174*/ 	.word	0xffffffff


	//   ....[5]....
        /*0178*/ 	.word	0xffffffff


	//   ....[6]....
        /*017c*/ 	.word	0xffffffff


	//   ....[7]....
        /*0180*/ 	.word	0xffffffff


	//   ....[8]....
        /*0184*/ 	.word	0xffffffff


	//   ....[9]....
        /*0188*/ 	.word	0xffffffff


	//   ....[10]....
        /*018c*/ 	.word	0xffffffff


	//   ....[11]....
        /*0190*/ 	.word	0xffffffff


	//   ....[12]....
        /*0194*/ 	.word	0xffffffff


	//   ....[13]....
        /*0198*/ 	.word	0xffffffff


	//   ....[14]....
        /*019c*/ 	.word	0xffffffff


	//   ....[15]....
        /*01a0*/ 	.word	0x0500000f


	//   ....[16]....
        /*01a4*/ 	.word	0x0500000f


	//   ....[17]....
        /*01a8*/ 	.word	0x0500000f


	//   ....[18]....
        /*01ac*/ 	.word	0x0500000f


	//   ....[19]....
        /*01b0*/ 	.word	0x0500000f


	//   ....[20]....
        /*01b4*/ 	.word	0x0500000f


	//   ....[21]....
        /*01b8*/ 	.word	0x0500000f


	//   ....[22]....
        /*01bc*/ 	.word	0x0500000f


	//   ....[23]....
        /*01c0*/ 	.word	0x0500000f


	//   ....[24]....
        /*01c4*/ 	.word	0x0500000f


	//   ....[25]....
        /*01c8*/ 	.word	0x0500000f


	//   ....[26]....
        /*01cc*/ 	.word	0x0500000f


	//   ....[27]....
        /*01d0*/ 	.word	0x0500000f


	//   ....[28]....
        /*01d4*/ 	.word	0x0500000f


	//   ....[29]....
        /*01d8*/ 	.word	0x0500000f


	//   ....[30]....
        /*01dc*/ 	.word	0x0500000f


	//   ....[31]....
        /*01e0*/ 	.word	0x0500000f


	//   ....[32]....
        /*01e4*/ 	.word	0x0500000f


	//   ....[33]....
        /*01e8*/ 	.word	0x0500000f


	//   ....[34]....
        /*01ec*/ 	.word	0x0500000f


	//----- nvinfo : EIATTR_COOP_GROUP_INSTR_OFFSETS
	.align		4
.L_17103:
        /*01f0*/ 	.byte	0x04, 0x28
        /*01f2*/ 	.short	(.L_17105 - .L_17104)


	//   ....[0]....
.L_17104:
        /*01f4*/ 	.word	0x00000af0


	//   ....[1]....
        /*01f8*/ 	.word	0x00000b10


	//   ....[2]....
        /*01fc*/ 	.word	0x00000b30


	//   ....[3]....
        /*0200*/ 	.word	0x00000b50


	//   ....[4]....
        /*0204*/ 	.word	0x00000c60


	//   ....[5]....
        /*0208*/ 	.word	0x00000c80


	//   ....[6]....
        /*020c*/ 	.word	0x00000ca0


	//   ....[7]....
        /*0210*/ 	.word	0x00001ad0


	//   ....[8]....
        /*0214*/ 	.word	0x00001b00


	//   ....[9]....
        /*0218*/ 	.word	0x00001b20


	//   ....[10]....
        /*021c*/ 	.word	0x00001b40


	//   ....[11]....
        /*0220*/ 	.word	0x00001b60


	//   ....[12]....
        /*0224*/ 	.word	0x00001bb0


	//   ....[13]....
        /*0228*/ 	.word	0x00001bd0


	//   ....[14]....
        /*022c*/ 	.word	0x00001bf0


	//   ....[15]....
        /*0230*/ 	.word	0x00003870


	//   ....[16]....
        /*0234*/ 	.word	0x000038d0


	//   ....[17]....
        /*0238*/ 	.word	0x00003930


	//   ....[18]....
        /*023c*/ 	.word	0x00003990


	//   ....[19]....
        /*0240*/ 	.word	0x00003a10


	//   ....[20]....
        /*0244*/ 	.word	0x00003a50


	//   ....[21]....
        /*0248*/ 	.word	0x00003aa0


	//   ....[22]....
        /*024c*/ 	.word	0x00003af0


	//   ....[23]....
        /*0250*/ 	.word	0x00003b40


	//   ....[24]....
        /*0254*/ 	.word	0x00003b90


	//   ....[25]....
        /*0258*/ 	.word	0x00003be0


	//   ....[26]....
        /*025c*/ 	.word	0x00003c30


	//   ....[27]....
        /*0260*/ 	.word	0x00003c80


	//   ....[28]....
        /*0264*/ 	.word	0x00003cd0


	//   ....[29]....
        /*0268*/ 	.word	0x00003d20


	//   ....[30]....
        /*026c*/ 	.word	0x00003d70


	//   ....[31]....
        /*0270*/ 	.word	0x00003dc0


	//   ....[32]....
        /*0274*/ 	.word	0x00003e10


	//   ....[33]....
        /*0278*/ 	.word	0x00003e60


	//   ....[34]....
        /*027c*/ 	.word	0x00003eb0


	//----- nvinfo : EIATTR_VRC_CTA_INIT_COUNT
	.align		4
.L_17105:
        /*0280*/ 	.byte	0x02, 0x4a
	.zero		1
	.zero		1


	//----- nvinfo : EIATTR_SYSCALL_OFFSETS
	.align		4
        /*0284*/ 	.byte	0x04, 0x46
        /*0286*/ 	.short	(.L_17107 - .L_17106)


	//   ....[0]....
.L_17106:
        /*0288*/ 	.word	0x00002990


	//   ....[1]....
        /*028c*/ 	.word	0x00003810


	//----- nvinfo : EIATTR_EXIT_INSTR_OFFSETS
	.align		4
.L_17107:
        /*0290*/ 	.byte	0x04, 0x1c
        /*0292*/ 	.short	(.L_17109 - .L_17108)


	//   ....[0]....
.L_17108:
        /*0294*/ 	.word	0x00003420


	//   ....[1]....
        /*0298*/ 	.word	0x00003460


	//   ....[2]....
        /*029c*/ 	.word	0x00003710


	//   ....[3]....
        /*02a0*/ 	.word	0x00003820


	//----- nvinfo : EIATTR_CRS_STACK_SIZE
	.align		4
.L_17109:
        /*02a4*/ 	.byte	0x04, 0x1e
        /*02a6*/ 	.short	(.L_17111 - .L_17110)
.L_17110:
        /*02a8*/ 	.word	0x00000000


	//----- nvinfo : EIATTR_CBANK_PARAM_SIZE
	.align		4
.L_17111:
        /*02ac*/ 	.byte	0x03, 0x19
        /*02ae*/ 	.short	0x007c


	//----- nvinfo : EIATTR_PARAM_CBANK
	.align		4
        /*02b0*/ 	.byte	0x04, 0x0a
        /*02b2*/ 	.short	(.L_17113 - .L_17112)
	.align		4
.L_17112:
        /*02b4*/ 	.word	index@(.nv.constant0._ZN4vllm25paged_attention_v1_kernelIthLi256ELi16ELi128ELNS_18Fp8KVCacheDataTypeE1ELb1EEEvPT_PKS2_PKT0_S8_ifPKiSA_iPKfiiiSC_SC_iiiii)
        /*02b8*/ 	.short	0x0380
        /*02ba*/ 	.short	0x007c


	//----- nvinfo : EIATTR_SW_WAR
	.align		4
.L_17113:
        /*02bc*/ 	.byte	0x04, 0x36
        /*02be*/ 	.short	(.L_17115 - .L_17114)
.L_17114:
        /*02c0*/ 	.word	0x00000008
.L_17115:


//--------------------- .nv.info._ZN4vllm25paged_attention_v1_kernelIthLi192ELi16ELi128ELNS_18Fp8KVCacheDataTypeE1ELb1EEEvPT_PKS2_PKT0_S8_ifPKiSA_iPKfiiiSC_SC_iiiii --------------------------
	.section	.nv.info._ZN4vllm25paged_attention_v1_kernelIthLi192ELi16ELi128ELNS_18Fp8KVCacheDataTypeE1ELb1EEEvPT_PKS2_PKT0_S8_ifPKiSA_iPKfiiiSC_SC_iiiii,"",@"SHT_CUDA_INFO"
	.sectionflags	@""
	.align	4


	//----- nvinfo : EIATTR_CUDA_API_VERSION
	.align		4
        /*0000*/ 	.byte	0x04, 0x37
        /*0002*/ 	.short	(.L_17117 - .L_17116)
.L_17116:
        /*0004*/ 	.word	0x00000082


	//----- nvinfo : EIATTR_KPARAM_INFO
	.align		4
.L_17117:
        /*0008*/ 	.byte	0x04, 0x17
        /*000a*/ 	.short	(.L_17119 - .L_17118)
.L_17118:
        /*000c*/ 	.word	0x00000000
        /*0010*/ 	.short	0x0013
        /*0012*/ 	.short	0x0078
        /*0014*/ 	.byte	0x00, 0xf0, 0x11, 0x00


	//----- nvinfo : EIATTR_KPARAM_INFO
	.align		4
.L_17119:
        /*0018*/ 	.byte	0x04, 0x17
        /*001a*/ 	.short	(.L_17121 - .L_17120)
.L_17120:
        /*001c*/ 	.word	0x00000000
        /*0020*/ 	.short	0x0012
        /*0022*/ 	.short	0x0074
        /*0024*/ 	.byte	0x00, 0xf0, 0x11, 0x00


	//----- nvinfo : EIATTR_KPARAM_INFO
	.align		4
.L_17121:
        /*0028*/ 	.byte	0x04, 0x17
        /*002a*/ 	.short	(.L_17123 - .L_17122)
.L_17122:
        /*002c*/ 	.word	0x00000000
        /*0030*/ 	.short	0x0011
        /*0032*/ 	.short	0x0070
        /*0034*/ 	.byte	0x00, 0xf0, 0x11, 0x00


	//----- nvinfo : EIATTR_KPARAM_INFO
	.align		4
.L_17123:
        /*0038*/ 	.byte	0x04, 0x17
        /*003a*/ 	.short	(.L_17125 - .L_17124)
.L_17124:
        /*003c*/ 	.word	0x00000000
        /*0040*/ 	.short	0x0010
        /*0042*/ 	.short	0x006c
        /*0044*/ 	.byte	0x00, 0xf0, 0x11, 0x00


	//----- nvinfo : EIATTR_KPARAM_INFO
	.align		4
.L_17125:
        /*0048*/ 	.byte	0x04, 0x17
        /*004a*/ 	.short	(.L_17127 - .L_17126)
.L_17126:
        /*004c*/ 	.word	0x00000000
        /*0050*/ 	.short	0x000f
        /*0052*/ 	.short	0x0068
        /*0054*/ 	.byte	0x00, 0xf0, 0x11, 0x00


	//----- nvinfo : EIATTR_KPARAM_INFO
	.align		4
.L_17127:
        /*0058*/ 	.byte	0x04, 0x17
        /*005a*/ 	.short	(.L_17129 - .L_17128)
.L_17128:
        /*005c*/ 	.word	0x00000000
        /*0060*/ 	.short	0x000e
        /*0062*/ 	.short	0x0060
        /*0064*/ 	.byte	0x00, 0xf5, 0x21, 0x00


	//----- nvinfo : EIATTR_KPARAM_INFO
	.align		4
.L_17129:
        /*0068*/ 	.byte	0x04, 0x17
        /*006a*/ 	.short	(.L_17131 - .L_17130)
.L_17130:
        /*006c*/ 	.word	0x00000000
        /*0070*/ 	.short	0x000d
        /*0072*/ 	.short	0x0058
        /*0074*/ 	.byte	0x00, 0xf5, 0x21, 0x00


	//----- nvinfo : EIATTR_KPARAM_INFO
	.align		4
.L_17131:
        /*0078*/ 	.byte	0x04, 0x17
        /*007a*/ 	.short	(.L_17133 - .L_17132)
.L_17132:
        /*007c*/ 	.word	0x00000000
        /*0080*/ 	.short	0x000c
        /*0082*/ 	.short	0x0050
        /*0084*/ 	.byte	0x00, 0xf0, 0x11, 0x00


	//----- nvinfo : EIATTR_KPARAM_INFO
	.align		4
.L_17133:
        /*0088*/ 	.byte	0x04, 0x17
        /*008a*/ 	.short	(.L_17135 - .L_17134)
.L_17134:
        /*008c*/ 	.word	0x00000000
        /*0090*/ 	.short	0x000b
        /*0092*/ 	.short	0x004c
        /*0094*/ 	.byte	0x00, 0xf0, 0x11, 0x00


	//----- nvinfo : EIATTR_KPARAM_INFO
	.align		4
.L_17135:
        /*0098*/ 	.byte	0x04, 0x17
        /*009a*/ 	.short	(.L_17137 - .L_17136)
.L_17136:
        /*009c*/ 	.word	0x00000000
        /*00a0*/ 	.short	0x000a
        /*00a2*/ 	.short	0x0048
        /*00a4*/ 	.byte	0x00, 0xf0, 0x11, 0x00


	//----- nvinfo : EIATTR_KPARAM_INFO
	.align		4
.L_17137:
        /*00a8*/ 	.byte	0x04, 0x17
        /*00aa*/ 	.short	(.L_17139 - .L_17138)
.L_17138:
        /*00ac*/ 	.word	0x00000000
        /*00b0*/ 	.short	0x0009
        /*00b2*/ 	.short	0x0040
        /*00b4*/ 	.byte	0x00, 0xf5, 0x21, 0x00


	//----- nvinfo : EIATTR_KPARAM_INFO
	.align		4
.L_17139:
        /*00b8*/ 	.byte	0x04, 0x17
        /*00ba*/ 	.short	(.L_17141 - .L_17140)
.L_17140:
        /*00bc*/ 	.word	0x00000000
        /*00c0*/ 	.short	0x0008
        /*00c2*/ 	.short	0x0038
        /*00c4*/ 	.byte	0x00, 0xf0, 0x11, 0x00


	//----- nvinfo : EIATTR_KPARAM_INFO
	.align		4
.L_17141:
        /*00c8*/ 	.byte	0x04, 0x17
        /*00ca*/ 	.short	(.L_17143 - .L_17142)
.L_17142:
        /*00cc*/ 	.word	0x00000000
        /*00d0*/ 	.short	0x0007
        /*00d2*/ 	.short	0x0030
        /*00d4*/ 	.byte	0x00, 0xf5, 0x21, 0x00


	//----- nvinfo : EIATTR_KPARAM_INFO
	.align		4
.L_17143:
        /*00d8*/ 	.byte	0x04, 0x17
        /*00da*/ 	.short	(.L_17145 - .L_17144)
.L_17144:
        /*00dc*/ 	.word	0x00000000
        /*00e0*/ 	.short	0x0006
        /*00e2*/ 	.short	0x0028
        /*00e4*/ 	.byte	0x00, 0xf5, 0x21, 0x00


	//----- nvinfo : EIATTR_KPARAM_INFO
	.align		4
.L_17145:
        /*00e8*/ 	.byte	0x04, 0x17
        /*00ea*/ 	.short	(.L_17147 - .L_17146)
.L_17146:
        /*00ec*/ 	.word	0x00000000
        /*00f0*/ 	.short	0x0005
        /*00f2*/ 	.short	0x0024
        /*00f4*/ 	.byte	0x00, 0xf0, 0x11, 0x00


	//----- nvinfo : EIATTR_KPARAM_INFO
	.align		4
.L_17147:
        /*00f8*/ 	.byte	0x04, 0x17
        /*00fa*/ 	.short	(.L_17149 - .L_17148)
.L_17148:
        /*00fc*/ 	.word	0x00000000
        /*0100*/ 	.short	0x0004
        /*0102*/ 	.short	0x0020
        /*0104*/ 	.byte	0x00, 0xf0, 0x11, 0x00


	//----- nvinfo : EIATTR_KPARAM_INFO
	.align		4
.L_17149:
        /*0108*/ 	.byte	0x04, 0x17
        /*010a*/ 	.short	(.L_17151 - .L_17150)
.L_17150:
        /*010c*/ 	.word	0x00000000
        /*0110*/ 	.short	0x0003
        /*0112*/ 	.short	0x0018
        /*0114*/ 	.byte	0x00, 0xf5, 0x21, 0x00


	//----- nvinfo : EIATTR_KPARAM_INFO
	.align		4
.L_17151:
        /*0118*/ 	.byte	0x04, 0x17
        /*011a*/ 	.short	(.L_17153 - .L_17152)
.L_17152:
        /*011c*/ 	.word	0x00000000
        /*0120*/ 	.short	0x0002
        /*0122*/ 	.short	0x0010
        /*0124*/ 	.byte	0x00, 0xf5, 0x21, 0x00


	//----- nvinfo : EIATTR_KPARAM_INFO
	.align		4
.L_17153:
        /*0128*/ 	.byte	0x04, 0x17
        /*012a*/ 	.short	(.L_17155 - .L_17154)
.L_17154:
        /*012c*/ 	.word	0x00000000
        /*0130*/ 	.short	0x0001
        /*0132*/ 	.short	0x0008
        /*0134*/ 	.byte	0x00, 0xf5, 0x21, 0x00


	//----- nvinfo : EIATTR_KPARAM_INFO
	.align		4
.L_17155:
        /*0138*/ 	.byte	0x04, 0x17
        /*013a*/ 	.short	(.L_17157 - .L_17156)
.L_17156:
        /*013c*/ 	.word	0x00000000
        /*0140*/ 	.short	0x0000
        /*0142*/ 	.short	0x0000
        /*0144*/ 	.byte	0x00, 0xf5, 0x21, 0x00


	//----- nvinfo : EIATTR_SPARSE_MMA_MASK
	.align		4
.L_17157:
        /*0148*/ 	.byte	0x03, 0x50
        /*014a*/ 	.short	0x0000


	//----- nvinfo : EIATTR_MAXREG_COUNT
	.align		4
        /*014c*/ 	.byte	0x03, 0x1b
        /*014e*/ 	.short	0x00ff


	//----- nvinfo : EIATTR_NUM_BARRIERS
	.align		4
        /*0150*/ 	.byte	0x02, 0x4c
        /*0152*/ 	.byte	0x01
	.zero		1


	//----- nvinfo : EIATTR_EXTERNS
	.align		4
        /*0154*/ 	.byte	0x04, 0x0f
        /*0156*/ 	.short	(.L_17159 - .L_17158)


	//   ....[0]....
	.align		4
.L_17158:
        /*0158*/ 	.word	index@(__assertfail)


	//----- nvinfo : EIATTR_MERCURY_ISA_VERSION
	.align		4
.L_17159:
        /*015c*/ 	.byte	0x03, 0x5f
        /*015e*/ 	.short	0x0101


	//----- nvinfo : EIATTR_COOP_GROUP_MASK_REGIDS
	.align		4
        /*0160*/ 	.byte	0x04, 0x29
        /*0162*/ 	.short	(.L_17161 - .L_17160)


	//   ....[0]....
.L_17160:
        /*0164*/ 	.word	0xffffffff


	//   ....[1]....
        /*0168*/ 	.word	0xffffffff


	//   ....[2]....
        /*016c*/ 	.word	0xffffffff


	//   ....[3]....
        /*0170*/ 	.word	0xffffffff


	//   ....[4]....
        /*0174*/ 	.word	0xffffffff


	//   ....[5]....
        /*0178*/ 	.word	0xffffffff


	//   ....[6]....
        /*017c*/ 	.word	0xffffffff


	//   ....[7]....
        /*0180*/ 	.word	0xffffffff


	//   ....[8]....
        /*0184*/ 	.word	0xffffffff


	//   ....[9]....
        /*0188*/ 	.word	0xffffffff


	//   ....[10]....
        /*018c*/ 	.word	0xffffffff


	//   ....[11]....
        /*0190*/ 	.word	0xffffffff


	//   ....[12]....
        /*0194*/ 	.word	0xffffffff


	//   ....[13]....
        /*0198*/ 	.word	0xffffffff


	//   ....[14]....
        /*019c*/ 	.word	0xffffffff


	//   ....[15]....
        /*01a0*/ 	.word	0x0500000f


	//   ....[16]....
        /*01a4*/ 	.word	0x0500000f


	//   ....[17]....
        /*01a8*/ 	.word	0x0500000f


	//   ....[18]....
        /*01ac*/ 	.word	0x0500000f


	//   ....[19]....
        /*01b0*/ 	.word	0x0500000f


	//   ....[20]....
        /*01b4*/ 	.word	0x0500000f


	//   ....[21]....
        /*01b8*/ 	.word	0x0500000f


	//   ....[22]....
        /*01bc*/ 	.word	0x0500000f


	//   ....[23]....
        /*01c0*/ 	.word	0x0500000f


	//   ....[24]....
        /*01c4*/ 	.word	0x0500000f


	//   ....[25]....
        /*01c8*/ 	.word	0x0500000f


	//   ....[26]....
        /*01cc*/ 	.word	0x0500000f


	//   ....[27]....
        /*01d0*/ 	.word	0x0500000f


	//   ....[28]....
        /*01d4*/ 	.word	0x0500000f


	//   ....[29]....
        /*01d8*/ 	.word	0x0500000f


	//   ....[30]....
        /*01dc*/ 	.word	0x0500000f


	//----- nvinfo : EIATTR_COOP_GROUP_INSTR_OFFSETS
	.align		4
.L_17161:
        /*01e0*/ 	.byte	0x04, 0x28
        /*01e2*/ 	.short	(.L_17163 - .L_17162)


	//   ....[0]....
.L_17162:
        /*01e4*/ 	.word	0x00000ad0


	//   ....[1]....
        /*01e8*/ 	.word	0x00000af0


	//   ....[2]....
        /*01ec*/ 	.word	0x00000b10


	//   ....[3]....
        /*01f0*/ 	.word	0x00000b30


	//   ....[4]....
        /*01f4*/ 	.word	0x00000c40


	//   ....[5]....
        /*01f8*/ 	.word	0x00000c60


	//   ....[6]....
        /*01fc*/ 	.word	0x00000c80


	//   ....[7]....
        /*0200*/ 	.word	0x00001ab0


	//   ....[8]....
        /*0204*/ 	.word	0x00001ae0


	//   ....[9]....
        /*0208*/ 	.word	0x00001b00


	//   ....[10]....
        /*020c*/ 	.word	0x00001b20


	//   ....[11]....
        /*0210*/ 	.word	0x00001b40


	//   ....[12]....
        /*0214*/ 	.word	0x00001b90


	//   ....[13]....
        /*0218*/ 	.word	0x00001bb0


	//   ....[14]....
        /*021c*/ 	.word	0x00001bd0


	//   ....[15]....
        /*0220*/ 	.word	0x00003580


	//   ....[16]....
        /*0224*/ 	.word	0x000035e0


	//   ....[17]....
        /*0228*/ 	.word	0x00003640


	//   ....[18]....
        /*022c*/ 	.word	0x000036a0


	//   ....[19]....
        /*0230*/ 	.word	0x00003720


	//   ....[20]....
        /*0234*/ 	.word	0x00003760


	//   ....[21]....
        /*0238*/ 	.word	0x000037b0


	//   ....[22]....
        /*023c*/ 	.word	0x00003800


	//   ....[23]....
        /*0240*/ 	.word	0x00003850


	//   ....[24]....
        /*0244*/ 	.word	0x000038a0


	//   ....[25]....
        /*0248*/ 	.word	0x000038f0


	//   ....[26]....
        /*024c*/ 	.word	0x00003940


	//   ....[27]....
        /*0250*/ 	.word	0x00003990


	//   ....[28]....
        /*0254*/ 	.word	0x000039e0


	//   ....[29]....
        /*0258*/ 	.word	0x00003a30


	//   ....[30]....
        /*025c*/ 	.word	0x00003a80


	//----- nvinfo : EIATTR_VRC_CTA_INIT_COUNT
	.align		4
.L_17163:
        /*0260*/ 	.byte	0x02, 0x4a
	.zero		1
	.zero		1


	//----- nvinfo : EIATTR_SYSCALL_OFFSETS
	.align		4
        /*0264*/ 	.byte	0x04, 0x46
        /*0266*/ 	.short	(.L_17165 - .L_17164)


	//   ....[0]....
.L_17164:
        /*0268*/ 	.word	0x00002980


	//   ....[1]....
        /*026c*/ 	.word	0x00003520


	//----- nvinfo : EIATTR_EXIT_INSTR_OFFSETS
	.align		4
.L_17165:
        /*0270*/ 	.byte	0x04, 0x1c
        /*0272*/ 	.short	(.L_17167 - .L_17166)


	//   ....[0]....
.L_17166:
        /*0274*/ 	.word	0x000031b0


	//   ....[1]....
        /*0278*/ 	.word	0x000031f0


	//   ....[2]....
        /*027c*/ 	.word	0x00003420


	//   ....[3]....
        /*0280*/ 	.word	0x00003530


	//----- nvinfo : EIATTR_CRS_STACK_SIZE
	.align		4
.L_17167:
        /*0284*/ 	.byte	0x04, 0x1e
        /*0286*/ 	.short	(.L_17169 - .L_17168)
.L_17168:
        /*0288*/ 	.word	0x00000000


	//----- nvinfo : EIATTR_CBANK_PARAM_SIZE
	.align		4
.L_17169:
        /*028c*/ 	.byte	0x03, 0x19
        /*028e*/ 	.short	0x007c


	//----- nvinfo : EIATTR_PARAM_CBANK
	.align		4
        /*0290*/ 	.byte	0x04, 0x0a
        /*0292*/ 	.short	(.L_17171 - .L_17170)
	.align		4
.L_17170:
        /*0294*/ 	.word	index@(.nv.constant0._ZN4vllm25paged_attention_v1_kernelIthLi192ELi16ELi128ELNS_18Fp8KVCacheDataTypeE1ELb1EEEvPT_PKS2_PKT0_S8_ifPKiSA_iPKfiiiSC_SC_iiiii)
        /*0298*/ 	.short	0x0380
        /*029a*/ 	.short	0x007c


	//----- nvinfo : EIATTR_SW_WAR
	.align		4
.L_17171:
        /*029c*/ 	.byte	0x04, 0x36
        /*029e*/ 	.short	(.L_17173 - .L_17172)
.L_17172:
        /*02a0*/ 	.word	0x00000008
.L_17173:


//--------------------- .nv.info._ZN4vllm25paged_attention_v1_kernelIthLi128ELi16ELi128ELNS_18Fp8KVCacheDataTypeE1ELb1EEEvPT_PKS2_PKT0_S8_ifPKiSA_iPKfiiiSC_SC_iiiii --------------------------
	.section	.nv.info._ZN4vllm25paged_attention_v1_kernelIthLi128ELi16ELi128ELNS_18Fp8KVCacheDataTypeE1ELb1EEEvPT_PKS2_PKT0_S8_ifPKiSA_iPKfiiiSC_SC_iiiii,"",@"SHT_CUDA_INFO"
	.sectionflags	@""
	.align	4


	//----- nvinfo : EIATTR_CUDA_API_VERSION
	.align		4
        /*0000*/ 	.byte	0x04, 0x37
        /*0002*/ 	.short	(.L_17175 - .L_17174)
.L_17174:
        /*0004*/ 	.word	0x00000082


	//----- nvinfo : EIATTR_KPARAM_INFO
	.align		4
.L_17175:
        /*0008*/ 	.byte	0x04, 0x17
        /*000a*/ 	.short	(.L_17177 - .L_17176)
.L_17176:
        /*000c*/ 	.word	0x00000000
        /*0010*/ 	.short	0x0013
        /*0012*/ 	.short	0x0078
        /*0014*/ 	.byte	0x00, 0xf0, 0x11, 0x00


	//----- nvinfo : EIATTR_KPARAM_INFO
	.align		4
.L_17177:
        /*0018*/ 	.byte	0x04, 0x17
        /*001a*/ 	.short	(.L_17179 - .L_17178)
.L_17178:
        /*001c*/ 	.word	0x00000000
        /*0020*/ 	.short	0x0012
        /*0022*/ 	.short	0x0074
        /*0024*/ 	.byte	0x00, 0xf0, 0x11, 0x00


	//----- nvinfo : EIATTR_KPARAM_INFO
	.align		4
.L_17179:
        /*0028*/ 	.byte	0x04, 0x17
        /*002a*/ 	.short	(.L_17181 - .L_17180)
.L_17180:
        /*002c*/ 	.word	0x00000000
        /*0030*/ 	.short	0x0011
        /*0032*/ 	.short	0x0070
        /*0034*/ 	.byte	0x00, 0xf0, 0x11, 0x00


	//----- nvinfo : EIATTR_KPARAM_INFO
	.align		4
.L_17181:
        /*0038*/ 	.byte	0x04, 0x17
        /*003a*/ 	.short	(.L_17183 - .L_17182)
.L_17182:
        /*003c*/ 	.word	0x00000000
        /*0040*/ 	.short	0x0010
        /*0042*/ 	.short	0x006c
        /*0044*/ 	.byte	0x00, 0xf0, 0x11, 0x00


	//----- nvinfo : EIATTR_KPARAM_INFO
	.align		4
.L_17183:
        /*0048*/ 	.byte	0x04, 0x17
        /*004a*/ 	.short	(.L_17185 - .L_17184)
.L_17184:
        /*004c*/ 	.word	0x00000000
        /*0050*/ 	.short	0x000f
        /*0052*/ 	.short	0x0068
        /*0054*/ 	.byte	0x00, 0xf0, 0x11, 0x00


	//----- nvinfo : EIATTR_KPARAM_INFO
	.align		4
.L_17185:
        /*0058*/ 	.byte	0x04, 0x17
        /*005a*/ 	.short	(.L_17187 - .L_17186)
.L_17186:
        /*005c*/ 	.word	0x00000000
        /*0060*/ 	.short	0x000e
        /*0062*/ 	.short	0x0060
        /*0064*/ 	.byte	0x00, 0xf5, 0x21, 0x00


	//----- nvinfo : EIATTR_KPARAM_INFO
	.align		4
.L_17187:
        /*0068*/ 	.byte	0x04, 0x17
        /*006a*/ 	.short	(.L_17189 - .L_17188)
.L_17188:
        /*006c*/ 	.word	0x00000000
        /*0070*/ 	.short	0x000d
        /*0072*/ 	.short	0x0058
        /*0074*/ 	.byte	0x00, 0xf5, 0x21, 0x00


	//----- nvinfo : EIATTR_KPARAM_INFO
	.align		4
.L_17189:
        /*0078*/ 	.byte	0x04, 0x17
        /*007a*/ 	.short	(.L_17191 - .L_17190)
.L_17190:
        /*007c*/ 	.word	0x00000000
        /*0080*/ 	.short	0x000c
        /*0082*/ 	.short	0x0050
        /*0084*/ 	.byte	0x00, 0xf0, 0x11, 0x00


	//----- nvinfo : EIATTR_KPARAM_INFO
	.align		4
.L_17191:
        /*0088*/ 	.byte	0x04, 0x17
        /*008a*/ 	.short	(.L_17193 - .L_17192)
.L_17192:
        /*008c*/ 	.word	0x00000000
        /*0090*/ 	.short	0x000b
        /*0092*/ 	.short	0x004c
        /*0094*/ 	.byte	0x00, 0xf0, 0x11, 0x00


	//----- nvinfo : EIATTR_KPARAM_INFO
	.align		4
.L_17193:
        /*0098*/ 	.byte	0x04, 0x17
        /*009a*/ 	.short	(.L_17195 - .L_17194)
.L_17194:
        /*009c*/ 	.word	0x00000000
        /*00a0*/ 	.short	0x000a
        /*00a2*/ 	.short	0x0048
        /*00a4*/ 	.byte	0x00, 0xf0, 0x11, 0x00


	//----- nvinfo : EIATTR_KPARAM_INFO
	.align		4
.L_17195:
        /*00a8*/ 	.byte	0x04, 0x17
        /*00aa*/ 	.short	(.L_17197 - .L_17196)
.L_17196:
        /*00ac*/ 	.word	0x00000000
        /*00b0*/ 	.short	0x0009
        /*00b2*/ 	.short	0x0040
        /*00b4*/ 	.byte	0x00, 0xf5, 0x21, 0x00


	//----- nvinfo : EIATTR_KPARAM_INFO
	.align		4
.L_17197:
        /*00b8*/ 	.byte	0x04, 0x17
        /*00ba*/ 	.short	(.L_17199 - .L_17198)
.L_17198:
        /*00bc*/ 	.word	0x00000000
        /*00c0*/ 	.short	0x0008
        /*00c2*/ 	.short	0x0038
        /*00c4*/ 	.byte	0x00, 0xf0, 0x11, 0x00


	//----- nvinfo : EIATTR_KPARAM_INFO
	.align		4
.L_17199:
        /*00c8*/ 	.byte	0x04, 0x17
        /*00ca*/ 	.short	(.L_17201 - .L_17200)
.L_17200:
        /*00cc*/ 	.word	0x00000000
        /*00d0*/ 	.short	0x0007
        /*00d2*/ 	.short	0x0030
        /*00d4*/ 	.byte	0x00, 0xf5, 0x21, 0x00


	//----- nvinfo : EIATTR_KPARAM_INFO
	.align		4
.L_17201:
        /*00d8*/ 	.byte	0x04, 0x17
        /*00da*/ 	.short	(.L_17203 - .L_17202)
.L_17202:
        /*00dc*/ 	.word	0x00000000
        /*00e0*/ 	.short	0x0006
        /*00e2*/ 	.short	0x0028
        /*00e4*/ 	.byte	0x00, 0xf5, 0x21, 0x00


	//----- nvinfo : EIATTR_KPARAM_INFO
	.align		4
.L_17203:
        /*00e8*/ 	.byte	0x04, 0x17
        /*00ea*/ 	.short	(.L_17205 - .L_17204)
.L_17204:
        /*00ec*/ 	.word	0x00000000
        /*00f0*/ 	.short	0x0005
        /*00f2*/ 	.short	0x0024
        /*00f4*/ 	.byte	0x00, 0xf0, 0x11, 0x00


	//----- nvinfo : EIATTR_KPARAM_INFO
	.align		4
.L_17205:
        /*00f8*/ 	.byte	0x04, 0x17
        /*00fa*/ 	.short	(.L_17207 - .L_17206)
.L_17206:
        /*00fc*/ 	.word	0x00000000
        /*0100*/ 	.short	0x0004
        /*0102*/ 	.short	0x0020
        /*0104*/ 	.byte	0x00, 0xf0, 0x11, 0x00


	//----- nvinfo : EIATTR_KPARAM_INFO
	.align		4
.L_17207:
        /*0108*/ 	.byte	0x04, 0x17
        /*010a*/ 	.short	(.L_17209 - .L_17208)
.L_17208:
        /*010c*/ 	.word	0x00000000
        /*0110*/ 	.short	0x0003
        /*0112*/ 	.short	0x0018
        /*0114*/ 	.byte	0x00, 0xf5, 0x21, 0x00


	//----- nvinfo : EIATTR_KPARAM_INFO
	.align		4
.L_17209:
        /*0118*/ 	.byte	0x04, 0x17
        /*011a*/ 	.short	(.L_17211 - .L_17210)
.L_17210:
        /*011c*/ 	.word	0x00000000
        /*0120*/ 	.short	0x0002
        /*0122*/ 	.short	0x0010
        /*0124*/ 	.byte	0x00, 0xf5, 0x21, 0x00


	//----- nvinfo : EIATTR_KPARAM_INFO
	.align		4
.L_17211:
        /*0128*/ 	.byte	0x04, 0x17
        /*012a*/ 	.short	(.L_17213 - .L_17212)
.L_17212:
        /*012c*/ 	.word	0x00000000
        /*0130*/ 	.short	0x0001
        /*0132*/ 	.short	0x0008
        /*0134*/ 	.byte	0x00, 0xf5, 0x21, 0x00


	//----- nvinfo : EIATTR_KPARAM_INFO
	.align		4
.L_17213:
        /*0138*/ 	.byte	0x04, 0x17
        /*013a*/ 	.short	(.L_17215 - .L_17214)
.L_17214:
        /*013c*/ 	.word	0x00000000
        /*0140*/ 	.short	0x0000
        /*0142*/ 	.short	0x0000
        /*0144*/ 	.byte	0x00, 0xf5, 0x21, 0x00


	//----- nvinfo : EIATTR_SPARSE_MMA_MASK
	.align		4
.L_17215:
        /*0148*/ 	.byte	0x03, 0x50
        /*014a*/ 	.short	0x0000


	//----- nvinfo : EIATTR_MAXREG_COUNT
	.align		4
        /*014c*/ 	.byte	0x03, 0x1b
        /*014e*/ 	.short	0x00ff


	//----- nvinfo : EIATTR_NUM_BARRIERS
	.align		4
        /*0150*/ 	.byte	0x02, 0x4c
        /*0152*/ 	.byte	0x01
	.zero		1


	//----- nvinfo : EIATTR_EXTERNS
	.align		4
        /*0154*/ 	.byte	0x04, 0x0f
        /*0156*/ 	.short	(.L_17217 - .L_17216)


	//   ....[0]....
	.align		4
.L_17216:
        /*0158*/ 	.word	index@(__assertfail)


	//----- nvinfo : EIATTR_MERCURY_ISA_VERSION
	.align		4
.L_17217:
        /*015c*/ 	.byte	0x03, 0x5f
        /*015e*/ 	.short	0x0101


	//----- nvinfo : EIATTR_COOP_GROUP_MASK_REGIDS
	.align		4
        /*0160*/ 	.byte	0x04, 0x29
        /*0162*/ 	.short	(.L_17219 - .L_17218)


	//   ....[0]....
.L_17218:
        /*0164*/ 	.word	0xffffffff


	//   ....[1]....
        /*0168*/ 	.word	0xffffffff


	//   ....[2]....
        /*016c*/ 	.word	0xffffffff


	//   ....[3]....
        /*0170*/ 	.word	0xffffffff


	//   ....[4]....
        /*0174*/ 	.word	0xffffffff


	//   ....[5]....
        /*0178*/ 	.word	0xffffffff


	//   ....[6]....
        /*017c*/ 	.word	0xffffffff


	//   ....[7]....
        /*0180*/ 	.word	0xffffffff


	//   ....[8]....
        /*0184*/ 	.word	0xffffffff


	//   ....[9]....
        /*0188*/ 	.word	0xffffffff


	//   ....[10]....
        /*018c*/ 	.word	0xffffffff


	//   ....[11]....
        /*0190*/ 	.word	0xffffffff


	//   ....[12]....
        /*0194*/ 	.word	0xffffffff


	//   ....[13]....
        /*0198*/ 	.word	0xffffffff


	//   ....[14]....
        /*019c*/ 	.word	0xffffffff


	//   ....[15]....
        /*01a0*/ 	.word	0x0500000f


	//   ....[16]....
        /*01a4*/ 	.word	0x0500000f


	//   ....[17]....
        /*01a8*/ 	.word	0x0500000f


	//   ....[18]....
        /*01ac*/ 	.word	0x0500000f


	//   ....[19]....
        /*01b0*/ 	.word	0x0500000f


	//   ....[20]....
        /*01b4*/ 	.word	0x0500000f


	//   ....[21]....
        /*01b8*/ 	.word	0x0500000f


	//   ....[22]....
        /*01bc*/ 	.word	0x0500000f


	//   ....[23]....
        /*01c0*/ 	.word	0x0500000f


	//   ....[24]....
        /*01c4*/ 	.word	0x0500000f


	//   ....[25]....
        /*01c8*/ 	.word	0x0500000f


	//   ....[26]....
        /*01cc*/ 	.word	0x0500000f


	//----- nvinfo : EIATTR_COOP_GROUP_INSTR_OFFSETS
	.align		4
.L_17219:
        /*01d0*/ 	.byte	0x04, 0x28
        /*01d2*/ 	.short	(.L_17221 - .L_17220)


	//   ....[0]....
.L_17220:
        /*01d4*/ 	.word	0x00000ad0


	//   ....[1]....
        /*01d8*/ 	.word	0x00000af0


	//   ....[2]....
        /*01dc*/ 	.word	0x00000b10


	//   ....[3]....
        /*01e0*/ 	.word	0x00000b30


	//   ....[4]....
        /*01e4*/ 	.word	0x00000c40


	//   ....[5]....
        /*01e8*/ 	.word	0x00000c60


	//   ....[6]....
        /*01ec*/ 	.word	0x00000c80


	//   ....[7]....
        /*01f0*/ 	.word	0x00001ab0


	//   ....[8]....
        /*01f4*/ 	.word	0x00001ae0


	//   ....[9]....
        /*01f8*/ 	.word	0x00001b00


	//   ....[10]....
        /*01fc*/ 	.word	0x00001b20


	//   ....[11]....
        /*0200*/ 	.word	0x00001b40


	//   ....[12]....
        /*0204*/ 	.word	0x00001b90


	//   ....[13]....
        /*0208*/ 	.word	0x00001bb0


	//   ....[14]....
        /*020c*/ 	.word	0x00001bd0


	//   ....[15]....
        /*0210*/ 	.word	0x00003370


	//   ....[16]....
        /*0214*/ 	.word	0x000033d0


	//   ....[17]....
        /*0218*/ 	.word	0x00003430


	//   ....[18]....
        /*021c*/ 	.word	0x00003490


	//   ....[19]....
        /*0220*/ 	.word	0x00003510


	//   ....[20]....
        /*0224*/ 	.word	0x00003550


	//   ....[21]....
        /*0228*/ 	.word	0x000035a0


	//   ....[22]....
        /*022c*/ 	.word	0x000035f0


	//   ....[23]....
        /*0230*/ 	.word	0x00003640


	//   ....[24]....
        /*0234*/ 	.word	0x00003690


	//   ....[25]....
        /*0238*/ 	.word	0x000036e0


	//   ....[26]....
        /*023c*/ 	.word	0x00003730


	//----- nvinfo : EIATTR_VRC_CTA_INIT_COUNT
	.align		4
.L_17221:
        /*0240*/ 	.byte	0x02, 0x4a
	.zero		1
	.zero		1


	//----- nvinfo : EIATTR_SYSCALL_OFFSETS
	.align		4
        /*0244*/ 	.byte	0x04, 0x46
        /*0246*/ 	.short	(.L_17223 - .L_17222)


	//   ....[0]....
.L_17222:
        /*0248*/ 	.word	0x00002980


	//   ....[1]....
        /*024c*/ 	.word	0x00003310


	//----- nvinfo : EIATTR_EXIT_INSTR_OFFSETS
	.align		4
.L_17223:
        /*0250*/ 	.byte	0x04, 0x1c
        /*0252*/ 	.short	(.L_17225 - .L_17224)


	//   ....[0]....
.L_17224:
        /*0254*/ 	.word	0x00003020


	//   ....[1]....
        /*0258*/ 	.word	0x00003060


	//   ....[2]....
        /*025c*/ 	.word	0x00003210


	//   ....[3]....
        /*0260*/ 	.word	0x00003320


	//----- nvinfo : EIATTR_CRS_STACK_SIZE
	.align		4
.L_17225:
        /*0264*/ 	.byte	0x04, 0x1e
        /*0266*/ 	.short	(.L_17227 - .L_17226)
.L_17226:
        /*0268*/ 	.word	0x00000000


	//----- nvinfo : EIATTR_CBANK_PARAM_SIZE
	.align		4
.L_17227:
        /*026c*/ 	.byte	0x03, 0x19
        /*026e*/ 	.short	0x007c


	//----- nvinfo : EIATTR_PARAM_CBANK
	.align		4
        /*0270*/ 	.byte	0x04, 0x0a
        /*0272*/ 	.short	(.L_17229 - .L_17228)
	.align		4
.L_17228:
        /*0274*/ 	.word	index@(.nv.constant0._ZN4vllm25paged_attention_v1_kernelIthLi128ELi16ELi128ELNS_18Fp8KVCacheDataTypeE1ELb1EEEvPT_PKS2_PKT0_S8_ifPKiSA_iPKfiiiSC_SC_iiiii)
        /*0278*/ 	.short	0x0380
        /*027a*/ 	.short	0x007c


	//----- nvinfo : EIATTR_SW_WAR
	.align		4
.L_17229:
        /*027c*/ 	.byte	0x04, 0x36
        /*027e*/ 	.short	(.L_17231 - .L_17230)
.L_17230:
        /*0280*/ 	.word	0x00000008
.L_17231:


//--------------------- .nv.info._ZN4vllm25paged_attention_v1_kernelIthLi120ELi16ELi128ELNS_18Fp8KVCacheDataTypeE1ELb1EEEvPT_PKS2_PKT0_S8_ifPKiSA_iPKfiiiSC_SC_iiiii --------------------------
	.section	.nv.info._ZN4vllm25paged_attention_v1_kernelIthLi120ELi16ELi128ELNS_18Fp8KVCacheDataTypeE1ELb1EEEvPT_PKS2_PKT0_S8_ifPKiSA_iPKfiiiSC_SC_iiiii,"",@"SHT_CUDA_INFO"
	.sectionflags	@""
	.align	4


	//----- nvinfo : EIATTR_CUDA_API_VERSION
	.align		4
        /*0000*/ 	.byte	0x04, 0x37
        /*0002*/ 	.short	(.L_17233 - .L_17232)
.L_17232:
        /*0004*/ 	.word	0x00000082


	//----- nvinfo : EIATTR_KPARAM_INFO
	.align		4
.L_17233:
        /*0008*/ 	.byte	0x04, 0x17
        /*000a*/ 	.short	(.L_17235 - .L_17234)
.L_17234:
        /*000c*/ 	.word	0x00000000
        /*0010*/ 	.short	0x0013
        /*0012*/ 	.short	0x0078
        /*0014*/ 	.byte	0x00, 0xf0, 0x11, 0x00


	//----- nvinfo : EIATTR_KPARAM_INFO
	.align		4
.L_17235:
        /*0018*/ 	.byte	0x04, 0x17
        /*001a*/ 	.short	(.L_17237 - .L_17236)
.L_17236:
        /*001c*/ 	.word	0x00000000
        /*0020*/ 	.short	0x0012
        /*0022*/ 	.short	0x0074
        /*0024*/ 	.byte	0x00, 0xf0, 0x11, 0x00


	//----- nvinfo : EIATTR_KPARAM_INFO
	.align		4
.L_17237:
        /*0028*/ 	.byte	0x04, 0x17
        /*002a*/ 	.short	(.L_17239 - .L_17238)
.L_17238:
        /*002c*/ 	.word	0x00000000
        /*0030*/ 	.short	0x0011
        /*0032*/ 	.short	0x0070
        /*0034*/ 	.byte	0x00, 0xf0, 0x11, 0x00


	//----- nvinfo : EIATTR_KPARAM_INFO
	.align		4
.L_17239:
        /*0038*/ 	.byte	0x04, 0x17
        /*003a*/ 	.short	(.L_17241 - .L_17240)
.L_17240:
        /*003c*/ 	.word	0x00000000
        /*0040*/ 	.short	0x0010
        /*0042*/ 	.short	0x006c
        /*0044*/ 	.byte	0x00, 0xf0, 0x11, 0x00


	//----- nvinfo : EIATTR_KPARAM_INFO
	.align		4
.L_17241:
        /*0048*/ 	.byte	0x04, 0x17
        /*004a*/ 	.short	(.L_17243 - .L_17242)
.L_17242:
        /*004c*/ 	.word	0x00000000
        /*0050*/ 	.short	0x000f
        /*0052*/ 	.short	0x0068
        /*0054*/ 	.byte	0x00, 0xf0, 0x11, 0x00


	//----- nvinfo : EIATTR_KPARAM_INFO
	.align		4
.L_17243:
        /*0058*/ 	.byte	0x04, 0x17
        /*005a*/ 	.short	(.L_17245 - .L_17244)
.L_17244:
        /*005c*/ 	.word	0x00000000
        /*0060*/ 	.short	0x000e
        /*0062*/ 	.short	0x0060
        /*0064*/ 	.byte	0x00, 0xf5, 0x21, 0x00


	//----- nvinfo : EIATTR_KPARAM_INFO
	.align		4
.L_17245:
        /*0068*/ 	.byte	0x04, 0x17
        /*006a*/ 	.short	(.L_17247 - .L_17246)
.L_17246:
        /*006c*/ 	.word	0x00000000
        /*0070*/ 	.short	0x000d
        /*0072*/ 	.short	0x0058
        /*0074*/ 	.byte	0x00, 0xf5, 0x21, 0x00


	//----- nvinfo : EIATTR_KPARAM_INFO
	.align		4
.L_17247:
        /*0078*/ 	.byte	0x04, 0x17
        /*007a*/ 	.short	(.L_17249 - .L_17248)
.L_17248:
        /*007c*/ 	.word	0x00000000
        /*0080*/ 	.short	0x000c
        /*0082*/ 	.short	0x0050
        /*0084*/ 	.byte	0x00, 0xf0, 0x11, 0x00


	//----- nvinfo : EIATTR_KPARAM_INFO
	.align		4
.L_17249:
        /*0088*/ 	.byte	0x04, 0x17
        /*008a*/ 	.short	(.L_17251 - .L_17250)
.L_17250:
        /*008c*/ 	.word	0x00000000
        /*0090*/ 	.short	0x000b
        /*0092*/ 	.short	0x004c
        /*0094*/ 	.byte	0x00, 0xf0, 0x11, 0x00


	//----- nvinfo : EIATTR_KPARAM_INFO
	.align		4
.L_17251:
        /*0098*/ 	.byte	0x04, 0x17
        /*009a*/ 	.short	(.L_17253 - .L_17252)
.L_17252:
        /*009c*/ 	.word	0x00000000
        /*00a0*/ 	.short	0x000a
        /*00a2*/ 	.short	0x0048
        /*00a4*/ 	.byte	0x00, 0xf0, 0x11, 0x00


	//----- nvinfo : EIATTR_KPARAM_INFO
	.align		4
.L_17253:
        /*00a8*/ 	.byte	0x04, 0x17
        /*00aa*/ 	.short	(.L_17255 - .L_17254)
.L_17254:
        /*00ac*/ 	.word	0x00000000
        /*00b0*/ 	.short	0x0009
        /*00b2*/ 	.short	0x0040
        /*00b4*/ 	.byte	0x00, 0xf5, 0x21, 0x00


	//----- nvinfo : EIATTR_KPARAM_INFO
	.align		4
.L_17255:
        /*00b8*/ 	.byte	0x04, 0x17
        /*00ba*/ 	.short	(.L_17257 - .L_17256)
.L_17256:
        /*00bc*/ 	.word	0x00000000
        /*00c0*/ 	.short	0x0008
        /*00c2*/ 	.short	0x0038
        /*00c4*/ 	.byte	0x00, 0xf0, 0x11, 0x00


	//----- nvinfo : EIATTR_KPARAM_INFO
	.align		4
.L_17257:
        /*00c8*/ 	.byte	0x04, 0x17
        /*00ca*/ 	.short	(.L_17259 - .L_17258)
.L_17258:
        /*00cc*/ 	.word	0x00000000
        /*00d0*/ 	.short	0x0007
        /*00d2*/ 	.short	0x0030
        /*00d4*/ 	.byte	0x00, 0xf5, 0x21, 0x00


	//----- nvinfo : EIATTR_KPARAM_INFO
	.align		4
.L_17259:
        /*00d8*/ 	.byte	0x04, 0x17
        /*00da*/ 	.short	(.L_17261 - .L_17260)
.L_17260:
        /*00dc*/ 	.word	0x00000000
        /*00e0*/ 	.short	0x0006
        /*00e2*/ 	.short	0x0028
        /*00e4*/ 	.byte	0x00, 0xf5, 0x21, 0x00


	//----- nvinfo : EIATTR_KPARAM_INFO
	.align		4
.L_17261:
        /*00e8*/ 	.byte	0x04, 0x17
        /*00ea*/ 	.short	(.L_17263 - .L_17262)
.L_17262:
        /*00ec*/ 	.word	0x00000000
        /*00f0*/ 	.short	0x0005
        /*00f2*/ 	.short	0x0024
        /*00f4*/ 	.byte	0x00, 0xf0, 0x11, 0x00


	//----- nvinfo : EIATTR_KPARAM_INFO
	.align		4
.L_17263:
        /*00f8*/ 	.byte	0x04, 0x17
        /*00fa*/ 	.short	(.L_17265 - .L_17264)
.L_17264:
        /*00fc*/ 	.word	0x00000000
        /*0100*/ 	.short	0x0004
        /*0102*/ 	.short	0x0020
        /*0104*/ 	.byte	0x00, 0xf0, 0x11, 0x00


	//----- nvinfo : EIATTR_KPARAM_INFO
	.align		4
.L_17265:
        /*0108*/ 	.byte	0x04, 0x17
        /*010a*/ 	.short	(.L_17267 - .L_17266)
.L_17266:
        /*010c*/ 	.word	0x00000000
        /*0110*/ 	.short	0x0003
        /*0112*/ 	.short	0x0018
        /*0114*/ 	.byte	0x00, 0xf5, 0x21, 0x00


	//----- nvinfo : EIATTR_KPARAM_INFO
	.align		4
.L_17267:
        /*0118*/ 	.byte	0x04, 0x17
        /*011a*/ 	.short	(.L_17269 - .L_17268)
.L_17268:
        /*011c*/ 	.word	0x00000000
        /*0120*/ 	.short	0x0002
        /*0122*/ 	.short	0x0010
        /*0124*/ 	.byte	0x00, 0xf5, 0x21, 0x00


	//----- nvinfo : EIATTR_KPARAM_INFO
	.align		4
.L_17269:
        /*0128*/ 	.byte	0x04, 0x17
        /*012a*/ 	.short	(.L_17271 - .L_17270)
.L_17270:
        /*012c*/ 	.word	0x00000000
        /*0130*/ 	.short	0x0001
        /*0132*/ 	.short	0x0008
        /*0134*/ 	.byte	0x00, 0xf5, 0x21, 0x00


	//----- nvinfo : EIATTR_KPARAM_INFO
	.align		4
.L_17271:
        /*0138*/ 	.byte	0x04, 0x17
        /*013a*/ 	.short	(.L_17273 - .L_17272)
.L_17272:
        /*013c*/ 	.word	0x00000000
        /*0140*/ 	.short	0x0000
        /*0142*/ 	.short	0x0000
        /*0144*/ 	.byte	0x00, 0xf5, 0x21, 0x00


	//----- nvinfo : EIATTR_SPARSE_MMA_MASK
	.align		4
.L_17273:
        /*0148*/ 	.byte	0x03, 0x50
        /*014a*/ 	.short	0x0000


	//----- nvinfo : EIATTR_MAXREG_COUNT
	.align		4
        /*014c*/ 	.byte	0x03, 0x1b
        /*014e*/ 	.short	0x00ff


	//----- nvinfo : EIATTR_NUM_BARRIERS
	.align		4
        /*0150*/ 	.byte	0x02, 0x4c
        /*0152*/ 	.byte	0x01
	.zero		1


	//----- nvinfo : EIATTR_EXTERNS
	.align		4
        /*0154*/ 	.byte	0x04, 0x0f
        /*0156*/ 	.short	(.L_17275 - .L_17274)


	//   ....[0]....
	.align		4
.L_17274:
        /*0158*/ 	.word	index@(__assertfail)


	//----- nvinfo : EIATTR_MERCURY_ISA_VERSION
	.align		4
.L_17275:
        /*015c*/ 	.byte	0x03, 0x5f
        /*015e*/ 	.short	0x0101


	//----- nvinfo : EIATTR_COOP_GROUP_MASK_REGIDS
	.align		4
        /*0160*/ 	.byte	0x04, 0x29
        /*0162*/ 	.short	(.L_17277 - .L_17276)


	//   ....[0]....
.L_17276:
        /*0164*/ 	.word	0xffffffff


	//   ....[1]....
        /*0168*/ 	.word	0xffffffff


	//   ....[2]....
        /*016c*/ 	.word	0xffffffff


	//   ....[3]....
        /*0170*/ 	.word	0xffffffff


	//   ....[4]....
        /*0174*/ 	.word	0xffffffff


	//   ....[5]....
        /*0178*/ 	.word	0xffffffff


	//   ....[6]....
        /*017c*/ 	.word	0xffffffff


	//   ....[7]....
        /*0180*/ 	.word	0xffffffff


	//   ....[8]....
        /*0184*/ 	.word	0xffffffff


	//   ....[9]....
        /*0188*/ 	.word	0xffffffff


	//   ....[10]....
        /*018c*/ 	.word	0xffffffff


	//   ....[11]....
        /*0190*/ 	.word	0xffffffff


	//   ....[12]....
        /*0194*/ 	.word	0xffffffff


	//   ....[13]....
        /*0198*/ 	.word	0xffffffff


	//   ....[14]....
        /*019c*/ 	.word	0xffffffff


	//   ....[15]....
        /*01a0*/ 	.word	0x0500000f


	//   ....[16]....
        /*01a4*/ 	.word	0x0500000f


	//   ....[17]....
        /*01a8*/ 	.word	0x0500000f


	//   ....[18]....
        /*01ac*/ 	.word	0x0500000f


	//   ....[19]....
        /*01b0*/ 	.word	0x0500000f


	//   ....[20]....
        /*01b4*/ 	.word	0x0500000f


	//   ....[21]....
        /*01b8*/ 	.word	0x0500000f


	//   ....[22]....
        /*01bc*/ 	.word	0x0500000f


	//   ....[23]....
        /*01c0*/ 	.word	0x0500000f


	//   ....[24]....
        /*01c4*/ 	.word	0x0500000f


	//   ....[25]....
        /*01c8*/ 	.word	0x0500000f


	//   ....[26]....
        /*01cc*/ 	.word	0x0500000f


	//----- nvinfo : EIATTR_COOP_GROUP_INSTR_OFFSETS
	.align		4
.L_17277:
        /*01d0*/ 	.byte	0x04, 0x28
        /*01d2*/ 	.short	(.L_17279 - .L_17278)


	//   ....[0]....
.L_17278:
        /*01d4*/ 	.word	0x00000ad0


	//   ....[1]....
        /*01d8*/ 	.word	0x00000af0


	//   ....[2]....
        /*01dc*/ 	.word	0x00000b10


	//   ....[3]....
        /*01e0*/ 	.word	0x00000b30


	//   ....[4]....
        /*01e4*/ 	.word	0x00000c40


	//   ....[5]....
        /*01e8*/ 	.word	0x00000c60


	//   ....[6]....
        /*01ec*/ 	.word	0x00000c80


	//   ....[7]....
        /*01f0*/ 	.word	0x00001ab0


	//   ....[8]....
        /*01f4*/ 	.word	0x00001ae0


	//   ....[9]....
        /*01f8*/ 	.word	0x00001b00


	//   ....[10]....
        /*01fc*/ 	.word	0x00001b20


	//   ....[11]....
        /*0200*/ 	.word	0x00001b40


	//   ....[12]....
        /*0204*/ 	.word	0x00001b90


	//   ....[13]....
        /*0208*/ 	.word	0x00001bb0


	//   ....[14]....
        /*020c*/ 	.word	0x00001bd0


	//   ....[15]....
        /*0210*/ 	.word	0x00003570


	//   ....[16]....
        /*0214*/ 	.word	0x000035d0


	//   ....[17]....
        /*0218*/ 	.word	0x00003630


	//   ....[18]....
        /*021c*/ 	.word	0x00003690


	//   ....[19]....
        /*0220*/ 	.word	0x00003710


	//   ....[20]....
        /*0224*/ 	.word	0x00003750


	//   ....[21]....
        /*0228*/ 	.word	0x000037a0


	//   ....[22]....
        /*022c*/ 	.word	0x000037f0


	//   ....[23]....
        /*0230*/ 	.word	0x00003840


	//   ....[24]....
        /*0234*/ 	.word	0x00003890


	//   ....[25]....
        /*0238*/ 	.word	0x000038e0


	//   ....[26]....
        /*023c*/ 	.word	0x00003930


	//----- nvinfo : EIATTR_VRC_CTA_INIT_COUNT
	.align		4
.L_17279:
        /*0240*/ 	.byte	0x02, 0x4a
	.zero		1
	.zero		1


	//----- nvinfo : EIATTR_SYSCALL_OFFSETS
	.align		4
        /*0244*/ 	.byte	0x04, 0x46
        /*0246*/ 	.short	(.L_17281 - .L_17280)


	//   ....[0]....
.L_17280:
        /*0248*/ 	.word	0x00002980


	//   ....[1]....
        /*024c*/ 	.word	0x00003510


	//----- nvinfo : EIATTR_EXIT_INSTR_OFFSETS
	.align		4
.L_17281:
        /*0250*/ 	.byte	0x04, 0x1c
        /*0252*/ 	.short	(.L_17283 - .L_17282)


	//   ....[0]....
.L_17282:
        /*0254*/ 	.word	0x000031e0


	//   ....[1]....
        /*0258*/ 	.word	0x000033e0


	//   ....[2]....
        /*025c*/ 	.word	0x00003410


	//   ....[3]....
        /*0260*/ 	.word	0x00003520


	//----- nvinfo : EIATTR_CRS_STACK_SIZE
	.align		4
.L_17283:
        /*0264*/ 	.byte	0x04, 0x1e
        /*0266*/ 	.short	(.L_17285 - .L_17284)
.L_17284:
        /*0268*/ 	.word	0x00000000


	//----- nvinfo : EIATTR_CBANK_PARAM_SIZE
	.align		4
.L_17285:
        /*026c*/ 	.byte	0x03, 0x19
        /*026e*/ 	.short	0x007c


	//----- nvinfo : EIATTR_PARAM_CBANK
	.align		4
        /*0270*/ 	.byte	0x04, 0x0a
        /*0272*/ 	.short	(.L_17287 - .L_17286)
	.align		4
.L_17286:
        /*0274*/ 	.word	index@(.nv.constant0._ZN4vllm25paged_attention_v1_kernelIthLi120ELi16ELi128ELNS_18Fp8KVCacheDataTypeE1ELb1EEEvPT_PKS2_PKT0_S8_ifPKiSA_iPKfiiiSC_SC_iiiii)
        /*0278*/ 	.short	0x0380
        /*027a*/ 	.short	0x007c


	//----- nvinfo : EIATTR_SW_WAR
	.align		4
.L_17287:
        /*027c*/ 	.byte	0x04, 0x36
        /*027e*/ 	.short	(.L_17289 - .L_17288)
.L_17288:
        /*0280*/ 	.word	0x00000008
.L_17289:


//--------------------- .nv.info._ZN4vllm25paged_attention_v1_kernelIthLi112ELi16ELi128ELNS_18Fp8KVCacheDataTypeE1ELb1EEEvPT_PKS2_PKT0_S8_ifPKiSA_iPKfiiiSC_SC_iiiii --------------------------
	.section	.nv.info._ZN4vllm25paged_attention_v1_kernelIthLi112ELi16ELi128ELNS_18Fp8KVCacheDataTypeE1ELb1EEEvPT_PKS2_PKT0_S8_ifPKiSA_iPKfiiiSC_SC_iiiii,"",@"SHT_CUDA_INFO"
	.sectionflags	@""
	.align	4


	//----- nvinfo : EIATTR_CUDA_API_VERSION
	.align		4
        /*0000*/ 	.byte	0x04, 0x37
        /*0002*/ 	.short	(.L_17291 - .L_17290)
.L_17290:
        /*0004*/ 	.word	0x00000082


	//----- nvinfo : EIATTR_KPARAM_INFO
	.align		4
.L_17291:
        /*0008*/ 	.byte	0x04, 0x17
        /*000a*/ 	.short	(.L_17293 - .L_17292)
.L_17292:
        /*000c*/ 	.word	0x00000000
        /*0010*/ 	.short	0x0013
        /*0012*/ 	.short	0x0078
        /*0014*/ 	.byte	0x00, 0xf0, 0x11, 0x00


	//----- nvinfo : EIATTR_KPARAM_INFO
	.align		4
.L_17293:
        /*0018*/ 	.byte	0x04, 0x17
        /*001a*/ 	.short	(.L_17295 - .L_17294)
.L_17294:
        /*001c*/ 	.word	0x00000000
        /*0020*/ 	.short	0x0012
        /*0022*/ 	.short	0x0074
        /*0024*/ 	.byte	0x00, 0xf0, 0x11, 0x00


	//----- nvinfo : EIATTR_KPARAM_INFO
	.align		4
.L_17295:
        /*0028*/ 	.byte	0x04, 0x17
        /*002a*/ 	.short	(.L_17297 - .L_17296)
.L_17296:
        /*002c*/ 	.word	0x00000000
        /*0030*/ 	.short	0x0011
        /*0032*/ 	.short	0x0070
        /*0034*/ 	.byte	0x00, 0xf0, 0x11, 0x00


	//----- nvinfo : EIATTR_KPARAM_INFO
	.align		4
.L_17297:
        /*0038*/ 	.byte	0x04, 0x17
        /*003a*/ 	.short	(.L_17299 - .L_17298)
.L_17298:
        /*003c*/ 	.word	0x00000000
        /*0040*/ 	.short	0x0010
        /*0042*/ 	.short	0x006c
        /*0044*/ 	.byte	0x00, 0xf0, 0x11, 0x00


	//----- nvinfo : EIATTR_KPARAM_INFO
	.align		4
.L_17299:
        /*0048*/ 	.byte	0x04, 0x17
        /*004a*/ 	.short	(.L_17301 - .L_17300)
.L_17300:
        /*004c*/ 	.word	0x00000000
        /*0050*/ 	.short	0x000f
        /*0052*/ 	.short	0x0068
        /*0054*/ 	.byte	0x00, 0xf0, 0x11, 0x00


	//----- nvinfo : EIATTR_KPARAM_INFO
	.align		4
.L_17301:
        /*0058*/ 	.byte	0x04, 0x17
        /*005a*/ 	.short	(.L_17303 - .L_17302)
.L_17302:
        /*005c*/ 	.word	0x00000000
        /*0060*/ 	.short	0x000e
        /*0062*/ 	.short	0x0060
        /*0064*/ 	.byte	0x00, 0xf5, 0x21, 0x00


	//----- nvinfo : EIATTR_KPARAM_INFO
	.align		4
.L_17303:
        /*0068*/ 	.byte	0x04, 0x17
        /*006a*/ 	.short	(.L_17305 - .L_17304)
.L_17304:
        /*006c*/ 	.word	0x00000000
        /*0070*/ 	.short	0x000d
        /*0072*/ 	.short	0x0058
        /*0074*/ 	.byte	0x00, 0xf5, 0x21, 0x00


	//----- nvinfo : EIATTR_KPARAM_INFO
	.align		4
.L_17305:
        /*0078*/ 	.byte	0x04, 0x17
        /*007a*/ 	.short	(.L_17307 - .L_17306)
.L_17306:
        /*007c*/ 	.word	0x00000000
        /*0080*/ 	.short	0x000c
        /*0082*/ 	.short	0x0050
        /*0084*/ 	.byte	0x00, 0xf0, 0x11, 0x00


	//----- nvinfo : EIATTR_KPARAM_INFO
	.align		4
.L_17307:
        /*0088*/ 	.byte	0x04, 0x17
        /*008a*/ 	.short	(.L_17309 - .L_17308)
.L_17308:
        /*008c*/ 	.word	0x00000000
        /*0090*/ 	.short	0x000b
        /*0092*/ 	.short	0x004c
        /*0094*/ 	.byte	0x00, 0xf0, 0x11, 0x00


	//----- nvinfo : EIATTR_KPARAM_INFO
	.align		4
.L_17309:
        /*0098*/ 	.byte	0x04, 0x17
        /*009a*/ 	.short	(.L_17311 - .L_17310)
.L_17310:
        /*009c*/ 	.word	0x00000000
        /*00a0*/ 	.short	0x000a
        /*00a2*/ 	.short	0x0048
        /*00a4*/ 	.byte	0x00, 0xf0, 0x11, 0x00


	//----- nvinfo : EIATTR_KPARAM_INFO
	.align		4
.L_17311:
        /*00a8*/ 	.byte	0x04, 0x17
        /*00aa*/ 	.short	(.L_17313 - .L_17312)
.L_17312:
        /*00ac*/ 	.word	0x00000000
        /*00b0*/ 	.short	0x0009
        /*00b2*/ 	.short	0x0040
        /*00b4*/ 	.byte	0x00, 0xf5, 0x21, 0x00


	//----- nvinfo : EIATTR_KPARAM_INFO
	.align		4
.L_17313:
        /*00b8*/ 	.byte	0x04, 0x17
        /*00ba*/ 	.short	(.L_17315 - .L_17314)
.L_17314:
        /*00bc*/ 	.word	0x00000000
        /*00c0*/ 	.short	0x0008
        /*00c2*/ 	.short	0x0038
        /*00c4*/ 	.byte	0x00, 0xf0, 0x11, 0x00


	//----- nvinfo : EIATTR_KPARAM_INFO
	.align		4
.L_17315:
        /*00c8*/ 	.byte	0x04, 0x17
        /*00ca*/ 	.short	(.L_17317 - .L_17316)
.L_17316:
        /*00cc*/ 	.word	0x00000000
        /*00d0*/ 	.short	0x0007
        /*00d2*/ 	.short	0x0030
        /*00d4*/ 	.byte	0x00, 0xf5, 0x21, 0x00


	//----- nvinfo : EIATTR_KPARAM_INFO
	.align		4
.L_17317:
        /*00d8*/ 	.byte	0x04, 0x17
        /*00da*/ 	.short	(.L_17319 - .L_17318)
.L_17318:
        /*00dc*/ 	.word	0x00000000
        /*00e0*/ 	.short	0x0006
        /*00e2*/ 	.short	0x0028
        /*00e4*/ 	.byte	0x00, 0xf5, 0x21, 0x00


	//----- nvinfo : EIATTR_KPARAM_INFO
	.align		4
.L_17319:
        /*00e8*/ 	.byte	0x04, 0x17
        /*00ea*/ 	.short	(.L_17321 - .L_17320)
.L_17320:
        /*00ec*/ 	.word	0x00000000
        /*00f0*/ 	.short	0x0005
        /*00f2*/ 	.short	0x0024
        /*00f4*/ 	.byte	0x00, 0xf0, 0x11, 0x00


	//----- nvinfo : EIATTR_KPARAM_INFO
	.align		4
.L_17321:
        /*00f8*/ 	.byte	0x04, 0x17
        /*00fa*/ 	.short	(.L_17323 - .L_17322)
.L_17322:
        /*00fc*/ 	.word	0x00000000
        /*0100*/ 	.short	0x0004
        /*0102*/ 	.short	0x0020
        /*0104*/ 	.byte	0x00, 0xf0, 0x11, 0x00


	//----- nvinfo : EIATTR_KPARAM_INFO
	.align		4
.L_17323:
        /*0108*/ 	.byte	0x04, 0x17
        /*010a*/ 	.short	(.L_17325 - .L_17324)
.L_17324:
        /*010c*/ 	.word	0x00000000
        /*0110*/ 	.short	0x0003
        /*0112*/ 	.short	0x0018
        /*0114*/ 	.byte	0x00, 0xf5, 0x21, 0x00


	//----- nvinfo : EIATTR_KPARAM_INFO
	.align		4
.L_17325:
        /*0118*/ 	.byte	0x04, 0x17
        /*011a*/ 	.short	(.L_17327 - .L_17326)
.L_17326:
        /*011c*/ 	.word	0x00000000
        /*0120*/ 	.short	0x0002
        /*0122*/ 	.short	0x0010
        /*0124*/ 	.byte	0x00, 0xf5, 0x21, 0x00


	//----- nvinfo : EIATTR_KPARAM_INFO
	.align		4
.L_17327:
        /*0128*/ 	.byte	0x04, 0x17
        /*012a*/ 	.short	(.L_17329 - .L_17328)
.L_17328:
        /*012c*/ 	.word	0x00000000
        /*0130*/ 	.short	0x0001
        /*0132*/ 	.short	0x0008
        /*0134*/ 	.byte	0x00, 0xf5, 0x21, 0x00


	//----- nvinfo : EIATTR_KPARAM_INFO
	.align		4
.L_17329:
        /*0138*/ 	.byte	0x04, 0x17
        /*013a*/ 	.short	(.L_17331 - .L_17330)
.L_17330:
        /*013c*/ 	.word	0x00000000
        /*0140*/ 	.short	0x0000
        /*0142*/ 	.short	0x0000
        /*0144*/ 	.byte	0x00, 0xf5, 0x21, 0x00


	//----- nvinfo : EIATTR_SPARSE_MMA_MASK
	.align		4
.L_17331:
        /*0148*/ 	.byte	0x03, 0x50
        /*014a*/ 	.short	0x0000


	//----- nvinfo : EIATTR_MAXREG_COUNT
	.align		4
        /*014c*/ 	.byte	0x03, 0x1b
        /*014e*/ 	.short	0x00ff


	//----- nvinfo : EIATTR_NUM_BARRIERS
	.align		4
        /*0150*/ 	.byte	0x02, 0x4c
        /*0152*/ 	.byte	0x01
	.zero		1


	//----- nvinfo : EIATTR_EXTERNS
	.align		4
        /*0154*/ 	.byte	0x04, 0x0f
        /*0156*/ 	.short	(.L_17333 - .L_17332)


	//   ....[0]....
	.align		4
.L_17332:
        /*0158*/ 	.word	index@(__assertfail)


	//----- nvinfo : EIATTR_MERCURY_ISA_VERSION
	.align		4
.L_17333:
        /*015c*/ 	.byte	0x03, 0x5f
        /*015e*/ 	.short	0x0101


	//----- nvinfo : EIATTR_COOP_GROUP_MASK_REGIDS
	.align		4
        /*0160*/ 	.byte	0x04, 0x29
        /*0162*/ 	.short	(.L_17335 - .L_17334)


	//   ....[0]....
.L_17334:
        /*0164*/ 	.word	0xffffffff


	//   ....[1]....
        /*0168*/ 	.word	0xffffffff


	//   ....[2]....
        /*016c*/ 	.word	0xffffffff


	//   ....[3]....
        /*0170*/ 	.word	0xffffffff


	//   ....[4]....
        /*0174*/ 	.word	0xffffffff


	//   ....[5]....
        /*0178*/ 	.word	0xffffffff


	//   ....[6]....
        /*017c*/ 	.word	0xffffffff


	//   ....[7]....
        /*0180*/ 	.word	0xffffffff


	//   ....[8]....
        /*0184*/ 	.word	0xffffffff


	//   ....[9]....
        /*0188*/ 	.word	0xffffffff


	//   ....[10]....
        /*018c*/ 	.word	0xffffffff


	//   ....[11]....
        /*0190*/ 	.word	0xffffffff


	//   ....[12]....
        /*0194*/ 	.word	0xffffffff


	//   ....[13]....
        /*0198*/ 	.word	0xffffffff


	//   ....[14]....
        /*019c*/ 	.word	0xffffffff


	//   ....[15]....
        /*01a0*/ 	.word	0x0500000f


	//   ....[16]....
        /*01a4*/ 	.word	0x0500000f


	//   ....[17]....
        /*01a8*/ 	.word	0x0500000f


	//   ....[18]....
        /*01ac*/ 	.word	0x0500000f


	//   ....[19]....
        /*01b0*/ 	.word	0x0500000f


	//   ....[20]....
        /*01b4*/ 	.word	0x0500000f


	//   ....[21]....
        /*01b8*/ 	.word	0x0500000f


	//   ....[22]....
        /*01bc*/ 	.word	0x0500000f


	//   ....[23]....
        /*01c0*/ 	.word	0x0500000f


	//   ....[24]....
        /*01c4*/ 	.word	0x0500000f


	//   ....[25]....
        /*01c8*/ 	.word	0x0500000f


	//----- nvinfo : EIATTR_COOP_GROUP_INSTR_OFFSETS
	.align		4
.L_17335:
        /*01cc*/ 	.byte	0x04, 0x28
        /*01ce*/ 	.short	(.L_17337 - .L_17336)


	//   ....[0]....
.L_17336:
        /*01d0*/ 	.word	0x00000ad0


	//   ....[1]....
        /*01d4*/ 	.word	0x00000af0


	//   ....[2]....
        /*01d8*/ 	.word	0x00000b10


	//   ....[3]....
        /*01dc*/ 	.word	0x00000b30


	//   ....[4]....
        /*01e0*/ 	.word	0x00000c40


	//   ....[5]....
        /*01e4*/ 	.word	0x00000c60


	//   ....[6]....
        /*01e8*/ 	.word	0x00000c80


	//   ....[7]....
        /*01ec*/ 	.word	0x00001ab0


	//   ....[8]....
        /*01f0*/ 	.word	0x00001ae0


	//   ....[9]....
        /*01f4*/ 	.word	0x00001b00


	//   ....[10]....
        /*01f8*/ 	.word	0x00001b20


	//   ....[11]....
        /*01fc*/ 	.word	0x00001b40


	//   ....[12]....
        /*0200*/ 	.word	0x00001b90


	//   ....[13]....
        /*0204*/ 	.word	0x00001bb0


	//   ....[14]....
        /*0208*/ 	.word	0x00001bd0


	//   ....[15]....
        /*020c*/ 	.word	0x00003220


	//   ....[16]....
        /*0210*/ 	.word	0x00003280


	//   ....[17]....
        /*0214*/ 	.word	0x000032e0


	//   ....[18]....
        /*0218*/ 	.word	0x00003340


	//   ....[19]....
        /*021c*/ 	.word	0x000033c0


	//   ....[20]....
        /*0220*/ 	.word	0x00003400


	//   ....[21]....
        /*0224*/ 	.word	0x00003450


	//   ....[22]....
        /*0228*/ 	.word	0x000034a0


	//   ....[23]....
        /*022c*/ 	.word	0x000034f0


	//   ....[24]....
        /*0230*/ 	.word	0x00003540


	//   ....[25]....
        /*0234*/ 	.word	0x00003590


	//----- nvinfo : EIATTR_VRC_CTA_INIT_COUNT
	.align		4
.L_17337:
        /*0238*/ 	.byte	0x02, 0x4a
	.zero		1
	.zero		1


	//----- nvinfo : EIATTR_SYSCALL_OFFSETS
	.align		4
        /*023c*/ 	.byte	0x04, 0x46
        /*023e*/ 	.short	(.L_17339 - .L_17338)


	//   ....[0]....
.L_17338:
        /*0240*/ 	.word	0x00002980


	//   ....[1]....
        /*0244*/ 	.word	0x000031c0


	//----- nvinfo : EIATTR_EXIT_INSTR_OFFSETS
	.align		4
.L_17339:
        /*0248*/ 	.byte	0x04, 0x1c
        /*024a*/ 	.short	(.L_17341 - .L_17340)


	//   ....[0]....
.L_17340:
        /*024c*/ 	.word	0x00002ef0


	//   ....[1]....
        /*0250*/ 	.word	0x00002f30


	//   ....[2]....
        /*0254*/ 	.word	0x000030c0


	//   ....[3]....
        /*0258*/ 	.word	0x000031d0


	//----- nvinfo : EIATTR_CRS_STACK_SIZE
	.align		4
.L_17341:
        /*025c*/ 	.byte	0x04, 0x1e
        /*025e*/ 	.short	(.L_17343 - .L_17342)
.L_17342:
        /*0260*/ 	.word	0x00000000


	//----- nvinfo : EIATTR_CBANK_PARAM_SIZE
	.align		4
.L_17343:
        /*0264*/ 	.byte	0x03, 0x19
        /*0266*/ 	.short	0x007c


	//----- nvinfo : EIATTR_PARAM_CBANK
	.align		4
        /*0268*/ 	.byte	0x04, 0x0a
        /*026a*/ 	.short	(.L_17345 - .L_17344)
	.align		4
.L_17344:
        /*026c*/ 	.word	index@(.nv.constant0._ZN4vllm25paged_attention_v1_kernelIthLi112ELi16ELi128ELNS_18Fp8KVCacheDataTypeE1ELb1EEEvPT_PKS2_PKT0_S8_ifPKiSA_iPKfiiiSC_SC_iiiii)
        /*0270*/ 	.short	0x0380
        /*0272*/ 	.short	0x007c


	//----- nvinfo : EIATTR_SW_WAR
	.align		4
.L_17345:
        /*0274*/ 	.byte	0x04, 0x36
        /*0276*/ 	.short	(.L_17347 - .L_17346)
.L_17346:
        /*0278*/ 	.word	0x00000008
.L_17347:


//--------------------- .nv.info._ZN4vllm25paged_attention_v1_kernelIthLi96ELi16ELi128ELNS_18Fp8KVCacheDataTypeE1ELb1EEEvPT_PKS2_PKT0_S8_ifPKiSA_iPKfiiiSC_SC_iiiii --------------------------
	.section	.nv.info._ZN4vllm25paged_attention_v1_kernelIthLi96ELi16ELi128ELNS_18Fp8KVCacheDataTypeE1ELb1EEEvPT_PKS2_PKT0_S8_ifPKiSA_iPKfiiiSC_SC_iiiii,"",@"SHT_CUDA_INFO"
	.sectionflags	@""
	.align	4


	//----- nvinfo : EIATTR_CUDA_API_VERSION
	.align		4
        /*0000*/ 	.byte	0x04, 0x37
        /*0002*/ 	.short	(.L_17349 - .L_17348)
.L_17348:
        /*0004*/ 	.word	0x00000082


	//----- nvinfo : EIATTR_KPARAM_INFO
	.align		4
.L_17349:
        /*0008*/ 	.byte	0x04, 0x17
        /*000a*/ 	.short	(.L_17351 - .L_17350)
.L_17350:
        /*000c*/ 	.word	0x00000000
        /*0010*/ 	.short	0x0013
        /*0012*/ 	.short	0x0078
        /*0014*/ 	.byte	0x00, 0xf0, 0x11, 0x00


	//----- nvinfo : EIATTR_KPARAM_INFO
	.align		4
.L_17351:
        /*0018*/ 	.byte	0x04, 0x17
        /*001a*/ 	.short	(.L_17353 - .L_17352)
.L_17352:
        /*001c*/ 	.word	0x00000000
        /*0020*/ 	.short	0x0012
        /*0022*/ 	.short	0x0074
        /*0024*/ 	.byte	0x00, 0xf0, 0x11, 0x00


	//----- nvinfo : EIATTR_KPARAM_INFO
	.align		4
.L_17353:
        /*0028*/ 	.byte	0x04, 0x17
        /*002a*/ 	.short	(.L_17355 - .L_17354)
.L_17354:
        /*002c*/ 	.word	0x00000000
        /*0030*/ 	.short	0x0011
        /*0032*/ 	.short	0x0070
        /*0034*/ 	.byte	0x00, 0xf0, 0x11, 0x00


	//----- nvinfo : EIATTR_KPARAM_INFO
	.align		4
.L_17355:
        /*0038*/ 	.byte	0x04, 0x17
        /*003a*/ 	.short	(.L_17357 - .L_17356)
.L_17356:
        /*003c*/ 	.word	0x00000000
        /*0040*/ 	.short	0x0010
        /*0042*/ 	.short	0x006c
        /*0044*/ 	.byte	0x00, 0xf0, 0x11, 0x00


	//----- nvinfo : EIATTR_KPARAM_INFO
	.align		4
.L_17357:
        /*0048*/ 	.byte	0x04, 0x17
        /*004a*/ 	.short	(.L_17359 - .L_17358)
.L_17358:
        /*004c*/ 	.word	0x00000000
        /*0050*/ 	.short	0x000f
        /*0052*/ 	.short	0x0068
        /*0054*/ 	.byte	0x00, 0xf0, 0x11, 0x00


	//----- nvinfo : EIATTR_KPARAM_INFO
	.align		4
.L_17359:
        /*0058*/ 	.byte	0x04, 0x17
        /*005a*/ 	.short	(.L_17361 - .L_17360)
.L_17360:
        /*005c*/ 	.word	0x00000000
        /*0060*/ 	.short	0x000e
        /*0062*/ 	.short	0x0060
        /*0064*/ 	.byte	0x00, 0xf5, 0x21, 0x00


	//----- nvinfo : EIATTR_KPARAM_INFO
	.align		4
.L_17361:
        /*0068*/ 	.byte	0x04, 0x17
        /*006a*/ 	.short	(.L_17363 - .L_17362)
.L_17362:
        /*006c*/ 	.word	0x00000000
        /*0070*/ 	.short	0x000d
        /*0072*/ 	.short	0x0058
        /*0074*/ 	.byte	0x00, 0xf5, 0x21, 0x00


	//----- nvinfo : EIATTR_KPARAM_INFO
	.align		4
.L_17363:
        /*0078*/ 	.byte	0x04, 0x17
        /*007a*/ 	.short	(.L_17365 - .L_17364)
.L_17364:
        /*007c*/ 	.word	0x00000000
        /*0080*/ 	.short	0x000c
        /*0082*/ 	.short	0x0050
        /*0084*/ 	.byte	0x00, 0xf0, 0x11, 0x00


	//----- nvinfo : EIATTR_KPARAM_INFO
	.align		4
.L_17365:
        /*0088*/ 	.byte	0x04, 0x17
        /*008a*/ 	.short	(.L_17367 - .L_17366)
.L_17366:
        /*008c*/ 	.word	0x00000000
        /*0090*/ 	.short	0x000b
        /*0092*/ 	.short	0x004c
        /*0094*/ 	.byte	0x00, 0xf0, 0x11, 0x00


	//----- nvinfo : EIATTR_KPARAM_INFO
	.align		4
.L_17367:
        /*0098*/ 	.byte	0x04, 0x17
        /*009a*/ 	.short	(.L_17369 - .L_17368)
.L_17368:
        /*009c*/ 	.word	0x00000000
        /*00a0*/ 	.short	0x000a
        /*00a2*/ 	.short	0x0048
        /*00a4*/ 	.byte	0x00, 0xf0, 0x11, 0x00


	//----- nvinfo : EIATTR_KPARAM_INFO
	.align		4
.L_17369:
        /*00a8*/ 	.byte	0x04, 0x17
        /*00aa*/ 	.short	(.L_17371 - .L_17370)
.L_17370:
        /*00ac*/ 	.word	0x00000000
        /*00b0*/ 	.short	0x0009
        /*00b2*/ 	.short	0x0040
        /*00b4*/ 	.byte	0x00, 0xf5, 0x21, 0x00


	//----- nvinfo : EIATTR_KPARAM_INFO
	.align		4
.L_17371:
        /*00b8*/ 	.byte	0x04, 0x17
        /*00ba*/ 	.short	(.L_17373 - .L_17372)
.L_17372:
        /*00bc*/ 	.word	0x00000000
        /*00c0*/ 	.short	0x0008
        /*00c2*/ 	.short	0x0038
        /*00c4*/ 	.byte	0x00, 0xf0, 0x11, 0x00


	//----- nvinfo : EIATTR_KPARAM_INFO
	.align		4
.L_17373:
        /*00c8*/ 	.byte	0x04, 0x17
        /*00ca*/ 	.short	(.L_17375 - .L_17374)
.L_17374:
        /*00cc*/ 	.word	0x00000000
        /*00d0*/ 	.short	0x0007
        /*00d2*/ 	.short	0x0030
        /*00d4*/ 	.byte	0x00, 0xf5, 0x21, 0x00


	//----- nvinfo : EIATTR_KPARAM_INFO
	.align		4
.L_17375:
        /*00d8*/ 	.byte	0x04, 0x17
        /*00da*/ 	.short	(.L_17377 - .L_17376)
.L_17376:
        /*00dc*/ 	.word	0x00000000
        /*00e0*/ 	.short	0x0006
        /*00e2*/ 	.short	0x0028
        /*00e4*/ 	.byte	0x00, 0xf5, 0x21, 0x00


	//----- nvinfo : EIATTR_KPARAM_INFO
	.align		4
.L_17377:
        /*00e8*/ 	.byte	0x04, 0x17
        /*00ea*/ 	.short	(.L_17379 - .L_17378)
.L_17378:
        /*00ec*/ 	.word	0x00000000
        /*00f0*/ 	.short	0x0005
        /*00f2*/ 	.short	0x0024
        /*00f4*/ 	.byte	0x00, 0xf0, 0x11, 0x00


	//----- nvinfo : EIATTR_KPARAM_INFO
	.align		4
.L_17379:
        /*00f8*/ 	.byte	0x04, 0x17
        /*00fa*/ 	.short	(.L_17381 - .L_17380)
.L_17380:
        /*00fc*/ 	.word	0x00000000
        /*0100*/ 	.short	0x0004
        /*0102*/ 	.short	0x0020
        /*0104*/ 	.byte	0x00, 0xf0, 0x11, 0x00


	//----- nvinfo : EIATTR_KPARAM_INFO
	.align		4
.L_17381:
        /*0108*/ 	.byte	0x04, 0x17
        /*010a*/ 	.short	(.L_17383 - .L_17382)
.L_17382:
        /*010c*/ 	.word	0x00000000
        /*0110*/ 	.short	0x0003
        /*0112*/ 	.short	0x0018
        /*0114*/ 	.byte	0x00, 0xf5, 0x21, 0x00


	//----- nvinfo : EIATTR_KPARAM_INFO
	.align		4
.L_17383:
        /*0118*/ 	.byte	0x04, 0x17
        /*011a*/ 	.short	(.L_17385 - .L_17384)
.L_17384:
        /*011c*/ 	.word	0x00000000
        /*0120*/ 	.short	0x0002
        /*0122*/ 	.short	0x0010
        /*0124*/ 	.byte	0x00, 0xf5, 0x21, 0x00


	//----- nvinfo : EIATTR_KPARAM_INFO
	.align		4
.L_17385:
        /*0128*/ 	.byte	0x04, 0x17
        /*012a*/ 	.short	(.L_17387 - .L_17386)
.L_17386:
        /*012c*/ 	.word	0x00000000
        /*0130*/ 	.short	0x0001
        /*0132*/ 	.short	0x0008
        /*0134*/ 	.byte	0x00, 0xf5, 0x21, 0x00


	//----- nvinfo : EIATTR_KPARAM_INFO
	.align		4
.L_17387:
        /*0138*/ 	.byte	0x04, 0x17
        /*013a*/ 	.short	(.L_17389 - .L_17388)
.L_17388:
        /*013c*/ 	.word	0x00000000
        /*0140*/ 	.short	0x0000
        /*0142*/ 	.short	0x0000
        /*0144*/ 	.byte	0x00, 0xf5, 0x21, 0x00


	//----- nvinfo : EIATTR_SPARSE_MMA_MASK
	.align		4
.L_17389:
        /*0148*/ 	.byte	0x03, 0x50
        /*014a*/ 	.short	0x0000


	//----- nvinfo : EIATTR_MAXREG_COUNT
	.align		4
        /*014c*/ 	.byte	0x03, 0x1b
        /*014e*/ 	.short	0x00ff


	//----- nvinfo : EIATTR_NUM_BARRIERS
	.align		4
        /*0150*/ 	.byte	0x02, 0x4c
        /*0152*/ 	.byte	0x01
	.zero		1


	//----- nvinfo : EIATTR_EXTERNS
	.align		4
        /*0154*/ 	.byte	0x04, 0x0f
        /*0156*/ 	.short	(.L_17391 - .L_17390)


	//   ....[0]....
	.align		4
.L_17390:
        /*0158*/ 	.word	index@(__assertfail)


	//----- nvinfo : EIATTR_MERCURY_ISA_VERSION
	.align		4
.L_17391:
        /*015c*/ 	.byte	0x03, 0x5f
        /*015e*/ 	.short	0x0101


	//----- nvinfo : EIATTR_COOP_GROUP_MASK_REGIDS
	.align		4
        /*0160*/ 	.byte	0x04, 0x29
        /*0162*/ 	.short	(.L_17393 - .L_17392)


	//   ....[0]....
.L_17392:
        /*0164*/ 	.word	0xffffffff


	//   ....[1]....
        /*0168*/ 	.word	0xffffffff


	//   ....[2]....
        /*016c*/ 	.word	0xffffffff


	//   ....[3]....
        /*0170*/ 	.word	0xffffffff


	//   ....[4]....
        /*0174*/ 	.word	0xffffffff


	//   ....[5]....
        /*0178*/ 	.word	0xffffffff


	//   ....[6]....
        /*017c*/ 	.word	0xffffffff


	//   ....[7]....
        /*0180*/ 	.word	0xffffffff


	//   ....[8]....
        /*0184*/ 	.word	0xffffffff


	//   ....[9]....
        /*0188*/ 	.word	0xffffffff


	//   ....[10]....
        /*018c*/ 	.word	0xffffffff


	//   ....[11]....
        /*0190*/ 	.word	0xffffffff


	//   ....[12]....
        /*0194*/ 	.word	0xffffffff


	//   ....[13]....
        /*0198*/ 	.word	0xffffffff


	//   ....[14]....
        /*019c*/ 	.word	0xffffffff


	//   ....[15]....
        /*01a0*/ 	.word	0x0500000f


	//   ....[16]....
        /*01a4*/ 	.word	0x0500000f


	//   ....[17]....
        /*01a8*/ 	.word	0x0500000f


	//   ....[18]....
        /*01ac*/ 	.word	0x0500000f


	//   ....[19]....
        /*01b0*/ 	.word	0x0500000f


	//   ....[20]....
        /*01b4*/ 	.word	0x0500000f


	//   ....[21]....
        /*01b8*/ 	.word	0x0500000f


	//   ....[22]....
        /*01bc*/ 	.word	0x0500000f


	//   ....[23]....
        /*01c0*/ 	.word	0x0500000f


	//   ....[24]....
        /*01c4*/ 	.word	0x0500000f


	//----- nvinfo : EIATTR_COOP_GROUP_INSTR_OFFSETS
	.align		4
.L_17393:
        /*01c8*/ 	.byte	0x04, 0x28
        /*01ca*/ 	.short	(.L_17395 - .L_17394)


	//   ....[0]....
.L_17394:
        /*01cc*/ 	.word	0x00000ad0


	//   ....[1]....
        /*01d0*/ 	.word	0x00000af0


	//   ....[2]....
        /*01d4*/ 	.word	0x00000b10


	//   ....[3]....
        /*01d8*/ 	.word	0x00000b30


	//   ....[4]....
        /*01dc*/ 	.word	0x00000c40


	//   ....[5]....
        /*01e0*/ 	.word	0x00000c60


	//   ....[6]....
        /*01e4*/ 	.word	0x00000c80


	//   ....[7]....
        /*01e8*/ 	.word	0x00001ab0


	//   ....[8]....
        /*01ec*/ 	.word	0x00001ae0


	//   ....[9]....
        /*01f0*/ 	.word	0x00001b00


	//   ....[10]....
        /*01f4*/ 	.word	0x00001b20


	//   ....[11]....
        /*01f8*/ 	.word	0x00001b40


	//   ....[12]....
        /*01fc*/ 	.word	0x00001b90


	//   ....[13]....
        /*0200*/ 	.word	0x00001bb0


	//   ....[14]....
        /*0204*/ 	.word	0x00001bd0


	//   ....[15]....
        /*0208*/ 	.word	0x00003190


	//   ....[16]....
        /*020c*/ 	.word	0x000031f0


	//   ....[17]....
        /*0210*/ 	.word	0x00003250


	//   ....[18]....
        /*0214*/ 	.word	0x000032b0


	//   ....[19]....
        /*0218*/ 	.word	0x00003330


	//   ....[20]....
        /*021c*/ 	.word	0x00003370


	//   ....[21]....
        /*0220*/ 	.word	0x000033c0


	//   ....[22]....
        /*0224*/ 	.word	0x00003410


	//   ....[23]....
        /*0228*/ 	.word	0x00003460


	//   ....[24]....
        /*022c*/ 	.word	0x000034b0


	//----- nvinfo : EIATTR_VRC_CTA_INIT_COUNT
	.align		4
.L_17395:
        /*0230*/ 	.byte	0x02, 0x4a
	.zero		1
	.zero		1


	//----- nvinfo : EIATTR_SYSCALL_OFFSETS
	.align		4
        /*0234*/ 	.byte	0x04, 0x46
        /*0236*/ 	.short	(.L_17397 - .L_17396)


	//   ....[0]....
.L_17396:
        /*0238*/ 	.word	0x00002980


	//   ....[1]....
        /*023c*/ 	.word	0x00003130


	//----- nvinfo : EIATTR_EXIT_INSTR_OFFSETS
	.align		4
.L_17397:
        /*0240*/ 	.byte	0x04, 0x1c
        /*0242*/ 	.short	(.L_17399 - .L_17398)


	//   ....[0]....
.L_17398:
        /*0244*/ 	.word	0x00002e80


	//   ....[1]....
        /*0248*/ 	.word	0x00002ec0


	//   ....[2]....
        /*024c*/ 	.word	0x00003030


	//   ....[3]....
        /*0250*/ 	.word	0x00003140


	//----- nvinfo : EIATTR_CRS_STACK_SIZE
	.align		4
.L_17399:
        /*0254*/ 	.byte	0x04, 0x1e
        /*0256*/ 	.short	(.L_17401 - .L_17400)
.L_17400:
        /*0258*/ 	.word	0x00000000


	//----- nvinfo : EIATTR_CBANK_PARAM_SIZE
	.align		4
.L_17401:
        /*025c*/ 	.byte	0x03, 0x19
        /*025e*/ 	.short	0x007c


	//----- nvinfo : EIATTR_PARAM_CBANK
	.align		4
        /*0260*/ 	.byte	0x04, 0x0a
        /*0262*/ 	.short	(.L_17403 - .L_17402)
	.align		4
.L_17402:
        /*0264*/ 	.word	index@(.nv.constant0._ZN4vllm25paged_attention_v1_kernelIthLi96ELi16ELi128ELNS_18Fp8KVCacheDataTypeE1ELb1EEEvPT_PKS2_PKT0_S8_ifPKiSA_iPKfiiiSC_SC_iiiii)
        /*0268*/ 	.short	0x0380
        /*026a*/ 	.short	0x007c


	//----- nvinfo : EIATTR_SW_WAR
	.align		4
.L_17403:
        /*026c*/ 	.byte	0x04, 0x36
        /*026e*/ 	.short	(.L_17405 - .L_17404)
.L_17404:
        /*0270*/ 	.word	0x00000008
.L_17405:


//--------------------- .nv.info._ZN4vllm25paged_attention_v1_kernelIthLi80ELi16ELi128ELNS_18Fp8KVCacheDataTypeE1ELb1EEEvPT_PKS2_PKT0_S8_ifPKiSA_iPKfiiiSC_SC_iiiii --------------------------
	.section	.nv.info._ZN4vllm25paged_attention_v1_kernelIthLi80ELi16ELi128ELNS_18Fp8KVCacheDataTypeE1ELb1EEEvPT_PKS2_PKT0_S8_ifPKiSA_iPKfiiiSC_SC_iiiii,"",@"SHT_CUDA_INFO"
	.sectionflags	@""
	.align	4


	//----- nvinfo : EIATTR_CUDA_API_VERSION
	.align		4
        /*0000*/ 	.byte	0x04, 0x37
        /*0002*/ 	.short	(.L_17407 - .L_17406)
.L_17406:
        /*0004*/ 	.word	0x00000082


	//----- nvinfo : EIATTR_KPARAM_INFO
	.align		4
.L_17407:
        /*0008*/ 	.byte	0x04, 0x17
        /*000a*/ 	.short	(.L_17409 - .L_17408)
.L_17408:
        /*000c*/ 	.word	0x00000000
        /*0010*/ 	.short	0x0013
        /*0012*/ 	.short	0x0078
        /*0014*/ 	.byte	0x00, 0xf0, 0x11, 0x00


	//----- nvinfo : EIATTR_KPARAM_INFO
	.align		4
.L_17409:
        /*0018*/ 	.byte	0x04, 0x17
        /*001a*/ 	.short	(.L_17411 - .L_17410)
.L_17410:
        /*001c*/ 	.word	0x00000000
        /*0020*/ 	.short	0x0012
        /*0022*/ 	.short	0x0074
        /*0024*/ 	.byte	0x00, 0xf0, 0x11, 0x00


	//----- nvinfo : EIATTR_KPARAM_INFO
	.align		4
.L_17411:
        /*0028*/ 	.byte	0x04, 0x17
        /*002a*/ 	.short	(.L_17413 - .L_17412)
.L_17412:
        /*002c*/ 	.word	0x00000000
        /*0030*/ 	.short	0x0011
        /*0032*/ 	.short	0x0070
        /*0034*/ 	.byte	0x00, 0xf0, 0x11, 0x00


	//----- nvinfo : EIATTR_KPARAM_INFO
	.align		4
.L_17413:
        /*0038*/ 	.byte	0x04, 0x17
        /*003a*/ 	.short	(.L_17415 - .L_17414)
.L_17414:
        /*003c*/ 	.word	0x00000000
        /*0040*/ 	.short	0x0010
        /*0042*/ 	.short	0x006c
        /*0044*/ 	.byte	0x00, 0xf0, 0x11, 0x00


	//----- nvinfo : EIATTR_KPARAM_INFO
	.align		4
.L_17415:
        /*0048*/ 	.byte	0x04, 0x17
        /*004a*/ 	.short	(.L_17417 - .L_17416)
.L_17416:
        /*004c*/ 	.word	0x00000000
        /*0050*/ 	.short	0x000f
        /*0052*/ 	.short	0x0068
        /*0054*/ 	.byte	0x00, 0xf0, 0x11, 0x00


	//----- nvinfo : EIATTR_KPARAM_INFO
	.align		4
.L_17417:
        /*0058*/ 	.byte	0x04, 0x17
        /*005a*/ 	.short	(.L_17419 - .L_17418)
.L_17418:
        /*005c*/ 	.word	0x00000000
        /*0060*/ 	.short	0x000e
        /*0062*/ 	.short	0x0060
        /*0064*/ 	.byte	0x00, 0xf5, 0x21, 0x00


	//----- nvinfo : EIATTR_KPARAM_INFO
	.align		4
.L_17419:
        /*0068*/ 	.byte	0x04, 0x17
        /*006a*/ 	.short	(.L_17421 - .L_17420)
.L_17420:
        /*006c*/ 	.word	0x00000000
        /*0070*/ 	.short	0x000d
        /*0072*/ 	.short	0x0058
        /*0074*/ 	.byte	0x00, 0xf5, 0x21, 0x00


	//----- nvinfo : EIATTR_KPARAM_INFO
	.align		4
.L_17421:
        /*0078*/ 	.byte	0x04, 0x17
        /*007a*/ 	.short	(.L_17423 - .L_17422)
.L_17422:
        /*007c*/ 	.word	0x00000000
        /*0080*/ 	.short	0x000c
        /*0082*/ 	.short	0x0050
        /*0084*/ 	.byte	0x00, 0xf0, 0x11, 0x00


	//----- nvinfo : EIATTR_KPARAM_INFO
	.align		4
.L_17423:
        /*0088*/ 	.byte	0x04, 0x17
        /*008a*/ 	.short	(.L_17425 - .L_17424)
.L_17424:
        /*008c*/ 	.word	0x00000000
        /*0090*/ 	.short	0x000b
        /*0092*/ 	.short	0x004c
        /*0094*/ 	.byte	0x00, 0xf0, 0x11, 0x00


	//----- nvinfo : EIATTR_KPARAM_INFO
	.align		4
.L_17425:
        /*0098*/ 	.byte	0x04, 0x17
        /*009a*/ 	.short	(.L_17427 - .L_17426)
.L_17426:
        /*009c*/ 	.word	0x00000000
        /*00a0*/ 	.short	0x000a
        /*00a2*/ 	.short	0x0048
        /*00a4*/ 	.byte	0x00, 0xf0, 0x11, 0x00


	//----- nvinfo : EIATTR_KPARAM_INFO
	.align		4
.L_17427:
        /*00a8*/ 	.byte	0x04, 0x17
        /*00aa*/ 	.short	(.L_17429 - .L_17428)
.L_17428:
        /*00ac*/ 	.word	0x00000000
        /*00b0*/ 	.short	0x0009
        /*00b2*/ 	.short	0x0040
        /*00b4*/ 	.byte	0x00, 0xf5, 0x21, 0x00


	//----- nvinfo : EIATTR_KPARAM_INFO
	.align		4
.L_17429:
        /*00b8*/ 	.byte	0x04, 0x17
        /*00ba*/ 	.short	(.L_17431 - .L_17430)
.L_17430:
        /*00bc*/ 	.word	0x00000000
        /*00c0*/ 	.short	0x0008
        /*00c2*/ 	.short	0x0038
        /*00c4*/ 	.byte	0x00, 0xf0, 0x11, 0x00


	//----- nvinfo : EIATTR_KPARAM_INFO
	.align		4
.L_17431:
        /*00c8*/ 	.byte	0x04, 0x17
        /*00ca*/ 	.short	(.L_17433 - .L_17432)
.L_17432:
        /*00cc*/ 	.word	0x00000000
        /*00d0*/ 	.short	0x0007
        /*00d2*/ 	.short	0x0030
        /*00d4*/ 	.byte	0x00, 0xf5, 0x21, 0x00


	//----- nvinfo : EIATTR_KPARAM_INFO
	.align		4
.L_17433:
        /*00d8*/ 	.byte	0x04, 0x17
        /*00da*/ 	.short	(.L_17435 - .L_17434)
.L_17434:
        /*00dc*/ 	.word	0x00000000
        /*00e0*/ 	.short	0x0006
        /*00e2*/ 	.short	0x0028
        /*00e4*/ 	.byte	0x00, 0xf5, 0x21, 0x00


	//----- nvinfo : EIATTR_KPARAM_INFO
	.align		4
.L_17435:
        /*00e8*/ 	.byte	0x04, 0x17
        /*00ea*/ 	.short	(.L_17437 - .L_17436)
.L_17436:
        /*00ec*/ 	.word	0x00000000
        /*00f0*/ 	.short	0x0005
        /*00f2*/ 	.short	0x0024
        /*00f4*/ 	.byte	0x00, 0xf0, 0x11, 0x00


	//----- nvinfo : EIATTR_KPARAM_INFO
	.align		4
.L_17437:
        /*00f8*/ 	.byte	0x04, 0x17
        /*00fa*/ 	.short	(.L_17439 - .L_17438)
.L_17438:
        /*00fc*/ 	.word	0x00000000
        /*0100*/ 	.short	0x0004
        /*0102*/ 	.short	0x0020
        /*0104*/ 	.byte	0x00, 0xf0, 0x11, 0x00


	//----- nvinfo : EIATTR_KPARAM_INFO
	.align		4
.L_17439:
        /*0108*/ 	.byte	0x04, 0x17
        /*010a*/ 	.short	(.L_17441 - .L_17440)
.L_17440:
        /*010c*/ 	.word	0x00000000
        /*0110*/ 	.short	0x0003
        /*0112*/ 	.short	0x0018
        /*0114*/ 	.byte	0x00, 0xf5, 0x21, 0x00


	//----- nvinfo : EIATTR_KPARAM_INFO
	.align		4
.L_17441:
        /*0118*/ 	.byte	0x04, 0x17
        /*011a*/ 	.short	(.L_17443 - .L_17442)
.L_17442:
        /*011c*/ 	.word	0x00000000
        /*0120*/ 	.short	0x0002
        /*0122*/ 	.short	0x0010
        /*0124*/ 	.byte	0x00, 0xf5, 0x21, 0x00


	//----- nvinfo : EIATTR_KPARAM_INFO
	.align		4
.L_17443:
        /*0128*/ 	.byte	0x04, 0x17
        /*012a*/ 	.short	(.L_17445 - .L_17444)
.L_17444:
        /*012c*/ 	.word	0x00000000
        /*0130*/ 	.short	0x0001
        /*0132*/ 	.short	0x0008
        /*0134*/ 	.byte	0x00, 0xf5, 0x21, 0x00


	//----- nvinfo : EIATTR_KPARAM_INFO
	.align		4
.L_17445:
        /*0138*/ 	.byte	0x04, 0x17
        /*013a*/ 	.short	(.L_17447 - .L_17446)
.L_17446:
        /*013c*/ 	.word	0x00000000
        /*0140*/ 	.short	0x0000
        /*0142*/ 	.short	0x0000
        /*0144*/ 	.byte	0x00, 0xf5, 0x21, 0x00


	//----- nvinfo : EIATTR_SPARSE_MMA_MASK
	.align		4
.L_17447:
        /*0148*/ 	.byte	0x03, 0x50
        /*014a*/ 	.short	0x0000


	//----- nvinfo : EIATTR_MAXREG_COUNT
	.align		4
        /*014c*/ 	.byte	0x03, 0x1b
        /*014e*/ 	.short	0x00ff


	//----- nvinfo : EIATTR_NUM_BARRIERS
	.align		4
        /*0150*/ 	.byte	0x02, 0x4c
        /*0152*/ 	.byte	0x01
	.zero		1


	//----- nvinfo : EIATTR_EXTERNS
	.align		4
        /*0154*/ 	.byte	0x04, 0x0f
        /*0156*/ 	.short	(.L_17449 - .L_17448)


	//   ....[0]....
	.align		4
.L_17448:
        /*0158*/ 	.word	index@(__assertfail)


	//----- nvinfo : EIATTR_MERCURY_ISA_VERSION
	.align		4
.L_17449:
        /*015c*/ 	.byte	0x03, 0x5f
        /*015e*/ 	.short	0x0101


	//----- nvinfo : EIATTR_COOP_GROUP_MASK_REGIDS
	.align		4
        /*0160*/ 	.byte	0x04, 0x29
        /*0162*/ 	.short	(.L_17451 - .L_17450)


	//   ....[0]....
.L_17450:
        /*0164*/ 	.word	0xffffffff


	//   ....[1]....
        /*0168*/ 	.word	0xffffffff


	//   ....[2]....
        /*016c*/ 	.word	0xffffffff


	//   ....[3]....
        /*0170*/ 	.word	0xffffffff


	//   ....[4]....
        /*0174*/ 	.word	0xffffffff


	//   ....[5]....
        /*0178*/ 	.word	0xffffffff


	//   ....[6]....
        /*017c*/ 	.word	0xffffffff


	//   ....[7]....
        /*0180*/ 	.word	0xffffffff


	//   ....[8]....
        /*0184*/ 	.word	0xffffffff


	//   ....[9]....
        /*0188*/ 	.word	0xffffffff


	//   ....[10]....
        /*018c*/ 	.word	0xffffffff


	//   ....[11]....
        /*0190*/ 	.word	0xffffffff


	//   ....[12]....
        /*0194*/ 	.word	0xffffffff


	//   ....[13]....
        /*0198*/ 	.word	0xffffffff


	//   ....[14]....
        /*019c*/ 	.word	0xffffffff


	//   ....[15]....
        /*01a0*/ 	.word	0x0500000f


	//   ....[16]....
        /*01a4*/ 	.word	0x0500000f


	//   ....[17]....
        /*01a8*/ 	.word	0x0500000f


	//   ....[18]....
        /*01ac*/ 	.word	0x0500000f


	//   ....[19]....
        /*01b0*/ 	.word	0x0500000f


	//   ....[20]....
        /*01b4*/ 	.word	0x0500000f


	//   ....[21]....
        /*01b8*/ 	.word	0x0500000f


	//   ....[22]....
        /*01bc*/ 	.word	0x0500000f


	//   ....[23]....
        /*01c0*/ 	.word	0x0500000f


	//----- nvinfo : EIATTR_COOP_GROUP_INSTR_OFFSETS
	.align		4
.L_17451:
        /*01c4*/ 	.byte	0x04, 0x28
        /*01c6*/ 	.short	(.L_17453 - .L_17452)


	//   ....[0]....
.L_17452:
        /*01c8*/ 	.word	0x00000ad0


	//   ....[1]....
        /*01cc*/ 	.word	0x00000af0


	//   ....[2]....
        /*01d0*/ 	.word	0x00000b10


	//   ....[3]....
        /*01d4*/ 	.word	0x00000b30


	//   ....[4]....
        /*01d8*/ 	.word	0x00000c40


	//   ....[5]....
        /*01dc*/ 	.word	0x00000c60


	//   ....[6]....
        /*01e0*/ 	.word	0x00000c80


	//   ....[7]....
        /*01e4*/ 	.word	0x00001ab0


	//   ....[8]....
        /*01e8*/ 	.word	0x00001ae0


	//   ....[9]....
        /*01ec*/ 	.word	0x00001b00


	//   ....[10]....
        /*01f0*/ 	.word	0x00001b20


	//   ....[11]....
        /*01f4*/ 	.word	0x00001b40


	//   ....[12]....
        /*01f8*/ 	.word	0x00001b90


	//   ....[13]....
        /*01fc*/ 	.word	0x00001bb0


	//   ....[14]....
        /*0200*/ 	.word	0x00001bd0


	//   ....[15]....
        /*0204*/ 	.word	0x000030f0


	//   ....[16]....
        /*0208*/ 	.word	0x00003150


	//   ....[17]....
        /*020c*/ 	.word	0x000031b0


	//   ....[18]....
        /*0210*/ 	.word	0x00003210


	//   ....[19]....
        /*0214*/ 	.word	0x00003290


	//   ....[20]....
        /*0218*/ 	.word	0x000032d0


	//   ....[21]....
        /*021c*/ 	.word	0x00003320


	//   ....[22]....
        /*0220*/ 	.word	0x00003370


	//   ....[23]....
        /*0224*/ 	.word	0x000033c0


	//----- nvinfo : EIATTR_VRC_CTA_INIT_COUNT
	.align		4
.L_17453:
        /*0228*/ 	.byte	0x02, 0x4a
	.zero		1
	.zero		1


	//----- nvinfo : EIATTR_SYSCALL_OFFSETS
	.align		4
        /*022c*/ 	.byte	0x04, 0x46
        /*022e*/ 	.short	(.L_17455 - .L_17454)


	//   ....[0]....
.L_17454:
        /*0230*/ 	.word	0x00002980


	//   ....[1]....
        /*0234*/ 	.word	0x00003090


	//----- nvinfo : EIATTR_EXIT_INSTR_OFFSETS
	.align		4
.L_17455:
        /*0238*/ 	.byte	0x04, 0x1c
        /*023a*/ 	.short	(.L_17457 - .L_17456)


	//   ....[0]....
.L_17456:
        /*023c*/ 	.word	0x00002e00


	//   ....[1]....
        /*0240*/ 	.word	0x00002e40


	//   ....[2]....
        /*0244*/ 	.word	0x00002f90


	//   ....[3]....
        /*0248*/ 	.word	0x000030a0


	//----- nvinfo : EIATTR_CRS_STACK_SIZE
	.align		4
.L_17457:
        /*024c*/ 	.byte	0x04, 0x1e
        /*024e*/ 	.short	(.L_17459 - .L_17458)
.L_17458:
        /*0250*/ 	.word	0x00000000


	//----- nvinfo : EIATTR_CBANK_PARAM_SIZE
	.align		4
.L_17459:
        /*0254*/ 	.byte	0x03, 0x19
        /*0256*/ 	.short	0x007c


	//----- nvinfo : EIATTR_PARAM_CBANK
	.align		4
        /*0258*/ 	.byte	0x04, 0x0a
        /*025a*/ 	.short	(.L_17461 - .L_17460)
	.align		4
.L_17460:
        /*025c*/ 	.word	index@(.nv.constant0._ZN4vllm25paged_attention_v1_kernelIthLi80ELi16ELi128ELNS_18Fp8KVCacheDataTypeE1ELb1EEEvPT_PKS2_PKT0_S8_ifPKiSA_iPKfiiiSC_SC_iiiii)
        /*0260*/ 	.short	0x0380
        /*0262*/ 	.short	0x007c


	//----- nvinfo : EIATTR_SW_WAR
	.align		4
.L_17461:
        /*0264*/ 	.byte	0x04, 0x36
        /*0266*/ 	.short	(.L_17463 - .L_17462)
.L_17462:
        /*0268*/ 	.word	0x00000008
.L_17463:


//--------------------- .nv.info._ZN4vllm25paged_attention_v1_kernelIthLi64ELi16ELi128ELNS_18Fp8KVCacheDataTypeE1ELb1EEEvPT_PKS2_PKT0_S8_ifPKiSA_iPKfiiiSC_SC_iiiii --------------------------
	.section	.nv.info._ZN4vllm25paged_attention_v1_kernelIthLi64ELi16ELi128ELNS_18Fp8KVCacheDataTypeE1ELb1EEEvPT_PKS2_PKT0_S8_ifPKiSA_iPKfiiiSC_SC_iiiii,"",@"SHT_CUDA_INFO"
	.sectionflags	@""
	.align	4


	//----- nvinfo : EIATTR_CUDA_API_VERSION
	.align		4
        /*0000*/ 	.byte	0x04, 0x37
        /*0002*/ 	.short	(.L_17465 - .L_17464)
.L_17464:
        /*0004*/ 	.word	0x00000082


	//----- nvinfo : EIATTR_KPARAM_INFO
	.align		4
.L_17465:
        /*0008*/ 	.byte	0x04, 0x17
        /*000a*/ 	.short	(.L_17467 - .L_17466)
.L_17466:
        /*000c*/ 	.word	0x00000000
        /*0010*/ 	.short	0x0013
        /*0012*/ 	.short	0x0078
        /*0014*/ 	.byte	0x00, 0xf0, 0x11, 0x00


	//----- nvinfo : EIATTR_KPARAM_INFO
	.align		4
.L_17467:
        /*0018*/ 	.byte	0x04, 0x17
        /*001a*/ 	.short	(.L_17469 - .L_17468)
.L_17468:
        /*001c*/ 	.word	0x00000000
        /*0020*/ 	.short	0x0012
        /*0022*/ 	.short	0x0074
        /*0024*/ 	.byte	0x00, 0xf0, 0x11, 0x00


	//----- nvinfo : EIATTR_KPARAM_INFO
	.align		4
.L_17469:
        /*0028*/ 	.byte	0x04, 0x17
        /*002a*/ 	.short	(.L_17471 - .L_17470)
.L_17470:
        /*002c*/ 	.word	0x00000000
        /*0030*/ 	.short	0x0011
        /*0032*/ 	.short	0x0070
        /*0034*/ 	.byte	0x00, 0xf0, 0x11, 0x00


	//----- nvinfo : EIATTR_KPARAM_INFO
	.align		4
.L_17471:
        /*0038*/ 	.byte	0x04, 0x17
        /*003a*/ 	.short	(.L_17473 - .L_17472)
.L_17472:
        /*003c*/ 	.word	0x00000000
        /*0040*/ 	.short	0x0010
        /*0042*/ 	.short	0x006c
        /*0044*/ 	.byte	0x00, 0xf0, 0x11, 0x00


	//----- nvinfo : EIATTR_KPARAM_INFO
	.align		4
.L_17473:
        /*0048*/ 	.byte	0x04, 0x17
        /*004a*/ 	.short	(.L_17475 - .L_17474)
.L_17474:
        /*004c*/ 	.word	0x00000000
        /*0050*/ 	.short	0x000f
        /*0052*/ 	.short	0x0068
        /*0054*/ 	.byte	0x00, 0xf0, 0x11, 0x00


	//----- nvinfo : EIATTR_KPARAM_INFO
	.align		4
.L_17475:
        /*0058*/ 	.byte	0x04, 0x17
        /*005a*/ 	.short	(.L_17477 - .L_17476)
.L_17476:
        /*005c*/ 	.word	0x00000000
        /*0060*/ 	.short	0x000e
        /*0062*/ 	.short	0x0060
        /*0064*/ 	.byte	0x00, 0xf5, 0x21, 0x00


	//----- nvinfo : EIATTR_KPARAM_INFO
	.align		4
.L_17477:
        /*0068*/ 	.byte	0x04, 0x17
        /*006a*/ 	.short	(.L_17479 - .L_17478)
.L_17478:
        /*006c*/ 	.word	0x00000000
        /*0070*/ 	.short	0x000d
        /*0072*/ 	.short	0x0058
        /*0074*/ 	.byte	0x00, 0xf5, 0x21, 0x00


	//----- nvinfo : EIATTR_KPARAM_INFO
	.align		4
.L_17479:
        /*0078*/ 	.byte	0x04, 0x17
        /*007a*/ 	.short	(.L_17481 - .L_17480)
.L_17480:
        /*007c*/ 	.word	0x00000000
        /*0080*/ 	.short	0x000c
        /*0082*/ 	.short	0x0050
        /*0084*/ 	.byte	0x00, 0xf0, 0x11, 0x00


	//----- nvinfo : EIATTR_KPARAM_INFO
	.align		4
.L_17481:
        /*0088*/ 	.byte	0x04, 0x17
        /*008a*/ 	.short	(.L_17483 - .L_17482)
.L_17482:
        /*008c*/ 	.word	0x00000000
        /*0090*/ 	.short	0x000b
        /*0092*/ 	.short	0x004c
        /*0094*/ 	.byte	0x00, 0xf0, 0x11, 0x00


	//----- nvinfo : EIATTR_KPARAM_INFO
	.align		4
.L_17483:
        /*0098*/ 	.byte	0x04, 0x17
        /*009a*/ 	.short	(.L_17485 - .L_17484)
.L_17484:
        /*009c*/ 	.word	0x00000000
        /*00a0*/ 	.short	0x000a
        /*00a2*/ 	.short	0x0048
        /*00a4*/ 	.byte	0x00, 0xf0, 0x11, 0x00


	//----- nvinfo : EIATTR_KPARAM_INFO
	.align		4
.L_17485:
        /*00a8*/ 	.byte	0x04, 0x17
        /*00aa*/ 	.short	(.L_17487 - .L_17486)
.L_17486:
        /*00ac*/ 	.word	0x00000000
        /*00b0*/ 	.short	0x0009
        /*00b2*/ 	.short	0x0040
        /*00b4*/ 	.byte	0x00, 0xf5, 0x21, 0x00


	//----- nvinfo : EIATTR_KPARAM_INFO
	.align		4
.L_17487:
        /*00b8*/ 	.byte	0x04, 0x17
        /*00ba*/ 	.short	(.L_17489 - .L_17488)
.L_17488:
        /*00bc*/ 	.word	0x00000000
        /*00c0*/ 	.short	0x0008
        /*00c2*/ 	.short	0x0038
        /*00c4*/ 	.byte	0x00, 0xf0, 0x11, 0x00


	//----- nvinfo : EIATTR_KPARAM_INFO
	.align		4
.L_17489:
        /*00c8*/ 	.byte	0x04, 0x17
        /*00ca*/ 	.short	(.L_17491 - .L_17490)
.L_17490:
        /*00cc*/ 	.word	0x00000000
        /*00d0*/ 	.short	0x0007
        /*00d2*/ 	.short	0x0030
        /*00d4*/ 	.byte	0x00, 0xf5, 0x21, 0x00


	//----- nvinfo : EIATTR_KPARAM_INFO
	.align		4
.L_17491:
        /*00d8*/ 	.byte	0x04, 0x17
        /*00da*/ 	.short	(.L_17493 - .L_17492)
.L_17492:
        /*00dc*/ 	.word	0x00000000
        /*00e0*/ 	.short	0x0006
        /*00e2*/ 	.short	0x0028
        /*00e4*/ 	.byte	0x00, 0xf5, 0x21, 0x00


	//----- nvinfo : EIATTR_KPARAM_INFO
	.align		4
.L_17493:
        /*00e8*/ 	.byte	0x04, 0x17
        /*00ea*/ 	.short	(.L_17495 - .L_17494)
.L_17494:
        /*00ec*/ 	.word	0x00000000
        /*00f0*/ 	.short	0x0005
        /*00f2*/ 	.short	0x0024
        /*00f4*/ 	.byte	0x00, 0xf0, 0x11, 0x00


	//----- nvinfo : EIATTR_KPARAM_INFO
	.align		4
.L_17495:
        /*00f8*/ 	.byte	0x04, 0x17
        /*00fa*/ 	.short	(.L_17497 - .L_17496)
.L_17496:
        /*00fc*/ 	.word	0x00000000
        /*0100*/ 	.short	0x0004
        /*0102*/ 	.short	0x0020
        /*0104*/ 	.byte	0x00, 0xf0, 0x11, 0x00


	//----- nvinfo : EIATTR_KPARAM_INFO
	.align		4
.L_17497:
        /*0108*/ 	.byte	0x04, 0x17
        /*010a*/ 	.short	(.L_17499 - .L_17498)
.L_17498:
        /*010c*/ 	.word	0x00000000
        /*0110*/ 	.short	0x0003
        /*0112*/ 	.short	0x0018
        /*0114*/ 	.byte	0x00, 0xf5, 0x21, 0x00


	//----- nvinfo : EIATTR_KPARAM_INFO
	.align		4
.L_17499:
        /*0118*/ 	.byte	0x04, 0x17
        /*011a*/ 	.short	(.L_17501 - .L_17500)
.L_17500:
        /*011c*/ 	.word	0x00000000
        /*0120*/ 	.short	0x0002
        /*0122*/ 	.short	0x0010
        /*0124*/ 	.byte	0x00, 0xf5, 0x21, 0x00


	//----- nvinfo : EIATTR_KPARAM_INFO
	.align		4
.L_17501:
        /*0128*/ 	.byte	0x04, 0x17
        /*012a*/ 	.short	(.L_17503 - .L_17502)
.L_17502:
        /*012c*/ 	.word	0x00000000
        /*0130*/ 	.short	0x0001
        /*0132*/ 	.short	0x0008
        /*0134*/ 	.byte	0x00, 0xf5, 0x21, 0x00


	//----- nvinfo : EIATTR_KPARAM_INFO
	.align		4
.L_17503:
        /*0138*/ 	.byte	0x04, 0x17
        /*013a*/ 	.short	(.L_17505 - .L_17504)
.L_17504:
        /*013c*/ 	.word	0x00000000
        /*0140*/ 	.short	0x0000
        /*0142*/ 	.short	0x0000
        /*0144*/ 	.byte	0x00, 0xf5, 0x21, 0x00


	//----- nvinfo : EIATTR_SPARSE_MMA_MASK
	.align		4
.L_17505:
        /*0148*/ 	.byte	0x03, 0x50
        /*014a*/ 	.short	0x0000


	//----- nvinfo : EIATTR_MAXREG_COUNT
	.align		4
        /*014c*/ 	.byte	0x03, 0x1b
        /*014e*/ 	.short	0x00ff


	//----- nvinfo : EIATTR_NUM_BARRIERS
	.align		4
        /*0150*/ 	.byte	0x02, 0x4c
        /*0152*/ 	.byte	0x01
	.zero		1


	//----- nvinfo : EIATTR_EXTERNS
	.align		4
        /*0154*/ 	.byte	0x04, 0x0f
        /*0156*/ 	.short	(.L_17507 - .L_17506)


	//   ....[0]....
	.align		4
.L_17506:
        /*0158*/ 	.word	index@(__assertfail)


	//----- nvinfo : EIATTR_MERCURY_ISA_VERSION
	.align		4
.L_17507:
        /*015c*/ 	.byte	0x03, 0x5f
        /*015e*/ 	.short	0x0101


	//----- nvinfo : EIATTR_COOP_GROUP_MASK_REGIDS
	.align		4
        /*0160*/ 	.byte	0x04, 0x29
        /*0162*/ 	.short	(.L_17509 - .L_17508)


	//   ....[0]....
.L_17508:
        /*0164*/ 	.word	0xffffffff


	//   ....[1]....
        /*0168*/ 	.word	0xffffffff


	//   ....[2]....
        /*016c*/ 	.word	0xffffffff


	//   ....[3]....
        /*0170*/ 	.word	0xffffffff


	//   ....[4]....
        /*0174*/ 	.word	0xffffffff


	//   ....[5]....
        /*0178*/ 	.word	0xffffffff


	//   ....[6]....
        /*017c*/ 	.word	0xffffffff


	//   ....[7]....
        /*0180*/ 	.word	0xffffffff


	//   ....[8]....
        /*0184*/ 	.word	0xffffffff


	//   ....[9]....
        /*0188*/ 	.word	0xffffffff


	//   ....[10]....
        /*018c*/ 	.word	0xffffffff


	//   ....[11]....
        /*0190*/ 	.word	0xffffffff


	//   ....[12]....
        /*0194*/ 	.word	0xffffffff


	//   ....[13]....
        /*0198*/ 	.word	0xffffffff


	//   ....[14]....
        /*019c*/ 	.word	0xffffffff


	//   ....[15]....
        /*01a0*/ 	.word	0x0500000f


	//   ....[16]....
        /*01a4*/ 	.word	0x0500000f


	//   ....[17]....
        /*01a8*/ 	.word	0x0500000f


	//   ....[18]....
        /*01ac*/ 	.word	0x0500000f


	//   ....[19]....
        /*01b0*/ 	.word	0x0500000f


	//   ....[20]....
        /*01b4*/ 	.word	0x0500000f


	//   ....[21]....
        /*01b8*/ 	.word	0x0500000f


	//   ....[22]....
        /*01bc*/ 	.word	0x0500000f


	//----- nvinfo : EIATTR_COOP_GROUP_INSTR_OFFSETS
	.align		4
.L_17509:
        /*01c0*/ 	.byte	0x04, 0x28
        /*01c2*/ 	.short	(.L_17511 - .L_17510)


	//   ....[0]....
.L_17510:
        /*01c4*/ 	.word	0x00000ad0


	//   ....[1]....
        /*01c8*/ 	.word	0x00000af0


	//   ....[2]....
        /*01cc*/ 	.word	0x00000b10


	//   ....[3]....
        /*01d0*/ 	.word	0x00000b30


	//   ....[4]....
        /*01d4*/ 	.word	0x00000c40


	//   ....[5]....
        /*01d8*/ 	.word	0x00000c60


	//   ....[6]....
        /*01dc*/ 	.word	0x00000c80


	//   ....[7]....
        /*01e0*/ 	.word	0x00001ab0


	//   ....[8]....
        /*01e4*/ 	.word	0x00001ae0


	//   ....[9]....
        /*01e8*/ 	.word	0x00001b00


	//   ....[10]....
        /*01ec*/ 	.word	0x00001b20


	//   ....[11]....
        /*01f0*/ 	.word	0x00001b40


	//   ....[12]....
        /*01f4*/ 	.word	0x00001b90


	//   ....[13]....
        /*01f8*/ 	.word	0x00001bb0


	//   ....[14]....
        /*01fc*/ 	.word	0x00001bd0


	//   ....[15]....
        /*0200*/ 	.word	0x00003090


	//   ....[16]....
        /*0204*/ 	.word	0x000030f0


	//   ....[17]....
        /*0208*/ 	.word	0x00003150


	//   ....[18]....
        /*020c*/ 	.word	0x000031b0


	//   ....[19]....
        /*0210*/ 	.word	0x00003230


	//   ....[20]....
        /*0214*/ 	.word	0x00003270


	//   ....[21]....
        /*0218*/ 	.word	0x000032c0


	//   ....[22]....
        /*021c*/ 	.word	0x00003310


	//----- nvinfo : EIATTR_VRC_CTA_INIT_COUNT
	.align		4
.L_17511:
        /*0220*/ 	.byte	0x02, 0x4a
	.zero		1
	.zero		1


	//----- nvinfo : EIATTR_SYSCALL_OFFSETS
	.align		4
        /*0224*/ 	.byte	0x04, 0x46
        /*0226*/ 	.short	(.L_17513 - .L_17512)


	//   ....[0]....
.L_17512:
        /*0228*/ 	.word	0x00002980


	//   ....[1]....
        /*022c*/ 	.word	0x00003030


	//----- nvinfo : EIATTR_EXIT_INSTR_OFFSETS
	.align		4
.L_17513:
        /*0230*/ 	.byte	0x04, 0x1c
        /*0232*/ 	.short	(.L_17515 - .L_17514)


	//   ....[0]....
.L_17514:
        /*0234*/ 	.word	0x00002d80


	//   ....[1]....
        /*0238*/ 	.word	0x00002dc0


	//   ....[2]....
        /*023c*/ 	.word	0x00002f30


	//   ....[3]....
        /*0240*/ 	.word	0x00003040


	//----- nvinfo : EIATTR_CRS_STACK_SIZE
	.align		4
.L_17515:
        /*0244*/ 	.byte	0x04, 0x1e
        /*0246*/ 	.short	(.L_17517 - .L_17516)
.L_17516:
        /*0248*/ 	.word	0x00000000


	//----- nvinfo : EIATTR_CBANK_PARAM_SIZE
	.align		4
.L_17517:
        /*024c*/ 	.byte	0x03, 0x19
        /*024e*/ 	.short	0x007c


	//----- nvinfo : EIATTR_PARAM_CBANK
	.align		4
        /*0250*/ 	.byte	0x04, 0x0a
        /*0252*/ 	.short	(.L_17519 - .L_17518)
	.align		4
.L_17518:
        /*0254*/ 	.word	index@(.nv.constant0._ZN4vllm25paged_attention_v1_kernelIthLi64ELi16ELi128ELNS_18Fp8KVCacheDataTypeE1ELb1EEEvPT_PKS2_PKT0_S8_ifPKiSA_iPKfiiiSC_SC_iiiii)
        /*0258*/ 	.short	0x0380
        /*025a*/ 	.short	0x007c


	//----- nvinfo : EIATTR_SW_WAR
	.align		4
.L_17519:
        /*025c*/ 	.byte	0x04, 0x36
        /*025e*/ 	.short	(.L_17521 - .L_17520)
.L_17520:
        /*0260*/ 	.word	0x00000008
.L_17521:


//--------------------- .nv.info._ZN4vllm25paged_attention_v1_kernelIthLi32ELi16ELi128ELNS_18Fp8KVCacheDataTypeE1ELb1EEEvPT_PKS2_PKT0_S8_ifPKiSA_iPKfiiiSC_SC_iiiii --------------------------
	.section	.nv.info._ZN4vllm25paged_attention_v1_kernelIthLi32ELi16ELi128ELNS_18Fp8KVCacheDataTypeE1ELb1EEEvPT_PKS2_PKT0_S8_ifPKiSA_iPKfiiiSC_SC_iiiii,"",@"SHT_CUDA_INFO"
	.sectionflags	@""
	.align	4


	//----- nvinfo : EIATTR_CUDA_API_VERSION
	.align		4
        /*0000*/ 	.byte	0x04, 0x37
        /*0002*/ 	.short	(.L_17523 - .L_17522)
.L_17522:
        /*0004*/ 	.word	0x00000082


	//----- nvinfo : EIATTR_KPARAM_INFO
	.align		4
.L_17523:
        /*0008*/ 	.byte	0x04, 0x17
        /*000a*/ 	.short	(.L_17525 - .L_17524)
.L_17524:
        /*000c*/ 	.word	0x00000000
        /*0010*/ 	.short	0x0013
        /*0012*/ 	.short	0x0078
        /*0014*/ 	.byte	0x00, 0xf0, 0x11, 0x00


	//----- nvinfo : EIATTR_KPARAM_INFO
	.align		4
.L_17525:
        /*0018*/ 	.byte	0x04, 0x17
        /*001a*/ 	.short	(.L_17527 - .L_17526)
.L_17526:
        /*001c*/ 	.word	0x00000000
        /*0020*/ 	.short	0x0012
        /*0022*/ 	.short	0x0074
        /*0024*/ 	.byte	0x00, 0xf0, 0x11, 0x00


	//----- nvinfo : EIATTR_KPARAM_INFO
	.align		4
.L_17527:
        /*0028*/ 	.byte	0x04, 0x17
        /*002a*/ 	.short	(.L_17529 - .L_17528)
.L_17528:
        /*002c*/ 	.word	0x00000000
        /*0030*/ 	.short	0x0011
        /*0032*/ 	.short	0x0070
        /*0034*/ 	.byte	0x00, 0xf0, 0x11, 0x00


	//----- nvinfo : EIATTR_KPARAM_INFO
	.align		4
.L_17529:
        /*0038*/ 	.byte	0x04, 0x17
        /*003a*/ 	.short	(.L_17531 - .L_17530)
.L_17530:
        /*003c*/ 	.word	0x00000000
        /*0040*/ 	.short	0x0010
        /*0042*/ 	.short	0x006c
        /*0044*/ 	.byte	0x00, 0xf0, 0x11, 0x00


	//----- nvinfo : EIATTR_KPARAM_INFO
	.align		4
.L_17531:
        /*0048*/ 	.byte	0x04, 0x17
        /*004a*/ 	.short	(.L_17533 - .L_17532)
.L_17532:
        /*004c*/ 	.word	0x00000000
        /*0050*/ 	.short	0x000f
        /*0052*/ 	.short	0x0068
        /*0054*/ 	.byte	0x00, 0xf0, 0x11, 0x00


	//----- nvinfo : EIATTR_KPARAM_INFO
	.align		4
.L_17533:
        /*0058*/ 	.byte	0x04, 0x17
        /*005a*/ 	.short	(.L_17535 - .L_17534)
.L_17534:
        /*005c*/ 	.word	0x00000000
        /*0060*/ 	.short	0x000e
        /*0062*/ 	.short	0x0060
        /*0064*/ 	.byte	0x00, 0xf5, 0x21, 0x00


	//----- nvinfo : EIATTR_KPARAM_INFO
	.align		4
.L_17535:
        /*0068*/ 	.byte	0x04, 0x17
        /*006a*/ 	.short	(.L_17537 - .L_17536)
.L_17536:
        /*006c*/ 	.word	0x00000000
        /*0070*/ 	.short	0x000d
        /*0072*/ 	.short	0x0058
        /*0074*/ 	.byte	0x00, 0xf5, 0x21, 0x00


	//----- nvinfo : EIATTR_KPARAM_INFO
	.align		4
.L_17537:
        /*0078*/ 	.byte	0x04, 0x17
        /*007a*/ 	.short	(.L_17539 - .L_17538)
.L_17538:
        /*007c*/ 	.word	0x00000000
        /*0080*/ 	.short	0x000c
        /*0082*/ 	.short	0x0050
        /*0084*/ 	.byte	0x00, 0xf0, 0x11, 0x00


	//----- nvinfo : EIATTR_KPARAM_INFO
	.align		4
.L_17539:
        /*0088*/ 	.byte	0x04, 0x17
        /*008a*/ 	.short	(.L_17541 - .L_17540)
.L_17540:
        /*008c*/ 	.word	0x00000000
        /*0090*/ 	.short	0x000b
        /*0092*/ 	.short	0x004c
        /*0094*/ 	.byte	0x00, 0xf0, 0x11, 0x00


	//----- nvinfo : EIATTR_KPARAM_INFO
	.align		4
.L_17541:
        /*0098*/ 	.byte	0x04, 0x17
        /*009a*/ 	.short	(.L_17543 - .L_17542)
.L_17542:
        /*009c*/ 	.word	0x00000000
        /*00a0*/ 	.short	0x000a
        /*00a2*/ 	.short	0x0048
        /*00a4*/ 	.byte	0x00, 0xf0, 0x11, 0x00


	//----- nvinfo : EIATTR_KPARAM_INFO
	.align		4
.L_17543:
        /*00a8*/ 	.byte	0x04, 0x17
        /*00aa*/ 	.short	(.L_17545 - .L_17544)
.L_17544:
        /*00ac*/ 	.word	0x00000000
        /*00b0*/ 	.short	0x0009
        /*00b2*/ 	.short	0x0040
        /*00b4*/ 	.byte	0x00, 0xf5, 0x21, 0x00


	//----- nvinfo : EIATTR_KPARAM_INFO
	.align		4
.L_17545:
        /*00b8*/ 	.byte	0x04, 0x17
        /*00ba*/ 	.short	(.L_17547 - .L_17546)
.L_17546:
        /*00bc*/ 	.word	0x00000000
        /*00c0*/ 	.short	0x0008
        /*00c2*/ 	.short	0x0038
        /*00c4*/ 	.byte	0x00, 0xf0, 0x11, 0x00


	//----- nvinfo : EIATTR_KPARAM_INFO
	.align		4
.L_17547:
        /*00c8*/ 	.byte	0x04, 0x17
        /*00ca*/ 	.short	(.L_17549 - .L_17548)
.L_17548:
        /*00cc*/ 	.word	0x00000000
        /*00d0*/ 	.short	0x0007
        /*00d2*/ 	.short	0x0030
        /*00d4*/ 	.byte	0x00, 0xf5, 0x21, 0x00


	//----- nvinfo : EIATTR_KPARAM_INFO
	.align		4
.L_17549:
        /*00d8*/ 	.byte	0x04, 0x17
        /*00da*/ 	.short	(.L_17551 - .L_17550)
.L_17550:
        /*00dc*/ 	.word	0x00000000
        /*00e0*/ 	.short	0x0006
        /*00e2*/ 	.short	0x0028
        /*00e4*/ 	.byte	0x00, 0xf5, 0x21, 0x00


	//----- nvinfo : EIATTR_KPARAM_INFO
	.align		4
.L_17551:
        /*00e8*/ 	.byte	0x04, 0x17
        /*00ea*/ 	.short	(.L_17553 - .L_17552)
.L_17552:
        /*00ec*/ 	.word	0x00000000
        /*00f0*/ 	.short	0x0005
        /*00f2*/ 	.short	0x0024
        /*00f4*/ 	.byte	0x00, 0xf0, 0x11, 0x00


	//----- nvinfo : EIATTR_KPARAM_INFO
	.align		4
.L_17553:
        /*00f8*/ 	.byte	0x04, 0x17
        /*00fa*/ 	.short	(.L_17555 - .L_17554)
.L_17554:
        /*00fc*/ 	.word	0x00000000
        /*0100*/ 	.short	0x0004
        /*0102*/ 	.short	0x0020
        /*0104*/ 	.byte	0x00, 0xf0, 0x11, 0x00


	//----- nvinfo : EIATTR_KPARAM_INFO
	.align		4
.L_17555:
        /*0108*/ 	.byte	0x04, 0x17
        /*010a*/ 	.short	(.L_17557 - .L_17556)
.L_17556:
        /*010c*/ 	.word	0x00000000
        /*0110*/ 	.short	0x0003
        /*0112*/ 	.short	0x0018
        /*0114*/ 	.byte	0x00, 0xf5, 0x21, 0x00


	//----- nvinfo : EIATTR_KPARAM_INFO
	.align		4
.L_17557:
        /*0118*/ 	.byte	0x04, 0x17
        /*011a*/ 	.short	(.L_17559 - .L_17558)
.L_17558:
        /*011c*/ 	.word	0x00000000
        /*0120*/ 	.short	0x0002
        /*0122*/ 	.short	0x0010
        /*0124*/ 	.byte	0x00, 0xf5, 0x21, 0x00


	//----- nvinfo : EIATTR_KPARAM_INFO
	.align		4
.L_17559:
        /*0128*/ 	.byte	0x04, 0x17
        /*012a*/ 	.short	(.L_17561 - .L_17560)
.L_17560:
        /*012c*/ 	.word	0x00000000
        /*0130*/ 	.short	0x0001
        /*0132*/ 	.short	0x0008
        /*0134*/ 	.byte	0x00, 0xf5, 0x21, 0x00


	//----- nvinfo : EIATTR_KPARAM_INFO
	.align		4
.L_17561:
        /*0138*/ 	.byte	0x04, 0x17
        /*013a*/ 	.short	(.L_17563 - .L_17562)
.L_17562:
        /*013c*/ 	.word	0x00000000
        /*0140*/ 	.short	0x0000
        /*0142*/ 	.short	0x0000
        /*0144*/ 	.byte	0x00, 0xf5, 0x21, 0x00


	//----- nvinfo : EIATTR_SPARSE_MMA_MASK
	.align		4
.L_17563:
        /*0148*/ 	.byte	0x03, 0x50
        /*014a*/ 	.short	0x0000


	//----- nvinfo : EIATTR_MAXREG_COUNT
	.align		4
        /*014c*/ 	.byte	0x03, 0x1b
        /*014e*/ 	.short	0x00ff


	//----- nvinfo : EIATTR_NUM_BARRIERS
	.align		4
        /*0150*/ 	.byte	0x02, 0x4c
        /*0152*/ 	.byte	0x01
	.zero		1


	//----- nvinfo : EIATTR_EXTERNS
	.align		4
        /*0154*/ 	.byte	0x04, 0x0f
        /*0156*/ 	.short	(.L_17565 - .L_17564)


	//   ....[0]....
	.align		4
.L_17564:
        /*0158*/ 	.word	index@(__assertfail)


	//----- nvinfo : EIATTR_MERCURY_ISA_VERSION
	.align		4
.L_17565:
        /*015c*/ 	.byte	0x03, 0x5f
        /*015e*/ 	.short	0x0101


	//----- nvinfo : EIATTR_COOP_GROUP_MASK_REGIDS
	.align		4
        /*0160*/ 	.byte	0x04, 0x29
        /*0162*/ 	.short	(.L_17567 - .L_17566)


	//   ....[0]....
.L_17566:
        /*0164*/ 	.word	0xffffffff


	//   ....[1]....
        /*0168*/ 	.word	0xffffffff


	//   ....[2]....
        /*016c*/ 	.word	0xffffffff


	//   ....[3]....
        /*0170*/ 	.word	0xffffffff


	//   ....[4]....
        /*0174*/ 	.word	0xffffffff


	//   ....[5]....
        /*0178*/ 	.word	0xffffffff


	//   ....[6]....
        /*017c*/ 	.word	0xffffffff


	//   ....[7]....
        /*0180*/ 	.word	0xffffffff


	//   ....[8]....
        /*0184*/ 	.word	0xffffffff


	//   ....[9]....
        /*0188*/ 	.word	0xffffffff


	//   ....[10]....
        /*018c*/ 	.word	0xffffffff


	//   ....[11]....
        /*0190*/ 	.word	0xffffffff


	//   ....[12]....
        /*0194*/ 	.word	0xffffffff


	//   ....[13]....
        /*0198*/ 	.word	0xffffffff


	//   ....[14]....
        /*019c*/ 	.word	0xffffffff


	//   ....[15]....
        /*01a0*/ 	.word	0x0500000f


	//   ....[16]....
        /*01a4*/ 	.word	0x0500000f


	//   ....[17]....
        /*01a8*/ 	.word	0x0500000f


	//   ....[18]....
        /*01ac*/ 	.word	0x0500000f


	//   ....[19]....
        /*01b0*/ 	.word	0x0500000f


	//   ....[20]....
        /*01b4*/ 	.word	0x0500000f


	//----- nvinfo : EIATTR_COOP_GROUP_INSTR_OFFSETS
	.align		4
.L_17567:
        /*01b8*/ 	.byte	0x04, 0x28
        /*01ba*/ 	.short	(.L_17569 - .L_17568)


	//   ....[0]....
.L_17568:
        /*01bc*/ 	.word	0x00000ab0


	//   ....[1]....
        /*01c0*/ 	.word	0x00000ad0


	//   ....[2]....
        /*01c4*/ 	.word	0x00000af0


	//   ....[3]....
        /*01c8*/ 	.word	0x00000b10


	//   ....[4]....
        /*01cc*/ 	.word	0x00000c20


	//   ....[5]....
        /*01d0*/ 	.word	0x00000c40


	//   ....[6]....
        /*01d4*/ 	.word	0x00000c60


	//   ....[7]....
        /*01d8*/ 	.word	0x00001a90


	//   ....[8]....
        /*01dc*/ 	.word	0x00001ac0


	//   ....[9]....
        /*01e0*/ 	.word	0x00001ae0


	//   ....[10]....
        /*01e4*/ 	.word	0x00001b00


	//   ....[11]....
        /*01e8*/ 	.word	0x00001b20


	//   ....[12]....
        /*01ec*/ 	.word	0x00001b70


	//   ....[13]....
        /*01f0*/ 	.word	0x00001b90


	//   ....[14]....
        /*01f4*/ 	.word	0x00001bb0


	//   ....[15]....
        /*01f8*/ 	.word	0x00002ea0


	//   ....[16]....
        /*01fc*/ 	.word	0x00002f00


	//   ....[17]....
        /*0200*/ 	.word	0x00002f60


	//   ....[18]....
        /*0204*/ 	.word	0x00002fc0


	//   ....[19]....
        /*0208*/ 	.word	0x00003040


	//   ....[20]....
        /*020c*/ 	.word	0x00003080


	//----- nvinfo : EIATTR_VRC_CTA_INIT_COUNT
	.align		4
.L_17569:
        /*0210*/ 	.byte	0x02, 0x4a
	.zero		1
	.zero		1


	//----- nvinfo : EIATTR_SYSCALL_OFFSETS
	.align		4
        /*0214*/ 	.byte	0x04, 0x46
        /*0216*/ 	.short	(.L_17571 - .L_17570)


	//   ....[0]....
.L_17570:
        /*0218*/ 	.word	0x00002960


	//   ....[1]....
        /*021c*/ 	.word	0x00002e40


	//----- nvinfo : EIATTR_EXIT_INSTR_OFFSETS
	.align		4
.L_17571:
        /*0220*/ 	.byte	0x04, 0x1c
        /*0222*/ 	.short	(.L_17573 - .L_17572)


	//   ....[0]....
.L_17572:
        /*0224*/ 	.word	0x00002bf0


	//   ....[1]....
        /*0228*/ 	.word	0x00002c30


	//   ....[2]....
        /*022c*/ 	.word	0x00002d40


	//   ....[3]....
        /*0230*/ 	.word	0x00002e50


	//----- nvinfo : EIATTR_CRS_STACK_SIZE
	.align		4
.L_17573:
        /*0234*/ 	.byte	0x04, 0x1e
        /*0236*/ 	.short	(.L_17575 - .L_17574)
.L_17574:
        /*0238*/ 	.word	0x00000000


	//----- nvinfo : EIATTR_CBANK_PARAM_SIZE
	.align		4
.L_17575:
        /*023c*/ 	.byte	0x03, 0x19
        /*023e*/ 	.short	0x007c


	//----- nvinfo : EIATTR_PARAM_CBANK
	.align		4
        /*0240*/ 	.byte	0x04, 0x0a
        /*0242*/ 	.short	(.L_17577 - .L_17576)
	.align		4
.L_17576:
        /*0244*/ 	.word	index@(.nv.constant0._ZN4vllm25paged_attention_v1_kernelIthLi32ELi16ELi128ELNS_18Fp8KVCacheDataTypeE1ELb1EEEvPT_PKS2_PKT0_S8_ifPKiSA_iPKfiiiSC_SC_iiiii)
        /*0248*/ 	.short	0x0380
        /*024a*/ 	.short	0x007c


	//----- nvinfo : EIATTR_SW_WAR
	.align		4
.L_17577:
        /*024c*/ 	.byte	0x04, 0x36
        /*024e*/ 	.short	(.L_17579 - .L_17578)
.L_17578:
        /*0250*/ 	.word	0x00000008
.L_17579:


//--------------------- .nv.info._ZN4vllm25paged_attention_v1_kernelIthLi256ELi8ELi128ELNS_18Fp8KVCacheDataTypeE1ELb0EEEvPT_PKS2_PKT0_S8_ifPKiSA_iPKfiiiSC_SC_iiiii --------------------------
	.section	.nv.info._ZN4vllm25paged_attention_v1_kernelIthLi256ELi8ELi128ELNS_18Fp8KVCacheDataTypeE1ELb0EEEvPT_PKS2_PKT0_S8_ifPKiSA_iPKfiiiSC_SC_iiiii,"",@"SHT_CUDA_INFO"
	.sectionflags	@""
	.align	4


	//----- nvinfo : EIATTR_CUDA_API_VERSION
	.align		4
        /*0000*/ 	.byte	0x04, 0x37
        /*0002*/ 	.short	(.L_17581 - .L_17580)
.L_17580:
        /*0004*/ 	.word	0x00000082


	//----- nvinfo : EIATTR_KPARAM_INFO
	.align		4
.L_17581:
        /*0008*/ 	.byte	0x04, 0x17
        /*000a*/ 	.short	(.L_17583 - .L_17582)
.L_17582:
        /*000c*/ 	.word	0x00000000
        /*0010*/ 	.short	0x0013
        /*0012*/ 	.short	0x0078
        /*0014*/ 	.byte	0x00, 0xf0, 0x11, 0x00


	//----- nvinfo : EIATTR_KPARAM_INFO
	.align		4
.L_17583:
        /*0018*/ 	.byte	0x04, 0x17
        /*001a*/ 	.short	(.L_17585 - .L_17584)
.L_17584:
        /*001c*/ 	.word	0x00000000
        /*0020*/ 	.short	0x0012
        /*0022*/ 	.short	0x0074
        /*0024*/ 	.byte	0x00, 0xf0, 0x11, 0x00


	//----- nvinfo : EIATTR_KPARAM_INFO
	.align		4
.L_17585:
        /*0028*/ 	.byte	0x04, 0x17
        /*002a*/ 	.short	(.L_17587 - .L_17586)
.L_17586:
        /*002c*/ 	.word	0x00000000
        /*0030*/ 	.short	0x0011
        /*0032*/ 	.short	0x0070
        /*0034*/ 	.byte	0x00, 0xf0, 0x11, 0x00


	//----- nvinfo : EIATTR_KPARAM_INFO
	.align		4
.L_17587:
        /*0038*/ 	.byte	0x04, 0x17
        /*003a*/ 	.short	(.L_17589 - .L_17588)
.L_17588:
        /*003c*/ 	.word	0x00000000
        /*0040*/ 	.short	0x0010
        /*0042*/ 	.short	0x006c
        /*0044*/ 	.byte	0x00, 0xf0, 0x11, 0x00


	//----- nvinfo : EIATTR_KPARAM_INFO
	.align		4
.L_17589:
        /*0048*/ 	.byte	0x04, 0x17
        /*004a*/ 	.short	(.L_17591 - .L_17590)
.L_17590:
        /*004c*/ 	.word	0x00000000
        /*0050*/ 	.short	0x000f
        /*0052*/ 	.short	0x0068
        /*0054*/ 	.byte	0x00, 0xf0, 0x11, 0x00


	//----- nvinfo : EIATTR_KPARAM_INFO
	.align		4
.L_17591:
        /*0058*/ 	.byte	0x04, 0x17
        /*005a*/ 	.short	(.L_17593 - .L_17592)
.L_17592:
        /*005c*/ 	.word	0x00000000
        /*0060*/ 	.short	0x000e
        /*0062*/ 	.short	0x0060
        /*0064*/ 	.byte	0x00, 0xf5, 0x21, 0x00


	//----- nvinfo : EIATTR_KPARAM_INFO
	.align		4
.L_17593:
        /*0068*/ 	.byte	0x04, 0x17
        /*006a*/ 	.short	(.L_17595 - .L_17594)
.L_17594:
        /*006c*/ 	.word	0x00000000
        /*0070*/ 	.short	0x000d
        /*0072*/ 	.short	0x0058
        /*0074*/ 	.byte	0x00, 0xf5, 0x21, 0x00


	//----- nvinfo : EIATTR_KPARAM_INFO
	.align		4
.L_17595:
        /*0078*/ 	.byte	0x04, 0x17
        /*007a*/ 	.short	(.L_17597 - .L_17596)
.L_17596:
        /*007c*/ 	.word	0x00000000
        /*0080*/ 	.short	0x000c
        /*0082*/ 	.short	0x0050
        /*0084*/ 	.byte	0x00, 0xf0, 0x11, 0x00


	//----- nvinfo : EIATTR_KPARAM_INFO
	.align		4
.L_17597:
        /*0088*/ 	.byte	0x04, 0x17
        /*008a*/ 	.short	(.L_17599 - .L_17598)
.L_17598:
        /*008c*/ 	.word	0x00000000
        /*0090*/ 	.short	0x000b
        /*0092*/ 	.short	0x004c
        /*0094*/ 	.byte	0x00, 0xf0, 0x11, 0x00


	//----- nvinfo : EIATTR_KPARAM_INFO
	.align		4
.L_17599:
        /*0098*/ 	.byte	0x04, 0x17
        /*009a*/ 	.short	(.L_17601 - .L_17600)
.L_17600:
        /*009c*/ 	.word	0x00000000
        /*00a0*/ 	.short	0x000a
        /*00a2*/ 	.short	0x0048
        /*00a4*/ 	.byte	0x00, 0xf0, 0x11, 0x00


	//----- nvinfo : EIATTR_KPARAM_INFO
	.align		4
.L_17601:
        /*00a8*/ 	.byte	0x04, 0x17
        /*00aa*/ 	.short	(.L_17603 - .L_17602)
.L_17602:
        /*00ac*/ 	.word	0x00000000
        /*00b0*/ 	.short	0x0009
        /*00b2*/ 	.short	0x0040
        /*00b4*/ 	.byte	0x00, 0xf5, 0x21, 0x00


	//----- nvinfo : EIATTR_KPARAM_INFO
	.align		4
.L_17603:
        /*00b8*/ 	.byte	0x04, 0x17
        /*00ba*/ 	.short	(.L_17605 - .L_17604)
.L_17604:
        /*00bc*/ 	.word	0x00000000
        /*00c0*/ 	.short	0x0008
        /*00c2*/ 	.short	0x0038
        /*00c4*/ 	.byte	0x00, 0xf0, 0x11, 0x00


	//----- nvinfo : EIATTR_KPARAM_INFO
	.align		4
.L_17605:
        /*00c8*/ 	.byte	0x04, 0x17
        /*00ca*/ 	.short	(.L_17607 - .L_17606)
.L_17606:
        /*00cc*/ 	.word	0x00000000
        /*00d0*/ 	.short	0x0007
        /*00d2*/ 	.short	0x0030
        /*00d4*/ 	.byte	0x00, 0xf5, 0x21, 0x00


	//----- nvinfo : EIATTR_KPARAM_INFO
	.align		4
.L_17607:
        /*00d8*/ 	.byte	0x04, 0x17
        /*00da*/ 	.short	(.L_17609 - .L_17608)
.L_17608:
        /*00dc*/ 	.word	0x00000000
        /*00e0*/ 	.short	0x0006
        /*00e2*/ 	.short	0x0028
        /*00e4*/ 	.byte	0x00, 0xf5, 0x21, 0x00


	//----- nvinfo : EIATTR_KPARAM_INFO
	.align		4
.L_17609:
        /*00e8*/ 	.byte	0x04, 0x17
        /*00ea*/ 	.short	(.L_17611 - .L_17610)
.L_17610:
        /*00ec*/ 	.word	0x00000000
        /*00f0*/ 	.short	0x0005
        /*00f2*/ 	.short	0x0024
        /*00f4*/ 	.byte	0x00, 0xf0, 0x11, 0x00


	//----- nvinfo : EIATTR_KPARAM_INFO
	.align		4
.L_17611:
        /*00f8*/ 	.byte	0x04, 0x17
        /*00fa*/ 	.short	(.L_17613 - .L_17612)
.L_17612:
        /*00fc*/ 	.word	0x00000000
        /*0100*/ 	.short	0x0004
        /*0102*/ 	.short	0x0020
        /*0104*/ 	.byte	0x00, 0xf0, 0x11, 0x00


	//----- nvinfo : EIATTR_KPARAM_INFO
	.align		4
.L_17613:
        /*0108*/ 	.byte	0x04, 0x17
        /*010a*/ 	.short	(.L_17615 - .L_17614)
.L_17614:
        /*010c*/ 	.word	0x00000000
        /*0110*/ 	.short	0x0003
        /*0112*/ 	.short	0x0018
        /*0114*/ 	.byte	0x00, 0xf5, 0x21, 0x00


	//----- nvinfo : EIATTR_KPARAM_INFO
	.align		4
.L_17615:
        /*0118*/ 	.byte	0x04, 0x17
        /*011a*/ 	.short	(.L_17617 - .L_17616)
.L_17616:
        /*011c*/ 	.word	0x00000000
        /*0120*/ 	.short	0x0002
        /*0122*/ 	.short	0x0010
        /*0124*/ 	.byte	0x00, 0xf5, 0x21, 0x00


	//----- nvinfo : EIATTR_KPARAM_INFO
	.align		4
.L_17617:
        /*0128*/ 	.byte	0x04, 0x17
        /*012a*/ 	.short	(.L_17619 - .L_17618)
.L_17618:
        /*012c*/ 	.word	0x00000000
        /*0130*/ 	.short	0x0001
        /*0132*/ 	.short	0x0008
        /*0134*/ 	.byte	0x00, 0xf5, 0x21, 0x00


	//----- nvinfo : EIATTR_KPARAM_INFO
	.align		4
.L_17619:
        /*0138*/ 	.byte	0x04, 0x17
        /*013a*/ 	.short	(.L_17621 - .L_17620)
.L_17620:
        /*013c*/ 	.word	0x00000000
        /*0140*/ 	.short	0x0000
        /*0142*/ 	.short	0x0000
        /*0144*/ 	.byte	0x00, 0xf5, 0x21, 0x00


	//----- nvinfo : EIATTR_SPARSE_MMA_MASK
	.align		4
.L_17621:
        /*0148*/ 	.byte	0x03, 0x50
        /*014a*/ 	.short	0x0000


	//----- nvinfo : EIATTR_MAXREG_COUNT
	.align		4
        /*014c*/ 	.byte	0x03, 0x1b
        /*014e*/ 	.short	0x00ff


	//----- nvinfo : EIATTR_NUM_BARRIERS
	.align		4
        /*0150*/ 	.byte	0x02, 0x4c
        /*0152*/ 	.byte	0x01
	.zero		1


	//----- nvinfo : EIATTR_EXTERNS
	.align		4
        /*0154*/ 	.byte	0x04, 0x0f
        /*0156*/ 	.short	(.L_17623 - .L_17622)


	//   ....[0]....
	.align		4
.L_17622:
        /*0158*/ 	.word	index@(__assertfail)


	//----- nvinfo : EIATTR_MERCURY_ISA_VERSION
	.align		4
.L_17623:
        /*015c*/ 	.byte	0x03, 0x5f
        /*015e*/ 	.short	0x0101


	//----- nvinfo : EIATTR_COOP_GROUP_MASK_REGIDS
	.align		4
        /*0160*/ 	.byte	0x04, 0x29
        /*0162*/ 	.short	(.L_17625 - .L_17624)


	//   ....[0]....
.L_17624:
        /*0164*/ 	.word	0xffffffff


	//   ....[1]....
        /*0168*/ 	.word	0xffffffff


	//   ....[2]....
        /*016c*/ 	.word	0xffffffff


	//   ....[3]....
        /*0170*/ 	.word	0xffffffff


	//   ....[4]....
        /*0174*/ 	.word	0xffffffff


	//   ....[5]....
        /*0178*/ 	.word	0xffffffff


	//   ....[6]....
        /*017c*/ 	.word	0xffffffff


	//   ....[7]....
        /*0180*/ 	.word	0xffffffff


	//   ....[8]....
        /*0184*/ 	.word	0xffffffff


	//   ....[9]....
        /*0188*/ 	.word	0xffffffff


	//   ....[10]....
        /*018c*/ 	.word	0xffffffff


	//   ....[11]....
        /*0190*/ 	.word	0xffffffff


	//   ....[12]....
        /*0194*/ 	.word	0xffffffff


	//   ....[13]....
        /*0198*/ 	.word	0xffffffff


	//   ....[14]....
        /*019c*/ 	.word	0x0500000f


	//   ....[15]....
        /*01a0*/ 	.word	0x0500000f


	//   ....[16]....
        /*01a4*/ 	.word	0x0500000f


	//----- nvinfo : EIATTR_COOP_GROUP_INSTR_OFFSETS
	.align		4
.L_17625:
        /*01a8*/ 	.byte	0x04, 0x28
        /*01aa*/ 	.short	(.L_17627 - .L_17626)


	//   ....[0]....
.L_17626:
        /*01ac*/ 	.word	0x00000270


	//   ....[1]....
        /*01b0*/ 	.word	0x00000290


	//   ....[2]....
        /*01b4*/ 	.word	0x000002b0


	//   ....[3]....
        /*01b8*/ 	.word	0x000003c0


	//   ....[4]....
        /*01bc*/ 	.word	0x000003e0


	//   ....[5]....
        /*01c0*/ 	.word	0x00000400


	//   ....[6]....
        /*01c4*/ 	.word	0x00001230


	//   ....[7]....
        /*01c8*/ 	.word	0x00001260


	//   ....[8]....
        /*01cc*/ 	.word	0x00001280


	//   ....[9]....
        /*01d0*/ 	.word	0x000012a0


	//   ....[10]....
        /*01d4*/ 	.word	0x000012c0


	//   ....[11]....
        /*01d8*/ 	.word	0x00001310


	//   ....[12]....
        /*01dc*/ 	.word	0x00001330


	//   ....[13]....
        /*01e0*/ 	.word	0x00001350


	//   ....[14]....
        /*01e4*/ 	.word	0x000023f0


	//   ....[15]....
        /*01e8*/ 	.word	0x00002450


	//   ....[16]....
        /*01ec*/ 	.word	0x000024b0


	//----- nvinfo : EIATTR_VRC_CTA_INIT_COUNT
	.align		4
.L_17627:
        /*01f0*/ 	.byte	0x02, 0x4a
	.zero		1
	.zero		1


	//----- nvinfo : EIATTR_SYSCALL_OFFSETS
	.align		4
        /*01f4*/ 	.byte	0x04, 0x46
        /*01f6*/ 	.short	(.L_17629 - .L_17628)


	//   ....[0]....
.L_17628:
        /*01f8*/ 	.word	0x00000220


	//----- nvinfo : EIATTR_EXIT_INSTR_OFFSETS
	.align		4
.L_17629:
        /*01fc*/ 	.byte	0x04, 0x1c
        /*01fe*/ 	.short	(.L_17631 - .L_17630)


	//   ....[0]....
.L_17630:
        /*0200*/ 	.word	0x000021c0


	//   ....[1]....
        /*0204*/ 	.word	0x000023a0


	//----- nvinfo : EIATTR_CRS_STACK_SIZE
	.align		4
.L_17631:
        /*0208*/ 	.byte	0x04, 0x1e
        /*020a*/ 	.short	(.L_17633 - .L_17632)
.L_17632:
        /*020c*/ 	.word	0x00000000


	//----- nvinfo : EIATTR_CBANK_PARAM_SIZE
	.align		4
.L_17633:
        /*0210*/ 	.byte	0x03, 0x19
        /*0212*/ 	.short	0x007c


	//----- nvinfo : EIATTR_PARAM_CBANK
	.align		4
        /*0214*/ 	.byte	0x04, 0x0a
        /*0216*/ 	.short	(.L_17635 - .L_17634)
	.align		4
.L_17634:
        /*0218*/ 	.word	index@(.nv.constant0._ZN4vllm25paged_attention_v1_kernelIthLi256ELi8ELi128ELNS_18Fp8KVCacheDataTypeE1ELb0EEEvPT_PKS2_PKT0_S8_ifPKiSA_iPKfiiiSC_SC_iiiii)
        /*021c*/ 	.short	0x0380
        /*021e*/ 	.short	0x007c


	//----- nvinfo : EIATTR_SW_WAR
	.align		4
.L_17635:
        /*0220*/ 	.byte	0x04, 0x36
        /*0222*/ 	.short	(.L_17637 - .L_17636)
.L_17636:
        /*0224*/ 	.word	0x00000008
.L_17637:


//--------------------- .nv.info._ZN4vllm25paged_attention_v1_kernelIthLi192ELi8ELi128ELNS_18Fp8KVCacheDataTypeE1ELb0EEEvPT_PKS2_PKT0_S8_ifPKiSA_iPKfiiiSC_SC_iiiii --------------------------
	.section	.nv.info._ZN4vllm25paged_attention_v1_kernelIthLi192ELi8ELi128ELNS_18Fp8KVCacheDataTypeE1ELb0EEEvPT_PKS2_PKT0_S8_ifPKiSA_iPKfiiiSC_SC_iiiii,"",@"SHT_CUDA_INFO"
	.sectionflags	@""
	.align	4


	//----- nvinfo : EIATTR_CUDA_API_VERSION
	.align		4
        /*0000*/ 	.byte	0x04, 0x37
        /*0002*/ 	.short	(.L_17639 - .L_17638)
.L_17638:
        /*0004*/ 	.word	0x00000082


	//----- nvinfo : EIATTR_KPARAM_INFO
	.align		4
.L_17639:
        /*0008*/ 	.byte	0x04, 0x17
        /*000a*/ 	.short	(.L_17641 - .L_17640)
.L_17640:
        /*000c*/ 	.word	0x00000000
        /*0010*/ 	.short	0x0013
        /*0012*/ 	.short	0x0078
        /*0014*/ 	.byte	0x00, 0xf0, 0x11, 0x00


	//----- nvinfo : EIATTR_KPARAM_INFO
	.align		4
.L_17641:
        /*0018*/ 	.byte	0x04, 0x17
        /*001a*/ 	.short	(.L_17643 - .L_17642)
.L_17642:
        /*001c*/ 	.word	0x00000000
        /*0020*/ 	.short	0x0012
        /*0022*/ 	.short	0x0074
        /*0024*/ 	.byte	0x00, 0xf0, 0x11, 0x00


	//----- nvinfo : EIATTR_KPARAM_INFO
	.align		4
.L_17643:
        /*0028*/ 	.byte	0x04, 0x17
        /*002a*/ 	.short	(.L_17645 - .L_17644)
.L_17644:
        /*002c*/ 	.word	0x00000000
        /*0030*/ 	.short	0x0011
        /*0032*/ 	.short	0x0070
        /*0034*/ 	.byte	0x00, 0xf0, 0x11, 0x00


	//----- nvinfo : EIATTR_KPARAM_INFO
	.align		4
.L_17645:
        /*0038*/ 	.byte	0x04, 0x17
        /*003a*/ 	.short	(.L_17647 - .L_17646)
.L_17646:
        /*003c*/ 	.word	0x00000000
        /*0040*/ 	.short	0x0010
        /*0042*/ 	.short	0x006c
        /*0044*/ 	.byte	0x00, 0xf0, 0x11, 0x00


	//----- nvinfo : EIATTR_KPARAM_INFO
	.align		4
.L_17647:
        /*0048*/ 	.byte	0x04, 0x17
        /*004a*/ 	.short	(.L_17649 - .L_17648)
.L_17648:
        /*004c*/ 	.word	0x00000000
        /*0050*/ 	.short	0x000f
        /*0052*/ 	.short	0x0068
        /*0054*/ 	.byte	0x00, 0xf0, 0x11, 0x00


	//----- nvinfo : EIATTR_KPARAM_INFO
	.align		4
.L_17649:
        /*0058*/ 	.byte	0x04, 0x17
        /*005a*/ 	.short	(.L_17651 - .L_17650)
.L_17650:
        /*005c*/ 	.word	0x00000000
        /*0060*/ 	.short	0x000e
        /*0062*/ 	.short	0x0060
        /*0064*/ 	.byte	0x00, 0xf5, 0x21, 0x00


	//----- nvinfo : EIATTR_KPARAM_INFO
	.align		4
.L_17651:
        /*0068*/ 	.byte	0x04, 0x17
        /*006a*/ 	.short	(.L_17653 - .L_17652)
.L_17652:
        /*006c*/ 	.word	0x00000000
        /*0070*/ 	.short	0x000d
        /*0072*/ 	.short	0x0058
        /*0074*/ 	.byte	0x00, 0xf5, 0x21, 0x00


	//----- nvinfo : EIATTR_KPARAM_INFO
	.align		4
.L_17653:
        /*0078*/ 	.byte	0x04, 0x17
        /*007a*/ 	.short	(.L_17655 - .L_17654)
.L_17654:
        /*007c*/ 	.word	0x00000000
        /*0080*/ 	.short	0x000c
        /*0082*/ 	.short	0x0050
        /*0084*/ 	.byte	0x00, 0xf0, 0x11, 0x00


	//----- nvinfo : EIATTR_KPARAM_INFO
	.align		4
.L_17655:
        /*0088*/ 	.byte	0x04, 0x17
        /*008a*/ 	.short	(.L_17657 - .L_17656)
.L_17656:
        /*008c*/ 	.word	0x00000000
        /*0090*/ 	.short	0x000b
        /*0092*/ 	.short	0x004c
        /*0094*/ 	.byte	0x00, 0xf0, 0x11, 0x00


	//----- nvinfo : EIATTR_KPARAM_INFO
	.align		4
.L_17657:
        /*0098*/ 	.byte	0x04, 0x17
        /*009a*/ 	.short	(.L_17659 - .L_17658)
.L_17658:
        /*009c*/ 	.word	0x00000000
        /*00a0*/ 	.short	0x000a
        /*00a2*/ 	.short	0x0048
        /*00a4*/ 	.byte	0x00, 0xf0, 0x11, 0x00


	//----- nvinfo : EIATTR_KPARAM_INFO
	.align		4
.L_17659:
        /*00a8*/ 	.byte	0x04, 0x17
        /*00aa*/ 	.short	(.L_17661 - .L_17660)
.L_17660:
        /*00ac*/ 	.word	0x00000000
        /*00b0*/ 	.short	0x0009
        /*00b2*/ 	.short	0x0040
        /*00b4*/ 	.byte	0x00, 0xf5, 0x21, 0x00


	//----- nvinfo : EIATTR_KPARAM_INFO
	.align		4
.L_17661:
        /*00b8*/ 	.byte	0x04, 0x17
        /*00ba*/ 	.short	(.L_17663 - .L_17662)
.L_17662:
        /*00bc*/ 	.word	0x00000000
        /*00c0*/ 	.short	0x0008
        /*00c2*/ 	.short	0x0038
        /*00c4*/ 	.byte	0x00, 0xf0, 0x11, 0x00


	//----- nvinfo : EIATTR_KPARAM_INFO
	.align		4
.L_17663:
        /*00c8*/ 	.byte	0x04, 0x17
        /*00ca*/ 	.short	(.L_17665 - .L_17664)
.L_17664:
        /*00cc*/ 	.word	0x00000000
        /*00d0*/ 	.short	0x0007
        /*00d2*/ 	.short	0x0030
        /*00d4*/ 	.byte	0x00, 0xf5, 0x21, 0x00


	//----- nvinfo : EIATTR_KPARAM_INFO
	.align		4
.L_17665:
        /*00d8*/ 	.byte	0x04, 0x17
        /*00da*/ 	.short	(.L_17667 - .L_17666)
.L_17666:
        /*00dc*/ 	.word	0x00000000
        /*00e0*/ 	.short	0x0006
        /*00e2*/ 	.short	0x0028
        /*00e4*/ 	.byte	0x00, 0xf5, 0x21, 0x00


	//----- nvinfo : EIATTR_KPARAM_INFO
	.align		4
.L_17667:
        /*00e8*/ 	.byte	0x04, 0x17
        /*00ea*/ 	.short	(.L_17669 - .L_17668)
.L_17668:
        /*00ec*/ 	.word	0x00000000
        /*00f0*/ 	.short	0x0005
        /*00f2*/ 	.short	0x0024
        /*00f4*/ 	.byte	0x00, 0xf0, 0x11, 0x00


	//----- nvinfo : EIATTR_KPARAM_INFO
	.align		4
.L_17669:
        /*00f8*/ 	.byte	0x04, 0x17
        /*00fa*/ 	.short	(.L_17671 - .L_17670)
.L_17670:
        /*00fc*/ 	.word	0x00000000
        /*0100*/ 	.short	0x0004
        /*0102*/ 	.short	0x0020
        /*0104*/ 	.byte	0x00, 0xf0, 0x11, 0x00


	//----- nvinfo : EIATTR_KPARAM_INFO
	.align		4
.L_17671:
        /*0108*/ 	.byte	0x04, 0x17
        /*010a*/ 	.short	(.L_17673 - .L_17672)
.L_17672:
        /*010c*/ 	.word	0x00000000
        /*0110*/ 	.short	0x0003
        /*0112*/ 	.short	0x0018
        /*0114*/ 	.byte	0x00, 0xf5, 0x21, 0x00


	//----- nvinfo : EIATTR_KPARAM_INFO
	.align		4
.L_17673:
        /*0118*/ 	.byte	0x04, 0x17
        /*011a*/ 	.short	(.L_17675 - .L_17674)
.L_17674:
        /*011c*/ 	.word	0x00000000
        /*0120*/ 	.short	0x0002
        /*0122*/ 	.short	0x0010
        /*0124*/ 	.byte	0x00, 0xf5, 0x21, 0x00


	//----- nvinfo : EIATTR_KPARAM_INFO
	.align		4
.L_17675:
        /*0128*/ 	.byte	0x04, 0x17
        /*012a*/ 	.short	(.L_17677 - .L_17676)
.L_17676:
        /*012c*/ 	.word	0x00000000
        /*0130*/ 	.short	0x0001
        /*0132*/ 	.short	0x0008
        /*0134*/ 	.byte	0x00, 0xf5, 0x21, 0x00


	//----- nvinfo : EIATTR_KPARAM_INFO
	.align		4
.L_17677:
        /*0138*/ 	.byte	0x04, 0x17
        /*013a*/ 	.short	(.L_17679 - .L_17678)
.L_17678:
        /*013c*/ 	.word	0x00000000
        /*0140*/ 	.short	0x0000
        /*0142*/ 	.short	0x0000
        /*0144*/ 	.byte	0x00, 0xf5, 0x21, 0x00


	//----- nvinfo : EIATTR_SPARSE_MMA_MASK
	.align		4
.L_17679:
        /*0148*/ 	.byte	0x03, 0x50
        /*014a*/ 	.short	0x0000


	//----- nvinfo : EIATTR_MAXREG_COUNT
	.align		4
        /*014c*/ 	.byte	0x03, 0x1b
        /*014e*/ 	.short	0x00ff


	//----- nvinfo : EIATTR_NUM_BARRIERS
	.align		4
        /*0150*/ 	.byte	0x02, 0x4c
        /*0152*/ 	.byte	0x01
	.zero		1


	//----- nvinfo : EIATTR_EXTERNS
	.align		4
        /*0154*/ 	.byte	0x04, 0x0f
        /*0156*/ 	.short	(.L_17681 - .L_17680)


	//   ....[0]....
	.align		4
.L_17680:
        /*0158*/ 	.word	index@(__assertfail)


	//----- nvinfo : EIATTR_MERCURY_ISA_VERSION
	.align		4
.L_17681:
        /*015c*/ 	.byte	0x03, 0x5f
        /*015e*/ 	.short	0x0101


	//----- nvinfo : EIATTR_COOP_GROUP_MASK_REGIDS
	.align		4
        /*0160*/ 	.byte	0x04, 0x29
        /*0162*/ 	.short	(.L_17683 - .L_17682)


	//   ....[0]....
.L_17682:
        /*0164*/ 	.word	0xffffffff


	//   ....[1]....
        /*0168*/ 	.word	0xffffffff


	//   ....[2]....
        /*016c*/ 	.word	0xffffffff


	//   ....[3]....
        /*0170*/ 	.word	0xffffffff


	//   ....[4]....
        /*0174*/ 	.word	0xffffffff


	//   ....[5]....
        /*0178*/ 	.word	0xffffffff


	//   ....[6]....
        /*017c*/ 	.word	0xffffffff


	//   ....[7]....
        /*0180*/ 	.word	0xffffffff


	//   ....[8]....
        /*0184*/ 	.word	0xffffffff


	//   ....[9]....
        /*0188*/ 	.word	0xffffffff


	//   ....[10]....
        /*018c*/ 	.word	0xffffffff


	//   ....[11]....
        /*0190*/ 	.word	0xffffffff


	//   ....[12]....
        /*0194*/ 	.word	0xffffffff


	//   ....[13]....
        /*0198*/ 	.word	0xffffffff


	//   ....[14]....
        /*019c*/ 	.word	0x0500000f


	//   ....[15]....
        /*01a0*/ 	.word	0x0500000f


	//   ....[16]....
        /*01a4*/ 	.word	0x0500000f


	//----- nvinfo : EIATTR_COOP_GROUP_INSTR_OFFSETS
	.align		4
.L_17683:
        /*01a8*/ 	.byte	0x04, 0x28
        /*01aa*/ 	.short	(.L_17685 - .L_17684)


	//   ....[0]....
.L_17684:
        /*01ac*/ 	.word	0x00000270


	//   ....[1]....
        /*01b0*/ 	.word	0x00000290


	//   ....[2]....
        /*01b4*/ 	.word	0x000002b0


	//   ....[3]....
        /*01b8*/ 	.word	0x000003c0


	//   ....[4]....
        /*01bc*/ 	.word	0x000003e0


	//   ....[5]....
        /*01c0*/ 	.word	0x00000400


	//   ....[6]....
        /*01c4*/ 	.word	0x00001230


	//   ....[7]....
        /*01c8*/ 	.word	0x00001260


	//   ....[8]....
        /*01cc*/ 	.word	0x00001280


	//   ....[9]....
        /*01d0*/ 	.word	0x000012a0


	//   ....[10]....
        /*01d4*/ 	.word	0x000012c0


	//   ....[11]....
        /*01d8*/ 	.word	0x00001310


	//   ....[12]....
        /*01dc*/ 	.word	0x00001330


	//   ....[13]....
        /*01e0*/ 	.word	0x00001350


	//   ....[14]....
        /*01e4*/ 	.word	0x00002200


	//   ....[15]....
        /*01e8*/ 	.word	0x00002260


	//   ....[16]....
        /*01ec*/ 	.word	0x000022c0


	//----- nvinfo : EIATTR_VRC_CTA_INIT_COUNT
	.align		4
.L_17685:
        /*01f0*/ 	.byte	0x02, 0x4a
	.zero		1
	.zero		1


	//----- nvinfo : EIATTR_SYSCALL_OFFSETS
	.align		4
        /*01f4*/ 	.byte	0x04, 0x46
        /*01f6*/ 	.short	(.L_17687 - .L_17686)


	//   ....[0]....
.L_17686:
        /*01f8*/ 	.word	0x00000220


	//----- nvinfo : EIATTR_EXIT_INSTR_OFFSETS
	.align		4
.L_17687:
        /*01fc*/ 	.byte	0x04, 0x1c
        /*01fe*/ 	.short	(.L_17689 - .L_17688)


	//   ....[0]....
.L_17688:
        /*0200*/ 	.word	0x00002000


	//   ....[1]....
        /*0204*/ 	.word	0x000021b0


	//----- nvinfo : EIATTR_CRS_STACK_SIZE
	.align		4
.L_17689:
        /*0208*/ 	.byte	0x04, 0x1e
        /*020a*/ 	.short	(.L_17691 - .L_17690)
.L_17690:
        /*020c*/ 	.word	0x00000000


	//----- nvinfo : EIATTR_CBANK_PARAM_SIZE
	.align		4
.L_17691:
        /*0210*/ 	.byte	0x03, 0x19
        /*0212*/ 	.short	0x007c


	//----- nvinfo : EIATTR_PARAM_CBANK
	.align		4
        /*0214*/ 	.byte	0x04, 0x0a
        /*0216*/ 	.short	(.L_17693 - .L_17692)
	.align		4
.L_17692:
        /*0218*/ 	.word	index@(.nv.constant0._ZN4vllm25paged_attention_v1_kernelIthLi192ELi8ELi128ELNS_18Fp8KVCacheDataTypeE1ELb0EEEvPT_PKS2_PKT0_S8_ifPKiSA_iPKfiiiSC_SC_iiiii)
        /*021c*/ 	.short	0x0380
        /*021e*/ 	.short	0x007c


	//----- nvinfo : EIATTR_SW_WAR
	.align		4
.L_17693:
        /*0220*/ 	.byte	0x04, 0x36
        /*0222*/ 	.short	(.L_17695 - .L_17694)
.L_17694:
        /*0224*/ 	.word	0x00000008
.L_17695:


//--------------------- .nv.info._ZN4vllm25paged_attention_v1_kernelIthLi128ELi8ELi128ELNS_18Fp8KVCacheDataTypeE1ELb0EEEvPT_PKS2_PKT0_S8_ifPKiSA_iPKfiiiSC_SC_iiiii --------------------------
	.section	.nv.info._ZN4vllm25paged_attention_v1_kernelIthLi128ELi8ELi128ELNS_18Fp8KVCacheDataTypeE1ELb0EEEvPT_PKS2_PKT0_S8_ifPKiSA_iPKfiiiSC_SC_iiiii,"",@"SHT_CUDA_INFO"
	.sectionflags	@""
	.align	4


	//----- nvinfo : EIATTR_CUDA_API_VERSION
	.align		4
        /*0000*/ 	.byte	0x04, 0x37
        /*0002*/ 	.short	(.L_17697 - .L_17696)
.L_17696:
        /*0004*/ 	.word	0x00000082


	//----- nvinfo : EIATTR_KPARAM_INFO
	.align		4
.L_17697:
        /*0008*/ 	.byte	0x04, 0x17
        /*000a*/ 	.short	(.L_17699 - .L_17698)
.L_17698:
        /*000c*/ 	.word	0x00000000
        /*0010*/ 	.short	0x0013
        /*0012*/ 	.short	0x0078
        /*0014*/ 	.byte	0x00, 0xf0, 0x11, 0x00


	//----- nvinfo : EIATTR_KPARAM_INFO
	.align		4
.L_17699:
        /*0018*/ 	.byte	0x04, 0x17
        /*001a*/ 	.short	(.L_17701 - .L_17700)
.L_17700:
        /*001c*/ 	.word	0x00000000
        /*0020*/ 	.short	0x0012
        /*0022*/ 	.short	0x0074
        /*0024*/ 	.byte	0x00, 0xf0, 0x11, 0x00


	//----- nvinfo : EIATTR_KPARAM_INFO
	.align		4
.L_17701:
        /*0028*/ 	.byte	0x04, 0x17
        /*002a*/ 	.short	(.L_17703 - .L_17702)
.L_17702:
        /*002c*/ 	.word	0x00000000
        /*0030*/ 	.short	0x0011
        /*0032*/ 	.short	0x0070
        /*0034*/ 	.byte	0x00, 0xf0, 0x11, 0x00


	//----- nvinfo : EIATTR_KPARAM_INFO
	.align		4
.L_17703:
        /*0038*/ 	.byte	0x04, 0x17
        /*003a*/ 	.short	(.L_17705 - .L_17704)
.L_17704:
        /*003c*/ 	.word	0x00000000
        /*0040*/ 	.short	0x0010
        /*0042*/ 	.short	0x006c
        /*0044*/ 	.byte	0x00, 0xf0, 0x11, 0x00


	//----- nvinfo : EIATTR_KPARAM_INFO
	.align		4
.L_17705:
        /*0048*/ 	.byte	0x04, 0x17
        /*004a*/ 	.short	(.L_17707 - .L_17706)
.L_17706:
        /*004c*/ 	.word	0x00000000
        /*0050*/ 	.short	0x000f
        /*0052*/ 	.short	0x0068
        /*0054*/ 	.byte	0x00, 0xf0, 0x11, 0x00


	//----- nvinfo : EIATTR_KPARAM_INFO
	.align		4
.L_17707:
        /*0058*/ 	.byte	0x04, 0x17
        /*005a*/ 	.short	(.L_17709 - .L_17708)
.L_17708:
        /*005c*/ 	.word	0x00000000
        /*0060*/ 	.short	0x000e
        /*0062*/ 	.short	0x0060
        /*0064*/ 	.byte	0x00, 0xf5, 0x21, 0x00


	//----- nvinfo : EIATTR_KPARAM_INFO
	.align		4
.L_17709:
        /*0068*/ 	.byte	0x04, 0x17
        /*006a*/ 	.short	(.L_17711 - .L_17710)
.L_17710:
        /*006c*/ 	.word	0x00000000
        /*0070*/ 	.short	0x000d
        /*0072*/ 	.short	0x0058
        /*0074*/ 	.byte	0x00, 0xf5, 0x21, 0x00


	//----- nvinfo : EIATTR_KPARAM_INFO
	.align		4
.L_17711:
        /*0078*/ 	.byte	0x04, 0x17
        /*007a*/ 	.short	(.L_17713 - .L_17712)
.L_17712:
        /*007c*/ 	.word	0x00000000
        /*0080*/ 	.short	0x000c
        /*0082*/ 	.short	0x0050
        /*0084*/ 	.byte	0x00, 0xf0, 0x11, 0x00


	//----- nvinfo : EIATTR_KPARAM_INFO
	.align		4
.L_17713:
        /*0088*/ 	.byte	0x04, 0x17
        /*008a*/ 	.short	(.L_17715 - .L_17714)
.L_17714:
        /*008c*/ 	.word	0x00000000
        /*0090*/ 	.short	0x000b
        /*0092*/ 	.short	0x004c
        /*0094*/ 	.byte	0x00, 0xf0, 0x11, 0x00


	//----- nvinfo : EIATTR_KPARAM_INFO
	.align		4
.L_17715:
        /*0098*/ 	.byte	0x04, 0x17
        /*009a*/ 	.short	(.L_17717 - .L_17716)
.L_17716:
        /*009c*/ 	.word	0x00000000
        /*00a0*/ 	.short	0x000a
        /*00a2*/ 	.short	0x0048
        /*00a4*/ 	.byte	0x00, 0xf0, 0x11, 0x00


	//----- nvinfo : EIATTR_KPARAM_INFO
	.align		4
.L_17717:
        /*00a8*/ 	.byte	0x04, 0x17
        /*00aa*/ 	.short	(.L_17719 - .L_17718)
.L_17718:
        /*00ac*/ 	.word	0x00000000
        /*00b0*/ 	.short	0x0009
        /*00b2*/ 	.short	0x0040
        /*00b4*/ 	.byte	0x00, 0xf5, 0x21, 0x00


	//----- nvinfo : EIATTR_KPARAM_INFO
	.align		4
.L_17719:
        /*00b8*/ 	.byte	0x04, 0x17
        /*00ba*/ 	.short	(.L_17721 - .L_17720)
.L_17720:
        /*00bc*/ 	.word	0x00000000
        /*00c0*/ 	.short	0x0008
        /*00c2*/ 	.short	0x0038
        /*00c4*/ 	.byte	0x00, 0xf0, 0x11, 0x00


	//----- nvinfo : EIATTR_KPARAM_INFO
	.align		4
.L_17721:
        /*00c8*/ 	.byte	0x04, 0x17
        /*00ca*/ 	.short	(.L_17723 - .L_17722)
.L_17722:
        /*00cc*/ 	.word	0x00000000
        /*00d0*/ 	.short	0x0007
        /*00d2*/ 	.short	0x0030
        /*00d4*/ 	.byte	0x00, 0xf5, 0x21, 0x00


	//----- nvinfo : EIATTR_KPARAM_INFO
	.align		4
.L_17723:
        /*00d8*/ 	.byte	0x04, 0x17
        /*00da*/ 	.short	(.L_17725 - .L_17724)
.L_17724:
        /*00dc*/ 	.word	0x00000000
        /*00e0*/ 	.short	0x0006
        /*00e2*/ 	.short	0x0028
        /*00e4*/ 	.byte	0x00, 0xf5, 0x21, 0x00


	//----- nvinfo : EIATTR_KPARAM_INFO
	.align		4
.L_17725:
        /*00e8*/ 	.byte	0x04, 0x17
        /*00ea*/ 	.short	(.L_17727 - .L_17726)
.L_17726:
        /*00ec*/ 	.word	0x00000000
        /*00f0*/ 	.short	0x0005
        /*00f2*/ 	.short	0x0024
        /*00f4*/ 	.byte	0x00, 0xf0, 0x11, 0x00


	//----- nvinfo : EIATTR_KPARAM_INFO
	.align		4
.L_17727:
        /*00f8*/ 	.byte	0x04, 0x17
        /*00fa*/ 	.short	(.L_17729 - .L_17728)
.L_17728:
        /*00fc*/ 	.word	0x00000000
        /*0100*/ 	.short	0x0004
        /*0102*/ 	.short	0x0020
        /*0104*/ 	.byte	0x00, 0xf0, 0x11, 0x00


	//----- nvinfo : EIATTR_KPARAM_INFO
	.align		4
.L_17729:
        /*0108*/ 	.byte	0x04, 0x17
        /*010a*/ 	.short	(.L_17731 - .L_17730)
.L_17730:
        /*010c*/ 	.word	0x00000000
        /*0110*/ 	.short	0x0003
        /*0112*/ 	.short	0x0018
        /*0114*/ 	.byte	0x00, 0xf5, 0x21, 0x00


	//----- nvinfo : EIATTR_KPARAM_INFO
	.align		4
.L_17731:
        /*0118*/ 	.byte	0x04, 0x17
        /*011a*/ 	.short	(.L_17733 - .L_17732)
.L_17732:
        /*011c*/ 	.word	0x00000000
        /*0120*/ 	.short	0x0002
        /*0122*/ 	.short	0x0010
        /*0124*/ 	.byte	0x00, 0xf5, 0x21, 0x00


	//----- nvinfo : EIATTR_KPARAM_INFO
	.align		4
.L_17733:
        /*0128*/ 	.byte	0x04, 0x17
        /*012a*/ 	.short	(.L_17735 - .L_17734)
.L_17734:
        /*012c*/ 	.word	0x00000000
        /*0130*/ 	.short	0x0001
        /*0132*/ 	.short	0x0008
        /*0134*/ 	.byte	0x00, 0xf5, 0x21, 0x00


	//----- nvinfo : EIATTR_KPARAM_INFO
	.align		4
.L_17735:
        /*0138*/ 	.byte	0x04, 0x17
        /*013a*/ 	.short	(.L_17737 - .L_17736)
.L_17736:
        /*013c*/ 	.word	0x00000000
        /*0140*/ 	.short	0x0000
        /*0142*/ 	.short	0x0000
        /*0144*/ 	.byte	0x00, 0xf5, 0x21, 0x00


	//----- nvinfo : EIATTR_SPARSE_MMA_MASK
	.align		4
.L_17737:
        /*0148*/ 	.byte	0x03, 0x50
        /*014a*/ 	.short	0x0000


	//----- nvinfo : EIATTR_MAXREG_COUNT
	.align		4
        /*014c*/ 	.byte	0x03, 0x1b
        /*014e*/ 	.short	0x00ff


	//----- nvinfo : EIATTR_NUM_BARRIERS
	.align		4
        /*0150*/ 	.byte	0x02, 0x4c
        /*0152*/ 	.byte	0x01
	.zero		1


	//----- nvinfo : EIATTR_EXTERNS
	.align		4
        /*0154*/ 	.byte	0x04, 0x0f
        /*0156*/ 	.short	(.L_17739 - .L_17738)


	//   ....[0]....
	.align		4
.L_17738:
        /*0158*/ 	.word	index@(__assertfail)


	//----- nvinfo : EIATTR_MERCURY_ISA_VERSION
	.align		4
.L_17739:
        /*015c*/ 	.byte	0x03, 0x5f
        /*015e*/ 	.short	0x0101


	//----- nvinfo : EIATTR_COOP_GROUP_MASK_REGIDS
	.align		4
        /*0160*/ 	.byte	0x04, 0x29
        /*0162*/ 	.short	(.L_17741 - .L_17740)


	//   ....[0]....
.L_17740:
        /*0164*/ 	.word	0xffffffff


	//   ....[1]....
        /*0168*/ 	.word	0xffffffff


	//   ....[2]....
        /*016c*/ 	.word	0xffffffff


	//   ....[3]....
        /*0170*/ 	.word	0xffffffff


	//   ....[4]....
        /*0174*/ 	.word	0xffffffff


	//   ....[5]....
        /*0178*/ 	.word	0xffffffff


	//   ....[6]....
        /*017c*/ 	.word	0xffffffff


	//   ....[7]....
        /*0180*/ 	.word	0xffffffff


	//   ....[8]....
        /*0184*/ 	.word	0xffffffff


	//   ....[9]....
        /*0188*/ 	.word	0xffffffff


	//   ....[10]....
        /*018c*/ 	.word	0xffffffff


	//   ....[11]....
        /*0190*/ 	.word	0xffffffff


	//   ....[12]....
        /*0194*/ 	.word	0xffffffff


	//   ....[13]....
        /*0198*/ 	.word	0xffffffff


	//   ....[14]....
        /*019c*/ 	.word	0x0500000f


	//   ....[15]....
        /*01a0*/ 	.word	0x0500000f


	//   ....[16]....
        /*01a4*/ 	.word	0x0500000f


	//----- nvinfo : EIATTR_COOP_GROUP_INSTR_OFFSETS
	.align		4
.L_17741:
        /*01a8*/ 	.byte	0x04, 0x28
        /*01aa*/ 	.short	(.L_17743 - .L_17742)


	//   ....[0]....
.L_17742:
        /*01ac*/ 	.word	0x00000270


	//   ....[1]....
        /*01b0*/ 	.word	0x00000290


	//   ....[2]....
        /*01b4*/ 	.word	0x000002b0


	//   ....[3]....
        /*01b8*/ 	.word	0x000003c0


	//   ....[4]....
        /*01bc*/ 	.word	0x000003e0


	//   ....[5]....
        /*01c0*/ 	.word	0x00000400


	//   ....[6]....
        /*01c4*/ 	.word	0x00001230


	//   ....[7]....
        /*01c8*/ 	.word	0x00001260


	//   ....[8]....
        /*01cc*/ 	.word	0x00001280


	//   ....[9]....
        /*01d0*/ 	.word	0x000012a0


	//   ....[10]....
        /*01d4*/ 	.word	0x000012c0


	//   ....[11]....
        /*01d8*/ 	.word	0x00001310


	//   ....[12]....
        /*01dc*/ 	.word	0x00001330


	//   ....[13]....
        /*01e0*/ 	.word	0x00001350


	//   ....[14]....
        /*01e4*/ 	.word	0x00002170


	//   ....[15]....
        /*01e8*/ 	.word	0x000021d0


	//   ....[16]....
        /*01ec*/ 	.word	0x00002230


	//----- nvinfo : EIATTR_VRC_CTA_INIT_COUNT
	.align		4
.L_17743:
        /*01f0*/ 	.byte	0x02, 0x4a
	.zero		1
	.zero		1


	//----- nvinfo : EIATTR_SYSCALL_OFFSETS
	.align		4
        /*01f4*/ 	.byte	0x04, 0x46
        /*01f6*/ 	.short	(.L_17745 - .L_17744)


	//   ....[0]....
.L_17744:
        /*01f8*/ 	.word	0x00000220


	//----- nvinfo : EIATTR_EXIT_INSTR_OFFSETS
	.align		4
.L_17745:
        /*01fc*/ 	.byte	0x04, 0x1c
        /*01fe*/ 	.short	(.L_17747 - .L_17746)


	//   ....[0]....
.L_17746:
        /*0200*/ 	.word	0x00001fc0


	//   ....[1]....
        /*0204*/ 	.word	0x00002120


	//----- nvinfo : EIATTR_CRS_STACK_SIZE
	.align		4
.L_17747:
        /*0208*/ 	.byte	0x04, 0x1e
        /*020a*/ 	.short	(.L_17749 - .L_17748)
.L_17748:
        /*020c*/ 	.word	0x00000000


	//----- nvinfo : EIATTR_CBANK_PARAM_SIZE
	.align		4
.L_17749:
        /*0210*/ 	.byte	0x03, 0x19
        /*0212*/ 	.short	0x007c


	//----- nvinfo : EIATTR_PARAM_CBANK
	.align		4
        /*0214*/ 	.byte	0x04, 0x0a
        /*0216*/ 	.short	(.L_17751 - .L_17750)
	.align		4
.L_17750:
        /*0218*/ 	.word	index@(.nv.constant0._ZN4vllm25paged_attention_v1_kernelIthLi128ELi8ELi128ELNS_18Fp8KVCacheDataTypeE1ELb0EEEvPT_PKS2_PKT0_S8_ifPKiSA_iPKfiiiSC_SC_iiiii)
        /*021c*/ 	.short	0x0380
        /*021e*/ 	.short	0x007c


	//----- nvinfo : EIATTR_SW_WAR
	.align		4
.L_17751:
        /*0220*/ 	.byte	0x04, 0x36
        /*0222*/ 	.short	(.L_17753 - .L_17752)
.L_17752:
        /*0224*/ 	.word	0x00000008
.L_17753:


//--------------------- .nv.info._ZN4vllm25paged_attention_v1_kernelIthLi120ELi8ELi128ELNS_18Fp8KVCacheDataTypeE1ELb0EEEvPT_PKS2_PKT0_S8_ifPKiSA_iPKfiiiSC_SC_iiiii --------------------------
	.section	.nv.info._ZN4vllm25paged_attention_v1_kernelIthLi120ELi8ELi128ELNS_18Fp8KVCacheDataTypeE1ELb0EEEvPT_PKS2_PKT0_S8_ifPKiSA_iPKfiiiSC_SC_iiiii,"",@"SHT_CUDA_INFO"
	.sectionflags	@""
	.align	4


	//----- nvinfo : EIATTR_CUDA_API_VERSION
	.align		4
        /*0000*/ 	.byte	0x04, 0x37
        /*0002*/ 	.short	(.L_17755 - .L_17754)
.L_17754:
        /*0004*/ 	.word	0x00000082


	//----- nvinfo : EIATTR_KPARAM_INFO
	.align		4
.L_17755:
        /*0008*/ 	.byte	0x04, 0x17
        /*000a*/ 	.short	(.L_17757 - .L_17756)
.L_17756:
        /*000c*/ 	.word	0x00000000
        /*0010*/ 	.short	0x0013
        /*0012*/ 	.short	0x0078
        /*0014*/ 	.byte	0x00, 0xf0, 0x11, 0x00


	//----- nvinfo : EIATTR_KPARAM_INFO
	.align		4
.L_17757:
        /*0018*/ 	.byte	0x04, 0x17
        /*001a*/ 	.short	(.L_17759 - .L_17758)
.L_17758:
        /*001c*/ 	.word	0x00000000
        /*0020*/ 	.short	0x0012
        /*0022*/ 	.short	0x0074
        /*0024*/ 	.byte	0x00, 0xf0, 0x11, 0x00


	//----- nvinfo : EIATTR_KPARAM_INFO
	.align		4
.L_17759:
        /*0028*/ 	.byte	0x04, 0x17
        /*002a*/ 	.short	(.L_17761 - .L_17760)
.L_17760:
        /*002c*/ 	.word	0x00000000
        /*0030*/ 	.short	0x0011
        /*0032*/ 	.short	0x0070
        /*0034*/ 	.byte	0x00, 0xf0, 0x11, 0x00


	//----- nvinfo : EIATTR_KPARAM_INFO
	.align		4
.L_17761:
        /*0038*/ 	.byte	0x04, 0x17
        /*003a*/ 	.short	(.L_17763 - .L_17762)
.L_17762:
        /*003c*/ 	.word	0x00000000
        /*0040*/ 	.short	0x0010
        /*0042*/ 	.short	0x006c
        /*0044*/ 	.byte	0x00, 0xf0, 0x11, 0x00


	//----- nvinfo : EIATTR_KPARAM_INFO
	.align		4
.L_17763:
        /*0048*/ 	.byte	0x04, 0x17
        /*004a*/ 	.short	(.L_17765 - .L_17764)
.L_17764:
        /*004c*/ 	.word	0x00000000
        /*0050*/ 	.short	0x000f
        /*0052*/ 	.short	0x0068
        /*0054*/ 	.byte	0x00, 0xf0, 0x11, 0x00


	//----- nvinfo : EIATTR_KPARAM_INFO
	.align		4
.L_17765:
        /*0058*/ 	.byte	0x04, 0x17
        /*005a*/ 	.short	(.L_17767 - .L_17766)
.L_17766:
        /*005c*/ 	.word	0x00000000
        /*0060*/ 	.short	0x000e
        /*0062*/ 	.short	0x0060
        /*0064*/ 	.byte	0x00, 0xf5, 0x21, 0x00


	//----- nvinfo : EIATTR_KPARAM_INFO
	.align		4
.L_17767:
        /*0068*/ 	.byte	0x04, 0x17
        /*006a*/ 	.short	(.L_17769 - .L_17768)
.L_17768:
        /*006c*/ 	.word	0x00000000
        /*0070*/ 	.short	0x000d
        /*0072*/ 	.short	0x0058
        /*0074*/ 	.byte	0x00, 0xf5, 0x21, 0x00


	//----- nvinfo : EIATTR_KPARAM_INFO
	.align		4
.L_17769:
        /*0078*/ 	.byte	0x04, 0x17
        /*007a*/ 	.short	(.L_17771 - .L_17770)
.L_17770:
        /*007c*/ 	.word	0x00000000
        /*0080*/ 	.short	0x000c
        /*0082*/ 	.short	0x0050
        /*0084*/ 	.byte	0x00, 0xf0, 0x11, 0x00


	//----- nvinfo : EIATTR_KPARAM_INFO
	.align		4
.L_17771:
        /*0088*/ 	.byte	0x04, 0x17
        /*008a*/ 	.short	(.L_17773 - .L_17772)
.L_17772:
        /*008c*/ 	.word	0x00000000
        /*0090*/ 	.short	0x000b
        /*0092*/ 	.short	0x004c
        /*0094*/ 	.byte	0x00, 0xf0, 0x11, 0x00


	//----- nvinfo : EIATTR_KPARAM_INFO
	.align		4
.L_17773:
        /*0098*/ 	.byte	0x04, 0x17
        /*009a*/ 	.short	(.L_17775 - .L_17774)
.L_17774:
        /*009c*/ 	.word	0x00000000
        /*00a0*/ 	.short	0x000a
        /*00a2*/ 	.short	0x0048
        /*00a4*/ 	.byte	0x00, 0xf0, 0x11, 0x00


	//----- nvinfo : EIATTR_KPARAM_INFO
	.align		4
.L_17775:
        /*00a8*/ 	.byte	0x04, 0x17
        /*00aa*/ 	.short	(.L_17777 - .L_17776)
.L_17776:
        /*00ac*/ 	.word	0x00000000
        /*00b0*/ 	.short	0x0009
        /*00b2*/ 	.short	0x0040
        /*00b4*/ 	.byte	0x00, 0xf5, 0x21, 0x00


	//----- nvinfo : EIATTR_KPARAM_INFO
	.align		4
.L_17777:
        /*00b8*/ 	.byte	0x04, 0x17
        /*00ba*/ 	.short	(.L_17779 - .L_17778)
.L_17778:
        /*00bc*/ 	.word	0x00000000
        /*00c0*/ 	.short	0x0008
        /*00c2*/ 	.short	0x0038
        /*00c4*/ 	.byte	0x00, 0xf0, 0x11, 0x00


	//----- nvinfo : EIATTR_KPARAM_INFO
	.align		4
.L_17779:
        /*00c8*/ 	.byte	0x04, 0x17
        /*00ca*/ 	.short	(.L_17781 - .L_17780)
.L_17780:
        /*00cc*/ 	.word	0x00000000
        /*00d0*/ 	.short	0x0007
        /*00d2*/ 	.short	0x0030
        /*00d4*/ 	.byte	0x00, 0xf5, 0x21, 0x00


	//----- nvinfo : EIATTR_KPARAM_INFO
	.align		4
.L_17781:
        /*00d8*/ 	.byte	0x04, 0x17
        /*00da*/ 	.short	(.L_17783 - .L_17782)
.L_17782:
        /*00dc*/ 	.word	0x00000000
        /*00e0*/ 	.short	0x0006
        /*00e2*/ 	.short	0x0028
        /*00e4*/ 	.byte	0x00, 0xf5, 0x21, 0x00


	//----- nvinfo : EIATTR_KPARAM_INFO
	.align		4
.L_17783:
        /*00e8*/ 	.byte	0x04, 0x17
        /*00ea*/ 	.short	(.L_17785 - .L_17784)
.L_17784:
        /*00ec*/ 	.word	0x00000000
        /*00f0*/ 	.short	0x0005
        /*00f2*/ 	.short	0x0024
        /*00f4*/ 	.byte	0x00, 0xf0, 0x11, 0x00


	//----- nvinfo : EIATTR_KPARAM_INFO
	.align		4
.L_17785:
        /*00f8*/ 	.byte	0x04, 0x17
        /*00fa*/ 	.short	(.L_17787 - .L_17786)
.L_17786:
        /*00fc*/ 	.word	0x00000000
        /*0100*/ 	.short	0x0004
        /*0102*/ 	.short	0x0020
        /*0104*/ 	.byte	0x00, 0xf0, 0x11, 0x00


	//----- nvinfo : EIATTR_KPARAM_INFO
	.align		4
.L_17787:
        /*0108*/ 	.byte	0x04, 0x17
        /*010a*/ 	.short	(.L_17789 - .L_17788)
.L_17788:
        /*010c*/ 	.word	0x00000000
        /*0110*/ 	.short	0x0003
        /*0112*/ 	.short	0x0018
        /*0114*/ 	.byte	0x00, 0xf5, 0x21, 0x00


	//----- nvinfo : EIATTR_KPARAM_INFO
	.align		4
.L_17789:
        /*0118*/ 	.byte	0x04, 0x17
        /*011a*/ 	.short	(.L_17791 - .L_17790)
.L_17790:
        /*011c*/ 	.word	0x00000000
        /*0120*/ 	.short	0x0002
        /*0122*/ 	.short	0x0010
        /*0124*/ 	.byte	0x00, 0xf5, 0x21, 0x00


	//----- nvinfo : EIATTR_KPARAM_INFO
	.align		4
.L_17791:
        /*0128*/ 	.byte	0x04, 0x17
        /*012a*/ 	.short	(.L_17793 - .L_17792)
.L_17792:
        /*012c*/ 	.word	0x00000000
        /*0130*/ 	.short	0x0001
        /*0132*/ 	.short	0x0008
        /*0134*/ 	.byte	0x00, 0xf5, 0x21, 0x00


	//----- nvinfo : EIATTR_KPARAM_INFO
	.align		4
.L_17793:
        /*0138*/ 	.byte	0x04, 0x17
        /*013a*/ 	.short	(.L_17795 - .L_17794)
.L_17794:
        /*013c*/ 	.word	0x00000000
        /*0140*/ 	.short	0x0000
        /*0142*/ 	.short	0x0000
        /*0144*/ 	.byte	0x00, 0xf5, 0x21, 0x00


	//----- nvinfo : EIATTR_SPARSE_MMA_MASK
	.align		4
.L_17795:
        /*0148*/ 	.byte	0x03, 0x50
        /*014a*/ 	.short	0x0000


	//----- nvinfo : EIATTR_MAXREG_COUNT
	.align		4
        /*014c*/ 	.byte	0x03, 0x1b
        /*014e*/ 	.short	0x00ff


	//----- nvinfo : EIATTR_NUM_BARRIERS
	.align		4
        /*0150*/ 	.byte	0x02, 0x4c
        /*0152*/ 	.byte	0x01
	.zero		1


	//----- nvinfo : EIATTR_EXTERNS
	.align		4
        /*0154*/ 	.byte	0x04, 0x0f
        /*0156*/ 	.short	(.L_17797 - .L_17796)


	//   ....[0]....
	.align		4
.L_17796:
        /*0158*/ 	.word	index@(__assertfail)


	//----- nvinfo : EIATTR_MERCURY_ISA_VERSION
	.align		4
.L_17797:
        /*015c*/ 	.byte	0x03, 0x5f
        /*015e*/ 	.short	0x0101


	//----- nvinfo : EIATTR_COOP_GROUP_MASK_REGIDS
	.align		4
        /*0160*/ 	.byte	0x04, 0x29
        /*0162*/ 	.short	(.L_17799 - .L_17798)


	//   ....[0]....
.L_17798:
        /*0164*/ 	.word	0xffffffff


	//   ....[1]....
        /*0168*/ 	.word	0xffffffff


	//   ....[2]....
        /*016c*/ 	.word	0xffffffff


	//   ....[3]....
        /*0170*/ 	.word	0xffffffff


	//   ....[4]....
        /*0174*/ 	.word	0xffffffff


	//   ....[5]....
        /*0178*/ 	.word	0xffffffff


	//   ....[6]....
        /*017c*/ 	.word	0xffffffff


	//   ....[7]....
        /*0180*/ 	.word	0xffffffff


	//   ....[8]....
        /*0184*/ 	.word	0xffffffff


	//   ....[9]....
        /*0188*/ 	.word	0xffffffff


	//   ....[10]....
        /*018c*/ 	.word	0xffffffff


	//   ....[11]....
        /*0190*/ 	.word	0xffffffff


	//   ....[12]....
        /*0194*/ 	.word	0xffffffff


	//   ....[13]....
        /*0198*/ 	.word	0xffffffff


	//   ....[14]....
        /*019c*/ 	.word	0x0500000f


	//   ....[15]....
        /*01a0*/ 	.word	0x0500000f


	//   ....[16]....
        /*01a4*/ 	.word	0x0500000f


	//----- nvinfo : EIATTR_COOP_GROUP_INSTR_OFFSETS
	.align		4
.L_17799:
        /*01a8*/ 	.byte	0x04, 0x28
        /*01aa*/ 	.short	(.L_17801 - .L_17800)


	//   ....[0]....
.L_17800:
        /*01ac*/ 	.word	0x00000270


	//   ....[1]....
        /*01b0*/ 	.word	0x00000290


	//   ....[2]....
        /*01b4*/ 	.word	0x000002b0


	//   ....[3]....
        /*01b8*/ 	.word	0x000003c0


	//   ....[4]....
        /*01bc*/ 	.word	0x000003e0


	//   ....[5]....
        /*01c0*/ 	.word	0x00000400


	//   ....[6]....
        /*01c4*/ 	.word	0x00001230


	//   ....[7]....
        /*01c8*/ 	.word	0x00001260


	//   ....[8]....
        /*01cc*/ 	.word	0x00001280


	//   ....[9]....
        /*01d0*/ 	.word	0x000012a0


	//   ....[10]....
        /*01d4*/ 	.word	0x000012c0


	//   ....[11]....
        /*01d8*/ 	.word	0x00001310


	//   ....[12]....
        /*01dc*/ 	.word	0x00001330


	//   ....[13]....
        /*01e0*/ 	.word	0x00001350


	//   ....[14]....
        /*01e4*/ 	.word	0x000021b0


	//   ....[15]....
        /*01e8*/ 	.word	0x00002210


	//   ....[16]....
        /*01ec*/ 	.word	0x00002270


	//----- nvinfo : EIATTR_VRC_CTA_INIT_COUNT
	.align		4
.L_17801:
        /*01f0*/ 	.byte	0x02, 0x4a
	.zero		1
	.zero		1


	//----- nvinfo : EIATTR_SYSCALL_OFFSETS
	.align		4
        /*01f4*/ 	.byte	0x04, 0x46
        /*01f6*/ 	.short	(.L_17803 - .L_17802)


	//   ....[0]....
.L_17802:
        /*01f8*/ 	.word	0x00000220


	//----- nvinfo : EIATTR_EXIT_INSTR_OFFSETS
	.align		4
.L_17803:
        /*01fc*/ 	.byte	0x04, 0x1c
        /*01fe*/ 	.short	(.L_17805 - .L_17804)


	//   ....[0]....
.L_17804:
        /*0200*/ 	.word	0x00001fe0


	//   ....[1]....
        /*0204*/ 	.word	0x00002130


	//   ....[2]....
        /*0208*/ 	.word	0x00002160


	//----- nvinfo : EIATTR_CRS_STACK_SIZE
	.align		4
.L_17805:
        /*020c*/ 	.byte	0x04, 0x1e
        /*020e*/ 	.short	(.L_17807 - .L_17806)
.L_17806:
        /*0210*/ 	.word	0x00000000


	//----- nvinfo : EIATTR_CBANK_PARAM_SIZE
	.align		4
.L_17807:
        /*0214*/ 	.byte	0x03, 0x19
        /*0216*/ 	.short	0x007c


	//----- nvinfo : EIATTR_PARAM_CBANK
	.align		4
        /*0218*/ 	.byte	0x04, 0x0a
        /*021a*/ 	.short	(.L_17809 - .L_17808)
	.align		4
.L_17808:
        /*021c*/ 	.word	index@(.nv.constant0._ZN4vllm25paged_attention_v1_kernelIthLi120ELi8ELi128ELNS_18Fp8KVCacheDataTypeE1ELb0EEEvPT_PKS2_PKT0_S8_ifPKiSA_iPKfiiiSC_SC_iiiii)
        /*0220*/ 	.short	0x0380
        /*0222*/ 	.short	0x007c


	//----- nvinfo : EIATTR_SW_WAR
	.align		4
.L_17809:
        /*0224*/ 	.byte	0x04, 0x36
        /*0226*/ 	.short	(.L_17811 - .L_17810)
.L_17810:
        /*0228*/ 	.word	0x00000008
.L_17811:


//--------------------- .nv.info._ZN4vllm25paged_attention_v1_kernelIthLi112ELi8ELi128ELNS_18Fp8KVCacheDataTypeE1ELb0EEEvPT_PKS2_PKT0_S8_ifPKiSA_iPKfiiiSC_SC_iiiii --------------------------
	.section	.nv.info._ZN4vllm25paged_attention_v1_kernelIthLi112ELi8ELi128ELNS_18Fp8KVCacheDataTypeE1ELb0EEEvPT_PKS2_PKT0_S8_ifPKiSA_iPKfiiiSC_SC_iiiii,"",@"SHT_CUDA_INFO"
	.sectionflags	@""
	.align	4


	//----- nvinfo : EIATTR_CUDA_API_VERSION
	.align		4
        /*0000*/ 	.byte	0x04, 0x37
        /*0002*/ 	.short	(.L_17813 - .L_17812)
.L_17812:
        /*0004*/ 	.word	0x00000082


	//----- nvinfo : EIATTR_KPARAM_INFO
	.align		4
.L_17813:
        /*0008*/ 	.byte	0x04, 0x17
        /*000a*/ 	.short	(.L_17815 - .L_17814)
.L_17814:
        /*000c*/ 	.word	0x00000000
        /*0010*/ 	.short	0x0013
        /*0012*/ 	.short	0x0078
        /*0014*/ 	.byte	0x00, 0xf0, 0x11, 0x00


	//----- nvinfo : EIATTR_KPARAM_INFO
	.align		4
.L_17815:
        /*0018*/ 	.byte	0x04, 0x17
        /*001a*/ 	.short	(.L_17817 - .L_17816)
.L_17816:
        /*001c*/ 	.word	0x00000000
        /*0020*/ 	.short	0x0012
        /*0022*/ 	.short	0x0074
        /*0024*/ 	.byte	0x00, 0xf0, 0x11, 0x00


	//----- nvinfo : EIATTR_KPARAM_INFO
	.align		4
.L_17817:
        /*0028*/ 	.byte	0x04, 0x17
        /*002a*/ 	.short	(.L_17819 - .L_17818)
.L_17818:
        /*002c*/ 	.word	0x00000000
        /*0030*/ 	.short	0x0011
        /*0032*/ 	.short	0x0070
        /*0034*/ 	.byte	0x00, 0xf0, 0x11, 0x00


	//----- nvinfo : EIATTR_KPARAM_INFO
	.align		4
.L_17819:
        /*0038*/ 	.byte	0x04, 0x17
        /*003a*/ 	.short	(.L_17821 - .L_17820)
.L_17820:
        /*003c*/ 	.word	0x00000000
        /*0040*/ 	.short	0x0010
        /*0042*/ 	.short	0x006c
        /*0044*/ 	.byte	0x00, 0xf0, 0x11, 0x00


	//----- nvinfo : EIATTR_KPARAM_INFO
	.align		4
.L_17821:
        /*0048*/ 	.byte	0x04, 0x17
        /*004a*/ 	.short	(.L_17823 - .L_17822)
.L_17822:
        /*004c*/ 	.word	0x00000000
        /*0050*/ 	.short	0x000f
        /*0052*/ 	.short	0x0068
        /*0054*/ 	.byte	0x00, 0xf0, 0x11, 0x00


	//----- nvinfo : EIATTR_KPARAM_INFO
	.align		4
.L_17823:
        /*0058*/ 	.byte	0x04, 0x17
        /*005a*/ 	.short	(.L_17825 - .L_17824)
.L_17824:
        /*005c*/ 	.word	0x00000000
        /*0060*/ 	.short	0x000e
        /*0062*/ 	.short	0x0060
        /*0064*/ 	.byte	0x00, 0xf5, 0x21, 0x00


	//----- nvinfo : EIATTR_KPARAM_INFO
	.align		4
.L_17825:
        /*0068*/ 	.byte	0x04, 0x17
        /*006a*/ 	.short	(.L_17827 - .L_17826)
.L_17826:
        /*006c*/ 	.word	0x00000000
        /*0070*/ 	.short	0x000d
        /*0072*/ 	.short	0x0058
        /*0074*/ 	.byte	0x00, 0xf5, 0x21, 0x00


	//----- nvinfo : EIATTR_KPARAM_INFO
	.align		4
.L_17827:
        /*0078*/ 	.byte	0x04, 0x17
        /*007a*/ 	.short	(.L_17829 - .L_17828)
.L_17828:
        /*007c*/ 	.word	0x00000000
        /*0080*/ 	.short	0x000c
        /*0082*/ 	.short	0x0050
        /*0084*/ 	.byte	0x00, 0xf0, 0x11, 0x00


	//----- nvinfo : EIATTR_KPARAM_INFO
	.align		4
.L_17829:
        /*0088*/ 	.byte	0x04, 0x17
        /*008a*/ 	.short	(.L_17831 - .L_17830)
.L_17830:
        /*008c*/ 	.word	0x00000000
        /*0090*/ 	.short	0x000b
        /*0092*/ 	.short	0x004c
        /*0094*/ 	.byte	0x00, 0xf0, 0x11, 0x00


	//----- nvinfo : EIATTR_KPARAM_INFO
	.align		4
.L_17831:
        /*0098*/ 	.byte	0x04, 0x17
        /*009a*/ 	.short	(.L_17833 - .L_17832)
.L_17832:
        /*009c*/ 	.word	0x00000000
        /*00a0*/ 	.short	0x000a
        /*00a2*/ 	.short	0x0048
        /*00a4*/ 	.byte	0x00, 0xf0, 0x11, 0x00


	//----- nvinfo : EIATTR_KPARAM_INFO
	.align		4
.L_17833:
        /*00a8*/ 	.byte	0x04, 0x17
        /*00aa*/ 	.short	(.L_17835 - .L_17834)
.L_17834:
        /*00ac*/ 	.word	0x00000000
        /*00b0*/ 	.short	0x0009
        /*00b2*/ 	.short	0x0040
        /*00b4*/ 	.byte	0x00, 0xf5, 0x21, 0x00


	//----- nvinfo : EIATTR_KPARAM_INFO
	.align		4
.L_17835:
        /*00b8*/ 	.byte	0x04, 0x17
        /*00ba*/ 	.short	(.L_17837 - .L_17836)
.L_17836:
        /*00bc*/ 	.word	0x00000000
        /*00c0*/ 	.short	0x0008
        /*00c2*/ 	.short	0x0038
        /*00c4*/ 	.byte	0x00, 0xf0, 0x11, 0x00


	//----- nvinfo : EIATTR_KPARAM_INFO
	.align		4
.L_17837:
        /*00c8*/ 	.byte	0x04, 0x17
        /*00ca*/ 	.short	(.L_17839 - .L_17838)
.L_17838:
        /*00cc*/ 	.word	0x00000000
        /*00d0*/ 	.short	0x0007
        /*00d2*/ 	.short	0x0030
        /*00d4*/ 	.byte	0x00, 0xf5, 0x21, 0x00


	//----- nvinfo : EIATTR_KPARAM_INFO
	.align		4
.L_17839:
        /*00d8*/ 	.byte	0x04, 0x17
        /*00da*/ 	.short	(.L_17841 - .L_17840)
.L_17840:
        /*00dc*/ 	.word	0x00000000
        /*00e0*/ 	.short	0x0006
        /*00e2*/ 	.short	0x0028
        /*00e4*/ 	.byte	0x00, 0xf5, 0x21, 0x00


	//----- nvinfo : EIATTR_KPARAM_INFO
	.align		4
.L_17841:
        /*00e8*/ 	.byte	0x04, 0x17
        /*00ea*/ 	.short	(.L_17843 - .L_17842)
.L_17842:
        /*00ec*/ 	.word	0x00000000
        /*00f0*/ 	.short	0x0005
        /*00f2*/ 	.short	0x0024
        /*00f4*/ 	.byte	0x00, 0xf0, 0x11, 0x00


	//----- nvinfo : EIATTR_KPARAM_INFO
	.align		4
.L_17843:
        /*00f8*/ 	.byte	0x04, 0x17
        /*00fa*/ 	.short	(.L_17845 - .L_17844)
.L_17844:
        /*00fc*/ 	.word	0x00000000
        /*0100*/ 	.short	0x0004
        /*0102*/ 	.short	0x0020
        /*0104*/ 	.byte	0x00, 0xf0, 0x11, 0x00


	//----- nvinfo : EIATTR_KPARAM_INFO
	.align		4
.L_17845:
        /*0108*/ 	.byte	0x04, 0x17
        /*010a*/ 	.short	(.L_17847 - .L_17846)
.L_17846:
        /*010c*/ 	.word	0x00000000
        /*0110*/ 	.short	0x0003
        /*0112*/ 	.short	0x0018
        /*0114*/ 	.byte	0x00, 0xf5, 0x21, 0x00


	//----- nvinfo : EIATTR_KPARAM_INFO
	.align		4
.L_17847:
        /*0118*/ 	.byte	0x04, 0x17
        /*011a*/ 	.short	(.L_17849 - .L_17848)
.L_17848:
        /*011c*/ 	.word	0x00000000
        /*0120*/ 	.short	0x0002
        /*0122*/ 	.short	0x0010
        /*0124*/ 	.byte	0x00, 0xf5, 0x21, 0x00


	//----- nvinfo : EIATTR_KPARAM_INFO
	.align		4
.L_17849:
        /*0128*/ 	.byte	0x04, 0x17
        /*012a*/ 	.short	(.L_17851 - .L_17850)
.L_17850:
        /*012c*/ 	.word	0x00000000
        /*0130*/ 	.short	0x0001
        /*0132*/ 	.short	0x0008
        /*0134*/ 	.byte	0x00, 0xf5, 0x21, 0x00


	//----- nvinfo : EIATTR_KPARAM_INFO
	.align		4
.L_17851:
        /*0138*/ 	.byte	0x04, 0x17
        /*013a*/ 	.short	(.L_17853 - .L_17852)
.L_17852:
        /*013c*/ 	.word	0x00000000
        /*0140*/ 	.short	0x0000
        /*0142*/ 	.short	0x0000
        /*0144*/ 	.byte	0x00, 0xf5, 0x21, 0x00


	//----- nvinfo : EIATTR_SPARSE_MMA_MASK
	.align		4
.L_17853:
        /*0148*/ 	.byte	0x03, 0x50
        /*014a*/ 	.short	0x0000


	//----- nvinfo : EIATTR_MAXREG_COUNT
	.align		4
        /*014c*/ 	.byte	0x03, 0x1b
        /*014e*/ 	.short	0x00ff


	//----- nvinfo : EIATTR_NUM_BARRIERS
	.align		4
        /*0150*/ 	.byte	0x02, 0x4c
        /*0152*/ 	.byte	0x01
	.zero		1


	//----- nvinfo : EIATTR_EXTERNS
	.align		4
        /*0154*/ 	.byte	0x04, 0x0f
        /*0156*/ 	.short	(.L_17855 - .L_17854)


	//   ....[0]....
	.align		4
.L_17854:
        /*0158*/ 	.word	index@(__assertfail)


	//----- nvinfo : EIATTR_MERCURY_ISA_VERSION
	.align		4
.L_17855:
        /*015c*/ 	.byte	0x03, 0x5f
        /*015e*/ 	.short	0x0101


	//----- nvinfo : EIATTR_COOP_GROUP_MASK_REGIDS
	.align		4
        /*0160*/ 	.byte	0x04, 0x29
        /*0162*/ 	.short	(.L_17857 - .L_17856)


	//   ....[0]....
.L_17856:
        /*0164*/ 	.word	0xffffffff


	//   ....[1]....
        /*0168*/ 	.word	0xffffffff


	//   ....[2]....
        /*016c*/ 	.word	0xffffffff


	//   ....[3]....
        /*0170*/ 	.word	0xffffffff


	//   ....[4]....
        /*0174*/ 	.word	0xffffffff


	//   ....[5]....
        /*0178*/ 	.word	0xffffffff


	//   ....[6]....
        /*017c*/ 	.word	0xffffffff


	//   ....[7]....
        /*0180*/ 	.word	0xffffffff


	//   ....[8]....
        /*0184*/ 	.word	0xffffffff


	//   ....[9]....
        /*0188*/ 	.word	0xffffffff


	//   ....[10]....
        /*018c*/ 	.word	0xffffffff


	//   ....[11]....
        /*0190*/ 	.word	0xffffffff


	//   ....[12]....
        /*0194*/ 	.word	0xffffffff


	//   ....[13]....
        /*0198*/ 	.word	0xffffffff


	//   ....[14]....
        /*019c*/ 	.word	0x0500000f


	//   ....[15]....
        /*01a0*/ 	.word	0x0500000f


	//   ....[16]....
        /*01a4*/ 	.word	0x0500000f


	//----- nvinfo : EIATTR_COOP_GROUP_INSTR_OFFSETS
	.align		4
.L_17857:
        /*01a8*/ 	.byte	0x04, 0x28
        /*01aa*/ 	.short	(.L_17859 - .L_17858)


	//   ....[0]....
.L_17858:
        /*01ac*/ 	.word	0x00000270


	//   ....[1]....
        /*01b0*/ 	.word	0x00000290


	//   ....[2]....
        /*01b4*/ 	.word	0x000002b0


	//   ....[3]....
        /*01b8*/ 	.word	0x000003c0


	//   ....[4]....
        /*01bc*/ 	.word	0x000003e0


	//   ....[5]....
        /*01c0*/ 	.word	0x00000400


	//   ....[6]....
        /*01c4*/ 	.word	0x00001230


	//   ....[7]....
        /*01c8*/ 	.word	0x00001260


	//   ....[8]....
        /*01cc*/ 	.word	0x00001280


	//   ....[9]....
        /*01d0*/ 	.word	0x000012a0


	//   ....[10]....
        /*01d4*/ 	.word	0x000012c0


	//   ....[11]....
        /*01d8*/ 	.word	0x00001310


	//   ....[12]....
        /*01dc*/ 	.word	0x00001330


	//   ....[13]....
        /*01e0*/ 	.word	0x00001350


	//   ....[14]....
        /*01e4*/ 	.word	0x000021b0


	//   ....[15]....
        /*01e8*/ 	.word	0x00002210


	//   ....[16]....
        /*01ec*/ 	.word	0x00002270


	//----- nvinfo : EIATTR_VRC_CTA_INIT_COUNT
	.align		4
.L_17859:
        /*01f0*/ 	.byte	0x02, 0x4a
	.zero		1
	.zero		1


	//----- nvinfo : EIATTR_SYSCALL_OFFSETS
	.align		4
        /*01f4*/ 	.byte	0x04, 0x46
        /*01f6*/ 	.short	(.L_17861 - .L_17860)


	//   ....[0]....
.L_17860:
        /*01f8*/ 	.word	0x00000220


	//----- nvinfo : EIATTR_EXIT_INSTR_OFFSETS
	.align		4
.L_17861:
        /*01fc*/ 	.byte	0x04, 0x1c
        /*01fe*/ 	.short	(.L_17863 - .L_17862)


	//   ....[0]....
.L_17862:
        /*0200*/ 	.word	0x00001fe0


	//   ....[1]....
        /*0204*/ 	.word	0x00002130


	//   ....[2]....
        /*0208*/ 	.word	0x00002160


	//----- nvinfo : EIATTR_CRS_STACK_SIZE
	.align		4
.L_17863:
        /*020c*/ 	.byte	0x04, 0x1e
        /*020e*/ 	.short	(.L_17865 - .L_17864)
.L_17864:
        /*0210*/ 	.word	0x00000000


	//----- nvinfo : EIATTR_CBANK_PARAM_SIZE
	.align		4
.L_17865:
        /*0214*/ 	.byte	0x03, 0x19
        /*0216*/ 	.short	0x007c


	//----- nvinfo : EIATTR_PARAM_CBANK
	.align		4
        /*0218*/ 	.byte	0x04, 0x0a
        /*021a*/ 	.short	(.L_17867 - .L_17866)
	.align		4
.L_17866:
        /*021c*/ 	.word	index@(.nv.constant0._ZN4vllm25paged_attention_v1_kernelIthLi112ELi8ELi128ELNS_18Fp8KVCacheDataTypeE1ELb0EEEvPT_PKS2_PKT0_S8_ifPKiSA_iPKfiiiSC_SC_iiiii)
        /*0220*/ 	.short	0x0380
        /*0222*/ 	.short	0x007c


	//----- nvinfo : EIATTR_SW_WAR
	.align		4
.L_17867:
        /*0224*/ 	.byte	0x04, 0x36
        /*0226*/ 	.short	(.L_17869 - .L_17868)
.L_17868:
        /*0228*/ 	.word	0x00000008
.L_17869:


//--------------------- .nv.info._ZN4vllm25paged_attention_v1_kernelIthLi96ELi8ELi128ELNS_18Fp8KVCacheDataTypeE1ELb0EEEvPT_PKS2_PKT0_S8_ifPKiSA_iPKfiiiSC_SC_iiiii --------------------------
	.section	.nv.info._ZN4vllm25paged_attention_v1_kernelIthLi96ELi8ELi128ELNS_18Fp8KVCacheDataTypeE1ELb0EEEvPT_PKS2_PKT0_S8_ifPKiSA_iPKfiiiSC_SC_iiiii,"",@"SHT_CUDA_INFO"
	.sectionflags	@""
	.align	4


	//----- nvinfo : EIATTR_CUDA_API_VERSION
	.align		4
        /*0000*/ 	.byte	0x04, 0x37
        /*0002*/ 	.short	(.L_17871 - .L_17870)
.L_17870:
        /*0004*/ 	.word	0x00000082


	//----- nvinfo : EIATTR_KPARAM_INFO
	.align		4
.L_17871:
        /*0008*/ 	.byte	0x04, 0x17
        /*000a*/ 	.short	(.L_17873 - .L_17872)
.L_17872:
        /*000c*/ 	.word	0x00000000
        /*0010*/ 	.short	0x0013
        /*0012*/ 	.short	0x0078
        /*0014*/ 	.byte	0x00, 0xf0, 0x11, 0x00


	//----- nvinfo : EIATTR_KPARAM_INFO
	.align		4
.L_17873:
        /*0018*/ 	.byte	0x04, 0x17
        /*001a*/ 	.short	(.L_17875 - .L_17874)
.L_17874:
        /*001c*/ 	.word	0x00000000
        /*0020*/ 	.short	0x0012
        /*0022*/ 	.short	0x0074
        /*0024*/ 	.byte	0x00, 0xf0, 0x11, 0x00


	//----- nvinfo : EIATTR_KPARAM_INFO
	.align		4
.L_17875:
        /*0028*/ 	.byte	0x04, 0x17
        /*002a*/ 	.short	(.L_17877 - .L_17876)
.L_17876:
        /*002c*/ 	.word	0x00000000
        /*0030*/ 	.short	0x0011
        /*0032*/ 	.short	0x0070
        /*0034*/ 	.byte	0x00, 0xf0, 0x11, 0x00


	//----- nvinfo : EIATTR_KPARAM_INFO
	.align		4
.L_17877:
        /*0038*/ 	.byte	0x04, 0x17
        /*003a*/ 	.short	(.L_17879 - .L_17878)
.L_17878:
        /*003c*/ 	.word	0x00000000
        /*0040*/ 	.short	0x0010
        /*0042*/ 	.short	0x006c
        /*0044*/ 	.byte	0x00, 0xf0, 0x11, 0x00


	//----- nvinfo : EIATTR_KPARAM_INFO
	.align		4
.L_17879:
        /*0048*/ 	.byte	0x04, 0x17
        /*004a*/ 	.short	(.L_17881 - .L_17880)
.L_17880:
        /*004c*/ 	.word	0x00000000
        /*0050*/ 	.short	0x000f
        /*0052*/ 	.short	0x0068
        /*0054*/ 	.byte	0x00, 0xf0, 0x11, 0x00


	//----- nvinfo : EIATTR_KPARAM_INFO
	.align		4
.L_17881:
        /*0058*/ 	.byte	0x04, 0x17
        /*005a*/ 	.short	(.L_17883 - .L_17882)
.L_17882:
        /*005c*/ 	.word	0x00000000
        /*0060*/ 	.short	0x000e
        /*0062*/ 	.short	0x0060
        /*0064*/ 	.byte	0x00, 0xf5, 0x21, 0x00


	//----- nvinfo : EIATTR_KPARAM_INFO
	.align		4
.L_17883:
        /*0068*/ 	.byte	0x04, 0x17
        /*006a*/ 	.short	(.L_17885 - .L_17884)
.L_17884:
        /*006c*/ 	.word	0x00000000
        /*0070*/ 	.short	0x000d
        /*0072*/ 	.short	0x0058
        /*0074*/ 	.byte	0x00, 0xf5, 0x21, 0x00


	//----- nvinfo : EIATTR_KPARAM_INFO
	.align		4
.L_17885:
        /*0078*/ 	.byte	0x04, 0x17
        /*007a*/ 	.short	(.L_17887 - .L_17886)
.L_17886:
        /*007c*/ 	.word	0x00000000
        /*0080*/ 	.short	0x000c
        /*0082*/ 	.short	0x0050
        /*0084*/ 	.byte	0x00, 0xf0, 0x11, 0x00


	//----- nvinfo : EIATTR_KPARAM_INFO
	.align		4
.L_17887:
        /*0088*/ 	.byte	0x04, 0x17
        /*008a*/ 	.short	(.L_17889 - .L_17888)
.L_17888:
        /*008c*/ 	.word	0x00000000
        /*0090*/ 	.short	0x000b
        /*0092*/ 	.short	0x004c
        /*0094*/ 	.byte	0x00, 0xf0, 0x11, 0x00


	//----- nvinfo : EIATTR_KPARAM_INFO
	.align		4
.L_17889:
        /*0098*/ 	.byte	0x04, 0x17
        /*009a*/ 	.short	(.L_17891 - .L_17890)
.L_17890:
        /*009c*/ 	.word	0x00000000
        /*00a0*/ 	.short	0x000a
        /*00a2*/ 	.short	0x0048
        /*00a4*/ 	.byte	0x00, 0xf0, 0x11, 0x00


	//----- nvinfo : EIATTR_KPARAM_INFO
	.align		4
.L_17891:
        /*00a8*/ 	.byte	0x04, 0x17
        /*00aa*/ 	.short	(.L_17893 - .L_17892)
.L_17892:
        /*00ac*/ 	.word	0x00000000
        /*00b0*/ 	.short	0x0009
        /*00b2*/ 	.short	0x0040
        /*00b4*/ 	.byte	0x00, 0xf5, 0x21, 0x00


	//----- nvinfo : EIATTR_KPARAM_INFO
	.align		4
.L_17893:
        /*00b8*/ 	.byte	0x04, 0x17
        /*00ba*/ 	.short	(.L_17895 - .L_17894)
.L_17894:
        /*00bc*/ 	.word	0x00000000
        /*00c0*/ 	.short	0x0008
        /*00c2*/ 	.short	0x0038
        /*00c4*/ 	.byte	0x00, 0xf0, 0x11, 0x00


	//----- nvinfo : EIATTR_KPARAM_INFO
	.align		4
.L_17895:
        /*00c8*/ 	.byte	0x04, 0x17
        /*00ca*/ 	.short	(.L_17897 - .L_17896)
.L_17896:
        /*00cc*/ 	.word	0x00000000
        /*00d0*/ 	.short	0x0007
        /*00d2*/ 	.short	0x0030
        /*00d4*/ 	.byte	0x00, 0xf5, 0x21, 0x00


	//----- nvinfo : EIATTR_KPARAM_INFO
	.align		4
.L_17897:
        /*00d8*/ 	.byte	0x04, 0x17
        /*00da*/ 	.short	(.L_17899 - .L_17898)
.L_17898:
        /*00dc*/ 	.word	0x00000000
        /*00e0*/ 	.short	0x0006
        /*00e2*/ 	.short	0x0028
        /*00e4*/ 	.byte	0x00, 0xf5, 0x21, 0x00


	//----- nvinfo : EIATTR_KPARAM_INFO
	.align		4
.L_17899:
        /*00e8*/ 	.byte	0x04, 0x17
        /*00ea*/ 	.short	(.L_17901 - .L_17900)
.L_17900:
        /*00ec*/ 	.word	0x00000000
        /*00f0*/ 	.short	0x0005
        /*00f2*/ 	.short	0x0024
        /*00f4*/ 	.byte	0x00, 0xf0, 0x11, 0x00


	//----- nvinfo : EIATTR_KPARAM_INFO
	.align		4
.L_17901:
        /*00f8*/ 	.byte	0x04, 0x17
        /*00fa*/ 	.short	(.L_17903 - .L_17902)
.L_17902:
        /*00fc*/ 	.word	0x00000000
        /*0100*/ 	.short	0x0004
        /*0102*/ 	.short	0x0020
        /*0104*/ 	.byte	0x00, 0xf0, 0x11, 0x00


	//----- nvinfo : EIATTR_KPARAM_INFO
	.align		4
.L_17903:
        /*0108*/ 	.byte	0x04, 0x17
        /*010a*/ 	.short	(.L_17905 - .L_17904)
.L_17904:
        /*010c*/ 	.word	0x00000000
        /*0110*/ 	.short	0x0003
        /*0112*/ 	.short	0x0018
        /*0114*/ 	.byte	0x00, 0xf5, 0x21, 0x00


	//----- nvinfo : EIATTR_KPARAM_INFO
	.align		4
.L_17905:
        /*0118*/ 	.byte	0x04, 0x17
        /*011a*/ 	.short	(.L_17907 - .L_17906)
.L_17906:
        /*011c*/ 	.word	0x00000000
        /*0120*/ 	.short	0x0002
        /*0122*/ 	.short	0x0010
        /*0124*/ 	.byte	0x00, 0xf5, 0x21, 0x00


	//----- nvinfo : EIATTR_KPARAM_INFO
	.align		4
.L_17907:
        /*0128*/ 	.byte	0x04, 0x17
        /*012a*/ 	.short	(.L_17909 - .L_17908)
.L_17908:
        /*012c*/ 	.word	0x00000000
        /*0130*/ 	.short	0x0001
        /*0132*/ 	.short	0x0008
        /*0134*/ 	.byte	0x00, 0xf5, 0x21, 0x00


	//----- nvinfo : EIATTR_KPARAM_INFO
	.align		4
.L_17909:
        /*0138*/ 	.byte	0x04, 0x17
        /*013a*/ 	.short	(.L_17911 - .L_17910)
.L_17910:
        /*013c*/ 	.word	0x00000000
        /*0140*/ 	.short	0x0000
        /*0142*/ 	.short	0x0000
        /*0144*/ 	.byte	0x00, 0xf5, 0x21, 0x00


	//----- nvinfo : EIATTR_SPARSE_MMA_MASK
	.align		4
.L_17911:
        /*0148*/ 	.byte	0x03, 0x50
        /*014a*/ 	.short	0x0000


	//----- nvinfo : EIATTR_MAXREG_COUNT
	.align		4
        /*014c*/ 	.byte	0x03, 0x1b
        /*014e*/ 	.short	0x00ff


	//----- nvinfo : EIATTR_NUM_BARRIERS
	.align		4
        /*0150*/ 	.byte	0x02, 0x4c
        /*0152*/ 	.byte	0x01
	.zero		1


	//----- nvinfo : EIATTR_EXTERNS
	.align		4
        /*0154*/ 	.byte	0x04, 0x0f
        /*0156*/ 	.short	(.L_17913 - .L_17912)


	//   ....[0]....
	.align		4
.L_17912:
        /*0158*/ 	.word	index@(__assertfail)


	//----- nvinfo : EIATTR_MERCURY_ISA_VERSION
	.align		4
.L_17913:
        /*015c*/ 	.byte	0x03, 0x5f
        /*015e*/ 	.short	0x0101


	//----- nvinfo : EIATTR_COOP_GROUP_MASK_REGIDS
	.align		4
        /*0160*/ 	.byte	0x04, 0x29
        /*0162*/ 	.short	(.L_17915 - .L_17914)


	//   ....[0]....
.L_17914:
        /*0164*/ 	.word	0xffffffff


	//   ....[1]....
        /*0168*/ 	.word	0xffffffff


	//   ....[2]....
        /*016c*/ 	.word	0xffffffff


	//   ....[3]....
        /*0170*/ 	.word	0xffffffff


	//   ....[4]....
        /*0174*/ 	.word	0xffffffff


	//   ....[5]....
        /*0178*/ 	.word	0xffffffff


	//   ....[6]....
        /*017c*/ 	.word	0xffffffff


	//   ....[7]....
        /*0180*/ 	.word	0xffffffff


	//   ....[8]....
        /*0184*/ 	.word	0xffffffff


	//   ....[9]....
        /*0188*/ 	.word	0xffffffff


	//   ....[10]....
        /*018c*/ 	.word	0xffffffff


	//   ....[11]....
        /*0190*/ 	.word	0xffffffff


	//   ....[12]....
        /*0194*/ 	.word	0xffffffff


	//   ....[13]....
        /*0198*/ 	.word	0xffffffff


	//   ....[14]....
        /*019c*/ 	.word	0x0500000f


	//   ....[15]....
        /*01a0*/ 	.word	0x0500000f


	//   ....[16]....
        /*01a4*/ 	.word	0x0500000f


	//----- nvinfo : EIATTR_COOP_GROUP_INSTR_OFFSETS
	.align		4
.L_17915:
        /*01a8*/ 	.byte	0x04, 0x28
        /*01aa*/ 	.short	(.L_17917 - .L_17916)


	//   ....[0]....
.L_17916:
        /*01ac*/ 	.word	0x00000270


	//   ....[1]....
        /*01b0*/ 	.word	0x00000290


	//   ....[2]....
        /*01b4*/ 	.word	0x000002b0


	//   ....[3]....
        /*01b8*/ 	.word	0x000003c0


	//   ....[4]....
        /*01bc*/ 	.word	0x000003e0


	//   ....[5]....
        /*01c0*/ 	.word	0x00000400


	//   ....[6]....
        /*01c4*/ 	.word	0x00001230


	//   ....[7]....
        /*01c8*/ 	.word	0x00001260


	//   ....[8]....
        /*01cc*/ 	.word	0x00001280


	//   ....[9]....
        /*01d0*/ 	.word	0x000012a0


	//   ....[10]....
        /*01d4*/ 	.word	0x000012c0


	//   ....[11]....
        /*01d8*/ 	.word	0x00001310


	//   ....[12]....
        /*01dc*/ 	.word	0x00001330


	//   ....[13]....
        /*01e0*/ 	.word	0x00001350


	//   ....[14]....
        /*01e4*/ 	.word	0x00002010


	//   ....[15]....
        /*01e8*/ 	.word	0x00002070


	//   ....[16]....
        /*01ec*/ 	.word	0x000020d0


	//----- nvinfo : EIATTR_VRC_CTA_INIT_COUNT
	.align		4
.L_17917:
        /*01f0*/ 	.byte	0x02, 0x4a
	.zero		1
	.zero		1


	//----- nvinfo : EIATTR_SYSCALL_OFFSETS
	.align		4
        /*01f4*/ 	.byte	0x04, 0x46
        /*01f6*/ 	.short	(.L_17919 - .L_17918)


	//   ....[0]....
.L_17918:
        /*01f8*/ 	.word	0x00000220


	//----- nvinfo : EIATTR_EXIT_INSTR_OFFSETS
	.align		4
.L_17919:
        /*01fc*/ 	.byte	0x04, 0x1c
        /*01fe*/ 	.short	(.L_17921 - .L_17920)


	//   ....[0]....
.L_17920:
        /*0200*/ 	.word	0x00001e40


	//   ....[1]....
        /*0204*/ 	.word	0x00001fc0


	//----- nvinfo : EIATTR_CRS_STACK_SIZE
	.align		4
.L_17921:
        /*0208*/ 	.byte	0x04, 0x1e
        /*020a*/ 	.short	(.L_17923 - .L_17922)
.L_17922:
        /*020c*/ 	.word	0x00000000


	//----- nvinfo : EIATTR_CBANK_PARAM_SIZE
	.align		4
.L_17923:
        /*0210*/ 	.byte	0x03, 0x19
        /*0212*/ 	.short	0x007c


	//----- nvinfo : EIATTR_PARAM_CBANK
	.align		4
        /*0214*/ 	.byte	0x04, 0x0a
        /*0216*/ 	.short	(.L_17925 - .L_17924)
	.align		4
.L_17924:
        /*0218*/ 	.word	index@(.nv.constant0._ZN4vllm25paged_attention_v1_kernelIthLi96ELi8ELi128ELNS_18Fp8KVCacheDataTypeE1ELb0EEEvPT_PKS2_PKT0_S8_ifPKiSA_iPKfiiiSC_SC_iiiii)
        /*021c*/ 	.short	0x0380
        /*021e*/ 	.short	0x007c


	//----- nvinfo : EIATTR_SW_WAR
	.align		4
.L_17925:
        /*0220*/ 	.byte	0x04, 0x36
        /*0222*/ 	.short	(.L_17927 - .L_17926)
.L_17926:
        /*0224*/ 	.word	0x00000008
.L_17927:


//--------------------- .nv.info._ZN4vllm25paged_attention_v1_kernelIthLi80ELi8ELi128ELNS_18Fp8KVCacheDataTypeE1ELb0EEEvPT_PKS2_PKT0_S8_ifPKiSA_iPKfiiiSC_SC_iiiii --------------------------
	.section	.nv.info._ZN4vllm25paged_attention_v1_kernelIthLi80ELi8ELi128ELNS_18Fp8KVCacheDataTypeE1ELb0EEEvPT_PKS2_PKT0_S8_ifPKiSA_iPKfiiiSC_SC_iiiii,"",@"SHT_CUDA_INFO"
	.sectionflags	@""
	.align	4


	//----- nvinfo : EIATTR_CUDA_API_VERSION
	.align		4
        /*0000*/ 	.byte	0x04, 0x37
        /*0002*/ 	.short	(.L_17929 - .L_17928)
.L_17928:
        /*0004*/ 	.word	0x00000082


	//----- nvinfo : EIATTR_KPARAM_INFO
	.align		4
.L_17929:
        /*0008*/ 	.byte	0x04, 0x17
        /*000a*/ 	.short	(.L_17931 - .L_17930)
.L_17930:
        /*000c*/ 	.word	0x00000000
        /*0010*/ 	.short	0x0013
        /*0012*/ 	.short	0x0078
        /*0014*/ 	.byte	0x00, 0xf0, 0x11, 0x00


	//----- nvinfo : EIATTR_KPARAM_INFO
	.align		4
.L_17931:
        /*0018*/ 	.byte	0x04, 0x17
        /*001a*/ 	.short	(.L_17933 - .L_17932)
.L_17932:
        /*001c*/ 	.word	0x00000000
        /*0020*/ 	.short	0x0012
        /*0022*/ 	.short	0x0074
        /*0024*/ 	.byte	0x00, 0xf0, 0x11, 0x00


	//----- nvinfo : EIATTR_KPARAM_INFO
	.align		4
.L_17933:
        /*0028*/ 	.byte	0x04, 0x17
        /*002a*/ 	.short	(.L_17935 - .L_17934)
.L_17934:
        /*002c*/ 	.word	0x00000000
        /*0030*/ 	.short	0x0011
        /*0032*/ 	.short	0x0070
        /*0034*/ 	.byte	0x00, 0xf0, 0x11, 0x00


	//----- nvinfo : EIATTR_KPARAM_INFO
	.align		4
.L_17935:
        /*0038*/ 	.byte	0x04, 0x17
        /*003a*/ 	.short	(.L_17937 - .L_17936)
.L_17936:
        /*003c*/ 	.word	0x00000000
        /*0040*/ 	.short	0x0010
        /*0042*/ 	.short	0x006c
        /*0044*/ 	.byte	0x00, 0xf0, 0x11, 0x00


	//----- nvinfo : EIATTR_KPARAM_INFO
	.align		4
.L_17937:
        /*0048*/ 	.byte	0x04, 0x17
        /*004a*/ 	.short	(.L_17939 - .L_17938)
.L_17938:
        /*004c*/ 	.word	0x00000000
        /*0050*/ 	.short	0x000f
        /*0052*/ 	.short	0x0068
        /*0054*/ 	.byte	0x00, 0xf0, 0x11, 0x00


	//----- nvinfo : EIATTR_KPARAM_INFO
	.align		4
.L_17939:
        /*0058*/ 	.byte	0x04, 0x17
        /*005a*/ 	.short	(.L_17941 - .L_17940)
.L_17940:
        /*005c*/ 	.word	0x00000000
        /*0060*/ 	.short	0x000e
        /*0062*/ 	.short	0x0060
        /*0064*/ 	.byte	0x00, 0xf5, 0x21, 0x00


	//----- nvinfo : EIATTR_KPARAM_INFO
	.align		4
.L_17941:
        /*0068*/ 	.byte	0x04, 0x17
        /*006a*/ 	.short	(.L_17943 - .L_17942)
.L_17942:
        /*006c*/ 	.word	0x00000000
        /*0070*/ 	.short	0x000d
        /*0072*/ 	.short	0x0058
        /*0074*/ 	.byte	0x00, 0xf5, 0x21, 0x00


	//----- nvinfo : EIATTR_KPARAM_INFO
	.align		4
.L_17943:
        /*0078*/ 	.byte	0x04, 0x17
        /*007a*/ 	.short	(.L_17945 - .L_17944)
.L_17944:
        /*007c*/ 	.word	0x00000000
        /*0080*/ 	.short	0x000c
        /*0082*/ 	.short	0x0050
        /*0084*/ 	.byte	0x00, 0xf0, 0x11, 0x00


	//----- nvinfo : EIATTR_KPARAM_INFO
	.align		4
.L_17945:
        /*0088*/ 	.byte	0x04, 0x17
        /*008a*/ 	.short	(.L_17947 - .L_17946)
.L_17946:
        /*008c*/ 	.word	0x00000000
        /*0090*/ 	.short	0x000b
        /*0092*/ 	.short	0x004c
        /*0094*/ 	.byte	0x00, 0xf0, 0x11, 0x00


	//----- nvinfo : EIATTR_KPARAM_INFO
	.align		4
.L_17947:
        /*0098*/ 	.byte	0x04, 0x17
        /*009a*/ 	.short	(.L_17949 - .L_17948)
.L_17948:
        /*009c*/ 	.word	0x00000000
        /*00a0*/ 	.short	0x000a
        /*00a2*/ 	.short	0x0048
        /*00a4*/ 	.byte	0x00, 0xf0, 0x11, 0x00


	//----- nvinfo : EIATTR_KPARAM_INFO
	.align		4
.L_17949:
        /*00a8*/ 	.byte	0x04, 0x17
        /*00aa*/ 	.short	(.L_17951 - .L_17950)
.L_17950:
        /*00ac*/ 	.word	0x00000000
        /*00b0*/ 	.short	0x0009
        /*00b2*/ 	.short	0x0040
        /*00b4*/ 	.byte	0x00, 0xf5, 0x21, 0x00


	//----- nvinfo : EIATTR_KPARAM_INFO
	.align		4
.L_17951:
        /*00b8*/ 	.byte	0x04, 0x17
        /*00ba*/ 	.short	(.L_17953 - .L_17952)
.L_17952:
        /*00bc*/ 	.word	0x00000000
        /*00c0*/ 	.short	0x0008
        /*00c2*/ 	.short	0x0038
        /*00c4*/ 	.byte	0x00, 0xf0, 0x11, 0x00


	//----- nvinfo : EIATTR_KPARAM_INFO
	.align		4
.L_17953:
        /*00c8*/ 	.byte	0x04, 0x17
        /*00ca*/ 	.short	(.L_17955 - .L_17954)
.L_17954:
        /*00cc*/ 	.word	0x00000000
        /*00d0*/ 	.short	0x0007
        /*00d2*/ 	.short	0x0030
        /*00d4*/ 	.byte	0x00, 0xf5, 0x21, 0x00


	//----- nvinfo : EIATTR_KPARAM_INFO
	.align		4
.L_17955:
        /*00d8*/ 	.byte	0x04, 0x17
        /*00da*/ 	.short	(.L_17957 - .L_17956)
.L_17956:
        /*00dc*/ 	.word	0x00000000
        /*00e0*/ 	.short	0x0006
        /*00e2*/ 	.short	0x0028
        /*00e4*/ 	.byte	0x00, 0xf5, 0x21, 0x00


	//----- nvinfo : EIATTR_KPARAM_INFO
	.align		4
.L_17957:
        /*00e8*/ 	.byte	0x04, 0x17
        /*00ea*/ 	.short	(.L_17959 - .L_17958)
.L_17958:
        /*00ec*/ 	.word	0x00000000
        /*00f0*/ 	.short	0x0005
        /*00f2*/ 	.short	0x0024
        /*00f4*/ 	.byte	0x00, 0xf0, 0x11, 0x00


	//----- nvinfo : EIATTR_KPARAM_INFO
	.align		4
.L_17959:
        /*00f8*/ 	.byte	0x04, 0x17
        /*00fa*/ 	.short	(.L_17961 - .L_17960)
.L_17960:
        /*00fc*/ 	.word	0x00000000
        /*0100*/ 	.short	0x0004
        /*0102*/ 	.short	0x0020
        /*0104*/ 	.byte	0x00, 0xf0, 0x11, 0x00


	//----- nvinfo : EIATTR_KPARAM_INFO
	.align		4
.L_17961:
        /*0108*/ 	.byte	0x04, 0x17
        /*010a*/ 	.short	(.L_17963 - .L_17962)
.L_17962:
        /*010c*/ 	.word	0x00000000
        /*0110*/ 	.short	0x0003
        /*0112*/ 	.short	0x0018
        /*0114*/ 	.byte	0x00, 0xf5, 0x21, 0x00


	//----- nvinfo : EIATTR_KPARAM_INFO
	.align		4
.L_17963:
        /*0118*/ 	.byte	0x04, 0x17
        /*011a*/ 	.short	(.L_17965 - .L_17964)
.L_17964:
        /*011c*/ 	.word	0x00000000
        /*0120*/ 	.short	0x0002
        /*0122*/ 	.short	0x0010
        /*0124*/ 	.byte	0x00, 0xf5, 0x21, 0x00


	//----- nvinfo : EIATTR_KPARAM_INFO
	.align		4
.L_17965:
        /*0128*/ 	.byte	0x04, 0x17
        /*012a*/ 	.short	(.L_17967 - .L_17966)
.L_17966:
        /*012c*/ 	.word	0x00000000
        /*0130*/ 	.short	0x0001
        /*0132*/ 	.short	0x0008
        /*0134*/ 	.byte	0x00, 0xf5, 0x21, 0x00


	//----- nvinfo : EIATTR_KPARAM_INFO
	.align		4
.L_17967:
        /*0138*/ 	.byte	0x04, 0x17
        /*013a*/ 	.short	(.L_17969 - .L_17968)
.L_17968:
        /*013c*/ 	.word	0x00000000
        /*0140*/ 	.short	0x0000
        /*0142*/ 	.short	0x0000
        /*0144*/ 	.byte	0x00, 0xf5, 0x21, 0x00


	//----- nvinfo : EIATTR_SPARSE_MMA_MASK
	.align		4
.L_17969:
        /*0148*/ 	.byte	0x03, 0x50
        /*014a*/ 	.short	0x0000


	//----- nvinfo : EIATTR_MAXREG_COUNT
	.align		4
        /*014c*/ 	.byte	0x03, 0x1b
        /*014e*/ 	.short	0x00ff


	//----- nvinfo : EIATTR_NUM_BARRIERS
	.align		4
        /*0150*/ 	.byte	0x02, 0x4c
        /*0152*/ 	.byte	0x01
	.zero		1


	//----- nvinfo : EIATTR_EXTERNS
	.align		4
        /*0154*/ 	.byte	0x04, 0x0f
        /*0156*/ 	.short	(.L_17971 - .L_17970)


	//   ....[0]....
	.align		4
.L_17970:
        /*0158*/ 	.word	index@(__assertfail)


	//----- nvinfo : EIATTR_MERCURY_ISA_VERSION
	.align		4
.L_17971:
        /*015c*/ 	.byte	0x03, 0x5f
        /*015e*/ 	.short	0x0101


	//----- nvinfo : EIATTR_COOP_GROUP_MASK_REGIDS
	.align		4
        /*0160*/ 	.byte	0x04, 0x29
        /*0162*/ 	.short	(.L_17973 - .L_17972)


	//   ....[0]....
.L_17972:
        /*0164*/ 	.word	0xffffffff


	//   ....[1]....
        /*0168*/ 	.word	0xffffffff


	//   ....[2]....
        /*016c*/ 	.word	0xffffffff


	//   ....[3]....
        /*0170*/ 	.word	0xffffffff


	//   ....[4]....
        /*0174*/ 	.word	0xffffffff


	//   ....[5]....
        /*0178*/ 	.word	0xffffffff


	//   ....[6]....
        /*017c*/ 	.word	0xffffffff


	//   ....[7]....
        /*0180*/ 	.word	0xffffffff


	//   ....[8]....
        /*0184*/ 	.word	0xffffffff


	//   ....[9]....
        /*0188*/ 	.word	0xffffffff


	//   ....[10]....
        /*018c*/ 	.word	0xffffffff


	//   ....[11]....
        /*0190*/ 	.word	0xffffffff


	//   ....[12]....
        /*0194*/ 	.word	0xffffffff


	//   ....[13]....
        /*0198*/ 	.word	0xffffffff


	//   ....[14]....
        /*019c*/ 	.word	0x0500000f


	//   ....[15]....
        /*01a0*/ 	.word	0x0500000f


	//   ....[16]....
        /*01a4*/ 	.word	0x0500000f


	//----- nvinfo : EIATTR_COOP_GROUP_INSTR_OFFSETS
	.align		4
.L_17973:
        /*01a8*/ 	.byte	0x04, 0x28
        /*01aa*/ 	.short	(.L_17975 - .L_17974)


	//   ....[0]....
.L_17974:
        /*01ac*/ 	.word	0x00000270


	//   ....[1]....
        /*01b0*/ 	.word	0x00000290


	//   ....[2]....
        /*01b4*/ 	.word	0x000002b0


	//   ....[3]....
        /*01b8*/ 	.word	0x000003c0


	//   ....[4]....
        /*01bc*/ 	.word	0x000003e0


	//   ....[5]....
        /*01c0*/ 	.word	0x00000400


	//   ....[6]....
        /*01c4*/ 	.word	0x00001230


	//   ....[7]....
        /*01c8*/ 	.word	0x00001260


	//   ....[8]....
        /*01cc*/ 	.word	0x00001280


	//   ....[9]....
        /*01d0*/ 	.word	0x000012a0


	//   ....[10]....
        /*01d4*/ 	.word	0x000012c0


	//   ....[11]....
        /*01d8*/ 	.word	0x00001310


	//   ....[12]....
        /*01dc*/ 	.word	0x00001330


	//   ....[13]....
        /*01e0*/ 	.word	0x00001350


	//   ....[14]....
        /*01e4*/ 	.word	0x00002120


	//   ....[15]....
        /*01e8*/ 	.word	0x00002180


	//   ....[16]....
        /*01ec*/ 	.word	0x000021e0


	//----- nvinfo : EIATTR_VRC_CTA_INIT_COUNT
	.align		4
.L_17975:
        /*01f0*/ 	.byte	0x02, 0x4a
	.zero		1
	.zero		1


	//----- nvinfo : EIATTR_SYSCALL_OFFSETS
	.align		4
        /*01f4*/ 	.byte	0x04, 0x46
        /*01f6*/ 	.short	(.L_17977 - .L_17976)


	//   ....[0]....
.L_17976:
        /*01f8*/ 	.word	0x00000220


	//----- nvinfo : EIATTR_EXIT_INSTR_OFFSETS
	.align		4
.L_17977:
        /*01fc*/ 	.byte	0x04, 0x1c
        /*01fe*/ 	.short	(.L_17979 - .L_17978)


	//   ....[0]....
.L_17978:
        /*0200*/ 	.word	0x00001f70


	//   ....[1]....
        /*0204*/ 	.word	0x000020a0


	//   ....[2]....
        /*0208*/ 	.word	0x000020d0


	//----- nvinfo : EIATTR_CRS_STACK_SIZE
	.align		4
.L_17979:
        /*020c*/ 	.byte	0x04, 0x1e
        /*020e*/ 	.short	(.L_17981 - .L_17980)
.L_17980:
        /*0210*/ 	.word	0x00000000


	//----- nvinfo : EIATTR_CBANK_PARAM_SIZE
	.align		4
.L_17981:
        /*0214*/ 	.byte	0x03, 0x19
        /*0216*/ 	.short	0x007c


	//----- nvinfo : EIATTR_PARAM_CBANK
	.align		4
        /*0218*/ 	.byte	0x04, 0x0a
        /*021a*/ 	.short	(.L_17983 - .L_17982)
	.align		4
.L_17982:
        /*021c*/ 	.word	index@(.nv.constant0._ZN4vllm25paged_attention_v1_kernelIthLi80ELi8ELi128ELNS_18Fp8KVCacheDataTypeE1ELb0EEEvPT_PKS2_PKT0_S8_ifPKiSA_iPKfiiiSC_SC_iiiii)
        /*0220*/ 	.short	0x0380
        /*0222*/ 	.short	0x007c


	//----- nvinfo : EIATTR_SW_WAR
	.align		4
.L_17983:
        /*0224*/ 	.byte	0x04, 0x36
        /*0226*/ 	.short	(.L_17985 - .L_17984)
.L_17984:
        /*0228*/ 	.word	0x00000008
.L_17985:


//--------------------- .nv.info._ZN4vllm25paged_attention_v1_kernelIthLi64ELi8ELi128ELNS_18Fp8KVCacheDataTypeE1ELb0EEEvPT_PKS2_PKT0_S8_ifPKiSA_iPKfiiiSC_SC_iiiii --------------------------
	.section	.nv.info._ZN4vllm25paged_attention_v1_kernelIthLi64ELi8ELi128ELNS_18Fp8KVCacheDataTypeE1ELb0EEEvPT_PKS2_PKT0_S8_ifPKiSA_iPKfiiiSC_SC_iiiii,"",@"SHT_CUDA_INFO"
	.sectionflags	@""
	.align	4


	//----- nvinfo : EIATTR_CUDA_API_VERSION
	.align		4
        /*0000*/ 	.byte	0x04, 0x37
        /*0002*/ 	.short	(.L_17987 - .L_17986)
.L_17986:
        /*0004*/ 	.word	0x00000082


	//----- nvinfo : EIATTR_KPARAM_INFO
	.align		4
.L_17987:
        /*0008*/ 	.byte	0x04, 0x17
        /*000a*/ 	.short	(.L_17989 - .L_17988)
.L_17988:
        /*000c*/ 	.word	0x00000000
        /*0010*/ 	.short	0x0013
        /*0012*/ 	.short	0x0078
        /*0014*/ 	.byte	0x00, 0xf0, 0x11, 0x00


	//----- nvinfo : EIATTR_KPARAM_INFO
	.align		4
.L_17989:
        /*0018*/ 	.byte	0x04, 0x17
        /*001a*/ 	.short	(.L_17991 - .L_17990)
.L_17990:
        /*001c*/ 	.word	0x00000000
        /*0020*/ 	.short	0x0012
        /*0022*/ 	.short	0x0074
        /*0024*/ 	.byte	0x00, 0xf0, 0x11, 0x00


	//----- nvinfo : EIATTR_KPARAM_INFO
	.align		4
.L_17991:
        /*0028*/ 	.byte	0x04, 0x17
        /*002a*/ 	.short	(.L_17993 - .L_17992)
.L_17992:
        /*002c*/ 	.word	0x00000000
        /*0030*/ 	.short	0x0011
        /*0032*/ 	.short	0x0070
        /*0034*/ 	.byte	0x00, 0xf0, 0x11, 0x00


	//----- nvinfo : EIATTR_KPARAM_INFO
	.align		4
.L_17993:
        /*0038*/ 	.byte	0x04, 0x17
        /*003a*/ 	.short	(.L_17995 - .L_17994)
.L_17994:
        /*003c*/ 	.word	0x00000000
        /*0040*/ 	.short	0x0010
        /*0042*/ 	.short	0x006c
        /*0044*/ 	.byte	0x00, 0xf0, 0x11, 0x00


	//----- nvinfo : EIATTR_KPARAM_INFO
	.align		4
.L_17995:
        /*0048*/ 	.byte	0x04, 0x17
        /*004a*/ 	.short	(.L_17997 - .L_17996)
.L_17996:
        /*004c*/ 	.word	0x00000000
        /*0050*/ 	.short	0x000f
        /*0052*/ 	.short	0x0068
        /*0054*/ 	.byte	0x00, 0xf0, 0x11, 0x00


	//----- nvinfo : EIATTR_KPARAM_INFO
	.align		4
.L_17997:
        /*0058*/ 	.byte	0x04, 0x17
        /*005a*/ 	.short	(.L_17999 - .L_17998)
.L_17998:
        /*005c*/ 	.word	0x00000000
        /*0060*/ 	.short	0x000e
        /*0062*/ 	.short	0x0060
        /*0064*/ 	.byte	0x00, 0xf5, 0x21, 0x00


	//----- nvinfo : EIATTR_KPARAM_INFO
	.align		4
.L_17999:
        /*0068*/ 	.byte	0x04, 0x17
        /*006a*/ 	.short	(.L_18001 - .L_18000)
.L_18000:
        /*006c*/ 	.word	0x00000000
        /*0070*/ 	.short	0x000d
        /*0072*/ 	.short	0x0058
        /*0074*/ 	.byte	0x00, 0xf5, 0x21, 0x00


	//----- nvinfo : EIATTR_KPARAM_INFO
	.align		4
.L_18001:
        /*0078*/ 	.byte	0x04, 0x17
        /*007a*/ 	.short	(.L_18003 - .L_18002)
.L_18002:
        /*007c*/ 	.word	0x00000000
        /*0080*/ 	.short	0x000c
        /*0082*/ 	.short	0x0050
        /*0084*/ 	.byte	0x00, 0xf0, 0x11, 0x00


	//----- nvinfo : EIATTR_KPARAM_INFO
	.align		4
.L_18003:
        /*0088*/ 	.byte	0x04, 0x17
        /*008a*/ 	.short	(.L_18005 - .L_18004)
.L_18004:
        /*008c*/ 	.word	0x00000000
        /*0090*/ 	.short	0x000b
        /*0092*/ 	.short	0x004c
        /*0094*/ 	.byte	0x00, 0xf0, 0x11, 0x00


	//----- nvinfo : EIATTR_KPARAM_INFO
	.align		4
.L_18005:
        /*0098*/ 	.byte	0x04, 0x17
        /*009a*/ 	.short	(.L_18007 - .L_18006)
.L_18006:
        /*009c*/ 	.word	0x00000000
        /*00a0*/ 	.short	0x000a
        /*00a2*/ 	.short	0x0048
        /*00a4*/ 	.byte	0x00, 0xf0, 0x11, 0x00


	//----- nvinfo : EIATTR_KPARAM_INFO
	.align		4
.L_18007:
        /*00a8*/ 	.byte	0x04, 0x17
        /*00aa*/ 	.short	(.L_18009 - .L_18008)
.L_18008:
        /*00ac*/ 	.word	0x00000000
        /*00b0*/ 	.short	0x0009
        /*00b2*/ 	.short	0x0040
        /*00b4*/ 	.byte	0x00, 0xf5, 0x21, 0x00


	//----- nvinfo : EIATTR_KPARAM_INFO
	.align		4
.L_18009:
        /*00b8*/ 	.byte	0x04, 0x17
        /*00ba*/ 	.short	(.L_18011 - .L_18010)
.L_18010:
        /*00bc*/ 	.word	0x00000000
        /*00c0*/ 	.short	0x0008
        /*00c2*/ 	.short	0x0038
        /*00c4*/ 	.byte	0x00, 0xf0, 0x11, 0x00


	//----- nvinfo : EIATTR_KPARAM_INFO
	.align		4
.L_18011:
        /*00c8*/ 	.byte	0x04, 0x17
        /*00ca*/ 	.short	(.L_18013 - .L_18012)
.L_18012:
        /*00cc*/ 	.word	0x00000000
        /*00d0*/ 	.short	0x0007
        /*00d2*/ 	.short	0x0030
        /*00d4*/ 	.byte	0x00, 0xf5, 0x21, 0x00


	//----- nvinfo : EIATTR_KPARAM_INFO
	.align		4
.L_18013:
        /*00d8*/ 	.byte	0x04, 0x17
        /*00da*/ 	.short	(.L_18015 - .L_18014)
.L_18014:
        /*00dc*/ 	.word	0x00000000
        /*00e0*/ 	.short	0x0006
        /*00e2*/ 	.short	0x0028
        /*00e4*/ 	.byte	0x00, 0xf5, 0x21, 0x00


	//----- nvinfo : EIATTR_KPARAM_INFO
	.align		4
.L_18015:
        /*00e8*/ 	.byte	0x04, 0x17
        /*00ea*/ 	.short	(.L_18017 - .L_18016)
.L_18016:
        /*00ec*/ 	.word	0x00000000
        /*00f0*/ 	.short	0x0005
        /*00f2*/ 	.short	0x0024
        /*00f4*/ 	.byte	0x00, 0xf0, 0x11, 0x00


	//----- nvinfo : EIATTR_KPARAM_INFO
	.align		4
.L_18017:
        /*00f8*/ 	.byte	0x04, 0x17
        /*00fa*/ 	.short	(.L_18019 - .L_18018)
.L_18018:
        /*00fc*/ 	.word	0x00000000
        /*0100*/ 	.short	0x0004
        /*0102*/ 	.short	0x0020
        /*0104*/ 	.byte	0x00, 0xf0, 0x11, 0x00


	//----- nvinfo : EIATTR_KPARAM_INFO
	.align		4
.L_18019:
        /*0108*/ 	.byte	0x04, 0x17
        /*010a*/ 	.short	(.L_18021 - .L_18020)
.L_18020:
        /*010c*/ 	.word	0x00000000
        /*0110*/ 	.short	0x0003
        /*0112*/ 	.short	0x0018
        /*0114*/ 	.byte	0x00, 0xf5, 0x21, 0x00


	//----- nvinfo : EIATTR_KPARAM_INFO
	.align		4
.L_18021:
        /*0118*/ 	.byte	0x04, 0x17
        /*011a*/ 	.short	(.L_18023 - .L_18022)
.L_18022:
        /*011c*/ 	.word	0x00000000
        /*0120*/ 	.short	0x0002
        /*0122*/ 	.short	0x0010
        /*0124*/ 	.byte	0x00, 0xf5, 0x21, 0x00


	//----- nvinfo : EIATTR_KPARAM_INFO
	.align		4
.L_18023:
        /*0128*/ 	.byte	0x04, 0x17
        /*012a*/ 	.short	(.L_18025 - .L_18024)
.L_18024:
        /*012c*/ 	.word	0x00000000
        /*0130*/ 	.short	0x0001
        /*0132*/ 	.short	0x0008
        /*0134*/ 	.byte	0x00, 0xf5, 0x21, 0x00


	//----- nvinfo : EIATTR_KPARAM_INFO
	.align		4
.L_18025:
        /*0138*/ 	.byte	0x04, 0x17
        /*013a*/ 	.short	(.L_18027 - .L_18026)
.L_18026:
        /*013c*/ 	.word	0x00000000
        /*0140*/ 	.short	0x0000
        /*0142*/ 	.short	0x0000
        /*0144*/ 	.byte	0x00, 0xf5, 0x21, 0x00


	//----- nvinfo : EIATTR_SPARSE_MMA_MASK
	.align		4
.L_18027:
        /*0148*/ 	.byte	0x03, 0x50
        /*014a*/ 	.short	0x0000


	//----- nvinfo : EIATTR_MAXREG_COUNT
	.align		4
        /*014c*/ 	.byte	0x03, 0x1b
        /*014e*/ 	.short	0x00ff


	//----- nvinfo : EIATTR_NUM_BARRIERS
	.align		4
        /*0150*/ 	.byte	0x02, 0x4c
        /*0152*/ 	.byte	0x01
	.zero		1


	//----- nvinfo : EIATTR_EXTERNS
	.align		4
        /*0154*/ 	.byte	0x04, 0x0f
        /*0156*/ 	.short	(.L_18029 - .L_18028)


	//   ....[0]....
	.align		4
.L_18028:
        /*0158*/ 	.word	index@(__assertfail)


	//----- nvinfo : EIATTR_MERCURY_ISA_VERSION
	.align		4
.L_18029:
        /*015c*/ 	.byte	0x03, 0x5f
        /*015e*/ 	.short	0x0101


	//----- nvinfo : EIATTR_COOP_GROUP_MASK_REGIDS
	.align		4
        /*0160*/ 	.byte	0x04, 0x29
        /*0162*/ 	.short	(.L_18031 - .L_18030)


	//   ....[0]....
.L_18030:
        /*0164*/ 	.word	0xffffffff


	//   ....[1]....
        /*0168*/ 	.word	0xffffffff


	//   ....[2]....
        /*016c*/ 	.word	0xffffffff


	//   ....[3]....
        /*0170*/ 	.word	0xffffffff


	//   ....[4]....
        /*0174*/ 	.word	0xffffffff


	//   ....[5]....
        /*0178*/ 	.word	0xffffffff


	//   ....[6]....
        /*017c*/ 	.word	0xffffffff


	//   ....[7]....
        /*0180*/ 	.word	0xffffffff


	//   ....[8]....
        /*0184*/ 	.word	0xffffffff


	//   ....[9]....
        /*0188*/ 	.word	0xffffffff


	//   ....[10]....
        /*018c*/ 	.word	0xffffffff


	//   ....[11]....
        /*0190*/ 	.word	0xffffffff


	//   ....[12]....
        /*0194*/ 	.word	0xffffffff


	//   ....[13]....
        /*0198*/ 	.word	0xffffffff


	//   ....[14]....
        /*019c*/ 	.word	0x0500000f


	//   ....[15]....
        /*01a0*/ 	.word	0x0500000f


	//   ....[16]....
        /*01a4*/ 	.word	0x0500000f


	//----- nvinfo : EIATTR_COOP_GROUP_INSTR_OFFSETS
	.align		4
.L_18031:
        /*01a8*/ 	.byte	0x04, 0x28
        /*01aa*/ 	.short	(.L_18033 - .L_18032)


	//   ....[0]....
.L_18032:
        /*01ac*/ 	.word	0x00000270


	//   ....[1]....
        /*01b0*/ 	.word	0x00000290


	//   ....[2]....
        /*01b4*/ 	.word	0x000002b0


	//   ....[3]....
        /*01b8*/ 	.word	0x000003c0


	//   ....[4]....
        /*01bc*/ 	.word	0x000003e0


	//   ....[5]....
        /*01c0*/ 	.word	0x00000400


	//   ....[6]....
        /*01c4*/ 	.word	0x00001230


	//   ....[7]....
        /*01c8*/ 	.word	0x00001260


	//   ....[8]....
        /*01cc*/ 	.word	0x00001280


	//   ....[9]....
        /*01d0*/ 	.word	0x000012a0


	//   ....[10]....
        /*01d4*/ 	.word	0x000012c0


	//   ....[11]....
        /*01d8*/ 	.word	0x00001310


	//   ....[12]....
        /*01dc*/ 	.word	0x00001330


	//   ....[13]....
        /*01e0*/ 	.word	0x00001350


	//   ....[14]....
        /*01e4*/ 	.word	0x00002000


	//   ....[15]....
        /*01e8*/ 	.word	0x00002060


	//   ....[16]....
        /*01ec*/ 	.word	0x000020c0


	//----- nvinfo : EIATTR_VRC_CTA_INIT_COUNT
	.align		4
.L_18033:
        /*01f0*/ 	.byte	0x02, 0x4a
	.zero		1
	.zero		1


	//----- nvinfo : EIATTR_SYSCALL_OFFSETS
	.align		4
        /*01f4*/ 	.byte	0x04, 0x46
        /*01f6*/ 	.short	(.L_18035 - .L_18034)


	//   ....[0]....
.L_18034:
        /*01f8*/ 	.word	0x00000220


	//----- nvinfo : EIATTR_EXIT_INSTR_OFFSETS
	.align		4
.L_18035:
        /*01fc*/ 	.byte	0x04, 0x1c
        /*01fe*/ 	.short	(.L_18037 - .L_18036)


	//   ....[0]....
.L_18036:
        /*0200*/ 	.word	0x00001e70


	//   ....[1]....
        /*0204*/ 	.word	0x00001fb0


	//----- nvinfo : EIATTR_CRS_STACK_SIZE
	.align		4
.L_18037:
        /*0208*/ 	.byte	0x04, 0x1e
        /*020a*/ 	.short	(.L_18039 - .L_18038)
.L_18038:
        /*020c*/ 	.word	0x00000000


	//----- nvinfo : EIATTR_CBANK_PARAM_SIZE
	.align		4
.L_18039:
        /*0210*/ 	.byte	0x03, 0x19
        /*0212*/ 	.short	0x007c


	//----- nvinfo : EIATTR_PARAM_CBANK
	.align		4
        /*0214*/ 	.byte	0x04, 0x0a
        /*0216*/ 	.short	(.L_18041 - .L_18040)
	.align		4
.L_18040:
        /*0218*/ 	.word	index@(.nv.constant0._ZN4vllm25paged_attention_v1_kernelIthLi64ELi8ELi128ELNS_18Fp8KVCacheDataTypeE1ELb0EEEvPT_PKS2_PKT0_S8_ifPKiSA_iPKfiiiSC_SC_iiiii)
        /*021c*/ 	.short	0x0380
        /*021e*/ 	.short	0x007c


	//----- nvinfo : EIATTR_SW_WAR
	.align		4
.L_18041:
        /*0220*/ 	.byte	0x04, 0x36
        /*0222*/ 	.short	(.L_18043 - .L_18042)
.L_18042:
        /*0224*/ 	.word	0x00000008
.L_18043:


//--------------------- .nv.info._ZN4vllm25paged_attention_v1_kernelIthLi32ELi8ELi128ELNS_18Fp8KVCacheDataTypeE1ELb0EEEvPT_PKS2_PKT0_S8_ifPKiSA_iPKfiiiSC_SC_iiiii --------------------------
	.section	.nv.info._ZN4vllm25paged_attention_v1_kernelIthLi32ELi8ELi128ELNS_18Fp8KVCacheDataTypeE1ELb0EEEvPT_PKS2_PKT0_S8_ifPKiSA_iPKfiiiSC_SC_iiiii,"",@"SHT_CUDA_INFO"
	.sectionflags	@""
	.align	4


	//----- nvinfo : EIATTR_CUDA_API_VERSION
	.align		4
        /*0000*/ 	.byte	0x04, 0x37
        /*0002*/ 	.short	(.L_18045 - .L_18044)
.L_18044:
        /*0004*/ 	.word	0x00000082


	//----- nvinfo : EIATTR_KPARAM_INFO
	.align		4
.L_18045:
        /*0008*/ 	.byte	0x04, 0x17
        /*000a*/ 	.short	(.L_18047 - .L_18046)
.L_18046:
        /*000c*/ 	.word	0x00000000
        /*0010*/ 	.short	0x0013
        /*0012*/ 	.short	0x0078
        /*0014*/ 	.byte	0x00, 0xf0, 0x11, 0x00


	//----- nvinfo : EIATTR_KPARAM_INFO
	.align		4
.L_18047:
        /*0018*/ 	.byte	0x04, 0x17
        /*001a*/ 	.short	(.L_18049 - .L_18048)
.L_18048:
        /*001c*/ 	.word	0x00000000
        /*0020*/ 	.short	0x0012
        /*0022*/ 	.short	0x0074
        /*0024*/ 	.byte	0x00, 0xf0, 0x11, 0x00


	//----- nvinfo : EIATTR_KPARAM_INFO
	.align		4
.L_18049:
        /*0028*/ 	.byte	0x04, 0x17
        /*002a*/ 	.short	(.L_18051 - .L_18050)
.L_18050:
        /*002c*/ 	.word	0x00000000
        /*0030*/ 	.short	0x0011
        /*0032*/ 	.short	0x0070
        /*0034*/ 	.byte	0x00, 0xf0, 0x11, 0x00


	//----- nvinfo : EIATTR_KPARAM_INFO
	.align		4
.L_18051:
        /*0038*/ 	.byte	0x04, 0x17
        /*003a*/ 	.short	(.L_18053 - .L_18052)
.L_18052:
        /*003c*/ 	.word	0x00000000
        /*0040*/ 	.short	0x0010
        /*0042*/ 	.short	0x006c
        /*0044*/ 	.byte	0x00, 0xf0, 0x11, 0x00


	//----- nvinfo : EIATTR_KPARAM_INFO
	.align		4
.L_18053:
        /*0048*/ 	.byte	0x04, 0x17
        /*004a*/ 	.short	(.L_18055 - .L_18054)
.L_18054:
        /*004c*/ 	.word	0x00000000
        /*0050*/ 	.short	0x000f
        /*0052*/ 	.short	0x0068
        /*0054*/ 	.byte	0x00, 0xf0, 0x11, 0x00


	//----- nvinfo : EIATTR_KPARAM_INFO
	.align		4
.L_18055:
        /*0058*/ 	.byte	0x04, 0x17
        /*005a*/ 	.short	(.L_18057 - .L_18056)
.L_18056:
        /*005c*/ 	.word	0x00000000
        /*0060*/ 	.short	0x000e
        /*0062*/ 	.short	0x0060
        /*0064*/ 	.byte	0x00, 0xf5, 0x21, 0x00


	//----- nvinfo : EIATTR_KPARAM_INFO
	.align		4
.L_18057:
        /*0068*/ 	.byte	0x04, 0x17
        /*006a*/ 	.short	(.L_18059 - .L_18058)
.L_18058:
        /*006c*/ 	.word	0x00000000
        /*0070*/ 	.short	0x000d
        /*0072*/ 	.short	0x0058
        /*0074*/ 	.byte	0x00, 0xf5, 0x21, 0x00


	//----- nvinfo : EIATTR_KPARAM_INFO
	.align		4
.L_18059:
        /*0078*/ 	.byte	0x04, 0x17
        /*007a*/ 	.short	(.L_18061 - .L_18060)
.L_18060:
        /*007c*/ 	.word	0x00000000
        /*0080*/ 	.short	0x000c
        /*0082*/ 	.short	0x0050
        /*0084*/ 	.byte	0x00, 0xf0, 0x11, 0x00


	//----- nvinfo : EIATTR_KPARAM_INFO
	.align		4
.L_18061:
        /*0088*/ 	.byte	0x04, 0x17
        /*008a*/ 	.short	(.L_18063 - .L_18062)
.L_18062:
        /*008c*/ 	.word	0x00000000
        /*0090*/ 	.short	0x000b
        /*0092*/ 	.short	0x004c
        /*0094*/ 	.byte	0x00, 0xf0, 0x11, 0x00


	//----- nvinfo : EIATTR_KPARAM_INFO
	.align		4
.L_18063:
        /*0098*/ 	.byte	0x04, 0x17
        /*009a*/ 	.short	(.L_18065 - .L_18064)
.L_18064:
        /*009c*/ 	.word	0x00000000
        /*00a0*/ 	.short	0x000a
        /*00a2*/ 	.short	0x0048
        /*00a4*/ 	.byte	0x00, 0xf0, 0x11, 0x00


	//----- nvinfo : EIATTR_KPARAM_INFO
	.align		4
.L_18065:
        /*00a8*/ 	.byte	0x04, 0x17
        /*00aa*/ 	.short	(.L_18067 - .L_18066)
.L_18066:
        /*00ac*/ 	.word	0x00000000
        /*00b0*/ 	.short	0x0009
        /*00b2*/ 	.short	0x0040
        /*00b4*/ 	.byte	0x00, 0xf5, 0x21, 0x00


	//----- nvinfo : EIATTR_KPARAM_INFO
	.align		4
.L_18067:
        /*00b8*/ 	.byte	0x04, 0x17
        /*00ba*/ 	.short	(.L_18069 - .L_18068)
.L_18068:
        /*00bc*/ 	.word	0x00000000
        /*00c0*/ 	.short	0x0008
        /*00c2*/ 	.short	0x0038
        /*00c4*/ 	.byte	0x00, 0xf0, 0x11, 0x00


	//----- nvinfo : EIATTR_KPARAM_INFO
	.align		4
.L_18069:
        /*00c8*/ 	.byte	0x04, 0x17
        /*00ca*/ 	.short	(.L_18071 - .L_18070)
.L_18070:
        /*00cc*/ 	.word	0x00000000
        /*00d0*/ 	.short	0x0007
        /*00d2*/ 	.short	0x0030
        /*00d4*/ 	.byte	0x00, 0xf5, 0x21, 0x00


	//----- nvinfo : EIATTR_KPARAM_INFO
	.align		4
.L_18071:
        /*00d8*/ 	.byte	0x04, 0x17
        /*00da*/ 	.short	(.L_18073 - .L_18072)
.L_18072:
        /*00dc*/ 	.word	0x00000000
        /*00e0*/ 	.short	0x0006
        /*00e2*/ 	.short	0x0028
        /*00e4*/ 	.byte	0x00, 0xf5, 0x21, 0x00


	//----- nvinfo : EIATTR_KPARAM_INFO
	.align		4
.L_18073:
        /*00e8*/ 	.byte	0x04, 0x17
        /*00ea*/ 	.short	(.L_18075 - .L_18074)
.L_18074:
        /*00ec*/ 	.word	0x00000000
        /*00f0*/ 	.short	0x0005
        /*00f2*/ 	.short	0x0024
        /*00f4*/ 	.byte	0x00, 0xf0, 0x11, 0x00


	//----- nvinfo : EIATTR_KPARAM_INFO
	.align		4
.L_18075:
        /*00f8*/ 	.byte	0x04, 0x17
        /*00fa*/ 	.short	(.L_18077 - .L_18076)
.L_18076:
        /*00fc*/ 	.word	0x00000000
        /*0100*/ 	.short	0x0004
        /*0102*/ 	.short	0x0020
        /*0104*/ 	.byte	0x00, 0xf0, 0x11, 0x00


	//----- nvinfo : EIATTR_KPARAM_INFO
	.align		4
.L_18077:
        /*0108*/ 	.byte	0x04, 0x17
        /*010a*/ 	.short	(.L_18079 - .L_18078)
.L_18078:
        /*010c*/ 	.word	0x00000000
        /*0110*/ 	.short	0x0003
        /*0112*/ 	.short	0x0018
        /*0114*/ 	.byte	0x00, 0xf5, 0x21, 0x00


	//----- nvinfo : EIATTR_KPARAM_INFO
	.align		4
.L_18079:
        /*0118*/ 	.byte	0x04, 0x17
        /*011a*/ 	.short	(.L_18081 - .L_18080)
.L_18080:
        /*011c*/ 	.word	0x00000000
        /*0120*/ 	.short	0x0002
        /*0122*/ 	.short	0x0010
        /*0124*/ 	.byte	0x00, 0xf5, 0x21, 0x00


	//----- nvinfo : EIATTR_KPARAM_INFO
	.align		4
.L_18081:
        /*0128*/ 	.byte	0x04, 0x17
        /*012a*/ 	.short	(.L_18083 - .L_18082)
.L_18082:
        /*012c*/ 	.word	0x00000000
        /*0130*/ 	.short	0x0001
        /*0132*/ 	.short	0x0008
        /*0134*/ 	.byte	0x00, 0xf5, 0x21, 0x00


	//----- nvinfo : EIATTR_KPARAM_INFO
	.align		4
.L_18083:
        /*0138*/ 	.byte	0x04, 0x17
        /*013a*/ 	.short	(.L_18085 - .L_18084)
.L_18084:
        /*013c*/ 	.word	0x00000000
        /*0140*/ 	.short	0x0000
        /*0142*/ 	.short	0x0000
        /*0144*/ 	.byte	0x00, 0xf5, 0x21, 0x00


	//----- nvinfo : EIATTR_SPARSE_MMA_MASK
	.align		4
.L_18085:
        /*0148*/ 	.byte	0x03, 0x50
        /*014a*/ 	.short	0x0000


	//----- nvinfo : EIATTR_MAXREG_COUNT
	.align		4
        /*014c*/ 	.byte	0x03, 0x1b
        /*014e*/ 	.short	0x00ff


	//----- nvinfo : EIATTR_NUM_BARRIERS
	.align		4
        /*0150*/ 	.byte	0x02, 0x4c
        /*0152*/ 	.byte	0x01
	.zero		1


	//----- nvinfo : EIATTR_EXTERNS
	.align		4
        /*0154*/ 	.byte	0x04, 0x0f
        /*0156*/ 	.short	(.L_18087 - .L_18086)


	//   ....[0]....
	.align		4
.L_18086:
        /*0158*/ 	.word	index@(__assertfail)


	//----- nvinfo : EIATTR_MERCURY_ISA_VERSION
	.align		4
.L_18087:
        /*015c*/ 	.byte	0x03, 0x5f
        /*015e*/ 	.short	0x0101


	//----- nvinfo : EIATTR_COOP_GROUP_MASK_REGIDS
	.align		4
        /*0160*/ 	.byte	0x04, 0x29
        /*0162*/ 	.short	(.L_18089 - .L_18088)


	//   ....[0]....
.L_18088:
        /*0164*/ 	.word	0xffffffff


	//   ....[1]....
        /*0168*/ 	.word	0xffffffff


	//   ....[2]....
        /*016c*/ 	.word	0xffffffff


	//   ....[3]....
        /*0170*/ 	.word	0xffffffff


	//   ....[4]....
        /*0174*/ 	.word	0xffffffff


	//   ....[5]....
        /*0178*/ 	.word	0xffffffff


	//   ....[6]....
        /*017c*/ 	.word	0xffffffff


	//   ....[7]....
        /*0180*/ 	.word	0xffffffff


	//   ....[8]....
        /*0184*/ 	.word	0xffffffff


	//   ....[9]....
        /*0188*/ 	.word	0xffffffff


	//   ....[10]....
        /*018c*/ 	.word	0xffffffff


	//   ....[11]....
        /*0190*/ 	.word	0xffffffff


	//   ....[12]....
        /*0194*/ 	.word	0xffffffff


	//   ....[13]....
        /*0198*/ 	.word	0xffffffff


	//   ....[14]....
        /*019c*/ 	.word	0x0500000f


	//   ....[15]....
        /*01a0*/ 	.word	0x0500000f


	//   ....[16]....
        /*01a4*/ 	.word	0x0500000f


	//----- nvinfo : EIATTR_COOP_GROUP_INSTR_OFFSETS
	.align		4
.L_18089:
        /*01a8*/ 	.byte	0x04, 0x28
        /*01aa*/ 	.short	(.L_18091 - .L_18090)


	//   ....[0]....
.L_18090:
        /*01ac*/ 	.word	0x00000270


	//   ....[1]....
        /*01b0*/ 	.word	0x00000290


	//   ....[2]....
        /*01b4*/ 	.word	0x000002b0


	//   ....[3]....
        /*01b8*/ 	.word	0x000003c0


	//   ....[4]....
        /*01bc*/ 	.word	0x000003e0


	//   ....[5]....
        /*01c0*/ 	.word	0x00000400


	//   ....[6]....
        /*01c4*/ 	.word	0x00001230


	//   ....[7]....
        /*01c8*/ 	.word	0x00001260


	//   ....[8]....
        /*01cc*/ 	.word	0x00001280


	//   ....[9]....
        /*01d0*/ 	.word	0x000012a0


	//   ....[10]....
        /*01d4*/ 	.word	0x000012c0


	//   ....[11]....
        /*01d8*/ 	.word	0x00001310


	//   ....[12]....
        /*01dc*/ 	.word	0x00001330


	//   ....[13]....
        /*01e0*/ 	.word	0x00001350


	//   ....[14]....
        /*01e4*/ 	.word	0x00001ee0


	//   ....[15]....
        /*01e8*/ 	.word	0x00001f40


	//   ....[16]....
        /*01ec*/ 	.word	0x00001fa0


	//----- nvinfo : EIATTR_VRC_CTA_INIT_COUNT
	.align		4
.L_18091:
        /*01f0*/ 	.byte	0x02, 0x4a
	.zero		1
	.zero		1


	//----- nvinfo : EIATTR_SYSCALL_OFFSETS
	.align		4
        /*01f4*/ 	.byte	0x04, 0x46
        /*01f6*/ 	.short	(.L_18093 - .L_18092)


	//   ....[0]....
.L_18092:
        /*01f8*/ 	.word	0x00000220


	//----- nvinfo : EIATTR_EXIT_INSTR_OFFSETS
	.align		4
.L_18093:
        /*01fc*/ 	.byte	0x04, 0x1c
        /*01fe*/ 	.short	(.L_18095 - .L_18094)


	//   ....[0]....
.L_18094:
        /*0200*/ 	.word	0x00001d90


	//   ....[1]....
        /*0204*/ 	.word	0x00001e90


	//----- nvinfo : EIATTR_CRS_STACK_SIZE
	.align		4
.L_18095:
        /*0208*/ 	.byte	0x04, 0x1e
        /*020a*/ 	.short	(.L_18097 - .L_18096)
.L_18096:
        /*020c*/ 	.word	0x00000000


	//----- nvinfo : EIATTR_CBANK_PARAM_SIZE
	.align		4
.L_18097:
        /*0210*/ 	.byte	0x03, 0x19
        /*0212*/ 	.short	0x007c


	//----- nvinfo : EIATTR_PARAM_CBANK
	.align		4
        /*0214*/ 	.byte	0x04, 0x0a
        /*0216*/ 	.short	(.L_18099 - .L_18098)
	.align		4
.L_18098:
        /*0218*/ 	.word	index@(.nv.constant0._ZN4vllm25paged_attention_v1_kernelIthLi32ELi8ELi128ELNS_18Fp8KVCacheDataTypeE1ELb0EEEvPT_PKS2_PKT0_S8_ifPKiSA_iPKfiiiSC_SC_iiiii)
        /*021c*/ 	.short	0x0380
        /*021e*/ 	.short	0x007c


	//----- nvinfo : EIATTR_SW_WAR
	.align		4
.L_18099:
        /*0220*/ 	.byte	0x04, 0x36
        /*0222*/ 	.short	(.L_18101 - .L_18100)
.L_18100:
        /*0224*/ 	.word	0x00000008
.L_18101:


//--------------------- .nv.info._ZN4vllm25paged_attention_v1_kernelIthLi256ELi8ELi128ELNS_18Fp8KVCacheDataTypeE1ELb1EEEvPT_PKS2_PKT0_S8_ifPKiSA_iPKfiiiSC_SC_iiiii --------------------------
	.section	.nv.info._ZN4vllm25paged_attention_v1_kernelIthLi256ELi8ELi128ELNS_18Fp8KVCacheDataTypeE1ELb1EEEvPT_PKS2_PKT0_S8_ifPKiSA_iPKfiiiSC_SC_iiiii,"",@"SHT_CUDA_INFO"
	.sectionflags	@""
	.align	4


	//----- nvinfo : EIATTR_CUDA_API_VERSION
	.align		4
        /*0000*/ 	.byte	0x04, 0x37
        /*0002*/ 	.short	(.L_18103 - .L_18102)
.L_18102:
        /*0004*/ 	.word	0x00000082


	//----- nvinfo : EIATTR_KPARAM_INFO
	.align		4
.L_18103:
        /*0008*/ 	.byte	0x04, 0x17
        /*000a*/ 	.short	(.L_18105 - .L_18104)
.L_18104:
        /*000c*/ 	.word	0x00000000
        /*0010*/ 	.short	0x0013
        /*0012*/ 	.short	0x0078
        /*0014*/ 	.byte	0x00, 0xf0, 0x11, 0x00


	//----- nvinfo : EIATTR_KPARAM_INFO
	.align		4
.L_18105:
        /*0018*/ 	.byte	0x04, 0x17
        /*001a*/ 	.short	(.L_18107 - .L_18106)
.L_18106:
        /*001c*/ 	.word	0x00000000
        /*0020*/ 	.short	0x0012
        /*0022*/ 	.short	0x0074
        /*0024*/ 	.byte	0x00, 0xf0, 0x11, 0x00


	//----- nvinfo : EIATTR_KPARAM_INFO
	.align		4
.L_18107:
        /*0028*/ 	.byte	0x04, 0x17
        /*002a*/ 	.short	(.L_18109 - .L_18108)
.L_18108:
        /*002c*/ 	.word	0x00000000
        /*0030*/ 	.short	0x0011
        /*0032*/ 	.short	0x0070
        /*0034*/ 	.byte	0x00, 0xf0, 0x11, 0x00


	//----- nvinfo : EIATTR_KPARAM_INFO
	.align		4
.L_18109:
        /*0038*/ 	.byte	0x04, 0x17
        /*003a*/ 	.short	(.L_18111 - .L_18110)
.L_18110:
        /*003c*/ 	.word	0x00000000
        /*0040*/ 	.short	0x0010
        /*0042*/ 	.short	0x006c
        /*0044*/ 	.byte	0x00, 0xf0, 0x11, 0x00


	//----- nvinfo : EIATTR_KPARAM_INFO
	.align		4
.L_18111:
        /*0048*/ 	.byte	0x04, 0x17
        /*004a*/ 	.short	(.L_18113 - .L_18112)
.L_18112:
        /*004c*/ 	.word	0x00000000
        /*0050*/ 	.short	0x000f
        /*0052*/ 	.short	0x0068
        /*0054*/ 	.byte	0x00, 0xf0, 0x11, 0x00


	//----- nvinfo : EIATTR_KPARAM_INFO
	.align		4
.L_18113:
        /*0058*/ 	.byte	0x04, 0x17
        /*005a*/ 	.short	(.L_18115 - .L_18114)
.L_18114:
        /*005c*/ 	.word	0x00000000
        /*0060*/ 	.short	0x000e
        /*0062*/ 	.short	0x0060
        /*0064*/ 	.byte	0x00, 0xf5, 0x21, 0x00


	//----- nvinfo : EIATTR_KPARAM_INFO
	.align		4
.L_18115:
        /*0068*/ 	.byte	0x04, 0x17
        /*006a*/ 	.short	(.L_18117 - .L_18116)
.L_18116:
        /*006c*/ 	.word	0x00000000
        /*0070*/ 	.short	0x000d
        /*0072*/ 	.short	0x0058
        /*0074*/ 	.byte	0x00, 0xf5, 0x21, 0x00


	//----- nvinfo : EIATTR_KPARAM_INFO
	.align		4
.L_18117:
        /*0078*/ 	.byte	0x04, 0x17
        /*007a*/ 	.short	(.L_18119 - .L_18118)
.L_18118:
        /*007c*/ 	.word	0x00000000
        /*0080*/ 	.short	0x000c
        /*0082*/ 	.short	0x0050
        /*0084*/ 	.byte	0x00, 0xf0, 0x11, 0x00


	//----- nvinfo : EIATTR_KPARAM_INFO
	.align		4
.L_18119:
        /*0088*/ 	.byte	0x04, 0x17
        /*008a*/ 	.short	(.L_18121 - .L_18120)
.L_18120:
        /*008c*/ 	.word	0x00000000
        /*0090*/ 	.short	0x000b
        /*0092*/ 	.short	0x004c
        /*0094*/ 	.byte	0x00, 0xf0, 0x11, 0x00


	//----- nvinfo : EIATTR_KPARAM_INFO
	.align		4
.L_18121:
        /*0098*/ 	.byte	0x04, 0x17
        /*009a*/ 	.short	(.L_18123 - .L_18122)
.L_18122:
        /*009c*/ 	.word	0x00000000
        /*00a0*/ 	.short	0x000a
        /*00a2*/ 	.short	0x0048
        /*00a4*/ 	.byte	0x00, 0xf0, 0x11, 0x00


	//----- nvinfo : EIATTR_KPARAM_INFO
	.align		4
.L_18123:
        /*00a8*/ 	.byte	0x04, 0x17
        /*00aa*/ 	.short	(.L_18125 - .L_18124)
.L_18124:
        /*00ac*/ 	.word	0x00000000
        /*00b0*/ 	.short	0x0009
        /*00b2*/ 	.short	0x0040
        /*00b4*/ 	.byte	0x00, 0xf5, 0x21, 0x00


	//----- nvinfo : EIATTR_KPARAM_INFO
	.align		4
.L_18125:
        /*00b8*/ 	.byte	0x04, 0x17
        /*00ba*/ 	.short	(.L_18127 - .L_18126)
.L_18126:
        /*00bc*/ 	.word	0x00000000
        /*00c0*/ 	.short	0x0008
        /*00c2*/ 	.short	0x0038
        /*00c4*/ 	.byte	0x00, 0xf0, 0x11, 0x00


	//----- nvinfo : EIATTR_KPARAM_INFO
	.align		4
.L_18127:
        /*00c8*/ 	.byte	0x04, 0x17
        /*00ca*/ 	.short	(.L_18129 - .L_18128)
.L_18128:
        /*00cc*/ 	.word	0x00000000
        /*00d0*/ 	.short	0x0007
        /*00d2*/ 	.short	0x0030
        /*00d4*/ 	.byte	0x00, 0xf5, 0x21, 0x00


	//----- nvinfo : EIATTR_KPARAM_INFO
	.align		4
.L_18129:
        /*00d8*/ 	.byte	0x04, 0x17
        /*00da*/ 	.short	(.L_18131 - .L_18130)
.L_18130:
        /*00dc*/ 	.word	0x00000000
        /*00e0*/ 	.short	0x0006
        /*00e2*/ 	.short	0x0028
        /*00e4*/ 	.byte	0x00, 0xf5, 0x21, 0x00


	//----- nvinfo : EIATTR_KPARAM_INFO
	.align		4
.L_18131:
        /*00e8*/ 	.byte	0x04, 0x17
        /*00ea*/ 	.short	(.L_18133 - .L_18132)
.L_18132:
        /*00ec*/ 	.word	0x00000000
        /*00f0*/ 	.short	0x0005
        /*00f2*/ 	.short	0x0024
        /*00f4*/ 	.byte	0x00, 0xf0, 0x11, 0x00


	//----- nvinfo : EIATTR_KPARAM_INFO
	.align		4
.L_18133:
        /*00f8*/ 	.byte	0x04, 0x17
        /*00fa*/ 	.short	(.L_18135 - .L_18134)
.L_18134:
        /*00fc*/ 	.word	0x00000000
        /*0100*/ 	.short	0x0004
        /*0102*/ 	.short	0x0020
        /*0104*/ 	.byte	0x00, 0xf0, 0x11, 0x00


	//----- nvinfo : EIATTR_KPARAM_INFO
	.align		4
.L_18135:
        /*0108*/ 	.byte	0x04, 0x17
        /*010a*/ 	.short	(.L_18137 - .L_18136)
.L_18136:
        /*010c*/ 	.word	0x00000000
        /*0110*/ 	.short	0x0003
        /*0112*/ 	.short	0x0018
        /*0114*/ 	.byte	0x00, 0xf5, 0x21, 0x00


	//----- nvinfo : EIATTR_KPARAM_INFO
	.align		4
.L_18137:
        /*0118*/ 	.byte	0x04, 0x17
        /*011a*/ 	.short	(.L_18139 - .L_18138)
.L_18138:
        /*011c*/ 	.word	0x00000000
        /*0120*/ 	.short	0x0002
        /*0122*/ 	.short	0x0010
        /*0124*/ 	.byte	0x00, 0xf5, 0x21, 0x00


	//----- nvinfo : EIATTR_KPARAM_INFO
	.align		4
.L_18139:
        /*0128*/ 	.byte	0x04, 0x17
        /*012a*/ 	.short	(.L_18141 - .L_18140)
.L_18140:
        /*012c*/ 	.word	0x00000000
        /*0130*/ 	.short	0x0001
        /*0132*/ 	.short	0x0008
        /*0134*/ 	.byte	0x00, 0xf5, 0x21, 0x00


	//----- nvinfo : EIATTR_KPARAM_INFO
	.align		4
.L_18141:
        /*0138*/ 	.byte	0x04, 0x17
        /*013a*/ 	.short	(.L_18143 - .L_18142)
.L_18142:
        /*013c*/ 	.word	0x00000000
        /*0140*/ 	.short	0x0000
        /*0142*/ 	.short	0x0000
        /*0144*/ 	.byte	0x00, 0xf5, 0x21, 0x00


	//----- nvinfo : EIATTR_SPARSE_MMA_MASK
	.align		4
.L_18143:
        /*0148*/ 	.byte	0x03, 0x50
        /*014a*/ 	.short	0x0000


	//----- nvinfo : EIATTR_MAXREG_COUNT
	.align		4
        /*014c*/ 	.byte	0x03, 0x1b
        /*014e*/ 	.short	0x00ff


	//----- nvinfo : EIATTR_NUM_BARRIERS
	.align		4
        /*0150*/ 	.byte	0x02, 0x4c
        /*0152*/ 	.byte	0x01
	.zero		1


	//----- nvinfo : EIATTR_EXTERNS
	.align		4
        /*0154*/ 	.byte	0x04, 0x0f
        /*0156*/ 	.short	(.L_18145 - .L_18144)


	//   ....[0]....
	.align		4
.L_18144:
        /*0158*/ 	.word	index@(__assertfail)


	//----- nvinfo : EIATTR_MERCURY_ISA_VERSION
	.align		4
.L_18145:
        /*015c*/ 	.byte	0x03, 0x5f
        /*015e*/ 	.short	0x0101


	//----- nvinfo : EIATTR_COOP_GROUP_MASK_REGIDS
	.align		4
        /*0160*/ 	.byte	0x04, 0x29
        /*0162*/ 	.short	(.L_18147 - .L_18146)


	//   ....[0]....
.L_18146:
        /*0164*/ 	.word	0xffffffff


	//   ....[1]....
        /*0168*/ 	.word	0xffffffff


	//   ....[2]....
        /*016c*/ 	.word	0xffffffff


	//   ....[3]....
        /*0170*/ 	.word	0xffffffff


	//   ....[4]....
        /*0174*/ 	.word	0xffffffff


	//   ....[5]....
        /*0178*/ 	.word	0xffffffff


	//   ....[6]....
        /*017c*/ 	.word	0xffffffff


	//   ....[7]....
        /*0180*/ 	.word	0xffffffff


	//   ....[8]....
        /*0184*/ 	.word	0xffffffff


	//   ....[9]....
        /*0188*/ 	.word	0xffffffff


	//   ....[10]....
        /*018c*/ 	.word	0xffffffff


	//   ....[11]....
        /*0190*/ 	.word	0xffffffff


	//   ....[12]....
        /*0194*/ 	.word	0xffffffff


	//   ....[13]....
        /*0198*/ 	.word	0xffffffff


	//   ....[14]....
        /*019c*/ 	.word	0x0500000f


	//   ....[15]....
        /*01a0*/ 	.word	0x0500000f


	//   ....[16]....
        /*01a4*/ 	.word	0x0500000f


	//----- nvinfo : EIATTR_COOP_GROUP_INSTR_OFFSETS
	.align		4
.L_18147:
        /*01a8*/ 	.byte	0x04, 0x28
        /*01aa*/ 	.short	(.L_18149 - .L_18148)


	//   ....[0]....
.L_18148:
        /*01ac*/ 	.word	0x00000b30


	//   ....[1]....
        /*01b0*/ 	.word	0x00000b50


	//   ....[2]....
        /*01b4*/ 	.word	0x00000b70


	//   ....[3]....
        /*01b8*/ 	.word	0x00000c70


	//   ....[4]....
        /*01bc*/ 	.word	0x00000c90


	//   ....[5]....
        /*01c0*/ 	.word	0x00000cc0


	//   ....[6]....
        /*01c4*/ 	.word	0x00001b00


	//   ....[7]....
        /*01c8*/ 	.word	0x00001b30


	//   ....[8]....
        /*01cc*/ 	.word	0x00001b50


	//   ....[9]....
        /*01d0*/ 	.word	0x00001b70


	//   ....[10]....
        /*01d4*/ 	.word	0x00001b90


	//   ....[11]....
        /*01d8*/ 	.word	0x00001be0


	//   ....[12]....
        /*01dc*/ 	.word	0x00001c00


	//   ....[13]....
        /*01e0*/ 	.word	0x00001c20


	//   ....[14]....
        /*01e4*/ 	.word	0x000033d0


	//   ....[15]....
        /*01e8*/ 	.word	0x00003430


	//   ....[16]....
        /*01ec*/ 	.word	0x00003490


	//----- nvinfo : EIATTR_VRC_CTA_INIT_COUNT
	.align		4
.L_18149:
        /*01f0*/ 	.byte	0x02, 0x4a
	.zero		1
	.zero		1


	//----- nvinfo : EIATTR_SYSCALL_OFFSETS
	.align		4
        /*01f4*/ 	.byte	0x04, 0x46
        /*01f6*/ 	.short	(.L_18151 - .L_18150)


	//   ....[0]....
.L_18150:
        /*01f8*/ 	.word	0x00002a00


	//   ....[1]....
        /*01fc*/ 	.word	0x00003370


	//----- nvinfo : EIATTR_EXIT_INSTR_OFFSETS
	.align		4
.L_18151:
        /*0200*/ 	.byte	0x04, 0x1c
        /*0202*/ 	.short	(.L_18153 - .L_18152)


	//   ....[0]....
.L_18152:
        /*0204*/ 	.word	0x00003090


	//   ....[1]....
        /*0208*/ 	.word	0x00003270


	//   ....[2]....
        /*020c*/ 	.word	0x00003380


	//----- nvinfo : EIATTR_CRS_STACK_SIZE
	.align		4
.L_18153:
        /*0210*/ 	.byte	0x04, 0x1e
        /*0212*/ 	.short	(.L_18155 - .L_18154)
.L_18154:
        /*0214*/ 	.word	0x00000000


	//----- nvinfo : EIATTR_CBANK_PARAM_SIZE
	.align		4
.L_18155:
        /*0218*/ 	.byte	0x03, 0x19
        /*021a*/ 	.short	0x007c


	//----- nvinfo : EIATTR_PARAM_CBANK
	.align		4
        /*021c*/ 	.byte	0x04, 0x0a
        /*021e*/ 	.short	(.L_18157 - .L_18156)
	.align		4
.L_18156:
        /*0220*/ 	.word	index@(.nv.constant0._ZN4vllm25paged_attention_v1_kernelIthLi256ELi8ELi128ELNS_18Fp8KVCacheDataTypeE1ELb1EEEvPT_PKS2_PKT0_S8_ifPKiSA_iPKfiiiSC_SC_iiiii)
        /*0224*/ 	.short	0x0380
        /*0226*/ 	.short	0x007c


	//----- nvinfo : EIATTR_SW_WAR
	.align		4
.L_18157:
        /*0228*/ 	.byte	0x04, 0x36
        /*022a*/ 	.short	(.L_18159 - .L_18158)
.L_18158:
        /*022c*/ 	.word	0x00000008
.L_18159:


//--------------------- .nv.info._ZN4vllm25paged_attention_v1_kernelIthLi192ELi8ELi128ELNS_18Fp8KVCacheDataTypeE1ELb1EEEvPT_PKS2_PKT0_S8_ifPKiSA_iPKfiiiSC_SC_iiiii --------------------------
	.section	.nv.info._ZN4vllm25paged_attention_v1_kernelIthLi192ELi8ELi128ELNS_18Fp8KVCacheDataTypeE1ELb1EEEvPT_PKS2_PKT0_S8_ifPKiSA_iPKfiiiSC_SC_iiiii,"",@"SHT_CUDA_INFO"
	.sectionflags	@""
	.align	4


	//----- nvinfo : EIATTR_CUDA_API_VERSION
	.align		4
        /*0000*/ 	.byte	0x04, 0x37
        /*0002*/ 	.short	(.L_18161 - .L_18160)
.L_18160:
        /*0004*/ 	.word	0x00000082


	//----- nvinfo : EIATTR_KPARAM_INFO
	.align		4
.L_18161:
        /*0008*/ 	.byte	0x04, 0x17
        /*000a*/ 	.short	(.L_18163 - .L_18162)
.L_18162:
        /*000c*/ 	.word	0x00000000
        /*0010*/ 	.short	0x0013
        /*0012*/ 	.short	0x0078
        /*0014*/ 	.byte	0x00, 0xf0, 0x11, 0x00


	//----- nvinfo : EIATTR_KPARAM_INFO
	.align		4
.L_18163:
        /*0018*/ 	.byte	0x04, 0x17
        /*001a*/ 	.short	(.L_18165 - .L_18164)
.L_18164:
        /*001c*/ 	.word	0x00000000
        /*0020*/ 	.short	0x0012
        /*0022*/ 	.short	0x0074
        /*0024*/ 	.byte	0x00, 0xf0, 0x11, 0x00


	//----- nvinfo : EIATTR_KPARAM_INFO
	.align		4
.L_18165:
        /*0028*/ 	.byte	0x04, 0x17
        /*002a*/ 	.short	(.L_18167 - .L_18166)
.L_18166:
        /*002c*/ 	.word	0x00000000
        /*0030*/ 	.short	0x0011
        /*0032*/ 	.short	0x0070
        /*0034*/ 	.byte	0x00, 0xf0, 0x11, 0x00


	//----- nvinfo : EIATTR_KPARAM_INFO
	.align		4
.L_18167:
        /*0038*/ 	.byte	0x04, 0x17
        /*003a*/ 	.short	(.L_18169 - .L_18168)
.L_18168:
        /*003c*/ 	.word	0x00000000
        /*0040*/ 	.short	0x0010
        /*0042*/ 	.short	0x006c
        /*0044*/ 	.byte	0x00, 0xf0, 0x11, 0x00


	//----- nvinfo : EIATTR_KPARAM_INFO
	.align		4
.L_18169:
        /*0048*/ 	.byte	0x04, 0x17
        /*004a*/ 	.short	(.L_18171 - .L_18170)
.L_18170:
        /*004c*/ 	.word	0x00000000
        /*0050*/ 	.short	0x000f
        /*0052*/ 	.short	0x0068
        /*0054*/ 	.byte	0x00, 0xf0, 0x11, 0x00


	//----- nvinfo : EIATTR_KPARAM_INFO
	.align		4
.L_18171:
        /*0058*/ 	.byte	0x04, 0x17
        /*005a*/ 	.short	(.L_18173 - .L_18172)
.L_18172:
        /*005c*/ 	.word	0x00000000
        /*0060*/ 	.short	0x000e
        /*0062*/ 	.short	0x0060
        /*0064*/ 	.byte	0x00, 0xf5, 0x21, 0x00


	//----- nvinfo : EIATTR_KPARAM_INFO
	.align		4
.L_18173:
        /*0068*/ 	.byte	0x04, 0x17
        /*006a*/ 	.short	(.L_18175 - .L_18174)
.L_18174:
        /*006c*/ 	.word	0x00000000
        /*0070*/ 	.short	0x000d
        /*0072*/ 	.short	0x0058
        /*0074*/ 	.byte	0x00, 0xf5, 0x21, 0x00


	//----- nvinfo : EIATTR_KPARAM_INFO
	.align		4
.L_18175:
        /*0078*/ 	.byte	0x04, 0x17
        /*007a*/ 	.short	(.L_18177 - .L_18176)
.L_18176:
        /*007c*/ 	.word	0x00000000
        /*0080*/ 	.short	0x000c
        /*0082*/ 	.short	0x0050
        /*0084*/ 	.byte	0x00, 0xf0, 0x11, 0x00


	//----- nvinfo : EIATTR_KPARAM_INFO
	.align		4
.L_18177:
        /*0088*/ 	.byte	0x04, 0x17
        /*008a*/ 	.short	(.L_18179 - .L_18178)
.L_18178:
        /*008c*/ 	.word	0x00000000
        /*0090*/ 	.short	0x000b
        /*0092*/ 	.short	0x004c
        /*0094*/ 	.byte	0x00, 0xf0, 0x11, 0x00


	//----- nvinfo : EIATTR_KPARAM_INFO
	.align		4
.L_18179:
        /*0098*/ 	.byte	0x04, 0x17
        /*009a*/ 	.short	(.L_18181 - .L_18180)
.L_18180:
        /*009c*/ 	.word	0x00000000
        /*00a0*/ 	.short	0x000a
        /*00a2*/ 	.short	0x0048
        /*00a4*/ 	.byte	0x00, 0xf0, 0x11, 0x00


	//----- nvinfo : EIATTR_KPARAM_INFO
	.align		4
.L_18181:
        /*00a8*/ 	.byte	0x04, 0x17
        /*00aa*/ 	.short	(.L_18183 - .L_18182)
.L_18182:
        /*00ac*/ 	.word	0x00000000
        /*00b0*/ 	.short	0x0009
        /*00b2*/ 	.short	0x0040
        /*00b4*/ 	.byte	0x00, 0xf5, 0x21, 0x00


	//----- nvinfo : EIATTR_KPARAM_INFO
	.align		4
.L_18183:
        /*00b8*/ 	.byte	0x04, 0x17
        /*00ba*/ 	.short	(.L_18185 - .L_18184)
.L_18184:
        /*00bc*/ 	.word	0x00000000
        /*00c0*/ 	.short	0x0008
        /*00c2*/ 	.short	0x0038
        /*00c4*/ 	.byte	0x00, 0xf0, 0x11, 0x00


	//----- nvinfo : EIATTR_KPARAM_INFO
	.align		4
.L_18185:
        /*00c8*/ 	.byte	0x04, 0x17
        /*00ca*/ 	.short	(.L_18187 - .L_18186)
.L_18186:
        /*00cc*/ 	.word	0x00000000
        /*00d0*/ 	.short	0x0007
        /*00d2*/ 	.short	0x0030
        /*00d4*/ 	.byte	0x00, 0xf5, 0x21, 0x00


	//----- nvinfo : EIATTR_KPARAM_INFO
	.align		4
.L_18187:
        /*00d8*/ 	.byte	0x04, 0x17
        /*00da*/ 	.short	(.L_18189 - .L_18188)
.L_18188:
        /*00dc*/ 	.word	0x00000000
        /*00e0*/ 	.short	0x0006
        /*00e2*/ 	.short	0x0028
        /*00e4*/ 	.byte	0x00, 0xf5, 0x21, 0x00


	//----- nvinfo : EIATTR_KPARAM_INFO
	.align		4
.L_18189:
        /*00e8*/ 	.byte	0x04, 0x17
        /*00ea*/ 	.short	(.L_18191 - .L_18190)
.L_18190:
        /*00ec*/ 	.word	0x00000000
        /*00f0*/ 	.short	0x0005
        /*00f2*/ 	.short	0x0024
        /*00f4*/ 	.byte	0x00, 0xf0, 0x11, 0x00


	//----- nvinfo : EIATTR_KPARAM_INFO
	.align		4
.L_18191:
        /*00f8*/ 	.byte	0x04, 0x17
        /*00fa*/ 	.short	(.L_18193 - .L_18192)
.L_18192:
        /*00fc*/ 	.word	0x00000000
        /*0100*/ 	.short	0x0004
        /*0102*/ 	.short	0x0020
        /*0104*/ 	.byte	0x00, 0xf0, 0x11, 0x00


	//----- nvinfo : EIATTR_KPARAM_INFO
	.align		4
.L_18193:
        /*0108*/ 	.byte	0x04, 0x17
        /*010a*/ 	.short	(.L_18195 - .L_18194)
.L_18194:
        /*010c*/ 	.word	0x00000000
        /*0110*/ 	.short	0x0003
        /*0112*/ 	.short	0x0018
        /*0114*/ 	.byte	0x00, 0xf5, 0x21, 0x00


	//----- nvinfo : EIATTR_KPARAM_INFO
	.align		4
.L_18195:
        /*0118*/ 	.byte	0x04, 0x17
        /*011a*/ 	.short	(.L_18197 - .L_18196)
.L_18196:
        /*011c*/ 	.word	0x00000000
        /*0120*/ 	.short	0x0002
        /*0122*/ 	.short	0x0010
        /*0124*/ 	.byte	0x00, 0xf5, 0x21, 0x00


	//----- nvinfo : EIATTR_KPARAM_INFO
	.align		4
.L_18197:
        /*0128*/ 	.byte	0x04, 0x17
        /*012a*/ 	.short	(.L_18199 - .L_18198)
.L_18198:
        /*012c*/ 	.word	0x00000000
        /*0130*/ 	.short	0x0001
        /*0132*/ 	.short	0x0008
        /*0134*/ 	.byte	0x00, 0xf5, 0x21, 0x00


	//----- nvinfo : EIATTR_KPARAM_INFO
	.align		4
.L_18199:
        /*0138*/ 	.byte	0x04, 0x17
        /*013a*/ 	.short	(.L_18201 - .L_18200)
.L_18200:
        /*013c*/ 	.word	0x00000000
        /*0140*/ 	.short	0x0000
        /*0142*/ 	.short	0x0000
        /*0144*/ 	.byte	0x00, 0xf5, 0x21, 0x00


	//----- nvinfo : EIATTR_SPARSE_MMA_MASK
	.align		4
.L_18201:
        /*0148*/ 	.byte	0x03, 0x50
        /*014a*/ 	.short	0x0000


	//----- nvinfo : EIATTR_MAXREG_COUNT
	.align		4
        /*014c*/ 	.byte	0x03, 0x1b
        /*014e*/ 	.short	0x00ff


	//----- nvinfo : EIATTR_NUM_BARRIERS
	.align		4
        /*0150*/ 	.byte	0x02, 0x4c
        /*0152*/ 	.byte	0x01
	.zero		1


	//----- nvinfo : EIATTR_EXTERNS
	.align		4
        /*0154*/ 	.byte	0x04, 0x0f
        /*0156*/ 	.short	(.L_18203 - .L_18202)


	//   ....[0]....
	.align		4
.L_18202:
        /*0158*/ 	.word	index@(__assertfail)


	//----- nvinfo : EIATTR_MERCURY_ISA_VERSION
	.align		4
.L_18203:
        /*015c*/ 	.byte	0x03, 0x5f
        /*015e*/ 	.short	0x0101


	//----- nvinfo : EIATTR_COOP_GROUP_MASK_REGIDS
	.align		4
        /*0160*/ 	.byte	0x04, 0x29
        /*0162*/ 	.short	(.L_18205 - .L_18204)


	//   ....[0]....
.L_18204:
        /*0164*/ 	.word	0xffffffff


	//   ....[1]....
        /*0168*/ 	.word	0xffffffff


	//   ....[2]....
        /*016c*/ 	.word	0xffffffff


	//   ....[3]....
        /*0170*/ 	.word	0xffffffff


	//   ....[4]....
        /*0174*/ 	.word	0xffffffff


	//   ....[5]....
        /*0178*/ 	.word	0xffffffff


	//   ....[6]....
        /*017c*/ 	.word	0xffffffff


	//   ....[7]....
        /*0180*/ 	.word	0xffffffff


	//   ....[8]....
        /*0184*/ 	.word	0xffffffff


	//   ....[9]....
        /*0188*/ 	.word	0xffffffff


	//   ....[10]....
        /*018c*/ 	.word	0xffffffff


	//   ....[11]....
        /*0190*/ 	.word	0xffffffff


	//   ....[12]....
        /*0194*/ 	.word	0xffffffff


	//   ....[13]....
        /*0198*/ 	.word	0xffffffff


	//   ....[14]....
        /*019c*/ 	.word	0x0500000f


	//   ....[15]....
        /*01a0*/ 	.word	0x0500000f


	//   ....[16]....
        /*01a4*/ 	.word	0x0500000f


	//----- nvinfo : EIATTR_COOP_GROUP_INSTR_OFFSETS
	.align		4
.L_18205:
        /*01a8*/ 	.byte	0x04, 0x28
        /*01aa*/ 	.short	(.L_18207 - .L_18206)


	//   ....[0]....
.L_18206:
        /*01ac*/ 	.word	0x00000b30


	//   ....[1]....
        /*01b0*/ 	.word	0x00000b50


	//   ....[2]....
        /*01b4*/ 	.word	0x00000b70


	//   ....[3]....
        /*01b8*/ 	.word	0x00000c70


	//   ....[4]....
        /*01bc*/ 	.word	0x00000c90


	//   ....[5]....
        /*01c0*/ 	.word	0x00000cc0


	//   ....[6]....
        /*01c4*/ 	.word	0x00001b00


	//   ....[7]....
        /*01c8*/ 	.word	0x00001b30


	//   ....[8]....
        /*01cc*/ 	.word	0x00001b50


	//   ....[9]....
        /*01d0*/ 	.word	0x00001b70


	//   ....[10]....
        /*01d4*/ 	.word	0x00001b90


	//   ....[11]....
        /*01d8*/ 	.word	0x00001be0


	//   ....[12]....
        /*01dc*/ 	.word	0x00001c00


	//   ....[13]....
        /*01e0*/ 	.word	0x00001c20


	//   ....[14]....
        /*01e4*/ 	.word	0x00003180


	//   ....[15]....
        /*01e8*/ 	.word	0x000031e0


	//   ....[16]....
        /*01ec*/ 	.word	0x00003240


	//----- nvinfo : EIATTR_VRC_CTA_INIT_COUNT
	.align		4
.L_18207:
        /*01f0*/ 	.byte	0x02, 0x4a
	.zero		1
	.zero		1


	//----- nvinfo : EIATTR_SYSCALL_OFFSETS
	.align		4
        /*01f4*/ 	.byte	0x04, 0x46
        /*01f6*/ 	.short	(.L_18209 - .L_18208)


	//   ....[0]....
.L_18208:
        /*01f8*/ 	.word	0x00002a00


	//   ....[1]....
        /*01fc*/ 	.word	0x00003120


	//----- nvinfo : EIATTR_EXIT_INSTR_OFFSETS
	.align		4
.L_18209:
        /*0200*/ 	.byte	0x04, 0x1c
        /*0202*/ 	.short	(.L_18211 - .L_18210)


	//   ....[0]....
.L_18210:
        /*0204*/ 	.word	0x00002e70


	//   ....[1]....
        /*0208*/ 	.word	0x00003020


	//   ....[2]....
        /*020c*/ 	.word	0x00003130


	//----- nvinfo : EIATTR_CRS_STACK_SIZE
	.align		4
.L_18211:
        /*0210*/ 	.byte	0x04, 0x1e
        /*0212*/ 	.short	(.L_18213 - .L_18212)
.L_18212:
        /*0214*/ 	.word	0x00000000


	//----- nvinfo : EIATTR_CBANK_PARAM_SIZE
	.align		4
.L_18213:
        /*0218*/ 	.byte	0x03, 0x19
        /*021a*/ 	.short	0x007c


	//----- nvinfo : EIATTR_PARAM_CBANK
	.align		4
        /*021c*/ 	.byte	0x04, 0x0a
        /*021e*/ 	.short	(.L_18215 - .L_18214)
	.align		4
.L_18214:
        /*0220*/ 	.word	index@(.nv.constant0._ZN4vllm25paged_attention_v1_kernelIthLi192ELi8ELi128ELNS_18Fp8KVCacheDataTypeE1ELb1EEEvPT_PKS2_PKT0_S8_ifPKiSA_iPKfiiiSC_SC_iiiii)
        /*0224*/ 	.short	0x0380
        /*0226*/ 	.short	0x007c


	//----- nvinfo : EIATTR_SW_WAR
	.align		4
.L_18215:
        /*0228*/ 	.byte	0x04, 0x36
        /*022a*/ 	.short	(.L_18217 - .L_18216)
.L_18216:
        /*022c*/ 	.word	0x00000008
.L_18217:


//--------------------- .nv.info._ZN4vllm25paged_attention_v1_kernelIthLi128ELi8ELi128ELNS_18Fp8KVCacheDataTypeE1ELb1EEEvPT_PKS2_PKT0_S8_ifPKiSA_iPKfiiiSC_SC_iiiii --------------------------
	.section	.nv.info._ZN4vllm25paged_attention_v1_kernelIthLi128ELi8ELi128ELNS_18Fp8KVCacheDataTypeE1ELb1EEEvPT_PKS2_PKT0_S8_ifPKiSA_iPKfiiiSC_SC_iiiii,"",@"SHT_CUDA_INFO"
	.sectionflags	@""
	.align	4


	//----- nvinfo : EIATTR_CUDA_API_VERSION
	.align		4
        /*0000*/ 	.byte	0x04, 0x37
        /*0002*/ 	.short	(.L_18219 - .L_18218)
.L_18218:
        /*0004*/ 	.word	0x00000082


	//----- nvinfo : EIATTR_KPARAM_INFO
	.align		4
.L_18219:
        /*0008*/ 	.byte	0x04, 0x17
        /*000a*/ 	.short	(.L_18221 - .L_18220)
.L_18220:
        /*000c*/ 	.word	0x00000000
        /*0010*/ 	.short	0x0013
        /*0012*/ 	.short	0x0078
        /*0014*/ 	.byte	0x00, 0xf0, 0x11, 0x00


	//----- nvinfo : EIATTR_KPARAM_INFO
	.align		4
.L_18221:
        /*0018*/ 	.byte	0x04, 0x17
        /*001a*/ 	.short	(.L_18223 - .L_18222)
.L_18222:
        /*001c*/ 	.word	0x00000000
        /*0020*/ 	.short	0x0012
        /*0022*/ 	.short	0x0074
        /*0024*/ 	.byte	0x00, 0xf0, 0x11, 0x00


	//----- nvinfo : EIATTR_KPARAM_INFO
	.align		4
.L_18223:
        /*0028*/ 	.byte	0x04, 0x17
        /*002a*/ 	.short	(.L_18225 - .L_18224)
.L_18224:
        /*002c*/ 	.word	0x00000000
        /*0030*/ 	.short	0x0011
        /*0032*/ 	.short	0x0070
        /*0034*/ 	.byte	0x00, 0xf0, 0x11, 0x00


	//----- nvinfo : EIATTR_KPARAM_INFO
	.align		4
.L_18225:
        /*0038*/ 	.byte	0x04, 0x17
        /*003a*/ 	.short	(.L_18227 - .L_18226)
.L_18226:
        /*003c*/ 	.word	0x00000000
        /*0040*/ 	.short	0x0010
        /*0042*/ 	.short	0x006c
        /*0044*/ 	.byte	0x00, 0xf0, 0x11, 0x00


	//----- nvinfo : EIATTR_KPARAM_INFO
	.align		4
.L_18227:
        /*0048*/ 	.byte	0x04, 0x17
        /*004a*/ 	.short	(.L_18229 - .L_18228)
.L_18228:
        /*004c*/ 	.word	0x00000000
        /*0050*/ 	.short	0x000f
        /*0052*/ 	.short	0x0068
        /*0054*/ 	.byte	0x00, 0xf0, 0x11, 0x00


	//----- nvinfo : EIATTR_KPARAM_INFO
	.align		4
.L_18229:
        /*0058*/ 	.byte	0x04, 0x17
        /*005a*/ 	.short	(.L_18231 - .L_18230)
.L_18230:
        /*005c*/ 	.word	0x00000000
        /*0060*/ 	.short	0x000e
        /*0062*/ 	.short	0x0060
        /*0064*/ 	.byte	0x00, 0xf5, 0x21, 0x00


	//----- nvinfo : EIATTR_KPARAM_INFO
	.align		4
.L_18231:
        /*0068*/ 	.byte	0x04, 0x17
        /*006a*/ 	.short	(.L_18233 - .L_18232)
.L_18232:
        /*006c*/ 	.word	0x00000000
        /*0070*/ 	.short	0x000d
        /*0072*/ 	.short	0x0058
        /*0074*/ 	.byte	0x00, 0xf5, 0x21, 0x00


	//----- nvinfo : EIATTR_KPARAM_INFO
	.align		4
.L_18233:
        /*0078*/ 	.byte	0x04, 0x17
        /*007a*/ 	.short	(.L_18235 - .L_18234)
.L_18234:
        /*007c*/ 	.word	0x00000000
        /*0080*/ 	.short	0x000c
        /*0082*/ 	.short	0x0050
        /*0084*/ 	.byte	0x00, 0xf0, 0x11, 0x00


	//----- nvinfo : EIATTR_KPARAM_INFO
	.align		4
.L_18235:
        /*0088*/ 	.byte	0x04, 0x17
        /*008a*/ 	.short	(.L_18237 - .L_18236)
.L_18236:
        /*008c*/ 	.word	0x00000000
        /*0090*/ 	.short	0x000b
        /*0092*/ 	.short	0x004c
        /*0094*/ 	.byte	0x00, 0xf0, 0x11, 0x00


	//----- nvinfo : EIATTR_KPARAM_INFO
	.align		4
.L_18237:
        /*0098*/ 	.byte	0x04, 0x17
        /*009a*/ 	.short	(.L_18239 - .L_18238)
.L_18238:
        /*009c*/ 	.word	0x00000000
        /*00a0*/ 	.short	0x000a
        /*00a2*/ 	.short	0x0048
        /*00a4*/ 	.byte	0x00, 0xf0, 0x11, 0x00


	//----- nvinfo : EIATTR_KPARAM_INFO
	.align		4
.L_18239:
        /*00a8*/ 	.byte	0x04, 0x17
        /*00aa*/ 	.short	(.L_18241 - .L_18240)
.L_18240:
        /*00ac*/ 	.word	0x00000000
        /*00b0*/ 	.short	0x0009
        /*00b2*/ 	.short	0x0040
        /*00b4*/ 	.byte	0x00, 0xf5, 0x21, 0x00


	//----- nvinfo : EIATTR_KPARAM_INFO
	.align		4
.L_18241:
        /*00b8*/ 	.byte	0x04, 0x17
        /*00ba*/ 	.short	(.L_18243 - .L_18242)
.L_18242:
        /*00bc*/ 	.word	0x00000000
        /*00c0*/ 	.short	0x0008
        /*00c2*/ 	.short	0x0038
        /*00c4*/ 	.byte	0x00, 0xf0, 0x11, 0x00


	//----- nvinfo : EIATTR_KPARAM_INFO
	.align		4
.L_18243:
        /*00c8*/ 	.byte	0x04, 0x17
        /*00ca*/ 	.short	(.L_18245 - .L_18244)
.L_18244:
        /*00cc*/ 	.word	0x00000000
        /*00d0*/ 	.short	0x0007
        /*00d2*/ 	.short	0x0030
        /*00d4*/ 	.byte	0x00, 0xf5, 0x21, 0x00


	//----- nvinfo : EIATTR_KPARAM_INFO
	.align		4
.L_18245:
        /*00d8*/ 	.byte	0x04, 0x17
        /*00da*/ 	.short	(.L_18247 - .L_18246)
.L_18246:
        /*00dc*/ 	.word	0x00000000
        /*00e0*/ 	.short	0x0006
        /*00e2*/ 	.short	0x0028
        /*00e4*/ 	.byte	0x00, 0xf5, 0x21, 0x00


	//----- nvinfo : EIATTR_KPARAM_INFO
	.align		4
.L_18247:
        /*00e8*/ 	.byte	0x04, 0x17
        /*00ea*/ 	.short	(.L_18249 - .L_18248)
.L_18248:
        /*00ec*/ 	.word	0x00000000
        /*00f0*/ 	.short	0x0005
        /*00f2*/ 	.short	0x0024
        /*00f4*/ 	.byte	0x00, 0xf0, 0x11, 0x00


	//----- nvinfo : EIATTR_KPARAM_INFO
	.align		4
.L_18249:
        /*00f8*/ 	.byte	0x04, 0x17
        /*00fa*/ 	.short	(.L_18251 - .L_18250)
.L_18250:
        /*00fc*/ 	.word	0x00000000
        /*0100*/ 	.short	0x0004
        /*0102*/ 	.short	0x0020
        /*0104*/ 	.byte	0x00, 0xf0, 0x11, 0x00


	//----- nvinfo : EIATTR_KPARAM_INFO
	.align		4
.L_18251:
        /*0108*/ 	.byte	0x04, 0x17
        /*010a*/ 	.short	(.L_18253 - .L_18252)
.L_18252:
        /*010c*/ 	.word	0x00000000
        /*0110*/ 	.short	0x0003
        /*0112*/ 	.short	0x0018
        /*0114*/ 	.byte	0x00, 0xf5, 0x21, 0x00


	//----- nvinfo : EIATTR_KPARAM_INFO
	.align		4
.L_18253:
        /*0118*/ 	.byte	0x04, 0x17
        /*011a*/ 	.short	(.L_18255 - .L_18254)
.L_18254:
        /*011c*/ 	.word	0x00000000
        /*0120*/ 	.short	0x0002
        /*0122*/ 	.short	0x0010
        /*0124*/ 	.byte	0x00, 0xf5, 0x21, 0x00


	//----- nvinfo : EIATTR_KPARAM_INFO
	.align		4
.L_18255:
        /*0128*/ 	.byte	0x04, 0x17
        /*012a*/ 	.short	(.L_18257 - .L_18256)
.L_18256:
        /*012c*/ 	.word	0x00000000
        /*0130*/ 	.short	0x0001
        /*0132*/ 	.short	0x0008
        /*0134*/ 	.byte	0x00, 0xf5, 0x21, 0x00


	//----- nvinfo : EIATTR_KPARAM_INFO
	.align		4
.L_18257:
        /*0138*/ 	.byte	0x04, 0x17
        /*013a*/ 	.short	(.L_18259 - .L_18258)
.L_18258:
        /*013c*/ 	.word	0x00000000
        /*0140*/ 	.short	0x0000
        /*0142*/ 	.short	0x0000
        /*0144*/ 	.byte	0x00, 0xf5, 0x21, 0x00


	//----- nvinfo : EIATTR_SPARSE_MMA_MASK
	.align		4
.L_18259:
        /*0148*/ 	.byte	0x03, 0x50
        /*014a*/ 	.short	0x0000


	//----- nvinfo : EIATTR_MAXREG_COUNT
	.align		4
        /*014c*/ 	.byte	0x03, 0x1b
        /*014e*/ 	.short	0x00ff


	//----- nvinfo : EIATTR_NUM_BARRIERS
	.align		4
        /*0150*/ 	.byte	0x02, 0x4c
        /*0152*/ 	.byte	0x01
	.zero		1


	//----- nvinfo : EIATTR_EXTERNS
	.align		4
        /*0154*/ 	.byte	0x04, 0x0f
        /*0156*/ 	.short	(.L_18261 - .L_18260)


	//   ....[0]....
	.align		4
.L_18260:
        /*0158*/ 	.word	index@(__assertfail)


	//----- nvinfo : EIATTR_MERCURY_ISA_VERSION
	.align		4
.L_18261:
        /*015c*/ 	.byte	0x03, 0x5f
        /*015e*/ 	.short	0x0101


	//----- nvinfo : EIATTR_COOP_GROUP_MASK_REGIDS
	.align		4
        /*0160*/ 	.byte	0x04, 0x29
        /*0162*/ 	.short	(.L_18263 - .L_18262)


	//   ....[0]....
.L_18262:
        /*0164*/ 	.word	0xffffffff


	//   ....[1]....
        /*0168*/ 	.word	0xffffffff


	//   ....[2]....
        /*016c*/ 	.word	0xffffffff


	//   ....[3]....
        /*0170*/ 	.word	0xffffffff


	//   ....[4]....
        /*0174*/ 	.word	0xffffffff


	//   ....[5]....
        /*0178*/ 	.word	0xffffffff


	//   ....[6]....
        /*017c*/ 	.word	0xffffffff


	//   ....[7]....
        /*0180*/ 	.word	0xffffffff


	//   ....[8]....
        /*0184*/ 	.word	0xffffffff


	//   ....[9]....
        /*0188*/ 	.word	0xffffffff


	//   ....[10]....
        /*018c*/ 	.word	0xffffffff


	//   ....[11]....
        /*0190*/ 	.word	0xffffffff


	//   ....[12]....
        /*0194*/ 	.word	0xffffffff


	//   ....[13]....
        /*0198*/ 	.word	0xffffffff


	//   ....[14]....
        /*019c*/ 	.word	0x0500000f


	//   ....[15]....
        /*01a0*/ 	.word	0x0500000f


	//   ....[16]....
        /*01a4*/ 	.word	0x0500000f


	//----- nvinfo : EIATTR_COOP_GROUP_INSTR_OFFSETS
	.align		4
.L_18263:
        /*01a8*/ 	.byte	0x04, 0x28
        /*01aa*/ 	.short	(.L_18265 - .L_18264)


	//   ....[0]....
.L_18264:
        /*01ac*/ 	.word	0x00000b30


	//   ....[1]....
        /*01b0*/ 	.word	0x00000b50


	//   ....[2]....
        /*01b4*/ 	.word	0x00000b70


	//   ....[3]....
        /*01b8*/ 	.word	0x00000c70


	//   ....[4]....
        /*01bc*/ 	.word	0x00000c90


	//   ....[5]....
        /*01c0*/ 	.word	0x00000cc0


	//   ....[6]....
        /*01c4*/ 	.word	0x00001b00


	//   ....[7]....
        /*01c8*/ 	.word	0x00001b30


	//   ....[8]....
        /*01cc*/ 	.word	0x00001b50


	//   ....[9]....
        /*01d0*/ 	.word	0x00001b70


	//   ....[10]....
        /*01d4*/ 	.word	0x00001b90


	//   ....[11]....
        /*01d8*/ 	.word	0x00001be0


	//   ....[12]....
        /*01dc*/ 	.word	0x00001c00


	//   ....[13]....
        /*01e0*/ 	.word	0x00001c20


	//   ....[14]....
        /*01e4*/ 	.word	0x000031b0


	//   ....[15]....
        /*01e8*/ 	.word	0x00003210


	//   ....[16]....
        /*01ec*/ 	.word	0x00003270


	//----- nvinfo : EIATTR_VRC_CTA_INIT_COUNT
	.align		4
.L_18265:
        /*01f0*/ 	.byte	0x02, 0x4a
	.zero		1
	.zero		1


	//----- nvinfo : EIATTR_SYSCALL_OFFSETS
	.align		4
        /*01f4*/ 	.byte	0x04, 0x46
        /*01f6*/ 	.short	(.L_18267 - .L_18266)


	//   ....[0]....
.L_18266:
        /*01f8*/ 	.word	0x00002a00


	//   ....[1]....
        /*01fc*/ 	.word	0x00003150


	//----- nvinfo : EIATTR_EXIT_INSTR_OFFSETS
	.align		4
.L_18267:
        /*0200*/ 	.byte	0x04, 0x1c
        /*0202*/ 	.short	(.L_18269 - .L_18268)


	//   ....[0]....
.L_18268:
        /*0204*/ 	.word	0x00002ef0


	//   ....[1]....
        /*0208*/ 	.word	0x00003050


	//   ....[2]....
        /*020c*/ 	.word	0x00003160


	//----- nvinfo : EIATTR_CRS_STACK_SIZE
	.align		4
.L_18269:
        /*0210*/ 	.byte	0x04, 0x1e
        /*0212*/ 	.short	(.L_18271 - .L_18270)
.L_18270:
        /*0214*/ 	.word	0x00000000


	//----- nvinfo : EIATTR_CBANK_PARAM_SIZE
	.align		4
.L_18271:
        /*0218*/ 	.byte	0x03, 0x19
        /*021a*/ 	.short	0x007c


	//----- nvinfo : EIATTR_PARAM_CBANK
	.align		4
        /*021c*/ 	.byte	0x04, 0x0a
        /*021e*/ 	.short	(.L_18273 - .L_18272)
	.align		4
.L_18272:
        /*0220*/ 	.word	index@(.nv.constant0._ZN4vllm25paged_attention_v1_kernelIthLi128ELi8ELi128ELNS_18Fp8KVCacheDataTypeE1ELb1EEEvPT_PKS2_PKT0_S8_ifPKiSA_iPKfiiiSC_SC_iiiii)
        /*0224*/ 	.short	0x0380
        /*0226*/ 	.short	0x007c


	//----- nvinfo : EIATTR_SW_WAR
	.align		4
.L_18273:
        /*0228*/ 	.byte	0x04, 0x36
        /*022a*/ 	.short	(.L_18275 - .L_18274)
.L_18274:
        /*022c*/ 	.word	0x00000008
.L_18275:


//--------------------- .nv.info._ZN4vllm25paged_attention_v1_kernelIthLi120ELi8ELi128ELNS_18Fp8KVCacheDataTypeE1ELb1EEEvPT_PKS2_PKT0_S8_ifPKiSA_iPKfiiiSC_SC_iiiii --------------------------
	.section	.nv.info._ZN4vllm25paged_attention_v1_kernelIthLi120ELi8ELi128ELNS_18Fp8KVCacheDataTypeE1ELb1EEEvPT_PKS2_PKT0_S8_ifPKiSA_iPKfiiiSC_SC_iiiii,"",@"SHT_CUDA_INFO"
	.sectionflags	@""
	.align	4


	//----- nvinfo : EIATTR_CUDA_API_VERSION
	.align		4
        /*0000*/ 	.byte	0x04, 0x37
        /*0002*/ 	.short	(.L_18277 - .L_18276)
.L_18276:
        /*0004*/ 	.word	0x00000082


	//----- nvinfo : EIATTR_KPARAM_INFO
	.align		4
.L_18277:
        /*0008*/ 	.byte	0x04, 0x17
        /*000a*/ 	.short	(.L_18279 - .L_18278)
.L_18278:
        /*000c*/ 	.word	0x00000000
        /*0010*/ 	.short	0x0013
        /*0012*/ 	.short	0x0078
        /*0014*/ 	.byte	0x00, 0xf0, 0x11, 0x00


	//----- nvinfo : EIATTR_KPARAM_INFO
	.align		4
.L_18279:
        /*0018*/ 	.byte	0x04, 0x17
        /*001a*/ 	.short	(.L_18281 - .L_18280)
.L_18280:
        /*001c*/ 	.word	0x00000000
        /*0020*/ 	.short	0x0012
        /*0022*/ 	.short	0x0074
        /*0024*/ 	.byte	0x00, 0xf0, 0x11, 0x00


	//----- nvinfo : EIATTR_KPARAM_INFO
	.align		4
.L_18281:
        /*0028*/ 	.byte	0x04, 0x17
        /*002a*/ 	.short	(.L_18283 - .L_18282)
.L_18282:
        /*002c*/ 	.word	0x00000000
        /*0030*/ 	.short	0x0011
        /*0032*/ 	.short	0x0070
        /*0034*/ 	.byte	0x00, 0xf0, 0x11, 0x00


	//----- nvinfo : EIATTR_KPARAM_INFO
	.align		4
.L_18283:
        /*0038*/ 	.byte	0x04, 0x17
        /*003a*/ 	.short	(.L_18285 - .L_18284)
.L_18284:
        /*003c*/ 	.word	0x00000000
        /*0040*/ 	.short	0x0010
        /*0042*/ 	.short	0x006c
        /*0044*/ 	.byte	0x00, 0xf0, 0x11, 0x00


	//----- nvinfo : EIATTR_KPARAM_INFO
	.align		4
.L_18285:
        /*0048*/ 	.byte	0x04, 0x17
        /*004a*/ 	.short	(.L_18287 - .L_18286)
.L_18286:
        /*004c*/ 	.word	0x00000000
        /*0050*/ 	.short	0x000f
        /*0052*/ 	.short	0x0068
        /*0054*/ 	.byte	0x00, 0xf0, 0x11, 0x00


	//----- nvinfo : EIATTR_KPARAM_INFO
	.align		4
.L_18287:
        /*0058*/ 	.byte	0x04, 0x17
        /*005a*/ 	.short	(.L_18289 - .L_18288)
.L_18288:
        /*005c*/ 	.word	0x00000000
        /*0060*/ 	.short	0x000e
        /*0062*/ 	.short	0x0060
        /*0064*/ 	.byte	0x00, 0xf5, 0x21, 0x00


	//----- nvinfo : EIATTR_KPARAM_INFO
	.align		4
.L_18289:
        /*0068*/ 	.byte	0x04, 0x17
        /*006a*/ 	.short	(.L_18291 - .L_18290)
.L_18290:
        /*006c*/ 	.word	0x00000000
        /*0070*/ 	.short	0x000d
        /*0072*/ 	.short	0x0058
        /*0074*/ 	.byte	0x00, 0xf5, 0x21, 0x00


	//----- nvinfo : EIATTR_KPARAM_INFO
	.align		4
.L_18291:
        /*0078*/ 	.byte	0x04, 0x17
        /*007a*/ 	.short	(.L_18293 - .L_18292)
.L_18292:
        /*007c*/ 	.word	0x00000000
        /*0080*/ 	.short	0x000c
        /*0082*/ 	.short	0x0050
        /*0084*/ 	.byte	0x00, 0xf0, 0x11, 0x00


	//----- nvinfo : EIATTR_KPARAM_INFO
	.align		4
.L_18293:
        /*0088*/ 	.byte	0x04, 0x17
        /*008a*/ 	.short	(.L_18295 - .L_18294)
.L_18294:
        /*008c*/ 	.word	0x00000000
        /*0090*/ 	.short	0x000b
        /*0092*/ 	.short	0x004c
        /*0094*/ 	.byte	0x00, 0xf0, 0x11, 0x00


	//----- nvinfo : EIATTR_KPARAM_INFO
	.align		4
.L_18295:
        /*0098*/ 	.byte	0x04, 0x17
        /*009a*/ 	.short	(.L_18297 - .L_18296)
.L_18296:
        /*009c*/ 	.word	0x00000000
        /*00a0*/ 	.short	0x000a
        /*00a2*/ 	.short	0x0048
        /*00a4*/ 	.byte	0x00, 0xf0, 0x11, 0x00


	//----- nvinfo : EIATTR_KPARAM_INFO
	.align		4
.L_18297:
        /*00a8*/ 	.byte	0x04, 0x17
        /*00aa*/ 	.short	(.L_18299 - .L_18298)
.L_18298:
        /*00ac*/ 	.word	0x00000000
        /*00b0*/ 	.short	0x0009
        /*00b2*/ 	.short	0x0040
        /*00b4*/ 	.byte	0x00, 0xf5, 0x21, 0x00


	//----- nvinfo : EIATTR_KPARAM_INFO
	.align		4
.L_18299:
        /*00b8*/ 	.byte	0x04, 0x17
        /*00ba*/ 	.short	(.L_18301 - .L_18300)
.L_18300:
        /*00bc*/ 	.word	0x00000000
        /*00c0*/ 	.short	0x0008
        /*00c2*/ 	.short	0x0038
        /*00c4*/ 	.byte	0x00, 0xf0, 0x11, 0x00


	//----- nvinfo : EIATTR_KPARAM_INFO
	.align		4
.L_18301:
        /*00c8*/ 	.byte	0x04, 0x17
        /*00ca*/ 	.short	(.L_18303 - .L_18302)
.L_18302:
        /*00cc*/ 	.word	0x00000000
        /*00d0*/ 	.short	0x0007
        /*00d2*/ 	.short	0x0030
        /*00d4*/ 	.byte	0x00, 0xf5, 0x21, 0x00


	//----- nvinfo : EIATTR_KPARAM_INFO
	.align		4
.L_18303:
        /*00d8*/ 	.byte	0x04, 0x17
        /*00da*/ 	.short	(.L_18305 - .L_18304)
.L_18304:
        /*00dc*/ 	.word	0x00000000
        /*00e0*/ 	.short	0x0006
        /*00e2*/ 	.short	0x0028
        /*00e4*/ 	.byte	0x00, 0xf5, 0x21, 0x00


	//----- nvinfo : EIATTR_KPARAM_INFO
	.align		4
.L_18305:
        /*00e8*/ 	.byte	0x04, 0x17
        /*00ea*/ 	.short	(.L_18307 - .L_18306)
.L_18306:
        /*00ec*/ 	.word	0x00000000
        /*00f0*/ 	.short	0x0005
        /*00f2*/ 	.short	0x0024
        /*00f4*/ 	.byte	0x00, 0xf0, 0x11, 0x00


	//----- nvinfo : EIATTR_KPARAM_INFO
	.align		4
.L_18307:
        /*00f8*/ 	.byte	0x04, 0x17
        /*00fa*/ 	.short	(.L_18309 - .L_18308)
.L_18308:
        /*00fc*/ 	.word	0x00000000
        /*0100*/ 	.short	0x0004
        /*0102*/ 	.short	0x0020
        /*0104*/ 	.byte	0x00, 0xf0, 0x11, 0x00


	//----- nvinfo : EIATTR_KPARAM_INFO
	.align		4
.L_18309:
        /*0108*/ 	.byte	0x04, 0x17
        /*010a*/ 	.short	(.L_18311 - .L_18310)
.L_18310:
        /*010c*/ 	.word	0x00000000
        /*0110*/ 	.short	0x0003
        /*0112*/ 	.short	0x0018
        /*0114*/ 	.byte	0x00, 0xf5, 0x21, 0x00


	//----- nvinfo : EIATTR_KPARAM_INFO
	.align		4
.L_18311:
        /*0118*/ 	.byte	0x04, 0x17
        /*011a*/ 	.short	(.L_18313 - .L_18312)
.L_18312:
        /*011c*/ 	.word	0x00000000
        /*0120*/ 	.short	0x0002
        /*0122*/ 	.short	0x0010
        /*0124*/ 	.byte	0x00, 0xf5, 0x21, 0x00


	//----- nvinfo : EIATTR_KPARAM_INFO
	.align		4
.L_18313:
        /*0128*/ 	.byte	0x04, 0x17
        /*012a*/ 	.short	(.L_18315 - .L_18314)
.L_18314:
        /*012c*/ 	.word	0x00000000
        /*0130*/ 	.short	0x0001
        /*0132*/ 	.short	0x0008
        /*0134*/ 	.byte	0x00, 0xf5, 0x21, 0x00


	//----- nvinfo : EIATTR_KPARAM_INFO
	.align		4
.L_18315:
        /*0138*/ 	.byte	0x04, 0x17
        /*013a*/ 	.short	(.L_18317 - .L_18316)
.L_18316:
        /*013c*/ 	.word	0x00000000
        /*0140*/ 	.short	0x0000
        /*0142*/ 	.short	0x0000
        /*0144*/ 	.byte	0x00, 0xf5, 0x21, 0x00


	//----- nvinfo : EIATTR_SPARSE_MMA_MASK
	.align		4
.L_18317:
        /*0148*/ 	.byte	0x03, 0x50
        /*014a*/ 	.short	0x0000


	//----- nvinfo : EIATTR_MAXREG_COUNT
	.align		4
        /*014c*/ 	.byte	0x03, 0x1b
        /*014e*/ 	.short	0x00ff


	//----- nvinfo : EIATTR_NUM_BARRIERS
	.align		4
        /*0150*/ 	.byte	0x02, 0x4c
        /*0152*/ 	.byte	0x01
	.zero		1


	//----- nvinfo : EIATTR_EXTERNS
	.align		4
        /*0154*/ 	.byte	0x04, 0x0f
        /*0156*/ 	.short	(.L_18319 - .L_18318)


	//   ....[0]....
	.align		4
.L_18318:
        /*0158*/ 	.word	index@(__assertfail)


	//----- nvinfo : EIATTR_MERCURY_ISA_VERSION
	.align		4
.L_18319:
        /*015c*/ 	.byte	0x03, 0x5f
        /*015e*/ 	.short	0x0101


	//----- nvinfo : EIATTR_COOP_GROUP_MASK_REGIDS
	.align		4
        /*0160*/ 	.byte	0x04, 0x29
        /*0162*/ 	.short	(.L_18321 - .L_18320)


	//   ....[0]....
.L_18320:
        /*0164*/ 	.word	0xffffffff


	//   ....[1]....
        /*0168*/ 	.word	0xffffffff


	//   ....[2]....
        /*016c*/ 	.word	0xffffffff


	//   ....[3]....
        /*0170*/ 	.word	0xffffffff


	//   ....[4]....
        /*0174*/ 	.word	0xffffffff


	//   ....[5]....
        /*0178*/ 	.word	0xffffffff


	//   ....[6]....
        /*017c*/ 	.word	0xffffffff


	//   ....[7]....
        /*0180*/ 	.word	0xffffffff


	//   ....[8]....
        /*0184*/ 	.word	0xffffffff


	//   ....[9]....
        /*0188*/ 	.word	0xffffffff


	//   ....[10]....
        /*018c*/ 	.word	0xffffffff


	//   ....[11]....
        /*0190*/ 	.word	0xffffffff


	//   ....[12]....
        /*0194*/ 	.word	0xffffffff


	//   ....[13]....
        /*0198*/ 	.word	0xffffffff


	//   ....[14]....
        /*019c*/ 	.word	0x0500000f


	//   ....[15]....
        /*01a0*/ 	.word	0x0500000f


	//   ....[16]....
        /*01a4*/ 	.word	0x0500000f


	//----- nvinfo : EIATTR_COOP_GROUP_INSTR_OFFSETS
	.align		4
.L_18321:
        /*01a8*/ 	.byte	0x04, 0x28
        /*01aa*/ 	.short	(.L_18323 - .L_18322)


	//   ....[0]....
.L_18322:
        /*01ac*/ 	.word	0x00000b70


	//   ....[1]....
        /*01b0*/ 	.word	0x00000b90


	//   ....[2]....
        /*01b4*/ 	.word	0x00000bb0


	//   ....[3]....
        /*01b8*/ 	.word	0x00000cb0


	//   ....[4]....
        /*01bc*/ 	.word	0x00000cd0


	//   ....[5]....
        /*01c0*/ 	.word	0x00000d00


	//   ....[6]....
        /*01c4*/ 	.word	0x00001b40


	//   ....[7]....
        /*01c8*/ 	.word	0x00001b70


	//   ....[8]....
        /*01cc*/ 	.word	0x00001b90


	//   ....[9]....
        /*01d0*/ 	.word	0x00001bb0


	//   ....[10]....
        /*01d4*/ 	.word	0x00001bd0


	//   ....[11]....
        /*01d8*/ 	.word	0x00001c20


	//   ....[12]....
        /*01dc*/ 	.word	0x00001c40


	//   ....[13]....
        /*01e0*/ 	.word	0x00001c60


	//   ....[14]....
        /*01e4*/ 	.word	0x00003150


	//   ....[15]....
        /*01e8*/ 	.word	0x000031b0


	//   ....[16]....
        /*01ec*/ 	.word	0x00003210


	//----- nvinfo : EIATTR_VRC_CTA_INIT_COUNT
	.align		4
.L_18323:
        /*01f0*/ 	.byte	0x02, 0x4a
	.zero		1
	.zero		1


	//----- nvinfo : EIATTR_SYSCALL_OFFSETS
	.align		4
        /*01f4*/ 	.byte	0x04, 0x46
        /*01f6*/ 	.short	(.L_18325 - .L_18324)


	//   ....[0]....
.L_18324:
        /*01f8*/ 	.word	0x00002a40


	//   ....[1]....
        /*01fc*/ 	.word	0x000030f0


	//----- nvinfo : EIATTR_EXIT_INSTR_OFFSETS
	.align		4
.L_18325:
        /*0200*/ 	.byte	0x04, 0x1c
        /*0202*/ 	.short	(.L_18327 - .L_18326)


	//   ....[0]....
.L_18326:
        /*0204*/ 	.word	0x00002e80


	//   ....[1]....
        /*0208*/ 	.word	0x00002fc0


	//   ....[2]....
        /*020c*/ 	.word	0x00002ff0


	//   ....[3]....
        /*0210*/ 	.word	0x00003100


	//----- nvinfo : EIATTR_CRS_STACK_SIZE
	.align		4
.L_18327:
        /*0214*/ 	.byte	0x04, 0x1e
        /*0216*/ 	.short	(.L_18329 - .L_18328)
.L_18328:
        /*0218*/ 	.word	0x00000000


	//----- nvinfo : EIATTR_CBANK_PARAM_SIZE
	.align		4
.L_18329:
        /*021c*/ 	.byte	0x03, 0x19
        /*021e*/ 	.short	0x007c


	//----- nvinfo : EIATTR_PARAM_CBANK
	.align		4
        /*0220*/ 	.byte	0x04, 0x0a
        /*0222*/ 	.short	(.L_18331 - .L_18330)
	.align		4
.L_18330:
        /*0224*/ 	.word	index@(.nv.constant0._ZN4vllm25paged_attention_v1_kernelIthLi120ELi8ELi128ELNS_18Fp8KVCacheDataTypeE1ELb1EEEvPT_PKS2_PKT0_S8_ifPKiSA_iPKfiiiSC_SC_iiiii)
        /*0228*/ 	.short	0x0380
        /*022a*/ 	.short	0x007c


	//----- nvinfo : EIATTR_SW_WAR
	.align		4
.L_18331:
        /*022c*/ 	.byte	0x04, 0x36
        /*022e*/ 	.short	(.L_18333 - .L_18332)
.L_18332:
        /*0230*/ 	.word	0x00000008
.L_18333:


//--------------------- .nv.info._ZN4vllm25paged_attention_v1_kernelIthLi112ELi8ELi128ELNS_18Fp8KVCacheDataTypeE1ELb1EEEvPT_PKS2_PKT0_S8_ifPKiSA_iPKfiiiSC_SC_iiiii --------------------------
	.section	.nv.info._ZN4vllm25paged_attention_v1_kernelIthLi112ELi8ELi128ELNS_18Fp8KVCacheDataTypeE1ELb1EEEvPT_PKS2_PKT0_S8_ifPKiSA_iPKfiiiSC_SC_iiiii,"",@"SHT_CUDA_INFO"
	.sectionflags	@""
	.align	4


	//----- nvinfo : EIATTR_CUDA_API_VERSION
	.align		4
        /*0000*/ 	.byte	0x04, 0x37
        /*0002*/ 	.short	(.L_18335 - .L_18334)
.L_18334:
        /*0004*/ 	.word	0x00000082


	//----- nvinfo : EIATTR_KPARAM_INFO
	.align		4
.L_18335:
        /*0008*/ 	.byte	0x04, 0x17
        /*000a*/ 	.short	(.L_18337 - .L_18336)
.L_18336:
        /*000c*/ 	.word	0x00000000
        /*0010*/ 	.short	0x0013
        /*0012*/ 	.short	0x0078
        /*0014*/ 	.byte	0x00, 0xf0, 0x11, 0x00


	//----- nvinfo : EIATTR_KPARAM_INFO
	.align		4
.L_18337:
        /*0018*/ 	.byte	0x04, 0x17
        /*001a*/ 	.short	(.L_18339 - .L_18338)
.L_18338:
        /*001c*/ 	.word	0x00000000
        /*0020*/ 	.short	0x0012
        /*0022*/ 	.short	0x0074
        /*0024*/ 	.byte	0x00, 0xf0, 0x11, 0x00


	//----- nvinfo : EIATTR_KPARAM_INFO
	.align		4
.L_18339:
        /*0028*/ 	.byte	0x04, 0x17
        /*002a*/ 	.short	(.L_18341 - .L_18340)
.L_18340:
        /*002c*/ 	.word	0x00000000
        /*0030*/ 	.short	0x0011
        /*0032*/ 	.short	0x0070
        /*0034*/ 	.byte	0x00, 0xf0, 0x11, 0x00


	//----- nvinfo : EIATTR_KPARAM_INFO
	.align		4
.L_18341:
        /*0038*/ 	.byte	0x04, 0x17
        /*003a*/ 	.short	(.L_18343 - .L_18342)
.L_18342:
        /*003c*/ 	.word	0x00000000
        /*0040*/ 	.short	0x0010
        /*0042*/ 	.short	0x006c
        /*0044*/ 	.byte	0x00, 0xf0, 0x11, 0x00


	//----- nvinfo : EIATTR_KPARAM_INFO
	.align		4
.L_18343:
        /*0048*/ 	.byte	0x04, 0x17
        /*004a*/ 	.short	(.L_18345 - .L_18344)
.L_18344:
        /*004c*/ 	.word	0x00000000
        /*0050*/ 	.short	0x000f
        /*0052*/ 	.short	0x0068
        /*0054*/ 	.byte	0x00, 0xf0, 0x11, 0x00


	//----- nvinfo : EIATTR_KPARAM_INFO
	.align		4
.L_18345:
        /*0058*/ 	.byte	0x04, 0x17
        /*005a*/ 	.short	(.L_18347 - .L_18346)
.L_18346:
        /*005c*/ 	.word	0x00000000
        /*0060*/ 	.short	0x000e
        /*0062*/ 	.short	0x0060
        /*0064*/ 	.byte	0x00, 0xf5, 0x21, 0x00


	//----- nvinfo : EIATTR_KPARAM_INFO
	.align		4
.L_18347:
        /*0068*/ 	.byte	0x04, 0x17
        /*006a*/ 	.short	(.L_18349 - .L_18348)
.L_18348:
        /*006c*/ 	.word	0x00000000
        /*0070*/ 	.short	0x000d
        /*0072*/ 	.short	0x0058
        /*0074*/ 	.byte	0x00, 0xf5, 0x21, 0x00


	//----- nvinfo : EIATTR_KPARAM_INFO
	.align		4
.L_18349:
        /*0078*/ 	.byte	0x04, 0x17
        /*007a*/ 	.short	(.L_18351 - .L_18350)
.L_18350:
        /*007c*/ 	.word	0x00000000
        /*0080*/ 	.short	0x000c
        /*0082*/ 	.short	0x0050
        /*0084*/ 	.byte	0x00, 0xf0, 0x11, 0x00


	//----- nvinfo : EIATTR_KPARAM_INFO
	.align		4
.L_18351:
        /*0088*/ 	.byte	0x04, 0x17
        /*008a*/ 	.short	(.L_18353 - .L_18352)
.L_18352:
        /*008c*/ 	.word	0x00000000
        /*0090*/ 	.short	0x000b
        /*0092*/ 	.short	0x004c
        /*0094*/ 	.byte	0x00, 0xf0, 0x11, 0x00


	//----- nvinfo : EIATTR_KPARAM_INFO
	.align		4
.L_18353:
        /*0098*/ 	.byte	0x04, 0x17
        /*009a*/ 	.short	(.L_18355 - .L_18354)
.L_18354:
        /*009c*/ 	.word	0x00000000
        /*00a0*/ 	.short	0x000a
        /*00a2*/ 	.short	0x0048
        /*00a4*/ 	.byte	0x00, 0xf0, 0x11, 0x00


	//----- nvinfo : EIATTR_KPARAM_INFO
	.align		4
.L_18355:
        /*00a8*/ 	.byte	0x04, 0x17
        /*00aa*/ 	.short	(.L_18357 - .L_18356)
.L_18356:
        /*00ac*/ 	.word	0x00000000
        /*00b0*/ 	.short	0x0009
        /*00b2*/ 	.short	0x0040
        /*00b4*/ 	.byte	0x00, 0xf5, 0x21, 0x00


	//----- nvinfo : EIATTR_KPARAM_INFO
	.align		4
.L_18357:
        /*00b8*/ 	.byte	0x04, 0x17
        /*00ba*/ 	.short	(.L_18359 - .L_18358)
.L_18358:
        /*00bc*/ 	.word	0x00000000
        /*00c0*/ 	.short	0x0008
        /*00c2*/ 	.short	0x0038
        /*00c4*/ 	.byte	0x00, 0xf0, 0x11, 0x00


	//----- nvinfo : EIATTR_KPARAM_INFO
	.align		4
.L_18359:
        /*00c8*/ 	.byte	0x04, 0x17
        /*00ca*/ 	.short	(.L_18361 - .L_18360)
.L_18360:
        /*00cc*/ 	.word	0x00000000
        /*00d0*/ 	.short	0x0007
        /*00d2*/ 	.short	0x0030
        /*00d4*/ 	.byte	0x00, 0xf5, 0x21, 0x00


	//----- nvinfo : EIATTR_KPARAM_INFO
	.align		4
.L_18361:
        /*00d8*/ 	.byte	0x04, 0x17
        /*00da*/ 	.short	(.L_18363 - .L_18362)
.L_18362:
        /*00dc*/ 	.word	0x00000000
        /*00e0*/ 	.short	0x0006
        /*00e2*/ 	.short	0x0028
        /*00e4*/ 	.byte	0x00, 0xf5, 0x21, 0x00


	//----- nvinfo : EIATTR_KPARAM_INFO
	.align		4
.L_18363:
        /*00e8*/ 	.byte	0x04, 0x17
        /*00ea*/ 	.short	(.L_18365 - .L_18364)
.L_18364:
        /*00ec*/ 	.word	0x00000000
        /*00f0*/ 	.short	0x0005
        /*00f2*/ 	.short	0x0024
        /*00f4*/ 	.byte	0x00, 0xf0, 0x11, 0x00


	//----- nvinfo : EIATTR_KPARAM_INFO
	.align		4
.L_18365:
        /*00f8*/ 	.byte	0x04, 0x17
        /*00fa*/ 	.short	(.L_18367 - .L_18366)
.L_18366:
        /*00fc*/ 	.word	0x00000000
        /*0100*/ 	.short	0x0004
        /*0102*/ 	.short	0x0020
        /*0104*/ 	.byte	0x00, 0xf0, 0x11, 0x00


	//----- nvinfo : EIATTR_KPARAM_INFO
	.align		4
.L_18367:
        /*0108*/ 	.byte	0x04, 0x17
        /*010a*/ 	.short	(.L_18369 - .L_18368)
.L_18368:
        /*010c*/ 	.word	0x00000000
        /*0110*/ 	.short	0x0003
        /*0112*/ 	.short	0x0018
        /*0114*/ 	.byte	0x00, 0xf5, 0x21, 0x00


	//----- nvinfo : EIATTR_KPARAM_INFO
	.align		4
.L_18369:
        /*0118*/ 	.byte	0x04, 0x17
        /*011a*/ 	.short	(.L_18371 - .L_18370)
.L_18370:
        /*011c*/ 	.word	0x00000000
        /*0120*/ 	.short	0x0002
        /*0122*/ 	.short	0x0010
        /*0124*/ 	.byte	0x00, 0xf5, 0x21, 0x00


	//----- nvinfo : EIATTR_KPARAM_INFO
	.align		4
.L_18371:
        /*0128*/ 	.byte	0x04, 0x17
        /*012a*/ 	.short	(.L_18373 - .L_18372)
.L_18372:
        /*012c*/ 	.word	0x00000000
        /*0130*/ 	.short	0x0001
        /*0132*/ 	.short	0x0008
        /*0134*/ 	.byte	0x00, 0xf5, 0x21, 0x00


	//----- nvinfo : EIATTR_KPARAM_INFO
	.align		4
.L_18373:
        /*0138*/ 	.byte	0x04, 0x17
        /*013a*/ 	.short	(.L_18375 - .L_18374)
.L_18374:
        /*013c*/ 	.word	0x00000000
        /*0140*/ 	.short	0x0000
        /*0142*/ 	.short	0x0000
        /*0144*/ 	.byte	0x00, 0xf5, 0x21, 0x00


	//----- nvinfo : EIATTR_SPARSE_MMA_MASK
	.align		4
.L_18375:
        /*0148*/ 	.byte	0x03, 0x50
        /*014a*/ 	.short	0x0000


	//----- nvinfo : EIATTR_MAXREG_COUNT
	.align		4
        /*014c*/ 	.byte	0x03, 0x1b
        /*014e*/ 	.short	0x00ff


	//----- nvinfo : EIATTR_NUM_BARRIERS
	.align		4
        /*0150*/ 	.byte	0x02, 0x4c
        /*0152*/ 	.byte	0x01
	.zero		1


	//----- nvinfo : EIATTR_EXTERNS
	.align		4
        /*0154*/ 	.byte	0x04, 0x0f
        /*0156*/ 	.short	(.L_18377 - .L_18376)


	//   ....[0]....
	.align		4
.L_18376:
        /*0158*/ 	.word	index@(__assertfail)


	//----- nvinfo : EIATTR_MERCURY_ISA_VERSION
	.align		4
.L_18377:
        /*015c*/ 	.byte	0x03, 0x5f
        /*015e*/ 	.short	0x0101


	//----- nvinfo : EIATTR_COOP_GROUP_MASK_REGIDS
	.align		4
        /*0160*/ 	.byte	0x04, 0x29
        /*0162*/ 	.short	(.L_18379 - .L_18378)


	//   ....[0]....
.L_18378:
        /*0164*/ 	.word	0xffffffff


	//   ....[1]....
        /*0168*/ 	.word	0xffffffff


	//   ....[2]....
        /*016c*/ 	.word	0xffffffff


	//   ....[3]....
        /*0170*/ 	.word	0xffffffff


	//   ....[4]....
        /*0174*/ 	.word	0xffffffff


	//   ....[5]....
        /*0178*/ 	.word	0xffffffff


	//   ....[6]....
        /*017c*/ 	.word	0xffffffff


	//   ....[7]....
        /*0180*/ 	.word	0xffffffff


	//   ....[8]....
        /*0184*/ 	.word	0xffffffff


	//   ....[9]....
        /*0188*/ 	.word	0xffffffff


	//   ....[10]....
        /*018c*/ 	.word	0xffffffff


	//   ....[11]....
        /*0190*/ 	.word	0xffffffff


	//   ....[12]....
        /*0194*/ 	.word	0xffffffff


	//   ....[13]....
        /*0198*/ 	.word	0xffffffff


	//   ....[14]....
        /*019c*/ 	.word	0x0500000f


	//   ....[15]....
        /*01a0*/ 	.word	0x0500000f


	//   ....[16]....
        /*01a4*/ 	.word	0x0500000f


	//----- nvinfo : EIATTR_COOP_GROUP_INSTR_OFFSETS
	.align		4
.L_18379:
        /*01a8*/ 	.byte	0x04, 0x28
        /*01aa*/ 	.short	(.L_18381 - .L_18380)


	//   ....[0]....
.L_18380:
        /*01ac*/ 	.word	0x00000b70


	//   ....[1]....
        /*01b0*/ 	.word	0x00000b90


	//   ....[2]....
        /*01b4*/ 	.word	0x00000bb0


	//   ....[3]....
        /*01b8*/ 	.word	0x00000cb0


	//   ....[4]....
        /*01bc*/ 	.word	0x00000cd0


	//   ....[5]....
        /*01c0*/ 	.word	0x00000d00


	//   ....[6]....
        /*01c4*/ 	.word	0x00001b40


	//   ....[7]....
        /*01c8*/ 	.word	0x00001b70


	//   ....[8]....
        /*01cc*/ 	.word	0x00001b90


	//   ....[9]....
        /*01d0*/ 	.word	0x00001bb0


	//   ....[10]....
        /*01d4*/ 	.word	0x00001bd0


	//   ....[11]....
        /*01d8*/ 	.word	0x00001c20


	//   ....[12]....
        /*01dc*/ 	.word	0x00001c40


	//   ....[13]....
        /*01e0*/ 	.word	0x00001c60


	//   ....[14]....
        /*01e4*/ 	.word	0x00003150


	//   ....[15]....
        /*01e8*/ 	.word	0x000031b0


	//   ....[16]....
        /*01ec*/ 	.word	0x00003210


	//----- nvinfo : EIATTR_VRC_CTA_INIT_COUNT
	.align		4
.L_18381:
        /*01f0*/ 	.byte	0x02, 0x4a
	.zero		1
	.zero		1


	//----- nvinfo : EIATTR_SYSCALL_OFFSETS
	.align		4
        /*01f4*/ 	.byte	0x04, 0x46
        /*01f6*/ 	.short	(.L_18383 - .L_18382)


	//   ....[0]....
.L_18382:
        /*01f8*/ 	.word	0x00002a40


	//   ....[1]....
        /*01fc*/ 	.word	0x000030f0


	//----- nvinfo : EIATTR_EXIT_INSTR_OFFSETS
	.align		4
.L_18383:
        /*0200*/ 	.byte	0x04, 0x1c
        /*0202*/ 	.short	(.L_18385 - .L_18384)


	//   ....[0]....
.L_18384:
        /*0204*/ 	.word	0x00002e80


	//   ....[1]....
        /*0208*/ 	.word	0x00002fc0


	//   ....[2]....
        /*020c*/ 	.word	0x00002ff0


	//   ....[3]....
        /*0210*/ 	.word	0x00003100


	//----- nvinfo : EIATTR_CRS_STACK_SIZE
	.align		4
.L_18385:
        /*0214*/ 	.byte	0x04, 0x1e
        /*0216*/ 	.short	(.L_18387 - .L_18386)
.L_18386:
        /*0218*/ 	.word	0x00000000


	//----- nvinfo : EIATTR_CBANK_PARAM_SIZE
	.align		4
.L_18387:
        /*021c*/ 	.byte	0x03, 0x19
        /*021e*/ 	.short	0x007c


	//----- nvinfo : EIATTR_PARAM_CBANK
	.align		4
        /*0220*/ 	.byte	0x04, 0x0a
        /*0222*/ 	.short	(.L_18389 - .L_18388)
	.align		4
.L_18388:
        /*0224*/ 	.word	index@(.nv.constant0._ZN4vllm25paged_attention_v1_kernelIthLi112ELi8ELi128ELNS_18Fp8KVCacheDataTypeE1ELb1EEEvPT_PKS2_PKT0_S8_ifPKiSA_iPKfiiiSC_SC_iiiii)
        /*0228*/ 	.short	0x0380
        /*022a*/ 	.short	0x007c


	//----- nvinfo : EIATTR_SW_WAR
	.align		4
.L_18389:
        /*022c*/ 	.byte	0x04, 0x36
        /*022e*/ 	.short	(.L_18391 - .L_18390)
.L_18390:
        /*0230*/ 	.word	0x00000008
.L_18391:


//--------------------- .nv.info._ZN4vllm25paged_attention_v1_kernelIthLi96ELi8ELi128ELNS_18Fp8KVCacheDataTypeE1ELb1EEEvPT_PKS2_PKT0_S8_ifPKiSA_iPKfiiiSC_SC_iiiii --------------------------
	.section	.nv.info._ZN4vllm25paged_attention_v1_kernelIthLi96ELi8ELi128ELNS_18Fp8KVCacheDataTypeE1ELb1EEEvPT_PKS2_PKT0_S8_ifPKiSA_iPKfiiiSC_SC_iiiii,"",@"SHT_CUDA_INFO"
	.sectionflags	@""
	.align	4


	//----- nvinfo : EIATTR_CUDA_API_VERSION
	.align		4
        /*0000*/ 	.byte	0x04, 0x37
        /*0002*/ 	.short	(.L_18393 - .L_18392)
.L_18392:
        /*0004*/ 	.word	0x00000082


	//----- nvinfo : EIATTR_KPARAM_INFO
	.align		4
.L_18393:
        /*0008*/ 	.byte	0x04, 0x17
        /*000a*/ 	.short	(.L_18395 - .L_18394)
.L_18394:
        /*000c*/ 	.word	0x00000000
        /*0010*/ 	.short	0x0013
        /*0012*/ 	.short	0x0078
        /*0014*/ 	.byte	0x00, 0xf0, 0x11, 0x00


	//----- nvinfo : EIATTR_KPARAM_INFO
	.align		4
.L_18395:
        /*0018*/ 	.byte	0x04, 0x17
        /*001a*/ 	.short	(.L_18397 - .L_18396)
.L_18396:
        /*001c*/ 	.word	0x00000000
        /*0020*/ 	.short	0x0012
        /*0022*/ 	.short	0x0074
        /*0024*/ 	.byte	0x00, 0xf0, 0x11, 0x00


	//----- nvinfo : EIATTR_KPARAM_INFO
	.align		4
.L_18397:
        /*0028*/ 	.byte	0x04, 0x17
        /*002a*/ 	.short	(.L_18399 - .L_18398)
.L_18398:
        /*002c*/ 	.word	0x00000000
        /*0030*/ 	.short	0x0011
        /*0032*/ 	.short	0x0070
        /*0034*/ 	.byte	0x00, 0xf0, 0x11, 0x00


	//----- nvinfo : EIATTR_KPARAM_INFO
	.align		4
.L_18399:
        /*0038*/ 	.byte	0x04, 0x17
        /*003a*/ 	.short	(.L_18401 - .L_18400)
.L_18400:
        /*003c*/ 	.word	0x00000000
        /*0040*/ 	.short	0x0010
        /*0042*/ 	.short	0x006c
        /*0044*/ 	.byte	0x00, 0xf0, 0x11, 0x00


	//----- nvinfo : EIATTR_KPARAM_INFO
	.align		4
.L_18401:
        /*0048*/ 	.byte	0x04, 0x17
        /*004a*/ 	.short	(.L_18403 - .L_18402)
.L_18402:
        /*004c*/ 	.word	0x00000000
        /*0050*/ 	.short	0x000f
        /*0052*/ 	.short	0x0068
        /*0054*/ 	.byte	0x00, 0xf0, 0x11, 0x00


	//----- nvinfo : EIATTR_KPARAM_INFO
	.align		4
.L_18403:
        /*0058*/ 	.byte	0x04, 0x17
        /*005a*/ 	.short	(.L_18405 - .L_18404)
.L_18404:
        /*005c*/ 	.word	0x00000000
        /*0060*/ 	.short	0x000e
        /*0062*/ 	.short	0x0060
        /*0064*/ 	.byte	0x00, 0xf5, 0x21, 0x00


	//----- nvinfo : EIATTR_KPARAM_INFO
	.align		4
.L_18405:
        /*0068*/ 	.byte	0x04, 0x17
        /*006a*/ 	.short	(.L_18407 - .L_18406)
.L_18406:
        /*006c*/ 	.word	0x00000000
        /*0070*/ 	.short	0x000d
        /*0072*/ 	.short	0x0058
        /*0074*/ 	.byte	0x00, 0xf5, 0x21, 0x00


	//----- nvinfo : EIATTR_KPARAM_INFO
	.align		4
.L_18407:
        /*0078*/ 	.byte	0x04, 0x17
        /*007a*/ 	.short	(.L_18409 - .L_18408)
.L_18408:
        /*007c*/ 	.word	0x00000000
        /*0080*/ 	.short	0x000c
        /*0082*/ 	.short	0x0050
        /*0084*/ 	.byte	0x00, 0xf0, 0x11, 0x00


	//----- nvinfo : EIATTR_KPARAM_INFO
	.align		4
.L_18409:
        /*0088*/ 	.byte	0x04, 0x17
        /*008a*/ 	.short	(.L_18411 - .L_18410)
.L_18410:
        /*008c*/ 	.word	0x00000000
        /*0090*/ 	.short	0x000b
        /*0092*/ 	.short	0x004c
        /*0094*/ 	.byte	0x00, 0xf0, 0x11, 0x00


	//----- nvinfo : EIATTR_KPARAM_INFO
	.align		4
.L_18411:
        /*0098*/ 	.byte	0x04, 0x17
        /*009a*/ 	.short	(.L_18413 - .L_18412)
.L_18412:
        /*009c*/ 	.word	0x00000000
        /*00a0*/ 	.short	0x000a
        /*00a2*/ 	.short	0x0048
        /*00a4*/ 	.byte	0x00, 0xf0, 0x11, 0x00


	//----- nvinfo : EIATTR_KPARAM_INFO
	.align		4
.L_18413:
        /*00a8*/ 	.byte	0x04, 0x17
        /*00aa*/ 	.short	(.L_18415 - .L_18414)
.L_18414:
        /*00ac*/ 	.word	0x00000000
        /*00b0*/ 	.short	0x0009
        /*00b2*/ 	.short	0x0040
        /*00b4*/ 	.byte	0x00, 0xf5, 0x21, 0x00


	//----- nvinfo : EIATTR_KPARAM_INFO
	.align		4
.L_18415:
        /*00b8*/ 	.byte	0x04, 0x17
        /*00ba*/ 	.short	(.L_18417 - .L_18416)
.L_18416:
        /*00bc*/ 	.word	0x00000000
        /*00c0*/ 	.short	0x0008
        /*00c2*/ 	.short	0x0038
        /*00c4*/ 	.byte	0x00, 0xf0, 0x11, 0x00


	//----- nvinfo : EIATTR_KPARAM_INFO
	.align		4
.L_18417:
        /*00c8*/ 	.byte	0x04, 0x17
        /*00ca*/ 	.short	(.L_18419 - .L_18418)
.L_18418:
        /*00cc*/ 	.word	0x00000000
        /*00d0*/ 	.short	0x0007
        /*00d2*/ 	.short	0x0030
        /*00d4*/ 	.byte	0x00, 0xf5, 0x21, 0x00


	//----- nvinfo : EIATTR_KPARAM_INFO
	.align		4
.L_18419:
        /*00d8*/ 	.byte	0x04, 0x17
        /*00da*/ 	.short	(.L_18421 - .L_18420)
.L_18420:
        /*00dc*/ 	.word	0x00000000
        /*00e0*/ 	.short	0x0006
        /*00e2*/ 	.short	0x0028
        /*00e4*/ 	.byte	0x00, 0xf5, 0x21, 0x00


	//----- nvinfo : EIATTR_KPARAM_INFO
	.align		4
.L_18421:
        /*00e8*/ 	.byte	0x04, 0x17
        /*00ea*/ 	.short	(.L_18423 - .L_18422)
.L_18422:
        /*00ec*/ 	.word	0x00000000
        /*00f0*/ 	.short	0x0005
        /*00f2*/ 	.short	0x0024
        /*00f4*/ 	.byte	0x00, 0xf0, 0x11, 0x00


	//----- nvinfo : EIATTR_KPARAM_INFO
	.align		4
.L_18423:
        /*00f8*/ 	.byte	0x04, 0x17
        /*00fa*/ 	.short	(.L_18425 - .L_18424)
.L_18424:
        /*00fc*/ 	.word	0x00000000
        /*0100*/ 	.short	0x0004
        /*0102*/ 	.short	0x0020
        /*0104*/ 	.byte	0x00, 0xf0, 0x11, 0x00


	//----- nvinfo : EIATTR_KPARAM_INFO
	.align		4
.L_18425:
        /*0108*/ 	.byte	0x04, 0x17
        /*010a*/ 	.short	(.L_18427 - .L_18426)
.L_18426:
        /*010c*/ 	.word	0x00000000
        /*0110*/ 	.short	0x0003
        /*0112*/ 	.short	0x0018
        /*0114*/ 	.byte	0x00, 0xf5, 0x21, 0x00


	//----- nvinfo : EIATTR_KPARAM_INFO
	.align		4
.L_18427:
        /*0118*/ 	.byte	0x04, 0x17
        /*011a*/ 	.short	(.L_18429 - .L_18428)
.L_18428:
        /*011c*/ 	.word	0x00000000
        /*0120*/ 	.short	0x0002
        /*0122*/ 	.short	0x0010
        /*0124*/ 	.byte	0x00, 0xf5, 0x21, 0x00


	//----- nvinfo : EIATTR_KPARAM_INFO
	.align		4
.L_18429:
        /*0128*/ 	.byte	0x04, 0x17
        /*012a*/ 	.short	(.L_18431 - .L_18430)
.L_18430:
        /*012c*/ 	.word	0x00000000
        /*0130*/ 	.short	0x0001
        /*0132*/ 	.short	0x0008
        /*0134*/ 	.byte	0x00, 0xf5, 0x21, 0x00


	//----- nvinfo : EIATTR_KPARAM_INFO
	.align		4
.L_18431:
        /*0138*/ 	.byte	0x04, 0x17
        /*013a*/ 	.short	(.L_18433 - .L_18432)
.L_18432:
        /*013c*/ 	.word	0x00000000
        /*0140*/ 	.short	0x0000
        /*0142*/ 	.short	0x0000
        /*0144*/ 	.byte	0x00, 0xf5, 0x21, 0x00


	//----- nvinfo : EIATTR_SPARSE_MMA_MASK
	.align		4
.L_18433:
        /*0148*/ 	.byte	0x03, 0x50
        /*014a*/ 	.short	0x0000


	//----- nvinfo : EIATTR_MAXREG_COUNT
	.align		4
        /*014c*/ 	.byte	0x03, 0x1b
        /*014e*/ 	.short	0x00ff


	//----- nvinfo : EIATTR_NUM_BARRIERS
	.align		4
        /*0150*/ 	.byte	0x02, 0x4c
        /*0152*/ 	.byte	0x01
	.zero		1


	//----- nvinfo : EIATTR_EXTERNS
	.align		4
        /*0154*/ 	.byte	0x04, 0x0f
        /*0156*/ 	.short	(.L_18435 - .L_18434)


	//   ....[0]....
	.align		4
.L_18434:
        /*0158*/ 	.word	index@(__assertfail)


	//----- nvinfo : EIATTR_MERCURY_ISA_VERSION
	.align		4
.L_18435:
        /*015c*/ 	.byte	0x03, 0x5f
        /*015e*/ 	.short	0x0101


	//----- nvinfo : EIATTR_COOP_GROUP_MASK_REGIDS
	.align		4
        /*0160*/ 	.byte	0x04, 0x29
        /*0162*/ 	.short	(.L_18437 - .L_18436)


	//   ....[0]....
.L_18436:
        /*0164*/ 	.word	0xffffffff


	//   ....[1]....
        /*0168*/ 	.word	0xffffffff


	//   ....[2]....
        /*016c*/ 	.word	0xffffffff


	//   ....[3]....
        /*0170*/ 	.word	0xffffffff


	//   ....[4]....
        /*0174*/ 	.word	0xffffffff


	//   ....[5]....
        /*0178*/ 	.word	0xffffffff


	//   ....[6]....
        /*017c*/ 	.word	0xffffffff


	//   ....[7]....
        /*0180*/ 	.word	0xffffffff


	//   ....[8]....
        /*0184*/ 	.word	0xffffffff


	//   ....[9]....
        /*0188*/ 	.word	0xffffffff


	//   ....[10]....
        /*018c*/ 	.word	0xffffffff


	//   ....[11]....
        /*0190*/ 	.word	0xffffffff


	//   ....[12]....
        /*0194*/ 	.word	0xffffffff


	//   ....[13]....
        /*0198*/ 	.word	0xffffffff


	//   ....[14]....
        /*019c*/ 	.word	0x0500000f


	//   ....[15]....
        /*01a0*/ 	.word	0x0500000f


	//   ....[16]....
        /*01a4*/ 	.word	0x0500000f


	//----- nvinfo : EIATTR_COOP_GROUP_INSTR_OFFSETS
	.align		4
.L_18437:
        /*01a8*/ 	.byte	0x04, 0x28
        /*01aa*/ 	.short	(.L_18439 - .L_18438)


	//   ....[0]....
.L_18438:
        /*01ac*/ 	.word	0x00000b30


	//   ....[1]....
        /*01b0*/ 	.word	0x00000b50


	//   ....[2]....
        /*01b4*/ 	.word	0x00000b70


	//   ....[3]....
        /*01b8*/ 	.word	0x00000c70


	//   ....[4]....
        /*01bc*/ 	.word	0x00000c90


	//   ....[5]....
        /*01c0*/ 	.word	0x00000cc0


	//   ....[6]....
        /*01c4*/ 	.word	0x00001b00


	//   ....[7]....
        /*01c8*/ 	.word	0x00001b30


	//   ....[8]....
        /*01cc*/ 	.word	0x00001b50


	//   ....[9]....
        /*01d0*/ 	.word	0x00001b70


	//   ....[10]....
        /*01d4*/ 	.word	0x00001b90


	//   ....[11]....
        /*01d8*/ 	.word	0x00001be0


	//   ....[12]....
        /*01dc*/ 	.word	0x00001c00


	//   ....[13]....
        /*01e0*/ 	.word	0x00001c20


	//   ....[14]....
        /*01e4*/ 	.word	0x00002f80


	//   ....[15]....
        /*01e8*/ 	.word	0x00002fe0


	//   ....[16]....
        /*01ec*/ 	.word	0x00003040


	//----- nvinfo : EIATTR_VRC_CTA_INIT_COUNT
	.align		4
.L_18439:
        /*01f0*/ 	.byte	0x02, 0x4a
	.zero		1
	.zero		1


	//----- nvinfo : EIATTR_SYSCALL_OFFSETS
	.align		4
        /*01f4*/ 	.byte	0x04, 0x46
        /*01f6*/ 	.short	(.L_18441 - .L_18440)


	//   ....[0]....
.L_18440:
        /*01f8*/ 	.word	0x00002a00


	//   ....[1]....
        /*01fc*/ 	.word	0x00002f20


	//----- nvinfo : EIATTR_EXIT_INSTR_OFFSETS
	.align		4
.L_18441:
        /*0200*/ 	.byte	0x04, 0x1c
        /*0202*/ 	.short	(.L_18443 - .L_18442)


	//   ....[0]....
.L_18442:
        /*0204*/ 	.word	0x00002ca0


	//   ....[1]....
        /*0208*/ 	.word	0x00002e20


	//   ....[2]....
        /*020c*/ 	.word	0x00002f30


	//----- nvinfo : EIATTR_CRS_STACK_SIZE
	.align		4
.L_18443:
        /*0210*/ 	.byte	0x04, 0x1e
        /*0212*/ 	.short	(.L_18445 - .L_18444)
.L_18444:
        /*0214*/ 	.word	0x00000000


	//----- nvinfo : EIATTR_CBANK_PARAM_SIZE
	.align		4
.L_18445:
        /*0218*/ 	.byte	0x03, 0x19
        /*021a*/ 	.short	0x007c


	//----- nvinfo : EIATTR_PARAM_CBANK
	.align		4
        /*021c*/ 	.byte	0x04, 0x0a
        /*021e*/ 	.short	(.L_18447 - .L_18446)
	.align		4
.L_18446:
        /*0220*/ 	.word	index@(.nv.constant0._ZN4vllm25paged_attention_v1_kernelIthLi96ELi8ELi128ELNS_18Fp8KVCacheDataTypeE1ELb1EEEvPT_PKS2_PKT0_S8_ifPKiSA_iPKfiiiSC_SC_iiiii)
        /*0224*/ 	.short	0x0380
        /*0226*/ 	.short	0x007c


	//----- nvinfo : EIATTR_SW_WAR
	.align		4
.L_18447:
        /*0228*/ 	.byte	0x04, 0x36
        /*022a*/ 	.short	(.L_18449 - .L_18448)
.L_18448:
        /*022c*/ 	.word	0x00000008
.L_18449:


//--------------------- .nv.info._ZN4vllm25paged_attention_v1_kernelIthLi80ELi8ELi128ELNS_18Fp8KVCacheDataTypeE1ELb1EEEvPT_PKS2_PKT0_S8_ifPKiSA_iPKfiiiSC_SC_iiiii --------------------------
	.section	.nv.info._ZN4vllm25paged_attention_v1_kernelIthLi80ELi8ELi128ELNS_18Fp8KVCacheDataTypeE1ELb1EEEvPT_PKS2_PKT0_S8_ifPKiSA_iPKfiiiSC_SC_iiiii,"",@"SHT_CUDA_INFO"
	.sectionflags	@""
	.align	4


	//----- nvinfo : EIATTR_CUDA_API_VERSION
	.align		4
        /*0000*/ 	.byte	0x04, 0x37
        /*0002*/ 	.short	(.L_18451 - .L_18450)
.L_18450:
        /*0004*/ 	.word	0x00000082


	//----- nvinfo : EIATTR_KPARAM_INFO
	.align		4
.L_18451:
        /*0008*/ 	.byte	0x04, 0x17
        /*000a*/ 	.short	(.L_18453 - .L_18452)
.L_18452:
        /*000c*/ 	.word	0x00000000
        /*0010*/ 	.short	0x0013
        /*0012*/ 	.short	0x0078
        /*0014*/ 	.byte	0x00, 0xf0, 0x11, 0x00


	//----- nvinfo : EIATTR_KPARAM_INFO
	.align		4
.L_18453:
        /*0018*/ 	.byte	0x04, 0x17
        /*001a*/ 	.short	(.L_18455 - .L_18454)
.L_18454:
        /*001c*/ 	.word	0x00000000
        /*0020*/ 	.short	0x0012
        /*0022*/ 	.short	0x0074
        /*0024*/ 	.byte	0x00, 0xf0, 0x11, 0x00


	//----- nvinfo : EIATTR_KPARAM_INFO
	.align		4
.L_18455:
        /*0028*/ 	.byte	0x04, 0x17
        /*002a*/ 	.short	(.L_18457 - .L_18456)
.L_18456:
        /*002c*/ 	.word	0x00000000
        /*0030*/ 	.short	0x0011
        /*0032*/ 	.short	0x0070
        /*0034*/ 	.byte	0x00, 0xf0, 0x11, 0x00


	//----- nvinfo : EIATTR_KPARAM_INFO
	.align		4
.L_18457:
        /*0038*/ 	.byte	0x04, 0x17
        /*003a*/ 	.short	(.L_18459 - .L_18458)
.L_18458:
        /*003c*/ 	.word	0x00000000
        /*0040*/ 	.short	0x0010
        /*0042*/ 	.short	0x006c
        /*0044*/ 	.byte	0x00, 0xf0, 0x11, 0x00


	//----- nvinfo : EIATTR_KPARAM_INFO
	.align		4
.L_18459:
        /*0048*/ 	.byte	0x04, 0x17
        /*004a*/ 	.short	(.L_18461 - .L_18460)
.L_18460:
        /*004c*/ 	.word	0x00000000
        /*0050*/ 	.short	0x000f
        /*0052*/ 	.short	0x0068
        /*0054*/ 	.byte	0x00, 0xf0, 0x11, 0x00


	//----- nvinfo : EIATTR_KPARAM_INFO
	.align		4
.L_18461:
        /*0058*/ 	.byte	0x04, 0x17
        /*005a*/ 	.short	(.L_18463 - .L_18462)
.L_18462:
        /*005c*/ 	.word	0x00000000
        /*0060*/ 	.short	0x000e
        /*0062*/ 	.short	0x0060
        /*0064*/ 	.byte	0x00, 0xf5, 0x21, 0x00


	//----- nvinfo : EIATTR_KPARAM_INFO
	.align		4
.L_18463:
        /*0068*/ 	.byte	0x04, 0x17
        /*006a*/ 	.short	(.L_18465 - .L_18464)
.L_18464:
        /*006c*/ 	.word	0x00000000
        /*0070*/ 	.short	0x000d
        /*0072*/ 	.short	0x0058
        /*0074*/ 	.byte	0x00, 0xf5, 0x21, 0x00


	//----- nvinfo : EIATTR_KPARAM_INFO
	.align		4
.L_18465:
        /*0078*/ 	.byte	0x04, 0x17
        /*007a*/ 	.short	(.L_18467 - .L_18466)
.L_18466:
        /*007c*/ 	.word	0x00000000
        /*0080*/ 	.short	0x000c
        /*0082*/ 	.short	0x0050
        /*0084*/ 	.byte	0x00, 0xf0, 0x11, 0x00


	//----- nvinfo : EIATTR_KPARAM_INFO
	.align		4
.L_18467:
        /*0088*/ 	.byte	0x04, 0x17
        /*008a*/ 	.short	(.L_18469 - .L_18468)
.L_18468:
        /*008c*/ 	.word	0x00000000
        /*0090*/ 	.short	0x000b
        /*0092*/ 	.short	0x004c
        /*0094*/ 	.byte	0x00, 0xf0, 0x11, 0x00


	//----- nvinfo : EIATTR_KPARAM_INFO
	.align		4
.L_18469:
        /*0098*/ 	.byte	0x04, 0x17
        /*009a*/ 	.short	(.L_18471 - .L_18470)
.L_18470:
        /*009c*/ 	.word	0x00000000
        /*00a0*/ 	.short	0x000a
        /*00a2*/ 	.short	0x0048
        /*00a4*/ 	.byte	0x00, 0xf0, 0x11, 0x00


	//----- nvinfo : EIATTR_KPARAM_INFO
	.align		4
.L_18471:
        /*00a8*/ 	.byte	0x04, 0x17
        /*00aa*/ 	.short	(.L_18473 - .L_18472)
.L_18472:
        /*00ac*/ 	.word	0x00000000
        /*00b0*/ 	.short	0x0009
        /*00b2*/ 	.short	0x0040
        /*00b4*/ 	.byte	0x00, 0xf5, 0x21, 0x00


	//----- nvinfo : EIATTR_KPARAM_INFO
	.align		4
.L_18473:
        /*00b8*/ 	.byte	0x04, 0x17
        /*00ba*/ 	.short	(.L_18475 - .L_18474)
.L_18474:
        /*00bc*/ 	.word	0x00000000
        /*00c0*/ 	.short	0x0008
        /*00c2*/ 	.short	0x0038
        /*00c4*/ 	.byte	0x00, 0xf0, 0x11, 0x00


	//----- nvinfo : EIATTR_KPARAM_INFO
	.align		4
.L_18475:
        /*00c8*/ 	.byte	0x04, 0x17
        /*00ca*/ 	.short	(.L_18477 - .L_18476)
.L_18476:
        /*00cc*/ 	.word	0x00000000
        /*00d0*/ 	.short	0x0007
        /*00d2*/ 	.short	0x0030
        /*00d4*/ 	.byte	0x00, 0xf5, 0x21, 0x00


	//----- nvinfo : EIATTR_KPARAM_INFO
	.align		4
.L_18477:
        /*00d8*/ 	.byte	0x04, 0x17
        /*00da*/ 	.short	(.L_18479 - .L_18478)
.L_18478:
        /*00dc*/ 	.word	0x00000000
        /*00e0*/ 	.short	0x0006
        /*00e2*/ 	.short	0x0028
        /*00e4*/ 	.byte	0x00, 0xf5, 0x21, 0x00


	//----- nvinfo : EIATTR_KPARAM_INFO
	.align		4
.L_18479:
        /*00e8*/ 	.byte	0x04, 0x17
        /*00ea*/ 	.short	(.L_18481 - .L_18480)
.L_18480:
        /*00ec*/ 	.word	0x00000000
        /*00f0*/ 	.short	0x0005
        /*00f2*/ 	.short	0x0024
        /*00f4*/ 	.byte	0x00, 0xf0, 0x11, 0x00


	//----- nvinfo : EIATTR_KPARAM_INFO
	.align		4
.L_18481:
        /*00f8*/ 	.byte	0x04, 0x17
        /*00fa*/ 	.short	(.L_18483 - .L_18482)
.L_18482:
        /*00fc*/ 	.word	0x00000000
        /*0100*/ 	.short	0x0004
        /*0102*/ 	.short	0x0020
        /*0104*/ 	.byte	0x00, 0xf0, 0x11, 0x00


	//----- nvinfo : EIATTR_KPARAM_INFO
	.align		4
.L_18483:
        /*0108*/ 	.byte	0x04, 0x17
        /*010a*/ 	.short	(.L_18485 - .L_18484)
.L_18484:
        /*010c*/ 	.word	0x00000000
        /*0110*/ 	.short	0x0003
        /*0112*/ 	.short	0x0018
        /*0114*/ 	.byte	0x00, 0xf5, 0x21, 0x00


	//----- nvinfo : EIATTR_KPARAM_INFO
	.align		4
.L_18485:
        /*0118*/ 	.byte	0x04, 0x17
        /*011a*/ 	.short	(.L_18487 - .L_18486)
.L_18486:
        /*011c*/ 	.word	0x00000000
        /*0120*/ 	.short	0x0002
        /*0122*/ 	.short	0x0010
        /*0124*/ 	.byte	0x00, 0xf5, 0x21, 0x00


	//----- nvinfo : EIATTR_KPARAM_INFO
	.align		4
.L_18487:
        /*0128*/ 	.byte	0x04, 0x17
        /*012a*/ 	.short	(.L_18489 - .L_18488)
.L_18488:
        /*012c*/ 	.word	0x00000000
        /*0130*/ 	.short	0x0001
        /*0132*/ 	.short	0x0008
        /*0134*/ 	.byte	0x00, 0xf5, 0x21, 0x00


	//----- nvinfo : EIATTR_KPARAM_INFO
	.align		4
.L_18489:
        /*0138*/ 	.byte	0x04, 0x17
        /*013a*/ 	.short	(.L_18491 - .L_18490)
.L_18490:
        /*013c*/ 	.word	0x00000000
        /*0140*/ 	.short	0x0000
        /*0142*/ 	.short	0x0000
        /*0144*/ 	.byte	0x00, 0xf5, 0x21, 0x00


	//----- nvinfo : EIATTR_SPARSE_MMA_MASK
	.align		4
.L_18491:
        /*0148*/ 	.byte	0x03, 0x50
        /*014a*/ 	.short	0x0000


	//----- nvinfo : EIATTR_MAXREG_COUNT
	.align		4
        /*014c*/ 	.byte	0x03, 0x1b
        /*014e*/ 	.short	0x00ff


	//----- nvinfo : EIATTR_NUM_BARRIERS
	.align		4
        /*0150*/ 	.byte	0x02, 0x4c
        /*0152*/ 	.byte	0x01
	.zero		1


	//----- nvinfo : EIATTR_EXTERNS
	.align		4
        /*0154*/ 	.byte	0x04, 0x0f
        /*0156*/ 	.short	(.L_18493 - .L_18492)


	//   ....[0]....
	.align		4
.L_18492:
        /*0158*/ 	.word	index@(__assertfail)


	//----- nvinfo : EIATTR_MERCURY_ISA_VERSION
	.align		4
.L_18493:
        /*015c*/ 	.byte	0x03, 0x5f
        /*015e*/ 	.short	0x0101


	//----- nvinfo : EIATTR_COOP_GROUP_MASK_REGIDS
	.align		4
        /*0160*/ 	.byte	0x04, 0x29
        /*0162*/ 	.short	(.L_18495 - .L_18494)


	//   ....[0]....
.L_18494:
        /*0164*/ 	.word	0xffffffff


	//   ....[1]....
        /*0168*/ 	.word	0xffffffff


	//   ....[2]....
        /*016c*/ 	.word	0xffffffff


	//   ....[3]....
        /*0170*/ 	.word	0xffffffff


	//   ....[4]....
        /*0174*/ 	.word	0xffffffff


	//   ....[5]....
        /*0178*/ 	.word	0xffffffff


	//   ....[6]....
        /*017c*/ 	.word	0xffffffff


	//   ....[7]....
        /*0180*/ 	.word	0xffffffff


	//   ....[8]....
        /*0184*/ 	.word	0xffffffff


	//   ....[9]....
        /*0188*/ 	.word	0xffffffff


	//   ....[10]....
        /*018c*/ 	.word	0xffffffff


	//   ....[11]....
        /*0190*/ 	.word	0xffffffff


	//   ....[12]....
        /*0194*/ 	.word	0xffffffff


	//   ....[13]....
        /*0198*/ 	.word	0xffffffff


	//   ....[14]....
        /*019c*/ 	.word	0x0500000f


	//   ....[15]....
        /*01a0*/ 	.word	0x0500000f


	//   ....[16]....
        /*01a4*/ 	.word	0x0500000f


	//----- nvinfo : EIATTR_COOP_GROUP_INSTR_OFFSETS
	.align		4
.L_18495:
        /*01a8*/ 	.byte	0x04, 0x28
        /*01aa*/ 	.short	(.L_18497 - .L_18496)


	//   ....[0]....
.L_18496:
        /*01ac*/ 	.word	0x00000b70


	//   ....[1]....
        /*01b0*/ 	.word	0x00000b90


	//   ....[2]....
        /*01b4*/ 	.word	0x00000bb0


	//   ....[3]....
        /*01b8*/ 	.word	0x00000cb0


	//   ....[4]....
        /*01bc*/ 	.word	0x00000cd0


	//   ....[5]....
        /*01c0*/ 	.word	0x00000d00


	//   ....[6]....
        /*01c4*/ 	.word	0x00001b40


	//   ....[7]....
        /*01c8*/ 	.word	0x00001b70


	//   ....[8]....
        /*01cc*/ 	.word	0x00001b90


	//   ....[9]....
        /*01d0*/ 	.word	0x00001bb0


	//   ....[10]....
        /*01d4*/ 	.word	0x00001bd0


	//   ....[11]....
        /*01d8*/ 	.word	0x00001c20


	//   ....[12]....
        /*01dc*/ 	.word	0x00001c40


	//   ....[13]....
        /*01e0*/ 	.word	0x00001c60


	//   ....[14]....
        /*01e4*/ 	.word	0x000030c0


	//   ....[15]....
        /*01e8*/ 	.word	0x00003120


	//   ....[16]....
        /*01ec*/ 	.word	0x00003180


	//----- nvinfo : EIATTR_VRC_CTA_INIT_COUNT
	.align		4
.L_18497:
        /*01f0*/ 	.byte	0x02, 0x4a
	.zero		1
	.zero		1


	//----- nvinfo : EIATTR_SYSCALL_OFFSETS
	.align		4
        /*01f4*/ 	.byte	0x04, 0x46
        /*01f6*/ 	.short	(.L_18499 - .L_18498)


	//   ....[0]....
.L_18498:
        /*01f8*/ 	.word	0x00002a40


	//   ....[1]....
        /*01fc*/ 	.word	0x00003060


	//----- nvinfo : EIATTR_EXIT_INSTR_OFFSETS
	.align		4
.L_18499:
        /*0200*/ 	.byte	0x04, 0x1c
        /*0202*/ 	.short	(.L_18501 - .L_18500)


	//   ....[0]....
.L_18500:
        /*0204*/ 	.word	0x00002e10


	//   ....[1]....
        /*0208*/ 	.word	0x00002f30


	//   ....[2]....
        /*020c*/ 	.word	0x00002f60


	//   ....[3]....
        /*0210*/ 	.word	0x00003070


	//----- nvinfo : EIATTR_CRS_STACK_SIZE
	.align		4
.L_18501:
        /*0214*/ 	.byte	0x04, 0x1e
        /*0216*/ 	.short	(.L_18503 - .L_18502)
.L_18502:
        /*0218*/ 	.word	0x00000000


	//----- nvinfo : EIATTR_CBANK_PARAM_SIZE
	.align		4
.L_18503:
        /*021c*/ 	.byte	0x03, 0x19
        /*021e*/ 	.short	0x007c


	//----- nvinfo : EIATTR_PARAM_CBANK
	.align		4
        /*0220*/ 	.byte	0x04, 0x0a
        /*0222*/ 	.short	(.L_18505 - .L_18504)
	.align		4
.L_18504:
        /*0224*/ 	.word	index@(.nv.constant0._ZN4vllm25paged_attention_v1_kernelIthLi80ELi8ELi128ELNS_18Fp8KVCacheDataTypeE1ELb1EEEvPT_PKS2_PKT0_S8_ifPKiSA_iPKfiiiSC_SC_iiiii)
        /*0228*/ 	.short	0x0380
        /*022a*/ 	.short	0x007c


	//----- nvinfo : EIATTR_SW_WAR
	.align		4
.L_18505:
        /*022c*/ 	.byte	0x04, 0x36
        /*022e*/ 	.short	(.L_18507 - .L_18506)
.L_18506:
        /*0230*/ 	.word	0x00000008
.L_18507:


//--------------------- .nv.info._ZN4vllm25paged_attention_v1_kernelIthLi64ELi8ELi128ELNS_18Fp8KVCacheDataTypeE1ELb1EEEvPT_PKS2_PKT0_S8_ifPKiSA_iPKfiiiSC_SC_iiiii --------------------------
	.section	.nv.info._ZN4vllm25paged_attention_v1_kernelIthLi64ELi8ELi128ELNS_18Fp8KVCacheDataTypeE1ELb1EEEvPT_PKS2_PKT0_S8_ifPKiSA_iPKfiiiSC_SC_iiiii,"",@"SHT_CUDA_INFO"
	.sectionflags	@""
	.align	4


	//----- nvinfo : EIATTR_CUDA_API_VERSION
	.align		4
        /*0000*/ 	.byte	0x04, 0x37
        /*0002*/ 	.short	(.L_18509 - .L_18508)
.L_18508:
        /*0004*/ 	.word	0x00000082


	//----- nvinfo : EIATTR_KPARAM_INFO
	.align		4
.L_18509:
        /*0008*/ 	.byte	0x04, 0x17
        /*000a*/ 	.short	(.L_18511 - .L_18510)
.L_18510:
        /*000c*/ 	.word	0x00000000
        /*0010*/ 	.short	0x0013
        /*0012*/ 	.short	0x0078
        /*0014*/ 	.byte	0x00, 0xf0, 0x11, 0x00


	//----- nvinfo : EIATTR_KPARAM_INFO
	.align		4
.L_18511:
        /*0018*/ 	.byte	0x04, 0x17
        /*001a*/ 	.short	(.L_18513 - .L_18512)
.L_18512:
        /*001c*/ 	.word	0x00000000
        /*0020*/ 	.short	0x0012
        /*0022*/ 	.short	0x0074
        /*0024*/ 	.byte	0x00, 0xf0, 0x11, 0x00


	//----- nvinfo : EIATTR_KPARAM_INFO
	.align		4
.L_18513:
        /*0028*/ 	.byte	0x04, 0x17
        /*002a*/ 	.short	(.L_18515 - .L_18514)
.L_18514:
        /*002c*/ 	.word	0x00000000
        /*0030*/ 	.short	0x0011
        /*0032*/ 	.short	0x0070
        /*0034*/ 	.byte	0x00, 0xf0, 0x11, 0x00


	//----- nvinfo : EIATTR_KPARAM_INFO
	.align		4
.L_18515:
        /*0038*/ 	.byte	0x04, 0x17
        /*003a*/ 	.short	(.L_18517 - .L_18516)
.L_18516:
        /*003c*/ 	.word	0x00000000
        /*0040*/ 	.short	0x0010
        /*0042*/ 	.short	0x006c
        /*0044*/ 	.byte	0x00, 0xf0, 0x11, 0x00


	//----- nvinfo : EIATTR_KPARAM_INFO
	.align		4
.L_18517:
        /*0048*/ 	.byte	0x04, 0x17
        /*004a*/ 	.short	(.L_18519 - .L_18518)
.L_18518:
        /*004c*/ 	.word	0x00000000
        /*0050*/ 	.short	0x000f
        /*0052*/ 	.short	0x0068
        /*0054*/ 	.byte	0x00, 0xf0, 0x11, 0x00


	//----- nvinfo : EIATTR_KPARAM_INFO
	.align		4
.L_18519:
        /*0058*/ 	.byte	0x04, 0x17
        /*005a*/ 	.short	(.L_18521 - .L_18520)
.L_18520:
        /*005c*/ 	.word	0x00000000
        /*0060*/ 	.short	0x000e
        /*0062*/ 	.short	0x0060
        /*0064*/ 	.byte	0x00, 0xf5, 0x21, 0x00


	//----- nvinfo : EIATTR_KPARAM_INFO
	.align		4
.L_18521:
        /*0068*/ 	.byte	0x04, 0x17
        /*006a*/ 	.short	(.L_18523 - .L_18522)
.L_18522:
        /*006c*/ 	.word	0x00000000
        /*0070*/ 	.short	0x000d
        /*0072*/ 	.short	0x0058
        /*0074*/ 	.byte	0x00, 0xf5, 0x21, 0x00


	//----- nvinfo : EIATTR_KPARAM_INFO
	.align		4
.L_18523:
        /*0078*/ 	.byte	0x04, 0x17
        /*007a*/ 	.short	(.L_18525 - .L_18524)
.L_18524:
        /*007c*/ 	.word	0x00000000
        /*0080*/ 	.short	0x000c
        /*0082*/ 	.short	0x0050
        /*0084*/ 	.byte	0x00, 0xf0, 0x11, 0x00


	//----- nvinfo : EIATTR_KPARAM_INFO
	.align		4
.L_18525:
        /*0088*/ 	.byte	0x04, 0x17
        /*008a*/ 	.short	(.L_18527 - .L_18526)
.L_18526:
        /*008c*/ 	.word	0x00000000
        /*0090*/ 	.short	0x000b
        /*0092*/ 	.short	0x004c
        /*0094*/ 	.byte	0x00, 0xf0, 0x11, 0x00


	//----- nvinfo : EIATTR_KPARAM_INFO
	.align		4
.L_18527:
        /*0098*/ 	.byte	0x04, 0x17
        /*009a*/ 	.short	(.L_18529 - .L_18528)
.L_18528:
        /*009c*/ 	.word	0x00000000
        /*00a0*/ 	.short	0x000a
        /*00a2*/ 	.short	0x0048
        /*00a4*/ 	.byte	0x00, 0xf0, 0x11, 0x00


	//----- nvinfo : EIATTR_KPARAM_INFO
	.align		4
.L_18529:
        /*00a8*/ 	.byte	0x04, 0x17
        /*00aa*/ 	.short	(.L_18531 - .L_18530)
.L_18530:
        /*00ac*/ 	.word	0x00000000
        /*00b0*/ 	.short	0x0009
        /*00b2*/ 	.short	0x0040
        /*00b4*/ 	.byte	0x00, 0xf5, 0x21, 0x00


	//----- nvinfo : EIATTR_KPARAM_INFO
	.align		4
.L_18531:
        /*00b8*/ 	.byte	0x04, 0x17
        /*00ba*/ 	.short	(.L_18533 - .L_18532)
.L_18532:
        /*00bc*/ 	.word	0x00000000
        /*00c0*/ 	.short	0x0008
        /*00c2*/ 	.short	0x0038
        /*00c4*/ 	.byte	0x00, 0xf0, 0x11, 0x00


	//----- nvinfo : EIATTR_KPARAM_INFO
	.align		4
.L_18533:
        /*00c8*/ 	.byte	0x04, 0x17
        /*00ca*/ 	.short	(.L_18535 - .L_18534)
.L_18534:
        /*00cc*/ 	.word	0x00000000
        /*00d0*/ 	.short	0x0007
        /*00d2*/ 	.short	0x0030
        /*00d4*/ 	.byte	0x00, 0xf5, 0x21, 0x00


	//----- nvinfo : EIATTR_KPARAM_INFO
	.align		4
.L_18535:
        /*00d8*/ 	.byte	0x04, 0x17
        /*00da*/ 	.short	(.L_18537 - .L_18536)
.L_18536:
        /*00dc*/ 	.word	0x00000000
        /*00e0*/ 	.short	0x0006
        /*00e2*/ 	.short	0x0028
        /*00e4*/ 	.byte	0x00, 0xf5, 0x21, 0x00


	//----- nvinfo : EIATTR_KPARAM_INFO
	.align		4
.L_18537:
        /*00e8*/ 	.byte	0x04, 0x17
        /*00ea*/ 	.short	(.L_18539 - .L_18538)
.L_18538:
        /*00ec*/ 	.word	0x00000000
        /*00f0*/ 	.short	0x0005
        /*00f2*/ 	.short	0x0024
        /*00f4*/ 	.byte	0x00, 0xf0, 0x11, 0x00


	//----- nvinfo : EIATTR_KPARAM_INFO
	.align		4
.L_18539:
        /*00f8*/ 	.byte	0x04, 0x17
        /*00fa*/ 	.short	(.L_18541 - .L_18540)
.L_18540:
        /*00fc*/ 	.word	0x00000000
        /*0100*/ 	.short	0x0004
        /*0102*/ 	.short	0x0020
        /*0104*/ 	.byte	0x00, 0xf0, 0x11, 0x00


	//----- nvinfo : EIATTR_KPARAM_INFO
	.align		4
.L_18541:
        /*0108*/ 	.byte	0x04, 0x17
        /*010a*/ 	.short	(.L_18543 - .L_18542)
.L_18542:
        /*010c*/ 	.word	0x00000000
        /*0110*/ 	.short	0x0003
        /*0112*/ 	.short	0x0018
        /*0114*/ 	.byte	0x00, 0xf5, 0x21, 0x00


	//----- nvinfo : EIATTR_KPARAM_INFO
	.align		4
.L_18543:
        /*0118*/ 	.byte	0x04, 0x17
        /*011a*/ 	.short	(.L_18545 - .L_18544)
.L_18544:
        /*011c*/ 	.word	0x00000000
        /*0120*/ 	.short	0x0002
        /*0122*/ 	.short	0x0010
        /*0124*/ 	.byte	0x00, 0xf5, 0x21, 0x00


	//----- nvinfo : EIATTR_KPARAM_INFO
	.align		4
.L_18545:
        /*0128*/ 	.byte	0x04, 0x17
        /*012a*/ 	.short	(.L_18547 - .L_18546)
.L_18546:
        /*012c*/ 	.word	0x00000000
        /*0130*/ 	.short	0x0001
        /*0132*/ 	.short	0x0008
        /*0134*/ 	.byte	0x00, 0xf5, 0x21, 0x00


	//----- nvinfo : EIATTR_KPARAM_INFO
	.align		4
.L_18547:
        /*0138*/ 	.byte	0x04, 0x17
        /*013a*/ 	.short	(.L_18549 - .L_18548)
.L_18548:
        /*013c*/ 	.word	0x00000000
        /*0140*/ 	.short	0x0000
        /*0142*/ 	.short	0x0000
        /*0144*/ 	.byte	0x00, 0xf5, 0x21, 0x00


	//----- nvinfo : EIATTR_SPARSE_MMA_MASK
	.align		4
.L_18549:
        /*0148*/ 	.byte	0x03, 0x50
        /*014a*/ 	.short	0x0000


	//----- nvinfo : EIATTR_MAXREG_COUNT
	.align		4
        /*014c*/ 	.byte	0x03, 0x1b
        /*014e*/ 	.short	0x00ff


	//----- nvinfo : EIATTR_NUM_BARRIERS
	.align		4
        /*0150*/ 	.byte	0x02, 0x4c
        /*0152*/ 	.byte	0x01
	.zero		1


	//----- nvinfo : EIATTR_EXTERNS
	.align		4
        /*0154*/ 	.byte	0x04, 0x0f
        /*0156*/ 	.short	(.L_18551 - .L_18550)


	//   ....[0]....
	.align		4
.L_18550:
        /*0158*/ 	.word	index@(__assertfail)


	//----- nvinfo : EIATTR_MERCURY_ISA_VERSION
	.align		4
.L_18551:
        /*015c*/ 	.byte	0x03, 0x5f
        /*015e*/ 	.short	0x0101


	//----- nvinfo : EIATTR_COOP_GROUP_MASK_REGIDS
	.align		4
        /*0160*/ 	.byte	0x04, 0x29
        /*0162*/ 	.short	(.L_18553 - .L_18552)


	//   ....[0]....
.L_18552:
        /*0164*/ 	.word	0xffffffff


	//   ....[1]....
        /*0168*/ 	.word	0xffffffff


	//   ....[2]....
        /*016c*/ 	.word	0xffffffff


	//   ....[3]....
        /*0170*/ 	.word	0xffffffff


	//   ....[4]....
        /*0174*/ 	.word	0xffffffff


	//   ....[5]....
        /*0178*/ 	.word	0xffffffff


	//   ....[6]....
        /*017c*/ 	.word	0xffffffff


	//   ....[7]....
        /*0180*/ 	.word	0xffffffff


	//   ....[8]....
        /*0184*/ 	.word	0xffffffff


	//   ....[9]....
        /*0188*/ 	.word	0xffffffff


	//   ....[10]....
        /*018c*/ 	.word	0xffffffff


	//   ....[11]....
        /*0190*/ 	.word	0xffffffff


	//   ....[12]....
        /*0194*/ 	.word	0xffffffff


	//   ....[13]....
        /*0198*/ 	.word	0xffffffff


	//   ....[14]....
        /*019c*/ 	.word	0x0500000f


	//   ....[15]....
        /*01a0*/ 	.word	0x0500000f


	//   ....[16]....
        /*01a4*/ 	.word	0x0500000f


	//----- nvinfo : EIATTR_COOP_GROUP_INSTR_OFFSETS
	.align		4
.L_18553:
        /*01a8*/ 	.byte	0x04, 0x28
        /*01aa*/ 	.short	(.L_18555 - .L_18554)


	//   ....[0]....
.L_18554:
        /*01ac*/ 	.word	0x00000b30


	//   ....[1]....
        /*01b0*/ 	.word	0x00000b50


	//   ....[2]....
        /*01b4*/ 	.word	0x00000b70


	//   ....[3]....
        /*01b8*/ 	.word	0x00000c70


	//   ....[4]....
        /*01bc*/ 	.word	0x00000c90


	//   ....[5]....
        /*01c0*/ 	.word	0x00000cc0


	//   ....[6]....
        /*01c4*/ 	.word	0x00001b00


	//   ....[7]....
        /*01c8*/ 	.word	0x00001b30


	//   ....[8]....
        /*01cc*/ 	.word	0x00001b50


	//   ....[9]....
        /*01d0*/ 	.word	0x00001b70


	//   ....[10]....
        /*01d4*/ 	.word	0x00001b90


	//   ....[11]....
        /*01d8*/ 	.word	0x00001be0


	//   ....[12]....
        /*01dc*/ 	.word	0x00001c00


	//   ....[13]....
        /*01e0*/ 	.word	0x00001c20


	//   ....[14]....
        /*01e4*/ 	.word	0x00003060


	//   ....[15]....
        /*01e8*/ 	.word	0x000030c0


	//   ....[16]....
        /*01ec*/ 	.word	0x00003120


	//----- nvinfo : EIATTR_VRC_CTA_INIT_COUNT
	.align		4
.L_18555:
        /*01f0*/ 	.byte	0x02, 0x4a
	.zero		1
	.zero		1


	//----- nvinfo : EIATTR_SYSCALL_OFFSETS
	.align		4
        /*01f4*/ 	.byte	0x04, 0x46
        /*01f6*/ 	.short	(.L_18557 - .L_18556)


	//   ....[0]....
.L_18556:
        /*01f8*/ 	.word	0x00002a10


	//   ....[1]....
        /*01fc*/ 	.word	0x00003000


	//----- nvinfo : EIATTR_EXIT_INSTR_OFFSETS
	.align		4
.L_18557:
        /*0200*/ 	.byte	0x04, 0x1c
        /*0202*/ 	.short	(.L_18559 - .L_18558)


	//   ....[0]....
.L_18558:
        /*0204*/ 	.word	0x00002de0


	//   ....[1]....
        /*0208*/ 	.word	0x00002f00


	//   ....[2]....
        /*020c*/ 	.word	0x00003010


	//----- nvinfo : EIATTR_CRS_STACK_SIZE
	.align		4
.L_18559:
        /*0210*/ 	.byte	0x04, 0x1e
        /*0212*/ 	.short	(.L_18561 - .L_18560)
.L_18560:
        /*0214*/ 	.word	0x00000000


	//----- nvinfo : EIATTR_CBANK_PARAM_SIZE
	.align		4
.L_18561:
        /*0218*/ 	.byte	0x03, 0x19
        /*021a*/ 	.short	0x007c


	//----- nvinfo : EIATTR_PARAM_CBANK
	.align		4
        /*021c*/ 	.byte	0x04, 0x0a
        /*021e*/ 	.short	(.L_18563 - .L_18562)
	.align		4
.L_18562:
        /*0220*/ 	.word	index@(.nv.constant0._ZN4vllm25paged_attention_v1_kernelIthLi64ELi8ELi128ELNS_18Fp8KVCacheDataTypeE1ELb1EEEvPT_PKS2_PKT0_S8_ifPKiSA_iPKfiiiSC_SC_iiiii)
        /*0224*/ 	.short	0x0380
        /*0226*/ 	.short	0x007c


	//----- nvinfo : EIATTR_SW_WAR
	.align		4
.L_18563:
        /*0228*/ 	.byte	0x04, 0x36
        /*022a*/ 	.short	(.L_18565 - .L_18564)
.L_18564:
        /*022c*/ 	.word	0x00000008
.L_18565:


//--------------------- .nv.info._ZN4vllm25paged_attention_v1_kernelIthLi32ELi8ELi128ELNS_18Fp8KVCacheDataTypeE1ELb1EEEvPT_PKS2_PKT0_S8_ifPKiSA_iPKfiiiSC_SC_iiiii --------------------------
	.section	.nv.info._ZN4vllm25paged_attention_v1_kernelIthLi32ELi8ELi128ELNS_18Fp8KVCacheDataTypeE1ELb1EEEvPT_PKS2_PKT0_S8_ifPKiSA_iPKfiiiSC_SC_iiiii,"",@"SHT_CUDA_INFO"
	.sectionflags	@""
	.align	4


	//----- nvinfo : EIATTR_CUDA_API_VERSION
	.align		4
        /*0000*/ 	.byte	0x04, 0x37
        /*0002*/ 	.short	(.L_18567 - .L_18566)
.L_18566:
        /*0004*/ 	.word	0x00000082


	//----- nvinfo : EIATTR_KPARAM_INFO
	.align		4
.L_18567:
        /*0008*/ 	.byte	0x04, 0x17
        /*000a*/ 	.short	(.L_18569 - .L_18568)
.L_18568:
        /*000c*/ 	.word	0x00000000
        /*0010*/ 	.short	0x0013
        /*0012*/ 	.short	0x0078
        /*0014*/ 	.byte	0x00, 0xf0, 0x11, 0x00


	//----- nvinfo : EIATTR_KPARAM_INFO
	.align		4
.L_18569:
        /*0018*/ 	.byte	0x04, 0x17
        /*001a*/ 	.short	(.L_18571 - .L_18570)
.L_18570:
        /*001c*/ 	.word	0x00000000
        /*0020*/ 	.short	0x0012
        /*0022*/ 	.short	0x0074
        /*0024*/ 	.byte	0x00, 0xf0, 0x11, 0x00


	//----- nvinfo : EIATTR_KPARAM_INFO
	.align		4
.L_18571:
        /*0028*/ 	.byte	0x04, 0x17
        /*002a*/ 	.short	(.L_18573 - .L_18572)
.L_18572:
        /*002c*/ 	.word	0x00000000
        /*0030*/ 	.short	0x0011
        /*0032*/ 	.short	0x0070
        /*0034*/ 	.byte	0x00, 0xf0, 0x11, 0x00


	//----- nvinfo : EIATTR_KPARAM_INFO
	.align		4
.L_18573:
        /*0038*/ 	.byte	0x04, 0x17
        /*003a*/ 	.short	(.L_18575 - .L_18574)
.L_18574:
        /*003c*/ 	.word	0x00000000
        /*0040*/ 	.short	0x0010
        /*0042*/ 	.short	0x006c
        /*0044*/ 	.byte	0x00, 0xf0, 0x11, 0x00


	//----- nvinfo : EIATTR_KPARAM_INFO
	.align		4
.L_18575:
        /*0048*/ 	.byte	0x04, 0x17
        /*004a*/ 	.short	(.L_18577 - .L_18576)
.L_18576:
        /*004c*/ 	.word	0x00000000
        /*0050*/ 	.short	0x000f
        /*0052*/ 	.short	0x0068
        /*0054*/ 	.byte	0x00, 0xf0, 0x11, 0x00


	//----- nvinfo : EIATTR_KPARAM_INFO
	.align		4
.L_18577:
        /*0058*/ 	.byte	0x04, 0x17
        /*005a*/ 	.short	(.L_18579 - .L_18578)
.L_18578:
        /*005c*/ 	.word	0x00000000
        /*0060*/ 	.short	0x000e
        /*0062*/ 	.short	0x0060
        /*0064*/ 	.byte	0x00, 0xf5, 0x21, 0x00


	//----- nvinfo : EIATTR_KPARAM_INFO
	.align		4
.L_18579:
        /*0068*/ 	.byte	0x04, 0x17
        /*006a*/ 	.short	(.L_18581 - .L_18580)
.L_18580:
        /*006c*/ 	.word	0x00000000
        /*0070*/ 	.short	0x000d
        /*0072*/ 	.short	0x0058
        /*0074*/ 	.byte	0x00, 0xf5, 0x21, 0x00


	//----- nvinfo : EIATTR_KPARAM_INFO
	.align		4
.L_18581:
        /*0078*/ 	.byte	0x04, 0x17
        /*007a*/ 	.short	(.L_18583 - .L_18582)
.L_18582:
        /*007c*/ 	.word	0x00000000
        /*0080*/ 	.short	0x000c
        /*0082*/ 	.short	0x0050
        /*0084*/ 	.byte	0x00, 0xf0, 0x11, 0x00


	//----- nvinfo : EIATTR_KPARAM_INFO
	.align		4
.L_18583:
        /*0088*/ 	.byte	0x04, 0x17
        /*008a*/ 	.short	(.L_18585 - .L_18584)
.L_18584:
        /*008c*/ 	.word	0x00000000
        /*0090*/ 	.short	0x000b
        /*0092*/ 	.short	0x004c
        /*0094*/ 	.byte	0x00, 0xf0, 0x11, 0x00


	//----- nvinfo : EIATTR_KPARAM_INFO
	.align		4
.L_18585:
        /*0098*/ 	.byte	0x04, 0x17
        /*009a*/ 	.short	(.L_18587 - .L_18586)
.L_18586:
        /*009c*/ 	.word	0x00000000
        /*00a0*/ 	.short	0x000a
        /*00a2*/ 	.short	0x0048
        /*00a4*/ 	.byte	0x00, 0xf0, 0x11, 0x00


	//----- nvinfo : EIATTR_KPARAM_INFO
	.align		4
.L_18587:
        /*00a8*/ 	.byte	0x04, 0x17
        /*00aa*/ 	.short	(.L_18589 - .L_18588)
.L_18588:
        /*00ac*/ 	.word	0x00000000
        /*00b0*/ 	.short	0x0009
        /*00b2*/ 	.short	0x0040
        /*00b4*/ 	.byte	0x00, 0xf5, 0x21, 0x00


	//----- nvinfo : EIATTR_KPARAM_INFO
	.align		4
.L_18589:
        /*00b8*/ 	.byte	0x04, 0x17
        /*00ba*/ 	.short	(.L_18591 - .L_18590)
.L_18590:
        /*00bc*/ 	.word	0x00000000
        /*00c0*/ 	.short	0x0008
        /*00c2*/ 	.short	0x0038
        /*00c4*/ 	.byte	0x00, 0xf0, 0x11, 0x00


	//----- nvinfo : EIATTR_KPARAM_INFO
	.align		4
.L_18591:
        /*00c8*/ 	.byte	0x04, 0x17
        /*00ca*/ 	.short	(.L_18593 - .L_18592)
.L_18592:
        /*00cc*/ 	.word	0x00000000
        /*00d0*/ 	.short	0x0007
        /*00d2*/ 	.short	0x0030
        /*00d4*/ 	.byte	0x00, 0xf5, 0x21, 0x00


	//----- nvinfo : EIATTR_KPARAM_INFO
	.align		4
.L_18593:
        /*00d8*/ 	.byte	0x04, 0x17
        /*00da*/ 	.short	(.L_18595 - .L_18594)
.L_18594:
        /*00dc*/ 	.word	0x00000000
        /*00e0*/ 	.short	0x0006
        /*00e2*/ 	.short	0x0028
        /*00e4*/ 	.byte	0x00, 0xf5, 0x21, 0x00


	//----- nvinfo : EIATTR_KPARAM_INFO
	.align		4
.L_18595:
        /*00e8*/ 	.byte	0x04, 0x17
        /*00ea*/ 	.short	(.L_18597 - .L_18596)
.L_18596:
        /*00ec*/ 	.word	0x00000000
        /*00f0*/ 	.short	0x0005
        /*00f2*/ 	.short	0x0024
        /*00f4*/ 	.byte	0x00, 0xf0, 0x11, 0x00


	//----- nvinfo : EIATTR_KPARAM_INFO
	.align		4
.L_18597:
        /*00f8*/ 	.byte	0x04, 0x17
        /*00fa*/ 	.short	(.L_18599 - .L_18598)
.L_18598:
        /*00fc*/ 	.word	0x00000000
        /*0100*/ 	.short	0x0004
        /*0102*/ 	.short	0x0020
        /*0104*/ 	.byte	0x00, 0xf0, 0x11, 0x00


	//----- nvinfo : EIATTR_KPARAM_INFO
	.align		4
.L_18599:
        /*0108*/ 	.byte	0x04, 0x17
        /*010a*/ 	.short	(.L_18601 - .L_18600)
.L_18600:
        /*010c*/ 	.word	0x00000000
        /*0110*/ 	.short	0x0003
        /*0112*/ 	.short	0x0018
        /*0114*/ 	.byte	0x00, 0xf5, 0x21, 0x00


	//----- nvinfo : EIATTR_KPARAM_INFO
	.align		4
.L_18601:
        /*0118*/ 	.byte	0x04, 0x17
        /*011a*/ 	.short	(.L_18603 - .L_18602)
.L_18602:
        /*011c*/ 	.word	0x00000000
        /*0120*/ 	.short	0x0002
        /*0122*/ 	.short	0x0010
        /*0124*/ 	.byte	0x00, 0xf5, 0x21, 0x00


	//----- nvinfo : EIATTR_KPARAM_INFO
	.align		4
.L_18603:
        /*0128*/ 	.byte	0x04, 0x17
        /*012a*/ 	.short	(.L_18605 - .L_18604)
.L_18604:
        /*012c*/ 	.word	0x00000000
        /*0130*/ 	.short	0x0001
        /*0132*/ 	.short	0x0008
        /*0134*/ 	.byte	0x00, 0xf5, 0x21, 0x00


	//----- nvinfo : EIATTR_KPARAM_INFO
	.align		4
.L_18605:
        /*0138*/ 	.byte	0x04, 0x17
        /*013a*/ 	.short	(.L_18607 - .L_18606)
.L_18606:
        /*013c*/ 	.word	0x00000000
        /*0140*/ 	.short	0x0000
        /*0142*/ 	.short	0x0000
        /*0144*/ 	.byte	0x00, 0xf5, 0x21, 0x00


	//----- nvinfo : EIATTR_SPARSE_MMA_MASK
	.align		4
.L_18607:
        /*0148*/ 	.byte	0x03, 0x50
        /*014a*/ 	.short	0x0000


	//----- nvinfo : EIATTR_MAXREG_COUNT
	.align		4
        /*014c*/ 	.byte	0x03, 0x1b
        /*014e*/ 	.short	0x00ff


	//----- nvinfo : EIATTR_NUM_BARRIERS
	.align		4
        /*0150*/ 	.byte	0x02, 0x4c
        /*0152*/ 	.byte	0x01
	.zero		1


	//----- nvinfo : EIATTR_EXTERNS
	.align		4
        /*0154*/ 	.byte	0x04, 0x0f
        /*0156*/ 	.short	(.L_18609 - .L_18608)


	//   ....[0]....
	.align		4
.L_18608:
        /*0158*/ 	.word	index@(__assertfail)


	//----- nvinfo : EIATTR_MERCURY_ISA_VERSION
	.align		4
.L_18609:
        /*015c*/ 	.byte	0x03, 0x5f
        /*015e*/ 	.short	0x0101


	//----- nvinfo : EIATTR_COOP_GROUP_MASK_REGIDS
	.align		4
        /*0160*/ 	.byte	0x04, 0x29
        /*0162*/ 	.short	(.L_18611 - .L_18610)


	//   ....[0]....
.L_18610:
        /*0164*/ 	.word	0xffffffff


	//   ....[1]....
        /*0168*/ 	.word	0xffffffff


	//   ....[2]....
        /*016c*/ 	.word	0xffffffff


	//   ....[3]....
        /*0170*/ 	.word	0xffffffff


	//   ....[4]....
        /*0174*/ 	.word	0xffffffff


	//   ....[5]....
        /*0178*/ 	.word	0xffffffff


	//   ....[6]....
        /*017c*/ 	.word	0xffffffff


	//   ....[7]....
        /*0180*/ 	.word	0xffffffff


	//   ....[8]....
        /*0184*/ 	.word	0xffffffff


	//   ....[9]....
        /*0188*/ 	.word	0xffffffff


	//   ....[10]....
        /*018c*/ 	.word	0xffffffff


	//   ....[11]....
        /*0190*/ 	.word	0xffffffff


	//   ....[12]....
        /*0194*/ 	.word	0xffffffff


	//   ....[13]....
        /*0198*/ 	.word	0xffffffff


	//   ....[14]....
        /*019c*/ 	.word	0x0500000f


	//   ....[15]....
        /*01a0*/ 	.word	0x0500000f


	//   ....[16]....
        /*01a4*/ 	.word	0x0500000f


	//----- nvinfo : EIATTR_COOP_GROUP_INSTR_OFFSETS
	.align		4
.L_18611:
        /*01a8*/ 	.byte	0x04, 0x28
        /*01aa*/ 	.short	(.L_18613 - .L_18612)


	//   ....[0]....
.L_18612:
        /*01ac*/ 	.word	0x00000b70


	//   ....[1]....
        /*01b0*/ 	.word	0x00000b90


	//   ....[2]....
        /*01b4*/ 	.word	0x00000bb0


	//   ....[3]....
        /*01b8*/ 	.word	0x00000cb0


	//   ....[4]....
        /*01bc*/ 	.word	0x00000cd0


	//   ....[5]....
        /*01c0*/ 	.word	0x00000d00


	//   ....[6]....
        /*01c4*/ 	.word	0x00001b40


	//   ....[7]....
        /*01c8*/ 	.word	0x00001b70


	//   ....[8]....
        /*01cc*/ 	.word	0x00001b90


	//   ....[9]....
        /*01d0*/ 	.word	0x00001bb0


	//   ....[10]....
        /*01d4*/ 	.word	0x00001bd0


	//   ....[11]....
        /*01d8*/ 	.word	0x00001c20


	//   ....[12]....
        /*01dc*/ 	.word	0x00001c40


	//   ....[13]....
        /*01e0*/ 	.word	0x00001c60


	//   ....[14]....
        /*01e4*/ 	.word	0x00002e50


	//   ....[15]....
        /*01e8*/ 	.word	0x00002eb0


	//   ....[16]....
        /*01ec*/ 	.word	0x00002f10


	//----- nvinfo : EIATTR_VRC_CTA_INIT_COUNT
	.align		4
.L_18613:
        /*01f0*/ 	.byte	0x02, 0x4a
	.zero		1
	.zero		1


	//----- nvinfo : EIATTR_SYSCALL_OFFSETS
	.align		4
        /*01f4*/ 	.byte	0x04, 0x46
        /*01f6*/ 	.short	(.L_18615 - .L_18614)


	//   ....[0]....
.L_18614:
        /*01f8*/ 	.word	0x00002a00


	//   ....[1]....
        /*01fc*/ 	.word	0x00002df0


	//----- nvinfo : EIATTR_EXIT_INSTR_OFFSETS
	.align		4
.L_18615:
        /*0200*/ 	.byte	0x04, 0x1c
        /*0202*/ 	.short	(.L_18617 - .L_18616)


	//   ....[0]....
.L_18616:
        /*0204*/ 	.word	0x00002c00


	//   ....[1]....
        /*0208*/ 	.word	0x00002cf0


	//   ....[2]....
        /*020c*/ 	.word	0x00002e00


	//----- nvinfo : EIATTR_CRS_STACK_SIZE
	.align		4
.L_18617:
        /*0210*/ 	.byte	0x04, 0x1e
        /*0212*/ 	.short	(.L_18619 - .L_18618)
.L_18618:
        /*0214*/ 	.word	0x00000000


	//----- nvinfo : EIATTR_CBANK_PARAM_SIZE
	.align		4
.L_18619:
        /*0218*/ 	.byte	0x03, 0x19
        /*021a*/ 	.short	0x007c


	//----- nvinfo : EIATTR_PARAM_CBANK
	.align		4
        /*021c*/ 	.byte	0x04, 0x0a
        /*021e*/ 	.short	(.L_18621 - .L_18620)
	.align		4
.L_18620:
        /*0220*/ 	.word	index@(.nv.constant0._ZN4vllm25paged_attention_v1_kernelIthLi32ELi8ELi128ELNS_18Fp8KVCacheDataTypeE1ELb1EEEvPT_PKS2_PKT0_S8_ifPKiSA_iPKfiiiSC_SC_iiiii)
        /*0224*/ 	.short	0x0380
        /*0226*/ 	.short	0x007c


	//----- nvinfo : EIATTR_SW_WAR
	.align		4
.L_18621:
        /*0228*/ 	.byte	0x04, 0x36
        /*022a*/ 	.short	(.L_18623 - .L_18622)
.L_18622:
        /*022c*/ 	.word	0x00000008
.L_18623:


//--------------------- .nv.info._ZN4vllm25paged_attention_v1_kernelIfhLi256ELi32ELi128ELNS_18Fp8KVCacheDataTypeE1ELb0EEEvPT_PKS2_PKT0_S8_ifPKiSA_iPKfiiiSC_SC_iiiii --------------------------
	.section	.nv.info._ZN4vllm25paged_attention_v1_kernelIfhLi256ELi32ELi128ELNS_18Fp8KVCacheDataTypeE1ELb0EEEvPT_PKS2_PKT0_S8_ifPKiSA_iPKfiiiSC_SC_iiiii,"",@"SHT_CUDA_INFO"
	.sectionflags	@""
	.align	4


	//----- nvinfo : EIATTR_CUDA_API_VERSION
	.align		4
        /*0000*/ 	.byte	0x04, 0x37
        /*0002*/ 	.short	(.L_18625 - .L_18624)
.L_18624:
        /*0004*/ 	.word	0x00000082


	//----- nvinfo : EIATTR_KPARAM_INFO
	.align		4
.L_18625:
        /*0008*/ 	.byte	0x04, 0x17
        /*000a*/ 	.short	(.L_18627 - .L_18626)
.L_18626:
        /*000c*/ 	.word	0x00000000
        /*0010*/ 	.short	0x0013
        /*0012*/ 	.short	0x0078
        /*0014*/ 	.byte	0x00, 0xf0, 0x11, 0x00


	//----- nvinfo : EIATTR_KPARAM_INFO
	.align		4
.L_18627:
        /*0018*/ 	.byte	0x04, 0x17
        /*001a*/ 	.short	(.L_18629 - .L_18628)
.L_18628:
        /*001c*/ 	.word	0x00000000
        /*0020*/ 	.short	0x0012
        /*0022*/ 	.short	0x0074
        /*0024*/ 	.byte	0x00, 0xf0, 0x11, 0x00


	//----- nvinfo : EIATTR_KPARAM_INFO
	.align		4
.L_18629:
        /*0028*/ 	.byte	0x04, 0x17
        /*002a*/ 	.short	(.L_18631 - .L_18630)
.L_18630:
        /*002c*/ 	.word	0x00000000
        /*0030*/ 	.short	0x0011
        /*0032*/ 	.short	0x0070
        /*0034*/ 	.byte	0x00, 0xf0, 0x11, 0x00


	//----- nvinfo : EIATTR_KPARAM_INFO
	.align		4
.L_18631:
        /*0038*/ 	.byte	0x04, 0x17
        /*003a*/ 	.short	(.L_18633 - .L_18632)
.L_18632:
        /*003c*/ 	.word	0x00000000
        /*0040*/ 	.short	0x0010
        /*0042*/ 	.short	0x006c
        /*0044*/ 	.byte	0x00, 0xf0, 0x11, 0x00


	//----- nvinfo : EIATTR_KPARAM_INFO
	.align		4
.L_18633:
        /*0048*/ 	.byte	0x04, 0x17
        /*004a*/ 	.short	(.L_18635 - .L_18634)
.L_18634:
        /*004c*/ 	.word	0x00000000
        /*0050*/ 	.short	0x000f
        /*0052*/ 	.short	0x0068
        /*0054*/ 	.byte	0x00, 0xf0, 0x11, 0x00


	//----- nvinfo : EIATTR_KPARAM_INFO
	.align		4
.L_18635:
        /*0058*/ 	.byte	0x04, 0x17
        /*005a*/ 	.short	(.L_18637 - .L_18636)
.L_18636:
        /*005c*/ 	.word	0x00000000
        /*0060*/ 	.short	0x000e
        /*0062*/ 	.short	0x0060
        /*0064*/ 	.byte	0x00, 0xf5, 0x21, 0x00


	//----- nvinfo : EIATTR_KPARAM_INFO
	.align		4
.L_18637:
        /*0068*/ 	.byte	0x04, 0x17
        /*006a*/ 	.short	(.L_18639 - .L_18638)
.L_18638:
        /*006c*/ 	.word	0x00000000
        /*0070*/ 	.short	0x000d
        /*0072*/ 	.short	0x0058
        /*0074*/ 	.byte	0x00, 0xf5, 0x21, 0x00


	//----- nvinfo : EIATTR_KPARAM_INFO
	.align		4
.L_18639:
        /*0078*/ 	.byte	0x04, 0x17
        /*007a*/ 	.short	(.L_18641 - .L_18640)
.L_18640:
        /*007c*/ 	.word	0x00000000
        /*0080*/ 	.short	0x000c
        /*0082*/ 	.short	0x0050
        /*0084*/ 	.byte	0x00, 0xf0, 0x11, 0x00


	//----- nvinfo : EIATTR_KPARAM_INFO
	.align		4
.L_18641:
        /*0088*/ 	.byte	0x04, 0x17
        /*008a*/ 	.short	(.L_18643 - .L_18642)
.L_18642:
        /*008c*/ 	.word	0x00000000
        /*0090*/ 	.short	0x000b
        /*0092*/ 	.short	0x004c
        /*0094*/ 	.byte	0x00, 0xf0, 0x11, 0x00


	//----- nvinfo : EIATTR_KPARAM_INFO
	.align		4
.L_18643:
        /*0098*/ 	.byte	0x04, 0x17
        /*009a*/ 	.short	(.L_18645 - .L_18644)
.L_18644:
        /*009c*/ 	.word	0x00000000
        /*00a0*/ 	.short	0x000a
        /*00a2*/ 	.short	0x0048
        /*00a4*/ 	.byte	0x00, 0xf0, 0x11, 0x00


	//----- nvinfo : EIATTR_KPARAM_INFO
	.align		4
.L_18645:
        /*00a8*/ 	.byte	0x04, 0x17
        /*00aa*/ 	.short	(.L_18647 - .L_18646)
.L_18646:
        /*00ac*/ 	.word	0x00000000
        /*00b0*/ 	.short	0x0009
        /*00b2*/ 	.short	0x0040
        /*00b4*/ 	.byte	0x00, 0xf5, 0x21, 0x00


	//----- nvinfo : EIATTR_KPARAM_INFO
	.align		4
.L_18647:
        /*00b8*/ 	.byte	0x04, 0x17
        /*00ba*/ 	.short	(.L_18649 - .L_18648)
.L_18648:
        /*00bc*/ 	.word	0x00000000
        /*00c0*/ 	.short	0x0008
        /*00c2*/ 	.short	0x0038
        /*00c4*/ 	.byte	0x00, 0xf0, 0x11, 0x00


	//----- nvinfo : EIATTR_KPARAM_INFO
	.align		4
.L_18649:
        /*00c8*/ 	.byte	0x04, 0x17
        /*00ca*/ 	.short	(.L_18651 - .L_18650)
.L_18650:
        /*00cc*/ 	.word	0x00000000
        /*00d0*/ 	.short	0x0007
        /*00d2*/ 	.short	0x0030
        /*00d4*/ 	.byte	0x00, 0xf5, 0x21, 0x00


	//----- nvinfo : EIATTR_KPARAM_INFO
	.align		4
.L_18651:
        /*00d8*/ 	.byte	0x04, 0x17
        /*00da*/ 	.short	(.L_18653 - .L_18652)
.L_18652:
        /*00dc*/ 	.word	0x00000000
        /*00e0*/ 	.short	0x0006
        /*00e2*/ 	.short	0x0028
        /*00e4*/ 	.byte	0x00, 0xf5, 0x21, 0x00


	//----- nvinfo : EIATTR_KPARAM_INFO
	.align		4
.L_18653:
        /*00e8*/ 	.byte	0x04, 0x17
        /*00ea*/ 	.short	(.L_18655 - .L_18654)
.L_18654:
        /*00ec*/ 	.word	0x00000000
        /*00f0*/ 	.short	0x0005
        /*00f2*/ 	.short	0x0024
        /*00f4*/ 	.byte	0x00, 0xf0, 0x11, 0x00


	//----- nvinfo : EIATTR_KPARAM_INFO
	.align		4
.L_18655:
        /*00f8*/ 	.byte	0x04, 0x17
        /*00fa*/ 	.short	(.L_18657 - .L_18656)
.L_18656:
        /*00fc*/ 	.word	0x00000000
        /*0100*/ 	.short	0x0004
        /*0102*/ 	.short	0x0020
        /*0104*/ 	.byte	0x00, 0xf0, 0x11, 0x00


	//----- nvinfo : EIATTR_KPARAM_INFO
	.align		4
.L_18657:
        /*0108*/ 	.byte	0x04, 0x17
        /*010a*/ 	.short	(.L_18659 - .L_18658)
.L_18658:
        /*010c*/ 	.word	0x00000000
        /*0110*/ 	.short	0x0003
        /*0112*/ 	.short	0x0018
        /*0114*/ 	.byte	0x00, 0xf5, 0x21, 0x00


	//----- nvinfo : EIATTR_KPARAM_INFO
	.align		4
.L_18659:
        /*0118*/ 	.byte	0x04, 0x17
        /*011a*/ 	.short	(.L_18661 - .L_18660)
.L_18660:
        /*011c*/ 	.word	0x00000000
        /*0120*/ 	.short	0x0002
        /*0122*/ 	.short	0x0010
        /*0124*/ 	.byte	0x00, 0xf5, 0x21, 0x00


	//----- nvinfo : EIATTR_KPARAM_INFO
	.align		4
.L_18661:
        /*0128*/ 	.byte	0x04, 0x17
        /*012a*/ 	.short	(.L_18663 - .L_18662)
.L_18662:
        /*012c*/ 	.word	0x00000000
        /*0130*/ 	.short	0x0001
        /*0132*/ 	.short	0x0008
        /*0134*/ 	.byte	0x00, 0xf5, 0x21, 0x00


	//----- nvinfo : EIATTR_KPARAM_INFO
	.align		4
.L_18663:
        /*0138*/ 	.byte	0x04, 0x17
        /*013a*/ 	.short	(.L_18665 - .L_18664)
.L_18664:
        /*013c*/ 	.word	0x00000000
        /*0140*/ 	.short	0x0000
        /*0142*/ 	.short	0x0000
        /*0144*/ 	.byte	0x00, 0xf5, 0x21, 0x00


	//----- nvinfo : EIATTR_SPARSE_MMA_MASK
	.align		4
.L_18665:
        /*0148*/ 	.byte	0x03, 0x50
        /*014a*/ 	.short	0x0000


	//----- nvinfo : EIATTR_MAXREG_COUNT
	.align		4
        /*014c*/ 	.byte	0x03, 0x1b
        /*014e*/ 	.short	0x00ff


	//----- nvinfo : EIATTR_NUM_BARRIERS
	.align		4
        /*0150*/ 	.byte	0x02, 0x4c
        /*0152*/ 	.byte	0x01
	.zero		1


	//----- nvinfo : EIATTR_EXTERNS
	.align		4
        /*0154*/ 	.byte	0x04, 0x0f
        /*0156*/ 	.short	(.L_18667 - .L_18666)


	//   ....[0]....
	.align		4
.L_18666:
        /*0158*/ 	.word	index@(__assertfail)


	//----- nvinfo : EIATTR_MERCURY_ISA_VERSION
	.align		4
.L_18667:
        /*015c*/ 	.byte	0x03, 0x5f
        /*015e*/ 	.short	0x0101


	//----- nvinfo : EIATTR_COOP_GROUP_MASK_REGIDS
	.align		4
        /*0160*/ 	.byte	0x04, 0x29
        /*0162*/ 	.short	(.L_18669 - .L_18668)


	//   ....[0]....
.L_18668:
        /*0164*/ 	.word	0xffffffff


	//   ....[1]....
        /*0168*/ 	.word	0xffffffff


	//   ....[2]....
        /*016c*/ 	.word	0xffffffff


	//   ....[3]....
        /*0170*/ 	.word	0xffffffff


	//   ....[4]....
        /*0174*/ 	.word	0xffffffff


	//   ....[5]....
        /*0178*/ 	.word	0xffffffff


	//   ....[6]....
        /*017c*/ 	.word	0xffffffff


	//   ....[7]....
        /*0180*/ 	.word	0xffffffff


	//   ....[8]....
        /*0184*/ 	.word	0xffffffff


	//   ....[9]....
        /*0188*/ 	.word	0xffffffff


	//   ....[10]....
        /*018c*/ 	.word	0xffffffff


	//   ....[11]....
        /*0190*/ 	.word	0xffffffff


	//   ....[12]....
        /*0194*/ 	.word	0xffffffff


	//   ....[13]....
        /*0198*/ 	.word	0xffffffff


	//   ....[14]....
        /*019c*/ 	.word	0xffffffff


	//   ....[15]....
        /*01a0*/ 	.word	0xffffffff


	//   ....[16]....
        /*01a4*/ 	.word	0x0500000f


	//   ....[17]....
        /*01a8*/ 	.word	0x0500000f


	//   ....[18]....
        /*01ac*/ 	.word	0x0500000f


	//   ....[19]....
        /*01b0*/ 	.word	0x0500000f


	//   ....[20]....
        /*01b4*/ 	.word	0x0500000f


	//----- nvinfo : EIATTR_COOP_GROUP_INSTR_OFFSETS
	.align		4
.L_18669:
        /*01b8*/ 	.byte	0x04, 0x28
        /*01ba*/ 	.short	(.L_18671 - .L_18670)


	//   ....[0]....
.L_18670:
        /*01bc*/ 	.word	0x00000270


	//   ....[1]....
        /*01c0*/ 	.word	0x00000290


	//   ....[2]....
        /*01c4*/ 	.word	0x000002b0


	//   ....[3]....
        /*01c8*/ 	.word	0x000002d0


	//   ....[4]....
        /*01cc*/ 	.word	0x000002f0


	//   ....[5]....
        /*01d0*/ 	.word	0x00000400


	//   ....[6]....
        /*01d4*/ 	.word	0x00000420


	//   ....[7]....
        /*01d8*/ 	.word	0x00000440


	//   ....[8]....
        /*01dc*/ 	.word	0x00001270


	//   ....[9]....
        /*01e0*/ 	.word	0x000012b0


	//   ....[10]....
        /*01e4*/ 	.word	0x000012d0


	//   ....[11]....
        /*01e8*/ 	.word	0x000012f0


	//   ....[12]....
        /*01ec*/ 	.word	0x00001310


	//   ....[13]....
        /*01f0*/ 	.word	0x00001360


	//   ....[14]....
        /*01f4*/ 	.word	0x00001380


	//   ....[15]....
        /*01f8*/ 	.word	0x000013a0


	//   ....[16]....
        /*01fc*/ 	.word	0x00003f90


	//   ....[17]....
        /*0200*/ 	.word	0x00003ff0


	//   ....[18]....
        /*0204*/ 	.word	0x00004050


	//   ....[19]....
        /*0208*/ 	.word	0x000040b0


	//   ....[20]....
        /*020c*/ 	.word	0x00004110


	//----- nvinfo : EIATTR_VRC_CTA_INIT_COUNT
	.align		4
.L_18671:
        /*0210*/ 	.byte	0x02, 0x4a
	.zero		1
	.zero		1


	//----- nvinfo : EIATTR_SYSCALL_OFFSETS
	.align		4
        /*0214*/ 	.byte	0x04, 0x46
        /*0216*/ 	.short	(.L_18673 - .L_18672)


	//   ....[0]....
.L_18672:
        /*0218*/ 	.word	0x00000220


	//----- nvinfo : EIATTR_EXIT_INSTR_OFFSETS
	.align		4
.L_18673:
        /*021c*/ 	.byte	0x04, 0x1c
        /*021e*/ 	.short	(.L_18675 - .L_18674)


	//   ....[0]....
.L_18674:
        /*0220*/ 	.word	0x00003a20


	//   ....[1]....
        /*0224*/ 	.word	0x00003a30


	//   ....[2]....
        /*0228*/ 	.word	0x00003f40


	//----- nvinfo : EIATTR_CRS_STACK_SIZE
	.align		4
.L_18675:
        /*022c*/ 	.byte	0x04, 0x1e
        /*022e*/ 	.short	(.L_18677 - .L_18676)
.L_18676:
        /*0230*/ 	.word	0x00000000


	//----- nvinfo : EIATTR_CBANK_PARAM_SIZE
	.align		4
.L_18677:
        /*0234*/ 	.byte	0x03, 0x19
        /*0236*/ 	.short	0x007c


	//----- nvinfo : EIATTR_PARAM_CBANK
	.align		4
        /*0238*/ 	.byte	0x04, 0x0a
        /*023a*/ 	.short	(.L_18679 - .L_18678)
	.align		4
.L_18678:
        /*023c*/ 	.word	index@(.nv.constant0._ZN4vllm25paged_attention_v1_kernelIfhLi256ELi32ELi128ELNS_18Fp8KVCacheDataTypeE1ELb0EEEvPT_PKS2_PKT0_S8_ifPKiSA_iPKfiiiSC_SC_iiiii)
        /*0240*/ 	.short	0x0380
        /*0242*/ 	.short	0x007c


	//----- nvinfo : EIATTR_SW_WAR
	.align		4
.L_18679:
        /*0244*/ 	.byte	0x04, 0x36
        /*0246*/ 	.short	(.L_18681 - .L_18680)
.L_18680:
        /*0248*/ 	.word	0x00000008
.L_18681:


//--------------------- .nv.info._ZN4vllm25paged_attention_v1_kernelIfhLi192ELi32ELi128ELNS_18Fp8KVCacheDataTypeE1ELb0EEEvPT_PKS2_PKT0_S8_ifPKiSA_iPKfiiiSC_SC_iiiii --------------------------
	.section	.nv.info._ZN4vllm25paged_attention_v1_kernelIfhLi192ELi32ELi128ELNS_18Fp8KVCacheDataTypeE1ELb0EEEvPT_PKS2_PKT0_S8_ifPKiSA_iPKfiiiSC_SC_iiiii,"",@"SHT_CUDA_INFO"
	.sectionflags	@""
	.align	4


	//----- nvinfo : EIATTR_CUDA_API_VERSION
	.align		4
        /*0000*/ 	.byte	0x04, 0x37
        /*0002*/ 	.short	(.L_18683 - .L_18682)
.L_18682:
        /*0004*/ 	.word	0x00000082


	//----- nvinfo : EIATTR_KPARAM_INFO
	.align		4
.L_18683:
        /*0008*/ 	.byte	0x04, 0x17
        /*000a*/ 	.short	(.L_18685 - .L_18684)
.L_18684:
        /*000c*/ 	.word	0x00000000
        /*0010*/ 	.short	0x0013
        /*0012*/ 	.short	0x0078
        /*0014*/ 	.byte	0x00, 0xf0, 0x11, 0x00


	//----- nvinfo : EIATTR_KPARAM_INFO
	.align		4
.L_18685:
        /*0018*/ 	.byte	0x04, 0x17
        /*001a*/ 	.short	(.L_18687 - .L_18686)
.L_18686:
        /*001c*/ 	.word	0x00000000
        /*0020*/ 	.short	0x0012
        /*0022*/ 	.short	0x0074
        /*0024*/ 	.byte	0x00, 0xf0, 0x11, 0x00


	//----- nvinfo : EIATTR_KPARAM_INFO
	.align		4
.L_18687:
        /*0028*/ 	.byte	0x04, 0x17
        /*002a*/ 	.short	(.L_18689 - .L_18688)
.L_18688:
        /*002c*/ 	.word	0x00000000
        /*0030*/ 	.short	0x0011
        /*0032*/ 	.short	0x0070
        /*0034*/ 	.byte	0x00, 0xf0, 0x11, 0x00


	//----- nvinfo : EIATTR_KPARAM_INFO
	.align		4
.L_18689:
        /*0038*/ 	.byte	0x04, 0x17
        /*003a*/ 	.short	(.L_18691 - .L_18690)
.L_18690:
        /*003c*/ 	.word	0x00000000
        /*0040*/ 	.short	0x0010
        /*0042*/ 	.short	0x006c
        /*0044*/ 	.byte	0x00, 0xf0, 0x11, 0x00


	//----- nvinfo : EIATTR_KPARAM_INFO
	.align		4
.L_18691:
        /*0048*/ 	.byte	0x04, 0x17
        /*004a*/ 	.short	(.L_18693 - .L_18692)
.L_18692:
        /*004c*/ 	.word	0x00000000
        /*0050*/ 	.short	0x000f
        /*0052*/ 	.short	0x0068
        /*0054*/ 	.byte	0x00, 0xf0, 0x11, 0x00


	//----- nvinfo : EIATTR_KPARAM_INFO
	.align		4
.L_18693:
        /*0058*/ 	.byte	0x04, 0x17
        /*005a*/ 	.short	(.L_18695 - .L_18694)
.L_18694:
        /*005c*/ 	.word	0x00000000
        /*0060*/ 	.short	0x000e
        /*0062*/ 	.short	0x0060
        /*0064*/ 	.byte	0x00, 0xf5, 0x21, 0x00


	//----- nvinfo : EIATTR_KPARAM_INFO
	.align		4
.L_18695:
        /*0068*/ 	.byte	0x04, 0x17
        /*006a*/ 	.short	(.L_18697 - .L_18696)
.L_18696:
        /*006c*/ 	.word	0x00000000
        /*0070*/ 	.short	0x000d
        /*0072*/ 	.short	0x0058
        /*0074*/ 	.byte	0x00, 0xf5, 0x21, 0x00


	//----- nvinfo : EIATTR_KPARAM_INFO
	.align		4
.L_18697:
        /*0078*/ 	.byte	0x04, 0x17
        /*007a*/ 	.short	(.L_18699 - .L_18698)
.L_18698:
        /*007c*/ 	.word	0x00000000
        /*0080*/ 	.short	0x000c
        /*0082*/ 	.short	0x0050
        /*0084*/ 	.byte	0x00, 0xf0, 0x11, 0x00


	//----- nvinfo : EIATTR_KPARAM_INFO
	.align		4
.L_18699:
        /*0088*/ 	.byte	0x04, 0x17
        /*008a*/ 	.short	(.L_18701 - .L_18700)
.L_18700:
        /*008c*/ 	.word	0x00000000
        /*0090*/ 	.short	0x000b
        /*0092*/ 	.short	0x004c
        /*0094*/ 	.byte	0x00, 0xf0, 0x11, 0x00


	//----- nvinfo : EIATTR_KPARAM_INFO
	.align		4
.L_18701:
        /*0098*/ 	.byte	0x04, 0x17
        /*009a*/ 	.short	(.L_18703 - .L_18702)
.L_18702:
        /*009c*/ 	.word	0x00000000
        /*00a0*/ 	.short	0x000a
        /*00a2*/ 	.short	0x0048
        /*00a4*/ 	.byte	0x00, 0xf0, 0x11, 0x00


	//----- nvinfo : EIATTR_KPARAM_INFO
	.align		4
.L_18703:
        /*00a8*/ 	.byte	0x04, 0x17
        /*00aa*/ 	.short	(.L_18705 - .L_18704)
.L_18704:
        /*00ac*/ 	.word	0x00000000
        /*00b0*/ 	.short	0x0009
        /*00b2*/ 	.short	0x0040
        /*00b4*/ 	.byte	0x00, 0xf5, 0x21, 0x00


	//----- nvinfo : EIATTR_KPARAM_INFO
	.align		4
.L_18705:
        /*00b8*/ 	.byte	0x04, 0x17
        /*00ba*/ 	.short	(.L_18707 - .L_18706)
.L_18706:
        /*00bc*/ 	.word	0x00000000
        /*00c0*/ 	.short	0x0008
        /*00c2*/ 	.short	0x0038
        /*00c4*/ 	.byte	0x00, 0xf0, 0x11, 0x00


	//----- nvinfo : EIATTR_KPARAM_INFO
	.align		4
.L_18707:
        /*00c8*/ 	.byte	0x04, 0x17
        /*00ca*/ 	.short	(.L_18709 - .L_18708)
.L_18708:
        /*00cc*/ 	.word	0x00000000
        /*00d0*/ 	.short	0x0007
        /*00d2*/ 	.short	0x0030
        /*00d4*/ 	.byte	0x00, 0xf5, 0x21, 0x00


	//----- nvinfo : EIATTR_KPARAM_INFO
	.align		4
.L_18709:
        /*00d8*/ 	.byte	0x04, 0x17
        /*00da*/ 	.short	(.L_18711 - .L_18710)
.L_18710:
        /*00dc*/ 	.word	0x00000000
        /*00e0*/ 	.short	0x0006
        /*00e2*/ 	.short	0x0028
        /*00e4*/ 	.byte	0x00, 0xf5, 0x21, 0x00


	//----- nvinfo : EIATTR_KPARAM_INFO
	.align		4
.L_18711:
        /*00e8*/ 	.byte	0x04, 0x17
        /*00ea*/ 	.short	(.L_18713 - .L_18712)
.L_18712:
        /*00ec*/ 	.word	0x00000000
        /*00f0*/ 	.short	0x0005
        /*00f2*/ 	.short	0x0024
        /*00f4*/ 	.byte	0x00, 0xf0, 0x11, 0x00


	//----- nvinfo : EIATTR_KPARAM_INFO
	.align		4
.L_18713:
        /*00f8*/ 	.byte	0x04, 0x17
        /*00fa*/ 	.short	(.L_18715 - .L_18714)
.L_18714:
        /*00fc*/ 	.word	0x00000000
        /*0100*/ 	.short	0x0004
        /*0102*/ 	.short	0x0020
        /*0104*/ 	.byte	0x00, 0xf0, 0x11, 0x00


	//----- nvinfo : EIATTR_KPARAM_INFO
	.align		4
.L_18715:
        /*0108*/ 	.byte	0x04, 0x17
        /*010a*/ 	.short	(.L_18717 - .L_18716)
.L_18716:
        /*010c*/ 	.word	0x00000000
        /*0110*/ 	.short	0x0003
        /*0112*/ 	.short	0x0018
        /*0114*/ 	.byte	0x00, 0xf5, 0x21, 0x00


	//----- nvinfo : EIATTR_KPARAM_INFO
	.align		4
.L_18717:
        /*0118*/ 	.byte	0x04, 0x17
        /*011a*/ 	.short	(.L_18719 - .L_18718)
.L_18718:
        /*011c*/ 	.word	0x00000000
        /*0120*/ 	.short	0x0002
        /*0122*/ 	.short	0x0010
        /*0124*/ 	.byte	0x00, 0xf5, 0x21, 0x00


	//----- nvinfo : EIATTR_KPARAM_INFO
	.align		4
.L_18719:
        /*0128*/ 	.byte	0x04, 0x17
        /*012a*/ 	.short	(.L_18721 - .L_18720)
.L_18720:
        /*012c*/ 	.word	0x00000000
        /*0130*/ 	.short	0x0001
        /*0132*/ 	.short	0x0008
        /*0134*/ 	.byte	0x00, 0xf5, 0x21, 0x00


	//----- nvinfo : EIATTR_KPARAM_INFO
	.align		4
.L_18721:
        /*0138*/ 	.byte	0x04, 0x17
        /*013a*/ 	.short	(.L_18723 - .L_18722)
.L_18722:
        /*013c*/ 	.word	0x00000000
        /*0140*/ 	.short	0x0000
        /*0142*/ 	.short	0x0000
        /*0144*/ 	.byte	0x00, 0xf5, 0x21, 0x00


	//----- nvinfo : EIATTR_SPARSE_MMA_MASK
	.align		4
.L_18723:
        /*0148*/ 	.byte	0x03, 0x50
        /*014a*/ 	.short	0x0000


	//----- nvinfo : EIATTR_MAXREG_COUNT
	.align		4
        /*014c*/ 	.byte	0x03, 0x1b
        /*014e*/ 	.short	0x00ff


	//----- nvinfo : EIATTR_NUM_BARRIERS
	.align		4
        /*0150*/ 	.byte	0x02, 0x4c
        /*0152*/ 	.byte	0x01
	.zero		1


	//----- nvinfo : EIATTR_EXTERNS
	.align		4
        /*0154*/ 	.byte	0x04, 0x0f
        /*0156*/ 	.short	(.L_18725 - .L_18724)


	//   ....[0]....
	.align		4
.L_18724:
        /*0158*/ 	.word	index@(__assertfail)


	//----- nvinfo : EIATTR_MERCURY_ISA_VERSION
	.align		4
.L_18725:
        /*015c*/ 	.byte	0x03, 0x5f
        /*015e*/ 	.short	0x0101


	//----- nvinfo : EIATTR_COOP_GROUP_MASK_REGIDS
	.align		4
        /*0160*/ 	.byte	0x04, 0x29
        /*0162*/ 	.short	(.L_18727 - .L_18726)


	//   ....[0]....
.L_18726:
        /*0164*/ 	.word	0xffffffff


	//   ....[1]....
        /*0168*/ 	.word	0xffffffff


	//   ....[2]....
        /*016c*/ 	.word	0xffffffff


	//   ....[3]....
        /*0170*/ 	.word	0xffffffff


	//   ....[4]....
        /*0174*/ 	.word	0xffffffff


	//   ....[5]....
        /*0178*/ 	.word	0xffffffff


	//   ....[6]....
        /*017c*/ 	.word	0xffffffff


	//   ....[7]....
        /*0180*/ 	.word	0xffffffff


	//   ....[8]....
        /*0184*/ 	.word	0xffffffff


	//   ....[9]....
        /*0188*/ 	.word	0xffffffff


	//   ....[10]....
        /*018c*/ 	.word	0xffffffff


	//   ....[11]....
        /*0190*/ 	.word	0xffffffff


	//   ....[12]....
        /*0194*/ 	.word	0xffffffff


	//   ....[13]....
        /*0198*/ 	.word	0xffffffff


	//   ....[14]....
        /*019c*/ 	.word	0xffffffff


	//   ....[15]....
        /*01a0*/ 	.word	0xffffffff


	//   ....[16]....
        /*01a4*/ 	.word	0x0500000f


	//   ....[17]....
        /*01a8*/ 	.word	0x0500000f


	//   ....[18]....
        /*01ac*/ 	.word	0x0500000f


	//   ....[19]....
        /*01b0*/ 	.word	0x0500000f


	//   ....[20]....
        /*01b4*/ 	.word	0x0500000f


	//----- nvinfo : EIATTR_COOP_GROUP_INSTR_OFFSETS
	.align		4
.L_18727:
        /*01b8*/ 	.byte	0x04, 0x28
        /*01ba*/ 	.short	(.L_18729 - .L_18728)


	//   ....[0]....
.L_18728:
        /*01bc*/ 	.word	0x00000270


	//   ....[1]....
        /*01c0*/ 	.word	0x00000290


	//   ....[2]....
        /*01c4*/ 	.word	0x000002b0


	//   ....[3]....
        /*01c8*/ 	.word	0x000002d0


	//   ....[4]....
        /*01cc*/ 	.word	0x000002f0


	//   ....[5]....
        /*01d0*/ 	.word	0x000003f0


	//   ....[6]....
        /*01d4*/ 	.word	0x00000420


	//   ....[7]....
        /*01d8*/ 	.word	0x00000440


	//   ....[8]....
        /*01dc*/ 	.word	0x00001270


	//   ....[9]....
        /*01e0*/ 	.word	0x000012b0


	//   ....[10]....
        /*01e4*/ 	.word	0x000012d0


	//   ....[11]....
        /*01e8*/ 	.word	0x000012f0


	//   ....[12]....
        /*01ec*/ 	.word	0x00001310


	//   ....[13]....
        /*01f0*/ 	.word	0x00001360


	//   ....[14]....
        /*01f4*/ 	.word	0x00001380


	//   ....[15]....
        /*01f8*/ 	.word	0x000013a0


	//   ....[16]....
        /*01fc*/ 	.word	0x00003850


	//   ....[17]....
        /*0200*/ 	.word	0x000038b0


	//   ....[18]....
        /*0204*/ 	.word	0x00003910


	//   ....[19]....
        /*0208*/ 	.word	0x00003970


	//   ....[20]....
        /*020c*/ 	.word	0x000039d0


	//----- nvinfo : EIATTR_VRC_CTA_INIT_COUNT
	.align		4
.L_18729:
        /*0210*/ 	.byte	0x02, 0x4a
	.zero		1
	.zero		1


	//----- nvinfo : EIATTR_SYSCALL_OFFSETS
	.align		4
        /*0214*/ 	.byte	0x04, 0x46
        /*0216*/ 	.short	(.L_18731 - .L_18730)


	//   ....[0]....
.L_18730:
        /*0218*/ 	.word	0x00000220


	//----- nvinfo : EIATTR_EXIT_INSTR_OFFSETS
	.align		4
.L_18731:
        /*021c*/ 	.byte	0x04, 0x1c
        /*021e*/ 	.short	(.L_18733 - .L_18732)


	//   ....[0]....
.L_18732:
        /*0220*/ 	.word	0x000033e0


	//   ....[1]....
        /*0224*/ 	.word	0x000033f0


	//   ....[2]....
        /*0228*/ 	.word	0x00003800


	//----- nvinfo : EIATTR_CRS_STACK_SIZE
	.align		4
.L_18733:
        /*022c*/ 	.byte	0x04, 0x1e
        /*022e*/ 	.short	(.L_18735 - .L_18734)
.L_18734:
        /*0230*/ 	.word	0x00000000


	//----- nvinfo : EIATTR_CBANK_PARAM_SIZE
	.align		4
.L_18735:
        /*0234*/ 	.byte	0x03, 0x19
        /*0236*/ 	.short	0x007c


	//----- nvinfo : EIATTR_PARAM_CBANK
	.align		4
        /*0238*/ 	.byte	0x04, 0x0a
        /*023a*/ 	.short	(.L_18737 - .L_18736)
	.align		4
.L_18736:
        /*023c*/ 	.word	index@(.nv.constant0._ZN4vllm25paged_attention_v1_kernelIfhLi192ELi32ELi128ELNS_18Fp8KVCacheDataTypeE1ELb0EEEvPT_PKS2_PKT0_S8_ifPKiSA_iPKfiiiSC_SC_iiiii)
        /*0240*/ 	.short	0x0380
        /*0242*/ 	.short	0x007c


	//----- nvinfo : EIATTR_SW_WAR
	.align		4
.L_18737:
        /*0244*/ 	.byte	0x04, 0x36
        /*0246*/ 	.short	(.L_18739 - .L_18738)
.L_18738:
        /*0248*/ 	.word	0x00000008
.L_18739:


//--------------------- .nv.info._ZN4vllm25paged_attention_v1_kernelIfhLi128ELi32ELi128ELNS_18Fp8KVCacheDataTypeE1ELb0EEEvPT_PKS2_PKT0_S8_ifPKiSA_iPKfiiiSC_SC_iiiii --------------------------
	.section	.nv.info._ZN4vllm25paged_attention_v1_kernelIfhLi128ELi32ELi128ELNS_18Fp8KVCacheDataTypeE1ELb0EEEvPT_PKS2_PKT0_S8_ifPKiSA_iPKfiiiSC_SC_iiiii,"",@"SHT_CUDA_INFO"
	.sectionflags	@""
	.align	4


	//----- nvinfo : EIATTR_CUDA_API_VERSION
	.align		4
        /*0000*/ 	.byte	0x04, 0x37
        /*0002*/ 	.short	(.L_18741 - .L_18740)
.L_18740:
        /*0004*/ 	.word	0x00000082


	//----- nvinfo : EIATTR_KPARAM_INFO
	.align		4
.L_18741:
        /*0008*/ 	.byte	0x04, 0x17
        /*000a*/ 	.short	(.L_18743 - .L_18742)
.L_18742:
        /*000c*/ 	.word	0x00000000
        /*0010*/ 	.short	0x0013
        /*0012*/ 	.short	0x0078
        /*0014*/ 	.byte	0x00, 0xf0, 0x11, 0x00


	//----- nvinfo : EIATTR_KPARAM_INFO
	.align		4
.L_18743:
        /*0018*/ 	.byte	0x04, 0x17
        /*001a*/ 	.short	(.L_18745 - .L_18744)
.L_18744:
        /*001c*/ 	.word	0x00000000
        /*0020*/ 	.short	0x0012
        /*0022*/ 	.short	0x0074
        /*0024*/ 	.byte	0x00, 0xf0, 0x11, 0x00


	//----- nvinfo : EIATTR_KPARAM_INFO
	.align		4
.L_18745:
        /*0028*/ 	.byte	0x04, 0x17
        /*002a*/ 	.short	(.L_18747 - .L_18746)
.L_18746:
        /*002c*/ 	.word	0x00000000
        /*0030*/ 	.short	0x0011
        /*0032*/ 	.short	0x0070
        /*0034*/ 	.byte	0x00, 0xf0, 0x11, 0x00


	//----- nvinfo : EIATTR_KPARAM_INFO
	.align		4
.L_18747:
        /*0038*/ 	.byte	0x04, 0x17
        /*003a*/ 	.short	(.L_18749 - .L_18748)
.L_18748:
        /*003c*/ 	.word	0x00000000
        /*0040*/ 	.short	0x0010
        /*0042*/ 	.short	0x006c
        /*0044*/ 	.byte	0x00, 0xf0, 0x11, 0x00


	//----- nvinfo : EIATTR_KPARAM_INFO
	.align		4
.L_18749:
        /*0048*/ 	.byte	0x04, 0x17
        /*004a*/ 	.short	(.L_18751 - .L_18750)
.L_18750:
        /*004c*/ 	.word	0x00000000
        /*0050*/ 	.short	0x000f
        /*0052*/ 	.short	0x0068
        /*0054*/ 	.byte	0x00, 0xf0, 0x11, 0x00


	//----- nvinfo : EIATTR_KPARAM_INFO
	.align		4
.L_18751:
        /*0058*/ 	.byte	0x04, 0x17
        /*005a*/ 	.short	(.L_18753 - .L_18752)
.L_18752:
        /*005c*/ 	.word	0x00000000
        /*0060*/ 	.short	0x000e
        /*0062*/ 	.short	0x0060
        /*0064*/ 	.byte	0x00, 0xf5, 0x21, 0x00


	//----- nvinfo : EIATTR_KPARAM_INFO
	.align		4
.L_18753:
        /*0068*/ 	.byte	0x04, 0x17
        /*006a*/ 	.short	(.L_18755 - .L_18754)
.L_18754:
        /*006c*/ 	.word	0x00000000
        /*0070*/ 	.short	0x000d
        /*0072*/ 	.short	0x0058
        /*0074*/ 	.byte	0x00, 0xf5, 0x21, 0x00


	//----- nvinfo : EIATTR_KPARAM_INFO
	.align		4
.L_18755:
        /*0078*/ 	.byte	0x04, 0x17
        /*007a*/ 	.short	(.L_18757 - .L_18756)
.L_18756:
        /*007c*/ 	.word	0x00000000
        /*0080*/ 	.short	0x000c
        /*0082*/ 	.short	0x0050
        /*0084*/ 	.byte	0x00, 0xf0, 0x11, 0x00


	//----- nvinfo : EIATTR_KPARAM_INFO
	.align		4
.L_18757:
        /*0088*/ 	.byte	0x04, 0x17
        /*008a*/ 	.short	(.L_18759 - .L_18758)
.L_18758:
        /*008c*/ 	.word	0x00000000
        /*0090*/ 	.short	0x000b
        /*0092*/ 	.short	0x004c
        /*0094*/ 	.byte	0x00, 0xf0, 0x11, 0x00


	//----- nvinfo : EIATTR_KPARAM_INFO
	.align		4
.L_18759:
        /*0098*/ 	.byte	0x04, 0x17
        /*009a*/ 	.short	(.L_18761 - .L_18760)
.L_18760:
        /*009c*/ 	.word	0x00000000
        /*00a0*/ 	.short	0x000a
        /*00a2*/ 	.short	0x0048
        /*00a4*/ 	.byte	0x00, 0xf0, 0x11, 0x00


	//----- nvinfo : EIATTR_KPARAM_INFO
	.align		4
.L_18761:
        /*00a8*/ 	.byte	0x04, 0x17
        /*00aa*/ 	.short	(.L_18763 - .L_18762)
.L_18762:
        /*00ac*/ 	.word	0x00000000
        /*00b0*/ 	.short	0x0009
        /*00b2*/ 	.short	0x0040
        /*00b4*/ 	.byte	0x00, 0xf5, 0x21, 0x00


	//----- nvinfo : EIATTR_KPARAM_INFO
	.align		4
.L_18763:
        /*00b8*/ 	.byte	0x04, 0x17
        /*00ba*/ 	.short	(.L_18765 - .L_18764)
.L_18764:
        /*00bc*/ 	.word	0x00000000
        /*00c0*/ 	.short	0x0008
        /*00c2*/ 	.short	0x0038
        /*00c4*/ 	.byte	0x00, 0xf0, 0x11, 0x00


	//----- nvinfo : EIATTR_KPARAM_INFO
	.align		4
.L_18765:
        /*00c8*/ 	.byte	0x04, 0x17
        /*00ca*/ 	.short	(.L_18767 - .L_18766)
.L_18766:
        /*00cc*/ 	.word	0x00000000
        /*00d0*/ 	.short	0x0007
        /*00d2*/ 	.short	0x0030
        /*00d4*/ 	.byte	0x00, 0xf5, 0x21, 0x00


	//----- nvinfo : EIATTR_KPARAM_INFO
	.align		4
.L_18767:
        /*00d8*/ 	.byte	0x04, 0x17
        /*00da*/ 	.short	(.L_18769 - .L_18768)
.L_18768:
        /*00dc*/ 	.word	0x00000000
        /*00e0*/ 	.short	0x0006
        /*00e2*/ 	.short	0x0028
        /*00e4*/ 	.byte	0x00, 0xf5, 0x21, 0x00


	//----- nvinfo : EIATTR_KPARAM_INFO
	.align		4
.L_18769:
        /*00e8*/ 	.byte	0x04, 0x17
        /*00ea*/ 	.short	(.L_18771 - .L_18770)
.L_18770:
        /*00ec*/ 	.word	0x00000000
        /*00f0*/ 	.short	0x0005
        /*00f2*/ 	.short	0x0024
        /*00f4*/ 	.byte	0x00, 0xf0, 0x11, 0x00


	//----- nvinfo : EIATTR_KPARAM_INFO
	.align		4
.L_18771:
        /*00f8*/ 	.byte	0x04, 0x17
        /*00fa*/ 	.short	(.L_18773 - .L_18772)
.L_18772:
        /*00fc*/ 	.word	0x00000000
        /*0100*/ 	.short	0x0004
        /*0102*/ 	.short	0x0020
        /*0104*/ 	.byte	0x00, 0xf0, 0x11, 0x00


	//----- nvinfo : EIATTR_KPARAM_INFO
	.align		4
.L_18773:
        /*0108*/ 	.byte	0x04, 0x17
        /*010a*/ 	.short	(.L_18775 - .L_18774)
.L_18774:
        /*010c*/ 	.word	0x00000000
        /*0110*/ 	.short	0x0003
        /*0112*/ 	.short	0x0018
        /*0114*/ 	.byte	0x00, 0xf5, 0x21, 0x00


	//----- nvinfo : EIATTR_KPARAM_INFO
	.align		4
.L_18775:
        /*0118*/ 	.byte	0x04, 0x17
        /*011a*/ 	.short	(.L_18777 - .L_18776)
.L_18776:
        /*011c*/ 	.word	0x00000000
        /*0120*/ 	.short	0x0002
        /*0122*/ 	.short	0x0010
        /*0124*/ 	.byte	0x00, 0xf5, 0x21, 0x00


	//----- nvinfo : EIATTR_KPARAM_INFO
	.align		4
.L_18777:
        /*0128*/ 	.byte	0x04, 0x17
        /*012a*/ 	.short	(.L_18779 - .L_18778)
.L_18778:
        /*012c*/ 	.word	0x00000000
        /*0130*/ 	.short	0x0001
        /*0132*/ 	.short	0x0008
        /*0134*/ 	.byte	0x00, 0xf5, 0x21, 0x00


	//----- nvinfo : EIATTR_KPARAM_INFO
	.align		4
.L_18779:
        /*0138*/ 	.byte	0x04, 0x17
        /*013a*/ 	.short	(.L_18781 - .L_18780)
.L_18780:
        /*013c*/ 	.word	0x00000000
        /*0140*/ 	.short	0x0000
        /*0142*/ 	.short	0x0000
        /*0144*/ 	.byte	0x00, 0xf5, 0x21, 0x00


	//----- nvinfo : EIATTR_SPARSE_MMA_MASK
	.align		4
.L_18781:
        /*0148*/ 	.byte	0x03, 0x50
        /*014a*/ 	.short	0x0000


	//----- nvinfo : EIATTR_MAXREG_COUNT
	.align		4
        /*014c*/ 	.byte	0x03, 0x1b
        /*014e*/ 	.short	0x00ff


	//----- nvinfo : EIATTR_NUM_BARRIERS
	.align		4
        /*0150*/ 	.byte	0x02, 0x4c
        /*0152*/ 	.byte	0x01
	.zero		1


	//----- nvinfo : EIATTR_EXTERNS
	.align		4
        /*0154*/ 	.byte	0x04, 0x0f
        /*0156*/ 	.short	(.L_18783 - .L_18782)


	//   ....[0]....
	.align		4
.L_18782:
        /*0158*/ 	.word	index@(__assertfail)


	//----- nvinfo : EIATTR_MERCURY_ISA_VERSION
	.align		4
.L_18783:
        /*015c*/ 	.byte	0x03, 0x5f
        /*015e*/ 	.short	0x0101


	//----- nvinfo : EIATTR_COOP_GROUP_MASK_REGIDS
	.align		4
        /*0160*/ 	.byte	0x04, 0x29
        /*0162*/ 	.short	(.L_18785 - .L_18784)


	//   ....[0]....
.L_18784:
        /*0164*/ 	.word	0xffffffff


	//   ....[1]....
        /*0168*/ 	.word	0xffffffff


	//   ....[2]....
        /*016c*/ 	.word	0xffffffff


	//   ....[3]....
        /*0170*/ 	.word	0xffffffff


	//   ....[4]....
        /*0174*/ 	.word	0xffffffff


	//   ....[5]....
        /*0178*/ 	.word	0xffffffff


	//   ....[6]....
        /*017c*/ 	.word	0xffffffff


	//   ....[7]....
        /*0180*/ 	.word	0xffffffff


	//   ....[8]....
        /*0184*/ 	.word	0xffffffff


	//   ....[9]....
        /*0188*/ 	.word	0xffffffff


	//   ....[10]....
        /*018c*/ 	.word	0xffffffff


	//   ....[11]....
        /*0190*/ 	.word	0xffffffff


	//   ....[12]....
        /*0194*/ 	.word	0xffffffff


	//   ....[13]....
        /*0198*/ 	.word	0xffffffff


	//   ....[14]....
        /*019c*/ 	.word	0xffffffff


	//   ....[15]....
        /*01a0*/ 	.word	0xffffffff


	//   ....[16]....
        /*01a4*/ 	.word	0x0500000f


	//   ....[17]....
        /*01a8*/ 	.word	0x0500000f


	//   ....[18]....
        /*01ac*/ 	.word	0x0500000f


	//   ....[19]....
        /*01b0*/ 	.word	0x0500000f


	//   ....[20]....
        /*01b4*/ 	.word	0x0500000f


	//----- nvinfo : EIATTR_COOP_GROUP_INSTR_OFFSETS
	.align		4
.L_18785:
        /*01b8*/ 	.byte	0x04, 0x28
        /*01ba*/ 	.short	(.L_18787 - .L_18786)


	//   ....[0]....
.L_18786:
        /*01bc*/ 	.word	0x00000270


	//   ....[1]....
        /*01c0*/ 	.word	0x00000290


	//   ....[2]....
        /*01c4*/ 	.word	0x000002b0


	//   ....[3]....
        /*01c8*/ 	.word	0x000002d0


	//   ....[4]....
        /*01cc*/ 	.word	0x000002f0


	//   ....[5]....
        /*01d0*/ 	.word	0x000003f0


	//   ....[6]....
        /*01d4*/ 	.word	0x00000420


	//   ....[7]....
        /*01d8*/ 	.word	0x00000440


	//   ....[8]....
        /*01dc*/ 	.word	0x00001270


	//   ....[9]....
        /*01e0*/ 	.word	0x000012a0


	//   ....[10]....
        /*01e4*/ 	.word	0x000012c0


	//   ....[11]....
        /*01e8*/ 	.word	0x000012e0


	//   ....[12]....
        /*01ec*/ 	.word	0x00001300


	//   ....[13]....
        /*01f0*/ 	.word	0x00001350


	//   ....[14]....
        /*01f4*/ 	.word	0x00001370


	//   ....[15]....
        /*01f8*/ 	.word	0x00001390


	//   ....[16]....
        /*01fc*/ 	.word	0x00002f20


	//   ....[17]....
        /*0200*/ 	.word	0x00002f80


	//   ....[18]....
        /*0204*/ 	.word	0x00002fe0


	//   ....[19]....
        /*0208*/ 	.word	0x00003040


	//   ....[20]....
        /*020c*/ 	.word	0x000030a0


	//----- nvinfo : EIATTR_VRC_CTA_INIT_COUNT
	.align		4
.L_18787:
        /*0210*/ 	.byte	0x02, 0x4a
	.zero		1
	.zero		1


	//----- nvinfo : EIATTR_SYSCALL_OFFSETS
	.align		4
        /*0214*/ 	.byte	0x04, 0x46
        /*0216*/ 	.short	(.L_18789 - .L_18788)


	//   ....[0]....
.L_18788:
        /*0218*/ 	.word	0x00000220


	//----- nvinfo : EIATTR_EXIT_INSTR_OFFSETS
	.align		4
.L_18789:
        /*021c*/ 	.byte	0x04, 0x1c
        /*021e*/ 	.short	(.L_18791 - .L_18790)


	//   ....[0]....
.L_18790:
        /*0220*/ 	.word	0x00002bd0


	//   ....[1]....
        /*0224*/ 	.word	0x00002c30


	//   ....[2]....
        /*0228*/ 	.word	0x00002ed0


	//----- nvinfo : EIATTR_CRS_STACK_SIZE
	.align		4
.L_18791:
        /*022c*/ 	.byte	0x04, 0x1e
        /*022e*/ 	.short	(.L_18793 - .L_18792)
.L_18792:
        /*0230*/ 	.word	0x00000000


	//----- nvinfo : EIATTR_CBANK_PARAM_SIZE
	.align		4
.L_18793:
        /*0234*/ 	.byte	0x03, 0x19
        /*0236*/ 	.short	0x007c


	//----- nvinfo : EIATTR_PARAM_CBANK
	.align		4
        /*0238*/ 	.byte	0x04, 0x0a
        /*023a*/ 	.short	(.L_18795 - .L_18794)
	.align		4
.L_18794:
        /*023c*/ 	.word	index@(.nv.constant0._ZN4vllm25paged_attention_v1_kernelIfhLi128ELi32ELi128ELNS_18Fp8KVCacheDataTypeE1ELb0EEEvPT_PKS2_PKT0_S8_ifPKiSA_iPKfiiiSC_SC_iiiii)
        /*0240*/ 	.short	0x0380
        /*0242*/ 	.short	0x007c


	//----- nvinfo : EIATTR_SW_WAR
	.align		4
.L_18795:
        /*0244*/ 	.byte	0x04, 0x36
        /*0246*/ 	.short	(.L_18797 - .L_18796)
.L_18796:
        /*0248*/ 	.word	0x00000008
.L_18797:


//--------------------- .nv.info._ZN4vllm25paged_attention_v1_kernelIfhLi120ELi32ELi128ELNS_18Fp8KVCacheDataTypeE1ELb0EEEvPT_PKS2_PKT0_S8_ifPKiSA_iPKfiiiSC_SC_iiiii --------------------------
	.section	.nv.info._ZN4vllm25paged_attention_v1_kernelIfhLi120ELi32ELi128ELNS_18Fp8KVCacheDataTypeE1ELb0EEEvPT_PKS2_PKT0_S8_ifPKiSA_iPKfiiiSC_SC_iiiii,"",@"SHT_CUDA_INFO"
	.sectionflags	@""
	.align	4


	//----- nvinfo : EIATTR_CUDA_API_VERSION
	.align		4
        /*0000*/ 	.byte	0x04, 0x37
        /*0002*/ 	.short	(.L_18799 - .L_18798)
.L_18798:
        /*0004*/ 	.word	0x00000082


	//----- nvinfo : EIATTR_KPARAM_INFO
	.align		4
.L_18799:
        /*0008*/ 	.byte	0x04, 0x17
        /*000a*/ 	.short	(.L_18801 - .L_18800)
.L_18800:
        /*000c*/ 	.word	0x00000000
        /*0010*/ 	.short	0x0013
        /*0012*/ 	.short	0x0078
        /*0014*/ 	.byte	0x00, 0xf0, 0x11, 0x00


	//----- nvinfo : EIATTR_KPARAM_INFO
	.align		4
.L_18801:
        /*0018*/ 	.byte	0x04, 0x17
        /*001a*/ 	.short	(.L_18803 - .L_18802)
.L_18802:
        /*001c*/ 	.word	0x00000000
        /*0020*/ 	.short	0x0012
        /*0022*/ 	.short	0x0074
        /*0024*/ 	.byte	0x00, 0xf0, 0x11, 0x00


	//----- nvinfo : EIATTR_KPARAM_INFO
	.align		4
.L_18803:
        /*0028*/ 	.byte	0x04, 0x17
        /*002a*/ 	.short	(.L_18805 - .L_18804)
.L_18804:
        /*002c*/ 	.word	0x00000000
        /*0030*/ 	.short	0x0011
        /*0032*/ 	.short	0x0070
        /*0034*/ 	.byte	0x00, 0xf0, 0x11, 0x00


	//----- nvinfo : EIATTR_KPARAM_INFO
	.align		4
.L_18805:
        /*0038*/ 	.byte	0x04, 0x17
        /*003a*/ 	.short	(.L_18807 - .L_18806)
.L_18806:
        /*003c*/ 	.word	0x00000000
        /*0040*/ 	.short	0x0010
        /*0042*/ 	.short	0x006c
        /*0044*/ 	.byte	0x00, 0xf0, 0x11, 0x00


	//----- nvinfo : EIATTR_KPARAM_INFO
	.align		4
.L_18807:
        /*0048*/ 	.byte	0x04, 0x17
        /*004a*/ 	.short	(.L_18809 - .L_18808)
.L_18808:
        /*004c*/ 	.word	0x00000000
        /*0050*/ 	.short	0x000f
        /*0052*/ 	.short	0x0068
        /*0054*/ 	.byte	0x00, 0xf0, 0x11, 0x00


	//----- nvinfo : EIATTR_KPARAM_INFO
	.align		4
.L_18809:
        /*0058*/ 	.byte	0x04, 0x17
        /*005a*/ 	.short	(.L_18811 - .L_18810)
.L_18810:
        /*005c*/ 	.word	0x00000000
        /*0060*/ 	.short	0x000e
        /*0062*/ 	.short	0x0060
        /*0064*/ 	.byte	0x00, 0xf5, 0x21, 0x00


	//----- nvinfo : EIATTR_KPARAM_INFO
	.align		4
.L_18811:
        /*0068*/ 	.byte	0x04, 0x17
        /*006a*/ 	.short	(.L_18813 - .L_18812)
.L_18812:
        /*006c*/ 	.word	0x00000000
        /*0070*/ 	.short	0x000d
        /*0072*/ 	.short	0x0058
        /*0074*/ 	.byte	0x00, 0xf5, 0x21, 0x00


	//----- nvinfo : EIATTR_KPARAM_INFO
	.align		4
.L_18813:
        /*0078*/ 	.byte	0x04, 0x17
        /*007a*/ 	.short	(.L_18815 - .L_18814)
.L_18814:
        /*007c*/ 	.word	0x00000000
        /*0080*/ 	.short	0x000c
        /*0082*/ 	.short	0x0050
        /*0084*/ 	.byte	0x00, 0xf0, 0x11, 0x00


	//----- nvinfo : EIATTR_KPARAM_INFO
	.align		4
.L_18815:
        /*0088*/ 	.byte	0x04, 0x17
        /*008a*/ 	.short	(.L_18817 - .L_18816)
.L_18816:
        /*008c*/ 	.word	0x00000000
        /*0090*/ 	.short	0x000b
        /*0092*/ 	.short	0x004c
        /*0094*/ 	.byte	0x00, 0xf0, 0x11, 0x00


	//----- nvinfo : EIATTR_KPARAM_INFO
	.align		4
.L_18817:
        /*0098*/ 	.byte	0x04, 0x17
        /*009a*/ 	.short	(.L_18819 - .L_18818)
.L_18818:
        /*009c*/ 	.word	0x00000000
        /*00a0*/ 	.short	0x000a
        /*00a2*/ 	.short	0x0048
        /*00a4*/ 	.byte	0x00, 0xf0, 0x11, 0x00


	//----- nvinfo : EIATTR_KPARAM_INFO
	.align		4
.L_18819:
        /*00a8*/ 	.byte	0x04, 0x17
        /*00aa*/ 	.short	(.L_18821 - .L_18820)
.L_18820:
        /*00ac*/ 	.word	0x00000000
        /*00b0*/ 	.short	0x0009
        /*00b2*/ 	.short	0x0040
        /*00b4*/ 	.byte	0x00, 0xf5, 0x21, 0x00


	//----- nvinfo : EIATTR_KPARAM_INFO
	.align		4
.L_18821:
        /*00b8*/ 	.byte	0x04, 0x17
        /*00ba*/ 	.short	(.L_18823 - .L_18822)
.L_18822:
        /*00bc*/ 	.word	0x00000000
        /*00c0*/ 	.short	0x0008
        /*00c2*/ 	.short	0x0038
        /*00c4*/ 	.byte	0x00, 0xf0, 0x11, 0x00


	//----- nvinfo : EIATTR_KPARAM_INFO
	.align		4
.L_18823:
        /*00c8*/ 	.byte	0x04, 0x17
        /*00ca*/ 	.short	(.L_18825 - .L_18824)
.L_18824:
        /*00cc*/ 	.word	0x00000000
        /*00d0*/ 	.short	0x0007
        /*00d2*/ 	.short	0x0030
        /*00d4*/ 	.byte	0x00, 0xf5, 0x21, 0x00


	//----- nvinfo : EIATTR_KPARAM_INFO
	.align		4
.L_18825:
        /*00d8*/ 	.byte	0x04, 0x17
        /*00da*/ 	.short	(.L_18827 - .L_18826)
.L_18826:
        /*00dc*/ 	.word	0x00000000
        /*00e0*/ 	.short	0x0006
        /*00e2*/ 	.short	0x0028
        /*00e4*/ 	.byte	0x00, 0xf5, 0x21, 0x00


	//----- nvinfo : EIATTR_KPARAM_INFO
	.align		4
.L_18827:
        /*00e8*/ 	.byte	0x04, 0x17
        /*00ea*/ 	.short	(.L_18829 - .L_18828)
.L_18828:
        /*00ec*/ 	.word	0x00000000
        /*00f0*/ 	.short	0x0005
        /*00f2*/ 	.short	0x0024
        /*00f4*/ 	.byte	0x00, 0xf0, 0x11, 0x00


	//----- nvinfo : EIATTR_KPARAM_INFO
	.align		4
.L_18829:
        /*00f8*/ 	.byte	0x04, 0x17
        /*00fa*/ 	.short	(.L_18831 - .L_18830)
.L_18830:
        /*00fc*/ 	.word	0x00000000
        /*0100*/ 	.short	0x0004
        /*0102*/ 	.short	0x0020
        /*0104*/ 	.byte	0x00, 0xf0, 0x11, 0x00


	//----- nvinfo : EIATTR_KPARAM_INFO
	.align		4
.L_18831:
        /*0108*/ 	.byte	0x04, 0x17
        /*010a*/ 	.short	(.L_18833 - .L_18832)
.L_18832:
        /*010c*/ 	.word	0x00000000
        /*0110*/ 	.short	0x0003
        /*0112*/ 	.short	0x0018
        /*0114*/ 	.byte	0x00, 0xf5, 0x21, 0x00


	//----- nvinfo : EIATTR_KPARAM_INFO
	.align		4
.L_18833:
        /*0118*/ 	.byte	0x04, 0x17
        /*011a*/ 	.short	(.L_18835 - .L_18834)
.L_18834:
        /*011c*/ 	.word	0x00000000
        /*0120*/ 	.short	0x0002
        /*0122*/ 	.short	0x0010
        /*0124*/ 	.byte	0x00, 0xf5, 0x21, 0x00


	//----- nvinfo : EIATTR_KPARAM_INFO
	.align		4
.L_18835:
        /*0128*/ 	.byte	0x04, 0x17
        /*012a*/ 	.short	(.L_18837 - .L_18836)
.L_18836:
        /*012c*/ 	.word	0x00000000
        /*0130*/ 	.short	0x0001
        /*0132*/ 	.short	0x0008
        /*0134*/ 	.byte	0x00, 0xf5, 0x21, 0x00


	//----- nvinfo : EIATTR_KPARAM_INFO
	.align		4
.L_18837:
        /*0138*/ 	.byte	0x04, 0x17
        /*013a*/ 	.short	(.L_18839 - .L_18838)
.L_18838:
        /*013c*/ 	.word	0x00000000
        /*0140*/ 	.short	0x0000
        /*0142*/ 	.short	0x0000
        /*0144*/ 	.byte	0x00, 0xf5, 0x21, 0x00


	//----- nvinfo : EIATTR_SPARSE_MMA_MASK
	.align		4
.L_18839:
        /*0148*/ 	.byte	0x03, 0x50
        /*014a*/ 	.short	0x0000


	//----- nvinfo : EIATTR_MAXREG_COUNT
	.align		4
        /*014c*/ 	.byte	0x03, 0x1b
        /*014e*/ 	.short	0x00ff


	//----- nvinfo : EIATTR_NUM_BARRIERS
	.align		4
        /*0150*/ 	.byte	0x02, 0x4c
        /*0152*/ 	.byte	0x01
	.zero		1


	//----- nvinfo : EIATTR_EXTERNS
	.align		4
        /*0154*/ 	.byte	0x04, 0x0f
        /*0156*/ 	.short	(.L_18841 - .L_18840)


	//   ....[0]....
	.align		4
.L_18840:
        /*0158*/ 	.word	index@(__assertfail)


	//----- nvinfo : EIATTR_MERCURY_ISA_VERSION
	.align		4
.L_18841:
        /*015c*/ 	.byte	0x03, 0x5f
        /*015e*/ 	.short	0x0101


	//----- nvinfo : EIATTR_COOP_GROUP_MASK_REGIDS
	.align		4
        /*0160*/ 	.byte	0x04, 0x29
        /*0162*/ 	.short	(.L_18843 - .L_18842)


	//   ....[0]....
.L_18842:
        /*0164*/ 	.word	0xffffffff


	//   ....[1]....
        /*0168*/ 	.word	0xffffffff


	//   ....[2]....
        /*016c*/ 	.word	0xffffffff


	//   ....[3]....
        /*0170*/ 	.word	0xffffffff


	//   ....[4]....
        /*0174*/ 	.word	0xffffffff


	//   ....[5]....
        /*0178*/ 	.word	0xffffffff


	//   ....[6]....
        /*017c*/ 	.word	0xffffffff


	//   ....[7]....
        /*0180*/ 	.word	0xffffffff


	//   ....[8]....
        /*0184*/ 	.word	0xffffffff


	//   ....[9]....
        /*0188*/ 	.word	0xffffffff


	//   ....[10]....
        /*018c*/ 	.word	0xffffffff


	//   ....[11]....
        /*0190*/ 	.word	0xffffffff


	//   ....[12]....
        /*0194*/ 	.word	0xffffffff


	//   ....[13]....
        /*0198*/ 	.word	0xffffffff


	//   ....[14]....
        /*019c*/ 	.word	0xffffffff


	//   ....[15]....
        /*01a0*/ 	.word	0xffffffff


	//   ....[16]....
        /*01a4*/ 	.word	0x0500000f


	//   ....[17]....
        /*01a8*/ 	.word	0x0500000f


	//   ....[18]....
        /*01ac*/ 	.word	0x0500000f


	//   ....[19]....
        /*01b0*/ 	.word	0x0500000f


	//   ....[20]....
        /*01b4*/ 	.word	0x0500000f


	//----- nvinfo : EIATTR_COOP_GROUP_INSTR_OFFSETS
	.align		4
.L_18843:
        /*01b8*/ 	.byte	0x04, 0x28
        /*01ba*/ 	.short	(.L_18845 - .L_18844)


	//   ....[0]....
.L_18844:
        /*01bc*/ 	.word	0x00000270


	//   ....[1]....
        /*01c0*/ 	.word	0x00000290


	//   ....[2]....
        /*01c4*/ 	.word	0x000002b0


	//   ....[3]....
        /*01c8*/ 	.word	0x000002d0


	//   ....[4]....
        /*01cc*/ 	.word	0x000002f0


	//   ....[5]....
        /*01d0*/ 	.word	0x000003f0


	//   ....[6]....
        /*01d4*/ 	.word	0x00000420


	//   ....[7]....
        /*01d8*/ 	.word	0x00000440


	//   ....[8]....
        /*01dc*/ 	.word	0x00001270


	//   ....[9]....
        /*01e0*/ 	.word	0x000012b0


	//   ....[10]....
        /*01e4*/ 	.word	0x000012d0


	//   ....[11]....
        /*01e8*/ 	.word	0x000012f0


	//   ....[12]....
        /*01ec*/ 	.word	0x00001310


	//   ....[13]....
        /*01f0*/ 	.word	0x00001360


	//   ....[14]....
        /*01f4*/ 	.word	0x00001380


	//   ....[15]....
        /*01f8*/ 	.word	0x000013a0


	//   ....[16]....
        /*01fc*/ 	.word	0x00002fa0


	//   ....[17]....
        /*0200*/ 	.word	0x00003000


	//   ....[18]....
        /*0204*/ 	.word	0x00003060


	//   ....[19]....
        /*0208*/ 	.word	0x000030c0


	//   ....[20]....
        /*020c*/ 	.word	0x00003120


	//----- nvinfo : EIATTR_VRC_CTA_INIT_COUNT
	.align		4
.L_18845:
        /*0210*/ 	.byte	0x02, 0x4a
	.zero		1
	.zero		1


	//----- nvinfo : EIATTR_SYSCALL_OFFSETS
	.align		4
        /*0214*/ 	.byte	0x04, 0x46
        /*0216*/ 	.short	(.L_18847 - .L_18846)


	//   ....[0]....
.L_18846:
        /*0218*/ 	.word	0x00000220


	//----- nvinfo : EIATTR_EXIT_INSTR_OFFSETS
	.align		4
.L_18847:
        /*021c*/ 	.byte	0x04, 0x1c
        /*021e*/ 	.short	(.L_18849 - .L_18848)


	//   ....[0]....
.L_18848:
        /*0220*/ 	.word	0x00002c60


	//   ....[1]....
        /*0224*/ 	.word	0x00002c70


	//   ....[2]....
        /*0228*/ 	.word	0x00002f50


	//----- nvinfo : EIATTR_CRS_STACK_SIZE
	.align		4
.L_18849:
        /*022c*/ 	.byte	0x04, 0x1e
        /*022e*/ 	.short	(.L_18851 - .L_18850)
.L_18850:
        /*0230*/ 	.word	0x00000000


	//----- nvinfo : EIATTR_CBANK_PARAM_SIZE
	.align		4
.L_18851:
        /*0234*/ 	.byte	0x03, 0x19
        /*0236*/ 	.short	0x007c


	//----- nvinfo : EIATTR_PARAM_CBANK
	.align		4
        /*0238*/ 	.byte	0x04, 0x0a
        /*023a*/ 	.short	(.L_18853 - .L_18852)
	.align		4
.L_18852:
        /*023c*/ 	.word	index@(.nv.constant0._ZN4vllm25paged_attention_v1_kernelIfhLi120ELi32ELi128ELNS_18Fp8KVCacheDataTypeE1ELb0EEEvPT_PKS2_PKT0_S8_ifPKiSA_iPKfiiiSC_SC_iiiii)
        /*0240*/ 	.short	0x0380
        /*0242*/ 	.short	0x007c


	//----- nvinfo : EIATTR_SW_WAR
	.align		4
.L_18853:
        /*0244*/ 	.byte	0x04, 0x36
        /*0246*/ 	.short	(.L_18855 - .L_18854)
.L_18854:
        /*0248*/ 	.word	0x00000008
.L_18855:


//--------------------- .nv.info._ZN4vllm25paged_attention_v1_kernelIfhLi112ELi32ELi128ELNS_18Fp8KVCacheDataTypeE1ELb0EEEvPT_PKS2_PKT0_S8_ifPKiSA_iPKfiiiSC_SC_iiiii --------------------------
	.section	.nv.info._ZN4vllm25paged_attention_v1_kernelIfhLi112ELi32ELi128ELNS_18Fp8KVCacheDataTypeE1ELb0EEEvPT_PKS2_PKT0_S8_ifPKiSA_iPKfiiiSC_SC_iiiii,"",@"SHT_CUDA_INFO"
	.sectionflags	@""
	.align	4


	//----- nvinfo : EIATTR_CUDA_API_VERSION
	.align		4
        /*0000*/ 	.byte	0x04, 0x37
        /*0002*/ 	.short	(.L_18857 - .L_18856)
.L_18856:
        /*0004*/ 	.word	0x00000082


	//----- nvinfo : EIATTR_KPARAM_INFO
	.align		4
.L_18857:
        /*0008*/ 	.byte	0x04, 0x17
        /*000a*/ 	.short	(.L_18859 - .L_18858)
.L_18858:
        /*000c*/ 	.word	0x00000000
        /*0010*/ 	.short	0x0013
        /*0012*/ 	.short	0x0078
        /*0014*/ 	.byte	0x00, 0xf0, 0x11, 0x00


	//----- nvinfo : EIATTR_KPARAM_INFO
	.align		4
.L_18859:
        /*0018*/ 	.byte	0x04, 0x17
        /*001a*/ 	.short	(.L_18861 - .L_18860)
.L_18860:
        /*001c*/ 	.word	0x00000000
        /*0020*/ 	.short	0x0012
        /*0022*/ 	.short	0x0074
        /*0024*/ 	.byte	0x00, 0xf0, 0x11, 0x00


	//----- nvinfo : EIATTR_KPARAM_INFO
	.align		4
.L_18861:
        /*0028*/ 	.byte	0x04, 0x17
        /*002a*/ 	.short	(.L_18863 - .L_18862)
.L_18862:
        /*002c*/ 	.word	0x00000000
        /*0030*/ 	.short	0x0011
        /*0032*/ 	.short	0x0070
        /*0034*/ 	.byte	0x00, 0xf0, 0x11, 0x00


	//----- nvinfo : EIATTR_KPARAM_INFO
	.align		4
.L_18863:
        /*0038*/ 	.byte	0x04, 0x17
        /*003a*/ 	.short	(.L_18865 - .L_18864)
.L_18864:
        /*003c*/ 	.word	0x00000000
        /*0040*/ 	.short	0x0010
        /*0042*/ 	.short	0x006c
        /*0044*/ 	.byte	0x00, 0xf0, 0x11, 0x00


	//----- nvinfo : EIATTR_KPARAM_INFO
	.align		4
.L_18865:
        /*0048*/ 	.byte	0x04, 0x17
        /*004a*/ 	.short	(.L_18867 - .L_18866)
.L_18866:
        /*004c*/ 	.word	0x00000000
        /*0050*/ 	.short	0x000f
        /*0052*/ 	.short	0x0068
        /*0054*/ 	.byte	0x00, 0xf0, 0x11, 0x00


	//----- nvinfo : EIATTR_KPARAM_INFO
	.align		4
.L_18867:
        /*0058*/ 	.byte	0x04, 0x17
        /*005a*/ 	.short	(.L_18869 - .L_18868)
.L_18868:
        /*005c*/ 	.word	0x00000000
        /*0060*/ 	.short	0x000e
        /*0062*/ 	.short	0x0060
        /*0064*/ 	.byte	0x00, 0xf5, 0x21, 0x00


	//----- nvinfo : EIATTR_KPARAM_INFO
	.align		4
.L_18869:
        /*0068*/ 	.byte	0x04, 0x17
        /*006a*/ 	.short	(.L_18871 - .L_18870)
.L_18870:
        /*006c*/ 	.word	0x00000000
        /*0070*/ 	.short	0x000d
        /*0072*/ 	.short	0x0058
        /*0074*/ 	.byte	0x00, 0xf5, 0x21, 0x00


	//----- nvinfo : EIATTR_KPARAM_INFO
	.align		4
.L_18871:
        /*0078*/ 	.byte	0x04, 0x17
        /*007a*/ 	.short	(.L_18873 - .L_18872)
.L_18872:
        /*007c*/ 	.word	0x00000000
        /*0080*/ 	.short	0x000c
        /*0082*/ 	.short	0x0050
        /*0084*/ 	.byte	0x00, 0xf0, 0x11, 0x00


	//----- nvinfo : EIATTR_KPARAM_INFO
	.align		4
.L_18873:
        /*0088*/ 	.byte	0x04, 0x17
        /*008a*/ 	.short	(.L_18875 - .L_18874)
.L_18874:
        /*008c*/ 	.word	0x00000000
        /*0090*/ 	.short	0x000b
        /*0092*/ 	.short	0x004c
        /*0094*/ 	.byte	0x00, 0xf0, 0x11, 0x00


	//----- nvinfo : EIATTR_KPARAM_INFO
	.align		4
.L_18875:
        /*0098*/ 	.byte	0x04, 0x17
        /*009a*/ 	.short	(.L_18877 - .L_18876)
.L_18876:
        /*009c*/ 	.word	0x00000000
        /*00a0*/ 	.short	0x000a
        /*00a2*/ 	.short	0x0048
        /*00a4*/ 	.byte	0x00, 0xf0, 0x11, 0x00


	//----- nvinfo : EIATTR_KPARAM_INFO
	.align		4
.L_18877:
        /*00a8*/ 	.byte	0x04, 0x17
        /*00aa*/ 	.short	(.L_18879 - .L_18878)
.L_18878:
        /*00ac*/ 	.word	0x00000000
        /*00b0*/ 	.short	0x0009
        /*00b2*/ 	.short	0x0040
        /*00b4*/ 	.byte	0x00, 0xf5, 0x21, 0x00


	//----- nvinfo : EIATTR_KPARAM_INFO
	.align		4
.L_18879:
        /*00b8*/ 	.byte	0x04, 0x17
        /*00ba*/ 	.short	(.L_18881 - .L_18880)
.L_18880:
        /*00bc*/ 	.word	0x00000000
        /*00c0*/ 	.short	0x0008
        /*00c2*/ 	.short	0x0038
        /*00c4*/ 	.byte	0x00, 0xf0, 0x11, 0x00


	//----- nvinfo : EIATTR_KPARAM_INFO
	.align		4
.L_18881:
        /*00c8*/ 	.byte	0x04, 0x17
        /*00ca*/ 	.short	(.L_18883 - .L_18882)
.L_18882:
        /*00cc*/ 	.word	0x00000000
        /*00d0*/ 	.short	0x0007
        /*00d2*/ 	.short	0x0030
        /*00d4*/ 	.byte	0x00, 0xf5, 0x21, 0x00


	//----- nvinfo : EIATTR_KPARAM_INFO
	.align		4
.L_18883:
        /*00d8*/ 	.byte	0x04, 0x17
        /*00da*/ 	.short	(.L_18885 - .L_18884)
.L_18884:
        /*00dc*/ 	.word	0x00000000
        /*00e0*/ 	.short	0x0006
        /*00e2*/ 	.short	0x0028
        /*00e4*/ 	.byte	0x00, 0xf5, 0x21, 0x00


	//----- nvinfo : EIATTR_KPARAM_INFO
	.align		4
.L_18885:
        /*00e8*/ 	.byte	0x04, 0x17
        /*00ea*/ 	.short	(.L_18887 - .L_18886)
.L_18886:
        /*00ec*/ 	.word	0x00000000
        /*00f0*/ 	.short	0x0005
        /*00f2*/ 	.short	0x0024
        /*00f4*/ 	.byte	0x00, 0xf0, 0x11, 0x00


	//----- nvinfo : EIATTR_KPARAM_INFO
	.align		4
.L_18887:
        /*00f8*/ 	.byte	0x04, 0x17
        /*00fa*/ 	.short	(.L_18889 - .L_18888)
.L_18888:
        /*00fc*/ 	.word	0x00000000
        /*0100*/ 	.short	0x0004
        /*0102*/ 	.short	0x0020
        /*0104*/ 	.byte	0x00, 0xf0, 0x11, 0x00


	//----- nvinfo : EIATTR_KPARAM_INFO
	.align		4
.L_18889:
        /*0108*/ 	.byte	0x04, 0x17
        /*010a*/ 	.short	(.L_18891 - .L_18890)
.L_18890:
        /*010c*/ 	.word	0x00000000
        /*0110*/ 	.short	0x0003
        /*0112*/ 	.short	0x0018
        /*0114*/ 	.byte	0x00, 0xf5, 0x21, 0x00


	//----- nvinfo : EIATTR_KPARAM_INFO
	.align		4
.L_18891:
        /*0118*/ 	.byte	0x04, 0x17
        /*011a*/ 	.short	(.L_18893 - .L_18892)
.L_18892:
        /*011c*/ 	.word	0x00000000
        /*0120*/ 	.short	0x0002
        /*0122*/ 	.short	0x0010
        /*0124*/ 	.byte	0x00, 0xf5, 0x21, 0x00


	//----- nvinfo : EIATTR_KPARAM_INFO
	.align		4
.L_18893:
        /*0128*/ 	.byte	0x04, 0x17
        /*012a*/ 	.short	(.L_18895 - .L_18894)
.L_18894:
        /*012c*/ 	.word	0x00000000
        /*0130*/ 	.short	0x0001
        /*0132*/ 	.short	0x0008
        /*0134*/ 	.byte	0x00, 0xf5, 0x21, 0x00


	//----- nvinfo : EIATTR_KPARAM_INFO
	.align		4
.L_18895:
        /*0138*/ 	.byte	0x04, 0x17
        /*013a*/ 	.short	(.L_18897 - .L_18896)
.L_18896:
        /*013c*/ 	.word	0x00000000
        /*0140*/ 	.short	0x0000
        /*0142*/ 	.short	0x0000
        /*0144*/ 	.byte	0x00, 0xf5, 0x21, 0x00


	//----- nvinfo : EIATTR_SPARSE_MMA_MASK
	.align		4
.L_18897:
        /*0148*/ 	.byte	0x03, 0x50
        /*014a*/ 	.short	0x0000


	//----- nvinfo : EIATTR_MAXREG_COUNT
	.align		4
        /*014c*/ 	.byte	0x03, 0x1b
        /*014e*/ 	.short	0x00ff


	//----- nvinfo : EIATTR_NUM_BARRIERS
	.align		4
        /*0150*/ 	.byte	0x02, 0x4c
        /*0152*/ 	.byte	0x01
	.zero		1


	//----- nvinfo : EIATTR_EXTERNS
	.align		4
        /*0154*/ 	.byte	0x04, 0x0f
        /*0156*/ 	.short	(.L_18899 - .L_18898)


	//   ....[0]....
	.align		4
.L_18898:
        /*0158*/ 	.word	index@(__assertfail)


	//----- nvinfo : EIATTR_MERCURY_ISA_VERSION
	.align		4
.L_18899:
        /*015c*/ 	.byte	0x03, 0x5f
        /*015e*/ 	.short	0x0101


	//----- nvinfo : EIATTR_COOP_GROUP_MASK_REGIDS
	.align		4
        /*0160*/ 	.byte	0x04, 0x29
        /*0162*/ 	.short	(.L_18901 - .L_18900)


	//   ....[0]....
.L_18900:
        /*0164*/ 	.word	0xffffffff


	//   ....[1]....
        /*0168*/ 	.word	0xffffffff


	//   ....[2]....
        /*016c*/ 	.word	0xffffffff


	//   ....[3]....
        /*0170*/ 	.word	0xffffffff


	//   ....[4]....
        /*0174*/ 	.word	0xffffffff


	//   ....[5]....
        /*0178*/ 	.word	0xffffffff


	//   ....[6]....
        /*017c*/ 	.word	0xffffffff


	//   ....[7]....
        /*0180*/ 	.word	0xffffffff


	//   ....[8]....
        /*0184*/ 	.word	0xffffffff


	//   ....[9]....
        /*0188*/ 	.word	0xffffffff


	//   ....[10]....
        /*018c*/ 	.word	0xffffffff


	//   ....[11]....
        /*0190*/ 	.word	0xffffffff


	//   ....[12]....
        /*0194*/ 	.word	0xffffffff


	//   ....[13]....
        /*0198*/ 	.word	0xffffffff


	//   ....[14]....
        /*019c*/ 	.word	0xffffffff


	//   ....[15]....
        /*01a0*/ 	.word	0xffffffff


	//   ....[16]....
        /*01a4*/ 	.word	0x0500000f


	//   ....[17]....
        /*01a8*/ 	.word	0x0500000f


	//   ....[18]....
        /*01ac*/ 	.word	0x0500000f


	//   ....[19]....
        /*01b0*/ 	.word	0x0500000f


	//   ....[20]....
        /*01b4*/ 	.word	0x0500000f


	//----- nvinfo : EIATTR_COOP_GROUP_INSTR_OFFSETS
	.align		4
.L_18901:
        /*01b8*/ 	.byte	0x04, 0x28
        /*01ba*/ 	.short	(.L_18903 - .L_18902)


	//   ....[0]....
.L_18902:
        /*01bc*/ 	.word	0x00000270


	//   ....[1]....
        /*01c0*/ 	.word	0x00000290


	//   ....[2]....
        /*01c4*/ 	.word	0x000002b0


	//   ....[3]....
        /*01c8*/ 	.word	0x000002d0


	//   ....[4]....
        /*01cc*/ 	.word	0x000002f0


	//   ....[5]....
        /*01d0*/ 	.word	0x000003f0


	//   ....[6]....
        /*01d4*/ 	.word	0x00000410


	//   ....[7]....
        /*01d8*/ 	.word	0x00000440


	//   ....[8]....
        /*01dc*/ 	.word	0x00001270


	//   ....[9]....
        /*01e0*/ 	.word	0x000012b0


	//   ....[10]....
        /*01e4*/ 	.word	0x000012d0


	//   ....[11]....
        /*01e8*/ 	.word	0x000012f0


	//   ....[12]....
        /*01ec*/ 	.word	0x00001310


	//   ....[13]....
        /*01f0*/ 	.word	0x00001360


	//   ....[14]....
        /*01f4*/ 	.word	0x00001380


	//   ....[15]....
        /*01f8*/ 	.word	0x000013a0


	//   ....[16]....
        /*01fc*/ 	.word	0x00002e80


	//   ....[17]....
        /*0200*/ 	.word	0x00002ee0


	//   ....[18]....
        /*0204*/ 	.word	0x00002f40


	//   ....[19]....
        /*0208*/ 	.word	0x00002fa0


	//   ....[20]....
        /*020c*/ 	.word	0x00003000


	//----- nvinfo : EIATTR_VRC_CTA_INIT_COUNT
	.align		4
.L_18903:
        /*0210*/ 	.byte	0x02, 0x4a
	.zero		1
	.zero		1


	//----- nvinfo : EIATTR_SYSCALL_OFFSETS
	.align		4
        /*0214*/ 	.byte	0x04, 0x46
        /*0216*/ 	.short	(.L_18905 - .L_18904)


	//   ....[0]....
.L_18904:
        /*0218*/ 	.word	0x00000220


	//----- nvinfo : EIATTR_EXIT_INSTR_OFFSETS
	.align		4
.L_18905:
        /*021c*/ 	.byte	0x04, 0x1c
        /*021e*/ 	.short	(.L_18907 - .L_18906)


	//   ....[0]....
.L_18906:
        /*0220*/ 	.word	0x00002b60


	//   ....[1]....
        /*0224*/ 	.word	0x00002b70


	//   ....[2]....
        /*0228*/ 	.word	0x00002e30


	//----- nvinfo : EIATTR_CRS_STACK_SIZE
	.align		4
.L_18907:
        /*022c*/ 	.byte	0x04, 0x1e
        /*022e*/ 	.short	(.L_18909 - .L_18908)
.L_18908:
        /*0230*/ 	.word	0x00000000


	//----- nvinfo : EIATTR_CBANK_PARAM_SIZE
	.align		4
.L_18909:
        /*0234*/ 	.byte	0x03, 0x19
        /*0236*/ 	.short	0x007c


	//----- nvinfo : EIATTR_PARAM_CBANK
	.align		4
        /*0238*/ 	.byte	0x04, 0x0a
        /*023a*/ 	.short	(.L_18911 - .L_18910)
	.align		4
.L_18910:
        /*023c*/ 	.word	index@(.nv.constant0._ZN4vllm25paged_attention_v1_kernelIfhLi112ELi32ELi128ELNS_18Fp8KVCacheDataTypeE1ELb0EEEvPT_PKS2_PKT0_S8_ifPKiSA_iPKfiiiSC_SC_iiiii)
        /*0240*/ 	.short	0x0380
        /*0242*/ 	.short	0x007c


	//----- nvinfo : EIATTR_SW_WAR
	.align		4
.L_18911:
        /*0244*/ 	.byte	0x04, 0x36
        /*0246*/ 	.short	(.L_18913 - .L_18912)
.L_18912:
        /*0248*/ 	.word	0x00000008
.L_18913:


//--------------------- .nv.info._ZN4vllm25paged_attention_v1_kernelIfhLi96ELi32ELi128ELNS_18Fp8KVCacheDataTypeE1ELb0EEEvPT_PKS2_PKT0_S8_ifPKiSA_iPKfiiiSC_SC_iiiii --------------------------
	.section	.nv.info._ZN4vllm25paged_attention_v1_kernelIfhLi96ELi32ELi128ELNS_18Fp8KVCacheDataTypeE1ELb0EEEvPT_PKS2_PKT0_S8_ifPKiSA_iPKfiiiSC_SC_iiiii,"",@"SHT_CUDA_INFO"
	.sectionflags	@""
	.align	4


	//----- nvinfo : EIATTR_CUDA_API_VERSION
	.align		4
        /*0000*/ 	.byte	0x04, 0x37
        /*0002*/ 	.short	(.L_18915 - .L_18914)
.L_18914:
        /*0004*/ 	.word	0x00000082


	//----- nvinfo : EIATTR_KPARAM_INFO
	.align		4
.L_18915:
        /*0008*/ 	.byte	0x04, 0x17
        /*000a*/ 	.short	(.L_18917 - .L_18916)
.L_18916:
        /*000c*/ 	.word	0x00000000
        /*0010*/ 	.short	0x0013
        /*0012*/ 	.short	0x0078
        /*0014*/ 	.byte	0x00, 0xf0, 0x11, 0x00


	//----- nvinfo : EIATTR_KPARAM_INFO
	.align		4
.L_18917:
        /*0018*/ 	.byte	0x04, 0x17
        /*001a*/ 	.short	(.L_18919 - .L_18918)
.L_18918:
        /*001c*/ 	.word	0x00000000
        /*0020*/ 	.short	0x0012
        /*0022*/ 	.short	0x0074
        /*0024*/ 	.byte	0x00, 0xf0, 0x11, 0x00


	//----- nvinfo : EIATTR_KPARAM_INFO
	.align		4
.L_18919:
        /*0028*/ 	.byte	0x04, 0x17
        /*002a*/ 	.short	(.L_18921 - .L_18920)
.L_18920:
        /*002c*/ 	.word	0x00000000
        /*0030*/ 	.short	0x0011
        /*0032*/ 	.short	0x0070
        /*0034*/ 	.byte	0x00, 0xf0, 0x11, 0x00


	//----- nvinfo : EIATTR_KPARAM_INFO
	.align		4
.L_18921:
        /*0038*/ 	.byte	0x04, 0x17
        /*003a*/ 	.short	(.L_18923 - .L_18922)
.L_18922:
        /*003c*/ 	.word	0x00000000
        /*0040*/ 	.short	0x0010
        /*0042*/ 	.short	0x006c
        /*0044*/ 	.byte	0x00, 0xf0, 0x11, 0x00


	//----- nvinfo : EIATTR_KPARAM_INFO
	.align		4
.L_18923:
        /*0048*/ 	.byte	0x04, 0x17
        /*004a*/ 	.short	(.L_18925 - .L_18924)
.L_18924:
        /*004c*/ 	.word	0x00000000
        /*0050*/ 	.short	0x000f
        /*0052*/ 	.short	0x0068
        /*0054*/ 	.byte	0x00, 0xf0, 0x11, 0x00


	//----- nvinfo : EIATTR_KPARAM_INFO
	.align		4
.L_18925:
        /*0058*/ 	.byte	0x04, 0x17
        /*005a*/ 	.short	(.L_18927 - .L_18926)
.L_18926:
        /*005c*/ 	.word	0x00000000
        /*0060*/ 	.short	0x000e
        /*0062*/ 	.short	0x0060
        /*0064*/ 	.byte	0x00, 0xf5, 0x21, 0x00


	//----- nvinfo : EIATTR_KPARAM_INFO
	.align		4
.L_18927:
        /*0068*/ 	.byte	0x04, 0x17
        /*006a*/ 	.short	(.L_18929 - .L_18928)
.L_18928:
        /*006c*/ 	.word	0x00000000
        /*0070*/ 	.short	0x000d
        /*0072*/ 	.short	0x0058
        /*0074*/ 	.byte	0x00, 0xf5, 0x21, 0x00


	//----- nvinfo : EIATTR_KPARAM_INFO
	.align		4
.L_18929:
        /*0078*/ 	.byte	0x04, 0x17
        /*007a*/ 	.short	(.L_18931 - .L_18930)
.L_18930:
        /*007c*/ 	.word	0x00000000
        /*0080*/ 	.short	0x000c
        /*0082*/ 	.short	0x0050
        /*0084*/ 	.byte	0x00, 0xf0, 0x11, 0x00


	//----- nvinfo : EIATTR_KPARAM_INFO
	.align		4
.L_18931:
        /*0088*/ 	.byte	0x04, 0x17
        /*008a*/ 	.short	(.L_18933 - .L_18932)
.L_18932:
        /*008c*/ 	.word	0x00000000
        /*0090*/ 	.short	0x000b
        /*0092*/ 	.short	0x004c
        /*0094*/ 	.byte	0x00, 0xf0, 0x11, 0x00


	//----- nvinfo : EIATTR_KPARAM_INFO
	.align		4
.L_18933:
        /*0098*/ 	.byte	0x04, 0x17
        /*009a*/ 	.short	(.L_18935 - .L_18934)
.L_18934:
        /*009c*/ 	.word	0x00000000
        /*00a0*/ 	.short	0x000a
        /*00a2*/ 	.short	0x0048
        /*00a4*/ 	.byte	0x00, 0xf0, 0x11, 0x00


	//----- nvinfo : EIATTR_KPARAM_INFO
	.align		4
.L_18935:
        /*00a8*/ 	.byte	0x04, 0x17
        /*00aa*/ 	.short	(.L_18937 - .L_18936)
.L_18936:
        /*00ac*/ 	.word	0x00000000
        /*00b0*/ 	.short	0x0009
        /*00b2*/ 	.short	0x0040
        /*00b4*/ 	.byte	0x00, 0xf5, 0x21, 0x00


	//----- nvinfo : EIATTR_KPARAM_INFO
	.align		4
.L_18937:
        /*00b8*/ 	.byte	0x04, 0x17
        /*00ba*/ 	.short	(.L_18939 - .L_18938)
.L_18938:
        /*00bc*/ 	.word	0x00000000
        /*00c0*/ 	.short	0x0008
        /*00c2*/ 	.short	0x0038
        /*00c4*/ 	.byte	0x00, 0xf0, 0x11, 0x00


	//----- nvinfo : EIATTR_KPARAM_INFO
	.align		4
.L_18939:
        /*00c8*/ 	.byte	0x04, 0x17
        /*00ca*/ 	.short	(.L_18941 - .L_18940)
.L_18940:
        /*00cc*/ 	.word	0x00000000
        /*00d0*/ 	.short	0x0007
        /*00d2*/ 	.short	0x0030
        /*00d4*/ 	.byte	0x00, 0xf5, 0x21, 0x00


	//----- nvinfo : EIATTR_KPARAM_INFO
	.align		4
.L_18941:
        /*00d8*/ 	.byte	0x04, 0x17
        /*00da*/ 	.short	(.L_18943 - .L_18942)
.L_18942:
        /*00dc*/ 	.word	0x00000000
        /*00e0*/ 	.short	0x0006
        /*00e2*/ 	.short	0x0028
        /*00e4*/ 	.byte	0x00, 0xf5, 0x21, 0x00


	//----- nvinfo : EIATTR_KPARAM_INFO
	.align		4
.L_18943:
        /*00e8*/ 	.byte	0x04, 0x17
        /*00ea*/ 	.short	(.L_18945 - .L_18944)
.L_18944:
        /*00ec*/ 	.word	0x00000000
        /*00f0*/ 	.short	0x0005
        /*00f2*/ 	.short	0x0024
        /*00f4*/ 	.byte	0x00, 0xf0, 0x11, 0x00


	//----- nvinfo : EIATTR_KPARAM_INFO
	.align		4
.L_18945:
        /*00f8*/ 	.byte	0x04, 0x17
        /*00fa*/ 	.short	(.L_18947 - .L_18946)
.L_18946:
        /*00fc*/ 	.word	0x00000000
        /*0100*/ 	.short	0x0004
        /*0102*/ 	.short	0x0020
        /*0104*/ 	.byte	0x00, 0xf0, 0x11, 0x00


	//----- nvinfo : EIATTR_KPARAM_INFO
	.align		4
.L_18947:
        /*0108*/ 	.byte	0x04, 0x17
        /*010a*/ 	.short	(.L_18949 - .L_18948)
.L_18948:
        /*010c*/ 	.word	0x00000000
        /*0110*/ 	.short	0x0003
        /*0112*/ 	.short	0x0018
        /*0114*/ 	.byte	0x00, 0xf5, 0x21, 0x00


	//----- nvinfo : EIATTR_KPARAM_INFO
	.align		4
.L_18949:
        /*0118*/ 	.byte	0x04, 0x17
        /*011a*/ 	.short	(.L_18951 - .L_18950)
.L_18950:
        /*011c*/ 	.word	0x00000000
        /*0120*/ 	.short	0x0002
        /*0122*/ 	.short	0x0010
        /*0124*/ 	.byte	0x00, 0xf5, 0x21, 0x00


	//----- nvinfo : EIATTR_KPARAM_INFO
	.align		4
.L_18951:
        /*0128*/ 	.byte	0x04, 0x17
        /*012a*/ 	.short	(.L_18953 - .L_18952)
.L_18952:
        /*012c*/ 	.word	0x00000000
        /*0130*/ 	.short	0x0001
        /*0132*/ 	.short	0x0008
        /*0134*/ 	.byte	0x00, 0xf5, 0x21, 0x00


	//----- nvinfo : EIATTR_KPARAM_INFO
	.align		4
.L_18953:
        /*0138*/ 	.byte	0x04, 0x17
        /*013a*/ 	.short	(.L_18955 - .L_18954)
.L_18954:
        /*013c*/ 	.word	0x00000000
        /*0140*/ 	.short	0x0000
        /*0142*/ 	.short	0x0000
        /*0144*/ 	.byte	0x00, 0xf5, 0x21, 0x00


	//----- nvinfo : EIATTR_SPARSE_MMA_MASK
	.align		4
.L_18955:
        /*0148*/ 	.byte	0x03, 0x50
        /*014a*/ 	.short	0x0000


	//----- nvinfo : EIATTR_MAXREG_COUNT
	.align		4
        /*014c*/ 	.byte	0x03, 0x1b
        /*014e*/ 	.short	0x00ff


	//----- nvinfo : EIATTR_NUM_BARRIERS
	.align		4
        /*0150*/ 	.byte	0x02, 0x4c
        /*0152*/ 	.byte	0x01
	.zero		1


	//----- nvinfo : EIATTR_EXTERNS
	.align		4
        /*0154*/ 	.byte	0x04, 0x0f
        /*0156*/ 	.short	(.L_18957 - .L_18956)


	//   ....[0]....
	.align		4
.L_18956:
        /*0158*/ 	.word	index@(__assertfail)


	//----- nvinfo : EIATTR_MERCURY_ISA_VERSION
	.align		4
.L_18957:
        /*015c*/ 	.byte	0x03, 0x5f
        /*015e*/ 	.short	0x0101


	//----- nvinfo : EIATTR_COOP_GROUP_MASK_REGIDS
	.align		4
        /*0160*/ 	.byte	0x04, 0x29
        /*0162*/ 	.short	(.L_18959 - .L_18958)


	//   ....[0]....
.L_18958:
        /*0164*/ 	.word	0xffffffff


	//   ....[1]....
        /*0168*/ 	.word	0xffffffff


	//   ....[2]....
        /*016c*/ 	.word	0xffffffff


	//   ....[3]....
        /*0170*/ 	.word	0xffffffff


	//   ....[4]....
        /*0174*/ 	.word	0xffffffff


	//   ....[5]....
        /*0178*/ 	.word	0xffffffff


	//   ....[6]....
        /*017c*/ 	.word	0xffffffff


	//   ....[7]....
        /*0180*/ 	.word	0xffffffff


	//   ....[8]....
        /*0184*/ 	.word	0xffffffff


	//   ....[9]....
        /*0188*/ 	.word	0xffffffff


	//   ....[10]....
        /*018c*/ 	.word	0xffffffff


	//   ....[11]....
        /*0190*/ 	.word	0xffffffff


	//   ....[12]....
        /*0194*/ 	.word	0xffffffff


	//   ....[13]....
        /*0198*/ 	.word	0xffffffff


	//   ....[14]....
        /*019c*/ 	.word	0xffffffff


	//   ....[15]....
        /*01a0*/ 	.word	0xffffffff


	//   ....[16]....
        /*01a4*/ 	.word	0x0500000f


	//   ....[17]....
        /*01a8*/ 	.word	0x0500000f


	//   ....[18]....
        /*01ac*/ 	.word	0x0500000f


	//   ....[19]....
        /*01b0*/ 	.word	0x0500000f


	//   ....[20]....
        /*01b4*/ 	.word	0x0500000f


	//----- nvinfo : EIATTR_COOP_GROUP_INSTR_OFFSETS
	.align		4
.L_18959:
        /*01b8*/ 	.byte	0x04, 0x28
        /*01ba*/ 	.short	(.L_18961 - .L_18960)


	//   ....[0]....
.L_18960:
        /*01bc*/ 	.word	0x00000270


	//   ....[1]....
        /*01c0*/ 	.word	0x00000290


	//   ....[2]....
        /*01c4*/ 	.word	0x000002b0


	//   ....[3]....
        /*01c8*/ 	.word	0x000002d0


	//   ....[4]....
        /*01cc*/ 	.word	0x000002f0


	//   ....[5]....
        /*01d0*/ 	.word	0x00000400


	//   ....[6]....
        /*01d4*/ 	.word	0x00000420


	//   ....[7]....
        /*01d8*/ 	.word	0x00000440


	//   ....[8]....
        /*01dc*/ 	.word	0x00001270


	//   ....[9]....
        /*01e0*/ 	.word	0x000012a0


	//   ....[10]....
        /*01e4*/ 	.word	0x000012c0


	//   ....[11]....
        /*01e8*/ 	.word	0x000012e0


	//   ....[12]....
        /*01ec*/ 	.word	0x00001300


	//   ....[13]....
        /*01f0*/ 	.word	0x00001350


	//   ....[14]....
        /*01f4*/ 	.word	0x00001370


	//   ....[15]....
        /*01f8*/ 	.word	0x00001390


	//   ....[16]....
        /*01fc*/ 	.word	0x00002b50


	//   ....[17]....
        /*0200*/ 	.word	0x00002bb0


	//   ....[18]....
        /*0204*/ 	.word	0x00002c10


	//   ....[19]....
        /*0208*/ 	.word	0x00002c70


	//   ....[20]....
        /*020c*/ 	.word	0x00002cd0


	//----- nvinfo : EIATTR_VRC_CTA_INIT_COUNT
	.align		4
.L_18961:
        /*0210*/ 	.byte	0x02, 0x4a
	.zero		1
	.zero		1


	//----- nvinfo : EIATTR_SYSCALL_OFFSETS
	.align		4
        /*0214*/ 	.byte	0x04, 0x46
        /*0216*/ 	.short	(.L_18963 - .L_18962)


	//   ....[0]....
.L_18962:
        /*0218*/ 	.word	0x00000220


	//----- nvinfo : EIATTR_EXIT_INSTR_OFFSETS
	.align		4
.L_18963:
        /*021c*/ 	.byte	0x04, 0x1c
        /*021e*/ 	.short	(.L_18965 - .L_18964)


	//   ....[0]....
.L_18964:
        /*0220*/ 	.word	0x00002880


	//   ....[1]....
        /*0224*/ 	.word	0x000028e0


	//   ....[2]....
        /*0228*/ 	.word	0x00002b00


	//----- nvinfo : EIATTR_CRS_STACK_SIZE
	.align		4
.L_18965:
        /*022c*/ 	.byte	0x04, 0x1e
        /*022e*/ 	.short	(.L_18967 - .L_18966)
.L_18966:
        /*0230*/ 	.word	0x00000000


	//----- nvinfo : EIATTR_CBANK_PARAM_SIZE
	.align		4
.L_18967:
        /*0234*/ 	.byte	0x03, 0x19
        /*0236*/ 	.short	0x007c


	//----- nvinfo : EIATTR_PARAM_CBANK
	.align		4
        /*0238*/ 	.byte	0x04, 0x0a
        /*023a*/ 	.short	(.L_18969 - .L_18968)
	.align		4
.L_18968:
        /*023c*/ 	.word	index@(.nv.constant0._ZN4vllm25paged_attention_v1_kernelIfhLi96ELi32ELi128ELNS_18Fp8KVCacheDataTypeE1ELb0EEEvPT_PKS2_PKT0_S8_ifPKiSA_iPKfiiiSC_SC_iiiii)
        /*0240*/ 	.short	0x0380
        /*0242*/ 	.short	0x007c


	//----- nvinfo : EIATTR_SW_WAR
	.align		4
.L_18969:
        /*0244*/ 	.byte	0x04, 0x36
        /*0246*/ 	.short	(.L_18971 - .L_18970)
.L_18970:
        /*0248*/ 	.word	0x00000008
.L_18971:


//--------------------- .nv.info._ZN4vllm25paged_attention_v1_kernelIfhLi80ELi32ELi128ELNS_18Fp8KVCacheDataTypeE1ELb0EEEvPT_PKS2_PKT0_S8_ifPKiSA_iPKfiiiSC_SC_iiiii --------------------------
	.section	.nv.info._ZN4vllm25paged_attention_v1_kernelIfhLi80ELi32ELi128ELNS_18Fp8KVCacheDataTypeE1ELb0EEEvPT_PKS2_PKT0_S8_ifPKiSA_iPKfiiiSC_SC_iiiii,"",@"SHT_CUDA_INFO"
	.sectionflags	@""
	.align	4


	//----- nvinfo : EIATTR_CUDA_API_VERSION
	.align		4
        /*0000*/ 	.byte	0x04, 0x37
        /*0002*/ 	.short	(.L_18973 - .L_18972)
.L_18972:
        /*0004*/ 	.word	0x00000082


	//----- nvinfo : EIATTR_KPARAM_INFO
	.align		4
.L_18973:
        /*0008*/ 	.byte	0x04, 0x17
        /*000a*/ 	.short	(.L_18975 - .L_18974)
.L_18974:
        /*000c*/ 	.word	0x00000000
        /*0010*/ 	.short	0x0013
        /*0012*/ 	.short	0x0078
        /*0014*/ 	.byte	0x00, 0xf0, 0x11, 0x00


	//----- nvinfo : EIATTR_KPARAM_INFO
	.align		4
.L_18975:
        /*0018*/ 	.byte	0x04, 0x17
        /*001a*/ 	.short	(.L_18977 - .L_18976)
.L_18976:
        /*001c*/ 	.word	0x00000000
        /*0020*/ 	.short	0x0012
        /*0022*/ 	.short	0x0074
        /*0024*/ 	.byte	0x00, 0xf0, 0x11, 0x00


	//----- nvinfo : EIATTR_KPARAM_INFO
	.align		4
.L_18977:
        /*0028*/ 	.byte	0x04, 0x17
        /*002a*/ 	.short	(.L_18979 - .L_18978)
.L_18978:
        /*002c*/ 	.word	0x00000000
        /*0030*/ 	.short	0x0011
        /*0032*/ 	.short	0x0070
        /*0034*/ 	.byte	0x00, 0xf0, 0x11, 0x00


	//----- nvinfo : EIATTR_KPARAM_INFO
	.align		4
.L_18979:
        /*0038*/ 	.byte	0x04, 0x17
        /*003a*/ 	.short	(.L_18981 - .L_18980)
.L_18980:
        /*003c*/ 	.word	0x00000000
        /*0040*/ 	.short	0x0010
        /*0042*/ 	.short	0x006c
        /*0044*/ 	.byte	0x00, 0xf0, 0x11, 0x00


	//----- nvinfo : EIATTR_KPARAM_INFO
	.align		4
.L_18981:
        /*0048*/ 	.byte	0x04, 0x17
        /*004a*/ 	.short	(.L_18983 - .L_18982)
.L_18982:
        /*004c*/ 	.word	0x00000000
        /*0050*/ 	.short	0x000f
        /*0052*/ 	.short	0x0068
        /*0054*/ 	.byte	0x00, 0xf0, 0x11, 0x00


	//----- nvinfo : EIATTR_KPARAM_INFO
	.align		4
.L_18983:
        /*0058*/ 	.byte	0x04, 0x17
        /*005a*/ 	.short	(.L_18985 - .L_18984)
.L_18984:
        /*005c*/ 	.word	0x00000000
        /*0060*/ 	.short	0x000e
        /*0062*/ 	.short	0x0060
        /*0064*/ 	.byte	0x00, 0xf5, 0x21, 0x00


	//----- nvinfo : EIATTR_KPARAM_INFO
	.align		4
.L_18985:
        /*0068*/ 	.byte	0x04, 0x17
        /*006a*/ 	.short	(.L_18987 - .L_18986)
.L_18986:
        /*006c*/ 	.word	0x00000000
        /*0070*/ 	.short	0x000d
        /*0072*/ 	.short	0x0058
        /*0074*/ 	.byte	0x00, 0xf5, 0x21, 0x00


	//----- nvinfo : EIATTR_KPARAM_INFO
	.align		4
.L_18987:
        /*0078*/ 	.byte	0x04, 0x17
        /*007a*/ 	.short	(.L_18989 - .L_18988)
.L_18988:
        /*007c*/ 	.word	0x00000000
        /*0080*/ 	.short	0x000c
        /*0082*/ 	.short	0x0050
        /*0084*/ 	.byte	0x00, 0xf0, 0x11, 0x00


	//----- nvinfo : EIATTR_KPARAM_INFO
	.align		4
.L_18989:
        /*0088*/ 	.byte	0x04, 0x17
        /*008a*/ 	.short	(.L_18991 - .L_18990)
.L_18990:
        /*008c*/ 	.word	0x00000000
        /*0090*/ 	.short	0x000b
        /*0092*/ 	.short	0x004c
        /*0094*/ 	.byte	0x00, 0xf0, 0x11, 0x00


	//----- nvinfo : EIATTR_KPARAM_INFO
	.align		4
.L_18991:
        /*0098*/ 	.byte	0x04, 0x17
        /*009a*/ 	.short	(.L_18993 - .L_18992)
.L_18992:
        /*009c*/ 	.word	0x00000000
        /*00a0*/ 	.short	0x000a
        /*00a2*/ 	.short	0x0048
        /*00a4*/ 	.byte	0x00, 0xf0, 0x11, 0x00


	//----- nvinfo : EIATTR_KPARAM_INFO
	.align		4
.L_18993:
        /*00a8*/ 	.byte	0x04, 0x17
        /*00aa*/ 	.short	(.L_18995 - .L_18994)
.L_18994:
        /*00ac*/ 	.word	0x00000000
        /*00b0*/ 	.short	0x0009
        /*00b2*/ 	.short	0x0040
        /*00b4*/ 	.byte	0x00, 0xf5, 0x21, 0x00


	//----- nvinfo : EIATTR_KPARAM_INFO
	.align		4
.L_18995:
        /*00b8*/ 	.byte	0x04, 0x17
        /*00ba*/ 	.short	(.L_18997 - .L_18996)
.L_18996:
        /*00bc*/ 	.word	0x00000000
        /*00c0*/ 	.short	0x0008
        /*00c2*/ 	.short	0x0038
        /*00c4*/ 	.byte	0x00, 0xf0, 0x11, 0x00


	//----- nvinfo : EIATTR_KPARAM_INFO
	.align		4
.L_18997:
        /*00c8*/ 	.byte	0x04, 0x17
        /*00ca*/ 	.short	(.L_18999 - .L_18998)
.L_18998:
        /*00cc*/ 	.word	0x00000000
        /*00d0*/ 	.short	0x0007
        /*00d2*/ 	.short	0x0030
        /*00d4*/ 	.byte	0x00, 0xf5, 0x21, 0x00


	//----- nvinfo : EIATTR_KPARAM_INFO
	.align		4
.L_18999:
        /*00d8*/ 	.byte	0x04, 0x17
        /*00da*/ 	.short	(.L_19001 - .L_19000)
.L_19000:
        /*00dc*/ 	.word	0x00000000
        /*00e0*/ 	.short	0x0006
        /*00e2*/ 	.short	0x0028
        /*00e4*/ 	.byte	0x00, 0xf5, 0x21, 0x00


	//----- nvinfo : EIATTR_KPARAM_INFO
	.align		4
.L_19001:
        /*00e8*/ 	.byte	0x04, 0x17
        /*00ea*/ 	.short	(.L_19003 - .L_19002)
.L_19002:
        /*00ec*/ 	.word	0x00000000
        /*00f0*/ 	.short	0x0005
        /*00f2*/ 	.short	0x0024
        /*00f4*/ 	.byte	0x00, 0xf0, 0x11, 0x00


	//----- nvinfo : EIATTR_KPARAM_INFO
	.align		4
.L_19003:
        /*00f8*/ 	.byte	0x04, 0x17
        /*00fa*/ 	.short	(.L_19005 - .L_19004)
.L_19004:
        /*00fc*/ 	.word	0x00000000
        /*0100*/ 	.short	0x0004
        /*0102*/ 	.short	0x0020
        /*0104*/ 	.byte	0x00, 0xf0, 0x11, 0x00


	//----- nvinfo : EIATTR_KPARAM_INFO
	.align		4
.L_19005:
        /*0108*/ 	.byte	0x04, 0x17
        /*010a*/ 	.short	(.L_19007 - .L_19006)
.L_19006:
        /*010c*/ 	.word	0x00000000
        /*0110*/ 	.short	0x0003
        /*0112*/ 	.short	0x0018
        /*0114*/ 	.byte	0x00, 0xf5, 0x21, 0x00


	//----- nvinfo : EIATTR_KPARAM_INFO
	.align		4
.L_19007:
        /*0118*/ 	.byte	0x04, 0x17
        /*011a*/ 	.short	(.L_19009 - .L_19008)
.L_19008:
        /*011c*/ 	.word	0x00000000
        /*0120*/ 	.short	0x0002
        /*0122*/ 	.short	0x0010
        /*0124*/ 	.byte	0x00, 0xf5, 0x21, 0x00


	//----- nvinfo : EIATTR_KPARAM_INFO
	.align		4
.L_19009:
        /*0128*/ 	.byte	0x04, 0x17
        /*012a*/ 	.short	(.L_19011 - .L_19010)
.L_19010:
        /*012c*/ 	.word	0x00000000
        /*0130*/ 	.short	0x0001
        /*0132*/ 	.short	0x0008
        /*0134*/ 	.byte	0x00, 0xf5, 0x21, 0x00


	//----- nvinfo : EIATTR_KPARAM_INFO
	.align		4
.L_19011:
        /*0138*/ 	.byte	0x04, 0x17
        /*013a*/ 	.short	(.L_19013 - .L_19012)
.L_19012:
        /*013c*/ 	.word	0x00000000
        /*0140*/ 	.short	0x0000
        /*0142*/ 	.short	0x0000
        /*0144*/ 	.byte	0x00, 0xf5, 0x21, 0x00


	//----- nvinfo : EIATTR_SPARSE_MMA_MASK
	.align		4
.L_19013:
        /*0148*/ 	.byte	0x03, 0x50
        /*014a*/ 	.short	0x0000


	//----- nvinfo : EIATTR_MAXREG_COUNT
	.align		4
        /*014c*/ 	.byte	0x03, 0x1b
        /*014e*/ 	.short	0x00ff


	//----- nvinfo : EIATTR_NUM_BARRIERS
	.align		4
        /*0150*/ 	.byte	0x02, 0x4c
        /*0152*/ 	.byte	0x01
	.zero		1


	//----- nvinfo : EIATTR_EXTERNS
	.align		4
        /*0154*/ 	.byte	0x04, 0x0f
        /*0156*/ 	.short	(.L_19015 - .L_19014)


	//   ....[0]....
	.align		4
.L_19014:
        /*0158*/ 	.word	index@(__assertfail)


	//----- nvinfo : EIATTR_MERCURY_ISA_VERSION
	.align		4
.L_19015:
        /*015c*/ 	.byte	0x03, 0x5f
        /*015e*/ 	.short	0x0101


	//----- nvinfo : EIATTR_COOP_GROUP_MASK_REGIDS
	.align		4
        /*0160*/ 	.byte	0x04, 0x29
        /*0162*/ 	.short	(.L_19017 - .L_19016)


	//   ....[0]....
.L_19016:
        /*0164*/ 	.word	0xffffffff


	//   ....[1]....
        /*0168*/ 	.word	0xffffffff


	//   ....[2]....
        /*016c*/ 	.word	0xffffffff


	//   ....[3]....
        /*0170*/ 	.word	0xffffffff


	//   ....[4]....
        /*0174*/ 	.word	0xffffffff


	//   ....[5]....
        /*0178*/ 	.word	0xffffffff


	//   ....[6]....
        /*017c*/ 	.word	0xffffffff


	//   ....[7]....
        /*0180*/ 	.word	0xffffffff


	//   ....[8]....
        /*0184*/ 	.word	0xffffffff


	//   ....[9]....
        /*0188*/ 	.word	0xffffffff


	//   ....[10]....
        /*018c*/ 	.word	0xffffffff


	//   ....[11]....
        /*0190*/ 	.word	0xffffffff


	//   ....[12]....
        /*0194*/ 	.word	0xffffffff


	//   ....[13]....
        /*0198*/ 	.word	0xffffffff


	//   ....[14]....
        /*019c*/ 	.word	0xffffffff


	//   ....[15]....
        /*01a0*/ 	.word	0xffffffff


	//   ....[16]....
        /*01a4*/ 	.word	0x0500000f


	//   ....[17]....
        /*01a8*/ 	.word	0x0500000f


	//   ....[18]....
        /*01ac*/ 	.word	0x0500000f


	//   ....[19]....
        /*01b0*/ 	.word	0x0500000f


	//   ....[20]....
        /*01b4*/ 	.word	0x0500000f


	//----- nvinfo : EIATTR_COOP_GROUP_INSTR_OFFSETS
	.align		4
.L_19017:
        /*01b8*/ 	.byte	0x04, 0x28
        /*01ba*/ 	.short	(.L_19019 - .L_19018)


	//   ....[0]....
.L_19018:
        /*01bc*/ 	.word	0x00000270


	//   ....[1]....
        /*01c0*/ 	.word	0x00000290


	//   ....[2]....
        /*01c4*/ 	.word	0x000002b0


	//   ....[3]....
        /*01c8*/ 	.word	0x000002d0


	//   ....[4]....
        /*01cc*/ 	.word	0x000002f0


	//   ....[5]....
        /*01d0*/ 	.word	0x00000400


	//   ....[6]....
        /*01d4*/ 	.word	0x00000420


	//   ....[7]....
        /*01d8*/ 	.word	0x00000440


	//   ....[8]....
        /*01dc*/ 	.word	0x00001270


	//   ....[9]....
        /*01e0*/ 	.word	0x000012a0


	//   ....[10]....
        /*01e4*/ 	.word	0x000012c0


	//   ....[11]....
        /*01e8*/ 	.word	0x000012e0


	//   ....[12]....
        /*01ec*/ 	.word	0x00001300


	//   ....[13]....
        /*01f0*/ 	.word	0x00001350


	//   ....[14]....
        /*01f4*/ 	.word	0x00001370


	//   ....[15]....
        /*01f8*/ 	.word	0x00001390


	//   ....[16]....
        /*01fc*/ 	.word	0x00002940


	//   ....[17]....
        /*0200*/ 	.word	0x000029a0


	//   ....[18]....
        /*0204*/ 	.word	0x00002a00


	//   ....[19]....
        /*0208*/ 	.word	0x00002a60


	//   ....[20]....
        /*020c*/ 	.word	0x00002ac0


	//----- nvinfo : EIATTR_VRC_CTA_INIT_COUNT
	.align		4
.L_19019:
        /*0210*/ 	.byte	0x02, 0x4a
	.zero		1
	.zero		1


	//----- nvinfo : EIATTR_SYSCALL_OFFSETS
	.align		4
        /*0214*/ 	.byte	0x04, 0x46
        /*0216*/ 	.short	(.L_19021 - .L_19020)


	//   ....[0]....
.L_19020:
        /*0218*/ 	.word	0x00000220


	//----- nvinfo : EIATTR_EXIT_INSTR_OFFSETS
	.align		4
.L_19021:
        /*021c*/ 	.byte	0x04, 0x1c
        /*021e*/ 	.short	(.L_19023 - .L_19022)


	//   ....[0]....
.L_19022:
        /*0220*/ 	.word	0x000026b0


	//   ....[1]....
        /*0224*/ 	.word	0x00002710


	//   ....[2]....
        /*0228*/ 	.word	0x000028f0


	//----- nvinfo : EIATTR_CRS_STACK_SIZE
	.align		4
.L_19023:
        /*022c*/ 	.byte	0x04, 0x1e
        /*022e*/ 	.short	(.L_19025 - .L_19024)
.L_19024:
        /*0230*/ 	.word	0x00000000


	//----- nvinfo : EIATTR_CBANK_PARAM_SIZE
	.align		4
.L_19025:
        /*0234*/ 	.byte	0x03, 0x19
        /*0236*/ 	.short	0x007c


	//----- nvinfo : EIATTR_PARAM_CBANK
	.align		4
        /*0238*/ 	.byte	0x04, 0x0a
        /*023a*/ 	.short	(.L_19027 - .L_19026)
	.align		4
.L_19026:
        /*023c*/ 	.word	index@(.nv.constant0._ZN4vllm25paged_attention_v1_kernelIfhLi80ELi32ELi128ELNS_18Fp8KVCacheDataTypeE1ELb0EEEvPT_PKS2_PKT0_S8_ifPKiSA_iPKfiiiSC_SC_iiiii)
        /*0240*/ 	.short	0x0380
        /*0242*/ 	.short	0x007c


	//----- nvinfo : EIATTR_SW_WAR
	.align		4
.L_19027:
        /*0244*/ 	.byte	0x04, 0x36
        /*0246*/ 	.short	(.L_19029 - .L_19028)
.L_19028:
        /*0248*/ 	.word	0x00000008
.L_19029:


//--------------------- .nv.info._ZN4vllm25paged_attention_v1_kernelIfhLi64ELi32ELi128ELNS_18Fp8KVCacheDataTypeE1ELb0EEEvPT_PKS2_PKT0_S8_ifPKiSA_iPKfiiiSC_SC_iiiii --------------------------
	.section	.nv.info._ZN4vllm25paged_attention_v1_kernelIfhLi64ELi32ELi128ELNS_18Fp8KVCacheDataTypeE1ELb0EEEvPT_PKS2_PKT0_S8_ifPKiSA_iPKfiiiSC_SC_iiiii,"",@"SHT_CUDA_INFO"
	.sectionflags	@""
	.align	4


	//----- nvinfo : EIATTR_CUDA_API_VERSION
	.align		4
        /*0000*/ 	.byte	0x04, 0x37
        /*0002*/ 	.short	(.L_19031 - .L_19030)
.L_19030:
        /*0004*/ 	.word	0x00000082


	//----- nvinfo : EIATTR_KPARAM_INFO
	.align		4
.L_19031:
        /*0008*/ 	.byte	0x04, 0x17
        /*000a*/ 	.short	(.L_19033 - .L_19032)
.L_19032:
        /*000c*/ 	.word	0x00000000
        /*0010*/ 	.short	0x0013
        /*0012*/ 	.short	0x0078
        /*0014*/ 	.byte	0x00, 0xf0, 0x11, 0x00


	//----- nvinfo : EIATTR_KPARAM_INFO
	.align		4
.L_19033:
        /*0018*/ 	.byte	0x04, 0x17
        /*001a*/ 	.short	(.L_19035 - .L_19034)
.L_19034:
        /*001c*/ 	.word	0x00000000
        /*0020*/ 	.short	0x0012
        /*0022*/ 	.short	0x0074
        /*0024*/ 	.byte	0x00, 0xf0, 0x11, 0x00


	//----- nvinfo : EIATTR_KPARAM_INFO
	.align		4
.L_19035:
        /*0028*/ 	.byte	0x04, 0x17
        /*002a*/ 	.short	(.L_19037 - .L_19036)
.L_19036:
        /*002c*/ 	.word	0x00000000
        /*0030*/ 	.short	0x0011
        /*0032*/ 	.short	0x0070
        /*0034*/ 	.byte	0x00, 0xf0, 0x11, 0x00


	//----- nvinfo : EIATTR_KPARAM_INFO
	.align		4
.L_19037:
        /*0038*/ 	.byte	0x04, 0x17
        /*003a*/ 	.short	(.L_19039 - .L_19038)
.L_19038:
        /*003c*/ 	.word	0x00000000
        /*0040*/ 	.short	0x0010
        /*0042*/ 	.short	0x006c
        /*0044*/ 	.byte	0x00, 0xf0, 0x11, 0x00


	//----- nvinfo : EIATTR_KPARAM_INFO
	.align		4
.L_19039:
        /*0048*/ 	.byte	0x04, 0x17
        /*004a*/ 	.short	(.L_19041 - .L_19040)
.L_19040:
        /*004c*/ 	.word	0x00000000
        /*0050*/ 	.short	0x000f
        /*0052*/ 	.short	0x0068
        /*0054*/ 	.byte	0x00, 0xf0, 0x11, 0x00


	//----- nvinfo : EIATTR_KPARAM_INFO
	.align		4
.L_19041:
        /*0058*/ 	.byte	0x04, 0x17
        /*005a*/ 	.short	(.L_19043 - .L_19042)
.L_19042:
        /*005c*/ 	.word	0x00000000
        /*0060*/ 	.short	0x000e
        /*0062*/ 	.short	0x0060
        /*0064*/ 	.byte	0x00, 0xf5, 0x21, 0x00


	//----- nvinfo : EIATTR_KPARAM_INFO
	.align		4
.L_19043:
        /*0068*/ 	.byte	0x04, 0x17
        /*006a*/ 	.short	(.L_19045 - .L_19044)
.L_19044:
        /*006c*/ 	.word	0x00000000
        /*0070*/ 	.short	0x000d
        /*0072*/ 	.short	0x0058
        /*0074*/ 	.byte	0x00, 0xf5, 0x21, 0x00


	//----- nvinfo : EIATTR_KPARAM_INFO
	.align		4
.L_19045:
        /*0078*/ 	.byte	0x04, 0x17
        /*007a*/ 	.short	(.L_19047 - .L_19046)
.L_19046:
        /*007c*/ 	.word	0x00000000
        /*0080*/ 	.short	0x000c
        /*0082*/ 	.short	0x0050
        /*0084*/ 	.byte	0x00, 0xf0, 0x11, 0x00


	//----- nvinfo : EIATTR_KPARAM_INFO
	.align		4
.L_19047:
        /*0088*/ 	.byte	0x04, 0x17
        /*008a*/ 	.short	(.L_19049 - .L_19048)
.L_19048:
        /*008c*/ 	.word	0x00000000
        /*0090*/ 	.short	0x000b
        /*0092*/ 	.short	0x004c
        /*0094*/ 	.byte	0x00, 0xf0, 0x11, 0x00


	//----- nvinfo : EIATTR_KPARAM_INFO
	.align		4
.L_19049:
        /*0098*/ 	.byte	0x04, 0x17
        /*009a*/ 	.short	(.L_19051 - .L_19050)
.L_19050:
        /*009c*/ 	.word	0x00000000
        /*00a0*/ 	.short	0x000a
        /*00a2*/ 	.short	0x0048
        /*00a4*/ 	.byte	0x00, 0xf0, 0x11, 0x00


	//----- nvinfo : EIATTR_KPARAM_INFO
	.align		4
.L_19051:
        /*00a8*/ 	.byte	0x04, 0x17
        /*00aa*/ 	.short	(.L_19053 - .L_19052)
.L_19052:
        /*00ac*/ 	.word	0x00000000
        /*00b0*/ 	.short	0x0009
        /*00b2*/ 	.short	0x0040
        /*00b4*/ 	.byte	0x00, 0xf5, 0x21, 0x00


	//----- nvinfo : EIATTR_KPARAM_INFO
	.align		4
.L_19053:
        /*00b8*/ 	.byte	0x04, 0x17
        /*00ba*/ 	.short	(.L_19055 - .L_19054)
.L_19054:
        /*00bc*/ 	.word	0x00000000
        /*00c0*/ 	.short	0x0008
        /*00c2*/ 	.short	0x0038
        /*00c4*/ 	.byte	0x00, 0xf0, 0x11, 0x00


	//----- nvinfo : EIATTR_KPARAM_INFO
	.align		4
.L_19055:
        /*00c8*/ 	.byte	0x04, 0x17
        /*00ca*/ 	.short	(.L_19057 - .L_19056)
.L_19056:
        /*00cc*/ 	.word	0x00000000
        /*00d0*/ 	.short	0x0007
        /*00d2*/ 	.short	0x0030
        /*00d4*/ 	.byte	0x00, 0xf5, 0x21, 0x00


	//----- nvinfo : EIATTR_KPARAM_INFO
	.align		4
.L_19057:
        /*00d8*/ 	.byte	0x04, 0x17
        /*00da*/ 	.short	(.L_19059 - .L_19058)
.L_19058:
        /*00dc*/ 	.word	0x00000000
        /*00e0*/ 	.short	0x0006
        /*00e2*/ 	.short	0x0028
        /*00e4*/ 	.byte	0x00, 0xf5, 0x21, 0x00


	//----- nvinfo : EIATTR_KPARAM_INFO
	.align		4
.L_19059:
        /*00e8*/ 	.byte	0x04, 0x17
        /*00ea*/ 	.short	(.L_19061 - .L_19060)
.L_19060:
        /*00ec*/ 	.word	0x00000000
        /*00f0*/ 	.short	0x0005
        /*00f2*/ 	.short	0x0024
        /*00f4*/ 	.byte	0x00, 0xf0, 0x11, 0x00


	//----- nvinfo : EIATTR_KPARAM_INFO
	.align		4
.L_19061:
        /*00f8*/ 	.byte	0x04, 0x17
        /*00fa*/ 	.short	(.L_19063 - .L_19062)
.L_19062:
        /*00fc*/ 	.word	0x00000000
        /*0100*/ 	.short	0x0004
        /*0102*/ 	.short	0x0020
        /*0104*/ 	.byte	0x00, 0xf0, 0x11, 0x00


	//----- nvinfo : EIATTR_KPARAM_INFO
	.align		4
.L_19063:
        /*0108*/ 	.byte	0x04, 0x17
        /*010a*/ 	.short	(.L_19065 - .L_19064)
.L_19064:
        /*010c*/ 	.word	0x00000000
        /*0110*/ 	.short	0x0003
        /*0112*/ 	.short	0x0018
        /*0114*/ 	.byte	0x00, 0xf5, 0x21, 0x00


	//----- nvinfo : EIATTR_KPARAM_INFO
	.align		4
.L_19065:
        /*0118*/ 	.byte	0x04, 0x17
        /*011a*/ 	.short	(.L_19067 - .L_19066)
.L_19066:
        /*011c*/ 	.word	0x00000000
        /*0120*/ 	.short	0x0002
        /*0122*/ 	.short	0x0010
        /*0124*/ 	.byte	0x00, 0xf5, 0x21, 0x00


	//----- nvinfo : EIATTR_KPARAM_INFO
	.align		4
.L_19067:
        /*0128*/ 	.byte	0x04, 0x17
        /*012a*/ 	.short	(.L_19069 - .L_19068)
.L_19068:
        /*012c*/ 	.word	0x00000000
        /*0130*/ 	.short	0x0001
        /*0132*/ 	.short	0x0008
        /*0134*/ 	.byte	0x00, 0xf5, 0x21, 0x00


	//----- nvinfo : EIATTR_KPARAM_INFO
	.align		4
.L_19069:
        /*0138*/ 	.byte	0x04, 0x17
        /*013a*/ 	.short	(.L_19071 - .L_19070)
.L_19070:
        /*013c*/ 	.word	0x00000000
        /*0140*/ 	.short	0x0000
        /*0142*/ 	.short	0x0000
        /*0144*/ 	.byte	0x00, 0xf5, 0x21, 0x00


	//----- nvinfo : EIATTR_SPARSE_MMA_MASK
	.align		4
.L_19071:
        /*0148*/ 	.byte	0x03, 0x50
        /*014a*/ 	.short	0x0000


	//----- nvinfo : EIATTR_MAXREG_COUNT
	.align		4
        /*014c*/ 	.byte	0x03, 0x1b
        /*014e*/ 	.short	0x00ff


	//----- nvinfo : EIATTR_NUM_BARRIERS
	.align		4
        /*0150*/ 	.byte	0x02, 0x4c
        /*0152*/ 	.byte	0x01
	.zero		1


	//----- nvinfo : EIATTR_EXTERNS
	.align		4
        /*0154*/ 	.byte	0x04, 0x0f
        /*0156*/ 	.short	(.L_19073 - .L_19072)


	//   ....[0]....
	.align		4
.L_19072:
        /*0158*/ 	.word	index@(__assertfail)


	//----- nvinfo : EIATTR_MERCURY_ISA_VERSION
	.align		4
.L_19073:
        /*015c*/ 	.byte	0x03, 0x5f
        /*015e*/ 	.short	0x0101


	//----- nvinfo : EIATTR_COOP_GROUP_MASK_REGIDS
	.align		4
        /*0160*/ 	.byte	0x04, 0x29
        /*0162*/ 	.short	(.L_19075 - .L_19074)


	//   ....[0]....
.L_19074:
        /*0164*/ 	.word	0xffffffff


	//   ....[1]....
        /*0168*/ 	.word	0xffffffff


	//   ....[2]....
        /*016c*/ 	.word	0xffffffff


	//   ....[3]....
        /*0170*/ 	.word	0xffffffff


	//   ....[4]....
        /*0174*/ 	.word	0xffffffff


	//   ....[5]....
        /*0178*/ 	.word	0xffffffff


	//   ....[6]....
        /*017c*/ 	.word	0xffffffff


	//   ....[7]....
        /*0180*/ 	.word	0xffffffff


	//   ....[8]....
        /*0184*/ 	.word	0xffffffff


	//   ....[9]....
        /*0188*/ 	.word	0xffffffff


	//   ....[10]....
        /*018c*/ 	.word	0xffffffff


	//   ....[11]....
        /*0190*/ 	.word	0xffffffff


	//   ....[12]....
        /*0194*/ 	.word	0xffffffff


	//   ....[13]....
        /*0198*/ 	.word	0xffffffff


	//   ....[14]....
        /*019c*/ 	.word	0xffffffff


	//   ....[15]....
        /*01a0*/ 	.word	0xffffffff


	//   ....[16]....
        /*01a4*/ 	.word	0x0500000f


	//   ....[17]....
        /*01a8*/ 	.word	0x0500000f


	//   ....[18]....
        /*01ac*/ 	.word	0x0500000f


	//   ....[19]....
        /*01b0*/ 	.word	0x0500000f


	//   ....[20]....
        /*01b4*/ 	.word	0x0500000f


	//----- nvinfo : EIATTR_COOP_GROUP_INSTR_OFFSETS
	.align		4
.L_19075:
        /*01b8*/ 	.byte	0x04, 0x28
        /*01ba*/ 	.short	(.L_19077 - .L_19076)


	//   ....[0]....
.L_19076:
        /*01bc*/ 	.word	0x00000270


	//   ....[1]....
        /*01c0*/ 	.word	0x00000290


	//   ....[2]....
        /*01c4*/ 	.word	0x000002b0


	//   ....[3]....
        /*01c8*/ 	.word	0x000002d0


	//   ....[4]....
        /*01cc*/ 	.word	0x000002f0


	//   ....[5]....
        /*01d0*/ 	.word	0x00000400


	//   ....[6]....
        /*01d4*/ 	.word	0x00000420


	//   ....[7]....
        /*01d8*/ 	.word	0x00000440


	//   ....[8]....
        /*01dc*/ 	.word	0x00001270


	//   ....[9]....
        /*01e0*/ 	.word	0x000012a0


	//   ....[10]....
        /*01e4*/ 	.word	0x000012c0


	//   ....[11]....
        /*01e8*/ 	.word	0x000012e0


	//   ....[12]....
        /*01ec*/ 	.word	0x00001300


	//   ....[13]....
        /*01f0*/ 	.word	0x00001350


	//   ....[14]....
        /*01f4*/ 	.word	0x00001370


	//   ....[15]....
        /*01f8*/ 	.word	0x00001390


	//   ....[16]....
        /*01fc*/ 	.word	0x000027a0


	//   ....[17]....
        /*0200*/ 	.word	0x00002800


	//   ....[18]....
        /*0204*/ 	.word	0x00002860


	//   ....[19]....
        /*0208*/ 	.word	0x000028c0


	//   ....[20]....
        /*020c*/ 	.word	0x00002920


	//----- nvinfo : EIATTR_VRC_CTA_INIT_COUNT
	.align		4
.L_19077:
        /*0210*/ 	.byte	0x02, 0x4a
	.zero		1
	.zero		1


	//----- nvinfo : EIATTR_SYSCALL_OFFSETS
	.align		4
        /*0214*/ 	.byte	0x04, 0x46
        /*0216*/ 	.short	(.L_19079 - .L_19078)


	//   ....[0]....
.L_19078:
        /*0218*/ 	.word	0x00000220


	//----- nvinfo : EIATTR_EXIT_INSTR_OFFSETS
	.align		4
.L_19079:
        /*021c*/ 	.byte	0x04, 0x1c
        /*021e*/ 	.short	(.L_19081 - .L_19080)


	//   ....[0]....
.L_19080:
        /*0220*/ 	.word	0x00002550


	//   ....[1]....
        /*0224*/ 	.word	0x000025b0


	//   ....[2]....
        /*0228*/ 	.word	0x00002750


	//----- nvinfo : EIATTR_CRS_STACK_SIZE
	.align		4
.L_19081:
        /*022c*/ 	.byte	0x04, 0x1e
        /*022e*/ 	.short	(.L_19083 - .L_19082)
.L_19082:
        /*0230*/ 	.word	0x00000000


	//----- nvinfo : EIATTR_CBANK_PARAM_SIZE
	.align		4
.L_19083:
        /*0234*/ 	.byte	0x03, 0x19
        /*0236*/ 	.short	0x007c


	//----- nvinfo : EIATTR_PARAM_CBANK
	.align		4
        /*0238*/ 	.byte	0x04, 0x0a
        /*023a*/ 	.short	(.L_19085 - .L_19084)
	.align		4
.L_19084:
        /*023c*/ 	.word	index@(.nv.constant0._ZN4vllm25paged_attention_v1_kernelIfhLi64ELi32ELi128ELNS_18Fp8KVCacheDataTypeE1ELb0EEEvPT_PKS2_PKT0_S8_ifPKiSA_iPKfiiiSC_SC_iiiii)
        /*0240*/ 	.short	0x0380
        /*0242*/ 	.short	0x007c


	//----- nvinfo : EIATTR_SW_WAR
	.align		4
.L_19085:
        /*0244*/ 	.byte	0x04, 0x36
        /*0246*/ 	.short	(.L_19087 - .L_19086)
.L_19086:
        /*0248*/ 	.word	0x00000008
.L_19087:


//--------------------- .nv.info._ZN4vllm25paged_attention_v1_kernelIfhLi32ELi32ELi128ELNS_18Fp8KVCacheDataTypeE1ELb0EEEvPT_PKS2_PKT0_S8_ifPKiSA_iPKfiiiSC_SC_iiiii --------------------------
	.section	.nv.info._ZN4vllm25paged_attention_v1_kernelIfhLi32ELi32ELi128ELNS_18Fp8KVCacheDataTypeE1ELb0EEEvPT_PKS2_PKT0_S8_ifPKiSA_iPKfiiiSC_SC_iiiii,"",@"SHT_CUDA_INFO"
	.sectionflags	@""
	.align	4


	//----- nvinfo : EIATTR_CUDA_API_VERSION
	.align		4
        /*0000*/ 	.byte	0x04, 0x37
        /*0002*/ 	.short	(.L_19089 - .L_19088)
.L_19088:
        /*0004*/ 	.word	0x00000082


	//----- nvinfo : EIATTR_KPARAM_INFO
	.align		4
.L_19089:
        /*0008*/ 	.byte	0x04, 0x17
        /*000a*/ 	.short	(.L_19091 - .L_19090)
.L_19090:
        /*000c*/ 	.word	0x00000000
        /*0010*/ 	.short	0x0013
        /*0012*/ 	.short	0x0078
        /*0014*/ 	.byte	0x00, 0xf0, 0x11, 0x00


	//----- nvinfo : EIATTR_KPARAM_INFO
	.align		4
.L_19091:
        /*0018*/ 	.byte	0x04, 0x17
        /*001a*/ 	.short	(.L_19093 - .L_19092)
.L_19092:
        /*001c*/ 	.word	0x00000000
        /*0020*/ 	.short	0x0012
        /*0022*/ 	.short	0x0074
        /*0024*/ 	.byte	0x00, 0xf0, 0x11, 0x00


	//----- nvinfo : EIATTR_KPARAM_INFO
	.align		4
.L_19093:
        /*0028*/ 	.byte	0x04, 0x17
        /*002a*/ 	.short	(.L_19095 - .L_19094)
.L_19094:
        /*002c*/ 	.word	0x00000000
        /*0030*/ 	.short	0x0011
        /*0032*/ 	.short	0x0070
        /*0034*/ 	.byte	0x00, 0xf0, 0x11, 0x00


	//----- nvinfo : EIATTR_KPARAM_INFO
	.align		4
.L_19095:
        /*0038*/ 	.byte	0x04, 0x17
        /*003a*/ 	.short	(.L_19097 - .L_19096)
.L_19096:
        /*003c*/ 	.word	0x00000000
        /*0040*/ 	.short	0x0010
        /*0042*/ 	.short	0x006c
        /*0044*/ 	.byte	0x00, 0xf0, 0x11, 0x00


	//----- nvinfo : EIATTR_KPARAM_INFO
	.align		4
.L_19097:
        /*0048*/ 	.byte	0x04, 0x17
        /*004a*/ 	.short	(.L_19099 - .L_19098)
.L_19098:
        /*004c*/ 	.word	0x00000000
        /*0050*/ 	.short	0x000f
        /*0052*/ 	.short	0x0068
        /*0054*/ 	.byte	0x00, 0xf0, 0x11, 0x00


	//----- nvinfo : EIATTR_KPARAM_INFO
	.align		4
.L_19099:
        /*0058*/ 	.byte	0x04, 0x17
        /*005a*/ 	.short	(.L_19101 - .L_19100)
.L_19100:
        /*005c*/ 	.word	0x00000000
        /*0060*/ 	.short	0x000e
        /*0062*/ 	.short	0x0060
        /*0064*/ 	.byte	0x00, 0xf5, 0x21, 0x00


	//----- nvinfo : EIATTR_KPARAM_INFO
	.align		4
.L_19101:
        /*0068*/ 	.byte	0x04, 0x17
        /*006a*/ 	.short	(.L_19103 - .L_19102)
.L_19102:
        /*006c*/ 	.word	0x00000000
        /*0070*/ 	.short	0x000d
        /*0072*/ 	.short	0x0058
        /*0074*/ 	.byte	0x00, 0xf5, 0x21, 0x00


	//----- nvinfo : EIATTR_KPARAM_INFO
	.align		4
.L_19103:
        /*0078*/ 	.byte	0x04, 0x17
        /*007a*/ 	.short	(.L_19105 - .L_19104)
.L_19104:
        /*007c*/ 	.word	0x00000000
        /*0080*/ 	.short	0x000c
        /*0082*/ 	.short	0x0050
        /*0084*/ 	.byte	0x00, 0xf0, 0x11, 0x00


	//----- nvinfo : EIATTR_KPARAM_INFO
	.align		4
.L_19105:
        /*0088*/ 	.byte	0x04, 0x17
        /*008a*/ 	.short	(.L_19107 - .L_19106)
.L_19106:
        /*008c*/ 	.word	0x00000000
        /*0090*/ 	.short	0x000b
        /*0092*/ 	.short	0x004c
        /*0094*/ 	.byte	0x00, 0xf0, 0x11, 0x00


	//----- nvinfo : EIATTR_KPARAM_INFO
	.align		4
.L_19107:
        /*0098*/ 	.byte	0x04, 0x17
        /*009a*/ 	.short	(.L_19109 - .L_19108)
.L_19108:
        /*009c*/ 	.word	0x00000000
        /*00a0*/ 	.short	0x000a
        /*00a2*/ 	.short	0x0048
        /*00a4*/ 	.byte	0x00, 0xf0, 0x11, 0x00


	//----- nvinfo : EIATTR_KPARAM_INFO
	.align		4
.L_19109:
        /*00a8*/ 	.byte	0x04, 0x17
        /*00aa*/ 	.short	(.L_19111 - .L_19110)
.L_19110:
        /*00ac*/ 	.word	0x00000000
        /*00b0*/ 	.short	0x0009
        /*00b2*/ 	.short	0x0040
        /*00b4*/ 	.byte	0x00, 0xf5, 0x21, 0x00


	//----- nvinfo : EIATTR_KPARAM_INFO
	.align		4
.L_19111:
        /*00b8*/ 	.byte	0x04, 0x17
        /*00ba*/ 	.short	(.L_19113 - .L_19112)
.L_19112:
        /*00bc*/ 	.word	0x00000000
        /*00c0*/ 	.short	0x0008
        /*00c2*/ 	.short	0x0038
        /*00c4*/ 	.byte	0x00, 0xf0, 0x11, 0x00


	//----- nvinfo : EIATTR_KPARAM_INFO
	.align		4
.L_19113:
        /*00c8*/ 	.byte	0x04, 0x17
        /*00ca*/ 	.short	(.L_19115 - .L_19114)
.L_19114:
        /*00cc*/ 	.word	0x00000000
        /*00d0*/ 	.short	0x0007
        /*00d2*/ 	.short	0x0030
        /*00d4*/ 	.byte	0x00, 0xf5, 0x21, 0x00


	//----- nvinfo : EIATTR_KPARAM_INFO
	.align		4
.L_19115:
        /*00d8*/ 	.byte	0x04, 0x17
        /*00da*/ 	.short	(.L_19117 - .L_19116)
.L_19116:
        /*00dc*/ 	.word	0x00000000
        /*00e0*/ 	.short	0x0006
        /*00e2*/ 	.short	0x0028
        /*00e4*/ 	.byte	0x00, 0xf5, 0x21, 0x00


	//----- nvinfo : EIATTR_KPARAM_INFO
	.align		4
.L_19117:
        /*00e8*/ 	.byte	0x04, 0x17
        /*00ea*/ 	.short	(.L_19119 - .L_19118)
.L_19118:
        /*00ec*/ 	.word	0x00000000
        /*00f0*/ 	.short	0x0005
        /*00f2*/ 	.short	0x0024
        /*00f4*/ 	.byte	0x00, 0xf0, 0x11, 0x00


	//----- nvinfo : EIATTR_KPARAM_INFO
	.align		4
.L_19119:
        /*00f8*/ 	.byte	0x04, 0x17
        /*00fa*/ 	.short	(.L_19121 - .L_19120)
.L_19120:
        /*00fc*/ 	.word	0x00000000
        /*0100*/ 	.short	0x0004
        /*0102*/ 	.short	0x0020
        /*0104*/ 	.byte	0x00, 0xf0, 0x11, 0x00


	//----- nvinfo : EIATTR_KPARAM_INFO
	.align		4
.L_19121:
        /*0108*/ 	.byte	0x04, 0x17
        /*010a*/ 	.short	(.L_19123 - .L_19122)
.L_19122:
        /*010c*/ 	.word	0x00000000
        /*0110*/ 	.short	0x0003
        /*0112*/ 	.short	0x0018
        /*0114*/ 	.byte	0x00, 0xf5, 0x21, 0x00


	//----- nvinfo : EIATTR_KPARAM_INFO
	.align		4
.L_19123:
        /*0118*/ 	.byte	0x04, 0x17
        /*011a*/ 	.short	(.L_19125 - .L_19124)
.L_19124:
        /*011c*/ 	.word	0x00000000
        /*0120*/ 	.short	0x0002
        /*0122*/ 	.short	0x0010
        /*0124*/ 	.byte	0x00, 0xf5, 0x21, 0x00


	//----- nvinfo : EIATTR_KPARAM_INFO
	.align		4
.L_19125:
        /*0128*/ 	.byte	0x04, 0x17
        /*012a*/ 	.short	(.L_19127 - .L_19126)
.L_19126:
        /*012c*/ 	.word	0x00000000
        /*0130*/ 	.short	0x0001
        /*0132*/ 	.short	0x0008
        /*0134*/ 	.byte	0x00, 0xf5, 0x21, 0x00


	//----- nvinfo : EIATTR_KPARAM_INFO
	.align		4
.L_19127:
        /*0138*/ 	.byte	0x04, 0x17
        /*013a*/ 	.short	(.L_19129 - .L_19128)
.L_19128:
        /*013c*/ 	.word	0x00000000
        /*0140*/ 	.short	0x0000
        /*0142*/ 	.short	0x0000
        /*0144*/ 	.byte	0x00, 0xf5, 0x21, 0x00


	//----- nvinfo : EIATTR_SPARSE_MMA_MASK
	.align		4
.L_19129:
        /*0148*/ 	.byte	0x03, 0x50
        /*014a*/ 	.short	0x0000


	//----- nvinfo : EIATTR_MAXREG_COUNT
	.align		4
        /*014c*/ 	.byte	0x03, 0x1b
        /*014e*/ 	.short	0x00ff


	//----- nvinfo : EIATTR_NUM_BARRIERS
	.align		4
        /*0150*/ 	.byte	0x02, 0x4c
        /*0152*/ 	.byte	0x01
	.zero		1


	//----- nvinfo : EIATTR_EXTERNS
	.align		4
        /*0154*/ 	.byte	0x04, 0x0f
        /*0156*/ 	.short	(.L_19131 - .L_19130)


	//   ....[0]....
	.align		4
.L_19130:
        /*0158*/ 	.word	index@(__assertfail)


	//----- nvinfo : EIATTR_MERCURY_ISA_VERSION
	.align		4
.L_19131:
        /*015c*/ 	.byte	0x03, 0x5f
        /*015e*/ 	.short	0x0101


	//----- nvinfo : EIATTR_COOP_GROUP_MASK_REGIDS
	.align		4
        /*0160*/ 	.byte	0x04, 0x29
        /*0162*/ 	.short	(.L_19133 - .L_19132)


	//   ....[0]....
.L_19132:
        /*0164*/ 	.word	0xffffffff


	//   ....[1]....
        /*0168*/ 	.word	0xffffffff


	//   ....[2]....
        /*016c*/ 	.word	0xffffffff


	//   ....[3]....
        /*0170*/ 	.word	0xffffffff


	//   ....[4]....
        /*0174*/ 	.word	0xffffffff


	//   ....[5]....
        /*0178*/ 	.word	0xffffffff


	//   ....[6]....
        /*017c*/ 	.word	0xffffffff


	//   ....[7]....
        /*0180*/ 	.word	0xffffffff


	//   ....[8]....
        /*0184*/ 	.word	0xffffffff


	//   ....[9]....
        /*0188*/ 	.word	0xffffffff


	//   ....[10]....
        /*018c*/ 	.word	0xffffffff


	//   ....[11]....
        /*0190*/ 	.word	0xffffffff


	//   ....[12]....
        /*0194*/ 	.word	0xffffffff


	//   ....[13]....
        /*0198*/ 	.word	0xffffffff


	//   ....[14]....
        /*019c*/ 	.word	0xffffffff


	//   ....[15]....
        /*01a0*/ 	.word	0xffffffff


	//   ....[16]....
        /*01a4*/ 	.word	0x0500000f


	//   ....[17]....
        /*01a8*/ 	.word	0x0500000f


	//   ....[18]....
        /*01ac*/ 	.word	0x0500000f


	//   ....[19]....
        /*01b0*/ 	.word	0x0500000f


	//   ....[20]....
        /*01b4*/ 	.word	0x0500000f


	//----- nvinfo : EIATTR_COOP_GROUP_INSTR_OFFSETS
	.align		4
.L_19133:
        /*01b8*/ 	.byte	0x04, 0x28
        /*01ba*/ 	.short	(.L_19135 - .L_19134)


	//   ....[0]....
.L_19134:
        /*01bc*/ 	.word	0x00000270


	//   ....[1]....
        /*01c0*/ 	.word	0x00000290


	//   ....[2]....
        /*01c4*/ 	.word	0x000002b0


	//   ....[3]....
        /*01c8*/ 	.word	0x000002d0


	//   ....[4]....
        /*01cc*/ 	.word	0x000002f0


	//   ....[5]....
        /*01d0*/ 	.word	0x00000400


	//   ....[6]....
        /*01d4*/ 	.word	0x00000420


	//   ....[7]....
        /*01d8*/ 	.word	0x00000440


	//   ....[8]....
        /*01dc*/ 	.word	0x00001270


	//   ....[9]....
        /*01e0*/ 	.word	0x000012a0


	//   ....[10]....
        /*01e4*/ 	.word	0x000012c0


	//   ....[11]....
        /*01e8*/ 	.word	0x000012e0


	//   ....[12]....
        /*01ec*/ 	.word	0x00001300


	//   ....[13]....
        /*01f0*/ 	.word	0x00001350


	//   ....[14]....
        /*01f4*/ 	.word	0x00001370


	//   ....[15]....
        /*01f8*/ 	.word	0x00001390


	//   ....[16]....
        /*01fc*/ 	.word	0x000023b0


	//   ....[17]....
        /*0200*/ 	.word	0x00002410


	//   ....[18]....
        /*0204*/ 	.word	0x00002470


	//   ....[19]....
        /*0208*/ 	.word	0x000024d0


	//   ....[20]....
        /*020c*/ 	.word	0x00002530


	//----- nvinfo : EIATTR_VRC_CTA_INIT_COUNT
	.align		4
.L_19135:
        /*0210*/ 	.byte	0x02, 0x4a
	.zero		1
	.zero		1


	//----- nvinfo : EIATTR_SYSCALL_OFFSETS
	.align		4
        /*0214*/ 	.byte	0x04, 0x46
        /*0216*/ 	.short	(.L_19137 - .L_19136)


	//   ....[0]....
.L_19136:
        /*0218*/ 	.word	0x00000220


	//----- nvinfo : EIATTR_EXIT_INSTR_OFFSETS
	.align		4
.L_19137:
        /*021c*/ 	.byte	0x04, 0x1c
        /*021e*/ 	.short	(.L_19139 - .L_19138)


	//   ....[0]....
.L_19138:
        /*0220*/ 	.word	0x000021e0


	//   ....[1]....
        /*0224*/ 	.word	0x00002240


	//   ....[2]....
        /*0228*/ 	.word	0x00002360


	//----- nvinfo : EIATTR_CRS_STACK_SIZE
	.align		4
.L_19139:
        /*022c*/ 	.byte	0x04, 0x1e
        /*022e*/ 	.short	(.L_19141 - .L_19140)
.L_19140:
        /*0230*/ 	.word	0x00000000


	//----- nvinfo : EIATTR_CBANK_PARAM_SIZE
	.align		4
.L_19141:
        /*0234*/ 	.byte	0x03, 0x19
        /*0236*/ 	.short	0x007c


	//----- nvinfo : EIATTR_PARAM_CBANK
	.align		4
        /*0238*/ 	.byte	0x04, 0x0a
        /*023a*/ 	.short	(.L_19143 - .L_19142)
	.align		4
.L_19142:
        /*023c*/ 	.word	index@(.nv.constant0._ZN4vllm25paged_attention_v1_kernelIfhLi32ELi32ELi128ELNS_18Fp8KVCacheDataTypeE1ELb0EEEvPT_PKS2_PKT0_S8_ifPKiSA_iPKfiiiSC_SC_iiiii)
        /*0240*/ 	.short	0x0380
        /*0242*/ 	.short	0x007c


	//----- nvinfo : EIATTR_SW_WAR
	.align		4
.L_19143:
        /*0244*/ 	.byte	0x04, 0x36
        /*0246*/ 	.short	(.L_19145 - .L_19144)
.L_19144:
        /*0248*/ 	.word	0x00000008
.L_19145:


//--------------------- .nv.info._ZN4vllm25paged_attention_v1_kernelIfhLi256ELi32ELi128ELNS_18Fp8KVCacheDataTypeE1ELb1EEEvPT_PKS2_PKT0_S8_ifPKiSA_iPKfiiiSC_SC_iiiii --------------------------
	.section	.nv.info._ZN4vllm25paged_attention_v1_kernelIfhLi256ELi32ELi128ELNS_18Fp8KVCacheDataTypeE1ELb1EEEvPT_PKS2_PKT0_S8_ifPKiSA_iPKfiiiSC_SC_iiiii,"",@"SHT_CUDA_INFO"
	.sectionflags	@""
	.align	4


	//----- nvinfo : EIATTR_CUDA_API_VERSION
	.align		4
        /*0000*/ 	.byte	0x04, 0x37
        /*0002*/ 	.short	(.L_19147 - .L_19146)
.L_19146:
        /*0004*/ 	.word	0x00000082


	//----- nvinfo : EIATTR_KPARAM_INFO
	.align		4
.L_19147:
        /*0008*/ 	.byte	0x04, 0x17
        /*000a*/ 	.short	(.L_19149 - .L_19148)
.L_19148:
        /*000c*/ 	.word	0x00000000
        /*0010*/ 	.short	0x0013
        /*0012*/ 	.short	0x0078
        /*0014*/ 	.byte	0x00, 0xf0, 0x11, 0x00


	//----- nvinfo : EIATTR_KPARAM_INFO
	.align		4
.L_19149:
        /*0018*/ 	.byte	0x04, 0x17
        /*001a*/ 	.short	(.L_19151 - .L_19150)
.L_19150:
        /*001c*/ 	.word	0x00000000
        /*0020*/ 	.short	0x0012
        /*0022*/ 	.short	0x0074
        /*0024*/ 	.byte	0x00, 0xf0, 0x11, 0x00


	//----- nvinfo : EIATTR_KPARAM_INFO
	.align		4
.L_19151:
        /*0028*/ 	.byte	0x04, 0x17
        /*002a*/ 	.short	(.L_19153 - .L_19152)
.L_19152:
        /*002c*/ 	.word	0x00000000
        /*0030*/ 	.short	0x0011
        /*0032*/ 	.short	0x0070
        /*0034*/ 	.byte	0x00, 0xf0, 0x11, 0x00


	//----- nvinfo : EIATTR_KPARAM_INFO
	.align		4
.L_19153:
        /*0038*/ 	.byte	0x04, 0x17
        /*003a*/ 	.short	(.L_19155 - .L_19154)
.L_19154:
        /*003c*/ 	.word	0x00000000
        /*0040*/ 	.short	0x0010
        /*0042*/ 	.short	0x006c
        /*0044*/ 	.byte	0x00, 0xf0, 0x11, 0x00


	//----- nvinfo : EIATTR_KPARAM_INFO
	.align		4
.L_19155:
        /*0048*/ 	.byte	0x04, 0x17
        /*004a*/ 	.short	(.L_19157 - .L_19156)
.L_19156:
        /*004c*/ 	.word	0x00000000
        /*0050*/ 	.short	0x000f
        /*0052*/ 	.short	0x0068
        /*0054*/ 	.byte	0x00, 0xf0, 0x11, 0x00


	//----- nvinfo : EIATTR_KPARAM_INFO
	.align		4
.L_19157:
        /*0058*/ 	.byte	0x04, 0x17
        /*005a*/ 	.short	(.L_19159 - .L_19158)
.L_19158:
        /*005c*/ 	.word	0x00000000
        /*0060*/ 	.short	0x000e
        /*0062*/ 	.short	0x0060
        /*0064*/ 	.byte	0x00, 0xf5, 0x21, 0x00


	//----- nvinfo : EIATTR_KPARAM_INFO
	.align		4
.L_19159:
        /*0068*/ 	.byte	0x04, 0x17
        /*006a*/ 	.short	(.L_19161 - .L_19160)
.L_19160:
        /*006c*/ 	.word	0x00000000
        /*0070*/ 	.short	0x000d
        /*0072*/ 	.short	0x0058
        /*0074*/ 	.byte	0x00, 0xf5, 0x21, 0x00


	//----- nvinfo : EIATTR_KPARAM_INFO
	.align		4
.L_19161:
        /*0078*/ 	.byte	0x04, 0x17
        /*007a*/ 	.short	(.L_19163 - .L_19162)
.L_19162:
        /*007c*/ 	.word	0x00000000
        /*0080*/ 	.short	0x000c
        /*0082*/ 	.short	0x0050
        /*0084*/ 	.byte	0x00, 0xf0, 0x11, 0x00


	//----- nvinfo : EIATTR_KPARAM_INFO
	.align		4
.L_19163:
        /*0088*/ 	.byte	0x04, 0x17
        /*008a*/ 	.short	(.L_19165 - .L_19164)
.L_19164:
        /*008c*/ 	.word	0x00000000
        /*0090*/ 	.short	0x000b
        /*0092*/ 	.short	0x004c
        /*0094*/ 	.byte	0x00, 0xf0, 0x11, 0x00


	//----- nvinfo : EIATTR_KPARAM_INFO
	.align		4
.L_19165:
        /*0098*/ 	.byte	0x04, 0x17
        /*009a*/ 	.short	(.L_19167 - .L_19166)
.L_19166:
        /*009c*/ 	.word	0x00000000
        /*00a0*/ 	.short	0x000a
        /*00a2*/ 	.short	0x0048
        /*00a4*/ 	.byte	0x00, 0xf0, 0x11, 0x00


	//----- nvinfo : EIATTR_KPARAM_INFO
	.align		4
.L_19167:
        /*00a8*/ 	.byte	0x04, 0x17
        /*00aa*/ 	.short	(.L_19169 - .L_19168)
.L_19168:
        /*00ac*/ 	.word	0x00000000
        /*00b0*/ 	.short	0x0009
        /*00b2*/ 	.short	0x0040
        /*00b4*/ 	.byte	0x00, 0xf5, 0x21, 0x00


	//----- nvinfo : EIATTR_KPARAM_INFO
	.align		4
.L_19169:
        /*00b8*/ 	.byte	0x04, 0x17
        /*00ba*/ 	.short	(.L_19171 - .L_19170)
.L_19170:
        /*00bc*/ 	.word	0x00000000
        /*00c0*/ 	.short	0x0008
        /*00c2*/ 	.short	0x0038
        /*00c4*/ 	.byte	0x00, 0xf0, 0x11, 0x00


	//----- nvinfo : EIATTR_KPARAM_INFO
	.align		4
.L_19171:
        /*00c8*/ 	.byte	0x04, 0x17
        /*00ca*/ 	.short	(.L_19173 - .L_19172)
.L_19172:
        /*00cc*/ 	.word	0x00000000
        /*00d0*/ 	.short	0x0007
        /*00d2*/ 	.short	0x0030
        /*00d4*/ 	.byte	0x00, 0xf5, 0x21, 0x00


	//----- nvinfo : EIATTR_KPARAM_INFO
	.align		4
.L_19173:
        /*00d8*/ 	.byte	0x04, 0x17
        /*00da*/ 	.short	(.L_19175 - .L_19174)
.L_19174:
        /*00dc*/ 	.word	0x00000000
        /*00e0*/ 	.short	0x0006
        /*00e2*/ 	.short	0x0028
        /*00e4*/ 	.byte	0x00, 0xf5, 0x21, 0x00


	//----- nvinfo : EIATTR_KPARAM_INFO
	.align		4
.L_19175:
        /*00e8*/ 	.byte	0x04, 0x17
        /*00ea*/ 	.short	(.L_19177 - .L_19176)
.L_19176:
        /*00ec*/ 	.word	0x00000000
        /*00f0*/ 	.short	0x0005
        /*00f2*/ 	.short	0x0024
        /*00f4*/ 	.byte	0x00, 0xf0, 0x11, 0x00


	//----- nvinfo : EIATTR_KPARAM_INFO
	.align		4
.L_19177:
        /*00f8*/ 	.byte	0x04, 0x17
        /*00fa*/ 	.short	(.L_19179 - .L_19178)
.L_19178:
        /*00fc*/ 	.word	0x00000000
        /*0100*/ 	.short	0x0004
        /*0102*/ 	.short	0x0020
        /*0104*/ 	.byte	0x00, 0xf0, 0x11, 0x00


	//----- nvinfo : EIATTR_KPARAM_INFO
	.align		4
.L_19179:
        /*0108*/ 	.byte	0x04, 0x17
        /*010a*/ 	.short	(.L_19181 - .L_19180)
.L_19180:
        /*010c*/ 	.word	0x00000000
        /*0110*/ 	.short	0x0003
        /*0112*/ 	.short	0x0018
        /*0114*/ 	.byte	0x00, 0xf5, 0x21, 0x00


	//----- nvinfo : EIATTR_KPARAM_INFO
	.align		4
.L_19181:
        /*0118*/ 	.byte	0x04, 0x17
        /*011a*/ 	.short	(.L_19183 - .L_19182)
.L_19182:
        /*011c*/ 	.word	0x00000000
        /*0120*/ 	.short	0x0002
        /*0122*/ 	.short	0x0010
        /*0124*/ 	.byte	0x00, 0xf5, 0x21, 0x00


	//----- nvinfo : EIATTR_KPARAM_INFO
	.align		4
.L_19183:
        /*0128*/ 	.byte	0x04, 0x17
        /*012a*/ 	.short	(.L_19185 - .L_19184)
.L_19184:
        /*012c*/ 	.word	0x00000000
        /*0130*/ 	.short	0x0001
        /*0132*/ 	.short	0x0008
        /*0134*/ 	.byte	0x00, 0xf5, 0x21, 0x00


	//----- nvinfo : EIATTR_KPARAM_INFO
	.align		4
.L_19185:
        /*0138*/ 	.byte	0x04, 0x17
        /*013a*/ 	.short	(.L_19187 - .L_19186)
.L_19186:
        /*013c*/ 	.word	0x00000000
        /*0140*/ 	.short	0x0000
        /*0142*/ 	.short	0x0000
        /*0144*/ 	.byte	0x00, 0xf5, 0x21, 0x00


	//----- nvinfo : EIATTR_SPARSE_MMA_MASK
	.align		4
.L_19187:
        /*0148*/ 	.byte	0x03, 0x50
        /*014a*/ 	.short	0x0000


	//----- nvinfo : EIATTR_MAXREG_COUNT
	.align		4
        /*014c*/ 	.byte	0x03, 0x1b
        /*014e*/ 	.short	0x00ff


	//----- nvinfo : EIATTR_NUM_BARRIERS
	.align		4
        /*0150*/ 	.byte	0x02, 0x4c
        /*0152*/ 	.byte	0x01
	.zero		1


	//----- nvinfo : EIATTR_EXTERNS
	.align		4
        /*0154*/ 	.byte	0x04, 0x0f
        /*0156*/ 	.short	(.L_19189 - .L_19188)


	//   ....[0]....
	.align		4
.L_19188:
        /*0158*/ 	.word	index@(__assertfail)


	//----- nvinfo : EIATTR_MERCURY_ISA_VERSION
	.align		4
.L_19189:
        /*015c*/ 	.byte	0x03, 0x5f
        /*015e*/ 	.short	0x0101


	//----- nvinfo : EIATTR_COOP_GROUP_MASK_REGIDS
	.align		4
        /*0160*/ 	.byte	0x04, 0x29
        /*0162*/ 	.short	(.L_19191 - .L_19190)


	//   ....[0]....
.L_19190:
        /*0164*/ 	.word	0xffffffff


	//   ....[1]....
        /*0168*/ 	.word	0xffffffff


	//   ....[2]....
        /*016c*/ 	.word	0xffffffff


	//   ....[3]....
        /*0170*/ 	.word	0xffffffff


	//   ....[4]....
        /*0174*/ 	.word	0xffffffff


	//   ....[5]....
        /*0178*/ 	.word	0xffffffff


	//   ....[6]....
        /*017c*/ 	.word	0xffffffff


	//   ....[7]....
        /*0180*/ 	.word	0xffffffff


	//   ....[8]....
        /*0184*/ 	.word	0xffffffff


	//   ....[9]....
        /*0188*/ 	.word	0xffffffff


	//   ....[10]....
        /*018c*/ 	.word	0xffffffff


	//   ....[11]....
        /*0190*/ 	.word	0xffffffff


	//   ....[12]....
        /*0194*/ 	.word	0xffffffff


	//   ....[13]....
        /*0198*/ 	.word	0xffffffff


	//   ....[14]....
        /*019c*/ 	.word	0xffffffff


	//   ....[15]....
        /*01a0*/ 	.word	0xffffffff


	//   ....[16]....
        /*01a4*/ 	.word	0xffffffff


	//   ....[17]....
        /*01a8*/ 	.word	0xffffffff


	//   ....[18]....
        /*01ac*/ 	.word	0xffffffff


	//   ....[19]....
        /*01b0*/ 	.word	0xffffffff


	//   ....[20]....
        /*01b4*/ 	.word	0xffffffff


	//   ....[21]....
        /*01b8*/ 	.word	0xffffffff


	//   ....[22]....
        /*01bc*/ 	.word	0xffffffff


	//   ....[23]....
        /*01c0*/ 	.word	0xffffffff


	//   ....[24]....
        /*01c4*/ 	.word	0xffffffff


	//   ....[25]....
        /*01c8*/ 	.word	0xffffffff


	//   ....[26]....
        /*01cc*/ 	.word	0xffffffff


	//   ....[27]....
        /*01d0*/ 	.word	0xffffffff


	//   ....[28]....
        /*01d4*/ 	.word	0xffffffff


	//   ....[29]....
        /*01d8*/ 	.word	0xffffffff


	//   ....[30]....
        /*01dc*/ 	.word	0xffffffff


	//   ....[31]....
        /*01e0*/ 	.word	0xffffffff


	//   ....[32]....
        /*01e4*/ 	.word	0xffffffff


	//   ....[33]....
        /*01e8*/ 	.word	0xffffffff


	//   ....[34]....
        /*01ec*/ 	.word	0xffffffff


	//   ....[35]....
        /*01f0*/ 	.word	0xffffffff


	//   ....[36]....
        /*01f4*/ 	.word	0xffffffff


	//   ....[37]....
        /*01f8*/ 	.word	0xffffffff


	//   ....[38]....
        /*01fc*/ 	.word	0xffffffff


	//   ....[39]....
        /*0200*/ 	.word	0xffffffff


	//   ....[40]....
        /*0204*/ 	.word	0xffffffff


	//   ....[41]....
        /*0208*/ 	.word	0xffffffff


	//   ....[42]....
        /*020c*/ 	.word	0xffffffff


	//   ....[43]....
        /*0210*/ 	.word	0xffffffff


	//   ....[44]....
        /*0214*/ 	.word	0xffffffff


	//   ....[45]....
        /*0218*/ 	.word	0xffffffff


	//   ....[46]....
        /*021c*/ 	.word	0xffffffff


	//   ....[47]....
        /*0220*/ 	.word	0xffffffff


	//   ....[48]....
        /*0224*/ 	.word	0xffffffff


	//   ....[49]....
        /*0228*/ 	.word	0xffffffff


	//   ....[50]....
        /*022c*/ 	.word	0xffffffff


	//   ....[51]....
        /*0230*/ 	.word	0xffffffff


	//   ....[52]....
        /*0234*/ 	.word	0xffffffff


	//   ....[53]....
        /*0238*/ 	.word	0xffffffff


	//   ....[54]....
        /*023c*/ 	.word	0xffffffff


	//   ....[55]....
        /*0240*/ 	.word	0xffffffff


	//   ....[56]....
        /*0244*/ 	.word	0xffffffff


	//   ....[57]....
        /*0248*/ 	.word	0xffffffff


	//   ....[58]....
        /*024c*/ 	.word	0xffffffff


	//   ....[59]....
        /*0250*/ 	.word	0xffffffff


	//   ....[60]....
        /*0254*/ 	.word	0xffffffff


	//   ....[61]....
        /*0258*/ 	.word	0xffffffff


	//   ....[62]....
        /*025c*/ 	.word	0xffffffff


	//   ....[63]....
        /*0260*/ 	.word	0xffffffff


	//   ....[64]....
        /*0264*/ 	.word	0xffffffff


	//   ....[65]....
        /*0268*/ 	.word	0xffffffff


	//   ....[66]....
        /*026c*/ 	.word	0xffffffff


	//   ....[67]....
        /*0270*/ 	.word	0xffffffff


	//   ....[68]....
        /*0274*/ 	.word	0xffffffff


	//   ....[69]....
        /*0278*/ 	.word	0xffffffff


	//   ....[70]....
        /*027c*/ 	.word	0xffffffff


	//   ....[71]....
        /*0280*/ 	.word	0xffffffff


	//   ....[72]....
        /*0284*/ 	.word	0xffffffff


	//   ....[73]....
        /*0288*/ 	.word	0xffffffff


	//   ....[74]....
        /*028c*/ 	.word	0xffffffff


	//   ....[75]....
        /*0290*/ 	.word	0xffffffff


	//   ....[76]....
        /*0294*/ 	.word	0xffffffff


	//   ....[77]....
        /*0298*/ 	.word	0xffffffff


	//   ....[78]....
        /*029c*/ 	.word	0xffffffff


	//   ....[79]....
        /*02a0*/ 	.word	0xffffffff


	//   ....[80]....
        /*02a4*/ 	.word	0xffffffff


	//   ....[81]....
        /*02a8*/ 	.word	0xffffffff


	//   ....[82]....
        /*02ac*/ 	.word	0xffffffff


	//   ....[83]....
        /*02b0*/ 	.word	0xffffffff


	//   ....[84]....
        /*02b4*/ 	.word	0xffffffff


	//   ....[85]....
        /*02b8*/ 	.word	0xffffffff


	//   ....[86]....
        /*02bc*/ 	.word	0xffffffff


	//   ....[87]....
        /*02c0*/ 	.word	0xffffffff


	//   ....[88]....
        /*02c4*/ 	.word	0xffffffff


	//   ....[89]....
        /*02c8*/ 	.word	0xffffffff


	//   ....[90]....
        /*02cc*/ 	.word	0xffffffff


	//   ....[91]....
        /*02d0*/ 	.word	0xffffffff


	//   ....[92]....
        /*02d4*/ 	.word	0xffffffff


	//   ....[93]....
        /*02d8*/ 	.word	0xffffffff


	//   ....[94]....
        /*02dc*/ 	.word	0xffffffff


	//   ....[95]....
        /*02e0*/ 	.word	0xffffffff


	//   ....[96]....
        /*02e4*/ 	.word	0xffffffff


	//   ....[97]....
        /*02e8*/ 	.word	0xffffffff


	//   ....[98]....
        /*02ec*/ 	.word	0xffffffff


	//   ....[99]....
        /*02f0*/ 	.word	0xffffffff


	//   ....[100]....
        /*02f4*/ 	.word	0xffffffff


	//   ....[101]....
        /*02f8*/ 	.word	0xffffffff


	//   ....[102]....
        /*02fc*/ 	.word	0xffffffff


	//   ....[103]....
        /*0300*/ 	.word	0xffffffff


	//   ....[104]....
        /*0304*/ 	.word	0xffffffff


	//   ....[105]....
        /*0308*/ 	.word	0xffffffff


	//   ....[106]....
        /*030c*/ 	.word	0xffffffff


	//   ....[107]....
        /*0310*/ 	.word	0xffffffff


	//   ....[108]....
        /*0314*/ 	.word	0xffffffff


	//   ....[109]....
        /*0318*/ 	.word	0xffffffff


	//   ....[110]....
        /*031c*/ 	.word	0xffffffff


	//   ....[111]....
        /*0320*/ 	.word	0xffffffff


	//   ....[112]....
        /*0324*/ 	.word	0xffffffff


	//   ....[113]....
        /*0328*/ 	.word	0xffffffff


	//   ....[114]....
        /*032c*/ 	.word	0xffffffff


	//   ....[115]....
        /*0330*/ 	.word	0xffffffff


	//   ....[116]....
        /*0334*/ 	.word	0xffffffff


	//   ....[117]....
        /*0338*/ 	.word	0xffffffff


	//   ....[118]....
        /*033c*/ 	.word	0xffffffff


	//   ....[119]....
        /*0340*/ 	.word	0xffffffff


	//   ....[120]....
        /*0344*/ 	.word	0xffffffff


	//   ....[121]....
        /*0348*/ 	.word	0xffffffff


	//   ....[122]....
        /*034c*/ 	.word	0xffffffff


	//   ....[123]....
        /*0350*/ 	.word	0xffffffff


	//   ....[124]....
        /*0354*/ 	.word	0xffffffff


	//   ....[125]....
        /*0358*/ 	.word	0xffffffff


	//   ....[126]....
        /*035c*/ 	.word	0xffffffff


	//   ....[127]....
        /*0360*/ 	.word	0xffffffff


	//   ....[128]....
        /*0364*/ 	.word	0xffffffff


	//   ....[129]....
        /*0368*/ 	.word	0xffffffff


	//   ....[130]....
        /*036c*/ 	.word	0xffffffff


	//   ....[131]....
        /*0370*/ 	.word	0xffffffff


	//   ....[132]....
        /*0374*/ 	.word	0xffffffff


	//   ....[133]....
        /*0378*/ 	.word	0xffffffff


	//   ....[134]....
        /*037c*/ 	.word	0xffffffff


	//   ....[135]....
        /*0380*/ 	.word	0xffffffff


	//   ....[136]....
        /*0384*/ 	.word	0xffffffff


	//   ....[137]....
        /*0388*/ 	.word	0xffffffff


	//   ....[138]....
        /*038c*/ 	.word	0xffffffff


	//   ....[139]....
        /*0390*/ 	.word	0xffffffff


	//   ....[140]....
        /*0394*/ 	.word	0xffffffff


	//   ....[141]....
        /*0398*/ 	.word	0xffffffff


	//   ....[142]....
        /*039c*/ 	.word	0xffffffff


	//   ....[143]....
        /*03a0*/ 	.word	0xffffffff


	//   ....[144]....
        /*03a4*/ 	.word	0x0500000f


	//   ....[145]....
        /*03a8*/ 	.word	0x0500000f


	//   ....[146]....
        /*03ac*/ 	.word	0x0500000f


	//   ....[147]....
        /*03b0*/ 	.word	0x0500000f


	//   ....[148]....
        /*03b4*/ 	.word	0x0500000f


	//   ....[149]....
        /*03b8*/ 	.word	0x0500000f


	//   ....[150]....
        /*03bc*/ 	.word	0x0500000f


	//   ....[151]....
        /*03c0*/ 	.word	0x0500000f


	//   ....[152]....
        /*03c4*/ 	.word	0x0500000f


	//   ....[153]....
        /*03c8*/ 	.word	0x0500000f


	//   ....[154]....
        /*03cc*/ 	.word	0x0500000f


	//   ....[155]....
        /*03d0*/ 	.word	0x0500000f


	//   ....[156]....
        /*03d4*/ 	.word	0x0500000f


	//   ....[157]....
        /*03d8*/ 	.word	0x0500000f


	//   ....[158]....
        /*03dc*/ 	.word	0x0500000f


	//   ....[159]....
        /*03e0*/ 	.word	0x0500000f


	//   ....[160]....
        /*03e4*/ 	.word	0x0500000f


	//   ....[161]....
        /*03e8*/ 	.word	0x0500000f


	//   ....[162]....
        /*03ec*/ 	.word	0x0500000f


	//   ....[163]....
        /*03f0*/ 	.word	0x0500000f


	//   ....[164]....
        /*03f4*/ 	.word	0x0500000f


	//   ....[165]....
        /*03f8*/ 	.word	0x0500000f


	//   ....[166]....
        /*03fc*/ 	.word	0x0500000f


	//   ....[167]....
        /*0400*/ 	.word	0x0500000f


	//   ....[168]....
        /*0404*/ 	.word	0x0500000f


	//   ....[169]....
        /*0408*/ 	.word	0x0500000f


	//   ....[170]....
        /*040c*/ 	.word	0x0500000f


	//   ....[171]....
        /*0410*/ 	.word	0x0500000f


	//   ....[172]....
        /*0414*/ 	.word	0x0500000f


	//   ....[173]....
        /*0418*/ 	.word	0x0500000f


	//   ....[174]....
        /*041c*/ 	.word	0x0500000f


	//   ....[175]....
        /*0420*/ 	.word	0x0500000f


	//   ....[176]....
        /*0424*/ 	.word	0x0500000f


	//   ....[177]....
        /*0428*/ 	.word	0x0500000f


	//   ....[178]....
        /*042c*/ 	.word	0x0500000f


	//   ....[179]....
        /*0430*/ 	.word	0x0500000f


	//   ....[180]....
        /*0434*/ 	.word	0x0500000f


	//   ....[181]....
        /*0438*/ 	.word	0x0500000f


	//   ....[182]....
        /*043c*/ 	.word	0x0500000f


	//   ....[183]....
        /*0440*/ 	.word	0x0500000f


	//   ....[184]....
        /*0444*/ 	.word	0x0500000f


	//   ....[185]....
        /*0448*/ 	.word	0x0500000f


	//   ....[186]....
        /*044c*/ 	.word	0x0500000f


	//   ....[187]....
        /*0450*/ 	.word	0x0500000f


	//   ....[188]....
        /*0454*/ 	.word	0x0500000f


	//   ....[189]....
        /*0458*/ 	.word	0x0500000f


	//   ....[190]....
        /*045c*/ 	.word	0x0500000f


	//   ....[191]....
        /*0460*/ 	.word	0x0500000f


	//   ....[192]....
        /*0464*/ 	.word	0x0500000f


	//   ....[193]....
        /*0468*/ 	.word	0x0500000f


	//   ....[194]....
        /*046c*/ 	.word	0x0500000f


	//   ....[195]....
        /*0470*/ 	.word	0x0500000f


	//   ....[196]....
        /*0474*/ 	.word	0x0500000f


	//   ....[197]....
        /*0478*/ 	.word	0x0500000f


	//   ....[198]....
        /*047c*/ 	.word	0x0500000f


	//   ....[199]....
        /*0480*/ 	.word	0x0500000f


	//   ....[200]....
        /*0484*/ 	.word	0x0500000f


	//   ....[201]....
        /*0488*/ 	.word	0x0500000f


	//   ....[202]....
        /*048c*/ 	.word	0x0500000f


	//   ....[203]....
        /*0490*/ 	.word	0x0500000f


	//   ....[204]....
        /*0494*/ 	.word	0x0500000f


	//   ....[205]....
        /*0498*/ 	.word	0x0500000f


	//   ....[206]....
        /*049c*/ 	.word	0x0500000f


	//   ....[207]....
        /*04a0*/ 	.word	0x0500000f


	//   ....[208]....
        /*04a4*/ 	.word	0x0500000f


	//   ....[209]....
        /*04a8*/ 	.word	0x0500000f


	//   ....[210]....
        /*04ac*/ 	.word	0x0500000f


	//   ....[211]....
        /*04b0*/ 	.word	0x0500000f


	//   ....[212]....
        /*04b4*/ 	.word	0x0500000f


	//   ....[213]....
        /*04b8*/ 	.word	0x0500000f


	//   ....[214]....
        /*04bc*/ 	.word	0x0500000f


	//   ....[215]....
        /*04c0*/ 	.word	0x0500000f


	//   ....[216]....
        /*04c4*/ 	.word	0x0500000f


	//   ....[217]....
        /*04c8*/ 	.word	0x0500000f


	//   ....[218]....
        /*04cc*/ 	.word	0x0500000f


	//   ....[219]....
        /*04d0*/ 	.word	0x0500000f


	//   ....[220]....
        /*04d4*/ 	.word	0x0500000f


	//   ....[221]....
        /*04d8*/ 	.word	0x0500000f


	//   ....[222]....
        /*04dc*/ 	.word	0x0500000f


	//   ....[223]....
        /*04e0*/ 	.word	0x0500000f


	//   ....[224]....
        /*04e4*/ 	.word	0x0500000f


	//   ....[225]....
        /*04e8*/ 	.word	0x0500000f


	//   ....[226]....
        /*04ec*/ 	.word	0x0500000f


	//   ....[227]....
        /*04f0*/ 	.word	0x0500000f


	//   ....[228]....
        /*04f4*/ 	.word	0x0500000f


	//   ....[229]....
        /*04f8*/ 	.word	0x0500000f


	//   ....[230]....
        /*04fc*/ 	.word	0x0500000f


	//   ....[231]....
        /*0500*/ 	.word	0x0500000f


	//   ....[232]....
        /*0504*/ 	.word	0x0500000f


	//   ....[233]....
        /*0508*/ 	.word	0x0500000f


	//   ....[234]....
        /*050c*/ 	.word	0x0500000f


	//   ....[235]....
        /*0510*/ 	.word	0x0500000f


	//   ....[236]....
        /*0514*/ 	.word	0x0500000f


	//   ....[237]....
        /*0518*/ 	.word	0x0500000f


	//   ....[238]....
        /*051c*/ 	.word	0x0500000f


	//   ....[239]....
        /*0520*/ 	.word	0x0500000f


	//   ....[240]....
        /*0524*/ 	.word	0x0500000f


	//   ....[241]....
        /*0528*/ 	.word	0x0500000f


	//   ....[242]....
        /*052c*/ 	.word	0x0500000f


	//   ....[243]....
        /*0530*/ 	.word	0x0500000f


	//   ....[244]....
        /*0534*/ 	.word	0x0500000f


	//   ....[245]....
        /*0538*/ 	.word	0x0500000f


	//   ....[246]....
        /*053c*/ 	.word	0x0500000f


	//   ....[247]....
        /*0540*/ 	.word	0x0500000f


	//   ....[248]....
        /*0544*/ 	.word	0x0500000f


	//   ....[249]....
        /*0548*/ 	.word	0x0500000f


	//   ....[250]....
        /*054c*/ 	.word	0x0500000f


	//   ....[251]....
        /*0550*/ 	.word	0x0500000f


	//   ....[252]....
        /*0554*/ 	.word	0x0500000f


	//   ....[253]....
        /*0558*/ 	.word	0x0500000f


	//   ....[254]....
        /*055c*/ 	.word	0x0500000f


	//   ....[255]....
        /*0560*/ 	.word	0x0500000f


	//   ....[0]....
        /*0564*/ 	.word	0x0500000f


	//   ....[1]....
        /*0568*/ 	.word	0x0500000f


	//   ....[2]....
        /*056c*/ 	.word	0x0500000f


	//   ....[3]....
        /*0570*/ 	.word	0x0500000f


	//   ....[4]....
        /*0574*/ 	.word	0x0500000f


	//   ....[5]....
        /*0578*/ 	.word	0x0500000f


	//   ....[6]....
        /*057c*/ 	.word	0x0500000f


	//   ....[7]....
        /*0580*/ 	.word	0x0500000f


	//   ....[8]....
        /*0584*/ 	.word	0x0500000f


	//   ....[9]....
        /*0588*/ 	.word	0x0500000f


	//   ....[10]....
        /*058c*/ 	.word	0x0500000f


	//   ....[11]....
        /*0590*/ 	.word	0x0500000f


	//   ....[12]....
        /*0594*/ 	.word	0x0500000f


	//   ....[13]....
        /*0598*/ 	.word	0x0500000f


	//   ....[14]....
        /*059c*/ 	.word	0x0500000f


	//   ....[15]....
        /*05a0*/ 	.word	0x0500000f


	//   ....[16]....
        /*05a4*/ 	.word	0x0500000f


	//   ....[17]....
        /*05a8*/ 	.word	0x0500000f


	//   ....[18]....
        /*05ac*/ 	.word	0x0500000f


	//   ....[19]....
        /*05b0*/ 	.word	0x0500000f


	//   ....[20]....
        /*05b4*/ 	.word	0x0500000f


	//   ....[21]....
        /*05b8*/ 	.word	0x0500000f


	//   ....[22]....
        /*05bc*/ 	.word	0x0500000f


	//   ....[23]....
        /*05c0*/ 	.word	0x0500000f


	//   ....[24]....
        /*05c4*/ 	.word	0x0500000f


	//   ....[25]....
        /*05c8*/ 	.word	0x0500000f


	//   ....[26]....
        /*05cc*/ 	.word	0x0500000f


	//   ....[27]....
        /*05d0*/ 	.word	0x0500000f


	//   ....[28]....
        /*05d4*/ 	.word	0x0500000f


	//   ....[29]....
        /*05d8*/ 	.word	0x0500000f


	//   ....[30]....
        /*05dc*/ 	.word	0x0500000f


	//   ....[31]....
        /*05e0*/ 	.word	0x0500000f


	//   ....[32]....
        /*05e4*/ 	.word	0x0500000f


	//   ....[33]....
        /*05e8*/ 	.word	0x0500000f


	//   ....[34]....
        /*05ec*/ 	.word	0x0500000f


	//   ....[35]....
        /*05f0*/ 	.word	0x0500000f


	//   ....[36]....
        /*05f4*/ 	.word	0x0500000f


	//   ....[37]....
        /*05f8*/ 	.word	0x0500000f


	//   ....[38]....
        /*05fc*/ 	.word	0x0500000f


	//   ....[39]....
        /*0600*/ 	.word	0x0500000f


	//   ....[40]....
        /*0604*/ 	.word	0x0500000f


	//   ....[41]....
        /*0608*/ 	.word	0x0500000f


	//   ....[42]....
        /*060c*/ 	.word	0x0500000f


	//   ....[43]....
        /*0610*/ 	.word	0x0500000f


	//   ....[44]....
        /*0614*/ 	.word	0x0500000f


	//   ....[45]....
        /*0618*/ 	.word	0x0500000f


	//   ....[46]....
        /*061c*/ 	.word	0x0500000f


	//   ....[47]....
        /*0620*/ 	.word	0x0500000f


	//   ....[48]....
        /*0624*/ 	.word	0x0500000f


	//   ....[49]....
        /*0628*/ 	.word	0x0500000f


	//   ....[50]....
        /*062c*/ 	.word	0x0500000f


	//   ....[51]....
        /*0630*/ 	.word	0x0500000f


	//   ....[52]....
        /*0634*/ 	.word	0x0500000f


	//   ....[53]....
        /*0638*/ 	.word	0x0500000f


	//   ....[54]....
        /*063c*/ 	.word	0x0500000f


	//   ....[55]....
        /*0640*/ 	.word	0x0500000f


	//   ....[56]....
        /*0644*/ 	.word	0x0500000f


	//   ....[57]....
        /*0648*/ 	.word	0x0500000f


	//   ....[58]....
        /*064c*/ 	.word	0x0500000f


	//   ....[59]....
        /*0650*/ 	.word	0x0500000f


	//   ....[60]....
        /*0654*/ 	.word	0x0500000f


	//   ....[61]....
        /*0658*/ 	.word	0x0500000f


	//   ....[62]....
        /*065c*/ 	.word	0x0500000f


	//   ....[63]....
        /*0660*/ 	.word	0x0500000f


	//   ....[64]....
        /*0664*/ 	.word	0x0500000f


	//   ....[65]....
        /*0668*/ 	.word	0x0500000f


	//   ....[66]....
        /*066c*/ 	.word	0x0500000f


	//   ....[67]....
        /*0670*/ 	.word	0x0500000f


	//   ....[68]....
        /*0674*/ 	.word	0x0500000f


	//   ....[69]....
        /*0678*/ 	.word	0x0500000f


	//   ....[70]....
        /*067c*/ 	.word	0x0500000f


	//   ....[71]....
        /*0680*/ 	.word	0x0500000f


	//   ....[72]....
        /*0684*/ 	.word	0x0500000f


	//   ....[73]....
        /*0688*/ 	.word	0x0500000f


	//   ....[74]....
        /*068c*/ 	.word	0x0500000f


	//   ....[75]....
        /*0690*/ 	.word	0x0500000f


	//   ....[76]....
        /*0694*/ 	.word	0x0500000f


	//   ....[77]....
        /*0698*/ 	.word	0x0500000f


	//   ....[78]....
        /*069c*/ 	.word	0x0500000f


	//   ....[79]....
        /*06a0*/ 	.word	0x0500000f


	//   ....[80]....
        /*06a4*/ 	.word	0x0500000f


	//   ....[81]....
        /*06a8*/ 	.word	0x0500000f


	//   ....[82]....
        /*06ac*/ 	.word	0x0500000f


	//   ....[83]....
        /*06b0*/ 	.word	0x0500000f


	//   ....[84]....
        /*06b4*/ 	.word	0x0500000f


	//----- nvinfo : EIATTR_COOP_GROUP_INSTR_OFFSETS
	.align		4
.L_19191:
        /*06b8*/ 	.byte	0x04, 0x28
        /*06ba*/ 	.short	(.L_19193 - .L_19192)


	//   ....[0]....
.L_19192:
        /*06bc*/ 	.word	0x00000aa0


	//   ....[1]....
        /*06c0*/ 	.word	0x00000ac0


	//   ....[2]....
        /*06c4*/ 	.word	0x00000ae0


	//   ....[3]....
        /*06c8*/ 	.word	0x00000b00


	//   ....[4]....
        /*06cc*/ 	.word	0x00000b20


	//   ....[5]....
        /*06d0*/ 	.word	0x00000c30


	//   ....[6]....
        /*06d4*/ 	.word	0x00000c50


	//   ....[7]....
        /*06d8*/ 	.word	0x00000c70


	//   ....[8]....
        /*06dc*/ 	.word	0x00001aa0


	//   ....[9]....
        /*06e0*/ 	.word	0x00001ae0


	//   ....[10]....
        /*06e4*/ 	.word	0x00001b00


	//   ....[11]....
        /*06e8*/ 	.word	0x00001b20


	//   ....[12]....
        /*06ec*/ 	.word	0x00001b40


	//   ....[13]....
        /*06f0*/ 	.word	0x00001b90


	//   ....[14]....
        /*06f4*/ 	.word	0x00001bb0


	//   ....[15]....
        /*06f8*/ 	.word	0x00001bd0


	//   ....[16]....
        /*06fc*/ 	.word	0x00002a60


	//   ....[17]....
        /*0700*/ 	.word	0x00002aa0


	//   ....[18]....
        /*0704*/ 	.word	0x00002ae0


	//   ....[19]....
        /*0708*/ 	.word	0x00002b20


	//   ....[20]....
        /*070c*/ 	.word	0x00002b60


	//   ....[21]....
        /*0710*/ 	.word	0x00002ba0


	//   ....[22]....
        /*0714*/ 	.word	0x00002c00


	//   ....[23]....
        /*0718*/ 	.word	0x00002c50


	//   ....[24]....
        /*071c*/ 	.word	0x00002c90


	//   ....[25]....
        /*0720*/ 	.word	0x00002cf0


	//   ....[26]....
        /*0724*/ 	.word	0x00002d30


	//   ....[27]....
        /*0728*/ 	.word	0x00002d70


	//   ....[28]....
        /*072c*/ 	.word	0x00002dc0


	//   ....[29]....
        /*0730*/ 	.word	0x00002e00


	//   ....[30]....
        /*0734*/ 	.word	0x00002e50


	//   ....[31]....
        /*0738*/ 	.word	0x00002ea0


	//   ....[32]....
        /*073c*/ 	.word	0x00002ee0


	//   ....[33]....
        /*0740*/ 	.word	0x00002f20


	//   ....[34]....
        /*0744*/ 	.word	0x00002f60


	//   ....[35]....
        /*0748*/ 	.word	0x00002fa0


	//   ....[36]....
        /*074c*/ 	.word	0x00002fe0


	//   ....[37]....
        /*0750*/ 	.word	0x00003020


	//   ....[38]....
        /*0754*/ 	.word	0x00003070


	//   ....[39]....
        /*0758*/ 	.word	0x000030b0


	//   ....[40]....
        /*075c*/ 	.word	0x000030f0


	//   ....[41]....
        /*0760*/ 	.word	0x00003130


	//   ....[42]....
        /*0764*/ 	.word	0x00003170


	//   ....[43]....
        /*0768*/ 	.word	0x000031c0


	//   ....[44]....
        /*076c*/ 	.word	0x00003200


	//   ....[45]....
        /*0770*/ 	.word	0x00003240


	//   ....[46]....
        /*0774*/ 	.word	0x00003270


	//   ....[47]....
        /*0778*/ 	.word	0x000032a0


	//   ....[48]....
        /*077c*/ 	.word	0x000032c0


	//   ....[49]....
        /*0780*/ 	.word	0x000032f0


	//   ....[50]....
        /*0784*/ 	.word	0x00003330


	//   ....[51]....
        /*0788*/ 	.word	0x00003360


	//   ....[52]....
        /*078c*/ 	.word	0x000033a0


	//   ....[53]....
        /*0790*/ 	.word	0x000033d0


	//   ....[54]....
        /*0794*/ 	.word	0x00003400


	//   ....[55]....
        /*0798*/ 	.word	0x00003430


	//   ....[56]....
        /*079c*/ 	.word	0x00003450


	//   ....[57]....
        /*07a0*/ 	.word	0x00003470


	//   ....[58]....
        /*07a4*/ 	.word	0x00003490


	//   ....[59]....
        /*07a8*/ 	.word	0x000034b0


	//   ....[60]....
        /*07ac*/ 	.word	0x000034e0


	//   ....[61]....
        /*07b0*/ 	.word	0x00003510


	//   ....[62]....
        /*07b4*/ 	.word	0x00003550


	//   ....[63]....
        /*07b8*/ 	.word	0x00003570


	//   ....[64]....
        /*07bc*/ 	.word	0x00003590


	//   ....[65]....
        /*07c0*/ 	.word	0x000035b0


	//   ....[66]....
        /*07c4*/ 	.word	0x000035d0


	//   ....[67]....
        /*07c8*/ 	.word	0x000035f0


	//   ....[68]....
        /*07cc*/ 	.word	0x00003610


	//   ....[69]....
        /*07d0*/ 	.word	0x00003630


	//   ....[70]....
        /*07d4*/ 	.word	0x00003660


	//   ....[71]....
        /*07d8*/ 	.word	0x00003690


	//   ....[72]....
        /*07dc*/ 	.word	0x000036c0


	//   ....[73]....
        /*07e0*/ 	.word	0x000036f0


	//   ....[74]....
        /*07e4*/ 	.word	0x00003730


	//   ....[75]....
        /*07e8*/ 	.word	0x00003770


	//   ....[76]....
        /*07ec*/ 	.word	0x00003790


	//   ....[77]....
        /*07f0*/ 	.word	0x000037b0


	//   ....[78]....
        /*07f4*/ 	.word	0x000037d0


	//   ....[79]....
        /*07f8*/ 	.word	0x000037f0


	//   ....[80]....
        /*07fc*/ 	.word	0x00003810


	//   ....[81]....
        /*0800*/ 	.word	0x00003830


	//   ....[82]....
        /*0804*/ 	.word	0x00003850


	//   ....[83]....
        /*0808*/ 	.word	0x00003870


	//   ....[84]....
        /*080c*/ 	.word	0x00003890


	//   ....[85]....
        /*0810*/ 	.word	0x000038b0


	//   ....[86]....
        /*0814*/ 	.word	0x000038e0


	//   ....[87]....
        /*0818*/ 	.word	0x00003910


	//   ....[88]....
        /*081c*/ 	.word	0x00003930


	//   ....[89]....
        /*0820*/ 	.word	0x00003950


	//   ....[90]....
        /*0824*/ 	.word	0x00003970


	//   ....[91]....
        /*0828*/ 	.word	0x00003990


	//   ....[92]....
        /*082c*/ 	.word	0x000039b0


	//   ....[93]....
        /*0830*/ 	.word	0x000039d0


	//   ....[94]....
        /*0834*/ 	.word	0x000039f0


	//   ....[95]....
        /*0838*/ 	.word	0x00003a10


	//   ....[96]....
        /*083c*/ 	.word	0x00003a30


	//   ....[97]....
        /*0840*/ 	.word	0x00003a60


	//   ....[98]....
        /*0844*/ 	.word	0x00003a80


	//   ....[99]....
        /*0848*/ 	.word	0x00003aa0


	//   ....[100]....
        /*084c*/ 	.word	0x00003ac0


	//   ....[101]....
        /*0850*/ 	.word	0x00003ae0


	//   ....[102]....
        /*0854*/ 	.word	0x00003b00


	//   ....[103]....
        /*0858*/ 	.word	0x00003b10


	//   ....[104]....
        /*085c*/ 	.word	0x00003b30


	//   ....[105]....
        /*0860*/ 	.word	0x00003b50


	//   ....[106]....
        /*0864*/ 	.word	0x00003b70


	//   ....[107]....
        /*0868*/ 	.word	0x00003b90


	//   ....[108]....
        /*086c*/ 	.word	0x00003bb0


	//   ....[109]....
        /*0870*/ 	.word	0x00003bd0


	//   ....[110]....
        /*0874*/ 	.word	0x00003bf0


	//   ....[111]....
        /*0878*/ 	.word	0x00003c10


	//   ....[112]....
        /*087c*/ 	.word	0x00003c30


	//   ....[113]....
        /*0880*/ 	.word	0x00003c50


	//   ....[114]....
        /*0884*/ 	.word	0x00003c70


	//   ....[115]....
        /*0888*/ 	.word	0x00003c90


	//   ....[116]....
        /*088c*/ 	.word	0x00003cc0


	//   ....[117]....
        /*0890*/ 	.word	0x00003ce0


	//   ....[118]....
        /*0894*/ 	.word	0x00003d00


	//   ....[119]....
        /*0898*/ 	.word	0x00003d20


	//   ....[120]....
        /*089c*/ 	.word	0x00003d40


	//   ....[121]....
        /*08a0*/ 	.word	0x00003d60


	//   ....[122]....
        /*08a4*/ 	.word	0x00003d70


	//   ....[123]....
        /*08a8*/ 	.word	0x00003d90


	//   ....[124]....
        /*08ac*/ 	.word	0x00003db0


	//   ....[125]....
        /*08b0*/ 	.word	0x00003dd0


	//   ....[126]....
        /*08b4*/ 	.word	0x00003df0


	//   ....[127]....
        /*08b8*/ 	.word	0x00003e10


	//   ....[128]....
        /*08bc*/ 	.word	0x00003e30


	//   ....[129]....
        /*08c0*/ 	.word	0x00003e50


	//   ....[130]....
        /*08c4*/ 	.word	0x00003e70


	//   ....[131]....
        /*08c8*/ 	.word	0x00003e90


	//   ....[132]....
        /*08cc*/ 	.word	0x00003eb0


	//   ....[133]....
        /*08d0*/ 	.word	0x00003ed0


	//   ....[134]....
        /*08d4*/ 	.word	0x00003ef0


	//   ....[135]....
        /*08d8*/ 	.word	0x00003f10


	//   ....[136]....
        /*08dc*/ 	.word	0x00003f30


	//   ....[137]....
        /*08e0*/ 	.word	0x00003f50


	//   ....[138]....
        /*08e4*/ 	.word	0x00003f70


	//   ....[139]....
        /*08e8*/ 	.word	0x00003f90


	//   ....[140]....
        /*08ec*/ 	.word	0x00003fb0


	//   ....[141]....
        /*08f0*/ 	.word	0x00003fd0


	//   ....[142]....
        /*08f4*/ 	.word	0x00003ff0


	//   ....[143]....
        /*08f8*/ 	.word	0x00004010


	//   ....[144]....
        /*08fc*/ 	.word	0x00006270


	//   ....[145]....
        /*0900*/ 	.word	0x000062d0


	//   ....[146]....
        /*0904*/ 	.word	0x00006330


	//   ....[147]....
        /*0908*/ 	.word	0x00006390


	//   ....[148]....
        /*090c*/ 	.word	0x000063f0


	//   ....[149]....
        /*0910*/ 	.word	0x00006470


	//   ....[150]....
        /*0914*/ 	.word	0x000064d0


	//   ....[151]....
        /*0918*/ 	.word	0x00006540


	//   ....[152]....
        /*091c*/ 	.word	0x000065a0


	//   ....[153]....
        /*0920*/ 	.word	0x00006620


	//   ....[154]....
        /*0924*/ 	.word	0x00006690


	//   ....[155]....
        /*0928*/ 	.word	0x000066f0


	//   ....[156]....
        /*092c*/ 	.word	0x00006770


	//   ....[157]....
        /*0930*/ 	.word	0x000067e0


	//   ....[158]....
        /*0934*/ 	.word	0x00006840


	//   ....[159]....
        /*0938*/ 	.word	0x000068c0


	//   ....[160]....
        /*093c*/ 	.word	0x00006930


	//   ....[161]....
        /*0940*/ 	.word	0x00006990


	//   ....[162]....
        /*0944*/ 	.word	0x00006a10


	//   ....[163]....
        /*0948*/ 	.word	0x00006a80


	//   ....[164]....
        /*094c*/ 	.word	0x00006ae0


	//   ....[165]....
        /*0950*/ 	.word	0x00006b60


	//   ....[166]....
        /*0954*/ 	.word	0x00006bd0


	//   ....[167]....
        /*0958*/ 	.word	0x00006c30


	//   ....[168]....
        /*095c*/ 	.word	0x00006cb0


	//   ....[169]....
        /*0960*/ 	.word	0x00006d20


	//   ....[170]....
        /*0964*/ 	.word	0x00006d80


	//   ....[171]....
        /*0968*/ 	.word	0x00006e00


	//   ....[172]....
        /*096c*/ 	.word	0x00006e70


	//   ....[173]....
        /*0970*/ 	.word	0x00006ed0


	//   ....[174]....
        /*0974*/ 	.word	0x00006f50


	//   ....[175]....
        /*0978*/ 	.word	0x00006fc0


	//   ....[176]....
        /*097c*/ 	.word	0x00007020


	//   ....[177]....
        /*0980*/ 	.word	0x000070a0


	//   ....[178]....
        /*0984*/ 	.word	0x00007110


	//   ....[179]....
        /*0988*/ 	.word	0x00007170


	//   ....[180]....
        /*098c*/ 	.word	0x000071f0


	//   ....[181]....
        /*0990*/ 	.word	0x00007260


	//   ....[182]....
        /*0994*/ 	.word	0x000072c0


	//   ....[183]....
        /*0998*/ 	.word	0x00007340


	//   ....[184]....
        /*099c*/ 	.word	0x000073b0


	//   ....[185]....
        /*09a0*/ 	.word	0x00007410


	//   ....[186]....
        /*09a4*/ 	.word	0x00007490


	//   ....[187]....
        /*09a8*/ 	.word	0x00007500


	//   ....[188]....
        /*09ac*/ 	.word	0x00007560


	//   ....[189]....
        /*09b0*/ 	.word	0x000075e0


	//   ....[190]....
        /*09b4*/ 	.word	0x00007650


	//   ....[191]....
        /*09b8*/ 	.word	0x000076b0


	//   ....[192]....
        /*09bc*/ 	.word	0x00007730


	//   ....[193]....
        /*09c0*/ 	.word	0x000077a0


	//   ....[194]....
        /*09c4*/ 	.word	0x00007800


	//   ....[195]....
        /*09c8*/ 	.word	0x00007880


	//   ....[196]....
        /*09cc*/ 	.word	0x000078f0


	//   ....[197]....
        /*09d0*/ 	.word	0x00007950


	//   ....[198]....
        /*09d4*/ 	.word	0x000079d0


	//   ....[199]....
        /*09d8*/ 	.word	0x00007a40


	//   ....[200]....
        /*09dc*/ 	.word	0x00007aa0


	//   ....[201]....
        /*09e0*/ 	.word	0x00007b20


	//   ....[202]....
        /*09e4*/ 	.word	0x00007b90


	//   ....[203]....
        /*09e8*/ 	.word	0x00007bf0


	//   ....[204]....
        /*09ec*/ 	.word	0x00007c70


	//   ....[205]....
        /*09f0*/ 	.word	0x00007ce0


	//   ....[206]....
        /*09f4*/ 	.word	0x00007d40


	//   ....[207]....
        /*09f8*/ 	.word	0x00007dc0


	//   ....[208]....
        /*09fc*/ 	.word	0x00007e20


	//   ....[209]....
        /*0a00*/ 	.word	0x00007e80


	//   ....[210]....
        /*0a04*/ 	.word	0x00007f00


	//   ....[211]....
        /*0a08*/ 	.word	0x00007f70


	//   ....[212]....
        /*0a0c*/ 	.word	0x00007fd0


	//   ....[213]....
        /*0a10*/ 	.word	0x00008050


	//   ....[214]....
        /*0a14*/ 	.word	0x000080c0


	//   ....[215]....
        /*0a18*/ 	.word	0x00008120


	//   ....[216]....
        /*0a1c*/ 	.word	0x000081a0


	//   ....[217]....
        /*0a20*/ 	.word	0x00008210


	//   ....[218]....
        /*0a24*/ 	.word	0x00008270


	//   ....[219]....
        /*0a28*/ 	.word	0x000082f0


	//   ....[220]....
        /*0a2c*/ 	.word	0x00008360


	//   ....[221]....
        /*0a30*/ 	.word	0x000083c0


	//   ....[222]....
        /*0a34*/ 	.word	0x00008440


	//   ....[223]....
        /*0a38*/ 	.word	0x000084b0


	//   ....[224]....
        /*0a3c*/ 	.word	0x00008510


	//   ....[225]....
        /*0a40*/ 	.word	0x00008590


	//   ....[226]....
        /*0a44*/ 	.word	0x00008600


	//   ....[227]....
        /*0a48*/ 	.word	0x00008660


	//   ....[228]....
        /*0a4c*/ 	.word	0x000086e0


	//   ....[229]....
        /*0a50*/ 	.word	0x00008750


	//   ....[230]....
        /*0a54*/ 	.word	0x000087b0


	//   ....[231]....
        /*0a58*/ 	.word	0x00008830


	//   ....[232]....
        /*0a5c*/ 	.word	0x000088a0


	//   ....[233]....
        /*0a60*/ 	.word	0x00008900


	//   ....[234]....
        /*0a64*/ 	.word	0x00008980


	//   ....[235]....
        /*0a68*/ 	.word	0x000089f0


	//   ....[236]....
        /*0a6c*/ 	.word	0x00008a50


	//   ....[237]....
        /*0a70*/ 	.word	0x00008ad0


	//   ....[238]....
        /*0a74*/ 	.word	0x00008b40


	//   ....[239]....
        /*0a78*/ 	.word	0x00008ba0


	//   ....[240]....
        /*0a7c*/ 	.word	0x00008c20


	//   ....[241]....
        /*0a80*/ 	.word	0x00008c90


	//   ....[242]....
        /*0a84*/ 	.word	0x00008cf0


	//   ....[243]....
        /*0a88*/ 	.word	0x00008d70


	//   ....[244]....
        /*0a8c*/ 	.word	0x00008de0


	//   ....[245]....
        /*0a90*/ 	.word	0x00008e40


	//   ....[246]....
        /*0a94*/ 	.word	0x00008ec0


	//   ....[247]....
        /*0a98*/ 	.word	0x00008f30


	//   ....[248]....
        /*0a9c*/ 	.word	0x00008f90


	//   ....[249]....
        /*0aa0*/ 	.word	0x00009010


	//   ....[250]....
        /*0aa4*/ 	.word	0x00009080


	//   ....[251]....
        /*0aa8*/ 	.word	0x000090e0


	//   ....[252]....
        /*0aac*/ 	.word	0x00009160


	//   ....[253]....
        /*0ab0*/ 	.word	0x000091d0


	//   ....[254]....
        /*0ab4*/ 	.word	0x00009230


	//   ....[255]....
        /*0ab8*/ 	.word	0x000092b0


	//   ....[0]....
        /*0abc*/ 	.word	0x00009320


	//   ....[1]....
        /*0ac0*/ 	.word	0x00009380


	//   ....[2]....
        /*0ac4*/ 	.word	0x00009400


	//   ....[3]....
        /*0ac8*/ 	.word	0x00009470


	//   ....[4]....
        /*0acc*/ 	.word	0x000094d0


	//   ....[5]....
        /*0ad0*/ 	.word	0x00009550


	//   ....[6]....
        /*0ad4*/ 	.word	0x000095c0


	//   ....[7]....
        /*0ad8*/ 	.word	0x00009620


	//   ....[8]....
        /*0adc*/ 	.word	0x000096a0


	//   ....[9]....
        /*0ae0*/ 	.word	0x00009710


	//   ....[10]....
        /*0ae4*/ 	.word	0x00009770


	//   ....[11]....
        /*0ae8*/ 	.word	0x000097f0


	//   ....[12]....
        /*0aec*/ 	.word	0x00009860


	//   ....[13]....
        /*0af0*/ 	.word	0x000098c0


	//   ....[14]....
        /*0af4*/ 	.word	0x00009940


	//   ....[15]....
        /*0af8*/ 	.word	0x000099b0


	//   ....[16]....
        /*0afc*/ 	.word	0x00009a10


	//   ....[17]....
        /*0b00*/ 	.word	0x00009a80


	//   ....[18]....
        /*0b04*/ 	.word	0x00009af0


	//   ....[19]....
        /*0b08*/ 	.word	0x00009b50


	//   ....[20]....
        /*0b0c*/ 	.word	0x00009bc0


	//   ....[21]....
        /*0b10*/ 	.word	0x00009c30


	//   ....[22]....
        /*0b14*/ 	.word	0x00009c90


	//   ....[23]....
        /*0b18*/ 	.word	0x00009d10


	//   ....[24]....
        /*0b1c*/ 	.word	0x00009d80


	//   ....[25]....
        /*0b20*/ 	.word	0x00009de0


	//   ....[26]....
        /*0b24*/ 	.word	0x00009e60


	//   ....[27]....
        /*0b28*/ 	.word	0x00009ec0


	//   ....[28]....
        /*0b2c*/ 	.word	0x00009f20


	//   ....[29]....
        /*0b30*/ 	.word	0x00009fa0


	//   ....[30]....
        /*0b34*/ 	.word	0x0000a010


	//   ....[31]....
        /*0b38*/ 	.word	0x0000a070


	//   ....[32]....
        /*0b3c*/ 	.word	0x0000a0f0


	//   ....[33]....
        /*0b40*/ 	.word	0x0000a160


	//   ....[34]....
        /*0b44*/ 	.word	0x0000a1c0


	//   ....[35]....
        /*0b48*/ 	.word	0x0000a230


	//   ....[36]....
        /*0b4c*/ 	.word	0x0000a2a0


	//   ....[37]....
        /*0b50*/ 	.word	0x0000a300


	//   ....[38]....
        /*0b54*/ 	.word	0x0000a380


	//   ....[39]....
        /*0b58*/ 	.word	0x0000a3f0


	//   ....[40]....
        /*0b5c*/ 	.word	0x0000a450


	//   ....[41]....
        /*0b60*/ 	.word	0x0000a4d0


	//   ....[42]....
        /*0b64*/ 	.word	0x0000a540


	//   ....[43]....
        /*0b68*/ 	.word	0x0000a5a0


	//   ....[44]....
        /*0b6c*/ 	.word	0x0000a620


	//   ....[45]....
        /*0b70*/ 	.word	0x0000a690


	//   ....[46]....
        /*0b74*/ 	.word	0x0000a6f0


	//   ....[47]....
        /*0b78*/ 	.word	0x0000a770


	//   ....[48]....
        /*0b7c*/ 	.word	0x0000a7e0


	//   ....[49]....
        /*0b80*/ 	.word	0x0000a840


	//   ....[50]....
        /*0b84*/ 	.word	0x0000a8c0


	//   ....[51]....
        /*0b88*/ 	.word	0x0000a930


	//   ....[52]....
        /*0b8c*/ 	.word	0x0000a990


	//   ....[53]....
        /*0b90*/ 	.word	0x0000aa10


	//   ....[54]....
        /*0b94*/ 	.word	0x0000aa80


	//   ....[55]....
        /*0b98*/ 	.word	0x0000aae0


	//   ....[56]....
        /*0b9c*/ 	.word	0x0000ab60


	//   ....[57]....
        /*0ba0*/ 	.word	0x0000abd0


	//   ....[58]....
        /*0ba4*/ 	.word	0x0000ac30


	//   ....[59]....
        /*0ba8*/ 	.word	0x0000acb0


	//   ....[60]....
        /*0bac*/ 	.word	0x0000ad10


	//   ....[61]....
        /*0bb0*/ 	.word	0x0000ad70


	//   ....[62]....
        /*0bb4*/ 	.word	0x0000adf0


	//   ....[63]....
        /*0bb8*/ 	.word	0x0000ae60


	//   ....[64]....
        /*0bbc*/ 	.word	0x0000aec0


	//   ....[65]....
        /*0bc0*/ 	.word	0x0000af30


	//   ....[66]....
        /*0bc4*/ 	.word	0x0000afb0


	//   ....[67]....
        /*0bc8*/ 	.word	0x0000b010


	//   ....[68]....
        /*0bcc*/ 	.word	0x0000b090


	//   ....[69]....
        /*0bd0*/ 	.word	0x0000b100


	//   ....[70]....
        /*0bd4*/ 	.word	0x0000b160


	//   ....[71]....
        /*0bd8*/ 	.word	0x0000b1e0


	//   ....[72]....
        /*0bdc*/ 	.word	0x0000b250


	//   ....[73]....
        /*0be0*/ 	.word	0x0000b2b0


	//   ....[74]....
        /*0be4*/ 	.word	0x0000b330


	//   ....[75]....
        /*0be8*/ 	.word	0x0000b390


	//   ....[76]....
        /*0bec*/ 	.word	0x0000b3f0


	//   ....[77]....
        /*0bf0*/ 	.word	0x0000b460


	//   ....[78]....
        /*0bf4*/ 	.word	0x0000b4c0


	//   ....[79]....
        /*0bf8*/ 	.word	0x0000b520


	//   ....[80]....
        /*0bfc*/ 	.word	0x0000b590


	//   ....[81]....
        /*0c00*/ 	.word	0x0000b5f0


	//   ....[82]....
        /*0c04*/ 	.word	0x0000b650


	//   ....[83]....
        /*0c08*/ 	.word	0x0000b6b0


	//   ....[84]....
        /*0c0c*/ 	.word	0x0000b720


	//----- nvinfo : EIATTR_VRC_CTA_INIT_COUNT
	.align		4
.L_19193:
        /*0c10*/ 	.byte	0x02, 0x4a
	.zero		1
	.zero		1


	//----- nvinfo : EIATTR_SYSCALL_OFFSETS
	.align		4
        /*0c14*/ 	.byte	0x04, 0x46
        /*0c16*/ 	.short	(.L_19195 - .L_19194)


	//   ....[0]....
.L_19194:
        /*0c18*/ 	.word	0x00002970


	//   ....[1]....
        /*0c1c*/ 	.word	0x00006210


	//----- nvinfo : EIATTR_EXIT_INSTR_OFFSETS
	.align		4
.L_19195:
        /*0c20*/ 	.byte	0x04, 0x1c
        /*0c22*/ 	.short	(.L_19197 - .L_19196)


	//   ....[0]....
.L_19196:
        /*0c24*/ 	.word	0x00005bf0


	//   ....[1]....
        /*0c28*/ 	.word	0x00005c00


	//   ....[2]....
        /*0c2c*/ 	.word	0x00006110


	//   ....[3]....
        /*0c30*/ 	.word	0x00006220


	//----- nvinfo : EIATTR_CRS_STACK_SIZE
	.align		4
.L_19197:
        /*0c34*/ 	.byte	0x04, 0x1e
        /*0c36*/ 	.short	(.L_19199 - .L_19198)
.L_19198:
        /*0c38*/ 	.word	0x00000000


	//----- nvinfo : EIATTR_CBANK_PARAM_SIZE
	.align		4
.L_19199:
        /*0c3c*/ 	.byte	0x03, 0x19
        /*0c3e*/ 	.short	0x007c


	//----- nvinfo : EIATTR_PARAM_CBANK
	.align		4
        /*0c40*/ 	.byte	0x04, 0x0a
        /*0c42*/ 	.short	(.L_19201 - .L_19200)
	.align		4
.L_19200:
        /*0c44*/ 	.word	index@(.nv.constant0._ZN4vllm25paged_attention_v1_kernelIfhLi256ELi32ELi128ELNS_18Fp8KVCacheDataTypeE1ELb1EEEvPT_PKS2_PKT0_S8_ifPKiSA_iPKfiiiSC_SC_iiiii)
        /*0c48*/ 	.short	0x0380
        /*0c4a*/ 	.short	0x007c


	//----- nvinfo : EIATTR_SW_WAR
	.align		4
.L_19201:
        /*0c4c*/ 	.byte	0x04, 0x36
        /*0c4e*/ 	.short	(.L_19203 - .L_19202)
.L_19202:
        /*0c50*/ 	.word	0x00000008
.L_19203:


//--------------------- .nv.info._ZN4vllm25paged_attention_v1_kernelIfhLi192ELi32ELi128ELNS_18Fp8KVCacheDataTypeE1ELb1EEEvPT_PKS2_PKT0_S8_ifPKiSA_iPKfiiiSC_SC_iiiii --------------------------
	.section	.nv.info._ZN4vllm25paged_attention_v1_kernelIfhLi192ELi32ELi128ELNS_18Fp8KVCacheDataTypeE1ELb1EEEvPT_PKS2_PKT0_S8_ifPKiSA_iPKfiiiSC_SC_iiiii,"",@"SHT_CUDA_INFO"
	.sectionflags	@""
	.align	4


	//----- nvinfo : EIATTR_CUDA_API_VERSION
	.align		4
        /*0000*/ 	.byte	0x04, 0x37
        /*0002*/ 	.short	(.L_19205 - .L_19204)
.L_19204:
        /*0004*/ 	.word	0x00000082


	//----- nvinfo : EIATTR_KPARAM_INFO
	.align		4
.L_19205:
        /*0008*/ 	.byte	0x04, 0x17
        /*000a*/ 	.short	(.L_19207 - .L_19206)
.L_19206:
        /*000c*/ 	.word	0x00000000
        /*0010*/ 	.short	0x0013
        /*0012*/ 	.short	0x0078
        /*0014*/ 	.byte	0x00, 0xf0, 0x11, 0x00


	//----- nvinfo : EIATTR_KPARAM_INFO
	.align		4
.L_19207:
        /*0018*/ 	.byte	0x04, 0x17
        /*001a*/ 	.short	(.L_19209 - .L_19208)
.L_19208:
        /*001c*/ 	.word	0x00000000
        /*0020*/ 	.short	0x0012
        /*0022*/ 	.short	0x0074
        /*0024*/ 	.byte	0x00, 0xf0, 0x11, 0x00


	//----- nvinfo : EIATTR_KPARAM_INFO
	.align		4
.L_19209:
        /*0028*/ 	.byte	0x04, 0x17
        /*002a*/ 	.short	(.L_19211 - .L_19210)
.L_19210:
        /*002c*/ 	.word	0x00000000
        /*0030*/ 	.short	0x0011
        /*0032*/ 	.short	0x0070
        /*0034*/ 	.byte	0x00, 0xf0, 0x11, 0x00


	//----- nvinfo : EIATTR_KPARAM_INFO
	.align		4
.L_19211:
        /*0038*/ 	.byte	0x04, 0x17
        /*003a*/ 	.short	(.L_19213 - .L_19212)
.L_19212:
        /*003c*/ 	.word	0x00000000
        /*0040*/ 	.short	0x0010
        /*0042*/ 	.short	0x006c
        /*0044*/ 	.byte	0x00, 0xf0, 0x11, 0x00


	//----- nvinfo : EIATTR_KPARAM_INFO
	.align		4
.L_19213:
        /*0048*/ 	.byte	0x04, 0x17
        /*004a*/ 	.short	(.L_19215 - .L_19214)
.L_19214:
        /*004c*/ 	.word	0x00000000
        /*0050*/ 	.short	0x000f
        /*0052*/ 	.short	0x0068
        /*0054*/ 	.byte	0x00, 0xf0, 0x11, 0x00


	//----- nvinfo : EIATTR_KPARAM_INFO
	.align		4
.L_19215:
        /*0058*/ 	.byte	0x04, 0x17
        /*005a*/ 	.short	(.L_19217 - .L_19216)
.L_19216:
        /*005c*/ 	.word	0x00000000
        /*0060*/ 	.short	0x000e
        /*0062*/ 	.short	0x0060
        /*0064*/ 	.byte	0x00, 0xf5, 0x21, 0x00


	//----- nvinfo : EIATTR_KPARAM_INFO
	.align		4
.L_19217:
        /*0068*/ 	.byte	0x04, 0x17
        /*006a*/ 	.short	(.L_19219 - .L_19218)
.L_19218:
        /*006c*/ 	.word	0x00000000
        /*0070*/ 	.short	0x000d
        /*0072*/ 	.short	0x0058
        /*0074*/ 	.byte	0x00, 0xf5, 0x21, 0x00


	//----- nvinfo : EIATTR_KPARAM_INFO
	.align		4
.L_19219:
        /*0078*/ 	.byte	0x04, 0x17
        /*007a*/ 	.short	(.L_19221 - .L_19220)
.L_19220:
        /*007c*/ 	.word	0x00000000
        /*0080*/ 	.short	0x000c
        /*0082*/ 	.short	0x0050
        /*0084*/ 	.byte	0x00, 0xf0, 0x11, 0x00


	//----- nvinfo : EIATTR_KPARAM_INFO
	.align		4
.L_19221:
        /*0088*/ 	.byte	0x04, 0x17
        /*008a*/ 	.short	(.L_19223 - .L_19222)
.L_19222:
        /*008c*/ 	.word	0x00000000
        /*0090*/ 	.short	0x000b
        /*0092*/ 	.short	0x004c
        /*0094*/ 	.byte	0x00, 0xf0, 0x11, 0x00


	//----- nvinfo : EIATTR_KPARAM_INFO
	.align		4
.L_19223:
        /*0098*/ 	.byte	0x04, 0x17
        /*009a*/ 	.short	(.L_19225 - .L_19224)
.L_19224:
        /*009c*/ 	.word	0x00000000
        /*00a0*/ 	.short	0x000a
        /*00a2*/ 	.short	0x0048
        /*00a4*/ 	.byte	0x00, 0xf0, 0x11, 0x00


	//----- nvinfo : EIATTR_KPARAM_INFO
	.align		4
.L_19225:
        /*00a8*/ 	.byte	0x04, 0x17
        /*00aa*/ 	.short	(.L_19227 - .L_19226)
.L_19226:
        /*00ac*/ 	.word	0x00000000
        /*00b0*/ 	.short	0x0009
        /*00b2*/ 	.short	0x0040
        /*00b4*/ 	.byte	0x00, 0xf5, 0x21, 0x00


	//----- nvinfo : EIATTR_KPARAM_INFO
	.align		4
.L_19227:
        /*00b8*/ 	.byte	0x04, 0x17
        /*00ba*/ 	.short	(.L_19229 - .L_19228)
.L_19228:
        /*00bc*/ 	.word	0x00000000
        /*00c0*/ 	.short	0x0008
        /*00c2*/ 	.short	0x0038
        /*00c4*/ 	.byte	0x00, 0xf0, 0x11, 0x00


	//----- nvinfo : EIATTR_KPARAM_INFO
	.align		4
.L_19229:
        /*00c8*/ 	.byte	0x04, 0x17
        /*00ca*/ 	.short	(.L_19231 - .L_19230)
.L_19230:
        /*00cc*/ 	.word	0x00000000
        /*00d0*/ 	.short	0x0007
        /*00d2*/ 	.short	0x0030
        /*00d4*/ 	.byte	0x00, 0xf5, 0x21, 0x00


	//----- nvinfo : EIATTR_KPARAM_INFO
	.align		4
.L_19231:
        /*00d8*/ 	.byte	0x04, 0x17
        /*00da*/ 	.short	(.L_19233 - .L_19232)
.L_19232:
        /*00dc*/ 	.word	0x00000000
        /*00e0*/ 	.short	0x0006
        /*00e2*/ 	.short	0x0028
        /*00e4*/ 	.byte	0x00, 0xf5, 0x21, 0x00


	//----- nvinfo : EIATTR_KPARAM_INFO
	.align		4
.L_19233:
        /*00e8*/ 	.byte	0x04, 0x17
        /*00ea*/ 	.short	(.L_19235 - .L_19234)
.L_19234:
        /*00ec*/ 	.word	0x00000000
        /*00f0*/ 	.short	0x0005
        /*00f2*/ 	.short	0x0024
        /*00f4*/ 	.byte	0x00, 0xf0, 0x11, 0x00


	//----- nvinfo : EIATTR_KPARAM_INFO
	.align		4
.L_19235:
        /*00f8*/ 	.byte	0x04, 0x17
        /*00fa*/ 	.short	(.L_19237 - .L_19236)
.L_19236:
        /*00fc*/ 	.word	0x00000000
        /*0100*/ 	.short	0x0004
        /*0102*/ 	.short	0x0020
        /*0104*/ 	.byte	0x00, 0xf0, 0x11, 0x00


	//----- nvinfo : EIATTR_KPARAM_INFO
	.align		4
.L_19237:
        /*0108*/ 	.byte	0x04, 0x17
        /*010a*/ 	.short	(.L_19239 - .L_19238)
.L_19238:
        /*010c*/ 	.word	0x00000000
        /*0110*/ 	.short	0x0003
        /*0112*/ 	.short	0x0018
        /*0114*/ 	.byte	0x00, 0xf5, 0x21, 0x00


	//----- nvinfo : EIATTR_KPARAM_INFO
	.align		4
.L_19239:
        /*0118*/ 	.byte	0x04, 0x17
        /*011a*/ 	.short	(.L_19241 - .L_19240)
.L_19240:
        /*011c*/ 	.word	0x00000000
        /*0120*/ 	.short	0x0002
        /*0122*/ 	.short	0x0010
        /*0124*/ 	.byte	0x00, 0xf5, 0x21, 0x00


	//----- nvinfo : EIATTR_KPARAM_INFO
	.align		4
.L_19241:
        /*0128*/ 	.byte	0x04, 0x17
        /*012a*/ 	.short	(.L_19243 - .L_19242)
.L_19242:
        /*012c*/ 	.word	0x00000000
        /*0130*/ 	.short	0x0001
        /*0132*/ 	.short	0x0008
        /*0134*/ 	.byte	0x00, 0xf5, 0x21, 0x00


	//----- nvinfo : EIATTR_KPARAM_INFO
	.align		4
.L_19243:
        /*0138*/ 	.byte	0x04, 0x17
        /*013a*/ 	.short	(.L_19245 - .L_19244)
.L_19244:
        /*013c*/ 	.word	0x00000000
        /*0140*/ 	.short	0x0000
        /*0142*/ 	.short	0x0000
        /*0144*/ 	.byte	0x00, 0xf5, 0x21, 0x00


	//----- nvinfo : EIATTR_SPARSE_MMA_MASK
	.align		4
.L_19245:
        /*0148*/ 	.byte	0x03, 0x50
        /*014a*/ 	.short	0x0000


	//----- nvinfo : EIATTR_MAXREG_COUNT
	.align		4
        /*014c*/ 	.byte	0x03, 0x1b
        /*014e*/ 	.short	0x00ff


	//----- nvinfo : EIATTR_NUM_BARRIERS
	.align		4
        /*0150*/ 	.byte	0x02, 0x4c
        /*0152*/ 	.byte	0x01
	.zero		1


	//----- nvinfo : EIATTR_EXTERNS
	.align		4
        /*0154*/ 	.byte	0x04, 0x0f
        /*0156*/ 	.short	(.L_19247 - .L_19246)


	//   ....[0]....
	.align		4
.L_19246:
        /*0158*/ 	.word	index@(__assertfail)


	//----- nvinfo : EIATTR_MERCURY_ISA_VERSION
	.align		4
.L_19247:
        /*015c*/ 	.byte	0x03, 0x5f
        /*015e*/ 	.short	0x0101


	//----- nvinfo : EIATTR_COOP_GROUP_MASK_REGIDS
	.align		4
        /*0160*/ 	.byte	0x04, 0x29
        /*0162*/ 	.short	(.L_19249 - .L_19248)


	//   ....[0]....
.L_19248:
        /*0164*/ 	.word	0xffffffff


	//   ....[1]....
        /*0168*/ 	.word	0xffffffff


	//   ....[2]....
        /*016c*/ 	.word	0xffffffff


	//   ....[3]....
        /*0170*/ 	.word	0xffffffff


	//   ....[4]....
        /*0174*/ 	.word	0xffffffff


	//   ....[5]....
        /*0178*/ 	.word	0xffffffff


	//   ....[6]....
        /*017c*/ 	.word	0xffffffff


	//   ....[7]....
        /*0180*/ 	.word	0xffffffff


	//   ....[8]....
        /*0184*/ 	.word	0xffffffff


	//   ....[9]....
        /*0188*/ 	.word	0xffffffff


	//   ....[10]....
        /*018c*/ 	.word	0xffffffff


	//   ....[11]....
        /*0190*/ 	.word	0xffffffff


	//   ....[12]....
        /*0194*/ 	.word	0xffffffff


	//   ....[13]....
        /*0198*/ 	.word	0xffffffff


	//   ....[14]....
        /*019c*/ 	.word	0xffffffff


	//   ....[15]....
        /*01a0*/ 	.word	0xffffffff


	//   ....[16]....
        /*01a4*/ 	.word	0xffffffff


	//   ....[17]....
        /*01a8*/ 	.word	0xffffffff


	//   ....[18]....
        /*01ac*/ 	.word	0xffffffff


	//   ....[19]....
        /*01b0*/ 	.word	0xffffffff


	//   ....[20]....
        /*01b4*/ 	.word	0xffffffff


	//   ....[21]....
        /*01b8*/ 	.word	0xffffffff


	//   ....[22]....
        /*01bc*/ 	.word	0xffffffff


	//   ....[23]....
        /*01c0*/ 	.word	0xffffffff


	//   ....[24]....
        /*01c4*/ 	.word	0xffffffff


	//   ....[25]....
        /*01c8*/ 	.word	0xffffffff


	//   ....[26]....
        /*01cc*/ 	.word	0xffffffff


	//   ....[27]....
        /*01d0*/ 	.word	0xffffffff


	//   ....[28]....
        /*01d4*/ 	.word	0xffffffff


	//   ....[29]....
        /*01d8*/ 	.word	0xffffffff


	//   ....[30]....
        /*01dc*/ 	.word	0xffffffff


	//   ....[31]....
        /*01e0*/ 	.word	0xffffffff


	//   ....[32]....
        /*01e4*/ 	.word	0xffffffff


	//   ....[33]....
        /*01e8*/ 	.word	0xffffffff


	//   ....[34]....
        /*01ec*/ 	.word	0xffffffff


	//   ....[35]....
        /*01f0*/ 	.word	0xffffffff


	//   ....[36]....
        /*01f4*/ 	.word	0xffffffff


	//   ....[37]....
        /*01f8*/ 	.word	0xffffffff


	//   ....[38]....
        /*01fc*/ 	.word	0xffffffff


	//   ....[39]....
        /*0200*/ 	.word	0xffffffff


	//   ....[40]....
        /*0204*/ 	.word	0xffffffff


	//   ....[41]....
        /*0208*/ 	.word	0xffffffff


	//   ....[42]....
        /*020c*/ 	.word	0xffffffff


	//   ....[43]....
        /*0210*/ 	.word	0xffffffff


	//   ....[44]....
        /*0214*/ 	.word	0xffffffff


	//   ....[45]....
        /*0218*/ 	.word	0xffffffff


	//   ....[46]....
        /*021c*/ 	.word	0xffffffff


	//   ....[47]....
        /*0220*/ 	.word	0xffffffff


	//   ....[48]....
        /*0224*/ 	.word	0xffffffff


	//   ....[49]....
        /*0228*/ 	.word	0xffffffff


	//   ....[50]....
        /*022c*/ 	.word	0xffffffff


	//   ....[51]....
        /*0230*/ 	.word	0xffffffff


	//   ....[52]....
        /*0234*/ 	.word	0xffffffff


	//   ....[53]....
        /*0238*/ 	.word	0xffffffff


	//   ....[54]....
        /*023c*/ 	.word	0xffffffff


	//   ....[55]....
        /*0240*/ 	.word	0xffffffff


	//   ....[56]....
        /*0244*/ 	.word	0xffffffff


	//   ....[57]....
        /*0248*/ 	.word	0xffffffff


	//   ....[58]....
        /*024c*/ 	.word	0xffffffff


	//   ....[59]....
        /*0250*/ 	.word	0xffffffff


	//   ....[60]....
        /*0254*/ 	.word	0xffffffff


	//   ....[61]....
        /*0258*/ 	.word	0xffffffff


	//   ....[62]....
        /*025c*/ 	.word	0xffffffff


	//   ....[63]....
        /*0260*/ 	.word	0xffffffff


	//   ....[64]....
        /*0264*/ 	.word	0xffffffff


	//   ....[65]....
        /*0268*/ 	.word	0xffffffff


	//   ....[66]....
        /*026c*/ 	.word	0xffffffff


	//   ....[67]....
        /*0270*/ 	.word	0xffffffff


	//   ....[68]....
        /*0274*/ 	.word	0xffffffff


	//   ....[69]....
        /*0278*/ 	.word	0xffffffff


	//   ....[70]....
        /*027c*/ 	.word	0xffffffff


	//   ....[71]....
        /*0280*/ 	.word	0xffffffff


	//   ....[72]....
        /*0284*/ 	.word	0xffffffff


	//   ....[73]....
        /*0288*/ 	.word	0xffffffff


	//   ....[74]....
        /*028c*/ 	.word	0xffffffff


	//   ....[75]....
        /*0290*/ 	.word	0xffffffff


	//   ....[76]....
        /*0294*/ 	.word	0xffffffff


	//   ....[77]....
        /*0298*/ 	.word	0xffffffff


	//   ....[78]....
        /*029c*/ 	.word	0xffffffff


	//   ....[79]....
        /*02a0*/ 	.word	0xffffffff


	//   ....[80]....
        /*02a4*/ 	.word	0xffffffff


	//   ....[81]....
        /*02a8*/ 	.word	0xffffffff


	//   ....[82]....
        /*02ac*/ 	.word	0xffffffff


	//   ....[83]....
        /*02b0*/ 	.word	0xffffffff


	//   ....[84]....
        /*02b4*/ 	.word	0xffffffff


	//   ....[85]....
        /*02b8*/ 	.word	0xffffffff


	//   ....[86]....
        /*02bc*/ 	.word	0xffffffff


	//   ....[87]....
        /*02c0*/ 	.word	0xffffffff


	//   ....[88]....
        /*02c4*/ 	.word	0xffffffff


	//   ....[89]....
        /*02c8*/ 	.word	0xffffffff


	//   ....[90]....
        /*02cc*/ 	.word	0xffffffff


	//   ....[91]....
        /*02d0*/ 	.word	0xffffffff


	//   ....[92]....
        /*02d4*/ 	.word	0xffffffff


	//   ....[93]....
        /*02d8*/ 	.word	0xffffffff


	//   ....[94]....
        /*02dc*/ 	.word	0xffffffff


	//   ....[95]....
        /*02e0*/ 	.word	0xffffffff


	//   ....[96]....
        /*02e4*/ 	.word	0xffffffff


	//   ....[97]....
        /*02e8*/ 	.word	0xffffffff


	//   ....[98]....
        /*02ec*/ 	.word	0xffffffff


	//   ....[99]....
        /*02f0*/ 	.word	0xffffffff


	//   ....[100]....
        /*02f4*/ 	.word	0xffffffff


	//   ....[101]....
        /*02f8*/ 	.word	0xffffffff


	//   ....[102]....
        /*02fc*/ 	.word	0xffffffff


	//   ....[103]....
        /*0300*/ 	.word	0xffffffff


	//   ....[104]....
        /*0304*/ 	.word	0xffffffff


	//   ....[105]....
        /*0308*/ 	.word	0xffffffff


	//   ....[106]....
        /*030c*/ 	.word	0xffffffff


	//   ....[107]....
        /*0310*/ 	.word	0xffffffff


	//   ....[108]....
        /*0314*/ 	.word	0xffffffff


	//   ....[109]....
        /*0318*/ 	.word	0xffffffff


	//   ....[110]....
        /*031c*/ 	.word	0xffffffff


	//   ....[111]....
        /*0320*/ 	.word	0xffffffff


	//   ....[112]....
        /*0324*/ 	.word	0x0500000f


	//   ....[113]....
        /*0328*/ 	.word	0x0500000f


	//   ....[114]....
        /*032c*/ 	.word	0x0500000f


	//   ....[115]....
        /*0330*/ 	.word	0x0500000f


	//   ....[116]....
        /*0334*/ 	.word	0x0500000f


	//   ....[117]....
        /*0338*/ 	.word	0x0500000f


	//   ....[118]....
        /*033c*/ 	.word	0x0500000f


	//   ....[119]....
        /*0340*/ 	.word	0x0500000f


	//   ....[120]....
        /*0344*/ 	.word	0x0500000f


	//   ....[121]....
        /*0348*/ 	.word	0x0500000f


	//   ....[122]....
        /*034c*/ 	.word	0x0500000f


	//   ....[123]....
        /*0350*/ 	.word	0x0500000f


	//   ....[124]....
        /*0354*/ 	.word	0x0500000f


	//   ....[125]....
        /*0358*/ 	.word	0x0500000f


	//   ....[126]....
        /*035c*/ 	.word	0x0500000f


	//   ....[127]....
        /*0360*/ 	.word	0x0500000f


	//   ....[128]....
        /*0364*/ 	.word	0x0500000f


	//   ....[129]....
        /*0368*/ 	.word	0x0500000f


	//   ....[130]....
        /*036c*/ 	.word	0x0500000f


	//   ....[131]....
        /*0370*/ 	.word	0x0500000f


	//   ....[132]....
        /*0374*/ 	.word	0x0500000f


	//   ....[133]....
        /*0378*/ 	.word	0x0500000f


	//   ....[134]....
        /*037c*/ 	.word	0x0500000f


	//   ....[135]....
        /*0380*/ 	.word	0x0500000f


	//   ....[136]....
        /*0384*/ 	.word	0x0500000f


	//   ....[137]....
        /*0388*/ 	.word	0x0500000f


	//   ....[138]....
        /*038c*/ 	.word	0x0500000f


	//   ....[139]....
        /*0390*/ 	.word	0x0500000f


	//   ....[140]....
        /*0394*/ 	.word	0x0500000f


	//   ....[141]....
        /*0398*/ 	.word	0x0500000f


	//   ....[142]....
        /*039c*/ 	.word	0x0500000f


	//   ....[143]....
        /*03a0*/ 	.word	0x0500000f


	//   ....[144]....
        /*03a4*/ 	.word	0x0500000f


	//   ....[145]....
        /*03a8*/ 	.word	0x0500000f


	//   ....[146]....
        /*03ac*/ 	.word	0x0500000f


	//   ....[147]....
        /*03b0*/ 	.word	0x0500000f


	//   ....[148]....
        /*03b4*/ 	.word	0x0500000f


	//   ....[149]....
        /*03b8*/ 	.word	0x0500000f


	//   ....[150]....
        /*03bc*/ 	.word	0x0500000f


	//   ....[151]....
        /*03c0*/ 	.word	0x0500000f


	//   ....[152]....
        /*03c4*/ 	.word	0x0500000f


	//   ....[153]....
        /*03c8*/ 	.word	0x0500000f


	//   ....[154]....
        /*03cc*/ 	.word	0x0500000f


	//   ....[155]....
        /*03d0*/ 	.word	0x0500000f


	//   ....[156]....
        /*03d4*/ 	.word	0x0500000f


	//   ....[157]....
        /*03d8*/ 	.word	0x0500000f


	//   ....[158]....
        /*03dc*/ 	.word	0x0500000f


	//   ....[159]....
        /*03e0*/ 	.word	0x0500000f


	//   ....[160]....
        /*03e4*/ 	.word	0x0500000f


	//   ....[161]....
        /*03e8*/ 	.word	0x0500000f


	//   ....[162]....
        /*03ec*/ 	.word	0x0500000f


	//   ....[163]....
        /*03f0*/ 	.word	0x0500000f


	//   ....[164]....
        /*03f4*/ 	.word	0x0500000f


	//   ....[165]....
        /*03f8*/ 	.word	0x0500000f


	//   ....[166]....
        /*03fc*/ 	.word	0x0500000f


	//   ....[167]....
        /*0400*/ 	.word	0x0500000f


	//   ....[168]....
        /*0404*/ 	.word	0x0500000f


	//   ....[169]....
        /*0408*/ 	.word	0x0500000f


	//   ....[170]....
        /*040c*/ 	.word	0x0500000f


	//   ....[171]....
        /*0410*/ 	.word	0x0500000f


	//   ....[172]....
        /*0414*/ 	.word	0x0500000f


	//   ....[173]....
        /*0418*/ 	.word	0x0500000f


	//   ....[174]....
        /*041c*/ 	.word	0x0500000f


	//   ....[175]....
        /*0420*/ 	.word	0x0500000f


	//   ....[176]....
        /*0424*/ 	.word	0x0500000f


	//   ....[177]....
        /*0428*/ 	.word	0x0500000f


	//   ....[178]....
        /*042c*/ 	.word	0x0500000f


	//   ....[179]....
        /*0430*/ 	.word	0x0500000f


	//   ....[180]....
        /*0434*/ 	.word	0x0500000f


	//   ....[181]....
        /*0438*/ 	.word	0x0500000f


	//   ....[182]....
        /*043c*/ 	.word	0x0500000f


	//   ....[183]....
        /*0440*/ 	.word	0x0500000f


	//   ....[184]....
        /*0444*/ 	.word	0x0500000f


	//   ....[185]....
        /*0448*/ 	.word	0x0500000f


	//   ....[186]....
        /*044c*/ 	.word	0x0500000f


	//   ....[187]....
        /*0450*/ 	.word	0x0500000f


	//   ....[188]....
        /*0454*/ 	.word	0x0500000f


	//   ....[189]....
        /*0458*/ 	.word	0x0500000f


	//   ....[190]....
        /*045c*/ 	.word	0x0500000f


	//   ....[191]....
        /*0460*/ 	.word	0x0500000f


	//   ....[192]....
        /*0464*/ 	.word	0x0500000f


	//   ....[193]....
        /*0468*/ 	.word	0x0500000f


	//   ....[194]....
        /*046c*/ 	.word	0x0500000f


	//   ....[195]....
        /*0470*/ 	.word	0x0500000f


	//   ....[196]....
        /*0474*/ 	.word	0x0500000f


	//   ....[197]....
        /*0478*/ 	.word	0x0500000f


	//   ....[198]....
        /*047c*/ 	.word	0x0500000f


	//   ....[199]....
        /*0480*/ 	.word	0x0500000f


	//   ....[200]....
        /*0484*/ 	.word	0x0500000f


	//   ....[201]....
        /*0488*/ 	.word	0x0500000f


	//   ....[202]....
        /*048c*/ 	.word	0x0500000f


	//   ....[203]....
        /*0490*/ 	.word	0x0500000f


	//   ....[204]....
        /*0494*/ 	.word	0x0500000f


	//   ....[205]....
        /*0498*/ 	.word	0x0500000f


	//   ....[206]....
        /*049c*/ 	.word	0x0500000f


	//   ....[207]....
        /*04a0*/ 	.word	0x0500000f


	//   ....[208]....
        /*04a4*/ 	.word	0x0500000f


	//   ....[209]....
        /*04a8*/ 	.word	0x0500000f


	//   ....[210]....
        /*04ac*/ 	.word	0x0500000f


	//   ....[211]....
        /*04b0*/ 	.word	0x0500000f


	//   ....[212]....
        /*04b4*/ 	.word	0x0500000f


	//   ....[213]....
        /*04b8*/ 	.word	0x0500000f


	//   ....[214]....
        /*04bc*/ 	.word	0x0500000f


	//   ....[215]....
        /*04c0*/ 	.word	0x0500000f


	//   ....[216]....
        /*04c4*/ 	.word	0x0500000f


	//   ....[217]....
        /*04c8*/ 	.word	0x0500000f


	//   ....[218]....
        /*04cc*/ 	.word	0x0500000f


	//   ....[219]....
        /*04d0*/ 	.word	0x0500000f


	//   ....[220]....
        /*04d4*/ 	.word	0x0500000f


	//   ....[221]....
        /*04d8*/ 	.word	0x0500000f


	//   ....[222]....
        /*04dc*/ 	.word	0x0500000f


	//   ....[223]....
        /*04e0*/ 	.word	0x0500000f


	//   ....[224]....
        /*04e4*/ 	.word	0x0500000f


	//   ....[225]....
        /*04e8*/ 	.word	0x0500000f


	//   ....[226]....
        /*04ec*/ 	.word	0x0500000f


	//   ....[227]....
        /*04f0*/ 	.word	0x0500000f


	//   ....[228]....
        /*04f4*/ 	.word	0x0500000f


	//   ....[229]....
        /*04f8*/ 	.word	0x0500000f


	//   ....[230]....
        /*04fc*/ 	.word	0x0500000f


	//   ....[231]....
        /*0500*/ 	.word	0x0500000f


	//   ....[232]....
        /*0504*/ 	.word	0x0500000f


	//   ....[233]....
        /*0508*/ 	.word	0x0500000f


	//   ....[234]....
        /*050c*/ 	.word	0x0500000f


	//   ....[235]....
        /*0510*/ 	.word	0x0500000f


	//   ....[236]....
        /*0514*/ 	.word	0x0500000f


	//   ....[237]....
        /*0518*/ 	.word	0x0500000f


	//   ....[238]....
        /*051c*/ 	.word	0x0500000f


	//   ....[239]....
        /*0520*/ 	.word	0x0500000f


	//   ....[240]....
        /*0524*/ 	.word	0x0500000f


	//   ....[241]....
        /*0528*/ 	.word	0x0500000f


	//   ....[242]....
        /*052c*/ 	.word	0x0500000f


	//   ....[243]....
        /*0530*/ 	.word	0x0500000f


	//   ....[244]....
        /*0534*/ 	.word	0x0500000f


	//   ....[245]....
        /*0538*/ 	.word	0x0500000f


	//   ....[246]....
        /*053c*/ 	.word	0x0500000f


	//   ....[247]....
        /*0540*/ 	.word	0x0500000f


	//   ....[248]....
        /*0544*/ 	.word	0x0500000f


	//   ....[249]....
        /*0548*/ 	.word	0x0500000f


	//   ....[250]....
        /*054c*/ 	.word	0x0500000f


	//   ....[251]....
        /*0550*/ 	.word	0x0500000f


	//   ....[252]....
        /*0554*/ 	.word	0x0500000f


	//   ....[253]....
        /*0558*/ 	.word	0x0500000f


	//   ....[254]....
        /*055c*/ 	.word	0x0500000f


	//   ....[255]....
        /*0560*/ 	.word	0x0500000f


	//   ....[0]....
        /*0564*/ 	.word	0x0500000f


	//   ....[1]....
        /*0568*/ 	.word	0x0500000f


	//   ....[2]....
        /*056c*/ 	.word	0x0500000f


	//   ....[3]....
        /*0570*/ 	.word	0x0500000f


	//   ....[4]....
        /*0574*/ 	.word	0x0500000f


	//----- nvinfo : EIATTR_COOP_GROUP_INSTR_OFFSETS
	.align		4
.L_19249:
        /*0578*/ 	.byte	0x04, 0x28
        /*057a*/ 	.short	(.L_19251 - .L_19250)


	//   ....[0]....
.L_19250:
        /*057c*/ 	.word	0x00000ab0


	//   ....[1]....
        /*0580*/ 	.word	0x00000ad0


	//   ....[2]....
        /*0584*/ 	.word	0x00000af0


	//   ....[3]....
        /*0588*/ 	.word	0x00000b10


	//   ....[4]....
        /*058c*/ 	.word	0x00000b30


	//   ....[5]....
        /*0590*/ 	.word	0x00000c30


	//   ....[6]....
        /*0594*/ 	.word	0x00000c60


	//   ....[7]....
        /*0598*/ 	.word	0x00000c80


	//   ....[8]....
        /*059c*/ 	.word	0x00001ab0


	//   ....[9]....
        /*05a0*/ 	.word	0x00001af0


	//   ....[10]....
        /*05a4*/ 	.word	0x00001b10


	//   ....[11]....
        /*05a8*/ 	.word	0x00001b30


	//   ....[12]....
        /*05ac*/ 	.word	0x00001b50


	//   ....[13]....
        /*05b0*/ 	.word	0x00001ba0


	//   ....[14]....
        /*05b4*/ 	.word	0x00001bc0


	//   ....[15]....
        /*05b8*/ 	.word	0x00001be0


	//   ....[16]....
        /*05bc*/ 	.word	0x00002ab0


	//   ....[17]....
        /*05c0*/ 	.word	0x00002af0


	//   ....[18]....
        /*05c4*/ 	.word	0x00002b30


	//   ....[19]....
        /*05c8*/ 	.word	0x00002b70


	//   ....[20]....
        /*05cc*/ 	.word	0x00002bb0


	//   ....[21]....
        /*05d0*/ 	.word	0x00002bf0


	//   ....[22]....
        /*05d4*/ 	.word	0x00002c50


	//   ....[23]....
        /*05d8*/ 	.word	0x00002ca0


	//   ....[24]....
        /*05dc*/ 	.word	0x00002ce0


	//   ....[25]....
        /*05e0*/ 	.word	0x00002d20


	//   ....[26]....
        /*05e4*/ 	.word	0x00002d60


	//   ....[27]....
        /*05e8*/ 	.word	0x00002da0


	//   ....[28]....
        /*05ec*/ 	.word	0x00002de0


	//   ....[29]....
        /*05f0*/ 	.word	0x00002e20


	//   ....[30]....
        /*05f4*/ 	.word	0x00002e60


	//   ....[31]....
        /*05f8*/ 	.word	0x00002ea0


	//   ....[32]....
        /*05fc*/ 	.word	0x00002ee0


	//   ....[33]....
        /*0600*/ 	.word	0x00002f20


	//   ....[34]....
        /*0604*/ 	.word	0x00002f60


	//   ....[35]....
        /*0608*/ 	.word	0x00002fa0


	//   ....[36]....
        /*060c*/ 	.word	0x00002fe0


	//   ....[37]....
        /*0610*/ 	.word	0x00003020


	//   ....[38]....
        /*0614*/ 	.word	0x00003060


	//   ....[39]....
        /*0618*/ 	.word	0x000030a0


	//   ....[40]....
        /*061c*/ 	.word	0x000030e0


	//   ....[41]....
        /*0620*/ 	.word	0x00003120


	//   ....[42]....
        /*0624*/ 	.word	0x00003150


	//   ....[43]....
        /*0628*/ 	.word	0x00003180


	//   ....[44]....
        /*062c*/ 	.word	0x000031c0


	//   ....[45]....
        /*0630*/ 	.word	0x000031e0


	//   ....[46]....
        /*0634*/ 	.word	0x00003200


	//   ....[47]....
        /*0638*/ 	.word	0x00003230


	//   ....[48]....
        /*063c*/ 	.word	0x00003260


	//   ....[49]....
        /*0640*/ 	.word	0x000032b0


	//   ....[50]....
        /*0644*/ 	.word	0x000032d0


	//   ....[51]....
        /*0648*/ 	.word	0x000032f0


	//   ....[52]....
        /*064c*/ 	.word	0x00003310


	//   ....[53]....
        /*0650*/ 	.word	0x00003340


	//   ....[54]....
        /*0654*/ 	.word	0x00003370


	//   ....[55]....
        /*0658*/ 	.word	0x00003380


	//   ....[56]....
        /*065c*/ 	.word	0x000033a0


	//   ....[57]....
        /*0660*/ 	.word	0x000033c0


	//   ....[58]....
        /*0664*/ 	.word	0x000033f0


	//   ....[59]....
        /*0668*/ 	.word	0x00003410


	//   ....[60]....
        /*066c*/ 	.word	0x00003430


	//   ....[61]....
        /*0670*/ 	.word	0x00003450


	//   ....[62]....
        /*0674*/ 	.word	0x00003470


	//   ....[63]....
        /*0678*/ 	.word	0x00003490


	//   ....[64]....
        /*067c*/ 	.word	0x000034b0


	//   ....[65]....
        /*0680*/ 	.word	0x000034d0


	//   ....[66]....
        /*0684*/ 	.word	0x00003500


	//   ....[67]....
        /*0688*/ 	.word	0x00003520


	//   ....[68]....
        /*068c*/ 	.word	0x00003540


	//   ....[69]....
        /*0690*/ 	.word	0x00003560


	//   ....[70]....
        /*0694*/ 	.word	0x00003580


	//   ....[71]....
        /*0698*/ 	.word	0x000035a0


	//   ....[72]....
        /*069c*/ 	.word	0x000035c0


	//   ....[73]....
        /*06a0*/ 	.word	0x000035e0


	//   ....[74]....
        /*06a4*/ 	.word	0x00003600


	//   ....[75]....
        /*06a8*/ 	.word	0x00003620


	//   ....[76]....
        /*06ac*/ 	.word	0x00003640


	//   ....[77]....
        /*06b0*/ 	.word	0x00003660


	//   ....[78]....
        /*06b4*/ 	.word	0x00003680


	//   ....[79]....
        /*06b8*/ 	.word	0x000036a0


	//   ....[80]....
        /*06bc*/ 	.word	0x000036c0


	//   ....[81]....
        /*06c0*/ 	.word	0x000036e0


	//   ....[82]....
        /*06c4*/ 	.word	0x00003700


	//   ....[83]....
        /*06c8*/ 	.word	0x00003720


	//   ....[84]....
        /*06cc*/ 	.word	0x00003740


	//   ....[85]....
        /*06d0*/ 	.word	0x00003760


	//   ....[86]....
        /*06d4*/ 	.word	0x00003780


	//   ....[87]....
        /*06d8*/ 	.word	0x000037a0


	//   ....[88]....
        /*06dc*/ 	.word	0x000037c0


	//   ....[89]....
        /*06e0*/ 	.word	0x000037e0


	//   ....[90]....
        /*06e4*/ 	.word	0x00003800


	//   ....[91]....
        /*06e8*/ 	.word	0x00003820


	//   ....[92]....
        /*06ec*/ 	.word	0x00003840


	//   ....[93]....
        /*06f0*/ 	.word	0x00003860


	//   ....[94]....
        /*06f4*/ 	.word	0x00003890


	//   ....[95]....
        /*06f8*/ 	.word	0x000038b0


	//   ....[96]....
        /*06fc*/ 	.word	0x000038d0


	//   ....[97]....
        /*0700*/ 	.word	0x000038f0


	//   ....[98]....
        /*0704*/ 	.word	0x00003910


	//   ....[99]....
        /*0708*/ 	.word	0x00003940


	//   ....[100]....
        /*070c*/ 	.word	0x00003960


	//   ....[101]....
        /*0710*/ 	.word	0x00003980


	//   ....[102]....
        /*0714*/ 	.word	0x000039a0


	//   ....[103]....
        /*0718*/ 	.word	0x000039c0


	//   ....[104]....
        /*071c*/ 	.word	0x000039e0


	//   ....[105]....
        /*0720*/ 	.word	0x00003a00


	//   ....[106]....
        /*0724*/ 	.word	0x00003a20


	//   ....[107]....
        /*0728*/ 	.word	0x00003a40


	//   ....[108]....
        /*072c*/ 	.word	0x00003a60


	//   ....[109]....
        /*0730*/ 	.word	0x00003a80


	//   ....[110]....
        /*0734*/ 	.word	0x00003aa0


	//   ....[111]....
        /*0738*/ 	.word	0x00003ac0


	//   ....[112]....
        /*073c*/ 	.word	0x000056b0


	//   ....[113]....
        /*0740*/ 	.word	0x00005710


	//   ....[114]....
        /*0744*/ 	.word	0x00005770


	//   ....[115]....
        /*0748*/ 	.word	0x000057d0


	//   ....[116]....
        /*074c*/ 	.word	0x00005830


	//   ....[117]....
        /*0750*/ 	.word	0x000058b0


	//   ....[118]....
        /*0754*/ 	.word	0x00005910


	//   ....[119]....
        /*0758*/ 	.word	0x00005970


	//   ....[120]....
        /*075c*/ 	.word	0x000059d0


	//   ....[121]....
        /*0760*/ 	.word	0x00005a50


	//   ....[122]....
        /*0764*/ 	.word	0x00005ac0


	//   ....[123]....
        /*0768*/ 	.word	0x00005b20


	//   ....[124]....
        /*076c*/ 	.word	0x00005ba0


	//   ....[125]....
        /*0770*/ 	.word	0x00005c10


	//   ....[126]....
        /*0774*/ 	.word	0x00005c70


	//   ....[127]....
        /*0778*/ 	.word	0x00005cf0


	//   ....[128]....
        /*077c*/ 	.word	0x00005d60


	//   ....[129]....
        /*0780*/ 	.word	0x00005dc0


	//   ....[130]....
        /*0784*/ 	.word	0x00005e40


	//   ....[131]....
        /*0788*/ 	.word	0x00005eb0


	//   ....[132]....
        /*078c*/ 	.word	0x00005f10


	//   ....[133]....
        /*0790*/ 	.word	0x00005f90


	//   ....[134]....
        /*0794*/ 	.word	0x00006000


	//   ....[135]....
        /*0798*/ 	.word	0x00006060


	//   ....[136]....
        /*079c*/ 	.word	0x000060e0


	//   ....[137]....
        /*07a0*/ 	.word	0x00006150


	//   ....[138]....
        /*07a4*/ 	.word	0x000061b0


	//   ....[139]....
        /*07a8*/ 	.word	0x00006230


	//   ....[140]....
        /*07ac*/ 	.word	0x000062a0


	//   ....[141]....
        /*07b0*/ 	.word	0x00006300


	//   ....[142]....
        /*07b4*/ 	.word	0x00006380


	//   ....[143]....
        /*07b8*/ 	.word	0x000063f0


	//   ....[144]....
        /*07bc*/ 	.word	0x00006450


	//   ....[145]....
        /*07c0*/ 	.word	0x000064d0


	//   ....[146]....
        /*07c4*/ 	.word	0x00006540


	//   ....[147]....
        /*07c8*/ 	.word	0x000065a0


	//   ....[148]....
        /*07cc*/ 	.word	0x00006620


	//   ....[149]....
        /*07d0*/ 	.word	0x00006690


	//   ....[150]....
        /*07d4*/ 	.word	0x000066f0


	//   ....[151]....
        /*07d8*/ 	.word	0x00006770


	//   ....[152]....
        /*07dc*/ 	.word	0x000067e0


	//   ....[153]....
        /*07e0*/ 	.word	0x00006840


	//   ....[154]....
        /*07e4*/ 	.word	0x000068c0


	//   ....[155]....
        /*07e8*/ 	.word	0x00006930


	//   ....[156]....
        /*07ec*/ 	.word	0x00006990


	//   ....[157]....
        /*07f0*/ 	.word	0x00006a10


	//   ....[158]....
        /*07f4*/ 	.word	0x00006a80


	//   ....[159]....
        /*07f8*/ 	.word	0x00006ae0


	//   ....[160]....
        /*07fc*/ 	.word	0x00006b60


	//   ....[161]....
        /*0800*/ 	.word	0x00006bd0


	//   ....[162]....
        /*0804*/ 	.word	0x00006c30


	//   ....[163]....
        /*0808*/ 	.word	0x00006cb0


	//   ....[164]....
        /*080c*/ 	.word	0x00006d20


	//   ....[165]....
        /*0810*/ 	.word	0x00006d80


	//   ....[166]....
        /*0814*/ 	.word	0x00006e00


	//   ....[167]....
        /*0818*/ 	.word	0x00006e70


	//   ....[168]....
        /*081c*/ 	.word	0x00006ed0


	//   ....[169]....
        /*0820*/ 	.word	0x00006f50


	//   ....[170]....
        /*0824*/ 	.word	0x00006fc0


	//   ....[171]....
        /*0828*/ 	.word	0x00007020


	//   ....[172]....
        /*082c*/ 	.word	0x000070a0


	//   ....[173]....
        /*0830*/ 	.word	0x00007110


	//   ....[174]....
        /*0834*/ 	.word	0x00007170


	//   ....[175]....
        /*0838*/ 	.word	0x000071f0


	//   ....[176]....
        /*083c*/ 	.word	0x00007260


	//   ....[177]....
        /*0840*/ 	.word	0x000072c0


	//   ....[178]....
        /*0844*/ 	.word	0x00007340


	//   ....[179]....
        /*0848*/ 	.word	0x000073b0


	//   ....[180]....
        /*084c*/ 	.word	0x00007410


	//   ....[181]....
        /*0850*/ 	.word	0x00007490


	//   ....[182]....
        /*0854*/ 	.word	0x00007500


	//   ....[183]....
        /*0858*/ 	.word	0x00007560


	//   ....[184]....
        /*085c*/ 	.word	0x000075e0


	//   ....[185]....
        /*0860*/ 	.word	0x00007650


	//   ....[186]....
        /*0864*/ 	.word	0x000076b0


	//   ....[187]....
        /*0868*/ 	.word	0x00007730


	//   ....[188]....
        /*086c*/ 	.word	0x000077a0


	//   ....[189]....
        /*0870*/ 	.word	0x00007800


	//   ....[190]....
        /*0874*/ 	.word	0x00007880


	//   ....[191]....
        /*0878*/ 	.word	0x000078f0


	//   ....[192]....
        /*087c*/ 	.word	0x00007950


	//   ....[193]....
        /*0880*/ 	.word	0x000079d0


	//   ....[194]....
        /*0884*/ 	.word	0x00007a40


	//   ....[195]....
        /*0888*/ 	.word	0x00007aa0


	//   ....[196]....
        /*088c*/ 	.word	0x00007b20


	//   ....[197]....
        /*0890*/ 	.word	0x00007b90


	//   ....[198]....
        /*0894*/ 	.word	0x00007bf0


	//   ....[199]....
        /*0898*/ 	.word	0x00007c70


	//   ....[200]....
        /*089c*/ 	.word	0x00007ce0


	//   ....[201]....
        /*08a0*/ 	.word	0x00007d40


	//   ....[202]....
        /*08a4*/ 	.word	0x00007dc0


	//   ....[203]....
        /*08a8*/ 	.word	0x00007e30


	//   ....[204]....
        /*08ac*/ 	.word	0x00007e90


	//   ....[205]....
        /*08b0*/ 	.word	0x00007f10


	//   ....[206]....
        /*08b4*/ 	.word	0x00007f80


	//   ....[207]....
        /*08b8*/ 	.word	0x00007fe0


	//   ....[208]....
        /*08bc*/ 	.word	0x00008060


	//   ....[209]....
        /*08c0*/ 	.word	0x000080d0


	//   ....[210]....
        /*08c4*/ 	.word	0x00008130


	//   ....[211]....
        /*08c8*/ 	.word	0x000081b0


	//   ....[212]....
        /*08cc*/ 	.word	0x00008220


	//   ....[213]....
        /*08d0*/ 	.word	0x00008280


	//   ....[214]....
        /*08d4*/ 	.word	0x00008300


	//   ....[215]....
        /*08d8*/ 	.word	0x00008370


	//   ....[216]....
        /*08dc*/ 	.word	0x000083d0


	//   ....[217]....
        /*08e0*/ 	.word	0x00008450


	//   ....[218]....
        /*08e4*/ 	.word	0x000084c0


	//   ....[219]....
        /*08e8*/ 	.word	0x00008520


	//   ....[220]....
        /*08ec*/ 	.word	0x00008590


	//   ....[221]....
        /*08f0*/ 	.word	0x000085f0


	//   ....[222]....
        /*08f4*/ 	.word	0x00008650


	//   ....[223]....
        /*08f8*/ 	.word	0x000086d0


	//   ....[224]....
        /*08fc*/ 	.word	0x00008730


	//   ....[225]....
        /*0900*/ 	.word	0x00008790


	//   ....[226]....
        /*0904*/ 	.word	0x00008810


	//   ....[227]....
        /*0908*/ 	.word	0x00008880


	//   ....[228]....
        /*090c*/ 	.word	0x000088e0


	//   ....[229]....
        /*0910*/ 	.word	0x00008950


	//   ....[230]....
        /*0914*/ 	.word	0x000089c0


	//   ....[231]....
        /*0918*/ 	.word	0x00008a20


	//   ....[232]....
        /*091c*/ 	.word	0x00008aa0


	//   ....[233]....
        /*0920*/ 	.word	0x00008b10


	//   ....[234]....
        /*0924*/ 	.word	0x00008b70


	//   ....[235]....
        /*0928*/ 	.word	0x00008be0


	//   ....[236]....
        /*092c*/ 	.word	0x00008c50


	//   ....[237]....
        /*0930*/ 	.word	0x00008cb0


	//   ....[238]....
        /*0934*/ 	.word	0x00008d30


	//   ....[239]....
        /*0938*/ 	.word	0x00008da0


	//   ....[240]....
        /*093c*/ 	.word	0x00008e00


	//   ....[241]....
        /*0940*/ 	.word	0x00008e80


	//   ....[242]....
        /*0944*/ 	.word	0x00008f00


	//   ....[243]....
        /*0948*/ 	.word	0x00008f60


	//   ....[244]....
        /*094c*/ 	.word	0x00008fe0


	//   ....[245]....
        /*0950*/ 	.word	0x00009050


	//   ....[246]....
        /*0954*/ 	.word	0x000090b0


	//   ....[247]....
        /*0958*/ 	.word	0x00009130


	//   ....[248]....
        /*095c*/ 	.word	0x000091a0


	//   ....[249]....
        /*0960*/ 	.word	0x00009200


	//   ....[250]....
        /*0964*/ 	.word	0x00009280


	//   ....[251]....
        /*0968*/ 	.word	0x000092f0


	//   ....[252]....
        /*096c*/ 	.word	0x00009350


	//   ....[253]....
        /*0970*/ 	.word	0x000093d0


	//   ....[254]....
        /*0974*/ 	.word	0x00009430


	//   ....[255]....
        /*0978*/ 	.word	0x00009490


	//   ....[0]....
        /*097c*/ 	.word	0x00009500


	//   ....[1]....
        /*0980*/ 	.word	0x00009560


	//   ....[2]....
        /*0984*/ 	.word	0x000095c0


	//   ....[3]....
        /*0988*/ 	.word	0x00009620


	//   ....[4]....
        /*098c*/ 	.word	0x000096a0


	//----- nvinfo : EIATTR_VRC_CTA_INIT_COUNT
	.align		4
.L_19251:
        /*0990*/ 	.byte	0x02, 0x4a
	.zero		1
	.zero		1


	//----- nvinfo : EIATTR_SYSCALL_OFFSETS
	.align		4
        /*0994*/ 	.byte	0x04, 0x46
        /*0996*/ 	.short	(.L_19253 - .L_19252)


	//   ....[0]....
.L_19252:
        /*0998*/ 	.word	0x00002980


	//   ....[1]....
        /*099c*/ 	.word	0x00005650


	//----- nvinfo : EIATTR_EXIT_INSTR_OFFSETS
	.align		4
.L_19253:
        /*09a0*/ 	.byte	0x04, 0x1c
        /*09a2*/ 	.short	(.L_19255 - .L_19254)


	//   ....[0]....
.L_19254:
        /*09a4*/ 	.word	0x00005130


	//   ....[1]....
        /*09a8*/ 	.word	0x00005140


	//   ....[2]....
        /*09ac*/ 	.word	0x00005550


	//   ....[3]....
        /*09b0*/ 	.word	0x00005660


	//----- nvinfo : EIATTR_CRS_STACK_SIZE
	.align		4
.L_19255:
        /*09b4*/ 	.byte	0x04, 0x1e
        /*09b6*/ 	.short	(.L_19257 - .L_19256)
.L_19256:
        /*09b8*/ 	.word	0x00000000


	//----- nvinfo : EIATTR_CBANK_PARAM_SIZE
	.align		4
.L_19257:
        /*09bc*/ 	.byte	0x03, 0x19
        /*09be*/ 	.short	0x007c


	//----- nvinfo : EIATTR_PARAM_CBANK
	.align		4
        /*09c0*/ 	.byte	0x04, 0x0a
        /*09c2*/ 	.short	(.L_19259 - .L_19258)
	.align		4
.L_19258:
        /*09c4*/ 	.word	index@(.nv.constant0._ZN4vllm25paged_attention_v1_kernelIfhLi192ELi32ELi128ELNS_18Fp8KVCacheDataTypeE1ELb1EEEvPT_PKS2_PKT0_S8_ifPKiSA_iPKfiiiSC_SC_iiiii)
        /*09c8*/ 	.short	0x0380
        /*09ca*/ 	.short	0x007c


	//----- nvinfo : EIATTR_SW_WAR
	.align		4
.L_19259:
        /*09cc*/ 	.byte	0x04, 0x36
        /*09ce*/ 	.short	(.L_19261 - .L_19260)
.L_19260:
        /*09d0*/ 	.word	0x00000008
.L_19261:


//--------------------- .nv.info._ZN4vllm25paged_attention_v1_kernelIfhLi128ELi32ELi128ELNS_18Fp8KVCacheDataTypeE1ELb1EEEvPT_PKS2_PKT0_S8_ifPKiSA_iPKfiiiSC_SC_iiiii --------------------------
	.section	.nv.info._ZN4vllm25paged_attention_v1_kernelIfhLi128ELi32ELi128ELNS_18Fp8KVCacheDataTypeE1ELb1EEEvPT_PKS2_PKT0_S8_ifPKiSA_iPKfiiiSC_SC_iiiii,"",@"SHT_CUDA_INFO"
	.sectionflags	@""
	.align	4


	//----- nvinfo : EIATTR_CUDA_API_VERSION
	.align		4
        /*0000*/ 	.byte	0x04, 0x37
        /*0002*/ 	.short	(.L_19263 - .L_19262)
.L_19262:
        /*0004*/ 	.word	0x00000082


	//----- nvinfo : EIATTR_KPARAM_INFO
	.align		4
.L_19263:
        /*0008*/ 	.byte	0x04, 0x17
        /*000a*/ 	.short	(.L_19265 - .L_19264)
.L_19264:
        /*000c*/ 	.word	0x00000000
        /*0010*/ 	.short	0x0013
        /*0012*/ 	.short	0x0078
        /*0014*/ 	.byte	0x00, 0xf0, 0x11, 0x00


	//----- nvinfo : EIATTR_KPARAM_INFO
	.align		4
.L_19265:
        /*0018*/ 	.byte	0x04, 0x17
        /*001a*/ 	.short	(.L_19267 - .L_19266)
.L_19266:
        /*001c*/ 	.word	0x00000000
        /*0020*/ 	.short	0x0012
        /*0022*/ 	.short	0x0074
        /*0024*/ 	.byte	0x00, 0xf0, 0x11, 0x00


	//----- nvinfo : EIATTR_KPARAM_INFO
	.align		4
.L_19267:
        /*0028*/ 	.byte	0x04, 0x17
        /*002a*/ 	.short	(.L_19269 - .L_19268)
.L_19268:
        /*002c*/ 	.word	0x00000000
        /*0030*/ 	.short	0x0011
        /*0032*/ 	.short	0x0070
        /*0034*/ 	.byte	0x00, 0xf0, 0x11, 0x00


	//----- nvinfo : EIATTR_KPARAM_INFO
	.align		4
.L_19269:
        /*0038*/ 	.byte	0x04, 0x17
        /*003a*/ 	.short	(.L_19271 - .L_19270)
.L_19270:
        /*003c*/ 	.word	0x00000000
        /*0040*/ 	.short	0x0010
        /*0042*/ 	.short	0x006c
        /*0044*/ 	.byte	0x00, 0xf0, 0x11, 0x00


	//----- nvinfo : EIATTR_KPARAM_INFO
	.align		4
.L_19271:
        /*0048*/ 	.byte	0x04, 0x17
        /*004a*/ 	.short	(.L_19273 - .L_19272)
.L_19272:
        /*004c*/ 	.word	0x00000000
        /*0050*/ 	.short	0x000f
        /*0052*/ 	.short	0x0068
        /*0054*/ 	.byte	0x00, 0xf0, 0x11, 0x00


	//----- nvinfo : EIATTR_KPARAM_INFO
	.align		4
.L_19273:
        /*0058*/ 	.byte	0x04, 0x17
        /*005a*/ 	.short	(.L_19275 - .L_19274)
.L_19274:
        /*005c*/ 	.word	0x00000000
        /*0060*/ 	.short	0x000e
        /*0062*/ 	.short	0x0060
        /*0064*/ 	.byte	0x00, 0xf5, 0x21, 0x00


	//----- nvinfo : EIATTR_KPARAM_INFO
	.align		4
.L_19275:
        /*0068*/ 	.byte	0x04, 0x17
        /*006a*/ 	.short	(.L_19277 - .L_19276)
.L_19276:
        /*006c*/ 	.word	0x00000000
        /*0070*/ 	.short	0x000d
        /*0072*/ 	.short	0x0058
        /*0074*/ 	.byte	0x00, 0xf5, 0x21, 0x00


	//----- nvinfo : EIATTR_KPARAM_INFO
	.align		4
.L_19277:
        /*0078*/ 	.byte	0x04, 0x17
        /*007a*/ 	.short	(.L_19279 - .L_19278)
.L_19278:
        /*007c*/ 	.word	0x00000000
        /*0080*/ 	.short	0x000c
        /*0082*/ 	.short	0x0050
        /*0084*/ 	.byte	0x00, 0xf0, 0x11, 0x00


	//----- nvinfo : EIATTR_KPARAM_INFO
	.align		4
.L_19279:
        /*0088*/ 	.byte	0x04, 0x17
        /*008a*/ 	.short	(.L_19281 - .L_19280)
.L_19280:
        /*008c*/ 	.word	0x00000000
        /*0090*/ 	.short	0x000b
        /*0092*/ 	.short	0x004c
        /*0094*/ 	.byte	0x00, 0xf0, 0x11, 0x00


	//----- nvinfo : EIATTR_KPARAM_INFO
	.align		4
.L_19281:
        /*0098*/ 	.byte	0x04, 0x17
        /*009a*/ 	.short	(.L_19283 - .L_19282)
.L_19282:
        /*009c*/ 	.word	0x00000000
        /*00a0*/ 	.short	0x000a
        /*00a2*/ 	.short	0x0048
        /*00a4*/ 	.byte	0x00, 0xf0, 0x11, 0x00


	//----- nvinfo : EIATTR_KPARAM_INFO
	.align		4
.L_19283:
        /*00a8*/ 	.byte	0x04, 0x17
        /*00aa*/ 	.short	(.L_19285 - .L_19284)
.L_19284:
        /*00ac*/ 	.word	0x00000000
        /*00b0*/ 	.short	0x0009
        /*00b2*/ 	.short	0x0040
        /*00b4*/ 	.byte	0x00, 0xf5, 0x21, 0x00


	//----- nvinfo : EIATTR_KPARAM_INFO
	.align		4
.L_19285:
        /*00b8*/ 	.byte	0x04, 0x17
        /*00ba*/ 	.short	(.L_19287 - .L_19286)
.L_19286:
        /*00bc*/ 	.word	0x00000000
        /*00c0*/ 	.short	0x0008
        /*00c2*/ 	.short	0x0038
        /*00c4*/ 	.byte	0x00, 0xf0, 0x11, 0x00


	//----- nvinfo : EIATTR_KPARAM_INFO
	.align		4
.L_19287:
        /*00c8*/ 	.byte	0x04, 0x17
        /*00ca*/ 	.short	(.L_19289 - .L_19288)
.L_19288:
        /*00cc*/ 	.word	0x00000000
        /*00d0*/ 	.short	0x0007
        /*00d2*/ 	.short	0x0030
        /*00d4*/ 	.byte	0x00, 0xf5, 0x21, 0x00


	//----- nvinfo : EIATTR_KPARAM_INFO
	.align		4
.L_19289:
        /*00d8*/ 	.byte	0x04, 0x17
        /*00da*/ 	.short	(.L_19291 - .L_19290)
.L_19290:
        /*00dc*/ 	.word	0x00000000
        /*00e0*/ 	.short	0x0006
        /*00e2*/ 	.short	0x0028
        /*00e4*/ 	.byte	0x00, 0xf5, 0x21, 0x00


	//----- nvinfo : EIATTR_KPARAM_INFO
	.align		4
.L_19291:
        /*00e8*/ 	.byte	0x04, 0x17
        /*00ea*/ 	.short	(.L_19293 - .L_19292)
.L_19292:
        /*00ec*/ 	.word	0x00000000
        /*00f0*/ 	.short	0x0005
        /*00f2*/ 	.short	0x0024
        /*00f4*/ 	.byte	0x00, 0xf0, 0x11, 0x00


	//----- nvinfo : EIATTR_KPARAM_INFO
	.align		4
.L_19293:
        /*00f8*/ 	.byte	0x04, 0x17
        /*00fa*/ 	.short	(.L_19295 - .L_19294)
.L_19294:
        /*00fc*/ 	.word	0x00000000
        /*0100*/ 	.short	0x0004
        /*0102*/ 	.short	0x0020
        /*0104*/ 	.byte	0x00, 0xf0, 0x11, 0x00


	//----- nvinfo : EIATTR_KPARAM_INFO
	.align		4
.L_19295:
        /*0108*/ 	.byte	0x04, 0x17
        /*010a*/ 	.short	(.L_19297 - .L_19296)
.L_19296:
        /*010c*/ 	.word	0x00000000
        /*0110*/ 	.short	0x0003
        /*0112*/ 	.short	0x0018
        /*0114*/ 	.byte	0x00, 0xf5, 0x21, 0x00


	//----- nvinfo : EIATTR_KPARAM_INFO
	.align		4
.L_19297:
        /*0118*/ 	.byte	0x04, 0x17
        /*011a*/ 	.short	(.L_19299 - .L_19298)
.L_19298:
        /*011c*/ 	.word	0x00000000
        /*0120*/ 	.short	0x0002
        /*0122*/ 	.short	0x0010
        /*0124*/ 	.byte	0x00, 0xf5, 0x21, 0x00


	//----- nvinfo : EIATTR_KPARAM_INFO
	.align		4
.L_19299:
        /*0128*/ 	.byte	0x04, 0x17
        /*012a*/ 	.short	(.L_19301 - .L_19300)
.L_19300:
        /*012c*/ 	.word	0x00000000
        /*0130*/ 	.short	0x0001
        /*0132*/ 	.short	0x0008
        /*0134*/ 	.byte	0x00, 0xf5, 0x21, 0x00


	//----- nvinfo : EIATTR_KPARAM_INFO
	.align		4
.L_19301:
        /*0138*/ 	.byte	0x04, 0x17
        /*013a*/ 	.short	(.L_19303 - .L_19302)
.L_19302:
        /*013c*/ 	.word	0x00000000
        /*0140*/ 	.short	0x0000
        /*0142*/ 	.short	0x0000
        /*0144*/ 	.byte	0x00, 0xf5, 0x21, 0x00


	//----- nvinfo : EIATTR_SPARSE_MMA_MASK
	.align		4
.L_19303:
        /*0148*/ 	.byte	0x03, 0x50
        /*014a*/ 	.short	0x0000


	//----- nvinfo : EIATTR_MAXREG_COUNT
	.align		4
        /*014c*/ 	.byte	0x03, 0x1b
        /*014e*/ 	.short	0x00ff


	//----- nvinfo : EIATTR_NUM_BARRIERS
	.align		4
        /*0150*/ 	.byte	0x02, 0x4c
        /*0152*/ 	.byte	0x01
	.zero		1


	//----- nvinfo : EIATTR_EXTERNS
	.align		4
        /*0154*/ 	.byte	0x04, 0x0f
        /*0156*/ 	.short	(.L_19305 - .L_19304)


	//   ....[0]....
	.align		4
.L_19304:
        /*0158*/ 	.word	index@(__assertfail)


	//----- nvinfo : EIATTR_MERCURY_ISA_VERSION
	.align		4
.L_19305:
        /*015c*/ 	.byte	0x03, 0x5f
        /*015e*/ 	.short	0x0101


	//----- nvinfo : EIATTR_COOP_GROUP_MASK_REGIDS
	.align		4
        /*0160*/ 	.byte	0x04, 0x29
        /*0162*/ 	.short	(.L_19307 - .L_19306)


	//   ....[0]....
.L_19306:
        /*0164*/ 	.word	0xffffffff


	//   ....[1]....
        /*0168*/ 	.word	0xffffffff


	//   ....[2]....
        /*016c*/ 	.word	0xffffffff


	//   ....[3]....
        /*0170*/ 	.word	0xffffffff


	//   ....[4]....
        /*0174*/ 	.word	0xffffffff


	//   ....[5]....
        /*0178*/ 	.word	0xffffffff


	//   ....[6]....
        /*017c*/ 	.word	0xffffffff


	//   ....[7]....
        /*0180*/ 	.word	0xffffffff


	//   ....[8]....
        /*0184*/ 	.word	0xffffffff


	//   ....[9]....
        /*0188*/ 	.word	0xffffffff


	//   ....[10]....
        /*018c*/ 	.word	0xffffffff


	//   ....[11]....
        /*0190*/ 	.word	0xffffffff


	//   ....[12]....
        /*0194*/ 	.word	0xffffffff


	//   ....[13]....
        /*0198*/ 	.word	0xffffffff


	//   ....[14]....
        /*019c*/ 	.word	0xffffffff


	//   ....[15]....
        /*01a0*/ 	.word	0xffffffff


	//   ....[16]....
        /*01a4*/ 	.word	0xffffffff


	//   ....[17]....
        /*01a8*/ 	.word	0xffffffff


	//   ....[18]....
        /*01ac*/ 	.word	0xffffffff


	//   ....[19]....
        /*01b0*/ 	.word	0xffffffff


	//   ....[20]....
        /*01b4*/ 	.word	0xffffffff


	//   ....[21]....
        /*01b8*/ 	.word	0xffffffff


	//   ....[22]....
        /*01bc*/ 	.word	0xffffffff


	//   ....[23]....
        /*01c0*/ 	.word	0xffffffff


	//   ....[24]....
        /*01c4*/ 	.word	0xffffffff


	//   ....[25]....
        /*01c8*/ 	.word	0xffffffff


	//   ....[26]....
        /*01cc*/ 	.word	0xffffffff


	//   ....[27]....
        /*01d0*/ 	.word	0xffffffff


	//   ....[28]....
        /*01d4*/ 	.word	0xffffffff


	//   ....[29]....
        /*01d8*/ 	.word	0xffffffff


	//   ....[30]....
        /*01dc*/ 	.word	0xffffffff


	//   ....[31]....
        /*01e0*/ 	.word	0xffffffff


	//   ....[32]....
        /*01e4*/ 	.word	0xffffffff


	//   ....[33]....
        /*01e8*/ 	.word	0xffffffff


	//   ....[34]....
        /*01ec*/ 	.word	0xffffffff


	//   ....[35]....
        /*01f0*/ 	.word	0xffffffff


	//   ....[36]....
        /*01f4*/ 	.word	0xffffffff


	//   ....[37]....
        /*01f8*/ 	.word	0xffffffff


	//   ....[38]....
        /*01fc*/ 	.word	0xffffffff


	//   ....[39]....
        /*0200*/ 	.word	0xffffffff


	//   ....[40]....
        /*0204*/ 	.word	0xffffffff


	//   ....[41]....
        /*0208*/ 	.word	0xffffffff


	//   ....[42]....
        /*020c*/ 	.word	0xffffffff


	//   ....[43]....
        /*0210*/ 	.word	0xffffffff


	//   ....[44]....
        /*0214*/ 	.word	0xffffffff


	//   ....[45]....
        /*0218*/ 	.word	0xffffffff


	//   ....[46]....
        /*021c*/ 	.word	0xffffffff


	//   ....[47]....
        /*0220*/ 	.word	0xffffffff


	//   ....[48]....
        /*0224*/ 	.word	0xffffffff


	//   ....[49]....
        /*0228*/ 	.word	0xffffffff


	//   ....[50]....
        /*022c*/ 	.word	0xffffffff


	//   ....[51]....
        /*0230*/ 	.word	0xffffffff


	//   ....[52]....
        /*0234*/ 	.word	0xffffffff


	//   ....[53]....
        /*0238*/ 	.word	0xffffffff


	//   ....[54]....
        /*023c*/ 	.word	0xffffffff


	//   ....[55]....
        /*0240*/ 	.word	0xffffffff


	//   ....[56]....
        /*0244*/ 	.word	0xffffffff


	//   ....[57]....
        /*0248*/ 	.word	0xffffffff


	//   ....[58]....
        /*024c*/ 	.word	0xffffffff


	//   ....[59]....
        /*0250*/ 	.word	0xffffffff


	//   ....[60]....
        /*0254*/ 	.word	0xffffffff


	//   ....[61]....
        /*0258*/ 	.word	0xffffffff


	//   ....[62]....
        /*025c*/ 	.word	0xffffffff


	//   ....[63]....
        /*0260*/ 	.word	0xffffffff


	//   ....[64]....
        /*0264*/ 	.word	0xffffffff


	//   ....[65]....
        /*0268*/ 	.word	0xffffffff


	//   ....[66]....
        /*026c*/ 	.word	0xffffffff


	//   ....[67]....
        /*0270*/ 	.word	0xffffffff


	//   ....[68]....
        /*0274*/ 	.word	0xffffffff


	//   ....[69]....
        /*0278*/ 	.word	0xffffffff


	//   ....[70]....
        /*027c*/ 	.word	0xffffffff


	//   ....[71]....
        /*0280*/ 	.word	0xffffffff


	//   ....[72]....
        /*0284*/ 	.word	0xffffffff


	//   ....[73]....
        /*0288*/ 	.word	0xffffffff


	//   ....[74]....
        /*028c*/ 	.word	0xffffffff


	//   ....[75]....
        /*0290*/ 	.word	0xffffffff


	//   ....[76]....
        /*0294*/ 	.word	0xffffffff


	//   ....[77]....
        /*0298*/ 	.word	0xffffffff


	//   ....[78]....
        /*029c*/ 	.word	0xffffffff


	//   ....[79]....
        /*02a0*/ 	.word	0xffffffff


	//   ....[80]....
        /*02a4*/ 	.word	0x0500000f


	//   ....[81]....
        /*02a8*/ 	.word	0x0500000f


	//   ....[82]....
        /*02ac*/ 	.word	0x0500000f


	//   ....[83]....
        /*02b0*/ 	.word	0x0500000f


	//   ....[84]....
        /*02b4*/ 	.word	0x0500000f


	//   ....[85]....
        /*02b8*/ 	.word	0x0500000f


	//   ....[86]....
        /*02bc*/ 	.word	0x0500000f


	//   ....[87]....
        /*02c0*/ 	.word	0x0500000f


	//   ....[88]....
        /*02c4*/ 	.word	0x0500000f


	//   ....[89]....
        /*02c8*/ 	.word	0x0500000f


	//   ....[90]....
        /*02cc*/ 	.word	0x0500000f


	//   ....[91]....
        /*02d0*/ 	.word	0x0500000f


	//   ....[92]....
        /*02d4*/ 	.word	0x0500000f


	//   ....[93]....
        /*02d8*/ 	.word	0x0500000f


	//   ....[94]....
        /*02dc*/ 	.word	0x0500000f


	//   ....[95]....
        /*02e0*/ 	.word	0x0500000f


	//   ....[96]....
        /*02e4*/ 	.word	0x0500000f


	//   ....[97]....
        /*02e8*/ 	.word	0x0500000f


	//   ....[98]....
        /*02ec*/ 	.word	0x0500000f


	//   ....[99]....
        /*02f0*/ 	.word	0x0500000f


	//   ....[100]....
        /*02f4*/ 	.word	0x0500000f


	//   ....[101]....
        /*02f8*/ 	.word	0x0500000f


	//   ....[102]....
        /*02fc*/ 	.word	0x0500000f


	//   ....[103]....
        /*0300*/ 	.word	0x0500000f


	//   ....[104]....
        /*0304*/ 	.word	0x0500000f


	//   ....[105]....
        /*0308*/ 	.word	0x0500000f


	//   ....[106]....
        /*030c*/ 	.word	0x0500000f


	//   ....[107]....
        /*0310*/ 	.word	0x0500000f


	//   ....[108]....
        /*0314*/ 	.word	0x0500000f


	//   ....[109]....
        /*0318*/ 	.word	0x0500000f


	//   ....[110]....
        /*031c*/ 	.word	0x0500000f


	//   ....[111]....
        /*0320*/ 	.word	0x0500000f


	//   ....[112]....
        /*0324*/ 	.word	0x0500000f


	//   ....[113]....
        /*0328*/ 	.word	0x0500000f


	//   ....[114]....
        /*032c*/ 	.word	0x0500000f


	//   ....[115]....
        /*0330*/ 	.word	0x0500000f


	//   ....[116]....
        /*0334*/ 	.word	0x0500000f


	//   ....[117]....
        /*0338*/ 	.word	0x0500000f


	//   ....[118]....
        /*033c*/ 	.word	0x0500000f


	//   ....[119]....
        /*0340*/ 	.word	0x0500000f


	//   ....[120]....
        /*0344*/ 	.word	0x0500000f


	//   ....[121]....
        /*0348*/ 	.word	0x0500000f


	//   ....[122]....
        /*034c*/ 	.word	0x0500000f


	//   ....[123]....
        /*0350*/ 	.word	0x0500000f


	//   ....[124]....
        /*0354*/ 	.word	0x0500000f


	//   ....[125]....
        /*0358*/ 	.word	0x0500000f


	//   ....[126]....
        /*035c*/ 	.word	0x0500000f


	//   ....[127]....
        /*0360*/ 	.word	0x0500000f


	//   ....[128]....
        /*0364*/ 	.word	0x0500000f


	//   ....[129]....
        /*0368*/ 	.word	0x0500000f


	//   ....[130]....
        /*036c*/ 	.word	0x0500000f


	//   ....[131]....
        /*0370*/ 	.word	0x0500000f


	//   ....[132]....
        /*0374*/ 	.word	0x0500000f


	//   ....[133]....
        /*0378*/ 	.word	0x0500000f


	//   ....[134]....
        /*037c*/ 	.word	0x0500000f


	//   ....[135]....
        /*0380*/ 	.word	0x0500000f


	//   ....[136]....
        /*0384*/ 	.word	0x0500000f


	//   ....[137]....
        /*0388*/ 	.word	0x0500000f


	//   ....[138]....
        /*038c*/ 	.word	0x0500000f


	//   ....[139]....
        /*0390*/ 	.word	0x0500000f


	//   ....[140]....
        /*0394*/ 	.word	0x0500000f


	//   ....[141]....
        /*0398*/ 	.word	0x0500000f


	//   ....[142]....
        /*039c*/ 	.word	0x0500000f


	//   ....[143]....
        /*03a0*/ 	.word	0x0500000f


	//   ....[144]....
        /*03a4*/ 	.word	0x0500000f


	//   ....[145]....
        /*03a8*/ 	.word	0x0500000f


	//   ....[146]....
        /*03ac*/ 	.word	0x0500000f


	//   ....[147]....
        /*03b0*/ 	.word	0x0500000f


	//   ....[148]....
        /*03b4*/ 	.word	0x0500000f


	//   ....[149]....
        /*03b8*/ 	.word	0x0500000f


	//   ....[150]....
        /*03bc*/ 	.word	0x0500000f


	//   ....[151]....
        /*03c0*/ 	.word	0x0500000f


	//   ....[152]....
        /*03c4*/ 	.word	0x0500000f


	//   ....[153]....
        /*03c8*/ 	.word	0x0500000f


	//   ....[154]....
        /*03cc*/ 	.word	0x0500000f


	//   ....[155]....
        /*03d0*/ 	.word	0x0500000f


	//   ....[156]....
        /*03d4*/ 	.word	0x0500000f


	//   ....[157]....
        /*03d8*/ 	.word	0x0500000f


	//   ....[158]....
        /*03dc*/ 	.word	0x0500000f


	//   ....[159]....
        /*03e0*/ 	.word	0x0500000f


	//   ....[160]....
        /*03e4*/ 	.word	0x0500000f


	//   ....[161]....
        /*03e8*/ 	.word	0x0500000f


	//   ....[162]....
        /*03ec*/ 	.word	0x0500000f


	//   ....[163]....
        /*03f0*/ 	.word	0x0500000f


	//   ....[164]....
        /*03f4*/ 	.word	0x0500000f


	//   ....[165]....
        /*03f8*/ 	.word	0x0500000f


	//   ....[166]....
        /*03fc*/ 	.word	0x0500000f


	//   ....[167]....
        /*0400*/ 	.word	0x0500000f


	//   ....[168]....
        /*0404*/ 	.word	0x0500000f


	//   ....[169]....
        /*0408*/ 	.word	0x0500000f


	//   ....[170]....
        /*040c*/ 	.word	0x0500000f


	//   ....[171]....
        /*0410*/ 	.word	0x0500000f


	//   ....[172]....
        /*0414*/ 	.word	0x0500000f


	//   ....[173]....
        /*0418*/ 	.word	0x0500000f


	//   ....[174]....
        /*041c*/ 	.word	0x0500000f


	//   ....[175]....
        /*0420*/ 	.word	0x0500000f


	//   ....[176]....
        /*0424*/ 	.word	0x0500000f


	//   ....[177]....
        /*0428*/ 	.word	0x0500000f


	//   ....[178]....
        /*042c*/ 	.word	0x0500000f


	//   ....[179]....
        /*0430*/ 	.word	0x0500000f


	//   ....[180]....
        /*0434*/ 	.word	0x0500000f


	//----- nvinfo : EIATTR_COOP_GROUP_INSTR_OFFSETS
	.align		4
.L_19307:
        /*0438*/ 	.byte	0x04, 0x28
        /*043a*/ 	.short	(.L_19309 - .L_19308)


	//   ....[0]....
.L_19308:
        /*043c*/ 	.word	0x00000af0


	//   ....[1]....
        /*0440*/ 	.word	0x00000b10


	//   ....[2]....
        /*0444*/ 	.word	0x00000b30


	//   ....[3]....
        /*0448*/ 	.word	0x00000b50


	//   ....[4]....
        /*044c*/ 	.word	0x00000b70


	//   ....[5]....
        /*0450*/ 	.word	0x00000c70


	//   ....[6]....
        /*0454*/ 	.word	0x00000ca0


	//   ....[7]....
        /*0458*/ 	.word	0x00000cc0


	//   ....[8]....
        /*045c*/ 	.word	0x00001af0


	//   ....[9]....
        /*0460*/ 	.word	0x00001b20


	//   ....[10]....
        /*0464*/ 	.word	0x00001b40


	//   ....[11]....
        /*0468*/ 	.word	0x00001b60


	//   ....[12]....
        /*046c*/ 	.word	0x00001b80


	//   ....[13]....
        /*0470*/ 	.word	0x00001bd0


	//   ....[14]....
        /*0474*/ 	.word	0x00001bf0


	//   ....[15]....
        /*0478*/ 	.word	0x00001c10


	//   ....[16]....
        /*047c*/ 	.word	0x00002a90


	//   ....[17]....
        /*0480*/ 	.word	0x00002ad0


	//   ....[18]....
        /*0484*/ 	.word	0x00002b10


	//   ....[19]....
        /*0488*/ 	.word	0x00002b50


	//   ....[20]....
        /*048c*/ 	.word	0x00002b90


	//   ....[21]....
        /*0490*/ 	.word	0x00002bd0


	//   ....[22]....
        /*0494*/ 	.word	0x00002c30


	//   ....[23]....
        /*0498*/ 	.word	0x00002c80


	//   ....[24]....
        /*049c*/ 	.word	0x00002cb0


	//   ....[25]....
        /*04a0*/ 	.word	0x00002cd0


	//   ....[26]....
        /*04a4*/ 	.word	0x00002d10


	//   ....[27]....
        /*04a8*/ 	.word	0x00002d40


	//   ....[28]....
        /*04ac*/ 	.word	0x00002d80


	//   ....[29]....
        /*04b0*/ 	.word	0x00002da0


	//   ....[30]....
        /*04b4*/ 	.word	0x00002dc0


	//   ....[31]....
        /*04b8*/ 	.word	0x00002de0


	//   ....[32]....
        /*04bc*/ 	.word	0x00002e00


	//   ....[33]....
        /*04c0*/ 	.word	0x00002e30


	//   ....[34]....
        /*04c4*/ 	.word	0x00002e50


	//   ....[35]....
        /*04c8*/ 	.word	0x00002e90


	//   ....[36]....
        /*04cc*/ 	.word	0x00002eb0


	//   ....[37]....
        /*04d0*/ 	.word	0x00002f00


	//   ....[38]....
        /*04d4*/ 	.word	0x00002f30


	//   ....[39]....
        /*04d8*/ 	.word	0x00002f50


	//   ....[40]....
        /*04dc*/ 	.word	0x00002f70


	//   ....[41]....
        /*04e0*/ 	.word	0x00002f90


	//   ....[42]....
        /*04e4*/ 	.word	0x00002fb0


	//   ....[43]....
        /*04e8*/ 	.word	0x00002fc0


	//   ....[44]....
        /*04ec*/ 	.word	0x00002fe0


	//   ....[45]....
        /*04f0*/ 	.word	0x00003030


	//   ....[46]....
        /*04f4*/ 	.word	0x00003080


	//   ....[47]....
        /*04f8*/ 	.word	0x000030a0


	//   ....[48]....
        /*04fc*/ 	.word	0x000030c0


	//   ....[49]....
        /*0500*/ 	.word	0x000030e0


	//   ....[50]....
        /*0504*/ 	.word	0x00003100


	//   ....[51]....
        /*0508*/ 	.word	0x00003120


	//   ....[52]....
        /*050c*/ 	.word	0x00003130


	//   ....[53]....
        /*0510*/ 	.word	0x00003150


	//   ....[54]....
        /*0514*/ 	.word	0x00003180


	//   ....[55]....
        /*0518*/ 	.word	0x000031a0


	//   ....[56]....
        /*051c*/ 	.word	0x000031e0


	//   ....[57]....
        /*0520*/ 	.word	0x00003200


	//   ....[58]....
        /*0524*/ 	.word	0x00003220


	//   ....[59]....
        /*0528*/ 	.word	0x00003240


	//   ....[60]....
        /*052c*/ 	.word	0x00003260


	//   ....[61]....
        /*0530*/ 	.word	0x00003280


	//   ....[62]....
        /*0534*/ 	.word	0x00003290


	//   ....[63]....
        /*0538*/ 	.word	0x000032b0


	//   ....[64]....
        /*053c*/ 	.word	0x000032d0


	//   ....[65]....
        /*0540*/ 	.word	0x000032f0


	//   ....[66]....
        /*0544*/ 	.word	0x00003320


	//   ....[67]....
        /*0548*/ 	.word	0x00003340


	//   ....[68]....
        /*054c*/ 	.word	0x00003360


	//   ....[69]....
        /*0550*/ 	.word	0x00003380


	//   ....[70]....
        /*0554*/ 	.word	0x000033a0


	//   ....[71]....
        /*0558*/ 	.word	0x000033c0


	//   ....[72]....
        /*055c*/ 	.word	0x000033d0


	//   ....[73]....
        /*0560*/ 	.word	0x000033f0


	//   ....[74]....
        /*0564*/ 	.word	0x00003410


	//   ....[75]....
        /*0568*/ 	.word	0x00003430


	//   ....[76]....
        /*056c*/ 	.word	0x00003450


	//   ....[77]....
        /*0570*/ 	.word	0x00003470


	//   ....[78]....
        /*0574*/ 	.word	0x00003490


	//   ....[79]....
        /*0578*/ 	.word	0x000034b0


	//   ....[80]....
        /*057c*/ 	.word	0x000047f0


	//   ....[81]....
        /*0580*/ 	.word	0x00004850


	//   ....[82]....
        /*0584*/ 	.word	0x000048b0


	//   ....[83]....
        /*0588*/ 	.word	0x00004910


	//   ....[84]....
        /*058c*/ 	.word	0x00004970


	//   ....[85]....
        /*0590*/ 	.word	0x000049f0


	//   ....[86]....
        /*0594*/ 	.word	0x00004a60


	//   ....[87]....
        /*0598*/ 	.word	0x00004ad0


	//   ....[88]....
        /*059c*/ 	.word	0x00004b30


	//   ....[89]....
        /*05a0*/ 	.word	0x00004bb0


	//   ....[90]....
        /*05a4*/ 	.word	0x00004c20


	//   ....[91]....
        /*05a8*/ 	.word	0x00004c80


	//   ....[92]....
        /*05ac*/ 	.word	0x00004d00


	//   ....[93]....
        /*05b0*/ 	.word	0x00004d70


	//   ....[94]....
        /*05b4*/ 	.word	0x00004dd0


	//   ....[95]....
        /*05b8*/ 	.word	0x00004e50


	//   ....[96]....
        /*05bc*/ 	.word	0x00004ec0


	//   ....[97]....
        /*05c0*/ 	.word	0x00004f20


	//   ....[98]....
        /*05c4*/ 	.word	0x00004fa0


	//   ....[99]....
        /*05c8*/ 	.word	0x00005010


	//   ....[100]....
        /*05cc*/ 	.word	0x00005070


	//   ....[101]....
        /*05d0*/ 	.word	0x000050f0


	//   ....[102]....
        /*05d4*/ 	.word	0x00005160


	//   ....[103]....
        /*05d8*/ 	.word	0x000051c0


	//   ....[104]....
        /*05dc*/ 	.word	0x00005240


	//   ....[105]....
        /*05e0*/ 	.word	0x000052b0


	//   ....[106]....
        /*05e4*/ 	.word	0x00005310


	//   ....[107]....
        /*05e8*/ 	.word	0x00005390


	//   ....[108]....
        /*05ec*/ 	.word	0x00005400


	//   ....[109]....
        /*05f0*/ 	.word	0x00005460


	//   ....[110]....
        /*05f4*/ 	.word	0x000054e0


	//   ....[111]....
        /*05f8*/ 	.word	0x00005550


	//   ....[112]....
        /*05fc*/ 	.word	0x000055b0


	//   ....[113]....
        /*0600*/ 	.word	0x00005630


	//   ....[114]....
        /*0604*/ 	.word	0x000056a0


	//   ....[115]....
        /*0608*/ 	.word	0x00005700


	//   ....[116]....
        /*060c*/ 	.word	0x00005780


	//   ....[117]....
        /*0610*/ 	.word	0x000057f0


	//   ....[118]....
        /*0614*/ 	.word	0x00005850


	//   ....[119]....
        /*0618*/ 	.word	0x000058d0


	//   ....[120]....
        /*061c*/ 	.word	0x00005940


	//   ....[121]....
        /*0620*/ 	.word	0x000059a0


	//   ....[122]....
        /*0624*/ 	.word	0x00005a20


	//   ....[123]....
        /*0628*/ 	.word	0x00005a90


	//   ....[124]....
        /*062c*/ 	.word	0x00005af0


	//   ....[125]....
        /*0630*/ 	.word	0x00005b70


	//   ....[126]....
        /*0634*/ 	.word	0x00005be0


	//   ....[127]....
        /*0638*/ 	.word	0x00005c40


	//   ....[128]....
        /*063c*/ 	.word	0x00005cc0


	//   ....[129]....
        /*0640*/ 	.word	0x00005d30


	//   ....[130]....
        /*0644*/ 	.word	0x00005d90


	//   ....[131]....
        /*0648*/ 	.word	0x00005e10


	//   ....[132]....
        /*064c*/ 	.word	0x00005e80


	//   ....[133]....
        /*0650*/ 	.word	0x00005ee0


	//   ....[134]....
        /*0654*/ 	.word	0x00005f60


	//   ....[135]....
        /*0658*/ 	.word	0x00005fd0


	//   ....[136]....
        /*065c*/ 	.word	0x00006030


	//   ....[137]....
        /*0660*/ 	.word	0x000060a0


	//   ....[138]....
        /*0664*/ 	.word	0x00006110


	//   ....[139]....
        /*0668*/ 	.word	0x00006170


	//   ....[140]....
        /*066c*/ 	.word	0x000061e0


	//   ....[141]....
        /*0670*/ 	.word	0x00006250


	//   ....[142]....
        /*0674*/ 	.word	0x000062b0


	//   ....[143]....
        /*0678*/ 	.word	0x00006330


	//   ....[144]....
        /*067c*/ 	.word	0x000063a0


	//   ....[145]....
        /*0680*/ 	.word	0x00006400


	//   ....[146]....
        /*0684*/ 	.word	0x00006480


	//   ....[147]....
        /*0688*/ 	.word	0x000064f0


	//   ....[148]....
        /*068c*/ 	.word	0x00006550


	//   ....[149]....
        /*0690*/ 	.word	0x000065d0


	//   ....[150]....
        /*0694*/ 	.word	0x00006640


	//   ....[151]....
        /*0698*/ 	.word	0x000066a0


	//   ....[152]....
        /*069c*/ 	.word	0x00006720


	//   ....[153]....
        /*06a0*/ 	.word	0x00006790


	//   ....[154]....
        /*06a4*/ 	.word	0x000067f0


	//   ....[155]....
        /*06a8*/ 	.word	0x00006870


	//   ....[156]....
        /*06ac*/ 	.word	0x000068e0


	//   ....[157]....
        /*06b0*/ 	.word	0x00006940


	//   ....[158]....
        /*06b4*/ 	.word	0x000069c0


	//   ....[159]....
        /*06b8*/ 	.word	0x00006a40


	//   ....[160]....
        /*06bc*/ 	.word	0x00006aa0


	//   ....[161]....
        /*06c0*/ 	.word	0x00006b10


	//   ....[162]....
        /*06c4*/ 	.word	0x00006b80


	//   ....[163]....
        /*06c8*/ 	.word	0x00006be0


	//   ....[164]....
        /*06cc*/ 	.word	0x00006c60


	//   ....[165]....
        /*06d0*/ 	.word	0x00006cc0


	//   ....[166]....
        /*06d4*/ 	.word	0x00006d20


	//   ....[167]....
        /*06d8*/ 	.word	0x00006da0


	//   ....[168]....
        /*06dc*/ 	.word	0x00006e20


	//   ....[169]....
        /*06e0*/ 	.word	0x00006e80


	//   ....[170]....
        /*06e4*/ 	.word	0x00006f00


	//   ....[171]....
        /*06e8*/ 	.word	0x00006f60


	//   ....[172]....
        /*06ec*/ 	.word	0x00006fd0


	//   ....[173]....
        /*06f0*/ 	.word	0x00007040


	//   ....[174]....
        /*06f4*/ 	.word	0x000070a0


	//   ....[175]....
        /*06f8*/ 	.word	0x00007110


	//   ....[176]....
        /*06fc*/ 	.word	0x00007170


	//   ....[177]....
        /*0700*/ 	.word	0x000071d0


	//   ....[178]....
        /*0704*/ 	.word	0x00007230


	//   ....[179]....
        /*0708*/ 	.word	0x00007290


	//   ....[180]....
        /*070c*/ 	.word	0x00007310


	//----- nvinfo : EIATTR_VRC_CTA_INIT_COUNT
	.align		4
.L_19309:
        /*0710*/ 	.byte	0x02, 0x4a
	.zero		1
	.zero		1


	//----- nvinfo : EIATTR_SYSCALL_OFFSETS
	.align		4
        /*0714*/ 	.byte	0x04, 0x46
        /*0716*/ 	.short	(.L_19311 - .L_19310)


	//   ....[0]....
.L_19310:
        /*0718*/ 	.word	0x000029b0


	//   ....[1]....
        /*071c*/ 	.word	0x00004790


	//----- nvinfo : EIATTR_EXIT_INSTR_OFFSETS
	.align		4
.L_19311:
        /*0720*/ 	.byte	0x04, 0x1c
        /*0722*/ 	.short	(.L_19313 - .L_19312)


	//   ....[0]....
.L_19312:
        /*0724*/ 	.word	0x000043a0


	//   ....[1]....
        /*0728*/ 	.word	0x000043e0


	//   ....[2]....
        /*072c*/ 	.word	0x00004690


	//   ....[3]....
        /*0730*/ 	.word	0x000047a0


	//----- nvinfo : EIATTR_CRS_STACK_SIZE
	.align		4
.L_19313:
        /*0734*/ 	.byte	0x04, 0x1e
        /*0736*/ 	.short	(.L_19315 - .L_19314)
.L_19314:
        /*0738*/ 	.word	0x00000000


	//----- nvinfo : EIATTR_CBANK_PARAM_SIZE
	.align		4
.L_19315:
        /*073c*/ 	.byte	0x03, 0x19
        /*073e*/ 	.short	0x007c


	//----- nvinfo : EIATTR_PARAM_CBANK
	.align		4
        /*0740*/ 	.byte	0x04, 0x0a
        /*0742*/ 	.short	(.L_19317 - .L_19316)
	.align		4
.L_19316:
        /*0744*/ 	.word	index@(.nv.constant0._ZN4vllm25paged_attention_v1_kernelIfhLi128ELi32ELi128ELNS_18Fp8KVCacheDataTypeE1ELb1EEEvPT_PKS2_PKT0_S8_ifPKiSA_iPKfiiiSC_SC_iiiii)
        /*0748*/ 	.short	0x0380
        /*074a*/ 	.short	0x007c


	//----- nvinfo : EIATTR_SW_WAR
	.align		4
.L_19317:
        /*074c*/ 	.byte	0x04, 0x36
        /*074e*/ 	.short	(.L_19319 - .L_19318)
.L_19318:
        /*0750*/ 	.word	0x00000008
.L_19319:


//--------------------- .nv.info._ZN4vllm25paged_attention_v1_kernelIfhLi120ELi32ELi128ELNS_18Fp8KVCacheDataTypeE1ELb1EEEvPT_PKS2_PKT0_S8_ifPKiSA_iPKfiiiSC_SC_iiiii --------------------------
	.section	.nv.info._ZN4vllm25paged_attention_v1_kernelIfhLi120ELi32ELi128ELNS_18Fp8KVCacheDataTypeE1ELb1EEEvPT_PKS2_PKT0_S8_ifPKiSA_iPKfiiiSC_SC_iiiii,"",@"SHT_CUDA_INFO"
	.sectionflags	@""
	.align	4


	//----- nvinfo : EIATTR_CUDA_API_VERSION
	.align		4
        /*0000*/ 	.byte	0x04, 0x37
        /*0002*/ 	.short	(.L_19321 - .L_19320)
.L_19320:
        /*0004*/ 	.word	0x00000082


	//----- nvinfo : EIATTR_KPARAM_INFO
	.align		4
.L_19321:
        /*0008*/ 	.byte	0x04, 0x17
        /*000a*/ 	.short	(.L_19323 - .L_19322)
.L_19322:
        /*000c*/ 	.word	0x00000000
        /*0010*/ 	.short	0x0013
        /*0012*/ 	.short	0x0078
        /*0014*/ 	.byte	0x00, 0xf0, 0x11, 0x00


	//----- nvinfo : EIATTR_KPARAM_INFO
	.align		4
.L_19323:
        /*0018*/ 	.byte	0x04, 0x17
        /*001a*/ 	.short	(.L_19325 - .L_19324)
.L_19324:
        /*001c*/ 	.word	0x00000000
        /*0020*/ 	.short	0x0012
        /*0022*/ 	.short	0x0074
        /*0024*/ 	.byte	0x00, 0xf0, 0x11, 0x00


	//----- nvinfo : EIATTR_KPARAM_INFO
	.align		4
.L_19325:
        /*0028*/ 	.byte	0x04, 0x17
        /*002a*/ 	.short	(.L_19327 - .L_19326)
.L_19326:
        /*002c*/ 	.word	0x00000000
        /*0030*/ 	.short	0x0011
        /*0032*/ 	.short	0x0070
        /*0034*/ 	.byte	0x00, 0xf0, 0x11, 0x00


	//----- nvinfo : EIATTR_KPARAM_INFO
	.align		4
.L_19327:
        /*0038*/ 	.byte	0x04, 0x17
        /*003a*/ 	.short	(.L_19329 - .L_19328)
.L_19328:
        /*003c*/ 	.word	0x00000000
        /*0040*/ 	.short	0x0010
        /*0042*/ 	.short	0x006c
        /*0044*/ 	.byte	0x00, 0xf0, 0x11, 0x00


	//----- nvinfo : EIATTR_KPARAM_INFO
	.align		4
.L_19329:
        /*0048*/ 	.byte	0x04, 0x17
        /*004a*/ 	.short	(.L_19331 - .L_19330)
.L_19330:
        /*004c*/ 	.word	0x00000000
        /*0050*/ 	.short	0x000f
        /*0052*/ 	.short	0x0068
        /*0054*/ 	.byte	0x00, 0xf0, 0x11, 0x00


	//----- nvinfo : EIATTR_KPARAM_INFO
	.align		4
.L_19331:
        /*0058*/ 	.byte	0x04, 0x17
        /*005a*/ 	.short	(.L_19333 - .L_19332)
.L_19332:
        /*005c*/ 	.word	0x00000000
        /*0060*/ 	.short	0x000e
        /*0062*/ 	.short	0x0060
        /*0064*/ 	.byte	0x00, 0xf5, 0x21, 0x00


	//----- nvinfo : EIATTR_KPARAM_INFO
	.align		4
.L_19333:
        /*0068*/ 	.byte	0x04, 0x17
        /*006a*/ 	.short	(.L_19335 - .L_19334)
.L_19334:
        /*006c*/ 	.word	0x00000000
        /*0070*/ 	.short	0x000d
        /*0072*/ 	.short	0x0058
        /*0074*/ 	.byte	0x00, 0xf5, 0x21, 0x00


	//----- nvinfo : EIATTR_KPARAM_INFO
	.align		4
.L_19335:
        /*0078*/ 	.byte	0x04, 0x17
        /*007a*/ 	.short	(.L_19337 - .L_19336)
.L_19336:
        /*007c*/ 	.word	0x00000000
        /*0080*/ 	.short	0x000c
        /*0082*/ 	.short	0x0050
        /*0084*/ 	.byte	0x00, 0xf0, 0x11, 0x00


	//----- nvinfo : EIATTR_KPARAM_INFO
	.align		4
.L_19337:
        /*0088*/ 	.byte	0x04, 0x17
        /*008a*/ 	.short	(.L_19339 - .L_19338)
.L_19338:
        /*008c*/ 	.word	0x00000000
        /*0090*/ 	.short	0x000b
        /*0092*/ 	.short	0x004c
        /*0094*/ 	.byte	0x00, 0xf0, 0x11, 0x00


	//----- nvinfo : EIATTR_KPARAM_INFO
	.align		4
.L_19339:
        /*0098*/ 	.byte	0x04, 0x17
        /*009a*/ 	.short	(.L_19341 - .L_19340)
.L_19340:
        /*009c*/ 	.word	0x00000000
        /*00a0*/ 	.short	0x000a
        /*00a2*/ 	.short	0x0048
        /*00a4*/ 	.byte	0x00, 0xf0, 0x11, 0x00


	//----- nvinfo : EIATTR_KPARAM_INFO
	.align		4
.L_19341:
        /*00a8*/ 	.byte	0x04, 0x17
        /*00aa*/ 	.short	(.L_19343 - .L_19342)
.L_19342:
        /*00ac*/ 	.word	0x00000000
        /*00b0*/ 	.short	0x0009
        /*00b2*/ 	.short	0x0040
        /*00b4*/ 	.byte	0x00, 0xf5, 0x21, 0x00


	//----- nvinfo : EIATTR_KPARAM_INFO
	.align		4
.L_19343:
        /*00b8*/ 	.byte	0x04, 0x17
        /*00ba*/ 	.short	(.L_19345 - .L_19344)
.L_19344:
        /*00bc*/ 	.word	0x00000000
        /*00c0*/ 	.short	0x0008
        /*00c2*/ 	.short	0x0038
        /*00c4*/ 	.byte	0x00, 0xf0, 0x11, 0x00


	//----- nvinfo : EIATTR_KPARAM_INFO
	.align		4
.L_19345:
        /*00c8*/ 	.byte	0x04, 0x17
        /*00ca*/ 	.short	(.L_19347 - .L_19346)
.L_19346:
        /*00cc*/ 	.word	0x00000000
        /*00d0*/ 	.short	0x0007
        /*00d2*/ 	.short	0x0030
        /*00d4*/ 	.byte	0x00, 0xf5, 0x21, 0x00


	//----- nvinfo : EIATTR_KPARAM_INFO
	.align		4
.L_19347:
        /*00d8*/ 	.byte	0x04, 0x17
        /*00da*/ 	.short	(.L_19349 - .L_19348)
.L_19348:
        /*00dc*/ 	.word	0x00000000
        /*00e0*/ 	.short	0x0006
        /*00e2*/ 	.short	0x0028
        /*00e4*/ 	.byte	0x00, 0xf5, 0x21, 0x00


	//----- nvinfo : EIATTR_KPARAM_INFO
	.align		4
.L_19349:
        /*00e8*/ 	.byte	0x04, 0x17
        /*00ea*/ 	.short	(.L_19351 - .L_19350)
.L_19350:
        /*00ec*/ 	.word	0x00000000
        /*00f0*/ 	.short	0x0005
        /*00f2*/ 	.short	0x0024
        /*00f4*/ 	.byte	0x00, 0xf0, 0x11, 0x00


	//----- nvinfo : EIATTR_KPARAM_INFO
	.align		4
.L_19351:
        /*00f8*/ 	.byte	0x04, 0x17
        /*00fa*/ 	.short	(.L_19353 - .L_19352)
.L_19352:
        /*00fc*/ 	.word	0x00000000
        /*0100*/ 	.short	0x0004
        /*0102*/ 	.short	0x0020
        /*0104*/ 	.byte	0x00, 0xf0, 0x11, 0x00


	//----- nvinfo : EIATTR_KPARAM_INFO
	.align		4
.L_19353:
        /*0108*/ 	.byte	0x04, 0x17
        /*010a*/ 	.short	(.L_19355 - .L_19354)
.L_19354:
        /*010c*/ 	.word	0x00000000
        /*0110*/ 	.short	0x0003
        /*0112*/ 	.short	0x0018
        /*0114*/ 	.byte	0x00, 0xf5, 0x21, 0x00


	//----- nvinfo : EIATTR_KPARAM_INFO
	.align		4
.L_19355:
        /*0118*/ 	.byte	0x04, 0x17
        /*011a*/ 	.short	(.L_19357 - .L_19356)
.L_19356:
        /*011c*/ 	.word	0x00000000
        /*0120*/ 	.short	0x0002
        /*0122*/ 	.short	0x0010
        /*0124*/ 	.byte	0x00, 0xf5, 0x21, 0x00


	//----- nvinfo : EIATTR_KPARAM_INFO
	.align		4
.L_19357:
        /*0128*/ 	.byte	0x04, 0x17
        /*012a*/ 	.short	(.L_19359 - .L_19358)
.L_19358:
        /*012c*/ 	.word	0x00000000
        /*0130*/ 	.short	0x0001
        /*0132*/ 	.short	0x0008
        /*0134*/ 	.byte	0x00, 0xf5, 0x21, 0x00


	//----- nvinfo : EIATTR_KPARAM_INFO
	.align		4
.L_19359:
        /*0138*/ 	.byte	0x04, 0x17
        /*013a*/ 	.short	(.L_19361 - .L_19360)
.L_19360:
        /*013c*/ 	.word	0x00000000
        /*0140*/ 	.short	0x0000
        /*0142*/ 	.short	0x0000
        /*0144*/ 	.byte	0x00, 0xf5, 0x21, 0x00


	//----- nvinfo : EIATTR_SPARSE_MMA_MASK
	.align		4
.L_19361:
        /*0148*/ 	.byte	0x03, 0x50
        /*014a*/ 	.short	0x0000


	//----- nvinfo : EIATTR_MAXREG_COUNT
	.align		4
        /*014c*/ 	.byte	0x03, 0x1b
        /*014e*/ 	.short	0x00ff


	//----- nvinfo : EIATTR_NUM_BARRIERS
	.align		4
        /*0150*/ 	.byte	0x02, 0x4c
        /*0152*/ 	.byte	0x01
	.zero		1


	//----- nvinfo : EIATTR_EXTERNS
	.align		4
        /*0154*/ 	.byte	0x04, 0x0f
        /*0156*/ 	.short	(.L_19363 - .L_19362)


	//   ....[0]....
	.align		4
.L_19362:
        /*0158*/ 	.word	index@(__assertfail)


	//----- nvinfo : EIATTR_MERCURY_ISA_VERSION
	.align		4
.L_19363:
        /*015c*/ 	.byte	0x03, 0x5f
        /*015e*/ 	.short	0x0101


	//----- nvinfo : EIATTR_COOP_GROUP_MASK_REGIDS
	.align		4
        /*0160*/ 	.byte	0x04, 0x29
        /*0162*/ 	.short	(.L_19365 - .L_19364)


	//   ....[0]....
.L_19364:
        /*0164*/ 	.word	0xffffffff


	//   ....[1]....
        /*0168*/ 	.word	0xffffffff


	//   ....[2]....
        /*016c*/ 	.word	0xffffffff


	//   ....[3]....
        /*0170*/ 	.word	0xffffffff


	//   ....[4]....
        /*0174*/ 	.word	0xffffffff


	//   ....[5]....
        /*0178*/ 	.word	0xffffffff


	//   ....[6]....
        /*017c*/ 	.word	0xffffffff


	//   ....[7]....
        /*0180*/ 	.word	0xffffffff


	//   ....[8]....
        /*0184*/ 	.word	0xffffffff


	//   ....[9]....
        /*0188*/ 	.word	0xffffffff


	//   ....[10]....
        /*018c*/ 	.word	0xffffffff


	//   ....[11]....
        /*0190*/ 	.word	0xffffffff


	//   ....[12]....
        /*0194*/ 	.word	0xffffffff


	//   ....[13]....
        /*0198*/ 	.word	0xffffffff


	//   ....[14]....
        /*019c*/ 	.word	0xffffffff


	//   ....[15]....
        /*01a0*/ 	.word	0xffffffff


	//   ....[16]....
        /*01a4*/ 	.word	0xffffffff


	//   ....[17]....
        /*01a8*/ 	.word	0xffffffff


	//   ....[18]....
        /*01ac*/ 	.word	0xffffffff


	//   ....[19]....
        /*01b0*/ 	.word	0xffffffff


	//   ....[20]....
        /*01b4*/ 	.word	0xffffffff


	//   ....[21]....
        /*01b8*/ 	.word	0xffffffff


	//   ....[22]....
        /*01bc*/ 	.word	0xffffffff


	//   ....[23]....
        /*01c0*/ 	.word	0xffffffff


	//   ....[24]....
        /*01c4*/ 	.word	0xffffffff


	//   ....[25]....
        /*01c8*/ 	.word	0xffffffff


	//   ....[26]....
        /*01cc*/ 	.word	0xffffffff


	//   ....[27]....
        /*01d0*/ 	.word	0xffffffff


	//   ....[28]....
        /*01d4*/ 	.word	0xffffffff


	//   ....[29]....
        /*01d8*/ 	.word	0xffffffff


	//   ....[30]....
        /*01dc*/ 	.word	0xffffffff


	//   ....[31]....
        /*01e0*/ 	.word	0xffffffff


	//   ....[32]....
        /*01e4*/ 	.word	0xffffffff


	//   ....[33]....
        /*01e8*/ 	.word	0xffffffff


	//   ....[34]....
        /*01ec*/ 	.word	0xffffffff


	//   ....[35]....
        /*01f0*/ 	.word	0xffffffff


	//   ....[36]....
        /*01f4*/ 	.word	0xffffffff


	//   ....[37]....
        /*01f8*/ 	.word	0xffffffff


	//   ....[38]....
        /*01fc*/ 	.word	0xffffffff


	//   ....[39]....
        /*0200*/ 	.word	0xffffffff


	//   ....[40]....
        /*0204*/ 	.word	0xffffffff


	//   ....[41]....
        /*0208*/ 	.word	0xffffffff


	//   ....[42]....
        /*020c*/ 	.word	0xffffffff


	//   ....[43]....
        /*0210*/ 	.word	0xffffffff


	//   ....[44]....
        /*0214*/ 	.word	0xffffffff


	//   ....[45]....
        /*0218*/ 	.word	0xffffffff


	//   ....[46]....
        /*021c*/ 	.word	0xffffffff


	//   ....[47]....
        /*0220*/ 	.word	0xffffffff


	//   ....[48]....
        /*0224*/ 	.word	0xffffffff


	//   ....[49]....
        /*0228*/ 	.word	0xffffffff


	//   ....[50]....
        /*022c*/ 	.word	0xffffffff


	//   ....[51]....
        /*0230*/ 	.word	0xffffffff


	//   ....[52]....
        /*0234*/ 	.word	0xffffffff


	//   ....[53]....
        /*0238*/ 	.word	0xffffffff


	//   ....[54]....
        /*023c*/ 	.word	0xffffffff


	//   ....[55]....
        /*0240*/ 	.word	0xffffffff


	//   ....[56]....
        /*0244*/ 	.word	0xffffffff


	//   ....[57]....
        /*0248*/ 	.word	0xffffffff


	//   ....[58]....
        /*024c*/ 	.word	0xffffffff


	//   ....[59]....
        /*0250*/ 	.word	0xffffffff


	//   ....[60]....
        /*0254*/ 	.word	0xffffffff


	//   ....[61]....
        /*0258*/ 	.word	0xffffffff


	//   ....[62]....
        /*025c*/ 	.word	0xffffffff


	//   ....[63]....
        /*0260*/ 	.word	0xffffffff


	//   ....[64]....
        /*0264*/ 	.word	0xffffffff


	//   ....[65]....
        /*0268*/ 	.word	0xffffffff


	//   ....[66]....
        /*026c*/ 	.word	0xffffffff


	//   ....[67]....
        /*0270*/ 	.word	0xffffffff


	//   ....[68]....
        /*0274*/ 	.word	0xffffffff


	//   ....[69]....
        /*0278*/ 	.word	0xffffffff


	//   ....[70]....
        /*027c*/ 	.word	0xffffffff


	//   ....[71]....
        /*0280*/ 	.word	0xffffffff


	//   ....[72]....
        /*0284*/ 	.word	0xffffffff


	//   ....[73]....
        /*0288*/ 	.word	0xffffffff


	//   ....[74]....
        /*028c*/ 	.word	0xffffffff


	//   ....[75]....
        /*0290*/ 	.word	0xffffffff


	//   ....[76]....
        /*0294*/ 	.word	0x0500000f


	//   ....[77]....
        /*0298*/ 	.word	0x0500000f


	//   ....[78]....
        /*029c*/ 	.word	0x0500000f


	//   ....[79]....
        /*02a0*/ 	.word	0x0500000f


	//   ....[80]....
        /*02a4*/ 	.word	0x0500000f


	//   ....[81]....
        /*02a8*/ 	.word	0x0500000f


	//   ....[82]....
        /*02ac*/ 	.word	0x0500000f


	//   ....[83]....
        /*02b0*/ 	.word	0x0500000f


	//   ....[84]....
        /*02b4*/ 	.word	0x0500000f


	//   ....[85]....
        /*02b8*/ 	.word	0x0500000f


	//   ....[86]....
        /*02bc*/ 	.word	0x0500000f


	//   ....[87]....
        /*02c0*/ 	.word	0x0500000f


	//   ....[88]....
        /*02c4*/ 	.word	0x0500000f


	//   ....[89]....
        /*02c8*/ 	.word	0x0500000f


	//   ....[90]....
        /*02cc*/ 	.word	0x0500000f


	//   ....[91]....
        /*02d0*/ 	.word	0x0500000f


	//   ....[92]....
        /*02d4*/ 	.word	0x0500000f


	//   ....[93]....
        /*02d8*/ 	.word	0x0500000f


	//   ....[94]....
        /*02dc*/ 	.word	0x0500000f


	//   ....[95]....
        /*02e0*/ 	.word	0x0500000f


	//   ....[96]....
        /*02e4*/ 	.word	0x0500000f


	//   ....[97]....
        /*02e8*/ 	.word	0x0500000f


	//   ....[98]....
        /*02ec*/ 	.word	0x0500000f


	//   ....[99]....
        /*02f0*/ 	.word	0x0500000f


	//   ....[100]....
        /*02f4*/ 	.word	0x0500000f


	//   ....[101]....
        /*02f8*/ 	.word	0x0500000f


	//   ....[102]....
        /*02fc*/ 	.word	0x0500000f


	//   ....[103]....
        /*0300*/ 	.word	0x0500000f


	//   ....[104]....
        /*0304*/ 	.word	0x0500000f


	//   ....[105]....
        /*0308*/ 	.word	0x0500000f


	//   ....[106]....
        /*030c*/ 	.word	0x0500000f


	//   ....[107]....
        /*0310*/ 	.word	0x0500000f


	//   ....[108]....
        /*0314*/ 	.word	0x0500000f


	//   ....[109]....
        /*0318*/ 	.word	0x0500000f


	//   ....[110]....
        /*031c*/ 	.word	0x0500000f


	//   ....[111]....
        /*0320*/ 	.word	0x0500000f


	//   ....[112]....
        /*0324*/ 	.word	0x0500000f


	//   ....[113]....
        /*0328*/ 	.word	0x0500000f


	//   ....[114]....
        /*032c*/ 	.word	0x0500000f


	//   ....[115]....
        /*0330*/ 	.word	0x0500000f


	//   ....[116]....
        /*0334*/ 	.word	0x0500000f


	//   ....[117]....
        /*0338*/ 	.word	0x0500000f


	//   ....[118]....
        /*033c*/ 	.word	0x0500000f


	//   ....[119]....
        /*0340*/ 	.word	0x0500000f


	//   ....[120]....
        /*0344*/ 	.word	0x0500000f


	//   ....[121]....
        /*0348*/ 	.word	0x0500000f


	//   ....[122]....
        /*034c*/ 	.word	0x0500000f


	//   ....[123]....
        /*0350*/ 	.word	0x0500000f


	//   ....[124]....
        /*0354*/ 	.word	0x0500000f


	//   ....[125]....
        /*0358*/ 	.word	0x0500000f


	//   ....[126]....
        /*035c*/ 	.word	0x0500000f


	//   ....[127]....
        /*0360*/ 	.word	0x0500000f


	//   ....[128]....
        /*0364*/ 	.word	0x0500000f


	//   ....[129]....
        /*0368*/ 	.word	0x0500000f


	//   ....[130]....
        /*036c*/ 	.word	0x0500000f


	//   ....[131]....
        /*0370*/ 	.word	0x0500000f


	//   ....[132]....
        /*0374*/ 	.word	0x0500000f


	//   ....[133]....
        /*0378*/ 	.word	0x0500000f


	//   ....[134]....
        /*037c*/ 	.word	0x0500000f


	//   ....[135]....
        /*0380*/ 	.word	0x0500000f


	//   ....[136]....
        /*0384*/ 	.word	0x0500000f


	//   ....[137]....
        /*0388*/ 	.word	0x0500000f


	//   ....[138]....
        /*038c*/ 	.word	0x0500000f


	//   ....[139]....
        /*0390*/ 	.word	0x0500000f


	//   ....[140]....
        /*0394*/ 	.word	0x0500000f


	//   ....[141]....
        /*0398*/ 	.word	0x0500000f


	//   ....[142]....
        /*039c*/ 	.word	0x0500000f


	//   ....[143]....
        /*03a0*/ 	.word	0x0500000f


	//   ....[144]....
        /*03a4*/ 	.word	0x0500000f


	//   ....[145]....
        /*03a8*/ 	.word	0x0500000f


	//   ....[146]....
        /*03ac*/ 	.word	0x0500000f


	//   ....[147]....
        /*03b0*/ 	.word	0x0500000f


	//   ....[148]....
        /*03b4*/ 	.word	0x0500000f


	//   ....[149]....
        /*03b8*/ 	.word	0x0500000f


	//   ....[150]....
        /*03bc*/ 	.word	0x0500000f


	//   ....[151]....
        /*03c0*/ 	.word	0x0500000f


	//   ....[152]....
        /*03c4*/ 	.word	0x0500000f


	//   ....[153]....
        /*03c8*/ 	.word	0x0500000f


	//   ....[154]....
        /*03cc*/ 	.word	0x0500000f


	//   ....[155]....
        /*03d0*/ 	.word	0x0500000f


	//   ....[156]....
        /*03d4*/ 	.word	0x0500000f


	//   ....[157]....
        /*03d8*/ 	.word	0x0500000f


	//   ....[158]....
        /*03dc*/ 	.word	0x0500000f


	//   ....[159]....
        /*03e0*/ 	.word	0x0500000f


	//   ....[160]....
        /*03e4*/ 	.word	0x0500000f


	//   ....[161]....
        /*03e8*/ 	.word	0x0500000f


	//   ....[162]....
        /*03ec*/ 	.word	0x0500000f


	//   ....[163]....
        /*03f0*/ 	.word	0x0500000f


	//   ....[164]....
        /*03f4*/ 	.word	0x0500000f


	//   ....[165]....
        /*03f8*/ 	.word	0x0500000f


	//   ....[166]....
        /*03fc*/ 	.word	0x0500000f


	//   ....[167]....
        /*0400*/ 	.word	0x0500000f


	//   ....[168]....
        /*0404*/ 	.word	0x0500000f


	//   ....[169]....
        /*0408*/ 	.word	0x0500000f


	//   ....[170]....
        /*040c*/ 	.word	0x0500000f


	//----- nvinfo : EIATTR_COOP_GROUP_INSTR_OFFSETS
	.align		4
.L_19365:
        /*0410*/ 	.byte	0x04, 0x28
        /*0412*/ 	.short	(.L_19367 - .L_19366)


	//   ....[0]....
.L_19366:
        /*0414*/ 	.word	0x00000a90


	//   ....[1]....
        /*0418*/ 	.word	0x00000ab0


	//   ....[2]....
        /*041c*/ 	.word	0x00000ad0


	//   ....[3]....
        /*0420*/ 	.word	0x00000af0


	//   ....[4]....
        /*0424*/ 	.word	0x00000b10


	//   ....[5]....
        /*0428*/ 	.word	0x00000c20


	//   ....[6]....
        /*042c*/ 	.word	0x00000c40


	//   ....[7]....
        /*0430*/ 	.word	0x00000c60


	//   ....[8]....
        /*0434*/ 	.word	0x00001a90


	//   ....[9]....
        /*0438*/ 	.word	0x00001ad0


	//   ....[10]....
        /*043c*/ 	.word	0x00001af0


	//   ....[11]....
        /*0440*/ 	.word	0x00001b10


	//   ....[12]....
        /*0444*/ 	.word	0x00001b30


	//   ....[13]....
        /*0448*/ 	.word	0x00001b80


	//   ....[14]....
        /*044c*/ 	.word	0x00001ba0


	//   ....[15]....
        /*0450*/ 	.word	0x00001bc0


	//   ....[16]....
        /*0454*/ 	.word	0x00002a80


	//   ....[17]....
        /*0458*/ 	.word	0x00002ac0


	//   ....[18]....
        /*045c*/ 	.word	0x00002b00


	//   ....[19]....
        /*0460*/ 	.word	0x00002b40


	//   ....[20]....
        /*0464*/ 	.word	0x00002b80


	//   ....[21]....
        /*0468*/ 	.word	0x00002bc0


	//   ....[22]....
        /*046c*/ 	.word	0x00002bf0


	//   ....[23]....
        /*0470*/ 	.word	0x00002c30


	//   ....[24]....
        /*0474*/ 	.word	0x00002c60


	//   ....[25]....
        /*0478*/ 	.word	0x00002c80


	//   ....[26]....
        /*047c*/ 	.word	0x00002cc0


	//   ....[27]....
        /*0480*/ 	.word	0x00002d00


	//   ....[28]....
        /*0484*/ 	.word	0x00002d30


	//   ....[29]....
        /*0488*/ 	.word	0x00002d60


	//   ....[30]....
        /*048c*/ 	.word	0x00002d90


	//   ....[31]....
        /*0490*/ 	.word	0x00002dd0


	//   ....[32]....
        /*0494*/ 	.word	0x00002e00


	//   ....[33]....
        /*0498*/ 	.word	0x00002e20


	//   ....[34]....
        /*049c*/ 	.word	0x00002e50


	//   ....[35]....
        /*04a0*/ 	.word	0x00002e70


	//   ....[36]....
        /*04a4*/ 	.word	0x00002eb0


	//   ....[37]....
        /*04a8*/ 	.word	0x00002ed0


	//   ....[38]....
        /*04ac*/ 	.word	0x00002ef0


	//   ....[39]....
        /*04b0*/ 	.word	0x00002f10


	//   ....[40]....
        /*04b4*/ 	.word	0x00002f20


	//   ....[41]....
        /*04b8*/ 	.word	0x00002f40


	//   ....[42]....
        /*04bc*/ 	.word	0x00002f70


	//   ....[43]....
        /*04c0*/ 	.word	0x00002f90


	//   ....[44]....
        /*04c4*/ 	.word	0x00002fb0


	//   ....[45]....
        /*04c8*/ 	.word	0x00002fe0


	//   ....[46]....
        /*04cc*/ 	.word	0x00003010


	//   ....[47]....
        /*04d0*/ 	.word	0x00003030


	//   ....[48]....
        /*04d4*/ 	.word	0x00003040


	//   ....[49]....
        /*04d8*/ 	.word	0x00003060


	//   ....[50]....
        /*04dc*/ 	.word	0x000030a0


	//   ....[51]....
        /*04e0*/ 	.word	0x000030c0


	//   ....[52]....
        /*04e4*/ 	.word	0x000030e0


	//   ....[53]....
        /*04e8*/ 	.word	0x00003110


	//   ....[54]....
        /*04ec*/ 	.word	0x00003130


	//   ....[55]....
        /*04f0*/ 	.word	0x00003150


	//   ....[56]....
        /*04f4*/ 	.word	0x00003170


	//   ....[57]....
        /*04f8*/ 	.word	0x00003190


	//   ....[58]....
        /*04fc*/ 	.word	0x000031b0


	//   ....[59]....
        /*0500*/ 	.word	0x000031d0


	//   ....[60]....
        /*0504*/ 	.word	0x00003200


	//   ....[61]....
        /*0508*/ 	.word	0x00003230


	//   ....[62]....
        /*050c*/ 	.word	0x00003250


	//   ....[63]....
        /*0510*/ 	.word	0x00003270


	//   ....[64]....
        /*0514*/ 	.word	0x00003290


	//   ....[65]....
        /*0518*/ 	.word	0x000032b0


	//   ....[66]....
        /*051c*/ 	.word	0x000032d0


	//   ....[67]....
        /*0520*/ 	.word	0x000032f0


	//   ....[68]....
        /*0524*/ 	.word	0x00003320


	//   ....[69]....
        /*0528*/ 	.word	0x00003350


	//   ....[70]....
        /*052c*/ 	.word	0x00003370


	//   ....[71]....
        /*0530*/ 	.word	0x00003390


	//   ....[72]....
        /*0534*/ 	.word	0x000033b0


	//   ....[73]....
        /*0538*/ 	.word	0x000033e0


	//   ....[74]....
        /*053c*/ 	.word	0x00003400


	//   ....[75]....
        /*0540*/ 	.word	0x00003430


	//   ....[76]....
        /*0544*/ 	.word	0x00004810


	//   ....[77]....
        /*0548*/ 	.word	0x00004870


	//   ....[78]....
        /*054c*/ 	.word	0x000048d0


	//   ....[79]....
        /*0550*/ 	.word	0x00004930


	//   ....[80]....
        /*0554*/ 	.word	0x00004990


	//   ....[81]....
        /*0558*/ 	.word	0x00004a10


	//   ....[82]....
        /*055c*/ 	.word	0x00004a70


	//   ....[83]....
        /*0560*/ 	.word	0x00004ae0


	//   ....[84]....
        /*0564*/ 	.word	0x00004b40


	//   ....[85]....
        /*0568*/ 	.word	0x00004bc0


	//   ....[86]....
        /*056c*/ 	.word	0x00004c30


	//   ....[87]....
        /*0570*/ 	.word	0x00004c90


	//   ....[88]....
        /*0574*/ 	.word	0x00004d10


	//   ....[89]....
        /*0578*/ 	.word	0x00004d80


	//   ....[90]....
        /*057c*/ 	.word	0x00004de0


	//   ....[91]....
        /*0580*/ 	.word	0x00004e60


	//   ....[92]....
        /*0584*/ 	.word	0x00004ed0


	//   ....[93]....
        /*0588*/ 	.word	0x00004f30


	//   ....[94]....
        /*058c*/ 	.word	0x00004fb0


	//   ....[95]....
        /*0590*/ 	.word	0x00005020


	//   ....[96]....
        /*0594*/ 	.word	0x00005080


	//   ....[97]....
        /*0598*/ 	.word	0x00005100


	//   ....[98]....
        /*059c*/ 	.word	0x00005170


	//   ....[99]....
        /*05a0*/ 	.word	0x000051d0


	//   ....[100]....
        /*05a4*/ 	.word	0x00005240


	//   ....[101]....
        /*05a8*/ 	.word	0x000052b0


	//   ....[102]....
        /*05ac*/ 	.word	0x00005310


	//   ....[103]....
        /*05b0*/ 	.word	0x00005390


	//   ....[104]....
        /*05b4*/ 	.word	0x000053f0


	//   ....[105]....
        /*05b8*/ 	.word	0x00005450


	//   ....[106]....
        /*05bc*/ 	.word	0x000054d0


	//   ....[107]....
        /*05c0*/ 	.word	0x00005540


	//   ....[108]....
        /*05c4*/ 	.word	0x000055a0


	//   ....[109]....
        /*05c8*/ 	.word	0x00005620


	//   ....[110]....
        /*05cc*/ 	.word	0x00005690


	//   ....[111]....
        /*05d0*/ 	.word	0x000056f0


	//   ....[112]....
        /*05d4*/ 	.word	0x00005770


	//   ....[113]....
        /*05d8*/ 	.word	0x000057e0


	//   ....[114]....
        /*05dc*/ 	.word	0x00005840


	//   ....[115]....
        /*05e0*/ 	.word	0x000058c0


	//   ....[116]....
        /*05e4*/ 	.word	0x00005930


	//   ....[117]....
        /*05e8*/ 	.word	0x00005990


	//   ....[118]....
        /*05ec*/ 	.word	0x00005a10


	//   ....[119]....
        /*05f0*/ 	.word	0x00005a80


	//   ....[120]....
        /*05f4*/ 	.word	0x00005ae0


	//   ....[121]....
        /*05f8*/ 	.word	0x00005b60


	//   ....[122]....
        /*05fc*/ 	.word	0x00005bd0


	//   ....[123]....
        /*0600*/ 	.word	0x00005c30


	//   ....[124]....
        /*0604*/ 	.word	0x00005ca0


	//   ....[125]....
        /*0608*/ 	.word	0x00005d10


	//   ....[126]....
        /*060c*/ 	.word	0x00005d70


	//   ....[127]....
        /*0610*/ 	.word	0x00005df0


	//   ....[128]....
        /*0614*/ 	.word	0x00005e60


	//   ....[129]....
        /*0618*/ 	.word	0x00005ec0


	//   ....[130]....
        /*061c*/ 	.word	0x00005f30


	//   ....[131]....
        /*0620*/ 	.word	0x00005fa0


	//   ....[132]....
        /*0624*/ 	.word	0x00006000


	//   ....[133]....
        /*0628*/ 	.word	0x00006080


	//   ....[134]....
        /*062c*/ 	.word	0x000060f0


	//   ....[135]....
        /*0630*/ 	.word	0x00006150


	//   ....[136]....
        /*0634*/ 	.word	0x000061d0


	//   ....[137]....
        /*0638*/ 	.word	0x00006240


	//   ....[138]....
        /*063c*/ 	.word	0x000062a0


	//   ....[139]....
        /*0640*/ 	.word	0x00006310


	//   ....[140]....
        /*0644*/ 	.word	0x00006370


	//   ....[141]....
        /*0648*/ 	.word	0x000063d0


	//   ....[142]....
        /*064c*/ 	.word	0x00006440


	//   ....[143]....
        /*0650*/ 	.word	0x000064b0


	//   ....[144]....
        /*0654*/ 	.word	0x00006510


	//   ....[145]....
        /*0658*/ 	.word	0x00006590


	//   ....[146]....
        /*065c*/ 	.word	0x00006610


	//   ....[147]....
        /*0660*/ 	.word	0x00006670


	//   ....[148]....
        /*0664*/ 	.word	0x000066f0


	//   ....[149]....
        /*0668*/ 	.word	0x00006760


	//   ....[150]....
        /*066c*/ 	.word	0x000067c0


	//   ....[151]....
        /*0670*/ 	.word	0x00006840


	//   ....[152]....
        /*0674*/ 	.word	0x000068b0


	//   ....[153]....
        /*0678*/ 	.word	0x00006910


	//   ....[154]....
        /*067c*/ 	.word	0x00006990


	//   ....[155]....
        /*0680*/ 	.word	0x00006a00


	//   ....[156]....
        /*0684*/ 	.word	0x00006a60


	//   ....[157]....
        /*0688*/ 	.word	0x00006ae0


	//   ....[158]....
        /*068c*/ 	.word	0x00006b40


	//   ....[159]....
        /*0690*/ 	.word	0x00006ba0


	//   ....[160]....
        /*0694*/ 	.word	0x00006c20


	//   ....[161]....
        /*0698*/ 	.word	0x00006c80


	//   ....[162]....
        /*069c*/ 	.word	0x00006ce0


	//   ....[163]....
        /*06a0*/ 	.word	0x00006d60


	//   ....[164]....
        /*06a4*/ 	.word	0x00006dc0


	//   ....[165]....
        /*06a8*/ 	.word	0x00006e20


	//   ....[166]....
        /*06ac*/ 	.word	0x00006e90


	//   ....[167]....
        /*06b0*/ 	.word	0x00006ef0


	//   ....[168]....
        /*06b4*/ 	.word	0x00006f50


	//   ....[169]....
        /*06b8*/ 	.word	0x00006fc0


	//   ....[170]....
        /*06bc*/ 	.word	0x00007020


	//----- nvinfo : EIATTR_VRC_CTA_INIT_COUNT
	.align		4
.L_19367:
        /*06c0*/ 	.byte	0x02, 0x4a
	.zero		1
	.zero		1


	//----- nvinfo : EIATTR_SYSCALL_OFFSETS
	.align		4
        /*06c4*/ 	.byte	0x04, 0x46
        /*06c6*/ 	.short	(.L_19369 - .L_19368)


	//   ....[0]....
.L_19368:
        /*06c8*/ 	.word	0x00002950


	//   ....[1]....
        /*06cc*/ 	.word	0x000047b0


	//----- nvinfo : EIATTR_EXIT_INSTR_OFFSETS
	.align		4
.L_19369:
        /*06d0*/ 	.byte	0x04, 0x1c
        /*06d2*/ 	.short	(.L_19371 - .L_19370)


	//   ....[0]....
.L_19370:
        /*06d4*/ 	.word	0x000043c0


	//   ....[1]....
        /*06d8*/ 	.word	0x000043d0


	//   ....[2]....
        /*06dc*/ 	.word	0x000046b0


	//   ....[3]....
        /*06e0*/ 	.word	0x000047c0


	//----- nvinfo : EIATTR_CRS_STACK_SIZE
	.align		4
.L_19371:
        /*06e4*/ 	.byte	0x04, 0x1e
        /*06e6*/ 	.short	(.L_19373 - .L_19372)
.L_19372:
        /*06e8*/ 	.word	0x00000000


	//----- nvinfo : EIATTR_CBANK_PARAM_SIZE
	.align		4
.L_19373:
        /*06ec*/ 	.byte	0x03, 0x19
        /*06ee*/ 	.short	0x007c


	//----- nvinfo : EIATTR_PARAM_CBANK
	.align		4
        /*06f0*/ 	.byte	0x04, 0x0a
        /*06f2*/ 	.short	(.L_19375 - .L_19374)
	.align		4
.L_19374:
        /*06f4*/ 	.word	index@(.nv.constant0._ZN4vllm25paged_attention_v1_kernelIfhLi120ELi32ELi128ELNS_18Fp8KVCacheDataTypeE1ELb1EEEvPT_PKS2_PKT0_S8_ifPKiSA_iPKfiiiSC_SC_iiiii)
        /*06f8*/ 	.short	0x0380
        /*06fa*/ 	.short	0x007c


	//----- nvinfo : EIATTR_SW_WAR
	.align		4
.L_19375:
        /*06fc*/ 	.byte	0x04, 0x36
        /*06fe*/ 	.short	(.L_19377 - .L_19376)
.L_19376:
        /*0700*/ 	.word	0x00000008
.L_19377:


//--------------------- .nv.info._ZN4vllm25paged_attention_v1_kernelIfhLi112ELi32ELi128ELNS_18Fp8KVCacheDataTypeE1ELb1EEEvPT_PKS2_PKT0_S8_ifPKiSA_iPKfiiiSC_SC_iiiii --------------------------
	.section	.nv.info._ZN4vllm25paged_attention_v1_kernelIfhLi112ELi32ELi128ELNS_18Fp8KVCacheDataTypeE1ELb1EEEvPT_PKS2_PKT0_S8_ifPKiSA_iPKfiiiSC_SC_iiiii,"",@"SHT_CUDA_INFO"
	.sectionflags	@""
	.align	4


	//----- nvinfo : EIATTR_CUDA_API_VERSION
	.align		4
        /*0000*/ 	.byte	0x04, 0x37
        /*0002*/ 	.short	(.L_19379 - .L_19378)
.L_19378:
        /*0004*/ 	.word	0x00000082


	//----- nvinfo : EIATTR_KPARAM_INFO
	.align		4
.L_19379:
        /*0008*/ 	.byte	0x04, 0x17
        /*000a*/ 	.short	(.L_19381 - .L_19380)
.L_19380:
        /*000c*/ 	.word	0x00000000
        /*0010*/ 	.short	0x0013
        /*0012*/ 	.short	0x0078
        /*0014*/ 	.byte	0x00, 0xf0, 0x11, 0x00


	//----- nvinfo : EIATTR_KPARAM_INFO
	.align		4
.L_19381:
        /*0018*/ 	.byte	0x04, 0x17
        /*001a*/ 	.short	(.L_19383 - .L_19382)
.L_19382:
        /*001c*/ 	.word	0x00000000
        /*0020*/ 	.short	0x0012
        /*0022*/ 	.short	0x0074
        /*0024*/ 	.byte	0x00, 0xf0, 0x11, 0x00


	//----- nvinfo : EIATTR_KPARAM_INFO
	.align		4
.L_19383:
        /*0028*/ 	.byte	0x04, 0x17
        /*002a*/ 	.short	(.L_19385 - .L_19384)
.L_19384:
        /*002c*/ 	.word	0x00000000
        /*0030*/ 	.short	0x0011
        /*0032*/ 	.short	0x0070
        /*0034*/ 	.byte	0x00, 0xf0, 0x11, 0x00


	//----- nvinfo : EIATTR_KPARAM_INFO
	.align		4
.L_19385:
        /*0038*/ 	.byte	0x04, 0x17
        /*003a*/ 	.short	(.L_19387 - .L_19386)
.L_19386:
        /*003c*/ 	.word	0x00000000
        /*0040*/ 	.short	0x0010
        /*0042*/ 	.short	0x006c
        /*0044*/ 	.byte	0x00, 0xf0, 0x11, 0x00


	//----- nvinfo : EIATTR_KPARAM_INFO
	.align		4
.L_19387:
        /*0048*/ 	.byte	0x04, 0x17
        /*004a*/ 	.short	(.L_19389 - .L_19388)
.L_19388:
        /*004c*/ 	.word	0x00000000
        /*0050*/ 	.short	0x000f
        /*0052*/ 	.short	0x0068
        /*0054*/ 	.byte	0x00, 0xf0, 0x11, 0x00


	//----- nvinfo : EIATTR_KPARAM_INFO
	.align		4
.L_19389:
        /*0058*/ 	.byte	0x04, 0x17
        /*005a*/ 	.short	(.L_19391 - .L_19390)
.L_19390:
        /*005c*/ 	.word	0x00000000
        /*0060*/ 	.short	0x000e
        /*0062*/ 	.short	0x0060
        /*0064*/ 	.byte	0x00, 0xf5, 0x21, 0x00


	//----- nvinfo : EIATTR_KPARAM_INFO
	.align		4
.L_19391:
        /*0068*/ 	.byte	0x04, 0x17
        /*006a*/ 	.short	(.L_19393 - .L_19392)
.L_19392:
        /*006c*/ 	.word	0x00000000
        /*0070*/ 	.short	0x000d
        /*0072*/ 	.short	0x0058
        /*0074*/ 	.byte	0x00, 0xf5, 0x21, 0x00


	//----- nvinfo : EIATTR_KPARAM_INFO
	.align		4
.L_19393:
        /*0078*/ 	.byte	0x04, 0x17
        /*007a*/ 	.short	(.L_19395 - .L_19394)
.L_19394:
        /*007c*/ 	.word	0x00000000
        /*0080*/ 	.short	0x000c
        /*0082*/ 	.short	0x0050
        /*0084*/ 	.byte	0x00, 0xf0, 0x11, 0x00


	//----- nvinfo : EIATTR_KPARAM_INFO
	.align		4
.L_19395:
        /*0088*/ 	.byte	0x04, 0x17
        /*008a*/ 	.short	(.L_19397 - .L_19396)
.L_19396:
        /*008c*/ 	.word	0x00000000
        /*0090*/ 	.short	0x000b
        /*0092*/ 	.short	0x004c
        /*0094*/ 	.byte	0x00, 0xf0, 0x11, 0x00


	//----- nvinfo : EIATTR_KPARAM_INFO
	.align		4
.L_19397:
        /*0098*/ 	.byte	0x04, 0x17
        /*009a*/ 	.short	(.L_19399 - .L_19398)
.L_19398:
        /*009c*/ 	.word	0x00000000
        /*00a0*/ 	.short	0x000a
        /*00a2*/ 	.short	0x0048
        /*00a4*/ 	.byte	0x00, 0xf0, 0x11, 0x00


	//----- nvinfo : EIATTR_KPARAM_INFO
	.align		4
.L_19399:
        /*00a8*/ 	.byte	0x04, 0x17
        /*00aa*/ 	.short	(.L_19401 - .L_19400)
.L_19400:
        /*00ac*/ 	.word	0x00000000
        /*00b0*/ 	.short	0x0009
        /*00b2*/ 	.short	0x0040
        /*00b4*/ 	.byte	0x00, 0xf5, 0x21, 0x00


	//----- nvinfo : EIATTR_KPARAM_INFO
	.align		4
.L_19401:
        /*00b8*/ 	.byte	0x04, 0x17
        /*00ba*/ 	.short	(.L_19403 - .L_19402)
.L_19402:
        /*00bc*/ 	.word	0x00000000
        /*00c0*/ 	.short	0x0008
        /*00c2*/ 	.short	0x0038
        /*00c4*/ 	.byte	0x00, 0xf0, 0x11, 0x00


	//----- nvinfo : EIATTR_KPARAM_INFO
	.align		4
.L_19403:
        /*00c8*/ 	.byte	0x04, 0x17
        /*00ca*/ 	.short	(.L_19405 - .L_19404)
.L_19404:
        /*00cc*/ 	.word	0x00000000
        /*00d0*/ 	.short	0x0007
        /*00d2*/ 	.short	0x0030
        /*00d4*/ 	.byte	0x00, 0xf5, 0x21, 0x00


	//----- nvinfo : EIATTR_KPARAM_INFO
	.align		4
.L_19405:
        /*00d8*/ 	.byte	0x04, 0x17
        /*00da*/ 	.short	(.L_19407 - .L_19406)
.L_19406:
        /*00dc*/ 	.word	0x00000000
        /*00e0*/ 	.short	0x0006
        /*00e2*/ 	.short	0x0028
        /*00e4*/ 	.byte	0x00, 0xf5, 0x21, 0x00


	//----- nvinfo : EIATTR_KPARAM_INFO
	.align		4
.L_19407:
        /*00e8*/ 	.byte	0x04, 0x17
        /*00ea*/ 	.short	(.L_19409 - .L_19408)
.L_19408:
        /*00ec*/ 	.word	0x00000000
        /*00f0*/ 	.short	0x0005
        /*00f2*/ 	.short	0x0024
        /*00f4*/ 	.byte	0x00, 0xf0, 0x11, 0x00


	//----- nvinfo : EIATTR_KPARAM_INFO
	.align		4
.L_19409:
        /*00f8*/ 	.byte	0x04, 0x17
        /*00fa*/ 	.short	(.L_19411 - .L_19410)
.L_19410:
        /*00fc*/ 	.word	0x00000000
        /*0100*/ 	.short	0x0004
        /*0102*/ 	.short	0x0020
        /*0104*/ 	.byte	0x00, 0xf0, 0x11, 0x00


	//----- nvinfo : EIATTR_KPARAM_INFO
	.align		4
.L_19411:
        /*0108*/ 	.byte	0x04, 0x17
        /*010a*/ 	.short	(.L_19413 - .L_19412)
.L_19412:
        /*010c*/ 	.word	0x00000000
        /*0110*/ 	.short	0x0003
        /*0112*/ 	.short	0x0018
        /*0114*/ 	.byte	0x00, 0xf5, 0x21, 0x00


	//----- nvinfo : EIATTR_KPARAM_INFO
	.align		4
.L_19413:
        /*0118*/ 	.byte	0x04, 0x17
        /*011a*/ 	.short	(.L_19415 - .L_19414)
.L_19414:
        /*011c*/ 	.word	0x00000000
        /*0120*/ 	.short	0x0002
        /*0122*/ 	.short	0x0010
        /*0124*/ 	.byte	0x00, 0xf5, 0x21, 0x00


	//----- nvinfo : EIATTR_KPARAM_INFO
	.align		4
.L_19415:
        /*0128*/ 	.byte	0x04, 0x17
        /*012a*/ 	.short	(.L_19417 - .L_19416)
.L_19416:
        /*012c*/ 	.word	0x00000000
        /*0130*/ 	.short	0x0001
        /*0132*/ 	.short	0x0008
        /*0134*/ 	.byte	0x00, 0xf5, 0x21, 0x00


	//----- nvinfo : EIATTR_KPARAM_INFO
	.align		4
.L_19417:
        /*0138*/ 	.byte	0x04, 0x17
        /*013a*/ 	.short	(.L_19419 - .L_19418)
.L_19418:
        /*013c*/ 	.word	0x00000000
        /*0140*/ 	.short	0x0000
        /*0142*/ 	.short	0x0000
        /*0144*/ 	.byte	0x00, 0xf5, 0x21, 0x00


	//----- nvinfo : EIATTR_SPARSE_MMA_MASK
	.align		4
.L_19419:
        /*0148*/ 	.byte	0x03, 0x50
        /*014a*/ 	.short	0x0000


	//----- nvinfo : EIATTR_MAXREG_COUNT
	.align		4
        /*014c*/ 	.byte	0x03, 0x1b
        /*014e*/ 	.short	0x00ff


	//----- nvinfo : EIATTR_NUM_BARRIERS
	.align		4
        /*0150*/ 	.byte	0x02, 0x4c
        /*0152*/ 	.byte	0x01
	.zero		1


	//----- nvinfo : EIATTR_EXTERNS
	.align		4
        /*0154*/ 	.byte	0x04, 0x0f
        /*0156*/ 	.short	(.L_19421 - .L_19420)


	//   ....[0]....
	.align		4
.L_19420:
        /*0158*/ 	.word	index@(__assertfail)


	//----- nvinfo : EIATTR_MERCURY_ISA_VERSION
	.align		4
.L_19421:
        /*015c*/ 	.byte	0x03, 0x5f
        /*015e*/ 	.short	0x0101


	//----- nvinfo : EIATTR_COOP_GROUP_MASK_REGIDS
	.align		4
        /*0160*/ 	.byte	0x04, 0x29
        /*0162*/ 	.short	(.L_19423 - .L_19422)


	//   ....[0]....
.L_19422:
        /*0164*/ 	.word	0xffffffff


	//   ....[1]....
        /*0168*/ 	.word	0xffffffff


	//   ....[2]....
        /*016c*/ 	.word	0xffffffff


	//   ....[3]....
        /*0170*/ 	.word	0xffffffff


	//   ....[4]....
        /*0174*/ 	.word	0xffffffff


	//   ....[5]....
        /*0178*/ 	.word	0xffffffff


	//   ....[6]....
        /*017c*/ 	.word	0xffffffff


	//   ....[7]....
        /*0180*/ 	.word	0xffffffff


	//   ....[8]....
        /*0184*/ 	.word	0xffffffff


	//   ....[9]....
        /*0188*/ 	.word	0xffffffff


	//   ....[10]....
        /*018c*/ 	.word	0xffffffff


	//   ....[11]....
        /*0190*/ 	.word	0xffffffff


	//   ....[12]....
        /*0194*/ 	.word	0xffffffff


	//   ....[13]....
        /*0198*/ 	.word	0xffffffff


	//   ....[14]....
        /*019c*/ 	.word	0xffffffff


	//   ....[15]....
        /*01a0*/ 	.word	0xffffffff


	//   ....[16]....
        /*01a4*/ 	.word	0xffffffff


	//   ....[17]....
        /*01a8*/ 	.word	0xffffffff


	//   ....[18]....
        /*01ac*/ 	.word	0xffffffff


	//   ....[19]....
        /*01b0*/ 	.word	0xffffffff


	//   ....[20]....
        /*01b4*/ 	.word	0xffffffff


	//   ....[21]....
        /*01b8*/ 	.word	0xffffffff


	//   ....[22]....
        /*01bc*/ 	.word	0xffffffff


	//   ....[23]....
        /*01c0*/ 	.word	0xffffffff


	//   ....[24]....
        /*01c4*/ 	.word	0xffffffff


	//   ....[25]....
        /*01c8*/ 	.word	0xffffffff


	//   ....[26]....
        /*01cc*/ 	.word	0xffffffff


	//   ....[27]....
        /*01d0*/ 	.word	0xffffffff


	//   ....[28]....
        /*01d4*/ 	.word	0xffffffff


	//   ....[29]....
        /*01d8*/ 	.word	0xffffffff


	//   ....[30]....
        /*01dc*/ 	.word	0xffffffff


	//   ....[31]....
        /*01e0*/ 	.word	0xffffffff


	//   ....[32]....
        /*01e4*/ 	.word	0xffffffff


	//   ....[33]....
        /*01e8*/ 	.word	0xffffffff


	//   ....[34]....
        /*01ec*/ 	.word	0xffffffff


	//   ....[35]....
        /*01f0*/ 	.word	0xffffffff


	//   ....[36]....
        /*01f4*/ 	.word	0xffffffff


	//   ....[37]....
        /*01f8*/ 	.word	0xffffffff


	//   ....[38]....
        /*01fc*/ 	.word	0xffffffff


	//   ....[39]....
        /*0200*/ 	.word	0xffffffff


	//   ....[40]....
        /*0204*/ 	.word	0xffffffff


	//   ....[41]....
        /*0208*/ 	.word	0xffffffff


	//   ....[42]....
        /*020c*/ 	.word	0xffffffff


	//   ....[43]....
        /*0210*/ 	.word	0xffffffff


	//   ....[44]....
        /*0214*/ 	.word	0xffffffff


	//   ....[45]....
        /*0218*/ 	.word	0xffffffff


	//   ....[46]....
        /*021c*/ 	.word	0xffffffff


	//   ....[47]....
        /*0220*/ 	.word	0xffffffff


	//   ....[48]....
        /*0224*/ 	.word	0xffffffff


	//   ....[49]....
        /*0228*/ 	.word	0xffffffff


	//   ....[50]....
        /*022c*/ 	.word	0xffffffff


	//   ....[51]....
        /*0230*/ 	.word	0xffffffff


	//   ....[52]....
        /*0234*/ 	.word	0xffffffff


	//   ....[53]....
        /*0238*/ 	.word	0xffffffff


	//   ....[54]....
        /*023c*/ 	.word	0xffffffff


	//   ....[55]....
        /*0240*/ 	.word	0xffffffff


	//   ....[56]....
        /*0244*/ 	.word	0xffffffff


	//   ....[57]....
        /*0248*/ 	.word	0xffffffff


	//   ....[58]....
        /*024c*/ 	.word	0xffffffff


	//   ....[59]....
        /*0250*/ 	.word	0xffffffff


	//   ....[60]....
        /*0254*/ 	.word	0xffffffff


	//   ....[61]....
        /*0258*/ 	.word	0xffffffff


	//   ....[62]....
        /*025c*/ 	.word	0xffffffff


	//   ....[63]....
        /*0260*/ 	.word	0xffffffff


	//   ....[64]....
        /*0264*/ 	.word	0xffffffff


	//   ....[65]....
        /*0268*/ 	.word	0xffffffff


	//   ....[66]....
        /*026c*/ 	.word	0xffffffff


	//   ....[67]....
        /*0270*/ 	.word	0xffffffff


	//   ....[68]....
        /*0274*/ 	.word	0xffffffff


	//   ....[69]....
        /*0278*/ 	.word	0xffffffff


	//   ....[70]....
        /*027c*/ 	.word	0xffffffff


	//   ....[71]....
        /*0280*/ 	.word	0xffffffff


	//   ....[72]....
        /*0284*/ 	.word	0x0500000f


	//   ....[73]....
        /*0288*/ 	.word	0x0500000f


	//   ....[74]....
        /*028c*/ 	.word	0x0500000f


	//   ....[75]....
        /*0290*/ 	.word	0x0500000f


	//   ....[76]....
        /*0294*/ 	.word	0x0500000f


	//   ....[77]....
        /*0298*/ 	.word	0x0500000f


	//   ....[78]....
        /*029c*/ 	.word	0x0500000f


	//   ....[79]....
        /*02a0*/ 	.word	0x0500000f


	//   ....[80]....
        /*02a4*/ 	.word	0x0500000f


	//   ....[81]....
        /*02a8*/ 	.word	0x0500000f


	//   ....[82]....
        /*02ac*/ 	.word	0x0500000f


	//   ....[83]....
        /*02b0*/ 	.word	0x0500000f


	//   ....[84]....
        /*02b4*/ 	.word	0x0500000f


	//   ....[85]....
        /*02b8*/ 	.word	0x0500000f


	//   ....[86]....
        /*02bc*/ 	.word	0x0500000f


	//   ....[87]....
        /*02c0*/ 	.word	0x0500000f


	//   ....[88]....
        /*02c4*/ 	.word	0x0500000f


	//   ....[89]....
        /*02c8*/ 	.word	0x0500000f


	//   ....[90]....
        /*02cc*/ 	.word	0x0500000f


	//   ....[91]....
        /*02d0*/ 	.word	0x0500000f


	//   ....[92]....
        /*02d4*/ 	.word	0x0500000f


	//   ....[93]....
        /*02d8*/ 	.word	0x0500000f


	//   ....[94]....
        /*02dc*/ 	.word	0x0500000f


	//   ....[95]....
        /*02e0*/ 	.word	0x0500000f


	//   ....[96]....
        /*02e4*/ 	.word	0x0500000f


	//   ....[97]....
        /*02e8*/ 	.word	0x0500000f


	//   ....[98]....
        /*02ec*/ 	.word	0x0500000f


	//   ....[99]....
        /*02f0*/ 	.word	0x0500000f


	//   ....[100]....
        /*02f4*/ 	.word	0x0500000f


	//   ....[101]....
        /*02f8*/ 	.word	0x0500000f


	//   ....[102]....
        /*02fc*/ 	.word	0x0500000f


	//   ....[103]....
        /*0300*/ 	.word	0x0500000f


	//   ....[104]....
        /*0304*/ 	.word	0x0500000f


	//   ....[105]....
        /*0308*/ 	.word	0x0500000f


	//   ....[106]....
        /*030c*/ 	.word	0x0500000f


	//   ....[107]....
        /*0310*/ 	.word	0x0500000f


	//   ....[108]....
        /*0314*/ 	.word	0x0500000f


	//   ....[109]....
        /*0318*/ 	.word	0x0500000f


	//   ....[110]....
        /*031c*/ 	.word	0x0500000f


	//   ....[111]....
        /*0320*/ 	.word	0x0500000f


	//   ....[112]....
        /*0324*/ 	.word	0x0500000f


	//   ....[113]....
        /*0328*/ 	.word	0x0500000f


	//   ....[114]....
        /*032c*/ 	.word	0x0500000f


	//   ....[115]....
        /*0330*/ 	.word	0x0500000f


	//   ....[116]....
        /*0334*/ 	.word	0x0500000f


	//   ....[117]....
        /*0338*/ 	.word	0x0500000f


	//   ....[118]....
        /*033c*/ 	.word	0x0500000f


	//   ....[119]....
        /*0340*/ 	.word	0x0500000f


	//   ....[120]....
        /*0344*/ 	.word	0x0500000f


	//   ....[121]....
        /*0348*/ 	.word	0x0500000f


	//   ....[122]....
        /*034c*/ 	.word	0x0500000f


	//   ....[123]....
        /*0350*/ 	.word	0x0500000f


	//   ....[124]....
        /*0354*/ 	.word	0x0500000f


	//   ....[125]....
        /*0358*/ 	.word	0x0500000f


	//   ....[126]....
        /*035c*/ 	.word	0x0500000f


	//   ....[127]....
        /*0360*/ 	.word	0x0500000f


	//   ....[128]....
        /*0364*/ 	.word	0x0500000f


	//   ....[129]....
        /*0368*/ 	.word	0x0500000f


	//   ....[130]....
        /*036c*/ 	.word	0x0500000f


	//   ....[131]....
        /*0370*/ 	.word	0x0500000f


	//   ....[132]....
        /*0374*/ 	.word	0x0500000f


	//   ....[133]....
        /*0378*/ 	.word	0x0500000f


	//   ....[134]....
        /*037c*/ 	.word	0x0500000f


	//   ....[135]....
        /*0380*/ 	.word	0x0500000f


	//   ....[136]....
        /*0384*/ 	.word	0x0500000f


	//   ....[137]....
        /*0388*/ 	.word	0x0500000f


	//   ....[138]....
        /*038c*/ 	.word	0x0500000f


	//   ....[139]....
        /*0390*/ 	.word	0x0500000f


	//   ....[140]....
        /*0394*/ 	.word	0x0500000f


	//   ....[141]....
        /*0398*/ 	.word	0x0500000f


	//   ....[142]....
        /*039c*/ 	.word	0x0500000f


	//   ....[143]....
        /*03a0*/ 	.word	0x0500000f


	//   ....[144]....
        /*03a4*/ 	.word	0x0500000f


	//   ....[145]....
        /*03a8*/ 	.word	0x0500000f


	//   ....[146]....
        /*03ac*/ 	.word	0x0500000f


	//   ....[147]....
        /*03b0*/ 	.word	0x0500000f


	//   ....[148]....
        /*03b4*/ 	.word	0x0500000f


	//   ....[149]....
        /*03b8*/ 	.word	0x0500000f


	//   ....[150]....
        /*03bc*/ 	.word	0x0500000f


	//   ....[151]....
        /*03c0*/ 	.word	0x0500000f


	//   ....[152]....
        /*03c4*/ 	.word	0x0500000f


	//   ....[153]....
        /*03c8*/ 	.word	0x0500000f


	//   ....[154]....
        /*03cc*/ 	.word	0x0500000f


	//   ....[155]....
        /*03d0*/ 	.word	0x0500000f


	//   ....[156]....
        /*03d4*/ 	.word	0x0500000f


	//   ....[157]....
        /*03d8*/ 	.word	0x0500000f


	//   ....[158]....
        /*03dc*/ 	.word	0x0500000f


	//   ....[159]....
        /*03e0*/ 	.word	0x0500000f


	//   ....[160]....
        /*03e4*/ 	.word	0x0500000f


	//----- nvinfo : EIATTR_COOP_GROUP_INSTR_OFFSETS
	.align		4
.L_19423:
        /*03e8*/ 	.byte	0x04, 0x28
        /*03ea*/ 	.short	(.L_19425 - .L_19424)


	//   ....[0]....
.L_19424:
        /*03ec*/ 	.word	0x00000a90


	//   ....[1]....
        /*03f0*/ 	.word	0x00000ab0


	//   ....[2]....
        /*03f4*/ 	.word	0x00000ad0


	//   ....[3]....
        /*03f8*/ 	.word	0x00000af0


	//   ....[4]....
        /*03fc*/ 	.word	0x00000b10


	//   ....[5]....
        /*0400*/ 	.word	0x00000c20


	//   ....[6]....
        /*0404*/ 	.word	0x00000c40


	//   ....[7]....
        /*0408*/ 	.word	0x00000c60


	//   ....[8]....
        /*040c*/ 	.word	0x00001a90


	//   ....[9]....
        /*0410*/ 	.word	0x00001ad0


	//   ....[10]....
        /*0414*/ 	.word	0x00001af0


	//   ....[11]....
        /*0418*/ 	.word	0x00001b10


	//   ....[12]....
        /*041c*/ 	.word	0x00001b30


	//   ....[13]....
        /*0420*/ 	.word	0x00001b80


	//   ....[14]....
        /*0424*/ 	.word	0x00001ba0


	//   ....[15]....
        /*0428*/ 	.word	0x00001bc0


	//   ....[16]....
        /*042c*/ 	.word	0x00002a20


	//   ....[17]....
        /*0430*/ 	.word	0x00002a60


	//   ....[18]....
        /*0434*/ 	.word	0x00002aa0


	//   ....[19]....
        /*0438*/ 	.word	0x00002ae0


	//   ....[20]....
        /*043c*/ 	.word	0x00002b20


	//   ....[21]....
        /*0440*/ 	.word	0x00002b60


	//   ....[22]....
        /*0444*/ 	.word	0x00002bc0


	//   ....[23]....
        /*0448*/ 	.word	0x00002c00


	//   ....[24]....
        /*044c*/ 	.word	0x00002c40


	//   ....[25]....
        /*0450*/ 	.word	0x00002c80


	//   ....[26]....
        /*0454*/ 	.word	0x00002cc0


	//   ....[27]....
        /*0458*/ 	.word	0x00002d00


	//   ....[28]....
        /*045c*/ 	.word	0x00002d20


	//   ....[29]....
        /*0460*/ 	.word	0x00002d70


	//   ....[30]....
        /*0464*/ 	.word	0x00002db0


	//   ....[31]....
        /*0468*/ 	.word	0x00002de0


	//   ....[32]....
        /*046c*/ 	.word	0x00002e00


	//   ....[33]....
        /*0470*/ 	.word	0x00002e20


	//   ....[34]....
        /*0474*/ 	.word	0x00002e40


	//   ....[35]....
        /*0478*/ 	.word	0x00002e50


	//   ....[36]....
        /*047c*/ 	.word	0x00002e90


	//   ....[37]....
        /*0480*/ 	.word	0x00002ec0


	//   ....[38]....
        /*0484*/ 	.word	0x00002ee0


	//   ....[39]....
        /*0488*/ 	.word	0x00002f00


	//   ....[40]....
        /*048c*/ 	.word	0x00002f20


	//   ....[41]....
        /*0490*/ 	.word	0x00002f40


	//   ....[42]....
        /*0494*/ 	.word	0x00002f60


	//   ....[43]....
        /*0498*/ 	.word	0x00002f70


	//   ....[44]....
        /*049c*/ 	.word	0x00002fb0


	//   ....[45]....
        /*04a0*/ 	.word	0x00002fd0


	//   ....[46]....
        /*04a4*/ 	.word	0x00002ff0


	//   ....[47]....
        /*04a8*/ 	.word	0x00003020


	//   ....[48]....
        /*04ac*/ 	.word	0x00003040


	//   ....[49]....
        /*04b0*/ 	.word	0x00003060


	//   ....[50]....
        /*04b4*/ 	.word	0x00003070


	//   ....[51]....
        /*04b8*/ 	.word	0x00003090


	//   ....[52]....
        /*04bc*/ 	.word	0x000030b0


	//   ....[53]....
        /*04c0*/ 	.word	0x000030d0


	//   ....[54]....
        /*04c4*/ 	.word	0x000030f0


	//   ....[55]....
        /*04c8*/ 	.word	0x00003120


	//   ....[56]....
        /*04cc*/ 	.word	0x00003150


	//   ....[57]....
        /*04d0*/ 	.word	0x00003180


	//   ....[58]....
        /*04d4*/ 	.word	0x000031a0


	//   ....[59]....
        /*04d8*/ 	.word	0x000031c0


	//   ....[60]....
        /*04dc*/ 	.word	0x000031e0


	//   ....[61]....
        /*04e0*/ 	.word	0x00003200


	//   ....[62]....
        /*04e4*/ 	.word	0x00003220


	//   ....[63]....
        /*04e8*/ 	.word	0x00003230


	//   ....[64]....
        /*04ec*/ 	.word	0x00003250


	//   ....[65]....
        /*04f0*/ 	.word	0x00003270


	//   ....[66]....
        /*04f4*/ 	.word	0x000032a0


	//   ....[67]....
        /*04f8*/ 	.word	0x000032c0


	//   ....[68]....
        /*04fc*/ 	.word	0x000032e0


	//   ....[69]....
        /*0500*/ 	.word	0x00003300


	//   ....[70]....
        /*0504*/ 	.word	0x00003320


	//   ....[71]....
        /*0508*/ 	.word	0x00003340


	//   ....[72]....
        /*050c*/ 	.word	0x00004650


	//   ....[73]....
        /*0510*/ 	.word	0x000046b0


	//   ....[74]....
        /*0514*/ 	.word	0x00004710


	//   ....[75]....
        /*0518*/ 	.word	0x00004770


	//   ....[76]....
        /*051c*/ 	.word	0x000047d0


	//   ....[77]....
        /*0520*/ 	.word	0x00004850


	//   ....[78]....
        /*0524*/ 	.word	0x000048c0


	//   ....[79]....
        /*0528*/ 	.word	0x00004930


	//   ....[80]....
        /*052c*/ 	.word	0x00004990


	//   ....[81]....
        /*0530*/ 	.word	0x00004a10


	//   ....[82]....
        /*0534*/ 	.word	0x00004a80


	//   ....[83]....
        /*0538*/ 	.word	0x00004ae0


	//   ....[84]....
        /*053c*/ 	.word	0x00004b60


	//   ....[85]....
        /*0540*/ 	.word	0x00004bd0


	//   ....[86]....
        /*0544*/ 	.word	0x00004c30


	//   ....[87]....
        /*0548*/ 	.word	0x00004cb0


	//   ....[88]....
        /*054c*/ 	.word	0x00004d20


	//   ....[89]....
        /*0550*/ 	.word	0x00004d80


	//   ....[90]....
        /*0554*/ 	.word	0x00004e00


	//   ....[91]....
        /*0558*/ 	.word	0x00004e70


	//   ....[92]....
        /*055c*/ 	.word	0x00004ed0


	//   ....[93]....
        /*0560*/ 	.word	0x00004f50


	//   ....[94]....
        /*0564*/ 	.word	0x00004fc0


	//   ....[95]....
        /*0568*/ 	.word	0x00005020


	//   ....[96]....
        /*056c*/ 	.word	0x000050a0


	//   ....[97]....
        /*0570*/ 	.word	0x00005110


	//   ....[98]....
        /*0574*/ 	.word	0x00005170


	//   ....[99]....
        /*0578*/ 	.word	0x000051f0


	//   ....[100]....
        /*057c*/ 	.word	0x00005260


	//   ....[101]....
        /*0580*/ 	.word	0x000052c0


	//   ....[102]....
        /*0584*/ 	.word	0x00005340


	//   ....[103]....
        /*0588*/ 	.word	0x000053b0


	//   ....[104]....
        /*058c*/ 	.word	0x00005410


	//   ....[105]....
        /*0590*/ 	.word	0x00005490


	//   ....[106]....
        /*0594*/ 	.word	0x00005500


	//   ....[107]....
        /*0598*/ 	.word	0x00005560


	//   ....[108]....
        /*059c*/ 	.word	0x000055e0


	//   ....[109]....
        /*05a0*/ 	.word	0x00005650


	//   ....[110]....
        /*05a4*/ 	.word	0x000056b0


	//   ....[111]....
        /*05a8*/ 	.word	0x00005730


	//   ....[112]....
        /*05ac*/ 	.word	0x000057a0


	//   ....[113]....
        /*05b0*/ 	.word	0x00005800


	//   ....[114]....
        /*05b4*/ 	.word	0x00005880


	//   ....[115]....
        /*05b8*/ 	.word	0x000058f0


	//   ....[116]....
        /*05bc*/ 	.word	0x00005950


	//   ....[117]....
        /*05c0*/ 	.word	0x000059d0


	//   ....[118]....
        /*05c4*/ 	.word	0x00005a40


	//   ....[119]....
        /*05c8*/ 	.word	0x00005aa0


	//   ....[120]....
        /*05cc*/ 	.word	0x00005b10


	//   ....[121]....
        /*05d0*/ 	.word	0x00005b80


	//   ....[122]....
        /*05d4*/ 	.word	0x00005be0


	//   ....[123]....
        /*05d8*/ 	.word	0x00005c50


	//   ....[124]....
        /*05dc*/ 	.word	0x00005cc0


	//   ....[125]....
        /*05e0*/ 	.word	0x00005d20


	//   ....[126]....
        /*05e4*/ 	.word	0x00005d90


	//   ....[127]....
        /*05e8*/ 	.word	0x00005df0


	//   ....[128]....
        /*05ec*/ 	.word	0x00005e50


	//   ....[129]....
        /*05f0*/ 	.word	0x00005ec0


	//   ....[130]....
        /*05f4*/ 	.word	0x00005f30


	//   ....[131]....
        /*05f8*/ 	.word	0x00005f90


	//   ....[132]....
        /*05fc*/ 	.word	0x00006010


	//   ....[133]....
        /*0600*/ 	.word	0x00006090


	//   ....[134]....
        /*0604*/ 	.word	0x000060f0


	//   ....[135]....
        /*0608*/ 	.word	0x00006170


	//   ....[136]....
        /*060c*/ 	.word	0x000061e0


	//   ....[137]....
        /*0610*/ 	.word	0x00006240


	//   ....[138]....
        /*0614*/ 	.word	0x000062b0


	//   ....[139]....
        /*0618*/ 	.word	0x00006320


	//   ....[140]....
        /*061c*/ 	.word	0x00006380


	//   ....[141]....
        /*0620*/ 	.word	0x00006400


	//   ....[142]....
        /*0624*/ 	.word	0x00006480


	//   ....[143]....
        /*0628*/ 	.word	0x000064e0


	//   ....[144]....
        /*062c*/ 	.word	0x00006560


	//   ....[145]....
        /*0630*/ 	.word	0x000065d0


	//   ....[146]....
        /*0634*/ 	.word	0x00006630


	//   ....[147]....
        /*0638*/ 	.word	0x000066b0


	//   ....[148]....
        /*063c*/ 	.word	0x00006720


	//   ....[149]....
        /*0640*/ 	.word	0x00006780


	//   ....[150]....
        /*0644*/ 	.word	0x00006800


	//   ....[151]....
        /*0648*/ 	.word	0x00006860


	//   ....[152]....
        /*064c*/ 	.word	0x000068c0


	//   ....[153]....
        /*0650*/ 	.word	0x00006930


	//   ....[154]....
        /*0654*/ 	.word	0x00006990


	//   ....[155]....
        /*0658*/ 	.word	0x000069f0


	//   ....[156]....
        /*065c*/ 	.word	0x00006a60


	//   ....[157]....
        /*0660*/ 	.word	0x00006ac0


	//   ....[158]....
        /*0664*/ 	.word	0x00006b20


	//   ....[159]....
        /*0668*/ 	.word	0x00006b80


	//   ....[160]....
        /*066c*/ 	.word	0x00006bf0


	//----- nvinfo : EIATTR_VRC_CTA_INIT_COUNT
	.align		4
.L_19425:
        /*0670*/ 	.byte	0x02, 0x4a
	.zero		1
	.zero		1


	//----- nvinfo : EIATTR_SYSCALL_OFFSETS
	.align		4
        /*0674*/ 	.byte	0x04, 0x46
        /*0676*/ 	.short	(.L_19427 - .L_19426)


	//   ....[0]....
.L_19426:
        /*0678*/ 	.word	0x00002950


	//   ....[1]....
        /*067c*/ 	.word	0x000045f0


	//----- nvinfo : EIATTR_EXIT_INSTR_OFFSETS
	.align		4
.L_19427:
        /*0680*/ 	.byte	0x04, 0x1c
        /*0682*/ 	.short	(.L_19429 - .L_19428)


	//   ....[0]....
.L_19428:
        /*0684*/ 	.word	0x00004220


	//   ....[1]....
        /*0688*/ 	.word	0x00004230


	//   ....[2]....
        /*068c*/ 	.word	0x000044f0


	//   ....[3]....
        /*0690*/ 	.word	0x00004600


	//----- nvinfo : EIATTR_CRS_STACK_SIZE
	.align		4
.L_19429:
        /*0694*/ 	.byte	0x04, 0x1e
        /*0696*/ 	.short	(.L_19431 - .L_19430)
.L_19430:
        /*0698*/ 	.word	0x00000000


	//----- nvinfo : EIATTR_CBANK_PARAM_SIZE
	.align		4
.L_19431:
        /*069c*/ 	.byte	0x03, 0x19
        /*069e*/ 	.short	0x007c


	//----- nvinfo : EIATTR_PARAM_CBANK
	.align		4
        /*06a0*/ 	.byte	0x04, 0x0a
        /*06a2*/ 	.short	(.L_19433 - .L_19432)
	.align		4
.L_19432:
        /*06a4*/ 	.word	index@(.nv.constant0._ZN4vllm25paged_attention_v1_kernelIfhLi112ELi32ELi128ELNS_18Fp8KVCacheDataTypeE1ELb1EEEvPT_PKS2_PKT0_S8_ifPKiSA_iPKfiiiSC_SC_iiiii)
        /*06a8*/ 	.short	0x0380
        /*06aa*/ 	.short	0x007c


	//----- nvinfo : EIATTR_SW_WAR
	.align		4
.L_19433:
        /*06ac*/ 	.byte	0x04, 0x36
        /*06ae*/ 	.short	(.L_19435 - .L_19434)
.L_19434:
        /*06b0*/ 	.word	0x00000008
.L_19435:


//--------------------- .nv.info._ZN4vllm25paged_attention_v1_kernelIfhLi96ELi32ELi128ELNS_18Fp8KVCacheDataTypeE1ELb1EEEvPT_PKS2_PKT0_S8_ifPKiSA_iPKfiiiSC_SC_iiiii --------------------------
	.section	.nv.info._ZN4vllm25paged_attention_v1_kernelIfhLi96ELi32ELi128ELNS_18Fp8KVCacheDataTypeE1ELb1EEEvPT_PKS2_PKT0_S8_ifPKiSA_iPKfiiiSC_SC_iiiii,"",@"SHT_CUDA_INFO"
	.sectionflags	@""
	.align	4


	//----- nvinfo : EIATTR_CUDA_API_VERSION
	.align		4
        /*0000*/ 	.byte	0x04, 0x37
        /*0002*/ 	.short	(.L_19437 - .L_19436)
.L_19436:
        /*0004*/ 	.word	0x00000082


	//----- nvinfo : EIATTR_KPARAM_INFO
	.align		4
.L_19437:
        /*0008*/ 	.byte	0x04, 0x17
        /*000a*/ 	.short	(.L_19439 - .L_19438)
.L_19438:
        /*000c*/ 	.word	0x00000000
        /*0010*/ 	.short	0x0013
        /*0012*/ 	.short	0x0078
        /*0014*/ 	.byte	0x00, 0xf0, 0x11, 0x00


	//----- nvinfo : EIATTR_KPARAM_INFO
	.align		4
.L_19439:
        /*0018*/ 	.byte	0x04, 0x17
        /*001a*/ 	.short	(.L_19441 - .L_19440)
.L_19440:
        /*001c*/ 	.word	0x00000000
        /*0020*/ 	.short	0x0012
        /*0022*/ 	.short	0x0074
        /*0024*/ 	.byte	0x00, 0xf0, 0x11, 0x00


	//----- nvinfo : EIATTR_KPARAM_INFO
	.align		4
.L_19441:
        /*0028*/ 	.byte	0x04, 0x17
        /*002a*/ 	.short	(.L_19443 - .L_19442)
.L_19442:
        /*002c*/ 	.word	0x00000000
        /*0030*/ 	.short	0x0011
        /*0032*/ 	.short	0x0070
        /*0034*/ 	.byte	0x00, 0xf0, 0x11, 0x00


	//----- nvinfo : EIATTR_KPARAM_INFO
	.align		4
.L_19443:
        /*0038*/ 	.byte	0x04, 0x17
        /*003a*/ 	.short	(.L_19445 - .L_19444)
.L_19444:
        /*003c*/ 	.word	0x00000000
        /*0040*/ 	.short	0x0010
        /*0042*/ 	.short	0x006c
        /*0044*/ 	.byte	0x00, 0xf0, 0x11, 0x00


	//----- nvinfo : EIATTR_KPARAM_INFO
	.align		4
.L_19445:
        /*0048*/ 	.byte	0x04, 0x17
        /*004a*/ 	.short	(.L_19447 - .L_19446)
.L_19446:
        /*004c*/ 	.word	0x00000000
        /*0050*/ 	.short	0x000f
        /*0052*/ 	.short	0x0068
        /*0054*/ 	.byte	0x00, 0xf0, 0x11, 0x00


	//----- nvinfo : EIATTR_KPARAM_INFO
	.align		4
.L_19447:
        /*0058*/ 	.byte	0x04, 0x17
        /*005a*/ 	.short	(.L_19449 - .L_19448)
.L_19448:
        /*005c*/ 	.word	0x00000000
        /*0060*/ 	.short	0x000e
        /*0062*/ 	.short	0x0060
        /*0064*/ 	.byte	0x00, 0xf5, 0x21, 0x00


	//----- nvinfo : EIATTR_KPARAM_INFO
	.align		4
.L_19449:
        /*0068*/ 	.byte	0x04, 0x17
        /*006a*/ 	.short	(.L_19451 - .L_19450)
.L_19450:
        /*006c*/ 	.word	0x00000000
        /*0070*/ 	.short	0x000d
        /*0072*/ 	.short	0x0058
        /*0074*/ 	.byte	0x00, 0xf5, 0x21, 0x00


	//----- nvinfo : EIATTR_KPARAM_INFO
	.align		4
.L_19451:
        /*0078*/ 	.byte	0x04, 0x17
        /*007a*/ 	.short	(.L_19453 - .L_19452)
.L_19452:
        /*007c*/ 	.word	0x00000000
        /*0080*/ 	.short	0x000c
        /*0082*/ 	.short	0x0050
        /*0084*/ 	.byte	0x00, 0xf0, 0x11, 0x00


	//----- nvinfo : EIATTR_KPARAM_INFO
	.align		4
.L_19453:
        /*0088*/ 	.byte	0x04, 0x17
        /*008a*/ 	.short	(.L_19455 - .L_19454)
.L_19454:
        /*008c*/ 	.word	0x00000000
        /*0090*/ 	.short	0x000b
        /*0092*/ 	.short	0x004c
        /*0094*/ 	.byte	0x00, 0xf0, 0x11, 0x00


	//----- nvinfo : EIATTR_KPARAM_INFO
	.align		4
.L_19455:
        /*0098*/ 	.byte	0x04, 0x17
        /*009a*/ 	.short	(.L_19457 - .L_19456)
.L_19456:
        /*009c*/ 	.word	0x00000000
        /*00a0*/ 	.short	0x000a
        /*00a2*/ 	.short	0x0048
        /*00a4*/ 	.byte	0x00, 0xf0, 0x11, 0x00


	//----- nvinfo : EIATTR_KPARAM_INFO
	.align		4
.L_19457:
        /*00a8*/ 	.byte	0x04, 0x17
        /*00aa*/ 	.short	(.L_19459 - .L_19458)
.L_19458:
        /*00ac*/ 	.word	0x00000000
        /*00b0*/ 	.short	0x0009
        /*00b2*/ 	.short	0x0040
        /*00b4*/ 	.byte	0x00, 0xf5, 0x21, 0x00


	//----- nvinfo : EIATTR_KPARAM_INFO
	.align		4
.L_19459:
        /*00b8*/ 	.byte	0x04, 0x17
        /*00ba*/ 	.short	(.L_19461 - .L_19460)
.L_19460:
        /*00bc*/ 	.word	0x00000000
        /*00c0*/ 	.short	0x0008
        /*00c2*/ 	.short	0x0038
        /*00c4*/ 	.byte	0x00, 0xf0, 0x11, 0x00


	//----- nvinfo : EIATTR_KPARAM_INFO
	.align		4
.L_19461:
        /*00c8*/ 	.byte	0x04, 0x17
        /*00ca*/ 	.short	(.L_19463 - .L_19462)
.L_19462:
        /*00cc*/ 	.word	0x00000000
        /*00d0*/ 	.short	0x0007
        /*00d2*/ 	.short	0x0030
        /*00d4*/ 	.byte	0x00, 0xf5, 0x21, 0x00


	//----- nvinfo : EIATTR_KPARAM_INFO
	.align		4
.L_19463:
        /*00d8*/ 	.byte	0x04, 0x17
        /*00da*/ 	.short	(.L_19465 - .L_19464)
.L_19464:
        /*00dc*/ 	.word	0x00000000
        /*00e0*/ 	.short	0x0006
        /*00e2*/ 	.short	0x0028
        /*00e4*/ 	.byte	0x00, 0xf5, 0x21, 0x00


	//----- nvinfo : EIATTR_KPARAM_INFO
	.align		4
.L_19465:
        /*00e8*/ 	.byte	0x04, 0x17
        /*00ea*/ 	.short	(.L_19467 - .L_19466)
.L_19466:
        /*00ec*/ 	.word	0x00000000
        /*00f0*/ 	.short	0x0005
        /*00f2*/ 	.short	0x0024
        /*00f4*/ 	.byte	0x00, 0xf0, 0x11, 0x00


	//----- nvinfo : EIATTR_KPARAM_INFO
	.align		4
.L_19467:
        /*00f8*/ 	.byte	0x04, 0x17
        /*00fa*/ 	.short	(.L_19469 - .L_19468)
.L_19468:
        /*00fc*/ 	.word	0x00000000
        /*0100*/ 	.short	0x0004
        /*0102*/ 	.short	0x0020
        /*0104*/ 	.byte	0x00, 0xf0, 0x11, 0x00


	//----- nvinfo : EIATTR_KPARAM_INFO
	.align		4
.L_19469:
        /*0108*/ 	.byte	0x04, 0x17
        /*010a*/ 	.short	(.L_19471 - .L_19470)
.L_19470:
        /*010c*/ 	.word	0x00000000
        /*0110*/ 	.short	0x0003
        /*0112*/ 	.short	0x0018
        /*0114*/ 	.byte	0x00, 0xf5, 0x21, 0x00


	//----- nvinfo : EIATTR_KPARAM_INFO
	.align		4
.L_19471:
        /*0118*/ 	.byte	0x04, 0x17
        /*011a*/ 	.short	(.L_19473 - .L_19472)
.L_19472:
        /*011c*/ 	.word	0x00000000
        /*0120*/ 	.short	0x0002
        /*0122*/ 	.short	0x0010
        /*0124*/ 	.byte	0x00, 0xf5, 0x21, 0x00


	//----- nvinfo : EIATTR_KPARAM_INFO
	.align		4
.L_19473:
        /*0128*/ 	.byte	0x04, 0x17
        /*012a*/ 	.short	(.L_19475 - .L_19474)
.L_19474:
        /*012c*/ 	.word	0x00000000
        /*0130*/ 	.short	0x0001
        /*0132*/ 	.short	0x0008
        /*0134*/ 	.byte	0x00, 0xf5, 0x21, 0x00


	//----- nvinfo : EIATTR_KPARAM_INFO
	.align		4
.L_19475:
        /*0138*/ 	.byte	0x04, 0x17
        /*013a*/ 	.short	(.L_19477 - .L_19476)
.L_19476:
        /*013c*/ 	.word	0x00000000
        /*0140*/ 	.short	0x0000
        /*0142*/ 	.short	0x0000
        /*0144*/ 	.byte	0x00, 0xf5, 0x21, 0x00


	//----- nvinfo : EIATTR_SPARSE_MMA_MASK
	.align		4
.L_19477:
        /*0148*/ 	.byte	0x03, 0x50
        /*014a*/ 	.short	0x0000


	//----- nvinfo : EIATTR_MAXREG_COUNT
	.align		4
        /*014c*/ 	.byte	0x03, 0x1b
        /*014e*/ 	.short	0x00ff


	//----- nvinfo : EIATTR_NUM_BARRIERS
	.align		4
        /*0150*/ 	.byte	0x02, 0x4c
        /*0152*/ 	.byte	0x01
	.zero		1


	//----- nvinfo : EIATTR_EXTERNS
	.align		4
        /*0154*/ 	.byte	0x04, 0x0f
        /*0156*/ 	.short	(.L_19479 - .L_19478)


	//   ....[0]....
	.align		4
.L_19478:
        /*0158*/ 	.word	index@(__assertfail)


	//----- nvinfo : EIATTR_MERCURY_ISA_VERSION
	.align		4
.L_19479:
        /*015c*/ 	.byte	0x03, 0x5f
        /*015e*/ 	.short	0x0101


	//----- nvinfo : EIATTR_COOP_GROUP_MASK_REGIDS
	.align		4
        /*0160*/ 	.byte	0x04, 0x29
        /*0162*/ 	.short	(.L_19481 - .L_19480)


	//   ....[0]....
.L_19480:
        /*0164*/ 	.word	0xffffffff


	//   ....[1]....
        /*0168*/ 	.word	0xffffffff


	//   ....[2]....
        /*016c*/ 	.word	0xffffffff


	//   ....[3]....
        /*0170*/ 	.word	0xffffffff


	//   ....[4]....
        /*0174*/ 	.word	0xffffffff


	//   ....[5]....
        /*0178*/ 	.word	0xffffffff


	//   ....[6]....
        /*017c*/ 	.word	0xffffffff


	//   ....[7]....
        /*0180*/ 	.word	0xffffffff


	//   ....[8]....
        /*0184*/ 	.word	0xffffffff


	//   ....[9]....
        /*0188*/ 	.word	0xffffffff


	//   ....[10]....
        /*018c*/ 	.word	0xffffffff


	//   ....[11]....
        /*0190*/ 	.word	0xffffffff


	//   ....[12]....
        /*0194*/ 	.word	0xffffffff


	//   ....[13]....
        /*0198*/ 	.word	0xffffffff


	//   ....[14]....
        /*019c*/ 	.word	0xffffffff


	//   ....[15]....
        /*01a0*/ 	.word	0xffffffff


	//   ....[16]....
        /*01a4*/ 	.word	0xffffffff


	//   ....[17]....
        /*01a8*/ 	.word	0xffffffff


	//   ....[18]....
        /*01ac*/ 	.word	0xffffffff


	//   ....[19]....
        /*01b0*/ 	.word	0xffffffff


	//   ....[20]....
        /*01b4*/ 	.word	0xffffffff


	//   ....[21]....
        /*01b8*/ 	.word	0xffffffff


	//   ....[22]....
        /*01bc*/ 	.word	0xffffffff


	//   ....[23]....
        /*01c0*/ 	.word	0xffffffff


	//   ....[24]....
        /*01c4*/ 	.word	0xffffffff


	//   ....[25]....
        /*01c8*/ 	.word	0xffffffff


	//   ....[26]....
        /*01cc*/ 	.word	0xffffffff


	//   ....[27]....
        /*01d0*/ 	.word	0xffffffff


	//   ....[28]....
        /*01d4*/ 	.word	0xffffffff


	//   ....[29]....
        /*01d8*/ 	.word	0xffffffff


	//   ....[30]....
        /*01dc*/ 	.word	0xffffffff


	//   ....[31]....
        /*01e0*/ 	.word	0xffffffff


	//   ....[32]....
        /*01e4*/ 	.word	0xffffffff


	//   ....[33]....
        /*01e8*/ 	.word	0xffffffff


	//   ....[34]....
        /*01ec*/ 	.word	0xffffffff


	//   ....[35]....
        /*01f0*/ 	.word	0xffffffff


	//   ....[36]....
        /*01f4*/ 	.word	0xffffffff


	//   ....[37]....
        /*01f8*/ 	.word	0xffffffff


	//   ....[38]....
        /*01fc*/ 	.word	0xffffffff


	//   ....[39]....
        /*0200*/ 	.word	0xffffffff


	//   ....[40]....
        /*0204*/ 	.word	0xffffffff


	//   ....[41]....
        /*0208*/ 	.word	0xffffffff


	//   ....[42]....
        /*020c*/ 	.word	0xffffffff


	//   ....[43]....
        /*0210*/ 	.word	0xffffffff


	//   ....[44]....
        /*0214*/ 	.word	0xffffffff


	//   ....[45]....
        /*0218*/ 	.word	0xffffffff


	//   ....[46]....
        /*021c*/ 	.word	0xffffffff


	//   ....[47]....
        /*0220*/ 	.word	0xffffffff


	//   ....[48]....
        /*0224*/ 	.word	0xffffffff


	//   ....[49]....
        /*0228*/ 	.word	0xffffffff


	//   ....[50]....
        /*022c*/ 	.word	0xffffffff


	//   ....[51]....
        /*0230*/ 	.word	0xffffffff


	//   ....[52]....
        /*0234*/ 	.word	0xffffffff


	//   ....[53]....
        /*0238*/ 	.word	0xffffffff


	//   ....[54]....
        /*023c*/ 	.word	0xffffffff


	//   ....[55]....
        /*0240*/ 	.word	0xffffffff


	//   ....[56]....
        /*0244*/ 	.word	0xffffffff


	//   ....[57]....
        /*0248*/ 	.word	0xffffffff


	//   ....[58]....
        /*024c*/ 	.word	0xffffffff


	//   ....[59]....
        /*0250*/ 	.word	0xffffffff


	//   ....[60]....
        /*0254*/ 	.word	0xffffffff


	//   ....[61]....
        /*0258*/ 	.word	0xffffffff


	//   ....[62]....
        /*025c*/ 	.word	0xffffffff


	//   ....[63]....
        /*0260*/ 	.word	0xffffffff


	//   ....[64]....
        /*0264*/ 	.word	0x0500000f


	//   ....[65]....
        /*0268*/ 	.word	0x0500000f


	//   ....[66]....
        /*026c*/ 	.word	0x0500000f


	//   ....[67]....
        /*0270*/ 	.word	0x0500000f


	//   ....[68]....
        /*0274*/ 	.word	0x0500000f


	//   ....[69]....
        /*0278*/ 	.word	0x0500000f


	//   ....[70]....
        /*027c*/ 	.word	0x0500000f


	//   ....[71]....
        /*0280*/ 	.word	0x0500000f


	//   ....[72]....
        /*0284*/ 	.word	0x0500000f


	//   ....[73]....
        /*0288*/ 	.word	0x0500000f


	//   ....[74]....
        /*028c*/ 	.word	0x0500000f


	//   ....[75]....
        /*0290*/ 	.word	0x0500000f


	//   ....[76]....
        /*0294*/ 	.word	0x0500000f


	//   ....[77]....
        /*0298*/ 	.word	0x0500000f


	//   ....[78]....
        /*029c*/ 	.word	0x0500000f


	//   ....[79]....
        /*02a0*/ 	.word	0x0500000f


	//   ....[80]....
        /*02a4*/ 	.word	0x0500000f


	//   ....[81]....
        /*02a8*/ 	.word	0x0500000f


	//   ....[82]....
        /*02ac*/ 	.word	0x0500000f


	//   ....[83]....
        /*02b0*/ 	.word	0x0500000f


	//   ....[84]....
        /*02b4*/ 	.word	0x0500000f


	//   ....[85]....
        /*02b8*/ 	.word	0x0500000f


	//   ....[86]....
        /*02bc*/ 	.word	0x0500000f


	//   ....[87]....
        /*02c0*/ 	.word	0x0500000f


	//   ....[88]....
        /*02c4*/ 	.word	0x0500000f


	//   ....[89]....
        /*02c8*/ 	.word	0x0500000f


	//   ....[90]....
        /*02cc*/ 	.word	0x0500000f


	//   ....[91]....
        /*02d0*/ 	.word	0x0500000f


	//   ....[92]....
        /*02d4*/ 	.word	0x0500000f


	//   ....[93]....
        /*02d8*/ 	.word	0x0500000f


	//   ....[94]....
        /*02dc*/ 	.word	0x0500000f


	//   ....[95]....
        /*02e0*/ 	.word	0x0500000f


	//   ....[96]....
        /*02e4*/ 	.word	0x0500000f


	//   ....[97]....
        /*02e8*/ 	.word	0x0500000f


	//   ....[98]....
        /*02ec*/ 	.word	0x0500000f


	//   ....[99]....
        /*02f0*/ 	.word	0x0500000f


	//   ....[100]....
        /*02f4*/ 	.word	0x0500000f


	//   ....[101]....
        /*02f8*/ 	.word	0x0500000f


	//   ....[102]....
        /*02fc*/ 	.word	0x0500000f


	//   ....[103]....
        /*0300*/ 	.word	0x0500000f


	//   ....[104]....
        /*0304*/ 	.word	0x0500000f


	//   ....[105]....
        /*0308*/ 	.word	0x0500000f


	//   ....[106]....
        /*030c*/ 	.word	0x0500000f


	//   ....[107]....
        /*0310*/ 	.word	0x0500000f


	//   ....[108]....
        /*0314*/ 	.word	0x0500000f


	//   ....[109]....
        /*0318*/ 	.word	0x0500000f


	//   ....[110]....
        /*031c*/ 	.word	0x0500000f


	//   ....[111]....
        /*0320*/ 	.word	0x0500000f


	//   ....[112]....
        /*0324*/ 	.word	0x0500000f


	//   ....[113]....
        /*0328*/ 	.word	0x0500000f


	//   ....[114]....
        /*032c*/ 	.word	0x0500000f


	//   ....[115]....
        /*0330*/ 	.word	0x0500000f


	//   ....[116]....
        /*0334*/ 	.word	0x0500000f


	//   ....[117]....
        /*0338*/ 	.word	0x0500000f


	//   ....[118]....
        /*033c*/ 	.word	0x0500000f


	//   ....[119]....
        /*0340*/ 	.word	0x0500000f


	//   ....[120]....
        /*0344*/ 	.word	0x0500000f


	//   ....[121]....
        /*0348*/ 	.word	0x0500000f


	//   ....[122]....
        /*034c*/ 	.word	0x0500000f


	//   ....[123]....
        /*0350*/ 	.word	0x0500000f


	//   ....[124]....
        /*0354*/ 	.word	0x0500000f


	//   ....[125]....
        /*0358*/ 	.word	0x0500000f


	//   ....[126]....
        /*035c*/ 	.word	0x0500000f


	//   ....[127]....
        /*0360*/ 	.word	0x0500000f


	//   ....[128]....
        /*0364*/ 	.word	0x0500000f


	//   ....[129]....
        /*0368*/ 	.word	0x0500000f


	//   ....[130]....
        /*036c*/ 	.word	0x0500000f


	//   ....[131]....
        /*0370*/ 	.word	0x0500000f


	//   ....[132]....
        /*0374*/ 	.word	0x0500000f


	//   ....[133]....
        /*0378*/ 	.word	0x0500000f


	//   ....[134]....
        /*037c*/ 	.word	0x0500000f


	//   ....[135]....
        /*0380*/ 	.word	0x0500000f


	//   ....[136]....
        /*0384*/ 	.word	0x0500000f


	//   ....[137]....
        /*0388*/ 	.word	0x0500000f


	//   ....[138]....
        /*038c*/ 	.word	0x0500000f


	//   ....[139]....
        /*0390*/ 	.word	0x0500000f


	//   ....[140]....
        /*0394*/ 	.word	0x0500000f


	//----- nvinfo : EIATTR_COOP_GROUP_INSTR_OFFSETS
	.align		4
.L_19481:
        /*0398*/ 	.byte	0x04, 0x28
        /*039a*/ 	.short	(.L_19483 - .L_19482)


	//   ....[0]....
.L_19482:
        /*039c*/ 	.word	0x00000b20


	//   ....[1]....
        /*03a0*/ 	.word	0x00000b40


	//   ....[2]....
        /*03a4*/ 	.word	0x00000b60


	//   ....[3]....
        /*03a8*/ 	.word	0x00000b80


	//   ....[4]....
        /*03ac*/ 	.word	0x00000ba0


	//   ....[5]....
        /*03b0*/ 	.word	0x00000cb0


	//   ....[6]....
        /*03b4*/ 	.word	0x00000cd0


	//   ....[7]....
        /*03b8*/ 	.word	0x00000cf0


	//   ....[8]....
        /*03bc*/ 	.word	0x00001b30


	//   ....[9]....
        /*03c0*/ 	.word	0x00001b60


	//   ....[10]....
        /*03c4*/ 	.word	0x00001b80


	//   ....[11]....
        /*03c8*/ 	.word	0x00001ba0


	//   ....[12]....
        /*03cc*/ 	.word	0x00001bc0


	//   ....[13]....
        /*03d0*/ 	.word	0x00001c10


	//   ....[14]....
        /*03d4*/ 	.word	0x00001c30


	//   ....[15]....
        /*03d8*/ 	.word	0x00001c50


	//   ....[16]....
        /*03dc*/ 	.word	0x00002b10


	//   ....[17]....
        /*03e0*/ 	.word	0x00002b50


	//   ....[18]....
        /*03e4*/ 	.word	0x00002b90


	//   ....[19]....
        /*03e8*/ 	.word	0x00002bd0


	//   ....[20]....
        /*03ec*/ 	.word	0x00002bf0


	//   ....[21]....
        /*03f0*/ 	.word	0x00002c00


	//   ....[22]....
        /*03f4*/ 	.word	0x00002c40


	//   ....[23]....
        /*03f8*/ 	.word	0x00002c80


	//   ....[24]....
        /*03fc*/ 	.word	0x00002cb0


	//   ....[25]....
        /*0400*/ 	.word	0x00002ce0


	//   ....[26]....
        /*0404*/ 	.word	0x00002d10


	//   ....[27]....
        /*0408*/ 	.word	0x00002d40


	//   ....[28]....
        /*040c*/ 	.word	0x00002d80


	//   ....[29]....
        /*0410*/ 	.word	0x00002db0


	//   ....[30]....
        /*0414*/ 	.word	0x00002de0


	//   ....[31]....
        /*0418*/ 	.word	0x00002e00


	//   ....[32]....
        /*041c*/ 	.word	0x00002e20


	//   ....[33]....
        /*0420*/ 	.word	0x00002e60


	//   ....[34]....
        /*0424*/ 	.word	0x00002e70


	//   ....[35]....
        /*0428*/ 	.word	0x00002eb0


	//   ....[36]....
        /*042c*/ 	.word	0x00002ed0


	//   ....[37]....
        /*0430*/ 	.word	0x00002ef0


	//   ....[38]....
        /*0434*/ 	.word	0x00002f20


	//   ....[39]....
        /*0438*/ 	.word	0x00002f50


	//   ....[40]....
        /*043c*/ 	.word	0x00002f70


	//   ....[41]....
        /*0440*/ 	.word	0x00002f80


	//   ....[42]....
        /*0444*/ 	.word	0x00002fa0


	//   ....[43]....
        /*0448*/ 	.word	0x00002fc0


	//   ....[44]....
        /*044c*/ 	.word	0x00002fe0


	//   ....[45]....
        /*0450*/ 	.word	0x00003000


	//   ....[46]....
        /*0454*/ 	.word	0x00003020


	//   ....[47]....
        /*0458*/ 	.word	0x00003050


	//   ....[48]....
        /*045c*/ 	.word	0x00003070


	//   ....[49]....
        /*0460*/ 	.word	0x000030b0


	//   ....[50]....
        /*0464*/ 	.word	0x000030d0


	//   ....[51]....
        /*0468*/ 	.word	0x000030f0


	//   ....[52]....
        /*046c*/ 	.word	0x00003110


	//   ....[53]....
        /*0470*/ 	.word	0x00003130


	//   ....[54]....
        /*0474*/ 	.word	0x00003150


	//   ....[55]....
        /*0478*/ 	.word	0x00003160


	//   ....[56]....
        /*047c*/ 	.word	0x00003180


	//   ....[57]....
        /*0480*/ 	.word	0x000031b0


	//   ....[58]....
        /*0484*/ 	.word	0x000031d0


	//   ....[59]....
        /*0488*/ 	.word	0x000031f0


	//   ....[60]....
        /*048c*/ 	.word	0x00003210


	//   ....[61]....
        /*0490*/ 	.word	0x00003230


	//   ....[62]....
        /*0494*/ 	.word	0x00003250


	//   ....[63]....
        /*0498*/ 	.word	0x00003260


	//   ....[64]....
        /*049c*/ 	.word	0x000041c0


	//   ....[65]....
        /*04a0*/ 	.word	0x00004220


	//   ....[66]....
        /*04a4*/ 	.word	0x00004280


	//   ....[67]....
        /*04a8*/ 	.word	0x000042e0


	//   ....[68]....
        /*04ac*/ 	.word	0x00004340


	//   ....[69]....
        /*04b0*/ 	.word	0x000043c0


	//   ....[70]....
        /*04b4*/ 	.word	0x00004430


	//   ....[71]....
        /*04b8*/ 	.word	0x000044a0


	//   ....[72]....
        /*04bc*/ 	.word	0x00004500


	//   ....[73]....
        /*04c0*/ 	.word	0x00004580


	//   ....[74]....
        /*04c4*/ 	.word	0x000045f0


	//   ....[75]....
        /*04c8*/ 	.word	0x00004650


	//   ....[76]....
        /*04cc*/ 	.word	0x000046d0


	//   ....[77]....
        /*04d0*/ 	.word	0x00004740


	//   ....[78]....
        /*04d4*/ 	.word	0x000047a0


	//   ....[79]....
        /*04d8*/ 	.word	0x00004820


	//   ....[80]....
        /*04dc*/ 	.word	0x00004890


	//   ....[81]....
        /*04e0*/ 	.word	0x000048f0


	//   ....[82]....
        /*04e4*/ 	.word	0x00004970


	//   ....[83]....
        /*04e8*/ 	.word	0x000049e0


	//   ....[84]....
        /*04ec*/ 	.word	0x00004a40


	//   ....[85]....
        /*04f0*/ 	.word	0x00004ac0


	//   ....[86]....
        /*04f4*/ 	.word	0x00004b30


	//   ....[87]....
        /*04f8*/ 	.word	0x00004b90


	//   ....[88]....
        /*04fc*/ 	.word	0x00004c10


	//   ....[89]....
        /*0500*/ 	.word	0x00004c80


	//   ....[90]....
        /*0504*/ 	.word	0x00004ce0


	//   ....[91]....
        /*0508*/ 	.word	0x00004d60


	//   ....[92]....
        /*050c*/ 	.word	0x00004dd0


	//   ....[93]....
        /*0510*/ 	.word	0x00004e30


	//   ....[94]....
        /*0514*/ 	.word	0x00004eb0


	//   ....[95]....
        /*0518*/ 	.word	0x00004f20


	//   ....[96]....
        /*051c*/ 	.word	0x00004f80


	//   ....[97]....
        /*0520*/ 	.word	0x00005000


	//   ....[98]....
        /*0524*/ 	.word	0x00005070


	//   ....[99]....
        /*0528*/ 	.word	0x000050d0


	//   ....[100]....
        /*052c*/ 	.word	0x00005140


	//   ....[101]....
        /*0530*/ 	.word	0x000051b0


	//   ....[102]....
        /*0534*/ 	.word	0x00005210


	//   ....[103]....
        /*0538*/ 	.word	0x00005280


	//   ....[104]....
        /*053c*/ 	.word	0x000052f0


	//   ....[105]....
        /*0540*/ 	.word	0x00005350


	//   ....[106]....
        /*0544*/ 	.word	0x000053d0


	//   ....[107]....
        /*0548*/ 	.word	0x00005440


	//   ....[108]....
        /*054c*/ 	.word	0x000054a0


	//   ....[109]....
        /*0550*/ 	.word	0x00005510


	//   ....[110]....
        /*0554*/ 	.word	0x00005580


	//   ....[111]....
        /*0558*/ 	.word	0x000055e0


	//   ....[112]....
        /*055c*/ 	.word	0x00005650


	//   ....[113]....
        /*0560*/ 	.word	0x000056c0


	//   ....[114]....
        /*0564*/ 	.word	0x00005720


	//   ....[115]....
        /*0568*/ 	.word	0x000057a0


	//   ....[116]....
        /*056c*/ 	.word	0x00005800


	//   ....[117]....
        /*0570*/ 	.word	0x00005860


	//   ....[118]....
        /*0574*/ 	.word	0x000058e0


	//   ....[119]....
        /*0578*/ 	.word	0x00005960


	//   ....[120]....
        /*057c*/ 	.word	0x000059c0


	//   ....[121]....
        /*0580*/ 	.word	0x00005a20


	//   ....[122]....
        /*0584*/ 	.word	0x00005aa0


	//   ....[123]....
        /*0588*/ 	.word	0x00005b00


	//   ....[124]....
        /*058c*/ 	.word	0x00005b80


	//   ....[125]....
        /*0590*/ 	.word	0x00005c00


	//   ....[126]....
        /*0594*/ 	.word	0x00005c60


	//   ....[127]....
        /*0598*/ 	.word	0x00005ce0


	//   ....[128]....
        /*059c*/ 	.word	0x00005d50


	//   ....[129]....
        /*05a0*/ 	.word	0x00005db0


	//   ....[130]....
        /*05a4*/ 	.word	0x00005e30


	//   ....[131]....
        /*05a8*/ 	.word	0x00005ea0


	//   ....[132]....
        /*05ac*/ 	.word	0x00005f00


	//   ....[133]....
        /*05b0*/ 	.word	0x00005f80


	//   ....[134]....
        /*05b4*/ 	.word	0x00005fe0


	//   ....[135]....
        /*05b8*/ 	.word	0x00006040


	//   ....[136]....
        /*05bc*/ 	.word	0x000060b0


	//   ....[137]....
        /*05c0*/ 	.word	0x00006110


	//   ....[138]....
        /*05c4*/ 	.word	0x00006170


	//   ....[139]....
        /*05c8*/ 	.word	0x000061d0


	//   ....[140]....
        /*05cc*/ 	.word	0x00006240


	//----- nvinfo : EIATTR_VRC_CTA_INIT_COUNT
	.align		4
.L_19483:
        /*05d0*/ 	.byte	0x02, 0x4a
	.zero		1
	.zero		1


	//----- nvinfo : EIATTR_SYSCALL_OFFSETS
	.align		4
        /*05d4*/ 	.byte	0x04, 0x46
        /*05d6*/ 	.short	(.L_19485 - .L_19484)


	//   ....[0]....
.L_19484:
        /*05d8*/ 	.word	0x00002a20


	//   ....[1]....
        /*05dc*/ 	.word	0x00004160


	//----- nvinfo : EIATTR_EXIT_INSTR_OFFSETS
	.align		4
.L_19485:
        /*05e0*/ 	.byte	0x04, 0x1c
        /*05e2*/ 	.short	(.L_19487 - .L_19486)


	//   ....[0]....
.L_19486:
        /*05e4*/ 	.word	0x00003df0


	//   ....[1]....
        /*05e8*/ 	.word	0x00003e30


	//   ....[2]....
        /*05ec*/ 	.word	0x00004060


	//   ....[3]....
        /*05f0*/ 	.word	0x00004170


	//----- nvinfo : EIATTR_CRS_STACK_SIZE
	.align		4
.L_19487:
        /*05f4*/ 	.byte	0x04, 0x1e
        /*05f6*/ 	.short	(.L_19489 - .L_19488)
.L_19488:
        /*05f8*/ 	.word	0x00000000


	//----- nvinfo : EIATTR_CBANK_PARAM_SIZE
	.align		4
.L_19489:
        /*05fc*/ 	.byte	0x03, 0x19
        /*05fe*/ 	.short	0x007c


	//----- nvinfo : EIATTR_PARAM_CBANK
	.align		4
        /*0600*/ 	.byte	0x04, 0x0a
        /*0602*/ 	.short	(.L_19491 - .L_19490)
	.align		4
.L_19490:
        /*0604*/ 	.word	index@(.nv.constant0._ZN4vllm25paged_attention_v1_kernelIfhLi96ELi32ELi128ELNS_18Fp8KVCacheDataTypeE1ELb1EEEvPT_PKS2_PKT0_S8_ifPKiSA_iPKfiiiSC_SC_iiiii)
        /*0608*/ 	.short	0x0380
        /*060a*/ 	.short	0x007c


	//----- nvinfo : EIATTR_SW_WAR
	.align		4
.L_19491:
        /*060c*/ 	.byte	0x04, 0x36
        /*060e*/ 	.short	(.L_19493 - .L_19492)
.L_19492:
        /*0610*/ 	.word	0x00000008
.L_19493:


//--------------------- .nv.info._ZN4vllm25paged_attention_v1_kernelIfhLi80ELi32ELi128ELNS_18Fp8KVCacheDataTypeE1ELb1EEEvPT_PKS2_PKT0_S8_ifPKiSA_iPKfiiiSC_SC_iiiii --------------------------
	.section	.nv.info._ZN4vllm25paged_attention_v1_kernelIfhLi80ELi32ELi128ELNS_18Fp8KVCacheDataTypeE1ELb1EEEvPT_PKS2_PKT0_S8_ifPKiSA_iPKfiiiSC_SC_iiiii,"",@"SHT_CUDA_INFO"
	.sectionflags	@""
	.align	4


	//----- nvinfo : EIATTR_CUDA_API_VERSION
	.align		4
        /*0000*/ 	.byte	0x04, 0x37
        /*0002*/ 	.short	(.L_19495 - .L_19494)
.L_19494:
        /*0004*/ 	.word	0x00000082


	//----- nvinfo : EIATTR_KPARAM_INFO
	.align		4
.L_19495:
        /*0008*/ 	.byte	0x04, 0x17
        /*000a*/ 	.short	(.L_19497 - .L_19496)
.L_19496:
        /*000c*/ 	.word	0x00000000
        /*0010*/ 	.short	0x0013
        /*0012*/ 	.short	0x0078
        /*0014*/ 	.byte	0x00, 0xf0, 0x11, 0x00


	//----- nvinfo : EIATTR_KPARAM_INFO
	.align		4
.L_19497:
        /*0018*/ 	.byte	0x04, 0x17
        /*001a*/ 	.short	(.L_19499 - .L_19498)
.L_19498:
        /*001c*/ 	.word	0x00000000
        /*0020*/ 	.short	0x0012
        /*0022*/ 	.short	0x0074
        /*0024*/ 	.byte	0x00, 0xf0, 0x11, 0x00


	//----- nvinfo : EIATTR_KPARAM_INFO
	.align		4
.L_19499:
        /*0028*/ 	.byte	0x04, 0x17
        /*002a*/ 	.short	(.L_19501 - .L_19500)
.L_19500:
        /*002c*/ 	.word	0x00000000
        /*0030*/ 	.short	0x0011
        /*0032*/ 	.short	0x0070
        /*0034*/ 	.byte	0x00, 0xf0, 0x11, 0x00


	//----- nvinfo : EIATTR_KPARAM_INFO
	.align		4
.L_19501:
        /*0038*/ 	.byte	0x04, 0x17
        /*003a*/ 	.short	(.L_19503 - .L_19502)
.L_19502:
        /*003c*/ 	.word	0x00000000
        /*0040*/ 	.short	0x0010
        /*0042*/ 	.short	0x006c
        /*0044*/ 	.byte	0x00, 0xf0, 0x11, 0x00


	//----- nvinfo : EIATTR_KPARAM_INFO
	.align		4
.L_19503:
        /*0048*/ 	.byte	0x04, 0x17
        /*004a*/ 	.short	(.L_19505 - .L_19504)
.L_19504:
        /*004c*/ 	.word	0x00000000
        /*0050*/ 	.short	0x000f
        /*0052*/ 	.short	0x0068
        /*0054*/ 	.byte	0x00, 0xf0, 0x11, 0x00


	//----- nvinfo : EIATTR_KPARAM_INFO
	.align		4
.L_19505:
        /*0058*/ 	.byte	0x04, 0x17
        /*005a*/ 	.short	(.L_19507 - .L_19506)
.L_19506:
        /*005c*/ 	.word	0x00000000
        /*0060*/ 	.short	0x000e
        /*0062*/ 	.short	0x0060
        /*0064*/ 	.byte	0x00, 0xf5, 0x21, 0x00


	//----- nvinfo : EIATTR_KPARAM_INFO
	.align		4
.L_19507:
        /*0068*/ 	.byte	0x04, 0x17
        /*006a*/ 	.short	(.L_19509 - .L_19508)
.L_19508:
        /*006c*/ 	.word	0x00000000
        /*0070*/ 	.short	0x000d
        /*0072*/ 	.short	0x0058
        /*0074*/ 	.byte	0x00, 0xf5, 0x21, 0x00


	//----- nvinfo : EIATTR_KPARAM_INFO
	.align		4
.L_19509:
        /*0078*/ 	.byte	0x04, 0x17
        /*007a*/ 	.short	(.L_19511 - .L_19510)
.L_19510:
        /*007c*/ 	.word	0x00000000
        /*0080*/ 	.short	0x000c
        /*0082*/ 	.short	0x0050
        /*0084*/ 	.byte	0x00, 0xf0, 0x11, 0x00


	//----- nvinfo : EIATTR_KPARAM_INFO
	.align		4
.L_19511:
        /*0088*/ 	.byte	0x04, 0x17
        /*008a*/ 	.short	(.L_19513 - .L_19512)
.L_19512:
        /*008c*/ 	.word	0x00000000
        /*0090*/ 	.short	0x000b
        /*0092*/ 	.short	0x004c
        /*0094*/ 	.byte	0x00, 0xf0, 0x11, 0x00


	//----- nvinfo : EIATTR_KPARAM_INFO
	.align		4
.L_19513:
        /*0098*/ 	.byte	0x04, 0x17
        /*009a*/ 	.short	(.L_19515 - .L_19514)
.L_19514:
        /*009c*/ 	.word	0x00000000
        /*00a0*/ 	.short	0x000a
        /*00a2*/ 	.short	0x0048
        /*00a4*/ 	.byte	0x00, 0xf0, 0x11, 0x00


	//----- nvinfo : EIATTR_KPARAM_INFO
	.align		4
.L_19515:
        /*00a8*/ 	.byte	0x04, 0x17
        /*00aa*/ 	.short	(.L_19517 - .L_19516)
.L_19516:
        /*00ac*/ 	.word	0x00000000
        /*00b0*/ 	.short	0x0009
        /*00b2*/ 	.short	0x0040
        /*00b4*/ 	.byte	0x00, 0xf5, 0x21, 0x00


	//----- nvinfo : EIATTR_KPARAM_INFO
	.align		4
.L_19517:
        /*00b8*/ 	.byte	0x04, 0x17
        /*00ba*/ 	.short	(.L_19519 - .L_19518)
.L_19518:
        /*00bc*/ 	.word	0x00000000
        /*00c0*/ 	.short	0x0008
        /*00c2*/ 	.short	0x0038
        /*00c4*/ 	.byte	0x00, 0xf0, 0x11, 0x00


	//----- nvinfo : EIATTR_KPARAM_INFO
	.align		4
.L_19519:
        /*00c8*/ 	.byte	0x04, 0x17
        /*00ca*/ 	.short	(.L_19521 - .L_19520)
.L_19520:
        /*00cc*/ 	.word	0x00000000
        /*00d0*/ 	.short	0x0007
        /*00d2*/ 	.short	0x0030
        /*00d4*/ 	.byte	0x00, 0xf5, 0x21, 0x00


	//----- nvinfo : EIATTR_KPARAM_INFO
	.align		4
.L_19521:
        /*00d8*/ 	.byte	0x04, 0x17
        /*00da*/ 	.short	(.L_19523 - .L_19522)
.L_19522:
        /*00dc*/ 	.word	0x00000000
        /*00e0*/ 	.short	0x0006
        /*00e2*/ 	.short	0x0028
        /*00e4*/ 	.byte	0x00, 0xf5, 0x21, 0x00


	//----- nvinfo : EIATTR_KPARAM_INFO
	.align		4
.L_19523:
        /*00e8*/ 	.byte	0x04, 0x17
        /*00ea*/ 	.short	(.L_19525 - .L_19524)
.L_19524:
        /*00ec*/ 	.word	0x00000000
        /*00f0*/ 	.short	0x0005
        /*00f2*/ 	.short	0x0024
        /*00f4*/ 	.byte	0x00, 0xf0, 0x11, 0x00


	//----- nvinfo : EIATTR_KPARAM_INFO
	.align		4
.L_19525:
        /*00f8*/ 	.byte	0x04, 0x17
        /*00fa*/ 	.short	(.L_19527 - .L_19526)
.L_19526:
        /*00fc*/ 	.word	0x00000000
        /*0100*/ 	.short	0x0004
        /*0102*/ 	.short	0x0020
        /*0104*/ 	.byte	0x00, 0xf0, 0x11, 0x00


	//----- nvinfo : EIATTR_KPARAM_INFO
	.align		4
.L_19527:
        /*0108*/ 	.byte	0x04, 0x17
        /*010a*/ 	.short	(.L_19529 - .L_19528)
.L_19528:
        /*010c*/ 	.word	0x00000000
        /*0110*/ 	.short	0x0003
        /*0112*/ 	.short	0x0018
        /*0114*/ 	.byte	0x00, 0xf5, 0x21, 0x00


	//----- nvinfo : EIATTR_KPARAM_INFO
	.align		4
.L_19529:
        /*0118*/ 	.byte	0x04, 0x17
        /*011a*/ 	.short	(.L_19531 - .L_19530)
.L_19530:
        /*011c*/ 	.word	0x00000000
        /*0120*/ 	.short	0x0002
        /*0122*/ 	.short	0x0010
        /*0124*/ 	.byte	0x00, 0xf5, 0x21, 0x00


	//----- nvinfo : EIATTR_KPARAM_INFO
	.align		4
.L_19531:
        /*0128*/ 	.byte	0x04, 0x17
        /*012a*/ 	.short	(.L_19533 - .L_19532)
.L_19532:
        /*012c*/ 	.word	0x00000000
        /*0130*/ 	.short	0x0001
        /*0132*/ 	.short	0x0008
        /*0134*/ 	.byte	0x00, 0xf5, 0x21, 0x00


	//----- nvinfo : EIATTR_KPARAM_INFO
	.align		4
.L_19533:
        /*0138*/ 	.byte	0x04, 0x17
        /*013a*/ 	.short	(.L_19535 - .L_19534)
.L_19534:
        /*013c*/ 	.word	0x00000000
        /*0140*/ 	.short	0x0000
        /*0142*/ 	.short	0x0000
        /*0144*/ 	.byte	0x00, 0xf5, 0x21, 0x00


	//----- nvinfo : EIATTR_SPARSE_MMA_MASK
	.align		4
.L_19535:
        /*0148*/ 	.byte	0x03, 0x50
        /*014a*/ 	.short	0x0000


	//----- nvinfo : EIATTR_MAXREG_COUNT
	.align		4
        /*014c*/ 	.byte	0x03, 0x1b
        /*014e*/ 	.short	0x00ff


	//----- nvinfo : EIATTR_NUM_BARRIERS
	.align		4
        /*0150*/ 	.byte	0x02, 0x4c
        /*0152*/ 	.byte	0x01
	.zero		1


	//----- nvinfo : EIATTR_EXTERNS
	.align		4
        /*0154*/ 	.byte	0x04, 0x0f
        /*0156*/ 	.short	(.L_19537 - .L_19536)


	//   ....[0]....
	.align		4
.L_19536:
        /*0158*/ 	.word	index@(__assertfail)


	//----- nvinfo : EIATTR_MERCURY_ISA_VERSION
	.align		4
.L_19537:
        /*015c*/ 	.byte	0x03, 0x5f
        /*015e*/ 	.short	0x0101


	//----- nvinfo : EIATTR_COOP_GROUP_MASK_REGIDS
	.align		4
        /*0160*/ 	.byte	0x04, 0x29
        /*0162*/ 	.short	(.L_19539 - .L_19538)


	//   ....[0]....
.L_19538:
        /*0164*/ 	.word	0xffffffff


	//   ....[1]....
        /*0168*/ 	.word	0xffffffff


	//   ....[2]....
        /*016c*/ 	.word	0xffffffff


	//   ....[3]....
        /*0170*/ 	.word	0xffffffff


	//   ....[4]....
        /*0174*/ 	.word	0xffffffff


	//   ....[5]....
        /*0178*/ 	.word	0xffffffff


	//   ....[6]....
        /*017c*/ 	.word	0xffffffff


	//   ....[7]....
        /*0180*/ 	.word	0xffffffff


	//   ....[8]....
        /*0184*/ 	.word	0xffffffff


	//   ....[9]....
        /*0188*/ 	.word	0xffffffff


	//   ....[10]....
        /*018c*/ 	.word	0xffffffff


	//   ....[11]....
        /*0190*/ 	.word	0xffffffff


	//   ....[12]....
        /*0194*/ 	.word	0xffffffff


	//   ....[13]....
        /*0198*/ 	.word	0xffffffff


	//   ....[14]....
        /*019c*/ 	.word	0xffffffff


	//   ....[15]....
        /*01a0*/ 	.word	0xffffffff


	//   ....[16]....
        /*01a4*/ 	.word	0xffffffff


	//   ....[17]....
        /*01a8*/ 	.word	0xffffffff


	//   ....[18]....
        /*01ac*/ 	.word	0xffffffff


	//   ....[19]....
        /*01b0*/ 	.word	0xffffffff


	//   ....[20]....
        /*01b4*/ 	.word	0xffffffff


	//   ....[21]....
        /*01b8*/ 	.word	0xffffffff


	//   ....[22]....
        /*01bc*/ 	.word	0xffffffff


	//   ....[23]....
        /*01c0*/ 	.word	0xffffffff


	//   ....[24]....
        /*01c4*/ 	.word	0xffffffff


	//   ....[25]....
        /*01c8*/ 	.word	0xffffffff


	//   ....[26]....
        /*01cc*/ 	.word	0xffffffff


	//   ....[27]....
        /*01d0*/ 	.word	0xffffffff


	//   ....[28]....
        /*01d4*/ 	.word	0xffffffff


	//   ....[29]....
        /*01d8*/ 	.word	0xffffffff


	//   ....[30]....
        /*01dc*/ 	.word	0xffffffff


	//   ....[31]....
        /*01e0*/ 	.word	0xffffffff


	//   ....[32]....
        /*01e4*/ 	.word	0xffffffff


	//   ....[33]....
        /*01e8*/ 	.word	0xffffffff


	//   ....[34]....
        /*01ec*/ 	.word	0xffffffff


	//   ....[35]....
        /*01f0*/ 	.word	0xffffffff


	//   ....[36]....
        /*01f4*/ 	.word	0xffffffff


	//   ....[37]....
        /*01f8*/ 	.word	0xffffffff


	//   ....[38]....
        /*01fc*/ 	.word	0xffffffff


	//   ....[39]....
        /*0200*/ 	.word	0xffffffff


	//   ....[40]....
        /*0204*/ 	.word	0xffffffff


	//   ....[41]....
        /*0208*/ 	.word	0xffffffff


	//   ....[42]....
        /*020c*/ 	.word	0xffffffff


	//   ....[43]....
        /*0210*/ 	.word	0xffffffff


	//   ....[44]....
        /*0214*/ 	.word	0xffffffff


	//   ....[45]....
        /*0218*/ 	.word	0xffffffff


	//   ....[46]....
        /*021c*/ 	.word	0xffffffff


	//   ....[47]....
        /*0220*/ 	.word	0xffffffff


	//   ....[48]....
        /*0224*/ 	.word	0xffffffff


	//   ....[49]....
        /*0228*/ 	.word	0xffffffff


	//   ....[50]....
        /*022c*/ 	.word	0xffffffff


	//   ....[51]....
        /*0230*/ 	.word	0xffffffff


	//   ....[52]....
        /*0234*/ 	.word	0xffffffff


	//   ....[53]....
        /*0238*/ 	.word	0xffffffff


	//   ....[54]....
        /*023c*/ 	.word	0xffffffff


	//   ....[55]....
        /*0240*/ 	.word	0xffffffff


	//   ....[56]....
        /*0244*/ 	.word	0x0500000f


	//   ....[57]....
        /*0248*/ 	.word	0x0500000f


	//   ....[58]....
        /*024c*/ 	.word	0x0500000f


	//   ....[59]....
        /*0250*/ 	.word	0x0500000f


	//   ....[60]....
        /*0254*/ 	.word	0x0500000f


	//   ....[61]....
        /*0258*/ 	.word	0x0500000f


	//   ....[62]....
        /*025c*/ 	.word	0x0500000f


	//   ....[63]....
        /*0260*/ 	.word	0x0500000f


	//   ....[64]....
        /*0264*/ 	.word	0x0500000f


	//   ....[65]....
        /*0268*/ 	.word	0x0500000f


	//   ....[66]....
        /*026c*/ 	.word	0x0500000f


	//   ....[67]....
        /*0270*/ 	.word	0x0500000f


	//   ....[68]....
        /*0274*/ 	.word	0x0500000f


	//   ....[69]....
        /*0278*/ 	.word	0x0500000f


	//   ....[70]....
        /*027c*/ 	.word	0x0500000f


	//   ....[71]....
        /*0280*/ 	.word	0x0500000f


	//   ....[72]....
        /*0284*/ 	.word	0x0500000f


	//   ....[73]....
        /*0288*/ 	.word	0x0500000f


	//   ....[74]....
        /*028c*/ 	.word	0x0500000f


	//   ....[75]....
        /*0290*/ 	.word	0x0500000f


	//   ....[76]....
        /*0294*/ 	.word	0x0500000f


	//   ....[77]....
        /*0298*/ 	.word	0x0500000f


	//   ....[78]....
        /*029c*/ 	.word	0x0500000f


	//   ....[79]....
        /*02a0*/ 	.word	0x0500000f


	//   ....[80]....
        /*02a4*/ 	.word	0x0500000f


	//   ....[81]....
        /*02a8*/ 	.word	0x0500000f


	//   ....[82]....
        /*02ac*/ 	.word	0x0500000f


	//   ....[83]....
        /*02b0*/ 	.word	0x0500000f


	//   ....[84]....
        /*02b4*/ 	.word	0x0500000f


	//   ....[85]....
        /*02b8*/ 	.word	0x0500000f


	//   ....[86]....
        /*02bc*/ 	.word	0x0500000f


	//   ....[87]....
        /*02c0*/ 	.word	0x0500000f


	//   ....[88]....
        /*02c4*/ 	.word	0x0500000f


	//   ....[89]....
        /*02c8*/ 	.word	0x0500000f


	//   ....[90]....
        /*02cc*/ 	.word	0x0500000f


	//   ....[91]....
        /*02d0*/ 	.word	0x0500000f


	//   ....[92]....
        /*02d4*/ 	.word	0x0500000f


	//   ....[93]....
        /*02d8*/ 	.word	0x0500000f


	//   ....[94]....
        /*02dc*/ 	.word	0x0500000f


	//   ....[95]....
        /*02e0*/ 	.word	0x0500000f


	//   ....[96]....
        /*02e4*/ 	.word	0x0500000f


	//   ....[97]....
        /*02e8*/ 	.word	0x0500000f


	//   ....[98]....
        /*02ec*/ 	.word	0x0500000f


	//   ....[99]....
        /*02f0*/ 	.word	0x0500000f


	//   ....[100]....
        /*02f4*/ 	.word	0x0500000f


	//   ....[101]....
        /*02f8*/ 	.word	0x0500000f


	//   ....[102]....
        /*02fc*/ 	.word	0x0500000f


	//   ....[103]....
        /*0300*/ 	.word	0x0500000f


	//   ....[104]....
        /*0304*/ 	.word	0x0500000f


	//   ....[105]....
        /*0308*/ 	.word	0x0500000f


	//   ....[106]....
        /*030c*/ 	.word	0x0500000f


	//   ....[107]....
        /*0310*/ 	.word	0x0500000f


	//   ....[108]....
        /*0314*/ 	.word	0x0500000f


	//   ....[109]....
        /*0318*/ 	.word	0x0500000f


	//   ....[110]....
        /*031c*/ 	.word	0x0500000f


	//   ....[111]....
        /*0320*/ 	.word	0x0500000f


	//   ....[112]....
        /*0324*/ 	.word	0x0500000f


	//   ....[113]....
        /*0328*/ 	.word	0x0500000f


	//   ....[114]....
        /*032c*/ 	.word	0x0500000f


	//   ....[115]....
        /*0330*/ 	.word	0x0500000f


	//   ....[116]....
        /*0334*/ 	.word	0x0500000f


	//   ....[117]....
        /*0338*/ 	.word	0x0500000f


	//   ....[118]....
        /*033c*/ 	.word	0x0500000f


	//   ....[119]....
        /*0340*/ 	.word	0x0500000f


	//   ....[120]....
        /*0344*/ 	.word	0x0500000f


	//----- nvinfo : EIATTR_COOP_GROUP_INSTR_OFFSETS
	.align		4
.L_19539:
        /*0348*/ 	.byte	0x04, 0x28
        /*034a*/ 	.short	(.L_19541 - .L_19540)


	//   ....[0]....
.L_19540:
        /*034c*/ 	.word	0x00000aa0


	//   ....[1]....
        /*0350*/ 	.word	0x00000ac0


	//   ....[2]....
        /*0354*/ 	.word	0x00000ae0


	//   ....[3]....
        /*0358*/ 	.word	0x00000b00


	//   ....[4]....
        /*035c*/ 	.word	0x00000b20


	//   ....[5]....
        /*0360*/ 	.word	0x00000c20


	//   ....[6]....
        /*0364*/ 	.word	0x00000c40


	//   ....[7]....
        /*0368*/ 	.word	0x00000c70


	//   ....[8]....
        /*036c*/ 	.word	0x00001aa0


	//   ....[9]....
        /*0370*/ 	.word	0x00001ad0


	//   ....[10]....
        /*0374*/ 	.word	0x00001af0


	//   ....[11]....
        /*0378*/ 	.word	0x00001b10


	//   ....[12]....
        /*037c*/ 	.word	0x00001b30


	//   ....[13]....
        /*0380*/ 	.word	0x00001b80


	//   ....[14]....
        /*0384*/ 	.word	0x00001ba0


	//   ....[15]....
        /*0388*/ 	.word	0x00001bc0


	//   ....[16]....
        /*038c*/ 	.word	0x00002a70


	//   ....[17]....
        /*0390*/ 	.word	0x00002aa0


	//   ....[18]....
        /*0394*/ 	.word	0x00002ab0


	//   ....[19]....
        /*0398*/ 	.word	0x00002ac0


	//   ....[20]....
        /*039c*/ 	.word	0x00002ad0


	//   ....[21]....
        /*03a0*/ 	.word	0x00002ae0


	//   ....[22]....
        /*03a4*/ 	.word	0x00002b10


	//   ....[23]....
        /*03a8*/ 	.word	0x00002b80


	//   ....[24]....
        /*03ac*/ 	.word	0x00002bb0


	//   ....[25]....
        /*03b0*/ 	.word	0x00002bf0


	//   ....[26]....
        /*03b4*/ 	.word	0x00002c20


	//   ....[27]....
        /*03b8*/ 	.word	0x00002c40


	//   ....[28]....
        /*03bc*/ 	.word	0x00002c50


	//   ....[29]....
        /*03c0*/ 	.word	0x00002c70


	//   ....[30]....
        /*03c4*/ 	.word	0x00002ca0


	//   ....[31]....
        /*03c8*/ 	.word	0x00002cc0


	//   ....[32]....
        /*03cc*/ 	.word	0x00002ce0


	//   ....[33]....
        /*03d0*/ 	.word	0x00002d10


	//   ....[34]....
        /*03d4*/ 	.word	0x00002d30


	//   ....[35]....
        /*03d8*/ 	.word	0x00002d50


	//   ....[36]....
        /*03dc*/ 	.word	0x00002d60


	//   ....[37]....
        /*03e0*/ 	.word	0x00002d90


	//   ....[38]....
        /*03e4*/ 	.word	0x00002db0


	//   ....[39]....
        /*03e8*/ 	.word	0x00002df0


	//   ....[40]....
        /*03ec*/ 	.word	0x00002e20


	//   ....[41]....
        /*03f0*/ 	.word	0x00002e40


	//   ....[42]....
        /*03f4*/ 	.word	0x00002e60


	//   ....[43]....
        /*03f8*/ 	.word	0x00002e70


	//   ....[44]....
        /*03fc*/ 	.word	0x00002e90


	//   ....[45]....
        /*0400*/ 	.word	0x00002ef0


	//   ....[46]....
        /*0404*/ 	.word	0x00002f10


	//   ....[47]....
        /*0408*/ 	.word	0x00002f50


	//   ....[48]....
        /*040c*/ 	.word	0x00002f90


	//   ....[49]....
        /*0410*/ 	.word	0x00002fc0


	//   ....[50]....
        /*0414*/ 	.word	0x00002ff0


	//   ....[51]....
        /*0418*/ 	.word	0x00003010


	//   ....[52]....
        /*041c*/ 	.word	0x00003060


	//   ....[53]....
        /*0420*/ 	.word	0x00003080


	//   ....[54]....
        /*0424*/ 	.word	0x000030c0


	//   ....[55]....
        /*0428*/ 	.word	0x000030e0


	//   ....[56]....
        /*042c*/ 	.word	0x00003e20


	//   ....[57]....
        /*0430*/ 	.word	0x00003e80


	//   ....[58]....
        /*0434*/ 	.word	0x00003ee0


	//   ....[59]....
        /*0438*/ 	.word	0x00003f40


	//   ....[60]....
        /*043c*/ 	.word	0x00003fa0


	//   ....[61]....
        /*0440*/ 	.word	0x00004020


	//   ....[62]....
        /*0444*/ 	.word	0x00004080


	//   ....[63]....
        /*0448*/ 	.word	0x000040f0


	//   ....[64]....
        /*044c*/ 	.word	0x00004150


	//   ....[65]....
        /*0450*/ 	.word	0x000041d0


	//   ....[66]....
        /*0454*/ 	.word	0x00004240


	//   ....[67]....
        /*0458*/ 	.word	0x000042a0


	//   ....[68]....
        /*045c*/ 	.word	0x00004310


	//   ....[69]....
        /*0460*/ 	.word	0x00004380


	//   ....[70]....
        /*0464*/ 	.word	0x000043e0


	//   ....[71]....
        /*0468*/ 	.word	0x00004450


	//   ....[72]....
        /*046c*/ 	.word	0x000044c0


	//   ....[73]....
        /*0470*/ 	.word	0x00004520


	//   ....[74]....
        /*0474*/ 	.word	0x000045a0


	//   ....[75]....
        /*0478*/ 	.word	0x00004610


	//   ....[76]....
        /*047c*/ 	.word	0x00004670


	//   ....[77]....
        /*0480*/ 	.word	0x000046f0


	//   ....[78]....
        /*0484*/ 	.word	0x00004750


	//   ....[79]....
        /*0488*/ 	.word	0x000047b0


	//   ....[80]....
        /*048c*/ 	.word	0x00004830


	//   ....[81]....
        /*0490*/ 	.word	0x000048a0


	//   ....[82]....
        /*0494*/ 	.word	0x00004900


	//   ....[83]....
        /*0498*/ 	.word	0x00004980


	//   ....[84]....
        /*049c*/ 	.word	0x000049f0


	//   ....[85]....
        /*04a0*/ 	.word	0x00004a50


	//   ....[86]....
        /*04a4*/ 	.word	0x00004ad0


	//   ....[87]....
        /*04a8*/ 	.word	0x00004b40


	//   ....[88]....
        /*04ac*/ 	.word	0x00004ba0


	//   ....[89]....
        /*04b0*/ 	.word	0x00004c20


	//   ....[90]....
        /*04b4*/ 	.word	0x00004c90


	//   ....[91]....
        /*04b8*/ 	.word	0x00004cf0


	//   ....[92]....
        /*04bc*/ 	.word	0x00004d70


	//   ....[93]....
        /*04c0*/ 	.word	0x00004de0


	//   ....[94]....
        /*04c4*/ 	.word	0x00004e40


	//   ....[95]....
        /*04c8*/ 	.word	0x00004ec0


	//   ....[96]....
        /*04cc*/ 	.word	0x00004f30


	//   ....[97]....
        /*04d0*/ 	.word	0x00004f90


	//   ....[98]....
        /*04d4*/ 	.word	0x00005000


	//   ....[99]....
        /*04d8*/ 	.word	0x00005070


	//   ....[100]....
        /*04dc*/ 	.word	0x000050d0


	//   ....[101]....
        /*04e0*/ 	.word	0x00005140


	//   ....[102]....
        /*04e4*/ 	.word	0x000051a0


	//   ....[103]....
        /*04e8*/ 	.word	0x00005200


	//   ....[104]....
        /*04ec*/ 	.word	0x00005270


	//   ....[105]....
        /*04f0*/ 	.word	0x000052d0


	//   ....[106]....
        /*04f4*/ 	.word	0x00005330


	//   ....[107]....
        /*04f8*/ 	.word	0x000053a0


	//   ....[108]....
        /*04fc*/ 	.word	0x00005410


	//   ....[109]....
        /*0500*/ 	.word	0x00005470


	//   ....[110]....
        /*0504*/ 	.word	0x000054e0


	//   ....[111]....
        /*0508*/ 	.word	0x00005550


	//   ....[112]....
        /*050c*/ 	.word	0x000055b0


	//   ....[113]....
        /*0510*/ 	.word	0x00005620


	//   ....[114]....
        /*0514*/ 	.word	0x00005690


	//   ....[115]....
        /*0518*/ 	.word	0x000056f0


	//   ....[116]....
        /*051c*/ 	.word	0x00005760


	//   ....[117]....
        /*0520*/ 	.word	0x000057c0


	//   ....[118]....
        /*0524*/ 	.word	0x00005820


	//   ....[119]....
        /*0528*/ 	.word	0x00005880


	//   ....[120]....
        /*052c*/ 	.word	0x000058e0


	//----- nvinfo : EIATTR_VRC_CTA_INIT_COUNT
	.align		4
.L_19541:
        /*0530*/ 	.byte	0x02, 0x4a
	.zero		1
	.zero		1


	//----- nvinfo : EIATTR_SYSCALL_OFFSETS
	.align		4
        /*0534*/ 	.byte	0x04, 0x46
        /*0536*/ 	.short	(.L_19543 - .L_19542)


	//   ....[0]....
.L_19542:
        /*0538*/ 	.word	0x00002970


	//   ....[1]....
        /*053c*/ 	.word	0x00003dc0


	//----- nvinfo : EIATTR_EXIT_INSTR_OFFSETS
	.align		4
.L_19543:
        /*0540*/ 	.byte	0x04, 0x1c
        /*0542*/ 	.short	(.L_19545 - .L_19544)


	//   ....[0]....
.L_19544:
        /*0544*/ 	.word	0x00003aa0


	//   ....[1]....
        /*0548*/ 	.word	0x00003ae0


	//   ....[2]....
        /*054c*/ 	.word	0x00003cc0


	//   ....[3]....
        /*0550*/ 	.word	0x00003dd0


	//----- nvinfo : EIATTR_CRS_STACK_SIZE
	.align		4
.L_19545:
        /*0554*/ 	.byte	0x04, 0x1e
        /*0556*/ 	.short	(.L_19547 - .L_19546)
.L_19546:
        /*0558*/ 	.word	0x00000000


	//----- nvinfo : EIATTR_CBANK_PARAM_SIZE
	.align		4
.L_19547:
        /*055c*/ 	.byte	0x03, 0x19
        /*055e*/ 	.short	0x007c


	//----- nvinfo : EIATTR_PARAM_CBANK
	.align		4
        /*0560*/ 	.byte	0x04, 0x0a
        /*0562*/ 	.short	(.L_19549 - .L_19548)
	.align		4
.L_19548:
        /*0564*/ 	.word	index@(.nv.constant0._ZN4vllm25paged_attention_v1_kernelIfhLi80ELi32ELi128ELNS_18Fp8KVCacheDataTypeE1ELb1EEEvPT_PKS2_PKT0_S8_ifPKiSA_iPKfiiiSC_SC_iiiii)
        /*0568*/ 	.short	0x0380
        /*056a*/ 	.short	0x007c


	//----- nvinfo : EIATTR_SW_WAR
	.align		4
.L_19549:
        /*056c*/ 	.byte	0x04, 0x36
        /*056e*/ 	.short	(.L_19551 - .L_19550)
.L_19550:
        /*0570*/ 	.word	0x00000008
.L_19551:


//--------------------- .nv.info._ZN4vllm25paged_attention_v1_kernelIfhLi64ELi32ELi128ELNS_18Fp8KVCacheDataTypeE1ELb1EEEvPT_PKS2_PKT0_S8_ifPKiSA_iPKfiiiSC_SC_iiiii --------------------------
	.section	.nv.info._ZN4vllm25paged_attention_v1_kernelIfhLi64ELi32ELi128ELNS_18Fp8KVCacheDataTypeE1ELb1EEEvPT_PKS2_PKT0_S8_ifPKiSA_iPKfiiiSC_SC_iiiii,"",@"SHT_CUDA_INFO"
	.sectionflags	@""
	.align	4


	//----- nvinfo : EIATTR_CUDA_API_VERSION
	.align		4
        /*0000*/ 	.byte	0x04, 0x37
        /*0002*/ 	.short	(.L_19553 - .L_19552)
.L_19552:
        /*0004*/ 	.word	0x00000082


	//----- nvinfo : EIATTR_KPARAM_INFO
	.align		4
.L_19553:
        /*0008*/ 	.byte	0x04, 0x17
        /*000a*/ 	.short	(.L_19555 - .L_19554)
.L_19554:
        /*000c*/ 	.word	0x00000000
        /*0010*/ 	.short	0x0013
        /*0012*/ 	.short	0x0078
        /*0014*/ 	.byte	0x00, 0xf0, 0x11, 0x00


	//----- nvinfo : EIATTR_KPARAM_INFO
	.align		4
.L_19555:
        /*0018*/ 	.byte	0x04, 0x17
        /*001a*/ 	.short	(.L_19557 - .L_19556)
.L_19556:
        /*001c*/ 	.word	0x00000000
        /*0020*/ 	.short	0x0012
        /*0022*/ 	.short	0x0074
        /*0024*/ 	.byte	0x00, 0xf0, 0x11, 0x00


	//----- nvinfo : EIATTR_KPARAM_INFO
	.align		4
.L_19557:
        /*0028*/ 	.byte	0x04, 0x17
        /*002a*/ 	.short	(.L_19559 - .L_19558)
.L_19558:
        /*002c*/ 	.word	0x00000000
        /*0030*/ 	.short	0x0011
        /*0032*/ 	.short	0x0070
        /*0034*/ 	.byte	0x00, 0xf0, 0x11, 0x00


	//----- nvinfo : EIATTR_KPARAM_INFO
	.align		4
.L_19559:
        /*0038*/ 	.byte	0x04, 0x17
        /*003a*/ 	.short	(.L_19561 - .L_19560)
.L_19560:
        /*003c*/ 	.word	0x00000000
        /*0040*/ 	.short	0x0010
        /*0042*/ 	.short	0x006c
        /*0044*/ 	.byte	0x00, 0xf0, 0x11, 0x00


	//----- nvinfo : EIATTR_KPARAM_INFO
	.align		4
.L_19561:
        /*0048*/ 	.byte	0x04, 0x17
        /*004a*/ 	.short	(.L_19563 - .L_19562)
.L_19562:
        /*004c*/ 	.word	0x00000000
        /*0050*/ 	.short	0x000f
        /*0052*/ 	.short	0x0068
        /*0054*/ 	.byte	0x00, 0xf0, 0x11, 0x00


	//----- nvinfo : EIATTR_KPARAM_INFO
	.align		4
.L_19563:
        /*0058*/ 	.byte	0x04, 0x17
        /*005a*/ 	.short	(.L_19565 - .L_19564)
.L_19564:
        /*005c*/ 	.word	0x00000000
        /*0060*/ 	.short	0x000e
        /*0062*/ 	.short	0x0060
        /*0064*/ 	.byte	0x00, 0xf5, 0x21, 0x00


	//----- nvinfo : EIATTR_KPARAM_INFO
	.align		4
.L_19565:
        /*0068*/ 	.byte	0x04, 0x17
        /*006a*/ 	.short	(.L_19567 - .L_19566)
.L_19566:
        /*006c*/ 	.word	0x00000000
        /*0070*/ 	.short	0x000d
        /*0072*/ 	.short	0x0058
        /*0074*/ 	.byte	0x00, 0xf5, 0x21, 0x00


	//----- nvinfo : EIATTR_KPARAM_INFO
	.align		4
.L_19567:
        /*0078*/ 	.byte	0x04, 0x17
        /*007a*/ 	.short	(.L_19569 - .L_19568)
.L_19568:
        /*007c*/ 	.word	0x00000000
        /*0080*/ 	.short	0x000c
        /*0082*/ 	.short	0x0050
        /*0084*/ 	.byte	0x00, 0xf0, 0x11, 0x00


	//----- nvinfo : EIATTR_KPARAM_INFO
	.align		4
.L_19569:
        /*0088*/ 	.byte	0x04, 0x17
        /*008a*/ 	.short	(.L_19571 - .L_19570)
.L_19570:
        /*008c*/ 	.word	0x00000000
        /*0090*/ 	.short	0x000b
        /*0092*/ 	.short	0x004c
        /*0094*/ 	.byte	0x00, 0xf0, 0x11, 0x00


	//----- nvinfo : EIATTR_KPARAM_INFO
	.align		4
.L_19571:
        /*0098*/ 	.byte	0x04, 0x17
        /*009a*/ 	.short	(.L_19573 - .L_19572)
.L_19572:
        /*009c*/ 	.word	0x00000000
        /*00a0*/ 	.short	0x000a
        /*00a2*/ 	.short	0x0048
        /*00a4*/ 	.byte	0x00, 0xf0, 0x11, 0x00


	//----- nvinfo : EIATTR_KPARAM_INFO
	.align		4
.L_19573:
        /*00a8*/ 	.byte	0x04, 0x17
        /*00aa*/ 	.short	(.L_19575 - .L_19574)
.L_19574:
        /*00ac*/ 	.word	0x00000000
        /*00b0*/ 	.short	0x0009
        /*00b2*/ 	.short	0x0040
        /*00b4*/ 	.byte	0x00, 0xf5, 0x21, 0x00


	//----- nvinfo : EIATTR_KPARAM_INFO
	.align		4
.L_19575:
        /*00b8*/ 	.byte	0x04, 0x17
        /*00ba*/ 	.short	(.L_19577 - .L_19576)
.L_19576:
        /*00bc*/ 	.word	0x00000000
        /*00c0*/ 	.short	0x0008
        /*00c2*/ 	.short	0x0038
        /*00c4*/ 	.byte	0x00, 0xf0, 0x11, 0x00


	//----- nvinfo : EIATTR_KPARAM_INFO
	.align		4
.L_19577:
        /*00c8*/ 	.byte	0x04, 0x17
        /*00ca*/ 	.short	(.L_19579 - .L_19578)
.L_19578:
        /*00cc*/ 	.word	0x00000000
        /*00d0*/ 	.short	0x0007
        /*00d2*/ 	.short	0x0030
        /*00d4*/ 	.byte	0x00, 0xf5, 0x21, 0x00


	//----- nvinfo : EIATTR_KPARAM_INFO
	.align		4
.L_19579:
        /*00d8*/ 	.byte	0x04, 0x17
        /*00da*/ 	.short	(.L_19581 - .L_19580)
.L_19580:
        /*00dc*/ 	.word	0x00000000
        /*00e0*/ 	.short	0x0006
        /*00e2*/ 	.short	0x0028
        /*00e4*/ 	.byte	0x00, 0xf5, 0x21, 0x00


	//----- nvinfo : EIATTR_KPARAM_INFO
	.align		4
.L_19581:
        /*00e8*/ 	.byte	0x04, 0x17
        /*00ea*/ 	.short	(.L_19583 - .L_19582)
.L_19582:
        /*00ec*/ 	.word	0x00000000
        /*00f0*/ 	.short	0x0005
        /*00f2*/ 	.short	0x0024
        /*00f4*/ 	.byte	0x00, 0xf0, 0x11, 0x00


	//----- nvinfo : EIATTR_KPARAM_INFO
	.align		4
.L_19583:
        /*00f8*/ 	.byte	0x04, 0x17
        /*00fa*/ 	.short	(.L_19585 - .L_19584)
.L_19584:
        /*00fc*/ 	.word	0x00000000
        /*0100*/ 	.short	0x0004
        /*0102*/ 	.short	0x0020
        /*0104*/ 	.byte	0x00, 0xf0, 0x11, 0x00


	//----- nvinfo : EIATTR_KPARAM_INFO
	.align		4
.L_19585:
        /*0108*/ 	.byte	0x04, 0x17
        /*010a*/ 	.short	(.L_19587 - .L_19586)
.L_19586:
        /*010c*/ 	.word	0x00000000
        /*0110*/ 	.short	0x0003
        /*0112*/ 	.short	0x0018
        /*0114*/ 	.byte	0x00, 0xf5, 0x21, 0x00


	//----- nvinfo : EIATTR_KPARAM_INFO
	.align		4
.L_19587:
        /*0118*/ 	.byte	0x04, 0x17
        /*011a*/ 	.short	(.L_19589 - .L_19588)
.L_19588:
        /*011c*/ 	.word	0x00000000
        /*0120*/ 	.short	0x0002
        /*0122*/ 	.short	0x0010
        /*0124*/ 	.byte	0x00, 0xf5, 0x21, 0x00


	//----- nvinfo : EIATTR_KPARAM_INFO
	.align		4
.L_19589:
        /*0128*/ 	.byte	0x04, 0x17
        /*012a*/ 	.short	(.L_19591 - .L_19590)
.L_19590:
        /*012c*/ 	.word	0x00000000
        /*0130*/ 	.short	0x0001
        /*0132*/ 	.short	0x0008
        /*0134*/ 	.byte	0x00, 0xf5, 0x21, 0x00


	//----- nvinfo : EIATTR_KPARAM_INFO
	.align		4
.L_19591:
        /*0138*/ 	.byte	0x04, 0x17
        /*013a*/ 	.short	(.L_19593 - .L_19592)
.L_19592:
        /*013c*/ 	.word	0x00000000
        /*0140*/ 	.short	0x0000
        /*0142*/ 	.short	0x0000
        /*0144*/ 	.byte	0x00, 0xf5, 0x21, 0x00


	//----- nvinfo : EIATTR_SPARSE_MMA_MASK
	.align		4
.L_19593:
        /*0148*/ 	.byte	0x03, 0x50
        /*014a*/ 	.short	0x0000


	//----- nvinfo : EIATTR_MAXREG_COUNT
	.align		4
        /*014c*/ 	.byte	0x03, 0x1b
        /*014e*/ 	.short	0x00ff


	//----- nvinfo : EIATTR_NUM_BARRIERS
	.align		4
        /*0150*/ 	.byte	0x02, 0x4c
        /*0152*/ 	.byte	0x01
	.zero		1


	//----- nvinfo : EIATTR_EXTERNS
	.align		4
        /*0154*/ 	.byte	0x04, 0x0f
        /*0156*/ 	.short	(.L_19595 - .L_19594)


	//   ....[0]....
	.align		4
.L_19594:
        /*0158*/ 	.word	index@(__assertfail)


	//----- nvinfo : EIATTR_MERCURY_ISA_VERSION
	.align		4
.L_19595:
        /*015c*/ 	.byte	0x03, 0x5f
        /*015e*/ 	.short	0x0101


	//----- nvinfo : EIATTR_COOP_GROUP_MASK_REGIDS
	.align		4
        /*0160*/ 	.byte	0x04, 0x29
        /*0162*/ 	.short	(.L_19597 - .L_19596)


	//   ....[0]....
.L_19596:
        /*0164*/ 	.word	0xffffffff


	//   ....[1]....
        /*0168*/ 	.word	0xffffffff


	//   ....[2]....
        /*016c*/ 	.word	0xffffffff


	//   ....[3]....
        /*0170*/ 	.word	0xffffffff


	//   ....[4]....
        /*0174*/ 	.word	0xffffffff


	//   ....[5]....
        /*0178*/ 	.word	0xffffffff


	//   ....[6]....
        /*017c*/ 	.word	0xffffffff


	//   ....[7]....
        /*0180*/ 	.word	0xffffffff


	//   ....[8]....
        /*0184*/ 	.word	0xffffffff


	//   ....[9]....
        /*0188*/ 	.word	0xffffffff


	//   ....[10]....
        /*018c*/ 	.word	0xffffffff


	//   ....[11]....
        /*0190*/ 	.word	0xffffffff


	//   ....[12]....
        /*0194*/ 	.word	0xffffffff


	//   ....[13]....
        /*0198*/ 	.word	0xffffffff


	//   ....[14]....
        /*019c*/ 	.word	0xffffffff


	//   ....[15]....
        /*01a0*/ 	.word	0xffffffff


	//   ....[16]....
        /*01a4*/ 	.word	0xffffffff


	//   ....[17]....
        /*01a8*/ 	.word	0xffffffff


	//   ....[18]....
        /*01ac*/ 	.word	0xffffffff


	//   ....[19]....
        /*01b0*/ 	.word	0xffffffff


	//   ....[20]....
        /*01b4*/ 	.word	0xffffffff


	//   ....[21]....
        /*01b8*/ 	.word	0xffffffff


	//   ....[22]....
        /*01bc*/ 	.word	0xffffffff


	//   ....[23]....
        /*01c0*/ 	.word	0xffffffff


	//   ....[24]....
        /*01c4*/ 	.word	0xffffffff


	//   ....[25]....
        /*01c8*/ 	.word	0xffffffff


	//   ....[26]....
        /*01cc*/ 	.word	0xffffffff


	//   ....[27]....
        /*01d0*/ 	.word	0xffffffff


	//   ....[28]....
        /*01d4*/ 	.word	0xffffffff


	//   ....[29]....
        /*01d8*/ 	.word	0xffffffff


	//   ....[30]....
        /*01dc*/ 	.word	0xffffffff


	//   ....[31]....
        /*01e0*/ 	.word	0xffffffff


	//   ....[32]....
        /*01e4*/ 	.word	0xffffffff


	//   ....[33]....
        /*01e8*/ 	.word	0xffffffff


	//   ....[34]....
        /*01ec*/ 	.word	0xffffffff


	//   ....[35]....
        /*01f0*/ 	.word	0xffffffff


	//   ....[36]....
        /*01f4*/ 	.word	0xffffffff


	//   ....[37]....
        /*01f8*/ 	.word	0xffffffff


	//   ....[38]....
        /*01fc*/ 	.word	0xffffffff


	//   ....[39]....
        /*0200*/ 	.word	0xffffffff


	//   ....[40]....
        /*0204*/ 	.word	0xffffffff


	//   ....[41]....
        /*0208*/ 	.word	0xffffffff


	//   ....[42]....
        /*020c*/ 	.word	0xffffffff


	//   ....[43]....
        /*0210*/ 	.word	0xffffffff


	//   ....[44]....
        /*0214*/ 	.word	0xffffffff


	//   ....[45]....
        /*0218*/ 	.word	0xffffffff


	//   ....[46]....
        /*021c*/ 	.word	0xffffffff


	//   ....[47]....
        /*0220*/ 	.word	0xffffffff


	//   ....[48]....
        /*0224*/ 	.word	0x0500000f


	//   ....[49]....
        /*0228*/ 	.word	0x0500000f


	//   ....[50]....
        /*022c*/ 	.word	0x0500000f


	//   ....[51]....
        /*0230*/ 	.word	0x0500000f


	//   ....[52]....
        /*0234*/ 	.word	0x0500000f


	//   ....[53]....
        /*0238*/ 	.word	0x0500000f


	//   ....[54]....
        /*023c*/ 	.word	0x0500000f


	//   ....[55]....
        /*0240*/ 	.word	0x0500000f


	//   ....[56]....
        /*0244*/ 	.word	0x0500000f


	//   ....[57]....
        /*0248*/ 	.word	0x0500000f


	//   ....[58]....
        /*024c*/ 	.word	0x0500000f


	//   ....[59]....
        /*0250*/ 	.word	0x0500000f


	//   ....[60]....
        /*0254*/ 	.word	0x0500000f


	//   ....[61]....
        /*0258*/ 	.word	0x0500000f


	//   ....[62]....
        /*025c*/ 	.word	0x0500000f


	//   ....[63]....
        /*0260*/ 	.word	0x0500000f


	//   ....[64]....
        /*0264*/ 	.word	0x0500000f


	//   ....[65]....
        /*0268*/ 	.word	0x0500000f


	//   ....[66]....
        /*026c*/ 	.word	0x0500000f


	//   ....[67]....
        /*0270*/ 	.word	0x0500000f


	//   ....[68]....
        /*0274*/ 	.word	0x0500000f


	//   ....[69]....
        /*0278*/ 	.word	0x0500000f


	//   ....[70]....
        /*027c*/ 	.word	0x0500000f


	//   ....[71]....
        /*0280*/ 	.word	0x0500000f


	//   ....[72]....
        /*0284*/ 	.word	0x0500000f


	//   ....[73]....
        /*0288*/ 	.word	0x0500000f


	//   ....[74]....
        /*028c*/ 	.word	0x0500000f


	//   ....[75]....
        /*0290*/ 	.word	0x0500000f


	//   ....[76]....
        /*0294*/ 	.word	0x0500000f


	//   ....[77]....
        /*0298*/ 	.word	0x0500000f


	//   ....[78]....
        /*029c*/ 	.word	0x0500000f


	//   ....[79]....
        /*02a0*/ 	.word	0x0500000f


	//   ....[80]....
        /*02a4*/ 	.word	0x0500000f


	//   ....[81]....
        /*02a8*/ 	.word	0x0500000f


	//   ....[82]....
        /*02ac*/ 	.word	0x0500000f


	//   ....[83]....
        /*02b0*/ 	.word	0x0500000f


	//   ....[84]....
        /*02b4*/ 	.word	0x0500000f


	//   ....[85]....
        /*02b8*/ 	.word	0x0500000f


	//   ....[86]....
        /*02bc*/ 	.word	0x0500000f


	//   ....[87]....
        /*02c0*/ 	.word	0x0500000f


	//   ....[88]....
        /*02c4*/ 	.word	0x0500000f


	//   ....[89]....
        /*02c8*/ 	.word	0x0500000f


	//   ....[90]....
        /*02cc*/ 	.word	0x0500000f


	//   ....[91]....
        /*02d0*/ 	.word	0x0500000f


	//   ....[92]....
        /*02d4*/ 	.word	0x0500000f


	//   ....[93]....
        /*02d8*/ 	.word	0x0500000f


	//   ....[94]....
        /*02dc*/ 	.word	0x0500000f


	//   ....[95]....
        /*02e0*/ 	.word	0x0500000f


	//   ....[96]....
        /*02e4*/ 	.word	0x0500000f


	//   ....[97]....
        /*02e8*/ 	.word	0x0500000f


	//   ....[98]....
        /*02ec*/ 	.word	0x0500000f


	//   ....[99]....
        /*02f0*/ 	.word	0x0500000f


	//   ....[100]....
        /*02f4*/ 	.word	0x0500000f


	//----- nvinfo : EIATTR_COOP_GROUP_INSTR_OFFSETS
	.align		4
.L_19597:
        /*02f8*/ 	.byte	0x04, 0x28
        /*02fa*/ 	.short	(.L_19599 - .L_19598)


	//   ....[0]....
.L_19598:
        /*02fc*/ 	.word	0x00000aa0


	//   ....[1]....
        /*0300*/ 	.word	0x00000ac0


	//   ....[2]....
        /*0304*/ 	.word	0x00000ae0


	//   ....[3]....
        /*0308*/ 	.word	0x00000b00


	//   ....[4]....
        /*030c*/ 	.word	0x00000b20


	//   ....[5]....
        /*0310*/ 	.word	0x00000c30


	//   ....[6]....
        /*0314*/ 	.word	0x00000c50


	//   ....[7]....
        /*0318*/ 	.word	0x00000c70


	//   ....[8]....
        /*031c*/ 	.word	0x00001aa0


	//   ....[9]....
        /*0320*/ 	.word	0x00001ad0


	//   ....[10]....
        /*0324*/ 	.word	0x00001af0


	//   ....[11]....
        /*0328*/ 	.word	0x00001b10


	//   ....[12]....
        /*032c*/ 	.word	0x00001b30


	//   ....[13]....
        /*0330*/ 	.word	0x00001b80


	//   ....[14]....
        /*0334*/ 	.word	0x00001ba0


	//   ....[15]....
        /*0338*/ 	.word	0x00001bc0


	//   ....[16]....
        /*033c*/ 	.word	0x00002a80


	//   ....[17]....
        /*0340*/ 	.word	0x00002ac0


	//   ....[18]....
        /*0344*/ 	.word	0x00002b00


	//   ....[19]....
        /*0348*/ 	.word	0x00002b20


	//   ....[20]....
        /*034c*/ 	.word	0x00002b30


	//   ....[21]....
        /*0350*/ 	.word	0x00002b40


	//   ....[22]....
        /*0354*/ 	.word	0x00002b70


	//   ....[23]....
        /*0358*/ 	.word	0x00002ba0


	//   ....[24]....
        /*035c*/ 	.word	0x00002bc0


	//   ....[25]....
        /*0360*/ 	.word	0x00002c00


	//   ....[26]....
        /*0364*/ 	.word	0x00002c30


	//   ....[27]....
        /*0368*/ 	.word	0x00002c50


	//   ....[28]....
        /*036c*/ 	.word	0x00002c70


	//   ....[29]....
        /*0370*/ 	.word	0x00002c90


	//   ....[30]....
        /*0374*/ 	.word	0x00002cb0


	//   ....[31]....
        /*0378*/ 	.word	0x00002cd0


	//   ....[32]....
        /*037c*/ 	.word	0x00002cf0


	//   ....[33]....
        /*0380*/ 	.word	0x00002d10


	//   ....[34]....
        /*0384*/ 	.word	0x00002d20


	//   ....[35]....
        /*0388*/ 	.word	0x00002d40


	//   ....[36]....
        /*038c*/ 	.word	0x00002d60


	//   ....[37]....
        /*0390*/ 	.word	0x00002dd0


	//   ....[38]....
        /*0394*/ 	.word	0x00002df0


	//   ....[39]....
        /*0398*/ 	.word	0x00002e10


	//   ....[40]....
        /*039c*/ 	.word	0x00002e30


	//   ....[41]....
        /*03a0*/ 	.word	0x00002e40


	//   ....[42]....
        /*03a4*/ 	.word	0x00002e50


	//   ....[43]....
        /*03a8*/ 	.word	0x00002ea0


	//   ....[44]....
        /*03ac*/ 	.word	0x00002ee0


	//   ....[45]....
        /*03b0*/ 	.word	0x00002f10


	//   ....[46]....
        /*03b4*/ 	.word	0x00002f30


	//   ....[47]....
        /*03b8*/ 	.word	0x00002f70


	//   ....[48]....
        /*03bc*/ 	.word	0x00003b50


	//   ....[49]....
        /*03c0*/ 	.word	0x00003bb0


	//   ....[50]....
        /*03c4*/ 	.word	0x00003c10


	//   ....[51]....
        /*03c8*/ 	.word	0x00003c70


	//   ....[52]....
        /*03cc*/ 	.word	0x00003cd0


	//   ....[53]....
        /*03d0*/ 	.word	0x00003d50


	//   ....[54]....
        /*03d4*/ 	.word	0x00003db0


	//   ....[55]....
        /*03d8*/ 	.word	0x00003e20


	//   ....[56]....
        /*03dc*/ 	.word	0x00003e80


	//   ....[57]....
        /*03e0*/ 	.word	0x00003ef0


	//   ....[58]....
        /*03e4*/ 	.word	0x00003f60


	//   ....[59]....
        /*03e8*/ 	.word	0x00003fc0


	//   ....[60]....
        /*03ec*/ 	.word	0x00004040


	//   ....[61]....
        /*03f0*/ 	.word	0x000040b0


	//   ....[62]....
        /*03f4*/ 	.word	0x00004110


	//   ....[63]....
        /*03f8*/ 	.word	0x00004190


	//   ....[64]....
        /*03fc*/ 	.word	0x00004200


	//   ....[65]....
        /*0400*/ 	.word	0x00004260


	//   ....[66]....
        /*0404*/ 	.word	0x000042e0


	//   ....[67]....
        /*0408*/ 	.word	0x00004350


	//   ....[68]....
        /*040c*/ 	.word	0x000043b0


	//   ....[69]....
        /*0410*/ 	.word	0x00004430


	//   ....[70]....
        /*0414*/ 	.word	0x000044a0


	//   ....[71]....
        /*0418*/ 	.word	0x00004500


	//   ....[72]....
        /*041c*/ 	.word	0x00004580


	//   ....[73]....
        /*0420*/ 	.word	0x000045f0


	//   ....[74]....
        /*0424*/ 	.word	0x00004650


	//   ....[75]....
        /*0428*/ 	.word	0x000046d0


	//   ....[76]....
        /*042c*/ 	.word	0x00004740


	//   ....[77]....
        /*0430*/ 	.word	0x000047a0


	//   ....[78]....
        /*0434*/ 	.word	0x00004810


	//   ....[79]....
        /*0438*/ 	.word	0x00004880


	//   ....[80]....
        /*043c*/ 	.word	0x000048e0


	//   ....[81]....
        /*0440*/ 	.word	0x00004960


	//   ....[82]....
        /*0444*/ 	.word	0x000049d0


	//   ....[83]....
        /*0448*/ 	.word	0x00004a30


	//   ....[84]....
        /*044c*/ 	.word	0x00004aa0


	//   ....[85]....
        /*0450*/ 	.word	0x00004b00


	//   ....[86]....
        /*0454*/ 	.word	0x00004b60


	//   ....[87]....
        /*0458*/ 	.word	0x00004be0


	//   ....[88]....
        /*045c*/ 	.word	0x00004c50


	//   ....[89]....
        /*0460*/ 	.word	0x00004cb0


	//   ....[90]....
        /*0464*/ 	.word	0x00004d30


	//   ....[91]....
        /*0468*/ 	.word	0x00004da0


	//   ....[92]....
        /*046c*/ 	.word	0x00004e00


	//   ....[93]....
        /*0470*/ 	.word	0x00004e70


	//   ....[94]....
        /*0474*/ 	.word	0x00004ed0


	//   ....[95]....
        /*0478*/ 	.word	0x00004f30


	//   ....[96]....
        /*047c*/ 	.word	0x00004fa0


	//   ....[97]....
        /*0480*/ 	.word	0x00005000


	//   ....[98]....
        /*0484*/ 	.word	0x00005060


	//   ....[99]....
        /*0488*/ 	.word	0x000050d0


	//   ....[100]....
        /*048c*/ 	.word	0x00005130


	//----- nvinfo : EIATTR_VRC_CTA_INIT_COUNT
	.align		4
.L_19599:
        /*0490*/ 	.byte	0x02, 0x4a
	.zero		1
	.zero		1


	//----- nvinfo : EIATTR_SYSCALL_OFFSETS
	.align		4
        /*0494*/ 	.byte	0x04, 0x46
        /*0496*/ 	.short	(.L_19601 - .L_19600)


	//   ....[0]....
.L_19600:
        /*0498*/ 	.word	0x00002970


	//   ....[1]....
        /*049c*/ 	.word	0x00003af0


	//----- nvinfo : EIATTR_EXIT_INSTR_OFFSETS
	.align		4
.L_19601:
        /*04a0*/ 	.byte	0x04, 0x1c
        /*04a2*/ 	.short	(.L_19603 - .L_19602)


	//   ....[0]....
.L_19602:
        /*04a4*/ 	.word	0x00003810


	//   ....[1]....
        /*04a8*/ 	.word	0x00003850


	//   ....[2]....
        /*04ac*/ 	.word	0x000039f0


	//   ....[3]....
        /*04b0*/ 	.word	0x00003b00


	//----- nvinfo : EIATTR_CRS_STACK_SIZE
	.align		4
.L_19603:
        /*04b4*/ 	.byte	0x04, 0x1e
        /*04b6*/ 	.short	(.L_19605 - .L_19604)
.L_19604:
        /*04b8*/ 	.word	0x00000000


	//----- nvinfo : EIATTR_CBANK_PARAM_SIZE
	.align		4
.L_19605:
        /*04bc*/ 	.byte	0x03, 0x19
        /*04be*/ 	.short	0x007c


	//----- nvinfo : EIATTR_PARAM_CBANK
	.align		4
        /*04c0*/ 	.byte	0x04, 0x0a
        /*04c2*/ 	.short	(.L_19607 - .L_19606)
	.align		4
.L_19606:
        /*04c4*/ 	.word	index@(.nv.constant0._ZN4vllm25paged_attention_v1_kernelIfhLi64ELi32ELi128ELNS_18Fp8KVCacheDataTypeE1ELb1EEEvPT_PKS2_PKT0_S8_ifPKiSA_iPKfiiiSC_SC_iiiii)
        /*04c8*/ 	.short	0x0380
        /*04ca*/ 	.short	0x007c


	//----- nvinfo : EIATTR_SW_WAR
	.align		4
.L_19607:
        /*04cc*/ 	.byte	0x04, 0x36
        /*04ce*/ 	.short	(.L_19609 - .L_19608)
.L_19608:
        /*04d0*/ 	.word	0x00000008
.L_19609:


//--------------------- .nv.info._ZN4vllm25paged_attention_v1_kernelIfhLi32ELi32ELi128ELNS_18Fp8KVCacheDataTypeE1ELb1EEEvPT_PKS2_PKT0_S8_ifPKiSA_iPKfiiiSC_SC_iiiii --------------------------
	.section	.nv.info._ZN4vllm25paged_attention_v1_kernelIfhLi32ELi32ELi128ELNS_18Fp8KVCacheDataTypeE1ELb1EEEvPT_PKS2_PKT0_S8_ifPKiSA_iPKfiiiSC_SC_iiiii,"",@"SHT_CUDA_INFO"
	.sectionflags	@""
	.align	4


	//----- nvinfo : EIATTR_CUDA_API_VERSION
	.align		4
        /*0000*/ 	.byte	0x04, 0x37
        /*0002*/ 	.short	(.L_19611 - .L_19610)
.L_19610:
        /*0004*/ 	.word	0x00000082


	//----- nvinfo : EIATTR_KPARAM_INFO
	.align		4
.L_19611:
        /*0008*/ 	.byte	0x04, 0x17
        /*000a*/ 	.short	(.L_19613 - .L_19612)
.L_19612:
        /*000c*/ 	.word	0x00000000
        /*0010*/ 	.short	0x0013
        /*0012*/ 	.short	0x0078
        /*0014*/ 	.byte	0x00, 0xf0, 0x11, 0x00


	//----- nvinfo : EIATTR_KPARAM_INFO
	.align		4
.L_19613:
        /*0018*/ 	.byte	0x04, 0x17
        /*001a*/ 	.short	(.L_19615 - .L_19614)
.L_19614:
        /*001c*/ 	.word	0x00000000
        /*0020*/ 	.short	0x0012
        /*0022*/ 	.short	0x0074
        /*0024*/ 	.byte	0x00, 0xf0, 0x11, 0x00


	//----- nvinfo : EIATTR_KPARAM_INFO
	.align		4
.L_19615:
        /*0028*/ 	.byte	0x04, 0x17
        /*002a*/ 	.short	(.L_19617 - .L_19616)
.L_19616:
        /*002c*/ 	.word	0x00000000
        /*0030*/ 	.short	0x0011
        /*0032*/ 	.short	0x0070
        /*0034*/ 	.byte	0x00, 0xf0, 0x11, 0x00


	//----- nvinfo : EIATTR_KPARAM_INFO
	.align		4
.L_19617:
        /*0038*/ 	.byte	0x04, 0x17
        /*003a*/ 	.short	(.L_19619 - .L_19618)
.L_19618:
        /*003c*/ 	.word	0x00000000
        /*0040*/ 	.short	0x0010
        /*0042*/ 	.short	0x006c
        /*0044*/ 	.byte	0x00, 0xf0, 0x11, 0x00


	//----- nvinfo : EIATTR_KPARAM_INFO
	.align		4
.L_19619:
        /*0048*/ 	.byte	0x04, 0x17
        /*004a*/ 	.short	(.L_19621 - .L_19620)
.L_19620:
        /*004c*/ 	.word	0x00000000
        /*0050*/ 	.short	0x000f
        /*0052*/ 	.short	0x0068
        /*0054*/ 	.byte	0x00, 0xf0, 0x11, 0x00


	//----- nvinfo : EIATTR_KPARAM_INFO
	.align		4
.L_19621:
        /*0058*/ 	.byte	0x04, 0x17
        /*005a*/ 	.short	(.L_19623 - .L_19622)
.L_19622:
        /*005c*/ 	.word	0x00000000
        /*0060*/ 	.short	0x000e
        /*0062*/ 	.short	0x0060
        /*0064*/ 	.byte	0x00, 0xf5, 0x21, 0x00


	//----- nvinfo : EIATTR_KPARAM_INFO
	.align		4
.L_19623:
        /*0068*/ 	.byte	0x04, 0x17
        /*006a*/ 	.short	(.L_19625 - .L_19624)
.L_19624:
        /*006c*/ 	.word	0x00000000
        /*0070*/ 	.short	0x000d
        /*0072*/ 	.short	0x0058
        /*0074*/ 	.byte	0x00, 0xf5, 0x21, 0x00


	//----- nvinfo : EIATTR_KPARAM_INFO
	.align		4
.L_19625:
        /*0078*/ 	.byte	0x04, 0x17
        /*007a*/ 	.short	(.L_19627 - .L_19626)
.L_19626:
        /*007c*/ 	.word	0x00000000
        /*0080*/ 	.short	0x000c
        /*0082*/ 	.short	0x0050
        /*0084*/ 	.byte	0x00, 0xf0, 0x11, 0x00


	//----- nvinfo : EIATTR_KPARAM_INFO
	.align		4
.L_19627:
        /*0088*/ 	.byte	0x04, 0x17
        /*008a*/ 	.short	(.L_19629 - .L_19628)
.L_19628:
        /*008c*/ 	.word	0x00000000
        /*0090*/ 	.short	0x000b
        /*0092*/ 	.short	0x004c
        /*0094*/ 	.byte	0x00, 0xf0, 0x11, 0x00


	//----- nvinfo : EIATTR_KPARAM_INFO
	.align		4
.L_19629:
        /*0098*/ 	.byte	0x04, 0x17
        /*009a*/ 	.short	(.L_19631 - .L_19630)
.L_19630:
        /*009c*/ 	.word	0x00000000
        /*00a0*/ 	.short	0x000a
        /*00a2*/ 	.short	0x0048
        /*00a4*/ 	.byte	0x00, 0xf0, 0x11, 0x00


	//----- nvinfo : EIATTR_KPARAM_INFO
	.align		4
.L_19631:
        /*00a8*/ 	.byte	0x04, 0x17
        /*00aa*/ 	.short	(.L_19633 - .L_19632)
.L_19632:
        /*00ac*/ 	.word	0x00000000
        /*00b0*/ 	.short	0x0009
        /*00b2*/ 	.short	0x0040
        /*00b4*/ 	.byte	0x00, 0xf5, 0x21, 0x00


	//----- nvinfo : EIATTR_KPARAM_INFO
	.align		4
.L_19633:
        /*00b8*/ 	.byte	0x04, 0x17
        /*00ba*/ 	.short	(.L_19635 - .L_19634)
.L_19634:
        /*00bc*/ 	.word	0x00000000
        /*00c0*/ 	.short	0x0008
        /*00c2*/ 	.short	0x0038
        /*00c4*/ 	.byte	0x00, 0xf0, 0x11, 0x00


	//----- nvinfo : EIATTR_KPARAM_INFO
	.align		4
.L_19635:
        /*00c8*/ 	.byte	0x04, 0x17
        /*00ca*/ 	.short	(.L_19637 - .L_19636)
.L_19636:
        /*00cc*/ 	.word	0x00000000
        /*00d0*/ 	.short	0x0007
        /*00d2*/ 	.short	0x0030
        /*00d4*/ 	.byte	0x00, 0xf5, 0x21, 0x00


	//----- nvinfo : EIATTR_KPARAM_INFO
	.align		4
.L_19637:
        /*00d8*/ 	.byte	0x04, 0x17
        /*00da*/ 	.short	(.L_19639 - .L_19638)
.L_19638:
        /*00dc*/ 	.word	0x00000000
        /*00e0*/ 	.short	0x0006
        /*00e2*/ 	.short	0x0028
        /*00e4*/ 	.byte	0x00, 0xf5, 0x21, 0x00


	//----- nvinfo : EIATTR_KPARAM_INFO
	.align		4
.L_19639:
        /*00e8*/ 	.byte	0x04, 0x17
        /*00ea*/ 	.short	(.L_19641 - .L_19640)
.L_19640:
        /*00ec*/ 	.word	0x00000000
        /*00f0*/ 	.short	0x0005
        /*00f2*/ 	.short	0x0024
        /*00f4*/ 	.byte	0x00, 0xf0, 0x11, 0x00


	//----- nvinfo : EIATTR_KPARAM_INFO
	.align		4
.L_19641:
        /*00f8*/ 	.byte	0x04, 0x17
        /*00fa*/ 	.short	(.L_19643 - .L_19642)
.L_19642:
        /*00fc*/ 	.word	0x00000000
        /*0100*/ 	.short	0x0004
        /*0102*/ 	.short	0x0020
        /*0104*/ 	.byte	0x00, 0xf0, 0x11, 0x00


	//----- nvinfo : EIATTR_KPARAM_INFO
	.align		4
.L_19643:
        /*0108*/ 	.byte	0x04, 0x17
        /*010a*/ 	.short	(.L_19645 - .L_19644)
.L_19644:
        /*010c*/ 	.word	0x00000000
        /*0110*/ 	.short	0x0003
        /*0112*/ 	.short	0x0018
        /*0114*/ 	.byte	0x00, 0xf5, 0x21, 0x00


	//----- nvinfo : EIATTR_KPARAM_INFO
	.align		4
.L_19645:
        /*0118*/ 	.byte	0x04, 0x17
        /*011a*/ 	.short	(.L_19647 - .L_19646)
.L_19646:
        /*011c*/ 	.word	0x00000000
        /*0120*/ 	.short	0x0002
        /*0122*/ 	.short	0x0010
        /*0124*/ 	.byte	0x00, 0xf5, 0x21, 0x00


	//----- nvinfo : EIATTR_KPARAM_INFO
	.align		4
.L_19647:
        /*0128*/ 	.byte	0x04, 0x17
        /*012a*/ 	.short	(.L_19649 - .L_19648)
.L_19648:
        /*012c*/ 	.word	0x00000000
        /*0130*/ 	.short	0x0001
        /*0132*/ 	.short	0x0008
        /*0134*/ 	.byte	0x00, 0xf5, 0x21, 0x00


	//----- nvinfo : EIATTR_KPARAM_INFO
	.align		4
.L_19649:
        /*0138*/ 	.byte	0x04, 0x17
        /*013a*/ 	.short	(.L_19651 - .L_19650)
.L_19650:
        /*013c*/ 	.word	0x00000000
        /*0140*/ 	.short	0x0000
        /*0142*/ 	.short	0x0000
        /*0144*/ 	.byte	0x00, 0xf5, 0x21, 0x00


	//----- nvinfo : EIATTR_SPARSE_MMA_MASK
	.align		4
.L_19651:
        /*0148*/ 	.byte	0x03, 0x50
        /*014a*/ 	.short	0x0000


	//----- nvinfo : EIATTR_MAXREG_COUNT
	.align		4
        /*014c*/ 	.byte	0x03, 0x1b
        /*014e*/ 	.short	0x00ff


	//----- nvinfo : EIATTR_NUM_BARRIERS
	.align		4
        /*0150*/ 	.byte	0x02, 0x4c
        /*0152*/ 	.byte	0x01
	.zero		1


	//----- nvinfo : EIATTR_EXTERNS
	.align		4
        /*0154*/ 	.byte	0x04, 0x0f
        /*0156*/ 	.short	(.L_19653 - .L_19652)


	//   ....[0]....
	.align		4
.L_19652:
        /*0158*/ 	.word	index@(__assertfail)


	//----- nvinfo : EIATTR_MERCURY_ISA_VERSION
	.align		4
.L_19653:
        /*015c*/ 	.byte	0x03, 0x5f
        /*015e*/ 	.short	0x0101


	//----- nvinfo : EIATTR_COOP_GROUP_MASK_REGIDS
	.align		4
        /*0160*/ 	.byte	0x04, 0x29
        /*0162*/ 	.short	(.L_19655 - .L_19654)


	//   ....[0]....
.L_19654:
        /*0164*/ 	.word	0xffffffff


	//   ....[1]....
        /*0168*/ 	.word	0xffffffff


	//   ....[2]....
        /*016c*/ 	.word	0xffffffff


	//   ....[3]....
        /*0170*/ 	.word	0xffffffff


	//   ....[4]....
        /*0174*/ 	.word	0xffffffff


	//   ....[5]....
        /*0178*/ 	.word	0xffffffff


	//   ....[6]....
        /*017c*/ 	.word	0xffffffff


	//   ....[7]....
        /*0180*/ 	.word	0xffffffff


	//   ....[8]....
        /*0184*/ 	.word	0xffffffff


	//   ....[9]....
        /*0188*/ 	.word	0xffffffff


	//   ....[10]....
        /*018c*/ 	.word	0xffffffff


	//   ....[11]....
        /*0190*/ 	.word	0xffffffff


	//   ....[12]....
        /*0194*/ 	.word	0xffffffff


	//   ....[13]....
        /*0198*/ 	.word	0xffffffff


	//   ....[14]....
        /*019c*/ 	.word	0xffffffff


	//   ....[15]....
        /*01a0*/ 	.word	0xffffffff


	//   ....[16]....
        /*01a4*/ 	.word	0xffffffff


	//   ....[17]....
        /*01a8*/ 	.word	0xffffffff


	//   ....[18]....
        /*01ac*/ 	.word	0xffffffff


	//   ....[19]....
        /*01b0*/ 	.word	0xffffffff


	//   ....[20]....
        /*01b4*/ 	.word	0xffffffff


	//   ....[21]....
        /*01b8*/ 	.word	0xffffffff


	//   ....[22]....
        /*01bc*/ 	.word	0xffffffff


	//   ....[23]....
        /*01c0*/ 	.word	0xffffffff


	//   ....[24]....
        /*01c4*/ 	.word	0xffffffff


	//   ....[25]....
        /*01c8*/ 	.word	0xffffffff


	//   ....[26]....
        /*01cc*/ 	.word	0xffffffff


	//   ....[27]....
        /*01d0*/ 	.word	0xffffffff


	//   ....[28]....
        /*01d4*/ 	.word	0xffffffff


	//   ....[29]....
        /*01d8*/ 	.word	0xffffffff


	//   ....[30]....
        /*01dc*/ 	.word	0xffffffff


	//   ....[31]....
        /*01e0*/ 	.word	0xffffffff


	//   ....[32]....
        /*01e4*/ 	.word	0x0500000f


	//   ....[33]....
        /*01e8*/ 	.word	0x0500000f


	//   ....[34]....
        /*01ec*/ 	.word	0x0500000f


	//   ....[35]....
        /*01f0*/ 	.word	0x0500000f


	//   ....[36]....
        /*01f4*/ 	.word	0x0500000f


	//   ....[37]....
        /*01f8*/ 	.word	0x0500000f


	//   ....[38]....
        /*01fc*/ 	.word	0x0500000f


	//   ....[39]....
        /*0200*/ 	.word	0x0500000f


	//   ....[40]....
        /*0204*/ 	.word	0x0500000f


	//   ....[41]....
        /*0208*/ 	.word	0x0500000f


	//   ....[42]....
        /*020c*/ 	.word	0x0500000f


	//   ....[43]....
        /*0210*/ 	.word	0x0500000f


	//   ....[44]....
        /*0214*/ 	.word	0x0500000f


	//   ....[45]....
        /*0218*/ 	.word	0x0500000f


	//   ....[46]....
        /*021c*/ 	.word	0x0500000f


	//   ....[47]....
        /*0220*/ 	.word	0x0500000f


	//   ....[48]....
        /*0224*/ 	.word	0x0500000f


	//   ....[49]....
        /*0228*/ 	.word	0x0500000f


	//   ....[50]....
        /*022c*/ 	.word	0x0500000f


	//   ....[51]....
        /*0230*/ 	.word	0x0500000f


	//   ....[52]....
        /*0234*/ 	.word	0x0500000f


	//   ....[53]....
        /*0238*/ 	.word	0x0500000f


	//   ....[54]....
        /*023c*/ 	.word	0x0500000f


	//   ....[55]....
        /*0240*/ 	.word	0x0500000f


	//   ....[56]....
        /*0244*/ 	.word	0x0500000f


	//   ....[57]....
        /*0248*/ 	.word	0x0500000f


	//   ....[58]....
        /*024c*/ 	.word	0x0500000f


	//   ....[59]....
        /*0250*/ 	.word	0x0500000f


	//   ....[60]....
        /*0254*/ 	.word	0x0500000f


	//----- nvinfo : EIATTR_COOP_GROUP_INSTR_OFFSETS
	.align		4
.L_19655:
        /*0258*/ 	.byte	0x04, 0x28
        /*025a*/ 	.short	(.L_19657 - .L_19656)


	//   ....[0]....
.L_19656:
        /*025c*/ 	.word	0x00000aa0


	//   ....[1]....
        /*0260*/ 	.word	0x00000ac0


	//   ....[2]....
        /*0264*/ 	.word	0x00000ae0


	//   ....[3]....
        /*0268*/ 	.word	0x00000b00


	//   ....[4]....
        /*026c*/ 	.word	0x00000b20


	//   ....[5]....
        /*0270*/ 	.word	0x00000c30


	//   ....[6]....
        /*0274*/ 	.word	0x00000c50


	//   ....[7]....
        /*0278*/ 	.word	0x00000c70


	//   ....[8]....
        /*027c*/ 	.word	0x00001aa0


	//   ....[9]....
        /*0280*/ 	.word	0x00001ad0


	//   ....[10]....
        /*0284*/ 	.word	0x00001af0


	//   ....[11]....
        /*0288*/ 	.word	0x00001b10


	//   ....[12]....
        /*028c*/ 	.word	0x00001b30


	//   ....[13]....
        /*0290*/ 	.word	0x00001b80


	//   ....[14]....
        /*0294*/ 	.word	0x00001ba0


	//   ....[15]....
        /*0298*/ 	.word	0x00001bc0


	//   ....[16]....
        /*029c*/ 	.word	0x00002a60


	//   ....[17]....
        /*02a0*/ 	.word	0x00002aa0


	//   ....[18]....
        /*02a4*/ 	.word	0x00002ab0


	//   ....[19]....
        /*02a8*/ 	.word	0x00002ac0


	//   ....[20]....
        /*02ac*/ 	.word	0x00002ad0


	//   ....[21]....
        /*02b0*/ 	.word	0x00002ae0


	//   ....[22]....
        /*02b4*/ 	.word	0x00002af0


	//   ....[23]....
        /*02b8*/ 	.word	0x00002b10


	//   ....[24]....
        /*02bc*/ 	.word	0x00002b40


	//   ....[25]....
        /*02c0*/ 	.word	0x00002b60


	//   ....[26]....
        /*02c4*/ 	.word	0x00002b80


	//   ....[27]....
        /*02c8*/ 	.word	0x00002ba0


	//   ....[28]....
        /*02cc*/ 	.word	0x00002bc0


	//   ....[29]....
        /*02d0*/ 	.word	0x00002be0


	//   ....[30]....
        /*02d4*/ 	.word	0x00002bf0


	//   ....[31]....
        /*02d8*/ 	.word	0x00002c10


	//   ....[32]....
        /*02dc*/ 	.word	0x000034e0


	//   ....[33]....
        /*02e0*/ 	.word	0x00003540


	//   ....[34]....
        /*02e4*/ 	.word	0x000035a0


	//   ....[35]....
        /*02e8*/ 	.word	0x00003600


	//   ....[36]....
        /*02ec*/ 	.word	0x00003660


	//   ....[37]....
        /*02f0*/ 	.word	0x000036e0


	//   ....[38]....
        /*02f4*/ 	.word	0x00003750


	//   ....[39]....
        /*02f8*/ 	.word	0x000037c0


	//   ....[40]....
        /*02fc*/ 	.word	0x00003820


	//   ....[41]....
        /*0300*/ 	.word	0x000038a0


	//   ....[42]....
        /*0304*/ 	.word	0x00003910


	//   ....[43]....
        /*0308*/ 	.word	0x00003970


	//   ....[44]....
        /*030c*/ 	.word	0x000039f0


	//   ....[45]....
        /*0310*/ 	.word	0x00003a60


	//   ....[46]....
        /*0314*/ 	.word	0x00003ac0


	//   ....[47]....
        /*0318*/ 	.word	0x00003b40


	//   ....[48]....
        /*031c*/ 	.word	0x00003bb0


	//   ....[49]....
        /*0320*/ 	.word	0x00003c10


	//   ....[50]....
        /*0324*/ 	.word	0x00003cb0


	//   ....[51]....
        /*0328*/ 	.word	0x00003d20


	//   ....[52]....
        /*032c*/ 	.word	0x00003d80


	//   ....[53]....
        /*0330*/ 	.word	0x00003e00


	//   ....[54]....
        /*0334*/ 	.word	0x00003e70


	//   ....[55]....
        /*0338*/ 	.word	0x00003ed0


	//   ....[56]....
        /*033c*/ 	.word	0x00003f40


	//   ....[57]....
        /*0340*/ 	.word	0x00003fb0


	//   ....[58]....
        /*0344*/ 	.word	0x00004010


	//   ....[59]....
        /*0348*/ 	.word	0x00004080


	//   ....[60]....
        /*034c*/ 	.word	0x000040e0


	//----- nvinfo : EIATTR_VRC_CTA_INIT_COUNT
	.align		4
.L_19657:
        /*0350*/ 	.byte	0x02, 0x4a
	.zero		1
	.zero		1


	//----- nvinfo : EIATTR_SYSCALL_OFFSETS
	.align		4
        /*0354*/ 	.byte	0x04, 0x46
        /*0356*/ 	.short	(.L_19659 - .L_19658)


	//   ....[0]....
.L_19658:
        /*0358*/ 	.word	0x00002970


	//   ....[1]....
        /*035c*/ 	.word	0x00003480


	//----- nvinfo : EIATTR_EXIT_INSTR_OFFSETS
	.align		4
.L_19659:
        /*0360*/ 	.byte	0x04, 0x1c
        /*0362*/ 	.short	(.L_19661 - .L_19660)


	//   ....[0]....
.L_19660:
        /*0364*/ 	.word	0x00003220


	//   ....[1]....
        /*0368*/ 	.word	0x00003260


	//   ....[2]....
        /*036c*/ 	.word	0x00003380


	//   ....[3]....
        /*0370*/ 	.word	0x00003490


	//----- nvinfo : EIATTR_CRS_STACK_SIZE
	.align		4
.L_19661:
        /*0374*/ 	.byte	0x04, 0x1e
        /*0376*/ 	.short	(.L_19663 - .L_19662)
.L_19662:
        /*0378*/ 	.word	0x00000000


	//----- nvinfo : EIATTR_CBANK_PARAM_SIZE
	.align		4
.L_19663:
        /*037c*/ 	.byte	0x03, 0x19
        /*037e*/ 	.short	0x007c


	//----- nvinfo : EIATTR_PARAM_CBANK
	.align		4
        /*0380*/ 	.byte	0x04, 0x0a
        /*0382*/ 	.short	(.L_19665 - .L_19664)
	.align		4
.L_19664:
        /*0384*/ 	.word	index@(.nv.constant0._ZN4vllm25paged_attention_v1_kernelIfhLi32ELi32ELi128ELNS_18Fp8KVCacheDataTypeE1ELb1EEEvPT_PKS2_PKT0_S8_ifPKiSA_iPKfiiiSC_SC_iiiii)
        /*0388*/ 	.short	0x0380
        /*038a*/ 	.short	0x007c


	//----- nvinfo : EIATTR_SW_WAR
	.align		4
.L_19665:
        /*038c*/ 	.byte	0x04, 0x36
        /*038e*/ 	.short	(.L_19667 - .L_19666)
.L_19666:
        /*0390*/ 	.word	0x00000008
.L_19667:


//--------------------- .nv.info._ZN4vllm25paged_attention_v1_kernelIfhLi256ELi16ELi128ELNS_18Fp8KVCacheDataTypeE1ELb0EEEvPT_PKS2_PKT0_S8_ifPKiSA_iPKfiiiSC_SC_iiiii --------------------------
	.section	.nv.info._ZN4vllm25paged_attention_v1_kernelIfhLi256ELi16ELi128ELNS_18Fp8KVCacheDataTypeE1ELb0EEEvPT_PKS2_PKT0_S8_ifPKiSA_iPKfiiiSC_SC_iiiii,"",@"SHT_CUDA_INFO"
	.sectionflags	@""
	.align	4


	//----- nvinfo : EIATTR_CUDA_API_VERSION
	.align		4
        /*0000*/ 	.byte	0x04, 0x37
        /*0002*/ 	.short	(.L_19669 - .L_19668)
.L_19668:
        /*0004*/ 	.word	0x00000082


	//----- nvinfo : EIATTR_KPARAM_INFO
	.align		4
.L_19669:
        /*0008*/ 	.byte	0x04, 0x17
        /*000a*/ 	.short	(.L_19671 - .L_19670)
.L_19670:
        /*000c*/ 	.word	0x00000000
        /*0010*/ 	.short	0x0013
        /*0012*/ 	.short	0x0078
        /*0014*/ 	.byte	0x00, 0xf0, 0x11, 0x00


	//----- nvinfo : EIATTR_KPARAM_INFO
	.align		4
.L_19671:
        /*0018*/ 	.byte	0x04, 0x17
        /*001a*/ 	.short	(.L_19673 - .L_19672)
.L_19672:
        /*001c*/ 	.word	0x00000000
        /*0020*/ 	.short	0x0012
        /*0022*/ 	.short	0x0074
        /*0024*/ 	.byte	0x00, 0xf0, 0x11, 0x00


	//----- nvinfo : EIATTR_KPARAM_INFO
	.align		4
.L_19673:
        /*0028*/ 	.byte	0x04, 0x17
        /*002a*/ 	.short	(.L_19675 - .L_19674)
.L_19674:
        /*002c*/ 	.word	0x00000000
        /*0030*/ 	.short	0x0011
        /*0032*/ 	.short	0x0070
        /*0034*/ 	.byte	0x00, 0xf0, 0x11, 0x00


	//----- nvinfo : EIATTR_KPARAM_INFO
	.align		4
.L_19675:
        /*0038*/ 	.byte	0x04, 0x17
        /*003a*/ 	.short	(.L_19677 - .L_19676)
.L_19676:
        /*003c*/ 	.word	0x00000000
        /*0040*/ 	.short	0x0010
        /*0042*/ 	.short	0x006c
        /*0044*/ 	.byte	0x00, 0xf0, 0x11, 0x00


	//----- nvinfo : EIATTR_KPARAM_INFO
	.align		4
.L_19677:
        /*0048*/ 	.byte	0x04, 0x17
        /*004a*/ 	.short	(.L_19679 - .L_19678)
.L_19678:
        /*004c*/ 	.word	0x00000000
        /*0050*/ 	.short	0x000f
        /*0052*/ 	.short	0x0068
        /*0054*/ 	.byte	0x00, 0xf0, 0x11, 0x00


	//----- nvinfo : EIATTR_KPARAM_INFO
	.align		4
.L_19679:
        /*0058*/ 	.byte	0x04, 0x17
        /*005a*/ 	.short	(.L_19681 - .L_19680)
.L_19680:
        /*005c*/ 	.word	0x00000000
        /*0060*/ 	.short	0x000e
        /*0062*/ 	.short	0x0060
        /*0064*/ 	.byte	0x00, 0xf5, 0x21, 0x00


	//----- nvinfo : EIATTR_KPARAM_INFO
	.align		4
.L_19681:
        /*0068*/ 	.byte	0x04, 0x17
        /*006a*/ 	.short	(.L_19683 - .L_19682)
.L_19682:
        /*006c*/ 	.word	0x00000000
        /*0070*/ 	.short	0x000d
        /*0072*/ 	.short	0x0058
        /*0074*/ 	.byte	0x00, 0xf5, 0x21, 0x00


	//----- nvinfo : EIATTR_KPARAM_INFO
	.align		4
.L_19683:
        /*0078*/ 	.byte	0x04, 0x17
        /*007a*/ 	.short	(.L_19685 - .L_19684)
.L_19684:
        /*007c*/ 	.word	0x00000000
        /*0080*/ 	.short	0x000c
        /*0082*/ 	.short	0x0050
        /*0084*/ 	.byte	0x00, 0xf0, 0x11, 0x00


	//----- nvinfo : EIATTR_KPARAM_INFO
	.align		4
.L_19685:
        /*0088*/ 	.byte	0x04, 0x17
        /*008a*/ 	.short	(.L_19687 - .L_19686)
.L_19686:
        /*008c*/ 	.word	0x00000000
        /*0090*/ 	.short	0x000b
        /*0092*/ 	.short	0x004c
        /*0094*/ 	.byte	0x00, 0xf0, 0x11, 0x00


	//----- nvinfo : EIATTR_KPARAM_INFO
	.align		4
.L_19687:
        /*0098*/ 	.byte	0x04, 0x17
        /*009a*/ 	.short	(.L_19689 - .L_19688)
.L_19688:
        /*009c*/ 	.word	0x00000000
        /*00a0*/ 	.short	0x000a
        /*00a2*/ 	.short	0x0048
        /*00a4*/ 	.byte	0x00, 0xf0, 0x11, 0x00


	//----- nvinfo : EIATTR_KPARAM_INFO
	.align		4
.L_19689:
        /*00a8*/ 	.byte	0x04, 0x17
        /*00aa*/ 	.short	(.L_19691 - .L_19690)
.L_19690:
        /*00ac*/ 	.word	0x00000000
        /*00b0*/ 	.short	0x0009
        /*00b2*/ 	.short	0x0040
        /*00b4*/ 	.byte	0x00, 0xf5, 0x21, 0x00


	//----- nvinfo : EIATTR_KPARAM_INFO
	.align		4
.L_19691:
        /*00b8*/ 	.byte	0x04, 0x17
        /*00ba*/ 	.short	(.L_19693 - .L_19692)
.L_19692:
        /*00bc*/ 	.word	0x00000000
        /*00c0*/ 	.short	0x0008
        /*00c2*/ 	.short	0x0038
        /*00c4*/ 	.byte	0x00, 0xf0, 0x11, 0x00


	//----- nvinfo : EIATTR_KPARAM_INFO
	.align		4
.L_19693:
        /*00c8*/ 	.byte	0x04, 0x17
        /*00ca*/ 	.short	(.L_19695 - .L_19694)
.L_19694:
        /*00cc*/ 	.word	0x00000000
        /*00d0*/ 	.short	0x0007
        /*00d2*/ 	.short	0x0030
        /*00d4*/ 	.byte	0x00, 0xf5, 0x21, 0x00


	//----- nvinfo : EIATTR_KPARAM_INFO
	.align		4
.L_19695:
        /*00d8*/ 	.byte	0x04, 0x17
        /*00da*/ 	.short	(.L_19697 - .L_19696)
.L_19696:
        /*00dc*/ 	.word	0x00000000
        /*00e0*/ 	.short	0x0006
        /*00e2*/ 	.short	0x0028
        /*00e4*/ 	.byte	0x00, 0xf5, 0x21, 0x00


	//----- nvinfo : EIATTR_KPARAM_INFO
	.align		4
.L_19697:
        /*00e8*/ 	.byte	0x04, 0x17
        /*00ea*/ 	.short	(.L_19699 - .L_19698)
.L_19698:
        /*00ec*/ 	.word	0x00000000
        /*00f0*/ 	.short	0x0005
        /*00f2*/ 	.short	0x0024
        /*00f4*/ 	.byte	0x00, 0xf0, 0x11, 0x00


	//----- nvinfo : EIATTR_KPARAM_INFO
	.align		4
.L_19699:
        /*00f8*/ 	.byte	0x04, 0x17
        /*00fa*/ 	.short	(.L_19701 - .L_19700)
.L_19700:
        /*00fc*/ 	.word	0x00000000
        /*0100*/ 	.short	0x0004
        /*0102*/ 	.short	0x0020
        /*0104*/ 	.byte	0x00, 0xf0, 0x11, 0x00


	//----- nvinfo : EIATTR_KPARAM_INFO
	.align		4
.L_19701:
        /*0108*/ 	.byte	0x04, 0x17
        /*010a*/ 	.short	(.L_19703 - .L_19702)
.L_19702:
        /*010c*/ 	.word	0x00000000
        /*0110*/ 	.short	0x0003
        /*0112*/ 	.short	0x0018
        /*0114*/ 	.byte	0x00, 0xf5, 0x21, 0x00


	//----- nvinfo : EIATTR_KPARAM_INFO
	.align		4
.L_19703:
        /*0118*/ 	.byte	0x04, 0x17
        /*011a*/ 	.short	(.L_19705 - .L_19704)
.L_19704:
        /*011c*/ 	.word	0x00000000
        /*0120*/ 	.short	0x0002
        /*0122*/ 	.short	0x0010
        /*0124*/ 	.byte	0x00, 0xf5, 0x21, 0x00


	//----- nvinfo : EIATTR_KPARAM_INFO
	.align		4
.L_19705:
        /*0128*/ 	.byte	0x04, 0x17
        /*012a*/ 	.short	(.L_19707 - .L_19706)
.L_19706:
        /*012c*/ 	.word	0x00000000
        /*0130*/ 	.short	0x0001
        /*0132*/ 	.short	0x0008
        /*0134*/ 	.byte	0x00, 0xf5, 0x21, 0x00


	//----- nvinfo : EIATTR_KPARAM_INFO
	.align		4
.L_19707:
        /*0138*/ 	.byte	0x04, 0x17
        /*013a*/ 	.short	(.L_19709 - .L_19708)
.L_19708:
        /*013c*/ 	.word	0x00000000
        /*0140*/ 	.short	0x0000
        /*0142*/ 	.short	0x0000
        /*0144*/ 	.byte	0x00, 0xf5, 0x21, 0x00


	//----- nvinfo : EIATTR_SPARSE_MMA_MASK
	.align		4
.L_19709:
        /*0148*/ 	.byte	0x03, 0x50
        /*014a*/ 	.short	0x0000


	//----- nvinfo : EIATTR_MAXREG_COUNT
	.align		4
        /*014c*/ 	.byte	0x03, 0x1b
        /*014e*/ 	.short	0x00ff


	//----- nvinfo : EIATTR_NUM_BARRIERS
	.align		4
        /*0150*/ 	.byte	0x02, 0x4c
        /*0152*/ 	.byte	0x01
	.zero		1


	//----- nvinfo : EIATTR_EXTERNS
	.align		4
        /*0154*/ 	.byte	0x04, 0x0f
        /*0156*/ 	.short	(.L_19711 - .L_19710)


	//   ....[0]....
	.align		4
.L_19710:
        /*0158*/ 	.word	index@(__assertfail)


	//----- nvinfo : EIATTR_MERCURY_ISA_VERSION
	.align		4
.L_19711:
        /*015c*/ 	.byte	0x03, 0x5f
        /*015e*/ 	.short	0x0101


	//----- nvinfo : EIATTR_COOP_GROUP_MASK_REGIDS
	.align		4
        /*0160*/ 	.byte	0x04, 0x29
        /*0162*/ 	.short	(.L_19713 - .L_19712)


	//   ....[0]....
.L_19712:
        /*0164*/ 	.word	0xffffffff


	//   ....[1]....
        /*0168*/ 	.word	0xffffffff


	//   ....[2]....
        /*016c*/ 	.word	0xffffffff


	//   ....[3]....
        /*0170*/ 	.word	0xffffffff


	//   ....[4]....
        /*0174*/ 	.word	0xffffffff


	//   ....[5]....
        /*0178*/ 	.word	0xffffffff


	//   ....[6]....
        /*017c*/ 	.word	0xffffffff


	//   ....[7]....
        /*0180*/ 	.word	0xffffffff


	//   ....[8]....
        /*0184*/ 	.word	0xffffffff


	//   ....[9]....
        /*0188*/ 	.word	0xffffffff


	//   ....[10]....
        /*018c*/ 	.word	0xffffffff


	//   ....[11]....
        /*0190*/ 	.word	0xffffffff


	//   ....[12]....
        /*0194*/ 	.word	0xffffffff


	//   ....[13]....
        /*0198*/ 	.word	0xffffffff


	//   ....[14]....
        /*019c*/ 	.word	0xffffffff


	//   ....[15]....
        /*01a0*/ 	.word	0x0500000f


	//   ....[16]....
        /*01a4*/ 	.word	0x0500000f


	//   ....[17]....
        /*01a8*/ 	.word	0x0500000f


	//   ....[18]....
        /*01ac*/ 	.word	0x0500000f


	//----- nvinfo : EIATTR_COOP_GROUP_INSTR_OFFSETS
	.align		4
.L_19713:
        /*01b0*/ 	.byte	0x04, 0x28
        /*01b2*/ 	.short	(.L_19715 - .L_19714)


	//   ....[0]....
.L_19714:
        /*01b4*/ 	.word	0x00000270


	//   ....[1]....
        /*01b8*/ 	.word	0x00000290


	//   ....[2]....
        /*01bc*/ 	.word	0x000002b0


	//   ....[3]....
        /*01c0*/ 	.word	0x000002d0


	//   ....[4]....
        /*01c4*/ 	.word	0x000003e0


	//   ....[5]....
        /*01c8*/ 	.word	0x00000400


	//   ....[6]....
        /*01cc*/ 	.word	0x00000420


	//   ....[7]....
        /*01d0*/ 	.word	0x00001250


	//   ....[8]....
        /*01d4*/ 	.word	0x00001280


	//   ....[9]....
        /*01d8*/ 	.word	0x000012a0


	//   ....[10]....
        /*01dc*/ 	.word	0x000012c0


	//   ....[11]....
        /*01e0*/ 	.word	0x000012e0


	//   ....[12]....
        /*01e4*/ 	.word	0x00001330


	//   ....[13]....
        /*01e8*/ 	.word	0x00001350


	//   ....[14]....
        /*01ec*/ 	.word	0x00001370


	//   ....[15]....
        /*01f0*/ 	.word	0x00002f00


	//   ....[16]....
        /*01f4*/ 	.word	0x00002f60


	//   ....[17]....
        /*01f8*/ 	.word	0x00002fc0


	//   ....[18]....
        /*01fc*/ 	.word	0x00003020


	//----- nvinfo : EIATTR_VRC_CTA_INIT_COUNT
	.align		4
.L_19715:
        /*0200*/ 	.byte	0x02, 0x4a
	.zero		1
	.zero		1


	//----- nvinfo : EIATTR_SYSCALL_OFFSETS
	.align		4
        /*0204*/ 	.byte	0x04, 0x46
        /*0206*/ 	.short	(.L_19717 - .L_19716)


	//   ....[0]....
.L_19716:
        /*0208*/ 	.word	0x00000220


	//----- nvinfo : EIATTR_EXIT_INSTR_OFFSETS
	.align		4
.L_19717:
        /*020c*/ 	.byte	0x04, 0x1c
        /*020e*/ 	.short	(.L_19719 - .L_19718)


	//   ....[0]....
.L_19718:
        /*0210*/ 	.word	0x00002bb0


	//   ....[1]....
        /*0214*/ 	.word	0x00002c10


	//   ....[2]....
        /*0218*/ 	.word	0x00002eb0


	//----- nvinfo : EIATTR_CRS_STACK_SIZE
	.align		4
.L_19719:
        /*021c*/ 	.byte	0x04, 0x1e
        /*021e*/ 	.short	(.L_19721 - .L_19720)
.L_19720:
        /*0220*/ 	.word	0x00000000


	//----- nvinfo : EIATTR_CBANK_PARAM_SIZE
	.align		4
.L_19721:
        /*0224*/ 	.byte	0x03, 0x19
        /*0226*/ 	.short	0x007c


	//----- nvinfo : EIATTR_PARAM_CBANK
	.align		4
        /*0228*/ 	.byte	0x04, 0x0a
        /*022a*/ 	.short	(.L_19723 - .L_19722)
	.align		4
.L_19722:
        /*022c*/ 	.word	index@(.nv.constant0._ZN4vllm25paged_attention_v1_kernelIfhLi256ELi16ELi128ELNS_18Fp8KVCacheDataTypeE1ELb0EEEvPT_PKS2_PKT0_S8_ifPKiSA_iPKfiiiSC_SC_iiiii)
        /*0230*/ 	.short	0x0380
        /*0232*/ 	.short	0x007c


	//----- nvinfo : EIATTR_SW_WAR
	.align		4
.L_19723:
        /*0234*/ 	.byte	0x04, 0x36
        /*0236*/ 	.short	(.L_19725 - .L_19724)
.L_19724:
        /*0238*/ 	.word	0x00000008
.L_19725:


//--------------------- .nv.info._ZN4vllm25paged_attention_v1_kernelIfhLi192ELi16ELi128ELNS_18Fp8KVCacheDataTypeE1ELb0EEEvPT_PKS2_PKT0_S8_ifPKiSA_iPKfiiiSC_SC_iiiii --------------------------
	.section	.nv.info._ZN4vllm25paged_attention_v1_kernelIfhLi192ELi16ELi128ELNS_18Fp8KVCacheDataTypeE1ELb0EEEvPT_PKS2_PKT0_S8_ifPKiSA_iPKfiiiSC_SC_iiiii,"",@"SHT_CUDA_INFO"
	.sectionflags	@""
	.align	4


	//----- nvinfo : EIATTR_CUDA_API_VERSION
	.align		4
        /*0000*/ 	.byte	0x04, 0x37
        /*0002*/ 	.short	(.L_19727 - .L_19726)
.L_19726:
        /*0004*/ 	.word	0x00000082


	//----- nvinfo : EIATTR_KPARAM_INFO
	.align		4
.L_19727:
        /*0008*/ 	.byte	0x04, 0x17
        /*000a*/ 	.short	(.L_19729 - .L_19728)
.L_19728:
        /*000c*/ 	.word	0x00000000
        /*0010*/ 	.short	0x0013
        /*0012*/ 	.short	0x0078
        /*0014*/ 	.byte	0x00, 0xf0, 0x11, 0x00


	//----- nvinfo : EIATTR_KPARAM_INFO
	.align		4
.L_19729:
        /*0018*/ 	.byte	0x04, 0x17
        /*001a*/ 	.short	(.L_19731 - .L_19730)
.L_19730:
        /*001c*/ 	.word	0x00000000
        /*0020*/ 	.short	0x0012
        /*0022*/ 	.short	0x0074
        /*0024*/ 	.byte	0x00, 0xf0, 0x11, 0x00


	//----- nvinfo : EIATTR_KPARAM_INFO
	.align		4
.L_19731:
        /*0028*/ 	.byte	0x04, 0x17
        /*002a*/ 	.short	(.L_19733 - .L_19732)
.L_19732:
        /*002c*/ 	.word	0x00000000
        /*0030*/ 	.short	0x0011
        /*0032*/ 	.short	0x0070
        /*0034*/ 	.byte	0x00, 0xf0, 0x11, 0x00


	//----- nvinfo : EIATTR_KPARAM_INFO
	.align		4
.L_19733:
        /*0038*/ 	.byte	0x04, 0x17
        /*003a*/ 	.short	(.L_19735 - .L_19734)
.L_19734:
        /*003c*/ 	.word	0x00000000
        /*0040*/ 	.short	0x0010
        /*0042*/ 	.short	0x006c
        /*0044*/ 	.byte	0x00, 0xf0, 0x11, 0x00


	//----- nvinfo : EIATTR_KPARAM_INFO
	.align		4
.L_19735:
        /*0048*/ 	.byte	0x04, 0x17
        /*004a*/ 	.short	(.L_19737 - .L_19736)
.L_19736:
        /*004c*/ 	.word	0x00000000
        /*0050*/ 	.short	0x000f
        /*0052*/ 	.short	0x0068
        /*0054*/ 	.byte	0x00, 0xf0, 0x11, 0x00


	//----- nvinfo : EIATTR_KPARAM_INFO
	.align		4
.L_19737:
        /*0058*/ 	.byte	0x04, 0x17
        /*005a*/ 	.short	(.L_19739 - .L_19738)
.L_19738:
        /*005c*/ 	.word	0x00000000
        /*0060*/ 	.short	0x000e
        /*0062*/ 	.short	0x0060
        /*0064*/ 	.byte	0x00, 0xf5, 0x21, 0x00


	//----- nvinfo : EIATTR_KPARAM_INFO
	.align		4
.L_19739:
        /*0068*/ 	.byte	0x04, 0x17
        /*006a*/ 	.short	(.L_19741 - .L_19740)
.L_19740:
        /*006c*/ 	.word	0x00000000
        /*0070*/ 	.short	0x000d
        /*0072*/ 	.short	0x0058
        /*0074*/ 	.byte	0x00, 0xf5, 0x21, 0x00


	//----- nvinfo : EIATTR_KPARAM_INFO
	.align		4
.L_19741:
        /*0078*/ 	.byte	0x04, 0x17
        /*007a*/ 	.short	(.L_19743 - .L_19742)
.L_19742:
        /*007c*/ 	.word	0x00000000
        /*0080*/ 	.short	0x000c
        /*0082*/ 	.short	0x0050
        /*0084*/ 	.byte	0x00, 0xf0, 0x11, 0x00


	//----- nvinfo : EIATTR_KPARAM_INFO
	.align		4
.L_19743:
        /*0088*/ 	.byte	0x04, 0x17
        /*008a*/ 	.short	(.L_19745 - .L_19744)
.L_19744:
        /*008c*/ 	.word	0x00000000
        /*0090*/ 	.short	0x000b
        /*0092*/ 	.short	0x004c
        /*0094*/ 	.byte	0x00, 0xf0, 0x11, 0x00


	//----- nvinfo : EIATTR_KPARAM_INFO
	.align		4
.L_19745:
        /*0098*/ 	.byte	0x04, 0x17
        /*009a*/ 	.short	(.L_19747 - .L_19746)
.L_19746:
        /*009c*/ 	.word	0x00000000
        /*00a0*/ 	.short	0x000a
        /*00a2*/ 	.short	0x0048
        /*00a4*/ 	.byte	0x00, 0xf0, 0x11, 0x00


	//----- nvinfo : EIATTR_KPARAM_INFO
	.align		4
.L_19747:
        /*00a8*/ 	.byte	0x04, 0x17
        /*00aa*/ 	.short	(.L_19749 - .L_19748)
.L_19748:
        /*00ac*/ 	.word	0x00000000
        /*00b0*/ 	.short	0x0009
        /*00b2*/ 	.short	0x0040
        /*00b4*/ 	.byte	0x00, 0xf5, 0x21, 0x00


	//----- nvinfo : EIATTR_KPARAM_INFO
	.align		4
.L_19749:
        /*00b8*/ 	.byte	0x04, 0x17
        /*00ba*/ 	.short	(.L_19751 - .L_19750)
.L_19750:
        /*00bc*/ 	.word	0x00000000
        /*00c0*/ 	.short	0x0008
        /*00c2*/ 	.short	0x0038
        /*00c4*/ 	.byte	0x00, 0xf0, 0x11, 0x00


	//----- nvinfo : EIATTR_KPARAM_INFO
	.align		4
.L_19751:
        /*00c8*/ 	.byte	0x04, 0x17
        /*00ca*/ 	.short	(.L_19753 - .L_19752)
.L_19752:
        /*00cc*/ 	.word	0x00000000
        /*00d0*/ 	.short	0x0007
        /*00d2*/ 	.short	0x0030
        /*00d4*/ 	.byte	0x00, 0xf5, 0x21, 0x00


	//----- nvinfo : EIATTR_KPARAM_INFO
	.align		4
.L_19753:
        /*00d8*/ 	.byte	0x04, 0x17
        /*00da*/ 	.short	(.L_19755 - .L_19754)
.L_19754:
        /*00dc*/ 	.word	0x00000000
        /*00e0*/ 	.short	0x0006
        /*00e2*/ 	.short	0x0028
        /*00e4*/ 	.byte	0x00, 0xf5, 0x21, 0x00


	//----- nvinfo : EIATTR_KPARAM_INFO
	.align		4
.L_19755:
        /*00e8*/ 	.byte	0x04, 0x17
        /*00ea*/ 	.short	(.L_19757 - .L_19756)
.L_19756:
        /*00ec*/ 	.word	0x00000000
        /*00f0*/ 	.short	0x0005
        /*00f2*/ 	.short	0x0024
        /*00f4*/ 	.byte	0x00, 0xf0, 0x11, 0x00


	//----- nvinfo : EIATTR_KPARAM_INFO
	.align		4
.L_19757:
        /*00f8*/ 	.byte	0x04, 0x17
        /*00fa*/ 	.short	(.L_19759 - .L_19758)
.L_19758:
        /*00fc*/ 	.word	0x00000000
        /*0100*/ 	.short	0x0004
        /*0102*/ 	.short	0x0020
        /*0104*/ 	.byte	0x00, 0xf0, 0x11, 0x00


	//----- nvinfo : EIATTR_KPARAM_INFO
	.align		4
.L_19759:
        /*0108*/ 	.byte	0x04, 0x17
        /*010a*/ 	.short	(.L_19761 - .L_19760)
.L_19760:
        /*010c*/ 	.word	0x00000000
        /*0110*/ 	.short	0x0003
        /*0112*/ 	.short	0x0018
        /*0114*/ 	.byte	0x00, 0xf5, 0x21, 0x00


	//----- nvinfo : EIATTR_KPARAM_INFO
	.align		4
.L_19761:
        /*0118*/ 	.byte	0x04, 0x17
        /*011a*/ 	.short	(.L_19763 - .L_19762)
.L_19762:
        /*011c*/ 	.word	0x00000000
        /*0120*/ 	.short	0x0002
        /*0122*/ 	.short	0x0010
        /*0124*/ 	.byte	0x00, 0xf5, 0x21, 0x00


	//----- nvinfo : EIATTR_KPARAM_INFO
	.align		4
.L_19763:
        /*0128*/ 	.byte	0x04, 0x17
        /*012a*/ 	.short	(.L_19765 - .L_19764)
.L_19764:
        /*012c*/ 	.word	0x00000000
        /*0130*/ 	.short	0x0001
        /*0132*/ 	.short	0x0008
        /*0134*/ 	.byte	0x00, 0xf5, 0x21, 0x00


	//----- nvinfo : EIATTR_KPARAM_INFO
	.align		4
.L_19765:
        /*0138*/ 	.byte	0x04, 0x17
        /*013a*/ 	.short	(.L_19767 - .L_19766)
.L_19766:
        /*013c*/ 	.word	0x00000000
        /*0140*/ 	.short	0x0000
        /*0142*/ 	.short	0x0000
        /*0144*/ 	.byte	0x00, 0xf5, 0x21, 0x00


	//----- nvinfo : EIATTR_SPARSE_MMA_MASK
	.align		4
.L_19767:
        /*0148*/ 	.byte	0x03, 0x50
        /*014a*/ 	.short	0x0000


	//----- nvinfo : EIATTR_MAXREG_COUNT
	.align		4
        /*014c*/ 	.byte	0x03, 0x1b
        /*014e*/ 	.short	0x00ff


	//----- nvinfo : EIATTR_NUM_BARRIERS
	.align		4
        /*0150*/ 	.byte	0x02, 0x4c
        /*0152*/ 	.byte	0x01
	.zero		1


	//----- nvinfo : EIATTR_EXTERNS
	.align		4
        /*0154*/ 	.byte	0x04, 0x0f
        /*0156*/ 	.short	(.L_19769 - .L_19768)


	//   ....[0]....
	.align		4
.L_19768:
        /*0158*/ 	.word	index@(__assertfail)


	//----- nvinfo : EIATTR_MERCURY_ISA_VERSION
	.align		4
.L_19769:
        /*015c*/ 	.byte	0x03, 0x5f
        /*015e*/ 	.short	0x0101


	//----- nvinfo : EIATTR_COOP_GROUP_MASK_REGIDS
	.align		4
        /*0160*/ 	.byte	0x04, 0x29
        /*0162*/ 	.short	(.L_19771 - .L_19770)


	//   ....[0]....
.L_19770:
        /*0164*/ 	.word	0xffffffff


	//   ....[1]....
        /*0168*/ 	.word	0xffffffff


	//   ....[2]....
        /*016c*/ 	.word	0xffffffff


	//   ....[3]....
        /*0170*/ 	.word	0xffffffff


	//   ....[4]....
        /*0174*/ 	.word	0xffffffff


	//   ....[5]....
        /*0178*/ 	.word	0xffffffff


	//   ....[6]....
        /*017c*/ 	.word	0xffffffff


	//   ....[7]....
        /*0180*/ 	.word	0xffffffff


	//   ....[8]....
        /*0184*/ 	.word	0xffffffff


	//   ....[9]....
        /*0188*/ 	.word	0xffffffff


	//   ....[10]....
        /*018c*/ 	.word	0xffffffff


	//   ....[11]....
        /*0190*/ 	.word	0xffffffff


	//   ....[12]....
        /*0194*/ 	.word	0xffffffff


	//   ....[13]....
        /*0198*/ 	.word	0xffffffff


	//   ....[14]....
        /*019c*/ 	.word	0xffffffff


	//   ....[15]....
        /*01a0*/ 	.word	0x0500000f


	//   ....[16]....
        /*01a4*/ 	.word	0x0500000f


	//   ....[17]....
        /*01a8*/ 	.word	0x0500000f


	//   ....[18]....
        /*01ac*/ 	.word	0x0500000f


	//----- nvinfo : EIATTR_COOP_GROUP_INSTR_OFFSETS
	.align		4
.L_19771:
        /*01b0*/ 	.byte	0x04, 0x28
        /*01b2*/ 	.short	(.L_19773 - .L_19772)


	//   ....[0]....
.L_19772:
        /*01b4*/ 	.word	0x00000270


	//   ....[1]....
        /*01b8*/ 	.word	0x00000290


	//   ....[2]....
        /*01bc*/ 	.word	0x000002b0


	//   ....[3]....
        /*01c0*/ 	.word	0x000002d0


	//   ....[4]....
        /*01c4*/ 	.word	0x000003e0


	//   ....[5]....
        /*01c8*/ 	.word	0x00000400


	//   ....[6]....
        /*01cc*/ 	.word	0x00000420


	//   ....[7]....
        /*01d0*/ 	.word	0x00001250


	//   ....[8]....
        /*01d4*/ 	.word	0x00001280


	//   ....[9]....
        /*01d8*/ 	.word	0x000012a0


	//   ....[10]....
        /*01dc*/ 	.word	0x000012c0


	//   ....[11]....
        /*01e0*/ 	.word	0x000012e0


	//   ....[12]....
        /*01e4*/ 	.word	0x00001330


	//   ....[13]....
        /*01e8*/ 	.word	0x00001350


	//   ....[14]....
        /*01ec*/ 	.word	0x00001370


	//   ....[15]....
        /*01f0*/ 	.word	0x00002b30


	//   ....[16]....
        /*01f4*/ 	.word	0x00002b90


	//   ....[17]....
        /*01f8*/ 	.word	0x00002bf0


	//   ....[18]....
        /*01fc*/ 	.word	0x00002c50


	//----- nvinfo : EIATTR_VRC_CTA_INIT_COUNT
	.align		4
.L_19773:
        /*0200*/ 	.byte	0x02, 0x4a
	.zero		1
	.zero		1


	//----- nvinfo : EIATTR_SYSCALL_OFFSETS
	.align		4
        /*0204*/ 	.byte	0x04, 0x46
        /*0206*/ 	.short	(.L_19775 - .L_19774)


	//   ....[0]....
.L_19774:
        /*0208*/ 	.word	0x00000220


	//----- nvinfo : EIATTR_EXIT_INSTR_OFFSETS
	.align		4
.L_19775:
        /*020c*/ 	.byte	0x04, 0x1c
        /*020e*/ 	.short	(.L_19777 - .L_19776)


	//   ....[0]....
.L_19776:
        /*0210*/ 	.word	0x00002860


	//   ....[1]....
        /*0214*/ 	.word	0x000028c0


	//   ....[2]....
        /*0218*/ 	.word	0x00002ae0


	//----- nvinfo : EIATTR_CRS_STACK_SIZE
	.align		4
.L_19777:
        /*021c*/ 	.byte	0x04, 0x1e
        /*021e*/ 	.short	(.L_19779 - .L_19778)
.L_19778:
        /*0220*/ 	.word	0x00000000


	//----- nvinfo : EIATTR_CBANK_PARAM_SIZE
	.align		4
.L_19779:
        /*0224*/ 	.byte	0x03, 0x19
        /*0226*/ 	.short	0x007c


	//----- nvinfo : EIATTR_PARAM_CBANK
	.align		4
        /*0228*/ 	.byte	0x04, 0x0a
        /*022a*/ 	.short	(.L_19781 - .L_19780)
	.align		4
.L_19780:
        /*022c*/ 	.word	index@(.nv.constant0._ZN4vllm25paged_attention_v1_kernelIfhLi192ELi16ELi128ELNS_18Fp8KVCacheDataTypeE1ELb0EEEvPT_PKS2_PKT0_S8_ifPKiSA_iPKfiiiSC_SC_iiiii)
        /*0230*/ 	.short	0x0380
        /*0232*/ 	.short	0x007c


	//----- nvinfo : EIATTR_SW_WAR
	.align		4
.L_19781:
        /*0234*/ 	.byte	0x04, 0x36
        /*0236*/ 	.short	(.L_19783 - .L_19782)
.L_19782:
        /*0238*/ 	.word	0x00000008
.L_19783:


//--------------------- .nv.info._ZN4vllm25paged_attention_v1_kernelIfhLi128ELi16ELi128ELNS_18Fp8KVCacheDataTypeE1ELb0EEEvPT_PKS2_PKT0_S8_ifPKiSA_iPKfiiiSC_SC_iiiii --------------------------
	.section	.nv.info._ZN4vllm25paged_attention_v1_kernelIfhLi128ELi16ELi128ELNS_18Fp8KVCacheDataTypeE1ELb0EEEvPT_PKS2_PKT0_S8_ifPKiSA_iPKfiiiSC_SC_iiiii,"",@"SHT_CUDA_INFO"
	.sectionflags	@""
	.align	4


	//----- nvinfo : EIATTR_CUDA_API_VERSION
	.align		4
        /*0000*/ 	.byte	0x04, 0x37
        /*0002*/ 	.short	(.L_19785 - .L_19784)
.L_19784:
        /*0004*/ 	.word	0x00000082


	//----- nvinfo : EIATTR_KPARAM_INFO
	.align		4
.L_19785:
        /*0008*/ 	.byte	0x04, 0x17
        /*000a*/ 	.short	(.L_19787 - .L_19786)
.L_19786:
        /*000c*/ 	.word	0x00000000
        /*0010*/ 	.short	0x0013
        /*0012*/ 	.short	0x0078
        /*0014*/ 	.byte	0x00, 0xf0, 0x11, 0x00


	//----- nvinfo : EIATTR_KPARAM_INFO
	.align		4
.L_19787:
        /*0018*/ 	.byte	0x04, 0x17
        /*001a*/ 	.short	(.L_19789 - .L_19788)
.L_19788:
        /*001c*/ 	.word	0x00000000
        /*0020*/ 	.short	0x0012
        /*0022*/ 	.short	0x0074
        /*0024*/ 	.byte	0x00, 0xf0, 0x11, 0x00


	//----- nvinfo : EIATTR_KPARAM_INFO
	.align		4
.L_19789:
        /*0028*/ 	.byte	0x04, 0x17
        /*002a*/ 	.short	(.L_19791 - .L_19790)
.L_19790:
        /*002c*/ 	.word	0x00000000
        /*0030*/ 	.short	0x0011
        /*0032*/ 	.short	0x0070
        /*0034*/ 	.byte	0x00, 0xf0, 0x11, 0x00


	//----- nvinfo : EIATTR_KPARAM_INFO
	.align		4
.L_19791:
        /*0038*/ 	.byte	0x04, 0x17
        /*003a*/ 	.short	(.L_19793 - .L_19792)
.L_19792:
        /*003c*/ 	.word	0x00000000
        /*0040*/ 	.short	0x0010
        /*0042*/ 	.short	0x006c
        /*0044*/ 	.byte	0x00, 0xf0, 0x11, 0x00


	//----- nvinfo : EIATTR_KPARAM_INFO
	.align		4
.L_19793:
        /*0048*/ 	.byte	0x04, 0x17
        /*004a*/ 	.short	(.L_19795 - .L_19794)
.L_19794:
        /*004c*/ 	.word	0x00000000
        /*0050*/ 	.short	0x000f
        /*0052*/ 	.short	0x0068
        /*0054*/ 	.byte	0x00, 0xf0, 0x11, 0x00


	//----- nvinfo : EIATTR_KPARAM_INFO
	.align		4
.L_19795:
        /*0058*/ 	.byte	0x04, 0x17
        /*005a*/ 	.short	(.L_19797 - .L_19796)
.L_19796:
        /*005c*/ 	.word	0x00000000
        /*0060*/ 	.short	0x000e
        /*0062*/ 	.short	0x0060
        /*0064*/ 	.byte	0x00, 0xf5, 0x21, 0x00


	//----- nvinfo : EIATTR_KPARAM_INFO
	.align		4
.L_19797:
        /*0068*/ 	.byte	0x04, 0x17
        /*006a*/ 	.short	(.L_19799 - .L_19798)
.L_19798:
        /*006c*/ 	.word	0x00000000
        /*0070*/ 	.short	0x000d
        /*0072*/ 	.short	0x0058
        /*0074*/ 	.byte	0x00, 0xf5, 0x21, 0x00


	//----- nvinfo : EIATTR_KPARAM_INFO
	.align		4
.L_19799:
        /*0078*/ 	.byte	0x04, 0x17
        /*007a*/ 	.short	(.L_19801 - .L_19800)
.L_19800:
        /*007c*/ 	.word	0x00000000
        /*0080*/ 	.short	0x000c
        /*0082*/ 	.short	0x0050
        /*0084*/ 	.byte	0x00, 0xf0, 0x11, 0x00


	//----- nvinfo : EIATTR_KPARAM_INFO
	.align		4
.L_19801:
        /*0088*/ 	.byte	0x04, 0x17
        /*008a*/ 	.short	(.L_19803 - .L_19802)
.L_19802:
        /*008c*/ 	.word	0x00000000
        /*0090*/ 	.short	0x000b
        /*0092*/ 	.short	0x004c
        /*0094*/ 	.byte	0x00, 0xf0, 0x11, 0x00


	//----- nvinfo : EIATTR_KPARAM_INFO
	.align		4
.L_19803:
        /*0098*/ 	.byte	0x04, 0x17
        /*009a*/ 	.short	(.L_19805 - .L_19804)
.L_19804:
        /*009c*/ 	.word	0x00000000
        /*00a0*/ 	.short	0x000a
        /*00a2*/ 	.short	0x0048
        /*00a4*/ 	.byte	0x00, 0xf0, 0x11, 0x00


	//----- nvinfo : EIATTR_KPARAM_INFO
	.align		4
.L_19805:
        /*00a8*/ 	.byte	0x04, 0x17
        /*00aa*/ 	.short	(.L_19807 - .L_19806)
.L_19806:
        /*00ac*/ 	.word	0x00000000
        /*00b0*/ 	.short	0x0009
        /*00b2*/ 	.short	0x0040
        /*00b4*/ 	.byte	0x00, 0xf5, 0x21, 0x00


	//----- nvinfo : EIATTR_KPARAM_INFO
	.align		4
.L_19807:
        /*00b8*/ 	.byte	0x04, 0x17
        /*00ba*/ 	.short	(.L_19809 - .L_19808)
.L_19808:
        /*00bc*/ 	.word	0x00000000
        /*00c0*/ 	.short	0x0008
        /*00c2*/ 	.short	0x0038
        /*00c4*/ 	.byte	0x00, 0xf0, 0x11, 0x00


	//----- nvinfo : EIATTR_KPARAM_INFO
	.align		4
.L_19809:
        /*00c8*/ 	.byte	0x04, 0x17
        /*00ca*/ 	.short	(.L_19811 - .L_19810)
.L_19810:
        /*00cc*/ 	.word	0x00000000
        /*00d0*/ 	.short	0x0007
        /*00d2*/ 	.short	0x0030
        /*00d4*/ 	.byte	0x00, 0xf5, 0x21, 0x00


	//----- nvinfo : EIATTR_KPARAM_INFO
	.align		4
.L_19811:
        /*00d8*/ 	.byte	0x04, 0x17
        /*00da*/ 	.short	(.L_19813 - .L_19812)
.L_19812:
        /*00dc*/ 	.word	0x00000000
        /*00e0*/ 	.short	0x0006
        /*00e2*/ 	.short	0x0028
        /*00e4*/ 	.byte	0x00, 0xf5, 0x21, 0x00


	//----- nvinfo : EIATTR_KPARAM_INFO
	.align		4
.L_19813:
        /*00e8*/ 	.byte	0x04, 0x17
        /*00ea*/ 	.short	(.L_19815 - .L_19814)
.L_19814:
        /*00ec*/ 	.word	0x00000000
        /*00f0*/ 	.short	0x0005
        /*00f2*/ 	.short	0x0024
        /*00f4*/ 	.byte	0x00, 0xf0, 0x11, 0x00


	//----- nvinfo : EIATTR_KPARAM_INFO
	.align		4
.L_19815:
        /*00f8*/ 	.byte	0x04, 0x17
        /*00fa*/ 	.short	(.L_19817 - .L_19816)
.L_19816:
        /*00fc*/ 	.word	0x00000000
        /*0100*/ 	.short	0x0004
        /*0102*/ 	.short	0x0020
        /*0104*/ 	.byte	0x00, 0xf0, 0x11, 0x00


	//----- nvinfo : EIATTR_KPARAM_INFO
	.align		4
.L_19817:
        /*0108*/ 	.byte	0x04, 0x17
        /*010a*/ 	.short	(.L_19819 - .L_19818)
.L_19818:
        /*010c*/ 	.word	0x00000000
        /*0110*/ 	.short	0x0003
        /*0112*/ 	.short	0x0018
        /*0114*/ 	.byte	0x00, 0xf5, 0x21, 0x00


	//----- nvinfo : EIATTR_KPARAM_INFO
	.align		4
.L_19819:
        /*0118*/ 	.byte	0x04, 0x17
        /*011a*/ 	.short	(.L_19821 - .L_19820)
.L_19820:
        /*011c*/ 	.word	0x00000000
        /*0120*/ 	.short	0x0002
        /*0122*/ 	.short	0x0010
        /*0124*/ 	.byte	0x00, 0xf5, 0x21, 0x00


	//----- nvinfo : EIATTR_KPARAM_INFO
	.align		4
.L_19821:
        /*0128*/ 	.byte	0x04, 0x17
        /*012a*/ 	.short	(.L_19823 - .L_19822)
.L_19822:
        /*012c*/ 	.word	0x00000000
        /*0130*/ 	.short	0x0001
        /*0132*/ 	.short	0x0008
        /*0134*/ 	.byte	0x00, 0xf5, 0x21, 0x00


	//----- nvinfo : EIATTR_KPARAM_INFO
	.align		4
.L_19823:
        /*0138*/ 	.byte	0x04, 0x17
        /*013a*/ 	.short	(.L_19825 - .L_19824)
.L_19824:
        /*013c*/ 	.word	0x00000000
        /*0140*/ 	.short	0x0000
        /*0142*/ 	.short	0x0000
        /*0144*/ 	.byte	0x00, 0xf5, 0x21, 0x00


	//----- nvinfo : EIATTR_SPARSE_MMA_MASK
	.align		4
.L_19825:
        /*0148*/ 	.byte	0x03, 0x50
        /*014a*/ 	.short	0x0000


	//----- nvinfo : EIATTR_MAXREG_COUNT
	.align		4
        /*014c*/ 	.byte	0x03, 0x1b
        /*014e*/ 	.short	0x00ff


	//----- nvinfo : EIATTR_NUM_BARRIERS
	.align		4
        /*0150*/ 	.byte	0x02, 0x4c
        /*0152*/ 	.byte	0x01
	.zero		1


	//----- nvinfo : EIATTR_EXTERNS
	.align		4
        /*0154*/ 	.byte	0x04, 0x0f
        /*0156*/ 	.short	(.L_19827 - .L_19826)


	//   ....[0]....
	.align		4
.L_19826:
        /*0158*/ 	.word	index@(__assertfail)


	//----- nvinfo : EIATTR_MERCURY_ISA_VERSION
	.align		4
.L_19827:
        /*015c*/ 	.byte	0x03, 0x5f
        /*015e*/ 	.short	0x0101


	//----- nvinfo : EIATTR_COOP_GROUP_MASK_REGIDS
	.align		4
        /*0160*/ 	.byte	0x04, 0x29
        /*0162*/ 	.short	(.L_19829 - .L_19828)


	//   ....[0]....
.L_19828:
        /*0164*/ 	.word	0xffffffff


	//   ....[1]....
        /*0168*/ 	.word	0xffffffff


	//   ....[2]....
        /*016c*/ 	.word	0xffffffff


	//   ....[3]....
        /*0170*/ 	.word	0xffffffff


	//   ....[4]....
        /*0174*/ 	.word	0xffffffff


	//   ....[5]....
        /*0178*/ 	.word	0xffffffff


	//   ....[6]....
        /*017c*/ 	.word	0xffffffff


	//   ....[7]....
        /*0180*/ 	.word	0xffffffff


	//   ....[8]....
        /*0184*/ 	.word	0xffffffff


	//   ....[9]....
        /*0188*/ 	.word	0xffffffff


	//   ....[10]....
        /*018c*/ 	.word	0xffffffff


	//   ....[11]....
        /*0190*/ 	.word	0xffffffff


	//   ....[12]....
        /*0194*/ 	.word	0xffffffff


	//   ....[13]....
        /*0198*/ 	.word	0xffffffff


	//   ....[14]....
        /*019c*/ 	.word	0xffffffff


	//   ....[15]....
        /*01a0*/ 	.word	0x0500000f


	//   ....[16]....
        /*01a4*/ 	.word	0x0500000f


	//   ....[17]....
        /*01a8*/ 	.word	0x0500000f


	//   ....[18]....
        /*01ac*/ 	.word	0x0500000f


	//----- nvinfo : EIATTR_COOP_GROUP_INSTR_OFFSETS
	.align		4
.L_19829:
        /*01b0*/ 	.byte	0x04, 0x28
        /*01b2*/ 	.short	(.L_19831 - .L_19830)


	//   ....[0]....
.L_19830:
        /*01b4*/ 	.word	0x00000270


	//   ....[1]....
        /*01b8*/ 	.word	0x00000290


	//   ....[2]....
        /*01bc*/ 	.word	0x000002b0


	//   ....[3]....
        /*01c0*/ 	.word	0x000002d0


	//   ....[4]....
        /*01c4*/ 	.word	0x000003d0


	//   ....[5]....
        /*01c8*/ 	.word	0x000003f0


	//   ....[6]....
        /*01cc*/ 	.word	0x00000420


	//   ....[7]....
        /*01d0*/ 	.word	0x00001250


	//   ....[8]....
        /*01d4*/ 	.word	0x00001280


	//   ....[9]....
        /*01d8*/ 	.word	0x000012a0


	//   ....[10]....
        /*01dc*/ 	.word	0x000012c0


	//   ....[11]....
        /*01e0*/ 	.word	0x000012e0


	//   ....[12]....
        /*01e4*/ 	.word	0x00001330


	//   ....[13]....
        /*01e8*/ 	.word	0x00001350


	//   ....[14]....
        /*01ec*/ 	.word	0x00001370


	//   ....[15]....
        /*01f0*/ 	.word	0x00002780


	//   ....[16]....
        /*01f4*/ 	.word	0x000027e0


	//   ....[17]....
        /*01f8*/ 	.word	0x00002840


	//   ....[18]....
        /*01fc*/ 	.word	0x000028a0


	//----- nvinfo : EIATTR_VRC_CTA_INIT_COUNT
	.align		4
.L_19831:
        /*0200*/ 	.byte	0x02, 0x4a
	.zero		1
	.zero		1


	//----- nvinfo : EIATTR_SYSCALL_OFFSETS
	.align		4
        /*0204*/ 	.byte	0x04, 0x46
        /*0206*/ 	.short	(.L_19833 - .L_19832)


	//   ....[0]....
.L_19832:
        /*0208*/ 	.word	0x00000220


	//----- nvinfo : EIATTR_EXIT_INSTR_OFFSETS
	.align		4
.L_19833:
        /*020c*/ 	.byte	0x04, 0x1c
        /*020e*/ 	.short	(.L_19835 - .L_19834)


	//   ....[0]....
.L_19834:
        /*0210*/ 	.word	0x00002530


	//   ....[1]....
        /*0214*/ 	.word	0x00002590


	//   ....[2]....
        /*0218*/ 	.word	0x00002730


	//----- nvinfo : EIATTR_CRS_STACK_SIZE
	.align		4
.L_19835:
        /*021c*/ 	.byte	0x04, 0x1e
        /*021e*/ 	.short	(.L_19837 - .L_19836)
.L_19836:
        /*0220*/ 	.word	0x00000000


	//----- nvinfo : EIATTR_CBANK_PARAM_SIZE
	.align		4
.L_19837:
        /*0224*/ 	.byte	0x03, 0x19
        /*0226*/ 	.short	0x007c


	//----- nvinfo : EIATTR_PARAM_CBANK
	.align		4
        /*0228*/ 	.byte	0x04, 0x0a
        /*022a*/ 	.short	(.L_19839 - .L_19838)
	.align		4
.L_19838:
        /*022c*/ 	.word	index@(.nv.constant0._ZN4vllm25paged_attention_v1_kernelIfhLi128ELi16ELi128ELNS_18Fp8KVCacheDataTypeE1ELb0EEEvPT_PKS2_PKT0_S8_ifPKiSA_iPKfiiiSC_SC_iiiii)
        /*0230*/ 	.short	0x0380
        /*0232*/ 	.short	0x007c


	//----- nvinfo : EIATTR_SW_WAR
	.align		4
.L_19839:
        /*0234*/ 	.byte	0x04, 0x36
        /*0236*/ 	.short	(.L_19841 - .L_19840)
.L_19840:
        /*0238*/ 	.word	0x00000008
.L_19841:


//--------------------- .nv.info._ZN4vllm25paged_attention_v1_kernelIfhLi120ELi16ELi128ELNS_18Fp8KVCacheDataTypeE1ELb0EEEvPT_PKS2_PKT0_S8_ifPKiSA_iPKfiiiSC_SC_iiiii --------------------------
	.section	.nv.info._ZN4vllm25paged_attention_v1_kernelIfhLi120ELi16ELi128ELNS_18Fp8KVCacheDataTypeE1ELb0EEEvPT_PKS2_PKT0_S8_ifPKiSA_iPKfiiiSC_SC_iiiii,"",@"SHT_CUDA_INFO"
	.sectionflags	@""
	.align	4


	//----- nvinfo : EIATTR_CUDA_API_VERSION
	.align		4
        /*0000*/ 	.byte	0x04, 0x37
        /*0002*/ 	.short	(.L_19843 - .L_19842)
.L_19842:
        /*0004*/ 	.word	0x00000082


	//----- nvinfo : EIATTR_KPARAM_INFO
	.align		4
.L_19843:
        /*0008*/ 	.byte	0x04, 0x17
        /*000a*/ 	.short	(.L_19845 - .L_19844)
.L_19844:
        /*000c*/ 	.word	0x00000000
        /*0010*/ 	.short	0x0013
        /*0012*/ 	.short	0x0078
        /*0014*/ 	.byte	0x00, 0xf0, 0x11, 0x00


	//----- nvinfo : EIATTR_KPARAM_INFO
	.align		4
.L_19845:
        /*0018*/ 	.byte	0x04, 0x17
        /*001a*/ 	.short	(.L_19847 - .L_19846)
.L_19846:
        /*001c*/ 	.word	0x00000000
        /*0020*/ 	.short	0x0012
        /*0022*/ 	.short	0x0074
        /*0024*/ 	.byte	0x00, 0xf0, 0x11, 0x00


	//----- nvinfo : EIATTR_KPARAM_INFO
	.align		4
.L_19847:
        /*0028*/ 	.byte	0x04, 0x17
        /*002a*/ 	.short	(.L_19849 - .L_19848)
.L_19848:
        /*002c*/ 	.word	0x00000000
        /*0030*/ 	.short	0x0011
        /*0032*/ 	.short	0x0070
        /*0034*/ 	.byte	0x00, 0xf0, 0x11, 0x00


	//----- nvinfo : EIATTR_KPARAM_INFO
	.align		4
.L_19849:
        /*0038*/ 	.byte	0x04, 0x17
        /*003a*/ 	.short	(.L_19851 - .L_19850)
.L_19850:
        /*003c*/ 	.word	0x00000000
        /*0040*/ 	.short	0x0010
        /*0042*/ 	.short	0x006c
        /*0044*/ 	.byte	0x00, 0xf0, 0x11, 0x00


	//----- nvinfo : EIATTR_KPARAM_INFO
	.align		4
.L_19851:
        /*0048*/ 	.byte	0x04, 0x17
        /*004a*/ 	.short	(.L_19853 - .L_19852)
.L_19852:
        /*004c*/ 	.word	0x00000000
        /*0050*/ 	.short	0x000f
        /*0052*/ 	.short	0x0068
        /*0054*/ 	.byte	0x00, 0xf0, 0x11, 0x00


	//----- nvinfo : EIATTR_KPARAM_INFO
	.align		4
.L_19853:
        /*0058*/ 	.byte	0x04, 0x17
        /*005a*/ 	.short	(.L_19855 - .L_19854)
.L_19854:
        /*005c*/ 	.word	0x00000000
        /*0060*/ 	.short	0x000e
        /*0062*/ 	.short	0x0060
        /*0064*/ 	.byte	0x00, 0xf5, 0x21, 0x00


	//----- nvinfo : EIATTR_KPARAM_INFO
	.align		4
.L_19855:
        /*0068*/ 	.byte	0x04, 0x17
        /*006a*/ 	.short	(.L_19857 - .L_19856)
.L_19856:
        /*006c*/ 	.word	0x00000000
        /*0070*/ 	.short	0x000d
        /*0072*/ 	.short	0x0058
        /*0074*/ 	.byte	0x00, 0xf5, 0x21, 0x00


	//----- nvinfo : EIATTR_KPARAM_INFO
	.align		4
.L_19857:
        /*0078*/ 	.byte	0x04, 0x17
        /*007a*/ 	.short	(.L_19859 - .L_19858)
.L_19858:
        /*007c*/ 	.word	0x00000000
        /*0080*/ 	.short	0x000c
        /*0082*/ 	.short	0x0050
        /*0084*/ 	.byte	0x00, 0xf0, 0x11, 0x00


	//----- nvinfo : EIATTR_KPARAM_INFO
	.align		4
.L_19859:
        /*0088*/ 	.byte	0x04, 0x17
        /*008a*/ 	.short	(.L_19861 - .L_19860)
.L_19860:
        /*008c*/ 	.word	0x00000000
        /*0090*/ 	.short	0x000b
        /*0092*/ 	.short	0x004c
        /*0094*/ 	.byte	0x00, 0xf0, 0x11, 0x00


	//----- nvinfo : EIATTR_KPARAM_INFO
	.align		4
.L_19861:
        /*0098*/ 	.byte	0x04, 0x17
        /*009a*/ 	.short	(.L_19863 - .L_19862)
.L_19862:
        /*009c*/ 	.word	0x00000000
        /*00a0*/ 	.short	0x000a
        /*00a2*/ 	.short	0x0048
        /*00a4*/ 	.byte	0x00, 0xf0, 0x11, 0x00


	//----- nvinfo : EIATTR_KPARAM_INFO
	.align		4
.L_19863:
        /*00a8*/ 	.byte	0x04, 0x17
        /*00aa*/ 	.short	(.L_19865 - .L_19864)
.L_19864:
        /*00ac*/ 	.word	0x00000000
        /*00b0*/ 	.short	0x0009
        /*00b2*/ 	.short	0x0040
        /*00b4*/ 	.byte	0x00, 0xf5, 0x21, 0x00


	//----- nvinfo : EIATTR_KPARAM_INFO
	.align		4
.L_19865:
        /*00b8*/ 	.byte	0x04, 0x17
        /*00ba*/ 	.short	(.L_19867 - .L_19866)
.L_19866:
        /*00bc*/ 	.word	0x00000000
        /*00c0*/ 	.short	0x0008
        /*00c2*/ 	.short	0x0038
        /*00c4*/ 	.byte	0x00, 0xf0, 0x11, 0x00


	//----- nvinfo : EIATTR_KPARAM_INFO
	.align		4
.L_19867:
        /*00c8*/ 	.byte	0x04, 0x17
        /*00ca*/ 	.short	(.L_19869 - .L_19868)
.L_19868:
        /*00cc*/ 	.word	0x00000000
        /*00d0*/ 	.short	0x0007
        /*00d2*/ 	.short	0x0030
        /*00d4*/ 	.byte	0x00, 0xf5, 0x21, 0x00


	//----- nvinfo : EIATTR_KPARAM_INFO
	.align		4
.L_19869:
        /*00d8*/ 	.byte	0x04, 0x17
        /*00da*/ 	.short	(.L_19871 - .L_19870)
.L_19870:
        /*00dc*/ 	.word	0x00000000
        /*00e0*/ 	.short	0x0006
        /*00e2*/ 	.short	0x0028
        /*00e4*/ 	.byte	0x00, 0xf5, 0x21, 0x00


	//----- nvinfo : EIATTR_KPARAM_INFO
	.align		4
.L_19871:
        /*00e8*/ 	.byte	0x04, 0x17
        /*00ea*/ 	.short	(.L_19873 - .L_19872)
.L_19872:
        /*00ec*/ 	.word	0x00000000
        /*00f0*/ 	.short	0x0005
        /*00f2*/ 	.short	0x0024
        /*00f4*/ 	.byte	0x00, 0xf0, 0x11, 0x00


	//----- nvinfo : EIATTR_KPARAM_INFO
	.align		4
.L_19873:
        /*00f8*/ 	.byte	0x04, 0x17
        /*00fa*/ 	.short	(.L_19875 - .L_19874)
.L_19874:
        /*00fc*/ 	.word	0x00000000
        /*0100*/ 	.short	0x0004
        /*0102*/ 	.short	0x0020
        /*0104*/ 	.byte	0x00, 0xf0, 0x11, 0x00


	//----- nvinfo : EIATTR_KPARAM_INFO
	.align		4
.L_19875:
        /*0108*/ 	.byte	0x04, 0x17
        /*010a*/ 	.short	(.L_19877 - .L_19876)
.L_19876:
        /*010c*/ 	.word	0x00000000
        /*0110*/ 	.short	0x0003
        /*0112*/ 	.short	0x0018
        /*0114*/ 	.byte	0x00, 0xf5, 0x21, 0x00


	//----- nvinfo : EIATTR_KPARAM_INFO
	.align		4
.L_19877:
        /*0118*/ 	.byte	0x04, 0x17
        /*011a*/ 	.short	(.L_19879 - .L_19878)
.L_19878:
        /*011c*/ 	.word	0x00000000
        /*0120*/ 	.short	0x0002
        /*0122*/ 	.short	0x0010
        /*0124*/ 	.byte	0x00, 0xf5, 0x21, 0x00


	//----- nvinfo : EIATTR_KPARAM_INFO
	.align		4
.L_19879:
        /*0128*/ 	.byte	0x04, 0x17
        /*012a*/ 	.short	(.L_19881 - .L_19880)
.L_19880:
        /*012c*/ 	.word	0x00000000
        /*0130*/ 	.short	0x0001
        /*0132*/ 	.short	0x0008
        /*0134*/ 	.byte	0x00, 0xf5, 0x21, 0x00


	//----- nvinfo : EIATTR_KPARAM_INFO
	.align		4
.L_19881:
        /*0138*/ 	.byte	0x04, 0x17
        /*013a*/ 	.short	(.L_19883 - .L_19882)
.L_19882:
        /*013c*/ 	.word	0x00000000
        /*0140*/ 	.short	0x0000
        /*0142*/ 	.short	0x0000
        /*0144*/ 	.byte	0x00, 0xf5, 0x21, 0x00


	//----- nvinfo : EIATTR_SPARSE_MMA_MASK
	.align		4
.L_19883:
        /*0148*/ 	.byte	0x03, 0x50
        /*014a*/ 	.short	0x0000


	//----- nvinfo : EIATTR_MAXREG_COUNT
	.align		4
        /*014c*/ 	.byte	0x03, 0x1b
        /*014e*/ 	.short	0x00ff


	//----- nvinfo : EIATTR_NUM_BARRIERS
	.align		4
        /*0150*/ 	.byte	0x02, 0x4c
        /*0152*/ 	.byte	0x01
	.zero		1


	//----- nvinfo : EIATTR_EXTERNS
	.align		4
        /*0154*/ 	.byte	0x04, 0x0f
        /*0156*/ 	.short	(.L_19885 - .L_19884)


	//   ....[0]....
	.align		4
.L_19884:
        /*0158*/ 	.word	index@(__assertfail)


	//----- nvinfo : EIATTR_MERCURY_ISA_VERSION
	.align		4
.L_19885:
        /*015c*/ 	.byte	0x03, 0x5f
        /*015e*/ 	.short	0x0101


	//----- nvinfo : EIATTR_COOP_GROUP_MASK_REGIDS
	.align		4
        /*0160*/ 	.byte	0x04, 0x29
        /*0162*/ 	.short	(.L_19887 - .L_19886)


	//   ....[0]....
.L_19886:
        /*0164*/ 	.word	0xffffffff


	//   ....[1]....
        /*0168*/ 	.word	0xffffffff


	//   ....[2]....
        /*016c*/ 	.word	0xffffffff


	//   ....[3]....
        /*0170*/ 	.word	0xffffffff


	//   ....[4]....
        /*0174*/ 	.word	0xffffffff


	//   ....[5]....
        /*0178*/ 	.word	0xffffffff


	//   ....[6]....
        /*017c*/ 	.word	0xffffffff


	//   ....[7]....
        /*0180*/ 	.word	0xffffffff


	//   ....[8]....
        /*0184*/ 	.word	0xffffffff


	//   ....[9]....
        /*0188*/ 	.word	0xffffffff


	//   ....[10]....
        /*018c*/ 	.word	0xffffffff


	//   ....[11]....
        /*0190*/ 	.word	0xffffffff


	//   ....[12]....
        /*0194*/ 	.word	0xffffffff


	//   ....[13]....
        /*0198*/ 	.word	0xffffffff


	//   ....[14]....
        /*019c*/ 	.word	0xffffffff


	//   ....[15]....
        /*01a0*/ 	.word	0x0500000f


	//   ....[16]....
        /*01a4*/ 	.word	0x0500000f


	//   ....[17]....
        /*01a8*/ 	.word	0x0500000f


	//   ....[18]....
        /*01ac*/ 	.word	0x0500000f


	//----- nvinfo : EIATTR_COOP_GROUP_INSTR_OFFSETS
	.align		4
.L_19887:
        /*01b0*/ 	.byte	0x04, 0x28
        /*01b2*/ 	.short	(.L_19889 - .L_19888)


	//   ....[0]....
.L_19888:
        /*01b4*/ 	.word	0x00000270


	//   ....[1]....
        /*01b8*/ 	.word	0x00000290


	//   ....[2]....
        /*01bc*/ 	.word	0x000002b0


	//   ....[3]....
        /*01c0*/ 	.word	0x000002d0


	//   ....[4]....
        /*01c4*/ 	.word	0x000003d0


	//   ....[5]....
        /*01c8*/ 	.word	0x000003f0


	//   ....[6]....
        /*01cc*/ 	.word	0x00000420


	//   ....[7]....
        /*01d0*/ 	.word	0x00001250


	//   ....[8]....
        /*01d4*/ 	.word	0x00001280


	//   ....[9]....
        /*01d8*/ 	.word	0x000012a0


	//   ....[10]....
        /*01dc*/ 	.word	0x000012c0


	//   ....[11]....
        /*01e0*/ 	.word	0x000012e0


	//   ....[12]....
        /*01e4*/ 	.word	0x00001330


	//   ....[13]....
        /*01e8*/ 	.word	0x00001350


	//   ....[14]....
        /*01ec*/ 	.word	0x00001370


	//   ....[15]....
        /*01f0*/ 	.word	0x000026f0


	//   ....[16]....
        /*01f4*/ 	.word	0x00002750


	//   ....[17]....
        /*01f8*/ 	.word	0x000027b0


	//   ....[18]....
        /*01fc*/ 	.word	0x00002810


	//----- nvinfo : EIATTR_VRC_CTA_INIT_COUNT
	.align		4
.L_19889:
        /*0200*/ 	.byte	0x02, 0x4a
	.zero		1
	.zero		1


	//----- nvinfo : EIATTR_SYSCALL_OFFSETS
	.align		4
        /*0204*/ 	.byte	0x04, 0x46
        /*0206*/ 	.short	(.L_19891 - .L_19890)


	//   ....[0]....
.L_19890:
        /*0208*/ 	.word	0x00000220


	//----- nvinfo : EIATTR_EXIT_INSTR_OFFSETS
	.align		4
.L_19891:
        /*020c*/ 	.byte	0x04, 0x1c
        /*020e*/ 	.short	(.L_19893 - .L_19892)


	//   ....[0]....
.L_19892:
        /*0210*/ 	.word	0x000024b0


	//   ....[1]....
        /*0214*/ 	.word	0x00002510


	//   ....[2]....
        /*0218*/ 	.word	0x000026a0


	//----- nvinfo : EIATTR_CRS_STACK_SIZE
	.align		4
.L_19893:
        /*021c*/ 	.byte	0x04, 0x1e
        /*021e*/ 	.short	(.L_19895 - .L_19894)
.L_19894:
        /*0220*/ 	.word	0x00000000


	//----- nvinfo : EIATTR_CBANK_PARAM_SIZE
	.align		4
.L_19895:
        /*0224*/ 	.byte	0x03, 0x19
        /*0226*/ 	.short	0x007c


	//----- nvinfo : EIATTR_PARAM_CBANK
	.align		4
        /*0228*/ 	.byte	0x04, 0x0a
        /*022a*/ 	.short	(.L_19897 - .L_19896)
	.align		4
.L_19896:
        /*022c*/ 	.word	index@(.nv.constant0._ZN4vllm25paged_attention_v1_kernelIfhLi120ELi16ELi128ELNS_18Fp8KVCacheDataTypeE1ELb0EEEvPT_PKS2_PKT0_S8_ifPKiSA_iPKfiiiSC_SC_iiiii)
        /*0230*/ 	.short	0x0380
        /*0232*/ 	.short	0x007c


	//----- nvinfo : EIATTR_SW_WAR
	.align		4
.L_19897:
        /*0234*/ 	.byte	0x04, 0x36
        /*0236*/ 	.short	(.L_19899 - .L_19898)
.L_19898:
        /*0238*/ 	.word	0x00000008
.L_19899:


//--------------------- .nv.info._ZN4vllm25paged_attention_v1_kernelIfhLi112ELi16ELi128ELNS_18Fp8KVCacheDataTypeE1ELb0EEEvPT_PKS2_PKT0_S8_ifPKiSA_iPKfiiiSC_SC_iiiii --------------------------
	.section	.nv.info._ZN4vllm25paged_attention_v1_kernelIfhLi112ELi16ELi128ELNS_18Fp8KVCacheDataTypeE1ELb0EEEvPT_PKS2_PKT0_S8_ifPKiSA_iPKfiiiSC_SC_iiiii,"",@"SHT_CUDA_INFO"
	.sectionflags	@""
	.align	4


	//----- nvinfo : EIATTR_CUDA_API_VERSION
	.align		4
        /*0000*/ 	.byte	0x04, 0x37
        /*0002*/ 	.short	(.L_19901 - .L_19900)
.L_19900:
        /*0004*/ 	.word	0x00000082


	//----- nvinfo : EIATTR_KPARAM_INFO
	.align		4
.L_19901:
        /*0008*/ 	.byte	0x04, 0x17
        /*000a*/ 	.short	(.L_19903 - .L_19902)
.L_19902:
        /*000c*/ 	.word	0x00000000
        /*0010*/ 	.short	0x0013
        /*0012*/ 	.short	0x0078
        /*0014*/ 	.byte	0x00, 0xf0, 0x11, 0x00


	//----- nvinfo : EIATTR_KPARAM_INFO
	.align		4
.L_19903:
        /*0018*/ 	.byte	0x04, 0x17
        /*001a*/ 	.short	(.L_19905 - .L_19904)
.L_19904:
        /*001c*/ 	.word	0x00000000
        /*0020*/ 	.short	0x0012
        /*0022*/ 	.short	0x0074
        /*0024*/ 	.byte	0x00, 0xf0, 0x11, 0x00


	//----- nvinfo : EIATTR_KPARAM_INFO
	.align		4
.L_19905:
        /*0028*/ 	.byte	0x04, 0x17
        /*002a*/ 	.short	(.L_19907 - .L_19906)
.L_19906:
        /*002c*/ 	.word	0x00000000
        /*0030*/ 	.short	0x0011
        /*0032*/ 	.short	0x0070
        /*0034*/ 	.byte	0x00, 0xf0, 0x11, 0x00


	//----- nvinfo : EIATTR_KPARAM_INFO
	.align		4
.L_19907:
        /*0038*/ 	.byte	0x04, 0x17
        /*003a*/ 	.short	(.L_19909 - .L_19908)
.L_19908:
        /*003c*/ 	.word	0x00000000
        /*0040*/ 	.short	0x0010
        /*0042*/ 	.short	0x006c
        /*0044*/ 	.byte	0x00, 0xf0, 0x11, 0x00


	//----- nvinfo : EIATTR_KPARAM_INFO
	.align		4
.L_19909:
        /*0048*/ 	.byte	0x04, 0x17
        /*004a*/ 	.short	(.L_19911 - .L_19910)
.L_19910:
        /*004c*/ 	.word	0x00000000
        /*0050*/ 	.short	0x000f
        /*0052*/ 	.short	0x0068
        /*0054*/ 	.byte	0x00, 0xf0, 0x11, 0x00


	//----- nvinfo : EIATTR_KPARAM_INFO
	.align		4
.L_19911:
        /*0058*/ 	.byte	0x04, 0x17
        /*005a*/ 	.short	(.L_19913 - .L_19912)
.L_19912:
        /*005c*/ 	.word	0x00000000
        /*0060*/ 	.short	0x000e
        /*0062*/ 	.short	0x0060
        /*0064*/ 	.byte	0x00, 0xf5, 0x21, 0x00


	//----- nvinfo : EIATTR_KPARAM_INFO
	.align		4
.L_19913:
        /*0068*/ 	.byte	0x04, 0x17
        /*006a*/ 	.short	(.L_19915 - .L_19914)
.L_19914:
        /*006c*/ 	.word	0x00000000
        /*0070*/ 	.short	0x000d
        /*0072*/ 	.short	0x0058
        /*0074*/ 	.byte	0x00, 0xf5, 0x21, 0x00


	//----- nvinfo : EIATTR_KPARAM_INFO
	.align		4
.L_19915:
        /*0078*/ 	.byte	0x04, 0x17
        /*007a*/ 	.short	(.L_19917 - .L_19916)
.L_19916:
        /*007c*/ 	.word	0x00000000
        /*0080*/ 	.short	0x000c
        /*0082*/ 	.short	0x0050
        /*0084*/ 	.byte	0x00, 0xf0, 0x11, 0x00


	//----- nvinfo : EIATTR_KPARAM_INFO
	.align		4
.L_19917:
        /*0088*/ 	.byte	0x04, 0x17
        /*008a*/ 	.short	(.L_19919 - .L_19918)
.L_19918:
        /*008c*/ 	.word	0x00000000
        /*0090*/ 	.short	0x000b
        /*0092*/ 	.short	0x004c
        /*0094*/ 	.byte	0x00, 0xf0, 0x11, 0x00


	//----- nvinfo : EIATTR_KPARAM_INFO
	.align		4
.L_19919:
        /*0098*/ 	.byte	0x04, 0x17
        /*009a*/ 	.short	(.L_19921 - .L_19920)
.L_19920:
        /*009c*/ 	.word	0x00000000
        /*00a0*/ 	.short	0x000a
        /*00a2*/ 	.short	0x0048
        /*00a4*/ 	.byte	0x00, 0xf0, 0x11, 0x00


	//----- nvinfo : EIATTR_KPARAM_INFO
	.align		4
.L_19921:
        /*00a8*/ 	.byte	0x04, 0x17
        /*00aa*/ 	.short	(.L_19923 - .L_19922)
.L_19922:
        /*00ac*/ 	.word	0x00000000
        /*00b0*/ 	.short	0x0009
        /*00b2*/ 	.short	0x0040
        /*00b4*/ 	.byte	0x00, 0xf5, 0x21, 0x00


	//----- nvinfo : EIATTR_KPARAM_INFO
	.align		4
.L_19923:
        /*00b8*/ 	.byte	0x04, 0x17
        /*00ba*/ 	.short	(.L_19925 - .L_19924)
.L_19924:
        /*00bc*/ 	.word	0x00000000
        /*00c0*/ 	.short	0x0008
        /*00c2*/ 	.short	0x0038
        /*00c4*/ 	.byte	0x00, 0xf0, 0x11, 0x00


	//----- nvinfo : EIATTR_KPARAM_INFO
	.align		4
.L_19925:
        /*00c8*/ 	.byte	0x04, 0x17
        /*00ca*/ 	.short	(.L_19927 - .L_19926)
.L_19926:
        /*00cc*/ 	.word	0x00000000
        /*00d0*/ 	.short	0x0007
        /*00d2*/ 	.short	0x0030
        /*00d4*/ 	.byte	0x00, 0xf5, 0x21, 0x00


	//----- nvinfo : EIATTR_KPARAM_INFO
	.align		4
.L_19927:
        /*00d8*/ 	.byte	0x04, 0x17
        /*00da*/ 	.short	(.L_19929 - .L_19928)
.L_19928:
        /*00dc*/ 	.word	0x00000000
        /*00e0*/ 	.short	0x0006
        /*00e2*/ 	.short	0x0028
        /*00e4*/ 	.byte	0x00, 0xf5, 0x21, 0x00


	//----- nvinfo : EIATTR_KPARAM_INFO
	.align		4
.L_19929:
        /*00e8*/ 	.byte	0x04, 0x17
        /*00ea*/ 	.short	(.L_19931 - .L_19930)
.L_19930:
        /*00ec*/ 	.word	0x00000000
        /*00f0*/ 	.short	0x0005
        /*00f2*/ 	.short	0x0024
        /*00f4*/ 	.byte	0x00, 0xf0, 0x11, 0x00


	//----- nvinfo : EIATTR_KPARAM_INFO
	.align		4
.L_19931:
        /*00f8*/ 	.byte	0x04, 0x17
        /*00fa*/ 	.short	(.L_19933 - .L_19932)
.L_19932:
        /*00fc*/ 	.word	0x00000000
        /*0100*/ 	.short	0x0004
        /*0102*/ 	.short	0x0020
        /*0104*/ 	.byte	0x00, 0xf0, 0x11, 0x00


	//----- nvinfo : EIATTR_KPARAM_INFO
	.align		4
.L_19933:
        /*0108*/ 	.byte	0x04, 0x17
        /*010a*/ 	.short	(.L_19935 - .L_19934)
.L_19934:
        /*010c*/ 	.word	0x00000000
        /*0110*/ 	.short	0x0003
        /*0112*/ 	.short	0x0018
        /*0114*/ 	.byte	0x00, 0xf5, 0x21, 0x00


	//----- nvinfo : EIATTR_KPARAM_INFO
	.align		4
.L_19935:
        /*0118*/ 	.byte	0x04, 0x17
        /*011a*/ 	.short	(.L_19937 - .L_19936)
.L_19936:
        /*011c*/ 	.word	0x00000000
        /*0120*/ 	.short	0x0002
        /*0122*/ 	.short	0x0010
        /*0124*/ 	.byte	0x00, 0xf5, 0x21, 0x00


	//----- nvinfo : EIATTR_KPARAM_INFO
	.align		4
.L_19937:
        /*0128*/ 	.byte	0x04, 0x17
        /*012a*/ 	.short	(.L_19939 - .L_19938)
.L_19938:
        /*012c*/ 	.word	0x00000000
        /*0130*/ 	.short	0x0001
        /*0132*/ 	.short	0x0008
        /*0134*/ 	.byte	0x00, 0xf5, 0x21, 0x00


	//----- nvinfo : EIATTR_KPARAM_INFO
	.align		4
.L_19939:
        /*0138*/ 	.byte	0x04, 0x17
        /*013a*/ 	.short	(.L_19941 - .L_19940)
.L_19940:
        /*013c*/ 	.word	0x00000000
        /*0140*/ 	.short	0x0000
        /*0142*/ 	.short	0x0000
        /*0144*/ 	.byte	0x00, 0xf5, 0x21, 0x00


	//----- nvinfo : EIATTR_SPARSE_MMA_MASK
	.align		4
.L_19941:
        /*0148*/ 	.byte	0x03, 0x50
        /*014a*/ 	.short	0x0000


	//----- nvinfo : EIATTR_MAXREG_COUNT
	.align		4
        /*014c*/ 	.byte	0x03, 0x1b
        /*014e*/ 	.short	0x00ff


	//----- nvinfo : EIATTR_NUM_BARRIERS
	.align		4
        /*0150*/ 	.byte	0x02, 0x4c
        /*0152*/ 	.byte	0x01
	.zero		1


	//----- nvinfo : EIATTR_EXTERNS
	.align		4
        /*0154*/ 	.byte	0x04, 0x0f
        /*0156*/ 	.short	(.L_19943 - .L_19942)


	//   ....[0]....
	.align		4
.L_19942:
        /*0158*/ 	.word	index@(__assertfail)


	//----- nvinfo : EIATTR_MERCURY_ISA_VERSION
	.align		4
.L_19943:
        /*015c*/ 	.byte	0x03, 0x5f
        /*015e*/ 	.short	0x0101


	//----- nvinfo : EIATTR_COOP_GROUP_MASK_REGIDS
	.align		4
        /*0160*/ 	.byte	0x04, 0x29
        /*0162*/ 	.short	(.L_19945 - .L_19944)


	//   ....[0]....
.L_19944:
        /*0164*/ 	.word	0xffffffff


	//   ....[1]....
        /*0168*/ 	.word	0xffffffff


	//   ....[2]....
        /*016c*/ 	.word	0xffffffff


	//   ....[3]....
        /*0170*/ 	.word	0xffffffff


	//   ....[4]....
        /*0174*/ 	.word	0xffffffff


	//   ....[5]....
        /*0178*/ 	.word	0xffffffff


	//   ....[6]....
        /*017c*/ 	.word	0xffffffff


	//   ....[7]....
        /*0180*/ 	.word	0xffffffff


	//   ....[8]....
        /*0184*/ 	.word	0xffffffff


	//   ....[9]....
        /*0188*/ 	.word	0xffffffff


	//   ....[10]....
        /*018c*/ 	.word	0xffffffff


	//   ....[11]....
        /*0190*/ 	.word	0xffffffff


	//   ....[12]....
        /*0194*/ 	.word	0xffffffff


	//   ....[13]....
        /*0198*/ 	.word	0xffffffff


	//   ....[14]....
        /*019c*/ 	.word	0xffffffff


	//   ....[15]....
        /*01a0*/ 	.word	0x0500000f


	//   ....[16]....
        /*01a4*/ 	.word	0x0500000f


	//   ....[17]....
        /*01a8*/ 	.word	0x0500000f


	//   ....[18]....
        /*01ac*/ 	.word	0x0500000f


	//----- nvinfo : EIATTR_COOP_GROUP_INSTR_OFFSETS
	.align		4
.L_19945:
        /*01b0*/ 	.byte	0x04, 0x28
        /*01b2*/ 	.short	(.L_19947 - .L_19946)


	//   ....[0]....
.L_19946:
        /*01b4*/ 	.word	0x00000270


	//   ....[1]....
        /*01b8*/ 	.word	0x00000290


	//   ....[2]....
        /*01bc*/ 	.word	0x000002b0


	//   ....[3]....
        /*01c0*/ 	.word	0x000002d0


	//   ....[4]....
        /*01c4*/ 	.word	0x000003d0


	//   ....[5]....
        /*01c8*/ 	.word	0x000003f0


	//   ....[6]....
        /*01cc*/ 	.word	0x00000420


	//   ....[7]....
        /*01d0*/ 	.word	0x00001250


	//   ....[8]....
        /*01d4*/ 	.word	0x00001280


	//   ....[9]....
        /*01d8*/ 	.word	0x000012a0


	//   ....[10]....
        /*01dc*/ 	.word	0x000012c0


	//   ....[11]....
        /*01e0*/ 	.word	0x000012e0


	//   ....[12]....
        /*01e4*/ 	.word	0x00001330


	//   ....[13]....
        /*01e8*/ 	.word	0x00001350


	//   ....[14]....
        /*01ec*/ 	.word	0x00001370


	//   ....[15]....
        /*01f0*/ 	.word	0x00002680


	//   ....[16]....
        /*01f4*/ 	.word	0x000026e0


	//   ....[17]....
        /*01f8*/ 	.word	0x00002740


	//   ....[18]....
        /*01fc*/ 	.word	0x000027a0


	//----- nvinfo : EIATTR_VRC_CTA_INIT_COUNT
	.align		4
.L_19947:
        /*0200*/ 	.byte	0x02, 0x4a
	.zero		1
	.zero		1


	//----- nvinfo : EIATTR_SYSCALL_OFFSETS
	.align		4
        /*0204*/ 	.byte	0x04, 0x46
        /*0206*/ 	.short	(.L_19949 - .L_19948)


	//   ....[0]....
.L_19948:
        /*0208*/ 	.word	0x00000220


	//----- nvinfo : EIATTR_EXIT_INSTR_OFFSETS
	.align		4
.L_19949:
        /*020c*/ 	.byte	0x04, 0x1c
        /*020e*/ 	.short	(.L_19951 - .L_19950)


	//   ....[0]....
.L_19950:
        /*0210*/ 	.word	0x00002450


	//   ....[1]....
        /*0214*/ 	.word	0x000024b0


	//   ....[2]....
        /*0218*/ 	.word	0x00002630


	//----- nvinfo : EIATTR_CRS_STACK_SIZE
	.align		4
.L_19951:
        /*021c*/ 	.byte	0x04, 0x1e
        /*021e*/ 	.short	(.L_19953 - .L_19952)
.L_19952:
        /*0220*/ 	.word	0x00000000


	//----- nvinfo : EIATTR_CBANK_PARAM_SIZE
	.align		4
.L_19953:
        /*0224*/ 	.byte	0x03, 0x19
        /*0226*/ 	.short	0x007c


	//----- nvinfo : EIATTR_PARAM_CBANK
	.align		4
        /*0228*/ 	.byte	0x04, 0x0a
        /*022a*/ 	.short	(.L_19955 - .L_19954)
	.align		4
.L_19954:
        /*022c*/ 	.word	index@(.nv.constant0._ZN4vllm25paged_attention_v1_kernelIfhLi112ELi16ELi128ELNS_18Fp8KVCacheDataTypeE1ELb0EEEvPT_PKS2_PKT0_S8_ifPKiSA_iPKfiiiSC_SC_iiiii)
        /*0230*/ 	.short	0x0380
        /*0232*/ 	.short	0x007c


	//----- nvinfo : EIATTR_SW_WAR
	.align		4
.L_19955:
        /*0234*/ 	.byte	0x04, 0x36
        /*0236*/ 	.short	(.L_19957 - .L_19956)
.L_19956:
        /*0238*/ 	.word	0x00000008
.L_19957:


//--------------------- .nv.info._ZN4vllm25paged_attention_v1_kernelIfhLi96ELi16ELi128ELNS_18Fp8KVCacheDataTypeE1ELb0EEEvPT_PKS2_PKT0_S8_ifPKiSA_iPKfiiiSC_SC_iiiii --------------------------
	.section	.nv.info._ZN4vllm25paged_attention_v1_kernelIfhLi96ELi16ELi128ELNS_18Fp8KVCacheDataTypeE1ELb0EEEvPT_PKS2_PKT0_S8_ifPKiSA_iPKfiiiSC_SC_iiiii,"",@"SHT_CUDA_INFO"
	.sectionflags	@""
	.align	4


	//----- nvinfo : EIATTR_CUDA_API_VERSION
	.align		4
        /*0000*/ 	.byte	0x04, 0x37
        /*0002*/ 	.short	(.L_19959 - .L_19958)
.L_19958:
        /*0004*/ 	.word	0x00000082


	//----- nvinfo : EIATTR_KPARAM_INFO
	.align		4
.L_19959:
        /*0008*/ 	.byte	0x04, 0x17
        /*000a*/ 	.short	(.L_19961 - .L_19960)
.L_19960:
        /*000c*/ 	.word	0x00000000
        /*0010*/ 	.short	0x0013
        /*0012*/ 	.short	0x0078
        /*0014*/ 	.byte	0x00, 0xf0, 0x11, 0x00


	//----- nvinfo : EIATTR_KPARAM_INFO
	.align		4
.L_19961:
        /*0018*/ 	.byte	0x04, 0x17
        /*001a*/ 	.short	(.L_19963 - .L_19962)
.L_19962:
        /*001c*/ 	.word	0x00000000
        /*0020*/ 	.short	0x0012
        /*0022*/ 	.short	0x0074
        /*0024*/ 	.byte	0x00, 0xf0, 0x11, 0x00


	//----- nvinfo : EIATTR_KPARAM_INFO
	.align		4
.L_19963:
        /*0028*/ 	.byte	0x04, 0x17
        /*002a*/ 	.short	(.L_19965 - .L_19964)
.L_19964:
        /*002c*/ 	.word	0x00000000
        /*0030*/ 	.short	0x0011
        /*0032*/ 	.short	0x0070
        /*0034*/ 	.byte	0x00, 0xf0, 0x11, 0x00


	//----- nvinfo : EIATTR_KPARAM_INFO
	.align		4
.L_19965:
        /*0038*/ 	.byte	0x04, 0x17
        /*003a*/ 	.short	(.L_19967 - .L_19966)
.L_19966:
        /*003c*/ 	.word	0x00000000
        /*0040*/ 	.short	0x0010
        /*0042*/ 	.short	0x006c
        /*0044*/ 	.byte	0x00, 0xf0, 0x11, 0x00


	//----- nvinfo : EIATTR_KPARAM_INFO
	.align		4
.L_19967:
        /*0048*/ 	.byte	0x04, 0x17
        /*004a*/ 	.short	(.L_19969 - .L_19968)
.L_19968:
        /*004c*/ 	.word	0x00000000
        /*0050*/ 	.short	0x000f
        /*0052*/ 	.short	0x0068
        /*0054*/ 	.byte	0x00, 0xf0, 0x11, 0x00


	//----- nvinfo : EIATTR_KPARAM_INFO
	.align		4
.L_19969:
        /*0058*/ 	.byte	0x04, 0x17
        /*005a*/ 	.short	(.L_19971 - .L_19970)
.L_19970:
        /*005c*/ 	.word	0x00000000
        /*0060*/ 	.short	0x000e
        /*0062*/ 	.short	0x0060
        /*0064*/ 	.byte	0x00, 0xf5, 0x21, 0x00


	//----- nvinfo : EIATTR_KPARAM_INFO
	.align		4
.L_19971:
        /*0068*/ 	.byte	0x04, 0x17
        /*006a*/ 	.short	(.L_19973 - .L_19972)
.L_19972:
        /*006c*/ 	.word	0x00000000
        /*0070*/ 	.short	0x000d
        /*0072*/ 	.short	0x0058
        /*0074*/ 	.byte	0x00, 0xf5, 0x21, 0x00


	//----- nvinfo : EIATTR_KPARAM_INFO
	.align		4
.L_19973:
        /*0078*/ 	.byte	0x04, 0x17
        /*007a*/ 	.short	(.L_19975 - .L_19974)
.L_19974:
        /*007c*/ 	.word	0x00000000
        /*0080*/ 	.short	0x000c
        /*0082*/ 	.short	0x0050
        /*0084*/ 	.byte	0x00, 0xf0, 0x11, 0x00


	//----- nvinfo : EIATTR_KPARAM_INFO
	.align		4
.L_19975:
        /*0088*/ 	.byte	0x04, 0x17
        /*008a*/ 	.short	(.L_19977 - .L_19976)
.L_19976:
        /*008c*/ 	.word	0x00000000
        /*0090*/ 	.short	0x000b
        /*0092*/ 	.short	0x004c
        /*0094*/ 	.byte	0x00, 0xf0, 0x11, 0x00


	//----- nvinfo : EIATTR_KPARAM_INFO
	.align		4
.L_19977:
        /*0098*/ 	.byte	0x04, 0x17
        /*009a*/ 	.short	(.L_19979 - .L_19978)
.L_19978:
        /*009c*/ 	.word	0x00000000
        /*00a0*/ 	.short	0x000a
        /*00a2*/ 	.short	0x0048
        /*00a4*/ 	.byte	0x00, 0xf0, 0x11, 0x00


	//----- nvinfo : EIATTR_KPARAM_INFO
	.align		4
.L_19979:
        /*00a8*/ 	.byte	0x04, 0x17
        /*00aa*/ 	.short	(.L_19981 - .L_19980)
.L_19980:
        /*00ac*/ 	.word	0x00000000
        /*00b0*/ 	.short	0x0009
        /*00b2*/ 	.short	0x0040
        /*00b4*/ 	.byte	0x00, 0xf5, 0x21, 0x00


	//----- nvinfo : EIATTR_KPARAM_INFO
	.align		4
.L_19981:
        /*00b8*/ 	.byte	0x04, 0x17
        /*00ba*/ 	.short	(.L_19983 - .L_19982)
.L_19982:
        /*00bc*/ 	.word	0x00000000
        /*00c0*/ 	.short	0x0008
        /*00c2*/ 	.short	0x0038
        /*00c4*/ 	.byte	0x00, 0xf0, 0x11, 0x00


	//----- nvinfo : EIATTR_KPARAM_INFO
	.align		4
.L_19983:
        /*00c8*/ 	.byte	0x04, 0x17
        /*00ca*/ 	.short	(.L_19985 - .L_19984)
.L_19984:
        /*00cc*/ 	.word	0x00000000
        /*00d0*/ 	.short	0x0007
        /*00d2*/ 	.short	0x0030
        /*00d4*/ 	.byte	0x00, 0xf5, 0x21, 0x00


	//----- nvinfo : EIATTR_KPARAM_INFO
	.align		4
.L_19985:
        /*00d8*/ 	.byte	0x04, 0x17
        /*00da*/ 	.short	(.L_19987 - .L_19986)
.L_19986:
        /*00dc*/ 	.word	0x00000000
        /*00e0*/ 	.short	0x0006
        /*00e2*/ 	.short	0x0028
        /*00e4*/ 	.byte	0x00, 0xf5, 0x21, 0x00


	//----- nvinfo : EIATTR_KPARAM_INFO
	.align		4
.L_19987:
        /*00e8*/ 	.byte	0x04, 0x17
        /*00ea*/ 	.short	(.L_19989 - .L_19988)
.L_19988:
        /*00ec*/ 	.word	0x00000000
        /*00f0*/ 	.short	0x0005
        /*00f2*/ 	.short	0x0024
        /*00f4*/ 	.byte	0x00, 0xf0, 0x11, 0x00


	//----- nvinfo : EIATTR_KPARAM_INFO
	.align		4
.L_19989:
        /*00f8*/ 	.byte	0x04, 0x17
        /*00fa*/ 	.short	(.L_19991 - .L_19990)
.L_19990:
        /*00fc*/ 	.word	0x00000000
        /*0100*/ 	.short	0x0004
        /*0102*/ 	.short	0x0020
        /*0104*/ 	.byte	0x00, 0xf0, 0x11, 0x00


	//----- nvinfo : EIATTR_KPARAM_INFO
	.align		4
.L_19991:
        /*0108*/ 	.byte	0x04, 0x17
        /*010a*/ 	.short	(.L_19993 - .L_19992)
.L_19992:
        /*010c*/ 	.word	0x00000000
        /*0110*/ 	.short	0x0003
        /*0112*/ 	.short	0x0018
        /*0114*/ 	.byte	0x00, 0xf5, 0x21, 0x00


	//----- nvinfo : EIATTR_KPARAM_INFO
	.align		4
.L_19993:
        /*0118*/ 	.byte	0x04, 0x17
        /*011a*/ 	.short	(.L_19995 - .L_19994)
.L_19994:
        /*011c*/ 	.word	0x00000000
        /*0120*/ 	.short	0x0002
        /*0122*/ 	.short	0x0010
        /*0124*/ 	.byte	0x00, 0xf5, 0x21, 0x00


	//----- nvinfo : EIATTR_KPARAM_INFO
	.align		4
.L_19995:
        /*0128*/ 	.byte	0x04, 0x17
        /*012a*/ 	.short	(.L_19997 - .L_19996)
.L_19996:
        /*012c*/ 	.word	0x00000000
        /*0130*/ 	.short	0x0001
        /*0132*/ 	.short	0x0008
        /*0134*/ 	.byte	0x00, 0xf5, 0x21, 0x00


	//----- nvinfo : EIATTR_KPARAM_INFO
	.align		4
.L_19997:
        /*0138*/ 	.byte	0x04, 0x17
        /*013a*/ 	.short	(.L_19999 - .L_19998)
.L_19998:
        /*013c*/ 	.word	0x00000000
        /*0140*/ 	.short	0x0000
        /*0142*/ 	.short	0x0000
        /*0144*/ 	.byte	0x00, 0xf5, 0x21, 0x00


	//----- nvinfo : EIATTR_SPARSE_MMA_MASK
	.align		4
.L_19999:
        /*0148*/ 	.byte	0x03, 0x50
        /*014a*/ 	.short	0x0000


	//----- nvinfo : EIATTR_MAXREG_COUNT
	.align		4
        /*014c*/ 	.byte	0x03, 0x1b
        /*014e*/ 	.short	0x00ff


	//----- nvinfo : EIATTR_NUM_BARRIERS
	.align		4
        /*0150*/ 	.byte	0x02, 0x4c
        /*0152*/ 	.byte	0x01
	.zero		1


	//----- nvinfo : EIATTR_EXTERNS
	.align		4
        /*0154*/ 	.byte	0x04, 0x0f
        /*0156*/ 	.short	(.L_20001 - .L_20000)


	//   ....[0]....
	.align		4
.L_20000:
        /*0158*/ 	.word	index@(__assertfail)


	//----- nvinfo : EIATTR_MERCURY_ISA_VERSION
	.align		4
.L_20001:
        /*015c*/ 	.byte	0x03, 0x5f
        /*015e*/ 	.short	0x0101


	//----- nvinfo : EIATTR_COOP_GROUP_MASK_REGIDS
	.align		4
        /*0160*/ 	.byte	0x04, 0x29
        /*0162*/ 	.short	(.L_20003 - .L_20002)


	//   ....[0]....
.L_20002:
        /*0164*/ 	.word	0xffffffff


	//   ....[1]....
        /*0168*/ 	.word	0xffffffff


	//   ....[2]....
        /*016c*/ 	.word	0xffffffff


	//   ....[3]....
        /*0170*/ 	.word	0xffffffff


	//   ....[4]....
        /*0174*/ 	.word	0xffffffff


	//   ....[5]....
        /*0178*/ 	.word	0xffffffff


	//   ....[6]....
        /*017c*/ 	.word	0xffffffff


	//   ....[7]....
        /*0180*/ 	.word	0xffffffff


	//   ....[8]....
        /*0184*/ 	.word	0xffffffff


	//   ....[9]....
        /*0188*/ 	.word	0xffffffff


	//   ....[10]....
        /*018c*/ 	.word	0xffffffff


	//   ....[11]....
        /*0190*/ 	.word	0xffffffff


	//   ....[12]....
        /*0194*/ 	.word	0xffffffff


	//   ....[13]....
        /*0198*/ 	.word	0xffffffff


	//   ....[14]....
        /*019c*/ 	.word	0xffffffff


	//   ....[15]....
        /*01a0*/ 	.word	0x0500000f


	//   ....[16]....
        /*01a4*/ 	.word	0x0500000f


	//   ....[17]....
        /*01a8*/ 	.word	0x0500000f


	//   ....[18]....
        /*01ac*/ 	.word	0x0500000f


	//----- nvinfo : EIATTR_COOP_GROUP_INSTR_OFFSETS
	.align		4
.L_20003:
        /*01b0*/ 	.byte	0x04, 0x28
        /*01b2*/ 	.short	(.L_20005 - .L_20004)


	//   ....[0]....
.L_20004:
        /*01b4*/ 	.word	0x00000270


	//   ....[1]....
        /*01b8*/ 	.word	0x00000290


	//   ....[2]....
        /*01bc*/ 	.word	0x000002b0


	//   ....[3]....
        /*01c0*/ 	.word	0x000002d0


	//   ....[4]....
        /*01c4*/ 	.word	0x000003d0


	//   ....[5]....
        /*01c8*/ 	.word	0x000003f0


	//   ....[6]....
        /*01cc*/ 	.word	0x00000420


	//   ....[7]....
        /*01d0*/ 	.word	0x00001250


	//   ....[8]....
        /*01d4*/ 	.word	0x00001280


	//   ....[9]....
        /*01d8*/ 	.word	0x000012a0


	//   ....[10]....
        /*01dc*/ 	.word	0x000012c0


	//   ....[11]....
        /*01e0*/ 	.word	0x000012e0


	//   ....[12]....
        /*01e4*/ 	.word	0x00001330


	//   ....[13]....
        /*01e8*/ 	.word	0x00001350


	//   ....[14]....
        /*01ec*/ 	.word	0x00001370


	//   ....[15]....
        /*01f0*/ 	.word	0x00002540


	//   ....[16]....
        /*01f4*/ 	.word	0x000025a0


	//   ....[17]....
        /*01f8*/ 	.word	0x00002600


	//   ....[18]....
        /*01fc*/ 	.word	0x00002660


	//----- nvinfo : EIATTR_VRC_CTA_INIT_COUNT
	.align		4
.L_20005:
        /*0200*/ 	.byte	0x02, 0x4a
	.zero		1
	.zero		1


	//----- nvinfo : EIATTR_SYSCALL_OFFSETS
	.align		4
        /*0204*/ 	.byte	0x04, 0x46
        /*0206*/ 	.short	(.L_20007 - .L_20006)


	//   ....[0]....
.L_20006:
        /*0208*/ 	.word	0x00000220


	//----- nvinfo : EIATTR_EXIT_INSTR_OFFSETS
	.align		4
.L_20007:
        /*020c*/ 	.byte	0x04, 0x1c
        /*020e*/ 	.short	(.L_20009 - .L_20008)


	//   ....[0]....
.L_20008:
        /*0210*/ 	.word	0x00002330


	//   ....[1]....
        /*0214*/ 	.word	0x00002390


	//   ....[2]....
        /*0218*/ 	.word	0x000024f0


	//----- nvinfo : EIATTR_CRS_STACK_SIZE
	.align		4
.L_20009:
        /*021c*/ 	.byte	0x04, 0x1e
        /*021e*/ 	.short	(.L_20011 - .L_20010)
.L_20010:
        /*0220*/ 	.word	0x00000000


	//----- nvinfo : EIATTR_CBANK_PARAM_SIZE
	.align		4
.L_20011:
        /*0224*/ 	.byte	0x03, 0x19
        /*0226*/ 	.short	0x007c


	//----- nvinfo : EIATTR_PARAM_CBANK
	.align		4
        /*0228*/ 	.byte	0x04, 0x0a
        /*022a*/ 	.short	(.L_20013 - .L_20012)
	.align		4
.L_20012:
        /*022c*/ 	.word	index@(.nv.constant0._ZN4vllm25paged_attention_v1_kernelIfhLi96ELi16ELi128ELNS_18Fp8KVCacheDataTypeE1ELb0EEEvPT_PKS2_PKT0_S8_ifPKiSA_iPKfiiiSC_SC_iiiii)
        /*0230*/ 	.short	0x0380
        /*0232*/ 	.short	0x007c


	//----- nvinfo : EIATTR_SW_WAR
	.align		4
.L_20013:
        /*0234*/ 	.byte	0x04, 0x36
        /*0236*/ 	.short	(.L_20015 - .L_20014)
.L_20014:
        /*0238*/ 	.word	0x00000008
.L_20015:


//--------------------- .nv.info._ZN4vllm25paged_attention_v1_kernelIfhLi80ELi16ELi128ELNS_18Fp8KVCacheDataTypeE1ELb0EEEvPT_PKS2_PKT0_S8_ifPKiSA_iPKfiiiSC_SC_iiiii --------------------------
	.section	.nv.info._ZN4vllm25paged_attention_v1_kernelIfhLi80ELi16ELi128ELNS_18Fp8KVCacheDataTypeE1ELb0EEEvPT_PKS2_PKT0_S8_ifPKiSA_iPKfiiiSC_SC_iiiii,"",@"SHT_CUDA_INFO"
	.sectionflags	@""
	.align	4


	//----- nvinfo : EIATTR_CUDA_API_VERSION
	.align		4
        /*0000*/ 	.byte	0x04, 0x37
        /*0002*/ 	.short	(.L_20017 - .L_20016)
.L_20016:
        /*0004*/ 	.word	0x00000082


	//----- nvinfo : EIATTR_KPARAM_INFO
	.align		4
.L_20017:
        /*0008*/ 	.byte	0x04, 0x17
        /*000a*/ 	.short	(.L_20019 - .L_20018)
.L_20018:
        /*000c*/ 	.word	0x00000000
        /*0010*/ 	.short	0x0013
        /*0012*/ 	.short	0x0078
        /*0014*/ 	.byte	0x00, 0xf0, 0x11, 0x00


	//----- nvinfo : EIATTR_KPARAM_INFO
	.align		4
.L_20019:
        /*0018*/ 	.byte	0x04, 0x17
        /*001a*/ 	.short	(.L_20021 - .L_20020)
.L_20020:
        /*001c*/ 	.word	0x00000000
        /*0020*/ 	.short	0x0012
        /*0022*/ 	.short	0x0074
        /*0024*/ 	.byte	0x00, 0xf0, 0x11, 0x00


	//----- nvinfo : EIATTR_KPARAM_INFO
	.align		4
.L_20021:
        /*0028*/ 	.byte	0x04, 0x17
        /*002a*/ 	.short	(.L_20023 - .L_20022)
.L_20022:
        /*002c*/ 	.word	0x00000000
        /*0030*/ 	.short	0x0011
        /*0032*/ 	.short	0x0070
        /*0034*/ 	.byte	0x00, 0xf0, 0x11, 0x00


	//----- nvinfo : EIATTR_KPARAM_INFO
	.align		4
.L_20023:
        /*0038*/ 	.byte	0x04, 0x17
        /*003a*/ 	.short	(.L_20025 - .L_20024)
.L_20024:
        /*003c*/ 	.word	0x00000000
        /*0040*/ 	.short	0x0010
        /*0042*/ 	.short	0x006c
        /*0044*/ 	.byte	0x00, 0xf0, 0x11, 0x00


	//----- nvinfo : EIATTR_KPARAM_INFO
	.align		4
.L_20025:
        /*0048*/ 	.byte	0x04, 0x17
        /*004a*/ 	.short	(.L_20027 - .L_20026)
.L_20026:
        /*004c*/ 	.word	0x00000000
        /*0050*/ 	.short	0x000f
        /*0052*/ 	.short	0x0068
        /*0054*/ 	.byte	0x00, 0xf0, 0x11, 0x00


	//----- nvinfo : EIATTR_KPARAM_INFO
	.align		4
.L_20027:
        /*0058*/ 	.byte	0x04, 0x17
        /*005a*/ 	.short	(.L_20029 - .L_20028)
.L_20028:
        /*005c*/ 	.word	0x00000000
        /*0060*/ 	.short	0x000e
        /*0062*/ 	.short	0x0060
        /*0064*/ 	.byte	0x00, 0xf5, 0x21, 0x00


	//----- nvinfo : EIATTR_KPARAM_INFO
	.align		4
.L_20029:
        /*0068*/ 	.byte	0x04, 0x17
        /*006a*/ 	.short	(.L_20031 - .L_20030)
.L_20030:
        /*006c*/ 	.word	0x00000000
        /*0070*/ 	.short	0x000d
        /*0072*/ 	.short	0x0058
        /*0074*/ 	.byte	0x00, 0xf5, 0x21, 0x00


	//----- nvinfo : EIATTR_KPARAM_INFO
	.align		4
.L_20031:
        /*0078*/ 	.byte	0x04, 0x17
        /*007a*/ 	.short	(.L_20033 - .L_20032)
.L_20032:
        /*007c*/ 	.word	0x00000000
        /*0080*/ 	.short	0x000c
        /*0082*/ 	.short	0x0050
        /*0084*/ 	.byte	0x00, 0xf0, 0x11, 0x00


	//----- nvinfo : EIATTR_KPARAM_INFO
	.align		4
.L_20033:
        /*0088*/ 	.byte	0x04, 0x17
        /*008a*/ 	.short	(.L_20035 - .L_20034)
.L_20034:
        /*008c*/ 	.word	0x00000000
        /*0090*/ 	.short	0x000b
        /*0092*/ 	.short	0x004c
        /*0094*/ 	.byte	0x00, 0xf0, 0x11, 0x00


	//----- nvinfo : EIATTR_KPARAM_INFO
	.align		4
.L_20035:
        /*0098*/ 	.byte	0x04, 0x17
        /*009a*/ 	.short	(.L_20037 - .L_20036)
.L_20036:
        /*009c*/ 	.word	0x00000000
        /*00a0*/ 	.short	0x000a
        /*00a2*/ 	.short	0x0048
        /*00a4*/ 	.byte	0x00, 0xf0, 0x11, 0x00


	//----- nvinfo : EIATTR_KPARAM_INFO
	.align		4
.L_20037:
        /*00a8*/ 	.byte	0x04, 0x17
        /*00aa*/ 	.short	(.L_20039 - .L_20038)
.L_20038:
        /*00ac*/ 	.word	0x00000000
        /*00b0*/ 	.short	0x0009
        /*00b2*/ 	.short	0x0040
        /*00b4*/ 	.byte	0x00, 0xf5, 0x21, 0x00


	//----- nvinfo : EIATTR_KPARAM_INFO
	.align		4
.L_20039:
        /*00b8*/ 	.byte	0x04, 0x17
        /*00ba*/ 	.short	(.L_20041 - .L_20040)
.L_20040:
        /*00bc*/ 	.word	0x00000000
        /*00c0*/ 	.short	0x0008
        /*00c2*/ 	.short	0x0038
        /*00c4*/ 	.byte	0x00, 0xf0, 0x11, 0x00


	//----- nvinfo : EIATTR_KPARAM_INFO
	.align		4
.L_20041:
        /*00c8*/ 	.byte	0x04, 0x17
        /*00ca*/ 	.short	(.L_20043 - .L_20042)
.L_20042:
        /*00cc*/ 	.word	0x00000000
        /*00d0*/ 	.short	0x0007
        /*00d2*/ 	.short	0x0030
        /*00d4*/ 	.byte	0x00, 0xf5, 0x21, 0x00


	//----- nvinfo : EIATTR_KPARAM_INFO
	.align		4
.L_20043:
        /*00d8*/ 	.byte	0x04, 0x17
        /*00da*/ 	.short	(.L_20045 - .L_20044)
.L_20044:
        /*00dc*/ 	.word	0x00000000
        /*00e0*/ 	.short	0x0006
        /*00e2*/ 	.short	0x0028
        /*00e4*/ 	.byte	0x00, 0xf5, 0x21, 0x00


	//----- nvinfo : EIATTR_KPARAM_INFO
	.align		4
.L_20045:
        /*00e8*/ 	.byte	0x04, 0x17
        /*00ea*/ 	.short	(.L_20047 - .L_20046)
.L_20046:
        /*00ec*/ 	.word	0x00000000
        /*00f0*/ 	.short	0x0005
        /*00f2*/ 	.short	0x0024
        /*00f4*/ 	.byte	0x00, 0xf0, 0x11, 0x00


	//----- nvinfo : EIATTR_KPARAM_INFO
	.align		4
.L_20047:
        /*00f8*/ 	.byte	0x04, 0x17
        /*00fa*/ 	.short	(.L_20049 - .L_20048)
.L_20048:
        /*00fc*/ 	.word	0x00000000
        /*0100*/ 	.short	0x0004
        /*0102*/ 	.short	0x0020
        /*0104*/ 	.byte	0x00, 0xf0, 0x11, 0x00


	//----- nvinfo : EIATTR_KPARAM_INFO
	.align		4
.L_20049:
        /*0108*/ 	.byte	0x04, 0x17
        /*010a*/ 	.short	(.L_20051 - .L_20050)
.L_20050:
        /*010c*/ 	.word	0x00000000
        /*0110*/ 	.short	0x0003
        /*0112*/ 	.short	0x0018
        /*0114*/ 	.byte	0x00, 0xf5, 0x21, 0x00


	//----- nvinfo : EIATTR_KPARAM_INFO
	.align		4
.L_20051:
        /*0118*/ 	.byte	0x04, 0x17
        /*011a*/ 	.short	(.L_20053 - .L_20052)
.L_20052:
        /*011c*/ 	.word	0x00000000
        /*0120*/ 	.short	0x0002
        /*0122*/ 	.short	0x0010
        /*0124*/ 	.byte	0x00, 0xf5, 0x21, 0x00


	//----- nvinfo : EIATTR_KPARAM_INFO
	.align		4
.L_20053:
        /*0128*/ 	.byte	0x04, 0x17
        /*012a*/ 	.short	(.L_20055 - .L_20054)
.L_20054:
        /*012c*/ 	.word	0x00000000
        /*0130*/ 	.short	0x0001
        /*0132*/ 	.short	0x0008
        /*0134*/ 	.byte	0x00, 0xf5, 0x21, 0x00


	//----- nvinfo : EIATTR_KPARAM_INFO
	.align		4
.L_20055:
        /*0138*/ 	.byte	0x04, 0x17
        /*013a*/ 	.short	(.L_20057 - .L_20056)
.L_20056:
        /*013c*/ 	.word	0x00000000
        /*0140*/ 	.short	0x0000
        /*0142*/ 	.short	0x0000
        /*0144*/ 	.byte	0x00, 0xf5, 0x21, 0x00


	//----- nvinfo : EIATTR_SPARSE_MMA_MASK
	.align		4
.L_20057:
        /*0148*/ 	.byte	0x03, 0x50
        /*014a*/ 	.short	0x0000


	//----- nvinfo : EIATTR_MAXREG_COUNT
	.align		4
        /*014c*/ 	.byte	0x03, 0x1b
        /*014e*/ 	.short	0x00ff


	//----- nvinfo : EIATTR_NUM_BARRIERS
	.align		4
        /*0150*/ 	.byte	0x02, 0x4c
        /*0152*/ 	.byte	0x01
	.zero		1


	//----- nvinfo : EIATTR_EXTERNS
	.align		4
        /*0154*/ 	.byte	0x04, 0x0f
        /*0156*/ 	.short	(.L_20059 - .L_20058)


	//   ....[0]....
	.align		4
.L_20058:
        /*0158*/ 	.word	index@(__assertfail)


	//----- nvinfo : EIATTR_MERCURY_ISA_VERSION
	.align		4
.L_20059:
        /*015c*/ 	.byte	0x03, 0x5f
        /*015e*/ 	.short	0x0101


	//----- nvinfo : EIATTR_COOP_GROUP_MASK_REGIDS
	.align		4
        /*0160*/ 	.byte	0x04, 0x29
        /*0162*/ 	.short	(.L_20061 - .L_20060)


	//   ....[0]....
.L_20060:
        /*0164*/ 	.word	0xffffffff


	//   ....[1]....
        /*0168*/ 	.word	0xffffffff


	//   ....[2]....
        /*016c*/ 	.word	0xffffffff


	//   ....[3]....
        /*0170*/ 	.word	0xffffffff


	//   ....[4]....
        /*0174*/ 	.word	0xffffffff


	//   ....[5]....
        /*0178*/ 	.word	0xffffffff


	//   ....[6]....
        /*017c*/ 	.word	0xffffffff


	//   ....[7]....
        /*0180*/ 	.word	0xffffffff


	//   ....[8]....
        /*0184*/ 	.word	0xffffffff


	//   ....[9]....
        /*0188*/ 	.word	0xffffffff


	//   ....[10]....
        /*018c*/ 	.word	0xffffffff


	//   ....[11]....
        /*0190*/ 	.word	0xffffffff


	//   ....[12]....
        /*0194*/ 	.word	0xffffffff


	//   ....[13]....
        /*0198*/ 	.word	0xffffffff


	//   ....[14]....
        /*019c*/ 	.word	0xffffffff


	//   ....[15]....
        /*01a0*/ 	.word	0x0500000f


	//   ....[16]....
        /*01a4*/ 	.word	0x0500000f


	//   ....[17]....
        /*01a8*/ 	.word	0x0500000f


	//   ....[18]....
        /*01ac*/ 	.word	0x0500000f


	//----- nvinfo : EIATTR_COOP_GROUP_INSTR_OFFSETS
	.align		4
.L_20061:
        /*01b0*/ 	.byte	0x04, 0x28
        /*01b2*/ 	.short	(.L_20063 - .L_20062)


	//   ....[0]....
.L_20062:
        /*01b4*/ 	.word	0x00000270


	//   ....[1]....
        /*01b8*/ 	.word	0x00000290


	//   ....[2]....
        /*01bc*/ 	.word	0x000002b0


	//   ....[3]....
        /*01c0*/ 	.word	0x000002d0


	//   ....[4]....
        /*01c4*/ 	.word	0x000003d0


	//   ....[5]....
        /*01c8*/ 	.word	0x000003f0


	//   ....[6]....
        /*01cc*/ 	.word	0x00000420


	//   ....[7]....
        /*01d0*/ 	.word	0x00001250


	//   ....[8]....
        /*01d4*/ 	.word	0x00001280


	//   ....[9]....
        /*01d8*/ 	.word	0x000012a0


	//   ....[10]....
        /*01dc*/ 	.word	0x000012c0


	//   ....[11]....
        /*01e0*/ 	.word	0x000012e0


	//   ....[12]....
        /*01e4*/ 	.word	0x00001330


	//   ....[13]....
        /*01e8*/ 	.word	0x00001350


	//   ....[14]....
        /*01ec*/ 	.word	0x00001370


	//   ....[15]....
        /*01f0*/ 	.word	0x00002450


	//   ....[16]....
        /*01f4*/ 	.word	0x000024b0


	//   ....[17]....
        /*01f8*/ 	.word	0x00002510


	//   ....[18]....
        /*01fc*/ 	.word	0x00002570


	//----- nvinfo : EIATTR_VRC_CTA_INIT_COUNT
	.align		4
.L_20063:
        /*0200*/ 	.byte	0x02, 0x4a
	.zero		1
	.zero		1


	//----- nvinfo : EIATTR_SYSCALL_OFFSETS
	.align		4
        /*0204*/ 	.byte	0x04, 0x46
        /*0206*/ 	.short	(.L_20065 - .L_20064)


	//   ....[0]....
.L_20064:
        /*0208*/ 	.word	0x00000220


	//----- nvinfo : EIATTR_EXIT_INSTR_OFFSETS
	.align		4
.L_20065:
        /*020c*/ 	.byte	0x04, 0x1c
        /*020e*/ 	.short	(.L_20067 - .L_20066)


	//   ....[0]....
.L_20066:
        /*0210*/ 	.word	0x00002260


	//   ....[1]....
        /*0214*/ 	.word	0x000022c0


	//   ....[2]....
        /*0218*/ 	.word	0x00002400


	//----- nvinfo : EIATTR_CRS_STACK_SIZE
	.align		4
.L_20067:
        /*021c*/ 	.byte	0x04, 0x1e
        /*021e*/ 	.short	(.L_20069 - .L_20068)
.L_20068:
        /*0220*/ 	.word	0x00000000


	//----- nvinfo : EIATTR_CBANK_PARAM_SIZE
	.align		4
.L_20069:
        /*0224*/ 	.byte	0x03, 0x19
        /*0226*/ 	.short	0x007c


	//----- nvinfo : EIATTR_PARAM_CBANK
	.align		4
        /*0228*/ 	.byte	0x04, 0x0a
        /*022a*/ 	.short	(.L_20071 - .L_20070)
	.align		4
.L_20070:
        /*022c*/ 	.word	index@(.nv.constant0._ZN4vllm25paged_attention_v1_kernelIfhLi80ELi16ELi128ELNS_18Fp8KVCacheDataTypeE1ELb0EEEvPT_PKS2_PKT0_S8_ifPKiSA_iPKfiiiSC_SC_iiiii)
        /*0230*/ 	.short	0x0380
        /*0232*/ 	.short	0x007c


	//----- nvinfo : EIATTR_SW_WAR
	.align		4
.L_20071:
        /*0234*/ 	.byte	0x04, 0x36
        /*0236*/ 	.short	(.L_20073 - .L_20072)
.L_20072:
        /*0238*/ 	.word	0x00000008
.L_20073:


//--------------------- .nv.info._ZN4vllm25paged_attention_v1_kernelIfhLi64ELi16ELi128ELNS_18Fp8KVCacheDataTypeE1ELb0EEEvPT_PKS2_PKT0_S8_ifPKiSA_iPKfiiiSC_SC_iiiii --------------------------
	.section	.nv.info._ZN4vllm25paged_attention_v1_kernelIfhLi64ELi16ELi128ELNS_18Fp8KVCacheDataTypeE1ELb0EEEvPT_PKS2_PKT0_S8_ifPKiSA_iPKfiiiSC_SC_iiiii,"",@"SHT_CUDA_INFO"
	.sectionflags	@""
	.align	4


	//----- nvinfo : EIATTR_CUDA_API_VERSION
	.align		4
        /*0000*/ 	.byte	0x04, 0x37
        /*0002*/ 	.short	(.L_20075 - .L_20074)
.L_20074:
        /*0004*/ 	.word	0x00000082


	//----- nvinfo : EIATTR_KPARAM_INFO
	.align		4
.L_20075:
        /*0008*/ 	.byte	0x04, 0x17
        /*000a*/ 	.short	(.L_20077 - .L_20076)
.L_20076:
        /*000c*/ 	.word	0x00000000
        /*0010*/ 	.short	0x0013
        /*0012*/ 	.short	0x0078
        /*0014*/ 	.byte	0x00, 0xf0, 0x11, 0x00


	//----- nvinfo : EIATTR_KPARAM_INFO
	.align		4
.L_20077:
        /*0018*/ 	.byte	0x04, 0x17
        /*001a*/ 	.short	(.L_20079 - .L_20078)
.L_20078:
        /*001c*/ 	.word	0x00000000
        /*0020*/ 	.short	0x0012
        /*0022*/ 	.short	0x0074
        /*0024*/ 	.byte	0x00, 0xf0, 0x11, 0x00


	//----- nvinfo : EIATTR_KPARAM_INFO
	.align		4
.L_20079:
        /*0028*/ 	.byte	0x04, 0x17
        /*002a*/ 	.short	(.L_20081 - .L_20080)
.L_20080:
        /*002c*/ 	.word	0x00000000
        /*0030*/ 	.short	0x0011
        /*0032*/ 	.short	0x0070
        /*0034*/ 	.byte	0x00, 0xf0, 0x11, 0x00


	//----- nvinfo : EIATTR_KPARAM_INFO
	.align		4
.L_20081:
        /*0038*/ 	.byte	0x04, 0x17
        /*003a*/ 	.short	(.L_20083 - .L_20082)
.L_20082:
        /*003c*/ 	.word	0x00000000
        /*0040*/ 	.short	0x0010
        /*0042*/ 	.short	0x006c
        /*0044*/ 	.byte	0x00, 0xf0, 0x11, 0x00


	//----- nvinfo : EIATTR_KPARAM_INFO
	.align		4
.L_20083:
        /*0048*/ 	.byte	0x04, 0x17
        /*004a*/ 	.short	(.L_20085 - .L_20084)
.L_20084:
        /*004c*/ 	.word	0x00000000
        /*0050*/ 	.short	0x000f
        /*0052*/ 	.short	0x0068
        /*0054*/ 	.byte	0x00, 0xf0, 0x11, 0x00


	//----- nvinfo : EIATTR_KPARAM_INFO
	.align		4
.L_20085:
        /*0058*/ 	.byte	0x04, 0x17
        /*005a*/ 	.short	(.L_20087 - .L_20086)
.L_20086:
        /*005c*/ 	.word	0x00000000
        /*0060*/ 	.short	0x000e
        /*0062*/ 	.short	0x0060
        /*0064*/ 	.byte	0x00, 0xf5, 0x21, 0x00


	//----- nvinfo : EIATTR_KPARAM_INFO
	.align		4
.L_20087:
        /*0068*/ 	.byte	0x04, 0x17
        /*006a*/ 	.short	(.L_20089 - .L_20088)
.L_20088:
        /*006c*/ 	.word	0x00000000
        /*0070*/ 	.short	0x000d
        /*0072*/ 	.short	0x0058
        /*0074*/ 	.byte	0x00, 0xf5, 0x21, 0x00


	//----- nvinfo : EIATTR_KPARAM_INFO
	.align		4
.L_20089:
        /*0078*/ 	.byte	0x04, 0x17
        /*007a*/ 	.short	(.L_20091 - .L_20090)
.L_20090:
        /*007c*/ 	.word	0x00000000
        /*0080*/ 	.short	0x000c
        /*0082*/ 	.short	0x0050
        /*0084*/ 	.byte	0x00, 0xf0, 0x11, 0x00


	//----- nvinfo : EIATTR_KPARAM_INFO
	.align		4
.L_20091:
        /*0088*/ 	.byte	0x04, 0x17
        /*008a*/ 	.short	(.L_20093 - .L_20092)
.L_20092:
        /*008c*/ 	.word	0x00000000
        /*0090*/ 	.short	0x000b
        /*0092*/ 	.short	0x004c
        /*0094*/ 	.byte	0x00, 0xf0, 0x11, 0x00


	//----- nvinfo : EIATTR_KPARAM_INFO
	.align		4
.L_20093:
        /*0098*/ 	.byte	0x04, 0x17
        /*009a*/ 	.short	(.L_20095 - .L_20094)
.L_20094:
        /*009c*/ 	.word	0x00000000
        /*00a0*/ 	.short	0x000a
        /*00a2*/ 	.short	0x0048
        /*00a4*/ 	.byte	0x00, 0xf0, 0x11, 0x00


	//----- nvinfo : EIATTR_KPARAM_INFO
	.align		4
.L_20095:
        /*00a8*/ 	.byte	0x04, 0x17
        /*00aa*/ 	.short	(.L_20097 - .L_20096)
.L_20096:
        /*00ac*/ 	.word	0x00000000
        /*00b0*/ 	.short	0x0009
        /*00b2*/ 	.short	0x0040
        /*00b4*/ 	.byte	0x00, 0xf5, 0x21, 0x00


	//----- nvinfo : EIATTR_KPARAM_INFO
	.align		4
.L_20097:
        /*00b8*/ 	.byte	0x04, 0x17
        /*00ba*/ 	.short	(.L_20099 - .L_20098)
.L_20098:
        /*00bc*/ 	.word	0x00000000
        /*00c0*/ 	.short	0x0008
        /*00c2*/ 	.short	0x0038
        /*00c4*/ 	.byte	0x00, 0xf0, 0x11, 0x00


	//----- nvinfo : EIATTR_KPARAM_INFO
	.align		4
.L_20099:
        /*00c8*/ 	.byte	0x04, 0x17
        /*00ca*/ 	.short	(.L_20101 - .L_20100)
.L_20100:
        /*00cc*/ 	.word	0x00000000
        /*00d0*/ 	.short	0x0007
        /*00d2*/ 	.short	0x0030
        /*00d4*/ 	.byte	0x00, 0xf5, 0x21, 0x00


	//----- nvinfo : EIATTR_KPARAM_INFO
	.align		4
.L_20101:
        /*00d8*/ 	.byte	0x04, 0x17
        /*00da*/ 	.short	(.L_20103 - .L_20102)
.L_20102:
        /*00dc*/ 	.word	0x00000000
        /*00e0*/ 	.short	0x0006
        /*00e2*/ 	.short	0x0028
        /*00e4*/ 	.byte	0x00, 0xf5, 0x21, 0x00


	//----- nvinfo : EIATTR_KPARAM_INFO
	.align		4
.L_20103:
        /*00e8*/ 	.byte	0x04, 0x17
        /*00ea*/ 	.short	(.L_20105 - .L_20104)
.L_20104:
        /*00ec*/ 	.word	0x00000000
        /*00f0*/ 	.short	0x0005
        /*00f2*/ 	.short	0x0024
        /*00f4*/ 	.byte	0x00, 0xf0, 0x11, 0x00


	//----- nvinfo : EIATTR_KPARAM_INFO
	.align		4
.L_20105:
        /*00f8*/ 	.byte	0x04, 0x17
        /*00fa*/ 	.short	(.L_20107 - .L_20106)
.L_20106:
        /*00fc*/ 	.word	0x00000000
        /*0100*/ 	.short	0x0004
        /*0102*/ 	.short	0x0020
        /*0104*/ 	.byte	0x00, 0xf0, 0x11, 0x00


	//----- nvinfo : EIATTR_KPARAM_INFO
	.align		4
.L_20107:
        /*0108*/ 	.byte	0x04, 0x17
        /*010a*/ 	.short	(.L_20109 - .L_20108)
.L_20108:
        /*010c*/ 	.word	0x00000000
        /*0110*/ 	.short	0x0003
        /*0112*/ 	.short	0x0018
        /*0114*/ 	.byte	0x00, 0xf5, 0x21, 0x00


	//----- nvinfo : EIATTR_KPARAM_INFO
	.align		4
.L_20109:
        /*0118*/ 	.byte	0x04, 0x17
        /*011a*/ 	.short	(.L_20111 - .L_20110)
.L_20110:
        /*011c*/ 	.word	0x00000000
        /*0120*/ 	.short	0x0002
        /*0122*/ 	.short	0x0010
        /*0124*/ 	.byte	0x00, 0xf5, 0x21, 0x00


	//----- nvinfo : EIATTR_KPARAM_INFO
	.align		4
.L_20111:
        /*0128*/ 	.byte	0x04, 0x17
        /*012a*/ 	.short	(.L_20113 - .L_20112)
.L_20112:
        /*012c*/ 	.word	0x00000000
        /*0130*/ 	.short	0x0001
        /*0132*/ 	.short	0x0008
        /*0134*/ 	.byte	0x00, 0xf5, 0x21, 0x00


	//----- nvinfo : EIATTR_KPARAM_INFO
	.align		4
.L_20113:
        /*0138*/ 	.byte	0x04, 0x17
        /*013a*/ 	.short	(.L_20115 - .L_20114)
.L_20114:
        /*013c*/ 	.word	0x00000000
        /*0140*/ 	.short	0x0000
        /*0142*/ 	.short	0x0000
        /*0144*/ 	.byte	0x00, 0xf5, 0x21, 0x00


	//----- nvinfo : EIATTR_SPARSE_MMA_MASK
	.align		4
.L_20115:
        /*0148*/ 	.byte	0x03, 0x50
        /*014a*/ 	.short	0x0000


	//----- nvinfo : EIATTR_MAXREG_COUNT
	.align		4
        /*014c*/ 	.byte	0x03, 0x1b
        /*014e*/ 	.short	0x00ff


	//----- nvinfo : EIATTR_NUM_BARRIERS
	.align		4
        /*0150*/ 	.byte	0x02, 0x4c
        /*0152*/ 	.byte	0x01
	.zero		1


	//----- nvinfo : EIATTR_EXTERNS
	.align		4
        /*0154*/ 	.byte	0x04, 0x0f
        /*0156*/ 	.short	(.L_20117 - .L_20116)


	//   ....[0]....
	.align		4
.L_20116:
        /*0158*/ 	.word	index@(__assertfail)


	//----- nvinfo : EIATTR_MERCURY_ISA_VERSION
	.align		4
.L_20117:
        /*015c*/ 	.byte	0x03, 0x5f
        /*015e*/ 	.short	0x0101


	//----- nvinfo : EIATTR_COOP_GROUP_MASK_REGIDS
	.align		4
        /*0160*/ 	.byte	0x04, 0x29
        /*0162*/ 	.short	(.L_20119 - .L_20118)


	//   ....[0]....
.L_20118:
        /*0164*/ 	.word	0xffffffff


	//   ....[1]....
        /*0168*/ 	.word	0xffffffff


	//   ....[2]....
        /*016c*/ 	.word	0xffffffff


	//   ....[3]....
        /*0170*/ 	.word	0xffffffff


	//   ....[4]....
        /*0174*/ 	.word	0xffffffff


	//   ....[5]....
        /*0178*/ 	.word	0xffffffff


	//   ....[6]....
        /*017c*/ 	.word	0xffffffff


	//   ....[7]....
        /*0180*/ 	.word	0xffffffff


	//   ....[8]....
        /*0184*/ 	.word	0xffffffff


	//   ....[9]....
        /*0188*/ 	.word	0xffffffff


	//   ....[10]....
        /*018c*/ 	.word	0xffffffff


	//   ....[11]....
        /*0190*/ 	.word	0xffffffff


	//   ....[12]....
        /*0194*/ 	.word	0xffffffff


	//   ....[13]....
        /*0198*/ 	.word	0xffffffff


	//   ....[14]....
        /*019c*/ 	.word	0xffffffff


	//   ....[15]....
        /*01a0*/ 	.word	0x0500000f


	//   ....[16]....
        /*01a4*/ 	.word	0x0500000f


	//   ....[17]....
        /*01a8*/ 	.word	0x0500000f


	//   ....[18]....
        /*01ac*/ 	.word	0x0500000f


	//----- nvinfo : EIATTR_COOP_GROUP_INSTR_OFFSETS
	.align		4
.L_20119:
        /*01b0*/ 	.byte	0x04, 0x28
        /*01b2*/ 	.short	(.L_20121 - .L_20120)


	//   ....[0]....
.L_20120:
        /*01b4*/ 	.word	0x00000270


	//   ....[1]....
        /*01b8*/ 	.word	0x00000290


	//   ....[2]....
        /*01bc*/ 	.word	0x000002b0


	//   ....[3]....
        /*01c0*/ 	.word	0x000002d0


	//   ....[4]....
        /*01c4*/ 	.word	0x000003d0


	//   ....[5]....
        /*01c8*/ 	.word	0x000003f0


	//   ....[6]....
        /*01cc*/ 	.word	0x00000420


	//   ....[7]....
        /*01d0*/ 	.word	0x00001250


	//   ....[8]....
        /*01d4*/ 	.word	0x00001280


	//   ....[9]....
        /*01d8*/ 	.word	0x000012a0


	//   ....[10]....
        /*01dc*/ 	.word	0x000012c0


	//   ....[11]....
        /*01e0*/ 	.word	0x000012e0


	//   ....[12]....
        /*01e4*/ 	.word	0x00001330


	//   ....[13]....
        /*01e8*/ 	.word	0x00001350


	//   ....[14]....
        /*01ec*/ 	.word	0x00001370


	//   ....[15]....
        /*01f0*/ 	.word	0x00002390


	//   ....[16]....
        /*01f4*/ 	.word	0x000023f0


	//   ....[17]....
        /*01f8*/ 	.word	0x00002450


	//   ....[18]....
        /*01fc*/ 	.word	0x000024b0


	//----- nvinfo : EIATTR_VRC_CTA_INIT_COUNT
	.align		4
.L_20121:
        /*0200*/ 	.byte	0x02, 0x4a
	.zero		1
	.zero		1


	//----- nvinfo : EIATTR_SYSCALL_OFFSETS
	.align		4
        /*0204*/ 	.byte	0x04, 0x46
        /*0206*/ 	.short	(.L_20123 - .L_20122)


	//   ....[0]....
.L_20122:
        /*0208*/ 	.word	0x00000220


	//----- nvinfo : EIATTR_EXIT_INSTR_OFFSETS
	.align		4
.L_20123:
        /*020c*/ 	.byte	0x04, 0x1c
        /*020e*/ 	.short	(.L_20125 - .L_20124)


	//   ....[0]....
.L_20124:
        /*0210*/ 	.word	0x000021c0


	//   ....[1]....
        /*0214*/ 	.word	0x00002220


	//   ....[2]....
        /*0218*/ 	.word	0x00002340


	//----- nvinfo : EIATTR_CRS_STACK_SIZE
	.align		4
.L_20125:
        /*021c*/ 	.byte	0x04, 0x1e
        /*021e*/ 	.short	(.L_20127 - .L_20126)
.L_20126:
        /*0220*/ 	.word	0x00000000


	//----- nvinfo : EIATTR_CBANK_PARAM_SIZE
	.align		4
.L_20127:
        /*0224*/ 	.byte	0x03, 0x19
        /*0226*/ 	.short	0x007c


	//----- nvinfo : EIATTR_PARAM_CBANK
	.align		4
        /*0228*/ 	.byte	0x04, 0x0a
        /*022a*/ 	.short	(.L_20129 - .L_20128)
	.align		4
.L_20128:
        /*022c*/ 	.word	index@(.nv.constant0._ZN4vllm25paged_attention_v1_kernelIfhLi64ELi16ELi128ELNS_18Fp8KVCacheDataTypeE1ELb0EEEvPT_PKS2_PKT0_S8_ifPKiSA_iPKfiiiSC_SC_iiiii)
        /*0230*/ 	.short	0x0380
        /*0232*/ 	.short	0x007c


	//----- nvinfo : EIATTR_SW_WAR
	.align		4
.L_20129:
        /*0234*/ 	.byte	0x04, 0x36
        /*0236*/ 	.short	(.L_20131 - .L_20130)
.L_20130:
        /*0238*/ 	.word	0x00000008
.L_20131:


//--------------------- .nv.info._ZN4vllm25paged_attention_v1_kernelIfhLi32ELi16ELi128ELNS_18Fp8KVCacheDataTypeE1ELb0EEEvPT_PKS2_PKT0_S8_ifPKiSA_iPKfiiiSC_SC_iiiii --------------------------
	.section	.nv.info._ZN4vllm25paged_attention_v1_kernelIfhLi32ELi16ELi128ELNS_18Fp8KVCacheDataTypeE1ELb0EEEvPT_PKS2_PKT0_S8_ifPKiSA_iPKfiiiSC_SC_iiiii,"",@"SHT_CUDA_INFO"
	.sectionflags	@""
	.align	4


	//----- nvinfo : EIATTR_CUDA_API_VERSION
	.align		4
        /*0000*/ 	.byte	0x04, 0x37
        /*0002*/ 	.short	(.L_20133 - .L_20132)
.L_20132:
        /*0004*/ 	.word	0x00000082


	//----- nvinfo : EIATTR_KPARAM_INFO
	.align		4
.L_20133:
        /*0008*/ 	.byte	0x04, 0x17
        /*000a*/ 	.short	(.L_20135 - .L_20134)
.L_20134:
        /*000c*/ 	.word	0x00000000
        /*0010*/ 	.short	0x0013
        /*0012*/ 	.short	0x0078
        /*0014*/ 	.byte	0x00, 0xf0, 0x11, 0x00


	//----- nvinfo : EIATTR_KPARAM_INFO
	.align		4
.L_20135:
        /*0018*/ 	.byte	0x04, 0x17
        /*001a*/ 	.short	(.L_20137 - .L_20136)
.L_20136:
        /*001c*/ 	.word	0x00000000
        /*0020*/ 	.short	0x0012
        /*0022*/ 	.short	0x0074
        /*0024*/ 	.byte	0x00, 0xf0, 0x11, 0x00


	//----- nvinfo : EIATTR_KPARAM_INFO
	.align		4
.L_20137:
        /*0028*/ 	.byte	0x04, 0x17
        /*002a*/ 	.short	(.L_20139 - .L_20138)
.L_20138:
        /*002c*/ 	.word	0x00000000
        /*0030*/ 	.short	0x0011
        /*0032*/ 	.short	0x0070
        /*0034*/ 	.byte	0x00, 0xf0, 0x11, 0x00


	//----- nvinfo : EIATTR_KPARAM_INFO
	.align		4
.L_20139:
        /*0038*/ 	.byte	0x04, 0x17
        /*003a*/ 	.short	(.L_20141 - .L_20140)
.L_20140:
        /*003c*/ 	.word	0x00000000
        /*0040*/ 	.short	0x0010
        /*0042*/ 	.short	0x006c
        /*0044*/ 	.byte	0x00, 0xf0, 0x11, 0x00


	//----- nvinfo : EIATTR_KPARAM_INFO
	.align		4
.L_20141:
        /*0048*/ 	.byte	0x04, 0x17
        /*004a*/ 	.short	(.L_20143 - .L_20142)
.L_20142:
        /*004c*/ 	.word	0x00000000
        /*0050*/ 	.short	0x000f
        /*0052*/ 	.short	0x0068
        /*0054*/ 	.byte	0x00, 0xf0, 0x11, 0x00


	//----- nvinfo : EIATTR_KPARAM_INFO
	.align		4
.L_20143:
        /*0058*/ 	.byte	0x04, 0x17
        /*005a*/ 	.short	(.L_20145 - .L_20144)
.L_20144:
        /*005c*/ 	.word	0x00000000
        /*0060*/ 	.short	0x000e
        /*0062*/ 	.short	0x0060
        /*0064*/ 	.byte	0x00, 0xf5, 0x21, 0x00


	//----- nvinfo : EIATTR_KPARAM_INFO
	.align		4
.L_20145:
        /*0068*/ 	.byte	0x04, 0x17
        /*006a*/ 	.short	(.L_20147 - .L_20146)
.L_20146:
        /*006c*/ 	.word	0x00000000
        /*0070*/ 	.short	0x000d
        /*0072*/ 	.short	0x0058
        /*0074*/ 	.byte	0x00, 0xf5, 0x21, 0x00


	//----- nvinfo : EIATTR_KPARAM_INFO
	.align		4
.L_20147:
        /*0078*/ 	.byte	0x04, 0x17
        /*007a*/ 	.short	(.L_20149 - .L_20148)
.L_20148:
        /*007c*/ 	.word	0x00000000
        /*0080*/ 	.short	0x000c
        /*0082*/ 	.short	0x0050
        /*0084*/ 	.byte	0x00, 0xf0, 0x11, 0x00


	//----- nvinfo : EIATTR_KPARAM_INFO
	.align		4
.L_20149:
        /*0088*/ 	.byte	0x04, 0x17
        /*008a*/ 	.short	(.L_20151 - .L_20150)
.L_20150:
        /*008c*/ 	.word	0x00000000
        /*0090*/ 	.short	0x000b
        /*0092*/ 	.short	0x004c
        /*0094*/ 	.byte	0x00, 0xf0, 0x11, 0x00


	//----- nvinfo : EIATTR_KPARAM_INFO
	.align		4
.L_20151:
        /*0098*/ 	.byte	0x04, 0x17
        /*009a*/ 	.short	(.L_20153 - .L_20152)
.L_20152:
        /*009c*/ 	.word	0x00000000
        /*00a0*/ 	.short	0x000a
        /*00a2*/ 	.short	0x0048
        /*00a4*/ 	.byte	0x00, 0xf0, 0x11, 0x00


	//----- nvinfo : EIATTR_KPARAM_INFO
	.align		4
.L_20153:
        /*00a8*/ 	.byte	0x04, 0x17
        /*00aa*/ 	.short	(.L_20155 - .L_20154)
.L_20154:
        /*00ac*/ 	.word	0x00000000
        /*00b0*/ 	.short	0x0009
        /*00b2*/ 	.short	0x0040
        /*00b4*/ 	.byte	0x00, 0xf5, 0x21, 0x00


	//----- nvinfo : EIATTR_KPARAM_INFO
	.align		4
.L_20155:
        /*00b8*/ 	.byte	0x04, 0x17
        /*00ba*/ 	.short	(.L_20157 - .L_20156)
.L_20156:
        /*00bc*/ 	.word	0x00000000
        /*00c0*/ 	.short	0x0008
        /*00c2*/ 	.short	0x0038
        /*00c4*/ 	.byte	0x00, 0xf0, 0x11, 0x00


	//----- nvinfo : EIATTR_KPARAM_INFO
	.align		4
.L_20157:
        /*00c8*/ 	.byte	0x04, 0x17
        /*00ca*/ 	.short	(.L_20159 - .L_20158)
.L_20158:
        /*00cc*/ 	.word	0x00000000
        /*00d0*/ 	.short	0x0007
        /*00d2*/ 	.short	0x0030
        /*00d4*/ 	.byte	0x00, 0xf5, 0x21, 0x00


	//----- nvinfo : EIATTR_KPARAM_INFO
	.align		4
.L_20159:
        /*00d8*/ 	.byte	0x04, 0x17
        /*00da*/ 	.short	(.L_20161 - .L_20160)
.L_20160:
        /*00dc*/ 	.word	0x00000000
        /*00e0*/ 	.short	0x0006
        /*00e2*/ 	.short	0x0028
        /*00e4*/ 	.byte	0x00, 0xf5, 0x21, 0x00


	//----- nvinfo : EIATTR_KPARAM_INFO
	.align		4
.L_20161:
        /*00e8*/ 	.byte	0x04, 0x17
        /*00ea*/ 	.short	(.L_20163 - .L_20162)
.L_20162:
        /*00ec*/ 	.word	0x00000000
        /*00f0*/ 	.short	0x0005
        /*00f2*/ 	.short	0x0024
        /*00f4*/ 	.byte	0x00, 0xf0, 0x11, 0x00


	//----- nvinfo : EIATTR_KPARAM_INFO
	.align		4
.L_20163:
        /*00f8*/ 	.byte	0x04, 0x17
        /*00fa*/ 	.short	(.L_20165 - .L_20164)
.L_20164:
        /*00fc*/ 	.word	0x00000000
        /*0100*/ 	.short	0x0004
        /*0102*/ 	.short	0x0020
        /*0104*/ 	.byte	0x00, 0xf0, 0x11, 0x00


	//----- nvinfo : EIATTR_KPARAM_INFO
	.align		4
.L_20165:
        /*0108*/ 	.byte	0x04, 0x17
        /*010a*/ 	.short	(.L_20167 - .L_20166)
.L_20166:
        /*010c*/ 	.word	0x00000000
        /*0110*/ 	.short	0x0003
        /*0112*/ 	.short	0x0018
        /*0114*/ 	.byte	0x00, 0xf5, 0x21, 0x00


	//----- nvinfo : EIATTR_KPARAM_INFO
	.align		4
.L_20167:
        /*0118*/ 	.byte	0x04, 0x17
        /*011a*/ 	.short	(.L_20169 - .L_20168)
.L_20168:
        /*011c*/ 	.word	0x00000000
        /*0120*/ 	.short	0x0002
        /*0122*/ 	.short	0x0010
        /*0124*/ 	.byte	0x00, 0xf5, 0x21, 0x00


	//----- nvinfo : EIATTR_KPARAM_INFO
	.align		4
.L_20169:
        /*0128*/ 	.byte	0x04, 0x17
        /*012a*/ 	.short	(.L_20171 - .L_20170)
.L_20170:
        /*012c*/ 	.word	0x00000000
        /*0130*/ 	.short	0x0001
        /*0132*/ 	.short	0x0008
        /*0134*/ 	.byte	0x00, 0xf5, 0x21, 0x00


	//----- nvinfo : EIATTR_KPARAM_INFO
	.align		4
.L_20171:
        /*0138*/ 	.byte	0x04, 0x17
        /*013a*/ 	.short	(.L_20173 - .L_20172)
.L_20172:
        /*013c*/ 	.word	0x00000000
        /*0140*/ 	.short	0x0000
        /*0142*/ 	.short	0x0000
        /*0144*/ 	.byte	0x00, 0xf5, 0x21, 0x00


	//----- nvinfo : EIATTR_SPARSE_MMA_MASK
	.align		4
.L_20173:
        /*0148*/ 	.byte	0x03, 0x50
        /*014a*/ 	.short	0x0000


	//----- nvinfo : EIATTR_MAXREG_COUNT
	.align		4
        /*014c*/ 	.byte	0x03, 0x1b
        /*014e*/ 	.short	0x00ff


	//----- nvinfo : EIATTR_NUM_BARRIERS
	.align		4
        /*0150*/ 	.byte	0x02, 0x4c
        /*0152*/ 	.byte	0x01
	.zero		1


	//----- nvinfo : EIATTR_EXTERNS
	.align		4
        /*0154*/ 	.byte	0x04, 0x0f
        /*0156*/ 	.short	(.L_20175 - .L_20174)


	//   ....[0]....
	.align		4
.L_20174:
        /*0158*/ 	.word	index@(__assertfail)


	//----- nvinfo : EIATTR_MERCURY_ISA_VERSION
	.align		4
.L_20175:
        /*015c*/ 	.byte	0x03, 0x5f
        /*015e*/ 	.short	0x0101


	//----- nvinfo : EIATTR_COOP_GROUP_MASK_REGIDS
	.align		4
        /*0160*/ 	.byte	0x04, 0x29
        /*0162*/ 	.short	(.L_20177 - .L_20176)


	//   ....[0]....
.L_20176:
        /*0164*/ 	.word	0xffffffff


	//   ....[1]....
        /*0168*/ 	.word	0xffffffff


	//   ....[2]....
        /*016c*/ 	.word	0xffffffff


	//   ....[3]....
        /*0170*/ 	.word	0xffffffff


	//   ....[4]....
        /*0174*/ 	.word	0xffffffff


	//   ....[5]....
        /*0178*/ 	.word	0xffffffff


	//   ....[6]....
        /*017c*/ 	.word	0xffffffff


	//   ....[7]....
        /*0180*/ 	.word	0xffffffff


	//   ....[8]....
        /*0184*/ 	.word	0xffffffff


	//   ....[9]....
        /*0188*/ 	.word	0xffffffff


	//   ....[10]....
        /*018c*/ 	.word	0xffffffff


	//   ....[11]....
        /*0190*/ 	.word	0xffffffff


	//   ....[12]....
        /*0194*/ 	.word	0xffffffff


	//   ....[13]....
        /*0198*/ 	.word	0xffffffff


	//   ....[14]....
        /*019c*/ 	.word	0xffffffff


	//   ....[15]....
        /*01a0*/ 	.word	0x0500000f


	//   ....[16]....
        /*01a4*/ 	.word	0x0500000f


	//   ....[17]....
        /*01a8*/ 	.word	0x0500000f


	//   ....[18]....
        /*01ac*/ 	.word	0x0500000f


	//----- nvinfo : EIATTR_COOP_GROUP_INSTR_OFFSETS
	.align		4
.L_20177:
        /*01b0*/ 	.byte	0x04, 0x28
        /*01b2*/ 	.short	(.L_20179 - .L_20178)


	//   ....[0]....
.L_20178:
        /*01b4*/ 	.word	0x00000270


	//   ....[1]....
        /*01b8*/ 	.word	0x00000290


	//   ....[2]....
        /*01bc*/ 	.word	0x000002b0


	//   ....[3]....
        /*01c0*/ 	.word	0x000002d0


	//   ....[4]....
        /*01c4*/ 	.word	0x000003d0


	//   ....[5]....
        /*01c8*/ 	.word	0x000003f0


	//   ....[6]....
        /*01cc*/ 	.word	0x00000420


	//   ....[7]....
        /*01d0*/ 	.word	0x00001250


	//   ....[8]....
        /*01d4*/ 	.word	0x00001280


	//   ....[9]....
        /*01d8*/ 	.word	0x000012a0


	//   ....[10]....
        /*01dc*/ 	.word	0x000012c0


	//   ....[11]....
        /*01e0*/ 	.word	0x000012e0


	//   ....[12]....
        /*01e4*/ 	.word	0x00001330


	//   ....[13]....
        /*01e8*/ 	.word	0x00001350


	//   ....[14]....
        /*01ec*/ 	.word	0x00001370


	//   ....[15]....
        /*01f0*/ 	.word	0x000020d0


	//   ....[16]....
        /*01f4*/ 	.word	0x00002130


	//   ....[17]....
        /*01f8*/ 	.word	0x00002190


	//   ....[18]....
        /*01fc*/ 	.word	0x000021f0


	//----- nvinfo : EIATTR_VRC_CTA_INIT_COUNT
	.align		4
.L_20179:
        /*0200*/ 	.byte	0x02, 0x4a
	.zero		1
	.zero		1


	//----- nvinfo : EIATTR_SYSCALL_OFFSETS
	.align		4
        /*0204*/ 	.byte	0x04, 0x46
        /*0206*/ 	.short	(.L_20181 - .L_20180)


	//   ....[0]....
.L_20180:
        /*0208*/ 	.word	0x00000220


	//----- nvinfo : EIATTR_EXIT_INSTR_OFFSETS
	.align		4
.L_20181:
        /*020c*/ 	.byte	0x04, 0x1c
        /*020e*/ 	.short	(.L_20183 - .L_20182)


	//   ....[0]....
.L_20182:
        /*0210*/ 	.word	0x00001f00


	//   ....[1]....
        /*0214*/ 	.word	0x00001f60


	//   ....[2]....
        /*0218*/ 	.word	0x00002080


	//----- nvinfo : EIATTR_CRS_STACK_SIZE
	.align		4
.L_20183:
        /*021c*/ 	.byte	0x04, 0x1e
        /*021e*/ 	.short	(.L_20185 - .L_20184)
.L_20184:
        /*0220*/ 	.word	0x00000000


	//----- nvinfo : EIATTR_CBANK_PARAM_SIZE
	.align		4
.L_20185:
        /*0224*/ 	.byte	0x03, 0x19
        /*0226*/ 	.short	0x007c


	//----- nvinfo : EIATTR_PARAM_CBANK
	.align		4
        /*0228*/ 	.byte	0x04, 0x0a
        /*022a*/ 	.short	(.L_20187 - .L_20186)
	.align		4
.L_20186:
        /*022c*/ 	.word	index@(.nv.constant0._ZN4vllm25paged_attention_v1_kernelIfhLi32ELi16ELi128ELNS_18Fp8KVCacheDataTypeE1ELb0EEEvPT_PKS2_PKT0_S8_ifPKiSA_iPKfiiiSC_SC_iiiii)
        /*0230*/ 	.short	0x0380
        /*0232*/ 	.short	0x007c


	//----- nvinfo : EIATTR_SW_WAR
	.align		4
.L_20187:
        /*0234*/ 	.byte	0x04, 0x36
        /*0236*/ 	.short	(.L_20189 - .L_20188)
.L_20188:
        /*0238*/ 	.word	0x00000008
.L_20189:


//--------------------- .nv.info._ZN4vllm25paged_attention_v1_kernelIfhLi256ELi16ELi128ELNS_18Fp8KVCacheDataTypeE1ELb1EEEvPT_PKS2_PKT0_S8_ifPKiSA_iPKfiiiSC_SC_iiiii --------------------------
	.section	.nv.info._ZN4vllm25paged_attention_v1_kernelIfhLi256ELi16ELi128ELNS_18Fp8KVCacheDataTypeE1ELb1EEEvPT_PKS2_PKT0_S8_ifPKiSA_iPKfiiiSC_SC_iiiii,"",@"SHT_CUDA_INFO"
	.sectionflags	@""
	.align	4


	//----- nvinfo : EIATTR_CUDA_API_VERSION
	.align		4
        /*0000*/ 	.byte	0x04, 0x37
        /*0002*/ 	.short	(.L_20191 - .L_20190)
.L_20190:
        /*0004*/ 	.word	0x00000082


	//----- nvinfo : EIATTR_KPARAM_INFO
	.align		4
.L_20191:
        /*0008*/ 	.byte	0x04, 0x17
        /*000a*/ 	.short	(.L_20193 - .L_20192)
.L_20192:
        /*000c*/ 	.word	0x00000000
        /*0010*/ 	.short	0x0013
        /*0012*/ 	.short	0x0078
        /*0014*/ 	.byte	0x00, 0xf0, 0x11, 0x00


	//----- nvinfo : EIATTR_KPARAM_INFO
	.align		4
.L_20193:
        /*0018*/ 	.byte	0x04, 0x17
        /*001a*/ 	.short	(.L_20195 - .L_20194)
.L_20194:
        /*001c*/ 	.word	0x00000000
        /*0020*/ 	.short	0x0012
        /*0022*/ 	.short	0x0074
        /*0024*/ 	.byte	0x00, 0xf0, 0x11, 0x00


	//----- nvinfo : EIATTR_KPARAM_INFO
	.align		4
.L_20195:
        /*0028*/ 	.byte	0x04, 0x17
        /*002a*/ 	.short	(.L_20197 - .L_20196)
.L_20196:
        /*002c*/ 	.word	0x00000000
        /*0030*/ 	.short	0x0011
        /*0032*/ 	.short	0x0070
        /*0034*/ 	.byte	0x00, 0xf0, 0x11, 0x00


	//----- nvinfo : EIATTR_KPARAM_INFO
	.align		4
.L_20197:
        /*0038*/ 	.byte	0x04, 0x17
        /*003a*/ 	.short	(.L_20199 - .L_20198)
.L_20198:
        /*003c*/ 	.word	0x00000000
        /*0040*/ 	.short	0x0010
        /*0042*/ 	.short	0x006c
        /*0044*/ 	.byte	0x00, 0xf0, 0x11, 0x00


	//----- nvinfo : EIATTR_KPARAM_INFO
	.align		4
.L_20199:
        /*0048*/ 	.byte	0x04, 0x17
        /*004a*/ 	.short	(.L_20201 - .L_20200)
.L_20200:
        /*004c*/ 	.word	0x00000000
        /*0050*/ 	.short	0x000f
        /*0052*/ 	.short	0x0068
        /*0054*/ 	.byte	0x00, 0xf0, 0x11, 0x00


	//----- nvinfo : EIATTR_KPARAM_INFO
	.align		4
.L_20201:
        /*0058*/ 	.byte	0x04, 0x17
        /*005a*/ 	.short	(.L_20203 - .L_20202)
.L_20202:
        /*005c*/ 	.word	0x00000000
        /*0060*/ 	.short	0x000e
        /*0062*/ 	.short	0x0060
        /*0064*/ 	.byte	0x00, 0xf5, 0x21, 0x00


	//----- nvinfo : EIATTR_KPARAM_INFO
	.align		4
.L_20203:
        /*0068*/ 	.byte	0x04, 0x17
        /*006a*/ 	.short	(.L_20205 - .L_20204)
.L_20204:
        /*006c*/ 	.word	0x00000000
        /*0070*/ 	.short	0x000d
        /*0072*/ 	.short	0x0058
        /*0074*/ 	.byte	0x00, 0xf5, 0x21, 0x00


	//----- nvinfo : EIATTR_KPARAM_INFO
	.align		4
.L_20205:
        /*0078*/ 	.byte	0x04, 0x17
        /*007a*/ 	.short	(.L_20207 - .L_20206)
.L_20206:
        /*007c*/ 	.word	0x00000000
        /*0080*/ 	.short	0x000c
        /*0082*/ 	.short	0x0050
        /*0084*/ 	.byte	0x00, 0xf0, 0x11, 0x00


	//----- nvinfo : EIATTR_KPARAM_INFO
	.align		4
.L_20207:
        /*0088*/ 	.byte	0x04, 0x17
        /*008a*/ 	.short	(.L_20209 - .L_20208)
.L_20208:
        /*008c*/ 	.word	0x00000000
        /*0090*/ 	.short	0x000b
        /*0092*/ 	.short	0x004c
        /*0094*/ 	.byte	0x00, 0xf0, 0x11, 0x00


	//----- nvinfo : EIATTR_KPARAM_INFO
	.align		4
.L_20209:
        /*0098*/ 	.byte	0x04, 0x17
        /*009a*/ 	.short	(.L_20211 - .L_20210)
.L_20210:
        /*009c*/ 	.word	0x00000000
        /*00a0*/ 	.short	0x000a
        /*00a2*/ 	.short	0x0048
        /*00a4*/ 	.byte	0x00, 0xf0, 0x11, 0x00


	//----- nvinfo : EIATTR_KPARAM_INFO
	.align		4
.L_20211:
        /*00a8*/ 	.byte	0x04, 0x17
        /*00aa*/ 	.short	(.L_20213 - .L_20212)
.L_20212:
        /*00ac*/ 	.word	0x00000000
        /*00b0*/ 	.short	0x0009
        /*00b2*/ 	.short	0x0040
        /*00b4*/ 	.byte	0x00, 0xf5, 0x21, 0x00


	//----- nvinfo : EIATTR_KPARAM_INFO
	.align		4
.L_20213:
        /*00b8*/ 	.byte	0x04, 0x17
        /*00ba*/ 	.short	(.L_20215 - .L_20214)
.L_20214:
        /*00bc*/ 	.word	0x00000000
        /*00c0*/ 	.short	0x0008
        /*00c2*/ 	.short	0x0038
        /*00c4*/ 	.byte	0x00, 0xf0, 0x11, 0x00


	//----- nvinfo : EIATTR_KPARAM_INFO
	.align		4
.L_20215:
        /*00c8*/ 	.byte	0x04, 0x17
        /*00ca*/ 	.short	(.L_20217 - .L_20216)
.L_20216:
        /*00cc*/ 	.word	0x00000000
        /*00d0*/ 	.short	0x0007
        /*00d2*/ 	.short	0x0030
        /*00d4*/ 	.byte	0x00, 0xf5, 0x21, 0x00


	//----- nvinfo : EIATTR_KPARAM_INFO
	.align		4
.L_20217:
        /*00d8*/ 	.byte	0x04, 0x17
        /*00da*/ 	.short	(.L_20219 - .L_20218)
.L_20218:
        /*00dc*/ 	.word	0x00000000
        /*00e0*/ 	.short	0x0006
        /*00e2*/ 	.short	0x0028
        /*00e4*/ 	.byte	0x00, 0xf5, 0x21, 0x00


	//----- nvinfo : EIATTR_KPARAM_INFO
	.align		4
.L_20219:
        /*00e8*/ 	.byte	0x04, 0x17
        /*00ea*/ 	.short	(.L_20221 - .L_20220)
.L_20220:
        /*00ec*/ 	.word	0x00000000
        /*00f0*/ 	.short	0x0005
        /*00f2*/ 	.short	0x0024
        /*00f4*/ 	.byte	0x00, 0xf0, 0x11, 0x00


	//----- nvinfo : EIATTR_KPARAM_INFO
	.align		4
.L_20221:
        /*00f8*/ 	.byte	0x04, 0x17
        /*00fa*/ 	.short	(.L_20223 - .L_20222)
.L_20222:
        /*00fc*/ 	.word	0x00000000
        /*0100*/ 	.short	0x0004
        /*0102*/ 	.short	0x0020
        /*0104*/ 	.byte	0x00, 0xf0, 0x11, 0x00


	//----- nvinfo : EIATTR_KPARAM_INFO
	.align		4
.L_20223:
        /*0108*/ 	.byte	0x04, 0x17
        /*010a*/ 	.short	(.L_20225 - .L_20224)
.L_20224:
        /*010c*/ 	.word	0x00000000
        /*0110*/ 	.short	0x0003
        /*0112*/ 	.short	0x0018
        /*0114*/ 	.byte	0x00, 0xf5, 0x21, 0x00


	//----- nvinfo : EIATTR_KPARAM_INFO
	.align		4
.L_20225:
        /*0118*/ 	.byte	0x04, 0x17
        /*011a*/ 	.short	(.L_20227 - .L_20226)
.L_20226:
        /*011c*/ 	.word	0x00000000
        /*0120*/ 	.short	0x0002
        /*0122*/ 	.short	0x0010
        /*0124*/ 	.byte	0x00, 0xf5, 0x21, 0x00


	//----- nvinfo : EIATTR_KPARAM_INFO
	.align		4
.L_20227:
        /*0128*/ 	.byte	0x04, 0x17
        /*012a*/ 	.short	(.L_20229 - .L_20228)
.L_20228:
        /*012c*/ 	.word	0x00000000
        /*0130*/ 	.short	0x0001
        /*0132*/ 	.short	0x0008
        /*0134*/ 	.byte	0x00, 0xf5, 0x21, 0x00


	//----- nvinfo : EIATTR_KPARAM_INFO
	.align		4
.L_20229:
        /*0138*/ 	.byte	0x04, 0x17
        /*013a*/ 	.short	(.L_20231 - .L_20230)
.L_20230:
        /*013c*/ 	.word	0x00000000
        /*0140*/ 	.short	0x0000
        /*0142*/ 	.short	0x0000
        /*0144*/ 	.byte	0x00, 0xf5, 0x21, 0x00


	//----- nvinfo : EIATTR_SPARSE_MMA_MASK
	.align		4
.L_20231:
        /*0148*/ 	.byte	0x03, 0x50
        /*014a*/ 	.short	0x0000


	//----- nvinfo : EIATTR_MAXREG_COUNT
	.align		4
        /*014c*/ 	.byte	0x03, 0x1b
        /*014e*/ 	.short	0x00ff


	//----- nvinfo : EIATTR_NUM_BARRIERS
	.align		4
        /*0150*/ 	.byte	0x02, 0x4c
        /*0152*/ 	.byte	0x01
	.zero		1


	//----- nvinfo : EIATTR_EXTERNS
	.align		4
        /*0154*/ 	.byte	0x04, 0x0f
        /*0156*/ 	.short	(.L_20233 - .L_20232)


	//   ....[0]....
	.align		4
.L_20232:
        /*0158*/ 	.word	index@(__assertfail)


	//----- nvinfo : EIATTR_MERCURY_ISA_VERSION
	.align		4
.L_20233:
        /*015c*/ 	.byte	0x03, 0x5f
        /*015e*/ 	.short	0x0101


	//----- nvinfo : EIATTR_COOP_GROUP_MASK_REGIDS
	.align		4
        /*0160*/ 	.byte	0x04, 0x29
        /*0162*/ 	.short	(.L_20235 - .L_20234)


	//   ....[0]....
.L_20234:
        /*0164*/ 	.word	0xffffffff


	//   ....[1]....
        /*0168*/ 	.word	0xffffffff


	//   ....[2]....
        /*016c*/ 	.word	0xffffffff


	//   ....[3]....
        /*0170*/ 	.word	0xffffffff


	//   ....[4]....
        /*0174*/ 	.word	0xffffffff


	//   ....[5]....
        /*0178*/ 	.word	0xffffffff


	//   ....[6]....
        /*017c*/ 	.word	0xffffffff


	//   ....[7]....
        /*0180*/ 	.word	0xffffffff


	//   ....[8]....
        /*0184*/ 	.word	0xffffffff


	//   ....[9]....
        /*0188*/ 	.word	0xffffffff


	//   ....[10]....
        /*018c*/ 	.word	0xffffffff


	//   ....[11]....
        /*0190*/ 	.word	0xffffffff


	//   ....[12]....
        /*0194*/ 	.word	0xffffffff


	//   ....[13]....
        /*0198*/ 	.word	0xffffffff


	//   ....[14]....
        /*019c*/ 	.word	0xffffffff


	//   ....[15]....
        /*01a0*/ 	.word	0xffffffff


	//   ....[16]....
        /*01a4*/ 	.word	0xffffffff


	//   ....[17]....
        /*01a8*/ 	.word	0xffffffff


	//   ....[18]....
        /*01ac*/ 	.word	0xffffffff


	//   ....[19]....
        /*01b0*/ 	.word	0xffffffff


	//   ....[20]....
        /*01b4*/ 	.word	0xffffffff


	//   ....[21]....
        /*01b8*/ 	.word	0xffffffff


	//   ....[22]....
        /*01bc*/ 	.word	0xffffffff


	//   ....[23]....
        /*01c0*/ 	.word	0xffffffff


	//   ....[24]....
        /*01c4*/ 	.word	0xffffffff


	//   ....[25]....
        /*01c8*/ 	.word	0xffffffff


	//   ....[26]....
        /*01cc*/ 	.word	0xffffffff


	//   ....[27]....
        /*01d0*/ 	.word	0xffffffff


	//   ....[28]....
        /*01d4*/ 	.word	0xffffffff


	//   ....[29]....
        /*01d8*/ 	.word	0xffffffff


	//   ....[30]....
        /*01dc*/ 	.word	0xffffffff


	//   ....[31]....
        /*01e0*/ 	.word	0xffffffff


	//   ....[32]....
        /*01e4*/ 	.word	0xffffffff


	//   ....[33]....
        /*01e8*/ 	.word	0xffffffff


	//   ....[34]....
        /*01ec*/ 	.word	0xffffffff


	//   ....[35]....
        /*01f0*/ 	.word	0xffffffff


	//   ....[36]....
        /*01f4*/ 	.word	0xffffffff


	//   ....[37]....
        /*01f8*/ 	.word	0xffffffff


	//   ....[38]....
        /*01fc*/ 	.word	0xffffffff


	//   ....[39]....
        /*0200*/ 	.word	0xffffffff


	//   ....[40]....
        /*0204*/ 	.word	0xffffffff


	//   ....[41]....
        /*0208*/ 	.word	0xffffffff


	//   ....[42]....
        /*020c*/ 	.word	0xffffffff


	//   ....[43]....
        /*0210*/ 	.word	0xffffffff


	//   ....[44]....
        /*0214*/ 	.word	0xffffffff


	//   ....[45]....
        /*0218*/ 	.word	0xffffffff


	//   ....[46]....
        /*021c*/ 	.word	0xffffffff


	//   ....[47]....
        /*0220*/ 	.word	0x0500000f


	//   ....[48]....
        /*0224*/ 	.word	0x0500000f


	//   ....[49]....
        /*0228*/ 	.word	0x0500000f


	//   ....[50]....
        /*022c*/ 	.word	0x0500000f


	//   ....[51]....
        /*0230*/ 	.word	0x0500000f


	//   ....[52]....
        /*0234*/ 	.word	0x0500000f


	//   ....[53]....
        /*0238*/ 	.word	0x0500000f


	//   ....[54]....
        /*023c*/ 	.word	0x0500000f


	//   ....[55]....
        /*0240*/ 	.word	0x0500000f


	//   ....[56]....
        /*0244*/ 	.word	0x0500000f


	//   ....[57]....
        /*0248*/ 	.word	0x0500000f


	//   ....[58]....
        /*024c*/ 	.word	0x0500000f


	//   ....[59]....
        /*0250*/ 	.word	0x0500000f


	//   ....[60]....
        /*0254*/ 	.word	0x0500000f


	//   ....[61]....
        /*0258*/ 	.word	0x0500000f


	//   ....[62]....
        /*025c*/ 	.word	0x0500000f


	//   ....[63]....
        /*0260*/ 	.word	0x0500000f


	//   ....[64]....
        /*0264*/ 	.word	0x0500000f


	//   ....[65]....
        /*0268*/ 	.word	0x0500000f


	//   ....[66]....
        /*026c*/ 	.word	0x0500000f


	//   ....[67]....
        /*0270*/ 	.word	0x0500000f


	//   ....[68]....
        /*0274*/ 	.word	0x0500000f


	//   ....[69]....
        /*0278*/ 	.word	0x0500000f


	//   ....[70]....
        /*027c*/ 	.word	0x0500000f


	//   ....[71]....
        /*0280*/ 	.word	0x0500000f


	//   ....[72]....
        /*0284*/ 	.word	0x0500000f


	//   ....[73]....
        /*0288*/ 	.word	0x0500000f


	//   ....[74]....
        /*028c*/ 	.word	0x0500000f


	//   ....[75]....
        /*0290*/ 	.word	0x0500000f


	//   ....[76]....
        /*0294*/ 	.word	0x0500000f


	//   ....[77]....
        /*0298*/ 	.word	0x0500000f


	//   ....[78]....
        /*029c*/ 	.word	0x0500000f


	//   ....[79]....
        /*02a0*/ 	.word	0x0500000f


	//   ....[80]....
        /*02a4*/ 	.word	0x0500000f


	//   ....[81]....
        /*02a8*/ 	.word	0x0500000f


	//   ....[82]....
        /*02ac*/ 	.word	0x0500000f


	//   ....[83]....
        /*02b0*/ 	.word	0x0500000f


	//   ....[84]....
        /*02b4*/ 	.word	0x0500000f


	//   ....[85]....
        /*02b8*/ 	.word	0x0500000f


	//   ....[86]....
        /*02bc*/ 	.word	0x0500000f


	//   ....[87]....
        /*02c0*/ 	.word	0x0500000f


	//   ....[88]....
        /*02c4*/ 	.word	0x0500000f


	//   ....[89]....
        /*02c8*/ 	.word	0x0500000f


	//   ....[90]....
        /*02cc*/ 	.word	0x0500000f


	//   ....[91]....
        /*02d0*/ 	.word	0x0500000f


	//   ....[92]....
        /*02d4*/ 	.word	0x0500000f


	//   ....[93]....
        /*02d8*/ 	.word	0x0500000f


	//   ....[94]....
        /*02dc*/ 	.word	0x0500000f


	//   ....[95]....
        /*02e0*/ 	.word	0x0500000f


	//   ....[96]....
        /*02e4*/ 	.word	0x0500000f


	//   ....[97]....
        /*02e8*/ 	.word	0x0500000f


	//   ....[98]....
        /*02ec*/ 	.word	0x0500000f


	//   ....[99]....
        /*02f0*/ 	.word	0x0500000f


	//   ....[100]....
        /*02f4*/ 	.word	0x0500000f


	//   ....[101]....
        /*02f8*/ 	.word	0x0500000f


	//   ....[102]....
        /*02fc*/ 	.word	0x0500000f


	//   ....[103]....
        /*0300*/ 	.word	0x0500000f


	//   ....[104]....
        /*0304*/ 	.word	0x0500000f


	//   ....[105]....
        /*0308*/ 	.word	0x0500000f


	//   ....[106]....
        /*030c*/ 	.word	0x0500000f


	//   ....[107]....
        /*0310*/ 	.word	0x0500000f


	//   ....[108]....
        /*0314*/ 	.word	0x0500000f


	//   ....[109]....
        /*0318*/ 	.word	0x0500000f


	//   ....[110]....
        /*031c*/ 	.word	0x0500000f


	//   ....[111]....
        /*0320*/ 	.word	0x0500000f


	//   ....[112]....
        /*0324*/ 	.word	0x0500000f


	//   ....[113]....
        /*0328*/ 	.word	0x0500000f


	//   ....[114]....
        /*032c*/ 	.word	0x0500000f


	//----- nvinfo : EIATTR_COOP_GROUP_INSTR_OFFSETS
	.align		4
.L_20235:
        /*0330*/ 	.byte	0x04, 0x28
        /*0332*/ 	.short	(.L_20237 - .L_20236)


	//   ....[0]....
.L_20236:
        /*0334*/ 	.word	0x00000b30


	//   ....[1]....
        /*0338*/ 	.word	0x00000b50


	//   ....[2]....
        /*033c*/ 	.word	0x00000b70


	//   ....[3]....
        /*0340*/ 	.word	0x00000b90


	//   ....[4]....
        /*0344*/ 	.word	0x00000c90


	//   ....[5]....
        /*0348*/ 	.word	0x00000cb0


	//   ....[6]....
        /*034c*/ 	.word	0x00000ce0


	//   ....[7]....
        /*0350*/ 	.word	0x00001b10


	//   ....[8]....
        /*0354*/ 	.word	0x00001b40


	//   ....[9]....
        /*0358*/ 	.word	0x00001b60


	//   ....[10]....
        /*035c*/ 	.word	0x00001b80


	//   ....[11]....
        /*0360*/ 	.word	0x00001ba0


	//   ....[12]....
        /*0364*/ 	.word	0x00001bf0


	//   ....[13]....
        /*0368*/ 	.word	0x00001c10


	//   ....[14]....
        /*036c*/ 	.word	0x00001c30


	//   ....[15]....
        /*0370*/ 	.word	0x00002af0


	//   ....[16]....
        /*0374*/ 	.word	0x00002b30


	//   ....[17]....
        /*0378*/ 	.word	0x00002b70


	//   ....[18]....
        /*037c*/ 	.word	0x00002bb0


	//   ....[19]....
        /*0380*/ 	.word	0x00002bf0


	//   ....[20]....
        /*0384*/ 	.word	0x00002c30


	//   ....[21]....
        /*0388*/ 	.word	0x00002c70


	//   ....[22]....
        /*038c*/ 	.word	0x00002cd0


	//   ....[23]....
        /*0390*/ 	.word	0x00002d10


	//   ....[24]....
        /*0394*/ 	.word	0x00002d50


	//   ....[25]....
        /*0398*/ 	.word	0x00002d90


	//   ....[26]....
        /*039c*/ 	.word	0x00002dd0


	//   ....[27]....
        /*03a0*/ 	.word	0x00002e10


	//   ....[28]....
        /*03a4*/ 	.word	0x00002e40


	//   ....[29]....
        /*03a8*/ 	.word	0x00002e70


	//   ....[30]....
        /*03ac*/ 	.word	0x00002ea0


	//   ....[31]....
        /*03b0*/ 	.word	0x00002ed0


	//   ....[32]....
        /*03b4*/ 	.word	0x00002f10


	//   ....[33]....
        /*03b8*/ 	.word	0x00002f50


	//   ....[34]....
        /*03bc*/ 	.word	0x00002f90


	//   ....[35]....
        /*03c0*/ 	.word	0x00002fd0


	//   ....[36]....
        /*03c4*/ 	.word	0x00003010


	//   ....[37]....
        /*03c8*/ 	.word	0x00003050


	//   ....[38]....
        /*03cc*/ 	.word	0x00003070


	//   ....[39]....
        /*03d0*/ 	.word	0x00003090


	//   ....[40]....
        /*03d4*/ 	.word	0x000030b0


	//   ....[41]....
        /*03d8*/ 	.word	0x000030d0


	//   ....[42]....
        /*03dc*/ 	.word	0x000030f0


	//   ....[43]....
        /*03e0*/ 	.word	0x00003100


	//   ....[44]....
        /*03e4*/ 	.word	0x00003120


	//   ....[45]....
        /*03e8*/ 	.word	0x00003140


	//   ....[46]....
        /*03ec*/ 	.word	0x00003160


	//   ....[47]....
        /*03f0*/ 	.word	0x000044a0


	//   ....[48]....
        /*03f4*/ 	.word	0x00004500


	//   ....[49]....
        /*03f8*/ 	.word	0x00004560


	//   ....[50]....
        /*03fc*/ 	.word	0x000045c0


	//   ....[51]....
        /*0400*/ 	.word	0x00004640


	//   ....[52]....
        /*0404*/ 	.word	0x000046a0


	//   ....[53]....
        /*0408*/ 	.word	0x00004700


	//   ....[54]....
        /*040c*/ 	.word	0x00004780


	//   ....[55]....
        /*0410*/ 	.word	0x000047e0


	//   ....[56]....
        /*0414*/ 	.word	0x00004860


	//   ....[57]....
        /*0418*/ 	.word	0x000048c0


	//   ....[58]....
        /*041c*/ 	.word	0x00004940


	//   ....[59]....
        /*0420*/ 	.word	0x000049a0


	//   ....[60]....
        /*0424*/ 	.word	0x00004a20


	//   ....[61]....
        /*0428*/ 	.word	0x00004a80


	//   ....[62]....
        /*042c*/ 	.word	0x00004b00


	//   ....[63]....
        /*0430*/ 	.word	0x00004b60


	//   ....[64]....
        /*0434*/ 	.word	0x00004be0


	//   ....[65]....
        /*0438*/ 	.word	0x00004c40


	//   ....[66]....
        /*043c*/ 	.word	0x00004cc0


	//   ....[67]....
        /*0440*/ 	.word	0x00004d20


	//   ....[68]....
        /*0444*/ 	.word	0x00004da0


	//   ....[69]....
        /*0448*/ 	.word	0x00004e00


	//   ....[70]....
        /*044c*/ 	.word	0x00004e80


	//   ....[71]....
        /*0450*/ 	.word	0x00004ee0


	//   ....[72]....
        /*0454*/ 	.word	0x00004f60


	//   ....[73]....
        /*0458*/ 	.word	0x00004fc0


	//   ....[74]....
        /*045c*/ 	.word	0x00005040


	//   ....[75]....
        /*0460*/ 	.word	0x000050a0


	//   ....[76]....
        /*0464*/ 	.word	0x00005120


	//   ....[77]....
        /*0468*/ 	.word	0x00005180


	//   ....[78]....
        /*046c*/ 	.word	0x00005200


	//   ....[79]....
        /*0470*/ 	.word	0x00005260


	//   ....[80]....
        /*0474*/ 	.word	0x000052e0


	//   ....[81]....
        /*0478*/ 	.word	0x00005340


	//   ....[82]....
        /*047c*/ 	.word	0x000053c0


	//   ....[83]....
        /*0480*/ 	.word	0x00005420


	//   ....[84]....
        /*0484*/ 	.word	0x000054a0


	//   ....[85]....
        /*0488*/ 	.word	0x00005500


	//   ....[86]....
        /*048c*/ 	.word	0x00005580


	//   ....[87]....
        /*0490*/ 	.word	0x000055e0


	//   ....[88]....
        /*0494*/ 	.word	0x00005660


	//   ....[89]....
        /*0498*/ 	.word	0x000056c0


	//   ....[90]....
        /*049c*/ 	.word	0x00005740


	//   ....[91]....
        /*04a0*/ 	.word	0x000057a0


	//   ....[92]....
        /*04a4*/ 	.word	0x00005820


	//   ....[93]....
        /*04a8*/ 	.word	0x00005880


	//   ....[94]....
        /*04ac*/ 	.word	0x000058f0


	//   ....[95]....
        /*04b0*/ 	.word	0x00005950


	//   ....[96]....
        /*04b4*/ 	.word	0x000059c0


	//   ....[97]....
        /*04b8*/ 	.word	0x00005a20


	//   ....[98]....
        /*04bc*/ 	.word	0x00005aa0


	//   ....[99]....
        /*04c0*/ 	.word	0x00005b00


	//   ....[100]....
        /*04c4*/ 	.word	0x00005b80


	//   ....[101]....
        /*04c8*/ 	.word	0x00005be0


	//   ....[102]....
        /*04cc*/ 	.word	0x00005c60


	//   ....[103]....
        /*04d0*/ 	.word	0x00005cc0


	//   ....[104]....
        /*04d4*/ 	.word	0x00005d40


	//   ....[105]....
        /*04d8*/ 	.word	0x00005da0


	//   ....[106]....
        /*04dc*/ 	.word	0x00005e20


	//   ....[107]....
        /*04e0*/ 	.word	0x00005e80


	//   ....[108]....
        /*04e4*/ 	.word	0x00005f00


	//   ....[109]....
        /*04e8*/ 	.word	0x00005f60


	//   ....[110]....
        /*04ec*/ 	.word	0x00005fd0


	//   ....[111]....
        /*04f0*/ 	.word	0x00006030


	//   ....[112]....
        /*04f4*/ 	.word	0x000060a0


	//   ....[113]....
        /*04f8*/ 	.word	0x00006100


	//   ....[114]....
        /*04fc*/ 	.word	0x00006170


	//----- nvinfo : EIATTR_VRC_CTA_INIT_COUNT
	.align		4
.L_20237:
        /*0500*/ 	.byte	0x02, 0x4a
	.zero		1
	.zero		1


	//----- nvinfo : EIATTR_SYSCALL_OFFSETS
	.align		4
        /*0504*/ 	.byte	0x04, 0x46
        /*0506*/ 	.short	(.L_20239 - .L_20238)


	//   ....[0]....
.L_20238:
        /*0508*/ 	.word	0x000029f0


	//   ....[1]....
        /*050c*/ 	.word	0x00004440


	//----- nvinfo : EIATTR_EXIT_INSTR_OFFSETS
	.align		4
.L_20239:
        /*0510*/ 	.byte	0x04, 0x1c
        /*0512*/ 	.short	(.L_20241 - .L_20240)


	//   ....[0]....
.L_20240:
        /*0514*/ 	.word	0x00004050


	//   ....[1]....
        /*0518*/ 	.word	0x00004090


	//   ....[2]....
        /*051c*/ 	.word	0x00004340


	//   ....[3]....
        /*0520*/ 	.word	0x00004450


	//----- nvinfo : EIATTR_CRS_STACK_SIZE
	.align		4
.L_20241:
        /*0524*/ 	.byte	0x04, 0x1e
        /*0526*/ 	.short	(.L_20243 - .L_20242)
.L_20242:
        /*0528*/ 	.word	0x00000000


	//----- nvinfo : EIATTR_CBANK_PARAM_SIZE
	.align		4
.L_20243:
        /*052c*/ 	.byte	0x03, 0x19
        /*052e*/ 	.short	0x007c


	//----- nvinfo : EIATTR_PARAM_CBANK
	.align		4
        /*0530*/ 	.byte	0x04, 0x0a
        /*0532*/ 	.short	(.L_20245 - .L_20244)
	.align		4
.L_20244:
        /*0534*/ 	.word	index@(.nv.constant0._ZN4vllm25paged_attention_v1_kernelIfhLi256ELi16ELi128ELNS_18Fp8KVCacheDataTypeE1ELb1EEEvPT_PKS2_PKT0_S8_ifPKiSA_iPKfiiiSC_SC_iiiii)
        /*0538*/ 	.short	0x0380
        /*053a*/ 	.short	0x007c


	//----- nvinfo : EIATTR_SW_WAR
	.align		4
.L_20245:
        /*053c*/ 	.byte	0x04, 0x36
        /*053e*/ 	.short	(.L_20247 - .L_20246)
.L_20246:
        /*0540*/ 	.word	0x00000008
.L_20247:


//--------------------- .nv.info._ZN4vllm25paged_attention_v1_kernelIfhLi192ELi16ELi128ELNS_18Fp8KVCacheDataTypeE1ELb1EEEvPT_PKS2_PKT0_S8_ifPKiSA_iPKfiiiSC_SC_iiiii --------------------------
	.section	.nv.info._ZN4vllm25paged_attention_v1_kernelIfhLi192ELi16ELi128ELNS_18Fp8KVCacheDataTypeE1ELb1EEEvPT_PKS2_PKT0_S8_ifPKiSA_iPKfiiiSC_SC_iiiii,"",@"SHT_CUDA_INFO"
	.sectionflags	@""
	.align	4


	//----- nvinfo : EIATTR_CUDA_API_VERSION
	.align		4
        /*0000*/ 	.byte	0x04, 0x37
        /*0002*/ 	.short	(.L_20249 - .L_20248)
.L_20248:
        /*0004*/ 	.word	0x00000082


	//----- nvinfo : EIATTR_KPARAM_INFO
	.align		4
.L_20249:
        /*0008*/ 	.byte	0x04, 0x17
        /*000a*/ 	.short	(.L_20251 - .L_20250)
.L_20250:
        /*000c*/ 	.word	0x00000000
        /*0010*/ 	.short	0x0013
        /*0012*/ 	.short	0x0078
        /*0014*/ 	.byte	0x00, 0xf0, 0x11, 0x00


	//----- nvinfo : EIATTR_KPARAM_INFO
	.align		4
.L_20251:
        /*0018*/ 	.byte	0x04, 0x17
        /*001a*/ 	.short	(.L_20253 - .L_20252)
.L_20252:
        /*001c*/ 	.word	0x00000000
        /*0020*/ 	.short	0x0012
        /*0022*/ 	.short	0x0074
        /*0024*/ 	.byte	0x00, 0xf0, 0x11, 0x00


	//----- nvinfo : EIATTR_KPARAM_INFO
	.align		4
.L_20253:
        /*0028*/ 	.byte	0x04, 0x17
        /*002a*/ 	.short	(.L_20255 - .L_20254)
.L_20254:
        /*002c*/ 	.word	0x00000000
        /*0030*/ 	.short	0x0011
        /*0032*/ 	.short	0x0070
        /*0034*/ 	.byte	0x00, 0xf0, 0x11, 0x00


	//----- nvinfo : EIATTR_KPARAM_INFO
	.align		4
.L_20255:
        /*0038*/ 	.byte	0x04, 0x17
        /*003a*/ 	.short	(.L_20257 - .L_20256)
.L_20256:
        /*003c*/ 	.word	0x00000000
        /*0040*/ 	.short	0x0010
        /*0042*/ 	.short	0x006c
        /*0044*/ 	.byte	0x00, 0xf0, 0x11, 0x00


	//----- nvinfo : EIATTR_KPARAM_INFO
	.align		4
.L_20257:
        /*0048*/ 	.byte	0x04, 0x17
        /*004a*/ 	.short	(.L_20259 - .L_20258)
.L_20258:
        /*004c*/ 	.word	0x00000000
        /*0050*/ 	.short	0x000f
        /*0052*/ 	.short	0x0068
        /*0054*/ 	.byte	0x00, 0xf0, 0x11, 0x00


	//----- nvinfo : EIATTR_KPARAM_INFO
	.align		4
.L_20259:
        /*0058*/ 	.byte	0x04, 0x17
        /*005a*/ 	.short	(.L_20261 - .L_20260)
.L_20260:
        /*005c*/ 	.word	0x00000000
        /*0060*/ 	.short	0x000e
        /*0062*/ 	.short	0x0060
        /*0064*/ 	.byte	0x00, 0xf5, 0x21, 0x00


	//----- nvinfo : EIATTR_KPARAM_INFO
	.align		4
.L_20261:
        /*0068*/ 	.byte	0x04, 0x17
        /*006a*/ 	.short	(.L_20263 - .L_20262)
.L_20262:
        /*006c*/ 	.word	0x00000000
        /*0070*/ 	.short	0x000d
        /*0072*/ 	.short	0x0058
        /*0074*/ 	.byte	0x00, 0xf5, 0x21, 0x00


	//----- nvinfo : EIATTR_KPARAM_INFO
	.align		4
.L_20263:
        /*0078*/ 	.byte	0x04, 0x17
        /*007a*/ 	.short	(.L_20265 - .L_20264)
.L_20264:
        /*007c*/ 	.word	0x00000000
        /*0080*/ 	.short	0x000c
        /*0082*/ 	.short	0x0050
        /*0084*/ 	.byte	0x00, 0xf0, 0x11, 0x00


	//----- nvinfo : EIATTR_KPARAM_INFO
	.align		4
.L_20265:
        /*0088*/ 	.byte	0x04, 0x17
        /*008a*/ 	.short	(.L_20267 - .L_20266)
.L_20266:
        /*008c*/ 	.word	0x00000000
        /*0090*/ 	.short	0x000b
        /*0092*/ 	.short	0x004c
        /*0094*/ 	.byte	0x00, 0xf0, 0x11, 0x00


	//----- nvinfo : EIATTR_KPARAM_INFO
	.align		4
.L_20267:
        /*0098*/ 	.byte	0x04, 0x17
        /*009a*/ 	.short	(.L_20269 - .L_20268)
.L_20268:
        /*009c*/ 	.word	0x00000000
        /*00a0*/ 	.short	0x000a
        /*00a2*/ 	.short	0x0048
        /*00a4*/ 	.byte	0x00, 0xf0, 0x11, 0x00


	//----- nvinfo : EIATTR_KPARAM_INFO
	.align		4
.L_20269:
        /*00a8*/ 	.byte	0x04, 0x17
        /*00aa*/ 	.short	(.L_20271 - .L_20270)
.L_20270:
        /*00ac*/ 	.word	0x00000000
        /*00b0*/ 	.short	0x0009
        /*00b2*/ 	.short	0x0040
        /*00b4*/ 	.byte	0x00, 0xf5, 0x21, 0x00


	//----- nvinfo : EIATTR_KPARAM_INFO
	.align		4
.L_20271:
        /*00b8*/ 	.byte	0x04, 0x17
        /*00ba*/ 	.short	(.L_20273 - .L_20272)
.L_20272:
        /*00bc*/ 	.word	0x00000000
        /*00c0*/ 	.short	0x0008
        /*00c2*/ 	.short	0x0038
        /*00c4*/ 	.byte	0x00, 0xf0, 0x11, 0x00


	//----- nvinfo : EIATTR_KPARAM_INFO
	.align		4
.L_20273:
        /*00c8*/ 	.byte	0x04, 0x17
        /*00ca*/ 	.short	(.L_20275 - .L_20274)
.L_20274:
        /*00cc*/ 	.word	0x00000000
        /*00d0*/ 	.short	0x0007
        /*00d2*/ 	.short	0x0030
        /*00d4*/ 	.byte	0x00, 0xf5, 0x21, 0x00


	//----- nvinfo : EIATTR_KPARAM_INFO
	.align		4
.L_20275:
        /*00d8*/ 	.byte	0x04, 0x17
        /*00da*/ 	.short	(.L_20277 - .L_20276)
.L_20276:
        /*00dc*/ 	.word	0x00000000
        /*00e0*/ 	.short	0x0006
        /*00e2*/ 	.short	0x0028
        /*00e4*/ 	.byte	0x00, 0xf5, 0x21, 0x00


	//----- nvinfo : EIATTR_KPARAM_INFO
	.align		4
.L_20277:
        /*00e8*/ 	.byte	0x04, 0x17
        /*00ea*/ 	.short	(.L_20279 - .L_20278)
.L_20278:
        /*00ec*/ 	.word	0x00000000
        /*00f0*/ 	.short	0x0005
        /*00f2*/ 	.short	0x0024
        /*00f4*/ 	.byte	0x00, 0xf0, 0x11, 0x00


	//----- nvinfo : EIATTR_KPARAM_INFO
	.align		4
.L_20279:
        /*00f8*/ 	.byte	0x04, 0x17
        /*00fa*/ 	.short	(.L_20281 - .L_20280)
.L_20280:
        /*00fc*/ 	.word	0x00000000
        /*0100*/ 	.short	0x0004
        /*0102*/ 	.short	0x0020
        /*0104*/ 	.byte	0x00, 0xf0, 0x11, 0x00


	//----- nvinfo : EIATTR_KPARAM_INFO
	.align		4
.L_20281:
        /*0108*/ 	.byte	0x04, 0x17
        /*010a*/ 	.short	(.L_20283 - .L_20282)
.L_20282:
        /*010c*/ 	.word	0x00000000
        /*0110*/ 	.short	0x0003
        /*0112*/ 	.short	0x0018
        /*0114*/ 	.byte	0x00, 0xf5, 0x21, 0x00


	//----- nvinfo : EIATTR_KPARAM_INFO
	.align		4
.L_20283:
        /*0118*/ 	.byte	0x04, 0x17
        /*011a*/ 	.short	(.L_20285 - .L_20284)
.L_20284:
        /*011c*/ 	.word	0x00000000
        /*0120*/ 	.short	0x0002
        /*0122*/ 	.short	0x0010
        /*0124*/ 	.byte	0x00, 0xf5, 0x21, 0x00


	//----- nvinfo : EIATTR_KPARAM_INFO
	.align		4
.L_20285:
        /*0128*/ 	.byte	0x04, 0x17
        /*012a*/ 	.short	(.L_20287 - .L_20286)
.L_20286:
        /*012c*/ 	.word	0x00000000
        /*0130*/ 	.short	0x0001
        /*0132*/ 	.short	0x0008
        /*0134*/ 	.byte	0x00, 0xf5, 0x21, 0x00


	//----- nvinfo : EIATTR_KPARAM_INFO
	.align		4
.L_20287:
        /*0138*/ 	.byte	0x04, 0x17
        /*013a*/ 	.short	(.L_20289 - .L_20288)
.L_20288:
        /*013c*/ 	.word	0x00000000
        /*0140*/ 	.short	0x0000
        /*0142*/ 	.short	0x0000
        /*0144*/ 	.byte	0x00, 0xf5, 0x21, 0x00


	//----- nvinfo : EIATTR_SPARSE_MMA_MASK
	.align		4
.L_20289:
        /*0148*/ 	.byte	0x03, 0x50
        /*014a*/ 	.short	0x0000


	//----- nvinfo : EIATTR_MAXREG_COUNT
	.align		4
        /*014c*/ 	.byte	0x03, 0x1b
        /*014e*/ 	.short	0x00ff


	//----- nvinfo : EIATTR_NUM_BARRIERS
	.align		4
        /*0150*/ 	.byte	0x02, 0x4c
        /*0152*/ 	.byte	0x01
	.zero		1


	//----- nvinfo : EIATTR_EXTERNS
	.align		4
        /*0154*/ 	.byte	0x04, 0x0f
        /*0156*/ 	.short	(.L_20291 - .L_20290)


	//   ....[0]....
	.align		4
.L_20290:
        /*0158*/ 	.word	index@(__assertfail)


	//----- nvinfo : EIATTR_MERCURY_ISA_VERSION
	.align		4
.L_20291:
        /*015c*/ 	.byte	0x03, 0x5f
        /*015e*/ 	.short	0x0101


	//----- nvinfo : EIATTR_COOP_GROUP_MASK_REGIDS
	.align		4
        /*0160*/ 	.byte	0x04, 0x29
        /*0162*/ 	.short	(.L_20293 - .L_20292)


	//   ....[0]....
.L_20292:
        /*0164*/ 	.word	0xffffffff


	//   ....[1]....
        /*0168*/ 	.word	0xffffffff


	//   ....[2]....
        /*016c*/ 	.word	0xffffffff


	//   ....[3]....
        /*0170*/ 	.word	0xffffffff


	//   ....[4]....
        /*0174*/ 	.word	0xffffffff


	//   ....[5]....
        /*0178*/ 	.word	0xffffffff


	//   ....[6]....
        /*017c*/ 	.word	0xffffffff


	//   ....[7]....
        /*0180*/ 	.word	0xffffffff


	//   ....[8]....
        /*0184*/ 	.word	0xffffffff


	//   ....[9]....
        /*0188*/ 	.word	0xffffffff


	//   ....[10]....
        /*018c*/ 	.word	0xffffffff


	//   ....[11]....
        /*0190*/ 	.word	0xffffffff


	//   ....[12]....
        /*0194*/ 	.word	0xffffffff


	//   ....[13]....
        /*0198*/ 	.word	0xffffffff


	//   ....[14]....
        /*019c*/ 	.word	0xffffffff


	//   ....[15]....
        /*01a0*/ 	.word	0xffffffff


	//   ....[16]....
        /*01a4*/ 	.word	0xffffffff


	//   ....[17]....
        /*01a8*/ 	.word	0xffffffff


	//   ....[18]....
        /*01ac*/ 	.word	0xffffffff


	//   ....[19]....
        /*01b0*/ 	.word	0xffffffff


	//   ....[20]....
        /*01b4*/ 	.word	0xffffffff


	//   ....[21]....
        /*01b8*/ 	.word	0xffffffff


	//   ....[22]....
        /*01bc*/ 	.word	0xffffffff


	//   ....[23]....
        /*01c0*/ 	.word	0xffffffff


	//   ....[24]....
        /*01c4*/ 	.word	0xffffffff


	//   ....[25]....
        /*01c8*/ 	.word	0xffffffff


	//   ....[26]....
        /*01cc*/ 	.word	0xffffffff


	//   ....[27]....
        /*01d0*/ 	.word	0xffffffff


	//   ....[28]....
        /*01d4*/ 	.word	0xffffffff


	//   ....[29]....
        /*01d8*/ 	.word	0xffffffff


	//   ....[30]....
        /*01dc*/ 	.word	0xffffffff


	//   ....[31]....
        /*01e0*/ 	.word	0xffffffff


	//   ....[32]....
        /*01e4*/ 	.word	0xffffffff


	//   ....[33]....
        /*01e8*/ 	.word	0xffffffff


	//   ....[34]....
        /*01ec*/ 	.word	0xffffffff


	//   ....[35]....
        /*01f0*/ 	.word	0xffffffff


	//   ....[36]....
        /*01f4*/ 	.word	0xffffffff


	//   ....[37]....
        /*01f8*/ 	.word	0xffffffff


	//   ....[38]....
        /*01fc*/ 	.word	0xffffffff


	//   ....[39]....
        /*0200*/ 	.word	0x0500000f


	//   ....[40]....
        /*0204*/ 	.word	0x0500000f


	//   ....[41]....
        /*0208*/ 	.word	0x0500000f


	//   ....[42]....
        /*020c*/ 	.word	0x0500000f


	//   ....[43]....
        /*0210*/ 	.word	0x0500000f


	//   ....[44]....
        /*0214*/ 	.word	0x0500000f


	//   ....[45]....
        /*0218*/ 	.word	0x0500000f


	//   ....[46]....
        /*021c*/ 	.word	0x0500000f


	//   ....[47]....
        /*0220*/ 	.word	0x0500000f


	//   ....[48]....
        /*0224*/ 	.word	0x0500000f


	//   ....[49]....
        /*0228*/ 	.word	0x0500000f


	//   ....[50]....
        /*022c*/ 	.word	0x0500000f


	//   ....[51]....
        /*0230*/ 	.word	0x0500000f


	//   ....[52]....
        /*0234*/ 	.word	0x0500000f


	//   ....[53]....
        /*0238*/ 	.word	0x0500000f


	//   ....[54]....
        /*023c*/ 	.word	0x0500000f


	//   ....[55]....
        /*0240*/ 	.word	0x0500000f


	//   ....[56]....
        /*0244*/ 	.word	0x0500000f


	//   ....[57]....
        /*0248*/ 	.word	0x0500000f


	//   ....[58]....
        /*024c*/ 	.word	0x0500000f


	//   ....[59]....
        /*0250*/ 	.word	0x0500000f


	//   ....[60]....
        /*0254*/ 	.word	0x0500000f


	//   ....[61]....
        /*0258*/ 	.word	0x0500000f


	//   ....[62]....
        /*025c*/ 	.word	0x0500000f


	//   ....[63]....
        /*0260*/ 	.word	0x0500000f


	//   ....[64]....
        /*0264*/ 	.word	0x0500000f


	//   ....[65]....
        /*0268*/ 	.word	0x0500000f


	//   ....[66]....
        /*026c*/ 	.word	0x0500000f


	//   ....[67]....
        /*0270*/ 	.word	0x0500000f


	//   ....[68]....
        /*0274*/ 	.word	0x0500000f


	//   ....[69]....
        /*0278*/ 	.word	0x0500000f


	//   ....[70]....
        /*027c*/ 	.word	0x0500000f


	//   ....[71]....
        /*0280*/ 	.word	0x0500000f


	//   ....[72]....
        /*0284*/ 	.word	0x0500000f


	//   ....[73]....
        /*0288*/ 	.word	0x0500000f


	//   ....[74]....
        /*028c*/ 	.word	0x0500000f


	//   ....[75]....
        /*0290*/ 	.word	0x0500000f


	//   ....[76]....
        /*0294*/ 	.word	0x0500000f


	//   ....[77]....
        /*0298*/ 	.word	0x0500000f


	//   ....[78]....
        /*029c*/ 	.word	0x0500000f


	//   ....[79]....
        /*02a0*/ 	.word	0x0500000f


	//   ....[80]....
        /*02a4*/ 	.word	0x0500000f


	//   ....[81]....
        /*02a8*/ 	.word	0x0500000f


	//   ....[82]....
        /*02ac*/ 	.word	0x0500000f


	//   ....[83]....
        /*02b0*/ 	.word	0x0500000f


	//   ....[84]....
        /*02b4*/ 	.word	0x0500000f


	//   ....[85]....
        /*02b8*/ 	.word	0x0500000f


	//   ....[86]....
        /*02bc*/ 	.word	0x0500000f


	//   ....[87]....
        /*02c0*/ 	.word	0x0500000f


	//   ....[88]....
        /*02c4*/ 	.word	0x0500000f


	//   ....[89]....
        /*02c8*/ 	.word	0x0500000f


	//   ....[90]....
        /*02cc*/ 	.word	0x0500000f


	//----- nvinfo : EIATTR_COOP_GROUP_INSTR_OFFSETS
	.align		4
.L_20293:
        /*02d0*/ 	.byte	0x04, 0x28
        /*02d2*/ 	.short	(.L_20295 - .L_20294)


	//   ....[0]....
.L_20294:
        /*02d4*/ 	.word	0x00000b60


	//   ....[1]....
        /*02d8*/ 	.word	0x00000b80


	//   ....[2]....
        /*02dc*/ 	.word	0x00000ba0


	//   ....[3]....
        /*02e0*/ 	.word	0x00000bc0


	//   ....[4]....
        /*02e4*/ 	.word	0x00000cd0


	//   ....[5]....
        /*02e8*/ 	.word	0x00000cf0


	//   ....[6]....
        /*02ec*/ 	.word	0x00000d10


	//   ....[7]....
        /*02f0*/ 	.word	0x00001b60


	//   ....[8]....
        /*02f4*/ 	.word	0x00001b90


	//   ....[9]....
        /*02f8*/ 	.word	0x00001bb0


	//   ....[10]....
        /*02fc*/ 	.word	0x00001bd0


	//   ....[11]....
        /*0300*/ 	.word	0x00001bf0


	//   ....[12]....
        /*0304*/ 	.word	0x00001c40


	//   ....[13]....
        /*0308*/ 	.word	0x00001c60


	//   ....[14]....
        /*030c*/ 	.word	0x00001c80


	//   ....[15]....
        /*0310*/ 	.word	0x00002b20


	//   ....[16]....
        /*0314*/ 	.word	0x00002b60


	//   ....[17]....
        /*0318*/ 	.word	0x00002ba0


	//   ....[18]....
        /*031c*/ 	.word	0x00002be0


	//   ....[19]....
        /*0320*/ 	.word	0x00002c10


	//   ....[20]....
        /*0324*/ 	.word	0x00002c50


	//   ....[21]....
        /*0328*/ 	.word	0x00002c70


	//   ....[22]....
        /*032c*/ 	.word	0x00002cb0


	//   ....[23]....
        /*0330*/ 	.word	0x00002ce0


	//   ....[24]....
        /*0334*/ 	.word	0x00002d20


	//   ....[25]....
        /*0338*/ 	.word	0x00002d60


	//   ....[26]....
        /*033c*/ 	.word	0x00002da0


	//   ....[27]....
        /*0340*/ 	.word	0x00002dc0


	//   ....[28]....
        /*0344*/ 	.word	0x00002df0


	//   ....[29]....
        /*0348*/ 	.word	0x00002e10


	//   ....[30]....
        /*034c*/ 	.word	0x00002e30


	//   ....[31]....
        /*0350*/ 	.word	0x00002e60


	//   ....[32]....
        /*0354*/ 	.word	0x00002ea0


	//   ....[33]....
        /*0358*/ 	.word	0x00002f30


	//   ....[34]....
        /*035c*/ 	.word	0x00002f60


	//   ....[35]....
        /*0360*/ 	.word	0x00002f80


	//   ....[36]....
        /*0364*/ 	.word	0x00002fa0


	//   ....[37]....
        /*0368*/ 	.word	0x00002fc0


	//   ....[38]....
        /*036c*/ 	.word	0x00002fd0


	//   ....[39]....
        /*0370*/ 	.word	0x00003f20


	//   ....[40]....
        /*0374*/ 	.word	0x00003f80


	//   ....[41]....
        /*0378*/ 	.word	0x00003fe0


	//   ....[42]....
        /*037c*/ 	.word	0x00004040


	//   ....[43]....
        /*0380*/ 	.word	0x000040c0


	//   ....[44]....
        /*0384*/ 	.word	0x00004130


	//   ....[45]....
        /*0388*/ 	.word	0x00004190


	//   ....[46]....
        /*038c*/ 	.word	0x00004210


	//   ....[47]....
        /*0390*/ 	.word	0x00004270


	//   ....[48]....
        /*0394*/ 	.word	0x000042f0


	//   ....[49]....
        /*0398*/ 	.word	0x00004350


	//   ....[50]....
        /*039c*/ 	.word	0x000043d0


	//   ....[51]....
        /*03a0*/ 	.word	0x00004430


	//   ....[52]....
        /*03a4*/ 	.word	0x000044b0


	//   ....[53]....
        /*03a8*/ 	.word	0x00004510


	//   ....[54]....
        /*03ac*/ 	.word	0x00004590


	//   ....[55]....
        /*03b0*/ 	.word	0x000045f0


	//   ....[56]....
        /*03b4*/ 	.word	0x00004670


	//   ....[57]....
        /*03b8*/ 	.word	0x000046d0


	//   ....[58]....
        /*03bc*/ 	.word	0x00004750


	//   ....[59]....
        /*03c0*/ 	.word	0x000047b0


	//   ....[60]....
        /*03c4*/ 	.word	0x00004830


	//   ....[61]....
        /*03c8*/ 	.word	0x00004890


	//   ....[62]....
        /*03cc*/ 	.word	0x00004910


	//   ....[63]....
        /*03d0*/ 	.word	0x00004970


	//   ....[64]....
        /*03d4*/ 	.word	0x000049f0


	//   ....[65]....
        /*03d8*/ 	.word	0x00004a50


	//   ....[66]....
        /*03dc*/ 	.word	0x00004ad0


	//   ....[67]....
        /*03e0*/ 	.word	0x00004b30


	//   ....[68]....
        /*03e4*/ 	.word	0x00004bb0


	//   ....[69]....
        /*03e8*/ 	.word	0x00004c10


	//   ....[70]....
        /*03ec*/ 	.word	0x00004c80


	//   ....[71]....
        /*03f0*/ 	.word	0x00004ce0


	//   ....[72]....
        /*03f4*/ 	.word	0x00004d50


	//   ....[73]....
        /*03f8*/ 	.word	0x00004db0


	//   ....[74]....
        /*03fc*/ 	.word	0x00004e30


	//   ....[75]....
        /*0400*/ 	.word	0x00004e90


	//   ....[76]....
        /*0404*/ 	.word	0x00004f10


	//   ....[77]....
        /*0408*/ 	.word	0x00004f70


	//   ....[78]....
        /*040c*/ 	.word	0x00004ff0


	//   ....[79]....
        /*0410*/ 	.word	0x00005050


	//   ....[80]....
        /*0414*/ 	.word	0x000050d0


	//   ....[81]....
        /*0418*/ 	.word	0x00005130


	//   ....[82]....
        /*041c*/ 	.word	0x000051b0


	//   ....[83]....
        /*0420*/ 	.word	0x00005210


	//   ....[84]....
        /*0424*/ 	.word	0x00005290


	//   ....[85]....
        /*0428*/ 	.word	0x000052f0


	//   ....[86]....
        /*042c*/ 	.word	0x00005370


	//   ....[87]....
        /*0430*/ 	.word	0x000053d0


	//   ....[88]....
        /*0434*/ 	.word	0x00005430


	//   ....[89]....
        /*0438*/ 	.word	0x000054a0


	//   ....[90]....
        /*043c*/ 	.word	0x00005510


	//----- nvinfo : EIATTR_VRC_CTA_INIT_COUNT
	.align		4
.L_20295:
        /*0440*/ 	.byte	0x02, 0x4a
	.zero		1
	.zero		1


	//----- nvinfo : EIATTR_SYSCALL_OFFSETS
	.align		4
        /*0444*/ 	.byte	0x04, 0x46
        /*0446*/ 	.short	(.L_20297 - .L_20296)


	//   ....[0]....
.L_20296:
        /*0448*/ 	.word	0x00002a40


	//   ....[1]....
        /*044c*/ 	.word	0x00003ec0


	//----- nvinfo : EIATTR_EXIT_INSTR_OFFSETS
	.align		4
.L_20297:
        /*0450*/ 	.byte	0x04, 0x1c
        /*0452*/ 	.short	(.L_20299 - .L_20298)


	//   ....[0]....
.L_20298:
        /*0454*/ 	.word	0x00003b50


	//   ....[1]....
        /*0458*/ 	.word	0x00003b90


	//   ....[2]....
        /*045c*/ 	.word	0x00003dc0


	//   ....[3]....
        /*0460*/ 	.word	0x00003ed0


	//----- nvinfo : EIATTR_CRS_STACK_SIZE
	.align		4
.L_20299:
        /*0464*/ 	.byte	0x04, 0x1e
        /*0466*/ 	.short	(.L_20301 - .L_20300)
.L_20300:
        /*0468*/ 	.word	0x00000000


	//----- nvinfo : EIATTR_CBANK_PARAM_SIZE
	.align		4
.L_20301:
        /*046c*/ 	.byte	0x03, 0x19
        /*046e*/ 	.short	0x007c


	//----- nvinfo : EIATTR_PARAM_CBANK
	.align		4
        /*0470*/ 	.byte	0x04, 0x0a
        /*0472*/ 	.short	(.L_20303 - .L_20302)
	.align		4
.L_20302:
        /*0474*/ 	.word	index@(.nv.constant0._ZN4vllm25paged_attention_v1_kernelIfhLi192ELi16ELi128ELNS_18Fp8KVCacheDataTypeE1ELb1EEEvPT_PKS2_PKT0_S8_ifPKiSA_iPKfiiiSC_SC_iiiii)
        /*0478*/ 	.short	0x0380
        /*047a*/ 	.short	0x007c


	//----- nvinfo : EIATTR_SW_WAR
	.align		4
.L_20303:
        /*047c*/ 	.byte	0x04, 0x36
        /*047e*/ 	.short	(.L_20305 - .L_20304)
.L_20304:
        /*0480*/ 	.word	0x00000008
.L_20305:


//--------------------- .nv.info._ZN4vllm25paged_attention_v1_kernelIfhLi128ELi16ELi128ELNS_18Fp8KVCacheDataTypeE1ELb1EEEvPT_PKS2_PKT0_S8_ifPKiSA_iPKfiiiSC_SC_iiiii --------------------------
	.section	.nv.info._ZN4vllm25paged_attention_v1_kernelIfhLi128ELi16ELi128ELNS_18Fp8KVCacheDataTypeE1ELb1EEEvPT_PKS2_PKT0_S8_ifPKiSA_iPKfiiiSC_SC_iiiii,"",@"SHT_CUDA_INFO"
	.sectionflags	@""
	.align	4


	//----- nvinfo : EIATTR_CUDA_API_VERSION
	.align		4
        /*0000*/ 	.byte	0x04, 0x37
        /*0002*/ 	.short	(.L_20307 - .L_20306)
.L_20306:
        /*0004*/ 	.word	0x00000082


	//----- nvinfo : EIATTR_KPARAM_INFO
	.align		4
.L_20307:
        /*0008*/ 	.byte	0x04, 0x17
        /*000a*/ 	.short	(.L_20309 - .L_20308)
.L_20308:
        /*000c*/ 	.word	0x00000000
        /*0010*/ 	.short	0x0013
        /*0012*/ 	.short	0x0078
        /*0014*/ 	.byte	0x00, 0xf0, 0x11, 0x00


	//----- nvinfo : EIATTR_KPARAM_INFO
	.align		4
.L_20309:
        /*0018*/ 	.byte	0x04, 0x17
        /*001a*/ 	.short	(.L_20311 - .L_20310)
.L_20310:
        /*001c*/ 	.word	0x00000000
        /*0020*/ 	.short	0x0012
        /*0022*/ 	.short	0x0074
        /*0024*/ 	.byte	0x00, 0xf0, 0x11, 0x00


	//----- nvinfo : EIATTR_KPARAM_INFO
	.align		4
.L_20311:
        /*0028*/ 	.byte	0x04, 0x17
        /*002a*/ 	.short	(.L_20313 - .L_20312)
.L_20312:
        /*002c*/ 	.word	0x00000000
        /*0030*/ 	.short	0x0011
        /*0032*/ 	.short	0x0070
        /*0034*/ 	.byte	0x00, 0xf0, 0x11, 0x00


	//----- nvinfo : EIATTR_KPARAM_INFO
	.align		4
.L_20313:
        /*0038*/ 	.byte	0x04, 0x17
        /*003a*/ 	.short	(.L_20315 - .L_20314)
.L_20314:
        /*003c*/ 	.word	0x00000000
        /*0040*/ 	.short	0x0010
        /*0042*/ 	.short	0x006c
        /*0044*/ 	.byte	0x00, 0xf0, 0x11, 0x00


	//----- nvinfo : EIATTR_KPARAM_INFO
	.align		4
.L_20315:
        /*0048*/ 	.byte	0x04, 0x17
        /*004a*/ 	.short	(.L_20317 - .L_20316)
.L_20316:
        /*004c*/ 	.word	0x00000000
        /*0050*/ 	.short	0x000f
        /*0052*/ 	.short	0x0068
        /*0054*/ 	.byte	0x00, 0xf0, 0x11, 0x00


	//----- nvinfo : EIATTR_KPARAM_INFO
	.align		4
.L_20317:
        /*0058*/ 	.byte	0x04, 0x17
        /*005a*/ 	.short	(.L_20319 - .L_20318)
.L_20318:
        /*005c*/ 	.word	0x00000000
        /*0060*/ 	.short	0x000e
        /*0062*/ 	.short	0x0060
        /*0064*/ 	.byte	0x00, 0xf5, 0x21, 0x00


	//----- nvinfo : EIATTR_KPARAM_INFO
	.align		4
.L_20319:
        /*0068*/ 	.byte	0x04, 0x17
        /*006a*/ 	.short	(.L_20321 - .L_20320)
.L_20320:
        /*006c*/ 	.word	0x00000000
        /*0070*/ 	.short	0x000d
        /*0072*/ 	.short	0x0058
        /*0074*/ 	.byte	0x00, 0xf5, 0x21, 0x00


	//----- nvinfo : EIATTR_KPARAM_INFO
	.align		4
.L_20321:
        /*0078*/ 	.byte	0x04, 0x17
        /*007a*/ 	.short	(.L_20323 - .L_20322)
.L_20322:
        /*007c*/ 	.word	0x00000000
        /*0080*/ 	.short	0x000c
        /*0082*/ 	.short	0x0050
        /*0084*/ 	.byte	0x00, 0xf0, 0x11, 0x00


	//----- nvinfo : EIATTR_KPARAM_INFO
	.align		4
.L_20323:
        /*0088*/ 	.byte	0x04, 0x17
        /*008a*/ 	.short	(.L_20325 - .L_20324)
.L_20324:
        /*008c*/ 	.word	0x00000000
        /*0090*/ 	.short	0x000b
        /*0092*/ 	.short	0x004c
        /*0094*/ 	.byte	0x00, 0xf0, 0x11, 0x00


	//----- nvinfo : EIATTR_KPARAM_INFO
	.align		4
.L_20325:
        /*0098*/ 	.byte	0x04, 0x17
        /*009a*/ 	.short	(.L_20327 - .L_20326)
.L_20326:
        /*009c*/ 	.word	0x00000000
        /*00a0*/ 	.short	0x000a
        /*00a2*/ 	.short	0x0048
        /*00a4*/ 	.byte	0x00, 0xf0, 0x11, 0x00


	//----- nvinfo : EIATTR_KPARAM_INFO
	.align		4
.L_20327:
        /*00a8*/ 	.byte	0x04, 0x17
        /*00aa*/ 	.short	(.L_20329 - .L_20328)
.L_20328:
        /*00ac*/ 	.word	0x00000000
        /*00b0*/ 	.short	0x0009
        /*00b2*/ 	.short	0x0040
        /*00b4*/ 	.byte	0x00, 0xf5, 0x21, 0x00


	//----- nvinfo : EIATTR_KPARAM_INFO
	.align		4
.L_20329:
        /*00b8*/ 	.byte	0x04, 0x17
        /*00ba*/ 	.short	(.L_20331 - .L_20330)
.L_20330:
        /*00bc*/ 	.word	0x00000000
        /*00c0*/ 	.short	0x0008
        /*00c2*/ 	.short	0x0038
        /*00c4*/ 	.byte	0x00, 0xf0, 0x11, 0x00


	//----- nvinfo : EIATTR_KPARAM_INFO
	.align		4
.L_20331:
        /*00c8*/ 	.byte	0x04, 0x17
        /*00ca*/ 	.short	(.L_20333 - .L_20332)
.L_20332:
        /*00cc*/ 	.word	0x00000000
        /*00d0*/ 	.short	0x0007
        /*00d2*/ 	.short	0x0030
        /*00d4*/ 	.byte	0x00, 0xf5, 0x21, 0x00


	//----- nvinfo : EIATTR_KPARAM_INFO
	.align		4
.L_20333:
        /*00d8*/ 	.byte	0x04, 0x17
        /*00da*/ 	.short	(.L_20335 - .L_20334)
.L_20334:
        /*00dc*/ 	.word	0x00000000
        /*00e0*/ 	.short	0x0006
        /*00e2*/ 	.short	0x0028
        /*00e4*/ 	.byte	0x00, 0xf5, 0x21, 0x00


	//----- nvinfo : EIATTR_KPARAM_INFO
	.align		4
.L_20335:
        /*00e8*/ 	.byte	0x04, 0x17
        /*00ea*/ 	.short	(.L_20337 - .L_20336)
.L_20336:
        /*00ec*/ 	.word	0x00000000
        /*00f0*/ 	.short	0x0005
        /*00f2*/ 	.short	0x0024
        /*00f4*/ 	.byte	0x00, 0xf0, 0x11, 0x00


	//----- nvinfo : EIATTR_KPARAM_INFO
	.align		4
.L_20337:
        /*00f8*/ 	.byte	0x04, 0x17
        /*00fa*/ 	.short	(.L_20339 - .L_20338)
.L_20338:
        /*00fc*/ 	.word	0x00000000
        /*0100*/ 	.short	0x0004
        /*0102*/ 	.short	0x0020
        /*0104*/ 	.byte	0x00, 0xf0, 0x11, 0x00


	//----- nvinfo : EIATTR_KPARAM_INFO
	.align		4
.L_20339:
        /*0108*/ 	.byte	0x04, 0x17
        /*010a*/ 	.short	(.L_20341 - .L_20340)
.L_20340:
        /*010c*/ 	.word	0x00000000
        /*0110*/ 	.short	0x0003
        /*0112*/ 	.short	0x0018
        /*0114*/ 	.byte	0x00, 0xf5, 0x21, 0x00


	//----- nvinfo : EIATTR_KPARAM_INFO
	.align		4
.L_20341:
        /*0118*/ 	.byte	0x04, 0x17
        /*011a*/ 	.short	(.L_20343 - .L_20342)
.L_20342:
        /*011c*/ 	.word	0x00000000
        /*0120*/ 	.short	0x0002
        /*0122*/ 	.short	0x0010
        /*0124*/ 	.byte	0x00, 0xf5, 0x21, 0x00


	//----- nvinfo : EIATTR_KPARAM_INFO
	.align		4
.L_20343:
        /*0128*/ 	.byte	0x04, 0x17
        /*012a*/ 	.short	(.L_20345 - .L_20344)
.L_20344:
        /*012c*/ 	.word	0x00000000
        /*0130*/ 	.short	0x0001
        /*0132*/ 	.short	0x0008
        /*0134*/ 	.byte	0x00, 0xf5, 0x21, 0x00


	//----- nvinfo : EIATTR_KPARAM_INFO
	.align		4
.L_20345:
        /*0138*/ 	.byte	0x04, 0x17
        /*013a*/ 	.short	(.L_20347 - .L_20346)
.L_20346:
        /*013c*/ 	.word	0x00000000
        /*0140*/ 	.short	0x0000
        /*0142*/ 	.short	0x0000
        /*0144*/ 	.byte	0x00, 0xf5, 0x21, 0x00


	//----- nvinfo : EIATTR_SPARSE_MMA_MASK
	.align		4
.L_20347:
        /*0148*/ 	.byte	0x03, 0x50
        /*014a*/ 	.short	0x0000


	//----- nvinfo : EIATTR_MAXREG_COUNT
	.align		4
        /*014c*/ 	.byte	0x03, 0x1b
        /*014e*/ 	.short	0x00ff


	//----- nvinfo : EIATTR_NUM_BARRIERS
	.align		4
        /*0150*/ 	.byte	0x02, 0x4c
        /*0152*/ 	.byte	0x01
	.zero		1


	//----- nvinfo : EIATTR_EXTERNS
	.align		4
        /*0154*/ 	.byte	0x04, 0x0f
        /*0156*/ 	.short	(.L_20349 - .L_20348)


	//   ....[0]....
	.align		4
.L_20348:
        /*0158*/ 	.word	index@(__assertfail)


	//----- nvinfo : EIATTR_MERCURY_ISA_VERSION
	.align		4
.L_20349:
        /*015c*/ 	.byte	0x03, 0x5f
        /*015e*/ 	.short	0x0101


	//----- nvinfo : EIATTR_COOP_GROUP_MASK_REGIDS
	.align		4
        /*0160*/ 	.byte	0x04, 0x29
        /*0162*/ 	.short	(.L_20351 - .L_20350)


	//   ....[0]....
.L_20350:
        /*0164*/ 	.word	0xffffffff


	//   ....[1]....
        /*0168*/ 	.word	0xffffffff


	//   ....[2]....
        /*016c*/ 	.word	0xffffffff


	//   ....[3]....
        /*0170*/ 	.word	0xffffffff


	//   ....[4]....
        /*0174*/ 	.word	0xffffffff


	//   ....[5]....
        /*0178*/ 	.word	0xffffffff


	//   ....[6]....
        /*017c*/ 	.word	0xffffffff


	//   ....[7]....
        /*0180*/ 	.word	0xffffffff


	//   ....[8]....
        /*0184*/ 	.word	0xffffffff


	//   ....[9]....
        /*0188*/ 	.word	0xffffffff


	//   ....[10]....
        /*018c*/ 	.word	0xffffffff


	//   ....[11]....
        /*0190*/ 	.word	0xffffffff


	//   ....[12]....
        /*0194*/ 	.word	0xffffffff


	//   ....[13]....
        /*0198*/ 	.word	0xffffffff


	//   ....[14]....
        /*019c*/ 	.word	0xffffffff


	//   ....[15]....
        /*01a0*/ 	.word	0xffffffff


	//   ....[16]....
        /*01a4*/ 	.word	0xffffffff


	//   ....[17]....
        /*01a8*/ 	.word	0xffffffff


	//   ....[18]....
        /*01ac*/ 	.word	0xffffffff


	//   ....[19]....
        /*01b0*/ 	.word	0xffffffff


	//   ....[20]....
        /*01b4*/ 	.word	0xffffffff


	//   ....[21]....
        /*01b8*/ 	.word	0xffffffff


	//   ....[22]....
        /*01bc*/ 	.word	0xffffffff


	//   ....[23]....
        /*01c0*/ 	.word	0xffffffff


	//   ....[24]....
        /*01c4*/ 	.word	0xffffffff


	//   ....[25]....
        /*01c8*/ 	.word	0xffffffff


	//   ....[26]....
        /*01cc*/ 	.word	0xffffffff


	//   ....[27]....
        /*01d0*/ 	.word	0xffffffff


	//   ....[28]....
        /*01d4*/ 	.word	0xffffffff


	//   ....[29]....
        /*01d8*/ 	.word	0xffffffff


	//   ....[30]....
        /*01dc*/ 	.word	0xffffffff


	//   ....[31]....
        /*01e0*/ 	.word	0x0500000f


	//   ....[32]....
        /*01e4*/ 	.word	0x0500000f


	//   ....[33]....
        /*01e8*/ 	.word	0x0500000f


	//   ....[34]....
        /*01ec*/ 	.word	0x0500000f


	//   ....[35]....
        /*01f0*/ 	.word	0x0500000f


	//   ....[36]....
        /*01f4*/ 	.word	0x0500000f


	//   ....[37]....
        /*01f8*/ 	.word	0x0500000f


	//   ....[38]....
        /*01fc*/ 	.word	0x0500000f


	//   ....[39]....
        /*0200*/ 	.word	0x0500000f


	//   ....[40]....
        /*0204*/ 	.word	0x0500000f


	//   ....[41]....
        /*0208*/ 	.word	0x0500000f


	//   ....[42]....
        /*020c*/ 	.word	0x0500000f


	//   ....[43]....
        /*0210*/ 	.word	0x0500000f


	//   ....[44]....
        /*0214*/ 	.word	0x0500000f


	//   ....[45]....
        /*0218*/ 	.word	0x0500000f


	//   ....[46]....
        /*021c*/ 	.word	0x0500000f


	//   ....[47]....
        /*0220*/ 	.word	0x0500000f


	//   ....[48]....
        /*0224*/ 	.word	0x0500000f


	//   ....[49]....
        /*0228*/ 	.word	0x0500000f


	//   ....[50]....
        /*022c*/ 	.word	0x0500000f


	//   ....[51]....
        /*0230*/ 	.word	0x0500000f


	//   ....[52]....
        /*0234*/ 	.word	0x0500000f


	//   ....[53]....
        /*0238*/ 	.word	0x0500000f


	//   ....[54]....
        /*023c*/ 	.word	0x0500000f


	//   ....[55]....
        /*0240*/ 	.word	0x0500000f


	//   ....[56]....
        /*0244*/ 	.word	0x0500000f


	//   ....[57]....
        /*0248*/ 	.word	0x0500000f


	//   ....[58]....
        /*024c*/ 	.word	0x0500000f


	//   ....[59]....
        /*0250*/ 	.word	0x0500000f


	//   ....[60]....
        /*0254*/ 	.word	0x0500000f


	//   ....[61]....
        /*0258*/ 	.word	0x0500000f


	//   ....[62]....
        /*025c*/ 	.word	0x0500000f


	//   ....[63]....
        /*0260*/ 	.word	0x0500000f


	//   ....[64]....
        /*0264*/ 	.word	0x0500000f


	//   ....[65]....
        /*0268*/ 	.word	0x0500000f


	//   ....[66]....
        /*026c*/ 	.word	0x0500000f


	//----- nvinfo : EIATTR_COOP_GROUP_INSTR_OFFSETS
	.align		4
.L_20351:
        /*0270*/ 	.byte	0x04, 0x28
        /*0272*/ 	.short	(.L_20353 - .L_20352)


	//   ....[0]....
.L_20352:
        /*0274*/ 	.word	0x00000ac0


	//   ....[1]....
        /*0278*/ 	.word	0x00000ae0


	//   ....[2]....
        /*027c*/ 	.word	0x00000b00


	//   ....[3]....
        /*0280*/ 	.word	0x00000b20


	//   ....[4]....
        /*0284*/ 	.word	0x00000c30


	//   ....[5]....
        /*0288*/ 	.word	0x00000c50


	//   ....[6]....
        /*028c*/ 	.word	0x00000c70


	//   ....[7]....
        /*0290*/ 	.word	0x00001aa0


	//   ....[8]....
        /*0294*/ 	.word	0x00001ad0


	//   ....[9]....
        /*0298*/ 	.word	0x00001af0


	//   ....[10]....
        /*029c*/ 	.word	0x00001b10


	//   ....[11]....
        /*02a0*/ 	.word	0x00001b30


	//   ....[12]....
        /*02a4*/ 	.word	0x00001b80


	//   ....[13]....
        /*02a8*/ 	.word	0x00001ba0


	//   ....[14]....
        /*02ac*/ 	.word	0x00001bc0


	//   ....[15]....
        /*02b0*/ 	.word	0x00002a60


	//   ....[16]....
        /*02b4*/ 	.word	0x00002aa0


	//   ....[17]....
        /*02b8*/ 	.word	0x00002ae0


	//   ....[18]....
        /*02bc*/ 	.word	0x00002b00


	//   ....[19]....
        /*02c0*/ 	.word	0x00002b10


	//   ....[20]....
        /*02c4*/ 	.word	0x00002b20


	//   ....[21]....
        /*02c8*/ 	.word	0x00002b30


	//   ....[22]....
        /*02cc*/ 	.word	0x00002b80


	//   ....[23]....
        /*02d0*/ 	.word	0x00002bb0


	//   ....[24]....
        /*02d4*/ 	.word	0x00002be0


	//   ....[25]....
        /*02d8*/ 	.word	0x00002c10


	//   ....[26]....
        /*02dc*/ 	.word	0x00002c90


	//   ....[27]....
        /*02e0*/ 	.word	0x00002cb0


	//   ....[28]....
        /*02e4*/ 	.word	0x00002cd0


	//   ....[29]....
        /*02e8*/ 	.word	0x00002cf0


	//   ....[30]....
        /*02ec*/ 	.word	0x00002d10


	//   ....[31]....
        /*02f0*/ 	.word	0x00003920


	//   ....[32]....
        /*02f4*/ 	.word	0x00003980


	//   ....[33]....
        /*02f8*/ 	.word	0x000039e0


	//   ....[34]....
        /*02fc*/ 	.word	0x00003a40


	//   ....[35]....
        /*0300*/ 	.word	0x00003ac0


	//   ....[36]....
        /*0304*/ 	.word	0x00003b20


	//   ....[37]....
        /*0308*/ 	.word	0x00003b80


	//   ....[38]....
        /*030c*/ 	.word	0x00003c00


	//   ....[39]....
        /*0310*/ 	.word	0x00003c60


	//   ....[40]....
        /*0314*/ 	.word	0x00003ce0


	//   ....[41]....
        /*0318*/ 	.word	0x00003d40


	//   ....[42]....
        /*031c*/ 	.word	0x00003dc0


	//   ....[43]....
        /*0320*/ 	.word	0x00003e20


	//   ....[44]....
        /*0324*/ 	.word	0x00003ea0


	//   ....[45]....
        /*0328*/ 	.word	0x00003f00


	//   ....[46]....
        /*032c*/ 	.word	0x00003f80


	//   ....[47]....
        /*0330*/ 	.word	0x00003fe0


	//   ....[48]....
        /*0334*/ 	.word	0x00004060


	//   ....[49]....
        /*0338*/ 	.word	0x000040c0


	//   ....[50]....
        /*033c*/ 	.word	0x00004130


	//   ....[51]....
        /*0340*/ 	.word	0x00004190


	//   ....[52]....
        /*0344*/ 	.word	0x00004210


	//   ....[53]....
        /*0348*/ 	.word	0x00004270


	//   ....[54]....
        /*034c*/ 	.word	0x000042e0


	//   ....[55]....
        /*0350*/ 	.word	0x00004340


	//   ....[56]....
        /*0354*/ 	.word	0x000043b0


	//   ....[57]....
        /*0358*/ 	.word	0x00004410


	//   ....[58]....
        /*035c*/ 	.word	0x00004490


	//   ....[59]....
        /*0360*/ 	.word	0x000044f0


	//   ....[60]....
        /*0364*/ 	.word	0x00004560


	//   ....[61]....
        /*0368*/ 	.word	0x000045c0


	//   ....[62]....
        /*036c*/ 	.word	0x00004630


	//   ....[63]....
        /*0370*/ 	.word	0x00004690


	//   ....[64]....
        /*0374*/ 	.word	0x00004710


	//   ....[65]....
        /*0378*/ 	.word	0x00004770


	//   ....[66]....
        /*037c*/ 	.word	0x000047f0


	//----- nvinfo : EIATTR_VRC_CTA_INIT_COUNT
	.align		4
.L_20353:
        /*0380*/ 	.byte	0x02, 0x4a
	.zero		1
	.zero		1


	//----- nvinfo : EIATTR_SYSCALL_OFFSETS
	.align		4
        /*0384*/ 	.byte	0x04, 0x46
        /*0386*/ 	.short	(.L_20355 - .L_20354)


	//   ....[0]....
.L_20354:
        /*0388*/ 	.word	0x00002960


	//   ....[1]....
        /*038c*/ 	.word	0x000038c0


	//----- nvinfo : EIATTR_EXIT_INSTR_OFFSETS
	.align		4
.L_20355:
        /*0390*/ 	.byte	0x04, 0x1c
        /*0392*/ 	.short	(.L_20357 - .L_20356)


	//   ....[0]....
.L_20356:
        /*0394*/ 	.word	0x000035e0


	//   ....[1]....
        /*0398*/ 	.word	0x00003620


	//   ....[2]....
        /*039c*/ 	.word	0x000037c0


	//   ....[3]....
        /*03a0*/ 	.word	0x000038d0


	//----- nvinfo : EIATTR_CRS_STACK_SIZE
	.align		4
.L_20357:
        /*03a4*/ 	.byte	0x04, 0x1e
        /*03a6*/ 	.short	(.L_20359 - .L_20358)
.L_20358:
        /*03a8*/ 	.word	0x00000000


	//----- nvinfo : EIATTR_CBANK_PARAM_SIZE
	.align		4
.L_20359:
        /*03ac*/ 	.byte	0x03, 0x19
        /*03ae*/ 	.short	0x007c


	//----- nvinfo : EIATTR_PARAM_CBANK
	.align		4
        /*03b0*/ 	.byte	0x04, 0x0a
        /*03b2*/ 	.short	(.L_20361 - .L_20360)
	.align		4
.L_20360:
        /*03b4*/ 	.word	index@(.nv.constant0._ZN4vllm25paged_attention_v1_kernelIfhLi128ELi16ELi128ELNS_18Fp8KVCacheDataTypeE1ELb1EEEvPT_PKS2_PKT0_S8_ifPKiSA_iPKfiiiSC_SC_iiiii)
        /*03b8*/ 	.short	0x0380
        /*03ba*/ 	.short	0x007c


	//----- nvinfo : EIATTR_SW_WAR
	.align		4
.L_20361:
        /*03bc*/ 	.byte	0x04, 0x36
        /*03be*/ 	.short	(.L_20363 - .L_20362)
.L_20362:
        /*03c0*/ 	.word	0x00000008
.L_20363:


//--------------------- .nv.info._ZN4vllm25paged_attention_v1_kernelIfhLi120ELi16ELi128ELNS_18Fp8KVCacheDataTypeE1ELb1EEEvPT_PKS2_PKT0_S8_ifPKiSA_iPKfiiiSC_SC_iiiii --------------------------
	.section	.nv.info._ZN4vllm25paged_attention_v1_kernelIfhLi120ELi16ELi128ELNS_18Fp8KVCacheDataTypeE1ELb1EEEvPT_PKS2_PKT0_S8_ifPKiSA_iPKfiiiSC_SC_iiiii,"",@"SHT_CUDA_INFO"
	.sectionflags	@""
	.align	4


	//----- nvinfo : EIATTR_CUDA_API_VERSION
	.align		4
        /*0000*/ 	.byte	0x04, 0x37
        /*0002*/ 	.short	(.L_20365 - .L_20364)
.L_20364:
        /*0004*/ 	.word	0x00000082


	//----- nvinfo : EIATTR_KPARAM_INFO
	.align		4
.L_20365:
        /*0008*/ 	.byte	0x04, 0x17
        /*000a*/ 	.short	(.L_20367 - .L_20366)
.L_20366:
        /*000c*/ 	.word	0x00000000
        /*0010*/ 	.short	0x0013
        /*0012*/ 	.short	0x0078
        /*0014*/ 	.byte	0x00, 0xf0, 0x11, 0x00


	//----- nvinfo : EIATTR_KPARAM_INFO
	.align		4
.L_20367:
        /*0018*/ 	.byte	0x04, 0x17
        /*001a*/ 	.short	(.L_20369 - .L_20368)
.L_20368:
        /*001c*/ 	.word	0x00000000
        /*0020*/ 	.short	0x0012
        /*0022*/ 	.short	0x0074
        /*0024*/ 	.byte	0x00, 0xf0, 0x11, 0x00


	//----- nvinfo : EIATTR_KPARAM_INFO
	.align		4
.L_20369:
        /*0028*/ 	.byte	0x04, 0x17
        /*002a*/ 	.short	(.L_20371 - .L_20370)
.L_20370:
        /*002c*/ 	.word	0x00000000
        /*0030*/ 	.short	0x0011
        /*0032*/ 	.short	0x0070
        /*0034*/ 	.byte	0x00, 0xf0, 0x11, 0x00


	//----- nvinfo : EIATTR_KPARAM_INFO
	.align		4
.L_20371:
        /*0038*/ 	.byte	0x04, 0x17
        /*003a*/ 	.short	(.L_20373 - .L_20372)
.L_20372:
        /*003c*/ 	.word	0x00000000
        /*0040*/ 	.short	0x0010
        /*0042*/ 	.short	0x006c
        /*0044*/ 	.byte	0x00, 0xf0, 0x11, 0x00


	//----- nvinfo : EIATTR_KPARAM_INFO
	.align		4
.L_20373:
        /*0048*/ 	.byte	0x04, 0x17
        /*004a*/ 	.short	(.L_20375 - .L_20374)
.L_20374:
        /*004c*/ 	.word	0x00000000
        /*0050*/ 	.short	0x000f
        /*0052*/ 	.short	0x0068
        /*0054*/ 	.byte	0x00, 0xf0, 0x11, 0x00


	//----- nvinfo : EIATTR_KPARAM_INFO
	.align		4
.L_20375:
        /*0058*/ 	.byte	0x04, 0x17
        /*005a*/ 	.short	(.L_20377 - .L_20376)
.L_20376:
        /*005c*/ 	.word	0x00000000
        /*0060*/ 	.short	0x000e
        /*0062*/ 	.short	0x0060
        /*0064*/ 	.byte	0x00, 0xf5, 0x21, 0x00


	//----- nvinfo : EIATTR_KPARAM_INFO
	.align		4
.L_20377:
        /*0068*/ 	.byte	0x04, 0x17
        /*006a*/ 	.short	(.L_20379 - .L_20378)
.L_20378:
        /*006c*/ 	.word	0x00000000
        /*0070*/ 	.short	0x000d
        /*0072*/ 	.short	0x0058
        /*0074*/ 	.byte	0x00, 0xf5, 0x21, 0x00


	//----- nvinfo : EIATTR_KPARAM_INFO
	.align		4
.L_20379:
        /*0078*/ 	.byte	0x04, 0x17
        /*007a*/ 	.short	(.L_20381 - .L_20380)
.L_20380:
        /*007c*/ 	.word	0x00000000
        /*0080*/ 	.short	0x000c
        /*0082*/ 	.short	0x0050
        /*0084*/ 	.byte	0x00, 0xf0, 0x11, 0x00


	//----- nvinfo : EIATTR_KPARAM_INFO
	.align		4
.L_20381:
        /*0088*/ 	.byte	0x04, 0x17
        /*008a*/ 	.short	(.L_20383 - .L_20382)
.L_20382:
        /*008c*/ 	.word	0x00000000
        /*0090*/ 	.short	0x000b
        /*0092*/ 	.short	0x004c
        /*0094*/ 	.byte	0x00, 0xf0, 0x11, 0x00


	//----- nvinfo : EIATTR_KPARAM_INFO
	.align		4
.L_20383:
        /*0098*/ 	.byte	0x04, 0x17
        /*009a*/ 	.short	(.L_20385 - .L_20384)
.L_20384:
        /*009c*/ 	.word	0x00000000
        /*00a0*/ 	.short	0x000a
        /*00a2*/ 	.short	0x0048
        /*00a4*/ 	.byte	0x00, 0xf0, 0x11, 0x00


	//----- nvinfo : EIATTR_KPARAM_INFO
	.align		4
.L_20385:
        /*00a8*/ 	.byte	0x04, 0x17
        /*00aa*/ 	.short	(.L_20387 - .L_20386)
.L_20386:
        /*00ac*/ 	.word	0x00000000
        /*00b0*/ 	.short	0x0009
        /*00b2*/ 	.short	0x0040
        /*00b4*/ 	.byte	0x00, 0xf5, 0x21, 0x00


	//----- nvinfo : EIATTR_KPARAM_INFO
	.align		4
.L_20387:
        /*00b8*/ 	.byte	0x04, 0x17
        /*00ba*/ 	.short	(.L_20389 - .L_20388)
.L_20388:
        /*00bc*/ 	.word	0x00000000
        /*00c0*/ 	.short	0x0008
        /*00c2*/ 	.short	0x0038
        /*00c4*/ 	.byte	0x00, 0xf0, 0x11, 0x00


	//----- nvinfo : EIATTR_KPARAM_INFO
	.align		4
.L_20389:
        /*00c8*/ 	.byte	0x04, 0x17
        /*00ca*/ 	.short	(.L_20391 - .L_20390)
.L_20390:
        /*00cc*/ 	.word	0x00000000
        /*00d0*/ 	.short	0x0007
        /*00d2*/ 	.short	0x0030
        /*00d4*/ 	.byte	0x00, 0xf5, 0x21, 0x00


	//----- nvinfo : EIATTR_KPARAM_INFO
	.align		4
.L_20391:
        /*00d8*/ 	.byte	0x04, 0x17
        /*00da*/ 	.short	(.L_20393 - .L_20392)
.L_20392:
        /*00dc*/ 	.word	0x00000000
        /*00e0*/ 	.short	0x0006
        /*00e2*/ 	.short	0x0028
        /*00e4*/ 	.byte	0x00, 0xf5, 0x21, 0x00


	//----- nvinfo : EIATTR_KPARAM_INFO
	.align		4
.L_20393:
        /*00e8*/ 	.byte	0x04, 0x17
        /*00ea*/ 	.short	(.L_20395 - .L_20394)
.L_20394:
        /*00ec*/ 	.word	0x00000000
        /*00f0*/ 	.short	0x0005
        /*00f2*/ 	.short	0x0024
        /*00f4*/ 	.byte	0x00, 0xf0, 0x11, 0x00


	//----- nvinfo : EIATTR_KPARAM_INFO
	.align		4
.L_20395:
        /*00f8*/ 	.byte	0x04, 0x17
        /*00fa*/ 	.short	(.L_20397 - .L_20396)
.L_20396:
        /*00fc*/ 	.word	0x00000000
        /*0100*/ 	.short	0x0004
        /*0102*/ 	.short	0x0020
        /*0104*/ 	.byte	0x00, 0xf0, 0x11, 0x00


	//----- nvinfo : EIATTR_KPARAM_INFO
	.align		4
.L_20397:
        /*0108*/ 	.byte	0x04, 0x17
        /*010a*/ 	.short	(.L_20399 - .L_20398)
.L_20398:
        /*010c*/ 	.word	0x00000000
        /*0110*/ 	.short	0x0003
        /*0112*/ 	.short	0x0018
        /*0114*/ 	.byte	0x00, 0xf5, 0x21, 0x00


	//----- nvinfo : EIATTR_KPARAM_INFO
	.align		4
.L_20399:
        /*0118*/ 	.byte	0x04, 0x17
        /*011a*/ 	.short	(.L_20401 - .L_20400)
.L_20400:
        /*011c*/ 	.word	0x00000000
        /*0120*/ 	.short	0x0002
        /*0122*/ 	.short	0x0010
        /*0124*/ 	.byte	0x00, 0xf5, 0x21, 0x00


	//----- nvinfo : EIATTR_KPARAM_INFO
	.align		4
.L_20401:
        /*0128*/ 	.byte	0x04, 0x17
        /*012a*/ 	.short	(.L_20403 - .L_20402)
.L_20402:
        /*012c*/ 	.word	0x00000000
        /*0130*/ 	.short	0x0001
        /*0132*/ 	.short	0x0008
        /*0134*/ 	.byte	0x00, 0xf5, 0x21, 0x00


	//----- nvinfo : EIATTR_KPARAM_INFO
	.align		4
.L_20403:
        /*0138*/ 	.byte	0x04, 0x17
        /*013a*/ 	.short	(.L_20405 - .L_20404)
.L_20404:
        /*013c*/ 	.word	0x00000000
        /*0140*/ 	.short	0x0000
        /*0142*/ 	.short	0x0000
        /*0144*/ 	.byte	0x00, 0xf5, 0x21, 0x00


	//----- nvinfo : EIATTR_SPARSE_MMA_MASK
	.align		4
.L_20405:
        /*0148*/ 	.byte	0x03, 0x50
        /*014a*/ 	.short	0x0000


	//----- nvinfo : EIATTR_MAXREG_COUNT
	.align		4
        /*014c*/ 	.byte	0x03, 0x1b
        /*014e*/ 	.short	0x00ff


	//----- nvinfo : EIATTR_NUM_BARRIERS
	.align		4
        /*0150*/ 	.byte	0x02, 0x4c
        /*0152*/ 	.byte	0x01
	.zero		1


	//----- nvinfo : EIATTR_EXTERNS
	.align		4
        /*0154*/ 	.byte	0x04, 0x0f
        /*0156*/ 	.short	(.L_20407 - .L_20406)


	//   ....[0]....
	.align		4
.L_20406:
        /*0158*/ 	.word	index@(__assertfail)


	//----- nvinfo : EIATTR_MERCURY_ISA_VERSION
	.align		4
.L_20407:
        /*015c*/ 	.byte	0x03, 0x5f
        /*015e*/ 	.short	0x0101


	//----- nvinfo : EIATTR_COOP_GROUP_MASK_REGIDS
	.align		4
        /*0160*/ 	.byte	0x04, 0x29
        /*0162*/ 	.short	(.L_20409 - .L_20408)


	//   ....[0]....
.L_20408:
        /*0164*/ 	.word	0xffffffff


	//   ....[1]....
        /*0168*/ 	.word	0xffffffff


	//   ....[2]....
        /*016c*/ 	.word	0xffffffff


	//   ....[3]....
        /*0170*/ 	.word	0xffffffff


	//   ....[4]....
        /*0174*/ 	.word	0xffffffff


	//   ....[5]....
        /*0178*/ 	.word	0xffffffff


	//   ....[6]....
        /*017c*/ 	.word	0xffffffff


	//   ....[7]....
        /*0180*/ 	.word	0xffffffff


	//   ....[8]....
        /*0184*/ 	.word	0xffffffff


	//   ....[9]....
        /*0188*/ 	.word	0xffffffff


	//   ....[10]....
        /*018c*/ 	.word	0xffffffff


	//   ....[11]....
        /*0190*/ 	.word	0xffffffff


	//   ....[12]....
        /*0194*/ 	.word	0xffffffff


	//   ....[13]....
        /*0198*/ 	.word	0xffffffff


	//   ....[14]....
        /*019c*/ 	.word	0xffffffff


	//   ....[15]....
        /*01a0*/ 	.word	0xffffffff


	//   ....[16]....
        /*01a4*/ 	.word	0xffffffff


	//   ....[17]....
        /*01a8*/ 	.word	0xffffffff


	//   ....[18]....
        /*01ac*/ 	.word	0xffffffff


	//   ....[19]....
        /*01b0*/ 	.word	0xffffffff


	//   ....[20]....
        /*01b4*/ 	.word	0xffffffff


	//   ....[21]....
        /*01b8*/ 	.word	0xffffffff


	//   ....[22]....
        /*01bc*/ 	.word	0xffffffff


	//   ....[23]....
        /*01c0*/ 	.word	0xffffffff


	//   ....[24]....
        /*01c4*/ 	.word	0xffffffff


	//   ....[25]....
        /*01c8*/ 	.word	0xffffffff


	//   ....[26]....
        /*01cc*/ 	.word	0xffffffff


	//   ....[27]....
        /*01d0*/ 	.word	0xffffffff


	//   ....[28]....
        /*01d4*/ 	.word	0xffffffff


	//   ....[29]....
        /*01d8*/ 	.word	0xffffffff


	//   ....[30]....
        /*01dc*/ 	.word	0x0500000f


	//   ....[31]....
        /*01e0*/ 	.word	0x0500000f


	//   ....[32]....
        /*01e4*/ 	.word	0x0500000f


	//   ....[33]....
        /*01e8*/ 	.word	0x0500000f


	//   ....[34]....
        /*01ec*/ 	.word	0x0500000f


	//   ....[35]....
        /*01f0*/ 	.word	0x0500000f


	//   ....[36]....
        /*01f4*/ 	.word	0x0500000f


	//   ....[37]....
        /*01f8*/ 	.word	0x0500000f


	//   ....[38]....
        /*01fc*/ 	.word	0x0500000f


	//   ....[39]....
        /*0200*/ 	.word	0x0500000f


	//   ....[40]....
        /*0204*/ 	.word	0x0500000f


	//   ....[41]....
        /*0208*/ 	.word	0x0500000f


	//   ....[42]....
        /*020c*/ 	.word	0x0500000f


	//   ....[43]....
        /*0210*/ 	.word	0x0500000f


	//   ....[44]....
        /*0214*/ 	.word	0x0500000f


	//   ....[45]....
        /*0218*/ 	.word	0x0500000f


	//   ....[46]....
        /*021c*/ 	.word	0x0500000f


	//   ....[47]....
        /*0220*/ 	.word	0x0500000f


	//   ....[48]....
        /*0224*/ 	.word	0x0500000f


	//   ....[49]....
        /*0228*/ 	.word	0x0500000f


	//   ....[50]....
        /*022c*/ 	.word	0x0500000f


	//   ....[51]....
        /*0230*/ 	.word	0x0500000f


	//   ....[52]....
        /*0234*/ 	.word	0x0500000f


	//   ....[53]....
        /*0238*/ 	.word	0x0500000f


	//   ....[54]....
        /*023c*/ 	.word	0x0500000f


	//   ....[55]....
        /*0240*/ 	.word	0x0500000f


	//   ....[56]....
        /*0244*/ 	.word	0x0500000f


	//   ....[57]....
        /*0248*/ 	.word	0x0500000f


	//   ....[58]....
        /*024c*/ 	.word	0x0500000f


	//   ....[59]....
        /*0250*/ 	.word	0x0500000f


	//   ....[60]....
        /*0254*/ 	.word	0x0500000f


	//   ....[61]....
        /*0258*/ 	.word	0x0500000f


	//   ....[62]....
        /*025c*/ 	.word	0x0500000f


	//   ....[63]....
        /*0260*/ 	.word	0x0500000f


	//----- nvinfo : EIATTR_COOP_GROUP_INSTR_OFFSETS
	.align		4
.L_20409:
        /*0264*/ 	.byte	0x04, 0x28
        /*0266*/ 	.short	(.L_20411 - .L_20410)


	//   ....[0]....
.L_20410:
        /*0268*/ 	.word	0x00000ac0


	//   ....[1]....
        /*026c*/ 	.word	0x00000ae0


	//   ....[2]....
        /*0270*/ 	.word	0x00000b00


	//   ....[3]....
        /*0274*/ 	.word	0x00000b20


	//   ....[4]....
        /*0278*/ 	.word	0x00000c30


	//   ....[5]....
        /*027c*/ 	.word	0x00000c50


	//   ....[6]....
        /*0280*/ 	.word	0x00000c70


	//   ....[7]....
        /*0284*/ 	.word	0x00001aa0


	//   ....[8]....
        /*0288*/ 	.word	0x00001ad0


	//   ....[9]....
        /*028c*/ 	.word	0x00001af0


	//   ....[10]....
        /*0290*/ 	.word	0x00001b10


	//   ....[11]....
        /*0294*/ 	.word	0x00001b30


	//   ....[12]....
        /*0298*/ 	.word	0x00001b80


	//   ....[13]....
        /*029c*/ 	.word	0x00001ba0


	//   ....[14]....
        /*02a0*/ 	.word	0x00001bc0


	//   ....[15]....
        /*02a4*/ 	.word	0x00002a50


	//   ....[16]....
        /*02a8*/ 	.word	0x00002a90


	//   ....[17]....
        /*02ac*/ 	.word	0x00002ac0


	//   ....[18]....
        /*02b0*/ 	.word	0x00002ad0


	//   ....[19]....
        /*02b4*/ 	.word	0x00002ae0


	//   ....[20]....
        /*02b8*/ 	.word	0x00002af0


	//   ....[21]....
        /*02bc*/ 	.word	0x00002b20


	//   ....[22]....
        /*02c0*/ 	.word	0x00002b40


	//   ....[23]....
        /*02c4*/ 	.word	0x00002b70


	//   ....[24]....
        /*02c8*/ 	.word	0x00002bb0


	//   ....[25]....
        /*02cc*/ 	.word	0x00002c60


	//   ....[26]....
        /*02d0*/ 	.word	0x00002c80


	//   ....[27]....
        /*02d4*/ 	.word	0x00002ca0


	//   ....[28]....
        /*02d8*/ 	.word	0x00002cc0


	//   ....[29]....
        /*02dc*/ 	.word	0x00002cd0


	//   ....[30]....
        /*02e0*/ 	.word	0x00003840


	//   ....[31]....
        /*02e4*/ 	.word	0x000038a0


	//   ....[32]....
        /*02e8*/ 	.word	0x00003900


	//   ....[33]....
        /*02ec*/ 	.word	0x00003960


	//   ....[34]....
        /*02f0*/ 	.word	0x000039e0


	//   ....[35]....
        /*02f4*/ 	.word	0x00003a40


	//   ....[36]....
        /*02f8*/ 	.word	0x00003aa0


	//   ....[37]....
        /*02fc*/ 	.word	0x00003b20


	//   ....[38]....
        /*0300*/ 	.word	0x00003b80


	//   ....[39]....
        /*0304*/ 	.word	0x00003c00


	//   ....[40]....
        /*0308*/ 	.word	0x00003c60


	//   ....[41]....
        /*030c*/ 	.word	0x00003ce0


	//   ....[42]....
        /*0310*/ 	.word	0x00003d40


	//   ....[43]....
        /*0314*/ 	.word	0x00003dc0


	//   ....[44]....
        /*0318*/ 	.word	0x00003e20


	//   ....[45]....
        /*031c*/ 	.word	0x00003ea0


	//   ....[46]....
        /*0320*/ 	.word	0x00003f00


	//   ....[47]....
        /*0324*/ 	.word	0x00003f80


	//   ....[48]....
        /*0328*/ 	.word	0x00003fe0


	//   ....[49]....
        /*032c*/ 	.word	0x00004050


	//   ....[50]....
        /*0330*/ 	.word	0x000040b0


	//   ....[51]....
        /*0334*/ 	.word	0x00004120


	//   ....[52]....
        /*0338*/ 	.word	0x00004180


	//   ....[53]....
        /*033c*/ 	.word	0x00004200


	//   ....[54]....
        /*0340*/ 	.word	0x00004260


	//   ....[55]....
        /*0344*/ 	.word	0x000042e0


	//   ....[56]....
        /*0348*/ 	.word	0x00004340


	//   ....[57]....
        /*034c*/ 	.word	0x000043c0


	//   ....[58]....
        /*0350*/ 	.word	0x00004420


	//   ....[59]....
        /*0354*/ 	.word	0x00004490


	//   ....[60]....
        /*0358*/ 	.word	0x000044f0


	//   ....[61]....
        /*035c*/ 	.word	0x00004560


	//   ....[62]....
        /*0360*/ 	.word	0x000045d0


	//   ....[63]....
        /*0364*/ 	.word	0x00004640


	//----- nvinfo : EIATTR_VRC_CTA_INIT_COUNT
	.align		4
.L_20411:
        /*0368*/ 	.byte	0x02, 0x4a
	.zero		1
	.zero		1


	//----- nvinfo : EIATTR_SYSCALL_OFFSETS
	.align		4
        /*036c*/ 	.byte	0x04, 0x46
        /*036e*/ 	.short	(.L_20413 - .L_20412)


	//   ....[0]....
.L_20412:
        /*0370*/ 	.word	0x00002960


	//   ....[1]....
        /*0374*/ 	.word	0x000037e0


	//----- nvinfo : EIATTR_EXIT_INSTR_OFFSETS
	.align		4
.L_20413:
        /*0378*/ 	.byte	0x04, 0x1c
        /*037a*/ 	.short	(.L_20415 - .L_20414)


	//   ....[0]....
.L_20414:
        /*037c*/ 	.word	0x00003510


	//   ....[1]....
        /*0380*/ 	.word	0x00003550


	//   ....[2]....
        /*0384*/ 	.word	0x000036e0


	//   ....[3]....
        /*0388*/ 	.word	0x000037f0


	//----- nvinfo : EIATTR_CRS_STACK_SIZE
	.align		4
.L_20415:
        /*038c*/ 	.byte	0x04, 0x1e
        /*038e*/ 	.short	(.L_20417 - .L_20416)
.L_20416:
        /*0390*/ 	.word	0x00000000


	//----- nvinfo : EIATTR_CBANK_PARAM_SIZE
	.align		4
.L_20417:
        /*0394*/ 	.byte	0x03, 0x19
        /*0396*/ 	.short	0x007c


	//----- nvinfo : EIATTR_PARAM_CBANK
	.align		4
        /*0398*/ 	.byte	0x04, 0x0a
        /*039a*/ 	.short	(.L_20419 - .L_20418)
	.align		4
.L_20418:
        /*039c*/ 	.word	index@(.nv.constant0._ZN4vllm25paged_attention_v1_kernelIfhLi120ELi16ELi128ELNS_18Fp8KVCacheDataTypeE1ELb1EEEvPT_PKS2_PKT0_S8_ifPKiSA_iPKfiiiSC_SC_iiiii)
        /*03a0*/ 	.short	0x0380
        /*03a2*/ 	.short	0x007c


	//----- nvinfo : EIATTR_SW_WAR
	.align		4
.L_20419:
        /*03a4*/ 	.byte	0x04, 0x36
        /*03a6*/ 	.short	(.L_20421 - .L_20420)
.L_20420:
        /*03a8*/ 	.word	0x00000008
.L_20421:


//--------------------- .nv.info._ZN4vllm25paged_attention_v1_kernelIfhLi112ELi16ELi128ELNS_18Fp8KVCacheDataTypeE1ELb1EEEvPT_PKS2_PKT0_S8_ifPKiSA_iPKfiiiSC_SC_iiiii --------------------------
	.section	.nv.info._ZN4vllm25paged_attention_v1_kernelIfhLi112ELi16ELi128ELNS_18Fp8KVCacheDataTypeE1ELb1EEEvPT_PKS2_PKT0_S8_ifPKiSA_iPKfiiiSC_SC_iiiii,"",@"SHT_CUDA_INFO"
	.sectionflags	@""
	.align	4


	//----- nvinfo : EIATTR_CUDA_API_VERSION
	.align		4
        /*0000*/ 	.byte	0x04, 0x37
        /*0002*/ 	.short	(.L_20423 - .L_20422)
.L_20422:
        /*0004*/ 	.word	0x00000082


	//----- nvinfo : EIATTR_KPARAM_INFO
	.align		4
.L_20423:
        /*0008*/ 	.byte	0x04, 0x17
        /*000a*/ 	.short	(.L_20425 - .L_20424)
.L_20424:
        /*000c*/ 	.word	0x00000000
        /*0010*/ 	.short	0x0013
        /*0012*/ 	.short	0x0078
        /*0014*/ 	.byte	0x00, 0xf0, 0x11, 0x00


	//----- nvinfo : EIATTR_KPARAM_INFO
	.align		4
.L_20425:
        /*0018*/ 	.byte	0x04, 0x17
        /*001a*/ 	.short	(.L_20427 - .L_20426)
.L_20426:
        /*001c*/ 	.word	0x00000000
        /*0020*/ 	.short	0x0012
        /*0022*/ 	.short	0x0074
        /*0024*/ 	.byte	0x00, 0xf0, 0x11, 0x00


	//----- nvinfo : EIATTR_KPARAM_INFO
	.align		4
.L_20427:
        /*0028*/ 	.byte	0x04, 0x17
        /*002a*/ 	.short	(.L_20429 - .L_20428)
.L_20428:
        /*002c*/ 	.word	0x00000000
        /*0030*/ 	.short	0x0011
        /*0032*/ 	.short	0x0070
        /*0034*/ 	.byte	0x00, 0xf0, 0x11, 0x00


	//----- nvinfo : EIATTR_KPARAM_INFO
	.align		4
.L_20429:
        /*0038*/ 	.byte	0x04, 0x17
        /*003a*/ 	.short	(.L_20431 - .L_20430)
.L_20430:
        /*003c*/ 	.word	0x00000000
        /*0040*/ 	.short	0x0010
        /*0042*/ 	.short	0x006c
        /*0044*/ 	.byte	0x00, 0xf0, 0x11, 0x00


	//----- nvinfo : EIATTR_KPARAM_INFO
	.align		4
.L_20431:
        /*0048*/ 	.byte	0x04, 0x17
        /*004a*/ 	.short	(.L_20433 - .L_20432)
.L_20432:
        /*004c*/ 	.word	0x00000000
        /*0050*/ 	.short	0x000f
        /*0052*/ 	.short	0x0068
        /*0054*/ 	.byte	0x00, 0xf0, 0x11, 0x00


	//----- nvinfo : EIATTR_KPARAM_INFO
	.align		4
.L_20433:
        /*0058*/ 	.byte	0x04, 0x17
        /*005a*/ 	.short	(.L_20435 - .L_20434)
.L_20434:
        /*005c*/ 	.word	0x00000000
        /*0060*/ 	.short	0x000e
        /*0062*/ 	.short	0x0060
        /*0064*/ 	.byte	0x00, 0xf5, 0x21, 0x00


	//----- nvinfo : EIATTR_KPARAM_INFO
	.align		4
.L_20435:
        /*0068*/ 	.byte	0x04, 0x17
        /*006a*/ 	.short	(.L_20437 - .L_20436)
.L_20436:
        /*006c*/ 	.word	0x00000000
        /*0070*/ 	.short	0x000d
        /*0072*/ 	.short	0x0058
        /*0074*/ 	.byte	0x00, 0xf5, 0x21, 0x00


	//----- nvinfo : EIATTR_KPARAM_INFO
	.align		4
.L_20437:
        /*0078*/ 	.byte	0x04, 0x17
        /*007a*/ 	.short	(.L_20439 - .L_20438)
.L_20438:
        /*007c*/ 	.word	0x00000000
        /*0080*/ 	.short	0x000c
        /*0082*/ 	.short	0x0050
        /*0084*/ 	.byte	0x00, 0xf0, 0x11, 0x00


	//----- nvinfo : EIATTR_KPARAM_INFO
	.align		4
.L_20439:
        /*0088*/ 	.byte	0x04, 0x17
        /*008a*/ 	.short	(.L_20441 - .L_20440)
.L_20440:
        /*008c*/ 	.word	0x00000000
        /*0090*/ 	.short	0x000b
        /*0092*/ 	.short	0x004c
        /*0094*/ 	.byte	0x00, 0xf0, 0x11, 0x00


	//----- nvinfo : EIATTR_KPARAM_INFO
	.align		4
.L_20441:
        /*0098*/ 	.byte	0x04, 0x17
        /*009a*/ 	.short	(.L_20443 - .L_20442)
.L_20442:
        /*009c*/ 	.word	0x00000000
        /*00a0*/ 	.short	0x000a
        /*00a2*/ 	.short	0x0048
        /*00a4*/ 	.byte	0x00, 0xf0, 0x11, 0x00


	//----- nvinfo : EIATTR_KPARAM_INFO
	.align		4
.L_20443:
        /*00a8*/ 	.byte	0x04, 0x17
        /*00aa*/ 	.short	(.L_20445 - .L_20444)
.L_20444:
        /*00ac*/ 	.word	0x00000000
        /*00b0*/ 	.short	0x0009
        /*00b2*/ 	.short	0x0040
        /*00b4*/ 	.byte	0x00, 0xf5, 0x21, 0x00


	//----- nvinfo : EIATTR_KPARAM_INFO
	.align		4
.L_20445:
        /*00b8*/ 	.byte	0x04, 0x17
        /*00ba*/ 	.short	(.L_20447 - .L_20446)
.L_20446:
        /*00bc*/ 	.word	0x00000000
        /*00c0*/ 	.short	0x0008
        /*00c2*/ 	.short	0x0038
        /*00c4*/ 	.byte	0x00, 0xf0, 0x11, 0x00


	//----- nvinfo : EIATTR_KPARAM_INFO
	.align		4
.L_20447:
        /*00c8*/ 	.byte	0x04, 0x17
        /*00ca*/ 	.short	(.L_20449 - .L_20448)
.L_20448:
        /*00cc*/ 	.word	0x00000000
        /*00d0*/ 	.short	0x0007
        /*00d2*/ 	.short	0x0030
        /*00d4*/ 	.byte	0x00, 0xf5, 0x21, 0x00


	//----- nvinfo : EIATTR_KPARAM_INFO
	.align		4
.L_20449:
        /*00d8*/ 	.byte	0x04, 0x17
        /*00da*/ 	.short	(.L_20451 - .L_20450)
.L_20450:
        /*00dc*/ 	.word	0x00000000
        /*00e0*/ 	.short	0x0006
        /*00e2*/ 	.short	0x0028
        /*00e4*/ 	.byte	0x00, 0xf5, 0x21, 0x00


	//----- nvinfo : EIATTR_KPARAM_INFO
	.align		4
.L_20451:
        /*00e8*/ 	.byte	0x04, 0x17
        /*00ea*/ 	.short	(.L_20453 - .L_20452)
.L_20452:
        /*00ec*/ 	.word	0x00000000
        /*00f0*/ 	.short	0x0005
        /*00f2*/ 	.short	0x0024
        /*00f4*/ 	.byte	0x00, 0xf0, 0x11, 0x00


	//----- nvinfo : EIATTR_KPARAM_INFO
	.align		4
.L_20453:
        /*00f8*/ 	.byte	0x04, 0x17
        /*00fa*/ 	.short	(.L_20455 - .L_20454)
.L_20454:
        /*00fc*/ 	.word	0x00000000
        /*0100*/ 	.short	0x0004
        /*0102*/ 	.short	0x0020
        /*0104*/ 	.byte	0x00, 0xf0, 0x11, 0x00


	//----- nvinfo : EIATTR_KPARAM_INFO
	.align		4
.L_20455:
        /*0108*/ 	.byte	0x04, 0x17
        /*010a*/ 	.short	(.L_20457 - .L_20456)
.L_20456:
        /*010c*/ 	.word	0x00000000
        /*0110*/ 	.short	0x0003
        /*0112*/ 	.short	0x0018
        /*0114*/ 	.byte	0x00, 0xf5, 0x21, 0x00


	//----- nvinfo : EIATTR_KPARAM_INFO
	.align		4
.L_20457:
        /*0118*/ 	.byte	0x04, 0x17
        /*011a*/ 	.short	(.L_20459 - .L_20458)
.L_20458:
        /*011c*/ 	.word	0x00000000
        /*0120*/ 	.short	0x0002
        /*0122*/ 	.short	0x0010
        /*0124*/ 	.byte	0x00, 0xf5, 0x21, 0x00


	//----- nvinfo : EIATTR_KPARAM_INFO
	.align		4
.L_20459:
        /*0128*/ 	.byte	0x04, 0x17
        /*012a*/ 	.short	(.L_20461 - .L_20460)
.L_20460:
        /*012c*/ 	.word	0x00000000
        /*0130*/ 	.short	0x0001
        /*0132*/ 	.short	0x0008
        /*0134*/ 	.byte	0x00, 0xf5, 0x21, 0x00


	//----- nvinfo : EIATTR_KPARAM_INFO
	.align		4
.L_20461:
        /*0138*/ 	.byte	0x04, 0x17
        /*013a*/ 	.short	(.L_20463 - .L_20462)
.L_20462:
        /*013c*/ 	.word	0x00000000
        /*0140*/ 	.short	0x0000
        /*0142*/ 	.short	0x0000
        /*0144*/ 	.byte	0x00, 0xf5, 0x21, 0x00


	//----- nvinfo : EIATTR_SPARSE_MMA_MASK
	.align		4
.L_20463:
        /*0148*/ 	.byte	0x03, 0x50
        /*014a*/ 	.short	0x0000


	//----- nvinfo : EIATTR_MAXREG_COUNT
	.align		4
        /*014c*/ 	.byte	0x03, 0x1b
        /*014e*/ 	.short	0x00ff


	//----- nvinfo : EIATTR_NUM_BARRIERS
	.align		4
        /*0150*/ 	.byte	0x02, 0x4c
        /*0152*/ 	.byte	0x01
	.zero		1


	//----- nvinfo : EIATTR_EXTERNS
	.align		4
        /*0154*/ 	.byte	0x04, 0x0f
        /*0156*/ 	.short	(.L_20465 - .L_20464)


	//   ....[0]....
	.align		4
.L_20464:
        /*0158*/ 	.word	index@(__assertfail)


	//----- nvinfo : EIATTR_MERCURY_ISA_VERSION
	.align		4
.L_20465:
        /*015c*/ 	.byte	0x03, 0x5f
        /*015e*/ 	.short	0x0101


	//----- nvinfo : EIATTR_COOP_GROUP_MASK_REGIDS
	.align		4
        /*0160*/ 	.byte	0x04, 0x29
        /*0162*/ 	.short	(.L_20467 - .L_20466)


	//   ....[0]....
.L_20466:
        /*0164*/ 	.word	0xffffffff


	//   ....[1]....
        /*0168*/ 	.word	0xffffffff


	//   ....[2]....
        /*016c*/ 	.word	0xffffffff


	//   ....[3]....
        /*0170*/ 	.word	0xffffffff


	//   ....[4]....
        /*0174*/ 	.word	0xffffffff


	//   ....[5]....
        /*0178*/ 	.word	0xffffffff


	//   ....[6]....
        /*017c*/ 	.word	0xffffffff


	//   ....[7]....
        /*0180*/ 	.word	0xffffffff


	//   ....[8]....
        /*0184*/ 	.word	0xffffffff


	//   ....[9]....
        /*0188*/ 	.word	0xffffffff


	//   ....[10]....
        /*018c*/ 	.word	0xffffffff


	//   ....[11]....
        /*0190*/ 	.word	0xffffffff


	//   ....[12]....
        /*0194*/ 	.word	0xffffffff


	//   ....[13]....
        /*0198*/ 	.word	0xffffffff


	//   ....[14]....
        /*019c*/ 	.word	0xffffffff


	//   ....[15]....
        /*01a0*/ 	.word	0xffffffff


	//   ....[16]....
        /*01a4*/ 	.word	0xffffffff


	//   ....[17]....
        /*01a8*/ 	.word	0xffffffff


	//   ....[18]....
        /*01ac*/ 	.word	0xffffffff


	//   ....[19]....
        /*01b0*/ 	.word	0xffffffff


	//   ....[20]....
        /*01b4*/ 	.word	0xffffffff


	//   ....[21]....
        /*01b8*/ 	.word	0xffffffff


	//   ....[22]....
        /*01bc*/ 	.word	0xffffffff


	//   ....[23]....
        /*01c0*/ 	.word	0xffffffff


	//   ....[24]....
        /*01c4*/ 	.word	0xffffffff


	//   ....[25]....
        /*01c8*/ 	.word	0xffffffff


	//   ....[26]....
        /*01cc*/ 	.word	0xffffffff


	//   ....[27]....
        /*01d0*/ 	.word	0xffffffff


	//   ....[28]....
        /*01d4*/ 	.word	0xffffffff


	//   ....[29]....
        /*01d8*/ 	.word	0x0500000f


	//   ....[30]....
        /*01dc*/ 	.word	0x0500000f


	//   ....[31]....
        /*01e0*/ 	.word	0x0500000f


	//   ....[32]....
        /*01e4*/ 	.word	0x0500000f


	//   ....[33]....
        /*01e8*/ 	.word	0x0500000f


	//   ....[34]....
        /*01ec*/ 	.word	0x0500000f


	//   ....[35]....
        /*01f0*/ 	.word	0x0500000f


	//   ....[36]....
        /*01f4*/ 	.word	0x0500000f


	//   ....[37]....
        /*01f8*/ 	.word	0x0500000f


	//   ....[38]....
        /*01fc*/ 	.word	0x0500000f


	//   ....[39]....
        /*0200*/ 	.word	0x0500000f


	//   ....[40]....
        /*0204*/ 	.word	0x0500000f


	//   ....[41]....
        /*0208*/ 	.word	0x0500000f


	//   ....[42]....
        /*020c*/ 	.word	0x0500000f


	//   ....[43]....
        /*0210*/ 	.word	0x0500000f


	//   ....[44]....
        /*0214*/ 	.word	0x0500000f


	//   ....[45]....
        /*0218*/ 	.word	0x0500000f


	//   ....[46]....
        /*021c*/ 	.word	0x0500000f


	//   ....[47]....
        /*0220*/ 	.word	0x0500000f


	//   ....[48]....
        /*0224*/ 	.word	0x0500000f


	//   ....[49]....
        /*0228*/ 	.word	0x0500000f


	//   ....[50]....
        /*022c*/ 	.word	0x0500000f


	//   ....[51]....
        /*0230*/ 	.word	0x0500000f


	//   ....[52]....
        /*0234*/ 	.word	0x0500000f


	//   ....[53]....
        /*0238*/ 	.word	0x0500000f


	//   ....[54]....
        /*023c*/ 	.word	0x0500000f


	//   ....[55]....
        /*0240*/ 	.word	0x0500000f


	//   ....[56]....
        /*0244*/ 	.word	0x0500000f


	//   ....[57]....
        /*0248*/ 	.word	0x0500000f


	//   ....[58]....
        /*024c*/ 	.word	0x0500000f


	//   ....[59]....
        /*0250*/ 	.word	0x0500000f


	//   ....[60]....
        /*0254*/ 	.word	0x0500000f


	//----- nvinfo : EIATTR_COOP_GROUP_INSTR_OFFSETS
	.align		4
.L_20467:
        /*0258*/ 	.byte	0x04, 0x28
        /*025a*/ 	.short	(.L_20469 - .L_20468)


	//   ....[0]....
.L_20468:
        /*025c*/ 	.word	0x00000ac0


	//   ....[1]....
        /*0260*/ 	.word	0x00000ae0


	//   ....[2]....
        /*0264*/ 	.word	0x00000b00


	//   ....[3]....
        /*0268*/ 	.word	0x00000b20


	//   ....[4]....
        /*026c*/ 	.word	0x00000c30


	//   ....[5]....
        /*0270*/ 	.word	0x00000c50


	//   ....[6]....
        /*0274*/ 	.word	0x00000c70


	//   ....[7]....
        /*0278*/ 	.word	0x00001aa0


	//   ....[8]....
        /*027c*/ 	.word	0x00001ad0


	//   ....[9]....
        /*0280*/ 	.word	0x00001af0


	//   ....[10]....
        /*0284*/ 	.word	0x00001b10


	//   ....[11]....
        /*0288*/ 	.word	0x00001b30


	//   ....[12]....
        /*028c*/ 	.word	0x00001b80


	//   ....[13]....
        /*0290*/ 	.word	0x00001ba0


	//   ....[14]....
        /*0294*/ 	.word	0x00001bc0


	//   ....[15]....
        /*0298*/ 	.word	0x00002a50


	//   ....[16]....
        /*029c*/ 	.word	0x00002a90


	//   ....[17]....
        /*02a0*/ 	.word	0x00002ac0


	//   ....[18]....
        /*02a4*/ 	.word	0x00002ae0


	//   ....[19]....
        /*02a8*/ 	.word	0x00002af0


	//   ....[20]....
        /*02ac*/ 	.word	0x00002b00


	//   ....[21]....
        /*02b0*/ 	.word	0x00002b30


	//   ....[22]....
        /*02b4*/ 	.word	0x00002b60


	//   ....[23]....
        /*02b8*/ 	.word	0x00002b90


	//   ....[24]....
        /*02bc*/ 	.word	0x00002bc0


	//   ....[25]....
        /*02c0*/ 	.word	0x00002bf0


	//   ....[26]....
        /*02c4*/ 	.word	0x00002c40


	//   ....[27]....
        /*02c8*/ 	.word	0x00002c60


	//   ....[28]....
        /*02cc*/ 	.word	0x00002c90


	//   ....[29]....
        /*02d0*/ 	.word	0x00003770


	//   ....[30]....
        /*02d4*/ 	.word	0x000037d0


	//   ....[31]....
        /*02d8*/ 	.word	0x00003830


	//   ....[32]....
        /*02dc*/ 	.word	0x00003890


	//   ....[33]....
        /*02e0*/ 	.word	0x00003910


	//   ....[34]....
        /*02e4*/ 	.word	0x00003970


	//   ....[35]....
        /*02e8*/ 	.word	0x000039d0


	//   ....[36]....
        /*02ec*/ 	.word	0x00003a50


	//   ....[37]....
        /*02f0*/ 	.word	0x00003ab0


	//   ....[38]....
        /*02f4*/ 	.word	0x00003b30


	//   ....[39]....
        /*02f8*/ 	.word	0x00003b90


	//   ....[40]....
        /*02fc*/ 	.word	0x00003c10


	//   ....[41]....
        /*0300*/ 	.word	0x00003c70


	//   ....[42]....
        /*0304*/ 	.word	0x00003cf0


	//   ....[43]....
        /*0308*/ 	.word	0x00003d50


	//   ....[44]....
        /*030c*/ 	.word	0x00003dc0


	//   ....[45]....
        /*0310*/ 	.word	0x00003e20


	//   ....[46]....
        /*0314*/ 	.word	0x00003e90


	//   ....[47]....
        /*0318*/ 	.word	0x00003ef0


	//   ....[48]....
        /*031c*/ 	.word	0x00003f70


	//   ....[49]....
        /*0320*/ 	.word	0x00003fd0


	//   ....[50]....
        /*0324*/ 	.word	0x00004050


	//   ....[51]....
        /*0328*/ 	.word	0x000040b0


	//   ....[52]....
        /*032c*/ 	.word	0x00004130


	//   ....[53]....
        /*0330*/ 	.word	0x00004190


	//   ....[54]....
        /*0334*/ 	.word	0x00004210


	//   ....[55]....
        /*0338*/ 	.word	0x00004270


	//   ....[56]....
        /*033c*/ 	.word	0x000042f0


	//   ....[57]....
        /*0340*/ 	.word	0x00004350


	//   ....[58]....
        /*0344*/ 	.word	0x000043b0


	//   ....[59]....
        /*0348*/ 	.word	0x00004420


	//   ....[60]....
        /*034c*/ 	.word	0x00004490


	//----- nvinfo : EIATTR_VRC_CTA_INIT_COUNT
	.align		4
.L_20469:
        /*0350*/ 	.byte	0x02, 0x4a
	.zero		1
	.zero		1


	//----- nvinfo : EIATTR_SYSCALL_OFFSETS
	.align		4
        /*0354*/ 	.byte	0x04, 0x46
        /*0356*/ 	.short	(.L_20471 - .L_20470)


	//   ....[0]....
.L_20470:
        /*0358*/ 	.word	0x00002960


	//   ....[1]....
        /*035c*/ 	.word	0x00003710


	//----- nvinfo : EIATTR_EXIT_INSTR_OFFSETS
	.align		4
.L_20471:
        /*0360*/ 	.byte	0x04, 0x1c
        /*0362*/ 	.short	(.L_20473 - .L_20472)


	//   ....[0]....
.L_20472:
        /*0364*/ 	.word	0x00003450


	//   ....[1]....
        /*0368*/ 	.word	0x00003490


	//   ....[2]....
        /*036c*/ 	.word	0x00003610


	//   ....[3]....
        /*0370*/ 	.word	0x00003720


	//----- nvinfo : EIATTR_CRS_STACK_SIZE
	.align		4
.L_20473:
        /*0374*/ 	.byte	0x04, 0x1e
        /*0376*/ 	.short	(.L_20475 - .L_20474)
.L_20474:
        /*0378*/ 	.word	0x00000000


	//----- nvinfo : EIATTR_CBANK_PARAM_SIZE
	.align		4
.L_20475:
        /*037c*/ 	.byte	0x03, 0x19
        /*037e*/ 	.short	0x007c


	//----- nvinfo : EIATTR_PARAM_CBANK
	.align		4
        /*0380*/ 	.byte	0x04, 0x0a
        /*0382*/ 	.short	(.L_20477 - .L_20476)
	.align		4
.L_20476:
        /*0384*/ 	.word	index@(.nv.constant0._ZN4vllm25paged_attention_v1_kernelIfhLi112ELi16ELi128ELNS_18Fp8KVCacheDataTypeE1ELb1EEEvPT_PKS2_PKT0_S8_ifPKiSA_iPKfiiiSC_SC_iiiii)
        /*0388*/ 	.short	0x0380
        /*038a*/ 	.short	0x007c


	//----- nvinfo : EIATTR_SW_WAR
	.align		4
.L_20477:
        /*038c*/ 	.byte	0x04, 0x36
        /*038e*/ 	.short	(.L_20479 - .L_20478)
.L_20478:
        /*0390*/ 	.word	0x00000008
.L_20479:


//--------------------- .nv.info._ZN4vllm25paged_attention_v1_kernelIfhLi96ELi16ELi128ELNS_18Fp8KVCacheDataTypeE1ELb1EEEvPT_PKS2_PKT0_S8_ifPKiSA_iPKfiiiSC_SC_iiiii --------------------------
	.section	.nv.info._ZN4vllm25paged_attention_v1_kernelIfhLi96ELi16ELi128ELNS_18Fp8KVCacheDataTypeE1ELb1EEEvPT_PKS2_PKT0_S8_ifPKiSA_iPKfiiiSC_SC_iiiii,"",@"SHT_CUDA_INFO"
	.sectionflags	@""
	.align	4


	//----- nvinfo : EIATTR_CUDA_API_VERSION
	.align		4
        /*0000*/ 	.byte	0x04, 0x37
        /*0002*/ 	.short	(.L_20481 - .L_20480)
.L_20480:
        /*0004*/ 	.word	0x00000082


	//----- nvinfo : EIATTR_KPARAM_INFO
	.align		4
.L_20481:
        /*0008*/ 	.byte	0x04, 0x17
        /*000a*/ 	.short	(.L_20483 - .L_20482)
.L_20482:
        /*000c*/ 	.word	0x00000000
        /*0010*/ 	.short	0x0013
        /*0012*/ 	.short	0x0078
        /*0014*/ 	.byte	0x00, 0xf0, 0x11, 0x00


	//----- nvinfo : EIATTR_KPARAM_INFO
	.align		4
.L_20483:
        /*0018*/ 	.byte	0x04, 0x17
        /*001a*/ 	.short	(.L_20485 - .L_20484)
.L_20484:
        /*001c*/ 	.word	0x00000000
        /*0020*/ 	.short	0x0012
        /*0022*/ 	.short	0x0074
        /*0024*/ 	.byte	0x00, 0xf0, 0x11, 0x00


	//----- nvinfo : EIATTR_KPARAM_INFO
	.align		4
.L_20485:
        /*0028*/ 	.byte	0x04, 0x17
        /*002a*/ 	.short	(.L_20487 - .L_20486)
.L_20486:
        /*002c*/ 	.word	0x00000000
        /*0030*/ 	.short	0x0011
        /*0032*/ 	.short	0x0070
        /*0034*/ 	.byte	0x00, 0xf0, 0x11, 0x00


	//----- nvinfo : EIATTR_KPARAM_INFO
	.align		4
.L_20487:
        /*0038*/ 	.byte	0x04, 0x17
        /*003a*/ 	.short	(.L_20489 - .L_20488)
.L_20488:
        /*003c*/ 	.word	0x00000000
        /*0040*/ 	.short	0x0010
        /*0042*/ 	.short	0x006c
        /*0044*/ 	.byte	0x00, 0xf0, 0x11, 0x00


	//----- nvinfo : EIATTR_KPARAM_INFO
	.align		4
.L_20489:
        /*0048*/ 	.byte	0x04, 0x17
        /*004a*/ 	.short	(.L_20491 - .L_20490)
.L_20490:
        /*004c*/ 	.word	0x00000000
        /*0050*/ 	.short	0x000f
        /*0052*/ 	.short	0x0068
        /*0054*/ 	.byte	0x00, 0xf0, 0x11, 0x00


	//----- nvinfo : EIATTR_KPARAM_INFO
	.align		4
.L_20491:
        /*0058*/ 	.byte	0x04, 0x17
        /*005a*/ 	.short	(.L_20493 - .L_20492)
.L_20492:
        /*005c*/ 	.word	0x00000000
        /*0060*/ 	.short	0x000e
        /*0062*/ 	.short	0x0060
        /*0064*/ 	.byte	0x00, 0xf5, 0x21, 0x00


	//----- nvinfo : EIATTR_KPARAM_INFO
	.align		4
.L_20493:
        /*0068*/ 	.byte	0x04, 0x17
        /*006a*/ 	.short	(.L_20495 - .L_20494)
.L_20494:
        /*006c*/ 	.word	0x00000000
        /*0070*/ 	.short	0x000d
        /*0072*/ 	.short	0x0058
        /*0074*/ 	.byte	0x00, 0xf5, 0x21, 0x00


	//----- nvinfo : EIATTR_KPARAM_INFO
	.align		4
.L_20495:
        /*0078*/ 	.byte	0x04, 0x17
        /*007a*/ 	.short	(.L_20497 - .L_20496)
.L_20496:
        /*007c*/ 	.word	0x00000000
        /*0080*/ 	.short	0x000c
        /*0082*/ 	.short	0x0050
        /*0084*/ 	.byte	0x00, 0xf0, 0x11, 0x00


	//----- nvinfo : EIATTR_KPARAM_INFO
	.align		4
.L_20497:
        /*0088*/ 	.byte	0x04, 0x17
        /*008a*/ 	.short	(.L_20499 - .L_20498)
.L_20498:
        /*008c*/ 	.word	0x00000000
        /*0090*/ 	.short	0x000b
        /*0092*/ 	.short	0x004c
        /*0094*/ 	.byte	0x00, 0xf0, 0x11, 0x00


	//----- nvinfo : EIATTR_KPARAM_INFO
	.align		4
.L_20499:
        /*0098*/ 	.byte	0x04, 0x17
        /*009a*/ 	.short	(.L_20501 - .L_20500)
.L_20500:
        /*009c*/ 	.word	0x00000000
        /*00a0*/ 	.short	0x000a
        /*00a2*/ 	.short	0x0048
        /*00a4*/ 	.byte	0x00, 0xf0, 0x11, 0x00


	//----- nvinfo : EIATTR_KPARAM_INFO
	.align		4
.L_20501:
        /*00a8*/ 	.byte	0x04, 0x17
        /*00aa*/ 	.short	(.L_20503 - .L_20502)
.L_20502:
        /*00ac*/ 	.word	0x00000000
        /*00b0*/ 	.short	0x0009
        /*00b2*/ 	.short	0x0040
        /*00b4*/ 	.byte	0x00, 0xf5, 0x21, 0x00


	//----- nvinfo : EIATTR_KPARAM_INFO
	.align		4
.L_20503:
        /*00b8*/ 	.byte	0x04, 0x17
        /*00ba*/ 	.short	(.L_20505 - .L_20504)
.L_20504:
        /*00bc*/ 	.word	0x00000000
        /*00c0*/ 	.short	0x0008
        /*00c2*/ 	.short	0x0038
        /*00c4*/ 	.byte	0x00, 0xf0, 0x11, 0x00


	//----- nvinfo : EIATTR_KPARAM_INFO
	.align		4
.L_20505:
        /*00c8*/ 	.byte	0x04, 0x17
        /*00ca*/ 	.short	(.L_20507 - .L_20506)
.L_20506:
        /*00cc*/ 	.word	0x00000000
        /*00d0*/ 	.short	0x0007
        /*00d2*/ 	.short	0x0030
        /*00d4*/ 	.byte	0x00, 0xf5, 0x21, 0x00


	//----- nvinfo : EIATTR_KPARAM_INFO
	.align		4
.L_20507:
        /*00d8*/ 	.byte	0x04, 0x17
        /*00da*/ 	.short	(.L_20509 - .L_20508)
.L_20508:
        /*00dc*/ 	.word	0x00000000
        /*00e0*/ 	.short	0x0006
        /*00e2*/ 	.short	0x0028
        /*00e4*/ 	.byte	0x00, 0xf5, 0x21, 0x00


	//----- nvinfo : EIATTR_KPARAM_INFO
	.align		4
.L_20509:
        /*00e8*/ 	.byte	0x04, 0x17
        /*00ea*/ 	.short	(.L_20511 - .L_20510)
.L_20510:
        /*00ec*/ 	.word	0x00000000
        /*00f0*/ 	.short	0x0005
        /*00f2*/ 	.short	0x0024
        /*00f4*/ 	.byte	0x00, 0xf0, 0x11, 0x00


	//----- nvinfo : EIATTR_KPARAM_INFO
	.align		4
.L_20511:
        /*00f8*/ 	.byte	0x04, 0x17
        /*00fa*/ 	.short	(.L_20513 - .L_20512)
.L_20512:
        /*00fc*/ 	.word	0x00000000
        /*0100*/ 	.short	0x0004
        /*0102*/ 	.short	0x0020
        /*0104*/ 	.byte	0x00, 0xf0, 0x11, 0x00


	//----- nvinfo : EIATTR_KPARAM_INFO
	.align		4
.L_20513:
        /*0108*/ 	.byte	0x04, 0x17
        /*010a*/ 	.short	(.L_20515 - .L_20514)
.L_20514:
        /*010c*/ 	.word	0x00000000
        /*0110*/ 	.short	0x0003
        /*0112*/ 	.short	0x0018
        /*0114*/ 	.byte	0x00, 0xf5, 0x21, 0x00


	//----- nvinfo : EIATTR_KPARAM_INFO
	.align		4
.L_20515:
        /*0118*/ 	.byte	0x04, 0x17
        /*011a*/ 	.short	(.L_20517 - .L_20516)
.L_20516:
        /*011c*/ 	.word	0x00000000
        /*0120*/ 	.short	0x0002
        /*0122*/ 	.short	0x0010
        /*0124*/ 	.byte	0x00, 0xf5, 0x21, 0x00


	//----- nvinfo : EIATTR_KPARAM_INFO
	.align		4
.L_20517:
        /*0128*/ 	.byte	0x04, 0x17
        /*012a*/ 	.short	(.L_20519 - .L_20518)
.L_20518:
        /*012c*/ 	.word	0x00000000
        /*0130*/ 	.short	0x0001
        /*0132*/ 	.short	0x0008
        /*0134*/ 	.byte	0x00, 0xf5, 0x21, 0x00


	//----- nvinfo : EIATTR_KPARAM_INFO
	.align		4
.L_20519:
        /*0138*/ 	.byte	0x04, 0x17
        /*013a*/ 	.short	(.L_20521 - .L_20520)
.L_20520:
        /*013c*/ 	.word	0x00000000
        /*0140*/ 	.short	0x0000
        /*0142*/ 	.short	0x0000
        /*0144*/ 	.byte	0x00, 0xf5, 0x21, 0x00


	//----- nvinfo : EIATTR_SPARSE_MMA_MASK
	.align		4
.L_20521:
        /*0148*/ 	.byte	0x03, 0x50
        /*014a*/ 	.short	0x0000


	//----- nvinfo : EIATTR_MAXREG_COUNT
	.align		4
        /*014c*/ 	.byte	0x03, 0x1b
        /*014e*/ 	.short	0x00ff


	//----- nvinfo : EIATTR_NUM_BARRIERS
	.align		4
        /*0150*/ 	.byte	0x02, 0x4c
        /*0152*/ 	.byte	0x01
	.zero		1


	//----- nvinfo : EIATTR_EXTERNS
	.align		4
        /*0154*/ 	.byte	0x04, 0x0f
        /*0156*/ 	.short	(.L_20523 - .L_20522)


	//   ....[0]....
	.align		4
.L_20522:
        /*0158*/ 	.word	index@(__assertfail)


	//----- nvinfo : EIATTR_MERCURY_ISA_VERSION
	.align		4
.L_20523:
        /*015c*/ 	.byte	0x03, 0x5f
        /*015e*/ 	.short	0x0101


	//----- nvinfo : EIATTR_COOP_GROUP_MASK_REGIDS
	.align		4
        /*0160*/ 	.byte	0x04, 0x29
        /*0162*/ 	.short	(.L_20525 - .L_20524)


	//   ....[0]....
.L_20524:
        /*0164*/ 	.word	0xffffffff


	//   ....[1]....
        /*0168*/ 	.word	0xffffffff


	//   ....[2]....
        /*016c*/ 	.word	0xffffffff


	//   ....[3]....
        /*0170*/ 	.word	0xffffffff


	//   ....[4]....
        /*0174*/ 	.word	0xffffffff


	//   ....[5]....
        /*0178*/ 	.word	0xffffffff


	//   ....[6]....
        /*017c*/ 	.word	0xffffffff


	//   ....[7]....
        /*0180*/ 	.word	0xffffffff


	//   ....[8]....
        /*0184*/ 	.word	0xffffffff


	//   ....[9]....
        /*0188*/ 	.word	0xffffffff


	//   ....[10]....
        /*018c*/ 	.word	0xffffffff


	//   ....[11]....
        /*0190*/ 	.word	0xffffffff


	//   ....[12]....
        /*0194*/ 	.word	0xffffffff


	//   ....[13]....
        /*0198*/ 	.word	0xffffffff


	//   ....[14]....
        /*019c*/ 	.word	0xffffffff


	//   ....[15]....
        /*01a0*/ 	.word	0xffffffff


	//   ....[16]....
        /*01a4*/ 	.word	0xffffffff


	//   ....[17]....
        /*01a8*/ 	.word	0xffffffff


	//   ....[18]....
        /*01ac*/ 	.word	0xffffffff


	//   ....[19]....
        /*01b0*/ 	.word	0xffffffff


	//   ....[20]....
        /*01b4*/ 	.word	0xffffffff


	//   ....[21]....
        /*01b8*/ 	.word	0xffffffff


	//   ....[22]....
        /*01bc*/ 	.word	0xffffffff


	//   ....[23]....
        /*01c0*/ 	.word	0xffffffff


	//   ....[24]....
        /*01c4*/ 	.word	0xffffffff


	//   ....[25]....
        /*01c8*/ 	.word	0xffffffff


	//   ....[26]....
        /*01cc*/ 	.word	0xffffffff


	//   ....[27]....
        /*01d0*/ 	.word	0x0500000f


	//   ....[28]....
        /*01d4*/ 	.word	0x0500000f


	//   ....[29]....
        /*01d8*/ 	.word	0x0500000f


	//   ....[30]....
        /*01dc*/ 	.word	0x0500000f


	//   ....[31]....
        /*01e0*/ 	.word	0x0500000f


	//   ....[32]....
        /*01e4*/ 	.word	0x0500000f


	//   ....[33]....
        /*01e8*/ 	.word	0x0500000f


	//   ....[34]....
        /*01ec*/ 	.word	0x0500000f


	//   ....[35]....
        /*01f0*/ 	.word	0x0500000f


	//   ....[36]....
        /*01f4*/ 	.word	0x0500000f


	//   ....[37]....
        /*01f8*/ 	.word	0x0500000f


	//   ....[38]....
        /*01fc*/ 	.word	0x0500000f


	//   ....[39]....
        /*0200*/ 	.word	0x0500000f


	//   ....[40]....
        /*0204*/ 	.word	0x0500000f


	//   ....[41]....
        /*0208*/ 	.word	0x0500000f


	//   ....[42]....
        /*020c*/ 	.word	0x0500000f


	//   ....[43]....
        /*0210*/ 	.word	0x0500000f


	//   ....[44]....
        /*0214*/ 	.word	0x0500000f


	//   ....[45]....
        /*0218*/ 	.word	0x0500000f


	//   ....[46]....
        /*021c*/ 	.word	0x0500000f


	//   ....[47]....
        /*0220*/ 	.word	0x0500000f


	//   ....[48]....
        /*0224*/ 	.word	0x0500000f


	//   ....[49]....
        /*0228*/ 	.word	0x0500000f


	//   ....[50]....
        /*022c*/ 	.word	0x0500000f


	//   ....[51]....
        /*0230*/ 	.word	0x0500000f


	//   ....[52]....
        /*0234*/ 	.word	0x0500000f


	//   ....[53]....
        /*0238*/ 	.word	0x0500000f


	//   ....[54]....
        /*023c*/ 	.word	0x0500000f


	//----- nvinfo : EIATTR_COOP_GROUP_INSTR_OFFSETS
	.align		4
.L_20525:
        /*0240*/ 	.byte	0x04, 0x28
        /*0242*/ 	.short	(.L_20527 - .L_20526)


	//   ....[0]....
.L_20526:
        /*0244*/ 	.word	0x00000ac0


	//   ....[1]....
        /*0248*/ 	.word	0x00000ae0


	//   ....[2]....
        /*024c*/ 	.word	0x00000b00


	//   ....[3]....
        /*0250*/ 	.word	0x00000b20


	//   ....[4]....
        /*0254*/ 	.word	0x00000c30


	//   ....[5]....
        /*0258*/ 	.word	0x00000c50


	//   ....[6]....
        /*025c*/ 	.word	0x00000c70


	//   ....[7]....
        /*0260*/ 	.word	0x00001aa0


	//   ....[8]....
        /*0264*/ 	.word	0x00001ad0


	//   ....[9]....
        /*0268*/ 	.word	0x00001af0


	//   ....[10]....
        /*026c*/ 	.word	0x00001b10


	//   ....[11]....
        /*0270*/ 	.word	0x00001b30


	//   ....[12]....
        /*0274*/ 	.word	0x00001b80


	//   ....[13]....
        /*0278*/ 	.word	0x00001ba0


	//   ....[14]....
        /*027c*/ 	.word	0x00001bc0


	//   ....[15]....
        /*0280*/ 	.word	0x00002a60


	//   ....[16]....
        /*0284*/ 	.word	0x00002aa0


	//   ....[17]....
        /*0288*/ 	.word	0x00002ad0


	//   ....[18]....
        /*028c*/ 	.word	0x00002ae0


	//   ....[19]....
        /*0290*/ 	.word	0x00002af0


	//   ....[20]....
        /*0294*/ 	.word	0x00002b00


	//   ....[21]....
        /*0298*/ 	.word	0x00002b20


	//   ....[22]....
        /*029c*/ 	.word	0x00002b60


	//   ....[23]....
        /*02a0*/ 	.word	0x00002b80


	//   ....[24]....
        /*02a4*/ 	.word	0x00002ba0


	//   ....[25]....
        /*02a8*/ 	.word	0x00002bc0


	//   ....[26]....
        /*02ac*/ 	.word	0x00002be0


	//   ....[27]....
        /*02b0*/ 	.word	0x000035f0


	//   ....[28]....
        /*02b4*/ 	.word	0x00003650


	//   ....[29]....
        /*02b8*/ 	.word	0x000036b0


	//   ....[30]....
        /*02bc*/ 	.word	0x00003710


	//   ....[31]....
        /*02c0*/ 	.word	0x00003790


	//   ....[32]....
        /*02c4*/ 	.word	0x000037f0


	//   ....[33]....
        /*02c8*/ 	.word	0x00003850


	//   ....[34]....
        /*02cc*/ 	.word	0x000038d0


	//   ....[35]....
        /*02d0*/ 	.word	0x00003930


	//   ....[36]....
        /*02d4*/ 	.word	0x000039a0


	//   ....[37]....
        /*02d8*/ 	.word	0x00003a00


	//   ....[38]....
        /*02dc*/ 	.word	0x00003a80


	//   ....[39]....
        /*02e0*/ 	.word	0x00003ae0


	//   ....[40]....
        /*02e4*/ 	.word	0x00003b60


	//   ....[41]....
        /*02e8*/ 	.word	0x00003bc0


	//   ....[42]....
        /*02ec*/ 	.word	0x00003c40


	//   ....[43]....
        /*02f0*/ 	.word	0x00003ca0


	//   ....[44]....
        /*02f4*/ 	.word	0x00003d20


	//   ....[45]....
        /*02f8*/ 	.word	0x00003d80


	//   ....[46]....
        /*02fc*/ 	.word	0x00003e00


	//   ....[47]....
        /*0300*/ 	.word	0x00003e60


	//   ....[48]....
        /*0304*/ 	.word	0x00003ee0


	//   ....[49]....
        /*0308*/ 	.word	0x00003f40


	//   ....[50]....
        /*030c*/ 	.word	0x00003fc0


	//   ....[51]....
        /*0310*/ 	.word	0x00004020


	//   ....[52]....
        /*0314*/ 	.word	0x00004090


	//   ....[53]....
        /*0318*/ 	.word	0x000040f0


	//   ....[54]....
        /*031c*/ 	.word	0x00004160


	//----- nvinfo : EIATTR_VRC_CTA_INIT_COUNT
	.align		4
.L_20527:
        /*0320*/ 	.byte	0x02, 0x4a
	.zero		1
	.zero		1


	//----- nvinfo : EIATTR_SYSCALL_OFFSETS
	.align		4
        /*0324*/ 	.byte	0x04, 0x46
        /*0326*/ 	.short	(.L_20529 - .L_20528)


	//   ....[0]....
.L_20528:
        /*0328*/ 	.word	0x00002960


	//   ....[1]....
        /*032c*/ 	.word	0x00003590


	//----- nvinfo : EIATTR_EXIT_INSTR_OFFSETS
	.align		4
.L_20529:
        /*0330*/ 	.byte	0x04, 0x1c
        /*0332*/ 	.short	(.L_20531 - .L_20530)


	//   ....[0]....
.L_20530:
        /*0334*/ 	.word	0x000032f0


	//   ....[1]....
        /*0338*/ 	.word	0x00003330


	//   ....[2]....
        /*033c*/ 	.word	0x00003490


	//   ....[3]....
        /*0340*/ 	.word	0x000035a0


	//----- nvinfo : EIATTR_CRS_STACK_SIZE
	.align		4
.L_20531:
        /*0344*/ 	.byte	0x04, 0x1e
        /*0346*/ 	.short	(.L_20533 - .L_20532)
.L_20532:
        /*0348*/ 	.word	0x00000000


	//----- nvinfo : EIATTR_CBANK_PARAM_SIZE
	.align		4
.L_20533:
        /*034c*/ 	.byte	0x03, 0x19
        /*034e*/ 	.short	0x007c


	//----- nvinfo : EIATTR_PARAM_CBANK
	.align		4
        /*0350*/ 	.byte	0x04, 0x0a
        /*0352*/ 	.short	(.L_20535 - .L_20534)
	.align		4
.L_20534:
        /*0354*/ 	.word	index@(.nv.constant0._ZN4vllm25paged_attention_v1_kernelIfhLi96ELi16ELi128ELNS_18Fp8KVCacheDataTypeE1ELb1EEEvPT_PKS2_PKT0_S8_ifPKiSA_iPKfiiiSC_SC_iiiii)
        /*0358*/ 	.short	0x0380
        /*035a*/ 	.short	0x007c


	//----- nvinfo : EIATTR_SW_WAR
	.align		4
.L_20535:
        /*035c*/ 	.byte	0x04, 0x36
        /*035e*/ 	.short	(.L_20537 - .L_20536)
.L_20536:
        /*0360*/ 	.word	0x00000008
.L_20537:


//--------------------- .nv.info._ZN4vllm25paged_attention_v1_kernelIfhLi80ELi16ELi128ELNS_18Fp8KVCacheDataTypeE1ELb1EEEvPT_PKS2_PKT0_S8_ifPKiSA_iPKfiiiSC_SC_iiiii --------------------------
	.section	.nv.info._ZN4vllm25paged_attention_v1_kernelIfhLi80ELi16ELi128ELNS_18Fp8KVCacheDataTypeE1ELb1EEEvPT_PKS2_PKT0_S8_ifPKiSA_iPKfiiiSC_SC_iiiii,"",@"SHT_CUDA_INFO"
	.sectionflags	@""
	.align	4


	//----- nvinfo : EIATTR_CUDA_API_VERSION
	.align		4
        /*0000*/ 	.byte	0x04, 0x37
        /*0002*/ 	.short	(.L_20539 - .L_20538)
.L_20538:
        /*0004*/ 	.word	0x00000082


	//----- nvinfo : EIATTR_KPARAM_INFO
	.align		4
.L_20539:
        /*0008*/ 	.byte	0x04, 0x17
        /*000a*/ 	.short	(.L_20541 - .L_20540)
.L_20540:
        /*000c*/ 	.word	0x00000000
        /*0010*/ 	.short	0x0013
        /*0012*/ 	.short	0x0078
        /*0014*/ 	.byte	0x00, 0xf0, 0x11, 0x00


	//----- nvinfo : EIATTR_KPARAM_INFO
	.align		4
.L_20541:
        /*0018*/ 	.byte	0x04, 0x17
        /*001a*/ 	.short	(.L_20543 - .L_20542)
.L_20542:
        /*001c*/ 	.word	0x00000000
        /*0020*/ 	.short	0x0012
        /*0022*/ 	.short	0x0074
        /*0024*/ 	.byte	0x00, 0xf0, 0x11, 0x00


	//----- nvinfo : EIATTR_KPARAM_INFO
	.align		4
.L_20543:
        /*0028*/ 	.byte	0x04, 0x17
        /*002a*/ 	.short	(.L_20545 - .L_20544)
.L_20544:
        /*002c*/ 	.word	0x00000000
        /*0030*/ 	.short	0x0011
        /*0032*/ 	.short	0x0070
        /*0034*/ 	.byte	0x00, 0xf0, 0x11, 0x00


	//----- nvinfo : EIATTR_KPARAM_INFO
	.align		4
.L_20545:
        /*0038*/ 	.byte	0x04, 0x17
        /*003a*/ 	.short	(.L_20547 - .L_20546)
.L_20546:
        /*003c*/ 	.word	0x00000000
        /*0040*/ 	.short	0x0010
        /*0042*/ 	.short	0x006c
        /*0044*/ 	.byte	0x00, 0xf0, 0x11, 0x00


	//----- nvinfo : EIATTR_KPARAM_INFO
	.align		4
.L_20547:
        /*0048*/ 	.byte	0x04, 0x17
        /*004a*/ 	.short	(.L_20549 - .L_20548)
.L_20548:
        /*004c*/ 	.word	0x00000000
        /*0050*/ 	.short	0x000f
        /*0052*/ 	.short	0x0068
        /*0054*/ 	.byte	0x00, 0xf0, 0x11, 0x00


	//----- nvinfo : EIATTR_KPARAM_INFO
	.align		4
.L_20549:
        /*0058*/ 	.byte	0x04, 0x17
        /*005a*/ 	.short	(.L_20551 - .L_20550)
.L_20550:
        /*005c*/ 	.word	0x00000000
        /*0060*/ 	.short	0x000e
        /*0062*/ 	.short	0x0060
        /*0064*/ 	.byte	0x00, 0xf5, 0x21, 0x00


	//----- nvinfo : EIATTR_KPARAM_INFO
	.align		4
.L_20551:
        /*0068*/ 	.byte	0x04, 0x17
        /*006a*/ 	.short	(.L_20553 - .L_20552)
.L_20552:
        /*006c*/ 	.word	0x00000000
        /*0070*/ 	.short	0x000d
        /*0072*/ 	.short	0x0058
        /*0074*/ 	.byte	0x00, 0xf5, 0x21, 0x00


	//----- nvinfo : EIATTR_KPARAM_INFO
	.align		4
.L_20553:
        /*0078*/ 	.byte	0x04, 0x17
        /*007a*/ 	.short	(.L_20555 - .L_20554)
.L_20554:
        /*007c*/ 	.word	0x00000000
        /*0080*/ 	.short	0x000c
        /*0082*/ 	.short	0x0050
        /*0084*/ 	.byte	0x00, 0xf0, 0x11, 0x00


	//----- nvinfo : EIATTR_KPARAM_INFO
	.align		4
.L_20555:
        /*0088*/ 	.byte	0x04, 0x17
        /*008a*/ 	.short	(.L_20557 - .L_20556)
.L_20556:
        /*008c*/ 	.word	0x00000000
        /*0090*/ 	.short	0x000b
        /*0092*/ 	.short	0x004c
        /*0094*/ 	.byte	0x00, 0xf0, 0x11, 0x00


	//----- nvinfo : EIATTR_KPARAM_INFO
	.align		4
.L_20557:
        /*0098*/ 	.byte	0x04, 0x17
        /*009a*/ 	.short	(.L_20559 - .L_20558)
.L_20558:
        /*009c*/ 	.word	0x00000000
        /*00a0*/ 	.short	0x000a
        /*00a2*/ 	.short	0x0048
        /*00a4*/ 	.byte	0x00, 0xf0, 0x11, 0x00


	//----- nvinfo : EIATTR_KPARAM_INFO
	.align		4
.L_20559:
        /*00a8*/ 	.byte	0x04, 0x17
        /*00aa*/ 	.short	(.L_20561 - .L_20560)
.L_20560:
        /*00ac*/ 	.word	0x00000000
        /*00b0*/ 	.short	0x0009
        /*00b2*/ 	.short	0x0040
        /*00b4*/ 	.byte	0x00, 0xf5, 0x21, 0x00


	//----- nvinfo : EIATTR_KPARAM_INFO
	.align		4
.L_20561:
        /*00b8*/ 	.byte	0x04, 0x17
        /*00ba*/ 	.short	(.L_20563 - .L_20562)
.L_20562:
        /*00bc*/ 	.word	0x00000000
        /*00c0*/ 	.short	0x0008
        /*00c2*/ 	.short	0x0038
        /*00c4*/ 	.byte	0x00, 0xf0, 0x11, 0x00


	//----- nvinfo : EIATTR_KPARAM_INFO
	.align		4
.L_20563:
        /*00c8*/ 	.byte	0x04, 0x17
        /*00ca*/ 	.short	(.L_20565 - .L_20564)
.L_20564:
        /*00cc*/ 	.word	0x00000000
        /*00d0*/ 	.short	0x0007
        /*00d2*/ 	.short	0x0030
        /*00d4*/ 	.byte	0x00, 0xf5, 0x21, 0x00


	//----- nvinfo : EIATTR_KPARAM_INFO
	.align		4
.L_20565:
        /*00d8*/ 	.byte	0x04, 0x17
        /*00da*/ 	.short	(.L_20567 - .L_20566)
.L_20566:
        /*00dc*/ 	.word	0x00000000
        /*00e0*/ 	.short	0x0006
        /*00e2*/ 	.short	0x0028
        /*00e4*/ 	.byte	0x00, 0xf5, 0x21, 0x00


	//----- nvinfo : EIATTR_KPARAM_INFO
	.align		4
.L_20567:
        /*00e8*/ 	.byte	0x04, 0x17
        /*00ea*/ 	.short	(.L_20569 - .L_20568)
.L_20568:
        /*00ec*/ 	.word	0x00000000
        /*00f0*/ 	.short	0x0005
        /*00f2*/ 	.short	0x0024
        /*00f4*/ 	.byte	0x00, 0xf0, 0x11, 0x00


	//----- nvinfo : EIATTR_KPARAM_INFO
	.align		4
.L_20569:
        /*00f8*/ 	.byte	0x04, 0x17
        /*00fa*/ 	.short	(.L_20571 - .L_20570)
.L_20570:
        /*00fc*/ 	.word	0x00000000
        /*0100*/ 	.short	0x0004
        /*0102*/ 	.short	0x0020
        /*0104*/ 	.byte	0x00, 0xf0, 0x11, 0x00


	//----- nvinfo : EIATTR_KPARAM_INFO
	.align		4
.L_20571:
        /*0108*/ 	.byte	0x04, 0x17
        /*010a*/ 	.short	(.L_20573 - .L_20572)
.L_20572:
        /*010c*/ 	.word	0x00000000
        /*0110*/ 	.short	0x0003
        /*0112*/ 	.short	0x0018
        /*0114*/ 	.byte	0x00, 0xf5, 0x21, 0x00


	//----- nvinfo : EIATTR_KPARAM_INFO
	.align		4
.L_20573:
        /*0118*/ 	.byte	0x04, 0x17
        /*011a*/ 	.short	(.L_20575 - .L_20574)
.L_20574:
        /*011c*/ 	.word	0x00000000
        /*0120*/ 	.short	0x0002
        /*0122*/ 	.short	0x0010
        /*0124*/ 	.byte	0x00, 0xf5, 0x21, 0x00


	//----- nvinfo : EIATTR_KPARAM_INFO
	.align		4
.L_20575:
        /*0128*/ 	.byte	0x04, 0x17
        /*012a*/ 	.short	(.L_20577 - .L_20576)
.L_20576:
        /*012c*/ 	.word	0x00000000
        /*0130*/ 	.short	0x0001
        /*0132*/ 	.short	0x0008
        /*0134*/ 	.byte	0x00, 0xf5, 0x21, 0x00


	//----- nvinfo : EIATTR_KPARAM_INFO
	.align		4
.L_20577:
        /*0138*/ 	.byte	0x04, 0x17
        /*013a*/ 	.short	(.L_20579 - .L_20578)
.L_20578:
        /*013c*/ 	.word	0x00000000
        /*0140*/ 	.short	0x0000
        /*0142*/ 	.short	0x0000
        /*0144*/ 	.byte	0x00, 0xf5, 0x21, 0x00


	//----- nvinfo : EIATTR_SPARSE_MMA_MASK
	.align		4
.L_20579:
        /*0148*/ 	.byte	0x03, 0x50
        /*014a*/ 	.short	0x0000


	//----- nvinfo : EIATTR_MAXREG_COUNT
	.align		4
        /*014c*/ 	.byte	0x03, 0x1b
        /*014e*/ 	.short	0x00ff


	//----- nvinfo : EIATTR_NUM_BARRIERS
	.align		4
        /*0150*/ 	.byte	0x02, 0x4c
        /*0152*/ 	.byte	0x01
	.zero		1


	//----- nvinfo : EIATTR_EXTERNS
	.align		4
        /*0154*/ 	.byte	0x04, 0x0f
        /*0156*/ 	.short	(.L_20581 - .L_20580)


	//   ....[0]....
	.align		4
.L_20580:
        /*0158*/ 	.word	index@(__assertfail)


	//----- nvinfo : EIATTR_MERCURY_ISA_VERSION
	.align		4
.L_20581:
        /*015c*/ 	.byte	0x03, 0x5f
        /*015e*/ 	.short	0x0101


	//----- nvinfo : EIATTR_COOP_GROUP_MASK_REGIDS
	.align		4
        /*0160*/ 	.byte	0x04, 0x29
        /*0162*/ 	.short	(.L_20583 - .L_20582)


	//   ....[0]....
.L_20582:
        /*0164*/ 	.word	0xffffffff


	//   ....[1]....
        /*0168*/ 	.word	0xffffffff


	//   ....[2]....
        /*016c*/ 	.word	0xffffffff


	//   ....[3]....
        /*0170*/ 	.word	0xffffffff


	//   ....[4]....
        /*0174*/ 	.word	0xffffffff


	//   ....[5]....
        /*0178*/ 	.word	0xffffffff


	//   ....[6]....
        /*017c*/ 	.word	0xffffffff


	//   ....[7]....
        /*0180*/ 	.word	0xffffffff


	//   ....[8]....
        /*0184*/ 	.word	0xffffffff


	//   ....[9]....
        /*0188*/ 	.word	0xffffffff


	//   ....[10]....
        /*018c*/ 	.word	0xffffffff


	//   ....[11]....
        /*0190*/ 	.word	0xffffffff


	//   ....[12]....
        /*0194*/ 	.word	0xffffffff


	//   ....[13]....
        /*0198*/ 	.word	0xffffffff


	//   ....[14]....
        /*019c*/ 	.word	0xffffffff


	//   ....[15]....
        /*01a0*/ 	.word	0xffffffff


	//   ....[16]....
        /*01a4*/ 	.word	0xffffffff


	//   ....[17]....
        /*01a8*/ 	.word	0xffffffff


	//   ....[18]....
        /*01ac*/ 	.word	0xffffffff


	//   ....[19]....
        /*01b0*/ 	.word	0xffffffff


	//   ....[20]....
        /*01b4*/ 	.word	0xffffffff


	//   ....[21]....
        /*01b8*/ 	.word	0xffffffff


	//   ....[22]....
        /*01bc*/ 	.word	0xffffffff


	//   ....[23]....
        /*01c0*/ 	.word	0xffffffff


	//   ....[24]....
        /*01c4*/ 	.word	0xffffffff


	//   ....[25]....
        /*01c8*/ 	.word	0x0500000f


	//   ....[26]....
        /*01cc*/ 	.word	0x0500000f


	//   ....[27]....
        /*01d0*/ 	.word	0x0500000f


	//   ....[28]....
        /*01d4*/ 	.word	0x0500000f


	//   ....[29]....
        /*01d8*/ 	.word	0x0500000f


	//   ....[30]....
        /*01dc*/ 	.word	0x0500000f


	//   ....[31]....
        /*01e0*/ 	.word	0x0500000f


	//   ....[32]....
        /*01e4*/ 	.word	0x0500000f


	//   ....[33]....
        /*01e8*/ 	.word	0x0500000f


	//   ....[34]....
        /*01ec*/ 	.word	0x0500000f


	//   ....[35]....
        /*01f0*/ 	.word	0x0500000f


	//   ....[36]....
        /*01f4*/ 	.word	0x0500000f


	//   ....[37]....
        /*01f8*/ 	.word	0x0500000f


	//   ....[38]....
        /*01fc*/ 	.word	0x0500000f


	//   ....[39]....
        /*0200*/ 	.word	0x0500000f


	//   ....[40]....
        /*0204*/ 	.word	0x0500000f


	//   ....[41]....
        /*0208*/ 	.word	0x0500000f


	//   ....[42]....
        /*020c*/ 	.word	0x0500000f


	//   ....[43]....
        /*0210*/ 	.word	0x0500000f


	//   ....[44]....
        /*0214*/ 	.word	0x0500000f


	//   ....[45]....
        /*0218*/ 	.word	0x0500000f


	//   ....[46]....
        /*021c*/ 	.word	0x0500000f


	//   ....[47]....
        /*0220*/ 	.word	0x0500000f


	//   ....[48]....
        /*0224*/ 	.word	0x0500000f


	//----- nvinfo : EIATTR_COOP_GROUP_INSTR_OFFSETS
	.align		4
.L_20583:
        /*0228*/ 	.byte	0x04, 0x28
        /*022a*/ 	.short	(.L_20585 - .L_20584)


	//   ....[0]....
.L_20584:
        /*022c*/ 	.word	0x00000ac0


	//   ....[1]....
        /*0230*/ 	.word	0x00000ae0


	//   ....[2]....
        /*0234*/ 	.word	0x00000b00


	//   ....[3]....
        /*0238*/ 	.word	0x00000b20


	//   ....[4]....
        /*023c*/ 	.word	0x00000c30


	//   ....[5]....
        /*0240*/ 	.word	0x00000c50


	//   ....[6]....
        /*0244*/ 	.word	0x00000c70


	//   ....[7]....
        /*0248*/ 	.word	0x00001aa0


	//   ....[8]....
        /*024c*/ 	.word	0x00001ad0


	//   ....[9]....
        /*0250*/ 	.word	0x00001af0


	//   ....[10]....
        /*0254*/ 	.word	0x00001b10


	//   ....[11]....
        /*0258*/ 	.word	0x00001b30


	//   ....[12]....
        /*025c*/ 	.word	0x00001b80


	//   ....[13]....
        /*0260*/ 	.word	0x00001ba0


	//   ....[14]....
        /*0264*/ 	.word	0x00001bc0


	//   ....[15]....
        /*0268*/ 	.word	0x00002ae0


	//   ....[16]....
        /*026c*/ 	.word	0x00002af0


	//   ....[17]....
        /*0270*/ 	.word	0x00002b00


	//   ....[18]....
        /*0274*/ 	.word	0x00002b10


	//   ....[19]....
        /*0278*/ 	.word	0x00002b20


	//   ....[20]....
        /*027c*/ 	.word	0x00002b30


	//   ....[21]....
        /*0280*/ 	.word	0x00002b40


	//   ....[22]....
        /*0284*/ 	.word	0x00002b60


	//   ....[23]....
        /*0288*/ 	.word	0x00002b80


	//   ....[24]....
        /*028c*/ 	.word	0x00002ba0


	//   ....[25]....
        /*0290*/ 	.word	0x000034e0


	//   ....[26]....
        /*0294*/ 	.word	0x00003540


	//   ....[27]....
        /*0298*/ 	.word	0x000035a0


	//   ....[28]....
        /*029c*/ 	.word	0x00003600


	//   ....[29]....
        /*02a0*/ 	.word	0x00003680


	//   ....[30]....
        /*02a4*/ 	.word	0x000036f0


	//   ....[31]....
        /*02a8*/ 	.word	0x00003750


	//   ....[32]....
        /*02ac*/ 	.word	0x000037d0


	//   ....[33]....
        /*02b0*/ 	.word	0x00003830


	//   ....[34]....
        /*02b4*/ 	.word	0x000038b0


	//   ....[35]....
        /*02b8*/ 	.word	0x00003910


	//   ....[36]....
        /*02bc*/ 	.word	0x00003990


	//   ....[37]....
        /*02c0*/ 	.word	0x000039f0


	//   ....[38]....
        /*02c4*/ 	.word	0x00003a70


	//   ....[39]....
        /*02c8*/ 	.word	0x00003ad0


	//   ....[40]....
        /*02cc*/ 	.word	0x00003b50


	//   ....[41]....
        /*02d0*/ 	.word	0x00003bb0


	//   ....[42]....
        /*02d4*/ 	.word	0x00003c30


	//   ....[43]....
        /*02d8*/ 	.word	0x00003c90


	//   ....[44]....
        /*02dc*/ 	.word	0x00003d10


	//   ....[45]....
        /*02e0*/ 	.word	0x00003d70


	//   ....[46]....
        /*02e4*/ 	.word	0x00003de0


	//   ....[47]....
        /*02e8*/ 	.word	0x00003e40


	//   ....[48]....
        /*02ec*/ 	.word	0x00003ea0


	//----- nvinfo : EIATTR_VRC_CTA_INIT_COUNT
	.align		4
.L_20585:
        /*02f0*/ 	.byte	0x02, 0x4a
	.zero		1
	.zero		1


	//----- nvinfo : EIATTR_SYSCALL_OFFSETS
	.align		4
        /*02f4*/ 	.byte	0x04, 0x46
        /*02f6*/ 	.short	(.L_20587 - .L_20586)


	//   ....[0]....
.L_20586:
        /*02f8*/ 	.word	0x00002960


	//   ....[1]....
        /*02fc*/ 	.word	0x00003480


	//----- nvinfo : EIATTR_EXIT_INSTR_OFFSETS
	.align		4
.L_20587:
        /*0300*/ 	.byte	0x04, 0x1c
        /*0302*/ 	.short	(.L_20589 - .L_20588)


	//   ....[0]....
.L_20588:
        /*0304*/ 	.word	0x00003200


	//   ....[1]....
        /*0308*/ 	.word	0x00003240


	//   ....[2]....
        /*030c*/ 	.word	0x00003380


	//   ....[3]....
        /*0310*/ 	.word	0x00003490


	//----- nvinfo : EIATTR_CRS_STACK_SIZE
	.align		4
.L_20589:
        /*0314*/ 	.byte	0x04, 0x1e
        /*0316*/ 	.short	(.L_20591 - .L_20590)
.L_20590:
        /*0318*/ 	.word	0x00000000


	//----- nvinfo : EIATTR_CBANK_PARAM_SIZE
	.align		4
.L_20591:
        /*031c*/ 	.byte	0x03, 0x19
        /*031e*/ 	.short	0x007c


	//----- nvinfo : EIATTR_PARAM_CBANK
	.align		4
        /*0320*/ 	.byte	0x04, 0x0a
        /*0322*/ 	.short	(.L_20593 - .L_20592)
	.align		4
.L_20592:
        /*0324*/ 	.word	index@(.nv.constant0._ZN4vllm25paged_attention_v1_kernelIfhLi80ELi16ELi128ELNS_18Fp8KVCacheDataTypeE1ELb1EEEvPT_PKS2_PKT0_S8_ifPKiSA_iPKfiiiSC_SC_iiiii)
        /*0328*/ 	.short	0x0380
        /*032a*/ 	.short	0x007c


	//----- nvinfo : EIATTR_SW_WAR
	.align		4
.L_20593:
        /*032c*/ 	.byte	0x04, 0x36
        /*032e*/ 	.short	(.L_20595 - .L_20594)
.L_20594:
        /*0330*/ 	.word	0x00000008
.L_20595:


//--------------------- .nv.info._ZN4vllm25paged_attention_v1_kernelIfhLi64ELi16ELi128ELNS_18Fp8KVCacheDataTypeE1ELb1EEEvPT_PKS2_PKT0_S8_ifPKiSA_iPKfiiiSC_SC_iiiii --------------------------
	.section	.nv.info._ZN4vllm25paged_attention_v1_kernelIfhLi64ELi16ELi128ELNS_18Fp8KVCacheDataTypeE1ELb1EEEvPT_PKS2_PKT0_S8_ifPKiSA_iPKfiiiSC_SC_iiiii,"",@"SHT_CUDA_INFO"
	.sectionflags	@""
	.align	4


	//----- nvinfo : EIATTR_CUDA_API_VERSION
	.align		4
        /*0000*/ 	.byte	0x04, 0x37
        /*0002*/ 	.short	(.L_20597 - .L_20596)
.L_20596:
        /*0004*/ 	.word	0x00000082


	//----- nvinfo : EIATTR_KPARAM_INFO
	.align		4
.L_20597:
        /*0008*/ 	.byte	0x04, 0x17
        /*000a*/ 	.short	(.L_20599 - .L_20598)
.L_20598:
        /*000c*/ 	.word	0x00000000
        /*0010*/ 	.short	0x0013
        /*0012*/ 	.short	0x0078
        /*0014*/ 	.byte	0x00, 0xf0, 0x11, 0x00


	//----- nvinfo : EIATTR_KPARAM_INFO
	.align		4
.L_20599:
        /*0018*/ 	.byte	0x04, 0x17
        /*001a*/ 	.short	(.L_20601 - .L_20600)
.L_20600:
        /*001c*/ 	.word	0x00000000
        /*0020*/ 	.short	0x0012
        /*0022*/ 	.short	0x0074
        /*0024*/ 	.byte	0x00, 0xf0, 0x11, 0x00


	//----- nvinfo : EIATTR_KPARAM_INFO
	.align		4
.L_20601:
        /*0028*/ 	.byte	0x04, 0x17
        /*002a*/ 	.short	(.L_20603 - .L_20602)
.L_20602:
        /*002c*/ 	.word	0x00000000
        /*0030*/ 	.short	0x0011
        /*0032*/ 	.short	0x0070
        /*0034*/ 	.byte	0x00, 0xf0, 0x11, 0x00


	//----- nvinfo : EIATTR_KPARAM_INFO
	.align		4
.L_20603:
        /*0038*/ 	.byte	0x04, 0x17
        /*003a*/ 	.short	(.L_20605 - .L_20604)
.L_20604:
        /*003c*/ 	.word	0x00000000
        /*0040*/ 	.short	0x0010
        /*0042*/ 	.short	0x006c
        /*0044*/ 	.byte	0x00, 0xf0, 0x11, 0x00


	//----- nvinfo : EIATTR_KPARAM_INFO
	.align		4
.L_20605:
        /*0048*/ 	.byte	0x04, 0x17
        /*004a*/ 	.short	(.L_20607 - .L_20606)
.L_20606:
        /*004c*/ 	.word	0x00000000
        /*0050*/ 	.short	0x000f
        /*0052*/ 	.short	0x0068
        /*0054*/ 	.byte	0x00, 0xf0, 0x11, 0x00


	//----- nvinfo : EIATTR_KPARAM_INFO
	.align		4
.L_20607:
        /*0058*/ 	.byte	0x04, 0x17
        /*005a*/ 	.short	(.L_20609 - .L_20608)
.L_20608:
        /*005c*/ 	.word	0x00000000
        /*0060*/ 	.short	0x000e
        /*0062*/ 	.short	0x0060
        /*0064*/ 	.byte	0x00, 0xf5, 0x21, 0x00


	//----- nvinfo : EIATTR_KPARAM_INFO
	.align		4
.L_20609:
        /*0068*/ 	.byte	0x04, 0x17
        /*006a*/ 	.short	(.L_20611 - .L_20610)
.L_20610:
        /*006c*/ 	.word	0x00000000
        /*0070*/ 	.short	0x000d
        /*0072*/ 	.short	0x0058
        /*0074*/ 	.byte	0x00, 0xf5, 0x21, 0x00


	//----- nvinfo : EIATTR_KPARAM_INFO
	.align		4
.L_20611:
        /*0078*/ 	.byte	0x04, 0x17
        /*007a*/ 	.short	(.L_20613 - .L_20612)
.L_20612:
        /*007c*/ 	.word	0x00000000
        /*0080*/ 	.short	0x000c
        /*0082*/ 	.short	0x0050
        /*0084*/ 	.byte	0x00, 0xf0, 0x11, 0x00


	//----- nvinfo : EIATTR_KPARAM_INFO
	.align		4
.L_20613:
        /*0088*/ 	.byte	0x04, 0x17
        /*008a*/ 	.short	(.L_20615 - .L_20614)
.L_20614:
        /*008c*/ 	.word	0x00000000
        /*0090*/ 	.short	0x000b
        /*0092*/ 	.short	0x004c
        /*0094*/ 	.byte	0x00, 0xf0, 0x11, 0x00


	//----- nvinfo : EIATTR_KPARAM_INFO
	.align		4
.L_20615:
        /*0098*/ 	.byte	0x04, 0x17
        /*009a*/ 	.short	(.L_20617 - .L_20616)
.L_20616:
        /*009c*/ 	.word	0x00000000
        /*00a0*/ 	.short	0x000a
        /*00a2*/ 	.short	0x0048
        /*00a4*/ 	.byte	0x00, 0xf0, 0x11, 0x00


	//----- nvinfo : EIATTR_KPARAM_INFO
	.align		4
.L_20617:
        /*00a8*/ 	.byte	0x04, 0x17
        /*00aa*/ 	.short	(.L_20619 - .L_20618)
.L_20618:
        /*00ac*/ 	.word	0x00000000
        /*00b0*/ 	.short	0x0009
        /*00b2*/ 	.short	0x0040
        /*00b4*/ 	.byte	0x00, 0xf5, 0x21, 0x00


	//----- nvinfo : EIATTR_KPARAM_INFO
	.align		4
.L_20619:
        /*00b8*/ 	.byte	0x04, 0x17
        /*00ba*/ 	.short	(.L_20621 - .L_20620)
.L_20620:
        /*00bc*/ 	.word	0x00000000
        /*00c0*/ 	.short	0x0008
        /*00c2*/ 	.short	0x0038
        /*00c4*/ 	.byte	0x00, 0xf0, 0x11, 0x00


	//----- nvinfo : EIATTR_KPARAM_INFO
	.align		4
.L_20621:
        /*00c8*/ 	.byte	0x04, 0x17
        /*00ca*/ 	.short	(.L_20623 - .L_20622)
.L_20622:
        /*00cc*/ 	.word	0x00000000
        /*00d0*/ 	.short	0x0007
        /*00d2*/ 	.short	0x0030
        /*00d4*/ 	.byte	0x00, 0xf5, 0x21, 0x00


	//----- nvinfo : EIATTR_KPARAM_INFO
	.align		4
.L_20623:
        /*00d8*/ 	.byte	0x04, 0x17
        /*00da*/ 	.short	(.L_20625 - .L_20624)
.L_20624:
        /*00dc*/ 	.word	0x00000000
        /*00e0*/ 	.short	0x0006
        /*00e2*/ 	.short	0x0028
        /*00e4*/ 	.byte	0x00, 0xf5, 0x21, 0x00


	//----- nvinfo : EIATTR_KPARAM_INFO
	.align		4
.L_20625:
        /*00e8*/ 	.byte	0x04, 0x17
        /*00ea*/ 	.short	(.L_20627 - .L_20626)
.L_20626:
        /*00ec*/ 	.word	0x00000000
        /*00f0*/ 	.short	0x0005
        /*00f2*/ 	.short	0x0024
        /*00f4*/ 	.byte	0x00, 0xf0, 0x11, 0x00


	//----- nvinfo : EIATTR_KPARAM_INFO
	.align		4
.L_20627:
        /*00f8*/ 	.byte	0x04, 0x17
        /*00fa*/ 	.short	(.L_20629 - .L_20628)
.L_20628:
        /*00fc*/ 	.word	0x00000000
        /*0100*/ 	.short	0x0004
        /*0102*/ 	.short	0x0020
        /*0104*/ 	.byte	0x00, 0xf0, 0x11, 0x00


	//----- nvinfo : EIATTR_KPARAM_INFO
	.align		4
.L_20629:
        /*0108*/ 	.byte	0x04, 0x17
        /*010a*/ 	.short	(.L_20631 - .L_20630)
.L_20630:
        /*010c*/ 	.word	0x00000000
        /*0110*/ 	.short	0x0003
        /*0112*/ 	.short	0x0018
        /*0114*/ 	.byte	0x00, 0xf5, 0x21, 0x00


	//----- nvinfo : EIATTR_KPARAM_INFO
	.align		4
.L_20631:
        /*0118*/ 	.byte	0x04, 0x17
        /*011a*/ 	.short	(.L_20633 - .L_20632)
.L_20632:
        /*011c*/ 	.word	0x00000000
        /*0120*/ 	.short	0x0002
        /*0122*/ 	.short	0x0010
        /*0124*/ 	.byte	0x00, 0xf5, 0x21, 0x00


	//----- nvinfo : EIATTR_KPARAM_INFO
	.align		4
.L_20633:
        /*0128*/ 	.byte	0x04, 0x17
        /*012a*/ 	.short	(.L_20635 - .L_20634)
.L_20634:
        /*012c*/ 	.word	0x00000000
        /*0130*/ 	.short	0x0001
        /*0132*/ 	.short	0x0008
        /*0134*/ 	.byte	0x00, 0xf5, 0x21, 0x00


	//----- nvinfo : EIATTR_KPARAM_INFO
	.align		4
.L_20635:
        /*0138*/ 	.byte	0x04, 0x17
        /*013a*/ 	.short	(.L_20637 - .L_20636)
.L_20636:
        /*013c*/ 	.word	0x00000000
        /*0140*/ 	.short	0x0000
        /*0142*/ 	.short	0x0000
        /*0144*/ 	.byte	0x00, 0xf5, 0x21, 0x00


	//----- nvinfo : EIATTR_SPARSE_MMA_MASK
	.align		4
.L_20637:
        /*0148*/ 	.byte	0x03, 0x50
        /*014a*/ 	.short	0x0000


	//----- nvinfo : EIATTR_MAXREG_COUNT
	.align		4
        /*014c*/ 	.byte	0x03, 0x1b
        /*014e*/ 	.short	0x00ff


	//----- nvinfo : EIATTR_NUM_BARRIERS
	.align		4
        /*0150*/ 	.byte	0x02, 0x4c
        /*0152*/ 	.byte	0x01
	.zero		1


	//----- nvinfo : EIATTR_EXTERNS
	.align		4
        /*0154*/ 	.byte	0x04, 0x0f
        /*0156*/ 	.short	(.L_20639 - .L_20638)


	//   ....[0]....
	.align		4
.L_20638:
        /*0158*/ 	.word	index@(__assertfail)


	//----- nvinfo : EIATTR_MERCURY_ISA_VERSION
	.align		4
.L_20639:
        /*015c*/ 	.byte	0x03, 0x5f
        /*015e*/ 	.short	0x0101


	//----- nvinfo : EIATTR_COOP_GROUP_MASK_REGIDS
	.align		4
        /*0160*/ 	.byte	0x04, 0x29
        /*0162*/ 	.short	(.L_20641 - .L_20640)


	//   ....[0]....
.L_20640:
        /*0164*/ 	.word	0xffffffff


	//   ....[1]....
        /*0168*/ 	.word	0xffffffff


	//   ....[2]....
        /*016c*/ 	.word	0xffffffff


	//   ....[3]....
        /*0170*/ 	.word	0xffffffff


	//   ....[4]....
        /*0174*/ 	.word	0xffffffff


	//   ....[5]....
        /*0178*/ 	.word	0xffffffff


	//   ....[6]....
        /*017c*/ 	.word	0xffffffff


	//   ....[7]....
        /*0180*/ 	.word	0xffffffff


	//   ....[8]....
        /*0184*/ 	.word	0xffffffff


	//   ....[9]....
        /*0188*/ 	.word	0xffffffff


	//   ....[10]....
        /*018c*/ 	.word	0xffffffff


	//   ....[11]....
        /*0190*/ 	.word	0xffffffff


	//   ....[12]....
        /*0194*/ 	.word	0xffffffff


	//   ....[13]....
        /*0198*/ 	.word	0xffffffff


	//   ....[14]....
        /*019c*/ 	.word	0xffffffff


	//   ....[15]....
        /*01a0*/ 	.word	0xffffffff


	//   ....[16]....
        /*01a4*/ 	.word	0xffffffff


	//   ....[17]....
        /*01a8*/ 	.word	0xffffffff


	//   ....[18]....
        /*01ac*/ 	.word	0xffffffff


	//   ....[19]....
        /*01b0*/ 	.word	0xffffffff


	//   ....[20]....
        /*01b4*/ 	.word	0xffffffff


	//   ....[21]....
        /*01b8*/ 	.word	0xffffffff


	//   ....[22]....
        /*01bc*/ 	.word	0xffffffff


	//   ....[23]....
        /*01c0*/ 	.word	0x0500000f


	//   ....[24]....
        /*01c4*/ 	.word	0x0500000f


	//   ....[25]....
        /*01c8*/ 	.word	0x0500000f


	//   ....[26]....
        /*01cc*/ 	.word	0x0500000f


	//   ....[27]....
        /*01d0*/ 	.word	0x0500000f


	//   ....[28]....
        /*01d4*/ 	.word	0x0500000f


	//   ....[29]....
        /*01d8*/ 	.word	0x0500000f


	//   ....[30]....
        /*01dc*/ 	.word	0x0500000f


	//   ....[31]....
        /*01e0*/ 	.word	0x0500000f


	//   ....[32]....
        /*01e4*/ 	.word	0x0500000f


	//   ....[33]....
        /*01e8*/ 	.word	0x0500000f


	//   ....[34]....
        /*01ec*/ 	.word	0x0500000f


	//   ....[35]....
        /*01f0*/ 	.word	0x0500000f


	//   ....[36]....
        /*01f4*/ 	.word	0x0500000f


	//   ....[37]....
        /*01f8*/ 	.word	0x0500000f


	//   ....[38]....
        /*01fc*/ 	.word	0x0500000f


	//   ....[39]....
        /*0200*/ 	.word	0x0500000f


	//   ....[40]....
        /*0204*/ 	.word	0x0500000f


	//   ....[41]....
        /*0208*/ 	.word	0x0500000f


	//   ....[42]....
        /*020c*/ 	.word	0x0500000f


	//----- nvinfo : EIATTR_COOP_GROUP_INSTR_OFFSETS
	.align		4
.L_20641:
        /*0210*/ 	.byte	0x04, 0x28
        /*0212*/ 	.short	(.L_20643 - .L_20642)


	//   ....[0]....
.L_20642:
        /*0214*/ 	.word	0x00000ac0


	//   ....[1]....
        /*0218*/ 	.word	0x00000ae0


	//   ....[2]....
        /*021c*/ 	.word	0x00000b00


	//   ....[3]....
        /*0220*/ 	.word	0x00000b20


	//   ....[4]....
        /*0224*/ 	.word	0x00000c30


	//   ....[5]....
        /*0228*/ 	.word	0x00000c50


	//   ....[6]....
        /*022c*/ 	.word	0x00000c70


	//   ....[7]....
        /*0230*/ 	.word	0x00001aa0


	//   ....[8]....
        /*0234*/ 	.word	0x00001ad0


	//   ....[9]....
        /*0238*/ 	.word	0x00001af0


	//   ....[10]....
        /*023c*/ 	.word	0x00001b10


	//   ....[11]....
        /*0240*/ 	.word	0x00001b30


	//   ....[12]....
        /*0244*/ 	.word	0x00001b80


	//   ....[13]....
        /*0248*/ 	.word	0x00001ba0


	//   ....[14]....
        /*024c*/ 	.word	0x00001bc0


	//   ....[15]....
        /*0250*/ 	.word	0x00002a90


	//   ....[16]....
        /*0254*/ 	.word	0x00002ab0


	//   ....[17]....
        /*0258*/ 	.word	0x00002ac0


	//   ....[18]....
        /*025c*/ 	.word	0x00002ad0


	//   ....[19]....
        /*0260*/ 	.word	0x00002ae0


	//   ....[20]....
        /*0264*/ 	.word	0x00002af0


	//   ....[21]....
        /*0268*/ 	.word	0x00002b00


	//   ....[22]....
        /*026c*/ 	.word	0x00002b20


	//   ....[23]....
        /*0270*/ 	.word	0x000033f0


	//   ....[24]....
        /*0274*/ 	.word	0x00003450


	//   ....[25]....
        /*0278*/ 	.word	0x000034b0


	//   ....[26]....
        /*027c*/ 	.word	0x00003510


	//   ....[27]....
        /*0280*/ 	.word	0x00003590


	//   ....[28]....
        /*0284*/ 	.word	0x000035f0


	//   ....[29]....
        /*0288*/ 	.word	0x00003650


	//   ....[30]....
        /*028c*/ 	.word	0x000036d0


	//   ....[31]....
        /*0290*/ 	.word	0x00003730


	//   ....[32]....
        /*0294*/ 	.word	0x000037b0


	//   ....[33]....
        /*0298*/ 	.word	0x00003810


	//   ....[34]....
        /*029c*/ 	.word	0x00003890


	//   ....[35]....
        /*02a0*/ 	.word	0x000038f0


	//   ....[36]....
        /*02a4*/ 	.word	0x00003970


	//   ....[37]....
        /*02a8*/ 	.word	0x000039d0


	//   ....[38]....
        /*02ac*/ 	.word	0x00003a50


	//   ....[39]....
        /*02b0*/ 	.word	0x00003ab0


	//   ....[40]....
        /*02b4*/ 	.word	0x00003b40


	//   ....[41]....
        /*02b8*/ 	.word	0x00003ba0


	//   ....[42]....
        /*02bc*/ 	.word	0x00003c20


	//----- nvinfo : EIATTR_VRC_CTA_INIT_COUNT
	.align		4
.L_20643:
        /*02c0*/ 	.byte	0x02, 0x4a
	.zero		1
	.zero		1


	//----- nvinfo : EIATTR_SYSCALL_OFFSETS
	.align		4
        /*02c4*/ 	.byte	0x04, 0x46
        /*02c6*/ 	.short	(.L_20645 - .L_20644)


	//   ....[0]....
.L_20644:
        /*02c8*/ 	.word	0x00002960


	//   ....[1]....
        /*02cc*/ 	.word	0x00003390


	//----- nvinfo : EIATTR_EXIT_INSTR_OFFSETS
	.align		4
.L_20645:
        /*02d0*/ 	.byte	0x04, 0x1c
        /*02d2*/ 	.short	(.L_20647 - .L_20646)


	//   ....[0]....
.L_20646:
        /*02d4*/ 	.word	0x00003130


	//   ....[1]....
        /*02d8*/ 	.word	0x00003170


	//   ....[2]....
        /*02dc*/ 	.word	0x00003290


	//   ....[3]....
        /*02e0*/ 	.word	0x000033a0


	//----- nvinfo : EIATTR_CRS_STACK_SIZE
	.align		4
.L_20647:
        /*02e4*/ 	.byte	0x04, 0x1e
        /*02e6*/ 	.short	(.L_20649 - .L_20648)
.L_20648:
        /*02e8*/ 	.word	0x00000000


	//----- nvinfo : EIATTR_CBANK_PARAM_SIZE
	.align		4
.L_20649:
        /*02ec*/ 	.byte	0x03, 0x19
        /*02ee*/ 	.short	0x007c


	//----- nvinfo : EIATTR_PARAM_CBANK
	.align		4
        /*02f0*/ 	.byte	0x04, 0x0a
        /*02f2*/ 	.short	(.L_20651 - .L_20650)
	.align		4
.L_20650:
        /*02f4*/ 	.word	index@(.nv.constant0._ZN4vllm25paged_attention_v1_kernelIfhLi64ELi16ELi128ELNS_18Fp8KVCacheDataTypeE1ELb1EEEvPT_PKS2_PKT0_S8_ifPKiSA_iPKfiiiSC_SC_iiiii)
        /*02f8*/ 	.short	0x0380
        /*02fa*/ 	.short	0x007c


	//----- nvinfo : EIATTR_SW_WAR
	.align		4
.L_20651:
        /*02fc*/ 	.byte	0x04, 0x36
        /*02fe*/ 	.short	(.L_20653 - .L_20652)
.L_20652:
        /*0300*/ 	.word	0x00000008
.L_20653:


//--------------------- .nv.info._ZN4vllm25paged_attention_v1_kernelIfhLi32ELi16ELi128ELNS_18Fp8KVCacheDataTypeE1ELb1EEEvPT_PKS2_PKT0_S8_ifPKiSA_iPKfiiiSC_SC_iiiii --------------------------
	.section	.nv.info._ZN4vllm25paged_attention_v1_kernelIfhLi32ELi16ELi128ELNS_18Fp8KVCacheDataTypeE1ELb1EEEvPT_PKS2_PKT0_S8_ifPKiSA_iPKfiiiSC_SC_iiiii,"",@"SHT_CUDA_INFO"
	.sectionflags	@""
	.align	4


	//----- nvinfo : EIATTR_CUDA_API_VERSION
	.align		4
        /*0000*/ 	.byte	0x04, 0x37
        /*0002*/ 	.short	(.L_20655 - .L_20654)
.L_20654:
        /*0004*/ 	.word	0x00000082


	//----- nvinfo : EIATTR_KPARAM_INFO
	.align		4
.L_20655:
        /*0008*/ 	.byte	0x04, 0x17
        /*000a*/ 	.short	(.L_20657 - .L_20656)
.L_20656:
        /*000c*/ 	.word	0x00000000
        /*0010*/ 	.short	0x0013
        /*0012*/ 	.short	0x0078
        /*0014*/ 	.byte	0x00, 0xf0, 0x11, 0x00


	//----- nvinfo : EIATTR_KPARAM_INFO
	.align		4
.L_20657:
        /*0018*/ 	.byte	0x04, 0x17
        /*001a*/ 	.short	(.L_20659 - .L_20658)
.L_20658:
        /*001c*/ 	.word	0x00000000
        /*0020*/ 	.short	0x0012
        /*0022*/ 	.short	0x0074
        /*0024*/ 	.byte	0x00, 0xf0, 0x11, 0x00


	//----- nvinfo : EIATTR_KPARAM_INFO
	.align		4
.L_20659:
        /*0028*/ 	.byte	0x04, 0x17
        /*002a*/ 	.short	(.L_20661 - .L_20660)
.L_20660:
        /*002c*/ 	.word	0x00000000
        /*0030*/ 	.short	0x0011
        /*0032*/ 	.short	0x0070
        /*0034*/ 	.byte	0x00, 0xf0, 0x11, 0x00


	//----- nvinfo : EIATTR_KPARAM_INFO
	.align		4
.L_20661:
        /*0038*/ 	.byte	0x04, 0x17
        /*003a*/ 	.short	(.L_20663 - .L_20662)
.L_20662:
        /*003c*/ 	.word	0x00000000
        /*0040*/ 	.short	0x0010
        /*0042*/ 	.short	0x006c
        /*0044*/ 	.byte	0x00, 0xf0, 0x11, 0x00


	//----- nvinfo : EIATTR_KPARAM_INFO
	.align		4
.L_20663:
        /*0048*/ 	.byte	0x04, 0x17
        /*004a*/ 	.short	(.L_20665 - .L_20664)
.L_20664:
        /*004c*/ 	.word	0x00000000
        /*0050*/ 	.short	0x000f
        /*0052*/ 	.short	0x0068
        /*0054*/ 	.byte	0x00, 0xf0, 0x11, 0x00


	//----- nvinfo : EIATTR_KPARAM_INFO
	.align		4
.L_20665:
        /*0058*/ 	.byte	0x04, 0x17
        /*005a*/ 	.short	(.L_20667 - .L_20666)
.L_20666:
        /*005c*/ 	.word	0x00000000
        /*0060*/ 	.short	0x000e
        /*0062*/ 	.short	0x0060
        /*0064*/ 	.byte	0x00, 0xf5, 0x21, 0x00


	//----- nvinfo : EIATTR_KPARAM_INFO
	.align		4
.L_20667:
        /*0068*/ 	.byte	0x04, 0x17
        /*006a*/ 	.short	(.L_20669 - .L_20668)
.L_20668:
        /*006c*/ 	.word	0x00000000
        /*0070*/ 	.short	0x000d
        /*0072*/ 	.short	0x0058
        /*0074*/ 	.byte	0x00, 0xf5, 0x21, 0x00


	//----- nvinfo : EIATTR_KPARAM_INFO
	.align		4
.L_20669:
        /*0078*/ 	.byte	0x04, 0x17
        /*007a*/ 	.short	(.L_20671 - .L_20670)
.L_20670:
        /*007c*/ 	.word	0x00000000
        /*0080*/ 	.short	0x000c
        /*0082*/ 	.short	0x0050
        /*0084*/ 	.byte	0x00, 0xf0, 0x11, 0x00


	//----- nvinfo : EIATTR_KPARAM_INFO
	.align		4
.L_20671:
        /*0088*/ 	.byte	0x04, 0x17
        /*008a*/ 	.short	(.L_20673 - .L_20672)
.L_20672:
        /*008c*/ 	.word	0x00000000
        /*0090*/ 	.short	0x000b
        /*0092*/ 	.short	0x004c
        /*0094*/ 	.byte	0x00, 0xf0, 0x11, 0x00


	//----- nvinfo : EIATTR_KPARAM_INFO
	.align		4
.L_20673:
        /*0098*/ 	.byte	0x04, 0x17
        /*009a*/ 	.short	(.L_20675 - .L_20674)
.L_20674:
        /*009c*/ 	.word	0x00000000
        /*00a0*/ 	.short	0x000a
        /*00a2*/ 	.short	0x0048
        /*00a4*/ 	.byte	0x00, 0xf0, 0x11, 0x00


	//----- nvinfo : EIATTR_KPARAM_INFO
	.align		4
.L_20675:
        /*00a8*/ 	.byte	0x04, 0x17
        /*00aa*/ 	.short	(.L_20677 - .L_20676)
.L_20676:
        /*00ac*/ 	.word	0x00000000
        /*00b0*/ 	.short	0x0009
        /*00b2*/ 	.short	0x0040
        /*00b4*/ 	.byte	0x00, 0xf5, 0x21, 0x00


	//----- nvinfo : EIATTR_KPARAM_INFO
	.align		4
.L_20677:
        /*00b8*/ 	.byte	0x04, 0x17
        /*00ba*/ 	.short	(.L_20679 - .L_20678)
.L_20678:
        /*00bc*/ 	.word	0x00000000
        /*00c0*/ 	.short	0x0008
        /*00c2*/ 	.short	0x0038
        /*00c4*/ 	.byte	0x00, 0xf0, 0x11, 0x00


	//----- nvinfo : EIATTR_KPARAM_INFO
	.align		4
.L_20679:
        /*00c8*/ 	.byte	0x04, 0x17
        /*00ca*/ 	.short	(.L_20681 - .L_20680)
.L_20680:
        /*00cc*/ 	.word	0x00000000
        /*00d0*/ 	.short	0x0007
        /*00d2*/ 	.short	0x0030
        /*00d4*/ 	.byte	0x00, 0xf5, 0x21, 0x00


	//----- nvinfo : EIATTR_KPARAM_INFO
	.align		4
.L_20681:
        /*00d8*/ 	.byte	0x04, 0x17
        /*00da*/ 	.short	(.L_20683 - .L_20682)
.L_20682:
        /*00dc*/ 	.word	0x00000000
        /*00e0*/ 	.short	0x0006
        /*00e2*/ 	.short	0x0028
        /*00e4*/ 	.byte	0x00, 0xf5, 0x21, 0x00


	//----- nvinfo : EIATTR_KPARAM_INFO
	.align		4
.L_20683:
        /*00e8*/ 	.byte	0x04, 0x17
        /*00ea*/ 	.short	(.L_20685 - .L_20684)
.L_20684:
        /*00ec*/ 	.word	0x00000000
        /*00f0*/ 	.short	0x0005
        /*00f2*/ 	.short	0x0024
        /*00f4*/ 	.byte	0x00, 0xf0, 0x11, 0x00


	//----- nvinfo : EIATTR_KPARAM_INFO
	.align		4
.L_20685:
        /*00f8*/ 	.byte	0x04, 0x17
        /*00fa*/ 	.short	(.L_20687 - .L_20686)
.L_20686:
        /*00fc*/ 	.word	0x00000000
        /*0100*/ 	.short	0x0004
        /*0102*/ 	.short	0x0020
        /*0104*/ 	.byte	0x00, 0xf0, 0x11, 0x00


	//----- nvinfo : EIATTR_KPARAM_INFO
	.align		4
.L_20687:
        /*0108*/ 	.byte	0x04, 0x17
        /*010a*/ 	.short	(.L_20689 - .L_20688)
.L_20688:
        /*010c*/ 	.word	0x00000000
        /*0110*/ 	.short	0x0003
        /*0112*/ 	.short	0x0018
        /*0114*/ 	.byte	0x00, 0xf5, 0x21, 0x00


	//----- nvinfo : EIATTR_KPARAM_INFO
	.align		4
.L_20689:
        /*0118*/ 	.byte	0x04, 0x17
        /*011a*/ 	.short	(.L_20691 - .L_20690)
.L_20690:
        /*011c*/ 	.word	0x00000000
        /*0120*/ 	.short	0x0002
        /*0122*/ 	.short	0x0010
        /*0124*/ 	.byte	0x00, 0xf5, 0x21, 0x00


	//----- nvinfo : EIATTR_KPARAM_INFO
	.align		4
.L_20691:
        /*0128*/ 	.byte	0x04, 0x17
        /*012a*/ 	.short	(.L_20693 - .L_20692)
.L_20692:
        /*012c*/ 	.word	0x00000000
        /*0130*/ 	.short	0x0001
        /*0132*/ 	.short	0x0008
        /*0134*/ 	.byte	0x00, 0xf5, 0x21, 0x00


	//----- nvinfo : EIATTR_KPARAM_INFO
	.align		4
.L_20693:
        /*0138*/ 	.byte	0x04, 0x17
        /*013a*/ 	.short	(.L_20695 - .L_20694)
.L_20694:
        /*013c*/ 	.word	0x00000000
        /*0140*/ 	.short	0x0000
        /*0142*/ 	.short	0x0000
        /*0144*/ 	.byte	0x00, 0xf5, 0x21, 0x00


	//----- nvinfo : EIATTR_SPARSE_MMA_MASK
	.align		4
.L_20695:
        /*0148*/ 	.byte	0x03, 0x50
        /*014a*/ 	.short	0x0000


	//----- nvinfo : EIATTR_MAXREG_COUNT
	.align		4
        /*014c*/ 	.byte	0x03, 0x1b
        /*014e*/ 	.short	0x00ff


	//----- nvinfo : EIATTR_NUM_BARRIERS
	.align		4
        /*0150*/ 	.byte	0x02, 0x4c
        /*0152*/ 	.byte	0x01
	.zero		1


	//----- nvinfo : EIATTR_EXTERNS
	.align		4
        /*0154*/ 	.byte	0x04, 0x0f
        /*0156*/ 	.short	(.L_20697 - .L_20696)


	//   ....[0]....
	.align		4
.L_20696:
        /*0158*/ 	.word	index@(__assertfail)


	//----- nvinfo : EIATTR_MERCURY_ISA_VERSION
	.align		4
.L_20697:
        /*015c*/ 	.byte	0x03, 0x5f
        /*015e*/ 	.short	0x0101


	//----- nvinfo : EIATTR_COOP_GROUP_MASK_REGIDS
	.align		4
        /*0160*/ 	.byte	0x04, 0x29
        /*0162*/ 	.short	(.L_20699 - .L_20698)


	//   ....[0]....
.L_20698:
        /*0164*/ 	.word	0xffffffff


	//   ....[1]....
        /*0168*/ 	.word	0xffffffff


	//   ....[2]....
        /*016c*/ 	.word	0xffffffff


	//   ....[3]....
        /*0170*/ 	.word	0xffffffff


	//   ....[4]....
        /*0174*/ 	.word	0xffffffff


	//   ....[5]....
        /*0178*/ 	.word	0xffffffff


	//   ....[6]....
        /*017c*/ 	.word	0xffffffff


	//   ....[7]....
        /*0180*/ 	.word	0xffffffff


	//   ....[8]....
        /*0184*/ 	.word	0xffffffff


	//   ....[9]....
        /*0188*/ 	.word	0xffffffff


	//   ....[10]....
        /*018c*/ 	.word	0xffffffff


	//   ....[11]....
        /*0190*/ 	.word	0xffffffff


	//   ....[12]....
        /*0194*/ 	.word	0xffffffff


	//   ....[13]....
        /*0198*/ 	.word	0xffffffff


	//   ....[14]....
        /*019c*/ 	.word	0xffffffff


	//   ....[15]....
        /*01a0*/ 	.word	0xffffffff


	//   ....[16]....
        /*01a4*/ 	.word	0xffffffff


	//   ....[17]....
        /*01a8*/ 	.word	0xffffffff


	//   ....[18]....
        /*01ac*/ 	.word	0xffffffff


	//   ....[19]....
        /*01b0*/ 	.word	0x0500000f


	//   ....[20]....
        /*01b4*/ 	.word	0x0500000f


	//   ....[21]....
        /*01b8*/ 	.word	0x0500000f


	//   ....[22]....
        /*01bc*/ 	.word	0x0500000f


	//   ....[23]....
        /*01c0*/ 	.word	0x0500000f


	//   ....[24]....
        /*01c4*/ 	.word	0x0500000f


	//   ....[25]....
        /*01c8*/ 	.word	0x0500000f


	//   ....[26]....
        /*01cc*/ 	.word	0x0500000f


	//   ....[27]....
        /*01d0*/ 	.word	0x0500000f


	//   ....[28]....
        /*01d4*/ 	.word	0x0500000f


	//   ....[29]....
        /*01d8*/ 	.word	0x0500000f


	//   ....[30]....
        /*01dc*/ 	.word	0x0500000f


	//----- nvinfo : EIATTR_COOP_GROUP_INSTR_OFFSETS
	.align		4
.L_20699:
        /*01e0*/ 	.byte	0x04, 0x28
        /*01e2*/ 	.short	(.L_20701 - .L_20700)


	//   ....[0]....
.L_20700:
        /*01e4*/ 	.word	0x00000ac0


	//   ....[1]....
        /*01e8*/ 	.word	0x00000ae0


	//   ....[2]....
        /*01ec*/ 	.word	0x00000b00


	//   ....[3]....
        /*01f0*/ 	.word	0x00000b20


	//   ....[4]....
        /*01f4*/ 	.word	0x00000c30


	//   ....[5]....
        /*01f8*/ 	.word	0x00000c50


	//   ....[6]....
        /*01fc*/ 	.word	0x00000c70


	//   ....[7]....
        /*0200*/ 	.word	0x00001aa0


	//   ....[8]....
        /*0204*/ 	.word	0x00001ad0


	//   ....[9]....
        /*0208*/ 	.word	0x00001af0


	//   ....[10]....
        /*020c*/ 	.word	0x00001b10


	//   ....[11]....
        /*0210*/ 	.word	0x00001b30


	//   ....[12]....
        /*0214*/ 	.word	0x00001b80


	//   ....[13]....
        /*0218*/ 	.word	0x00001ba0


	//   ....[14]....
        /*021c*/ 	.word	0x00001bc0


	//   ....[15]....
        /*0220*/ 	.word	0x00002a10


	//   ....[16]....
        /*0224*/ 	.word	0x00002a20


	//   ....[17]....
        /*0228*/ 	.word	0x00002a30


	//   ....[18]....
        /*022c*/ 	.word	0x00002a40


	//   ....[19]....
        /*0230*/ 	.word	0x00003070


	//   ....[20]....
        /*0234*/ 	.word	0x000030d0


	//   ....[21]....
        /*0238*/ 	.word	0x00003130


	//   ....[22]....
        /*023c*/ 	.word	0x00003190


	//   ....[23]....
        /*0240*/ 	.word	0x00003210


	//   ....[24]....
        /*0244*/ 	.word	0x00003270


	//   ....[25]....
        /*0248*/ 	.word	0x000032d0


	//   ....[26]....
        /*024c*/ 	.word	0x00003350


	//   ....[27]....
        /*0250*/ 	.word	0x000033b0


	//   ....[28]....
        /*0254*/ 	.word	0x00003430


	//   ....[29]....
        /*0258*/ 	.word	0x00003490


	//   ....[30]....
        /*025c*/ 	.word	0x00003500


	//----- nvinfo : EIATTR_VRC_CTA_INIT_COUNT
	.align		4
.L_20701:
        /*0260*/ 	.byte	0x02, 0x4a
	.zero		1
	.zero		1


	//----- nvinfo : EIATTR_SYSCALL_OFFSETS
	.align		4
        /*0264*/ 	.byte	0x04, 0x46
        /*0266*/ 	.short	(.L_20703 - .L_20702)


	//   ....[0]....
.L_20702:
        /*0268*/ 	.word	0x00002960


	//   ....[1]....
        /*026c*/ 	.word	0x00003010


	//----- nvinfo : EIATTR_EXIT_INSTR_OFFSETS
	.align		4
.L_20703:
        /*0270*/ 	.byte	0x04, 0x1c
        /*0272*/ 	.short	(.L_20705 - .L_20704)


	//   ....[0]....
.L_20704:
        /*0274*/ 	.word	0x00002db0


	//   ....[1]....
        /*0278*/ 	.word	0x00002df0


	//   ....[2]....
        /*027c*/ 	.word	0x00002f10


	//   ....[3]....
        /*0280*/ 	.word	0x00003020


	//----- nvinfo : EIATTR_CRS_STACK_SIZE
	.align		4
.L_20705:
        /*0284*/ 	.byte	0x04, 0x1e
        /*0286*/ 	.short	(.L_20707 - .L_20706)
.L_20706:
        /*0288*/ 	.word	0x00000000


	//----- nvinfo : EIATTR_CBANK_PARAM_SIZE
	.align		4
.L_20707:
        /*028c*/ 	.byte	0x03, 0x19
        /*028e*/ 	.short	0x007c


	//----- nvinfo : EIATTR_PARAM_CBANK
	.align		4
        /*0290*/ 	.byte	0x04, 0x0a
        /*0292*/ 	.short	(.L_20709 - .L_20708)
	.align		4
.L_20708:
        /*0294*/ 	.word	index@(.nv.constant0._ZN4vllm25paged_attention_v1_kernelIfhLi32ELi16ELi128ELNS_18Fp8KVCacheDataTypeE1ELb1EEEvPT_PKS2_PKT0_S8_ifPKiSA_iPKfiiiSC_SC_iiiii)
        /*0298*/ 	.short	0x0380
        /*029a*/ 	.short	0x007c


	//----- nvinfo : EIATTR_SW_WAR
	.align		4
.L_20709:
        /*029c*/ 	.byte	0x04, 0x36
        /*029e*/ 	.short	(.L_20711 - .L_20710)
.L_20710:
        /*02a0*/ 	.word	0x00000008
.L_20711:


//--------------------- .nv.info._ZN4vllm25paged_attention_v1_kernelIfhLi256ELi8ELi128ELNS_18Fp8KVCacheDataTypeE1ELb0EEEvPT_PKS2_PKT0_S8_ifPKiSA_iPKfiiiSC_SC_iiiii --------------------------
	.section	.nv.info._ZN4vllm25paged_attention_v1_kernelIfhLi256ELi8ELi128ELNS_18Fp8KVCacheDataTypeE1ELb0EEEvPT_PKS2_PKT0_S8_ifPKiSA_iPKfiiiSC_SC_iiiii,"",@"SHT_CUDA_INFO"
	.sectionflags	@""
	.align	4


	//----- nvinfo : EIATTR_CUDA_API_VERSION
	.align		4
        /*0000*/ 	.byte	0x04, 0x37
        /*0002*/ 	.short	(.L_20713 - .L_20712)
.L_20712:
        /*0004*/ 	.word	0x00000082


	//----- nvinfo : EIATTR_KPARAM_INFO
	.align		4
.L_20713:
        /*0008*/ 	.byte	0x04, 0x17
        /*000a*/ 	.short	(.L_20715 - .L_20714)
.L_20714:
        /*000c*/ 	.word	0x00000000
        /*0010*/ 	.short	0x0013
        /*0012*/ 	.short	0x0078
        /*0014*/ 	.byte	0x00, 0xf0, 0x11, 0x00


	//----- nvinfo : EIATTR_KPARAM_INFO
	.align		4
.L_20715:
        /*0018*/ 	.byte	0x04, 0x17
        /*001a*/ 	.short	(.L_20717 - .L_20716)
.L_20716:
        /*001c*/ 	.word	0x00000000
        /*0020*/ 	.short	0x0012
        /*0022*/ 	.short	0x0074
        /*0024*/ 	.byte	0x00, 0xf0, 0x11, 0x00


	//----- nvinfo : EIATTR_KPARAM_INFO
	.align		4
.L_20717:
        /*0028*/ 	.byte	0x04, 0x17
        /*002a*/ 	.short	(.L_20719 - .L_20718)
.L_20718:
        /*002c*/ 	.word	0x00000000
        /*0030*/ 	.short	0x0011
        /*0032*/ 	.short	0x0070
        /*0034*/ 	.byte	0x00, 0xf0, 0x11, 0x00


	//----- nvinfo : EIATTR_KPARAM_INFO
	.align		4
.L_20719:
        /*0038*/ 	.byte	0x04, 0x17
        /*003a*/ 	.short	(.L_20721 - .L_20720)
.L_20720:
        /*003c*/ 	.word	0x00000000
        /*0040*/ 	.short	0x0010
        /*0042*/ 	.short	0x006c
        /*0044*/ 	.byte	0x00, 0xf0, 0x11, 0x00


	//----- nvinfo : EIATTR_KPARAM_INFO
	.align		4
.L_20721:
        /*0048*/ 	.byte	0x04, 0x17
        /*004a*/ 	.short	(.L_20723 - .L_20722)
.L_20722:
        /*004c*/ 	.word	0x00000000
        /*0050*/ 	.short	0x000f
        /*0052*/ 	.short	0x0068
        /*0054*/ 	.byte	0x00, 0xf0, 0x11, 0x00


	//----- nvinfo : EIATTR_KPARAM_INFO
	.align		4
.L_20723:
        /*0058*/ 	.byte	0x04, 0x17
        /*005a*/ 	.short	(.L_20725 - .L_20724)
.L_20724:
        /*005c*/ 	.word	0x00000000
        /*0060*/ 	.short	0x000e
        /*0062*/ 	.short	0x0060
        /*0064*/ 	.byte	0x00, 0xf5, 0x21, 0x00


	//----- nvinfo : EIATTR_KPARAM_INFO
	.align		4
.L_20725:
        /*0068*/ 	.byte	0x04, 0x17
        /*006a*/ 	.short	(.L_20727 - .L_20726)
.L_20726:
        /*006c*/ 	.word	0x00000000
        /*0070*/ 	.short	0x000d
        /*0072*/ 	.short	0x0058
        /*0074*/ 	.byte	0x00, 0xf5, 0x21, 0x00


	//----- nvinfo : EIATTR_KPARAM_INFO
	.align		4
.L_20727:
        /*0078*/ 	.byte	0x04, 0x17
        /*007a*/ 	.short	(.L_20729 - .L_20728)
.L_20728:
        /*007c*/ 	.word	0x00000000
        /*0080*/ 	.short	0x000c
        /*0082*/ 	.short	0x0050
        /*0084*/ 	.byte	0x00, 0xf0, 0x11, 0x00


	//----- nvinfo : EIATTR_KPARAM_INFO
	.align		4
.L_20729:
        /*0088*/ 	.byte	0x04, 0x17
        /*008a*/ 	.short	(.L_20731 - .L_20730)
.L_20730:
        /*008c*/ 	.word	0x00000000
        /*0090*/ 	.short	0x000b
        /*0092*/ 	.short	0x004c
        /*0094*/ 	.byte	0x00, 0xf0, 0x11, 0x00


	//----- nvinfo : EIATTR_KPARAM_INFO
	.align		4
.L_20731:
        /*0098*/ 	.byte	0x04, 0x17
        /*009a*/ 	.short	(.L_20733 - .L_20732)
.L_20732:
        /*009c*/ 	.word	0x00000000
        /*00a0*/ 	.short	0x000a
        /*00a2*/ 	.short	0x0048
        /*00a4*/ 	.byte	0x00, 0xf0, 0x11, 0x00


	//----- nvinfo : EIATTR_KPARAM_INFO
	.align		4
.L_20733:
        /*00a8*/ 	.byte	0x04, 0x17
        /*00aa*/ 	.short	(.L_20735 - .L_20734)
.L_20734:
        /*00ac*/ 	.word	0x00000000
        /*00b0*/ 	.short	0x0009
        /*00b2*/ 	.short	0x0040
        /*00b4*/ 	.byte	0x00, 0xf5, 0x21, 0x00


	//----- nvinfo : EIATTR_KPARAM_INFO
	.align		4
.L_20735:
        /*00b8*/ 	.byte	0x04, 0x17
        /*00ba*/ 	.short	(.L_20737 - .L_20736)
.L_20736:
        /*00bc*/ 	.word	0x00000000
        /*00c0*/ 	.short	0x0008
        /*00c2*/ 	.short	0x0038
        /*00c4*/ 	.byte	0x00, 0xf0, 0x11, 0x00


	//----- nvinfo : EIATTR_KPARAM_INFO
	.align		4
.L_20737:
        /*00c8*/ 	.byte	0x04, 0x17
        /*00ca*/ 	.short	(.L_20739 - .L_20738)
.L_20738:
        /*00cc*/ 	.word	0x00000000
        /*00d0*/ 	.short	0x0007
        /*00d2*/ 	.short	0x0030
        /*00d4*/ 	.byte	0x00, 0xf5, 0x21, 0x00


	//----- nvinfo : EIATTR_KPARAM_INFO
	.align		4
.L_20739:
        /*00d8*/ 	.byte	0x04, 0x17
        /*00da*/ 	.short	(.L_20741 - .L_20740)
.L_20740:
        /*00dc*/ 	.word	0x00000000
        /*00e0*/ 	.short	0x0006
        /*00e2*/ 	.short	0x0028
        /*00e4*/ 	.byte	0x00, 0xf5, 0x21, 0x00


	//----- nvinfo : EIATTR_KPARAM_INFO
	.align		4
.L_20741:
        /*00e8*/ 	.byte	0x04, 0x17
        /*00ea*/ 	.short	(.L_20743 - .L_20742)
.L_20742:
        /*00ec*/ 	.word	0x00000000
        /*00f0*/ 	.short	0x0005
        /*00f2*/ 	.short	0x0024
        /*00f4*/ 	.byte	0x00, 0xf0, 0x11, 0x00


	//----- nvinfo : EIATTR_KPARAM_INFO
	.align		4
.L_20743:
        /*00f8*/ 	.byte	0x04, 0x17
        /*00fa*/ 	.short	(.L_20745 - .L_20744)
.L_20744:
        /*00fc*/ 	.word	0x00000000
        /*0100*/ 	.short	0x0004
        /*0102*/ 	.short	0x0020
        /*0104*/ 	.byte	0x00, 0xf0, 0x11, 0x00


	//----- nvinfo : EIATTR_KPARAM_INFO
	.align		4
.L_20745:
        /*0108*/ 	.byte	0x04, 0x17
        /*010a*/ 	.short	(.L_20747 - .L_20746)
.L_20746:
        /*010c*/ 	.word	0x00000000
        /*0110*/ 	.short	0x0003
        /*0112*/ 	.short	0x0018
        /*0114*/ 	.byte	0x00, 0xf5, 0x21, 0x00


	//----- nvinfo : EIATTR_KPARAM_INFO
	.align		4
.L_20747:
        /*0118*/ 	.byte	0x04, 0x17
        /*011a*/ 	.short	(.L_20749 - .L_20748)
.L_20748:
        /*011c*/ 	.word	0x00000000
        /*0120*/ 	.short	0x0002
        /*0122*/ 	.short	0x0010
        /*0124*/ 	.byte	0x00, 0xf5, 0x21, 0x00


	//----- nvinfo : EIATTR_KPARAM_INFO
	.align		4
.L_20749:
        /*0128*/ 	.byte	0x04, 0x17
        /*012a*/ 	.short	(.L_20751 - .L_20750)
.L_20750:
        /*012c*/ 	.word	0x00000000
        /*0130*/ 	.short	0x0001
        /*0132*/ 	.short	0x0008
        /*0134*/ 	.byte	0x00, 0xf5, 0x21, 0x00


	//----- nvinfo : EIATTR_KPARAM_INFO
	.align		4
.L_20751:
        /*0138*/ 	.byte	0x04, 0x17
        /*013a*/ 	.short	(.L_20753 - .L_20752)
.L_20752:
        /*013c*/ 	.word	0x00000000
        /*0140*/ 	.short	0x0000
        /*0142*/ 	.short	0x0000
        /*0144*/ 	.byte	0x00, 0xf5, 0x21, 0x00


	//----- nvinfo : EIATTR_SPARSE_MMA_MASK
	.align		4
.L_20753:
        /*0148*/ 	.byte	0x03, 0x50
        /*014a*/ 	.short	0x0000


	//----- nvinfo : EIATTR_MAXREG_COUNT
	.align		4
        /*014c*/ 	.byte	0x03, 0x1b
        /*014e*/ 	.short	0x00ff


	//----- nvinfo : EIATTR_NUM_BARRIERS
	.align		4
        /*0150*/ 	.byte	0x02, 0x4c
        /*0152*/ 	.byte	0x01
	.zero		1


	//----- nvinfo : EIATTR_EXTERNS
	.align		4
        /*0154*/ 	.byte	0x04, 0x0f
        /*0156*/ 	.short	(.L_20755 - .L_20754)


	//   ....[0]....
	.align		4
.L_20754:
        /*0158*/ 	.word	index@(__assertfail)


	//----- nvinfo : EIATTR_MERCURY_ISA_VERSION
	.align		4
.L_20755:
        /*015c*/ 	.byte	0x03, 0x5f
        /*015e*/ 	.short	0x0101


	//----- nvinfo : EIATTR_COOP_GROUP_MASK_REGIDS
	.align		4
        /*0160*/ 	.byte	0x04, 0x29
        /*0162*/ 	.short	(.L_20757 - .L_20756)


	//   ....[0]....
.L_20756:
        /*0164*/ 	.word	0xffffffff


	//   ....[1]....
        /*0168*/ 	.word	0xffffffff


	//   ....[2]....
        /*016c*/ 	.word	0xffffffff


	//   ....[3]....
        /*0170*/ 	.word	0xffffffff


	//   ....[4]....
        /*0174*/ 	.word	0xffffffff


	//   ....[5]....
        /*0178*/ 	.word	0xffffffff


	//   ....[6]....
        /*017c*/ 	.word	0xffffffff


	//   ....[7]....
        /*0180*/ 	.word	0xffffffff


	//   ....[8]....
        /*0184*/ 	.word	0xffffffff


	//   ....[9]....
        /*0188*/ 	.word	0xffffffff


	//   ....[10]....
        /*018c*/ 	.word	0xffffffff


	//   ....[11]....
        /*0190*/ 	.word	0xffffffff


	//   ....[12]....
        /*0194*/ 	.word	0xffffffff


	//   ....[13]....
        /*0198*/ 	.word	0xffffffff


	//   ....[14]....
        /*019c*/ 	.word	0x0500000f


	//   ....[15]....
        /*01a0*/ 	.word	0x0500000f


	//   ....[16]....
        /*01a4*/ 	.word	0x0500000f


	//----- nvinfo : EIATTR_COOP_GROUP_INSTR_OFFSETS
	.align		4
.L_20757:
        /*01a8*/ 	.byte	0x04, 0x28
        /*01aa*/ 	.short	(.L_20759 - .L_20758)


	//   ....[0]....
.L_20758:
        /*01ac*/ 	.word	0x00000270


	//   ....[1]....
        /*01b0*/ 	.word	0x00000290


	//   ....[2]....
        /*01b4*/ 	.word	0x000002b0


	//   ....[3]....
        /*01b8*/ 	.word	0x000003c0


	//   ....[4]....
        /*01bc*/ 	.word	0x000003e0


	//   ....[5]....
        /*01c0*/ 	.word	0x00000400


	//   ....[6]....
        /*01c4*/ 	.word	0x00001230


	//   ....[7]....
        /*01c8*/ 	.word	0x00001260


	//   ....[8]....
        /*01cc*/ 	.word	0x00001280


	//   ....[9]....
        /*01d0*/ 	.word	0x000012a0


	//   ....[10]....
        /*01d4*/ 	.word	0x000012c0


	//   ....[11]....
        /*01d8*/ 	.word	0x00001310


	//   ....[12]....
        /*01dc*/ 	.word	0x00001330


	//   ....[13]....
        /*01e0*/ 	.word	0x00001350


	//   ....[14]....
        /*01e4*/ 	.word	0x00002770


	//   ....[15]....
        /*01e8*/ 	.word	0x000027d0


	//   ....[16]....
        /*01ec*/ 	.word	0x00002830


	//----- nvinfo : EIATTR_VRC_CTA_INIT_COUNT
	.align		4
.L_20759:
        /*01f0*/ 	.byte	0x02, 0x4a
	.zero		1
	.zero		1


	//----- nvinfo : EIATTR_SYSCALL_OFFSETS
	.align		4
        /*01f4*/ 	.byte	0x04, 0x46
        /*01f6*/ 	.short	(.L_20761 - .L_20760)


	//   ....[0]....
.L_20760:
        /*01f8*/ 	.word	0x00000220


	//----- nvinfo : EIATTR_EXIT_INSTR_OFFSETS
	.align		4
.L_20761:
        /*01fc*/ 	.byte	0x04, 0x1c
        /*01fe*/ 	.short	(.L_20763 - .L_20762)


	//   ....[0]....
.L_20762:
        /*0200*/ 	.word	0x00002520


	//   ....[1]....
        /*0204*/ 	.word	0x00002580


	//   ....[2]....
        /*0208*/ 	.word	0x00002720


	//----- nvinfo : EIATTR_CRS_STACK_SIZE
	.align		4
.L_20763:
        /*020c*/ 	.byte	0x04, 0x1e
        /*020e*/ 	.short	(.L_20765 - .L_20764)
.L_20764:
        /*0210*/ 	.word	0x00000000


	//----- nvinfo : EIATTR_CBANK_PARAM_SIZE
	.align		4
.L_20765:
        /*0214*/ 	.byte	0x03, 0x19
        /*0216*/ 	.short	0x007c


	//----- nvinfo : EIATTR_PARAM_CBANK
	.align		4
        /*0218*/ 	.byte	0x04, 0x0a
        /*021a*/ 	.short	(.L_20767 - .L_20766)
	.align		4
.L_20766:
        /*021c*/ 	.word	index@(.nv.constant0._ZN4vllm25paged_attention_v1_kernelIfhLi256ELi8ELi128ELNS_18Fp8KVCacheDataTypeE1ELb0EEEvPT_PKS2_PKT0_S8_ifPKiSA_iPKfiiiSC_SC_iiiii)
        /*0220*/ 	.short	0x0380
        /*0222*/ 	.short	0x007c


	//----- nvinfo : EIATTR_SW_WAR
	.align		4
.L_20767:
        /*0224*/ 	.byte	0x04, 0x36
        /*0226*/ 	.short	(.L_20769 - .L_20768)
.L_20768:
        /*0228*/ 	.word	0x00000008
.L_20769:


//--------------------- .nv.info._ZN4vllm25paged_attention_v1_kernelIfhLi192ELi8ELi128ELNS_18Fp8KVCacheDataTypeE1ELb0EEEvPT_PKS2_PKT0_S8_ifPKiSA_iPKfiiiSC_SC_iiiii --------------------------
	.section	.nv.info._ZN4vllm25paged_attention_v1_kernelIfhLi192ELi8ELi128ELNS_18Fp8KVCacheDataTypeE1ELb0EEEvPT_PKS2_PKT0_S8_ifPKiSA_iPKfiiiSC_SC_iiiii,"",@"SHT_CUDA_INFO"
	.sectionflags	@""
	.align	4


	//----- nvinfo : EIATTR_CUDA_API_VERSION
	.align		4
        /*0000*/ 	.byte	0x04, 0x37
        /*0002*/ 	.short	(.L_20771 - .L_20770)
.L_20770:
        /*0004*/ 	.word	0x00000082


	//----- nvinfo : EIATTR_KPARAM_INFO
	.align		4
.L_20771:
        /*0008*/ 	.byte	0x04, 0x17
        /*000a*/ 	.short	(.L_20773 - .L_20772)
.L_20772:
        /*000c*/ 	.word	0x00000000
        /*0010*/ 	.short	0x0013
        /*0012*/ 	.short	0x0078
        /*0014*/ 	.byte	0x00, 0xf0, 0x11, 0x00


	//----- nvinfo : EIATTR_KPARAM_INFO
	.align		4
.L_20773:
        /*0018*/ 	.byte	0x04, 0x17
        /*001a*/ 	.short	(.L_20775 - .L_20774)
.L_20774:
        /*001c*/ 	.word	0x00000000
        /*0020*/ 	.short	0x0012
        /*0022*/ 	.short	0x0074
        /*0024*/ 	.byte	0x00, 0xf0, 0x11, 0x00


	//----- nvinfo : EIATTR_KPARAM_INFO
	.align		4
.L_20775:
        /*0028*/ 	.byte	0x04, 0x17
        /*002a*/ 	.short	(.L_20777 - .L_20776)
.L_20776:
        /*002c*/ 	.word	0x00000000
        /*0030*/ 	.short	0x0011
        /*0032*/ 	.short	0x0070
        /*0034*/ 	.byte	0x00, 0xf0, 0x11, 0x00


	//----- nvinfo : EIATTR_KPARAM_INFO
	.align		4
.L_20777:
        /*0038*/ 	.byte	0x04, 0x17
        /*003a*/ 	.short	(.L_20779 - .L_20778)
.L_20778:
        /*003c*/ 	.word	0x00000000
        /*0040*/ 	.short	0x0010
        /*0042*/ 	.short	0x006c
        /*0044*/ 	.byte	0x00, 0xf0, 0x11, 0x00


	//----- nvinfo : EIATTR_KPARAM_INFO
	.align		4
.L_20779:
        /*0048*/ 	.byte	0x04, 0x17
        /*004a*/ 	.short	(.L_20781 - .L_20780)
.L_20780:
        /*004c*/ 	.word	0x00000000
        /*0050*/ 	.short	0x000f
        /*0052*/ 	.short	0x0068
        /*0054*/ 	.byte	0x00, 0xf0, 0x11, 0x00


	//----- nvinfo : EIATTR_KPARAM_INFO
	.align		4
.L_20781:
        /*0058*/ 	.byte	0x04, 0x17
        /*005a*/ 	.short	(.L_20783 - .L_20782)
.L_20782:
        /*005c*/ 	.word	0x00000000
        /*0060*/ 	.short	0x000e
        /*0062*/ 	.short	0x0060
        /*0064*/ 	.byte	0x00, 0xf5, 0x21, 0x00


	//----- nvinfo : EIATTR_KPARAM_INFO
	.align		4
.L_20783:
        /*0068*/ 	.byte	0x04, 0x17
        /*006a*/ 	.short	(.L_20785 - .L_20784)
.L_20784:
        /*006c*/ 	.word	0x00000000
        /*0070*/ 	.short	0x000d
        /*0072*/ 	.short	0x0058
        /*0074*/ 	.byte	0x00, 0xf5, 0x21, 0x00


	//----- nvinfo : EIATTR_KPARAM_INFO
	.align		4
.L_20785:
        /*0078*/ 	.byte	0x04, 0x17
        /*007a*/ 	.short	(.L_20787 - .L_20786)
.L_20786:
        /*007c*/ 	.word	0x00000000
        /*0080*/ 	.short	0x000c
        /*0082*/ 	.short	0x0050
        /*0084*/ 	.byte	0x00, 0xf0, 0x11, 0x00


	//----- nvinfo : EIATTR_KPARAM_INFO
	.align		4
.L_20787:
        /*0088*/ 	.byte	0x04, 0x17
        /*008a*/ 	.short	(.L_20789 - .L_20788)
.L_20788:
        /*008c*/ 	.word	0x00000000
        /*0090*/ 	.short	0x000b
        /*0092*/ 	.short	0x004c
        /*0094*/ 	.byte	0x00, 0xf0, 0x11, 0x00


	//----- nvinfo : EIATTR_KPARAM_INFO
	.align		4
.L_20789:
        /*0098*/ 	.byte	0x04, 0x17
        /*009a*/ 	.short	(.L_20791 - .L_20790)
.L_20790:
        /*009c*/ 	.word	0x00000000
        /*00a0*/ 	.short	0x000a
        /*00a2*/ 	.short	0x0048
        /*00a4*/ 	.byte	0x00, 0xf0, 0x11, 0x00


	//----- nvinfo : EIATTR_KPARAM_INFO
	.align		4
.L_20791:
        /*00a8*/ 	.byte	0x04, 0x17
        /*00aa*/ 	.short	(.L_20793 - .L_20792)
.L_20792:
        /*00ac*/ 	.word	0x00000000
        /*00b0*/ 	.short	0x0009
        /*00b2*/ 	.short	0x0040
        /*00b4*/ 	.byte	0x00, 0xf5, 0x21, 0x00


	//----- nvinfo : EIATTR_KPARAM_INFO
	.align		4
.L_20793:
        /*00b8*/ 	.byte	0x04, 0x17
        /*00ba*/ 	.short	(.L_20795 - .L_20794)
.L_20794:
        /*00bc*/ 	.word	0x00000000
        /*00c0*/ 	.short	0x0008
        /*00c2*/ 	.short	0x0038
        /*00c4*/ 	.byte	0x00, 0xf0, 0x11, 0x00


	//----- nvinfo : EIATTR_KPARAM_INFO
	.align		4
.L_20795:
        /*00c8*/ 	.byte	0x04, 0x17
        /*00ca*/ 	.short	(.L_20797 - .L_20796)
.L_20796:
        /*00cc*/ 	.word	0x00000000
        /*00d0*/ 	.short	0x0007
        /*00d2*/ 	.short	0x0030
        /*00d4*/ 	.byte	0x00, 0xf5, 0x21, 0x00


	//----- nvinfo : EIATTR_KPARAM_INFO
	.align		4
.L_20797:
        /*00d8*/ 	.byte	0x04, 0x17
        /*00da*/ 	.short	(.L_20799 - .L_20798)
.L_20798:
        /*00dc*/ 	.word	0x00000000
        /*00e0*/ 	.short	0x0006
        /*00e2*/ 	.short	0x0028
        /*00e4*/ 	.byte	0x00, 0xf5, 0x21, 0x00


	//----- nvinfo : EIATTR_KPARAM_INFO
	.align		4
.L_20799:
        /*00e8*/ 	.byte	0x04, 0x17
        /*00ea*/ 	.short	(.L_20801 - .L_20800)
.L_20800:
        /*00ec*/ 	.word	0x00000000
        /*00f0*/ 	.short	0x0005
        /*00f2*/ 	.short	0x0024
        /*00f4*/ 	.byte	0x00, 0xf0, 0x11, 0x00


	//----- nvinfo : EIATTR_KPARAM_INFO
	.align		4
.L_20801:
        /*00f8*/ 	.byte	0x04, 0x17
        /*00fa*/ 	.short	(.L_20803 - .L_20802)
.L_20802:
        /*00fc*/ 	.word	0x00000000
        /*0100*/ 	.short	0x0004
        /*0102*/ 	.short	0x0020
        /*0104*/ 	.byte	0x00, 0xf0, 0x11, 0x00


	//----- nvinfo : EIATTR_KPARAM_INFO
	.align		4
.L_20803:
        /*0108*/ 	.byte	0x04, 0x17
        /*010a*/ 	.short	(.L_20805 - .L_20804)
.L_20804:
        /*010c*/ 	.word	0x00000000
        /*0110*/ 	.short	0x0003
        /*0112*/ 	.short	0x0018
        /*0114*/ 	.byte	0x00, 0xf5, 0x21, 0x00


	//----- nvinfo : EIATTR_KPARAM_INFO
	.align		4
.L_20805:
        /*0118*/ 	.byte	0x04, 0x17
        /*011a*/ 	.short	(.L_20807 - .L_20806)
.L_20806:
        /*011c*/ 	.word	0x00000000
        /*0120*/ 	.short	0x0002
        /*0122*/ 	.short	0x0010
        /*0124*/ 	.byte	0x00, 0xf5, 0x21, 0x00


	//----- nvinfo : EIATTR_KPARAM_INFO
	.align		4
.L_20807:
        /*0128*/ 	.byte	0x04, 0x17
        /*012a*/ 	.short	(.L_20809 - .L_20808)
.L_20808:
        /*012c*/ 	.word	0x00000000
        /*0130*/ 	.short	0x0001
        /*0132*/ 	.short	0x0008
        /*0134*/ 	.byte	0x00, 0xf5, 0x21, 0x00


	//----- nvinfo : EIATTR_KPARAM_INFO
	.align		4
.L_20809:
        /*0138*/ 	.byte	0x04, 0x17
        /*013a*/ 	.short	(.L_20811 - .L_20810)
.L_20810:
        /*013c*/ 	.word	0x00000000
        /*0140*/ 	.short	0x0000
        /*0142*/ 	.short	0x0000
        /*0144*/ 	.byte	0x00, 0xf5, 0x21, 0x00


	//----- nvinfo : EIATTR_SPARSE_MMA_MASK
	.align		4
.L_20811:
        /*0148*/ 	.byte	0x03, 0x50
        /*014a*/ 	.short	0x0000


	//----- nvinfo : EIATTR_MAXREG_COUNT
	.align		4
        /*014c*/ 	.byte	0x03, 0x1b
        /*014e*/ 	.short	0x00ff


	//----- nvinfo : EIATTR_NUM_BARRIERS
	.align		4
        /*0150*/ 	.byte	0x02, 0x4c
        /*0152*/ 	.byte	0x01
	.zero		1


	//----- nvinfo : EIATTR_EXTERNS
	.align		4
        /*0154*/ 	.byte	0x04, 0x0f
        /*0156*/ 	.short	(.L_20813 - .L_20812)


	//   ....[0]....
	.align		4
.L_20812:
        /*0158*/ 	.word	index@(__assertfail)


	//----- nvinfo : EIATTR_MERCURY_ISA_VERSION
	.align		4
.L_20813:
        /*015c*/ 	.byte	0x03, 0x5f
        /*015e*/ 	.short	0x0101


	//----- nvinfo : EIATTR_COOP_GROUP_MASK_REGIDS
	.align		4
        /*0160*/ 	.byte	0x04, 0x29
        /*0162*/ 	.short	(.L_20815 - .L_20814)


	//   ....[0]....
.L_20814:
        /*0164*/ 	.word	0xffffffff


	//   ....[1]....
        /*0168*/ 	.word	0xffffffff


	//   ....[2]....
        /*016c*/ 	.word	0xffffffff


	//   ....[3]....
        /*0170*/ 	.word	0xffffffff


	//   ....[4]....
        /*0174*/ 	.word	0xffffffff


	//   ....[5]....
        /*0178*/ 	.word	0xffffffff


	//   ....[6]....
        /*017c*/ 	.word	0xffffffff


	//   ....[7]....
        /*0180*/ 	.word	0xffffffff


	//   ....[8]....
        /*0184*/ 	.word	0xffffffff


	//   ....[9]....
        /*0188*/ 	.word	0xffffffff


	//   ....[10]....
        /*018c*/ 	.word	0xffffffff


	//   ....[11]....
        /*0190*/ 	.word	0xffffffff


	//   ....[12]....
        /*0194*/ 	.word	0xffffffff


	//   ....[13]....
        /*0198*/ 	.word	0xffffffff


	//   ....[14]....
        /*019c*/ 	.word	0x0500000f


	//   ....[15]....
        /*01a0*/ 	.word	0x0500000f


	//   ....[16]....
        /*01a4*/ 	.word	0x0500000f


	//----- nvinfo : EIATTR_COOP_GROUP_INSTR_OFFSETS
	.align		4
.L_20815:
        /*01a8*/ 	.byte	0x04, 0x28
        /*01aa*/ 	.short	(.L_20817 - .L_20816)


	//   ....[0]....
.L_20816:
        /*01ac*/ 	.word	0x00000270


	//   ....[1]....
        /*01b0*/ 	.word	0x00000290


	//   ....[2]....
        /*01b4*/ 	.word	0x000002b0


	//   ....[3]....
        /*01b8*/ 	.word	0x000003c0


	//   ....[4]....
        /*01bc*/ 	.word	0x000003e0


	//   ....[5]....
        /*01c0*/ 	.word	0x00000400


	//   ....[6]....
        /*01c4*/ 	.word	0x00001230


	//   ....[7]....
        /*01c8*/ 	.word	0x00001260


	//   ....[8]....
        /*01cc*/ 	.word	0x00001280


	//   ....[9]....
        /*01d0*/ 	.word	0x000012a0


	//   ....[10]....
        /*01d4*/ 	.word	0x000012c0


	//   ....[11]....
        /*01d8*/ 	.word	0x00001310


	//   ....[12]....
        /*01dc*/ 	.word	0x00001330


	//   ....[13]....
        /*01e0*/ 	.word	0x00001350


	//   ....[14]....
        /*01e4*/ 	.word	0x00002520


	//   ....[15]....
        /*01e8*/ 	.word	0x00002580


	//   ....[16]....
        /*01ec*/ 	.word	0x000025e0


	//----- nvinfo : EIATTR_VRC_CTA_INIT_COUNT
	.align		4
.L_20817:
        /*01f0*/ 	.byte	0x02, 0x4a
	.zero		1
	.zero		1


	//----- nvinfo : EIATTR_SYSCALL_OFFSETS
	.align		4
        /*01f4*/ 	.byte	0x04, 0x46
        /*01f6*/ 	.short	(.L_20819 - .L_20818)


	//   ....[0]....
.L_20818:
        /*01f8*/ 	.word	0x00000220


	//----- nvinfo : EIATTR_EXIT_INSTR_OFFSETS
	.align		4
.L_20819:
        /*01fc*/ 	.byte	0x04, 0x1c
        /*01fe*/ 	.short	(.L_20821 - .L_20820)


	//   ....[0]....
.L_20820:
        /*0200*/ 	.word	0x00002310


	//   ....[1]....
        /*0204*/ 	.word	0x00002370


	//   ....[2]....
        /*0208*/ 	.word	0x000024d0


	//----- nvinfo : EIATTR_CRS_STACK_SIZE
	.align		4
.L_20821:
        /*020c*/ 	.byte	0x04, 0x1e
        /*020e*/ 	.short	(.L_20823 - .L_20822)
.L_20822:
        /*0210*/ 	.word	0x00000000


	//----- nvinfo : EIATTR_CBANK_PARAM_SIZE
	.align		4
.L_20823:
        /*0214*/ 	.byte	0x03, 0x19
        /*0216*/ 	.short	0x007c


	//----- nvinfo : EIATTR_PARAM_CBANK
	.align		4
        /*0218*/ 	.byte	0x04, 0x0a
        /*021a*/ 	.short	(.L_20825 - .L_20824)
	.align		4
.L_20824:
        /*021c*/ 	.word	index@(.nv.constant0._ZN4vllm25paged_attention_v1_kernelIfhLi192ELi8ELi128ELNS_18Fp8KVCacheDataTypeE1ELb0EEEvPT_PKS2_PKT0_S8_ifPKiSA_iPKfiiiSC_SC_iiiii)
        /*0220*/ 	.short	0x0380
        /*0222*/ 	.short	0x007c


	//----- nvinfo : EIATTR_SW_WAR
	.align		4
.L_20825:
        /*0224*/ 	.byte	0x04, 0x36
        /*0226*/ 	.short	(.L_20827 - .L_20826)
.L_20826:
        /*0228*/ 	.word	0x00000008
.L_20827:


//--------------------- .nv.info._ZN4vllm25paged_attention_v1_kernelIfhLi128ELi8ELi128ELNS_18Fp8KVCacheDataTypeE1ELb0EEEvPT_PKS2_PKT0_S8_ifPKiSA_iPKfiiiSC_SC_iiiii --------------------------
	.section	.nv.info._ZN4vllm25paged_attention_v1_kernelIfhLi128ELi8ELi128ELNS_18Fp8KVCacheDataTypeE1ELb0EEEvPT_PKS2_PKT0_S8_ifPKiSA_iPKfiiiSC_SC_iiiii,"",@"SHT_CUDA_INFO"
	.sectionflags	@""
	.align	4


	//----- nvinfo : EIATTR_CUDA_API_VERSION
	.align		4
        /*0000*/ 	.byte	0x04, 0x37
        /*0002*/ 	.short	(.L_20829 - .L_20828)
.L_20828:
        /*0004*/ 	.word	0x00000082


	//----- nvinfo : EIATTR_KPARAM_INFO
	.align		4
.L_20829:
        /*0008*/ 	.byte	0x04, 0x17
        /*000a*/ 	.short	(.L_20831 - .L_20830)
.L_20830:
        /*000c*/ 	.word	0x00000000
        /*0010*/ 	.short	0x0013
        /*0012*/ 	.short	0x0078
        /*0014*/ 	.byte	0x00, 0xf0, 0x11, 0x00


	//----- nvinfo : EIATTR_KPARAM_INFO
	.align		4
.L_20831:
        /*0018*/ 	.byte	0x04, 0x17
        /*001a*/ 	.short	(.L_20833 - .L_20832)
.L_20832:
        /*001c*/ 	.word	0x00000000
        /*0020*/ 	.short	0x0012
        /*0022*/ 	.short	0x0074
        /*0024*/ 	.byte	0x00, 0xf0, 0x11, 0x00


	//----- nvinfo : EIATTR_KPARAM_INFO
	.align		4
.L_20833:
        /*0028*/ 	.byte	0x04, 0x17
        /*002a*/ 	.short	(.L_20835 - .L_20834)
.L_20834:
        /*002c*/ 	.word	0x00000000
        /*0030*/ 	.short	0x0011
        /*0032*/ 	.short	0x0070
        /*0034*/ 	.byte	0x00, 0xf0, 0x11, 0x00


	//----- nvinfo : EIATTR_KPARAM_INFO
	.align		4
.L_20835:
        /*0038*/ 	.byte	0x04, 0x17
        /*003a*/ 	.short	(.L_20837 - .L_20836)
.L_20836:
        /*003c*/ 	.word	0x00000000
        /*0040*/ 	.short	0x0010
        /*0042*/ 	.short	0x006c
        /*0044*/ 	.byte	0x00, 0xf0, 0x11, 0x00


	//----- nvinfo : EIATTR_KPARAM_INFO
	.align		4
.L_20837:
        /*0048*/ 	.byte	0x04, 0x17
        /*004a*/ 	.short	(.L_20839 - .L_20838)
.L_20838:
        /*004c*/ 	.word	0x00000000
        /*0050*/ 	.short	0x000f
        /*0052*/ 	.short	0x0068
        /*0054*/ 	.byte	0x00, 0xf0, 0x11, 0x00


	//----- nvinfo : EIATTR_KPARAM_INFO
	.align		4
.L_20839:
        /*0058*/ 	.byte	0x04, 0x17
        /*005a*/ 	.short	(.L_20841 - .L_20840)
.L_20840:
        /*005c*/ 	.word	0x00000000
        /*0060*/ 	.short	0x000e
        /*0062*/ 	.short	0x0060
        /*0064*/ 	.byte	0x00, 0xf5, 0x21, 0x00


	//----- nvinfo : EIATTR_KPARAM_INFO
	.align		4
.L_20841:
        /*0068*/ 	.byte	0x04, 0x17
        /*006a*/ 	.short	(.L_20843 - .L_20842)
.L_20842:
        /*006c*/ 	.word	0x00000000
        /*0070*/ 	.short	0x000d
        /*0072*/ 	.short	0x0058
        /*0074*/ 	.byte	0x00, 0xf5, 0x21, 0x00


	//----- nvinfo : EIATTR_KPARAM_INFO
	.align		4
.L_20843:
        /*0078*/ 	.byte	0x04, 0x17
        /*007a*/ 	.short	(.L_20845 - .L_20844)
.L_20844:
        /*007c*/ 	.word	0x00000000
        /*0080*/ 	.short	0x000c
        /*0082*/ 	.short	0x0050
        /*0084*/ 	.byte	0x00, 0xf0, 0x11, 0x00


	//----- nvinfo : EIATTR_KPARAM_INFO
	.align		4
.L_20845:
        /*0088*/ 	.byte	0x04, 0x17
        /*008a*/ 	.short	(.L_20847 - .L_20846)
.L_20846:
        /*008c*/ 	.word	0x00000000
        /*0090*/ 	.short	0x000b
        /*0092*/ 	.short	0x004c
        /*0094*/ 	.byte	0x00, 0xf0, 0x11, 0x00


	//----- nvinfo : EIATTR_KPARAM_INFO
	.align		4
.L_20847:
        /*0098*/ 	.byte	0x04, 0x17
        /*009a*/ 	.short	(.L_20849 - .L_20848)
.L_20848:
        /*009c*/ 	.word	0x00000000
        /*00a0*/ 	.short	0x000a
        /*00a2*/ 	.short	0x0048
        /*00a4*/ 	.byte	0x00, 0xf0, 0x11, 0x00


	//----- nvinfo : EIATTR_KPARAM_INFO
	.align		4
.L_20849:
        /*00a8*/ 	.byte	0x04, 0x17
        /*00aa*/ 	.short	(.L_20851 - .L_20850)
.L_20850:
        /*00ac*/ 	.word	0x00000000
        /*00b0*/ 	.short	0x0009
        /*00b2*/ 	.short	0x0040
        /*00b4*/ 	.byte	0x00, 0xf5, 0x21, 0x00


	//----- nvinfo : EIATTR_KPARAM_INFO
	.align		4
.L_20851:
        /*00b8*/ 	.byte	0x04, 0x17
        /*00ba*/ 	.short	(.L_20853 - .L_20852)
.L_20852:
        /*00bc*/ 	.word	0x00000000
        /*00c0*/ 	.short	0x0008
        /*00c2*/ 	.short	0x0038
        /*00c4*/ 	.byte	0x00, 0xf0, 0x11, 0x00


	//----- nvinfo : EIATTR_KPARAM_INFO
	.align		4
.L_20853:
        /*00c8*/ 	.byte	0x04, 0x17
        /*00ca*/ 	.short	(.L_20855 - .L_20854)
.L_20854:
        /*00cc*/ 	.word	0x00000000
        /*00d0*/ 	.short	0x0007
        /*00d2*/ 	.short	0x0030
        /*00d4*/ 	.byte	0x00, 0xf5, 0x21, 0x00


	//----- nvinfo : EIATTR_KPARAM_INFO
	.align		4
.L_20855:
        /*00d8*/ 	.byte	0x04, 0x17
        /*00da*/ 	.short	(.L_20857 - .L_20856)
.L_20856:
        /*00dc*/ 	.word	0x00000000
        /*00e0*/ 	.short	0x0006
        /*00e2*/ 	.short	0x0028
        /*00e4*/ 	.byte	0x00, 0xf5, 0x21, 0x00


	//----- nvinfo : EIATTR_KPARAM_INFO
	.align		4
.L_20857:
        /*00e8*/ 	.byte	0x04, 0x17
        /*00ea*/ 	.short	(.L_20859 - .L_20858)
.L_20858:
        /*00ec*/ 	.word	0x00000000
        /*00f0*/ 	.short	0x0005
        /*00f2*/ 	.short	0x0024
        /*00f4*/ 	.byte	0x00, 0xf0, 0x11, 0x00


	//----- nvinfo : EIATTR_KPARAM_INFO
	.align		4
.L_20859:
        /*00f8*/ 	.byte	0x04, 0x17
        /*00fa*/ 	.short	(.L_20861 - .L_20860)
.L_20860:
        /*00fc*/ 	.word	0x00000000
        /*0100*/ 	.short	0x0004
        /*0102*/ 	.short	0x0020
        /*0104*/ 	.byte	0x00, 0xf0, 0x11, 0x00


	//----- nvinfo : EIATTR_KPARAM_INFO
	.align		4
.L_20861:
        /*0108*/ 	.byte	0x04, 0x17
        /*010a*/ 	.short	(.L_20863 - .L_20862)
.L_20862:
        /*010c*/ 	.word	0x00000000
        /*0110*/ 	.short	0x0003
        /*0112*/ 	.short	0x0018
        /*0114*/ 	.byte	0x00, 0xf5, 0x21, 0x00


	//----- nvinfo : EIATTR_KPARAM_INFO
	.align		4
.L_20863:
        /*0118*/ 	.byte	0x04, 0x17
        /*011a*/ 	.short	(.L_20865 - .L_20864)
.L_20864:
        /*011c*/ 	.word	0x00000000
        /*0120*/ 	.short	0x0002
        /*0122*/ 	.short	0x0010
        /*0124*/ 	.byte	0x00, 0xf5, 0x21, 0x00


	//----- nvinfo : EIATTR_KPARAM_INFO
	.align		4
.L_20865:
        /*0128*/ 	.byte	0x04, 0x17
        /*012a*/ 	.short	(.L_20867 - .L_20866)
.L_20866:
        /*012c*/ 	.word	0x00000000
        /*0130*/ 	.short	0x0001
        /*0132*/ 	.short	0x0008
        /*0134*/ 	.byte	0x00, 0xf5, 0x21, 0x00


	//----- nvinfo : EIATTR_KPARAM_INFO
	.align		4
.L_20867:
        /*0138*/ 	.byte	0x04, 0x17
        /*013a*/ 	.short	(.L_20869 - .L_20868)
.L_20868:
        /*013c*/ 	.word	0x00000000
        /*0140*/ 	.short	0x0000
        /*0142*/ 	.short	0x0000
        /*0144*/ 	.byte	0x00, 0xf5, 0x21, 0x00


	//----- nvinfo : EIATTR_SPARSE_MMA_MASK
	.align		4
.L_20869:
        /*0148*/ 	.byte	0x03, 0x50
        /*014a*/ 	.short	0x0000


	//----- nvinfo : EIATTR_MAXREG_COUNT
	.align		4
        /*014c*/ 	.byte	0x03, 0x1b
        /*014e*/ 	.short	0x00ff


	//----- nvinfo : EIATTR_NUM_BARRIERS
	.align		4
        /*0150*/ 	.byte	0x02, 0x4c
        /*0152*/ 	.byte	0x01
	.zero		1


	//----- nvinfo : EIATTR_EXTERNS
	.align		4
        /*0154*/ 	.byte	0x04, 0x0f
        /*0156*/ 	.short	(.L_20871 - .L_20870)


	//   ....[0]....
	.align		4
.L_20870:
        /*0158*/ 	.word	index@(__assertfail)


	//----- nvinfo : EIATTR_MERCURY_ISA_VERSION
	.align		4
.L_20871:
        /*015c*/ 	.byte	0x03, 0x5f
        /*015e*/ 	.short	0x0101


	//----- nvinfo : EIATTR_COOP_GROUP_MASK_REGIDS
	.align		4
        /*0160*/ 	.byte	0x04, 0x29
        /*0162*/ 	.short	(.L_20873 - .L_20872)


	//   ....[0]....
.L_20872:
        /*0164*/ 	.word	0xffffffff


	//   ....[1]....
        /*0168*/ 	.word	0xffffffff


	//   ....[2]....
        /*016c*/ 	.word	0xffffffff


	//   ....[3]....
        /*0170*/ 	.word	0xffffffff


	//   ....[4]....
        /*0174*/ 	.word	0xffffffff


	//   ....[5]....
        /*0178*/ 	.word	0xffffffff


	//   ....[6]....
        /*017c*/ 	.word	0xffffffff


	//   ....[7]....
        /*0180*/ 	.word	0xffffffff


	//   ....[8]....
        /*0184*/ 	.word	0xffffffff


	//   ....[9]....
        /*0188*/ 	.word	0xffffffff


	//   ....[10]....
        /*018c*/ 	.word	0xffffffff


	//   ....[11]....
        /*0190*/ 	.word	0xffffffff


	//   ....[12]....
        /*0194*/ 	.word	0xffffffff


	//   ....[13]....
        /*0198*/ 	.word	0xffffffff


	//   ....[14]....
        /*019c*/ 	.word	0x0500000f


	//   ....[15]....
        /*01a0*/ 	.word	0x0500000f


	//   ....[16]....
        /*01a4*/ 	.word	0x0500000f


	//----- nvinfo : EIATTR_COOP_GROUP_INSTR_OFFSETS
	.align		4
.L_20873:
        /*01a8*/ 	.byte	0x04, 0x28
        /*01aa*/ 	.short	(.L_20875 - .L_20874)


	//   ....[0]....
.L_20874:
        /*01ac*/ 	.word	0x00000270


	//   ....[1]....
        /*01b0*/ 	.word	0x00000290


	//   ....[2]....
        /*01b4*/ 	.word	0x000002b0


	//   ....[3]....
        /*01b8*/ 	.word	0x000003c0


	//   ....[4]....
        /*01bc*/ 	.word	0x000003e0


	//   ....[5]....
        /*01c0*/ 	.word	0x00000400


	//   ....[6]....
        /*01c4*/ 	.word	0x00001230


	//   ....[7]....
        /*01c8*/ 	.word	0x00001260


	//   ....[8]....
        /*01cc*/ 	.word	0x00001280


	//   ....[9]....
        /*01d0*/ 	.word	0x000012a0


	//   ....[10]....
        /*01d4*/ 	.word	0x000012c0


	//   ....[11]....
        /*01d8*/ 	.word	0x00001310


	//   ....[12]....
        /*01dc*/ 	.word	0x00001330


	//   ....[13]....
        /*01e0*/ 	.word	0x00001350


	//   ....[14]....
        /*01e4*/ 	.word	0x00002380


	//   ....[15]....
        /*01e8*/ 	.word	0x000023e0


	//   ....[16]....
        /*01ec*/ 	.word	0x00002440


	//----- nvinfo : EIATTR_VRC_CTA_INIT_COUNT
	.align		4
.L_20875:
        /*01f0*/ 	.byte	0x02, 0x4a
	.zero		1
	.zero		1


	//----- nvinfo : EIATTR_SYSCALL_OFFSETS
	.align		4
        /*01f4*/ 	.byte	0x04, 0x46
        /*01f6*/ 	.short	(.L_20877 - .L_20876)


	//   ....[0]....
.L_20876:
        /*01f8*/ 	.word	0x00000220


	//----- nvinfo : EIATTR_EXIT_INSTR_OFFSETS
	.align		4
.L_20877:
        /*01fc*/ 	.byte	0x04, 0x1c
        /*01fe*/ 	.short	(.L_20879 - .L_20878)


	//   ....[0]....
.L_20878:
        /*0200*/ 	.word	0x000021b0


	//   ....[1]....
        /*0204*/ 	.word	0x00002210


	//   ....[2]....
        /*0208*/ 	.word	0x00002330


	//----- nvinfo : EIATTR_CRS_STACK_SIZE
	.align		4
.L_20879:
        /*020c*/ 	.byte	0x04, 0x1e
        /*020e*/ 	.short	(.L_20881 - .L_20880)
.L_20880:
        /*0210*/ 	.word	0x00000000


	//----- nvinfo : EIATTR_CBANK_PARAM_SIZE
	.align		4
.L_20881:
        /*0214*/ 	.byte	0x03, 0x19
        /*0216*/ 	.short	0x007c


	//----- nvinfo : EIATTR_PARAM_CBANK
	.align		4
        /*0218*/ 	.byte	0x04, 0x0a
        /*021a*/ 	.short	(.L_20883 - .L_20882)
	.align		4
.L_20882:
        /*021c*/ 	.word	index@(.nv.constant0._ZN4vllm25paged_attention_v1_kernelIfhLi128ELi8ELi128ELNS_18Fp8KVCacheDataTypeE1ELb0EEEvPT_PKS2_PKT0_S8_ifPKiSA_iPKfiiiSC_SC_iiiii)
        /*0220*/ 	.short	0x0380
        /*0222*/ 	.short	0x007c


	//----- nvinfo : EIATTR_SW_WAR
	.align		4
.L_20883:
        /*0224*/ 	.byte	0x04, 0x36
        /*0226*/ 	.short	(.L_20885 - .L_20884)
.L_20884:
        /*0228*/ 	.word	0x00000008
.L_20885:


//--------------------- .nv.info._ZN4vllm25paged_attention_v1_kernelIfhLi120ELi8ELi128ELNS_18Fp8KVCacheDataTypeE1ELb0EEEvPT_PKS2_PKT0_S8_ifPKiSA_iPKfiiiSC_SC_iiiii --------------------------
	.section	.nv.info._ZN4vllm25paged_attention_v1_kernelIfhLi120ELi8ELi128ELNS_18Fp8KVCacheDataTypeE1ELb0EEEvPT_PKS2_PKT0_S8_ifPKiSA_iPKfiiiSC_SC_iiiii,"",@"SHT_CUDA_INFO"
	.sectionflags	@""
	.align	4


	//----- nvinfo : EIATTR_CUDA_API_VERSION
	.align		4
        /*0000*/ 	.byte	0x04, 0x37
        /*0002*/ 	.short	(.L_20887 - .L_20886)
.L_20886:
        /*0004*/ 	.word	0x00000082


	//----- nvinfo : EIATTR_KPARAM_INFO
	.align		4
.L_20887:
        /*0008*/ 	.byte	0x04, 0x17
        /*000a*/ 	.short	(.L_20889 - .L_20888)
.L_20888:
        /*000c*/ 	.word	0x00000000
        /*0010*/ 	.short	0x0013
        /*0012*/ 	.short	0x0078
        /*0014*/ 	.byte	0x00, 0xf0, 0x11, 0x00


	//----- nvinfo : EIATTR_KPARAM_INFO
	.align		4
.L_20889:
        /*0018*/ 	.byte	0x04, 0x17
        /*001a*/ 	.short	(.L_20891 - .L_20890)
.L_20890:
        /*001c*/ 	.word	0x00000000
        /*0020*/ 	.short	0x0012
        /*0022*/ 	.short	0x0074
        /*0024*/ 	.byte	0x00, 0xf0, 0x11, 0x00


	//----- nvinfo : EIATTR_KPARAM_INFO
	.align		4
.L_20891:
        /*0028*/ 	.byte	0x04, 0x17
        /*002a*/ 	.short	(.L_20893 - .L_20892)
.L_20892:
        /*002c*/ 	.word	0x00000000
        /*0030*/ 	.short	0x0011
        /*0032*/ 	.short	0x0070
        /*0034*/ 	.byte	0x00, 0xf0, 0x11, 0x00


	//----- nvinfo : EIATTR_KPARAM_INFO
	.align		4
.L_20893:
        /*0038*/ 	.byte	0x04, 0x17
        /*003a*/ 	.short	(.L_20895 - .L_20894)
.L_20894:
        /*003c*/ 	.word	0x00000000
        /*0040*/ 	.short	0x0010
        /*0042*/ 	.short	0x006c
        /*0044*/ 	.byte	0x00, 0xf0, 0x11, 0x00


	//----- nvinfo : EIATTR_KPARAM_INFO
	.align		4
.L_20895:
        /*0048*/ 	.byte	0x04, 0x17
        /*004a*/ 	.short	(.L_20897 - .L_20896)
.L_20896:
        /*004c*/ 	.word	0x00000000
        /*0050*/ 	.short	0x000f
        /*0052*/ 	.short	0x0068
        /*0054*/ 	.byte	0x00, 0xf0, 0x11, 0x00


	//----- nvinfo : EIATTR_KPARAM_INFO
	.align		4
.L_20897:
        /*0058*/ 	.byte	0x04, 0x17
        /*005a*/ 	.short	(.L_20899 - .L_20898)
.L_20898:
        /*005c*/ 	.word	0x00000000
        /*0060*/ 	.short	0x000e
        /*0062*/ 	.short	0x0060
        /*0064*/ 	.byte	0x00, 0xf5, 0x21, 0x00


	//----- nvinfo : EIATTR_KPARAM_INFO
	.align		4
.L_20899:
        /*0068*/ 	.byte	0x04, 0x17
        /*006a*/ 	.short	(.L_20901 - .L_20900)
.L_20900:
        /*006c*/ 	.word	0x00000000
        /*0070*/ 	.short	0x000d
        /*0072*/ 	.short	0x0058
        /*0074*/ 	.byte	0x00, 0xf5, 0x21, 0x00


	//----- nvinfo : EIATTR_KPARAM_INFO
	.align		4
.L_20901:
        /*0078*/ 	.byte	0x04, 0x17
        /*007a*/ 	.short	(.L_20903 - .L_20902)
.L_20902:
        /*007c*/ 	.word	0x00000000
        /*0080*/ 	.short	0x000c
        /*0082*/ 	.short	0x0050
        /*0084*/ 	.byte	0x00, 0xf0, 0x11, 0x00


	//----- nvinfo : EIATTR_KPARAM_INFO
	.align		4
.L_20903:
        /*0088*/ 	.byte	0x04, 0x17
        /*008a*/ 	.short	(.L_20905 - .L_20904)
.L_20904:
        /*008c*/ 	.word	0x00000000
        /*0090*/ 	.short	0x000b
        /*0092*/ 	.short	0x004c
        /*0094*/ 	.byte	0x00, 0xf0, 0x11, 0x00


	//----- nvinfo : EIATTR_KPARAM_INFO
	.align		4
.L_20905:
        /*0098*/ 	.byte	0x04, 0x17
        /*009a*/ 	.short	(.L_20907 - .L_20906)
.L_20906:
        /*009c*/ 	.word	0x00000000
        /*00a0*/ 	.short	0x000a
        /*00a2*/ 	.short	0x0048
        /*00a4*/ 	.byte	0x00, 0xf0, 0x11, 0x00


	//----- nvinfo : EIATTR_KPARAM_INFO
	.align		4
.L_20907:
        /*00a8*/ 	.byte	0x04, 0x17
        /*00aa*/ 	.short	(.L_20909 - .L_20908)
.L_20908:
        /*00ac*/ 	.word	0x00000000
        /*00b0*/ 	.short	0x0009
        /*00b2*/ 	.short	0x0040
        /*00b4*/ 	.byte	0x00, 0xf5, 0x21, 0x00


	//----- nvinfo : EIATTR_KPARAM_INFO
	.align		4
.L_20909:
        /*00b8*/ 	.byte	0x04, 0x17
        /*00ba*/ 	.short	(.L_20911 - .L_20910)
.L_20910:
        /*00bc*/ 	.word	0x00000000
        /*00c0*/ 	.short	0x0008
        /*00c2*/ 	.short	0x0038
        /*00c4*/ 	.byte	0x00, 0xf0, 0x11, 0x00


	//----- nvinfo : EIATTR_KPARAM_INFO
	.align		4
.L_20911:
        /*00c8*/ 	.byte	0x04, 0x17
        /*00ca*/ 	.short	(.L_20913 - .L_20912)
.L_20912:
        /*00cc*/ 	.word	0x00000000
        /*00d0*/ 	.short	0x0007
        /*00d2*/ 	.short	0x0030
        /*00d4*/ 	.byte	0x00, 0xf5, 0x21, 0x00


	//----- nvinfo : EIATTR_KPARAM_INFO
	.align		4
.L_20913:
        /*00d8*/ 	.byte	0x04, 0x17
        /*00da*/ 	.short	(.L_20915 - .L_20914)
.L_20914:
        /*00dc*/ 	.word	0x00000000
        /*00e0*/ 	.short	0x0006
        /*00e2*/ 	.short	0x0028
        /*00e4*/ 	.byte	0x00, 0xf5, 0x21, 0x00


	//----- nvinfo : EIATTR_KPARAM_INFO
	.align		4
.L_20915:
        /*00e8*/ 	.byte	0x04, 0x17
        /*00ea*/ 	.short	(.L_20917 - .L_20916)
.L_20916:
        /*00ec*/ 	.word	0x00000000
        /*00f0*/ 	.short	0x0005
        /*00f2*/ 	.short	0x0024
        /*00f4*/ 	.byte	0x00, 0xf0, 0x11, 0x00


	//----- nvinfo : EIATTR_KPARAM_INFO
	.align		4
.L_20917:
        /*00f8*/ 	.byte	0x04, 0x17
        /*00fa*/ 	.short	(.L_20919 - .L_20918)
.L_20918:
        /*00fc*/ 	.word	0x00000000
        /*0100*/ 	.short	0x0004
        /*0102*/ 	.short	0x0020
        /*0104*/ 	.byte	0x00, 0xf0, 0x11, 0x00


	//----- nvinfo : EIATTR_KPARAM_INFO
	.align		4
.L_20919:
        /*0108*/ 	.byte	0x04, 0x17
        /*010a*/ 	.short	(.L_20921 - .L_20920)
.L_20920:
        /*010c*/ 	.word	0x00000000
        /*0110*/ 	.short	0x0003
        /*0112*/ 	.short	0x0018
        /*0114*/ 	.byte	0x00, 0xf5, 0x21, 0x00


	//----- nvinfo : EIATTR_KPARAM_INFO
	.align		4
.L_20921:
        /*0118*/ 	.byte	0x04, 0x17
        /*011a*/ 	.short	(.L_20923 - .L_20922)
.L_20922:
        /*011c*/ 	.word	0x00000000
        /*0120*/ 	.short	0x0002
        /*0122*/ 	.short	0x0010
        /*0124*/ 	.byte	0x00, 0xf5, 0x21, 0x00


	//----- nvinfo : EIATTR_KPARAM_INFO
	.align		4
.L_20923:
        /*0128*/ 	.byte	0x04, 0x17
        /*012a*/ 	.short	(.L_20925 - .L_20924)
.L_20924:
        /*012c*/ 	.word	0x00000000
        /*0130*/ 	.short	0x0001
        /*0132*/ 	.short	0x0008
        /*0134*/ 	.byte	0x00, 0xf5, 0x21, 0x00


	//----- nvinfo : EIATTR_KPARAM_INFO
	.align		4
.L_20925:
        /*0138*/ 	.byte	0x04, 0x17
        /*013a*/ 	.short	(.L_20927 - .L_20926)
.L_20926:
        /*013c*/ 	.word	0x00000000
        /*0140*/ 	.short	0x0000
        /*0142*/ 	.short	0x0000
        /*0144*/ 	.byte	0x00, 0xf5, 0x21, 0x00


	//----- nvinfo : EIATTR_SPARSE_MMA_MASK
	.align		4
.L_20927:
        /*0148*/ 	.byte	0x03, 0x50
        /*014a*/ 	.short	0x0000


	//----- nvinfo : EIATTR_MAXREG_COUNT
	.align		4
        /*014c*/ 	.byte	0x03, 0x1b
        /*014e*/ 	.short	0x00ff


	//----- nvinfo : EIATTR_NUM_BARRIERS
	.align		4
        /*0150*/ 	.byte	0x02, 0x4c
        /*0152*/ 	.byte	0x01
	.zero		1


	//----- nvinfo : EIATTR_EXTERNS
	.align		4
        /*0154*/ 	.byte	0x04, 0x0f
        /*0156*/ 	.short	(.L_20929 - .L_20928)


	//   ....[0]....
	.align		4
.L_20928:
        /*0158*/ 	.word	index@(__assertfail)


	//----- nvinfo : EIATTR_MERCURY_ISA_VERSION
	.align		4
.L_20929:
        /*015c*/ 	.byte	0x03, 0x5f
        /*015e*/ 	.short	0x0101


	//----- nvinfo : EIATTR_COOP_GROUP_MASK_REGIDS
	.align		4
        /*0160*/ 	.byte	0x04, 0x29
        /*0162*/ 	.short	(.L_20931 - .L_20930)


	//   ....[0]....
.L_20930:
        /*0164*/ 	.word	0xffffffff


	//   ....[1]....
        /*0168*/ 	.word	0xffffffff


	//   ....[2]....
        /*016c*/ 	.word	0xffffffff


	//   ....[3]....
        /*0170*/ 	.word	0xffffffff


	//   ....[4]....
        /*0174*/ 	.word	0xffffffff


	//   ....[5]....
        /*0178*/ 	.word	0xffffffff


	//   ....[6]....
        /*017c*/ 	.word	0xffffffff


	//   ....[7]....
        /*0180*/ 	.word	0xffffffff


	//   ....[8]....
        /*0184*/ 	.word	0xffffffff


	//   ....[9]....
        /*0188*/ 	.word	0xffffffff


	//   ....[10]....
        /*018c*/ 	.word	0xffffffff


	//   ....[11]....
        /*0190*/ 	.word	0xffffffff


	//   ....[12]....
        /*0194*/ 	.word	0xffffffff


	//   ....[13]....
        /*0198*/ 	.word	0xffffffff


	//   ....[14]....
        /*019c*/ 	.word	0x0500000f


	//   ....[15]....
        /*01a0*/ 	.word	0x0500000f


	//   ....[16]....
        /*01a4*/ 	.word	0x0500000f


	//----- nvinfo : EIATTR_COOP_GROUP_INSTR_OFFSETS
	.align		4
.L_20931:
        /*01a8*/ 	.byte	0x04, 0x28
        /*01aa*/ 	.short	(.L_20933 - .L_20932)


	//   ....[0]....
.L_20932:
        /*01ac*/ 	.word	0x00000270


	//   ....[1]....
        /*01b0*/ 	.word	0x00000290


	//   ....[2]....
        /*01b4*/ 	.word	0x000002b0


	//   ....[3]....
        /*01b8*/ 	.word	0x000003c0


	//   ....[4]....
        /*01bc*/ 	.word	0x000003e0


	//   ....[5]....
        /*01c0*/ 	.word	0x00000400


	//   ....[6]....
        /*01c4*/ 	.word	0x00001230


	//   ....[7]....
        /*01c8*/ 	.word	0x00001260


	//   ....[8]....
        /*01cc*/ 	.word	0x00001280


	//   ....[9]....
        /*01d0*/ 	.word	0x000012a0


	//   ....[10]....
        /*01d4*/ 	.word	0x000012c0


	//   ....[11]....
        /*01d8*/ 	.word	0x00001310


	//   ....[12]....
        /*01dc*/ 	.word	0x00001330


	//   ....[13]....
        /*01e0*/ 	.word	0x00001350


	//   ....[14]....
        /*01e4*/ 	.word	0x00002520


	//   ....[15]....
        /*01e8*/ 	.word	0x00002580


	//   ....[16]....
        /*01ec*/ 	.word	0x000025e0


	//----- nvinfo : EIATTR_VRC_CTA_INIT_COUNT
	.align		4
.L_20933:
        /*01f0*/ 	.byte	0x02, 0x4a
	.zero		1
	.zero		1


	//----- nvinfo : EIATTR_SYSCALL_OFFSETS
	.align		4
        /*01f4*/ 	.byte	0x04, 0x46
        /*01f6*/ 	.short	(.L_20935 - .L_20934)


	//   ....[0]....
.L_20934:
        /*01f8*/ 	.word	0x00000220


	//----- nvinfo : EIATTR_EXIT_INSTR_OFFSETS
	.align		4
.L_20935:
        /*01fc*/ 	.byte	0x04, 0x1c
        /*01fe*/ 	.short	(.L_20937 - .L_20936)


	//   ....[0]....
.L_20936:
        /*0200*/ 	.word	0x00002330


	//   ....[1]....
        /*0204*/ 	.word	0x000024b0


	//   ....[2]....
        /*0208*/ 	.word	0x000024d0


	//----- nvinfo : EIATTR_CRS_STACK_SIZE
	.align		4
.L_20937:
        /*020c*/ 	.byte	0x04, 0x1e
        /*020e*/ 	.short	(.L_20939 - .L_20938)
.L_20938:
        /*0210*/ 	.word	0x00000000


	//----- nvinfo : EIATTR_CBANK_PARAM_SIZE
	.align		4
.L_20939:
        /*0214*/ 	.byte	0x03, 0x19
        /*0216*/ 	.short	0x007c


	//----- nvinfo : EIATTR_PARAM_CBANK
	.align		4
        /*0218*/ 	.byte	0x04, 0x0a
        /*021a*/ 	.short	(.L_20941 - .L_20940)
	.align		4
.L_20940:
        /*021c*/ 	.word	index@(.nv.constant0._ZN4vllm25paged_attention_v1_kernelIfhLi120ELi8ELi128ELNS_18Fp8KVCacheDataTypeE1ELb0EEEvPT_PKS2_PKT0_S8_ifPKiSA_iPKfiiiSC_SC_iiiii)
        /*0220*/ 	.short	0x0380
        /*0222*/ 	.short	0x007c


	//----- nvinfo : EIATTR_SW_WAR
	.align		4
.L_20941:
        /*0224*/ 	.byte	0x04, 0x36
        /*0226*/ 	.short	(.L_20943 - .L_20942)
.L_20942:
        /*0228*/ 	.word	0x00000008
.L_20943:


//--------------------- .nv.info._ZN4vllm25paged_attention_v1_kernelIfhLi112ELi8ELi128ELNS_18Fp8KVCacheDataTypeE1ELb0EEEvPT_PKS2_PKT0_S8_ifPKiSA_iPKfiiiSC_SC_iiiii --------------------------
	.section	.nv.info._ZN4vllm25paged_attention_v1_kernelIfhLi112ELi8ELi128ELNS_18Fp8KVCacheDataTypeE1ELb0EEEvPT_PKS2_PKT0_S8_ifPKiSA_iPKfiiiSC_SC_iiiii,"",@"SHT_CUDA_INFO"
	.sectionflags	@""
	.align	4


	//----- nvinfo : EIATTR_CUDA_API_VERSION
	.align		4
        /*0000*/ 	.byte	0x04, 0x37
        /*0002*/ 	.short	(.L_20945 - .L_20944)
.L_20944:
        /*0004*/ 	.word	0x00000082


	//----- nvinfo : EIATTR_KPARAM_INFO
	.align		4
.L_20945:
        /*0008*/ 	.byte	0x04, 0x17
        /*000a*/ 	.short	(.L_20947 - .L_20946)
.L_20946:
        /*000c*/ 	.word	0x00000000
        /*0010*/ 	.short	0x0013
        /*0012*/ 	.short	0x0078
        /*0014*/ 	.byte	0x00, 0xf0, 0x11, 0x00


	//----- nvinfo : EIATTR_KPARAM_INFO
	.align		4
.L_20947:
        /*0018*/ 	.byte	0x04, 0x17
        /*001a*/ 	.short	(.L_20949 - .L_20948)
.L_20948:
        /*001c*/ 	.word	0x00000000
        /*0020*/ 	.short	0x0012
        /*0022*/ 	.short	0x0074
        /*0024*/ 	.byte	0x00, 0xf0, 0x11, 0x00


	//----- nvinfo : EIATTR_KPARAM_INFO
	.align		4
.L_20949:
        /*0028*/ 	.byte	0x04, 0x17
        /*002a*/ 	.short	(.L_20951 - .L_20950)
.L_20950:
        /*002c*/ 	.word	0x00000000
        /*0030*/ 	.short	0x0011
        /*0032*/ 	.short	0x0070
        /*0034*/ 	.byte	0x00, 0xf0, 0x11, 0x00


	//----- nvinfo : EIATTR_KPARAM_INFO
	.align		4
.L_20951:
        /*0038*/ 	.byte	0x04, 0x17
        /*003a*/ 	.short	(.L_20953 - .L_20952)
.L_20952:
        /*003c*/ 	.word	0x00000000
        /*0040*/ 	.short	0x0010
        /*0042*/ 	.short	0x006c
        /*0044*/ 	.byte	0x00, 0xf0, 0x11, 0x00


	//----- nvinfo : EIATTR_KPARAM_INFO
	.align		4
.L_20953:
        /*0048*/ 	.byte	0x04, 0x17
        /*004a*/ 	.short	(.L_20955 - .L_20954)
.L_20954:
        /*004c*/ 	.word	0x00000000
        /*0050*/ 	.short	0x000f
        /*0052*/ 	.short	0x0068
        /*0054*/ 	.byte	0x00, 0xf0, 0x11, 0x00


	//----- nvinfo : EIATTR_KPARAM_INFO
	.align		4
.L_20955:
        /*0058*/ 	.byte	0x04, 0x17
        /*005a*/ 	.short	(.L_20957 - .L_20956)
.L_20956:
        /*005c*/ 	.word	0x00000000
        /*0060*/ 	.short	0x000e
        /*0062*/ 	.short	0x0060
        /*0064*/ 	.byte	0x00, 0xf5, 0x21, 0x00


	//----- nvinfo : EIATTR_KPARAM_INFO
	.align		4
.L_20957:
        /*0068*/ 	.byte	0x04, 0x17
        /*006a*/ 	.short	(.L_20959 - .L_20958)
.L_20958:
        /*006c*/ 	.word	0x00000000
        /*0070*/ 	.short	0x000d
        /*0072*/ 	.short	0x0058
        /*0074*/ 	.byte	0x00, 0xf5, 0x21, 0x00


	//----- nvinfo : EIATTR_KPARAM_INFO
	.align		4
.L_20959:
        /*0078*/ 	.byte	0x04, 0x17
        /*007a*/ 	.short	(.L_20961 - .L_20960)
.L_20960:
        /*007c*/ 	.word	0x00000000
        /*0080*/ 	.short	0x000c
        /*0082*/ 	.short	0x0050
        /*0084*/ 	.byte	0x00, 0xf0, 0x11, 0x00


	//----- nvinfo : EIATTR_KPARAM_INFO
	.align		4
.L_20961:
        /*0088*/ 	.byte	0x04, 0x17
        /*008a*/ 	.short	(.L_20963 - .L_20962)
.L_20962:
        /*008c*/ 	.word	0x00000000
        /*0090*/ 	.short	0x000b
        /*0092*/ 	.short	0x004c
        /*0094*/ 	.byte	0x00, 0xf0, 0x11, 0x00


	//----- nvinfo : EIATTR_KPARAM_INFO
	.align		4
.L_20963:
        /*0098*/ 	.byte	0x04, 0x17
        /*009a*/ 	.short	(.L_20965 - .L_20964)
.L_20964:
        /*009c*/ 	.word	0x00000000
        /*00a0*/ 	.short	0x000a
        /*00a2*/ 	.short	0x0048
        /*00a4*/ 	.byte	0x00, 0xf0, 0x11, 0x00


	//----- nvinfo : EIATTR_KPARAM_INFO
	.align		4
.L_20965:
        /*00a8*/ 	.byte	0x04, 0x17
        /*00aa*/ 	.short	(.L_20967 - .L_20966)
.L_20966:
        /*00ac*/ 	.word	0x00000000
        /*00b0*/ 	.short	0x0009
        /*00b2*/ 	.short	0x0040
        /*00b4*/ 	.byte	0x00, 0xf5, 0x21, 0x00


	//----- nvinfo : EIATTR_KPARAM_INFO
	.align		4
.L_20967:
        /*00b8*/ 	.byte	0x04, 0x17
        /*00ba*/ 	.short	(.L_20969 - .L_20968)
.L_20968:
        /*00bc*/ 	.word	0x00000000
        /*00c0*/ 	.short	0x0008
        /*00c2*/ 	.short	0x0038
        /*00c4*/ 	.byte	0x00, 0xf0, 0x11, 0x00


	//----- nvinfo : EIATTR_KPARAM_INFO
	.align		4
.L_20969:
        /*00c8*/ 	.byte	0x04, 0x17
        /*00ca*/ 	.short	(.L_20971 - .L_20970)
.L_20970:
        /*00cc*/ 	.word	0x00000000
        /*00d0*/ 	.short	0x0007
        /*00d2*/ 	.short	0x0030
        /*00d4*/ 	.byte	0x00, 0xf5, 0x21, 0x00


	//----- nvinfo : EIATTR_KPARAM_INFO
	.align		4
.L_20971:
        /*00d8*/ 	.byte	0x04, 0x17
        /*00da*/ 	.short	(.L_20973 - .L_20972)
.L_20972:
        /*00dc*/ 	.word	0x00000000
        /*00e0*/ 	.short	0x0006
        /*00e2*/ 	.short	0x0028
        /*00e4*/ 	.byte	0x00, 0xf5, 0x21, 0x00


	//----- nvinfo : EIATTR_KPARAM_INFO
	.align		4
.L_20973:
        /*00e8*/ 	.byte	0x04, 0x17
        /*00ea*/ 	.short	(.L_20975 - .L_20974)
.L_20974:
        /*00ec*/ 	.word	0x00000000
        /*00f0*/ 	.short	0x0005
        /*00f2*/ 	.short	0x0024
        /*00f4*/ 	.byte	0x00, 0xf0, 0x11, 0x00


	//----- nvinfo : EIATTR_KPARAM_INFO
	.align		4
.L_20975:
        /*00f8*/ 	.byte	0x04, 0x17
        /*00fa*/ 	.short	(.L_20977 - .L_20976)
.L_20976:
        /*00fc*/ 	.word	0x00000000
        /*0100*/ 	.short	0x0004
        /*0102*/ 	.short	0x0020
        /*0104*/ 	.byte	0x00, 0xf0, 0x11, 0x00


	//----- nvinfo : EIATTR_KPARAM_INFO
	.align		4
.L_20977:
        /*0108*/ 	.byte	0x04, 0x17
        /*010a*/ 	.short	(.L_20979 - .L_20978)
.L_20978:
        /*010c*/ 	.word	0x00000000
        /*0110*/ 	.short	0x0003
        /*0112*/ 	.short	0x0018
        /*0114*/ 	.byte	0x00, 0xf5, 0x21, 0x00


	//----- nvinfo : EIATTR_KPARAM_INFO
	.align		4
.L_20979:
        /*0118*/ 	.byte	0x04, 0x17
        /*011a*/ 	.short	(.L_20981 - .L_20980)
.L_20980:
        /*011c*/ 	.word	0x00000000
        /*0120*/ 	.short	0x0002
        /*0122*/ 	.short	0x0010
        /*0124*/ 	.byte	0x00, 0xf5, 0x21, 0x00


	//----- nvinfo : EIATTR_KPARAM_INFO
	.align		4
.L_20981:
        /*0128*/ 	.byte	0x04, 0x17
        /*012a*/ 	.short	(.L_20983 - .L_20982)
.L_20982:
        /*012c*/ 	.word	0x00000000
        /*0130*/ 	.short	0x0001
        /*0132*/ 	.short	0x0008
        /*0134*/ 	.byte	0x00, 0xf5, 0x21, 0x00


	//----- nvinfo : EIATTR_KPARAM_INFO
	.align		4
.L_20983:
        /*0138*/ 	.byte	0x04, 0x17
        /*013a*/ 	.short	(.L_20985 - .L_20984)
.L_20984:
        /*013c*/ 	.word	0x00000000
        /*0140*/ 	.short	0x0000
        /*0142*/ 	.short	0x0000
        /*0144*/ 	.byte	0x00, 0xf5, 0x21, 0x00


	//----- nvinfo : EIATTR_SPARSE_MMA_MASK
	.align		4
.L_20985:
        /*0148*/ 	.byte	0x03, 0x50
        /*014a*/ 	.short	0x0000


	//----- nvinfo : EIATTR_MAXREG_COUNT
	.align		4
        /*014c*/ 	.byte	0x03, 0x1b
        /*014e*/ 	.short	0x00ff


	//----- nvinfo : EIATTR_NUM_BARRIERS
	.align		4
        /*0150*/ 	.byte	0x02, 0x4c
        /*0152*/ 	.byte	0x01
	.zero		1


	//----- nvinfo : EIATTR_EXTERNS
	.align		4
        /*0154*/ 	.byte	0x04, 0x0f
        /*0156*/ 	.short	(.L_20987 - .L_20986)


	//   ....[0]....
	.align		4
.L_20986:
        /*0158*/ 	.word	index@(__assertfail)


	//----- nvinfo : EIATTR_MERCURY_ISA_VERSION
	.align		4
.L_20987:
        /*015c*/ 	.byte	0x03, 0x5f
        /*015e*/ 	.short	0x0101


	//----- nvinfo : EIATTR_COOP_GROUP_MASK_REGIDS
	.align		4
        /*0160*/ 	.byte	0x04, 0x29
        /*0162*/ 	.short	(.L_20989 - .L_20988)


	//   ....[0]....
.L_20988:
        /*0164*/ 	.word	0xffffffff


	//   ....[1]....
        /*0168*/ 	.word	0xffffffff


	//   ....[2]....
        /*016c*/ 	.word	0xffffffff


	//   ....[3]....
        /*0170*/ 	.word	0xffffffff


	//   ....[4]....
        /*0174*/ 	.word	0xffffffff


	//   ....[5]....
        /*0178*/ 	.word	0xffffffff


	//   ....[6]....
        /*017c*/ 	.word	0xffffffff


	//   ....[7]....
        /*0180*/ 	.word	0xffffffff


	//   ....[8]....
        /*0184*/ 	.word	0xffffffff


	//   ....[9]....
        /*0188*/ 	.word	0xffffffff


	//   ....[10]....
        /*018c*/ 	.word	0xffffffff


	//   ....[11]....
        /*0190*/ 	.word	0xffffffff


	//   ....[12]....
        /*0194*/ 	.word	0xffffffff


	//   ....[13]....
        /*0198*/ 	.word	0xffffffff


	//   ....[14]....
        /*019c*/ 	.word	0x0500000f


	//   ....[15]....
        /*01a0*/ 	.word	0x0500000f


	//   ....[16]....
        /*01a4*/ 	.word	0x0500000f


	//----- nvinfo : EIATTR_COOP_GROUP_INSTR_OFFSETS
	.align		4
.L_20989:
        /*01a8*/ 	.byte	0x04, 0x28
        /*01aa*/ 	.short	(.L_20991 - .L_20990)


	//   ....[0]....
.L_20990:
        /*01ac*/ 	.word	0x00000270


	//   ....[1]....
        /*01b0*/ 	.word	0x00000290


	//   ....[2]....
        /*01b4*/ 	.word	0x000002b0


	//   ....[3]....
        /*01b8*/ 	.word	0x000003c0


	//   ....[4]....
        /*01bc*/ 	.word	0x000003e0


	//   ....[5]....
        /*01c0*/ 	.word	0x00000400


	//   ....[6]....
        /*01c4*/ 	.word	0x00001230


	//   ....[7]....
        /*01c8*/ 	.word	0x00001260


	//   ....[8]....
        /*01cc*/ 	.word	0x00001280


	//   ....[9]....
        /*01d0*/ 	.word	0x000012a0


	//   ....[10]....
        /*01d4*/ 	.word	0x000012c0


	//   ....[11]....
        /*01d8*/ 	.word	0x00001310


	//   ....[12]....
        /*01dc*/ 	.word	0x00001330


	//   ....[13]....
        /*01e0*/ 	.word	0x00001350


	//   ....[14]....
        /*01e4*/ 	.word	0x00002260


	//   ....[15]....
        /*01e8*/ 	.word	0x000022c0


	//   ....[16]....
        /*01ec*/ 	.word	0x00002320


	//----- nvinfo : EIATTR_VRC_CTA_INIT_COUNT
	.align		4
.L_20991:
        /*01f0*/ 	.byte	0x02, 0x4a
	.zero		1
	.zero		1


	//----- nvinfo : EIATTR_SYSCALL_OFFSETS
	.align		4
        /*01f4*/ 	.byte	0x04, 0x46
        /*01f6*/ 	.short	(.L_20993 - .L_20992)


	//   ....[0]....
.L_20992:
        /*01f8*/ 	.word	0x00000220


	//----- nvinfo : EIATTR_EXIT_INSTR_OFFSETS
	.align		4
.L_20993:
        /*01fc*/ 	.byte	0x04, 0x1c
        /*01fe*/ 	.short	(.L_20995 - .L_20994)


	//   ....[0]....
.L_20994:
        /*0200*/ 	.word	0x000020a0


	//   ....[1]....
        /*0204*/ 	.word	0x00002100


	//   ....[2]....
        /*0208*/ 	.word	0x00002210


	//----- nvinfo : EIATTR_CRS_STACK_SIZE
	.align		4
.L_20995:
        /*020c*/ 	.byte	0x04, 0x1e
        /*020e*/ 	.short	(.L_20997 - .L_20996)
.L_20996:
        /*0210*/ 	.word	0x00000000


	//----- nvinfo : EIATTR_CBANK_PARAM_SIZE
	.align		4
.L_20997:
        /*0214*/ 	.byte	0x03, 0x19
        /*0216*/ 	.short	0x007c


	//----- nvinfo : EIATTR_PARAM_CBANK
	.align		4
        /*0218*/ 	.byte	0x04, 0x0a
        /*021a*/ 	.short	(.L_20999 - .L_20998)
	.align		4
.L_20998:
        /*021c*/ 	.word	index@(.nv.constant0._ZN4vllm25paged_attention_v1_kernelIfhLi112ELi8ELi128ELNS_18Fp8KVCacheDataTypeE1ELb0EEEvPT_PKS2_PKT0_S8_ifPKiSA_iPKfiiiSC_SC_iiiii)
        /*0220*/ 	.short	0x0380
        /*0222*/ 	.short	0x007c


	//----- nvinfo : EIATTR_SW_WAR
	.align		4
.L_20999:
        /*0224*/ 	.byte	0x04, 0x36
        /*0226*/ 	.short	(.L_21001 - .L_21000)
.L_21000:
        /*0228*/ 	.word	0x00000008
.L_21001:


//--------------------- .nv.info._ZN4vllm25paged_attention_v1_kernelIfhLi96ELi8ELi128ELNS_18Fp8KVCacheDataTypeE1ELb0EEEvPT_PKS2_PKT0_S8_ifPKiSA_iPKfiiiSC_SC_iiiii --------------------------
	.section	.nv.info._ZN4vllm25paged_attention_v1_kernelIfhLi96ELi8ELi128ELNS_18Fp8KVCacheDataTypeE1ELb0EEEvPT_PKS2_PKT0_S8_ifPKiSA_iPKfiiiSC_SC_iiiii,"",@"SHT_CUDA_INFO"
	.sectionflags	@""
	.align	4


	//----- nvinfo : EIATTR_CUDA_API_VERSION
	.align		4
        /*0000*/ 	.byte	0x04, 0x37
        /*0002*/ 	.short	(.L_21003 - .L_21002)
.L_21002:
        /*0004*/ 	.word	0x00000082


	//----- nvinfo : EIATTR_KPARAM_INFO
	.align		4
.L_21003:
        /*0008*/ 	.byte	0x04, 0x17
        /*000a*/ 	.short	(.L_21005 - .L_21004)
.L_21004:
        /*000c*/ 	.word	0x00000000
        /*0010*/ 	.short	0x0013
        /*0012*/ 	.short	0x0078
        /*0014*/ 	.byte	0x00, 0xf0, 0x11, 0x00


	//----- nvinfo : EIATTR_KPARAM_INFO
	.align		4
.L_21005:
        /*0018*/ 	.byte	0x04, 0x17
        /*001a*/ 	.short	(.L_21007 - .L_21006)
.L_21006:
        /*001c*/ 	.word	0x00000000
        /*0020*/ 	.short	0x0012
        /*0022*/ 	.short	0x0074
        /*0024*/ 	.byte	0x00, 0xf0, 0x11, 0x00


	//----- nvinfo : EIATTR_KPARAM_INFO
	.align		4
.L_21007:
        /*0028*/ 	.byte	0x04, 0x17
        /*002a*/ 	.short	(.L_21009 - .L_21008)
.L_21008:
        /*002c*/ 	.word	0x00000000
        /*0030*/ 	.short	0x0011
        /*0032*/ 	.short	0x0070
        /*0034*/ 	.byte	0x00, 0xf0, 0x11, 0x00


	//----- nvinfo : EIATTR_KPARAM_INFO
	.align		4
.L_21009:
        /*0038*/ 	.byte	0x04, 0x17
        /*003a*/ 	.short	(.L_21011 - .L_21010)
.L_21010:
        /*003c*/ 	.word	0x00000000
        /*0040*/ 	.short	0x0010
        /*0042*/ 	.short	0x006c
        /*0044*/ 	.byte	0x00, 0xf0, 0x11, 0x00


	//----- nvinfo : EIATTR_KPARAM_INFO
	.align		4
.L_21011:
        /*0048*/ 	.byte	0x04, 0x17
        /*004a*/ 	.short	(.L_21013 - .L_21012)
.L_21012:
        /*004c*/ 	.word	0x00000000
        /*0050*/ 	.short	0x000f
        /*0052*/ 	.short	0x0068
        /*0054*/ 	.byte	0x00, 0xf0, 0x11, 0x00


	//----- nvinfo : EIATTR_KPARAM_INFO
	.align		4
.L_21013:
        /*0058*/ 	.byte	0x04, 0x17
        /*005a*/ 	.short	(.L_21015 - .L_21014)
.L_21014:
        /*005c*/ 	.word	0x00000000
        /*0060*/ 	.short	0x000e
        /*0062*/ 	.short	0x0060
        /*0064*/ 	.byte	0x00, 0xf5, 0x21, 0x00


	//----- nvinfo : EIATTR_KPARAM_INFO
	.align		4
.L_21015:
        /*0068*/ 	.byte	0x04, 0x17
        /*006a*/ 	.short	(.L_21017 - .L_21016)
.L_21016:
        /*006c*/ 	.word	0x00000000
        /*0070*/ 	.short	0x000d
        /*0072*/ 	.short	0x0058
        /*0074*/ 	.byte	0x00, 0xf5, 0x21, 0x00


	//----- nvinfo : EIATTR_KPARAM_INFO
	.align		4
.L_21017:
        /*0078*/ 	.byte	0x04, 0x17
        /*007a*/ 	.short	(.L_21019 - .L_21018)
.L_21018:
        /*007c*/ 	.word	0x00000000
        /*0080*/ 	.short	0x000c
        /*0082*/ 	.short	0x0050
        /*0084*/ 	.byte	0x00, 0xf0, 0x11, 0x00


	//----- nvinfo : EIATTR_KPARAM_INFO
	.align		4
.L_21019:
        /*0088*/ 	.byte	0x04, 0x17
        /*008a*/ 	.short	(.L_21021 - .L_21020)
.L_21020:
        /*008c*/ 	.word	0x00000000
        /*0090*/ 	.short	0x000b
        /*0092*/ 	.short	0x004c
        /*0094*/ 	.byte	0x00, 0xf0, 0x11, 0x00


	//----- nvinfo : EIATTR_KPARAM_INFO
	.align		4
.L_21021:
        /*0098*/ 	.byte	0x04, 0x17
        /*009a*/ 	.short	(.L_21023 - .L_21022)
.L_21022:
        /*009c*/ 	.word	0x00000000
        /*00a0*/ 	.short	0x000a
        /*00a2*/ 	.short	0x0048
        /*00a4*/ 	.byte	0x00, 0xf0, 0x11, 0x00


	//----- nvinfo : EIATTR_KPARAM_INFO
	.align		4
.L_21023:
        /*00a8*/ 	.byte	0x04, 0x17
        /*00aa*/ 	.short	(.L_21025 - .L_21024)
.L_21024:
        /*00ac*/ 	.word	0x00000000
        /*00b0*/ 	.short	0x0009
        /*00b2*/ 	.short	0x0040
        /*00b4*/ 	.byte	0x00, 0xf5, 0x21, 0x00


	//----- nvinfo : EIATTR_KPARAM_INFO
	.align		4
.L_21025:
        /*00b8*/ 	.byte	0x04, 0x17
        /*00ba*/ 	.short	(.L_21027 - .L_21026)
.L_21026:
        /*00bc*/ 	.word	0x00000000
        /*00c0*/ 	.short	0x0008
        /*00c2*/ 	.short	0x0038
        /*00c4*/ 	.byte	0x00, 0xf0, 0x11, 0x00


	//----- nvinfo : EIATTR_KPARAM_INFO
	.align		4
.L_21027:
        /*00c8*/ 	.byte	0x04, 0x17
        /*00ca*/ 	.short	(.L_21029 - .L_21028)
.L_21028:
        /*00cc*/ 	.word	0x00000000
        /*00d0*/ 	.short	0x0007
        /*00d2*/ 	.short	0x0030
        /*00d4*/ 	.byte	0x00, 0xf5, 0x21, 0x00


	//----- nvinfo : EIATTR_KPARAM_INFO
	.align		4
.L_21029:
        /*00d8*/ 	.byte	0x04, 0x17
        /*00da*/ 	.short	(.L_21031 - .L_21030)
.L_21030:
        /*00dc*/ 	.word	0x00000000
        /*00e0*/ 	.short	0x0006
        /*00e2*/ 	.short	0x0028
        /*00e4*/ 	.byte	0x00, 0xf5, 0x21, 0x00


	//----- nvinfo : EIATTR_KPARAM_INFO
	.align		4
.L_21031:
        /*00e8*/ 	.byte	0x04, 0x17
        /*00ea*/ 	.short	(.L_21033 - .L_21032)
.L_21032:
        /*00ec*/ 	.word	0x00000000
        /*00f0*/ 	.short	0x0005
        /*00f2*/ 	.short	0x0024
        /*00f4*/ 	.byte	0x00, 0xf0, 0x11, 0x00


	//----- nvinfo : EIATTR_KPARAM_INFO
	.align		4
.L_21033:
        /*00f8*/ 	.byte	0x04, 0x17
        /*00fa*/ 	.short	(.L_21035 - .L_21034)
.L_21034:
        /*00fc*/ 	.word	0x00000000
        /*0100*/ 	.short	0x0004
        /*0102*/ 	.short	0x0020
        /*0104*/ 	.byte	0x00, 0xf0, 0x11, 0x00


	//----- nvinfo : EIATTR_KPARAM_INFO
	.align		4
.L_21035:
        /*0108*/ 	.byte	0x04, 0x17
        /*010a*/ 	.short	(.L_21037 - .L_21036)
.L_21036:
        /*010c*/ 	.word	0x00000000
        /*0110*/ 	.short	0x0003
        /*0112*/ 	.short	0x0018
        /*0114*/ 	.byte	0x00, 0xf5, 0x21, 0x00


	//----- nvinfo : EIATTR_KPARAM_INFO
	.align		4
.L_21037:
        /*0118*/ 	.byte	0x04, 0x17
        /*011a*/ 	.short	(.L_21039 - .L_21038)
.L_21038:
        /*011c*/ 	.word	0x00000000
        /*0120*/ 	.short	0x0002
        /*0122*/ 	.short	0x0010
        /*0124*/ 	.byte	0x00, 0xf5, 0x21, 0x00


	//----- nvinfo : EIATTR_KPARAM_INFO
	.align		4
.L_21039:
        /*0128*/ 	.byte	0x04, 0x17
        /*012a*/ 	.short	(.L_21041 - .L_21040)
.L_21040:
        /*012c*/ 	.word	0x00000000
        /*0130*/ 	.short	0x0001
        /*0132*/ 	.short	0x0008
        /*0134*/ 	.byte	0x00, 0xf5, 0x21, 0x00


	//----- nvinfo : EIATTR_KPARAM_INFO
	.align		4
.L_21041:
        /*0138*/ 	.byte	0x04, 0x17
        /*013a*/ 	.short	(.L_21043 - .L_21042)
.L_21042:
        /*013c*/ 	.word	0x00000000
        /*0140*/ 	.short	0x0000
        /*0142*/ 	.short	0x0000
        /*0144*/ 	.byte	0x00, 0xf5, 0x21, 0x00


	//----- nvinfo : EIATTR_SPARSE_MMA_MASK
	.align		4
.L_21043:
        /*0148*/ 	.byte	0x03, 0x50
        /*014a*/ 	.short	0x0000


	//----- nvinfo : EIATTR_MAXREG_COUNT
	.align		4
        /*014c*/ 	.byte	0x03, 0x1b
        /*014e*/ 	.short	0x00ff


	//----- nvinfo : EIATTR_NUM_BARRIERS
	.align		4
        /*0150*/ 	.byte	0x02, 0x4c
        /*0152*/ 	.byte	0x01
	.zero		1


	//----- nvinfo : EIATTR_EXTERNS
	.align		4
        /*0154*/ 	.byte	0x04, 0x0f
        /*0156*/ 	.short	(.L_21045 - .L_21044)


	//   ....[0]....
	.align		4
.L_21044:
        /*0158*/ 	.word	index@(__assertfail)


	//----- nvinfo : EIATTR_MERCURY_ISA_VERSION
	.align		4
.L_21045:
        /*015c*/ 	.byte	0x03, 0x5f
        /*015e*/ 	.short	0x0101


	//----- nvinfo : EIATTR_COOP_GROUP_MASK_REGIDS
	.align		4
        /*0160*/ 	.byte	0x04, 0x29
        /*0162*/ 	.short	(.L_21047 - .L_21046)


	//   ....[0]....
.L_21046:
        /*0164*/ 	.word	0xffffffff


	//   ....[1]....
        /*0168*/ 	.word	0xffffffff


	//   ....[2]....
        /*016c*/ 	.word	0xffffffff


	//   ....[3]....
        /*0170*/ 	.word	0xffffffff


	//   ....[4]....
        /*0174*/ 	.word	0xffffffff


	//   ....[5]....
        /*0178*/ 	.word	0xffffffff


	//   ....[6]....
        /*017c*/ 	.word	0xffffffff


	//   ....[7]....
        /*0180*/ 	.word	0xffffffff


	//   ....[8]....
        /*0184*/ 	.word	0xffffffff


	//   ....[9]....
        /*0188*/ 	.word	0xffffffff


	//   ....[10]....
        /*018c*/ 	.word	0xffffffff


	//   ....[11]....
        /*0190*/ 	.word	0xffffffff


	//   ....[12]....
        /*0194*/ 	.word	0xffffffff


	//   ....[13]....
        /*0198*/ 	.word	0xffffffff


	//   ....[14]....
        /*019c*/ 	.word	0x0500000f


	//   ....[15]....
        /*01a0*/ 	.word	0x0500000f


	//   ....[16]....
        /*01a4*/ 	.word	0x0500000f


	//----- nvinfo : EIATTR_COOP_GROUP_INSTR_OFFSETS
	.align		4
.L_21047:
        /*01a8*/ 	.byte	0x04, 0x28
        /*01aa*/ 	.short	(.L_21049 - .L_21048)


	//   ....[0]....
.L_21048:
        /*01ac*/ 	.word	0x00000270


	//   ....[1]....
        /*01b0*/ 	.word	0x00000290


	//   ....[2]....
        /*01b4*/ 	.word	0x000002b0


	//   ....[3]....
        /*01b8*/ 	.word	0x000003c0


	//   ....[4]....
        /*01bc*/ 	.word	0x000003e0


	//   ....[5]....
        /*01c0*/ 	.word	0x00000400


	//   ....[6]....
        /*01c4*/ 	.word	0x00001230


	//   ....[7]....
        /*01c8*/ 	.word	0x00001260


	//   ....[8]....
        /*01cc*/ 	.word	0x00001280


	//   ....[9]....
        /*01d0*/ 	.word	0x000012a0


	//   ....[10]....
        /*01d4*/ 	.word	0x000012c0


	//   ....[11]....
        /*01d8*/ 	.word	0x00001310


	//   ....[12]....
        /*01dc*/ 	.word	0x00001330


	//   ....[13]....
        /*01e0*/ 	.word	0x00001350


	//   ....[14]....
        /*01e4*/ 	.word	0x000021f0


	//   ....[15]....
        /*01e8*/ 	.word	0x00002250


	//   ....[16]....
        /*01ec*/ 	.word	0x000022b0


	//----- nvinfo : EIATTR_VRC_CTA_INIT_COUNT
	.align		4
.L_21049:
        /*01f0*/ 	.byte	0x02, 0x4a
	.zero		1
	.zero		1


	//----- nvinfo : EIATTR_SYSCALL_OFFSETS
	.align		4
        /*01f4*/ 	.byte	0x04, 0x46
        /*01f6*/ 	.short	(.L_21051 - .L_21050)


	//   ....[0]....
.L_21050:
        /*01f8*/ 	.word	0x00000220


	//----- nvinfo : EIATTR_EXIT_INSTR_OFFSETS
	.align		4
.L_21051:
        /*01fc*/ 	.byte	0x04, 0x1c
        /*01fe*/ 	.short	(.L_21053 - .L_21052)


	//   ....[0]....
.L_21052:
        /*0200*/ 	.word	0x00002040


	//   ....[1]....
        /*0204*/ 	.word	0x000020a0


	//   ....[2]....
        /*0208*/ 	.word	0x000021a0


	//----- nvinfo : EIATTR_CRS_STACK_SIZE
	.align		4
.L_21053:
        /*020c*/ 	.byte	0x04, 0x1e
        /*020e*/ 	.short	(.L_21055 - .L_21054)
.L_21054:
        /*0210*/ 	.word	0x00000000


	//----- nvinfo : EIATTR_CBANK_PARAM_SIZE
	.align		4
.L_21055:
        /*0214*/ 	.byte	0x03, 0x19
        /*0216*/ 	.short	0x007c


	//----- nvinfo : EIATTR_PARAM_CBANK
	.align		4
        /*0218*/ 	.byte	0x04, 0x0a
        /*021a*/ 	.short	(.L_21057 - .L_21056)
	.align		4
.L_21056:
        /*021c*/ 	.word	index@(.nv.constant0._ZN4vllm25paged_attention_v1_kernelIfhLi96ELi8ELi128ELNS_18Fp8KVCacheDataTypeE1ELb0EEEvPT_PKS2_PKT0_S8_ifPKiSA_iPKfiiiSC_SC_iiiii)
        /*0220*/ 	.short	0x0380
        /*0222*/ 	.short	0x007c


	//----- nvinfo : EIATTR_SW_WAR
	.align		4
.L_21057:
        /*0224*/ 	.byte	0x04, 0x36
        /*0226*/ 	.short	(.L_21059 - .L_21058)
.L_21058:
        /*0228*/ 	.word	0x00000008
.L_21059:


//--------------------- .nv.info._ZN4vllm25paged_attention_v1_kernelIfhLi80ELi8ELi128ELNS_18Fp8KVCacheDataTypeE1ELb0EEEvPT_PKS2_PKT0_S8_ifPKiSA_iPKfiiiSC_SC_iiiii --------------------------
	.section	.nv.info._ZN4vllm25paged_attention_v1_kernelIfhLi80ELi8ELi128ELNS_18Fp8KVCacheDataTypeE1ELb0EEEvPT_PKS2_PKT0_S8_ifPKiSA_iPKfiiiSC_SC_iiiii,"",@"SHT_CUDA_INFO"
	.sectionflags	@""
	.align	4


	//----- nvinfo : EIATTR_CUDA_API_VERSION
	.align		4
        /*0000*/ 	.byte	0x04, 0x37
        /*0002*/ 	.short	(.L_21061 - .L_21060)
.L_21060:
        /*0004*/ 	.word	0x00000082


	//----- nvinfo : EIATTR_KPARAM_INFO
	.align		4
.L_21061:
        /*0008*/ 	.byte	0x04, 0x17
        /*000a*/ 	.short	(.L_21063 - .L_21062)
.L_21062:
        /*000c*/ 	.word	0x00000000
        /*0010*/ 	.short	0x0013
        /*0012*/ 	.short	0x0078
        /*0014*/ 	.byte	0x00, 0xf0, 0x11, 0x00


	//----- nvinfo : EIATTR_KPARAM_INFO
	.align		4
.L_21063:
        /*0018*/ 	.byte	0x04, 0x17
        /*001a*/ 	.short	(.L_21065 - .L_21064)
.L_21064:
        /*001c*/ 	.word	0x00000000
        /*0020*/ 	.short	0x0012
        /*0022*/ 	.short	0x0074
        /*0024*/ 	.byte	0x00, 0xf0, 0x11, 0x00


	//----- nvinfo : EIATTR_KPARAM_INFO
	.align		4
.L_21065:
        /*0028*/ 	.byte	0x04, 0x17
        /*002a*/ 	.short	(.L_21067 - .L_21066)
.L_21066:
        /*002c*/ 	.word	0x00000000
        /*0030*/ 	.short	0x0011
        /*0032*/ 	.short	0x0070
        /*0034*/ 	.byte	0x00, 0xf0, 0x11, 0x00


	//----- nvinfo : EIATTR_KPARAM_INFO
	.align		4
.L_21067:
        /*0038*/ 	.byte	0x04, 0x17
        /*003a*/ 	.short	(.L_21069 - .L_21068)
.L_21068:
        /*003c*/ 	.word	0x00000000
        /*0040*/ 	.short	0x0010
        /*0042*/ 	.short	0x006c
        /*0044*/ 	.byte	0x00, 0xf0, 0x11, 0x00


	//----- nvinfo : EIATTR_KPARAM_INFO
	.align		4
.L_21069:
        /*0048*/ 	.byte	0x04, 0x17
        /*004a*/ 	.short	(.L_21071 - .L_21070)
.L_21070:
        /*004c*/ 	.word	0x00000000
        /*0050*/ 	.short	0x000f
        /*0052*/ 	.short	0x0068
        /*0054*/ 	.byte	0x00, 0xf0, 0x11, 0x00


	//----- nvinfo : EIATTR_KPARAM_INFO
	.align		4
.L_21071:
        /*0058*/ 	.byte	0x04, 0x17
        /*005a*/ 	.short	(.L_21073 - .L_21072)
.L_21072:
        /*005c*/ 	.word	0x00000000
        /*0060*/ 	.short	0x000e
        /*0062*/ 	.short	0x0060
        /*0064*/ 	.byte	0x00, 0xf5, 0x21, 0x00


	//----- nvinfo : EIATTR_KPARAM_INFO
	.align		4
.L_21073:
        /*0068*/ 	.byte	0x04, 0x17
        /*006a*/ 	.short	(.L_21075 - .L_21074)
.L_21074:
        /*006c*/ 	.word	0x00000000
        /*0070*/ 	.short	0x000d
        /*0072*/ 	.short	0x0058
        /*0074*/ 	.byte	0x00, 0xf5, 0x21, 0x00


	//----- nvinfo : EIATTR_KPARAM_INFO
	.align		4
.L_21075:
        /*0078*/ 	.byte	0x04, 0x17
        /*007a*/ 	.short	(.L_21077 - .L_21076)
.L_21076:
        /*007c*/ 	.word	0x00000000
        /*0080*/ 	.short	0x000c
        /*0082*/ 	.short	0x0050
        /*0084*/ 	.byte	0x00, 0xf0, 0x11, 0x00


	//----- nvinfo : EIATTR_KPARAM_INFO
	.align		4
.L_21077:
        /*0088*/ 	.byte	0x04, 0x17
        /*008a*/ 	.short	(.L_21079 - .L_21078)
.L_21078:
        /*008c*/ 	.word	0x00000000
        /*0090*/ 	.short	0x000b
        /*0092*/ 	.short	0x004c
        /*0094*/ 	.byte	0x00, 0xf0, 0x11, 0x00


	//----- nvinfo : EIATTR_KPARAM_INFO
	.align		4
.L_21079:
        /*0098*/ 	.byte	0x04, 0x17
        /*009a*/ 	.short	(.L_21081 - .L_21080)
.L_21080:
        /*009c*/ 	.word	0x00000000
        /*00a0*/ 	.short	0x000a
        /*00a2*/ 	.short	0x0048
        /*00a4*/ 	.byte	0x00, 0xf0, 0x11, 0x00


	//----- nvinfo : EIATTR_KPARAM_INFO
	.align		4
.L_21081:
        /*00a8*/ 	.byte	0x04, 0x17
        /*00aa*/ 	.short	(.L_21083 - .L_21082)
.L_21082:
        /*00ac*/ 	.word	0x00000000
        /*00b0*/ 	.short	0x0009
        /*00b2*/ 	.short	0x0040
        /*00b4*/ 	.byte	0x00, 0xf5, 0x21, 0x00


	//----- nvinfo : EIATTR_KPARAM_INFO
	.align		4
.L_21083:
        /*00b8*/ 	.byte	0x04, 0x17
        /*00ba*/ 	.short	(.L_21085 - .L_21084)
.L_21084:
        /*00bc*/ 	.word	0x00000000
        /*00c0*/ 	.short	0x0008
        /*00c2*/ 	.short	0x0038
        /*00c4*/ 	.byte	0x00, 0xf0, 0x11, 0x00


	//----- nvinfo : EIATTR_KPARAM_INFO
	.align		4
.L_21085:
        /*00c8*/ 	.byte	0x04, 0x17
        /*00ca*/ 	.short	(.L_21087 - .L_21086)
.L_21086:
        /*00cc*/ 	.word	0x00000000
        /*00d0*/ 	.short	0x0007
        /*00d2*/ 	.short	0x0030
        /*00d4*/ 	.byte	0x00, 0xf5, 0x21, 0x00


	//----- nvinfo : EIATTR_KPARAM_INFO
	.align		4
.L_21087:
        /*00d8*/ 	.byte	0x04, 0x17
        /*00da*/ 	.short	(.L_21089 - .L_21088)
.L_21088:
        /*00dc*/ 	.word	0x00000000
        /*00e0*/ 	.short	0x0006
        /*00e2*/ 	.short	0x0028
        /*00e4*/ 	.byte	0x00, 0xf5, 0x21, 0x00


	//----- nvinfo : EIATTR_KPARAM_INFO
	.align		4
.L_21089:
        /*00e8*/ 	.byte	0x04, 0x17
        /*00ea*/ 	.short	(.L_21091 - .L_21090)
.L_21090:
        /*00ec*/ 	.word	0x00000000
        /*00f0*/ 	.short	0x0005
        /*00f2*/ 	.short	0x0024
        /*00f4*/ 	.byte	0x00, 0xf0, 0x11, 0x00


	//----- nvinfo : EIATTR_KPARAM_INFO
	.align		4
.L_21091:
        /*00f8*/ 	.byte	0x04, 0x17
        /*00fa*/ 	.short	(.L_21093 - .L_21092)
.L_21092:
        /*00fc*/ 	.word	0x00000000
        /*0100*/ 	.short	0x0004
        /*0102*/ 	.short	0x0020
        /*0104*/ 	.byte	0x00, 0xf0, 0x11, 0x00


	//----- nvinfo : EIATTR_KPARAM_INFO
	.align		4
.L_21093:
        /*0108*/ 	.byte	0x04, 0x17
        /*010a*/ 	.short	(.L_21095 - .L_21094)
.L_21094:
        /*010c*/ 	.word	0x00000000
        /*0110*/ 	.short	0x0003
        /*0112*/ 	.short	0x0018
        /*0114*/ 	.byte	0x00, 0xf5, 0x21, 0x00


	//----- nvinfo : EIATTR_KPARAM_INFO
	.align		4
.L_21095:
        /*0118*/ 	.byte	0x04, 0x17
        /*011a*/ 	.short	(.L_21097 - .L_21096)
.L_21096:
        /*011c*/ 	.word	0x00000000
        /*0120*/ 	.short	0x0002
        /*0122*/ 	.short	0x0010
        /*0124*/ 	.byte	0x00, 0xf5, 0x21, 0x00


	//----- nvinfo : EIATTR_KPARAM_INFO
	.align		4
.L_21097:
        /*0128*/ 	.byte	0x04, 0x17
        /*012a*/ 	.short	(.L_21099 - .L_21098)
.L_21098:
        /*012c*/ 	.word	0x00000000
        /*0130*/ 	.short	0x0001
        /*0132*/ 	.short	0x0008
        /*0134*/ 	.byte	0x00, 0xf5, 0x21, 0x00


	//----- nvinfo : EIATTR_KPARAM_INFO
	.align		4
.L_21099:
        /*0138*/ 	.byte	0x04, 0x17
        /*013a*/ 	.short	(.L_21101 - .L_21100)
.L_21100:
        /*013c*/ 	.word	0x00000000
        /*0140*/ 	.short	0x0000
        /*0142*/ 	.short	0x0000
        /*0144*/ 	.byte	0x00, 0xf5, 0x21, 0x00


	//----- nvinfo : EIATTR_SPARSE_MMA_MASK
	.align		4
.L_21101:
        /*0148*/ 	.byte	0x03, 0x50
        /*014a*/ 	.short	0x0000


	//----- nvinfo : EIATTR_MAXREG_COUNT
	.align		4
        /*014c*/ 	.byte	0x03, 0x1b
        /*014e*/ 	.short	0x00ff


	//----- nvinfo : EIATTR_NUM_BARRIERS
	.align		4
        /*0150*/ 	.byte	0x02, 0x4c
        /*0152*/ 	.byte	0x01
	.zero		1


	//----- nvinfo : EIATTR_EXTERNS
	.align		4
        /*0154*/ 	.byte	0x04, 0x0f
        /*0156*/ 	.short	(.L_21103 - .L_21102)


	//   ....[0]....
	.align		4
.L_21102:
        /*0158*/ 	.word	index@(__assertfail)


	//----- nvinfo : EIATTR_MERCURY_ISA_VERSION
	.align		4
.L_21103:
        /*015c*/ 	.byte	0x03, 0x5f
        /*015e*/ 	.short	0x0101


	//----- nvinfo : EIATTR_COOP_GROUP_MASK_REGIDS
	.align		4
        /*0160*/ 	.byte	0x04, 0x29
        /*0162*/ 	.short	(.L_21105 - .L_21104)


	//   ....[0]....
.L_21104:
        /*0164*/ 	.word	0xffffffff


	//   ....[1]....
        /*0168*/ 	.word	0xffffffff


	//   ....[2]....
        /*016c*/ 	.word	0xffffffff


	//   ....[3]....
        /*0170*/ 	.word	0xffffffff


	//   ....[4]....
        /*0174*/ 	.word	0xffffffff


	//   ....[5]....
        /*0178*/ 	.word	0xffffffff


	//   ....[6]....
        /*017c*/ 	.word	0xffffffff


	//   ....[7]....
        /*0180*/ 	.word	0xffffffff


	//   ....[8]....
        /*0184*/ 	.word	0xffffffff


	//   ....[9]....
        /*0188*/ 	.word	0xffffffff


	//   ....[10]....
        /*018c*/ 	.word	0xffffffff


	//   ....[11]....
        /*0190*/ 	.word	0xffffffff


	//   ....[12]....
        /*0194*/ 	.word	0xffffffff


	//   ....[13]....
        /*0198*/ 	.word	0xffffffff


	//   ....[14]....
        /*019c*/ 	.word	0x0500000f


	//   ....[15]....
        /*01a0*/ 	.word	0x0500000f


	//   ....[16]....
        /*01a4*/ 	.word	0x0500000f


	//----- nvinfo : EIATTR_COOP_GROUP_INSTR_OFFSETS
	.align		4
.L_21105:
        /*01a8*/ 	.byte	0x04, 0x28
        /*01aa*/ 	.short	(.L_21107 - .L_21106)


	//   ....[0]....
.L_21106:
        /*01ac*/ 	.word	0x00000270


	//   ....[1]....
        /*01b0*/ 	.word	0x00000290


	//   ....[2]....
        /*01b4*/ 	.word	0x000002b0


	//   ....[3]....
        /*01b8*/ 	.word	0x000003c0


	//   ....[4]....
        /*01bc*/ 	.word	0x000003e0


	//   ....[5]....
        /*01c0*/ 	.word	0x00000400


	//   ....[6]....
        /*01c4*/ 	.word	0x00001230


	//   ....[7]....
        /*01c8*/ 	.word	0x00001260


	//   ....[8]....
        /*01cc*/ 	.word	0x00001280


	//   ....[9]....
        /*01d0*/ 	.word	0x000012a0


	//   ....[10]....
        /*01d4*/ 	.word	0x000012c0


	//   ....[11]....
        /*01d8*/ 	.word	0x00001310


	//   ....[12]....
        /*01dc*/ 	.word	0x00001330


	//   ....[13]....
        /*01e0*/ 	.word	0x00001350


	//   ....[14]....
        /*01e4*/ 	.word	0x00002190


	//   ....[15]....
        /*01e8*/ 	.word	0x000021f0


	//   ....[16]....
        /*01ec*/ 	.word	0x00002250


	//----- nvinfo : EIATTR_VRC_CTA_INIT_COUNT
	.align		4
.L_21107:
        /*01f0*/ 	.byte	0x02, 0x4a
	.zero		1
	.zero		1


	//----- nvinfo : EIATTR_SYSCALL_OFFSETS
	.align		4
        /*01f4*/ 	.byte	0x04, 0x46
        /*01f6*/ 	.short	(.L_21109 - .L_21108)


	//   ....[0]....
.L_21108:
        /*01f8*/ 	.word	0x00000220


	//----- nvinfo : EIATTR_EXIT_INSTR_OFFSETS
	.align		4
.L_21109:
        /*01fc*/ 	.byte	0x04, 0x1c
        /*01fe*/ 	.short	(.L_21111 - .L_21110)


	//   ....[0]....
.L_21110:
        /*0200*/ 	.word	0x00001ff0


	//   ....[1]....
        /*0204*/ 	.word	0x00002050


	//   ....[2]....
        /*0208*/ 	.word	0x00002140


	//----- nvinfo : EIATTR_CRS_STACK_SIZE
	.align		4
.L_21111:
        /*020c*/ 	.byte	0x04, 0x1e
        /*020e*/ 	.short	(.L_21113 - .L_21112)
.L_21112:
        /*0210*/ 	.word	0x00000000


	//----- nvinfo : EIATTR_CBANK_PARAM_SIZE
	.align		4
.L_21113:
        /*0214*/ 	.byte	0x03, 0x19
        /*0216*/ 	.short	0x007c


	//----- nvinfo : EIATTR_PARAM_CBANK
	.align		4
        /*0218*/ 	.byte	0x04, 0x0a
        /*021a*/ 	.short	(.L_21115 - .L_21114)
	.align		4
.L_21114:
        /*021c*/ 	.word	index@(.nv.constant0._ZN4vllm25paged_attention_v1_kernelIfhLi80ELi8ELi128ELNS_18Fp8KVCacheDataTypeE1ELb0EEEvPT_PKS2_PKT0_S8_ifPKiSA_iPKfiiiSC_SC_iiiii)
        /*0220*/ 	.short	0x0380
        /*0222*/ 	.short	0x007c


	//----- nvinfo : EIATTR_SW_WAR
	.align		4
.L_21115:
        /*0224*/ 	.byte	0x04, 0x36
        /*0226*/ 	.short	(.L_21117 - .L_21116)
.L_21116:
        /*0228*/ 	.word	0x00000008
.L_21117:


//--------------------- .nv.info._ZN4vllm25paged_attention_v1_kernelIfhLi64ELi8ELi128ELNS_18Fp8KVCacheDataTypeE1ELb0EEEvPT_PKS2_PKT0_S8_ifPKiSA_iPKfiiiSC_SC_iiiii --------------------------
	.section	.nv.info._ZN4vllm25paged_attention_v1_kernelIfhLi64ELi8ELi128ELNS_18Fp8KVCacheDataTypeE1ELb0EEEvPT_PKS2_PKT0_S8_ifPKiSA_iPKfiiiSC_SC_iiiii,"",@"SHT_CUDA_INFO"
	.sectionflags	@""
	.align	4


	//----- nvinfo : EIATTR_CUDA_API_VERSION
	.align		4
        /*0000*/ 	.byte	0x04, 0x37
        /*0002*/ 	.short	(.L_21119 - .L_21118)
.L_21118:
        /*0004*/ 	.word	0x00000082


	//----- nvinfo : EIATTR_KPARAM_INFO
	.align		4
.L_21119:
        /*0008*/ 	.byte	0x04, 0x17
        /*000a*/ 	.short	(.L_21121 - .L_21120)
.L_21120:
        /*000c*/ 	.word	0x00000000
        /*0010*/ 	.short	0x0013
        /*0012*/ 	.short	0x0078
        /*0014*/ 	.byte	0x00, 0xf0, 0x11, 0x00


	//----- nvinfo : EIATTR_KPARAM_INFO
	.align		4
.L_21121:
        /*0018*/ 	.byte	0x04, 0x17
        /*001a*/ 	.short	(.L_21123 - .L_21122)
.L_21122:
        /*001c*/ 	.word	0x00000000
        /*0020*/ 	.short	0x0012
        /*0022*/ 	.short	0x0074
        /*0024*/ 	.byte	0x00, 0xf0, 0x11, 0x00


	//----- nvinfo : EIATTR_KPARAM_INFO
	.align		4
.L_21123:
        /*0028*/ 	.byte	0x04, 0x17
        /*002a*/ 	.short	(.L_21125 - .L_21124)
.L_21124:
        /*002c*/ 	.word	0x00000000
        /*0030*/ 	.short	0x0011
        /*0032*/ 	.short	0x0070
        /*0034*/ 	.byte	0x00, 0xf0, 0x11, 0x00


	//----- nvinfo : EIATTR_KPARAM_INFO
	.align		4
.L_21125:
        /*0038*/ 	.byte	0x04, 0x17
        /*003a*/ 	.short	(.L_21127 - .L_21126)
.L_21126:
        /*003c*/ 	.word	0x00000000
        /*0040*/ 	.short	0x0010
        /*0042*/ 	.short	0x006c
        /*0044*/ 	.byte	0x00, 0xf0, 0x11, 0x00


	//----- nvinfo : EIATTR_KPARAM_INFO
	.align		4
.L_21127:
        /*0048*/ 	.byte	0x04, 0x17
        /*004a*/ 	.short	(.L_21129 - .L_21128)
.L_21128:
        /*004c*/ 	.word	0x00000000
        /*0050*/ 	.short	0x000f
        /*0052*/ 	.short	0x0068
        /*0054*/ 	.byte	0x00, 0xf0, 0x11, 0x00


	//----- nvinfo : EIATTR_KPARAM_INFO
	.align		4
.L_21129:
        /*0058*/ 	.byte	0x04, 0x17
        /*005a*/ 	.short	(.L_21131 - .L_21130)
.L_21130:
        /*005c*/ 	.word	0x00000000
        /*0060*/ 	.short	0x000e
        /*0062*/ 	.short	0x0060
        /*0064*/ 	.byte	0x00, 0xf5, 0x21, 0x00


	//----- nvinfo : EIATTR_KPARAM_INFO
	.align		4
.L_21131:
        /*0068*/ 	.byte	0x04, 0x17
        /*006a*/ 	.short	(.L_21133 - .L_21132)
.L_21132:
        /*006c*/ 	.word	0x00000000
        /*0070*/ 	.short	0x000d
        /*0072*/ 	.short	0x0058
        /*0074*/ 	.byte	0x00, 0xf5, 0x21, 0x00


	//----- nvinfo : EIATTR_KPARAM_INFO
	.align		4
.L_21133:
        /*0078*/ 	.byte	0x04, 0x17
        /*007a*/ 	.short	(.L_21135 - .L_21134)
.L_21134:
        /*007c*/ 	.word	0x00000000
        /*0080*/ 	.short	0x000c
        /*0082*/ 	.short	0x0050
        /*0084*/ 	.byte	0x00, 0xf0, 0x11, 0x00


	//----- nvinfo : EIATTR_KPARAM_INFO
	.align		4
.L_21135:
        /*0088*/ 	.byte	0x04, 0x17
        /*008a*/ 	.short	(.L_21137 - .L_21136)
.L_21136:
        /*008c*/ 	.word	0x00000000
        /*0090*/ 	.short	0x000b
        /*0092*/ 	.short	0x004c
        /*0094*/ 	.byte	0x00, 0xf0, 0x11, 0x00


	//----- nvinfo : EIATTR_KPARAM_INFO
	.align		4
.L_21137:
        /*0098*/ 	.byte	0x04, 0x17
        /*009a*/ 	.short	(.L_21139 - .L_21138)
.L_21138:
        /*009c*/ 	.word	0x00000000
        /*00a0*/ 	.short	0x000a
        /*00a2*/ 	.short	0x0048
        /*00a4*/ 	.byte	0x00, 0xf0, 0x11, 0x00


	//----- nvinfo : EIATTR_KPARAM_INFO
	.align		4
.L_21139:
        /*00a8*/ 	.byte	0x04, 0x17
        /*00aa*/ 	.short	(.L_21141 - .L_21140)
.L_21140:
        /*00ac*/ 	.word	0x00000000
        /*00b0*/ 	.short	0x0009
        /*00b2*/ 	.short	0x0040
        /*00b4*/ 	.byte	0x00, 0xf5, 0x21, 0x00


	//----- nvinfo : EIATTR_KPARAM_INFO
	.align		4
.L_21141:
        /*00b8*/ 	.byte	0x04, 0x17
        /*00ba*/ 	.short	(.L_21143 - .L_21142)
.L_21142:
        /*00bc*/ 	.word	0x00000000
        /*00c0*/ 	.short	0x0008
        /*00c2*/ 	.short	0x0038
        /*00c4*/ 	.byte	0x00, 0xf0, 0x11, 0x00


	//----- nvinfo : EIATTR_KPARAM_INFO
	.align		4
.L_21143:
        /*00c8*/ 	.byte	0x04, 0x17
        /*00ca*/ 	.short	(.L_21145 - .L_21144)
.L_21144:
        /*00cc*/ 	.word	0x00000000
        /*00d0*/ 	.short	0x0007
        /*00d2*/ 	.short	0x0030
        /*00d4*/ 	.byte	0x00, 0xf5, 0x21, 0x00


	//----- nvinfo : EIATTR_KPARAM_INFO
	.align		4
.L_21145:
        /*00d8*/ 	.byte	0x04, 0x17
        /*00da*/ 	.short	(.L_21147 - .L_21146)
.L_21146:
        /*00dc*/ 	.word	0x00000000
        /*00e0*/ 	.short	0x0006
        /*00e2*/ 	.short	0x0028
        /*00e4*/ 	.byte	0x00, 0xf5, 0x21, 0x00


	//----- nvinfo : EIATTR_KPARAM_INFO
	.align		4
.L_21147:
        /*00e8*/ 	.byte	0x04, 0x17
        /*00ea*/ 	.short	(.L_21149 - .L_21148)
.L_21148:
        /*00ec*/ 	.word	0x00000000
        /*00f0*/ 	.short	0x0005
        /*00f2*/ 	.short	0x0024
        /*00f4*/ 	.byte	0x00, 0xf0, 0x11, 0x00


	//----- nvinfo : EIATTR_KPARAM_INFO
	.align		4
.L_21149:
        /*00f8*/ 	.byte	0x04, 0x17
        /*00fa*/ 	.short	(.L_21151 - .L_21150)
.L_21150:
        /*00fc*/ 	.word	0x00000000
        /*0100*/ 	.short	0x0004
        /*0102*/ 	.short	0x0020
        /*0104*/ 	.byte	0x00, 0xf0, 0x11, 0x00


	//----- nvinfo : EIATTR_KPARAM_INFO
	.align		4
.L_21151:
        /*0108*/ 	.byte	0x04, 0x17
        /*010a*/ 	.short	(.L_21153 - .L_21152)
.L_21152:
        /*010c*/ 	.word	0x00000000
        /*0110*/ 	.short	0x0003
        /*0112*/ 	.short	0x0018
        /*0114*/ 	.byte	0x00, 0xf5, 0x21, 0x00


	//----- nvinfo : EIATTR_KPARAM_INFO
	.align		4
.L_21153:
        /*0118*/ 	.byte	0x04, 0x17
        /*011a*/ 	.short	(.L_21155 - .L_21154)
.L_21154:
        /*011c*/ 	.word	0x00000000
        /*0120*/ 	.short	0x0002
        /*0122*/ 	.short	0x0010
        /*0124*/ 	.byte	0x00, 0xf5, 0x21, 0x00


	//----- nvinfo : EIATTR_KPARAM_INFO
	.align		4
.L_21155:
        /*0128*/ 	.byte	0x04, 0x17
        /*012a*/ 	.short	(.L_21157 - .L_21156)
.L_21156:
        /*012c*/ 	.word	0x00000000
        /*0130*/ 	.short	0x0001
        /*0132*/ 	.short	0x0008
        /*0134*/ 	.byte	0x00, 0xf5, 0x21, 0x00


	//----- nvinfo : EIATTR_KPARAM_INFO
	.align		4
.L_21157:
        /*0138*/ 	.byte	0x04, 0x17
        /*013a*/ 	.short	(.L_21159 - .L_21158)
.L_21158:
        /*013c*/ 	.word	0x00000000
        /*0140*/ 	.short	0x0000
        /*0142*/ 	.short	0x0000
        /*0144*/ 	.byte	0x00, 0xf5, 0x21, 0x00


	//----- nvinfo : EIATTR_SPARSE_MMA_MASK
	.align		4
.L_21159:
        /*0148*/ 	.byte	0x03, 0x50
        /*014a*/ 	.short	0x0000


	//----- nvinfo : EIATTR_MAXREG_COUNT
	.align		4
        /*014c*/ 	.byte	0x03, 0x1b
        /*014e*/ 	.short	0x00ff


	//----- nvinfo : EIATTR_NUM_BARRIERS
	.align		4
        /*0150*/ 	.byte	0x02, 0x4c
        /*0152*/ 	.byte	0x01
	.zero		1


	//----- nvinfo : EIATTR_EXTERNS
	.align		4
        /*0154*/ 	.byte	0x04, 0x0f
        /*0156*/ 	.short	(.L_21161 - .L_21160)


	//   ....[0]....
	.align		4
.L_21160:
        /*0158*/ 	.word	index@(__assertfail)


	//----- nvinfo : EIATTR_MERCURY_ISA_VERSION
	.align		4
.L_21161:
        /*015c*/ 	.byte	0x03, 0x5f
        /*015e*/ 	.short	0x0101


	//----- nvinfo : EIATTR_COOP_GROUP_MASK_REGIDS
	.align		4
        /*0160*/ 	.byte	0x04, 0x29
        /*0162*/ 	.short	(.L_21163 - .L_21162)


	//   ....[0]....
.L_21162:
        /*0164*/ 	.word	0xffffffff


	//   ....[1]....
        /*0168*/ 	.word	0xffffffff


	//   ....[2]....
        /*016c*/ 	.word	0xffffffff


	//   ....[3]....
        /*0170*/ 	.word	0xffffffff


	//   ....[4]....
        /*0174*/ 	.word	0xffffffff


	//   ....[5]....
        /*0178*/ 	.word	0xffffffff


	//   ....[6]....
        /*017c*/ 	.word	0xffffffff


	//   ....[7]....
        /*0180*/ 	.word	0xffffffff


	//   ....[8]....
        /*0184*/ 	.word	0xffffffff


	//   ....[9]....
        /*0188*/ 	.word	0xffffffff


	//   ....[10]....
        /*018c*/ 	.word	0xffffffff


	//   ....[11]....
        /*0190*/ 	.word	0xffffffff


	//   ....[12]....
        /*0194*/ 	.word	0xffffffff


	//   ....[13]....
        /*0198*/ 	.word	0xffffffff


	//   ....[14]....
        /*019c*/ 	.word	0x0500000f


	//   ....[15]....
        /*01a0*/ 	.word	0x0500000f


	//   ....[16]....
        /*01a4*/ 	.word	0x0500000f


	//----- nvinfo : EIATTR_COOP_GROUP_INSTR_OFFSETS
	.align		4
.L_21163:
        /*01a8*/ 	.byte	0x04, 0x28
        /*01aa*/ 	.short	(.L_21165 - .L_21164)


	//   ....[0]....
.L_21164:
        /*01ac*/ 	.word	0x00000270


	//   ....[1]....
        /*01b0*/ 	.word	0x00000290


	//   ....[2]....
        /*01b4*/ 	.word	0x000002b0


	//   ....[3]....
        /*01b8*/ 	.word	0x000003c0


	//   ....[4]....
        /*01bc*/ 	.word	0x000003e0


	//   ....[5]....
        /*01c0*/ 	.word	0x00000400


	//   ....[6]....
        /*01c4*/ 	.word	0x00001230


	//   ....[7]....
        /*01c8*/ 	.word	0x00001260


	//   ....[8]....
        /*01cc*/ 	.word	0x00001280


	//   ....[9]....
        /*01d0*/ 	.word	0x000012a0


	//   ....[10]....
        /*01d4*/ 	.word	0x000012c0


	//   ....[11]....
        /*01d8*/ 	.word	0x00001310


	//   ....[12]....
        /*01dc*/ 	.word	0x00001330


	//   ....[13]....
        /*01e0*/ 	.word	0x00001350


	//   ....[14]....
        /*01e4*/ 	.word	0x000020c0


	//   ....[15]....
        /*01e8*/ 	.word	0x00002120


	//   ....[16]....
        /*01ec*/ 	.word	0x00002180


	//----- nvinfo : EIATTR_VRC_CTA_INIT_COUNT
	.align		4
.L_21165:
        /*01f0*/ 	.byte	0x02, 0x4a
	.zero		1
	.zero		1


	//----- nvinfo : EIATTR_SYSCALL_OFFSETS
	.align		4
        /*01f4*/ 	.byte	0x04, 0x46
        /*01f6*/ 	.short	(.L_21167 - .L_21166)


	//   ....[0]....
.L_21166:
        /*01f8*/ 	.word	0x00000220


	//----- nvinfo : EIATTR_EXIT_INSTR_OFFSETS
	.align		4
.L_21167:
        /*01fc*/ 	.byte	0x04, 0x1c
        /*01fe*/ 	.short	(.L_21169 - .L_21168)


	//   ....[0]....
.L_21168:
        /*0200*/ 	.word	0x00001ef0


	//   ....[1]....
        /*0204*/ 	.word	0x00001f50


	//   ....[2]....
        /*0208*/ 	.word	0x00002070


	//----- nvinfo : EIATTR_CRS_STACK_SIZE
	.align		4
.L_21169:
        /*020c*/ 	.byte	0x04, 0x1e
        /*020e*/ 	.short	(.L_21171 - .L_21170)
.L_21170:
        /*0210*/ 	.word	0x00000000


	//----- nvinfo : EIATTR_CBANK_PARAM_SIZE
	.align		4
.L_21171:
        /*0214*/ 	.byte	0x03, 0x19
        /*0216*/ 	.short	0x007c


	//----- nvinfo : EIATTR_PARAM_CBANK
	.align		4
        /*0218*/ 	.byte	0x04, 0x0a
        /*021a*/ 	.short	(.L_21173 - .L_21172)
	.align		4
.L_21172:
        /*021c*/ 	.word	index@(.nv.constant0._ZN4vllm25paged_attention_v1_kernelIfhLi64ELi8ELi128ELNS_18Fp8KVCacheDataTypeE1ELb0EEEvPT_PKS2_PKT0_S8_ifPKiSA_iPKfiiiSC_SC_iiiii)
        /*0220*/ 	.short	0x0380
        /*0222*/ 	.short	0x007c


	//----- nvinfo : EIATTR_SW_WAR
	.align		4
.L_21173:
        /*0224*/ 	.byte	0x04, 0x36
        /*0226*/ 	.short	(.L_21175 - .L_21174)
.L_21174:
        /*0228*/ 	.word	0x00000008
.L_21175:


//--------------------- .nv.info._ZN4vllm25paged_attention_v1_kernelIfhLi32ELi8ELi128ELNS_18Fp8KVCacheDataTypeE1ELb0EEEvPT_PKS2_PKT0_S8_ifPKiSA_iPKfiiiSC_SC_iiiii --------------------------
	.section	.nv.info._ZN4vllm25paged_attention_v1_kernelIfhLi32ELi8ELi128ELNS_18Fp8KVCacheDataTypeE1ELb0EEEvPT_PKS2_PKT0_S8_ifPKiSA_iPKfiiiSC_SC_iiiii,"",@"SHT_CUDA_INFO"
	.sectionflags	@""
	.align	4


	//----- nvinfo : EIATTR_CUDA_API_VERSION
	.align		4
        /*0000*/ 	.byte	0x04, 0x37
        /*0002*/ 	.short	(.L_21177 - .L_21176)
.L_21176:
        /*0004*/ 	.word	0x00000082


	//----- nvinfo : EIATTR_KPARAM_INFO
	.align		4
.L_21177:
        /*0008*/ 	.byte	0x04, 0x17
        /*000a*/ 	.short	(.L_21179 - .L_21178)
.L_21178:
        /*000c*/ 	.word	0x00000000
        /*0010*/ 	.short	0x0013
        /*0012*/ 	.short	0x0078
        /*0014*/ 	.byte	0x00, 0xf0, 0x11, 0x00


	//----- nvinfo : EIATTR_KPARAM_INFO
	.align		4
.L_21179:
        /*0018*/ 	.byte	0x04, 0x17
        /*001a*/ 	.short	(.L_21181 - .L_21180)
.L_21180:
        /*001c*/ 	.word	0x00000000
        /*0020*/ 	.short	0x0012
        /*0022*/ 	.short	0x0074
        /*0024*/ 	.byte	0x00, 0xf0, 0x11, 0x00


	//----- nvinfo : EIATTR_KPARAM_INFO
	.align		4
.L_21181:
        /*0028*/ 	.byte	0x04, 0x17
        /*002a*/ 	.short	(.L_21183 - .L_21182)
.L_21182:
        /*002c*/ 	.word	0x00000000
        /*0030*/ 	.short	0x0011
        /*0032*/ 	.short	0x0070
        /*0034*/ 	.byte	0x00, 0xf0, 0x11, 0x00


	//----- nvinfo : EIATTR_KPARAM_INFO
	.align		4
.L_21183:
        /*0038*/ 	.byte	0x04, 0x17
        /*003a*/ 	.short	(.L_21185 - .L_21184)
.L_21184:
        /*003c*/ 	.word	0x00000000
        /*0040*/ 	.short	0x0010
        /*0042*/ 	.short	0x006c
        /*0044*/ 	.byte	0x00, 0xf0, 0x11, 0x00


	//----- nvinfo : EIATTR_KPARAM_INFO
	.align		4
.L_21185:
        /*0048*/ 	.byte	0x04, 0x17
        /*004a*/ 	.short	(.L_21187 - .L_21186)
.L_21186:
        /*004c*/ 	.word	0x00000000
        /*0050*/ 	.short	0x000f
        /*0052*/ 	.short	0x0068
        /*0054*/ 	.byte	0x00, 0xf0, 0x11, 0x00


	//----- nvinfo : EIATTR_KPARAM_INFO
	.align		4
.L_21187:
        /*0058*/ 	.byte	0x04, 0x17
        /*005a*/ 	.short	(.L_21189 - .L_21188)
.L_21188:
        /*005c*/ 	.word	0x00000000
        /*0060*/ 	.short	0x000e
        /*0062*/ 	.short	0x0060
        /*0064*/ 	.byte	0x00, 0xf5, 0x21, 0x00


	//----- nvinfo : EIATTR_KPARAM_INFO
	.align		4
.L_21189:
        /*0068*/ 	.byte	0x04, 0x17
        /*006a*/ 	.short	(.L_21191 - .L_21190)
.L_21190:
        /*006c*/ 	.word	0x00000000
        /*0070*/ 	.short	0x000d
        /*0072*/ 	.short	0x0058
        /*0074*/ 	.byte	0x00, 0xf5, 0x21, 0x00


	//----- nvinfo : EIATTR_KPARAM_INFO
	.align		4
.L_21191:
        /*0078*/ 	.byte	0x04, 0x17
        /*007a*/ 	.short	(.L_21193 - .L_21192)
.L_21192:
        /*007c*/ 	.word	0x00000000
        /*0080*/ 	.short	0x000c
        /*0082*/ 	.short	0x0050
        /*0084*/ 	.byte	0x00, 0xf0, 0x11, 0x00


	//----- nvinfo : EIATTR_KPARAM_INFO
	.align		4
.L_21193:
        /*0088*/ 	.byte	0x04, 0x17
        /*008a*/ 	.short	(.L_21195 - .L_21194)
.L_21194:
        /*008c*/ 	.word	0x00000000
        /*0090*/ 	.short	0x000b
        /*0092*/ 	.short	0x004c
        /*0094*/ 	.byte	0x00, 0xf0, 0x11, 0x00


	//----- nvinfo : EIATTR_KPARAM_INFO
	.align		4
.L_21195:
        /*0098*/ 	.byte	0x04, 0x17
        /*009a*/ 	.short	(.L_21197 - .L_21196)
.L_21196:
        /*009c*/ 	.word	0x00000000
        /*00a0*/ 	.short	0x000a
        /*00a2*/ 	.short	0x0048
        /*00a4*/ 	.byte	0x00, 0xf0, 0x11, 0x00


	//----- nvinfo : EIATTR_KPARAM_INFO
	.align		4
.L_21197:
        /*00a8*/ 	.byte	0x04, 0x17
        /*00aa*/ 	.short	(.L_21199 - .L_21198)
.L_21198:
        /*00ac*/ 	.word	0x00000000
        /*00b0*/ 	.short	0x0009
        /*00b2*/ 	.short	0x0040
        /*00b4*/ 	.byte	0x00, 0xf5, 0x21, 0x00


	//----- nvinfo : EIATTR_KPARAM_INFO
	.align		4
.L_21199:
        /*00b8*/ 	.byte	0x04, 0x17
        /*00ba*/ 	.short	(.L_21201 - .L_21200)
.L_21200:
        /*00bc*/ 	.word	0x00000000
        /*00c0*/ 	.short	0x0008
        /*00c2*/ 	.short	0x0038
        /*00c4*/ 	.byte	0x00, 0xf0, 0x11, 0x00


	//----- nvinfo : EIATTR_KPARAM_INFO
	.align		4
.L_21201:
        /*00c8*/ 	.byte	0x04, 0x17
        /*00ca*/ 	.short	(.L_21203 - .L_21202)
.L_21202:
        /*00cc*/ 	.word	0x00000000
        /*00d0*/ 	.short	0x0007
        /*00d2*/ 	.short	0x0030
        /*00d4*/ 	.byte	0x00, 0xf5, 0x21, 0x00


	//----- nvinfo : EIATTR_KPARAM_INFO
	.align		4
.L_21203:
        /*00d8*/ 	.byte	0x04, 0x17
        /*00da*/ 	.short	(.L_21205 - .L_21204)
.L_21204:
        /*00dc*/ 	.word	0x00000000
        /*00e0*/ 	.short	0x0006
        /*00e2*/ 	.short	0x0028
        /*00e4*/ 	.byte	0x00, 0xf5, 0x21, 0x00


	//----- nvinfo : EIATTR_KPARAM_INFO
	.align		4
.L_21205:
        /*00e8*/ 	.byte	0x04, 0x17
        /*00ea*/ 	.short	(.L_21207 - .L_21206)
.L_21206:
        /*00ec*/ 	.word	0x00000000
        /*00f0*/ 	.short	0x0005
        /*00f2*/ 	.short	0x0024
        /*00f4*/ 	.byte	0x00, 0xf0, 0x11, 0x00


	//----- nvinfo : EIATTR_KPARAM_INFO
	.align		4
.L_21207:
        /*00f8*/ 	.byte	0x04, 0x17
        /*00fa*/ 	.short	(.L_21209 - .L_21208)
.L_21208:
        /*00fc*/ 	.word	0x00000000
        /*0100*/ 	.short	0x0004
        /*0102*/ 	.short	0x0020
        /*0104*/ 	.byte	0x00, 0xf0, 0x11, 0x00


	//----- nvinfo : EIATTR_KPARAM_INFO
	.align		4
.L_21209:
        /*0108*/ 	.byte	0x04, 0x17
        /*010a*/ 	.short	(.L_21211 - .L_21210)
.L_21210:
        /*010c*/ 	.word	0x00000000
        /*0110*/ 	.short	0x0003
        /*0112*/ 	.short	0x0018
        /*0114*/ 	.byte	0x00, 0xf5, 0x21, 0x00


	//----- nvinfo : EIATTR_KPARAM_INFO
	.align		4
.L_21211:
        /*0118*/ 	.byte	0x04, 0x17
        /*011a*/ 	.short	(.L_21213 - .L_21212)
.L_21212:
        /*011c*/ 	.word	0x00000000
        /*0120*/ 	.short	0x0002
        /*0122*/ 	.short	0x0010
        /*0124*/ 	.byte	0x00, 0xf5, 0x21, 0x00


	//----- nvinfo : EIATTR_KPARAM_INFO
	.align		4
.L_21213:
        /*0128*/ 	.byte	0x04, 0x17
        /*012a*/ 	.short	(.L_21215 - .L_21214)
.L_21214:
        /*012c*/ 	.word	0x00000000
        /*0130*/ 	.short	0x0001
        /*0132*/ 	.short	0x0008
        /*0134*/ 	.byte	0x00, 0xf5, 0x21, 0x00


	//----- nvinfo : EIATTR_KPARAM_INFO
	.align		4
.L_21215:
        /*0138*/ 	.byte	0x04, 0x17
        /*013a*/ 	.short	(.L_21217 - .L_21216)
.L_21216:
        /*013c*/ 	.word	0x00000000
        /*0140*/ 	.short	0x0000
        /*0142*/ 	.short	0x0000
        /*0144*/ 	.byte	0x00, 0xf5, 0x21, 0x00


	//----- nvinfo : EIATTR_SPARSE_MMA_MASK
	.align		4
.L_21217:
        /*0148*/ 	.byte	0x03, 0x50
        /*014a*/ 	.short	0x0000


	//----- nvinfo : EIATTR_MAXREG_COUNT
	.align		4
        /*014c*/ 	.byte	0x03, 0x1b
        /*014e*/ 	.short	0x00ff


	//----- nvinfo : EIATTR_NUM_BARRIERS
	.align		4
        /*0150*/ 	.byte	0x02, 0x4c
        /*0152*/ 	.byte	0x01
	.zero		1


	//----- nvinfo : EIATTR_EXTERNS
	.align		4
        /*0154*/ 	.byte	0x04, 0x0f
        /*0156*/ 	.short	(.L_21219 - .L_21218)


	//   ....[0]....
	.align		4
.L_21218:
        /*0158*/ 	.word	index@(__assertfail)


	//----- nvinfo : EIATTR_MERCURY_ISA_VERSION
	.align		4
.L_21219:
        /*015c*/ 	.byte	0x03, 0x5f
        /*015e*/ 	.short	0x0101


	//----- nvinfo : EIATTR_COOP_GROUP_MASK_REGIDS
	.align		4
        /*0160*/ 	.byte	0x04, 0x29
        /*0162*/ 	.short	(.L_21221 - .L_21220)


	//   ....[0]....
.L_21220:
        /*0164*/ 	.word	0xffffffff


	//   ....[1]....
        /*0168*/ 	.word	0xffffffff


	//   ....[2]....
        /*016c*/ 	.word	0xffffffff


	//   ....[3]....
        /*0170*/ 	.word	0xffffffff


	//   ....[4]....
        /*0174*/ 	.word	0xffffffff


	//   ....[5]....
        /*0178*/ 	.word	0xffffffff


	//   ....[6]....
        /*017c*/ 	.word	0xffffffff


	//   ....[7]....
        /*0180*/ 	.word	0xffffffff


	//   ....[8]....
        /*0184*/ 	.word	0xffffffff


	//   ....[9]....
        /*0188*/ 	.word	0xffffffff


	//   ....[10]....
        /*018c*/ 	.word	0xffffffff


	//   ....[11]....
        /*0190*/ 	.word	0xffffffff


	//   ....[12]....
        /*0194*/ 	.word	0xffffffff


	//   ....[13]....
        /*0198*/ 	.word	0xffffffff


	//   ....[14]....
        /*019c*/ 	.word	0x0500000f


	//   ....[15]....
        /*01a0*/ 	.word	0x0500000f


	//   ....[16]....
        /*01a4*/ 	.word	0x0500000f


	//----- nvinfo : EIATTR_COOP_GROUP_INSTR_OFFSETS
	.align		4
.L_21221:
        /*01a8*/ 	.byte	0x04, 0x28
        /*01aa*/ 	.short	(.L_21223 - .L_21222)


	//   ....[0]....
.L_21222:
        /*01ac*/ 	.word	0x00000270


	//   ....[1]....
        /*01b0*/ 	.word	0x00000290


	//   ....[2]....
        /*01b4*/ 	.word	0x000002b0


	//   ....[3]....
        /*01b8*/ 	.word	0x000003c0


	//   ....[4]....
        /*01bc*/ 	.word	0x000003e0


	//   ....[5]....
        /*01c0*/ 	.word	0x00000400


	//   ....[6]....
        /*01c4*/ 	.word	0x00001230


	//   ....[7]....
        /*01c8*/ 	.word	0x00001260


	//   ....[8]....
        /*01cc*/ 	.word	0x00001280


	//   ....[9]....
        /*01d0*/ 	.word	0x000012a0


	//   ....[10]....
        /*01d4*/ 	.word	0x000012c0


	//   ....[11]....
        /*01d8*/ 	.word	0x00001310


	//   ....[12]....
        /*01dc*/ 	.word	0x00001330


	//   ....[13]....
        /*01e0*/ 	.word	0x00001350


	//   ....[14]....
        /*01e4*/ 	.word	0x00001fc0


	//   ....[15]....
        /*01e8*/ 	.word	0x00002020


	//   ....[16]....
        /*01ec*/ 	.word	0x00002080


	//----- nvinfo : EIATTR_VRC_CTA_INIT_COUNT
	.align		4
.L_21223:
        /*01f0*/ 	.byte	0x02, 0x4a
	.zero		1
	.zero		1


	//----- nvinfo : EIATTR_SYSCALL_OFFSETS
	.align		4
        /*01f4*/ 	.byte	0x04, 0x46
        /*01f6*/ 	.short	(.L_21225 - .L_21224)


	//   ....[0]....
.L_21224:
        /*01f8*/ 	.word	0x00000220


	//----- nvinfo : EIATTR_EXIT_INSTR_OFFSETS
	.align		4
.L_21225:
        /*01fc*/ 	.byte	0x04, 0x1c
        /*01fe*/ 	.short	(.L_21227 - .L_21226)


	//   ....[0]....
.L_21226:
        /*0200*/ 	.word	0x00001e30


	//   ....[1]....
        /*0204*/ 	.word	0x00001e90


	//   ....[2]....
        /*0208*/ 	.word	0x00001f70


	//----- nvinfo : EIATTR_CRS_STACK_SIZE
	.align		4
.L_21227:
        /*020c*/ 	.byte	0x04, 0x1e
        /*020e*/ 	.short	(.L_21229 - .L_21228)
.L_21228:
        /*0210*/ 	.word	0x00000000


	//----- nvinfo : EIATTR_CBANK_PARAM_SIZE
	.align		4
.L_21229:
        /*0214*/ 	.byte	0x03, 0x19
        /*0216*/ 	.short	0x007c


	//----- nvinfo : EIATTR_PARAM_CBANK
	.align		4
        /*0218*/ 	.byte	0x04, 0x0a
        /*021a*/ 	.short	(.L_21231 - .L_21230)
	.align		4
.L_21230:
        /*021c*/ 	.word	index@(.nv.constant0._ZN4vllm25paged_attention_v1_kernelIfhLi32ELi8ELi128ELNS_18Fp8KVCacheDataTypeE1ELb0EEEvPT_PKS2_PKT0_S8_ifPKiSA_iPKfiiiSC_SC_iiiii)
        /*0220*/ 	.short	0x0380
        /*0222*/ 	.short	0x007c


	//----- nvinfo : EIATTR_SW_WAR
	.align		4
.L_21231:
        /*0224*/ 	.byte	0x04, 0x36
        /*0226*/ 	.short	(.L_21233 - .L_21232)
.L_21232:
        /*0228*/ 	.word	0x00000008
.L_21233:


//--------------------- .nv.info._ZN4vllm25paged_attention_v1_kernelIfhLi256ELi8ELi128ELNS_18Fp8KVCacheDataTypeE1ELb1EEEvPT_PKS2_PKT0_S8_ifPKiSA_iPKfiiiSC_SC_iiiii --------------------------
	.section	.nv.info._ZN4vllm25paged_attention_v1_kernelIfhLi256ELi8ELi128ELNS_18Fp8KVCacheDataTypeE1ELb1EEEvPT_PKS2_PKT0_S8_ifPKiSA_iPKfiiiSC_SC_iiiii,"",@"SHT_CUDA_INFO"
	.sectionflags	@""
	.align	4


	//----- nvinfo : EIATTR_CUDA_API_VERSION
	.align		4
        /*0000*/ 	.byte	0x04, 0x37
        /*0002*/ 	.short	(.L_21235 - .L_21234)
.L_21234:
        /*0004*/ 	.word	0x00000082


	//----- nvinfo : EIATTR_KPARAM_INFO
	.align		4
.L_21235:
        /*0008*/ 	.byte	0x04, 0x17
        /*000a*/ 	.short	(.L_21237 - .L_21236)
.L_21236:
        /*000c*/ 	.word	0x00000000
        /*0010*/ 	.short	0x0013
        /*0012*/ 	.short	0x0078
        /*0014*/ 	.byte	0x00, 0xf0, 0x11, 0x00


	//----- nvinfo : EIATTR_KPARAM_INFO
	.align		4
.L_21237:
        /*0018*/ 	.byte	0x04, 0x17
        /*001a*/ 	.short	(.L_21239 - .L_21238)
.L_21238:
        /*001c*/ 	.word	0x00000000
        /*0020*/ 	.short	0x0012
        /*0022*/ 	.short	0x0074
        /*0024*/ 	.byte	0x00, 0xf0, 0x11, 0x00


	//----- nvinfo : EIATTR_KPARAM_INFO
	.align		4
.L_21239:
        /*0028*/ 	.byte	0x04, 0x17
        /*002a*/ 	.short	(.L_21241 - .L_21240)
.L_21240:
        /*002c*/ 	.word	0x00000000
        /*0030*/ 	.short	0x0011
        /*0032*/ 	.short	0x0070
        /*0034*/ 	.byte	0x00, 0xf0, 0x11, 0x00


	//----- nvinfo : EIATTR_KPARAM_INFO
	.align		4
.L_21241:
        /*0038*/ 	.byte	0x04, 0x17
        /*003a*/ 	.short	(.L_21243 - .L_21242)
.L_21242:
        /*003c*/ 	.word	0x00000000
        /*0040*/ 	.short	0x0010
        /*0042*/ 	.short	0x006c
        /*0044*/ 	.byte	0x00, 0xf0, 0x11, 0x00


	//----- nvinfo : EIATTR_KPARAM_INFO
	.align		4
.L_21243:
        /*0048*/ 	.byte	0x04, 0x17
        /*004a*/ 	.short	(.L_21245 - .L_21244)
.L_21244:
        /*004c*/ 	.word	0x00000000
        /*0050*/ 	.short	0x000f
        /*0052*/ 	.short	0x0068
        /*0054*/ 	.byte	0x00, 0xf0, 0x11, 0x00


	//----- nvinfo : EIATTR_KPARAM_INFO
	.align		4
.L_21245:
        /*0058*/ 	.byte	0x04, 0x17
        /*005a*/ 	.short	(.L_21247 - .L_21246)
.L_21246:
        /*005c*/ 	.word	0x00000000
        /*0060*/ 	.short	0x000e
        /*0062*/ 	.short	0x0060
        /*0064*/ 	.byte	0x00, 0xf5, 0x21, 0x00


	//----- nvinfo : EIATTR_KPARAM_INFO
	.align		4
.L_21247:
        /*0068*/ 	.byte	0x04, 0x17
        /*006a*/ 	.short	(.L_21249 - .L_21248)
.L_21248:
        /*006c*/ 	.word	0x00000000
        /*0070*/ 	.short	0x000d
        /*0072*/ 	.short	0x0058
        /*0074*/ 	.byte	0x00, 0xf5, 0x21, 0x00


	//----- nvinfo : EIATTR_KPARAM_INFO
	.align		4
.L_21249:
        /*0078*/ 	.byte	0x04, 0x17
        /*007a*/ 	.short	(.L_21251 - .L_21250)
.L_21250:
        /*007c*/ 	.word	0x00000000
        /*0080*/ 	.short	0x000c
        /*0082*/ 	.short	0x0050
        /*0084*/ 	.byte	0x00, 0xf0, 0x11, 0x00


	//----- nvinfo : EIATTR_KPARAM_INFO
	.align		4
.L_21251:
        /*0088*/ 	.byte	0x04, 0x17
        /*008a*/ 	.short	(.L_21253 - .L_21252)
.L_21252:
        /*008c*/ 	.word	0x00000000
        /*0090*/ 	.short	0x000b
        /*0092*/ 	.short	0x004c
        /*0094*/ 	.byte	0x00, 0xf0, 0x11, 0x00


	//----- nvinfo : EIATTR_KPARAM_INFO
	.align		4
.L_21253:
        /*0098*/ 	.byte	0x04, 0x17
        /*009a*/ 	.short	(.L_21255 - .L_21254)
.L_21254:
        /*009c*/ 	.word	0x00000000
        /*00a0*/ 	.short	0x000a
        /*00a2*/ 	.short	0x0048
        /*00a4*/ 	.byte	0x00, 0xf0, 0x11, 0x00


	//----- nvinfo : EIATTR_KPARAM_INFO
	.align		4
.L_21255:
        /*00a8*/ 	.byte	0x04, 0x17
        /*00aa*/ 	.short	(.L_21257 - .L_21256)
.L_21256:
        /*00ac*/ 	.word	0x00000000
        /*00b0*/ 	.short	0x0009
        /*00b2*/ 	.short	0x0040
        /*00b4*/ 	.byte	0x00, 0xf5, 0x21, 0x00


	//----- nvinfo : EIATTR_KPARAM_INFO
	.align		4
.L_21257:
        /*00b8*/ 	.byte	0x04, 0x17
        /*00ba*/ 	.short	(.L_21259 - .L_21258)
.L_21258:
        /*00bc*/ 	.word	0x00000000
        /*00c0*/ 	.short	0x0008
        /*00c2*/ 	.short	0x0038
        /*00c4*/ 	.byte	0x00, 0xf0, 0x11, 0x00


	//----- nvinfo : EIATTR_KPARAM_INFO
	.align		4
.L_21259:
        /*00c8*/ 	.byte	0x04, 0x17
        /*00ca*/ 	.short	(.L_21261 - .L_21260)
.L_21260:
        /*00cc*/ 	.word	0x00000000
        /*00d0*/ 	.short	0x0007
        /*00d2*/ 	.short	0x0030
        /*00d4*/ 	.byte	0x00, 0xf5, 0x21, 0x00


	//----- nvinfo : EIATTR_KPARAM_INFO
	.align		4
.L_21261:
        /*00d8*/ 	.byte	0x04, 0x17
        /*00da*/ 	.short	(.L_21263 - .L_21262)
.L_21262:
        /*00dc*/ 	.word	0x00000000
        /*00e0*/ 	.short	0x0006
        /*00e2*/ 	.short	0x0028
        /*00e4*/ 	.byte	0x00, 0xf5, 0x21, 0x00


	//----- nvinfo : EIATTR_KPARAM_INFO
	.align		4
.L_21263:
        /*00e8*/ 	.byte	0x04, 0x17
        /*00ea*/ 	.short	(.L_21265 - .L_21264)
.L_21264:
        /*00ec*/ 	.word	0x00000000
        /*00f0*/ 	.short	0x0005
        /*00f2*/ 	.short	0x0024
        /*00f4*/ 	.byte	0x00, 0xf0, 0x11, 0x00


	//----- nvinfo : EIATTR_KPARAM_INFO
	.align		4
.L_21265:
        /*00f8*/ 	.byte	0x04, 0x17
        /*00fa*/ 	.short	(.L_21267 - .L_21266)
.L_21266:
        /*00fc*/ 	.word	0x00000000
        /*0100*/ 	.short	0x0004
        /*0102*/ 	.short	0x0020
        /*0104*/ 	.byte	0x00, 0xf0, 0x11, 0x00


	//----- nvinfo : EIATTR_KPARAM_INFO
	.align		4
.L_21267:
        /*0108*/ 	.byte	0x04, 0x17
        /*010a*/ 	.short	(.L_21269 - .L_21268)
.L_21268:
        /*010c*/ 	.word	0x00000000
        /*0110*/ 	.short	0x0003
        /*0112*/ 	.short	0x0018
        /*0114*/ 	.byte	0x00, 0xf5, 0x21, 0x00


	//----- nvinfo : EIATTR_KPARAM_INFO
	.align		4
.L_21269:
        /*0118*/ 	.byte	0x04, 0x17
        /*011a*/ 	.short	(.L_21271 - .L_21270)
.L_21270:
        /*011c*/ 	.word	0x00000000
        /*0120*/ 	.short	0x0002
        /*0122*/ 	.short	0x0010
        /*0124*/ 	.byte	0x00, 0xf5, 0x21, 0x00


	//----- nvinfo : EIATTR_KPARAM_INFO
	.align		4
.L_21271:
        /*0128*/ 	.byte	0x04, 0x17
        /*012a*/ 	.short	(.L_21273 - .L_21272)
.L_21272:
        /*012c*/ 	.word	0x00000000
        /*0130*/ 	.short	0x0001
        /*0132*/ 	.short	0x0008
        /*0134*/ 	.byte	0x00, 0xf5, 0x21, 0x00


	//----- nvinfo : EIATTR_KPARAM_INFO
	.align		4
.L_21273:
        /*0138*/ 	.byte	0x04, 0x17
        /*013a*/ 	.short	(.L_21275 - .L_21274)
.L_21274:
        /*013c*/ 	.word	0x00000000
        /*0140*/ 	.short	0x0000
        /*0142*/ 	.short	0x0000
        /*0144*/ 	.byte	0x00, 0xf5, 0x21, 0x00


	//----- nvinfo : EIATTR_SPARSE_MMA_MASK
	.align		4
.L_21275:
        /*0148*/ 	.byte	0x03, 0x50
        /*014a*/ 	.short	0x0000


	//----- nvinfo : EIATTR_MAXREG_COUNT
	.align		4
        /*014c*/ 	.byte	0x03, 0x1b
        /*014e*/ 	.short	0x00ff


	//----- nvinfo : EIATTR_NUM_BARRIERS
	.align		4
        /*0150*/ 	.byte	0x02, 0x4c
        /*0152*/ 	.byte	0x01
	.zero		1


	//----- nvinfo : EIATTR_EXTERNS
	.align		4
        /*0154*/ 	.byte	0x04, 0x0f
        /*0156*/ 	.short	(.L_21277 - .L_21276)


	//   ....[0]....
	.align		4
.L_21276:
        /*0158*/ 	.word	index@(__assertfail)


	//----- nvinfo : EIATTR_MERCURY_ISA_VERSION
	.align		4
.L_21277:
        /*015c*/ 	.byte	0x03, 0x5f
        /*015e*/ 	.short	0x0101


	//----- nvinfo : EIATTR_COOP_GROUP_MASK_REGIDS
	.align		4
        /*0160*/ 	.byte	0x04, 0x29
        /*0162*/ 	.short	(.L_21279 - .L_21278)


	//   ....[0]....
.L_21278:
        /*0164*/ 	.word	0xffffffff


	//   ....[1]....
        /*0168*/ 	.word	0xffffffff


	//   ....[2]....
        /*016c*/ 	.word	0xffffffff


	//   ....[3]....
        /*0170*/ 	.word	0xffffffff


	//   ....[4]....
        /*0174*/ 	.word	0xffffffff


	//   ....[5]....
        /*0178*/ 	.word	0xffffffff


	//   ....[6]....
        /*017c*/ 	.word	0xffffffff


	//   ....[7]....
        /*0180*/ 	.word	0xffffffff


	//   ....[8]....
        /*0184*/ 	.word	0xffffffff


	//   ....[9]....
        /*0188*/ 	.word	0xffffffff


	//   ....[10]....
        /*018c*/ 	.word	0xffffffff


	//   ....[11]....
        /*0190*/ 	.word	0xffffffff


	//   ....[12]....
        /*0194*/ 	.word	0xffffffff


	//   ....[13]....
        /*0198*/ 	.word	0xffffffff


	//   ....[14]....
        /*019c*/ 	.word	0x0500000f


	//   ....[15]....
        /*01a0*/ 	.word	0x0500000f


	//   ....[16]....
        /*01a4*/ 	.word	0x0500000f


	//   ....[17]....
        /*01a8*/ 	.word	0x0500000f


	//   ....[18]....
        /*01ac*/ 	.word	0x0500000f


	//   ....[19]....
        /*01b0*/ 	.word	0x0500000f


	//   ....[20]....
        /*01b4*/ 	.word	0x0500000f


	//   ....[21]....
        /*01b8*/ 	.word	0x0500000f


	//   ....[22]....
        /*01bc*/ 	.word	0x0500000f


	//   ....[23]....
        /*01c0*/ 	.word	0x0500000f


	//   ....[24]....
        /*01c4*/ 	.word	0x0500000f


	//   ....[25]....
        /*01c8*/ 	.word	0x0500000f


	//   ....[26]....
        /*01cc*/ 	.word	0x0500000f


	//   ....[27]....
        /*01d0*/ 	.word	0x0500000f


	//   ....[28]....
        /*01d4*/ 	.word	0x0500000f


	//   ....[29]....
        /*01d8*/ 	.word	0x0500000f


	//   ....[30]....
        /*01dc*/ 	.word	0x0500000f


	//   ....[31]....
        /*01e0*/ 	.word	0x0500000f


	//   ....[32]....
        /*01e4*/ 	.word	0x0500000f


	//----- nvinfo : EIATTR_COOP_GROUP_INSTR_OFFSETS
	.align		4
.L_21279:
        /*01e8*/ 	.byte	0x04, 0x28
        /*01ea*/ 	.short	(.L_21281 - .L_21280)


	//   ....[0]....
.L_21280:
        /*01ec*/ 	.word	0x00000ac0


	//   ....[1]....
        /*01f0*/ 	.word	0x00000ae0


	//   ....[2]....
        /*01f4*/ 	.word	0x00000b00


	//   ....[3]....
        /*01f8*/ 	.word	0x00000c10


	//   ....[4]....
        /*01fc*/ 	.word	0x00000c30


	//   ....[5]....
        /*0200*/ 	.word	0x00000c50


	//   ....[6]....
        /*0204*/ 	.word	0x00001a80


	//   ....[7]....
        /*0208*/ 	.word	0x00001ab0


	//   ....[8]....
        /*020c*/ 	.word	0x00001ad0


	//   ....[9]....
        /*0210*/ 	.word	0x00001af0


	//   ....[10]....
        /*0214*/ 	.word	0x00001b10


	//   ....[11]....
        /*0218*/ 	.word	0x00001b60


	//   ....[12]....
        /*021c*/ 	.word	0x00001b80


	//   ....[13]....
        /*0220*/ 	.word	0x00001ba0


	//   ....[14]....
        /*0224*/ 	.word	0x00003710


	//   ....[15]....
        /*0228*/ 	.word	0x00003770


	//   ....[16]....
        /*022c*/ 	.word	0x000037d0


	//   ....[17]....
        /*0230*/ 	.word	0x00003850


	//   ....[18]....
        /*0234*/ 	.word	0x00003890


	//   ....[19]....
        /*0238*/ 	.word	0x000038e0


	//   ....[20]....
        /*023c*/ 	.word	0x00003930


	//   ....[21]....
        /*0240*/ 	.word	0x00003980


	//   ....[22]....
        /*0244*/ 	.word	0x000039d0


	//   ....[23]....
        /*0248*/ 	.word	0x00003a20


	//   ....[24]....
        /*024c*/ 	.word	0x00003a70


	//   ....[25]....
        /*0250*/ 	.word	0x00003ac0


	//   ....[26]....
        /*0254*/ 	.word	0x00003b10


	//   ....[27]....
        /*0258*/ 	.word	0x00003b60


	//   ....[28]....
        /*025c*/ 	.word	0x00003bb0


	//   ....[29]....
        /*0260*/ 	.word	0x00003c00


	//   ....[30]....
        /*0264*/ 	.word	0x00003c50


	//   ....[31]....
        /*0268*/ 	.word	0x00003ca0


	//   ....[32]....
        /*026c*/ 	.word	0x00003cf0


	//----- nvinfo : EIATTR_VRC_CTA_INIT_COUNT
	.align		4
.L_21281:
        /*0270*/ 	.byte	0x02, 0x4a
	.zero		1
	.zero		1


	//----- nvinfo : EIATTR_SYSCALL_OFFSETS
	.align		4
        /*0274*/ 	.byte	0x04, 0x46
        /*0276*/ 	.short	(.L_21283 - .L_21282)


	//   ....[0]....
.L_21282:
        /*0278*/ 	.word	0x00002940


	//   ....[1]....
        /*027c*/ 	.word	0x000036b0


	//----- nvinfo : EIATTR_EXIT_INSTR_OFFSETS
	.align		4
.L_21283:
        /*0280*/ 	.byte	0x04, 0x1c
        /*0282*/ 	.short	(.L_21285 - .L_21284)


	//   ....[0]....
.L_21284:
        /*0284*/ 	.word	0x000033d0


	//   ....[1]....
        /*0288*/ 	.word	0x00003410


	//   ....[2]....
        /*028c*/ 	.word	0x000035b0


	//   ....[3]....
        /*0290*/ 	.word	0x000036c0


	//----- nvinfo : EIATTR_CRS_STACK_SIZE
	.align		4
.L_21285:
        /*0294*/ 	.byte	0x04, 0x1e
        /*0296*/ 	.short	(.L_21287 - .L_21286)
.L_21286:
        /*0298*/ 	.word	0x00000000


	//----- nvinfo : EIATTR_CBANK_PARAM_SIZE
	.align		4
.L_21287:
        /*029c*/ 	.byte	0x03, 0x19
        /*029e*/ 	.short	0x007c


	//----- nvinfo : EIATTR_PARAM_CBANK
	.align		4
        /*02a0*/ 	.byte	0x04, 0x0a
        /*02a2*/ 	.short	(.L_21289 - .L_21288)
	.align		4
.L_21288:
        /*02a4*/ 	.word	index@(.nv.constant0._ZN4vllm25paged_attention_v1_kernelIfhLi256ELi8ELi128ELNS_18Fp8KVCacheDataTypeE1ELb1EEEvPT_PKS2_PKT0_S8_ifPKiSA_iPKfiiiSC_SC_iiiii)
        /*02a8*/ 	.short	0x0380
        /*02aa*/ 	.short	0x007c


	//----- nvinfo : EIATTR_SW_WAR
	.align		4
.L_21289:
        /*02ac*/ 	.byte	0x04, 0x36
        /*02ae*/ 	.short	(.L_21291 - .L_21290)
.L_21290:
        /*02b0*/ 	.word	0x00000008
.L_21291:


//--------------------- .nv.info._ZN4vllm25paged_attention_v1_kernelIfhLi192ELi8ELi128ELNS_18Fp8KVCacheDataTypeE1ELb1EEEvPT_PKS2_PKT0_S8_ifPKiSA_iPKfiiiSC_SC_iiiii --------------------------
	.section	.nv.info._ZN4vllm25paged_attention_v1_kernelIfhLi192ELi8ELi128ELNS_18Fp8KVCacheDataTypeE1ELb1EEEvPT_PKS2_PKT0_S8_ifPKiSA_iPKfiiiSC_SC_iiiii,"",@"SHT_CUDA_INFO"
	.sectionflags	@""
	.align	4


	//----- nvinfo : EIATTR_CUDA_API_VERSION
	.align		4
        /*0000*/ 	.byte	0x04, 0x37
        /*0002*/ 	.short	(.L_21293 - .L_21292)
.L_21292:
        /*0004*/ 	.word	0x00000082


	//----- nvinfo : EIATTR_KPARAM_INFO
	.align		4
.L_21293:
        /*0008*/ 	.byte	0x04, 0x17
        /*000a*/ 	.short	(.L_21295 - .L_21294)
.L_21294:
        /*000c*/ 	.word	0x00000000
        /*0010*/ 	.short	0x0013
        /*0012*/ 	.short	0x0078
        /*0014*/ 	.byte	0x00, 0xf0, 0x11, 0x00


	//----- nvinfo : EIATTR_KPARAM_INFO
	.align		4
.L_21295:
        /*0018*/ 	.byte	0x04, 0x17
        /*001a*/ 	.short	(.L_21297 - .L_21296)
.L_21296:
        /*001c*/ 	.word	0x00000000
        /*0020*/ 	.short	0x0012
        /*0022*/ 	.short	0x0074
        /*0024*/ 	.byte	0x00, 0xf0, 0x11, 0x00


	//----- nvinfo : EIATTR_KPARAM_INFO
	.align		4
.L_21297:
        /*0028*/ 	.byte	0x04, 0x17
        /*002a*/ 	.short	(.L_21299 - .L_21298)
.L_21298:
        /*002c*/ 	.word	0x00000000
        /*0030*/ 	.short	0x0011
        /*0032*/ 	.short	0x0070
        /*0034*/ 	.byte	0x00, 0xf0, 0x11, 0x00


	//----- nvinfo : EIATTR_KPARAM_INFO
	.align		4
.L_21299:
        /*0038*/ 	.byte	0x04, 0x17
        /*003a*/ 	.short	(.L_21301 - .L_21300)
.L_21300:
        /*003c*/ 	.word	0x00000000
        /*0040*/ 	.short	0x0010
        /*0042*/ 	.short	0x006c
        /*0044*/ 	.byte	0x00, 0xf0, 0x11, 0x00


	//----- nvinfo : EIATTR_KPARAM_INFO
	.align		4
.L_21301:
        /*0048*/ 	.byte	0x04, 0x17
        /*004a*/ 	.short	(.L_21303 - .L_21302)
.L_21302:
        /*004c*/ 	.word	0x00000000
        /*0050*/ 	.short	0x000f
        /*0052*/ 	.short	0x0068
        /*0054*/ 	.byte	0x00, 0xf0, 0x11, 0x00


	//----- nvinfo : EIATTR_KPARAM_INFO
	.align		4
.L_21303:
        /*0058*/ 	.byte	0x04, 0x17
        /*005a*/ 	.short	(.L_21305 - .L_21304)
.L_21304:
        /*005c*/ 	.word	0x00000000
        /*0060*/ 	.short	0x000e
        /*0062*/ 	.short	0x0060
        /*0064*/ 	.byte	0x00, 0xf5, 0x21, 0x00


	//----- nvinfo : EIATTR_KPARAM_INFO
	.align		4
.L_21305:
        /*0068*/ 	.byte	0x04, 0x17
        /*006a*/ 	.short	(.L_21307 - .L_21306)
.L_21306:
        /*006c*/ 	.word	0x00000000
        /*0070*/ 	.short	0x000d
        /*0072*/ 	.short	0x0058
        /*0074*/ 	.byte	0x00, 0xf5, 0x21, 0x00


	//----- nvinfo : EIATTR_KPARAM_INFO
	.align		4
.L_21307:
        /*0078*/ 	.byte	0x04, 0x17
        /*007a*/ 	.short	(.L_21309 - .L_21308)
.L_21308:
        /*007c*/ 	.word	0x00000000
        /*0080*/ 	.short	0x000c
        /*0082*/ 	.short	0x0050
        /*0084*/ 	.byte	0x00, 0xf0, 0x11, 0x00


	//----- nvinfo : EIATTR_KPARAM_INFO
	.align		4
.L_21309:
        /*0088*/ 	.byte	0x04, 0x17
        /*008a*/ 	.short	(.L_21311 - .L_21310)
.L_21310:
        /*008c*/ 	.word	0x00000000
        /*0090*/ 	.short	0x000b
        /*0092*/ 	.short	0x004c
        /*0094*/ 	.byte	0x00, 0xf0, 0x11, 0x00


	//----- nvinfo : EIATTR_KPARAM_INFO
	.align		4
.L_21311:
        /*0098*/ 	.byte	0x04, 0x17
        /*009a*/ 	.short	(.L_21313 - .L_21312)
.L_21312:
        /*009c*/ 	.word	0x00000000
        /*00a0*/ 	.short	0x000a
        /*00a2*/ 	.short	0x0048
        /*00a4*/ 	.byte	0x00, 0xf0, 0x11, 0x00


	//----- nvinfo : EIATTR_KPARAM_INFO
	.align		4
.L_21313:
        /*00a8*/ 	.byte	0x04, 0x17
        /*00aa*/ 	.short	(.L_21315 - .L_21314)
.L_21314:
        /*00ac*/ 	.word	0x00000000
        /*00b0*/ 	.short	0x0009
        /*00b2*/ 	.short	0x0040
        /*00b4*/ 	.byte	0x00, 0xf5, 0x21, 0x00


	//----- nvinfo : EIATTR_KPARAM_INFO
	.align		4
.L_21315:
        /*00b8*/ 	.byte	0x04, 0x17
        /*00ba*/ 	.short	(.L_21317 - .L_21316)
.L_21316:
        /*00bc*/ 	.word	0x00000000
        /*00c0*/ 	.short	0x0008
        /*00c2*/ 	.short	0x0038
        /*00c4*/ 	.byte	0x00, 0xf0, 0x11, 0x00


	//----- nvinfo : EIATTR_KPARAM_INFO
	.align		4
.L_21317:
        /*00c8*/ 	.byte	0x04, 0x17
        /*00ca*/ 	.short	(.L_21319 - .L_21318)
.L_21318:
        /*00cc*/ 	.word	0x00000000
        /*00d0*/ 	.short	0x0007
        /*00d2*/ 	.short	0x0030
        /*00d4*/ 	.byte	0x00, 0xf5, 0x21, 0x00


	//----- nvinfo : EIATTR_KPARAM_INFO
	.align		4
.L_21319:
        /*00d8*/ 	.byte	0x04, 0x17
        /*00da*/ 	.short	(.L_21321 - .L_21320)
.L_21320:
        /*00dc*/ 	.word	0x00000000
        /*00e0*/ 	.short	0x0006
        /*00e2*/ 	.short	0x0028
        /*00e4*/ 	.byte	0x00, 0xf5, 0x21, 0x00


	//----- nvinfo : EIATTR_KPARAM_INFO
	.align		4
.L_21321:
        /*00e8*/ 	.byte	0x04, 0x17
        /*00ea*/ 	.short	(.L_21323 - .L_21322)
.L_21322:
        /*00ec*/ 	.word	0x00000000
        /*00f0*/ 	.short	0x0005
        /*00f2*/ 	.short	0x0024
        /*00f4*/ 	.byte	0x00, 0xf0, 0x11, 0x00


	//----- nvinfo : EIATTR_KPARAM_INFO
	.align		4
.L_21323:
        /*00f8*/ 	.byte	0x04, 0x17
        /*00fa*/ 	.short	(.L_21325 - .L_21324)
.L_21324:
        /*00fc*/ 	.word	0x00000000
        /*0100*/ 	.short	0x0004
        /*0102*/ 	.short	0x0020
        /*0104*/ 	.byte	0x00, 0xf0, 0x11, 0x00


	//----- nvinfo : EIATTR_KPARAM_INFO
	.align		4
.L_21325:
        /*0108*/ 	.byte	0x04, 0x17
        /*010a*/ 	.short	(.L_21327 - .L_21326)
.L_21326:
        /*010c*/ 	.word	0x00000000
        /*0110*/ 	.short	0x0003
        /*0112*/ 	.short	0x0018
        /*0114*/ 	.byte	0x00, 0xf5, 0x21, 0x00


	//----- nvinfo : EIATTR_KPARAM_INFO
	.align		4
.L_21327:
        /*0118*/ 	.byte	0x04, 0x17
        /*011a*/ 	.short	(.L_21329 - .L_21328)
.L_21328:
        /*011c*/ 	.word	0x00000000
        /*0120*/ 	.short	0x0002
        /*0122*/ 	.short	0x0010
        /*0124*/ 	.byte	0x00, 0xf5, 0x21, 0x00


	//----- nvinfo : EIATTR_KPARAM_INFO
	.align		4
.L_21329:
        /*0128*/ 	.byte	0x04, 0x17
        /*012a*/ 	.short	(.L_21331 - .L_21330)
.L_21330:
        /*012c*/ 	.word	0x00000000
        /*0130*/ 	.short	0x0001
        /*0132*/ 	.short	0x0008
        /*0134*/ 	.byte	0x00, 0xf5, 0x21, 0x00


	//----- nvinfo : EIATTR_KPARAM_INFO
	.align		4
.L_21331:
        /*0138*/ 	.byte	0x04, 0x17
        /*013a*/ 	.short	(.L_21333 - .L_21332)
.L_21332:
        /*013c*/ 	.word	0x00000000
        /*0140*/ 	.short	0x0000
        /*0142*/ 	.short	0x0000
        /*0144*/ 	.byte	0x00, 0xf5, 0x21, 0x00


	//----- nvinfo : EIATTR_SPARSE_MMA_MASK
	.align		4
.L_21333:
        /*0148*/ 	.byte	0x03, 0x50
        /*014a*/ 	.short	0x0000


	//----- nvinfo : EIATTR_MAXREG_COUNT
	.align		4
        /*014c*/ 	.byte	0x03, 0x1b
        /*014e*/ 	.short	0x00ff


	//----- nvinfo : EIATTR_NUM_BARRIERS
	.align		4
        /*0150*/ 	.byte	0x02, 0x4c
        /*0152*/ 	.byte	0x01
	.zero		1


	//----- nvinfo : EIATTR_EXTERNS
	.align		4
        /*0154*/ 	.byte	0x04, 0x0f
        /*0156*/ 	.short	(.L_21335 - .L_21334)


	//   ....[0]....
	.align		4
.L_21334:
        /*0158*/ 	.word	index@(__assertfail)


	//----- nvinfo : EIATTR_MERCURY_ISA_VERSION
	.align		4
.L_21335:
        /*015c*/ 	.byte	0x03, 0x5f
        /*015e*/ 	.short	0x0101


	//----- nvinfo : EIATTR_COOP_GROUP_MASK_REGIDS
	.align		4
        /*0160*/ 	.byte	0x04, 0x29
        /*0162*/ 	.short	(.L_21337 - .L_21336)


	//   ....[0]....
.L_21336:
        /*0164*/ 	.word	0xffffffff


	//   ....[1]....
        /*0168*/ 	.word	0xffffffff


	//   ....[2]....
        /*016c*/ 	.word	0xffffffff


	//   ....[3]....
        /*0170*/ 	.word	0xffffffff


	//   ....[4]....
        /*0174*/ 	.word	0xffffffff


	//   ....[5]....
        /*0178*/ 	.word	0xffffffff


	//   ....[6]....
        /*017c*/ 	.word	0xffffffff


	//   ....[7]....
        /*0180*/ 	.word	0xffffffff


	//   ....[8]....
        /*0184*/ 	.word	0xffffffff


	//   ....[9]....
        /*0188*/ 	.word	0xffffffff


	//   ....[10]....
        /*018c*/ 	.word	0xffffffff


	//   ....[11]....
        /*0190*/ 	.word	0xffffffff


	//   ....[12]....
        /*0194*/ 	.word	0xffffffff


	//   ....[13]....
        /*0198*/ 	.word	0xffffffff


	//   ....[14]....
        /*019c*/ 	.word	0x0500000f


	//   ....[15]....
        /*01a0*/ 	.word	0x0500000f


	//   ....[16]....
        /*01a4*/ 	.word	0x0500000f


	//   ....[17]....
        /*01a8*/ 	.word	0x0500000f


	//   ....[18]....
        /*01ac*/ 	.word	0x0500000f


	//   ....[19]....
        /*01b0*/ 	.word	0x0500000f


	//   ....[20]....
        /*01b4*/ 	.word	0x0500000f


	//   ....[21]....
        /*01b8*/ 	.word	0x0500000f


	//   ....[22]....
        /*01bc*/ 	.word	0x0500000f


	//   ....[23]....
        /*01c0*/ 	.word	0x0500000f


	//   ....[24]....
        /*01c4*/ 	.word	0x0500000f


	//   ....[25]....
        /*01c8*/ 	.word	0x0500000f


	//   ....[26]....
        /*01cc*/ 	.word	0x0500000f


	//   ....[27]....
        /*01d0*/ 	.word	0x0500000f


	//   ....[28]....
        /*01d4*/ 	.word	0x0500000f


	//----- nvinfo : EIATTR_COOP_GROUP_INSTR_OFFSETS
	.align		4
.L_21337:
        /*01d8*/ 	.byte	0x04, 0x28
        /*01da*/ 	.short	(.L_21339 - .L_21338)


	//   ....[0]....
.L_21338:
        /*01dc*/ 	.word	0x00000ac0


	//   ....[1]....
        /*01e0*/ 	.word	0x00000ae0


	//   ....[2]....
        /*01e4*/ 	.word	0x00000b00


	//   ....[3]....
        /*01e8*/ 	.word	0x00000c10


	//   ....[4]....
        /*01ec*/ 	.word	0x00000c30


	//   ....[5]....
        /*01f0*/ 	.word	0x00000c50


	//   ....[6]....
        /*01f4*/ 	.word	0x00001a80


	//   ....[7]....
        /*01f8*/ 	.word	0x00001ab0


	//   ....[8]....
        /*01fc*/ 	.word	0x00001ad0


	//   ....[9]....
        /*0200*/ 	.word	0x00001af0


	//   ....[10]....
        /*0204*/ 	.word	0x00001b10


	//   ....[11]....
        /*0208*/ 	.word	0x00001b60


	//   ....[12]....
        /*020c*/ 	.word	0x00001b80


	//   ....[13]....
        /*0210*/ 	.word	0x00001ba0


	//   ....[14]....
        /*0214*/ 	.word	0x00003470


	//   ....[15]....
        /*0218*/ 	.word	0x000034d0


	//   ....[16]....
        /*021c*/ 	.word	0x00003530


	//   ....[17]....
        /*0220*/ 	.word	0x000035b0


	//   ....[18]....
        /*0224*/ 	.word	0x000035f0


	//   ....[19]....
        /*0228*/ 	.word	0x00003640


	//   ....[20]....
        /*022c*/ 	.word	0x00003690


	//   ....[21]....
        /*0230*/ 	.word	0x000036e0


	//   ....[22]....
        /*0234*/ 	.word	0x00003730


	//   ....[23]....
        /*0238*/ 	.word	0x00003780


	//   ....[24]....
        /*023c*/ 	.word	0x000037d0


	//   ....[25]....
        /*0240*/ 	.word	0x00003820


	//   ....[26]....
        /*0244*/ 	.word	0x00003870


	//   ....[27]....
        /*0248*/ 	.word	0x000038c0


	//   ....[28]....
        /*024c*/ 	.word	0x00003910


	//----- nvinfo : EIATTR_VRC_CTA_INIT_COUNT
	.align		4
.L_21339:
        /*0250*/ 	.byte	0x02, 0x4a
	.zero		1
	.zero		1


	//----- nvinfo : EIATTR_SYSCALL_OFFSETS
	.align		4
        /*0254*/ 	.byte	0x04, 0x46
        /*0256*/ 	.short	(.L_21341 - .L_21340)


	//   ....[0]....
.L_21340:
        /*0258*/ 	.word	0x00002940


	//   ....[1]....
        /*025c*/ 	.word	0x00003410


	//----- nvinfo : EIATTR_EXIT_INSTR_OFFSETS
	.align		4
.L_21341:
        /*0260*/ 	.byte	0x04, 0x1c
        /*0262*/ 	.short	(.L_21343 - .L_21342)


	//   ....[0]....
.L_21342:
        /*0264*/ 	.word	0x00003170


	//   ....[1]....
        /*0268*/ 	.word	0x000031b0


	//   ....[2]....
        /*026c*/ 	.word	0x00003310


	//   ....[3]....
        /*0270*/ 	.word	0x00003420


	//----- nvinfo : EIATTR_CRS_STACK_SIZE
	.align		4
.L_21343:
        /*0274*/ 	.byte	0x04, 0x1e
        /*0276*/ 	.short	(.L_21345 - .L_21344)
.L_21344:
        /*0278*/ 	.word	0x00000000


	//----- nvinfo : EIATTR_CBANK_PARAM_SIZE
	.align		4
.L_21345:
        /*027c*/ 	.byte	0x03, 0x19
        /*027e*/ 	.short	0x007c


	//----- nvinfo : EIATTR_PARAM_CBANK
	.align		4
        /*0280*/ 	.byte	0x04, 0x0a
        /*0282*/ 	.short	(.L_21347 - .L_21346)
	.align		4
.L_21346:
        /*0284*/ 	.word	index@(.nv.constant0._ZN4vllm25paged_attention_v1_kernelIfhLi192ELi8ELi128ELNS_18Fp8KVCacheDataTypeE1ELb1EEEvPT_PKS2_PKT0_S8_ifPKiSA_iPKfiiiSC_SC_iiiii)
        /*0288*/ 	.short	0x0380
        /*028a*/ 	.short	0x007c


	//----- nvinfo : EIATTR_SW_WAR
	.align		4
.L_21347:
        /*028c*/ 	.byte	0x04, 0x36
        /*028e*/ 	.short	(.L_21349 - .L_21348)
.L_21348:
        /*0290*/ 	.word	0x00000008
.L_21349:


//--------------------- .nv.info._ZN4vllm25paged_attention_v1_kernelIfhLi128ELi8ELi128ELNS_18Fp8KVCacheDataTypeE1ELb1EEEvPT_PKS2_PKT0_S8_ifPKiSA_iPKfiiiSC_SC_iiiii --------------------------
	.section	.nv.info._ZN4vllm25paged_attention_v1_kernelIfhLi128ELi8ELi128ELNS_18Fp8KVCacheDataTypeE1ELb1EEEvPT_PKS2_PKT0_S8_ifPKiSA_iPKfiiiSC_SC_iiiii,"",@"SHT_CUDA_INFO"
	.sectionflags	@""
	.align	4


	//----- nvinfo : EIATTR_CUDA_API_VERSION
	.align		4
        /*0000*/ 	.byte	0x04, 0x37
        /*0002*/ 	.short	(.L_21351 - .L_21350)
.L_21350:
        /*0004*/ 	.word	0x00000082


	//----- nvinfo : EIATTR_KPARAM_INFO
	.align		4
.L_21351:
        /*0008*/ 	.byte	0x04, 0x17
        /*000a*/ 	.short	(.L_21353 - .L_21352)
.L_21352:
        /*000c*/ 	.word	0x00000000
        /*0010*/ 	.short	0x0013
        /*0012*/ 	.short	0x0078
        /*0014*/ 	.byte	0x00, 0xf0, 0x11, 0x00


	//----- nvinfo : EIATTR_KPARAM_INFO
	.align		4
.L_21353:
        /*0018*/ 	.byte	0x04, 0x17
        /*001a*/ 	.short	(.L_21355 - .L_21354)
.L_21354:
        /*001c*/ 	.word	0x00000000
        /*0020*/ 	.short	0x0012
        /*0022*/ 	.short	0x0074
        /*0024*/ 	.byte	0x00, 0xf0, 0x11, 0x00


	//----- nvinfo : EIATTR_KPARAM_INFO
	.align		4
.L_21355:
        /*0028*/ 	.byte	0x04, 0x17
        /*002a*/ 	.short	(.L_21357 - .L_21356)
.L_21356:
        /*002c*/ 	.word	0x00000000
        /*0030*/ 	.short	0x0011
        /*0032*/ 	.short	0x0070
        /*0034*/ 	.byte	0x00, 0xf0, 0x11, 0x00


	//----- nvinfo : EIATTR_KPARAM_INFO
	.align		4
.L_21357:
        /*0038*/ 	.byte	0x04, 0x17
        /*003a*/ 	.short	(.L_21359 - .L_21358)
.L_21358:
        /*003c*/ 	.word	0x00000000
        /*0040*/ 	.short	0x0010
        /*0042*/ 	.short	0x006c
        /*0044*/ 	.byte	0x00, 0xf0, 0x11, 0x00


	//----- nvinfo : EIATTR_KPARAM_INFO
	.align		4
.L_21359:
        /*0048*/ 	.byte	0x04, 0x17
        /*004a*/ 	.short	(.L_21361 - .L_21360)
.L_21360:
        /*004c*/ 	.word	0x00000000
        /*0050*/ 	.short	0x000f
        /*0052*/ 	.short	0x0068
        /*0054*/ 	.byte	0x00, 0xf0, 0x11, 0x00


	//----- nvinfo : EIATTR_KPARAM_INFO
	.align		4
.L_21361:
        /*0058*/ 	.byte	0x04, 0x17
        /*005a*/ 	.short	(.L_21363 - .L_21362)
.L_21362:
        /*005c*/ 	.word	0x00000000
        /*0060*/ 	.short	0x000e
        /*0062*/ 	.short	0x0060
        /*0064*/ 	.byte	0x00, 0xf5, 0x21, 0x00


	//----- nvinfo : EIATTR_KPARAM_INFO
	.align		4
.L_21363:
        /*0068*/ 	.byte	0x04, 0x17
        /*006a*/ 	.short	(.L_21365 - .L_21364)
.L_21364:
        /*006c*/ 	.word	0x00000000
        /*0070*/ 	.short	0x000d
        /*0072*/ 	.short	0x0058
        /*0074*/ 	.byte	0x00, 0xf5, 0x21, 0x00


	//----- nvinfo : EIATTR_KPARAM_INFO
	.align		4
.L_21365:
        /*0078*/ 	.byte	0x04, 0x17
        /*007a*/ 	.short	(.L_21367 - .L_21366)
.L_21366:
        /*007c*/ 	.word	0x00000000
        /*0080*/ 	.short	0x000c
        /*0082*/ 	.short	0x0050
        /*0084*/ 	.byte	0x00, 0xf0, 0x11, 0x00


	//----- nvinfo : EIATTR_KPARAM_INFO
	.align		4
.L_21367:
        /*0088*/ 	.byte	0x04, 0x17
        /*008a*/ 	.short	(.L_21369 - .L_21368)
.L_21368:
        /*008c*/ 	.word	0x00000000
        /*0090*/ 	.short	0x000b
        /*0092*/ 	.short	0x004c
        /*0094*/ 	.byte	0x00, 0xf0, 0x11, 0x00


	//----- nvinfo : EIATTR_KPARAM_INFO
	.align		4
.L_21369:
        /*0098*/ 	.byte	0x04, 0x17
        /*009a*/ 	.short	(.L_21371 - .L_21370)
.L_21370:
        /*009c*/ 	.word	0x00000000
        /*00a0*/ 	.short	0x000a
        /*00a2*/ 	.short	0x0048
        /*00a4*/ 	.byte	0x00, 0xf0, 0x11, 0x00


	//----- nvinfo : EIATTR_KPARAM_INFO
	.align		4
.L_21371:
        /*00a8*/ 	.byte	0x04, 0x17
        /*00aa*/ 	.short	(.L_21373 - .L_21372)
.L_21372:
        /*00ac*/ 	.word	0x00000000
        /*00b0*/ 	.short	0x0009
        /*00b2*/ 	.short	0x0040
        /*00b4*/ 	.byte	0x00, 0xf5, 0x21, 0x00


	//----- nvinfo : EIATTR_KPARAM_INFO
	.align		4
.L_21373:
        /*00b8*/ 	.byte	0x04, 0x17
        /*00ba*/ 	.short	(.L_21375 - .L_21374)
.L_21374:
        /*00bc*/ 	.word	0x00000000
        /*00c0*/ 	.short	0x0008
        /*00c2*/ 	.short	0x0038
        /*00c4*/ 	.byte	0x00, 0xf0, 0x11, 0x00


	//----- nvinfo : EIATTR_KPARAM_INFO
	.align		4
.L_21375:
        /*00c8*/ 	.byte	0x04, 0x17
        /*00ca*/ 	.short	(.L_21377 - .L_21376)
.L_21376:
        /*00cc*/ 	.word	0x00000000
        /*00d0*/ 	.short	0x0007
        /*00d2*/ 	.short	0x0030
        /*00d4*/ 	.byte	0x00, 0xf5, 0x21, 0x00


	//----- nvinfo : EIATTR_KPARAM_INFO
	.align		4
.L_21377:
        /*00d8*/ 	.byte	0x04, 0x17
        /*00da*/ 	.short	(.L_21379 - .L_21378)
.L_21378:
        /*00dc*/ 	.word	0x00000000
        /*00e0*/ 	.short	0x0006
        /*00e2*/ 	.short	0x0028
        /*00e4*/ 	.byte	0x00, 0xf5, 0x21, 0x00


	//----- nvinfo : EIATTR_KPARAM_INFO
	.align		4
.L_21379:
        /*00e8*/ 	.byte	0x04, 0x17
        /*00ea*/ 	.short	(.L_21381 - .L_21380)
.L_21380:
        /*00ec*/ 	.word	0x00000000
        /*00f0*/ 	.short	0x0005
        /*00f2*/ 	.short	0x0024
        /*00f4*/ 	.byte	0x00, 0xf0, 0x11, 0x00


	//----- nvinfo : EIATTR_KPARAM_INFO
	.align		4
.L_21381:
        /*00f8*/ 	.byte	0x04, 0x17
        /*00fa*/ 	.short	(.L_21383 - .L_21382)
.L_21382:
        /*00fc*/ 	.word	0x00000000
        /*0100*/ 	.short	0x0004
        /*0102*/ 	.short	0x0020
        /*0104*/ 	.byte	0x00, 0xf0, 0x11, 0x00


	//----- nvinfo : EIATTR_KPARAM_INFO
	.align		4
.L_21383:
        /*0108*/ 	.byte	0x04, 0x17
        /*010a*/ 	.short	(.L_21385 - .L_21384)
.L_21384:
        /*010c*/ 	.word	0x00000000
        /*0110*/ 	.short	0x0003
        /*0112*/ 	.short	0x0018
        /*0114*/ 	.byte	0x00, 0xf5, 0x21, 0x00


	//----- nvinfo : EIATTR_KPARAM_INFO
	.align		4
.L_21385:
        /*0118*/ 	.byte	0x04, 0x17
        /*011a*/ 	.short	(.L_21387 - .L_21386)
.L_21386:
        /*011c*/ 	.word	0x00000000
        /*0120*/ 	.short	0x0002
        /*0122*/ 	.short	0x0010
        /*0124*/ 	.byte	0x00, 0xf5, 0x21, 0x00


	//----- nvinfo : EIATTR_KPARAM_INFO
	.align		4
.L_21387:
        /*0128*/ 	.byte	0x04, 0x17
        /*012a*/ 	.short	(.L_21389 - .L_21388)
.L_21388:
        /*012c*/ 	.word	0x00000000
        /*0130*/ 	.short	0x0001
        /*0132*/ 	.short	0x0008
        /*0134*/ 	.byte	0x00, 0xf5, 0x21, 0x00


	//----- nvinfo : EIATTR_KPARAM_INFO
	.align		4
.L_21389:
        /*0138*/ 	.byte	0x04, 0x17
        /*013a*/ 	.short	(.L_21391 - .L_21390)
.L_21390:
        /*013c*/ 	.word	0x00000000
        /*0140*/ 	.short	0x0000
        /*0142*/ 	.short	0x0000
        /*0144*/ 	.byte	0x00, 0xf5, 0x21, 0x00


	//----- nvinfo : EIATTR_SPARSE_MMA_MASK
	.align		4
.L_21391:
        /*0148*/ 	.byte	0x03, 0x50
        /*014a*/ 	.short	0x0000


	//----- nvinfo : EIATTR_MAXREG_COUNT
	.align		4
        /*014c*/ 	.byte	0x03, 0x1b
        /*014e*/ 	.short	0x00ff


	//----- nvinfo : EIATTR_NUM_BARRIERS
	.align		4
        /*0150*/ 	.byte	0x02, 0x4c
        /*0152*/ 	.byte	0x01
	.zero		1


	//----- nvinfo : EIATTR_EXTERNS
	.align		4
        /*0154*/ 	.byte	0x04, 0x0f
        /*0156*/ 	.short	(.L_21393 - .L_21392)


	//   ....[0]....
	.align		4
.L_21392:
        /*0158*/ 	.word	index@(__assertfail)


	//----- nvinfo : EIATTR_MERCURY_ISA_VERSION
	.align		4
.L_21393:
        /*015c*/ 	.byte	0x03, 0x5f
        /*015e*/ 	.short	0x0101


	//----- nvinfo : EIATTR_COOP_GROUP_MASK_REGIDS
	.align		4
        /*0160*/ 	.byte	0x04, 0x29
        /*0162*/ 	.short	(.L_21395 - .L_21394)


	//   ....[0]....
.L_21394:
        /*0164*/ 	.word	0xffffffff


	//   ....[1]....
        /*0168*/ 	.word	0xffffffff


	//   ....[2]....
        /*016c*/ 	.word	0xffffffff


	//   ....[3]....
        /*0170*/ 	.word	0xffffffff


	//   ....[4]....
        /*0174*/ 	.word	0xffffffff


	//   ....[5]....
        /*0178*/ 	.word	0xffffffff


	//   ....[6]....
        /*017c*/ 	.word	0xffffffff


	//   ....[7]....
        /*0180*/ 	.word	0xffffffff


	//   ....[8]....
        /*0184*/ 	.word	0xffffffff


	//   ....[9]....
        /*0188*/ 	.word	0xffffffff


	//   ....[10]....
        /*018c*/ 	.word	0xffffffff


	//   ....[11]....
        /*0190*/ 	.word	0xffffffff


	//   ....[12]....
        /*0194*/ 	.word	0xffffffff


	//   ....[13]....
        /*0198*/ 	.word	0xffffffff


	//   ....[14]....
        /*019c*/ 	.word	0x0500000f


	//   ....[15]....
        /*01a0*/ 	.word	0x0500000f


	//   ....[16]....
        /*01a4*/ 	.word	0x0500000f


	//   ....[17]....
        /*01a8*/ 	.word	0x0500000f


	//   ....[18]....
        /*01ac*/ 	.word	0x0500000f


	//   ....[19]....
        /*01b0*/ 	.word	0x0500000f


	//   ....[20]....
        /*01b4*/ 	.word	0x0500000f


	//   ....[21]....
        /*01b8*/ 	.word	0x0500000f


	//   ....[22]....
        /*01bc*/ 	.word	0x0500000f


	//   ....[23]....
        /*01c0*/ 	.word	0x0500000f


	//   ....[24]....
        /*01c4*/ 	.word	0x0500000f


	//----- nvinfo : EIATTR_COOP_GROUP_INSTR_OFFSETS
	.align		4
.L_21395:
        /*01c8*/ 	.byte	0x04, 0x28
        /*01ca*/ 	.short	(.L_21397 - .L_21396)


	//   ....[0]....
.L_21396:
        /*01cc*/ 	.word	0x00000ac0


	//   ....[1]....
        /*01d0*/ 	.word	0x00000ae0


	//   ....[2]....
        /*01d4*/ 	.word	0x00000b00


	//   ....[3]....
        /*01d8*/ 	.word	0x00000c10


	//   ....[4]....
        /*01dc*/ 	.word	0x00000c30


	//   ....[5]....
        /*01e0*/ 	.word	0x00000c50


	//   ....[6]....
        /*01e4*/ 	.word	0x00001a80


	//   ....[7]....
        /*01e8*/ 	.word	0x00001ab0


	//   ....[8]....
        /*01ec*/ 	.word	0x00001ad0


	//   ....[9]....
        /*01f0*/ 	.word	0x00001af0


	//   ....[10]....
        /*01f4*/ 	.word	0x00001b10


	//   ....[11]....
        /*01f8*/ 	.word	0x00001b60


	//   ....[12]....
        /*01fc*/ 	.word	0x00001b80


	//   ....[13]....
        /*0200*/ 	.word	0x00001ba0


	//   ....[14]....
        /*0204*/ 	.word	0x000032a0


	//   ....[15]....
        /*0208*/ 	.word	0x00003300


	//   ....[16]....
        /*020c*/ 	.word	0x00003360


	//   ....[17]....
        /*0210*/ 	.word	0x000033e0


	//   ....[18]....
        /*0214*/ 	.word	0x00003420


	//   ....[19]....
        /*0218*/ 	.word	0x00003470


	//   ....[20]....
        /*021c*/ 	.word	0x000034c0


	//   ....[21]....
        /*0220*/ 	.word	0x00003510


	//   ....[22]....
        /*0224*/ 	.word	0x00003560


	//   ....[23]....
        /*0228*/ 	.word	0x000035b0


	//   ....[24]....
        /*022c*/ 	.word	0x00003600


	//----- nvinfo : EIATTR_VRC_CTA_INIT_COUNT
	.align		4
.L_21397:
        /*0230*/ 	.byte	0x02, 0x4a
	.zero		1
	.zero		1


	//----- nvinfo : EIATTR_SYSCALL_OFFSETS
	.align		4
        /*0234*/ 	.byte	0x04, 0x46
        /*0236*/ 	.short	(.L_21399 - .L_21398)


	//   ....[0]....
.L_21398:
        /*0238*/ 	.word	0x00002940


	//   ....[1]....
        /*023c*/ 	.word	0x00003240


	//----- nvinfo : EIATTR_EXIT_INSTR_OFFSETS
	.align		4
.L_21399:
        /*0240*/ 	.byte	0x04, 0x1c
        /*0242*/ 	.short	(.L_21401 - .L_21400)


	//   ....[0]....
.L_21400:
        /*0244*/ 	.word	0x00002fe0


	//   ....[1]....
        /*0248*/ 	.word	0x00003020


	//   ....[2]....
        /*024c*/ 	.word	0x00003140


	//   ....[3]....
        /*0250*/ 	.word	0x00003250


	//----- nvinfo : EIATTR_CRS_STACK_SIZE
	.align		4
.L_21401:
        /*0254*/ 	.byte	0x04, 0x1e
        /*0256*/ 	.short	(.L_21403 - .L_21402)
.L_21402:
        /*0258*/ 	.word	0x00000000


	//----- nvinfo : EIATTR_CBANK_PARAM_SIZE
	.align		4
.L_21403:
        /*025c*/ 	.byte	0x03, 0x19
        /*025e*/ 	.short	0x007c


	//----- nvinfo : EIATTR_PARAM_CBANK
	.align		4
        /*0260*/ 	.byte	0x04, 0x0a
        /*0262*/ 	.short	(.L_21405 - .L_21404)
	.align		4
.L_21404:
        /*0264*/ 	.word	index@(.nv.constant0._ZN4vllm25paged_attention_v1_kernelIfhLi128ELi8ELi128ELNS_18Fp8KVCacheDataTypeE1ELb1EEEvPT_PKS2_PKT0_S8_ifPKiSA_iPKfiiiSC_SC_iiiii)
        /*0268*/ 	.short	0x0380
        /*026a*/ 	.short	0x007c


	//----- nvinfo : EIATTR_SW_WAR
	.align		4
.L_21405:
        /*026c*/ 	.byte	0x04, 0x36
        /*026e*/ 	.short	(.L_21407 - .L_21406)
.L_21406:
        /*0270*/ 	.word	0x00000008
.L_21407:


//--------------------- .nv.info._ZN4vllm25paged_attention_v1_kernelIfhLi120ELi8ELi128ELNS_18Fp8KVCacheDataTypeE1ELb1EEEvPT_PKS2_PKT0_S8_ifPKiSA_iPKfiiiSC_SC_iiiii --------------------------
	.section	.nv.info._ZN4vllm25paged_attention_v1_kernelIfhLi120ELi8ELi128ELNS_18Fp8KVCacheDataTypeE1ELb1EEEvPT_PKS2_PKT0_S8_ifPKiSA_iPKfiiiSC_SC_iiiii,"",@"SHT_CUDA_INFO"
	.sectionflags	@""
	.align	4


	//----- nvinfo : EIATTR_CUDA_API_VERSION
	.align		4
        /*0000*/ 	.byte	0x04, 0x37
        /*0002*/ 	.short	(.L_21409 - .L_21408)
.L_21408:
        /*0004*/ 	.word	0x00000082


	//----- nvinfo : EIATTR_KPARAM_INFO
	.align		4
.L_21409:
        /*0008*/ 	.byte	0x04, 0x17
        /*000a*/ 	.short	(.L_21411 - .L_21410)
.L_21410:
        /*000c*/ 	.word	0x00000000
        /*0010*/ 	.short	0x0013
        /*0012*/ 	.short	0x0078
        /*0014*/ 	.byte	0x00, 0xf0, 0x11, 0x00


	//----- nvinfo : EIATTR_KPARAM_INFO
	.align		4
.L_21411:
        /*0018*/ 	.byte	0x04, 0x17
        /*001a*/ 	.short	(.L_21413 - .L_21412)
.L_21412:
        /*001c*/ 	.word	0x00000000
        /*0020*/ 	.short	0x0012
        /*0022*/ 	.short	0x0074
        /*0024*/ 	.byte	0x00, 0xf0, 0x11, 0x00


	//----- nvinfo : EIATTR_KPARAM_INFO
	.align		4
.L_21413:
        /*0028*/ 	.byte	0x04, 0x17
        /*002a*/ 	.short	(.L_21415 - .L_21414)
.L_21414:
        /*002c*/ 	.word	0x00000000
        /*0030*/ 	.short	0x0011
        /*0032*/ 	.short	0x0070
        /*0034*/ 	.byte	0x00, 0xf0, 0x11, 0x00


	//----- nvinfo : EIATTR_KPARAM_INFO
	.align		4
.L_21415:
        /*0038*/ 	.byte	0x04, 0x17
        /*003a*/ 	.short	(.L_21417 - .L_21416)
.L_21416:
        /*003c*/ 	.word	0x00000000
        /*0040*/ 	.short	0x0010
        /*0042*/ 	.short	0x006c
        /*0044*/ 	.byte	0x00, 0xf0, 0x11, 0x00


	//----- nvinfo : EIATTR_KPARAM_INFO
	.align		4
.L_21417:
        /*0048*/ 	.byte	0x04, 0x17
        /*004a*/ 	.short	(.L_21419 - .L_21418)
.L_21418:
        /*004c*/ 	.word	0x00000000
        /*0050*/ 	.short	0x000f
        /*0052*/ 	.short	0x0068
        /*0054*/ 	.byte	0x00, 0xf0, 0x11, 0x00


	//----- nvinfo : EIATTR_KPARAM_INFO
	.align		4
.L_21419:
        /*0058*/ 	.byte	0x04, 0x17
        /*005a*/ 	.short	(.L_21421 - .L_21420)
.L_21420:
        /*005c*/ 	.word	0x00000000
        /*0060*/ 	.short	0x000e
        /*0062*/ 	.short	0x0060
        /*0064*/ 	.byte	0x00, 0xf5, 0x21, 0x00


	//----- nvinfo : EIATTR_KPARAM_INFO
	.align		4
.L_21421:
        /*0068*/ 	.byte	0x04, 0x17
        /*006a*/ 	.short	(.L_21423 - .L_21422)
.L_21422:
        /*006c*/ 	.word	0x00000000
        /*0070*/ 	.short	0x000d
        /*0072*/ 	.short	0x0058
        /*0074*/ 	.byte	0x00, 0xf5, 0x21, 0x00


	//----- nvinfo : EIATTR_KPARAM_INFO
	.align		4
.L_21423:
        /*0078*/ 	.byte	0x04, 0x17
        /*007a*/ 	.short	(.L_21425 - .L_21424)
.L_21424:
        /*007c*/ 	.word	0x00000000
        /*0080*/ 	.short	0x000c
        /*0082*/ 	.short	0x0050
        /*0084*/ 	.byte	0x00, 0xf0, 0x11, 0x00


	//----- nvinfo : EIATTR_KPARAM_INFO
	.align		4
.L_21425:
        /*0088*/ 	.byte	0x04, 0x17
        /*008a*/ 	.short	(.L_21427 - .L_21426)
.L_21426:
        /*008c*/ 	.word	0x00000000
        /*0090*/ 	.short	0x000b
        /*0092*/ 	.short	0x004c
        /*0094*/ 	.byte	0x00, 0xf0, 0x11, 0x00


	//----- nvinfo : EIATTR_KPARAM_INFO
	.align		4
.L_21427:
        /*0098*/ 	.byte	0x04, 0x17
        /*009a*/ 	.short	(.L_21429 - .L_21428)
.L_21428:
        /*009c*/ 	.word	0x00000000
        /*00a0*/ 	.short	0x000a
        /*00a2*/ 	.short	0x0048
        /*00a4*/ 	.byte	0x00, 0xf0, 0x11, 0x00


	//----- nvinfo : EIATTR_KPARAM_INFO
	.align		4
.L_21429:
        /*00a8*/ 	.byte	0x04, 0x17
        /*00aa*/ 	.short	(.L_21431 - .L_21430)
.L_21430:
        /*00ac*/ 	.word	0x00000000
        /*00b0*/ 	.short	0x0009
        /*00b2*/ 	.short	0x0040
        /*00b4*/ 	.byte	0x00, 0xf5, 0x21, 0x00


	//----- nvinfo : EIATTR_KPARAM_INFO
	.align		4
.L_21431:
        /*00b8*/ 	.byte	0x04, 0x17
        /*00ba*/ 	.short	(.L_21433 - .L_21432)
.L_21432:
        /*00bc*/ 	.word	0x00000000
        /*00c0*/ 	.short	0x0008
        /*00c2*/ 	.short	0x0038
        /*00c4*/ 	.byte	0x00, 0xf0, 0x11, 0x00


	//----- nvinfo : EIATTR_KPARAM_INFO
	.align		4
.L_21433:
        /*00c8*/ 	.byte	0x04, 0x17
        /*00ca*/ 	.short	(.L_21435 - .L_21434)
.L_21434:
        /*00cc*/ 	.word	0x00000000
        /*00d0*/ 	.short	0x0007
        /*00d2*/ 	.short	0x0030
        /*00d4*/ 	.byte	0x00, 0xf5, 0x21, 0x00


	//----- nvinfo : EIATTR_KPARAM_INFO
	.align		4
.L_21435:
        /*00d8*/ 	.byte	0x04, 0x17
        /*00da*/ 	.short	(.L_21437 - .L_21436)
.L_21436:
        /*00dc*/ 	.word	0x00000000
        /*00e0*/ 	.short	0x0006
        /*00e2*/ 	.short	0x0028
        /*00e4*/ 	.byte	0x00, 0xf5, 0x21, 0x00


	//----- nvinfo : EIATTR_KPARAM_INFO
	.align		4
.L_21437:
        /*00e8*/ 	.byte	0x04, 0x17
        /*00ea*/ 	.short	(.L_21439 - .L_21438)
.L_21438:
        /*00ec*/ 	.word	0x00000000
        /*00f0*/ 	.short	0x0005
        /*00f2*/ 	.short	0x0024
        /*00f4*/ 	.byte	0x00, 0xf0, 0x11, 0x00


	//----- nvinfo : EIATTR_KPARAM_INFO
	.align		4
.L_21439:
        /*00f8*/ 	.byte	0x04, 0x17
        /*00fa*/ 	.short	(.L_21441 - .L_21440)
.L_21440:
        /*00fc*/ 	.word	0x00000000
        /*0100*/ 	.short	0x0004
        /*0102*/ 	.short	0x0020
        /*0104*/ 	.byte	0x00, 0xf0, 0x11, 0x00


	//----- nvinfo : EIATTR_KPARAM_INFO
	.align		4
.L_21441:
        /*0108*/ 	.byte	0x04, 0x17
        /*010a*/ 	.short	(.L_21443 - .L_21442)
.L_21442:
        /*010c*/ 	.word	0x00000000
        /*0110*/ 	.short	0x0003
        /*0112*/ 	.short	0x0018
        /*0114*/ 	.byte	0x00, 0xf5, 0x21, 0x00


	//----- nvinfo : EIATTR_KPARAM_INFO
	.align		4
.L_21443:
        /*0118*/ 	.byte	0x04, 0x17
        /*011a*/ 	.short	(.L_21445 - .L_21444)
.L_21444:
        /*011c*/ 	.word	0x00000000
        /*0120*/ 	.short	0x0002
        /*0122*/ 	.short	0x0010
        /*0124*/ 	.byte	0x00, 0xf5, 0x21, 0x00


	//----- nvinfo : EIATTR_KPARAM_INFO
	.align		4
.L_21445:
        /*0128*/ 	.byte	0x04, 0x17
        /*012a*/ 	.short	(.L_21447 - .L_21446)
.L_21446:
        /*012c*/ 	.word	0x00000000
        /*0130*/ 	.short	0x0001
        /*0132*/ 	.short	0x0008
        /*0134*/ 	.byte	0x00, 0xf5, 0x21, 0x00


	//----- nvinfo : EIATTR_KPARAM_INFO
	.align		4
.L_21447:
        /*0138*/ 	.byte	0x04, 0x17
        /*013a*/ 	.short	(.L_21449 - .L_21448)
.L_21448:
        /*013c*/ 	.word	0x00000000
        /*0140*/ 	.short	0x0000
        /*0142*/ 	.short	0x0000
        /*0144*/ 	.byte	0x00, 0xf5, 0x21, 0x00


	//----- nvinfo : EIATTR_SPARSE_MMA_MASK
	.align		4
.L_21449:
        /*0148*/ 	.byte	0x03, 0x50
        /*014a*/ 	.short	0x0000


	//----- nvinfo : EIATTR_MAXREG_COUNT
	.align		4
        /*014c*/ 	.byte	0x03, 0x1b
        /*014e*/ 	.short	0x00ff


	//----- nvinfo : EIATTR_NUM_BARRIERS
	.align		4
        /*0150*/ 	.byte	0x02, 0x4c
        /*0152*/ 	.byte	0x01
	.zero		1


	//----- nvinfo : EIATTR_EXTERNS
	.align		4
        /*0154*/ 	.byte	0x04, 0x0f
        /*0156*/ 	.short	(.L_21451 - .L_21450)


	//   ....[0]....
	.align		4
.L_21450:
        /*0158*/ 	.word	index@(__assertfail)


	//----- nvinfo : EIATTR_MERCURY_ISA_VERSION
	.align		4
.L_21451:
        /*015c*/ 	.byte	0x03, 0x5f
        /*015e*/ 	.short	0x0101


	//----- nvinfo : EIATTR_COOP_GROUP_MASK_REGIDS
	.align		4
        /*0160*/ 	.byte	0x04, 0x29
        /*0162*/ 	.short	(.L_21453 - .L_21452)


	//   ....[0]....
.L_21452:
        /*0164*/ 	.word	0xffffffff


	//   ....[1]....
        /*0168*/ 	.word	0xffffffff


	//   ....[2]....
        /*016c*/ 	.word	0xffffffff


	//   ....[3]....
        /*0170*/ 	.word	0xffffffff


	//   ....[4]....
        /*0174*/ 	.word	0xffffffff


	//   ....[5]....
        /*0178*/ 	.word	0xffffffff


	//   ....[6]....
        /*017c*/ 	.word	0xffffffff


	//   ....[7]....
        /*0180*/ 	.word	0xffffffff


	//   ....[8]....
        /*0184*/ 	.word	0xffffffff


	//   ....[9]....
        /*0188*/ 	.word	0xffffffff


	//   ....[10]....
        /*018c*/ 	.word	0xffffffff


	//   ....[11]....
        /*0190*/ 	.word	0xffffffff


	//   ....[12]....
        /*0194*/ 	.word	0xffffffff


	//   ....[13]....
        /*0198*/ 	.word	0xffffffff


	//   ....[14]....
        /*019c*/ 	.word	0x0500000f


	//   ....[15]....
        /*01a0*/ 	.word	0x0500000f


	//   ....[16]....
        /*01a4*/ 	.word	0x0500000f


	//   ....[17]....
        /*01a8*/ 	.word	0x0500000f


	//   ....[18]....
        /*01ac*/ 	.word	0x0500000f


	//   ....[19]....
        /*01b0*/ 	.word	0x0500000f


	//   ....[20]....
        /*01b4*/ 	.word	0x0500000f


	//   ....[21]....
        /*01b8*/ 	.word	0x0500000f


	//   ....[22]....
        /*01bc*/ 	.word	0x0500000f


	//   ....[23]....
        /*01c0*/ 	.word	0x0500000f


	//   ....[24]....
        /*01c4*/ 	.word	0x0500000f


	//----- nvinfo : EIATTR_COOP_GROUP_INSTR_OFFSETS
	.align		4
.L_21453:
        /*01c8*/ 	.byte	0x04, 0x28
        /*01ca*/ 	.short	(.L_21455 - .L_21454)


	//   ....[0]....
.L_21454:
        /*01cc*/ 	.word	0x00000ac0


	//   ....[1]....
        /*01d0*/ 	.word	0x00000ae0


	//   ....[2]....
        /*01d4*/ 	.word	0x00000b00


	//   ....[3]....
        /*01d8*/ 	.word	0x00000c10


	//   ....[4]....
        /*01dc*/ 	.word	0x00000c30


	//   ....[5]....
        /*01e0*/ 	.word	0x00000c50


	//   ....[6]....
        /*01e4*/ 	.word	0x00001a80


	//   ....[7]....
        /*01e8*/ 	.word	0x00001ab0


	//   ....[8]....
        /*01ec*/ 	.word	0x00001ad0


	//   ....[9]....
        /*01f0*/ 	.word	0x00001af0


	//   ....[10]....
        /*01f4*/ 	.word	0x00001b10


	//   ....[11]....
        /*01f8*/ 	.word	0x00001b60


	//   ....[12]....
        /*01fc*/ 	.word	0x00001b80


	//   ....[13]....
        /*0200*/ 	.word	0x00001ba0


	//   ....[14]....
        /*0204*/ 	.word	0x00003480


	//   ....[15]....
        /*0208*/ 	.word	0x000034e0


	//   ....[16]....
        /*020c*/ 	.word	0x00003540


	//   ....[17]....
        /*0210*/ 	.word	0x000035c0


	//   ....[18]....
        /*0214*/ 	.word	0x00003600


	//   ....[19]....
        /*0218*/ 	.word	0x00003650


	//   ....[20]....
        /*021c*/ 	.word	0x000036a0


	//   ....[21]....
        /*0220*/ 	.word	0x000036f0


	//   ....[22]....
        /*0224*/ 	.word	0x00003740


	//   ....[23]....
        /*0228*/ 	.word	0x00003790


	//   ....[24]....
        /*022c*/ 	.word	0x000037e0


	//----- nvinfo : EIATTR_VRC_CTA_INIT_COUNT
	.align		4
.L_21455:
        /*0230*/ 	.byte	0x02, 0x4a
	.zero		1
	.zero		1


	//----- nvinfo : EIATTR_SYSCALL_OFFSETS
	.align		4
        /*0234*/ 	.byte	0x04, 0x46
        /*0236*/ 	.short	(.L_21457 - .L_21456)


	//   ....[0]....
.L_21456:
        /*0238*/ 	.word	0x00002940


	//   ....[1]....
        /*023c*/ 	.word	0x00003420


	//----- nvinfo : EIATTR_EXIT_INSTR_OFFSETS
	.align		4
.L_21457:
        /*0240*/ 	.byte	0x04, 0x1c
        /*0242*/ 	.short	(.L_21459 - .L_21458)


	//   ....[0]....
.L_21458:
        /*0244*/ 	.word	0x000031a0


	//   ....[1]....
        /*0248*/ 	.word	0x00003300


	//   ....[2]....
        /*024c*/ 	.word	0x00003320


	//   ....[3]....
        /*0250*/ 	.word	0x00003430


	//----- nvinfo : EIATTR_CRS_STACK_SIZE
	.align		4
.L_21459:
        /*0254*/ 	.byte	0x04, 0x1e
        /*0256*/ 	.short	(.L_21461 - .L_21460)
.L_21460:
        /*0258*/ 	.word	0x00000000


	//----- nvinfo : EIATTR_CBANK_PARAM_SIZE
	.align		4
.L_21461:
        /*025c*/ 	.byte	0x03, 0x19
        /*025e*/ 	.short	0x007c


	//----- nvinfo : EIATTR_PARAM_CBANK
	.align		4
        /*0260*/ 	.byte	0x04, 0x0a
        /*0262*/ 	.short	(.L_21463 - .L_21462)
	.align		4
.L_21462:
        /*0264*/ 	.word	index@(.nv.constant0._ZN4vllm25paged_attention_v1_kernelIfhLi120ELi8ELi128ELNS_18Fp8KVCacheDataTypeE1ELb1EEEvPT_PKS2_PKT0_S8_ifPKiSA_iPKfiiiSC_SC_iiiii)
        /*0268*/ 	.short	0x0380
        /*026a*/ 	.short	0x007c


	//----- nvinfo : EIATTR_SW_WAR
	.align		4
.L_21463:
        /*026c*/ 	.byte	0x04, 0x36
        /*026e*/ 	.short	(.L_21465 - .L_21464)
.L_21464:
        /*0270*/ 	.word	0x00000008
.L_21465:


//--------------------- .nv.info._ZN4vllm25paged_attention_v1_kernelIfhLi112ELi8ELi128ELNS_18Fp8KVCacheDataTypeE1ELb1EEEvPT_PKS2_PKT0_S8_ifPKiSA_iPKfiiiSC_SC_iiiii --------------------------
	.section	.nv.info._ZN4vllm25paged_attention_v1_kernelIfhLi112ELi8ELi128ELNS_18Fp8KVCacheDataTypeE1ELb1EEEvPT_PKS2_PKT0_S8_ifPKiSA_iPKfiiiSC_SC_iiiii,"",@"SHT_CUDA_INFO"
	.sectionflags	@""
	.align	4


	//----- nvinfo : EIATTR_CUDA_API_VERSION
	.align		4
        /*0000*/ 	.byte	0x04, 0x37
        /*0002*/ 	.short	(.L_21467 - .L_21466)
.L_21466:
        /*0004*/ 	.word	0x00000082


	//----- nvinfo : EIATTR_KPARAM_INFO
	.align		4
.L_21467:
        /*0008*/ 	.byte	0x04, 0x17
        /*000a*/ 	.short	(.L_21469 - .L_21468)
.L_21468:
        /*000c*/ 	.word	0x00000000
        /*0010*/ 	.short	0x0013
        /*0012*/ 	.short	0x0078
        /*0014*/ 	.byte	0x00, 0xf0, 0x11, 0x00


	//----- nvinfo : EIATTR_KPARAM_INFO
	.align		4
.L_21469:
        /*0018*/ 	.byte	0x04, 0x17
        /*001a*/ 	.short	(.L_21471 - .L_21470)
.L_21470:
        /*001c*/ 	.word	0x00000000
        /*0020*/ 	.short	0x0012
        /*0022*/ 	.short	0x0074
        /*0024*/ 	.byte	0x00, 0xf0, 0x11, 0x00


	//----- nvinfo : EIATTR_KPARAM_INFO
	.align		4
.L_21471:
        /*0028*/ 	.byte	0x04, 0x17
        /*002a*/ 	.short	(.L_21473 - .L_21472)
.L_21472:
        /*002c*/ 	.word	0x00000000
        /*0030*/ 	.short	0x0011
        /*0032*/ 	.short	0x0070
        /*0034*/ 	.byte	0x00, 0xf0, 0x11, 0x00


	//----- nvinfo : EIATTR_KPARAM_INFO
	.align		4
.L_21473:
        /*0038*/ 	.byte	0x04, 0x17
        /*003a*/ 	.short	(.L_21475 - .L_21474)
.L_21474:
        /*003c*/ 	.word	0x00000000
        /*0040*/ 	.short	0x0010
        /*0042*/ 	.short	0x006c
        /*0044*/ 	.byte	0x00, 0xf0, 0x11, 0x00


	//----- nvinfo : EIATTR_KPARAM_INFO
	.align		4
.L_21475:
        /*0048*/ 	.byte	0x04, 0x17
        /*004a*/ 	.short	(.L_21477 - .L_21476)
.L_21476:
        /*004c*/ 	.word	0x00000000
        /*0050*/ 	.short	0x000f
        /*0052*/ 	.short	0x0068
        /*0054*/ 	.byte	0x00, 0xf0, 0x11, 0x00


	//----- nvinfo : EIATTR_KPARAM_INFO
	.align		4
.L_21477:
        /*0058*/ 	.byte	0x04, 0x17
        /*005a*/ 	.short	(.L_21479 - .L_21478)
.L_21478:
        /*005c*/ 	.word	0x00000000
        /*0060*/ 	.short	0x000e
        /*0062*/ 	.short	0x0060
        /*0064*/ 	.byte	0x00, 0xf5, 0x21, 0x00


	//----- nvinfo : EIATTR_KPARAM_INFO
	.align		4
.L_21479:
        /*0068*/ 	.byte	0x04, 0x17
        /*006a*/ 	.short	(.L_21481 - .L_21480)
.L_21480:
        /*006c*/ 	.word	0x00000000
        /*0070*/ 	.short	0x000d
        /*0072*/ 	.short	0x0058
        /*0074*/ 	.byte	0x00, 0xf5, 0x21, 0x00


	//----- nvinfo : EIATTR_KPARAM_INFO
	.align		4
.L_21481:
        /*0078*/ 	.byte	0x04, 0x17
        /*007a*/ 	.short	(.L_21483 - .L_21482)
.L_21482:
        /*007c*/ 	.word	0x00000000
        /*0080*/ 	.short	0x000c
        /*0082*/ 	.short	0x0050
        /*0084*/ 	.byte	0x00, 0xf0, 0x11, 0x00


	//----- nvinfo : EIATTR_KPARAM_INFO
	.align		4
.L_21483:
        /*0088*/ 	.byte	0x04, 0x17
        /*008a*/ 	.short	(.L_21485 - .L_21484)
.L_21484:
        /*008c*/ 	.word	0x00000000
        /*0090*/ 	.short	0x000b
        /*0092*/ 	.short	0x004c
        /*0094*/ 	.byte	0x00, 0xf0, 0x11, 0x00


	//----- nvinfo : EIATTR_KPARAM_INFO
	.align		4
.L_21485:
        /*0098*/ 	.byte	0x04, 0x17
        /*009a*/ 	.short	(.L_21487 - .L_21486)
.L_21486:
        /*009c*/ 	.word	0x00000000
        /*00a0*/ 	.short	0x000a
        /*00a2*/ 	.short	0x0048
        /*00a4*/ 	.byte	0x00, 0xf0, 0x11, 0x00


	//----- nvinfo : EIATTR_KPARAM_INFO
	.align		4
.L_21487:
        /*00a8*/ 	.byte	0x04, 0x17
        /*00aa*/ 	.short	(.L_21489 - .L_21488)
.L_21488:
        /*00ac*/ 	.word	0x00000000
        /*00b0*/ 	.short	0x0009
        /*00b2*/ 	.short	0x0040
        /*00b4*/ 	.byte	0x00, 0xf5, 0x21, 0x00


	//----- nvinfo : EIATTR_KPARAM_INFO
	.align		4
.L_21489:
        /*00b8*/ 	.byte	0x04, 0x17
        /*00ba*/ 	.short	(.L_21491 - .L_21490)
.L_21490:
        /*00bc*/ 	.word	0x00000000
        /*00c0*/ 	.short	0x0008
        /*00c2*/ 	.short	0x0038
        /*00c4*/ 	.byte	0x00, 0xf0, 0x11, 0x00


	//----- nvinfo : EIATTR_KPARAM_INFO
	.align		4
.L_21491:
        /*00c8*/ 	.byte	0x04, 0x17
        /*00ca*/ 	.short	(.L_21493 - .L_21492)
.L_21492:
        /*00cc*/ 	.word	0x00000000
        /*00d0*/ 	.short	0x0007
        /*00d2*/ 	.short	0x0030
        /*00d4*/ 	.byte	0x00, 0xf5, 0x21, 0x00


	//----- nvinfo : EIATTR_KPARAM_INFO
	.align		4
.L_21493:
        /*00d8*/ 	.byte	0x04, 0x17
        /*00da*/ 	.short	(.L_21495 - .L_21494)
.L_21494:
        /*00dc*/ 	.word	0x00000000
        /*00e0*/ 	.short	0x0006
        /*00e2*/ 	.short	0x0028
        /*00e4*/ 	.byte	0x00, 0xf5, 0x21, 0x00


	//----- nvinfo : EIATTR_KPARAM_INFO
	.align		4
.L_21495:
        /*00e8*/ 	.byte	0x04, 0x17
        /*00ea*/ 	.short	(.L_21497 - .L_21496)
.L_21496:
        /*00ec*/ 	.word	0x00000000
        /*00f0*/ 	.short	0x0005
        /*00f2*/ 	.short	0x0024
        /*00f4*/ 	.byte	0x00, 0xf0, 0x11, 0x00


	//----- nvinfo : EIATTR_KPARAM_INFO
	.align		4
.L_21497:
        /*00f8*/ 	.byte	0x04, 0x17
        /*00fa*/ 	.short	(.L_21499 - .L_21498)
.L_21498:
        /*00fc*/ 	.word	0x00000000
        /*0100*/ 	.short	0x0004
        /*0102*/ 	.short	0x0020
        /*0104*/ 	.byte	0x00, 0xf0, 0x11, 0x00


	//----- nvinfo : EIATTR_KPARAM_INFO
	.align		4
.L_21499:
        /*0108*/ 	.byte	0x04, 0x17
        /*010a*/ 	.short	(.L_21501 - .L_21500)
.L_21500:
        /*010c*/ 	.word	0x00000000
        /*0110*/ 	.short	0x0003
        /*0112*/ 	.short	0x0018
        /*0114*/ 	.byte	0x00, 0xf5, 0x21, 0x00


	//----- nvinfo : EIATTR_KPARAM_INFO
	.align		4
.L_21501:
        /*0118*/ 	.byte	0x04, 0x17
        /*011a*/ 	.short	(.L_21503 - .L_21502)
.L_21502:
        /*011c*/ 	.word	0x00000000
        /*0120*/ 	.short	0x0002
        /*0122*/ 	.short	0x0010
        /*0124*/ 	.byte	0x00, 0xf5, 0x21, 0x00


	//----- nvinfo : EIATTR_KPARAM_INFO
	.align		4
.L_21503:
        /*0128*/ 	.byte	0x04, 0x17
        /*012a*/ 	.short	(.L_21505 - .L_21504)
.L_21504:
        /*012c*/ 	.word	0x00000000
        /*0130*/ 	.short	0x0001
        /*0132*/ 	.short	0x0008
        /*0134*/ 	.byte	0x00, 0xf5, 0x21, 0x00


	//----- nvinfo : EIATTR_KPARAM_INFO
	.align		4
.L_21505:
        /*0138*/ 	.byte	0x04, 0x17
        /*013a*/ 	.short	(.L_21507 - .L_21506)
.L_21506:
        /*013c*/ 	.word	0x00000000
        /*0140*/ 	.short	0x0000
        /*0142*/ 	.short	0x0000
        /*0144*/ 	.byte	0x00, 0xf5, 0x21, 0x00


	//----- nvinfo : EIATTR_SPARSE_MMA_MASK
	.align		4
.L_21507:
        /*0148*/ 	.byte	0x03, 0x50
        /*014a*/ 	.short	0x0000


	//----- nvinfo : EIATTR_MAXREG_COUNT
	.align		4
        /*014c*/ 	.byte	0x03, 0x1b
        /*014e*/ 	.short	0x00ff


	//----- nvinfo : EIATTR_NUM_BARRIERS
	.align		4
        /*0150*/ 	.byte	0x02, 0x4c
        /*0152*/ 	.byte	0x01
	.zero		1


	//----- nvinfo : EIATTR_EXTERNS
	.align		4
        /*0154*/ 	.byte	0x04, 0x0f
        /*0156*/ 	.short	(.L_21509 - .L_21508)


	//   ....[0]....
	.align		4
.L_21508:
        /*0158*/ 	.word	index@(__assertfail)


	//----- nvinfo : EIATTR_MERCURY_ISA_VERSION
	.align		4
.L_21509:
        /*015c*/ 	.byte	0x03, 0x5f
        /*015e*/ 	.short	0x0101


	//----- nvinfo : EIATTR_COOP_GROUP_MASK_REGIDS
	.align		4
        /*0160*/ 	.byte	0x04, 0x29
        /*0162*/ 	.short	(.L_21511 - .L_21510)


	//   ....[0]....
.L_21510:
        /*0164*/ 	.word	0xffffffff


	//   ....[1]....
        /*0168*/ 	.word	0xffffffff


	//   ....[2]....
        /*016c*/ 	.word	0xffffffff


	//   ....[3]....
        /*0170*/ 	.word	0xffffffff


	//   ....[4]....
        /*0174*/ 	.word	0xffffffff


	//   ....[5]....
        /*0178*/ 	.word	0xffffffff


	//   ....[6]....
        /*017c*/ 	.word	0xffffffff


	//   ....[7]....
        /*0180*/ 	.word	0xffffffff


	//   ....[8]....
        /*0184*/ 	.word	0xffffffff


	//   ....[9]....
        /*0188*/ 	.word	0xffffffff


	//   ....[10]....
        /*018c*/ 	.word	0xffffffff


	//   ....[11]....
        /*0190*/ 	.word	0xffffffff


	//   ....[12]....
        /*0194*/ 	.word	0xffffffff


	//   ....[13]....
        /*0198*/ 	.word	0xffffffff


	//   ....[14]....
        /*019c*/ 	.word	0x0500000f


	//   ....[15]....
        /*01a0*/ 	.word	0x0500000f


	//   ....[16]....
        /*01a4*/ 	.word	0x0500000f


	//   ....[17]....
        /*01a8*/ 	.word	0x0500000f


	//   ....[18]....
        /*01ac*/ 	.word	0x0500000f


	//   ....[19]....
        /*01b0*/ 	.word	0x0500000f


	//   ....[20]....
        /*01b4*/ 	.word	0x0500000f


	//   ....[21]....
        /*01b8*/ 	.word	0x0500000f


	//   ....[22]....
        /*01bc*/ 	.word	0x0500000f


	//   ....[23]....
        /*01c0*/ 	.word	0x0500000f


	//----- nvinfo : EIATTR_COOP_GROUP_INSTR_OFFSETS
	.align		4
.L_21511:
        /*01c4*/ 	.byte	0x04, 0x28
        /*01c6*/ 	.short	(.L_21513 - .L_21512)


	//   ....[0]....
.L_21512:
        /*01c8*/ 	.word	0x00000ac0


	//   ....[1]....
        /*01cc*/ 	.word	0x00000ae0


	//   ....[2]....
        /*01d0*/ 	.word	0x00000b00


	//   ....[3]....
        /*01d4*/ 	.word	0x00000c10


	//   ....[4]....
        /*01d8*/ 	.word	0x00000c30


	//   ....[5]....
        /*01dc*/ 	.word	0x00000c50


	//   ....[6]....
        /*01e0*/ 	.word	0x00001a80


	//   ....[7]....
        /*01e4*/ 	.word	0x00001ab0


	//   ....[8]....
        /*01e8*/ 	.word	0x00001ad0


	//   ....[9]....
        /*01ec*/ 	.word	0x00001af0


	//   ....[10]....
        /*01f0*/ 	.word	0x00001b10


	//   ....[11]....
        /*01f4*/ 	.word	0x00001b60


	//   ....[12]....
        /*01f8*/ 	.word	0x00001b80


	//   ....[13]....
        /*01fc*/ 	.word	0x00001ba0


	//   ....[14]....
        /*0200*/ 	.word	0x00003160


	//   ....[15]....
        /*0204*/ 	.word	0x000031c0


	//   ....[16]....
        /*0208*/ 	.word	0x00003220


	//   ....[17]....
        /*020c*/ 	.word	0x000032a0


	//   ....[18]....
        /*0210*/ 	.word	0x000032e0


	//   ....[19]....
        /*0214*/ 	.word	0x00003330


	//   ....[20]....
        /*0218*/ 	.word	0x00003380


	//   ....[21]....
        /*021c*/ 	.word	0x000033d0


	//   ....[22]....
        /*0220*/ 	.word	0x00003420


	//   ....[23]....
        /*0224*/ 	.word	0x00003470


	//----- nvinfo : EIATTR_VRC_CTA_INIT_COUNT
	.align		4
.L_21513:
        /*0228*/ 	.byte	0x02, 0x4a
	.zero		1
	.zero		1


	//----- nvinfo : EIATTR_SYSCALL_OFFSETS
	.align		4
        /*022c*/ 	.byte	0x04, 0x46
        /*022e*/ 	.short	(.L_21515 - .L_21514)


	//   ....[0]....
.L_21514:
        /*0230*/ 	.word	0x00002940


	//   ....[1]....
        /*0234*/ 	.word	0x00003100


	//----- nvinfo : EIATTR_EXIT_INSTR_OFFSETS
	.align		4
.L_21515:
        /*0238*/ 	.byte	0x04, 0x1c
        /*023a*/ 	.short	(.L_21517 - .L_21516)


	//   ....[0]....
.L_21516:
        /*023c*/ 	.word	0x00002eb0


	//   ....[1]....
        /*0240*/ 	.word	0x00002ef0


	//   ....[2]....
        /*0244*/ 	.word	0x00003000


	//   ....[3]....
        /*0248*/ 	.word	0x00003110


	//----- nvinfo : EIATTR_CRS_STACK_SIZE
	.align		4
.L_21517:
        /*024c*/ 	.byte	0x04, 0x1e
        /*024e*/ 	.short	(.L_21519 - .L_21518)
.L_21518:
        /*0250*/ 	.word	0x00000000


	//----- nvinfo : EIATTR_CBANK_PARAM_SIZE
	.align		4
.L_21519:
        /*0254*/ 	.byte	0x03, 0x19
        /*0256*/ 	.short	0x007c


	//----- nvinfo : EIATTR_PARAM_CBANK
	.align		4
        /*0258*/ 	.byte	0x04, 0x0a
        /*025a*/ 	.short	(.L_21521 - .L_21520)
	.align		4
.L_21520:
        /*025c*/ 	.word	index@(.nv.constant0._ZN4vllm25paged_attention_v1_kernelIfhLi112ELi8ELi128ELNS_18Fp8KVCacheDataTypeE1ELb1EEEvPT_PKS2_PKT0_S8_ifPKiSA_iPKfiiiSC_SC_iiiii)
        /*0260*/ 	.short	0x0380
        /*0262*/ 	.short	0x007c


	//----- nvinfo : EIATTR_SW_WAR
	.align		4
.L_21521:
        /*0264*/ 	.byte	0x04, 0x36
        /*0266*/ 	.short	(.L_21523 - .L_21522)
.L_21522:
        /*0268*/ 	.word	0x00000008
.L_21523:


//--------------------- .nv.info._ZN4vllm25paged_attention_v1_kernelIfhLi96ELi8ELi128ELNS_18Fp8KVCacheDataTypeE1ELb1EEEvPT_PKS2_PKT0_S8_ifPKiSA_iPKfiiiSC_SC_iiiii --------------------------
	.section	.nv.info._ZN4vllm25paged_attention_v1_kernelIfhLi96ELi8ELi128ELNS_18Fp8KVCacheDataTypeE1ELb1EEEvPT_PKS2_PKT0_S8_ifPKiSA_iPKfiiiSC_SC_iiiii,"",@"SHT_CUDA_INFO"
	.sectionflags	@""
	.align	4


	//----- nvinfo : EIATTR_CUDA_API_VERSION
	.align		4
        /*0000*/ 	.byte	0x04, 0x37
        /*0002*/ 	.short	(.L_21525 - .L_21524)
.L_21524:
        /*0004*/ 	.word	0x00000082


	//----- nvinfo : EIATTR_KPARAM_INFO
	.align		4
.L_21525:
        /*0008*/ 	.byte	0x04, 0x17
        /*000a*/ 	.short	(.L_21527 - .L_21526)
.L_21526:
        /*000c*/ 	.word	0x00000000
        /*0010*/ 	.short	0x0013
        /*0012*/ 	.short	0x0078
        /*0014*/ 	.byte	0x00, 0xf0, 0x11, 0x00


	//----- nvinfo : EIATTR_KPARAM_INFO
	.align		4
.L_21527:
        /*0018*/ 	.byte	0x04, 0x17
        /*001a*/ 	.short	(.L_21529 - .L_21528)
.L_21528:
        /*001c*/ 	.word	0x00000000
        /*0020*/ 	.short	0x0012
        /*0022*/ 	.short	0x0074
        /*0024*/ 	.byte	0x00, 0xf0, 0x11, 0x00


	//----- nvinfo : EIATTR_KPARAM_INFO
	.align		4
.L_21529:
        /*0028*/ 	.byte	0x04, 0x17
        /*002a*/ 	.short	(.L_21531 - .L_21530)
.L_21530:
        /*002c*/ 	.word	0x00000000
        /*0030*/ 	.short	0x0011
        /*0032*/ 	.short	0x0070
        /*0034*/ 	.byte	0x00, 0xf0, 0x11, 0x00


	//----- nvinfo : EIATTR_KPARAM_INFO
	.align		4
.L_21531:
        /*0038*/ 	.byte	0x04, 0x17
        /*003a*/ 	.short	(.L_21533 - .L_21532)
.L_21532:
        /*003c*/ 	.word	0x00000000
        /*0040*/ 	.short	0x0010
        /*0042*/ 	.short	0x006c
        /*0044*/ 	.byte	0x00, 0xf0, 0x11, 0x00


	//----- nvinfo : EIATTR_KPARAM_INFO
	.align		4
.L_21533:
        /*0048*/ 	.byte	0x04, 0x17
        /*004a*/ 	.short	(.L_21535 - .L_21534)
.L_21534:
        /*004c*/ 	.word	0x00000000
        /*0050*/ 	.short	0x000f
        /*0052*/ 	.short	0x0068
        /*0054*/ 	.byte	0x00, 0xf0, 0x11, 0x00


	//----- nvinfo : EIATTR_KPARAM_INFO
	.align		4
.L_21535:
        /*0058*/ 	.byte	0x04, 0x17
        /*005a*/ 	.short	(.L_21537 - .L_21536)
.L_21536:
        /*005c*/ 	.word	0x00000000
        /*0060*/ 	.short	0x000e
        /*0062*/ 	.short	0x0060
        /*0064*/ 	.byte	0x00, 0xf5, 0x21, 0x00


	//----- nvinfo : EIATTR_KPARAM_INFO
	.align		4
.L_21537:
        /*0068*/ 	.byte	0x04, 0x17
        /*006a*/ 	.short	(.L_21539 - .L_21538)
.L_21538:
        /*006c*/ 	.word	0x00000000
        /*0070*/ 	.short	0x000d
        /*0072*/ 	.short	0x0058
        /*0074*/ 	.byte	0x00, 0xf5, 0x21, 0x00


	//----- nvinfo : EIATTR_KPARAM_INFO
	.align		4
.L_21539:
        /*0078*/ 	.byte	0x04, 0x17
        /*007a*/ 	.short	(.L_21541 - .L_21540)
.L_21540:
        /*007c*/ 	.word	0x00000000
        /*0080*/ 	.short	0x000c
        /*0082*/ 	.short	0x0050
        /*0084*/ 	.byte	0x00, 0xf0, 0x11, 0x00


	//----- nvinfo : EIATTR_KPARAM_INFO
	.align		4
.L_21541:
        /*0088*/ 	.byte	0x04, 0x17
        /*008a*/ 	.short	(.L_21543 - .L_21542)
.L_21542:
        /*008c*/ 	.word	0x00000000
        /*0090*/ 	.short	0x000b
        /*0092*/ 	.short	0x004c
        /*0094*/ 	.byte	0x00, 0xf0, 0x11, 0x00


	//----- nvinfo : EIATTR_KPARAM_INFO
	.align		4
.L_21543:
        /*0098*/ 	.byte	0x04, 0x17
        /*009a*/ 	.short	(.L_21545 - .L_21544)
.L_21544:
        /*009c*/ 	.word	0x00000000
        /*00a0*/ 	.short	0x000a
        /*00a2*/ 	.short	0x0048
        /*00a4*/ 	.byte	0x00, 0xf0, 0x11, 0x00


	//----- nvinfo : EIATTR_KPARAM_INFO
	.align		4
.L_21545:
        /*00a8*/ 	.byte	0x04, 0x17
        /*00aa*/ 	.short	(.L_21547 - .L_21546)
.L_21546:
        /*00ac*/ 	.word	0x00000000
        /*00b0*/ 	.short	0x0009
        /*00b2*/ 	.short	0x0040
        /*00b4*/ 	.byte	0x00, 0xf5, 0x21, 0x00


	//----- nvinfo : EIATTR_KPARAM_INFO
	.align		4
.L_21547:
        /*00b8*/ 	.byte	0x04, 0x17
        /*00ba*/ 	.short	(.L_21549 - .L_21548)
.L_21548:
        /*00bc*/ 	.word	0x00000000
        /*00c0*/ 	.short	0x0008
        /*00c2*/ 	.short	0x0038
        /*00c4*/ 	.byte	0x00, 0xf0, 0x11, 0x00


	//----- nvinfo : EIATTR_KPARAM_INFO
	.align		4
.L_21549:
        /*00c8*/ 	.byte	0x04, 0x17
        /*00ca*/ 	.short	(.L_21551 - .L_21550)
.L_21550:
        /*00cc*/ 	.word	0x00000000
        /*00d0*/ 	.short	0x0007
        /*00d2*/ 	.short	0x0030
        /*00d4*/ 	.byte	0x00, 0xf5, 0x21, 0x00


	//----- nvinfo : EIATTR_KPARAM_INFO
	.align		4
.L_21551:
        /*00d8*/ 	.byte	0x04, 0x17
        /*00da*/ 	.short	(.L_21553 - .L_21552)
.L_21552:
        /*00dc*/ 	.word	0x00000000
        /*00e0*/ 	.short	0x0006
        /*00e2*/ 	.short	0x0028
        /*00e4*/ 	.byte	0x00, 0xf5, 0x21, 0x00


	//----- nvinfo : EIATTR_KPARAM_INFO
	.align		4
.L_21553:
        /*00e8*/ 	.byte	0x04, 0x17
        /*00ea*/ 	.short	(.L_21555 - .L_21554)
.L_21554:
        /*00ec*/ 	.word	0x00000000
        /*00f0*/ 	.short	0x0005
        /*00f2*/ 	.short	0x0024
        /*00f4*/ 	.byte	0x00, 0xf0, 0x11, 0x00


	//----- nvinfo : EIATTR_KPARAM_INFO
	.align		4
.L_21555:
        /*00f8*/ 	.byte	0x04, 0x17
        /*00fa*/ 	.short	(.L_21557 - .L_21556)
.L_21556:
        /*00fc*/ 	.word	0x00000000
        /*0100*/ 	.short	0x0004
        /*0102*/ 	.short	0x0020
        /*0104*/ 	.byte	0x00, 0xf0, 0x11, 0x00


	//----- nvinfo : EIATTR_KPARAM_INFO
	.align		4
.L_21557:
        /*0108*/ 	.byte	0x04, 0x17
        /*010a*/ 	.short	(.L_21559 - .L_21558)
.L_21558:
        /*010c*/ 	.word	0x00000000
        /*0110*/ 	.short	0x0003
        /*0112*/ 	.short	0x0018
        /*0114*/ 	.byte	0x00, 0xf5, 0x21, 0x00


	//----- nvinfo : EIATTR_KPARAM_INFO
	.align		4
.L_21559:
        /*0118*/ 	.byte	0x04, 0x17
        /*011a*/ 	.short	(.L_21561 - .L_21560)
.L_21560:
        /*011c*/ 	.word	0x00000000
        /*0120*/ 	.short	0x0002
        /*0122*/ 	.short	0x0010
        /*0124*/ 	.byte	0x00, 0xf5, 0x21, 0x00


	//----- nvinfo : EIATTR_KPARAM_INFO
	.align		4
.L_21561:
        /*0128*/ 	.byte	0x04, 0x17
        /*012a*/ 	.short	(.L_21563 - .L_21562)
.L_21562:
        /*012c*/ 	.word	0x00000000
        /*0130*/ 	.short	0x0001
        /*0132*/ 	.short	0x0008
        /*0134*/ 	.byte	0x00, 0xf5, 0x21, 0x00


	//----- nvinfo : EIATTR_KPARAM_INFO
	.align		4
.L_21563:
        /*0138*/ 	.byte	0x04, 0x17
        /*013a*/ 	.short	(.L_21565 - .L_21564)
.L_21564:
        /*013c*/ 	.word	0x00000000
        /*0140*/ 	.short	0x0000
        /*0142*/ 	.short	0x0000
        /*0144*/ 	.byte	0x00, 0xf5, 0x21, 0x00


	//----- nvinfo : EIATTR_SPARSE_MMA_MASK
	.align		4
.L_21565:
        /*0148*/ 	.byte	0x03, 0x50
        /*014a*/ 	.short	0x0000


	//----- nvinfo : EIATTR_MAXREG_COUNT
	.align		4
        /*014c*/ 	.byte	0x03, 0x1b
        /*014e*/ 	.short	0x00ff


	//----- nvinfo : EIATTR_NUM_BARRIERS
	.align		4
        /*0150*/ 	.byte	0x02, 0x4c
        /*0152*/ 	.byte	0x01
	.zero		1


	//----- nvinfo : EIATTR_EXTERNS
	.align		4
        /*0154*/ 	.byte	0x04, 0x0f
        /*0156*/ 	.short	(.L_21567 - .L_21566)


	//   ....[0]....
	.align		4
.L_21566:
        /*0158*/ 	.word	index@(__assertfail)


	//----- nvinfo : EIATTR_MERCURY_ISA_VERSION
	.align		4
.L_21567:
        /*015c*/ 	.byte	0x03, 0x5f
        /*015e*/ 	.short	0x0101


	//----- nvinfo : EIATTR_COOP_GROUP_MASK_REGIDS
	.align		4
        /*0160*/ 	.byte	0x04, 0x29
        /*0162*/ 	.short	(.L_21569 - .L_21568)


	//   ....[0]....
.L_21568:
        /*0164*/ 	.word	0xffffffff


	//   ....[1]....
        /*0168*/ 	.word	0xffffffff


	//   ....[2]....
        /*016c*/ 	.word	0xffffffff


	//   ....[3]....
        /*0170*/ 	.word	0xffffffff


	//   ....[4]....
        /*0174*/ 	.word	0xffffffff


	//   ....[5]....
        /*0178*/ 	.word	0xffffffff


	//   ....[6]....
        /*017c*/ 	.word	0xffffffff


	//   ....[7]....
        /*0180*/ 	.word	0xffffffff


	//   ....[8]....
        /*0184*/ 	.word	0xffffffff


	//   ....[9]....
        /*0188*/ 	.word	0xffffffff


	//   ....[10]....
        /*018c*/ 	.word	0xffffffff


	//   ....[11]....
        /*0190*/ 	.word	0xffffffff


	//   ....[12]....
        /*0194*/ 	.word	0xffffffff


	//   ....[13]....
        /*0198*/ 	.word	0xffffffff


	//   ....[14]....
        /*019c*/ 	.word	0x0500000f


	//   ....[15]....
        /*01a0*/ 	.word	0x0500000f


	//   ....[16]....
        /*01a4*/ 	.word	0x0500000f


	//   ....[17]....
        /*01a8*/ 	.word	0x0500000f


	//   ....[18]....
        /*01ac*/ 	.word	0x0500000f


	//   ....[19]....
        /*01b0*/ 	.word	0x0500000f


	//   ....[20]....
        /*01b4*/ 	.word	0x0500000f


	//   ....[21]....
        /*01b8*/ 	.word	0x0500000f


	//   ....[22]....
        /*01bc*/ 	.word	0x0500000f


	//----- nvinfo : EIATTR_COOP_GROUP_INSTR_OFFSETS
	.align		4
.L_21569:
        /*01c0*/ 	.byte	0x04, 0x28
        /*01c2*/ 	.short	(.L_21571 - .L_21570)


	//   ....[0]....
.L_21570:
        /*01c4*/ 	.word	0x00000ac0


	//   ....[1]....
        /*01c8*/ 	.word	0x00000ae0


	//   ....[2]....
        /*01cc*/ 	.word	0x00000b00


	//   ....[3]....
        /*01d0*/ 	.word	0x00000c10


	//   ....[4]....
        /*01d4*/ 	.word	0x00000c30


	//   ....[5]....
        /*01d8*/ 	.word	0x00000c50


	//   ....[6]....
        /*01dc*/ 	.word	0x00001a80


	//   ....[7]....
        /*01e0*/ 	.word	0x00001ab0


	//   ....[8]....
        /*01e4*/ 	.word	0x00001ad0


	//   ....[9]....
        /*01e8*/ 	.word	0x00001af0


	//   ....[10]....
        /*01ec*/ 	.word	0x00001b10


	//   ....[11]....
        /*01f0*/ 	.word	0x00001b60


	//   ....[12]....
        /*01f4*/ 	.word	0x00001b80


	//   ....[13]....
        /*01f8*/ 	.word	0x00001ba0


	//   ....[14]....
        /*01fc*/ 	.word	0x000030d0


	//   ....[15]....
        /*0200*/ 	.word	0x00003130


	//   ....[16]....
        /*0204*/ 	.word	0x00003190


	//   ....[17]....
        /*0208*/ 	.word	0x00003210


	//   ....[18]....
        /*020c*/ 	.word	0x00003250


	//   ....[19]....
        /*0210*/ 	.word	0x000032a0


	//   ....[20]....
        /*0214*/ 	.word	0x000032f0


	//   ....[21]....
        /*0218*/ 	.word	0x00003340


	//   ....[22]....
        /*021c*/ 	.word	0x00003390


	//----- nvinfo : EIATTR_VRC_CTA_INIT_COUNT
	.align		4
.L_21571:
        /*0220*/ 	.byte	0x02, 0x4a
	.zero		1
	.zero		1


	//----- nvinfo : EIATTR_SYSCALL_OFFSETS
	.align		4
        /*0224*/ 	.byte	0x04, 0x46
        /*0226*/ 	.short	(.L_21573 - .L_21572)


	//   ....[0]....
.L_21572:
        /*0228*/ 	.word	0x00002940


	//   ....[1]....
        /*022c*/ 	.word	0x00003070


	//----- nvinfo : EIATTR_EXIT_INSTR_OFFSETS
	.align		4
.L_21573:
        /*0230*/ 	.byte	0x04, 0x1c
        /*0232*/ 	.short	(.L_21575 - .L_21574)


	//   ....[0]....
.L_21574:
        /*0234*/ 	.word	0x00002e30


	//   ....[1]....
        /*0238*/ 	.word	0x00002e70


	//   ....[2]....
        /*023c*/ 	.word	0x00002f70


	//   ....[3]....
        /*0240*/ 	.word	0x00003080


	//----- nvinfo : EIATTR_CRS_STACK_SIZE
	.align		4
.L_21575:
        /*0244*/ 	.byte	0x04, 0x1e
        /*0246*/ 	.short	(.L_21577 - .L_21576)
.L_21576:
        /*0248*/ 	.word	0x00000000


	//----- nvinfo : EIATTR_CBANK_PARAM_SIZE
	.align		4
.L_21577:
        /*024c*/ 	.byte	0x03, 0x19
        /*024e*/ 	.short	0x007c


	//----- nvinfo : EIATTR_PARAM_CBANK
	.align		4
        /*0250*/ 	.byte	0x04, 0x0a
        /*0252*/ 	.short	(.L_21579 - .L_21578)
	.align		4
.L_21578:
        /*0254*/ 	.word	index@(.nv.constant0._ZN4vllm25paged_attention_v1_kernelIfhLi96ELi8ELi128ELNS_18Fp8KVCacheDataTypeE1ELb1EEEvPT_PKS2_PKT0_S8_ifPKiSA_iPKfiiiSC_SC_iiiii)
        /*0258*/ 	.short	0x0380
        /*025a*/ 	.short	0x007c


	//----- nvinfo : EIATTR_SW_WAR
	.align		4
.L_21579:
        /*025c*/ 	.byte	0x04, 0x36
        /*025e*/ 	.short	(.L_21581 - .L_21580)
.L_21580:
        /*0260*/ 	.word	0x00000008
.L_21581:


//--------------------- .nv.info._ZN4vllm25paged_attention_v1_kernelIfhLi80ELi8ELi128ELNS_18Fp8KVCacheDataTypeE1ELb1EEEvPT_PKS2_PKT0_S8_ifPKiSA_iPKfiiiSC_SC_iiiii --------------------------
	.section	.nv.info._ZN4vllm25paged_attention_v1_kernelIfhLi80ELi8ELi128ELNS_18Fp8KVCacheDataTypeE1ELb1EEEvPT_PKS2_PKT0_S8_ifPKiSA_iPKfiiiSC_SC_iiiii,"",@"SHT_CUDA_INFO"
	.sectionflags	@""
	.align	4


	//----- nvinfo : EIATTR_CUDA_API_VERSION
	.align		4
        /*0000*/ 	.byte	0x04, 0x37
        /*0002*/ 	.short	(.L_21583 - .L_21582)
.L_21582:
        /*0004*/ 	.word	0x00000082


	//----- nvinfo : EIATTR_KPARAM_INFO
	.align		4
.L_21583:
        /*0008*/ 	.byte	0x04, 0x17
        /*000a*/ 	.short	(.L_21585 - .L_21584)
.L_21584:
        /*000c*/ 	.word	0x00000000
        /*0010*/ 	.short	0x0013
        /*0012*/ 	.short	0x0078
        /*0014*/ 	.byte	0x00, 0xf0, 0x11, 0x00


	//----- nvinfo : EIATTR_KPARAM_INFO
	.align		4
.L_21585:
        /*0018*/ 	.byte	0x04, 0x17
        /*001a*/ 	.short	(.L_21587 - .L_21586)
.L_21586:
        /*001c*/ 	.word	0x00000000
        /*0020*/ 	.short	0x0012
        /*0022*/ 	.short	0x0074
        /*0024*/ 	.byte	0x00, 0xf0, 0x11, 0x00


	//----- nvinfo : EIATTR_KPARAM_INFO
	.align		4
.L_21587:
        /*0028*/ 	.byte	0x04, 0x17
        /*002a*/ 	.short	(.L_21589 - .L_21588)
.L_21588:
        /*002c*/ 	.word	0x00000000
        /*0030*/ 	.short	0x0011
        /*0032*/ 	.short	0x0070
        /*0034*/ 	.byte	0x00, 0xf0, 0x11, 0x00


	//----- nvinfo : EIATTR_KPARAM_INFO
	.align		4
.L_21589:
        /*0038*/ 	.byte	0x04, 0x17
        /*003a*/ 	.short	(.L_21591 - .L_21590)
.L_21590:
        /*003c*/ 	.word	0x00000000
        /*0040*/ 	.short	0x0010
        /*0042*/ 	.short	0x006c
        /*0044*/ 	.byte	0x00, 0xf0, 0x11, 0x00


	//----- nvinfo : EIATTR_KPARAM_INFO
	.align		4
.L_21591:
        /*0048*/ 	.byte	0x04, 0x17
        /*004a*/ 	.short	(.L_21593 - .L_21592)
.L_21592:
        /*004c*/ 	.word	0x00000000
        /*0050*/ 	.short	0x000f
        /*0052*/ 	.short	0x0068
        /*0054*/ 	.byte	0x00, 0xf0, 0x11, 0x00


	//----- nvinfo : EIATTR_KPARAM_INFO
	.align		4
.L_21593:
        /*0058*/ 	.byte	0x04, 0x17
        /*005a*/ 	.short	(.L_21595 - .L_21594)
.L_21594:
        /*005c*/ 	.word	0x00000000
        /*0060*/ 	.short	0x000e
        /*0062*/ 	.short	0x0060
        /*0064*/ 	.byte	0x00, 0xf5, 0x21, 0x00


	//----- nvinfo : EIATTR_KPARAM_INFO
	.align		4
.L_21595:
        /*0068*/ 	.byte	0x04, 0x17
        /*006a*/ 	.short	(.L_21597 - .L_21596)
.L_21596:
        /*006c*/ 	.word	0x00000000
        /*0070*/ 	.short	0x000d
        /*0072*/ 	.short	0x0058
        /*0074*/ 	.byte	0x00, 0xf5, 0x21, 0x00


	//----- nvinfo : EIATTR_KPARAM_INFO
	.align		4
.L_21597:
        /*0078*/ 	.byte	0x04, 0x17
        /*007a*/ 	.short	(.L_21599 - .L_21598)
.L_21598:
        /*007c*/ 	.word	0x00000000
        /*0080*/ 	.short	0x000c
        /*0082*/ 	.short	0x0050
        /*0084*/ 	.byte	0x00, 0xf0, 0x11, 0x00


	//----- nvinfo : EIATTR_KPARAM_INFO
	.align		4
.L_21599:
        /*0088*/ 	.byte	0x04, 0x17
        /*008a*/ 	.short	(.L_21601 - .L_21600)
.L_21600:
        /*008c*/ 	.word	0x00000000
        /*0090*/ 	.short	0x000b
        /*0092*/ 	.short	0x004c
        /*0094*/ 	.byte	0x00, 0xf0, 0x11, 0x00


	//----- nvinfo : EIATTR_KPARAM_INFO
	.align		4
.L_21601:
        /*0098*/ 	.byte	0x04, 0x17
        /*009a*/ 	.short	(.L_21603 - .L_21602)
.L_21602:
        /*009c*/ 	.word	0x00000000
        /*00a0*/ 	.short	0x000a
        /*00a2*/ 	.short	0x0048
        /*00a4*/ 	.byte	0x00, 0xf0, 0x11, 0x00


	//----- nvinfo : EIATTR_KPARAM_INFO
	.align		4
.L_21603:
        /*00a8*/ 	.byte	0x04, 0x17
        /*00aa*/ 	.short	(.L_21605 - .L_21604)
.L_21604:
        /*00ac*/ 	.word	0x00000000
        /*00b0*/ 	.short	0x0009
        /*00b2*/ 	.short	0x0040
        /*00b4*/ 	.byte	0x00, 0xf5, 0x21, 0x00


	//----- nvinfo : EIATTR_KPARAM_INFO
	.align		4
.L_21605:
        /*00b8*/ 	.byte	0x04, 0x17
        /*00ba*/ 	.short	(.L_21607 - .L_21606)
.L_21606:
        /*00bc*/ 	.word	0x00000000
        /*00c0*/ 	.short	0x0008
        /*00c2*/ 	.short	0x0038
        /*00c4*/ 	.byte	0x00, 0xf0, 0x11, 0x00


	//----- nvinfo : EIATTR_KPARAM_INFO
	.align		4
.L_21607:
        /*00c8*/ 	.byte	0x04, 0x17
        /*00ca*/ 	.short	(.L_21609 - .L_21608)
.L_21608:
        /*00cc*/ 	.word	0x00000000
        /*00d0*/ 	.short	0x0007
        /*00d2*/ 	.short	0x0030
        /*00d4*/ 	.byte	0x00, 0xf5, 0x21, 0x00


	//----- nvinfo : EIATTR_KPARAM_INFO
	.align		4
.L_21609:
        /*00d8*/ 	.byte	0x04, 0x17
        /*00da*/ 	.short	(.L_21611 - .L_21610)
.L_21610:
        /*00dc*/ 	.word	0x00000000
        /*00e0*/ 	.short	0x0006
        /*00e2*/ 	.short	0x0028
        /*00e4*/ 	.byte	0x00, 0xf5, 0x21, 0x00


	//----- nvinfo : EIATTR_KPARAM_INFO
	.align		4
.L_21611:
        /*00e8*/ 	.byte	0x04, 0x17
        /*00ea*/ 	.short	(.L_21613 - .L_21612)
.L_21612:
        /*00ec*/ 	.word	0x00000000
        /*00f0*/ 	.short	0x0005
        /*00f2*/ 	.short	0x0024
        /*00f4*/ 	.byte	0x00, 0xf0, 0x11, 0x00


	//----- nvinfo : EIATTR_KPARAM_INFO
	.align		4
.L_21613:
        /*00f8*/ 	.byte	0x04, 0x17
        /*00fa*/ 	.short	(.L_21615 - .L_21614)
.L_21614:
        /*00fc*/ 	.word	0x00000000
        /*0100*/ 	.short	0x0004
        /*0102*/ 	.short	0x0020
        /*0104*/ 	.byte	0x00, 0xf0, 0x11, 0x00


	//----- nvinfo : EIATTR_KPARAM_INFO
	.align		4
.L_21615:
        /*0108*/ 	.byte	0x04, 0x17
        /*010a*/ 	.short	(.L_21617 - .L_21616)
.L_21616:
        /*010c*/ 	.word	0x00000000
        /*0110*/ 	.short	0x0003
        /*0112*/ 	.short	0x0018
        /*0114*/ 	.byte	0x00, 0xf5, 0x21, 0x00


	//----- nvinfo : EIATTR_KPARAM_INFO
	.align		4
.L_21617:
        /*0118*/ 	.byte	0x04, 0x17
        /*011a*/ 	.short	(.L_21619 - .L_21618)
.L_21618:
        /*011c*/ 	.word	0x00000000
        /*0120*/ 	.short	0x0002
        /*0122*/ 	.short	0x0010
        /*0124*/ 	.byte	0x00, 0xf5, 0x21, 0x00


	//----- nvinfo : EIATTR_KPARAM_INFO
	.align		4
.L_21619:
        /*0128*/ 	.byte	0x04, 0x17
        /*012a*/ 	.short	(.L_21621 - .L_21620)
.L_21620:
        /*012c*/ 	.word	0x00000000
        /*0130*/ 	.short	0x0001
        /*0132*/ 	.short	0x0008
        /*0134*/ 	.byte	0x00, 0xf5, 0x21, 0x00


	//----- nvinfo : EIATTR_KPARAM_INFO
	.align		4
.L_21621:
        /*0138*/ 	.byte	0x04, 0x17
        /*013a*/ 	.short	(.L_21623 - .L_21622)
.L_21622:
        /*013c*/ 	.word	0x00000000
        /*0140*/ 	.short	0x0000
        /*0142*/ 	.short	0x0000
        /*0144*/ 	.byte	0x00, 0xf5, 0x21, 0x00


	//----- nvinfo : EIATTR_SPARSE_MMA_MASK
	.align		4
.L_21623:
        /*0148*/ 	.byte	0x03, 0x50
        /*014a*/ 	.short	0x0000


	//----- nvinfo : EIATTR_MAXREG_COUNT
	.align		4
        /*014c*/ 	.byte	0x03, 0x1b
        /*014e*/ 	.short	0x00ff


	//----- nvinfo : EIATTR_NUM_BARRIERS
	.align		4
        /*0150*/ 	.byte	0x02, 0x4c
        /*0152*/ 	.byte	0x01
	.zero		1


	//----- nvinfo : EIATTR_EXTERNS
	.align		4
        /*0154*/ 	.byte	0x04, 0x0f
        /*0156*/ 	.short	(.L_21625 - .L_21624)


	//   ....[0]....
	.align		4
.L_21624:
        /*0158*/ 	.word	index@(__assertfail)


	//----- nvinfo : EIATTR_MERCURY_ISA_VERSION
	.align		4
.L_21625:
        /*015c*/ 	.byte	0x03, 0x5f
        /*015e*/ 	.short	0x0101


	//----- nvinfo : EIATTR_COOP_GROUP_MASK_REGIDS
	.align		4
        /*0160*/ 	.byte	0x04, 0x29
        /*0162*/ 	.short	(.L_21627 - .L_21626)


	//   ....[0]....
.L_21626:
        /*0164*/ 	.word	0xffffffff


	//   ....[1]....
        /*0168*/ 	.word	0xffffffff


	//   ....[2]....
        /*016c*/ 	.word	0xffffffff


	//   ....[3]....
        /*0170*/ 	.word	0xffffffff


	//   ....[4]....
        /*0174*/ 	.word	0xffffffff


	//   ....[5]....
        /*0178*/ 	.word	0xffffffff


	//   ....[6]....
        /*017c*/ 	.word	0xffffffff


	//   ....[7]....
        /*0180*/ 	.word	0xffffffff


	//   ....[8]....
        /*0184*/ 	.word	0xffffffff


	//   ....[9]....
        /*0188*/ 	.word	0xffffffff


	//   ....[10]....
        /*018c*/ 	.word	0xffffffff


	//   ....[11]....
        /*0190*/ 	.word	0xffffffff


	//   ....[12]....
        /*0194*/ 	.word	0xffffffff


	//   ....[13]....
        /*0198*/ 	.word	0xffffffff


	//   ....[14]....
        /*019c*/ 	.word	0x0500000f


	//   ....[15]....
        /*01a0*/ 	.word	0x0500000f


	//   ....[16]....
        /*01a4*/ 	.word	0x0500000f


	//   ....[17]....
        /*01a8*/ 	.word	0x0500000f


	//   ....[18]....
        /*01ac*/ 	.word	0x0500000f


	//   ....[19]....
        /*01b0*/ 	.word	0x0500000f


	//   ....[20]....
        /*01b4*/ 	.word	0x0500000f


	//   ....[21]....
        /*01b8*/ 	.word	0x0500000f


	//----- nvinfo : EIATTR_COOP_GROUP_INSTR_OFFSETS
	.align		4
.L_21627:
        /*01bc*/ 	.byte	0x04, 0x28
        /*01be*/ 	.short	(.L_21629 - .L_21628)


	//   ....[0]....
.L_21628:
        /*01c0*/ 	.word	0x00000ac0


	//   ....[1]....
        /*01c4*/ 	.word	0x00000ae0


	//   ....[2]....
        /*01c8*/ 	.word	0x00000b00


	//   ....[3]....
        /*01cc*/ 	.word	0x00000c10


	//   ....[4]....
        /*01d0*/ 	.word	0x00000c30


	//   ....[5]....
        /*01d4*/ 	.word	0x00000c50


	//   ....[6]....
        /*01d8*/ 	.word	0x00001a80


	//   ....[7]....
        /*01dc*/ 	.word	0x00001ab0


	//   ....[8]....
        /*01e0*/ 	.word	0x00001ad0


	//   ....[9]....
        /*01e4*/ 	.word	0x00001af0


	//   ....[10]....
        /*01e8*/ 	.word	0x00001b10


	//   ....[11]....
        /*01ec*/ 	.word	0x00001b60


	//   ....[12]....
        /*01f0*/ 	.word	0x00001b80


	//   ....[13]....
        /*01f4*/ 	.word	0x00001ba0


	//   ....[14]....
        /*01f8*/ 	.word	0x00003050


	//   ....[15]....
        /*01fc*/ 	.word	0x000030b0


	//   ....[16]....
        /*0200*/ 	.word	0x00003110


	//   ....[17]....
        /*0204*/ 	.word	0x00003190


	//   ....[18]....
        /*0208*/ 	.word	0x000031d0


	//   ....[19]....
        /*020c*/ 	.word	0x00003220


	//   ....[20]....
        /*0210*/ 	.word	0x00003270


	//   ....[21]....
        /*0214*/ 	.word	0x000032c0


	//----- nvinfo : EIATTR_VRC_CTA_INIT_COUNT
	.align		4
.L_21629:
        /*0218*/ 	.byte	0x02, 0x4a
	.zero		1
	.zero		1


	//----- nvinfo : EIATTR_SYSCALL_OFFSETS
	.align		4
        /*021c*/ 	.byte	0x04, 0x46
        /*021e*/ 	.short	(.L_21631 - .L_21630)


	//   ....[0]....
.L_21630:
        /*0220*/ 	.word	0x00002940


	//   ....[1]....
        /*0224*/ 	.word	0x00002ff0


	//----- nvinfo : EIATTR_EXIT_INSTR_OFFSETS
	.align		4
.L_21631:
        /*0228*/ 	.byte	0x04, 0x1c
        /*022a*/ 	.short	(.L_21633 - .L_21632)


	//   ....[0]....
.L_21632:
        /*022c*/ 	.word	0x00002dc0


	//   ....[1]....
        /*0230*/ 	.word	0x00002e00


	//   ....[2]....
        /*0234*/ 	.word	0x00002ef0


	//   ....[3]....
        /*0238*/ 	.word	0x00003000


	//----- nvinfo : EIATTR_CRS_STACK_SIZE
	.align		4
.L_21633:
        /*023c*/ 	.byte	0x04, 0x1e
        /*023e*/ 	.short	(.L_21635 - .L_21634)
.L_21634:
        /*0240*/ 	.word	0x00000000


	//----- nvinfo : EIATTR_CBANK_PARAM_SIZE
	.align		4
.L_21635:
        /*0244*/ 	.byte	0x03, 0x19
        /*0246*/ 	.short	0x007c


	//----- nvinfo : EIATTR_PARAM_CBANK
	.align		4
        /*0248*/ 	.byte	0x04, 0x0a
        /*024a*/ 	.short	(.L_21637 - .L_21636)
	.align		4
.L_21636:
        /*024c*/ 	.word	index@(.nv.constant0._ZN4vllm25paged_attention_v1_kernelIfhLi80ELi8ELi128ELNS_18Fp8KVCacheDataTypeE1ELb1EEEvPT_PKS2_PKT0_S8_ifPKiSA_iPKfiiiSC_SC_iiiii)
        /*0250*/ 	.short	0x0380
        /*0252*/ 	.short	0x007c


	//----- nvinfo : EIATTR_SW_WAR
	.align		4
.L_21637:
        /*0254*/ 	.byte	0x04, 0x36
        /*0256*/ 	.short	(.L_21639 - .L_21638)
.L_21638:
        /*0258*/ 	.word	0x00000008
.L_21639:


//--------------------- .nv.info._ZN4vllm25paged_attention_v1_kernelIfhLi64ELi8ELi128ELNS_18Fp8KVCacheDataTypeE1ELb1EEEvPT_PKS2_PKT0_S8_ifPKiSA_iPKfiiiSC_SC_iiiii --------------------------
	.section	.nv.info._ZN4vllm25paged_attention_v1_kernelIfhLi64ELi8ELi128ELNS_18Fp8KVCacheDataTypeE1ELb1EEEvPT_PKS2_PKT0_S8_ifPKiSA_iPKfiiiSC_SC_iiiii,"",@"SHT_CUDA_INFO"
	.sectionflags	@""
	.align	4


	//----- nvinfo : EIATTR_CUDA_API_VERSION
	.align		4
        /*0000*/ 	.byte	0x04, 0x37
        /*0002*/ 	.short	(.L_21641 - .L_21640)
.L_21640:
        /*0004*/ 	.word	0x00000082


	//----- nvinfo : EIATTR_KPARAM_INFO
	.align		4
.L_21641:
        /*0008*/ 	.byte	0x04, 0x17
        /*000a*/ 	.short	(.L_21643 - .L_21642)
.L_21642:
        /*000c*/ 	.word	0x00000000
        /*0010*/ 	.short	0x0013
        /*0012*/ 	.short	0x0078
        /*0014*/ 	.byte	0x00, 0xf0, 0x11, 0x00


	//----- nvinfo : EIATTR_KPARAM_INFO
	.align		4
.L_21643:
        /*0018*/ 	.byte	0x04, 0x17
        /*001a*/ 	.short	(.L_21645 - .L_21644)
.L_21644:
        /*001c*/ 	.word	0x00000000
        /*0020*/ 	.short	0x0012
        /*0022*/ 	.short	0x0074
        /*0024*/ 	.byte	0x00, 0xf0, 0x11, 0x00


	//----- nvinfo : EIATTR_KPARAM_INFO
	.align		4
.L_21645:
        /*0028*/ 	.byte	0x04, 0x17
        /*002a*/ 	.short	(.L_21647 - .L_21646)
.L_21646:
        /*002c*/ 	.word	0x00000000
        /*0030*/ 	.short	0x0011
        /*0032*/ 	.short	0x0070
        /*0034*/ 	.byte	0x00, 0xf0, 0x11, 0x00


	//----- nvinfo : EIATTR_KPARAM_INFO
	.align		4
.L_21647:
        /*0038*/ 	.byte	0x04, 0x17
        /*003a*/ 	.short	(.L_21649 - .L_21648)
.L_21648:
        /*003c*/ 	.word	0x00000000
        /*0040*/ 	.short	0x0010
        /*0042*/ 	.short	0x006c
        /*0044*/ 	.byte	0x00, 0xf0, 0x11, 0x00


	//----- nvinfo : EIATTR_KPARAM_INFO
	.align		4
.L_21649:
        /*0048*/ 	.byte	0x04, 0x17
        /*004a*/ 	.short	(.L_21651 - .L_21650)
.L_21650:
        /*004c*/ 	.word	0x00000000
        /*0050*/ 	.short	0x000f
        /*0052*/ 	.short	0x0068
        /*0054*/ 	.byte	0x00, 0xf0, 0x11, 0x00


	//----- nvinfo : EIATTR_KPARAM_INFO
	.align		4
.L_21651:
        /*0058*/ 	.byte	0x04, 0x17
        /*005a*/ 	.short	(.L_21653 - .L_21652)
.L_21652:
        /*005c*/ 	.word	0x00000000
        /*0060*/ 	.short	0x000e
        /*0062*/ 	.short	0x0060
        /*0064*/ 	.byte	0x00, 0xf5, 0x21, 0x00


	//----- nvinfo : EIATTR_KPARAM_INFO
	.align		4
.L_21653:
        /*0068*/ 	.byte	0x04, 0x17
        /*006a*/ 	.short	(.L_21655 - .L_21654)
.L_21654:
        /*006c*/ 	.word	0x00000000
        /*0070*/ 	.short	0x000d
        /*0072*/ 	.short	0x0058
        /*0074*/ 	.byte	0x00, 0xf5, 0x21, 0x00


	//----- nvinfo : EIATTR_KPARAM_INFO
	.align		4
.L_21655:
        /*0078*/ 	.byte	0x04, 0x17
        /*007a*/ 	.short	(.L_21657 - .L_21656)
.L_21656:
        /*007c*/ 	.word	0x00000000
        /*0080*/ 	.short	0x000c
        /*0082*/ 	.short	0x0050
        /*0084*/ 	.byte	0x00, 0xf0, 0x11, 0x00


	//----- nvinfo : EIATTR_KPARAM_INFO
	.align		4
.L_21657:
        /*0088*/ 	.byte	0x04, 0x17
        /*008a*/ 	.short	(.L_21659 - .L_21658)
.L_21658:
        /*008c*/ 	.word	0x00000000
        /*0090*/ 	.short	0x000b
        /*0092*/ 	.short	0x004c
        /*0094*/ 	.byte	0x00, 0xf0, 0x11, 0x00


	//----- nvinfo : EIATTR_KPARAM_INFO
	.align		4
.L_21659:
        /*0098*/ 	.byte	0x04, 0x17
        /*009a*/ 	.short	(.L_21661 - .L_21660)
.L_21660:
        /*009c*/ 	.word	0x00000000
        /*00a0*/ 	.short	0x000a
        /*00a2*/ 	.short	0x0048
        /*00a4*/ 	.byte	0x00, 0xf0, 0x11, 0x00


	//----- nvinfo : EIATTR_KPARAM_INFO
	.align		4
.L_21661:
        /*00a8*/ 	.byte	0x04, 0x17
        /*00aa*/ 	.short	(.L_21663 - .L_21662)
.L_21662:
        /*00ac*/ 	.word	0x00000000
        /*00b0*/ 	.short	0x0009
        /*00b2*/ 	.short	0x0040
        /*00b4*/ 	.byte	0x00, 0xf5, 0x21, 0x00


	//----- nvinfo : EIATTR_KPARAM_INFO
	.align		4
.L_21663:
        /*00b8*/ 	.byte	0x04, 0x17
        /*00ba*/ 	.short	(.L_21665 - .L_21664)
.L_21664:
        /*00bc*/ 	.word	0x00000000
        /*00c0*/ 	.short	0x0008
        /*00c2*/ 	.short	0x0038
        /*00c4*/ 	.byte	0x00, 0xf0, 0x11, 0x00


	//----- nvinfo : EIATTR_KPARAM_INFO
	.align		4
.L_21665:
        /*00c8*/ 	.byte	0x04, 0x17
        /*00ca*/ 	.short	(.L_21667 - .L_21666)
.L_21666:
        /*00cc*/ 	.word	0x00000000
        /*00d0*/ 	.short	0x0007
        /*00d2*/ 	.short	0x0030
        /*00d4*/ 	.byte	0x00, 0xf5, 0x21, 0x00


	//----- nvinfo : EIATTR_KPARAM_INFO
	.align		4
.L_21667:
        /*00d8*/ 	.byte	0x04, 0x17
        /*00da*/ 	.short	(.L_21669 - .L_21668)
.L_21668:
        /*00dc*/ 	.word	0x00000000
        /*00e0*/ 	.short	0x0006
        /*00e2*/ 	.short	0x0028
        /*00e4*/ 	.byte	0x00, 0xf5, 0x21, 0x00


	//----- nvinfo : EIATTR_KPARAM_INFO
	.align		4
.L_21669:
        /*00e8*/ 	.byte	0x04, 0x17
        /*00ea*/ 	.short	(.L_21671 - .L_21670)
.L_21670:
        /*00ec*/ 	.word	0x00000000
        /*00f0*/ 	.short	0x0005
        /*00f2*/ 	.short	0x0024
        /*00f4*/ 	.byte	0x00, 0xf0, 0x11, 0x00


	//----- nvinfo : EIATTR_KPARAM_INFO
	.align		4
.L_21671:
        /*00f8*/ 	.byte	0x04, 0x17
        /*00fa*/ 	.short	(.L_21673 - .L_21672)
.L_21672:
        /*00fc*/ 	.word	0x00000000
        /*0100*/ 	.short	0x0004
        /*0102*/ 	.short	0x0020
        /*0104*/ 	.byte	0x00, 0xf0, 0x11, 0x00


	//----- nvinfo : EIATTR_KPARAM_INFO
	.align		4
.L_21673:
        /*0108*/ 	.byte	0x04, 0x17
        /*010a*/ 	.short	(.L_21675 - .L_21674)
.L_21674:
        /*010c*/ 	.word	0x00000000
        /*0110*/ 	.short	0x0003
        /*0112*/ 	.short	0x0018
        /*0114*/ 	.byte	0x00, 0xf5, 0x21, 0x00


	//----- nvinfo : EIATTR_KPARAM_INFO
	.align		4
.L_21675:
        /*0118*/ 	.byte	0x04, 0x17
        /*011a*/ 	.short	(.L_21677 - .L_21676)
.L_21676:
        /*011c*/ 	.word	0x00000000
        /*0120*/ 	.short	0x0002
        /*0122*/ 	.short	0x0010
        /*0124*/ 	.byte	0x00, 0xf5, 0x21, 0x00


	//----- nvinfo : EIATTR_KPARAM_INFO
	.align		4
.L_21677:
        /*0128*/ 	.byte	0x04, 0x17
        /*012a*/ 	.short	(.L_21679 - .L_21678)
.L_21678:
        /*012c*/ 	.word	0x00000000
        /*0130*/ 	.short	0x0001
        /*0132*/ 	.short	0x0008
        /*0134*/ 	.byte	0x00, 0xf5, 0x21, 0x00


	//----- nvinfo : EIATTR_KPARAM_INFO
	.align		4
.L_21679:
        /*0138*/ 	.byte	0x04, 0x17
        /*013a*/ 	.short	(.L_21681 - .L_21680)
.L_21680:
        /*013c*/ 	.word	0x00000000
        /*0140*/ 	.short	0x0000
        /*0142*/ 	.short	0x0000
        /*0144*/ 	.byte	0x00, 0xf5, 0x21, 0x00


	//----- nvinfo : EIATTR_SPARSE_MMA_MASK
	.align		4
.L_21681:
        /*0148*/ 	.byte	0x03, 0x50
        /*014a*/ 	.short	0x0000


	//----- nvinfo : EIATTR_MAXREG_COUNT
	.align		4
        /*014c*/ 	.byte	0x03, 0x1b
        /*014e*/ 	.short	0x00ff


	//----- nvinfo : EIATTR_NUM_BARRIERS
	.align		4
        /*0150*/ 	.byte	0x02, 0x4c
        /*0152*/ 	.byte	0x01
	.zero		1


	//----- nvinfo : EIATTR_EXTERNS
	.align		4
        /*0154*/ 	.byte	0x04, 0x0f
        /*0156*/ 	.short	(.L_21683 - .L_21682)


	//   ....[0]....
	.align		4
.L_21682:
        /*0158*/ 	.word	index@(__assertfail)


	//----- nvinfo : EIATTR_MERCURY_ISA_VERSION
	.align		4
.L_21683:
        /*015c*/ 	.byte	0x03, 0x5f
        /*015e*/ 	.short	0x0101


	//----- nvinfo : EIATTR_COOP_GROUP_MASK_REGIDS
	.align		4
        /*0160*/ 	.byte	0x04, 0x29
        /*0162*/ 	.short	(.L_21685 - .L_21684)


	//   ....[0]....
.L_21684:
        /*0164*/ 	.word	0xffffffff


	//   ....[1]....
        /*0168*/ 	.word	0xffffffff


	//   ....[2]....
        /*016c*/ 	.word	0xffffffff


	//   ....[3]....
        /*0170*/ 	.word	0xffffffff


	//   ....[4]....
        /*0174*/ 	.word	0xffffffff


	//   ....[5]....
        /*0178*/ 	.word	0xffffffff


	//   ....[6]....
        /*017c*/ 	.word	0xffffffff


	//   ....[7]....
        /*0180*/ 	.word	0xffffffff


	//   ....[8]....
        /*0184*/ 	.word	0xffffffff


	//   ....[9]....
        /*0188*/ 	.word	0xffffffff


	//   ....[10]....
        /*018c*/ 	.word	0xffffffff


	//   ....[11]....
        /*0190*/ 	.word	0xffffffff


	//   ....[12]....
        /*0194*/ 	.word	0xffffffff


	//   ....[13]....
        /*0198*/ 	.word	0xffffffff


	//   ....[14]....
        /*019c*/ 	.word	0x0500000f


	//   ....[15]....
        /*01a0*/ 	.word	0x0500000f


	//   ....[16]....
        /*01a4*/ 	.word	0x0500000f


	//   ....[17]....
        /*01a8*/ 	.word	0x0500000f


	//   ....[18]....
        /*01ac*/ 	.word	0x0500000f


	//   ....[19]....
        /*01b0*/ 	.word	0x0500000f


	//   ....[20]....
        /*01b4*/ 	.word	0x0500000f


	//----- nvinfo : EIATTR_COOP_GROUP_INSTR_OFFSETS
	.align		4
.L_21685:
        /*01b8*/ 	.byte	0x04, 0x28
        /*01ba*/ 	.short	(.L_21687 - .L_21686)


	//   ....[0]....
.L_21686:
        /*01bc*/ 	.word	0x00000ac0


	//   ....[1]....
        /*01c0*/ 	.word	0x00000ae0


	//   ....[2]....
        /*01c4*/ 	.word	0x00000b00


	//   ....[3]....
        /*01c8*/ 	.word	0x00000c10


	//   ....[4]....
        /*01cc*/ 	.word	0x00000c30


	//   ....[5]....
        /*01d0*/ 	.word	0x00000c50


	//   ....[6]....
        /*01d4*/ 	.word	0x00001a80


	//   ....[7]....
        /*01d8*/ 	.word	0x00001ab0


	//   ....[8]....
        /*01dc*/ 	.word	0x00001ad0


	//   ....[9]....
        /*01e0*/ 	.word	0x00001af0


	//   ....[10]....
        /*01e4*/ 	.word	0x00001b10


	//   ....[11]....
        /*01e8*/ 	.word	0x00001b60


	//   ....[12]....
        /*01ec*/ 	.word	0x00001b80


	//   ....[13]....
        /*01f0*/ 	.word	0x00001ba0


	//   ....[14]....
        /*01f4*/ 	.word	0x00002ff0


	//   ....[15]....
        /*01f8*/ 	.word	0x00003050


	//   ....[16]....
        /*01fc*/ 	.word	0x000030b0


	//   ....[17]....
        /*0200*/ 	.word	0x00003130


	//   ....[18]....
        /*0204*/ 	.word	0x00003170


	//   ....[19]....
        /*0208*/ 	.word	0x000031c0


	//   ....[20]....
        /*020c*/ 	.word	0x00003210


	//----- nvinfo : EIATTR_VRC_CTA_INIT_COUNT
	.align		4
.L_21687:
        /*0210*/ 	.byte	0x02, 0x4a
	.zero		1
	.zero		1


	//----- nvinfo : EIATTR_SYSCALL_OFFSETS
	.align		4
        /*0214*/ 	.byte	0x04, 0x46
        /*0216*/ 	.short	(.L_21689 - .L_21688)


	//   ....[0]....
.L_21688:
        /*0218*/ 	.word	0x00002940


	//   ....[1]....
        /*021c*/ 	.word	0x00002f90


	//----- nvinfo : EIATTR_EXIT_INSTR_OFFSETS
	.align		4
.L_21689:
        /*0220*/ 	.byte	0x04, 0x1c
        /*0222*/ 	.short	(.L_21691 - .L_21690)


	//   ....[0]....
.L_21690:
        /*0224*/ 	.word	0x00002d30


	//   ....[1]....
        /*0228*/ 	.word	0x00002d70


	//   ....[2]....
        /*022c*/ 	.word	0x00002e90


	//   ....[3]....
        /*0230*/ 	.word	0x00002fa0


	//----- nvinfo : EIATTR_CRS_STACK_SIZE
	.align		4
.L_21691:
        /*0234*/ 	.byte	0x04, 0x1e
        /*0236*/ 	.short	(.L_21693 - .L_21692)
.L_21692:
        /*0238*/ 	.word	0x00000000


	//----- nvinfo : EIATTR_CBANK_PARAM_SIZE
	.align		4
.L_21693:
        /*023c*/ 	.byte	0x03, 0x19
        /*023e*/ 	.short	0x007c


	//----- nvinfo : EIATTR_PARAM_CBANK
	.align		4
        /*0240*/ 	.byte	0x04, 0x0a
        /*0242*/ 	.short	(.L_21695 - .L_21694)
	.align		4
.L_21694:
        /*0244*/ 	.word	index@(.nv.constant0._ZN4vllm25paged_attention_v1_kernelIfhLi64ELi8ELi128ELNS_18Fp8KVCacheDataTypeE1ELb1EEEvPT_PKS2_PKT0_S8_ifPKiSA_iPKfiiiSC_SC_iiiii)
        /*0248*/ 	.short	0x0380
        /*024a*/ 	.short	0x007c


	//----- nvinfo : EIATTR_SW_WAR
	.align		4
.L_21695:
        /*024c*/ 	.byte	0x04, 0x36
        /*024e*/ 	.short	(.L_21697 - .L_21696)
.L_21696:
        /*0250*/ 	.word	0x00000008
.L_21697:


//--------------------- .nv.info._ZN4vllm25paged_attention_v1_kernelIfhLi32ELi8ELi128ELNS_18Fp8KVCacheDataTypeE1ELb1EEEvPT_PKS2_PKT0_S8_ifPKiSA_iPKfiiiSC_SC_iiiii --------------------------
	.section	.nv.info._ZN4vllm25paged_attention_v1_kernelIfhLi32ELi8ELi128ELNS_18Fp8KVCacheDataTypeE1ELb1EEEvPT_PKS2_PKT0_S8_ifPKiSA_iPKfiiiSC_SC_iiiii,"",@"SHT_CUDA_INFO"
	.sectionflags	@""
	.align	4


	//----- nvinfo : EIATTR_CUDA_API_VERSION
	.align		4
        /*0000*/ 	.byte	0x04, 0x37
        /*0002*/ 	.short	(.L_21699 - .L_21698)
.L_21698:
        /*0004*/ 	.word	0x00000082


	//----- nvinfo : EIATTR_KPARAM_INFO
	.align		4
.L_21699:
        /*0008*/ 	.byte	0x04, 0x17
        /*000a*/ 	.short	(.L_21701 - .L_21700)
.L_21700:
        /*000c*/ 	.word	0x00000000
        /*0010*/ 	.short	0x0013
        /*0012*/ 	.short	0x0078
        /*0014*/ 	.byte	0x00, 0xf0, 0x11, 0x00


	//----- nvinfo : EIATTR_KPARAM_INFO
	.align		4
.L_21701:
        /*0018*/ 	.byte	0x04, 0x17
        /*001a*/ 	.short	(.L_21703 - .L_21702)
.L_21702:
        /*001c*/ 	.word	0x00000000
        /*0020*/ 	.short	0x0012
        /*0022*/ 	.short	0x0074
        /*0024*/ 	.byte	0x00, 0xf0, 0x11, 0x00


	//----- nvinfo : EIATTR_KPARAM_INFO
	.align		4
.L_21703:
        /*0028*/ 	.byte	0x04, 0x17
        /*002a*/ 	.short	(.L_21705 - .L_21704)
.L_21704:
        /*002c*/ 	.word	0x00000000
        /*0030*/ 	.short	0x0011
        /*0032*/ 	.short	0x0070
        /*0034*/ 	.byte	0x00, 0xf0, 0x11, 0x00


	//----- nvinfo : EIATTR_KPARAM_INFO
	.align		4
.L_21705:
        /*0038*/ 	.byte	0x04, 0x17
        /*003a*/ 	.short	(.L_21707 - .L_21706)
.L_21706:
        /*003c*/ 	.word	0x00000000
        /*0040*/ 	.short	0x0010
        /*0042*/ 	.short	0x006c
        /*0044*/ 	.byte	0x00, 0xf0, 0x11, 0x00


	//----- nvinfo : EIATTR_KPARAM_INFO
	.align		4
.L_21707:
        /*0048*/ 	.byte	0x04, 0x17
        /*004a*/ 	.short	(.L_21709 - .L_21708)
.L_21708:
        /*004c*/ 	.word	0x00000000
        /*0050*/ 	.short	0x000f
        /*0052*/ 	.short	0x0068
        /*0054*/ 	.byte	0x00, 0xf0, 0x11, 0x00


	//----- nvinfo : EIATTR_KPARAM_INFO
	.align		4
.L_21709:
        /*0058*/ 	.byte	0x04, 0x17
        /*005a*/ 	.short	(.L_21711 - .L_21710)
.L_21710:
        /*005c*/ 	.word	0x00000000
        /*0060*/ 	.short	0x000e
        /*0062*/ 	.short	0x0060
        /*0064*/ 	.byte	0x00, 0xf5, 0x21, 0x00


	//----- nvinfo : EIATTR_KPARAM_INFO
	.align		4
.L_21711:
        /*0068*/ 	.byte	0x04, 0x17
        /*006a*/ 	.short	(.L_21713 - .L_21712)
.L_21712:
        /*006c*/ 	.word	0x00000000
        /*0070*/ 	.short	0x000d
        /*0072*/ 	.short	0x0058
        /*0074*/ 	.byte	0x00, 0xf5, 0x21, 0x00


	//----- nvinfo : EIATTR_KPARAM_INFO
	.align		4
.L_21713:
        /*0078*/ 	.byte	0x04, 0x17
        /*007a*/ 	.short	(.L_21715 - .L_21714)
.L_21714:
        /*007c*/ 	.word	0x00000000
        /*0080*/ 	.short	0x000c
        /*0082*/ 	.short	0x0050
        /*0084*/ 	.byte	0x00, 0xf0, 0x11, 0x00


	//----- nvinfo : EIATTR_KPARAM_INFO
	.align		4
.L_21715:
        /*0088*/ 	.byte	0x04, 0x17
        /*008a*/ 	.short	(.L_21717 - .L_21716)
.L_21716:
        /*008c*/ 	.word	0x00000000
        /*0090*/ 	.short	0x000b
        /*0092*/ 	.short	0x004c
        /*0094*/ 	.byte	0x00, 0xf0, 0x11, 0x00


	//----- nvinfo : EIATTR_KPARAM_INFO
	.align		4
.L_21717:
        /*0098*/ 	.byte	0x04, 0x17
        /*009a*/ 	.short	(.L_21719 - .L_21718)
.L_21718:
        /*009c*/ 	.word	0x00000000
        /*00a0*/ 	.short	0x000a
        /*00a2*/ 	.short	0x0048
        /*00a4*/ 	.byte	0x00, 0xf0, 0x11, 0x00


	//----- nvinfo : EIATTR_KPARAM_INFO
	.align		4
.L_21719:
        /*00a8*/ 	.byte	0x04, 0x17
        /*00aa*/ 	.short	(.L_21721 - .L_21720)
.L_21720:
        /*00ac*/ 	.word	0x00000000
        /*00b0*/ 	.short	0x0009
        /*00b2*/ 	.short	0x0040
        /*00b4*/ 	.byte	0x00, 0xf5, 0x21, 0x00


	//----- nvinfo : EIATTR_KPARAM_INFO
	.align		4
.L_21721:
        /*00b8*/ 	.byte	0x04, 0x17
        /*00ba*/ 	.short	(.L_21723 - .L_21722)
.L_21722:
        /*00bc*/ 	.word	0x00000000
        /*00c0*/ 	.short	0x0008
        /*00c2*/ 	.short	0x0038
        /*00c4*/ 	.byte	0x00, 0xf0, 0x11, 0x00


	//----- nvinfo : EIATTR_KPARAM_INFO
	.align		4
.L_21723:
        /*00c8*/ 	.byte	0x04, 0x17
        /*00ca*/ 	.short	(.L_21725 - .L_21724)
.L_21724:
        /*00cc*/ 	.word	0x00000000
        /*00d0*/ 	.short	0x0007
        /*00d2*/ 	.short	0x0030
        /*00d4*/ 	.byte	0x00, 0xf5, 0x21, 0x00


	//----- nvinfo : EIATTR_KPARAM_INFO
	.align		4
.L_21725:
        /*00d8*/ 	.byte	0x04, 0x17
        /*00da*/ 	.short	(.L_21727 - .L_21726)
.L_21726:
        /*00dc*/ 	.word	0x00000000
        /*00e0*/ 	.short	0x0006
        /*00e2*/ 	.short	0x0028
        /*00e4*/ 	.byte	0x00, 0xf5, 0x21, 0x00


	//----- nvinfo : EIATTR_KPARAM_INFO
	.align		4
.L_21727:
        /*00e8*/ 	.byte	0x04, 0x17
        /*00ea*/ 	.short	(.L_21729 - .L_21728)
.L_21728:
        /*00ec*/ 	.word	0x00000000
        /*00f0*/ 	.short	0x0005
        /*00f2*/ 	.short	0x0024
        /*00f4*/ 	.byte	0x00, 0xf0, 0x11, 0x00


	//----- nvinfo : EIATTR_KPARAM_INFO
	.align		4
.L_21729:
        /*00f8*/ 	.byte	0x04, 0x17
        /*00fa*/ 	.short	(.L_21731 - .L_21730)
.L_21730:
        /*00fc*/ 	.word	0x00000000
        /*0100*/ 	.short	0x0004
        /*0102*/ 	.short	0x0020
        /*0104*/ 	.byte	0x00, 0xf0, 0x11, 0x00


	//----- nvinfo : EIATTR_KPARAM_INFO
	.align		4
.L_21731:
        /*0108*/ 	.byte	0x04, 0x17
        /*010a*/ 	.short	(.L_21733 - .L_21732)
.L_21732:
        /*010c*/ 	.word	0x00000000
        /*0110*/ 	.short	0x0003
        /*0112*/ 	.short	0x0018
        /*0114*/ 	.byte	0x00, 0xf5, 0x21, 0x00


	//----- nvinfo : EIATTR_KPARAM_INFO
	.align		4
.L_21733:
        /*0118*/ 	.byte	0x04, 0x17
        /*011a*/ 	.short	(.L_21735 - .L_21734)
.L_21734:
        /*011c*/ 	.word	0x00000000
        /*0120*/ 	.short	0x0002
        /*0122*/ 	.short	0x0010
        /*0124*/ 	.byte	0x00, 0xf5, 0x21, 0x00


	//----- nvinfo : EIATTR_KPARAM_INFO
	.align		4
.L_21735:
        /*0128*/ 	.byte	0x04, 0x17
        /*012a*/ 	.short	(.L_21737 - .L_21736)
.L_21736:
        /*012c*/ 	.word	0x00000000
        /*0130*/ 	.short	0x0001
        /*0132*/ 	.short	0x0008
        /*0134*/ 	.byte	0x00, 0xf5, 0x21, 0x00


	//----- nvinfo : EIATTR_KPARAM_INFO
	.align		4
.L_21737:
        /*0138*/ 	.byte	0x04, 0x17
        /*013a*/ 	.short	(.L_21739 - .L_21738)
.L_21738:
        /*013c*/ 	.word	0x00000000
        /*0140*/ 	.short	0x0000
        /*0142*/ 	.short	0x0000
        /*0144*/ 	.byte	0x00, 0xf5, 0x21, 0x00


	//----- nvinfo : EIATTR_SPARSE_MMA_MASK
	.align		4
.L_21739:
        /*0148*/ 	.byte	0x03, 0x50
        /*014a*/ 	.short	0x0000


	//----- nvinfo : EIATTR_MAXREG_COUNT
	.align		4
        /*014c*/ 	.byte	0x03, 0x1b
        /*014e*/ 	.short	0x00ff


	//----- nvinfo : EIATTR_NUM_BARRIERS
	.align		4
        /*0150*/ 	.byte	0x02, 0x4c
        /*0152*/ 	.byte	0x01
	.zero		1


	//----- nvinfo : EIATTR_EXTERNS
	.align		4
        /*0154*/ 	.byte	0x04, 0x0f
        /*0156*/ 	.short	(.L_21741 - .L_21740)


	//   ....[0]....
	.align		4
.L_21740:
        /*0158*/ 	.word	index@(__assertfail)


	//----- nvinfo : EIATTR_MERCURY_ISA_VERSION
	.align		4
.L_21741:
        /*015c*/ 	.byte	0x03, 0x5f
        /*015e*/ 	.short	0x0101


	//----- nvinfo : EIATTR_COOP_GROUP_MASK_REGIDS
	.align		4
        /*0160*/ 	.byte	0x04, 0x29
        /*0162*/ 	.short	(.L_21743 - .L_21742)


	//   ....[0]....
.L_21742:
        /*0164*/ 	.word	0xffffffff


	//   ....[1]....
        /*0168*/ 	.word	0xffffffff


	//   ....[2]....
        /*016c*/ 	.word	0xffffffff


	//   ....[3]....
        /*0170*/ 	.word	0xffffffff


	//   ....[4]....
        /*0174*/ 	.word	0xffffffff


	//   ....[5]....
        /*0178*/ 	.word	0xffffffff


	//   ....[6]....
        /*017c*/ 	.word	0xffffffff


	//   ....[7]....
        /*0180*/ 	.word	0xffffffff


	//   ....[8]....
        /*0184*/ 	.word	0xffffffff


	//   ....[9]....
        /*0188*/ 	.word	0xffffffff


	//   ....[10]....
        /*018c*/ 	.word	0xffffffff


	//   ....[11]....
        /*0190*/ 	.word	0xffffffff


	//   ....[12]....
        /*0194*/ 	.word	0xffffffff


	//   ....[13]....
        /*0198*/ 	.word	0xffffffff


	//   ....[14]....
        /*019c*/ 	.word	0x0500000f


	//   ....[15]....
        /*01a0*/ 	.word	0x0500000f


	//   ....[16]....
        /*01a4*/ 	.word	0x0500000f


	//   ....[17]....
        /*01a8*/ 	.word	0x0500000f


	//   ....[18]....
        /*01ac*/ 	.word	0x0500000f


	//----- nvinfo : EIATTR_COOP_GROUP_INSTR_OFFSETS
	.align		4
.L_21743:
        /*01b0*/ 	.byte	0x04, 0x28
        /*01b2*/ 	.short	(.L_21745 - .L_21744)


	//   ....[0]....
.L_21744:
        /*01b4*/ 	.word	0x00000ac0


	//   ....[1]....
        /*01b8*/ 	.word	0x00000ae0


	//   ....[2]....
        /*01bc*/ 	.word	0x00000b00


	//   ....[3]....
        /*01c0*/ 	.word	0x00000c10


	//   ....[4]....
        /*01c4*/ 	.word	0x00000c30


	//   ....[5]....
        /*01c8*/ 	.word	0x00000c50


	//   ....[6]....
        /*01cc*/ 	.word	0x00001a80


	//   ....[7]....
        /*01d0*/ 	.word	0x00001ab0


	//   ....[8]....
        /*01d4*/ 	.word	0x00001ad0


	//   ....[9]....
        /*01d8*/ 	.word	0x00001af0


	//   ....[10]....
        /*01dc*/ 	.word	0x00001b10


	//   ....[11]....
        /*01e0*/ 	.word	0x00001b60


	//   ....[12]....
        /*01e4*/ 	.word	0x00001b80


	//   ....[13]....
        /*01e8*/ 	.word	0x00001ba0


	//   ....[14]....
        /*01ec*/ 	.word	0x00002e50


	//   ....[15]....
        /*01f0*/ 	.word	0x00002eb0


	//   ....[16]....
        /*01f4*/ 	.word	0x00002f10


	//   ....[17]....
        /*01f8*/ 	.word	0x00002f90


	//   ....[18]....
        /*01fc*/ 	.word	0x00002fd0


	//----- nvinfo : EIATTR_VRC_CTA_INIT_COUNT
	.align		4
.L_21745:
        /*0200*/ 	.byte	0x02, 0x4a
	.zero		1
	.zero		1


	//----- nvinfo : EIATTR_SYSCALL_OFFSETS
	.align		4
        /*0204*/ 	.byte	0x04, 0x46
        /*0206*/ 	.short	(.L_21747 - .L_21746)


	//   ....[0]....
.L_21746:
        /*0208*/ 	.word	0x00002940


	//   ....[1]....
        /*020c*/ 	.word	0x00002df0


	//----- nvinfo : EIATTR_EXIT_INSTR_OFFSETS
	.align		4
.L_21747:
        /*0210*/ 	.byte	0x04, 0x1c
        /*0212*/ 	.short	(.L_21749 - .L_21748)


	//   ....[0]....
.L_21748:
        /*0214*/ 	.word	0x00002bd0


	//   ....[1]....
        /*0218*/ 	.word	0x00002c10


	//   ....[2]....
        /*021c*/ 	.word	0x00002cf0


	//   ....[3]....
        /*0220*/ 	.word	0x00002e00


	//----- nvinfo : EIATTR_CRS_STACK_SIZE
	.align		4
.L_21749:
        /*0224*/ 	.byte	0x04, 0x1e
        /*0226*/ 	.short	(.L_21751 - .L_21750)
.L_21750:
        /*0228*/ 	.word	0x00000000


	//----- nvinfo : EIATTR_CBANK_PARAM_SIZE
	.align		4
.L_21751:
        /*022c*/ 	.byte	0x03, 0x19
        /*022e*/ 	.short	0x007c


	//----- nvinfo : EIATTR_PARAM_CBANK
	.align		4
        /*0230*/ 	.byte	0x04, 0x0a
        /*0232*/ 	.short	(.L_21753 - .L_21752)
	.align		4
.L_21752:
        /*0234*/ 	.word	index@(.nv.constant0._ZN4vllm25paged_attention_v1_kernelIfhLi32ELi8ELi128ELNS_18Fp8KVCacheDataTypeE1ELb1EEEvPT_PKS2_PKT0_S8_ifPKiSA_iPKfiiiSC_SC_iiiii)
        /*0238*/ 	.short	0x0380
        /*023a*/ 	.short	0x007c


	//----- nvinfo : EIATTR_SW_WAR
	.align		4
.L_21753:
        /*023c*/ 	.byte	0x04, 0x36
        /*023e*/ 	.short	(.L_21755 - .L_21754)
.L_21754:
        /*0240*/ 	.word	0x00000008
.L_21755:


//--------------------- .nv.info._ZN4vllm25paged_attention_v1_kernelI13__nv_bfloat16S1_Li256ELi32ELi128ELNS_18Fp8KVCacheDataTypeE0ELb0EEEvPT_PKS3_PKT0_S9_ifPKiSB_iPKfiiiSD_SD_iiiii --------------------------
	.section	.nv.info._ZN4vllm25paged_attention_v1_kernelI13__nv_bfloat16S1_Li256ELi32ELi128ELNS_18Fp8KVCacheDataTypeE0ELb0EEEvPT_PKS3_PKT0_S9_ifPKiSB_iPKfiiiSD_SD_iiiii,"",@"SHT_CUDA_INFO"
	.sectionflags	@""
	.align	4


	//----- nvinfo : EIATTR_CUDA_API_VERSION
	.align		4
        /*0000*/ 	.byte	0x04, 0x37
        /*0002*/ 	.short	(.L_21757 - .L_21756)
.L_21756:
        /*0004*/ 	.word	0x00000082


	//----- nvinfo : EIATTR_KPARAM_INFO
	.align		4
.L_21757:
        /*0008*/ 	.byte	0x04, 0x17
        /*000a*/ 	.short	(.L_21759 - .L_21758)
.L_21758:
        /*000c*/ 	.word	0x00000000
        /*0010*/ 	.short	0x0013
        /*0012*/ 	.short	0x0078
        /*0014*/ 	.byte	0x00, 0xf0, 0x11, 0x00


	//----- nvinfo : EIATTR_KPARAM_INFO
	.align		4
.L_21759:
        /*0018*/ 	.byte	0x04, 0x17
        /*001a*/ 	.short	(.L_21761 - .L_21760)
.L_21760:
        /*001c*/ 	.word	0x00000000
        /*0020*/ 	.short	0x0012
        /*0022*/ 	.short	0x0074
        /*0024*/ 	.byte	0x00, 0xf0, 0x11, 0x00


	//----- nvinfo : EIATTR_KPARAM_INFO
	.align		4
.L_21761:
        /*0028*/ 	.byte	0x04, 0x17
        /*002a*/ 	.short	(.L_21763 - .L_21762)
.L_21762:
        /*002c*/ 	.word	0x00000000
        /*0030*/ 	.short	0x0011
        /*0032*/ 	.short	0x0070
        /*0034*/ 	.byte	0x00, 0xf0, 0x11, 0x00


	//----- nvinfo : EIATTR_KPARAM_INFO
	.align		4
.L_21763:
        /*0038*/ 	.byte	0x04, 0x17
        /*003a*/ 	.short	(.L_21765 - .L_21764)
.L_21764:
        /*003c*/ 	.word	0x00000000
        /*0040*/ 	.short	0x0010
        /*0042*/ 	.short	0x006c
        /*0044*/ 	.byte	0x00, 0xf0, 0x11, 0x00


	//----- nvinfo : EIATTR_KPARAM_INFO
	.align		4
.L_21765:
        /*0048*/ 	.byte	0x04, 0x17
        /*004a*/ 	.short	(.L_21767 - .L_21766)
.L_21766:
        /*004c*/ 	.word	0x00000000
        /*0050*/ 	.short	0x000f
        /*0052*/ 	.short	0x0068
        /*0054*/ 	.byte	0x00, 0xf0, 0x11, 0x00


	//----- nvinfo : EIATTR_KPARAM_INFO
	.align		4
.L_21767:
        /*0058*/ 	.byte	0x04, 0x17
        /*005a*/ 	.short	(.L_21769 - .L_21768)
.L_21768:
        /*005c*/ 	.word	0x00000000
        /*0060*/ 	.short	0x000e
        /*0062*/ 	.short	0x0060
        /*0064*/ 	.byte	0x00, 0xf5, 0x21, 0x00


	//----- nvinfo : EIATTR_KPARAM_INFO
	.align		4
.L_21769:
        /*0068*/ 	.byte	0x04, 0x17
        /*006a*/ 	.short	(.L_21771 - .L_21770)
.L_21770:
        /*006c*/ 	.word	0x00000000
        /*0070*/ 	.short	0x000d
        /*0072*/ 	.short	0x0058
        /*0074*/ 	.byte	0x00, 0xf5, 0x21, 0x00


	//----- nvinfo : EIATTR_KPARAM_INFO
	.align		4
.L_21771:
        /*0078*/ 	.byte	0x04, 0x17
        /*007a*/ 	.short	(.L_21773 - .L_21772)
.L_21772:
        /*007c*/ 	.word	0x00000000
        /*0080*/ 	.short	0x000c
        /*0082*/ 	.short	0x0050
        /*0084*/ 	.byte	0x00, 0xf0, 0x11, 0x00


	//----- nvinfo : EIATTR_KPARAM_INFO
	.align		4
.L_21773:
        /*0088*/ 	.byte	0x04, 0x17
        /*008a*/ 	.short	(.L_21775 - .L_21774)
.L_21774:
        /*008c*/ 	.word	0x00000000
        /*0090*/ 	.short	0x000b
        /*0092*/ 	.short	0x004c
        /*0094*/ 	.byte	0x00, 0xf0, 0x11, 0x00


	//----- nvinfo : EIATTR_KPARAM_INFO
	.align		4
.L_21775:
        /*0098*/ 	.byte	0x04, 0x17
        /*009a*/ 	.short	(.L_21777 - .L_21776)
.L_21776:
        /*009c*/ 	.word	0x00000000
        /*00a0*/ 	.short	0x000a
        /*00a2*/ 	.short	0x0048
        /*00a4*/ 	.byte	0x00, 0xf0, 0x11, 0x00


	//----- nvinfo : EIATTR_KPARAM_INFO
	.align		4
.L_21777:
        /*00a8*/ 	.byte	0x04, 0x17
        /*00aa*/ 	.short	(.L_21779 - .L_21778)
.L_21778:
        /*00ac*/ 	.word	0x00000000
        /*00b0*/ 	.short	0x0009
        /*00b2*/ 	.short	0x0040
        /*00b4*/ 	.byte	0x00, 0xf5, 0x21, 0x00


	//----- nvinfo : EIATTR_KPARAM_INFO
	.align		4
.L_21779:
        /*00b8*/ 	.byte	0x04, 0x17
        /*00ba*/ 	.short	(.L_21781 - .L_21780)
.L_21780:
        /*00bc*/ 	.word	0x00000000
        /*00c0*/ 	.short	0x0008
        /*00c2*/ 	.short	0x0038
        /*00c4*/ 	.byte	0x00, 0xf0, 0x11, 0x00


	//----- nvinfo : EIATTR_KPARAM_INFO
	.align		4
.L_21781:
        /*00c8*/ 	.byte	0x04, 0x17
        /*00ca*/ 	.short	(.L_21783 - .L_21782)
.L_21782:
        /*00cc*/ 	.word	0x00000000
        /*00d0*/ 	.short	0x0007
        /*00d2*/ 	.short	0x0030
        /*00d4*/ 	.byte	0x00, 0xf5, 0x21, 0x00


	//----- nvinfo : EIATTR_KPARAM_INFO
	.align		4
.L_21783:
        /*00d8*/ 	.byte	0x04, 0x17
        /*00da*/ 	.short	(.L_21785 - .L_21784)
.L_21784:
        /*00dc*/ 	.word	0x00000000
        /*00e0*/ 	.short	0x0006
        /*00e2*/ 	.short	0x0028
        /*00e4*/ 	.byte	0x00, 0xf5, 0x21, 0x00


	//----- nvinfo : EIATTR_KPARAM_INFO
	.align		4
.L_21785:
        /*00e8*/ 	.byte	0x04, 0x17
        /*00ea*/ 	.short	(.L_21787 - .L_21786)
.L_21786:
        /*00ec*/ 	.word	0x00000000
        /*00f0*/ 	.short	0x0005
        /*00f2*/ 	.short	0x0024
        /*00f4*/ 	.byte	0x00, 0xf0, 0x11, 0x00


	//----- nvinfo : EIATTR_KPARAM_INFO
	.align		4
.L_21787:
        /*00f8*/ 	.byte	0x04, 0x17
        /*00fa*/ 	.short	(.L_21789 - .L_21788)
.L_21788:
        /*00fc*/ 	.word	0x00000000
        /*0100*/ 	.short	0x0004
        /*0102*/ 	.short	0x0020
        /*0104*/ 	.byte	0x00, 0xf0, 0x11, 0x00


	//----- nvinfo : EIATTR_KPARAM_INFO
	.align		4
.L_21789:
        /*0108*/ 	.byte	0x04, 0x17
        /*010a*/ 	.short	(.L_21791 - .L_21790)
.L_21790:
        /*010c*/ 	.word	0x00000000
        /*0110*/ 	.short	0x0003
        /*0112*/ 	.short	0x0018
        /*0114*/ 	.byte	0x00, 0xf5, 0x21, 0x00


	//----- nvinfo : EIATTR_KPARAM_INFO
	.align		4
.L_21791:
        /*0118*/ 	.byte	0x04, 0x17
        /*011a*/ 	.short	(.L_21793 - .L_21792)
.L_21792:
        /*011c*/ 	.word	0x00000000
        /*0120*/ 	.short	0x0002
        /*0122*/ 	.short	0x0010
        /*0124*/ 	.byte	0x00, 0xf5, 0x21, 0x00


	//----- nvinfo : EIATTR_KPARAM_INFO
	.align		4
.L_21793:
        /*0128*/ 	.byte	0x04, 0x17
        /*012a*/ 	.short	(.L_21795 - .L_21794)
.L_21794:
        /*012c*/ 	.word	0x00000000
        /*0130*/ 	.short	0x0001
        /*0132*/ 	.short	0x0008
        /*0134*/ 	.byte	0x00, 0xf5, 0x21, 0x00


	//----- nvinfo : EIATTR_KPARAM_INFO
	.align		4
.L_21795:
        /*0138*/ 	.byte	0x04, 0x17
        /*013a*/ 	.short	(.L_21797 - .L_21796)
.L_21796:
        /*013c*/ 	.word	0x00000000
        /*0140*/ 	.short	0x0000
        /*0142*/ 	.short	0x0000
        /*0144*/ 	.byte	0x00, 0xf5, 0x21, 0x00


	//----- nvinfo : EIATTR_SPARSE_MMA_MASK
	.align		4
.L_21797:
        /*0148*/ 	.byte	0x03, 0x50
        /*014a*/ 	.short	0x0000


	//----- nvinfo : EIATTR_MAXREG_COUNT
	.align		4
        /*014c*/ 	.byte	0x03, 0x1b
        /*014e*/ 	.short	0x00ff


	//----- nvinfo : EIATTR_NUM_BARRIERS
	.align		4
        /*0150*/ 	.byte	0x02, 0x4c
        /*0152*/ 	.byte	0x01
	.zero		1


	//----- nvinfo : EIATTR_ANNOTATIONS
	.align		4
        /*0154*/ 	.byte	0x04, 0x55
        /*0156*/ 	.short	(.L_21799 - .L_21798)


	//   ....[0]....
.L_21798:
        /*0158*/ 	.word	0x00000001
        /*015c*/ 	.byte	0x90, 0x08, 0x00, 0x00, 0x01, 0x00, 0x00, 0x00, 0xc0, 0x08, 0x00, 0x00, 0x01, 0x00, 0x00, 0x00
        /* <DEDUP_REMOVED lines=31> */
        /*035c*/ 	.byte	0x20, 0x4c, 0x00, 0x00, 0x01, 0x00, 0x00, 0x00, 0x60, 0x4c, 0x00, 0x00


	//----- nvinfo : EIATTR_MERCURY_ISA_VERSION
	.align		4
.L_21799:
        /*0368*/ 	.byte	0x03, 0x5f
        /*036a*/ 	.short	0x0101


	//----- nvinfo : EIATTR_COOP_GROUP_MASK_REGIDS
	.align		4
        /*036c*/ 	.byte	0x04, 0x29
        /*036e*/ 	.short	(.L_21801 - .L_21800)


	//   ....[0]....
.L_21800:
        /*0370*/ 	.word	0xffffffff


	//   ....[1]....
        /*0374*/ 	.word	0xffffffff


	//   ....[2]....
        /*0378*/ 	.word	0xffffffff


	//   ....[3]....
        /*037c*/ 	.word	0xffffffff


	//   ....[4]....
        /*0380*/ 	.word	0xffffffff


	//   ....[5]....
        /*0384*/ 	.word	0xffffffff


	//   ....[6]....
        /*0388*/ 	.word	0xffffffff


	//   ....[7]....
        /*038c*/ 	.word	0xffffffff


	//   ....[8]....
        /*0390*/ 	.word	0xffffffff


	//   ....[9]....
        /*0394*/ 	.word	0xffffffff


	//   ....[10]....
        /*0398*/ 	.word	0xffffffff


	//   ....[11]....
        /*039c*/ 	.word	0xffffffff


	//   ....[12]....
        /*03a0*/ 	.word	0xffffffff


	//   ....[13]....
        /*03a4*/ 	.word	0xffffffff


	//   ....[14]....
        /*03a8*/ 	.word	0xffffffff


	//   ....[15]....
        /*03ac*/ 	.word	0xffffffff


	//   ....[16]....
        /*03b0*/ 	.word	0xffffffff


	//   ....[17]....
        /*03b4*/ 	.word	0xffffffff


	//   ....[18]....
        /*03b8*/ 	.word	0xffffffff


	//   ....[19]....
        /*03bc*/ 	.word	0xffffffff


	//   ....[20]....
        /*03c0*/ 	.word	0xffffffff


	//   ....[21]....
        /*03c4*/ 	.word	0xffffffff


	//   ....[22]....
        /*03c8*/ 	.word	0xffffffff


	//   ....[23]....
        /*03cc*/ 	.word	0xffffffff


	//   ....[24]....
        /*03d0*/ 	.word	0xffffffff


	//   ....[25]....
        /*03d4*/ 	.word	0xffffffff


	//   ....[26]....
        /*03d8*/ 	.word	0xffffffff


	//   ....[27]....
        /*03dc*/ 	.word	0xffffffff


	//   ....[28]....
        /*03e0*/ 	.word	0xffffffff


	//   ....[29]....
        /*03e4*/ 	.word	0xffffffff


	//   ....[30]....
        /*03e8*/ 	.word	0xffffffff


	//   ....[31]....
        /*03ec*/ 	.word	0xffffffff


	//   ....[32]....
        /*03f0*/ 	.word	0xffffffff


	//   ....[33]....
        /*03f4*/ 	.word	0xffffffff


	//   ....[34]....
        /*03f8*/ 	.word	0xffffffff


	//   ....[35]....
        /*03fc*/ 	.word	0xffffffff


	//   ....[36]....
        /*0400*/ 	.word	0xffffffff


	//   ....[37]....
        /*0404*/ 	.word	0xffffffff


	//   ....[38]....
        /*0408*/ 	.word	0xffffffff


	//   ....[39]....
        /*040c*/ 	.word	0xffffffff


	//   ....[40]....
        /*0410*/ 	.word	0xffffffff


	//   ....[41]....
        /*0414*/ 	.word	0xffffffff


	//   ....[42]....
        /*0418*/ 	.word	0xffffffff


	//   ....[43]....
        /*041c*/ 	.word	0xffffffff


	//   ....[44]....
        /*0420*/ 	.word	0xffffffff


	//   ....[45]....
        /*0424*/ 	.word	0xffffffff


	//   ....[46]....
        /*0428*/ 	.word	0xffffffff


	//   ....[47]....
        /*042c*/ 	.word	0xffffffff


	//   ....[48]....
        /*0430*/ 	.word	0xffffffff


	//   ....[49]....
        /*0434*/ 	.word	0xffffffff


	//   ....[50]....
        /*0438*/ 	.word	0xffffffff


	//   ....[51]....
        /*043c*/ 	.word	0xffffffff


	//   ....[52]....
        /*0440*/ 	.word	0xffffffff


	//   ....[53]....
        /*0444*/ 	.word	0xffffffff


	//   ....[54]....
        /*0448*/ 	.word	0xffffffff


	//   ....[55]....
        /*044c*/ 	.word	0xffffffff


	//   ....[56]....
        /*0450*/ 	.word	0xffffffff


	//   ....[57]....
        /*0454*/ 	.word	0xffffffff


	//   ....[58]....
        /*0458*/ 	.word	0xffffffff


	//   ....[59]....
        /*045c*/ 	.word	0xffffffff


	//   ....[60]....
        /*0460*/ 	.word	0xffffffff


	//   ....[61]....
        /*0464*/ 	.word	0xffffffff


	//   ....[62]....
        /*0468*/ 	.word	0xffffffff


	//   ....[63]....
        /*046c*/ 	.word	0xffffffff


	//   ....[64]....
        /*0470*/ 	.word	0xffffffff


	//   ....[65]....
        /*0474*/ 	.word	0xffffffff


	//   ....[66]....
        /*0478*/ 	.word	0xffffffff


	//   ....[67]....
        /*047c*/ 	.word	0xffffffff


	//   ....[68]....
        /*0480*/ 	.word	0xffffffff


	//   ....[69]....
        /*0484*/ 	.word	0xffffffff


	//   ....[70]....
        /*0488*/ 	.word	0xffffffff


	//   ....[71]....
        /*048c*/ 	.word	0xffffffff


	//   ....[72]....
        /*0490*/ 	.word	0xffffffff


	//   ....[73]....
        /*0494*/ 	.word	0xffffffff


	//   ....[74]....
        /*0498*/ 	.word	0xffffffff


	//   ....[75]....
        /*049c*/ 	.word	0xffffffff


	//   ....[76]....
        /*04a0*/ 	.word	0xffffffff


	//   ....[77]....
        /*04a4*/ 	.word	0xffffffff


	//   ....[78]....
        /*04a8*/ 	.word	0xffffffff


	//   ....[79]....
        /*04ac*/ 	.word	0xffffffff


	//----- nvinfo : EIATTR_COOP_GROUP_INSTR_OFFSETS
	.align		4
.L_21801:
        /*04b0*/ 	.byte	0x04, 0x28
        /*04b2*/ 	.short	(.L_21803 - .L_21802)


	//   ....[0]....
.L_21802:
        /*04b4*/ 	.word	0x00005840


	//   ....[1]....
        /*04b8*/ 	.word	0x000058a0


	//   ....[2]....
        /*04bc*/ 	.word	0x000058d0


	//   ....[3]....
        /*04c0*/ 	.word	0x00005900


	//   ....[4]....
        /*04c4*/ 	.word	0x00005950


	//   ....[5]....
        /*04c8*/ 	.word	0x000059f0


	//   ....[6]....
        /*04cc*/ 	.word	0x00005a20


	//   ....[7]....
        /*04d0*/ 	.word	0x00005a50


	//   ....[8]....
        /*04d4*/ 	.word	0x000068b0


	//   ....[9]....
        /*04d8*/ 	.word	0x000068f0


	//   ....[10]....
        /*04dc*/ 	.word	0x00006910


	//   ....[11]....
        /*04e0*/ 	.word	0x00006930


	//   ....[12]....
        /*04e4*/ 	.word	0x00006950


	//   ....[13]....
        /*04e8*/ 	.word	0x000069a0


	//   ....[14]....
        /*04ec*/ 	.word	0x000069c0


	//   ....[15]....
        /*04f0*/ 	.word	0x000069e0


	//   ....[16]....
        /*04f4*/ 	.word	0x0000f600


	//   ....[17]....
        /*04f8*/ 	.word	0x0000f630


	//   ....[18]....
        /*04fc*/ 	.word	0x0000f640


	//   ....[19]....
        /*0500*/ 	.word	0x0000f650


	//   ....[20]....
        /*0504*/ 	.word	0x0000f660


	//   ....[21]....
        /*0508*/ 	.word	0x0000f670


	//   ....[22]....
        /*050c*/ 	.word	0x0000f680


	//   ....[23]....
        /*0510*/ 	.word	0x0000f6a0


	//   ....[24]....
        /*0514*/ 	.word	0x0000f6c0


	//   ....[25]....
        /*0518*/ 	.word	0x0000f6e0


	//   ....[26]....
        /*051c*/ 	.word	0x0000f700


	//   ....[27]....
        /*0520*/ 	.word	0x0000f720


	//   ....[28]....
        /*0524*/ 	.word	0x0000f740


	//   ....[29]....
        /*0528*/ 	.word	0x0000f760


	//   ....[30]....
        /*052c*/ 	.word	0x0000f790


	//   ....[31]....
        /*0530*/ 	.word	0x0000f7b0


	//   ....[32]....
        /*0534*/ 	.word	0x0000f7d0


	//   ....[33]....
        /*0538*/ 	.word	0x0000f7f0


	//   ....[34]....
        /*053c*/ 	.word	0x0000f810


	//   ....[35]....
        /*0540*/ 	.word	0x0000f830


	//   ....[36]....
        /*0544*/ 	.word	0x0000f850


	//   ....[37]....
        /*0548*/ 	.word	0x0000f880


	//   ....[38]....
        /*054c*/ 	.word	0x0000f8a0


	//   ....[39]....
        /*0550*/ 	.word	0x0000f8c0


	//   ....[40]....
        /*0554*/ 	.word	0x0000f8e0


	//   ....[41]....
        /*0558*/ 	.word	0x0000f900


	//   ....[42]....
        /*055c*/ 	.word	0x0000f920


	//   ....[43]....
        /*0560*/ 	.word	0x0000f940


	//   ....[44]....
        /*0564*/ 	.word	0x0000f960


	//   ....[45]....
        /*0568*/ 	.word	0x0000f980


	//   ....[46]....
        /*056c*/ 	.word	0x0000f9a0


	//   ....[47]....
        /*0570*/ 	.word	0x0000f9c0


	//   ....[48]....
        /*0574*/ 	.word	0x0000f9e0


	//   ....[49]....
        /*0578*/ 	.word	0x0000fa00


	//   ....[50]....
        /*057c*/ 	.word	0x0000fa20


	//   ....[51]....
        /*0580*/ 	.word	0x0000fa40


	//   ....[52]....
        /*0584*/ 	.word	0x0000fa70


	//   ....[53]....
        /*0588*/ 	.word	0x0000fa90


	//   ....[54]....
        /*058c*/ 	.word	0x0000fab0


	//   ....[55]....
        /*0590*/ 	.word	0x0000fad0


	//   ....[56]....
        /*0594*/ 	.word	0x0000faf0


	//   ....[57]....
        /*0598*/ 	.word	0x0000fb10


	//   ....[58]....
        /*059c*/ 	.word	0x0000fb20


	//   ....[59]....
        /*05a0*/ 	.word	0x0000fb50


	//   ....[60]....
        /*05a4*/ 	.word	0x0000fb80


	//   ....[61]....
        /*05a8*/ 	.word	0x0000fba0


	//   ....[62]....
        /*05ac*/ 	.word	0x0000fbc0


	//   ....[63]....
        /*05b0*/ 	.word	0x0000fbe0


	//   ....[64]....
        /*05b4*/ 	.word	0x0000fc00


	//   ....[65]....
        /*05b8*/ 	.word	0x0000fc20


	//   ....[66]....
        /*05bc*/ 	.word	0x0000fc40


	//   ....[67]....
        /*05c0*/ 	.word	0x0000fc60


	//   ....[68]....
        /*05c4*/ 	.word	0x0000fc80


	//   ....[69]....
        /*05c8*/ 	.word	0x0000fca0


	//   ....[70]....
        /*05cc*/ 	.word	0x0000fcc0


	//   ....[71]....
        /*05d0*/ 	.word	0x0000fce0


	//   ....[72]....
        /*05d4*/ 	.word	0x0000fd00


	//   ....[73]....
        /*05d8*/ 	.word	0x0000fd20


	//   ....[74]....
        /*05dc*/ 	.word	0x0000fd40


	//   ....[75]....
        /*05e0*/ 	.word	0x0000fd60


	//   ....[76]....
        /*05e4*/ 	.word	0x0000fd80


	//   ....[77]....
        /*05e8*/ 	.word	0x0000fda0


	//   ....[78]....
        /*05ec*/ 	.word	0x0000fdc0


	//   ....[79]....
        /*05f0*/ 	.word	0x0000fde0


	//----- nvinfo : EIATTR_VRC_CTA_INIT_COUNT
	.align		4
.L_21803:
        /*05f4*/ 	.byte	0x02, 0x4a
	.zero		1
	.zero		1


	//----- nvinfo : EIATTR_EXIT_INSTR_OFFSETS
	.align		4
        /*05f8*/ 	.byte	0x04, 0x1c
        /*05fa*/ 	.short	(.L_21805 - .L_21804)


	//   ....[0]....
.L_21804:
        /*05fc*/ 	.word	0x00010c60


	//   ....[1]....
        /*0600*/ 	.word	0x00010cd0


	//   ....[2]....
        /*0604*/ 	.word	0x00011170


	//----- nvinfo : EIATTR_CRS_STACK_SIZE
	.align		4
.L_21805:
        /*0608*/ 	.byte	0x04, 0x1e
        /*060a*/ 	.short	(.L_21807 - .L_21806)
.L_21806:
        /*060c*/ 	.word	0x00000000


	//----- nvinfo : EIATTR_CBANK_PARAM_SIZE
	.align		4
.L_21807:
        /*0610*/ 	.byte	0x03, 0x19
        /*0612*/ 	.short	0x007c


	//----- nvinfo : EIATTR_PARAM_CBANK
	.align		4
        /*0614*/ 	.byte	0x04, 0x0a
        /*0616*/ 	.short	(.L_21809 - .L_21808)
	.align		4
.L_21808:
        /*0618*/ 	.word	index@(.nv.constant0._ZN4vllm25paged_attention_v1_kernelI13__nv_bfloat16S1_Li256ELi32ELi128ELNS_18Fp8KVCacheDataTypeE0ELb0EEEvPT_PKS3_PKT0_S9_ifPKiSB_iPKfiiiSD_SD_iiiii)
        /*061c*/ 	.short	0x0380
        /*061e*/ 	.short	0x007c


	//----- nvinfo : EIATTR_SW_WAR
	.align		4
.L_21809:
        /*0620*/ 	.byte	0x04, 0x36
        /*0622*/ 	.short	(.L_21811 - .L_21810)
.L_21810:
        /*0624*/ 	.word	0x00000008
.L_21811:


//--------------------- .nv.info._ZN4vllm25paged_attention_v1_kernelI13__nv_bfloat16S1_Li192ELi32ELi128ELNS_18Fp8KVCacheDataTypeE0ELb0EEEvPT_PKS3_PKT0_S9_ifPKiSB_iPKfiiiSD_SD_iiiii --------------------------
	.section	.nv.info._ZN4vllm25paged_attention_v1_kernelI13__nv_bfloat16S1_Li192ELi32ELi128ELNS_18Fp8KVCacheDataTypeE0ELb0EEEvPT_PKS3_PKT0_S9_ifPKiSB_iPKfiiiSD_SD_iiiii,"",@"SHT_CUDA_INFO"
	.sectionflags	@""
	.align	4


	//----- nvinfo : EIATTR_CUDA_API_VERSION
	.align		4
        /*0000*/ 	.byte	0x04, 0x37
        /*0002*/ 	.short	(.L_21813 - .L_21812)
.L_21812:
        /*0004*/ 	.word	0x00000082


	//----- nvinfo : EIATTR_KPARAM_INFO
	.align		4
.L_21813:
        /*0008*/ 	.byte	0x04, 0x17
        /*000a*/ 	.short	(.L_21815 - .L_21814)
.L_21814:
        /*000c*/ 	.word	0x00000000
        /*0010*/ 	.short	0x0013
        /*0012*/ 	.short	0x0078
        /*0014*/ 	.byte	0x00, 0xf0, 0x11, 0x00


	//----- nvinfo : EIATTR_KPARAM_INFO
	.align		4
.L_21815:
        /*0018*/ 	.byte	0x04, 0x17
        /*001a*/ 	.short	(.L_21817 - .L_21816)
.L_21816:
        /*001c*/ 	.word	0x00000000
        /*0020*/ 	.short	0x0012
        /*0022*/ 	.short	0x0074
        /*0024*/ 	.byte	0x00, 0xf0, 0x11, 0x00


	//----- nvinfo : EIATTR_KPARAM_INFO
	.align		4
.L_21817:
        /*0028*/ 	.byte	0x04, 0x17
        /*002a*/ 	.short	(.L_21819 - .L_21818)
.L_21818:
        /*002c*/ 	.word	0x00000000
        /*0030*/ 	.short	0x0011
        /*0032*/ 	.short	0x0070
        /*0034*/ 	.byte	0x00, 0xf0, 0x11, 0x00


	//----- nvinfo : EIATTR_KPARAM_INFO
	.align		4
.L_21819:
        /*0038*/ 	.byte	0x04, 0x17
        /*003a*/ 	.short	(.L_21821 - .L_21820)
.L_21820:
        /*003c*/ 	.word	0x00000000
        /*0040*/ 	.short	0x0010
        /*0042*/ 	.short	0x006c
        /*0044*/ 	.byte	0x00, 0xf0, 0x11, 0x00


	//----- nvinfo : EIATTR_KPARAM_INFO
	.align		4
.L_21821:
        /*0048*/ 	.byte	0x04, 0x17
        /*004a*/ 	.short	(.L_21823 - .L_21822)
.L_21822:
        /*004c*/ 	.word	0x00000000
        /*0050*/ 	.short	0x000f
        /*0052*/ 	.short	0x0068
        /*0054*/ 	.byte	0x00, 0xf0, 0x11, 0x00


	//----- nvinfo : EIATTR_KPARAM_INFO
	.align		4
.L_21823:
        /*0058*/ 	.byte	0x04, 0x17
        /*005a*/ 	.short	(.L_21825 - .L_21824)
.L_21824:
        /*005c*/ 	.word	0x00000000
        /*0060*/ 	.short	0x000e
        /*0062*/ 	.short	0x0060
        /*0064*/ 	.byte	0x00, 0xf5, 0x21, 0x00


	//----- nvinfo : EIATTR_KPARAM_INFO
	.align		4
.L_21825:
        /*0068*/ 	.byte	0x04, 0x17
        /*006a*/ 	.short	(.L_21827 - .L_21826)
.L_21826:
        /*006c*/ 	.word	0x00000000
        /*0070*/ 	.short	0x000d
        /*0072*/ 	.short	0x0058
        /*0074*/ 	.byte	0x00, 0xf5, 0x21, 0x00


	//----- nvinfo : EIATTR_KPARAM_INFO
	.align		4
.L_21827:
        /*0078*/ 	.byte	0x04, 0x17
        /*007a*/ 	.short	(.L_21829 - .L_21828)
.L_21828:
        /*007c*/ 	.word	0x00000000
        /*0080*/ 	.short	0x000c
        /*0082*/ 	.short	0x0050
        /*0084*/ 	.byte	0x00, 0xf0, 0x11, 0x00


	//----- nvinfo : EIATTR_KPARAM_INFO
	.align		4
.L_21829:
        /*0088*/ 	.byte	0x04, 0x17
        /*008a*/ 	.short	(.L_21831 - .L_21830)
.L_21830:
        /*008c*/ 	.word	0x00000000
        /*0090*/ 	.short	0x000b
        /*0092*/ 	.short	0x004c
        /*0094*/ 	.byte	0x00, 0xf0, 0x11, 0x00


	//----- nvinfo : EIATTR_KPARAM_INFO
	.align		4
.L_21831:
        /*0098*/ 	.byte	0x04, 0x17
        /*009a*/ 	.short	(.L_21833 - .L_21832)
.L_21832:
        /*009c*/ 	.word	0x00000000
        /*00a0*/ 	.short	0x000a
        /*00a2*/ 	.short	0x0048
        /*00a4*/ 	.byte	0x00, 0xf0, 0x11, 0x00


	//----- nvinfo : EIATTR_KPARAM_INFO
	.align		4
.L_21833:
        /*00a8*/ 	.byte	0x04, 0x17
        /*00aa*/ 	.short	(.L_21835 - .L_21834)
.L_21834:
        /*00ac*/ 	.word	0x00000000
        /*00b0*/ 	.short	0x0009
        /*00b2*/ 	.short	0x0040
        /*00b4*/ 	.byte	0x00, 0xf5, 0x21, 0x00


	//----- nvinfo : EIATTR_KPARAM_INFO
	.align		4
.L_21835:
        /*00b8*/ 	.byte	0x04, 0x17
        /*00ba*/ 	.short	(.L_21837 - .L_21836)
.L_21836:
        /*00bc*/ 	.word	0x00000000
        /*00c0*/ 	.short	0x0008
        /*00c2*/ 	.short	0x0038
        /*00c4*/ 	.byte	0x00, 0xf0, 0x11, 0x00


	//----- nvinfo : EIATTR_KPARAM_INFO
	.align		4
.L_21837:
        /*00c8*/ 	.byte	0x04, 0x17
        /*00ca*/ 	.short	(.L_21839 - .L_21838)
.L_21838:
        /*00cc*/ 	.word	0x00000000
        /*00d0*/ 	.short	0x0007
        /*00d2*/ 	.short	0x0030
        /*00d4*/ 	.byte	0x00, 0xf5, 0x21, 0x00


	//----- nvinfo : EIATTR_KPARAM_INFO
	.align		4
.L_21839:
        /*00d8*/ 	.byte	0x04, 0x17
        /*00da*/ 	.short	(.L_21841 - .L_21840)
.L_21840:
        /*00dc*/ 	.word	0x00000000
        /*00e0*/ 	.short	0x0006
        /*00e2*/ 	.short	0x0028
        /*00e4*/ 	.byte	0x00, 0xf5, 0x21, 0x00


	//----- nvinfo : EIATTR_KPARAM_INFO
	.align		4
.L_21841:
        /*00e8*/ 	.byte	0x04, 0x17
        /*00ea*/ 	.short	(.L_21843 - .L_21842)
.L_21842:
        /*00ec*/ 	.word	0x00000000
        /*00f0*/ 	.short	0x0005
        /*00f2*/ 	.short	0x0024
        /*00f4*/ 	.byte	0x00, 0xf0, 0x11, 0x00


	//----- nvinfo : EIATTR_KPARAM_INFO
	.align		4
.L_21843:
        /*00f8*/ 	.byte	0x04, 0x17
        /*00fa*/ 	.short	(.L_21845 - .L_21844)
.L_21844:
        /*00fc*/ 	.word	0x00000000
        /*0100*/ 	.short	0x0004
        /*0102*/ 	.short	0x0020
        /*0104*/ 	.byte	0x00, 0xf0, 0x11, 0x00


	//----- nvinfo : EIATTR_KPARAM_INFO
	.align		4
.L_21845:
        /*0108*/ 	.byte	0x04, 0x17
        /*010a*/ 	.short	(.L_21847 - .L_21846)
.L_21846:
        /*010c*/ 	.word	0x00000000
        /*0110*/ 	.short	0x0003
        /*0112*/ 	.short	0x0018
        /*0114*/ 	.byte	0x00, 0xf5, 0x21, 0x00


	//----- nvinfo : EIATTR_KPARAM_INFO
	.align		4
.L_21847:
        /*0118*/ 	.byte	0x04, 0x17
        /*011a*/ 	.short	(.L_21849 - .L_21848)
.L_21848:
        /*011c*/ 	.word	0x00000000
        /*0120*/ 	.short	0x0002
        /*0122*/ 	.short	0x0010
        /*0124*/ 	.byte	0x00, 0xf5, 0x21, 0x00


	//----- nvinfo : EIATTR_KPARAM_INFO
	.align		4
.L_21849:
        /*0128*/ 	.byte	0x04, 0x17
        /*012a*/ 	.short	(.L_21851 - .L_21850)
.L_21850:
        /*012c*/ 	.word	0x00000000
        /*0130*/ 	.short	0x0001
        /*0132*/ 	.short	0x0008
        /*0134*/ 	.byte	0x00, 0xf5, 0x21, 0x00


	//----- nvinfo : EIATTR_KPARAM_INFO
	.align		4
.L_21851:
        /*0138*/ 	.byte	0x04, 0x17
        /*013a*/ 	.short	(.L_21853 - .L_21852)
.L_21852:
        /*013c*/ 	.word	0x00000000
        /*0140*/ 	.short	0x0000
        /*0142*/ 	.short	0x0000
        /*0144*/ 	.byte	0x00, 0xf5, 0x21, 0x00


	//----- nvinfo : EIATTR_SPARSE_MMA_MASK
	.align		4
.L_21853:
        /*0148*/ 	.byte	0x03, 0x50
        /*014a*/ 	.short	0x0000


	//----- nvinfo : EIATTR_MAXREG_COUNT
	.align		4
        /*014c*/ 	.byte	0x03, 0x1b
        /*014e*/ 	.short	0x00ff


	//----- nvinfo : EIATTR_NUM_BARRIERS
	.align		4
        /*0150*/ 	.byte	0x02, 0x4c
        /*0152*/ 	.byte	0x01
	.zero		1


	//----- nvinfo : EIATTR_MERCURY_ISA_VERSION
	.align		4
        /*0154*/ 	.byte	0x03, 0x5f
        /*0156*/ 	.short	0x0101


	//----- nvinfo : EIATTR_COOP_GROUP_MASK_REGIDS
	.align		4
        /*0158*/ 	.byte	0x04, 0x29
        /*015a*/ 	.short	(.L_21855 - .L_21854)


	//   ....[0]....
.L_21854:
        /*015c*/ 	.word	0xffffffff


	//   ....[1]....
        /*0160*/ 	.word	0xffffffff


	//   ....[2]....
        /*0164*/ 	.word	0xffffffff


	//   ....[3]....
        /*0168*/ 	.word	0xffffffff


	//   ....[4]....
        /*016c*/ 	.word	0xffffffff


	//   ....[5]....
        /*0170*/ 	.word	0xffffffff


	//   ....[6]....
        /*0174*/ 	.word	0xffffffff


	//   ....[7]....
        /*0178*/ 	.word	0xffffffff


	//   ....[8]....
        /*017c*/ 	.word	0xffffffff


	//   ....[9]....
        /*0180*/ 	.word	0xffffffff


	//   ....[10]....
        /*0184*/ 	.word	0xffffffff


	//   ....[11]....
        /*0188*/ 	.word	0xffffffff


	//   ....[12]....
        /*018c*/ 	.word	0xffffffff


	//   ....[13]....
        /*0190*/ 	.word	0xffffffff


	//   ....[14]....
        /*0194*/ 	.word	0xffffffff


	//   ....[15]....
        /*0198*/ 	.word	0xffffffff


	//   ....[16]....
        /*019c*/ 	.word	0xffffffff


	//   ....[17]....
        /*01a0*/ 	.word	0xffffffff


	//   ....[18]....
        /*01a4*/ 	.word	0xffffffff


	//   ....[19]....
        /*01a8*/ 	.word	0xffffffff


	//   ....[20]....
        /*01ac*/ 	.word	0xffffffff


	//   ....[21]....
        /*01b0*/ 	.word	0xffffffff


	//   ....[22]....
        /*01b4*/ 	.word	0xffffffff


	//   ....[23]....
        /*01b8*/ 	.word	0xffffffff


	//   ....[24]....
        /*01bc*/ 	.word	0xffffffff


	//   ....[25]....
        /*01c0*/ 	.word	0xffffffff


	//   ....[26]....
        /*01c4*/ 	.word	0xffffffff


	//   ....[27]....
        /*01c8*/ 	.word	0xffffffff


	//   ....[28]....
        /*01cc*/ 	.word	0xffffffff


	//   ....[29]....
        /*01d0*/ 	.word	0xffffffff


	//   ....[30]....
        /*01d4*/ 	.word	0xffffffff


	//   ....[31]....
        /*01d8*/ 	.word	0xffffffff


	//   ....[32]....
        /*01dc*/ 	.word	0xffffffff


	//   ....[33]....
        /*01e0*/ 	.word	0xffffffff


	//   ....[34]....
        /*01e4*/ 	.word	0xffffffff


	//   ....[35]....
        /*01e8*/ 	.word	0xffffffff


	//   ....[36]....
        /*01ec*/ 	.word	0xffffffff


	//   ....[37]....
        /*01f0*/ 	.word	0xffffffff


	//   ....[38]....
        /*01f4*/ 	.word	0xffffffff


	//   ....[39]....
        /*01f8*/ 	.word	0xffffffff


	//   ....[40]....
        /*01fc*/ 	.word	0xffffffff


	//   ....[41]....
        /*0200*/ 	.word	0xffffffff


	//   ....[42]....
        /*0204*/ 	.word	0xffffffff


	//   ....[43]....
        /*0208*/ 	.word	0xffffffff


	//   ....[44]....
        /*020c*/ 	.word	0xffffffff


	//   ....[45]....
        /*0210*/ 	.word	0xffffffff


	//   ....[46]....
        /*0214*/ 	.word	0xffffffff


	//   ....[47]....
        /*0218*/ 	.word	0xffffffff


	//   ....[48]....
        /*021c*/ 	.word	0xffffffff


	//   ....[49]....
        /*0220*/ 	.word	0xffffffff


	//   ....[50]....
        /*0224*/ 	.word	0xffffffff


	//   ....[51]....
        /*0228*/ 	.word	0xffffffff


	//   ....[52]....
        /*022c*/ 	.word	0xffffffff


	//   ....[53]....
        /*0230*/ 	.word	0xffffffff


	//   ....[54]....
        /*0234*/ 	.word	0xffffffff


	//   ....[55]....
        /*0238*/ 	.word	0xffffffff


	//   ....[56]....
        /*023c*/ 	.word	0xffffffff


	//   ....[57]....
        /*0240*/ 	.word	0xffffffff


	//   ....[58]....
        /*0244*/ 	.word	0xffffffff


	//   ....[59]....
        /*0248*/ 	.word	0xffffffff


	//   ....[60]....
        /*024c*/ 	.word	0xffffffff


	//   ....[61]....
        /*0250*/ 	.word	0xffffffff


	//   ....[62]....
        /*0254*/ 	.word	0xffffffff


	//   ....[63]....
        /*0258*/ 	.word	0xffffffff


	//----- nvinfo : EIATTR_COOP_GROUP_INSTR_OFFSETS
	.align		4
.L_21855:
        /*025c*/ 	.byte	0x04, 0x28
        /*025e*/ 	.short	(.L_21857 - .L_21856)


	//   ....[0]....
.L_21856:
        /*0260*/ 	.word	0x00004130


	//   ....[1]....
        /*0264*/ 	.word	0x00004190


	//   ....[2]....
        /*0268*/ 	.word	0x000041b0


	//   ....[3]....
        /*026c*/ 	.word	0x000041e0


	//   ....[4]....
        /*0270*/ 	.word	0x00004220


	//   ....[5]....
        /*0274*/ 	.word	0x000042b0


	//   ....[6]....
        /*0278*/ 	.word	0x000042f0


	//   ....[7]....
        /*027c*/ 	.word	0x00004360


	//   ....[8]....
        /*0280*/ 	.word	0x00005190


	//   ....[9]....
        /*0284*/ 	.word	0x000051d0


	//   ....[10]....
        /*0288*/ 	.word	0x000051f0


	//   ....[11]....
        /*028c*/ 	.word	0x00005210


	//   ....[12]....
        /*0290*/ 	.word	0x00005230


	//   ....[13]....
        /*0294*/ 	.word	0x00005280


	//   ....[14]....
        /*0298*/ 	.word	0x000052a0


	//   ....[15]....
        /*029c*/ 	.word	0x000052c0


	//   ....[16]....
        /*02a0*/ 	.word	0x0000bd60


	//   ....[17]....
        /*02a4*/ 	.word	0x0000bda0


	//   ....[18]....
        /*02a8*/ 	.word	0x0000bde0


	//   ....[19]....
        /*02ac*/ 	.word	0x0000be10


	//   ....[20]....
        /*02b0*/ 	.word	0x0000be30


	//   ....[21]....
        /*02b4*/ 	.word	0x0000be40


	//   ....[22]....
        /*02b8*/ 	.word	0x0000be50


	//   ....[23]....
        /*02bc*/ 	.word	0x0000be90


	//   ....[24]....
        /*02c0*/ 	.word	0x0000bec0


	//   ....[25]....
        /*02c4*/ 	.word	0x0000bf00


	//   ....[26]....
        /*02c8*/ 	.word	0x0000bf20


	//   ....[27]....
        /*02cc*/ 	.word	0x0000bf50


	//   ....[28]....
        /*02d0*/ 	.word	0x0000bf80


	//   ....[29]....
        /*02d4*/ 	.word	0x0000bfa0


	//   ....[30]....
        /*02d8*/ 	.word	0x0000bfc0


	//   ....[31]....
        /*02dc*/ 	.word	0x0000bfe0


	//   ....[32]....
        /*02e0*/ 	.word	0x0000c010


	//   ....[33]....
        /*02e4*/ 	.word	0x0000c030


	//   ....[34]....
        /*02e8*/ 	.word	0x0000c050


	//   ....[35]....
        /*02ec*/ 	.word	0x0000c070


	//   ....[36]....
        /*02f0*/ 	.word	0x0000c090


	//   ....[37]....
        /*02f4*/ 	.word	0x0000c0b0


	//   ....[38]....
        /*02f8*/ 	.word	0x0000c0d0


	//   ....[39]....
        /*02fc*/ 	.word	0x0000c0f0


	//   ....[40]....
        /*0300*/ 	.word	0x0000c110


	//   ....[41]....
        /*0304*/ 	.word	0x0000c130


	//   ....[42]....
        /*0308*/ 	.word	0x0000c150


	//   ....[43]....
        /*030c*/ 	.word	0x0000c170


	//   ....[44]....
        /*0310*/ 	.word	0x0000c190


	//   ....[45]....
        /*0314*/ 	.word	0x0000c1c0


	//   ....[46]....
        /*0318*/ 	.word	0x0000c1e0


	//   ....[47]....
        /*031c*/ 	.word	0x0000c200


	//   ....[48]....
        /*0320*/ 	.word	0x0000c220


	//   ....[49]....
        /*0324*/ 	.word	0x0000c240


	//   ....[50]....
        /*0328*/ 	.word	0x0000c260


	//   ....[51]....
        /*032c*/ 	.word	0x0000c270


	//   ....[52]....
        /*0330*/ 	.word	0x0000c290


	//   ....[53]....
        /*0334*/ 	.word	0x0000c2b0


	//   ....[54]....
        /*0338*/ 	.word	0x0000c2d0


	//   ....[55]....
        /*033c*/ 	.word	0x0000c2f0


	//   ....[56]....
        /*0340*/ 	.word	0x0000c310


	//   ....[57]....
        /*0344*/ 	.word	0x0000c330


	//   ....[58]....
        /*0348*/ 	.word	0x0000c350


	//   ....[59]....
        /*034c*/ 	.word	0x0000c370


	//   ....[60]....
        /*0350*/ 	.word	0x0000c390


	//   ....[61]....
        /*0354*/ 	.word	0x0000c3b0


	//   ....[62]....
        /*0358*/ 	.word	0x0000c3d0


	//   ....[63]....
        /*035c*/ 	.word	0x0000c3f0


	//----- nvinfo : EIATTR_VRC_CTA_INIT_COUNT
	.align		4
.L_21857:
        /*0360*/ 	.byte	0x02, 0x4a
	.zero		1
	.zero		1


	//----- nvinfo : EIATTR_EXIT_INSTR_OFFSETS
	.align		4
        /*0364*/ 	.byte	0x04, 0x1c
        /*0366*/ 	.short	(.L_21859 - .L_21858)


	//   ....[0]....
.L_21858:
        /*0368*/ 	.word	0x0000ce70


	//   ....[1]....
        /*036c*/ 	.word	0x0000ced0


	//   ....[2]....
        /*0370*/ 	.word	0x0000d270


	//----- nvinfo : EIATTR_CRS_STACK_SIZE
	.align		4
.L_21859:
        /*0374*/ 	.byte	0x04, 0x1e
        /*0376*/ 	.short	(.L_21861 - .L_21860)
.L_21860:
        /*0378*/ 	.word	0x00000000


	//----- nvinfo : EIATTR_CBANK_PARAM_SIZE
	.align		4
.L_21861:
        /*037c*/ 	.byte	0x03, 0x19
        /*037e*/ 	.short	0x007c


	//----- nvinfo : EIATTR_PARAM_CBANK
	.align		4
        /*0380*/ 	.byte	0x04, 0x0a
        /*0382*/ 	.short	(.L_21863 - .L_21862)
	.align		4
.L_21862:
        /*0384*/ 	.word	index@(.nv.constant0._ZN4vllm25paged_attention_v1_kernelI13__nv_bfloat16S1_Li192ELi32ELi128ELNS_18Fp8KVCacheDataTypeE0ELb0EEEvPT_PKS3_PKT0_S9_ifPKiSB_iPKfiiiSD_SD_iiiii)
        /*0388*/ 	.short	0x0380
        /*038a*/ 	.short	0x007c


	//----- nvinfo : EIATTR_SW_WAR
	.align		4
.L_21863:
        /*038c*/ 	.byte	0x04, 0x36
        /*038e*/ 	.short	(.L_21865 - .L_21864)
.L_21864:
        /*0390*/ 	.word	0x00000008
.L_21865:


//--------------------- .nv.info._ZN4vllm25paged_attention_v1_kernelI13__nv_bfloat16S1_Li128ELi32ELi128ELNS_18Fp8KVCacheDataTypeE0ELb0EEEvPT_PKS3_PKT0_S9_ifPKiSB_iPKfiiiSD_SD_iiiii --------------------------
	.section	.nv.info._ZN4vllm25paged_attention_v1_kernelI13__nv_bfloat16S1_Li128ELi32ELi128ELNS_18Fp8KVCacheDataTypeE0ELb0EEEvPT_PKS3_PKT0_S9_ifPKiSB_iPKfiiiSD_SD_iiiii,"",@"SHT_CUDA_INFO"
	.sectionflags	@""
	.align	4


	//----- nvinfo : EIATTR_CUDA_API_VERSION
	.align		4
        /*0000*/ 	.byte	0x04, 0x37
        /*0002*/ 	.short	(.L_21867 - .L_21866)
.L_21866:
        /*0004*/ 	.word	0x00000082


	//----- nvinfo : EIATTR_KPARAM_INFO
	.align		4
.L_21867:
        /*0008*/ 	.byte	0x04, 0x17
        /*000a*/ 	.short	(.L_21869 - .L_21868)
.L_21868:
        /*000c*/ 	.word	0x00000000
        /*0010*/ 	.short	0x0013
        /*0012*/ 	.short	0x0078
        /*0014*/ 	.byte	0x00, 0xf0, 0x11, 0x00


	//----- nvinfo : EIATTR_KPARAM_INFO
	.align		4
.L_21869:
        /*0018*/ 	.byte	0x04, 0x17
        /*001a*/ 	.short	(.L_21871 - .L_21870)
.L_21870:
        /*001c*/ 	.word	0x00000000
        /*0020*/ 	.short	0x0012
        /*0022*/ 	.short	0x0074
        /*0024*/ 	.byte	0x00, 0xf0, 0x11, 0x00


	//----- nvinfo : EIATTR_KPARAM_INFO
	.align		4
.L_21871:
        /*0028*/ 	.byte	0x04, 0x17
        /*002a*/ 	.short	(.L_21873 - .L_21872)
.L_21872:
        /*002c*/ 	.word	0x00000000
        /*0030*/ 	.short	0x0011
        /*0032*/ 	.short	0x0070
        /*0034*/ 	.byte	0x00, 0xf0, 0x11, 0x00


	//----- nvinfo : EIATTR_KPARAM_INFO
	.align		4
.L_21873:
        /*0038*/ 	.byte	0x04, 0x17
        /*003a*/ 	.short	(.L_21875 - .L_21874)
.L_21874:
        /*003c*/ 	.word	0x00000000
        /*0040*/ 	.short	0x0010
        /*0042*/ 	.short	0x006c
        /*0044*/ 	.byte	0x00, 0xf0, 0x11, 0x00


	//----- nvinfo : EIATTR_KPARAM_INFO
	.align		4
.L_21875:
        /*0048*/ 	.byte	0x04, 0x17
        /*004a*/ 	.short	(.L_21877 - .L_21876)
.L_21876:
        /*004c*/ 	.word	0x00000000
        /*0050*/ 	.short	0x000f
        /*0052*/ 	.short	0x0068
        /*0054*/ 	.byte	0x00, 0xf0, 0x11, 0x00


	//----- nvinfo : EIATTR_KPARAM_INFO
	.align		4
.L_21877:
        /*0058*/ 	.byte	0x04, 0x17
        /*005a*/ 	.short	(.L_21879 - .L_21878)
.L_21878:
        /*005c*/ 	.word	0x00000000
        /*0060*/ 	.short	0x000e
        /*0062*/ 	.short	0x0060
        /*0064*/ 	.byte	0x00, 0xf5, 0x21, 0x00


	//----- nvinfo : EIATTR_KPARAM_INFO
	.align		4
.L_21879:
        /*0068*/ 	.byte	0x04, 0x17
        /*006a*/ 	.short	(.L_21881 - .L_21880)
.L_21880:
        /*006c*/ 	.word	0x00000000
        /*0070*/ 	.short	0x000d
        /*0072*/ 	.short	0x0058
        /*0074*/ 	.byte	0x00, 0xf5, 0x21, 0x00


	//----- nvinfo : EIATTR_KPARAM_INFO
	.align		4
.L_21881:
        /*0078*/ 	.byte	0x04, 0x17
        /*007a*/ 	.short	(.L_21883 - .L_21882)
.L_21882:
        /*007c*/ 	.word	0x00000000
        /*0080*/ 	.short	0x000c
        /*0082*/ 	.short	0x0050
        /*0084*/ 	.byte	0x00, 0xf0, 0x11, 0x00


	//----- nvinfo : EIATTR_KPARAM_INFO
	.align		4
.L_21883:
        /*0088*/ 	.byte	0x04, 0x17
        /*008a*/ 	.short	(.L_21885 - .L_21884)
.L_21884:
        /*008c*/ 	.word	0x00000000
        /*0090*/ 	.short	0x000b
        /*0092*/ 	.short	0x004c
        /*0094*/ 	.byte	0x00, 0xf0, 0x11, 0x00


	//----- nvinfo : EIATTR_KPARAM_INFO
	.align		4
.L_21885:
        /*0098*/ 	.byte	0x04, 0x17
        /*009a*/ 	.short	(.L_21887 - .L_21886)
.L_21886:
        /*009c*/ 	.word	0x00000000
        /*00a0*/ 	.short	0x000a
        /*00a2*/ 	.short	0x0048
        /*00a4*/ 	.byte	0x00, 0xf0, 0x11, 0x00


	//----- nvinfo : EIATTR_KPARAM_INFO
	.align		4
.L_21887:
        /*00a8*/ 	.byte	0x04, 0x17
        /*00aa*/ 	.short	(.L_21889 - .L_21888)
.L_21888:
        /*00ac*/ 	.word	0x00000000
        /*00b0*/ 	.short	0x0009
        /*00b2*/ 	.short	0x0040
        /*00b4*/ 	.byte	0x00, 0xf5, 0x21, 0x00


	//----- nvinfo : EIATTR_KPARAM_INFO
	.align		4
.L_21889:
        /*00b8*/ 	.byte	0x04, 0x17
        /*00ba*/ 	.short	(.L_21891 - .L_21890)
.L_21890:
        /*00bc*/ 	.word	0x00000000
        /*00c0*/ 	.short	0x0008
        /*00c2*/ 	.short	0x0038
        /*00c4*/ 	.byte	0x00, 0xf0, 0x11, 0x00


	//----- nvinfo : EIATTR_KPARAM_INFO
	.align		4
.L_21891:
        /*00c8*/ 	.byte	0x04, 0x17
        /*00ca*/ 	.short	(.L_21893 - .L_21892)
.L_21892:
        /*00cc*/ 	.word	0x00000000
        /*00d0*/ 	.short	0x0007
        /*00d2*/ 	.short	0x0030
        /*00d4*/ 	.byte	0x00, 0xf5, 0x21, 0x00


	//----- nvinfo : EIATTR_KPARAM_INFO
	.align		4
.L_21893:
        /*00d8*/ 	.byte	0x04, 0x17
        /*00da*/ 	.short	(.L_21895 - .L_21894)
.L_21894:
        /*00dc*/ 	.word	0x00000000
        /*00e0*/ 	.short	0x0006
        /*00e2*/ 	.short	0x0028
        /*00e4*/ 	.byte	0x00, 0xf5, 0x21, 0x00


	//----- nvinfo : EIATTR_KPARAM_INFO
	.align		4
.L_21895:
        /*00e8*/ 	.byte	0x04, 0x17
        /*00ea*/ 	.short	(.L_21897 - .L_21896)
.L_21896:
        /*00ec*/ 	.word	0x00000000
        /*00f0*/ 	.short	0x0005
        /*00f2*/ 	.short	0x0024
        /*00f4*/ 	.byte	0x00, 0xf0, 0x11, 0x00


	//----- nvinfo : EIATTR_KPARAM_INFO
	.align		4
.L_21897:
        /*00f8*/ 	.byte	0x04, 0x17
        /*00fa*/ 	.short	(.L_21899 - .L_21898)
.L_21898:
        /*00fc*/ 	.word	0x00000000
        /*0100*/ 	.short	0x0004
        /*0102*/ 	.short	0x0020
        /*0104*/ 	.byte	0x00, 0xf0, 0x11, 0x00


	//----- nvinfo : EIATTR_KPARAM_INFO
	.align		4
.L_21899:
        /*0108*/ 	.byte	0x04, 0x17
        /*010a*/ 	.short	(.L_21901 - .L_21900)
.L_21900:
        /*010c*/ 	.word	0x00000000
        /*0110*/ 	.short	0x0003
        /*0112*/ 	.short	0x0018
        /*0114*/ 	.byte	0x00, 0xf5, 0x21, 0x00


	//----- nvinfo : EIATTR_KPARAM_INFO
	.align		4
.L_21901:
        /*0118*/ 	.byte	0x04, 0x17
        /*011a*/ 	.short	(.L_21903 - .L_21902)
.L_21902:
        /*011c*/ 	.word	0x00000000
        /*0120*/ 	.short	0x0002
        /*0122*/ 	.short	0x0010
        /*0124*/ 	.byte	0x00, 0xf5, 0x21, 0x00


	//----- nvinfo : EIATTR_KPARAM_INFO
	.align		4
.L_21903:
        /*0128*/ 	.byte	0x04, 0x17
        /*012a*/ 	.short	(.L_21905 - .L_21904)
.L_21904:
        /*012c*/ 	.word	0x00000000
        /*0130*/ 	.short	0x0001
        /*0132*/ 	.short	0x0008
        /*0134*/ 	.byte	0x00, 0xf5, 0x21, 0x00


	//----- nvinfo : EIATTR_KPARAM_INFO
	.align		4
.L_21905:
        /*0138*/ 	.byte	0x04, 0x17
        /*013a*/ 	.short	(.L_21907 - .L_21906)
.L_21906:
        /*013c*/ 	.word	0x00000000
        /*0140*/ 	.short	0x0000
        /*0142*/ 	.short	0x0000
        /*0144*/ 	.byte	0x00, 0xf5, 0x21, 0x00


	//----- nvinfo : EIATTR_SPARSE_MMA_MASK
	.align		4
.L_21907:
        /*0148*/ 	.byte	0x03, 0x50
        /*014a*/ 	.short	0x0000


	//----- nvinfo : EIATTR_MAXREG_COUNT
	.align		4
        /*014c*/ 	.byte	0x03, 0x1b
        /*014e*/ 	.short	0x00ff


	//----- nvinfo : EIATTR_NUM_BARRIERS
	.align		4
        /*0150*/ 	.byte	0x02, 0x4c
        /*0152*/ 	.byte	0x01
	.zero		1


	//----- nvinfo : EIATTR_MERCURY_ISA_VERSION
	.align		4
        /*0154*/ 	.byte	0x03, 0x5f
        /*0156*/ 	.short	0x0101


	//----- nvinfo : EIATTR_COOP_GROUP_MASK_REGIDS
	.align		4
        /*0158*/ 	.byte	0x04, 0x29
        /*015a*/ 	.short	(.L_21909 - .L_21908)


	//   ....[0]....
.L_21908:
        /*015c*/ 	.word	0xffffffff


	//   ....[1]....
        /*0160*/ 	.word	0xffffffff


	//   ....[2]....
        /*0164*/ 	.word	0xffffffff


	//   ....[3]....
        /*0168*/ 	.word	0xffffffff


	//   ....[4]....
        /*016c*/ 	.word	0xffffffff


	//   ....[5]....
        /*0170*/ 	.word	0xffffffff


	//   ....[6]....
        /*0174*/ 	.word	0xffffffff


	//   ....[7]....
        /*0178*/ 	.word	0xffffffff


	//   ....[8]....
        /*017c*/ 	.word	0xffffffff


	//   ....[9]....
        /*0180*/ 	.word	0xffffffff


	//   ....[10]....
        /*0184*/ 	.word	0xffffffff


	//   ....[11]....
        /*0188*/ 	.word	0xffffffff


	//   ....[12]....
        /*018c*/ 	.word	0xffffffff


	//   ....[13]....
        /*0190*/ 	.word	0xffffffff


	//   ....[14]....
        /*0194*/ 	.word	0xffffffff


	//   ....[15]....
        /*0198*/ 	.word	0xffffffff


	//   ....[16]....
        /*019c*/ 	.word	0xffffffff


	//   ....[17]....
        /*01a0*/ 	.word	0xffffffff


	//   ....[18]....
        /*01a4*/ 	.word	0xffffffff


	//   ....[19]....
        /*01a8*/ 	.word	0xffffffff


	//   ....[20]....
        /*01ac*/ 	.word	0xffffffff


	//   ....[21]....
        /*01b0*/ 	.word	0xffffffff


	//   ....[22]....
        /*01b4*/ 	.word	0xffffffff


	//   ....[23]....
        /*01b8*/ 	.word	0xffffffff


	//   ....[24]....
        /*01bc*/ 	.word	0xffffffff


	//   ....[25]....
        /*01c0*/ 	.word	0xffffffff


	//   ....[26]....
        /*01c4*/ 	.word	0xffffffff


	//   ....[27]....
        /*01c8*/ 	.word	0xffffffff


	//   ....[28]....
        /*01cc*/ 	.word	0xffffffff


	//   ....[29]....
        /*01d0*/ 	.word	0xffffffff


	//   ....[30]....
        /*01d4*/ 	.word	0xffffffff


	//   ....[31]....
        /*01d8*/ 	.word	0xffffffff


	//   ....[32]....
        /*01dc*/ 	.word	0xffffffff


	//   ....[33]....
        /*01e0*/ 	.word	0xffffffff


	//   ....[34]....
        /*01e4*/ 	.word	0xffffffff


	//   ....[35]....
        /*01e8*/ 	.word	0xffffffff


	//   ....[36]....
        /*01ec*/ 	.word	0xffffffff


	//   ....[37]....
        /*01f0*/ 	.word	0xffffffff


	//   ....[38]....
        /*01f4*/ 	.word	0xffffffff


	//   ....[39]....
        /*01f8*/ 	.word	0xffffffff


	//   ....[40]....
        /*01fc*/ 	.word	0xffffffff


	//   ....[41]....
        /*0200*/ 	.word	0xffffffff


	//   ....[42]....
        /*0204*/ 	.word	0xffffffff


	//   ....[43]....
        /*0208*/ 	.word	0xffffffff


	//   ....[44]....
        /*020c*/ 	.word	0xffffffff


	//   ....[45]....
        /*0210*/ 	.word	0xffffffff


	//   ....[46]....
        /*0214*/ 	.word	0xffffffff


	//   ....[47]....
        /*0218*/ 	.word	0xffffffff


	//----- nvinfo : EIATTR_COOP_GROUP_INSTR_OFFSETS
	.align		4
.L_21909:
        /*021c*/ 	.byte	0x04, 0x28
        /*021e*/ 	.short	(.L_21911 - .L_21910)


	//   ....[0]....
.L_21910:
        /*0220*/ 	.word	0x00002ec0


	//   ....[1]....
        /*0224*/ 	.word	0x00002f10


	//   ....[2]....
        /*0228*/ 	.word	0x00002f40


	//   ....[3]....
        /*022c*/ 	.word	0x00002f70


	//   ....[4]....
        /*0230*/ 	.word	0x00002fd0


	//   ....[5]....
        /*0234*/ 	.word	0x00003040


	//   ....[6]....
        /*0238*/ 	.word	0x00003080


	//   ....[7]....
        /*023c*/ 	.word	0x000030d0


	//   ....[8]....
        /*0240*/ 	.word	0x00003f20


	//   ....[9]....
        /*0244*/ 	.word	0x00003f60


	//   ....[10]....
        /*0248*/ 	.word	0x00003f80


	//   ....[11]....
        /*024c*/ 	.word	0x00003fa0


	//   ....[12]....
        /*0250*/ 	.word	0x00003fc0


	//   ....[13]....
        /*0254*/ 	.word	0x00004010


	//   ....[14]....
        /*0258*/ 	.word	0x00004030


	//   ....[15]....
        /*025c*/ 	.word	0x00004050


	//   ....[16]....
        /*0260*/ 	.word	0x00008ba0


	//   ....[17]....
        /*0264*/ 	.word	0x00008be0


	//   ....[18]....
        /*0268*/ 	.word	0x00008c00


	//   ....[19]....
        /*026c*/ 	.word	0x00008c10


	//   ....[20]....
        /*0270*/ 	.word	0x00008c20


	//   ....[21]....
        /*0274*/ 	.word	0x00008c30


	//   ....[22]....
        /*0278*/ 	.word	0x00008c40


	//   ....[23]....
        /*027c*/ 	.word	0x00008c70


	//   ....[24]....
        /*0280*/ 	.word	0x00008ca0


	//   ....[25]....
        /*0284*/ 	.word	0x00008cc0


	//   ....[26]....
        /*0288*/ 	.word	0x00008ce0


	//   ....[27]....
        /*028c*/ 	.word	0x00008d00


	//   ....[28]....
        /*0290*/ 	.word	0x00008d20


	//   ....[29]....
        /*0294*/ 	.word	0x00008d40


	//   ....[30]....
        /*0298*/ 	.word	0x00008d60


	//   ....[31]....
        /*029c*/ 	.word	0x00008d80


	//   ....[32]....
        /*02a0*/ 	.word	0x00008db0


	//   ....[33]....
        /*02a4*/ 	.word	0x00008dd0


	//   ....[34]....
        /*02a8*/ 	.word	0x00008df0


	//   ....[35]....
        /*02ac*/ 	.word	0x00008e10


	//   ....[36]....
        /*02b0*/ 	.word	0x00008e30


	//   ....[37]....
        /*02b4*/ 	.word	0x00008e50


	//   ....[38]....
        /*02b8*/ 	.word	0x00008e60


	//   ....[39]....
        /*02bc*/ 	.word	0x00008e80


	//   ....[40]....
        /*02c0*/ 	.word	0x00008ea0


	//   ....[41]....
        /*02c4*/ 	.word	0x00008ec0


	//   ....[42]....
        /*02c8*/ 	.word	0x00008ee0


	//   ....[43]....
        /*02cc*/ 	.word	0x00008f00


	//   ....[44]....
        /*02d0*/ 	.word	0x00008f20


	//   ....[45]....
        /*02d4*/ 	.word	0x00008f40


	//   ....[46]....
        /*02d8*/ 	.word	0x00008f60


	//   ....[47]....
        /*02dc*/ 	.word	0x00008f80


	//----- nvinfo : EIATTR_VRC_CTA_INIT_COUNT
	.align		4
.L_21911:
        /*02e0*/ 	.byte	0x02, 0x4a
	.zero		1
	.zero		1


	//----- nvinfo : EIATTR_EXIT_INSTR_OFFSETS
	.align		4
        /*02e4*/ 	.byte	0x04, 0x1c
        /*02e6*/ 	.short	(.L_21913 - .L_21912)


	//   ....[0]....
.L_21912:
        /*02e8*/ 	.word	0x00009800


	//   ....[1]....
        /*02ec*/ 	.word	0x00009860


	//   ....[2]....
        /*02f0*/ 	.word	0x00009b00


	//----- nvinfo : EIATTR_CRS_STACK_SIZE
	.align		4
.L_21913:
        /*02f4*/ 	.byte	0x04, 0x1e
        /*02f6*/ 	.short	(.L_21915 - .L_21914)
.L_21914:
        /*02f8*/ 	.word	0x00000000


	//----- nvinfo : EIATTR_CBANK_PARAM_SIZE
	.align		4
.L_21915:
        /*02fc*/ 	.byte	0x03, 0x19
        /*02fe*/ 	.short	0x007c


	//----- nvinfo : EIATTR_PARAM_CBANK
	.align		4
        /*0300*/ 	.byte	0x04, 0x0a
        /*0302*/ 	.short	(.L_21917 - .L_21916)
	.align		4
.L_21916:
        /*0304*/ 	.word	index@(.nv.constant0._ZN4vllm25paged_attention_v1_kernelI13__nv_bfloat16S1_Li128ELi32ELi128ELNS_18Fp8KVCacheDataTypeE0ELb0EEEvPT_PKS3_PKT0_S9_ifPKiSB_iPKfiiiSD_SD_iiiii)
        /*0308*/ 	.short	0x0380
        /*030a*/ 	.short	0x007c


	//----- nvinfo : EIATTR_SW_WAR
	.align		4
.L_21917:
        /*030c*/ 	.byte	0x04, 0x36
        /*030e*/ 	.short	(.L_21919 - .L_21918)
.L_21918:
        /*0310*/ 	.word	0x00000008
.L_21919:


//--------------------- .nv.info._ZN4vllm25paged_attention_v1_kernelI13__nv_bfloat16S1_Li120ELi32ELi128ELNS_18Fp8KVCacheDataTypeE0ELb0EEEvPT_PKS3_PKT0_S9_ifPKiSB_iPKfiiiSD_SD_iiiii --------------------------
	.section	.nv.info._ZN4vllm25paged_attention_v1_kernelI13__nv_bfloat16S1_Li120ELi32ELi128ELNS_18Fp8KVCacheDataTypeE0ELb0EEEvPT_PKS3_PKT0_S9_ifPKiSB_iPKfiiiSD_SD_iiiii,"",@"SHT_CUDA_INFO"
	.sectionflags	@""
	.align	4


	//----- nvinfo : EIATTR_CUDA_API_VERSION
	.align		4
        /*0000*/ 	.byte	0x04, 0x37
        /*0002*/ 	.short	(.L_21921 - .L_21920)
.L_21920:
        /*0004*/ 	.word	0x00000082


	//----- nvinfo : EIATTR_KPARAM_INFO
	.align		4
.L_21921:
        /*0008*/ 	.byte	0x04, 0x17
        /*000a*/ 	.short	(.L_21923 - .L_21922)
.L_21922:
        /*000c*/ 	.word	0x00000000
        /*0010*/ 	.short	0x0013
        /*0012*/ 	.short	0x0078
        /*0014*/ 	.byte	0x00, 0xf0, 0x11, 0x00


	//----- nvinfo : EIATTR_KPARAM_INFO
	.align		4
.L_21923:
        /*0018*/ 	.byte	0x04, 0x17
        /*001a*/ 	.short	(.L_21925 - .L_21924)
.L_21924:
        /*001c*/ 	.word	0x00000000
        /*0020*/ 	.short	0x0012
        /*0022*/ 	.short	0x0074
        /*0024*/ 	.byte	0x00, 0xf0, 0x11, 0x00


	//----- nvinfo : EIATTR_KPARAM_INFO
	.align		4
.L_21925:
        /*0028*/ 	.byte	0x04, 0x17
        /*002a*/ 	.short	(.L_21927 - .L_21926)
.L_21926:
        /*002c*/ 	.word	0x00000000
        /*0030*/ 	.short	0x0011
        /*0032*/ 	.short	0x0070
        /*0034*/ 	.byte	0x00, 0xf0, 0x11, 0x00


	//----- nvinfo : EIATTR_KPARAM_INFO
	.align		4
.L_21927:
        /*0038*/ 	.byte	0x04, 0x17
        /*003a*/ 	.short	(.L_21929 - .L_21928)
.L_21928:
        /*003c*/ 	.word	0x00000000
        /*0040*/ 	.short	0x0010
        /*0042*/ 	.short	0x006c
        /*0044*/ 	.byte	0x00, 0xf0, 0x11, 0x00


	//----- nvinfo : EIATTR_KPARAM_INFO
	.align		4
.L_21929:
        /*0048*/ 	.byte	0x04, 0x17
        /*004a*/ 	.short	(.L_21931 - .L_21930)
.L_21930:
        /*004c*/ 	.word	0x00000000
        /*0050*/ 	.short	0x000f
        /*0052*/ 	.short	0x0068
        /*0054*/ 	.byte	0x00, 0xf0, 0x11, 0x00


	//----- nvinfo : EIATTR_KPARAM_INFO
	.align		4
.L_21931:
        /*0058*/ 	.byte	0x04, 0x17
        /*005a*/ 	.short	(.L_21933 - .L_21932)
.L_21932:
        /*005c*/ 	.word	0x00000000
        /*0060*/ 	.short	0x000e
        /*0062*/ 	.short	0x0060
        /*0064*/ 	.byte	0x00, 0xf5, 0x21, 0x00


	//----- nvinfo : EIATTR_KPARAM_INFO
	.align		4
.L_21933:
        /*0068*/ 	.byte	0x04, 0x17
        /*006a*/ 	.short	(.L_21935 - .L_21934)
.L_21934:
        /*006c*/ 	.word	0x00000000
        /*0070*/ 	.short	0x000d
        /*0072*/ 	.short	0x0058
        /*0074*/ 	.byte	0x00, 0xf5, 0x21, 0x00


	//----- nvinfo : EIATTR_KPARAM_INFO
	.align		4
.L_21935:
        /*0078*/ 	.byte	0x04, 0x17
        /*007a*/ 	.short	(.L_21937 - .L_21936)
.L_21936:
        /*007c*/ 	.word	0x00000000
        /*0080*/ 	.short	0x000c
        /*0082*/ 	.short	0x0050
        /*0084*/ 	.byte	0x00, 0xf0, 0x11, 0x00


	//----- nvinfo : EIATTR_KPARAM_INFO
	.align		4
.L_21937:
        /*0088*/ 	.byte	0x04, 0x17
        /*008a*/ 	.short	(.L_21939 - .L_21938)
.L_21938:
        /*008c*/ 	.word	0x00000000
        /*0090*/ 	.short	0x000b
        /*0092*/ 	.short	0x004c
        /*0094*/ 	.byte	0x00, 0xf0, 0x11, 0x00


	//----- nvinfo : EIATTR_KPARAM_INFO
	.align		4
.L_21939:
        /*0098*/ 	.byte	0x04, 0x17
        /*009a*/ 	.short	(.L_21941 - .L_21940)
.L_21940:
        /*009c*/ 	.word	0x00000000
        /*00a0*/ 	.short	0x000a
        /*00a2*/ 	.short	0x0048
        /*00a4*/ 	.byte	0x00, 0xf0, 0x11, 0x00


	//----- nvinfo : EIATTR_KPARAM_INFO
	.align		4
.L_21941:
        /*00a8*/ 	.byte	0x04, 0x17
        /*00aa*/ 	.short	(.L_21943 - .L_21942)
.L_21942:
        /*00ac*/ 	.word	0x00000000
        /*00b0*/ 	.short	0x0009
        /*00b2*/ 	.short	0x0040
        /*00b4*/ 	.byte	0x00, 0xf5, 0x21, 0x00


	//----- nvinfo : EIATTR_KPARAM_INFO
	.align		4
.L_21943:
        /*00b8*/ 	.byte	0x04, 0x17
        /*00ba*/ 	.short	(.L_21945 - .L_21944)
.L_21944:
        /*00bc*/ 	.word	0x00000000
        /*00c0*/ 	.short	0x0008
        /*00c2*/ 	.short	0x0038
        /*00c4*/ 	.byte	0x00, 0xf0, 0x11, 0x00


	//----- nvinfo : EIATTR_KPARAM_INFO
	.align		4
.L_21945:
        /*00c8*/ 	.byte	0x04, 0x17
        /*00ca*/ 	.short	(.L_21947 - .L_21946)
.L_21946:
        /*00cc*/ 	.word	0x00000000
        /*00d0*/ 	.short	0x0007
        /*00d2*/ 	.short	0x0030
        /*00d4*/ 	.byte	0x00, 0xf5, 0x21, 0x00


	//----- nvinfo : EIATTR_KPARAM_INFO
	.align		4
.L_21947:
        /*00d8*/ 	.byte	0x04, 0x17
        /*00da*/ 	.short	(.L_21949 - .L_21948)
.L_21948:
        /*00dc*/ 	.word	0x00000000
        /*00e0*/ 	.short	0x0006
        /*00e2*/ 	.short	0x0028
        /*00e4*/ 	.byte	0x00, 0xf5, 0x21, 0x00


	//----- nvinfo : EIATTR_KPARAM_INFO
	.align		4
.L_21949:
        /*00e8*/ 	.byte	0x04, 0x17
        /*00ea*/ 	.short	(.L_21951 - .L_21950)
.L_21950:
        /*00ec*/ 	.word	0x00000000
        /*00f0*/ 	.short	0x0005
        /*00f2*/ 	.short	0x0024
        /*00f4*/ 	.byte	0x00, 0xf0, 0x11, 0x00


	//----- nvinfo : EIATTR_KPARAM_INFO
	.align		4
.L_21951:
        /*00f8*/ 	.byte	0x04, 0x17
        /*00fa*/ 	.short	(.L_21953 - .L_21952)
.L_21952:
        /*00fc*/ 	.word	0x00000000
        /*0100*/ 	.short	0x0004
        /*0102*/ 	.short	0x0020
        /*0104*/ 	.byte	0x00, 0xf0, 0x11, 0x00


	//----- nvinfo : EIATTR_KPARAM_INFO
	.align		4
.L_21953:
        /*0108*/ 	.byte	0x04, 0x17
        /*010a*/ 	.short	(.L_21955 - .L_21954)
.L_21954:
        /*010c*/ 	.word	0x00000000
        /*0110*/ 	.short	0x0003
        /*0112*/ 	.short	0x0018
        /*0114*/ 	.byte	0x00, 0xf5, 0x21, 0x00


	//----- nvinfo : EIATTR_KPARAM_INFO
	.align		4
.L_21955:
        /*0118*/ 	.byte	0x04, 0x17
        /*011a*/ 	.short	(.L_21957 - .L_21956)
.L_21956:
        /*011c*/ 	.word	0x00000000
        /*0120*/ 	.short	0x0002
        /*0122*/ 	.short	0x0010
        /*0124*/ 	.byte	0x00, 0xf5, 0x21, 0x00


	//----- nvinfo : EIATTR_KPARAM_INFO
	.align		4
.L_21957:
        /*0128*/ 	.byte	0x04, 0x17
        /*012a*/ 	.short	(.L_21959 - .L_21958)
.L_21958:
        /*012c*/ 	.word	0x00000000
        /*0130*/ 	.short	0x0001
        /*0132*/ 	.short	0x0008
        /*0134*/ 	.byte	0x00, 0xf5, 0x21, 0x00


	//----- nvinfo : EIATTR_KPARAM_INFO
	.align		4
.L_21959:
        /*0138*/ 	.byte	0x04, 0x17
        /*013a*/ 	.short	(.L_21961 - .L_21960)
.L_21960:
        /*013c*/ 	.word	0x00000000
        /*0140*/ 	.short	0x0000
        /*0142*/ 	.short	0x0000
        /*0144*/ 	.byte	0x00, 0xf5, 0x21, 0x00


	//----- nvinfo : EIATTR_SPARSE_MMA_MASK
	.align		4
.L_21961:
        /*0148*/ 	.byte	0x03, 0x50
        /*014a*/ 	.short	0x0000


	//----- nvinfo : EIATTR_MAXREG_COUNT
	.align		4
        /*014c*/ 	.byte	0x03, 0x1b
        /*014e*/ 	.short	0x00ff


	//----- nvinfo : EIATTR_NUM_BARRIERS
	.align		4
        /*0150*/ 	.byte	0x02, 0x4c
        /*0152*/ 	.byte	0x01
	.zero		1


	//----- nvinfo : EIATTR_MERCURY_ISA_VERSION
	.align		4
        /*0154*/ 	.byte	0x03, 0x5f
        /*0156*/ 	.short	0x0101


	//----- nvinfo : EIATTR_COOP_GROUP_MASK_REGIDS
	.align		4
        /*0158*/ 	.byte	0x04, 0x29
        /*015a*/ 	.short	(.L_21963 - .L_21962)


	//   ....[0]....
.L_21962:
        /*015c*/ 	.word	0xffffffff


	//   ....[1]....
        /*0160*/ 	.word	0xffffffff


	//   ....[2]....
        /*0164*/ 	.word	0xffffffff


	//   ....[3]....
        /*0168*/ 	.word	0xffffffff


	//   ....[4]....
        /*016c*/ 	.word	0xffffffff


	//   ....[5]....
        /*0170*/ 	.word	0xffffffff


	//   ....[6]....
        /*0174*/ 	.word	0xffffffff


	//   ....[7]....
        /*0178*/ 	.word	0xffffffff


	//   ....[8]....
        /*017c*/ 	.word	0xffffffff


	//   ....[9]....
        /*0180*/ 	.word	0xffffffff


	//   ....[10]....
        /*0184*/ 	.word	0xffffffff


	//   ....[11]....
        /*0188*/ 	.word	0xffffffff


	//   ....[12]....
        /*018c*/ 	.word	0xffffffff


	//   ....[13]....
        /*0190*/ 	.word	0xffffffff


	//   ....[14]....
        /*0194*/ 	.word	0xffffffff


	//   ....[15]....
        /*0198*/ 	.word	0xffffffff


	//   ....[16]....
        /*019c*/ 	.word	0xffffffff


	//   ....[17]....
        /*01a0*/ 	.word	0xffffffff


	//   ....[18]....
        /*01a4*/ 	.word	0xffffffff


	//   ....[19]....
        /*01a8*/ 	.word	0xffffffff


	//   ....[20]....
        /*01ac*/ 	.word	0xffffffff


	//   ....[21]....
        /*01b0*/ 	.word	0xffffffff


	//   ....[22]....
        /*01b4*/ 	.word	0xffffffff


	//   ....[23]....
        /*01b8*/ 	.word	0xffffffff


	//   ....[24]....
        /*01bc*/ 	.word	0xffffffff


	//   ....[25]....
        /*01c0*/ 	.word	0xffffffff


	//   ....[26]....
        /*01c4*/ 	.word	0xffffffff


	//   ....[27]....
        /*01c8*/ 	.word	0xffffffff


	//   ....[28]....
        /*01cc*/ 	.word	0xffffffff


	//   ....[29]....
        /*01d0*/ 	.word	0xffffffff


	//   ....[30]....
        /*01d4*/ 	.word	0xffffffff


	//   ....[31]....
        /*01d8*/ 	.word	0xffffffff


	//   ....[32]....
        /*01dc*/ 	.word	0xffffffff


	//   ....[33]....
        /*01e0*/ 	.word	0xffffffff


	//   ....[34]....
        /*01e4*/ 	.word	0xffffffff


	//   ....[35]....
        /*01e8*/ 	.word	0xffffffff


	//   ....[36]....
        /*01ec*/ 	.word	0xffffffff


	//   ....[37]....
        /*01f0*/ 	.word	0xffffffff


	//   ....[38]....
        /*01f4*/ 	.word	0xffffffff


	//   ....[39]....
        /*01f8*/ 	.word	0xffffffff


	//   ....[40]....
        /*01fc*/ 	.word	0xffffffff


	//   ....[41]....
        /*0200*/ 	.word	0xffffffff


	//   ....[42]....
        /*0204*/ 	.word	0xffffffff


	//   ....[43]....
        /*0208*/ 	.word	0xffffffff


	//   ....[44]....
        /*020c*/ 	.word	0xffffffff


	//   ....[45]....
        /*0210*/ 	.word	0xffffffff


	//----- nvinfo : EIATTR_COOP_GROUP_INSTR_OFFSETS
	.align		4
.L_21963:
        /*0214*/ 	.byte	0x04, 0x28
        /*0216*/ 	.short	(.L_21965 - .L_21964)


	//   ....[0]....
.L_21964:
        /*0218*/ 	.word	0x00002c70


	//   ....[1]....
        /*021c*/ 	.word	0x00002cc0


	//   ....[2]....
        /*0220*/ 	.word	0x00002cf0


	//   ....[3]....
        /*0224*/ 	.word	0x00002d20


	//   ....[4]....
        /*0228*/ 	.word	0x00002d80


	//   ....[5]....
        /*022c*/ 	.word	0x00002df0


	//   ....[6]....
        /*0230*/ 	.word	0x00002e30


	//   ....[7]....
        /*0234*/ 	.word	0x00002e80


	//   ....[8]....
        /*0238*/ 	.word	0x00003cd0


	//   ....[9]....
        /*023c*/ 	.word	0x00003d10


	//   ....[10]....
        /*0240*/ 	.word	0x00003d30


	//   ....[11]....
        /*0244*/ 	.word	0x00003d50


	//   ....[12]....
        /*0248*/ 	.word	0x00003d70


	//   ....[13]....
        /*024c*/ 	.word	0x00003dc0


	//   ....[14]....
        /*0250*/ 	.word	0x00003de0


	//   ....[15]....
        /*0254*/ 	.word	0x00003e00


	//   ....[16]....
        /*0258*/ 	.word	0x00008560


	//   ....[17]....
        /*025c*/ 	.word	0x000085a0


	//   ....[18]....
        /*0260*/ 	.word	0x000085e0


	//   ....[19]....
        /*0264*/ 	.word	0x00008610


	//   ....[20]....
        /*0268*/ 	.word	0x00008640


	//   ....[21]....
        /*026c*/ 	.word	0x00008650


	//   ....[22]....
        /*0270*/ 	.word	0x00008660


	//   ....[23]....
        /*0274*/ 	.word	0x000086a0


	//   ....[24]....
        /*0278*/ 	.word	0x000086d0


	//   ....[25]....
        /*027c*/ 	.word	0x00008700


	//   ....[26]....
        /*0280*/ 	.word	0x00008730


	//   ....[27]....
        /*0284*/ 	.word	0x00008760


	//   ....[28]....
        /*0288*/ 	.word	0x00008790


	//   ....[29]....
        /*028c*/ 	.word	0x000087b0


	//   ....[30]....
        /*0290*/ 	.word	0x000087d0


	//   ....[31]....
        /*0294*/ 	.word	0x00008800


	//   ....[32]....
        /*0298*/ 	.word	0x00008820


	//   ....[33]....
        /*029c*/ 	.word	0x00008840


	//   ....[34]....
        /*02a0*/ 	.word	0x00008860


	//   ....[35]....
        /*02a4*/ 	.word	0x00008880


	//   ....[36]....
        /*02a8*/ 	.word	0x000088a0


	//   ....[37]....
        /*02ac*/ 	.word	0x000088b0


	//   ....[38]....
        /*02b0*/ 	.word	0x000088d0


	//   ....[39]....
        /*02b4*/ 	.word	0x000088f0


	//   ....[40]....
        /*02b8*/ 	.word	0x00008910


	//   ....[41]....
        /*02bc*/ 	.word	0x00008930


	//   ....[42]....
        /*02c0*/ 	.word	0x00008950


	//   ....[43]....
        /*02c4*/ 	.word	0x00008970


	//   ....[44]....
        /*02c8*/ 	.word	0x00008990


	//   ....[45]....
        /*02cc*/ 	.word	0x000089b0


	//----- nvinfo : EIATTR_VRC_CTA_INIT_COUNT
	.align		4
.L_21965:
        /*02d0*/ 	.byte	0x02, 0x4a
	.zero		1
	.zero		1


	//----- nvinfo : EIATTR_EXIT_INSTR_OFFSETS
	.align		4
        /*02d4*/ 	.byte	0x04, 0x1c
        /*02d6*/ 	.short	(.L_21967 - .L_21966)


	//   ....[0]....
.L_21966:
        /*02d8*/ 	.word	0x000090d0


	//   ....[1]....
        /*02dc*/ 	.word	0x00009130


	//   ....[2]....
        /*02e0*/ 	.word	0x000093b0


	//----- nvinfo : EIATTR_CRS_STACK_SIZE
	.align		4
.L_21967:
        /*02e4*/ 	.byte	0x04, 0x1e
        /*02e6*/ 	.short	(.L_21969 - .L_21968)
.L_21968:
        /*02e8*/ 	.word	0x00000000


	//----- nvinfo : EIATTR_CBANK_PARAM_SIZE
	.align		4
.L_21969:
        /*02ec*/ 	.byte	0x03, 0x19
        /*02ee*/ 	.short	0x007c


	//----- nvinfo : EIATTR_PARAM_CBANK
	.align		4
        /*02f0*/ 	.byte	0x04, 0x0a
        /*02f2*/ 	.short	(.L_21971 - .L_21970)
	.align		4
.L_21970:
        /*02f4*/ 	.word	index@(.nv.constant0._ZN4vllm25paged_attention_v1_kernelI13__nv_bfloat16S1_Li120ELi32ELi128ELNS_18Fp8KVCacheDataTypeE0ELb0EEEvPT_PKS3_PKT0_S9_ifPKiSB_iPKfiiiSD_SD_iiiii)
        /*02f8*/ 	.short	0x0380
        /*02fa*/ 	.short	0x007c


	//----- nvinfo : EIATTR_SW_WAR
	.align		4
.L_21971:
        /*02fc*/ 	.byte	0x04, 0x36
        /*02fe*/ 	.short	(.L_21973 - .L_21972)
.L_21972:
        /*0300*/ 	.word	0x00000008
.L_21973:


//--------------------- .nv.info._ZN4vllm25paged_attention_v1_kernelI13__nv_bfloat16S1_Li112ELi32ELi128ELNS_18Fp8KVCacheDataTypeE0ELb0EEEvPT_PKS3_PKT0_S9_ifPKiSB_iPKfiiiSD_SD_iiiii --------------------------
	.section	.nv.info._ZN4vllm25paged_attention_v1_kernelI13__nv_bfloat16S1_Li112ELi32ELi128ELNS_18Fp8KVCacheDataTypeE0ELb0EEEvPT_PKS3_PKT0_S9_ifPKiSB_iPKfiiiSD_SD_iiiii,"",@"SHT_CUDA_INFO"
	.sectionflags	@""
	.align	4


	//----- nvinfo : EIATTR_CUDA_API_VERSION
	.align		4
        /*0000*/ 	.byte	0x04, 0x37
        /*0002*/ 	.short	(.L_21975 - .L_21974)
.L_21974:
        /*0004*/ 	.word	0x00000082


	//----- nvinfo : EIATTR_KPARAM_INFO
	.align		4
.L_21975:
        /*0008*/ 	.byte	0x04, 0x17
        /*000a*/ 	.short	(.L_21977 - .L_21976)
.L_21976:
        /*000c*/ 	.word	0x00000000
        /*0010*/ 	.short	0x0013
        /*0012*/ 	.short	0x0078
        /*0014*/ 	.byte	0x00, 0xf0, 0x11, 0x00


	//----- nvinfo : EIATTR_KPARAM_INFO
	.align		4
.L_21977:
        /*0018*/ 	.byte	0x04, 0x17
        /*001a*/ 	.short	(.L_21979 - .L_21978)
.L_21978:
        /*001c*/ 	.word	0x00000000
        /*0020*/ 	.short	0x0012
        /*0022*/ 	.short	0x0074
        /*0024*/ 	.byte	0x00, 0xf0, 0x11, 0x00


	//----- nvinfo : EIATTR_KPARAM_INFO
	.align		4
.L_21979:
        /*0028*/ 	.byte	0x04, 0x17
        /*002a*/ 	.short	(.L_21981 - .L_21980)
.L_21980:
        /*002c*/ 	.word	0x00000000
        /*0030*/ 	.short	0x0011
        /*0032*/ 	.short	0x0070
        /*0034*/ 	.byte	0x00, 0xf0, 0x11, 0x00


	//----- nvinfo : EIATTR_KPARAM_INFO
	.align		4
.L_21981:
        /*0038*/ 	.byte	0x04, 0x17
        /*003a*/ 	.short	(.L_21983 - .L_21982)
.L_21982:
        /*003c*/ 	.word	0x00000000
        /*0040*/ 	.short	0x0010
        /*0042*/ 	.short	0x006c
        /*0044*/ 	.byte	0x00, 0xf0, 0x11, 0x00


	//----- nvinfo : EIATTR_KPARAM_INFO
	.align		4
.L_21983:
        /*0048*/ 	.byte	0x04, 0x17
        /*004a*/ 	.short	(.L_21985 - .L_21984)
.L_21984:
        /*004c*/ 	.word	0x00000000
        /*0050*/ 	.short	0x000f
        /*0052*/ 	.short	0x0068
        /*0054*/ 	.byte	0x00, 0xf0, 0x11, 0x00


	//----- nvinfo : EIATTR_KPARAM_INFO
	.align		4
.L_21985:
        /*0058*/ 	.byte	0x04, 0x17
        /*005a*/ 	.short	(.L_21987 - .L_21986)
.L_21986:
        /*005c*/ 	.word	0x00000000
        /*0060*/ 	.short	0x000e
        /*0062*/ 	.short	0x0060
        /*0064*/ 	.byte	0x00, 0xf5, 0x21, 0x00


	//----- nvinfo : EIATTR_KPARAM_INFO
	.align		4
.L_21987:
        /*0068*/ 	.byte	0x04, 0x17
        /*006a*/ 	.short	(.L_21989 - .L_21988)
.L_21988:
        /*006c*/ 	.word	0x00000000
        /*0070*/ 	.short	0x000d
        /*0072*/ 	.short	0x0058
        /*0074*/ 	.byte	0x00, 0xf5, 0x21, 0x00


	//----- nvinfo : EIATTR_KPARAM_INFO
	.align		4
.L_21989:
        /*0078*/ 	.byte	0x04, 0x17
        /*007a*/ 	.short	(.L_21991 - .L_21990)
.L_21990:
        /*007c*/ 	.word	0x00000000
        /*0080*/ 	.short	0x000c
        /*0082*/ 	.short	0x0050
        /*0084*/ 	.byte	0x00, 0xf0, 0x11, 0x00


	//----- nvinfo : EIATTR_KPARAM_INFO
	.align		4
.L_21991:
        /*0088*/ 	.byte	0x04, 0x17
        /*008a*/ 	.short	(.L_21993 - .L_21992)
.L_21992:
        /*008c*/ 	.word	0x00000000
        /*0090*/ 	.short	0x000b
        /*0092*/ 	.short	0x004c
        /*0094*/ 	.byte	0x00, 0xf0, 0x11, 0x00


	//----- nvinfo : EIATTR_KPARAM_INFO
	.align		4
.L_21993:
        /*0098*/ 	.byte	0x04, 0x17
        /*009a*/ 	.short	(.L_21995 - .L_21994)
.L_21994:
        /*009c*/ 	.word	0x00000000
        /*00a0*/ 	.short	0x000a
        /*00a2*/ 	.short	0x0048
        /*00a4*/ 	.byte	0x00, 0xf0, 0x11, 0x00


	//----- nvinfo : EIATTR_KPARAM_INFO
	.align		4
.L_21995:
        /*00a8*/ 	.byte	0x04, 0x17
        /*00aa*/ 	.short	(.L_21997 - .L_21996)
.L_21996:
        /*00ac*/ 	.word	0x00000000
        /*00b0*/ 	.short	0x0009
        /*00b2*/ 	.short	0x0040
        /*00b4*/ 	.byte	0x00, 0xf5, 0x21, 0x00


	//----- nvinfo : EIATTR_KPARAM_INFO
	.align		4
.L_21997:
        /*00b8*/ 	.byte	0x04, 0x17
        /*00ba*/ 	.short	(.L_21999 - .L_21998)
.L_21998:
        /*00bc*/ 	.word	0x00000000
        /*00c0*/ 	.short	0x0008
        /*00c2*/ 	.short	0x0038
        /*00c4*/ 	.byte	0x00, 0xf0, 0x11, 0x00


	//----- nvinfo : EIATTR_KPARAM_INFO
	.align		4
.L_21999:
        /*00c8*/ 	.byte	0x04, 0x17
        /*00ca*/ 	.short	(.L_22001 - .L_22000)
.L_22000:
        /*00cc*/ 	.word	0x00000000
        /*00d0*/ 	.short	0x0007
        /*00d2*/ 	.short	0x0030
        /*00d4*/ 	.byte	0x00, 0xf5, 0x21, 0x00


	//----- nvinfo : EIATTR_KPARAM_INFO
	.align		4
.L_22001:
        /*00d8*/ 	.byte	0x04, 0x17
        /*00da*/ 	.short	(.L_22003 - .L_22002)
.L_22002:
        /*00dc*/ 	.word	0x00000000
        /*00e0*/ 	.short	0x0006
        /*00e2*/ 	.short	0x0028
        /*00e4*/ 	.byte	0x00, 0xf5, 0x21, 0x00


	//----- nvinfo : EIATTR_KPARAM_INFO
	.align		4
.L_22003:
        /*00e8*/ 	.byte	0x04, 0x17
        /*00ea*/ 	.short	(.L_22005 - .L_22004)
.L_22004:
        /*00ec*/ 	.word	0x00000000
        /*00f0*/ 	.short	0x0005
        /*00f2*/ 	.short	0x0024
        /*00f4*/ 	.byte	0x00, 0xf0, 0x11, 0x00


	//----- nvinfo : EIATTR_KPARAM_INFO
	.align		4
.L_22005:
        /*00f8*/ 	.byte	0x04, 0x17
        /*00fa*/ 	.short	(.L_22007 - .L_22006)
.L_22006:
        /*00fc*/ 	.word	0x00000000
        /*0100*/ 	.short	0x0004
        /*0102*/ 	.short	0x0020
        /*0104*/ 	.byte	0x00, 0xf0, 0x11, 0x00


	//----- nvinfo : EIATTR_KPARAM_INFO
	.align		4
.L_22007:
        /*0108*/ 	.byte	0x04, 0x17
        /*010a*/ 	.short	(.L_22009 - .L_22008)
.L_22008:
        /*010c*/ 	.word	0x00000000
        /*0110*/ 	.short	0x0003
        /*0112*/ 	.short	0x0018
        /*0114*/ 	.byte	0x00, 0xf5, 0x21, 0x00


	//----- nvinfo : EIATTR_KPARAM_INFO
	.align		4
.L_22009:
        /*0118*/ 	.byte	0x04, 0x17
        /*011a*/ 	.short	(.L_22011 - .L_22010)
.L_22010:
        /*011c*/ 	.word	0x00000000
        /*0120*/ 	.short	0x0002
        /*0122*/ 	.short	0x0010
        /*0124*/ 	.byte	0x00, 0xf5, 0x21, 0x00


	//----- nvinfo : EIATTR_KPARAM_INFO
	.align		4
.L_22011:
        /*0128*/ 	.byte	0x04, 0x17
        /*012a*/ 	.short	(.L_22013 - .L_22012)
.L_22012:
        /*012c*/ 	.word	0x00000000
        /*0130*/ 	.short	0x0001
        /*0132*/ 	.short	0x0008
        /*0134*/ 	.byte	0x00, 0xf5, 0x21, 0x00


	//----- nvinfo : EIATTR_KPARAM_INFO
	.align		4
.L_22013:
        /*0138*/ 	.byte	0x04, 0x17
        /*013a*/ 	.short	(.L_22015 - .L_22014)
.L_22014:
        /*013c*/ 	.word	0x00000000
        /*0140*/ 	.short	0x0000
        /*0142*/ 	.short	0x0000
        /*0144*/ 	.byte	0x00, 0xf5, 0x21, 0x00


	//----- nvinfo : EIATTR_SPARSE_MMA_MASK
	.align		4
.L_22015:
        /*0148*/ 	.byte	0x03, 0x50
        /*014a*/ 	.short	0x0000


	//----- nvinfo : EIATTR_MAXREG_COUNT
	.align		4
        /*014c*/ 	.byte	0x03, 0x1b
        /*014e*/ 	.short	0x00ff


	//----- nvinfo : EIATTR_NUM_BARRIERS
	.align		4
        /*0150*/ 	.byte	0x02, 0x4c
        /*0152*/ 	.byte	0x01
	.zero		1


	//----- nvinfo : EIATTR_MERCURY_ISA_VERSION
	.align		4
        /*0154*/ 	.byte	0x03, 0x5f
        /*0156*/ 	.short	0x0101


	//----- nvinfo : EIATTR_COOP_GROUP_MASK_REGIDS
	.align		4
        /*0158*/ 	.byte	0x04, 0x29
        /*015a*/ 	.short	(.L_22017 - .L_22016)


	//   ....[0]....
.L_22016:
        /*015c*/ 	.word	0xffffffff


	//   ....[1]....
        /*0160*/ 	.word	0xffffffff


	//   ....[2]....
        /*0164*/ 	.word	0xffffffff


	//   ....[3]....
        /*0168*/ 	.word	0xffffffff


	//   ....[4]....
        /*016c*/ 	.word	0xffffffff


	//   ....[5]....
        /*0170*/ 	.word	0xffffffff


	//   ....[6]....
        /*0174*/ 	.word	0xffffffff


	//   ....[7]....
        /*0178*/ 	.word	0xffffffff


	//   ....[8]....
        /*017c*/ 	.word	0xffffffff


	//   ....[9]....
        /*0180*/ 	.word	0xffffffff


	//   ....[10]....
        /*0184*/ 	.word	0xffffffff


	//   ....[11]....
        /*0188*/ 	.word	0xffffffff


	//   ....[12]....
        /*018c*/ 	.word	0xffffffff


	//   ....[13]....
        /*0190*/ 	.word	0xffffffff


	//   ....[14]....
        /*0194*/ 	.word	0xffffffff


	//   ....[15]....
        /*0198*/ 	.word	0xffffffff


	//   ....[16]....
        /*019c*/ 	.word	0xffffffff


	//   ....[17]....
        /*01a0*/ 	.word	0xffffffff


	//   ....[18]....
        /*01a4*/ 	.word	0xffffffff


	//   ....[19]....
        /*01a8*/ 	.word	0xffffffff


	//   ....[20]....
        /*01ac*/ 	.word	0xffffffff


	//   ....[21]....
        /*01b0*/ 	.word	0xffffffff


	//   ....[22]....
        /*01b4*/ 	.word	0xffffffff


	//   ....[23]....
        /*01b8*/ 	.word	0xffffffff


	//   ....[24]....
        /*01bc*/ 	.word	0xffffffff


	//   ....[25]....
        /*01c0*/ 	.word	0xffffffff


	//   ....[26]....
        /*01c4*/ 	.word	0xffffffff


	//   ....[27]....
        /*01c8*/ 	.word	0xffffffff


	//   ....[28]....
        /*01cc*/ 	.word	0xffffffff


	//   ....[29]....
        /*01d0*/ 	.word	0xffffffff


	//   ....[30]....
        /*01d4*/ 	.word	0xffffffff


	//   ....[31]....
        /*01d8*/ 	.word	0xffffffff


	//   ....[32]....
        /*01dc*/ 	.word	0xffffffff


	//   ....[33]....
        /*01e0*/ 	.word	0xffffffff


	//   ....[34]....
        /*01e4*/ 	.word	0xffffffff


	//   ....[35]....
        /*01e8*/ 	.word	0xffffffff


	//   ....[36]....
        /*01ec*/ 	.word	0xffffffff


	//   ....[37]....
        /*01f0*/ 	.word	0xffffffff


	//   ....[38]....
        /*01f4*/ 	.word	0xffffffff


	//   ....[39]....
        /*01f8*/ 	.word	0xffffffff


	//   ....[40]....
        /*01fc*/ 	.word	0xffffffff


	//   ....[41]....
        /*0200*/ 	.word	0xffffffff


	//   ....[42]....
        /*0204*/ 	.word	0xffffffff


	//   ....[43]....
        /*0208*/ 	.word	0xffffffff


	//----- nvinfo : EIATTR_COOP_GROUP_INSTR_OFFSETS
	.align		4
.L_22017:
        /*020c*/ 	.byte	0x04, 0x28
        /*020e*/ 	.short	(.L_22019 - .L_22018)


	//   ....[0]....
.L_22018:
        /*0210*/ 	.word	0x00002a20


	//   ....[1]....
        /*0214*/ 	.word	0x00002a70


	//   ....[2]....
        /*0218*/ 	.word	0x00002aa0


	//   ....[3]....
        /*021c*/ 	.word	0x00002ad0


	//   ....[4]....
        /*0220*/ 	.word	0x00002b30


	//   ....[5]....
        /*0224*/ 	.word	0x00002ba0


	//   ....[6]....
        /*0228*/ 	.word	0x00002be0


	//   ....[7]....
        /*022c*/ 	.word	0x00002c30


	//   ....[8]....
        /*0230*/ 	.word	0x00003a80


	//   ....[9]....
        /*0234*/ 	.word	0x00003ac0


	//   ....[10]....
        /*0238*/ 	.word	0x00003ae0


	//   ....[11]....
        /*023c*/ 	.word	0x00003b00


	//   ....[12]....
        /*0240*/ 	.word	0x00003b20


	//   ....[13]....
        /*0244*/ 	.word	0x00003b70


	//   ....[14]....
        /*0248*/ 	.word	0x00003b90


	//   ....[15]....
        /*024c*/ 	.word	0x00003bb0


	//   ....[16]....
        /*0250*/ 	.word	0x00007f60


	//   ....[17]....
        /*0254*/ 	.word	0x00007fa0


	//   ....[18]....
        /*0258*/ 	.word	0x00007fe0


	//   ....[19]....
        /*025c*/ 	.word	0x00008020


	//   ....[20]....
        /*0260*/ 	.word	0x00008050


	//   ....[21]....
        /*0264*/ 	.word	0x00008060


	//   ....[22]....
        /*0268*/ 	.word	0x00008070


	//   ....[23]....
        /*026c*/ 	.word	0x000080b0


	//   ....[24]....
        /*0270*/ 	.word	0x000080e0


	//   ....[25]....
        /*0274*/ 	.word	0x00008110


	//   ....[26]....
        /*0278*/ 	.word	0x00008140


	//   ....[27]....
        /*027c*/ 	.word	0x00008170


	//   ....[28]....
        /*0280*/ 	.word	0x00008190


	//   ....[29]....
        /*0284*/ 	.word	0x000081b0


	//   ....[30]....
        /*0288*/ 	.word	0x000081e0


	//   ....[31]....
        /*028c*/ 	.word	0x00008200


	//   ....[32]....
        /*0290*/ 	.word	0x00008220


	//   ....[33]....
        /*0294*/ 	.word	0x00008240


	//   ....[34]....
        /*0298*/ 	.word	0x00008260


	//   ....[35]....
        /*029c*/ 	.word	0x00008280


	//   ....[36]....
        /*02a0*/ 	.word	0x00008290


	//   ....[37]....
        /*02a4*/ 	.word	0x000082b0


	//   ....[38]....
        /*02a8*/ 	.word	0x000082d0


	//   ....[39]....
        /*02ac*/ 	.word	0x000082f0


	//   ....[40]....
        /*02b0*/ 	.word	0x00008310


	//   ....[41]....
        /*02b4*/ 	.word	0x00008330


	//   ....[42]....
        /*02b8*/ 	.word	0x00008350


	//   ....[43]....
        /*02bc*/ 	.word	0x00008370


	//----- nvinfo : EIATTR_VRC_CTA_INIT_COUNT
	.align		4
.L_22019:
        /*02c0*/ 	.byte	0x02, 0x4a
	.zero		1
	.zero		1


	//----- nvinfo : EIATTR_EXIT_INSTR_OFFSETS
	.align		4
        /*02c4*/ 	.byte	0x04, 0x1c
        /*02c6*/ 	.short	(.L_22021 - .L_22020)


	//   ....[0]....
.L_22020:
        /*02c8*/ 	.word	0x00008a30


	//   ....[1]....
        /*02cc*/ 	.word	0x00008a90


	//   ....[2]....
        /*02d0*/ 	.word	0x00008cf0


	//----- nvinfo : EIATTR_CRS_STACK_SIZE
	.align		4
.L_22021:
        /*02d4*/ 	.byte	0x04, 0x1e
        /*02d6*/ 	.short	(.L_22023 - .L_22022)
.L_22022:
        /*02d8*/ 	.word	0x00000000


	//----- nvinfo : EIATTR_CBANK_PARAM_SIZE
	.align		4
.L_22023:
        /*02dc*/ 	.byte	0x03, 0x19
        /*02de*/ 	.short	0x007c


	//----- nvinfo : EIATTR_PARAM_CBANK
	.align		4
        /*02e0*/ 	.byte	0x04, 0x0a
        /*02e2*/ 	.short	(.L_22025 - .L_22024)
	.align		4
.L_22024:
        /*02e4*/ 	.word	index@(.nv.constant0._ZN4vllm25paged_attention_v1_kernelI13__nv_bfloat16S1_Li112ELi32ELi128ELNS_18Fp8KVCacheDataTypeE0ELb0EEEvPT_PKS3_PKT0_S9_ifPKiSB_iPKfiiiSD_SD_iiiii)
        /*02e8*/ 	.short	0x0380
        /*02ea*/ 	.short	0x007c


	//----- nvinfo : EIATTR_SW_WAR
	.align		4
.L_22025:
        /*02ec*/ 	.byte	0x04, 0x36
        /*02ee*/ 	.short	(.L_22027 - .L_22026)
.L_22026:
        /*02f0*/ 	.word	0x00000008
.L_22027:


//--------------------- .nv.info._ZN4vllm25paged_attention_v1_kernelI13__nv_bfloat16S1_Li96ELi32ELi128ELNS_18Fp8KVCacheDataTypeE0ELb0EEEvPT_PKS3_PKT0_S9_ifPKiSB_iPKfiiiSD_SD_iiiii --------------------------
	.section	.nv.info._ZN4vllm25paged_attention_v1_kernelI13__nv_bfloat16S1_Li96ELi32ELi128ELNS_18Fp8KVCacheDataTypeE0ELb0EEEvPT_PKS3_PKT0_S9_ifPKiSB_iPKfiiiSD_SD_iiiii,"",@"SHT_CUDA_INFO"
	.sectionflags	@""
	.align	4


	//----- nvinfo : EIATTR_CUDA_API_VERSION
	.align		4
        /*0000*/ 	.byte	0x04, 0x37
        /*0002*/ 	.short	(.L_22029 - .L_22028)
.L_22028:
        /*0004*/ 	.word	0x00000082


	//----- nvinfo : EIATTR_KPARAM_INFO
	.align		4
.L_22029:
        /*0008*/ 	.byte	0x04, 0x17
        /*000a*/ 	.short	(.L_22031 - .L_22030)
.L_22030:
        /*000c*/ 	.word	0x00000000
        /*0010*/ 	.short	0x0013
        /*0012*/ 	.short	0x0078
        /*0014*/ 	.byte	0x00, 0xf0, 0x11, 0x00


	//----- nvinfo : EIATTR_KPARAM_INFO
	.align		4
.L_22031:
        /*0018*/ 	.byte	0x04, 0x17
        /*001a*/ 	.short	(.L_22033 - .L_22032)
.L_22032:
        /*001c*/ 	.word	0x00000000
        /*0020*/ 	.short	0x0012
        /*0022*/ 	.short	0x0074
        /*0024*/ 	.byte	0x00, 0xf0, 0x11, 0x00


	//----- nvinfo : EIATTR_KPARAM_INFO
	.align		4
.L_22033:
        /*0028*/ 	.byte	0x04, 0x17
        /*002a*/ 	.short	(.L_22035 - .L_22034)
.L_22034:
        /*002c*/ 	.word	0x00000000
        /*0030*/ 	.short	0x0011
        /*0032*/ 	.short	0x0070
        /*0034*/ 	.byte	0x00, 0xf0, 0x11, 0x00


	//----- nvinfo : EIATTR_KPARAM_INFO
	.align		4
.L_22035:
        /*0038*/ 	.byte	0x04, 0x17
        /*003a*/ 	.short	(.L_22037 - .L_22036)
.L_22036:
        /*003c*/ 	.word	0x00000000
        /*0040*/ 	.short	0x0010
        /*0042*/ 	.short	0x006c
        /*0044*/ 	.byte	0x00, 0xf0, 0x11, 0x00


	//----- nvinfo : EIATTR_KPARAM_INFO
	.align		4
.L_22037:
        /*0048*/ 	.byte	0x04, 0x17
        /*004a*/ 	.short	(.L_22039 - .L_22038)
.L_22038:
        /*004c*/ 	.word	0x00000000
        /*0050*/ 	.short	0x000f
        /*0052*/ 	.short	0x0068
        /*0054*/ 	.byte	0x00, 0xf0, 0x11, 0x00


	//----- nvinfo : EIATTR_KPARAM_INFO
	.align		4
.L_22039:
        /*0058*/ 	.byte	0x04, 0x17
        /*005a*/ 	.short	(.L_22041 - .L_22040)
.L_22040:
        /*005c*/ 	.word	0x00000000
        /*0060*/ 	.short	0x000e
        /*0062*/ 	.short	0x0060
        /*0064*/ 	.byte	0x00, 0xf5, 0x21, 0x00


	//----- nvinfo : EIATTR_KPARAM_INFO
	.align		4
.L_22041:
        /*0068*/ 	.byte	0x04, 0x17
        /*006a*/ 	.short	(.L_22043 - .L_22042)
.L_22042:
        /*006c*/ 	.word	0x00000000
        /*0070*/ 	.short	0x000d
        /*0072*/ 	.short	0x0058
        /*0074*/ 	.byte	0x00, 0xf5, 0x21, 0x00


	//----- nvinfo : EIATTR_KPARAM_INFO
	.align		4
.L_22043:
        /*0078*/ 	.byte	0x04, 0x17
        /*007a*/ 	.short	(.L_22045 - .L_22044)
.L_22044:
        /*007c*/ 	.word	0x00000000
        /*0080*/ 	.short	0x000c
        /*0082*/ 	.short	0x0050
        /*0084*/ 	.byte	0x00, 0xf0, 0x11, 0x00


	//----- nvinfo : EIATTR_KPARAM_INFO
	.align		4
.L_22045:
        /*0088*/ 	.byte	0x04, 0x17
        /*008a*/ 	.short	(.L_22047 - .L_22046)
.L_22046:
        /*008c*/ 	.word	0x00000000
        /*0090*/ 	.short	0x000b
        /*0092*/ 	.short	0x004c
        /*0094*/ 	.byte	0x00, 0xf0, 0x11, 0x00


	//----- nvinfo : EIATTR_KPARAM_INFO
	.align		4
.L_22047:
        /*0098*/ 	.byte	0x04, 0x17
        /*009a*/ 	.short	(.L_22049 - .L_22048)
.L_22048:
        /*009c*/ 	.word	0x00000000
        /*00a0*/ 	.short	0x000a
        /*00a2*/ 	.short	0x0048
        /*00a4*/ 	.byte	0x00, 0xf0, 0x11, 0x00


	//----- nvinfo : EIATTR_KPARAM_INFO
	.align		4
.L_22049:
        /*00a8*/ 	.byte	0x04, 0x17
        /*00aa*/ 	.short	(.L_22051 - .L_22050)
.L_22050:
        /*00ac*/ 	.word	0x00000000
        /*00b0*/ 	.short	0x0009
        /*00b2*/ 	.short	0x0040
        /*00b4*/ 	.byte	0x00, 0xf5, 0x21, 0x00


	//----- nvinfo : EIATTR_KPARAM_INFO
	.align		4
.L_22051:
        /*00b8*/ 	.byte	0x04, 0x17
        /*00ba*/ 	.short	(.L_22053 - .L_22052)
.L_22052:
        /*00bc*/ 	.word	0x00000000
        /*00c0*/ 	.short	0x0008
        /*00c2*/ 	.short	0x0038
        /*00c4*/ 	.byte	0x00, 0xf0, 0x11, 0x00


	//----- nvinfo : EIATTR_KPARAM_INFO
	.align		4
.L_22053:
        /*00c8*/ 	.byte	0x04, 0x17
        /*00ca*/ 	.short	(.L_22055 - .L_22054)
.L_22054:
        /*00cc*/ 	.word	0x00000000
        /*00d0*/ 	.short	0x0007
        /*00d2*/ 	.short	0x0030
        /*00d4*/ 	.byte	0x00, 0xf5, 0x21, 0x00


	//----- nvinfo : EIATTR_KPARAM_INFO
	.align		4
.L_22055:
        /*00d8*/ 	.byte	0x04, 0x17
        /*00da*/ 	.short	(.L_22057 - .L_22056)
.L_22056:
        /*00dc*/ 	.word	0x00000000
        /*00e0*/ 	.short	0x0006
        /*00e2*/ 	.short	0x0028
        /*00e4*/ 	.byte	0x00, 0xf5, 0x21, 0x00


	//----- nvinfo : EIATTR_KPARAM_INFO
	.align		4
.L_22057:
        /*00e8*/ 	.byte	0x04, 0x17
        /*00ea*/ 	.short	(.L_22059 - .L_22058)
.L_22058:
        /*00ec*/ 	.word	0x00000000
        /*00f0*/ 	.short	0x0005
        /*00f2*/ 	.short	0x0024
        /*00f4*/ 	.byte	0x00, 0xf0, 0x11, 0x00


	//----- nvinfo : EIATTR_KPARAM_INFO
	.align		4
.L_22059:
        /*00f8*/ 	.byte	0x04, 0x17
        /*00fa*/ 	.short	(.L_22061 - .L_22060)
.L_22060:
        /*00fc*/ 	.word	0x00000000
        /*0100*/ 	.short	0x0004
        /*0102*/ 	.short	0x0020
        /*0104*/ 	.byte	0x00, 0xf0, 0x11, 0x00


	//----- nvinfo : EIATTR_KPARAM_INFO
	.align		4
.L_22061:
        /*0108*/ 	.byte	0x04, 0x17
        /*010a*/ 	.short	(.L_22063 - .L_22062)
.L_22062:
        /*010c*/ 	.word	0x00000000
        /*0110*/ 	.short	0x0003
        /*0112*/ 	.short	0x0018
        /*0114*/ 	.byte	0x00, 0xf5, 0x21, 0x00


	//----- nvinfo : EIATTR_KPARAM_INFO
	.align		4
.L_22063:
        /*0118*/ 	.byte	0x04, 0x17
        /*011a*/ 	.short	(.L_22065 - .L_22064)
.L_22064:
        /*011c*/ 	.word	0x00000000
        /*0120*/ 	.short	0x0002
        /*0122*/ 	.short	0x0010
        /*0124*/ 	.byte	0x00, 0xf5, 0x21, 0x00


	//----- nvinfo : EIATTR_KPARAM_INFO
	.align		4
.L_22065:
        /*0128*/ 	.byte	0x04, 0x17
        /*012a*/ 	.short	(.L_22067 - .L_22066)
.L_22066:
        /*012c*/ 	.word	0x00000000
        /*0130*/ 	.short	0x0001
        /*0132*/ 	.short	0x0008
        /*0134*/ 	.byte	0x00, 0xf5, 0x21, 0x00


	//----- nvinfo : EIATTR_KPARAM_INFO
	.align		4
.L_22067:
        /*0138*/ 	.byte	0x04, 0x17
        /*013a*/ 	.short	(.L_22069 - .L_22068)
.L_22068:
        /*013c*/ 	.word	0x00000000
        /*0140*/ 	.short	0x0000
        /*0142*/ 	.short	0x0000
        /*0144*/ 	.byte	0x00, 0xf5, 0x21, 0x00


	//----- nvinfo : EIATTR_SPARSE_MMA_MASK
	.align		4
.L_22069:
        /*0148*/ 	.byte	0x03, 0x50
        /*014a*/ 	.short	0x0000


	//----- nvinfo : EIATTR_MAXREG_COUNT
	.align		4
        /*014c*/ 	.byte	0x03, 0x1b
        /*014e*/ 	.short	0x00ff


	//----- nvinfo : EIATTR_NUM_BARRIERS
	.align		4
        /*0150*/ 	.byte	0x02, 0x4c
        /*0152*/ 	.byte	0x01
	.zero		1


	//----- nvinfo : EIATTR_MERCURY_ISA_VERSION
	.align		4
        /*0154*/ 	.byte	0x03, 0x5f
        /*0156*/ 	.short	0x0101


	//----- nvinfo : EIATTR_COOP_GROUP_MASK_REGIDS
	.align		4
        /*0158*/ 	.byte	0x04, 0x29
        /*015a*/ 	.short	(.L_22071 - .L_22070)


	//   ....[0]....
.L_22070:
        /*015c*/ 	.word	0xffffffff


	//   ....[1]....
        /*0160*/ 	.word	0xffffffff


	//   ....[2]....
        /*0164*/ 	.word	0xffffffff


	//   ....[3]....
        /*0168*/ 	.word	0xffffffff


	//   ....[4]....
        /*016c*/ 	.word	0xffffffff


	//   ....[5]....
        /*0170*/ 	.word	0xffffffff


	//   ....[6]....
        /*0174*/ 	.word	0xffffffff


	//   ....[7]....
        /*0178*/ 	.word	0xffffffff


	//   ....[8]....
        /*017c*/ 	.word	0xffffffff


	//   ....[9]....
        /*0180*/ 	.word	0xffffffff


	//   ....[10]....
        /*0184*/ 	.word	0xffffffff


	//   ....[11]....
        /*0188*/ 	.word	0xffffffff


	//   ....[12]....
        /*018c*/ 	.word	0xffffffff


	//   ....[13]....
        /*0190*/ 	.word	0xffffffff


	//   ....[14]....
        /*0194*/ 	.word	0xffffffff


	//   ....[15]....
        /*0198*/ 	.word	0xffffffff


	//   ....[16]....
        /*019c*/ 	.word	0xffffffff


	//   ....[17]....
        /*01a0*/ 	.word	0xffffffff


	//   ....[18]....
        /*01a4*/ 	.word	0xffffffff


	//   ....[19]....
        /*01a8*/ 	.word	0xffffffff


	//   ....[20]....
        /*01ac*/ 	.word	0xffffffff


	//   ....[21]....
        /*01b0*/ 	.word	0xffffffff


	//   ....[22]....
        /*01b4*/ 	.word	0xffffffff


	//   ....[23]....
        /*01b8*/ 	.word	0xffffffff


	//   ....[24]....
        /*01bc*/ 	.word	0xffffffff


	//   ....[25]....
        /*01c0*/ 	.word	0xffffffff


	//   ....[26]....
        /*01c4*/ 	.word	0xffffffff


	//   ....[27]....
        /*01c8*/ 	.word	0xffffffff


	//   ....[28]....
        /*01cc*/ 	.word	0xffffffff


	//   ....[29]....
        /*01d0*/ 	.word	0xffffffff


	//   ....[30]....
        /*01d4*/ 	.word	0xffffffff


	//   ....[31]....
        /*01d8*/ 	.word	0xffffffff


	//   ....[32]....
        /*01dc*/ 	.word	0xffffffff


	//   ....[33]....
        /*01e0*/ 	.word	0xffffffff


	//   ....[34]....
        /*01e4*/ 	.word	0xffffffff


	//   ....[35]....
        /*01e8*/ 	.word	0xffffffff


	//   ....[36]....
        /*01ec*/ 	.word	0xffffffff


	//   ....[37]....
        /*01f0*/ 	.word	0xffffffff


	//   ....[38]....
        /*01f4*/ 	.word	0xffffffff


	//   ....[39]....
        /*01f8*/ 	.word	0xffffffff


	//----- nvinfo : EIATTR_COOP_GROUP_INSTR_OFFSETS
	.align		4
.L_22071:
        /*01fc*/ 	.byte	0x04, 0x28
        /*01fe*/ 	.short	(.L_22073 - .L_22072)


	//   ....[0]....
.L_22072:
        /*0200*/ 	.word	0x00002590


	//   ....[1]....
        /*0204*/ 	.word	0x000025d0


	//   ....[2]....
        /*0208*/ 	.word	0x00002620


	//   ....[3]....
        /*020c*/ 	.word	0x00002650


	//   ....[4]....
        /*0210*/ 	.word	0x00002680


	//   ....[5]....
        /*0214*/ 	.word	0x00002740


	//   ....[6]....
        /*0218*/ 	.word	0x00002760


	//   ....[7]....
        /*021c*/ 	.word	0x000027b0


	//   ....[8]....
        /*0220*/ 	.word	0x00003600


	//   ....[9]....
        /*0224*/ 	.word	0x00003640


	//   ....[10]....
        /*0228*/ 	.word	0x00003660


	//   ....[11]....
        /*022c*/ 	.word	0x00003680


	//   ....[12]....
        /*0230*/ 	.word	0x000036a0


	//   ....[13]....
        /*0234*/ 	.word	0x000036f0


	//   ....[14]....
        /*0238*/ 	.word	0x00003710


	//   ....[15]....
        /*023c*/ 	.word	0x00003730


	//   ....[16]....
        /*0240*/ 	.word	0x00007300


	//   ....[17]....
        /*0244*/ 	.word	0x00007340


	//   ....[18]....
        /*0248*/ 	.word	0x00007380


	//   ....[19]....
        /*024c*/ 	.word	0x000073b0


	//   ....[20]....
        /*0250*/ 	.word	0x000073c0


	//   ....[21]....
        /*0254*/ 	.word	0x000073d0


	//   ....[22]....
        /*0258*/ 	.word	0x000073e0


	//   ....[23]....
        /*025c*/ 	.word	0x00007420


	//   ....[24]....
        /*0260*/ 	.word	0x00007450


	//   ....[25]....
        /*0264*/ 	.word	0x00007480


	//   ....[26]....
        /*0268*/ 	.word	0x000074b0


	//   ....[27]....
        /*026c*/ 	.word	0x000074e0


	//   ....[28]....
        /*0270*/ 	.word	0x00007510


	//   ....[29]....
        /*0274*/ 	.word	0x00007530


	//   ....[30]....
        /*0278*/ 	.word	0x00007550


	//   ....[31]....
        /*027c*/ 	.word	0x00007570


	//   ....[32]....
        /*0280*/ 	.word	0x00007590


	//   ....[33]....
        /*0284*/ 	.word	0x000075c0


	//   ....[34]....
        /*0288*/ 	.word	0x000075e0


	//   ....[35]....
        /*028c*/ 	.word	0x00007610


	//   ....[36]....
        /*0290*/ 	.word	0x00007640


	//   ....[37]....
        /*0294*/ 	.word	0x00007660


	//   ....[38]....
        /*0298*/ 	.word	0x00007680


	//   ....[39]....
        /*029c*/ 	.word	0x00007690


	//----- nvinfo : EIATTR_VRC_CTA_INIT_COUNT
	.align		4
.L_22073:
        /*02a0*/ 	.byte	0x02, 0x4a
	.zero		1
	.zero		1


	//----- nvinfo : EIATTR_EXIT_INSTR_OFFSETS
	.align		4
        /*02a4*/ 	.byte	0x04, 0x1c
        /*02a6*/ 	.short	(.L_22075 - .L_22074)


	//   ....[0]....
.L_22074:
        /*02a8*/ 	.word	0x00007c90


	//   ....[1]....
        /*02ac*/ 	.word	0x00007cf0


	//   ....[2]....
        /*02b0*/ 	.word	0x00007f10


	//----- nvinfo : EIATTR_CRS_STACK_SIZE
	.align		4
.L_22075:
        /*02b4*/ 	.byte	0x04, 0x1e
        /*02b6*/ 	.short	(.L_22077 - .L_22076)
.L_22076:
        /*02b8*/ 	.word	0x00000000


	//----- nvinfo : EIATTR_CBANK_PARAM_SIZE
	.align		4
.L_22077:
        /*02bc*/ 	.byte	0x03, 0x19
        /*02be*/ 	.short	0x007c


	//----- nvinfo : EIATTR_PARAM_CBANK
	.align		4
        /*02c0*/ 	.byte	0x04, 0x0a
        /*02c2*/ 	.short	(.L_22079 - .L_22078)
	.align		4
.L_22078:
        /*02c4*/ 	.word	index@(.nv.constant0._ZN4vllm25paged_attention_v1_kernelI13__nv_bfloat16S1_Li96ELi32ELi128ELNS_18Fp8KVCacheDataTypeE0ELb0EEEvPT_PKS3_PKT0_S9_ifPKiSB_iPKfiiiSD_SD_iiiii)
        /*02c8*/ 	.short	0x0380
        /*02ca*/ 	.short	0x007c


	//----- nvinfo : EIATTR_SW_WAR
	.align		4
.L_22079:
        /*02cc*/ 	.byte	0x04, 0x36
        /*02ce*/ 	.short	(.L_22081 - .L_22080)
.L_22080:
        /*02d0*/ 	.word	0x00000008
.L_22081:


//--------------------- .nv.info._ZN4vllm25paged_attention_v1_kernelI13__nv_bfloat16S1_Li80ELi32ELi128ELNS_18Fp8KVCacheDataTypeE0ELb0EEEvPT_PKS3_PKT0_S9_ifPKiSB_iPKfiiiSD_SD_iiiii --------------------------
	.section	.nv.info._ZN4vllm25paged_attention_v1_kernelI13__nv_bfloat16S1_Li80ELi32ELi128ELNS_18Fp8KVCacheDataTypeE0ELb0EEEvPT_PKS3_PKT0_S9_ifPKiSB_iPKfiiiSD_SD_iiiii,"",@"SHT_CUDA_INFO"
	.sectionflags	@""
	.align	4


	//----- nvinfo : EIATTR_CUDA_API_VERSION
	.align		4
        /*0000*/ 	.byte	0x04, 0x37
        /*0002*/ 	.short	(.L_22083 - .L_22082)
.L_22082:
        /*0004*/ 	.word	0x00000082


	//----- nvinfo : EIATTR_KPARAM_INFO
	.align		4
.L_22083:
        /*0008*/ 	.byte	0x04, 0x17
        /*000a*/ 	.short	(.L_22085 - .L_22084)
.L_22084:
        /*000c*/ 	.word	0x00000000
        /*0010*/ 	.short	0x0013
        /*0012*/ 	.short	0x0078
        /*0014*/ 	.byte	0x00, 0xf0, 0x11, 0x00


	//----- nvinfo : EIATTR_KPARAM_INFO
	.align		4
.L_22085:
        /*0018*/ 	.byte	0x04, 0x17
        /*001a*/ 	.short	(.L_22087 - .L_22086)
.L_22086:
        /*001c*/ 	.word	0x00000000
        /*0020*/ 	.short	0x0012
        /*0022*/ 	.short	0x0074
        /*0024*/ 	.byte	0x00, 0xf0, 0x11, 0x00


	//----- nvinfo : EIATTR_KPARAM_INFO
	.align		4
.L_22087:
        /*0028*/ 	.byte	0x04, 0x17
        /*002a*/ 	.short	(.L_22089 - .L_22088)
.L_22088:
        /*002c*/ 	.word	0x00000000
        /*0030*/ 	.short	0x0011
        /*0032*/ 	.short	0x0070
        /*0034*/ 	.byte	0x00, 0xf0, 0x11, 0x00


	//----- nvinfo : EIATTR_KPARAM_INFO
	.align		4
.L_22089:
        /*0038*/ 	.byte	0x04, 0x17
        /*003a*/ 	.short	(.L_22091 - .L_22090)
.L_22090:
        /*003c*/ 	.word	0x00000000
        /*0040*/ 	.short	0x0010
        /*0042*/ 	.short	0x006c
        /*0044*/ 	.byte	0x00, 0xf0, 0x11, 0x00


	//----- nvinfo : EIATTR_KPARAM_INFO
	.align		4
.L_22091:
        /*0048*/ 	.byte	0x04, 0x17
        /*004a*/ 	.short	(.L_22093 - .L_22092)
.L_22092:
        /*004c*/ 	.word	0x00000000
        /*0050*/ 	.short	0x000f
        /*0052*/ 	.short	0x0068
        /*0054*/ 	.byte	0x00, 0xf0, 0x11, 0x00


	//----- nvinfo : EIATTR_KPARAM_INFO
	.align		4
.L_22093:
        /*0058*/ 	.byte	0x04, 0x17
        /*005a*/ 	.short	(.L_22095 - .L_22094)
.L_22094:
        /*005c*/ 	.word	0x00000000
        /*0060*/ 	.short	0x000e
        /*0062*/ 	.short	0x0060
        /*0064*/ 	.byte	0x00, 0xf5, 0x21, 0x00


	//----- nvinfo : EIATTR_KPARAM_INFO
	.align		4
.L_22095:
        /*0068*/ 	.byte	0x04, 0x17
        /*006a*/ 	.short	(.L_22097 - .L_22096)
.L_22096:
        /*006c*/ 	.word	0x00000000
        /*0070*/ 	.short	0x000d
        /*0072*/ 	.short	0x0058
        /*0074*/ 	.byte	0x00, 0xf5, 0x21, 0x00


	//----- nvinfo : EIATTR_KPARAM_INFO
	.align		4
.L_22097:
        /*0078*/ 	.byte	0x04, 0x17
        /*007a*/ 	.short	(.L_22099 - .L_22098)
.L_22098:
        /*007c*/ 	.word	0x00000000
        /*0080*/ 	.short	0x000c
        /*0082*/ 	.short	0x0050
        /*0084*/ 	.byte	0x00, 0xf0, 0x11, 0x00


	//----- nvinfo : EIATTR_KPARAM_INFO
	.align		4
.L_22099:
        /*0088*/ 	.byte	0x04, 0x17
        /*008a*/ 	.short	(.L_22101 - .L_22100)
.L_22100:
        /*008c*/ 	.word	0x00000000
        /*0090*/ 	.short	0x000b
        /*0092*/ 	.short	0x004c
        /*0094*/ 	.byte	0x00, 0xf0, 0x11, 0x00


	//----- nvinfo : EIATTR_KPARAM_INFO
	.align		4
.L_22101:
        /*0098*/ 	.byte	0x04, 0x17
        /*009a*/ 	.short	(.L_22103 - .L_22102)
.L_22102:
        /*009c*/ 	.word	0x00000000
        /*00a0*/ 	.short	0x000a
        /*00a2*/ 	.short	0x0048
        /*00a4*/ 	.byte	0x00, 0xf0, 0x11, 0x00


	//----- nvinfo : EIATTR_KPARAM_INFO
	.align		4
.L_22103:
        /*00a8*/ 	.byte	0x04, 0x17
        /*00aa*/ 	.short	(.L_22105 - .L_22104)
.L_22104:
        /*00ac*/ 	.word	0x00000000
        /*00b0*/ 	.short	0x0009
        /*00b2*/ 	.short	0x0040
        /*00b4*/ 	.byte	0x00, 0xf5, 0x21, 0x00


	//----- nvinfo : EIATTR_KPARAM_INFO
	.align		4
.L_22105:
        /*00b8*/ 	.byte	0x04, 0x17
        /*00ba*/ 	.short	(.L_22107 - .L_22106)
.L_22106:
        /*00bc*/ 	.word	0x00000000
        /*00c0*/ 	.short	0x0008
        /*00c2*/ 	.short	0x0038
        /*00c4*/ 	.byte	0x00, 0xf0, 0x11, 0x00


	//----- nvinfo : EIATTR_KPARAM_INFO
	.align		4
.L_22107:
        /*00c8*/ 	.byte	0x04, 0x17
        /*00ca*/ 	.short	(.L_22109 - .L_22108)
.L_22108:
        /*00cc*/ 	.word	0x00000000
        /*00d0*/ 	.short	0x0007
        /*00d2*/ 	.short	0x0030
        /*00d4*/ 	.byte	0x00, 0xf5, 0x21, 0x00


	//----- nvinfo : EIATTR_KPARAM_INFO
	.align		4
.L_22109:
        /*00d8*/ 	.byte	0x04, 0x17
        /*00da*/ 	.short	(.L_22111 - .L_22110)
.L_22110:
        /*00dc*/ 	.word	0x00000000
        /*00e0*/ 	.short	0x0006
        /*00e2*/ 	.short	0x0028
        /*00e4*/ 	.byte	0x00, 0xf5, 0x21, 0x00


	//----- nvinfo : EIATTR_KPARAM_INFO
	.align		4
.L_22111:
        /*00e8*/ 	.byte	0x04, 0x17
        /*00ea*/ 	.short	(.L_22113 - .L_22112)
.L_22112:
        /*00ec*/ 	.word	0x00000000
        /*00f0*/ 	.short	0x0005
        /*00f2*/ 	.short	0x0024
        /*00f4*/ 	.byte	0x00, 0xf0, 0x11, 0x00


	//----- nvinfo : EIATTR_KPARAM_INFO
	.align		4
.L_22113:
        /*00f8*/ 	.byte	0x04, 0x17
        /*00fa*/ 	.short	(.L_22115 - .L_22114)
.L_22114:
        /*00fc*/ 	.word	0x00000000
        /*0100*/ 	.short	0x0004
        /*0102*/ 	.short	0x0020
        /*0104*/ 	.byte	0x00, 0xf0, 0x11, 0x00


	//----- nvinfo : EIATTR_KPARAM_INFO
	.align		4
.L_22115:
        /*0108*/ 	.byte	0x04, 0x17
        /*010a*/ 	.short	(.L_22117 - .L_22116)
.L_22116:
        /*010c*/ 	.word	0x00000000
        /*0110*/ 	.short	0x0003
        /*0112*/ 	.short	0x0018
        /*0114*/ 	.byte	0x00, 0xf5, 0x21, 0x00


	//----- nvinfo : EIATTR_KPARAM_INFO
	.align		4
.L_22117:
        /*0118*/ 	.byte	0x04, 0x17
        /*011a*/ 	.short	(.L_22119 - .L_22118)
.L_22118:
        /*011c*/ 	.word	0x00000000
        /*0120*/ 	.short	0x0002
        /*0122*/ 	.short	0x0010
        /*0124*/ 	.byte	0x00, 0xf5, 0x21, 0x00


	//----- nvinfo : EIATTR_KPARAM_INFO
	.align		4
.L_22119:
        /*0128*/ 	.byte	0x04, 0x17
        /*012a*/ 	.short	(.L_22121 - .L_22120)
.L_22120:
        /*012c*/ 	.word	0x00000000
        /*0130*/ 	.short	0x0001
        /*0132*/ 	.short	0x0008
        /*0134*/ 	.byte	0x00, 0xf5, 0x21, 0x00


	//----- nvinfo : EIATTR_KPARAM_INFO
	.align		4
.L_22121:
        /*0138*/ 	.byte	0x04, 0x17
        /*013a*/ 	.short	(.L_22123 - .L_22122)
.L_22122:
        /*013c*/ 	.word	0x00000000
        /*0140*/ 	.short	0x0000
        /*0142*/ 	.short	0x0000
        /*0144*/ 	.byte	0x00, 0xf5, 0x21, 0x00


	//----- nvinfo : EIATTR_SPARSE_MMA_MASK
	.align		4
.L_22123:
        /*0148*/ 	.byte	0x03, 0x50
        /*014a*/ 	.short	0x0000


	//----- nvinfo : EIATTR_MAXREG_COUNT
	.align		4
        /*014c*/ 	.byte	0x03, 0x1b
        /*014e*/ 	.short	0x00ff


	//----- nvinfo : EIATTR_NUM_BARRIERS
	.align		4
        /*0150*/ 	.byte	0x02, 0x4c
        /*0152*/ 	.byte	0x01
	.zero		1


	//----- nvinfo : EIATTR_MERCURY_ISA_VERSION
	.align		4
        /*0154*/ 	.byte	0x03, 0x5f
        /*0156*/ 	.short	0x0101


	//----- nvinfo : EIATTR_COOP_GROUP_MASK_REGIDS
	.align		4
        /*0158*/ 	.byte	0x04, 0x29
        /*015a*/ 	.short	(.L_22125 - .L_22124)


	//   ....[0]....
.L_22124:
        /*015c*/ 	.word	0xffffffff


	//   ....[1]....
        /*0160*/ 	.word	0xffffffff


	//   ....[2]....
        /*0164*/ 	.word	0xffffffff


	//   ....[3]....
        /*0168*/ 	.word	0xffffffff


	//   ....[4]....
        /*016c*/ 	.word	0xffffffff


	//   ....[5]....
        /*0170*/ 	.word	0xffffffff


	//   ....[6]....
        /*0174*/ 	.word	0xffffffff


	//   ....[7]....
        /*0178*/ 	.word	0xffffffff


	//   ....[8]....
        /*017c*/ 	.word	0xffffffff


	//   ....[9]....
        /*0180*/ 	.word	0xffffffff


	//   ....[10]....
        /*0184*/ 	.word	0xffffffff


	//   ....[11]....
        /*0188*/ 	.word	0xffffffff


	//   ....[12]....
        /*018c*/ 	.word	0xffffffff


	//   ....[13]....
        /*0190*/ 	.word	0xffffffff


	//   ....[14]....
        /*0194*/ 	.word	0xffffffff


	//   ....[15]....
        /*0198*/ 	.word	0xffffffff


	//   ....[16]....
        /*019c*/ 	.word	0xffffffff


	//   ....[17]....
        /*01a0*/ 	.word	0xffffffff


	//   ....[18]....
        /*01a4*/ 	.word	0xffffffff


	//   ....[19]....
        /*01a8*/ 	.word	0xffffffff


	//   ....[20]....
        /*01ac*/ 	.word	0xffffffff


	//   ....[21]....
        /*01b0*/ 	.word	0xffffffff


	//   ....[22]....
        /*01b4*/ 	.word	0xffffffff


	//   ....[23]....
        /*01b8*/ 	.word	0xffffffff


	//   ....[24]....
        /*01bc*/ 	.word	0xffffffff


	//   ....[25]....
        /*01c0*/ 	.word	0xffffffff


	//   ....[26]....
        /*01c4*/ 	.word	0xffffffff


	//   ....[27]....
        /*01c8*/ 	.word	0xffffffff


	//   ....[28]....
        /*01cc*/ 	.word	0xffffffff


	//   ....[29]....
        /*01d0*/ 	.word	0xffffffff


	//   ....[30]....
        /*01d4*/ 	.word	0xffffffff


	//   ....[31]....
        /*01d8*/ 	.word	0xffffffff


	//   ....[32]....
        /*01dc*/ 	.word	0xffffffff


	//   ....[33]....
        /*01e0*/ 	.word	0xffffffff


	//   ....[34]....
        /*01e4*/ 	.word	0xffffffff


	//   ....[35]....
        /*01e8*/ 	.word	0xffffffff


	//----- nvinfo : EIATTR_COOP_GROUP_INSTR_OFFSETS
	.align		4
.L_22125:
        /*01ec*/ 	.byte	0x04, 0x28
        /*01ee*/ 	.short	(.L_22127 - .L_22126)


	//   ....[0]....
.L_22126:
        /*01f0*/ 	.word	0x00002100


	//   ....[1]....
        /*01f4*/ 	.word	0x00002150


	//   ....[2]....
        /*01f8*/ 	.word	0x00002170


	//   ....[3]....
        /*01fc*/ 	.word	0x000021a0


	//   ....[4]....
        /*0200*/ 	.word	0x000021e0


	//   ....[5]....
        /*0204*/ 	.word	0x000022a0


	//   ....[6]....
        /*0208*/ 	.word	0x000022c0


	//   ....[7]....
        /*020c*/ 	.word	0x00002310


	//   ....[8]....
        /*0210*/ 	.word	0x00003160


	//   ....[9]....
        /*0214*/ 	.word	0x000031a0


	//   ....[10]....
        /*0218*/ 	.word	0x000031c0


	//   ....[11]....
        /*021c*/ 	.word	0x000031e0


	//   ....[12]....
        /*0220*/ 	.word	0x00003200


	//   ....[13]....
        /*0224*/ 	.word	0x00003250


	//   ....[14]....
        /*0228*/ 	.word	0x00003270


	//   ....[15]....
        /*022c*/ 	.word	0x00003290


	//   ....[16]....
        /*0230*/ 	.word	0x00006630


	//   ....[17]....
        /*0234*/ 	.word	0x00006670


	//   ....[18]....
        /*0238*/ 	.word	0x000066b0


	//   ....[19]....
        /*023c*/ 	.word	0x000066e0


	//   ....[20]....
        /*0240*/ 	.word	0x00006700


	//   ....[21]....
        /*0244*/ 	.word	0x00006710


	//   ....[22]....
        /*0248*/ 	.word	0x00006720


	//   ....[23]....
        /*024c*/ 	.word	0x00006750


	//   ....[24]....
        /*0250*/ 	.word	0x00006770


	//   ....[25]....
        /*0254*/ 	.word	0x000067a0


	//   ....[26]....
        /*0258*/ 	.word	0x000067e0


	//   ....[27]....
        /*025c*/ 	.word	0x00006810


	//   ....[28]....
        /*0260*/ 	.word	0x00006840


	//   ....[29]....
        /*0264*/ 	.word	0x00006870


	//   ....[30]....
        /*0268*/ 	.word	0x000068a0


	//   ....[31]....
        /*026c*/ 	.word	0x000068d0


	//   ....[32]....
        /*0270*/ 	.word	0x000068e0


	//   ....[33]....
        /*0274*/ 	.word	0x00006900


	//   ....[34]....
        /*0278*/ 	.word	0x00006920


	//   ....[35]....
        /*027c*/ 	.word	0x00006940


	//----- nvinfo : EIATTR_VRC_CTA_INIT_COUNT
	.align		4
.L_22127:
        /*0280*/ 	.byte	0x02, 0x4a
	.zero		1
	.zero		1


	//----- nvinfo : EIATTR_EXIT_INSTR_OFFSETS
	.align		4
        /*0284*/ 	.byte	0x04, 0x1c
        /*0286*/ 	.short	(.L_22129 - .L_22128)


	//   ....[0]....
.L_22128:
        /*0288*/ 	.word	0x00006e80


	//   ....[1]....
        /*028c*/ 	.word	0x00006ee0


	//   ....[2]....
        /*0290*/ 	.word	0x000070c0


	//----- nvinfo : EIATTR_CRS_STACK_SIZE
	.align		4
.L_22129:
        /*0294*/ 	.byte	0x04, 0x1e
        /*0296*/ 	.short	(.L_22131 - .L_22130)
.L_22130:
        /*0298*/ 	.word	0x00000000


	//----- nvinfo : EIATTR_CBANK_PARAM_SIZE
	.align		4
.L_22131:
        /*029c*/ 	.byte	0x03, 0x19
        /*029e*/ 	.short	0x007c


	//----- nvinfo : EIATTR_PARAM_CBANK
	.align		4
        /*02a0*/ 	.byte	0x04, 0x0a
        /*02a2*/ 	.short	(.L_22133 - .L_22132)
	.align		4
.L_22132:
        /*02a4*/ 	.word	index@(.nv.constant0._ZN4vllm25paged_attention_v1_kernelI13__nv_bfloat16S1_Li80ELi32ELi128ELNS_18Fp8KVCacheDataTypeE0ELb0EEEvPT_PKS3_PKT0_S9_ifPKiSB_iPKfiiiSD_SD_iiiii)
        /*02a8*/ 	.short	0x0380
        /*02aa*/ 	.short	0x007c


	//----- nvinfo : EIATTR_SW_WAR
	.align		4
.L_22133:
        /*02ac*/ 	.byte	0x04, 0x36
        /*02ae*/ 	.short	(.L_22135 - .L_22134)
.L_22134:
        /*02b0*/ 	.word	0x00000008
.L_22135:


//--------------------- .nv.info._ZN4vllm25paged_attention_v1_kernelI13__nv_bfloat16S1_Li64ELi32ELi128ELNS_18Fp8KVCacheDataTypeE0ELb0EEEvPT_PKS3_PKT0_S9_ifPKiSB_iPKfiiiSD_SD_iiiii --------------------------
	.section	.nv.info._ZN4vllm25paged_attention_v1_kernelI13__nv_bfloat16S1_Li64ELi32ELi128ELNS_18Fp8KVCacheDataTypeE0ELb0EEEvPT_PKS3_PKT0_S9_ifPKiSB_iPKfiiiSD_SD_iiiii,"",@"SHT_CUDA_INFO"
	.sectionflags	@""
	.align	4


	//----- nvinfo : EIATTR_CUDA_API_VERSION
	.align		4
        /*0000*/ 	.byte	0x04, 0x37
        /*0002*/ 	.short	(.L_22137 - .L_22136)
.L_22136:
        /*0004*/ 	.word	0x00000082


	//----- nvinfo : EIATTR_KPARAM_INFO
	.align		4
.L_22137:
        /*0008*/ 	.byte	0x04, 0x17
        /*000a*/ 	.short	(.L_22139 - .L_22138)
.L_22138:
        /*000c*/ 	.word	0x00000000
        /*0010*/ 	.short	0x0013
        /*0012*/ 	.short	0x0078
        /*0014*/ 	.byte	0x00, 0xf0, 0x11, 0x00


	//----- nvinfo : EIATTR_KPARAM_INFO
	.align		4
.L_22139:
        /*0018*/ 	.byte	0x04, 0x17
        /*001a*/ 	.short	(.L_22141 - .L_22140)
.L_22140:
        /*001c*/ 	.word	0x00000000
        /*0020*/ 	.short	0x0012
        /*0022*/ 	.short	0x0074
        /*0024*/ 	.byte	0x00, 0xf0, 0x11, 0x00


	//----- nvinfo : EIATTR_KPARAM_INFO
	.align		4
.L_22141:
        /*0028*/ 	.byte	0x04, 0x17
        /*002a*/ 	.short	(.L_22143 - .L_22142)
.L_22142:
        /*002c*/ 	.word	0x00000000
        /*0030*/ 	.short	0x0011
        /*0032*/ 	.short	0x0070
        /*0034*/ 	.byte	0x00, 0xf0, 0x11, 0x00


	//----- nvinfo : EIATTR_KPARAM_INFO
	.align		4
.L_22143:
        /*0038*/ 	.byte	0x04, 0x17
        /*003a*/ 	.short	(.L_22145 - .L_22144)
.L_22144:
        /*003c*/ 	.word	0x00000000
        /*0040*/ 	.short	0x0010
        /*0042*/ 	.short	0x006c
        /*0044*/ 	.byte	0x00, 0xf0, 0x11, 0x00


	//----- nvinfo : EIATTR_KPARAM_INFO
	.align		4
.L_22145:
        /*0048*/ 	.byte	0x04, 0x17
        /*004a*/ 	.short	(.L_22147 - .L_22146)
.L_22146:
        /*004c*/ 	.word	0x00000000
        /*0050*/ 	.short	0x000f
        /*0052*/ 	.short	0x0068
        /*0054*/ 	.byte	0x00, 0xf0, 0x11, 0x00


	//----- nvinfo : EIATTR_KPARAM_INFO
	.align		4
.L_22147:
        /*0058*/ 	.byte	0x04, 0x17
        /*005a*/ 	.short	(.L_22149 - .L_22148)
.L_22148:
        /*005c*/ 	.word	0x00000000
        /*0060*/ 	.short	0x000e
        /*0062*/ 	.short	0x0060
        /*0064*/ 	.byte	0x00, 0xf5, 0x21, 0x00


	//----- nvinfo : EIATTR_KPARAM_INFO
	.align		4
.L_22149:
        /*0068*/ 	.byte	0x04, 0x17
        /*006a*/ 	.short	(.L_22151 - .L_22150)
.L_22150:
        /*006c*/ 	.word	0x00000000
        /*0070*/ 	.short	0x000d
        /*0072*/ 	.short	0x0058
        /*0074*/ 	.byte	0x00, 0xf5, 0x21, 0x00


	//----- nvinfo : EIATTR_KPARAM_INFO
	.align		4
.L_22151:
        /*0078*/ 	.byte	0x04, 0x17
        /*007a*/ 	.short	(.L_22153 - .L_22152)
.L_22152:
        /*007c*/ 	.word	0x00000000
        /*0080*/ 	.short	0x000c
        /*0082*/ 	.short	0x0050
        /*0084*/ 	.byte	0x00, 0xf0, 0x11, 0x00


	//----- nvinfo : EIATTR_KPARAM_INFO
	.align		4
.L_22153:
        /*0088*/ 	.byte	0x04, 0x17
        /*008a*/ 	.short	(.L_22155 - .L_22154)
.L_22154:
        /*008c*/ 	.word	0x00000000
        /*0090*/ 	.short	0x000b
        /*0092*/ 	.short	0x004c
        /*0094*/ 	.byte	0x00, 0xf0, 0x11, 0x00


	//----- nvinfo : EIATTR_KPARAM_INFO
	.align		4
.L_22155:
        /*0098*/ 	.byte	0x04, 0x17
        /*009a*/ 	.short	(.L_22157 - .L_22156)
.L_22156:
        /*009c*/ 	.word	0x00000000
        /*00a0*/ 	.short	0x000a
        /*00a2*/ 	.short	0x0048
        /*00a4*/ 	.byte	0x00, 0xf0, 0x11, 0x00


	//----- nvinfo : EIATTR_KPARAM_INFO
	.align		4
.L_22157:
        /*00a8*/ 	.byte	0x04, 0x17
        /*00aa*/ 	.short	(.L_22159 - .L_22158)
.L_22158:
        /*00ac*/ 	.word	0x00000000
        /*00b0*/ 	.short	0x0009
        /*00b2*/ 	.short	0x0040
        /*00b4*/ 	.byte	0x00, 0xf5, 0x21, 0x00


	//----- nvinfo : EIATTR_KPARAM_INFO
	.align		4
.L_22159:
        /*00b8*/ 	.byte	0x04, 0x17
        /*00ba*/ 	.short	(.L_22161 - .L_22160)
.L_22160:
        /*00bc*/ 	.word	0x00000000
        /*00c0*/ 	.short	0x0008
        /*00c2*/ 	.short	0x0038
        /*00c4*/ 	.byte	0x00, 0xf0, 0x11, 0x00


	//----- nvinfo : EIATTR_KPARAM_INFO
	.align		4
.L_22161:
        /*00c8*/ 	.byte	0x04, 0x17
        /*00ca*/ 	.short	(.L_22163 - .L_22162)
.L_22162:
        /*00cc*/ 	.word	0x00000000
        /*00d0*/ 	.short	0x0007
        /*00d2*/ 	.short	0x0030
        /*00d4*/ 	.byte	0x00, 0xf5, 0x21, 0x00


	//----- nvinfo : EIATTR_KPARAM_INFO
	.align		4
.L_22163:
        /*00d8*/ 	.byte	0x04, 0x17
        /*00da*/ 	.short	(.L_22165 - .L_22164)
.L_22164:
        /*00dc*/ 	.word	0x00000000
        /*00e0*/ 	.short	0x0006
        /*00e2*/ 	.short	0x0028
        /*00e4*/ 	.byte	0x00, 0xf5, 0x21, 0x00


	//----- nvinfo : EIATTR_KPARAM_INFO
	.align		4
.L_22165:
        /*00e8*/ 	.byte	0x04, 0x17
        /*00ea*/ 	.short	(.L_22167 - .L_22166)
.L_22166:
        /*00ec*/ 	.word	0x00000000
        /*00f0*/ 	.short	0x0005
        /*00f2*/ 	.short	0x0024
        /*00f4*/ 	.byte	0x00, 0xf0, 0x11, 0x00


	//----- nvinfo : EIATTR_KPARAM_INFO
	.align		4
.L_22167:
        /*00f8*/ 	.byte	0x04, 0x17
        /*00fa*/ 	.short	(.L_22169 - .L_22168)
.L_22168:
        /*00fc*/ 	.word	0x00000000
        /*0100*/ 	.short	0x0004
        /*0102*/ 	.short	0x0020
        /*0104*/ 	.byte	0x00, 0xf0, 0x11, 0x00


	//----- nvinfo : EIATTR_KPARAM_INFO
	.align		4
.L_22169:
        /*0108*/ 	.byte	0x04, 0x17
        /*010a*/ 	.short	(.L_22171 - .L_22170)
.L_22170:
        /*010c*/ 	.word	0x00000000
        /*0110*/ 	.short	0x0003
        /*0112*/ 	.short	0x0018
        /*0114*/ 	.byte	0x00, 0xf5, 0x21, 0x00


	//----- nvinfo : EIATTR_KPARAM_INFO
	.align		4
.L_22171:
        /*0118*/ 	.byte	0x04, 0x17
        /*011a*/ 	.short	(.L_22173 - .L_22172)
.L_22172:
        /*011c*/ 	.word	0x00000000
        /*0120*/ 	.short	0x0002
        /*0122*/ 	.short	0x0010
        /*0124*/ 	.byte	0x00, 0xf5, 0x21, 0x00


	//----- nvinfo : EIATTR_KPARAM_INFO
	.align		4
.L_22173:
        /*0128*/ 	.byte	0x04, 0x17
        /*012a*/ 	.short	(.L_22175 - .L_22174)
.L_22174:
        /*012c*/ 	.word	0x00000000
        /*0130*/ 	.short	0x0001
        /*0132*/ 	.short	0x0008
        /*0134*/ 	.byte	0x00, 0xf5, 0x21, 0x00


	//----- nvinfo : EIATTR_KPARAM_INFO
	.align		4
.L_22175:
        /*0138*/ 	.byte	0x04, 0x17
        /*013a*/ 	.short	(.L_22177 - .L_22176)
.L_22176:
        /*013c*/ 	.word	0x00000000
        /*0140*/ 	.short	0x0000
        /*0142*/ 	.short	0x0000
        /*0144*/ 	.byte	0x00, 0xf5, 0x21, 0x00


	//----- nvinfo : EIATTR_SPARSE_MMA_MASK
	.align		4
.L_22177:
        /*0148*/ 	.byte	0x03, 0x50
        /*014a*/ 	.short	0x0000


	//----- nvinfo : EIATTR_MAXREG_COUNT
	.align		4
        /*014c*/ 	.byte	0x03, 0x1b
        /*014e*/ 	.short	0x00ff


	//----- nvinfo : EIATTR_NUM_BARRIERS
	.align		4
        /*0150*/ 	.byte	0x02, 0x4c
        /*0152*/ 	.byte	0x01
	.zero		1


	//----- nvinfo : EIATTR_MERCURY_ISA_VERSION
	.align		4
        /*0154*/ 	.byte	0x03, 0x5f
        /*0156*/ 	.short	0x0101


	//----- nvinfo : EIATTR_COOP_GROUP_MASK_REGIDS
	.align		4
        /*0158*/ 	.byte	0x04, 0x29
        /*015a*/ 	.short	(.L_22179 - .L_22178)


	//   ....[0]....
.L_22178:
        /*015c*/ 	.word	0xffffffff


	//   ....[1]....
        /*0160*/ 	.word	0xffffffff


	//   ....[2]....
        /*0164*/ 	.word	0xffffffff


	//   ....[3]....
        /*0168*/ 	.word	0xffffffff


	//   ....[4]....
        /*016c*/ 	.word	0xffffffff


	//   ....[5]....
        /*0170*/ 	.word	0xffffffff


	//   ....[6]....
        /*0174*/ 	.word	0xffffffff


	//   ....[7]....
        /*0178*/ 	.word	0xffffffff


	//   ....[8]....
        /*017c*/ 	.word	0xffffffff


	//   ....[9]....
        /*0180*/ 	.word	0xffffffff


	//   ....[10]....
        /*0184*/ 	.word	0xffffffff


	//   ....[11]....
        /*0188*/ 	.word	0xffffffff


	//   ....[12]....
        /*018c*/ 	.word	0xffffffff


	//   ....[13]....
        /*0190*/ 	.word	0xffffffff


	//   ....[14]....
        /*0194*/ 	.word	0xffffffff


	//   ....[15]....
        /*0198*/ 	.word	0xffffffff


	//   ....[16]....
        /*019c*/ 	.word	0xffffffff


	//   ....[17]....
        /*01a0*/ 	.word	0xffffffff


	//   ....[18]....
        /*01a4*/ 	.word	0xffffffff


	//   ....[19]....
        /*01a8*/ 	.word	0xffffffff


	//   ....[20]....
        /*01ac*/ 	.word	0xffffffff


	//   ....[21]....
        /*01b0*/ 	.word	0xffffffff


	//   ....[22]....
        /*01b4*/ 	.word	0xffffffff


	//   ....[23]....
        /*01b8*/ 	.word	0xffffffff


	//   ....[24]....
        /*01bc*/ 	.word	0xffffffff


	//   ....[25]....
        /*01c0*/ 	.word	0xffffffff


	//   ....[26]....
        /*01c4*/ 	.word	0xffffffff


	//   ....[27]....
        /*01c8*/ 	.word	0xffffffff


	//   ....[28]....
        /*01cc*/ 	.word	0xffffffff


	//   ....[29]....
        /*01d0*/ 	.word	0xffffffff


	//   ....[30]....
        /*01d4*/ 	.word	0xffffffff


	//   ....[31]....
        /*01d8*/ 	.word	0xffffffff


	//----- nvinfo : EIATTR_COOP_GROUP_INSTR_OFFSETS
	.align		4
.L_22179:
        /*01dc*/ 	.byte	0x04, 0x28
        /*01de*/ 	.short	(.L_22181 - .L_22180)


	//   ....[0]....
.L_22180:
        /*01e0*/ 	.word	0x00001c70


	//   ....[1]....
        /*01e4*/ 	.word	0x00001cc0


	//   ....[2]....
        /*01e8*/ 	.word	0x00001d20


	//   ....[3]....
        /*01ec*/ 	.word	0x00001d50


	//   ....[4]....
        /*01f0*/ 	.word	0x00001d80


	//   ....[5]....
        /*01f4*/ 	.word	0x00001e10


	//   ....[6]....
        /*01f8*/ 	.word	0x00001e50


	//   ....[7]....
        /*01fc*/ 	.word	0x00001ea0


	//   ....[8]....
        /*0200*/ 	.word	0x00002cf0


	//   ....[9]....
        /*0204*/ 	.word	0x00002d20


	//   ....[10]....
        /*0208*/ 	.word	0x00002d40


	//   ....[11]....
        /*020c*/ 	.word	0x00002d60


	//   ....[12]....
        /*0210*/ 	.word	0x00002d80


	//   ....[13]....
        /*0214*/ 	.word	0x00002dd0


	//   ....[14]....
        /*0218*/ 	.word	0x00002df0


	//   ....[15]....
        /*021c*/ 	.word	0x00002e10


	//   ....[16]....
        /*0220*/ 	.word	0x000059d0


	//   ....[17]....
        /*0224*/ 	.word	0x00005a10


	//   ....[18]....
        /*0228*/ 	.word	0x00005a20


	//   ....[19]....
        /*022c*/ 	.word	0x00005a40


	//   ....[20]....
        /*0230*/ 	.word	0x00005a50


	//   ....[21]....
        /*0234*/ 	.word	0x00005a60


	//   ....[22]....
        /*0238*/ 	.word	0x00005a70


	//   ....[23]....
        /*023c*/ 	.word	0x00005a90


	//   ....[24]....
        /*0240*/ 	.word	0x00005ad0


	//   ....[25]....
        /*0244*/ 	.word	0x00005b30


	//   ....[26]....
        /*0248*/ 	.word	0x00005b50


	//   ....[27]....
        /*024c*/ 	.word	0x00005b70


	//   ....[28]....
        /*0250*/ 	.word	0x00005b80


	//   ....[29]....
        /*0254*/ 	.word	0x00005ba0


	//   ....[30]....
        /*0258*/ 	.word	0x00005bb0


	//   ....[31]....
        /*025c*/ 	.word	0x00005bc0


	//----- nvinfo : EIATTR_VRC_CTA_INIT_COUNT
	.align		4
.L_22181:
        /*0260*/ 	.byte	0x02, 0x4a
	.zero		1
	.zero		1


	//----- nvinfo : EIATTR_EXIT_INSTR_OFFSETS
	.align		4
        /*0264*/ 	.byte	0x04, 0x1c
        /*0266*/ 	.short	(.L_22183 - .L_22182)


	//   ....[0]....
.L_22182:
        /*0268*/ 	.word	0x00006130


	//   ....[1]....
        /*026c*/ 	.word	0x00006170


	//   ....[2]....
        /*0270*/ 	.word	0x00006310


	//----- nvinfo : EIATTR_CRS_STACK_SIZE
	.align		4
.L_22183:
        /*0274*/ 	.byte	0x04, 0x1e
        /*0276*/ 	.short	(.L_22185 - .L_22184)
.L_22184:
        /*0278*/ 	.word	0x00000000


	//----- nvinfo : EIATTR_CBANK_PARAM_SIZE
	.align		4
.L_22185:
        /*027c*/ 	.byte	0x03, 0x19
        /*027e*/ 	.short	0x007c


	//----- nvinfo : EIATTR_PARAM_CBANK
	.align		4
        /*0280*/ 	.byte	0x04, 0x0a
        /*0282*/ 	.short	(.L_22187 - .L_22186)
	.align		4
.L_22186:
        /*0284*/ 	.word	index@(.nv.constant0._ZN4vllm25paged_attention_v1_kernelI13__nv_bfloat16S1_Li64ELi32ELi128ELNS_18Fp8KVCacheDataTypeE0ELb0EEEvPT_PKS3_PKT0_S9_ifPKiSB_iPKfiiiSD_SD_iiiii)
        /*0288*/ 	.short	0x0380
        /*028a*/ 	.short	0x007c


	//----- nvinfo : EIATTR_SW_WAR
	.align		4
.L_22187:
        /*028c*/ 	.byte	0x04, 0x36
        /*028e*/ 	.short	(.L_22189 - .L_22188)
.L_22188:
        /*0290*/ 	.word	0x00000008
.L_22189:


//--------------------- .nv.info._ZN4vllm25paged_attention_v1_kernelI13__nv_bfloat16S1_Li32ELi32ELi128ELNS_18Fp8KVCacheDataTypeE0ELb0EEEvPT_PKS3_PKT0_S9_ifPKiSB_iPKfiiiSD_SD_iiiii --------------------------
	.section	.nv.info._ZN4vllm25paged_attention_v1_kernelI13__nv_bfloat16S1_Li32ELi32ELi128ELNS_18Fp8KVCacheDataTypeE0ELb0EEEvPT_PKS3_PKT0_S9_ifPKiSB_iPKfiiiSD_SD_iiiii,"",@"SHT_CUDA_INFO"
	.sectionflags	@""
	.align	4


	//----- nvinfo : EIATTR_CUDA_API_VERSION
	.align		4
        /*0000*/ 	.byte	0x04, 0x37
        /*0002*/ 	.short	(.L_22191 - .L_22190)
.L_22190:
        /*0004*/ 	.word	0x00000082


	//----- nvinfo : EIATTR_KPARAM_INFO
	.align		4
.L_22191:
        /*0008*/ 	.byte	0x04, 0x17
        /*000a*/ 	.short	(.L_22193 - .L_22192)
.L_22192:
        /*000c*/ 	.word	0x00000000
        /*0010*/ 	.short	0x0013
        /*0012*/ 	.short	0x0078
        /*0014*/ 	.byte	0x00, 0xf0, 0x11, 0x00


	//----- nvinfo : EIATTR_KPARAM_INFO
	.align		4
.L_22193:
        /*0018*/ 	.byte	0x04, 0x17
        /*001a*/ 	.short	(.L_22195 - .L_22194)
.L_22194:
        /*001c*/ 	.word	0x00000000
        /*0020*/ 	.short	0x0012
        /*0022*/ 	.short	0x0074
        /*0024*/ 	.byte	0x00, 0xf0, 0x11, 0x00


	//----- nvinfo : EIATTR_KPARAM_INFO
	.align		4
.L_22195:
        /*0028*/ 	.byte	0x04, 0x17
        /*002a*/ 	.short	(.L_22197 - .L_22196)
.L_22196:
        /*002c*/ 	.word	0x00000000
        /*0030*/ 	.short	0x0011
        /*0032*/ 	.short	0x0070
        /*0034*/ 	.byte	0x00, 0xf0, 0x11, 0x00


	//----- nvinfo : EIATTR_KPARAM_INFO
	.align		4
.L_22197:
        /*0038*/ 	.byte	0x04, 0x17
        /*003a*/ 	.short	(.L_22199 - .L_22198)
.L_22198:
        /*003c*/ 	.word	0x00000000
        /*0040*/ 	.short	0x0010
        /*0042*/ 	.short	0x006c
        /*0044*/ 	.byte	0x00, 0xf0, 0x11, 0x00


	//----- nvinfo : EIATTR_KPARAM_INFO
	.align		4
.L_22199:
        /*0048*/ 	.byte	0x04, 0x17
        /*004a*/ 	.short	(.L_22201 - .L_22200)
.L_22200:
        /*004c*/ 	.word	0x00000000
        /*0050*/ 	.short	0x000f
        /*0052*/ 	.short	0x0068
        /*0054*/ 	.byte	0x00, 0xf0, 0x11, 0x00


	//----- nvinfo : EIATTR_KPARAM_INFO
	.align		4
.L_22201:
        /*0058*/ 	.byte	0x04, 0x17
        /*005a*/ 	.short	(.L_22203 - .L_22202)
.L_22202:
        /*005c*/ 	.word	0x00000000
        /*0060*/ 	.short	0x000e
        /*0062*/ 	.short	0x0060
        /*0064*/ 	.byte	0x00, 0xf5, 0x21, 0x00


	//----- nvinfo : EIATTR_KPARAM_INFO
	.align		4
.L_22203:
        /*0068*/ 	.byte	0x04, 0x17
        /*006a*/ 	.short	(.L_22205 - .L_22204)
.L_22204:
        /*006c*/ 	.word	0x00000000
        /*0070*/ 	.short	0x000d
        /*0072*/ 	.short	0x0058
        /*0074*/ 	.byte	0x00, 0xf5, 0x21, 0x00


	//----- nvinfo : EIATTR_KPARAM_INFO
	.align		4
.L_22205:
        /*0078*/ 	.byte	0x04, 0x17
        /*007a*/ 	.short	(.L_22207 - .L_22206)
.L_22206:
        /*007c*/ 	.word	0x00000000
        /*0080*/ 	.short	0x000c
        /*0082*/ 	.short	0x0050
        /*0084*/ 	.byte	0x00, 0xf0, 0x11, 0x00


	//----- nvinfo : EIATTR_KPARAM_INFO
	.align		4
.L_22207:
        /*0088*/ 	.byte	0x04, 0x17
        /*008a*/ 	.short	(.L_22209 - .L_22208)
.L_22208:
        /*008c*/ 	.word	0x00000000
        /*0090*/ 	.short	0x000b
        /*0092*/ 	.short	0x004c
        /*0094*/ 	.byte	0x00, 0xf0, 0x11, 0x00


	//----- nvinfo : EIATTR_KPARAM_INFO
	.align		4
.L_22209:
        /*0098*/ 	.byte	0x04, 0x17
        /*009a*/ 	.short	(.L_22211 - .L_22210)
.L_22210:
        /*009c*/ 	.word	0x00000000
        /*00a0*/ 	.short	0x000a
        /*00a2*/ 	.short	0x0048
        /*00a4*/ 	.byte	0x00, 0xf0, 0x11, 0x00


	//----- nvinfo : EIATTR_KPARAM_INFO
	.align		4
.L_22211:
        /*00a8*/ 	.byte	0x04, 0x17
        /*00aa*/ 	.short	(.L_22213 - .L_22212)
.L_22212:
        /*00ac*/ 	.word	0x00000000
        /*00b0*/ 	.short	0x0009
        /*00b2*/ 	.short	0x0040
        /*00b4*/ 	.byte	0x00, 0xf5, 0x21, 0x00


	//----- nvinfo : EIATTR_KPARAM_INFO
	.align		4
.L_22213:
        /*00b8*/ 	.byte	0x04, 0x17
        /*00ba*/ 	.short	(.L_22215 - .L_22214)
.L_22214:
        /*00bc*/ 	.word	0x00000000
        /*00c0*/ 	.short	0x0008
        /*00c2*/ 	.short	0x0038
        /*00c4*/ 	.byte	0x00, 0xf0, 0x11, 0x00


	//----- nvinfo : EIATTR_KPARAM_INFO
	.align		4
.L_22215:
        /*00c8*/ 	.byte	0x04, 0x17
        /*00ca*/ 	.short	(.L_22217 - .L_22216)
.L_22216:
        /*00cc*/ 	.word	0x00000000
        /*00d0*/ 	.short	0x0007
        /*00d2*/ 	.short	0x0030
        /*00d4*/ 	.byte	0x00, 0xf5, 0x21, 0x00


	//----- nvinfo : EIATTR_KPARAM_INFO
	.align		4
.L_22217:
        /*00d8*/ 	.byte	0x04, 0x17
        /*00da*/ 	.short	(.L_22219 - .L_22218)
.L_22218:
        /*00dc*/ 	.word	0x00000000
        /*00e0*/ 	.short	0x0006
        /*00e2*/ 	.short	0x0028
        /*00e4*/ 	.byte	0x00, 0xf5, 0x21, 0x00


	//----- nvinfo : EIATTR_KPARAM_INFO
	.align		4
.L_22219:
        /*00e8*/ 	.byte	0x04, 0x17
        /*00ea*/ 	.short	(.L_22221 - .L_22220)
.L_22220:
        /*00ec*/ 	.word	0x00000000
        /*00f0*/ 	.short	0x0005
        /*00f2*/ 	.short	0x0024
        /*00f4*/ 	.byte	0x00, 0xf0, 0x11, 0x00


	//----- nvinfo : EIATTR_KPARAM_INFO
	.align		4
.L_22221:
        /*00f8*/ 	.byte	0x04, 0x17
        /*00fa*/ 	.short	(.L_22223 - .L_22222)
.L_22222:
        /*00fc*/ 	.word	0x00000000
        /*0100*/ 	.short	0x0004
        /*0102*/ 	.short	0x0020
        /*0104*/ 	.byte	0x00, 0xf0, 0x11, 0x00


	//----- nvinfo : EIATTR_KPARAM_INFO
	.align		4
.L_22223:
        /*0108*/ 	.byte	0x04, 0x17
        /*010a*/ 	.short	(.L_22225 - .L_22224)
.L_22224:
        /*010c*/ 	.word	0x00000000
        /*0110*/ 	.short	0x0003
        /*0112*/ 	.short	0x0018
        /*0114*/ 	.byte	0x00, 0xf5, 0x21, 0x00


	//----- nvinfo : EIATTR_KPARAM_INFO
	.align		4
.L_22225:
        /*0118*/ 	.byte	0x04, 0x17
        /*011a*/ 	.short	(.L_22227 - .L_22226)
.L_22226:
        /*011c*/ 	.word	0x00000000
        /*0120*/ 	.short	0x0002
        /*0122*/ 	.short	0x0010
        /*0124*/ 	.byte	0x00, 0xf5, 0x21, 0x00


	//----- nvinfo : EIATTR_KPARAM_INFO
	.align		4
.L_22227:
        /*0128*/ 	.byte	0x04, 0x17
        /*012a*/ 	.short	(.L_22229 - .L_22228)
.L_22228:
        /*012c*/ 	.word	0x00000000
        /*0130*/ 	.short	0x0001
        /*0132*/ 	.short	0x0008
        /*0134*/ 	.byte	0x00, 0xf5, 0x21, 0x00


	//----- nvinfo : EIATTR_KPARAM_INFO
	.align		4
.L_22229:
        /*0138*/ 	.byte	0x04, 0x17
        /*013a*/ 	.short	(.L_22231 - .L_22230)
.L_22230:
        /*013c*/ 	.word	0x00000000
        /*0140*/ 	.short	0x0000
        /*0142*/ 	.short	0x0000
        /*0144*/ 	.byte	0x00, 0xf5, 0x21, 0x00


	//----- nvinfo : EIATTR_SPARSE_MMA_MASK
	.align		4
.L_22231:
        /*0148*/ 	.byte	0x03, 0x50
        /*014a*/ 	.short	0x0000


	//----- nvinfo : EIATTR_MAXREG_COUNT
	.align		4
        /*014c*/ 	.byte	0x03, 0x1b
        /*014e*/ 	.short	0x00ff


	//----- nvinfo : EIATTR_NUM_BARRIERS
	.align		4
        /*0150*/ 	.byte	0x02, 0x4c
        /*0152*/ 	.byte	0x01
	.zero		1


	//----- nvinfo : EIATTR_MERCURY_ISA_VERSION
	.align		4
        /*0154*/ 	.byte	0x03, 0x5f
        /*0156*/ 	.short	0x0101


	//----- nvinfo : EIATTR_COOP_GROUP_MASK_REGIDS
	.align		4
        /*0158*/ 	.byte	0x04, 0x29
        /*015a*/ 	.short	(.L_22233 - .L_22232)


	//   ....[0]....
.L_22232:
        /*015c*/ 	.word	0xffffffff


	//   ....[1]....
        /*0160*/ 	.word	0xffffffff


	//   ....[2]....
        /*0164*/ 	.word	0xffffffff


	//   ....[3]....
        /*0168*/ 	.word	0xffffffff


	//   ....[4]....
        /*016c*/ 	.word	0xffffffff


	//   ....[5]....
        /*0170*/ 	.word	0xffffffff


	//   ....[6]....
        /*0174*/ 	.word	0xffffffff


	//   ....[7]....
        /*0178*/ 	.word	0xffffffff


	//   ....[8]....
        /*017c*/ 	.word	0xffffffff


	//   ....[9]....
        /*0180*/ 	.word	0xffffffff


	//   ....[10]....
        /*0184*/ 	.word	0xffffffff


	//   ....[11]....
        /*0188*/ 	.word	0xffffffff


	//   ....[12]....
        /*018c*/ 	.word	0xffffffff


	//   ....[13]....
        /*0190*/ 	.word	0xffffffff


	//   ....[14]....
        /*0194*/ 	.word	0xffffffff


	//   ....[15]....
        /*0198*/ 	.word	0xffffffff


	//   ....[16]....
        /*019c*/ 	.word	0xffffffff


	//   ....[17]....
        /*01a0*/ 	.word	0xffffffff


	//   ....[18]....
        /*01a4*/ 	.word	0xffffffff


	//   ....[19]....
        /*01a8*/ 	.word	0xffffffff


	//   ....[20]....
        /*01ac*/ 	.word	0xffffffff


	//   ....[21]....
        /*01b0*/ 	.word	0xffffffff


	//   ....[22]....
        /*01b4*/ 	.word	0xffffffff


	//   ....[23]....
        /*01b8*/ 	.word	0xffffffff


	//----- nvinfo : EIATTR_COOP_GROUP_INSTR_OFFSETS
	.align		4
.L_22233:
        /*01bc*/ 	.byte	0x04, 0x28
        /*01be*/ 	.short	(.L_22235 - .L_22234)


	//   ....[0]....
.L_22234:
        /*01c0*/ 	.word	0x00001310


	//   ....[1]....
        /*01c4*/ 	.word	0x000013a0


	//   ....[2]....
        /*01c8*/ 	.word	0x00001400


	//   ....[3]....
        /*01cc*/ 	.word	0x00001430


	//   ....[4]....
        /*01d0*/ 	.word	0x00001460


	//   ....[5]....
        /*01d4*/ 	.word	0x000014e0


	//   ....[6]....
        /*01d8*/ 	.word	0x00001510


	//   ....[7]....
        /*01dc*/ 	.word	0x00001550


	//   ....[8]....
        /*01e0*/ 	.word	0x00002390


	//   ....[9]....
        /*01e4*/ 	.word	0x000023c0


	//   ....[10]....
        /*01e8*/ 	.word	0x000023e0


	//   ....[11]....
        /*01ec*/ 	.word	0x00002400


	//   ....[12]....
        /*01f0*/ 	.word	0x00002420


	//   ....[13]....
        /*01f4*/ 	.word	0x00002470


	//   ....[14]....
        /*01f8*/ 	.word	0x00002490


	//   ....[15]....
        /*01fc*/ 	.word	0x000024b0


	//   ....[16]....
        /*0200*/ 	.word	0x00004130


	//   ....[17]....
        /*0204*/ 	.word	0x00004180


	//   ....[18]....
        /*0208*/ 	.word	0x00004190


	//   ....[19]....
        /*020c*/ 	.word	0x000041a0


	//   ....[20]....
        /*0210*/ 	.word	0x000041d0


	//   ....[21]....
        /*0214*/ 	.word	0x00004210


	//   ....[22]....
        /*0218*/ 	.word	0x00004230


	//   ....[23]....
        /*021c*/ 	.word	0x00004240


	//----- nvinfo : EIATTR_VRC_CTA_INIT_COUNT
	.align		4
.L_22235:
        /*0220*/ 	.byte	0x02, 0x4a
	.zero		1
	.zero		1


	//----- nvinfo : EIATTR_EXIT_INSTR_OFFSETS
	.align		4
        /*0224*/ 	.byte	0x04, 0x1c
        /*0226*/ 	.short	(.L_22237 - .L_22236)


	//   ....[0]....
.L_22236:
        /*0228*/ 	.word	0x00004540


	//   ....[1]....
        /*022c*/ 	.word	0x00004580


	//   ....[2]....
        /*0230*/ 	.word	0x000046e0


	//----- nvinfo : EIATTR_CRS_STACK_SIZE
	.align		4
.L_22237:
        /*0234*/ 	.byte	0x04, 0x1e
        /*0236*/ 	.short	(.L_22239 - .L_22238)
.L_22238:
        /*0238*/ 	.word	0x00000000


	//----- nvinfo : EIATTR_CBANK_PARAM_SIZE
	.align		4
.L_22239:
        /*023c*/ 	.byte	0x03, 0x19
        /*023e*/ 	.short	0x007c


	//----- nvinfo : EIATTR_PARAM_CBANK
	.align		4
        /*0240*/ 	.byte	0x04, 0x0a
        /*0242*/ 	.short	(.L_22241 - .L_22240)
	.align		4
.L_22240:
        /*0244*/ 	.word	index@(.nv.constant0._ZN4vllm25paged_attention_v1_kernelI13__nv_bfloat16S1_Li32ELi32ELi128ELNS_18Fp8KVCacheDataTypeE0ELb0EEEvPT_PKS3_PKT0_S9_ifPKiSB_iPKfiiiSD_SD_iiiii)
        /*0248*/ 	.short	0x0380
        /*024a*/ 	.short	0x007c


	//----- nvinfo : EIATTR_SW_WAR
	.align		4
.L_22241:
        /*024c*/ 	.byte	0x04, 0x36
        /*024e*/ 	.short	(.L_22243 - .L_22242)
.L_22242:
        /*0250*/ 	.word	0x00000008
.L_22243:


//--------------------- .nv.info._ZN4vllm25paged_attention_v1_kernelI13__nv_bfloat16S1_Li256ELi32ELi128ELNS_18Fp8KVCacheDataTypeE0ELb1EEEvPT_PKS3_PKT0_S9_ifPKiSB_iPKfiiiSD_SD_iiiii --------------------------
	.section	.nv.info._ZN4vllm25paged_attention_v1_kernelI13__nv_bfloat16S1_Li256ELi32ELi128ELNS_18Fp8KVCacheDataTypeE0ELb1EEEvPT_PKS3_PKT0_S9_ifPKiSB_iPKfiiiSD_SD_iiiii,"",@"SHT_CUDA_INFO"
	.sectionflags	@""
	.align	4


	//----- nvinfo : EIATTR_CUDA_API_VERSION
	.align		4
        /*0000*/ 	.byte	0x04, 0x37
        /*0002*/ 	.short	(.L_22245 - .L_22244)
.L_22244:
        /*0004*/ 	.word	0x00000082


	//----- nvinfo : EIATTR_KPARAM_INFO
	.align		4
.L_22245:
        /*0008*/ 	.byte	0x04, 0x17
        /*000a*/ 	.short	(.L_22247 - .L_22246)
.L_22246:
        /*000c*/ 	.word	0x00000000
        /*0010*/ 	.short	0x0013
        /*0012*/ 	.short	0x0078
        /*0014*/ 	.byte	0x00, 0xf0, 0x11, 0x00


	//----- nvinfo : EIATTR_KPARAM_INFO
	.align		4
.L_22247:
        /*0018*/ 	.byte	0x04, 0x17
        /*001a*/ 	.short	(.L_22249 - .L_22248)
.L_22248:
        /*001c*/ 	.word	0x00000000
        /*0020*/ 	.short	0x0012
        /*0022*/ 	.short	0x0074
        /*0024*/ 	.byte	0x00, 0xf0, 0x11, 0x00


	//----- nvinfo : EIATTR_KPARAM_INFO
	.align		4
.L_22249:
        /*0028*/ 	.byte	0x04, 0x17
        /*002a*/ 	.short	(.L_22251 - .L_22250)
.L_22250:
        /*002c*/ 	.word	0x00000000
        /*0030*/ 	.short	0x0011
        /*0032*/ 	.short	0x0070
        /*0034*/ 	.byte	0x00, 0xf0, 0x11, 0x00


	//----- nvinfo : EIATTR_KPARAM_INFO
	.align		4
.L_22251:
        /*0038*/ 	.byte	0x04, 0x17
        /*003a*/ 	.short	(.L_22253 - .L_22252)
.L_22252:
        /*003c*/ 	.word	0x00000000
        /*0040*/ 	.short	0x0010
        /*0042*/ 	.short	0x006c
        /*0044*/ 	.byte	0x00, 0xf0, 0x11, 0x00


	//----- nvinfo : EIATTR_KPARAM_INFO
	.align		4
.L_22253:
        /*0048*/ 	.byte	0x04, 0x17
        /*004a*/ 	.short	(.L_22255 - .L_22254)
.L_22254:
        /*004c*/ 	.word	0x00000000
        /*0050*/ 	.short	0x000f
        /*0052*/ 	.short	0x0068
        /*0054*/ 	.byte	0x00, 0xf0, 0x11, 0x00


	//----- nvinfo : EIATTR_KPARAM_INFO
	.align		4
.L_22255:
        /*0058*/ 	.byte	0x04, 0x17
        /*005a*/ 	.short	(.L_22257 - .L_22256)
.L_22256:
        /*005c*/ 	.word	0x00000000
        /*0060*/ 	.short	0x000e
        /*0062*/ 	.short	0x0060
        /*0064*/ 	.byte	0x00, 0xf5, 0x21, 0x00


	//----- nvinfo : EIATTR_KPARAM_INFO
	.align		4
.L_22257:
        /*0068*/ 	.byte	0x04, 0x17
        /*006a*/ 	.short	(.L_22259 - .L_22258)
.L_22258:
        /*006c*/ 	.word	0x00000000
        /*0070*/ 	.short	0x000d
        /*0072*/ 	.short	0x0058
        /*0074*/ 	.byte	0x00, 0xf5, 0x21, 0x00


	//----- nvinfo : EIATTR_KPARAM_INFO
	.align		4
.L_22259:
        /*0078*/ 	.byte	0x04, 0x17
        /*007a*/ 	.short	(.L_22261 - .L_22260)
.L_22260:
        /*007c*/ 	.word	0x00000000
        /*0080*/ 	.short	0x000c
        /*0082*/ 	.short	0x0050
        /*0084*/ 	.byte	0x00, 0xf0, 0x11, 0x00


	//----- nvinfo : EIATTR_KPARAM_INFO
	.align		4
.L_22261:
        /*0088*/ 	.byte	0x04, 0x17
        /*008a*/ 	.short	(.L_22263 - .L_22262)
.L_22262:
        /*008c*/ 	.word	0x00000000
        /*0090*/ 	.short	0x000b
        /*0092*/ 	.short	0x004c
        /*0094*/ 	.byte	0x00, 0xf0, 0x11, 0x00


	//----- nvinfo : EIATTR_KPARAM_INFO
	.align		4
.L_22263:
        /*0098*/ 	.byte	0x04, 0x17
        /*009a*/ 	.short	(.L_22265 - .L_22264)
.L_22264:
        /*009c*/ 	.word	0x00000000
        /*00a0*/ 	.short	0x000a
        /*00a2*/ 	.short	0x0048
        /*00a4*/ 	.byte	0x00, 0xf0, 0x11, 0x00


	//----- nvinfo : EIATTR_KPARAM_INFO
	.align		4
.L_22265:
        /*00a8*/ 	.byte	0x04, 0x17
        /*00aa*/ 	.short	(.L_22267 - .L_22266)
.L_22266:
        /*00ac*/ 	.word	0x00000000
        /*00b0*/ 	.short	0x0009
        /*00b2*/ 	.short	0x0040
        /*00b4*/ 	.byte	0x00, 0xf5, 0x21, 0x00


	//----- nvinfo : EIATTR_KPARAM_INFO
	.align		4
.L_22267:
        /*00b8*/ 	.byte	0x04, 0x17
        /*00ba*/ 	.short	(.L_22269 - .L_22268)
.L_22268:
        /*00bc*/ 	.word	0x00000000
        /*00c0*/ 	.short	0x0008
        /*00c2*/ 	.short	0x0038
        /*00c4*/ 	.byte	0x00, 0xf0, 0x11, 0x00


	//----- nvinfo : EIATTR_KPARAM_INFO
	.align		4
.L_22269:
        /*00c8*/ 	.byte	0x04, 0x17
        /*00ca*/ 	.short	(.L_22271 - .L_22270)
.L_22270:
        /*00cc*/ 	.word	0x00000000
        /*00d0*/ 	.short	0x0007
        /*00d2*/ 	.short	0x0030
        /*00d4*/ 	.byte	0x00, 0xf5, 0x21, 0x00


	//----- nvinfo : EIATTR_KPARAM_INFO
	.align		4
.L_22271:
        /*00d8*/ 	.byte	0x04, 0x17
        /*00da*/ 	.short	(.L_22273 - .L_22272)
.L_22272:
        /*00dc*/ 	.word	0x00000000
        /*00e0*/ 	.short	0x0006
        /*00e2*/ 	.short	0x0028
        /*00e4*/ 	.byte	0x00, 0xf5, 0x21, 0x00


	//----- nvinfo : EIATTR_KPARAM_INFO
	.align		4
.L_22273:
        /*00e8*/ 	.byte	0x04, 0x17
        /*00ea*/ 	.short	(.L_22275 - .L_22274)
.L_22274:
        /*00ec*/ 	.word	0x00000000
        /*00f0*/ 	.short	0x0005
        /*00f2*/ 	.short	0x0024
        /*00f4*/ 	.byte	0x00, 0xf0, 0x11, 0x00


	//----- nvinfo : EIATTR_KPARAM_INFO
	.align		4
.L_22275:
        /*00f8*/ 	.byte	0x04, 0x17
        /*00fa*/ 	.short	(.L_22277 - .L_22276)
.L_22276:
        /*00fc*/ 	.word	0x00000000
        /*0100*/ 	.short	0x0004
        /*0102*/ 	.short	0x0020
        /*0104*/ 	.byte	0x00, 0xf0, 0x11, 0x00


	//----- nvinfo : EIATTR_KPARAM_INFO
	.align		4
.L_22277:
        /*0108*/ 	.byte	0x04, 0x17
        /*010a*/ 	.short	(.L_22279 - .L_22278)
.L_22278:
        /*010c*/ 	.word	0x00000000
        /*0110*/ 	.short	0x0003
        /*0112*/ 	.short	0x0018
        /*0114*/ 	.byte	0x00, 0xf5, 0x21, 0x00


	//----- nvinfo : EIATTR_KPARAM_INFO
	.align		4
.L_22279:
        /*0118*/ 	.byte	0x04, 0x17
        /*011a*/ 	.short	(.L_22281 - .L_22280)
.L_22280:
        /*011c*/ 	.word	0x00000000
        /*0120*/ 	.short	0x0002
        /*0122*/ 	.short	0x0010
        /*0124*/ 	.byte	0x00, 0xf5, 0x21, 0x00


	//----- nvinfo : EIATTR_KPARAM_INFO
	.align		4
.L_22281:
        /*0128*/ 	.byte	0x04, 0x17
        /*012a*/ 	.short	(.L_22283 - .L_22282)
.L_22282:
        /*012c*/ 	.word	0x00000000
        /*0130*/ 	.short	0x0001
        /*0132*/ 	.short	0x0008
        /*0134*/ 	.byte	0x00, 0xf5, 0x21, 0x00


	//----- nvinfo : EIATTR_KPARAM_INFO
	.align		4
.L_22283:
        /*0138*/ 	.byte	0x04, 0x17
        /*013a*/ 	.short	(.L_22285 - .L_22284)
.L_22284:
        /*013c*/ 	.word	0x00000000
        /*0140*/ 	.short	0x0000
        /*0142*/ 	.short	0x0000
        /*0144*/ 	.byte	0x00, 0xf5, 0x21, 0x00


	//----- nvinfo : EIATTR_SPARSE_MMA_MASK
	.align		4
.L_22285:
        /*0148*/ 	.byte	0x03, 0x50
        /*014a*/ 	.short	0x0000


	//----- nvinfo : EIATTR_MAXREG_COUNT
	.align		4
        /*014c*/ 	.byte	0x03, 0x1b
        /*014e*/ 	.short	0x00ff


	//----- nvinfo : EIATTR_NUM_BARRIERS
	.align		4
        /*0150*/ 	.byte	0x02, 0x4c
        /*0152*/ 	.byte	0x01
	.zero		1


	//----- nvinfo : EIATTR_MERCURY_ISA_VERSION
	.align		4
        /*0154*/ 	.byte	0x03, 0x5f
        /*0156*/ 	.short	0x0101


	//----- nvinfo : EIATTR_COOP_GROUP_MASK_REGIDS
	.align		4
        /*0158*/ 	.byte	0x04, 0x29
        /*015a*/ 	.short	(.L_22287 - .L_22286)


	//   ....[0]....
.L_22286:
        /*015c*/ 	.word	0xffffffff


	//   ....[1]....
        /*0160*/ 	.word	0xffffffff


	//   ....[2]....
        /*0164*/ 	.word	0xffffffff


	//   ....[3]....
        /*0168*/ 	.word	0xffffffff


	//   ....[4]....
        /*016c*/ 	.word	0xffffffff


	//   ....[5]....
        /*0170*/ 	.word	0xffffffff


	//   ....[6]....
        /*0174*/ 	.word	0xffffffff


	//   ....[7]....
        /*0178*/ 	.word	0xffffffff


	//   ....[8]....
        /*017c*/ 	.word	0xffffffff


	//   ....[9]....
        /*0180*/ 	.word	0xffffffff


	//   ....[10]....
        /*0184*/ 	.word	0xffffffff


	//   ....[11]....
        /*0188*/ 	.word	0xffffffff


	//   ....[12]....
        /*018c*/ 	.word	0xffffffff


	//   ....[13]....
        /*0190*/ 	.word	0xffffffff


	//   ....[14]....
        /*0194*/ 	.word	0xffffffff


	//   ....[15]....
        /*0198*/ 	.word	0xffffffff


	//   ....[16]....
        /*019c*/ 	.word	0xffffffff


	//   ....[17]....
        /*01a0*/ 	.word	0xffffffff


	//   ....[18]....
        /*01a4*/ 	.word	0xffffffff


	//   ....[19]....
        /*01a8*/ 	.word	0xffffffff


	//   ....[20]....
        /*01ac*/ 	.word	0xffffffff


	//   ....[21]....
        /*01b0*/ 	.word	0xffffffff


	//   ....[22]....
        /*01b4*/ 	.word	0xffffffff


	//   ....[23]....
        /*01b8*/ 	.word	0xffffffff


	//   ....[24]....
        /*01bc*/ 	.word	0xffffffff


	//   ....[25]....
        /*01c0*/ 	.word	0xffffffff


	//   ....[26]....
        /*01c4*/ 	.word	0xffffffff


	//   ....[27]....
        /*01c8*/ 	.word	0xffffffff


	//   ....[28]....
        /*01cc*/ 	.word	0xffffffff


	//   ....[29]....
        /*01d0*/ 	.word	0xffffffff


	//   ....[30]....
        /*01d4*/ 	.word	0xffffffff


	//   ....[31]....
        /*01d8*/ 	.word	0xffffffff


	//   ....[32]....
        /*01dc*/ 	.word	0xffffffff


	//   ....[33]....
        /*01e0*/ 	.word	0xffffffff


	//   ....[34]....
        /*01e4*/ 	.word	0xffffffff


	//   ....[35]....
        /*01e8*/ 	.word	0xffffffff


	//   ....[36]....
        /*01ec*/ 	.word	0xffffffff


	//   ....[37]....
        /*01f0*/ 	.word	0xffffffff


	//   ....[38]....
        /*01f4*/ 	.word	0xffffffff


	//   ....[39]....
        /*01f8*/ 	.word	0xffffffff


	//   ....[40]....
        /*01fc*/ 	.word	0xffffffff


	//   ....[41]....
        /*0200*/ 	.word	0xffffffff


	//   ....[42]....
        /*0204*/ 	.word	0xffffffff


	//   ....[43]....
        /*0208*/ 	.word	0xffffffff


	//   ....[44]....
        /*020c*/ 	.word	0xffffffff


	//   ....[45]....
        /*0210*/ 	.word	0xffffffff


	//   ....[46]....
        /*0214*/ 	.word	0xffffffff


	//   ....[47]....
        /*0218*/ 	.word	0xffffffff


	//   ....[48]....
        /*021c*/ 	.word	0xffffffff


	//   ....[49]....
        /*0220*/ 	.word	0xffffffff


	//   ....[50]....
        /*0224*/ 	.word	0xffffffff


	//   ....[51]....
        /*0228*/ 	.word	0xffffffff


	//   ....[52]....
        /*022c*/ 	.word	0xffffffff


	//   ....[53]....
        /*0230*/ 	.word	0xffffffff


	//   ....[54]....
        /*0234*/ 	.word	0xffffffff


	//   ....[55]....
        /*0238*/ 	.word	0xffffffff


	//   ....[56]....
        /*023c*/ 	.word	0xffffffff


	//   ....[57]....
        /*0240*/ 	.word	0xffffffff


	//   ....[58]....
        /*0244*/ 	.word	0xffffffff


	//   ....[59]....
        /*0248*/ 	.word	0xffffffff


	//   ....[60]....
        /*024c*/ 	.word	0xffffffff


	//   ....[61]....
        /*0250*/ 	.word	0xffffffff


	//   ....[62]....
        /*0254*/ 	.word	0xffffffff


	//   ....[63]....
        /*0258*/ 	.word	0xffffffff


	//   ....[64]....
        /*025c*/ 	.word	0xffffffff


	//   ....[65]....
        /*0260*/ 	.word	0xffffffff


	//   ....[66]....
        /*0264*/ 	.word	0xffffffff


	//   ....[67]....
        /*0268*/ 	.word	0xffffffff


	//   ....[68]....
        /*026c*/ 	.word	0xffffffff


	//   ....[69]....
        /*0270*/ 	.word	0xffffffff


	//   ....[70]....
        /*0274*/ 	.word	0xffffffff


	//   ....[71]....
        /*0278*/ 	.word	0xffffffff


	//   ....[72]....
        /*027c*/ 	.word	0xffffffff


	//   ....[73]....
        /*0280*/ 	.word	0xffffffff


	//   ....[74]....
        /*0284*/ 	.word	0xffffffff


	//   ....[75]....
        /*0288*/ 	.word	0xffffffff


	//   ....[76]....
        /*028c*/ 	.word	0xffffffff


	//   ....[77]....
        /*0290*/ 	.word	0xffffffff


	//   ....[78]....
        /*0294*/ 	.word	0xffffffff


	//   ....[79]....
        /*0298*/ 	.word	0xffffffff


	//----- nvinfo : EIATTR_COOP_GROUP_INSTR_OFFSETS
	.align		4
.L_22287:
        /*029c*/ 	.byte	0x04, 0x28
        /*029e*/ 	.short	(.L_22289 - .L_22288)


	//   ....[0]....
.L_22288:
        /*02a0*/ 	.word	0x00005990


	//   ....[1]....
        /*02a4*/ 	.word	0x00005a30


	//   ....[2]....
        /*02a8*/ 	.word	0x00005a50


	//   ....[3]....
        /*02ac*/ 	.word	0x00005a90


	//   ....[4]....
        /*02b0*/ 	.word	0x00005ac0


	//   ....[5]....
        /*02b4*/ 	.word	0x00005b80


	//   ....[6]....
        /*02b8*/ 	.word	0x00005bb0


	//   ....[7]....
        /*02bc*/ 	.word	0x00005bd0


	//   ....[8]....
        /*02c0*/ 	.word	0x00006a00


	//   ....[9]....
        /*02c4*/ 	.word	0x00006a40


	//   ....[10]....
        /*02c8*/ 	.word	0x00006a60


	//   ....[11]....
        /*02cc*/ 	.word	0x00006a80


	//   ....[12]....
        /*02d0*/ 	.word	0x00006aa0


	//   ....[13]....
        /*02d4*/ 	.word	0x00006af0


	//   ....[14]....
        /*02d8*/ 	.word	0x00006b10


	//   ....[15]....
        /*02dc*/ 	.word	0x00006b30


	//   ....[16]....
        /*02e0*/ 	.word	0x0000fa30


	//   ....[17]....
        /*02e4*/ 	.word	0x0000fa60


	//   ....[18]....
        /*02e8*/ 	.word	0x0000fa70


	//   ....[19]....
        /*02ec*/ 	.word	0x0000fa80


	//   ....[20]....
        /*02f0*/ 	.word	0x0000fa90


	//   ....[21]....
        /*02f4*/ 	.word	0x0000faa0


	//   ....[22]....
        /*02f8*/ 	.word	0x0000fac0


	//   ....[23]....
        /*02fc*/ 	.word	0x0000fae0


	//   ....[24]....
        /*0300*/ 	.word	0x0000fb00


	//   ....[25]....
        /*0304*/ 	.word	0x0000fb20


	//   ....[26]....
        /*0308*/ 	.word	0x0000fb40


	//   ....[27]....
        /*030c*/ 	.word	0x0000fb60


	//   ....[28]....
        /*0310*/ 	.word	0x0000fb70


	//   ....[29]....
        /*0314*/ 	.word	0x0000fba0


	//   ....[30]....
        /*0318*/ 	.word	0x0000fbc0


	//   ....[31]....
        /*031c*/ 	.word	0x0000fbe0


	//   ....[32]....
        /*0320*/ 	.word	0x0000fc00


	//   ....[33]....
        /*0324*/ 	.word	0x0000fc20


	//   ....[34]....
        /*0328*/ 	.word	0x0000fc40


	//   ....[35]....
        /*032c*/ 	.word	0x0000fc50


	//   ....[36]....
        /*0330*/ 	.word	0x0000fc80


	//   ....[37]....
        /*0334*/ 	.word	0x0000fcb0


	//   ....[38]....
        /*0338*/ 	.word	0x0000fcd0


	//   ....[39]....
        /*033c*/ 	.word	0x0000fcf0


	//   ....[40]....
        /*0340*/ 	.word	0x0000fd10


	//   ....[41]....
        /*0344*/ 	.word	0x0000fd30


	//   ....[42]....
        /*0348*/ 	.word	0x0000fd50


	//   ....[43]....
        /*034c*/ 	.word	0x0000fd70


	//   ....[44]....
        /*0350*/ 	.word	0x0000fd90


	//   ....[45]....
        /*0354*/ 	.word	0x0000fdb0


	//   ....[46]....
        /*0358*/ 	.word	0x0000fdd0


	//   ....[47]....
        /*035c*/ 	.word	0x0000fdf0


	//   ....[48]....
        /*0360*/ 	.word	0x0000fe10


	//   ....[49]....
        /*0364*/ 	.word	0x0000fe30


	//   ....[50]....
        /*0368*/ 	.word	0x0000fe50


	//   ....[51]....
        /*036c*/ 	.word	0x0000fe70


	//   ....[52]....
        /*0370*/ 	.word	0x0000fe90


	//   ....[53]....
        /*0374*/ 	.word	0x0000fec0


	//   ....[54]....
        /*0378*/ 	.word	0x0000fee0


	//   ....[55]....
        /*037c*/ 	.word	0x0000ff00


	//   ....[56]....
        /*0380*/ 	.word	0x0000ff20


	//   ....[57]....
        /*0384*/ 	.word	0x0000ff40


	//   ....[58]....
        /*0388*/ 	.word	0x0000ff60


	//   ....[59]....
        /*038c*/ 	.word	0x0000ff70


	//   ....[60]....
        /*0390*/ 	.word	0x0000ffa0


	//   ....[61]....
        /*0394*/ 	.word	0x0000ffd0


	//   ....[62]....
        /*0398*/ 	.word	0x0000fff0


	//   ....[63]....
        /*039c*/ 	.word	0x00010010


	//   ....[64]....
        /*03a0*/ 	.word	0x00010030


	//   ....[65]....
        /*03a4*/ 	.word	0x00010050


	//   ....[66]....
        /*03a8*/ 	.word	0x00010070


	//   ....[67]....
        /*03ac*/ 	.word	0x00010090


	//   ....[68]....
        /*03b0*/ 	.word	0x000100b0


	//   ....[69]....
        /*03b4*/ 	.word	0x000100d0


	//   ....[70]....
        /*03b8*/ 	.word	0x000100f0


	//   ....[71]....
        /*03bc*/ 	.word	0x00010110


	//   ....[72]....
        /*03c0*/ 	.word	0x00010130


	//   ....[73]....
        /*03c4*/ 	.word	0x00010150


	//   ....[74]....
        /*03c8*/ 	.word	0x00010170


	//   ....[75]....
        /*03cc*/ 	.word	0x00010190


	//   ....[76]....
        /*03d0*/ 	.word	0x000101b0


	//   ....[77]....
        /*03d4*/ 	.word	0x000101d0


	//   ....[78]....
        /*03d8*/ 	.word	0x000101f0


	//   ....[79]....
        /*03dc*/ 	.word	0x00010210


	//----- nvinfo : EIATTR_VRC_CTA_INIT_COUNT
	.align		4
.L_22289:
        /*03e0*/ 	.byte	0x02, 0x4a
	.zero		1
	.zero		1


	//----- nvinfo : EIATTR_EXIT_INSTR_OFFSETS
	.align		4
        /*03e4*/ 	.byte	0x04, 0x1c
        /*03e6*/ 	.short	(.L_22291 - .L_22290)


	//   ....[0]....
.L_22290:
        /*03e8*/ 	.word	0x00011090


	//   ....[1]....
        /*03ec*/ 	.word	0x000110f0


	//   ....[2]....
        /*03f0*/ 	.word	0x00011590


	//----- nvinfo : EIATTR_CRS_STACK_SIZE
	.align		4
.L_22291:
        /*03f4*/ 	.byte	0x04, 0x1e
        /*03f6*/ 	.short	(.L_22293 - .L_22292)
.L_22292:
        /*03f8*/ 	.word	0x00000000


	//----- nvinfo : EIATTR_CBANK_PARAM_SIZE
	.align		4
.L_22293:
        /*03fc*/ 	.byte	0x03, 0x19
        /*03fe*/ 	.short	0x007c


	//----- nvinfo : EIATTR_PARAM_CBANK
	.align		4
        /*0400*/ 	.byte	0x04, 0x0a
        /*0402*/ 	.short	(.L_22295 - .L_22294)
	.align		4
.L_22294:
        /*0404*/ 	.word	index@(.nv.constant0._ZN4vllm25paged_attention_v1_kernelI13__nv_bfloat16S1_Li256ELi32ELi128ELNS_18Fp8KVCacheDataTypeE0ELb1EEEvPT_PKS3_PKT0_S9_ifPKiSB_iPKfiiiSD_SD_iiiii)
        /*0408*/ 	.short	0x0380
        /*040a*/ 	.short	0x007c


	//----- nvinfo : EIATTR_SW_WAR
	.align		4
.L_22295:
        /*040c*/ 	.byte	0x04, 0x36
        /*040e*/ 	.short	(.L_22297 - .L_22296)
.L_22296:
        /*0410*/ 	.word	0x00000008
.L_22297:


//--------------------- .nv.info._ZN4vllm25paged_attention_v1_kernelI13__nv_bfloat16S1_Li192ELi32ELi128ELNS_18Fp8KVCacheDataTypeE0ELb1EEEvPT_PKS3_PKT0_S9_ifPKiSB_iPKfiiiSD_SD_iiiii --------------------------
	.section	.nv.info._ZN4vllm25paged_attention_v1_kernelI13__nv_bfloat16S1_Li192ELi32ELi128ELNS_18Fp8KVCacheDataTypeE0ELb1EEEvPT_PKS3_PKT0_S9_ifPKiSB_iPKfiiiSD_SD_iiiii,"",@"SHT_CUDA_INFO"
	.sectionflags	@""
	.align	4


	//----- nvinfo : EIATTR_CUDA_API_VERSION
	.align		4
        /*0000*/ 	.byte	0x04, 0x37
        /*0002*/ 	.short	(.L_22299 - .L_22298)
.L_22298:
        /*0004*/ 	.word	0x00000082


	//----- nvinfo : EIATTR_KPARAM_INFO
	.align		4
.L_22299:
        /*0008*/ 	.byte	0x04, 0x17
        /*000a*/ 	.short	(.L_22301 - .L_22300)
.L_22300:
        /*000c*/ 	.word	0x00000000
        /*0010*/ 	.short	0x0013
        /*0012*/ 	.short	0x0078
        /*0014*/ 	.byte	0x00, 0xf0, 0x11, 0x00


	//----- nvinfo : EIATTR_KPARAM_INFO
	.align		4
.L_22301:
        /*0018*/ 	.byte	0x04, 0x17
        /*001a*/ 	.short	(.L_22303 - .L_22302)
.L_22302:
        /*001c*/ 	.word	0x00000000
        /*0020*/ 	.short	0x0012
        /*0022*/ 	.short	0x0074
        /*0024*/ 	.byte	0x00, 0xf0, 0x11, 0x00


	//----- nvinfo : EIATTR_KPARAM_INFO
	.align		4
.L_22303:
        /*0028*/ 	.byte	0x04, 0x17
        /*002a*/ 	.short	(.L_22305 - .L_22304)
.L_22304:
        /*002c*/ 	.word	0x00000000
        /*0030*/ 	.short	0x0011
        /*0032*/ 	.short	0x0070
        /*0034*/ 	.byte	0x00, 0xf0, 0x11, 0x00


	//----- nvinfo : EIATTR_KPARAM_INFO
	.align		4
.L_22305:
        /*0038*/ 	.byte	0x04, 0x17
        /*003a*/ 	.short	(.L_22307 - .L_22306)
.L_22306:
        /*003c*/ 	.word	0x00000000
        /*0040*/ 	.short	0x0010
        /*0042*/ 	.short	0x006c
        /*0044*/ 	.byte	0x00, 0xf0, 0x11, 0x00


	//----- nvinfo : EIATTR_KPARAM_INFO
	.align		4
.L_22307:
        /*0048*/ 	.byte	0x04, 0x17
        /*004a*/ 	.short	(.L_22309 - .L_22308)
.L_22308:
        /*004c*/ 	.word	0x00000000
        /*0050*/ 	.short	0x000f
        /*0052*/ 	.short	0x0068
        /*0054*/ 	.byte	0x00, 0xf0, 0x11, 0x00


	//----- nvinfo : EIATTR_KPARAM_INFO
	.align		4
.L_22309:
        /*0058*/ 	.byte	0x04, 0x17
        /*005a*/ 	.short	(.L_22311 - .L_22310)
.L_22310:
        /*005c*/ 	.word	0x00000000
        /*0060*/ 	.short	0x000e
        /*0062*/ 	.short	0x0060
        /*0064*/ 	.byte	0x00, 0xf5, 0x21, 0x00


	//----- nvinfo : EIATTR_KPARAM_INFO
	.align		4
.L_22311:
        /*0068*/ 	.byte	0x04, 0x17
        /*006a*/ 	.short	(.L_22313 - .L_22312)
.L_22312:
        /*006c*/ 	.word	0x00000000
        /*0070*/ 	.short	0x000d
        /*0072*/ 	.short	0x0058
        /*0074*/ 	.byte	0x00, 0xf5, 0x21, 0x00


	//----- nvinfo : EIATTR_KPARAM_INFO
	.align		4
.L_22313:
        /*0078*/ 	.byte	0x04, 0x17
        /*007a*/ 	.short	(.L_22315 - .L_22314)
.L_22314:
        /*007c*/ 	.word	0x00000000
        /*0080*/ 	.short	0x000c
        /*0082*/ 	.short	0x0050
        /*0084*/ 	.byte	0x00, 0xf0, 0x11, 0x00


	//----- nvinfo : EIATTR_KPARAM_INFO
	.align		4
.L_22315:
        /*0088*/ 	.byte	0x04, 0x17
        /*008a*/ 	.short	(.L_22317 - .L_22316)
.L_22316:
        /*008c*/ 	.word	0x00000000
        /*0090*/ 	.short	0x000b
        /*0092*/ 	.short	0x004c
        /*0094*/ 	.byte	0x00, 0xf0, 0x11, 0x00


	//----- nvinfo : EIATTR_KPARAM_INFO
	.align		4
.L_22317:
        /*0098*/ 	.byte	0x04, 0x17
        /*009a*/ 	.short	(.L_22319 - .L_22318)
.L_22318:
        /*009c*/ 	.word	0x00000000
        /*00a0*/ 	.short	0x000a
        /*00a2*/ 	.short	0x0048
        /*00a4*/ 	.byte	0x00, 0xf0, 0x11, 0x00


	//----- nvinfo : EIATTR_KPARAM_INFO
	.align		4
.L_22319:
        /*00a8*/ 	.byte	0x04, 0x17
        /*00aa*/ 	.short	(.L_22321 - .L_22320)
.L_22320:
        /*00ac*/ 	.word	0x00000000
        /*00b0*/ 	.short	0x0009
        /*00b2*/ 	.short	0x0040
        /*00b4*/ 	.byte	0x00, 0xf5, 0x21, 0x00


	//----- nvinfo : EIATTR_KPARAM_INFO
	.align		4
.L_22321:
        /*00b8*/ 	.byte	0x04, 0x17
        /*00ba*/ 	.short	(.L_22323 - .L_22322)
.L_22322:
        /*00bc*/ 	.word	0x00000000
        /*00c0*/ 	.short	0x0008
        /*00c2*/ 	.short	0x0038
        /*00c4*/ 	.byte	0x00, 0xf0, 0x11, 0x00


	//----- nvinfo : EIATTR_KPARAM_INFO
	.align		4
.L_22323:
        /*00c8*/ 	.byte	0x04, 0x17
        /*00ca*/ 	.short	(.L_22325 - .L_22324)
.L_22324:
        /*00cc*/ 	.word	0x00000000
        /*00d0*/ 	.short	0x0007
        /*00d2*/ 	.short	0x0030
        /*00d4*/ 	.byte	0x00, 0xf5, 0x21, 0x00


	//----- nvinfo : EIATTR_KPARAM_INFO
	.align		4
.L_22325:
        /*00d8*/ 	.byte	0x04, 0x17
        /*00da*/ 	.short	(.L_22327 - .L_22326)
.L_22326:
        /*00dc*/ 	.word	0x00000000
        /*00e0*/ 	.short	0x0006
        /*00e2*/ 	.short	0x0028
        /*00e4*/ 	.byte	0x00, 0xf5, 0x21, 0x00


	//----- nvinfo : EIATTR_KPARAM_INFO
	.align		4
.L_22327:
        /*00e8*/ 	.byte	0x04, 0x17
        /*00ea*/ 	.short	(.L_22329 - .L_22328)
.L_22328:
        /*00ec*/ 	.word	0x00000000
        /*00f0*/ 	.short	0x0005
        /*00f2*/ 	.short	0x0024
        /*00f4*/ 	.byte	0x00, 0xf0, 0x11, 0x00


	//----- nvinfo : EIATTR_KPARAM_INFO
	.align		4
.L_22329:
        /*00f8*/ 	.byte	0x04, 0x17
        /*00fa*/ 	.short	(.L_22331 - .L_22330)
.L_22330:
        /*00fc*/ 	.word	0x00000000
        /*0100*/ 	.short	0x0004
        /*0102*/ 	.short	0x0020
        /*0104*/ 	.byte	0x00, 0xf0, 0x11, 0x00


	//----- nvinfo : EIATTR_KPARAM_INFO
	.align		4
.L_22331:
        /*0108*/ 	.byte	0x04, 0x17
        /*010a*/ 	.short	(.L_22333 - .L_22332)
.L_22332:
        /*010c*/ 	.word	0x00000000
        /*0110*/ 	.short	0x0003
        /*0112*/ 	.short	0x0018
        /*0114*/ 	.byte	0x00, 0xf5, 0x21, 0x00


	//----- nvinfo : EIATTR_KPARAM_INFO
	.align		4
.L_22333:
        /*0118*/ 	.byte	0x04, 0x17
        /*011a*/ 	.short	(.L_22335 - .L_22334)
.L_22334:
        /*011c*/ 	.word	0x00000000
        /*0120*/ 	.short	0x0002
        /*0122*/ 	.short	0x0010
        /*0124*/ 	.byte	0x00, 0xf5, 0x21, 0x00


	//----- nvinfo : EIATTR_KPARAM_INFO
	.align		4
.L_22335:
        /*0128*/ 	.byte	0x04, 0x17
        /*012a*/ 	.short	(.L_22337 - .L_22336)
.L_22336:
        /*012c*/ 	.word	0x00000000
        /*0130*/ 	.short	0x0001
        /*0132*/ 	.short	0x0008
        /*0134*/ 	.byte	0x00, 0xf5, 0x21, 0x00


	//----- nvinfo : EIATTR_KPARAM_INFO
	.align		4
.L_22337:
        /*0138*/ 	.byte	0x04, 0x17
        /*013a*/ 	.short	(.L_22339 - .L_22338)
.L_22338:
        /*013c*/ 	.word	0x00000000
        /*0140*/ 	.short	0x0000
        /*0142*/ 	.short	0x0000
        /*0144*/ 	.byte	0x00, 0xf5, 0x21, 0x00


	//----- nvinfo : EIATTR_SPARSE_MMA_MASK
	.align		4
.L_22339:
        /*0148*/ 	.byte	0x03, 0x50
        /*014a*/ 	.short	0x0000


	//----- nvinfo : EIATTR_MAXREG_COUNT
	.align		4
        /*014c*/ 	.byte	0x03, 0x1b
        /*014e*/ 	.short	0x00ff


	//----- nvinfo : EIATTR_NUM_BARRIERS
	.align		4
        /*0150*/ 	.byte	0x02, 0x4c
        /*0152*/ 	.byte	0x01
	.zero		1


	//----- nvinfo : EIATTR_MERCURY_ISA_VERSION
	.align		4
        /*0154*/ 	.byte	0x03, 0x5f
        /*0156*/ 	.short	0x0101


	//----- nvinfo : EIATTR_COOP_GROUP_MASK_REGIDS
	.align		4
        /*0158*/ 	.byte	0x04, 0x29
        /*015a*/ 	.short	(.L_22341 - .L_22340)


	//   ....[0]....
.L_22340:
        /*015c*/ 	.word	0xffffffff


	//   ....[1]....
        /*0160*/ 	.word	0xffffffff


	//   ....[2]....
        /*0164*/ 	.word	0xffffffff


	//   ....[3]....
        /*0168*/ 	.word	0xffffffff


	//   ....[4]....
        /*016c*/ 	.word	0xffffffff


	//   ....[5]....
        /*0170*/ 	.word	0xffffffff


	//   ....[6]....
        /*0174*/ 	.word	0xffffffff


	//   ....[7]....
        /*0178*/ 	.word	0xffffffff


	//   ....[8]....
        /*017c*/ 	.word	0xffffffff


	//   ....[9]....
        /*0180*/ 	.word	0xffffffff


	//   ....[10]....
        /*0184*/ 	.word	0xffffffff


	//   ....[11]....
        /*0188*/ 	.word	0xffffffff


	//   ....[12]....
        /*018c*/ 	.word	0xffffffff


	//   ....[13]....
        /*0190*/ 	.word	0xffffffff


	//   ....[14]....
        /*0194*/ 	.word	0xffffffff


	//   ....[15]....
        /*0198*/ 	.word	0xffffffff


	//   ....[16]....
        /*019c*/ 	.word	0xffffffff


	//   ....[17]....
        /*01a0*/ 	.word	0xffffffff


	//   ....[18]....
        /*01a4*/ 	.word	0xffffffff


	//   ....[19]....
        /*01a8*/ 	.word	0xffffffff


	//   ....[20]....
        /*01ac*/ 	.word	0xffffffff


	//   ....[21]....
        /*01b0*/ 	.word	0xffffffff


	//   ....[22]....
        /*01b4*/ 	.word	0xffffffff


	//   ....[23]....
        /*01b8*/ 	.word	0xffffffff


	//   ....[24]....
        /*01bc*/ 	.word	0xffffffff


	//   ....[25]....
        /*01c0*/ 	.word	0xffffffff


	//   ....[26]....
        /*01c4*/ 	.word	0xffffffff


	//   ....[27]....
        /*01c8*/ 	.word	0xffffffff


	//   ....[28]....
        /*01cc*/ 	.word	0xffffffff


	//   ....[29]....
        /*01d0*/ 	.word	0xffffffff


	//   ....[30]....
        /*01d4*/ 	.word	0xffffffff


	//   ....[31]....
        /*01d8*/ 	.word	0xffffffff


	//   ....[32]....
        /*01dc*/ 	.word	0xffffffff


	//   ....[33]....
        /*01e0*/ 	.word	0xffffffff


	//   ....[34]....
        /*01e4*/ 	.word	0xffffffff


	//   ....[35]....
        /*01e8*/ 	.word	0xffffffff


	//   ....[36]....
        /*01ec*/ 	.word	0xffffffff


	//   ....[37]....
        /*01f0*/ 	.word	0xffffffff


	//   ....[38]....
        /*01f4*/ 	.word	0xffffffff


	//   ....[39]....
        /*01f8*/ 	.word	0xffffffff


	//   ....[40]....
        /*01fc*/ 	.word	0xffffffff


	//   ....[41]....
        /*0200*/ 	.word	0xffffffff


	//   ....[42]....
        /*0204*/ 	.word	0xffffffff


	//   ....[43]....
        /*0208*/ 	.word	0xffffffff


	//   ....[44]....
        /*020c*/ 	.word	0xffffffff


	//   ....[45]....
        /*0210*/ 	.word	0xffffffff


	//   ....[46]....
        /*0214*/ 	.word	0xffffffff


	//   ....[47]....
        /*0218*/ 	.word	0xffffffff


	//   ....[48]....
        /*021c*/ 	.word	0xffffffff


	//   ....[49]....
        /*0220*/ 	.word	0xffffffff


	//   ....[50]....
        /*0224*/ 	.word	0xffffffff


	//   ....[51]....
        /*0228*/ 	.word	0xffffffff


	//   ....[52]....
        /*022c*/ 	.word	0xffffffff


	//   ....[53]....
        /*0230*/ 	.word	0xffffffff


	//   ....[54]....
        /*0234*/ 	.word	0xffffffff


	//   ....[55]....
        /*0238*/ 	.word	0xffffffff


	//   ....[56]....
        /*023c*/ 	.word	0xffffffff


	//   ....[57]....
        /*0240*/ 	.word	0xffffffff


	//   ....[58]....
        /*0244*/ 	.word	0xffffffff


	//   ....[59]....
        /*0248*/ 	.word	0xffffffff


	//   ....[60]....
        /*024c*/ 	.word	0xffffffff


	//   ....[61]....
        /*0250*/ 	.word	0xffffffff


	//   ....[62]....
        /*0254*/ 	.word	0xffffffff


	//   ....[63]....
        /*0258*/ 	.word	0xffffffff


	//----- nvinfo : EIATTR_COOP_GROUP_INSTR_OFFSETS
	.align		4
.L_22341:
        /*025c*/ 	.byte	0x04, 0x28
        /*025e*/ 	.short	(.L_22343 - .L_22342)


	//   ....[0]....
.L_22342:
        /*0260*/ 	.word	0x00004700


	//   ....[1]....
        /*0264*/ 	.word	0x00004780


	//   ....[2]....
        /*0268*/ 	.word	0x000047d0


	//   ....[3]....
        /*026c*/ 	.word	0x00004800


	//   ....[4]....
        /*0270*/ 	.word	0x00004840


	//   ....[5]....
        /*0274*/ 	.word	0x000048d0


	//   ....[6]....
        /*0278*/ 	.word	0x00004900


	//   ....[7]....
        /*027c*/ 	.word	0x00004930


	//   ....[8]....
        /*0280*/ 	.word	0x00005770


	//   ....[9]....
        /*0284*/ 	.word	0x000057b0


	//   ....[10]....
        /*0288*/ 	.word	0x000057d0


	//   ....[11]....
        /*028c*/ 	.word	0x000057f0


	//   ....[12]....
        /*0290*/ 	.word	0x00005810


	//   ....[13]....
        /*0294*/ 	.word	0x00005860


	//   ....[14]....
        /*0298*/ 	.word	0x00005880


	//   ....[15]....
        /*029c*/ 	.word	0x000058a0


	//   ....[16]....
        /*02a0*/ 	.word	0x0000c680


	//   ....[17]....
        /*02a4*/ 	.word	0x0000c6c0


	//   ....[18]....
        /*02a8*/ 	.word	0x0000c700


	//   ....[19]....
        /*02ac*/ 	.word	0x0000c730


	//   ....[20]....
        /*02b0*/ 	.word	0x0000c750


	//   ....[21]....
        /*02b4*/ 	.word	0x0000c760


	//   ....[22]....
        /*02b8*/ 	.word	0x0000c780


	//   ....[23]....
        /*02bc*/ 	.word	0x0000c7c0


	//   ....[24]....
        /*02c0*/ 	.word	0x0000c7f0


	//   ....[25]....
        /*02c4*/ 	.word	0x0000c820


	//   ....[26]....
        /*02c8*/ 	.word	0x0000c840


	//   ....[27]....
        /*02cc*/ 	.word	0x0000c860


	//   ....[28]....
        /*02d0*/ 	.word	0x0000c870


	//   ....[29]....
        /*02d4*/ 	.word	0x0000c8a0


	//   ....[30]....
        /*02d8*/ 	.word	0x0000c8d0


	//   ....[31]....
        /*02dc*/ 	.word	0x0000c900


	//   ....[32]....
        /*02e0*/ 	.word	0x0000c930


	//   ....[33]....
        /*02e4*/ 	.word	0x0000c950


	//   ....[34]....
        /*02e8*/ 	.word	0x0000c970


	//   ....[35]....
        /*02ec*/ 	.word	0x0000c990


	//   ....[36]....
        /*02f0*/ 	.word	0x0000c9b0


	//   ....[37]....
        /*02f4*/ 	.word	0x0000c9d0


	//   ....[38]....
        /*02f8*/ 	.word	0x0000c9f0


	//   ....[39]....
        /*02fc*/ 	.word	0x0000ca10


	//   ....[40]....
        /*0300*/ 	.word	0x0000ca30


	//   ....[41]....
        /*0304*/ 	.word	0x0000ca50


	//   ....[42]....
        /*0308*/ 	.word	0x0000ca70


	//   ....[43]....
        /*030c*/ 	.word	0x0000caa0


	//   ....[44]....
        /*0310*/ 	.word	0x0000cac0


	//   ....[45]....
        /*0314*/ 	.word	0x0000cae0


	//   ....[46]....
        /*0318*/ 	.word	0x0000cb00


	//   ....[47]....
        /*031c*/ 	.word	0x0000cb20


	//   ....[48]....
        /*0320*/ 	.word	0x0000cb40


	//   ....[49]....
        /*0324*/ 	.word	0x0000cb50


	//   ....[50]....
        /*0328*/ 	.word	0x0000cb70


	//   ....[51]....
        /*032c*/ 	.word	0x0000cb90


	//   ....[52]....
        /*0330*/ 	.word	0x0000cbb0


	//   ....[53]....
        /*0334*/ 	.word	0x0000cbd0


	//   ....[54]....
        /*0338*/ 	.word	0x0000cbf0


	//   ....[55]....
        /*033c*/ 	.word	0x0000cc10


	//   ....[56]....
        /*0340*/ 	.word	0x0000cc30


	//   ....[57]....
        /*0344*/ 	.word	0x0000cc50


	//   ....[58]....
        /*0348*/ 	.word	0x0000cc70


	//   ....[59]....
        /*034c*/ 	.word	0x0000cc90


	//   ....[60]....
        /*0350*/ 	.word	0x0000ccb0


	//   ....[61]....
        /*0354*/ 	.word	0x0000ccd0


	//   ....[62]....
        /*0358*/ 	.word	0x0000ccf0


	//   ....[63]....
        /*035c*/ 	.word	0x0000cd10


	//----- nvinfo : EIATTR_VRC_CTA_INIT_COUNT
	.align		4
.L_22343:
        /*0360*/ 	.byte	0x02, 0x4a
	.zero		1
	.zero		1


	//----- nvinfo : EIATTR_EXIT_INSTR_OFFSETS
	.align		4
        /*0364*/ 	.byte	0x04, 0x1c
        /*0366*/ 	.short	(.L_22345 - .L_22344)


	//   ....[0]....
.L_22344:
        /*0368*/ 	.word	0x0000d790


	//   ....[1]....
        /*036c*/ 	.word	0x0000d7f0


	//   ....[2]....
        /*0370*/ 	.word	0x0000db90


	//----- nvinfo : EIATTR_CRS_STACK_SIZE
	.align		4
.L_22345:
        /*0374*/ 	.byte	0x04, 0x1e
        /*0376*/ 	.short	(.L_22347 - .L_22346)
.L_22346:
        /*0378*/ 	.word	0x00000000


	//----- nvinfo : EIATTR_CBANK_PARAM_SIZE
	.align		4
.L_22347:
        /*037c*/ 	.byte	0x03, 0x19
        /*037e*/ 	.short	0x007c


	//----- nvinfo : EIATTR_PARAM_CBANK
	.align		4
        /*0380*/ 	.byte	0x04, 0x0a
        /*0382*/ 	.short	(.L_22349 - .L_22348)
	.align		4
.L_22348:
        /*0384*/ 	.word	index@(.nv.constant0._ZN4vllm25paged_attention_v1_kernelI13__nv_bfloat16S1_Li192ELi32ELi128ELNS_18Fp8KVCacheDataTypeE0ELb1EEEvPT_PKS3_PKT0_S9_ifPKiSB_iPKfiiiSD_SD_iiiii)
        /*0388*/ 	.short	0x0380
        /*038a*/ 	.short	0x007c


	//----- nvinfo : EIATTR_SW_WAR
	.align		4
.L_22349:
        /*038c*/ 	.byte	0x04, 0x36
        /*038e*/ 	.short	(.L_22351 - .L_22350)
.L_22350:
        /*0390*/ 	.word	0x00000008
.L_22351:


//--------------------- .nv.info._ZN4vllm25paged_attention_v1_kernelI13__nv_bfloat16S1_Li128ELi32ELi128ELNS_18Fp8KVCacheDataTypeE0ELb1EEEvPT_PKS3_PKT0_S9_ifPKiSB_iPKfiiiSD_SD_iiiii --------------------------
	.section	.nv.info._ZN4vllm25paged_attention_v1_kernelI13__nv_bfloat16S1_Li128ELi32ELi128ELNS_18Fp8KVCacheDataTypeE0ELb1EEEvPT_PKS3_PKT0_S9_ifPKiSB_iPKfiiiSD_SD_iiiii,"",@"SHT_CUDA_INFO"
	.sectionflags	@""
	.align	4


	//----- nvinfo : EIATTR_CUDA_API_VERSION
	.align		4
        /*0000*/ 	.byte	0x04, 0x37
        /*0002*/ 	.short	(.L_22353 - .L_22352)
.L_22352:
        /*0004*/ 	.word	0x00000082


	//----- nvinfo : EIATTR_KPARAM_INFO
	.align		4
.L_22353:
        /*0008*/ 	.byte	0x04, 0x17
        /*000a*/ 	.short	(.L_22355 - .L_22354)
.L_22354:
        /*000c*/ 	.word	0x00000000
        /*0010*/ 	.short	0x0013
        /*0012*/ 	.short	0x0078
        /*0014*/ 	.byte	0x00, 0xf0, 0x11, 0x00


	//----- nvinfo : EIATTR_KPARAM_INFO
	.align		4
.L_22355:
        /*0018*/ 	.byte	0x04, 0x17
        /*001a*/ 	.short	(.L_22357 - .L_22356)
.L_22356:
        /*001c*/ 	.word	0x00000000
        /*0020*/ 	.short	0x0012
        /*0022*/ 	.short	0x0074
        /*0024*/ 	.byte	0x00, 0xf0, 0x11, 0x00


	//----- nvinfo : EIATTR_KPARAM_INFO
	.align		4
.L_22357:
        /*0028*/ 	.byte	0x04, 0x17
        /*002a*/ 	.short	(.L_22359 - .L_22358)
.L_22358:
        /*002c*/ 	.word	0x00000000
        /*0030*/ 	.short	0x0011
        /*0032*/ 	.short	0x0070
        /*0034*/ 	.byte	0x00, 0xf0, 0x11, 0x00


	//----- nvinfo : EIATTR_KPARAM_INFO
	.align		4
.L_22359:
        /*0038*/ 	.byte	0x04, 0x17
        /*003a*/ 	.short	(.L_22361 - .L_22360)
.L_22360:
        /*003c*/ 	.word	0x00000000
        /*0040*/ 	.short	0x0010
        /*0042*/ 	.short	0x006c
        /*0044*/ 	.byte	0x00, 0xf0, 0x11, 0x00


	//----- nvinfo : EIATTR_KPARAM_INFO
	.align		4
.L_22361:
        /*0048*/ 	.byte	0x04, 0x17
        /*004a*/ 	.short	(.L_22363 - .L_22362)
.L_22362:
        /*004c*/ 	.word	0x00000000
        /*0050*/ 	.short	0x000f
        /*0052*/ 	.short	0x0068
        /*0054*/ 	.byte	0x00, 0xf0, 0x11, 0x00


	//----- nvinfo : EIATTR_KPARAM_INFO
	.align		4
.L_22363:
        /*0058*/ 	.byte	0x04, 0x17
        /*005a*/ 	.short	(.L_22365 - .L_22364)
.L_22364:
        /*005c*/ 	.word	0x00000000
        /*0060*/ 	.short	0x000e
        /*0062*/ 	.short	0x0060
        /*0064*/ 	.byte	0x00, 0xf5, 0x21, 0x00


	//----- nvinfo : EIATTR_KPARAM_INFO
	.align		4
.L_22365:
        /*0068*/ 	.byte	0x04, 0x17
        /*006a*/ 	.short	(.L_22367 - .L_22366)
.L_22366:
        /*006c*/ 	.word	0x00000000
        /*0070*/ 	.short	0x000d
        /*0072*/ 	.short	0x0058
        /*0074*/ 	.byte	0x00, 0xf5, 0x21, 0x00


	//----- nvinfo : EIATTR_KPARAM_INFO
	.align		4
.L_22367:
        /*0078*/ 	.byte	0x04, 0x17
        /*007a*/ 	.short	(.L_22369 - .L_22368)
.L_22368:
        /*007c*/ 	.word	0x00000000
        /*0080*/ 	.short	0x000c
        /*0082*/ 	.short	0x0050
        /*0084*/ 	.byte	0x00, 0xf0, 0x11, 0x00


	//----- nvinfo : EIATTR_KPARAM_INFO
	.align		4
.L_22369:
        /*0088*/ 	.byte	0x04, 0x17
        /*008a*/ 	.short	(.L_22371 - .L_22370)
.L_22370:
        /*008c*/ 	.word	0x00000000
        /*0090*/ 	.short	0x000b
        /*0092*/ 	.short	0x004c
        /*0094*/ 	.byte	0x00, 0xf0, 0x11, 0x00


	//----- nvinfo : EIATTR_KPARAM_INFO
	.align		4
.L_22371:
        /*0098*/ 	.byte	0x04, 0x17
        /*009a*/ 	.short	(.L_22373 - .L_22372)
.L_22372:
        /*009c*/ 	.word	0x00000000
        /*00a0*/ 	.short	0x000a
        /*00a2*/ 	.short	0x0048
        /*00a4*/ 	.byte	0x00, 0xf0, 0x11, 0x00


	//----- nvinfo : EIATTR_KPARAM_INFO
	.align		4
.L_22373:
        /*00a8*/ 	.byte	0x04, 0x17
        /*00aa*/ 	.short	(.L_22375 - .L_22374)
.L_22374:
        /*00ac*/ 	.word	0x00000000
        /*00b0*/ 	.short	0x0009
        /*00b2*/ 	.short	0x0040
        /*00b4*/ 	.byte	0x00, 0xf5, 0x21, 0x00


	//----- nvinfo : EIATTR_KPARAM_INFO
	.align		4
.L_22375:
        /*00b8*/ 	.byte	0x04, 0x17
        /*00ba*/ 	.short	(.L_22377 - .L_22376)
.L_22376:
        /*00bc*/ 	.word	0x00000000
        /*00c0*/ 	.short	0x0008
        /*00c2*/ 	.short	0x0038
        /*00c4*/ 	.byte	0x00, 0xf0, 0x11, 0x00


	//----- nvinfo : EIATTR_KPARAM_INFO
	.align		4
.L_22377:
        /*00c8*/ 	.byte	0x04, 0x17
        /*00ca*/ 	.short	(.L_22379 - .L_22378)
.L_22378:
        /*00cc*/ 	.word	0x00000000
        /*00d0*/ 	.short	0x0007
        /*00d2*/ 	.short	0x0030
        /*00d4*/ 	.byte	0x00, 0xf5, 0x21, 0x00


	//----- nvinfo : EIATTR_KPARAM_INFO
	.align		4
.L_22379:
        /*00d8*/ 	.byte	0x04, 0x17
        /*00da*/ 	.short	(.L_22381 - .L_22380)
.L_22380:
        /*00dc*/ 	.word	0x00000000
        /*00e0*/ 	.short	0x0006
        /*00e2*/ 	.short	0x0028
        /*00e4*/ 	.byte	0x00, 0xf5, 0x21, 0x00


	//----- nvinfo : EIATTR_KPARAM_INFO
	.align		4
.L_22381:
        /*00e8*/ 	.byte	0x04, 0x17
        /*00ea*/ 	.short	(.L_22383 - .L_22382)
.L_22382:
        /*00ec*/ 	.word	0x00000000
        /*00f0*/ 	.short	0x0005
        /*00f2*/ 	.short	0x0024
        /*00f4*/ 	.byte	0x00, 0xf0, 0x11, 0x00


	//----- nvinfo : EIATTR_KPARAM_INFO
	.align		4
.L_22383:
        /*00f8*/ 	.byte	0x04, 0x17
        /*00fa*/ 	.short	(.L_22385 - .L_22384)
.L_22384:
        /*00fc*/ 	.word	0x00000000
        /*0100*/ 	.short	0x0004
        /*0102*/ 	.short	0x0020
        /*0104*/ 	.byte	0x00, 0xf0, 0x11, 0x00


	//----- nvinfo : EIATTR_KPARAM_INFO
	.align		4
.L_22385:
        /*0108*/ 	.byte	0x04, 0x17
        /*010a*/ 	.short	(.L_22387 - .L_22386)
.L_22386:
        /*010c*/ 	.word	0x00000000
        /*0110*/ 	.short	0x0003
        /*0112*/ 	.short	0x0018
        /*0114*/ 	.byte	0x00, 0xf5, 0x21, 0x00


	//----- nvinfo : EIATTR_KPARAM_INFO
	.align		4
.L_22387:
        /*0118*/ 	.byte	0x04, 0x17
        /*011a*/ 	.short	(.L_22389 - .L_22388)
.L_22388:
        /*011c*/ 	.word	0x00000000
        /*0120*/ 	.short	0x0002
        /*0122*/ 	.short	0x0010
        /*0124*/ 	.byte	0x00, 0xf5, 0x21, 0x00


	//----- nvinfo : EIATTR_KPARAM_INFO
	.align		4
.L_22389:
        /*0128*/ 	.byte	0x04, 0x17
        /*012a*/ 	.short	(.L_22391 - .L_22390)
.L_22390:
        /*012c*/ 	.word	0x00000000
        /*0130*/ 	.short	0x0001
        /*0132*/ 	.short	0x0008
        /*0134*/ 	.byte	0x00, 0xf5, 0x21, 0x00


	//----- nvinfo : EIATTR_KPARAM_INFO
	.align		4
.L_22391:
        /*0138*/ 	.byte	0x04, 0x17
        /*013a*/ 	.short	(.L_22393 - .L_22392)
.L_22392:
        /*013c*/ 	.word	0x00000000
        /*0140*/ 	.short	0x0000
        /*0142*/ 	.short	0x0000
        /*0144*/ 	.byte	0x00, 0xf5, 0x21, 0x00


	//----- nvinfo : EIATTR_SPARSE_MMA_MASK
	.align		4
.L_22393:
        /*0148*/ 	.byte	0x03, 0x50
        /*014a*/ 	.short	0x0000


	//----- nvinfo : EIATTR_MAXREG_COUNT
	.align		4
        /*014c*/ 	.byte	0x03, 0x1b
        /*014e*/ 	.short	0x00ff


	//----- nvinfo : EIATTR_NUM_BARRIERS
	.align		4
        /*0150*/ 	.byte	0x02, 0x4c
        /*0152*/ 	.byte	0x01
	.zero		1


	//----- nvinfo : EIATTR_MERCURY_ISA_VERSION
	.align		4
        /*0154*/ 	.byte	0x03, 0x5f
        /*0156*/ 	.short	0x0101


	//----- nvinfo : EIATTR_COOP_GROUP_MASK_REGIDS
	.align		4
        /*0158*/ 	.byte	0x04, 0x29
        /*015a*/ 	.short	(.L_22395 - .L_22394)


	//   ....[0]....
.L_22394:
        /*015c*/ 	.word	0xffffffff


	//   ....[1]....
        /*0160*/ 	.word	0xffffffff


	//   ....[2]....
        /*0164*/ 	.word	0xffffffff


	//   ....[3]....
        /*0168*/ 	.word	0xffffffff


	//   ....[4]....
        /*016c*/ 	.word	0xffffffff


	//   ....[5]....
        /*0170*/ 	.word	0xffffffff


	//   ....[6]....
        /*0174*/ 	.word	0xffffffff


	//   ....[7]....
        /*0178*/ 	.word	0xffffffff


	//   ....[8]....
        /*017c*/ 	.word	0xffffffff


	//   ....[9]....
        /*0180*/ 	.word	0xffffffff


	//   ....[10]....
        /*0184*/ 	.word	0xffffffff


	//   ....[11]....
        /*0188*/ 	.word	0xffffffff


	//   ....[12]....
        /*018c*/ 	.word	0xffffffff


	//   ....[13]....
        /*0190*/ 	.word	0xffffffff


	//   ....[14]....
        /*0194*/ 	.word	0xffffffff


	//   ....[15]....
        /*0198*/ 	.word	0xffffffff


	//   ....[16]....
        /*019c*/ 	.word	0xffffffff


	//   ....[17]....
        /*01a0*/ 	.word	0xffffffff


	//   ....[18]....
        /*01a4*/ 	.word	0xffffffff


	//   ....[19]....
        /*01a8*/ 	.word	0xffffffff


	//   ....[20]....
        /*01ac*/ 	.word	0xffffffff


	//   ....[21]....
        /*01b0*/ 	.word	0xffffffff


	//   ....[22]....
        /*01b4*/ 	.word	0xffffffff


	//   ....[23]....
        /*01b8*/ 	.word	0xffffffff


	//   ....[24]....
        /*01bc*/ 	.word	0xffffffff


	//   ....[25]....
        /*01c0*/ 	.word	0xffffffff


	//   ....[26]....
        /*01c4*/ 	.word	0xffffffff


	//   ....[27]....
        /*01c8*/ 	.word	0xffffffff


	//   ....[28]....
        /*01cc*/ 	.word	0xffffffff


	//   ....[29]....
        /*01d0*/ 	.word	0xffffffff


	//   ....[30]....
        /*01d4*/ 	.word	0xffffffff


	//   ....[31]....
        /*01d8*/ 	.word	0xffffffff


	//   ....[32]....
        /*01dc*/ 	.word	0xffffffff


	//   ....[33]....
        /*01e0*/ 	.word	0xffffffff


	//   ....[34]....
        /*01e4*/ 	.word	0xffffffff


	//   ....[35]....
        /*01e8*/ 	.word	0xffffffff


	//   ....[36]....
        /*01ec*/ 	.word	0xffffffff


	//   ....[37]....
        /*01f0*/ 	.word	0xffffffff


	//   ....[38]....
        /*01f4*/ 	.word	0xffffffff


	//   ....[39]....
        /*01f8*/ 	.word	0xffffffff


	//   ....[40]....
        /*01fc*/ 	.word	0xffffffff


	//   ....[41]....
        /*0200*/ 	.word	0xffffffff


	//   ....[42]....
        /*0204*/ 	.word	0xffffffff


	//   ....[43]....
        /*0208*/ 	.word	0xffffffff


	//   ....[44]....
        /*020c*/ 	.word	0xffffffff


	//   ....[45]....
        /*0210*/ 	.word	0xffffffff


	//   ....[46]....
        /*0214*/ 	.word	0xffffffff


	//   ....[47]....
        /*0218*/ 	.word	0xffffffff


	//----- nvinfo : EIATTR_COOP_GROUP_INSTR_OFFSETS
	.align		4
.L_22395:
        /*021c*/ 	.byte	0x04, 0x28
        /*021e*/ 	.short	(.L_22397 - .L_22396)


	//   ....[0]....
.L_22396:
        /*0220*/ 	.word	0x00003470


	//   ....[1]....
        /*0224*/ 	.word	0x000034f0


	//   ....[2]....
        /*0228*/ 	.word	0x00003520


	//   ....[3]....
        /*022c*/ 	.word	0x00003550


	//   ....[4]....
        /*0230*/ 	.word	0x00003580


	//   ....[5]....
        /*0234*/ 	.word	0x00003620


	//   ....[6]....
        /*0238*/ 	.word	0x00003650


	//   ....[7]....
        /*023c*/ 	.word	0x00003690


	//   ....[8]....
        /*0240*/ 	.word	0x000044e0


	//   ....[9]....
        /*0244*/ 	.word	0x00004520


	//   ....[10]....
        /*0248*/ 	.word	0x00004540


	//   ....[11]....
        /*024c*/ 	.word	0x00004560


	//   ....[12]....
        /*0250*/ 	.word	0x00004580


	//   ....[13]....
        /*0254*/ 	.word	0x000045d0


	//   ....[14]....
        /*0258*/ 	.word	0x000045f0


	//   ....[15]....
        /*025c*/ 	.word	0x00004610


	//   ....[16]....
        /*0260*/ 	.word	0x000094d0


	//   ....[17]....
        /*0264*/ 	.word	0x00009500


	//   ....[18]....
        /*0268*/ 	.word	0x00009510


	//   ....[19]....
        /*026c*/ 	.word	0x00009520


	//   ....[20]....
        /*0270*/ 	.word	0x00009530


	//   ....[21]....
        /*0274*/ 	.word	0x00009540


	//   ....[22]....
        /*0278*/ 	.word	0x00009550


	//   ....[23]....
        /*027c*/ 	.word	0x00009570


	//   ....[24]....
        /*0280*/ 	.word	0x00009590


	//   ....[25]....
        /*0284*/ 	.word	0x000095b0


	//   ....[26]....
        /*0288*/ 	.word	0x000095d0


	//   ....[27]....
        /*028c*/ 	.word	0x000095f0


	//   ....[28]....
        /*0290*/ 	.word	0x00009610


	//   ....[29]....
        /*0294*/ 	.word	0x00009630


	//   ....[30]....
        /*0298*/ 	.word	0x00009650


	//   ....[31]....
        /*029c*/ 	.word	0x00009670


	//   ....[32]....
        /*02a0*/ 	.word	0x000096a0


	//   ....[33]....
        /*02a4*/ 	.word	0x000096c0


	//   ....[34]....
        /*02a8*/ 	.word	0x000096e0


	//   ....[35]....
        /*02ac*/ 	.word	0x00009700


	//   ....[36]....
        /*02b0*/ 	.word	0x00009720


	//   ....[37]....
        /*02b4*/ 	.word	0x00009750


	//   ....[38]....
        /*02b8*/ 	.word	0x00009770


	//   ....[39]....
        /*02bc*/ 	.word	0x000097a0


	//   ....[40]....
        /*02c0*/ 	.word	0x000097d0


	//   ....[41]....
        /*02c4*/ 	.word	0x000097f0


	//   ....[42]....
        /*02c8*/ 	.word	0x00009810


	//   ....[43]....
        /*02cc*/ 	.word	0x00009830


	//   ....[44]....
        /*02d0*/ 	.word	0x00009850


	//   ....[45]....
        /*02d4*/ 	.word	0x00009870


	//   ....[46]....
        /*02d8*/ 	.word	0x00009890


	//   ....[47]....
        /*02dc*/ 	.word	0x000098b0


	//----- nvinfo : EIATTR_VRC_CTA_INIT_COUNT
	.align		4
.L_22397:
        /*02e0*/ 	.byte	0x02, 0x4a
	.zero		1
	.zero		1


	//----- nvinfo : EIATTR_EXIT_INSTR_OFFSETS
	.align		4
        /*02e4*/ 	.byte	0x04, 0x1c
        /*02e6*/ 	.short	(.L_22399 - .L_22398)


	//   ....[0]....
.L_22398:
        /*02e8*/ 	.word	0x0000a130


	//   ....[1]....
        /*02ec*/ 	.word	0x0000a190


	//   ....[2]....
        /*02f0*/ 	.word	0x0000a430


	//----- nvinfo : EIATTR_CRS_STACK_SIZE
	.align		4
.L_22399:
        /*02f4*/ 	.byte	0x04, 0x1e
        /*02f6*/ 	.short	(.L_22401 - .L_22400)
.L_22400:
        /*02f8*/ 	.word	0x00000000


	//----- nvinfo : EIATTR_CBANK_PARAM_SIZE
	.align		4
.L_22401:
        /*02fc*/ 	.byte	0x03, 0x19
        /*02fe*/ 	.short	0x007c


	//----- nvinfo : EIATTR_PARAM_CBANK
	.align		4
        /*0300*/ 	.byte	0x04, 0x0a
        /*0302*/ 	.short	(.L_22403 - .L_22402)
	.align		4
.L_22402:
        /*0304*/ 	.word	index@(.nv.constant0._ZN4vllm25paged_attention_v1_kernelI13__nv_bfloat16S1_Li128ELi32ELi128ELNS_18Fp8KVCacheDataTypeE0ELb1EEEvPT_PKS3_PKT0_S9_ifPKiSB_iPKfiiiSD_SD_iiiii)
        /*0308*/ 	.short	0x0380
        /*030a*/ 	.short	0x007c


	//----- nvinfo : EIATTR_SW_WAR
	.align		4
.L_22403:
        /*030c*/ 	.byte	0x04, 0x36
        /*030e*/ 	.short	(.L_22405 - .L_22404)
.L_22404:
        /*0310*/ 	.word	0x00000008
.L_22405:


//--------------------- .nv.info._ZN4vllm25paged_attention_v1_kernelI13__nv_bfloat16S1_Li120ELi32ELi128ELNS_18Fp8KVCacheDataTypeE0ELb1EEEvPT_PKS3_PKT0_S9_ifPKiSB_iPKfiiiSD_SD_iiiii --------------------------
	.section	.nv.info._ZN4vllm25paged_attention_v1_kernelI13__nv_bfloat16S1_Li120ELi32ELi128ELNS_18Fp8KVCacheDataTypeE0ELb1EEEvPT_PKS3_PKT0_S9_ifPKiSB_iPKfiiiSD_SD_iiiii,"",@"SHT_CUDA_INFO"
	.sectionflags	@""
	.align	4


	//----- nvinfo : EIATTR_CUDA_API_VERSION
	.align		4
        /*0000*/ 	.byte	0x04, 0x37
        /*0002*/ 	.short	(.L_22407 - .L_22406)
.L_22406:
        /*0004*/ 	.word	0x00000082


	//----- nvinfo : EIATTR_KPARAM_INFO
	.align		4
.L_22407:
        /*0008*/ 	.byte	0x04, 0x17
        /*000a*/ 	.short	(.L_22409 - .L_22408)
.L_22408:
        /*000c*/ 	.word	0x00000000
        /*0010*/ 	.short	0x0013
        /*0012*/ 	.short	0x0078
        /*0014*/ 	.byte	0x00, 0xf0, 0x11, 0x00


	//----- nvinfo : EIATTR_KPARAM_INFO
	.align		4
.L_22409:
        /*0018*/ 	.byte	0x04, 0x17
        /*001a*/ 	.short	(.L_22411 - .L_22410)
.L_22410:
        /*001c*/ 	.word	0x00000000
        /*0020*/ 	.short	0x0012
        /*0022*/ 	.short	0x0074
        /*0024*/ 	.byte	0x00, 0xf0, 0x11, 0x00


	//----- nvinfo : EIATTR_KPARAM_INFO
	.align		4
.L_22411:
        /*0028*/ 	.byte	0x04, 0x17
        /*002a*/ 	.short	(.L_22413 - .L_22412)
.L_22412:
        /*002c*/ 	.word	0x00000000
        /*0030*/ 	.short	0x0011
        /*0032*/ 	.short	0x0070
        /*0034*/ 	.byte	0x00, 0xf0, 0x11, 0x00


	//----- nvinfo : EIATTR_KPARAM_INFO
	.align		4
.L_22413:
        /*0038*/ 	.byte	0x04, 0x17
        /*003a*/ 	.short	(.L_22415 - .L_22414)
.L_22414:
        /*003c*/ 	.word	0x00000000
        /*0040*/ 	.short	0x0010
        /*0042*/ 	.short	0x006c
        /*0044*/ 	.byte	0x00, 0xf0, 0x11, 0x00


	//----- nvinfo : EIATTR_KPARAM_INFO
	.align		4
.L_22415:
        /*0048*/ 	.byte	0x04, 0x17
        /*004a*/ 	.short	(.L_22417 - .L_22416)
.L_22416:
        /*004c*/ 	.word	0x00000000
        /*0050*/ 	.short	0x000f
        /*0052*/ 	.short	0x0068
        /*0054*/ 	.byte	0x00, 0xf0, 0x11, 0x00


	//----- nvinfo : EIATTR_KPARAM_INFO
	.align		4
.L_22417:
        /*0058*/ 	.byte	0x04, 0x17
        /*005a*/ 	.short	(.L_22419 - .L_22418)
.L_22418:
        /*005c*/ 	.word	0x00000000
        /*0060*/ 	.short	0x000e
        /*0062*/ 	.short	0x0060
        /*0064*/ 	.byte	0x00, 0xf5, 0x21, 0x00


	//----- nvinfo : EIATTR_KPARAM_INFO
	.align		4
.L_22419:
        /*0068*/ 	.byte	0x04, 0x17
        /*006a*/ 	.short	(.L_22421 - .L_22420)
.L_22420:
        /*006c*/ 	.word	0x00000000
        /*0070*/ 	.short	0x000d
        /*0072*/ 	.short	0x0058
        /*0074*/ 	.byte	0x00, 0xf5, 0x21, 0x00


	//----- nvinfo : EIATTR_KPARAM_INFO
	.align		4
.L_22421:
        /*0078*/ 	.byte	0x04, 0x17
        /*007a*/ 	.short	(.L_22423 - .L_22422)
.L_22422:
        /*007c*/ 	.word	0x00000000
        /*0080*/ 	.short	0x000c
        /*0082*/ 	.short	0x0050
        /*0084*/ 	.byte	0x00, 0xf0, 0x11, 0x00


	//----- nvinfo : EIATTR_KPARAM_INFO
	.align		4
.L_22423:
        /*0088*/ 	.byte	0x04, 0x17
        /*008a*/ 	.short	(.L_22425 - .L_22424)
.L_22424:
        /*008c*/ 	.word	0x00000000
        /*0090*/ 	.short	0x000b
        /*0092*/ 	.short	0x004c
        /*0094*/ 	.byte	0x00, 0xf0, 0x11, 0x00


	//----- nvinfo : EIATTR_KPARAM_INFO
	.align		4
.L_22425:
        /*0098*/ 	.byte	0x04, 0x17
        /*009a*/ 	.short	(.L_22427 - .L_22426)
.L_22426:
        /*009c*/ 	.word	0x00000000
        /*00a0*/ 	.short	0x000a
        /*00a2*/ 	.short	0x0048
        /*00a4*/ 	.byte	0x00, 0xf0, 0x11, 0x00


	//----- nvinfo : EIATTR_KPARAM_INFO
	.align		4
.L_22427:
        /*00a8*/ 	.byte	0x04, 0x17
        /*00aa*/ 	.short	(.L_22429 - .L_22428)
.L_22428:
        /*00ac*/ 	.word	0x00000000
        /*00b0*/ 	.short	0x0009
        /*00b2*/ 	.short	0x0040
        /*00b4*/ 	.byte	0x00, 0xf5, 0x21, 0x00


	//----- nvinfo : EIATTR_KPARAM_INFO
	.align		4
.L_22429:
        /*00b8*/ 	.byte	0x04, 0x17
        /*00ba*/ 	.short	(.L_22431 - .L_22430)
.L_22430:
        /*00bc*/ 	.word	0x00000000
        /*00c0*/ 	.short	0x0008
        /*00c2*/ 	.short	0x0038
        /*00c4*/ 	.byte	0x00, 0xf0, 0x11, 0x00


	//----- nvinfo : EIATTR_KPARAM_INFO
	.align		4
.L_22431:
        /*00c8*/ 	.byte	0x04, 0x17
        /*00ca*/ 	.short	(.L_22433 - .L_22432)
.L_22432:
        /*00cc*/ 	.word	0x00000000
        /*00d0*/ 	.short	0x0007
        /*00d2*/ 	.short	0x0030
        /*00d4*/ 	.byte	0x00, 0xf5, 0x21, 0x00


	//----- nvinfo : EIATTR_KPARAM_INFO
	.align		4
.L_22433:
        /*00d8*/ 	.byte	0x04, 0x17
        /*00da*/ 	.short	(.L_22435 - .L_22434)
.L_22434:
        /*00dc*/ 	.word	0x00000000
        /*00e0*/ 	.short	0x0006
        /*00e2*/ 	.short	0x0028
        /*00e4*/ 	.byte	0x00, 0xf5, 0x21, 0x00


	//----- nvinfo : EIATTR_KPARAM_INFO
	.align		4
.L_22435:
        /*00e8*/ 	.byte	0x04, 0x17
        /*00ea*/ 	.short	(.L_22437 - .L_22436)
.L_22436:
        /*00ec*/ 	.word	0x00000000
        /*00f0*/ 	.short	0x0005
        /*00f2*/ 	.short	0x0024
        /*00f4*/ 	.byte	0x00, 0xf0, 0x11, 0x00


	//----- nvinfo : EIATTR_KPARAM_INFO
	.align		4
.L_22437:
        /*00f8*/ 	.byte	0x04, 0x17
        /*00fa*/ 	.short	(.L_22439 - .L_22438)
.L_22438:
        /*00fc*/ 	.word	0x00000000
        /*0100*/ 	.short	0x0004
        /*0102*/ 	.short	0x0020
        /*0104*/ 	.byte	0x00, 0xf0, 0x11, 0x00


	//----- nvinfo : EIATTR_KPARAM_INFO
	.align		4
.L_22439:
        /*0108*/ 	.byte	0x04, 0x17
        /*010a*/ 	.short	(.L_22441 - .L_22440)
.L_22440:
        /*010c*/ 	.word	0x00000000
        /*0110*/ 	.short	0x0003
        /*0112*/ 	.short	0x0018
        /*0114*/ 	.byte	0x00, 0xf5, 0x21, 0x00


	//----- nvinfo : EIATTR_KPARAM_INFO
	.align		4
.L_22441:
        /*0118*/ 	.byte	0x04, 0x17
        /*011a*/ 	.short	(.L_22443 - .L_22442)
.L_22442:
        /*011c*/ 	.word	0x00000000
        /*0120*/ 	.short	0x0002
        /*0122*/ 	.short	0x0010
        /*0124*/ 	.byte	0x00, 0xf5, 0x21, 0x00


	//----- nvinfo : EIATTR_KPARAM_INFO
	.align		4
.L_22443:
        /*0128*/ 	.byte	0x04, 0x17
        /*012a*/ 	.short	(.L_22445 - .L_22444)
.L_22444:
        /*012c*/ 	.word	0x00000000
        /*0130*/ 	.short	0x0001
        /*0132*/ 	.short	0x0008
        /*0134*/ 	.byte	0x00, 0xf5, 0x21, 0x00


	//----- nvinfo : EIATTR_KPARAM_INFO
	.align		4
.L_22445:
        /*0138*/ 	.byte	0x04, 0x17
        /*013a*/ 	.short	(.L_22447 - .L_22446)
.L_22446:
        /*013c*/ 	.word	0x00000000
        /*0140*/ 	.short	0x0000
        /*0142*/ 	.short	0x0000
        /*0144*/ 	.byte	0x00, 0xf5, 0x21, 0x00


	//----- nvinfo : EIATTR_SPARSE_MMA_MASK
	.align		4
.L_22447:
        /*0148*/ 	.byte	0x03, 0x50
        /*014a*/ 	.short	0x0000


	//----- nvinfo : EIATTR_MAXREG_COUNT
	.align		4
        /*014c*/ 	.byte	0x03, 0x1b
        /*014e*/ 	.short	0x00ff


	//----- nvinfo : EIATTR_NUM_BARRIERS
	.align		4
        /*0150*/ 	.byte	0x02, 0x4c
        /*0152*/ 	.byte	0x01
	.zero		1


	//----- nvinfo : EIATTR_MERCURY_ISA_VERSION
	.align		4
        /*0154*/ 	.byte	0x03, 0x5f
        /*0156*/ 	.short	0x0101


	//----- nvinfo : EIATTR_COOP_GROUP_MASK_REGIDS
	.align		4
        /*0158*/ 	.byte	0x04, 0x29
        /*015a*/ 	.short	(.L_22449 - .L_22448)


	//   ....[0]....
.L_22448:
        /*015c*/ 	.word	0xffffffff


	//   ....[1]....
        /*0160*/ 	.word	0xffffffff


	//   ....[2]....
        /*0164*/ 	.word	0xffffffff


	//   ....[3]....
        /*0168*/ 	.word	0xffffffff


	//   ....[4]....
        /*016c*/ 	.word	0xffffffff


	//   ....[5]....
        /*0170*/ 	.word	0xffffffff


	//   ....[6]....
        /*0174*/ 	.word	0xffffffff


	//   ....[7]....
        /*0178*/ 	.word	0xffffffff


	//   ....[8]....
        /*017c*/ 	.word	0xffffffff


	//   ....[9]....
        /*0180*/ 	.word	0xffffffff


	//   ....[10]....
        /*0184*/ 	.word	0xffffffff


	//   ....[11]....
        /*0188*/ 	.word	0xffffffff


	//   ....[12]....
        /*018c*/ 	.word	0xffffffff


	//   ....[13]....
        /*0190*/ 	.word	0xffffffff


	//   ....[14]....
        /*0194*/ 	.word	0xffffffff


	//   ....[15]....
        /*0198*/ 	.word	0xffffffff


	//   ....[16]....
        /*019c*/ 	.word	0xffffffff


	//   ....[17]....
        /*01a0*/ 	.word	0xffffffff


	//   ....[18]....
        /*01a4*/ 	.word	0xffffffff


	//   ....[19]....
        /*01a8*/ 	.word	0xffffffff


	//   ....[20]....
        /*01ac*/ 	.word	0xffffffff


	//   ....[21]....
        /*01b0*/ 	.word	0xffffffff


	//   ....[22]....
        /*01b4*/ 	.word	0xffffffff


	//   ....[23]....
        /*01b8*/ 	.word	0xffffffff


	//   ....[24]....
        /*01bc*/ 	.word	0xffffffff


	//   ....[25]....
        /*01c0*/ 	.word	0xffffffff


	//   ....[26]....
        /*01c4*/ 	.word	0xffffffff


	//   ....[27]....
        /*01c8*/ 	.word	0xffffffff


	//   ....[28]....
        /*01cc*/ 	.word	0xffffffff


	//   ....[29]....
        /*01d0*/ 	.word	0xffffffff


	//   ....[30]....
        /*01d4*/ 	.word	0xffffffff


	//   ....[31]....
        /*01d8*/ 	.word	0xffffffff


	//   ....[32]....
        /*01dc*/ 	.word	0xffffffff


	//   ....[33]....
        /*01e0*/ 	.word	0xffffffff


	//   ....[34]....
        /*01e4*/ 	.word	0xffffffff


	//   ....[35]....
        /*01e8*/ 	.word	0xffffffff


	//   ....[36]....
        /*01ec*/ 	.word	0xffffffff


	//   ....[37]....
        /*01f0*/ 	.word	0xffffffff


	//   ....[38]....
        /*01f4*/ 	.word	0xffffffff


	//   ....[39]....
        /*01f8*/ 	.word	0xffffffff


	//   ....[40]....
        /*01fc*/ 	.word	0xffffffff


	//   ....[41]....
        /*0200*/ 	.word	0xffffffff


	//   ....[42]....
        /*0204*/ 	.word	0xffffffff


	//   ....[43]....
        /*0208*/ 	.word	0xffffffff


	//   ....[44]....
        /*020c*/ 	.word	0xffffffff


	//   ....[45]....
        /*0210*/ 	.word	0xffffffff


	//----- nvinfo : EIATTR_COOP_GROUP_INSTR_OFFSETS
	.align		4
.L_22449:
        /*0214*/ 	.byte	0x04, 0x28
        /*0216*/ 	.short	(.L_22451 - .L_22450)


	//   ....[0]....
.L_22450:
        /*0218*/ 	.word	0x00003220


	//   ....[1]....
        /*021c*/ 	.word	0x000032a0


	//   ....[2]....
        /*0220*/ 	.word	0x000032d0


	//   ....[3]....
        /*0224*/ 	.word	0x00003300


	//   ....[4]....
        /*0228*/ 	.word	0x00003330


	//   ....[5]....
        /*022c*/ 	.word	0x000033d0


	//   ....[6]....
        /*0230*/ 	.word	0x00003400


	//   ....[7]....
        /*0234*/ 	.word	0x00003440


	//   ....[8]....
        /*0238*/ 	.word	0x00004290


	//   ....[9]....
        /*023c*/ 	.word	0x000042d0


	//   ....[10]....
        /*0240*/ 	.word	0x000042f0


	//   ....[11]....
        /*0244*/ 	.word	0x00004310


	//   ....[12]....
        /*0248*/ 	.word	0x00004330


	//   ....[13]....
        /*024c*/ 	.word	0x00004380


	//   ....[14]....
        /*0250*/ 	.word	0x000043a0


	//   ....[15]....
        /*0254*/ 	.word	0x000043c0


	//   ....[16]....
        /*0258*/ 	.word	0x00008ee0


	//   ....[17]....
        /*025c*/ 	.word	0x00008f20


	//   ....[18]....
        /*0260*/ 	.word	0x00008f60


	//   ....[19]....
        /*0264*/ 	.word	0x00008fa0


	//   ....[20]....
        /*0268*/ 	.word	0x00008fd0


	//   ....[21]....
        /*026c*/ 	.word	0x00008fe0


	//   ....[22]....
        /*0270*/ 	.word	0x00008ff0


	//   ....[23]....
        /*0274*/ 	.word	0x00009020


	//   ....[24]....
        /*0278*/ 	.word	0x00009040


	//   ....[25]....
        /*027c*/ 	.word	0x00009060


	//   ....[26]....
        /*0280*/ 	.word	0x00009080


	//   ....[27]....
        /*0284*/ 	.word	0x000090a0


	//   ....[28]....
        /*0288*/ 	.word	0x000090c0


	//   ....[29]....
        /*028c*/ 	.word	0x000090e0


	//   ....[30]....
        /*0290*/ 	.word	0x00009100


	//   ....[31]....
        /*0294*/ 	.word	0x00009130


	//   ....[32]....
        /*0298*/ 	.word	0x00009150


	//   ....[33]....
        /*029c*/ 	.word	0x00009170


	//   ....[34]....
        /*02a0*/ 	.word	0x00009190


	//   ....[35]....
        /*02a4*/ 	.word	0x000091b0


	//   ....[36]....
        /*02a8*/ 	.word	0x000091e0


	//   ....[37]....
        /*02ac*/ 	.word	0x00009210


	//   ....[38]....
        /*02b0*/ 	.word	0x00009240


	//   ....[39]....
        /*02b4*/ 	.word	0x00009270


	//   ....[40]....
        /*02b8*/ 	.word	0x00009290


	//   ....[41]....
        /*02bc*/ 	.word	0x000092b0


	//   ....[42]....
        /*02c0*/ 	.word	0x000092d0


	//   ....[43]....
        /*02c4*/ 	.word	0x000092f0


	//   ....[44]....
        /*02c8*/ 	.word	0x00009310


	//   ....[45]....
        /*02cc*/ 	.word	0x00009330


	//----- nvinfo : EIATTR_VRC_CTA_INIT_COUNT
	.align		4
.L_22451:
        /*02d0*/ 	.byte	0x02, 0x4a
	.zero		1
	.zero		1


	//----- nvinfo : EIATTR_EXIT_INSTR_OFFSETS
	.align		4
        /*02d4*/ 	.byte	0x04, 0x1c
        /*02d6*/ 	.short	(.L_22453 - .L_22452)


	//   ....[0]....
.L_22452:
        /*02d8*/ 	.word	0x00009a50


	//   ....[1]....
        /*02dc*/ 	.word	0x00009ab0


	//   ....[2]....
        /*02e0*/ 	.word	0x00009d30


	//----- nvinfo : EIATTR_CRS_STACK_SIZE
	.align		4
.L_22453:
        /*02e4*/ 	.byte	0x04, 0x1e
        /*02e6*/ 	.short	(.L_22455 - .L_22454)
.L_22454:
        /*02e8*/ 	.word	0x00000000


	//----- nvinfo : EIATTR_CBANK_PARAM_SIZE
	.align		4
.L_22455:
        /*02ec*/ 	.byte	0x03, 0x19
        /*02ee*/ 	.short	0x007c


	//----- nvinfo : EIATTR_PARAM_CBANK
	.align		4
        /*02f0*/ 	.byte	0x04, 0x0a
        /*02f2*/ 	.short	(.L_22457 - .L_22456)
	.align		4
.L_22456:
        /*02f4*/ 	.word	index@(.nv.constant0._ZN4vllm25paged_attention_v1_kernelI13__nv_bfloat16S1_Li120ELi32ELi128ELNS_18Fp8KVCacheDataTypeE0ELb1EEEvPT_PKS3_PKT0_S9_ifPKiSB_iPKfiiiSD_SD_iiiii)
        /*02f8*/ 	.short	0x0380
        /*02fa*/ 	.short	0x007c


	//----- nvinfo : EIATTR_SW_WAR
	.align		4
.L_22457:
        /*02fc*/ 	.byte	0x04, 0x36
        /*02fe*/ 	.short	(.L_22459 - .L_22458)
.L_22458:
        /*0300*/ 	.word	0x00000008
.L_22459:


//--------------------- .nv.info._ZN4vllm25paged_attention_v1_kernelI13__nv_bfloat16S1_Li112ELi32ELi128ELNS_18Fp8KVCacheDataTypeE0ELb1EEEvPT_PKS3_PKT0_S9_ifPKiSB_iPKfiiiSD_SD_iiiii --------------------------
	.section	.nv.info._ZN4vllm25paged_attention_v1_kernelI13__nv_bfloat16S1_Li112ELi32ELi128ELNS_18Fp8KVCacheDataTypeE0ELb1EEEvPT_PKS3_PKT0_S9_ifPKiSB_iPKfiiiSD_SD_iiiii,"",@"SHT_CUDA_INFO"
	.sectionflags	@""
	.align	4


	//----- nvinfo : EIATTR_CUDA_API_VERSION
	.align		4
        /*0000*/ 	.byte	0x04, 0x37
        /*0002*/ 	.short	(.L_22461 - .L_22460)
.L_22460:
        /*0004*/ 	.word	0x00000082


	//----- nvinfo : EIATTR_KPARAM_INFO
	.align		4
.L_22461:
        /*0008*/ 	.byte	0x04, 0x17
        /*000a*/ 	.short	(.L_22463 - .L_22462)
.L_22462:
        /*000c*/ 	.word	0x00000000
        /*0010*/ 	.short	0x0013
        /*0012*/ 	.short	0x0078
        /*0014*/ 	.byte	0x00, 0xf0, 0x11, 0x00


	//----- nvinfo : EIATTR_KPARAM_INFO
	.align		4
.L_22463:
        /*0018*/ 	.byte	0x04, 0x17
        /*001a*/ 	.short	(.L_22465 - .L_22464)
.L_22464:
        /*001c*/ 	.word	0x00000000
        /*0020*/ 	.short	0x0012
        /*0022*/ 	.short	0x0074
        /*0024*/ 	.byte	0x00, 0xf0, 0x11, 0x00


	//----- nvinfo : EIATTR_KPARAM_INFO
	.align		4
.L_22465:
        /*0028*/ 	.byte	0x04, 0x17
        /*002a*/ 	.short	(.L_22467 - .L_22466)
.L_22466:
        /*002c*/ 	.word	0x00000000
        /*0030*/ 	.short	0x0011
        /*0032*/ 	.short	0x0070
        /*0034*/ 	.byte	0x00, 0xf0, 0x11, 0x00


	//----- nvinfo : EIATTR_KPARAM_INFO
	.align		4
.L_22467:
        /*0038*/ 	.byte	0x04, 0x17
        /*003a*/ 	.short	(.L_22469 - .L_22468)
.L_22468:
        /*003c*/ 	.word	0x00000000
        /*0040*/ 	.short	0x0010
        /*0042*/ 	.short	0x006c
        /*0044*/ 	.byte	0x00, 0xf0, 0x11, 0x00


	//----- nvinfo : EIATTR_KPARAM_INFO
	.align		4
.L_22469:
        /*0048*/ 	.byte	0x04, 0x17
        /*004a*/ 	.short	(.L_22471 - .L_22470)
.L_22470:
        /*004c*/ 	.word	0x00000000
        /*0050*/ 	.short	0x000f
        /*0052*/ 	.short	0x0068
        /*0054*/ 	.byte	0x00, 0xf0, 0x11, 0x00


	//----- nvinfo : EIATTR_KPARAM_INFO
	.align		4
.L_22471:
        /*0058*/ 	.byte	0x04, 0x17
        /*005a*/ 	.short	(.L_22473 - .L_22472)
.L_22472:
        /*005c*/ 	.word	0x00000000
        /*0060*/ 	.short	0x000e
        /*0062*/ 	.short	0x0060
        /*0064*/ 	.byte	0x00, 0xf5, 0x21, 0x00


	//----- nvinfo : EIATTR_KPARAM_INFO
	.align		4
.L_22473:
        /*0068*/ 	.byte	0x04, 0x17
        /*006a*/ 	.short	(.L_22475 - .L_22474)
.L_22474:
        /*006c*/ 	.word	0x00000000
        /*0070*/ 	.short	0x000d
        /*0072*/ 	.short	0x0058
        /*0074*/ 	.byte	0x00, 0xf5, 0x21, 0x00


	//----- nvinfo : EIATTR_KPARAM_INFO
	.align		4
.L_22475:
        /*0078*/ 	.byte	0x04, 0x17
        /*007a*/ 	.short	(.L_22477 - .L_22476)
.L_22476:
        /*007c*/ 	.word	0x00000000
        /*0080*/ 	.short	0x000c
        /*0082*/ 	.short	0x0050
        /*0084*/ 	.byte	0x00, 0xf0, 0x11, 0x00


	//----- nvinfo : EIATTR_KPARAM_INFO
	.align		4
.L_22477:
        /*0088*/ 	.byte	0x04, 0x17
        /*008a*/ 	.short	(.L_22479 - .L_22478)
.L_22478:
        /*008c*/ 	.word	0x00000000
        /*0090*/ 	.short	0x000b
        /*0092*/ 	.short	0x004c
        /*0094*/ 	.byte	0x00, 0xf0, 0x11, 0x00


	//----- nvinfo : EIATTR_KPARAM_INFO
	.align		4
.L_22479:
        /*0098*/ 	.byte	0x04, 0x17
        /*009a*/ 	.short	(.L_22481 - .L_22480)
.L_22480:
        /*009c*/ 	.word	0x00000000
        /*00a0*/ 	.short	0x000a
        /*00a2*/ 	.short	0x0048
        /*00a4*/ 	.byte	0x00, 0xf0, 0x11, 0x00


	//----- nvinfo : EIATTR_KPARAM_INFO
	.align		4
.L_22481:
        /*00a8*/ 	.byte	0x04, 0x17
        /*00aa*/ 	.short	(.L_22483 - .L_22482)
.L_22482:
        /*00ac*/ 	.word	0x00000000
        /*00b0*/ 	.short	0x0009
        /*00b2*/ 	.short	0x0040
        /*00b4*/ 	.byte	0x00, 0xf5, 0x21, 0x00


	//----- nvinfo : EIATTR_KPARAM_INFO
	.align		4
.L_22483:
        /*00b8*/ 	.byte	0x04, 0x17
        /*00ba*/ 	.short	(.L_22485 - .L_22484)
.L_22484:
        /*00bc*/ 	.word	0x00000000
        /*00c0*/ 	.short	0x0008
        /*00c2*/ 	.short	0x0038
        /*00c4*/ 	.byte	0x00, 0xf0, 0x11, 0x00


	//----- nvinfo : EIATTR_KPARAM_INFO
	.align		4
.L_22485:
        /*00c8*/ 	.byte	0x04, 0x17
        /*00ca*/ 	.short	(.L_22487 - .L_22486)
.L_22486:
        /*00cc*/ 	.word	0x00000000
        /*00d0*/ 	.short	0x0007
        /*00d2*/ 	.short	0x0030
        /*00d4*/ 	.byte	0x00, 0xf5, 0x21, 0x00


	//----- nvinfo : EIATTR_KPARAM_INFO
	.align		4
.L_22487:
        /*00d8*/ 	.byte	0x04, 0x17
        /*00da*/ 	.short	(.L_22489 - .L_22488)
.L_22488:
        /*00dc*/ 	.word	0x00000000
        /*00e0*/ 	.short	0x0006
        /*00e2*/ 	.short	0x0028
        /*00e4*/ 	.byte	0x00, 0xf5, 0x21, 0x00


	//----- nvinfo : EIATTR_KPARAM_INFO
	.align		4
.L_22489:
        /*00e8*/ 	.byte	0x04, 0x17
        /*00ea*/ 	.short	(.L_22491 - .L_22490)
.L_22490:
        /*00ec*/ 	.word	0x00000000
        /*00f0*/ 	.short	0x0005
        /*00f2*/ 	.short	0x0024
        /*00f4*/ 	.byte	0x00, 0xf0, 0x11, 0x00


	//----- nvinfo : EIATTR_KPARAM_INFO
	.align		4
.L_22491:
        /*00f8*/ 	.byte	0x04, 0x17
        /*00fa*/ 	.short	(.L_22493 - .L_22492)
.L_22492:
        /*00fc*/ 	.word	0x00000000
        /*0100*/ 	.short	0x0004
        /*0102*/ 	.short	0x0020
        /*0104*/ 	.byte	0x00, 0xf0, 0x11, 0x00


	//----- nvinfo : EIATTR_KPARAM_INFO
	.align		4
.L_22493:
        /*0108*/ 	.byte	0x04, 0x17
        /*010a*/ 	.short	(.L_22495 - .L_22494)
.L_22494:
        /*010c*/ 	.word	0x00000000
        /*0110*/ 	.short	0x0003
        /*0112*/ 	.short	0x0018
        /*0114*/ 	.byte	0x00, 0xf5, 0x21, 0x00


	//----- nvinfo : EIATTR_KPARAM_INFO
	.align		4
.L_22495:
        /*0118*/ 	.byte	0x04, 0x17
        /*011a*/ 	.short	(.L_22497 - .L_22496)
.L_22496:
        /*011c*/ 	.word	0x00000000
        /*0120*/ 	.short	0x0002
        /*0122*/ 	.short	0x0010
        /*0124*/ 	.byte	0x00, 0xf5, 0x21, 0x00


	//----- nvinfo : EIATTR_KPARAM_INFO
	.align		4
.L_22497:
        /*0128*/ 	.byte	0x04, 0x17
        /*012a*/ 	.short	(.L_22499 - .L_22498)
.L_22498:
        /*012c*/ 	.word	0x00000000
        /*0130*/ 	.short	0x0001
        /*0132*/ 	.short	0x0008
        /*0134*/ 	.byte	0x00, 0xf5, 0x21, 0x00


	//----- nvinfo : EIATTR_KPARAM_INFO
	.align		4
.L_22499:
        /*0138*/ 	.byte	0x04, 0x17
        /*013a*/ 	.short	(.L_22501 - .L_22500)
.L_22500:
        /*013c*/ 	.word	0x00000000
        /*0140*/ 	.short	0x0000
        /*0142*/ 	.short	0x0000
        /*0144*/ 	.byte	0x00, 0xf5, 0x21, 0x00


	//----- nvinfo : EIATTR_SPARSE_MMA_MASK
	.align		4
.L_22501:
        /*0148*/ 	.byte	0x03, 0x50
        /*014a*/ 	.short	0x0000


	//----- nvinfo : EIATTR_MAXREG_COUNT
	.align		4
        /*014c*/ 	.byte	0x03, 0x1b
        /*014e*/ 	.short	0x00ff


	//----- nvinfo : EIATTR_NUM_BARRIERS
	.align		4
        /*0150*/ 	.byte	0x02, 0x4c
        /*0152*/ 	.byte	0x01
	.zero		1


	//----- nvinfo : EIATTR_MERCURY_ISA_VERSION
	.align		4
        /*0154*/ 	.byte	0x03, 0x5f
        /*0156*/ 	.short	0x0101


	//----- nvinfo : EIATTR_COOP_GROUP_MASK_REGIDS
	.align		4
        /*0158*/ 	.byte	0x04, 0x29
        /*015a*/ 	.short	(.L_22503 - .L_22502)


	//   ....[0]....
.L_22502:
        /*015c*/ 	.word	0xffffffff


	//   ....[1]....
        /*0160*/ 	.word	0xffffffff


	//   ....[2]....
        /*0164*/ 	.word	0xffffffff


	//   ....[3]....
        /*0168*/ 	.word	0xffffffff


	//   ....[4]....
        /*016c*/ 	.word	0xffffffff


	//   ....[5]....
        /*0170*/ 	.word	0xffffffff


	//   ....[6]....
        /*0174*/ 	.word	0xffffffff


	//   ....[7]....
        /*0178*/ 	.word	0xffffffff


	//   ....[8]....
        /*017c*/ 	.word	0xffffffff


	//   ....[9]....
        /*0180*/ 	.word	0xffffffff


	//   ....[10]....
        /*0184*/ 	.word	0xffffffff


	//   ....[11]....
        /*0188*/ 	.word	0xffffffff


	//   ....[12]....
        /*018c*/ 	.word	0xffffffff


	//   ....[13]....
        /*0190*/ 	.word	0xffffffff


	//   ....[14]....
        /*0194*/ 	.word	0xffffffff


	//   ....[15]....
        /*0198*/ 	.word	0xffffffff


	//   ....[16]....
        /*019c*/ 	.word	0xffffffff


	//   ....[17]....
        /*01a0*/ 	.word	0xffffffff


	//   ....[18]....
        /*01a4*/ 	.word	0xffffffff


	//   ....[19]....
        /*01a8*/ 	.word	0xffffffff


	//   ....[20]....
        /*01ac*/ 	.word	0xffffffff


	//   ....[21]....
        /*01b0*/ 	.word	0xffffffff


	//   ....[22]....
        /*01b4*/ 	.word	0xffffffff


	//   ....[23]....
        /*01b8*/ 	.word	0xffffffff


	//   ....[24]....
        /*01bc*/ 	.word	0xffffffff


	//   ....[25]....
        /*01c0*/ 	.word	0xffffffff


	//   ....[26]....
        /*01c4*/ 	.word	0xffffffff


	//   ....[27]....
        /*01c8*/ 	.word	0xffffffff


	//   ....[28]....
        /*01cc*/ 	.word	0xffffffff


	//   ....[29]....
        /*01d0*/ 	.word	0xffffffff


	//   ....[30]....
        /*01d4*/ 	.word	0xffffffff


	//   ....[31]....
        /*01d8*/ 	.word	0xffffffff


	//   ....[32]....
        /*01dc*/ 	.word	0xffffffff


	//   ....[33]....
        /*01e0*/ 	.word	0xffffffff


	//   ....[34]....
        /*01e4*/ 	.word	0xffffffff


	//   ....[35]....
        /*01e8*/ 	.word	0xffffffff


	//   ....[36]....
        /*01ec*/ 	.word	0xffffffff


	//   ....[37]....
        /*01f0*/ 	.word	0xffffffff


	//   ....[38]....
        /*01f4*/ 	.word	0xffffffff


	//   ....[39]....
        /*01f8*/ 	.word	0xffffffff


	//   ....[40]....
        /*01fc*/ 	.word	0xffffffff


	//   ....[41]....
        /*0200*/ 	.word	0xffffffff


	//   ....[42]....
        /*0204*/ 	.word	0xffffffff


	//   ....[43]....
        /*0208*/ 	.word	0xffffffff


	//----- nvinfo : EIATTR_COOP_GROUP_INSTR_OFFSETS
	.align		4
.L_22503:
        /*020c*/ 	.byte	0x04, 0x28
        /*020e*/ 	.short	(.L_22505 - .L_22504)


	//   ....[0]....
.L_22504:
        /*0210*/ 	.word	0x00003050


	//   ....[1]....
        /*0214*/ 	.word	0x000030f0


	//   ....[2]....
        /*0218*/ 	.word	0x00003120


	//   ....[3]....
        /*021c*/ 	.word	0x00003160


	//   ....[4]....
        /*0220*/ 	.word	0x000031d0


	//   ....[5]....
        /*0224*/ 	.word	0x00003250


	//   ....[6]....
        /*0228*/ 	.word	0x00003280


	//   ....[7]....
        /*022c*/ 	.word	0x000032a0


	//   ....[8]....
        /*0230*/ 	.word	0x000040e0


	//   ....[9]....
        /*0234*/ 	.word	0x00004120


	//   ....[10]....
        /*0238*/ 	.word	0x00004140


	//   ....[11]....
        /*023c*/ 	.word	0x00004160


	//   ....[12]....
        /*0240*/ 	.word	0x00004180


	//   ....[13]....
        /*0244*/ 	.word	0x000041d0


	//   ....[14]....
        /*0248*/ 	.word	0x000041f0


	//   ....[15]....
        /*024c*/ 	.word	0x00004210


	//   ....[16]....
        /*0250*/ 	.word	0x00008970


	//   ....[17]....
        /*0254*/ 	.word	0x000089b0


	//   ....[18]....
        /*0258*/ 	.word	0x000089f0


	//   ....[19]....
        /*025c*/ 	.word	0x00008a20


	//   ....[20]....
        /*0260*/ 	.word	0x00008a30


	//   ....[21]....
        /*0264*/ 	.word	0x00008a40


	//   ....[22]....
        /*0268*/ 	.word	0x00008a50


	//   ....[23]....
        /*026c*/ 	.word	0x00008a90


	//   ....[24]....
        /*0270*/ 	.word	0x00008ac0


	//   ....[25]....
        /*0274*/ 	.word	0x00008af0


	//   ....[26]....
        /*0278*/ 	.word	0x00008b10


	//   ....[27]....
        /*027c*/ 	.word	0x00008b30


	//   ....[28]....
        /*0280*/ 	.word	0x00008b50


	//   ....[29]....
        /*0284*/ 	.word	0x00008b70


	//   ....[30]....
        /*0288*/ 	.word	0x00008ba0


	//   ....[31]....
        /*028c*/ 	.word	0x00008bc0


	//   ....[32]....
        /*0290*/ 	.word	0x00008bf0


	//   ....[33]....
        /*0294*/ 	.word	0x00008c10


	//   ....[34]....
        /*0298*/ 	.word	0x00008c50


	//   ....[35]....
        /*029c*/ 	.word	0x00008c80


	//   ....[36]....
        /*02a0*/ 	.word	0x00008cb0


	//   ....[37]....
        /*02a4*/ 	.word	0x00008cd0


	//   ....[38]....
        /*02a8*/ 	.word	0x00008ce0


	//   ....[39]....
        /*02ac*/ 	.word	0x00008d00


	//   ....[40]....
        /*02b0*/ 	.word	0x00008d20


	//   ....[41]....
        /*02b4*/ 	.word	0x00008d40


	//   ....[42]....
        /*02b8*/ 	.word	0x00008d60


	//   ....[43]....
        /*02bc*/ 	.word	0x00008d80


	//----- nvinfo : EIATTR_VRC_CTA_INIT_COUNT
	.align		4
.L_22505:
        /*02c0*/ 	.byte	0x02, 0x4a
	.zero		1
	.zero		1


	//----- nvinfo : EIATTR_EXIT_INSTR_OFFSETS
	.align		4
        /*02c4*/ 	.byte	0x04, 0x1c
        /*02c6*/ 	.short	(.L_22507 - .L_22506)


	//   ....[0]....
.L_22506:
        /*02c8*/ 	.word	0x00009440


	//   ....[1]....
        /*02cc*/ 	.word	0x000094a0


	//   ....[2]....
        /*02d0*/ 	.word	0x00009700


	//----- nvinfo : EIATTR_CRS_STACK_SIZE
	.align		4
.L_22507:
        /*02d4*/ 	.byte	0x04, 0x1e
        /*02d6*/ 	.short	(.L_22509 - .L_22508)
.L_22508:
        /*02d8*/ 	.word	0x00000000


	//----- nvinfo : EIATTR_CBANK_PARAM_SIZE
	.align		4
.L_22509:
        /*02dc*/ 	.byte	0x03, 0x19
        /*02de*/ 	.short	0x007c


	//----- nvinfo : EIATTR_PARAM_CBANK
	.align		4
        /*02e0*/ 	.byte	0x04, 0x0a
        /*02e2*/ 	.short	(.L_22511 - .L_22510)
	.align		4
.L_22510:
        /*02e4*/ 	.word	index@(.nv.constant0._ZN4vllm25paged_attention_v1_kernelI13__nv_bfloat16S1_Li112ELi32ELi128ELNS_18Fp8KVCacheDataTypeE0ELb1EEEvPT_PKS3_PKT0_S9_ifPKiSB_iPKfiiiSD_SD_iiiii)
        /*02e8*/ 	.short	0x0380
        /*02ea*/ 	.short	0x007c


	//----- nvinfo : EIATTR_SW_WAR
	.align		4
.L_22511:
        /*02ec*/ 	.byte	0x04, 0x36
        /*02ee*/ 	.short	(.L_22513 - .L_22512)
.L_22512:
        /*02f0*/ 	.word	0x00000008
.L_22513:


//--------------------- .nv.info._ZN4vllm25paged_attention_v1_kernelI13__nv_bfloat16S1_Li96ELi32ELi128ELNS_18Fp8KVCacheDataTypeE0ELb1EEEvPT_PKS3_PKT0_S9_ifPKiSB_iPKfiiiSD_SD_iiiii --------------------------
	.section	.nv.info._ZN4vllm25paged_attention_v1_kernelI13__nv_bfloat16S1_Li96ELi32ELi128ELNS_18Fp8KVCacheDataTypeE0ELb1EEEvPT_PKS3_PKT0_S9_ifPKiSB_iPKfiiiSD_SD_iiiii,"",@"SHT_CUDA_INFO"
	.sectionflags	@""
	.align	4


	//----- nvinfo : EIATTR_CUDA_API_VERSION
	.align		4
        /*0000*/ 	.byte	0x04, 0x37
        /*0002*/ 	.short	(.L_22515 - .L_22514)
.L_22514:
        /*0004*/ 	.word	0x00000082


	//----- nvinfo : EIATTR_KPARAM_INFO
	.align		4
.L_22515:
        /*0008*/ 	.byte	0x04, 0x17
        /*000a*/ 	.short	(.L_22517 - .L_22516)
.L_22516:
        /*000c*/ 	.word	0x00000000
        /*0010*/ 	.short	0x0013
        /*0012*/ 	.short	0x0078
        /*0014*/ 	.byte	0x00, 0xf0, 0x11, 0x00


	//----- nvinfo : EIATTR_KPARAM_INFO
	.align		4
.L_22517:
        /*0018*/ 	.byte	0x04, 0x17
        /*001a*/ 	.short	(.L_22519 - .L_22518)
.L_22518:
        /*001c*/ 	.word	0x00000000
        /*0020*/ 	.short	0x0012
        /*0022*/ 	.short	0x0074
        /*0024*/ 	.byte	0x00, 0xf0, 0x11, 0x00


	//----- nvinfo : EIATTR_KPARAM_INFO
	.align		4
.L_22519:
        /*0028*/ 	.byte	0x04, 0x17
        /*002a*/ 	.short	(.L_22521 - .L_22520)
.L_22520:
        /*002c*/ 	.word	0x00000000
        /*0030*/ 	.short	0x0011
        /*0032*/ 	.short	0x0070
        /*0034*/ 	.byte	0x00, 0xf0, 0x11, 0x00


	//----- nvinfo : EIATTR_KPARAM_INFO
	.align		4
.L_22521:
        /*0038*/ 	.byte	0x04, 0x17
        /*003a*/ 	.short	(.L_22523 - .L_22522)
.L_22522:
        /*003c*/ 	.word	0x00000000
        /*0040*/ 	.short	0x0010
        /*0042*/ 	.short	0x006c
        /*0044*/ 	.byte	0x00, 0xf0, 0x11, 0x00


	//----- nvinfo : EIATTR_KPARAM_INFO
	.align		4
.L_22523:
        /*0048*/ 	.byte	0x04, 0x17
        /*004a*/ 	.short	(.L_22525 - .L_22524)
.L_22524:
        /*004c*/ 	.word	0x00000000
        /*0050*/ 	.short	0x000f
        /*0052*/ 	.short	0x0068
        /*0054*/ 	.byte	0x00, 0xf0, 0x11, 0x00


	//----- nvinfo : EIATTR_KPARAM_INFO
	.align		4
.L_22525:
        /*0058*/ 	.byte	0x04, 0x17
        /*005a*/ 	.short	(.L_22527 - .L_22526)
.L_22526:
        /*005c*/ 	.word	0x00000000
        /*0060*/ 	.short	0x000e
        /*0062*/ 	.short	0x0060
        /*0064*/ 	.byte	0x00, 0xf5, 0x21, 0x00


	//----- nvinfo : EIATTR_KPARAM_INFO
	.align		4
.L_22527:
        /*0068*/ 	.byte	0x04, 0x17
        /*006a*/ 	.short	(.L_22529 - .L_22528)
.L_22528:
        /*006c*/ 	.word	0x00000000
        /*0070*/ 	.short	0x000d
        /*0072*/ 	.short	0x0058
        /*0074*/ 	.byte	0x00, 0xf5, 0x21, 0x00


	//----- nvinfo : EIATTR_KPARAM_INFO
	.align		4
.L_22529:
        /*0078*/ 	.byte	0x04, 0x17
        /*007a*/ 	.short	(.L_22531 - .L_22530)
.L_22530:
        /*007c*/ 	.word	0x00000000
        /*0080*/ 	.short	0x000c
        /*0082*/ 	.short	0x0050
        /*0084*/ 	.byte	0x00, 0xf0, 0x11, 0x00


	//----- nvinfo : EIATTR_KPARAM_INFO
	.align		4
.L_22531:
        /*0088*/ 	.byte	0x04, 0x17
        /*008a*/ 	.short	(.L_22533 - .L_22532)
.L_22532:
        /*008c*/ 	.word	0x00000000
        /*0090*/ 	.short	0x000b
        /*0092*/ 	.short	0x004c
        /*0094*/ 	.byte	0x00, 0xf0, 0x11, 0x00


	//----- nvinfo : EIATTR_KPARAM_INFO
	.align		4
.L_22533:
        /*0098*/ 	.byte	0x04, 0x17
        /*009a*/ 	.short	(.L_22535 - .L_22534)
.L_22534:
        /*009c*/ 	.word	0x00000000
        /*00a0*/ 	.short	0x000a
        /*00a2*/ 	.short	0x0048
        /*00a4*/ 	.byte	0x00, 0xf0, 0x11, 0x00


	//----- nvinfo : EIATTR_KPARAM_INFO
	.align		4
.L_22535:
        /*00a8*/ 	.byte	0x04, 0x17
        /*00aa*/ 	.short	(.L_22537 - .L_22536)
.L_22536:
        /*00ac*/ 	.word	0x00000000
        /*00b0*/ 	.short	0x0009
        /*00b2*/ 	.short	0x0040
        /*00b4*/ 	.byte	0x00, 0xf5, 0x21, 0x00


	//----- nvinfo : EIATTR_KPARAM_INFO
	.align		4
.L_22537:
        /*00b8*/ 	.byte	0x04, 0x17
        /*00ba*/ 	.short	(.L_22539 - .L_22538)
.L_22538:
        /*00bc*/ 	.word	0x00000000
        /*00c0*/ 	.short	0x0008
        /*00c2*/ 	.short	0x0038
        /*00c4*/ 	.byte	0x00, 0xf0, 0x11, 0x00


	//----- nvinfo : EIATTR_KPARAM_INFO
	.align		4
.L_22539:
        /*00c8*/ 	.byte	0x04, 0x17
        /*00ca*/ 	.short	(.L_22541 - .L_22540)
.L_22540:
        /*00cc*/ 	.word	0x00000000
        /*00d0*/ 	.short	0x0007
        /*00d2*/ 	.short	0x0030
        /*00d4*/ 	.byte	0x00, 0xf5, 0x21, 0x00


	//----- nvinfo : EIATTR_KPARAM_INFO
	.align		4
.L_22541:
        /*00d8*/ 	.byte	0x04, 0x17
        /*00da*/ 	.short	(.L_22543 - .L_22542)
.L_22542:
        /*00dc*/ 	.word	0x00000000
        /*00e0*/ 	.short	0x0006
        /*00e2*/ 	.short	0x0028
        /*00e4*/ 	.byte	0x00, 0xf5, 0x21, 0x00


	//----- nvinfo : EIATTR_KPARAM_INFO
	.align		4
.L_22543:
        /*00e8*/ 	.byte	0x04, 0x17
        /*00ea*/ 	.short	(.L_22545 - .L_22544)
.L_22544:
        /*00ec*/ 	.word	0x00000000
        /*00f0*/ 	.short	0x0005
        /*00f2*/ 	.short	0x0024
        /*00f4*/ 	.byte	0x00, 0xf0, 0x11, 0x00


	//----- nvinfo : EIATTR_KPARAM_INFO
	.align		4
.L_22545:
        /*00f8*/ 	.byte	0x04, 0x17
        /*00fa*/ 	.short	(.L_22547 - .L_22546)
.L_22546:
        /*00fc*/ 	.word	0x00000000
        /*0100*/ 	.short	0x0004
        /*0102*/ 	.short	0x0020
        /*0104*/ 	.byte	0x00, 0xf0, 0x11, 0x00


	//----- nvinfo : EIATTR_KPARAM_INFO
	.align		4
.L_22547:
        /*0108*/ 	.byte	0x04, 0x17
        /*010a*/ 	.short	(.L_22549 - .L_22548)
.L_22548:
        /*010c*/ 	.word	0x00000000
        /*0110*/ 	.short	0x0003
        /*0112*/ 	.short	0x0018
        /*0114*/ 	.byte	0x00, 0xf5, 0x21, 0x00


	//----- nvinfo : EIATTR_KPARAM_INFO
	.align		4
.L_22549:
        /*0118*/ 	.byte	0x04, 0x17
        /*011a*/ 	.short	(.L_22551 - .L_22550)
.L_22550:
        /*011c*/ 	.word	0x00000000
        /*0120*/ 	.short	0x0002
        /*0122*/ 	.short	0x0010
        /*0124*/ 	.byte	0x00, 0xf5, 0x21, 0x00


	//----- nvinfo : EIATTR_KPARAM_INFO
	.align		4
.L_22551:
        /*0128*/ 	.byte	0x04, 0x17
        /*012a*/ 	.short	(.L_22553 - .L_22552)
.L_22552:
        /*012c*/ 	.word	0x00000000
        /*0130*/ 	.short	0x0001
        /*0132*/ 	.short	0x0008
        /*0134*/ 	.byte	0x00, 0xf5, 0x21, 0x00


	//----- nvinfo : EIATTR_KPARAM_INFO
	.align		4
.L_22553:
        /*0138*/ 	.byte	0x04, 0x17
        /*013a*/ 	.short	(.L_22555 - .L_22554)
.L_22554:
        /*013c*/ 	.word	0x00000000
        /*0140*/ 	.short	0x0000
        /*0142*/ 	.short	0x0000
        /*0144*/ 	.byte	0x00, 0xf5, 0x21, 0x00


	//----- nvinfo : EIATTR_SPARSE_MMA_MASK
	.align		4
.L_22555:
        /*0148*/ 	.byte	0x03, 0x50
        /*014a*/ 	.short	0x0000


	//----- nvinfo : EIATTR_MAXREG_COUNT
	.align		4
        /*014c*/ 	.byte	0x03, 0x1b
        /*014e*/ 	.short	0x00ff


	//----- nvinfo : EIATTR_NUM_BARRIERS
	.align		4
        /*0150*/ 	.byte	0x02, 0x4c
        /*0152*/ 	.byte	0x01
	.zero		1


	//----- nvinfo : EIATTR_MERCURY_ISA_VERSION
	.align		4
        /*0154*/ 	.byte	0x03, 0x5f
        /*0156*/ 	.short	0x0101


	//----- nvinfo : EIATTR_COOP_GROUP_MASK_REGIDS
	.align		4
        /*0158*/ 	.byte	0x04, 0x29
        /*015a*/ 	.short	(.L_22557 - .L_22556)


	//   ....[0]....
.L_22556:
        /*015c*/ 	.word	0xffffffff


	//   ....[1]....
        /*0160*/ 	.word	0xffffffff


	//   ....[2]....
        /*0164*/ 	.word	0xffffffff


	//   ....[3]....
        /*0168*/ 	.word	0xffffffff


	//   ....[4]....
        /*016c*/ 	.word	0xffffffff


	//   ....[5]....
        /*0170*/ 	.word	0xffffffff


	//   ....[6]....
        /*0174*/ 	.word	0xffffffff


	//   ....[7]....
        /*0178*/ 	.word	0xffffffff


	//   ....[8]....
        /*017c*/ 	.word	0xffffffff


	//   ....[9]....
        /*0180*/ 	.word	0xffffffff


	//   ....[10]....
        /*0184*/ 	.word	0xffffffff


	//   ....[11]....
        /*0188*/ 	.word	0xffffffff


	//   ....[12]....
        /*018c*/ 	.word	0xffffffff


	//   ....[13]....
        /*0190*/ 	.word	0xffffffff


	//   ....[14]....
        /*0194*/ 	.word	0xffffffff


	//   ....[15]....
        /*0198*/ 	.word	0xffffffff


	//   ....[16]....
        /*019c*/ 	.word	0xffffffff


	//   ....[17]....
        /*01a0*/ 	.word	0xffffffff


	//   ....[18]....
        /*01a4*/ 	.word	0xffffffff


	//   ....[19]....
        /*01a8*/ 	.word	0xffffffff


	//   ....[20]....
        /*01ac*/ 	.word	0xffffffff


	//   ....[21]....
        /*01b0*/ 	.word	0xffffffff


	//   ....[22]....
        /*01b4*/ 	.word	0xffffffff


	//   ....[23]....
        /*01b8*/ 	.word	0xffffffff


	//   ....[24]....
        /*01bc*/ 	.word	0xffffffff


	//   ....[25]....
        /*01c0*/ 	.word	0xffffffff


	//   ....[26]....
        /*01c4*/ 	.word	0xffffffff


	//   ....[27]....
        /*01c8*/ 	.word	0xffffffff


	//   ....[28]....
        /*01cc*/ 	.word	0xffffffff


	//   ....[29]....
        /*01d0*/ 	.word	0xffffffff


	//   ....[30]....
        /*01d4*/ 	.word	0xffffffff


	//   ....[31]....
        /*01d8*/ 	.word	0xffffffff


	//   ....[32]....
        /*01dc*/ 	.word	0xffffffff


	//   ....[33]....
        /*01e0*/ 	.word	0xffffffff


	//   ....[34]....
        /*01e4*/ 	.word	0xffffffff


	//   ....[35]....
        /*01e8*/ 	.word	0xffffffff


	//   ....[36]....
        /*01ec*/ 	.word	0xffffffff


	//   ....[37]....
        /*01f0*/ 	.word	0xffffffff


	//   ....[38]....
        /*01f4*/ 	.word	0xffffffff


	//   ....[39]....
        /*01f8*/ 	.word	0xffffffff


	//----- nvinfo : EIATTR_COOP_GROUP_INSTR_OFFSETS
	.align		4
.L_22557:
        /*01fc*/ 	.byte	0x04, 0x28
        /*01fe*/ 	.short	(.L_22559 - .L_22558)


	//   ....[0]....
.L_22558:
        /*0200*/ 	.word	0x00002bf0


	//   ....[1]....
        /*0204*/ 	.word	0x00002c90


	//   ....[2]....
        /*0208*/ 	.word	0x00002cb0


	//   ....[3]....
        /*020c*/ 	.word	0x00002ce0


	//   ....[4]....
        /*0210*/ 	.word	0x00002d20


	//   ....[5]....
        /*0214*/ 	.word	0x00002e00


	//   ....[6]....
        /*0218*/ 	.word	0x00002e20


	//   ....[7]....
        /*021c*/ 	.word	0x00002e40


	//   ....[8]....
        /*0220*/ 	.word	0x00003c80


	//   ....[9]....
        /*0224*/ 	.word	0x00003cc0


	//   ....[10]....
        /*0228*/ 	.word	0x00003ce0


	//   ....[11]....
        /*022c*/ 	.word	0x00003d00


	//   ....[12]....
        /*0230*/ 	.word	0x00003d20


	//   ....[13]....
        /*0234*/ 	.word	0x00003d70


	//   ....[14]....
        /*0238*/ 	.word	0x00003d90


	//   ....[15]....
        /*023c*/ 	.word	0x00003db0


	//   ....[16]....
        /*0240*/ 	.word	0x00007d80


	//   ....[17]....
        /*0244*/ 	.word	0x00007dc0


	//   ....[18]....
        /*0248*/ 	.word	0x00007e00


	//   ....[19]....
        /*024c*/ 	.word	0x00007e30


	//   ....[20]....
        /*0250*/ 	.word	0x00007e70


	//   ....[21]....
        /*0254*/ 	.word	0x00007e80


	//   ....[22]....
        /*0258*/ 	.word	0x00007e90


	//   ....[23]....
        /*025c*/ 	.word	0x00007ec0


	//   ....[24]....
        /*0260*/ 	.word	0x00007ee0


	//   ....[25]....
        /*0264*/ 	.word	0x00007f10


	//   ....[26]....
        /*0268*/ 	.word	0x00007f30


	//   ....[27]....
        /*026c*/ 	.word	0x00007f50


	//   ....[28]....
        /*0270*/ 	.word	0x00007f80


	//   ....[29]....
        /*0274*/ 	.word	0x00007fa0


	//   ....[30]....
        /*0278*/ 	.word	0x00007fc0


	//   ....[31]....
        /*027c*/ 	.word	0x00007ff0


	//   ....[32]....
        /*0280*/ 	.word	0x00008020


	//   ....[33]....
        /*0284*/ 	.word	0x00008050


	//   ....[34]....
        /*0288*/ 	.word	0x00008070


	//   ....[35]....
        /*028c*/ 	.word	0x00008090


	//   ....[36]....
        /*0290*/ 	.word	0x000080b0


	//   ....[37]....
        /*0294*/ 	.word	0x000080d0


	//   ....[38]....
        /*0298*/ 	.word	0x000080f0


	//   ....[39]....
        /*029c*/ 	.word	0x00008110


	//----- nvinfo : EIATTR_VRC_CTA_INIT_COUNT
	.align		4
.L_22559:
        /*02a0*/ 	.byte	0x02, 0x4a
	.zero		1
	.zero		1


	//----- nvinfo : EIATTR_EXIT_INSTR_OFFSETS
	.align		4
        /*02a4*/ 	.byte	0x04, 0x1c
        /*02a6*/ 	.short	(.L_22561 - .L_22560)


	//   ....[0]....
.L_22560:
        /*02a8*/ 	.word	0x00008710


	//   ....[1]....
        /*02ac*/ 	.word	0x00008770


	//   ....[2]....
        /*02b0*/ 	.word	0x00008990


	//----- nvinfo : EIATTR_CRS_STACK_SIZE
	.align		4
.L_22561:
        /*02b4*/ 	.byte	0x04, 0x1e
        /*02b6*/ 	.short	(.L_22563 - .L_22562)
.L_22562:
        /*02b8*/ 	.word	0x00000000


	//----- nvinfo : EIATTR_CBANK_PARAM_SIZE
	.align		4
.L_22563:
        /*02bc*/ 	.byte	0x03, 0x19
        /*02be*/ 	.short	0x007c


	//----- nvinfo : EIATTR_PARAM_CBANK
	.align		4
        /*02c0*/ 	.byte	0x04, 0x0a
        /*02c2*/ 	.short	(.L_22565 - .L_22564)
	.align		4
.L_22564:
        /*02c4*/ 	.word	index@(.nv.constant0._ZN4vllm25paged_attention_v1_kernelI13__nv_bfloat16S1_Li96ELi32ELi128ELNS_18Fp8KVCacheDataTypeE0ELb1EEEvPT_PKS3_PKT0_S9_ifPKiSB_iPKfiiiSD_SD_iiiii)
        /*02c8*/ 	.short	0x0380
        /*02ca*/ 	.short	0x007c


	//----- nvinfo : EIATTR_SW_WAR
	.align		4
.L_22565:
        /*02cc*/ 	.byte	0x04, 0x36
        /*02ce*/ 	.short	(.L_22567 - .L_22566)
.L_22566:
        /*02d0*/ 	.word	0x00000008
.L_22567:


//--------------------- .nv.info._ZN4vllm25paged_attention_v1_kernelI13__nv_bfloat16S1_Li80ELi32ELi128ELNS_18Fp8KVCacheDataTypeE0ELb1EEEvPT_PKS3_PKT0_S9_ifPKiSB_iPKfiiiSD_SD_iiiii --------------------------
	.section	.nv.info._ZN4vllm25paged_attention_v1_kernelI13__nv_bfloat16S1_Li80ELi32ELi128ELNS_18Fp8KVCacheDataTypeE0ELb1EEEvPT_PKS3_PKT0_S9_ifPKiSB_iPKfiiiSD_SD_iiiii,"",@"SHT_CUDA_INFO"
	.sectionflags	@""
	.align	4


	//----- nvinfo : EIATTR_CUDA_API_VERSION
	.align		4
        /*0000*/ 	.byte	0x04, 0x37
        /*0002*/ 	.short	(.L_22569 - .L_22568)
.L_22568:
        /*0004*/ 	.word	0x00000082


	//----- nvinfo : EIATTR_KPARAM_INFO
	.align		4
.L_22569:
        /*0008*/ 	.byte	0x04, 0x17
        /*000a*/ 	.short	(.L_22571 - .L_22570)
.L_22570:
        /*000c*/ 	.word	0x00000000
        /*0010*/ 	.short	0x0013
        /*0012*/ 	.short	0x0078
        /*0014*/ 	.byte	0x00, 0xf0, 0x11, 0x00


	//----- nvinfo : EIATTR_KPARAM_INFO
	.align		4
.L_22571:
        /*0018*/ 	.byte	0x04, 0x17
        /*001a*/ 	.short	(.L_22573 - .L_22572)
.L_22572:
        /*001c*/ 	.word	0x00000000
        /*0020*/ 	.short	0x0012
        /*0022*/ 	.short	0x0074
        /*0024*/ 	.byte	0x00, 0xf0, 0x11, 0x00


	//----- nvinfo : EIATTR_KPARAM_INFO
	.align		4
.L_22573:
        /*0028*/ 	.byte	0x04, 0x17
        /*002a*/ 	.short	(.L_22575 - .L_22574)
.L_22574:
        /*002c*/ 	.word	0x00000000
        /*0030*/ 	.short	0x0011
        /*0032*/ 	.short	0x0070
        /*0034*/ 	.byte	0x00, 0xf0, 0x11, 0x00


	//----- nvinfo : EIATTR_KPARAM_INFO
	.align		4
.L_22575:
        /*0038*/ 	.byte	0x04, 0x17
        /*003a*/ 	.short	(.L_22577 - .L_22576)
.L_22576:
        /*003c*/ 	.word	0x00000000
        /*0040*/ 	.short	0x0010
        /*0042*/ 	.short	0x006c
        /*0044*/ 	.byte	0x00, 0xf0, 0x11, 0x00


	//----- nvinfo : EIATTR_KPARAM_INFO
	.align		4
.L_22577:
        /*0048*/ 	.byte	0x04, 0x17
        /*004a*/ 	.short	(.L_22579 - .L_22578)
.L_22578:
        /*004c*/ 	.word	0x00000000
        /*0050*/ 	.short	0x000f
        /*0052*/ 	.short	0x0068
        /*0054*/ 	.byte	0x00, 0xf0, 0x11, 0x00


	//----- nvinfo : EIATTR_KPARAM_INFO
	.align		4
.L_22579:
        /*0058*/ 	.byte	0x04, 0x17
        /*005a*/ 	.short	(.L_22581 - .L_22580)
.L_22580:
        /*005c*/ 	.word	0x00000000
        /*0060*/ 	.short	0x000e
        /*0062*/ 	.short	0x0060
        /*0064*/ 	.byte	0x00, 0xf5, 0x21, 0x00


	//----- nvinfo : EIATTR_KPARAM_INFO
	.align		4
.L_22581:
        /*0068*/ 	.byte	0x04, 0x17
        /*006a*/ 	.short	(.L_22583 - .L_22582)
.L_22582:
        /*006c*/ 	.word	0x00000000
        /*0070*/ 	.short	0x000d
        /*0072*/ 	.short	0x0058
        /*0074*/ 	.byte	0x00, 0xf5, 0x21, 0x00


	//----- nvinfo : EIATTR_KPARAM_INFO
	.align		4
.L_22583:
        /*0078*/ 	.byte	0x04, 0x17
        /*007a*/ 	.short	(.L_22585 - .L_22584)
.L_22584:
        /*007c*/ 	.word	0x00000000
        /*0080*/ 	.short	0x000c
        /*0082*/ 	.short	0x0050
        /*0084*/ 	.byte	0x00, 0xf0, 0x11, 0x00


	//----- nvinfo : EIATTR_KPARAM_INFO
	.align		4
.L_22585:
        /*0088*/ 	.byte	0x04, 0x17
        /*008a*/ 	.short	(.L_22587 - .L_22586)
.L_22586:
        /*008c*/ 	.word	0x00000000
        /*0090*/ 	.short	0x000b
        /*0092*/ 	.short	0x004c
        /*0094*/ 	.byte	0x00, 0xf0, 0x11, 0x00


	//----- nvinfo : EIATTR_KPARAM_INFO
	.align		4
.L_22587:
        /*0098*/ 	.byte	0x04, 0x17
        /*009a*/ 	.short	(.L_22589 - .L_22588)
.L_22588:
        /*009c*/ 	.word	0x00000000
        /*00a0*/ 	.short	0x000a
        /*00a2*/ 	.short	0x0048
        /*00a4*/ 	.byte	0x00, 0xf0, 0x11, 0x00


	//----- nvinfo : EIATTR_KPARAM_INFO
	.align		4
.L_22589:
        /*00a8*/ 	.byte	0x04, 0x17
        /*00aa*/ 	.short	(.L_22591 - .L_22590)
.L_22590:
        /*00ac*/ 	.word	0x00000000
        /*00b0*/ 	.short	0x0009
        /*00b2*/ 	.short	0x0040
        /*00b4*/ 	.byte	0x00, 0xf5, 0x21, 0x00


	//----- nvinfo : EIATTR_KPARAM_INFO
	.align		4
.L_22591:
        /*00b8*/ 	.byte	0x04, 0x17
        /*00ba*/ 	.short	(.L_22593 - .L_22592)
.L_22592:
        /*00bc*/ 	.word	0x00000000
        /*00c0*/ 	.short	0x0008
        /*00c2*/ 	.short	0x0038
        /*00c4*/ 	.byte	0x00, 0xf0, 0x11, 0x00


	//----- nvinfo : EIATTR_KPARAM_INFO
	.align		4
.L_22593:
        /*00c8*/ 	.byte	0x04, 0x17
        /*00ca*/ 	.short	(.L_22595 - .L_22594)
.L_22594:
        /*00cc*/ 	.word	0x00000000
        /*00d0*/ 	.short	0x0007
        /*00d2*/ 	.short	0x0030
        /*00d4*/ 	.byte	0x00, 0xf5, 0x21, 0x00


	//----- nvinfo : EIATTR_KPARAM_INFO
	.align		4
.L_22595:
        /*00d8*/ 	.byte	0x04, 0x17
        /*00da*/ 	.short	(.L_22597 - .L_22596)
.L_22596:
        /*00dc*/ 	.word	0x00000000
        /*00e0*/ 	.short	0x0006
        /*00e2*/ 	.short	0x0028
        /*00e4*/ 	.byte	0x00, 0xf5, 0x21, 0x00


	//----- nvinfo : EIATTR_KPARAM_INFO
	.align		4
.L_22597:
        /*00e8*/ 	.byte	0x04, 0x17
        /*00ea*/ 	.short	(.L_22599 - .L_22598)
.L_22598:
        /*00ec*/ 	.word	0x00000000
        /*00f0*/ 	.short	0x0005
        /*00f2*/ 	.short	0x0024
        /*00f4*/ 	.byte	0x00, 0xf0, 0x11, 0x00


	//----- nvinfo : EIATTR_KPARAM_INFO
	.align		4
.L_22599:
        /*00f8*/ 	.byte	0x04, 0x17
        /*00fa*/ 	.short	(.L_22601 - .L_22600)
.L_22600:
        /*00fc*/ 	.word	0x00000000
        /*0100*/ 	.short	0x0004
        /*0102*/ 	.short	0x0020
        /*0104*/ 	.byte	0x00, 0xf0, 0x11, 0x00


	//----- nvinfo : EIATTR_KPARAM_INFO
	.align		4
.L_22601:
        /*0108*/ 	.byte	0x04, 0x17
        /*010a*/ 	.short	(.L_22603 - .L_22602)
.L_22602:
        /*010c*/ 	.word	0x00000000
        /*0110*/ 	.short	0x0003
        /*0112*/ 	.short	0x0018
        /*0114*/ 	.byte	0x00, 0xf5, 0x21, 0x00


	//----- nvinfo : EIATTR_KPARAM_INFO
	.align		4
.L_22603:
        /*0118*/ 	.byte	0x04, 0x17
        /*011a*/ 	.short	(.L_22605 - .L_22604)
.L_22604:
        /*011c*/ 	.word	0x00000000
        /*0120*/ 	.short	0x0002
        /*0122*/ 	.short	0x0010
        /*0124*/ 	.byte	0x00, 0xf5, 0x21, 0x00


	//----- nvinfo : EIATTR_KPARAM_INFO
	.align		4
.L_22605:
        /*0128*/ 	.byte	0x04, 0x17
        /*012a*/ 	.short	(.L_22607 - .L_22606)
.L_22606:
        /*012c*/ 	.word	0x00000000
        /*0130*/ 	.short	0x0001
        /*0132*/ 	.short	0x0008
        /*0134*/ 	.byte	0x00, 0xf5, 0x21, 0x00


	//----- nvinfo : EIATTR_KPARAM_INFO
	.align		4
.L_22607:
        /*0138*/ 	.byte	0x04, 0x17
        /*013a*/ 	.short	(.L_22609 - .L_22608)
.L_22608:
        /*013c*/ 	.word	0x00000000
        /*0140*/ 	.short	0x0000
        /*0142*/ 	.short	0x0000
        /*0144*/ 	.byte	0x00, 0xf5, 0x21, 0x00


	//----- nvinfo : EIATTR_SPARSE_MMA_MASK
	.align		4
.L_22609:
        /*0148*/ 	.byte	0x03, 0x50
        /*014a*/ 	.short	0x0000


	//----- nvinfo : EIATTR_MAXREG_COUNT
	.align		4
        /*014c*/ 	.byte	0x03, 0x1b
        /*014e*/ 	.short	0x00ff


	//----- nvinfo : EIATTR_NUM_BARRIERS
	.align		4
        /*0150*/ 	.byte	0x02, 0x4c
        /*0152*/ 	.byte	0x01
	.zero		1


	//----- nvinfo : EIATTR_MERCURY_ISA_VERSION
	.align		4
        /*0154*/ 	.byte	0x03, 0x5f
        /*0156*/ 	.short	0x0101


	//----- nvinfo : EIATTR_COOP_GROUP_MASK_REGIDS
	.align		4
        /*0158*/ 	.byte	0x04, 0x29
        /*015a*/ 	.short	(.L_22611 - .L_22610)


	//   ....[0]....
.L_22610:
        /*015c*/ 	.word	0xffffffff


	//   ....[1]....
        /*0160*/ 	.word	0xffffffff


	//   ....[2]....
        /*0164*/ 	.word	0xffffffff


	//   ....[3]....
        /*0168*/ 	.word	0xffffffff


	//   ....[4]....
        /*016c*/ 	.word	0xffffffff


	//   ....[5]....
        /*0170*/ 	.word	0xffffffff


	//   ....[6]....
        /*0174*/ 	.word	0xffffffff


	//   ....[7]....
        /*0178*/ 	.word	0xffffffff


	//   ....[8]....
        /*017c*/ 	.word	0xffffffff


	//   ....[9]....
        /*0180*/ 	.word	0xffffffff


	//   ....[10]....
        /*0184*/ 	.word	0xffffffff


	//   ....[11]....
        /*0188*/ 	.word	0xffffffff


	//   ....[12]....
        /*018c*/ 	.word	0xffffffff


	//   ....[13]....
        /*0190*/ 	.word	0xffffffff


	//   ....[14]....
        /*0194*/ 	.word	0xffffffff


	//   ....[15]....
        /*0198*/ 	.word	0xffffffff


	//   ....[16]....
        /*019c*/ 	.word	0xffffffff


	//   ....[17]....
        /*01a0*/ 	.word	0xffffffff


	//   ....[18]....
        /*01a4*/ 	.word	0xffffffff


	//   ....[19]....
        /*01a8*/ 	.word	0xffffffff


	//   ....[20]....
        /*01ac*/ 	.word	0xffffffff


	//   ....[21]....
        /*01b0*/ 	.word	0xffffffff


	//   ....[22]....
        /*01b4*/ 	.word	0xffffffff


	//   ....[23]....
        /*01b8*/ 	.word	0xffffffff


	//   ....[24]....
        /*01bc*/ 	.word	0xffffffff


	//   ....[25]....
        /*01c0*/ 	.word	0xffffffff


	//   ....[26]....
        /*01c4*/ 	.word	0xffffffff


	//   ....[27]....
        /*01c8*/ 	.word	0xffffffff


	//   ....[28]....
        /*01cc*/ 	.word	0xffffffff


	//   ....[29]....
        /*01d0*/ 	.word	0xffffffff


	//   ....[30]....
        /*01d4*/ 	.word	0xffffffff


	//   ....[31]....
        /*01d8*/ 	.word	0xffffffff


	//   ....[32]....
        /*01dc*/ 	.word	0xffffffff


	//   ....[33]....
        /*01e0*/ 	.word	0xffffffff


	//   ....[34]....
        /*01e4*/ 	.word	0xffffffff


	//   ....[35]....
        /*01e8*/ 	.word	0xffffffff


	//----- nvinfo : EIATTR_COOP_GROUP_INSTR_OFFSETS
	.align		4
.L_22611:
        /*01ec*/ 	.byte	0x04, 0x28
        /*01ee*/ 	.short	(.L_22613 - .L_22612)


	//   ....[0]....
.L_22612:
        /*01f0*/ 	.word	0x00002710


	//   ....[1]....
        /*01f4*/ 	.word	0x000027c0


	//   ....[2]....
        /*01f8*/ 	.word	0x000027e0


	//   ....[3]....
        /*01fc*/ 	.word	0x00002810


	//   ....[4]....
        /*0200*/ 	.word	0x00002850


	//   ....[5]....
        /*0204*/ 	.word	0x00002920


	//   ....[6]....
        /*0208*/ 	.word	0x00002940


	//   ....[7]....
        /*020c*/ 	.word	0x00002960


	//   ....[8]....
        /*0210*/ 	.word	0x000037a0


	//   ....[9]....
        /*0214*/ 	.word	0x000037e0


	//   ....[10]....
        /*0218*/ 	.word	0x00003800


	//   ....[11]....
        /*021c*/ 	.word	0x00003820


	//   ....[12]....
        /*0220*/ 	.word	0x00003840


	//   ....[13]....
        /*0224*/ 	.word	0x00003890


	//   ....[14]....
        /*0228*/ 	.word	0x000038b0


	//   ....[15]....
        /*022c*/ 	.word	0x000038d0


	//   ....[16]....
        /*0230*/ 	.word	0x00007040


	//   ....[17]....
        /*0234*/ 	.word	0x00007080


	//   ....[18]....
        /*0238*/ 	.word	0x000070b0


	//   ....[19]....
        /*023c*/ 	.word	0x000070e0


	//   ....[20]....
        /*0240*/ 	.word	0x000070f0


	//   ....[21]....
        /*0244*/ 	.word	0x00007100


	//   ....[22]....
        /*0248*/ 	.word	0x00007110


	//   ....[23]....
        /*024c*/ 	.word	0x00007140


	//   ....[24]....
        /*0250*/ 	.word	0x00007160


	//   ....[25]....
        /*0254*/ 	.word	0x00007180


	//   ....[26]....
        /*0258*/ 	.word	0x000071c0


	//   ....[27]....
        /*025c*/ 	.word	0x000071f0


	//   ....[28]....
        /*0260*/ 	.word	0x00007220


	//   ....[29]....
        /*0264*/ 	.word	0x00007260


	//   ....[30]....
        /*0268*/ 	.word	0x00007290


	//   ....[31]....
        /*026c*/ 	.word	0x000072c0


	//   ....[32]....
        /*0270*/ 	.word	0x000072f0


	//   ....[33]....
        /*0274*/ 	.word	0x00007310


	//   ....[34]....
        /*0278*/ 	.word	0x00007330


	//   ....[35]....
        /*027c*/ 	.word	0x00007350


	//----- nvinfo : EIATTR_VRC_CTA_INIT_COUNT
	.align		4
.L_22613:
        /*0280*/ 	.byte	0x02, 0x4a
	.zero		1
	.zero		1


	//----- nvinfo : EIATTR_EXIT_INSTR_OFFSETS
	.align		4
        /*0284*/ 	.byte	0x04, 0x1c
        /*0286*/ 	.short	(.L_22615 - .L_22614)


	//   ....[0]....
.L_22614:
        /*0288*/ 	.word	0x00007890


	//   ....[1]....
        /*028c*/ 	.word	0x000078f0


	//   ....[2]....
        /*0290*/ 	.word	0x00007ad0


	//----- nvinfo : EIATTR_CRS_STACK_SIZE
	.align		4
.L_22615:
        /*0294*/ 	.byte	0x04, 0x1e
        /*0296*/ 	.short	(.L_22617 - .L_22616)
.L_22616:
        /*0298*/ 	.word	0x00000000


	//----- nvinfo : EIATTR_CBANK_PARAM_SIZE
	.align		4
.L_22617:
        /*029c*/ 	.byte	0x03, 0x19
        /*029e*/ 	.short	0x007c


	//----- nvinfo : EIATTR_PARAM_CBANK
	.align		4
        /*02a0*/ 	.byte	0x04, 0x0a
        /*02a2*/ 	.short	(.L_22619 - .L_22618)
	.align		4
.L_22618:
        /*02a4*/ 	.word	index@(.nv.constant0._ZN4vllm25paged_attention_v1_kernelI13__nv_bfloat16S1_Li80ELi32ELi128ELNS_18Fp8KVCacheDataTypeE0ELb1EEEvPT_PKS3_PKT0_S9_ifPKiSB_iPKfiiiSD_SD_iiiii)
        /*02a8*/ 	.short	0x0380
        /*02aa*/ 	.short	0x007c


	//----- nvinfo : EIATTR_SW_WAR
	.align		4
.L_22619:
        /*02ac*/ 	.byte	0x04, 0x36
        /*02ae*/ 	.short	(.L_22621 - .L_22620)
.L_22620:
        /*02b0*/ 	.word	0x00000008
.L_22621:


//--------------------- .nv.info._ZN4vllm25paged_attention_v1_kernelI13__nv_bfloat16S1_Li64ELi32ELi128ELNS_18Fp8KVCacheDataTypeE0ELb1EEEvPT_PKS3_PKT0_S9_ifPKiSB_iPKfiiiSD_SD_iiiii --------------------------
	.section	.nv.info._ZN4vllm25paged_attention_v1_kernelI13__nv_bfloat16S1_Li64ELi32ELi128ELNS_18Fp8KVCacheDataTypeE0ELb1EEEvPT_PKS3_PKT0_S9_ifPKiSB_iPKfiiiSD_SD_iiiii,"",@"SHT_CUDA_INFO"
	.sectionflags	@""
	.align	4


	//----- nvinfo : EIATTR_CUDA_API_VERSION
	.align		4
        /*0000*/ 	.byte	0x04, 0x37
        /*0002*/ 	.short	(.L_22623 - .L_22622)
.L_22622:
        /*0004*/ 	.word	0x00000082


	//----- nvinfo : EIATTR_KPARAM_INFO
	.align		4
.L_22623:
        /*0008*/ 	.byte	0x04, 0x17
        /*000a*/ 	.short	(.L_22625 - .L_22624)
.L_22624:
        /*000c*/ 	.word	0x00000000
        /*0010*/ 	.short	0x0013
        /*0012*/ 	.short	0x0078
        /*0014*/ 	.byte	0x00, 0xf0, 0x11, 0x00


	//----- nvinfo : EIATTR_KPARAM_INFO
	.align		4
.L_22625:
        /*0018*/ 	.byte	0x04, 0x17
        /*001a*/ 	.short	(.L_22627 - .L_22626)
.L_22626:
        /*001c*/ 	.word	0x00000000
        /*0020*/ 	.short	0x0012
        /*0022*/ 	.short	0x0074
        /*0024*/ 	.byte	0x00, 0xf0, 0x11, 0x00


	//----- nvinfo : EIATTR_KPARAM_INFO
	.align		4
.L_22627:
        /*0028*/ 	.byte	0x04, 0x17
        /*002a*/ 	.short	(.L_22629 - .L_22628)
.L_22628:
        /*002c*/ 	.word	0x00000000
        /*0030*/ 	.short	0x0011
        /*0032*/ 	.short	0x0070
        /*0034*/ 	.byte	0x00, 0xf0, 0x11, 0x00


	//----- nvinfo : EIATTR_KPARAM_INFO
	.align		4
.L_22629:
        /*0038*/ 	.byte	0x04, 0x17
        /*003a*/ 	.short	(.L_22631 - .L_22630)
.L_22630:
        /*003c*/ 	.word	0x00000000
        /*0040*/ 	.short	0x0010
        /*0042*/ 	.short	0x006c
        /*0044*/ 	.byte	0x00, 0xf0, 0x11, 0x00


	//----- nvinfo : EIATTR_KPARAM_INFO
	.align		4
.L_22631:
        /*0048*/ 	.byte	0x04, 0x17
        /*004a*/ 	.short	(.L_22633 - .L_22632)
.L_22632:
        /*004c*/ 	.word	0x00000000
        /*0050*/ 	.short	0x000f
        /*0052*/ 	.short	0x0068
        /*0054*/ 	.byte	0x00, 0xf0, 0x11, 0x00


	//----- nvinfo : EIATTR_KPARAM_INFO
	.align		4
.L_22633:
        /*0058*/ 	.byte	0x04, 0x17
        /*005a*/ 	.short	(.L_22635 - .L_22634)
.L_22634:
        /*005c*/ 	.word	0x00000000
        /*0060*/ 	.short	0x000e
        /*0062*/ 	.short	0x0060
        /*0064*/ 	.byte	0x00, 0xf5, 0x21, 0x00


	//----- nvinfo : EIATTR_KPARAM_INFO
	.align		4
.L_22635:
        /*0068*/ 	.byte	0x04, 0x17
        /*006a*/ 	.short	(.L_22637 - .L_22636)
.L_22636:
        /*006c*/ 	.word	0x00000000
        /*0070*/ 	.short	0x000d
        /*0072*/ 	.short	0x0058
        /*0074*/ 	.byte	0x00, 0xf5, 0x21, 0x00


	//----- nvinfo : EIATTR_KPARAM_INFO
	.align		4
.L_22637:
        /*0078*/ 	.byte	0x04, 0x17
        /*007a*/ 	.short	(.L_22639 - .L_22638)
.L_22638:
        /*007c*/ 	.word	0x00000000
        /*0080*/ 	.short	0x000c
        /*0082*/ 	.short	0x0050
        /*0084*/ 	.byte	0x00, 0xf0, 0x11, 0x00


	//----- nvinfo : EIATTR_KPARAM_INFO
	.align		4
.L_22639:
        /*0088*/ 	.byte	0x04, 0x17
        /*008a*/ 	.short	(.L_22641 - .L_22640)
.L_22640:
        /*008c*/ 	.word	0x00000000
        /*0090*/ 	.short	0x000b
        /*0092*/ 	.short	0x004c
        /*0094*/ 	.byte	0x00, 0xf0, 0x11, 0x00


	//----- nvinfo : EIATTR_KPARAM_INFO
	.align		4
.L_22641:
        /*0098*/ 	.byte	0x04, 0x17
        /*009a*/ 	.short	(.L_22643 - .L_22642)
.L_22642:
        /*009c*/ 	.word	0x00000000
        /*00a0*/ 	.short	0x000a
        /*00a2*/ 	.short	0x0048
        /*00a4*/ 	.byte	0x00, 0xf0, 0x11, 0x00


	//----- nvinfo : EIATTR_KPARAM_INFO
	.align		4
.L_22643:
        /*00a8*/ 	.byte	0x04, 0x17
        /*00aa*/ 	.short	(.L_22645 - .L_22644)
.L_22644:
        /*00ac*/ 	.word	0x00000000
        /*00b0*/ 	.short	0x0009
        /*00b2*/ 	.short	0x0040
        /*00b4*/ 	.byte	0x00, 0xf5, 0x21, 0x00


	//----- nvinfo : EIATTR_KPARAM_INFO
	.align		4
.L_22645:
        /*00b8*/ 	.byte	0x04, 0x17
        /*00ba*/ 	.short	(.L_22647 - .L_22646)
.L_22646:
        /*00bc*/ 	.word	0x00000000
        /*00c0*/ 	.short	0x0008
        /*00c2*/ 	.short	0x0038
        /*00c4*/ 	.byte	0x00, 0xf0, 0x11, 0x00


	//----- nvinfo : EIATTR_KPARAM_INFO
	.align		4
.L_22647:
        /*00c8*/ 	.byte	0x04, 0x17
        /*00ca*/ 	.short	(.L_22649 - .L_22648)
.L_22648:
        /*00cc*/ 	.word	0x00000000
        /*00d0*/ 	.short	0x0007
        /*00d2*/ 	.short	0x0030
        /*00d4*/ 	.byte	0x00, 0xf5, 0x21, 0x00


	//----- nvinfo : EIATTR_KPARAM_INFO
	.align		4
.L_22649:
        /*00d8*/ 	.byte	0x04, 0x17
        /*00da*/ 	.short	(.L_22651 - .L_22650)
.L_22650:
        /*00dc*/ 	.word	0x00000000
        /*00e0*/ 	.short	0x0006
        /*00e2*/ 	.short	0x0028
        /*00e4*/ 	.byte	0x00, 0xf5, 0x21, 0x00


	//----- nvinfo : EIATTR_KPARAM_INFO
	.align		4
.L_22651:
        /*00e8*/ 	.byte	0x04, 0x17
        /*00ea*/ 	.short	(.L_22653 - .L_22652)
.L_22652:
        /*00ec*/ 	.word	0x00000000
        /*00f0*/ 	.short	0x0005
        /*00f2*/ 	.short	0x0024
        /*00f4*/ 	.byte	0x00, 0xf0, 0x11, 0x00


	//----- nvinfo : EIATTR_KPARAM_INFO
	.align		4
.L_22653:
        /*00f8*/ 	.byte	0x04, 0x17
        /*00fa*/ 	.short	(.L_22655 - .L_22654)
.L_22654:
        /*00fc*/ 	.word	0x00000000
        /*0100*/ 	.short	0x0004
        /*0102*/ 	.short	0x0020
        /*0104*/ 	.byte	0x00, 0xf0, 0x11, 0x00


	//----- nvinfo : EIATTR_KPARAM_INFO
	.align		4
.L_22655:
        /*0108*/ 	.byte	0x04, 0x17
        /*010a*/ 	.short	(.L_22657 - .L_22656)
.L_22656:
        /*010c*/ 	.word	0x00000000
        /*0110*/ 	.short	0x0003
        /*0112*/ 	.short	0x0018
        /*0114*/ 	.byte	0x00, 0xf5, 0x21, 0x00


	//----- nvinfo : EIATTR_KPARAM_INFO
	.align		4
.L_22657:
        /*0118*/ 	.byte	0x04, 0x17
        /*011a*/ 	.short	(.L_22659 - .L_22658)
.L_22658:
        /*011c*/ 	.word	0x00000000
        /*0120*/ 	.short	0x0002
        /*0122*/ 	.short	0x0010
        /*0124*/ 	.byte	0x00, 0xf5, 0x21, 0x00


	//----- nvinfo : EIATTR_KPARAM_INFO
	.align		4
.L_22659:
        /*0128*/ 	.byte	0x04, 0x17
        /*012a*/ 	.short	(.L_22661 - .L_22660)
.L_22660:
        /*012c*/ 	.word	0x00000000
        /*0130*/ 	.short	0x0001
        /*0132*/ 	.short	0x0008
        /*0134*/ 	.byte	0x00, 0xf5, 0x21, 0x00


	//----- nvinfo : EIATTR_KPARAM_INFO
	.align		4
.L_22661:
        /*0138*/ 	.byte	0x04, 0x17
        /*013a*/ 	.short	(.L_22663 - .L_22662)
.L_22662:
        /*013c*/ 	.word	0x00000000
        /*0140*/ 	.short	0x0000
        /*0142*/ 	.short	0x0000
        /*0144*/ 	.byte	0x00, 0xf5, 0x21, 0x00


	//----- nvinfo : EIATTR_SPARSE_MMA_MASK
	.align		4
.L_22663:
        /*0148*/ 	.byte	0x03, 0x50
        /*014a*/ 	.short	0x0000


	//----- nvinfo : EIATTR_MAXREG_COUNT
	.align		4
        /*014c*/ 	.byte	0x03, 0x1b
        /*014e*/ 	.short	0x00ff


	//----- nvinfo : EIATTR_NUM_BARRIERS
	.align		4
        /*0150*/ 	.byte	0x02, 0x4c
        /*0152*/ 	.byte	0x01
	.zero		1


	//----- nvinfo : EIATTR_MERCURY_ISA_VERSION
	.align		4
        /*0154*/ 	.byte	0x03, 0x5f
        /*0156*/ 	.short	0x0101


	//----- nvinfo : EIATTR_COOP_GROUP_MASK_REGIDS
	.align		4
        /*0158*/ 	.byte	0x04, 0x29
        /*015a*/ 	.short	(.L_22665 - .L_22664)


	//   ....[0]....
.L_22664:
        /*015c*/ 	.word	0xffffffff


	//   ....[1]....
        /*0160*/ 	.word	0xffffffff


	//   ....[2]....
        /*0164*/ 	.word	0xffffffff


	//   ....[3]....
        /*0168*/ 	.word	0xffffffff


	//   ....[4]....
        /*016c*/ 	.word	0xffffffff


	//   ....[5]....
        /*0170*/ 	.word	0xffffffff


	//   ....[6]....
        /*0174*/ 	.word	0xffffffff


	//   ....[7]....
        /*0178*/ 	.word	0xffffffff


	//   ....[8]....
        /*017c*/ 	.word	0xffffffff


	//   ....[9]....
        /*0180*/ 	.word	0xffffffff


	//   ....[10]....
        /*0184*/ 	.word	0xffffffff


	//   ....[11]....
        /*0188*/ 	.word	0xffffffff


	//   ....[12]....
        /*018c*/ 	.word	0xffffffff


	//   ....[13]....
        /*0190*/ 	.word	0xffffffff


	//   ....[14]....
        /*0194*/ 	.word	0xffffffff


	//   ....[15]....
        /*0198*/ 	.word	0xffffffff


	//   ....[16]....
        /*019c*/ 	.word	0xffffffff


	//   ....[17]....
        /*01a0*/ 	.word	0xffffffff


	//   ....[18]....
        /*01a4*/ 	.word	0xffffffff


	//   ....[19]....
        /*01a8*/ 	.word	0xffffffff


	//   ....[20]....
        /*01ac*/ 	.word	0xffffffff


	//   ....[21]....
        /*01b0*/ 	.word	0xffffffff


	//   ....[22]....
        /*01b4*/ 	.word	0xffffffff


	//   ....[23]....
        /*01b8*/ 	.word	0xffffffff


	//   ....[24]....
        /*01bc*/ 	.word	0xffffffff


	//   ....[25]....
        /*01c0*/ 	.word	0xffffffff


	//   ....[26]....
        /*01c4*/ 	.word	0xffffffff


	//   ....[27]....
        /*01c8*/ 	.word	0xffffffff


	//   ....[28]....
        /*01cc*/ 	.word	0xffffffff


	//   ....[29]....
        /*01d0*/ 	.word	0xffffffff


	//   ....[30]....
        /*01d4*/ 	.word	0xffffffff


	//   ....[31]....
        /*01d8*/ 	.word	0xffffffff


	//----- nvinfo : EIATTR_COOP_GROUP_INSTR_OFFSETS
	.align		4
.L_22665:
        /*01dc*/ 	.byte	0x04, 0x28
        /*01de*/ 	.short	(.L_22667 - .L_22666)


	//   ....[0]....
.L_22666:
        /*01e0*/ 	.word	0x000021f0


	//   ....[1]....
        /*01e4*/ 	.word	0x00002250


	//   ....[2]....
        /*01e8*/ 	.word	0x00002270


	//   ....[3]....
        /*01ec*/ 	.word	0x000022a0


	//   ....[4]....
        /*01f0*/ 	.word	0x000022d0


	//   ....[5]....
        /*01f4*/ 	.word	0x00002370


	//   ....[6]....
        /*01f8*/ 	.word	0x000023a0


	//   ....[7]....
        /*01fc*/ 	.word	0x00002420


	//   ....[8]....
        /*0200*/ 	.word	0x00003250


	//   ....[9]....
        /*0204*/ 	.word	0x00003290


	//   ....[10]....
        /*0208*/ 	.word	0x000032b0


	//   ....[11]....
        /*020c*/ 	.word	0x000032d0


	//   ....[12]....
        /*0210*/ 	.word	0x000032f0


	//   ....[13]....
        /*0214*/ 	.word	0x00003340


	//   ....[14]....
        /*0218*/ 	.word	0x00003360


	//   ....[15]....
        /*021c*/ 	.word	0x00003380


	//   ....[16]....
        /*0220*/ 	.word	0x000062f0


	//   ....[17]....
        /*0224*/ 	.word	0x00006330


	//   ....[18]....
        /*0228*/ 	.word	0x00006340


	//   ....[19]....
        /*022c*/ 	.word	0x00006360


	//   ....[20]....
        /*0230*/ 	.word	0x00006370


	//   ....[21]....
        /*0234*/ 	.word	0x00006380


	//   ....[22]....
        /*0238*/ 	.word	0x00006390


	//   ....[23]....
        /*023c*/ 	.word	0x000063b0


	//   ....[24]....
        /*0240*/ 	.word	0x000063e0


	//   ....[25]....
        /*0244*/ 	.word	0x00006410


	//   ....[26]....
        /*0248*/ 	.word	0x00006470


	//   ....[27]....
        /*024c*/ 	.word	0x00006490


	//   ....[28]....
        /*0250*/ 	.word	0x000064a0


	//   ....[29]....
        /*0254*/ 	.word	0x000064c0


	//   ....[30]....
        /*0258*/ 	.word	0x000064e0


	//   ....[31]....
        /*025c*/ 	.word	0x000064f0


	//----- nvinfo : EIATTR_VRC_CTA_INIT_COUNT
	.align		4
.L_22667:
        /*0260*/ 	.byte	0x02, 0x4a
	.zero		1
	.zero		1


	//----- nvinfo : EIATTR_EXIT_INSTR_OFFSETS
	.align		4
        /*0264*/ 	.byte	0x04, 0x1c
        /*0266*/ 	.short	(.L_22669 - .L_22668)


	//   ....[0]....
.L_22668:
        /*0268*/ 	.word	0x00006a50


	//   ....[1]....
        /*026c*/ 	.word	0x00006a90


	//   ....[2]....
        /*0270*/ 	.word	0x00006c30


	//----- nvinfo : EIATTR_CRS_STACK_SIZE
	.align		4
.L_22669:
        /*0274*/ 	.byte	0x04, 0x1e
        /*0276*/ 	.short	(.L_22671 - .L_22670)
.L_22670:
        /*0278*/ 	.word	0x00000000


	//----- nvinfo : EIATTR_CBANK_PARAM_SIZE
	.align		4
.L_22671:
        /*027c*/ 	.byte	0x03, 0x19
        /*027e*/ 	.short	0x007c


	//----- nvinfo : EIATTR_PARAM_CBANK
	.align		4
        /*0280*/ 	.byte	0x04, 0x0a
        /*0282*/ 	.short	(.L_22673 - .L_22672)
	.align		4
.L_22672:
        /*0284*/ 	.word	index@(.nv.constant0._ZN4vllm25paged_attention_v1_kernelI13__nv_bfloat16S1_Li64ELi32ELi128ELNS_18Fp8KVCacheDataTypeE0ELb1EEEvPT_PKS3_PKT0_S9_ifPKiSB_iPKfiiiSD_SD_iiiii)
        /*0288*/ 	.short	0x0380
        /*028a*/ 	.short	0x007c


	//----- nvinfo : EIATTR_SW_WAR
	.align		4
.L_22673:
        /*028c*/ 	.byte	0x04, 0x36
        /*028e*/ 	.short	(.L_22675 - .L_22674)
.L_22674:
        /*0290*/ 	.word	0x00000008
.L_22675:


//--------------------- .nv.info._ZN4vllm25paged_attention_v1_kernelI13__nv_bfloat16S1_Li32ELi32ELi128ELNS_18Fp8KVCacheDataTypeE0ELb1EEEvPT_PKS3_PKT0_S9_ifPKiSB_iPKfiiiSD_SD_iiiii --------------------------
	.section	.nv.info._ZN4vllm25paged_attention_v1_kernelI13__nv_bfloat16S1_Li32ELi32ELi128ELNS_18Fp8KVCacheDataTypeE0ELb1EEEvPT_PKS3_PKT0_S9_ifPKiSB_iPKfiiiSD_SD_iiiii,"",@"SHT_CUDA_INFO"
	.sectionflags	@""
	.align	4


	//----- nvinfo : EIATTR_CUDA_API_VERSION
	.align		4
        /*0000*/ 	.byte	0x04, 0x37
        /*0002*/ 	.short	(.L_22677 - .L_22676)
.L_22676:
        /*0004*/ 	.word	0x00000082


	//----- nvinfo : EIATTR_KPARAM_INFO
	.align		4
.L_22677:
        /*0008*/ 	.byte	0x04, 0x17
        /*000a*/ 	.short	(.L_22679 - .L_22678)
.L_22678:
        /*000c*/ 	.word	0x00000000
        /*0010*/ 	.short	0x0013
        /*0012*/ 	.short	0x0078
        /*0014*/ 	.byte	0x00, 0xf0, 0x11, 0x00


	//----- nvinfo : EIATTR_KPARAM_INFO
	.align		4
.L_22679:
        /*0018*/ 	.byte	0x04, 0x17
        /*001a*/ 	.short	(.L_22681 - .L_22680)
.L_22680:
        /*001c*/ 	.word	0x00000000
        /*0020*/ 	.short	0x0012
        /*0022*/ 	.short	0x0074
        /*0024*/ 	.byte	0x00, 0xf0, 0x11, 0x00


	//----- nvinfo : EIATTR_KPARAM_INFO
	.align		4
.L_22681:
        /*0028*/ 	.byte	0x04, 0x17
        /*002a*/ 	.short	(.L_22683 - .L_22682)
.L_22682:
        /*002c*/ 	.word	0x00000000
        /*0030*/ 	.short	0x0011
        /*0032*/ 	.short	0x0070
        /*0034*/ 	.byte	0x00, 0xf0, 0x11, 0x00


	//----- nvinfo : EIATTR_KPARAM_INFO
	.align		4
.L_22683:
        /*0038*/ 	.byte	0x04, 0x17
        /*003a*/ 	.short	(.L_22685 - .L_22684)
.L_22684:
        /*003c*/ 	.word	0x00000000
        /*0040*/ 	.short	0x0010
        /*0042*/ 	.short	0x006c
        /*0044*/ 	.byte	0x00, 0xf0, 0x11, 0x00


	//----- nvinfo : EIATTR_KPARAM_INFO
	.align		4
.L_22685:
        /*0048*/ 	.byte	0x04, 0x17
        /*004a*/ 	.short	(.L_22687 - .L_22686)
.L_22686:
        /*004c*/ 	.word	0x00000000
        /*0050*/ 	.short	0x000f
        /*0052*/ 	.short	0x0068
        /*0054*/ 	.byte	0x00, 0xf0, 0x11, 0x00


	//----- nvinfo : EIATTR_KPARAM_INFO
	.align		4
.L_22687:
        /*0058*/ 	.byte	0x04, 0x17
        /*005a*/ 	.short	(.L_22689 - .L_22688)
.L_22688:
        /*005c*/ 	.word	0x00000000
        /*0060*/ 	.short	0x000e
        /*0062*/ 	.short	0x0060
        /*0064*/ 	.byte	0x00, 0xf5, 0x21, 0x00


	//----- nvinfo : EIATTR_KPARAM_INFO
	.align		4
.L_22689:
        /*0068*/ 	.byte	0x04, 0x17
        /*006a*/ 	.short	(.L_22691 - .L_22690)
.L_22690:
        /*006c*/ 	.word	0x00000000
        /*0070*/ 	.short	0x000d
        /*0072*/ 	.short	0x0058
        /*0074*/ 	.byte	0x00, 0xf5, 0x21, 0x00


	//----- nvinfo : EIATTR_KPARAM_INFO
	.align		4
.L_22691:
        /*0078*/ 	.byte	0x04, 0x17
        /*007a*/ 	.short	(.L_22693 - .L_22692)
.L_22692:
        /*007c*/ 	.word	0x00000000
        /*0080*/ 	.short	0x000c
        /*0082*/ 	.short	0x0050
        /*0084*/ 	.byte	0x00, 0xf0, 0x11, 0x00


	//----- nvinfo : EIATTR_KPARAM_INFO
	.align		4
.L_22693:
        /*0088*/ 	.byte	0x04, 0x17
        /*008a*/ 	.short	(.L_22695 - .L_22694)
.L_22694:
        /*008c*/ 	.word	0x00000000
        /*0090*/ 	.short	0x000b
        /*0092*/ 	.short	0x004c
        /*0094*/ 	.byte	0x00, 0xf0, 0x11, 0x00


	//----- nvinfo : EIATTR_KPARAM_INFO
	.align		4
.L_22695:
        /*0098*/ 	.byte	0x04, 0x17
        /*009a*/ 	.short	(.L_22697 - .L_22696)
.L_22696:
        /*009c*/ 	.word	0x00000000
        /*00a0*/ 	.short	0x000a
        /*00a2*/ 	.short	0x0048
        /*00a4*/ 	.byte	0x00, 0xf0, 0x11, 0x00


	//----- nvinfo : EIATTR_KPARAM_INFO
	.align		4
.L_22697:
        /*00a8*/ 	.byte	0x04, 0x17
        /*00aa*/ 	.short	(.L_22699 - .L_22698)
.L_22698:
        /*00ac*/ 	.word	0x00000000
        /*00b0*/ 	.short	0x0009
        /*00b2*/ 	.short	0x0040
        /*00b4*/ 	.byte	0x00, 0xf5, 0x21, 0x00


	//----- nvinfo : EIATTR_KPARAM_INFO
	.align		4
.L_22699:
        /*00b8*/ 	.byte	0x04, 0x17
        /*00ba*/ 	.short	(.L_22701 - .L_22700)
.L_22700:
        /*00bc*/ 	.word	0x00000000
        /*00c0*/ 	.short	0x0008
        /*00c2*/ 	.short	0x0038
        /*00c4*/ 	.byte	0x00, 0xf0, 0x11, 0x00


	//----- nvinfo : EIATTR_KPARAM_INFO
	.align		4
.L_22701:
        /*00c8*/ 	.byte	0x04, 0x17
        /*00ca*/ 	.short	(.L_22703 - .L_22702)
.L_22702:
        /*00cc*/ 	.word	0x00000000
        /*00d0*/ 	.short	0x0007
        /*00d2*/ 	.short	0x0030
        /*00d4*/ 	.byte	0x00, 0xf5, 0x21, 0x00


	//----- nvinfo : EIATTR_KPARAM_INFO
	.align		4
.L_22703:
        /*00d8*/ 	.byte	0x04, 0x17
        /*00da*/ 	.short	(.L_22705 - .L_22704)
.L_22704:
        /*00dc*/ 	.word	0x00000000
        /*00e0*/ 	.short	0x0006
        /*00e2*/ 	.short	0x0028
        /*00e4*/ 	.byte	0x00, 0xf5, 0x21, 0x00


	//----- nvinfo : EIATTR_KPARAM_INFO
	.align		4
.L_22705:
        /*00e8*/ 	.byte	0x04, 0x17
        /*00ea*/ 	.short	(.L_22707 - .L_22706)
.L_22706:
        /*00ec*/ 	.word	0x00000000
        /*00f0*/ 	.short	0x0005
        /*00f2*/ 	.short	0x0024
        /*00f4*/ 	.byte	0x00, 0xf0, 0x11, 0x00


	//----- nvinfo : EIATTR_KPARAM_INFO
	.align		4
.L_22707:
        /*00f8*/ 	.byte	0x04, 0x17
        /*00fa*/ 	.short	(.L_22709 - .L_22708)
.L_22708:
        /*00fc*/ 	.word	0x00000000
        /*0100*/ 	.short	0x0004
        /*0102*/ 	.short	0x0020
        /*0104*/ 	.byte	0x00, 0xf0, 0x11, 0x00


	//----- nvinfo : EIATTR_KPARAM_INFO
	.align		4
.L_22709:
        /*0108*/ 	.byte	0x04, 0x17
        /*010a*/ 	.short	(.L_22711 - .L_22710)
.L_22710:
        /*010c*/ 	.word	0x00000000
        /*0110*/ 	.short	0x0003
        /*0112*/ 	.short	0x0018
        /*0114*/ 	.byte	0x00, 0xf5, 0x21, 0x00


	//----- nvinfo : EIATTR_KPARAM_INFO
	.align		4
.L_22711:
        /*0118*/ 	.byte	0x04, 0x17
        /*011a*/ 	.short	(.L_22713 - .L_22712)
.L_22712:
        /*011c*/ 	.word	0x00000000
        /*0120*/ 	.short	0x0002
        /*0122*/ 	.short	0x0010
        /*0124*/ 	.byte	0x00, 0xf5, 0x21, 0x00


	//----- nvinfo : EIATTR_KPARAM_INFO
	.align		4
.L_22713:
        /*0128*/ 	.byte	0x04, 0x17
        /*012a*/ 	.short	(.L_22715 - .L_22714)
.L_22714:
        /*012c*/ 	.word	0x00000000
        /*0130*/ 	.short	0x0001
        /*0132*/ 	.short	0x0008
        /*0134*/ 	.byte	0x00, 0xf5, 0x21, 0x00


	//----- nvinfo : EIATTR_KPARAM_INFO
	.align		4
.L_22715:
        /*0138*/ 	.byte	0x04, 0x17
        /*013a*/ 	.short	(.L_22717 - .L_22716)
.L_22716:
        /*013c*/ 	.word	0x00000000
        /*0140*/ 	.short	0x0000
        /*0142*/ 	.short	0x0000
        /*0144*/ 	.byte	0x00, 0xf5, 0x21, 0x00


	//----- nvinfo : EIATTR_SPARSE_MMA_MASK
	.align		4
.L_22717:
        /*0148*/ 	.byte	0x03, 0x50
        /*014a*/ 	.short	0x0000


	//----- nvinfo : EIATTR_MAXREG_COUNT
	.align		4
        /*014c*/ 	.byte	0x03, 0x1b
        /*014e*/ 	.short	0x00ff


	//----- nvinfo : EIATTR_NUM_BARRIERS
	.align		4
        /*0150*/ 	.byte	0x02, 0x4c
        /*0152*/ 	.byte	0x01
	.zero		1


	//----- nvinfo : EIATTR_MERCURY_ISA_VERSION
	.align		4
        /*0154*/ 	.byte	0x03, 0x5f
        /*0156*/ 	.short	0x0101


	//----- nvinfo : EIATTR_COOP_GROUP_MASK_REGIDS
	.align		4
        /*0158*/ 	.byte	0x04, 0x29
        /*015a*/ 	.short	(.L_22719 - .L_22718)


	//   ....[0]....
.L_22718:
        /*015c*/ 	.word	0xffffffff


	//   ....[1]....
        /*0160*/ 	.word	0xffffffff


	//   ....[2]....
        /*0164*/ 	.word	0xffffffff


	//   ....[3]....
        /*0168*/ 	.word	0xffffffff


	//   ....[4]....
        /*016c*/ 	.word	0xffffffff


	//   ....[5]....
        /*0170*/ 	.word	0xffffffff


	//   ....[6]....
        /*0174*/ 	.word	0xffffffff


	//   ....[7]....
        /*0178*/ 	.word	0xffffffff


	//   ....[8]....
        /*017c*/ 	.word	0xffffffff


	//   ....[9]....
        /*0180*/ 	.word	0xffffffff


	//   ....[10]....
        /*0184*/ 	.word	0xffffffff


	//   ....[11]....
        /*0188*/ 	.word	0xffffffff


	//   ....[12]....
        /*018c*/ 	.word	0xffffffff


	//   ....[13]....
        /*0190*/ 	.word	0xffffffff


	//   ....[14]....
        /*0194*/ 	.word	0xffffffff


	//   ....[15]....
        /*0198*/ 	.word	0xffffffff


	//   ....[16]....
        /*019c*/ 	.word	0xffffffff


	//   ....[17]....
        /*01a0*/ 	.word	0xffffffff


	//   ....[18]....
        /*01a4*/ 	.word	0xffffffff


	//   ....[19]....
        /*01a8*/ 	.word	0xffffffff


	//   ....[20]....
        /*01ac*/ 	.word	0xffffffff


	//   ....[21]....
        /*01b0*/ 	.word	0xffffffff


	//   ....[22]....
        /*01b4*/ 	.word	0xffffffff


	//   ....[23]....
        /*01b8*/ 	.word	0xffffffff


	//----- nvinfo : EIATTR_COOP_GROUP_INSTR_OFFSETS
	.align		4
.L_22719:
        /*01bc*/ 	.byte	0x04, 0x28
        /*01be*/ 	.short	(.L_22721 - .L_22720)


	//   ....[0]....
.L_22720:
        /*01c0*/ 	.word	0x00001960


	//   ....[1]....
        /*01c4*/ 	.word	0x00001a30


	//   ....[2]....
        /*01c8*/ 	.word	0x00001a60


	//   ....[3]....
        /*01cc*/ 	.word	0x00001a80


	//   ....[4]....
        /*01d0*/ 	.word	0x00001ac0


	//   ....[5]....
        /*01d4*/ 	.word	0x00001b50


	//   ....[6]....
        /*01d8*/ 	.word	0x00001b80


	//   ....[7]....
        /*01dc*/ 	.word	0x00001ba0


	//   ....[8]....
        /*01e0*/ 	.word	0x000029e0


	//   ....[9]....
        /*01e4*/ 	.word	0x00002a20


	//   ....[10]....
        /*01e8*/ 	.word	0x00002a40


	//   ....[11]....
        /*01ec*/ 	.word	0x00002a60


	//   ....[12]....
        /*01f0*/ 	.word	0x00002a80


	//   ....[13]....
        /*01f4*/ 	.word	0x00002ad0


	//   ....[14]....
        /*01f8*/ 	.word	0x00002af0


	//   ....[15]....
        /*01fc*/ 	.word	0x00002b10


	//   ....[16]....
        /*0200*/ 	.word	0x00004b00


	//   ....[17]....
        /*0204*/ 	.word	0x00004b50


	//   ....[18]....
        /*0208*/ 	.word	0x00004b60


	//   ....[19]....
        /*020c*/ 	.word	0x00004b70


	//   ....[20]....
        /*0210*/ 	.word	0x00004ba0


	//   ....[21]....
        /*0214*/ 	.word	0x00004be0


	//   ....[22]....
        /*0218*/ 	.word	0x00004c00


	//   ....[23]....
        /*021c*/ 	.word	0x00004c10


	//----- nvinfo : EIATTR_VRC_CTA_INIT_COUNT
	.align		4
.L_22721:
        /*0220*/ 	.byte	0x02, 0x4a
	.zero		1
	.zero		1


	//----- nvinfo : EIATTR_EXIT_INSTR_OFFSETS
	.align		4
        /*0224*/ 	.byte	0x04, 0x1c
        /*0226*/ 	.short	(.L_22723 - .L_22722)


	//   ....[0]....
.L_22722:
        /*0228*/ 	.word	0x00004f10


	//   ....[1]....
        /*022c*/ 	.word	0x00004f50


	//   ....[2]....
        /*0230*/ 	.word	0x000050b0


	//----- nvinfo : EIATTR_CRS_STACK_SIZE
	.align		4
.L_22723:
        /*0234*/ 	.byte	0x04, 0x1e
        /*0236*/ 	.short	(.L_22725 - .L_22724)
.L_22724:
        /*0238*/ 	.word	0x00000000


	//----- nvinfo : EIATTR_CBANK_PARAM_SIZE
	.align		4
.L_22725:
        /*023c*/ 	.byte	0x03, 0x19
        /*023e*/ 	.short	0x007c


	//----- nvinfo : EIATTR_PARAM_CBANK
	.align		4
        /*0240*/ 	.byte	0x04, 0x0a
        /*0242*/ 	.short	(.L_22727 - .L_22726)
	.align		4
.L_22726:
        /*0244*/ 	.word	index@(.nv.constant0._ZN4vllm25paged_attention_v1_kernelI13__nv_bfloat16S1_Li32ELi32ELi128ELNS_18Fp8KVCacheDataTypeE0ELb1EEEvPT_PKS3_PKT0_S9_ifPKiSB_iPKfiiiSD_SD_iiiii)
        /*0248*/ 	.short	0x0380
        /*024a*/ 	.short	0x007c


	//----- nvinfo : EIATTR_SW_WAR
	.align		4
.L_22727:
        /*024c*/ 	.byte	0x04, 0x36
        /*024e*/ 	.short	(.L_22729 - .L_22728)
.L_22728:
        /*0250*/ 	.word	0x00000008
.L_22729:


//--------------------- .nv.info._ZN4vllm25paged_attention_v1_kernelI13__nv_bfloat16S1_Li256ELi16ELi128ELNS_18Fp8KVCacheDataTypeE0ELb0EEEvPT_PKS3_PKT0_S9_ifPKiSB_iPKfiiiSD_SD_iiiii --------------------------
	.section	.nv.info._ZN4vllm25paged_attention_v1_kernelI13__nv_bfloat16S1_Li256ELi16ELi128ELNS_18Fp8KVCacheDataTypeE0ELb0EEEvPT_PKS3_PKT0_S9_ifPKiSB_iPKfiiiSD_SD_iiiii,"",@"SHT_CUDA_INFO"
	.sectionflags	@""
	.align	4


	//----- nvinfo : EIATTR_CUDA_API_VERSION
	.align		4
        /*0000*/ 	.byte	0x04, 0x37
        /*0002*/ 	.short	(.L_22731 - .L_22730)
.L_22730:
        /*0004*/ 	.word	0x00000082


	//----- nvinfo : EIATTR_KPARAM_INFO
	.align		4
.L_22731:
        /*0008*/ 	.byte	0x04, 0x17
        /*000a*/ 	.short	(.L_22733 - .L_22732)
.L_22732:
        /*000c*/ 	.word	0x00000000
        /*0010*/ 	.short	0x0013
        /*0012*/ 	.short	0x0078
        /*0014*/ 	.byte	0x00, 0xf0, 0x11, 0x00


	//----- nvinfo : EIATTR_KPARAM_INFO
	.align		4
.L_22733:
        /*0018*/ 	.byte	0x04, 0x17
        /*001a*/ 	.short	(.L_22735 - .L_22734)
.L_22734:
        /*001c*/ 	.word	0x00000000
        /*0020*/ 	.short	0x0012
        /*0022*/ 	.short	0x0074
        /*0024*/ 	.byte	0x00, 0xf0, 0x11, 0x00


	//----- nvinfo : EIATTR_KPARAM_INFO
	.align		4
.L_22735:
        /*0028*/ 	.byte	0x04, 0x17
        /*002a*/ 	.short	(.L_22737 - .L_22736)
.L_22736:
        /*002c*/ 	.word	0x00000000
        /*0030*/ 	.short	0x0011
        /*0032*/ 	.short	0x0070
        /*0034*/ 	.byte	0x00, 0xf0, 0x11, 0x00


	//----- nvinfo : EIATTR_KPARAM_INFO
	.align		4
.L_22737:
        /*0038*/ 	.byte	0x04, 0x17
        /*003a*/ 	.short	(.L_22739 - .L_22738)
.L_22738:
        /*003c*/ 	.word	0x00000000
        /*0040*/ 	.short	0x0010
        /*0042*/ 	.short	0x006c
        /*0044*/ 	.byte	0x00, 0xf0, 0x11, 0x00


	//----- nvinfo : EIATTR_KPARAM_INFO
	.align		4
.L_22739:
        /*0048*/ 	.byte	0x04, 0x17
        /*004a*/ 	.short	(.L_22741 - .L_22740)
.L_22740:
        /*004c*/ 	.word	0x00000000
        /*0050*/ 	.short	0x000f
        /*0052*/ 	.short	0x0068
        /*0054*/ 	.byte	0x00, 0xf0, 0x11, 0x00


	//----- nvinfo : EIATTR_KPARAM_INFO
	.align		4
.L_22741:
        /*0058*/ 	.byte	0x04, 0x17
        /*005a*/ 	.short	(.L_22743 - .L_22742)
.L_22742:
        /*005c*/ 	.word	0x00000000
        /*0060*/ 	.short	0x000e
        /*0062*/ 	.short	0x0060
        /*0064*/ 	.byte	0x00, 0xf5, 0x21, 0x00


	//----- nvinfo : EIATTR_KPARAM_INFO
	.align		4
.L_22743:
        /*0068*/ 	.byte	0x04, 0x17
        /*006a*/ 	.short	(.L_22745 - .L_22744)
.L_22744:
        /*006c*/ 	.word	0x00000000
        /*0070*/ 	.short	0x000d
        /*0072*/ 	.short	0x0058
        /*0074*/ 	.byte	0x00, 0xf5, 0x21, 0x00


	//----- nvinfo : EIATTR_KPARAM_INFO
	.align		4
.L_22745:
        /*0078*/ 	.byte	0x04, 0x17
        /*007a*/ 	.short	(.L_22747 - .L_22746)
.L_22746:
        /*007c*/ 	.word	0x00000000
        /*0080*/ 	.short	0x000c
        /*0082*/ 	.short	0x0050
        /*0084*/ 	.byte	0x00, 0xf0, 0x11, 0x00


	//----- nvinfo : EIATTR_KPARAM_INFO
	.align		4
.L_22747:
        /*0088*/ 	.byte	0x04, 0x17
        /*008a*/ 	.short	(.L_22749 - .L_22748)
.L_22748:
        /*008c*/ 	.word	0x00000000
        /*0090*/ 	.short	0x000b
        /*0092*/ 	.short	0x004c
        /*0094*/ 	.byte	0x00, 0xf0, 0x11, 0x00


	//----- nvinfo : EIATTR_KPARAM_INFO
	.align		4
.L_22749:
        /*0098*/ 	.byte	0x04, 0x17
        /*009a*/ 	.short	(.L_22751 - .L_22750)
.L_22750:
        /*009c*/ 	.word	0x00000000
        /*00a0*/ 	.short	0x000a
        /*00a2*/ 	.short	0x0048
        /*00a4*/ 	.byte	0x00, 0xf0, 0x11, 0x00


	//----- nvinfo : EIATTR_KPARAM_INFO
	.align		4
.L_22751:
        /*00a8*/ 	.byte	0x04, 0x17
        /*00aa*/ 	.short	(.L_22753 - .L_22752)
.L_22752:
        /*00ac*/ 	.word	0x00000000
        /*00b0*/ 	.short	0x0009
        /*00b2*/ 	.short	0x0040
        /*00b4*/ 	.byte	0x00, 0xf5, 0x21, 0x00


	//----- nvinfo : EIATTR_KPARAM_INFO
	.align		4
.L_22753:
        /*00b8*/ 	.byte	0x04, 0x17
        /*00ba*/ 	.short	(.L_22755 - .L_22754)
.L_22754:
        /*00bc*/ 	.word	0x00000000
        /*00c0*/ 	.short	0x0008
        /*00c2*/ 	.short	0x0038
        /*00c4*/ 	.byte	0x00, 0xf0, 0x11, 0x00


	//----- nvinfo : EIATTR_KPARAM_INFO
	.align		4
.L_22755:
        /*00c8*/ 	.byte	0x04, 0x17
        /*00ca*/ 	.short	(.L_22757 - .L_22756)
.L_22756:
        /*00cc*/ 	.word	0x00000000
        /*00d0*/ 	.short	0x0007
        /*00d2*/ 	.short	0x0030
        /*00d4*/ 	.byte	0x00, 0xf5, 0x21, 0x00


	//----- nvinfo : EIATTR_KPARAM_INFO
	.align		4
.L_22757:
        /*00d8*/ 	.byte	0x04, 0x17
        /*00da*/ 	.short	(.L_22759 - .L_22758)
.L_22758:
        /*00dc*/ 	.word	0x00000000
        /*00e0*/ 	.short	0x0006
        /*00e2*/ 	.short	0x0028
        /*00e4*/ 	.byte	0x00, 0xf5, 0x21, 0x00


	//----- nvinfo : EIATTR_KPARAM_INFO
	.align		4
.L_22759:
        /*00e8*/ 	.byte	0x04, 0x17
        /*00ea*/ 	.short	(.L_22761 - .L_22760)
.L_22760:
        /*00ec*/ 	.word	0x00000000
        /*00f0*/ 	.short	0x0005
        /*00f2*/ 	.short	0x0024
        /*00f4*/ 	.byte	0x00, 0xf0, 0x11, 0x00


	//----- nvinfo : EIATTR_KPARAM_INFO
	.align		4
.L_22761:
        /*00f8*/ 	.byte	0x04, 0x17
        /*00fa*/ 	.short	(.L_22763 - .L_22762)
.L_22762:
        /*00fc*/ 	.word	0x00000000
        /*0100*/ 	.short	0x0004
        /*0102*/ 	.short	0x0020
        /*0104*/ 	.byte	0x00, 0xf0, 0x11, 0x00


	//----- nvinfo : EIATTR_KPARAM_INFO
	.align		4
.L_22763:
        /*0108*/ 	.byte	0x04, 0x17
        /*010a*/ 	.short	(.L_22765 - .L_22764)
.L_22764:
        /*010c*/ 	.word	0x00000000
        /*0110*/ 	.short	0x0003
        /*0112*/ 	.short	0x0018
        /*0114*/ 	.byte	0x00, 0xf5, 0x21, 0x00


	//----- nvinfo : EIATTR_KPARAM_INFO
	.align		4
.L_22765:
        /*0118*/ 	.byte	0x04, 0x17
        /*011a*/ 	.short	(.L_22767 - .L_22766)
.L_22766:
        /*011c*/ 	.word	0x00000000
        /*0120*/ 	.short	0x0002
        /*0122*/ 	.short	0x0010
        /*0124*/ 	.byte	0x00, 0xf5, 0x21, 0x00


	//----- nvinfo : EIATTR_KPARAM_INFO
	.align		4
.L_22767:
        /*0128*/ 	.byte	0x04, 0x17
        /*012a*/ 	.short	(.L_22769 - .L_22768)
.L_22768:
        /*012c*/ 	.word	0x00000000
        /*0130*/ 	.short	0x0001
        /*0132*/ 	.short	0x0008
        /*0134*/ 	.byte	0x00, 0xf5, 0x21, 0x00


	//----- nvinfo : EIATTR_KPARAM_INFO
	.align		4
.L_22769:
        /*0138*/ 	.byte	0x04, 0x17
        /*013a*/ 	.short	(.L_22771 - .L_22770)
.L_22770:
        /*013c*/ 	.word	0x00000000
        /*0140*/ 	.short	0x0000
        /*0142*/ 	.short	0x0000
        /*0144*/ 	.byte	0x00, 0xf5, 0x21, 0x00


	//----- nvinfo : EIATTR_SPARSE_MMA_MASK
	.align		4
.L_22771:
        /*0148*/ 	.byte	0x03, 0x50
        /*014a*/ 	.short	0x0000


	//----- nvinfo : EIATTR_MAXREG_COUNT
	.align		4
        /*014c*/ 	.byte	0x03, 0x1b
        /*014e*/ 	.short	0x00ff


	//----- nvinfo : EIATTR_NUM_BARRIERS
	.align		4
        /*0150*/ 	.byte	0x02, 0x4c
        /*0152*/ 	.byte	0x01
	.zero		1


	//----- nvinfo : EIATTR_MERCURY_ISA_VERSION
	.align		4
        /*0154*/ 	.byte	0x03, 0x5f
        /*0156*/ 	.short	0x0101


	//----- nvinfo : EIATTR_COOP_GROUP_MASK_REGIDS
	.align		4
        /*0158*/ 	.byte	0x04, 0x29
        /*015a*/ 	.short	(.L_22773 - .L_22772)


	//   ....[0]....
.L_22772:
        /*015c*/ 	.word	0xffffffff


	//   ....[1]....
        /*0160*/ 	.word	0xffffffff


	//   ....[2]....
        /*0164*/ 	.word	0xffffffff


	//   ....[3]....
        /*0168*/ 	.word	0xffffffff


	//   ....[4]....
        /*016c*/ 	.word	0xffffffff


	//   ....[5]....
        /*0170*/ 	.word	0xffffffff


	//   ....[6]....
        /*0174*/ 	.word	0xffffffff


	//   ....[7]....
        /*0178*/ 	.word	0xffffffff


	//   ....[8]....
        /*017c*/ 	.word	0xffffffff


	//   ....[9]....
        /*0180*/ 	.word	0xffffffff


	//   ....[10]....
        /*0184*/ 	.word	0xffffffff


	//   ....[11]....
        /*0188*/ 	.word	0xffffffff


	//   ....[12]....
        /*018c*/ 	.word	0xffffffff


	//   ....[13]....
        /*0190*/ 	.word	0xffffffff


	//   ....[14]....
        /*0194*/ 	.word	0xffffffff


	//   ....[15]....
        /*0198*/ 	.word	0xffffffff


	//   ....[16]....
        /*019c*/ 	.word	0xffffffff


	//   ....[17]....
        /*01a0*/ 	.word	0xffffffff


	//   ....[18]....
        /*01a4*/ 	.word	0xffffffff


	//   ....[19]....
        /*01a8*/ 	.word	0xffffffff


	//   ....[20]....
        /*01ac*/ 	.word	0xffffffff


	//   ....[21]....
        /*01b0*/ 	.word	0xffffffff


	//   ....[22]....
        /*01b4*/ 	.word	0xffffffff


	//   ....[23]....
        /*01b8*/ 	.word	0xffffffff


	//   ....[24]....
        /*01bc*/ 	.word	0xffffffff


	//   ....[25]....
        /*01c0*/ 	.word	0xffffffff


	//   ....[26]....
        /*01c4*/ 	.word	0xffffffff


	//   ....[27]....
        /*01c8*/ 	.word	0xffffffff


	//   ....[28]....
        /*01cc*/ 	.word	0xffffffff


	//   ....[29]....
        /*01d0*/ 	.word	0xffffffff


	//   ....[30]....
        /*01d4*/ 	.word	0xffffffff


	//   ....[31]....
        /*01d8*/ 	.word	0xffffffff


	//   ....[32]....
        /*01dc*/ 	.word	0x05000094


	//   ....[33]....
        /*01e0*/ 	.word	0x05000094


	//   ....[34]....
        /*01e4*/ 	.word	0x05000094


	//   ....[35]....
        /*01e8*/ 	.word	0x05000094


	//   ....[36]....
        /*01ec*/ 	.word	0x05000094


	//----- nvinfo : EIATTR_COOP_GROUP_INSTR_OFFSETS
	.align		4
.L_22773:
        /*01f0*/ 	.byte	0x04, 0x28
        /*01f2*/ 	.short	(.L_22775 - .L_22774)


	//   ....[0]....
.L_22774:
        /*01f4*/ 	.word	0x00002df0


	//   ....[1]....
        /*01f8*/ 	.word	0x00002fa0


	//   ....[2]....
        /*01fc*/ 	.word	0x00002fc0


	//   ....[3]....
        /*0200*/ 	.word	0x00002fe0


	//   ....[4]....
        /*0204*/ 	.word	0x00003000


	//   ....[5]....
        /*0208*/ 	.word	0x000030f0


	//   ....[6]....
        /*020c*/ 	.word	0x00003110


	//   ....[7]....
        /*0210*/ 	.word	0x00003150


	//   ....[8]....
        /*0214*/ 	.word	0x00003fa0


	//   ....[9]....
        /*0218*/ 	.word	0x00003fe0


	//   ....[10]....
        /*021c*/ 	.word	0x00004000


	//   ....[11]....
        /*0220*/ 	.word	0x00004020


	//   ....[12]....
        /*0224*/ 	.word	0x00004040


	//   ....[13]....
        /*0228*/ 	.word	0x00004090


	//   ....[14]....
        /*022c*/ 	.word	0x000040b0


	//   ....[15]....
        /*0230*/ 	.word	0x000040d0


	//   ....[16]....
        /*0234*/ 	.word	0x00008c20


	//   ....[17]....
        /*0238*/ 	.word	0x00008c50


	//   ....[18]....
        /*023c*/ 	.word	0x00008c70


	//   ....[19]....
        /*0240*/ 	.word	0x00008c80


	//   ....[20]....
        /*0244*/ 	.word	0x00008c90


	//   ....[21]....
        /*0248*/ 	.word	0x00008ca0


	//   ....[22]....
        /*024c*/ 	.word	0x00008cb0


	//   ....[23]....
        /*0250*/ 	.word	0x00008ce0


	//   ....[24]....
        /*0254*/ 	.word	0x00008d10


	//   ....[25]....
        /*0258*/ 	.word	0x00008d40


	//   ....[26]....
        /*025c*/ 	.word	0x00008d70


	//   ....[27]....
        /*0260*/ 	.word	0x00008d90


	//   ....[28]....
        /*0264*/ 	.word	0x00008db0


	//   ....[29]....
        /*0268*/ 	.word	0x00008dd0


	//   ....[30]....
        /*026c*/ 	.word	0x00008df0


	//   ....[31]....
        /*0270*/ 	.word	0x00008e10


	//   ....[32]....
        /*0274*/ 	.word	0x00009a00


	//   ....[33]....
        /*0278*/ 	.word	0x00009ab0


	//   ....[34]....
        /*027c*/ 	.word	0x00009b40


	//   ....[35]....
        /*0280*/ 	.word	0x00009bb0


	//   ....[36]....
        /*0284*/ 	.word	0x00009c20


	//----- nvinfo : EIATTR_VRC_CTA_INIT_COUNT
	.align		4
.L_22775:
        /*0288*/ 	.byte	0x02, 0x4a
	.zero		1
	.zero		1


	//----- nvinfo : EIATTR_EXIT_INSTR_OFFSETS
	.align		4
        /*028c*/ 	.byte	0x04, 0x1c
        /*028e*/ 	.short	(.L_22777 - .L_22776)


	//   ....[0]....
.L_22776:
        /*0290*/ 	.word	0x00009690


	//   ....[1]....
        /*0294*/ 	.word	0x000096f0


	//   ....[2]....
        /*0298*/ 	.word	0x000099a0


	//----- nvinfo : EIATTR_CRS_STACK_SIZE
	.align		4
.L_22777:
        /*029c*/ 	.byte	0x04, 0x1e
        /*029e*/ 	.short	(.L_22779 - .L_22778)
.L_22778:
        /*02a0*/ 	.word	0x00000000


	//----- nvinfo : EIATTR_CBANK_PARAM_SIZE
	.align		4
.L_22779:
        /*02a4*/ 	.byte	0x03, 0x19
        /*02a6*/ 	.short	0x007c


	//----- nvinfo : EIATTR_PARAM_CBANK
	.align		4
        /*02a8*/ 	.byte	0x04, 0x0a
        /*02aa*/ 	.short	(.L_22781 - .L_22780)
	.align		4
.L_22780:
        /*02ac*/ 	.word	index@(.nv.constant0._ZN4vllm25paged_attention_v1_kernelI13__nv_bfloat16S1_Li256ELi16ELi128ELNS_18Fp8KVCacheDataTypeE0ELb0EEEvPT_PKS3_PKT0_S9_ifPKiSB_iPKfiiiSD_SD_iiiii)
        /*02b0*/ 	.short	0x0380
        /*02b2*/ 	.short	0x007c


	//----- nvinfo : EIATTR_SW_WAR
	.align		4
.L_22781:
        /*02b4*/ 	.byte	0x04, 0x36
        /*02b6*/ 	.short	(.L_22783 - .L_22782)
.L_22782:
        /*02b8*/ 	.word	0x00000008
.L_22783:


//--------------------- .nv.info._ZN4vllm25paged_attention_v1_kernelI13__nv_bfloat16S1_Li192ELi16ELi128ELNS_18Fp8KVCacheDataTypeE0ELb0EEEvPT_PKS3_PKT0_S9_ifPKiSB_iPKfiiiSD_SD_iiiii --------------------------
	.section	.nv.info._ZN4vllm25paged_attention_v1_kernelI13__nv_bfloat16S1_Li192ELi16ELi128ELNS_18Fp8KVCacheDataTypeE0ELb0EEEvPT_PKS3_PKT0_S9_ifPKiSB_iPKfiiiSD_SD_iiiii,"",@"SHT_CUDA_INFO"
	.sectionflags	@""
	.align	4


	//----- nvinfo : EIATTR_CUDA_API_VERSION
	.align		4
        /*0000*/ 	.byte	0x04, 0x37
        /*0002*/ 	.short	(.L_22785 - .L_22784)
.L_22784:
        /*0004*/ 	.word	0x00000082


	//----- nvinfo : EIATTR_KPARAM_INFO
	.align		4
.L_22785:
        /*0008*/ 	.byte	0x04, 0x17
        /*000a*/ 	.short	(.L_22787 - .L_22786)
.L_22786:
        /*000c*/ 	.word	0x00000000
        /*0010*/ 	.short	0x0013
        /*0012*/ 	.short	0x0078
        /*0014*/ 	.byte	0x00, 0xf0, 0x11, 0x00


	//----- nvinfo : EIATTR_KPARAM_INFO
	.align		4
.L_22787:
        /*0018*/ 	.byte	0x04, 0x17
        /*001a*/ 	.short	(.L_22789 - .L_22788)
.L_22788:
        /*001c*/ 	.word	0x00000000
        /*0020*/ 	.short	0x0012
        /*0022*/ 	.short	0x0074
        /*0024*/ 	.byte	0x00, 0xf0, 0x11, 0x00


	//----- nvinfo : EIATTR_KPARAM_INFO
	.align		4
.L_22789:
        /*0028*/ 	.byte	0x04, 0x17
        /*002a*/ 	.short	(.L_22791 - .L_22790)
.L_22790:
        /*002c*/ 	.word	0x00000000
        /*0030*/ 	.short	0x0011
        /*0032*/ 	.short	0x0070
        /*0034*/ 	.byte	0x00, 0xf0, 0x11, 0x00


	//----- nvinfo : EIATTR_KPARAM_INFO
	.align		4
.L_22791:
        /*0038*/ 	.byte	0x04, 0x17
        /*003a*/ 	.short	(.L_22793 - .L_22792)
.L_22792:
        /*003c*/ 	.word	0x00000000
        /*0040*/ 	.short	0x0010
        /*0042*/ 	.short	0x006c
        /*0044*/ 	.byte	0x00, 0xf0, 0x11, 0x00


	//----- nvinfo : EIATTR_KPARAM_INFO
	.align		4
.L_22793:
        /*0048*/ 	.byte	0x04, 0x17
        /*004a*/ 	.short	(.L_22795 - .L_22794)
.L_22794:
        /*004c*/ 	.word	0x00000000
        /*0050*/ 	.short	0x000f
        /*0052*/ 	.short	0x0068
        /*0054*/ 	.byte	0x00, 0xf0, 0x11, 0x00


	//----- nvinfo : EIATTR_KPARAM_INFO
	.align		4
.L_22795:
        /*0058*/ 	.byte	0x04, 0x17
        /*005a*/ 	.short	(.L_22797 - .L_22796)
.L_22796:
        /*005c*/ 	.word	0x00000000
        /*0060*/ 	.short	0x000e
        /*0062*/ 	.short	0x0060
        /*0064*/ 	.byte	0x00, 0xf5, 0x21, 0x00


	//----- nvinfo : EIATTR_KPARAM_INFO
	.align		4
.L_22797:
        /*0068*/ 	.byte	0x04, 0x17
        /*006a*/ 	.short	(.L_22799 - .L_22798)
.L_22798:
        /*006c*/ 	.word	0x00000000
        /*0070*/ 	.short	0x000d
        /*0072*/ 	.short	0x0058
        /*0074*/ 	.byte	0x00, 0xf5, 0x21, 0x00


	//----- nvinfo : EIATTR_KPARAM_INFO
	.align		4
.L_22799:
        /*0078*/ 	.byte	0x04, 0x17
        /*007a*/ 	.short	(.L_22801 - .L_22800)
.L_22800:
        /*007c*/ 	.word	0x00000000
        /*0080*/ 	.short	0x000c
        /*0082*/ 	.short	0x0050
        /*0084*/ 	.byte	0x00, 0xf0, 0x11, 0x00


	//----- nvinfo : EIATTR_KPARAM_INFO
	.align		4
.L_22801:
        /*0088*/ 	.byte	0x04, 0x17
        /*008a*/ 	.short	(.L_22803 - .L_22802)
.L_22802:
        /*008c*/ 	.word	0x00000000
        /*0090*/ 	.short	0x000b
        /*0092*/ 	.short	0x004c
        /*0094*/ 	.byte	0x00, 0xf0, 0x11, 0x00


	//----- nvinfo : EIATTR_KPARAM_INFO
	.align		4
.L_22803:
        /*0098*/ 	.byte	0x04, 0x17
        /*009a*/ 	.short	(.L_22805 - .L_22804)
.L_22804:
        /*009c*/ 	.word	0x00000000
        /*00a0*/ 	.short	0x000a
        /*00a2*/ 	.short	0x0048
        /*00a4*/ 	.byte	0x00, 0xf0, 0x11, 0x00


	//----- nvinfo : EIATTR_KPARAM_INFO
	.align		4
.L_22805:
        /*00a8*/ 	.byte	0x04, 0x17
        /*00aa*/ 	.short	(.L_22807 - .L_22806)
.L_22806:
        /*00ac*/ 	.word	0x00000000
        /*00b0*/ 	.short	0x0009
        /*00b2*/ 	.short	0x0040
        /*00b4*/ 	.byte	0x00, 0xf5, 0x21, 0x00


	//----- nvinfo : EIATTR_KPARAM_INFO
	.align		4
.L_22807:
        /*00b8*/ 	.byte	0x04, 0x17
        /*00ba*/ 	.short	(.L_22809 - .L_22808)
.L_22808:
        /*00bc*/ 	.word	0x00000000
        /*00c0*/ 	.short	0x0008
        /*00c2*/ 	.short	0x0038
        /*00c4*/ 	.byte	0x00, 0xf0, 0x11, 0x00


	//----- nvinfo : EIATTR_KPARAM_INFO
	.align		4
.L_22809:
        /*00c8*/ 	.byte	0x04, 0x17
        /*00ca*/ 	.short	(.L_22811 - .L_22810)
.L_22810:
        /*00cc*/ 	.word	0x00000000
        /*00d0*/ 	.short	0x0007
        /*00d2*/ 	.short	0x0030
        /*00d4*/ 	.byte	0x00, 0xf5, 0x21, 0x00


	//----- nvinfo : EIATTR_KPARAM_INFO
	.align		4
.L_22811:
        /*00d8*/ 	.byte	0x04, 0x17
        /*00da*/ 	.short	(.L_22813 - .L_22812)
.L_22812:
        /*00dc*/ 	.word	0x00000000
        /*00e0*/ 	.short	0x0006
        /*00e2*/ 	.short	0x0028
        /*00e4*/ 	.byte	0x00, 0xf5, 0x21, 0x00


	//----- nvinfo : EIATTR_KPARAM_INFO
	.align		4
.L_22813:
        /*00e8*/ 	.byte	0x04, 0x17
        /*00ea*/ 	.short	(.L_22815 - .L_22814)
.L_22814:
        /*00ec*/ 	.word	0x00000000
        /*00f0*/ 	.short	0x0005
        /*00f2*/ 	.short	0x0024
        /*00f4*/ 	.byte	0x00, 0xf0, 0x11, 0x00


	//----- nvinfo : EIATTR_KPARAM_INFO
	.align		4
.L_22815:
        /*00f8*/ 	.byte	0x04, 0x17
        /*00fa*/ 	.short	(.L_22817 - .L_22816)
.L_22816:
        /*00fc*/ 	.word	0x00000000
        /*0100*/ 	.short	0x0004
        /*0102*/ 	.short	0x0020
        /*0104*/ 	.byte	0x00, 0xf0, 0x11, 0x00


	//----- nvinfo : EIATTR_KPARAM_INFO
	.align		4
.L_22817:
        /*0108*/ 	.byte	0x04, 0x17
        /*010a*/ 	.short	(.L_22819 - .L_22818)
.L_22818:
        /*010c*/ 	.word	0x00000000
        /*0110*/ 	.short	0x0003
        /*0112*/ 	.short	0x0018
        /*0114*/ 	.byte	0x00, 0xf5, 0x21, 0x00


	//----- nvinfo : EIATTR_KPARAM_INFO
	.align		4
.L_22819:
        /*0118*/ 	.byte	0x04, 0x17
        /*011a*/ 	.short	(.L_22821 - .L_22820)
.L_22820:
        /*011c*/ 	.word	0x00000000
        /*0120*/ 	.short	0x0002
        /*0122*/ 	.short	0x0010
        /*0124*/ 	.byte	0x00, 0xf5, 0x21, 0x00


	//----- nvinfo : EIATTR_KPARAM_INFO
	.align		4
.L_22821:
        /*0128*/ 	.byte	0x04, 0x17
        /*012a*/ 	.short	(.L_22823 - .L_22822)
.L_22822:
        /*012c*/ 	.word	0x00000000
        /*0130*/ 	.short	0x0001
        /*0132*/ 	.short	0x0008
        /*0134*/ 	.byte	0x00, 0xf5, 0x21, 0x00


	//----- nvinfo : EIATTR_KPARAM_INFO
	.align		4
.L_22823:
        /*0138*/ 	.byte	0x04, 0x17
        /*013a*/ 	.short	(.L_22825 - .L_22824)
.L_22824:
        /*013c*/ 	.word	0x00000000
        /*0140*/ 	.short	0x0000
        /*0142*/ 	.short	0x0000
        /*0144*/ 	.byte	0x00, 0xf5, 0x21, 0x00


	//----- nvinfo : EIATTR_SPARSE_MMA_MASK
	.align		4
.L_22825:
        /*0148*/ 	.byte	0x03, 0x50
        /*014a*/ 	.short	0x0000


	//----- nvinfo : EIATTR_MAXREG_COUNT
	.align		4
        /*014c*/ 	.byte	0x03, 0x1b
        /*014e*/ 	.short	0x00ff


	//----- nvinfo : EIATTR_NUM_BARRIERS
	.align		4
        /*0150*/ 	.byte	0x02, 0x4c
        /*0152*/ 	.byte	0x01
	.zero		1


	//----- nvinfo : EIATTR_MERCURY_ISA_VERSION
	.align		4
        /*0154*/ 	.byte	0x03, 0x5f
        /*0156*/ 	.short	0x0101


	//----- nvinfo : EIATTR_COOP_GROUP_MASK_REGIDS
	.align		4
        /*0158*/ 	.byte	0x04, 0x29
        /*015a*/ 	.short	(.L_22827 - .L_22826)


	//   ....[0]....
.L_22826:
        /*015c*/ 	.word	0xffffffff


	//   ....[1]....
        /*0160*/ 	.word	0xffffffff


	//   ....[2]....
        /*0164*/ 	.word	0xffffffff


	//   ....[3]....
        /*0168*/ 	.word	0xffffffff


	//   ....[4]....
        /*016c*/ 	.word	0xffffffff


	//   ....[5]....
        /*0170*/ 	.word	0xffffffff


	//   ....[6]....
        /*0174*/ 	.word	0xffffffff


	//   ....[7]....
        /*0178*/ 	.word	0xffffffff


	//   ....[8]....
        /*017c*/ 	.word	0xffffffff


	//   ....[9]....
        /*0180*/ 	.word	0xffffffff


	//   ....[10]....
        /*0184*/ 	.word	0xffffffff


	//   ....[11]....
        /*0188*/ 	.word	0xffffffff


	//   ....[12]....
        /*018c*/ 	.word	0xffffffff


	//   ....[13]....
        /*0190*/ 	.word	0xffffffff


	//   ....[14]....
        /*0194*/ 	.word	0xffffffff


	//   ....[15]....
        /*0198*/ 	.word	0xffffffff


	//   ....[16]....
        /*019c*/ 	.word	0xffffffff


	//   ....[17]....
        /*01a0*/ 	.word	0xffffffff


	//   ....[18]....
        /*01a4*/ 	.word	0xffffffff


	//   ....[19]....
        /*01a8*/ 	.word	0xffffffff


	//   ....[20]....
        /*01ac*/ 	.word	0xffffffff


	//   ....[21]....
        /*01b0*/ 	.word	0xffffffff


	//   ....[22]....
        /*01b4*/ 	.word	0xffffffff


	//   ....[23]....
        /*01b8*/ 	.word	0xffffffff


	//   ....[24]....
        /*01bc*/ 	.word	0xffffffff


	//   ....[25]....
        /*01c0*/ 	.word	0xffffffff


	//   ....[26]....
        /*01c4*/ 	.word	0xffffffff


	//   ....[27]....
        /*01c8*/ 	.word	0xffffffff


	//   ....[28]....
        /*01cc*/ 	.word	0x05000008


	//   ....[29]....
        /*01d0*/ 	.word	0x05000008


	//   ....[30]....
        /*01d4*/ 	.word	0x05000008


	//   ....[31]....
        /*01d8*/ 	.word	0x05000008


	//   ....[32]....
        /*01dc*/ 	.word	0x05000008


	//----- nvinfo : EIATTR_COOP_GROUP_INSTR_OFFSETS
	.align		4
.L_22827:
        /*01e0*/ 	.byte	0x04, 0x28
        /*01e2*/ 	.short	(.L_22829 - .L_22828)


	//   ....[0]....
.L_22828:
        /*01e4*/ 	.word	0x000024a0


	//   ....[1]....
        /*01e8*/ 	.word	0x00002650


	//   ....[2]....
        /*01ec*/ 	.word	0x00002670


	//   ....[3]....
        /*01f0*/ 	.word	0x00002690


	//   ....[4]....
        /*01f4*/ 	.word	0x000026b0


	//   ....[5]....
        /*01f8*/ 	.word	0x000027c0


	//   ....[6]....
        /*01fc*/ 	.word	0x000027e0


	//   ....[7]....
        /*0200*/ 	.word	0x00002820


	//   ....[8]....
        /*0204*/ 	.word	0x00003650


	//   ....[9]....
        /*0208*/ 	.word	0x00003690


	//   ....[10]....
        /*020c*/ 	.word	0x000036b0


	//   ....[11]....
        /*0210*/ 	.word	0x000036d0


	//   ....[12]....
        /*0214*/ 	.word	0x000036f0


	//   ....[13]....
        /*0218*/ 	.word	0x00003740


	//   ....[14]....
        /*021c*/ 	.word	0x00003760


	//   ....[15]....
        /*0220*/ 	.word	0x00003780


	//   ....[16]....
        /*0224*/ 	.word	0x00007360


	//   ....[17]....
        /*0228*/ 	.word	0x000073a0


	//   ....[18]....
        /*022c*/ 	.word	0x000073e0


	//   ....[19]....
        /*0230*/ 	.word	0x00007420


	//   ....[20]....
        /*0234*/ 	.word	0x00007450


	//   ....[21]....
        /*0238*/ 	.word	0x00007480


	//   ....[22]....
        /*023c*/ 	.word	0x000074a0


	//   ....[23]....
        /*0240*/ 	.word	0x000074d0


	//   ....[24]....
        /*0244*/ 	.word	0x00007500


	//   ....[25]....
        /*0248*/ 	.word	0x00007520


	//   ....[26]....
        /*024c*/ 	.word	0x00007540


	//   ....[27]....
        /*0250*/ 	.word	0x00007560


	//   ....[28]....
        /*0254*/ 	.word	0x00007e50


	//   ....[29]....
        /*0258*/ 	.word	0x00007f00


	//   ....[30]....
        /*025c*/ 	.word	0x00007fa0


	//   ....[31]....
        /*0260*/ 	.word	0x00008010


	//   ....[32]....
        /*0264*/ 	.word	0x00008080


	//----- nvinfo : EIATTR_VRC_CTA_INIT_COUNT
	.align		4
.L_22829:
        /*0268*/ 	.byte	0x02, 0x4a
	.zero		1
	.zero		1


	//----- nvinfo : EIATTR_EXIT_INSTR_OFFSETS
	.align		4
        /*026c*/ 	.byte	0x04, 0x1c
        /*026e*/ 	.short	(.L_22831 - .L_22830)


	//   ....[0]....
.L_22830:
        /*0270*/ 	.word	0x00007b60


	//   ....[1]....
        /*0274*/ 	.word	0x00007bc0


	//   ....[2]....
        /*0278*/ 	.word	0x00007df0


	//----- nvinfo : EIATTR_CRS_STACK_SIZE
	.align		4
.L_22831:
        /*027c*/ 	.byte	0x04, 0x1e
        /*027e*/ 	.short	(.L_22833 - .L_22832)
.L_22832:
        /*0280*/ 	.word	0x00000000


	//----- nvinfo : EIATTR_CBANK_PARAM_SIZE
	.align		4
.L_22833:
        /*0284*/ 	.byte	0x03, 0x19
        /*0286*/ 	.short	0x007c


	//----- nvinfo : EIATTR_PARAM_CBANK
	.align		4
        /*0288*/ 	.byte	0x04, 0x0a
        /*028a*/ 	.short	(.L_22835 - .L_22834)
	.align		4
.L_22834:
        /*028c*/ 	.word	index@(.nv.constant0._ZN4vllm25paged_attention_v1_kernelI13__nv_bfloat16S1_Li192ELi16ELi128ELNS_18Fp8KVCacheDataTypeE0ELb0EEEvPT_PKS3_PKT0_S9_ifPKiSB_iPKfiiiSD_SD_iiiii)
        /*0290*/ 	.short	0x0380
        /*0292*/ 	.short	0x007c


	//----- nvinfo : EIATTR_SW_WAR
	.align		4
.L_22835:
        /*0294*/ 	.byte	0x04, 0x36
        /*0296*/ 	.short	(.L_22837 - .L_22836)
.L_22836:
        /*0298*/ 	.word	0x00000008
.L_22837:


//--------------------- .nv.info._ZN4vllm25paged_attention_v1_kernelI13__nv_bfloat16S1_Li128ELi16ELi128ELNS_18Fp8KVCacheDataTypeE0ELb0EEEvPT_PKS3_PKT0_S9_ifPKiSB_iPKfiiiSD_SD_iiiii --------------------------
	.section	.nv.info._ZN4vllm25paged_attention_v1_kernelI13__nv_bfloat16S1_Li128ELi16ELi128ELNS_18Fp8KVCacheDataTypeE0ELb0EEEvPT_PKS3_PKT0_S9_ifPKiSB_iPKfiiiSD_SD_iiiii,"",@"SHT_CUDA_INFO"
	.sectionflags	@""
	.align	4


	//----- nvinfo : EIATTR_CUDA_API_VERSION
	.align		4
        /*0000*/ 	.byte	0x04, 0x37
        /*0002*/ 	.short	(.L_22839 - .L_22838)
.L_22838:
        /*0004*/ 	.word	0x00000082


	//----- nvinfo : EIATTR_KPARAM_INFO
	.align		4
.L_22839:
        /*0008*/ 	.byte	0x04, 0x17
        /*000a*/ 	.short	(.L_22841 - .L_22840)
.L_22840:
        /*000c*/ 	.word	0x00000000
        /*0010*/ 	.short	0x0013
        /*0012*/ 	.short	0x0078
        /*0014*/ 	.byte	0x00, 0xf0, 0x11, 0x00


	//----- nvinfo : EIATTR_KPARAM_INFO
	.align		4
.L_22841:
        /*0018*/ 	.byte	0x04, 0x17
        /*001a*/ 	.short	(.L_22843 - .L_22842)
.L_22842:
        /*001c*/ 	.word	0x00000000
        /*0020*/ 	.short	0x0012
        /*0022*/ 	.short	0x0074
        /*0024*/ 	.byte	0x00, 0xf0, 0x11, 0x00


	//----- nvinfo : EIATTR_KPARAM_INFO
	.align		4
.L_22843:
        /*0028*/ 	.byte	0x04, 0x17
        /*002a*/ 	.short	(.L_22845 - .L_22844)
.L_22844:
        /*002c*/ 	.word	0x00000000
        /*0030*/ 	.short	0x0011
        /*0032*/ 	.short	0x0070
        /*0034*/ 	.byte	0x00, 0xf0, 0x11, 0x00


	//----- nvinfo : EIATTR_KPARAM_INFO
	.align		4
.L_22845:
        /*0038*/ 	.byte	0x04, 0x17
        /*003a*/ 	.short	(.L_22847 - .L_22846)
.L_22846:
        /*003c*/ 	.word	0x00000000
        /*0040*/ 	.short	0x0010
        /*0042*/ 	.short	0x006c
        /*0044*/ 	.byte	0x00, 0xf0, 0x11, 0x00


	//----- nvinfo : EIATTR_KPARAM_INFO
	.align		4
.L_22847:
        /*0048*/ 	.byte	0x04, 0x17
        /*004a*/ 	.short	(.L_22849 - .L_22848)
.L_22848:
        /*004c*/ 	.word	0x00000000
        /*0050*/ 	.short	0x000f
        /*0052*/ 	.short	0x0068
        /*0054*/ 	.byte	0x00, 0xf0, 0x11, 0x00


	//----- nvinfo : EIATTR_KPARAM_INFO
	.align		4
.L_22849:
        /*0058*/ 	.byte	0x04, 0x17
        /*005a*/ 	.short	(.L_22851 - .L_22850)
.L_22850:
        /*005c*/ 	.word	0x00000000
        /*0060*/ 	.short	0x000e
        /*0062*/ 	.short	0x0060
        /*0064*/ 	.byte	0x00, 0xf5, 0x21, 0x00


	//----- nvinfo : EIATTR_KPARAM_INFO
	.align		4
.L_22851:
        /*0068*/ 	.byte	0x04, 0x17
        /*006a*/ 	.short	(.L_22853 - .L_22852)
.L_22852:
        /*006c*/ 	.word	0x00000000
        /*0070*/ 	.short	0x000d
        /*0072*/ 	.short	0x0058
        /*0074*/ 	.byte	0x00, 0xf5, 0x21, 0x00


	//----- nvinfo : EIATTR_KPARAM_INFO
	.align		4
.L_22853:
        /*0078*/ 	.byte	0x04, 0x17
        /*007a*/ 	.short	(.L_22855 - .L_22854)
.L_22854:
        /*007c*/ 	.word	0x00000000
        /*0080*/ 	.short	0x000c
        /*0082*/ 	.short	0x0050
        /*0084*/ 	.byte	0x00, 0xf0, 0x11, 0x00


	//----- nvinfo : EIATTR_KPARAM_INFO
	.align		4
.L_22855:
        /*0088*/ 	.byte	0x04, 0x17
        /*008a*/ 	.short	(.L_22857 - .L_22856)
.L_22856:
        /*008c*/ 	.word	0x00000000
        /*0090*/ 	.short	0x000b
        /*0092*/ 	.short	0x004c
        /*0094*/ 	.byte	0x00, 0xf0, 0x11, 0x00


	//----- nvinfo : EIATTR_KPARAM_INFO
	.align		4
.L_22857:
        /*0098*/ 	.byte	0x04, 0x17
        /*009a*/ 	.short	(.L_22859 - .L_22858)
.L_22858:
        /*009c*/ 	.word	0x00000000
        /*00a0*/ 	.short	0x000a
        /*00a2*/ 	.short	0x0048
        /*00a4*/ 	.byte	0x00, 0xf0, 0x11, 0x00


	//----- nvinfo : EIATTR_KPARAM_INFO
	.align		4
.L_22859:
        /*00a8*/ 	.byte	0x04, 0x17
        /*00aa*/ 	.short	(.L_22861 - .L_22860)
.L_22860:
        /*00ac*/ 	.word	0x00000000
        /*00b0*/ 	.short	0x0009
        /*00b2*/ 	.short	0x0040
        /*00b4*/ 	.byte	0x00, 0xf5, 0x21, 0x00


	//----- nvinfo : EIATTR_KPARAM_INFO
	.align		4
.L_22861:
        /*00b8*/ 	.byte	0x04, 0x17
        /*00ba*/ 	.short	(.L_22863 - .L_22862)
.L_22862:
        /*00bc*/ 	.word	0x00000000
        /*00c0*/ 	.short	0x0008
        /*00c2*/ 	.short	0x0038
        /*00c4*/ 	.byte	0x00, 0xf0, 0x11, 0x00


	//----- nvinfo : EIATTR_KPARAM_INFO
	.align		4
.L_22863:
        /*00c8*/ 	.byte	0x04, 0x17
        /*00ca*/ 	.short	(.L_22865 - .L_22864)
.L_22864:
        /*00cc*/ 	.word	0x00000000
        /*00d0*/ 	.short	0x0007
        /*00d2*/ 	.short	0x0030
        /*00d4*/ 	.byte	0x00, 0xf5, 0x21, 0x00


	//----- nvinfo : EIATTR_KPARAM_INFO
	.align		4
.L_22865:
        /*00d8*/ 	.byte	0x04, 0x17
        /*00da*/ 	.short	(.L_22867 - .L_22866)
.L_22866:
        /*00dc*/ 	.word	0x00000000
        /*00e0*/ 	.short	0x0006
        /*00e2*/ 	.short	0x0028
        /*00e4*/ 	.byte	0x00, 0xf5, 0x21, 0x00


	//----- nvinfo : EIATTR_KPARAM_INFO
	.align		4
.L_22867:
        /*00e8*/ 	.byte	0x04, 0x17
        /*00ea*/ 	.short	(.L_22869 - .L_22868)
.L_22868:
        /*00ec*/ 	.word	0x00000000
        /*00f0*/ 	.short	0x0005
        /*00f2*/ 	.short	0x0024
        /*00f4*/ 	.byte	0x00, 0xf0, 0x11, 0x00


	//----- nvinfo : EIATTR_KPARAM_INFO
	.align		4
.L_22869:
        /*00f8*/ 	.byte	0x04, 0x17
        /*00fa*/ 	.short	(.L_22871 - .L_22870)
.L_22870:
        /*00fc*/ 	.word	0x00000000
        /*0100*/ 	.short	0x0004
        /*0102*/ 	.short	0x0020
        /*0104*/ 	.byte	0x00, 0xf0, 0x11, 0x00


	//----- nvinfo : EIATTR_KPARAM_INFO
	.align		4
.L_22871:
        /*0108*/ 	.byte	0x04, 0x17
        /*010a*/ 	.short	(.L_22873 - .L_22872)
.L_22872:
        /*010c*/ 	.word	0x00000000
        /*0110*/ 	.short	0x0003
        /*0112*/ 	.short	0x0018
        /*0114*/ 	.byte	0x00, 0xf5, 0x21, 0x00


	//----- nvinfo : EIATTR_KPARAM_INFO
	.align		4
.L_22873:
        /*0118*/ 	.byte	0x04, 0x17
        /*011a*/ 	.short	(.L_22875 - .L_22874)
.L_22874:
        /*011c*/ 	.word	0x00000000
        /*0120*/ 	.short	0x0002
        /*0122*/ 	.short	0x0010
        /*0124*/ 	.byte	0x00, 0xf5, 0x21, 0x00


	//----- nvinfo : EIATTR_KPARAM_INFO
	.align		4
.L_22875:
        /*0128*/ 	.byte	0x04, 0x17
        /*012a*/ 	.short	(.L_22877 - .L_22876)
.L_22876:
        /*012c*/ 	.word	0x00000000
        /*0130*/ 	.short	0x0001
        /*0132*/ 	.short	0x0008
        /*0134*/ 	.byte	0x00, 0xf5, 0x21, 0x00


	//----- nvinfo : EIATTR_KPARAM_INFO
	.align		4
.L_22877:
        /*0138*/ 	.byte	0x04, 0x17
        /*013a*/ 	.short	(.L_22879 - .L_22878)
.L_22878:
        /*013c*/ 	.word	0x00000000
        /*0140*/ 	.short	0x0000
        /*0142*/ 	.short	0x0000
        /*0144*/ 	.byte	0x00, 0xf5, 0x21, 0x00


	//----- nvinfo : EIATTR_SPARSE_MMA_MASK
	.align		4
.L_22879:
        /*0148*/ 	.byte	0x03, 0x50
        /*014a*/ 	.short	0x0000


	//----- nvinfo : EIATTR_MAXREG_COUNT
	.align		4
        /*014c*/ 	.byte	0x03, 0x1b
        /*014e*/ 	.short	0x00ff


	//----- nvinfo : EIATTR_NUM_BARRIERS
	.align		4
        /*0150*/ 	.byte	0x02, 0x4c
        /*0152*/ 	.byte	0x01
	.zero		1


	//----- nvinfo : EIATTR_MERCURY_ISA_VERSION
	.align		4
        /*0154*/ 	.byte	0x03, 0x5f
        /*0156*/ 	.short	0x0101


	//----- nvinfo : EIATTR_COOP_GROUP_MASK_REGIDS
	.align		4
        /*0158*/ 	.byte	0x04, 0x29
        /*015a*/ 	.short	(.L_22881 - .L_22880)


	//   ....[0]....
.L_22880:
        /*015c*/ 	.word	0xffffffff


	//   ....[1]....
        /*0160*/ 	.word	0xffffffff


	//   ....[2]....
        /*0164*/ 	.word	0xffffffff


	//   ....[3]....
        /*0168*/ 	.word	0xffffffff


	//   ....[4]....
        /*016c*/ 	.word	0xffffffff


	//   ....[5]....
        /*0170*/ 	.word	0xffffffff


	//   ....[6]....
        /*0174*/ 	.word	0xffffffff


	//   ....[7]....
        /*0178*/ 	.word	0xffffffff


	//   ....[8]....
        /*017c*/ 	.word	0xffffffff


	//   ....[9]....
        /*0180*/ 	.word	0xffffffff


	//   ....[10]....
        /*0184*/ 	.word	0xffffffff


	//   ....[11]....
        /*0188*/ 	.word	0xffffffff


	//   ....[12]....
        /*018c*/ 	.word	0xffffffff


	//   ....[13]....
        /*0190*/ 	.word	0xffffffff


	//   ....[14]....
        /*0194*/ 	.word	0xffffffff


	//   ....[15]....
        /*0198*/ 	.word	0xffffffff


	//   ....[16]....
        /*019c*/ 	.word	0xffffffff


	//   ....[17]....
        /*01a0*/ 	.word	0xffffffff


	//   ....[18]....
        /*01a4*/ 	.word	0xffffffff


	//   ....[19]....
        /*01a8*/ 	.word	0xffffffff


	//   ....[20]....
        /*01ac*/ 	.word	0xffffffff


	//   ....[21]....
        /*01b0*/ 	.word	0xffffffff


	//   ....[22]....
        /*01b4*/ 	.word	0xffffffff


	//   ....[23]....
        /*01b8*/ 	.word	0xffffffff


	//   ....[24]....
        /*01bc*/ 	.word	0x05000017


	//   ....[25]....
        /*01c0*/ 	.word	0x05000017


	//   ....[26]....
        /*01c4*/ 	.word	0x05000017


	//   ....[27]....
        /*01c8*/ 	.word	0x05000017


	//   ....[28]....
        /*01cc*/ 	.word	0x05000017


	//----- nvinfo : EIATTR_COOP_GROUP_INSTR_OFFSETS
	.align		4
.L_22881:
        /*01d0*/ 	.byte	0x04, 0x28
        /*01d2*/ 	.short	(.L_22883 - .L_22882)


	//   ....[0]....
.L_22882:
        /*01d4*/ 	.word	0x00001bd0


	//   ....[1]....
        /*01d8*/ 	.word	0x00001dd0


	//   ....[2]....
        /*01dc*/ 	.word	0x00001df0


	//   ....[3]....
        /*01e0*/ 	.word	0x00001e10


	//   ....[4]....
        /*01e4*/ 	.word	0x00001e30


	//   ....[5]....
        /*01e8*/ 	.word	0x00001f10


	//   ....[6]....
        /*01ec*/ 	.word	0x00001f30


	//   ....[7]....
        /*01f0*/ 	.word	0x00001f80


	//   ....[8]....
        /*01f4*/ 	.word	0x00002dc0


	//   ....[9]....
        /*01f8*/ 	.word	0x00002df0


	//   ....[10]....
        /*01fc*/ 	.word	0x00002e10


	//   ....[11]....
        /*0200*/ 	.word	0x00002e30


	//   ....[12]....
        /*0204*/ 	.word	0x00002e50


	//   ....[13]....
        /*0208*/ 	.word	0x00002ea0


	//   ....[14]....
        /*020c*/ 	.word	0x00002ec0


	//   ....[15]....
        /*0210*/ 	.word	0x00002ee0


	//   ....[16]....
        /*0214*/ 	.word	0x00005a80


	//   ....[17]....
        /*0218*/ 	.word	0x00005ac0


	//   ....[18]....
        /*021c*/ 	.word	0x00005af0


	//   ....[19]....
        /*0220*/ 	.word	0x00005b20


	//   ....[20]....
        /*0224*/ 	.word	0x00005b30


	//   ....[21]....
        /*0228*/ 	.word	0x00005b40


	//   ....[22]....
        /*022c*/ 	.word	0x00005b50


	//   ....[23]....
        /*0230*/ 	.word	0x00005b70


	//   ....[24]....
        /*0234*/ 	.word	0x00006350


	//   ....[25]....
        /*0238*/ 	.word	0x00006400


	//   ....[26]....
        /*023c*/ 	.word	0x000064a0


	//   ....[27]....
        /*0240*/ 	.word	0x00006510


	//   ....[28]....
        /*0244*/ 	.word	0x00006580


	//----- nvinfo : EIATTR_VRC_CTA_INIT_COUNT
	.align		4
.L_22883:
        /*0248*/ 	.byte	0x02, 0x4a
	.zero		1
	.zero		1


	//----- nvinfo : EIATTR_EXIT_INSTR_OFFSETS
	.align		4
        /*024c*/ 	.byte	0x04, 0x1c
        /*024e*/ 	.short	(.L_22885 - .L_22884)


	//   ....[0]....
.L_22884:
        /*0250*/ 	.word	0x000060f0


	//   ....[1]....
        /*0254*/ 	.word	0x00006130


	//   ....[2]....
        /*0258*/ 	.word	0x000062f0


	//----- nvinfo : EIATTR_CRS_STACK_SIZE
	.align		4
.L_22885:
        /*025c*/ 	.byte	0x04, 0x1e
        /*025e*/ 	.short	(.L_22887 - .L_22886)
.L_22886:
        /*0260*/ 	.word	0x00000000


	//----- nvinfo : EIATTR_CBANK_PARAM_SIZE
	.align		4
.L_22887:
        /*0264*/ 	.byte	0x03, 0x19
        /*0266*/ 	.short	0x007c


	//----- nvinfo : EIATTR_PARAM_CBANK
	.align		4
        /*0268*/ 	.byte	0x04, 0x0a
        /*026a*/ 	.short	(.L_22889 - .L_22888)
	.align		4
.L_22888:
        /*026c*/ 	.word	index@(.nv.constant0._ZN4vllm25paged_attention_v1_kernelI13__nv_bfloat16S1_Li128ELi16ELi128ELNS_18Fp8KVCacheDataTypeE0ELb0EEEvPT_PKS3_PKT0_S9_ifPKiSB_iPKfiiiSD_SD_iiiii)
        /*0270*/ 	.short	0x0380
        /*0272*/ 	.short	0x007c


	//----- nvinfo : EIATTR_SW_WAR
	.align		4
.L_22889:
        /*0274*/ 	.byte	0x04, 0x36
        /*0276*/ 	.short	(.L_22891 - .L_22890)
.L_22890:
        /*0278*/ 	.word	0x00000008
.L_22891:


//--------------------- .nv.info._ZN4vllm25paged_attention_v1_kernelI13__nv_bfloat16S1_Li120ELi16ELi128ELNS_18Fp8KVCacheDataTypeE0ELb0EEEvPT_PKS3_PKT0_S9_ifPKiSB_iPKfiiiSD_SD_iiiii --------------------------
	.section	.nv.info._ZN4vllm25paged_attention_v1_kernelI13__nv_bfloat16S1_Li120ELi16ELi128ELNS_18Fp8KVCacheDataTypeE0ELb0EEEvPT_PKS3_PKT0_S9_ifPKiSB_iPKfiiiSD_SD_iiiii,"",@"SHT_CUDA_INFO"
	.sectionflags	@""
	.align	4


	//----- nvinfo : EIATTR_CUDA_API_VERSION
	.align		4
        /*0000*/ 	.byte	0x04, 0x37
        /*0002*/ 	.short	(.L_22893 - .L_22892)
.L_22892:
        /*0004*/ 	.word	0x00000082


	//----- nvinfo : EIATTR_KPARAM_INFO
	.align		4
.L_22893:
        /*0008*/ 	.byte	0x04, 0x17
        /*000a*/ 	.short	(.L_22895 - .L_22894)
.L_22894:
        /*000c*/ 	.word	0x00000000
        /*0010*/ 	.short	0x0013
        /*0012*/ 	.short	0x0078
        /*0014*/ 	.byte	0x00, 0xf0, 0x11, 0x00


	//----- nvinfo : EIATTR_KPARAM_INFO
	.align		4
.L_22895:
        /*0018*/ 	.byte	0x04, 0x17
        /*001a*/ 	.short	(.L_22897 - .L_22896)
.L_22896:
        /*001c*/ 	.word	0x00000000
        /*0020*/ 	.short	0x0012
        /*0022*/ 	.short	0x0074
        /*0024*/ 	.byte	0x00, 0xf0, 0x11, 0x00


	//----- nvinfo : EIATTR_KPARAM_INFO
	.align		4
.L_22897:
        /*0028*/ 	.byte	0x04, 0x17
        /*002a*/ 	.short	(.L_22899 - .L_22898)
.L_22898:
        /*002c*/ 	.word	0x00000000
        /*0030*/ 	.short	0x0011
        /*0032*/ 	.short	0x0070
        /*0034*/ 	.byte	0x00, 0xf0, 0x11, 0x00


	//----- nvinfo : EIATTR_KPARAM_INFO
	.align		4
.L_22899:
        /*0038*/ 	.byte	0x04, 0x17
        /*003a*/ 	.short	(.L_22901 - .L_22900)
.L_22900:
        /*003c*/ 	.word	0x00000000
        /*0040*/ 	.short	0x0010
        /*0042*/ 	.short	0x006c
        /*0044*/ 	.byte	0x00, 0xf0, 0x11, 0x00


	//----- nvinfo : EIATTR_KPARAM_INFO
	.align		4
.L_22901:
        /*0048*/ 	.byte	0x04, 0x17
        /*004a*/ 	.short	(.L_22903 - .L_22902)
.L_22902:
        /*004c*/ 	.word	0x00000000
        /*0050*/ 	.short	0x000f
        /*0052*/ 	.short	0x0068
        /*0054*/ 	.byte	0x00, 0xf0, 0x11, 0x00


	//----- nvinfo : EIATTR_KPARAM_INFO
	.align		4
.L_22903:
        /*0058*/ 	.byte	0x04, 0x17
        /*005a*/ 	.short	(.L_22905 - .L_22904)
.L_22904:
        /*005c*/ 	.word	0x00000000
        /*0060*/ 	.short	0x000e
        /*0062*/ 	.short	0x0060
        /*0064*/ 	.byte	0x00, 0xf5, 0x21, 0x00


	//----- nvinfo : EIATTR_KPARAM_INFO
	.align		4
.L_22905:
        /*0068*/ 	.byte	0x04, 0x17
        /*006a*/ 	.short	(.L_22907 - .L_22906)
.L_22906:
        /*006c*/ 	.word	0x00000000
        /*0070*/ 	.short	0x000d
        /*0072*/ 	.short	0x0058
        /*0074*/ 	.byte	0x00, 0xf5, 0x21, 0x00


	//----- nvinfo : EIATTR_KPARAM_INFO
	.align		4
.L_22907:
        /*0078*/ 	.byte	0x04, 0x17
        /*007a*/ 	.short	(.L_22909 - .L_22908)
.L_22908:
        /*007c*/ 	.word	0x00000000
        /*0080*/ 	.short	0x000c
        /*0082*/ 	.short	0x0050
        /*0084*/ 	.byte	0x00, 0xf0, 0x11, 0x00


	//----- nvinfo : EIATTR_KPARAM_INFO
	.align		4
.L_22909:
        /*0088*/ 	.byte	0x04, 0x17
        /*008a*/ 	.short	(.L_22911 - .L_22910)
.L_22910:
        /*008c*/ 	.word	0x00000000
        /*0090*/ 	.short	0x000b
        /*0092*/ 	.short	0x004c
        /*0094*/ 	.byte	0x00, 0xf0, 0x11, 0x00


	//----- nvinfo : EIATTR_KPARAM_INFO
	.align		4
.L_22911:
        /*0098*/ 	.byte	0x04, 0x17
        /*009a*/ 	.short	(.L_22913 - .L_22912)
.L_22912:
        /*009c*/ 	.word	0x00000000
        /*00a0*/ 	.short	0x000a
        /*00a2*/ 	.short	0x0048
        /*00a4*/ 	.byte	0x00, 0xf0, 0x11, 0x00


	//----- nvinfo : EIATTR_KPARAM_INFO
	.align		4
.L_22913:
        /*00a8*/ 	.byte	0x04, 0x17
        /*00aa*/ 	.short	(.L_22915 - .L_22914)
.L_22914:
        /*00ac*/ 	.word	0x00000000
        /*00b0*/ 	.short	0x0009
        /*00b2*/ 	.short	0x0040
        /*00b4*/ 	.byte	0x00, 0xf5, 0x21, 0x00


	//----- nvinfo : EIATTR_KPARAM_INFO
	.align		4
.L_22915:
        /*00b8*/ 	.byte	0x04, 0x17
        /*00ba*/ 	.short	(.L_22917 - .L_22916)
.L_22916:
        /*00bc*/ 	.word	0x00000000
        /*00c0*/ 	.short	0x0008
        /*00c2*/ 	.short	0x0038
        /*00c4*/ 	.byte	0x00, 0xf0, 0x11, 0x00


	//----- nvinfo : EIATTR_KPARAM_INFO
	.align		4
.L_22917:
        /*00c8*/ 	.byte	0x04, 0x17
        /*00ca*/ 	.short	(.L_22919 - .L_22918)
.L_22918:
        /*00cc*/ 	.word	0x00000000
        /*00d0*/ 	.short	0x0007
        /*00d2*/ 	.short	0x0030
        /*00d4*/ 	.byte	0x00, 0xf5, 0x21, 0x00


	//----- nvinfo : EIATTR_KPARAM_INFO
	.align		4
.L_22919:
        /*00d8*/ 	.byte	0x04, 0x17
        /*00da*/ 	.short	(.L_22921 - .L_22920)
.L_22920:
        /*00dc*/ 	.word	0x00000000
        /*00e0*/ 	.short	0x0006
        /*00e2*/ 	.short	0x0028
        /*00e4*/ 	.byte	0x00, 0xf5, 0x21, 0x00


	//----- nvinfo : EIATTR_KPARAM_INFO
	.align		4
.L_22921:
        /*00e8*/ 	.byte	0x04, 0x17
        /*00ea*/ 	.short	(.L_22923 - .L_22922)
.L_22922:
        /*00ec*/ 	.word	0x00000000
        /*00f0*/ 	.short	0x0005
        /*00f2*/ 	.short	0x0024
        /*00f4*/ 	.byte	0x00, 0xf0, 0x11, 0x00


	//----- nvinfo : EIATTR_KPARAM_INFO
	.align		4
.L_22923:
        /*00f8*/ 	.byte	0x04, 0x17
        /*00fa*/ 	.short	(.L_22925 - .L_22924)
.L_22924:
        /*00fc*/ 	.word	0x00000000
        /*0100*/ 	.short	0x0004
        /*0102*/ 	.short	0x0020
        /*0104*/ 	.byte	0x00, 0xf0, 0x11, 0x00


	//----- nvinfo : EIATTR_KPARAM_INFO
	.align		4
.L_22925:
        /*0108*/ 	.byte	0x04, 0x17
        /*010a*/ 	.short	(.L_22927 - .L_22926)
.L_22926:
        /*010c*/ 	.word	0x00000000
        /*0110*/ 	.short	0x0003
        /*0112*/ 	.short	0x0018
        /*0114*/ 	.byte	0x00, 0xf5, 0x21, 0x00


	//----- nvinfo : EIATTR_KPARAM_INFO
	.align		4
.L_22927:
        /*0118*/ 	.byte	0x04, 0x17
        /*011a*/ 	.short	(.L_22929 - .L_22928)
.L_22928:
        /*011c*/ 	.word	0x00000000
        /*0120*/ 	.short	0x0002
        /*0122*/ 	.short	0x0010
        /*0124*/ 	.byte	0x00, 0xf5, 0x21, 0x00


	//----- nvinfo : EIATTR_KPARAM_INFO
	.align		4
.L_22929:
        /*0128*/ 	.byte	0x04, 0x17
        /*012a*/ 	.short	(.L_22931 - .L_22930)
.L_22930:
        /*012c*/ 	.word	0x00000000
        /*0130*/ 	.short	0x0001
        /*0132*/ 	.short	0x0008
        /*0134*/ 	.byte	0x00, 0xf5, 0x21, 0x00


	//----- nvinfo : EIATTR_KPARAM_INFO
	.align		4
.L_22931:
        /*0138*/ 	.byte	0x04, 0x17
        /*013a*/ 	.short	(.L_22933 - .L_22932)
.L_22932:
        /*013c*/ 	.word	0x00000000
        /*0140*/ 	.short	0x0000
        /*0142*/ 	.short	0x0000
        /*0144*/ 	.byte	0x00, 0xf5, 0x21, 0x00


	//----- nvinfo : EIATTR_SPARSE_MMA_MASK
	.align		4
.L_22933:
        /*0148*/ 	.byte	0x03, 0x50
        /*014a*/ 	.short	0x0000


	//----- nvinfo : EIATTR_MAXREG_COUNT
	.align		4
        /*014c*/ 	.byte	0x03, 0x1b
        /*014e*/ 	.short	0x00ff


	//----- nvinfo : EIATTR_NUM_BARRIERS
	.align		4
        /*0150*/ 	.byte	0x02, 0x4c
        /*0152*/ 	.byte	0x01
	.zero		1


	//----- nvinfo : EIATTR_MERCURY_ISA_VERSION
	.align		4
        /*0154*/ 	.byte	0x03, 0x5f
        /*0156*/ 	.short	0x0101


	//----- nvinfo : EIATTR_COOP_GROUP_MASK_REGIDS
	.align		4
        /*0158*/ 	.byte	0x04, 0x29
        /*015a*/ 	.short	(.L_22935 - .L_22934)


	//   ....[0]....
.L_22934:
        /*015c*/ 	.word	0xffffffff


	//   ....[1]....
        /*0160*/ 	.word	0xffffffff


	//   ....[2]....
        /*0164*/ 	.word	0xffffffff


	//   ....[3]....
        /*0168*/ 	.word	0xffffffff


	//   ....[4]....
        /*016c*/ 	.word	0xffffffff


	//   ....[5]....
        /*0170*/ 	.word	0xffffffff


	//   ....[6]....
        /*0174*/ 	.word	0xffffffff


	//   ....[7]....
        /*0178*/ 	.word	0xffffffff


	//   ....[8]....
        /*017c*/ 	.word	0xffffffff


	//   ....[9]....
        /*0180*/ 	.word	0xffffffff


	//   ....[10]....
        /*0184*/ 	.word	0xffffffff


	//   ....[11]....
        /*0188*/ 	.word	0xffffffff


	//   ....[12]....
        /*018c*/ 	.word	0xffffffff


	//   ....[13]....
        /*0190*/ 	.word	0xffffffff


	//   ....[14]....
        /*0194*/ 	.word	0xffffffff


	//   ....[15]....
        /*0198*/ 	.word	0xffffffff


	//   ....[16]....
        /*019c*/ 	.word	0xffffffff


	//   ....[17]....
        /*01a0*/ 	.word	0xffffffff


	//   ....[18]....
        /*01a4*/ 	.word	0xffffffff


	//   ....[19]....
        /*01a8*/ 	.word	0xffffffff


	//   ....[20]....
        /*01ac*/ 	.word	0xffffffff


	//   ....[21]....
        /*01b0*/ 	.word	0xffffffff


	//   ....[22]....
        /*01b4*/ 	.word	0xffffffff


	//   ....[23]....
        /*01b8*/ 	.word	0xffffffff


	//   ....[24]....
        /*01bc*/ 	.word	0x0500004b


	//   ....[25]....
        /*01c0*/ 	.word	0x0500004b


	//   ....[26]....
        /*01c4*/ 	.word	0x0500004b


	//   ....[27]....
        /*01c8*/ 	.word	0x0500004b


	//   ....[28]....
        /*01cc*/ 	.word	0x0500004b


	//----- nvinfo : EIATTR_COOP_GROUP_INSTR_OFFSETS
	.align		4
.L_22935:
        /*01d0*/ 	.byte	0x04, 0x28
        /*01d2*/ 	.short	(.L_22937 - .L_22936)


	//   ....[0]....
.L_22936:
        /*01d4*/ 	.word	0x00001aa0


	//   ....[1]....
        /*01d8*/ 	.word	0x00001ca0


	//   ....[2]....
        /*01dc*/ 	.word	0x00001cc0


	//   ....[3]....
        /*01e0*/ 	.word	0x00001ce0


	//   ....[4]....
        /*01e4*/ 	.word	0x00001d00


	//   ....[5]....
        /*01e8*/ 	.word	0x00001e20


	//   ....[6]....
        /*01ec*/ 	.word	0x00001e40


	//   ....[7]....
        /*01f0*/ 	.word	0x00001e60


	//   ....[8]....
        /*01f4*/ 	.word	0x00002c90


	//   ....[9]....
        /*01f8*/ 	.word	0x00002cc0


	//   ....[10]....
        /*01fc*/ 	.word	0x00002ce0


	//   ....[11]....
        /*0200*/ 	.word	0x00002d00


	//   ....[12]....
        /*0204*/ 	.word	0x00002d20


	//   ....[13]....
        /*0208*/ 	.word	0x00002d70


	//   ....[14]....
        /*020c*/ 	.word	0x00002d90


	//   ....[15]....
        /*0210*/ 	.word	0x00002db0


	//   ....[16]....
        /*0214*/ 	.word	0x00005ba0


	//   ....[17]....
        /*0218*/ 	.word	0x00005bd0


	//   ....[18]....
        /*021c*/ 	.word	0x00005bf0


	//   ....[19]....
        /*0220*/ 	.word	0x00005c00


	//   ....[20]....
        /*0224*/ 	.word	0x00005c10


	//   ....[21]....
        /*0228*/ 	.word	0x00005c20


	//   ....[22]....
        /*022c*/ 	.word	0x00005c30


	//   ....[23]....
        /*0230*/ 	.word	0x00005c60


	//   ....[24]....
        /*0234*/ 	.word	0x00006650


	//   ....[25]....
        /*0238*/ 	.word	0x00006700


	//   ....[26]....
        /*023c*/ 	.word	0x00006790


	//   ....[27]....
        /*0240*/ 	.word	0x00006800


	//   ....[28]....
        /*0244*/ 	.word	0x00006870


	//----- nvinfo : EIATTR_VRC_CTA_INIT_COUNT
	.align		4
.L_22937:
        /*0248*/ 	.byte	0x02, 0x4a
	.zero		1
	.zero		1


	//----- nvinfo : EIATTR_EXIT_INSTR_OFFSETS
	.align		4
        /*024c*/ 	.byte	0x04, 0x1c
        /*024e*/ 	.short	(.L_22939 - .L_22938)


	//   ....[0]....
.L_22938:
        /*0250*/ 	.word	0x000063c0


	//   ....[1]....
        /*0254*/ 	.word	0x000065c0


	//   ....[2]....
        /*0258*/ 	.word	0x000065f0


	//----- nvinfo : EIATTR_CRS_STACK_SIZE
	.align		4
.L_22939:
        /*025c*/ 	.byte	0x04, 0x1e
        /*025e*/ 	.short	(.L_22941 - .L_22940)
.L_22940:
        /*0260*/ 	.word	0x00000000


	//----- nvinfo : EIATTR_CBANK_PARAM_SIZE
	.align		4
.L_22941:
        /*0264*/ 	.byte	0x03, 0x19
        /*0266*/ 	.short	0x007c


	//----- nvinfo : EIATTR_PARAM_CBANK
	.align		4
        /*0268*/ 	.byte	0x04, 0x0a
        /*026a*/ 	.short	(.L_22943 - .L_22942)
	.align		4
.L_22942:
        /*026c*/ 	.word	index@(.nv.constant0._ZN4vllm25paged_attention_v1_kernelI13__nv_bfloat16S1_Li120ELi16ELi128ELNS_18Fp8KVCacheDataTypeE0ELb0EEEvPT_PKS3_PKT0_S9_ifPKiSB_iPKfiiiSD_SD_iiiii)
        /*0270*/ 	.short	0x0380
        /*0272*/ 	.short	0x007c


	//----- nvinfo : EIATTR_SW_WAR
	.align		4
.L_22943:
        /*0274*/ 	.byte	0x04, 0x36
        /*0276*/ 	.short	(.L_22945 - .L_22944)
.L_22944:
        /*0278*/ 	.word	0x00000008
.L_22945:


//--------------------- .nv.info._ZN4vllm25paged_attention_v1_kernelI13__nv_bfloat16S1_Li112ELi16ELi128ELNS_18Fp8KVCacheDataTypeE0ELb0EEEvPT_PKS3_PKT0_S9_ifPKiSB_iPKfiiiSD_SD_iiiii --------------------------
	.section	.nv.info._ZN4vllm25paged_attention_v1_kernelI13__nv_bfloat16S1_Li112ELi16ELi128ELNS_18Fp8KVCacheDataTypeE0ELb0EEEvPT_PKS3_PKT0_S9_ifPKiSB_iPKfiiiSD_SD_iiiii,"",@"SHT_CUDA_INFO"
	.sectionflags	@""
	.align	4


	//----- nvinfo : EIATTR_CUDA_API_VERSION
	.align		4
        /*0000*/ 	.byte	0x04, 0x37
        /*0002*/ 	.short	(.L_22947 - .L_22946)
.L_22946:
        /*0004*/ 	.word	0x00000082


	//----- nvinfo : EIATTR_KPARAM_INFO
	.align		4
.L_22947:
        /*0008*/ 	.byte	0x04, 0x17
        /*000a*/ 	.short	(.L_22949 - .L_22948)
.L_22948:
        /*000c*/ 	.word	0x00000000
        /*0010*/ 	.short	0x0013
        /*0012*/ 	.short	0x0078
        /*0014*/ 	.byte	0x00, 0xf0, 0x11, 0x00


	//----- nvinfo : EIATTR_KPARAM_INFO
	.align		4
.L_22949:
        /*0018*/ 	.byte	0x04, 0x17
        /*001a*/ 	.short	(.L_22951 - .L_22950)
.L_22950:
        /*001c*/ 	.word	0x00000000
        /*0020*/ 	.short	0x0012
        /*0022*/ 	.short	0x0074
        /*0024*/ 	.byte	0x00, 0xf0, 0x11, 0x00


	//----- nvinfo : EIATTR_KPARAM_INFO
	.align		4
.L_22951:
        /*0028*/ 	.byte	0x04, 0x17
        /*002a*/ 	.short	(.L_22953 - .L_22952)
.L_22952:
        /*002c*/ 	.word	0x00000000
        /*0030*/ 	.short	0x0011
        /*0032*/ 	.short	0x0070
        /*0034*/ 	.byte	0x00, 0xf0, 0x11, 0x00


	//----- nvinfo : EIATTR_KPARAM_INFO
	.align		4
.L_22953:
        /*0038*/ 	.byte	0x04, 0x17
        /*003a*/ 	.short	(.L_22955 - .L_22954)
.L_22954:
        /*003c*/ 	.word	0x00000000
        /*0040*/ 	.short	0x0010
        /*0042*/ 	.short	0x006c
        /*0044*/ 	.byte	0x00, 0xf0, 0x11, 0x00


	//----- nvinfo : EIATTR_KPARAM_INFO
	.align		4
.L_22955:
        /*0048*/ 	.byte	0x04, 0x17
        /*004a*/ 	.short	(.L_22957 - .L_22956)
.L_22956:
        /*004c*/ 	.word	0x00000000
        /*0050*/ 	.short	0x000f
        /*0052*/ 	.short	0x0068
        /*0054*/ 	.byte	0x00, 0xf0, 0x11, 0x00


	//----- nvinfo : EIATTR_KPARAM_INFO
	.align		4
.L_22957:
        /*0058*/ 	.byte	0x04, 0x17
        /*005a*/ 	.short	(.L_22959 - .L_22958)
.L_22958:
        /*005c*/ 	.word	0x00000000
        /*0060*/ 	.short	0x000e
        /*0062*/ 	.short	0x0060
        /*0064*/ 	.byte	0x00, 0xf5, 0x21, 0x00


	//----- nvinfo : EIATTR_KPARAM_INFO
	.align		4
.L_22959:
        /*0068*/ 	.byte	0x04, 0x17
        /*006a*/ 	.short	(.L_22961 - .L_22960)
.L_22960:
        /*006c*/ 	.word	0x00000000
        /*0070*/ 	.short	0x000d
        /*0072*/ 	.short	0x0058
        /*0074*/ 	.byte	0x00, 0xf5, 0x21, 0x00


	//----- nvinfo : EIATTR_KPARAM_INFO
	.align		4
.L_22961:
        /*0078*/ 	.byte	0x04, 0x17
        /*007a*/ 	.short	(.L_22963 - .L_22962)
.L_22962:
        /*007c*/ 	.word	0x00000000
        /*0080*/ 	.short	0x000c
        /*0082*/ 	.short	0x0050
        /*0084*/ 	.byte	0x00, 0xf0, 0x11, 0x00


	//----- nvinfo : EIATTR_KPARAM_INFO
	.align		4
.L_22963:
        /*0088*/ 	.byte	0x04, 0x17
        /*008a*/ 	.short	(.L_22965 - .L_22964)
.L_22964:
        /*008c*/ 	.word	0x00000000
        /*0090*/ 	.short	0x000b
        /*0092*/ 	.short	0x004c
        /*0094*/ 	.byte	0x00, 0xf0, 0x11, 0x00


	//----- nvinfo : EIATTR_KPARAM_INFO
	.align		4
.L_22965:
        /*0098*/ 	.byte	0x04, 0x17
        /*009a*/ 	.short	(.L_22967 - .L_22966)
.L_22966:
        /*009c*/ 	.word	0x00000000
        /*00a0*/ 	.short	0x000a
        /*00a2*/ 	.short	0x0048
        /*00a4*/ 	.byte	0x00, 0xf0, 0x11, 0x00


	//----- nvinfo : EIATTR_KPARAM_INFO
	.align		4
.L_22967:
        /*00a8*/ 	.byte	0x04, 0x17
        /*00aa*/ 	.short	(.L_22969 - .L_22968)
.L_22968:
        /*00ac*/ 	.word	0x00000000
        /*00b0*/ 	.short	0x0009
        /*00b2*/ 	.short	0x0040
        /*00b4*/ 	.byte	0x00, 0xf5, 0x21, 0x00


	//----- nvinfo : EIATTR_KPARAM_INFO
	.align		4
.L_22969:
        /*00b8*/ 	.byte	0x04, 0x17
        /*00ba*/ 	.short	(.L_22971 - .L_22970)
.L_22970:
        /*00bc*/ 	.word	0x00000000
        /*00c0*/ 	.short	0x0008
        /*00c2*/ 	.short	0x0038
        /*00c4*/ 	.byte	0x00, 0xf0, 0x11, 0x00


	//----- nvinfo : EIATTR_KPARAM_INFO
	.align		4
.L_22971:
        /*00c8*/ 	.byte	0x04, 0x17
        /*00ca*/ 	.short	(.L_22973 - .L_22972)
.L_22972:
        /*00cc*/ 	.word	0x00000000
        /*00d0*/ 	.short	0x0007
        /*00d2*/ 	.short	0x0030
        /*00d4*/ 	.byte	0x00, 0xf5, 0x21, 0x00


	//----- nvinfo : EIATTR_KPARAM_INFO
	.align		4
.L_22973:
        /*00d8*/ 	.byte	0x04, 0x17
        /*00da*/ 	.short	(.L_22975 - .L_22974)
.L_22974:
        /*00dc*/ 	.word	0x00000000
        /*00e0*/ 	.short	0x0006
        /*00e2*/ 	.short	0x0028
        /*00e4*/ 	.byte	0x00, 0xf5, 0x21, 0x00


	//----- nvinfo : EIATTR_KPARAM_INFO
	.align		4
.L_22975:
        /*00e8*/ 	.byte	0x04, 0x17
        /*00ea*/ 	.short	(.L_22977 - .L_22976)
.L_22976:
        /*00ec*/ 	.word	0x00000000
        /*00f0*/ 	.short	0x0005
        /*00f2*/ 	.short	0x0024
        /*00f4*/ 	.byte	0x00, 0xf0, 0x11, 0x00


	//----- nvinfo : EIATTR_KPARAM_INFO
	.align		4
.L_22977:
        /*00f8*/ 	.byte	0x04, 0x17
        /*00fa*/ 	.short	(.L_22979 - .L_22978)
.L_22978:
        /*00fc*/ 	.word	0x00000000
        /*0100*/ 	.short	0x0004
        /*0102*/ 	.short	0x0020
        /*0104*/ 	.byte	0x00, 0xf0, 0x11, 0x00


	//----- nvinfo : EIATTR_KPARAM_INFO
	.align		4
.L_22979:
        /*0108*/ 	.byte	0x04, 0x17
        /*010a*/ 	.short	(.L_22981 - .L_22980)
.L_22980:
        /*010c*/ 	.word	0x00000000
        /*0110*/ 	.short	0x0003
        /*0112*/ 	.short	0x0018
        /*0114*/ 	.byte	0x00, 0xf5, 0x21, 0x00


	//----- nvinfo : EIATTR_KPARAM_INFO
	.align		4
.L_22981:
        /*0118*/ 	.byte	0x04, 0x17
        /*011a*/ 	.short	(.L_22983 - .L_22982)
.L_22982:
        /*011c*/ 	.word	0x00000000
        /*0120*/ 	.short	0x0002
        /*0122*/ 	.short	0x0010
        /*0124*/ 	.byte	0x00, 0xf5, 0x21, 0x00


	//----- nvinfo : EIATTR_KPARAM_INFO
	.align		4
.L_22983:
        /*0128*/ 	.byte	0x04, 0x17
        /*012a*/ 	.short	(.L_22985 - .L_22984)
.L_22984:
        /*012c*/ 	.word	0x00000000
        /*0130*/ 	.short	0x0001
        /*0132*/ 	.short	0x0008
        /*0134*/ 	.byte	0x00, 0xf5, 0x21, 0x00


	//----- nvinfo : EIATTR_KPARAM_INFO
	.align		4
.L_22985:
        /*0138*/ 	.byte	0x04, 0x17
        /*013a*/ 	.short	(.L_22987 - .L_22986)
.L_22986:
        /*013c*/ 	.word	0x00000000
        /*0140*/ 	.short	0x0000
        /*0142*/ 	.short	0x0000
        /*0144*/ 	.byte	0x00, 0xf5, 0x21, 0x00


	//----- nvinfo : EIATTR_SPARSE_MMA_MASK
	.align		4
.L_22987:
        /*0148*/ 	.byte	0x03, 0x50
        /*014a*/ 	.short	0x0000


	//----- nvinfo : EIATTR_MAXREG_COUNT
	.align		4
        /*014c*/ 	.byte	0x03, 0x1b
        /*014e*/ 	.short	0x00ff


	//----- nvinfo : EIATTR_NUM_BARRIERS
	.align		4
        /*0150*/ 	.byte	0x02, 0x4c
        /*0152*/ 	.byte	0x01
	.zero		1


	//----- nvinfo : EIATTR_MERCURY_ISA_VERSION
	.align		4
        /*0154*/ 	.byte	0x03, 0x5f
        /*0156*/ 	.short	0x0101


	//----- nvinfo : EIATTR_COOP_GROUP_MASK_REGIDS
	.align		4
        /*0158*/ 	.byte	0x04, 0x29
        /*015a*/ 	.short	(.L_22989 - .L_22988)


	//   ....[0]....
.L_22988:
        /*015c*/ 	.word	0xffffffff


	//   ....[1]....
        /*0160*/ 	.word	0xffffffff


	//   ....[2]....
        /*0164*/ 	.word	0xffffffff


	//   ....[3]....
        /*0168*/ 	.word	0xffffffff


	//   ....[4]....
        /*016c*/ 	.word	0xffffffff


	//   ....[5]....
        /*0170*/ 	.word	0xffffffff


	//   ....[6]....
        /*0174*/ 	.word	0xffffffff


	//   ....[7]....
        /*0178*/ 	.word	0xffffffff


	//   ....[8]....
        /*017c*/ 	.word	0xffffffff


	//   ....[9]....
        /*0180*/ 	.word	0xffffffff


	//   ....[10]....
        /*0184*/ 	.word	0xffffffff


	//   ....[11]....
        /*0188*/ 	.word	0xffffffff


	//   ....[12]....
        /*018c*/ 	.word	0xffffffff


	//   ....[13]....
        /*0190*/ 	.word	0xffffffff


	//   ....[14]....
        /*0194*/ 	.word	0xffffffff


	//   ....[15]....
        /*0198*/ 	.word	0xffffffff


	//   ....[16]....
        /*019c*/ 	.word	0xffffffff


	//   ....[17]....
        /*01a0*/ 	.word	0xffffffff


	//   ....[18]....
        /*01a4*/ 	.word	0xffffffff


	//   ....[19]....
        /*01a8*/ 	.word	0xffffffff


	//   ....[20]....
        /*01ac*/ 	.word	0xffffffff


	//   ....[21]....
        /*01b0*/ 	.word	0xffffffff


	//   ....[22]....
        /*01b4*/ 	.word	0xffffffff


	//   ....[23]....
        /*01b8*/ 	.word	0x05000011


	//   ....[24]....
        /*01bc*/ 	.word	0x05000011


	//   ....[25]....
        /*01c0*/ 	.word	0x05000011


	//   ....[26]....
        /*01c4*/ 	.word	0x05000011


	//   ....[27]....
        /*01c8*/ 	.word	0x05000011


	//----- nvinfo : EIATTR_COOP_GROUP_INSTR_OFFSETS
	.align		4
.L_22989:
        /*01cc*/ 	.byte	0x04, 0x28
        /*01ce*/ 	.short	(.L_22991 - .L_22990)


	//   ....[0]....
.L_22990:
        /*01d0*/ 	.word	0x000018d0


	//   ....[1]....
        /*01d4*/ 	.word	0x00001ad0


	//   ....[2]....
        /*01d8*/ 	.word	0x00001af0


	//   ....[3]....
        /*01dc*/ 	.word	0x00001b10


	//   ....[4]....
        /*01e0*/ 	.word	0x00001b30


	//   ....[5]....
        /*01e4*/ 	.word	0x00001c30


	//   ....[6]....
        /*01e8*/ 	.word	0x00001c50


	//   ....[7]....
        /*01ec*/ 	.word	0x00001c90


	//   ....[8]....
        /*01f0*/ 	.word	0x00002ac0


	//   ....[9]....
        /*01f4*/ 	.word	0x00002b00


	//   ....[10]....
        /*01f8*/ 	.word	0x00002b20


	//   ....[11]....
        /*01fc*/ 	.word	0x00002b40


	//   ....[12]....
        /*0200*/ 	.word	0x00002b60


	//   ....[13]....
        /*0204*/ 	.word	0x00002bb0


	//   ....[14]....
        /*0208*/ 	.word	0x00002bd0


	//   ....[15]....
        /*020c*/ 	.word	0x00002bf0


	//   ....[16]....
        /*0210*/ 	.word	0x00005400


	//   ....[17]....
        /*0214*/ 	.word	0x00005440


	//   ....[18]....
        /*0218*/ 	.word	0x00005480


	//   ....[19]....
        /*021c*/ 	.word	0x000054c0


	//   ....[20]....
        /*0220*/ 	.word	0x000054f0


	//   ....[21]....
        /*0224*/ 	.word	0x00005520


	//   ....[22]....
        /*0228*/ 	.word	0x00005540


	//   ....[23]....
        /*022c*/ 	.word	0x00005b70


	//   ....[24]....
        /*0230*/ 	.word	0x00005c20


	//   ....[25]....
        /*0234*/ 	.word	0x00005cc0


	//   ....[26]....
        /*0238*/ 	.word	0x00005d30


	//   ....[27]....
        /*023c*/ 	.word	0x00005da0


	//----- nvinfo : EIATTR_VRC_CTA_INIT_COUNT
	.align		4
.L_22991:
        /*0240*/ 	.byte	0x02, 0x4a
	.zero		1
	.zero		1


	//----- nvinfo : EIATTR_EXIT_INSTR_OFFSETS
	.align		4
        /*0244*/ 	.byte	0x04, 0x1c
        /*0246*/ 	.short	(.L_22993 - .L_22992)


	//   ....[0]....
.L_22992:
        /*0248*/ 	.word	0x00005920


	//   ....[1]....
        /*024c*/ 	.word	0x00005980


	//   ....[2]....
        /*0250*/ 	.word	0x00005b10


	//----- nvinfo : EIATTR_CRS_STACK_SIZE
	.align		4
.L_22993:
        /*0254*/ 	.byte	0x04, 0x1e
        /*0256*/ 	.short	(.L_22995 - .L_22994)
.L_22994:
        /*0258*/ 	.word	0x00000000


	//----- nvinfo : EIATTR_CBANK_PARAM_SIZE
	.align		4
.L_22995:
        /*025c*/ 	.byte	0x03, 0x19
        /*025e*/ 	.short	0x007c


	//----- nvinfo : EIATTR_PARAM_CBANK
	.align		4
        /*0260*/ 	.byte	0x04, 0x0a
        /*0262*/ 	.short	(.L_22997 - .L_22996)
	.align		4
.L_22996:
        /*0264*/ 	.word	index@(.nv.constant0._ZN4vllm25paged_attention_v1_kernelI13__nv_bfloat16S1_Li112ELi16ELi128ELNS_18Fp8KVCacheDataTypeE0ELb0EEEvPT_PKS3_PKT0_S9_ifPKiSB_iPKfiiiSD_SD_iiiii)
        /*0268*/ 	.short	0x0380
        /*026a*/ 	.short	0x007c


	//----- nvinfo : EIATTR_SW_WAR
	.align		4
.L_22997:
        /*026c*/ 	.byte	0x04, 0x36
        /*026e*/ 	.short	(.L_22999 - .L_22998)
.L_22998:
        /*0270*/ 	.word	0x00000008
.L_22999:


//--------------------- .nv.info._ZN4vllm25paged_attention_v1_kernelI13__nv_bfloat16S1_Li96ELi16ELi128ELNS_18Fp8KVCacheDataTypeE0ELb0EEEvPT_PKS3_PKT0_S9_ifPKiSB_iPKfiiiSD_SD_iiiii --------------------------
	.section	.nv.info._ZN4vllm25paged_attention_v1_kernelI13__nv_bfloat16S1_Li96ELi16ELi128ELNS_18Fp8KVCacheDataTypeE0ELb0EEEvPT_PKS3_PKT0_S9_ifPKiSB_iPKfiiiSD_SD_iiiii,"",@"SHT_CUDA_INFO"
	.sectionflags	@""
	.align	4


	//----- nvinfo : EIATTR_CUDA_API_VERSION
	.align		4
        /*0000*/ 	.byte	0x04, 0x37
        /*0002*/ 	.short	(.L_23001 - .L_23000)
.L_23000:
        /*0004*/ 	.word	0x00000082


	//----- nvinfo : EIATTR_KPARAM_INFO
	.align		4
.L_23001:
        /*0008*/ 	.byte	0x04, 0x17
        /*000a*/ 	.short	(.L_23003 - .L_23002)
.L_23002:
        /*000c*/ 	.word	0x00000000
        /*0010*/ 	.short	0x0013
        /*0012*/ 	.short	0x0078
        /*0014*/ 	.byte	0x00, 0xf0, 0x11, 0x00


	//----- nvinfo : EIATTR_KPARAM_INFO
	.align		4
.L_23003:
        /*0018*/ 	.byte	0x04, 0x17
        /*001a*/ 	.short	(.L_23005 - .L_23004)
.L_23004:
        /*001c*/ 	.word	0x00000000
        /*0020*/ 	.short	0x0012
        /*0022*/ 	.short	0x0074
        /*0024*/ 	.byte	0x00, 0xf0, 0x11, 0x00


	//----- nvinfo : EIATTR_KPARAM_INFO
	.align		4
.L_23005:
        /*0028*/ 	.byte	0x04, 0x17
        /*002a*/ 	.short	(.L_23007 - .L_23006)
.L_23006:
        /*002c*/ 	.word	0x00000000
        /*0030*/ 	.short	0x0011
        /*0032*/ 	.short	0x0070
        /*0034*/ 	.byte	0x00, 0xf0, 0x11, 0x00


	//----- nvinfo : EIATTR_KPARAM_INFO
	.align		4
.L_23007:
        /*0038*/ 	.byte	0x04, 0x17
        /*003a*/ 	.short	(.L_23009 - .L_23008)
.L_23008:
        /*003c*/ 	.word	0x00000000
        /*0040*/ 	.short	0x0010
        /*0042*/ 	.short	0x006c
        /*0044*/ 	.byte	0x00, 0xf0, 0x11, 0x00


	//----- nvinfo : EIATTR_KPARAM_INFO
	.align		4
.L_23009:
        /*0048*/ 	.byte	0x04, 0x17
        /*004a*/ 	.short	(.L_23011 - .L_23010)
.L_23010:
        /*004c*/ 	.word	0x00000000
        /*0050*/ 	.short	0x000f
        /*0052*/ 	.short	0x0068
        /*0054*/ 	.byte	0x00, 0xf0, 0x11, 0x00


	//----- nvinfo : EIATTR_KPARAM_INFO
	.align		4
.L_23011:
        /*0058*/ 	.byte	0x04, 0x17
        /*005a*/ 	.short	(.L_23013 - .L_23012)
.L_23012:
        /*005c*/ 	.word	0x00000000
        /*0060*/ 	.short	0x000e
        /*0062*/ 	.short	0x0060
        /*0064*/ 	.byte	0x00, 0xf5, 0x21, 0x00


	//----- nvinfo : EIATTR_KPARAM_INFO
	.align		4
.L_23013:
        /*0068*/ 	.byte	0x04, 0x17
        /*006a*/ 	.short	(.L_23015 - .L_23014)
.L_23014:
        /*006c*/ 	.word	0x00000000
        /*0070*/ 	.short	0x000d
        /*0072*/ 	.short	0x0058
        /*0074*/ 	.byte	0x00, 0xf5, 0x21, 0x00


	//----- nvinfo : EIATTR_KPARAM_INFO
	.align		4
.L_23015:
        /*0078*/ 	.byte	0x04, 0x17
        /*007a*/ 	.short	(.L_23017 - .L_23016)
.L_23016:
        /*007c*/ 	.word	0x00000000
        /*0080*/ 	.short	0x000c
        /*0082*/ 	.short	0x0050
        /*0084*/ 	.byte	0x00, 0xf0, 0x11, 0x00


	//----- nvinfo : EIATTR_KPARAM_INFO
	.align		4
.L_23017:
        /*0088*/ 	.byte	0x04, 0x17
        /*008a*/ 	.short	(.L_23019 - .L_23018)
.L_23018:
        /*008c*/ 	.word	0x00000000
        /*0090*/ 	.short	0x000b
        /*0092*/ 	.short	0x004c
        /*0094*/ 	.byte	0x00, 0xf0, 0x11, 0x00


	//----- nvinfo : EIATTR_KPARAM_INFO
	.align		4
.L_23019:
        /*0098*/ 	.byte	0x04, 0x17
        /*009a*/ 	.short	(.L_23021 - .L_23020)
.L_23020:
        /*009c*/ 	.word	0x00000000
        /*00a0*/ 	.short	0x000a
        /*00a2*/ 	.short	0x0048
        /*00a4*/ 	.byte	0x00, 0xf0, 0x11, 0x00


	//----- nvinfo : EIATTR_KPARAM_INFO
	.align		4
.L_23021:
        /*00a8*/ 	.byte	0x04, 0x17
        /*00aa*/ 	.short	(.L_23023 - .L_23022)
.L_23022:
        /*00ac*/ 	.word	0x00000000
        /*00b0*/ 	.short	0x0009
        /*00b2*/ 	.short	0x0040
        /*00b4*/ 	.byte	0x00, 0xf5, 0x21, 0x00


	//----- nvinfo : EIATTR_KPARAM_INFO
	.align		4
.L_23023:
        /*00b8*/ 	.byte	0x04, 0x17
        /*00ba*/ 	.short	(.L_23025 - .L_23024)
.L_23024:
        /*00bc*/ 	.word	0x00000000
        /*00c0*/ 	.short	0x0008
        /*00c2*/ 	.short	0x0038
        /*00c4*/ 	.byte	0x00, 0xf0, 0x11, 0x00


	//----- nvinfo : EIATTR_KPARAM_INFO
	.align		4
.L_23025:
        /*00c8*/ 	.byte	0x04, 0x17
        /*00ca*/ 	.short	(.L_23027 - .L_23026)
.L_23026:
        /*00cc*/ 	.word	0x00000000
        /*00d0*/ 	.short	0x0007
        /*00d2*/ 	.short	0x0030
        /*00d4*/ 	.byte	0x00, 0xf5, 0x21, 0x00


	//----- nvinfo : EIATTR_KPARAM_INFO
	.align		4
.L_23027:
        /*00d8*/ 	.byte	0x04, 0x17
        /*00da*/ 	.short	(.L_23029 - .L_23028)
.L_23028:
        /*00dc*/ 	.word	0x00000000
        /*00e0*/ 	.short	0x0006
        /*00e2*/ 	.short	0x0028
        /*00e4*/ 	.byte	0x00, 0xf5, 0x21, 0x00


	//----- nvinfo : EIATTR_KPARAM_INFO
	.align		4
.L_23029:
        /*00e8*/ 	.byte	0x04, 0x17
        /*00ea*/ 	.short	(.L_23031 - .L_23030)
.L_23030:
        /*00ec*/ 	.word	0x00000000
        /*00f0*/ 	.short	0x0005
        /*00f2*/ 	.short	0x0024
        /*00f4*/ 	.byte	0x00, 0xf0, 0x11, 0x00


	//----- nvinfo : EIATTR_KPARAM_INFO
	.align		4
.L_23031:
        /*00f8*/ 	.byte	0x04, 0x17
        /*00fa*/ 	.short	(.L_23033 - .L_23032)
.L_23032:
        /*00fc*/ 	.word	0x00000000
        /*0100*/ 	.short	0x0004
        /*0102*/ 	.short	0x0020
        /*0104*/ 	.byte	0x00, 0xf0, 0x11, 0x00


	//----- nvinfo : EIATTR_KPARAM_INFO
	.align		4
.L_23033:
        /*0108*/ 	.byte	0x04, 0x17
        /*010a*/ 	.short	(.L_23035 - .L_23034)
.L_23034:
        /*010c*/ 	.word	0x00000000
        /*0110*/ 	.short	0x0003
        /*0112*/ 	.short	0x0018
        /*0114*/ 	.byte	0x00, 0xf5, 0x21, 0x00


	//----- nvinfo : EIATTR_KPARAM_INFO
	.align		4
.L_23035:
        /*0118*/ 	.byte	0x04, 0x17
        /*011a*/ 	.short	(.L_23037 - .L_23036)
.L_23036:
        /*011c*/ 	.word	0x00000000
        /*0120*/ 	.short	0x0002
        /*0122*/ 	.short	0x0010
        /*0124*/ 	.byte	0x00, 0xf5, 0x21, 0x00


	//----- nvinfo : EIATTR_KPARAM_INFO
	.align		4
.L_23037:
        /*0128*/ 	.byte	0x04, 0x17
        /*012a*/ 	.short	(.L_23039 - .L_23038)
.L_23038:
        /*012c*/ 	.word	0x00000000
        /*0130*/ 	.short	0x0001
        /*0132*/ 	.short	0x0008
        /*0134*/ 	.byte	0x00, 0xf5, 0x21, 0x00


	//----- nvinfo : EIATTR_KPARAM_INFO
	.align		4
.L_23039:
        /*0138*/ 	.byte	0x04, 0x17
        /*013a*/ 	.short	(.L_23041 - .L_23040)
.L_23040:
        /*013c*/ 	.word	0x00000000
        /*0140*/ 	.short	0x0000
        /*0142*/ 	.short	0x0000
        /*0144*/ 	.byte	0x00, 0xf5, 0x21, 0x00


	//----- nvinfo : EIATTR_SPARSE_MMA_MASK
	.align		4
.L_23041:
        /*0148*/ 	.byte	0x03, 0x50
        /*014a*/ 	.short	0x0000


	//----- nvinfo : EIATTR_MAXREG_COUNT
	.align		4
        /*014c*/ 	.byte	0x03, 0x1b
        /*014e*/ 	.short	0x00ff


	//----- nvinfo : EIATTR_NUM_BARRIERS
	.align		4
        /*0150*/ 	.byte	0x02, 0x4c
        /*0152*/ 	.byte	0x01
	.zero		1


	//----- nvinfo : EIATTR_MERCURY_ISA_VERSION
	.align		4
        /*0154*/ 	.byte	0x03, 0x5f
        /*0156*/ 	.short	0x0101


	//----- nvinfo : EIATTR_COOP_GROUP_MASK_REGIDS
	.align		4
        /*0158*/ 	.byte	0x04, 0x29
        /*015a*/ 	.short	(.L_23043 - .L_23042)


	//   ....[0]....
.L_23042:
        /*015c*/ 	.word	0xffffffff


	//   ....[1]....
        /*0160*/ 	.word	0xffffffff


	//   ....[2]....
        /*0164*/ 	.word	0xffffffff


	//   ....[3]....
        /*0168*/ 	.word	0xffffffff


	//   ....[4]....
        /*016c*/ 	.word	0xffffffff


	//   ....[5]....
        /*0170*/ 	.word	0xffffffff


	//   ....[6]....
        /*0174*/ 	.word	0xffffffff


	//   ....[7]....
        /*0178*/ 	.word	0xffffffff


	//   ....[8]....
        /*017c*/ 	.word	0xffffffff


	//   ....[9]....
        /*0180*/ 	.word	0xffffffff


	//   ....[10]....
        /*0184*/ 	.word	0xffffffff


	//   ....[11]....
        /*0188*/ 	.word	0xffffffff


	//   ....[12]....
        /*018c*/ 	.word	0xffffffff


	//   ....[13]....
        /*0190*/ 	.word	0xffffffff


	//   ....[14]....
        /*0194*/ 	.word	0xffffffff


	//   ....[15]....
        /*0198*/ 	.word	0xffffffff


	//   ....[16]....
        /*019c*/ 	.word	0xffffffff


	//   ....[17]....
        /*01a0*/ 	.word	0xffffffff


	//   ....[18]....
        /*01a4*/ 	.word	0xffffffff


	//   ....[19]....
        /*01a8*/ 	.word	0xffffffff


	//   ....[20]....
        /*01ac*/ 	.word	0xffffffff


	//   ....[21]....
        /*01b0*/ 	.word	0xffffffff


	//   ....[22]....
        /*01b4*/ 	.word	0x0500000d


	//   ....[23]....
        /*01b8*/ 	.word	0x0500000d


	//   ....[24]....
        /*01bc*/ 	.word	0x0500000d


	//   ....[25]....
        /*01c0*/ 	.word	0x0500000d


	//   ....[26]....
        /*01c4*/ 	.word	0x0500000d


	//----- nvinfo : EIATTR_COOP_GROUP_INSTR_OFFSETS
	.align		4
.L_23043:
        /*01c8*/ 	.byte	0x04, 0x28
        /*01ca*/ 	.short	(.L_23045 - .L_23044)


	//   ....[0]....
.L_23044:
        /*01cc*/ 	.word	0x00001690


	//   ....[1]....
        /*01d0*/ 	.word	0x00001890


	//   ....[2]....
        /*01d4*/ 	.word	0x000018b0


	//   ....[3]....
        /*01d8*/ 	.word	0x000018d0


	//   ....[4]....
        /*01dc*/ 	.word	0x000018f0


	//   ....[5]....
        /*01e0*/ 	.word	0x000019d0


	//   ....[6]....
        /*01e4*/ 	.word	0x00001a00


	//   ....[7]....
        /*01e8*/ 	.word	0x00001a50


	//   ....[8]....
        /*01ec*/ 	.word	0x00002880


	//   ....[9]....
        /*01f0*/ 	.word	0x000028c0


	//   ....[10]....
        /*01f4*/ 	.word	0x000028e0


	//   ....[11]....
        /*01f8*/ 	.word	0x00002900


	//   ....[12]....
        /*01fc*/ 	.word	0x00002920


	//   ....[13]....
        /*0200*/ 	.word	0x00002970


	//   ....[14]....
        /*0204*/ 	.word	0x00002990


	//   ....[15]....
        /*0208*/ 	.word	0x000029b0


	//   ....[16]....
        /*020c*/ 	.word	0x00004dc0


	//   ....[17]....
        /*0210*/ 	.word	0x00004e00


	//   ....[18]....
        /*0214*/ 	.word	0x00004e40


	//   ....[19]....
        /*0218*/ 	.word	0x00004e80


	//   ....[20]....
        /*021c*/ 	.word	0x00004eb0


	//   ....[21]....
        /*0220*/ 	.word	0x00004ee0


	//   ....[22]....
        /*0224*/ 	.word	0x00005490


	//   ....[23]....
        /*0228*/ 	.word	0x00005540


	//   ....[24]....
        /*022c*/ 	.word	0x000055e0


	//   ....[25]....
        /*0230*/ 	.word	0x00005650


	//   ....[26]....
        /*0234*/ 	.word	0x000056c0


	//----- nvinfo : EIATTR_VRC_CTA_INIT_COUNT
	.align		4
.L_23045:
        /*0238*/ 	.byte	0x02, 0x4a
	.zero		1
	.zero		1


	//----- nvinfo : EIATTR_EXIT_INSTR_OFFSETS
	.align		4
        /*023c*/ 	.byte	0x04, 0x1c
        /*023e*/ 	.short	(.L_23047 - .L_23046)


	//   ....[0]....
.L_23046:
        /*0240*/ 	.word	0x00005260


	//   ....[1]....
        /*0244*/ 	.word	0x000052c0


	//   ....[2]....
        /*0248*/ 	.word	0x00005430


	//----- nvinfo : EIATTR_CRS_STACK_SIZE
	.align		4
.L_23047:
        /*024c*/ 	.byte	0x04, 0x1e
        /*024e*/ 	.short	(.L_23049 - .L_23048)
.L_23048:
        /*0250*/ 	.word	0x00000000


	//----- nvinfo : EIATTR_CBANK_PARAM_SIZE
	.align		4
.L_23049:
        /*0254*/ 	.byte	0x03, 0x19
        /*0256*/ 	.short	0x007c


	//----- nvinfo : EIATTR_PARAM_CBANK
	.align		4
        /*0258*/ 	.byte	0x04, 0x0a
        /*025a*/ 	.short	(.L_23051 - .L_23050)
	.align		4
.L_23050:
        /*025c*/ 	.word	index@(.nv.constant0._ZN4vllm25paged_attention_v1_kernelI13__nv_bfloat16S1_Li96ELi16ELi128ELNS_18Fp8KVCacheDataTypeE0ELb0EEEvPT_PKS3_PKT0_S9_ifPKiSB_iPKfiiiSD_SD_iiiii)
        /*0260*/ 	.short	0x0380
        /*0262*/ 	.short	0x007c


	//----- nvinfo : EIATTR_SW_WAR
	.align		4
.L_23051:
        /*0264*/ 	.byte	0x04, 0x36
        /*0266*/ 	.short	(.L_23053 - .L_23052)
.L_23052:
        /*0268*/ 	.word	0x00000008
.L_23053:


//--------------------- .nv.info._ZN4vllm25paged_attention_v1_kernelI13__nv_bfloat16S1_Li80ELi16ELi128ELNS_18Fp8KVCacheDataTypeE0ELb0EEEvPT_PKS3_PKT0_S9_ifPKiSB_iPKfiiiSD_SD_iiiii --------------------------
	.section	.nv.info._ZN4vllm25paged_attention_v1_kernelI13__nv_bfloat16S1_Li80ELi16ELi128ELNS_18Fp8KVCacheDataTypeE0ELb0EEEvPT_PKS3_PKT0_S9_ifPKiSB_iPKfiiiSD_SD_iiiii,"",@"SHT_CUDA_INFO"
	.sectionflags	@""
	.align	4


	//----- nvinfo : EIATTR_CUDA_API_VERSION
	.align		4
        /*0000*/ 	.byte	0x04, 0x37
        /*0002*/ 	.short	(.L_23055 - .L_23054)
.L_23054:
        /*0004*/ 	.word	0x00000082


	//----- nvinfo : EIATTR_KPARAM_INFO
	.align		4
.L_23055:
        /*0008*/ 	.byte	0x04, 0x17
        /*000a*/ 	.short	(.L_23057 - .L_23056)
.L_23056:
        /*000c*/ 	.word	0x00000000
        /*0010*/ 	.short	0x0013
        /*0012*/ 	.short	0x0078
        /*0014*/ 	.byte	0x00, 0xf0, 0x11, 0x00


	//----- nvinfo : EIATTR_KPARAM_INFO
	.align		4
.L_23057:
        /*0018*/ 	.byte	0x04, 0x17
        /*001a*/ 	.short	(.L_23059 - .L_23058)
.L_23058:
        /*001c*/ 	.word	0x00000000
        /*0020*/ 	.short	0x0012
        /*0022*/ 	.short	0x0074
        /*0024*/ 	.byte	0x00, 0xf0, 0x11, 0x00


	//----- nvinfo : EIATTR_KPARAM_INFO
	.align		4
.L_23059:
        /*0028*/ 	.byte	0x04, 0x17
        /*002a*/ 	.short	(.L_23061 - .L_23060)
.L_23060:
        /*002c*/ 	.word	0x00000000
        /*0030*/ 	.short	0x0011
        /*0032*/ 	.short	0x0070
        /*0034*/ 	.byte	0x00, 0xf0, 0x11, 0x00


	//----- nvinfo : EIATTR_KPARAM_INFO
	.align		4
.L_23061:
        /*0038*/ 	.byte	0x04, 0x17
        /*003a*/ 	.short	(.L_23063 - .L_23062)
.L_23062:
        /*003c*/ 	.word	0x00000000
        /*0040*/ 	.short	0x0010
        /*0042*/ 	.short	0x006c
        /*0044*/ 	.byte	0x00, 0xf0, 0x11, 0x00


	//----- nvinfo : EIATTR_KPARAM_INFO
	.align		4
.L_23063:
        /*0048*/ 	.byte	0x04, 0x17
        /*004a*/ 	.short	(.L_23065 - .L_23064)
.L_23064:
        /*004c*/ 	.word	0x00000000
        /*0050*/ 	.short	0x000f
        /*0052*/ 	.short	0x0068
        /*0054*/ 	.byte	0x00, 0xf0, 0x11, 0x00


	//----- nvinfo : EIATTR_KPARAM_INFO
	.align		4
.L_23065:
        /*0058*/ 	.byte	0x04, 0x17
        /*005a*/ 	.short	(.L_23067 - .L_23066)
.L_23066:
        /*005c*/ 	.word	0x00000000
        /*0060*/ 	.short	0x000e
        /*0062*/ 	.short	0x0060
        /*0064*/ 	.byte	0x00, 0xf5, 0x21, 0x00


	//----- nvinfo : EIATTR_KPARAM_INFO
	.align		4
.L_23067:
        /*0068*/ 	.byte	0x04, 0x17
        /*006a*/ 	.short	(.L_23069 - .L_23068)
.L_23068:
        /*006c*/ 	.word	0x00000000
        /*0070*/ 	.short	0x000d
        /*0072*/ 	.short	0x0058
        /*0074*/ 	.byte	0x00, 0xf5, 0x21, 0x00


	//----- nvinfo : EIATTR_KPARAM_INFO
	.align		4
.L_23069:
        /*0078*/ 	.byte	0x04, 0x17
        /*007a*/ 	.short	(.L_23071 - .L_23070)
.L_23070:
        /*007c*/ 	.word	0x00000000
        /*0080*/ 	.short	0x000c
        /*0082*/ 	.short	0x0050
        /*0084*/ 	.byte	0x00, 0xf0, 0x11, 0x00


	//----- nvinfo : EIATTR_KPARAM_INFO
	.align		4
.L_23071:
        /*0088*/ 	.byte	0x04, 0x17
        /*008a*/ 	.short	(.L_23073 - .L_23072)
.L_23072:
        /*008c*/ 	.word	0x00000000
        /*0090*/ 	.short	0x000b
        /*0092*/ 	.short	0x004c
        /*0094*/ 	.byte	0x00, 0xf0, 0x11, 0x00


	//----- nvinfo : EIATTR_KPARAM_INFO
	.align		4
.L_23073:
        /*0098*/ 	.byte	0x04, 0x17
        /*009a*/ 	.short	(.L_23075 - .L_23074)
.L_23074:
        /*009c*/ 	.word	0x00000000
        /*00a0*/ 	.short	0x000a
        /*00a2*/ 	.short	0x0048
        /*00a4*/ 	.byte	0x00, 0xf0, 0x11, 0x00


	//----- nvinfo : EIATTR_KPARAM_INFO
	.align		4
.L_23075:
        /*00a8*/ 	.byte	0x04, 0x17
        /*00aa*/ 	.short	(.L_23077 - .L_23076)
.L_23076:
        /*00ac*/ 	.word	0x00000000
        /*00b0*/ 	.short	0x0009
        /*00b2*/ 	.short	0x0040
        /*00b4*/ 	.byte	0x00, 0xf5, 0x21, 0x00


	//----- nvinfo : EIATTR_KPARAM_INFO
	.align		4
.L_23077:
        /*00b8*/ 	.byte	0x04, 0x17
        /*00ba*/ 	.short	(.L_23079 - .L_23078)
.L_23078:
        /*00bc*/ 	.word	0x00000000
        /*00c0*/ 	.short	0x0008
        /*00c2*/ 	.short	0x0038
        /*00c4*/ 	.byte	0x00, 0xf0, 0x11, 0x00


	//----- nvinfo : EIATTR_KPARAM_INFO
	.align		4
.L_23079:
        /*00c8*/ 	.byte	0x04, 0x17
        /*00ca*/ 	.short	(.L_23081 - .L_23080)
.L_23080:
        /*00cc*/ 	.word	0x00000000
        /*00d0*/ 	.short	0x0007
        /*00d2*/ 	.short	0x0030
        /*00d4*/ 	.byte	0x00, 0xf5, 0x21, 0x00


	//----- nvinfo : EIATTR_KPARAM_INFO
	.align		4
.L_23081:
        /*00d8*/ 	.byte	0x04, 0x17
        /*00da*/ 	.short	(.L_23083 - .L_23082)
.L_23082:
        /*00dc*/ 	.word	0x00000000
        /*00e0*/ 	.short	0x0006
        /*00e2*/ 	.short	0x0028
        /*00e4*/ 	.byte	0x00, 0xf5, 0x21, 0x00


	//----- nvinfo : EIATTR_KPARAM_INFO
	.align		4
.L_23083:
        /*00e8*/ 	.byte	0x04, 0x17
        /*00ea*/ 	.short	(.L_23085 - .L_23084)
.L_23084:
        /*00ec*/ 	.word	0x00000000
        /*00f0*/ 	.short	0x0005
        /*00f2*/ 	.short	0x0024
        /*00f4*/ 	.byte	0x00, 0xf0, 0x11, 0x00


	//----- nvinfo : EIATTR_KPARAM_INFO
	.align		4
.L_23085:
        /*00f8*/ 	.byte	0x04, 0x17
        /*00fa*/ 	.short	(.L_23087 - .L_23086)
.L_23086:
        /*00fc*/ 	.word	0x00000000
        /*0100*/ 	.short	0x0004
        /*0102*/ 	.short	0x0020
        /*0104*/ 	.byte	0x00, 0xf0, 0x11, 0x00


	//----- nvinfo : EIATTR_KPARAM_INFO
	.align		4
.L_23087:
        /*0108*/ 	.byte	0x04, 0x17
        /*010a*/ 	.short	(.L_23089 - .L_23088)
.L_23088:
        /*010c*/ 	.word	0x00000000
        /*0110*/ 	.short	0x0003
        /*0112*/ 	.short	0x0018
        /*0114*/ 	.byte	0x00, 0xf5, 0x21, 0x00


	//----- nvinfo : EIATTR_KPARAM_INFO
	.align		4
.L_23089:
        /*0118*/ 	.byte	0x04, 0x17
        /*011a*/ 	.short	(.L_23091 - .L_23090)
.L_23090:
        /*011c*/ 	.word	0x00000000
        /*0120*/ 	.short	0x0002
        /*0122*/ 	.short	0x0010
        /*0124*/ 	.byte	0x00, 0xf5, 0x21, 0x00


	//----- nvinfo : EIATTR_KPARAM_INFO
	.align		4
.L_23091:
        /*0128*/ 	.byte	0x04, 0x17
        /*012a*/ 	.short	(.L_23093 - .L_23092)
.L_23092:
        /*012c*/ 	.word	0x00000000
        /*0130*/ 	.short	0x0001
        /*0132*/ 	.short	0x0008
        /*0134*/ 	.byte	0x00, 0xf5, 0x21, 0x00


	//----- nvinfo : EIATTR_KPARAM_INFO
	.align		4
.L_23093:
        /*0138*/ 	.byte	0x04, 0x17
        /*013a*/ 	.short	(.L_23095 - .L_23094)
.L_23094:
        /*013c*/ 	.word	0x00000000
        /*0140*/ 	.short	0x0000
        /*0142*/ 	.short	0x0000
        /*0144*/ 	.byte	0x00, 0xf5, 0x21, 0x00


	//----- nvinfo : EIATTR_SPARSE_MMA_MASK
	.align		4
.L_23095:
        /*0148*/ 	.byte	0x03, 0x50
        /*014a*/ 	.short	0x0000


	//----- nvinfo : EIATTR_MAXREG_COUNT
	.align		4
        /*014c*/ 	.byte	0x03, 0x1b
        /*014e*/ 	.short	0x00ff


	//----- nvinfo : EIATTR_NUM_BARRIERS
	.align		4
        /*0150*/ 	.byte	0x02, 0x4c
        /*0152*/ 	.byte	0x01
	.zero		1


	//----- nvinfo : EIATTR_MERCURY_ISA_VERSION
	.align		4
        /*0154*/ 	.byte	0x03, 0x5f
        /*0156*/ 	.short	0x0101


	//----- nvinfo : EIATTR_COOP_GROUP_MASK_REGIDS
	.align		4
        /*0158*/ 	.byte	0x04, 0x29
        /*015a*/ 	.short	(.L_23097 - .L_23096)


	//   ....[0]....
.L_23096:
        /*015c*/ 	.word	0xffffffff


	//   ....[1]....
        /*0160*/ 	.word	0xffffffff


	//   ....[2]....
        /*0164*/ 	.word	0xffffffff


	//   ....[3]....
        /*0168*/ 	.word	0xffffffff


	//   ....[4]....
        /*016c*/ 	.word	0xffffffff


	//   ....[5]....
        /*0170*/ 	.word	0xffffffff


	//   ....[6]....
        /*0174*/ 	.word	0xffffffff


	//   ....[7]....
        /*0178*/ 	.word	0xffffffff


	//   ....[8]....
        /*017c*/ 	.word	0xffffffff


	//   ....[9]....
        /*0180*/ 	.word	0xffffffff


	//   ....[10]....
        /*0184*/ 	.word	0xffffffff


	//   ....[11]....
        /*0188*/ 	.word	0xffffffff


	//   ....[12]....
        /*018c*/ 	.word	0xffffffff


	//   ....[13]....
        /*0190*/ 	.word	0xffffffff


	//   ....[14]....
        /*0194*/ 	.word	0xffffffff


	//   ....[15]....
        /*0198*/ 	.word	0xffffffff


	//   ....[16]....
        /*019c*/ 	.word	0xffffffff


	//   ....[17]....
        /*01a0*/ 	.word	0xffffffff


	//   ....[18]....
        /*01a4*/ 	.word	0xffffffff


	//   ....[19]....
        /*01a8*/ 	.word	0xffffffff


	//   ....[20]....
        /*01ac*/ 	.word	0xffffffff


	//   ....[21]....
        /*01b0*/ 	.word	0x0500003a


	//   ....[22]....
        /*01b4*/ 	.word	0x0500003a


	//   ....[23]....
        /*01b8*/ 	.word	0x0500003a


	//   ....[24]....
        /*01bc*/ 	.word	0x0500003a


	//   ....[25]....
        /*01c0*/ 	.word	0x0500003a


	//----- nvinfo : EIATTR_COOP_GROUP_INSTR_OFFSETS
	.align		4
.L_23097:
        /*01c4*/ 	.byte	0x04, 0x28
        /*01c6*/ 	.short	(.L_23099 - .L_23098)


	//   ....[0]....
.L_23098:
        /*01c8*/ 	.word	0x00001430


	//   ....[1]....
        /*01cc*/ 	.word	0x00001630


	//   ....[2]....
        /*01d0*/ 	.word	0x00001650


	//   ....[3]....
        /*01d4*/ 	.word	0x00001670


	//   ....[4]....
        /*01d8*/ 	.word	0x00001690


	//   ....[5]....
        /*01dc*/ 	.word	0x00001790


	//   ....[6]....
        /*01e0*/ 	.word	0x000017c0


	//   ....[7]....
        /*01e4*/ 	.word	0x000017f0


	//   ....[8]....
        /*01e8*/ 	.word	0x00002620


	//   ....[9]....
        /*01ec*/ 	.word	0x00002660


	//   ....[10]....
        /*01f0*/ 	.word	0x00002680


	//   ....[11]....
        /*01f4*/ 	.word	0x000026a0


	//   ....[12]....
        /*01f8*/ 	.word	0x000026c0


	//   ....[13]....
        /*01fc*/ 	.word	0x00002710


	//   ....[14]....
        /*0200*/ 	.word	0x00002730


	//   ....[15]....
        /*0204*/ 	.word	0x00002750


	//   ....[16]....
        /*0208*/ 	.word	0x00004770


	//   ....[17]....
        /*020c*/ 	.word	0x000047b0


	//   ....[18]....
        /*0210*/ 	.word	0x000047f0


	//   ....[19]....
        /*0214*/ 	.word	0x00004830


	//   ....[20]....
        /*0218*/ 	.word	0x00004870


	//   ....[21]....
        /*021c*/ 	.word	0x00004d90


	//   ....[22]....
        /*0220*/ 	.word	0x00004e40


	//   ....[23]....
        /*0224*/ 	.word	0x00004ee0


	//   ....[24]....
        /*0228*/ 	.word	0x00004f50


	//   ....[25]....
        /*022c*/ 	.word	0x00004fc0


	//----- nvinfo : EIATTR_VRC_CTA_INIT_COUNT
	.align		4
.L_23099:
        /*0230*/ 	.byte	0x02, 0x4a
	.zero		1
	.zero		1


	//----- nvinfo : EIATTR_EXIT_INSTR_OFFSETS
	.align		4
        /*0234*/ 	.byte	0x04, 0x1c
        /*0236*/ 	.short	(.L_23101 - .L_23100)


	//   ....[0]....
.L_23100:
        /*0238*/ 	.word	0x00004b80


	//   ....[1]....
        /*023c*/ 	.word	0x00004bd0


	//   ....[2]....
        /*0240*/ 	.word	0x00004d20


	//----- nvinfo : EIATTR_CRS_STACK_SIZE
	.align		4
.L_23101:
        /*0244*/ 	.byte	0x04, 0x1e
        /*0246*/ 	.short	(.L_23103 - .L_23102)
.L_23102:
        /*0248*/ 	.word	0x00000000


	//----- nvinfo : EIATTR_CBANK_PARAM_SIZE
	.align		4
.L_23103:
        /*024c*/ 	.byte	0x03, 0x19
        /*024e*/ 	.short	0x007c


	//----- nvinfo : EIATTR_PARAM_CBANK
	.align		4
        /*0250*/ 	.byte	0x04, 0x0a
        /*0252*/ 	.short	(.L_23105 - .L_23104)
	.align		4
.L_23104:
        /*0254*/ 	.word	index@(.nv.constant0._ZN4vllm25paged_attention_v1_kernelI13__nv_bfloat16S1_Li80ELi16ELi128ELNS_18Fp8KVCacheDataTypeE0ELb0EEEvPT_PKS3_PKT0_S9_ifPKiSB_iPKfiiiSD_SD_iiiii)
        /*0258*/ 	.short	0x0380
        /*025a*/ 	.short	0x007c


	//----- nvinfo : EIATTR_SW_WAR
	.align		4
.L_23105:
        /*025c*/ 	.byte	0x04, 0x36
        /*025e*/ 	.short	(.L_23107 - .L_23106)
.L_23106:
        /*0260*/ 	.word	0x00000008
.L_23107:


//--------------------- .nv.info._ZN4vllm25paged_attention_v1_kernelI13__nv_bfloat16S1_Li64ELi16ELi128ELNS_18Fp8KVCacheDataTypeE0ELb0EEEvPT_PKS3_PKT0_S9_ifPKiSB_iPKfiiiSD_SD_iiiii --------------------------
	.section	.nv.info._ZN4vllm25paged_attention_v1_kernelI13__nv_bfloat16S1_Li64ELi16ELi128ELNS_18Fp8KVCacheDataTypeE0ELb0EEEvPT_PKS3_PKT0_S9_ifPKiSB_iPKfiiiSD_SD_iiiii,"",@"SHT_CUDA_INFO"
	.sectionflags	@""
	.align	4


	//----- nvinfo : EIATTR_CUDA_API_VERSION
	.align		4
        /*0000*/ 	.byte	0x04, 0x37
        /*0002*/ 	.short	(.L_23109 - .L_23108)
.L_23108:
        /*0004*/ 	.word	0x00000082


	//----- nvinfo : EIATTR_KPARAM_INFO
	.align		4
.L_23109:
        /*0008*/ 	.byte	0x04, 0x17
        /*000a*/ 	.short	(.L_23111 - .L_23110)
.L_23110:
        /*000c*/ 	.word	0x00000000
        /*0010*/ 	.short	0x0013
        /*0012*/ 	.short	0x0078
        /*0014*/ 	.byte	0x00, 0xf0, 0x11, 0x00


	//----- nvinfo : EIATTR_KPARAM_INFO
	.align		4
.L_23111:
        /*0018*/ 	.byte	0x04, 0x17
        /*001a*/ 	.short	(.L_23113 - .L_23112)
.L_23112:
        /*001c*/ 	.word	0x00000000
        /*0020*/ 	.short	0x0012
        /*0022*/ 	.short	0x0074
        /*0024*/ 	.byte	0x00, 0xf0, 0x11, 0x00


	//----- nvinfo : EIATTR_KPARAM_INFO
	.align		4
.L_23113:
        /*0028*/ 	.byte	0x04, 0x17
        /*002a*/ 	.short	(.L_23115 - .L_23114)
.L_23114:
        /*002c*/ 	.word	0x00000000
        /*0030*/ 	.short	0x0011
        /*0032*/ 	.short	0x0070
        /*0034*/ 	.byte	0x00, 0xf0, 0x11, 0x00


	//----- nvinfo : EIATTR_KPARAM_INFO
	.align		4
.L_23115:
        /*0038*/ 	.byte	0x04, 0x17
        /*003a*/ 	.short	(.L_23117 - .L_23116)
.L_23116:
        /*003c*/ 	.word	0x00000000
        /*0040*/ 	.short	0x0010
        /*0042*/ 	.short	0x006c
        /*0044*/ 	.byte	0x00, 0xf0, 0x11, 0x00


	//----- nvinfo : EIATTR_KPARAM_INFO
	.align		4
.L_23117:
        /*0048*/ 	.byte	0x04, 0x17
        /*004a*/ 	.short	(.L_23119 - .L_23118)
.L_23118:
        /*004c*/ 	.word	0x00000000
        /*0050*/ 	.short	0x000f
        /*0052*/ 	.short	0x0068
        /*0054*/ 	.byte	0x00, 0xf0, 0x11, 0x00


	//----- nvinfo : EIATTR_KPARAM_INFO
	.align		4
.L_23119:
        /*0058*/ 	.byte	0x04, 0x17
        /*005a*/ 	.short	(.L_23121 - .L_23120)
.L_23120:
        /*005c*/ 	.word	0x00000000
        /*0060*/ 	.short	0x000e
        /*0062*/ 	.short	0x0060
        /*0064*/ 	.byte	0x00, 0xf5, 0x21, 0x00


	//----- nvinfo : EIATTR_KPARAM_INFO
	.align		4
.L_23121:
        /*0068*/ 	.byte	0x04, 0x17
        /*006a*/ 	.short	(.L_23123 - .L_23122)
.L_23122:
        /*006c*/ 	.word	0x00000000
        /*0070*/ 	.short	0x000d
        /*0072*/ 	.short	0x0058
        /*0074*/ 	.byte	0x00, 0xf5, 0x21, 0x00


	//----- nvinfo : EIATTR_KPARAM_INFO
	.align		4
.L_23123:
        /*0078*/ 	.byte	0x04, 0x17
        /*007a*/ 	.short	(.L_23125 - .L_23124)
.L_23124:
        /*007c*/ 	.word	0x00000000
        /*0080*/ 	.short	0x000c
        /*0082*/ 	.short	0x0050
        /*0084*/ 	.byte	0x00, 0xf0, 0x11, 0x00


	//----- nvinfo : EIATTR_KPARAM_INFO
	.align		4
.L_23125:
        /*0088*/ 	.byte	0x04, 0x17
        /*008a*/ 	.short	(.L_23127 - .L_23126)
.L_23126:
        /*008c*/ 	.word	0x00000000
        /*0090*/ 	.short	0x000b
        /*0092*/ 	.short	0x004c
        /*0094*/ 	.byte	0x00, 0xf0, 0x11, 0x00


	//----- nvinfo : EIATTR_KPARAM_INFO
	.align		4
.L_23127:
        /*0098*/ 	.byte	0x04, 0x17
        /*009a*/ 	.short	(.L_23129 - .L_23128)
.L_23128:
        /*009c*/ 	.word	0x00000000
        /*00a0*/ 	.short	0x000a
        /*00a2*/ 	.short	0x0048
        /*00a4*/ 	.byte	0x00, 0xf0, 0x11, 0x00


	//----- nvinfo : EIATTR_KPARAM_INFO
	.align		4
.L_23129:
        /*00a8*/ 	.byte	0x04, 0x17
        /*00aa*/ 	.short	(.L_23131 - .L_23130)
.L_23130:
        /*00ac*/ 	.word	0x00000000
        /*00b0*/ 	.short	0x0009
        /*00b2*/ 	.short	0x0040
        /*00b4*/ 	.byte	0x00, 0xf5, 0x21, 0x00


	//----- nvinfo : EIATTR_KPARAM_INFO
	.align		4
.L_23131:
        /*00b8*/ 	.byte	0x04, 0x17
        /*00ba*/ 	.short	(.L_23133 - .L_23132)
.L_23132:
        /*00bc*/ 	.word	0x00000000
        /*00c0*/ 	.short	0x0008
        /*00c2*/ 	.short	0x0038
        /*00c4*/ 	.byte	0x00, 0xf0, 0x11, 0x00


	//----- nvinfo : EIATTR_KPARAM_INFO
	.align		4
.L_23133:
        /*00c8*/ 	.byte	0x04, 0x17
        /*00ca*/ 	.short	(.L_23135 - .L_23134)
.L_23134:
        /*00cc*/ 	.word	0x00000000
        /*00d0*/ 	.short	0x0007
        /*00d2*/ 	.short	0x0030
        /*00d4*/ 	.byte	0x00, 0xf5, 0x21, 0x00


	//----- nvinfo : EIATTR_KPARAM_INFO
	.align		4
.L_23135:
        /*00d8*/ 	.byte	0x04, 0x17
        /*00da*/ 	.short	(.L_23137 - .L_23136)
.L_23136:
        /*00dc*/ 	.word	0x00000000
        /*00e0*/ 	.short	0x0006
        /*00e2*/ 	.short	0x0028
        /*00e4*/ 	.byte	0x00, 0xf5, 0x21, 0x00


	//----- nvinfo : EIATTR_KPARAM_INFO
	.align		4
.L_23137:
        /*00e8*/ 	.byte	0x04, 0x17
        /*00ea*/ 	.short	(.L_23139 - .L_23138)
.L_23138:
        /*00ec*/ 	.word	0x00000000
        /*00f0*/ 	.short	0x0005
        /*00f2*/ 	.short	0x0024
        /*00f4*/ 	.byte	0x00, 0xf0, 0x11, 0x00


	//----- nvinfo : EIATTR_KPARAM_INFO
	.align		4
.L_23139:
        /*00f8*/ 	.byte	0x04, 0x17
        /*00fa*/ 	.short	(.L_23141 - .L_23140)
.L_23140:
        /*00fc*/ 	.word	0x00000000
        /*0100*/ 	.short	0x0004
        /*0102*/ 	.short	0x0020
        /*0104*/ 	.byte	0x00, 0xf0, 0x11, 0x00


	//----- nvinfo : EIATTR_KPARAM_INFO
	.align		4
.L_23141:
        /*0108*/ 	.byte	0x04, 0x17
        /*010a*/ 	.short	(.L_23143 - .L_23142)
.L_23142:
        /*010c*/ 	.word	0x00000000
        /*0110*/ 	.short	0x0003
        /*0112*/ 	.short	0x0018
        /*0114*/ 	.byte	0x00, 0xf5, 0x21, 0x00


	//----- nvinfo : EIATTR_KPARAM_INFO
	.align		4
.L_23143:
        /*0118*/ 	.byte	0x04, 0x17
        /*011a*/ 	.short	(.L_23145 - .L_23144)
.L_23144:
        /*011c*/ 	.word	0x00000000
        /*0120*/ 	.short	0x0002
        /*0122*/ 	.short	0x0010
        /*0124*/ 	.byte	0x00, 0xf5, 0x21, 0x00


	//----- nvinfo : EIATTR_KPARAM_INFO
	.align		4
.L_23145:
        /*0128*/ 	.byte	0x04, 0x17
        /*012a*/ 	.short	(.L_23147 - .L_23146)
.L_23146:
        /*012c*/ 	.word	0x00000000
        /*0130*/ 	.short	0x0001
        /*0132*/ 	.short	0x0008
        /*0134*/ 	.byte	0x00, 0xf5, 0x21, 0x00


	//----- nvinfo : EIATTR_KPARAM_INFO
	.align		4
.L_23147:
        /*0138*/ 	.byte	0x04, 0x17
        /*013a*/ 	.short	(.L_23149 - .L_23148)
.L_23148:
        /*013c*/ 	.word	0x00000000
        /*0140*/ 	.short	0x0000
        /*0142*/ 	.short	0x0000
        /*0144*/ 	.byte	0x00, 0xf5, 0x21, 0x00


	//----- nvinfo : EIATTR_SPARSE_MMA_MASK
	.align		4
.L_23149:
        /*0148*/ 	.byte	0x03, 0x50
        /*014a*/ 	.short	0x0000


	//----- nvinfo : EIATTR_MAXREG_COUNT
	.align		4
        /*014c*/ 	.byte	0x03, 0x1b
        /*014e*/ 	.short	0x00ff


	//----- nvinfo : EIATTR_NUM_BARRIERS
	.align		4
        /*0150*/ 	.byte	0x02, 0x4c
        /*0152*/ 	.byte	0x01
	.zero		1


	//----- nvinfo : EIATTR_MERCURY_ISA_VERSION
	.align		4
        /*0154*/ 	.byte	0x03, 0x5f
        /*0156*/ 	.short	0x0101


	//----- nvinfo : EIATTR_COOP_GROUP_MASK_REGIDS
	.align		4
        /*0158*/ 	.byte	0x04, 0x29
        /*015a*/ 	.short	(.L_23151 - .L_23150)


	//   ....[0]....
.L_23150:
        /*015c*/ 	.word	0xffffffff


	//   ....[1]....
        /*0160*/ 	.word	0xffffffff


	//   ....[2]....
        /*0164*/ 	.word	0xffffffff


	//   ....[3]....
        /*0168*/ 	.word	0xffffffff


	//   ....[4]....
        /*016c*/ 	.word	0xffffffff


	//   ....[5]....
        /*0170*/ 	.word	0xffffffff


	//   ....[6]....
        /*0174*/ 	.word	0xffffffff


	//   ....[7]....
        /*0178*/ 	.word	0xffffffff


	//   ....[8]....
        /*017c*/ 	.word	0xffffffff


	//   ....[9]....
        /*0180*/ 	.word	0xffffffff


	//   ....[10]....
        /*0184*/ 	.word	0xffffffff


	//   ....[11]....
        /*0188*/ 	.word	0xffffffff


	//   ....[12]....
        /*018c*/ 	.word	0xffffffff


	//   ....[13]....
        /*0190*/ 	.word	0xffffffff


	//   ....[14]....
        /*0194*/ 	.word	0xffffffff


	//   ....[15]....
        /*0198*/ 	.word	0xffffffff


	//   ....[16]....
        /*019c*/ 	.word	0xffffffff


	//   ....[17]....
        /*01a0*/ 	.word	0xffffffff


	//   ....[18]....
        /*01a4*/ 	.word	0xffffffff


	//   ....[19]....
        /*01a8*/ 	.word	0xffffffff


	//   ....[20]....
        /*01ac*/ 	.word	0x0500000a


	//   ....[21]....
        /*01b0*/ 	.word	0x0500000a


	//   ....[22]....
        /*01b4*/ 	.word	0x0500000a


	//   ....[23]....
        /*01b8*/ 	.word	0x0500000a


	//   ....[24]....
        /*01bc*/ 	.word	0x0500000a


	//----- nvinfo : EIATTR_COOP_GROUP_INSTR_OFFSETS
	.align		4
.L_23151:
        /*01c0*/ 	.byte	0x04, 0x28
        /*01c2*/ 	.short	(.L_23153 - .L_23152)


	//   ....[0]....
.L_23152:
        /*01c4*/ 	.word	0x00001210


	//   ....[1]....
        /*01c8*/ 	.word	0x00001410


	//   ....[2]....
        /*01cc*/ 	.word	0x00001430


	//   ....[3]....
        /*01d0*/ 	.word	0x00001450


	//   ....[4]....
        /*01d4*/ 	.word	0x00001470


	//   ....[5]....
        /*01d8*/ 	.word	0x00001550


	//   ....[6]....
        /*01dc*/ 	.word	0x00001580


	//   ....[7]....
        /*01e0*/ 	.word	0x000015c0


	//   ....[8]....
        /*01e4*/ 	.word	0x00002400


	//   ....[9]....
        /*01e8*/ 	.word	0x00002430


	//   ....[10]....
        /*01ec*/ 	.word	0x00002450


	//   ....[11]....
        /*01f0*/ 	.word	0x00002470


	//   ....[12]....
        /*01f4*/ 	.word	0x00002490


	//   ....[13]....
        /*01f8*/ 	.word	0x000024e0


	//   ....[14]....
        /*01fc*/ 	.word	0x00002500


	//   ....[15]....
        /*0200*/ 	.word	0x00002520


	//   ....[16]....
        /*0204*/ 	.word	0x00004150


	//   ....[17]....
        /*0208*/ 	.word	0x00004190


	//   ....[18]....
        /*020c*/ 	.word	0x000041e0


	//   ....[19]....
        /*0210*/ 	.word	0x000041f0


	//   ....[20]....
        /*0214*/ 	.word	0x000046e0


	//   ....[21]....
        /*0218*/ 	.word	0x00004790


	//   ....[22]....
        /*021c*/ 	.word	0x00004830


	//   ....[23]....
        /*0220*/ 	.word	0x000048a0


	//   ....[24]....
        /*0224*/ 	.word	0x00004910


	//----- nvinfo : EIATTR_VRC_CTA_INIT_COUNT
	.align		4
.L_23153:
        /*0228*/ 	.byte	0x02, 0x4a
	.zero		1
	.zero		1


	//----- nvinfo : EIATTR_EXIT_INSTR_OFFSETS
	.align		4
        /*022c*/ 	.byte	0x04, 0x1c
        /*022e*/ 	.short	(.L_23155 - .L_23154)


	//   ....[0]....
.L_23154:
        /*0230*/ 	.word	0x000044e0


	//   ....[1]....
        /*0234*/ 	.word	0x00004520


	//   ....[2]....
        /*0238*/ 	.word	0x00004680


	//----- nvinfo : EIATTR_CRS_STACK_SIZE
	.align		4
.L_23155:
        /*023c*/ 	.byte	0x04, 0x1e
        /*023e*/ 	.short	(.L_23157 - .L_23156)
.L_23156:
        /*0240*/ 	.word	0x00000000


	//----- nvinfo : EIATTR_CBANK_PARAM_SIZE
	.align		4
.L_23157:
        /*0244*/ 	.byte	0x03, 0x19
        /*0246*/ 	.short	0x007c


	//----- nvinfo : EIATTR_PARAM_CBANK
	.align		4
        /*0248*/ 	.byte	0x04, 0x0a
        /*024a*/ 	.short	(.L_23159 - .L_23158)
	.align		4
.L_23158:
        /*024c*/ 	.word	index@(.nv.constant0._ZN4vllm25paged_attention_v1_kernelI13__nv_bfloat16S1_Li64ELi16ELi128ELNS_18Fp8KVCacheDataTypeE0ELb0EEEvPT_PKS3_PKT0_S9_ifPKiSB_iPKfiiiSD_SD_iiiii)
        /*0250*/ 	.short	0x0380
        /*0252*/ 	.short	0x007c


	//----- nvinfo : EIATTR_SW_WAR
	.align		4
.L_23159:
        /*0254*/ 	.byte	0x04, 0x36
        /*0256*/ 	.short	(.L_23161 - .L_23160)
.L_23160:
        /*0258*/ 	.word	0x00000008
.L_23161:


//--------------------- .nv.info._ZN4vllm25paged_attention_v1_kernelI13__nv_bfloat16S1_Li32ELi16ELi128ELNS_18Fp8KVCacheDataTypeE0ELb0EEEvPT_PKS3_PKT0_S9_ifPKiSB_iPKfiiiSD_SD_iiiii --------------------------
	.section	.nv.info._ZN4vllm25paged_attention_v1_kernelI13__nv_bfloat16S1_Li32ELi16ELi128ELNS_18Fp8KVCacheDataTypeE0ELb0EEEvPT_PKS3_PKT0_S9_ifPKiSB_iPKfiiiSD_SD_iiiii,"",@"SHT_CUDA_INFO"
	.sectionflags	@""
	.align	4


	//----- nvinfo : EIATTR_CUDA_API_VERSION
	.align		4
        /*0000*/ 	.byte	0x04, 0x37
        /*0002*/ 	.short	(.L_23163 - .L_23162)
.L_23162:
        /*0004*/ 	.word	0x00000082


	//----- nvinfo : EIATTR_KPARAM_INFO
	.align		4
.L_23163:
        /*0008*/ 	.byte	0x04, 0x17
        /*000a*/ 	.short	(.L_23165 - .L_23164)
.L_23164:
        /*000c*/ 	.word	0x00000000
        /*0010*/ 	.short	0x0013
        /*0012*/ 	.short	0x0078
        /*0014*/ 	.byte	0x00, 0xf0, 0x11, 0x00


	//----- nvinfo : EIATTR_KPARAM_INFO
	.align		4
.L_23165:
        /*0018*/ 	.byte	0x04, 0x17
        /*001a*/ 	.short	(.L_23167 - .L_23166)
.L_23166:
        /*001c*/ 	.word	0x00000000
        /*0020*/ 	.short	0x0012
        /*0022*/ 	.short	0x0074
        /*0024*/ 	.byte	0x00, 0xf0, 0x11, 0x00


	//----- nvinfo : EIATTR_KPARAM_INFO
	.align		4
.L_23167:
        /*0028*/ 	.byte	0x04, 0x17
        /*002a*/ 	.short	(.L_23169 - .L_23168)
.L_23168:
        /*002c*/ 	.word	0x00000000
        /*0030*/ 	.short	0x0011
        /*0032*/ 	.short	0x0070
        /*0034*/ 	.byte	0x00, 0xf0, 0x11, 0x00


	//----- nvinfo : EIATTR_KPARAM_INFO
	.align		4
.L_23169:
        /*0038*/ 	.byte	0x04, 0x17
        /*003a*/ 	.short	(.L_23171 - .L_23170)
.L_23170:
        /*003c*/ 	.word	0x00000000
        /*0040*/ 	.short	0x0010
        /*0042*/ 	.short	0x006c
        /*0044*/ 	.byte	0x00, 0xf0, 0x11, 0x00


	//----- nvinfo : EIATTR_KPARAM_INFO
	.align		4
.L_23171:
        /*0048*/ 	.byte	0x04, 0x17
        /*004a*/ 	.short	(.L_23173 - .L_23172)
.L_23172:
        /*004c*/ 	.word	0x00000000
        /*0050*/ 	.short	0x000f
        /*0052*/ 	.short	0x0068
        /*0054*/ 	.byte	0x00, 0xf0, 0x11, 0x00


	//----- nvinfo : EIATTR_KPARAM_INFO
	.align		4
.L_23173:
        /*0058*/ 	.byte	0x04, 0x17
        /*005a*/ 	.short	(.L_23175 - .L_23174)
.L_23174:
        /*005c*/ 	.word	0x00000000
        /*0060*/ 	.short	0x000e
        /*0062*/ 	.short	0x0060
        /*0064*/ 	.byte	0x00, 0xf5, 0x21, 0x00


	//----- nvinfo : EIATTR_KPARAM_INFO
	.align		4
.L_23175:
        /*0068*/ 	.byte	0x04, 0x17
        /*006a*/ 	.short	(.L_23177 - .L_23176)
.L_23176:
        /*006c*/ 	.word	0x00000000
        /*0070*/ 	.short	0x000d
        /*0072*/ 	.short	0x0058
        /*0074*/ 	.byte	0x00, 0xf5, 0x21, 0x00


	//----- nvinfo : EIATTR_KPARAM_INFO
	.align		4
.L_23177:
        /*0078*/ 	.byte	0x04, 0x17
        /*007a*/ 	.short	(.L_23179 - .L_23178)
.L_23178:
        /*007c*/ 	.word	0x00000000
        /*0080*/ 	.short	0x000c
        /*0082*/ 	.short	0x0050
        /*0084*/ 	.byte	0x00, 0xf0, 0x11, 0x00


	//----- nvinfo : EIATTR_KPARAM_INFO
	.align		4
.L_23179:
        /*0088*/ 	.byte	0x04, 0x17
        /*008a*/ 	.short	(.L_23181 - .L_23180)
.L_23180:
        /*008c*/ 	.word	0x00000000
        /*0090*/ 	.short	0x000b
        /*0092*/ 	.short	0x004c
        /*0094*/ 	.byte	0x00, 0xf0, 0x11, 0x00


	//----- nvinfo : EIATTR_KPARAM_INFO
	.align		4
.L_23181:
        /*0098*/ 	.byte	0x04, 0x17
        /*009a*/ 	.short	(.L_23183 - .L_23182)
.L_23182:
        /*009c*/ 	.word	0x00000000
        /*00a0*/ 	.short	0x000a
        /*00a2*/ 	.short	0x0048
        /*00a4*/ 	.byte	0x00, 0xf0, 0x11, 0x00


	//----- nvinfo : EIATTR_KPARAM_INFO
	.align		4
.L_23183:
        /*00a8*/ 	.byte	0x04, 0x17
        /*00aa*/ 	.short	(.L_23185 - .L_23184)
.L_23184:
        /*00ac*/ 	.word	0x00000000
        /*00b0*/ 	.short	0x0009
        /*00b2*/ 	.short	0x0040
        /*00b4*/ 	.byte	0x00, 0xf5, 0x21, 0x00


	//----- nvinfo : EIATTR_KPARAM_INFO
	.align		4
.L_23185:
        /*00b8*/ 	.byte	0x04, 0x17
        /*00ba*/ 	.short	(.L_23187 - .L_23186)
.L_23186:
        /*00bc*/ 	.word	0x00000000
        /*00c0*/ 	.short	0x0008
        /*00c2*/ 	.short	0x0038
        /*00c4*/ 	.byte	0x00, 0xf0, 0x11, 0x00


	//----- nvinfo : EIATTR_KPARAM_INFO
	.align		4
.L_23187:
        /*00c8*/ 	.byte	0x04, 0x17
        /*00ca*/ 	.short	(.L_23189 - .L_23188)
.L_23188:
        /*00cc*/ 	.word	0x00000000
        /*00d0*/ 	.short	0x0007
        /*00d2*/ 	.short	0x0030
        /*00d4*/ 	.byte	0x00, 0xf5, 0x21, 0x00


	//----- nvinfo : EIATTR_KPARAM_INFO
	.align		4
.L_23189:
        /*00d8*/ 	.byte	0x04, 0x17
        /*00da*/ 	.short	(.L_23191 - .L_23190)
.L_23190:
        /*00dc*/ 	.word	0x00000000
        /*00e0*/ 	.short	0x0006
        /*00e2*/ 	.short	0x0028
        /*00e4*/ 	.byte	0x00, 0xf5, 0x21, 0x00


	//----- nvinfo : EIATTR_KPARAM_INFO
	.align		4
.L_23191:
        /*00e8*/ 	.byte	0x04, 0x17
        /*00ea*/ 	.short	(.L_23193 - .L_23192)
.L_23192:
        /*00ec*/ 	.word	0x00000000
        /*00f0*/ 	.short	0x0005
        /*00f2*/ 	.short	0x0024
        /*00f4*/ 	.byte	0x00, 0xf0, 0x11, 0x00


	//----- nvinfo : EIATTR_KPARAM_INFO
	.align		4
.L_23193:
        /*00f8*/ 	.byte	0x04, 0x17
        /*00fa*/ 	.short	(.L_23195 - .L_23194)
.L_23194:
        /*00fc*/ 	.word	0x00000000
        /*0100*/ 	.short	0x0004
        /*0102*/ 	.short	0x0020
        /*0104*/ 	.byte	0x00, 0xf0, 0x11, 0x00


	//----- nvinfo : EIATTR_KPARAM_INFO
	.align		4
.L_23195:
        /*0108*/ 	.byte	0x04, 0x17
        /*010a*/ 	.short	(.L_23197 - .L_23196)
.L_23196:
        /*010c*/ 	.word	0x00000000
        /*0110*/ 	.short	0x0003
        /*0112*/ 	.short	0x0018
        /*0114*/ 	.byte	0x00, 0xf5, 0x21, 0x00


	//----- nvinfo : EIATTR_KPARAM_INFO
	.align		4
.L_23197:
        /*0118*/ 	.byte	0x04, 0x17
        /*011a*/ 	.short	(.L_23199 - .L_23198)
.L_23198:
        /*011c*/ 	.word	0x00000000
        /*0120*/ 	.short	0x0002
        /*0122*/ 	.short	0x0010
        /*0124*/ 	.byte	0x00, 0xf5, 0x21, 0x00


	//----- nvinfo : EIATTR_KPARAM_INFO
	.align		4
.L_23199:
        /*0128*/ 	.byte	0x04, 0x17
        /*012a*/ 	.short	(.L_23201 - .L_23200)
.L_23200:
        /*012c*/ 	.word	0x00000000
        /*0130*/ 	.short	0x0001
        /*0132*/ 	.short	0x0008
        /*0134*/ 	.byte	0x00, 0xf5, 0x21, 0x00


	//----- nvinfo : EIATTR_KPARAM_INFO
	.align		4
.L_23201:
        /*0138*/ 	.byte	0x04, 0x17
        /*013a*/ 	.short	(.L_23203 - .L_23202)
.L_23202:
        /*013c*/ 	.word	0x00000000
        /*0140*/ 	.short	0x0000
        /*0142*/ 	.short	0x0000
        /*0144*/ 	.byte	0x00, 0xf5, 0x21, 0x00


	//----- nvinfo : EIATTR_SPARSE_MMA_MASK
	.align		4
.L_23203:
        /*0148*/ 	.byte	0x03, 0x50
        /*014a*/ 	.short	0x0000


	//----- nvinfo : EIATTR_MAXREG_COUNT
	.align		4
        /*014c*/ 	.byte	0x03, 0x1b
        /*014e*/ 	.short	0x00ff


	//----- nvinfo : EIATTR_NUM_BARRIERS
	.align		4
        /*0150*/ 	.byte	0x02, 0x4c
        /*0152*/ 	.byte	0x01
	.zero		1


	//----- nvinfo : EIATTR_MERCURY_ISA_VERSION
	.align		4
        /*0154*/ 	.byte	0x03, 0x5f
        /*0156*/ 	.short	0x0101


	//----- nvinfo : EIATTR_COOP_GROUP_MASK_REGIDS
	.align		4
        /*0158*/ 	.byte	0x04, 0x29
        /*015a*/ 	.short	(.L_23205 - .L_23204)


	//   ....[0]....
.L_23204:
        /*015c*/ 	.word	0xffffffff


	//   ....[1]....
        /*0160*/ 	.word	0xffffffff


	//   ....[2]....
        /*0164*/ 	.word	0xffffffff


	//   ....[3]....
        /*0168*/ 	.word	0xffffffff


	//   ....[4]....
        /*016c*/ 	.word	0xffffffff


	//   ....[5]....
        /*0170*/ 	.word	0xffffffff


	//   ....[6]....
        /*0174*/ 	.word	0xffffffff


	//   ....[7]....
        /*0178*/ 	.word	0xffffffff


	//   ....[8]....
        /*017c*/ 	.word	0xffffffff


	//   ....[9]....
        /*0180*/ 	.word	0xffffffff


	//   ....[10]....
        /*0184*/ 	.word	0xffffffff


	//   ....[11]....
        /*0188*/ 	.word	0xffffffff


	//   ....[12]....
        /*018c*/ 	.word	0xffffffff


	//   ....[13]....
        /*0190*/ 	.word	0xffffffff


	//   ....[14]....
        /*0194*/ 	.word	0xffffffff


	//   ....[15]....
        /*0198*/ 	.word	0xffffffff


	//   ....[16]....
        /*019c*/ 	.word	0xffffffff


	//   ....[17]....
        /*01a0*/ 	.word	0xffffffff


	//   ....[18]....
        /*01a4*/ 	.word	0x05000009


	//   ....[19]....
        /*01a8*/ 	.word	0x05000009


	//   ....[20]....
        /*01ac*/ 	.word	0x05000009


	//   ....[21]....
        /*01b0*/ 	.word	0x05000009


	//   ....[22]....
        /*01b4*/ 	.word	0x05000009


	//----- nvinfo : EIATTR_COOP_GROUP_INSTR_OFFSETS
	.align		4
.L_23205:
        /*01b8*/ 	.byte	0x04, 0x28
        /*01ba*/ 	.short	(.L_23207 - .L_23206)


	//   ....[0]....
.L_23206:
        /*01bc*/ 	.word	0x00000d90


	//   ....[1]....
        /*01c0*/ 	.word	0x00000f90


	//   ....[2]....
        /*01c4*/ 	.word	0x00000fb0


	//   ....[3]....
        /*01c8*/ 	.word	0x00000fd0


	//   ....[4]....
        /*01cc*/ 	.word	0x00000ff0


	//   ....[5]....
        /*01d0*/ 	.word	0x000010e0


	//   ....[6]....
        /*01d4*/ 	.word	0x00001100


	//   ....[7]....
        /*01d8*/ 	.word	0x00001140


	//   ....[8]....
        /*01dc*/ 	.word	0x00001f80


	//   ....[9]....
        /*01e0*/ 	.word	0x00001fc0


	//   ....[10]....
        /*01e4*/ 	.word	0x00001fe0


	//   ....[11]....
        /*01e8*/ 	.word	0x00002000


	//   ....[12]....
        /*01ec*/ 	.word	0x00002020


	//   ....[13]....
        /*01f0*/ 	.word	0x00002070


	//   ....[14]....
        /*01f4*/ 	.word	0x00002090


	//   ....[15]....
        /*01f8*/ 	.word	0x000020b0


	//   ....[16]....
        /*01fc*/ 	.word	0x000034e0


	//   ....[17]....
        /*0200*/ 	.word	0x00003550


	//   ....[18]....
        /*0204*/ 	.word	0x000038c0


	//   ....[19]....
        /*0208*/ 	.word	0x00003970


	//   ....[20]....
        /*020c*/ 	.word	0x00003a10


	//   ....[21]....
        /*0210*/ 	.word	0x00003a80


	//   ....[22]....
        /*0214*/ 	.word	0x00003af0


	//----- nvinfo : EIATTR_VRC_CTA_INIT_COUNT
	.align		4
.L_23207:
        /*0218*/ 	.byte	0x02, 0x4a
	.zero		1
	.zero		1


	//----- nvinfo : EIATTR_EXIT_INSTR_OFFSETS
	.align		4
        /*021c*/ 	.byte	0x04, 0x1c
        /*021e*/ 	.short	(.L_23209 - .L_23208)


	//   ....[0]....
.L_23208:
        /*0220*/ 	.word	0x00003700


	//   ....[1]....
        /*0224*/ 	.word	0x00003740


	//   ....[2]....
        /*0228*/ 	.word	0x00003850


	//----- nvinfo : EIATTR_CRS_STACK_SIZE
	.align		4
.L_23209:
        /*022c*/ 	.byte	0x04, 0x1e
        /*022e*/ 	.short	(.L_23211 - .L_23210)
.L_23210:
        /*0230*/ 	.word	0x00000000


	//----- nvinfo : EIATTR_CBANK_PARAM_SIZE
	.align		4
.L_23211:
        /*0234*/ 	.byte	0x03, 0x19
        /*0236*/ 	.short	0x007c


	//----- nvinfo : EIATTR_PARAM_CBANK
	.align		4
        /*0238*/ 	.byte	0x04, 0x0a
        /*023a*/ 	.short	(.L_23213 - .L_23212)
	.align		4
.L_23212:
        /*023c*/ 	.word	index@(.nv.constant0._ZN4vllm25paged_attention_v1_kernelI13__nv_bfloat16S1_Li32ELi16ELi128ELNS_18Fp8KVCacheDataTypeE0ELb0EEEvPT_PKS3_PKT0_S9_ifPKiSB_iPKfiiiSD_SD_iiiii)
        /*0240*/ 	.short	0x0380
        /*0242*/ 	.short	0x007c


	//----- nvinfo : EIATTR_SW_WAR
	.align		4
.L_23213:
        /*0244*/ 	.byte	0x04, 0x36
        /*0246*/ 	.short	(.L_23215 - .L_23214)
.L_23214:
        /*0248*/ 	.word	0x00000008
.L_23215:


//--------------------- .nv.info._ZN4vllm25paged_attention_v1_kernelI13__nv_bfloat16S1_Li256ELi16ELi128ELNS_18Fp8KVCacheDataTypeE0ELb1EEEvPT_PKS3_PKT0_S9_ifPKiSB_iPKfiiiSD_SD_iiiii --------------------------
	.section	.nv.info._ZN4vllm25paged_attention_v1_kernelI13__nv_bfloat16S1_Li256ELi16ELi128ELNS_18Fp8KVCacheDataTypeE0ELb1EEEvPT_PKS3_PKT0_S9_ifPKiSB_iPKfiiiSD_SD_iiiii,"",@"SHT_CUDA_INFO"
	.sectionflags	@""
	.align	4


	//----- nvinfo : EIATTR_CUDA_API_VERSION
	.align		4
        /*0000*/ 	.byte	0x04, 0x37
        /*0002*/ 	.short	(.L_23217 - .L_23216)
.L_23216:
        /*0004*/ 	.word	0x00000082


	//----- nvinfo : EIATTR_KPARAM_INFO
	.align		4
.L_23217:
        /*0008*/ 	.byte	0x04, 0x17
        /*000a*/ 	.short	(.L_23219 - .L_23218)
.L_23218:
        /*000c*/ 	.word	0x00000000
        /*0010*/ 	.short	0x0013
        /*0012*/ 	.short	0x0078
        /*0014*/ 	.byte	0x00, 0xf0, 0x11, 0x00


	//----- nvinfo : EIATTR_KPARAM_INFO
	.align		4
.L_23219:
        /*0018*/ 	.byte	0x04, 0x17
        /*001a*/ 	.short	(.L_23221 - .L_23220)
.L_23220:
        /*001c*/ 	.word	0x00000000
        /*0020*/ 	.short	0x0012
        /*0022*/ 	.short	0x0074
        /*0024*/ 	.byte	0x00, 0xf0, 0x11, 0x00


	//----- nvinfo : EIATTR_KPARAM_INFO
	.align		4
.L_23221:
        /*0028*/ 	.byte	0x04, 0x17
        /*002a*/ 	.short	(.L_23223 - .L_23222)
.L_23222:
        /*002c*/ 	.word	0x00000000
        /*0030*/ 	.short	0x0011
        /*0032*/ 	.short	0x0070
        /*0034*/ 	.byte	0x00, 0xf0, 0x11, 0x00


	//----- nvinfo : EIATTR_KPARAM_INFO
	.align		4
.L_23223:
        /*0038*/ 	.byte	0x04, 0x17
        /*003a*/ 	.short	(.L_23225 - .L_23224)
.L_23224:
        /*003c*/ 	.word	0x00000000
        /*0040*/ 	.short	0x0010
        /*0042*/ 	.short	0x006c
        /*0044*/ 	.byte	0x00, 0xf0, 0x11, 0x00


	//----- nvinfo : EIATTR_KPARAM_INFO
	.align		4
.L_23225:
        /*0048*/ 	.byte	0x04, 0x17
        /*004a*/ 	.short	(.L_23227 - .L_23226)
.L_23226:
        /*004c*/ 	.word	0x00000000
        /*0050*/ 	.short	0x000f
        /*0052*/ 	.short	0x0068
        /*0054*/ 	.byte	0x00, 0xf0, 0x11, 0x00


	//----- nvinfo : EIATTR_KPARAM_INFO
	.align		4
.L_23227:
        /*0058*/ 	.byte	0x04, 0x17
        /*005a*/ 	.short	(.L_23229 - .L_23228)
.L_23228:
        /*005c*/ 	.word	0x00000000
        /*0060*/ 	.short	0x000e
        /*0062*/ 	.short	0x0060
        /*0064*/ 	.byte	0x00, 0xf5, 0x21, 0x00


	//----- nvinfo : EIATTR_KPARAM_INFO
	.align		4
.L_23229:
        /*0068*/ 	.byte	0x04, 0x17
        /*006a*/ 	.short	(.L_23231 - .L_23230)
.L_23230:
        /*006c*/ 	.word	0x00000000
        /*0070*/ 	.short	0x000d
        /*0072*/ 	.short	0x0058
        /*0074*/ 	.byte	0x00, 0xf5, 0x21, 0x00


	//----- nvinfo : EIATTR_KPARAM_INFO
	.align		4
.L_23231:
        /*0078*/ 	.byte	0x04, 0x17
        /*007a*/ 	.short	(.L_23233 - .L_23232)
.L_23232:
        /*007c*/ 	.word	0x00000000
        /*0080*/ 	.short	0x000c
        /*0082*/ 	.short	0x0050
        /*0084*/ 	.byte	0x00, 0xf0, 0x11, 0x00


	//----- nvinfo : EIATTR_KPARAM_INFO
	.align		4
.L_23233:
        /*0088*/ 	.byte	0x04, 0x17
        /*008a*/ 	.short	(.L_23235 - .L_23234)
.L_23234:
        /*008c*/ 	.word	0x00000000
        /*0090*/ 	.short	0x000b
        /*0092*/ 	.short	0x004c
        /*0094*/ 	.byte	0x00, 0xf0, 0x11, 0x00


	//----- nvinfo : EIATTR_KPARAM_INFO
	.align		4
.L_23235:
        /*0098*/ 	.byte	0x04, 0x17
        /*009a*/ 	.short	(.L_23237 - .L_23236)
.L_23236:
        /*009c*/ 	.word	0x00000000
        /*00a0*/ 	.short	0x000a
        /*00a2*/ 	.short	0x0048
        /*00a4*/ 	.byte	0x00, 0xf0, 0x11, 0x00


	//----- nvinfo : EIATTR_KPARAM_INFO
	.align		4
.L_23237:
        /*00a8*/ 	.byte	0x04, 0x17
        /*00aa*/ 	.short	(.L_23239 - .L_23238)
.L_23238:
        /*00ac*/ 	.word	0x00000000
        /*00b0*/ 	.short	0x0009
        /*00b2*/ 	.short	0x0040
        /*00b4*/ 	.byte	0x00, 0xf5, 0x21, 0x00


	//----- nvinfo : EIATTR_KPARAM_INFO
	.align		4
.L_23239:
        /*00b8*/ 	.byte	0x04, 0x17
        /*00ba*/ 	.short	(.L_23241 - .L_23240)
.L_23240:
        /*00bc*/ 	.word	0x00000000
        /*00c0*/ 	.short	0x0008
        /*00c2*/ 	.short	0x0038
        /*00c4*/ 	.byte	0x00, 0xf0, 0x11, 0x00


	//----- nvinfo : EIATTR_KPARAM_INFO
	.align		4
.L_23241:
        /*00c8*/ 	.byte	0x04, 0x17
        /*00ca*/ 	.short	(.L_23243 - .L_23242)
.L_23242:
        /*00cc*/ 	.word	0x00000000
        /*00d0*/ 	.short	0x0007
        /*00d2*/ 	.short	0x0030
        /*00d4*/ 	.byte	0x00, 0xf5, 0x21, 0x00


	//----- nvinfo : EIATTR_KPARAM_INFO
	.align		4
.L_23243:
        /*00d8*/ 	.byte	0x04, 0x17
        /*00da*/ 	.short	(.L_23245 - .L_23244)
.L_23244:
        /*00dc*/ 	.word	0x00000000
        /*00e0*/ 	.short	0x0006
        /*00e2*/ 	.short	0x0028
        /*00e4*/ 	.byte	0x00, 0xf5, 0x21, 0x00


	//----- nvinfo : EIATTR_KPARAM_INFO
	.align		4
.L_23245:
        /*00e8*/ 	.byte	0x04, 0x17
        /*00ea*/ 	.short	(.L_23247 - .L_23246)
.L_23246:
        /*00ec*/ 	.word	0x00000000
        /*00f0*/ 	.short	0x0005
        /*00f2*/ 	.short	0x0024
        /*00f4*/ 	.byte	0x00, 0xf0, 0x11, 0x00


	//----- nvinfo : EIATTR_KPARAM_INFO
	.align		4
.L_23247:
        /*00f8*/ 	.byte	0x04, 0x17
        /*00fa*/ 	.short	(.L_23249 - .L_23248)
.L_23248:
        /*00fc*/ 	.word	0x00000000
        /*0100*/ 	.short	0x0004
        /*0102*/ 	.short	0x0020
        /*0104*/ 	.byte	0x00, 0xf0, 0x11, 0x00


	//----- nvinfo : EIATTR_KPARAM_INFO
	.align		4
.L_23249:
        /*0108*/ 	.byte	0x04, 0x17
        /*010a*/ 	.short	(.L_23251 - .L_23250)
.L_23250:
        /*010c*/ 	.word	0x00000000
        /*0110*/ 	.short	0x0003
        /*0112*/ 	.short	0x0018
        /*0114*/ 	.byte	0x00, 0xf5, 0x21, 0x00


	//----- nvinfo : EIATTR_KPARAM_INFO
	.align		4
.L_23251:
        /*0118*/ 	.byte	0x04, 0x17
        /*011a*/ 	.short	(.L_23253 - .L_23252)
.L_23252:
        /*011c*/ 	.word	0x00000000
        /*0120*/ 	.short	0x0002
        /*0122*/ 	.short	0x0010
        /*0124*/ 	.byte	0x00, 0xf5, 0x21, 0x00


	//----- nvinfo : EIATTR_KPARAM_INFO
	.align		4
.L_23253:
        /*0128*/ 	.byte	0x04, 0x17
        /*012a*/ 	.short	(.L_23255 - .L_23254)
.L_23254:
        /*012c*/ 	.word	0x00000000
        /*0130*/ 	.short	0x0001
        /*0132*/ 	.short	0x0008
        /*0134*/ 	.byte	0x00, 0xf5, 0x21, 0x00


	//----- nvinfo : EIATTR_KPARAM_INFO
	.align		4
.L_23255:
        /*0138*/ 	.byte	0x04, 0x17
        /*013a*/ 	.short	(.L_23257 - .L_23256)
.L_23256:
        /*013c*/ 	.word	0x00000000
        /*0140*/ 	.short	0x0000
        /*0142*/ 	.short	0x0000
        /*0144*/ 	.byte	0x00, 0xf5, 0x21, 0x00


	//----- nvinfo : EIATTR_SPARSE_MMA_MASK
	.align		4
.L_23257:
        /*0148*/ 	.byte	0x03, 0x50
        /*014a*/ 	.short	0x0000


	//----- nvinfo : EIATTR_MAXREG_COUNT
	.align		4
        /*014c*/ 	.byte	0x03, 0x1b
        /*014e*/ 	.short	0x00ff


	//----- nvinfo : EIATTR_NUM_BARRIERS
	.align		4
        /*0150*/ 	.byte	0x02, 0x4c
        /*0152*/ 	.byte	0x01
	.zero		1


	//----- nvinfo : EIATTR_MERCURY_ISA_VERSION
	.align		4
        /*0154*/ 	.byte	0x03, 0x5f
        /*0156*/ 	.short	0x0101


	//----- nvinfo : EIATTR_COOP_GROUP_MASK_REGIDS
	.align		4
        /*0158*/ 	.byte	0x04, 0x29
        /*015a*/ 	.short	(.L_23259 - .L_23258)


	//   ....[0]....
.L_23258:
        /*015c*/ 	.word	0xffffffff


	//   ....[1]....
        /*0160*/ 	.word	0xffffffff


	//   ....[2]....
        /*0164*/ 	.word	0xffffffff


	//   ....[3]....
        /*0168*/ 	.word	0xffffffff


	//   ....[4]....
        /*016c*/ 	.word	0xffffffff


	//   ....[5]....
        /*0170*/ 	.word	0xffffffff


	//   ....[6]....
        /*0174*/ 	.word	0xffffffff


	//   ....[7]....
        /*0178*/ 	.word	0xffffffff


	//   ....[8]....
        /*017c*/ 	.word	0xffffffff


	//   ....[9]....
        /*0180*/ 	.word	0xffffffff


	//   ....[10]....
        /*0184*/ 	.word	0xffffffff


	//   ....[11]....
        /*0188*/ 	.word	0xffffffff


	//   ....[12]....
        /*018c*/ 	.word	0xffffffff


	//   ....[13]....
        /*0190*/ 	.word	0xffffffff


	//   ....[14]....
        /*0194*/ 	.word	0xffffffff


	//   ....[15]....
        /*0198*/ 	.word	0xffffffff


	//   ....[16]....
        /*019c*/ 	.word	0xffffffff


	//   ....[17]....
        /*01a0*/ 	.word	0xffffffff


	//   ....[18]....
        /*01a4*/ 	.word	0xffffffff


	//   ....[19]....
        /*01a8*/ 	.word	0xffffffff


	//   ....[20]....
        /*01ac*/ 	.word	0xffffffff


	//   ....[21]....
        /*01b0*/ 	.word	0xffffffff


	//   ....[22]....
        /*01b4*/ 	.word	0xffffffff


	//   ....[23]....
        /*01b8*/ 	.word	0xffffffff


	//   ....[24]....
        /*01bc*/ 	.word	0xffffffff


	//   ....[25]....
        /*01c0*/ 	.word	0xffffffff


	//   ....[26]....
        /*01c4*/ 	.word	0xffffffff


	//   ....[27]....
        /*01c8*/ 	.word	0xffffffff


	//   ....[28]....
        /*01cc*/ 	.word	0xffffffff


	//   ....[29]....
        /*01d0*/ 	.word	0xffffffff


	//   ....[30]....
        /*01d4*/ 	.word	0xffffffff


	//   ....[31]....
        /*01d8*/ 	.word	0xffffffff


	//   ....[32]....
        /*01dc*/ 	.word	0x0500000d


	//   ....[33]....
        /*01e0*/ 	.word	0x0500000d


	//   ....[34]....
        /*01e4*/ 	.word	0x0500000d


	//   ....[35]....
        /*01e8*/ 	.word	0x0500000d


	//   ....[36]....
        /*01ec*/ 	.word	0x0500000d


	//----- nvinfo : EIATTR_COOP_GROUP_INSTR_OFFSETS
	.align		4
.L_23259:
        /*01f0*/ 	.byte	0x04, 0x28
        /*01f2*/ 	.short	(.L_23261 - .L_23260)


	//   ....[0]....
.L_23260:
        /*01f4*/ 	.word	0x00003400


	//   ....[1]....
        /*01f8*/ 	.word	0x000035a0


	//   ....[2]....
        /*01fc*/ 	.word	0x000035c0


	//   ....[3]....
        /*0200*/ 	.word	0x000035e0


	//   ....[4]....
        /*0204*/ 	.word	0x00003600


	//   ....[5]....
        /*0208*/ 	.word	0x00003780


	//   ....[6]....
        /*020c*/ 	.word	0x000037b0


	//   ....[7]....
        /*0210*/ 	.word	0x000037d0


	//   ....[8]....
        /*0214*/ 	.word	0x00004610


	//   ....[9]....
        /*0218*/ 	.word	0x00004650


	//   ....[10]....
        /*021c*/ 	.word	0x00004670


	//   ....[11]....
        /*0220*/ 	.word	0x00004690


	//   ....[12]....
        /*0224*/ 	.word	0x000046b0


	//   ....[13]....
        /*0228*/ 	.word	0x00004700


	//   ....[14]....
        /*022c*/ 	.word	0x00004720


	//   ....[15]....
        /*0230*/ 	.word	0x00004740


	//   ....[16]....
        /*0234*/ 	.word	0x00009790


	//   ....[17]....
        /*0238*/ 	.word	0x000097d0


	//   ....[18]....
        /*023c*/ 	.word	0x000097f0


	//   ....[19]....
        /*0240*/ 	.word	0x00009810


	//   ....[20]....
        /*0244*/ 	.word	0x00009820


	//   ....[21]....
        /*0248*/ 	.word	0x00009830


	//   ....[22]....
        /*024c*/ 	.word	0x00009840


	//   ....[23]....
        /*0250*/ 	.word	0x00009870


	//   ....[24]....
        /*0254*/ 	.word	0x000098a0


	//   ....[25]....
        /*0258*/ 	.word	0x000098c0


	//   ....[26]....
        /*025c*/ 	.word	0x000098e0


	//   ....[27]....
        /*0260*/ 	.word	0x00009900


	//   ....[28]....
        /*0264*/ 	.word	0x00009920


	//   ....[29]....
        /*0268*/ 	.word	0x00009940


	//   ....[30]....
        /*026c*/ 	.word	0x00009960


	//   ....[31]....
        /*0270*/ 	.word	0x00009980


	//   ....[32]....
        /*0274*/ 	.word	0x0000a570


	//   ....[33]....
        /*0278*/ 	.word	0x0000a620


	//   ....[34]....
        /*027c*/ 	.word	0x0000a6c0


	//   ....[35]....
        /*0280*/ 	.word	0x0000a730


	//   ....[36]....
        /*0284*/ 	.word	0x0000a7a0


	//----- nvinfo : EIATTR_VRC_CTA_INIT_COUNT
	.align		4
.L_23261:
        /*0288*/ 	.byte	0x02, 0x4a
	.zero		1
	.zero		1


	//----- nvinfo : EIATTR_EXIT_INSTR_OFFSETS
	.align		4
        /*028c*/ 	.byte	0x04, 0x1c
        /*028e*/ 	.short	(.L_23263 - .L_23262)


	//   ....[0]....
.L_23262:
        /*0290*/ 	.word	0x0000a200


	//   ....[1]....
        /*0294*/ 	.word	0x0000a260


	//   ....[2]....
        /*0298*/ 	.word	0x0000a510


	//----- nvinfo : EIATTR_CRS_STACK_SIZE
	.align		4
.L_23263:
        /*029c*/ 	.byte	0x04, 0x1e
        /*029e*/ 	.short	(.L_23265 - .L_23264)
.L_23264:
        /*02a0*/ 	.word	0x00000000


	//----- nvinfo : EIATTR_CBANK_PARAM_SIZE
	.align		4
.L_23265:
        /*02a4*/ 	.byte	0x03, 0x19
        /*02a6*/ 	.short	0x007c


	//----- nvinfo : EIATTR_PARAM_CBANK
	.align		4
        /*02a8*/ 	.byte	0x04, 0x0a
        /*02aa*/ 	.short	(.L_23267 - .L_23266)
	.align		4
.L_23266:
        /*02ac*/ 	.word	index@(.nv.constant0._ZN4vllm25paged_attention_v1_kernelI13__nv_bfloat16S1_Li256ELi16ELi128ELNS_18Fp8KVCacheDataTypeE0ELb1EEEvPT_PKS3_PKT0_S9_ifPKiSB_iPKfiiiSD_SD_iiiii)
        /*02b0*/ 	.short	0x0380
        /*02b2*/ 	.short	0x007c


	//----- nvinfo : EIATTR_SW_WAR
	.align		4
.L_23267:
        /*02b4*/ 	.byte	0x04, 0x36
        /*02b6*/ 	.short	(.L_23269 - .L_23268)
.L_23268:
        /*02b8*/ 	.word	0x00000008
.L_23269:


//--------------------- .nv.info._ZN4vllm25paged_attention_v1_kernelI13__nv_bfloat16S1_Li192ELi16ELi128ELNS_18Fp8KVCacheDataTypeE0ELb1EEEvPT_PKS3_PKT0_S9_ifPKiSB_iPKfiiiSD_SD_iiiii --------------------------
	.section	.nv.info._ZN4vllm25paged_attention_v1_kernelI13__nv_bfloat16S1_Li192ELi16ELi128ELNS_18Fp8KVCacheDataTypeE0ELb1EEEvPT_PKS3_PKT0_S9_ifPKiSB_iPKfiiiSD_SD_iiiii,"",@"SHT_CUDA_INFO"
	.sectionflags	@""
	.align	4


	//----- nvinfo : EIATTR_CUDA_API_VERSION
	.align		4
        /*0000*/ 	.byte	0x04, 0x37
        /*0002*/ 	.short	(.L_23271 - .L_23270)
.L_23270:
        /*0004*/ 	.word	0x00000082


	//----- nvinfo : EIATTR_KPARAM_INFO
	.align		4
.L_23271:
        /*0008*/ 	.byte	0x04, 0x17
        /*000a*/ 	.short	(.L_23273 - .L_23272)
.L_23272:
        /*000c*/ 	.word	0x00000000
        /*0010*/ 	.short	0x0013
        /*0012*/ 	.short	0x0078
        /*0014*/ 	.byte	0x00, 0xf0, 0x11, 0x00


	//----- nvinfo : EIATTR_KPARAM_INFO
	.align		4
.L_23273:
        /*0018*/ 	.byte	0x04, 0x17
        /*001a*/ 	.short	(.L_23275 - .L_23274)
.L_23274:
        /*001c*/ 	.word	0x00000000
        /*0020*/ 	.short	0x0012
        /*0022*/ 	.short	0x0074
        /*0024*/ 	.byte	0x00, 0xf0, 0x11, 0x00


	//----- nvinfo : EIATTR_KPARAM_INFO
	.align		4
.L_23275:
        /*0028*/ 	.byte	0x04, 0x17
        /*002a*/ 	.short	(.L_23277 - .L_23276)
.L_23276:
        /*002c*/ 	.word	0x00000000
        /*0030*/ 	.short	0x0011
        /*0032*/ 	.short	0x0070
        /*0034*/ 	.byte	0x00, 0xf0, 0x11, 0x00


	//----- nvinfo : EIATTR_KPARAM_INFO
	.align		4
.L_23277:
        /*0038*/ 	.byte	0x04, 0x17
        /*003a*/ 	.short	(.L_23279 - .L_23278)
.L_23278:
        /*003c*/ 	.word	0x00000000
        /*0040*/ 	.short	0x0010
        /*0042*/ 	.short	0x006c
        /*0044*/ 	.byte	0x00, 0xf0, 0x11, 0x00


	//----- nvinfo : EIATTR_KPARAM_INFO
	.align		4
.L_23279:
        /*0048*/ 	.byte	0x04, 0x17
        /*004a*/ 	.short	(.L_23281 - .L_23280)
.L_23280:
        /*004c*/ 	.word	0x00000000
        /*0050*/ 	.short	0x000f
        /*0052*/ 	.short	0x0068
        /*0054*/ 	.byte	0x00, 0xf0, 0x11, 0x00


	//----- nvinfo : EIATTR_KPARAM_INFO
	.align		4
.L_23281:
        /*0058*/ 	.byte	0x04, 0x17
        /*005a*/ 	.short	(.L_23283 - .L_23282)
.L_23282:
        /*005c*/ 	.word	0x00000000
        /*0060*/ 	.short	0x000e
        /*0062*/ 	.short	0x0060
        /*0064*/ 	.byte	0x00, 0xf5, 0x21, 0x00


	//----- nvinfo : EIATTR_KPARAM_INFO
	.align		4
.L_23283:
        /*0068*/ 	.byte	0x04, 0x17
        /*006a*/ 	.short	(.L_23285 - .L_23284)
.L_23284:
        /*006c*/ 	.word	0x00000000
        /*0070*/ 	.short	0x000d
        /*0072*/ 	.short	0x0058
        /*0074*/ 	.byte	0x00, 0xf5, 0x21, 0x00


	//----- nvinfo : EIATTR_KPARAM_INFO
	.align		4
.L_23285:
        /*0078*/ 	.byte	0x04, 0x17
        /*007a*/ 	.short	(.L_23287 - .L_23286)
.L_23286:
        /*007c*/ 	.word	0x00000000
        /*0080*/ 	.short	0x000c
        /*0082*/ 	.short	0x0050
        /*0084*/ 	.byte	0x00, 0xf0, 0x11, 0x00


	//----- nvinfo : EIATTR_KPARAM_INFO
	.align		4
.L_23287:
        /*0088*/ 	.byte	0x04, 0x17
        /*008a*/ 	.short	(.L_23289 - .L_23288)
.L_23288:
        /*008c*/ 	.word	0x00000000
        /*0090*/ 	.short	0x000b
        /*0092*/ 	.short	0x004c
        /*0094*/ 	.byte	0x00, 0xf0, 0x11, 0x00


	//----- nvinfo : EIATTR_KPARAM_INFO
	.align		4
.L_23289:
        /*0098*/ 	.byte	0x04, 0x17
        /*009a*/ 	.short	(.L_23291 - .L_23290)
.L_23290:
        /*009c*/ 	.word	0x00000000
        /*00a0*/ 	.short	0x000a
        /*00a2*/ 	.short	0x0048
        /*00a4*/ 	.byte	0x00, 0xf0, 0x11, 0x00


	//----- nvinfo : EIATTR_KPARAM_INFO
	.align		4
.L_23291:
        /*00a8*/ 	.byte	0x04, 0x17
        /*00aa*/ 	.short	(.L_23293 - .L_23292)
.L_23292:
        /*00ac*/ 	.word	0x00000000
        /*00b0*/ 	.short	0x0009
        /*00b2*/ 	.short	0x0040
        /*00b4*/ 	.byte	0x00, 0xf5, 0x21, 0x00


	//----- nvinfo : EIATTR_KPARAM_INFO
	.align		4
.L_23293:
        /*00b8*/ 	.byte	0x04, 0x17
        /*00ba*/ 	.short	(.L_23295 - .L_23294)
.L_23294:
        /*00bc*/ 	.word	0x00000000
        /*00c0*/ 	.short	0x0008
        /*00c2*/ 	.short	0x0038
        /*00c4*/ 	.byte	0x00, 0xf0, 0x11, 0x00


	//----- nvinfo : EIATTR_KPARAM_INFO
	.align		4
.L_23295:
        /*00c8*/ 	.byte	0x04, 0x17
        /*00ca*/ 	.short	(.L_23297 - .L_23296)
.L_23296:
        /*00cc*/ 	.word	0x00000000
        /*00d0*/ 	.short	0x0007
        /*00d2*/ 	.short	0x0030
        /*00d4*/ 	.byte	0x00, 0xf5, 0x21, 0x00


	//----- nvinfo : EIATTR_KPARAM_INFO
	.align		4
.L_23297:
        /*00d8*/ 	.byte	0x04, 0x17
        /*00da*/ 	.short	(.L_23299 - .L_23298)
.L_23298:
        /*00dc*/ 	.word	0x00000000
        /*00e0*/ 	.short	0x0006
        /*00e2*/ 	.short	0x0028
        /*00e4*/ 	.byte	0x00, 0xf5, 0x21, 0x00


	//----- nvinfo : EIATTR_KPARAM_INFO
	.align		4
.L_23299:
        /*00e8*/ 	.byte	0x04, 0x17
        /*00ea*/ 	.short	(.L_23301 - .L_23300)
.L_23300:
        /*00ec*/ 	.word	0x00000000
        /*00f0*/ 	.short	0x0005
        /*00f2*/ 	.short	0x0024
        /*00f4*/ 	.byte	0x00, 0xf0, 0x11, 0x00


	//----- nvinfo : EIATTR_KPARAM_INFO
	.align		4
.L_23301:
        /*00f8*/ 	.byte	0x04, 0x17
        /*00fa*/ 	.short	(.L_23303 - .L_23302)
.L_23302:
        /*00fc*/ 	.word	0x00000000
        /*0100*/ 	.short	0x0004
        /*0102*/ 	.short	0x0020
        /*0104*/ 	.byte	0x00, 0xf0, 0x11, 0x00


	//----- nvinfo : EIATTR_KPARAM_INFO
	.align		4
.L_23303:
        /*0108*/ 	.byte	0x04, 0x17
        /*010a*/ 	.short	(.L_23305 - .L_23304)
.L_23304:
        /*010c*/ 	.word	0x00000000
        /*0110*/ 	.short	0x0003
        /*0112*/ 	.short	0x0018
        /*0114*/ 	.byte	0x00, 0xf5, 0x21, 0x00


	//----- nvinfo : EIATTR_KPARAM_INFO
	.align		4
.L_23305:
        /*0118*/ 	.byte	0x04, 0x17
        /*011a*/ 	.short	(.L_23307 - .L_23306)
.L_23306:
        /*011c*/ 	.word	0x00000000
        /*0120*/ 	.short	0x0002
        /*0122*/ 	.short	0x0010
        /*0124*/ 	.byte	0x00, 0xf5, 0x21, 0x00


	//----- nvinfo : EIATTR_KPARAM_INFO
	.align		4
.L_23307:
        /*0128*/ 	.byte	0x04, 0x17
        /*012a*/ 	.short	(.L_23309 - .L_23308)
.L_23308:
        /*012c*/ 	.word	0x00000000
        /*0130*/ 	.short	0x0001
        /*0132*/ 	.short	0x0008
        /*0134*/ 	.byte	0x00, 0xf5, 0x21, 0x00


	//----- nvinfo : EIATTR_KPARAM_INFO
	.align		4
.L_23309:
        /*0138*/ 	.byte	0x04, 0x17
        /*013a*/ 	.short	(.L_23311 - .L_23310)
.L_23310:
        /*013c*/ 	.word	0x00000000
        /*0140*/ 	.short	0x0000
        /*0142*/ 	.short	0x0000
        /*0144*/ 	.byte	0x00, 0xf5, 0x21, 0x00


	//----- nvinfo : EIATTR_SPARSE_MMA_MASK
	.align		4
.L_23311:
        /*0148*/ 	.byte	0x03, 0x50
        /*014a*/ 	.short	0x0000


	//----- nvinfo : EIATTR_MAXREG_COUNT
	.align		4
        /*014c*/ 	.byte	0x03, 0x1b
        /*014e*/ 	.short	0x00ff


	//----- nvinfo : EIATTR_NUM_BARRIERS
	.align		4
        /*0150*/ 	.byte	0x02, 0x4c
        /*0152*/ 	.byte	0x01
	.zero		1


	//----- nvinfo : EIATTR_MERCURY_ISA_VERSION
	.align		4
        /*0154*/ 	.byte	0x03, 0x5f
        /*0156*/ 	.short	0x0101


	//----- nvinfo : EIATTR_COOP_GROUP_MASK_REGIDS
	.align		4
        /*0158*/ 	.byte	0x04, 0x29
        /*015a*/ 	.short	(.L_23313 - .L_23312)


	//   ....[0]....
.L_23312:
        /*015c*/ 	.word	0xffffffff


	//   ....[1]....
        /*0160*/ 	.word	0xffffffff


	//   ....[2]....
        /*0164*/ 	.word	0xffffffff


	//   ....[3]....
        /*0168*/ 	.word	0xffffffff


	//   ....[4]....
        /*016c*/ 	.word	0xffffffff


	//   ....[5]....
        /*0170*/ 	.word	0xffffffff


	//   ....[6]....
        /*0174*/ 	.word	0xffffffff


	//   ....[7]....
        /*0178*/ 	.word	0xffffffff


	//   ....[8]....
        /*017c*/ 	.word	0xffffffff


	//   ....[9]....
        /*0180*/ 	.word	0xffffffff


	//   ....[10]....
        /*0184*/ 	.word	0xffffffff


	//   ....[11]....
        /*0188*/ 	.word	0xffffffff


	//   ....[12]....
        /*018c*/ 	.word	0xffffffff


	//   ....[13]....
        /*0190*/ 	.word	0xffffffff


	//   ....[14]....
        /*0194*/ 	.word	0xffffffff


	//   ....[15]....
        /*0198*/ 	.word	0xffffffff


	//   ....[16]....
        /*019c*/ 	.word	0xffffffff


	//   ....[17]....
        /*01a0*/ 	.word	0xffffffff


	//   ....[18]....
        /*01a4*/ 	.word	0xffffffff


	//   ....[19]....
        /*01a8*/ 	.word	0xffffffff


	//   ....[20]....
        /*01ac*/ 	.word	0xffffffff


	//   ....[21]....
        /*01b0*/ 	.word	0xffffffff


	//   ....[22]....
        /*01b4*/ 	.word	0xffffffff


	//   ....[23]....
        /*01b8*/ 	.word	0xffffffff


	//   ....[24]....
        /*01bc*/ 	.word	0xffffffff


	//   ....[25]....
        /*01c0*/ 	.word	0xffffffff


	//   ....[26]....
        /*01c4*/ 	.word	0xffffffff


	//   ....[27]....
        /*01c8*/ 	.word	0xffffffff


	//   ....[28]....
        /*01cc*/ 	.word	0x0500000d


	//   ....[29]....
        /*01d0*/ 	.word	0x0500000d


	//   ....[30]....
        /*01d4*/ 	.word	0x0500000d


	//   ....[31]....
        /*01d8*/ 	.word	0x0500000d


	//   ....[32]....
        /*01dc*/ 	.word	0x0500000d


	//----- nvinfo : EIATTR_COOP_GROUP_INSTR_OFFSETS
	.align		4
.L_23313:
        /*01e0*/ 	.byte	0x04, 0x28
        /*01e2*/ 	.short	(.L_23315 - .L_23314)


	//   ....[0]....
.L_23314:
        /*01e4*/ 	.word	0x00002ab0


	//   ....[1]....
        /*01e8*/ 	.word	0x00002c50


	//   ....[2]....
        /*01ec*/ 	.word	0x00002c70


	//   ....[3]....
        /*01f0*/ 	.word	0x00002c90


	//   ....[4]....
        /*01f4*/ 	.word	0x00002cb0


	//   ....[5]....
        /*01f8*/ 	.word	0x00002e40


	//   ....[6]....
        /*01fc*/ 	.word	0x00002e60


	//   ....[7]....
        /*0200*/ 	.word	0x00002e80


	//   ....[8]....
        /*0204*/ 	.word	0x00003cc0


	//   ....[9]....
        /*0208*/ 	.word	0x00003d00


	//   ....[10]....
        /*020c*/ 	.word	0x00003d20


	//   ....[11]....
        /*0210*/ 	.word	0x00003d40


	//   ....[12]....
        /*0214*/ 	.word	0x00003d60


	//   ....[13]....
        /*0218*/ 	.word	0x00003db0


	//   ....[14]....
        /*021c*/ 	.word	0x00003dd0


	//   ....[15]....
        /*0220*/ 	.word	0x00003df0


	//   ....[16]....
        /*0224*/ 	.word	0x00007eb0


	//   ....[17]....
        /*0228*/ 	.word	0x00007ed0


	//   ....[18]....
        /*022c*/ 	.word	0x00007ee0


	//   ....[19]....
        /*0230*/ 	.word	0x00007ef0


	//   ....[20]....
        /*0234*/ 	.word	0x00007f00


	//   ....[21]....
        /*0238*/ 	.word	0x00007f10


	//   ....[22]....
        /*023c*/ 	.word	0x00007f30


	//   ....[23]....
        /*0240*/ 	.word	0x00007f50


	//   ....[24]....
        /*0244*/ 	.word	0x00007f90


	//   ....[25]....
        /*0248*/ 	.word	0x00007fc0


	//   ....[26]....
        /*024c*/ 	.word	0x00007ff0


	//   ....[27]....
        /*0250*/ 	.word	0x00008020


	//   ....[28]....
        /*0254*/ 	.word	0x00008980


	//   ....[29]....
        /*0258*/ 	.word	0x00008a30


	//   ....[30]....
        /*025c*/ 	.word	0x00008ad0


	//   ....[31]....
        /*0260*/ 	.word	0x00008b40


	//   ....[32]....
        /*0264*/ 	.word	0x00008bb0


	//----- nvinfo : EIATTR_VRC_CTA_INIT_COUNT
	.align		4
.L_23315:
        /*0268*/ 	.byte	0x02, 0x4a
	.zero		1
	.zero		1


	//----- nvinfo : EIATTR_EXIT_INSTR_OFFSETS
	.align		4
        /*026c*/ 	.byte	0x04, 0x1c
        /*026e*/ 	.short	(.L_23317 - .L_23316)


	//   ....[0]....
.L_23316:
        /*0270*/ 	.word	0x000086b0


	//   ....[1]....
        /*0274*/ 	.word	0x000086f0


	//   ....[2]....
        /*0278*/ 	.word	0x00008920


	//----- nvinfo : EIATTR_CRS_STACK_SIZE
	.align		4
.L_23317:
        /*027c*/ 	.byte	0x04, 0x1e
        /*027e*/ 	.short	(.L_23319 - .L_23318)
.L_23318:
        /*0280*/ 	.word	0x00000000


	//----- nvinfo : EIATTR_CBANK_PARAM_SIZE
	.align		4
.L_23319:
        /*0284*/ 	.byte	0x03, 0x19
        /*0286*/ 	.short	0x007c


	//----- nvinfo : EIATTR_PARAM_CBANK
	.align		4
        /*0288*/ 	.byte	0x04, 0x0a
        /*028a*/ 	.short	(.L_23321 - .L_23320)
	.align		4
.L_23320:
        /*028c*/ 	.word	index@(.nv.constant0._ZN4vllm25paged_attention_v1_kernelI13__nv_bfloat16S1_Li192ELi16ELi128ELNS_18Fp8KVCacheDataTypeE0ELb1EEEvPT_PKS3_PKT0_S9_ifPKiSB_iPKfiiiSD_SD_iiiii)
        /*0290*/ 	.short	0x0380
        /*0292*/ 	.short	0x007c


	//----- nvinfo : EIATTR_SW_WAR
	.align		4
.L_23321:
        /*0294*/ 	.byte	0x04, 0x36
        /*0296*/ 	.short	(.L_23323 - .L_23322)
.L_23322:
        /*0298*/ 	.word	0x00000008
.L_23323:


//--------------------- .nv.info._ZN4vllm25paged_attention_v1_kernelI13__nv_bfloat16S1_Li128ELi16ELi128ELNS_18Fp8KVCacheDataTypeE0ELb1EEEvPT_PKS3_PKT0_S9_ifPKiSB_iPKfiiiSD_SD_iiiii --------------------------
	.section	.nv.info._ZN4vllm25paged_attention_v1_kernelI13__nv_bfloat16S1_Li128ELi16ELi128ELNS_18Fp8KVCacheDataTypeE0ELb1EEEvPT_PKS3_PKT0_S9_ifPKiSB_iPKfiiiSD_SD_iiiii,"",@"SHT_CUDA_INFO"
	.sectionflags	@""
	.align	4


	//----- nvinfo : EIATTR_CUDA_API_VERSION
	.align		4
        /*0000*/ 	.byte	0x04, 0x37
        /*0002*/ 	.short	(.L_23325 - .L_23324)
.L_23324:
        /*0004*/ 	.word	0x00000082


	//----- nvinfo : EIATTR_KPARAM_INFO
	.align		4
.L_23325:
        /*0008*/ 	.byte	0x04, 0x17
        /*000a*/ 	.short	(.L_23327 - .L_23326)
.L_23326:
        /*000c*/ 	.word	0x00000000
        /*0010*/ 	.short	0x0013
        /*0012*/ 	.short	0x0078
        /*0014*/ 	.byte	0x00, 0xf0, 0x11, 0x00


	//----- nvinfo : EIATTR_KPARAM_INFO
	.align		4
.L_23327:
        /*0018*/ 	.byte	0x04, 0x17
        /*001a*/ 	.short	(.L_23329 - .L_23328)
.L_23328:
        /*001c*/ 	.word	0x00000000
        /*0020*/ 	.short	0x0012
        /*0022*/ 	.short	0x0074
        /*0024*/ 	.byte	0x00, 0xf0, 0x11, 0x00


	//----- nvinfo : EIATTR_KPARAM_INFO
	.align		4
.L_23329:
        /*0028*/ 	.byte	0x04, 0x17
        /*002a*/ 	.short	(.L_23331 - .L_23330)
.L_23330:
        /*002c*/ 	.word	0x00000000
        /*0030*/ 	.short	0x0011
        /*0032*/ 	.short	0x0070
        /*0034*/ 	.byte	0x00, 0xf0, 0x11, 0x00


	//----- nvinfo : EIATTR_KPARAM_INFO
	.align		4
.L_23331:
        /*0038*/ 	.byte	0x04, 0x17
        /*003a*/ 	.short	(.L_23333 - .L_23332)
.L_23332:
        /*003c*/ 	.word	0x00000000
        /*0040*/ 	.short	0x0010
        /*0042*/ 	.short	0x006c
        /*0044*/ 	.byte	0x00, 0xf0, 0x11, 0x00


	//----- nvinfo : EIATTR_KPARAM_INFO
	.align		4
.L_23333:
        /*0048*/ 	.byte	0x04, 0x17
        /*004a*/ 	.short	(.L_23335 - .L_23334)
.L_23334:
        /*004c*/ 	.word	0x00000000
        /*0050*/ 	.short	0x000f
        /*0052*/ 	.short	0x0068
        /*0054*/ 	.byte	0x00, 0xf0, 0x11, 0x00


	//----- nvinfo : EIATTR_KPARAM_INFO
	.align		4
.L_23335:
        /*0058*/ 	.byte	0x04, 0x17
        /*005a*/ 	.short	(.L_23337 - .L_23336)
.L_23336:
        /*005c*/ 	.word	0x00000000
        /*0060*/ 	.short	0x000e
        /*0062*/ 	.short	0x0060
        /*0064*/ 	.byte	0x00, 0xf5, 0x21, 0x00


	//----- nvinfo : EIATTR_KPARAM_INFO
	.align		4
.L_23337:
        /*0068*/ 	.byte	0x04, 0x17
        /*006a*/ 	.short	(.L_23339 - .L_23338)
.L_23338:
        /*006c*/ 	.word	0x00000000
        /*0070*/ 	.short	0x000d
        /*0072*/ 	.short	0x0058
        /*0074*/ 	.byte	0x00, 0xf5, 0x21, 0x00


	//----- nvinfo : EIATTR_KPARAM_INFO
	.align		4
.L_23339:
        /*0078*/ 	.byte	0x04, 0x17
        /*007a*/ 	.short	(.L_23341 - .L_23340)
.L_23340:
        /*007c*/ 	.word	0x00000000
        /*0080*/ 	.short	0x000c
        /*0082*/ 	.short	0x0050
        /*0084*/ 	.byte	0x00, 0xf0, 0x11, 0x00


	//----- nvinfo : EIATTR_KPARAM_INFO
	.align		4
.L_23341:
        /*0088*/ 	.byte	0x04, 0x17
        /*008a*/ 	.short	(.L_23343 - .L_23342)
.L_23342:
        /*008c*/ 	.word	0x00000000
        /*0090*/ 	.short	0x000b
        /*0092*/ 	.short	0x004c
        /*0094*/ 	.byte	0x00, 0xf0, 0x11, 0x00


	//----- nvinfo : EIATTR_KPARAM_INFO
	.align		4
.L_23343:
        /*0098*/ 	.byte	0x04, 0x17
        /*009a*/ 	.short	(.L_23345 - .L_23344)
.L_23344:
        /*009c*/ 	.word	0x00000000
        /*00a0*/ 	.short	0x000a
        /*00a2*/ 	.short	0x0048
        /*00a4*/ 	.byte	0x00, 0xf0, 0x11, 0x00


	//----- nvinfo : EIATTR_KPARAM_INFO
	.align		4
.L_23345:
        /*00a8*/ 	.byte	0x04, 0x17
        /*00aa*/ 	.short	(.L_23347 - .L_23346)
.L_23346:
        /*00ac*/ 	.word	0x00000000
        /*00b0*/ 	.short	0x0009
        /*00b2*/ 	.short	0x0040
        /*00b4*/ 	.byte	0x00, 0xf5, 0x21, 0x00


	//----- nvinfo : EIATTR_KPARAM_INFO
	.align		4
.L_23347:
        /*00b8*/ 	.byte	0x04, 0x17
        /*00ba*/ 	.short	(.L_23349 - .L_23348)
.L_23348:
        /*00bc*/ 	.word	0x00000000
        /*00c0*/ 	.short	0x0008
        /*00c2*/ 	.short	0x0038
        /*00c4*/ 	.byte	0x00, 0xf0, 0x11, 0x00


	//----- nvinfo : EIATTR_KPARAM_INFO
	.align		4
.L_23349:
        /*00c8*/ 	.byte	0x04, 0x17
        /*00ca*/ 	.short	(.L_23351 - .L_23350)
.L_23350:
        /*00cc*/ 	.word	0x00000000
        /*00d0*/ 	.short	0x0007
        /*00d2*/ 	.short	0x0030
        /*00d4*/ 	.byte	0x00, 0xf5, 0x21, 0x00


	//----- nvinfo : EIATTR_KPARAM_INFO
	.align		4
.L_23351:
        /*00d8*/ 	.byte	0x04, 0x17
        /*00da*/ 	.short	(.L_23353 - .L_23352)
.L_23352:
        /*00dc*/ 	.word	0x00000000
        /*00e0*/ 	.short	0x0006
        /*00e2*/ 	.short	0x0028
        /*00e4*/ 	.byte	0x00, 0xf5, 0x21, 0x00


	//----- nvinfo : EIATTR_KPARAM_INFO
	.align		4
.L_23353:
        /*00e8*/ 	.byte	0x04, 0x17
        /*00ea*/ 	.short	(.L_23355 - .L_23354)
.L_23354:
        /*00ec*/ 	.word	0x00000000
        /*00f0*/ 	.short	0x0005
        /*00f2*/ 	.short	0x0024
        /*00f4*/ 	.byte	0x00, 0xf0, 0x11, 0x00


	//----- nvinfo : EIATTR_KPARAM_INFO
	.align		4
.L_23355:
        /*00f8*/ 	.byte	0x04, 0x17
        /*00fa*/ 	.short	(.L_23357 - .L_23356)
.L_23356:
        /*00fc*/ 	.word	0x00000000
        /*0100*/ 	.short	0x0004
        /*0102*/ 	.short	0x0020
        /*0104*/ 	.byte	0x00, 0xf0, 0x11, 0x00


	//----- nvinfo : EIATTR_KPARAM_INFO
	.align		4
.L_23357:
        /*0108*/ 	.byte	0x04, 0x17
        /*010a*/ 	.short	(.L_23359 - .L_23358)
.L_23358:
        /*010c*/ 	.word	0x00000000
        /*0110*/ 	.short	0x0003
        /*0112*/ 	.short	0x0018
        /*0114*/ 	.byte	0x00, 0xf5, 0x21, 0x00


	//----- nvinfo : EIATTR_KPARAM_INFO
	.align		4
.L_23359:
        /*0118*/ 	.byte	0x04, 0x17
        /*011a*/ 	.short	(.L_23361 - .L_23360)
.L_23360:
        /*011c*/ 	.word	0x00000000
        /*0120*/ 	.short	0x0002
        /*0122*/ 	.short	0x0010
        /*0124*/ 	.byte	0x00, 0xf5, 0x21, 0x00


	//----- nvinfo : EIATTR_KPARAM_INFO
	.align		4
.L_23361:
        /*0128*/ 	.byte	0x04, 0x17
        /*012a*/ 	.short	(.L_23363 - .L_23362)
.L_23362:
        /*012c*/ 	.word	0x00000000
        /*0130*/ 	.short	0x0001
        /*0132*/ 	.short	0x0008
        /*0134*/ 	.byte	0x00, 0xf5, 0x21, 0x00


	//----- nvinfo : EIATTR_KPARAM_INFO
	.align		4
.L_23363:
        /*0138*/ 	.byte	0x04, 0x17
        /*013a*/ 	.short	(.L_23365 - .L_23364)
.L_23364:
        /*013c*/ 	.word	0x00000000
        /*0140*/ 	.short	0x0000
        /*0142*/ 	.short	0x0000
        /*0144*/ 	.byte	0x00, 0xf5, 0x21, 0x00


	//----- nvinfo : EIATTR_SPARSE_MMA_MASK
	.align		4
.L_23365:
        /*0148*/ 	.byte	0x03, 0x50
        /*014a*/ 	.short	0x0000


	//----- nvinfo : EIATTR_MAXREG_COUNT
	.align		4
        /*014c*/ 	.byte	0x03, 0x1b
        /*014e*/ 	.short	0x00ff


	//----- nvinfo : EIATTR_NUM_BARRIERS
	.align		4
        /*0150*/ 	.byte	0x02, 0x4c
        /*0152*/ 	.byte	0x01
	.zero		1


	//----- nvinfo : EIATTR_MERCURY_ISA_VERSION
	.align		4
        /*0154*/ 	.byte	0x03, 0x5f
        /*0156*/ 	.short	0x0101


	//----- nvinfo : EIATTR_COOP_GROUP_MASK_REGIDS
	.align		4
        /*0158*/ 	.byte	0x04, 0x29
        /*015a*/ 	.short	(.L_23367 - .L_23366)


	//   ....[0]....
.L_23366:
        /*015c*/ 	.word	0xffffffff


	//   ....[1]....
        /*0160*/ 	.word	0xffffffff


	//   ....[2]....
        /*0164*/ 	.word	0xffffffff


	//   ....[3]....
        /*0168*/ 	.word	0xffffffff


	//   ....[4]....
        /*016c*/ 	.word	0xffffffff


	//   ....[5]....
        /*0170*/ 	.word	0xffffffff


	//   ....[6]....
        /*0174*/ 	.word	0xffffffff


	//   ....[7]....
        /*0178*/ 	.word	0xffffffff


	//   ....[8]....
        /*017c*/ 	.word	0xffffffff


	//   ....[9]....
        /*0180*/ 	.word	0xffffffff


	//   ....[10]....
        /*0184*/ 	.word	0xffffffff


	//   ....[11]....
        /*0188*/ 	.word	0xffffffff


	//   ....[12]....
        /*018c*/ 	.word	0xffffffff


	//   ....[13]....
        /*0190*/ 	.word	0xffffffff


	//   ....[14]....
        /*0194*/ 	.word	0xffffffff


	//   ....[15]....
        /*0198*/ 	.word	0xffffffff


	//   ....[16]....
        /*019c*/ 	.word	0xffffffff


	//   ....[17]....
        /*01a0*/ 	.word	0xffffffff


	//   ....[18]....
        /*01a4*/ 	.word	0xffffffff


	//   ....[19]....
        /*01a8*/ 	.word	0xffffffff


	//   ....[20]....
        /*01ac*/ 	.word	0xffffffff


	//   ....[21]....
        /*01b0*/ 	.word	0xffffffff


	//   ....[22]....
        /*01b4*/ 	.word	0xffffffff


	//   ....[23]....
        /*01b8*/ 	.word	0xffffffff


	//   ....[24]....
        /*01bc*/ 	.word	0x05000009


	//   ....[25]....
        /*01c0*/ 	.word	0x05000009


	//   ....[26]....
        /*01c4*/ 	.word	0x05000009


	//   ....[27]....
        /*01c8*/ 	.word	0x05000009


	//   ....[28]....
        /*01cc*/ 	.word	0x05000009


	//----- nvinfo : EIATTR_COOP_GROUP_INSTR_OFFSETS
	.align		4
.L_23367:
        /*01d0*/ 	.byte	0x04, 0x28
        /*01d2*/ 	.short	(.L_23369 - .L_23368)


	//   ....[0]....
.L_23368:
        /*01d4*/ 	.word	0x00002160


	//   ....[1]....
        /*01d8*/ 	.word	0x00002320


	//   ....[2]....
        /*01dc*/ 	.word	0x00002340


	//   ....[3]....
        /*01e0*/ 	.word	0x00002360


	//   ....[4]....
        /*01e4*/ 	.word	0x00002380


	//   ....[5]....
        /*01e8*/ 	.word	0x00002500


	//   ....[6]....
        /*01ec*/ 	.word	0x00002520


	//   ....[7]....
        /*01f0*/ 	.word	0x00002540


	//   ....[8]....
        /*01f4*/ 	.word	0x00003380


	//   ....[9]....
        /*01f8*/ 	.word	0x000033b0


	//   ....[10]....
        /*01fc*/ 	.word	0x000033d0


	//   ....[11]....
        /*0200*/ 	.word	0x000033f0


	//   ....[12]....
        /*0204*/ 	.word	0x00003410


	//   ....[13]....
        /*0208*/ 	.word	0x00003460


	//   ....[14]....
        /*020c*/ 	.word	0x00003480


	//   ....[15]....
        /*0210*/ 	.word	0x000034a0


	//   ....[16]....
        /*0214*/ 	.word	0x00006410


	//   ....[17]....
        /*0218*/ 	.word	0x00006420


	//   ....[18]....
        /*021c*/ 	.word	0x00006430


	//   ....[19]....
        /*0220*/ 	.word	0x00006440


	//   ....[20]....
        /*0224*/ 	.word	0x00006450


	//   ....[21]....
        /*0228*/ 	.word	0x00006460


	//   ....[22]....
        /*022c*/ 	.word	0x00006470


	//   ....[23]....
        /*0230*/ 	.word	0x00006490


	//   ....[24]....
        /*0234*/ 	.word	0x00006ce0


	//   ....[25]....
        /*0238*/ 	.word	0x00006d90


	//   ....[26]....
        /*023c*/ 	.word	0x00006e30


	//   ....[27]....
        /*0240*/ 	.word	0x00006ea0


	//   ....[28]....
        /*0244*/ 	.word	0x00006f10


	//----- nvinfo : EIATTR_VRC_CTA_INIT_COUNT
	.align		4
.L_23369:
        /*0248*/ 	.byte	0x02, 0x4a
	.zero		1
	.zero		1


	//----- nvinfo : EIATTR_EXIT_INSTR_OFFSETS
	.align		4
        /*024c*/ 	.byte	0x04, 0x1c
        /*024e*/ 	.short	(.L_23371 - .L_23370)


	//   ....[0]....
.L_23370:
        /*0250*/ 	.word	0x00006a90


	//   ....[1]....
        /*0254*/ 	.word	0x00006ad0


	//   ....[2]....
        /*0258*/ 	.word	0x00006c70


	//----- nvinfo : EIATTR_CRS_STACK_SIZE
	.align		4
.L_23371:
        /*025c*/ 	.byte	0x04, 0x1e
        /*025e*/ 	.short	(.L_23373 - .L_23372)
.L_23372:
        /*0260*/ 	.word	0x00000000


	//----- nvinfo : EIATTR_CBANK_PARAM_SIZE
	.align		4
.L_23373:
        /*0264*/ 	.byte	0x03, 0x19
        /*0266*/ 	.short	0x007c


	//----- nvinfo : EIATTR_PARAM_CBANK
	.align		4
        /*0268*/ 	.byte	0x04, 0x0a
        /*026a*/ 	.short	(.L_23375 - .L_23374)
	.align		4
.L_23374:
        /*026c*/ 	.word	index@(.nv.constant0._ZN4vllm25paged_attention_v1_kernelI13__nv_bfloat16S1_Li128ELi16ELi128ELNS_18Fp8KVCacheDataTypeE0ELb1EEEvPT_PKS3_PKT0_S9_ifPKiSB_iPKfiiiSD_SD_iiiii)
        /*0270*/ 	.short	0x0380
        /*0272*/ 	.short	0x007c


	//----- nvinfo : EIATTR_SW_WAR
	.align		4
.L_23375:
        /*0274*/ 	.byte	0x04, 0x36
        /*0276*/ 	.short	(.L_23377 - .L_23376)
.L_23376:
        /*0278*/ 	.word	0x00000008
.L_23377:


//--------------------- .nv.info._ZN4vllm25paged_attention_v1_kernelI13__nv_bfloat16S1_Li120ELi16ELi128ELNS_18Fp8KVCacheDataTypeE0ELb1EEEvPT_PKS3_PKT0_S9_ifPKiSB_iPKfiiiSD_SD_iiiii --------------------------
	.section	.nv.info._ZN4vllm25paged_attention_v1_kernelI13__nv_bfloat16S1_Li120ELi16ELi128ELNS_18Fp8KVCacheDataTypeE0ELb1EEEvPT_PKS3_PKT0_S9_ifPKiSB_iPKfiiiSD_SD_iiiii,"",@"SHT_CUDA_INFO"
	.sectionflags	@""
	.align	4


	//----- nvinfo : EIATTR_CUDA_API_VERSION
	.align		4
        /*0000*/ 	.byte	0x04, 0x37
        /*0002*/ 	.short	(.L_23379 - .L_23378)
.L_23378:
        /*0004*/ 	.word	0x00000082


	//----- nvinfo : EIATTR_KPARAM_INFO
	.align		4
.L_23379:
        /*0008*/ 	.byte	0x04, 0x17
        /*000a*/ 	.short	(.L_23381 - .L_23380)
.L_23380:
        /*000c*/ 	.word	0x00000000
        /*0010*/ 	.short	0x0013
        /*0012*/ 	.short	0x0078
        /*0014*/ 	.byte	0x00, 0xf0, 0x11, 0x00


	//----- nvinfo : EIATTR_KPARAM_INFO
	.align		4
.L_23381:
        /*0018*/ 	.byte	0x04, 0x17
        /*001a*/ 	.short	(.L_23383 - .L_23382)
.L_23382:
        /*001c*/ 	.word	0x00000000
        /*0020*/ 	.short	0x0012
        /*0022*/ 	.short	0x0074
        /*0024*/ 	.byte	0x00, 0xf0, 0x11, 0x00


	//----- nvinfo : EIATTR_KPARAM_INFO
	.align		4
.L_23383:
        /*0028*/ 	.byte	0x04, 0x17
        /*002a*/ 	.short	(.L_23385 - .L_23384)
.L_23384:
        /*002c*/ 	.word	0x00000000
        /*0030*/ 	.short	0x0011
        /*0032*/ 	.short	0x0070
        /*0034*/ 	.byte	0x00, 0xf0, 0x11, 0x00


	//----- nvinfo : EIATTR_KPARAM_INFO
	.align		4
.L_23385:
        /*0038*/ 	.byte	0x04, 0x17
        /*003a*/ 	.short	(.L_23387 - .L_23386)
.L_23386:
        /*003c*/ 	.word	0x00000000
        /*0040*/ 	.short	0x0010
        /*0042*/ 	.short	0x006c
        /*0044*/ 	.byte	0x00, 0xf0, 0x11, 0x00


	//----- nvinfo : EIATTR_KPARAM_INFO
	.align		4
.L_23387:
        /*0048*/ 	.byte	0x04, 0x17
        /*004a*/ 	.short	(.L_23389 - .L_23388)
.L_23388:
        /*004c*/ 	.word	0x00000000
        /*0050*/ 	.short	0x000f
        /*0052*/ 	.short	0x0068
        /*0054*/ 	.byte	0x00, 0xf0, 0x11, 0x00


	//----- nvinfo : EIATTR_KPARAM_INFO
	.align		4
.L_23389:
        /*0058*/ 	.byte	0x04, 0x17
        /*005a*/ 	.short	(.L_23391 - .L_23390)
.L_23390:
        /*005c*/ 	.word	0x00000000
        /*0060*/ 	.short	0x000e
        /*0062*/ 	.short	0x0060
        /*0064*/ 	.byte	0x00, 0xf5, 0x21, 0x00


	//----- nvinfo : EIATTR_KPARAM_INFO
	.align		4
.L_23391:
        /*0068*/ 	.byte	0x04, 0x17
        /*006a*/ 	.short	(.L_23393 - .L_23392)
.L_23392:
        /*006c*/ 	.word	0x00000000
        /*0070*/ 	.short	0x000d
        /*0072*/ 	.short	0x0058
        /*0074*/ 	.byte	0x00, 0xf5, 0x21, 0x00


	//----- nvinfo : EIATTR_KPARAM_INFO
	.align		4
.L_23393:
        /*0078*/ 	.byte	0x04, 0x17
        /*007a*/ 	.short	(.L_23395 - .L_23394)
.L_23394:
        /*007c*/ 	.word	0x00000000
        /*0080*/ 	.short	0x000c
        /*0082*/ 	.short	0x0050
        /*0084*/ 	.byte	0x00, 0xf0, 0x11, 0x00


	//----- nvinfo : EIATTR_KPARAM_INFO
	.align		4
.L_23395:
        /*0088*/ 	.byte	0x04, 0x17
        /*008a*/ 	.short	(.L_23397 - .L_23396)
.L_23396:
        /*008c*/ 	.word	0x00000000
        /*0090*/ 	.short	0x000b
        /*0092*/ 	.short	0x004c
        /*0094*/ 	.byte	0x00, 0xf0, 0x11, 0x00


	//----- nvinfo : EIATTR_KPARAM_INFO
	.align		4
.L_23397:
        /*0098*/ 	.byte	0x04, 0x17
        /*009a*/ 	.short	(.L_23399 - .L_23398)
.L_23398:
        /*009c*/ 	.word	0x00000000
        /*00a0*/ 	.short	0x000a
        /*00a2*/ 	.short	0x0048
        /*00a4*/ 	.byte	0x00, 0xf0, 0x11, 0x00


	//----- nvinfo : EIATTR_KPARAM_INFO
	.align		4
.L_23399:
        /*00a8*/ 	.byte	0x04, 0x17
        /*00aa*/ 	.short	(.L_23401 - .L_23400)
.L_23400:
        /*00ac*/ 	.word	0x00000000
        /*00b0*/ 	.short	0x0009
        /*00b2*/ 	.short	0x0040
        /*00b4*/ 	.byte	0x00, 0xf5, 0x21, 0x00


	//----- nvinfo : EIATTR_KPARAM_INFO
	.align		4
.L_23401:
        /*00b8*/ 	.byte	0x04, 0x17
        /*00ba*/ 	.short	(.L_23403 - .L_23402)
.L_23402:
        /*00bc*/ 	.word	0x00000000
        /*00c0*/ 	.short	0x0008
        /*00c2*/ 	.short	0x0038
        /*00c4*/ 	.byte	0x00, 0xf0, 0x11, 0x00


	//----- nvinfo : EIATTR_KPARAM_INFO
	.align		4
.L_23403:
        /*00c8*/ 	.byte	0x04, 0x17
        /*00ca*/ 	.short	(.L_23405 - .L_23404)
.L_23404:
        /*00cc*/ 	.word	0x00000000
        /*00d0*/ 	.short	0x0007
        /*00d2*/ 	.short	0x0030
        /*00d4*/ 	.byte	0x00, 0xf5, 0x21, 0x00


	//----- nvinfo : EIATTR_KPARAM_INFO
	.align		4
.L_23405:
        /*00d8*/ 	.byte	0x04, 0x17
        /*00da*/ 	.short	(.L_23407 - .L_23406)
.L_23406:
        /*00dc*/ 	.word	0x00000000
        /*00e0*/ 	.short	0x0006
        /*00e2*/ 	.short	0x0028
        /*00e4*/ 	.byte	0x00, 0xf5, 0x21, 0x00


	//----- nvinfo : EIATTR_KPARAM_INFO
	.align		4
.L_23407:
        /*00e8*/ 	.byte	0x04, 0x17
        /*00ea*/ 	.short	(.L_23409 - .L_23408)
.L_23408:
        /*00ec*/ 	.word	0x00000000
        /*00f0*/ 	.short	0x0005
        /*00f2*/ 	.short	0x0024
        /*00f4*/ 	.byte	0x00, 0xf0, 0x11, 0x00


	//----- nvinfo : EIATTR_KPARAM_INFO
	.align		4
.L_23409:
        /*00f8*/ 	.byte	0x04, 0x17
        /*00fa*/ 	.short	(.L_23411 - .L_23410)
.L_23410:
        /*00fc*/ 	.word	0x00000000
        /*0100*/ 	.short	0x0004
        /*0102*/ 	.short	0x0020
        /*0104*/ 	.byte	0x00, 0xf0, 0x11, 0x00


	//----- nvinfo : EIATTR_KPARAM_INFO
	.align		4
.L_23411:
        /*0108*/ 	.byte	0x04, 0x17
        /*010a*/ 	.short	(.L_23413 - .L_23412)
.L_23412:
        /*010c*/ 	.word	0x00000000
        /*0110*/ 	.short	0x0003
        /*0112*/ 	.short	0x0018
        /*0114*/ 	.byte	0x00, 0xf5, 0x21, 0x00


	//----- nvinfo : EIATTR_KPARAM_INFO
	.align		4
.L_23413:
        /*0118*/ 	.byte	0x04, 0x17
        /*011a*/ 	.short	(.L_23415 - .L_23414)
.L_23414:
        /*011c*/ 	.word	0x00000000
        /*0120*/ 	.short	0x0002
        /*0122*/ 	.short	0x0010
        /*0124*/ 	.byte	0x00, 0xf5, 0x21, 0x00


	//----- nvinfo : EIATTR_KPARAM_INFO
	.align		4
.L_23415:
        /*0128*/ 	.byte	0x04, 0x17
        /*012a*/ 	.short	(.L_23417 - .L_23416)
.L_23416:
        /*012c*/ 	.word	0x00000000
        /*0130*/ 	.short	0x0001
        /*0132*/ 	.short	0x0008
        /*0134*/ 	.byte	0x00, 0xf5, 0x21, 0x00


	//----- nvinfo : EIATTR_KPARAM_INFO
	.align		4
.L_23417:
        /*0138*/ 	.byte	0x04, 0x17
        /*013a*/ 	.short	(.L_23419 - .L_23418)
.L_23418:
        /*013c*/ 	.word	0x00000000
        /*0140*/ 	.short	0x0000
        /*0142*/ 	.short	0x0000
        /*0144*/ 	.byte	0x00, 0xf5, 0x21, 0x00


	//----- nvinfo : EIATTR_SPARSE_MMA_MASK
	.align		4
.L_23419:
        /*0148*/ 	.byte	0x03, 0x50
        /*014a*/ 	.short	0x0000


	//----- nvinfo : EIATTR_MAXREG_COUNT
	.align		4
        /*014c*/ 	.byte	0x03, 0x1b
        /*014e*/ 	.short	0x00ff


	//----- nvinfo : EIATTR_NUM_BARRIERS
	.align		4
        /*0150*/ 	.byte	0x02, 0x4c
        /*0152*/ 	.byte	0x01
	.zero		1


	//----- nvinfo : EIATTR_MERCURY_ISA_VERSION
	.align		4
        /*0154*/ 	.byte	0x03, 0x5f
        /*0156*/ 	.short	0x0101


	//----- nvinfo : EIATTR_COOP_GROUP_MASK_REGIDS
	.align		4
        /*0158*/ 	.byte	0x04, 0x29
        /*015a*/ 	.short	(.L_23421 - .L_23420)


	//   ....[0]....
.L_23420:
        /*015c*/ 	.word	0xffffffff


	//   ....[1]....
        /*0160*/ 	.word	0xffffffff


	//   ....[2]....
        /*0164*/ 	.word	0xffffffff


	//   ....[3]....
        /*0168*/ 	.word	0xffffffff


	//   ....[4]....
        /*016c*/ 	.word	0xffffffff


	//   ....[5]....
        /*0170*/ 	.word	0xffffffff


	//   ....[6]....
        /*0174*/ 	.word	0xffffffff


	//   ....[7]....
        /*0178*/ 	.word	0xffffffff


	//   ....[8]....
        /*017c*/ 	.word	0xffffffff


	//   ....[9]....
        /*0180*/ 	.word	0xffffffff


	//   ....[10]....
        /*0184*/ 	.word	0xffffffff


	//   ....[11]....
        /*0188*/ 	.word	0xffffffff


	//   ....[12]....
        /*018c*/ 	.word	0xffffffff


	//   ....[13]....
        /*0190*/ 	.word	0xffffffff


	//   ....[14]....
        /*0194*/ 	.word	0xffffffff


	//   ....[15]....
        /*0198*/ 	.word	0xffffffff


	//   ....[16]....
        /*019c*/ 	.word	0xffffffff


	//   ....[17]....
        /*01a0*/ 	.word	0xffffffff


	//   ....[18]....
        /*01a4*/ 	.word	0xffffffff


	//   ....[19]....
        /*01a8*/ 	.word	0xffffffff


	//   ....[20]....
        /*01ac*/ 	.word	0xffffffff


	//   ....[21]....
        /*01b0*/ 	.word	0xffffffff


	//   ....[22]....
        /*01b4*/ 	.word	0xffffffff


	//   ....[23]....
        /*01b8*/ 	.word	0xffffffff


	//   ....[24]....
        /*01bc*/ 	.word	0x05000015


	//   ....[25]....
        /*01c0*/ 	.word	0x05000015


	//   ....[26]....
        /*01c4*/ 	.word	0x05000015


	//   ....[27]....
        /*01c8*/ 	.word	0x05000015


	//   ....[28]....
        /*01cc*/ 	.word	0x05000015


	//----- nvinfo : EIATTR_COOP_GROUP_INSTR_OFFSETS
	.align		4
.L_23421:
        /*01d0*/ 	.byte	0x04, 0x28
        /*01d2*/ 	.short	(.L_23423 - .L_23422)


	//   ....[0]....
.L_23422:
        /*01d4*/ 	.word	0x00002030


	//   ....[1]....
        /*01d8*/ 	.word	0x000021d0


	//   ....[2]....
        /*01dc*/ 	.word	0x000021f0


	//   ....[3]....
        /*01e0*/ 	.word	0x00002210


	//   ....[4]....
        /*01e4*/ 	.word	0x00002230


	//   ....[5]....
        /*01e8*/ 	.word	0x000023b0


	//   ....[6]....
        /*01ec*/ 	.word	0x000023d0


	//   ....[7]....
        /*01f0*/ 	.word	0x000023f0


	//   ....[8]....
        /*01f4*/ 	.word	0x00003220


	//   ....[9]....
        /*01f8*/ 	.word	0x00003250


	//   ....[10]....
        /*01fc*/ 	.word	0x00003270


	//   ....[11]....
        /*0200*/ 	.word	0x00003290


	//   ....[12]....
        /*0204*/ 	.word	0x000032b0


	//   ....[13]....
        /*0208*/ 	.word	0x00003300


	//   ....[14]....
        /*020c*/ 	.word	0x00003320


	//   ....[15]....
        /*0210*/ 	.word	0x00003340


	//   ....[16]....
        /*0214*/ 	.word	0x00006610


	//   ....[17]....
        /*0218*/ 	.word	0x00006620


	//   ....[18]....
        /*021c*/ 	.word	0x00006630


	//   ....[19]....
        /*0220*/ 	.word	0x00006640


	//   ....[20]....
        /*0224*/ 	.word	0x00006650


	//   ....[21]....
        /*0228*/ 	.word	0x00006660


	//   ....[22]....
        /*022c*/ 	.word	0x00006670


	//   ....[23]....
        /*0230*/ 	.word	0x00006690


	//   ....[24]....
        /*0234*/ 	.word	0x000070d0


	//   ....[25]....
        /*0238*/ 	.word	0x00007180


	//   ....[26]....
        /*023c*/ 	.word	0x00007220


	//   ....[27]....
        /*0240*/ 	.word	0x00007290


	//   ....[28]....
        /*0244*/ 	.word	0x00007300


	//----- nvinfo : EIATTR_VRC_CTA_INIT_COUNT
	.align		4
.L_23423:
        /*0248*/ 	.byte	0x02, 0x4a
	.zero		1
	.zero		1


	//----- nvinfo : EIATTR_EXIT_INSTR_OFFSETS
	.align		4
        /*024c*/ 	.byte	0x04, 0x1c
        /*024e*/ 	.short	(.L_23425 - .L_23424)


	//   ....[0]....
.L_23424:
        /*0250*/ 	.word	0x00006e40


	//   ....[1]....
        /*0254*/ 	.word	0x00007040


	//   ....[2]....
        /*0258*/ 	.word	0x00007070


	//----- nvinfo : EIATTR_CRS_STACK_SIZE
	.align		4
.L_23425:
        /*025c*/ 	.byte	0x04, 0x1e
        /*025e*/ 	.short	(.L_23427 - .L_23426)
.L_23426:
        /*0260*/ 	.word	0x00000000


	//----- nvinfo : EIATTR_CBANK_PARAM_SIZE
	.align		4
.L_23427:
        /*0264*/ 	.byte	0x03, 0x19
        /*0266*/ 	.short	0x007c


	//----- nvinfo : EIATTR_PARAM_CBANK
	.align		4
        /*0268*/ 	.byte	0x04, 0x0a
        /*026a*/ 	.short	(.L_23429 - .L_23428)
	.align		4
.L_23428:
        /*026c*/ 	.word	index@(.nv.constant0._ZN4vllm25paged_attention_v1_kernelI13__nv_bfloat16S1_Li120ELi16ELi128ELNS_18Fp8KVCacheDataTypeE0ELb1EEEvPT_PKS3_PKT0_S9_ifPKiSB_iPKfiiiSD_SD_iiiii)
        /*0270*/ 	.short	0x0380
        /*0272*/ 	.short	0x007c


	//----- nvinfo : EIATTR_SW_WAR
	.align		4
.L_23429:
        /*0274*/ 	.byte	0x04, 0x36
        /*0276*/ 	.short	(.L_23431 - .L_23430)
.L_23430:
        /*0278*/ 	.word	0x00000008
.L_23431:


//--------------------- .nv.info._ZN4vllm25paged_attention_v1_kernelI13__nv_bfloat16S1_Li112ELi16ELi128ELNS_18Fp8KVCacheDataTypeE0ELb1EEEvPT_PKS3_PKT0_S9_ifPKiSB_iPKfiiiSD_SD_iiiii --------------------------
	.section	.nv.info._ZN4vllm25paged_attention_v1_kernelI13__nv_bfloat16S1_Li112ELi16ELi128ELNS_18Fp8KVCacheDataTypeE0ELb1EEEvPT_PKS3_PKT0_S9_ifPKiSB_iPKfiiiSD_SD_iiiii,"",@"SHT_CUDA_INFO"
	.sectionflags	@""
	.align	4


	//----- nvinfo : EIATTR_CUDA_API_VERSION
	.align		4
        /*0000*/ 	.byte	0x04, 0x37
        /*0002*/ 	.short	(.L_23433 - .L_23432)
.L_23432:
        /*0004*/ 	.word	0x00000082


	//----- nvinfo : EIATTR_KPARAM_INFO
	.align		4
.L_23433:
        /*0008*/ 	.byte	0x04, 0x17
        /*000a*/ 	.short	(.L_23435 - .L_23434)
.L_23434:
        /*000c*/ 	.word	0x00000000
        /*0010*/ 	.short	0x0013
        /*0012*/ 	.short	0x0078
        /*0014*/ 	.byte	0x00, 0xf0, 0x11, 0x00


	//----- nvinfo : EIATTR_KPARAM_INFO
	.align		4
.L_23435:
        /*0018*/ 	.byte	0x04, 0x17
        /*001a*/ 	.short	(.L_23437 - .L_23436)
.L_23436:
        /*001c*/ 	.word	0x00000000
        /*0020*/ 	.short	0x0012
        /*0022*/ 	.short	0x0074
        /*0024*/ 	.byte	0x00, 0xf0, 0x11, 0x00


	//----- nvinfo : EIATTR_KPARAM_INFO
	.align		4
.L_23437:
        /*0028*/ 	.byte	0x04, 0x17
        /*002a*/ 	.short	(.L_23439 - .L_23438)
.L_23438:
        /*002c*/ 	.word	0x00000000
        /*0030*/ 	.short	0x0011
        /*0032*/ 	.short	0x0070
        /*0034*/ 	.byte	0x00, 0xf0, 0x11, 0x00


	//----- nvinfo : EIATTR_KPARAM_INFO
	.align		4
.L_23439:
        /*0038*/ 	.byte	0x04, 0x17
        /*003a*/ 	.short	(.L_23441 - .L_23440)
.L_23440:
        /*003c*/ 	.word	0x00000000
        /*0040*/ 	.short	0x0010
        /*0042*/ 	.short	0x006c
        /*0044*/ 	.byte	0x00, 0xf0, 0x11, 0x00


	//----- nvinfo : EIATTR_KPARAM_INFO
	.align		4
.L_23441:
        /*0048*/ 	.byte	0x04, 0x17
        /*004a*/ 	.short	(.L_23443 - .L_23442)
.L_23442:
        /*004c*/ 	.word	0x00000000
        /*0050*/ 	.short	0x000f
        /*0052*/ 	.short	0x0068
        /*0054*/ 	.byte	0x00, 0xf0, 0x11, 0x00


	//----- nvinfo : EIATTR_KPARAM_INFO
	.align		4
.L_23443:
        /*0058*/ 	.byte	0x04, 0x17
        /*005a*/ 	.short	(.L_23445 - .L_23444)
.L_23444:
        /*005c*/ 	.word	0x00000000
        /*0060*/ 	.short	0x000e
        /*0062*/ 	.short	0x0060
        /*0064*/ 	.byte	0x00, 0xf5, 0x21, 0x00


	//----- nvinfo : EIATTR_KPARAM_INFO
	.align		4
.L_23445:
        /*0068*/ 	.byte	0x04, 0x17
        /*006a*/ 	.short	(.L_23447 - .L_23446)
.L_23446:
        /*006c*/ 	.word	0x00000000
        /*0070*/ 	.short	0x000d
        /*0072*/ 	.short	0x0058
        /*0074*/ 	.byte	0x00, 0xf5, 0x21, 0x00


	//----- nvinfo : EIATTR_KPARAM_INFO
	.align		4
.L_23447:
        /*0078*/ 	.byte	0x04, 0x17
        /*007a*/ 	.short	(.L_23449 - .L_23448)
.L_23448:
        /*007c*/ 	.word	0x00000000
        /*0080*/ 	.short	0x000c
        /*0082*/ 	.short	0x0050
        /*0084*/ 	.byte	0x00, 0xf0, 0x11, 0x00


	//----- nvinfo : EIATTR_KPARAM_INFO
	.align		4
.L_23449:
        /*0088*/ 	.byte	0x04, 0x17
        /*008a*/ 	.short	(.L_23451 - .L_23450)
.L_23450:
        /*008c*/ 	.word	0x00000000
        /*0090*/ 	.short	0x000b
        /*0092*/ 	.short	0x004c
        /*0094*/ 	.byte	0x00, 0xf0, 0x11, 0x00


	//----- nvinfo : EIATTR_KPARAM_INFO
	.align		4
.L_23451:
        /*0098*/ 	.byte	0x04, 0x17
        /*009a*/ 	.short	(.L_23453 - .L_23452)
.L_23452:
        /*009c*/ 	.word	0x00000000
        /*00a0*/ 	.short	0x000a
        /*00a2*/ 	.short	0x0048
        /*00a4*/ 	.byte	0x00, 0xf0, 0x11, 0x00


	//----- nvinfo : EIATTR_KPARAM_INFO
	.align		4
.L_23453:
        /*00a8*/ 	.byte	0x04, 0x17
        /*00aa*/ 	.short	(.L_23455 - .L_23454)
.L_23454:
        /*00ac*/ 	.word	0x00000000
        /*00b0*/ 	.short	0x0009
        /*00b2*/ 	.short	0x0040
        /*00b4*/ 	.byte	0x00, 0xf5, 0x21, 0x00


	//----- nvinfo : EIATTR_KPARAM_INFO
	.align		4
.L_23455:
        /*00b8*/ 	.byte	0x04, 0x17
        /*00ba*/ 	.short	(.L_23457 - .L_23456)
.L_23456:
        /*00bc*/ 	.word	0x00000000
        /*00c0*/ 	.short	0x0008
        /*00c2*/ 	.short	0x0038
        /*00c4*/ 	.byte	0x00, 0xf0, 0x11, 0x00


	//----- nvinfo : EIATTR_KPARAM_INFO
	.align		4
.L_23457:
        /*00c8*/ 	.byte	0x04, 0x17
        /*00ca*/ 	.short	(.L_23459 - .L_23458)
.L_23458:
        /*00cc*/ 	.word	0x00000000
        /*00d0*/ 	.short	0x0007
        /*00d2*/ 	.short	0x0030
        /*00d4*/ 	.byte	0x00, 0xf5, 0x21, 0x00


	//----- nvinfo : EIATTR_KPARAM_INFO
	.align		4
.L_23459:
        /*00d8*/ 	.byte	0x04, 0x17
        /*00da*/ 	.short	(.L_23461 - .L_23460)
.L_23460:
        /*00dc*/ 	.word	0x00000000
        /*00e0*/ 	.short	0x0006
        /*00e2*/ 	.short	0x0028
        /*00e4*/ 	.byte	0x00, 0xf5, 0x21, 0x00


	//----- nvinfo : EIATTR_KPARAM_INFO
	.align		4
.L_23461:
        /*00e8*/ 	.byte	0x04, 0x17
        /*00ea*/ 	.short	(.L_23463 - .L_23462)
.L_23462:
        /*00ec*/ 	.word	0x00000000
        /*00f0*/ 	.short	0x0005
        /*00f2*/ 	.short	0x0024
        /*00f4*/ 	.byte	0x00, 0xf0, 0x11, 0x00


	//----- nvinfo : EIATTR_KPARAM_INFO
	.align		4
.L_23463:
        /*00f8*/ 	.byte	0x04, 0x17
        /*00fa*/ 	.short	(.L_23465 - .L_23464)
.L_23464:
        /*00fc*/ 	.word	0x00000000
        /*0100*/ 	.short	0x0004
        /*0102*/ 	.short	0x0020
        /*0104*/ 	.byte	0x00, 0xf0, 0x11, 0x00


	//----- nvinfo : EIATTR_KPARAM_INFO
	.align		4
.L_23465:
        /*0108*/ 	.byte	0x04, 0x17
        /*010a*/ 	.short	(.L_23467 - .L_23466)
.L_23466:
        /*010c*/ 	.word	0x00000000
        /*0110*/ 	.short	0x0003
        /*0112*/ 	.short	0x0018
        /*0114*/ 	.byte	0x00, 0xf5, 0x21, 0x00


	//----- nvinfo : EIATTR_KPARAM_INFO
	.align		4
.L_23467:
        /*0118*/ 	.byte	0x04, 0x17
        /*011a*/ 	.short	(.L_23469 - .L_23468)
.L_23468:
        /*011c*/ 	.word	0x00000000
        /*0120*/ 	.short	0x0002
        /*0122*/ 	.short	0x0010
        /*0124*/ 	.byte	0x00, 0xf5, 0x21, 0x00


	//----- nvinfo : EIATTR_KPARAM_INFO
	.align		4
.L_23469:
        /*0128*/ 	.byte	0x04, 0x17
        /*012a*/ 	.short	(.L_23471 - .L_23470)
.L_23470:
        /*012c*/ 	.word	0x00000000
        /*0130*/ 	.short	0x0001
        /*0132*/ 	.short	0x0008
        /*0134*/ 	.byte	0x00, 0xf5, 0x21, 0x00


	//----- nvinfo : EIATTR_KPARAM_INFO
	.align		4
.L_23471:
        /*0138*/ 	.byte	0x04, 0x17
        /*013a*/ 	.short	(.L_23473 - .L_23472)
.L_23472:
        /*013c*/ 	.word	0x00000000
        /*0140*/ 	.short	0x0000
        /*0142*/ 	.short	0x0000
        /*0144*/ 	.byte	0x00, 0xf5, 0x21, 0x00


	//----- nvinfo : EIATTR_SPARSE_MMA_MASK
	.align		4
.L_23473:
        /*0148*/ 	.byte	0x03, 0x50
        /*014a*/ 	.short	0x0000


	//----- nvinfo : EIATTR_MAXREG_COUNT
	.align		4
        /*014c*/ 	.byte	0x03, 0x1b
        /*014e*/ 	.short	0x00ff


	//----- nvinfo : EIATTR_NUM_BARRIERS
	.align		4
        /*0150*/ 	.byte	0x02, 0x4c
        /*0152*/ 	.byte	0x01
	.zero		1


	//----- nvinfo : EIATTR_MERCURY_ISA_VERSION
	.align		4
        /*0154*/ 	.byte	0x03, 0x5f
        /*0156*/ 	.short	0x0101


	//----- nvinfo : EIATTR_COOP_GROUP_MASK_REGIDS
	.align		4
        /*0158*/ 	.byte	0x04, 0x29
        /*015a*/ 	.short	(.L_23475 - .L_23474)


	//   ....[0]....
.L_23474:
        /*015c*/ 	.word	0xffffffff


	//   ....[1]....
        /*0160*/ 	.word	0xffffffff


	//   ....[2]....
        /*0164*/ 	.word	0xffffffff


	//   ....[3]....
        /*0168*/ 	.word	0xffffffff


	//   ....[4]....
        /*016c*/ 	.word	0xffffffff


	//   ....[5]....
        /*0170*/ 	.word	0xffffffff


	//   ....[6]....
        /*0174*/ 	.word	0xffffffff


	//   ....[7]....
        /*0178*/ 	.word	0xffffffff


	//   ....[8]....
        /*017c*/ 	.word	0xffffffff


	//   ....[9]....
        /*0180*/ 	.word	0xffffffff


	//   ....[10]....
        /*0184*/ 	.word	0xffffffff


	//   ....[11]....
        /*0188*/ 	.word	0xffffffff


	//   ....[12]....
        /*018c*/ 	.word	0xffffffff


	//   ....[13]....
        /*0190*/ 	.word	0xffffffff


	//   ....[14]....
        /*0194*/ 	.word	0xffffffff


	//   ....[15]....
        /*0198*/ 	.word	0xffffffff


	//   ....[16]....
        /*019c*/ 	.word	0xffffffff


	//   ....[17]....
        /*01a0*/ 	.word	0xffffffff


	//   ....[18]....
        /*01a4*/ 	.word	0xffffffff


	//   ....[19]....
        /*01a8*/ 	.word	0xffffffff


	//   ....[20]....
        /*01ac*/ 	.word	0xffffffff


	//   ....[21]....
        /*01b0*/ 	.word	0xffffffff


	//   ....[22]....
        /*01b4*/ 	.word	0xffffffff


	//   ....[23]....
        /*01b8*/ 	.word	0x05000008


	//   ....[24]....
        /*01bc*/ 	.word	0x05000008


	//   ....[25]....
        /*01c0*/ 	.word	0x05000008


	//   ....[26]....
        /*01c4*/ 	.word	0x05000008


	//   ....[27]....
        /*01c8*/ 	.word	0x05000008


	//----- nvinfo : EIATTR_COOP_GROUP_INSTR_OFFSETS
	.align		4
.L_23475:
        /*01cc*/ 	.byte	0x04, 0x28
        /*01ce*/ 	.short	(.L_23477 - .L_23476)


	//   ....[0]....
.L_23476:
        /*01d0*/ 	.word	0x00001f40


	//   ....[1]....
        /*01d4*/ 	.word	0x000020e0


	//   ....[2]....
        /*01d8*/ 	.word	0x00002100


	//   ....[3]....
        /*01dc*/ 	.word	0x00002120


	//   ....[4]....
        /*01e0*/ 	.word	0x00002140


	//   ....[5]....
        /*01e4*/ 	.word	0x000022c0


	//   ....[6]....
        /*01e8*/ 	.word	0x000022e0


	//   ....[7]....
        /*01ec*/ 	.word	0x00002310


	//   ....[8]....
        /*01f0*/ 	.word	0x00003150


	//   ....[9]....
        /*01f4*/ 	.word	0x00003190


	//   ....[10]....
        /*01f8*/ 	.word	0x000031b0


	//   ....[11]....
        /*01fc*/ 	.word	0x000031d0


	//   ....[12]....
        /*0200*/ 	.word	0x000031f0


	//   ....[13]....
        /*0204*/ 	.word	0x00003240


	//   ....[14]....
        /*0208*/ 	.word	0x00003260


	//   ....[15]....
        /*020c*/ 	.word	0x00003280


	//   ....[16]....
        /*0210*/ 	.word	0x00005f50


	//   ....[17]....
        /*0214*/ 	.word	0x00005f70


	//   ....[18]....
        /*0218*/ 	.word	0x00005f80


	//   ....[19]....
        /*021c*/ 	.word	0x00005f90


	//   ....[20]....
        /*0220*/ 	.word	0x00005fa0


	//   ....[21]....
        /*0224*/ 	.word	0x00005fb0


	//   ....[22]....
        /*0228*/ 	.word	0x00005fd0


	//   ....[23]....
        /*022c*/ 	.word	0x000066b0


	//   ....[24]....
        /*0230*/ 	.word	0x00006760


	//   ....[25]....
        /*0234*/ 	.word	0x00006800


	//   ....[26]....
        /*0238*/ 	.word	0x00006870


	//   ....[27]....
        /*023c*/ 	.word	0x000068e0


	//----- nvinfo : EIATTR_VRC_CTA_INIT_COUNT
	.align		4
.L_23477:
        /*0240*/ 	.byte	0x02, 0x4a
	.zero		1
	.zero		1


	//----- nvinfo : EIATTR_EXIT_INSTR_OFFSETS
	.align		4
        /*0244*/ 	.byte	0x04, 0x1c
        /*0246*/ 	.short	(.L_23479 - .L_23478)


	//   ....[0]....
.L_23478:
        /*0248*/ 	.word	0x00006470


	//   ....[1]....
        /*024c*/ 	.word	0x000064b0


	//   ....[2]....
        /*0250*/ 	.word	0x00006640


	//----- nvinfo : EIATTR_CRS_STACK_SIZE
	.align		4
.L_23479:
        /*0254*/ 	.byte	0x04, 0x1e
        /*0256*/ 	.short	(.L_23481 - .L_23480)
.L_23480:
        /*0258*/ 	.word	0x00000000


	//----- nvinfo : EIATTR_CBANK_PARAM_SIZE
	.align		4
.L_23481:
        /*025c*/ 	.byte	0x03, 0x19
        /*025e*/ 	.short	0x007c


	//----- nvinfo : EIATTR_PARAM_CBANK
	.align		4
        /*0260*/ 	.byte	0x04, 0x0a
        /*0262*/ 	.short	(.L_23483 - .L_23482)
	.align		4
.L_23482:
        /*0264*/ 	.word	index@(.nv.constant0._ZN4vllm25paged_attention_v1_kernelI13__nv_bfloat16S1_Li112ELi16ELi128ELNS_18Fp8KVCacheDataTypeE0ELb1EEEvPT_PKS3_PKT0_S9_ifPKiSB_iPKfiiiSD_SD_iiiii)
        /*0268*/ 	.short	0x0380
        /*026a*/ 	.short	0x007c


	//----- nvinfo : EIATTR_SW_WAR
	.align		4
.L_23483:
        /*026c*/ 	.byte	0x04, 0x36
        /*026e*/ 	.short	(.L_23485 - .L_23484)
.L_23484:
        /*0270*/ 	.word	0x00000008
.L_23485:


//--------------------- .nv.info._ZN4vllm25paged_attention_v1_kernelI13__nv_bfloat16S1_Li96ELi16ELi128ELNS_18Fp8KVCacheDataTypeE0ELb1EEEvPT_PKS3_PKT0_S9_ifPKiSB_iPKfiiiSD_SD_iiiii --------------------------
	.section	.nv.info._ZN4vllm25paged_attention_v1_kernelI13__nv_bfloat16S1_Li96ELi16ELi128ELNS_18Fp8KVCacheDataTypeE0ELb1EEEvPT_PKS3_PKT0_S9_ifPKiSB_iPKfiiiSD_SD_iiiii,"",@"SHT_CUDA_INFO"
	.sectionflags	@""
	.align	4


	//----- nvinfo : EIATTR_CUDA_API_VERSION
	.align		4
        /*0000*/ 	.byte	0x04, 0x37
        /*0002*/ 	.short	(.L_23487 - .L_23486)
.L_23486:
        /*0004*/ 	.word	0x00000082


	//----- nvinfo : EIATTR_KPARAM_INFO
	.align		4
.L_23487:
        /*0008*/ 	.byte	0x04, 0x17
        /*000a*/ 	.short	(.L_23489 - .L_23488)
.L_23488:
        /*000c*/ 	.word	0x00000000
        /*0010*/ 	.short	0x0013
        /*0012*/ 	.short	0x0078
        /*0014*/ 	.byte	0x00, 0xf0, 0x11, 0x00


	//----- nvinfo : EIATTR_KPARAM_INFO
	.align		4
.L_23489:
        /*0018*/ 	.byte	0x04, 0x17
        /*001a*/ 	.short	(.L_23491 - .L_23490)
.L_23490:
        /*001c*/ 	.word	0x00000000
        /*0020*/ 	.short	0x0012
        /*0022*/ 	.short	0x0074
        /*0024*/ 	.byte	0x00, 0xf0, 0x11, 0x00


	//----- nvinfo : EIATTR_KPARAM_INFO
	.align		4
.L_23491:
        /*0028*/ 	.byte	0x04, 0x17
        /*002a*/ 	.short	(.L_23493 - .L_23492)
.L_23492:
        /*002c*/ 	.word	0x00000000
        /*0030*/ 	.short	0x0011
        /*0032*/ 	.short	0x0070
        /*0034*/ 	.byte	0x00, 0xf0, 0x11, 0x00


	//----- nvinfo : EIATTR_KPARAM_INFO
	.align		4
.L_23493:
        /*0038*/ 	.byte	0x04, 0x17
        /*003a*/ 	.short	(.L_23495 - .L_23494)
.L_23494:
        /*003c*/ 	.word	0x00000000
        /*0040*/ 	.short	0x0010
        /*0042*/ 	.short	0x006c
        /*0044*/ 	.byte	0x00, 0xf0, 0x11, 0x00


	//----- nvinfo : EIATTR_KPARAM_INFO
	.align		4
.L_23495:
        /*0048*/ 	.byte	0x04, 0x17
        /*004a*/ 	.short	(.L_23497 - .L_23496)
.L_23496:
        /*004c*/ 	.word	0x00000000
        /*0050*/ 	.short	0x000f
        /*0052*/ 	.short	0x0068
        /*0054*/ 	.byte	0x00, 0xf0, 0x11, 0x00


	//----- nvinfo : EIATTR_KPARAM_INFO
	.align		4
.L_23497:
        /*0058*/ 	.byte	0x04, 0x17
        /*005a*/ 	.short	(.L_23499 - .L_23498)
.L_23498:
        /*005c*/ 	.word	0x00000000
        /*0060*/ 	.short	0x000e
        /*0062*/ 	.short	0x0060
        /*0064*/ 	.byte	0x00, 0xf5, 0x21, 0x00


	//----- nvinfo : EIATTR_KPARAM_INFO
	.align		4
.L_23499:
        /*0068*/ 	.byte	0x04, 0x17
        /*006a*/ 	.short	(.L_23501 - .L_23500)
.L_23500:
        /*006c*/ 	.word	0x00000000
        /*0070*/ 	.short	0x000d
        /*0072*/ 	.short	0x0058
        /*0074*/ 	.byte	0x00, 0xf5, 0x21, 0x00


	//----- nvinfo : EIATTR_KPARAM_INFO
	.align		4
.L_23501:
        /*0078*/ 	.byte	0x04, 0x17
        /*007a*/ 	.short	(.L_23503 - .L_23502)
.L_23502:
        /*007c*/ 	.word	0x00000000
        /*0080*/ 	.short	0x000c
        /*0082*/ 	.short	0x0050
        /*0084*/ 	.byte	0x00, 0xf0, 0x11, 0x00


	//----- nvinfo : EIATTR_KPARAM_INFO
	.align		4
.L_23503:
        /*0088*/ 	.byte	0x04, 0x17
        /*008a*/ 	.short	(.L_23505 - .L_23504)
.L_23504:
        /*008c*/ 	.word	0x00000000
        /*0090*/ 	.short	0x000b
        /*0092*/ 	.short	0x004c
        /*0094*/ 	.byte	0x00, 0xf0, 0x11, 0x00


	//----- nvinfo : EIATTR_KPARAM_INFO
	.align		4
.L_23505:
        /*0098*/ 	.byte	0x04, 0x17
        /*009a*/ 	.short	(.L_23507 - .L_23506)
.L_23506:
        /*009c*/ 	.word	0x00000000
        /*00a0*/ 	.short	0x000a
        /*00a2*/ 	.short	0x0048
        /*00a4*/ 	.byte	0x00, 0xf0, 0x11, 0x00


	//----- nvinfo : EIATTR_KPARAM_INFO
	.align		4
.L_23507:
        /*00a8*/ 	.byte	0x04, 0x17
        /*00aa*/ 	.short	(.L_23509 - .L_23508)
.L_23508:
        /*00ac*/ 	.word	0x00000000
        /*00b0*/ 	.short	0x0009
        /*00b2*/ 	.short	0x0040
        /*00b4*/ 	.byte	0x00, 0xf5, 0x21, 0x00


	//----- nvinfo : EIATTR_KPARAM_INFO
	.align		4
.L_23509:
        /*00b8*/ 	.byte	0x04, 0x17
        /*00ba*/ 	.short	(.L_23511 - .L_23510)
.L_23510:
        /*00bc*/ 	.word	0x00000000
        /*00c0*/ 	.short	0x0008
        /*00c2*/ 	.short	0x0038
        /*00c4*/ 	.byte	0x00, 0xf0, 0x11, 0x00


	//----- nvinfo : EIATTR_KPARAM_INFO
	.align		4
.L_23511:
        /*00c8*/ 	.byte	0x04, 0x17
        /*00ca*/ 	.short	(.L_23513 - .L_23512)
.L_23512:
        /*00cc*/ 	.word	0x00000000
        /*00d0*/ 	.short	0x0007
        /*00d2*/ 	.short	0x0030
        /*00d4*/ 	.byte	0x00, 0xf5, 0x21, 0x00


	//----- nvinfo : EIATTR_KPARAM_INFO
	.align		4
.L_23513:
        /*00d8*/ 	.byte	0x04, 0x17
        /*00da*/ 	.short	(.L_23515 - .L_23514)
.L_23514:
        /*00dc*/ 	.word	0x00000000
        /*00e0*/ 	.short	0x0006
        /*00e2*/ 	.short	0x0028
        /*00e4*/ 	.byte	0x00, 0xf5, 0x21, 0x00


	//----- nvinfo : EIATTR_KPARAM_INFO
	.align		4
.L_23515:
        /*00e8*/ 	.byte	0x04, 0x17
        /*00ea*/ 	.short	(.L_23517 - .L_23516)
.L_23516:
        /*00ec*/ 	.word	0x00000000
        /*00f0*/ 	.short	0x0005
        /*00f2*/ 	.short	0x0024
        /*00f4*/ 	.byte	0x00, 0xf0, 0x11, 0x00


	//----- nvinfo : EIATTR_KPARAM_INFO
	.align		4
.L_23517:
        /*00f8*/ 	.byte	0x04, 0x17
        /*00fa*/ 	.short	(.L_23519 - .L_23518)
.L_23518:
        /*00fc*/ 	.word	0x00000000
        /*0100*/ 	.short	0x0004
        /*0102*/ 	.short	0x0020
        /*0104*/ 	.byte	0x00, 0xf0, 0x11, 0x00


	//----- nvinfo : EIATTR_KPARAM_INFO
	.align		4
.L_23519:
        /*0108*/ 	.byte	0x04, 0x17
        /*010a*/ 	.short	(.L_23521 - .L_23520)
.L_23520:
        /*010c*/ 	.word	0x00000000
        /*0110*/ 	.short	0x0003
        /*0112*/ 	.short	0x0018
        /*0114*/ 	.byte	0x00, 0xf5, 0x21, 0x00


	//----- nvinfo : EIATTR_KPARAM_INFO
	.align		4
.L_23521:
        /*0118*/ 	.byte	0x04, 0x17
        /*011a*/ 	.short	(.L_23523 - .L_23522)
.L_23522:
        /*011c*/ 	.word	0x00000000
        /*0120*/ 	.short	0x0002
        /*0122*/ 	.short	0x0010
        /*0124*/ 	.byte	0x00, 0xf5, 0x21, 0x00


	//----- nvinfo : EIATTR_KPARAM_INFO
	.align		4
.L_23523:
        /*0128*/ 	.byte	0x04, 0x17
        /*012a*/ 	.short	(.L_23525 - .L_23524)
.L_23524:
        /*012c*/ 	.word	0x00000000
        /*0130*/ 	.short	0x0001
        /*0132*/ 	.short	0x0008
        /*0134*/ 	.byte	0x00, 0xf5, 0x21, 0x00


	//----- nvinfo : EIATTR_KPARAM_INFO
	.align		4
.L_23525:
        /*0138*/ 	.byte	0x04, 0x17
        /*013a*/ 	.short	(.L_23527 - .L_23526)
.L_23526:
        /*013c*/ 	.word	0x00000000
        /*0140*/ 	.short	0x0000
        /*0142*/ 	.short	0x0000
        /*0144*/ 	.byte	0x00, 0xf5, 0x21, 0x00


	//----- nvinfo : EIATTR_SPARSE_MMA_MASK
	.align		4
.L_23527:
        /*0148*/ 	.byte	0x03, 0x50
        /*014a*/ 	.short	0x0000


	//----- nvinfo : EIATTR_MAXREG_COUNT
	.align		4
        /*014c*/ 	.byte	0x03, 0x1b
        /*014e*/ 	.short	0x00ff


	//----- nvinfo : EIATTR_NUM_BARRIERS
	.align		4
        /*0150*/ 	.byte	0x02, 0x4c
        /*0152*/ 	.byte	0x01
	.zero		1


	//----- nvinfo : EIATTR_MERCURY_ISA_VERSION
	.align		4
        /*0154*/ 	.byte	0x03, 0x5f
        /*0156*/ 	.short	0x0101


	//----- nvinfo : EIATTR_COOP_GROUP_MASK_REGIDS
	.align		4
        /*0158*/ 	.byte	0x04, 0x29
        /*015a*/ 	.short	(.L_23529 - .L_23528)


	//   ....[0]....
.L_23528:
        /*015c*/ 	.word	0xffffffff


	//   ....[1]....
        /*0160*/ 	.word	0xffffffff


	//   ....[2]....
        /*0164*/ 	.word	0xffffffff


	//   ....[3]....
        /*0168*/ 	.word	0xffffffff


	//   ....[4]....
        /*016c*/ 	.word	0xffffffff


	//   ....[5]....
        /*0170*/ 	.word	0xffffffff


	//   ....[6]....
        /*0174*/ 	.word	0xffffffff


	//   ....[7]....
        /*0178*/ 	.word	0xffffffff


	//   ....[8]....
        /*017c*/ 	.word	0xffffffff


	//   ....[9]....
        /*0180*/ 	.word	0xffffffff


	//   ....[10]....
        /*0184*/ 	.word	0xffffffff


	//   ....[11]....
        /*0188*/ 	.word	0xffffffff


	//   ....[12]....
        /*018c*/ 	.word	0xffffffff


	//   ....[13]....
        /*0190*/ 	.word	0xffffffff


	//   ....[14]....
        /*0194*/ 	.word	0xffffffff


	//   ....[15]....
        /*0198*/ 	.word	0xffffffff


	//   ....[16]....
        /*019c*/ 	.word	0xffffffff


	//   ....[17]....
        /*01a0*/ 	.word	0xffffffff


	//   ....[18]....
        /*01a4*/ 	.word	0xffffffff


	//   ....[19]....
        /*01a8*/ 	.word	0xffffffff


	//   ....[20]....
        /*01ac*/ 	.word	0xffffffff


	//   ....[21]....
        /*01b0*/ 	.word	0xffffffff


	//   ....[22]....
        /*01b4*/ 	.word	0x0500000d


	//   ....[23]....
        /*01b8*/ 	.word	0x0500000d


	//   ....[24]....
        /*01bc*/ 	.word	0x0500000d


	//   ....[25]....
        /*01c0*/ 	.word	0x0500000d


	//   ....[26]....
        /*01c4*/ 	.word	0x0500000d


	//----- nvinfo : EIATTR_COOP_GROUP_INSTR_OFFSETS
	.align		4
.L_23529:
        /*01c8*/ 	.byte	0x04, 0x28
        /*01ca*/ 	.short	(.L_23531 - .L_23530)


	//   ....[0]....
.L_23530:
        /*01cc*/ 	.word	0x00001d10


	//   ....[1]....
        /*01d0*/ 	.word	0x00001f10


	//   ....[2]....
        /*01d4*/ 	.word	0x00001f30


	//   ....[3]....
        /*01d8*/ 	.word	0x00001f50


	//   ....[4]....
        /*01dc*/ 	.word	0x00001f70


	//   ....[5]....
        /*01e0*/ 	.word	0x000020f0


	//   ....[6]....
        /*01e4*/ 	.word	0x00002110


	//   ....[7]....
        /*01e8*/ 	.word	0x00002130


	//   ....[8]....
        /*01ec*/ 	.word	0x00002f70


	//   ....[9]....
        /*01f0*/ 	.word	0x00002fa0


	//   ....[10]....
        /*01f4*/ 	.word	0x00002fc0


	//   ....[11]....
        /*01f8*/ 	.word	0x00002fe0


	//   ....[12]....
        /*01fc*/ 	.word	0x00003000


	//   ....[13]....
        /*0200*/ 	.word	0x00003050


	//   ....[14]....
        /*0204*/ 	.word	0x00003070


	//   ....[15]....
        /*0208*/ 	.word	0x00003090


	//   ....[16]....
        /*020c*/ 	.word	0x000059a0


	//   ....[17]....
        /*0210*/ 	.word	0x000059c0


	//   ....[18]....
        /*0214*/ 	.word	0x000059d0


	//   ....[19]....
        /*0218*/ 	.word	0x000059e0


	//   ....[20]....
        /*021c*/ 	.word	0x000059f0


	//   ....[21]....
        /*0220*/ 	.word	0x00005a00


	//   ....[22]....
        /*0224*/ 	.word	0x00006050


	//   ....[23]....
        /*0228*/ 	.word	0x00006100


	//   ....[24]....
        /*022c*/ 	.word	0x000061a0


	//   ....[25]....
        /*0230*/ 	.word	0x00006210


	//   ....[26]....
        /*0234*/ 	.word	0x00006280


	//----- nvinfo : EIATTR_VRC_CTA_INIT_COUNT
	.align		4
.L_23531:
        /*0238*/ 	.byte	0x02, 0x4a
	.zero		1
	.zero		1


	//----- nvinfo : EIATTR_EXIT_INSTR_OFFSETS
	.align		4
        /*023c*/ 	.byte	0x04, 0x1c
        /*023e*/ 	.short	(.L_23533 - .L_23532)


	//   ....[0]....
.L_23532:
        /*0240*/ 	.word	0x00005e40


	//   ....[1]....
        /*0244*/ 	.word	0x00005e80


	//   ....[2]....
        /*0248*/ 	.word	0x00005fe0


	//----- nvinfo : EIATTR_CRS_STACK_SIZE
	.align		4
.L_23533:
        /*024c*/ 	.byte	0x04, 0x1e
        /*024e*/ 	.short	(.L_23535 - .L_23534)
.L_23534:
        /*0250*/ 	.word	0x00000000


	//----- nvinfo : EIATTR_CBANK_PARAM_SIZE
	.align		4
.L_23535:
        /*0254*/ 	.byte	0x03, 0x19
        /*0256*/ 	.short	0x007c


	//----- nvinfo : EIATTR_PARAM_CBANK
	.align		4
        /*0258*/ 	.byte	0x04, 0x0a
        /*025a*/ 	.short	(.L_23537 - .L_23536)
	.align		4
.L_23536:
        /*025c*/ 	.word	index@(.nv.constant0._ZN4vllm25paged_attention_v1_kernelI13__nv_bfloat16S1_Li96ELi16ELi128ELNS_18Fp8KVCacheDataTypeE0ELb1EEEvPT_PKS3_PKT0_S9_ifPKiSB_iPKfiiiSD_SD_iiiii)
        /*0260*/ 	.short	0x0380
        /*0262*/ 	.short	0x007c


	//----- nvinfo : EIATTR_SW_WAR
	.align		4
.L_23537:
        /*0264*/ 	.byte	0x04, 0x36
        /*0266*/ 	.short	(.L_23539 - .L_23538)
.L_23538:
        /*0268*/ 	.word	0x00000008
.L_23539:


//--------------------- .nv.info._ZN4vllm25paged_attention_v1_kernelI13__nv_bfloat16S1_Li80ELi16ELi128ELNS_18Fp8KVCacheDataTypeE0ELb1EEEvPT_PKS3_PKT0_S9_ifPKiSB_iPKfiiiSD_SD_iiiii --------------------------
	.section	.nv.info._ZN4vllm25paged_attention_v1_kernelI13__nv_bfloat16S1_Li80ELi16ELi128ELNS_18Fp8KVCacheDataTypeE0ELb1EEEvPT_PKS3_PKT0_S9_ifPKiSB_iPKfiiiSD_SD_iiiii,"",@"SHT_CUDA_INFO"
	.sectionflags	@""
	.align	4


	//----- nvinfo : EIATTR_CUDA_API_VERSION
	.align		4
        /*0000*/ 	.byte	0x04, 0x37
        /*0002*/ 	.short	(.L_23541 - .L_23540)
.L_23540:
        /*0004*/ 	.word	0x00000082


	//----- nvinfo : EIATTR_KPARAM_INFO
	.align		4
.L_23541:
        /*0008*/ 	.byte	0x04, 0x17
        /*000a*/ 	.short	(.L_23543 - .L_23542)
.L_23542:
        /*000c*/ 	.word	0x00000000
        /*0010*/ 	.short	0x0013
        /*0012*/ 	.short	0x0078
        /*0014*/ 	.byte	0x00, 0xf0, 0x11, 0x00


	//----- nvinfo : EIATTR_KPARAM_INFO
	.align		4
.L_23543:
        /*0018*/ 	.byte	0x04, 0x17
        /*001a*/ 	.short	(.L_23545 - .L_23544)
.L_23544:
        /*001c*/ 	.word	0x00000000
        /*0020*/ 	.short	0x0012
        /*0022*/ 	.short	0x0074
        /*0024*/ 	.byte	0x00, 0xf0, 0x11, 0x00


	//----- nvinfo : EIATTR_KPARAM_INFO
	.align		4
.L_23545:
        /*0028*/ 	.byte	0x04, 0x17
        /*002a*/ 	.short	(.L_23547 - .L_23546)
.L_23546:
        /*002c*/ 	.word	0x00000000
        /*0030*/ 	.short	0x0011
        /*0032*/ 	.short	0x0070
        /*0034*/ 	.byte	0x00, 0xf0, 0x11, 0x00


	//----- nvinfo : EIATTR_KPARAM_INFO
	.align		4
.L_23547:
        /*0038*/ 	.byte	0x04, 0x17
        /*003a*/ 	.short	(.L_23549 - .L_23548)
.L_23548:
        /*003c*/ 	.word	0x00000000
        /*0040*/ 	.short	0x0010
        /*0042*/ 	.short	0x006c
        /*0044*/ 	.byte	0x00, 0xf0, 0x11, 0x00


	//----- nvinfo : EIATTR_KPARAM_INFO
	.align		4
.L_23549:
        /*0048*/ 	.byte	0x04, 0x17
        /*004a*/ 	.short	(.L_23551 - .L_23550)
.L_23550:
        /*004c*/ 	.word	0x00000000
        /*0050*/ 	.short	0x000f
        /*0052*/ 	.short	0x0068
        /*0054*/ 	.byte	0x00, 0xf0, 0x11, 0x00


	//----- nvinfo : EIATTR_KPARAM_INFO
	.align		4
.L_23551:
        /*0058*/ 	.byte	0x04, 0x17
        /*005a*/ 	.short	(.L_23553 - .L_23552)
.L_23552:
        /*005c*/ 	.word	0x00000000
        /*0060*/ 	.short	0x000e
        /*0062*/ 	.short	0x0060
        /*0064*/ 	.byte	0x00, 0xf5, 0x21, 0x00


	//----- nvinfo : EIATTR_KPARAM_INFO
	.align		4
.L_23553:
        /*0068*/ 	.byte	0x04, 0x17
        /*006a*/ 	.short	(.L_23555 - .L_23554)
.L_23554:
        /*006c*/ 	.word	0x00000000
        /*0070*/ 	.short	0x000d
        /*0072*/ 	.short	0x0058
        /*0074*/ 	.byte	0x00, 0xf5, 0x21, 0x00


	//----- nvinfo : EIATTR_KPARAM_INFO
	.align		4
.L_23555:
        /*0078*/ 	.byte	0x04, 0x17
        /*007a*/ 	.short	(.L_23557 - .L_23556)
.L_23556:
        /*007c*/ 	.word	0x00000000
        /*0080*/ 	.short	0x000c
        /*0082*/ 	.short	0x0050
        /*0084*/ 	.byte	0x00, 0xf0, 0x11, 0x00


	//----- nvinfo : EIATTR_KPARAM_INFO
	.align		4
.L_23557:
        /*0088*/ 	.byte	0x04, 0x17
        /*008a*/ 	.short	(.L_23559 - .L_23558)
.L_23558:
        /*008c*/ 	.word	0x00000000
        /*0090*/ 	.short	0x000b
        /*0092*/ 	.short	0x004c
        /*0094*/ 	.byte	0x00, 0xf0, 0x11, 0x00


	//----- nvinfo : EIATTR_KPARAM_INFO
	.align		4
.L_23559:
        /*0098*/ 	.byte	0x04, 0x17
        /*009a*/ 	.short	(.L_23561 - .L_23560)
.L_23560:
        /*009c*/ 	.word	0x00000000
        /*00a0*/ 	.short	0x000a
        /*00a2*/ 	.short	0x0048
        /*00a4*/ 	.byte	0x00, 0xf0, 0x11, 0x00


	//----- nvinfo : EIATTR_KPARAM_INFO
	.align		4
.L_23561:
        /*00a8*/ 	.byte	0x04, 0x17
        /*00aa*/ 	.short	(.L_23563 - .L_23562)
.L_23562:
        /*00ac*/ 	.word	0x00000000
        /*00b0*/ 	.short	0x0009
        /*00b2*/ 	.short	0x0040
        /*00b4*/ 	.byte	0x00, 0xf5, 0x21, 0x00


	//----- nvinfo : EIATTR_KPARAM_INFO
	.align		4
.L_23563:
        /*00b8*/ 	.byte	0x04, 0x17
        /*00ba*/ 	.short	(.L_23565 - .L_23564)
.L_23564:
        /*00bc*/ 	.word	0x00000000
        /*00c0*/ 	.short	0x0008
        /*00c2*/ 	.short	0x0038
        /*00c4*/ 	.byte	0x00, 0xf0, 0x11, 0x00


	//----- nvinfo : EIATTR_KPARAM_INFO
	.align		4
.L_23565:
        /*00c8*/ 	.byte	0x04, 0x17
        /*00ca*/ 	.short	(.L_23567 - .L_23566)
.L_23566:
        /*00cc*/ 	.word	0x00000000
        /*00d0*/ 	.short	0x0007
        /*00d2*/ 	.short	0x0030
        /*00d4*/ 	.byte	0x00, 0xf5, 0x21, 0x00


	//----- nvinfo : EIATTR_KPARAM_INFO
	.align		4
.L_23567:
        /*00d8*/ 	.byte	0x04, 0x17
        /*00da*/ 	.short	(.L_23569 - .L_23568)
.L_23568:
        /*00dc*/ 	.word	0x00000000
        /*00e0*/ 	.short	0x0006
        /*00e2*/ 	.short	0x0028
        /*00e4*/ 	.byte	0x00, 0xf5, 0x21, 0x00


	//----- nvinfo : EIATTR_KPARAM_INFO
	.align		4
.L_23569:
        /*00e8*/ 	.byte	0x04, 0x17
        /*00ea*/ 	.short	(.L_23571 - .L_23570)
.L_23570:
        /*00ec*/ 	.word	0x00000000
        /*00f0*/ 	.short	0x0005
        /*00f2*/ 	.short	0x0024
        /*00f4*/ 	.byte	0x00, 0xf0, 0x11, 0x00


	//----- nvinfo : EIATTR_KPARAM_INFO
	.align		4
.L_23571:
        /*00f8*/ 	.byte	0x04, 0x17
        /*00fa*/ 	.short	(.L_23573 - .L_23572)
.L_23572:
        /*00fc*/ 	.word	0x00000000
        /*0100*/ 	.short	0x0004
        /*0102*/ 	.short	0x0020
        /*0104*/ 	.byte	0x00, 0xf0, 0x11, 0x00


	//----- nvinfo : EIATTR_KPARAM_INFO
	.align		4
.L_23573:
        /*0108*/ 	.byte	0x04, 0x17
        /*010a*/ 	.short	(.L_23575 - .L_23574)
.L_23574:
        /*010c*/ 	.word	0x00000000
        /*0110*/ 	.short	0x0003
        /*0112*/ 	.short	0x0018
        /*0114*/ 	.byte	0x00, 0xf5, 0x21, 0x00


	//----- nvinfo : EIATTR_KPARAM_INFO
	.align		4
.L_23575:
        /*0118*/ 	.byte	0x04, 0x17
        /*011a*/ 	.short	(.L_23577 - .L_23576)
.L_23576:
        /*011c*/ 	.word	0x00000000
        /*0120*/ 	.short	0x0002
        /*0122*/ 	.short	0x0010
        /*0124*/ 	.byte	0x00, 0xf5, 0x21, 0x00


	//----- nvinfo : EIATTR_KPARAM_INFO
	.align		4
.L_23577:
        /*0128*/ 	.byte	0x04, 0x17
        /*012a*/ 	.short	(.L_23579 - .L_23578)
.L_23578:
        /*012c*/ 	.word	0x00000000
        /*0130*/ 	.short	0x0001
        /*0132*/ 	.short	0x0008
        /*0134*/ 	.byte	0x00, 0xf5, 0x21, 0x00


	//----- nvinfo : EIATTR_KPARAM_INFO
	.align		4
.L_23579:
        /*0138*/ 	.byte	0x04, 0x17
        /*013a*/ 	.short	(.L_23581 - .L_23580)
.L_23580:
        /*013c*/ 	.word	0x00000000
        /*0140*/ 	.short	0x0000
        /*0142*/ 	.short	0x0000
        /*0144*/ 	.byte	0x00, 0xf5, 0x21, 0x00


	//----- nvinfo : EIATTR_SPARSE_MMA_MASK
	.align		4
.L_23581:
        /*0148*/ 	.byte	0x03, 0x50
        /*014a*/ 	.short	0x0000


	//----- nvinfo : EIATTR_MAXREG_COUNT
	.align		4
        /*014c*/ 	.byte	0x03, 0x1b
        /*014e*/ 	.short	0x00ff


	//----- nvinfo : EIATTR_NUM_BARRIERS
	.align		4
        /*0150*/ 	.byte	0x02, 0x4c
        /*0152*/ 	.byte	0x01
	.zero		1


	//----- nvinfo : EIATTR_MERCURY_ISA_VERSION
	.align		4
        /*0154*/ 	.byte	0x03, 0x5f
        /*0156*/ 	.short	0x0101


	//----- nvinfo : EIATTR_COOP_GROUP_MASK_REGIDS
	.align		4
        /*0158*/ 	.byte	0x04, 0x29
        /*015a*/ 	.short	(.L_23583 - .L_23582)


	//   ....[0]....
.L_23582:
        /*015c*/ 	.word	0xffffffff


	//   ....[1]....
        /*0160*/ 	.word	0xffffffff


	//   ....[2]....
        /*0164*/ 	.word	0xffffffff


	//   ....[3]....
        /*0168*/ 	.word	0xffffffff


	//   ....[4]....
        /*016c*/ 	.word	0xffffffff


	//   ....[5]....
        /*0170*/ 	.word	0xffffffff


	//   ....[6]....
        /*0174*/ 	.word	0xffffffff


	//   ....[7]....
        /*0178*/ 	.word	0xffffffff


	//   ....[8]....
        /*017c*/ 	.word	0xffffffff


	//   ....[9]....
        /*0180*/ 	.word	0xffffffff


	//   ....[10]....
        /*0184*/ 	.word	0xffffffff


	//   ....[11]....
        /*0188*/ 	.word	0xffffffff


	//   ....[12]....
        /*018c*/ 	.word	0xffffffff


	//   ....[13]....
        /*0190*/ 	.word	0xffffffff


	//   ....[14]....
        /*0194*/ 	.word	0xffffffff


	//   ....[15]....
        /*0198*/ 	.word	0xffffffff


	//   ....[16]....
        /*019c*/ 	.word	0xffffffff


	//   ....[17]....
        /*01a0*/ 	.word	0xffffffff


	//   ....[18]....
        /*01a4*/ 	.word	0xffffffff


	//   ....[19]....
        /*01a8*/ 	.word	0xffffffff


	//   ....[20]....
        /*01ac*/ 	.word	0xffffffff


	//   ....[21]....
        /*01b0*/ 	.word	0x0500000f


	//   ....[22]....
        /*01b4*/ 	.word	0x0500000f


	//   ....[23]....
        /*01b8*/ 	.word	0x0500000f


	//   ....[24]....
        /*01bc*/ 	.word	0x0500000f


	//   ....[25]....
        /*01c0*/ 	.word	0x0500000f


	//----- nvinfo : EIATTR_COOP_GROUP_INSTR_OFFSETS
	.align		4
.L_23583:
        /*01c4*/ 	.byte	0x04, 0x28
        /*01c6*/ 	.short	(.L_23585 - .L_23584)


	//   ....[0]....
.L_23584:
        /*01c8*/ 	.word	0x00001a40


	//   ....[1]....
        /*01cc*/ 	.word	0x00001c50


	//   ....[2]....
        /*01d0*/ 	.word	0x00001c70


	//   ....[3]....
        /*01d4*/ 	.word	0x00001c90


	//   ....[4]....
        /*01d8*/ 	.word	0x00001cb0


	//   ....[5]....
        /*01dc*/ 	.word	0x00001dc0


	//   ....[6]....
        /*01e0*/ 	.word	0x00001df0


	//   ....[7]....
        /*01e4*/ 	.word	0x00001e60


	//   ....[8]....
        /*01e8*/ 	.word	0x00002c90


	//   ....[9]....
        /*01ec*/ 	.word	0x00002cc0


	//   ....[10]....
        /*01f0*/ 	.word	0x00002ce0


	//   ....[11]....
        /*01f4*/ 	.word	0x00002d00


	//   ....[12]....
        /*01f8*/ 	.word	0x00002d20


	//   ....[13]....
        /*01fc*/ 	.word	0x00002d70


	//   ....[14]....
        /*0200*/ 	.word	0x00002d90


	//   ....[15]....
        /*0204*/ 	.word	0x00002db0


	//   ....[16]....
        /*0208*/ 	.word	0x00005230


	//   ....[17]....
        /*020c*/ 	.word	0x00005250


	//   ....[18]....
        /*0210*/ 	.word	0x00005260


	//   ....[19]....
        /*0214*/ 	.word	0x00005270


	//   ....[20]....
        /*0218*/ 	.word	0x00005280


	//   ....[21]....
        /*021c*/ 	.word	0x00005840


	//   ....[22]....
        /*0220*/ 	.word	0x000058e0


	//   ....[23]....
        /*0224*/ 	.word	0x00005970


	//   ....[24]....
        /*0228*/ 	.word	0x000059e0


	//   ....[25]....
        /*022c*/ 	.word	0x00005a50


	//----- nvinfo : EIATTR_VRC_CTA_INIT_COUNT
	.align		4
.L_23585:
        /*0230*/ 	.byte	0x02, 0x4a
	.zero		1
	.zero		1


	//----- nvinfo : EIATTR_EXIT_INSTR_OFFSETS
	.align		4
        /*0234*/ 	.byte	0x04, 0x1c
        /*0236*/ 	.short	(.L_23587 - .L_23586)


	//   ....[0]....
.L_23586:
        /*0238*/ 	.word	0x00005650


	//   ....[1]....
        /*023c*/ 	.word	0x00005690


	//   ....[2]....
        /*0240*/ 	.word	0x000057d0


	//----- nvinfo : EIATTR_CRS_STACK_SIZE
	.align		4
.L_23587:
        /*0244*/ 	.byte	0x04, 0x1e
        /*0246*/ 	.short	(.L_23589 - .L_23588)
.L_23588:
        /*0248*/ 	.word	0x00000000


	//----- nvinfo : EIATTR_CBANK_PARAM_SIZE
	.align		4
.L_23589:
        /*024c*/ 	.byte	0x03, 0x19
        /*024e*/ 	.short	0x007c


	//----- nvinfo : EIATTR_PARAM_CBANK
	.align		4
        /*0250*/ 	.byte	0x04, 0x0a
        /*0252*/ 	.short	(.L_23591 - .L_23590)
	.align		4
.L_23590:
        /*0254*/ 	.word	index@(.nv.constant0._ZN4vllm25paged_attention_v1_kernelI13__nv_bfloat16S1_Li80ELi16ELi128ELNS_18Fp8KVCacheDataTypeE0ELb1EEEvPT_PKS3_PKT0_S9_ifPKiSB_iPKfiiiSD_SD_iiiii)
        /*0258*/ 	.short	0x0380
        /*025a*/ 	.short	0x007c


	//----- nvinfo : EIATTR_SW_WAR
	.align		4
.L_23591:
        /*025c*/ 	.byte	0x04, 0x36
        /*025e*/ 	.short	(.L_23593 - .L_23592)
.L_23592:
        /*0260*/ 	.word	0x00000008
.L_23593:


//--------------------- .nv.info._ZN4vllm25paged_attention_v1_kernelI13__nv_bfloat16S1_Li64ELi16ELi128ELNS_18Fp8KVCacheDataTypeE0ELb1EEEvPT_PKS3_PKT0_S9_ifPKiSB_iPKfiiiSD_SD_iiiii --------------------------
	.section	.nv.info._ZN4vllm25paged_attention_v1_kernelI13__nv_bfloat16S1_Li64ELi16ELi128ELNS_18Fp8KVCacheDataTypeE0ELb1EEEvPT_PKS3_PKT0_S9_ifPKiSB_iPKfiiiSD_SD_iiiii,"",@"SHT_CUDA_INFO"
	.sectionflags	@""
	.align	4


	//----- nvinfo : EIATTR_CUDA_API_VERSION
	.align		4
        /*0000*/ 	.byte	0x04, 0x37
        /*0002*/ 	.short	(.L_23595 - .L_23594)
.L_23594:
        /*0004*/ 	.word	0x00000082


	//----- nvinfo : EIATTR_KPARAM_INFO
	.align		4
.L_23595:
        /*0008*/ 	.byte	0x04, 0x17
        /*000a*/ 	.short	(.L_23597 - .L_23596)
.L_23596:
        /*000c*/ 	.word	0x00000000
        /*0010*/ 	.short	0x0013
        /*0012*/ 	.short	0x0078
        /*0014*/ 	.byte	0x00, 0xf0, 0x11, 0x00


	//----- nvinfo : EIATTR_KPARAM_INFO
	.align		4
.L_23597:
        /*0018*/ 	.byte	0x04, 0x17
        /*001a*/ 	.short	(.L_23599 - .L_23598)
.L_23598:
        /*001c*/ 	.word	0x00000000
        /*0020*/ 	.short	0x0012
        /*0022*/ 	.short	0x0074
        /*0024*/ 	.byte	0x00, 0xf0, 0x11, 0x00


	//----- nvinfo : EIATTR_KPARAM_INFO
	.align		4
.L_23599:
        /*0028*/ 	.byte	0x04, 0x17
        /*002a*/ 	.short	(.L_23601 - .L_23600)
.L_23600:
        /*002c*/ 	.word	0x00000000
        /*0030*/ 	.short	0x0011
        /*0032*/ 	.short	0x0070
        /*0034*/ 	.byte	0x00, 0xf0, 0x11, 0x00


	//----- nvinfo : EIATTR_KPARAM_INFO
	.align		4
.L_23601:
        /*0038*/ 	.byte	0x04, 0x17
        /*003a*/ 	.short	(.L_23603 - .L_23602)
.L_23602:
        /*003c*/ 	.word	0x00000000
        /*0040*/ 	.short	0x0010
        /*0042*/ 	.short	0x006c
        /*0044*/ 	.byte	0x00, 0xf0, 0x11, 0x00


	//----- nvinfo : EIATTR_KPARAM_INFO
	.align		4
.L_23603:
        /*0048*/ 	.byte	0x04, 0x17
        /*004a*/ 	.short	(.L_23605 - .L_23604)
.L_23604:
        /*004c*/ 	.word	0x00000000
        /*0050*/ 	.short	0x000f
        /*0052*/ 	.short	0x0068
        /*0054*/ 	.byte	0x00, 0xf0, 0x11, 0x00


	//----- nvinfo : EIATTR_KPARAM_INFO
	.align		4
.L_23605:
        /*0058*/ 	.byte	0x04, 0x17
        /*005a*/ 	.short	(.L_23607 - .L_23606)
.L_23606:
        /*005c*/ 	.word	0x00000000
        /*0060*/ 	.short	0x000e
        /*0062*/ 	.short	0x0060
        /*0064*/ 	.byte	0x00, 0xf5, 0x21, 0x00


	//----- nvinfo : EIATTR_KPARAM_INFO
	.align		4
.L_23607:
        /*0068*/ 	.byte	0x04, 0x17
        /*006a*/ 	.short	(.L_23609 - .L_23608)
.L_23608:
        /*006c*/ 	.word	0x00000000
        /*0070*/ 	.short	0x000d
        /*0072*/ 	.short	0x0058
        /*0074*/ 	.byte	0x00, 0xf5, 0x21, 0x00


	//----- nvinfo : EIATTR_KPARAM_INFO
	.align		4
.L_23609:
        /*0078*/ 	.byte	0x04, 0x17
        /*007a*/ 	.short	(.L_23611 - .L_23610)
.L_23610:
        /*007c*/ 	.word	0x00000000
        /*0080*/ 	.short	0x000c
        /*0082*/ 	.short	0x0050
        /*0084*/ 	.byte	0x00, 0xf0, 0x11, 0x00


	//----- nvinfo : EIATTR_KPARAM_INFO
	.align		4
.L_23611:
        /*0088*/ 	.byte	0x04, 0x17
        /*008a*/ 	.short	(.L_23613 - .L_23612)
.L_23612:
        /*008c*/ 	.word	0x00000000
        /*0090*/ 	.short	0x000b
        /*0092*/ 	.short	0x004c
        /*0094*/ 	.byte	0x00, 0xf0, 0x11, 0x00


	//----- nvinfo : EIATTR_KPARAM_INFO
	.align		4
.L_23613:
        /*0098*/ 	.byte	0x04, 0x17
        /*009a*/ 	.short	(.L_23615 - .L_23614)
.L_23614:
        /*009c*/ 	.word	0x00000000
        /*00a0*/ 	.short	0x000a
        /*00a2*/ 	.short	0x0048
        /*00a4*/ 	.byte	0x00, 0xf0, 0x11, 0x00


	//----- nvinfo : EIATTR_KPARAM_INFO
	.align		4
.L_23615:
        /*00a8*/ 	.byte	0x04, 0x17
        /*00aa*/ 	.short	(.L_23617 - .L_23616)
.L_23616:
        /*00ac*/ 	.word	0x00000000
        /*00b0*/ 	.short	0x0009
        /*00b2*/ 	.short	0x0040
        /*00b4*/ 	.byte	0x00, 0xf5, 0x21, 0x00


	//----- nvinfo : EIATTR_KPARAM_INFO
	.align		4
.L_23617:
        /*00b8*/ 	.byte	0x04, 0x17
        /*00ba*/ 	.short	(.L_23619 - .L_23618)
.L_23618:
        /*00bc*/ 	.word	0x00000000
        /*00c0*/ 	.short	0x0008
        /*00c2*/ 	.short	0x0038
        /*00c4*/ 	.byte	0x00, 0xf0, 0x11, 0x00


	//----- nvinfo : EIATTR_KPARAM_INFO
	.align		4
.L_23619:
        /*00c8*/ 	.byte	0x04, 0x17
        /*00ca*/ 	.short	(.L_23621 - .L_23620)
.L_23620:
        /*00cc*/ 	.word	0x00000000
        /*00d0*/ 	.short	0x0007
        /*00d2*/ 	.short	0x0030
        /*00d4*/ 	.byte	0x00, 0xf5, 0x21, 0x00


	//----- nvinfo : EIATTR_KPARAM_INFO
	.align		4
.L_23621:
        /*00d8*/ 	.byte	0x04, 0x17
        /*00da*/ 	.short	(.L_23623 - .L_23622)
.L_23622:
        /*00dc*/ 	.word	0x00000000
        /*00e0*/ 	.short	0x0006
        /*00e2*/ 	.short	0x0028
        /*00e4*/ 	.byte	0x00, 0xf5, 0x21, 0x00


	//----- nvinfo : EIATTR_KPARAM_INFO
	.align		4
.L_23623:
        /*00e8*/ 	.byte	0x04, 0x17
        /*00ea*/ 	.short	(.L_23625 - .L_23624)
.L_23624:
        /*00ec*/ 	.word	0x00000000
        /*00f0*/ 	.short	0x0005
        /*00f2*/ 	.short	0x0024
        /*00f4*/ 	.byte	0x00, 0xf0, 0x11, 0x00


	//----- nvinfo : EIATTR_KPARAM_INFO
	.align		4
.L_23625:
        /*00f8*/ 	.byte	0x04, 0x17
        /*00fa*/ 	.short	(.L_23627 - .L_23626)
.L_23626:
        /*00fc*/ 	.word	0x00000000
        /*0100*/ 	.short	0x0004
        /*0102*/ 	.short	0x0020
        /*0104*/ 	.byte	0x00, 0xf0, 0x11, 0x00


	//----- nvinfo : EIATTR_KPARAM_INFO
	.align		4
.L_23627:
        /*0108*/ 	.byte	0x04, 0x17
        /*010a*/ 	.short	(.L_23629 - .L_23628)
.L_23628:
        /*010c*/ 	.word	0x00000000
        /*0110*/ 	.short	0x0003
        /*0112*/ 	.short	0x0018
        /*0114*/ 	.byte	0x00, 0xf5, 0x21, 0x00


	//----- nvinfo : EIATTR_KPARAM_INFO
	.align		4
.L_23629:
        /*0118*/ 	.byte	0x04, 0x17
        /*011a*/ 	.short	(.L_23631 - .L_23630)
.L_23630:
        /*011c*/ 	.word	0x00000000
        /*0120*/ 	.short	0x0002
        /*0122*/ 	.short	0x0010
        /*0124*/ 	.byte	0x00, 0xf5, 0x21, 0x00


	//----- nvinfo : EIATTR_KPARAM_INFO
	.align		4
.L_23631:
        /*0128*/ 	.byte	0x04, 0x17
        /*012a*/ 	.short	(.L_23633 - .L_23632)
.L_23632:
        /*012c*/ 	.word	0x00000000
        /*0130*/ 	.short	0x0001
        /*0132*/ 	.short	0x0008
        /*0134*/ 	.byte	0x00, 0xf5, 0x21, 0x00


	//----- nvinfo : EIATTR_KPARAM_INFO
	.align		4
.L_23633:
        /*0138*/ 	.byte	0x04, 0x17
        /*013a*/ 	.short	(.L_23635 - .L_23634)
.L_23634:
        /*013c*/ 	.word	0x00000000
        /*0140*/ 	.short	0x0000
        /*0142*/ 	.short	0x0000
        /*0144*/ 	.byte	0x00, 0xf5, 0x21, 0x00


	//----- nvinfo : EIATTR_SPARSE_MMA_MASK
	.align		4
.L_23635:
        /*0148*/ 	.byte	0x03, 0x50
        /*014a*/ 	.short	0x0000


	//----- nvinfo : EIATTR_MAXREG_COUNT
	.align		4
        /*014c*/ 	.byte	0x03, 0x1b
        /*014e*/ 	.short	0x00ff


	//----- nvinfo : EIATTR_NUM_BARRIERS
	.align		4
        /*0150*/ 	.byte	0x02, 0x4c
        /*0152*/ 	.byte	0x01
	.zero		1


	//----- nvinfo : EIATTR_MERCURY_ISA_VERSION
	.align		4
        /*0154*/ 	.byte	0x03, 0x5f
        /*0156*/ 	.short	0x0101


	//----- nvinfo : EIATTR_COOP_GROUP_MASK_REGIDS
	.align		4
        /*0158*/ 	.byte	0x04, 0x29
        /*015a*/ 	.short	(.L_23637 - .L_23636)


	//   ....[0]....
.L_23636:
        /*015c*/ 	.word	0xffffffff


	//   ....[1]....
        /*0160*/ 	.word	0xffffffff


	//   ....[2]....
        /*0164*/ 	.word	0xffffffff


	//   ....[3]....
        /*0168*/ 	.word	0xffffffff


	//   ....[4]....
        /*016c*/ 	.word	0xffffffff


	//   ....[5]....
        /*0170*/ 	.word	0xffffffff


	//   ....[6]....
        /*0174*/ 	.word	0xffffffff


	//   ....[7]....
        /*0178*/ 	.word	0xffffffff


	//   ....[8]....
        /*017c*/ 	.word	0xffffffff


	//   ....[9]....
        /*0180*/ 	.word	0xffffffff


	//   ....[10]....
        /*0184*/ 	.word	0xffffffff


	//   ....[11]....
        /*0188*/ 	.word	0xffffffff


	//   ....[12]....
        /*018c*/ 	.word	0xffffffff


	//   ....[13]....
        /*0190*/ 	.word	0xffffffff


	//   ....[14]....
        /*0194*/ 	.word	0xffffffff


	//   ....[15]....
        /*0198*/ 	.word	0xffffffff


	//   ....[16]....
        /*019c*/ 	.word	0xffffffff


	//   ....[17]....
        /*01a0*/ 	.word	0xffffffff


	//   ....[18]....
        /*01a4*/ 	.word	0xffffffff


	//   ....[19]....
        /*01a8*/ 	.word	0xffffffff


	//   ....[20]....
        /*01ac*/ 	.word	0x0500000d


	//   ....[21]....
        /*01b0*/ 	.word	0x0500000d


	//   ....[22]....
        /*01b4*/ 	.word	0x0500000d


	//   ....[23]....
        /*01b8*/ 	.word	0x0500000d


	//   ....[24]....
        /*01bc*/ 	.word	0x0500000d


	//----- nvinfo : EIATTR_COOP_GROUP_INSTR_OFFSETS
	.align		4
.L_23637:
        /*01c0*/ 	.byte	0x04, 0x28
        /*01c2*/ 	.short	(.L_23639 - .L_23638)


	//   ....[0]....
.L_23638:
        /*01c4*/ 	.word	0x00001850


	//   ....[1]....
        /*01c8*/ 	.word	0x00001a20


	//   ....[2]....
        /*01cc*/ 	.word	0x00001a40


	//   ....[3]....
        /*01d0*/ 	.word	0x00001a60


	//   ....[4]....
        /*01d4*/ 	.word	0x00001a80


	//   ....[5]....
        /*01d8*/ 	.word	0x00001bf0


	//   ....[6]....
        /*01dc*/ 	.word	0x00001c10


	//   ....[7]....
        /*01e0*/ 	.word	0x00001c40


	//   ....[8]....
        /*01e4*/ 	.word	0x00002a80


	//   ....[9]....
        /*01e8*/ 	.word	0x00002ab0


	//   ....[10]....
        /*01ec*/ 	.word	0x00002ad0


	//   ....[11]....
        /*01f0*/ 	.word	0x00002af0


	//   ....[12]....
        /*01f4*/ 	.word	0x00002b10


	//   ....[13]....
        /*01f8*/ 	.word	0x00002b60


	//   ....[14]....
        /*01fc*/ 	.word	0x00002b80


	//   ....[15]....
        /*0200*/ 	.word	0x00002ba0


	//   ....[16]....
        /*0204*/ 	.word	0x00004bb0


	//   ....[17]....
        /*0208*/ 	.word	0x00004bf0


	//   ....[18]....
        /*020c*/ 	.word	0x00004c40


	//   ....[19]....
        /*0210*/ 	.word	0x00004c60


	//   ....[20]....
        /*0214*/ 	.word	0x00005180


	//   ....[21]....
        /*0218*/ 	.word	0x00005230


	//   ....[22]....
        /*021c*/ 	.word	0x000052d0


	//   ....[23]....
        /*0220*/ 	.word	0x00005340


	//   ....[24]....
        /*0224*/ 	.word	0x000053b0


	//----- nvinfo : EIATTR_VRC_CTA_INIT_COUNT
	.align		4
.L_23639:
        /*0228*/ 	.byte	0x02, 0x4a
	.zero		1
	.zero		1


	//----- nvinfo : EIATTR_EXIT_INSTR_OFFSETS
	.align		4
        /*022c*/ 	.byte	0x04, 0x1c
        /*022e*/ 	.short	(.L_23641 - .L_23640)


	//   ....[0]....
.L_23640:
        /*0230*/ 	.word	0x00004f70


	//   ....[1]....
        /*0234*/ 	.word	0x00004fb0


	//   ....[2]....
        /*0238*/ 	.word	0x00005110


	//----- nvinfo : EIATTR_CRS_STACK_SIZE
	.align		4
.L_23641:
        /*023c*/ 	.byte	0x04, 0x1e
        /*023e*/ 	.short	(.L_23643 - .L_23642)
.L_23642:
        /*0240*/ 	.word	0x00000000


	//----- nvinfo : EIATTR_CBANK_PARAM_SIZE
	.align		4
.L_23643:
        /*0244*/ 	.byte	0x03, 0x19
        /*0246*/ 	.short	0x007c


	//----- nvinfo : EIATTR_PARAM_CBANK
	.align		4
        /*0248*/ 	.byte	0x04, 0x0a
        /*024a*/ 	.short	(.L_23645 - .L_23644)
	.align		4
.L_23644:
        /*024c*/ 	.word	index@(.nv.constant0._ZN4vllm25paged_attention_v1_kernelI13__nv_bfloat16S1_Li64ELi16ELi128ELNS_18Fp8KVCacheDataTypeE0ELb1EEEvPT_PKS3_PKT0_S9_ifPKiSB_iPKfiiiSD_SD_iiiii)
        /*0250*/ 	.short	0x0380
        /*0252*/ 	.short	0x007c


	//----- nvinfo : EIATTR_SW_WAR
	.align		4
.L_23645:
        /*0254*/ 	.byte	0x04, 0x36
        /*0256*/ 	.short	(.L_23647 - .L_23646)
.L_23646:
        /*0258*/ 	.word	0x00000008
.L_23647:


//--------------------- .nv.info._ZN4vllm25paged_attention_v1_kernelI13__nv_bfloat16S1_Li32ELi16ELi128ELNS_18Fp8KVCacheDataTypeE0ELb1EEEvPT_PKS3_PKT0_S9_ifPKiSB_iPKfiiiSD_SD_iiiii --------------------------
	.section	.nv.info._ZN4vllm25paged_attention_v1_kernelI13__nv_bfloat16S1_Li32ELi16ELi128ELNS_18Fp8KVCacheDataTypeE0ELb1EEEvPT_PKS3_PKT0_S9_ifPKiSB_iPKfiiiSD_SD_iiiii,"",@"SHT_CUDA_INFO"
	.sectionflags	@""
	.align	4


	//----- nvinfo : EIATTR_CUDA_API_VERSION
	.align		4
        /*0000*/ 	.byte	0x04, 0x37
        /*0002*/ 	.short	(.L_23649 - .L_23648)
.L_23648:
        /*0004*/ 	.word	0x00000082


	//----- nvinfo : EIATTR_KPARAM_INFO
	.align		4
.L_23649:
        /*0008*/ 	.byte	0x04, 0x17
        /*000a*/ 	.short	(.L_23651 - .L_23650)
.L_23650:
        /*000c*/ 	.word	0x00000000
        /*0010*/ 	.short	0x0013
        /*0012*/ 	.short	0x0078
        /*0014*/ 	.byte	0x00, 0xf0, 0x11, 0x00


	//----- nvinfo : EIATTR_KPARAM_INFO
	.align		4
.L_23651:
        /*0018*/ 	.byte	0x04, 0x17
        /*001a*/ 	.short	(.L_23653 - .L_23652)
.L_23652:
        /*001c*/ 	.word	0x00000000
        /*0020*/ 	.short	0x0012
        /*0022*/ 	.short	0x0074
        /*0024*/ 	.byte	0x00, 0xf0, 0x11, 0x00


	//----- nvinfo : EIATTR_KPARAM_INFO
	.align		4
.L_23653:
        /*0028*/ 	.byte	0x04, 0x17
        /*002a*/ 	.short	(.L_23655 - .L_23654)
.L_23654:
        /*002c*/ 	.word	0x00000000
        /*0030*/ 	.short	0x0011
        /*0032*/ 	.short	0x0070
        /*0034*/ 	.byte	0x00, 0xf0, 0x11, 0x00


	//----- nvinfo : EIATTR_KPARAM_INFO
	.align		4
.L_23655:
        /*0038*/ 	.byte	0x04, 0x17
        /*003a*/ 	.short	(.L_23657 - .L_23656)
.L_23656:
        /*003c*/ 	.word	0x00000000
        /*0040*/ 	.short	0x0010
        /*0042*/ 	.short	0x006c
        /*0044*/ 	.byte	0x00, 0xf0, 0x11, 0x00


	//----- nvinfo : EIATTR_KPARAM_INFO
	.align		4
.L_23657:
        /*0048*/ 	.byte	0x04, 0x17
        /*004a*/ 	.short	(.L_23659 - .L_23658)
.L_23658:
        /*004c*/ 	.word	0x00000000
        /*0050*/ 	.short	0x000f
        /*0052*/ 	.short	0x0068
        /*0054*/ 	.byte	0x00, 0xf0, 0x11, 0x00


	//----- nvinfo : EIATTR_KPARAM_INFO
	.align		4
.L_23659:
        /*0058*/ 	.byte	0x04, 0x17
        /*005a*/ 	.short	(.L_23661 - .L_23660)
.L_23660:
        /*005c*/ 	.word	0x00000000
        /*0060*/ 	.short	0x000e
        /*0062*/ 	.short	0x0060
        /*0064*/ 	.byte	0x00, 0xf5, 0x21, 0x00


	//----- nvinfo : EIATTR_KPARAM_INFO
	.align		4
.L_23661:
        /*0068*/ 	.byte	0x04, 0x17
        /*006a*/ 	.short	(.L_23663 - .L_23662)
.L_23662:
        /*006c*/ 	.word	0x00000000
        /*0070*/ 	.short	0x000d
        /*0072*/ 	.short	0x0058
        /*0074*/ 	.byte	0x00, 0xf5, 0x21, 0x00


	//----- nvinfo : EIATTR_KPARAM_INFO
	.align		4
.L_23663:
        /*0078*/ 	.byte	0x04, 0x17
        /*007a*/ 	.short	(.L_23665 - .L_23664)
.L_23664:
        /*007c*/ 	.word	0x00000000
        /*0080*/ 	.short	0x000c
        /*0082*/ 	.short	0x0050
        /*0084*/ 	.byte	0x00, 0xf0, 0x11, 0x00


	//----- nvinfo : EIATTR_KPARAM_INFO
	.align		4
.L_23665:
        /*0088*/ 	.byte	0x04, 0x17
        /*008a*/ 	.short	(.L_23667 - .L_23666)
.L_23666:
        /*008c*/ 	.word	0x00000000
        /*0090*/ 	.short	0x000b
        /*0092*/ 	.short	0x004c
        /*0094*/ 	.byte	0x00, 0xf0, 0x11, 0x00


	//----- nvinfo : EIATTR_KPARAM_INFO
	.align		4
.L_23667:
        /*0098*/ 	.byte	0x04, 0x17
        /*009a*/ 	.short	(.L_23669 - .L_23668)
.L_23668:
        /*009c*/ 	.word	0x00000000
        /*00a0*/ 	.short	0x000a
        /*00a2*/ 	.short	0x0048
        /*00a4*/ 	.byte	0x00, 0xf0, 0x11, 0x00


	//----- nvinfo : EIATTR_KPARAM_INFO
	.align		4
.L_23669:
        /*00a8*/ 	.byte	0x04, 0x17
        /*00aa*/ 	.short	(.L_23671 - .L_23670)
.L_23670:
        /*00ac*/ 	.word	0x00000000
        /*00b0*/ 	.short	0x0009
        /*00b2*/ 	.short	0x0040
        /*00b4*/ 	.byte	0x00, 0xf5, 0x21, 0x00


	//----- nvinfo : EIATTR_KPARAM_INFO
	.align		4
.L_23671:
        /*00b8*/ 	.byte	0x04, 0x17
        /*00ba*/ 	.short	(.L_23673 - .L_23672)
.L_23672:
        /*00bc*/ 	.word	0x00000000
        /*00c0*/ 	.short	0x0008
        /*00c2*/ 	.short	0x0038
        /*00c4*/ 	.byte	0x00, 0xf0, 0x11, 0x00


	//----- nvinfo : EIATTR_KPARAM_INFO
	.align		4
.L_23673:
        /*00c8*/ 	.byte	0x04, 0x17
        /*00ca*/ 	.short	(.L_23675 - .L_23674)
.L_23674:
        /*00cc*/ 	.word	0x00000000
        /*00d0*/ 	.short	0x0007
        /*00d2*/ 	.short	0x0030
        /*00d4*/ 	.byte	0x00, 0xf5, 0x21, 0x00


	//----- nvinfo : EIATTR_KPARAM_INFO
	.align		4
.L_23675:
        /*00d8*/ 	.byte	0x04, 0x17
        /*00da*/ 	.short	(.L_23677 - .L_23676)
.L_23676:
        /*00dc*/ 	.word	0x00000000
        /*00e0*/ 	.short	0x0006
        /*00e2*/ 	.short	0x0028
        /*00e4*/ 	.byte	0x00, 0xf5, 0x21, 0x00


	//----- nvinfo : EIATTR_KPARAM_INFO
	.align		4
.L_23677:
        /*00e8*/ 	.byte	0x04, 0x17
        /*00ea*/ 	.short	(.L_23679 - .L_23678)
.L_23678:
        /*00ec*/ 	.word	0x00000000
        /*00f0*/ 	.short	0x0005
        /*00f2*/ 	.short	0x0024
        /*00f4*/ 	.byte	0x00, 0xf0, 0x11, 0x00


	//----- nvinfo : EIATTR_KPARAM_INFO
	.align		4
.L_23679:
        /*00f8*/ 	.byte	0x04, 0x17
        /*00fa*/ 	.short	(.L_23681 - .L_23680)
.L_23680:
        /*00fc*/ 	.word	0x00000000
        /*0100*/ 	.short	0x0004
        /*0102*/ 	.short	0x0020
        /*0104*/ 	.byte	0x00, 0xf0, 0x11, 0x00


	//----- nvinfo : EIATTR_KPARAM_INFO
	.align		4
.L_23681:
        /*0108*/ 	.byte	0x04, 0x17
        /*010a*/ 	.short	(.L_23683 - .L_23682)
.L_23682:
        /*010c*/ 	.word	0x00000000
        /*0110*/ 	.short	0x0003
        /*0112*/ 	.short	0x0018
        /*0114*/ 	.byte	0x00, 0xf5, 0x21, 0x00


	//----- nvinfo : EIATTR_KPARAM_INFO
	.align		4
.L_23683:
        /*0118*/ 	.byte	0x04, 0x17
        /*011a*/ 	.short	(.L_23685 - .L_23684)
.L_23684:
        /*011c*/ 	.word	0x00000000
        /*0120*/ 	.short	0x0002
        /*0122*/ 	.short	0x0010
        /*0124*/ 	.byte	0x00, 0xf5, 0x21, 0x00


	//----- nvinfo : EIATTR_KPARAM_INFO
	.align		4
.L_23685:
        /*0128*/ 	.byte	0x04, 0x17
        /*012a*/ 	.short	(.L_23687 - .L_23686)
.L_23686:
        /*012c*/ 	.word	0x00000000
        /*0130*/ 	.short	0x0001
        /*0132*/ 	.short	0x0008
        /*0134*/ 	.byte	0x00, 0xf5, 0x21, 0x00


	//----- nvinfo : EIATTR_KPARAM_INFO
	.align		4
.L_23687:
        /*0138*/ 	.byte	0x04, 0x17
        /*013a*/ 	.short	(.L_23689 - .L_23688)
.L_23688:
        /*013c*/ 	.word	0x00000000
        /*0140*/ 	.short	0x0000
        /*0142*/ 	.short	0x0000
        /*0144*/ 	.byte	0x00, 0xf5, 0x21, 0x00


	//----- nvinfo : EIATTR_SPARSE_MMA_MASK
	.align		4
.L_23689:
        /*0148*/ 	.byte	0x03, 0x50
        /*014a*/ 	.short	0x0000


	//----- nvinfo : EIATTR_MAXREG_COUNT
	.align		4
        /*014c*/ 	.byte	0x03, 0x1b
        /*014e*/ 	.short	0x00ff


	//----- nvinfo : EIATTR_NUM_BARRIERS
	.align		4
        /*0150*/ 	.byte	0x02, 0x4c
        /*0152*/ 	.byte	0x01
	.zero		1


	//----- nvinfo : EIATTR_MERCURY_ISA_VERSION
	.align		4
        /*0154*/ 	.byte	0x03, 0x5f
        /*0156*/ 	.short	0x0101


	//----- nvinfo : EIATTR_COOP_GROUP_MASK_REGIDS
	.align		4
        /*0158*/ 	.byte	0x04, 0x29
        /*015a*/ 	.short	(.L_23691 - .L_23690)


	//   ....[0]....
.L_23690:
        /*015c*/ 	.word	0xffffffff


	//   ....[1]....
        /*0160*/ 	.word	0xffffffff


	//   ....[2]....
        /*0164*/ 	.word	0xffffffff


	//   ....[3]....
        /*0168*/ 	.word	0xffffffff


	//   ....[4]....
        /*016c*/ 	.word	0xffffffff


	//   ....[5]....
        /*0170*/ 	.word	0xffffffff


	//   ....[6]....
        /*0174*/ 	.word	0xffffffff


	//   ....[7]....
        /*0178*/ 	.word	0xffffffff


	//   ....[8]....
        /*017c*/ 	.word	0xffffffff


	//   ....[9]....
        /*0180*/ 	.word	0xffffffff


	//   ....[10]....
        /*0184*/ 	.word	0xffffffff


	//   ....[11]....
        /*0188*/ 	.word	0xffffffff


	//   ....[12]....
        /*018c*/ 	.word	0xffffffff


	//   ....[13]....
        /*0190*/ 	.word	0xffffffff


	//   ....[14]....
        /*0194*/ 	.word	0xffffffff


	//   ....[15]....
        /*0198*/ 	.word	0xffffffff


	//   ....[16]....
        /*019c*/ 	.word	0xffffffff


	//   ....[17]....
        /*01a0*/ 	.word	0xffffffff


	//   ....[18]....
        /*01a4*/ 	.word	0x0500000c


	//   ....[19]....
        /*01a8*/ 	.word	0x0500000c


	//   ....[20]....
        /*01ac*/ 	.word	0x0500000c


	//   ....[21]....
        /*01b0*/ 	.word	0x0500000c


	//   ....[22]....
        /*01b4*/ 	.word	0x0500000c


	//----- nvinfo : EIATTR_COOP_GROUP_INSTR_OFFSETS
	.align		4
.L_23691:
        /*01b8*/ 	.byte	0x04, 0x28
        /*01ba*/ 	.short	(.L_23693 - .L_23692)


	//   ....[0]....
.L_23692:
        /*01bc*/ 	.word	0x00001320


	//   ....[1]....
        /*01c0*/ 	.word	0x000014f0


	//   ....[2]....
        /*01c4*/ 	.word	0x00001510


	//   ....[3]....
        /*01c8*/ 	.word	0x00001530


	//   ....[4]....
        /*01cc*/ 	.word	0x00001550


	//   ....[5]....
        /*01d0*/ 	.word	0x00001670


	//   ....[6]....
        /*01d4*/ 	.word	0x00001690


	//   ....[7]....
        /*01d8*/ 	.word	0x000016d0


	//   ....[8]....
        /*01dc*/ 	.word	0x00002530


	//   ....[9]....
        /*01e0*/ 	.word	0x00002560


	//   ....[10]....
        /*01e4*/ 	.word	0x00002580


	//   ....[11]....
        /*01e8*/ 	.word	0x000025a0


	//   ....[12]....
        /*01ec*/ 	.word	0x000025c0


	//   ....[13]....
        /*01f0*/ 	.word	0x00002610


	//   ....[14]....
        /*01f4*/ 	.word	0x00002630


	//   ....[15]....
        /*01f8*/ 	.word	0x00002650


	//   ....[16]....
        /*01fc*/ 	.word	0x00003e50


	//   ....[17]....
        /*0200*/ 	.word	0x00003e90


	//   ....[18]....
        /*0204*/ 	.word	0x00004220


	//   ....[19]....
        /*0208*/ 	.word	0x000042d0


	//   ....[20]....
        /*020c*/ 	.word	0x00004360


	//   ....[21]....
        /*0210*/ 	.word	0x000043d0


	//   ....[22]....
        /*0214*/ 	.word	0x00004440


	//----- nvinfo : EIATTR_VRC_CTA_INIT_COUNT
	.align		4
.L_23693:
        /*0218*/ 	.byte	0x02, 0x4a
	.zero		1
	.zero		1


	//----- nvinfo : EIATTR_EXIT_INSTR_OFFSETS
	.align		4
        /*021c*/ 	.byte	0x04, 0x1c
        /*021e*/ 	.short	(.L_23695 - .L_23694)


	//   ....[0]....
.L_23694:
        /*0220*/ 	.word	0x00004080


	//   ....[1]....
        /*0224*/ 	.word	0x000040c0


	//   ....[2]....
        /*0228*/ 	.word	0x000041c0


	//----- nvinfo : EIATTR_CRS_STACK_SIZE
	.align		4
.L_23695:
        /*022c*/ 	.byte	0x04, 0x1e
        /*022e*/ 	.short	(.L_23697 - .L_23696)
.L_23696:
        /*0230*/ 	.word	0x00000000


	//----- nvinfo : EIATTR_CBANK_PARAM_SIZE
	.align		4
.L_23697:
        /*0234*/ 	.byte	0x03, 0x19
        /*0236*/ 	.short	0x007c


	//----- nvinfo : EIATTR_PARAM_CBANK
	.align		4
        /*0238*/ 	.byte	0x04, 0x0a
        /*023a*/ 	.short	(.L_23699 - .L_23698)
	.align		4
.L_23698:
        /*023c*/ 	.word	index@(.nv.constant0._ZN4vllm25paged_attention_v1_kernelI13__nv_bfloat16S1_Li32ELi16ELi128ELNS_18Fp8KVCacheDataTypeE0ELb1EEEvPT_PKS3_PKT0_S9_ifPKiSB_iPKfiiiSD_SD_iiiii)
        /*0240*/ 	.short	0x0380
        /*0242*/ 	.short	0x007c


	//----- nvinfo : EIATTR_SW_WAR
	.align		4
.L_23699:
        /*0244*/ 	.byte	0x04, 0x36
        /*0246*/ 	.short	(.L_23701 - .L_23700)
.L_23700:
        /*0248*/ 	.word	0x00000008
.L_23701:


//--------------------- .nv.info._ZN4vllm25paged_attention_v1_kernelI13__nv_bfloat16S1_Li256ELi8ELi128ELNS_18Fp8KVCacheDataTypeE0ELb0EEEvPT_PKS3_PKT0_S9_ifPKiSB_iPKfiiiSD_SD_iiiii --------------------------
	.section	.nv.info._ZN4vllm25paged_attention_v1_kernelI13__nv_bfloat16S1_Li256ELi8ELi128ELNS_18Fp8KVCacheDataTypeE0ELb0EEEvPT_PKS3_PKT0_S9_ifPKiSB_iPKfiiiSD_SD_iiiii,"",@"SHT_CUDA_INFO"
	.sectionflags	@""
	.align	4


	//----- nvinfo : EIATTR_CUDA_API_VERSION
	.align		4
        /*0000*/ 	.byte	0x04, 0x37
        /*0002*/ 	.short	(.L_23703 - .L_23702)
.L_23702:
        /*0004*/ 	.word	0x00000082


	//----- nvinfo : EIATTR_KPARAM_INFO
	.align		4
.L_23703:
        /*0008*/ 	.byte	0x04, 0x17
        /*000a*/ 	.short	(.L_23705 - .L_23704)
.L_23704:
        /*000c*/ 	.word	0x00000000
        /*0010*/ 	.short	0x0013
        /*0012*/ 	.short	0x0078
        /*0014*/ 	.byte	0x00, 0xf0, 0x11, 0x00


	//----- nvinfo : EIATTR_KPARAM_INFO
	.align		4
.L_23705:
        /*0018*/ 	.byte	0x04, 0x17
        /*001a*/ 	.short	(.L_23707 - .L_23706)
.L_23706:
        /*001c*/ 	.word	0x00000000
        /*0020*/ 	.short	0x0012
        /*0022*/ 	.short	0x0074
        /*0024*/ 	.byte	0x00, 0xf0, 0x11, 0x00


	//----- nvinfo : EIATTR_KPARAM_INFO
	.align		4
.L_23707:
        /*0028*/ 	.byte	0x04, 0x17
        /*002a*/ 	.short	(.L_23709 - .L_23708)
.L_23708:
        /*002c*/ 	.word	0x00000000
        /*0030*/ 	.short	0x0011
        /*0032*/ 	.short	0x0070
        /*0034*/ 	.byte	0x00, 0xf0, 0x11, 0x00


	//----- nvinfo : EIATTR_KPARAM_INFO
	.align		4
.L_23709:
        /*0038*/ 	.byte	0x04, 0x17
        /*003a*/ 	.short	(.L_23711 - .L_23710)
.L_23710:
        /*003c*/ 	.word	0x00000000
        /*0040*/ 	.short	0x0010
        /*0042*/ 	.short	0x006c
        /*0044*/ 	.byte	0x00, 0xf0, 0x11, 0x00


	//----- nvinfo : EIATTR_KPARAM_INFO
	.align		4
.L_23711:
        /*0048*/ 	.byte	0x04, 0x17
        /*004a*/ 	.short	(.L_23713 - .L_23712)
.L_23712:
        /*004c*/ 	.word	0x00000000
        /*0050*/ 	.short	0x000f
        /*0052*/ 	.short	0x0068
        /*0054*/ 	.byte	0x00, 0xf0, 0x11, 0x00


	//----- nvinfo : EIATTR_KPARAM_INFO
	.align		4
.L_23713:
        /*0058*/ 	.byte	0x04, 0x17
        /*005a*/ 	.short	(.L_23715 - .L_23714)
.L_23714:
        /*005c*/ 	.word	0x00000000
        /*0060*/ 	.short	0x000e
        /*0062*/ 	.short	0x0060
        /*0064*/ 	.byte	0x00, 0xf5, 0x21, 0x00


	//----- nvinfo : EIATTR_KPARAM_INFO
	.align		4
.L_23715:
        /*0068*/ 	.byte	0x04, 0x17
        /*006a*/ 	.short	(.L_23717 - .L_23716)
.L_23716:
        /*006c*/ 	.word	0x00000000
        /*0070*/ 	.short	0x000d
        /*0072*/ 	.short	0x0058
        /*0074*/ 	.byte	0x00, 0xf5, 0x21, 0x00


	//----- nvinfo : EIATTR_KPARAM_INFO
	.align		4
.L_23717:
        /*0078*/ 	.byte	0x04, 0x17
        /*007a*/ 	.short	(.L_23719 - .L_23718)
.L_23718:
        /*007c*/ 	.word	0x00000000
        /*0080*/ 	.short	0x000c
        /*0082*/ 	.short	0x0050
        /*0084*/ 	.byte	0x00, 0xf0, 0x11, 0x00


	//----- nvinfo : EIATTR_KPARAM_INFO
	.align		4
.L_23719:
        /*0088*/ 	.byte	0x04, 0x17
        /*008a*/ 	.short	(.L_23721 - .L_23720)
.L_23720:
        /*008c*/ 	.word	0x00000000
        /*0090*/ 	.short	0x000b
        /*0092*/ 	.short	0x004c
        /*0094*/ 	.byte	0x00, 0xf0, 0x11, 0x00


	//----- nvinfo : EIATTR_KPARAM_INFO
	.align		4
.L_23721:
        /*0098*/ 	.byte	0x04, 0x17
        /*009a*/ 	.short	(.L_23723 - .L_23722)
.L_23722:
        /*009c*/ 	.word	0x00000000
        /*00a0*/ 	.short	0x000a
        /*00a2*/ 	.short	0x0048
        /*00a4*/ 	.byte	0x00, 0xf0, 0x11, 0x00


	//----- nvinfo : EIATTR_KPARAM_INFO
	.align		4
.L_23723:
        /*00a8*/ 	.byte	0x04, 0x17
        /*00aa*/ 	.short	(.L_23725 - .L_23724)
.L_23724:
        /*00ac*/ 	.word	0x00000000
        /*00b0*/ 	.short	0x0009
        /*00b2*/ 	.short	0x0040
        /*00b4*/ 	.byte	0x00, 0xf5, 0x21, 0x00


	//----- nvinfo : EIATTR_KPARAM_INFO
	.align		4
.L_23725:
        /*00b8*/ 	.byte	0x04, 0x17
        /*00ba*/ 	.short	(.L_23727 - .L_23726)
.L_23726:
        /*00bc*/ 	.word	0x00000000
        /*00c0*/ 	.short	0x0008
        /*00c2*/ 	.short	0x0038
        /*00c4*/ 	.byte	0x00, 0xf0, 0x11, 0x00


	//----- nvinfo : EIATTR_KPARAM_INFO
	.align		4
.L_23727:
        /*00c8*/ 	.byte	0x04, 0x17
        /*00ca*/ 	.short	(.L_23729 - .L_23728)
.L_23728:
        /*00cc*/ 	.word	0x00000000
        /*00d0*/ 	.short	0x0007
        /*00d2*/ 	.short	0x0030
        /*00d4*/ 	.byte	0x00, 0xf5, 0x21, 0x00


	//----- nvinfo : EIATTR_KPARAM_INFO
	.align		4
.L_23729:
        /*00d8*/ 	.byte	0x04, 0x17
        /*00da*/ 	.short	(.L_23731 - .L_23730)
.L_23730:
        /*00dc*/ 	.word	0x00000000
        /*00e0*/ 	.short	0x0006
        /*00e2*/ 	.short	0x0028
        /*00e4*/ 	.byte	0x00, 0xf5, 0x21, 0x00


	//----- nvinfo : EIATTR_KPARAM_INFO
	.align		4
.L_23731:
        /*00e8*/ 	.byte	0x04, 0x17
        /*00ea*/ 	.short	(.L_23733 - .L_23732)
.L_23732:
        /*00ec*/ 	.word	0x00000000
        /*00f0*/ 	.short	0x0005
        /*00f2*/ 	.short	0x0024
        /*00f4*/ 	.byte	0x00, 0xf0, 0x11, 0x00


	//----- nvinfo : EIATTR_KPARAM_INFO
	.align		4
.L_23733:
        /*00f8*/ 	.byte	0x04, 0x17
        /*00fa*/ 	.short	(.L_23735 - .L_23734)
.L_23734:
        /*00fc*/ 	.word	0x00000000
        /*0100*/ 	.short	0x0004
        /*0102*/ 	.short	0x0020
        /*0104*/ 	.byte	0x00, 0xf0, 0x11, 0x00


	//----- nvinfo : EIATTR_KPARAM_INFO
	.align		4
.L_23735:
        /*0108*/ 	.byte	0x04, 0x17
        /*010a*/ 	.short	(.L_23737 - .L_23736)
.L_23736:
        /*010c*/ 	.word	0x00000000
        /*0110*/ 	.short	0x0003
        /*0112*/ 	.short	0x0018
        /*0114*/ 	.byte	0x00, 0xf5, 0x21, 0x00


	//----- nvinfo : EIATTR_KPARAM_INFO
	.align		4
.L_23737:
        /*0118*/ 	.byte	0x04, 0x17
        /*011a*/ 	.short	(.L_23739 - .L_23738)
.L_23738:
        /*011c*/ 	.word	0x00000000
        /*0120*/ 	.short	0x0002
        /*0122*/ 	.short	0x0010
        /*0124*/ 	.byte	0x00, 0xf5, 0x21, 0x00


	//----- nvinfo : EIATTR_KPARAM_INFO
	.align		4
.L_23739:
        /*0128*/ 	.byte	0x04, 0x17
        /*012a*/ 	.short	(.L_23741 - .L_23740)
.L_23740:
        /*012c*/ 	.word	0x00000000
        /*0130*/ 	.short	0x0001
        /*0132*/ 	.short	0x0008
        /*0134*/ 	.byte	0x00, 0xf5, 0x21, 0x00


	//----- nvinfo : EIATTR_KPARAM_INFO
	.align		4
.L_23741:
        /*0138*/ 	.byte	0x04, 0x17
        /*013a*/ 	.short	(.L_23743 - .L_23742)
.L_23742:
        /*013c*/ 	.word	0x00000000
        /*0140*/ 	.short	0x0000
        /*0142*/ 	.short	0x0000
        /*0144*/ 	.byte	0x00, 0xf5, 0x21, 0x00


	//----- nvinfo : EIATTR_SPARSE_MMA_MASK
	.align		4
.L_23743:
        /*0148*/ 	.byte	0x03, 0x50
        /*014a*/ 	.short	0x0000


	//----- nvinfo : EIATTR_MAXREG_COUNT
	.align		4
        /*014c*/ 	.byte	0x03, 0x1b
        /*014e*/ 	.short	0x00ff


	//----- nvinfo : EIATTR_NUM_BARRIERS
	.align		4
        /*0150*/ 	.byte	0x02, 0x4c
        /*0152*/ 	.byte	0x01
	.zero		1


	//----- nvinfo : EIATTR_MERCURY_ISA_VERSION
	.align		4
        /*0154*/ 	.byte	0x03, 0x5f
        /*0156*/ 	.short	0x0101


	//----- nvinfo : EIATTR_COOP_GROUP_MASK_REGIDS
	.align		4
        /*0158*/ 	.byte	0x04, 0x29
        /*015a*/ 	.short	(.L_23745 - .L_23744)


	//   ....[0]....
.L_23744:
        /*015c*/ 	.word	0xffffffff


	//   ....[1]....
        /*0160*/ 	.word	0xffffffff


	//   ....[2]....
        /*0164*/ 	.word	0xffffffff


	//   ....[3]....
        /*0168*/ 	.word	0xffffffff


	//   ....[4]....
        /*016c*/ 	.word	0xffffffff


	//   ....[5]....
        /*0170*/ 	.word	0xffffffff


	//   ....[6]....
        /*0174*/ 	.word	0xffffffff


	//   ....[7]....
        /*0178*/ 	.word	0xffffffff


	//   ....[8]....
        /*017c*/ 	.word	0xffffffff


	//   ....[9]....
        /*0180*/ 	.word	0xffffffff


	//   ....[10]....
        /*0184*/ 	.word	0xffffffff


	//   ....[11]....
        /*0188*/ 	.word	0xffffffff


	//   ....[12]....
        /*018c*/ 	.word	0xffffffff


	//   ....[13]....
        /*0190*/ 	.word	0xffffffff


	//   ....[14]....
        /*0194*/ 	.word	0xffffffff


	//   ....[15]....
        /*0198*/ 	.word	0xffffffff


	//   ....[16]....
        /*019c*/ 	.word	0x05000050


	//   ....[17]....
        /*01a0*/ 	.word	0x05000050


	//   ....[18]....
        /*01a4*/ 	.word	0x05000050


	//   ....[19]....
        /*01a8*/ 	.word	0x05000050


	//   ....[20]....
        /*01ac*/ 	.word	0x05000050


	//----- nvinfo : EIATTR_COOP_GROUP_INSTR_OFFSETS
	.align		4
.L_23745:
        /*01b0*/ 	.byte	0x04, 0x28
        /*01b2*/ 	.short	(.L_23747 - .L_23746)


	//   ....[0]....
.L_23746:
        /*01b4*/ 	.word	0x00001bd0


	//   ....[1]....
        /*01b8*/ 	.word	0x00001bf0


	//   ....[2]....
        /*01bc*/ 	.word	0x00001e00


	//   ....[3]....
        /*01c0*/ 	.word	0x00001e20


	//   ....[4]....
        /*01c4*/ 	.word	0x00001e40


	//   ....[5]....
        /*01c8*/ 	.word	0x00001f20


	//   ....[6]....
        /*01cc*/ 	.word	0x00001f40


	//   ....[7]....
        /*01d0*/ 	.word	0x00001f90


	//   ....[8]....
        /*01d4*/ 	.word	0x00002dd0


	//   ....[9]....
        /*01d8*/ 	.word	0x00002e00


	//   ....[10]....
        /*01dc*/ 	.word	0x00002e20


	//   ....[11]....
        /*01e0*/ 	.word	0x00002e40


	//   ....[12]....
        /*01e4*/ 	.word	0x00002e60


	//   ....[13]....
        /*01e8*/ 	.word	0x00002eb0


	//   ....[14]....
        /*01ec*/ 	.word	0x00002ed0


	//   ....[15]....
        /*01f0*/ 	.word	0x00002ef0


	//   ....[16]....
        /*01f4*/ 	.word	0x00006230


	//   ....[17]....
        /*01f8*/ 	.word	0x000062d0


	//   ....[18]....
        /*01fc*/ 	.word	0x00006360


	//   ....[19]....
        /*0200*/ 	.word	0x00006400


	//   ....[20]....
        /*0204*/ 	.word	0x00006470


	//----- nvinfo : EIATTR_VRC_CTA_INIT_COUNT
	.align		4
.L_23747:
        /*0208*/ 	.byte	0x02, 0x4a
	.zero		1
	.zero		1


	//----- nvinfo : EIATTR_EXIT_INSTR_OFFSETS
	.align		4
        /*020c*/ 	.byte	0x04, 0x1c
        /*020e*/ 	.short	(.L_23749 - .L_23748)


	//   ....[0]....
.L_23748:
        /*0210*/ 	.word	0x00005ff0


	//   ....[1]....
        /*0214*/ 	.word	0x000061d0


	//----- nvinfo : EIATTR_CRS_STACK_SIZE
	.align		4
.L_23749:
        /*0218*/ 	.byte	0x04, 0x1e
        /*021a*/ 	.short	(.L_23751 - .L_23750)
.L_23750:
        /*021c*/ 	.word	0x00000000


	//----- nvinfo : EIATTR_CBANK_PARAM_SIZE
	.align		4
.L_23751:
        /*0220*/ 	.byte	0x03, 0x19
        /*0222*/ 	.short	0x007c


	//----- nvinfo : EIATTR_PARAM_CBANK
	.align		4
        /*0224*/ 	.byte	0x04, 0x0a
        /*0226*/ 	.short	(.L_23753 - .L_23752)
	.align		4
.L_23752:
        /*0228*/ 	.word	index@(.nv.constant0._ZN4vllm25paged_attention_v1_kernelI13__nv_bfloat16S1_Li256ELi8ELi128ELNS_18Fp8KVCacheDataTypeE0ELb0EEEvPT_PKS3_PKT0_S9_ifPKiSB_iPKfiiiSD_SD_iiiii)
        /*022c*/ 	.short	0x0380
        /*022e*/ 	.short	0x007c


	//----- nvinfo : EIATTR_SW_WAR
	.align		4
.L_23753:
        /*0230*/ 	.byte	0x04, 0x36
        /*0232*/ 	.short	(.L_23755 - .L_23754)
.L_23754:
        /*0234*/ 	.word	0x00000008
.L_23755:


//--------------------- .nv.info._ZN4vllm25paged_attention_v1_kernelI13__nv_bfloat16S1_Li192ELi8ELi128ELNS_18Fp8KVCacheDataTypeE0ELb0EEEvPT_PKS3_PKT0_S9_ifPKiSB_iPKfiiiSD_SD_iiiii --------------------------
	.section	.nv.info._ZN4vllm25paged_attention_v1_kernelI13__nv_bfloat16S1_Li192ELi8ELi128ELNS_18Fp8KVCacheDataTypeE0ELb0EEEvPT_PKS3_PKT0_S9_ifPKiSB_iPKfiiiSD_SD_iiiii,"",@"SHT_CUDA_INFO"
	.sectionflags	@""
	.align	4


	//----- nvinfo : EIATTR_CUDA_API_VERSION
	.align		4
        /*0000*/ 	.byte	0x04, 0x37
        /*0002*/ 	.short	(.L_23757 - .L_23756)
.L_23756:
        /*0004*/ 	.word	0x00000082


	//----- nvinfo : EIATTR_KPARAM_INFO
	.align		4
.L_23757:
        /*0008*/ 	.byte	0x04, 0x17
        /*000a*/ 	.short	(.L_23759 - .L_23758)
.L_23758:
        /*000c*/ 	.word	0x00000000
        /*0010*/ 	.short	0x0013
        /*0012*/ 	.short	0x0078
        /*0014*/ 	.byte	0x00, 0xf0, 0x11, 0x00


	//----- nvinfo : EIATTR_KPARAM_INFO
	.align		4
.L_23759:
        /*0018*/ 	.byte	0x04, 0x17
        /*001a*/ 	.short	(.L_23761 - .L_23760)
.L_23760:
        /*001c*/ 	.word	0x00000000
        /*0020*/ 	.short	0x0012
        /*0022*/ 	.short	0x0074
        /*0024*/ 	.byte	0x00, 0xf0, 0x11, 0x00


	//----- nvinfo : EIATTR_KPARAM_INFO
	.align		4
.L_23761:
        /*0028*/ 	.byte	0x04, 0x17
        /*002a*/ 	.short	(.L_23763 - .L_23762)
.L_23762:
        /*002c*/ 	.word	0x00000000
        /*0030*/ 	.short	0x0011
        /*0032*/ 	.short	0x0070
        /*0034*/ 	.byte	0x00, 0xf0, 0x11, 0x00


	//----- nvinfo : EIATTR_KPARAM_INFO
	.align		4
.L_23763:
        /*0038*/ 	.byte	0x04, 0x17
        /*003a*/ 	.short	(.L_23765 - .L_23764)
.L_23764:
        /*003c*/ 	.word	0x00000000
        /*0040*/ 	.short	0x0010
        /*0042*/ 	.short	0x006c
        /*0044*/ 	.byte	0x00, 0xf0, 0x11, 0x00


	//----- nvinfo : EIATTR_KPARAM_INFO
	.align		4
.L_23765:
        /*0048*/ 	.byte	0x04, 0x17
        /*004a*/ 	.short	(.L_23767 - .L_23766)
.L_23766:
        /*004c*/ 	.word	0x00000000
        /*0050*/ 	.short	0x000f
        /*0052*/ 	.short	0x0068
        /*0054*/ 	.byte	0x00, 0xf0, 0x11, 0x00


	//----- nvinfo : EIATTR_KPARAM_INFO
	.align		4
.L_23767:
        /*0058*/ 	.byte	0x04, 0x17
        /*005a*/ 	.short	(.L_23769 - .L_23768)
.L_23768:
        /*005c*/ 	.word	0x00000000
        /*0060*/ 	.short	0x000e
        /*0062*/ 	.short	0x0060
        /*0064*/ 	.byte	0x00, 0xf5, 0x21, 0x00


	//----- nvinfo : EIATTR_KPARAM_INFO
	.align		4
.L_23769:
        /*0068*/ 	.byte	0x04, 0x17
        /*006a*/ 	.short	(.L_23771 - .L_23770)
.L_23770:
        /*006c*/ 	.word	0x00000000
        /*0070*/ 	.short	0x000d
        /*0072*/ 	.short	0x0058
        /*0074*/ 	.byte	0x00, 0xf5, 0x21, 0x00


	//----- nvinfo : EIATTR_KPARAM_INFO
	.align		4
.L_23771:
        /*0078*/ 	.byte	0x04, 0x17
        /*007a*/ 	.short	(.L_23773 - .L_23772)
.L_23772:
        /*007c*/ 	.word	0x00000000
        /*0080*/ 	.short	0x000c
        /*0082*/ 	.short	0x0050
        /*0084*/ 	.byte	0x00, 0xf0, 0x11, 0x00


	//----- nvinfo : EIATTR_KPARAM_INFO
	.align		4
.L_23773:
        /*0088*/ 	.byte	0x04, 0x17
        /*008a*/ 	.short	(.L_23775 - .L_23774)
.L_23774:
        /*008c*/ 	.word	0x00000000
        /*0090*/ 	.short	0x000b
        /*0092*/ 	.short	0x004c
        /*0094*/ 	.byte	0x00, 0xf0, 0x11, 0x00


	//----- nvinfo : EIATTR_KPARAM_INFO
	.align		4
.L_23775:
        /*0098*/ 	.byte	0x04, 0x17
        /*009a*/ 	.short	(.L_23777 - .L_23776)
.L_23776:
        /*009c*/ 	.word	0x00000000
        /*00a0*/ 	.short	0x000a
        /*00a2*/ 	.short	0x0048
        /*00a4*/ 	.byte	0x00, 0xf0, 0x11, 0x00


	//----- nvinfo : EIATTR_KPARAM_INFO
	.align		4
.L_23777:
        /*00a8*/ 	.byte	0x04, 0x17
        /*00aa*/ 	.short	(.L_23779 - .L_23778)
.L_23778:
        /*00ac*/ 	.word	0x00000000
        /*00b0*/ 	.short	0x0009
        /*00b2*/ 	.short	0x0040
        /*00b4*/ 	.byte	0x00, 0xf5, 0x21, 0x00


	//----- nvinfo : EIATTR_KPARAM_INFO
	.align		4
.L_23779:
        /*00b8*/ 	.byte	0x04, 0x17
        /*00ba*/ 	.short	(.L_23781 - .L_23780)
.L_23780:
        /*00bc*/ 	.word	0x00000000
        /*00c0*/ 	.short	0x0008
        /*00c2*/ 	.short	0x0038
        /*00c4*/ 	.byte	0x00, 0xf0, 0x11, 0x00


	//----- nvinfo : EIATTR_KPARAM_INFO
	.align		4
.L_23781:
        /*00c8*/ 	.byte	0x04, 0x17
        /*00ca*/ 	.short	(.L_23783 - .L_23782)
.L_23782:
        /*00cc*/ 	.word	0x00000000
        /*00d0*/ 	.short	0x0007
        /*00d2*/ 	.short	0x0030
        /*00d4*/ 	.byte	0x00, 0xf5, 0x21, 0x00


	//----- nvinfo : EIATTR_KPARAM_INFO
	.align		4
.L_23783:
        /*00d8*/ 	.byte	0x04, 0x17
        /*00da*/ 	.short	(.L_23785 - .L_23784)
.L_23784:
        /*00dc*/ 	.word	0x00000000
        /*00e0*/ 	.short	0x0006
        /*00e2*/ 	.short	0x0028
        /*00e4*/ 	.byte	0x00, 0xf5, 0x21, 0x00


	//----- nvinfo : EIATTR_KPARAM_INFO
	.align		4
.L_23785:
        /*00e8*/ 	.byte	0x04, 0x17
        /*00ea*/ 	.short	(.L_23787 - .L_23786)
.L_23786:
        /*00ec*/ 	.word	0x00000000
        /*00f0*/ 	.short	0x0005
        /*00f2*/ 	.short	0x0024
        /*00f4*/ 	.byte	0x00, 0xf0, 0x11, 0x00


	//----- nvinfo : EIATTR_KPARAM_INFO
	.align		4
.L_23787:
        /*00f8*/ 	.byte	0x04, 0x17
        /*00fa*/ 	.short	(.L_23789 - .L_23788)
.L_23788:
        /*00fc*/ 	.word	0x00000000
        /*0100*/ 	.short	0x0004
        /*0102*/ 	.short	0x0020
        /*0104*/ 	.byte	0x00, 0xf0, 0x11, 0x00


	//----- nvinfo : EIATTR_KPARAM_INFO
	.align		4
.L_23789:
        /*0108*/ 	.byte	0x04, 0x17
        /*010a*/ 	.short	(.L_23791 - .L_23790)
.L_23790:
        /*010c*/ 	.word	0x00000000
        /*0110*/ 	.short	0x0003
        /*0112*/ 	.short	0x0018
        /*0114*/ 	.byte	0x00, 0xf5, 0x21, 0x00


	//----- nvinfo : EIATTR_KPARAM_INFO
	.align		4
.L_23791:
        /*0118*/ 	.byte	0x04, 0x17
        /*011a*/ 	.short	(.L_23793 - .L_23792)
.L_23792:
        /*011c*/ 	.word	0x00000000
        /*0120*/ 	.short	0x0002
        /*0122*/ 	.short	0x0010
        /*0124*/ 	.byte	0x00, 0xf5, 0x21, 0x00


	//----- nvinfo : EIATTR_KPARAM_INFO
	.align		4
.L_23793:
        /*0128*/ 	.byte	0x04, 0x17
        /*012a*/ 	.short	(.L_23795 - .L_23794)
.L_23794:
        /*012c*/ 	.word	0x00000000
        /*0130*/ 	.short	0x0001
        /*0132*/ 	.short	0x0008
        /*0134*/ 	.byte	0x00, 0xf5, 0x21, 0x00


	//----- nvinfo : EIATTR_KPARAM_INFO
	.align		4
.L_23795:
        /*0138*/ 	.byte	0x04, 0x17
        /*013a*/ 	.short	(.L_23797 - .L_23796)
.L_23796:
        /*013c*/ 	.word	0x00000000
        /*0140*/ 	.short	0x0000
        /*0142*/ 	.short	0x0000
        /*0144*/ 	.byte	0x00, 0xf5, 0x21, 0x00


	//----- nvinfo : EIATTR_SPARSE_MMA_MASK
	.align		4
.L_23797:
        /*0148*/ 	.byte	0x03, 0x50
        /*014a*/ 	.short	0x0000


	//----- nvinfo : EIATTR_MAXREG_COUNT
	.align		4
        /*014c*/ 	.byte	0x03, 0x1b
        /*014e*/ 	.short	0x00ff


	//----- nvinfo : EIATTR_NUM_BARRIERS
	.align		4
        /*0150*/ 	.byte	0x02, 0x4c
        /*0152*/ 	.byte	0x01
	.zero		1


	//----- nvinfo : EIATTR_MERCURY_ISA_VERSION
	.align		4
        /*0154*/ 	.byte	0x03, 0x5f
        /*0156*/ 	.short	0x0101


	//----- nvinfo : EIATTR_COOP_GROUP_MASK_REGIDS
	.align		4
        /*0158*/ 	.byte	0x04, 0x29
        /*015a*/ 	.short	(.L_23799 - .L_23798)


	//   ....[0]....
.L_23798:
        /*015c*/ 	.word	0xffffffff


	//   ....[1]....
        /*0160*/ 	.word	0xffffffff


	//   ....[2]....
        /*0164*/ 	.word	0xffffffff


	//   ....[3]....
        /*0168*/ 	.word	0xffffffff


	//   ....[4]....
        /*016c*/ 	.word	0xffffffff


	//   ....[5]....
        /*0170*/ 	.word	0xffffffff


	//   ....[6]....
        /*0174*/ 	.word	0xffffffff


	//   ....[7]....
        /*0178*/ 	.word	0xffffffff


	//   ....[8]....
        /*017c*/ 	.word	0xffffffff


	//   ....[9]....
        /*0180*/ 	.word	0xffffffff


	//   ....[10]....
        /*0184*/ 	.word	0xffffffff


	//   ....[11]....
        /*0188*/ 	.word	0xffffffff


	//   ....[12]....
        /*018c*/ 	.word	0xffffffff


	//   ....[13]....
        /*0190*/ 	.word	0xffffffff


	//   ....[14]....
        /*0194*/ 	.word	0xffffffff


	//   ....[15]....
        /*0198*/ 	.word	0xffffffff


	//   ....[16]....
        /*019c*/ 	.word	0x05000041


	//   ....[17]....
        /*01a0*/ 	.word	0x05000041


	//   ....[18]....
        /*01a4*/ 	.word	0x05000041


	//   ....[19]....
        /*01a8*/ 	.word	0x05000041


	//   ....[20]....
        /*01ac*/ 	.word	0x05000041


	//----- nvinfo : EIATTR_COOP_GROUP_INSTR_OFFSETS
	.align		4
.L_23799:
        /*01b0*/ 	.byte	0x04, 0x28
        /*01b2*/ 	.short	(.L_23801 - .L_23800)


	//   ....[0]....
.L_23800:
        /*01b4*/ 	.word	0x00001670


	//   ....[1]....
        /*01b8*/ 	.word	0x00001690


	//   ....[2]....
        /*01bc*/ 	.word	0x00001890


	//   ....[3]....
        /*01c0*/ 	.word	0x000018b0


	//   ....[4]....
        /*01c4*/ 	.word	0x000018d0


	//   ....[5]....
        /*01c8*/ 	.word	0x000019b0


	//   ....[6]....
        /*01cc*/ 	.word	0x000019e0


	//   ....[7]....
        /*01d0*/ 	.word	0x00001a20


	//   ....[8]....
        /*01d4*/ 	.word	0x00002860


	//   ....[9]....
        /*01d8*/ 	.word	0x000028a0


	//   ....[10]....
        /*01dc*/ 	.word	0x000028c0


	//   ....[11]....
        /*01e0*/ 	.word	0x000028e0


	//   ....[12]....
        /*01e4*/ 	.word	0x00002900


	//   ....[13]....
        /*01e8*/ 	.word	0x00002950


	//   ....[14]....
        /*01ec*/ 	.word	0x00002970


	//   ....[15]....
        /*01f0*/ 	.word	0x00002990


	//   ....[16]....
        /*01f4*/ 	.word	0x000052b0


	//   ....[17]....
        /*01f8*/ 	.word	0x00005350


	//   ....[18]....
        /*01fc*/ 	.word	0x000053e0


	//   ....[19]....
        /*0200*/ 	.word	0x00005480


	//   ....[20]....
        /*0204*/ 	.word	0x000054f0


	//----- nvinfo : EIATTR_VRC_CTA_INIT_COUNT
	.align		4
.L_23801:
        /*0208*/ 	.byte	0x02, 0x4a
	.zero		1
	.zero		1


	//----- nvinfo : EIATTR_EXIT_INSTR_OFFSETS
	.align		4
        /*020c*/ 	.byte	0x04, 0x1c
        /*020e*/ 	.short	(.L_23803 - .L_23802)


	//   ....[0]....
.L_23802:
        /*0210*/ 	.word	0x00005090


	//   ....[1]....
        /*0214*/ 	.word	0x00005250


	//----- nvinfo : EIATTR_CRS_STACK_SIZE
	.align		4
.L_23803:
        /*0218*/ 	.byte	0x04, 0x1e
        /*021a*/ 	.short	(.L_23805 - .L_23804)
.L_23804:
        /*021c*/ 	.word	0x00000000


	//----- nvinfo : EIATTR_CBANK_PARAM_SIZE
	.align		4
.L_23805:
        /*0220*/ 	.byte	0x03, 0x19
        /*0222*/ 	.short	0x007c


	//----- nvinfo : EIATTR_PARAM_CBANK
	.align		4
        /*0224*/ 	.byte	0x04, 0x0a
        /*0226*/ 	.short	(.L_23807 - .L_23806)
	.align		4
.L_23806:
        /*0228*/ 	.word	index@(.nv.constant0._ZN4vllm25paged_attention_v1_kernelI13__nv_bfloat16S1_Li192ELi8ELi128ELNS_18Fp8KVCacheDataTypeE0ELb0EEEvPT_PKS3_PKT0_S9_ifPKiSB_iPKfiiiSD_SD_iiiii)
        /*022c*/ 	.short	0x0380
        /*022e*/ 	.short	0x007c


	//----- nvinfo : EIATTR_SW_WAR
	.align		4
.L_23807:
        /*0230*/ 	.byte	0x04, 0x36
        /*0232*/ 	.short	(.L_23809 - .L_23808)
.L_23808:
        /*0234*/ 	.word	0x00000008
.L_23809:


//--------------------- .nv.info._ZN4vllm25paged_attention_v1_kernelI13__nv_bfloat16S1_Li128ELi8ELi128ELNS_18Fp8KVCacheDataTypeE0ELb0EEEvPT_PKS3_PKT0_S9_ifPKiSB_iPKfiiiSD_SD_iiiii --------------------------
	.section	.nv.info._ZN4vllm25paged_attention_v1_kernelI13__nv_bfloat16S1_Li128ELi8ELi128ELNS_18Fp8KVCacheDataTypeE0ELb0EEEvPT_PKS3_PKT0_S9_ifPKiSB_iPKfiiiSD_SD_iiiii,"",@"SHT_CUDA_INFO"
	.sectionflags	@""
	.align	4


	//----- nvinfo : EIATTR_CUDA_API_VERSION
	.align		4
        /*0000*/ 	.byte	0x04, 0x37
        /*0002*/ 	.short	(.L_23811 - .L_23810)
.L_23810:
        /*0004*/ 	.word	0x00000082


	//----- nvinfo : EIATTR_KPARAM_INFO
	.align		4
.L_23811:
        /*0008*/ 	.byte	0x04, 0x17
        /*000a*/ 	.short	(.L_23813 - .L_23812)
.L_23812:
        /*000c*/ 	.word	0x00000000
        /*0010*/ 	.short	0x0013
        /*0012*/ 	.short	0x0078
        /*0014*/ 	.byte	0x00, 0xf0, 0x11, 0x00


	//----- nvinfo : EIATTR_KPARAM_INFO
	.align		4
.L_23813:
        /*0018*/ 	.byte	0x04, 0x17
        /*001a*/ 	.short	(.L_23815 - .L_23814)
.L_23814:
        /*001c*/ 	.word	0x00000000
        /*0020*/ 	.short	0x0012
        /*0022*/ 	.short	0x0074
        /*0024*/ 	.byte	0x00, 0xf0, 0x11, 0x00


	//----- nvinfo : EIATTR_KPARAM_INFO
	.align		4
.L_23815:
        /*0028*/ 	.byte	0x04, 0x17
        /*002a*/ 	.short	(.L_23817 - .L_23816)
.L_23816:
        /*002c*/ 	.word	0x00000000
        /*0030*/ 	.short	0x0011
        /*0032*/ 	.short	0x0070
        /*0034*/ 	.byte	0x00, 0xf0, 0x11, 0x00


	//----- nvinfo : EIATTR_KPARAM_INFO
	.align		4
.L_23817:
        /*0038*/ 	.byte	0x04, 0x17
        /*003a*/ 	.short	(.L_23819 - .L_23818)
.L_23818:
        /*003c*/ 	.word	0x00000000
        /*0040*/ 	.short	0x0010
        /*0042*/ 	.short	0x006c
        /*0044*/ 	.byte	0x00, 0xf0, 0x11, 0x00


	//----- nvinfo : EIATTR_KPARAM_INFO
	.align		4
.L_23819:
        /*0048*/ 	.byte	0x04, 0x17
        /*004a*/ 	.short	(.L_23821 - .L_23820)
.L_23820:
        /*004c*/ 	.word	0x00000000
        /*0050*/ 	.short	0x000f
        /*0052*/ 	.short	0x0068
        /*0054*/ 	.byte	0x00, 0xf0, 0x11, 0x00


	//----- nvinfo : EIATTR_KPARAM_INFO
	.align		4
.L_23821:
        /*0058*/ 	.byte	0x04, 0x17
        /*005a*/ 	.short	(.L_23823 - .L_23822)
.L_23822:
        /*005c*/ 	.word	0x00000000
        /*0060*/ 	.short	0x000e
        /*0062*/ 	.short	0x0060
        /*0064*/ 	.byte	0x00, 0xf5, 0x21, 0x00


	//----- nvinfo : EIATTR_KPARAM_INFO
	.align		4
.L_23823:
        /*0068*/ 	.byte	0x04, 0x17
        /*006a*/ 	.short	(.L_23825 - .L_23824)
.L_23824:
        /*006c*/ 	.word	0x00000000
        /*0070*/ 	.short	0x000d
        /*0072*/ 	.short	0x0058
        /*0074*/ 	.byte	0x00, 0xf5, 0x21, 0x00


	//----- nvinfo : EIATTR_KPARAM_INFO
	.align		4
.L_23825:
        /*0078*/ 	.byte	0x04, 0x17
        /*007a*/ 	.short	(.L_23827 - .L_23826)
.L_23826:
        /*007c*/ 	.word	0x00000000
        /*0080*/ 	.short	0x000c
        /*0082*/ 	.short	0x0050
        /*0084*/ 	.byte	0x00, 0xf0, 0x11, 0x00


	//----- nvinfo : EIATTR_KPARAM_INFO
	.align		4
.L_23827:
        /*0088*/ 	.byte	0x04, 0x17
        /*008a*/ 	.short	(.L_23829 - .L_23828)
.L_23828:
        /*008c*/ 	.word	0x00000000
        /*0090*/ 	.short	0x000b
        /*0092*/ 	.short	0x004c
        /*0094*/ 	.byte	0x00, 0xf0, 0x11, 0x00


	//----- nvinfo : EIATTR_KPARAM_INFO
	.align		4
.L_23829:
        /*0098*/ 	.byte	0x04, 0x17
        /*009a*/ 	.short	(.L_23831 - .L_23830)
.L_23830:
        /*009c*/ 	.word	0x00000000
        /*00a0*/ 	.short	0x000a
        /*00a2*/ 	.short	0x0048
        /*00a4*/ 	.byte	0x00, 0xf0, 0x11, 0x00


	//----- nvinfo : EIATTR_KPARAM_INFO
	.align		4
.L_23831:
        /*00a8*/ 	.byte	0x04, 0x17
        /*00aa*/ 	.short	(.L_23833 - .L_23832)
.L_23832:
        /*00ac*/ 	.word	0x00000000
        /*00b0*/ 	.short	0x0009
        /*00b2*/ 	.short	0x0040
        /*00b4*/ 	.byte	0x00, 0xf5, 0x21, 0x00


	//----- nvinfo : EIATTR_KPARAM_INFO
	.align		4
.L_23833:
        /*00b8*/ 	.byte	0x04, 0x17
        /*00ba*/ 	.short	(.L_23835 - .L_23834)
.L_23834:
        /*00bc*/ 	.word	0x00000000
        /*00c0*/ 	.short	0x0008
        /*00c2*/ 	.short	0x0038
        /*00c4*/ 	.byte	0x00, 0xf0, 0x11, 0x00


	//----- nvinfo : EIATTR_KPARAM_INFO
	.align		4
.L_23835:
        /*00c8*/ 	.byte	0x04, 0x17
        /*00ca*/ 	.short	(.L_23837 - .L_23836)
.L_23836:
        /*00cc*/ 	.word	0x00000000
        /*00d0*/ 	.short	0x0007
        /*00d2*/ 	.short	0x0030
        /*00d4*/ 	.byte	0x00, 0xf5, 0x21, 0x00


	//----- nvinfo : EIATTR_KPARAM_INFO
	.align		4
.L_23837:
        /*00d8*/ 	.byte	0x04, 0x17
        /*00da*/ 	.short	(.L_23839 - .L_23838)
.L_23838:
        /*00dc*/ 	.word	0x00000000
        /*00e0*/ 	.short	0x0006
        /*00e2*/ 	.short	0x0028
        /*00e4*/ 	.byte	0x00, 0xf5, 0x21, 0x00


	//----- nvinfo : EIATTR_KPARAM_INFO
	.align		4
.L_23839:
        /*00e8*/ 	.byte	0x04, 0x17
        /*00ea*/ 	.short	(.L_23841 - .L_23840)
.L_23840:
        /*00ec*/ 	.word	0x00000000
        /*00f0*/ 	.short	0x0005
        /*00f2*/ 	.short	0x0024
        /*00f4*/ 	.byte	0x00, 0xf0, 0x11, 0x00


	//----- nvinfo : EIATTR_KPARAM_INFO
	.align		4
.L_23841:
        /*00f8*/ 	.byte	0x04, 0x17
        /*00fa*/ 	.short	(.L_23843 - .L_23842)
.L_23842:
        /*00fc*/ 	.word	0x00000000
        /*0100*/ 	.short	0x0004
        /*0102*/ 	.short	0x0020
        /*0104*/ 	.byte	0x00, 0xf0, 0x11, 0x00


	//----- nvinfo : EIATTR_KPARAM_INFO
	.align		4
.L_23843:
        /*0108*/ 	.byte	0x04, 0x17
        /*010a*/ 	.short	(.L_23845 - .L_23844)
.L_23844:
        /*010c*/ 	.word	0x00000000
        /*0110*/ 	.short	0x0003
        /*0112*/ 	.short	0x0018
        /*0114*/ 	.byte	0x00, 0xf5, 0x21, 0x00


	//----- nvinfo : EIATTR_KPARAM_INFO
	.align		4
.L_23845:
        /*0118*/ 	.byte	0x04, 0x17
        /*011a*/ 	.short	(.L_23847 - .L_23846)
.L_23846:
        /*011c*/ 	.word	0x00000000
        /*0120*/ 	.short	0x0002
        /*0122*/ 	.short	0x0010
        /*0124*/ 	.byte	0x00, 0xf5, 0x21, 0x00


	//----- nvinfo : EIATTR_KPARAM_INFO
	.align		4
.L_23847:
        /*0128*/ 	.byte	0x04, 0x17
        /*012a*/ 	.short	(.L_23849 - .L_23848)
.L_23848:
        /*012c*/ 	.word	0x00000000
        /*0130*/ 	.short	0x0001
        /*0132*/ 	.short	0x0008
        /*0134*/ 	.byte	0x00, 0xf5, 0x21, 0x00


	//----- nvinfo : EIATTR_KPARAM_INFO
	.align		4
.L_23849:
        /*0138*/ 	.byte	0x04, 0x17
        /*013a*/ 	.short	(.L_23851 - .L_23850)
.L_23850:
        /*013c*/ 	.word	0x00000000
        /*0140*/ 	.short	0x0000
        /*0142*/ 	.short	0x0000
        /*0144*/ 	.byte	0x00, 0xf5, 0x21, 0x00


	//----- nvinfo : EIATTR_SPARSE_MMA_MASK
	.align		4
.L_23851:
        /*0148*/ 	.byte	0x03, 0x50
        /*014a*/ 	.short	0x0000


	//----- nvinfo : EIATTR_MAXREG_COUNT
	.align		4
        /*014c*/ 	.byte	0x03, 0x1b
        /*014e*/ 	.short	0x00ff


	//----- nvinfo : EIATTR_NUM_BARRIERS
	.align		4
        /*0150*/ 	.byte	0x02, 0x4c
        /*0152*/ 	.byte	0x01
	.zero		1


	//----- nvinfo : EIATTR_MERCURY_ISA_VERSION
	.align		4
        /*0154*/ 	.byte	0x03, 0x5f
        /*0156*/ 	.short	0x0101


	//----- nvinfo : EIATTR_COOP_GROUP_MASK_REGIDS
	.align		4
        /*0158*/ 	.byte	0x04, 0x29
        /*015a*/ 	.short	(.L_23853 - .L_23852)


	//   ....[0]....
.L_23852:
        /*015c*/ 	.word	0xffffffff


	//   ....[1]....
        /*0160*/ 	.word	0xffffffff


	//   ....[2]....
        /*0164*/ 	.word	0xffffffff


	//   ....[3]....
        /*0168*/ 	.word	0xffffffff


	//   ....[4]....
        /*016c*/ 	.word	0xffffffff


	//   ....[5]....
        /*0170*/ 	.word	0xffffffff


	//   ....[6]....
        /*0174*/ 	.word	0xffffffff


	//   ....[7]....
        /*0178*/ 	.word	0xffffffff


	//   ....[8]....
        /*017c*/ 	.word	0xffffffff


	//   ....[9]....
        /*0180*/ 	.word	0xffffffff


	//   ....[10]....
        /*0184*/ 	.word	0xffffffff


	//   ....[11]....
        /*0188*/ 	.word	0xffffffff


	//   ....[12]....
        /*018c*/ 	.word	0xffffffff


	//   ....[13]....
        /*0190*/ 	.word	0xffffffff


	//   ....[14]....
        /*0194*/ 	.word	0xffffffff


	//   ....[15]....
        /*0198*/ 	.word	0xffffffff


	//   ....[16]....
        /*019c*/ 	.word	0x0500002f


	//   ....[17]....
        /*01a0*/ 	.word	0x0500002f


	//   ....[18]....
        /*01a4*/ 	.word	0x0500002f


	//   ....[19]....
        /*01a8*/ 	.word	0x0500002f


	//   ....[20]....
        /*01ac*/ 	.word	0x0500002f


	//----- nvinfo : EIATTR_COOP_GROUP_INSTR_OFFSETS
	.align		4
.L_23853:
        /*01b0*/ 	.byte	0x04, 0x28
        /*01b2*/ 	.short	(.L_23855 - .L_23854)


	//   ....[0]....
.L_23854:
        /*01b4*/ 	.word	0x000011d0


	//   ....[1]....
        /*01b8*/ 	.word	0x000011f0


	//   ....[2]....
        /*01bc*/ 	.word	0x00001400


	//   ....[3]....
        /*01c0*/ 	.word	0x00001420


	//   ....[4]....
        /*01c4*/ 	.word	0x00001440


	//   ....[5]....
        /*01c8*/ 	.word	0x00001560


	//   ....[6]....
        /*01cc*/ 	.word	0x00001580


	//   ....[7]....
        /*01d0*/ 	.word	0x000015a0


	//   ....[8]....
        /*01d4*/ 	.word	0x000023d0


	//   ....[9]....
        /*01d8*/ 	.word	0x00002400


	//   ....[10]....
        /*01dc*/ 	.word	0x00002420


	//   ....[11]....
        /*01e0*/ 	.word	0x00002440


	//   ....[12]....
        /*01e4*/ 	.word	0x00002460


	//   ....[13]....
        /*01e8*/ 	.word	0x000024b0


	//   ....[14]....
        /*01ec*/ 	.word	0x000024d0


	//   ....[15]....
        /*01f0*/ 	.word	0x000024f0


	//   ....[16]....
        /*01f4*/ 	.word	0x000046a0


	//   ....[17]....
        /*01f8*/ 	.word	0x00004740


	//   ....[18]....
        /*01fc*/ 	.word	0x000047d0


	//   ....[19]....
        /*0200*/ 	.word	0x00004870


	//   ....[20]....
        /*0204*/ 	.word	0x000048e0


	//----- nvinfo : EIATTR_VRC_CTA_INIT_COUNT
	.align		4
.L_23855:
        /*0208*/ 	.byte	0x02, 0x4a
	.zero		1
	.zero		1


	//----- nvinfo : EIATTR_EXIT_INSTR_OFFSETS
	.align		4
        /*020c*/ 	.byte	0x04, 0x1c
        /*020e*/ 	.short	(.L_23857 - .L_23856)


	//   ....[0]....
.L_23856:
        /*0210*/ 	.word	0x000044f0


	//   ....[1]....
        /*0214*/ 	.word	0x00004630


	//----- nvinfo : EIATTR_CRS_STACK_SIZE
	.align		4
.L_23857:
        /*0218*/ 	.byte	0x04, 0x1e
        /*021a*/ 	.short	(.L_23859 - .L_23858)
.L_23858:
        /*021c*/ 	.word	0x00000000


	//----- nvinfo : EIATTR_CBANK_PARAM_SIZE
	.align		4
.L_23859:
        /*0220*/ 	.byte	0x03, 0x19
        /*0222*/ 	.short	0x007c


	//----- nvinfo : EIATTR_PARAM_CBANK
	.align		4
        /*0224*/ 	.byte	0x04, 0x0a
        /*0226*/ 	.short	(.L_23861 - .L_23860)
	.align		4
.L_23860:
        /*0228*/ 	.word	index@(.nv.constant0._ZN4vllm25paged_attention_v1_kernelI13__nv_bfloat16S1_Li128ELi8ELi128ELNS_18Fp8KVCacheDataTypeE0ELb0EEEvPT_PKS3_PKT0_S9_ifPKiSB_iPKfiiiSD_SD_iiiii)
        /*022c*/ 	.short	0x0380
        /*022e*/ 	.short	0x007c


	//----- nvinfo : EIATTR_SW_WAR
	.align		4
.L_23861:
        /*0230*/ 	.byte	0x04, 0x36
        /*0232*/ 	.short	(.L_23863 - .L_23862)
.L_23862:
        /*0234*/ 	.word	0x00000008
.L_23863:


//--------------------- .nv.info._ZN4vllm25paged_attention_v1_kernelI13__nv_bfloat16S1_Li120ELi8ELi128ELNS_18Fp8KVCacheDataTypeE0ELb0EEEvPT_PKS3_PKT0_S9_ifPKiSB_iPKfiiiSD_SD_iiiii --------------------------
	.section	.nv.info._ZN4vllm25paged_attention_v1_kernelI13__nv_bfloat16S1_Li120ELi8ELi128ELNS_18Fp8KVCacheDataTypeE0ELb0EEEvPT_PKS3_PKT0_S9_ifPKiSB_iPKfiiiSD_SD_iiiii,"",@"SHT_CUDA_INFO"
	.sectionflags	@""
	.align	4


	//----- nvinfo : EIATTR_CUDA_API_VERSION
	.align		4
        /*0000*/ 	.byte	0x04, 0x37
        /*0002*/ 	.short	(.L_23865 - .L_23864)
.L_23864:
        /*0004*/ 	.word	0x00000082


	//----- nvinfo : EIATTR_KPARAM_INFO
	.align		4
.L_23865:
        /*0008*/ 	.byte	0x04, 0x17
        /*000a*/ 	.short	(.L_23867 - .L_23866)
.L_23866:
        /*000c*/ 	.word	0x00000000
        /*0010*/ 	.short	0x0013
        /*0012*/ 	.short	0x0078
        /*0014*/ 	.byte	0x00, 0xf0, 0x11, 0x00


	//----- nvinfo : EIATTR_KPARAM_INFO
	.align		4
.L_23867:
        /*0018*/ 	.byte	0x04, 0x17
        /*001a*/ 	.short	(.L_23869 - .L_23868)
.L_23868:
        /*001c*/ 	.word	0x00000000
        /*0020*/ 	.short	0x0012
        /*0022*/ 	.short	0x0074
        /*0024*/ 	.byte	0x00, 0xf0, 0x11, 0x00


	//----- nvinfo : EIATTR_KPARAM_INFO
	.align		4
.L_23869:
        /*0028*/ 	.byte	0x04, 0x17
        /*002a*/ 	.short	(.L_23871 - .L_23870)
.L_23870:
        /*002c*/ 	.word	0x00000000
        /*0030*/ 	.short	0x0011
        /*0032*/ 	.short	0x0070
        /*0034*/ 	.byte	0x00, 0xf0, 0x11, 0x00


	//----- nvinfo : EIATTR_KPARAM_INFO
	.align		4
.L_23871:
        /*0038*/ 	.byte	0x04, 0x17
        /*003a*/ 	.short	(.L_23873 - .L_23872)
.L_23872:
        /*003c*/ 	.word	0x00000000
        /*0040*/ 	.short	0x0010
        /*0042*/ 	.short	0x006c
        /*0044*/ 	.byte	0x00, 0xf0, 0x11, 0x00


	//----- nvinfo : EIATTR_KPARAM_INFO
	.align		4
.L_23873:
        /*0048*/ 	.byte	0x04, 0x17
        /*004a*/ 	.short	(.L_23875 - .L_23874)
.L_23874:
        /*004c*/ 	.word	0x00000000
        /*0050*/ 	.short	0x000f
        /*0052*/ 	.short	0x0068
        /*0054*/ 	.byte	0x00, 0xf0, 0x11, 0x00


	//----- nvinfo : EIATTR_KPARAM_INFO
	.align		4
.L_23875:
        /*0058*/ 	.byte	0x04, 0x17
        /*005a*/ 	.short	(.L_23877 - .L_23876)
.L_23876:
        /*005c*/ 	.word	0x00000000
        /*0060*/ 	.short	0x000e
        /*0062*/ 	.short	0x0060
        /*0064*/ 	.byte	0x00, 0xf5, 0x21, 0x00


	//----- nvinfo : EIATTR_KPARAM_INFO
	.align		4
.L_23877:
        /*0068*/ 	.byte	0x04, 0x17
        /*006a*/ 	.short	(.L_23879 - .L_23878)
.L_23878:
        /*006c*/ 	.word	0x00000000
        /*0070*/ 	.short	0x000d
        /*0072*/ 	.short	0x0058
        /*0074*/ 	.byte	0x00, 0xf5, 0x21, 0x00


	//----- nvinfo : EIATTR_KPARAM_INFO
	.align		4
.L_23879:
        /*0078*/ 	.byte	0x04, 0x17
        /*007a*/ 	.short	(.L_23881 - .L_23880)
.L_23880:
        /*007c*/ 	.word	0x00000000
        /*0080*/ 	.short	0x000c
        /*0082*/ 	.short	0x0050
        /*0084*/ 	.byte	0x00, 0xf0, 0x11, 0x00


	//----- nvinfo : EIATTR_KPARAM_INFO
	.align		4
.L_23881:
        /*0088*/ 	.byte	0x04, 0x17
        /*008a*/ 	.short	(.L_23883 - .L_23882)
.L_23882:
        /*008c*/ 	.word	0x00000000
        /*0090*/ 	.short	0x000b
        /*0092*/ 	.short	0x004c
        /*0094*/ 	.byte	0x00, 0xf0, 0x11, 0x00


	//----- nvinfo : EIATTR_KPARAM_INFO
	.align		4
.L_23883:
        /*0098*/ 	.byte	0x04, 0x17
        /*009a*/ 	.short	(.L_23885 - .L_23884)
.L_23884:
        /*009c*/ 	.word	0x00000000
        /*00a0*/ 	.short	0x000a
        /*00a2*/ 	.short	0x0048
        /*00a4*/ 	.byte	0x00, 0xf0, 0x11, 0x00


	//----- nvinfo : EIATTR_KPARAM_INFO
	.align		4
.L_23885:
        /*00a8*/ 	.byte	0x04, 0x17
        /*00aa*/ 	.short	(.L_23887 - .L_23886)
.L_23886:
        /*00ac*/ 	.word	0x00000000
        /*00b0*/ 	.short	0x0009
        /*00b2*/ 	.short	0x0040
        /*00b4*/ 	.byte	0x00, 0xf5, 0x21, 0x00


	//----- nvinfo : EIATTR_KPARAM_INFO
	.align		4
.L_23887:
        /*00b8*/ 	.byte	0x04, 0x17
        /*00ba*/ 	.short	(.L_23889 - .L_23888)
.L_23888:
        /*00bc*/ 	.word	0x00000000
        /*00c0*/ 	.short	0x0008
        /*00c2*/ 	.short	0x0038
        /*00c4*/ 	.byte	0x00, 0xf0, 0x11, 0x00


	//----- nvinfo : EIATTR_KPARAM_INFO
	.align		4
.L_23889:
        /*00c8*/ 	.byte	0x04, 0x17
        /*00ca*/ 	.short	(.L_23891 - .L_23890)
.L_23890:
        /*00cc*/ 	.word	0x00000000
        /*00d0*/ 	.short	0x0007
        /*00d2*/ 	.short	0x0030
        /*00d4*/ 	.byte	0x00, 0xf5, 0x21, 0x00


	//----- nvinfo : EIATTR_KPARAM_INFO
	.align		4
.L_23891:
        /*00d8*/ 	.byte	0x04, 0x17
        /*00da*/ 	.short	(.L_23893 - .L_23892)
.L_23892:
        /*00dc*/ 	.word	0x00000000
        /*00e0*/ 	.short	0x0006
        /*00e2*/ 	.short	0x0028
        /*00e4*/ 	.byte	0x00, 0xf5, 0x21, 0x00


	//----- nvinfo : EIATTR_KPARAM_INFO
	.align		4
.L_23893:
        /*00e8*/ 	.byte	0x04, 0x17
        /*00ea*/ 	.short	(.L_23895 - .L_23894)
.L_23894:
        /*00ec*/ 	.word	0x00000000
        /*00f0*/ 	.short	0x0005
        /*00f2*/ 	.short	0x0024
        /*00f4*/ 	.byte	0x00, 0xf0, 0x11, 0x00


	//----- nvinfo : EIATTR_KPARAM_INFO
	.align		4
.L_23895:
        /*00f8*/ 	.byte	0x04, 0x17
        /*00fa*/ 	.short	(.L_23897 - .L_23896)
.L_23896:
        /*00fc*/ 	.word	0x00000000
        /*0100*/ 	.short	0x0004
        /*0102*/ 	.short	0x0020
        /*0104*/ 	.byte	0x00, 0xf0, 0x11, 0x00


	//----- nvinfo : EIATTR_KPARAM_INFO
	.align		4
.L_23897:
        /*0108*/ 	.byte	0x04, 0x17
        /*010a*/ 	.short	(.L_23899 - .L_23898)
.L_23898:
        /*010c*/ 	.word	0x00000000
        /*0110*/ 	.short	0x0003
        /*0112*/ 	.short	0x0018
        /*0114*/ 	.byte	0x00, 0xf5, 0x21, 0x00


	//----- nvinfo : EIATTR_KPARAM_INFO
	.align		4
.L_23899:
        /*0118*/ 	.byte	0x04, 0x17
        /*011a*/ 	.short	(.L_23901 - .L_23900)
.L_23900:
        /*011c*/ 	.word	0x00000000
        /*0120*/ 	.short	0x0002
        /*0122*/ 	.short	0x0010
        /*0124*/ 	.byte	0x00, 0xf5, 0x21, 0x00


	//----- nvinfo : EIATTR_KPARAM_INFO
	.align		4
.L_23901:
        /*0128*/ 	.byte	0x04, 0x17
        /*012a*/ 	.short	(.L_23903 - .L_23902)
.L_23902:
        /*012c*/ 	.word	0x00000000
        /*0130*/ 	.short	0x0001
        /*0132*/ 	.short	0x0008
        /*0134*/ 	.byte	0x00, 0xf5, 0x21, 0x00


	//----- nvinfo : EIATTR_KPARAM_INFO
	.align		4
.L_23903:
        /*0138*/ 	.byte	0x04, 0x17
        /*013a*/ 	.short	(.L_23905 - .L_23904)
.L_23904:
        /*013c*/ 	.word	0x00000000
        /*0140*/ 	.short	0x0000
        /*0142*/ 	.short	0x0000
        /*0144*/ 	.byte	0x00, 0xf5, 0x21, 0x00


	//----- nvinfo : EIATTR_SPARSE_MMA_MASK
	.align		4
.L_23905:
        /*0148*/ 	.byte	0x03, 0x50
        /*014a*/ 	.short	0x0000


	//----- nvinfo : EIATTR_MAXREG_COUNT
	.align		4
        /*014c*/ 	.byte	0x03, 0x1b
        /*014e*/ 	.short	0x00ff


	//----- nvinfo : EIATTR_NUM_BARRIERS
	.align		4
        /*0150*/ 	.byte	0x02, 0x4c
        /*0152*/ 	.byte	0x01
	.zero		1


	//----- nvinfo : EIATTR_MERCURY_ISA_VERSION
	.align		4
        /*0154*/ 	.byte	0x03, 0x5f
        /*0156*/ 	.short	0x0101


	//----- nvinfo : EIATTR_COOP_GROUP_MASK_REGIDS
	.align		4
        /*0158*/ 	.byte	0x04, 0x29
        /*015a*/ 	.short	(.L_23907 - .L_23906)


	//   ....[0]....
.L_23906:
        /*015c*/ 	.word	0xffffffff


	//   ....[1]....
        /*0160*/ 	.word	0xffffffff


	//   ....[2]....
        /*0164*/ 	.word	0xffffffff


	//   ....[3]....
        /*0168*/ 	.word	0xffffffff


	//   ....[4]....
        /*016c*/ 	.word	0xffffffff


	//   ....[5]....
        /*0170*/ 	.word	0xffffffff


	//   ....[6]....
        /*0174*/ 	.word	0xffffffff


	//   ....[7]....
        /*0178*/ 	.word	0xffffffff


	//   ....[8]....
        /*017c*/ 	.word	0xffffffff


	//   ....[9]....
        /*0180*/ 	.word	0xffffffff


	//   ....[10]....
        /*0184*/ 	.word	0xffffffff


	//   ....[11]....
        /*0188*/ 	.word	0xffffffff


	//   ....[12]....
        /*018c*/ 	.word	0xffffffff


	//   ....[13]....
        /*0190*/ 	.word	0xffffffff


	//   ....[14]....
        /*0194*/ 	.word	0xffffffff


	//   ....[15]....
        /*0198*/ 	.word	0xffffffff


	//   ....[16]....
        /*019c*/ 	.word	0x05000032


	//   ....[17]....
        /*01a0*/ 	.word	0x05000032


	//   ....[18]....
        /*01a4*/ 	.word	0x05000032


	//   ....[19]....
        /*01a8*/ 	.word	0x05000032


	//   ....[20]....
        /*01ac*/ 	.word	0x05000032


	//----- nvinfo : EIATTR_COOP_GROUP_INSTR_OFFSETS
	.align		4
.L_23907:
        /*01b0*/ 	.byte	0x04, 0x28
        /*01b2*/ 	.short	(.L_23909 - .L_23908)


	//   ....[0]....
.L_23908:
        /*01b4*/ 	.word	0x000011e0


	//   ....[1]....
        /*01b8*/ 	.word	0x00001200


	//   ....[2]....
        /*01bc*/ 	.word	0x00001410


	//   ....[3]....
        /*01c0*/ 	.word	0x00001430


	//   ....[4]....
        /*01c4*/ 	.word	0x00001450


	//   ....[5]....
        /*01c8*/ 	.word	0x00001530


	//   ....[6]....
        /*01cc*/ 	.word	0x00001560


	//   ....[7]....
        /*01d0*/ 	.word	0x000015a0


	//   ....[8]....
        /*01d4*/ 	.word	0x000023e0


	//   ....[9]....
        /*01d8*/ 	.word	0x00002410


	//   ....[10]....
        /*01dc*/ 	.word	0x00002430


	//   ....[11]....
        /*01e0*/ 	.word	0x00002450


	//   ....[12]....
        /*01e4*/ 	.word	0x00002470


	//   ....[13]....
        /*01e8*/ 	.word	0x000024c0


	//   ....[14]....
        /*01ec*/ 	.word	0x000024e0


	//   ....[15]....
        /*01f0*/ 	.word	0x00002500


	//   ....[16]....
        /*01f4*/ 	.word	0x00004610


	//   ....[17]....
        /*01f8*/ 	.word	0x000046b0


	//   ....[18]....
        /*01fc*/ 	.word	0x00004740


	//   ....[19]....
        /*0200*/ 	.word	0x000047e0


	//   ....[20]....
        /*0204*/ 	.word	0x00004850


	//----- nvinfo : EIATTR_VRC_CTA_INIT_COUNT
	.align		4
.L_23909:
        /*0208*/ 	.byte	0x02, 0x4a
	.zero		1
	.zero		1


	//----- nvinfo : EIATTR_EXIT_INSTR_OFFSETS
	.align		4
        /*020c*/ 	.byte	0x04, 0x1c
        /*020e*/ 	.short	(.L_23911 - .L_23910)


	//   ....[0]....
.L_23910:
        /*0210*/ 	.word	0x00004450


	//   ....[1]....
        /*0214*/ 	.word	0x00004580


	//   ....[2]....
        /*0218*/ 	.word	0x000045b0


	//----- nvinfo : EIATTR_CRS_STACK_SIZE
	.align		4
.L_23911:
        /*021c*/ 	.byte	0x04, 0x1e
        /*021e*/ 	.short	(.L_23913 - .L_23912)
.L_23912:
        /*0220*/ 	.word	0x00000000


	//----- nvinfo : EIATTR_CBANK_PARAM_SIZE
	.align		4
.L_23913:
        /*0224*/ 	.byte	0x03, 0x19
        /*0226*/ 	.short	0x007c


	//----- nvinfo : EIATTR_PARAM_CBANK
	.align		4
        /*0228*/ 	.byte	0x04, 0x0a
        /*022a*/ 	.short	(.L_23915 - .L_23914)
	.align		4
.L_23914:
        /*022c*/ 	.word	index@(.nv.constant0._ZN4vllm25paged_attention_v1_kernelI13__nv_bfloat16S1_Li120ELi8ELi128ELNS_18Fp8KVCacheDataTypeE0ELb0EEEvPT_PKS3_PKT0_S9_ifPKiSB_iPKfiiiSD_SD_iiiii)
        /*0230*/ 	.short	0x0380
        /*0232*/ 	.short	0x007c


	//----- nvinfo : EIATTR_SW_WAR
	.align		4
.L_23915:
        /*0234*/ 	.byte	0x04, 0x36
        /*0236*/ 	.short	(.L_23917 - .L_23916)
.L_23916:
        /*0238*/ 	.word	0x00000008
.L_23917:


//--------------------- .nv.info._ZN4vllm25paged_attention_v1_kernelI13__nv_bfloat16S1_Li112ELi8ELi128ELNS_18Fp8KVCacheDataTypeE0ELb0EEEvPT_PKS3_PKT0_S9_ifPKiSB_iPKfiiiSD_SD_iiiii --------------------------
	.section	.nv.info._ZN4vllm25paged_attention_v1_kernelI13__nv_bfloat16S1_Li112ELi8ELi128ELNS_18Fp8KVCacheDataTypeE0ELb0EEEvPT_PKS3_PKT0_S9_ifPKiSB_iPKfiiiSD_SD_iiiii,"",@"SHT_CUDA_INFO"
	.sectionflags	@""
	.align	4


	//----- nvinfo : EIATTR_CUDA_API_VERSION
	.align		4
        /*0000*/ 	.byte	0x04, 0x37
        /*0002*/ 	.short	(.L_23919 - .L_23918)
.L_23918:
        /*0004*/ 	.word	0x00000082


	//----- nvinfo : EIATTR_KPARAM_INFO
	.align		4
.L_23919:
        /*0008*/ 	.byte	0x04, 0x17
        /*000a*/ 	.short	(.L_23921 - .L_23920)
.L_23920:
        /*000c*/ 	.word	0x00000000
        /*0010*/ 	.short	0x0013
        /*0012*/ 	.short	0x0078
        /*0014*/ 	.byte	0x00, 0xf0, 0x11, 0x00


	//----- nvinfo : EIATTR_KPARAM_INFO
	.align		4
.L_23921:
        /*0018*/ 	.byte	0x04, 0x17
        /*001a*/ 	.short	(.L_23923 - .L_23922)
.L_23922:
        /*001c*/ 	.word	0x00000000
        /*0020*/ 	.short	0x0012
        /*0022*/ 	.short	0x0074
        /*0024*/ 	.byte	0x00, 0xf0, 0x11, 0x00


	//----- nvinfo : EIATTR_KPARAM_INFO
	.align		4
.L_23923:
        /*0028*/ 	.byte	0x04, 0x17
        /*002a*/ 	.short	(.L_23925 - .L_23924)
.L_23924:
        /*002c*/ 	.word	0x00000000
        /*0030*/ 	.short	0x0011
        /*0032*/ 	.short	0x0070
        /*0034*/ 	.byte	0x00, 0xf0, 0x11, 0x00


	//----- nvinfo : EIATTR_KPARAM_INFO
	.align		4
.L_23925:
        /*0038*/ 	.byte	0x04, 0x17
        /*003a*/ 	.short	(.L_23927 - .L_23926)
.L_23926:
        /*003c*/ 	.word	0x00000000
        /*0040*/ 	.short	0x0010
        /*0042*/ 	.short	0x006c
        /*0044*/ 	.byte	0x00, 0xf0, 0x11, 0x00


	//----- nvinfo : EIATTR_KPARAM_INFO
	.align		4
.L_23927:
        /*0048*/ 	.byte	0x04, 0x17
        /*004a*/ 	.short	(.L_23929 - .L_23928)
.L_23928:
        /*004c*/ 	.word	0x00000000
        /*0050*/ 	.short	0x000f
        /*0052*/ 	.short	0x0068
        /*0054*/ 	.byte	0x00, 0xf0, 0x11, 0x00


	//----- nvinfo : EIATTR_KPARAM_INFO
	.align		4
.L_23929:
        /*0058*/ 	.byte	0x04, 0x17
        /*005a*/ 	.short	(.L_23931 - .L_23930)
.L_23930:
        /*005c*/ 	.word	0x00000000
        /*0060*/ 	.short	0x000e
        /*0062*/ 	.short	0x0060
        /*0064*/ 	.byte	0x00, 0xf5, 0x21, 0x00


	//----- nvinfo : EIATTR_KPARAM_INFO
	.align		4
.L_23931:
        /*0068*/ 	.byte	0x04, 0x17
        /*006a*/ 	.short	(.L_23933 - .L_23932)
.L_23932:
        /*006c*/ 	.word	0x00000000
        /*0070*/ 	.short	0x000d
        /*0072*/ 	.short	0x0058
        /*0074*/ 	.byte	0x00, 0xf5, 0x21, 0x00


	//----- nvinfo : EIATTR_KPARAM_INFO
	.align		4
.L_23933:
        /*0078*/ 	.byte	0x04, 0x17
        /*007a*/ 	.short	(.L_23935 - .L_23934)
.L_23934:
        /*007c*/ 	.word	0x00000000
        /*0080*/ 	.short	0x000c
        /*0082*/ 	.short	0x0050
        /*0084*/ 	.byte	0x00, 0xf0, 0x11, 0x00


	//----- nvinfo : EIATTR_KPARAM_INFO
	.align		4
.L_23935:
        /*0088*/ 	.byte	0x04, 0x17
        /*008a*/ 	.short	(.L_23937 - .L_23936)
.L_23936:
        /*008c*/ 	.word	0x00000000
        /*0090*/ 	.short	0x000b
        /*0092*/ 	.short	0x004c
        /*0094*/ 	.byte	0x00, 0xf0, 0x11, 0x00


	//----- nvinfo : EIATTR_KPARAM_INFO
	.align		4
.L_23937:
        /*0098*/ 	.byte	0x04, 0x17
        /*009a*/ 	.short	(.L_23939 - .L_23938)
.L_23938:
        /*009c*/ 	.word	0x00000000
        /*00a0*/ 	.short	0x000a
        /*00a2*/ 	.short	0x0048
        /*00a4*/ 	.byte	0x00, 0xf0, 0x11, 0x00


	//----- nvinfo : EIATTR_KPARAM_INFO
	.align		4
.L_23939:
        /*00a8*/ 	.byte	0x04, 0x17
        /*00aa*/ 	.short	(.L_23941 - .L_23940)
.L_23940:
        /*00ac*/ 	.word	0x00000000
        /*00b0*/ 	.short	0x0009
        /*00b2*/ 	.short	0x0040
        /*00b4*/ 	.byte	0x00, 0xf5, 0x21, 0x00


	//----- nvinfo : EIATTR_KPARAM_INFO
	.align		4
.L_23941:
        /*00b8*/ 	.byte	0x04, 0x17
        /*00ba*/ 	.short	(.L_23943 - .L_23942)
.L_23942:
        /*00bc*/ 	.word	0x00000000
        /*00c0*/ 	.short	0x0008
        /*00c2*/ 	.short	0x0038
        /*00c4*/ 	.byte	0x00, 0xf0, 0x11, 0x00


	//----- nvinfo : EIATTR_KPARAM_INFO
	.align		4
.L_23943:
        /*00c8*/ 	.byte	0x04, 0x17
        /*00ca*/ 	.short	(.L_23945 - .L_23944)
.L_23944:
        /*00cc*/ 	.word	0x00000000
        /*00d0*/ 	.short	0x0007
        /*00d2*/ 	.short	0x0030
        /*00d4*/ 	.byte	0x00, 0xf5, 0x21, 0x00


	//----- nvinfo : EIATTR_KPARAM_INFO
	.align		4
.L_23945:
        /*00d8*/ 	.byte	0x04, 0x17
        /*00da*/ 	.short	(.L_23947 - .L_23946)
.L_23946:
        /*00dc*/ 	.word	0x00000000
        /*00e0*/ 	.short	0x0006
        /*00e2*/ 	.short	0x0028
        /*00e4*/ 	.byte	0x00, 0xf5, 0x21, 0x00


	//----- nvinfo : EIATTR_KPARAM_INFO
	.align		4
.L_23947:
        /*00e8*/ 	.byte	0x04, 0x17
        /*00ea*/ 	.short	(.L_23949 - .L_23948)
.L_23948:
        /*00ec*/ 	.word	0x00000000
        /*00f0*/ 	.short	0x0005
        /*00f2*/ 	.short	0x0024
        /*00f4*/ 	.byte	0x00, 0xf0, 0x11, 0x00


	//----- nvinfo : EIATTR_KPARAM_INFO
	.align		4
.L_23949:
        /*00f8*/ 	.byte	0x04, 0x17
        /*00fa*/ 	.short	(.L_23951 - .L_23950)
.L_23950:
        /*00fc*/ 	.word	0x00000000
        /*0100*/ 	.short	0x0004
        /*0102*/ 	.short	0x0020
        /*0104*/ 	.byte	0x00, 0xf0, 0x11, 0x00


	//----- nvinfo : EIATTR_KPARAM_INFO
	.align		4
.L_23951:
        /*0108*/ 	.byte	0x04, 0x17
        /*010a*/ 	.short	(.L_23953 - .L_23952)
.L_23952:
        /*010c*/ 	.word	0x00000000
        /*0110*/ 	.short	0x0003
        /*0112*/ 	.short	0x0018
        /*0114*/ 	.byte	0x00, 0xf5, 0x21, 0x00


	//----- nvinfo : EIATTR_KPARAM_INFO
	.align		4
.L_23953:
        /*0118*/ 	.byte	0x04, 0x17
        /*011a*/ 	.short	(.L_23955 - .L_23954)
.L_23954:
        /*011c*/ 	.word	0x00000000
        /*0120*/ 	.short	0x0002
        /*0122*/ 	.short	0x0010
        /*0124*/ 	.byte	0x00, 0xf5, 0x21, 0x00


	//----- nvinfo : EIATTR_KPARAM_INFO
	.align		4
.L_23955:
        /*0128*/ 	.byte	0x04, 0x17
        /*012a*/ 	.short	(.L_23957 - .L_23956)
.L_23956:
        /*012c*/ 	.word	0x00000000
        /*0130*/ 	.short	0x0001
        /*0132*/ 	.short	0x0008
        /*0134*/ 	.byte	0x00, 0xf5, 0x21, 0x00


	//----- nvinfo : EIATTR_KPARAM_INFO
	.align		4
.L_23957:
        /*0138*/ 	.byte	0x04, 0x17
        /*013a*/ 	.short	(.L_23959 - .L_23958)
.L_23958:
        /*013c*/ 	.word	0x00000000
        /*0140*/ 	.short	0x0000
        /*0142*/ 	.short	0x0000
        /*0144*/ 	.byte	0x00, 0xf5, 0x21, 0x00


	//----- nvinfo : EIATTR_SPARSE_MMA_MASK
	.align		4
.L_23959:
        /*0148*/ 	.byte	0x03, 0x50
        /*014a*/ 	.short	0x0000


	//----- nvinfo : EIATTR_MAXREG_COUNT
	.align		4
        /*014c*/ 	.byte	0x03, 0x1b
        /*014e*/ 	.short	0x00ff


	//----- nvinfo : EIATTR_NUM_BARRIERS
	.align		4
        /*0150*/ 	.byte	0x02, 0x4c
        /*0152*/ 	.byte	0x01
	.zero		1


	//----- nvinfo : EIATTR_MERCURY_ISA_VERSION
	.align		4
        /*0154*/ 	.byte	0x03, 0x5f
        /*0156*/ 	.short	0x0101


	//----- nvinfo : EIATTR_COOP_GROUP_MASK_REGIDS
	.align		4
        /*0158*/ 	.byte	0x04, 0x29
        /*015a*/ 	.short	(.L_23961 - .L_23960)


	//   ....[0]....
.L_23960:
        /*015c*/ 	.word	0xffffffff


	//   ....[1]....
        /*0160*/ 	.word	0xffffffff


	//   ....[2]....
        /*0164*/ 	.word	0xffffffff


	//   ....[3]....
        /*0168*/ 	.word	0xffffffff


	//   ....[4]....
        /*016c*/ 	.word	0xffffffff


	//   ....[5]....
        /*0170*/ 	.word	0xffffffff


	//   ....[6]....
        /*0174*/ 	.word	0xffffffff


	//   ....[7]....
        /*0178*/ 	.word	0xffffffff


	//   ....[8]....
        /*017c*/ 	.word	0xffffffff


	//   ....[9]....
        /*0180*/ 	.word	0xffffffff


	//   ....[10]....
        /*0184*/ 	.word	0xffffffff


	//   ....[11]....
        /*0188*/ 	.word	0xffffffff


	//   ....[12]....
        /*018c*/ 	.word	0xffffffff


	//   ....[13]....
        /*0190*/ 	.word	0xffffffff


	//   ....[14]....
        /*0194*/ 	.word	0xffffffff


	//   ....[15]....
        /*0198*/ 	.word	0xffffffff


	//   ....[16]....
        /*019c*/ 	.word	0x05000031


	//   ....[17]....
        /*01a0*/ 	.word	0x05000031


	//   ....[18]....
        /*01a4*/ 	.word	0x05000031


	//   ....[19]....
        /*01a8*/ 	.word	0x05000031


	//   ....[20]....
        /*01ac*/ 	.word	0x05000031


	//----- nvinfo : EIATTR_COOP_GROUP_INSTR_OFFSETS
	.align		4
.L_23961:
        /*01b0*/ 	.byte	0x04, 0x28
        /*01b2*/ 	.short	(.L_23963 - .L_23962)


	//   ....[0]....
.L_23962:
        /*01b4*/ 	.word	0x000010b0


	//   ....[1]....
        /*01b8*/ 	.word	0x000010d0


	//   ....[2]....
        /*01bc*/ 	.word	0x000012e0


	//   ....[3]....
        /*01c0*/ 	.word	0x00001300


	//   ....[4]....
        /*01c4*/ 	.word	0x00001320


	//   ....[5]....
        /*01c8*/ 	.word	0x00001400


	//   ....[6]....
        /*01cc*/ 	.word	0x00001420


	//   ....[7]....
        /*01d0*/ 	.word	0x00001460


	//   ....[8]....
        /*01d4*/ 	.word	0x000022b0


	//   ....[9]....
        /*01d8*/ 	.word	0x000022e0


	//   ....[10]....
        /*01dc*/ 	.word	0x00002300


	//   ....[11]....
        /*01e0*/ 	.word	0x00002320


	//   ....[12]....
        /*01e4*/ 	.word	0x00002340


	//   ....[13]....
        /*01e8*/ 	.word	0x00002390


	//   ....[14]....
        /*01ec*/ 	.word	0x000023b0


	//   ....[15]....
        /*01f0*/ 	.word	0x000023d0


	//   ....[16]....
        /*01f4*/ 	.word	0x00004520


	//   ....[17]....
        /*01f8*/ 	.word	0x000045c0


	//   ....[18]....
        /*01fc*/ 	.word	0x00004650


	//   ....[19]....
        /*0200*/ 	.word	0x000046f0


	//   ....[20]....
        /*0204*/ 	.word	0x00004760


	//----- nvinfo : EIATTR_VRC_CTA_INIT_COUNT
	.align		4
.L_23963:
        /*0208*/ 	.byte	0x02, 0x4a
	.zero		1
	.zero		1


	//----- nvinfo : EIATTR_EXIT_INSTR_OFFSETS
	.align		4
        /*020c*/ 	.byte	0x04, 0x1c
        /*020e*/ 	.short	(.L_23965 - .L_23964)


	//   ....[0]....
.L_23964:
        /*0210*/ 	.word	0x00004360


	//   ....[1]....
        /*0214*/ 	.word	0x00004490


	//   ....[2]....
        /*0218*/ 	.word	0x000044c0


	//----- nvinfo : EIATTR_CRS_STACK_SIZE
	.align		4
.L_23965:
        /*021c*/ 	.byte	0x04, 0x1e
        /*021e*/ 	.short	(.L_23967 - .L_23966)
.L_23966:
        /*0220*/ 	.word	0x00000000


	//----- nvinfo : EIATTR_CBANK_PARAM_SIZE
	.align		4
.L_23967:
        /*0224*/ 	.byte	0x03, 0x19
        /*0226*/ 	.short	0x007c


	//----- nvinfo : EIATTR_PARAM_CBANK
	.align		4
        /*0228*/ 	.byte	0x04, 0x0a
        /*022a*/ 	.short	(.L_23969 - .L_23968)
	.align		4
.L_23968:
        /*022c*/ 	.word	index@(.nv.constant0._ZN4vllm25paged_attention_v1_kernelI13__nv_bfloat16S1_Li112ELi8ELi128ELNS_18Fp8KVCacheDataTypeE0ELb0EEEvPT_PKS3_PKT0_S9_ifPKiSB_iPKfiiiSD_SD_iiiii)
        /*0230*/ 	.short	0x0380
        /*0232*/ 	.short	0x007c


	//----- nvinfo : EIATTR_SW_WAR
	.align		4
.L_23969:
        /*0234*/ 	.byte	0x04, 0x36
        /*0236*/ 	.short	(.L_23971 - .L_23970)
.L_23970:
        /*0238*/ 	.word	0x00000008
.L_23971:


//--------------------- .nv.info._ZN4vllm25paged_attention_v1_kernelI13__nv_bfloat16S1_Li96ELi8ELi128ELNS_18Fp8KVCacheDataTypeE0ELb0EEEvPT_PKS3_PKT0_S9_ifPKiSB_iPKfiiiSD_SD_iiiii --------------------------
	.section	.nv.info._ZN4vllm25paged_attention_v1_kernelI13__nv_bfloat16S1_Li96ELi8ELi128ELNS_18Fp8KVCacheDataTypeE0ELb0EEEvPT_PKS3_PKT0_S9_ifPKiSB_iPKfiiiSD_SD_iiiii,"",@"SHT_CUDA_INFO"
	.sectionflags	@""
	.align	4


	//----- nvinfo : EIATTR_CUDA_API_VERSION
	.align		4
        /*0000*/ 	.byte	0x04, 0x37
        /*0002*/ 	.short	(.L_23973 - .L_23972)
.L_23972:
        /*0004*/ 	.word	0x00000082


	//----- nvinfo : EIATTR_KPARAM_INFO
	.align		4
.L_23973:
        /*0008*/ 	.byte	0x04, 0x17
        /*000a*/ 	.short	(.L_23975 - .L_23974)
.L_23974:
        /*000c*/ 	.word	0x00000000
        /*0010*/ 	.short	0x0013
        /*0012*/ 	.short	0x0078
        /*0014*/ 	.byte	0x00, 0xf0, 0x11, 0x00


	//----- nvinfo : EIATTR_KPARAM_INFO
	.align		4
.L_23975:
        /*0018*/ 	.byte	0x04, 0x17
        /*001a*/ 	.short	(.L_23977 - .L_23976)
.L_23976:
        /*001c*/ 	.word	0x00000000
        /*0020*/ 	.short	0x0012
        /*0022*/ 	.short	0x0074
        /*0024*/ 	.byte	0x00, 0xf0, 0x11, 0x00


	//----- nvinfo : EIATTR_KPARAM_INFO
	.align		4
.L_23977:
        /*0028*/ 	.byte	0x04, 0x17
        /*002a*/ 	.short	(.L_23979 - .L_23978)
.L_23978:
        /*002c*/ 	.word	0x00000000
        /*0030*/ 	.short	0x0011
        /*0032*/ 	.short	0x0070
        /*0034*/ 	.byte	0x00, 0xf0, 0x11, 0x00


	//----- nvinfo : EIATTR_KPARAM_INFO
	.align		4
.L_23979:
        /*0038*/ 	.byte	0x04, 0x17
        /*003a*/ 	.short	(.L_23981 - .L_23980)
.L_23980:
        /*003c*/ 	.word	0x00000000
        /*0040*/ 	.short	0x0010
        /*0042*/ 	.short	0x006c
        /*0044*/ 	.byte	0x00, 0xf0, 0x11, 0x00


	//----- nvinfo : EIATTR_KPARAM_INFO
	.align		4
.L_23981:
        /*0048*/ 	.byte	0x04, 0x17
        /*004a*/ 	.short	(.L_23983 - .L_23982)
.L_23982:
        /*004c*/ 	.word	0x00000000
        /*0050*/ 	.short	0x000f
        /*0052*/ 	.short	0x0068
        /*0054*/ 	.byte	0x00, 0xf0, 0x11, 0x00


	//----- nvinfo : EIATTR_KPARAM_INFO
	.align		4
.L_23983:
        /*0058*/ 	.byte	0x04, 0x17
        /*005a*/ 	.short	(.L_23985 - .L_23984)
.L_23984:
        /*005c*/ 	.word	0x00000000
        /*0060*/ 	.short	0x000e
        /*0062*/ 	.short	0x0060
        /*0064*/ 	.byte	0x00, 0xf5, 0x21, 0x00


	//----- nvinfo : EIATTR_KPARAM_INFO
	.align		4
.L_23985:
        /*0068*/ 	.byte	0x04, 0x17
        /*006a*/ 	.short	(.L_23987 - .L_23986)
.L_23986:
        /*006c*/ 	.word	0x00000000
        /*0070*/ 	.short	0x000d
        /*0072*/ 	.short	0x0058
        /*0074*/ 	.byte	0x00, 0xf5, 0x21, 0x00


	//----- nvinfo : EIATTR_KPARAM_INFO
	.align		4
.L_23987:
        /*0078*/ 	.byte	0x04, 0x17
        /*007a*/ 	.short	(.L_23989 - .L_23988)
.L_23988:
        /*007c*/ 	.word	0x00000000
        /*0080*/ 	.short	0x000c
        /*0082*/ 	.short	0x0050
        /*0084*/ 	.byte	0x00, 0xf0, 0x11, 0x00


	//----- nvinfo : EIATTR_KPARAM_INFO
	.align		4
.L_23989:
        /*0088*/ 	.byte	0x04, 0x17
        /*008a*/ 	.short	(.L_23991 - .L_23990)
.L_23990:
        /*008c*/ 	.word	0x00000000
        /*0090*/ 	.short	0x000b
        /*0092*/ 	.short	0x004c
        /*0094*/ 	.byte	0x00, 0xf0, 0x11, 0x00


	//----- nvinfo : EIATTR_KPARAM_INFO
	.align		4
.L_23991:
        /*0098*/ 	.byte	0x04, 0x17
        /*009a*/ 	.short	(.L_23993 - .L_23992)
.L_23992:
        /*009c*/ 	.word	0x00000000
        /*00a0*/ 	.short	0x000a
        /*00a2*/ 	.short	0x0048
        /*00a4*/ 	.byte	0x00, 0xf0, 0x11, 0x00


	//----- nvinfo : EIATTR_KPARAM_INFO
	.align		4
.L_23993:
        /*00a8*/ 	.byte	0x04, 0x17
        /*00aa*/ 	.short	(.L_23995 - .L_23994)
.L_23994:
        /*00ac*/ 	.word	0x00000000
        /*00b0*/ 	.short	0x0009
        /*00b2*/ 	.short	0x0040
        /*00b4*/ 	.byte	0x00, 0xf5, 0x21, 0x00


	//----- nvinfo : EIATTR_KPARAM_INFO
	.align		4
.L_23995:
        /*00b8*/ 	.byte	0x04, 0x17
        /*00ba*/ 	.short	(.L_23997 - .L_23996)
.L_23996:
        /*00bc*/ 	.word	0x00000000
        /*00c0*/ 	.short	0x0008
        /*00c2*/ 	.short	0x0038
        /*00c4*/ 	.byte	0x00, 0xf0, 0x11, 0x00


	//----- nvinfo : EIATTR_KPARAM_INFO
	.align		4
.L_23997:
        /*00c8*/ 	.byte	0x04, 0x17
        /*00ca*/ 	.short	(.L_23999 - .L_23998)
.L_23998:
        /*00cc*/ 	.word	0x00000000
        /*00d0*/ 	.short	0x0007
        /*00d2*/ 	.short	0x0030
        /*00d4*/ 	.byte	0x00, 0xf5, 0x21, 0x00


	//----- nvinfo : EIATTR_KPARAM_INFO
	.align		4
.L_23999:
        /*00d8*/ 	.byte	0x04, 0x17
        /*00da*/ 	.short	(.L_24001 - .L_24000)
.L_24000:
        /*00dc*/ 	.word	0x00000000
        /*00e0*/ 	.short	0x0006
        /*00e2*/ 	.short	0x0028
        /*00e4*/ 	.byte	0x00, 0xf5, 0x21, 0x00


	//----- nvinfo : EIATTR_KPARAM_INFO
	.align		4
.L_24001:
        /*00e8*/ 	.byte	0x04, 0x17
        /*00ea*/ 	.short	(.L_24003 - .L_24002)
.L_24002:
        /*00ec*/ 	.word	0x00000000
        /*00f0*/ 	.short	0x0005
        /*00f2*/ 	.short	0x0024
        /*00f4*/ 	.byte	0x00, 0xf0, 0x11, 0x00


	//----- nvinfo : EIATTR_KPARAM_INFO
	.align		4
.L_24003:
        /*00f8*/ 	.byte	0x04, 0x17
        /*00fa*/ 	.short	(.L_24005 - .L_24004)
.L_24004:
        /*00fc*/ 	.word	0x00000000
        /*0100*/ 	.short	0x0004
        /*0102*/ 	.short	0x0020
        /*0104*/ 	.byte	0x00, 0xf0, 0x11, 0x00


	//----- nvinfo : EIATTR_KPARAM_INFO
	.align		4
.L_24005:
        /*0108*/ 	.byte	0x04, 0x17
        /*010a*/ 	.short	(.L_24007 - .L_24006)
.L_24006:
        /*010c*/ 	.word	0x00000000
        /*0110*/ 	.short	0x0003
        /*0112*/ 	.short	0x0018
        /*0114*/ 	.byte	0x00, 0xf5, 0x21, 0x00


	//----- nvinfo : EIATTR_KPARAM_INFO
	.align		4
.L_24007:
        /*0118*/ 	.byte	0x04, 0x17
        /*011a*/ 	.short	(.L_24009 - .L_24008)
.L_24008:
        /*011c*/ 	.word	0x00000000
        /*0120*/ 	.short	0x0002
        /*0122*/ 	.short	0x0010
        /*0124*/ 	.byte	0x00, 0xf5, 0x21, 0x00


	//----- nvinfo : EIATTR_KPARAM_INFO
	.align		4
.L_24009:
        /*0128*/ 	.byte	0x04, 0x17
        /*012a*/ 	.short	(.L_24011 - .L_24010)
.L_24010:
        /*012c*/ 	.word	0x00000000
        /*0130*/ 	.short	0x0001
        /*0132*/ 	.short	0x0008
        /*0134*/ 	.byte	0x00, 0xf5, 0x21, 0x00


	//----- nvinfo : EIATTR_KPARAM_INFO
	.align		4
.L_24011:
        /*0138*/ 	.byte	0x04, 0x17
        /*013a*/ 	.short	(.L_24013 - .L_24012)
.L_24012:
        /*013c*/ 	.word	0x00000000
        /*0140*/ 	.short	0x0000
        /*0142*/ 	.short	0x0000
        /*0144*/ 	.byte	0x00, 0xf5, 0x21, 0x00


	//----- nvinfo : EIATTR_SPARSE_MMA_MASK
	.align		4
.L_24013:
        /*0148*/ 	.byte	0x03, 0x50
        /*014a*/ 	.short	0x0000


	//----- nvinfo : EIATTR_MAXREG_COUNT
	.align		4
        /*014c*/ 	.byte	0x03, 0x1b
        /*014e*/ 	.short	0x00ff


	//----- nvinfo : EIATTR_NUM_BARRIERS
	.align		4
        /*0150*/ 	.byte	0x02, 0x4c
        /*0152*/ 	.byte	0x01
	.zero		1


	//----- nvinfo : EIATTR_MERCURY_ISA_VERSION
	.align		4
        /*0154*/ 	.byte	0x03, 0x5f
        /*0156*/ 	.short	0x0101


	//----- nvinfo : EIATTR_COOP_GROUP_MASK_REGIDS
	.align		4
        /*0158*/ 	.byte	0x04, 0x29
        /*015a*/ 	.short	(.L_24015 - .L_24014)


	//   ....[0]....
.L_24014:
        /*015c*/ 	.word	0xffffffff


	//   ....[1]....
        /*0160*/ 	.word	0xffffffff


	//   ....[2]....
        /*0164*/ 	.word	0xffffffff


	//   ....[3]....
        /*0168*/ 	.word	0xffffffff


	//   ....[4]....
        /*016c*/ 	.word	0xffffffff


	//   ....[5]....
        /*0170*/ 	.word	0xffffffff


	//   ....[6]....
        /*0174*/ 	.word	0xffffffff


	//   ....[7]....
        /*0178*/ 	.word	0xffffffff


	//   ....[8]....
        /*017c*/ 	.word	0xffffffff


	//   ....[9]....
        /*0180*/ 	.word	0xffffffff


	//   ....[10]....
        /*0184*/ 	.word	0xffffffff


	//   ....[11]....
        /*0188*/ 	.word	0xffffffff


	//   ....[12]....
        /*018c*/ 	.word	0xffffffff


	//   ....[13]....
        /*0190*/ 	.word	0xffffffff


	//   ....[14]....
        /*0194*/ 	.word	0xffffffff


	//   ....[15]....
        /*0198*/ 	.word	0xffffffff


	//   ....[16]....
        /*019c*/ 	.word	0x05000026


	//   ....[17]....
        /*01a0*/ 	.word	0x05000026


	//   ....[18]....
        /*01a4*/ 	.word	0x05000026


	//   ....[19]....
        /*01a8*/ 	.word	0x05000026


	//   ....[20]....
        /*01ac*/ 	.word	0x05000026


	//----- nvinfo : EIATTR_COOP_GROUP_INSTR_OFFSETS
	.align		4
.L_24015:
        /*01b0*/ 	.byte	0x04, 0x28
        /*01b2*/ 	.short	(.L_24017 - .L_24016)


	//   ....[0]....
.L_24016:
        /*01b4*/ 	.word	0x00001010


	//   ....[1]....
        /*01b8*/ 	.word	0x00001030


	//   ....[2]....
        /*01bc*/ 	.word	0x00001250


	//   ....[3]....
        /*01c0*/ 	.word	0x00001270


	//   ....[4]....
        /*01c4*/ 	.word	0x00001290


	//   ....[5]....
        /*01c8*/ 	.word	0x00001370


	//   ....[6]....
        /*01cc*/ 	.word	0x00001390


	//   ....[7]....
        /*01d0*/ 	.word	0x000013e0


	//   ....[8]....
        /*01d4*/ 	.word	0x00002220


	//   ....[9]....
        /*01d8*/ 	.word	0x00002250


	//   ....[10]....
        /*01dc*/ 	.word	0x00002270


	//   ....[11]....
        /*01e0*/ 	.word	0x00002290


	//   ....[12]....
        /*01e4*/ 	.word	0x000022b0


	//   ....[13]....
        /*01e8*/ 	.word	0x00002300


	//   ....[14]....
        /*01ec*/ 	.word	0x00002320


	//   ....[15]....
        /*01f0*/ 	.word	0x00002340


	//   ....[16]....
        /*01f4*/ 	.word	0x00003f10


	//   ....[17]....
        /*01f8*/ 	.word	0x00003f90


	//   ....[18]....
        /*01fc*/ 	.word	0x00004020


	//   ....[19]....
        /*0200*/ 	.word	0x000040a0


	//   ....[20]....
        /*0204*/ 	.word	0x00004100


	//----- nvinfo : EIATTR_VRC_CTA_INIT_COUNT
	.align		4
.L_24017:
        /*0208*/ 	.byte	0x02, 0x4a
	.zero		1
	.zero		1


	//----- nvinfo : EIATTR_EXIT_INSTR_OFFSETS
	.align		4
        /*020c*/ 	.byte	0x04, 0x1c
        /*020e*/ 	.short	(.L_24019 - .L_24018)


	//   ....[0]....
.L_24018:
        /*0210*/ 	.word	0x00003d30


	//   ....[1]....
        /*0214*/ 	.word	0x00003eb0


	//----- nvinfo : EIATTR_CRS_STACK_SIZE
	.align		4
.L_24019:
        /*0218*/ 	.byte	0x04, 0x1e
        /*021a*/ 	.short	(.L_24021 - .L_24020)
.L_24020:
        /*021c*/ 	.word	0x00000000


	//----- nvinfo : EIATTR_CBANK_PARAM_SIZE
	.align		4
.L_24021:
        /*0220*/ 	.byte	0x03, 0x19
        /*0222*/ 	.short	0x007c


	//----- nvinfo : EIATTR_PARAM_CBANK
	.align		4
        /*0224*/ 	.byte	0x04, 0x0a
        /*0226*/ 	.short	(.L_24023 - .L_24022)
	.align		4
.L_24022:
        /*0228*/ 	.word	index@(.nv.constant0._ZN4vllm25paged_attention_v1_kernelI13__nv_bfloat16S1_Li96ELi8ELi128ELNS_18Fp8KVCacheDataTypeE0ELb0EEEvPT_PKS3_PKT0_S9_ifPKiSB_iPKfiiiSD_SD_iiiii)
        /*022c*/ 	.short	0x0380
        /*022e*/ 	.short	0x007c


	//----- nvinfo : EIATTR_SW_WAR
	.align		4
.L_24023:
        /*0230*/ 	.byte	0x04, 0x36
        /*0232*/ 	.short	(.L_24025 - .L_24024)
.L_24024:
        /*0234*/ 	.word	0x00000008
.L_24025:


//--------------------- .nv.info._ZN4vllm25paged_attention_v1_kernelI13__nv_bfloat16S1_Li80ELi8ELi128ELNS_18Fp8KVCacheDataTypeE0ELb0EEEvPT_PKS3_PKT0_S9_ifPKiSB_iPKfiiiSD_SD_iiiii --------------------------
	.section	.nv.info._ZN4vllm25paged_attention_v1_kernelI13__nv_bfloat16S1_Li80ELi8ELi128ELNS_18Fp8KVCacheDataTypeE0ELb0EEEvPT_PKS3_PKT0_S9_ifPKiSB_iPKfiiiSD_SD_iiiii,"",@"SHT_CUDA_INFO"
	.sectionflags	@""
	.align	4


	//----- nvinfo : EIATTR_CUDA_API_VERSION
	.align		4
        /*0000*/ 	.byte	0x04, 0x37
        /*0002*/ 	.short	(.L_24027 - .L_24026)
.L_24026:
        /*0004*/ 	.word	0x00000082


	//----- nvinfo : EIATTR_KPARAM_INFO
	.align		4
.L_24027:
        /*0008*/ 	.byte	0x04, 0x17
        /*000a*/ 	.short	(.L_24029 - .L_24028)
.L_24028:
        /*000c*/ 	.word	0x00000000
        /*0010*/ 	.short	0x0013
        /*0012*/ 	.short	0x0078
        /*0014*/ 	.byte	0x00, 0xf0, 0x11, 0x00


	//----- nvinfo : EIATTR_KPARAM_INFO
	.align		4
.L_24029:
        /*0018*/ 	.byte	0x04, 0x17
        /*001a*/ 	.short	(.L_24031 - .L_24030)
.L_24030:
        /*001c*/ 	.word	0x00000000
        /*0020*/ 	.short	0x0012
        /*0022*/ 	.short	0x0074
        /*0024*/ 	.byte	0x00, 0xf0, 0x11, 0x00


	//----- nvinfo : EIATTR_KPARAM_INFO
	.align		4
.L_24031:
        /*0028*/ 	.byte	0x04, 0x17
        /*002a*/ 	.short	(.L_24033 - .L_24032)
.L_24032:
        /*002c*/ 	.word	0x00000000
        /*0030*/ 	.short	0x0011
        /*0032*/ 	.short	0x0070
        /*0034*/ 	.byte	0x00, 0xf0, 0x11, 0x00


	//----- nvinfo : EIATTR_KPARAM_INFO
	.align		4
.L_24033:
        /*0038*/ 	.byte	0x04, 0x17
        /*003a*/ 	.short	(.L_24035 - .L_24034)
.L_24034:
        /*003c*/ 	.word	0x00000000
        /*0040*/ 	.short	0x0010
        /*0042*/ 	.short	0x006c
        /*0044*/ 	.byte	0x00, 0xf0, 0x11, 0x00


	//----- nvinfo : EIATTR_KPARAM_INFO
	.align		4
.L_24035:
        /*0048*/ 	.byte	0x04, 0x17
        /*004a*/ 	.short	(.L_24037 - .L_24036)
.L_24036:
        /*004c*/ 	.word	0x00000000
        /*0050*/ 	.short	0x000f
        /*0052*/ 	.short	0x0068
        /*0054*/ 	.byte	0x00, 0xf0, 0x11, 0x00


	//----- nvinfo : EIATTR_KPARAM_INFO
	.align		4
.L_24037:
        /*0058*/ 	.byte	0x04, 0x17
        /*005a*/ 	.short	(.L_24039 - .L_24038)
.L_24038:
        /*005c*/ 	.word	0x00000000
        /*0060*/ 	.short	0x000e
        /*0062*/ 	.short	0x0060
        /*0064*/ 	.byte	0x00, 0xf5, 0x21, 0x00


	//----- nvinfo : EIATTR_KPARAM_INFO
	.align		4
.L_24039:
        /*0068*/ 	.byte	0x04, 0x17
        /*006a*/ 	.short	(.L_24041 - .L_24040)
.L_24040:
        /*006c*/ 	.word	0x00000000
        /*0070*/ 	.short	0x000d
        /*0072*/ 	.short	0x0058
        /*0074*/ 	.byte	0x00, 0xf5, 0x21, 0x00


	//----- nvinfo : EIATTR_KPARAM_INFO
	.align		4
.L_24041:
        /*0078*/ 	.byte	0x04, 0x17
        /*007a*/ 	.short	(.L_24043 - .L_24042)
.L_24042:
        /*007c*/ 	.word	0x00000000
        /*0080*/ 	.short	0x000c
        /*0082*/ 	.short	0x0050
        /*0084*/ 	.byte	0x00, 0xf0, 0x11, 0x00


	//----- nvinfo : EIATTR_KPARAM_INFO
	.align		4
.L_24043:
        /*0088*/ 	.byte	0x04, 0x17
        /*008a*/ 	.short	(.L_24045 - .L_24044)
.L_24044:
        /*008c*/ 	.word	0x00000000
        /*0090*/ 	.short	0x000b
        /*0092*/ 	.short	0x004c
        /*0094*/ 	.byte	0x00, 0xf0, 0x11, 0x00


	//----- nvinfo : EIATTR_KPARAM_INFO
	.align		4
.L_24045:
        /*0098*/ 	.byte	0x04, 0x17
        /*009a*/ 	.short	(.L_24047 - .L_24046)
.L_24046:
        /*009c*/ 	.word	0x00000000
        /*00a0*/ 	.short	0x000a
        /*00a2*/ 	.short	0x0048
        /*00a4*/ 	.byte	0x00, 0xf0, 0x11, 0x00


	//----- nvinfo : EIATTR_KPARAM_INFO
	.align		4
.L_24047:
        /*00a8*/ 	.byte	0x04, 0x17
        /*00aa*/ 	.short	(.L_24049 - .L_24048)
.L_24048:
        /*00ac*/ 	.word	0x00000000
        /*00b0*/ 	.short	0x0009
        /*00b2*/ 	.short	0x0040
        /*00b4*/ 	.byte	0x00, 0xf5, 0x21, 0x00


	//----- nvinfo : EIATTR_KPARAM_INFO
	.align		4
.L_24049:
        /*00b8*/ 	.byte	0x04, 0x17
        /*00ba*/ 	.short	(.L_24051 - .L_24050)
.L_24050:
        /*00bc*/ 	.word	0x00000000
        /*00c0*/ 	.short	0x0008
        /*00c2*/ 	.short	0x0038
        /*00c4*/ 	.byte	0x00, 0xf0, 0x11, 0x00


	//----- nvinfo : EIATTR_KPARAM_INFO
	.align		4
.L_24051:
        /*00c8*/ 	.byte	0x04, 0x17
        /*00ca*/ 	.short	(.L_24053 - .L_24052)
.L_24052:
        /*00cc*/ 	.word	0x00000000
        /*00d0*/ 	.short	0x0007
        /*00d2*/ 	.short	0x0030
        /*00d4*/ 	.byte	0x00, 0xf5, 0x21, 0x00


	//----- nvinfo : EIATTR_KPARAM_INFO
	.align		4
.L_24053:
        /*00d8*/ 	.byte	0x04, 0x17
        /*00da*/ 	.short	(.L_24055 - .L_24054)
.L_24054:
        /*00dc*/ 	.word	0x00000000
        /*00e0*/ 	.short	0x0006
        /*00e2*/ 	.short	0x0028
        /*00e4*/ 	.byte	0x00, 0xf5, 0x21, 0x00


	//----- nvinfo : EIATTR_KPARAM_INFO
	.align		4
.L_24055:
        /*00e8*/ 	.byte	0x04, 0x17
        /*00ea*/ 	.short	(.L_24057 - .L_24056)
.L_24056:
        /*00ec*/ 	.word	0x00000000
        /*00f0*/ 	.short	0x0005
        /*00f2*/ 	.short	0x0024
        /*00f4*/ 	.byte	0x00, 0xf0, 0x11, 0x00


	//----- nvinfo : EIATTR_KPARAM_INFO
	.align		4
.L_24057:
        /*00f8*/ 	.byte	0x04, 0x17
        /*00fa*/ 	.short	(.L_24059 - .L_24058)
.L_24058:
        /*00fc*/ 	.word	0x00000000
        /*0100*/ 	.short	0x0004
        /*0102*/ 	.short	0x0020
        /*0104*/ 	.byte	0x00, 0xf0, 0x11, 0x00


	//----- nvinfo : EIATTR_KPARAM_INFO
	.align		4
.L_24059:
        /*0108*/ 	.byte	0x04, 0x17
        /*010a*/ 	.short	(.L_24061 - .L_24060)
.L_24060:
        /*010c*/ 	.word	0x00000000
        /*0110*/ 	.short	0x0003
        /*0112*/ 	.short	0x0018
        /*0114*/ 	.byte	0x00, 0xf5, 0x21, 0x00


	//----- nvinfo : EIATTR_KPARAM_INFO
	.align		4
.L_24061:
        /*0118*/ 	.byte	0x04, 0x17
        /*011a*/ 	.short	(.L_24063 - .L_24062)
.L_24062:
        /*011c*/ 	.word	0x00000000
        /*0120*/ 	.short	0x0002
        /*0122*/ 	.short	0x0010
        /*0124*/ 	.byte	0x00, 0xf5, 0x21, 0x00


	//----- nvinfo : EIATTR_KPARAM_INFO
	.align		4
.L_24063:
        /*0128*/ 	.byte	0x04, 0x17
        /*012a*/ 	.short	(.L_24065 - .L_24064)
.L_24064:
        /*012c*/ 	.word	0x00000000
        /*0130*/ 	.short	0x0001
        /*0132*/ 	.short	0x0008
        /*0134*/ 	.byte	0x00, 0xf5, 0x21, 0x00


	//----- nvinfo : EIATTR_KPARAM_INFO
	.align		4
.L_24065:
        /*0138*/ 	.byte	0x04, 0x17
        /*013a*/ 	.short	(.L_24067 - .L_24066)
.L_24066:
        /*013c*/ 	.word	0x00000000
        /*0140*/ 	.short	0x0000
        /*0142*/ 	.short	0x0000
        /*0144*/ 	.byte	0x00, 0xf5, 0x21, 0x00


	//----- nvinfo : EIATTR_SPARSE_MMA_MASK
	.align		4
.L_24067:
        /*0148*/ 	.byte	0x03, 0x50
        /*014a*/ 	.short	0x0000


	//----- nvinfo : EIATTR_MAXREG_COUNT
	.align		4
        /*014c*/ 	.byte	0x03, 0x1b
        /*014e*/ 	.short	0x00ff


	//----- nvinfo : EIATTR_NUM_BARRIERS
	.align		4
        /*0150*/ 	.byte	0x02, 0x4c
        /*0152*/ 	.byte	0x01
	.zero		1


	//----- nvinfo : EIATTR_MERCURY_ISA_VERSION
	.align		4
        /*0154*/ 	.byte	0x03, 0x5f
        /*0156*/ 	.short	0x0101


	//----- nvinfo : EIATTR_COOP_GROUP_MASK_REGIDS
	.align		4
        /*0158*/ 	.byte	0x04, 0x29
        /*015a*/ 	.short	(.L_24069 - .L_24068)


	//   ....[0]....
.L_24068:
        /*015c*/ 	.word	0xffffffff


	//   ....[1]....
        /*0160*/ 	.word	0xffffffff


	//   ....[2]....
        /*0164*/ 	.word	0xffffffff


	//   ....[3]....
        /*0168*/ 	.word	0xffffffff


	//   ....[4]....
        /*016c*/ 	.word	0xffffffff


	//   ....[5]....
        /*0170*/ 	.word	0xffffffff


	//   ....[6]....
        /*0174*/ 	.word	0xffffffff


	//   ....[7]....
        /*0178*/ 	.word	0xffffffff


	//   ....[8]....
        /*017c*/ 	.word	0xffffffff


	//   ....[9]....
        /*0180*/ 	.word	0xffffffff


	//   ....[10]....
        /*0184*/ 	.word	0xffffffff


	//   ....[11]....
        /*0188*/ 	.word	0xffffffff


	//   ....[12]....
        /*018c*/ 	.word	0xffffffff


	//   ....[13]....
        /*0190*/ 	.word	0xffffffff


	//   ....[14]....
        /*0194*/ 	.word	0xffffffff


	//   ....[15]....
        /*0198*/ 	.word	0xffffffff


	//   ....[16]....
        /*019c*/ 	.word	0x05000029


	//   ....[17]....
        /*01a0*/ 	.word	0x05000029


	//   ....[18]....
        /*01a4*/ 	.word	0x05000029


	//   ....[19]....
        /*01a8*/ 	.word	0x05000029


	//   ....[20]....
        /*01ac*/ 	.word	0x05000029


	//----- nvinfo : EIATTR_COOP_GROUP_INSTR_OFFSETS
	.align		4
.L_24069:
        /*01b0*/ 	.byte	0x04, 0x28
        /*01b2*/ 	.short	(.L_24071 - .L_24070)


	//   ....[0]....
.L_24070:
        /*01b4*/ 	.word	0x00000e60


	//   ....[1]....
        /*01b8*/ 	.word	0x00000e80


	//   ....[2]....
        /*01bc*/ 	.word	0x00001090


	//   ....[3]....
        /*01c0*/ 	.word	0x000010b0


	//   ....[4]....
        /*01c4*/ 	.word	0x000010d0


	//   ....[5]....
        /*01c8*/ 	.word	0x000011d0


	//   ....[6]....
        /*01cc*/ 	.word	0x00001200


	//   ....[7]....
        /*01d0*/ 	.word	0x00001230


	//   ....[8]....
        /*01d4*/ 	.word	0x00002060


	//   ....[9]....
        /*01d8*/ 	.word	0x00002090


	//   ....[10]....
        /*01dc*/ 	.word	0x000020b0


	//   ....[11]....
        /*01e0*/ 	.word	0x000020d0


	//   ....[12]....
        /*01e4*/ 	.word	0x000020f0


	//   ....[13]....
        /*01e8*/ 	.word	0x00002140


	//   ....[14]....
        /*01ec*/ 	.word	0x00002160


	//   ....[15]....
        /*01f0*/ 	.word	0x00002180


	//   ....[16]....
        /*01f4*/ 	.word	0x00003e70


	//   ....[17]....
        /*01f8*/ 	.word	0x00003f00


	//   ....[18]....
        /*01fc*/ 	.word	0x00003f90


	//   ....[19]....
        /*0200*/ 	.word	0x00004030


	//   ....[20]....
        /*0204*/ 	.word	0x000040a0


	//----- nvinfo : EIATTR_VRC_CTA_INIT_COUNT
	.align		4
.L_24071:
        /*0208*/ 	.byte	0x02, 0x4a
	.zero		1
	.zero		1


	//----- nvinfo : EIATTR_EXIT_INSTR_OFFSETS
	.align		4
        /*020c*/ 	.byte	0x04, 0x1c
        /*020e*/ 	.short	(.L_24073 - .L_24072)


	//   ....[0]....
.L_24072:
        /*0210*/ 	.word	0x00003cc0


	//   ....[1]....
        /*0214*/ 	.word	0x00003dd0


	//   ....[2]....
        /*0218*/ 	.word	0x00003e00


	//----- nvinfo : EIATTR_CRS_STACK_SIZE
	.align		4
.L_24073:
        /*021c*/ 	.byte	0x04, 0x1e
        /*021e*/ 	.short	(.L_24075 - .L_24074)
.L_24074:
        /*0220*/ 	.word	0x00000000


	//----- nvinfo : EIATTR_CBANK_PARAM_SIZE
	.align		4
.L_24075:
        /*0224*/ 	.byte	0x03, 0x19
        /*0226*/ 	.short	0x007c


	//----- nvinfo : EIATTR_PARAM_CBANK
	.align		4
        /*0228*/ 	.byte	0x04, 0x0a
        /*022a*/ 	.short	(.L_24077 - .L_24076)
	.align		4
.L_24076:
        /*022c*/ 	.word	index@(.nv.constant0._ZN4vllm25paged_attention_v1_kernelI13__nv_bfloat16S1_Li80ELi8ELi128ELNS_18Fp8KVCacheDataTypeE0ELb0EEEvPT_PKS3_PKT0_S9_ifPKiSB_iPKfiiiSD_SD_iiiii)
        /*0230*/ 	.short	0x0380
        /*0232*/ 	.short	0x007c


	//----- nvinfo : EIATTR_SW_WAR
	.align		4
.L_24077:
        /*0234*/ 	.byte	0x04, 0x36
        /*0236*/ 	.short	(.L_24079 - .L_24078)
.L_24078:
        /*0238*/ 	.word	0x00000008
.L_24079:


//--------------------- .nv.info._ZN4vllm25paged_attention_v1_kernelI13__nv_bfloat16S1_Li64ELi8ELi128ELNS_18Fp8KVCacheDataTypeE0ELb0EEEvPT_PKS3_PKT0_S9_ifPKiSB_iPKfiiiSD_SD_iiiii --------------------------
	.section	.nv.info._ZN4vllm25paged_attention_v1_kernelI13__nv_bfloat16S1_Li64ELi8ELi128ELNS_18Fp8KVCacheDataTypeE0ELb0EEEvPT_PKS3_PKT0_S9_ifPKiSB_iPKfiiiSD_SD_iiiii,"",@"SHT_CUDA_INFO"
	.sectionflags	@""
	.align	4


	//----- nvinfo : EIATTR_CUDA_API_VERSION
	.align		4
        /*0000*/ 	.byte	0x04, 0x37
        /*0002*/ 	.short	(.L_24081 - .L_24080)
.L_24080:
        /*0004*/ 	.word	0x00000082


	//----- nvinfo : EIATTR_KPARAM_INFO
	.align		4
.L_24081:
        /*0008*/ 	.byte	0x04, 0x17
        /*000a*/ 	.short	(.L_24083 - .L_24082)
.L_24082:
        /*000c*/ 	.word	0x00000000
        /*0010*/ 	.short	0x0013
        /*0012*/ 	.short	0x0078
        /*0014*/ 	.byte	0x00, 0xf0, 0x11, 0x00


	//----- nvinfo : EIATTR_KPARAM_INFO
	.align		4
.L_24083:
        /*0018*/ 	.byte	0x04, 0x17
        /*001a*/ 	.short	(.L_24085 - .L_24084)
.L_24084:
        /*001c*/ 	.word	0x00000000
        /*0020*/ 	.short	0x0012
        /*0022*/ 	.short	0x0074
        /*0024*/ 	.byte	0x00, 0xf0, 0x11, 0x00


	//----- nvinfo : EIATTR_KPARAM_INFO
	.align		4
.L_24085:
        /*0028*/ 	.byte	0x04, 0x17
        /*002a*/ 	.short	(.L_24087 - .L_24086)
.L_24086:
        /*002c*/ 	.word	0x00000000
        /*0030*/ 	.short	0x0011
        /*0032*/ 	.short	0x0070
        /*0034*/ 	.byte	0x00, 0xf0, 0x11, 0x00


	//----- nvinfo : EIATTR_KPARAM_INFO
	.align		4
.L_24087:
        /*0038*/ 	.byte	0x04, 0x17
        /*003a*/ 	.short	(.L_24089 - .L_24088)
.L_24088:
        /*003c*/ 	.word	0x00000000
        /*0040*/ 	.short	0x0010
        /*0042*/ 	.short	0x006c
        /*0044*/ 	.byte	0x00, 0xf0, 0x11, 0x00


	//----- nvinfo : EIATTR_KPARAM_INFO
	.align		4
.L_24089:
        /*0048*/ 	.byte	0x04, 0x17
        /*004a*/ 	.short	(.L_24091 - .L_24090)
.L_24090:
        /*004c*/ 	.word	0x00000000
        /*0050*/ 	.short	0x000f
        /*0052*/ 	.short	0x0068
        /*0054*/ 	.byte	0x00, 0xf0, 0x11, 0x00


	//----- nvinfo : EIATTR_KPARAM_INFO
	.align		4
.L_24091:
        /*0058*/ 	.byte	0x04, 0x17
        /*005a*/ 	.short	(.L_24093 - .L_24092)
.L_24092:
        /*005c*/ 	.word	0x00000000
        /*0060*/ 	.short	0x000e
        /*0062*/ 	.short	0x0060
        /*0064*/ 	.byte	0x00, 0xf5, 0x21, 0x00


	//----- nvinfo : EIATTR_KPARAM_INFO
	.align		4
.L_24093:
        /*0068*/ 	.byte	0x04, 0x17
        /*006a*/ 	.short	(.L_24095 - .L_24094)
.L_24094:
        /*006c*/ 	.word	0x00000000
        /*0070*/ 	.short	0x000d
        /*0072*/ 	.short	0x0058
        /*0074*/ 	.byte	0x00, 0xf5, 0x21, 0x00


	//----- nvinfo : EIATTR_KPARAM_INFO
	.align		4
.L_24095:
        /*0078*/ 	.byte	0x04, 0x17
        /*007a*/ 	.short	(.L_24097 - .L_24096)
.L_24096:
        /*007c*/ 	.word	0x00000000
        /*0080*/ 	.short	0x000c
        /*0082*/ 	.short	0x0050
        /*0084*/ 	.byte	0x00, 0xf0, 0x11, 0x00


	//----- nvinfo : EIATTR_KPARAM_INFO
	.align		4
.L_24097:
        /*0088*/ 	.byte	0x04, 0x17
        /*008a*/ 	.short	(.L_24099 - .L_24098)
.L_24098:
        /*008c*/ 	.word	0x00000000
        /*0090*/ 	.short	0x000b
        /*0092*/ 	.short	0x004c
        /*0094*/ 	.byte	0x00, 0xf0, 0x11, 0x00


	//----- nvinfo : EIATTR_KPARAM_INFO
	.align		4
.L_24099:
        /*0098*/ 	.byte	0x04, 0x17
        /*009a*/ 	.short	(.L_24101 - .L_24100)
.L_24100:
        /*009c*/ 	.word	0x00000000
        /*00a0*/ 	.short	0x000a
        /*00a2*/ 	.short	0x0048
        /*00a4*/ 	.byte	0x00, 0xf0, 0x11, 0x00


	//----- nvinfo : EIATTR_KPARAM_INFO
	.align		4
.L_24101:
        /*00a8*/ 	.byte	0x04, 0x17
        /*00aa*/ 	.short	(.L_24103 - .L_24102)
.L_24102:
        /*00ac*/ 	.word	0x00000000
        /*00b0*/ 	.short	0x0009
        /*00b2*/ 	.short	0x0040
        /*00b4*/ 	.byte	0x00, 0xf5, 0x21, 0x00


	//----- nvinfo : EIATTR_KPARAM_INFO
	.align		4
.L_24103:
        /*00b8*/ 	.byte	0x04, 0x17
        /*00ba*/ 	.short	(.L_24105 - .L_24104)
.L_24104:
        /*00bc*/ 	.word	0x00000000
        /*00c0*/ 	.short	0x0008
        /*00c2*/ 	.short	0x0038
        /*00c4*/ 	.byte	0x00, 0xf0, 0x11, 0x00


	//----- nvinfo : EIATTR_KPARAM_INFO
	.align		4
.L_24105:
        /*00c8*/ 	.byte	0x04, 0x17
        /*00ca*/ 	.short	(.L_24107 - .L_24106)
.L_24106:
        /*00cc*/ 	.word	0x00000000
        /*00d0*/ 	.short	0x0007
        /*00d2*/ 	.short	0x0030
        /*00d4*/ 	.byte	0x00, 0xf5, 0x21, 0x00


	//----- nvinfo : EIATTR_KPARAM_INFO
	.align		4
.L_24107:
        /*00d8*/ 	.byte	0x04, 0x17
        /*00da*/ 	.short	(.L_24109 - .L_24108)
.L_24108:
        /*00dc*/ 	.word	0x00000000
        /*00e0*/ 	.short	0x0006
        /*00e2*/ 	.short	0x0028
        /*00e4*/ 	.byte	0x00, 0xf5, 0x21, 0x00


	//----- nvinfo : EIATTR_KPARAM_INFO
	.align		4
.L_24109:
        /*00e8*/ 	.byte	0x04, 0x17
        /*00ea*/ 	.short	(.L_24111 - .L_24110)
.L_24110:
        /*00ec*/ 	.word	0x00000000
        /*00f0*/ 	.short	0x0005
        /*00f2*/ 	.short	0x0024
        /*00f4*/ 	.byte	0x00, 0xf0, 0x11, 0x00


	//----- nvinfo : EIATTR_KPARAM_INFO
	.align		4
.L_24111:
        /*00f8*/ 	.byte	0x04, 0x17
        /*00fa*/ 	.short	(.L_24113 - .L_24112)
.L_24112:
        /*00fc*/ 	.word	0x00000000
        /*0100*/ 	.short	0x0004
        /*0102*/ 	.short	0x0020
        /*0104*/ 	.byte	0x00, 0xf0, 0x11, 0x00


	//----- nvinfo : EIATTR_KPARAM_INFO
	.align		4
.L_24113:
        /*0108*/ 	.byte	0x04, 0x17
        /*010a*/ 	.short	(.L_24115 - .L_24114)
.L_24114:
        /*010c*/ 	.word	0x00000000
        /*0110*/ 	.short	0x0003
        /*0112*/ 	.short	0x0018
        /*0114*/ 	.byte	0x00, 0xf5, 0x21, 0x00


	//----- nvinfo : EIATTR_KPARAM_INFO
	.align		4
.L_24115:
        /*0118*/ 	.byte	0x04, 0x17
        /*011a*/ 	.short	(.L_24117 - .L_24116)
.L_24116:
        /*011c*/ 	.word	0x00000000
        /*0120*/ 	.short	0x0002
        /*0122*/ 	.short	0x0010
        /*0124*/ 	.byte	0x00, 0xf5, 0x21, 0x00


	//----- nvinfo : EIATTR_KPARAM_INFO
	.align		4
.L_24117:
        /*0128*/ 	.byte	0x04, 0x17
        /*012a*/ 	.short	(.L_24119 - .L_24118)
.L_24118:
        /*012c*/ 	.word	0x00000000
        /*0130*/ 	.short	0x0001
        /*0132*/ 	.short	0x0008
        /*0134*/ 	.byte	0x00, 0xf5, 0x21, 0x00


	//----- nvinfo : EIATTR_KPARAM_INFO
	.align		4
.L_24119:
        /*0138*/ 	.byte	0x04, 0x17
        /*013a*/ 	.short	(.L_24121 - .L_24120)
.L_24120:
        /*013c*/ 	.word	0x00000000
        /*0140*/ 	.short	0x0000
        /*0142*/ 	.short	0x0000
        /*0144*/ 	.byte	0x00, 0xf5, 0x21, 0x00


	//----- nvinfo : EIATTR_SPARSE_MMA_MASK
	.align		4
.L_24121:
        /*0148*/ 	.byte	0x03, 0x50
        /*014a*/ 	.short	0x0000


	//----- nvinfo : EIATTR_MAXREG_COUNT
	.align		4
        /*014c*/ 	.byte	0x03, 0x1b
        /*014e*/ 	.short	0x00ff


	//----- nvinfo : EIATTR_NUM_BARRIERS
	.align		4
        /*0150*/ 	.byte	0x02, 0x4c
        /*0152*/ 	.byte	0x01
	.zero		1


	//----- nvinfo : EIATTR_MERCURY_ISA_VERSION
	.align		4
        /*0154*/ 	.byte	0x03, 0x5f
        /*0156*/ 	.short	0x0101


	//----- nvinfo : EIATTR_COOP_GROUP_MASK_REGIDS
	.align		4
        /*0158*/ 	.byte	0x04, 0x29
        /*015a*/ 	.short	(.L_24123 - .L_24122)


	//   ....[0]....
.L_24122:
        /*015c*/ 	.word	0xffffffff


	//   ....[1]....
        /*0160*/ 	.word	0xffffffff


	//   ....[2]....
        /*0164*/ 	.word	0xffffffff


	//   ....[3]....
        /*0168*/ 	.word	0xffffffff


	//   ....[4]....
        /*016c*/ 	.word	0xffffffff


	//   ....[5]....
        /*0170*/ 	.word	0xffffffff


	//   ....[6]....
        /*0174*/ 	.word	0xffffffff


	//   ....[7]....
        /*0178*/ 	.word	0xffffffff


	//   ....[8]....
        /*017c*/ 	.word	0xffffffff


	//   ....[9]....
        /*0180*/ 	.word	0xffffffff


	//   ....[10]....
        /*0184*/ 	.word	0xffffffff


	//   ....[11]....
        /*0188*/ 	.word	0xffffffff


	//   ....[12]....
        /*018c*/ 	.word	0xffffffff


	//   ....[13]....
        /*0190*/ 	.word	0xffffffff


	//   ....[14]....
        /*0194*/ 	.word	0xffffffff


	//   ....[15]....
        /*0198*/ 	.word	0xffffffff


	//   ....[16]....
        /*019c*/ 	.word	0x05000004


	//   ....[17]....
        /*01a0*/ 	.word	0x05000004


	//   ....[18]....
        /*01a4*/ 	.word	0x05000004


	//   ....[19]....
        /*01a8*/ 	.word	0x05000004


	//   ....[20]....
        /*01ac*/ 	.word	0x05000004


	//----- nvinfo : EIATTR_COOP_GROUP_INSTR_OFFSETS
	.align		4
.L_24123:
        /*01b0*/ 	.byte	0x04, 0x28
        /*01b2*/ 	.short	(.L_24125 - .L_24124)


	//   ....[0]....
.L_24124:
        /*01b4*/ 	.word	0x00000d40


	//   ....[1]....
        /*01b8*/ 	.word	0x00000d60


	//   ....[2]....
        /*01bc*/ 	.word	0x00000f70


	//   ....[3]....
        /*01c0*/ 	.word	0x00000f90


	//   ....[4]....
        /*01c4*/ 	.word	0x00000fb0


	//   ....[5]....
        /*01c8*/ 	.word	0x00001090


	//   ....[6]....
        /*01cc*/ 	.word	0x000010b0


	//   ....[7]....
        /*01d0*/ 	.word	0x000010f0


	//   ....[8]....
        /*01d4*/ 	.word	0x00001f40


	//   ....[9]....
        /*01d8*/ 	.word	0x00001f70


	//   ....[10]....
        /*01dc*/ 	.word	0x00001f90


	//   ....[11]....
        /*01e0*/ 	.word	0x00001fb0


	//   ....[12]....
        /*01e4*/ 	.word	0x00001fd0


	//   ....[13]....
        /*01e8*/ 	.word	0x00002020


	//   ....[14]....
        /*01ec*/ 	.word	0x00002040


	//   ....[15]....
        /*01f0*/ 	.word	0x00002060


	//   ....[16]....
        /*01f4*/ 	.word	0x000038b0


	//   ....[17]....
        /*01f8*/ 	.word	0x00003940


	//   ....[18]....
        /*01fc*/ 	.word	0x000039d0


	//   ....[19]....
        /*0200*/ 	.word	0x00003a60


	//   ....[20]....
        /*0204*/ 	.word	0x00003ad0


	//----- nvinfo : EIATTR_VRC_CTA_INIT_COUNT
	.align		4
.L_24125:
        /*0208*/ 	.byte	0x02, 0x4a
	.zero		1
	.zero		1


	//----- nvinfo : EIATTR_EXIT_INSTR_OFFSETS
	.align		4
        /*020c*/ 	.byte	0x04, 0x1c
        /*020e*/ 	.short	(.L_24127 - .L_24126)


	//   ....[0]....
.L_24126:
        /*0210*/ 	.word	0x00003740


	//   ....[1]....
        /*0214*/ 	.word	0x00003840


	//----- nvinfo : EIATTR_CRS_STACK_SIZE
	.align		4
.L_24127:
        /*0218*/ 	.byte	0x04, 0x1e
        /*021a*/ 	.short	(.L_24129 - .L_24128)
.L_24128:
        /*021c*/ 	.word	0x00000000


	//----- nvinfo : EIATTR_CBANK_PARAM_SIZE
	.align		4
.L_24129:
        /*0220*/ 	.byte	0x03, 0x19
        /*0222*/ 	.short	0x007c


	//----- nvinfo : EIATTR_PARAM_CBANK
	.align		4
        /*0224*/ 	.byte	0x04, 0x0a
        /*0226*/ 	.short	(.L_24131 - .L_24130)
	.align		4
.L_24130:
        /*0228*/ 	.word	index@(.nv.constant0._ZN4vllm25paged_attention_v1_kernelI13__nv_bfloat16S1_Li64ELi8ELi128ELNS_18Fp8KVCacheDataTypeE0ELb0EEEvPT_PKS3_PKT0_S9_ifPKiSB_iPKfiiiSD_SD_iiiii)
        /*022c*/ 	.short	0x0380
        /*022e*/ 	.short	0x007c


	//----- nvinfo : EIATTR_SW_WAR
	.align		4
.L_24131:
        /*0230*/ 	.byte	0x04, 0x36
        /*0232*/ 	.short	(.L_24133 - .L_24132)
.L_24132:
        /*0234*/ 	.word	0x00000008
.L_24133:


//--------------------- .nv.info._ZN4vllm25paged_attention_v1_kernelI13__nv_bfloat16S1_Li32ELi8ELi128ELNS_18Fp8KVCacheDataTypeE0ELb0EEEvPT_PKS3_PKT0_S9_ifPKiSB_iPKfiiiSD_SD_iiiii --------------------------
	.section	.nv.info._ZN4vllm25paged_attention_v1_kernelI13__nv_bfloat16S1_Li32ELi8ELi128ELNS_18Fp8KVCacheDataTypeE0ELb0EEEvPT_PKS3_PKT0_S9_ifPKiSB_iPKfiiiSD_SD_iiiii,"",@"SHT_CUDA_INFO"
	.sectionflags	@""
	.align	4


	//----- nvinfo : EIATTR_CUDA_API_VERSION
	.align		4
        /*0000*/ 	.byte	0x04, 0x37
        /*0002*/ 	.short	(.L_24135 - .L_24134)
.L_24134:
        /*0004*/ 	.word	0x00000082


	//----- nvinfo : EIATTR_KPARAM_INFO
	.align		4
.L_24135:
        /*0008*/ 	.byte	0x04, 0x17
        /*000a*/ 	.short	(.L_24137 - .L_24136)
.L_24136:
        /*000c*/ 	.word	0x00000000
        /*0010*/ 	.short	0x0013
        /*0012*/ 	.short	0x0078
        /*0014*/ 	.byte	0x00, 0xf0, 0x11, 0x00


	//----- nvinfo : EIATTR_KPARAM_INFO
	.align		4
.L_24137:
        /*0018*/ 	.byte	0x04, 0x17
        /*001a*/ 	.short	(.L_24139 - .L_24138)
.L_24138:
        /*001c*/ 	.word	0x00000000
        /*0020*/ 	.short	0x0012
        /*0022*/ 	.short	0x0074
        /*0024*/ 	.byte	0x00, 0xf0, 0x11, 0x00


	//----- nvinfo : EIATTR_KPARAM_INFO
	.align		4
.L_24139:
        /*0028*/ 	.byte	0x04, 0x17
        /*002a*/ 	.short	(.L_24141 - .L_24140)
.L_24140:
        /*002c*/ 	.word	0x00000000
        /*0030*/ 	.short	0x0011
        /*0032*/ 	.short	0x0070
        /*0034*/ 	.byte	0x00, 0xf0, 0x11, 0x00


	//----- nvinfo : EIATTR_KPARAM_INFO
	.align		4
.L_24141:
        /*0038*/ 	.byte	0x04, 0x17
        /*003a*/ 	.short	(.L_24143 - .L_24142)
.L_24142:
        /*003c*/ 	.word	0x00000000
        /*0040*/ 	.short	0x0010
        /*0042*/ 	.short	0x006c
        /*0044*/ 	.byte	0x00, 0xf0, 0x11, 0x00


	//----- nvinfo : EIATTR_KPARAM_INFO
	.align		4
.L_24143:
        /*0048*/ 	.byte	0x04, 0x17
        /*004a*/ 	.short	(.L_24145 - .L_24144)
.L_24144:
        /*004c*/ 	.word	0x00000000
        /*0050*/ 	.short	0x000f
        /*0052*/ 	.short	0x0068
        /*0054*/ 	.byte	0x00, 0xf0, 0x11, 0x00


	//----- nvinfo : EIATTR_KPARAM_INFO
	.align		4
.L_24145:
        /*0058*/ 	.byte	0x04, 0x17
        /*005a*/ 	.short	(.L_24147 - .L_24146)
.L_24146:
        /*005c*/ 	.word	0x00000000
        /*0060*/ 	.short	0x000e
        /*0062*/ 	.short	0x0060
        /*0064*/ 	.byte	0x00, 0xf5, 0x21, 0x00


	//----- nvinfo : EIATTR_KPARAM_INFO
	.align		4
.L_24147:
        /*0068*/ 	.byte	0x04, 0x17
        /*006a*/ 	.short	(.L_24149 - .L_24148)
.L_24148:
        /*006c*/ 	.word	0x00000000
        /*0070*/ 	.short	0x000d
        /*0072*/ 	.short	0x0058
        /*0074*/ 	.byte	0x00, 0xf5, 0x21, 0x00


	//----- nvinfo : EIATTR_KPARAM_INFO
	.align		4
.L_24149:
        /*0078*/ 	.byte	0x04, 0x17
        /*007a*/ 	.short	(.L_24151 - .L_24150)
.L_24150:
        /*007c*/ 	.word	0x00000000
        /*0080*/ 	.short	0x000c
        /*0082*/ 	.short	0x0050
        /*0084*/ 	.byte	0x00, 0xf0, 0x11, 0x00


	//----- nvinfo : EIATTR_KPARAM_INFO
	.align		4
.L_24151:
        /*0088*/ 	.byte	0x04, 0x17
        /*008a*/ 	.short	(.L_24153 - .L_24152)
.L_24152:
        /*008c*/ 	.word	0x00000000
        /*0090*/ 	.short	0x000b
        /*0092*/ 	.short	0x004c
        /*0094*/ 	.byte	0x00, 0xf0, 0x11, 0x00


	//----- nvinfo : EIATTR_KPARAM_INFO
	.align		4
.L_24153:
        /*0098*/ 	.byte	0x04, 0x17
        /*009a*/ 	.short	(.L_24155 - .L_24154)
.L_24154:
        /*009c*/ 	.word	0x00000000
        /*00a0*/ 	.short	0x000a
        /*00a2*/ 	.short	0x0048
        /*00a4*/ 	.byte	0x00, 0xf0, 0x11, 0x00


	//----- nvinfo : EIATTR_KPARAM_INFO
	.align		4
.L_24155:
        /*00a8*/ 	.byte	0x04, 0x17
        /*00aa*/ 	.short	(.L_24157 - .L_24156)
.L_24156:
        /*00ac*/ 	.word	0x00000000
        /*00b0*/ 	.short	0x0009
        /*00b2*/ 	.short	0x0040
        /*00b4*/ 	.byte	0x00, 0xf5, 0x21, 0x00


	//----- nvinfo : EIATTR_KPARAM_INFO
	.align		4
.L_24157:
        /*00b8*/ 	.byte	0x04, 0x17
        /*00ba*/ 	.short	(.L_24159 - .L_24158)
.L_24158:
        /*00bc*/ 	.word	0x00000000
        /*00c0*/ 	.short	0x0008
        /*00c2*/ 	.short	0x0038
        /*00c4*/ 	.byte	0x00, 0xf0, 0x11, 0x00


	//----- nvinfo : EIATTR_KPARAM_INFO
	.align		4
.L_24159:
        /*00c8*/ 	.byte	0x04, 0x17
        /*00ca*/ 	.short	(.L_24161 - .L_24160)
.L_24160:
        /*00cc*/ 	.word	0x00000000
        /*00d0*/ 	.short	0x0007
        /*00d2*/ 	.short	0x0030
        /*00d4*/ 	.byte	0x00, 0xf5, 0x21, 0x00


	//----- nvinfo : EIATTR_KPARAM_INFO
	.align		4
.L_24161:
        /*00d8*/ 	.byte	0x04, 0x17
        /*00da*/ 	.short	(.L_24163 - .L_24162)
.L_24162:
        /*00dc*/ 	.word	0x00000000
        /*00e0*/ 	.short	0x0006
        /*00e2*/ 	.short	0x0028
        /*00e4*/ 	.byte	0x00, 0xf5, 0x21, 0x00


	//----- nvinfo : EIATTR_KPARAM_INFO
	.align		4
.L_24163:
        /*00e8*/ 	.byte	0x04, 0x17
        /*00ea*/ 	.short	(.L_24165 - .L_24164)
.L_24164:
        /*00ec*/ 	.word	0x00000000
        /*00f0*/ 	.short	0x0005
        /*00f2*/ 	.short	0x0024
        /*00f4*/ 	.byte	0x00, 0xf0, 0x11, 0x00


	//----- nvinfo : EIATTR_KPARAM_INFO
	.align		4
.L_24165:
        /*00f8*/ 	.byte	0x04, 0x17
        /*00fa*/ 	.short	(.L_24167 - .L_24166)
.L_24166:
        /*00fc*/ 	.word	0x00000000
        /*0100*/ 	.short	0x0004
        /*0102*/ 	.short	0x0020
        /*0104*/ 	.byte	0x00, 0xf0, 0x11, 0x00


	//----- nvinfo : EIATTR_KPARAM_INFO
	.align		4
.L_24167:
        /*0108*/ 	.byte	0x04, 0x17
        /*010a*/ 	.short	(.L_24169 - .L_24168)
.L_24168:
        /*010c*/ 	.word	0x00000000
        /*0110*/ 	.short	0x0003
        /*0112*/ 	.short	0x0018
        /*0114*/ 	.byte	0x00, 0xf5, 0x21, 0x00


	//----- nvinfo : EIATTR_KPARAM_INFO
	.align		4
.L_24169:
        /*0118*/ 	.byte	0x04, 0x17
        /*011a*/ 	.short	(.L_24171 - .L_24170)
.L_24170:
        /*011c*/ 	.word	0x00000000
        /*0120*/ 	.short	0x0002
        /*0122*/ 	.short	0x0010
        /*0124*/ 	.byte	0x00, 0xf5, 0x21, 0x00


	//----- nvinfo : EIATTR_KPARAM_INFO
	.align		4
.L_24171:
        /*0128*/ 	.byte	0x04, 0x17
        /*012a*/ 	.short	(.L_24173 - .L_24172)
.L_24172:
        /*012c*/ 	.word	0x00000000
        /*0130*/ 	.short	0x0001
        /*0132*/ 	.short	0x0008
        /*0134*/ 	.byte	0x00, 0xf5, 0x21, 0x00


	//----- nvinfo : EIATTR_KPARAM_INFO
	.align		4
.L_24173:
        /*0138*/ 	.byte	0x04, 0x17
        /*013a*/ 	.short	(.L_24175 - .L_24174)
.L_24174:
        /*013c*/ 	.word	0x00000000
        /*0140*/ 	.short	0x0000
        /*0142*/ 	.short	0x0000
        /*0144*/ 	.byte	0x00, 0xf5, 0x21, 0x00


	//----- nvinfo : EIATTR_SPARSE_MMA_MASK
	.align		4
.L_24175:
        /*0148*/ 	.byte	0x03, 0x50
        /*014a*/ 	.short	0x0000


	//----- nvinfo : EIATTR_MAXREG_COUNT
	.align		4
        /*014c*/ 	.byte	0x03, 0x1b
        /*014e*/ 	.short	0x00ff


	//----- nvinfo : EIATTR_NUM_BARRIERS
	.align		4
        /*0150*/ 	.byte	0x02, 0x4c
        /*0152*/ 	.byte	0x01
	.zero		1


	//----- nvinfo : EIATTR_MERCURY_ISA_VERSION
	.align		4
        /*0154*/ 	.byte	0x03, 0x5f
        /*0156*/ 	.short	0x0101


	//----- nvinfo : EIATTR_COOP_GROUP_MASK_REGIDS
	.align		4
        /*0158*/ 	.byte	0x04, 0x29
        /*015a*/ 	.short	(.L_24177 - .L_24176)


	//   ....[0]....
.L_24176:
        /*015c*/ 	.word	0xffffffff


	//   ....[1]....
        /*0160*/ 	.word	0xffffffff


	//   ....[2]....
        /*0164*/ 	.word	0xffffffff


	//   ....[3]....
        /*0168*/ 	.word	0xffffffff


	//   ....[4]....
        /*016c*/ 	.word	0xffffffff


	//   ....[5]....
        /*0170*/ 	.word	0xffffffff


	//   ....[6]....
        /*0174*/ 	.word	0xffffffff


	//   ....[7]....
        /*0178*/ 	.word	0xffffffff


	//   ....[8]....
        /*017c*/ 	.word	0xffffffff


	//   ....[9]....
        /*0180*/ 	.word	0xffffffff


	//   ....[10]....
        /*0184*/ 	.word	0xffffffff


	//   ....[11]....
        /*0188*/ 	.word	0xffffffff


	//   ....[12]....
        /*018c*/ 	.word	0xffffffff


	//   ....[13]....
        /*0190*/ 	.word	0xffffffff


	//   ....[14]....
        /*0194*/ 	.word	0xffffffff


	//   ....[15]....
        /*0198*/ 	.word	0xffffffff


	//   ....[16]....
        /*019c*/ 	.word	0x05000007


	//   ....[17]....
        /*01a0*/ 	.word	0x05000007


	//   ....[18]....
        /*01a4*/ 	.word	0x05000007


	//   ....[19]....
        /*01a8*/ 	.word	0x05000007


	//   ....[20]....
        /*01ac*/ 	.word	0x05000007


	//----- nvinfo : EIATTR_COOP_GROUP_INSTR_OFFSETS
	.align		4
.L_24177:
        /*01b0*/ 	.byte	0x04, 0x28
        /*01b2*/ 	.short	(.L_24179 - .L_24178)


	//   ....[0]....
.L_24178:
        /*01b4*/ 	.word	0x00000b80


	//   ....[1]....
        /*01b8*/ 	.word	0x00000ba0


	//   ....[2]....
        /*01bc*/ 	.word	0x00000d30


	//   ....[3]....
        /*01c0*/ 	.word	0x00000d50


	//   ....[4]....
        /*01c4*/ 	.word	0x00000d70


	//   ....[5]....
        /*01c8*/ 	.word	0x00000ef0


	//   ....[6]....
        /*01cc*/ 	.word	0x00000f10


	//   ....[7]....
        /*01d0*/ 	.word	0x00000f30


	//   ....[8]....
        /*01d4*/ 	.word	0x00001d70


	//   ....[9]....
        /*01d8*/ 	.word	0x00001da0


	//   ....[10]....
        /*01dc*/ 	.word	0x00001dc0


	//   ....[11]....
        /*01e0*/ 	.word	0x00001de0


	//   ....[12]....
        /*01e4*/ 	.word	0x00001e00


	//   ....[13]....
        /*01e8*/ 	.word	0x00001e50


	//   ....[14]....
        /*01ec*/ 	.word	0x00001e70


	//   ....[15]....
        /*01f0*/ 	.word	0x00001e90


	//   ....[16]....
        /*01f4*/ 	.word	0x00003ae0


	//   ....[17]....
        /*01f8*/ 	.word	0x00003b80


	//   ....[18]....
        /*01fc*/ 	.word	0x00003c10


	//   ....[19]....
        /*0200*/ 	.word	0x00003cb0


	//   ....[20]....
        /*0204*/ 	.word	0x00003d20


	//----- nvinfo : EIATTR_VRC_CTA_INIT_COUNT
	.align		4
.L_24179:
        /*0208*/ 	.byte	0x02, 0x4a
	.zero		1
	.zero		1


	//----- nvinfo : EIATTR_EXIT_INSTR_OFFSETS
	.align		4
        /*020c*/ 	.byte	0x04, 0x1c
        /*020e*/ 	.short	(.L_24181 - .L_24180)


	//   ....[0]....
.L_24180:
        /*0210*/ 	.word	0x00003990


	//   ....[1]....
        /*0214*/ 	.word	0x00003a80


	//----- nvinfo : EIATTR_CRS_STACK_SIZE
	.align		4
.L_24181:
        /*0218*/ 	.byte	0x04, 0x1e
        /*021a*/ 	.short	(.L_24183 - .L_24182)
.L_24182:
        /*021c*/ 	.word	0x00000000


	//----- nvinfo : EIATTR_CBANK_PARAM_SIZE
	.align		4
.L_24183:
        /*0220*/ 	.byte	0x03, 0x19
        /*0222*/ 	.short	0x007c


	//----- nvinfo : EIATTR_PARAM_CBANK
	.align		4
        /*0224*/ 	.byte	0x04, 0x0a
        /*0226*/ 	.short	(.L_24185 - .L_24184)
	.align		4
.L_24184:
        /*0228*/ 	.word	index@(.nv.constant0._ZN4vllm25paged_attention_v1_kernelI13__nv_bfloat16S1_Li32ELi8ELi128ELNS_18Fp8KVCacheDataTypeE0ELb0EEEvPT_PKS3_PKT0_S9_ifPKiSB_iPKfiiiSD_SD_iiiii)
        /*022c*/ 	.short	0x0380
        /*022e*/ 	.short	0x007c


	//----- nvinfo : EIATTR_SW_WAR
	.align		4
.L_24185:
        /*0230*/ 	.byte	0x04, 0x36
        /*0232*/ 	.short	(.L_24187 - .L_24186)
.L_24186:
        /*0234*/ 	.word	0x00000008
.L_24187:


//--------------------- .nv.info._ZN4vllm25paged_attention_v1_kernelI13__nv_bfloat16S1_Li256ELi8ELi128ELNS_18Fp8KVCacheDataTypeE0ELb1EEEvPT_PKS3_PKT0_S9_ifPKiSB_iPKfiiiSD_SD_iiiii --------------------------
	.section	.nv.info._ZN4vllm25paged_attention_v1_kernelI13__nv_bfloat16S1_Li256ELi8ELi128ELNS_18Fp8KVCacheDataTypeE0ELb1EEEvPT_PKS3_PKT0_S9_ifPKiSB_iPKfiiiSD_SD_iiiii,"",@"SHT_CUDA_INFO"
	.sectionflags	@""
	.align	4


	//----- nvinfo : EIATTR_CUDA_API_VERSION
	.align		4
        /*0000*/ 	.byte	0x04, 0x37
        /*0002*/ 	.short	(.L_24189 - .L_24188)
.L_24188:
        /*0004*/ 	.word	0x00000082


	//----- nvinfo : EIATTR_KPARAM_INFO
	.align		4
.L_24189:
        /*0008*/ 	.byte	0x04, 0x17
        /*000a*/ 	.short	(.L_24191 - .L_24190)
.L_24190:
        /*000c*/ 	.word	0x00000000
        /*0010*/ 	.short	0x0013
        /*0012*/ 	.short	0x0078
        /*0014*/ 	.byte	0x00, 0xf0, 0x11, 0x00


	//----- nvinfo : EIATTR_KPARAM_INFO
	.align		4
.L_24191:
        /*0018*/ 	.byte	0x04, 0x17
        /*001a*/ 	.short	(.L_24193 - .L_24192)
.L_24192:
        /*001c*/ 	.word	0x00000000
        /*0020*/ 	.short	0x0012
        /*0022*/ 	.short	0x0074
        /*0024*/ 	.byte	0x00, 0xf0, 0x11, 0x00


	//----- nvinfo : EIATTR_KPARAM_INFO
	.align		4
.L_24193:
        /*0028*/ 	.byte	0x04, 0x17
        /*002a*/ 	.short	(.L_24195 - .L_24194)
.L_24194:
        /*002c*/ 	.word	0x00000000
        /*0030*/ 	.short	0x0011
        /*0032*/ 	.short	0x0070
        /*0034*/ 	.byte	0x00, 0xf0, 0x11, 0x00


	//----- nvinfo : EIATTR_KPARAM_INFO
	.align		4
.L_24195:
        /*0038*/ 	.byte	0x04, 0x17
        /*003a*/ 	.short	(.L_24197 - .L_24196)
.L_24196:
        /*003c*/ 	.word	0x00000000
        /*0040*/ 	.short	0x0010
        /*0042*/ 	.short	0x006c
        /*0044*/ 	.byte	0x00, 0xf0, 0x11, 0x00


	//----- nvinfo : EIATTR_KPARAM_INFO
	.align		4
.L_24197:
        /*0048*/ 	.byte	0x04, 0x17
        /*004a*/ 	.short	(.L_24199 - .L_24198)
.L_24198:
        /*004c*/ 	.word	0x00000000
        /*0050*/ 	.short	0x000f
        /*0052*/ 	.short	0x0068
        /*0054*/ 	.byte	0x00, 0xf0, 0x11, 0x00


	//----- nvinfo : EIATTR_KPARAM_INFO
	.align		4
.L_24199:
        /*0058*/ 	.byte	0x04, 0x17
        /*005a*/ 	.short	(.L_24201 - .L_24200)
.L_24200:
        /*005c*/ 	.word	0x00000000
        /*0060*/ 	.short	0x000e
        /*0062*/ 	.short	0x0060
        /*0064*/ 	.byte	0x00, 0xf5, 0x21, 0x00


	//----- nvinfo : EIATTR_KPARAM_INFO
	.align		4
.L_24201:
        /*0068*/ 	.byte	0x04, 0x17
        /*006a*/ 	.short	(.L_24203 - .L_24202)
.L_24202:
        /*006c*/ 	.word	0x00000000
        /*0070*/ 	.short	0x000d
        /*0072*/ 	.short	0x0058
        /*0074*/ 	.byte	0x00, 0xf5, 0x21, 0x00


	//----- nvinfo : EIATTR_KPARAM_INFO
	.align		4
.L_24203:
        /*0078*/ 	.byte	0x04, 0x17
        /*007a*/ 	.short	(.L_24205 - .L_24204)
.L_24204:
        /*007c*/ 	.word	0x00000000
        /*0080*/ 	.short	0x000c
        /*0082*/ 	.short	0x0050
        /*0084*/ 	.byte	0x00, 0xf0, 0x11, 0x00


	//----- nvinfo : EIATTR_KPARAM_INFO
	.align		4
.L_24205:
        /*0088*/ 	.byte	0x04, 0x17
        /*008a*/ 	.short	(.L_24207 - .L_24206)
.L_24206:
        /*008c*/ 	.word	0x00000000
        /*0090*/ 	.short	0x000b
        /*0092*/ 	.short	0x004c
        /*0094*/ 	.byte	0x00, 0xf0, 0x11, 0x00


	//----- nvinfo : EIATTR_KPARAM_INFO
	.align		4
.L_24207:
        /*0098*/ 	.byte	0x04, 0x17
        /*009a*/ 	.short	(.L_24209 - .L_24208)
.L_24208:
        /*009c*/ 	.word	0x00000000
        /*00a0*/ 	.short	0x000a
        /*00a2*/ 	.short	0x0048
        /*00a4*/ 	.byte	0x00, 0xf0, 0x11, 0x00


	//----- nvinfo : EIATTR_KPARAM_INFO
	.align		4
.L_24209:
        /*00a8*/ 	.byte	0x04, 0x17
        /*00aa*/ 	.short	(.L_24211 - .L_24210)
.L_24210:
        /*00ac*/ 	.word	0x00000000
        /*00b0*/ 	.short	0x0009
        /*00b2*/ 	.short	0x0040
        /*00b4*/ 	.byte	0x00, 0xf5, 0x21, 0x00


	//----- nvinfo : EIATTR_KPARAM_INFO
	.align		4
.L_24211:
        /*00b8*/ 	.byte	0x04, 0x17
        /*00ba*/ 	.short	(.L_24213 - .L_24212)
.L_24212:
        /*00bc*/ 	.word	0x00000000
        /*00c0*/ 	.short	0x0008
        /*00c2*/ 	.short	0x0038
        /*00c4*/ 	.byte	0x00, 0xf0, 0x11, 0x00


	//----- nvinfo : EIATTR_KPARAM_INFO
	.align		4
.L_24213:
        /*00c8*/ 	.byte	0x04, 0x17
        /*00ca*/ 	.short	(.L_24215 - .L_24214)
.L_24214:
        /*00cc*/ 	.word	0x00000000
        /*00d0*/ 	.short	0x0007
        /*00d2*/ 	.short	0x0030
        /*00d4*/ 	.byte	0x00, 0xf5, 0x21, 0x00


	//----- nvinfo : EIATTR_KPARAM_INFO
	.align		4
.L_24215:
        /*00d8*/ 	.byte	0x04, 0x17
        /*00da*/ 	.short	(.L_24217 - .L_24216)
.L_24216:
        /*00dc*/ 	.word	0x00000000
        /*00e0*/ 	.short	0x0006
        /*00e2*/ 	.short	0x0028
        /*00e4*/ 	.byte	0x00, 0xf5, 0x21, 0x00


	//----- nvinfo : EIATTR_KPARAM_INFO
	.align		4
.L_24217:
        /*00e8*/ 	.byte	0x04, 0x17
        /*00ea*/ 	.short	(.L_24219 - .L_24218)
.L_24218:
        /*00ec*/ 	.word	0x00000000
        /*00f0*/ 	.short	0x0005
        /*00f2*/ 	.short	0x0024
        /*00f4*/ 	.byte	0x00, 0xf0, 0x11, 0x00


	//----- nvinfo : EIATTR_KPARAM_INFO
	.align		4
.L_24219:
        /*00f8*/ 	.byte	0x04, 0x17
        /*00fa*/ 	.short	(.L_24221 - .L_24220)
.L_24220:
        /*00fc*/ 	.word	0x00000000
        /*0100*/ 	.short	0x0004
        /*0102*/ 	.short	0x0020
        /*0104*/ 	.byte	0x00, 0xf0, 0x11, 0x00


	//----- nvinfo : EIATTR_KPARAM_INFO
	.align		4
.L_24221:
        /*0108*/ 	.byte	0x04, 0x17
        /*010a*/ 	.short	(.L_24223 - .L_24222)
.L_24222:
        /*010c*/ 	.word	0x00000000
        /*0110*/ 	.short	0x0003
        /*0112*/ 	.short	0x0018
        /*0114*/ 	.byte	0x00, 0xf5, 0x21, 0x00


	//----- nvinfo : EIATTR_KPARAM_INFO
	.align		4
.L_24223:
        /*0118*/ 	.byte	0x04, 0x17
        /*011a*/ 	.short	(.L_24225 - .L_24224)
.L_24224:
        /*011c*/ 	.word	0x00000000
        /*0120*/ 	.short	0x0002
        /*0122*/ 	.short	0x0010
        /*0124*/ 	.byte	0x00, 0xf5, 0x21, 0x00


	//----- nvinfo : EIATTR_KPARAM_INFO
	.align		4
.L_24225:
        /*0128*/ 	.byte	0x04, 0x17
        /*012a*/ 	.short	(.L_24227 - .L_24226)
.L_24226:
        /*012c*/ 	.word	0x00000000
        /*0130*/ 	.short	0x0001
        /*0132*/ 	.short	0x0008
        /*0134*/ 	.byte	0x00, 0xf5, 0x21, 0x00


	//----- nvinfo : EIATTR_KPARAM_INFO
	.align		4
.L_24227:
        /*0138*/ 	.byte	0x04, 0x17
        /*013a*/ 	.short	(.L_24229 - .L_24228)
.L_24228:
        /*013c*/ 	.word	0x00000000
        /*0140*/ 	.short	0x0000
        /*0142*/ 	.short	0x0000
        /*0144*/ 	.byte	0x00, 0xf5, 0x21, 0x00


	//----- nvinfo : EIATTR_SPARSE_MMA_MASK
	.align		4
.L_24229:
        /*0148*/ 	.byte	0x03, 0x50
        /*014a*/ 	.short	0x0000


	//----- nvinfo : EIATTR_MAXREG_COUNT
	.align		4
        /*014c*/ 	.byte	0x03, 0x1b
        /*014e*/ 	.short	0x00ff


	//----- nvinfo : EIATTR_NUM_BARRIERS
	.align		4
        /*0150*/ 	.byte	0x02, 0x4c
        /*0152*/ 	.byte	0x01
	.zero		1


	//----- nvinfo : EIATTR_MERCURY_ISA_VERSION
	.align		4
        /*0154*/ 	.byte	0x03, 0x5f
        /*0156*/ 	.short	0x0101


	//----- nvinfo : EIATTR_COOP_GROUP_MASK_REGIDS
	.align		4
        /*0158*/ 	.byte	0x04, 0x29
        /*015a*/ 	.short	(.L_24231 - .L_24230)


	//   ....[0]....
.L_24230:
        /*015c*/ 	.word	0xffffffff


	//   ....[1]....
        /*0160*/ 	.word	0xffffffff


	//   ....[2]....
        /*0164*/ 	.word	0xffffffff


	//   ....[3]....
        /*0168*/ 	.word	0xffffffff


	//   ....[4]....
        /*016c*/ 	.word	0xffffffff


	//   ....[5]....
        /*0170*/ 	.word	0xffffffff


	//   ....[6]....
        /*0174*/ 	.word	0xffffffff


	//   ....[7]....
        /*0178*/ 	.word	0xffffffff


	//   ....[8]....
        /*017c*/ 	.word	0xffffffff


	//   ....[9]....
        /*0180*/ 	.word	0xffffffff


	//   ....[10]....
        /*0184*/ 	.word	0xffffffff


	//   ....[11]....
        /*0188*/ 	.word	0xffffffff


	//   ....[12]....
        /*018c*/ 	.word	0xffffffff


	//   ....[13]....
        /*0190*/ 	.word	0xffffffff


	//   ....[14]....
        /*0194*/ 	.word	0xffffffff


	//   ....[15]....
        /*0198*/ 	.word	0xffffffff


	//   ....[16]....
        /*019c*/ 	.word	0x0500000b


	//   ....[17]....
        /*01a0*/ 	.word	0x0500000b


	//   ....[18]....
        /*01a4*/ 	.word	0x0500000b


	//   ....[19]....
        /*01a8*/ 	.word	0x0500000b


	//   ....[20]....
        /*01ac*/ 	.word	0x0500000b


	//----- nvinfo : EIATTR_COOP_GROUP_INSTR_OFFSETS
	.align		4
.L_24231:
        /*01b0*/ 	.byte	0x04, 0x28
        /*01b2*/ 	.short	(.L_24233 - .L_24232)


	//   ....[0]....
.L_24232:
        /*01b4*/ 	.word	0x00002190


	//   ....[1]....
        /*01b8*/ 	.word	0x000021b0


	//   ....[2]....
        /*01bc*/ 	.word	0x00002350


	//   ....[3]....
        /*01c0*/ 	.word	0x00002370


	//   ....[4]....
        /*01c4*/ 	.word	0x00002390


	//   ....[5]....
        /*01c8*/ 	.word	0x00002510


	//   ....[6]....
        /*01cc*/ 	.word	0x00002530


	//   ....[7]....
        /*01d0*/ 	.word	0x00002560


	//   ....[8]....
        /*01d4*/ 	.word	0x000033a0


	//   ....[9]....
        /*01d8*/ 	.word	0x000033d0


	//   ....[10]....
        /*01dc*/ 	.word	0x000033f0


	//   ....[11]....
        /*01e0*/ 	.word	0x00003410


	//   ....[12]....
        /*01e4*/ 	.word	0x00003430


	//   ....[13]....
        /*01e8*/ 	.word	0x00003480


	//   ....[14]....
        /*01ec*/ 	.word	0x000034a0


	//   ....[15]....
        /*01f0*/ 	.word	0x000034c0


	//   ....[16]....
        /*01f4*/ 	.word	0x00006b90


	//   ....[17]....
        /*01f8*/ 	.word	0x00006c30


	//   ....[18]....
        /*01fc*/ 	.word	0x00006cc0


	//   ....[19]....
        /*0200*/ 	.word	0x00006d60


	//   ....[20]....
        /*0204*/ 	.word	0x00006dc0


	//----- nvinfo : EIATTR_VRC_CTA_INIT_COUNT
	.align		4
.L_24233:
        /*0208*/ 	.byte	0x02, 0x4a
	.zero		1
	.zero		1


	//----- nvinfo : EIATTR_EXIT_INSTR_OFFSETS
	.align		4
        /*020c*/ 	.byte	0x04, 0x1c
        /*020e*/ 	.short	(.L_24235 - .L_24234)


	//   ....[0]....
.L_24234:
        /*0210*/ 	.word	0x00006970


	//   ....[1]....
        /*0214*/ 	.word	0x00006b30


	//----- nvinfo : EIATTR_CRS_STACK_SIZE
	.align		4
.L_24235:
        /*0218*/ 	.byte	0x04, 0x1e
        /*021a*/ 	.short	(.L_24237 - .L_24236)
.L_24236:
        /*021c*/ 	.word	0x00000000


	//----- nvinfo : EIATTR_CBANK_PARAM_SIZE
	.align		4
.L_24237:
        /*0220*/ 	.byte	0x03, 0x19
        /*0222*/ 	.short	0x007c


	//----- nvinfo : EIATTR_PARAM_CBANK
	.align		4
        /*0224*/ 	.byte	0x04, 0x0a
        /*0226*/ 	.short	(.L_24239 - .L_24238)
	.align		4
.L_24238:
        /*0228*/ 	.word	index@(.nv.constant0._ZN4vllm25paged_attention_v1_kernelI13__nv_bfloat16S1_Li256ELi8ELi128ELNS_18Fp8KVCacheDataTypeE0ELb1EEEvPT_PKS3_PKT0_S9_ifPKiSB_iPKfiiiSD_SD_iiiii)
        /*022c*/ 	.short	0x0380
        /*022e*/ 	.short	0x007c


	//----- nvinfo : EIATTR_SW_WAR
	.align		4
.L_24239:
        /*0230*/ 	.byte	0x04, 0x36
        /*0232*/ 	.short	(.L_24241 - .L_24240)
.L_24240:
        /*0234*/ 	.word	0x00000008
.L_24241:


//--------------------- .nv.info._ZN4vllm25paged_attention_v1_kernelI13__nv_bfloat16S1_Li192ELi8ELi128ELNS_18Fp8KVCacheDataTypeE0ELb1EEEvPT_PKS3_PKT0_S9_ifPKiSB_iPKfiiiSD_SD_iiiii --------------------------
	.section	.nv.info._ZN4vllm25paged_attention_v1_kernelI13__nv_bfloat16S1_Li192ELi8ELi128ELNS_18Fp8KVCacheDataTypeE0ELb1EEEvPT_PKS3_PKT0_S9_ifPKiSB_iPKfiiiSD_SD_iiiii,"",@"SHT_CUDA_INFO"
	.sectionflags	@""
	.align	4


	//----- nvinfo : EIATTR_CUDA_API_VERSION
	.align		4
        /*0000*/ 	.byte	0x04, 0x37
        /*0002*/ 	.short	(.L_24243 - .L_24242)
.L_24242:
        /*0004*/ 	.word	0x00000082


	//----- nvinfo : EIATTR_KPARAM_INFO
	.align		4
.L_24243:
        /*0008*/ 	.byte	0x04, 0x17
        /*000a*/ 	.short	(.L_24245 - .L_24244)
.L_24244:
        /*000c*/ 	.word	0x00000000
        /*0010*/ 	.short	0x0013
        /*0012*/ 	.short	0x0078
        /*0014*/ 	.byte	0x00, 0xf0, 0x11, 0x00


	//----- nvinfo : EIATTR_KPARAM_INFO
	.align		4
.L_24245:
        /*0018*/ 	.byte	0x04, 0x17
        /*001a*/ 	.short	(.L_24247 - .L_24246)
.L_24246:
        /*001c*/ 	.word	0x00000000
        /*0020*/ 	.short	0x0012
        /*0022*/ 	.short	0x0074
        /*0024*/ 	.byte	0x00, 0xf0, 0x11, 0x00


	//----- nvinfo : EIATTR_KPARAM_INFO
	.align		4
.L_24247:
        /*0028*/ 	.byte	0x04, 0x17
        /*002a*/ 	.short	(.L_24249 - .L_24248)
.L_24248:
        /*002c*/ 	.word	0x00000000
        /*0030*/ 	.short	0x0011
        /*0032*/ 	.short	0x0070
        /*0034*/ 	.byte	0x00, 0xf0, 0x11, 0x00


	//----- nvinfo : EIATTR_KPARAM_INFO
	.align		4
.L_24249:
        /*0038*/ 	.byte	0x04, 0x17
        /*003a*/ 	.short	(.L_24251 - .L_24250)
.L_24250:
        /*003c*/ 	.word	0x00000000
        /*0040*/ 	.short	0x0010
        /*0042*/ 	.short	0x006c
        /*0044*/ 	.byte	0x00, 0xf0, 0x11, 0x00


	//----- nvinfo : EIATTR_KPARAM_INFO
	.align		4
.L_24251:
        /*0048*/ 	.byte	0x04, 0x17
        /*004a*/ 	.short	(.L_24253 - .L_24252)
.L_24252:
        /*004c*/ 	.word	0x00000000
        /*0050*/ 	.short	0x000f
        /*0052*/ 	.short	0x0068
        /*0054*/ 	.byte	0x00, 0xf0, 0x11, 0x00


	//----- nvinfo : EIATTR_KPARAM_INFO
	.align		4
.L_24253:
        /*0058*/ 	.byte	0x04, 0x17
        /*005a*/ 	.short	(.L_24255 - .L_24254)
.L_24254:
        /*005c*/ 	.word	0x00000000
        /*0060*/ 	.short	0x000e
        /*0062*/ 	.short	0x0060
        /*0064*/ 	.byte	0x00, 0xf5, 0x21, 0x00


	//----- nvinfo : EIATTR_KPARAM_INFO
	.align		4
.L_24255:
        /*0068*/ 	.byte	0x04, 0x17
        /*006a*/ 	.short	(.L_24257 - .L_24256)
.L_24256:
        /*006c*/ 	.word	0x00000000
        /*0070*/ 	.short	0x000d
        /*0072*/ 	.short	0x0058
        /*0074*/ 	.byte	0x00, 0xf5, 0x21, 0x00


	//----- nvinfo : EIATTR_KPARAM_INFO
	.align		4
.L_24257:
        /*0078*/ 	.byte	0x04, 0x17
        /*007a*/ 	.short	(.L_24259 - .L_24258)
.L_24258:
        /*007c*/ 	.word	0x00000000
        /*0080*/ 	.short	0x000c
        /*0082*/ 	.short	0x0050
        /*0084*/ 	.byte	0x00, 0xf0, 0x11, 0x00


	//----- nvinfo : EIATTR_KPARAM_INFO
	.align		4
.L_24259:
        /*0088*/ 	.byte	0x04, 0x17
        /*008a*/ 	.short	(.L_24261 - .L_24260)
.L_24260:
        /*008c*/ 	.word	0x00000000
        /*0090*/ 	.short	0x000b
        /*0092*/ 	.short	0x004c
        /*0094*/ 	.byte	0x00, 0xf0, 0x11, 0x00


	//----- nvinfo : EIATTR_KPARAM_INFO
	.align		4
.L_24261:
        /*0098*/ 	.byte	0x04, 0x17
        /*009a*/ 	.short	(.L_24263 - .L_24262)
.L_24262:
        /*009c*/ 	.word	0x00000000
        /*00a0*/ 	.short	0x000a
        /*00a2*/ 	.short	0x0048
        /*00a4*/ 	.byte	0x00, 0xf0, 0x11, 0x00


	//----- nvinfo : EIATTR_KPARAM_INFO
	.align		4
.L_24263:
        /*00a8*/ 	.byte	0x04, 0x17
        /*00aa*/ 	.short	(.L_24265 - .L_24264)
.L_24264:
        /*00ac*/ 	.word	0x00000000
        /*00b0*/ 	.short	0x0009
        /*00b2*/ 	.short	0x0040
        /*00b4*/ 	.byte	0x00, 0xf5, 0x21, 0x00


	//----- nvinfo : EIATTR_KPARAM_INFO
	.align		4
.L_24265:
        /*00b8*/ 	.byte	0x04, 0x17
        /*00ba*/ 	.short	(.L_24267 - .L_24266)
.L_24266:
        /*00bc*/ 	.word	0x00000000
        /*00c0*/ 	.short	0x0008
        /*00c2*/ 	.short	0x0038
        /*00c4*/ 	.byte	0x00, 0xf0, 0x11, 0x00


	//----- nvinfo : EIATTR_KPARAM_INFO
	.align		4
.L_24267:
        /*00c8*/ 	.byte	0x04, 0x17
        /*00ca*/ 	.short	(.L_24269 - .L_24268)
.L_24268:
        /*00cc*/ 	.word	0x00000000
        /*00d0*/ 	.short	0x0007
        /*00d2*/ 	.short	0x0030
        /*00d4*/ 	.byte	0x00, 0xf5, 0x21, 0x00


	//----- nvinfo : EIATTR_KPARAM_INFO
	.align		4
.L_24269:
        /*00d8*/ 	.byte	0x04, 0x17
        /*00da*/ 	.short	(.L_24271 - .L_24270)
.L_24270:
        /*00dc*/ 	.word	0x00000000
        /*00e0*/ 	.short	0x0006
        /*00e2*/ 	.short	0x0028
        /*00e4*/ 	.byte	0x00, 0xf5, 0x21, 0x00


	//----- nvinfo : EIATTR_KPARAM_INFO
	.align		4
.L_24271:
        /*00e8*/ 	.byte	0x04, 0x17
        /*00ea*/ 	.short	(.L_24273 - .L_24272)
.L_24272:
        /*00ec*/ 	.word	0x00000000
        /*00f0*/ 	.short	0x0005
        /*00f2*/ 	.short	0x0024
        /*00f4*/ 	.byte	0x00, 0xf0, 0x11, 0x00


	//----- nvinfo : EIATTR_KPARAM_INFO
	.align		4
.L_24273:
        /*00f8*/ 	.byte	0x04, 0x17
        /*00fa*/ 	.short	(.L_24275 - .L_24274)
.L_24274:
        /*00fc*/ 	.word	0x00000000
        /*0100*/ 	.short	0x0004
        /*0102*/ 	.short	0x0020
        /*0104*/ 	.byte	0x00, 0xf0, 0x11, 0x00


	//----- nvinfo : EIATTR_KPARAM_INFO
	.align		4
.L_24275:
        /*0108*/ 	.byte	0x04, 0x17
        /*010a*/ 	.short	(.L_24277 - .L_24276)
.L_24276:
        /*010c*/ 	.word	0x00000000
        /*0110*/ 	.short	0x0003
        /*0112*/ 	.short	0x0018
        /*0114*/ 	.byte	0x00, 0xf5, 0x21, 0x00


	//----- nvinfo : EIATTR_KPARAM_INFO
	.align		4
.L_24277:
        /*0118*/ 	.byte	0x04, 0x17
        /*011a*/ 	.short	(.L_24279 - .L_24278)
.L_24278:
        /*011c*/ 	.word	0x00000000
        /*0120*/ 	.short	0x0002
        /*0122*/ 	.short	0x0010
        /*0124*/ 	.byte	0x00, 0xf5, 0x21, 0x00


	//----- nvinfo : EIATTR_KPARAM_INFO
	.align		4
.L_24279:
        /*0128*/ 	.byte	0x04, 0x17
        /*012a*/ 	.short	(.L_24281 - .L_24280)
.L_24280:
        /*012c*/ 	.word	0x00000000
        /*0130*/ 	.short	0x0001
        /*0132*/ 	.short	0x0008
        /*0134*/ 	.byte	0x00, 0xf5, 0x21, 0x00


	//----- nvinfo : EIATTR_KPARAM_INFO
	.align		4
.L_24281:
        /*0138*/ 	.byte	0x04, 0x17
        /*013a*/ 	.short	(.L_24283 - .L_24282)
.L_24282:
        /*013c*/ 	.word	0x00000000
        /*0140*/ 	.short	0x0000
        /*0142*/ 	.short	0x0000
        /*0144*/ 	.byte	0x00, 0xf5, 0x21, 0x00


	//----- nvinfo : EIATTR_SPARSE_MMA_MASK
	.align		4
.L_24283:
        /*0148*/ 	.byte	0x03, 0x50
        /*014a*/ 	.short	0x0000


	//----- nvinfo : EIATTR_MAXREG_COUNT
	.align		4
        /*014c*/ 	.byte	0x03, 0x1b
        /*014e*/ 	.short	0x00ff


	//----- nvinfo : EIATTR_NUM_BARRIERS
	.align		4
        /*0150*/ 	.byte	0x02, 0x4c
        /*0152*/ 	.byte	0x01
	.zero		1


	//----- nvinfo : EIATTR_MERCURY_ISA_VERSION
	.align		4
        /*0154*/ 	.byte	0x03, 0x5f
        /*0156*/ 	.short	0x0101


	//----- nvinfo : EIATTR_COOP_GROUP_MASK_REGIDS
	.align		4
        /*0158*/ 	.byte	0x04, 0x29
        /*015a*/ 	.short	(.L_24285 - .L_24284)


	//   ....[0]....
.L_24284:
        /*015c*/ 	.word	0xffffffff


	//   ....[1]....
        /*0160*/ 	.word	0xffffffff


	//   ....[2]....
        /*0164*/ 	.word	0xffffffff


	//   ....[3]....
        /*0168*/ 	.word	0xffffffff


	//   ....[4]....
        /*016c*/ 	.word	0xffffffff


	//   ....[5]....
        /*0170*/ 	.word	0xffffffff


	//   ....[6]....
        /*0174*/ 	.word	0xffffffff


	//   ....[7]....
        /*0178*/ 	.word	0xffffffff


	//   ....[8]....
        /*017c*/ 	.word	0xffffffff


	//   ....[9]....
        /*0180*/ 	.word	0xffffffff


	//   ....[10]....
        /*0184*/ 	.word	0xffffffff


	//   ....[11]....
        /*0188*/ 	.word	0xffffffff


	//   ....[12]....
        /*018c*/ 	.word	0xffffffff


	//   ....[13]....
        /*0190*/ 	.word	0xffffffff


	//   ....[14]....
        /*0194*/ 	.word	0xffffffff


	//   ....[15]....
        /*0198*/ 	.word	0xffffffff


	//   ....[16]....
        /*019c*/ 	.word	0x0500000c


	//   ....[17]....
        /*01a0*/ 	.word	0x0500000c


	//   ....[18]....
        /*01a4*/ 	.word	0x0500000c


	//   ....[19]....
        /*01a8*/ 	.word	0x0500000c


	//   ....[20]....
        /*01ac*/ 	.word	0x0500000c


	//----- nvinfo : EIATTR_COOP_GROUP_INSTR_OFFSETS
	.align		4
.L_24285:
        /*01b0*/ 	.byte	0x04, 0x28
        /*01b2*/ 	.short	(.L_24287 - .L_24286)


	//   ....[0]....
.L_24286:
        /*01b4*/ 	.word	0x00001d10


	//   ....[1]....
        /*01b8*/ 	.word	0x00001d30


	//   ....[2]....
        /*01bc*/ 	.word	0x00001ee0


	//   ....[3]....
        /*01c0*/ 	.word	0x00001f00


	//   ....[4]....
        /*01c4*/ 	.word	0x00001f20


	//   ....[5]....
        /*01c8*/ 	.word	0x00002090


	//   ....[6]....
        /*01cc*/ 	.word	0x000020b0


	//   ....[7]....
        /*01d0*/ 	.word	0x000020e0


	//   ....[8]....
        /*01d4*/ 	.word	0x00002f20


	//   ....[9]....
        /*01d8*/ 	.word	0x00002f50


	//   ....[10]....
        /*01dc*/ 	.word	0x00002f70


	//   ....[11]....
        /*01e0*/ 	.word	0x00002f90


	//   ....[12]....
        /*01e4*/ 	.word	0x00002fb0


	//   ....[13]....
        /*01e8*/ 	.word	0x00003000


	//   ....[14]....
        /*01ec*/ 	.word	0x00003020


	//   ....[15]....
        /*01f0*/ 	.word	0x00003040


	//   ....[16]....
        /*01f4*/ 	.word	0x00005d20


	//   ....[17]....
        /*01f8*/ 	.word	0x00005dc0


	//   ....[18]....
        /*01fc*/ 	.word	0x00005e60


	//   ....[19]....
        /*0200*/ 	.word	0x00005f00


	//   ....[20]....
        /*0204*/ 	.word	0x00005f70


	//----- nvinfo : EIATTR_VRC_CTA_INIT_COUNT
	.align		4
.L_24287:
        /*0208*/ 	.byte	0x02, 0x4a
	.zero		1
	.zero		1


	//----- nvinfo : EIATTR_EXIT_INSTR_OFFSETS
	.align		4
        /*020c*/ 	.byte	0x04, 0x1c
        /*020e*/ 	.short	(.L_24289 - .L_24288)


	//   ....[0]....
.L_24288:
        /*0210*/ 	.word	0x00005b30


	//   ....[1]....
        /*0214*/ 	.word	0x00005cc0


	//----- nvinfo : EIATTR_CRS_STACK_SIZE
	.align		4
.L_24289:
        /*0218*/ 	.byte	0x04, 0x1e
        /*021a*/ 	.short	(.L_24291 - .L_24290)
.L_24290:
        /*021c*/ 	.word	0x00000000


	//----- nvinfo : EIATTR_CBANK_PARAM_SIZE
	.align		4
.L_24291:
        /*0220*/ 	.byte	0x03, 0x19
        /*0222*/ 	.short	0x007c


	//----- nvinfo : EIATTR_PARAM_CBANK
	.align		4
        /*0224*/ 	.byte	0x04, 0x0a
        /*0226*/ 	.short	(.L_24293 - .L_24292)
	.align		4
.L_24292:
        /*0228*/ 	.word	index@(.nv.constant0._ZN4vllm25paged_attention_v1_kernelI13__nv_bfloat16S1_Li192ELi8ELi128ELNS_18Fp8KVCacheDataTypeE0ELb1EEEvPT_PKS3_PKT0_S9_ifPKiSB_iPKfiiiSD_SD_iiiii)
        /*022c*/ 	.short	0x0380
        /*022e*/ 	.short	0x007c


	//----- nvinfo : EIATTR_SW_WAR
	.align		4
.L_24293:
        /*0230*/ 	.byte	0x04, 0x36
        /*0232*/ 	.short	(.L_24295 - .L_24294)
.L_24294:
        /*0234*/ 	.word	0x00000008
.L_24295:


//--------------------- .nv.info._ZN4vllm25paged_attention_v1_kernelI13__nv_bfloat16S1_Li128ELi8ELi128ELNS_18Fp8KVCacheDataTypeE0ELb1EEEvPT_PKS3_PKT0_S9_ifPKiSB_iPKfiiiSD_SD_iiiii --------------------------
	.section	.nv.info._ZN4vllm25paged_attention_v1_kernelI13__nv_bfloat16S1_Li128ELi8ELi128ELNS_18Fp8KVCacheDataTypeE0ELb1EEEvPT_PKS3_PKT0_S9_ifPKiSB_iPKfiiiSD_SD_iiiii,"",@"SHT_CUDA_INFO"
	.sectionflags	@""
	.align	4


	//----- nvinfo : EIATTR_CUDA_API_VERSION
	.align		4
        /*0000*/ 	.byte	0x04, 0x37
        /*0002*/ 	.short	(.L_24297 - .L_24296)
.L_24296:
        /*0004*/ 	.word	0x00000082


	//----- nvinfo : EIATTR_KPARAM_INFO
	.align		4
.L_24297:
        /*0008*/ 	.byte	0x04, 0x17
        /*000a*/ 	.short	(.L_24299 - .L_24298)
.L_24298:
        /*000c*/ 	.word	0x00000000
        /*0010*/ 	.short	0x0013
        /*0012*/ 	.short	0x0078
        /*0014*/ 	.byte	0x00, 0xf0, 0x11, 0x00


	//----- nvinfo : EIATTR_KPARAM_INFO
	.align		4
.L_24299:
        /*0018*/ 	.byte	0x04, 0x17
        /*001a*/ 	.short	(.L_24301 - .L_24300)
.L_24300:
        /*001c*/ 	.word	0x00000000
        /*0020*/ 	.short	0x0012
        /*0022*/ 	.short	0x0074
        /*0024*/ 	.byte	0x00, 0xf0, 0x11, 0x00


	//----- nvinfo : EIATTR_KPARAM_INFO
	.align		4
.L_24301:
        /*0028*/ 	.byte	0x04, 0x17
        /*002a*/ 	.short	(.L_24303 - .L_24302)
.L_24302:
        /*002c*/ 	.word	0x00000000
        /*0030*/ 	.short	0x0011
        /*0032*/ 	.short	0x0070
        /*0034*/ 	.byte	0x00, 0xf0, 0x11, 0x00


	//----- nvinfo : EIATTR_KPARAM_INFO
	.align		4
.L_24303:
        /*0038*/ 	.byte	0x04, 0x17
        /*003a*/ 	.short	(.L_24305 - .L_24304)
.L_24304:
        /*003c*/ 	.word	0x00000000
        /*0040*/ 	.short	0x0010
        /*0042*/ 	.short	0x006c
        /*0044*/ 	.byte	0x00, 0xf0, 0x11, 0x00


	//----- nvinfo : EIATTR_KPARAM_INFO
	.align		4
.L_24305:
        /*0048*/ 	.byte	0x04, 0x17
        /*004a*/ 	.short	(.L_24307 - .L_24306)
.L_24306:
        /*004c*/ 	.word	0x00000000
        /*0050*/ 	.short	0x000f
        /*0052*/ 	.short	0x0068
        /*0054*/ 	.byte	0x00, 0xf0, 0x11, 0x00


	//----- nvinfo : EIATTR_KPARAM_INFO
	.align		4
.L_24307:
        /*0058*/ 	.byte	0x04, 0x17
        /*005a*/ 	.short	(.L_24309 - .L_24308)
.L_24308:
        /*005c*/ 	.word	0x00000000
        /*0060*/ 	.short	0x000e
        /*0062*/ 	.short	0x0060
        /*0064*/ 	.byte	0x00, 0xf5, 0x21, 0x00


	//----- nvinfo : EIATTR_KPARAM_INFO
	.align		4
.L_24309:
        /*0068*/ 	.byte	0x04, 0x17
        /*006a*/ 	.short	(.L_24311 - .L_24310)
.L_24310:
        /*006c*/ 	.word	0x00000000
        /*0070*/ 	.short	0x000d
        /*0072*/ 	.short	0x0058
        /*0074*/ 	.byte	0x00, 0xf5, 0x21, 0x00


	//----- nvinfo : EIATTR_KPARAM_INFO
	.align		4
.L_24311:
        /*0078*/ 	.byte	0x04, 0x17
        /*007a*/ 	.short	(.L_24313 - .L_24312)
.L_24312:
        /*007c*/ 	.word	0x00000000
        /*0080*/ 	.short	0x000c
        /*0082*/ 	.short	0x0050
        /*0084*/ 	.byte	0x00, 0xf0, 0x11, 0x00


	//----- nvinfo : EIATTR_KPARAM_INFO
	.align		4
.L_24313:
        /*0088*/ 	.byte	0x04, 0x17
        /*008a*/ 	.short	(.L_24315 - .L_24314)
.L_24314:
        /*008c*/ 	.word	0x00000000
        /*0090*/ 	.short	0x000b
        /*0092*/ 	.short	0x004c
        /*0094*/ 	.byte	0x00, 0xf0, 0x11, 0x00


	//----- nvinfo : EIATTR_KPARAM_INFO
	.align		4
.L_24315:
        /*0098*/ 	.byte	0x04, 0x17
        /*009a*/ 	.short	(.L_24317 - .L_24316)
.L_24316:
        /*009c*/ 	.word	0x00000000
        /*00a0*/ 	.short	0x000a
        /*00a2*/ 	.short	0x0048
        /*00a4*/ 	.byte	0x00, 0xf0, 0x11, 0x00


	//----- nvinfo : EIATTR_KPARAM_INFO
	.align		4
.L_24317:
        /*00a8*/ 	.byte	0x04, 0x17
        /*00aa*/ 	.short	(.L_24319 - .L_24318)
.L_24318:
        /*00ac*/ 	.word	0x00000000
        /*00b0*/ 	.short	0x0009
        /*00b2*/ 	.short	0x0040
        /*00b4*/ 	.byte	0x00, 0xf5, 0x21, 0x00


	//----- nvinfo : EIATTR_KPARAM_INFO
	.align		4
.L_24319:
        /*00b8*/ 	.byte	0x04, 0x17
        /*00ba*/ 	.short	(.L_24321 - .L_24320)
.L_24320:
        /*00bc*/ 	.word	0x00000000
        /*00c0*/ 	.short	0x0008
        /*00c2*/ 	.short	0x0038
        /*00c4*/ 	.byte	0x00, 0xf0, 0x11, 0x00


	//----- nvinfo : EIATTR_KPARAM_INFO
	.align		4
.L_24321:
        /*00c8*/ 	.byte	0x04, 0x17
        /*00ca*/ 	.short	(.L_24323 - .L_24322)
.L_24322:
        /*00cc*/ 	.word	0x00000000
        /*00d0*/ 	.short	0x0007
        /*00d2*/ 	.short	0x0030
        /*00d4*/ 	.byte	0x00, 0xf5, 0x21, 0x00


	//----- nvinfo : EIATTR_KPARAM_INFO
	.align		4
.L_24323:
        /*00d8*/ 	.byte	0x04, 0x17
        /*00da*/ 	.short	(.L_24325 - .L_24324)
.L_24324:
        /*00dc*/ 	.word	0x00000000
        /*00e0*/ 	.short	0x0006
        /*00e2*/ 	.short	0x0028
        /*00e4*/ 	.byte	0x00, 0xf5, 0x21, 0x00


	//----- nvinfo : EIATTR_KPARAM_INFO
	.align		4
.L_24325:
        /*00e8*/ 	.byte	0x04, 0x17
        /*00ea*/ 	.short	(.L_24327 - .L_24326)
.L_24326:
        /*00ec*/ 	.word	0x00000000
        /*00f0*/ 	.short	0x0005
        /*00f2*/ 	.short	0x0024
        /*00f4*/ 	.byte	0x00, 0xf0, 0x11, 0x00


	//----- nvinfo : EIATTR_KPARAM_INFO
	.align		4
.L_24327:
        /*00f8*/ 	.byte	0x04, 0x17
        /*00fa*/ 	.short	(.L_24329 - .L_24328)
.L_24328:
        /*00fc*/ 	.word	0x00000000
        /*0100*/ 	.short	0x0004
        /*0102*/ 	.short	0x0020
        /*0104*/ 	.byte	0x00, 0xf0, 0x11, 0x00


	//----- nvinfo : EIATTR_KPARAM_INFO
	.align		4
.L_24329:
        /*0108*/ 	.byte	0x04, 0x17
        /*010a*/ 	.short	(.L_24331 - .L_24330)
.L_24330:
        /*010c*/ 	.word	0x00000000
        /*0110*/ 	.short	0x0003
        /*0112*/ 	.short	0x0018
        /*0114*/ 	.byte	0x00, 0xf5, 0x21, 0x00


	//----- nvinfo : EIATTR_KPARAM_INFO
	.align		4
.L_24331:
        /*0118*/ 	.byte	0x04, 0x17
        /*011a*/ 	.short	(.L_24333 - .L_24332)
.L_24332:
        /*011c*/ 	.word	0x00000000
        /*0120*/ 	.short	0x0002
        /*0122*/ 	.short	0x0010
        /*0124*/ 	.byte	0x00, 0xf5, 0x21, 0x00


	//----- nvinfo : EIATTR_KPARAM_INFO
	.align		4
.L_24333:
        /*0128*/ 	.byte	0x04, 0x17
        /*012a*/ 	.short	(.L_24335 - .L_24334)
.L_24334:
        /*012c*/ 	.word	0x00000000
        /*0130*/ 	.short	0x0001
        /*0132*/ 	.short	0x0008
        /*0134*/ 	.byte	0x00, 0xf5, 0x21, 0x00


	//----- nvinfo : EIATTR_KPARAM_INFO
	.align		4
.L_24335:
        /*0138*/ 	.byte	0x04, 0x17
        /*013a*/ 	.short	(.L_24337 - .L_24336)
.L_24336:
        /*013c*/ 	.word	0x00000000
        /*0140*/ 	.short	0x0000
        /*0142*/ 	.short	0x0000
        /*0144*/ 	.byte	0x00, 0xf5, 0x21, 0x00


	//----- nvinfo : EIATTR_SPARSE_MMA_MASK
	.align		4
.L_24337:
        /*0148*/ 	.byte	0x03, 0x50
        /*014a*/ 	.short	0x0000


	//----- nvinfo : EIATTR_MAXREG_COUNT
	.align		4
        /*014c*/ 	.byte	0x03, 0x1b
        /*014e*/ 	.short	0x00ff


	//----- nvinfo : EIATTR_NUM_BARRIERS
	.align		4
        /*0150*/ 	.byte	0x02, 0x4c
        /*0152*/ 	.byte	0x01
	.zero		1


	//----- nvinfo : EIATTR_MERCURY_ISA_VERSION
	.align		4
        /*0154*/ 	.byte	0x03, 0x5f
        /*0156*/ 	.short	0x0101


	//----- nvinfo : EIATTR_COOP_GROUP_MASK_REGIDS
	.align		4
        /*0158*/ 	.byte	0x04, 0x29
        /*015a*/ 	.short	(.L_24339 - .L_24338)


	//   ....[0]....
.L_24338:
        /*015c*/ 	.word	0xffffffff


	//   ....[1]....
        /*0160*/ 	.word	0xffffffff


	//   ....[2]....
        /*0164*/ 	.word	0xffffffff


	//   ....[3]....
        /*0168*/ 	.word	0xffffffff


	//   ....[4]....
        /*016c*/ 	.word	0xffffffff


	//   ....[5]....
        /*0170*/ 	.word	0xffffffff


	//   ....[6]....
        /*0174*/ 	.word	0xffffffff


	//   ....[7]....
        /*0178*/ 	.word	0xffffffff


	//   ....[8]....
        /*017c*/ 	.word	0xffffffff


	//   ....[9]....
        /*0180*/ 	.word	0xffffffff


	//   ....[10]....
        /*0184*/ 	.word	0xffffffff


	//   ....[11]....
        /*0188*/ 	.word	0xffffffff


	//   ....[12]....
        /*018c*/ 	.word	0xffffffff


	//   ....[13]....
        /*0190*/ 	.word	0xffffffff


	//   ....[14]....
        /*0194*/ 	.word	0xffffffff


	//   ....[15]....
        /*0198*/ 	.word	0xffffffff


	//   ....[16]....
        /*019c*/ 	.word	0x0500000b


	//   ....[17]....
        /*01a0*/ 	.word	0x0500000b


	//   ....[18]....
        /*01a4*/ 	.word	0x0500000b


	//   ....[19]....
        /*01a8*/ 	.word	0x0500000b


	//   ....[20]....
        /*01ac*/ 	.word	0x0500000b


	//----- nvinfo : EIATTR_COOP_GROUP_INSTR_OFFSETS
	.align		4
.L_24339:
        /*01b0*/ 	.byte	0x04, 0x28
        /*01b2*/ 	.short	(.L_24341 - .L_24340)


	//   ....[0]....
.L_24340:
        /*01b4*/ 	.word	0x00001760


	//   ....[1]....
        /*01b8*/ 	.word	0x00001780


	//   ....[2]....
        /*01bc*/ 	.word	0x00001930


	//   ....[3]....
        /*01c0*/ 	.word	0x00001950


	//   ....[4]....
        /*01c4*/ 	.word	0x00001970


	//   ....[5]....
        /*01c8*/ 	.word	0x00001ab0


	//   ....[6]....
        /*01cc*/ 	.word	0x00001ad0


	//   ....[7]....
        /*01d0*/ 	.word	0x00001b10


	//   ....[8]....
        /*01d4*/ 	.word	0x00002960


	//   ....[9]....
        /*01d8*/ 	.word	0x00002990


	//   ....[10]....
        /*01dc*/ 	.word	0x000029b0


	//   ....[11]....
        /*01e0*/ 	.word	0x000029d0


	//   ....[12]....
        /*01e4*/ 	.word	0x000029f0


	//   ....[13]....
        /*01e8*/ 	.word	0x00002a40


	//   ....[14]....
        /*01ec*/ 	.word	0x00002a60


	//   ....[15]....
        /*01f0*/ 	.word	0x00002a80


	//   ....[16]....
        /*01f4*/ 	.word	0x00004fb0


	//   ....[17]....
        /*01f8*/ 	.word	0x00005050


	//   ....[18]....
        /*01fc*/ 	.word	0x000050e0


	//   ....[19]....
        /*0200*/ 	.word	0x00005170


	//   ....[20]....
        /*0204*/ 	.word	0x000051e0


	//----- nvinfo : EIATTR_VRC_CTA_INIT_COUNT
	.align		4
.L_24341:
        /*0208*/ 	.byte	0x02, 0x4a
	.zero		1
	.zero		1


	//----- nvinfo : EIATTR_EXIT_INSTR_OFFSETS
	.align		4
        /*020c*/ 	.byte	0x04, 0x1c
        /*020e*/ 	.short	(.L_24343 - .L_24342)


	//   ....[0]....
.L_24342:
        /*0210*/ 	.word	0x00004e10


	//   ....[1]....
        /*0214*/ 	.word	0x00004f50


	//----- nvinfo : EIATTR_CRS_STACK_SIZE
	.align		4
.L_24343:
        /*0218*/ 	.byte	0x04, 0x1e
        /*021a*/ 	.short	(.L_24345 - .L_24344)
.L_24344:
        /*021c*/ 	.word	0x00000000


	//----- nvinfo : EIATTR_CBANK_PARAM_SIZE
	.align		4
.L_24345:
        /*0220*/ 	.byte	0x03, 0x19
        /*0222*/ 	.short	0x007c


	//----- nvinfo : EIATTR_PARAM_CBANK
	.align		4
        /*0224*/ 	.byte	0x04, 0x0a
        /*0226*/ 	.short	(.L_24347 - .L_24346)
	.align		4
.L_24346:
        /*0228*/ 	.word	index@(.nv.constant0._ZN4vllm25paged_attention_v1_kernelI13__nv_bfloat16S1_Li128ELi8ELi128ELNS_18Fp8KVCacheDataTypeE0ELb1EEEvPT_PKS3_PKT0_S9_ifPKiSB_iPKfiiiSD_SD_iiiii)
        /*022c*/ 	.short	0x0380
        /*022e*/ 	.short	0x007c


	//----- nvinfo : EIATTR_SW_WAR
	.align		4
.L_24347:
        /*0230*/ 	.byte	0x04, 0x36
        /*0232*/ 	.short	(.L_24349 - .L_24348)
.L_24348:
        /*0234*/ 	.word	0x00000008
.L_24349:


//--------------------- .nv.info._ZN4vllm25paged_attention_v1_kernelI13__nv_bfloat16S1_Li120ELi8ELi128ELNS_18Fp8KVCacheDataTypeE0ELb1EEEvPT_PKS3_PKT0_S9_ifPKiSB_iPKfiiiSD_SD_iiiii --------------------------
	.section	.nv.info._ZN4vllm25paged_attention_v1_kernelI13__nv_bfloat16S1_Li120ELi8ELi128ELNS_18Fp8KVCacheDataTypeE0ELb1EEEvPT_PKS3_PKT0_S9_ifPKiSB_iPKfiiiSD_SD_iiiii,"",@"SHT_CUDA_INFO"
	.sectionflags	@""
	.align	4


	//----- nvinfo : EIATTR_CUDA_API_VERSION
	.align		4
        /*0000*/ 	.byte	0x04, 0x37
        /*0002*/ 	.short	(.L_24351 - .L_24350)
.L_24350:
        /*0004*/ 	.word	0x00000082


	//----- nvinfo : EIATTR_KPARAM_INFO
	.align		4
.L_24351:
        /*0008*/ 	.byte	0x04, 0x17
        /*000a*/ 	.short	(.L_24353 - .L_24352)
.L_24352:
        /*000c*/ 	.word	0x00000000
        /*0010*/ 	.short	0x0013
        /*0012*/ 	.short	0x0078
        /*0014*/ 	.byte	0x00, 0xf0, 0x11, 0x00


	//----- nvinfo : EIATTR_KPARAM_INFO
	.align		4
.L_24353:
        /*0018*/ 	.byte	0x04, 0x17
        /*001a*/ 	.short	(.L_24355 - .L_24354)
.L_24354:
        /*001c*/ 	.word	0x00000000
        /*0020*/ 	.short	0x0012
        /*0022*/ 	.short	0x0074
        /*0024*/ 	.byte	0x00, 0xf0, 0x11, 0x00


	//----- nvinfo : EIATTR_KPARAM_INFO
	.align		4
.L_24355:
        /*0028*/ 	.byte	0x04, 0x17
        /*002a*/ 	.short	(.L_24357 - .L_24356)
.L_24356:
        /*002c*/ 	.word	0x00000000
        /*0030*/ 	.short	0x0011
        /*0032*/ 	.short	0x0070
        /*0034*/ 	.byte	0x00, 0xf0, 0x11, 0x00


	//----- nvinfo : EIATTR_KPARAM_INFO
	.align		4
.L_24357:
        /*0038*/ 	.byte	0x04, 0x17
        /*003a*/ 	.short	(.L_24359 - .L_24358)
.L_24358:
        /*003c*/ 	.word	0x00000000
        /*0040*/ 	.short	0x0010
        /*0042*/ 	.short	0x006c
        /*0044*/ 	.byte	0x00, 0xf0, 0x11, 0x00


	//----- nvinfo : EIATTR_KPARAM_INFO
	.align		4
.L_24359:
        /*0048*/ 	.byte	0x04, 0x17
        /*004a*/ 	.short	(.L_24361 - .L_24360)
.L_24360:
        /*004c*/ 	.word	0x00000000
        /*0050*/ 	.short	0x000f
        /*0052*/ 	.short	0x0068
        /*0054*/ 	.byte	0x00, 0xf0, 0x11, 0x00


	//----- nvinfo : EIATTR_KPARAM_INFO
	.align		4
.L_24361:
        /*0058*/ 	.byte	0x04, 0x17
        /*005a*/ 	.short	(.L_24363 - .L_24362)
.L_24362:
        /*005c*/ 	.word	0x00000000
        /*0060*/ 	.short	0x000e
        /*0062*/ 	.short	0x0060
        /*0064*/ 	.byte	0x00, 0xf5, 0x21, 0x00


	//----- nvinfo : EIATTR_KPARAM_INFO
	.align		4
.L_24363:
        /*0068*/ 	.byte	0x04, 0x17
        /*006a*/ 	.short	(.L_24365 - .L_24364)
.L_24364:
        /*006c*/ 	.word	0x00000000
        /*0070*/ 	.short	0x000d
        /*0072*/ 	.short	0x0058
        /*0074*/ 	.byte	0x00, 0xf5, 0x21, 0x00


	//----- nvinfo : EIATTR_KPARAM_INFO
	.align		4
.L_24365:
        /*0078*/ 	.byte	0x04, 0x17
        /*007a*/ 	.short	(.L_24367 - .L_24366)
.L_24366:
        /*007c*/ 	.word	0x00000000
        /*0080*/ 	.short	0x000c
        /*0082*/ 	.short	0x0050
        /*0084*/ 	.byte	0x00, 0xf0, 0x11, 0x00


	//----- nvinfo : EIATTR_KPARAM_INFO
	.align		4
.L_24367:
        /*0088*/ 	.byte	0x04, 0x17
        /*008a*/ 	.short	(.L_24369 - .L_24368)
.L_24368:
        /*008c*/ 	.word	0x00000000
        /*0090*/ 	.short	0x000b
        /*0092*/ 	.short	0x004c
        /*0094*/ 	.byte	0x00, 0xf0, 0x11, 0x00


	//----- nvinfo : EIATTR_KPARAM_INFO
	.align		4
.L_24369:
        /*0098*/ 	.byte	0x04, 0x17
        /*009a*/ 	.short	(.L_24371 - .L_24370)
.L_24370:
        /*009c*/ 	.word	0x00000000
        /*00a0*/ 	.short	0x000a
        /*00a2*/ 	.short	0x0048
        /*00a4*/ 	.byte	0x00, 0xf0, 0x11, 0x00


	//----- nvinfo : EIATTR_KPARAM_INFO
	.align		4
.L_24371:
        /*00a8*/ 	.byte	0x04, 0x17
        /*00aa*/ 	.short	(.L_24373 - .L_24372)
.L_24372:
        /*00ac*/ 	.word	0x00000000
        /*00b0*/ 	.short	0x0009
        /*00b2*/ 	.short	0x0040
        /*00b4*/ 	.byte	0x00, 0xf5, 0x21, 0x00


	//----- nvinfo : EIATTR_KPARAM_INFO
	.align		4
.L_24373:
        /*00b8*/ 	.byte	0x04, 0x17
        /*00ba*/ 	.short	(.L_24375 - .L_24374)
.L_24374:
        /*00bc*/ 	.word	0x00000000
        /*00c0*/ 	.short	0x0008
        /*00c2*/ 	.short	0x0038
        /*00c4*/ 	.byte	0x00, 0xf0, 0x11, 0x00


	//----- nvinfo : EIATTR_KPARAM_INFO
	.align		4
.L_24375:
        /*00c8*/ 	.byte	0x04, 0x17
        /*00ca*/ 	.short	(.L_24377 - .L_24376)
.L_24376:
        /*00cc*/ 	.word	0x00000000
        /*00d0*/ 	.short	0x0007
        /*00d2*/ 	.short	0x0030
        /*00d4*/ 	.byte	0x00, 0xf5, 0x21, 0x00


	//----- nvinfo : EIATTR_KPARAM_INFO
	.align		4
.L_24377:
        /*00d8*/ 	.byte	0x04, 0x17
        /*00da*/ 	.short	(.L_24379 - .L_24378)
.L_24378:
        /*00dc*/ 	.word	0x00000000
        /*00e0*/ 	.short	0x0006
        /*00e2*/ 	.short	0x0028
        /*00e4*/ 	.byte	0x00, 0xf5, 0x21, 0x00


	//----- nvinfo : EIATTR_KPARAM_INFO
	.align		4
.L_24379:
        /*00e8*/ 	.byte	0x04, 0x17
        /*00ea*/ 	.short	(.L_24381 - .L_24380)
.L_24380:
        /*00ec*/ 	.word	0x00000000
        /*00f0*/ 	.short	0x0005
        /*00f2*/ 	.short	0x0024
        /*00f4*/ 	.byte	0x00, 0xf0, 0x11, 0x00


	//----- nvinfo : EIATTR_KPARAM_INFO
	.align		4
.L_24381:
        /*00f8*/ 	.byte	0x04, 0x17
        /*00fa*/ 	.short	(.L_24383 - .L_24382)
.L_24382:
        /*00fc*/ 	.word	0x00000000
        /*0100*/ 	.short	0x0004
        /*0102*/ 	.short	0x0020
        /*0104*/ 	.byte	0x00, 0xf0, 0x11, 0x00


	//----- nvinfo : EIATTR_KPARAM_INFO
	.align		4
.L_24383:
        /*0108*/ 	.byte	0x04, 0x17
        /*010a*/ 	.short	(.L_24385 - .L_24384)
.L_24384:
        /*010c*/ 	.word	0x00000000
        /*0110*/ 	.short	0x0003
        /*0112*/ 	.short	0x0018
        /*0114*/ 	.byte	0x00, 0xf5, 0x21, 0x00


	//----- nvinfo : EIATTR_KPARAM_INFO
	.align		4
.L_24385:
        /*0118*/ 	.byte	0x04, 0x17
        /*011a*/ 	.short	(.L_24387 - .L_24386)
.L_24386:
        /*011c*/ 	.word	0x00000000
        /*0120*/ 	.short	0x0002
        /*0122*/ 	.short	0x0010
        /*0124*/ 	.byte	0x00, 0xf5, 0x21, 0x00


	//----- nvinfo : EIATTR_KPARAM_INFO
	.align		4
.L_24387:
        /*0128*/ 	.byte	0x04, 0x17
        /*012a*/ 	.short	(.L_24389 - .L_24388)
.L_24388:
        /*012c*/ 	.word	0x00000000
        /*0130*/ 	.short	0x0001
        /*0132*/ 	.short	0x0008
        /*0134*/ 	.byte	0x00, 0xf5, 0x21, 0x00


	//----- nvinfo : EIATTR_KPARAM_INFO
	.align		4
.L_24389:
        /*0138*/ 	.byte	0x04, 0x17
        /*013a*/ 	.short	(.L_24391 - .L_24390)
.L_24390:
        /*013c*/ 	.word	0x00000000
        /*0140*/ 	.short	0x0000
        /*0142*/ 	.short	0x0000
        /*0144*/ 	.byte	0x00, 0xf5, 0x21, 0x00


	//----- nvinfo : EIATTR_SPARSE_MMA_MASK
	.align		4
.L_24391:
        /*0148*/ 	.byte	0x03, 0x50
        /*014a*/ 	.short	0x0000


	//----- nvinfo : EIATTR_MAXREG_COUNT
	.align		4
        /*014c*/ 	.byte	0x03, 0x1b
        /*014e*/ 	.short	0x00ff


	//----- nvinfo : EIATTR_NUM_BARRIERS
	.align		4
        /*0150*/ 	.byte	0x02, 0x4c
        /*0152*/ 	.byte	0x01
	.zero		1


	//----- nvinfo : EIATTR_MERCURY_ISA_VERSION
	.align		4
        /*0154*/ 	.byte	0x03, 0x5f
        /*0156*/ 	.short	0x0101


	//----- nvinfo : EIATTR_COOP_GROUP_MASK_REGIDS
	.align		4
        /*0158*/ 	.byte	0x04, 0x29
        /*015a*/ 	.short	(.L_24393 - .L_24392)


	//   ....[0]....
.L_24392:
        /*015c*/ 	.word	0xffffffff


	//   ....[1]....
        /*0160*/ 	.word	0xffffffff


	//   ....[2]....
        /*0164*/ 	.word	0xffffffff


	//   ....[3]....
        /*0168*/ 	.word	0xffffffff


	//   ....[4]....
        /*016c*/ 	.word	0xffffffff


	//   ....[5]....
        /*0170*/ 	.word	0xffffffff


	//   ....[6]....
        /*0174*/ 	.word	0xffffffff


	//   ....[7]....
        /*0178*/ 	.word	0xffffffff


	//   ....[8]....
        /*017c*/ 	.word	0xffffffff


	//   ....[9]....
        /*0180*/ 	.word	0xffffffff


	//   ....[10]....
        /*0184*/ 	.word	0xffffffff


	//   ....[11]....
        /*0188*/ 	.word	0xffffffff


	//   ....[12]....
        /*018c*/ 	.word	0xffffffff


	//   ....[13]....
        /*0190*/ 	.word	0xffffffff


	//   ....[14]....
        /*0194*/ 	.word	0xffffffff


	//   ....[15]....
        /*0198*/ 	.word	0xffffffff


	//   ....[16]....
        /*019c*/ 	.word	0x0500001d


	//   ....[17]....
        /*01a0*/ 	.word	0x0500001d


	//   ....[18]....
        /*01a4*/ 	.word	0x0500001d


	//   ....[19]....
        /*01a8*/ 	.word	0x0500001d


	//   ....[20]....
        /*01ac*/ 	.word	0x0500001d


	//----- nvinfo : EIATTR_COOP_GROUP_INSTR_OFFSETS
	.align		4
.L_24393:
        /*01b0*/ 	.byte	0x04, 0x28
        /*01b2*/ 	.short	(.L_24395 - .L_24394)


	//   ....[0]....
.L_24394:
        /*01b4*/ 	.word	0x00001770


	//   ....[1]....
        /*01b8*/ 	.word	0x00001790


	//   ....[2]....
        /*01bc*/ 	.word	0x00001930


	//   ....[3]....
        /*01c0*/ 	.word	0x00001950


	//   ....[4]....
        /*01c4*/ 	.word	0x00001970


	//   ....[5]....
        /*01c8*/ 	.word	0x00001af0


	//   ....[6]....
        /*01cc*/ 	.word	0x00001b10


	//   ....[7]....
        /*01d0*/ 	.word	0x00001b30


	//   ....[8]....
        /*01d4*/ 	.word	0x00002960


	//   ....[9]....
        /*01d8*/ 	.word	0x00002990


	//   ....[10]....
        /*01dc*/ 	.word	0x000029b0


	//   ....[11]....
        /*01e0*/ 	.word	0x000029d0


	//   ....[12]....
        /*01e4*/ 	.word	0x000029f0


	//   ....[13]....
        /*01e8*/ 	.word	0x00002a40


	//   ....[14]....
        /*01ec*/ 	.word	0x00002a60


	//   ....[15]....
        /*01f0*/ 	.word	0x00002a80


	//   ....[16]....
        /*01f4*/ 	.word	0x00004fb0


	//   ....[17]....
        /*01f8*/ 	.word	0x00005040


	//   ....[18]....
        /*01fc*/ 	.word	0x000050e0


	//   ....[19]....
        /*0200*/ 	.word	0x00005180


	//   ....[20]....
        /*0204*/ 	.word	0x000051f0


	//----- nvinfo : EIATTR_VRC_CTA_INIT_COUNT
	.align		4
.L_24395:
        /*0208*/ 	.byte	0x02, 0x4a
	.zero		1
	.zero		1


	//----- nvinfo : EIATTR_EXIT_INSTR_OFFSETS
	.align		4
        /*020c*/ 	.byte	0x04, 0x1c
        /*020e*/ 	.short	(.L_24397 - .L_24396)


	//   ....[0]....
.L_24396:
        /*0210*/ 	.word	0x00004de0


	//   ....[1]....
        /*0214*/ 	.word	0x00004f10


	//   ....[2]....
        /*0218*/ 	.word	0x00004f40


	//----- nvinfo : EIATTR_CRS_STACK_SIZE
	.align		4
.L_24397:
        /*021c*/ 	.byte	0x04, 0x1e
        /*021e*/ 	.short	(.L_24399 - .L_24398)
.L_24398:
        /*0220*/ 	.word	0x00000000


	//----- nvinfo : EIATTR_CBANK_PARAM_SIZE
	.align		4
.L_24399:
        /*0224*/ 	.byte	0x03, 0x19
        /*0226*/ 	.short	0x007c


	//----- nvinfo : EIATTR_PARAM_CBANK
	.align		4
        /*0228*/ 	.byte	0x04, 0x0a
        /*022a*/ 	.short	(.L_24401 - .L_24400)
	.align		4
.L_24400:
        /*022c*/ 	.word	index@(.nv.constant0._ZN4vllm25paged_attention_v1_kernelI13__nv_bfloat16S1_Li120ELi8ELi128ELNS_18Fp8KVCacheDataTypeE0ELb1EEEvPT_PKS3_PKT0_S9_ifPKiSB_iPKfiiiSD_SD_iiiii)
        /*0230*/ 	.short	0x0380
        /*0232*/ 	.short	0x007c


	//----- nvinfo : EIATTR_SW_WAR
	.align		4
.L_24401:
        /*0234*/ 	.byte	0x04, 0x36
        /*0236*/ 	.short	(.L_24403 - .L_24402)
.L_24402:
        /*0238*/ 	.word	0x00000008
.L_24403:


//--------------------- .nv.info._ZN4vllm25paged_attention_v1_kernelI13__nv_bfloat16S1_Li112ELi8ELi128ELNS_18Fp8KVCacheDataTypeE0ELb1EEEvPT_PKS3_PKT0_S9_ifPKiSB_iPKfiiiSD_SD_iiiii --------------------------
	.section	.nv.info._ZN4vllm25paged_attention_v1_kernelI13__nv_bfloat16S1_Li112ELi8ELi128ELNS_18Fp8KVCacheDataTypeE0ELb1EEEvPT_PKS3_PKT0_S9_ifPKiSB_iPKfiiiSD_SD_iiiii,"",@"SHT_CUDA_INFO"
	.sectionflags	@""
	.align	4


	//----- nvinfo : EIATTR_CUDA_API_VERSION
	.align		4
        /*0000*/ 	.byte	0x04, 0x37
        /*0002*/ 	.short	(.L_24405 - .L_24404)
.L_24404:
        /*0004*/ 	.word	0x00000082


	//----- nvinfo : EIATTR_KPARAM_INFO
	.align		4
.L_24405:
        /*0008*/ 	.byte	0x04, 0x17
        /*000a*/ 	.short	(.L_24407 - .L_24406)
.L_24406:
        /*000c*/ 	.word	0x00000000
        /*0010*/ 	.short	0x0013
        /*0012*/ 	.short	0x0078
        /*0014*/ 	.byte	0x00, 0xf0, 0x11, 0x00


	//----- nvinfo : EIATTR_KPARAM_INFO
	.align		4
.L_24407:
        /*0018*/ 	.byte	0x04, 0x17
        /*001a*/ 	.short	(.L_24409 - .L_24408)
.L_24408:
        /*001c*/ 	.word	0x00000000
        /*0020*/ 	.short	0x0012
        /*0022*/ 	.short	0x0074
        /*0024*/ 	.byte	0x00, 0xf0, 0x11, 0x00


	//----- nvinfo : EIATTR_KPARAM_INFO
	.align		4
.L_24409:
        /*0028*/ 	.byte	0x04, 0x17
        /*002a*/ 	.short	(.L_24411 - .L_24410)
.L_24410:
        /*002c*/ 	.word	0x00000000
        /*0030*/ 	.short	0x0011
        /*0032*/ 	.short	0x0070
        /*0034*/ 	.byte	0x00, 0xf0, 0x11, 0x00


	//----- nvinfo : EIATTR_KPARAM_INFO
	.align		4
.L_24411:
        /*0038*/ 	.byte	0x04, 0x17
        /*003a*/ 	.short	(.L_24413 - .L_24412)
.L_24412:
        /*003c*/ 	.word	0x00000000
        /*0040*/ 	.short	0x0010
        /*0042*/ 	.short	0x006c
        /*0044*/ 	.byte	0x00, 0xf0, 0x11, 0x00


	//----- nvinfo : EIATTR_KPARAM_INFO
	.align		4
.L_24413:
        /*0048*/ 	.byte	0x04, 0x17
        /*004a*/ 	.short	(.L_24415 - .L_24414)
.L_24414:
        /*004c*/ 	.word	0x00000000
        /*0050*/ 	.short	0x000f
        /*0052*/ 	.short	0x0068
        /*0054*/ 	.byte	0x00, 0xf0, 0x11, 0x00


	//----- nvinfo : EIATTR_KPARAM_INFO
	.align		4
.L_24415:
        /*0058*/ 	.byte	0x04, 0x17
        /*005a*/ 	.short	(.L_24417 - .L_24416)
.L_24416:
        /*005c*/ 	.word	0x00000000
        /*0060*/ 	.short	0x000e
        /*0062*/ 	.short	0x0060
        /*0064*/ 	.byte	0x00, 0xf5, 0x21, 0x00


	//----- nvinfo : EIATTR_KPARAM_INFO
	.align		4
.L_24417:
        /*0068*/ 	.byte	0x04, 0x17
        /*006a*/ 	.short	(.L_24419 - .L_24418)
.L_24418:
        /*006c*/ 	.word	0x00000000
        /*0070*/ 	.short	0x000d
        /*0072*/ 	.short	0x0058
        /*0074*/ 	.byte	0x00, 0xf5, 0x21, 0x00


	//----- nvinfo : EIATTR_KPARAM_INFO
	.align		4
.L_24419:
        /*0078*/ 	.byte	0x04, 0x17
        /*007a*/ 	.short	(.L_24421 - .L_24420)
.L_24420:
        /*007c*/ 	.word	0x00000000
        /*0080*/ 	.short	0x000c
        /*0082*/ 	.short	0x0050
        /*0084*/ 	.byte	0x00, 0xf0, 0x11, 0x00


	//----- nvinfo : EIATTR_KPARAM_INFO
	.align		4
.L_24421:
        /*0088*/ 	.byte	0x04, 0x17
        /*008a*/ 	.short	(.L_24423 - .L_24422)
.L_24422:
        /*008c*/ 	.word	0x00000000
        /*0090*/ 	.short	0x000b
        /*0092*/ 	.short	0x004c
        /*0094*/ 	.byte	0x00, 0xf0, 0x11, 0x00


	//----- nvinfo : EIATTR_KPARAM_INFO
	.align		4
.L_24423:
        /*0098*/ 	.byte	0x04, 0x17
        /*009a*/ 	.short	(.L_24425 - .L_24424)
.L_24424:
        /*009c*/ 	.word	0x00000000
        /*00a0*/ 	.short	0x000a
        /*00a2*/ 	.short	0x0048
        /*00a4*/ 	.byte	0x00, 0xf0, 0x11, 0x00


	//----- nvinfo : EIATTR_KPARAM_INFO
	.align		4
.L_24425:
        /*00a8*/ 	.byte	0x04, 0x17
        /*00aa*/ 	.short	(.L_24427 - .L_24426)
.L_24426:
        /*00ac*/ 	.word	0x00000000
        /*00b0*/ 	.short	0x0009
        /*00b2*/ 	.short	0x0040
        /*00b4*/ 	.byte	0x00, 0xf5, 0x21, 0x00


	//----- nvinfo : EIATTR_KPARAM_INFO
	.align		4
.L_24427:
        /*00b8*/ 	.byte	0x04, 0x17
        /*00ba*/ 	.short	(.L_24429 - .L_24428)
.L_24428:
        /*00bc*/ 	.word	0x00000000
        /*00c0*/ 	.short	0x0008
        /*00c2*/ 	.short	0x0038
        /*00c4*/ 	.byte	0x00, 0xf0, 0x11, 0x00


	//----- nvinfo : EIATTR_KPARAM_INFO
	.align		4
.L_24429:
        /*00c8*/ 	.byte	0x04, 0x17
        /*00ca*/ 	.short	(.L_24431 - .L_24430)
.L_24430:
        /*00cc*/ 	.word	0x00000000
        /*00d0*/ 	.short	0x0007
        /*00d2*/ 	.short	0x0030
        /*00d4*/ 	.byte	0x00, 0xf5, 0x21, 0x00


	//----- nvinfo : EIATTR_KPARAM_INFO
	.align		4
.L_24431:
        /*00d8*/ 	.byte	0x04, 0x17
        /*00da*/ 	.short	(.L_24433 - .L_24432)
.L_24432:
        /*00dc*/ 	.word	0x00000000
        /*00e0*/ 	.short	0x0006
        /*00e2*/ 	.short	0x0028
        /*00e4*/ 	.byte	0x00, 0xf5, 0x21, 0x00


	//----- nvinfo : EIATTR_KPARAM_INFO
	.align		4
.L_24433:
        /*00e8*/ 	.byte	0x04, 0x17
        /*00ea*/ 	.short	(.L_24435 - .L_24434)
.L_24434:
        /*00ec*/ 	.word	0x00000000
        /*00f0*/ 	.short	0x0005
        /*00f2*/ 	.short	0x0024
        /*00f4*/ 	.byte	0x00, 0xf0, 0x11, 0x00


	//----- nvinfo : EIATTR_KPARAM_INFO
	.align		4
.L_24435:
        /*00f8*/ 	.byte	0x04, 0x17
        /*00fa*/ 	.short	(.L_24437 - .L_24436)
.L_24436:
        /*00fc*/ 	.word	0x00000000
        /*0100*/ 	.short	0x0004
        /*0102*/ 	.short	0x0020
        /*0104*/ 	.byte	0x00, 0xf0, 0x11, 0x00


	//----- nvinfo : EIATTR_KPARAM_INFO
	.align		4
.L_24437:
        /*0108*/ 	.byte	0x04, 0x17
        /*010a*/ 	.short	(.L_24439 - .L_24438)
.L_24438:
        /*010c*/ 	.word	0x00000000
        /*0110*/ 	.short	0x0003
        /*0112*/ 	.short	0x0018
        /*0114*/ 	.byte	0x00, 0xf5, 0x21, 0x00


	//----- nvinfo : EIATTR_KPARAM_INFO
	.align		4
.L_24439:
        /*0118*/ 	.byte	0x04, 0x17
        /*011a*/ 	.short	(.L_24441 - .L_24440)
.L_24440:
        /*011c*/ 	.word	0x00000000
        /*0120*/ 	.short	0x0002
        /*0122*/ 	.short	0x0010
        /*0124*/ 	.byte	0x00, 0xf5, 0x21, 0x00


	//----- nvinfo : EIATTR_KPARAM_INFO
	.align		4
.L_24441:
        /*0128*/ 	.byte	0x04, 0x17
        /*012a*/ 	.short	(.L_24443 - .L_24442)
.L_24442:
        /*012c*/ 	.word	0x00000000
        /*0130*/ 	.short	0x0001
        /*0132*/ 	.short	0x0008
        /*0134*/ 	.byte	0x00, 0xf5, 0x21, 0x00


	//----- nvinfo : EIATTR_KPARAM_INFO
	.align		4
.L_24443:
        /*0138*/ 	.byte	0x04, 0x17
        /*013a*/ 	.short	(.L_24445 - .L_24444)
.L_24444:
        /*013c*/ 	.word	0x00000000
        /*0140*/ 	.short	0x0000
        /*0142*/ 	.short	0x0000
        /*0144*/ 	.byte	0x00, 0xf5, 0x21, 0x00


	//----- nvinfo : EIATTR_SPARSE_MMA_MASK
	.align		4
.L_24445:
        /*0148*/ 	.byte	0x03, 0x50
        /*014a*/ 	.short	0x0000


	//----- nvinfo : EIATTR_MAXREG_COUNT
	.align		4
        /*014c*/ 	.byte	0x03, 0x1b
        /*014e*/ 	.short	0x00ff


	//----- nvinfo : EIATTR_NUM_BARRIERS
	.align		4
        /*0150*/ 	.byte	0x02, 0x4c
        /*0152*/ 	.byte	0x01
	.zero		1


	//----- nvinfo : EIATTR_MERCURY_ISA_VERSION
	.align		4
        /*0154*/ 	.byte	0x03, 0x5f
        /*0156*/ 	.short	0x0101


	//----- nvinfo : EIATTR_COOP_GROUP_MASK_REGIDS
	.align		4
        /*0158*/ 	.byte	0x04, 0x29
        /*015a*/ 	.short	(.L_24447 - .L_24446)


	//   ....[0]....
.L_24446:
        /*015c*/ 	.word	0xffffffff


	//   ....[1]....
        /*0160*/ 	.word	0xffffffff


	//   ....[2]....
        /*0164*/ 	.word	0xffffffff


	//   ....[3]....
        /*0168*/ 	.word	0xffffffff


	//   ....[4]....
        /*016c*/ 	.word	0xffffffff


	//   ....[5]....
        /*0170*/ 	.word	0xffffffff


	//   ....[6]....
        /*0174*/ 	.word	0xffffffff


	//   ....[7]....
        /*0178*/ 	.word	0xffffffff


	//   ....[8]....
        /*017c*/ 	.word	0xffffffff


	//   ....[9]....
        /*0180*/ 	.word	0xffffffff


	//   ....[10]....
        /*0184*/ 	.word	0xffffffff


	//   ....[11]....
        /*0188*/ 	.word	0xffffffff


	//   ....[12]....
        /*018c*/ 	.word	0xffffffff


	//   ....[13]....
        /*0190*/ 	.word	0xffffffff


	//   ....[14]....
        /*0194*/ 	.word	0xffffffff


	//   ....[15]....
        /*0198*/ 	.word	0xffffffff


	//   ....[16]....
        /*019c*/ 	.word	0x05000015


	//   ....[17]....
        /*01a0*/ 	.word	0x05000015


	//   ....[18]....
        /*01a4*/ 	.word	0x05000015


	//   ....[19]....
        /*01a8*/ 	.word	0x05000015


	//   ....[20]....
        /*01ac*/ 	.word	0x05000015


	//----- nvinfo : EIATTR_COOP_GROUP_INSTR_OFFSETS
	.align		4
.L_24447:
        /*01b0*/ 	.byte	0x04, 0x28
        /*01b2*/ 	.short	(.L_24449 - .L_24448)


	//   ....[0]....
.L_24448:
        /*01b4*/ 	.word	0x000016a0


	//   ....[1]....
        /*01b8*/ 	.word	0x000016c0


	//   ....[2]....
        /*01bc*/ 	.word	0x00001860


	//   ....[3]....
        /*01c0*/ 	.word	0x00001880


	//   ....[4]....
        /*01c4*/ 	.word	0x000018a0


	//   ....[5]....
        /*01c8*/ 	.word	0x000019b0


	//   ....[6]....
        /*01cc*/ 	.word	0x000019e0


	//   ....[7]....
        /*01d0*/ 	.word	0x00001a60


	//   ....[8]....
        /*01d4*/ 	.word	0x00002890


	//   ....[9]....
        /*01d8*/ 	.word	0x000028c0


	//   ....[10]....
        /*01dc*/ 	.word	0x000028e0


	//   ....[11]....
        /*01e0*/ 	.word	0x00002900


	//   ....[12]....
        /*01e4*/ 	.word	0x00002920


	//   ....[13]....
        /*01e8*/ 	.word	0x00002970


	//   ....[14]....
        /*01ec*/ 	.word	0x00002990


	//   ....[15]....
        /*01f0*/ 	.word	0x000029b0


	//   ....[16]....
        /*01f4*/ 	.word	0x00004f10


	//   ....[17]....
        /*01f8*/ 	.word	0x00004fa0


	//   ....[18]....
        /*01fc*/ 	.word	0x00005030


	//   ....[19]....
        /*0200*/ 	.word	0x000050d0


	//   ....[20]....
        /*0204*/ 	.word	0x00005140


	//----- nvinfo : EIATTR_VRC_CTA_INIT_COUNT
	.align		4
.L_24449:
        /*0208*/ 	.byte	0x02, 0x4a
	.zero		1
	.zero		1


	//----- nvinfo : EIATTR_EXIT_INSTR_OFFSETS
	.align		4
        /*020c*/ 	.byte	0x04, 0x1c
        /*020e*/ 	.short	(.L_24451 - .L_24450)


	//   ....[0]....
.L_24450:
        /*0210*/ 	.word	0x00004d40


	//   ....[1]....
        /*0214*/ 	.word	0x00004e70


	//   ....[2]....
        /*0218*/ 	.word	0x00004ea0


	//----- nvinfo : EIATTR_CRS_STACK_SIZE
	.align		4
.L_24451:
        /*021c*/ 	.byte	0x04, 0x1e
        /*021e*/ 	.short	(.L_24453 - .L_24452)
.L_24452:
        /*0220*/ 	.word	0x00000000


	//----- nvinfo : EIATTR_CBANK_PARAM_SIZE
	.align		4
.L_24453:
        /*0224*/ 	.byte	0x03, 0x19
        /*0226*/ 	.short	0x007c


	//----- nvinfo : EIATTR_PARAM_CBANK
	.align		4
        /*0228*/ 	.byte	0x04, 0x0a
        /*022a*/ 	.short	(.L_24455 - .L_24454)
	.align		4
.L_24454:
        /*022c*/ 	.word	index@(.nv.constant0._ZN4vllm25paged_attention_v1_kernelI13__nv_bfloat16S1_Li112ELi8ELi128ELNS_18Fp8KVCacheDataTypeE0ELb1EEEvPT_PKS3_PKT0_S9_ifPKiSB_iPKfiiiSD_SD_iiiii)
        /*0230*/ 	.short	0x0380
        /*0232*/ 	.short	0x007c


	//----- nvinfo : EIATTR_SW_WAR
	.align		4
.L_24455:
        /*0234*/ 	.byte	0x04, 0x36
        /*0236*/ 	.short	(.L_24457 - .L_24456)
.L_24456:
        /*0238*/ 	.word	0x00000008
.L_24457:


//--------------------- .nv.info._ZN4vllm25paged_attention_v1_kernelI13__nv_bfloat16S1_Li96ELi8ELi128ELNS_18Fp8KVCacheDataTypeE0ELb1EEEvPT_PKS3_PKT0_S9_ifPKiSB_iPKfiiiSD_SD_iiiii --------------------------
	.section	.nv.info._ZN4vllm25paged_attention_v1_kernelI13__nv_bfloat16S1_Li96ELi8ELi128ELNS_18Fp8KVCacheDataTypeE0ELb1EEEvPT_PKS3_PKT0_S9_ifPKiSB_iPKfiiiSD_SD_iiiii,"",@"SHT_CUDA_INFO"
	.sectionflags	@""
	.align	4


	//----- nvinfo : EIATTR_CUDA_API_VERSION
	.align		4
        /*0000*/ 	.byte	0x04, 0x37
        /*0002*/ 	.short	(.L_24459 - .L_24458)
.L_24458:
        /*0004*/ 	.word	0x00000082


	//----- nvinfo : EIATTR_KPARAM_INFO
	.align		4
.L_24459:
        /*0008*/ 	.byte	0x04, 0x17
        /*000a*/ 	.short	(.L_24461 - .L_24460)
.L_24460:
        /*000c*/ 	.word	0x00000000
        /*0010*/ 	.short	0x0013
        /*0012*/ 	.short	0x0078
        /*0014*/ 	.byte	0x00, 0xf0, 0x11, 0x00


	//----- nvinfo : EIATTR_KPARAM_INFO
	.align		4
.L_24461:
        /*0018*/ 	.byte	0x04, 0x17
        /*001a*/ 	.short	(.L_24463 - .L_24462)
.L_24462:
        /*001c*/ 	.word	0x00000000
        /*0020*/ 	.short	0x0012
        /*0022*/ 	.short	0x0074
        /*0024*/ 	.byte	0x00, 0xf0, 0x11, 0x00


	//----- nvinfo : EIATTR_KPARAM_INFO
	.align		4
.L_24463:
        /*0028*/ 	.byte	0x04, 0x17
        /*002a*/ 	.short	(.L_24465 - .L_24464)
.L_24464:
        /*002c*/ 	.word	0x00000000
        /*0030*/ 	.short	0x0011
        /*0032*/ 	.short	0x0070
        /*0034*/ 	.byte	0x00, 0xf0, 0x11, 0x00


	//----- nvinfo : EIATTR_KPARAM_INFO
	.align		4
.L_24465:
        /*0038*/ 	.byte	0x04, 0x17
        /*003a*/ 	.short	(.L_24467 - .L_24466)
.L_24466:
        /*003c*/ 	.word	0x00000000
        /*0040*/ 	.short	0x0010
        /*0042*/ 	.short	0x006c
        /*0044*/ 	.byte	0x00, 0xf0, 0x11, 0x00


	//----- nvinfo : EIATTR_KPARAM_INFO
	.align		4
.L_24467:
        /*0048*/ 	.byte	0x04, 0x17
        /*004a*/ 	.short	(.L_24469 - .L_24468)
.L_24468:
        /*004c*/ 	.word	0x00000000
        /*0050*/ 	.short	0x000f
        /*0052*/ 	.short	0x0068
        /*0054*/ 	.byte	0x00, 0xf0, 0x11, 0x00


	//----- nvinfo : EIATTR_KPARAM_INFO
	.align		4
.L_24469:
        /*0058*/ 	.byte	0x04, 0x17
        /*005a*/ 	.short	(.L_24471 - .L_24470)
.L_24470:
        /*005c*/ 	.word	0x00000000
        /*0060*/ 	.short	0x000e
        /*0062*/ 	.short	0x0060
        /*0064*/ 	.byte	0x00, 0xf5, 0x21, 0x00


	//----- nvinfo : EIATTR_KPARAM_INFO
	.align		4
.L_24471:
        /*0068*/ 	.byte	0x04, 0x17
        /*006a*/ 	.short	(.L_24473 - .L_24472)
.L_24472:
        /*006c*/ 	.word	0x00000000
        /*0070*/ 	.short	0x000d
        /*0072*/ 	.short	0x0058
        /*0074*/ 	.byte	0x00, 0xf5, 0x21, 0x00


	//----- nvinfo : EIATTR_KPARAM_INFO
	.align		4
.L_24473:
        /*0078*/ 	.byte	0x04, 0x17
        /*007a*/ 	.short	(.L_24475 - .L_24474)
.L_24474:
        /*007c*/ 	.word	0x00000000
        /*0080*/ 	.short	0x000c
        /*0082*/ 	.short	0x0050
        /*0084*/ 	.byte	0x00, 0xf0, 0x11, 0x00


	//----- nvinfo : EIATTR_KPARAM_INFO
	.align		4
.L_24475:
        /*0088*/ 	.byte	0x04, 0x17
        /*008a*/ 	.short	(.L_24477 - .L_24476)
.L_24476:
        /*008c*/ 	.word	0x00000000
        /*0090*/ 	.short	0x000b
        /*0092*/ 	.short	0x004c
        /*0094*/ 	.byte	0x00, 0xf0, 0x11, 0x00


	//----- nvinfo : EIATTR_KPARAM_INFO
	.align		4
.L_24477:
        /*0098*/ 	.byte	0x04, 0x17
        /*009a*/ 	.short	(.L_24479 - .L_24478)
.L_24478:
        /*009c*/ 	.word	0x00000000
        /*00a0*/ 	.short	0x000a
        /*00a2*/ 	.short	0x0048
        /*00a4*/ 	.byte	0x00, 0xf0, 0x11, 0x00


	//----- nvinfo : EIATTR_KPARAM_INFO
	.align		4
.L_24479:
        /*00a8*/ 	.byte	0x04, 0x17
        /*00aa*/ 	.short	(.L_24481 - .L_24480)
.L_24480:
        /*00ac*/ 	.word	0x00000000
        /*00b0*/ 	.short	0x0009
        /*00b2*/ 	.short	0x0040
        /*00b4*/ 	.byte	0x00, 0xf5, 0x21, 0x00


	//----- nvinfo : EIATTR_KPARAM_INFO
	.align		4
.L_24481:
        /*00b8*/ 	.byte	0x04, 0x17
        /*00ba*/ 	.short	(.L_24483 - .L_24482)
.L_24482:
        /*00bc*/ 	.word	0x00000000
        /*00c0*/ 	.short	0x0008
        /*00c2*/ 	.short	0x0038
        /*00c4*/ 	.byte	0x00, 0xf0, 0x11, 0x00


	//----- nvinfo : EIATTR_KPARAM_INFO
	.align		4
.L_24483:
        /*00c8*/ 	.byte	0x04, 0x17
        /*00ca*/ 	.short	(.L_24485 - .L_24484)
.L_24484:
        /*00cc*/ 	.word	0x00000000
        /*00d0*/ 	.short	0x0007
        /*00d2*/ 	.short	0x0030
        /*00d4*/ 	.byte	0x00, 0xf5, 0x21, 0x00


	//----- nvinfo : EIATTR_KPARAM_INFO
	.align		4
.L_24485:
        /*00d8*/ 	.byte	0x04, 0x17
        /*00da*/ 	.short	(.L_24487 - .L_24486)
.L_24486:
        /*00dc*/ 	.word	0x00000000
        /*00e0*/ 	.short	0x0006
        /*00e2*/ 	.short	0x0028
        /*00e4*/ 	.byte	0x00, 0xf5, 0x21, 0x00


	//----- nvinfo : EIATTR_KPARAM_INFO
	.align		4
.L_24487:
        /*00e8*/ 	.byte	0x04, 0x17
        /*00ea*/ 	.short	(.L_24489 - .L_24488)
.L_24488:
        /*00ec*/ 	.word	0x00000000
        /*00f0*/ 	.short	0x0005
        /*00f2*/ 	.short	0x0024
        /*00f4*/ 	.byte	0x00, 0xf0, 0x11, 0x00


	//----- nvinfo : EIATTR_KPARAM_INFO
	.align		4
.L_24489:
        /*00f8*/ 	.byte	0x04, 0x17
        /*00fa*/ 	.short	(.L_24491 - .L_24490)
.L_24490:
        /*00fc*/ 	.word	0x00000000
        /*0100*/ 	.short	0x0004
        /*0102*/ 	.short	0x0020
        /*0104*/ 	.byte	0x00, 0xf0, 0x11, 0x00


	//----- nvinfo : EIATTR_KPARAM_INFO
	.align		4
.L_24491:
        /*0108*/ 	.byte	0x04, 0x17
        /*010a*/ 	.short	(.L_24493 - .L_24492)
.L_24492:
        /*010c*/ 	.word	0x00000000
        /*0110*/ 	.short	0x0003
        /*0112*/ 	.short	0x0018
        /*0114*/ 	.byte	0x00, 0xf5, 0x21, 0x00


	//----- nvinfo : EIATTR_KPARAM_INFO
	.align		4
.L_24493:
        /*0118*/ 	.byte	0x04, 0x17
        /*011a*/ 	.short	(.L_24495 - .L_24494)
.L_24494:
        /*011c*/ 	.word	0x00000000
        /*0120*/ 	.short	0x0002
        /*0122*/ 	.short	0x0010
        /*0124*/ 	.byte	0x00, 0xf5, 0x21, 0x00


	//----- nvinfo : EIATTR_KPARAM_INFO
	.align		4
.L_24495:
        /*0128*/ 	.byte	0x04, 0x17
        /*012a*/ 	.short	(.L_24497 - .L_24496)
.L_24496:
        /*012c*/ 	.word	0x00000000
        /*0130*/ 	.short	0x0001
        /*0132*/ 	.short	0x0008
        /*0134*/ 	.byte	0x00, 0xf5, 0x21, 0x00


	//----- nvinfo : EIATTR_KPARAM_INFO
	.align		4
.L_24497:
        /*0138*/ 	.byte	0x04, 0x17
        /*013a*/ 	.short	(.L_24499 - .L_24498)
.L_24498:
        /*013c*/ 	.word	0x00000000
        /*0140*/ 	.short	0x0000
        /*0142*/ 	.short	0x0000
        /*0144*/ 	.byte	0x00, 0xf5, 0x21, 0x00


	//----- nvinfo : EIATTR_SPARSE_MMA_MASK
	.align		4
.L_24499:
        /*0148*/ 	.byte	0x03, 0x50
        /*014a*/ 	.short	0x0000


	//----- nvinfo : EIATTR_MAXREG_COUNT
	.align		4
        /*014c*/ 	.byte	0x03, 0x1b
        /*014e*/ 	.short	0x00ff


	//----- nvinfo : EIATTR_NUM_BARRIERS
	.align		4
        /*0150*/ 	.byte	0x02, 0x4c
        /*0152*/ 	.byte	0x01
	.zero		1


	//----- nvinfo : EIATTR_MERCURY_ISA_VERSION
	.align		4
        /*0154*/ 	.byte	0x03, 0x5f
        /*0156*/ 	.short	0x0101


	//----- nvinfo : EIATTR_COOP_GROUP_MASK_REGIDS
	.align		4
        /*0158*/ 	.byte	0x04, 0x29
        /*015a*/ 	.short	(.L_24501 - .L_24500)


	//   ....[0]....
.L_24500:
        /*015c*/ 	.word	0xffffffff


	//   ....[1]....
        /*0160*/ 	.word	0xffffffff


	//   ....[2]....
        /*0164*/ 	.word	0xffffffff


	//   ....[3]....
        /*0168*/ 	.word	0xffffffff


	//   ....[4]....
        /*016c*/ 	.word	0xffffffff


	//   ....[5]....
        /*0170*/ 	.word	0xffffffff


	//   ....[6]....
        /*0174*/ 	.word	0xffffffff


	//   ....[7]....
        /*0178*/ 	.word	0xffffffff


	//   ....[8]....
        /*017c*/ 	.word	0xffffffff


	//   ....[9]....
        /*0180*/ 	.word	0xffffffff


	//   ....[10]....
        /*0184*/ 	.word	0xffffffff


	//   ....[11]....
        /*0188*/ 	.word	0xffffffff


	//   ....[12]....
        /*018c*/ 	.word	0xffffffff


	//   ....[13]....
        /*0190*/ 	.word	0xffffffff


	//   ....[14]....
        /*0194*/ 	.word	0xffffffff


	//   ....[15]....
        /*0198*/ 	.word	0xffffffff


	//   ....[16]....
        /*019c*/ 	.word	0x0500000b


	//   ....[17]....
        /*01a0*/ 	.word	0x0500000b


	//   ....[18]....
        /*01a4*/ 	.word	0x0500000b


	//   ....[19]....
        /*01a8*/ 	.word	0x0500000b


	//   ....[20]....
        /*01ac*/ 	.word	0x0500000b


	//----- nvinfo : EIATTR_COOP_GROUP_INSTR_OFFSETS
	.align		4
.L_24501:
        /*01b0*/ 	.byte	0x04, 0x28
        /*01b2*/ 	.short	(.L_24503 - .L_24502)


	//   ....[0]....
.L_24502:
        /*01b4*/ 	.word	0x00001530


	//   ....[1]....
        /*01b8*/ 	.word	0x00001550


	//   ....[2]....
        /*01bc*/ 	.word	0x00001710


	//   ....[3]....
        /*01c0*/ 	.word	0x00001730


	//   ....[4]....
        /*01c4*/ 	.word	0x00001750


	//   ....[5]....
        /*01c8*/ 	.word	0x000018d0


	//   ....[6]....
        /*01cc*/ 	.word	0x000018f0


	//   ....[7]....
        /*01d0*/ 	.word	0x00001910


	//   ....[8]....
        /*01d4*/ 	.word	0x00002740


	//   ....[9]....
        /*01d8*/ 	.word	0x00002770


	//   ....[10]....
        /*01dc*/ 	.word	0x00002790


	//   ....[11]....
        /*01e0*/ 	.word	0x000027b0


	//   ....[12]....
        /*01e4*/ 	.word	0x000027d0


	//   ....[13]....
        /*01e8*/ 	.word	0x00002820


	//   ....[14]....
        /*01ec*/ 	.word	0x00002840


	//   ....[15]....
        /*01f0*/ 	.word	0x00002860


	//   ....[16]....
        /*01f4*/ 	.word	0x000047d0


	//   ....[17]....
        /*01f8*/ 	.word	0x00004860


	//   ....[18]....
        /*01fc*/ 	.word	0x000048f0


	//   ....[19]....
        /*0200*/ 	.word	0x00004980


	//   ....[20]....
        /*0204*/ 	.word	0x000049e0


	//----- nvinfo : EIATTR_VRC_CTA_INIT_COUNT
	.align		4
.L_24503:
        /*0208*/ 	.byte	0x02, 0x4a
	.zero		1
	.zero		1


	//----- nvinfo : EIATTR_EXIT_INSTR_OFFSETS
	.align		4
        /*020c*/ 	.byte	0x04, 0x1c
        /*020e*/ 	.short	(.L_24505 - .L_24504)


	//   ....[0]....
.L_24504:
        /*0210*/ 	.word	0x00004600


	//   ....[1]....
        /*0214*/ 	.word	0x00004760


	//----- nvinfo : EIATTR_CRS_STACK_SIZE
	.align		4
.L_24505:
        /*0218*/ 	.byte	0x04, 0x1e
        /*021a*/ 	.short	(.L_24507 - .L_24506)
.L_24506:
        /*021c*/ 	.word	0x00000000


	//----- nvinfo : EIATTR_CBANK_PARAM_SIZE
	.align		4
.L_24507:
        /*0220*/ 	.byte	0x03, 0x19
        /*0222*/ 	.short	0x007c


	//----- nvinfo : EIATTR_PARAM_CBANK
	.align		4
        /*0224*/ 	.byte	0x04, 0x0a
        /*0226*/ 	.short	(.L_24509 - .L_24508)
	.align		4
.L_24508:
        /*0228*/ 	.word	index@(.nv.constant0._ZN4vllm25paged_attention_v1_kernelI13__nv_bfloat16S1_Li96ELi8ELi128ELNS_18Fp8KVCacheDataTypeE0ELb1EEEvPT_PKS3_PKT0_S9_ifPKiSB_iPKfiiiSD_SD_iiiii)
        /*022c*/ 	.short	0x0380
        /*022e*/ 	.short	0x007c


	//----- nvinfo : EIATTR_SW_WAR
	.align		4
.L_24509:
        /*0230*/ 	.byte	0x04, 0x36
        /*0232*/ 	.short	(.L_24511 - .L_24510)
.L_24510:
        /*0234*/ 	.word	0x00000008
.L_24511:


//--------------------- .nv.info._ZN4vllm25paged_attention_v1_kernelI13__nv_bfloat16S1_Li80ELi8ELi128ELNS_18Fp8KVCacheDataTypeE0ELb1EEEvPT_PKS3_PKT0_S9_ifPKiSB_iPKfiiiSD_SD_iiiii --------------------------
	.section	.nv.info._ZN4vllm25paged_attention_v1_kernelI13__nv_bfloat16S1_Li80ELi8ELi128ELNS_18Fp8KVCacheDataTypeE0ELb1EEEvPT_PKS3_PKT0_S9_ifPKiSB_iPKfiiiSD_SD_iiiii,"",@"SHT_CUDA_INFO"
	.sectionflags	@""
	.align	4


	//----- nvinfo : EIATTR_CUDA_API_VERSION
	.align		4
        /*0000*/ 	.byte	0x04, 0x37
        /*0002*/ 	.short	(.L_24513 - .L_24512)
.L_24512:
        /*0004*/ 	.word	0x00000082


	//----- nvinfo : EIATTR_KPARAM_INFO
	.align		4
.L_24513:
        /*0008*/ 	.byte	0x04, 0x17
        /*000a*/ 	.short	(.L_24515 - .L_24514)
.L_24514:
        /*000c*/ 	.word	0x00000000
        /*0010*/ 	.short	0x0013
        /*0012*/ 	.short	0x0078
        /*0014*/ 	.byte	0x00, 0xf0, 0x11, 0x00


	//----- nvinfo : EIATTR_KPARAM_INFO
	.align		4
.L_24515:
        /*0018*/ 	.byte	0x04, 0x17
        /*001a*/ 	.short	(.L_24517 - .L_24516)
.L_24516:
        /*001c*/ 	.word	0x00000000
        /*0020*/ 	.short	0x0012
        /*0022*/ 	.short	0x0074
        /*0024*/ 	.byte	0x00, 0xf0, 0x11, 0x00


	//----- nvinfo : EIATTR_KPARAM_INFO
	.align		4
.L_24517:
        /*0028*/ 	.byte	0x04, 0x17
        /*002a*/ 	.short	(.L_24519 - .L_24518)
.L_24518:
        /*002c*/ 	.word	0x00000000
        /*0030*/ 	.short	0x0011
        /*0032*/ 	.short	0x0070
        /*0034*/ 	.byte	0x00, 0xf0, 0x11, 0x00


	//----- nvinfo : EIATTR_KPARAM_INFO
	.align		4
.L_24519:
        /*0038*/ 	.byte	0x04, 0x17
        /*003a*/ 	.short	(.L_24521 - .L_24520)
.L_24520:
        /*003c*/ 	.word	0x00000000
        /*0040*/ 	.short	0x0010
        /*0042*/ 	.short	0x006c
        /*0044*/ 	.byte	0x00, 0xf0, 0x11, 0x00


	//----- nvinfo : EIATTR_KPARAM_INFO
	.align		4
.L_24521:
        /*0048*/ 	.byte	0x04, 0x17
        /*004a*/ 	.short	(.L_24523 - .L_24522)
.L_24522:
        /*004c*/ 	.word	0x00000000
        /*0050*/ 	.short	0x000f
        /*0052*/ 	.short	0x0068
        /*0054*/ 	.byte	0x00, 0xf0, 0x11, 0x00


	//----- nvinfo : EIATTR_KPARAM_INFO
	.align		4
.L_24523:
        /*0058*/ 	.byte	0x04, 0x17
        /*005a*/ 	.short	(.L_24525 - .L_24524)
.L_24524:
        /*005c*/ 	.word	0x00000000
        /*0060*/ 	.short	0x000e
        /*0062*/ 	.short	0x0060
        /*0064*/ 	.byte	0x00, 0xf5, 0x21, 0x00


	//----- nvinfo : EIATTR_KPARAM_INFO
	.align		4
.L_24525:
        /*0068*/ 	.byte	0x04, 0x17
        /*006a*/ 	.short	(.L_24527 - .L_24526)
.L_24526:
        /*006c*/ 	.word	0x00000000
        /*0070*/ 	.short	0x000d
        /*0072*/ 	.short	0x0058
        /*0074*/ 	.byte	0x00, 0xf5, 0x21, 0x00


	//----- nvinfo : EIATTR_KPARAM_INFO
	.align		4
.L_24527:
        /*0078*/ 	.byte	0x04, 0x17
        /*007a*/ 	.short	(.L_24529 - .L_24528)
.L_24528:
        /*007c*/ 	.word	0x00000000
        /*0080*/ 	.short	0x000c
        /*0082*/ 	.short	0x0050
        /*0084*/ 	.byte	0x00, 0xf0, 0x11, 0x00


	//----- nvinfo : EIATTR_KPARAM_INFO
	.align		4
.L_24529:
        /*0088*/ 	.byte	0x04, 0x17
        /*008a*/ 	.short	(.L_24531 - .L_24530)
.L_24530:
        /*008c*/ 	.word	0x00000000
        /*0090*/ 	.short	0x000b
        /*0092*/ 	.short	0x004c
        /*0094*/ 	.byte	0x00, 0xf0, 0x11, 0x00


	//----- nvinfo : EIATTR_KPARAM_INFO
	.align		4
.L_24531:
        /*0098*/ 	.byte	0x04, 0x17
        /*009a*/ 	.short	(.L_24533 - .L_24532)
.L_24532:
        /*009c*/ 	.word	0x00000000
        /*00a0*/ 	.short	0x000a
        /*00a2*/ 	.short	0x0048
        /*00a4*/ 	.byte	0x00, 0xf0, 0x11, 0x00


	//----- nvinfo : EIATTR_KPARAM_INFO
	.align		4
.L_24533:
        /*00a8*/ 	.byte	0x04, 0x17
        /*00aa*/ 	.short	(.L_24535 - .L_24534)
.L_24534:
        /*00ac*/ 	.word	0x00000000
        /*00b0*/ 	.short	0x0009
        /*00b2*/ 	.short	0x0040
        /*00b4*/ 	.byte	0x00, 0xf5, 0x21, 0x00


	//----- nvinfo : EIATTR_KPARAM_INFO
	.align		4
.L_24535:
        /*00b8*/ 	.byte	0x04, 0x17
        /*00ba*/ 	.short	(.L_24537 - .L_24536)
.L_24536:
        /*00bc*/ 	.word	0x00000000
        /*00c0*/ 	.short	0x0008
        /*00c2*/ 	.short	0x0038
        /*00c4*/ 	.byte	0x00, 0xf0, 0x11, 0x00


	//----- nvinfo : EIATTR_KPARAM_INFO
	.align		4
.L_24537:
        /*00c8*/ 	.byte	0x04, 0x17
        /*00ca*/ 	.short	(.L_24539 - .L_24538)
.L_24538:
        /*00cc*/ 	.word	0x00000000
        /*00d0*/ 	.short	0x0007
        /*00d2*/ 	.short	0x0030
        /*00d4*/ 	.byte	0x00, 0xf5, 0x21, 0x00


	//----- nvinfo : EIATTR_KPARAM_INFO
	.align		4
.L_24539:
        /*00d8*/ 	.byte	0x04, 0x17
        /*00da*/ 	.short	(.L_24541 - .L_24540)
.L_24540:
        /*00dc*/ 	.word	0x00000000
        /*00e0*/ 	.short	0x0006
        /*00e2*/ 	.short	0x0028
        /*00e4*/ 	.byte	0x00, 0xf5, 0x21, 0x00


	//----- nvinfo : EIATTR_KPARAM_INFO
	.align		4
.L_24541:
        /*00e8*/ 	.byte	0x04, 0x17
        /*00ea*/ 	.short	(.L_24543 - .L_24542)
.L_24542:
        /*00ec*/ 	.word	0x00000000
        /*00f0*/ 	.short	0x0005
        /*00f2*/ 	.short	0x0024
        /*00f4*/ 	.byte	0x00, 0xf0, 0x11, 0x00


	//----- nvinfo : EIATTR_KPARAM_INFO
	.align		4
.L_24543:
        /*00f8*/ 	.byte	0x04, 0x17
        /*00fa*/ 	.short	(.L_24545 - .L_24544)
.L_24544:
        /*00fc*/ 	.word	0x00000000
        /*0100*/ 	.short	0x0004
        /*0102*/ 	.short	0x0020
        /*0104*/ 	.byte	0x00, 0xf0, 0x11, 0x00


	//----- nvinfo : EIATTR_KPARAM_INFO
	.align		4
.L_24545:
        /*0108*/ 	.byte	0x04, 0x17
        /*010a*/ 	.short	(.L_24547 - .L_24546)
.L_24546:
        /*010c*/ 	.word	0x00000000
        /*0110*/ 	.short	0x0003
        /*0112*/ 	.short	0x0018
        /*0114*/ 	.byte	0x00, 0xf5, 0x21, 0x00


	//----- nvinfo : EIATTR_KPARAM_INFO
	.align		4
.L_24547:
        /*0118*/ 	.byte	0x04, 0x17
        /*011a*/ 	.short	(.L_24549 - .L_24548)
.L_24548:
        /*011c*/ 	.word	0x00000000
        /*0120*/ 	.short	0x0002
        /*0122*/ 	.short	0x0010
        /*0124*/ 	.byte	0x00, 0xf5, 0x21, 0x00


	//----- nvinfo : EIATTR_KPARAM_INFO
	.align		4
.L_24549:
        /*0128*/ 	.byte	0x04, 0x17
        /*012a*/ 	.short	(.L_24551 - .L_24550)
.L_24550:
        /*012c*/ 	.word	0x00000000
        /*0130*/ 	.short	0x0001
        /*0132*/ 	.short	0x0008
        /*0134*/ 	.byte	0x00, 0xf5, 0x21, 0x00


	//----- nvinfo : EIATTR_KPARAM_INFO
	.align		4
.L_24551:
        /*0138*/ 	.byte	0x04, 0x17
        /*013a*/ 	.short	(.L_24553 - .L_24552)
.L_24552:
        /*013c*/ 	.word	0x00000000
        /*0140*/ 	.short	0x0000
        /*0142*/ 	.short	0x0000
        /*0144*/ 	.byte	0x00, 0xf5, 0x21, 0x00


	//----- nvinfo : EIATTR_SPARSE_MMA_MASK
	.align		4
.L_24553:
        /*0148*/ 	.byte	0x03, 0x50
        /*014a*/ 	.short	0x0000


	//----- nvinfo : EIATTR_MAXREG_COUNT
	.align		4
        /*014c*/ 	.byte	0x03, 0x1b
        /*014e*/ 	.short	0x00ff


	//----- nvinfo : EIATTR_NUM_BARRIERS
	.align		4
        /*0150*/ 	.byte	0x02, 0x4c
        /*0152*/ 	.byte	0x01
	.zero		1


	//----- nvinfo : EIATTR_MERCURY_ISA_VERSION
	.align		4
        /*0154*/ 	.byte	0x03, 0x5f
        /*0156*/ 	.short	0x0101


	//----- nvinfo : EIATTR_COOP_GROUP_MASK_REGIDS
	.align		4
        /*0158*/ 	.byte	0x04, 0x29
        /*015a*/ 	.short	(.L_24555 - .L_24554)


	//   ....[0]....
.L_24554:
        /*015c*/ 	.word	0xffffffff


	//   ....[1]....
        /*0160*/ 	.word	0xffffffff


	//   ....[2]....
        /*0164*/ 	.word	0xffffffff


	//   ....[3]....
        /*0168*/ 	.word	0xffffffff


	//   ....[4]....
        /*016c*/ 	.word	0xffffffff


	//   ....[5]....
        /*0170*/ 	.word	0xffffffff


	//   ....[6]....
        /*0174*/ 	.word	0xffffffff


	//   ....[7]....
        /*0178*/ 	.word	0xffffffff


	//   ....[8]....
        /*017c*/ 	.word	0xffffffff


	//   ....[9]....
        /*0180*/ 	.word	0xffffffff


	//   ....[10]....
        /*0184*/ 	.word	0xffffffff


	//   ....[11]....
        /*0188*/ 	.word	0xffffffff


	//   ....[12]....
        /*018c*/ 	.word	0xffffffff


	//   ....[13]....
        /*0190*/ 	.word	0xffffffff


	//   ....[14]....
        /*0194*/ 	.word	0xffffffff


	//   ....[15]....
        /*0198*/ 	.word	0xffffffff


	//   ....[16]....
        /*019c*/ 	.word	0x05000016


	//   ....[17]....
        /*01a0*/ 	.word	0x05000016


	//   ....[18]....
        /*01a4*/ 	.word	0x05000016


	//   ....[19]....
        /*01a8*/ 	.word	0x05000016


	//   ....[20]....
        /*01ac*/ 	.word	0x05000016


	//----- nvinfo : EIATTR_COOP_GROUP_INSTR_OFFSETS
	.align		4
.L_24555:
        /*01b0*/ 	.byte	0x04, 0x28
        /*01b2*/ 	.short	(.L_24557 - .L_24556)


	//   ....[0]....
.L_24556:
        /*01b4*/ 	.word	0x00001440


	//   ....[1]....
        /*01b8*/ 	.word	0x00001460


	//   ....[2]....
        /*01bc*/ 	.word	0x00001620


	//   ....[3]....
        /*01c0*/ 	.word	0x00001640


	//   ....[4]....
        /*01c4*/ 	.word	0x00001660


	//   ....[5]....
        /*01c8*/ 	.word	0x00001780


	//   ....[6]....
        /*01cc*/ 	.word	0x000017a0


	//   ....[7]....
        /*01d0*/ 	.word	0x000017e0


	//   ....[8]....
        /*01d4*/ 	.word	0x00002640


	//   ....[9]....
        /*01d8*/ 	.word	0x00002670


	//   ....[10]....
        /*01dc*/ 	.word	0x00002690


	//   ....[11]....
        /*01e0*/ 	.word	0x000026b0


	//   ....[12]....
        /*01e4*/ 	.word	0x000026d0


	//   ....[13]....
        /*01e8*/ 	.word	0x00002720


	//   ....[14]....
        /*01ec*/ 	.word	0x00002740


	//   ....[15]....
        /*01f0*/ 	.word	0x00002760


	//   ....[16]....
        /*01f4*/ 	.word	0x00004800


	//   ....[17]....
        /*01f8*/ 	.word	0x000048a0


	//   ....[18]....
        /*01fc*/ 	.word	0x00004930


	//   ....[19]....
        /*0200*/ 	.word	0x000049d0


	//   ....[20]....
        /*0204*/ 	.word	0x00004a40


	//----- nvinfo : EIATTR_VRC_CTA_INIT_COUNT
	.align		4
.L_24557:
        /*0208*/ 	.byte	0x02, 0x4a
	.zero		1
	.zero		1


	//----- nvinfo : EIATTR_EXIT_INSTR_OFFSETS
	.align		4
        /*020c*/ 	.byte	0x04, 0x1c
        /*020e*/ 	.short	(.L_24559 - .L_24558)


	//   ....[0]....
.L_24558:
        /*0210*/ 	.word	0x00004660


	//   ....[1]....
        /*0214*/ 	.word	0x00004770


	//   ....[2]....
        /*0218*/ 	.word	0x000047a0


	//----- nvinfo : EIATTR_CRS_STACK_SIZE
	.align		4
.L_24559:
        /*021c*/ 	.byte	0x04, 0x1e
        /*021e*/ 	.short	(.L_24561 - .L_24560)
.L_24560:
        /*0220*/ 	.word	0x00000000


	//----- nvinfo : EIATTR_CBANK_PARAM_SIZE
	.align		4
.L_24561:
        /*0224*/ 	.byte	0x03, 0x19
        /*0226*/ 	.short	0x007c


	//----- nvinfo : EIATTR_PARAM_CBANK
	.align		4
        /*0228*/ 	.byte	0x04, 0x0a
        /*022a*/ 	.short	(.L_24563 - .L_24562)
	.align		4
.L_24562:
        /*022c*/ 	.word	index@(.nv.constant0._ZN4vllm25paged_attention_v1_kernelI13__nv_bfloat16S1_Li80ELi8ELi128ELNS_18Fp8KVCacheDataTypeE0ELb1EEEvPT_PKS3_PKT0_S9_ifPKiSB_iPKfiiiSD_SD_iiiii)
        /*0230*/ 	.short	0x0380
        /*0232*/ 	.short	0x007c


	//----- nvinfo : EIATTR_SW_WAR
	.align		4
.L_24563:
        /*0234*/ 	.byte	0x04, 0x36
        /*0236*/ 	.short	(.L_24565 - .L_24564)
.L_24564:
        /*0238*/ 	.word	0x00000008
.L_24565:


//--------------------- .nv.info._ZN4vllm25paged_attention_v1_kernelI13__nv_bfloat16S1_Li64ELi8ELi128ELNS_18Fp8KVCacheDataTypeE0ELb1EEEvPT_PKS3_PKT0_S9_ifPKiSB_iPKfiiiSD_SD_iiiii --------------------------
	.section	.nv.info._ZN4vllm25paged_attention_v1_kernelI13__nv_bfloat16S1_Li64ELi8ELi128ELNS_18Fp8KVCacheDataTypeE0ELb1EEEvPT_PKS3_PKT0_S9_ifPKiSB_iPKfiiiSD_SD_iiiii,"",@"SHT_CUDA_INFO"
	.sectionflags	@""
	.align	4


	//----- nvinfo : EIATTR_CUDA_API_VERSION
	.align		4
        /*0000*/ 	.byte	0x04, 0x37
        /*0002*/ 	.short	(.L_24567 - .L_24566)
.L_24566:
        /*0004*/ 	.word	0x00000082


	//----- nvinfo : EIATTR_KPARAM_INFO
	.align		4
.L_24567:
        /*0008*/ 	.byte	0x04, 0x17
        /*000a*/ 	.short	(.L_24569 - .L_24568)
.L_24568:
        /*000c*/ 	.word	0x00000000
        /*0010*/ 	.short	0x0013
        /*0012*/ 	.short	0x0078
        /*0014*/ 	.byte	0x00, 0xf0, 0x11, 0x00


	//----- nvinfo : EIATTR_KPARAM_INFO
	.align		4
.L_24569:
        /*0018*/ 	.byte	0x04, 0x17
        /*001a*/ 	.short	(.L_24571 - .L_24570)
.L_24570:
        /*001c*/ 	.word	0x00000000
        /*0020*/ 	.short	0x0012
        /*0022*/ 	.short	0x0074
        /*0024*/ 	.byte	0x00, 0xf0, 0x11, 0x00


	//----- nvinfo : EIATTR_KPARAM_INFO
	.align		4
.L_24571:
        /*0028*/ 	.byte	0x04, 0x17
        /*002a*/ 	.short	(.L_24573 - .L_24572)
.L_24572:
        /*002c*/ 	.word	0x00000000
        /*0030*/ 	.short	0x0011
        /*0032*/ 	.short	0x0070
        /*0034*/ 	.byte	0x00, 0xf0, 0x11, 0x00


	//----- nvinfo : EIATTR_KPARAM_INFO
	.align		4
.L_24573:
        /*0038*/ 	.byte	0x04, 0x17
        /*003a*/ 	.short	(.L_24575 - .L_24574)
.L_24574:
        /*003c*/ 	.word	0x00000000
        /*0040*/ 	.short	0x0010
        /*0042*/ 	.short	0x006c
        /*0044*/ 	.byte	0x00, 0xf0, 0x11, 0x00


	//----- nvinfo : EIATTR_KPARAM_INFO
	.align		4
.L_24575:
        /*0048*/ 	.byte	0x04, 0x17
        /*004a*/ 	.short	(.L_24577 - .L_24576)
.L_24576:
        /*004c*/ 	.word	0x00000000
        /*0050*/ 	.short	0x000f
        /*0052*/ 	.short	0x0068
        /*0054*/ 	.byte	0x00, 0xf0, 0x11, 0x00


	//----- nvinfo : EIATTR_KPARAM_INFO
	.align		4
.L_24577:
        /*0058*/ 	.byte	0x04, 0x17
        /*005a*/ 	.short	(.L_24579 - .L_24578)
.L_24578:
        /*005c*/ 	.word	0x00000000
        /*0060*/ 	.short	0x000e
        /*0062*/ 	.short	0x0060
        /*0064*/ 	.byte	0x00, 0xf5, 0x21, 0x00


	//----- nvinfo : EIATTR_KPARAM_INFO
	.align		4
.L_24579:
        /*0068*/ 	.byte	0x04, 0x17
        /*006a*/ 	.short	(.L_24581 - .L_24580)
.L_24580:
        /*006c*/ 	.word	0x00000000
        /*0070*/ 	.short	0x000d
        /*0072*/ 	.short	0x0058
        /*0074*/ 	.byte	0x00, 0xf5, 0x21, 0x00


	//----- nvinfo : EIATTR_KPARAM_INFO
	.align		4
.L_24581:
        /*0078*/ 	.byte	0x04, 0x17
        /*007a*/ 	.short	(.L_24583 - .L_24582)
.L_24582:
        /*007c*/ 	.word	0x00000000
        /*0080*/ 	.short	0x000c
        /*0082*/ 	.short	0x0050
        /*0084*/ 	.byte	0x00, 0xf0, 0x11, 0x00


	//----- nvinfo : EIATTR_KPARAM_INFO
	.align		4
.L_24583:
        /*0088*/ 	.byte	0x04, 0x17
        /*008a*/ 	.short	(.L_24585 - .L_24584)
.L_24584:
        /*008c*/ 	.word	0x00000000
        /*0090*/ 	.short	0x000b
        /*0092*/ 	.short	0x004c
        /*0094*/ 	.byte	0x00, 0xf0, 0x11, 0x00


	//----- nvinfo : EIATTR_KPARAM_INFO
	.align		4
.L_24585:
        /*0098*/ 	.byte	0x04, 0x17
        /*009a*/ 	.short	(.L_24587 - .L_24586)
.L_24586:
        /*009c*/ 	.word	0x00000000
        /*00a0*/ 	.short	0x000a
        /*00a2*/ 	.short	0x0048
        /*00a4*/ 	.byte	0x00, 0xf0, 0x11, 0x00


	//----- nvinfo : EIATTR_KPARAM_INFO
	.align		4
.L_24587:
        /*00a8*/ 	.byte	0x04, 0x17
        /*00aa*/ 	.short	(.L_24589 - .L_24588)
.L_24588:
        /*00ac*/ 	.word	0x00000000
        /*00b0*/ 	.short	0x0009
        /*00b2*/ 	.short	0x0040
        /*00b4*/ 	.byte	0x00, 0xf5, 0x21, 0x00


	//----- nvinfo : EIATTR_KPARAM_INFO
	.align		4
.L_24589:
        /*00b8*/ 	.byte	0x04, 0x17
        /*00ba*/ 	.short	(.L_24591 - .L_24590)
.L_24590:
        /*00bc*/ 	.word	0x00000000
        /*00c0*/ 	.short	0x0008
        /*00c2*/ 	.short	0x0038
        /*00c4*/ 	.byte	0x00, 0xf0, 0x11, 0x00


	//----- nvinfo : EIATTR_KPARAM_INFO
	.align		4
.L_24591:
        /*00c8*/ 	.byte	0x04, 0x17
        /*00ca*/ 	.short	(.L_24593 - .L_24592)
.L_24592:
        /*00cc*/ 	.word	0x00000000
        /*00d0*/ 	.short	0x0007
        /*00d2*/ 	.short	0x0030
        /*00d4*/ 	.byte	0x00, 0xf5, 0x21, 0x00


	//----- nvinfo : EIATTR_KPARAM_INFO
	.align		4
.L_24593:
        /*00d8*/ 	.byte	0x04, 0x17
        /*00da*/ 	.short	(.L_24595 - .L_24594)
.L_24594:
        /*00dc*/ 	.word	0x00000000
        /*00e0*/ 	.short	0x0006
        /*00e2*/ 	.short	0x0028
        /*00e4*/ 	.byte	0x00, 0xf5, 0x21, 0x00


	//----- nvinfo : EIATTR_KPARAM_INFO
	.align		4
.L_24595:
        /*00e8*/ 	.byte	0x04, 0x17
        /*00ea*/ 	.short	(.L_24597 - .L_24596)
.L_24596:
        /*00ec*/ 	.word	0x00000000
        /*00f0*/ 	.short	0x0005
        /*00f2*/ 	.short	0x0024
        /*00f4*/ 	.byte	0x00, 0xf0, 0x11, 0x00


	//----- nvinfo : EIATTR_KPARAM_INFO
	.align		4
.L_24597:
        /*00f8*/ 	.byte	0x04, 0x17
        /*00fa*/ 	.short	(.L_24599 - .L_24598)
.L_24598:
        /*00fc*/ 	.word	0x00000000
        /*0100*/ 	.short	0x0004
        /*0102*/ 	.short	0x0020
        /*0104*/ 	.byte	0x00, 0xf0, 0x11, 0x00


	//----- nvinfo : EIATTR_KPARAM_INFO
	.align		4
.L_24599:
        /*0108*/ 	.byte	0x04, 0x17
        /*010a*/ 	.short	(.L_24601 - .L_24600)
.L_24600:
        /*010c*/ 	.word	0x00000000
        /*0110*/ 	.short	0x0003
        /*0112*/ 	.short	0x0018
        /*0114*/ 	.byte	0x00, 0xf5, 0x21, 0x00


	//----- nvinfo : EIATTR_KPARAM_INFO
	.align		4
.L_24601:
        /*0118*/ 	.byte	0x04, 0x17
        /*011a*/ 	.short	(.L_24603 - .L_24602)
.L_24602:
        /*011c*/ 	.word	0x00000000
        /*0120*/ 	.short	0x0002
        /*0122*/ 	.short	0x0010
        /*0124*/ 	.byte	0x00, 0xf5, 0x21, 0x00


	//----- nvinfo : EIATTR_KPARAM_INFO
	.align		4
.L_24603:
        /*0128*/ 	.byte	0x04, 0x17
        /*012a*/ 	.short	(.L_24605 - .L_24604)
.L_24604:
        /*012c*/ 	.word	0x00000000
        /*0130*/ 	.short	0x0001
        /*0132*/ 	.short	0x0008
        /*0134*/ 	.byte	0x00, 0xf5, 0x21, 0x00


	//----- nvinfo : EIATTR_KPARAM_INFO
	.align		4
.L_24605:
        /*0138*/ 	.byte	0x04, 0x17
        /*013a*/ 	.short	(.L_24607 - .L_24606)
.L_24606:
        /*013c*/ 	.word	0x00000000
        /*0140*/ 	.short	0x0000
        /*0142*/ 	.short	0x0000
        /*0144*/ 	.byte	0x00, 0xf5, 0x21, 0x00


	//----- nvinfo : EIATTR_SPARSE_MMA_MASK
	.align		4
.L_24607:
        /*0148*/ 	.byte	0x03, 0x50
        /*014a*/ 	.short	0x0000


	//----- nvinfo : EIATTR_MAXREG_COUNT
	.align		4
        /*014c*/ 	.byte	0x03, 0x1b
        /*014e*/ 	.short	0x00ff


	//----- nvinfo : EIATTR_NUM_BARRIERS
	.align		4
        /*0150*/ 	.byte	0x02, 0x4c
        /*0152*/ 	.byte	0x01
	.zero		1


	//----- nvinfo : EIATTR_MERCURY_ISA_VERSION
	.align		4
        /*0154*/ 	.byte	0x03, 0x5f
        /*0156*/ 	.short	0x0101


	//----- nvinfo : EIATTR_COOP_GROUP_MASK_REGIDS
	.align		4
        /*0158*/ 	.byte	0x04, 0x29
        /*015a*/ 	.short	(.L_24609 - .L_24608)


	//   ....[0]....
.L_24608:
        /*015c*/ 	.word	0xffffffff


	//   ....[1]....
        /*0160*/ 	.word	0xffffffff


	//   ....[2]....
        /*0164*/ 	.word	0xffffffff


	//   ....[3]....
        /*0168*/ 	.word	0xffffffff


	//   ....[4]....
        /*016c*/ 	.word	0xffffffff


	//   ....[5]....
        /*0170*/ 	.word	0xffffffff


	//   ....[6]....
        /*0174*/ 	.word	0xffffffff


	//   ....[7]....
        /*0178*/ 	.word	0xffffffff


	//   ....[8]....
        /*017c*/ 	.word	0xffffffff


	//   ....[9]....
        /*0180*/ 	.word	0xffffffff


	//   ....[10]....
        /*0184*/ 	.word	0xffffffff


	//   ....[11]....
        /*0188*/ 	.word	0xffffffff


	//   ....[12]....
        /*018c*/ 	.word	0xffffffff


	//   ....[13]....
        /*0190*/ 	.word	0xffffffff


	//   ....[14]....
        /*0194*/ 	.word	0xffffffff


	//   ....[15]....
        /*0198*/ 	.word	0xffffffff


	//   ....[16]....
        /*019c*/ 	.word	0x05000008


	//   ....[17]....
        /*01a0*/ 	.word	0x05000008


	//   ....[18]....
        /*01a4*/ 	.word	0x05000008


	//   ....[19]....
        /*01a8*/ 	.word	0x05000008


	//   ....[20]....
        /*01ac*/ 	.word	0x05000008


	//----- nvinfo : EIATTR_COOP_GROUP_INSTR_OFFSETS
	.align		4
.L_24609:
        /*01b0*/ 	.byte	0x04, 0x28
        /*01b2*/ 	.short	(.L_24611 - .L_24610)


	//   ....[0]....
.L_24610:
        /*01b4*/ 	.word	0x00001410


	//   ....[1]....
        /*01b8*/ 	.word	0x00001430


	//   ....[2]....
        /*01bc*/ 	.word	0x000015e0


	//   ....[3]....
        /*01c0*/ 	.word	0x00001600


	//   ....[4]....
        /*01c4*/ 	.word	0x00001620


	//   ....[5]....
        /*01c8*/ 	.word	0x00001790


	//   ....[6]....
        /*01cc*/ 	.word	0x000017b0


	//   ....[7]....
        /*01d0*/ 	.word	0x000017e0


	//   ....[8]....
        /*01d4*/ 	.word	0x00002620


	//   ....[9]....
        /*01d8*/ 	.word	0x00002650


	//   ....[10]....
        /*01dc*/ 	.word	0x00002670


	//   ....[11]....
        /*01e0*/ 	.word	0x00002690


	//   ....[12]....
        /*01e4*/ 	.word	0x000026b0


	//   ....[13]....
        /*01e8*/ 	.word	0x00002700


	//   ....[14]....
        /*01ec*/ 	.word	0x00002720


	//   ....[15]....
        /*01f0*/ 	.word	0x00002740


	//   ....[16]....
        /*01f4*/ 	.word	0x00004370


	//   ....[17]....
        /*01f8*/ 	.word	0x00004400


	//   ....[18]....
        /*01fc*/ 	.word	0x000044a0


	//   ....[19]....
        /*0200*/ 	.word	0x00004530


	//   ....[20]....
        /*0204*/ 	.word	0x000045a0


	//----- nvinfo : EIATTR_VRC_CTA_INIT_COUNT
	.align		4
.L_24611:
        /*0208*/ 	.byte	0x02, 0x4a
	.zero		1
	.zero		1


	//----- nvinfo : EIATTR_EXIT_INSTR_OFFSETS
	.align		4
        /*020c*/ 	.byte	0x04, 0x1c
        /*020e*/ 	.short	(.L_24613 - .L_24612)


	//   ....[0]....
.L_24612:
        /*0210*/ 	.word	0x00004200


	//   ....[1]....
        /*0214*/ 	.word	0x00004300


	//----- nvinfo : EIATTR_CRS_STACK_SIZE
	.align		4
.L_24613:
        /*0218*/ 	.byte	0x04, 0x1e
        /*021a*/ 	.short	(.L_24615 - .L_24614)
.L_24614:
        /*021c*/ 	.word	0x00000000


	//----- nvinfo : EIATTR_CBANK_PARAM_SIZE
	.align		4
.L_24615:
        /*0220*/ 	.byte	0x03, 0x19
        /*0222*/ 	.short	0x007c


	//----- nvinfo : EIATTR_PARAM_CBANK
	.align		4
        /*0224*/ 	.byte	0x04, 0x0a
        /*0226*/ 	.short	(.L_24617 - .L_24616)
	.align		4
.L_24616:
        /*0228*/ 	.word	index@(.nv.constant0._ZN4vllm25paged_attention_v1_kernelI13__nv_bfloat16S1_Li64ELi8ELi128ELNS_18Fp8KVCacheDataTypeE0ELb1EEEvPT_PKS3_PKT0_S9_ifPKiSB_iPKfiiiSD_SD_iiiii)
        /*022c*/ 	.short	0x0380
        /*022e*/ 	.short	0x007c


	//----- nvinfo : EIATTR_SW_WAR
	.align		4
.L_24617:
        /*0230*/ 	.byte	0x04, 0x36
        /*0232*/ 	.short	(.L_24619 - .L_24618)
.L_24618:
        /*0234*/ 	.word	0x00000008
.L_24619:


//--------------------- .nv.info._ZN4vllm25paged_attention_v1_kernelI13__nv_bfloat16S1_Li32ELi8ELi128ELNS_18Fp8KVCacheDataTypeE0ELb1EEEvPT_PKS3_PKT0_S9_ifPKiSB_iPKfiiiSD_SD_iiiii --------------------------
	.section	.nv.info._ZN4vllm25paged_attention_v1_kernelI13__nv_bfloat16S1_Li32ELi8ELi128ELNS_18Fp8KVCacheDataTypeE0ELb1EEEvPT_PKS3_PKT0_S9_ifPKiSB_iPKfiiiSD_SD_iiiii,"",@"SHT_CUDA_INFO"
	.sectionflags	@""
	.align	4


	//----- nvinfo : EIATTR_CUDA_API_VERSION
	.align		4
        /*0000*/ 	.byte	0x04, 0x37
        /*0002*/ 	.short	(.L_24621 - .L_24620)
.L_24620:
        /*0004*/ 	.word	0x00000082


	//----- nvinfo : EIATTR_KPARAM_INFO
	.align		4
.L_24621:
        /*0008*/ 	.byte	0x04, 0x17
        /*000a*/ 	.short	(.L_24623 - .L_24622)
.L_24622:
        /*000c*/ 	.word	0x00000000
        /*0010*/ 	.short	0x0013
        /*0012*/ 	.short	0x0078
        /*0014*/ 	.byte	0x00, 0xf0, 0x11, 0x00


	//----- nvinfo : EIATTR_KPARAM_INFO
	.align		4
.L_24623:
        /*0018*/ 	.byte	0x04, 0x17
        /*001a*/ 	.short	(.L_24625 - .L_24624)
.L_24624:
        /*001c*/ 	.word	0x00000000
        /*0020*/ 	.short	0x0012
        /*0022*/ 	.short	0x0074
        /*0024*/ 	.byte	0x00, 0xf0, 0x11, 0x00


	//----- nvinfo : EIATTR_KPARAM_INFO
	.align		4
.L_24625:
        /*0028*/ 	.byte	0x04, 0x17
        /*002a*/ 	.short	(.L_24627 - .L_24626)
.L_24626:
        /*002c*/ 	.word	0x00000000
        /*0030*/ 	.short	0x0011
        /*0032*/ 	.short	0x0070
        /*0034*/ 	.byte	0x00, 0xf0, 0x11, 0x00


	//----- nvinfo : EIATTR_KPARAM_INFO
	.align		4
.L_24627:
        /*0038*/ 	.byte	0x04, 0x17
        /*003a*/ 	.short	(.L_24629 - .L_24628)
.L_24628:
        /*003c*/ 	.word	0x00000000
        /*0040*/ 	.short	0x0010
        /*0042*/ 	.short	0x006c
        /*0044*/ 	.byte	0x00, 0xf0, 0x11, 0x00


	//----- nvinfo : EIATTR_KPARAM_INFO
	.align		4
.L_24629:
        /*0048*/ 	.byte	0x04, 0x17
        /*004a*/ 	.short	(.L_24631 - .L_24630)
.L_24630:
        /*004c*/ 	.word	0x00000000
        /*0050*/ 	.short	0x000f
        /*0052*/ 	.short	0x0068
        /*0054*/ 	.byte	0x00, 0xf0, 0x11, 0x00


	//----- nvinfo : EIATTR_KPARAM_INFO
	.align		4
.L_24631:
        /*0058*/ 	.byte	0x04, 0x17
        /*005a*/ 	.short	(.L_24633 - .L_24632)
.L_24632:
        /*005c*/ 	.word	0x00000000
        /*0060*/ 	.short	0x000e
        /*0062*/ 	.short	0x0060
        /*0064*/ 	.byte	0x00, 0xf5, 0x21, 0x00


	//----- nvinfo : EIATTR_KPARAM_INFO
	.align		4
.L_24633:
        /*0068*/ 	.byte	0x04, 0x17
        /*006a*/ 	.short	(.L_24635 - .L_24634)
.L_24634:
        /*006c*/ 	.word	0x00000000
        /*0070*/ 	.short	0x000d
        /*0072*/ 	.short	0x0058
        /*0074*/ 	.byte	0x00, 0xf5, 0x21, 0x00


	//----- nvinfo : EIATTR_KPARAM_INFO
	.align		4
.L_24635:
        /*0078*/ 	.byte	0x04, 0x17
        /*007a*/ 	.short	(.L_24637 - .L_24636)
.L_24636:
        /*007c*/ 	.word	0x00000000
        /*0080*/ 	.short	0x000c
        /*0082*/ 	.short	0x0050
        /*0084*/ 	.byte	0x00, 0xf0, 0x11, 0x00


	//----- nvinfo : EIATTR_KPARAM_INFO
	.align		4
.L_24637:
        /*0088*/ 	.byte	0x04, 0x17
        /*008a*/ 	.short	(.L_24639 - .L_24638)
.L_24638:
        /*008c*/ 	.word	0x00000000
        /*0090*/ 	.short	0x000b
        /*0092*/ 	.short	0x004c
        /*0094*/ 	.byte	0x00, 0xf0, 0x11, 0x00


	//----- nvinfo : EIATTR_KPARAM_INFO
	.align		4
.L_24639:
        /*0098*/ 	.byte	0x04, 0x17
        /*009a*/ 	.short	(.L_24641 - .L_24640)
.L_24640:
        /*009c*/ 	.word	0x00000000
        /*00a0*/ 	.short	0x000a
        /*00a2*/ 	.short	0x0048
        /*00a4*/ 	.byte	0x00, 0xf0, 0x11, 0x00


	//----- nvinfo : EIATTR_KPARAM_INFO
	.align		4
.L_24641:
        /*00a8*/ 	.byte	0x04, 0x17
        /*00aa*/ 	.short	(.L_24643 - .L_24642)
.L_24642:
        /*00ac*/ 	.word	0x00000000
        /*00b0*/ 	.short	0x0009
        /*00b2*/ 	.short	0x0040
        /*00b4*/ 	.byte	0x00, 0xf5, 0x21, 0x00


	//----- nvinfo : EIATTR_KPARAM_INFO
	.align		4
.L_24643:
        /*00b8*/ 	.byte	0x04, 0x17
        /*00ba*/ 	.short	(.L_24645 - .L_24644)
.L_24644:
        /*00bc*/ 	.word	0x00000000
        /*00c0*/ 	.short	0x0008
        /*00c2*/ 	.short	0x0038
        /*00c4*/ 	.byte	0x00, 0xf0, 0x11, 0x00


	//----- nvinfo : EIATTR_KPARAM_INFO
	.align		4
.L_24645:
        /*00c8*/ 	.byte	0x04, 0x17
        /*00ca*/ 	.short	(.L_24647 - .L_24646)
.L_24646:
        /*00cc*/ 	.word	0x00000000
        /*00d0*/ 	.short	0x0007
        /*00d2*/ 	.short	0x0030
        /*00d4*/ 	.byte	0x00, 0xf5, 0x21, 0x00


	//----- nvinfo : EIATTR_KPARAM_INFO
	.align		4
.L_24647:
        /*00d8*/ 	.byte	0x04, 0x17
        /*00da*/ 	.short	(.L_24649 - .L_24648)
.L_24648:
        /*00dc*/ 	.word	0x00000000
        /*00e0*/ 	.short	0x0006
        /*00e2*/ 	.short	0x0028
        /*00e4*/ 	.byte	0x00, 0xf5, 0x21, 0x00


	//----- nvinfo : EIATTR_KPARAM_INFO
	.align		4
.L_24649:
        /*00e8*/ 	.byte	0x04, 0x17
        /*00ea*/ 	.short	(.L_24651 - .L_24650)
.L_24650:
        /*00ec*/ 	.word	0x00000000
        /*00f0*/ 	.short	0x0005
        /*00f2*/ 	.short	0x0024
        /*00f4*/ 	.byte	0x00, 0xf0, 0x11, 0x00


	//----- nvinfo : EIATTR_KPARAM_INFO
	.align		4
.L_24651:
        /*00f8*/ 	.byte	0x04, 0x17
        /*00fa*/ 	.short	(.L_24653 - .L_24652)
.L_24652:
        /*00fc*/ 	.word	0x00000000
        /*0100*/ 	.short	0x0004
        /*0102*/ 	.short	0x0020
        /*0104*/ 	.byte	0x00, 0xf0, 0x11, 0x00


	//----- nvinfo : EIATTR_KPARAM_INFO
	.align		4
.L_24653:
        /*0108*/ 	.byte	0x04, 0x17
        /*010a*/ 	.short	(.L_24655 - .L_24654)
.L_24654:
        /*010c*/ 	.word	0x00000000
        /*0110*/ 	.short	0x0003
        /*0112*/ 	.short	0x0018
        /*0114*/ 	.byte	0x00, 0xf5, 0x21, 0x00


	//----- nvinfo : EIATTR_KPARAM_INFO
	.align		4
.L_24655:
        /*0118*/ 	.byte	0x04, 0x17
        /*011a*/ 	.short	(.L_24657 - .L_24656)
.L_24656:
        /*011c*/ 	.word	0x00000000
        /*0120*/ 	.short	0x0002
        /*0122*/ 	.short	0x0010
        /*0124*/ 	.byte	0x00, 0xf5, 0x21, 0x00


	//----- nvinfo : EIATTR_KPARAM_INFO
	.align		4
.L_24657:
        /*0128*/ 	.byte	0x04, 0x17
        /*012a*/ 	.short	(.L_24659 - .L_24658)
.L_24658:
        /*012c*/ 	.word	0x00000000
        /*0130*/ 	.short	0x0001
        /*0132*/ 	.short	0x0008
        /*0134*/ 	.byte	0x00, 0xf5, 0x21, 0x00


	//----- nvinfo : EIATTR_KPARAM_INFO
	.align		4
.L_24659:
        /*0138*/ 	.byte	0x04, 0x17
        /*013a*/ 	.short	(.L_24661 - .L_24660)
.L_24660:
        /*013c*/ 	.word	0x00000000
        /*0140*/ 	.short	0x0000
        /*0142*/ 	.short	0x0000
        /*0144*/ 	.byte	0x00, 0xf5, 0x21, 0x00


	//----- nvinfo : EIATTR_SPARSE_MMA_MASK
	.align		4
.L_24661:
        /*0148*/ 	.byte	0x03, 0x50
        /*014a*/ 	.short	0x0000


	//----- nvinfo : EIATTR_MAXREG_COUNT
	.align		4
        /*014c*/ 	.byte	0x03, 0x1b
        /*014e*/ 	.short	0x00ff


	//----- nvinfo : EIATTR_NUM_BARRIERS
	.align		4
        /*0150*/ 	.byte	0x02, 0x4c
        /*0152*/ 	.byte	0x01
	.zero		1


	//----- nvinfo : EIATTR_MERCURY_ISA_VERSION
	.align		4
        /*0154*/ 	.byte	0x03, 0x5f
        /*0156*/ 	.short	0x0101


	//----- nvinfo : EIATTR_COOP_GROUP_MASK_REGIDS
	.align		4
        /*0158*/ 	.byte	0x04, 0x29
        /*015a*/ 	.short	(.L_24663 - .L_24662)


	//   ....[0]....
.L_24662:
        /*015c*/ 	.word	0xffffffff


	//   ....[1]....
        /*0160*/ 	.word	0xffffffff


	//   ....[2]....
        /*0164*/ 	.word	0xffffffff


	//   ....[3]....
        /*0168*/ 	.word	0xffffffff


	//   ....[4]....
        /*016c*/ 	.word	0xffffffff


	//   ....[5]....
        /*0170*/ 	.word	0xffffffff


	//   ....[6]....
        /*0174*/ 	.word	0xffffffff


	//   ....[7]....
        /*0178*/ 	.word	0xffffffff


	//   ....[8]....
        /*017c*/ 	.word	0xffffffff


	//   ....[9]....
        /*0180*/ 	.word	0xffffffff


	//   ....[10]....
        /*0184*/ 	.word	0xffffffff


	//   ....[11]....
        /*0188*/ 	.word	0xffffffff


	//   ....[12]....
        /*018c*/ 	.word	0xffffffff


	//   ....[13]....
        /*0190*/ 	.word	0xffffffff


	//   ....[14]....
        /*0194*/ 	.word	0xffffffff


	//   ....[15]....
        /*0198*/ 	.word	0xffffffff


	//   ....[16]....
        /*019c*/ 	.word	0x05000007


	//   ....[17]....
        /*01a0*/ 	.word	0x05000007


	//   ....[18]....
        /*01a4*/ 	.word	0x05000007


	//   ....[19]....
        /*01a8*/ 	.word	0x05000007


	//   ....[20]....
        /*01ac*/ 	.word	0x05000007


	//----- nvinfo : EIATTR_COOP_GROUP_INSTR_OFFSETS
	.align		4
.L_24663:
        /*01b0*/ 	.byte	0x04, 0x28
        /*01b2*/ 	.short	(.L_24665 - .L_24664)


	//   ....[0]....
.L_24664:
        /*01b4*/ 	.word	0x000010c0


	//   ....[1]....
        /*01b8*/ 	.word	0x000010e0


	//   ....[2]....
        /*01bc*/ 	.word	0x000012e0


	//   ....[3]....
        /*01c0*/ 	.word	0x00001300


	//   ....[4]....
        /*01c4*/ 	.word	0x00001320


	//   ....[5]....
        /*01c8*/ 	.word	0x00001470


	//   ....[6]....
        /*01cc*/ 	.word	0x00001490


	//   ....[7]....
        /*01d0*/ 	.word	0x000014d0


	//   ....[8]....
        /*01d4*/ 	.word	0x00002300


	//   ....[9]....
        /*01d8*/ 	.word	0x00002330


	//   ....[10]....
        /*01dc*/ 	.word	0x00002350


	//   ....[11]....
        /*01e0*/ 	.word	0x00002370


	//   ....[12]....
        /*01e4*/ 	.word	0x00002390


	//   ....[13]....
        /*01e8*/ 	.word	0x000023e0


	//   ....[14]....
        /*01ec*/ 	.word	0x00002400


	//   ....[15]....
        /*01f0*/ 	.word	0x00002420


	//   ....[16]....
        /*01f4*/ 	.word	0x00004990


	//   ....[17]....
        /*01f8*/ 	.word	0x00004a30


	//   ....[18]....
        /*01fc*/ 	.word	0x00004ac0


	//   ....[19]....
        /*0200*/ 	.word	0x00004b60


	//   ....[20]....
        /*0204*/ 	.word	0x00004bd0


	//----- nvinfo : EIATTR_VRC_CTA_INIT_COUNT
	.align		4
.L_24665:
        /*0208*/ 	.byte	0x02, 0x4a
	.zero		1
	.zero		1


	//----- nvinfo : EIATTR_EXIT_INSTR_OFFSETS
	.align		4
        /*020c*/ 	.byte	0x04, 0x1c
        /*020e*/ 	.short	(.L_24667 - .L_24666)


	//   ....[0]....
.L_24666:
        /*0210*/ 	.word	0x00004850


	//   ....[1]....
        /*0214*/ 	.word	0x00004930


	//----- nvinfo : EIATTR_CRS_STACK_SIZE
	.align		4
.L_24667:
        /*0218*/ 	.byte	0x04, 0x1e
        /*021a*/ 	.short	(.L_24669 - .L_24668)
.L_24668:
        /*021c*/ 	.word	0x00000000


	//----- nvinfo : EIATTR_CBANK_PARAM_SIZE
	.align		4
.L_24669:
        /*0220*/ 	.byte	0x03, 0x19
        /*0222*/ 	.short	0x007c


	//----- nvinfo : EIATTR_PARAM_CBANK
	.align		4
        /*0224*/ 	.byte	0x04, 0x0a
        /*0226*/ 	.short	(.L_24671 - .L_24670)
	.align		4
.L_24670:
        /*0228*/ 	.word	index@(.nv.constant0._ZN4vllm25paged_attention_v1_kernelI13__nv_bfloat16S1_Li32ELi8ELi128ELNS_18Fp8KVCacheDataTypeE0ELb1EEEvPT_PKS3_PKT0_S9_ifPKiSB_iPKfiiiSD_SD_iiiii)
        /*022c*/ 	.short	0x0380
        /*022e*/ 	.short	0x007c


	//----- nvinfo : EIATTR_SW_WAR
	.align		4
.L_24671:
        /*0230*/ 	.byte	0x04, 0x36
        /*0232*/ 	.short	(.L_24673 - .L_24672)
.L_24672:
        /*0234*/ 	.word	0x00000008
.L_24673:


//--------------------- .nv.info._ZN4vllm25paged_attention_v1_kernelIttLi256ELi32ELi128ELNS_18Fp8KVCacheDataTypeE0ELb0EEEvPT_PKS2_PKT0_S8_ifPKiSA_iPKfiiiSC_SC_iiiii --------------------------
	.section	.nv.info._ZN4vllm25paged_attention_v1_kernelIttLi256ELi32ELi128ELNS_18Fp8KVCacheDataTypeE0ELb0EEEvPT_PKS2_PKT0_S8_ifPKiSA_iPKfiiiSC_SC_iiiii,"",@"SHT_CUDA_INFO"
	.sectionflags	@""
	.align	4


	//----- nvinfo : EIATTR_CUDA_API_VERSION
	.align		4
        /*0000*/ 	.byte	0x04, 0x37
        /*0002*/ 	.short	(.L_24675 - .L_24674)
.L_24674:
        /*0004*/ 	.word	0x00000082


	//----- nvinfo : EIATTR_KPARAM_INFO
	.align		4
.L_24675:
        /*0008*/ 	.byte	0x04, 0x17
        /*000a*/ 	.short	(.L_24677 - .L_24676)
.L_24676:
        /*000c*/ 	.word	0x00000000
        /*0010*/ 	.short	0x0013
        /*0012*/ 	.short	0x0078
        /*0014*/ 	.byte	0x00, 0xf0, 0x11, 0x00


	//----- nvinfo : EIATTR_KPARAM_INFO
	.align		4
.L_24677:
        /*0018*/ 	.byte	0x04, 0x17
        /*001a*/ 	.short	(.L_24679 - .L_24678)
.L_24678:
        /*001c*/ 	.word	0x00000000
        /*0020*/ 	.short	0x0012
        /*0022*/ 	.short	0x0074
        /*0024*/ 	.byte	0x00, 0xf0, 0x11, 0x00


	//----- nvinfo : EIATTR_KPARAM_INFO
	.align		4
.L_24679:
        /*0028*/ 	.byte	0x04, 0x17
        /*002a*/ 	.short	(.L_24681 - .L_24680)
.L_24680:
        /*002c*/ 	.word	0x00000000
        /*0030*/ 	.short	0x0011
        /*0032*/ 	.short	0x0070
        /*0034*/ 	.byte	0x00, 0xf0, 0x11, 0x00


	//----- nvinfo : EIATTR_KPARAM_INFO
	.align		4
.L_24681:
        /*0038*/ 	.byte	0x04, 0x17
        /*003a*/ 	.short	(.L_24683 - .L_24682)
.L_24682:
        /*003c*/ 	.word	0x00000000
        /*0040*/ 	.short	0x0010
        /*0042*/ 	.short	0x006c
        /*0044*/ 	.byte	0x00, 0xf0, 0x11, 0x00


	//----- nvinfo : EIATTR_KPARAM_INFO
	.align		4
.L_24683:
        /*0048*/ 	.byte	0x04, 0x17
        /*004a*/ 	.short	(.L_24685 - .L_24684)
.L_24684:
        /*004c*/ 	.word	0x00000000
        /*0050*/ 	.short	0x000f
        /*0052*/ 	.short	0x0068
        /*0054*/ 	.byte	0x00, 0xf0, 0x11, 0x00


	//----- nvinfo : EIATTR_KPARAM_INFO
	.align		4
.L_24685:
        /*0058*/ 	.byte	0x04, 0x17
        /*005a*/ 	.short	(.L_24687 - .L_24686)
.L_24686:
        /*005c*/ 	.word	0x00000000
        /*0060*/ 	.short	0x000e
        /*0062*/ 	.short	0x0060
        /*0064*/ 	.byte	0x00, 0xf5, 0x21, 0x00


	//----- nvinfo : EIATTR_KPARAM_INFO
	.align		4
.L_24687:
        /*0068*/ 	.byte	0x04, 0x17
        /*006a*/ 	.short	(.L_24689 - .L_24688)
.L_24688:
        /*006c*/ 	.word	0x00000000
        /*0070*/ 	.short	0x000d
        /*0072*/ 	.short	0x0058
        /*0074*/ 	.byte	0x00, 0xf5, 0x21, 0x00


	//----- nvinfo : EIATTR_KPARAM_INFO
	.align		4
.L_24689:
        /*0078*/ 	.byte	0x04, 0x17
        /*007a*/ 	.short	(.L_24691 - .L_24690)
.L_24690:
        /*007c*/ 	.word	0x00000000
        /*0080*/ 	.short	0x000c
        /*0082*/ 	.short	0x0050
        /*0084*/ 	.byte	0x00, 0xf0, 0x11, 0x00


	//----- nvinfo : EIATTR_KPARAM_INFO
	.align		4
.L_24691:
        /*0088*/ 	.byte	0x04, 0x17
        /*008a*/ 	.short	(.L_24693 - .L_24692)
.L_24692:
        /*008c*/ 	.word	0x00000000
        /*0090*/ 	.short	0x000b
        /*0092*/ 	.short	0x004c
        /*0094*/ 	.byte	0x00, 0xf0, 0x11, 0x00


	//----- nvinfo : EIATTR_KPARAM_INFO
	.align		4
.L_24693:
        /*0098*/ 	.byte	0x04, 0x17
        /*009a*/ 	.short	(.L_24695 - .L_24694)
.L_24694:
        /*009c*/ 	.word	0x00000000
        /*00a0*/ 	.short	0x000a
        /*00a2*/ 	.short	0x0048
        /*00a4*/ 	.byte	0x00, 0xf0, 0x11, 0x00


	//----- nvinfo : EIATTR_KPARAM_INFO
	.align		4
.L_24695:
        /*00a8*/ 	.byte	0x04, 0x17
        /*00aa*/ 	.short	(.L_24697 - .L_24696)
.L_24696:
        /*00ac*/ 	.word	0x00000000
        /*00b0*/ 	.short	0x0009
        /*00b2*/ 	.short	0x0040
        /*00b4*/ 	.byte	0x00, 0xf5, 0x21, 0x00


	//----- nvinfo : EIATTR_KPARAM_INFO
	.align		4
.L_24697:
        /*00b8*/ 	.byte	0x04, 0x17
        /*00ba*/ 	.short	(.L_24699 - .L_24698)
.L_24698:
        /*00bc*/ 	.word	0x00000000
        /*00c0*/ 	.short	0x0008
        /*00c2*/ 	.short	0x0038
        /*00c4*/ 	.byte	0x00, 0xf0, 0x11, 0x00


	//----- nvinfo : EIATTR_KPARAM_INFO
	.align		4
.L_24699:
        /*00c8*/ 	.byte	0x04, 0x17
        /*00ca*/ 	.short	(.L_24701 - .L_24700)
.L_24700:
        /*00cc*/ 	.word	0x00000000
        /*00d0*/ 	.short	0x0007
        /*00d2*/ 	.short	0x0030
        /*00d4*/ 	.byte	0x00, 0xf5, 0x21, 0x00


	//----- nvinfo : EIATTR_KPARAM_INFO
	.align		4
.L_24701:
        /*00d8*/ 	.byte	0x04, 0x17
        /*00da*/ 	.short	(.L_24703 - .L_24702)
.L_24702:
        /*00dc*/ 	.word	0x00000000
        /*00e0*/ 	.short	0x0006
        /*00e2*/ 	.short	0x0028
        /*00e4*/ 	.byte	0x00, 0xf5, 0x21, 0x00


	//----- nvinfo : EIATTR_KPARAM_INFO
	.align		4
.L_24703:
        /*00e8*/ 	.byte	0x04, 0x17
        /*00ea*/ 	.short	(.L_24705 - .L_24704)
.L_24704:
        /*00ec*/ 	.word	0x00000000
        /*00f0*/ 	.short	0x0005
        /*00f2*/ 	.short	0x0024
        /*00f4*/ 	.byte	0x00, 0xf0, 0x11, 0x00


	//----- nvinfo : EIATTR_KPARAM_INFO
	.align		4
.L_24705:
        /*00f8*/ 	.byte	0x04, 0x17
        /*00fa*/ 	.short	(.L_24707 - .L_24706)
.L_24706:
        /*00fc*/ 	.word	0x00000000
        /*0100*/ 	.short	0x0004
        /*0102*/ 	.short	0x0020
        /*0104*/ 	.byte	0x00, 0xf0, 0x11, 0x00


	//----- nvinfo : EIATTR_KPARAM_INFO
	.align		4
.L_24707:
        /*0108*/ 	.byte	0x04, 0x17
        /*010a*/ 	.short	(.L_24709 - .L_24708)
.L_24708:
        /*010c*/ 	.word	0x00000000
        /*0110*/ 	.short	0x0003
        /*0112*/ 	.short	0x0018
        /*0114*/ 	.byte	0x00, 0xf5, 0x21, 0x00


	//----- nvinfo : EIATTR_KPARAM_INFO
	.align		4
.L_24709:
        /*0118*/ 	.byte	0x04, 0x17
        /*011a*/ 	.short	(.L_24711 - .L_24710)
.L_24710:
        /*011c*/ 	.word	0x00000000
        /*0120*/ 	.short	0x0002
        /*0122*/ 	.short	0x0010
        /*0124*/ 	.byte	0x00, 0xf5, 0x21, 0x00


	//----- nvinfo : EIATTR_KPARAM_INFO
	.align		4
.L_24711:
        /*0128*/ 	.byte	0x04, 0x17
        /*012a*/ 	.short	(.L_24713 - .L_24712)
.L_24712:
        /*012c*/ 	.word	0x00000000
        /*0130*/ 	.short	0x0001
        /*0132*/ 	.short	0x0008
        /*0134*/ 	.byte	0x00, 0xf5, 0x21, 0x00


	//----- nvinfo : EIATTR_KPARAM_INFO
	.align		4
.L_24713:
        /*0138*/ 	.byte	0x04, 0x17
        /*013a*/ 	.short	(.L_24715 - .L_24714)
.L_24714:
        /*013c*/ 	.word	0x00000000
        /*0140*/ 	.short	0x0000
        /*0142*/ 	.short	0x0000
        /*0144*/ 	.byte	0x00, 0xf5, 0x21, 0x00


	//----- nvinfo : EIATTR_SPARSE_MMA_MASK
	.align		4
.L_24715:
        /*0148*/ 	.byte	0x03, 0x50
        /*014a*/ 	.short	0x0000


	//----- nvinfo : EIATTR_MAXREG_COUNT
	.align		4
        /*014c*/ 	.byte	0x03, 0x1b
        /*014e*/ 	.short	0x00ff


	//----- nvinfo : EIATTR_NUM_BARRIERS
	.align		4
        /*0150*/ 	.byte	0x02, 0x4c
        /*0152*/ 	.byte	0x01
	.zero		1


	//----- nvinfo : EIATTR_MERCURY_ISA_VERSION
	.align		4
        /*0154*/ 	.byte	0x03, 0x5f
        /*0156*/ 	.short	0x0101


	//----- nvinfo : EIATTR_COOP_GROUP_MASK_REGIDS
	.align		4
        /*0158*/ 	.byte	0x04, 0x29
        /*015a*/ 	.short	(.L_24717 - .L_24716)


	//   ....[0]....
.L_24716:
        /*015c*/ 	.word	0xffffffff


	//   ....[1]....
        /*0160*/ 	.word	0xffffffff


	//   ....[2]....
        /*0164*/ 	.word	0xffffffff


	//   ....[3]....
        /*0168*/ 	.word	0xffffffff


	//   ....[4]....
        /*016c*/ 	.word	0xffffffff


	//   ....[5]....
        /*0170*/ 	.word	0xffffffff


	//   ....[6]....
        /*0174*/ 	.word	0xffffffff


	//   ....[7]....
        /*0178*/ 	.word	0xffffffff


	//   ....[8]....
        /*017c*/ 	.word	0xffffffff


	//   ....[9]....
        /*0180*/ 	.word	0xffffffff


	//   ....[10]....
        /*0184*/ 	.word	0xffffffff


	//   ....[11]....
        /*0188*/ 	.word	0xffffffff


	//   ....[12]....
        /*018c*/ 	.word	0xffffffff


	//   ....[13]....
        /*0190*/ 	.word	0xffffffff


	//   ....[14]....
        /*0194*/ 	.word	0xffffffff


	//   ....[15]....
        /*0198*/ 	.word	0xffffffff


	//   ....[16]....
        /*019c*/ 	.word	0xffffffff


	//   ....[17]....
        /*01a0*/ 	.word	0xffffffff


	//   ....[18]....
        /*01a4*/ 	.word	0xffffffff


	//   ....[19]....
        /*01a8*/ 	.word	0xffffffff


	//   ....[20]....
        /*01ac*/ 	.word	0xffffffff


	//   ....[21]....
        /*01b0*/ 	.word	0xffffffff


	//   ....[22]....
        /*01b4*/ 	.word	0xffffffff


	//   ....[23]....
        /*01b8*/ 	.word	0xffffffff


	//   ....[24]....
        /*01bc*/ 	.word	0xffffffff


	//   ....[25]....
        /*01c0*/ 	.word	0xffffffff


	//   ....[26]....
        /*01c4*/ 	.word	0xffffffff


	//   ....[27]....
        /*01c8*/ 	.word	0xffffffff


	//   ....[28]....
        /*01cc*/ 	.word	0xffffffff


	//   ....[29]....
        /*01d0*/ 	.word	0xffffffff


	//   ....[30]....
        /*01d4*/ 	.word	0xffffffff


	//   ....[31]....
        /*01d8*/ 	.word	0xffffffff


	//   ....[32]....
        /*01dc*/ 	.word	0xffffffff


	//   ....[33]....
        /*01e0*/ 	.word	0xffffffff


	//   ....[34]....
        /*01e4*/ 	.word	0xffffffff


	//   ....[35]....
        /*01e8*/ 	.word	0xffffffff


	//   ....[36]....
        /*01ec*/ 	.word	0xffffffff


	//   ....[37]....
        /*01f0*/ 	.word	0xffffffff


	//   ....[38]....
        /*01f4*/ 	.word	0xffffffff


	//   ....[39]....
        /*01f8*/ 	.word	0xffffffff


	//   ....[40]....
        /*01fc*/ 	.word	0xffffffff


	//   ....[41]....
        /*0200*/ 	.word	0xffffffff


	//   ....[42]....
        /*0204*/ 	.word	0xffffffff


	//   ....[43]....
        /*0208*/ 	.word	0xffffffff


	//   ....[44]....
        /*020c*/ 	.word	0xffffffff


	//   ....[45]....
        /*0210*/ 	.word	0xffffffff


	//   ....[46]....
        /*0214*/ 	.word	0xffffffff


	//   ....[47]....
        /*0218*/ 	.word	0xffffffff


	//   ....[48]....
        /*021c*/ 	.word	0xffffffff


	//   ....[49]....
        /*0220*/ 	.word	0xffffffff


	//   ....[50]....
        /*0224*/ 	.word	0xffffffff


	//   ....[51]....
        /*0228*/ 	.word	0xffffffff


	//   ....[52]....
        /*022c*/ 	.word	0xffffffff


	//   ....[53]....
        /*0230*/ 	.word	0xffffffff


	//   ....[54]....
        /*0234*/ 	.word	0xffffffff


	//   ....[55]....
        /*0238*/ 	.word	0xffffffff


	//   ....[56]....
        /*023c*/ 	.word	0xffffffff


	//   ....[57]....
        /*0240*/ 	.word	0xffffffff


	//   ....[58]....
        /*0244*/ 	.word	0xffffffff


	//   ....[59]....
        /*0248*/ 	.word	0xffffffff


	//   ....[60]....
        /*024c*/ 	.word	0xffffffff


	//   ....[61]....
        /*0250*/ 	.word	0xffffffff


	//   ....[62]....
        /*0254*/ 	.word	0xffffffff


	//   ....[63]....
        /*0258*/ 	.word	0xffffffff


	//   ....[64]....
        /*025c*/ 	.word	0xffffffff


	//   ....[65]....
        /*0260*/ 	.word	0xffffffff


	//   ....[66]....
        /*0264*/ 	.word	0xffffffff


	//   ....[67]....
        /*0268*/ 	.word	0xffffffff


	//   ....[68]....
        /*026c*/ 	.word	0xffffffff


	//   ....[69]....
        /*0270*/ 	.word	0xffffffff


	//   ....[70]....
        /*0274*/ 	.word	0xffffffff


	//   ....[71]....
        /*0278*/ 	.word	0xffffffff


	//   ....[72]....
        /*027c*/ 	.word	0xffffffff


	//   ....[73]....
        /*0280*/ 	.word	0xffffffff


	//   ....[74]....
        /*0284*/ 	.word	0xffffffff


	//   ....[75]....
        /*0288*/ 	.word	0xffffffff


	//   ....[76]....
        /*028c*/ 	.word	0xffffffff


	//   ....[77]....
        /*0290*/ 	.word	0xffffffff


	//   ....[78]....
        /*0294*/ 	.word	0xffffffff


	//   ....[79]....
        /*0298*/ 	.word	0xffffffff


	//----- nvinfo : EIATTR_COOP_GROUP_INSTR_OFFSETS
	.align		4
.L_24717:
        /*029c*/ 	.byte	0x04, 0x28
        /*029e*/ 	.short	(.L_24719 - .L_24718)


	//   ....[0]....
.L_24718:
        /*02a0*/ 	.word	0x00003e30


	//   ....[1]....
        /*02a4*/ 	.word	0x00003e70


	//   ....[2]....
        /*02a8*/ 	.word	0x00003ed0


	//   ....[3]....
        /*02ac*/ 	.word	0x00003f00


	//   ....[4]....
        /*02b0*/ 	.word	0x00003f70


	//   ....[5]....
        /*02b4*/ 	.word	0x00003fd0


	//   ....[6]....
        /*02b8*/ 	.word	0x00004010


	//   ....[7]....
        /*02bc*/ 	.word	0x00004070


	//   ....[8]....
        /*02c0*/ 	.word	0x00004ea0


	//   ....[9]....
        /*02c4*/ 	.word	0x00004ee0


	//   ....[10]....
        /*02c8*/ 	.word	0x00004f00


	//   ....[11]....
        /*02cc*/ 	.word	0x00004f20


	//   ....[12]....
        /*02d0*/ 	.word	0x00004f40


	//   ....[13]....
        /*02d4*/ 	.word	0x00004f90


	//   ....[14]....
        /*02d8*/ 	.word	0x00004fb0


	//   ....[15]....
        /*02dc*/ 	.word	0x00004fd0


	//   ....[16]....
        /*02e0*/ 	.word	0x0000b260


	//   ....[17]....
        /*02e4*/ 	.word	0x0000b290


	//   ....[18]....
        /*02e8*/ 	.word	0x0000b2a0


	//   ....[19]....
        /*02ec*/ 	.word	0x0000b2b0


	//   ....[20]....
        /*02f0*/ 	.word	0x0000b2c0


	//   ....[21]....
        /*02f4*/ 	.word	0x0000b2d0


	//   ....[22]....
        /*02f8*/ 	.word	0x0000b2e0


	//   ....[23]....
        /*02fc*/ 	.word	0x0000b300


	//   ....[24]....
        /*0300*/ 	.word	0x0000b320


	//   ....[25]....
        /*0304*/ 	.word	0x0000b340


	//   ....[26]....
        /*0308*/ 	.word	0x0000b360


	//   ....[27]....
        /*030c*/ 	.word	0x0000b380


	//   ....[28]....
        /*0310*/ 	.word	0x0000b3a0


	//   ....[29]....
        /*0314*/ 	.word	0x0000b3c0


	//   ....[30]....
        /*0318*/ 	.word	0x0000b3e0


	//   ....[31]....
        /*031c*/ 	.word	0x0000b400


	//   ....[32]....
        /*0320*/ 	.word	0x0000b420


	//   ....[33]....
        /*0324*/ 	.word	0x0000b440


	//   ....[34]....
        /*0328*/ 	.word	0x0000b460


	//   ....[35]....
        /*032c*/ 	.word	0x0000b480


	//   ....[36]....
        /*0330*/ 	.word	0x0000b4a0


	//   ....[37]....
        /*0334*/ 	.word	0x0000b4c0


	//   ....[38]....
        /*0338*/ 	.word	0x0000b4e0


	//   ....[39]....
        /*033c*/ 	.word	0x0000b500


	//   ....[40]....
        /*0340*/ 	.word	0x0000b520


	//   ....[41]....
        /*0344*/ 	.word	0x0000b540


	//   ....[42]....
        /*0348*/ 	.word	0x0000b560


	//   ....[43]....
        /*034c*/ 	.word	0x0000b580


	//   ....[44]....
        /*0350*/ 	.word	0x0000b5a0


	//   ....[45]....
        /*0354*/ 	.word	0x0000b5c0


	//   ....[46]....
        /*0358*/ 	.word	0x0000b5e0


	//   ....[47]....
        /*035c*/ 	.word	0x0000b600


	//   ....[48]....
        /*0360*/ 	.word	0x0000b630


	//   ....[49]....
        /*0364*/ 	.word	0x0000b660


	//   ....[50]....
        /*0368*/ 	.word	0x0000b680


	//   ....[51]....
        /*036c*/ 	.word	0x0000b6a0


	//   ....[52]....
        /*0370*/ 	.word	0x0000b6c0


	//   ....[53]....
        /*0374*/ 	.word	0x0000b6e0


	//   ....[54]....
        /*0378*/ 	.word	0x0000b700


	//   ....[55]....
        /*037c*/ 	.word	0x0000b720


	//   ....[56]....
        /*0380*/ 	.word	0x0000b740


	//   ....[57]....
        /*0384*/ 	.word	0x0000b760


	//   ....[58]....
        /*0388*/ 	.word	0x0000b780


	//   ....[59]....
        /*038c*/ 	.word	0x0000b7a0


	//   ....[60]....
        /*0390*/ 	.word	0x0000b7c0


	//   ....[61]....
        /*0394*/ 	.word	0x0000b7f0


	//   ....[62]....
        /*0398*/ 	.word	0x0000b810


	//   ....[63]....
        /*039c*/ 	.word	0x0000b830


	//   ....[64]....
        /*03a0*/ 	.word	0x0000b850


	//   ....[65]....
        /*03a4*/ 	.word	0x0000b870


	//   ....[66]....
        /*03a8*/ 	.word	0x0000b890


	//   ....[67]....
        /*03ac*/ 	.word	0x0000b8b0


	//   ....[68]....
        /*03b0*/ 	.word	0x0000b8d0


	//   ....[69]....
        /*03b4*/ 	.word	0x0000b900


	//   ....[70]....
        /*03b8*/ 	.word	0x0000b920


	//   ....[71]....
        /*03bc*/ 	.word	0x0000b940


	//   ....[72]....
        /*03c0*/ 	.word	0x0000b960


	//   ....[73]....
        /*03c4*/ 	.word	0x0000b980


	//   ....[74]....
        /*03c8*/ 	.word	0x0000b9a0


	//   ....[75]....
        /*03cc*/ 	.word	0x0000b9c0


	//   ....[76]....
        /*03d0*/ 	.word	0x0000b9e0


	//   ....[77]....
        /*03d4*/ 	.word	0x0000ba00


	//   ....[78]....
        /*03d8*/ 	.word	0x0000ba20


	//   ....[79]....
        /*03dc*/ 	.word	0x0000ba40


	//----- nvinfo : EIATTR_VRC_CTA_INIT_COUNT
	.align		4
.L_24719:
        /*03e0*/ 	.byte	0x02, 0x4a
	.zero		1
	.zero		1


	//----- nvinfo : EIATTR_EXIT_INSTR_OFFSETS
	.align		4
        /*03e4*/ 	.byte	0x04, 0x1c
        /*03e6*/ 	.short	(.L_24721 - .L_24720)


	//   ....[0]....
.L_24720:
        /*03e8*/ 	.word	0x0000c8c0


	//   ....[1]....
        /*03ec*/ 	.word	0x0000c920


	//   ....[2]....
        /*03f0*/ 	.word	0x0000cdc0


	//----- nvinfo : EIATTR_CRS_STACK_SIZE
	.align		4
.L_24721:
        /*03f4*/ 	.byte	0x04, 0x1e
        /*03f6*/ 	.short	(.L_24723 - .L_24722)
.L_24722:
        /*03f8*/ 	.word	0x00000000


	//----- nvinfo : EIATTR_CBANK_PARAM_SIZE
	.align		4
.L_24723:
        /*03fc*/ 	.byte	0x03, 0x19
        /*03fe*/ 	.short	0x007c


	//----- nvinfo : EIATTR_PARAM_CBANK
	.align		4
        /*0400*/ 	.byte	0x04, 0x0a
        /*0402*/ 	.short	(.L_24725 - .L_24724)
	.align		4
.L_24724:
        /*0404*/ 	.word	index@(.nv.constant0._ZN4vllm25paged_attention_v1_kernelIttLi256ELi32ELi128ELNS_18Fp8KVCacheDataTypeE0ELb0EEEvPT_PKS2_PKT0_S8_ifPKiSA_iPKfiiiSC_SC_iiiii)
        /*0408*/ 	.short	0x0380
        /*040a*/ 	.short	0x007c


	//----- nvinfo : EIATTR_SW_WAR
	.align		4
.L_24725:
        /*040c*/ 	.byte	0x04, 0x36
        /*040e*/ 	.short	(.L_24727 - .L_24726)
.L_24726:
        /*0410*/ 	.word	0x00000008
.L_24727:


//--------------------- .nv.info._ZN4vllm25paged_attention_v1_kernelIttLi192ELi32ELi128ELNS_18Fp8KVCacheDataTypeE0ELb0EEEvPT_PKS2_PKT0_S8_ifPKiSA_iPKfiiiSC_SC_iiiii --------------------------
	.section	.nv.info._ZN4vllm25paged_attention_v1_kernelIttLi192ELi32ELi128ELNS_18Fp8KVCacheDataTypeE0ELb0EEEvPT_PKS2_PKT0_S8_ifPKiSA_iPKfiiiSC_SC_iiiii,"",@"SHT_CUDA_INFO"
	.sectionflags	@""
	.align	4


	//----- nvinfo : EIATTR_CUDA_API_VERSION
	.align		4
        /*0000*/ 	.byte	0x04, 0x37
        /*0002*/ 	.short	(.L_24729 - .L_24728)
.L_24728:
        /*0004*/ 	.word	0x00000082


	//----- nvinfo : EIATTR_KPARAM_INFO
	.align		4
.L_24729:
        /*0008*/ 	.byte	0x04, 0x17
        /*000a*/ 	.short	(.L_24731 - .L_24730)
.L_24730:
        /*000c*/ 	.word	0x00000000
        /*0010*/ 	.short	0x0013
        /*0012*/ 	.short	0x0078
        /*0014*/ 	.byte	0x00, 0xf0, 0x11, 0x00


	//----- nvinfo : EIATTR_KPARAM_INFO
	.align		4
.L_24731:
        /*0018*/ 	.byte	0x04, 0x17
        /*001a*/ 	.short	(.L_24733 - .L_24732)
.L_24732:
        /*001c*/ 	.word	0x00000000
        /*0020*/ 	.short	0x0012
        /*0022*/ 	.short	0x0074
        /*0024*/ 	.byte	0x00, 0xf0, 0x11, 0x00


	//----- nvinfo : EIATTR_KPARAM_INFO
	.align		4
.L_24733:
        /*0028*/ 	.byte	0x04, 0x17
        /*002a*/ 	.short	(.L_24735 - .L_24734)
.L_24734:
        /*002c*/ 	.word	0x00000000
        /*0030*/ 	.short	0x0011
        /*0032*/ 	.short	0x0070
        /*0034*/ 	.byte	0x00, 0xf0, 0x11, 0x00


	//----- nvinfo : EIATTR_KPARAM_INFO
	.align		4
.L_24735:
        /*0038*/ 	.byte	0x04, 0x17
        /*003a*/ 	.short	(.L_24737 - .L_24736)
.L_24736:
        /*003c*/ 	.word	0x00000000
        /*0040*/ 	.short	0x0010
        /*0042*/ 	.short	0x006c
        /*0044*/ 	.byte	0x00, 0xf0, 0x11, 0x00


	//----- nvinfo : EIATTR_KPARAM_INFO
	.align		4
.L_24737:
        /*0048*/ 	.byte	0x04, 0x17
        /*004a*/ 	.short	(.L_24739 - .L_24738)
.L_24738:
        /*004c*/ 	.word	0x00000000
        /*0050*/ 	.short	0x000f
        /*0052*/ 	.short	0x0068
        /*0054*/ 	.byte	0x00, 0xf0, 0x11, 0x00


	//----- nvinfo : EIATTR_KPARAM_INFO
	.align		4
.L_24739:
        /*0058*/ 	.byte	0x04, 0x17
        /*005a*/ 	.short	(.L_24741 - .L_24740)
.L_24740:
        /*005c*/ 	.word	0x00000000
        /*0060*/ 	.short	0x000e
        /*0062*/ 	.short	0x0060
        /*0064*/ 	.byte	0x00, 0xf5, 0x21, 0x00


	//----- nvinfo : EIATTR_KPARAM_INFO
	.align		4
.L_24741:
        /*0068*/ 	.byte	0x04, 0x17
        /*006a*/ 	.short	(.L_24743 - .L_24742)
.L_24742:
        /*006c*/ 	.word	0x00000000
        /*0070*/ 	.short	0x000d
        /*0072*/ 	.short	0x0058
        /*0074*/ 	.byte	0x00, 0xf5, 0x21, 0x00


	//----- nvinfo : EIATTR_KPARAM_INFO
	.align		4
.L_24743:
        /*0078*/ 	.byte	0x04, 0x17
        /*007a*/ 	.short	(.L_24745 - .L_24744)
.L_24744:
        /*007c*/ 	.word	0x00000000
        /*0080*/ 	.short	0x000c
        /*0082*/ 	.short	0x0050
        /*0084*/ 	.byte	0x00, 0xf0, 0x11, 0x00


	//----- nvinfo : EIATTR_KPARAM_INFO
	.align		4
.L_24745:
        /*0088*/ 	.byte	0x04, 0x17
        /*008a*/ 	.short	(.L_24747 - .L_24746)
.L_24746:
        /*008c*/ 	.word	0x00000000
        /*0090*/ 	.short	0x000b
        /*0092*/ 	.short	0x004c
        /*0094*/ 	.byte	0x00, 0xf0, 0x11, 0x00


	//----- nvinfo : EIATTR_KPARAM_INFO
	.align		4
.L_24747:
        /*0098*/ 	.byte	0x04, 0x17
        /*009a*/ 	.short	(.L_24749 - .L_24748)
.L_24748:
        /*009c*/ 	.word	0x00000000
        /*00a0*/ 	.short	0x000a
        /*00a2*/ 	.short	0x0048
        /*00a4*/ 	.byte	0x00, 0xf0, 0x11, 0x00


	//----- nvinfo : EIATTR_KPARAM_INFO
	.align		4
.L_24749:
        /*00a8*/ 	.byte	0x04, 0x17
        /*00aa*/ 	.short	(.L_24751 - .L_24750)
.L_24750:
        /*00ac*/ 	.word	0x00000000
        /*00b0*/ 	.short	0x0009
        /*00b2*/ 	.short	0x0040
        /*00b4*/ 	.byte	0x00, 0xf5, 0x21, 0x00


	//----- nvinfo : EIATTR_KPARAM_INFO
	.align		4
.L_24751:
        /*00b8*/ 	.byte	0x04, 0x17
        /*00ba*/ 	.short	(.L_24753 - .L_24752)
.L_24752:
        /*00bc*/ 	.word	0x00000000
        /*00c0*/ 	.short	0x0008
        /*00c2*/ 	.short	0x0038
        /*00c4*/ 	.byte	0x00, 0xf0, 0x11, 0x00


	//----- nvinfo : EIATTR_KPARAM_INFO
	.align		4
.L_24753:
        /*00c8*/ 	.byte	0x04, 0x17
        /*00ca*/ 	.short	(.L_24755 - .L_24754)
.L_24754:
        /*00cc*/ 	.word	0x00000000
        /*00d0*/ 	.short	0x0007
        /*00d2*/ 	.short	0x0030
        /*00d4*/ 	.byte	0x00, 0xf5, 0x21, 0x00


	//----- nvinfo : EIATTR_KPARAM_INFO
	.align		4
.L_24755:
        /*00d8*/ 	.byte	0x04, 0x17
        /*00da*/ 	.short	(.L_24757 - .L_24756)
.L_24756:
        /*00dc*/ 	.word	0x00000000
        /*00e0*/ 	.short	0x0006
        /*00e2*/ 	.short	0x0028
        /*00e4*/ 	.byte	0x00, 0xf5, 0x21, 0x00


	//----- nvinfo : EIATTR_KPARAM_INFO
	.align		4
.L_24757:
        /*00e8*/ 	.byte	0x04, 0x17
        /*00ea*/ 	.short	(.L_24759 - .L_24758)
.L_24758:
        /*00ec*/ 	.word	0x00000000
        /*00f0*/ 	.short	0x0005
        /*00f2*/ 	.short	0x0024
        /*00f4*/ 	.byte	0x00, 0xf0, 0x11, 0x00


	//----- nvinfo : EIATTR_KPARAM_INFO
	.align		4
.L_24759:
        /*00f8*/ 	.byte	0x04, 0x17
        /*00fa*/ 	.short	(.L_24761 - .L_24760)
.L_24760:
        /*00fc*/ 	.word	0x00000000
        /*0100*/ 	.short	0x0004
        /*0102*/ 	.short	0x0020
        /*0104*/ 	.byte	0x00, 0xf0, 0x11, 0x00


	//----- nvinfo : EIATTR_KPARAM_INFO
	.align		4
.L_24761:
        /*0108*/ 	.byte	0x04, 0x17
        /*010a*/ 	.short	(.L_24763 - .L_24762)
.L_24762:
        /*010c*/ 	.word	0x00000000
        /*0110*/ 	.short	0x0003
        /*0112*/ 	.short	0x0018
        /*0114*/ 	.byte	0x00, 0xf5, 0x21, 0x00


	//----- nvinfo : EIATTR_KPARAM_INFO
	.align		4
.L_24763:
        /*0118*/ 	.byte	0x04, 0x17
        /*011a*/ 	.short	(.L_24765 - .L_24764)
.L_24764:
        /*011c*/ 	.word	0x00000000
        /*0120*/ 	.short	0x0002
        /*0122*/ 	.short	0x0010
        /*0124*/ 	.byte	0x00, 0xf5, 0x21, 0x00


	//----- nvinfo : EIATTR_KPARAM_INFO
	.align		4
.L_24765:
        /*0128*/ 	.byte	0x04, 0x17
        /*012a*/ 	.short	(.L_24767 - .L_24766)
.L_24766:
        /*012c*/ 	.word	0x00000000
        /*0130*/ 	.short	0x0001
        /*0132*/ 	.short	0x0008
        /*0134*/ 	.byte	0x00, 0xf5, 0x21, 0x00


	//----- nvinfo : EIATTR_KPARAM_INFO
	.align		4
.L_24767:
        /*0138*/ 	.byte	0x04, 0x17
        /*013a*/ 	.short	(.L_24769 - .L_24768)
.L_24768:
        /*013c*/ 	.word	0x00000000
        /*0140*/ 	.short	0x0000
        /*0142*/ 	.short	0x0000
        /*0144*/ 	.byte	0x00, 0xf5, 0x21, 0x00


	//----- nvinfo : EIATTR_SPARSE_MMA_MASK
	.align		4
.L_24769:
        /*0148*/ 	.byte	0x03, 0x50
        /*014a*/ 	.short	0x0000


	//----- nvinfo : EIATTR_MAXREG_COUNT
	.align		4
        /*014c*/ 	.byte	0x03, 0x1b
        /*014e*/ 	.short	0x00ff


	//----- nvinfo : EIATTR_NUM_BARRIERS
	.align		4
        /*0150*/ 	.byte	0x02, 0x4c
        /*0152*/ 	.byte	0x01
	.zero		1


	//----- nvinfo : EIATTR_MERCURY_ISA_VERSION
	.align		4
        /*0154*/ 	.byte	0x03, 0x5f
        /*0156*/ 	.short	0x0101


	//----- nvinfo : EIATTR_COOP_GROUP_MASK_REGIDS
	.align		4
        /*0158*/ 	.byte	0x04, 0x29
        /*015a*/ 	.short	(.L_24771 - .L_24770)


	//   ....[0]....
.L_24770:
        /*015c*/ 	.word	0xffffffff


	//   ....[1]....
        /*0160*/ 	.word	0xffffffff


	//   ....[2]....
        /*0164*/ 	.word	0xffffffff


	//   ....[3]....
        /*0168*/ 	.word	0xffffffff


	//   ....[4]....
        /*016c*/ 	.word	0xffffffff


	//   ....[5]....
        /*0170*/ 	.word	0xffffffff


	//   ....[6]....
        /*0174*/ 	.word	0xffffffff


	//   ....[7]....
        /*0178*/ 	.word	0xffffffff


	//   ....[8]....
        /*017c*/ 	.word	0xffffffff


	//   ....[9]....
        /*0180*/ 	.word	0xffffffff


	//   ....[10]....
        /*0184*/ 	.word	0xffffffff


	//   ....[11]....
        /*0188*/ 	.word	0xffffffff


	//   ....[12]....
        /*018c*/ 	.word	0xffffffff


	//   ....[13]....
        /*0190*/ 	.word	0xffffffff


	//   ....[14]....
        /*0194*/ 	.word	0xffffffff


	//   ....[15]....
        /*0198*/ 	.word	0xffffffff


	//   ....[16]....
        /*019c*/ 	.word	0xffffffff


	//   ....[17]....
        /*01a0*/ 	.word	0xffffffff


	//   ....[18]....
        /*01a4*/ 	.word	0xffffffff


	//   ....[19]....
        /*01a8*/ 	.word	0xffffffff


	//   ....[20]....
        /*01ac*/ 	.word	0xffffffff


	//   ....[21]....
        /*01b0*/ 	.word	0xffffffff


	//   ....[22]....
        /*01b4*/ 	.word	0xffffffff


	//   ....[23]....
        /*01b8*/ 	.word	0xffffffff


	//   ....[24]....
        /*01bc*/ 	.word	0xffffffff


	//   ....[25]....
        /*01c0*/ 	.word	0xffffffff


	//   ....[26]....
        /*01c4*/ 	.word	0xffffffff


	//   ....[27]....
        /*01c8*/ 	.word	0xffffffff


	//   ....[28]....
        /*01cc*/ 	.word	0xffffffff


	//   ....[29]....
        /*01d0*/ 	.word	0xffffffff


	//   ....[30]....
        /*01d4*/ 	.word	0xffffffff


	//   ....[31]....
        /*01d8*/ 	.word	0xffffffff


	//   ....[32]....
        /*01dc*/ 	.word	0xffffffff


	//   ....[33]....
        /*01e0*/ 	.word	0xffffffff


	//   ....[34]....
        /*01e4*/ 	.word	0xffffffff


	//   ....[35]....
        /*01e8*/ 	.word	0xffffffff


	//   ....[36]....
        /*01ec*/ 	.word	0xffffffff


	//   ....[37]....
        /*01f0*/ 	.word	0xffffffff


	//   ....[38]....
        /*01f4*/ 	.word	0xffffffff


	//   ....[39]....
        /*01f8*/ 	.word	0xffffffff


	//   ....[40]....
        /*01fc*/ 	.word	0xffffffff


	//   ....[41]....
        /*0200*/ 	.word	0xffffffff


	//   ....[42]....
        /*0204*/ 	.word	0xffffffff


	//   ....[43]....
        /*0208*/ 	.word	0xffffffff


	//   ....[44]....
        /*020c*/ 	.word	0xffffffff


	//   ....[45]....
        /*0210*/ 	.word	0xffffffff


	//   ....[46]....
        /*0214*/ 	.word	0xffffffff


	//   ....[47]....
        /*0218*/ 	.word	0xffffffff


	//   ....[48]....
        /*021c*/ 	.word	0xffffffff


	//   ....[49]....
        /*0220*/ 	.word	0xffffffff


	//   ....[50]....
        /*0224*/ 	.word	0xffffffff


	//   ....[51]....
        /*0228*/ 	.word	0xffffffff


	//   ....[52]....
        /*022c*/ 	.word	0xffffffff


	//   ....[53]....
        /*0230*/ 	.word	0xffffffff


	//   ....[54]....
        /*0234*/ 	.word	0xffffffff


	//   ....[55]....
        /*0238*/ 	.word	0xffffffff


	//   ....[56]....
        /*023c*/ 	.word	0xffffffff


	//   ....[57]....
        /*0240*/ 	.word	0xffffffff


	//   ....[58]....
        /*0244*/ 	.word	0xffffffff


	//   ....[59]....
        /*0248*/ 	.word	0xffffffff


	//   ....[60]....
        /*024c*/ 	.word	0xffffffff


	//   ....[61]....
        /*0250*/ 	.word	0xffffffff


	//   ....[62]....
        /*0254*/ 	.word	0xffffffff


	//   ....[63]....
        /*0258*/ 	.word	0xffffffff


	//----- nvinfo : EIATTR_COOP_GROUP_INSTR_OFFSETS
	.align		4
.L_24771:
        /*025c*/ 	.byte	0x04, 0x28
        /*025e*/ 	.short	(.L_24773 - .L_24772)


	//   ....[0]....
.L_24772:
        /*0260*/ 	.word	0x00003100


	//   ....[1]....
        /*0264*/ 	.word	0x000031e0


	//   ....[2]....
        /*0268*/ 	.word	0x00003200


	//   ....[3]....
        /*026c*/ 	.word	0x00003220


	//   ....[4]....
        /*0270*/ 	.word	0x00003260


	//   ....[5]....
        /*0274*/ 	.word	0x000032f0


	//   ....[6]....
        /*0278*/ 	.word	0x00003320


	//   ....[7]....
        /*027c*/ 	.word	0x00003340


	//   ....[8]....
        /*0280*/ 	.word	0x00004180


	//   ....[9]....
        /*0284*/ 	.word	0x000041c0


	//   ....[10]....
        /*0288*/ 	.word	0x000041e0


	//   ....[11]....
        /*028c*/ 	.word	0x00004200


	//   ....[12]....
        /*0290*/ 	.word	0x00004220


	//   ....[13]....
        /*0294*/ 	.word	0x00004270


	//   ....[14]....
        /*0298*/ 	.word	0x00004290


	//   ....[15]....
        /*029c*/ 	.word	0x000042b0


	//   ....[16]....
        /*02a0*/ 	.word	0x00008f10


	//   ....[17]....
        /*02a4*/ 	.word	0x00008f50


	//   ....[18]....
        /*02a8*/ 	.word	0x00008f90


	//   ....[19]....
        /*02ac*/ 	.word	0x00008fc0


	//   ....[20]....
        /*02b0*/ 	.word	0x00008fe0


	//   ....[21]....
        /*02b4*/ 	.word	0x00008ff0


	//   ....[22]....
        /*02b8*/ 	.word	0x00009000


	//   ....[23]....
        /*02bc*/ 	.word	0x00009030


	//   ....[24]....
        /*02c0*/ 	.word	0x00009050


	//   ....[25]....
        /*02c4*/ 	.word	0x00009080


	//   ....[26]....
        /*02c8*/ 	.word	0x000090a0


	//   ....[27]....
        /*02cc*/ 	.word	0x000090c0


	//   ....[28]....
        /*02d0*/ 	.word	0x000090e0


	//   ....[29]....
        /*02d4*/ 	.word	0x00009100


	//   ....[30]....
        /*02d8*/ 	.word	0x00009120


	//   ....[31]....
        /*02dc*/ 	.word	0x00009140


	//   ....[32]....
        /*02e0*/ 	.word	0x00009160


	//   ....[33]....
        /*02e4*/ 	.word	0x00009180


	//   ....[34]....
        /*02e8*/ 	.word	0x000091a0


	//   ....[35]....
        /*02ec*/ 	.word	0x000091d0


	//   ....[36]....
        /*02f0*/ 	.word	0x00009200


	//   ....[37]....
        /*02f4*/ 	.word	0x00009240


	//   ....[38]....
        /*02f8*/ 	.word	0x00009270


	//   ....[39]....
        /*02fc*/ 	.word	0x000092a0


	//   ....[40]....
        /*0300*/ 	.word	0x000092c0


	//   ....[41]....
        /*0304*/ 	.word	0x000092e0


	//   ....[42]....
        /*0308*/ 	.word	0x00009300


	//   ....[43]....
        /*030c*/ 	.word	0x00009320


	//   ....[44]....
        /*0310*/ 	.word	0x00009340


	//   ....[45]....
        /*0314*/ 	.word	0x00009370


	//   ....[46]....
        /*0318*/ 	.word	0x00009390


	//   ....[47]....
        /*031c*/ 	.word	0x000093b0


	//   ....[48]....
        /*0320*/ 	.word	0x000093d0


	//   ....[49]....
        /*0324*/ 	.word	0x000093f0


	//   ....[50]....
        /*0328*/ 	.word	0x00009410


	//   ....[51]....
        /*032c*/ 	.word	0x00009420


	//   ....[52]....
        /*0330*/ 	.word	0x00009440


	//   ....[53]....
        /*0334*/ 	.word	0x00009460


	//   ....[54]....
        /*0338*/ 	.word	0x00009480


	//   ....[55]....
        /*033c*/ 	.word	0x000094a0


	//   ....[56]....
        /*0340*/ 	.word	0x000094c0


	//   ....[57]....
        /*0344*/ 	.word	0x000094e0


	//   ....[58]....
        /*0348*/ 	.word	0x00009500


	//   ....[59]....
        /*034c*/ 	.word	0x00009520


	//   ....[60]....
        /*0350*/ 	.word	0x00009540


	//   ....[61]....
        /*0354*/ 	.word	0x00009560


	//   ....[62]....
        /*0358*/ 	.word	0x00009580


	//   ....[63]....
        /*035c*/ 	.word	0x000095a0


	//----- nvinfo : EIATTR_VRC_CTA_INIT_COUNT
	.align		4
.L_24773:
        /*0360*/ 	.byte	0x02, 0x4a
	.zero		1
	.zero		1


	//----- nvinfo : EIATTR_EXIT_INSTR_OFFSETS
	.align		4
        /*0364*/ 	.byte	0x04, 0x1c
        /*0366*/ 	.short	(.L_24775 - .L_24774)


	//   ....[0]....
.L_24774:
        /*0368*/ 	.word	0x0000a020


	//   ....[1]....
        /*036c*/ 	.word	0x0000a060


	//   ....[2]....
        /*0370*/ 	.word	0x0000a410


	//----- nvinfo : EIATTR_CRS_STACK_SIZE
	.align		4
.L_24775:
        /*0374*/ 	.byte	0x04, 0x1e
        /*0376*/ 	.short	(.L_24777 - .L_24776)
.L_24776:
        /*0378*/ 	.word	0x00000000


	//----- nvinfo : EIATTR_CBANK_PARAM_SIZE
	.align		4
.L_24777:
        /*037c*/ 	.byte	0x03, 0x19
        /*037e*/ 	.short	0x007c


	//----- nvinfo : EIATTR_PARAM_CBANK
	.align		4
        /*0380*/ 	.byte	0x04, 0x0a
        /*0382*/ 	.short	(.L_24779 - .L_24778)
	.align		4
.L_24778:
        /*0384*/ 	.word	index@(.nv.constant0._ZN4vllm25paged_attention_v1_kernelIttLi192ELi32ELi128ELNS_18Fp8KVCacheDataTypeE0ELb0EEEvPT_PKS2_PKT0_S8_ifPKiSA_iPKfiiiSC_SC_iiiii)
        /*0388*/ 	.short	0x0380
        /*038a*/ 	.short	0x007c


	//----- nvinfo : EIATTR_SW_WAR
	.align		4
.L_24779:
        /*038c*/ 	.byte	0x04, 0x36
        /*038e*/ 	.short	(.L_24781 - .L_24780)
.L_24780:
        /*0390*/ 	.word	0x00000008
.L_24781:


//--------------------- .nv.info._ZN4vllm25paged_attention_v1_kernelIttLi128ELi32ELi128ELNS_18Fp8KVCacheDataTypeE0ELb0EEEvPT_PKS2_PKT0_S8_ifPKiSA_iPKfiiiSC_SC_iiiii --------------------------
	.section	.nv.info._ZN4vllm25paged_attention_v1_kernelIttLi128ELi32ELi128ELNS_18Fp8KVCacheDataTypeE0ELb0EEEvPT_PKS2_PKT0_S8_ifPKiSA_iPKfiiiSC_SC_iiiii,"",@"SHT_CUDA_INFO"
	.sectionflags	@""
	.align	4


	//----- nvinfo : EIATTR_CUDA_API_VERSION
	.align		4
        /*0000*/ 	.byte	0x04, 0x37
        /*0002*/ 	.short	(.L_24783 - .L_24782)
.L_24782:
        /*0004*/ 	.word	0x00000082


	//----- nvinfo : EIATTR_KPARAM_INFO
	.align		4
.L_24783:
        /*0008*/ 	.byte	0x04, 0x17
        /*000a*/ 	.short	(.L_24785 - .L_24784)
.L_24784:
        /*000c*/ 	.word	0x00000000
        /*0010*/ 	.short	0x0013
        /*0012*/ 	.short	0x0078
        /*0014*/ 	.byte	0x00, 0xf0, 0x11, 0x00


	//----- nvinfo : EIATTR_KPARAM_INFO
	.align		4
.L_24785:
        /*0018*/ 	.byte	0x04, 0x17
        /*001a*/ 	.short	(.L_24787 - .L_24786)
.L_24786:
        /*001c*/ 	.word	0x00000000
        /*0020*/ 	.short	0x0012
        /*0022*/ 	.short	0x0074
        /*0024*/ 	.byte	0x00, 0xf0, 0x11, 0x00


	//----- nvinfo : EIATTR_KPARAM_INFO
	.align		4
.L_24787:
        /*0028*/ 	.byte	0x04, 0x17
        /*002a*/ 	.short	(.L_24789 - .L_24788)
.L_24788:
        /*002c*/ 	.word	0x00000000
        /*0030*/ 	.short	0x0011
        /*0032*/ 	.short	0x0070
        /*0034*/ 	.byte	0x00, 0xf0, 0x11, 0x00


	//----- nvinfo : EIATTR_KPARAM_INFO
	.align		4
.L_24789:
        /*0038*/ 	.byte	0x04, 0x17
        /*003a*/ 	.short	(.L_24791 - .L_24790)
.L_24790:
        /*003c*/ 	.word	0x00000000
        /*0040*/ 	.short	0x0010
        /*0042*/ 	.short	0x006c
        /*0044*/ 	.byte	0x00, 0xf0, 0x11, 0x00


	//----- nvinfo : EIATTR_KPARAM_INFO
	.align		4
.L_24791:
        /*0048*/ 	.byte	0x04, 0x17
        /*004a*/ 	.short	(.L_24793 - .L_24792)
.L_24792:
        /*004c*/ 	.word	0x00000000
        /*0050*/ 	.short	0x000f
        /*0052*/ 	.short	0x0068
        /*0054*/ 	.byte	0x00, 0xf0, 0x11, 0x00


	//----- nvinfo : EIATTR_KPARAM_INFO
	.align		4
.L_24793:
        /*0058*/ 	.byte	0x04, 0x17
        /*005a*/ 	.short	(.L_24795 - .L_24794)
.L_24794:
        /*005c*/ 	.word	0x00000000
        /*0060*/ 	.short	0x000e
        /*0062*/ 	.short	0x0060
        /*0064*/ 	.byte	0x00, 0xf5, 0x21, 0x00


	//----- nvinfo : EIATTR_KPARAM_INFO
	.align		4
.L_24795:
        /*0068*/ 	.byte	0x04, 0x17
        /*006a*/ 	.short	(.L_24797 - .L_24796)
.L_24796:
        /*006c*/ 	.word	0x00000000
        /*0070*/ 	.short	0x000d
        /*0072*/ 	.short	0x0058
        /*0074*/ 	.byte	0x00, 0xf5, 0x21, 0x00


	//----- nvinfo : EIATTR_KPARAM_INFO
	.align		4
.L_24797:
        /*0078*/ 	.byte	0x04, 0x17
        /*007a*/ 	.short	(.L_24799 - .L_24798)
.L_24798:
        /*007c*/ 	.word	0x00000000
        /*0080*/ 	.short	0x000c
        /*0082*/ 	.short	0x0050
        /*0084*/ 	.byte	0x00, 0xf0, 0x11, 0x00


	//----- nvinfo : EIATTR_KPARAM_INFO
	.align		4
.L_24799:
        /*0088*/ 	.byte	0x04, 0x17
        /*008a*/ 	.short	(.L_24801 - .L_24800)
.L_24800:
        /*008c*/ 	.word	0x00000000
        /*0090*/ 	.short	0x000b
        /*0092*/ 	.short	0x004c
        /*0094*/ 	.byte	0x00, 0xf0, 0x11, 0x00


	//----- nvinfo : EIATTR_KPARAM_INFO
	.align		4
.L_24801:
        /*0098*/ 	.byte	0x04, 0x17
        /*009a*/ 	.short	(.L_24803 - .L_24802)
.L_24802:
        /*009c*/ 	.word	0x00000000
        /*00a0*/ 	.short	0x000a
        /*00a2*/ 	.short	0x0048
        /*00a4*/ 	.byte	0x00, 0xf0, 0x11, 0x00


	//----- nvinfo : EIATTR_KPARAM_INFO
	.align		4
.L_24803:
        /*00a8*/ 	.byte	0x04, 0x17
        /*00aa*/ 	.short	(.L_24805 - .L_24804)
.L_24804:
        /*00ac*/ 	.word	0x00000000
        /*00b0*/ 	.short	0x0009
        /*00b2*/ 	.short	0x0040
        /*00b4*/ 	.byte	0x00, 0xf5, 0x21, 0x00


	//----- nvinfo : EIATTR_KPARAM_INFO
	.align		4
.L_24805:
        /*00b8*/ 	.byte	0x04, 0x17
        /*00ba*/ 	.short	(.L_24807 - .L_24806)
.L_24806:
        /*00bc*/ 	.word	0x00000000
        /*00c0*/ 	.short	0x0008
        /*00c2*/ 	.short	0x0038
        /*00c4*/ 	.byte	0x00, 0xf0, 0x11, 0x00


	//----- nvinfo : EIATTR_KPARAM_INFO
	.align		4
.L_24807:
        /*00c8*/ 	.byte	0x04, 0x17
        /*00ca*/ 	.short	(.L_24809 - .L_24808)
.L_24808:
        /*00cc*/ 	.word	0x00000000
        /*00d0*/ 	.short	0x0007
        /*00d2*/ 	.short	0x0030
        /*00d4*/ 	.byte	0x00, 0xf5, 0x21, 0x00


	//----- nvinfo : EIATTR_KPARAM_INFO
	.align		4
.L_24809:
        /*00d8*/ 	.byte	0x04, 0x17
        /*00da*/ 	.short	(.L_24811 - .L_24810)
.L_24810:
        /*00dc*/ 	.word	0x00000000
        /*00e0*/ 	.short	0x0006
        /*00e2*/ 	.short	0x0028
        /*00e4*/ 	.byte	0x00, 0xf5, 0x21, 0x00


	//----- nvinfo : EIATTR_KPARAM_INFO
	.align		4
.L_24811:
        /*00e8*/ 	.byte	0x04, 0x17
        /*00ea*/ 	.short	(.L_24813 - .L_24812)
.L_24812:
        /*00ec*/ 	.word	0x00000000
        /*00f0*/ 	.short	0x0005
        /*00f2*/ 	.short	0x0024
        /*00f4*/ 	.byte	0x00, 0xf0, 0x11, 0x00


	//----- nvinfo : EIATTR_KPARAM_INFO
	.align		4
.L_24813:
        /*00f8*/ 	.byte	0x04, 0x17
        /*00fa*/ 	.short	(.L_24815 - .L_24814)
.L_24814:
        /*00fc*/ 	.word	0x00000000
        /*0100*/ 	.short	0x0004
        /*0102*/ 	.short	0x0020
        /*0104*/ 	.byte	0x00, 0xf0, 0x11, 0x00


	//----- nvinfo : EIATTR_KPARAM_INFO
	.align		4
.L_24815:
        /*0108*/ 	.byte	0x04, 0x17
        /*010a*/ 	.short	(.L_24817 - .L_24816)
.L_24816:
        /*010c*/ 	.word	0x00000000
        /*0110*/ 	.short	0x0003
        /*0112*/ 	.short	0x0018
        /*0114*/ 	.byte	0x00, 0xf5, 0x21, 0x00


	//----- nvinfo : EIATTR_KPARAM_INFO
	.align		4
.L_24817:
        /*0118*/ 	.byte	0x04, 0x17
        /*011a*/ 	.short	(.L_24819 - .L_24818)
.L_24818:
        /*011c*/ 	.word	0x00000000
        /*0120*/ 	.short	0x0002
        /*0122*/ 	.short	0x0010
        /*0124*/ 	.byte	0x00, 0xf5, 0x21, 0x00


	//----- nvinfo : EIATTR_KPARAM_INFO
	.align		4
.L_24819:
        /*0128*/ 	.byte	0x04, 0x17
        /*012a*/ 	.short	(.L_24821 - .L_24820)
.L_24820:
        /*012c*/ 	.word	0x00000000
        /*0130*/ 	.short	0x0001
        /*0132*/ 	.short	0x0008
        /*0134*/ 	.byte	0x00, 0xf5, 0x21, 0x00


	//----- nvinfo : EIATTR_KPARAM_INFO
	.align		4
.L_24821:
        /*0138*/ 	.byte	0x04, 0x17
        /*013a*/ 	.short	(.L_24823 - .L_24822)
.L_24822:
        /*013c*/ 	.word	0x00000000
        /*0140*/ 	.short	0x0000
        /*0142*/ 	.short	0x0000
        /*0144*/ 	.byte	0x00, 0xf5, 0x21, 0x00


	//----- nvinfo : EIATTR_SPARSE_MMA_MASK
	.align		4
.L_24823:
        /*0148*/ 	.byte	0x03, 0x50
        /*014a*/ 	.short	0x0000


	//----- nvinfo : EIATTR_MAXREG_COUNT
	.align		4
        /*014c*/ 	.byte	0x03, 0x1b
        /*014e*/ 	.short	0x00ff


	//----- nvinfo : EIATTR_NUM_BARRIERS
	.align		4
        /*0150*/ 	.byte	0x02, 0x4c
        /*0152*/ 	.byte	0x01
	.zero		1


	//----- nvinfo : EIATTR_MERCURY_ISA_VERSION
	.align		4
        /*0154*/ 	.byte	0x03, 0x5f
        /*0156*/ 	.short	0x0101


	//----- nvinfo : EIATTR_COOP_GROUP_MASK_REGIDS
	.align		4
        /*0158*/ 	.byte	0x04, 0x29
        /*015a*/ 	.short	(.L_24825 - .L_24824)


	//   ....[0]....
.L_24824:
        /*015c*/ 	.word	0xffffffff


	//   ....[1]....
        /*0160*/ 	.word	0xffffffff


	//   ....[2]....
        /*0164*/ 	.word	0xffffffff


	//   ....[3]....
        /*0168*/ 	.word	0xffffffff


	//   ....[4]....
        /*016c*/ 	.word	0xffffffff


	//   ....[5]....
        /*0170*/ 	.word	0xffffffff


	//   ....[6]....
        /*0174*/ 	.word	0xffffffff


	//   ....[7]....
        /*0178*/ 	.word	0xffffffff


	//   ....[8]....
        /*017c*/ 	.word	0xffffffff


	//   ....[9]....
        /*0180*/ 	.word	0xffffffff


	//   ....[10]....
        /*0184*/ 	.word	0xffffffff


	//   ....[11]....
        /*0188*/ 	.word	0xffffffff


	//   ....[12]....
        /*018c*/ 	.word	0xffffffff


	//   ....[13]....
        /*0190*/ 	.word	0xffffffff


	//   ....[14]....
        /*0194*/ 	.word	0xffffffff


	//   ....[15]....
        /*0198*/ 	.word	0xffffffff


	//   ....[16]....
        /*019c*/ 	.word	0xffffffff


	//   ....[17]....
        /*01a0*/ 	.word	0xffffffff


	//   ....[18]....
        /*01a4*/ 	.word	0xffffffff


	//   ....[19]....
        /*01a8*/ 	.word	0xffffffff


	//   ....[20]....
        /*01ac*/ 	.word	0xffffffff


	//   ....[21]....
        /*01b0*/ 	.word	0xffffffff


	//   ....[22]....
        /*01b4*/ 	.word	0xffffffff


	//   ....[23]....
        /*01b8*/ 	.word	0xffffffff


	//   ....[24]....
        /*01bc*/ 	.word	0xffffffff


	//   ....[25]....
        /*01c0*/ 	.word	0xffffffff


	//   ....[26]....
        /*01c4*/ 	.word	0xffffffff


	//   ....[27]....
        /*01c8*/ 	.word	0xffffffff


	//   ....[28]....
        /*01cc*/ 	.word	0xffffffff


	//   ....[29]....
        /*01d0*/ 	.word	0xffffffff


	//   ....[30]....
        /*01d4*/ 	.word	0xffffffff


	//   ....[31]....
        /*01d8*/ 	.word	0xffffffff


	//   ....[32]....
        /*01dc*/ 	.word	0xffffffff


	//   ....[33]....
        /*01e0*/ 	.word	0xffffffff


	//   ....[34]....
        /*01e4*/ 	.word	0xffffffff


	//   ....[35]....
        /*01e8*/ 	.word	0xffffffff


	//   ....[36]....
        /*01ec*/ 	.word	0xffffffff


	//   ....[37]....
        /*01f0*/ 	.word	0xffffffff


	//   ....[38]....
        /*01f4*/ 	.word	0xffffffff


	//   ....[39]....
        /*01f8*/ 	.word	0xffffffff


	//   ....[40]....
        /*01fc*/ 	.word	0xffffffff


	//   ....[41]....
        /*0200*/ 	.word	0xffffffff


	//   ....[42]....
        /*0204*/ 	.word	0xffffffff


	//   ....[43]....
        /*0208*/ 	.word	0xffffffff


	//   ....[44]....
        /*020c*/ 	.word	0xffffffff


	//   ....[45]....
        /*0210*/ 	.word	0xffffffff


	//   ....[46]....
        /*0214*/ 	.word	0xffffffff


	//   ....[47]....
        /*0218*/ 	.word	0xffffffff


	//----- nvinfo : EIATTR_COOP_GROUP_INSTR_OFFSETS
	.align		4
.L_24825:
        /*021c*/ 	.byte	0x04, 0x28
        /*021e*/ 	.short	(.L_24827 - .L_24826)


	//   ....[0]....
.L_24826:
        /*0220*/ 	.word	0x000023a0


	//   ....[1]....
        /*0224*/ 	.word	0x00002440


	//   ....[2]....
        /*0228*/ 	.word	0x00002480


	//   ....[3]....
        /*022c*/ 	.word	0x000024c0


	//   ....[4]....
        /*0230*/ 	.word	0x00002510


	//   ....[5]....
        /*0234*/ 	.word	0x00002570


	//   ....[6]....
        /*0238*/ 	.word	0x00002590


	//   ....[7]....
        /*023c*/ 	.word	0x000025d0


	//   ....[8]....
        /*0240*/ 	.word	0x00003400


	//   ....[9]....
        /*0244*/ 	.word	0x00003440


	//   ....[10]....
        /*0248*/ 	.word	0x00003460


	//   ....[11]....
        /*024c*/ 	.word	0x00003480


	//   ....[12]....
        /*0250*/ 	.word	0x000034a0


	//   ....[13]....
        /*0254*/ 	.word	0x000034f0


	//   ....[14]....
        /*0258*/ 	.word	0x00003510


	//   ....[15]....
        /*025c*/ 	.word	0x00003530


	//   ....[16]....
        /*0260*/ 	.word	0x00006bf0


	//   ....[17]....
        /*0264*/ 	.word	0x00006c30


	//   ....[18]....
        /*0268*/ 	.word	0x00006c50


	//   ....[19]....
        /*026c*/ 	.word	0x00006c60


	//   ....[20]....
        /*0270*/ 	.word	0x00006c70


	//   ....[21]....
        /*0274*/ 	.word	0x00006c80


	//   ....[22]....
        /*0278*/ 	.word	0x00006c90


	//   ....[23]....
        /*027c*/ 	.word	0x00006cb0


	//   ....[24]....
        /*0280*/ 	.word	0x00006cd0


	//   ....[25]....
        /*0284*/ 	.word	0x00006cf0


	//   ....[26]....
        /*0288*/ 	.word	0x00006d10


	//   ....[27]....
        /*028c*/ 	.word	0x00006d30


	//   ....[28]....
        /*0290*/ 	.word	0x00006d50


	//   ....[29]....
        /*0294*/ 	.word	0x00006d70


	//   ....[30]....
        /*0298*/ 	.word	0x00006d90


	//   ....[31]....
        /*029c*/ 	.word	0x00006db0


	//   ....[32]....
        /*02a0*/ 	.word	0x00006de0


	//   ....[33]....
        /*02a4*/ 	.word	0x00006e00


	//   ....[34]....
        /*02a8*/ 	.word	0x00006e20


	//   ....[35]....
        /*02ac*/ 	.word	0x00006e40


	//   ....[36]....
        /*02b0*/ 	.word	0x00006e60


	//   ....[37]....
        /*02b4*/ 	.word	0x00006e80


	//   ....[38]....
        /*02b8*/ 	.word	0x00006e90


	//   ....[39]....
        /*02bc*/ 	.word	0x00006ec0


	//   ....[40]....
        /*02c0*/ 	.word	0x00006ef0


	//   ....[41]....
        /*02c4*/ 	.word	0x00006f10


	//   ....[42]....
        /*02c8*/ 	.word	0x00006f30


	//   ....[43]....
        /*02cc*/ 	.word	0x00006f50


	//   ....[44]....
        /*02d0*/ 	.word	0x00006f70


	//   ....[45]....
        /*02d4*/ 	.word	0x00006f90


	//   ....[46]....
        /*02d8*/ 	.word	0x00006fb0


	//   ....[47]....
        /*02dc*/ 	.word	0x00006fd0


	//----- nvinfo : EIATTR_VRC_CTA_INIT_COUNT
	.align		4
.L_24827:
        /*02e0*/ 	.byte	0x02, 0x4a
	.zero		1
	.zero		1


	//----- nvinfo : EIATTR_EXIT_INSTR_OFFSETS
	.align		4
        /*02e4*/ 	.byte	0x04, 0x1c
        /*02e6*/ 	.short	(.L_24829 - .L_24828)


	//   ....[0]....
.L_24828:
        /*02e8*/ 	.word	0x00007850


	//   ....[1]....
        /*02ec*/ 	.word	0x000078b0


	//   ....[2]....
        /*02f0*/ 	.word	0x00007b50


	//----- nvinfo : EIATTR_CRS_STACK_SIZE
	.align		4
.L_24829:
        /*02f4*/ 	.byte	0x04, 0x1e
        /*02f6*/ 	.short	(.L_24831 - .L_24830)
.L_24830:
        /*02f8*/ 	.word	0x00000000


	//----- nvinfo : EIATTR_CBANK_PARAM_SIZE
	.align		4
.L_24831:
        /*02fc*/ 	.byte	0x03, 0x19
        /*02fe*/ 	.short	0x007c


	//----- nvinfo : EIATTR_PARAM_CBANK
	.align		4
        /*0300*/ 	.byte	0x04, 0x0a
        /*0302*/ 	.short	(.L_24833 - .L_24832)
	.align		4
.L_24832:
        /*0304*/ 	.word	index@(.nv.constant0._ZN4vllm25paged_attention_v1_kernelIttLi128ELi32ELi128ELNS_18Fp8KVCacheDataTypeE0ELb0EEEvPT_PKS2_PKT0_S8_ifPKiSA_iPKfiiiSC_SC_iiiii)
        /*0308*/ 	.short	0x0380
        /*030a*/ 	.short	0x007c


	//----- nvinfo : EIATTR_SW_WAR
	.align		4
.L_24833:
        /*030c*/ 	.byte	0x04, 0x36
        /*030e*/ 	.short	(.L_24835 - .L_24834)
.L_24834:
        /*0310*/ 	.word	0x00000008
.L_24835:


//--------------------- .nv.info._ZN4vllm25paged_attention_v1_kernelIttLi120ELi32ELi128ELNS_18Fp8KVCacheDataTypeE0ELb0EEEvPT_PKS2_PKT0_S8_ifPKiSA_iPKfiiiSC_SC_iiiii --------------------------
	.section	.nv.info._ZN4vllm25paged_attention_v1_kernelIttLi120ELi32ELi128ELNS_18Fp8KVCacheDataTypeE0ELb0EEEvPT_PKS2_PKT0_S8_ifPKiSA_iPKfiiiSC_SC_iiiii,"",@"SHT_CUDA_INFO"
	.sectionflags	@""
	.align	4


	//----- nvinfo : EIATTR_CUDA_API_VERSION
	.align		4
        /*0000*/ 	.byte	0x04, 0x37
        /*0002*/ 	.short	(.L_24837 - .L_24836)
.L_24836:
        /*0004*/ 	.word	0x00000082


	//----- nvinfo : EIATTR_KPARAM_INFO
	.align		4
.L_24837:
        /*0008*/ 	.byte	0x04, 0x17
        /*000a*/ 	.short	(.L_24839 - .L_24838)
.L_24838:
        /*000c*/ 	.word	0x00000000
        /*0010*/ 	.short	0x0013
        /*0012*/ 	.short	0x0078
        /*0014*/ 	.byte	0x00, 0xf0, 0x11, 0x00


	//----- nvinfo : EIATTR_KPARAM_INFO
	.align		4
.L_24839:
        /*0018*/ 	.byte	0x04, 0x17
        /*001a*/ 	.short	(.L_24841 - .L_24840)
.L_24840:
        /*001c*/ 	.word	0x00000000
        /*0020*/ 	.short	0x0012
        /*0022*/ 	.short	0x0074
        /*0024*/ 	.byte	0x00, 0xf0, 0x11, 0x00


	//----- nvinfo : EIATTR_KPARAM_INFO
	.align		4
.L_24841:
        /*0028*/ 	.byte	0x04, 0x17
        /*002a*/ 	.short	(.L_24843 - .L_24842)
.L_24842:
        /*002c*/ 	.word	0x00000000
        /*0030*/ 	.short	0x0011
        /*0032*/ 	.short	0x0070
        /*0034*/ 	.byte	0x00, 0xf0, 0x11, 0x00


	//----- nvinfo : EIATTR_KPARAM_INFO
	.align		4
.L_24843:
        /*0038*/ 	.byte	0x04, 0x17
        /*003a*/ 	.short	(.L_24845 - .L_24844)
.L_24844:
        /*003c*/ 	.word	0x00000000
        /*0040*/ 	.short	0x0010
        /*0042*/ 	.short	0x006c
        /*0044*/ 	.byte	0x00, 0xf0, 0x11, 0x00


	//----- nvinfo : EIATTR_KPARAM_INFO
	.align		4
.L_24845:
        /*0048*/ 	.byte	0x04, 0x17
        /*004a*/ 	.short	(.L_24847 - .L_24846)
.L_24846:
        /*004c*/ 	.word	0x00000000
        /*0050*/ 	.short	0x000f
        /*0052*/ 	.short	0x0068
        /*0054*/ 	.byte	0x00, 0xf0, 0x11, 0x00


	//----- nvinfo : EIATTR_KPARAM_INFO
	.align		4
.L_24847:
        /*0058*/ 	.byte	0x04, 0x17
        /*005a*/ 	.short	(.L_24849 - .L_24848)
.L_24848:
        /*005c*/ 	.word	0x00000000
        /*0060*/ 	.short	0x000e
        /*0062*/ 	.short	0x0060
        /*0064*/ 	.byte	0x00, 0xf5, 0x21, 0x00


	//----- nvinfo : EIATTR_KPARAM_INFO
	.align		4
.L_24849:
        /*0068*/ 	.byte	0x04, 0x17
        /*006a*/ 	.short	(.L_24851 - .L_24850)
.L_24850:
        /*006c*/ 	.word	0x00000000
        /*0070*/ 	.short	0x000d
        /*0072*/ 	.short	0x0058
        /*0074*/ 	.byte	0x00, 0xf5, 0x21, 0x00


	//----- nvinfo : EIATTR_KPARAM_INFO
	.align		4
.L_24851:
        /*0078*/ 	.byte	0x04, 0x17
        /*007a*/ 	.short	(.L_24853 - .L_24852)
.L_24852:
        /*007c*/ 	.word	0x00000000
        /*0080*/ 	.short	0x000c
        /*0082*/ 	.short	0x0050
        /*0084*/ 	.byte	0x00, 0xf0, 0x11, 0x00


	//----- nvinfo : EIATTR_KPARAM_INFO
	.align		4
.L_24853:
        /*0088*/ 	.byte	0x04, 0x17
        /*008a*/ 	.short	(.L_24855 - .L_24854)
.L_24854:
        /*008c*/ 	.word	0x00000000
        /*0090*/ 	.short	0x000b
        /*0092*/ 	.short	0x004c
        /*0094*/ 	.byte	0x00, 0xf0, 0x11, 0x00


	//----- nvinfo : EIATTR_KPARAM_INFO
	.align		4
.L_24855:
        /*0098*/ 	.byte	0x04, 0x17
        /*009a*/ 	.short	(.L_24857 - .L_24856)
.L_24856:
        /*009c*/ 	.word	0x00000000
        /*00a0*/ 	.short	0x000a
        /*00a2*/ 	.short	0x0048
        /*00a4*/ 	.byte	0x00, 0xf0, 0x11, 0x00


	//----- nvinfo : EIATTR_KPARAM_INFO
	.align		4
.L_24857:
        /*00a8*/ 	.byte	0x04, 0x17
        /*00aa*/ 	.short	(.L_24859 - .L_24858)
.L_24858:
        /*00ac*/ 	.word	0x00000000
        /*00b0*/ 	.short	0x0009
        /*00b2*/ 	.short	0x0040
        /*00b4*/ 	.byte	0x00, 0xf5, 0x21, 0x00


	//----- nvinfo : EIATTR_KPARAM_INFO
	.align		4
.L_24859:
        /*00b8*/ 	.byte	0x04, 0x17
        /*00ba*/ 	.short	(.L_24861 - .L_24860)
.L_24860:
        /*00bc*/ 	.word	0x00000000
        /*00c0*/ 	.short	0x0008
        /*00c2*/ 	.short	0x0038
        /*00c4*/ 	.byte	0x00, 0xf0, 0x11, 0x00


	//----- nvinfo : EIATTR_KPARAM_INFO
	.align		4
.L_24861:
        /*00c8*/ 	.byte	0x04, 0x17
        /*00ca*/ 	.short	(.L_24863 - .L_24862)
.L_24862:
        /*00cc*/ 	.word	0x00000000
        /*00d0*/ 	.short	0x0007
        /*00d2*/ 	.short	0x0030
        /*00d4*/ 	.byte	0x00, 0xf5, 0x21, 0x00


	//----- nvinfo : EIATTR_KPARAM_INFO
	.align		4
.L_24863:
        /*00d8*/ 	.byte	0x04, 0x17
        /*00da*/ 	.short	(.L_24865 - .L_24864)
.L_24864:
        /*00dc*/ 	.word	0x00000000
        /*00e0*/ 	.short	0x0006
        /*00e2*/ 	.short	0x0028
        /*00e4*/ 	.byte	0x00, 0xf5, 0x21, 0x00


	//----- nvinfo : EIATTR_KPARAM_INFO
	.align		4
.L_24865:
        /*00e8*/ 	.byte	0x04, 0x17
        /*00ea*/ 	.short	(.L_24867 - .L_24866)
.L_24866:
        /*00ec*/ 	.word	0x00000000
        /*00f0*/ 	.short	0x0005
        /*00f2*/ 	.short	0x0024
        /*00f4*/ 	.byte	0x00, 0xf0, 0x11, 0x00


	//----- nvinfo : EIATTR_KPARAM_INFO
	.align		4
.L_24867:
        /*00f8*/ 	.byte	0x04, 0x17
        /*00fa*/ 	.short	(.L_24869 - .L_24868)
.L_24868:
        /*00fc*/ 	.word	0x00000000
        /*0100*/ 	.short	0x0004
        /*0102*/ 	.short	0x0020
        /*0104*/ 	.byte	0x00, 0xf0, 0x11, 0x00


	//----- nvinfo : EIATTR_KPARAM_INFO
	.align		4
.L_24869:
        /*0108*/ 	.byte	0x04, 0x17
        /*010a*/ 	.short	(.L_24871 - .L_24870)
.L_24870:
        /*010c*/ 	.word	0x00000000
        /*0110*/ 	.short	0x0003
        /*0112*/ 	.short	0x0018
        /*0114*/ 	.byte	0x00, 0xf5, 0x21, 0x00


	//----- nvinfo : EIATTR_KPARAM_INFO
	.align		4
.L_24871:
        /*0118*/ 	.byte	0x04, 0x17
        /*011a*/ 	.short	(.L_24873 - .L_24872)
.L_24872:
        /*011c*/ 	.word	0x00000000
        /*0120*/ 	.short	0x0002
        /*0122*/ 	.short	0x0010
        /*0124*/ 	.byte	0x00, 0xf5, 0x21, 0x00


	//----- nvinfo : EIATTR_KPARAM_INFO
	.align		4
.L_24873:
        /*0128*/ 	.byte	0x04, 0x17
        /*012a*/ 	.short	(.L_24875 - .L_24874)
.L_24874:
        /*012c*/ 	.word	0x00000000
        /*0130*/ 	.short	0x0001
        /*0132*/ 	.short	0x0008
        /*0134*/ 	.byte	0x00, 0xf5, 0x21, 0x00


	//----- nvinfo : EIATTR_KPARAM_INFO
	.align		4
.L_24875:
        /*0138*/ 	.byte	0x04, 0x17
        /*013a*/ 	.short	(.L_24877 - .L_24876)
.L_24876:
        /*013c*/ 	.word	0x00000000
        /*0140*/ 	.short	0x0000
        /*0142*/ 	.short	0x0000
        /*0144*/ 	.byte	0x00, 0xf5, 0x21, 0x00


	//----- nvinfo : EIATTR_SPARSE_MMA_MASK
	.align		4
.L_24877:
        /*0148*/ 	.byte	0x03, 0x50
        /*014a*/ 	.short	0x0000


	//----- nvinfo : EIATTR_MAXREG_COUNT
	.align		4
        /*014c*/ 	.byte	0x03, 0x1b
        /*014e*/ 	.short	0x00ff


	//----- nvinfo : EIATTR_NUM_BARRIERS
	.align		4
        /*0150*/ 	.byte	0x02, 0x4c
        /*0152*/ 	.byte	0x01
	.zero		1


	//----- nvinfo : EIATTR_MERCURY_ISA_VERSION
	.align		4
        /*0154*/ 	.byte	0x03, 0x5f
        /*0156*/ 	.short	0x0101


	//----- nvinfo : EIATTR_COOP_GROUP_MASK_REGIDS
	.align		4
        /*0158*/ 	.byte	0x04, 0x29
        /*015a*/ 	.short	(.L_24879 - .L_24878)


	//   ....[0]....
.L_24878:
        /*015c*/ 	.word	0xffffffff


	//   ....[1]....
        /*0160*/ 	.word	0xffffffff


	//   ....[2]....
        /*0164*/ 	.word	0xffffffff


	//   ....[3]....
        /*0168*/ 	.word	0xffffffff


	//   ....[4]....
        /*016c*/ 	.word	0xffffffff


	//   ....[5]....
        /*0170*/ 	.word	0xffffffff


	//   ....[6]....
        /*0174*/ 	.word	0xffffffff


	//   ....[7]....
        /*0178*/ 	.word	0xffffffff


	//   ....[8]....
        /*017c*/ 	.word	0xffffffff


	//   ....[9]....
        /*0180*/ 	.word	0xffffffff


	//   ....[10]....
        /*0184*/ 	.word	0xffffffff


	//   ....[11]....
        /*0188*/ 	.word	0xffffffff


	//   ....[12]....
        /*018c*/ 	.word	0xffffffff


	//   ....[13]....
        /*0190*/ 	.word	0xffffffff


	//   ....[14]....
        /*0194*/ 	.word	0xffffffff


	//   ....[15]....
        /*0198*/ 	.word	0xffffffff


	//   ....[16]....
        /*019c*/ 	.word	0xffffffff


	//   ....[17]....
        /*01a0*/ 	.word	0xffffffff


	//   ....[18]....
        /*01a4*/ 	.word	0xffffffff


	//   ....[19]....
        /*01a8*/ 	.word	0xffffffff


	//   ....[20]....
        /*01ac*/ 	.word	0xffffffff


	//   ....[21]....
        /*01b0*/ 	.word	0xffffffff


	//   ....[22]....
        /*01b4*/ 	.word	0xffffffff


	//   ....[23]....
        /*01b8*/ 	.word	0xffffffff


	//   ....[24]....
        /*01bc*/ 	.word	0xffffffff


	//   ....[25]....
        /*01c0*/ 	.word	0xffffffff


	//   ....[26]....
        /*01c4*/ 	.word	0xffffffff


	//   ....[27]....
        /*01c8*/ 	.word	0xffffffff


	//   ....[28]....
        /*01cc*/ 	.word	0xffffffff


	//   ....[29]....
        /*01d0*/ 	.word	0xffffffff


	//   ....[30]....
        /*01d4*/ 	.word	0xffffffff


	//   ....[31]....
        /*01d8*/ 	.word	0xffffffff


	//   ....[32]....
        /*01dc*/ 	.word	0xffffffff


	//   ....[33]....
        /*01e0*/ 	.word	0xffffffff


	//   ....[34]....
        /*01e4*/ 	.word	0xffffffff


	//   ....[35]....
        /*01e8*/ 	.word	0xffffffff


	//   ....[36]....
        /*01ec*/ 	.word	0xffffffff


	//   ....[37]....
        /*01f0*/ 	.word	0xffffffff


	//   ....[38]....
        /*01f4*/ 	.word	0xffffffff


	//   ....[39]....
        /*01f8*/ 	.word	0xffffffff


	//   ....[40]....
        /*01fc*/ 	.word	0xffffffff


	//   ....[41]....
        /*0200*/ 	.word	0xffffffff


	//   ....[42]....
        /*0204*/ 	.word	0xffffffff


	//   ....[43]....
        /*0208*/ 	.word	0xffffffff


	//   ....[44]....
        /*020c*/ 	.word	0xffffffff


	//   ....[45]....
        /*0210*/ 	.word	0xffffffff


	//----- nvinfo : EIATTR_COOP_GROUP_INSTR_OFFSETS
	.align		4
.L_24879:
        /*0214*/ 	.byte	0x04, 0x28
        /*0216*/ 	.short	(.L_24881 - .L_24880)


	//   ....[0]....
.L_24880:
        /*0218*/ 	.word	0x00002250


	//   ....[1]....
        /*021c*/ 	.word	0x000022d0


	//   ....[2]....
        /*0220*/ 	.word	0x000022f0


	//   ....[3]....
        /*0224*/ 	.word	0x00002310


	//   ....[4]....
        /*0228*/ 	.word	0x00002340


	//   ....[5]....
        /*022c*/ 	.word	0x000023d0


	//   ....[6]....
        /*0230*/ 	.word	0x00002410


	//   ....[7]....
        /*0234*/ 	.word	0x00002470


	//   ....[8]....
        /*0238*/ 	.word	0x000032b0


	//   ....[9]....
        /*023c*/ 	.word	0x000032f0


	//   ....[10]....
        /*0240*/ 	.word	0x00003310


	//   ....[11]....
        /*0244*/ 	.word	0x00003330


	//   ....[12]....
        /*0248*/ 	.word	0x00003350


	//   ....[13]....
        /*024c*/ 	.word	0x000033a0


	//   ....[14]....
        /*0250*/ 	.word	0x000033c0


	//   ....[15]....
        /*0254*/ 	.word	0x000033e0


	//   ....[16]....
        /*0258*/ 	.word	0x00006850


	//   ....[17]....
        /*025c*/ 	.word	0x00006890


	//   ....[18]....
        /*0260*/ 	.word	0x000068d0


	//   ....[19]....
        /*0264*/ 	.word	0x00006910


	//   ....[20]....
        /*0268*/ 	.word	0x00006940


	//   ....[21]....
        /*026c*/ 	.word	0x00006950


	//   ....[22]....
        /*0270*/ 	.word	0x00006970


	//   ....[23]....
        /*0274*/ 	.word	0x000069a0


	//   ....[24]....
        /*0278*/ 	.word	0x000069d0


	//   ....[25]....
        /*027c*/ 	.word	0x00006a00


	//   ....[26]....
        /*0280*/ 	.word	0x00006a30


	//   ....[27]....
        /*0284*/ 	.word	0x00006a60


	//   ....[28]....
        /*0288*/ 	.word	0x00006a70


	//   ....[29]....
        /*028c*/ 	.word	0x00006a90


	//   ....[30]....
        /*0290*/ 	.word	0x00006ab0


	//   ....[31]....
        /*0294*/ 	.word	0x00006ae0


	//   ....[32]....
        /*0298*/ 	.word	0x00006b00


	//   ....[33]....
        /*029c*/ 	.word	0x00006b20


	//   ....[34]....
        /*02a0*/ 	.word	0x00006b40


	//   ....[35]....
        /*02a4*/ 	.word	0x00006b60


	//   ....[36]....
        /*02a8*/ 	.word	0x00006b80


	//   ....[37]....
        /*02ac*/ 	.word	0x00006b90


	//   ....[38]....
        /*02b0*/ 	.word	0x00006bc0


	//   ....[39]....
        /*02b4*/ 	.word	0x00006be0


	//   ....[40]....
        /*02b8*/ 	.word	0x00006c00


	//   ....[41]....
        /*02bc*/ 	.word	0x00006c20


	//   ....[42]....
        /*02c0*/ 	.word	0x00006c40


	//   ....[43]....
        /*02c4*/ 	.word	0x00006c60


	//   ....[44]....
        /*02c8*/ 	.word	0x00006c80


	//   ....[45]....
        /*02cc*/ 	.word	0x00006ca0


	//----- nvinfo : EIATTR_VRC_CTA_INIT_COUNT
	.align		4
.L_24881:
        /*02d0*/ 	.byte	0x02, 0x4a
	.zero		1
	.zero		1


	//----- nvinfo : EIATTR_EXIT_INSTR_OFFSETS
	.align		4
        /*02d4*/ 	.byte	0x04, 0x1c
        /*02d6*/ 	.short	(.L_24883 - .L_24882)


	//   ....[0]....
.L_24882:
        /*02d8*/ 	.word	0x000073c0


	//   ....[1]....
        /*02dc*/ 	.word	0x00007420


	//   ....[2]....
        /*02e0*/ 	.word	0x000076a0


	//----- nvinfo : EIATTR_CRS_STACK_SIZE
	.align		4
.L_24883:
        /*02e4*/ 	.byte	0x04, 0x1e
        /*02e6*/ 	.short	(.L_24885 - .L_24884)
.L_24884:
        /*02e8*/ 	.word	0x00000000


	//----- nvinfo : EIATTR_CBANK_PARAM_SIZE
	.align		4
.L_24885:
        /*02ec*/ 	.byte	0x03, 0x19
        /*02ee*/ 	.short	0x007c


	//----- nvinfo : EIATTR_PARAM_CBANK
	.align		4
        /*02f0*/ 	.byte	0x04, 0x0a
        /*02f2*/ 	.short	(.L_24887 - .L_24886)
	.align		4
.L_24886:
        /*02f4*/ 	.word	index@(.nv.constant0._ZN4vllm25paged_attention_v1_kernelIttLi120ELi32ELi128ELNS_18Fp8KVCacheDataTypeE0ELb0EEEvPT_PKS2_PKT0_S8_ifPKiSA_iPKfiiiSC_SC_iiiii)
        /*02f8*/ 	.short	0x0380
        /*02fa*/ 	.short	0x007c


	//----- nvinfo : EIATTR_SW_WAR
	.align		4
.L_24887:
        /*02fc*/ 	.byte	0x04, 0x36
        /*02fe*/ 	.short	(.L_24889 - .L_24888)
.L_24888:
        /*0300*/ 	.word	0x00000008
.L_24889:


//--------------------- .nv.info._ZN4vllm25paged_attention_v1_kernelIttLi112ELi32ELi128ELNS_18Fp8KVCacheDataTypeE0ELb0EEEvPT_PKS2_PKT0_S8_ifPKiSA_iPKfiiiSC_SC_iiiii --------------------------
	.section	.nv.info._ZN4vllm25paged_attention_v1_kernelIttLi112ELi32ELi128ELNS_18Fp8KVCacheDataTypeE0ELb0EEEvPT_PKS2_PKT0_S8_ifPKiSA_iPKfiiiSC_SC_iiiii,"",@"SHT_CUDA_INFO"
	.sectionflags	@""
	.align	4


	//----- nvinfo : EIATTR_CUDA_API_VERSION
	.align		4
        /*0000*/ 	.byte	0x04, 0x37
        /*0002*/ 	.short	(.L_24891 - .L_24890)
.L_24890:
        /*0004*/ 	.word	0x00000082


	//----- nvinfo : EIATTR_KPARAM_INFO
	.align		4
.L_24891:
        /*0008*/ 	.byte	0x04, 0x17
        /*000a*/ 	.short	(.L_24893 - .L_24892)
.L_24892:
        /*000c*/ 	.word	0x00000000
        /*0010*/ 	.short	0x0013
        /*0012*/ 	.short	0x0078
        /*0014*/ 	.byte	0x00, 0xf0, 0x11, 0x00


	//----- nvinfo : EIATTR_KPARAM_INFO
	.align		4
.L_24893:
        /*0018*/ 	.byte	0x04, 0x17
        /*001a*/ 	.short	(.L_24895 - .L_24894)
.L_24894:
        /*001c*/ 	.word	0x00000000
        /*0020*/ 	.short	0x0012
        /*0022*/ 	.short	0x0074
        /*0024*/ 	.byte	0x00, 0xf0, 0x11, 0x00


	//----- nvinfo : EIATTR_KPARAM_INFO
	.align		4
.L_24895:
        /*0028*/ 	.byte	0x04, 0x17
        /*002a*/ 	.short	(.L_24897 - .L_24896)
.L_24896:
        /*002c*/ 	.word	0x00000000
        /*0030*/ 	.short	0x0011
        /*0032*/ 	.short	0x0070
        /*0034*/ 	.byte	0x00, 0xf0, 0x11, 0x00


	//----- nvinfo : EIATTR_KPARAM_INFO
	.align		4
.L_24897:
        /*0038*/ 	.byte	0x04, 0x17
        /*003a*/ 	.short	(.L_24899 - .L_24898)
.L_24898:
        /*003c*/ 	.word	0x00000000
        /*0040*/ 	.short	0x0010
        /*0042*/ 	.short	0x006c
        /*0044*/ 	.byte	0x00, 0xf0, 0x11, 0x00


	//----- nvinfo : EIATTR_KPARAM_INFO
	.align		4
.L_24899:
        /*0048*/ 	.byte	0x04, 0x17
        /*004a*/ 	.short	(.L_24901 - .L_24900)
.L_24900:
        /*004c*/ 	.word	0x00000000
        /*0050*/ 	.short	0x000f
        /*0052*/ 	.short	0x0068
        /*0054*/ 	.byte	0x00, 0xf0, 0x11, 0x00


	//----- nvinfo : EIATTR_KPARAM_INFO
	.align		4
.L_24901:
        /*0058*/ 	.byte	0x04, 0x17
        /*005a*/ 	.short	(.L_24903 - .L_24902)
.L_24902:
        /*005c*/ 	.word	0x00000000
        /*0060*/ 	.short	0x000e
        /*0062*/ 	.short	0x0060
        /*0064*/ 	.byte	0x00, 0xf5, 0x21, 0x00


	//----- nvinfo : EIATTR_KPARAM_INFO
	.align		4
.L_24903:
        /*0068*/ 	.byte	0x04, 0x17
        /*006a*/ 	.short	(.L_24905 - .L_24904)
.L_24904:
        /*006c*/ 	.word	0x00000000
        /*0070*/ 	.short	0x000d
        /*0072*/ 	.short	0x0058
        /*0074*/ 	.byte	0x00, 0xf5, 0x21, 0x00


	//----- nvinfo : EIATTR_KPARAM_INFO
	.align		4
.L_24905:
        /*0078*/ 	.byte	0x04, 0x17
        /*007a*/ 	.short	(.L_24907 - .L_24906)
.L_24906:
        /*007c*/ 	.word	0x00000000
        /*0080*/ 	.short	0x000c
        /*0082*/ 	.short	0x0050
        /*0084*/ 	.byte	0x00, 0xf0, 0x11, 0x00


	//----- nvinfo : EIATTR_KPARAM_INFO
	.align		4
.L_24907:
        /*0088*/ 	.byte	0x04, 0x17
        /*008a*/ 	.short	(.L_24909 - .L_24908)
.L_24908:
        /*008c*/ 	.word	0x00000000
        /*0090*/ 	.short	0x000b
        /*0092*/ 	.short	0x004c
        /*0094*/ 	.byte	0x00, 0xf0, 0x11, 0x00


	//----- nvinfo : EIATTR_KPARAM_INFO
	.align		4
.L_24909:
        /*0098*/ 	.byte	0x04, 0x17
        /*009a*/ 	.short	(.L_24911 - .L_24910)
.L_24910:
        /*009c*/ 	.word	0x00000000
        /*00a0*/ 	.short	0x000a
        /*00a2*/ 	.short	0x0048
        /*00a4*/ 	.byte	0x00, 0xf0, 0x11, 0x00


	//----- nvinfo : EIATTR_KPARAM_INFO
	.align		4
.L_24911:
        /*00a8*/ 	.byte	0x04, 0x17
        /*00aa*/ 	.short	(.L_24913 - .L_24912)
.L_24912:
        /*00ac*/ 	.word	0x00000000
        /*00b0*/ 	.short	0x0009
        /*00b2*/ 	.short	0x0040
        /*00b4*/ 	.byte	0x00, 0xf5, 0x21, 0x00


	//----- nvinfo : EIATTR_KPARAM_INFO
	.align		4
.L_24913:
        /*00b8*/ 	.byte	0x04, 0x17
        /*00ba*/ 	.short	(.L_24915 - .L_24914)
.L_24914:
        /*00bc*/ 	.word	0x00000000
        /*00c0*/ 	.short	0x0008
        /*00c2*/ 	.short	0x0038
        /*00c4*/ 	.byte	0x00, 0xf0, 0x11, 0x00


	//----- nvinfo : EIATTR_KPARAM_INFO
	.align		4
.L_24915:
        /*00c8*/ 	.byte	0x04, 0x17
        /*00ca*/ 	.short	(.L_24917 - .L_24916)
.L_24916:
        /*00cc*/ 	.word	0x00000000
        /*00d0*/ 	.short	0x0007
        /*00d2*/ 	.short	0x0030
        /*00d4*/ 	.byte	0x00, 0xf5, 0x21, 0x00


	//----- nvinfo : EIATTR_KPARAM_INFO
	.align		4
.L_24917:
        /*00d8*/ 	.byte	0x04, 0x17
        /*00da*/ 	.short	(.L_24919 - .L_24918)
.L_24918:
        /*00dc*/ 	.word	0x00000000
        /*00e0*/ 	.short	0x0006
        /*00e2*/ 	.short	0x0028
        /*00e4*/ 	.byte	0x00, 0xf5, 0x21, 0x00


	//----- nvinfo : EIATTR_KPARAM_INFO
	.align		4
.L_24919:
        /*00e8*/ 	.byte	0x04, 0x17
        /*00ea*/ 	.short	(.L_24921 - .L_24920)
.L_24920:
        /*00ec*/ 	.word	0x00000000
        /*00f0*/ 	.short	0x0005
        /*00f2*/ 	.short	0x0024
        /*00f4*/ 	.byte	0x00, 0xf0, 0x11, 0x00


	//----- nvinfo : EIATTR_KPARAM_INFO
	.align		4
.L_24921:
        /*00f8*/ 	.byte	0x04, 0x17
        /*00fa*/ 	.short	(.L_24923 - .L_24922)
.L_24922:
        /*00fc*/ 	.word	0x00000000
        /*0100*/ 	.short	0x0004
        /*0102*/ 	.short	0x0020
        /*0104*/ 	.byte	0x00, 0xf0, 0x11, 0x00


	//----- nvinfo : EIATTR_KPARAM_INFO
	.align		4
.L_24923:
        /*0108*/ 	.byte	0x04, 0x17
        /*010a*/ 	.short	(.L_24925 - .L_24924)
.L_24924:
        /*010c*/ 	.word	0x00000000
        /*0110*/ 	.short	0x0003
        /*0112*/ 	.short	0x0018
        /*0114*/ 	.byte	0x00, 0xf5, 0x21, 0x00


	//----- nvinfo : EIATTR_KPARAM_INFO
	.align		4
.L_24925:
        /*0118*/ 	.byte	0x04, 0x17
        /*011a*/ 	.short	(.L_24927 - .L_24926)
.L_24926:
        /*011c*/ 	.word	0x00000000
        /*0120*/ 	.short	0x0002
        /*0122*/ 	.short	0x0010
        /*0124*/ 	.byte	0x00, 0xf5, 0x21, 0x00


	//----- nvinfo : EIATTR_KPARAM_INFO
	.align		4
.L_24927:
        /*0128*/ 	.byte	0x04, 0x17
        /*012a*/ 	.short	(.L_24929 - .L_24928)
.L_24928:
        /*012c*/ 	.word	0x00000000
        /*0130*/ 	.short	0x0001
        /*0132*/ 	.short	0x0008
        /*0134*/ 	.byte	0x00, 0xf5, 0x21, 0x00


	//----- nvinfo : EIATTR_KPARAM_INFO
	.align		4
.L_24929:
        /*0138*/ 	.byte	0x04, 0x17
        /*013a*/ 	.short	(.L_24931 - .L_24930)
.L_24930:
        /*013c*/ 	.word	0x00000000
        /*0140*/ 	.short	0x0000
        /*0142*/ 	.short	0x0000
        /*0144*/ 	.byte	0x00, 0xf5, 0x21, 0x00


	//----- nvinfo : EIATTR_SPARSE_MMA_MASK
	.align		4
.L_24931:
        /*0148*/ 	.byte	0x03, 0x50
        /*014a*/ 	.short	0x0000


	//----- nvinfo : EIATTR_MAXREG_COUNT
	.align		4
        /*014c*/ 	.byte	0x03, 0x1b
        /*014e*/ 	.short	0x00ff


	//----- nvinfo : EIATTR_NUM_BARRIERS
	.align		4
        /*0150*/ 	.byte	0x02, 0x4c
        /*0152*/ 	.byte	0x01
	.zero		1


	//----- nvinfo : EIATTR_MERCURY_ISA_VERSION
	.align		4
        /*0154*/ 	.byte	0x03, 0x5f
        /*0156*/ 	.short	0x0101


	//----- nvinfo : EIATTR_COOP_GROUP_MASK_REGIDS
	.align		4
        /*0158*/ 	.byte	0x04, 0x29
        /*015a*/ 	.short	(.L_24933 - .L_24932)


	//   ....[0]....
.L_24932:
        /*015c*/ 	.word	0xffffffff


	//   ....[1]....
        /*0160*/ 	.word	0xffffffff


	//   ....[2]....
        /*0164*/ 	.word	0xffffffff


	//   ....[3]....
        /*0168*/ 	.word	0xffffffff


	//   ....[4]....
        /*016c*/ 	.word	0xffffffff


	//   ....[5]....
        /*0170*/ 	.word	0xffffffff


	//   ....[6]....
        /*0174*/ 	.word	0xffffffff


	//   ....[7]....
        /*0178*/ 	.word	0xffffffff


	//   ....[8]....
        /*017c*/ 	.word	0xffffffff


	//   ....[9]....
        /*0180*/ 	.word	0xffffffff


	//   ....[10]....
        /*0184*/ 	.word	0xffffffff


	//   ....[11]....
        /*0188*/ 	.word	0xffffffff


	//   ....[12]....
        /*018c*/ 	.word	0xffffffff


	//   ....[13]....
        /*0190*/ 	.word	0xffffffff


	//   ....[14]....
        /*0194*/ 	.word	0xffffffff


	//   ....[15]....
        /*0198*/ 	.word	0xffffffff


	//   ....[16]....
        /*019c*/ 	.word	0xffffffff


	//   ....[17]....
        /*01a0*/ 	.word	0xffffffff


	//   ....[18]....
        /*01a4*/ 	.word	0xffffffff


	//   ....[19]....
        /*01a8*/ 	.word	0xffffffff


	//   ....[20]....
        /*01ac*/ 	.word	0xffffffff


	//   ....[21]....
        /*01b0*/ 	.word	0xffffffff


	//   ....[22]....
        /*01b4*/ 	.word	0xffffffff


	//   ....[23]....
        /*01b8*/ 	.word	0xffffffff


	//   ....[24]....
        /*01bc*/ 	.word	0xffffffff


	//   ....[25]....
        /*01c0*/ 	.word	0xffffffff


	//   ....[26]....
        /*01c4*/ 	.word	0xffffffff


	//   ....[27]....
        /*01c8*/ 	.word	0xffffffff


	//   ....[28]....
        /*01cc*/ 	.word	0xffffffff


	//   ....[29]....
        /*01d0*/ 	.word	0xffffffff


	//   ....[30]....
        /*01d4*/ 	.word	0xffffffff


	//   ....[31]....
        /*01d8*/ 	.word	0xffffffff


	//   ....[32]....
        /*01dc*/ 	.word	0xffffffff


	//   ....[33]....
        /*01e0*/ 	.word	0xffffffff


	//   ....[34]....
        /*01e4*/ 	.word	0xffffffff


	//   ....[35]....
        /*01e8*/ 	.word	0xffffffff


	//   ....[36]....
        /*01ec*/ 	.word	0xffffffff


	//   ....[37]....
        /*01f0*/ 	.word	0xffffffff


	//   ....[38]....
        /*01f4*/ 	.word	0xffffffff


	//   ....[39]....
        /*01f8*/ 	.word	0xffffffff


	//   ....[40]....
        /*01fc*/ 	.word	0xffffffff


	//   ....[41]....
        /*0200*/ 	.word	0xffffffff


	//   ....[42]....
        /*0204*/ 	.word	0xffffffff


	//   ....[43]....
        /*0208*/ 	.word	0xffffffff


	//----- nvinfo : EIATTR_COOP_GROUP_INSTR_OFFSETS
	.align		4
.L_24933:
        /*020c*/ 	.byte	0x04, 0x28
        /*020e*/ 	.short	(.L_24935 - .L_24934)


	//   ....[0]....
.L_24934:
        /*0210*/ 	.word	0x000020b0


	//   ....[1]....
        /*0214*/ 	.word	0x00002130


	//   ....[2]....
        /*0218*/ 	.word	0x00002150


	//   ....[3]....
        /*021c*/ 	.word	0x00002170


	//   ....[4]....
        /*0220*/ 	.word	0x000021a0


	//   ....[5]....
        /*0224*/ 	.word	0x00002230


	//   ....[6]....
        /*0228*/ 	.word	0x00002270


	//   ....[7]....
        /*022c*/ 	.word	0x000022d0


	//   ....[8]....
        /*0230*/ 	.word	0x00003110


	//   ....[9]....
        /*0234*/ 	.word	0x00003150


	//   ....[10]....
        /*0238*/ 	.word	0x00003170


	//   ....[11]....
        /*023c*/ 	.word	0x00003190


	//   ....[12]....
        /*0240*/ 	.word	0x000031b0


	//   ....[13]....
        /*0244*/ 	.word	0x00003200


	//   ....[14]....
        /*0248*/ 	.word	0x00003220


	//   ....[15]....
        /*024c*/ 	.word	0x00003240


	//   ....[16]....
        /*0250*/ 	.word	0x00006410


	//   ....[17]....
        /*0254*/ 	.word	0x00006450


	//   ....[18]....
        /*0258*/ 	.word	0x00006490


	//   ....[19]....
        /*025c*/ 	.word	0x000064d0


	//   ....[20]....
        /*0260*/ 	.word	0x00006500


	//   ....[21]....
        /*0264*/ 	.word	0x00006510


	//   ....[22]....
        /*0268*/ 	.word	0x00006520


	//   ....[23]....
        /*026c*/ 	.word	0x00006560


	//   ....[24]....
        /*0270*/ 	.word	0x00006590


	//   ....[25]....
        /*0274*/ 	.word	0x000065c0


	//   ....[26]....
        /*0278*/ 	.word	0x000065f0


	//   ....[27]....
        /*027c*/ 	.word	0x00006620


	//   ....[28]....
        /*0280*/ 	.word	0x00006640


	//   ....[29]....
        /*0284*/ 	.word	0x00006660


	//   ....[30]....
        /*0288*/ 	.word	0x00006690


	//   ....[31]....
        /*028c*/ 	.word	0x000066b0


	//   ....[32]....
        /*0290*/ 	.word	0x000066d0


	//   ....[33]....
        /*0294*/ 	.word	0x000066f0


	//   ....[34]....
        /*0298*/ 	.word	0x00006710


	//   ....[35]....
        /*029c*/ 	.word	0x00006730


	//   ....[36]....
        /*02a0*/ 	.word	0x00006740


	//   ....[37]....
        /*02a4*/ 	.word	0x00006760


	//   ....[38]....
        /*02a8*/ 	.word	0x00006780


	//   ....[39]....
        /*02ac*/ 	.word	0x000067a0


	//   ....[40]....
        /*02b0*/ 	.word	0x000067c0


	//   ....[41]....
        /*02b4*/ 	.word	0x000067e0


	//   ....[42]....
        /*02b8*/ 	.word	0x00006800


	//   ....[43]....
        /*02bc*/ 	.word	0x00006820


	//----- nvinfo : EIATTR_VRC_CTA_INIT_COUNT
	.align		4
.L_24935:
        /*02c0*/ 	.byte	0x02, 0x4a
	.zero		1
	.zero		1


	//----- nvinfo : EIATTR_EXIT_INSTR_OFFSETS
	.align		4
        /*02c4*/ 	.byte	0x04, 0x1c
        /*02c6*/ 	.short	(.L_24937 - .L_24936)


	//   ....[0]....
.L_24936:
        /*02c8*/ 	.word	0x00006ee0


	//   ....[1]....
        /*02cc*/ 	.word	0x00006f40


	//   ....[2]....
        /*02d0*/ 	.word	0x000071a0


	//----- nvinfo : EIATTR_CRS_STACK_SIZE
	.align		4
.L_24937:
        /*02d4*/ 	.byte	0x04, 0x1e
        /*02d6*/ 	.short	(.L_24939 - .L_24938)
.L_24938:
        /*02d8*/ 	.word	0x00000000


	//----- nvinfo : EIATTR_CBANK_PARAM_SIZE
	.align		4
.L_24939:
        /*02dc*/ 	.byte	0x03, 0x19
        /*02de*/ 	.short	0x007c


	//----- nvinfo : EIATTR_PARAM_CBANK
	.align		4
        /*02e0*/ 	.byte	0x04, 0x0a
        /*02e2*/ 	.short	(.L_24941 - .L_24940)
	.align		4
.L_24940:
        /*02e4*/ 	.word	index@(.nv.constant0._ZN4vllm25paged_attention_v1_kernelIttLi112ELi32ELi128ELNS_18Fp8KVCacheDataTypeE0ELb0EEEvPT_PKS2_PKT0_S8_ifPKiSA_iPKfiiiSC_SC_iiiii)
        /*02e8*/ 	.short	0x0380
        /*02ea*/ 	.short	0x007c


	//----- nvinfo : EIATTR_SW_WAR
	.align		4
.L_24941:
        /*02ec*/ 	.byte	0x04, 0x36
        /*02ee*/ 	.short	(.L_24943 - .L_24942)
.L_24942:
        /*02f0*/ 	.word	0x00000008
.L_24943:


//--------------------- .nv.info._ZN4vllm25paged_attention_v1_kernelIttLi96ELi32ELi128ELNS_18Fp8KVCacheDataTypeE0ELb0EEEvPT_PKS2_PKT0_S8_ifPKiSA_iPKfiiiSC_SC_iiiii --------------------------
	.section	.nv.info._ZN4vllm25paged_attention_v1_kernelIttLi96ELi32ELi128ELNS_18Fp8KVCacheDataTypeE0ELb0EEEvPT_PKS2_PKT0_S8_ifPKiSA_iPKfiiiSC_SC_iiiii,"",@"SHT_CUDA_INFO"
	.sectionflags	@""
	.align	4


	//----- nvinfo : EIATTR_CUDA_API_VERSION
	.align		4
        /*0000*/ 	.byte	0x04, 0x37
        /*0002*/ 	.short	(.L_24945 - .L_24944)
.L_24944:
        /*0004*/ 	.word	0x00000082


	//----- nvinfo : EIATTR_KPARAM_INFO
	.align		4
.L_24945:
        /*0008*/ 	.byte	0x04, 0x17
        /*000a*/ 	.short	(.L_24947 - .L_24946)
.L_24946:
        /*000c*/ 	.word	0x00000000
        /*0010*/ 	.short	0x0013
        /*0012*/ 	.short	0x0078
        /*0014*/ 	.byte	0x00, 0xf0, 0x11, 0x00


	//----- nvinfo : EIATTR_KPARAM_INFO
	.align		4
.L_24947:
        /*0018*/ 	.byte	0x04, 0x17
        /*001a*/ 	.short	(.L_24949 - .L_24948)
.L_24948:
        /*001c*/ 	.word	0x00000000
        /*0020*/ 	.short	0x0012
        /*0022*/ 	.short	0x0074
        /*0024*/ 	.byte	0x00, 0xf0, 0x11, 0x00


	//----- nvinfo : EIATTR_KPARAM_INFO
	.align		4
.L_24949:
        /*0028*/ 	.byte	0x04, 0x17
        /*002a*/ 	.short	(.L_24951 - .L_24950)
.L_24950:
        /*002c*/ 	.word	0x00000000
        /*0030*/ 	.short	0x0011
        /*0032*/ 	.short	0x0070
        /*0034*/ 	.byte	0x00, 0xf0, 0x11, 0x00


	//----- nvinfo : EIATTR_KPARAM_INFO
	.align		4
.L_24951:
        /*0038*/ 	.byte	0x04, 0x17
        /*003a*/ 	.short	(.L_24953 - .L_24952)
.L_24952:
        /*003c*/ 	.word	0x00000000
        /*0040*/ 	.short	0x0010
        /*0042*/ 	.short	0x006c
        /*0044*/ 	.byte	0x00, 0xf0, 0x11, 0x00


	//----- nvinfo : EIATTR_KPARAM_INFO
	.align		4
.L_24953:
        /*0048*/ 	.byte	0x04, 0x17
        /*004a*/ 	.short	(.L_24955 - .L_24954)
.L_24954:
        /*004c*/ 	.word	0x00000000
        /*0050*/ 	.short	0x000f
        /*0052*/ 	.short	0x0068
        /*0054*/ 	.byte	0x00, 0xf0, 0x11, 0x00


	//----- nvinfo : EIATTR_KPARAM_INFO
	.align		4
.L_24955:
        /*0058*/ 	.byte	0x04, 0x17
        /*005a*/ 	.short	(.L_24957 - .L_24956)
.L_24956:
        /*005c*/ 	.word	0x00000000
        /*0060*/ 	.short	0x000e
        /*0062*/ 	.short	0x0060
        /*0064*/ 	.byte	0x00, 0xf5, 0x21, 0x00


	//----- nvinfo : EIATTR_KPARAM_INFO
	.align		4
.L_24957:
        /*0068*/ 	.byte	0x04, 0x17
        /*006a*/ 	.short	(.L_24959 - .L_24958)
.L_24958:
        /*006c*/ 	.word	0x00000000
        /*0070*/ 	.short	0x000d
        /*0072*/ 	.short	0x0058
        /*0074*/ 	.byte	0x00, 0xf5, 0x21, 0x00


	//----- nvinfo : EIATTR_KPARAM_INFO
	.align		4
.L_24959:
        /*0078*/ 	.byte	0x04, 0x17
        /*007a*/ 	.short	(.L_24961 - .L_24960)
.L_24960:
        /*007c*/ 	.word	0x00000000
        /*0080*/ 	.short	0x000c
        /*0082*/ 	.short	0x0050
        /*0084*/ 	.byte	0x00, 0xf0, 0x11, 0x00


	//----- nvinfo : EIATTR_KPARAM_INFO
	.align		4
.L_24961:
        /*0088*/ 	.byte	0x04, 0x17
        /*008a*/ 	.short	(.L_24963 - .L_24962)
.L_24962:
        /*008c*/ 	.word	0x00000000
        /*0090*/ 	.short	0x000b
        /*0092*/ 	.short	0x004c
        /*0094*/ 	.byte	0x00, 0xf0, 0x11, 0x00


	//----- nvinfo : EIATTR_KPARAM_INFO
	.align		4
.L_24963:
        /*0098*/ 	.byte	0x04, 0x17
        /*009a*/ 	.short	(.L_24965 - .L_24964)
.L_24964:
        /*009c*/ 	.word	0x00000000
        /*00a0*/ 	.short	0x000a
        /*00a2*/ 	.short	0x0048
        /*00a4*/ 	.byte	0x00, 0xf0, 0x11, 0x00


	//----- nvinfo : EIATTR_KPARAM_INFO
	.align		4
.L_24965:
        /*00a8*/ 	.byte	0x04, 0x17
        /*00aa*/ 	.short	(.L_24967 - .L_24966)
.L_24966:
        /*00ac*/ 	.word	0x00000000
        /*00b0*/ 	.short	0x0009
        /*00b2*/ 	.short	0x0040
        /*00b4*/ 	.byte	0x00, 0xf5, 0x21, 0x00


	//----- nvinfo : EIATTR_KPARAM_INFO
	.align		4
.L_24967:
        /*00b8*/ 	.byte	0x04, 0x17
        /*00ba*/ 	.short	(.L_24969 - .L_24968)
.L_24968:
        /*00bc*/ 	.word	0x00000000
        /*00c0*/ 	.short	0x0008
        /*00c2*/ 	.short	0x0038
        /*00c4*/ 	.byte	0x00, 0xf0, 0x11, 0x00


	//----- nvinfo : EIATTR_KPARAM_INFO
	.align		4
.L_24969:
        /*00c8*/ 	.byte	0x04, 0x17
        /*00ca*/ 	.short	(.L_24971 - .L_24970)
.L_24970:
        /*00cc*/ 	.word	0x00000000
        /*00d0*/ 	.short	0x0007
        /*00d2*/ 	.short	0x0030
        /*00d4*/ 	.byte	0x00, 0xf5, 0x21, 0x00


	//----- nvinfo : EIATTR_KPARAM_INFO
	.align		4
.L_24971:
        /*00d8*/ 	.byte	0x04, 0x17
        /*00da*/ 	.short	(.L_24973 - .L_24972)
.L_24972:
        /*00dc*/ 	.word	0x00000000
        /*00e0*/ 	.short	0x0006
        /*00e2*/ 	.short	0x0028
        /*00e4*/ 	.byte	0x00, 0xf5, 0x21, 0x00


	//----- nvinfo : EIATTR_KPARAM_INFO
	.align		4
.L_24973:
        /*00e8*/ 	.byte	0x04, 0x17
        /*00ea*/ 	.short	(.L_24975 - .L_24974)
.L_24974:
        /*00ec*/ 	.word	0x00000000
        /*00f0*/ 	.short	0x0005
        /*00f2*/ 	.short	0x0024
        /*00f4*/ 	.byte	0x00, 0xf0, 0x11, 0x00


	//----- nvinfo : EIATTR_KPARAM_INFO
	.align		4
.L_24975:
        /*00f8*/ 	.byte	0x04, 0x17
        /*00fa*/ 	.short	(.L_24977 - .L_24976)
.L_24976:
        /*00fc*/ 	.word	0x00000000
        /*0100*/ 	.short	0x0004
        /*0102*/ 	.short	0x0020
        /*0104*/ 	.byte	0x00, 0xf0, 0x11, 0x00


	//----- nvinfo : EIATTR_KPARAM_INFO
	.align		4
.L_24977:
        /*0108*/ 	.byte	0x04, 0x17
        /*010a*/ 	.short	(.L_24979 - .L_24978)
.L_24978:
        /*010c*/ 	.word	0x00000000
        /*0110*/ 	.short	0x0003
        /*0112*/ 	.short	0x0018
        /*0114*/ 	.byte	0x00, 0xf5, 0x21, 0x00


	//----- nvinfo : EIATTR_KPARAM_INFO
	.align		4
.L_24979:
        /*0118*/ 	.byte	0x04, 0x17
        /*011a*/ 	.short	(.L_24981 - .L_24980)
.L_24980:
        /*011c*/ 	.word	0x00000000
        /*0120*/ 	.short	0x0002
        /*0122*/ 	.short	0x0010
        /*0124*/ 	.byte	0x00, 0xf5, 0x21, 0x00


	//----- nvinfo : EIATTR_KPARAM_INFO
	.align		4
.L_24981:
        /*0128*/ 	.byte	0x04, 0x17
        /*012a*/ 	.short	(.L_24983 - .L_24982)
.L_24982:
        /*012c*/ 	.word	0x00000000
        /*0130*/ 	.short	0x0001
        /*0132*/ 	.short	0x0008
        /*0134*/ 	.byte	0x00, 0xf5, 0x21, 0x00


	//----- nvinfo : EIATTR_KPARAM_INFO
	.align		4
.L_24983:
        /*0138*/ 	.byte	0x04, 0x17
        /*013a*/ 	.short	(.L_24985 - .L_24984)
.L_24984:
        /*013c*/ 	.word	0x00000000
        /*0140*/ 	.short	0x0000
        /*0142*/ 	.short	0x0000
        /*0144*/ 	.byte	0x00, 0xf5, 0x21, 0x00


	//----- nvinfo : EIATTR_SPARSE_MMA_MASK
	.align		4
.L_24985:
        /*0148*/ 	.byte	0x03, 0x50
        /*014a*/ 	.short	0x0000


	//----- nvinfo : EIATTR_MAXREG_COUNT
	.align		4
        /*014c*/ 	.byte	0x03, 0x1b
        /*014e*/ 	.short	0x00ff


	//----- nvinfo : EIATTR_NUM_BARRIERS
	.align		4
        /*0150*/ 	.byte	0x02, 0x4c
        /*0152*/ 	.byte	0x01
	.zero		1


	//----- nvinfo : EIATTR_MERCURY_ISA_VERSION
	.align		4
        /*0154*/ 	.byte	0x03, 0x5f
        /*0156*/ 	.short	0x0101


	//----- nvinfo : EIATTR_COOP_GROUP_MASK_REGIDS
	.align		4
        /*0158*/ 	.byte	0x04, 0x29
        /*015a*/ 	.short	(.L_24987 - .L_24986)


	//   ....[0]....
.L_24986:
        /*015c*/ 	.word	0xffffffff


	//   ....[1]....
        /*0160*/ 	.word	0xffffffff


	//   ....[2]....
        /*0164*/ 	.word	0xffffffff


	//   ....[3]....
        /*0168*/ 	.word	0xffffffff


	//   ....[4]....
        /*016c*/ 	.word	0xffffffff


	//   ....[5]....
        /*0170*/ 	.word	0xffffffff


	//   ....[6]....
        /*0174*/ 	.word	0xffffffff


	//   ....[7]....
        /*0178*/ 	.word	0xffffffff


	//   ....[8]....
        /*017c*/ 	.word	0xffffffff


	//   ....[9]....
        /*0180*/ 	.word	0xffffffff


	//   ....[10]....
        /*0184*/ 	.word	0xffffffff


	//   ....[11]....
        /*0188*/ 	.word	0xffffffff


	//   ....[12]....
        /*018c*/ 	.word	0xffffffff


	//   ....[13]....
        /*0190*/ 	.word	0xffffffff


	//   ....[14]....
        /*0194*/ 	.word	0xffffffff


	//   ....[15]....
        /*0198*/ 	.word	0xffffffff


	//   ....[16]....
        /*019c*/ 	.word	0xffffffff


	//   ....[17]....
        /*01a0*/ 	.word	0xffffffff


	//   ....[18]....
        /*01a4*/ 	.word	0xffffffff


	//   ....[19]....
        /*01a8*/ 	.word	0xffffffff


	//   ....[20]....
        /*01ac*/ 	.word	0xffffffff


	//   ....[21]....
        /*01b0*/ 	.word	0xffffffff


	//   ....[22]....
        /*01b4*/ 	.word	0xffffffff


	//   ....[23]....
        /*01b8*/ 	.word	0xffffffff


	//   ....[24]....
        /*01bc*/ 	.word	0xffffffff


	//   ....[25]....
        /*01c0*/ 	.word	0xffffffff


	//   ....[26]....
        /*01c4*/ 	.word	0xffffffff


	//   ....[27]....
        /*01c8*/ 	.word	0xffffffff


	//   ....[28]....
        /*01cc*/ 	.word	0xffffffff


	//   ....[29]....
        /*01d0*/ 	.word	0xffffffff


	//   ....[30]....
        /*01d4*/ 	.word	0xffffffff


	//   ....[31]....
        /*01d8*/ 	.word	0xffffffff


	//   ....[32]....
        /*01dc*/ 	.word	0xffffffff


	//   ....[33]....
        /*01e0*/ 	.word	0xffffffff


	//   ....[34]....
        /*01e4*/ 	.word	0xffffffff


	//   ....[35]....
        /*01e8*/ 	.word	0xffffffff


	//   ....[36]....
        /*01ec*/ 	.word	0xffffffff


	//   ....[37]....
        /*01f0*/ 	.word	0xffffffff


	//   ....[38]....
        /*01f4*/ 	.word	0xffffffff


	//   ....[39]....
        /*01f8*/ 	.word	0xffffffff


	//----- nvinfo : EIATTR_COOP_GROUP_INSTR_OFFSETS
	.align		4
.L_24987:
        /*01fc*/ 	.byte	0x04, 0x28
        /*01fe*/ 	.short	(.L_24989 - .L_24988)


	//   ....[0]....
.L_24988:
        /*0200*/ 	.word	0x00001da0


	//   ....[1]....
        /*0204*/ 	.word	0x00001e90


	//   ....[2]....
        /*0208*/ 	.word	0x00001eb0


	//   ....[3]....
        /*020c*/ 	.word	0x00001ed0


	//   ....[4]....
        /*0210*/ 	.word	0x00001f00


	//   ....[5]....
        /*0214*/ 	.word	0x00001fa0


	//   ....[6]....
        /*0218*/ 	.word	0x00001fc0


	//   ....[7]....
        /*021c*/ 	.word	0x00001fe0


	//   ....[8]....
        /*0220*/ 	.word	0x00002e20


	//   ....[9]....
        /*0224*/ 	.word	0x00002e60


	//   ....[10]....
        /*0228*/ 	.word	0x00002e80


	//   ....[11]....
        /*022c*/ 	.word	0x00002ea0


	//   ....[12]....
        /*0230*/ 	.word	0x00002ec0


	//   ....[13]....
        /*0234*/ 	.word	0x00002f10


	//   ....[14]....
        /*0238*/ 	.word	0x00002f30


	//   ....[15]....
        /*023c*/ 	.word	0x00002f50


	//   ....[16]....
        /*0240*/ 	.word	0x00005bb0


	//   ....[17]....
        /*0244*/ 	.word	0x00005bf0


	//   ....[18]....
        /*0248*/ 	.word	0x00005c30


	//   ....[19]....
        /*024c*/ 	.word	0x00005c70


	//   ....[20]....
        /*0250*/ 	.word	0x00005ca0


	//   ....[21]....
        /*0254*/ 	.word	0x00005cb0


	//   ....[22]....
        /*0258*/ 	.word	0x00005cc0


	//   ....[23]....
        /*025c*/ 	.word	0x00005d00


	//   ....[24]....
        /*0260*/ 	.word	0x00005d30


	//   ....[25]....
        /*0264*/ 	.word	0x00005d60


	//   ....[26]....
        /*0268*/ 	.word	0x00005d90


	//   ....[27]....
        /*026c*/ 	.word	0x00005dc0


	//   ....[28]....
        /*0270*/ 	.word	0x00005df0


	//   ....[29]....
        /*0274*/ 	.word	0x00005e10


	//   ....[30]....
        /*0278*/ 	.word	0x00005e30


	//   ....[31]....
        /*027c*/ 	.word	0x00005e50


	//   ....[32]....
        /*0280*/ 	.word	0x00005e70


	//   ....[33]....
        /*0284*/ 	.word	0x00005e90


	//   ....[34]....
        /*0288*/ 	.word	0x00005ea0


	//   ....[35]....
        /*028c*/ 	.word	0x00005ec0


	//   ....[36]....
        /*0290*/ 	.word	0x00005ee0


	//   ....[37]....
        /*0294*/ 	.word	0x00005f00


	//   ....[38]....
        /*0298*/ 	.word	0x00005f20


	//   ....[39]....
        /*029c*/ 	.word	0x00005f40


	//----- nvinfo : EIATTR_VRC_CTA_INIT_COUNT
	.align		4
.L_24989:
        /*02a0*/ 	.byte	0x02, 0x4a
	.zero		1
	.zero		1


	//----- nvinfo : EIATTR_EXIT_INSTR_OFFSETS
	.align		4
        /*02a4*/ 	.byte	0x04, 0x1c
        /*02a6*/ 	.short	(.L_24991 - .L_24990)


	//   ....[0]....
.L_24990:
        /*02a8*/ 	.word	0x00006540


	//   ....[1]....
        /*02ac*/ 	.word	0x00006580


	//   ....[2]....
        /*02b0*/ 	.word	0x000067b0


	//----- nvinfo : EIATTR_CRS_STACK_SIZE
	.align		4
.L_24991:
        /*02b4*/ 	.byte	0x04, 0x1e
        /*02b6*/ 	.short	(.L_24993 - .L_24992)
.L_24992:
        /*02b8*/ 	.word	0x00000000


	//----- nvinfo : EIATTR_CBANK_PARAM_SIZE
	.align		4
.L_24993:
        /*02bc*/ 	.byte	0x03, 0x19
        /*02be*/ 	.short	0x007c


	//----- nvinfo : EIATTR_PARAM_CBANK
	.align		4
        /*02c0*/ 	.byte	0x04, 0x0a
        /*02c2*/ 	.short	(.L_24995 - .L_24994)
	.align		4
.L_24994:
        /*02c4*/ 	.word	index@(.nv.constant0._ZN4vllm25paged_attention_v1_kernelIttLi96ELi32ELi128ELNS_18Fp8KVCacheDataTypeE0ELb0EEEvPT_PKS2_PKT0_S8_ifPKiSA_iPKfiiiSC_SC_iiiii)
        /*02c8*/ 	.short	0x0380
        /*02ca*/ 	.short	0x007c


	//----- nvinfo : EIATTR_SW_WAR
	.align		4
.L_24995:
        /*02cc*/ 	.byte	0x04, 0x36
        /*02ce*/ 	.short	(.L_24997 - .L_24996)
.L_24996:
        /*02d0*/ 	.word	0x00000008
.L_24997:


//--------------------- .nv.info._ZN4vllm25paged_attention_v1_kernelIttLi80ELi32ELi128ELNS_18Fp8KVCacheDataTypeE0ELb0EEEvPT_PKS2_PKT0_S8_ifPKiSA_iPKfiiiSC_SC_iiiii --------------------------
	.section	.nv.info._ZN4vllm25paged_attention_v1_kernelIttLi80ELi32ELi128ELNS_18Fp8KVCacheDataTypeE0ELb0EEEvPT_PKS2_PKT0_S8_ifPKiSA_iPKfiiiSC_SC_iiiii,"",@"SHT_CUDA_INFO"
	.sectionflags	@""
	.align	4


	//----- nvinfo : EIATTR_CUDA_API_VERSION
	.align		4
        /*0000*/ 	.byte	0x04, 0x37
        /*0002*/ 	.short	(.L_24999 - .L_24998)
.L_24998:
        /*0004*/ 	.word	0x00000082


	//----- nvinfo : EIATTR_KPARAM_INFO
	.align		4
.L_24999:
        /*0008*/ 	.byte	0x04, 0x17
        /*000a*/ 	.short	(.L_25001 - .L_25000)
.L_25000:
        /*000c*/ 	.word	0x00000000
        /*0010*/ 	.short	0x0013
        /*0012*/ 	.short	0x0078
        /*0014*/ 	.byte	0x00, 0xf0, 0x11, 0x00


	//----- nvinfo : EIATTR_KPARAM_INFO
	.align		4
.L_25001:
        /*0018*/ 	.byte	0x04, 0x17
        /*001a*/ 	.short	(.L_25003 - .L_25002)
.L_25002:
        /*001c*/ 	.word	0x00000000
        /*0020*/ 	.short	0x0012
        /*0022*/ 	.short	0x0074
        /*0024*/ 	.byte	0x00, 0xf0, 0x11, 0x00


	//----- nvinfo : EIATTR_KPARAM_INFO
	.align		4
.L_25003:
        /*0028*/ 	.byte	0x04, 0x17
        /*002a*/ 	.short	(.L_25005 - .L_25004)
.L_25004:
        /*002c*/ 	.word	0x00000000
        /*0030*/ 	.short	0x0011
        /*0032*/ 	.short	0x0070
        /*0034*/ 	.byte	0x00, 0xf0, 0x11, 0x00


	//----- nvinfo : EIATTR_KPARAM_INFO
	.align		4
.L_25005:
        /*0038*/ 	.byte	0x04, 0x17
        /*003a*/ 	.short	(.L_25007 - .L_25006)
.L_25006:
        /*003c*/ 	.word	0x00000000
        /*0040*/ 	.short	0x0010
        /*0042*/ 	.short	0x006c
        /*0044*/ 	.byte	0x00, 0xf0, 0x11, 0x00


	//----- nvinfo : EIATTR_KPARAM_INFO
	.align		4
.L_25007:
        /*0048*/ 	.byte	0x04, 0x17
        /*004a*/ 	.short	(.L_25009 - .L_25008)
.L_25008:
        /*004c*/ 	.word	0x00000000
        /*0050*/ 	.short	0x000f
        /*0052*/ 	.short	0x0068
        /*0054*/ 	.byte	0x00, 0xf0, 0x11, 0x00


	//----- nvinfo : EIATTR_KPARAM_INFO
	.align		4
.L_25009:
        /*0058*/ 	.byte	0x04, 0x17
        /*005a*/ 	.short	(.L_25011 - .L_25010)
.L_25010:
        /*005c*/ 	.word	0x00000000
        /*0060*/ 	.short	0x000e
        /*0062*/ 	.short	0x0060
        /*0064*/ 	.byte	0x00, 0xf5, 0x21, 0x00


	//----- nvinfo : EIATTR_KPARAM_INFO
	.align		4
.L_25011:
        /*0068*/ 	.byte	0x04, 0x17
        /*006a*/ 	.short	(.L_25013 - .L_25012)
.L_25012:
        /*006c*/ 	.word	0x00000000
        /*0070*/ 	.short	0x000d
        /*0072*/ 	.short	0x0058
        /*0074*/ 	.byte	0x00, 0xf5, 0x21, 0x00


	//----- nvinfo : EIATTR_KPARAM_INFO
	.align		4
.L_25013:
        /*0078*/ 	.byte	0x04, 0x17
        /*007a*/ 	.short	(.L_25015 - .L_25014)
.L_25014:
        /*007c*/ 	.word	0x00000000
        /*0080*/ 	.short	0x000c
        /*0082*/ 	.short	0x0050
        /*0084*/ 	.byte	0x00, 0xf0, 0x11, 0x00


	//----- nvinfo : EIATTR_KPARAM_INFO
	.align		4
.L_25015:
        /*0088*/ 	.byte	0x04, 0x17
        /*008a*/ 	.short	(.L_25017 - .L_25016)
.L_25016:
        /*008c*/ 	.word	0x00000000
        /*0090*/ 	.short	0x000b
        /*0092*/ 	.short	0x004c
        /*0094*/ 	.byte	0x00, 0xf0, 0x11, 0x00


	//----- nvinfo : EIATTR_KPARAM_INFO
	.align		4
.L_25017:
        /*0098*/ 	.byte	0x04, 0x17
        /*009a*/ 	.short	(.L_25019 - .L_25018)
.L_25018:
        /*009c*/ 	.word	0x00000000
        /*00a0*/ 	.short	0x000a
        /*00a2*/ 	.short	0x0048
        /*00a4*/ 	.byte	0x00, 0xf0, 0x11, 0x00


	//----- nvinfo : EIATTR_KPARAM_INFO
	.align		4
.L_25019:
        /*00a8*/ 	.byte	0x04, 0x17
        /*00aa*/ 	.short	(.L_25021 - .L_25020)
.L_25020:
        /*00ac*/ 	.word	0x00000000
        /*00b0*/ 	.short	0x0009
        /*00b2*/ 	.short	0x0040
        /*00b4*/ 	.byte	0x00, 0xf5, 0x21, 0x00


	//----- nvinfo : EIATTR_KPARAM_INFO
	.align		4
.L_25021:
        /*00b8*/ 	.byte	0x04, 0x17
        /*00ba*/ 	.short	(.L_25023 - .L_25022)
.L_25022:
        /*00bc*/ 	.word	0x00000000
        /*00c0*/ 	.short	0x0008
        /*00c2*/ 	.short	0x0038
        /*00c4*/ 	.byte	0x00, 0xf0, 0x11, 0x00


	//----- nvinfo : EIATTR_KPARAM_INFO
	.align		4
.L_25023:
        /*00c8*/ 	.byte	0x04, 0x17
        /*00ca*/ 	.short	(.L_25025 - .L_25024)
.L_25024:
        /*00cc*/ 	.word	0x00000000
        /*00d0*/ 	.short	0x0007
        /*00d2*/ 	.short	0x0030
        /*00d4*/ 	.byte	0x00, 0xf5, 0x21, 0x00


	//----- nvinfo : EIATTR_KPARAM_INFO
	.align		4
.L_25025:
        /*00d8*/ 	.byte	0x04, 0x17
        /*00da*/ 	.short	(.L_25027 - .L_25026)
.L_25026:
        /*00dc*/ 	.word	0x00000000
        /*00e0*/ 	.short	0x0006
        /*00e2*/ 	.short	0x0028
        /*00e4*/ 	.byte	0x00, 0xf5, 0x21, 0x00


	//----- nvinfo : EIATTR_KPARAM_INFO
	.align		4
.L_25027:
        /*00e8*/ 	.byte	0x04, 0x17
        /*00ea*/ 	.short	(.L_25029 - .L_25028)
.L_25028:
        /*00ec*/ 	.word	0x00000000
        /*00f0*/ 	.short	0x0005
        /*00f2*/ 	.short	0x0024
        /*00f4*/ 	.byte	0x00, 0xf0, 0x11, 0x00


	//----- nvinfo : EIATTR_KPARAM_INFO
	.align		4
.L_25029:
        /*00f8*/ 	.byte	0x04, 0x17
        /*00fa*/ 	.short	(.L_25031 - .L_25030)
.L_25030:
        /*00fc*/ 	.word	0x00000000
        /*0100*/ 	.short	0x0004
        /*0102*/ 	.short	0x0020
        /*0104*/ 	.byte	0x00, 0xf0, 0x11, 0x00


	//----- nvinfo : EIATTR_KPARAM_INFO
	.align		4
.L_25031:
        /*0108*/ 	.byte	0x04, 0x17
        /*010a*/ 	.short	(.L_25033 - .L_25032)
.L_25032:
        /*010c*/ 	.word	0x00000000
        /*0110*/ 	.short	0x0003
        /*0112*/ 	.short	0x0018
        /*0114*/ 	.byte	0x00, 0xf5, 0x21, 0x00


	//----- nvinfo : EIATTR_KPARAM_INFO
	.align		4
.L_25033:
        /*0118*/ 	.byte	0x04, 0x17
        /*011a*/ 	.short	(.L_25035 - .L_25034)
.L_25034:
        /*011c*/ 	.word	0x00000000
        /*0120*/ 	.short	0x0002
        /*0122*/ 	.short	0x0010
        /*0124*/ 	.byte	0x00, 0xf5, 0x21, 0x00


	//----- nvinfo : EIATTR_KPARAM_INFO
	.align		4
.L_25035:
        /*0128*/ 	.byte	0x04, 0x17
        /*012a*/ 	.short	(.L_25037 - .L_25036)
.L_25036:
        /*012c*/ 	.word	0x00000000
        /*0130*/ 	.short	0x0001
        /*0132*/ 	.short	0x0008
        /*0134*/ 	.byte	0x00, 0xf5, 0x21, 0x00


	//----- nvinfo : EIATTR_KPARAM_INFO
	.align		4
.L_25037:
        /*0138*/ 	.byte	0x04, 0x17
        /*013a*/ 	.short	(.L_25039 - .L_25038)
.L_25038:
        /*013c*/ 	.word	0x00000000
        /*0140*/ 	.short	0x0000
        /*0142*/ 	.short	0x0000
        /*0144*/ 	.byte	0x00, 0xf5, 0x21, 0x00


	//----- nvinfo : EIATTR_SPARSE_MMA_MASK
	.align		4
.L_25039:
        /*0148*/ 	.byte	0x03, 0x50
        /*014a*/ 	.short	0x0000


	//----- nvinfo : EIATTR_MAXREG_COUNT
	.align		4
        /*014c*/ 	.byte	0x03, 0x1b
        /*014e*/ 	.short	0x00ff


	//----- nvinfo : EIATTR_NUM_BARRIERS
	.align		4
        /*0150*/ 	.byte	0x02, 0x4c
        /*0152*/ 	.byte	0x01
	.zero		1


	//----- nvinfo : EIATTR_MERCURY_ISA_VERSION
	.align		4
        /*0154*/ 	.byte	0x03, 0x5f
        /*0156*/ 	.short	0x0101


	//----- nvinfo : EIATTR_COOP_GROUP_MASK_REGIDS
	.align		4
        /*0158*/ 	.byte	0x04, 0x29
        /*015a*/ 	.short	(.L_25041 - .L_25040)


	//   ....[0]....
.L_25040:
        /*015c*/ 	.word	0xffffffff


	//   ....[1]....
        /*0160*/ 	.word	0xffffffff


	//   ....[2]....
        /*0164*/ 	.word	0xffffffff


	//   ....[3]....
        /*0168*/ 	.word	0xffffffff


	//   ....[4]....
        /*016c*/ 	.word	0xffffffff


	//   ....[5]....
        /*0170*/ 	.word	0xffffffff


	//   ....[6]....
        /*0174*/ 	.word	0xffffffff


	//   ....[7]....
        /*0178*/ 	.word	0xffffffff


	//   ....[8]....
        /*017c*/ 	.word	0xffffffff


	//   ....[9]....
        /*0180*/ 	.word	0xffffffff


	//   ....[10]....
        /*0184*/ 	.word	0xffffffff


	//   ....[11]....
        /*0188*/ 	.word	0xffffffff


	//   ....[12]....
        /*018c*/ 	.word	0xffffffff


	//   ....[13]....
        /*0190*/ 	.word	0xffffffff


	//   ....[14]....
        /*0194*/ 	.word	0xffffffff


	//   ....[15]....
        /*0198*/ 	.word	0xffffffff


	//   ....[16]....
        /*019c*/ 	.word	0xffffffff


	//   ....[17]....
        /*01a0*/ 	.word	0xffffffff


	//   ....[18]....
        /*01a4*/ 	.word	0xffffffff


	//   ....[19]....
        /*01a8*/ 	.word	0xffffffff


	//   ....[20]....
        /*01ac*/ 	.word	0xffffffff


	//   ....[21]....
        /*01b0*/ 	.word	0xffffffff


	//   ....[22]....
        /*01b4*/ 	.word	0xffffffff


	//   ....[23]....
        /*01b8*/ 	.word	0xffffffff


	//   ....[24]....
        /*01bc*/ 	.word	0xffffffff


	//   ....[25]....
        /*01c0*/ 	.word	0xffffffff


	//   ....[26]....
        /*01c4*/ 	.word	0xffffffff


	//   ....[27]....
        /*01c8*/ 	.word	0xffffffff


	//   ....[28]....
        /*01cc*/ 	.word	0xffffffff


	//   ....[29]....
        /*01d0*/ 	.word	0xffffffff


	//   ....[30]....
        /*01d4*/ 	.word	0xffffffff


	//   ....[31]....
        /*01d8*/ 	.word	0xffffffff


	//   ....[32]....
        /*01dc*/ 	.word	0xffffffff


	//   ....[33]....
        /*01e0*/ 	.word	0xffffffff


	//   ....[34]....
        /*01e4*/ 	.word	0xffffffff


	//   ....[35]....
        /*01e8*/ 	.word	0xffffffff


	//----- nvinfo : EIATTR_COOP_GROUP_INSTR_OFFSETS
	.align		4
.L_25041:
        /*01ec*/ 	.byte	0x04, 0x28
        /*01ee*/ 	.short	(.L_25043 - .L_25042)


	//   ....[0]....
.L_25042:
        /*01f0*/ 	.word	0x000019b0


	//   ....[1]....
        /*01f4*/ 	.word	0x00001a40


	//   ....[2]....
        /*01f8*/ 	.word	0x00001a70


	//   ....[3]....
        /*01fc*/ 	.word	0x00001aa0


	//   ....[4]....
        /*0200*/ 	.word	0x00001ad0


	//   ....[5]....
        /*0204*/ 	.word	0x00001b80


	//   ....[6]....
        /*0208*/ 	.word	0x00001ba0


	//   ....[7]....
        /*020c*/ 	.word	0x00001be0


	//   ....[8]....
        /*0210*/ 	.word	0x00002a30


	//   ....[9]....
        /*0214*/ 	.word	0x00002a60


	//   ....[10]....
        /*0218*/ 	.word	0x00002a80


	//   ....[11]....
        /*021c*/ 	.word	0x00002aa0


	//   ....[12]....
        /*0220*/ 	.word	0x00002ac0


	//   ....[13]....
        /*0224*/ 	.word	0x00002b10


	//   ....[14]....
        /*0228*/ 	.word	0x00002b30


	//   ....[15]....
        /*022c*/ 	.word	0x00002b50


	//   ....[16]....
        /*0230*/ 	.word	0x00005230


	//   ....[17]....
        /*0234*/ 	.word	0x00005270


	//   ....[18]....
        /*0238*/ 	.word	0x000052b0


	//   ....[19]....
        /*023c*/ 	.word	0x000052e0


	//   ....[20]....
        /*0240*/ 	.word	0x000052f0


	//   ....[21]....
        /*0244*/ 	.word	0x00005300


	//   ....[22]....
        /*0248*/ 	.word	0x00005310


	//   ....[23]....
        /*024c*/ 	.word	0x00005340


	//   ....[24]....
        /*0250*/ 	.word	0x00005360


	//   ....[25]....
        /*0254*/ 	.word	0x00005380


	//   ....[26]....
        /*0258*/ 	.word	0x000053c0


	//   ....[27]....
        /*025c*/ 	.word	0x000053e0


	//   ....[28]....
        /*0260*/ 	.word	0x00005410


	//   ....[29]....
        /*0264*/ 	.word	0x00005440


	//   ....[30]....
        /*0268*/ 	.word	0x00005480


	//   ....[31]....
        /*026c*/ 	.word	0x000054b0


	//   ....[32]....
        /*0270*/ 	.word	0x000054e0


	//   ....[33]....
        /*0274*/ 	.word	0x00005500


	//   ....[34]....
        /*0278*/ 	.word	0x00005520


	//   ....[35]....
        /*027c*/ 	.word	0x00005540


	//----- nvinfo : EIATTR_VRC_CTA_INIT_COUNT
	.align		4
.L_25043:
        /*0280*/ 	.byte	0x02, 0x4a
	.zero		1
	.zero		1


	//----- nvinfo : EIATTR_EXIT_INSTR_OFFSETS
	.align		4
        /*0284*/ 	.byte	0x04, 0x1c
        /*0286*/ 	.short	(.L_25045 - .L_25044)


	//   ....[0]....
.L_25044:
        /*0288*/ 	.word	0x00005a80


	//   ....[1]....
        /*028c*/ 	.word	0x00005ac0


	//   ....[2]....
        /*0290*/ 	.word	0x00005ca0


	//----- nvinfo : EIATTR_CRS_STACK_SIZE
	.align		4
.L_25045:
        /*0294*/ 	.byte	0x04, 0x1e
        /*0296*/ 	.short	(.L_25047 - .L_25046)
.L_25046:
        /*0298*/ 	.word	0x00000000


	//----- nvinfo : EIATTR_CBANK_PARAM_SIZE
	.align		4
.L_25047:
        /*029c*/ 	.byte	0x03, 0x19
        /*029e*/ 	.short	0x007c


	//----- nvinfo : EIATTR_PARAM_CBANK
	.align		4
        /*02a0*/ 	.byte	0x04, 0x0a
        /*02a2*/ 	.short	(.L_25049 - .L_25048)
	.align		4
.L_25048:
        /*02a4*/ 	.word	index@(.nv.constant0._ZN4vllm25paged_attention_v1_kernelIttLi80ELi32ELi128ELNS_18Fp8KVCacheDataTypeE0ELb0EEEvPT_PKS2_PKT0_S8_ifPKiSA_iPKfiiiSC_SC_iiiii)
        /*02a8*/ 	.short	0x0380
        /*02aa*/ 	.short	0x007c


	//----- nvinfo : EIATTR_SW_WAR
	.align		4
.L_25049:
        /*02ac*/ 	.byte	0x04, 0x36
        /*02ae*/ 	.short	(.L_25051 - .L_25050)
.L_25050:
        /*02b0*/ 	.word	0x00000008
.L_25051:


//--------------------- .nv.info._ZN4vllm25paged_attention_v1_kernelIttLi64ELi32ELi128ELNS_18Fp8KVCacheDataTypeE0ELb0EEEvPT_PKS2_PKT0_S8_ifPKiSA_iPKfiiiSC_SC_iiiii --------------------------
	.section	.nv.info._ZN4vllm25paged_attention_v1_kernelIttLi64ELi32ELi128ELNS_18Fp8KVCacheDataTypeE0ELb0EEEvPT_PKS2_PKT0_S8_ifPKiSA_iPKfiiiSC_SC_iiiii,"",@"SHT_CUDA_INFO"
	.sectionflags	@""
	.align	4


	//----- nvinfo : EIATTR_CUDA_API_VERSION
	.align		4
        /*0000*/ 	.byte	0x04, 0x37
        /*0002*/ 	.short	(.L_25053 - .L_25052)
.L_25052:
        /*0004*/ 	.word	0x00000082


	//----- nvinfo : EIATTR_KPARAM_INFO
	.align		4
.L_25053:
        /*0008*/ 	.byte	0x04, 0x17
        /*000a*/ 	.short	(.L_25055 - .L_25054)
.L_25054:
        /*000c*/ 	.word	0x00000000
        /*0010*/ 	.short	0x0013
        /*0012*/ 	.short	0x0078
        /*0014*/ 	.byte	0x00, 0xf0, 0x11, 0x00


	//----- nvinfo : EIATTR_KPARAM_INFO
	.align		4
.L_25055:
        /*0018*/ 	.byte	0x04, 0x17
        /*001a*/ 	.short	(.L_25057 - .L_25056)
.L_25056:
        /*001c*/ 	.word	0x00000000
        /*0020*/ 	.short	0x0012
        /*0022*/ 	.short	0x0074
        /*0024*/ 	.byte	0x00, 0xf0, 0x11, 0x00


	//----- nvinfo : EIATTR_KPARAM_INFO
	.align		4
.L_25057:
        /*0028*/ 	.byte	0x04, 0x17
        /*002a*/ 	.short	(.L_25059 - .L_25058)
.L_25058:
        /*002c*/ 	.word	0x00000000
        /*0030*/ 	.short	0x0011
        /*0032*/ 	.short	0x0070
        /*0034*/ 	.byte	0x00, 0xf0, 0x11, 0x00


	//----- nvinfo : EIATTR_KPARAM_INFO
	.align		4
.L_25059:
        /*0038*/ 	.byte	0x04, 0x17
        /*003a*/ 	.short	(.L_25061 - .L_25060)
.L_25060:
        /*003c*/ 	.word	0x00000000
        /*0040*/ 	.short	0x0010
        /*0042*/ 	.short	0x006c
        /*0044*/ 	.byte	0x00, 0xf0, 0x11, 0x00


	//----- nvinfo : EIATTR_KPARAM_INFO
	.align		4
.L_25061:
        /*0048*/ 	.byte	0x04, 0x17
        /*004a*/ 	.short	(.L_25063 - .L_25062)
.L_25062:
        /*004c*/ 	.word	0x00000000
        /*0050*/ 	.short	0x000f
        /*0052*/ 	.short	0x0068
        /*0054*/ 	.byte	0x00, 0xf0, 0x11, 0x00


	//----- nvinfo : EIATTR_KPARAM_INFO
	.align		4
.L_25063:
        /*0058*/ 	.byte	0x04, 0x17
        /*005a*/ 	.short	(.L_25065 - .L_25064)
.L_25064:
        /*005c*/ 	.word	0x00000000
        /*0060*/ 	.short	0x000e
        /*0062*/ 	.short	0x0060
        /*0064*/ 	.byte	0x00, 0xf5, 0x21, 0x00


	//----- nvinfo : EIATTR_KPARAM_INFO
	.align		4
.L_25065:
        /*0068*/ 	.byte	0x04, 0x17
        /*006a*/ 	.short	(.L_25067 - .L_25066)
.L_25066:
        /*006c*/ 	.word	0x00000000
        /*0070*/ 	.short	0x000d
        /*0072*/ 	.short	0x0058
        /*0074*/ 	.byte	0x00, 0xf5, 0x21, 0x00


	//----- nvinfo : EIATTR_KPARAM_INFO
	.align		4
.L_25067:
        /*0078*/ 	.byte	0x04, 0x17
        /*007a*/ 	.short	(.L_25069 - .L_25068)
.L_25068:
        /*007c*/ 	.word	0x00000000
        /*0080*/ 	.short	0x000c
        /*0082*/ 	.short	0x0050
        /*0084*/ 	.byte	0x00, 0xf0, 0x11, 0x00


	//----- nvinfo : EIATTR_KPARAM_INFO
	.align		4
.L_25069:
        /*0088*/ 	.byte	0x04, 0x17
        /*008a*/ 	.short	(.L_25071 - .L_25070)
.L_25070:
        /*008c*/ 	.word	0x00000000
        /*0090*/ 	.short	0x000b
        /*0092*/ 	.short	0x004c
        /*0094*/ 	.byte	0x00, 0xf0, 0x11, 0x00


	//----- nvinfo : EIATTR_KPARAM_INFO
	.align		4
.L_25071:
        /*0098*/ 	.byte	0x04, 0x17
        /*009a*/ 	.short	(.L_25073 - .L_25072)
.L_25072:
        /*009c*/ 	.word	0x00000000
        /*00a0*/ 	.short	0x000a
        /*00a2*/ 	.short	0x0048
        /*00a4*/ 	.byte	0x00, 0xf0, 0x11, 0x00


	//----- nvinfo : EIATTR_KPARAM_INFO
	.align		4
.L_25073:
        /*00a8*/ 	.byte	0x04, 0x17
        /*00aa*/ 	.short	(.L_25075 - .L_25074)
.L_25074:
        /*00ac*/ 	.word	0x00000000
        /*00b0*/ 	.short	0x0009
        /*00b2*/ 	.short	0x0040
        /*00b4*/ 	.byte	0x00, 0xf5, 0x21, 0x00


	//----- nvinfo : EIATTR_KPARAM_INFO
	.align		4
.L_25075:
        /*00b8*/ 	.byte	0x04, 0x17
        /*00ba*/ 	.short	(.L_25077 - .L_25076)
.L_25076:
        /*00bc*/ 	.word	0x00000000
        /*00c0*/ 	.short	0x0008
        /*00c2*/ 	.short	0x0038
        /*00c4*/ 	.byte	0x00, 0xf0, 0x11, 0x00


	//----- nvinfo : EIATTR_KPARAM_INFO
	.align		4
.L_25077:
        /*00c8*/ 	.byte	0x04, 0x17
        /*00ca*/ 	.short	(.L_25079 - .L_25078)
.L_25078:
        /*00cc*/ 	.word	0x00000000
        /*00d0*/ 	.short	0x0007
        /*00d2*/ 	.short	0x0030
        /*00d4*/ 	.byte	0x00, 0xf5, 0x21, 0x00


	//----- nvinfo : EIATTR_KPARAM_INFO
	.align		4
.L_25079:
        /*00d8*/ 	.byte	0x04, 0x17
        /*00da*/ 	.short	(.L_25081 - .L_25080)
.L_25080:
        /*00dc*/ 	.word	0x00000000
        /*00e0*/ 	.short	0x0006
        /*00e2*/ 	.short	0x0028
        /*00e4*/ 	.byte	0x00, 0xf5, 0x21, 0x00


	//----- nvinfo : EIATTR_KPARAM_INFO
	.align		4
.L_25081:
        /*00e8*/ 	.byte	0x04, 0x17
        /*00ea*/ 	.short	(.L_25083 - .L_25082)
.L_25082:
        /*00ec*/ 	.word	0x00000000
        /*00f0*/ 	.short	0x0005
        /*00f2*/ 	.short	0x0024
        /*00f4*/ 	.byte	0x00, 0xf0, 0x11, 0x00


	//----- nvinfo : EIATTR_KPARAM_INFO
	.align		4
.L_25083:
        /*00f8*/ 	.byte	0x04, 0x17
        /*00fa*/ 	.short	(.L_25085 - .L_25084)
.L_25084:
        /*00fc*/ 	.word	0x00000000
        /*0100*/ 	.short	0x0004
        /*0102*/ 	.short	0x0020
        /*0104*/ 	.byte	0x00, 0xf0, 0x11, 0x00


	//----- nvinfo : EIATTR_KPARAM_INFO
	.align		4
.L_25085:
        /*0108*/ 	.byte	0x04, 0x17
        /*010a*/ 	.short	(.L_25087 - .L_25086)
.L_25086:
        /*010c*/ 	.word	0x00000000
        /*0110*/ 	.short	0x0003
        /*0112*/ 	.short	0x0018
        /*0114*/ 	.byte	0x00, 0xf5, 0x21, 0x00


	//----- nvinfo : EIATTR_KPARAM_INFO
	.align		4
.L_25087:
        /*0118*/ 	.byte	0x04, 0x17
        /*011a*/ 	.short	(.L_25089 - .L_25088)
.L_25088:
        /*011c*/ 	.word	0x00000000
        /*0120*/ 	.short	0x0002
        /*0122*/ 	.short	0x0010
        /*0124*/ 	.byte	0x00, 0xf5, 0x21, 0x00


	//----- nvinfo : EIATTR_KPARAM_INFO
	.align		4
.L_25089:
        /*0128*/ 	.byte	0x04, 0x17
        /*012a*/ 	.short	(.L_25091 - .L_25090)
.L_25090:
        /*012c*/ 	.word	0x00000000
        /*0130*/ 	.short	0x0001
        /*0132*/ 	.short	0x0008
        /*0134*/ 	.byte	0x00, 0xf5, 0x21, 0x00


	//----- nvinfo : EIATTR_KPARAM_INFO
	.align		4
.L_25091:
        /*0138*/ 	.byte	0x04, 0x17
        /*013a*/ 	.short	(.L_25093 - .L_25092)
.L_25092:
        /*013c*/ 	.word	0x00000000
        /*0140*/ 	.short	0x0000
        /*0142*/ 	.short	0x0000
        /*0144*/ 	.byte	0x00, 0xf5, 0x21, 0x00


	//----- nvinfo : EIATTR_SPARSE_MMA_MASK
	.align		4
.L_25093:
        /*0148*/ 	.byte	0x03, 0x50
        /*014a*/ 	.short	0x0000


	//----- nvinfo : EIATTR_MAXREG_COUNT
	.align		4
        /*014c*/ 	.byte	0x03, 0x1b
        /*014e*/ 	.short	0x00ff


	//----- nvinfo : EIATTR_NUM_BARRIERS
	.align		4
        /*0150*/ 	.byte	0x02, 0x4c
        /*0152*/ 	.byte	0x01
	.zero		1


	//----- nvinfo : EIATTR_MERCURY_ISA_VERSION
	.align		4
        /*0154*/ 	.byte	0x03, 0x5f
        /*0156*/ 	.short	0x0101


	//----- nvinfo : EIATTR_COOP_GROUP_MASK_REGIDS
	.align		4
        /*0158*/ 	.byte	0x04, 0x29
        /*015a*/ 	.short	(.L_25095 - .L_25094)


	//   ....[0]....
.L_25094:
        /*015c*/ 	.word	0xffffffff


	//   ....[1]....
        /*0160*/ 	.word	0xffffffff


	//   ....[2]....
        /*0164*/ 	.word	0xffffffff


	//   ....[3]....
        /*0168*/ 	.word	0xffffffff


	//   ....[4]....
        /*016c*/ 	.word	0xffffffff


	//   ....[5]....
        /*0170*/ 	.word	0xffffffff


	//   ....[6]....
        /*0174*/ 	.word	0xffffffff


	//   ....[7]....
        /*0178*/ 	.word	0xffffffff


	//   ....[8]....
        /*017c*/ 	.word	0xffffffff


	//   ....[9]....
        /*0180*/ 	.word	0xffffffff


	//   ....[10]....
        /*0184*/ 	.word	0xffffffff


	//   ....[11]....
        /*0188*/ 	.word	0xffffffff


	//   ....[12]....
        /*018c*/ 	.word	0xffffffff


	//   ....[13]....
        /*0190*/ 	.word	0xffffffff


	//   ....[14]....
        /*0194*/ 	.word	0xffffffff


	//   ....[15]....
        /*0198*/ 	.word	0xffffffff


	//   ....[16]....
        /*019c*/ 	.word	0xffffffff


	//   ....[17]....
        /*01a0*/ 	.word	0xffffffff


	//   ....[18]....
        /*01a4*/ 	.word	0xffffffff


	//   ....[19]....
        /*01a8*/ 	.word	0xffffffff


	//   ....[20]....
        /*01ac*/ 	.word	0xffffffff


	//   ....[21]....
        /*01b0*/ 	.word	0xffffffff


	//   ....[22]....
        /*01b4*/ 	.word	0xffffffff


	//   ....[23]....
        /*01b8*/ 	.word	0xffffffff


	//   ....[24]....
        /*01bc*/ 	.word	0xffffffff


	//   ....[25]....
        /*01c0*/ 	.word	0xffffffff


	//   ....[26]....
        /*01c4*/ 	.word	0xffffffff


	//   ....[27]....
        /*01c8*/ 	.word	0xffffffff


	//   ....[28]....
        /*01cc*/ 	.word	0xffffffff


	//   ....[29]....
        /*01d0*/ 	.word	0xffffffff


	//   ....[30]....
        /*01d4*/ 	.word	0xffffffff


	//   ....[31]....
        /*01d8*/ 	.word	0xffffffff


	//----- nvinfo : EIATTR_COOP_GROUP_INSTR_OFFSETS
	.align		4
.L_25095:
        /*01dc*/ 	.byte	0x04, 0x28
        /*01de*/ 	.short	(.L_25097 - .L_25096)


	//   ....[0]....
.L_25096:
        /*01e0*/ 	.word	0x00001690


	//   ....[1]....
        /*01e4*/ 	.word	0x000016f0


	//   ....[2]....
        /*01e8*/ 	.word	0x00001730


	//   ....[3]....
        /*01ec*/ 	.word	0x00001760


	//   ....[4]....
        /*01f0*/ 	.word	0x000017b0


	//   ....[5]....
        /*01f4*/ 	.word	0x00001810


	//   ....[6]....
        /*01f8*/ 	.word	0x00001840


	//   ....[7]....
        /*01fc*/ 	.word	0x000018c0


	//   ....[8]....
        /*0200*/ 	.word	0x000026f0


	//   ....[9]....
        /*0204*/ 	.word	0x00002730


	//   ....[10]....
        /*0208*/ 	.word	0x00002750


	//   ....[11]....
        /*020c*/ 	.word	0x00002770


	//   ....[12]....
        /*0210*/ 	.word	0x00002790


	//   ....[13]....
        /*0214*/ 	.word	0x000027e0


	//   ....[14]....
        /*0218*/ 	.word	0x00002800


	//   ....[15]....
        /*021c*/ 	.word	0x00002820


	//   ....[16]....
        /*0220*/ 	.word	0x000049b0


	//   ....[17]....
        /*0224*/ 	.word	0x000049f0


	//   ....[18]....
        /*0228*/ 	.word	0x00004a20


	//   ....[19]....
        /*022c*/ 	.word	0x00004a40


	//   ....[20]....
        /*0230*/ 	.word	0x00004a50


	//   ....[21]....
        /*0234*/ 	.word	0x00004a60


	//   ....[22]....
        /*0238*/ 	.word	0x00004a70


	//   ....[23]....
        /*023c*/ 	.word	0x00004a90


	//   ....[24]....
        /*0240*/ 	.word	0x00004ac0


	//   ....[25]....
        /*0244*/ 	.word	0x00004b10


	//   ....[26]....
        /*0248*/ 	.word	0x00004b30


	//   ....[27]....
        /*024c*/ 	.word	0x00004b50


	//   ....[28]....
        /*0250*/ 	.word	0x00004b60


	//   ....[29]....
        /*0254*/ 	.word	0x00004b80


	//   ....[30]....
        /*0258*/ 	.word	0x00004b90


	//   ....[31]....
        /*025c*/ 	.word	0x00004ba0


	//----- nvinfo : EIATTR_VRC_CTA_INIT_COUNT
	.align		4
.L_25097:
        /*0260*/ 	.byte	0x02, 0x4a
	.zero		1
	.zero		1


	//----- nvinfo : EIATTR_EXIT_INSTR_OFFSETS
	.align		4
        /*0264*/ 	.byte	0x04, 0x1c
        /*0266*/ 	.short	(.L_25099 - .L_25098)


	//   ....[0]....
.L_25098:
        /*0268*/ 	.word	0x00005110


	//   ....[1]....
        /*026c*/ 	.word	0x00005150


	//   ....[2]....
        /*0270*/ 	.word	0x000052f0


	//----- nvinfo : EIATTR_CRS_STACK_SIZE
	.align		4
.L_25099:
        /*0274*/ 	.byte	0x04, 0x1e
        /*0276*/ 	.short	(.L_25101 - .L_25100)
.L_25100:
        /*0278*/ 	.word	0x00000000


	//----- nvinfo : EIATTR_CBANK_PARAM_SIZE
	.align		4
.L_25101:
        /*027c*/ 	.byte	0x03, 0x19
        /*027e*/ 	.short	0x007c


	//----- nvinfo : EIATTR_PARAM_CBANK
	.align		4
        /*0280*/ 	.byte	0x04, 0x0a
        /*0282*/ 	.short	(.L_25103 - .L_25102)
	.align		4
.L_25102:
        /*0284*/ 	.word	index@(.nv.constant0._ZN4vllm25paged_attention_v1_kernelIttLi64ELi32ELi128ELNS_18Fp8KVCacheDataTypeE0ELb0EEEvPT_PKS2_PKT0_S8_ifPKiSA_iPKfiiiSC_SC_iiiii)
        /*0288*/ 	.short	0x0380
        /*028a*/ 	.short	0x007c


	//----- nvinfo : EIATTR_SW_WAR
	.align		4
.L_25103:
        /*028c*/ 	.byte	0x04, 0x36
        /*028e*/ 	.short	(.L_25105 - .L_25104)
.L_25104:
        /*0290*/ 	.word	0x00000008
.L_25105:


//--------------------- .nv.info._ZN4vllm25paged_attention_v1_kernelIttLi32ELi32ELi128ELNS_18Fp8KVCacheDataTypeE0ELb0EEEvPT_PKS2_PKT0_S8_ifPKiSA_iPKfiiiSC_SC_iiiii --------------------------
	.section	.nv.info._ZN4vllm25paged_attention_v1_kernelIttLi32ELi32ELi128ELNS_18Fp8KVCacheDataTypeE0ELb0EEEvPT_PKS2_PKT0_S8_ifPKiSA_iPKfiiiSC_SC_iiiii,"",@"SHT_CUDA_INFO"
	.sectionflags	@""
	.align	4


	//----- nvinfo : EIATTR_CUDA_API_VERSION
	.align		4
        /*0000*/ 	.byte	0x04, 0x37
        /*0002*/ 	.short	(.L_25107 - .L_25106)
.L_25106:
        /*0004*/ 	.word	0x00000082


	//----- nvinfo : EIATTR_KPARAM_INFO
	.align		4
.L_25107:
        /*0008*/ 	.byte	0x04, 0x17
        /*000a*/ 	.short	(.L_25109 - .L_25108)
.L_25108:
        /*000c*/ 	.word	0x00000000
        /*0010*/ 	.short	0x0013
        /*0012*/ 	.short	0x0078
        /*0014*/ 	.byte	0x00, 0xf0, 0x11, 0x00


	//----- nvinfo : EIATTR_KPARAM_INFO
	.align		4
.L_25109:
        /*0018*/ 	.byte	0x04, 0x17
        /*001a*/ 	.short	(.L_25111 - .L_25110)
.L_25110:
        /*001c*/ 	.word	0x00000000
        /*0020*/ 	.short	0x0012
        /*0022*/ 	.short	0x0074
        /*0024*/ 	.byte	0x00, 0xf0, 0x11, 0x00


	//----- nvinfo : EIATTR_KPARAM_INFO
	.align		4
.L_25111:
        /*0028*/ 	.byte	0x04, 0x17
        /*002a*/ 	.short	(.L_25113 - .L_25112)
.L_25112:
        /*002c*/ 	.word	0x00000000
        /*0030*/ 	.short	0x0011
        /*0032*/ 	.short	0x0070
        /*0034*/ 	.byte	0x00, 0xf0, 0x11, 0x00


	//----- nvinfo : EIATTR_KPARAM_INFO
	.align		4
.L_25113:
        /*0038*/ 	.byte	0x04, 0x17
        /*003a*/ 	.short	(.L_25115 - .L_25114)
.L_25114:
        /*003c*/ 	.word	0x00000000
        /*0040*/ 	.short	0x0010
        /*0042*/ 	.short	0x006c
        /*0044*/ 	.byte	0x00, 0xf0, 0x11, 0x00


	//----- nvinfo : EIATTR_KPARAM_INFO
	.align		4
.L_25115:
        /*0048*/ 	.byte	0x04, 0x17
        /*004a*/ 	.short	(.L_25117 - .L_25116)
.L_25116:
        /*004c*/ 	.word	0x00000000
        /*0050*/ 	.short	0x000f
        /*0052*/ 	.short	0x0068
        /*0054*/ 	.byte	0x00, 0xf0, 0x11, 0x00


	//----- nvinfo : EIATTR_KPARAM_INFO
	.align		4
.L_25117:
        /*0058*/ 	.byte	0x04, 0x17
        /*005a*/ 	.short	(.L_25119 - .L_25118)
.L_25118:
        /*005c*/ 	.word	0x00000000
        /*0060*/ 	.short	0x000e
        /*0062*/ 	.short	0x0060
        /*0064*/ 	.byte	0x00, 0xf5, 0x21, 0x00


	//----- nvinfo : EIATTR_KPARAM_INFO
	.align		4
.L_25119:
        /*0068*/ 	.byte	0x04, 0x17
        /*006a*/ 	.short	(.L_25121 - .L_25120)
.L_25120:
        /*006c*/ 	.word	0x00000000
        /*0070*/ 	.short	0x000d
        /*0072*/ 	.short	0x0058
        /*0074*/ 	.byte	0x00, 0xf5, 0x21, 0x00


	//----- nvinfo : EIATTR_KPARAM_INFO
	.align		4
.L_25121:
        /*0078*/ 	.byte	0x04, 0x17
        /*007a*/ 	.short	(.L_25123 - .L_25122)
.L_25122:
        /*007c*/ 	.word	0x00000000
        /*0080*/ 	.short	0x000c
        /*0082*/ 	.short	0x0050
        /*0084*/ 	.byte	0x00, 0xf0, 0x11, 0x00


	//----- nvinfo : EIATTR_KPARAM_INFO
	.align		4
.L_25123:
        /*0088*/ 	.byte	0x04, 0x17
        /*008a*/ 	.short	(.L_25125 - .L_25124)
.L_25124:
        /*008c*/ 	.word	0x00000000
        /*0090*/ 	.short	0x000b
        /*0092*/ 	.short	0x004c
        /*0094*/ 	.byte	0x00, 0xf0, 0x11, 0x00


	//----- nvinfo : EIATTR_KPARAM_INFO
	.align		4
.L_25125:
        /*0098*/ 	.byte	0x04, 0x17
        /*009a*/ 	.short	(.L_25127 - .L_25126)
.L_25126:
        /*009c*/ 	.word	0x00000000
        /*00a0*/ 	.short	0x000a
        /*00a2*/ 	.short	0x0048
        /*00a4*/ 	.byte	0x00, 0xf0, 0x11, 0x00


	//----- nvinfo : EIATTR_KPARAM_INFO
	.align		4
.L_25127:
        /*00a8*/ 	.byte	0x04, 0x17
        /*00aa*/ 	.short	(.L_25129 - .L_25128)
.L_25128:
        /*00ac*/ 	.word	0x00000000
        /*00b0*/ 	.short	0x0009
        /*00b2*/ 	.short	0x0040
        /*00b4*/ 	.byte	0x00, 0xf5, 0x21, 0x00


	//----- nvinfo : EIATTR_KPARAM_INFO
	.align		4
.L_25129:
        /*00b8*/ 	.byte	0x04, 0x17
        /*00ba*/ 	.short	(.L_25131 - .L_25130)
.L_25130:
        /*00bc*/ 	.word	0x00000000
        /*00c0*/ 	.short	0x0008
        /*00c2*/ 	.short	0x0038
        /*00c4*/ 	.byte	0x00, 0xf0, 0x11, 0x00


	//----- nvinfo : EIATTR_KPARAM_INFO
	.align		4
.L_25131:
        /*00c8*/ 	.byte	0x04, 0x17
        /*00ca*/ 	.short	(.L_25133 - .L_25132)
.L_25132:
        /*00cc*/ 	.word	0x00000000
        /*00d0*/ 	.short	0x0007
        /*00d2*/ 	.short	0x0030
        /*00d4*/ 	.byte	0x00, 0xf5, 0x21, 0x00


	//----- nvinfo : EIATTR_KPARAM_INFO
	.align		4
.L_25133:
        /*00d8*/ 	.byte	0x04, 0x17
        /*00da*/ 	.short	(.L_25135 - .L_25134)
.L_25134:
        /*00dc*/ 	.word	0x00000000
        /*00e0*/ 	.short	0x0006
        /*00e2*/ 	.short	0x0028
        /*00e4*/ 	.byte	0x00, 0xf5, 0x21, 0x00


	//----- nvinfo : EIATTR_KPARAM_INFO
	.align		4
.L_25135:
        /*00e8*/ 	.byte	0x04, 0x17
        /*00ea*/ 	.short	(.L_25137 - .L_25136)
.L_25136:
        /*00ec*/ 	.word	0x00000000
        /*00f0*/ 	.short	0x0005
        /*00f2*/ 	.short	0x0024
        /*00f4*/ 	.byte	0x00, 0xf0, 0x11, 0x00


	//----- nvinfo : EIATTR_KPARAM_INFO
	.align		4
.L_25137:
        /*00f8*/ 	.byte	0x04, 0x17
        /*00fa*/ 	.short	(.L_25139 - .L_25138)
.L_25138:
        /*00fc*/ 	.word	0x00000000
        /*0100*/ 	.short	0x0004
        /*0102*/ 	.short	0x0020
        /*0104*/ 	.byte	0x00, 0xf0, 0x11, 0x00


	//----- nvinfo : EIATTR_KPARAM_INFO
	.align		4
.L_25139:
        /*0108*/ 	.byte	0x04, 0x17
        /*010a*/ 	.short	(.L_25141 - .L_25140)
.L_25140:
        /*010c*/ 	.word	0x00000000
        /*0110*/ 	.short	0x0003
        /*0112*/ 	.short	0x0018
        /*0114*/ 	.byte	0x00, 0xf5, 0x21, 0x00


	//----- nvinfo : EIATTR_KPARAM_INFO
	.align		4
.L_25141:
        /*0118*/ 	.byte	0x04, 0x17
        /*011a*/ 	.short	(.L_25143 - .L_25142)
.L_25142:
        /*011c*/ 	.word	0x00000000
        /*0120*/ 	.short	0x0002
        /*0122*/ 	.short	0x0010
        /*0124*/ 	.byte	0x00, 0xf5, 0x21, 0x00


	//----- nvinfo : EIATTR_KPARAM_INFO
	.align		4
.L_25143:
        /*0128*/ 	.byte	0x04, 0x17
        /*012a*/ 	.short	(.L_25145 - .L_25144)
.L_25144:
        /*012c*/ 	.word	0x00000000
        /*0130*/ 	.short	0x0001
        /*0132*/ 	.short	0x0008
        /*0134*/ 	.byte	0x00, 0xf5, 0x21, 0x00


	//----- nvinfo : EIATTR_KPARAM_INFO
	.align		4
.L_25145:
        /*0138*/ 	.byte	0x04, 0x17
        /*013a*/ 	.short	(.L_25147 - .L_25146)
.L_25146:
        /*013c*/ 	.word	0x00000000
        /*0140*/ 	.short	0x0000
        /*0142*/ 	.short	0x0000
        /*0144*/ 	.byte	0x00, 0xf5, 0x21, 0x00


	//----- nvinfo : EIATTR_SPARSE_MMA_MASK
	.align		4
.L_25147:
        /*0148*/ 	.byte	0x03, 0x50
        /*014a*/ 	.short	0x0000


	//----- nvinfo : EIATTR_MAXREG_COUNT
	.align		4
        /*014c*/ 	.byte	0x03, 0x1b
        /*014e*/ 	.short	0x00ff


	//----- nvinfo : EIATTR_NUM_BARRIERS
	.align		4
        /*0150*/ 	.byte	0x02, 0x4c
        /*0152*/ 	.byte	0x01
	.zero		1


	//----- nvinfo : EIATTR_MERCURY_ISA_VERSION
	.align		4
        /*0154*/ 	.byte	0x03, 0x5f
        /*0156*/ 	.short	0x0101


	//----- nvinfo : EIATTR_COOP_GROUP_MASK_REGIDS
	.align		4
        /*0158*/ 	.byte	0x04, 0x29
        /*015a*/ 	.short	(.L_25149 - .L_25148)


	//   ....[0]....
.L_25148:
        /*015c*/ 	.word	0xffffffff


	//   ....[1]....
        /*0160*/ 	.word	0xffffffff


	//   ....[2]....
        /*0164*/ 	.word	0xffffffff


	//   ....[3]....
        /*0168*/ 	.word	0xffffffff


	//   ....[4]....
        /*016c*/ 	.word	0xffffffff


	//   ....[5]....
        /*0170*/ 	.word	0xffffffff


	//   ....[6]....
        /*0174*/ 	.word	0xffffffff


	//   ....[7]....
        /*0178*/ 	.word	0xffffffff


	//   ....[8]....
        /*017c*/ 	.word	0xffffffff


	//   ....[9]....
        /*0180*/ 	.word	0xffffffff


	//   ....[10]....
        /*0184*/ 	.word	0xffffffff


	//   ....[11]....
        /*0188*/ 	.word	0xffffffff


	//   ....[12]....
        /*018c*/ 	.word	0xffffffff


	//   ....[13]....
        /*0190*/ 	.word	0xffffffff


	//   ....[14]....
        /*0194*/ 	.word	0xffffffff


	//   ....[15]....
        /*0198*/ 	.word	0xffffffff


	//   ....[16]....
        /*019c*/ 	.word	0xffffffff


	//   ....[17]....
        /*01a0*/ 	.word	0xffffffff


	//   ....[18]....
        /*01a4*/ 	.word	0xffffffff


	//   ....[19]....
        /*01a8*/ 	.word	0xffffffff


	//   ....[20]....
        /*01ac*/ 	.word	0xffffffff


	//   ....[21]....
        /*01b0*/ 	.word	0xffffffff


	//   ....[22]....
        /*01b4*/ 	.word	0xffffffff


	//   ....[23]....
        /*01b8*/ 	.word	0xffffffff


	//----- nvinfo : EIATTR_COOP_GROUP_INSTR_OFFSETS
	.align		4
.L_25149:
        /*01bc*/ 	.byte	0x04, 0x28
        /*01be*/ 	.short	(.L_25151 - .L_25150)


	//   ....[0]....
.L_25150:
        /*01c0*/ 	.word	0x00001020


	//   ....[1]....
        /*01c4*/ 	.word	0x00001060


	//   ....[2]....
        /*01c8*/ 	.word	0x000010c0


	//   ....[3]....
        /*01cc*/ 	.word	0x000010e0


	//   ....[4]....
        /*01d0*/ 	.word	0x00001110


	//   ....[5]....
        /*01d4*/ 	.word	0x000011b0


	//   ....[6]....
        /*01d8*/ 	.word	0x000011e0


	//   ....[7]....
        /*01dc*/ 	.word	0x00001260


	//   ....[8]....
        /*01e0*/ 	.word	0x00002090


	//   ....[9]....
        /*01e4*/ 	.word	0x000020d0


	//   ....[10]....
        /*01e8*/ 	.word	0x000020f0


	//   ....[11]....
        /*01ec*/ 	.word	0x00002110


	//   ....[12]....
        /*01f0*/ 	.word	0x00002130


	//   ....[13]....
        /*01f4*/ 	.word	0x00002180


	//   ....[14]....
        /*01f8*/ 	.word	0x000021a0


	//   ....[15]....
        /*01fc*/ 	.word	0x000021c0


	//   ....[16]....
        /*0200*/ 	.word	0x000038e0


	//   ....[17]....
        /*0204*/ 	.word	0x00003930


	//   ....[18]....
        /*0208*/ 	.word	0x00003940


	//   ....[19]....
        /*020c*/ 	.word	0x00003950


	//   ....[20]....
        /*0210*/ 	.word	0x00003990


	//   ....[21]....
        /*0214*/ 	.word	0x000039b0


	//   ....[22]....
        /*0218*/ 	.word	0x000039d0


	//   ....[23]....
        /*021c*/ 	.word	0x000039f0


	//----- nvinfo : EIATTR_VRC_CTA_INIT_COUNT
	.align		4
.L_25151:
        /*0220*/ 	.byte	0x02, 0x4a
	.zero		1
	.zero		1


	//----- nvinfo : EIATTR_EXIT_INSTR_OFFSETS
	.align		4
        /*0224*/ 	.byte	0x04, 0x1c
        /*0226*/ 	.short	(.L_25153 - .L_25152)


	//   ....[0]....
.L_25152:
        /*0228*/ 	.word	0x00003cf0


	//   ....[1]....
        /*022c*/ 	.word	0x00003d30


	//   ....[2]....
        /*0230*/ 	.word	0x00003e90


	//----- nvinfo : EIATTR_CRS_STACK_SIZE
	.align		4
.L_25153:
        /*0234*/ 	.byte	0x04, 0x1e
        /*0236*/ 	.short	(.L_25155 - .L_25154)
.L_25154:
        /*0238*/ 	.word	0x00000000


	//----- nvinfo : EIATTR_CBANK_PARAM_SIZE
	.align		4
.L_25155:
        /*023c*/ 	.byte	0x03, 0x19
        /*023e*/ 	.short	0x007c


	//----- nvinfo : EIATTR_PARAM_CBANK
	.align		4
        /*0240*/ 	.byte	0x04, 0x0a
        /*0242*/ 	.short	(.L_25157 - .L_25156)
	.align		4
.L_25156:
        /*0244*/ 	.word	index@(.nv.constant0._ZN4vllm25paged_attention_v1_kernelIttLi32ELi32ELi128ELNS_18Fp8KVCacheDataTypeE0ELb0EEEvPT_PKS2_PKT0_S8_ifPKiSA_iPKfiiiSC_SC_iiiii)
        /*0248*/ 	.short	0x0380
        /*024a*/ 	.short	0x007c


	//----- nvinfo : EIATTR_SW_WAR
	.align		4
.L_25157:
        /*024c*/ 	.byte	0x04, 0x36
        /*024e*/ 	.short	(.L_25159 - .L_25158)
.L_25158:
        /*0250*/ 	.word	0x00000008
.L_25159:


//--------------------- .nv.info._ZN4vllm25paged_attention_v1_kernelIttLi256ELi32ELi128ELNS_18Fp8KVCacheDataTypeE0ELb1EEEvPT_PKS2_PKT0_S8_ifPKiSA_iPKfiiiSC_SC_iiiii --------------------------
	.section	.nv.info._ZN4vllm25paged_attention_v1_kernelIttLi256ELi32ELi128ELNS_18Fp8KVCacheDataTypeE0ELb1EEEvPT_PKS2_PKT0_S8_ifPKiSA_iPKfiiiSC_SC_iiiii,"",@"SHT_CUDA_INFO"
	.sectionflags	@""
	.align	4


	//----- nvinfo : EIATTR_CUDA_API_VERSION
	.align		4
        /*0000*/ 	.byte	0x04, 0x37
        /*0002*/ 	.short	(.L_25161 - .L_25160)
.L_25160:
        /*0004*/ 	.word	0x00000082


	//----- nvinfo : EIATTR_KPARAM_INFO
	.align		4
.L_25161:
        /*0008*/ 	.byte	0x04, 0x17
        /*000a*/ 	.short	(.L_25163 - .L_25162)
.L_25162:
        /*000c*/ 	.word	0x00000000
        /*0010*/ 	.short	0x0013
        /*0012*/ 	.short	0x0078
        /*0014*/ 	.byte	0x00, 0xf0, 0x11, 0x00


	//----- nvinfo : EIATTR_KPARAM_INFO
	.align		4
.L_25163:
        /*0018*/ 	.byte	0x04, 0x17
        /*001a*/ 	.short	(.L_25165 - .L_25164)
.L_25164:
        /*001c*/ 	.word	0x00000000
        /*0020*/ 	.short	0x0012
        /*0022*/ 	.short	0x0074
        /*0024*/ 	.byte	0x00, 0xf0, 0x11, 0x00


	//----- nvinfo : EIATTR_KPARAM_INFO
	.align		4
.L_25165:
        /*0028*/ 	.byte	0x04, 0x17
        /*002a*/ 	.short	(.L_25167 - .L_25166)
.L_25166:
        /*002c*/ 	.word	0x00000000
        /*0030*/ 	.short	0x0011
        /*0032*/ 	.short	0x0070
        /*0034*/ 	.byte	0x00, 0xf0, 0x11, 0x00


	//----- nvinfo : EIATTR_KPARAM_INFO
	.align		4
.L_25167:
        /*0038*/ 	.byte	0x04, 0x17
        /*003a*/ 	.short	(.L_25169 - .L_25168)
.L_25168:
        /*003c*/ 	.word	0x00000000
        /*0040*/ 	.short	0x0010
        /*0042*/ 	.short	0x006c
        /*0044*/ 	.byte	0x00, 0xf0, 0x11, 0x00


	//----- nvinfo : EIATTR_KPARAM_INFO
	.align		4
.L_25169:
        /*0048*/ 	.byte	0x04, 0x17
        /*004a*/ 	.short	(.L_25171 - .L_25170)
.L_25170:
        /*004c*/ 	.word	0x00000000
        /*0050*/ 	.short	0x000f
        /*0052*/ 	.short	0x0068
        /*0054*/ 	.byte	0x00, 0xf0, 0x11, 0x00


	//----- nvinfo : EIATTR_KPARAM_INFO
	.align		4
.L_25171:
        /*0058*/ 	.byte	0x04, 0x17
        /*005a*/ 	.short	(.L_25173 - .L_25172)
.L_25172:
        /*005c*/ 	.word	0x00000000
        /*0060*/ 	.short	0x000e
        /*0062*/ 	.short	0x0060
        /*0064*/ 	.byte	0x00, 0xf5, 0x21, 0x00


	//----- nvinfo : EIATTR_KPARAM_INFO
	.align		4
.L_25173:
        /*0068*/ 	.byte	0x04, 0x17
        /*006a*/ 	.short	(.L_25175 - .L_25174)
.L_25174:
        /*006c*/ 	.word	0x00000000
        /*0070*/ 	.short	0x000d
        /*0072*/ 	.short	0x0058
        /*0074*/ 	.byte	0x00, 0xf5, 0x21, 0x00


	//----- nvinfo : EIATTR_KPARAM_INFO
	.align		4
.L_25175:
        /*0078*/ 	.byte	0x04, 0x17
        /*007a*/ 	.short	(.L_25177 - .L_25176)
.L_25176:
        /*007c*/ 	.word	0x00000000
        /*0080*/ 	.short	0x000c
        /*0082*/ 	.short	0x0050
        /*0084*/ 	.byte	0x00, 0xf0, 0x11, 0x00


	//----- nvinfo : EIATTR_KPARAM_INFO
	.align		4
.L_25177:
        /*0088*/ 	.byte	0x04, 0x17
        /*008a*/ 	.short	(.L_25179 - .L_25178)
.L_25178:
        /*008c*/ 	.word	0x00000000
        /*0090*/ 	.short	0x000b
        /*0092*/ 	.short	0x004c
        /*0094*/ 	.byte	0x00, 0xf0, 0x11, 0x00


	//----- nvinfo : EIATTR_KPARAM_INFO
	.align		4
.L_25179:
        /*0098*/ 	.byte	0x04, 0x17
        /*009a*/ 	.short	(.L_25181 - .L_25180)
.L_25180:
        /*009c*/ 	.word	0x00000000
        /*00a0*/ 	.short	0x000a
        /*00a2*/ 	.short	0x0048
        /*00a4*/ 	.byte	0x00, 0xf0, 0x11, 0x00


	//----- nvinfo : EIATTR_KPARAM_INFO
	.align		4
.L_25181:
        /*00a8*/ 	.byte	0x04, 0x17
        /*00aa*/ 	.short	(.L_25183 - .L_25182)
.L_25182:
        /*00ac*/ 	.word	0x00000000
        /*00b0*/ 	.short	0x0009
        /*00b2*/ 	.short	0x0040
        /*00b4*/ 	.byte	0x00, 0xf5, 0x21, 0x00


	//----- nvinfo : EIATTR_KPARAM_INFO
	.align		4
.L_25183:
        /*00b8*/ 	.byte	0x04, 0x17
        /*00ba*/ 	.short	(.L_25185 - .L_25184)
.L_25184:
        /*00bc*/ 	.word	0x00000000
        /*00c0*/ 	.short	0x0008
        /*00c2*/ 	.short	0x0038
        /*00c4*/ 	.byte	0x00, 0xf0, 0x11, 0x00


	//----- nvinfo : EIATTR_KPARAM_INFO
	.align		4
.L_25185:
        /*00c8*/ 	.byte	0x04, 0x17
        /*00ca*/ 	.short	(.L_25187 - .L_25186)
.L_25186:
        /*00cc*/ 	.word	0x00000000
        /*00d0*/ 	.short	0x0007
        /*00d2*/ 	.short	0x0030
        /*00d4*/ 	.byte	0x00, 0xf5, 0x21, 0x00


	//----- nvinfo : EIATTR_KPARAM_INFO
	.align		4
.L_25187:
        /*00d8*/ 	.byte	0x04, 0x17
        /*00da*/ 	.short	(.L_25189 - .L_25188)
.L_25188:
        /*00dc*/ 	.word	0x00000000
        /*00e0*/ 	.short	0x0006
        /*00e2*/ 	.short	0x0028
        /*00e4*/ 	.byte	0x00, 0xf5, 0x21, 0x00


	//----- nvinfo : EIATTR_KPARAM_INFO
	.align		4
.L_25189:
        /*00e8*/ 	.byte	0x04, 0x17
        /*00ea*/ 	.short	(.L_25191 - .L_25190)
.L_25190:
        /*00ec*/ 	.word	0x00000000
        /*00f0*/ 	.short	0x0005
        /*00f2*/ 	.short	0x0024
        /*00f4*/ 	.byte	0x00, 0xf0, 0x11, 0x00


	//----- nvinfo : EIATTR_KPARAM_INFO
	.align		4
.L_25191:
        /*00f8*/ 	.byte	0x04, 0x17
        /*00fa*/ 	.short	(.L_25193 - .L_25192)
.L_25192:
        /*00fc*/ 	.word	0x00000000
        /*0100*/ 	.short	0x0004
        /*0102*/ 	.short	0x0020
        /*0104*/ 	.byte	0x00, 0xf0, 0x11, 0x00


	//----- nvinfo : EIATTR_KPARAM_INFO
	.align		4
.L_25193:
        /*0108*/ 	.byte	0x04, 0x17
        /*010a*/ 	.short	(.L_25195 - .L_25194)
.L_25194:
        /*010c*/ 	.word	0x00000000
        /*0110*/ 	.short	0x0003
        /*0112*/ 	.short	0x0018
        /*0114*/ 	.byte	0x00, 0xf5, 0x21, 0x00


	//----- nvinfo : EIATTR_KPARAM_INFO
	.align		4
.L_25195:
        /*0118*/ 	.byte	0x04, 0x17
        /*011a*/ 	.short	(.L_25197 - .L_25196)
.L_25196:
        /*011c*/ 	.word	0x00000000
        /*0120*/ 	.short	0x0002
        /*0122*/ 	.short	0x0010
        /*0124*/ 	.byte	0x00, 0xf5, 0x21, 0x00


	//----- nvinfo : EIATTR_KPARAM_INFO
	.align		4
.L_25197:
        /*0128*/ 	.byte	0x04, 0x17
        /*012a*/ 	.short	(.L_25199 - .L_25198)
.L_25198:
        /*012c*/ 	.word	0x00000000
        /*0130*/ 	.short	0x0001
        /*0132*/ 	.short	0x0008
        /*0134*/ 	.byte	0x00, 0xf5, 0x21, 0x00


	//----- nvinfo : EIATTR_KPARAM_INFO
	.align		4
.L_25199:
        /*0138*/ 	.byte	0x04, 0x17
        /*013a*/ 	.short	(.L_25201 - .L_25200)
.L_25200:
        /*013c*/ 	.word	0x00000000
        /*0140*/ 	.short	0x0000
        /*0142*/ 	.short	0x0000
        /*0144*/ 	.byte	0x00, 0xf5, 0x21, 0x00


	//----- nvinfo : EIATTR_SPARSE_MMA_MASK
	.align		4
.L_25201:
        /*0148*/ 	.byte	0x03, 0x50
        /*014a*/ 	.short	0x0000


	//----- nvinfo : EIATTR_MAXREG_COUNT
	.align		4
        /*014c*/ 	.byte	0x03, 0x1b
        /*014e*/ 	.short	0x00ff


	//----- nvinfo : EIATTR_NUM_BARRIERS
	.align		4
        /*0150*/ 	.byte	0x02, 0x4c
        /*0152*/ 	.byte	0x01
	.zero		1


	//----- nvinfo : EIATTR_MERCURY_ISA_VERSION
	.align		4
        /*0154*/ 	.byte	0x03, 0x5f
        /*0156*/ 	.short	0x0101


	//----- nvinfo : EIATTR_COOP_GROUP_MASK_REGIDS
	.align		4
        /*0158*/ 	.byte	0x04, 0x29
        /*015a*/ 	.short	(.L_25203 - .L_25202)


	//   ....[0]....
.L_25202:
        /*015c*/ 	.word	0xffffffff


	//   ....[1]....
        /*0160*/ 	.word	0xffffffff


	//   ....[2]....
        /*0164*/ 	.word	0xffffffff


	//   ....[3]....
        /*0168*/ 	.word	0xffffffff


	//   ....[4]....
        /*016c*/ 	.word	0xffffffff


	//   ....[5]....
        /*0170*/ 	.word	0xffffffff


	//   ....[6]....
        /*0174*/ 	.word	0xffffffff


	//   ....[7]....
        /*0178*/ 	.word	0xffffffff


	//   ....[8]....
        /*017c*/ 	.word	0xffffffff


	//   ....[9]....
        /*0180*/ 	.word	0xffffffff


	//   ....[10]....
        /*0184*/ 	.word	0xffffffff


	//   ....[11]....
        /*0188*/ 	.word	0xffffffff


	//   ....[12]....
        /*018c*/ 	.word	0xffffffff


	//   ....[13]....
        /*0190*/ 	.word	0xffffffff


	//   ....[14]....
        /*0194*/ 	.word	0xffffffff


	//   ....[15]....
        /*0198*/ 	.word	0xffffffff


	//   ....[16]....
        /*019c*/ 	.word	0xffffffff


	//   ....[17]....
        /*01a0*/ 	.word	0xffffffff


	//   ....[18]....
        /*01a4*/ 	.word	0xffffffff


	//   ....[19]....
        /*01a8*/ 	.word	0xffffffff


	//   ....[20]....
        /*01ac*/ 	.word	0xffffffff


	//   ....[21]....
        /*01b0*/ 	.word	0xffffffff


	//   ....[22]....
        /*01b4*/ 	.word	0xffffffff


	//   ....[23]....
        /*01b8*/ 	.word	0xffffffff


	//   ....[24]....
        /*01bc*/ 	.word	0xffffffff


	//   ....[25]....
        /*01c0*/ 	.word	0xffffffff


	//   ....[26]....
        /*01c4*/ 	.word	0xffffffff


	//   ....[27]....
        /*01c8*/ 	.word	0xffffffff


	//   ....[28]....
        /*01cc*/ 	.word	0xffffffff


	//   ....[29]....
        /*01d0*/ 	.word	0xffffffff


	//   ....[30]....
        /*01d4*/ 	.word	0xffffffff


	//   ....[31]....
        /*01d8*/ 	.word	0xffffffff


	//   ....[32]....
        /*01dc*/ 	.word	0xffffffff


	//   ....[33]....
        /*01e0*/ 	.word	0xffffffff


	//   ....[34]....
        /*01e4*/ 	.word	0xffffffff


	//   ....[35]....
        /*01e8*/ 	.word	0xffffffff


	//   ....[36]....
        /*01ec*/ 	.word	0xffffffff


	//   ....[37]....
        /*01f0*/ 	.word	0xffffffff


	//   ....[38]....
        /*01f4*/ 	.word	0xffffffff


	//   ....[39]....
        /*01f8*/ 	.word	0xffffffff


	//   ....[40]....
        /*01fc*/ 	.word	0xffffffff


	//   ....[41]....
        /*0200*/ 	.word	0xffffffff


	//   ....[42]....
        /*0204*/ 	.word	0xffffffff


	//   ....[43]....
        /*0208*/ 	.word	0xffffffff


	//   ....[44]....
        /*020c*/ 	.word	0xffffffff


	//   ....[45]....
        /*0210*/ 	.word	0xffffffff


	//   ....[46]....
        /*0214*/ 	.word	0xffffffff


	//   ....[47]....
        /*0218*/ 	.word	0xffffffff


	//   ....[48]....
        /*021c*/ 	.word	0xffffffff


	//   ....[49]....
        /*0220*/ 	.word	0xffffffff


	//   ....[50]....
        /*0224*/ 	.word	0xffffffff


	//   ....[51]....
        /*0228*/ 	.word	0xffffffff


	//   ....[52]....
        /*022c*/ 	.word	0xffffffff


	//   ....[53]....
        /*0230*/ 	.word	0xffffffff


	//   ....[54]....
        /*0234*/ 	.word	0xffffffff


	//   ....[55]....
        /*0238*/ 	.word	0xffffffff


	//   ....[56]....
        /*023c*/ 	.word	0xffffffff


	//   ....[57]....
        /*0240*/ 	.word	0xffffffff


	//   ....[58]....
        /*0244*/ 	.word	0xffffffff


	//   ....[59]....
        /*0248*/ 	.word	0xffffffff


	//   ....[60]....
        /*024c*/ 	.word	0xffffffff


	//   ....[61]....
        /*0250*/ 	.word	0xffffffff


	//   ....[62]....
        /*0254*/ 	.word	0xffffffff


	//   ....[63]....
        /*0258*/ 	.word	0xffffffff


	//   ....[64]....
        /*025c*/ 	.word	0xffffffff


	//   ....[65]....
        /*0260*/ 	.word	0xffffffff


	//   ....[66]....
        /*0264*/ 	.word	0xffffffff


	//   ....[67]....
        /*0268*/ 	.word	0xffffffff


	//   ....[68]....
        /*026c*/ 	.word	0xffffffff


	//   ....[69]....
        /*0270*/ 	.word	0xffffffff


	//   ....[70]....
        /*0274*/ 	.word	0xffffffff


	//   ....[71]....
        /*0278*/ 	.word	0xffffffff


	//   ....[72]....
        /*027c*/ 	.word	0xffffffff


	//   ....[73]....
        /*0280*/ 	.word	0xffffffff


	//   ....[74]....
        /*0284*/ 	.word	0xffffffff


	//   ....[75]....
        /*0288*/ 	.word	0xffffffff


	//   ....[76]....
        /*028c*/ 	.word	0xffffffff


	//   ....[77]....
        /*0290*/ 	.word	0xffffffff


	//   ....[78]....
        /*0294*/ 	.word	0xffffffff


	//   ....[79]....
        /*0298*/ 	.word	0xffffffff


	//----- nvinfo : EIATTR_COOP_GROUP_INSTR_OFFSETS
	.align		4
.L_25203:
        /*029c*/ 	.byte	0x04, 0x28
        /*029e*/ 	.short	(.L_25205 - .L_25204)


	//   ....[0]....
.L_25204:
        /*02a0*/ 	.word	0x000043c0


	//   ....[1]....
        /*02a4*/ 	.word	0x00004440


	//   ....[2]....
        /*02a8*/ 	.word	0x000044a0


	//   ....[3]....
        /*02ac*/ 	.word	0x000044c0


	//   ....[4]....
        /*02b0*/ 	.word	0x000044f0


	//   ....[5]....
        /*02b4*/ 	.word	0x00004550


	//   ....[6]....
        /*02b8*/ 	.word	0x00004590


	//   ....[7]....
        /*02bc*/ 	.word	0x00004600


	//   ....[8]....
        /*02c0*/ 	.word	0x00005430


	//   ....[9]....
        /*02c4*/ 	.word	0x00005470


	//   ....[10]....
        /*02c8*/ 	.word	0x00005490


	//   ....[11]....
        /*02cc*/ 	.word	0x000054b0


	//   ....[12]....
        /*02d0*/ 	.word	0x000054d0


	//   ....[13]....
        /*02d4*/ 	.word	0x00005520


	//   ....[14]....
        /*02d8*/ 	.word	0x00005540


	//   ....[15]....
        /*02dc*/ 	.word	0x00005560


	//   ....[16]....
        /*02e0*/ 	.word	0x0000bbd0


	//   ....[17]....
        /*02e4*/ 	.word	0x0000bc00


	//   ....[18]....
        /*02e8*/ 	.word	0x0000bc10


	//   ....[19]....
        /*02ec*/ 	.word	0x0000bc20


	//   ....[20]....
        /*02f0*/ 	.word	0x0000bc30


	//   ....[21]....
        /*02f4*/ 	.word	0x0000bc40


	//   ....[22]....
        /*02f8*/ 	.word	0x0000bc60


	//   ....[23]....
        /*02fc*/ 	.word	0x0000bc80


	//   ....[24]....
        /*0300*/ 	.word	0x0000bca0


	//   ....[25]....
        /*0304*/ 	.word	0x0000bcc0


	//   ....[26]....
        /*0308*/ 	.word	0x0000bce0


	//   ....[27]....
        /*030c*/ 	.word	0x0000bd00


	//   ....[28]....
        /*0310*/ 	.word	0x0000bd10


	//   ....[29]....
        /*0314*/ 	.word	0x0000bd30


	//   ....[30]....
        /*0318*/ 	.word	0x0000bd50


	//   ....[31]....
        /*031c*/ 	.word	0x0000bd70


	//   ....[32]....
        /*0320*/ 	.word	0x0000bd90


	//   ....[33]....
        /*0324*/ 	.word	0x0000bdb0


	//   ....[34]....
        /*0328*/ 	.word	0x0000bdd0


	//   ....[35]....
        /*032c*/ 	.word	0x0000bdf0


	//   ....[36]....
        /*0330*/ 	.word	0x0000be10


	//   ....[37]....
        /*0334*/ 	.word	0x0000be30


	//   ....[38]....
        /*0338*/ 	.word	0x0000be50


	//   ....[39]....
        /*033c*/ 	.word	0x0000be70


	//   ....[40]....
        /*0340*/ 	.word	0x0000be90


	//   ....[41]....
        /*0344*/ 	.word	0x0000beb0


	//   ....[42]....
        /*0348*/ 	.word	0x0000bed0


	//   ....[43]....
        /*034c*/ 	.word	0x0000bf00


	//   ....[44]....
        /*0350*/ 	.word	0x0000bf30


	//   ....[45]....
        /*0354*/ 	.word	0x0000bf50


	//   ....[46]....
        /*0358*/ 	.word	0x0000bf70


	//   ....[47]....
        /*035c*/ 	.word	0x0000bf90


	//   ....[48]....
        /*0360*/ 	.word	0x0000bfb0


	//   ....[49]....
        /*0364*/ 	.word	0x0000bfd0


	//   ....[50]....
        /*0368*/ 	.word	0x0000bff0


	//   ....[51]....
        /*036c*/ 	.word	0x0000c010


	//   ....[52]....
        /*0370*/ 	.word	0x0000c030


	//   ....[53]....
        /*0374*/ 	.word	0x0000c050


	//   ....[54]....
        /*0378*/ 	.word	0x0000c070


	//   ....[55]....
        /*037c*/ 	.word	0x0000c090


	//   ....[56]....
        /*0380*/ 	.word	0x0000c0b0


	//   ....[57]....
        /*0384*/ 	.word	0x0000c0e0


	//   ....[58]....
        /*0388*/ 	.word	0x0000c100


	//   ....[59]....
        /*038c*/ 	.word	0x0000c120


	//   ....[60]....
        /*0390*/ 	.word	0x0000c140


	//   ....[61]....
        /*0394*/ 	.word	0x0000c160


	//   ....[62]....
        /*0398*/ 	.word	0x0000c180


	//   ....[63]....
        /*039c*/ 	.word	0x0000c1a0


	//   ....[64]....
        /*03a0*/ 	.word	0x0000c1d0


	//   ....[65]....
        /*03a4*/ 	.word	0x0000c1f0


	//   ....[66]....
        /*03a8*/ 	.word	0x0000c210


	//   ....[67]....
        /*03ac*/ 	.word	0x0000c230


	//   ....[68]....
        /*03b0*/ 	.word	0x0000c250


	//   ....[69]....
        /*03b4*/ 	.word	0x0000c270


	//   ....[70]....
        /*03b8*/ 	.word	0x0000c290


	//   ....[71]....
        /*03bc*/ 	.word	0x0000c2b0


	//   ....[72]....
        /*03c0*/ 	.word	0x0000c2d0


	//   ....[73]....
        /*03c4*/ 	.word	0x0000c2f0


	//   ....[74]....
        /*03c8*/ 	.word	0x0000c310


	//   ....[75]....
        /*03cc*/ 	.word	0x0000c330


	//   ....[76]....
        /*03d0*/ 	.word	0x0000c350


	//   ....[77]....
        /*03d4*/ 	.word	0x0000c370


	//   ....[78]....
        /*03d8*/ 	.word	0x0000c390


	//   ....[79]....
        /*03dc*/ 	.word	0x0000c3b0


	//----- nvinfo : EIATTR_VRC_CTA_INIT_COUNT
	.align		4
.L_25205:
        /*03e0*/ 	.byte	0x02, 0x4a
	.zero		1
	.zero		1


	//----- nvinfo : EIATTR_EXIT_INSTR_OFFSETS
	.align		4
        /*03e4*/ 	.byte	0x04, 0x1c
        /*03e6*/ 	.short	(.L_25207 - .L_25206)


	//   ....[0]....
.L_25206:
        /*03e8*/ 	.word	0x0000d230


	//   ....[1]....
        /*03ec*/ 	.word	0x0000d290


	//   ....[2]....
        /*03f0*/ 	.word	0x0000d730


	//----- nvinfo : EIATTR_CRS_STACK_SIZE
	.align		4
.L_25207:
        /*03f4*/ 	.byte	0x04, 0x1e
        /*03f6*/ 	.short	(.L_25209 - .L_25208)
.L_25208:
        /*03f8*/ 	.word	0x00000000


	//----- nvinfo : EIATTR_CBANK_PARAM_SIZE
	.align		4
.L_25209:
        /*03fc*/ 	.byte	0x03, 0x19
        /*03fe*/ 	.short	0x007c


	//----- nvinfo : EIATTR_PARAM_CBANK
	.align		4
        /*0400*/ 	.byte	0x04, 0x0a
        /*0402*/ 	.short	(.L_25211 - .L_25210)
	.align		4
.L_25210:
        /*0404*/ 	.word	index@(.nv.constant0._ZN4vllm25paged_attention_v1_kernelIttLi256ELi32ELi128ELNS_18Fp8KVCacheDataTypeE0ELb1EEEvPT_PKS2_PKT0_S8_ifPKiSA_iPKfiiiSC_SC_iiiii)
        /*0408*/ 	.short	0x0380
        /*040a*/ 	.short	0x007c


	//----- nvinfo : EIATTR_SW_WAR
	.align		4
.L_25211:
        /*040c*/ 	.byte	0x04, 0x36
        /*040e*/ 	.short	(.L_25213 - .L_25212)
.L_25212:
        /*0410*/ 	.word	0x00000008
.L_25213:


//--------------------- .nv.info._ZN4vllm25paged_attention_v1_kernelIttLi192ELi32ELi128ELNS_18Fp8KVCacheDataTypeE0ELb1EEEvPT_PKS2_PKT0_S8_ifPKiSA_iPKfiiiSC_SC_iiiii --------------------------
	.section	.nv.info._ZN4vllm25paged_attention_v1_kernelIttLi192ELi32ELi128ELNS_18Fp8KVCacheDataTypeE0ELb1EEEvPT_PKS2_PKT0_S8_ifPKiSA_iPKfiiiSC_SC_iiiii,"",@"SHT_CUDA_INFO"
	.sectionflags	@""
	.align	4


	//----- nvinfo : EIATTR_CUDA_API_VERSION
	.align		4
        /*0000*/ 	.byte	0x04, 0x37
        /*0002*/ 	.short	(.L_25215 - .L_25214)
.L_25214:
        /*0004*/ 	.word	0x00000082


	//----- nvinfo : EIATTR_KPARAM_INFO
	.align		4
.L_25215:
        /*0008*/ 	.byte	0x04, 0x17
        /*000a*/ 	.short	(.L_25217 - .L_25216)
.L_25216:
        /*000c*/ 	.word	0x00000000
        /*0010*/ 	.short	0x0013
        /*0012*/ 	.short	0x0078
        /*0014*/ 	.byte	0x00, 0xf0, 0x11, 0x00


	//----- nvinfo : EIATTR_KPARAM_INFO
	.align		4
.L_25217:
        /*0018*/ 	.byte	0x04, 0x17
        /*001a*/ 	.short	(.L_25219 - .L_25218)
.L_25218:
        /*001c*/ 	.word	0x00000000
        /*0020*/ 	.short	0x0012
        /*0022*/ 	.short	0x0074
        /*0024*/ 	.byte	0x00, 0xf0, 0x11, 0x00


	//----- nvinfo : EIATTR_KPARAM_INFO
	.align		4
.L_25219:
        /*0028*/ 	.byte	0x04, 0x17
        /*002a*/ 	.short	(.L_25221 - .L_25220)
.L_25220:
        /*002c*/ 	.word	0x00000000
        /*0030*/ 	.short	0x0011
        /*0032*/ 	.short	0x0070
        /*0034*/ 	.byte	0x00, 0xf0, 0x11, 0x00


	//----- nvinfo : EIATTR_KPARAM_INFO
	.align		4
.L_25221:
        /*0038*/ 	.byte	0x04, 0x17
        /*003a*/ 	.short	(.L_25223 - .L_25222)
.L_25222:
        /*003c*/ 	.word	0x00000000
        /*0040*/ 	.short	0x0010
        /*0042*/ 	.short	0x006c
        /*0044*/ 	.byte	0x00, 0xf0, 0x11, 0x00


	//----- nvinfo : EIATTR_KPARAM_INFO
	.align		4
.L_25223:
        /*0048*/ 	.byte	0x04, 0x17
        /*004a*/ 	.short	(.L_25225 - .L_25224)
.L_25224:
        /*004c*/ 	.word	0x00000000
        /*0050*/ 	.short	0x000f
        /*0052*/ 	.short	0x0068
        /*0054*/ 	.byte	0x00, 0xf0, 0x11, 0x00


	//----- nvinfo : EIATTR_KPARAM_INFO
	.align		4
.L_25225:
        /*0058*/ 	.byte	0x04, 0x17
        /*005a*/ 	.short	(.L_25227 - .L_25226)
.L_25226:
        /*005c*/ 	.word	0x00000000
        /*0060*/ 	.short	0x000e
        /*0062*/ 	.short	0x0060
        /*0064*/ 	.byte	0x00, 0xf5, 0x21, 0x00


	//----- nvinfo : EIATTR_KPARAM_INFO
	.align		4
.L_25227:
        /*0068*/ 	.byte	0x04, 0x17
        /*006a*/ 	.short	(.L_25229 - .L_25228)
.L_25228:
        /*006c*/ 	.word	0x00000000
        /*0070*/ 	.short	0x000d
        /*0072*/ 	.short	0x0058
        /*0074*/ 	.byte	0x00, 0xf5, 0x21, 0x00


	//----- nvinfo : EIATTR_KPARAM_INFO
	.align		4
.L_25229:
        /*0078*/ 	.byte	0x04, 0x17
        /*007a*/ 	.short	(.L_25231 - .L_25230)
.L_25230:
        /*007c*/ 	.word	0x00000000
        /*0080*/ 	.short	0x000c
        /*0082*/ 	.short	0x0050
        /*0084*/ 	.byte	0x00, 0xf0, 0x11, 0x00


	//----- nvinfo : EIATTR_KPARAM_INFO
	.align		4
.L_25231:
        /*0088*/ 	.byte	0x04, 0x17
        /*008a*/ 	.short	(.L_25233 - .L_25232)
.L_25232:
        /*008c*/ 	.word	0x00000000
        /*0090*/ 	.short	0x000b
        /*0092*/ 	.short	0x004c
        /*0094*/ 	.byte	0x00, 0xf0, 0x11, 0x00


	//----- nvinfo : EIATTR_KPARAM_INFO
	.align		4
.L_25233:
        /*0098*/ 	.byte	0x04, 0x17
        /*009a*/ 	.short	(.L_25235 - .L_25234)
.L_25234:
        /*009c*/ 	.word	0x00000000
        /*00a0*/ 	.short	0x000a
        /*00a2*/ 	.short	0x0048
        /*00a4*/ 	.byte	0x00, 0xf0, 0x11, 0x00


	//----- nvinfo : EIATTR_KPARAM_INFO
	.align		4
.L_25235:
        /*00a8*/ 	.byte	0x04, 0x17
        /*00aa*/ 	.short	(.L_25237 - .L_25236)
.L_25236:
        /*00ac*/ 	.word	0x00000000
        /*00b0*/ 	.short	0x0009
        /*00b2*/ 	.short	0x0040
        /*00b4*/ 	.byte	0x00, 0xf5, 0x21, 0x00


	//----- nvinfo : EIATTR_KPARAM_INFO
	.align		4
.L_25237:
        /*00b8*/ 	.byte	0x04, 0x17
        /*00ba*/ 	.short	(.L_25239 - .L_25238)
.L_25238:
        /*00bc*/ 	.word	0x00000000
        /*00c0*/ 	.short	0x0008
        /*00c2*/ 	.short	0x0038
        /*00c4*/ 	.byte	0x00, 0xf0, 0x11, 0x00


	//----- nvinfo : EIATTR_KPARAM_INFO
	.align		4
.L_25239:
        /*00c8*/ 	.byte	0x04, 0x17
        /*00ca*/ 	.short	(.L_25241 - .L_25240)
.L_25240:
        /*00cc*/ 	.word	0x00000000
        /*00d0*/ 	.short	0x0007
        /*00d2*/ 	.short	0x0030
        /*00d4*/ 	.byte	0x00, 0xf5, 0x21, 0x00


	//----- nvinfo : EIATTR_KPARAM_INFO
	.align		4
.L_25241:
        /*00d8*/ 	.byte	0x04, 0x17
        /*00da*/ 	.short	(.L_25243 - .L_25242)
.L_25242:
        /*00dc*/ 	.word	0x00000000
        /*00e0*/ 	.short	0x0006
        /*00e2*/ 	.short	0x0028
        /*00e4*/ 	.byte	0x00, 0xf5, 0x21, 0x00


	//----- nvinfo : EIATTR_KPARAM_INFO
	.align		4
.L_25243:
        /*00e8*/ 	.byte	0x04, 0x17
        /*00ea*/ 	.short	(.L_25245 - .L_25244)
.L_25244:
        /*00ec*/ 	.word	0x00000000
        /*00f0*/ 	.short	0x0005
        /*00f2*/ 	.short	0x0024
        /*00f4*/ 	.byte	0x00, 0xf0, 0x11, 0x00


	//----- nvinfo : EIATTR_KPARAM_INFO
	.align		4
.L_25245:
        /*00f8*/ 	.byte	0x04, 0x17
        /*00fa*/ 	.short	(.L_25247 - .L_25246)
.L_25246:
        /*00fc*/ 	.word	0x00000000
        /*0100*/ 	.short	0x0004
        /*0102*/ 	.short	0x0020
        /*0104*/ 	.byte	0x00, 0xf0, 0x11, 0x00


	//----- nvinfo : EIATTR_KPARAM_INFO
	.align		4
.L_25247:
        /*0108*/ 	.byte	0x04, 0x17
        /*010a*/ 	.short	(.L_25249 - .L_25248)
.L_25248:
        /*010c*/ 	.word	0x00000000
        /*0110*/ 	.short	0x0003
        /*0112*/ 	.short	0x0018
        /*0114*/ 	.byte	0x00, 0xf5, 0x21, 0x00


	//----- nvinfo : EIATTR_KPARAM_INFO
	.align		4
.L_25249:
        /*0118*/ 	.byte	0x04, 0x17
        /*011a*/ 	.short	(.L_25251 - .L_25250)
.L_25250:
        /*011c*/ 	.word	0x00000000
        /*0120*/ 	.short	0x0002
        /*0122*/ 	.short	0x0010
        /*0124*/ 	.byte	0x00, 0xf5, 0x21, 0x00


	//----- nvinfo : EIATTR_KPARAM_INFO
	.align		4
.L_25251:
        /*0128*/ 	.byte	0x04, 0x17
        /*012a*/ 	.short	(.L_25253 - .L_25252)
.L_25252:
        /*012c*/ 	.word	0x00000000
        /*0130*/ 	.short	0x0001
        /*0132*/ 	.short	0x0008
        /*0134*/ 	.byte	0x00, 0xf5, 0x21, 0x00


	//----- nvinfo : EIATTR_KPARAM_INFO
	.align		4
.L_25253:
        /*0138*/ 	.byte	0x04, 0x17
        /*013a*/ 	.short	(.L_25255 - .L_25254)
.L_25254:
        /*013c*/ 	.word	0x00000000
        /*0140*/ 	.short	0x0000
        /*0142*/ 	.short	0x0000
        /*0144*/ 	.byte	0x00, 0xf5, 0x21, 0x00


	//----- nvinfo : EIATTR_SPARSE_MMA_MASK
	.align		4
.L_25255:
        /*0148*/ 	.byte	0x03, 0x50
        /*014a*/ 	.short	0x0000


	//----- nvinfo : EIATTR_MAXREG_COUNT
	.align		4
        /*014c*/ 	.byte	0x03, 0x1b
        /*014e*/ 	.short	0x00ff


	//----- nvinfo : EIATTR_NUM_BARRIERS
	.align		4
        /*0150*/ 	.byte	0x02, 0x4c
        /*0152*/ 	.byte	0x01
	.zero		1


	//----- nvinfo : EIATTR_MERCURY_ISA_VERSION
	.align		4
        /*0154*/ 	.byte	0x03, 0x5f
        /*0156*/ 	.short	0x0101


	//----- nvinfo : EIATTR_COOP_GROUP_MASK_REGIDS
	.align		4
        /*0158*/ 	.byte	0x04, 0x29
        /*015a*/ 	.short	(.L_25257 - .L_25256)


	//   ....[0]....
.L_25256:
        /*015c*/ 	.word	0xffffffff


	//   ....[1]....
        /*0160*/ 	.word	0xffffffff


	//   ....[2]....
        /*0164*/ 	.word	0xffffffff


	//   ....[3]....
        /*0168*/ 	.word	0xffffffff


	//   ....[4]....
        /*016c*/ 	.word	0xffffffff


	//   ....[5]....
        /*0170*/ 	.word	0xffffffff


	//   ....[6]....
        /*0174*/ 	.word	0xffffffff


	//   ....[7]....
        /*0178*/ 	.word	0xffffffff


	//   ....[8]....
        /*017c*/ 	.word	0xffffffff


	//   ....[9]....
        /*0180*/ 	.word	0xffffffff


	//   ....[10]....
        /*0184*/ 	.word	0xffffffff


	//   ....[11]....
        /*0188*/ 	.word	0xffffffff


	//   ....[12]....
        /*018c*/ 	.word	0xffffffff


	//   ....[13]....
        /*0190*/ 	.word	0xffffffff


	//   ....[14]....
        /*0194*/ 	.word	0xffffffff


	//   ....[15]....
        /*0198*/ 	.word	0xffffffff


	//   ....[16]....
        /*019c*/ 	.word	0xffffffff


	//   ....[17]....
        /*01a0*/ 	.word	0xffffffff


	//   ....[18]....
        /*01a4*/ 	.word	0xffffffff


	//   ....[19]....
        /*01a8*/ 	.word	0xffffffff


	//   ....[20]....
        /*01ac*/ 	.word	0xffffffff


	//   ....[21]....
        /*01b0*/ 	.word	0xffffffff


	//   ....[22]....
        /*01b4*/ 	.word	0xffffffff


	//   ....[23]....
        /*01b8*/ 	.word	0xffffffff


	//   ....[24]....
        /*01bc*/ 	.word	0xffffffff


	//   ....[25]....
        /*01c0*/ 	.word	0xffffffff


	//   ....[26]....
        /*01c4*/ 	.word	0xffffffff


	//   ....[27]....
        /*01c8*/ 	.word	0xffffffff


	//   ....[28]....
        /*01cc*/ 	.word	0xffffffff


	//   ....[29]....
        /*01d0*/ 	.word	0xffffffff


	//   ....[30]....
        /*01d4*/ 	.word	0xffffffff


	//   ....[31]....
        /*01d8*/ 	.word	0xffffffff


	//   ....[32]....
        /*01dc*/ 	.word	0xffffffff


	//   ....[33]....
        /*01e0*/ 	.word	0xffffffff


	//   ....[34]....
        /*01e4*/ 	.word	0xffffffff


	//   ....[35]....
        /*01e8*/ 	.word	0xffffffff


	//   ....[36]....
        /*01ec*/ 	.word	0xffffffff


	//   ....[37]....
        /*01f0*/ 	.word	0xffffffff


	//   ....[38]....
        /*01f4*/ 	.word	0xffffffff


	//   ....[39]....
        /*01f8*/ 	.word	0xffffffff


	//   ....[40]....
        /*01fc*/ 	.word	0xffffffff


	//   ....[41]....
        /*0200*/ 	.word	0xffffffff


	//   ....[42]....
        /*0204*/ 	.word	0xffffffff


	//   ....[43]....
        /*0208*/ 	.word	0xffffffff


	//   ....[44]....
        /*020c*/ 	.word	0xffffffff


	//   ....[45]....
        /*0210*/ 	.word	0xffffffff


	//   ....[46]....
        /*0214*/ 	.word	0xffffffff


	//   ....[47]....
        /*0218*/ 	.word	0xffffffff


	//   ....[48]....
        /*021c*/ 	.word	0xffffffff


	//   ....[49]....
        /*0220*/ 	.word	0xffffffff


	//   ....[50]....
        /*0224*/ 	.word	0xffffffff


	//   ....[51]....
        /*0228*/ 	.word	0xffffffff


	//   ....[52]....
        /*022c*/ 	.word	0xffffffff


	//   ....[53]....
        /*0230*/ 	.word	0xffffffff


	//   ....[54]....
        /*0234*/ 	.word	0xffffffff


	//   ....[55]....
        /*0238*/ 	.word	0xffffffff


	//   ....[56]....
        /*023c*/ 	.word	0xffffffff


	//   ....[57]....
        /*0240*/ 	.word	0xffffffff


	//   ....[58]....
        /*0244*/ 	.word	0xffffffff


	//   ....[59]....
        /*0248*/ 	.word	0xffffffff


	//   ....[60]....
        /*024c*/ 	.word	0xffffffff


	//   ....[61]....
        /*0250*/ 	.word	0xffffffff


	//   ....[62]....
        /*0254*/ 	.word	0xffffffff


	//   ....[63]....
        /*0258*/ 	.word	0xffffffff


	//----- nvinfo : EIATTR_COOP_GROUP_INSTR_OFFSETS
	.align		4
.L_25257:
        /*025c*/ 	.byte	0x04, 0x28
        /*025e*/ 	.short	(.L_25259 - .L_25258)


	//   ....[0]....
.L_25258:
        /*0260*/ 	.word	0x00003660


	//   ....[1]....
        /*0264*/ 	.word	0x000036d0


	//   ....[2]....
        /*0268*/ 	.word	0x00003700


	//   ....[3]....
        /*026c*/ 	.word	0x00003720


	//   ....[4]....
        /*0270*/ 	.word	0x00003750


	//   ....[5]....
        /*0274*/ 	.word	0x000037f0


	//   ....[6]....
        /*0278*/ 	.word	0x00003820


	//   ....[7]....
        /*027c*/ 	.word	0x00003890


	//   ....[8]....
        /*0280*/ 	.word	0x000046c0


	//   ....[9]....
        /*0284*/ 	.word	0x00004700


	//   ....[10]....
        /*0288*/ 	.word	0x00004720


	//   ....[11]....
        /*028c*/ 	.word	0x00004740


	//   ....[12]....
        /*0290*/ 	.word	0x00004760


	//   ....[13]....
        /*0294*/ 	.word	0x000047b0


	//   ....[14]....
        /*0298*/ 	.word	0x000047d0


	//   ....[15]....
        /*029c*/ 	.word	0x000047f0


	//   ....[16]....
        /*02a0*/ 	.word	0x000097c0


	//   ....[17]....
        /*02a4*/ 	.word	0x00009800


	//   ....[18]....
        /*02a8*/ 	.word	0x00009840


	//   ....[19]....
        /*02ac*/ 	.word	0x00009870


	//   ....[20]....
        /*02b0*/ 	.word	0x00009890


	//   ....[21]....
        /*02b4*/ 	.word	0x000098a0


	//   ....[22]....
        /*02b8*/ 	.word	0x000098b0


	//   ....[23]....
        /*02bc*/ 	.word	0x000098f0


	//   ....[24]....
        /*02c0*/ 	.word	0x00009920


	//   ....[25]....
        /*02c4*/ 	.word	0x00009960


	//   ....[26]....
        /*02c8*/ 	.word	0x00009980


	//   ....[27]....
        /*02cc*/ 	.word	0x000099a0


	//   ....[28]....
        /*02d0*/ 	.word	0x000099c0


	//   ....[29]....
        /*02d4*/ 	.word	0x000099e0


	//   ....[30]....
        /*02d8*/ 	.word	0x00009a10


	//   ....[31]....
        /*02dc*/ 	.word	0x00009a40


	//   ....[32]....
        /*02e0*/ 	.word	0x00009a70


	//   ....[33]....
        /*02e4*/ 	.word	0x00009a90


	//   ....[34]....
        /*02e8*/ 	.word	0x00009ab0


	//   ....[35]....
        /*02ec*/ 	.word	0x00009ad0


	//   ....[36]....
        /*02f0*/ 	.word	0x00009af0


	//   ....[37]....
        /*02f4*/ 	.word	0x00009b10


	//   ....[38]....
        /*02f8*/ 	.word	0x00009b30


	//   ....[39]....
        /*02fc*/ 	.word	0x00009b50


	//   ....[40]....
        /*0300*/ 	.word	0x00009b70


	//   ....[41]....
        /*0304*/ 	.word	0x00009b90


	//   ....[42]....
        /*0308*/ 	.word	0x00009bb0


	//   ....[43]....
        /*030c*/ 	.word	0x00009be0


	//   ....[44]....
        /*0310*/ 	.word	0x00009c00


	//   ....[45]....
        /*0314*/ 	.word	0x00009c20


	//   ....[46]....
        /*0318*/ 	.word	0x00009c40


	//   ....[47]....
        /*031c*/ 	.word	0x00009c60


	//   ....[48]....
        /*0320*/ 	.word	0x00009c80


	//   ....[49]....
        /*0324*/ 	.word	0x00009c90


	//   ....[50]....
        /*0328*/ 	.word	0x00009cb0


	//   ....[51]....
        /*032c*/ 	.word	0x00009cd0


	//   ....[52]....
        /*0330*/ 	.word	0x00009cf0


	//   ....[53]....
        /*0334*/ 	.word	0x00009d10


	//   ....[54]....
        /*0338*/ 	.word	0x00009d30


	//   ....[55]....
        /*033c*/ 	.word	0x00009d50


	//   ....[56]....
        /*0340*/ 	.word	0x00009d70


	//   ....[57]....
        /*0344*/ 	.word	0x00009d90


	//   ....[58]....
        /*0348*/ 	.word	0x00009db0


	//   ....[59]....
        /*034c*/ 	.word	0x00009dd0


	//   ....[60]....
        /*0350*/ 	.word	0x00009df0


	//   ....[61]....
        /*0354*/ 	.word	0x00009e10


	//   ....[62]....
        /*0358*/ 	.word	0x00009e30


	//   ....[63]....
        /*035c*/ 	.word	0x00009e50


	//----- nvinfo : EIATTR_VRC_CTA_INIT_COUNT
	.align		4
.L_25259:
        /*0360*/ 	.byte	0x02, 0x4a
	.zero		1
	.zero		1


	//----- nvinfo : EIATTR_EXIT_INSTR_OFFSETS
	.align		4
        /*0364*/ 	.byte	0x04, 0x1c
        /*0366*/ 	.short	(.L_25261 - .L_25260)


	//   ....[0]....
.L_25260:
        /*0368*/ 	.word	0x0000a8d0


	//   ....[1]....
        /*036c*/ 	.word	0x0000a910


	//   ....[2]....
        /*0370*/ 	.word	0x0000acb0


	//----- nvinfo : EIATTR_CRS_STACK_SIZE
	.align		4
.L_25261:
        /*0374*/ 	.byte	0x04, 0x1e
        /*0376*/ 	.short	(.L_25263 - .L_25262)
.L_25262:
        /*0378*/ 	.word	0x00000000


	//----- nvinfo : EIATTR_CBANK_PARAM_SIZE
	.align		4
.L_25263:
        /*037c*/ 	.byte	0x03, 0x19
        /*037e*/ 	.short	0x007c


	//----- nvinfo : EIATTR_PARAM_CBANK
	.align		4
        /*0380*/ 	.byte	0x04, 0x0a
        /*0382*/ 	.short	(.L_25265 - .L_25264)
	.align		4
.L_25264:
        /*0384*/ 	.word	index@(.nv.constant0._ZN4vllm25paged_attention_v1_kernelIttLi192ELi32ELi128ELNS_18Fp8KVCacheDataTypeE0ELb1EEEvPT_PKS2_PKT0_S8_ifPKiSA_iPKfiiiSC_SC_iiiii)
        /*0388*/ 	.short	0x0380
        /*038a*/ 	.short	0x007c


	//----- nvinfo : EIATTR_SW_WAR
	.align		4
.L_25265:
        /*038c*/ 	.byte	0x04, 0x36
        /*038e*/ 	.short	(.L_25267 - .L_25266)
.L_25266:
        /*0390*/ 	.word	0x00000008
.L_25267:


//--------------------- .nv.info._ZN4vllm25paged_attention_v1_kernelIttLi128ELi32ELi128ELNS_18Fp8KVCacheDataTypeE0ELb1EEEvPT_PKS2_PKT0_S8_ifPKiSA_iPKfiiiSC_SC_iiiii --------------------------
	.section	.nv.info._ZN4vllm25paged_attention_v1_kernelIttLi128ELi32ELi128ELNS_18Fp8KVCacheDataTypeE0ELb1EEEvPT_PKS2_PKT0_S8_ifPKiSA_iPKfiiiSC_SC_iiiii,"",@"SHT_CUDA_INFO"
	.sectionflags	@""
	.align	4


	//----- nvinfo : EIATTR_CUDA_API_VERSION
	.align		4
        /*0000*/ 	.byte	0x04, 0x37
        /*0002*/ 	.short	(.L_25269 - .L_25268)
.L_25268:
        /*0004*/ 	.word	0x00000082


	//----- nvinfo : EIATTR_KPARAM_INFO
	.align		4
.L_25269:
        /*0008*/ 	.byte	0x04, 0x17
        /*000a*/ 	.short	(.L_25271 - .L_25270)
.L_25270:
        /*000c*/ 	.word	0x00000000
        /*0010*/ 	.short	0x0013
        /*0012*/ 	.short	0x0078
        /*0014*/ 	.byte	0x00, 0xf0, 0x11, 0x00


	//----- nvinfo : EIATTR_KPARAM_INFO
	.align		4
.L_25271:
        /*0018*/ 	.byte	0x04, 0x17
        /*001a*/ 	.short	(.L_25273 - .L_25272)
.L_25272:
        /*001c*/ 	.word	0x00000000
        /*0020*/ 	.short	0x0012
        /*0022*/ 	.short	0x0074
        /*0024*/ 	.byte	0x00, 0xf0, 0x11, 0x00


	//----- nvinfo : EIATTR_KPARAM_INFO
	.align		4
.L_25273:
        /*0028*/ 	.byte	0x04, 0x17
        /*002a*/ 	.short	(.L_25275 - .L_25274)
.L_25274:
        /*002c*/ 	.word	0x00000000
        /*0030*/ 	.short	0x0011
        /*0032*/ 	.short	0x0070
        /*0034*/ 	.byte	0x00, 0xf0, 0x11, 0x00


	//----- nvinfo : EIATTR_KPARAM_INFO
	.align		4
.L_25275:
        /*0038*/ 	.byte	0x04, 0x17
        /*003a*/ 	.short	(.L_25277 - .L_25276)
.L_25276:
        /*003c*/ 	.word	0x00000000
        /*0040*/ 	.short	0x0010
        /*0042*/ 	.short	0x006c
        /*0044*/ 	.byte	0x00, 0xf0, 0x11, 0x00


	//----- nvinfo : EIATTR_KPARAM_INFO
	.align		4
.L_25277:
        /*0048*/ 	.byte	0x04, 0x17
        /*004a*/ 	.short	(.L_25279 - .L_25278)
.L_25278:
        /*004c*/ 	.word	0x00000000
        /*0050*/ 	.short	0x000f
        /*0052*/ 	.short	0x0068
        /*0054*/ 	.byte	0x00, 0xf0, 0x11, 0x00


	//----- nvinfo : EIATTR_KPARAM_INFO
	.align		4
.L_25279:
        /*0058*/ 	.byte	0x04, 0x17
        /*005a*/ 	.short	(.L_25281 - .L_25280)
.L_25280:
        /*005c*/ 	.word	0x00000000
        /*0060*/ 	.short	0x000e
        /*0062*/ 	.short	0x0060
        /*0064*/ 	.byte	0x00, 0xf5, 0x21, 0x00


	//----- nvinfo : EIATTR_KPARAM_INFO
	.align		4
.L_25281:
        /*0068*/ 	.byte	0x04, 0x17
        /*006a*/ 	.short	(.L_25283 - .L_25282)
.L_25282:
        /*006c*/ 	.word	0x00000000
        /*0070*/ 	.short	0x000d
        /*0072*/ 	.short	0x0058
        /*0074*/ 	.byte	0x00, 0xf5, 0x21, 0x00


	//----- nvinfo : EIATTR_KPARAM_INFO
	.align		4
.L_25283:
        /*0078*/ 	.byte	0x04, 0x17
        /*007a*/ 	.short	(.L_25285 - .L_25284)
.L_25284:
        /*007c*/ 	.word	0x00000000
        /*0080*/ 	.short	0x000c
        /*0082*/ 	.short	0x0050
        /*0084*/ 	.byte	0x00, 0xf0, 0x11, 0x00


	//----- nvinfo : EIATTR_KPARAM_INFO
	.align		4
.L_25285:
        /*0088*/ 	.byte	0x04, 0x17
        /*008a*/ 	.short	(.L_25287 - .L_25286)
.L_25286:
        /*008c*/ 	.word	0x00000000
        /*0090*/ 	.short	0x000b
        /*0092*/ 	.short	0x004c
        /*0094*/ 	.byte	0x00, 0xf0, 0x11, 0x00


	//----- nvinfo : EIATTR_KPARAM_INFO
	.align		4
.L_25287:
        /*0098*/ 	.byte	0x04, 0x17
        /*009a*/ 	.short	(.L_25289 - .L_25288)
.L_25288:
        /*009c*/ 	.word	0x00000000
        /*00a0*/ 	.short	0x000a
        /*00a2*/ 	.short	0x0048
        /*00a4*/ 	.byte	0x00, 0xf0, 0x11, 0x00


	//----- nvinfo : EIATTR_KPARAM_INFO
	.align		4
.L_25289:
        /*00a8*/ 	.byte	0x04, 0x17
        /*00aa*/ 	.short	(.L_25291 - .L_25290)
.L_25290:
        /*00ac*/ 	.word	0x00000000
        /*00b0*/ 	.short	0x0009
        /*00b2*/ 	.short	0x0040
        /*00b4*/ 	.byte	0x00, 0xf5, 0x21, 0x00


	//----- nvinfo : EIATTR_KPARAM_INFO
	.align		4
.L_25291:
        /*00b8*/ 	.byte	0x04, 0x17
        /*00ba*/ 	.short	(.L_25293 - .L_25292)
.L_25292:
        /*00bc*/ 	.word	0x00000000
        /*00c0*/ 	.short	0x0008
        /*00c2*/ 	.short	0x0038
        /*00c4*/ 	.byte	0x00, 0xf0, 0x11, 0x00


	//----- nvinfo : EIATTR_KPARAM_INFO
	.align		4
.L_25293:
        /*00c8*/ 	.byte	0x04, 0x17
        /*00ca*/ 	.short	(.L_25295 - .L_25294)
.L_25294:
        /*00cc*/ 	.word	0x00000000
        /*00d0*/ 	.short	0x0007
        /*00d2*/ 	.short	0x0030
        /*00d4*/ 	.byte	0x00, 0xf5, 0x21, 0x00


	//----- nvinfo : EIATTR_KPARAM_INFO
	.align		4
.L_25295:
        /*00d8*/ 	.byte	0x04, 0x17
        /*00da*/ 	.short	(.L_25297 - .L_25296)
.L_25296:
        /*00dc*/ 	.word	0x00000000
        /*00e0*/ 	.short	0x0006
        /*00e2*/ 	.short	0x0028
        /*00e4*/ 	.byte	0x00, 0xf5, 0x21, 0x00


	//----- nvinfo : EIATTR_KPARAM_INFO
	.align		4
.L_25297:
        /*00e8*/ 	.byte	0x04, 0x17
        /*00ea*/ 	.short	(.L_25299 - .L_25298)
.L_25298:
        /*00ec*/ 	.word	0x00000000
        /*00f0*/ 	.short	0x0005
        /*00f2*/ 	.short	0x0024
        /*00f4*/ 	.byte	0x00, 0xf0, 0x11, 0x00


	//----- nvinfo : EIATTR_KPARAM_INFO
	.align		4
.L_25299:
        /*00f8*/ 	.byte	0x04, 0x17
        /*00fa*/ 	.short	(.L_25301 - .L_25300)
.L_25300:
        /*00fc*/ 	.word	0x00000000
        /*0100*/ 	.short	0x0004
        /*0102*/ 	.short	0x0020
        /*0104*/ 	.byte	0x00, 0xf0, 0x11, 0x00


	//----- nvinfo : EIATTR_KPARAM_INFO
	.align		4
.L_25301:
        /*0108*/ 	.byte	0x04, 0x17
        /*010a*/ 	.short	(.L_25303 - .L_25302)
.L_25302:
        /*010c*/ 	.word	0x00000000
        /*0110*/ 	.short	0x0003
        /*0112*/ 	.short	0x0018
        /*0114*/ 	.byte	0x00, 0xf5, 0x21, 0x00


	//----- nvinfo : EIATTR_KPARAM_INFO
	.align		4
.L_25303:
        /*0118*/ 	.byte	0x04, 0x17
        /*011a*/ 	.short	(.L_25305 - .L_25304)
.L_25304:
        /*011c*/ 	.word	0x00000000
        /*0120*/ 	.short	0x0002
        /*0122*/ 	.short	0x0010
        /*0124*/ 	.byte	0x00, 0xf5, 0x21, 0x00


	//----- nvinfo : EIATTR_KPARAM_INFO
	.align		4
.L_25305:
        /*0128*/ 	.byte	0x04, 0x17
        /*012a*/ 	.short	(.L_25307 - .L_25306)
.L_25306:
        /*012c*/ 	.word	0x00000000
        /*0130*/ 	.short	0x0001
        /*0132*/ 	.short	0x0008
        /*0134*/ 	.byte	0x00, 0xf5, 0x21, 0x00


	//----- nvinfo : EIATTR_KPARAM_INFO
	.align		4
.L_25307:
        /*0138*/ 	.byte	0x04, 0x17
        /*013a*/ 	.short	(.L_25309 - .L_25308)
.L_25308:
        /*013c*/ 	.word	0x00000000
        /*0140*/ 	.short	0x0000
        /*0142*/ 	.short	0x0000
        /*0144*/ 	.byte	0x00, 0xf5, 0x21, 0x00


	//----- nvinfo : EIATTR_SPARSE_MMA_MASK
	.align		4
.L_25309:
        /*0148*/ 	.byte	0x03, 0x50
        /*014a*/ 	.short	0x0000


	//----- nvinfo : EIATTR_MAXREG_COUNT
	.align		4
        /*014c*/ 	.byte	0x03, 0x1b
        /*014e*/ 	.short	0x00ff


	//----- nvinfo : EIATTR_NUM_BARRIERS
	.align		4
        /*0150*/ 	.byte	0x02, 0x4c
        /*0152*/ 	.byte	0x01
	.zero		1


	//----- nvinfo : EIATTR_MERCURY_ISA_VERSION
	.align		4
        /*0154*/ 	.byte	0x03, 0x5f
        /*0156*/ 	.short	0x0101


	//----- nvinfo : EIATTR_COOP_GROUP_MASK_REGIDS
	.align		4
        /*0158*/ 	.byte	0x04, 0x29
        /*015a*/ 	.short	(.L_25311 - .L_25310)


	//   ....[0]....
.L_25310:
        /*015c*/ 	.word	0xffffffff


	//   ....[1]....
        /*0160*/ 	.word	0xffffffff


	//   ....[2]....
        /*0164*/ 	.word	0xffffffff


	//   ....[3]....
        /*0168*/ 	.word	0xffffffff


	//   ....[4]....
        /*016c*/ 	.word	0xffffffff


	//   ....[5]....
        /*0170*/ 	.word	0xffffffff


	//   ....[6]....
        /*0174*/ 	.word	0xffffffff


	//   ....[7]....
        /*0178*/ 	.word	0xffffffff


	//   ....[8]....
        /*017c*/ 	.word	0xffffffff


	//   ....[9]....
        /*0180*/ 	.word	0xffffffff


	//   ....[10]....
        /*0184*/ 	.word	0xffffffff


	//   ....[11]....
        /*0188*/ 	.word	0xffffffff


	//   ....[12]....
        /*018c*/ 	.word	0xffffffff


	//   ....[13]....
        /*0190*/ 	.word	0xffffffff


	//   ....[14]....
        /*0194*/ 	.word	0xffffffff


	//   ....[15]....
        /*0198*/ 	.word	0xffffffff


	//   ....[16]....
        /*019c*/ 	.word	0xffffffff


	//   ....[17]....
        /*01a0*/ 	.word	0xffffffff


	//   ....[18]....
        /*01a4*/ 	.word	0xffffffff


	//   ....[19]....
        /*01a8*/ 	.word	0xffffffff


	//   ....[20]....
        /*01ac*/ 	.word	0xffffffff


	//   ....[21]....
        /*01b0*/ 	.word	0xffffffff


	//   ....[22]....
        /*01b4*/ 	.word	0xffffffff


	//   ....[23]....
        /*01b8*/ 	.word	0xffffffff


	//   ....[24]....
        /*01bc*/ 	.word	0xffffffff


	//   ....[25]....
        /*01c0*/ 	.word	0xffffffff


	//   ....[26]....
        /*01c4*/ 	.word	0xffffffff


	//   ....[27]....
        /*01c8*/ 	.word	0xffffffff


	//   ....[28]....
        /*01cc*/ 	.word	0xffffffff


	//   ....[29]....
        /*01d0*/ 	.word	0xffffffff


	//   ....[30]....
        /*01d4*/ 	.word	0xffffffff


	//   ....[31]....
        /*01d8*/ 	.word	0xffffffff


	//   ....[32]....
        /*01dc*/ 	.word	0xffffffff


	//   ....[33]....
        /*01e0*/ 	.word	0xffffffff


	//   ....[34]....
        /*01e4*/ 	.word	0xffffffff


	//   ....[35]....
        /*01e8*/ 	.word	0xffffffff


	//   ....[36]....
        /*01ec*/ 	.word	0xffffffff


	//   ....[37]....
        /*01f0*/ 	.word	0xffffffff


	//   ....[38]....
        /*01f4*/ 	.word	0xffffffff


	//   ....[39]....
        /*01f8*/ 	.word	0xffffffff


	//   ....[40]....
        /*01fc*/ 	.word	0xffffffff


	//   ....[41]....
        /*0200*/ 	.word	0xffffffff


	//   ....[42]....
        /*0204*/ 	.word	0xffffffff


	//   ....[43]....
        /*0208*/ 	.word	0xffffffff


	//   ....[44]....
        /*020c*/ 	.word	0xffffffff


	//   ....[45]....
        /*0210*/ 	.word	0xffffffff


	//   ....[46]....
        /*0214*/ 	.word	0xffffffff


	//   ....[47]....
        /*0218*/ 	.word	0xffffffff


	//----- nvinfo : EIATTR_COOP_GROUP_INSTR_OFFSETS
	.align		4
.L_25311:
        /*021c*/ 	.byte	0x04, 0x28
        /*021e*/ 	.short	(.L_25313 - .L_25312)


	//   ....[0]....
.L_25312:
        /*0220*/ 	.word	0x00002970


	//   ....[1]....
        /*0224*/ 	.word	0x000029c0


	//   ....[2]....
        /*0228*/ 	.word	0x00002a00


	//   ....[3]....
        /*022c*/ 	.word	0x00002a30


	//   ....[4]....
        /*0230*/ 	.word	0x00002a90


	//   ....[5]....
        /*0234*/ 	.word	0x00002b00


	//   ....[6]....
        /*0238*/ 	.word	0x00002b40


	//   ....[7]....
        /*023c*/ 	.word	0x00002bb0


	//   ....[8]....
        /*0240*/ 	.word	0x000039e0


	//   ....[9]....
        /*0244*/ 	.word	0x00003a20


	//   ....[10]....
        /*0248*/ 	.word	0x00003a40


	//   ....[11]....
        /*024c*/ 	.word	0x00003a60


	//   ....[12]....
        /*0250*/ 	.word	0x00003a80


	//   ....[13]....
        /*0254*/ 	.word	0x00003ad0


	//   ....[14]....
        /*0258*/ 	.word	0x00003af0


	//   ....[15]....
        /*025c*/ 	.word	0x00003b10


	//   ....[16]....
        /*0260*/ 	.word	0x000075b0


	//   ....[17]....
        /*0264*/ 	.word	0x000075f0


	//   ....[18]....
        /*0268*/ 	.word	0x00007620


	//   ....[19]....
        /*026c*/ 	.word	0x00007640


	//   ....[20]....
        /*0270*/ 	.word	0x00007650


	//   ....[21]....
        /*0274*/ 	.word	0x00007660


	//   ....[22]....
        /*0278*/ 	.word	0x00007670


	//   ....[23]....
        /*027c*/ 	.word	0x00007690


	//   ....[24]....
        /*0280*/ 	.word	0x000076b0


	//   ....[25]....
        /*0284*/ 	.word	0x000076d0


	//   ....[26]....
        /*0288*/ 	.word	0x000076f0


	//   ....[27]....
        /*028c*/ 	.word	0x00007710


	//   ....[28]....
        /*0290*/ 	.word	0x00007730


	//   ....[29]....
        /*0294*/ 	.word	0x00007750


	//   ....[30]....
        /*0298*/ 	.word	0x00007770


	//   ....[31]....
        /*029c*/ 	.word	0x00007790


	//   ....[32]....
        /*02a0*/ 	.word	0x000077c0


	//   ....[33]....
        /*02a4*/ 	.word	0x000077e0


	//   ....[34]....
        /*02a8*/ 	.word	0x00007800


	//   ....[35]....
        /*02ac*/ 	.word	0x00007820


	//   ....[36]....
        /*02b0*/ 	.word	0x00007840


	//   ....[37]....
        /*02b4*/ 	.word	0x00007860


	//   ....[38]....
        /*02b8*/ 	.word	0x00007870


	//   ....[39]....
        /*02bc*/ 	.word	0x00007890


	//   ....[40]....
        /*02c0*/ 	.word	0x000078b0


	//   ....[41]....
        /*02c4*/ 	.word	0x000078d0


	//   ....[42]....
        /*02c8*/ 	.word	0x000078f0


	//   ....[43]....
        /*02cc*/ 	.word	0x00007910


	//   ....[44]....
        /*02d0*/ 	.word	0x00007930


	//   ....[45]....
        /*02d4*/ 	.word	0x00007950


	//   ....[46]....
        /*02d8*/ 	.word	0x00007970


	//   ....[47]....
        /*02dc*/ 	.word	0x00007990


	//----- nvinfo : EIATTR_VRC_CTA_INIT_COUNT
	.align		4
.L_25313:
        /*02e0*/ 	.byte	0x02, 0x4a
	.zero		1
	.zero		1


	//----- nvinfo : EIATTR_EXIT_INSTR_OFFSETS
	.align		4
        /*02e4*/ 	.byte	0x04, 0x1c
        /*02e6*/ 	.short	(.L_25315 - .L_25314)


	//   ....[0]....
.L_25314:
        /*02e8*/ 	.word	0x00008210


	//   ....[1]....
        /*02ec*/ 	.word	0x00008270


	//   ....[2]....
        /*02f0*/ 	.word	0x00008510


	//----- nvinfo : EIATTR_CRS_STACK_SIZE
	.align		4
.L_25315:
        /*02f4*/ 	.byte	0x04, 0x1e
        /*02f6*/ 	.short	(.L_25317 - .L_25316)
.L_25316:
        /*02f8*/ 	.word	0x00000000


	//----- nvinfo : EIATTR_CBANK_PARAM_SIZE
	.align		4
.L_25317:
        /*02fc*/ 	.byte	0x03, 0x19
        /*02fe*/ 	.short	0x007c


	//----- nvinfo : EIATTR_PARAM_CBANK
	.align		4
        /*0300*/ 	.byte	0x04, 0x0a
        /*0302*/ 	.short	(.L_25319 - .L_25318)
	.align		4
.L_25318:
        /*0304*/ 	.word	index@(.nv.constant0._ZN4vllm25paged_attention_v1_kernelIttLi128ELi32ELi128ELNS_18Fp8KVCacheDataTypeE0ELb1EEEvPT_PKS2_PKT0_S8_ifPKiSA_iPKfiiiSC_SC_iiiii)
        /*0308*/ 	.short	0x0380
        /*030a*/ 	.short	0x007c


	//----- nvinfo : EIATTR_SW_WAR
	.align		4
.L_25319:
        /*030c*/ 	.byte	0x04, 0x36
        /*030e*/ 	.short	(.L_25321 - .L_25320)
.L_25320:
        /*0310*/ 	.word	0x00000008
.L_25321:


//--------------------- .nv.info._ZN4vllm25paged_attention_v1_kernelIttLi120ELi32ELi128ELNS_18Fp8KVCacheDataTypeE0ELb1EEEvPT_PKS2_PKT0_S8_ifPKiSA_iPKfiiiSC_SC_iiiii --------------------------
	.section	.nv.info._ZN4vllm25paged_attention_v1_kernelIttLi120ELi32ELi128ELNS_18Fp8KVCacheDataTypeE0ELb1EEEvPT_PKS2_PKT0_S8_ifPKiSA_iPKfiiiSC_SC_iiiii,"",@"SHT_CUDA_INFO"
	.sectionflags	@""
	.align	4


	//----- nvinfo : EIATTR_CUDA_API_VERSION
	.align		4
        /*0000*/ 	.byte	0x04, 0x37
        /*0002*/ 	.short	(.L_25323 - .L_25322)
.L_25322:
        /*0004*/ 	.word	0x00000082


	//----- nvinfo : EIATTR_KPARAM_INFO
	.align		4
.L_25323:
        /*0008*/ 	.byte	0x04, 0x17
        /*000a*/ 	.short	(.L_25325 - .L_25324)
.L_25324:
        /*000c*/ 	.word	0x00000000
        /*0010*/ 	.short	0x0013
        /*0012*/ 	.short	0x0078
        /*0014*/ 	.byte	0x00, 0xf0, 0x11, 0x00


	//----- nvinfo : EIATTR_KPARAM_INFO
	.align		4
.L_25325:
        /*0018*/ 	.byte	0x04, 0x17
        /*001a*/ 	.short	(.L_25327 - .L_25326)
.L_25326:
        /*001c*/ 	.word	0x00000000
        /*0020*/ 	.short	0x0012
        /*0022*/ 	.short	0x0074
        /*0024*/ 	.byte	0x00, 0xf0, 0x11, 0x00


	//----- nvinfo : EIATTR_KPARAM_INFO
	.align		4
.L_25327:
        /*0028*/ 	.byte	0x04, 0x17
        /*002a*/ 	.short	(.L_25329 - .L_25328)
.L_25328:
        /*002c*/ 	.word	0x00000000
        /*0030*/ 	.short	0x0011
        /*0032*/ 	.short	0x0070
        /*0034*/ 	.byte	0x00, 0xf0, 0x11, 0x00


	//----- nvinfo : EIATTR_KPARAM_INFO
	.align		4
.L_25329:
        /*0038*/ 	.byte	0x04, 0x17
        /*003a*/ 	.short	(.L_25331 - .L_25330)
.L_25330:
        /*003c*/ 	.word	0x00000000
        /*0040*/ 	.short	0x0010
        /*0042*/ 	.short	0x006c
        /*0044*/ 	.byte	0x00, 0xf0, 0x11, 0x00


	//----- nvinfo : EIATTR_KPARAM_INFO
	.align		4
.L_25331:
        /*0048*/ 	.byte	0x04, 0x17
        /*004a*/ 	.short	(.L_25333 - .L_25332)
.L_25332:
        /*004c*/ 	.word	0x00000000
        /*0050*/ 	.short	0x000f
        /*0052*/ 	.short	0x0068
        /*0054*/ 	.byte	0x00, 0xf0, 0x11, 0x00


	//----- nvinfo : EIATTR_KPARAM_INFO
	.align		4
.L_25333:
        /*0058*/ 	.byte	0x04, 0x17
        /*005a*/ 	.short	(.L_25335 - .L_25334)
.L_25334:
        /*005c*/ 	.word	0x00000000
        /*0060*/ 	.short	0x000e
        /*0062*/ 	.short	0x0060
        /*0064*/ 	.byte	0x00, 0xf5, 0x21, 0x00


	//----- nvinfo : EIATTR_KPARAM_INFO
	.align		4
.L_25335:
        /*0068*/ 	.byte	0x04, 0x17
        /*006a*/ 	.short	(.L_25337 - .L_25336)
.L_25336:
        /*006c*/ 	.word	0x00000000
        /*0070*/ 	.short	0x000d
        /*0072*/ 	.short	0x0058
        /*0074*/ 	.byte	0x00, 0xf5, 0x21, 0x00


	//----- nvinfo : EIATTR_KPARAM_INFO
	.align		4
.L_25337:
        /*0078*/ 	.byte	0x04, 0x17
        /*007a*/ 	.short	(.L_25339 - .L_25338)
.L_25338:
        /*007c*/ 	.word	0x00000000
        /*0080*/ 	.short	0x000c
        /*0082*/ 	.short	0x0050
        /*0084*/ 	.byte	0x00, 0xf0, 0x11, 0x00


	//----- nvinfo : EIATTR_KPARAM_INFO
	.align		4
.L_25339:
        /*0088*/ 	.byte	0x04, 0x17
        /*008a*/ 	.short	(.L_25341 - .L_25340)
.L_25340:
        /*008c*/ 	.word	0x00000000
        /*0090*/ 	.short	0x000b
        /*0092*/ 	.short	0x004c
        /*0094*/ 	.byte	0x00, 0xf0, 0x11, 0x00


	//----- nvinfo : EIATTR_KPARAM_INFO
	.align		4
.L_25341:
        /*0098*/ 	.byte	0x04, 0x17
        /*009a*/ 	.short	(.L_25343 - .L_25342)
.L_25342:
        /*009c*/ 	.word	0x00000000
        /*00a0*/ 	.short	0x000a
        /*00a2*/ 	.short	0x0048
        /*00a4*/ 	.byte	0x00, 0xf0, 0x11, 0x00


	//----- nvinfo : EIATTR_KPARAM_INFO
	.align		4
.L_25343:
        /*00a8*/ 	.byte	0x04, 0x17
        /*00aa*/ 	.short	(.L_25345 - .L_25344)
.L_25344:
        /*00ac*/ 	.word	0x00000000
        /*00b0*/ 	.short	0x0009
        /*00b2*/ 	.short	0x0040
        /*00b4*/ 	.byte	0x00, 0xf5, 0x21, 0x00


	//----- nvinfo : EIATTR_KPARAM_INFO
	.align		4
.L_25345:
        /*00b8*/ 	.byte	0x04, 0x17
        /*00ba*/ 	.short	(.L_25347 - .L_25346)
.L_25346:
        /*00bc*/ 	.word	0x00000000
        /*00c0*/ 	.short	0x0008
        /*00c2*/ 	.short	0x0038
        /*00c4*/ 	.byte	0x00, 0xf0, 0x11, 0x00


	//----- nvinfo : EIATTR_KPARAM_INFO
	.align		4
.L_25347:
        /*00c8*/ 	.byte	0x04, 0x17
        /*00ca*/ 	.short	(.L_25349 - .L_25348)
.L_25348:
        /*00cc*/ 	.word	0x00000000
        /*00d0*/ 	.short	0x0007
        /*00d2*/ 	.short	0x0030
        /*00d4*/ 	.byte	0x00, 0xf5, 0x21, 0x00


	//----- nvinfo : EIATTR_KPARAM_INFO
	.align		4
.L_25349:
        /*00d8*/ 	.byte	0x04, 0x17
        /*00da*/ 	.short	(.L_25351 - .L_25350)
.L_25350:
        /*00dc*/ 	.word	0x00000000
        /*00e0*/ 	.short	0x0006
        /*00e2*/ 	.short	0x0028
        /*00e4*/ 	.byte	0x00, 0xf5, 0x21, 0x00


	//----- nvinfo : EIATTR_KPARAM_INFO
	.align		4
.L_25351:
        /*00e8*/ 	.byte	0x04, 0x17
        /*00ea*/ 	.short	(.L_25353 - .L_25352)
.L_25352:
        /*00ec*/ 	.word	0x00000000
        /*00f0*/ 	.short	0x0005
        /*00f2*/ 	.short	0x0024
        /*00f4*/ 	.byte	0x00, 0xf0, 0x11, 0x00


	//----- nvinfo : EIATTR_KPARAM_INFO
	.align		4
.L_25353:
        /*00f8*/ 	.byte	0x04, 0x17
        /*00fa*/ 	.short	(.L_25355 - .L_25354)
.L_25354:
        /*00fc*/ 	.word	0x00000000
        /*0100*/ 	.short	0x0004
        /*0102*/ 	.short	0x0020
        /*0104*/ 	.byte	0x00, 0xf0, 0x11, 0x00


	//----- nvinfo : EIATTR_KPARAM_INFO
	.align		4
.L_25355:
        /*0108*/ 	.byte	0x04, 0x17
        /*010a*/ 	.short	(.L_25357 - .L_25356)
.L_25356:
        /*010c*/ 	.word	0x00000000
        /*0110*/ 	.short	0x0003
        /*0112*/ 	.short	0x0018
        /*0114*/ 	.byte	0x00, 0xf5, 0x21, 0x00


	//----- nvinfo : EIATTR_KPARAM_INFO
	.align		4
.L_25357:
        /*0118*/ 	.byte	0x04, 0x17
        /*011a*/ 	.short	(.L_25359 - .L_25358)
.L_25358:
        /*011c*/ 	.word	0x00000000
        /*0120*/ 	.short	0x0002
        /*0122*/ 	.short	0x0010
        /*0124*/ 	.byte	0x00, 0xf5, 0x21, 0x00


	//----- nvinfo : EIATTR_KPARAM_INFO
	.align		4
.L_25359:
        /*0128*/ 	.byte	0x04, 0x17
        /*012a*/ 	.short	(.L_25361 - .L_25360)
.L_25360:
        /*012c*/ 	.word	0x00000000
        /*0130*/ 	.short	0x0001
        /*0132*/ 	.short	0x0008
        /*0134*/ 	.byte	0x00, 0xf5, 0x21, 0x00


	//----- nvinfo : EIATTR_KPARAM_INFO
	.align		4
.L_25361:
        /*0138*/ 	.byte	0x04, 0x17
        /*013a*/ 	.short	(.L_25363 - .L_25362)
.L_25362:
        /*013c*/ 	.word	0x00000000
        /*0140*/ 	.short	0x0000
        /*0142*/ 	.short	0x0000
        /*0144*/ 	.byte	0x00, 0xf5, 0x21, 0x00


	//----- nvinfo : EIATTR_SPARSE_MMA_MASK
	.align		4
.L_25363:
        /*0148*/ 	.byte	0x03, 0x50
        /*014a*/ 	.short	0x0000


	//----- nvinfo : EIATTR_MAXREG_COUNT
	.align		4
        /*014c*/ 	.byte	0x03, 0x1b
        /*014e*/ 	.short	0x00ff


	//----- nvinfo : EIATTR_NUM_BARRIERS
	.align		4
        /*0150*/ 	.byte	0x02, 0x4c
        /*0152*/ 	.byte	0x01
	.zero		1


	//----- nvinfo : EIATTR_MERCURY_ISA_VERSION
	.align		4
        /*0154*/ 	.byte	0x03, 0x5f
        /*0156*/ 	.short	0x0101


	//----- nvinfo : EIATTR_COOP_GROUP_MASK_REGIDS
	.align		4
        /*0158*/ 	.byte	0x04, 0x29
        /*015a*/ 	.short	(.L_25365 - .L_25364)


	//   ....[0]....
.L_25364:
        /*015c*/ 	.word	0xffffffff


	//   ....[1]....
        /*0160*/ 	.word	0xffffffff


	//   ....[2]....
        /*0164*/ 	.word	0xffffffff


	//   ....[3]....
        /*0168*/ 	.word	0xffffffff


	//   ....[4]....
        /*016c*/ 	.word	0xffffffff


	//   ....[5]....
        /*0170*/ 	.word	0xffffffff


	//   ....[6]....
        /*0174*/ 	.word	0xffffffff


	//   ....[7]....
        /*0178*/ 	.word	0xffffffff


	//   ....[8]....
        /*017c*/ 	.word	0xffffffff


	//   ....[9]....
        /*0180*/ 	.word	0xffffffff


	//   ....[10]....
        /*0184*/ 	.word	0xffffffff


	//   ....[11]....
        /*0188*/ 	.word	0xffffffff


	//   ....[12]....
        /*018c*/ 	.word	0xffffffff


	//   ....[13]....
        /*0190*/ 	.word	0xffffffff


	//   ....[14]....
        /*0194*/ 	.word	0xffffffff


	//   ....[15]....
        /*0198*/ 	.word	0xffffffff


	//   ....[16]....
        /*019c*/ 	.word	0xffffffff


	//   ....[17]....
        /*01a0*/ 	.word	0xffffffff


	//   ....[18]....
        /*01a4*/ 	.word	0xffffffff


	//   ....[19]....
        /*01a8*/ 	.word	0xffffffff


	//   ....[20]....
        /*01ac*/ 	.word	0xffffffff


	//   ....[21]....
        /*01b0*/ 	.word	0xffffffff


	//   ....[22]....
        /*01b4*/ 	.word	0xffffffff


	//   ....[23]....
        /*01b8*/ 	.word	0xffffffff


	//   ....[24]....
        /*01bc*/ 	.word	0xffffffff


	//   ....[25]....
        /*01c0*/ 	.word	0xffffffff


	//   ....[26]....
        /*01c4*/ 	.word	0xffffffff


	//   ....[27]....
        /*01c8*/ 	.word	0xffffffff


	//   ....[28]....
        /*01cc*/ 	.word	0xffffffff


	//   ....[29]....
        /*01d0*/ 	.word	0xffffffff


	//   ....[30]....
        /*01d4*/ 	.word	0xffffffff


	//   ....[31]....
        /*01d8*/ 	.word	0xffffffff


	//   ....[32]....
        /*01dc*/ 	.word	0xffffffff


	//   ....[33]....
        /*01e0*/ 	.word	0xffffffff


	//   ....[34]....
        /*01e4*/ 	.word	0xffffffff


	//   ....[35]....
        /*01e8*/ 	.word	0xffffffff


	//   ....[36]....
        /*01ec*/ 	.word	0xffffffff


	//   ....[37]....
        /*01f0*/ 	.word	0xffffffff


	//   ....[38]....
        /*01f4*/ 	.word	0xffffffff


	//   ....[39]....
        /*01f8*/ 	.word	0xffffffff


	//   ....[40]....
        /*01fc*/ 	.word	0xffffffff


	//   ....[41]....
        /*0200*/ 	.word	0xffffffff


	//   ....[42]....
        /*0204*/ 	.word	0xffffffff


	//   ....[43]....
        /*0208*/ 	.word	0xffffffff


	//   ....[44]....
        /*020c*/ 	.word	0xffffffff


	//   ....[45]....
        /*0210*/ 	.word	0xffffffff


	//----- nvinfo : EIATTR_COOP_GROUP_INSTR_OFFSETS
	.align		4
.L_25365:
        /*0214*/ 	.byte	0x04, 0x28
        /*0216*/ 	.short	(.L_25367 - .L_25366)


	//   ....[0]....
.L_25366:
        /*0218*/ 	.word	0x000027d0


	//   ....[1]....
        /*021c*/ 	.word	0x00002820


	//   ....[2]....
        /*0220*/ 	.word	0x00002860


	//   ....[3]....
        /*0224*/ 	.word	0x00002890


	//   ....[4]....
        /*0228*/ 	.word	0x000028f0


	//   ....[5]....
        /*022c*/ 	.word	0x00002960


	//   ....[6]....
        /*0230*/ 	.word	0x000029a0


	//   ....[7]....
        /*0234*/ 	.word	0x00002a10


	//   ....[8]....
        /*0238*/ 	.word	0x00003840


	//   ....[9]....
        /*023c*/ 	.word	0x00003880


	//   ....[10]....
        /*0240*/ 	.word	0x000038a0


	//   ....[11]....
        /*0244*/ 	.word	0x000038c0


	//   ....[12]....
        /*0248*/ 	.word	0x000038e0


	//   ....[13]....
        /*024c*/ 	.word	0x00003930


	//   ....[14]....
        /*0250*/ 	.word	0x00003950


	//   ....[15]....
        /*0254*/ 	.word	0x00003970


	//   ....[16]....
        /*0258*/ 	.word	0x00007170


	//   ....[17]....
        /*025c*/ 	.word	0x000071b0


	//   ....[18]....
        /*0260*/ 	.word	0x000071f0


	//   ....[19]....
        /*0264*/ 	.word	0x00007230


	//   ....[20]....
        /*0268*/ 	.word	0x00007260


	//   ....[21]....
        /*026c*/ 	.word	0x00007270


	//   ....[22]....
        /*0270*/ 	.word	0x00007290


	//   ....[23]....
        /*0274*/ 	.word	0x000072c0


	//   ....[24]....
        /*0278*/ 	.word	0x000072f0


	//   ....[25]....
        /*027c*/ 	.word	0x00007320


	//   ....[26]....
        /*0280*/ 	.word	0x00007350


	//   ....[27]....
        /*0284*/ 	.word	0x00007380


	//   ....[28]....
        /*0288*/ 	.word	0x000073a0


	//   ....[29]....
        /*028c*/ 	.word	0x000073c0


	//   ....[30]....
        /*0290*/ 	.word	0x000073e0


	//   ....[31]....
        /*0294*/ 	.word	0x00007410


	//   ....[32]....
        /*0298*/ 	.word	0x00007430


	//   ....[33]....
        /*029c*/ 	.word	0x00007450


	//   ....[34]....
        /*02a0*/ 	.word	0x00007470


	//   ....[35]....
        /*02a4*/ 	.word	0x00007490


	//   ....[36]....
        /*02a8*/ 	.word	0x000074b0


	//   ....[37]....
        /*02ac*/ 	.word	0x000074c0


	//   ....[38]....
        /*02b0*/ 	.word	0x000074e0


	//   ....[39]....
        /*02b4*/ 	.word	0x00007500


	//   ....[40]....
        /*02b8*/ 	.word	0x00007520


	//   ....[41]....
        /*02bc*/ 	.word	0x00007540


	//   ....[42]....
        /*02c0*/ 	.word	0x00007560


	//   ....[43]....
        /*02c4*/ 	.word	0x00007580


	//   ....[44]....
        /*02c8*/ 	.word	0x000075a0


	//   ....[45]....
        /*02cc*/ 	.word	0x000075c0


	//----- nvinfo : EIATTR_VRC_CTA_INIT_COUNT
	.align		4
.L_25367:
        /*02d0*/ 	.byte	0x02, 0x4a
	.zero		1
	.zero		1


	//----- nvinfo : EIATTR_EXIT_INSTR_OFFSETS
	.align		4
        /*02d4*/ 	.byte	0x04, 0x1c
        /*02d6*/ 	.short	(.L_25369 - .L_25368)


	//   ....[0]....
.L_25368:
        /*02d8*/ 	.word	0x00007ce0


	//   ....[1]....
        /*02dc*/ 	.word	0x00007d40


	//   ....[2]....
        /*02e0*/ 	.word	0x00007fc0


	//----- nvinfo : EIATTR_CRS_STACK_SIZE
	.align		4
.L_25369:
        /*02e4*/ 	.byte	0x04, 0x1e
        /*02e6*/ 	.short	(.L_25371 - .L_25370)
.L_25370:
        /*02e8*/ 	.word	0x00000000


	//----- nvinfo : EIATTR_CBANK_PARAM_SIZE
	.align		4
.L_25371:
        /*02ec*/ 	.byte	0x03, 0x19
        /*02ee*/ 	.short	0x007c


	//----- nvinfo : EIATTR_PARAM_CBANK
	.align		4
        /*02f0*/ 	.byte	0x04, 0x0a
        /*02f2*/ 	.short	(.L_25373 - .L_25372)
	.align		4
.L_25372:
        /*02f4*/ 	.word	index@(.nv.constant0._ZN4vllm25paged_attention_v1_kernelIttLi120ELi32ELi128ELNS_18Fp8KVCacheDataTypeE0ELb1EEEvPT_PKS2_PKT0_S8_ifPKiSA_iPKfiiiSC_SC_iiiii)
        /*02f8*/ 	.short	0x0380
        /*02fa*/ 	.short	0x007c


	//----- nvinfo : EIATTR_SW_WAR
	.align		4
.L_25373:
        /*02fc*/ 	.byte	0x04, 0x36
        /*02fe*/ 	.short	(.L_25375 - .L_25374)
.L_25374:
        /*0300*/ 	.word	0x00000008
.L_25375:


//--------------------- .nv.info._ZN4vllm25paged_attention_v1_kernelIttLi112ELi32ELi128ELNS_18Fp8KVCacheDataTypeE0ELb1EEEvPT_PKS2_PKT0_S8_ifPKiSA_iPKfiiiSC_SC_iiiii --------------------------
	.section	.nv.info._ZN4vllm25paged_attention_v1_kernelIttLi112ELi32ELi128ELNS_18Fp8KVCacheDataTypeE0ELb1EEEvPT_PKS2_PKT0_S8_ifPKiSA_iPKfiiiSC_SC_iiiii,"",@"SHT_CUDA_INFO"
	.sectionflags	@""
	.align	4


	//----- nvinfo : EIATTR_CUDA_API_VERSION
	.align		4
        /*0000*/ 	.byte	0x04, 0x37
        /*0002*/ 	.short	(.L_25377 - .L_25376)
.L_25376:
        /*0004*/ 	.word	0x00000082


	//----- nvinfo : EIATTR_KPARAM_INFO
	.align		4
.L_25377:
        /*0008*/ 	.byte	0x04, 0x17
        /*000a*/ 	.short	(.L_25379 - .L_25378)
.L_25378:
        /*000c*/ 	.word	0x00000000
        /*0010*/ 	.short	0x0013
        /*0012*/ 	.short	0x0078
        /*0014*/ 	.byte	0x00, 0xf0, 0x11, 0x00


	//----- nvinfo : EIATTR_KPARAM_INFO
	.align		4
.L_25379:
        /*0018*/ 	.byte	0x04, 0x17
        /*001a*/ 	.short	(.L_25381 - .L_25380)
.L_25380:
        /*001c*/ 	.word	0x00000000
        /*0020*/ 	.short	0x0012
        /*0022*/ 	.short	0x0074
        /*0024*/ 	.byte	0x00, 0xf0, 0x11, 0x00


	//----- nvinfo : EIATTR_KPARAM_INFO
	.align		4
.L_25381:
        /*0028*/ 	.byte	0x04, 0x17
        /*002a*/ 	.short	(.L_25383 - .L_25382)
.L_25382:
        /*002c*/ 	.word	0x00000000
        /*0030*/ 	.short	0x0011
        /*0032*/ 	.short	0x0070
        /*0034*/ 	.byte	0x00, 0xf0, 0x11, 0x00


	//----- nvinfo : EIATTR_KPARAM_INFO
	.align		4
.L_25383:
        /*0038*/ 	.byte	0x04, 0x17
        /*003a*/ 	.short	(.L_25385 - .L_25384)
.L_25384:
        /*003c*/ 	.word	0x00000000
        /*0040*/ 	.short	0x0010
        /*0042*/ 	.short	0x006c
        /*0044*/ 	.byte	0x00, 0xf0, 0x11, 0x00


	//----- nvinfo : EIATTR_KPARAM_INFO
	.align		4
.L_25385:
        /*0048*/ 	.byte	0x04, 0x17
        /*004a*/ 	.short	(.L_25387 - .L_25386)
.L_25386:
        /*004c*/ 	.word	0x00000000
        /*0050*/ 	.short	0x000f
        /*0052*/ 	.short	0x0068
        /*0054*/ 	.byte	0x00, 0xf0, 0x11, 0x00


	//----- nvinfo : EIATTR_KPARAM_INFO
	.align		4
.L_25387:
        /*0058*/ 	.byte	0x04, 0x17
        /*005a*/ 	.short	(.L_25389 - .L_25388)
.L_25388:
        /*005c*/ 	.word	0x00000000
        /*0060*/ 	.short	0x000e
        /*0062*/ 	.short	0x0060
        /*0064*/ 	.byte	0x00, 0xf5, 0x21, 0x00


	//----- nvinfo : EIATTR_KPARAM_INFO
	.align		4
.L_25389:
        /*0068*/ 	.byte	0x04, 0x17
        /*006a*/ 	.short	(.L_25391 - .L_25390)
.L_25390:
        /*006c*/ 	.word	0x00000000
        /*0070*/ 	.short	0x000d
        /*0072*/ 	.short	0x0058
        /*0074*/ 	.byte	0x00, 0xf5, 0x21, 0x00


	//----- nvinfo : EIATTR_KPARAM_INFO
	.align		4
.L_25391:
        /*0078*/ 	.byte	0x04, 0x17
        /*007a*/ 	.short	(.L_25393 - .L_25392)
.L_25392:
        /*007c*/ 	.word	0x00000000
        /*0080*/ 	.short	0x000c
        /*0082*/ 	.short	0x0050
        /*0084*/ 	.byte	0x00, 0xf0, 0x11, 0x00


	//----- nvinfo : EIATTR_KPARAM_INFO
	.align		4
.L_25393:
        /*0088*/ 	.byte	0x04, 0x17
        /*008a*/ 	.short	(.L_25395 - .L_25394)
.L_25394:
        /*008c*/ 	.word	0x00000000
        /*0090*/ 	.short	0x000b
        /*0092*/ 	.short	0x004c
        /*0094*/ 	.byte	0x00, 0xf0, 0x11, 0x00


	//----- nvinfo : EIATTR_KPARAM_INFO
	.align		4
.L_25395:
        /*0098*/ 	.byte	0x04, 0x17
        /*009a*/ 	.short	(.L_25397 - .L_25396)
.L_25396:
        /*009c*/ 	.word	0x00000000
        /*00a0*/ 	.short	0x000a
        /*00a2*/ 	.short	0x0048
        /*00a4*/ 	.byte	0x00, 0xf0, 0x11, 0x00


	//----- nvinfo : EIATTR_KPARAM_INFO
	.align		4
.L_25397:
        /*00a8*/ 	.byte	0x04, 0x17
        /*00aa*/ 	.short	(.L_25399 - .L_25398)
.L_25398:
        /*00ac*/ 	.word	0x00000000
        /*00b0*/ 	.short	0x0009
        /*00b2*/ 	.short	0x0040
        /*00b4*/ 	.byte	0x00, 0xf5, 0x21, 0x00


	//----- nvinfo : EIATTR_KPARAM_INFO
	.align		4
.L_25399:
        /*00b8*/ 	.byte	0x04, 0x17
        /*00ba*/ 	.short	(.L_25401 - .L_25400)
.L_25400:
        /*00bc*/ 	.word	0x00000000
        /*00c0*/ 	.short	0x0008
        /*00c2*/ 	.short	0x0038
        /*00c4*/ 	.byte	0x00, 0xf0, 0x11, 0x00


	//----- nvinfo : EIATTR_KPARAM_INFO
	.align		4
.L_25401:
        /*00c8*/ 	.byte	0x04, 0x17
        /*00ca*/ 	.short	(.L_25403 - .L_25402)
.L_25402:
        /*00cc*/ 	.word	0x00000000
        /*00d0*/ 	.short	0x0007
        /*00d2*/ 	.short	0x0030
        /*00d4*/ 	.byte	0x00, 0xf5, 0x21, 0x00


	//----- nvinfo : EIATTR_KPARAM_INFO
	.align		4
.L_25403:
        /*00d8*/ 	.byte	0x04, 0x17
        /*00da*/ 	.short	(.L_25405 - .L_25404)
.L_25404:
        /*00dc*/ 	.word	0x00000000
        /*00e0*/ 	.short	0x0006
        /*00e2*/ 	.short	0x0028
        /*00e4*/ 	.byte	0x00, 0xf5, 0x21, 0x00


	//----- nvinfo : EIATTR_KPARAM_INFO
	.align		4
.L_25405:
        /*00e8*/ 	.byte	0x04, 0x17
        /*00ea*/ 	.short	(.L_25407 - .L_25406)
.L_25406:
        /*00ec*/ 	.word	0x00000000
        /*00f0*/ 	.short	0x0005
        /*00f2*/ 	.short	0x0024
        /*00f4*/ 	.byte	0x00, 0xf0, 0x11, 0x00


	//----- nvinfo : EIATTR_KPARAM_INFO
	.align		4
.L_25407:
        /*00f8*/ 	.byte	0x04, 0x17
        /*00fa*/ 	.short	(.L_25409 - .L_25408)
.L_25408:
        /*00fc*/ 	.word	0x00000000
        /*0100*/ 	.short	0x0004
        /*0102*/ 	.short	0x0020
        /*0104*/ 	.byte	0x00, 0xf0, 0x11, 0x00


	//----- nvinfo : EIATTR_KPARAM_INFO
	.align		4
.L_25409:
        /*0108*/ 	.byte	0x04, 0x17
        /*010a*/ 	.short	(.L_25411 - .L_25410)
.L_25410:
        /*010c*/ 	.word	0x00000000
        /*0110*/ 	.short	0x0003
        /*0112*/ 	.short	0x0018
        /*0114*/ 	.byte	0x00, 0xf5, 0x21, 0x00


	//----- nvinfo : EIATTR_KPARAM_INFO
	.align		4
.L_25411:
        /*0118*/ 	.byte	0x04, 0x17
        /*011a*/ 	.short	(.L_25413 - .L_25412)
.L_25412:
        /*011c*/ 	.word	0x00000000
        /*0120*/ 	.short	0x0002
        /*0122*/ 	.short	0x0010
        /*0124*/ 	.byte	0x00, 0xf5, 0x21, 0x00


	//----- nvinfo : EIATTR_KPARAM_INFO
	.align		4
.L_25413:
        /*0128*/ 	.byte	0x04, 0x17
        /*012a*/ 	.short	(.L_25415 - .L_25414)
.L_25414:
        /*012c*/ 	.word	0x00000000
        /*0130*/ 	.short	0x0001
        /*0132*/ 	.short	0x0008
        /*0134*/ 	.byte	0x00, 0xf5, 0x21, 0x00


	//----- nvinfo : EIATTR_KPARAM_INFO
	.align		4
.L_25415:
        /*0138*/ 	.byte	0x04, 0x17
        /*013a*/ 	.short	(.L_25417 - .L_25416)
.L_25416:
        /*013c*/ 	.word	0x00000000
        /*0140*/ 	.short	0x0000
        /*0142*/ 	.short	0x0000
        /*0144*/ 	.byte	0x00, 0xf5, 0x21, 0x00


	//----- nvinfo : EIATTR_SPARSE_MMA_MASK
	.align		4
.L_25417:
        /*0148*/ 	.byte	0x03, 0x50
        /*014a*/ 	.short	0x0000


	//----- nvinfo : EIATTR_MAXREG_COUNT
	.align		4
        /*014c*/ 	.byte	0x03, 0x1b
        /*014e*/ 	.short	0x00ff


	//----- nvinfo : EIATTR_NUM_BARRIERS
	.align		4
        /*0150*/ 	.byte	0x02, 0x4c
        /*0152*/ 	.byte	0x01
	.zero		1


	//----- nvinfo : EIATTR_MERCURY_ISA_VERSION
	.align		4
        /*0154*/ 	.byte	0x03, 0x5f
        /*0156*/ 	.short	0x0101


	//----- nvinfo : EIATTR_COOP_GROUP_MASK_REGIDS
	.align		4
        /*0158*/ 	.byte	0x04, 0x29
        /*015a*/ 	.short	(.L_25419 - .L_25418)


	//   ....[0]....
.L_25418:
        /*015c*/ 	.word	0xffffffff


	//   ....[1]....
        /*0160*/ 	.word	0xffffffff


	//   ....[2]....
        /*0164*/ 	.word	0xffffffff


	//   ....[3]....
        /*0168*/ 	.word	0xffffffff


	//   ....[4]....
        /*016c*/ 	.word	0xffffffff


	//   ....[5]....
        /*0170*/ 	.word	0xffffffff


	//   ....[6]....
        /*0174*/ 	.word	0xffffffff


	//   ....[7]....
        /*0178*/ 	.word	0xffffffff


	//   ....[8]....
        /*017c*/ 	.word	0xffffffff


	//   ....[9]....
        /*0180*/ 	.word	0xffffffff


	//   ....[10]....
        /*0184*/ 	.word	0xffffffff


	//   ....[11]....
        /*0188*/ 	.word	0xffffffff


	//   ....[12]....
        /*018c*/ 	.word	0xffffffff


	//   ....[13]....
        /*0190*/ 	.word	0xffffffff


	//   ....[14]....
        /*0194*/ 	.word	0xffffffff


	//   ....[15]....
        /*0198*/ 	.word	0xffffffff


	//   ....[16]....
        /*019c*/ 	.word	0xffffffff


	//   ....[17]....
        /*01a0*/ 	.word	0xffffffff


	//   ....[18]....
        /*01a4*/ 	.word	0xffffffff


	//   ....[19]....
        /*01a8*/ 	.word	0xffffffff


	//   ....[20]....
        /*01ac*/ 	.word	0xffffffff


	//   ....[21]....
        /*01b0*/ 	.word	0xffffffff


	//   ....[22]....
        /*01b4*/ 	.word	0xffffffff


	//   ....[23]....
        /*01b8*/ 	.word	0xffffffff


	//   ....[24]....
        /*01bc*/ 	.word	0xffffffff


	//   ....[25]....
        /*01c0*/ 	.word	0xffffffff


	//   ....[26]....
        /*01c4*/ 	.word	0xffffffff


	//   ....[27]....
        /*01c8*/ 	.word	0xffffffff


	//   ....[28]....
        /*01cc*/ 	.word	0xffffffff


	//   ....[29]....
        /*01d0*/ 	.word	0xffffffff


	//   ....[30]....
        /*01d4*/ 	.word	0xffffffff


	//   ....[31]....
        /*01d8*/ 	.word	0xffffffff


	//   ....[32]....
        /*01dc*/ 	.word	0xffffffff


	//   ....[33]....
        /*01e0*/ 	.word	0xffffffff


	//   ....[34]....
        /*01e4*/ 	.word	0xffffffff


	//   ....[35]....
        /*01e8*/ 	.word	0xffffffff


	//   ....[36]....
        /*01ec*/ 	.word	0xffffffff


	//   ....[37]....
        /*01f0*/ 	.word	0xffffffff


	//   ....[38]....
        /*01f4*/ 	.word	0xffffffff


	//   ....[39]....
        /*01f8*/ 	.word	0xffffffff


	//   ....[40]....
        /*01fc*/ 	.word	0xffffffff


	//   ....[41]....
        /*0200*/ 	.word	0xffffffff


	//   ....[42]....
        /*0204*/ 	.word	0xffffffff


	//   ....[43]....
        /*0208*/ 	.word	0xffffffff


	//----- nvinfo : EIATTR_COOP_GROUP_INSTR_OFFSETS
	.align		4
.L_25419:
        /*020c*/ 	.byte	0x04, 0x28
        /*020e*/ 	.short	(.L_25421 - .L_25420)


	//   ....[0]....
.L_25420:
        /*0210*/ 	.word	0x00002670


	//   ....[1]....
        /*0214*/ 	.word	0x000026b0


	//   ....[2]....
        /*0218*/ 	.word	0x00002710


	//   ....[3]....
        /*021c*/ 	.word	0x00002730


	//   ....[4]....
        /*0220*/ 	.word	0x00002760


	//   ....[5]....
        /*0224*/ 	.word	0x00002800


	//   ....[6]....
        /*0228*/ 	.word	0x00002840


	//   ....[7]....
        /*022c*/ 	.word	0x000028b0


	//   ....[8]....
        /*0230*/ 	.word	0x000036e0


	//   ....[9]....
        /*0234*/ 	.word	0x00003720


	//   ....[10]....
        /*0238*/ 	.word	0x00003740


	//   ....[11]....
        /*023c*/ 	.word	0x00003760


	//   ....[12]....
        /*0240*/ 	.word	0x00003780


	//   ....[13]....
        /*0244*/ 	.word	0x000037d0


	//   ....[14]....
        /*0248*/ 	.word	0x000037f0


	//   ....[15]....
        /*024c*/ 	.word	0x00003810


	//   ....[16]....
        /*0250*/ 	.word	0x00006db0


	//   ....[17]....
        /*0254*/ 	.word	0x00006df0


	//   ....[18]....
        /*0258*/ 	.word	0x00006e30


	//   ....[19]....
        /*025c*/ 	.word	0x00006e70


	//   ....[20]....
        /*0260*/ 	.word	0x00006ea0


	//   ....[21]....
        /*0264*/ 	.word	0x00006eb0


	//   ....[22]....
        /*0268*/ 	.word	0x00006ec0


	//   ....[23]....
        /*026c*/ 	.word	0x00006ef0


	//   ....[24]....
        /*0270*/ 	.word	0x00006f20


	//   ....[25]....
        /*0274*/ 	.word	0x00006f50


	//   ....[26]....
        /*0278*/ 	.word	0x00006f80


	//   ....[27]....
        /*027c*/ 	.word	0x00006fb0


	//   ....[28]....
        /*0280*/ 	.word	0x00006fe0


	//   ....[29]....
        /*0284*/ 	.word	0x00007000


	//   ....[30]....
        /*0288*/ 	.word	0x00007030


	//   ....[31]....
        /*028c*/ 	.word	0x00007050


	//   ....[32]....
        /*0290*/ 	.word	0x00007070


	//   ....[33]....
        /*0294*/ 	.word	0x00007090


	//   ....[34]....
        /*0298*/ 	.word	0x000070b0


	//   ....[35]....
        /*029c*/ 	.word	0x000070d0


	//   ....[36]....
        /*02a0*/ 	.word	0x000070e0


	//   ....[37]....
        /*02a4*/ 	.word	0x00007100


	//   ....[38]....
        /*02a8*/ 	.word	0x00007120


	//   ....[39]....
        /*02ac*/ 	.word	0x00007140


	//   ....[40]....
        /*02b0*/ 	.word	0x00007160


	//   ....[41]....
        /*02b4*/ 	.word	0x00007180


	//   ....[42]....
        /*02b8*/ 	.word	0x000071a0


	//   ....[43]....
        /*02bc*/ 	.word	0x000071c0


	//----- nvinfo : EIATTR_VRC_CTA_INIT_COUNT
	.align		4
.L_25421:
        /*02c0*/ 	.byte	0x02, 0x4a
	.zero		1
	.zero		1


	//----- nvinfo : EIATTR_EXIT_INSTR_OFFSETS
	.align		4
        /*02c4*/ 	.byte	0x04, 0x1c
        /*02c6*/ 	.short	(.L_25423 - .L_25422)


	//   ....[0]....
.L_25422:
        /*02c8*/ 	.word	0x00007880


	//   ....[1]....
        /*02cc*/ 	.word	0x000078e0


	//   ....[2]....
        /*02d0*/ 	.word	0x00007b40


	//----- nvinfo : EIATTR_CRS_STACK_SIZE
	.align		4
.L_25423:
        /*02d4*/ 	.byte	0x04, 0x1e
        /*02d6*/ 	.short	(.L_25425 - .L_25424)
.L_25424:
        /*02d8*/ 	.word	0x00000000


	//----- nvinfo : EIATTR_CBANK_PARAM_SIZE
	.align		4
.L_25425:
        /*02dc*/ 	.byte	0x03, 0x19
        /*02de*/ 	.short	0x007c


	//----- nvinfo : EIATTR_PARAM_CBANK
	.align		4
        /*02e0*/ 	.byte	0x04, 0x0a
        /*02e2*/ 	.short	(.L_25427 - .L_25426)
	.align		4
.L_25426:
        /*02e4*/ 	.word	index@(.nv.constant0._ZN4vllm25paged_attention_v1_kernelIttLi112ELi32ELi128ELNS_18Fp8KVCacheDataTypeE0ELb1EEEvPT_PKS2_PKT0_S8_ifPKiSA_iPKfiiiSC_SC_iiiii)
        /*02e8*/ 	.short	0x0380
        /*02ea*/ 	.short	0x007c


	//----- nvinfo : EIATTR_SW_WAR
	.align		4
.L_25427:
        /*02ec*/ 	.byte	0x04, 0x36
        /*02ee*/ 	.short	(.L_25429 - .L_25428)
.L_25428:
        /*02f0*/ 	.word	0x00000008
.L_25429:


//--------------------- .nv.info._ZN4vllm25paged_attention_v1_kernelIttLi96ELi32ELi128ELNS_18Fp8KVCacheDataTypeE0ELb1EEEvPT_PKS2_PKT0_S8_ifPKiSA_iPKfiiiSC_SC_iiiii --------------------------
	.section	.nv.info._ZN4vllm25paged_attention_v1_kernelIttLi96ELi32ELi128ELNS_18Fp8KVCacheDataTypeE0ELb1EEEvPT_PKS2_PKT0_S8_ifPKiSA_iPKfiiiSC_SC_iiiii,"",@"SHT_CUDA_INFO"
	.sectionflags	@""
	.align	4


	//----- nvinfo : EIATTR_CUDA_API_VERSION
	.align		4
        /*0000*/ 	.byte	0x04, 0x37
        /*0002*/ 	.short	(.L_25431 - .L_25430)
.L_25430:
        /*0004*/ 	.word	0x00000082


	//----- nvinfo : EIATTR_KPARAM_INFO
	.align		4
.L_25431:
        /*0008*/ 	.byte	0x04, 0x17
        /*000a*/ 	.short	(.L_25433 - .L_25432)
.L_25432:
        /*000c*/ 	.word	0x00000000
        /*0010*/ 	.short	0x0013
        /*0012*/ 	.short	0x0078
        /*0014*/ 	.byte	0x00, 0xf0, 0x11, 0x00


	//----- nvinfo : EIATTR_KPARAM_INFO
	.align		4
.L_25433:
        /*0018*/ 	.byte	0x04, 0x17
        /*001a*/ 	.short	(.L_25435 - .L_25434)
.L_25434:
        /*001c*/ 	.word	0x00000000
        /*0020*/ 	.short	0x0012
        /*0022*/ 	.short	0x0074
        /*0024*/ 	.byte	0x00, 0xf0, 0x11, 0x00


	//----- nvinfo : EIATTR_KPARAM_INFO
	.align		4
.L_25435:
        /*0028*/ 	.byte	0x04, 0x17
        /*002a*/ 	.short	(.L_25437 - .L_25436)
.L_25436:
        /*002c*/ 	.word	0x00000000
        /*0030*/ 	.short	0x0011
        /*0032*/ 	.short	0x0070
        /*0034*/ 	.byte	0x00, 0xf0, 0x11, 0x00


	//----- nvinfo : EIATTR_KPARAM_INFO
	.align		4
.L_25437:
        /*0038*/ 	.byte	0x04, 0x17
        /*003a*/ 	.short	(.L_25439 - .L_25438)
.L_25438:
        /*003c*/ 	.word	0x00000000
        /*0040*/ 	.short	0x0010
        /*0042*/ 	.short	0x006c
        /*0044*/ 	.byte	0x00, 0xf0, 0x11, 0x00


	//----- nvinfo : EIATTR_KPARAM_INFO
	.align		4
.L_25439:
        /*0048*/ 	.byte	0x04, 0x17
        /*004a*/ 	.short	(.L_25441 - .L_25440)
.L_25440:
        /*004c*/ 	.word	0x00000000
        /*0050*/ 	.short	0x000f
        /*0052*/ 	.short	0x0068
        /*0054*/ 	.byte	0x00, 0xf0, 0x11, 0x00


	//----- nvinfo : EIATTR_KPARAM_INFO
	.align		4
.L_25441:
        /*0058*/ 	.byte	0x04, 0x17
        /*005a*/ 	.short	(.L_25443 - .L_25442)
.L_25442:
        /*005c*/ 	.word	0x00000000
        /*0060*/ 	.short	0x000e
        /*0062*/ 	.short	0x0060
        /*0064*/ 	.byte	0x00, 0xf5, 0x21, 0x00


	//----- nvinfo : EIATTR_KPARAM_INFO
	.align		4
.L_25443:
        /*0068*/ 	.byte	0x04, 0x17
        /*006a*/ 	.short	(.L_25445 - .L_25444)
.L_25444:
        /*006c*/ 	.word	0x00000000
        /*0070*/ 	.short	0x000d
        /*0072*/ 	.short	0x0058
        /*0074*/ 	.byte	0x00, 0xf5, 0x21, 0x00


	//----- nvinfo : EIATTR_KPARAM_INFO
	.align		4
.L_25445:
        /*0078*/ 	.byte	0x04, 0x17
        /*007a*/ 	.short	(.L_25447 - .L_25446)
.L_25446:
        /*007c*/ 	.word	0x00000000
        /*0080*/ 	.short	0x000c
        /*0082*/ 	.short	0x0050
        /*0084*/ 	.byte	0x00, 0xf0, 0x11, 0x00


	//----- nvinfo : EIATTR_KPARAM_INFO
	.align		4
.L_25447:
        /*0088*/ 	.byte	0x04, 0x17
        /*008a*/ 	.short	(.L_25449 - .L_25448)
.L_25448:
        /*008c*/ 	.word	0x00000000
        /*0090*/ 	.short	0x000b
        /*0092*/ 	.short	0x004c
        /*0094*/ 	.byte	0x00, 0xf0, 0x11, 0x00


	//----- nvinfo : EIATTR_KPARAM_INFO
	.align		4
.L_25449:
        /*0098*/ 	.byte	0x04, 0x17
        /*009a*/ 	.short	(.L_25451 - .L_25450)
.L_25450:
        /*009c*/ 	.word	0x00000000
        /*00a0*/ 	.short	0x000a
        /*00a2*/ 	.short	0x0048
        /*00a4*/ 	.byte	0x00, 0xf0, 0x11, 0x00


	//----- nvinfo : EIATTR_KPARAM_INFO
	.align		4
.L_25451:
        /*00a8*/ 	.byte	0x04, 0x17
        /*00aa*/ 	.short	(.L_25453 - .L_25452)
.L_25452:
        /*00ac*/ 	.word	0x00000000
        /*00b0*/ 	.short	0x0009
        /*00b2*/ 	.short	0x0040
        /*00b4*/ 	.byte	0x00, 0xf5, 0x21, 0x00


	//----- nvinfo : EIATTR_KPARAM_INFO
	.align		4
.L_25453:
        /*00b8*/ 	.byte	0x04, 0x17
        /*00ba*/ 	.short	(.L_25455 - .L_25454)
.L_25454:
        /*00bc*/ 	.word	0x00000000
        /*00c0*/ 	.short	0x0008
        /*00c2*/ 	.short	0x0038
        /*00c4*/ 	.byte	0x00, 0xf0, 0x11, 0x00


	//----- nvinfo : EIATTR_KPARAM_INFO
	.align		4
.L_25455:
        /*00c8*/ 	.byte	0x04, 0x17
        /*00ca*/ 	.short	(.L_25457 - .L_25456)
.L_25456:
        /*00cc*/ 	.word	0x00000000
        /*00d0*/ 	.short	0x0007
        /*00d2*/ 	.short	0x0030
        /*00d4*/ 	.byte	0x00, 0xf5, 0x21, 0x00


	//----- nvinfo : EIATTR_KPARAM_INFO
	.align		4
.L_25457:
        /*00d8*/ 	.byte	0x04, 0x17
        /*00da*/ 	.short	(.L_25459 - .L_25458)
.L_25458:
        /*00dc*/ 	.word	0x00000000
        /*00e0*/ 	.short	0x0006
        /*00e2*/ 	.short	0x0028
        /*00e4*/ 	.byte	0x00, 0xf5, 0x21, 0x00


	//----- nvinfo : EIATTR_KPARAM_INFO
	.align		4
.L_25459:
        /*00e8*/ 	.byte	0x04, 0x17
        /*00ea*/ 	.short	(.L_25461 - .L_25460)
.L_25460:
        /*00ec*/ 	.word	0x00000000
        /*00f0*/ 	.short	0x0005
        /*00f2*/ 	.short	0x0024
        /*00f4*/ 	.byte	0x00, 0xf0, 0x11, 0x00


	//----- nvinfo : EIATTR_KPARAM_INFO
	.align		4
.L_25461:
        /*00f8*/ 	.byte	0x04, 0x17
        /*00fa*/ 	.short	(.L_25463 - .L_25462)
.L_25462:
        /*00fc*/ 	.word	0x00000000
        /*0100*/ 	.short	0x0004
        /*0102*/ 	.short	0x0020
        /*0104*/ 	.byte	0x00, 0xf0, 0x11, 0x00


	//----- nvinfo : EIATTR_KPARAM_INFO
	.align		4
.L_25463:
        /*0108*/ 	.byte	0x04, 0x17
        /*010a*/ 	.short	(.L_25465 - .L_25464)
.L_25464:
        /*010c*/ 	.word	0x00000000
        /*0110*/ 	.short	0x0003
        /*0112*/ 	.short	0x0018
        /*0114*/ 	.byte	0x00, 0xf5, 0x21, 0x00


	//----- nvinfo : EIATTR_KPARAM_INFO
	.align		4
.L_25465:
        /*0118*/ 	.byte	0x04, 0x17
        /*011a*/ 	.short	(.L_25467 - .L_25466)
.L_25466:
        /*011c*/ 	.word	0x00000000
        /*0120*/ 	.short	0x0002
        /*0122*/ 	.short	0x0010
        /*0124*/ 	.byte	0x00, 0xf5, 0x21, 0x00


	//----- nvinfo : EIATTR_KPARAM_INFO
	.align		4
.L_25467:
        /*0128*/ 	.byte	0x04, 0x17
        /*012a*/ 	.short	(.L_25469 - .L_25468)
.L_25468:
        /*012c*/ 	.word	0x00000000
        /*0130*/ 	.short	0x0001
        /*0132*/ 	.short	0x0008
        /*0134*/ 	.byte	0x00, 0xf5, 0x21, 0x00


	//----- nvinfo : EIATTR_KPARAM_INFO
	.align		4
.L_25469:
        /*0138*/ 	.byte	0x04, 0x17
        /*013a*/ 	.short	(.L_25471 - .L_25470)
.L_25470:
        /*013c*/ 	.word	0x00000000
        /*0140*/ 	.short	0x0000
        /*0142*/ 	.short	0x0000
        /*0144*/ 	.byte	0x00, 0xf5, 0x21, 0x00


	//----- nvinfo : EIATTR_SPARSE_MMA_MASK
	.align		4
.L_25471:
        /*0148*/ 	.byte	0x03, 0x50
        /*014a*/ 	.short	0x0000


	//----- nvinfo : EIATTR_MAXREG_COUNT
	.align		4
        /*014c*/ 	.byte	0x03, 0x1b
        /*014e*/ 	.short	0x00ff


	//----- nvinfo : EIATTR_NUM_BARRIERS
	.align		4
        /*0150*/ 	.byte	0x02, 0x4c
        /*0152*/ 	.byte	0x01
	.zero		1


	//----- nvinfo : EIATTR_MERCURY_ISA_VERSION
	.align		4
        /*0154*/ 	.byte	0x03, 0x5f
        /*0156*/ 	.short	0x0101


	//----- nvinfo : EIATTR_COOP_GROUP_MASK_REGIDS
	.align		4
        /*0158*/ 	.byte	0x04, 0x29
        /*015a*/ 	.short	(.L_25473 - .L_25472)


	//   ....[0]....
.L_25472:
        /*015c*/ 	.word	0xffffffff


	//   ....[1]....
        /*0160*/ 	.word	0xffffffff


	//   ....[2]....
        /*0164*/ 	.word	0xffffffff


	//   ....[3]....
        /*0168*/ 	.word	0xffffffff


	//   ....[4]....
        /*016c*/ 	.word	0xffffffff


	//   ....[5]....
        /*0170*/ 	.word	0xffffffff


	//   ....[6]....
        /*0174*/ 	.word	0xffffffff


	//   ....[7]....
        /*0178*/ 	.word	0xffffffff


	//   ....[8]....
        /*017c*/ 	.word	0xffffffff


	//   ....[9]....
        /*0180*/ 	.word	0xffffffff


	//   ....[10]....
        /*0184*/ 	.word	0xffffffff


	//   ....[11]....
        /*0188*/ 	.word	0xffffffff


	//   ....[12]....
        /*018c*/ 	.word	0xffffffff


	//   ....[13]....
        /*0190*/ 	.word	0xffffffff


	//   ....[14]....
        /*0194*/ 	.word	0xffffffff


	//   ....[15]....
        /*0198*/ 	.word	0xffffffff


	//   ....[16]....
        /*019c*/ 	.word	0xffffffff


	//   ....[17]....
        /*01a0*/ 	.word	0xffffffff


	//   ....[18]....
        /*01a4*/ 	.word	0xffffffff


	//   ....[19]....
        /*01a8*/ 	.word	0xffffffff


	//   ....[20]....
        /*01ac*/ 	.word	0xffffffff


	//   ....[21]....
        /*01b0*/ 	.word	0xffffffff


	//   ....[22]....
        /*01b4*/ 	.word	0xffffffff


	//   ....[23]....
        /*01b8*/ 	.word	0xffffffff


	//   ....[24]....
        /*01bc*/ 	.word	0xffffffff


	//   ....[25]....
        /*01c0*/ 	.word	0xffffffff


	//   ....[26]....
        /*01c4*/ 	.word	0xffffffff


	//   ....[27]....
        /*01c8*/ 	.word	0xffffffff


	//   ....[28]....
        /*01cc*/ 	.word	0xffffffff


	//   ....[29]....
        /*01d0*/ 	.word	0xffffffff


	//   ....[30]....
        /*01d4*/ 	.word	0xffffffff


	//   ....[31]....
        /*01d8*/ 	.word	0xffffffff


	//   ....[32]....
        /*01dc*/ 	.word	0xffffffff


	//   ....[33]....
        /*01e0*/ 	.word	0xffffffff


	//   ....[34]....
        /*01e4*/ 	.word	0xffffffff


	//   ....[35]....
        /*01e8*/ 	.word	0xffffffff


	//   ....[36]....
        /*01ec*/ 	.word	0xffffffff


	//   ....[37]....
        /*01f0*/ 	.word	0xffffffff


	//   ....[38]....
        /*01f4*/ 	.word	0xffffffff


	//   ....[39]....
        /*01f8*/ 	.word	0xffffffff


	//----- nvinfo : EIATTR_COOP_GROUP_INSTR_OFFSETS
	.align		4
.L_25473:
        /*01fc*/ 	.byte	0x04, 0x28
        /*01fe*/ 	.short	(.L_25475 - .L_25474)


	//   ....[0]....
.L_25474:
        /*0200*/ 	.word	0x000022c0


	//   ....[1]....
        /*0204*/ 	.word	0x00002330


	//   ....[2]....
        /*0208*/ 	.word	0x00002360


	//   ....[3]....
        /*020c*/ 	.word	0x00002390


	//   ....[4]....
        /*0210*/ 	.word	0x000023f0


	//   ....[5]....
        /*0214*/ 	.word	0x00002440


	//   ....[6]....
        /*0218*/ 	.word	0x00002480


	//   ....[7]....
        /*021c*/ 	.word	0x000024f0


	//   ....[8]....
        /*0220*/ 	.word	0x00003320


	//   ....[9]....
        /*0224*/ 	.word	0x00003360


	//   ....[10]....
        /*0228*/ 	.word	0x00003380


	//   ....[11]....
        /*022c*/ 	.word	0x000033a0


	//   ....[12]....
        /*0230*/ 	.word	0x000033c0


	//   ....[13]....
        /*0234*/ 	.word	0x00003410


	//   ....[14]....
        /*0238*/ 	.word	0x00003430


	//   ....[15]....
        /*023c*/ 	.word	0x00003450


	//   ....[16]....
        /*0240*/ 	.word	0x00006450


	//   ....[17]....
        /*0244*/ 	.word	0x00006490


	//   ....[18]....
        /*0248*/ 	.word	0x000064d0


	//   ....[19]....
        /*024c*/ 	.word	0x00006510


	//   ....[20]....
        /*0250*/ 	.word	0x00006550


	//   ....[21]....
        /*0254*/ 	.word	0x00006580


	//   ....[22]....
        /*0258*/ 	.word	0x000065a0


	//   ....[23]....
        /*025c*/ 	.word	0x000065d0


	//   ....[24]....
        /*0260*/ 	.word	0x000065f0


	//   ....[25]....
        /*0264*/ 	.word	0x00006620


	//   ....[26]....
        /*0268*/ 	.word	0x00006640


	//   ....[27]....
        /*026c*/ 	.word	0x00006660


	//   ....[28]....
        /*0270*/ 	.word	0x00006690


	//   ....[29]....
        /*0274*/ 	.word	0x000066b0


	//   ....[30]....
        /*0278*/ 	.word	0x000066d0


	//   ....[31]....
        /*027c*/ 	.word	0x000066f0


	//   ....[32]....
        /*0280*/ 	.word	0x00006710


	//   ....[33]....
        /*0284*/ 	.word	0x00006730


	//   ....[34]....
        /*0288*/ 	.word	0x00006740


	//   ....[35]....
        /*028c*/ 	.word	0x00006760


	//   ....[36]....
        /*0290*/ 	.word	0x00006780


	//   ....[37]....
        /*0294*/ 	.word	0x000067a0


	//   ....[38]....
        /*0298*/ 	.word	0x000067c0


	//   ....[39]....
        /*029c*/ 	.word	0x000067e0


	//----- nvinfo : EIATTR_VRC_CTA_INIT_COUNT
	.align		4
.L_25475:
        /*02a0*/ 	.byte	0x02, 0x4a
	.zero		1
	.zero		1


	//----- nvinfo : EIATTR_EXIT_INSTR_OFFSETS
	.align		4
        /*02a4*/ 	.byte	0x04, 0x1c
        /*02a6*/ 	.short	(.L_25477 - .L_25476)


	//   ....[0]....
.L_25476:
        /*02a8*/ 	.word	0x00006de0


	//   ....[1]....
        /*02ac*/ 	.word	0x00006e20


	//   ....[2]....
        /*02b0*/ 	.word	0x00007040


	//----- nvinfo : EIATTR_CRS_STACK_SIZE
	.align		4
.L_25477:
        /*02b4*/ 	.byte	0x04, 0x1e
        /*02b6*/ 	.short	(.L_25479 - .L_25478)
.L_25478:
        /*02b8*/ 	.word	0x00000000


	//----- nvinfo : EIATTR_CBANK_PARAM_SIZE
	.align		4
.L_25479:
        /*02bc*/ 	.byte	0x03, 0x19
        /*02be*/ 	.short	0x007c


	//----- nvinfo : EIATTR_PARAM_CBANK
	.align		4
        /*02c0*/ 	.byte	0x04, 0x0a
        /*02c2*/ 	.short	(.L_25481 - .L_25480)
	.align		4
.L_25480:
        /*02c4*/ 	.word	index@(.nv.constant0._ZN4vllm25paged_attention_v1_kernelIttLi96ELi32ELi128ELNS_18Fp8KVCacheDataTypeE0ELb1EEEvPT_PKS2_PKT0_S8_ifPKiSA_iPKfiiiSC_SC_iiiii)
        /*02c8*/ 	.short	0x0380
        /*02ca*/ 	.short	0x007c


	//----- nvinfo : EIATTR_SW_WAR
	.align		4
.L_25481:
        /*02cc*/ 	.byte	0x04, 0x36
        /*02ce*/ 	.short	(.L_25483 - .L_25482)
.L_25482:
        /*02d0*/ 	.word	0x00000008
.L_25483:


//--------------------- .nv.info._ZN4vllm25paged_attention_v1_kernelIttLi80ELi32ELi128ELNS_18Fp8KVCacheDataTypeE0ELb1EEEvPT_PKS2_PKT0_S8_ifPKiSA_iPKfiiiSC_SC_iiiii --------------------------
	.section	.nv.info._ZN4vllm25paged_attention_v1_kernelIttLi80ELi32ELi128ELNS_18Fp8KVCacheDataTypeE0ELb1EEEvPT_PKS2_PKT0_S8_ifPKiSA_iPKfiiiSC_SC_iiiii,"",@"SHT_CUDA_INFO"
	.sectionflags	@""
	.align	4


	//----- nvinfo : EIATTR_CUDA_API_VERSION
	.align		4
        /*0000*/ 	.byte	0x04, 0x37
        /*0002*/ 	.short	(.L_25485 - .L_25484)
.L_25484:
        /*0004*/ 	.word	0x00000082


	//----- nvinfo : EIATTR_KPARAM_INFO
	.align		4
.L_25485:
        /*0008*/ 	.byte	0x04, 0x17
        /*000a*/ 	.short	(.L_25487 - .L_25486)
.L_25486:
        /*000c*/ 	.word	0x00000000
        /*0010*/ 	.short	0x0013
        /*0012*/ 	.short	0x0078
        /*0014*/ 	.byte	0x00, 0xf0, 0x11, 0x00


	//----- nvinfo : EIATTR_KPARAM_INFO
	.align		4
.L_25487:
        /*0018*/ 	.byte	0x04, 0x17
        /*001a*/ 	.short	(.L_25489 - .L_25488)
.L_25488:
        /*001c*/ 	.word	0x00000000
        /*0020*/ 	.short	0x0012
        /*0022*/ 	.short	0x0074
        /*0024*/ 	.byte	0x00, 0xf0, 0x11, 0x00


	//----- nvinfo : EIATTR_KPARAM_INFO
	.align		4
.L_25489:
        /*0028*/ 	.byte	0x04, 0x17
        /*002a*/ 	.short	(.L_25491 - .L_25490)
.L_25490:
        /*002c*/ 	.word	0x00000000
        /*0030*/ 	.short	0x0011
        /*0032*/ 	.short	0x0070
        /*0034*/ 	.byte	0x00, 0xf0, 0x11, 0x00


	//----- nvinfo : EIATTR_KPARAM_INFO
	.align		4
.L_25491:
        /*0038*/ 	.byte	0x04, 0x17
        /*003a*/ 	.short	(.L_25493 - .L_25492)
.L_25492:
        /*003c*/ 	.word	0x00000000
        /*0040*/ 	.short	0x0010
        /*0042*/ 	.short	0x006c
        /*0044*/ 	.byte	0x00, 0xf0, 0x11, 0x00


	//----- nvinfo : EIATTR_KPARAM_INFO
	.align		4
.L_25493:
        /*0048*/ 	.byte	0x04, 0x17
        /*004a*/ 	.short	(.L_25495 - .L_25494)
.L_25494:
        /*004c*/ 	.word	0x00000000
        /*0050*/ 	.short	0x000f
        /*0052*/ 	.short	0x0068
        /*0054*/ 	.byte	0x00, 0xf0, 0x11, 0x00


	//----- nvinfo : EIATTR_KPARAM_INFO
	.align		4
.L_25495:
        /*0058*/ 	.byte	0x04, 0x17
        /*005a*/ 	.short	(.L_25497 - .L_25496)
.L_25496:
        /*005c*/ 	.word	0x00000000
        /*0060*/ 	.short	0x000e
        /*0062*/ 	.short	0x0060
        /*0064*/ 	.byte	0x00, 0xf5, 0x21, 0x00


	//----- nvinfo : EIATTR_KPARAM_INFO
	.align		4
.L_25497:
        /*0068*/ 	.byte	0x04, 0x17
        /*006a*/ 	.short	(.L_25499 - .L_25498)
.L_25498:
        /*006c*/ 	.word	0x00000000
        /*0070*/ 	.short	0x000d
        /*0072*/ 	.short	0x0058
        /*0074*/ 	.byte	0x00, 0xf5, 0x21, 0x00


	//----- nvinfo : EIATTR_KPARAM_INFO
	.align		4
.L_25499:
        /*0078*/ 	.byte	0x04, 0x17
        /*007a*/ 	.short	(.L_25501 - .L_25500)
.L_25500:
        /*007c*/ 	.word	0x00000000
        /*0080*/ 	.short	0x000c
        /*0082*/ 	.short	0x0050
        /*0084*/ 	.byte	0x00, 0xf0, 0x11, 0x00


	//----- nvinfo : EIATTR_KPARAM_INFO
	.align		4
.L_25501:
        /*0088*/ 	.byte	0x04, 0x17
        /*008a*/ 	.short	(.L_25503 - .L_25502)
.L_25502:
        /*008c*/ 	.word	0x00000000
        /*0090*/ 	.short	0x000b
        /*0092*/ 	.short	0x004c
        /*0094*/ 	.byte	0x00, 0xf0, 0x11, 0x00


	//----- nvinfo : EIATTR_KPARAM_INFO
	.align		4
.L_25503:
        /*0098*/ 	.byte	0x04, 0x17
        /*009a*/ 	.short	(.L_25505 - .L_25504)
.L_25504:
        /*009c*/ 	.word	0x00000000
        /*00a0*/ 	.short	0x000a
        /*00a2*/ 	.short	0x0048
        /*00a4*/ 	.byte	0x00, 0xf0, 0x11, 0x00


	//----- nvinfo : EIATTR_KPARAM_INFO
	.align		4
.L_25505:
        /*00a8*/ 	.byte	0x04, 0x17
        /*00aa*/ 	.short	(.L_25507 - .L_25506)
.L_25506:
        /*00ac*/ 	.word	0x00000000
        /*00b0*/ 	.short	0x0009
        /*00b2*/ 	.short	0x0040
        /*00b4*/ 	.byte	0x00, 0xf5, 0x21, 0x00


	//----- nvinfo : EIATTR_KPARAM_INFO
	.align		4
.L_25507:
        /*00b8*/ 	.byte	0x04, 0x17
        /*00ba*/ 	.short	(.L_25509 - .L_25508)
.L_25508:
        /*00bc*/ 	.word	0x00000000
        /*00c0*/ 	.short	0x0008
        /*00c2*/ 	.short	0x0038
        /*00c4*/ 	.byte	0x00, 0xf0, 0x11, 0x00


	//----- nvinfo : EIATTR_KPARAM_INFO
	.align		4
.L_25509:
        /*00c8*/ 	.byte	0x04, 0x17
        /*00ca*/ 	.short	(.L_25511 - .L_25510)
.L_25510:
        /*00cc*/ 	.word	0x00000000
        /*00d0*/ 	.short	0x0007
        /*00d2*/ 	.short	0x0030
        /*00d4*/ 	.byte	0x00, 0xf5, 0x21, 0x00


	//----- nvinfo : EIATTR_KPARAM_INFO
	.align		4
.L_25511:
        /*00d8*/ 	.byte	0x04, 0x17
        /*00da*/ 	.short	(.L_25513 - .L_25512)
.L_25512:
        /*00dc*/ 	.word	0x00000000
        /*00e0*/ 	.short	0x0006
        /*00e2*/ 	.short	0x0028
        /*00e4*/ 	.byte	0x00, 0xf5, 0x21, 0x00


	//----- nvinfo : EIATTR_KPARAM_INFO
	.align		4
.L_25513:
        /*00e8*/ 	.byte	0x04, 0x17
        /*00ea*/ 	.short	(.L_25515 - .L_25514)
.L_25514:
        /*00ec*/ 	.word	0x00000000
        /*00f0*/ 	.short	0x0005
        /*00f2*/ 	.short	0x0024
        /*00f4*/ 	.byte	0x00, 0xf0, 0x11, 0x00


	//----- nvinfo : EIATTR_KPARAM_INFO
	.align		4
.L_25515:
        /*00f8*/ 	.byte	0x04, 0x17
        /*00fa*/ 	.short	(.L_25517 - .L_25516)
.L_25516:
        /*00fc*/ 	.word	0x00000000
        /*0100*/ 	.short	0x0004
        /*0102*/ 	.short	0x0020
        /*0104*/ 	.byte	0x00, 0xf0, 0x11, 0x00


	//----- nvinfo : EIATTR_KPARAM_INFO
	.align		4
.L_25517:
        /*0108*/ 	.byte	0x04, 0x17
        /*010a*/ 	.short	(.L_25519 - .L_25518)
.L_25518:
        /*010c*/ 	.word	0x00000000
        /*0110*/ 	.short	0x0003
        /*0112*/ 	.short	0x0018
        /*0114*/ 	.byte	0x00, 0xf5, 0x21, 0x00


	//----- nvinfo : EIATTR_KPARAM_INFO
	.align		4
.L_25519:
        /*0118*/ 	.byte	0x04, 0x17
        /*011a*/ 	.short	(.L_25521 - .L_25520)
.L_25520:
        /*011c*/ 	.word	0x00000000
        /*0120*/ 	.short	0x0002
        /*0122*/ 	.short	0x0010
        /*0124*/ 	.byte	0x00, 0xf5, 0x21, 0x00


	//----- nvinfo : EIATTR_KPARAM_INFO
	.align		4
.L_25521:
        /*0128*/ 	.byte	0x04, 0x17
        /*012a*/ 	.short	(.L_25523 - .L_25522)
.L_25522:
        /*012c*/ 	.word	0x00000000
        /*0130*/ 	.short	0x0001
        /*0132*/ 	.short	0x0008
        /*0134*/ 	.byte	0x00, 0xf5, 0x21, 0x00


	//----- nvinfo : EIATTR_KPARAM_INFO
	.align		4
.L_25523:
        /*0138*/ 	.byte	0x04, 0x17
        /*013a*/ 	.short	(.L_25525 - .L_25524)
.L_25524:
        /*013c*/ 	.word	0x00000000
        /*0140*/ 	.short	0x0000
        /*0142*/ 	.short	0x0000
        /*0144*/ 	.byte	0x00, 0xf5, 0x21, 0x00


	//----- nvinfo : EIATTR_SPARSE_MMA_MASK
	.align		4
.L_25525:
        /*0148*/ 	.byte	0x03, 0x50
        /*014a*/ 	.short	0x0000


	//----- nvinfo : EIATTR_MAXREG_COUNT
	.align		4
        /*014c*/ 	.byte	0x03, 0x1b
        /*014e*/ 	.short	0x00ff


	//----- nvinfo : EIATTR_NUM_BARRIERS
	.align		4
        /*0150*/ 	.byte	0x02, 0x4c
        /*0152*/ 	.byte	0x01
	.zero		1


	//----- nvinfo : EIATTR_MERCURY_ISA_VERSION
	.align		4
        /*0154*/ 	.byte	0x03, 0x5f
        /*0156*/ 	.short	0x0101


	//----- nvinfo : EIATTR_COOP_GROUP_MASK_REGIDS
	.align		4
        /*0158*/ 	.byte	0x04, 0x29
        /*015a*/ 	.short	(.L_25527 - .L_25526)


	//   ....[0]....
.L_25526:
        /*015c*/ 	.word	0xffffffff


	//   ....[1]....
        /*0160*/ 	.word	0xffffffff


	//   ....[2]....
        /*0164*/ 	.word	0xffffffff


	//   ....[3]....
        /*0168*/ 	.word	0xffffffff


	//   ....[4]....
        /*016c*/ 	.word	0xffffffff


	//   ....[5]....
        /*0170*/ 	.word	0xffffffff


	//   ....[6]....
        /*0174*/ 	.word	0xffffffff


	//   ....[7]....
        /*0178*/ 	.word	0xffffffff


	//   ....[8]....
        /*017c*/ 	.word	0xffffffff


	//   ....[9]....
        /*0180*/ 	.word	0xffffffff


	//   ....[10]....
        /*0184*/ 	.word	0xffffffff


	//   ....[11]....
        /*0188*/ 	.word	0xffffffff


	//   ....[12]....
        /*018c*/ 	.word	0xffffffff


	//   ....[13]....
        /*0190*/ 	.word	0xffffffff


	//   ....[14]....
        /*0194*/ 	.word	0xffffffff


	//   ....[15]....
        /*0198*/ 	.word	0xffffffff


	//   ....[16]....
        /*019c*/ 	.word	0xffffffff


	//   ....[17]....
        /*01a0*/ 	.word	0xffffffff


	//   ....[18]....
        /*01a4*/ 	.word	0xffffffff


	//   ....[19]....
        /*01a8*/ 	.word	0xffffffff


	//   ....[20]....
        /*01ac*/ 	.word	0xffffffff


	//   ....[21]....
        /*01b0*/ 	.word	0xffffffff


	//   ....[22]....
        /*01b4*/ 	.word	0xffffffff


	//   ....[23]....
        /*01b8*/ 	.word	0xffffffff


	//   ....[24]....
        /*01bc*/ 	.word	0xffffffff


	//   ....[25]....
        /*01c0*/ 	.word	0xffffffff


	//   ....[26]....
        /*01c4*/ 	.word	0xffffffff


	//   ....[27]....
        /*01c8*/ 	.word	0xffffffff


	//   ....[28]....
        /*01cc*/ 	.word	0xffffffff


	//   ....[29]....
        /*01d0*/ 	.word	0xffffffff


	//   ....[30]....
        /*01d4*/ 	.word	0xffffffff


	//   ....[31]....
        /*01d8*/ 	.word	0xffffffff


	//   ....[32]....
        /*01dc*/ 	.word	0xffffffff


	//   ....[33]....
        /*01e0*/ 	.word	0xffffffff


	//   ....[34]....
        /*01e4*/ 	.word	0xffffffff


	//   ....[35]....
        /*01e8*/ 	.word	0xffffffff


	//----- nvinfo : EIATTR_COOP_GROUP_INSTR_OFFSETS
	.align		4
.L_25527:
        /*01ec*/ 	.byte	0x04, 0x28
        /*01ee*/ 	.short	(.L_25529 - .L_25528)


	//   ....[0]....
.L_25528:
        /*01f0*/ 	.word	0x00002060


	//   ....[1]....
        /*01f4*/ 	.word	0x00002130


	//   ....[2]....
        /*01f8*/ 	.word	0x00002150


	//   ....[3]....
        /*01fc*/ 	.word	0x00002180


	//   ....[4]....
        /*0200*/ 	.word	0x000021b0


	//   ....[5]....
        /*0204*/ 	.word	0x00002250


	//   ....[6]....
        /*0208*/ 	.word	0x00002280


	//   ....[7]....
        /*020c*/ 	.word	0x000022a0


	//   ....[8]....
        /*0210*/ 	.word	0x000030e0


	//   ....[9]....
        /*0214*/ 	.word	0x00003120


	//   ....[10]....
        /*0218*/ 	.word	0x00003140


	//   ....[11]....
        /*021c*/ 	.word	0x00003160


	//   ....[12]....
        /*0220*/ 	.word	0x00003180


	//   ....[13]....
        /*0224*/ 	.word	0x000031d0


	//   ....[14]....
        /*0228*/ 	.word	0x000031f0


	//   ....[15]....
        /*022c*/ 	.word	0x00003210


	//   ....[16]....
        /*0230*/ 	.word	0x00005cb0


	//   ....[17]....
        /*0234*/ 	.word	0x00005cf0


	//   ....[18]....
        /*0238*/ 	.word	0x00005d30


	//   ....[19]....
        /*023c*/ 	.word	0x00005d70


	//   ....[20]....
        /*0240*/ 	.word	0x00005da0


	//   ....[21]....
        /*0244*/ 	.word	0x00005dd0


	//   ....[22]....
        /*0248*/ 	.word	0x00005de0


	//   ....[23]....
        /*024c*/ 	.word	0x00005e10


	//   ....[24]....
        /*0250*/ 	.word	0x00005e30


	//   ....[25]....
        /*0254*/ 	.word	0x00005e60


	//   ....[26]....
        /*0258*/ 	.word	0x00005e90


	//   ....[27]....
        /*025c*/ 	.word	0x00005eb0


	//   ....[28]....
        /*0260*/ 	.word	0x00005ed0


	//   ....[29]....
        /*0264*/ 	.word	0x00005ef0


	//   ....[30]....
        /*0268*/ 	.word	0x00005f10


	//   ....[31]....
        /*026c*/ 	.word	0x00005f30


	//   ....[32]....
        /*0270*/ 	.word	0x00005f50


	//   ....[33]....
        /*0274*/ 	.word	0x00005fb0


	//   ....[34]....
        /*0278*/ 	.word	0x00005fd0


	//   ....[35]....
        /*027c*/ 	.word	0x00005ff0


	//----- nvinfo : EIATTR_VRC_CTA_INIT_COUNT
	.align		4
.L_25529:
        /*0280*/ 	.byte	0x02, 0x4a
	.zero		1
	.zero		1


	//----- nvinfo : EIATTR_EXIT_INSTR_OFFSETS
	.align		4
        /*0284*/ 	.byte	0x04, 0x1c
        /*0286*/ 	.short	(.L_25531 - .L_25530)


	//   ....[0]....
.L_25530:
        /*0288*/ 	.word	0x00006500


	//   ....[1]....
        /*028c*/ 	.word	0x00006540


	//   ....[2]....
        /*0290*/ 	.word	0x00006720


	//----- nvinfo : EIATTR_CRS_STACK_SIZE
	.align		4
.L_25531:
        /*0294*/ 	.byte	0x04, 0x1e
        /*0296*/ 	.short	(.L_25533 - .L_25532)
.L_25532:
        /*0298*/ 	.word	0x00000000


	//----- nvinfo : EIATTR_CBANK_PARAM_SIZE
	.align		4
.L_25533:
        /*029c*/ 	.byte	0x03, 0x19
        /*029e*/ 	.short	0x007c


	//----- nvinfo : EIATTR_PARAM_CBANK
	.align		4
        /*02a0*/ 	.byte	0x04, 0x0a
        /*02a2*/ 	.short	(.L_25535 - .L_25534)
	.align		4
.L_25534:
        /*02a4*/ 	.word	index@(.nv.constant0._ZN4vllm25paged_attention_v1_kernelIttLi80ELi32ELi128ELNS_18Fp8KVCacheDataTypeE0ELb1EEEvPT_PKS2_PKT0_S8_ifPKiSA_iPKfiiiSC_SC_iiiii)
        /*02a8*/ 	.short	0x0380
        /*02aa*/ 	.short	0x007c


	//----- nvinfo : EIATTR_SW_WAR
	.align		4
.L_25535:
        /*02ac*/ 	.byte	0x04, 0x36
        /*02ae*/ 	.short	(.L_25537 - .L_25536)
.L_25536:
        /*02b0*/ 	.word	0x00000008
.L_25537:


//--------------------- .nv.info._ZN4vllm25paged_attention_v1_kernelIttLi64ELi32ELi128ELNS_18Fp8KVCacheDataTypeE0ELb1EEEvPT_PKS2_PKT0_S8_ifPKiSA_iPKfiiiSC_SC_iiiii --------------------------
	.section	.nv.info._ZN4vllm25paged_attention_v1_kernelIttLi64ELi32ELi128ELNS_18Fp8KVCacheDataTypeE0ELb1EEEvPT_PKS2_PKT0_S8_ifPKiSA_iPKfiiiSC_SC_iiiii,"",@"SHT_CUDA_INFO"
	.sectionflags	@""
	.align	4


	//----- nvinfo : EIATTR_CUDA_API_VERSION
	.align		4
        /*0000*/ 	.byte	0x04, 0x37
        /*0002*/ 	.short	(.L_25539 - .L_25538)
.L_25538:
        /*0004*/ 	.word	0x00000082


	//----- nvinfo : EIATTR_KPARAM_INFO
	.align		4
.L_25539:
        /*0008*/ 	.byte	0x04, 0x17
        /*000a*/ 	.short	(.L_25541 - .L_25540)
.L_25540:
        /*000c*/ 	.word	0x00000000
        /*0010*/ 	.short	0x0013
        /*0012*/ 	.short	0x0078
        /*0014*/ 	.byte	0x00, 0xf0, 0x11, 0x00


	//----- nvinfo : EIATTR_KPARAM_INFO
	.align		4
.L_25541:
        /*0018*/ 	.byte	0x04, 0x17
        /*001a*/ 	.short	(.L_25543 - .L_25542)
.L_25542:
        /*001c*/ 	.word	0x00000000
        /*0020*/ 	.short	0x0012
        /*0022*/ 	.short	0x0074
        /*0024*/ 	.byte	0x00, 0xf0, 0x11, 0x00


	//----- nvinfo : EIATTR_KPARAM_INFO
	.align		4
.L_25543:
        /*0028*/ 	.byte	0x04, 0x17
        /*002a*/ 	.short	(.L_25545 - .L_25544)
.L_25544:
        /*002c*/ 	.word	0x00000000
        /*0030*/ 	.short	0x0011
        /*0032*/ 	.short	0x0070
        /*0034*/ 	.byte	0x00, 0xf0, 0x11, 0x00


	//----- nvinfo : EIATTR_KPARAM_INFO
	.align		4
.L_25545:
        /*0038*/ 	.byte	0x04, 0x17
        /*003a*/ 	.short	(.L_25547 - .L_25546)
.L_25546:
        /*003c*/ 	.word	0x00000000
        /*0040*/ 	.short	0x0010
        /*0042*/ 	.short	0x006c
        /*0044*/ 	.byte	0x00, 0xf0, 0x11, 0x00


	//----- nvinfo : EIATTR_KPARAM_INFO
	.align		4
.L_25547:
        /*0048*/ 	.byte	0x04, 0x17
        /*004a*/ 	.short	(.L_25549 - .L_25548)
.L_25548:
        /*004c*/ 	.word	0x00000000
        /*0050*/ 	.short	0x000f
        /*0052*/ 	.short	0x0068
        /*0054*/ 	.byte	0x00, 0xf0, 0x11, 0x00


	//----- nvinfo : EIATTR_KPARAM_INFO
	.align		4
.L_25549:
        /*0058*/ 	.byte	0x04, 0x17
        /*005a*/ 	.short	(.L_25551 - .L_25550)
.L_25550:
        /*005c*/ 	.word	0x00000000
        /*0060*/ 	.short	0x000e
        /*0062*/ 	.short	0x0060
        /*0064*/ 	.byte	0x00, 0xf5, 0x21, 0x00


	//----- nvinfo : EIATTR_KPARAM_INFO
	.align		4
.L_25551:
        /*0068*/ 	.byte	0x04, 0x17
        /*006a*/ 	.short	(.L_25553 - .L_25552)
.L_25552:
        /*006c*/ 	.word	0x00000000
        /*0070*/ 	.short	0x000d
        /*0072*/ 	.short	0x0058
        /*0074*/ 	.byte	0x00, 0xf5, 0x21, 0x00


	//----- nvinfo : EIATTR_KPARAM_INFO
	.align		4
.L_25553:
        /*0078*/ 	.byte	0x04, 0x17
        /*007a*/ 	.short	(.L_25555 - .L_25554)
.L_25554:
        /*007c*/ 	.word	0x00000000
        /*0080*/ 	.short	0x000c
        /*0082*/ 	.short	0x0050
        /*0084*/ 	.byte	0x00, 0xf0, 0x11, 0x00


	//----- nvinfo : EIATTR_KPARAM_INFO
	.align		4
.L_25555:
        /*0088*/ 	.byte	0x04, 0x17
        /*008a*/ 	.short	(.L_25557 - .L_25556)
.L_25556:
        /*008c*/ 	.word	0x00000000
        /*0090*/ 	.short	0x000b
        /*0092*/ 	.short	0x004c
        /*0094*/ 	.byte	0x00, 0xf0, 0x11, 0x00


	//----- nvinfo : EIATTR_KPARAM_INFO
	.align		4
.L_25557:
        /*0098*/ 	.byte	0x04, 0x17
        /*009a*/ 	.short	(.L_25559 - .L_25558)
.L_25558:
        /*009c*/ 	.word	0x00000000
        /*00a0*/ 	.short	0x000a
        /*00a2*/ 	.short	0x0048
        /*00a4*/ 	.byte	0x00, 0xf0, 0x11, 0x00


	//----- nvinfo : EIATTR_KPARAM_INFO
	.align		4
.L_25559:
        /*00a8*/ 	.byte	0x04, 0x17
        /*00aa*/ 	.short	(.L_25561 - .L_25560)
.L_25560:
        /*00ac*/ 	.word	0x00000000
        /*00b0*/ 	.short	0x0009
        /*00b2*/ 	.short	0x0040
        /*00b4*/ 	.byte	0x00, 0xf5, 0x21, 0x00


	//----- nvinfo : EIATTR_KPARAM_INFO
	.align		4
.L_25561:
        /*00b8*/ 	.byte	0x04, 0x17
        /*00ba*/ 	.short	(.L_25563 - .L_25562)
.L_25562:
        /*00bc*/ 	.word	0x00000000
        /*00c0*/ 	.short	0x0008
        /*00c2*/ 	.short	0x0038
        /*00c4*/ 	.byte	0x00, 0xf0, 0x11, 0x00


	//----- nvinfo : EIATTR_KPARAM_INFO
	.align		4
.L_25563:
        /*00c8*/ 	.byte	0x04, 0x17
        /*00ca*/ 	.short	(.L_25565 - .L_25564)
.L_25564:
        /*00cc*/ 	.word	0x00000000
        /*00d0*/ 	.short	0x0007
        /*00d2*/ 	.short	0x0030
        /*00d4*/ 	.byte	0x00, 0xf5, 0x21, 0x00


	//----- nvinfo : EIATTR_KPARAM_INFO
	.align		4
.L_25565:
        /*00d8*/ 	.byte	0x04, 0x17
        /*00da*/ 	.short	(.L_25567 - .L_25566)
.L_25566:
        /*00dc*/ 	.word	0x00000000
        /*00e0*/ 	.short	0x0006
        /*00e2*/ 	.short	0x0028
        /*00e4*/ 	.byte	0x00, 0xf5, 0x21, 0x00


	//----- nvinfo : EIATTR_KPARAM_INFO
	.align		4
.L_25567:
        /*00e8*/ 	.byte	0x04, 0x17
        /*00ea*/ 	.short	(.L_25569 - .L_25568)
.L_25568:
        /*00ec*/ 	.word	0x00000000
        /*00f0*/ 	.short	0x0005
        /*00f2*/ 	.short	0x0024
        /*00f4*/ 	.byte	0x00, 0xf0, 0x11, 0x00


	//----- nvinfo : EIATTR_KPARAM_INFO
	.align		4
.L_25569:
        /*00f8*/ 	.byte	0x04, 0x17
        /*00fa*/ 	.short	(.L_25571 - .L_25570)
.L_25570:
        /*00fc*/ 	.word	0x00000000
        /*0100*/ 	.short	0x0004
        /*0102*/ 	.short	0x0020
        /*0104*/ 	.byte	0x00, 0xf0, 0x11, 0x00


	//----- nvinfo : EIATTR_KPARAM_INFO
	.align		4
.L_25571:
        /*0108*/ 	.byte	0x04, 0x17
        /*010a*/ 	.short	(.L_25573 - .L_25572)
.L_25572:
        /*010c*/ 	.word	0x00000000
        /*0110*/ 	.short	0x0003
        /*0112*/ 	.short	0x0018
        /*0114*/ 	.byte	0x00, 0xf5, 0x21, 0x00


	//----- nvinfo : EIATTR_KPARAM_INFO
	.align		4
.L_25573:
        /*0118*/ 	.byte	0x04, 0x17
        /*011a*/ 	.short	(.L_25575 - .L_25574)
.L_25574:
        /*011c*/ 	.word	0x00000000
        /*0120*/ 	.short	0x0002
        /*0122*/ 	.short	0x0010
        /*0124*/ 	.byte	0x00, 0xf5, 0x21, 0x00


	//----- nvinfo : EIATTR_KPARAM_INFO
	.align		4
.L_25575:
        /*0128*/ 	.byte	0x04, 0x17
        /*012a*/ 	.short	(.L_25577 - .L_25576)
.L_25576:
        /*012c*/ 	.word	0x00000000
        /*0130*/ 	.short	0x0001
        /*0132*/ 	.short	0x0008
        /*0134*/ 	.byte	0x00, 0xf5, 0x21, 0x00


	//----- nvinfo : EIATTR_KPARAM_INFO
	.align		4
.L_25577:
        /*0138*/ 	.byte	0x04, 0x17
        /*013a*/ 	.short	(.L_25579 - .L_25578)
.L_25578:
        /*013c*/ 	.word	0x00000000
        /*0140*/ 	.short	0x0000
        /*0142*/ 	.short	0x0000
        /*0144*/ 	.byte	0x00, 0xf5, 0x21, 0x00


	//----- nvinfo : EIATTR_SPARSE_MMA_MASK
	.align		4
.L_25579:
        /*0148*/ 	.byte	0x03, 0x50
        /*014a*/ 	.short	0x0000


	//----- nvinfo : EIATTR_MAXREG_COUNT
	.align		4
        /*014c*/ 	.byte	0x03, 0x1b
        /*014e*/ 	.short	0x00ff


	//----- nvinfo : EIATTR_NUM_BARRIERS
	.align		4
        /*0150*/ 	.byte	0x02, 0x4c
        /*0152*/ 	.byte	0x01
	.zero		1


	//----- nvinfo : EIATTR_MERCURY_ISA_VERSION
	.align		4
        /*0154*/ 	.byte	0x03, 0x5f
        /*0156*/ 	.short	0x0101


	//----- nvinfo : EIATTR_COOP_GROUP_MASK_REGIDS
	.align		4
        /*0158*/ 	.byte	0x04, 0x29
        /*015a*/ 	.short	(.L_25581 - .L_25580)


	//   ....[0]....
.L_25580:
        /*015c*/ 	.word	0xffffffff


	//   ....[1]....
        /*0160*/ 	.word	0xffffffff


	//   ....[2]....
        /*0164*/ 	.word	0xffffffff


	//   ....[3]....
        /*0168*/ 	.word	0xffffffff


	//   ....[4]....
        /*016c*/ 	.word	0xffffffff


	//   ....[5]....
        /*0170*/ 	.word	0xffffffff


	//   ....[6]....
        /*0174*/ 	.word	0xffffffff


	//   ....[7]....
        /*0178*/ 	.word	0xffffffff


	//   ....[8]....
        /*017c*/ 	.word	0xffffffff


	//   ....[9]....
        /*0180*/ 	.word	0xffffffff


	//   ....[10]....
        /*0184*/ 	.word	0xffffffff


	//   ....[11]....
        /*0188*/ 	.word	0xffffffff


	//   ....[12]....
        /*018c*/ 	.word	0xffffffff


	//   ....[13]....
        /*0190*/ 	.word	0xffffffff


	//   ....[14]....
        /*0194*/ 	.word	0xffffffff


	//   ....[15]....
        /*0198*/ 	.word	0xffffffff


	//   ....[16]....
        /*019c*/ 	.word	0xffffffff


	//   ....[17]....
        /*01a0*/ 	.word	0xffffffff


	//   ....[18]....
        /*01a4*/ 	.word	0xffffffff


	//   ....[19]....
        /*01a8*/ 	.word	0xffffffff


	//   ....[20]....
        /*01ac*/ 	.word	0xffffffff


	//   ....[21]....
        /*01b0*/ 	.word	0xffffffff


	//   ....[22]....
        /*01b4*/ 	.word	0xffffffff


	//   ....[23]....
        /*01b8*/ 	.word	0xffffffff


	//   ....[24]....
        /*01bc*/ 	.word	0xffffffff


	//   ....[25]....
        /*01c0*/ 	.word	0xffffffff


	//   ....[26]....
        /*01c4*/ 	.word	0xffffffff


	//   ....[27]....
        /*01c8*/ 	.word	0xffffffff


	//   ....[28]....
        /*01cc*/ 	.word	0xffffffff


	//   ....[29]....
        /*01d0*/ 	.word	0xffffffff


	//   ....[30]....
        /*01d4*/ 	.word	0xffffffff


	//   ....[31]....
        /*01d8*/ 	.word	0xffffffff


	//----- nvinfo : EIATTR_COOP_GROUP_INSTR_OFFSETS
	.align		4
.L_25581:
        /*01dc*/ 	.byte	0x04, 0x28
        /*01de*/ 	.short	(.L_25583 - .L_25582)


	//   ....[0]....
.L_25582:
        /*01e0*/ 	.word	0x00001c40


	//   ....[1]....
        /*01e4*/ 	.word	0x00001cb0


	//   ....[2]....
        /*01e8*/ 	.word	0x00001ce0


	//   ....[3]....
        /*01ec*/ 	.word	0x00001d10


	//   ....[4]....
        /*01f0*/ 	.word	0x00001d60


	//   ....[5]....
        /*01f4*/ 	.word	0x00001df0


	//   ....[6]....
        /*01f8*/ 	.word	0x00001e20


	//   ....[7]....
        /*01fc*/ 	.word	0x00001e90


	//   ....[8]....
        /*0200*/ 	.word	0x00002cc0


	//   ....[9]....
        /*0204*/ 	.word	0x00002cf0


	//   ....[10]....
        /*0208*/ 	.word	0x00002d10


	//   ....[11]....
        /*020c*/ 	.word	0x00002d30


	//   ....[12]....
        /*0210*/ 	.word	0x00002d50


	//   ....[13]....
        /*0214*/ 	.word	0x00002da0


	//   ....[14]....
        /*0218*/ 	.word	0x00002dc0


	//   ....[15]....
        /*021c*/ 	.word	0x00002de0


	//   ....[16]....
        /*0220*/ 	.word	0x000052f0


	//   ....[17]....
        /*0224*/ 	.word	0x00005330


	//   ....[18]....
        /*0228*/ 	.word	0x00005350


	//   ....[19]....
        /*022c*/ 	.word	0x00005360


	//   ....[20]....
        /*0230*/ 	.word	0x00005370


	//   ....[21]....
        /*0234*/ 	.word	0x00005380


	//   ....[22]....
        /*0238*/ 	.word	0x00005390


	//   ....[23]....
        /*023c*/ 	.word	0x000053b0


	//   ....[24]....
        /*0240*/ 	.word	0x000053e0


	//   ....[25]....
        /*0244*/ 	.word	0x00005400


	//   ....[26]....
        /*0248*/ 	.word	0x00005450


	//   ....[27]....
        /*024c*/ 	.word	0x00005470


	//   ....[28]....
        /*0250*/ 	.word	0x00005480


	//   ....[29]....
        /*0254*/ 	.word	0x000054a0


	//   ....[30]....
        /*0258*/ 	.word	0x000054c0


	//   ....[31]....
        /*025c*/ 	.word	0x000054d0


	//----- nvinfo : EIATTR_VRC_CTA_INIT_COUNT
	.align		4
.L_25583:
        /*0260*/ 	.byte	0x02, 0x4a
	.zero		1
	.zero		1


	//----- nvinfo : EIATTR_EXIT_INSTR_OFFSETS
	.align		4
        /*0264*/ 	.byte	0x04, 0x1c
        /*0266*/ 	.short	(.L_25585 - .L_25584)


	//   ....[0]....
.L_25584:
        /*0268*/ 	.word	0x00005a50


	//   ....[1]....
        /*026c*/ 	.word	0x00005a90


	//   ....[2]....
        /*0270*/ 	.word	0x00005c30


	//----- nvinfo : EIATTR_CRS_STACK_SIZE
	.align		4
.L_25585:
        /*0274*/ 	.byte	0x04, 0x1e
        /*0276*/ 	.short	(.L_25587 - .L_25586)
.L_25586:
        /*0278*/ 	.word	0x00000000


	//----- nvinfo : EIATTR_CBANK_PARAM_SIZE
	.align		4
.L_25587:
        /*027c*/ 	.byte	0x03, 0x19
        /*027e*/ 	.short	0x007c


	//----- nvinfo : EIATTR_PARAM_CBANK
	.align		4
        /*0280*/ 	.byte	0x04, 0x0a
        /*0282*/ 	.short	(.L_25589 - .L_25588)
	.align		4
.L_25588:
        /*0284*/ 	.word	index@(.nv.constant0._ZN4vllm25paged_attention_v1_kernelIttLi64ELi32ELi128ELNS_18Fp8KVCacheDataTypeE0ELb1EEEvPT_PKS2_PKT0_S8_ifPKiSA_iPKfiiiSC_SC_iiiii)
        /*0288*/ 	.short	0x0380
        /*028a*/ 	.short	0x007c


	//----- nvinfo : EIATTR_SW_WAR
	.align		4
.L_25589:
        /*028c*/ 	.byte	0x04, 0x36
        /*028e*/ 	.short	(.L_25591 - .L_25590)
.L_25590:
        /*0290*/ 	.word	0x00000008
.L_25591:


//--------------------- .nv.info._ZN4vllm25paged_attention_v1_kernelIttLi32ELi32ELi128ELNS_18Fp8KVCacheDataTypeE0ELb1EEEvPT_PKS2_PKT0_S8_ifPKiSA_iPKfiiiSC_SC_iiiii --------------------------
	.section	.nv.info._ZN4vllm25paged_attention_v1_kernelIttLi32ELi32ELi128ELNS_18Fp8KVCacheDataTypeE0ELb1EEEvPT_PKS2_PKT0_S8_ifPKiSA_iPKfiiiSC_SC_iiiii,"",@"SHT_CUDA_INFO"
	.sectionflags	@""
	.align	4


	//----- nvinfo : EIATTR_CUDA_API_VERSION
	.align		4
        /*0000*/ 	.byte	0x04, 0x37
        /*0002*/ 	.short	(.L_25593 - .L_25592)
.L_25592:
        /*0004*/ 	.word	0x00000082


	//----- nvinfo : EIATTR_KPARAM_INFO
	.align		4
.L_25593:
        /*0008*/ 	.byte	0x04, 0x17
        /*000a*/ 	.short	(.L_25595 - .L_25594)
.L_25594:
        /*000c*/ 	.word	0x00000000
        /*0010*/ 	.short	0x0013
        /*0012*/ 	.short	0x0078
        /*0014*/ 	.byte	0x00, 0xf0, 0x11, 0x00


	//----- nvinfo : EIATTR_KPARAM_INFO
	.align		4
.L_25595:
        /*0018*/ 	.byte	0x04, 0x17
        /*001a*/ 	.short	(.L_25597 - .L_25596)
.L_25596:
        /*001c*/ 	.word	0x00000000
        /*0020*/ 	.short	0x0012
        /*0022*/ 	.short	0x0074
        /*0024*/ 	.byte	0x00, 0xf0, 0x11, 0x00


	//----- nvinfo : EIATTR_KPARAM_INFO
	.align		4
.L_25597:
        /*0028*/ 	.byte	0x04, 0x17
        /*002a*/ 	.short	(.L_25599 - .L_25598)
.L_25598:
        /*002c*/ 	.word	0x00000000
        /*0030*/ 	.short	0x0011
        /*0032*/ 	.short	0x0070
        /*0034*/ 	.byte	0x00, 0xf0, 0x11, 0x00


	//----- nvinfo : EIATTR_KPARAM_INFO
	.align		4
.L_25599:
        /*0038*/ 	.byte	0x04, 0x17
        /*003a*/ 	.short	(.L_25601 - .L_25600)
.L_25600:
        /*003c*/ 	.word	0x00000000
        /*0040*/ 	.short	0x0010
        /*0042*/ 	.short	0x006c
        /*0044*/ 	.byte	0x00, 0xf0, 0x11, 0x00


	//----- nvinfo : EIATTR_KPARAM_INFO
	.align		4
.L_25601:
        /*0048*/ 	.byte	0x04, 0x17
        /*004a*/ 	.short	(.L_25603 - .L_25602)
.L_25602:
        /*004c*/ 	.word	0x00000000
        /*0050*/ 	.short	0x000f
        /*0052*/ 	.short	0x0068
        /*0054*/ 	.byte	0x00, 0xf0, 0x11, 0x00


	//----- nvinfo : EIATTR_KPARAM_INFO
	.align		4
.L_25603:
        /*0058*/ 	.byte	0x04, 0x17
        /*005a*/ 	.short	(.L_25605 - .L_25604)
.L_25604:
        /*005c*/ 	.word	0x00000000
        /*0060*/ 	.short	0x000e
        /*0062*/ 	.short	0x0060
        /*0064*/ 	.byte	0x00, 0xf5, 0x21, 0x00


	//----- nvinfo : EIATTR_KPARAM_INFO
	.align		4
.L_25605:
        /*0068*/ 	.byte	0x04, 0x17
        /*006a*/ 	.short	(.L_25607 - .L_25606)
.L_25606:
        /*006c*/ 	.word	0x00000000
        /*0070*/ 	.short	0x000d
        /*0072*/ 	.short	0x0058
        /*0074*/ 	.byte	0x00, 0xf5, 0x21, 0x00


	//----- nvinfo : EIATTR_KPARAM_INFO
	.align		4
.L_25607:
        /*0078*/ 	.byte	0x04, 0x17
        /*007a*/ 	.short	(.L_25609 - .L_25608)
.L_25608:
        /*007c*/ 	.word	0x00000000
        /*0080*/ 	.short	0x000c
        /*0082*/ 	.short	0x0050
        /*0084*/ 	.byte	0x00, 0xf0, 0x11, 0x00


	//----- nvinfo : EIATTR_KPARAM_INFO
	.align		4
.L_25609:
        /*0088*/ 	.byte	0x04, 0x17
        /*008a*/ 	.short	(.L_25611 - .L_25610)
.L_25610:
        /*008c*/ 	.word	0x00000000
        /*0090*/ 	.short	0x000b
        /*0092*/ 	.short	0x004c
        /*0094*/ 	.byte	0x00, 0xf0, 0x11, 0x00


	//----- nvinfo : EIATTR_KPARAM_INFO
	.align		4
.L_25611:
        /*0098*/ 	.byte	0x04, 0x17
        /*009a*/ 	.short	(.L_25613 - .L_25612)
.L_25612:
        /*009c*/ 	.word	0x00000000
        /*00a0*/ 	.short	0x000a
        /*00a2*/ 	.short	0x0048
        /*00a4*/ 	.byte	0x00, 0xf0, 0x11, 0x00


	//----- nvinfo : EIATTR_KPARAM_INFO
	.align		4
.L_25613:
        /*00a8*/ 	.byte	0x04, 0x17
        /*00aa*/ 	.short	(.L_25615 - .L_25614)
.L_25614:
        /*00ac*/ 	.word	0x00000000
        /*00b0*/ 	.short	0x0009
        /*00b2*/ 	.short	0x0040
        /*00b4*/ 	.byte	0x00, 0xf5, 0x21, 0x00


	//----- nvinfo : EIATTR_KPARAM_INFO
	.align		4
.L_25615:
        /*00b8*/ 	.byte	0x04, 0x17
        /*00ba*/ 	.short	(.L_25617 - .L_25616)
.L_25616:
        /*00bc*/ 	.word	0x00000000
        /*00c0*/ 	.short	0x0008
        /*00c2*/ 	.short	0x0038
        /*00c4*/ 	.byte	0x00, 0xf0, 0x11, 0x00


	//----- nvinfo : EIATTR_KPARAM_INFO
	.align		4
.L_25617:
        /*00c8*/ 	.byte	0x04, 0x17
        /*00ca*/ 	.short	(.L_25619 - .L_25618)
.L_25618:
        /*00cc*/ 	.word	0x00000000
        /*00d0*/ 	.short	0x0007
        /*00d2*/ 	.short	0x0030
        /*00d4*/ 	.byte	0x00, 0xf5, 0x21, 0x00


	//----- nvinfo : EIATTR_KPARAM_INFO
	.align		4
.L_25619:
        /*00d8*/ 	.byte	0x04, 0x17
        /*00da*/ 	.short	(.L_25621 - .L_25620)
.L_25620:
        /*00dc*/ 	.word	0x00000000
        /*00e0*/ 	.short	0x0006
        /*00e2*/ 	.short	0x0028
        /*00e4*/ 	.byte	0x00, 0xf5, 0x21, 0x00


	//----- nvinfo : EIATTR_KPARAM_INFO
	.align		4
.L_25621:
        /*00e8*/ 	.byte	0x04, 0x17
        /*00ea*/ 	.short	(.L_25623 - .L_25622)
.L_25622:
        /*00ec*/ 	.word	0x00000000
        /*00f0*/ 	.short	0x0005
        /*00f2*/ 	.short	0x0024
        /*00f4*/ 	.byte	0x00, 0xf0, 0x11, 0x00


	//----- nvinfo : EIATTR_KPARAM_INFO
	.align		4
.L_25623:
        /*00f8*/ 	.byte	0x04, 0x17
        /*00fa*/ 	.short	(.L_25625 - .L_25624)
.L_25624:
        /*00fc*/ 	.word	0x00000000
        /*0100*/ 	.short	0x0004
        /*0102*/ 	.short	0x0020
        /*0104*/ 	.byte	0x00, 0xf0, 0x11, 0x00


	//----- nvinfo : EIATTR_KPARAM_INFO
	.align		4
.L_25625:
        /*0108*/ 	.byte	0x04, 0x17
        /*010a*/ 	.short	(.L_25627 - .L_25626)
.L_25626:
        /*010c*/ 	.word	0x00000000
        /*0110*/ 	.short	0x0003
        /*0112*/ 	.short	0x0018
        /*0114*/ 	.byte	0x00, 0xf5, 0x21, 0x00


	//----- nvinfo : EIATTR_KPARAM_INFO
	.align		4
.L_25627:
        /*0118*/ 	.byte	0x04, 0x17
        /*011a*/ 	.short	(.L_25629 - .L_25628)
.L_25628:
        /*011c*/ 	.word	0x00000000
        /*0120*/ 	.short	0x0002
        /*0122*/ 	.short	0x0010
        /*0124*/ 	.byte	0x00, 0xf5, 0x21, 0x00


	//----- nvinfo : EIATTR_KPARAM_INFO
	.align		4
.L_25629:
        /*0128*/ 	.byte	0x04, 0x17
        /*012a*/ 	.short	(.L_25631 - .L_25630)
.L_25630:
        /*012c*/ 	.word	0x00000000
        /*0130*/ 	.short	0x0001
        /*0132*/ 	.short	0x0008
        /*0134*/ 	.byte	0x00, 0xf5, 0x21, 0x00


	//----- nvinfo : EIATTR_KPARAM_INFO
	.align		4
.L_25631:
        /*0138*/ 	.byte	0x04, 0x17
        /*013a*/ 	.short	(.L_25633 - .L_25632)
.L_25632:
        /*013c*/ 	.word	0x00000000
        /*0140*/ 	.short	0x0000
        /*0142*/ 	.short	0x0000
        /*0144*/ 	.byte	0x00, 0xf5, 0x21, 0x00


	//----- nvinfo : EIATTR_SPARSE_MMA_MASK
	.align		4
.L_25633:
        /*0148*/ 	.byte	0x03, 0x50
        /*014a*/ 	.short	0x0000


	//----- nvinfo : EIATTR_MAXREG_COUNT
	.align		4
        /*014c*/ 	.byte	0x03, 0x1b
        /*014e*/ 	.short	0x00ff


	//----- nvinfo : EIATTR_NUM_BARRIERS
	.align		4
        /*0150*/ 	.byte	0x02, 0x4c
        /*0152*/ 	.byte	0x01
	.zero		1


	//----- nvinfo : EIATTR_MERCURY_ISA_VERSION
	.align		4
        /*0154*/ 	.byte	0x03, 0x5f
        /*0156*/ 	.short	0x0101


	//----- nvinfo : EIATTR_COOP_GROUP_MASK_REGIDS
	.align		4
        /*0158*/ 	.byte	0x04, 0x29
        /*015a*/ 	.short	(.L_25635 - .L_25634)


	//   ....[0]....
.L_25634:
        /*015c*/ 	.word	0xffffffff


	//   ....[1]....
        /*0160*/ 	.word	0xffffffff


	//   ....[2]....
        /*0164*/ 	.word	0xffffffff


	//   ....[3]....
        /*0168*/ 	.word	0xffffffff


	//   ....[4]....
        /*016c*/ 	.word	0xffffffff


	//   ....[5]....
        /*0170*/ 	.word	0xffffffff


	//   ....[6]....
        /*0174*/ 	.word	0xffffffff


	//   ....[7]....
        /*0178*/ 	.word	0xffffffff


	//   ....[8]....
        /*017c*/ 	.word	0xffffffff


	//   ....[9]....
        /*0180*/ 	.word	0xffffffff


	//   ....[10]....
        /*0184*/ 	.word	0xffffffff


	//   ....[11]....
        /*0188*/ 	.word	0xffffffff


	//   ....[12]....
        /*018c*/ 	.word	0xffffffff


	//   ....[13]....
        /*0190*/ 	.word	0xffffffff


	//   ....[14]....
        /*0194*/ 	.word	0xffffffff


	//   ....[15]....
        /*0198*/ 	.word	0xffffffff


	//   ....[16]....
        /*019c*/ 	.word	0xffffffff


	//   ....[17]....
        /*01a0*/ 	.word	0xffffffff


	//   ....[18]....
        /*01a4*/ 	.word	0xffffffff


	//   ....[19]....
        /*01a8*/ 	.word	0xffffffff


	//   ....[20]....
        /*01ac*/ 	.word	0xffffffff


	//   ....[21]....
        /*01b0*/ 	.word	0xffffffff


	//   ....[22]....
        /*01b4*/ 	.word	0xffffffff


	//   ....[23]....
        /*01b8*/ 	.word	0xffffffff


	//----- nvinfo : EIATTR_COOP_GROUP_INSTR_OFFSETS
	.align		4
.L_25635:
        /*01bc*/ 	.byte	0x04, 0x28
        /*01be*/ 	.short	(.L_25637 - .L_25636)


	//   ....[0]....
.L_25636:
        /*01c0*/ 	.word	0x000015c0


	//   ....[1]....
        /*01c4*/ 	.word	0x00001630


	//   ....[2]....
        /*01c8*/ 	.word	0x00001670


	//   ....[3]....
        /*01cc*/ 	.word	0x000016b0


	//   ....[4]....
        /*01d0*/ 	.word	0x000016e0


	//   ....[5]....
        /*01d4*/ 	.word	0x00001770


	//   ....[6]....
        /*01d8*/ 	.word	0x000017a0


	//   ....[7]....
        /*01dc*/ 	.word	0x000017f0


	//   ....[8]....
        /*01e0*/ 	.word	0x00002640


	//   ....[9]....
        /*01e4*/ 	.word	0x00002670


	//   ....[10]....
        /*01e8*/ 	.word	0x00002690


	//   ....[11]....
        /*01ec*/ 	.word	0x000026b0


	//   ....[12]....
        /*01f0*/ 	.word	0x000026d0


	//   ....[13]....
        /*01f4*/ 	.word	0x00002720


	//   ....[14]....
        /*01f8*/ 	.word	0x00002740


	//   ....[15]....
        /*01fc*/ 	.word	0x00002760


	//   ....[16]....
        /*0200*/ 	.word	0x00004240


	//   ....[17]....
        /*0204*/ 	.word	0x00004280


	//   ....[18]....
        /*0208*/ 	.word	0x00004290


	//   ....[19]....
        /*020c*/ 	.word	0x000042a0


	//   ....[20]....
        /*0210*/ 	.word	0x000042f0


	//   ....[21]....
        /*0214*/ 	.word	0x00004320


	//   ....[22]....
        /*0218*/ 	.word	0x00004340


	//   ....[23]....
        /*021c*/ 	.word	0x00004360


	//----- nvinfo : EIATTR_VRC_CTA_INIT_COUNT
	.align		4
.L_25637:
        /*0220*/ 	.byte	0x02, 0x4a
	.zero		1
	.zero		1


	//----- nvinfo : EIATTR_EXIT_INSTR_OFFSETS
	.align		4
        /*0224*/ 	.byte	0x04, 0x1c
        /*0226*/ 	.short	(.L_25639 - .L_25638)


	//   ....[0]....
.L_25638:
        /*0228*/ 	.word	0x00004650


	//   ....[1]....
        /*022c*/ 	.word	0x00004690


	//   ....[2]....
        /*0230*/ 	.word	0x000047f0


	//----- nvinfo : EIATTR_CRS_STACK_SIZE
	.align		4
.L_25639:
        /*0234*/ 	.byte	0x04, 0x1e
        /*0236*/ 	.short	(.L_25641 - .L_25640)
.L_25640:
        /*0238*/ 	.word	0x00000000


	//----- nvinfo : EIATTR_CBANK_PARAM_SIZE
	.align		4
.L_25641:
        /*023c*/ 	.byte	0x03, 0x19
        /*023e*/ 	.short	0x007c


	//----- nvinfo : EIATTR_PARAM_CBANK
	.align		4
        /*0240*/ 	.byte	0x04, 0x0a
        /*0242*/ 	.short	(.L_25643 - .L_25642)
	.align		4
.L_25642:
        /*0244*/ 	.word	index@(.nv.constant0._ZN4vllm25paged_attention_v1_kernelIttLi32ELi32ELi128ELNS_18Fp8KVCacheDataTypeE0ELb1EEEvPT_PKS2_PKT0_S8_ifPKiSA_iPKfiiiSC_SC_iiiii)
        /*0248*/ 	.short	0x0380
        /*024a*/ 	.short	0x007c


	//----- nvinfo : EIATTR_SW_WAR
	.align		4
.L_25643:
        /*024c*/ 	.byte	0x04, 0x36
        /*024e*/ 	.short	(.L_25645 - .L_25644)
.L_25644:
        /*0250*/ 	.word	0x00000008
.L_25645:


//--------------------- .nv.info._ZN4vllm25paged_attention_v1_kernelIttLi256ELi16ELi128ELNS_18Fp8KVCacheDataTypeE0ELb0EEEvPT_PKS2_PKT0_S8_ifPKiSA_iPKfiiiSC_SC_iiiii --------------------------
	.section	.nv.info._ZN4vllm25paged_attention_v1_kernelIttLi256ELi16ELi128ELNS_18Fp8KVCacheDataTypeE0ELb0EEEvPT_PKS2_PKT0_S8_ifPKiSA_iPKfiiiSC_SC_iiiii,"",@"SHT_CUDA_INFO"
	.sectionflags	@""
	.align	4


	//----- nvinfo : EIATTR_CUDA_API_VERSION
	.align		4
        /*0000*/ 	.byte	0x04, 0x37
        /*0002*/ 	.short	(.L_25647 - .L_25646)
.L_25646:
        /*0004*/ 	.word	0x00000082


	//----- nvinfo : EIATTR_KPARAM_INFO
	.align		4
.L_25647:
        /*0008*/ 	.byte	0x04, 0x17
        /*000a*/ 	.short	(.L_25649 - .L_25648)
.L_25648:
        /*000c*/ 	.word	0x00000000
        /*0010*/ 	.short	0x0013
        /*0012*/ 	.short	0x0078
        /*0014*/ 	.byte	0x00, 0xf0, 0x11, 0x00


	//----- nvinfo : EIATTR_KPARAM_INFO
	.align		4
.L_25649:
        /*0018*/ 	.byte	0x04, 0x17
        /*001a*/ 	.short	(.L_25651 - .L_25650)
.L_25650:
        /*001c*/ 	.word	0x00000000
        /*0020*/ 	.short	0x0012
        /*0022*/ 	.short	0x0074
        /*0024*/ 	.byte	0x00, 0xf0, 0x11, 0x00


	//----- nvinfo : EIATTR_KPARAM_INFO
	.align		4
.L_25651:
        /*0028*/ 	.byte	0x04, 0x17
        /*002a*/ 	.short	(.L_25653 - .L_25652)
.L_25652:
        /*002c*/ 	.word	0x00000000
        /*0030*/ 	.short	0x0011
        /*0032*/ 	.short	0x0070
        /*0034*/ 	.byte	0x00, 0xf0, 0x11, 0x00


	//----- nvinfo : EIATTR_KPARAM_INFO
	.align		4
.L_25653:
        /*0038*/ 	.byte	0x04, 0x17
        /*003a*/ 	.short	(.L_25655 - .L_25654)
.L_25654:
        /*003c*/ 	.word	0x00000000
        /*0040*/ 	.short	0x0010
        /*0042*/ 	.short	0x006c
        /*0044*/ 	.byte	0x00, 0xf0, 0x11, 0x00


	//----- nvinfo : EIATTR_KPARAM_INFO
	.align		4
.L_25655:
        /*0048*/ 	.byte	0x04, 0x17
        /*004a*/ 	.short	(.L_25657 - .L_25656)
.L_25656:
        /*004c*/ 	.word	0x00000000
        /*0050*/ 	.short	0x000f
        /*0052*/ 	.short	0x0068
        /*0054*/ 	.byte	0x00, 0xf0, 0x11, 0x00


	//----- nvinfo : EIATTR_KPARAM_INFO
	.align		4
.L_25657:
        /*0058*/ 	.byte	0x04, 0x17
        /*005a*/ 	.short	(.L_25659 - .L_25658)
.L_25658:
        /*005c*/ 	.word	0x00000000
        /*0060*/ 	.short	0x000e
        /*0062*/ 	.short	0x0060
        /*0064*/ 	.byte	0x00, 0xf5, 0x21, 0x00


	//----- nvinfo : EIATTR_KPARAM_INFO
	.align		4
.L_25659:
        /*0068*/ 	.byte	0x04, 0x17
        /*006a*/ 	.short	(.L_25661 - .L_25660)
.L_25660:
        /*006c*/ 	.word	0x00000000
        /*0070*/ 	.short	0x000d
        /*0072*/ 	.short	0x0058
        /*0074*/ 	.byte	0x00, 0xf5, 0x21, 0x00


	//----- nvinfo : EIATTR_KPARAM_INFO
	.align		4
.L_25661:
        /*0078*/ 	.byte	0x04, 0x17
        /*007a*/ 	.short	(.L_25663 - .L_25662)
.L_25662:
        /*007c*/ 	.word	0x00000000
        /*0080*/ 	.short	0x000c
        /*0082*/ 	.short	0x0050
        /*0084*/ 	.byte	0x00, 0xf0, 0x11, 0x00


	//----- nvinfo : EIATTR_KPARAM_INFO
	.align		4
.L_25663:
        /*0088*/ 	.byte	0x04, 0x17
        /*008a*/ 	.short	(.L_25665 - .L_25664)
.L_25664:
        /*008c*/ 	.word	0x00000000
        /*0090*/ 	.short	0x000b
        /*0092*/ 	.short	0x004c
        /*0094*/ 	.byte	0x00, 0xf0, 0x11, 0x00


	//----- nvinfo : EIATTR_KPARAM_INFO
	.align		4
.L_25665:
        /*0098*/ 	.byte	0x04, 0x17
        /*009a*/ 	.short	(.L_25667 - .L_25666)
.L_25666:
        /*009c*/ 	.word	0x00000000
        /*00a0*/ 	.short	0x000a
        /*00a2*/ 	.short	0x0048
        /*00a4*/ 	.byte	0x00, 0xf0, 0x11, 0x00


	//----- nvinfo : EIATTR_KPARAM_INFO
	.align		4
.L_25667:
        /*00a8*/ 	.byte	0x04, 0x17
        /*00aa*/ 	.short	(.L_25669 - .L_25668)
.L_25668:
        /*00ac*/ 	.word	0x00000000
        /*00b0*/ 	.short	0x0009
        /*00b2*/ 	.short	0x0040
        /*00b4*/ 	.byte	0x00, 0xf5, 0x21, 0x00


	//----- nvinfo : EIATTR_KPARAM_INFO
	.align		4
.L_25669:
        /*00b8*/ 	.byte	0x04, 0x17
        /*00ba*/ 	.short	(.L_25671 - .L_25670)
.L_25670:
        /*00bc*/ 	.word	0x00000000
        /*00c0*/ 	.short	0x0008
        /*00c2*/ 	.short	0x0038
        /*00c4*/ 	.byte	0x00, 0xf0, 0x11, 0x00


	//----- nvinfo : EIATTR_KPARAM_INFO
	.align		4
.L_25671:
        /*00c8*/ 	.byte	0x04, 0x17
        /*00ca*/ 	.short	(.L_25673 - .L_25672)
.L_25672:
        /*00cc*/ 	.word	0x00000000
        /*00d0*/ 	.short	0x0007
        /*00d2*/ 	.short	0x0030
        /*00d4*/ 	.byte	0x00, 0xf5, 0x21, 0x00


	//----- nvinfo : EIATTR_KPARAM_INFO
	.align		4
.L_25673:
        /*00d8*/ 	.byte	0x04, 0x17
        /*00da*/ 	.short	(.L_25675 - .L_25674)
.L_25674:
        /*00dc*/ 	.word	0x00000000
        /*00e0*/ 	.short	0x0006
        /*00e2*/ 	.short	0x0028
        /*00e4*/ 	.byte	0x00, 0xf5, 0x21, 0x00


	//----- nvinfo : EIATTR_KPARAM_INFO
	.align		4
.L_25675:
        /*00e8*/ 	.byte	0x04, 0x17
        /*00ea*/ 	.short	(.L_25677 - .L_25676)
.L_25676:
        /*00ec*/ 	.word	0x00000000
        /*00f0*/ 	.short	0x0005
        /*00f2*/ 	.short	0x0024
        /*00f4*/ 	.byte	0x00, 0xf0, 0x11, 0x00


	//----- nvinfo : EIATTR_KPARAM_INFO
	.align		4
.L_25677:
        /*00f8*/ 	.byte	0x04, 0x17
        /*00fa*/ 	.short	(.L_25679 - .L_25678)
.L_25678:
        /*00fc*/ 	.word	0x00000000
        /*0100*/ 	.short	0x0004
        /*0102*/ 	.short	0x0020
        /*0104*/ 	.byte	0x00, 0xf0, 0x11, 0x00


	//----- nvinfo : EIATTR_KPARAM_INFO
	.align		4
.L_25679:
        /*0108*/ 	.byte	0x04, 0x17
        /*010a*/ 	.short	(.L_25681 - .L_25680)
.L_25680:
        /*010c*/ 	.word	0x00000000
        /*0110*/ 	.short	0x0003
        /*0112*/ 	.short	0x0018
        /*0114*/ 	.byte	0x00, 0xf5, 0x21, 0x00


	//----- nvinfo : EIATTR_KPARAM_INFO
	.align		4
.L_25681:
        /*0118*/ 	.byte	0x04, 0x17
        /*011a*/ 	.short	(.L_25683 - .L_25682)
.L_25682:
        /*011c*/ 	.word	0x00000000
        /*0120*/ 	.short	0x0002
        /*0122*/ 	.short	0x0010
        /*0124*/ 	.byte	0x00, 0xf5, 0x21, 0x00


	//----- nvinfo : EIATTR_KPARAM_INFO
	.align		4
.L_25683:
        /*0128*/ 	.byte	0x04, 0x17
        /*012a*/ 	.short	(.L_25685 - .L_25684)
.L_25684:
        /*012c*/ 	.word	0x00000000
        /*0130*/ 	.short	0x0001
        /*0132*/ 	.short	0x0008
        /*0134*/ 	.byte	0x00, 0xf5, 0x21, 0x00


	//----- nvinfo : EIATTR_KPARAM_INFO
	.align		4
.L_25685:
        /*0138*/ 	.byte	0x04, 0x17
        /*013a*/ 	.short	(.L_25687 - .L_25686)
.L_25686:
        /*013c*/ 	.word	0x00000000
        /*0140*/ 	.short	0x0000
        /*0142*/ 	.short	0x0000
        /*0144*/ 	.byte	0x00, 0xf5, 0x21, 0x00


	//----- nvinfo : EIATTR_SPARSE_MMA_MASK
	.align		4
.L_25687:
        /*0148*/ 	.byte	0x03, 0x50
        /*014a*/ 	.short	0x0000


	//----- nvinfo : EIATTR_MAXREG_COUNT
	.align		4
        /*014c*/ 	.byte	0x03, 0x1b
        /*014e*/ 	.short	0x00ff


	//----- nvinfo : EIATTR_NUM_BARRIERS
	.align		4
        /*0150*/ 	.byte	0x02, 0x4c
        /*0152*/ 	.byte	0x01
	.zero		1


	//----- nvinfo : EIATTR_MERCURY_ISA_VERSION
	.align		4
        /*0154*/ 	.byte	0x03, 0x5f
        /*0156*/ 	.short	0x0101


	//----- nvinfo : EIATTR_COOP_GROUP_MASK_REGIDS
	.align		4
        /*0158*/ 	.byte	0x04, 0x29
        /*015a*/ 	.short	(.L_25689 - .L_25688)


	//   ....[0]....
.L_25688:
        /*015c*/ 	.word	0xffffffff


	//   ....[1]....
        /*0160*/ 	.word	0xffffffff


	//   ....[2]....
        /*0164*/ 	.word	0xffffffff


	//   ....[3]....
        /*0168*/ 	.word	0xffffffff


	//   ....[4]....
        /*016c*/ 	.word	0xffffffff


	//   ....[5]....
        /*0170*/ 	.word	0xffffffff


	//   ....[6]....
        /*0174*/ 	.word	0xffffffff


	//   ....[7]....
        /*0178*/ 	.word	0xffffffff


	//   ....[8]....
        /*017c*/ 	.word	0xffffffff


	//   ....[9]....
        /*0180*/ 	.word	0xffffffff


	//   ....[10]....
        /*0184*/ 	.word	0xffffffff


	//   ....[11]....
        /*0188*/ 	.word	0xffffffff


	//   ....[12]....
        /*018c*/ 	.word	0xffffffff


	//   ....[13]....
        /*0190*/ 	.word	0xffffffff


	//   ....[14]....
        /*0194*/ 	.word	0xffffffff


	//   ....[15]....
        /*0198*/ 	.word	0xffffffff


	//   ....[16]....
        /*019c*/ 	.word	0xffffffff


	//   ....[17]....
        /*01a0*/ 	.word	0xffffffff


	//   ....[18]....
        /*01a4*/ 	.word	0xffffffff


	//   ....[19]....
        /*01a8*/ 	.word	0xffffffff


	//   ....[20]....
        /*01ac*/ 	.word	0xffffffff


	//   ....[21]....
        /*01b0*/ 	.word	0xffffffff


	//   ....[22]....
        /*01b4*/ 	.word	0xffffffff


	//   ....[23]....
        /*01b8*/ 	.word	0xffffffff


	//   ....[24]....
        /*01bc*/ 	.word	0xffffffff


	//   ....[25]....
        /*01c0*/ 	.word	0xffffffff


	//   ....[26]....
        /*01c4*/ 	.word	0xffffffff


	//   ....[27]....
        /*01c8*/ 	.word	0xffffffff


	//   ....[28]....
        /*01cc*/ 	.word	0xffffffff


	//   ....[29]....
        /*01d0*/ 	.word	0xffffffff


	//   ....[30]....
        /*01d4*/ 	.word	0xffffffff


	//   ....[31]....
        /*01d8*/ 	.word	0xffffffff


	//   ....[32]....
        /*01dc*/ 	.word	0x05000008


	//   ....[33]....
        /*01e0*/ 	.word	0x05000008


	//   ....[34]....
        /*01e4*/ 	.word	0x05000008


	//   ....[35]....
        /*01e8*/ 	.word	0x05000008


	//   ....[36]....
        /*01ec*/ 	.word	0x05000008


	//----- nvinfo : EIATTR_COOP_GROUP_INSTR_OFFSETS
	.align		4
.L_25689:
        /*01f0*/ 	.byte	0x04, 0x28
        /*01f2*/ 	.short	(.L_25691 - .L_25690)


	//   ....[0]....
.L_25690:
        /*01f4*/ 	.word	0x000024c0


	//   ....[1]....
        /*01f8*/ 	.word	0x00002670


	//   ....[2]....
        /*01fc*/ 	.word	0x00002690


	//   ....[3]....
        /*0200*/ 	.word	0x000026b0


	//   ....[4]....
        /*0204*/ 	.word	0x000026d0


	//   ....[5]....
        /*0208*/ 	.word	0x000027d0


	//   ....[6]....
        /*020c*/ 	.word	0x00002800


	//   ....[7]....
        /*0210*/ 	.word	0x00002840


	//   ....[8]....
        /*0214*/ 	.word	0x00003670


	//   ....[9]....
        /*0218*/ 	.word	0x000036b0


	//   ....[10]....
        /*021c*/ 	.word	0x000036d0


	//   ....[11]....
        /*0220*/ 	.word	0x000036f0


	//   ....[12]....
        /*0224*/ 	.word	0x00003710


	//   ....[13]....
        /*0228*/ 	.word	0x00003760


	//   ....[14]....
        /*022c*/ 	.word	0x00003780


	//   ....[15]....
        /*0230*/ 	.word	0x000037a0


	//   ....[16]....
        /*0234*/ 	.word	0x00006eb0


	//   ....[17]....
        /*0238*/ 	.word	0x00006ee0


	//   ....[18]....
        /*023c*/ 	.word	0x00006f00


	//   ....[19]....
        /*0240*/ 	.word	0x00006f10


	//   ....[20]....
        /*0244*/ 	.word	0x00006f20


	//   ....[21]....
        /*0248*/ 	.word	0x00006f30


	//   ....[22]....
        /*024c*/ 	.word	0x00006f40


	//   ....[23]....
        /*0250*/ 	.word	0x00006f70


	//   ....[24]....
        /*0254*/ 	.word	0x00006fa0


	//   ....[25]....
        /*0258*/ 	.word	0x00006fd0


	//   ....[26]....
        /*025c*/ 	.word	0x00007000


	//   ....[27]....
        /*0260*/ 	.word	0x00007020


	//   ....[28]....
        /*0264*/ 	.word	0x00007040


	//   ....[29]....
        /*0268*/ 	.word	0x00007060


	//   ....[30]....
        /*026c*/ 	.word	0x00007080


	//   ....[31]....
        /*0270*/ 	.word	0x000070a0


	//   ....[32]....
        /*0274*/ 	.word	0x00007ca0


	//   ....[33]....
        /*0278*/ 	.word	0x00007d50


	//   ....[34]....
        /*027c*/ 	.word	0x00007df0


	//   ....[35]....
        /*0280*/ 	.word	0x00007e60


	//   ....[36]....
        /*0284*/ 	.word	0x00007ec0


	//----- nvinfo : EIATTR_VRC_CTA_INIT_COUNT
	.align		4
.L_25691:
        /*0288*/ 	.byte	0x02, 0x4a
	.zero		1
	.zero		1


	//----- nvinfo : EIATTR_EXIT_INSTR_OFFSETS
	.align		4
        /*028c*/ 	.byte	0x04, 0x1c
        /*028e*/ 	.short	(.L_25693 - .L_25692)


	//   ....[0]....
.L_25692:
        /*0290*/ 	.word	0x00007920


	//   ....[1]....
        /*0294*/ 	.word	0x00007980


	//   ....[2]....
        /*0298*/ 	.word	0x00007c30


	//----- nvinfo : EIATTR_CRS_STACK_SIZE
	.align		4
.L_25693:
        /*029c*/ 	.byte	0x04, 0x1e
        /*029e*/ 	.short	(.L_25695 - .L_25694)
.L_25694:
        /*02a0*/ 	.word	0x00000000


	//----- nvinfo : EIATTR_CBANK_PARAM_SIZE
	.align		4
.L_25695:
        /*02a4*/ 	.byte	0x03, 0x19
        /*02a6*/ 	.short	0x007c


	//----- nvinfo : EIATTR_PARAM_CBANK
	.align		4
        /*02a8*/ 	.byte	0x04, 0x0a
        /*02aa*/ 	.short	(.L_25697 - .L_25696)
	.align		4
.L_25696:
        /*02ac*/ 	.word	index@(.nv.constant0._ZN4vllm25paged_attention_v1_kernelIttLi256ELi16ELi128ELNS_18Fp8KVCacheDataTypeE0ELb0EEEvPT_PKS2_PKT0_S8_ifPKiSA_iPKfiiiSC_SC_iiiii)
        /*02b0*/ 	.short	0x0380
        /*02b2*/ 	.short	0x007c


	//----- nvinfo : EIATTR_SW_WAR
	.align		4
.L_25697:
        /*02b4*/ 	.byte	0x04, 0x36
        /*02b6*/ 	.short	(.L_25699 - .L_25698)
.L_25698:
        /*02b8*/ 	.word	0x00000008
.L_25699:


//--------------------- .nv.info._ZN4vllm25paged_attention_v1_kernelIttLi192ELi16ELi128ELNS_18Fp8KVCacheDataTypeE0ELb0EEEvPT_PKS2_PKT0_S8_ifPKiSA_iPKfiiiSC_SC_iiiii --------------------------
	.section	.nv.info._ZN4vllm25paged_attention_v1_kernelIttLi192ELi16ELi128ELNS_18Fp8KVCacheDataTypeE0ELb0EEEvPT_PKS2_PKT0_S8_ifPKiSA_iPKfiiiSC_SC_iiiii,"",@"SHT_CUDA_INFO"
	.sectionflags	@""
	.align	4


	//----- nvinfo : EIATTR_CUDA_API_VERSION
	.align		4
        /*0000*/ 	.byte	0x04, 0x37
        /*0002*/ 	.short	(.L_25701 - .L_25700)
.L_25700:
        /*0004*/ 	.word	0x00000082


	//----- nvinfo : EIATTR_KPARAM_INFO
	.align		4
.L_25701:
        /*0008*/ 	.byte	0x04, 0x17
        /*000a*/ 	.short	(.L_25703 - .L_25702)
.L_25702:
        /*000c*/ 	.word	0x00000000
        /*0010*/ 	.short	0x0013
        /*0012*/ 	.short	0x0078
        /*0014*/ 	.byte	0x00, 0xf0, 0x11, 0x00


	//----- nvinfo : EIATTR_KPARAM_INFO
	.align		4
.L_25703:
        /*0018*/ 	.byte	0x04, 0x17
        /*001a*/ 	.short	(.L_25705 - .L_25704)
.L_25704:
        /*001c*/ 	.word	0x00000000
        /*0020*/ 	.short	0x0012
        /*0022*/ 	.short	0x0074
        /*0024*/ 	.byte	0x00, 0xf0, 0x11, 0x00


	//----- nvinfo : EIATTR_KPARAM_INFO
	.align		4
.L_25705:
        /*0028*/ 	.byte	0x04, 0x17
        /*002a*/ 	.short	(.L_25707 - .L_25706)
.L_25706:
        /*002c*/ 	.word	0x00000000
        /*0030*/ 	.short	0x0011
        /*0032*/ 	.short	0x0070
        /*0034*/ 	.byte	0x00, 0xf0, 0x11, 0x00


	//----- nvinfo : EIATTR_KPARAM_INFO
	.align		4
.L_25707:
        /*0038*/ 	.byte	0x04, 0x17
        /*003a*/ 	.short	(.L_25709 - .L_25708)
.L_25708:
        /*003c*/ 	.word	0x00000000
        /*0040*/ 	.short	0x0010
        /*0042*/ 	.short	0x006c
        /*0044*/ 	.byte	0x00, 0xf0, 0x11, 0x00


	//----- nvinfo : EIATTR_KPARAM_INFO
	.align		4
.L_25709:
        /*0048*/ 	.byte	0x04, 0x17
        /*004a*/ 	.short	(.L_25711 - .L_25710)
.L_25710:
        /*004c*/ 	.word	0x00000000
        /*0050*/ 	.short	0x000f
        /*0052*/ 	.short	0x0068
        /*0054*/ 	.byte	0x00, 0xf0, 0x11, 0x00


	//----- nvinfo : EIATTR_KPARAM_INFO
	.align		4
.L_25711:
        /*0058*/ 	.byte	0x04, 0x17
        /*005a*/ 	.short	(.L_25713 - .L_25712)
.L_25712:
        /*005c*/ 	.word	0x00000000
        /*0060*/ 	.short	0x000e
        /*0062*/ 	.short	0x0060
        /*0064*/ 	.byte	0x00, 0xf5, 0x21, 0x00


	//----- nvinfo : EIATTR_KPARAM_INFO
	.align		4
.L_25713:
        /*0068*/ 	.byte	0x04, 0x17
        /*006a*/ 	.short	(.L_25715 - .L_25714)
.L_25714:
        /*006c*/ 	.word	0x00000000
        /*0070*/ 	.short	0x000d
        /*0072*/ 	.short	0x0058
        /*0074*/ 	.byte	0x00, 0xf5, 0x21, 0x00


	//----- nvinfo : EIATTR_KPARAM_INFO
	.align		4
.L_25715:
        /*0078*/ 	.byte	0x04, 0x17
        /*007a*/ 	.short	(.L_25717 - .L_25716)
.L_25716:
        /*007c*/ 	.word	0x00000000
        /*0080*/ 	.short	0x000c
        /*0082*/ 	.short	0x0050
        /*0084*/ 	.byte	0x00, 0xf0, 0x11, 0x00


	//----- nvinfo : EIATTR_KPARAM_INFO
	.align		4
.L_25717:
        /*0088*/ 	.byte	0x04, 0x17
        /*008a*/ 	.short	(.L_25719 - .L_25718)
.L_25718:
        /*008c*/ 	.word	0x00000000
        /*0090*/ 	.short	0x000b
        /*0092*/ 	.short	0x004c
        /*0094*/ 	.byte	0x00, 0xf0, 0x11, 0x00


	//----- nvinfo : EIATTR_KPARAM_INFO
	.align		4
.L_25719:
        /*0098*/ 	.byte	0x04, 0x17
        /*009a*/ 	.short	(.L_25721 - .L_25720)
.L_25720:
        /*009c*/ 	.word	0x00000000
        /*00a0*/ 	.short	0x000a
        /*00a2*/ 	.short	0x0048
        /*00a4*/ 	.byte	0x00, 0xf0, 0x11, 0x00


	//----- nvinfo : EIATTR_KPARAM_INFO
	.align		4
.L_25721:
        /*00a8*/ 	.byte	0x04, 0x17
        /*00aa*/ 	.short	(.L_25723 - .L_25722)
.L_25722:
        /*00ac*/ 	.word	0x00000000
        /*00b0*/ 	.short	0x0009
        /*00b2*/ 	.short	0x0040
        /*00b4*/ 	.byte	0x00, 0xf5, 0x21, 0x00


	//----- nvinfo : EIATTR_KPARAM_INFO
	.align		4
.L_25723:
        /*00b8*/ 	.byte	0x04, 0x17
        /*00ba*/ 	.short	(.L_25725 - .L_25724)
.L_25724:
        /*00bc*/ 	.word	0x00000000
        /*00c0*/ 	.short	0x0008
        /*00c2*/ 	.short	0x0038
        /*00c4*/ 	.byte	0x00, 0xf0, 0x11, 0x00


	//----- nvinfo : EIATTR_KPARAM_INFO
	.align		4
.L_25725:
        /*00c8*/ 	.byte	0x04, 0x17
        /*00ca*/ 	.short	(.L_25727 - .L_25726)
.L_25726:
        /*00cc*/ 	.word	0x00000000
        /*00d0*/ 	.short	0x0007
        /*00d2*/ 	.short	0x0030
        /*00d4*/ 	.byte	0x00, 0xf5, 0x21, 0x00


	//----- nvinfo : EIATTR_KPARAM_INFO
	.align		4
.L_25727:
        /*00d8*/ 	.byte	0x04, 0x17
        /*00da*/ 	.short	(.L_25729 - .L_25728)
.L_25728:
        /*00dc*/ 	.word	0x00000000
        /*00e0*/ 	.short	0x0006
        /*00e2*/ 	.short	0x0028
        /*00e4*/ 	.byte	0x00, 0xf5, 0x21, 0x00


	//----- nvinfo : EIATTR_KPARAM_INFO
	.align		4
.L_25729:
        /*00e8*/ 	.byte	0x04, 0x17
        /*00ea*/ 	.short	(.L_25731 - .L_25730)
.L_25730:
        /*00ec*/ 	.word	0x00000000
        /*00f0*/ 	.short	0x0005
        /*00f2*/ 	.short	0x0024
        /*00f4*/ 	.byte	0x00, 0xf0, 0x11, 0x00


	//----- nvinfo : EIATTR_KPARAM_INFO
	.align		4
.L_25731:
        /*00f8*/ 	.byte	0x04, 0x17
        /*00fa*/ 	.short	(.L_25733 - .L_25732)
.L_25732:
        /*00fc*/ 	.word	0x00000000
        /*0100*/ 	.short	0x0004
        /*0102*/ 	.short	0x0020
        /*0104*/ 	.byte	0x00, 0xf0, 0x11, 0x00


	//----- nvinfo : EIATTR_KPARAM_INFO
	.align		4
.L_25733:
        /*0108*/ 	.byte	0x04, 0x17
        /*010a*/ 	.short	(.L_25735 - .L_25734)
.L_25734:
        /*010c*/ 	.word	0x00000000
        /*0110*/ 	.short	0x0003
        /*0112*/ 	.short	0x0018
        /*0114*/ 	.byte	0x00, 0xf5, 0x21, 0x00


	//----- nvinfo : EIATTR_KPARAM_INFO
	.align		4
.L_25735:
        /*0118*/ 	.byte	0x04, 0x17
        /*011a*/ 	.short	(.L_25737 - .L_25736)
.L_25736:
        /*011c*/ 	.word	0x00000000
        /*0120*/ 	.short	0x0002
        /*0122*/ 	.short	0x0010
        /*0124*/ 	.byte	0x00, 0xf5, 0x21, 0x00


	//----- nvinfo : EIATTR_KPARAM_INFO
	.align		4
.L_25737:
        /*0128*/ 	.byte	0x04, 0x17
        /*012a*/ 	.short	(.L_25739 - .L_25738)
.L_25738:
        /*012c*/ 	.word	0x00000000
        /*0130*/ 	.short	0x0001
        /*0132*/ 	.short	0x0008
        /*0134*/ 	.byte	0x00, 0xf5, 0x21, 0x00


	//----- nvinfo : EIATTR_KPARAM_INFO
	.align		4
.L_25739:
        /*0138*/ 	.byte	0x04, 0x17
        /*013a*/ 	.short	(.L_25741 - .L_25740)
.L_25740:
        /*013c*/ 	.word	0x00000000
        /*0140*/ 	.short	0x0000
        /*0142*/ 	.short	0x0000
        /*0144*/ 	.byte	0x00, 0xf5, 0x21, 0x00


	//----- nvinfo : EIATTR_SPARSE_MMA_MASK
	.align		4
.L_25741:
        /*0148*/ 	.byte	0x03, 0x50
        /*014a*/ 	.short	0x0000


	//----- nvinfo : EIATTR_MAXREG_COUNT
	.align		4
        /*014c*/ 	.byte	0x03, 0x1b
        /*014e*/ 	.short	0x00ff


	//----- nvinfo : EIATTR_NUM_BARRIERS
	.align		4
        /*0150*/ 	.byte	0x02, 0x4c
        /*0152*/ 	.byte	0x01
	.zero		1


	//----- nvinfo : EIATTR_MERCURY_ISA_VERSION
	.align		4
        /*0154*/ 	.byte	0x03, 0x5f
        /*0156*/ 	.short	0x0101


	//----- nvinfo : EIATTR_COOP_GROUP_MASK_REGIDS
	.align		4
        /*0158*/ 	.byte	0x04, 0x29
        /*015a*/ 	.short	(.L_25743 - .L_25742)


	//   ....[0]....
.L_25742:
        /*015c*/ 	.word	0xffffffff


	//   ....[1]....
        /*0160*/ 	.word	0xffffffff


	//   ....[2]....
        /*0164*/ 	.word	0xffffffff


	//   ....[3]....
        /*0168*/ 	.word	0xffffffff


	//   ....[4]....
        /*016c*/ 	.word	0xffffffff


	//   ....[5]....
        /*0170*/ 	.word	0xffffffff


	//   ....[6]....
        /*0174*/ 	.word	0xffffffff


	//   ....[7]....
        /*0178*/ 	.word	0xffffffff


	//   ....[8]....
        /*017c*/ 	.word	0xffffffff


	//   ....[9]....
        /*0180*/ 	.word	0xffffffff


	//   ....[10]....
        /*0184*/ 	.word	0xffffffff


	//   ....[11]....
        /*0188*/ 	.word	0xffffffff


	//   ....[12]....
        /*018c*/ 	.word	0xffffffff


	//   ....[13]....
        /*0190*/ 	.word	0xffffffff


	//   ....[14]....
        /*0194*/ 	.word	0xffffffff


	//   ....[15]....
        /*0198*/ 	.word	0xffffffff


	//   ....[16]....
        /*019c*/ 	.word	0xffffffff


	//   ....[17]....
        /*01a0*/ 	.word	0xffffffff


	//   ....[18]....
        /*01a4*/ 	.word	0xffffffff


	//   ....[19]....
        /*01a8*/ 	.word	0xffffffff


	//   ....[20]....
        /*01ac*/ 	.word	0xffffffff


	//   ....[21]....
        /*01b0*/ 	.word	0xffffffff


	//   ....[22]....
        /*01b4*/ 	.word	0xffffffff


	//   ....[23]....
        /*01b8*/ 	.word	0xffffffff


	//   ....[24]....
        /*01bc*/ 	.word	0xffffffff


	//   ....[25]....
        /*01c0*/ 	.word	0xffffffff


	//   ....[26]....
        /*01c4*/ 	.word	0xffffffff


	//   ....[27]....
        /*01c8*/ 	.word	0xffffffff


	//   ....[28]....
        /*01cc*/ 	.word	0x05000007


	//   ....[29]....
        /*01d0*/ 	.word	0x05000007


	//   ....[30]....
        /*01d4*/ 	.word	0x05000007


	//   ....[31]....
        /*01d8*/ 	.word	0x05000007


	//   ....[32]....
        /*01dc*/ 	.word	0x05000007


	//----- nvinfo : EIATTR_COOP_GROUP_INSTR_OFFSETS
	.align		4
.L_25743:
        /*01e0*/ 	.byte	0x04, 0x28
        /*01e2*/ 	.short	(.L_25745 - .L_25744)


	//   ....[0]....
.L_25744:
        /*01e4*/ 	.word	0x00001dd0


	//   ....[1]....
        /*01e8*/ 	.word	0x00001fa0


	//   ....[2]....
        /*01ec*/ 	.word	0x00001fc0


	//   ....[3]....
        /*01f0*/ 	.word	0x00001fe0


	//   ....[4]....
        /*01f4*/ 	.word	0x00002000


	//   ....[5]....
        /*01f8*/ 	.word	0x000020f0


	//   ....[6]....
        /*01fc*/ 	.word	0x00002120


	//   ....[7]....
        /*0200*/ 	.word	0x00002160


	//   ....[8]....
        /*0204*/ 	.word	0x00002f90


	//   ....[9]....
        /*0208*/ 	.word	0x00002fd0


	//   ....[10]....
        /*020c*/ 	.word	0x00002ff0


	//   ....[11]....
        /*0210*/ 	.word	0x00003010


	//   ....[12]....
        /*0214*/ 	.word	0x00003030


	//   ....[13]....
        /*0218*/ 	.word	0x00003080


	//   ....[14]....
        /*021c*/ 	.word	0x000030a0


	//   ....[15]....
        /*0220*/ 	.word	0x000030c0


	//   ....[16]....
        /*0224*/ 	.word	0x00005d20


	//   ....[17]....
        /*0228*/ 	.word	0x00005d60


	//   ....[18]....
        /*022c*/ 	.word	0x00005da0


	//   ....[19]....
        /*0230*/ 	.word	0x00005de0


	//   ....[20]....
        /*0234*/ 	.word	0x00005e10


	//   ....[21]....
        /*0238*/ 	.word	0x00005e30


	//   ....[22]....
        /*023c*/ 	.word	0x00005e60


	//   ....[23]....
        /*0240*/ 	.word	0x00005e80


	//   ....[24]....
        /*0244*/ 	.word	0x00005eb0


	//   ....[25]....
        /*0248*/ 	.word	0x00005ed0


	//   ....[26]....
        /*024c*/ 	.word	0x00005ef0


	//   ....[27]....
        /*0250*/ 	.word	0x00005f10


	//   ....[28]....
        /*0254*/ 	.word	0x000067f0


	//   ....[29]....
        /*0258*/ 	.word	0x000068a0


	//   ....[30]....
        /*025c*/ 	.word	0x00006940


	//   ....[31]....
        /*0260*/ 	.word	0x000069b0


	//   ....[32]....
        /*0264*/ 	.word	0x00006a20


	//----- nvinfo : EIATTR_VRC_CTA_INIT_COUNT
	.align		4
.L_25745:
        /*0268*/ 	.byte	0x02, 0x4a
	.zero		1
	.zero		1


	//----- nvinfo : EIATTR_EXIT_INSTR_OFFSETS
	.align		4
        /*026c*/ 	.byte	0x04, 0x1c
        /*026e*/ 	.short	(.L_25747 - .L_25746)


	//   ....[0]....
.L_25746:
        /*0270*/ 	.word	0x00006510


	//   ....[1]....
        /*0274*/ 	.word	0x00006550


	//   ....[2]....
        /*0278*/ 	.word	0x00006780


	//----- nvinfo : EIATTR_CRS_STACK_SIZE
	.align		4
.L_25747:
        /*027c*/ 	.byte	0x04, 0x1e
        /*027e*/ 	.short	(.L_25749 - .L_25748)
.L_25748:
        /*0280*/ 	.word	0x00000000


	//----- nvinfo : EIATTR_CBANK_PARAM_SIZE
	.align		4
.L_25749:
        /*0284*/ 	.byte	0x03, 0x19
        /*0286*/ 	.short	0x007c


	//----- nvinfo : EIATTR_PARAM_CBANK
	.align		4
        /*0288*/ 	.byte	0x04, 0x0a
        /*028a*/ 	.short	(.L_25751 - .L_25750)
	.align		4
.L_25750:
        /*028c*/ 	.word	index@(.nv.constant0._ZN4vllm25paged_attention_v1_kernelIttLi192ELi16ELi128ELNS_18Fp8KVCacheDataTypeE0ELb0EEEvPT_PKS2_PKT0_S8_ifPKiSA_iPKfiiiSC_SC_iiiii)
        /*0290*/ 	.short	0x0380
        /*0292*/ 	.short	0x007c


	//----- nvinfo : EIATTR_SW_WAR
	.align		4
.L_25751:
        /*0294*/ 	.byte	0x04, 0x36
        /*0296*/ 	.short	(.L_25753 - .L_25752)
.L_25752:
        /*0298*/ 	.word	0x00000008
.L_25753:


//--------------------- .nv.info._ZN4vllm25paged_attention_v1_kernelIttLi128ELi16ELi128ELNS_18Fp8KVCacheDataTypeE0ELb0EEEvPT_PKS2_PKT0_S8_ifPKiSA_iPKfiiiSC_SC_iiiii --------------------------
	.section	.nv.info._ZN4vllm25paged_attention_v1_kernelIttLi128ELi16ELi128ELNS_18Fp8KVCacheDataTypeE0ELb0EEEvPT_PKS2_PKT0_S8_ifPKiSA_iPKfiiiSC_SC_iiiii,"",@"SHT_CUDA_INFO"
	.sectionflags	@""
	.align	4


	//----- nvinfo : EIATTR_CUDA_API_VERSION
	.align		4
        /*0000*/ 	.byte	0x04, 0x37
        /*0002*/ 	.short	(.L_25755 - .L_25754)
.L_25754:
        /*0004*/ 	.word	0x00000082


	//----- nvinfo : EIATTR_KPARAM_INFO
	.align		4
.L_25755:
        /*0008*/ 	.byte	0x04, 0x17
        /*000a*/ 	.short	(.L_25757 - .L_25756)
.L_25756:
        /*000c*/ 	.word	0x00000000
        /*0010*/ 	.short	0x0013
        /*0012*/ 	.short	0x0078
        /*0014*/ 	.byte	0x00, 0xf0, 0x11, 0x00


	//----- nvinfo : EIATTR_KPARAM_INFO
	.align		4
.L_25757:
        /*0018*/ 	.byte	0x04, 0x17
        /*001a*/ 	.short	(.L_25759 - .L_25758)
.L_25758:
        /*001c*/ 	.word	0x00000000
        /*0020*/ 	.short	0x0012
        /*0022*/ 	.short	0x0074
        /*0024*/ 	.byte	0x00, 0xf0, 0x11, 0x00


	//----- nvinfo : EIATTR_KPARAM_INFO
	.align		4
.L_25759:
        /*0028*/ 	.byte	0x04, 0x17
        /*002a*/ 	.short	(.L_25761 - .L_25760)
.L_25760:
        /*002c*/ 	.word	0x00000000
        /*0030*/ 	.short	0x0011
        /*0032*/ 	.short	0x0070
        /*0034*/ 	.byte	0x00, 0xf0, 0x11, 0x00


	//----- nvinfo : EIATTR_KPARAM_INFO
	.align		4
.L_25761:
        /*0038*/ 	.byte	0x04, 0x17
        /*003a*/ 	.short	(.L_25763 - .L_25762)
.L_25762:
        /*003c*/ 	.word	0x00000000
        /*0040*/ 	.short	0x0010
        /*0042*/ 	.short	0x006c
        /*0044*/ 	.byte	0x00, 0xf0, 0x11, 0x00


	//----- nvinfo : EIATTR_KPARAM_INFO
	.align		4
.L_25763:
        /*0048*/ 	.byte	0x04, 0x17
        /*004a*/ 	.short	(.L_25765 - .L_25764)
.L_25764:
        /*004c*/ 	.word	0x00000000
        /*0050*/ 	.short	0x000f
        /*0052*/ 	.short	0x0068
        /*0054*/ 	.byte	0x00, 0xf0, 0x11, 0x00


	//----- nvinfo : EIATTR_KPARAM_INFO
	.align		4
.L_25765:
        /*0058*/ 	.byte	0x04, 0x17
        /*005a*/ 	.short	(.L_25767 - .L_25766)
.L_25766:
        /*005c*/ 	.word	0x00000000
        /*0060*/ 	.short	0x000e
        /*0062*/ 	.short	0x0060
        /*0064*/ 	.byte	0x00, 0xf5, 0x21, 0x00


	//----- nvinfo : EIATTR_KPARAM_INFO
	.align		4
.L_25767:
        /*0068*/ 	.byte	0x04, 0x17
        /*006a*/ 	.short	(.L_25769 - .L_25768)
.L_25768:
        /*006c*/ 	.word	0x00000000
        /*0070*/ 	.short	0x000d
        /*0072*/ 	.short	0x0058
        /*0074*/ 	.byte	0x00, 0xf5, 0x21, 0x00


	//----- nvinfo : EIATTR_KPARAM_INFO
	.align		4
.L_25769:
        /*0078*/ 	.byte	0x04, 0x17
        /*007a*/ 	.short	(.L_25771 - .L_25770)
.L_25770:
        /*007c*/ 	.word	0x00000000
        /*0080*/ 	.short	0x000c
        /*0082*/ 	.short	0x0050
        /*0084*/ 	.byte	0x00, 0xf0, 0x11, 0x00


	//----- nvinfo : EIATTR_KPARAM_INFO
	.align		4
.L_25771:
        /*0088*/ 	.byte	0x04, 0x17
        /*008a*/ 	.short	(.L_25773 - .L_25772)
.L_25772:
        /*008c*/ 	.word	0x00000000
        /*0090*/ 	.short	0x000b
        /*0092*/ 	.short	0x004c
        /*0094*/ 	.byte	0x00, 0xf0, 0x11, 0x00


	//----- nvinfo : EIATTR_KPARAM_INFO
	.align		4
.L_25773:
        /*0098*/ 	.byte	0x04, 0x17
        /*009a*/ 	.short	(.L_25775 - .L_25774)
.L_25774:
        /*009c*/ 	.word	0x00000000
        /*00a0*/ 	.short	0x000a
        /*00a2*/ 	.short	0x0048
        /*00a4*/ 	.byte	0x00, 0xf0, 0x11, 0x00


	//----- nvinfo : EIATTR_KPARAM_INFO
	.align		4
.L_25775:
        /*00a8*/ 	.byte	0x04, 0x17
        /*00aa*/ 	.short	(.L_25777 - .L_25776)
.L_25776:
        /*00ac*/ 	.word	0x00000000
        /*00b0*/ 	.short	0x0009
        /*00b2*/ 	.short	0x0040
        /*00b4*/ 	.byte	0x00, 0xf5, 0x21, 0x00


	//----- nvinfo : EIATTR_KPARAM_INFO
	.align		4
.L_25777:
        /*00b8*/ 	.byte	0x04, 0x17
        /*00ba*/ 	.short	(.L_25779 - .L_25778)
.L_25778:
        /*00bc*/ 	.word	0x00000000
        /*00c0*/ 	.short	0x0008
        /*00c2*/ 	.short	0x0038
        /*00c4*/ 	.byte	0x00, 0xf0, 0x11, 0x00


	//----- nvinfo : EIATTR_KPARAM_INFO
	.align		4
.L_25779:
        /*00c8*/ 	.byte	0x04, 0x17
        /*00ca*/ 	.short	(.L_25781 - .L_25780)
.L_25780:
        /*00cc*/ 	.word	0x00000000
        /*00d0*/ 	.short	0x0007
        /*00d2*/ 	.short	0x0030
        /*00d4*/ 	.byte	0x00, 0xf5, 0x21, 0x00


	//----- nvinfo : EIATTR_KPARAM_INFO
	.align		4
.L_25781:
        /*00d8*/ 	.byte	0x04, 0x17
        /*00da*/ 	.short	(.L_25783 - .L_25782)
.L_25782:
        /*00dc*/ 	.word	0x00000000
        /*00e0*/ 	.short	0x0006
        /*00e2*/ 	.short	0x0028
        /*00e4*/ 	.byte	0x00, 0xf5, 0x21, 0x00


	//----- nvinfo : EIATTR_KPARAM_INFO
	.align		4
.L_25783:
        /*00e8*/ 	.byte	0x04, 0x17
        /*00ea*/ 	.short	(.L_25785 - .L_25784)
.L_25784:
        /*00ec*/ 	.word	0x00000000
        /*00f0*/ 	.short	0x0005
        /*00f2*/ 	.short	0x0024
        /*00f4*/ 	.byte	0x00, 0xf0, 0x11, 0x00


	//----- nvinfo : EIATTR_KPARAM_INFO
	.align		4
.L_25785:
        /*00f8*/ 	.byte	0x04, 0x17
        /*00fa*/ 	.short	(.L_25787 - .L_25786)
.L_25786:
        /*00fc*/ 	.word	0x00000000
        /*0100*/ 	.short	0x0004
        /*0102*/ 	.short	0x0020
        /*0104*/ 	.byte	0x00, 0xf0, 0x11, 0x00


	//----- nvinfo : EIATTR_KPARAM_INFO
	.align		4
.L_25787:
        /*0108*/ 	.byte	0x04, 0x17
        /*010a*/ 	.short	(.L_25789 - .L_25788)
.L_25788:
        /*010c*/ 	.word	0x00000000
        /*0110*/ 	.short	0x0003
        /*0112*/ 	.short	0x0018
        /*0114*/ 	.byte	0x00, 0xf5, 0x21, 0x00


	//----- nvinfo : EIATTR_KPARAM_INFO
	.align		4
.L_25789:
        /*0118*/ 	.byte	0x04, 0x17
        /*011a*/ 	.short	(.L_25791 - .L_25790)
.L_25790:
        /*011c*/ 	.word	0x00000000
        /*0120*/ 	.short	0x0002
        /*0122*/ 	.short	0x0010
        /*0124*/ 	.byte	0x00, 0xf5, 0x21, 0x00


	//----- nvinfo : EIATTR_KPARAM_INFO
	.align		4
.L_25791:
        /*0128*/ 	.byte	0x04, 0x17
        /*012a*/ 	.short	(.L_25793 - .L_25792)
.L_25792:
        /*012c*/ 	.word	0x00000000
        /*0130*/ 	.short	0x0001
        /*0132*/ 	.short	0x0008
        /*0134*/ 	.byte	0x00, 0xf5, 0x21, 0x00


	//----- nvinfo : EIATTR_KPARAM_INFO
	.align		4
.L_25793:
        /*0138*/ 	.byte	0x04, 0x17
        /*013a*/ 	.short	(.L_25795 - .L_25794)
.L_25794:
        /*013c*/ 	.word	0x00000000
        /*0140*/ 	.short	0x0000
        /*0142*/ 	.short	0x0000
        /*0144*/ 	.byte	0x00, 0xf5, 0x21, 0x00


	//----- nvinfo : EIATTR_SPARSE_MMA_MASK
	.align		4
.L_25795:
        /*0148*/ 	.byte	0x03, 0x50
        /*014a*/ 	.short	0x0000


	//----- nvinfo : EIATTR_MAXREG_COUNT
	.align		4
        /*014c*/ 	.byte	0x03, 0x1b
        /*014e*/ 	.short	0x00ff


	//----- nvinfo : EIATTR_NUM_BARRIERS
	.align		4
        /*0150*/ 	.byte	0x02, 0x4c
        /*0152*/ 	.byte	0x01
	.zero		1


	//----- nvinfo : EIATTR_MERCURY_ISA_VERSION
	.align		4
        /*0154*/ 	.byte	0x03, 0x5f
        /*0156*/ 	.short	0x0101


	//----- nvinfo : EIATTR_COOP_GROUP_MASK_REGIDS
	.align		4
        /*0158*/ 	.byte	0x04, 0x29
        /*015a*/ 	.short	(.L_25797 - .L_25796)


	//   ....[0]....
.L_25796:
        /*015c*/ 	.word	0xffffffff


	//   ....[1]....
        /*0160*/ 	.word	0xffffffff


	//   ....[2]....
        /*0164*/ 	.word	0xffffffff


	//   ....[3]....
        /*0168*/ 	.word	0xffffffff


	//   ....[4]....
        /*016c*/ 	.word	0xffffffff


	//   ....[5]....
        /*0170*/ 	.word	0xffffffff


	//   ....[6]....
        /*0174*/ 	.word	0xffffffff


	//   ....[7]....
        /*0178*/ 	.word	0xffffffff


	//   ....[8]....
        /*017c*/ 	.word	0xffffffff


	//   ....[9]....
        /*0180*/ 	.word	0xffffffff


	//   ....[10]....
        /*0184*/ 	.word	0xffffffff


	//   ....[11]....
        /*0188*/ 	.word	0xffffffff


	//   ....[12]....
        /*018c*/ 	.word	0xffffffff


	//   ....[13]....
        /*0190*/ 	.word	0xffffffff


	//   ....[14]....
        /*0194*/ 	.word	0xffffffff


	//   ....[15]....
        /*0198*/ 	.word	0xffffffff


	//   ....[16]....
        /*019c*/ 	.word	0xffffffff


	//   ....[17]....
        /*01a0*/ 	.word	0xffffffff


	//   ....[18]....
        /*01a4*/ 	.word	0xffffffff


	//   ....[19]....
        /*01a8*/ 	.word	0xffffffff


	//   ....[20]....
        /*01ac*/ 	.word	0xffffffff


	//   ....[21]....
        /*01b0*/ 	.word	0xffffffff


	//   ....[22]....
        /*01b4*/ 	.word	0xffffffff


	//   ....[23]....
        /*01b8*/ 	.word	0xffffffff


	//   ....[24]....
        /*01bc*/ 	.word	0x05000007


	//   ....[25]....
        /*01c0*/ 	.word	0x05000007


	//   ....[26]....
        /*01c4*/ 	.word	0x05000007


	//   ....[27]....
        /*01c8*/ 	.word	0x05000007


	//   ....[28]....
        /*01cc*/ 	.word	0x05000007


	//----- nvinfo : EIATTR_COOP_GROUP_INSTR_OFFSETS
	.align		4
.L_25797:
        /*01d0*/ 	.byte	0x04, 0x28
        /*01d2*/ 	.short	(.L_25799 - .L_25798)


	//   ....[0]....
.L_25798:
        /*01d4*/ 	.word	0x00001710


	//   ....[1]....
        /*01d8*/ 	.word	0x000018e0


	//   ....[2]....
        /*01dc*/ 	.word	0x00001900


	//   ....[3]....
        /*01e0*/ 	.word	0x00001920


	//   ....[4]....
        /*01e4*/ 	.word	0x00001940


	//   ....[5]....
        /*01e8*/ 	.word	0x00001a20


	//   ....[6]....
        /*01ec*/ 	.word	0x00001a50


	//   ....[7]....
        /*01f0*/ 	.word	0x00001aa0


	//   ....[8]....
        /*01f4*/ 	.word	0x000028d0


	//   ....[9]....
        /*01f8*/ 	.word	0x00002910


	//   ....[10]....
        /*01fc*/ 	.word	0x00002930


	//   ....[11]....
        /*0200*/ 	.word	0x00002950


	//   ....[12]....
        /*0204*/ 	.word	0x00002970


	//   ....[13]....
        /*0208*/ 	.word	0x000029c0


	//   ....[14]....
        /*020c*/ 	.word	0x000029e0


	//   ....[15]....
        /*0210*/ 	.word	0x00002a00


	//   ....[16]....
        /*0214*/ 	.word	0x00004be0


	//   ....[17]....
        /*0218*/ 	.word	0x00004c20


	//   ....[18]....
        /*021c*/ 	.word	0x00004c50


	//   ....[19]....
        /*0220*/ 	.word	0x00004c80


	//   ....[20]....
        /*0224*/ 	.word	0x00004c90


	//   ....[21]....
        /*0228*/ 	.word	0x00004ca0


	//   ....[22]....
        /*022c*/ 	.word	0x00004cb0


	//   ....[23]....
        /*0230*/ 	.word	0x00004cd0


	//   ....[24]....
        /*0234*/ 	.word	0x000054b0


	//   ....[25]....
        /*0238*/ 	.word	0x00005560


	//   ....[26]....
        /*023c*/ 	.word	0x00005600


	//   ....[27]....
        /*0240*/ 	.word	0x00005670


	//   ....[28]....
        /*0244*/ 	.word	0x000056e0


	//----- nvinfo : EIATTR_VRC_CTA_INIT_COUNT
	.align		4
.L_25799:
        /*0248*/ 	.byte	0x02, 0x4a
	.zero		1
	.zero		1


	//----- nvinfo : EIATTR_EXIT_INSTR_OFFSETS
	.align		4
        /*024c*/ 	.byte	0x04, 0x1c
        /*024e*/ 	.short	(.L_25801 - .L_25800)


	//   ....[0]....
.L_25800:
        /*0250*/ 	.word	0x00005250


	//   ....[1]....
        /*0254*/ 	.word	0x00005290


	//   ....[2]....
        /*0258*/ 	.word	0x00005440


	//----- nvinfo : EIATTR_CRS_STACK_SIZE
	.align		4
.L_25801:
        /*025c*/ 	.byte	0x04, 0x1e
        /*025e*/ 	.short	(.L_25803 - .L_25802)
.L_25802:
        /*0260*/ 	.word	0x00000000


	//----- nvinfo : EIATTR_CBANK_PARAM_SIZE
	.align		4
.L_25803:
        /*0264*/ 	.byte	0x03, 0x19
        /*0266*/ 	.short	0x007c


	//----- nvinfo : EIATTR_PARAM_CBANK
	.align		4
        /*0268*/ 	.byte	0x04, 0x0a
        /*026a*/ 	.short	(.L_25805 - .L_25804)
	.align		4
.L_25804:
        /*026c*/ 	.word	index@(.nv.constant0._ZN4vllm25paged_attention_v1_kernelIttLi128ELi16ELi128ELNS_18Fp8KVCacheDataTypeE0ELb0EEEvPT_PKS2_PKT0_S8_ifPKiSA_iPKfiiiSC_SC_iiiii)
        /*0270*/ 	.short	0x0380
        /*0272*/ 	.short	0x007c


	//----- nvinfo : EIATTR_SW_WAR
	.align		4
.L_25805:
        /*0274*/ 	.byte	0x04, 0x36
        /*0276*/ 	.short	(.L_25807 - .L_25806)
.L_25806:
        /*0278*/ 	.word	0x00000008
.L_25807:


//--------------------- .nv.info._ZN4vllm25paged_attention_v1_kernelIttLi120ELi16ELi128ELNS_18Fp8KVCacheDataTypeE0ELb0EEEvPT_PKS2_PKT0_S8_ifPKiSA_iPKfiiiSC_SC_iiiii --------------------------
	.section	.nv.info._ZN4vllm25paged_attention_v1_kernelIttLi120ELi16ELi128ELNS_18Fp8KVCacheDataTypeE0ELb0EEEvPT_PKS2_PKT0_S8_ifPKiSA_iPKfiiiSC_SC_iiiii,"",@"SHT_CUDA_INFO"
	.sectionflags	@""
	.align	4


	//----- nvinfo : EIATTR_CUDA_API_VERSION
	.align		4
        /*0000*/ 	.byte	0x04, 0x37
        /*0002*/ 	.short	(.L_25809 - .L_25808)
.L_25808:
        /*0004*/ 	.word	0x00000082


	//----- nvinfo : EIATTR_KPARAM_INFO
	.align		4
.L_25809:
        /*0008*/ 	.byte	0x04, 0x17
        /*000a*/ 	.short	(.L_25811 - .L_25810)
.L_25810:
        /*000c*/ 	.word	0x00000000
        /*0010*/ 	.short	0x0013
        /*0012*/ 	.short	0x0078
        /*0014*/ 	.byte	0x00, 0xf0, 0x11, 0x00


	//----- nvinfo : EIATTR_KPARAM_INFO
	.align		4
.L_25811:
        /*0018*/ 	.byte	0x04, 0x17
        /*001a*/ 	.short	(.L_25813 - .L_25812)
.L_25812:
        /*001c*/ 	.word	0x00000000
        /*0020*/ 	.short	0x0012
        /*0022*/ 	.short	0x0074
        /*0024*/ 	.byte	0x00, 0xf0, 0x11, 0x00


	//----- nvinfo : EIATTR_KPARAM_INFO
	.align		4
.L_25813:
        /*0028*/ 	.byte	0x04, 0x17
        /*002a*/ 	.short	(.L_25815 - .L_25814)
.L_25814:
        /*002c*/ 	.word	0x00000000
        /*0030*/ 	.short	0x0011
        /*0032*/ 	.short	0x0070
        /*0034*/ 	.byte	0x00, 0xf0, 0x11, 0x00


	//----- nvinfo : EIATTR_KPARAM_INFO
	.align		4
.L_25815:
        /*0038*/ 	.byte	0x04, 0x17
        /*003a*/ 	.short	(.L_25817 - .L_25816)
.L_25816:
        /*003c*/ 	.word	0x00000000
        /*0040*/ 	.short	0x0010
        /*0042*/ 	.short	0x006c
        /*0044*/ 	.byte	0x00, 0xf0, 0x11, 0x00


	//----- nvinfo : EIATTR_KPARAM_INFO
	.align		4
.L_25817:
        /*0048*/ 	.byte	0x04, 0x17
        /*004a*/ 	.short	(.L_25819 - .L_25818)
.L_25818:
        /*004c*/ 	.word	0x00000000
        /*0050*/ 	.short	0x000f
        /*0052*/ 	.short	0x0068
        /*0054*/ 	.byte	0x00, 0xf0, 0x11, 0x00


	//----- nvinfo : EIATTR_KPARAM_INFO
	.align		4
.L_25819:
        /*0058*/ 	.byte	0x04, 0x17
        /*005a*/ 	.short	(.L_25821 - .L_25820)
.L_25820:
        /*005c*/ 	.word	0x00000000
        /*0060*/ 	.short	0x000e
        /*0062*/ 	.short	0x0060
        /*0064*/ 	.byte	0x00, 0xf5, 0x21, 0x00


	//----- nvinfo : EIATTR_KPARAM_INFO
	.align		4
.L_25821:
        /*0068*/ 	.byte	0x04, 0x17
        /*006a*/ 	.short	(.L_25823 - .L_25822)
.L_25822:
        /*006c*/ 	.word	0x00000000
        /*0070*/ 	.short	0x000d
        /*0072*/ 	.short	0x0058
        /*0074*/ 	.byte	0x00, 0xf5, 0x21, 0x00


	//----- nvinfo : EIATTR_KPARAM_INFO
	.align		4
.L_25823:
        /*0078*/ 	.byte	0x04, 0x17
        /*007a*/ 	.short	(.L_25825 - .L_25824)
.L_25824:
        /*007c*/ 	.word	0x00000000
        /*0080*/ 	.short	0x000c
        /*0082*/ 	.short	0x0050
        /*0084*/ 	.byte	0x00, 0xf0, 0x11, 0x00


	//----- nvinfo : EIATTR_KPARAM_INFO
	.align		4
.L_25825:
        /*0088*/ 	.byte	0x04, 0x17
        /*008a*/ 	.short	(.L_25827 - .L_25826)
.L_25826:
        /*008c*/ 	.word	0x00000000
        /*0090*/ 	.short	0x000b
        /*0092*/ 	.short	0x004c
        /*0094*/ 	.byte	0x00, 0xf0, 0x11, 0x00


	//----- nvinfo : EIATTR_KPARAM_INFO
	.align		4
.L_25827:
        /*0098*/ 	.byte	0x04, 0x17
        /*009a*/ 	.short	(.L_25829 - .L_25828)
.L_25828:
        /*009c*/ 	.word	0x00000000
        /*00a0*/ 	.short	0x000a
        /*00a2*/ 	.short	0x0048
        /*00a4*/ 	.byte	0x00, 0xf0, 0x11, 0x00


	//----- nvinfo : EIATTR_KPARAM_INFO
	.align		4
.L_25829:
        /*00a8*/ 	.byte	0x04, 0x17
        /*00aa*/ 	.short	(.L_25831 - .L_25830)
.L_25830:
        /*00ac*/ 	.word	0x00000000
        /*00b0*/ 	.short	0x0009
        /*00b2*/ 	.short	0x0040
        /*00b4*/ 	.byte	0x00, 0xf5, 0x21, 0x00


	//----- nvinfo : EIATTR_KPARAM_INFO
	.align		4
.L_25831:
        /*00b8*/ 	.byte	0x04, 0x17
        /*00ba*/ 	.short	(.L_25833 - .L_25832)
.L_25832:
        /*00bc*/ 	.word	0x00000000
        /*00c0*/ 	.short	0x0008
        /*00c2*/ 	.short	0x0038
        /*00c4*/ 	.byte	0x00, 0xf0, 0x11, 0x00


	//----- nvinfo : EIATTR_KPARAM_INFO
	.align		4
.L_25833:
        /*00c8*/ 	.byte	0x04, 0x17
        /*00ca*/ 	.short	(.L_25835 - .L_25834)
.L_25834:
        /*00cc*/ 	.word	0x00000000
        /*00d0*/ 	.short	0x0007
        /*00d2*/ 	.short	0x0030
        /*00d4*/ 	.byte	0x00, 0xf5, 0x21, 0x00


	//----- nvinfo : EIATTR_KPARAM_INFO
	.align		4
.L_25835:
        /*00d8*/ 	.byte	0x04, 0x17
        /*00da*/ 	.short	(.L_25837 - .L_25836)
.L_25836:
        /*00dc*/ 	.word	0x00000000
        /*00e0*/ 	.short	0x0006
        /*00e2*/ 	.short	0x0028
        /*00e4*/ 	.byte	0x00, 0xf5, 0x21, 0x00


	//----- nvinfo : EIATTR_KPARAM_INFO
	.align		4
.L_25837:
        /*00e8*/ 	.byte	0x04, 0x17
        /*00ea*/ 	.short	(.L_25839 - .L_25838)
.L_25838:
        /*00ec*/ 	.word	0x00000000
        /*00f0*/ 	.short	0x0005
        /*00f2*/ 	.short	0x0024
        /*00f4*/ 	.byte	0x00, 0xf0, 0x11, 0x00


	//----- nvinfo : EIATTR_KPARAM_INFO
	.align		4
.L_25839:
        /*00f8*/ 	.byte	0x04, 0x17
        /*00fa*/ 	.short	(.L_25841 - .L_25840)
.L_25840:
        /*00fc*/ 	.word	0x00000000
        /*0100*/ 	.short	0x0004
        /*0102*/ 	.short	0x0020
        /*0104*/ 	.byte	0x00, 0xf0, 0x11, 0x00


	//----- nvinfo : EIATTR_KPARAM_INFO
	.align		4
.L_25841:
        /*0108*/ 	.byte	0x04, 0x17
        /*010a*/ 	.short	(.L_25843 - .L_25842)
.L_25842:
        /*010c*/ 	.word	0x00000000
        /*0110*/ 	.short	0x0003
        /*0112*/ 	.short	0x0018
        /*0114*/ 	.byte	0x00, 0xf5, 0x21, 0x00


	//----- nvinfo : EIATTR_KPARAM_INFO
	.align		4
.L_25843:
        /*0118*/ 	.byte	0x04, 0x17
        /*011a*/ 	.short	(.L_25845 - .L_25844)
.L_25844:
        /*011c*/ 	.word	0x00000000
        /*0120*/ 	.short	0x0002
        /*0122*/ 	.short	0x0010
        /*0124*/ 	.byte	0x00, 0xf5, 0x21, 0x00


	//----- nvinfo : EIATTR_KPARAM_INFO
	.align		4
.L_25845:
        /*0128*/ 	.byte	0x04, 0x17
        /*012a*/ 	.short	(.L_25847 - .L_25846)
.L_25846:
        /*012c*/ 	.word	0x00000000
        /*0130*/ 	.short	0x0001
        /*0132*/ 	.short	0x0008
        /*0134*/ 	.byte	0x00, 0xf5, 0x21, 0x00


	//----- nvinfo : EIATTR_KPARAM_INFO
	.align		4
.L_25847:
        /*0138*/ 	.byte	0x04, 0x17
        /*013a*/ 	.short	(.L_25849 - .L_25848)
.L_25848:
        /*013c*/ 	.word	0x00000000
        /*0140*/ 	.short	0x0000
        /*0142*/ 	.short	0x0000
        /*0144*/ 	.byte	0x00, 0xf5, 0x21, 0x00


	//----- nvinfo : EIATTR_SPARSE_MMA_MASK
	.align		4
.L_25849:
        /*0148*/ 	.byte	0x03, 0x50
        /*014a*/ 	.short	0x0000


	//----- nvinfo : EIATTR_MAXREG_COUNT
	.align		4
        /*014c*/ 	.byte	0x03, 0x1b
        /*014e*/ 	.short	0x00ff


	//----- nvinfo : EIATTR_NUM_BARRIERS
	.align		4
        /*0150*/ 	.byte	0x02, 0x4c
        /*0152*/ 	.byte	0x01
	.zero		1


	//----- nvinfo : EIATTR_MERCURY_ISA_VERSION
	.align		4
        /*0154*/ 	.byte	0x03, 0x5f
        /*0156*/ 	.short	0x0101


	//----- nvinfo : EIATTR_COOP_GROUP_MASK_REGIDS
	.align		4
        /*0158*/ 	.byte	0x04, 0x29
        /*015a*/ 	.short	(.L_25851 - .L_25850)


	//   ....[0]....
.L_25850:
        /*015c*/ 	.word	0xffffffff


	//   ....[1]....
        /*0160*/ 	.word	0xffffffff


	//   ....[2]....
        /*0164*/ 	.word	0xffffffff


	//   ....[3]....
        /*0168*/ 	.word	0xffffffff


	//   ....[4]....
        /*016c*/ 	.word	0xffffffff


	//   ....[5]....
        /*0170*/ 	.word	0xffffffff


	//   ....[6]....
        /*0174*/ 	.word	0xffffffff


	//   ....[7]....
        /*0178*/ 	.word	0xffffffff


	//   ....[8]....
        /*017c*/ 	.word	0xffffffff


	//   ....[9]....
        /*0180*/ 	.word	0xffffffff


	//   ....[10]....
        /*0184*/ 	.word	0xffffffff


	//   ....[11]....
        /*0188*/ 	.word	0xffffffff


	//   ....[12]....
        /*018c*/ 	.word	0xffffffff


	//   ....[13]....
        /*0190*/ 	.word	0xffffffff


	//   ....[14]....
        /*0194*/ 	.word	0xffffffff


	//   ....[15]....
        /*0198*/ 	.word	0xffffffff


	//   ....[16]....
        /*019c*/ 	.word	0xffffffff


	//   ....[17]....
        /*01a0*/ 	.word	0xffffffff


	//   ....[18]....
        /*01a4*/ 	.word	0xffffffff


	//   ....[19]....
        /*01a8*/ 	.word	0xffffffff


	//   ....[20]....
        /*01ac*/ 	.word	0xffffffff


	//   ....[21]....
        /*01b0*/ 	.word	0xffffffff


	//   ....[22]....
        /*01b4*/ 	.word	0xffffffff


	//   ....[23]....
        /*01b8*/ 	.word	0xffffffff


	//   ....[24]....
        /*01bc*/ 	.word	0x0500000a


	//   ....[25]....
        /*01c0*/ 	.word	0x0500000a


	//   ....[26]....
        /*01c4*/ 	.word	0x0500000a


	//   ....[27]....
        /*01c8*/ 	.word	0x0500000a


	//   ....[28]....
        /*01cc*/ 	.word	0x0500000a


	//----- nvinfo : EIATTR_COOP_GROUP_INSTR_OFFSETS
	.align		4
.L_25851:
        /*01d0*/ 	.byte	0x04, 0x28
        /*01d2*/ 	.short	(.L_25853 - .L_25852)


	//   ....[0]....
.L_25852:
        /*01d4*/ 	.word	0x00001690


	//   ....[1]....
        /*01d8*/ 	.word	0x00001870


	//   ....[2]....
        /*01dc*/ 	.word	0x00001890


	//   ....[3]....
        /*01e0*/ 	.word	0x000018b0


	//   ....[4]....
        /*01e4*/ 	.word	0x000018d0


	//   ....[5]....
        /*01e8*/ 	.word	0x000019b0


	//   ....[6]....
        /*01ec*/ 	.word	0x000019d0


	//   ....[7]....
        /*01f0*/ 	.word	0x00001a10


	//   ....[8]....
        /*01f4*/ 	.word	0x00002860


	//   ....[9]....
        /*01f8*/ 	.word	0x00002890


	//   ....[10]....
        /*01fc*/ 	.word	0x000028b0


	//   ....[11]....
        /*0200*/ 	.word	0x000028d0


	//   ....[12]....
        /*0204*/ 	.word	0x000028f0


	//   ....[13]....
        /*0208*/ 	.word	0x00002940


	//   ....[14]....
        /*020c*/ 	.word	0x00002960


	//   ....[15]....
        /*0210*/ 	.word	0x00002980


	//   ....[16]....
        /*0214*/ 	.word	0x00004dc0


	//   ....[17]....
        /*0218*/ 	.word	0x00004e00


	//   ....[18]....
        /*021c*/ 	.word	0x00004e30


	//   ....[19]....
        /*0220*/ 	.word	0x00004e40


	//   ....[20]....
        /*0224*/ 	.word	0x00004e50


	//   ....[21]....
        /*0228*/ 	.word	0x00004e60


	//   ....[22]....
        /*022c*/ 	.word	0x00004e70


	//   ....[23]....
        /*0230*/ 	.word	0x00004e90


	//   ....[24]....
        /*0234*/ 	.word	0x000058a0


	//   ....[25]....
        /*0238*/ 	.word	0x00005950


	//   ....[26]....
        /*023c*/ 	.word	0x000059e0


	//   ....[27]....
        /*0240*/ 	.word	0x00005a50


	//   ....[28]....
        /*0244*/ 	.word	0x00005ac0


	//----- nvinfo : EIATTR_VRC_CTA_INIT_COUNT
	.align		4
.L_25853:
        /*0248*/ 	.byte	0x02, 0x4a
	.zero		1
	.zero		1


	//----- nvinfo : EIATTR_EXIT_INSTR_OFFSETS
	.align		4
        /*024c*/ 	.byte	0x04, 0x1c
        /*024e*/ 	.short	(.L_25855 - .L_25854)


	//   ....[0]....
.L_25854:
        /*0250*/ 	.word	0x00005600


	//   ....[1]....
        /*0254*/ 	.word	0x00005800


	//   ....[2]....
        /*0258*/ 	.word	0x00005830


	//----- nvinfo : EIATTR_CRS_STACK_SIZE
	.align		4
.L_25855:
        /*025c*/ 	.byte	0x04, 0x1e
        /*025e*/ 	.short	(.L_25857 - .L_25856)
.L_25856:
        /*0260*/ 	.word	0x00000000


	//----- nvinfo : EIATTR_CBANK_PARAM_SIZE
	.align		4
.L_25857:
        /*0264*/ 	.byte	0x03, 0x19
        /*0266*/ 	.short	0x007c


	//----- nvinfo : EIATTR_PARAM_CBANK
	.align		4
        /*0268*/ 	.byte	0x04, 0x0a
        /*026a*/ 	.short	(.L_25859 - .L_25858)
	.align		4
.L_25858:
        /*026c*/ 	.word	index@(.nv.constant0._ZN4vllm25paged_attention_v1_kernelIttLi120ELi16ELi128ELNS_18Fp8KVCacheDataTypeE0ELb0EEEvPT_PKS2_PKT0_S8_ifPKiSA_iPKfiiiSC_SC_iiiii)
        /*0270*/ 	.short	0x0380
        /*0272*/ 	.short	0x007c


	//----- nvinfo : EIATTR_SW_WAR
	.align		4
.L_25859:
        /*0274*/ 	.byte	0x04, 0x36
        /*0276*/ 	.short	(.L_25861 - .L_25860)
.L_25860:
        /*0278*/ 	.word	0x00000008
.L_25861:


//--------------------- .nv.info._ZN4vllm25paged_attention_v1_kernelIttLi112ELi16ELi128ELNS_18Fp8KVCacheDataTypeE0ELb0EEEvPT_PKS2_PKT0_S8_ifPKiSA_iPKfiiiSC_SC_iiiii --------------------------
	.section	.nv.info._ZN4vllm25paged_attention_v1_kernelIttLi112ELi16ELi128ELNS_18Fp8KVCacheDataTypeE0ELb0EEEvPT_PKS2_PKT0_S8_ifPKiSA_iPKfiiiSC_SC_iiiii,"",@"SHT_CUDA_INFO"
	.sectionflags	@""
	.align	4


	//----- nvinfo : EIATTR_CUDA_API_VERSION
	.align		4
        /*0000*/ 	.byte	0x04, 0x37
        /*0002*/ 	.short	(.L_25863 - .L_25862)
.L_25862:
        /*0004*/ 	.word	0x00000082


	//----- nvinfo : EIATTR_KPARAM_INFO
	.align		4
.L_25863:
        /*0008*/ 	.byte	0x04, 0x17
        /*000a*/ 	.short	(.L_25865 - .L_25864)
.L_25864:
        /*000c*/ 	.word	0x00000000
        /*0010*/ 	.short	0x0013
        /*0012*/ 	.short	0x0078
        /*0014*/ 	.byte	0x00, 0xf0, 0x11, 0x00


	//----- nvinfo : EIATTR_KPARAM_INFO
	.align		4
.L_25865:
        /*0018*/ 	.byte	0x04, 0x17
        /*001a*/ 	.short	(.L_25867 - .L_25866)
.L_25866:
        /*001c*/ 	.word	0x00000000
        /*0020*/ 	.short	0x0012
        /*0022*/ 	.short	0x0074
        /*0024*/ 	.byte	0x00, 0xf0, 0x11, 0x00


	//----- nvinfo : EIATTR_KPARAM_INFO
	.align		4
.L_25867:
        /*0028*/ 	.byte	0x04, 0x17
        /*002a*/ 	.short	(.L_25869 - .L_25868)
.L_25868:
        /*002c*/ 	.word	0x00000000
        /*0030*/ 	.short	0x0011
        /*0032*/ 	.short	0x0070
        /*0034*/ 	.byte	0x00, 0xf0, 0x11, 0x00


	//----- nvinfo : EIATTR_KPARAM_INFO
	.align		4
.L_25869:
        /*0038*/ 	.byte	0x04, 0x17
        /*003a*/ 	.short	(.L_25871 - .L_25870)
.L_25870:
        /*003c*/ 	.word	0x00000000
        /*0040*/ 	.short	0x0010
        /*0042*/ 	.short	0x006c
        /*0044*/ 	.byte	0x00, 0xf0, 0x11, 0x00


	//----- nvinfo : EIATTR_KPARAM_INFO
	.align		4
.L_25871:
        /*0048*/ 	.byte	0x04, 0x17
        /*004a*/ 	.short	(.L_25873 - .L_25872)
.L_25872:
        /*004c*/ 	.word	0x00000000
        /*0050*/ 	.short	0x000f
        /*0052*/ 	.short	0x0068
        /*0054*/ 	.byte	0x00, 0xf0, 0x11, 0x00


	//----- nvinfo : EIATTR_KPARAM_INFO
	.align		4
.L_25873:
        /*0058*/ 	.byte	0x04, 0x17
        /*005a*/ 	.short	(.L_25875 - .L_25874)
.L_25874:
        /*005c*/ 	.word	0x00000000
        /*0060*/ 	.short	0x000e
        /*0062*/ 	.short	0x0060
        /*0064*/ 	.byte	0x00, 0xf5, 0x21, 0x00


	//----- nvinfo : EIATTR_KPARAM_INFO
	.align		4
.L_25875:
        /*0068*/ 	.byte	0x04, 0x17
        /*006a*/ 	.short	(.L_25877 - .L_25876)
.L_25876:
        /*006c*/ 	.word	0x00000000
        /*0070*/ 	.short	0x000d
        /*0072*/ 	.short	0x0058
        /*0074*/ 	.byte	0x00, 0xf5, 0x21, 0x00


	//----- nvinfo : EIATTR_KPARAM_INFO
	.align		4
.L_25877:
        /*0078*/ 	.byte	0x04, 0x17
        /*007a*/ 	.short	(.L_25879 - .L_25878)
.L_25878:
        /*007c*/ 	.word	0x00000000
        /*0080*/ 	.short	0x000c
        /*0082*/ 	.short	0x0050
        /*0084*/ 	.byte	0x00, 0xf0, 0x11, 0x00


	//----- nvinfo : EIATTR_KPARAM_INFO
	.align		4
.L_25879:
        /*0088*/ 	.byte	0x04, 0x17
        /*008a*/ 	.short	(.L_25881 - .L_25880)
.L_25880:
        /*008c*/ 	.word	0x00000000
        /*0090*/ 	.short	0x000b
        /*0092*/ 	.short	0x004c
        /*0094*/ 	.byte	0x00, 0xf0, 0x11, 0x00


	//----- nvinfo : EIATTR_KPARAM_INFO
	.align		4
.L_25881:
        /*0098*/ 	.byte	0x04, 0x17
        /*009a*/ 	.short	(.L_25883 - .L_25882)
.L_25882:
        /*009c*/ 	.word	0x00000000
        /*00a0*/ 	.short	0x000a
        /*00a2*/ 	.short	0x0048
        /*00a4*/ 	.byte	0x00, 0xf0, 0x11, 0x00


	//----- nvinfo : EIATTR_KPARAM_INFO
	.align		4
.L_25883:
        /*00a8*/ 	.byte	0x04, 0x17
        /*00aa*/ 	.short	(.L_25885 - .L_25884)
.L_25884:
        /*00ac*/ 	.word	0x00000000
        /*00b0*/ 	.short	0x0009
        /*00b2*/ 	.short	0x0040
        /*00b4*/ 	.byte	0x00, 0xf5, 0x21, 0x00


	//----- nvinfo : EIATTR_KPARAM_INFO
	.align		4
.L_25885:
        /*00b8*/ 	.byte	0x04, 0x17
        /*00ba*/ 	.short	(.L_25887 - .L_25886)
.L_25886:
        /*00bc*/ 	.word	0x00000000
        /*00c0*/ 	.short	0x0008
        /*00c2*/ 	.short	0x0038
        /*00c4*/ 	.byte	0x00, 0xf0, 0x11, 0x00


	//----- nvinfo : EIATTR_KPARAM_INFO
	.align		4
.L_25887:
        /*00c8*/ 	.byte	0x04, 0x17
        /*00ca*/ 	.short	(.L_25889 - .L_25888)
.L_25888:
        /*00cc*/ 	.word	0x00000000
        /*00d0*/ 	.short	0x0007
        /*00d2*/ 	.short	0x0030
        /*00d4*/ 	.byte	0x00, 0xf5, 0x21, 0x00


	//----- nvinfo : EIATTR_KPARAM_INFO
	.align		4
.L_25889:
        /*00d8*/ 	.byte	0x04, 0x17
        /*00da*/ 	.short	(.L_25891 - .L_25890)
.L_25890:
        /*00dc*/ 	.word	0x00000000
        /*00e0*/ 	.short	0x0006
        /*00e2*/ 	.short	0x0028
        /*00e4*/ 	.byte	0x00, 0xf5, 0x21, 0x00


	//----- nvinfo : EIATTR_KPARAM_INFO
	.align		4
.L_25891:
        /*00e8*/ 	.byte	0x04, 0x17
        /*00ea*/ 	.short	(.L_25893 - .L_25892)
.L_25892:
        /*00ec*/ 	.word	0x00000000
        /*00f0*/ 	.short	0x0005
        /*00f2*/ 	.short	0x0024
        /*00f4*/ 	.byte	0x00, 0xf0, 0x11, 0x00


	//----- nvinfo : EIATTR_KPARAM_INFO
	.align		4
.L_25893:
        /*00f8*/ 	.byte	0x04, 0x17
        /*00fa*/ 	.short	(.L_25895 - .L_25894)
.L_25894:
        /*00fc*/ 	.word	0x00000000
        /*0100*/ 	.short	0x0004
        /*0102*/ 	.short	0x0020
        /*0104*/ 	.byte	0x00, 0xf0, 0x11, 0x00


	//----- nvinfo : EIATTR_KPARAM_INFO
	.align		4
.L_25895:
        /*0108*/ 	.byte	0x04, 0x17
        /*010a*/ 	.short	(.L_25897 - .L_25896)
.L_25896:
        /*010c*/ 	.word	0x00000000
        /*0110*/ 	.short	0x0003
        /*0112*/ 	.short	0x0018
        /*0114*/ 	.byte	0x00, 0xf5, 0x21, 0x00


	//----- nvinfo : EIATTR_KPARAM_INFO
	.align		4
.L_25897:
        /*0118*/ 	.byte	0x04, 0x17
        /*011a*/ 	.short	(.L_25899 - .L_25898)
.L_25898:
        /*011c*/ 	.word	0x00000000
        /*0120*/ 	.short	0x0002
        /*0122*/ 	.short	0x0010
        /*0124*/ 	.byte	0x00, 0xf5, 0x21, 0x00


	//----- nvinfo : EIATTR_KPARAM_INFO
	.align		4
.L_25899:
        /*0128*/ 	.byte	0x04, 0x17
        /*012a*/ 	.short	(.L_25901 - .L_25900)
.L_25900:
        /*012c*/ 	.word	0x00000000
        /*0130*/ 	.short	0x0001
        /*0132*/ 	.short	0x0008
        /*0134*/ 	.byte	0x00, 0xf5, 0x21, 0x00


	//----- nvinfo : EIATTR_KPARAM_INFO
	.align		4
.L_25901:
        /*0138*/ 	.byte	0x04, 0x17
        /*013a*/ 	.short	(.L_25903 - .L_25902)
.L_25902:
        /*013c*/ 	.word	0x00000000
        /*0140*/ 	.short	0x0000
        /*0142*/ 	.short	0x0000
        /*0144*/ 	.byte	0x00, 0xf5, 0x21, 0x00


	//----- nvinfo : EIATTR_SPARSE_MMA_MASK
	.align		4
.L_25903:
        /*0148*/ 	.byte	0x03, 0x50
        /*014a*/ 	.short	0x0000


	//----- nvinfo : EIATTR_MAXREG_COUNT
	.align		4
        /*014c*/ 	.byte	0x03, 0x1b
        /*014e*/ 	.short	0x00ff


	//----- nvinfo : EIATTR_NUM_BARRIERS
	.align		4
        /*0150*/ 	.byte	0x02, 0x4c
        /*0152*/ 	.byte	0x01
	.zero		1


	//----- nvinfo : EIATTR_MERCURY_ISA_VERSION
	.align		4
        /*0154*/ 	.byte	0x03, 0x5f
        /*0156*/ 	.short	0x0101


	//----- nvinfo : EIATTR_COOP_GROUP_MASK_REGIDS
	.align		4
        /*0158*/ 	.byte	0x04, 0x29
        /*015a*/ 	.short	(.L_25905 - .L_25904)


	//   ....[0]....
.L_25904:
        /*015c*/ 	.word	0xffffffff


	//   ....[1]....
        /*0160*/ 	.word	0xffffffff


	//   ....[2]....
        /*0164*/ 	.word	0xffffffff


	//   ....[3]....
        /*0168*/ 	.word	0xffffffff


	//   ....[4]....
        /*016c*/ 	.word	0xffffffff


	//   ....[5]....
        /*0170*/ 	.word	0xffffffff


	//   ....[6]....
        /*0174*/ 	.word	0xffffffff


	//   ....[7]....
        /*0178*/ 	.word	0xffffffff


	//   ....[8]....
        /*017c*/ 	.word	0xffffffff


	//   ....[9]....
        /*0180*/ 	.word	0xffffffff


	//   ....[10]....
        /*0184*/ 	.word	0xffffffff


	//   ....[11]....
        /*0188*/ 	.word	0xffffffff


	//   ....[12]....
        /*018c*/ 	.word	0xffffffff


	//   ....[13]....
        /*0190*/ 	.word	0xffffffff


	//   ....[14]....
        /*0194*/ 	.word	0xffffffff


	//   ....[15]....
        /*0198*/ 	.word	0xffffffff


	//   ....[16]....
        /*019c*/ 	.word	0xffffffff


	//   ....[17]....
        /*01a0*/ 	.word	0xffffffff


	//   ....[18]....
        /*01a4*/ 	.word	0xffffffff


	//   ....[19]....
        /*01a8*/ 	.word	0xffffffff


	//   ....[20]....
        /*01ac*/ 	.word	0xffffffff


	//   ....[21]....
        /*01b0*/ 	.word	0xffffffff


	//   ....[22]....
        /*01b4*/ 	.word	0xffffffff


	//   ....[23]....
        /*01b8*/ 	.word	0x0500000c


	//   ....[24]....
        /*01bc*/ 	.word	0x0500000c


	//   ....[25]....
        /*01c0*/ 	.word	0x0500000c


	//   ....[26]....
        /*01c4*/ 	.word	0x0500000c


	//   ....[27]....
        /*01c8*/ 	.word	0x0500000c


	//----- nvinfo : EIATTR_COOP_GROUP_INSTR_OFFSETS
	.align		4
.L_25905:
        /*01cc*/ 	.byte	0x04, 0x28
        /*01ce*/ 	.short	(.L_25907 - .L_25906)


	//   ....[0]....
.L_25906:
        /*01d0*/ 	.word	0x00001530


	//   ....[1]....
        /*01d4*/ 	.word	0x00001710


	//   ....[2]....
        /*01d8*/ 	.word	0x00001730


	//   ....[3]....
        /*01dc*/ 	.word	0x00001750


	//   ....[4]....
        /*01e0*/ 	.word	0x00001770


	//   ....[5]....
        /*01e4*/ 	.word	0x00001850


	//   ....[6]....
        /*01e8*/ 	.word	0x00001880


	//   ....[7]....
        /*01ec*/ 	.word	0x000018c0


	//   ....[8]....
        /*01f0*/ 	.word	0x00002700


	//   ....[9]....
        /*01f4*/ 	.word	0x00002730


	//   ....[10]....
        /*01f8*/ 	.word	0x00002750


	//   ....[11]....
        /*01fc*/ 	.word	0x00002770


	//   ....[12]....
        /*0200*/ 	.word	0x00002790


	//   ....[13]....
        /*0204*/ 	.word	0x000027e0


	//   ....[14]....
        /*0208*/ 	.word	0x00002800


	//   ....[15]....
        /*020c*/ 	.word	0x00002820


	//   ....[16]....
        /*0210*/ 	.word	0x00004710


	//   ....[17]....
        /*0214*/ 	.word	0x00004750


	//   ....[18]....
        /*0218*/ 	.word	0x00004790


	//   ....[19]....
        /*021c*/ 	.word	0x000047d0


	//   ....[20]....
        /*0220*/ 	.word	0x00004810


	//   ....[21]....
        /*0224*/ 	.word	0x00004830


	//   ....[22]....
        /*0228*/ 	.word	0x00004840


	//   ....[23]....
        /*022c*/ 	.word	0x00004e70


	//   ....[24]....
        /*0230*/ 	.word	0x00004f20


	//   ....[25]....
        /*0234*/ 	.word	0x00004fb0


	//   ....[26]....
        /*0238*/ 	.word	0x00005020


	//   ....[27]....
        /*023c*/ 	.word	0x00005090


	//----- nvinfo : EIATTR_VRC_CTA_INIT_COUNT
	.align		4
.L_25907:
        /*0240*/ 	.byte	0x02, 0x4a
	.zero		1
	.zero		1


	//----- nvinfo : EIATTR_EXIT_INSTR_OFFSETS
	.align		4
        /*0244*/ 	.byte	0x04, 0x1c
        /*0246*/ 	.short	(.L_25909 - .L_25908)


	//   ....[0]....
.L_25908:
        /*0248*/ 	.word	0x00004c40


	//   ....[1]....
        /*024c*/ 	.word	0x00004c80


	//   ....[2]....
        /*0250*/ 	.word	0x00004e00


	//----- nvinfo : EIATTR_CRS_STACK_SIZE
	.align		4
.L_25909:
        /*0254*/ 	.byte	0x04, 0x1e
        /*0256*/ 	.short	(.L_25911 - .L_25910)
.L_25910:
        /*0258*/ 	.word	0x00000000


	//----- nvinfo : EIATTR_CBANK_PARAM_SIZE
	.align		4
.L_25911:
        /*025c*/ 	.byte	0x03, 0x19
        /*025e*/ 	.short	0x007c


	//----- nvinfo : EIATTR_PARAM_CBANK
	.align		4
        /*0260*/ 	.byte	0x04, 0x0a
        /*0262*/ 	.short	(.L_25913 - .L_25912)
	.align		4
.L_25912:
        /*0264*/ 	.word	index@(.nv.constant0._ZN4vllm25paged_attention_v1_kernelIttLi112ELi16ELi128ELNS_18Fp8KVCacheDataTypeE0ELb0EEEvPT_PKS2_PKT0_S8_ifPKiSA_iPKfiiiSC_SC_iiiii)
        /*0268*/ 	.short	0x0380
        /*026a*/ 	.short	0x007c


	//----- nvinfo : EIATTR_SW_WAR
	.align		4
.L_25913:
        /*026c*/ 	.byte	0x04, 0x36
        /*026e*/ 	.short	(.L_25915 - .L_25914)
.L_25914:
        /*0270*/ 	.word	0x00000008
.L_25915:


//--------------------- .nv.info._ZN4vllm25paged_attention_v1_kernelIttLi96ELi16ELi128ELNS_18Fp8KVCacheDataTypeE0ELb0EEEvPT_PKS2_PKT0_S8_ifPKiSA_iPKfiiiSC_SC_iiiii --------------------------
	.section	.nv.info._ZN4vllm25paged_attention_v1_kernelIttLi96ELi16ELi128ELNS_18Fp8KVCacheDataTypeE0ELb0EEEvPT_PKS2_PKT0_S8_ifPKiSA_iPKfiiiSC_SC_iiiii,"",@"SHT_CUDA_INFO"
	.sectionflags	@""
	.align	4


	//----- nvinfo : EIATTR_CUDA_API_VERSION
	.align		4
        /*0000*/ 	.byte	0x04, 0x37
        /*0002*/ 	.short	(.L_25917 - .L_25916)
.L_25916:
        /*0004*/ 	.word	0x00000082


	//----- nvinfo : EIATTR_KPARAM_INFO
	.align		4
.L_25917:
        /*0008*/ 	.byte	0x04, 0x17
        /*000a*/ 	.short	(.L_25919 - .L_25918)
.L_25918:
        /*000c*/ 	.word	0x00000000
        /*0010*/ 	.short	0x0013
        /*0012*/ 	.short	0x0078
        /*0014*/ 	.byte	0x00, 0xf0, 0x11, 0x00


	//----- nvinfo : EIATTR_KPARAM_INFO
	.align		4
.L_25919:
        /*0018*/ 	.byte	0x04, 0x17
        /*001a*/ 	.short	(.L_25921 - .L_25920)
.L_25920:
        /*001c*/ 	.word	0x00000000
        /*0020*/ 	.short	0x0012
        /*0022*/ 	.short	0x0074
        /*0024*/ 	.byte	0x00, 0xf0, 0x11, 0x00


	//----- nvinfo : EIATTR_KPARAM_INFO
	.align		4
.L_25921:
        /*0028*/ 	.byte	0x04, 0x17
        /*002a*/ 	.short	(.L_25923 - .L_25922)
.L_25922:
        /*002c*/ 	.word	0x00000000
        /*0030*/ 	.short	0x0011
        /*0032*/ 	.short	0x0070
        /*0034*/ 	.byte	0x00, 0xf0, 0x11, 0x00


	//----- nvinfo : EIATTR_KPARAM_INFO
	.align		4
.L_25923:
        /*0038*/ 	.byte	0x04, 0x17
        /*003a*/ 	.short	(.L_25925 - .L_25924)
.L_25924:
        /*003c*/ 	.word	0x00000000
        /*0040*/ 	.short	0x0010
        /*0042*/ 	.short	0x006c
        /*0044*/ 	.byte	0x00, 0xf0, 0x11, 0x00


	//----- nvinfo : EIATTR_KPARAM_INFO
	.align		4
.L_25925:
        /*0048*/ 	.byte	0x04, 0x17
        /*004a*/ 	.short	(.L_25927 - .L_25926)
.L_25926:
        /*004c*/ 	.word	0x00000000
        /*0050*/ 	.short	0x000f
        /*0052*/ 	.short	0x0068
        /*0054*/ 	.byte	0x00, 0xf0, 0x11, 0x00


	//----- nvinfo : EIATTR_KPARAM_INFO
	.align		4
.L_25927:
        /*0058*/ 	.byte	0x04, 0x17
        /*005a*/ 	.short	(.L_25929 - .L_25928)
.L_25928:
        /*005c*/ 	.word	0x00000000
        /*0060*/ 	.short	0x000e
        /*0062*/ 	.short	0x0060
        /*0064*/ 	.byte	0x00, 0xf5, 0x21, 0x00


	//----- nvinfo : EIATTR_KPARAM_INFO
	.align		4
.L_25929:
        /*0068*/ 	.byte	0x04, 0x17
        /*006a*/ 	.short	(.L_25931 - .L_25930)
.L_25930:
        /*006c*/ 	.word	0x00000000
        /*0070*/ 	.short	0x000d
        /*0072*/ 	.short	0x0058
        /*0074*/ 	.byte	0x00, 0xf5, 0x21, 0x00


	//----- nvinfo : EIATTR_KPARAM_INFO
	.align		4
.L_25931:
        /*0078*/ 	.byte	0x04, 0x17
        /*007a*/ 	.short	(.L_25933 - .L_25932)
.L_25932:
        /*007c*/ 	.word	0x00000000
        /*0080*/ 	.short	0x000c
        /*0082*/ 	.short	0x0050
        /*0084*/ 	.byte	0x00, 0xf0, 0x11, 0x00


	//----- nvinfo : EIATTR_KPARAM_INFO
	.align		4
.L_25933:
        /*0088*/ 	.byte	0x04, 0x17
        /*008a*/ 	.short	(.L_25935 - .L_25934)
.L_25934:
        /*008c*/ 	.word	0x00000000
        /*0090*/ 	.short	0x000b
        /*0092*/ 	.short	0x004c
        /*0094*/ 	.byte	0x00, 0xf0, 0x11, 0x00


	//----- nvinfo : EIATTR_KPARAM_INFO
	.align		4
.L_25935:
        /*0098*/ 	.byte	0x04, 0x17
        /*009a*/ 	.short	(.L_25937 - .L_25936)
.L_25936:
        /*009c*/ 	.word	0x00000000
        /*00a0*/ 	.short	0x000a
        /*00a2*/ 	.short	0x0048
        /*00a4*/ 	.byte	0x00, 0xf0, 0x11, 0x00


	//----- nvinfo : EIATTR_KPARAM_INFO
	.align		4
.L_25937:
        /*00a8*/ 	.byte	0x04, 0x17
        /*00aa*/ 	.short	(.L_25939 - .L_25938)
.L_25938:
        /*00ac*/ 	.word	0x00000000
        /*00b0*/ 	.short	0x0009
        /*00b2*/ 	.short	0x0040
        /*00b4*/ 	.byte	0x00, 0xf5, 0x21, 0x00


	//----- nvinfo : EIATTR_KPARAM_INFO
	.align		4
.L_25939:
        /*00b8*/ 	.byte	0x04, 0x17
        /*00ba*/ 	.short	(.L_25941 - .L_25940)
.L_25940:
        /*00bc*/ 	.word	0x00000000
        /*00c0*/ 	.short	0x0008
        /*00c2*/ 	.short	0x0038
        /*00c4*/ 	.byte	0x00, 0xf0, 0x11, 0x00


	//----- nvinfo : EIATTR_KPARAM_INFO
	.align		4
.L_25941:
        /*00c8*/ 	.byte	0x04, 0x17
        /*00ca*/ 	.short	(.L_25943 - .L_25942)
.L_25942:
        /*00cc*/ 	.word	0x00000000
        /*00d0*/ 	.short	0x0007
        /*00d2*/ 	.short	0x0030
        /*00d4*/ 	.byte	0x00, 0xf5, 0x21, 0x00


	//----- nvinfo : EIATTR_KPARAM_INFO
	.align		4
.L_25943:
        /*00d8*/ 	.byte	0x04, 0x17
        /*00da*/ 	.short	(.L_25945 - .L_25944)
.L_25944:
        /*00dc*/ 	.word	0x00000000
        /*00e0*/ 	.short	0x0006
        /*00e2*/ 	.short	0x0028
        /*00e4*/ 	.byte	0x00, 0xf5, 0x21, 0x00


	//----- nvinfo : EIATTR_KPARAM_INFO
	.align		4
.L_25945:
        /*00e8*/ 	.byte	0x04, 0x17
        /*00ea*/ 	.short	(.L_25947 - .L_25946)
.L_25946:
        /*00ec*/ 	.word	0x00000000
        /*00f0*/ 	.short	0x0005
        /*00f2*/ 	.short	0x0024
        /*00f4*/ 	.byte	0x00, 0xf0, 0x11, 0x00


	//----- nvinfo : EIATTR_KPARAM_INFO
	.align		4
.L_25947:
        /*00f8*/ 	.byte	0x04, 0x17
        /*00fa*/ 	.short	(.L_25949 - .L_25948)
.L_25948:
        /*00fc*/ 	.word	0x00000000
        /*0100*/ 	.short	0x0004
        /*0102*/ 	.short	0x0020
        /*0104*/ 	.byte	0x00, 0xf0, 0x11, 0x00


	//----- nvinfo : EIATTR_KPARAM_INFO
	.align		4
.L_25949:
        /*0108*/ 	.byte	0x04, 0x17
        /*010a*/ 	.short	(.L_25951 - .L_25950)
.L_25950:
        /*010c*/ 	.word	0x00000000
        /*0110*/ 	.short	0x0003
        /*0112*/ 	.short	0x0018
        /*0114*/ 	.byte	0x00, 0xf5, 0x21, 0x00


	//----- nvinfo : EIATTR_KPARAM_INFO
	.align		4
.L_25951:
        /*0118*/ 	.byte	0x04, 0x17
        /*011a*/ 	.short	(.L_25953 - .L_25952)
.L_25952:
        /*011c*/ 	.word	0x00000000
        /*0120*/ 	.short	0x0002
        /*0122*/ 	.short	0x0010
        /*0124*/ 	.byte	0x00, 0xf5, 0x21, 0x00


	//----- nvinfo : EIATTR_KPARAM_INFO
	.align		4
.L_25953:
        /*0128*/ 	.byte	0x04, 0x17
        /*012a*/ 	.short	(.L_25955 - .L_25954)
.L_25954:
        /*012c*/ 	.word	0x00000000
        /*0130*/ 	.short	0x0001
        /*0132*/ 	.short	0x0008
        /*0134*/ 	.byte	0x00, 0xf5, 0x21, 0x00


	//----- nvinfo : EIATTR_KPARAM_INFO
	.align		4
.L_25955:
        /*0138*/ 	.byte	0x04, 0x17
        /*013a*/ 	.short	(.L_25957 - .L_25956)
.L_25956:
        /*013c*/ 	.word	0x00000000
        /*0140*/ 	.short	0x0000
        /*0142*/ 	.short	0x0000
        /*0144*/ 	.byte	0x00, 0xf5, 0x21, 0x00


	//----- nvinfo : EIATTR_SPARSE_MMA_MASK
	.align		4
.L_25957:
        /*0148*/ 	.byte	0x03, 0x50
        /*014a*/ 	.short	0x0000


	//----- nvinfo : EIATTR_MAXREG_COUNT
	.align		4
        /*014c*/ 	.byte	0x03, 0x1b
        /*014e*/ 	.short	0x00ff


	//----- nvinfo : EIATTR_NUM_BARRIERS
	.align		4
        /*0150*/ 	.byte	0x02, 0x4c
        /*0152*/ 	.byte	0x01
	.zero		1


	//----- nvinfo : EIATTR_MERCURY_ISA_VERSION
	.align		4
        /*0154*/ 	.byte	0x03, 0x5f
        /*0156*/ 	.short	0x0101


	//----- nvinfo : EIATTR_COOP_GROUP_MASK_REGIDS
	.align		4
        /*0158*/ 	.byte	0x04, 0x29
        /*015a*/ 	.short	(.L_25959 - .L_25958)


	//   ....[0]....
.L_25958:
        /*015c*/ 	.word	0xffffffff


	//   ....[1]....
        /*0160*/ 	.word	0xffffffff


	//   ....[2]....
        /*0164*/ 	.word	0xffffffff


	//   ....[3]....
        /*0168*/ 	.word	0xffffffff


	//   ....[4]....
        /*016c*/ 	.word	0xffffffff


	//   ....[5]....
        /*0170*/ 	.word	0xffffffff


	//   ....[6]....
        /*0174*/ 	.word	0xffffffff


	//   ....[7]....
        /*0178*/ 	.word	0xffffffff


	//   ....[8]....
        /*017c*/ 	.word	0xffffffff


	//   ....[9]....
        /*0180*/ 	.word	0xffffffff


	//   ....[10]....
        /*0184*/ 	.word	0xffffffff


	//   ....[11]....
        /*0188*/ 	.word	0xffffffff


	//   ....[12]....
        /*018c*/ 	.word	0xffffffff


	//   ....[13]....
        /*0190*/ 	.word	0xffffffff


	//   ....[14]....
        /*0194*/ 	.word	0xffffffff


	//   ....[15]....
        /*0198*/ 	.word	0xffffffff


	//   ....[16]....
        /*019c*/ 	.word	0xffffffff


	//   ....[17]....
        /*01a0*/ 	.word	0xffffffff


	//   ....[18]....
        /*01a4*/ 	.word	0xffffffff


	//   ....[19]....
        /*01a8*/ 	.word	0xffffffff


	//   ....[20]....
        /*01ac*/ 	.word	0xffffffff


	//   ....[21]....
        /*01b0*/ 	.word	0xffffffff


	//   ....[22]....
        /*01b4*/ 	.word	0x0500000f


	//   ....[23]....
        /*01b8*/ 	.word	0x0500000f


	//   ....[24]....
        /*01bc*/ 	.word	0x0500000f


	//   ....[25]....
        /*01c0*/ 	.word	0x0500000f


	//   ....[26]....
        /*01c4*/ 	.word	0x0500000f


	//----- nvinfo : EIATTR_COOP_GROUP_INSTR_OFFSETS
	.align		4
.L_25959:
        /*01c8*/ 	.byte	0x04, 0x28
        /*01ca*/ 	.short	(.L_25961 - .L_25960)


	//   ....[0]....
.L_25960:
        /*01cc*/ 	.word	0x00001380


	//   ....[1]....
        /*01d0*/ 	.word	0x00001570


	//   ....[2]....
        /*01d4*/ 	.word	0x00001590


	//   ....[3]....
        /*01d8*/ 	.word	0x000015b0


	//   ....[4]....
        /*01dc*/ 	.word	0x000015d0


	//   ....[5]....
        /*01e0*/ 	.word	0x000016c0


	//   ....[6]....
        /*01e4*/ 	.word	0x000016e0


	//   ....[7]....
        /*01e8*/ 	.word	0x00001720


	//   ....[8]....
        /*01ec*/ 	.word	0x00002560


	//   ....[9]....
        /*01f0*/ 	.word	0x00002590


	//   ....[10]....
        /*01f4*/ 	.word	0x000025b0


	//   ....[11]....
        /*01f8*/ 	.word	0x000025d0


	//   ....[12]....
        /*01fc*/ 	.word	0x000025f0


	//   ....[13]....
        /*0200*/ 	.word	0x00002640


	//   ....[14]....
        /*0204*/ 	.word	0x00002660


	//   ....[15]....
        /*0208*/ 	.word	0x00002680


	//   ....[16]....
        /*020c*/ 	.word	0x00004310


	//   ....[17]....
        /*0210*/ 	.word	0x00004350


	//   ....[18]....
        /*0214*/ 	.word	0x00004390


	//   ....[19]....
        /*0218*/ 	.word	0x000043d0


	//   ....[20]....
        /*021c*/ 	.word	0x00004400


	//   ....[21]....
        /*0220*/ 	.word	0x00004420


	//   ....[22]....
        /*0224*/ 	.word	0x000049c0


	//   ....[23]....
        /*0228*/ 	.word	0x00004a70


	//   ....[24]....
        /*022c*/ 	.word	0x00004b00


	//   ....[25]....
        /*0230*/ 	.word	0x00004b70


	//   ....[26]....
        /*0234*/ 	.word	0x00004be0


	//----- nvinfo : EIATTR_VRC_CTA_INIT_COUNT
	.align		4
.L_25961:
        /*0238*/ 	.byte	0x02, 0x4a
	.zero		1
	.zero		1


	//----- nvinfo : EIATTR_EXIT_INSTR_OFFSETS
	.align		4
        /*023c*/ 	.byte	0x04, 0x1c
        /*023e*/ 	.short	(.L_25963 - .L_25962)


	//   ....[0]....
.L_25962:
        /*0240*/ 	.word	0x000047b0


	//   ....[1]....
        /*0244*/ 	.word	0x000047f0


	//   ....[2]....
        /*0248*/ 	.word	0x00004950


	//----- nvinfo : EIATTR_CRS_STACK_SIZE
	.align		4
.L_25963:
        /*024c*/ 	.byte	0x04, 0x1e
        /*024e*/ 	.short	(.L_25965 - .L_25964)
.L_25964:
        /*0250*/ 	.word	0x00000000


	//----- nvinfo : EIATTR_CBANK_PARAM_SIZE
	.align		4
.L_25965:
        /*0254*/ 	.byte	0x03, 0x19
        /*0256*/ 	.short	0x007c


	//----- nvinfo : EIATTR_PARAM_CBANK
	.align		4
        /*0258*/ 	.byte	0x04, 0x0a
        /*025a*/ 	.short	(.L_25967 - .L_25966)
	.align		4
.L_25966:
        /*025c*/ 	.word	index@(.nv.constant0._ZN4vllm25paged_attention_v1_kernelIttLi96ELi16ELi128ELNS_18Fp8KVCacheDataTypeE0ELb0EEEvPT_PKS2_PKT0_S8_ifPKiSA_iPKfiiiSC_SC_iiiii)
        /*0260*/ 	.short	0x0380
        /*0262*/ 	.short	0x007c


	//----- nvinfo : EIATTR_SW_WAR
	.align		4
.L_25967:
        /*0264*/ 	.byte	0x04, 0x36
        /*0266*/ 	.short	(.L_25969 - .L_25968)
.L_25968:
        /*0268*/ 	.word	0x00000008
.L_25969:


//--------------------- .nv.info._ZN4vllm25paged_attention_v1_kernelIttLi80ELi16ELi128ELNS_18Fp8KVCacheDataTypeE0ELb0EEEvPT_PKS2_PKT0_S8_ifPKiSA_iPKfiiiSC_SC_iiiii --------------------------
	.section	.nv.info._ZN4vllm25paged_attention_v1_kernelIttLi80ELi16ELi128ELNS_18Fp8KVCacheDataTypeE0ELb0EEEvPT_PKS2_PKT0_S8_ifPKiSA_iPKfiiiSC_SC_iiiii,"",@"SHT_CUDA_INFO"
	.sectionflags	@""
	.align	4


	//----- nvinfo : EIATTR_CUDA_API_VERSION
	.align		4
        /*0000*/ 	.byte	0x04, 0x37
        /*0002*/ 	.short	(.L_25971 - .L_25970)
.L_25970:
        /*0004*/ 	.word	0x00000082


	//----- nvinfo : EIATTR_KPARAM_INFO
	.align		4
.L_25971:
        /*0008*/ 	.byte	0x04, 0x17
        /*000a*/ 	.short	(.L_25973 - .L_25972)
.L_25972:
        /*000c*/ 	.word	0x00000000
        /*0010*/ 	.short	0x0013
        /*0012*/ 	.short	0x0078
        /*0014*/ 	.byte	0x00, 0xf0, 0x11, 0x00


	//----- nvinfo : EIATTR_KPARAM_INFO
	.align		4
.L_25973:
        /*0018*/ 	.byte	0x04, 0x17
        /*001a*/ 	.short	(.L_25975 - .L_25974)
.L_25974:
        /*001c*/ 	.word	0x00000000
        /*0020*/ 	.short	0x0012
        /*0022*/ 	.short	0x0074
        /*0024*/ 	.byte	0x00, 0xf0, 0x11, 0x00


	//----- nvinfo : EIATTR_KPARAM_INFO
	.align		4
.L_25975:
        /*0028*/ 	.byte	0x04, 0x17
        /*002a*/ 	.short	(.L_25977 - .L_25976)
.L_25976:
        /*002c*/ 	.word	0x00000000
        /*0030*/ 	.short	0x0011
        /*0032*/ 	.short	0x0070
        /*0034*/ 	.byte	0x00, 0xf0, 0x11, 0x00


	//----- nvinfo : EIATTR_KPARAM_INFO
	.align		4
.L_25977:
        /*0038*/ 	.byte	0x04, 0x17
        /*003a*/ 	.short	(.L_25979 - .L_25978)
.L_25978:
        /*003c*/ 	.word	0x00000000
        /*0040*/ 	.short	0x0010
        /*0042*/ 	.short	0x006c
        /*0044*/ 	.byte	0x00, 0xf0, 0x11, 0x00


	//----- nvinfo : EIATTR_KPARAM_INFO
	.align		4
.L_25979:
        /*0048*/ 	.byte	0x04, 0x17
        /*004a*/ 	.short	(.L_25981 - .L_25980)
.L_25980:
        /*004c*/ 	.word	0x00000000
        /*0050*/ 	.short	0x000f
        /*0052*/ 	.short	0x0068
        /*0054*/ 	.byte	0x00, 0xf0, 0x11, 0x00


	//----- nvinfo : EIATTR_KPARAM_INFO
	.align		4
.L_25981:
        /*0058*/ 	.byte	0x04, 0x17
        /*005a*/ 	.short	(.L_25983 - .L_25982)
.L_25982:
        /*005c*/ 	.word	0x00000000
        /*0060*/ 	.short	0x000e
        /*0062*/ 	.short	0x0060
        /*0064*/ 	.byte	0x00, 0xf5, 0x21, 0x00


	//----- nvinfo : EIATTR_KPARAM_INFO
	.align		4
.L_25983:
        /*0068*/ 	.byte	0x04, 0x17
        /*006a*/ 	.short	(.L_25985 - .L_25984)
.L_25984:
        /*006c*/ 	.word	0x00000000
        /*0070*/ 	.short	0x000d
        /*0072*/ 	.short	0x0058
        /*0074*/ 	.byte	0x00, 0xf5, 0x21, 0x00


	//----- nvinfo : EIATTR_KPARAM_INFO
	.align		4
.L_25985:
        /*0078*/ 	.byte	0x04, 0x17
        /*007a*/ 	.short	(.L_25987 - .L_25986)
.L_25986:
        /*007c*/ 	.word	0x00000000
        /*0080*/ 	.short	0x000c
        /*0082*/ 	.short	0x0050
        /*0084*/ 	.byte	0x00, 0xf0, 0x11, 0x00


	//----- nvinfo : EIATTR_KPARAM_INFO
	.align		4
.L_25987:
        /*0088*/ 	.byte	0x04, 0x17
        /*008a*/ 	.short	(.L_25989 - .L_25988)
.L_25988:
        /*008c*/ 	.word	0x00000000
        /*0090*/ 	.short	0x000b
        /*0092*/ 	.short	0x004c
        /*0094*/ 	.byte	0x00, 0xf0, 0x11, 0x00


	//----- nvinfo : EIATTR_KPARAM_INFO
	.align		4
.L_25989:
        /*0098*/ 	.byte	0x04, 0x17
        /*009a*/ 	.short	(.L_25991 - .L_25990)
.L_25990:
        /*009c*/ 	.word	0x00000000
        /*00a0*/ 	.short	0x000a
        /*00a2*/ 	.short	0x0048
        /*00a4*/ 	.byte	0x00, 0xf0, 0x11, 0x00


	//----- nvinfo : EIATTR_KPARAM_INFO
	.align		4
.L_25991:
        /*00a8*/ 	.byte	0x04, 0x17
        /*00aa*/ 	.short	(.L_25993 - .L_25992)
.L_25992:
        /*00ac*/ 	.word	0x00000000
        /*00b0*/ 	.short	0x0009
        /*00b2*/ 	.short	0x0040
        /*00b4*/ 	.byte	0x00, 0xf5, 0x21, 0x00


	//----- nvinfo : EIATTR_KPARAM_INFO
	.align		4
.L_25993:
        /*00b8*/ 	.byte	0x04, 0x17
        /*00ba*/ 	.short	(.L_25995 - .L_25994)
.L_25994:
        /*00bc*/ 	.word	0x00000000
        /*00c0*/ 	.short	0x0008
        /*00c2*/ 	.short	0x0038
        /*00c4*/ 	.byte	0x00, 0xf0, 0x11, 0x00


	//----- nvinfo : EIATTR_KPARAM_INFO
	.align		4
.L_25995:
        /*00c8*/ 	.byte	0x04, 0x17
        /*00ca*/ 	.short	(.L_25997 - .L_25996)
.L_25996:
        /*00cc*/ 	.word	0x00000000
        /*00d0*/ 	.short	0x0007
        /*00d2*/ 	.short	0x0030
        /*00d4*/ 	.byte	0x00, 0xf5, 0x21, 0x00


	//----- nvinfo : EIATTR_KPARAM_INFO
	.align		4
.L_25997:
        /*00d8*/ 	.byte	0x04, 0x17
        /*00da*/ 	.short	(.L_25999 - .L_25998)
.L_25998:
        /*00dc*/ 	.word	0x00000000
        /*00e0*/ 	.short	0x0006
        /*00e2*/ 	.short	0x0028
        /*00e4*/ 	.byte	0x00, 0xf5, 0x21, 0x00


	//----- nvinfo : EIATTR_KPARAM_INFO
	.align		4
.L_25999:
        /*00e8*/ 	.byte	0x04, 0x17
        /*00ea*/ 	.short	(.L_26001 - .L_26000)
.L_26000:
        /*00ec*/ 	.word	0x00000000
        /*00f0*/ 	.short	0x0005
        /*00f2*/ 	.short	0x0024
        /*00f4*/ 	.byte	0x00, 0xf0, 0x11, 0x00


	//----- nvinfo : EIATTR_KPARAM_INFO
	.align		4
.L_26001:
        /*00f8*/ 	.byte	0x04, 0x17
        /*00fa*/ 	.short	(.L_26003 - .L_26002)
.L_26002:
        /*00fc*/ 	.word	0x00000000
        /*0100*/ 	.short	0x0004
        /*0102*/ 	.short	0x0020
        /*0104*/ 	.byte	0x00, 0xf0, 0x11, 0x00


	//----- nvinfo : EIATTR_KPARAM_INFO
	.align		4
.L_26003:
        /*0108*/ 	.byte	0x04, 0x17
        /*010a*/ 	.short	(.L_26005 - .L_26004)
.L_26004:
        /*010c*/ 	.word	0x00000000
        /*0110*/ 	.short	0x0003
        /*0112*/ 	.short	0x0018
        /*0114*/ 	.byte	0x00, 0xf5, 0x21, 0x00


	//----- nvinfo : EIATTR_KPARAM_INFO
	.align		4
.L_26005:
        /*0118*/ 	.byte	0x04, 0x17
        /*011a*/ 	.short	(.L_26007 - .L_26006)
.L_26006:
        /*011c*/ 	.word	0x00000000
        /*0120*/ 	.short	0x0002
        /*0122*/ 	.short	0x0010
        /*0124*/ 	.byte	0x00, 0xf5, 0x21, 0x00


	//----- nvinfo : EIATTR_KPARAM_INFO
	.align		4
.L_26007:
        /*0128*/ 	.byte	0x04, 0x17
        /*012a*/ 	.short	(.L_26009 - .L_26008)
.L_26008:
        /*012c*/ 	.word	0x00000000
        /*0130*/ 	.short	0x0001
        /*0132*/ 	.short	0x0008
        /*0134*/ 	.byte	0x00, 0xf5, 0x21, 0x00


	//----- nvinfo : EIATTR_KPARAM_INFO
	.align		4
.L_26009:
        /*0138*/ 	.byte	0x04, 0x17
        /*013a*/ 	.short	(.L_26011 - .L_26010)
.L_26010:
        /*013c*/ 	.word	0x00000000
        /*0140*/ 	.short	0x0000
        /*0142*/ 	.short	0x0000
        /*0144*/ 	.byte	0x00, 0xf5, 0x21, 0x00


	//----- nvinfo : EIATTR_SPARSE_MMA_MASK
	.align		4
.L_26011:
        /*0148*/ 	.byte	0x03, 0x50
        /*014a*/ 	.short	0x0000


	//----- nvinfo : EIATTR_MAXREG_COUNT
	.align		4
        /*014c*/ 	.byte	0x03, 0x1b
        /*014e*/ 	.short	0x00ff


	//----- nvinfo : EIATTR_NUM_BARRIERS
	.align		4
        /*0150*/ 	.byte	0x02, 0x4c
        /*0152*/ 	.byte	0x01
	.zero		1


	//----- nvinfo : EIATTR_MERCURY_ISA_VERSION
	.align		4
        /*0154*/ 	.byte	0x03, 0x5f
        /*0156*/ 	.short	0x0101


	//----- nvinfo : EIATTR_COOP_GROUP_MASK_REGIDS
	.align		4
        /*0158*/ 	.byte	0x04, 0x29
        /*015a*/ 	.short	(.L_26013 - .L_26012)


	//   ....[0]....
.L_26012:
        /*015c*/ 	.word	0xffffffff


	//   ....[1]....
        /*0160*/ 	.word	0xffffffff


	//   ....[2]....
        /*0164*/ 	.word	0xffffffff


	//   ....[3]....
        /*0168*/ 	.word	0xffffffff


	//   ....[4]....
        /*016c*/ 	.word	0xffffffff


	//   ....[5]....
        /*0170*/ 	.word	0xffffffff


	//   ....[6]....
        /*0174*/ 	.word	0xffffffff


	//   ....[7]....
        /*0178*/ 	.word	0xffffffff


	//   ....[8]....
        /*017c*/ 	.word	0xffffffff


	//   ....[9]....
        /*0180*/ 	.word	0xffffffff


	//   ....[10]....
        /*0184*/ 	.word	0xffffffff


	//   ....[11]....
        /*0188*/ 	.word	0xffffffff


	//   ....[12]....
        /*018c*/ 	.word	0xffffffff


	//   ....[13]....
        /*0190*/ 	.word	0xffffffff


	//   ....[14]....
        /*0194*/ 	.word	0xffffffff


	//   ....[15]....
        /*0198*/ 	.word	0xffffffff


	//   ....[16]....
        /*019c*/ 	.word	0xffffffff


	//   ....[17]....
        /*01a0*/ 	.word	0xffffffff


	//   ....[18]....
        /*01a4*/ 	.word	0xffffffff


	//   ....[19]....
        /*01a8*/ 	.word	0xffffffff


	//   ....[20]....
        /*01ac*/ 	.word	0xffffffff


	//   ....[21]....
        /*01b0*/ 	.word	0x0500000d


	//   ....[22]....
        /*01b4*/ 	.word	0x0500000d


	//   ....[23]....
        /*01b8*/ 	.word	0x0500000d


	//   ....[24]....
        /*01bc*/ 	.word	0x0500000d


	//   ....[25]....
        /*01c0*/ 	.word	0x0500000d


	//----- nvinfo : EIATTR_COOP_GROUP_INSTR_OFFSETS
	.align		4
.L_26013:
        /*01c4*/ 	.byte	0x04, 0x28
        /*01c6*/ 	.short	(.L_26015 - .L_26014)


	//   ....[0]....
.L_26014:
        /*01c8*/ 	.word	0x00001180


	//   ....[1]....
        /*01cc*/ 	.word	0x00001370


	//   ....[2]....
        /*01d0*/ 	.word	0x00001390


	//   ....[3]....
        /*01d4*/ 	.word	0x000013b0


	//   ....[4]....
        /*01d8*/ 	.word	0x000013d0


	//   ....[5]....
        /*01dc*/ 	.word	0x000014c0


	//   ....[6]....
        /*01e0*/ 	.word	0x000014e0


	//   ....[7]....
        /*01e4*/ 	.word	0x00001520


	//   ....[8]....
        /*01e8*/ 	.word	0x00002360


	//   ....[9]....
        /*01ec*/ 	.word	0x000023a0


	//   ....[10]....
        /*01f0*/ 	.word	0x000023c0


	//   ....[11]....
        /*01f4*/ 	.word	0x000023e0


	//   ....[12]....
        /*01f8*/ 	.word	0x00002400


	//   ....[13]....
        /*01fc*/ 	.word	0x00002450


	//   ....[14]....
        /*0200*/ 	.word	0x00002470


	//   ....[15]....
        /*0204*/ 	.word	0x00002490


	//   ....[16]....
        /*0208*/ 	.word	0x00003e60


	//   ....[17]....
        /*020c*/ 	.word	0x00003ea0


	//   ....[18]....
        /*0210*/ 	.word	0x00003ee0


	//   ....[19]....
        /*0214*/ 	.word	0x00003f20


	//   ....[20]....
        /*0218*/ 	.word	0x00003f90


	//   ....[21]....
        /*021c*/ 	.word	0x00004480


	//   ....[22]....
        /*0220*/ 	.word	0x00004530


	//   ....[23]....
        /*0224*/ 	.word	0x000045c0


	//   ....[24]....
        /*0228*/ 	.word	0x00004630


	//   ....[25]....
        /*022c*/ 	.word	0x000046a0


	//----- nvinfo : EIATTR_VRC_CTA_INIT_COUNT
	.align		4
.L_26015:
        /*0230*/ 	.byte	0x02, 0x4a
	.zero		1
	.zero		1


	//----- nvinfo : EIATTR_EXIT_INSTR_OFFSETS
	.align		4
        /*0234*/ 	.byte	0x04, 0x1c
        /*0236*/ 	.short	(.L_26017 - .L_26016)


	//   ....[0]....
.L_26016:
        /*0238*/ 	.word	0x00004280


	//   ....[1]....
        /*023c*/ 	.word	0x000042c0


	//   ....[2]....
        /*0240*/ 	.word	0x00004410


	//----- nvinfo : EIATTR_CRS_STACK_SIZE
	.align		4
.L_26017:
        /*0244*/ 	.byte	0x04, 0x1e
        /*0246*/ 	.short	(.L_26019 - .L_26018)
.L_26018:
        /*0248*/ 	.word	0x00000000


	//----- nvinfo : EIATTR_CBANK_PARAM_SIZE
	.align		4
.L_26019:
        /*024c*/ 	.byte	0x03, 0x19
        /*024e*/ 	.short	0x007c


	//----- nvinfo : EIATTR_PARAM_CBANK
	.align		4
        /*0250*/ 	.byte	0x04, 0x0a
        /*0252*/ 	.short	(.L_26021 - .L_26020)
	.align		4
.L_26020:
        /*0254*/ 	.word	index@(.nv.constant0._ZN4vllm25paged_attention_v1_kernelIttLi80ELi16ELi128ELNS_18Fp8KVCacheDataTypeE0ELb0EEEvPT_PKS2_PKT0_S8_ifPKiSA_iPKfiiiSC_SC_iiiii)
        /*0258*/ 	.short	0x0380
        /*025a*/ 	.short	0x007c


	//----- nvinfo : EIATTR_SW_WAR
	.align		4
.L_26021:
        /*025c*/ 	.byte	0x04, 0x36
        /*025e*/ 	.short	(.L_26023 - .L_26022)
.L_26022:
        /*0260*/ 	.word	0x00000008
.L_26023:


//--------------------- .nv.info._ZN4vllm25paged_attention_v1_kernelIttLi64ELi16ELi128ELNS_18Fp8KVCacheDataTypeE0ELb0EEEvPT_PKS2_PKT0_S8_ifPKiSA_iPKfiiiSC_SC_iiiii --------------------------
	.section	.nv.info._ZN4vllm25paged_attention_v1_kernelIttLi64ELi16ELi128ELNS_18Fp8KVCacheDataTypeE0ELb0EEEvPT_PKS2_PKT0_S8_ifPKiSA_iPKfiiiSC_SC_iiiii,"",@"SHT_CUDA_INFO"
	.sectionflags	@""
	.align	4


	//----- nvinfo : EIATTR_CUDA_API_VERSION
	.align		4
        /*0000*/ 	.byte	0x04, 0x37
        /*0002*/ 	.short	(.L_26025 - .L_26024)
.L_26024:
        /*0004*/ 	.word	0x00000082


	//----- nvinfo : EIATTR_KPARAM_INFO
	.align		4
.L_26025:
        /*0008*/ 	.byte	0x04, 0x17
        /*000a*/ 	.short	(.L_26027 - .L_26026)
.L_26026:
        /*000c*/ 	.word	0x00000000
        /*0010*/ 	.short	0x0013
        /*0012*/ 	.short	0x0078
        /*0014*/ 	.byte	0x00, 0xf0, 0x11, 0x00


	//----- nvinfo : EIATTR_KPARAM_INFO
	.align		4
.L_26027:
        /*0018*/ 	.byte	0x04, 0x17
        /*001a*/ 	.short	(.L_26029 - .L_26028)
.L_26028:
        /*001c*/ 	.word	0x00000000
        /*0020*/ 	.short	0x0012
        /*0022*/ 	.short	0x0074
        /*0024*/ 	.byte	0x00, 0xf0, 0x11, 0x00


	//----- nvinfo : EIATTR_KPARAM_INFO
	.align		4
.L_26029:
        /*0028*/ 	.byte	0x04, 0x17
        /*002a*/ 	.short	(.L_26031 - .L_26030)
.L_26030:
        /*002c*/ 	.word	0x00000000
        /*0030*/ 	.short	0x0011
        /*0032*/ 	.short	0x0070
        /*0034*/ 	.byte	0x00, 0xf0, 0x11, 0x00


	//----- nvinfo : EIATTR_KPARAM_INFO
	.align		4
.L_26031:
        /*0038*/ 	.byte	0x04, 0x17
        /*003a*/ 	.short	(.L_26033 - .L_26032)
.L_26032:
        /*003c*/ 	.word	0x00000000
        /*0040*/ 	.short	0x0010
        /*0042*/ 	.short	0x006c
        /*0044*/ 	.byte	0x00, 0xf0, 0x11, 0x00


	//----- nvinfo : EIATTR_KPARAM_INFO
	.align		4
.L_26033:
        /*0048*/ 	.byte	0x04, 0x17
        /*004a*/ 	.short	(.L_26035 - .L_26034)
.L_26034:
        /*004c*/ 	.word	0x00000000
        /*0050*/ 	.short	0x000f
        /*0052*/ 	.short	0x0068
        /*0054*/ 	.byte	0x00, 0xf0, 0x11, 0x00


	//----- nvinfo : EIATTR_KPARAM_INFO
	.align		4
.L_26035:
        /*0058*/ 	.byte	0x04, 0x17
        /*005a*/ 	.short	(.L_26037 - .L_26036)
.L_26036:
        /*005c*/ 	.word	0x00000000
        /*0060*/ 	.short	0x000e
        /*0062*/ 	.short	0x0060
        /*0064*/ 	.byte	0x00, 0xf5, 0x21, 0x00


	//----- nvinfo : EIATTR_KPARAM_INFO
	.align		4
.L_26037:
        /*0068*/ 	.byte	0x04, 0x17
        /*006a*/ 	.short	(.L_26039 - .L_26038)
.L_26038:
        /*006c*/ 	.word	0x00000000
        /*0070*/ 	.short	0x000d
        /*0072*/ 	.short	0x0058
        /*0074*/ 	.byte	0x00, 0xf5, 0x21, 0x00


	//----- nvinfo : EIATTR_KPARAM_INFO
	.align		4
.L_26039:
        /*0078*/ 	.byte	0x04, 0x17
        /*007a*/ 	.short	(.L_26041 - .L_26040)
.L_26040:
        /*007c*/ 	.word	0x00000000
        /*0080*/ 	.short	0x000c
        /*0082*/ 	.short	0x0050
        /*0084*/ 	.byte	0x00, 0xf0, 0x11, 0x00


	//----- nvinfo : EIATTR_KPARAM_INFO
	.align		4
.L_26041:
        /*0088*/ 	.byte	0x04, 0x17
        /*008a*/ 	.short	(.L_26043 - .L_26042)
.L_26042:
        /*008c*/ 	.word	0x00000000
        /*0090*/ 	.short	0x000b
        /*0092*/ 	.short	0x004c
        /*0094*/ 	.byte	0x00, 0xf0, 0x11, 0x00


	//----- nvinfo : EIATTR_KPARAM_INFO
	.align		4
.L_26043:
        /*0098*/ 	.byte	0x04, 0x17
        /*009a*/ 	.short	(.L_26045 - .L_26044)
.L_26044:
        /*009c*/ 	.word	0x00000000
        /*00a0*/ 	.short	0x000a
        /*00a2*/ 	.short	0x0048
        /*00a4*/ 	.byte	0x00, 0xf0, 0x11, 0x00


	//----- nvinfo : EIATTR_KPARAM_INFO
	.align		4
.L_26045:
        /*00a8*/ 	.byte	0x04, 0x17
        /*00aa*/ 	.short	(.L_26047 - .L_26046)
.L_26046:
        /*00ac*/ 	.word	0x00000000
        /*00b0*/ 	.short	0x0009
        /*00b2*/ 	.short	0x0040
        /*00b4*/ 	.byte	0x00, 0xf5, 0x21, 0x00


	//----- nvinfo : EIATTR_KPARAM_INFO
	.align		4
.L_26047:
        /*00b8*/ 	.byte	0x04, 0x17
        /*00ba*/ 	.short	(.L_26049 - .L_26048)
.L_26048:
        /*00bc*/ 	.word	0x00000000
        /*00c0*/ 	.short	0x0008
        /*00c2*/ 	.short	0x0038
        /*00c4*/ 	.byte	0x00, 0xf0, 0x11, 0x00


	//----- nvinfo : EIATTR_KPARAM_INFO
	.align		4
.L_26049:
        /*00c8*/ 	.byte	0x04, 0x17
        /*00ca*/ 	.short	(.L_26051 - .L_26050)
.L_26050:
        /*00cc*/ 	.word	0x00000000
        /*00d0*/ 	.short	0x0007
        /*00d2*/ 	.short	0x0030
        /*00d4*/ 	.byte	0x00, 0xf5, 0x21, 0x00


	//----- nvinfo : EIATTR_KPARAM_INFO
	.align		4
.L_26051:
        /*00d8*/ 	.byte	0x04, 0x17
        /*00da*/ 	.short	(.L_26053 - .L_26052)
.L_26052:
        /*00dc*/ 	.word	0x00000000
        /*00e0*/ 	.short	0x0006
        /*00e2*/ 	.short	0x0028
        /*00e4*/ 	.byte	0x00, 0xf5, 0x21, 0x00


	//----- nvinfo : EIATTR_KPARAM_INFO
	.align		4
.L_26053:
        /*00e8*/ 	.byte	0x04, 0x17
        /*00ea*/ 	.short	(.L_26055 - .L_26054)
.L_26054:
        /*00ec*/ 	.word	0x00000000
        /*00f0*/ 	.short	0x0005
        /*00f2*/ 	.short	0x0024
        /*00f4*/ 	.byte	0x00, 0xf0, 0x11, 0x00


	//----- nvinfo : EIATTR_KPARAM_INFO
	.align		4
.L_26055:
        /*00f8*/ 	.byte	0x04, 0x17
        /*00fa*/ 	.short	(.L_26057 - .L_26056)
.L_26056:
        /*00fc*/ 	.word	0x00000000
        /*0100*/ 	.short	0x0004
        /*0102*/ 	.short	0x0020
        /*0104*/ 	.byte	0x00, 0xf0, 0x11, 0x00


	//----- nvinfo : EIATTR_KPARAM_INFO
	.align		4
.L_26057:
        /*0108*/ 	.byte	0x04, 0x17
        /*010a*/ 	.short	(.L_26059 - .L_26058)
.L_26058:
        /*010c*/ 	.word	0x00000000
        /*0110*/ 	.short	0x0003
        /*0112*/ 	.short	0x0018
        /*0114*/ 	.byte	0x00, 0xf5, 0x21, 0x00


	//----- nvinfo : EIATTR_KPARAM_INFO
	.align		4
.L_26059:
        /*0118*/ 	.byte	0x04, 0x17
        /*011a*/ 	.short	(.L_26061 - .L_26060)
.L_26060:
        /*011c*/ 	.word	0x00000000
        /*0120*/ 	.short	0x0002
        /*0122*/ 	.short	0x0010
        /*0124*/ 	.byte	0x00, 0xf5, 0x21, 0x00


	//----- nvinfo : EIATTR_KPARAM_INFO
	.align		4
.L_26061:
        /*0128*/ 	.byte	0x04, 0x17
        /*012a*/ 	.short	(.L_26063 - .L_26062)
.L_26062:
        /*012c*/ 	.word	0x00000000
        /*0130*/ 	.short	0x0001
        /*0132*/ 	.short	0x0008
        /*0134*/ 	.byte	0x00, 0xf5, 0x21, 0x00


	//----- nvinfo : EIATTR_KPARAM_INFO
	.align		4
.L_26063:
        /*0138*/ 	.byte	0x04, 0x17
        /*013a*/ 	.short	(.L_26065 - .L_26064)
.L_26064:
        /*013c*/ 	.word	0x00000000
        /*0140*/ 	.short	0x0000
        /*0142*/ 	.short	0x0000
        /*0144*/ 	.byte	0x00, 0xf5, 0x21, 0x00


	//----- nvinfo : EIATTR_SPARSE_MMA_MASK
	.align		4
.L_26065:
        /*0148*/ 	.byte	0x03, 0x50
        /*014a*/ 	.short	0x0000


	//----- nvinfo : EIATTR_MAXREG_COUNT
	.align		4
        /*014c*/ 	.byte	0x03, 0x1b
        /*014e*/ 	.short	0x00ff


	//----- nvinfo : EIATTR_NUM_BARRIERS
	.align		4
        /*0150*/ 	.byte	0x02, 0x4c
        /*0152*/ 	.byte	0x01
	.zero		1


	//----- nvinfo : EIATTR_MERCURY_ISA_VERSION
	.align		4
        /*0154*/ 	.byte	0x03, 0x5f
        /*0156*/ 	.short	0x0101


	//----- nvinfo : EIATTR_COOP_GROUP_MASK_REGIDS
	.align		4
        /*0158*/ 	.byte	0x04, 0x29
        /*015a*/ 	.short	(.L_26067 - .L_26066)


	//   ....[0]....
.L_26066:
        /*015c*/ 	.word	0xffffffff


	//   ....[1]....
        /*0160*/ 	.word	0xffffffff


	//   ....[2]....
        /*0164*/ 	.word	0xffffffff


	//   ....[3]....
        /*0168*/ 	.word	0xffffffff


	//   ....[4]....
        /*016c*/ 	.word	0xffffffff


	//   ....[5]....
        /*0170*/ 	.word	0xffffffff


	//   ....[6]....
        /*0174*/ 	.word	0xffffffff


	//   ....[7]....
        /*0178*/ 	.word	0xffffffff


	//   ....[8]....
        /*017c*/ 	.word	0xffffffff


	//   ....[9]....
        /*0180*/ 	.word	0xffffffff


	//   ....[10]....
        /*0184*/ 	.word	0xffffffff


	//   ....[11]....
        /*0188*/ 	.word	0xffffffff


	//   ....[12]....
        /*018c*/ 	.word	0xffffffff


	//   ....[13]....
        /*0190*/ 	.word	0xffffffff


	//   ....[14]....
        /*0194*/ 	.word	0xffffffff


	//   ....[15]....
        /*0198*/ 	.word	0xffffffff


	//   ....[16]....
        /*019c*/ 	.word	0xffffffff


	//   ....[17]....
        /*01a0*/ 	.word	0xffffffff


	//   ....[18]....
        /*01a4*/ 	.word	0xffffffff


	//   ....[19]....
        /*01a8*/ 	.word	0xffffffff


	//   ....[20]....
        /*01ac*/ 	.word	0x0500000c


	//   ....[21]....
        /*01b0*/ 	.word	0x0500000c


	//   ....[22]....
        /*01b4*/ 	.word	0x0500000c


	//   ....[23]....
        /*01b8*/ 	.word	0x0500000c


	//   ....[24]....
        /*01bc*/ 	.word	0x0500000c


	//----- nvinfo : EIATTR_COOP_GROUP_INSTR_OFFSETS
	.align		4
.L_26067:
        /*01c0*/ 	.byte	0x04, 0x28
        /*01c2*/ 	.short	(.L_26069 - .L_26068)


	//   ....[0]....
.L_26068:
        /*01c4*/ 	.word	0x00000ff0


	//   ....[1]....
        /*01c8*/ 	.word	0x000011c0


	//   ....[2]....
        /*01cc*/ 	.word	0x000011e0


	//   ....[3]....
        /*01d0*/ 	.word	0x00001200


	//   ....[4]....
        /*01d4*/ 	.word	0x00001220


	//   ....[5]....
        /*01d8*/ 	.word	0x00001300


	//   ....[6]....
        /*01dc*/ 	.word	0x00001320


	//   ....[7]....
        /*01e0*/ 	.word	0x00001360


	//   ....[8]....
        /*01e4*/ 	.word	0x000021b0


	//   ....[9]....
        /*01e8*/ 	.word	0x000021f0


	//   ....[10]....
        /*01ec*/ 	.word	0x00002210


	//   ....[11]....
        /*01f0*/ 	.word	0x00002230


	//   ....[12]....
        /*01f4*/ 	.word	0x00002250


	//   ....[13]....
        /*01f8*/ 	.word	0x000022a0


	//   ....[14]....
        /*01fc*/ 	.word	0x000022c0


	//   ....[15]....
        /*0200*/ 	.word	0x000022e0


	//   ....[16]....
        /*0204*/ 	.word	0x000039f0


	//   ....[17]....
        /*0208*/ 	.word	0x00003a30


	//   ....[18]....
        /*020c*/ 	.word	0x00003a90


	//   ....[19]....
        /*0210*/ 	.word	0x00003aa0


	//   ....[20]....
        /*0214*/ 	.word	0x00003fa0


	//   ....[21]....
        /*0218*/ 	.word	0x00004050


	//   ....[22]....
        /*021c*/ 	.word	0x000040e0


	//   ....[23]....
        /*0220*/ 	.word	0x00004150


	//   ....[24]....
        /*0224*/ 	.word	0x000041c0


	//----- nvinfo : EIATTR_VRC_CTA_INIT_COUNT
	.align		4
.L_26069:
        /*0228*/ 	.byte	0x02, 0x4a
	.zero		1
	.zero		1


	//----- nvinfo : EIATTR_EXIT_INSTR_OFFSETS
	.align		4
        /*022c*/ 	.byte	0x04, 0x1c
        /*022e*/ 	.short	(.L_26071 - .L_26070)


	//   ....[0]....
.L_26070:
        /*0230*/ 	.word	0x00003d90


	//   ....[1]....
        /*0234*/ 	.word	0x00003dd0


	//   ....[2]....
        /*0238*/ 	.word	0x00003f40


	//----- nvinfo : EIATTR_CRS_STACK_SIZE
	.align		4
.L_26071:
        /*023c*/ 	.byte	0x04, 0x1e
        /*023e*/ 	.short	(.L_26073 - .L_26072)
.L_26072:
        /*0240*/ 	.word	0x00000000


	//----- nvinfo : EIATTR_CBANK_PARAM_SIZE
	.align		4
.L_26073:
        /*0244*/ 	.byte	0x03, 0x19
        /*0246*/ 	.short	0x007c


	//----- nvinfo : EIATTR_PARAM_CBANK
	.align		4
        /*0248*/ 	.byte	0x04, 0x0a
        /*024a*/ 	.short	(.L_26075 - .L_26074)
	.align		4
.L_26074:
        /*024c*/ 	.word	index@(.nv.constant0._ZN4vllm25paged_attention_v1_kernelIttLi64ELi16ELi128ELNS_18Fp8KVCacheDataTypeE0ELb0EEEvPT_PKS2_PKT0_S8_ifPKiSA_iPKfiiiSC_SC_iiiii)
        /*0250*/ 	.short	0x0380
        /*0252*/ 	.short	0x007c


	//----- nvinfo : EIATTR_SW_WAR
	.align		4
.L_26075:
        /*0254*/ 	.byte	0x04, 0x36
        /*0256*/ 	.short	(.L_26077 - .L_26076)
.L_26076:
        /*0258*/ 	.word	0x00000008
.L_26077:


//--------------------- .nv.info._ZN4vllm25paged_attention_v1_kernelIttLi32ELi16ELi128ELNS_18Fp8KVCacheDataTypeE0ELb0EEEvPT_PKS2_PKT0_S8_ifPKiSA_iPKfiiiSC_SC_iiiii --------------------------
	.section	.nv.info._ZN4vllm25paged_attention_v1_kernelIttLi32ELi16ELi128ELNS_18Fp8KVCacheDataTypeE0ELb0EEEvPT_PKS2_PKT0_S8_ifPKiSA_iPKfiiiSC_SC_iiiii,"",@"SHT_CUDA_INFO"
	.sectionflags	@""
	.align	4


	//----- nvinfo : EIATTR_CUDA_API_VERSION
	.align		4
        /*0000*/ 	.byte	0x04, 0x37
        /*0002*/ 	.short	(.L_26079 - .L_26078)
.L_26078:
        /*0004*/ 	.word	0x00000082


	//----- nvinfo : EIATTR_KPARAM_INFO
	.align		4
.L_26079:
        /*0008*/ 	.byte	0x04, 0x17
        /*000a*/ 	.short	(.L_26081 - .L_26080)
.L_26080:
        /*000c*/ 	.word	0x00000000
        /*0010*/ 	.short	0x0013
        /*0012*/ 	.short	0x0078
        /*0014*/ 	.byte	0x00, 0xf0, 0x11, 0x00


	//----- nvinfo : EIATTR_KPARAM_INFO
	.align		4
.L_26081:
        /*0018*/ 	.byte	0x04, 0x17
        /*001a*/ 	.short	(.L_26083 - .L_26082)
.L_26082:
        /*001c*/ 	.word	0x00000000
        /*0020*/ 	.short	0x0012
        /*0022*/ 	.short	0x0074
        /*0024*/ 	.byte	0x00, 0xf0, 0x11, 0x00


	//----- nvinfo : EIATTR_KPARAM_INFO
	.align		4
.L_26083:
        /*0028*/ 	.byte	0x04, 0x17
        /*002a*/ 	.short	(.L_26085 - .L_26084)
.L_26084:
        /*002c*/ 	.word	0x00000000
        /*0030*/ 	.short	0x0011
        /*0032*/ 	.short	0x0070
        /*0034*/ 	.byte	0x00, 0xf0, 0x11, 0x00


	//----- nvinfo : EIATTR_KPARAM_INFO
	.align		4
.L_26085:
        /*0038*/ 	.byte	0x04, 0x17
        /*003a*/ 	.short	(.L_26087 - .L_26086)
.L_26086:
        /*003c*/ 	.word	0x00000000
        /*0040*/ 	.short	0x0010
        /*0042*/ 	.short	0x006c
        /*0044*/ 	.byte	0x00, 0xf0, 0x11, 0x00


	//----- nvinfo : EIATTR_KPARAM_INFO
	.align		4
.L_26087:
        /*0048*/ 	.byte	0x04, 0x17
        /*004a*/ 	.short	(.L_26089 - .L_26088)
.L_26088:
        /*004c*/ 	.word	0x00000000
        /*0050*/ 	.short	0x000f
        /*0052*/ 	.short	0x0068
        /*0054*/ 	.byte	0x00, 0xf0, 0x11, 0x00


	//----- nvinfo : EIATTR_KPARAM_INFO
	.align		4
.L_26089:
        /*0058*/ 	.byte	0x04, 0x17
        /*005a*/ 	.short	(.L_26091 - .L_26090)
.L_26090:
        /*005c*/ 	.word	0x00000000
        /*0060*/ 	.short	0x000e
        /*0062*/ 	.short	0x0060
        /*0064*/ 	.byte	0x00, 0xf5, 0x21, 0x00


	//----- nvinfo : EIATTR_KPARAM_INFO
	.align		4
.L_26091:
        /*0068*/ 	.byte	0x04, 0x17
        /*006a*/ 	.short	(.L_26093 - .L_26092)
.L_26092:
        /*006c*/ 	.word	0x00000000
        /*0070*/ 	.short	0x000d
        /*0072*/ 	.short	0x0058
        /*0074*/ 	.byte	0x00, 0xf5, 0x21, 0x00


	//----- nvinfo : EIATTR_KPARAM_INFO
	.align		4
.L_26093:
        /*0078*/ 	.byte	0x04, 0x17
        /*007a*/ 	.short	(.L_26095 - .L_26094)
.L_26094:
        /*007c*/ 	.word	0x00000000
        /*0080*/ 	.short	0x000c
        /*0082*/ 	.short	0x0050
        /*0084*/ 	.byte	0x00, 0xf0, 0x11, 0x00


	//----- nvinfo : EIATTR_KPARAM_INFO
	.align		4
.L_26095:
        /*0088*/ 	.byte	0x04, 0x17
        /*008a*/ 	.short	(.L_26097 - .L_26096)
.L_26096:
        /*008c*/ 	.word	0x00000000
        /*0090*/ 	.short	0x000b
        /*0092*/ 	.short	0x004c
        /*0094*/ 	.byte	0x00, 0xf0, 0x11, 0x00


	//----- nvinfo : EIATTR_KPARAM_INFO
	.align		4
.L_26097:
        /*0098*/ 	.byte	0x04, 0x17
        /*009a*/ 	.short	(.L_26099 - .L_26098)
.L_26098:
        /*009c*/ 	.word	0x00000000
        /*00a0*/ 	.short	0x000a
        /*00a2*/ 	.short	0x0048
        /*00a4*/ 	.byte	0x00, 0xf0, 0x11, 0x00


	//----- nvinfo : EIATTR_KPARAM_INFO
	.align		4
.L_26099:
        /*00a8*/ 	.byte	0x04, 0x17
        /*00aa*/ 	.short	(.L_26101 - .L_26100)
.L_26100:
        /*00ac*/ 	.word	0x00000000
        /*00b0*/ 	.short	0x0009
        /*00b2*/ 	.short	0x0040
        /*00b4*/ 	.byte	0x00, 0xf5, 0x21, 0x00


	//----- nvinfo : EIATTR_KPARAM_INFO
	.align		4
.L_26101:
        /*00b8*/ 	.byte	0x04, 0x17
        /*00ba*/ 	.short	(.L_26103 - .L_26102)
.L_26102:
        /*00bc*/ 	.word	0x00000000
        /*00c0*/ 	.short	0x0008
        /*00c2*/ 	.short	0x0038
        /*00c4*/ 	.byte	0x00, 0xf0, 0x11, 0x00


	//----- nvinfo : EIATTR_KPARAM_INFO
	.align		4
.L_26103:
        /*00c8*/ 	.byte	0x04, 0x17
        /*00ca*/ 	.short	(.L_26105 - .L_26104)
.L_26104:
        /*00cc*/ 	.word	0x00000000
        /*00d0*/ 	.short	0x0007
        /*00d2*/ 	.short	0x0030
        /*00d4*/ 	.byte	0x00, 0xf5, 0x21, 0x00


	//----- nvinfo : EIATTR_KPARAM_INFO
	.align		4
.L_26105:
        /*00d8*/ 	.byte	0x04, 0x17
        /*00da*/ 	.short	(.L_26107 - .L_26106)
.L_26106:
        /*00dc*/ 	.word	0x00000000
        /*00e0*/ 	.short	0x0006
        /*00e2*/ 	.short	0x0028
        /*00e4*/ 	.byte	0x00, 0xf5, 0x21, 0x00


	//----- nvinfo : EIATTR_KPARAM_INFO
	.align		4
.L_26107:
        /*00e8*/ 	.byte	0x04, 0x17
        /*00ea*/ 	.short	(.L_26109 - .L_26108)
.L_26108:
        /*00ec*/ 	.word	0x00000000
        /*00f0*/ 	.short	0x0005
        /*00f2*/ 	.short	0x0024
        /*00f4*/ 	.byte	0x00, 0xf0, 0x11, 0x00


	//----- nvinfo : EIATTR_KPARAM_INFO
	.align		4
.L_26109:
        /*00f8*/ 	.byte	0x04, 0x17
        /*00fa*/ 	.short	(.L_26111 - .L_26110)
.L_26110:
        /*00fc*/ 	.word	0x00000000
        /*0100*/ 	.short	0x0004
        /*0102*/ 	.short	0x0020
        /*0104*/ 	.byte	0x00, 0xf0, 0x11, 0x00


	//----- nvinfo : EIATTR_KPARAM_INFO
	.align		4
.L_26111:
        /*0108*/ 	.byte	0x04, 0x17
        /*010a*/ 	.short	(.L_26113 - .L_26112)
.L_26112:
        /*010c*/ 	.word	0x00000000
        /*0110*/ 	.short	0x0003
        /*0112*/ 	.short	0x0018
        /*0114*/ 	.byte	0x00, 0xf5, 0x21, 0x00


	//----- nvinfo : EIATTR_KPARAM_INFO
	.align		4
.L_26113:
        /*0118*/ 	.byte	0x04, 0x17
        /*011a*/ 	.short	(.L_26115 - .L_26114)
.L_26114:
        /*011c*/ 	.word	0x00000000
        /*0120*/ 	.short	0x0002
        /*0122*/ 	.short	0x0010
        /*0124*/ 	.byte	0x00, 0xf5, 0x21, 0x00


	//----- nvinfo : EIATTR_KPARAM_INFO
	.align		4
.L_26115:
        /*0128*/ 	.byte	0x04, 0x17
        /*012a*/ 	.short	(.L_26117 - .L_26116)
.L_26116:
        /*012c*/ 	.word	0x00000000
        /*0130*/ 	.short	0x0001
        /*0132*/ 	.short	0x0008
        /*0134*/ 	.byte	0x00, 0xf5, 0x21, 0x00


	//----- nvinfo : EIATTR_KPARAM_INFO
	.align		4
.L_26117:
        /*0138*/ 	.byte	0x04, 0x17
        /*013a*/ 	.short	(.L_26119 - .L_26118)
.L_26118:
        /*013c*/ 	.word	0x00000000
        /*0140*/ 	.short	0x0000
        /*0142*/ 	.short	0x0000
        /*0144*/ 	.byte	0x00, 0xf5, 0x21, 0x00


	//----- nvinfo : EIATTR_SPARSE_MMA_MASK
	.align		4
.L_26119:
        /*0148*/ 	.byte	0x03, 0x50
        /*014a*/ 	.short	0x0000


	//----- nvinfo : EIATTR_MAXREG_COUNT
	.align		4
        /*014c*/ 	.byte	0x03, 0x1b
        /*014e*/ 	.short	0x00ff


	//----- nvinfo : EIATTR_NUM_BARRIERS
	.align		4
        /*0150*/ 	.byte	0x02, 0x4c
        /*0152*/ 	.byte	0x01
	.zero		1


	//----- nvinfo : EIATTR_MERCURY_ISA_VERSION
	.align		4
        /*0154*/ 	.byte	0x03, 0x5f
        /*0156*/ 	.short	0x0101


	//----- nvinfo : EIATTR_COOP_GROUP_MASK_REGIDS
	.align		4
        /*0158*/ 	.byte	0x04, 0x29
        /*015a*/ 	.short	(.L_26121 - .L_26120)


	//   ....[0]....
.L_26120:
        /*015c*/ 	.word	0xffffffff


	//   ....[1]....
        /*0160*/ 	.word	0xffffffff


	//   ....[2]....
        /*0164*/ 	.word	0xffffffff


	//   ....[3]....
        /*0168*/ 	.word	0xffffffff


	//   ....[4]....
        /*016c*/ 	.word	0xffffffff


	//   ....[5]....
        /*0170*/ 	.word	0xffffffff


	//   ....[6]....
        /*0174*/ 	.word	0xffffffff


	//   ....[7]....
        /*0178*/ 	.word	0xffffffff


	//   ....[8]....
        /*017c*/ 	.word	0xffffffff


	//   ....[9]....
        /*0180*/ 	.word	0xffffffff


	//   ....[10]....
        /*0184*/ 	.word	0xffffffff


	//   ....[11]....
        /*0188*/ 	.word	0xffffffff


	//   ....[12]....
        /*018c*/ 	.word	0xffffffff


	//   ....[13]....
        /*0190*/ 	.word	0xffffffff


	//   ....[14]....
        /*0194*/ 	.word	0xffffffff


	//   ....[15]....
        /*0198*/ 	.word	0xffffffff


	//   ....[16]....
        /*019c*/ 	.word	0xffffffff


	//   ....[17]....
        /*01a0*/ 	.word	0xffffffff


	//   ....[18]....
        /*01a4*/ 	.word	0x0500000b


	//   ....[19]....
        /*01a8*/ 	.word	0x0500000b


	//   ....[20]....
        /*01ac*/ 	.word	0x0500000b


	//   ....[21]....
        /*01b0*/ 	.word	0x0500000b


	//   ....[22]....
        /*01b4*/ 	.word	0x0500000b


	//----- nvinfo : EIATTR_COOP_GROUP_INSTR_OFFSETS
	.align		4
.L_26121:
        /*01b8*/ 	.byte	0x04, 0x28
        /*01ba*/ 	.short	(.L_26123 - .L_26122)


	//   ....[0]....
.L_26122:
        /*01bc*/ 	.word	0x00000c30


	//   ....[1]....
        /*01c0*/ 	.word	0x00000e40


	//   ....[2]....
        /*01c4*/ 	.word	0x00000e60


	//   ....[3]....
        /*01c8*/ 	.word	0x00000e80


	//   ....[4]....
        /*01cc*/ 	.word	0x00000ea0


	//   ....[5]....
        /*01d0*/ 	.word	0x00000f90


	//   ....[6]....
        /*01d4*/ 	.word	0x00000fb0


	//   ....[7]....
        /*01d8*/ 	.word	0x00000ff0


	//   ....[8]....
        /*01dc*/ 	.word	0x00001e30


	//   ....[9]....
        /*01e0*/ 	.word	0x00001e60


	//   ....[10]....
        /*01e4*/ 	.word	0x00001e80


	//   ....[11]....
        /*01e8*/ 	.word	0x00001ea0


	//   ....[12]....
        /*01ec*/ 	.word	0x00001ec0


	//   ....[13]....
        /*01f0*/ 	.word	0x00001f10


	//   ....[14]....
        /*01f4*/ 	.word	0x00001f30


	//   ....[15]....
        /*01f8*/ 	.word	0x00001f50


	//   ....[16]....
        /*01fc*/ 	.word	0x00003130


	//   ....[17]....
        /*0200*/ 	.word	0x00003170


	//   ....[18]....
        /*0204*/ 	.word	0x00003510


	//   ....[19]....
        /*0208*/ 	.word	0x000035c0


	//   ....[20]....
        /*020c*/ 	.word	0x00003650


	//   ....[21]....
        /*0210*/ 	.word	0x000036c0


	//   ....[22]....
        /*0214*/ 	.word	0x00003730


	//----- nvinfo : EIATTR_VRC_CTA_INIT_COUNT
	.align		4
.L_26123:
        /*0218*/ 	.byte	0x02, 0x4a
	.zero		1
	.zero		1


	//----- nvinfo : EIATTR_EXIT_INSTR_OFFSETS
	.align		4
        /*021c*/ 	.byte	0x04, 0x1c
        /*021e*/ 	.short	(.L_26125 - .L_26124)


	//   ....[0]....
.L_26124:
        /*0220*/ 	.word	0x00003360


	//   ....[1]....
        /*0224*/ 	.word	0x000033a0


	//   ....[2]....
        /*0228*/ 	.word	0x000034a0


	//----- nvinfo : EIATTR_CRS_STACK_SIZE
	.align		4
.L_26125:
        /*022c*/ 	.byte	0x04, 0x1e
        /*022e*/ 	.short	(.L_26127 - .L_26126)
.L_26126:
        /*0230*/ 	.word	0x00000000


	//----- nvinfo : EIATTR_CBANK_PARAM_SIZE
	.align		4
.L_26127:
        /*0234*/ 	.byte	0x03, 0x19
        /*0236*/ 	.short	0x007c


	//----- nvinfo : EIATTR_PARAM_CBANK
	.align		4
        /*0238*/ 	.byte	0x04, 0x0a
        /*023a*/ 	.short	(.L_26129 - .L_26128)
	.align		4
.L_26128:
        /*023c*/ 	.word	index@(.nv.constant0._ZN4vllm25paged_attention_v1_kernelIttLi32ELi16ELi128ELNS_18Fp8KVCacheDataTypeE0ELb0EEEvPT_PKS2_PKT0_S8_ifPKiSA_iPKfiiiSC_SC_iiiii)
        /*0240*/ 	.short	0x0380
        /*0242*/ 	.short	0x007c


	//----- nvinfo : EIATTR_SW_WAR
	.align		4
.L_26129:
        /*0244*/ 	.byte	0x04, 0x36
        /*0246*/ 	.short	(.L_26131 - .L_26130)
.L_26130:
        /*0248*/ 	.word	0x00000008
.L_26131:


//--------------------- .nv.info._ZN4vllm25paged_attention_v1_kernelIttLi256ELi16ELi128ELNS_18Fp8KVCacheDataTypeE0ELb1EEEvPT_PKS2_PKT0_S8_ifPKiSA_iPKfiiiSC_SC_iiiii --------------------------
	.section	.nv.info._ZN4vllm25paged_attention_v1_kernelIttLi256ELi16ELi128ELNS_18Fp8KVCacheDataTypeE0ELb1EEEvPT_PKS2_PKT0_S8_ifPKiSA_iPKfiiiSC_SC_iiiii,"",@"SHT_CUDA_INFO"
	.sectionflags	@""
	.align	4


	//----- nvinfo : EIATTR_CUDA_API_VERSION
	.align		4
        /*0000*/ 	.byte	0x04, 0x37
        /*0002*/ 	.short	(.L_26133 - .L_26132)
.L_26132:
        /*0004*/ 	.word	0x00000082


	//----- nvinfo : EIATTR_KPARAM_INFO
	.align		4
.L_26133:
        /*0008*/ 	.byte	0x04, 0x17
        /*000a*/ 	.short	(.L_26135 - .L_26134)
.L_26134:
        /*000c*/ 	.word	0x00000000
        /*0010*/ 	.short	0x0013
        /*0012*/ 	.short	0x0078
        /*0014*/ 	.byte	0x00, 0xf0, 0x11, 0x00


	//----- nvinfo : EIATTR_KPARAM_INFO
	.align		4
.L_26135:
        /*0018*/ 	.byte	0x04, 0x17
        /*001a*/ 	.short	(.L_26137 - .L_26136)
.L_26136:
        /*001c*/ 	.word	0x00000000
        /*0020*/ 	.short	0x0012
        /*0022*/ 	.short	0x0074
        /*0024*/ 	.byte	0x00, 0xf0, 0x11, 0x00


	//----- nvinfo : EIATTR_KPARAM_INFO
	.align		4
.L_26137:
        /*0028*/ 	.byte	0x04, 0x17
        /*002a*/ 	.short	(.L_26139 - .L_26138)
.L_26138:
        /*002c*/ 	.word	0x00000000
        /*0030*/ 	.short	0x0011
        /*0032*/ 	.short	0x0070
        /*0034*/ 	.byte	0x00, 0xf0, 0x11, 0x00


	//----- nvinfo : EIATTR_KPARAM_INFO
	.align		4
.L_26139:
        /*0038*/ 	.byte	0x04, 0x17
        /*003a*/ 	.short	(.L_26141 - .L_26140)
.L_26140:
        /*003c*/ 	.word	0x00000000
        /*0040*/ 	.short	0x0010
        /*0042*/ 	.short	0x006c
        /*0044*/ 	.byte	0x00, 0xf0, 0x11, 0x00


	//----- nvinfo : EIATTR_KPARAM_INFO
	.align		4
.L_26141:
        /*0048*/ 	.byte	0x04, 0x17
        /*004a*/ 	.short	(.L_26143 - .L_26142)
.L_26142:
        /*004c*/ 	.word	0x00000000
        /*0050*/ 	.short	0x000f
        /*0052*/ 	.short	0x0068
        /*0054*/ 	.byte	0x00, 0xf0, 0x11, 0x00


	//----- nvinfo : EIATTR_KPARAM_INFO
	.align		4
.L_26143:
        /*0058*/ 	.byte	0x04, 0x17
        /*005a*/ 	.short	(.L_26145 - .L_26144)
.L_26144:
        /*005c*/ 	.word	0x00000000
        /*0060*/ 	.short	0x000e
        /*0062*/ 	.short	0x0060
        /*0064*/ 	.byte	0x00, 0xf5, 0x21, 0x00


	//----- nvinfo : EIATTR_KPARAM_INFO
	.align		4
.L_26145:
        /*0068*/ 	.byte	0x04, 0x17
        /*006a*/ 	.short	(.L_26147 - .L_26146)
.L_26146:
        /*006c*/ 	.word	0x00000000
        /*0070*/ 	.short	0x000d
        /*0072*/ 	.short	0x0058
        /*0074*/ 	.byte	0x00, 0xf5, 0x21, 0x00


	//----- nvinfo : EIATTR_KPARAM_INFO
	.align		4
.L_26147:
        /*0078*/ 	.byte	0x04, 0x17
        /*007a*/ 	.short	(.L_26149 - .L_26148)
.L_26148:
        /*007c*/ 	.word	0x00000000
        /*0080*/ 	.short	0x000c
        /*0082*/ 	.short	0x0050
        /*0084*/ 	.byte	0x00, 0xf0, 0x11, 0x00


	//----- nvinfo : EIATTR_KPARAM_INFO
	.align		4
.L_26149:
        /*0088*/ 	.byte	0x04, 0x17
        /*008a*/ 	.short	(.L_26151 - .L_26150)
.L_26150:
        /*008c*/ 	.word	0x00000000
        /*0090*/ 	.short	0x000b
        /*0092*/ 	.short	0x004c
        /*0094*/ 	.byte	0x00, 0xf0, 0x11, 0x00


	//----- nvinfo : EIATTR_KPARAM_INFO
	.align		4
.L_26151:
        /*0098*/ 	.byte	0x04, 0x17
        /*009a*/ 	.short	(.L_26153 - .L_26152)
.L_26152:
        /*009c*/ 	.word	0x00000000
        /*00a0*/ 	.short	0x000a
        /*00a2*/ 	.short	0x0048
        /*00a4*/ 	.byte	0x00, 0xf0, 0x11, 0x00


	//----- nvinfo : EIATTR_KPARAM_INFO
	.align		4
.L_26153:
        /*00a8*/ 	.byte	0x04, 0x17
        /*00aa*/ 	.short	(.L_26155 - .L_26154)
.L_26154:
        /*00ac*/ 	.word	0x00000000
        /*00b0*/ 	.short	0x0009
        /*00b2*/ 	.short	0x0040
        /*00b4*/ 	.byte	0x00, 0xf5, 0x21, 0x00


	//----- nvinfo : EIATTR_KPARAM_INFO
	.align		4
.L_26155:
        /*00b8*/ 	.byte	0x04, 0x17
        /*00ba*/ 	.short	(.L_26157 - .L_26156)
.L_26156:
        /*00bc*/ 	.word	0x00000000
        /*00c0*/ 	.short	0x0008
        /*00c2*/ 	.short	0x0038
        /*00c4*/ 	.byte	0x00, 0xf0, 0x11, 0x00


	//----- nvinfo : EIATTR_KPARAM_INFO
	.align		4
.L_26157:
        /*00c8*/ 	.byte	0x04, 0x17
        /*00ca*/ 	.short	(.L_26159 - .L_26158)
.L_26158:
        /*00cc*/ 	.word	0x00000000
        /*00d0*/ 	.short	0x0007
        /*00d2*/ 	.short	0x0030
        /*00d4*/ 	.byte	0x00, 0xf5, 0x21, 0x00


	//----- nvinfo : EIATTR_KPARAM_INFO
	.align		4
.L_26159:
        /*00d8*/ 	.byte	0x04, 0x17
        /*00da*/ 	.short	(.L_26161 - .L_26160)
.L_26160:
        /*00dc*/ 	.word	0x00000000
        /*00e0*/ 	.short	0x0006
        /*00e2*/ 	.short	0x0028
        /*00e4*/ 	.byte	0x00, 0xf5, 0x21, 0x00


	//----- nvinfo : EIATTR_KPARAM_INFO
	.align		4
.L_26161:
        /*00e8*/ 	.byte	0x04, 0x17
        /*00ea*/ 	.short	(.L_26163 - .L_26162)
.L_26162:
        /*00ec*/ 	.word	0x00000000
        /*00f0*/ 	.short	0x0005
        /*00f2*/ 	.short	0x0024
        /*00f4*/ 	.byte	0x00, 0xf0, 0x11, 0x00


	//----- nvinfo : EIATTR_KPARAM_INFO
	.align		4
.L_26163:
        /*00f8*/ 	.byte	0x04, 0x17
        /*00fa*/ 	.short	(.L_26165 - .L_26164)
.L_26164:
        /*00fc*/ 	.word	0x00000000
        /*0100*/ 	.short	0x0004
        /*0102*/ 	.short	0x0020
        /*0104*/ 	.byte	0x00, 0xf0, 0x11, 0x00


	//----- nvinfo : EIATTR_KPARAM_INFO
	.align		4
.L_26165:
        /*0108*/ 	.byte	0x04, 0x17
        /*010a*/ 	.short	(.L_26167 - .L_26166)
.L_26166:
        /*010c*/ 	.word	0x00000000
        /*0110*/ 	.short	0x0003
        /*0112*/ 	.short	0x0018
        /*0114*/ 	.byte	0x00, 0xf5, 0x21, 0x00


	//----- nvinfo : EIATTR_KPARAM_INFO
	.align		4
.L_26167:
        /*0118*/ 	.byte	0x04, 0x17
        /*011a*/ 	.short	(.L_26169 - .L_26168)
.L_26168:
        /*011c*/ 	.word	0x00000000
        /*0120*/ 	.short	0x0002
        /*0122*/ 	.short	0x0010
        /*0124*/ 	.byte	0x00, 0xf5, 0x21, 0x00


	//----- nvinfo : EIATTR_KPARAM_INFO
	.align		4
.L_26169:
        /*0128*/ 	.byte	0x04, 0x17
        /*012a*/ 	.short	(.L_26171 - .L_26170)
.L_26170:
        /*012c*/ 	.word	0x00000000
        /*0130*/ 	.short	0x0001
        /*0132*/ 	.short	0x0008
        /*0134*/ 	.byte	0x00, 0xf5, 0x21, 0x00


	//----- nvinfo : EIATTR_KPARAM_INFO
	.align		4
.L_26171:
        /*0138*/ 	.byte	0x04, 0x17
        /*013a*/ 	.short	(.L_26173 - .L_26172)
.L_26172:
        /*013c*/ 	.word	0x00000000
        /*0140*/ 	.short	0x0000
        /*0142*/ 	.short	0x0000
        /*0144*/ 	.byte	0x00, 0xf5, 0x21, 0x00


	//----- nvinfo : EIATTR_SPARSE_MMA_MASK
	.align		4
.L_26173:
        /*0148*/ 	.byte	0x03, 0x50
        /*014a*/ 	.short	0x0000


	//----- nvinfo : EIATTR_MAXREG_COUNT
	.align		4
        /*014c*/ 	.byte	0x03, 0x1b
        /*014e*/ 	.short	0x00ff


	//----- nvinfo : EIATTR_NUM_BARRIERS
	.align		4
        /*0150*/ 	.byte	0x02, 0x4c
        /*0152*/ 	.byte	0x01
	.zero		1


	//----- nvinfo : EIATTR_MERCURY_ISA_VERSION
	.align		4
        /*0154*/ 	.byte	0x03, 0x5f
        /*0156*/ 	.short	0x0101


	//----- nvinfo : EIATTR_COOP_GROUP_MASK_REGIDS
	.align		4
        /*0158*/ 	.byte	0x04, 0x29
        /*015a*/ 	.short	(.L_26175 - .L_26174)


	//   ....[0]....
.L_26174:
        /*015c*/ 	.word	0xffffffff


	//   ....[1]....
        /*0160*/ 	.word	0xffffffff


	//   ....[2]....
        /*0164*/ 	.word	0xffffffff


	//   ....[3]....
        /*0168*/ 	.word	0xffffffff


	//   ....[4]....
        /*016c*/ 	.word	0xffffffff


	//   ....[5]....
        /*0170*/ 	.word	0xffffffff


	//   ....[6]....
        /*0174*/ 	.word	0xffffffff


	//   ....[7]....
        /*0178*/ 	.word	0xffffffff


	//   ....[8]....
        /*017c*/ 	.word	0xffffffff


	//   ....[9]....
        /*0180*/ 	.word	0xffffffff


	//   ....[10]....
        /*0184*/ 	.word	0xffffffff


	//   ....[11]....
        /*0188*/ 	.word	0xffffffff


	//   ....[12]....
        /*018c*/ 	.word	0xffffffff


	//   ....[13]....
        /*0190*/ 	.word	0xffffffff


	//   ....[14]....
        /*0194*/ 	.word	0xffffffff


	//   ....[15]....
        /*0198*/ 	.word	0xffffffff


	//   ....[16]....
        /*019c*/ 	.word	0xffffffff


	//   ....[17]....
        /*01a0*/ 	.word	0xffffffff


	//   ....[18]....
        /*01a4*/ 	.word	0xffffffff


	//   ....[19]....
        /*01a8*/ 	.word	0xffffffff


	//   ....[20]....
        /*01ac*/ 	.word	0xffffffff


	//   ....[21]....
        /*01b0*/ 	.word	0xffffffff


	//   ....[22]....
        /*01b4*/ 	.word	0xffffffff


	//   ....[23]....
        /*01b8*/ 	.word	0xffffffff


	//   ....[24]....
        /*01bc*/ 	.word	0xffffffff


	//   ....[25]....
        /*01c0*/ 	.word	0xffffffff


	//   ....[26]....
        /*01c4*/ 	.word	0xffffffff


	//   ....[27]....
        /*01c8*/ 	.word	0xffffffff


	//   ....[28]....
        /*01cc*/ 	.word	0xffffffff


	//   ....[29]....
        /*01d0*/ 	.word	0xffffffff


	//   ....[30]....
        /*01d4*/ 	.word	0xffffffff


	//   ....[31]....
        /*01d8*/ 	.word	0xffffffff


	//   ....[32]....
        /*01dc*/ 	.word	0x0500000a


	//   ....[33]....
        /*01e0*/ 	.word	0x0500000a


	//   ....[34]....
        /*01e4*/ 	.word	0x0500000a


	//   ....[35]....
        /*01e8*/ 	.word	0x0500000a


	//   ....[36]....
        /*01ec*/ 	.word	0x0500000a


	//----- nvinfo : EIATTR_COOP_GROUP_INSTR_OFFSETS
	.align		4
.L_26175:
        /*01f0*/ 	.byte	0x04, 0x28
        /*01f2*/ 	.short	(.L_26177 - .L_26176)


	//   ....[0]....
.L_26176:
        /*01f4*/ 	.word	0x000029f0


	//   ....[1]....
        /*01f8*/ 	.word	0x00002bd0


	//   ....[2]....
        /*01fc*/ 	.word	0x00002bf0


	//   ....[3]....
        /*0200*/ 	.word	0x00002c10


	//   ....[4]....
        /*0204*/ 	.word	0x00002c30


	//   ....[5]....
        /*0208*/ 	.word	0x00002d40


	//   ....[6]....
        /*020c*/ 	.word	0x00002d80


	//   ....[7]....
        /*0210*/ 	.word	0x00002df0


	//   ....[8]....
        /*0214*/ 	.word	0x00003c20


	//   ....[9]....
        /*0218*/ 	.word	0x00003c60


	//   ....[10]....
        /*021c*/ 	.word	0x00003c80


	//   ....[11]....
        /*0220*/ 	.word	0x00003ca0


	//   ....[12]....
        /*0224*/ 	.word	0x00003cc0


	//   ....[13]....
        /*0228*/ 	.word	0x00003d10


	//   ....[14]....
        /*022c*/ 	.word	0x00003d30


	//   ....[15]....
        /*0230*/ 	.word	0x00003d50


	//   ....[16]....
        /*0234*/ 	.word	0x00007810


	//   ....[17]....
        /*0238*/ 	.word	0x00007840


	//   ....[18]....
        /*023c*/ 	.word	0x00007870


	//   ....[19]....
        /*0240*/ 	.word	0x00007880


	//   ....[20]....
        /*0244*/ 	.word	0x000078a0


	//   ....[21]....
        /*0248*/ 	.word	0x000078b0


	//   ....[22]....
        /*024c*/ 	.word	0x000078c0


	//   ....[23]....
        /*0250*/ 	.word	0x000078f0


	//   ....[24]....
        /*0254*/ 	.word	0x00007920


	//   ....[25]....
        /*0258*/ 	.word	0x00007940


	//   ....[26]....
        /*025c*/ 	.word	0x00007960


	//   ....[27]....
        /*0260*/ 	.word	0x00007980


	//   ....[28]....
        /*0264*/ 	.word	0x000079a0


	//   ....[29]....
        /*0268*/ 	.word	0x000079c0


	//   ....[30]....
        /*026c*/ 	.word	0x000079e0


	//   ....[31]....
        /*0270*/ 	.word	0x00007a00


	//   ....[32]....
        /*0274*/ 	.word	0x000085f0


	//   ....[33]....
        /*0278*/ 	.word	0x00008690


	//   ....[34]....
        /*027c*/ 	.word	0x00008730


	//   ....[35]....
        /*0280*/ 	.word	0x000087a0


	//   ....[36]....
        /*0284*/ 	.word	0x00008800


	//----- nvinfo : EIATTR_VRC_CTA_INIT_COUNT
	.align		4
.L_26177:
        /*0288*/ 	.byte	0x02, 0x4a
	.zero		1
	.zero		1


	//----- nvinfo : EIATTR_EXIT_INSTR_OFFSETS
	.align		4
        /*028c*/ 	.byte	0x04, 0x1c
        /*028e*/ 	.short	(.L_26179 - .L_26178)


	//   ....[0]....
.L_26178:
        /*0290*/ 	.word	0x00008280


	//   ....[1]....
        /*0294*/ 	.word	0x000082e0


	//   ....[2]....
        /*0298*/ 	.word	0x00008590


	//----- nvinfo : EIATTR_CRS_STACK_SIZE
	.align		4
.L_26179:
        /*029c*/ 	.byte	0x04, 0x1e
        /*029e*/ 	.short	(.L_26181 - .L_26180)
.L_26180:
        /*02a0*/ 	.word	0x00000000


	//----- nvinfo : EIATTR_CBANK_PARAM_SIZE
	.align		4
.L_26181:
        /*02a4*/ 	.byte	0x03, 0x19
        /*02a6*/ 	.short	0x007c


	//----- nvinfo : EIATTR_PARAM_CBANK
	.align		4
        /*02a8*/ 	.byte	0x04, 0x0a
        /*02aa*/ 	.short	(.L_26183 - .L_26182)
	.align		4
.L_26182:
        /*02ac*/ 	.word	index@(.nv.constant0._ZN4vllm25paged_attention_v1_kernelIttLi256ELi16ELi128ELNS_18Fp8KVCacheDataTypeE0ELb1EEEvPT_PKS2_PKT0_S8_ifPKiSA_iPKfiiiSC_SC_iiiii)
        /*02b0*/ 	.short	0x0380
        /*02b2*/ 	.short	0x007c


	//----- nvinfo : EIATTR_SW_WAR
	.align		4
.L_26183:
        /*02b4*/ 	.byte	0x04, 0x36
        /*02b6*/ 	.short	(.L_26185 - .L_26184)
.L_26184:
        /*02b8*/ 	.word	0x00000008
.L_26185:


//--------------------- .nv.info._ZN4vllm25paged_attention_v1_kernelIttLi192ELi16ELi128ELNS_18Fp8KVCacheDataTypeE0ELb1EEEvPT_PKS2_PKT0_S8_ifPKiSA_iPKfiiiSC_SC_iiiii --------------------------
	.section	.nv.info._ZN4vllm25paged_attention_v1_kernelIttLi192ELi16ELi128ELNS_18Fp8KVCacheDataTypeE0ELb1EEEvPT_PKS2_PKT0_S8_ifPKiSA_iPKfiiiSC_SC_iiiii,"",@"SHT_CUDA_INFO"
	.sectionflags	@""
	.align	4


	//----- nvinfo : EIATTR_CUDA_API_VERSION
	.align		4
        /*0000*/ 	.byte	0x04, 0x37
        /*0002*/ 	.short	(.L_26187 - .L_26186)
.L_26186:
        /*0004*/ 	.word	0x00000082


	//----- nvinfo : EIATTR_KPARAM_INFO
	.align		4
.L_26187:
        /*0008*/ 	.byte	0x04, 0x17
        /*000a*/ 	.short	(.L_26189 - .L_26188)
.L_26188:
        /*000c*/ 	.word	0x00000000
        /*0010*/ 	.short	0x0013
        /*0012*/ 	.short	0x0078
        /*0014*/ 	.byte	0x00, 0xf0, 0x11, 0x00


	//----- nvinfo : EIATTR_KPARAM_INFO
	.align		4
.L_26189:
        /*0018*/ 	.byte	0x04, 0x17
        /*001a*/ 	.short	(.L_26191 - .L_26190)
.L_26190:
        /*001c*/ 	.word	0x00000000
        /*0020*/ 	.short	0x0012
        /*0022*/ 	.short	0x0074
        /*0024*/ 	.byte	0x00, 0xf0, 0x11, 0x00


	//----- nvinfo : EIATTR_KPARAM_INFO
	.align		4
.L_26191:
        /*0028*/ 	.byte	0x04, 0x17
        /*002a*/ 	.short	(.L_26193 - .L_26192)
.L_26192:
        /*002c*/ 	.word	0x00000000
        /*0030*/ 	.short	0x0011
        /*0032*/ 	.short	0x0070
        /*0034*/ 	.byte	0x00, 0xf0, 0x11, 0x00


	//----- nvinfo : EIATTR_KPARAM_INFO
	.align		4
.L_26193:
        /*0038*/ 	.byte	0x04, 0x17
        /*003a*/ 	.short	(.L_26195 - .L_26194)
.L_26194:
        /*003c*/ 	.word	0x00000000
        /*0040*/ 	.short	0x0010
        /*0042*/ 	.short	0x006c
        /*0044*/ 	.byte	0x00, 0xf0, 0x11, 0x00


	//----- nvinfo : EIATTR_KPARAM_INFO
	.align		4
.L_26195:
        /*0048*/ 	.byte	0x04, 0x17
        /*004a*/ 	.short	(.L_26197 - .L_26196)
.L_26196:
        /*004c*/ 	.word	0x00000000
        /*0050*/ 	.short	0x000f
        /*0052*/ 	.short	0x0068
        /*0054*/ 	.byte	0x00, 0xf0, 0x11, 0x00


	//----- nvinfo : EIATTR_KPARAM_INFO
	.align		4
.L_26197:
        /*0058*/ 	.byte	0x04, 0x17
        /*005a*/ 	.short	(.L_26199 - .L_26198)
.L_26198:
        /*005c*/ 	.word	0x00000000
        /*0060*/ 	.short	0x000e
        /*0062*/ 	.short	0x0060
        /*0064*/ 	.byte	0x00, 0xf5, 0x21, 0x00


	//----- nvinfo : EIATTR_KPARAM_INFO
	.align		4
.L_26199:
        /*0068*/ 	.byte	0x04, 0x17
        /*006a*/ 	.short	(.L_26201 - .L_26200)
.L_26200:
        /*006c*/ 	.word	0x00000000
        /*0070*/ 	.short	0x000d
        /*0072*/ 	.short	0x0058
        /*0074*/ 	.byte	0x00, 0xf5, 0x21, 0x00


	//----- nvinfo : EIATTR_KPARAM_INFO
	.align		4
.L_26201:
        /*0078*/ 	.byte	0x04, 0x17
        /*007a*/ 	.short	(.L_26203 - .L_26202)
.L_26202:
        /*007c*/ 	.word	0x00000000
        /*0080*/ 	.short	0x000c
        /*0082*/ 	.short	0x0050
        /*0084*/ 	.byte	0x00, 0xf0, 0x11, 0x00


	//----- nvinfo : EIATTR_KPARAM_INFO
	.align		4
.L_26203:
        /*0088*/ 	.byte	0x04, 0x17
        /*008a*/ 	.short	(.L_26205 - .L_26204)
.L_26204:
        /*008c*/ 	.word	0x00000000
        /*0090*/ 	.short	0x000b
        /*0092*/ 	.short	0x004c
        /*0094*/ 	.byte	0x00, 0xf0, 0x11, 0x00


	//----- nvinfo : EIATTR_KPARAM_INFO
	.align		4
.L_26205:
        /*0098*/ 	.byte	0x04, 0x17
        /*009a*/ 	.short	(.L_26207 - .L_26206)
.L_26206:
        /*009c*/ 	.word	0x00000000
        /*00a0*/ 	.short	0x000a
        /*00a2*/ 	.short	0x0048
        /*00a4*/ 	.byte	0x00, 0xf0, 0x11, 0x00


	//----- nvinfo : EIATTR_KPARAM_INFO
	.align		4
.L_26207:
        /*00a8*/ 	.byte	0x04, 0x17
        /*00aa*/ 	.short	(.L_26209 - .L_26208)
.L_26208:
        /*00ac*/ 	.word	0x00000000
        /*00b0*/ 	.short	0x0009
        /*00b2*/ 	.short	0x0040
        /*00b4*/ 	.byte	0x00, 0xf5, 0x21, 0x00


	//----- nvinfo : EIATTR_KPARAM_INFO
	.align		4
.L_26209:
        /*00b8*/ 	.byte	0x04, 0x17
        /*00ba*/ 	.short	(.L_26211 - .L_26210)
.L_26210:
        /*00bc*/ 	.word	0x00000000
        /*00c0*/ 	.short	0x0008
        /*00c2*/ 	.short	0x0038
        /*00c4*/ 	.byte	0x00, 0xf0, 0x11, 0x00


	//----- nvinfo : EIATTR_KPARAM_INFO
	.align		4
.L_26211:
        /*00c8*/ 	.byte	0x04, 0x17
        /*00ca*/ 	.short	(.L_26213 - .L_26212)
.L_26212:
        /*00cc*/ 	.word	0x00000000
        /*00d0*/ 	.short	0x0007
        /*00d2*/ 	.short	0x0030
        /*00d4*/ 	.byte	0x00, 0xf5, 0x21, 0x00


	//----- nvinfo : EIATTR_KPARAM_INFO
	.align		4
.L_26213:
        /*00d8*/ 	.byte	0x04, 0x17
        /*00da*/ 	.short	(.L_26215 - .L_26214)
.L_26214:
        /*00dc*/ 	.word	0x00000000
        /*00e0*/ 	.short	0x0006
        /*00e2*/ 	.short	0x0028
        /*00e4*/ 	.byte	0x00, 0xf5, 0x21, 0x00


	//----- nvinfo : EIATTR_KPARAM_INFO
	.align		4
.L_26215:
        /*00e8*/ 	.byte	0x04, 0x17
        /*00ea*/ 	.short	(.L_26217 - .L_26216)
.L_26216:
        /*00ec*/ 	.word	0x00000000
        /*00f0*/ 	.short	0x0005
        /*00f2*/ 	.short	0x0024
        /*00f4*/ 	.byte	0x00, 0xf0, 0x11, 0x00


	//----- nvinfo : EIATTR_KPARAM_INFO
	.align		4
.L_26217:
        /*00f8*/ 	.byte	0x04, 0x17
        /*00fa*/ 	.short	(.L_26219 - .L_26218)
.L_26218:
        /*00fc*/ 	.word	0x00000000
        /*0100*/ 	.short	0x0004
        /*0102*/ 	.short	0x0020
        /*0104*/ 	.byte	0x00, 0xf0, 0x11, 0x00


	//----- nvinfo : EIATTR_KPARAM_INFO
	.align		4
.L_26219:
        /*0108*/ 	.byte	0x04, 0x17
        /*010a*/ 	.short	(.L_26221 - .L_26220)
.L_26220:
        /*010c*/ 	.word	0x00000000
        /*0110*/ 	.short	0x0003
        /*0112*/ 	.short	0x0018
        /*0114*/ 	.byte	0x00, 0xf5, 0x21, 0x00


	//----- nvinfo : EIATTR_KPARAM_INFO
	.align		4
.L_26221:
        /*0118*/ 	.byte	0x04, 0x17
        /*011a*/ 	.short	(.L_26223 - .L_26222)
.L_26222:
        /*011c*/ 	.word	0x00000000
        /*0120*/ 	.short	0x0002
        /*0122*/ 	.short	0x0010
        /*0124*/ 	.byte	0x00, 0xf5, 0x21, 0x00


	//----- nvinfo : EIATTR_KPARAM_INFO
	.align		4
.L_26223:
        /*0128*/ 	.byte	0x04, 0x17
        /*012a*/ 	.short	(.L_26225 - .L_26224)
.L_26224:
        /*012c*/ 	.word	0x00000000
        /*0130*/ 	.short	0x0001
        /*0132*/ 	.short	0x0008
        /*0134*/ 	.byte	0x00, 0xf5, 0x21, 0x00


	//----- nvinfo : EIATTR_KPARAM_INFO
	.align		4
.L_26225:
        /*0138*/ 	.byte	0x04, 0x17
        /*013a*/ 	.short	(.L_26227 - .L_26226)
.L_26226:
        /*013c*/ 	.word	0x00000000
        /*0140*/ 	.short	0x0000
        /*0142*/ 	.short	0x0000
        /*0144*/ 	.byte	0x00, 0xf5, 0x21, 0x00


	//----- nvinfo : EIATTR_SPARSE_MMA_MASK
	.align		4
.L_26227:
        /*0148*/ 	.byte	0x03, 0x50
        /*014a*/ 	.short	0x0000


	//----- nvinfo : EIATTR_MAXREG_COUNT
	.align		4
        /*014c*/ 	.byte	0x03, 0x1b
        /*014e*/ 	.short	0x00ff


	//----- nvinfo : EIATTR_NUM_BARRIERS
	.align		4
        /*0150*/ 	.byte	0x02, 0x4c
        /*0152*/ 	.byte	0x01
	.zero		1


	//----- nvinfo : EIATTR_MERCURY_ISA_VERSION
	.align		4
        /*0154*/ 	.byte	0x03, 0x5f
        /*0156*/ 	.short	0x0101


	//----- nvinfo : EIATTR_COOP_GROUP_MASK_REGIDS
	.align		4
        /*0158*/ 	.byte	0x04, 0x29
        /*015a*/ 	.short	(.L_26229 - .L_26228)


	//   ....[0]....
.L_26228:
        /*015c*/ 	.word	0xffffffff


	//   ....[1]....
        /*0160*/ 	.word	0xffffffff


	//   ....[2]....
        /*0164*/ 	.word	0xffffffff


	//   ....[3]....
        /*0168*/ 	.word	0xffffffff


	//   ....[4]....
        /*016c*/ 	.word	0xffffffff


	//   ....[5]....
        /*0170*/ 	.word	0xffffffff


	//   ....[6]....
        /*0174*/ 	.word	0xffffffff


	//   ....[7]....
        /*0178*/ 	.word	0xffffffff


	//   ....[8]....
        /*017c*/ 	.word	0xffffffff


	//   ....[9]....
        /*0180*/ 	.word	0xffffffff


	//   ....[10]....
        /*0184*/ 	.word	0xffffffff


	//   ....[11]....
        /*0188*/ 	.word	0xffffffff


	//   ....[12]....
        /*018c*/ 	.word	0xffffffff


	//   ....[13]....
        /*0190*/ 	.word	0xffffffff


	//   ....[14]....
        /*0194*/ 	.word	0xffffffff


	//   ....[15]....
        /*0198*/ 	.word	0xffffffff


	//   ....[16]....
        /*019c*/ 	.word	0xffffffff


	//   ....[17]....
        /*01a0*/ 	.word	0xffffffff


	//   ....[18]....
        /*01a4*/ 	.word	0xffffffff


	//   ....[19]....
        /*01a8*/ 	.word	0xffffffff


	//   ....[20]....
        /*01ac*/ 	.word	0xffffffff


	//   ....[21]....
        /*01b0*/ 	.word	0xffffffff


	//   ....[22]....
        /*01b4*/ 	.word	0xffffffff


	//   ....[23]....
        /*01b8*/ 	.word	0xffffffff


	//   ....[24]....
        /*01bc*/ 	.word	0xffffffff


	//   ....[25]....
        /*01c0*/ 	.word	0xffffffff


	//   ....[26]....
        /*01c4*/ 	.word	0xffffffff


	//   ....[27]....
        /*01c8*/ 	.word	0xffffffff


	//   ....[28]....
        /*01cc*/ 	.word	0x05000008


	//   ....[29]....
        /*01d0*/ 	.word	0x05000008


	//   ....[30]....
        /*01d4*/ 	.word	0x05000008


	//   ....[31]....
        /*01d8*/ 	.word	0x05000008


	//   ....[32]....
        /*01dc*/ 	.word	0x05000008


	//----- nvinfo : EIATTR_COOP_GROUP_INSTR_OFFSETS
	.align		4
.L_26229:
        /*01e0*/ 	.byte	0x04, 0x28
        /*01e2*/ 	.short	(.L_26231 - .L_26230)


	//   ....[0]....
.L_26230:
        /*01e4*/ 	.word	0x00002360


	//   ....[1]....
        /*01e8*/ 	.word	0x00002500


	//   ....[2]....
        /*01ec*/ 	.word	0x00002520


	//   ....[3]....
        /*01f0*/ 	.word	0x00002540


	//   ....[4]....
        /*01f4*/ 	.word	0x00002560


	//   ....[5]....
        /*01f8*/ 	.word	0x000026e0


	//   ....[6]....
        /*01fc*/ 	.word	0x00002700


	//   ....[7]....
        /*0200*/ 	.word	0x00002730


	//   ....[8]....
        /*0204*/ 	.word	0x00003570


	//   ....[9]....
        /*0208*/ 	.word	0x000035b0


	//   ....[10]....
        /*020c*/ 	.word	0x000035d0


	//   ....[11]....
        /*0210*/ 	.word	0x000035f0


	//   ....[12]....
        /*0214*/ 	.word	0x00003610


	//   ....[13]....
        /*0218*/ 	.word	0x00003660


	//   ....[14]....
        /*021c*/ 	.word	0x00003680


	//   ....[15]....
        /*0220*/ 	.word	0x000036a0


	//   ....[16]....
        /*0224*/ 	.word	0x00006670


	//   ....[17]....
        /*0228*/ 	.word	0x000066b0


	//   ....[18]....
        /*022c*/ 	.word	0x000066f0


	//   ....[19]....
        /*0230*/ 	.word	0x00006730


	//   ....[20]....
        /*0234*/ 	.word	0x00006750


	//   ....[21]....
        /*0238*/ 	.word	0x00006760


	//   ....[22]....
        /*023c*/ 	.word	0x00006770


	//   ....[23]....
        /*0240*/ 	.word	0x000067b0


	//   ....[24]....
        /*0244*/ 	.word	0x000067f0


	//   ....[25]....
        /*0248*/ 	.word	0x00006830


	//   ....[26]....
        /*024c*/ 	.word	0x00006850


	//   ....[27]....
        /*0250*/ 	.word	0x00006870


	//   ....[28]....
        /*0254*/ 	.word	0x00007140


	//   ....[29]....
        /*0258*/ 	.word	0x000071f0


	//   ....[30]....
        /*025c*/ 	.word	0x00007290


	//   ....[31]....
        /*0260*/ 	.word	0x00007300


	//   ....[32]....
        /*0264*/ 	.word	0x00007370


	//----- nvinfo : EIATTR_VRC_CTA_INIT_COUNT
	.align		4
.L_26231:
        /*0268*/ 	.byte	0x02, 0x4a
	.zero		1
	.zero		1


	//----- nvinfo : EIATTR_EXIT_INSTR_OFFSETS
	.align		4
        /*026c*/ 	.byte	0x04, 0x1c
        /*026e*/ 	.short	(.L_26233 - .L_26232)


	//   ....[0]....
.L_26232:
        /*0270*/ 	.word	0x00006e70


	//   ....[1]....
        /*0274*/ 	.word	0x00006eb0


	//   ....[2]....
        /*0278*/ 	.word	0x000070e0


	//----- nvinfo : EIATTR_CRS_STACK_SIZE
	.align		4
.L_26233:
        /*027c*/ 	.byte	0x04, 0x1e
        /*027e*/ 	.short	(.L_26235 - .L_26234)
.L_26234:
        /*0280*/ 	.word	0x00000000


	//----- nvinfo : EIATTR_CBANK_PARAM_SIZE
	.align		4
.L_26235:
        /*0284*/ 	.byte	0x03, 0x19
        /*0286*/ 	.short	0x007c


	//----- nvinfo : EIATTR_PARAM_CBANK
	.align		4
        /*0288*/ 	.byte	0x04, 0x0a
        /*028a*/ 	.short	(.L_26237 - .L_26236)
	.align		4
.L_26236:
        /*028c*/ 	.word	index@(.nv.constant0._ZN4vllm25paged_attention_v1_kernelIttLi192ELi16ELi128ELNS_18Fp8KVCacheDataTypeE0ELb1EEEvPT_PKS2_PKT0_S8_ifPKiSA_iPKfiiiSC_SC_iiiii)
        /*0290*/ 	.short	0x0380
        /*0292*/ 	.short	0x007c


	//----- nvinfo : EIATTR_SW_WAR
	.align		4
.L_26237:
        /*0294*/ 	.byte	0x04, 0x36
        /*0296*/ 	.short	(.L_26239 - .L_26238)
.L_26238:
        /*0298*/ 	.word	0x00000008
.L_26239:


//--------------------- .nv.info._ZN4vllm25paged_attention_v1_kernelIttLi128ELi16ELi128ELNS_18Fp8KVCacheDataTypeE0ELb1EEEvPT_PKS2_PKT0_S8_ifPKiSA_iPKfiiiSC_SC_iiiii --------------------------
	.section	.nv.info._ZN4vllm25paged_attention_v1_kernelIttLi128ELi16ELi128ELNS_18Fp8KVCacheDataTypeE0ELb1EEEvPT_PKS2_PKT0_S8_ifPKiSA_iPKfiiiSC_SC_iiiii,"",@"SHT_CUDA_INFO"
	.sectionflags	@""
	.align	4


	//----- nvinfo : EIATTR_CUDA_API_VERSION
	.align		4
        /*0000*/ 	.byte	0x04, 0x37
        /*0002*/ 	.short	(.L_26241 - .L_26240)
.L_26240:
        /*0004*/ 	.word	0x00000082


	//----- nvinfo : EIATTR_KPARAM_INFO
	.align		4
.L_26241:
        /*0008*/ 	.byte	0x04, 0x17
        /*000a*/ 	.short	(.L_26243 - .L_26242)
.L_26242:
        /*000c*/ 	.word	0x00000000
        /*0010*/ 	.short	0x0013
        /*0012*/ 	.short	0x0078
        /*0014*/ 	.byte	0x00, 0xf0, 0x11, 0x00


	//----- nvinfo : EIATTR_KPARAM_INFO
	.align		4
.L_26243:
        /*0018*/ 	.byte	0x04, 0x17
        /*001a*/ 	.short	(.L_26245 - .L_26244)
.L_26244:
        /*001c*/ 	.word	0x00000000
        /*0020*/ 	.short	0x0012
        /*0022*/ 	.short	0x0074
        /*0024*/ 	.byte	0x00, 0xf0, 0x11, 0x00


	//----- nvinfo : EIATTR_KPARAM_INFO
	.align		4
.L_26245:
        /*0028*/ 	.byte	0x04, 0x17
        /*002a*/ 	.short	(.L_26247 - .L_26246)
.L_26246:
        /*002c*/ 	.word	0x00000000
        /*0030*/ 	.short	0x0011
        /*0032*/ 	.short	0x0070
        /*0034*/ 	.byte	0x00, 0xf0, 0x11, 0x00


	//----- nvinfo : EIATTR_KPARAM_INFO
	.align		4
.L_26247:
        /*0038*/ 	.byte	0x04, 0x17
        /*003a*/ 	.short	(.L_26249 - .L_26248)
.L_26248:
        /*003c*/ 	.word	0x00000000
        /*0040*/ 	.short	0x0010
        /*0042*/ 	.short	0x006c
        /*0044*/ 	.byte	0x00, 0xf0, 0x11, 0x00


	//----- nvinfo : EIATTR_KPARAM_INFO
	.align		4
.L_26249:
        /*0048*/ 	.byte	0x04, 0x17
        /*004a*/ 	.short	(.L_26251 - .L_26250)
.L_26250:
        /*004c*/ 	.word	0x00000000
        /*0050*/ 	.short	0x000f
        /*0052*/ 	.short	0x0068
        /*0054*/ 	.byte	0x00, 0xf0, 0x11, 0x00


	//----- nvinfo : EIATTR_KPARAM_INFO
	.align		4
.L_26251:
        /*0058*/ 	.byte	0x04, 0x17
        /*005a*/ 	.short	(.L_26253 - .L_26252)
.L_26252:
        /*005c*/ 	.word	0x00000000
        /*0060*/ 	.short	0x000e
        /*0062*/ 	.short	0x0060
        /*0064*/ 	.byte	0x00, 0xf5, 0x21, 0x00


	//----- nvinfo : EIATTR_KPARAM_INFO
	.align		4
.L_26253:
        /*0068*/ 	.byte	0x04, 0x17
        /*006a*/ 	.short	(.L_26255 - .L_26254)
.L_26254:
        /*006c*/ 	.word	0x00000000
        /*0070*/ 	.short	0x000d
        /*0072*/ 	.short	0x0058
        /*0074*/ 	.byte	0x00, 0xf5, 0x21, 0x00


	//----- nvinfo : EIATTR_KPARAM_INFO
	.align		4
.L_26255:
        /*0078*/ 	.byte	0x04, 0x17
        /*007a*/ 	.short	(.L_26257 - .L_26256)
.L_26256:
        /*007c*/ 	.word	0x00000000
        /*0080*/ 	.short	0x000c
        /*0082*/ 	.short	0x0050
        /*0084*/ 	.byte	0x00, 0xf0, 0x11, 0x00


	//----- nvinfo : EIATTR_KPARAM_INFO
	.align		4
.L_26257:
        /*0088*/ 	.byte	0x04, 0x17
        /*008a*/ 	.short	(.L_26259 - .L_26258)
.L_26258:
        /*008c*/ 	.word	0x00000000
        /*0090*/ 	.short	0x000b
        /*0092*/ 	.short	0x004c
        /*0094*/ 	.byte	0x00, 0xf0, 0x11, 0x00


	//----- nvinfo : EIATTR_KPARAM_INFO
	.align		4
.L_26259:
        /*0098*/ 	.byte	0x04, 0x17
        /*009a*/ 	.short	(.L_26261 - .L_26260)
.L_26260:
        /*009c*/ 	.word	0x00000000
        /*00a0*/ 	.short	0x000a
        /*00a2*/ 	.short	0x0048
        /*00a4*/ 	.byte	0x00, 0xf0, 0x11, 0x00


	//----- nvinfo : EIATTR_KPARAM_INFO
	.align		4
.L_26261:
        /*00a8*/ 	.byte	0x04, 0x17
        /*00aa*/ 	.short	(.L_26263 - .L_26262)
.L_26262:
        /*00ac*/ 	.word	0x00000000
        /*00b0*/ 	.short	0x0009
        /*00b2*/ 	.short	0x0040
        /*00b4*/ 	.byte	0x00, 0xf5, 0x21, 0x00


	//----- nvinfo : EIATTR_KPARAM_INFO
	.align		4
.L_26263:
        /*00b8*/ 	.byte	0x04, 0x17
        /*00ba*/ 	.short	(.L_26265 - .L_26264)
.L_26264:
        /*00bc*/ 	.word	0x00000000
        /*00c0*/ 	.short	0x0008
        /*00c2*/ 	.short	0x0038
        /*00c4*/ 	.byte	0x00, 0xf0, 0x11, 0x00


	//----- nvinfo : EIATTR_KPARAM_INFO
	.align		4
.L_26265:
        /*00c8*/ 	.byte	0x04, 0x17
        /*00ca*/ 	.short	(.L_26267 - .L_26266)
.L_26266:
        /*00cc*/ 	.word	0x00000000
        /*00d0*/ 	.short	0x0007
        /*00d2*/ 	.short	0x0030
        /*00d4*/ 	.byte	0x00, 0xf5, 0x21, 0x00


	//----- nvinfo : EIATTR_KPARAM_INFO
	.align		4
.L_26267:
        /*00d8*/ 	.byte	0x04, 0x17
        /*00da*/ 	.short	(.L_26269 - .L_26268)
.L_26268:
        /*00dc*/ 	.word	0x00000000
        /*00e0*/ 	.short	0x0006
        /*00e2*/ 	.short	0x0028
        /*00e4*/ 	.byte	0x00, 0xf5, 0x21, 0x00


	//----- nvinfo : EIATTR_KPARAM_INFO
	.align		4
.L_26269:
        /*00e8*/ 	.byte	0x04, 0x17
        /*00ea*/ 	.short	(.L_26271 - .L_26270)
.L_26270:
        /*00ec*/ 	.word	0x00000000
        /*00f0*/ 	.short	0x0005
        /*00f2*/ 	.short	0x0024
        /*00f4*/ 	.byte	0x00, 0xf0, 0x11, 0x00


	//----- nvinfo : EIATTR_KPARAM_INFO
	.align		4
.L_26271:
        /*00f8*/ 	.byte	0x04, 0x17
        /*00fa*/ 	.short	(.L_26273 - .L_26272)
.L_26272:
        /*00fc*/ 	.word	0x00000000
        /*0100*/ 	.short	0x0004
        /*0102*/ 	.short	0x0020
        /*0104*/ 	.byte	0x00, 0xf0, 0x11, 0x00


	//----- nvinfo : EIATTR_KPARAM_INFO
	.align		4
.L_26273:
        /*0108*/ 	.byte	0x04, 0x17
        /*010a*/ 	.short	(.L_26275 - .L_26274)
.L_26274:
        /*010c*/ 	.word	0x00000000
        /*0110*/ 	.short	0x0003
        /*0112*/ 	.short	0x0018
        /*0114*/ 	.byte	0x00, 0xf5, 0x21, 0x00


	//----- nvinfo : EIATTR_KPARAM_INFO
	.align		4
.L_26275:
        /*0118*/ 	.byte	0x04, 0x17
        /*011a*/ 	.short	(.L_26277 - .L_26276)
.L_26276:
        /*011c*/ 	.word	0x00000000
        /*0120*/ 	.short	0x0002
        /*0122*/ 	.short	0x0010
        /*0124*/ 	.byte	0x00, 0xf5, 0x21, 0x00


	//----- nvinfo : EIATTR_KPARAM_INFO
	.align		4
.L_26277:
        /*0128*/ 	.byte	0x04, 0x17
        /*012a*/ 	.short	(.L_26279 - .L_26278)
.L_26278:
        /*012c*/ 	.word	0x00000000
        /*0130*/ 	.short	0x0001
        /*0132*/ 	.short	0x0008
        /*0134*/ 	.byte	0x00, 0xf5, 0x21, 0x00


	//----- nvinfo : EIATTR_KPARAM_INFO
	.align		4
.L_26279:
        /*0138*/ 	.byte	0x04, 0x17
        /*013a*/ 	.short	(.L_26281 - .L_26280)
.L_26280:
        /*013c*/ 	.word	0x00000000
        /*0140*/ 	.short	0x0000
        /*0142*/ 	.short	0x0000
        /*0144*/ 	.byte	0x00, 0xf5, 0x21, 0x00


	//----- nvinfo : EIATTR_SPARSE_MMA_MASK
	.align		4
.L_26281:
        /*0148*/ 	.byte	0x03, 0x50
        /*014a*/ 	.short	0x0000


	//----- nvinfo : EIATTR_MAXREG_COUNT
	.align		4
        /*014c*/ 	.byte	0x03, 0x1b
        /*014e*/ 	.short	0x00ff


	//----- nvinfo : EIATTR_NUM_BARRIERS
	.align		4
        /*0150*/ 	.byte	0x02, 0x4c
        /*0152*/ 	.byte	0x01
	.zero		1


	//----- nvinfo : EIATTR_MERCURY_ISA_VERSION
	.align		4
        /*0154*/ 	.byte	0x03, 0x5f
        /*0156*/ 	.short	0x0101


	//----- nvinfo : EIATTR_COOP_GROUP_MASK_REGIDS
	.align		4
        /*0158*/ 	.byte	0x04, 0x29
        /*015a*/ 	.short	(.L_26283 - .L_26282)


	//   ....[0]....
.L_26282:
        /*015c*/ 	.word	0xffffffff


	//   ....[1]....
        /*0160*/ 	.word	0xffffffff


	//   ....[2]....
        /*0164*/ 	.word	0xffffffff


	//   ....[3]....
        /*0168*/ 	.word	0xffffffff


	//   ....[4]....
        /*016c*/ 	.word	0xffffffff


	//   ....[5]....
        /*0170*/ 	.word	0xffffffff


	//   ....[6]....
        /*0174*/ 	.word	0xffffffff


	//   ....[7]....
        /*0178*/ 	.word	0xffffffff


	//   ....[8]....
        /*017c*/ 	.word	0xffffffff


	//   ....[9]....
        /*0180*/ 	.word	0xffffffff


	//   ....[10]....
        /*0184*/ 	.word	0xffffffff


	//   ....[11]....
        /*0188*/ 	.word	0xffffffff


	//   ....[12]....
        /*018c*/ 	.word	0xffffffff


	//   ....[13]....
        /*0190*/ 	.word	0xffffffff


	//   ....[14]....
        /*0194*/ 	.word	0xffffffff


	//   ....[15]....
        /*0198*/ 	.word	0xffffffff


	//   ....[16]....
        /*019c*/ 	.word	0xffffffff


	//   ....[17]....
        /*01a0*/ 	.word	0xffffffff


	//   ....[18]....
        /*01a4*/ 	.word	0xffffffff


	//   ....[19]....
        /*01a8*/ 	.word	0xffffffff


	//   ....[20]....
        /*01ac*/ 	.word	0xffffffff


	//   ....[21]....
        /*01b0*/ 	.word	0xffffffff


	//   ....[22]....
        /*01b4*/ 	.word	0xffffffff


	//   ....[23]....
        /*01b8*/ 	.word	0xffffffff


	//   ....[24]....
        /*01bc*/ 	.word	0x0500000f


	//   ....[25]....
        /*01c0*/ 	.word	0x0500000f


	//   ....[26]....
        /*01c4*/ 	.word	0x0500000f


	//   ....[27]....
        /*01c8*/ 	.word	0x0500000f


	//   ....[28]....
        /*01cc*/ 	.word	0x0500000f


	//----- nvinfo : EIATTR_COOP_GROUP_INSTR_OFFSETS
	.align		4
.L_26283:
        /*01d0*/ 	.byte	0x04, 0x28
        /*01d2*/ 	.short	(.L_26285 - .L_26284)


	//   ....[0]....
.L_26284:
        /*01d4*/ 	.word	0x00001be0


	//   ....[1]....
        /*01d8*/ 	.word	0x00001df0


	//   ....[2]....
        /*01dc*/ 	.word	0x00001e10


	//   ....[3]....
        /*01e0*/ 	.word	0x00001e30


	//   ....[4]....
        /*01e4*/ 	.word	0x00001e50


	//   ....[5]....
        /*01e8*/ 	.word	0x00001f60


	//   ....[6]....
        /*01ec*/ 	.word	0x00001f90


	//   ....[7]....
        /*01f0*/ 	.word	0x00002000


	//   ....[8]....
        /*01f4*/ 	.word	0x00002e30


	//   ....[9]....
        /*01f8*/ 	.word	0x00002e60


	//   ....[10]....
        /*01fc*/ 	.word	0x00002e80


	//   ....[11]....
        /*0200*/ 	.word	0x00002ea0


	//   ....[12]....
        /*0204*/ 	.word	0x00002ec0


	//   ....[13]....
        /*0208*/ 	.word	0x00002f10


	//   ....[14]....
        /*020c*/ 	.word	0x00002f30


	//   ....[15]....
        /*0210*/ 	.word	0x00002f50


	//   ....[16]....
        /*0214*/ 	.word	0x000054a0


	//   ....[17]....
        /*0218*/ 	.word	0x000054e0


	//   ....[18]....
        /*021c*/ 	.word	0x00005510


	//   ....[19]....
        /*0220*/ 	.word	0x00005540


	//   ....[20]....
        /*0224*/ 	.word	0x00005550


	//   ....[21]....
        /*0228*/ 	.word	0x00005560


	//   ....[22]....
        /*022c*/ 	.word	0x00005570


	//   ....[23]....
        /*0230*/ 	.word	0x00005590


	//   ....[24]....
        /*0234*/ 	.word	0x00005d60


	//   ....[25]....
        /*0238*/ 	.word	0x00005e10


	//   ....[26]....
        /*023c*/ 	.word	0x00005ea0


	//   ....[27]....
        /*0240*/ 	.word	0x00005f10


	//   ....[28]....
        /*0244*/ 	.word	0x00005f80


	//----- nvinfo : EIATTR_VRC_CTA_INIT_COUNT
	.align		4
.L_26285:
        /*0248*/ 	.byte	0x02, 0x4a
	.zero		1
	.zero		1


	//----- nvinfo : EIATTR_EXIT_INSTR_OFFSETS
	.align		4
        /*024c*/ 	.byte	0x04, 0x1c
        /*024e*/ 	.short	(.L_26287 - .L_26286)


	//   ....[0]....
.L_26286:
        /*0250*/ 	.word	0x00005b10


	//   ....[1]....
        /*0254*/ 	.word	0x00005b50


	//   ....[2]....
        /*0258*/ 	.word	0x00005cf0


	//----- nvinfo : EIATTR_CRS_STACK_SIZE
	.align		4
.L_26287:
        /*025c*/ 	.byte	0x04, 0x1e
        /*025e*/ 	.short	(.L_26289 - .L_26288)
.L_26288:
        /*0260*/ 	.word	0x00000000


	//----- nvinfo : EIATTR_CBANK_PARAM_SIZE
	.align		4
.L_26289:
        /*0264*/ 	.byte	0x03, 0x19
        /*0266*/ 	.short	0x007c


	//----- nvinfo : EIATTR_PARAM_CBANK
	.align		4
        /*0268*/ 	.byte	0x04, 0x0a
        /*026a*/ 	.short	(.L_26291 - .L_26290)
	.align		4
.L_26290:
        /*026c*/ 	.word	index@(.nv.constant0._ZN4vllm25paged_attention_v1_kernelIttLi128ELi16ELi128ELNS_18Fp8KVCacheDataTypeE0ELb1EEEvPT_PKS2_PKT0_S8_ifPKiSA_iPKfiiiSC_SC_iiiii)
        /*0270*/ 	.short	0x0380
        /*0272*/ 	.short	0x007c


	//----- nvinfo : EIATTR_SW_WAR
	.align		4
.L_26291:
        /*0274*/ 	.byte	0x04, 0x36
        /*0276*/ 	.short	(.L_26293 - .L_26292)
.L_26292:
        /*0278*/ 	.word	0x00000008
.L_26293:


//--------------------- .nv.info._ZN4vllm25paged_attention_v1_kernelIttLi120ELi16ELi128ELNS_18Fp8KVCacheDataTypeE0ELb1EEEvPT_PKS2_PKT0_S8_ifPKiSA_iPKfiiiSC_SC_iiiii --------------------------
	.section	.nv.info._ZN4vllm25paged_attention_v1_kernelIttLi120ELi16ELi128ELNS_18Fp8KVCacheDataTypeE0ELb1EEEvPT_PKS2_PKT0_S8_ifPKiSA_iPKfiiiSC_SC_iiiii,"",@"SHT_CUDA_INFO"
	.sectionflags	@""
	.align	4


	//----- nvinfo : EIATTR_CUDA_API_VERSION
	.align		4
        /*0000*/ 	.byte	0x04, 0x37
        /*0002*/ 	.short	(.L_26295 - .L_26294)
.L_26294:
        /*0004*/ 	.word	0x00000082


	//----- nvinfo : EIATTR_KPARAM_INFO
	.align		4
.L_26295:
        /*0008*/ 	.byte	0x04, 0x17
        /*000a*/ 	.short	(.L_26297 - .L_26296)
.L_26296:
        /*000c*/ 	.word	0x00000000
        /*0010*/ 	.short	0x0013
        /*0012*/ 	.short	0x0078
        /*0014*/ 	.byte	0x00, 0xf0, 0x11, 0x00


	//----- nvinfo : EIATTR_KPARAM_INFO
	.align		4
.L_26297:
        /*0018*/ 	.byte	0x04, 0x17
        /*001a*/ 	.short	(.L_26299 - .L_26298)
.L_26298:
        /*001c*/ 	.word	0x00000000
        /*0020*/ 	.short	0x0012
        /*0022*/ 	.short	0x0074
        /*0024*/ 	.byte	0x00, 0xf0, 0x11, 0x00


	//----- nvinfo : EIATTR_KPARAM_INFO
	.align		4
.L_26299:
        /*0028*/ 	.byte	0x04, 0x17
        /*002a*/ 	.short	(.L_26301 - .L_26300)
.L_26300:
        /*002c*/ 	.word	0x00000000
        /*0030*/ 	.short	0x0011
        /*0032*/ 	.short	0x0070
        /*0034*/ 	.byte	0x00, 0xf0, 0x11, 0x00


	//----- nvinfo : EIATTR_KPARAM_INFO
	.align		4
.L_26301:
        /*0038*/ 	.byte	0x04, 0x17
        /*003a*/ 	.short	(.L_26303 - .L_26302)
.L_26302:
        /*003c*/ 	.word	0x00000000
        /*0040*/ 	.short	0x0010
        /*0042*/ 	.short	0x006c
        /*0044*/ 	.byte	0x00, 0xf0, 0x11, 0x00


	//----- nvinfo : EIATTR_KPARAM_INFO
	.align		4
.L_26303:
        /*0048*/ 	.byte	0x04, 0x17
        /*004a*/ 	.short	(.L_26305 - .L_26304)
.L_26304:
        /*004c*/ 	.word	0x00000000
        /*0050*/ 	.short	0x000f
        /*0052*/ 	.short	0x0068
        /*0054*/ 	.byte	0x00, 0xf0, 0x11, 0x00


	//----- nvinfo : EIATTR_KPARAM_INFO
	.align		4
.L_26305:
        /*0058*/ 	.byte	0x04, 0x17
        /*005a*/ 	.short	(.L_26307 - .L_26306)
.L_26306:
        /*005c*/ 	.word	0x00000000
        /*0060*/ 	.short	0x000e
        /*0062*/ 	.short	0x0060
        /*0064*/ 	.byte	0x00, 0xf5, 0x21, 0x00


	//----- nvinfo : EIATTR_KPARAM_INFO
	.align		4
.L_26307:
        /*0068*/ 	.byte	0x04, 0x17
        /*006a*/ 	.short	(.L_26309 - .L_26308)
.L_26308:
        /*006c*/ 	.word	0x00000000
        /*0070*/ 	.short	0x000d
        /*0072*/ 	.short	0x0058
        /*0074*/ 	.byte	0x00, 0xf5, 0x21, 0x00


	//----- nvinfo : EIATTR_KPARAM_INFO
	.align		4
.L_26309:
        /*0078*/ 	.byte	0x04, 0x17
        /*007a*/ 	.short	(.L_26311 - .L_26310)
.L_26310:
        /*007c*/ 	.word	0x00000000
        /*0080*/ 	.short	0x000c
        /*0082*/ 	.short	0x0050
        /*0084*/ 	.byte	0x00, 0xf0, 0x11, 0x00


	//----- nvinfo : EIATTR_KPARAM_INFO
	.align		4
.L_26311:
        /*0088*/ 	.byte	0x04, 0x17
        /*008a*/ 	.short	(.L_26313 - .L_26312)
.L_26312:
        /*008c*/ 	.word	0x00000000
        /*0090*/ 	.short	0x000b
        /*0092*/ 	.short	0x004c
        /*0094*/ 	.byte	0x00, 0xf0, 0x11, 0x00


	//----- nvinfo : EIATTR_KPARAM_INFO
	.align		4
.L_26313:
        /*0098*/ 	.byte	0x04, 0x17
        /*009a*/ 	.short	(.L_26315 - .L_26314)
.L_26314:
        /*009c*/ 	.word	0x00000000
        /*00a0*/ 	.short	0x000a
        /*00a2*/ 	.short	0x0048
        /*00a4*/ 	.byte	0x00, 0xf0, 0x11, 0x00


	//----- nvinfo : EIATTR_KPARAM_INFO
	.align		4
.L_26315:
        /*00a8*/ 	.byte	0x04, 0x17
        /*00aa*/ 	.short	(.L_26317 - .L_26316)
.L_26316:
        /*00ac*/ 	.word	0x00000000
        /*00b0*/ 	.short	0x0009
        /*00b2*/ 	.short	0x0040
        /*00b4*/ 	.byte	0x00, 0xf5, 0x21, 0x00


	//----- nvinfo : EIATTR_KPARAM_INFO
	.align		4
.L_26317:
        /*00b8*/ 	.byte	0x04, 0x17
        /*00ba*/ 	.short	(.L_26319 - .L_26318)
.L_26318:
        /*00bc*/ 	.word	0x00000000
        /*00c0*/ 	.short	0x0008
        /*00c2*/ 	.short	0x0038
        /*00c4*/ 	.byte	0x00, 0xf0, 0x11, 0x00


	//----- nvinfo : EIATTR_KPARAM_INFO
	.align		4
.L_26319:
        /*00c8*/ 	.byte	0x04, 0x17
        /*00ca*/ 	.short	(.L_26321 - .L_26320)
.L_26320:
        /*00cc*/ 	.word	0x00000000
        /*00d0*/ 	.short	0x0007
        /*00d2*/ 	.short	0x0030
        /*00d4*/ 	.byte	0x00, 0xf5, 0x21, 0x00


	//----- nvinfo : EIATTR_KPARAM_INFO
	.align		4
.L_26321:
        /*00d8*/ 	.byte	0x04, 0x17
        /*00da*/ 	.short	(.L_26323 - .L_26322)
.L_26322:
        /*00dc*/ 	.word	0x00000000
        /*00e0*/ 	.short	0x0006
        /*00e2*/ 	.short	0x0028
        /*00e4*/ 	.byte	0x00, 0xf5, 0x21, 0x00


	//----- nvinfo : EIATTR_KPARAM_INFO
	.align		4
.L_26323:
        /*00e8*/ 	.byte	0x04, 0x17
        /*00ea*/ 	.short	(.L_26325 - .L_26324)
.L_26324:
        /*00ec*/ 	.word	0x00000000
        /*00f0*/ 	.short	0x0005
        /*00f2*/ 	.short	0x0024
        /*00f4*/ 	.byte	0x00, 0xf0, 0x11, 0x00


	//----- nvinfo : EIATTR_KPARAM_INFO
	.align		4
.L_26325:
        /*00f8*/ 	.byte	0x04, 0x17
        /*00fa*/ 	.short	(.L_26327 - .L_26326)
.L_26326:
        /*00fc*/ 	.word	0x00000000
        /*0100*/ 	.short	0x0004
        /*0102*/ 	.short	0x0020
        /*0104*/ 	.byte	0x00, 0xf0, 0x11, 0x00


	//----- nvinfo : EIATTR_KPARAM_INFO
	.align		4
.L_26327:
        /*0108*/ 	.byte	0x04, 0x17
        /*010a*/ 	.short	(.L_26329 - .L_26328)
.L_26328:
        /*010c*/ 	.word	0x00000000
        /*0110*/ 	.short	0x0003
        /*0112*/ 	.short	0x0018
        /*0114*/ 	.byte	0x00, 0xf5, 0x21, 0x00


	//----- nvinfo : EIATTR_KPARAM_INFO
	.align		4
.L_26329:
        /*0118*/ 	.byte	0x04, 0x17
        /*011a*/ 	.short	(.L_26331 - .L_26330)
.L_26330:
        /*011c*/ 	.word	0x00000000
        /*0120*/ 	.short	0x0002
        /*0122*/ 	.short	0x0010
        /*0124*/ 	.byte	0x00, 0xf5, 0x21, 0x00


	//----- nvinfo : EIATTR_KPARAM_INFO
	.align		4
.L_26331:
        /*0128*/ 	.byte	0x04, 0x17
        /*012a*/ 	.short	(.L_26333 - .L_26332)
.L_26332:
        /*012c*/ 	.word	0x00000000
        /*0130*/ 	.short	0x0001
        /*0132*/ 	.short	0x0008
        /*0134*/ 	.byte	0x00, 0xf5, 0x21, 0x00


	//----- nvinfo : EIATTR_KPARAM_INFO
	.align		4
.L_26333:
        /*0138*/ 	.byte	0x04, 0x17
        /*013a*/ 	.short	(.L_26335 - .L_26334)
.L_26334:
        /*013c*/ 	.word	0x00000000
        /*0140*/ 	.short	0x0000
        /*0142*/ 	.short	0x0000
        /*0144*/ 	.byte	0x00, 0xf5, 0x21, 0x00


	//----- nvinfo : EIATTR_SPARSE_MMA_MASK
	.align		4
.L_26335:
        /*0148*/ 	.byte	0x03, 0x50
        /*014a*/ 	.short	0x0000


	//----- nvinfo : EIATTR_MAXREG_COUNT
	.align		4
        /*014c*/ 	.byte	0x03, 0x1b
        /*014e*/ 	.short	0x00ff


	//----- nvinfo : EIATTR_NUM_BARRIERS
	.align		4
        /*0150*/ 	.byte	0x02, 0x4c
        /*0152*/ 	.byte	0x01
	.zero		1


	//----- nvinfo : EIATTR_MERCURY_ISA_VERSION
	.align		4
        /*0154*/ 	.byte	0x03, 0x5f
        /*0156*/ 	.short	0x0101


	//----- nvinfo : EIATTR_COOP_GROUP_MASK_REGIDS
	.align		4
        /*0158*/ 	.byte	0x04, 0x29
        /*015a*/ 	.short	(.L_26337 - .L_26336)


	//   ....[0]....
.L_26336:
        /*015c*/ 	.word	0xffffffff


	//   ....[1]....
        /*0160*/ 	.word	0xffffffff


	//   ....[2]....
        /*0164*/ 	.word	0xffffffff


	//   ....[3]....
        /*0168*/ 	.word	0xffffffff


	//   ....[4]....
        /*016c*/ 	.word	0xffffffff


	//   ....[5]....
        /*0170*/ 	.word	0xffffffff


	//   ....[6]....
        /*0174*/ 	.word	0xffffffff


	//   ....[7]....
        /*0178*/ 	.word	0xffffffff


	//   ....[8]....
        /*017c*/ 	.word	0xffffffff


	//   ....[9]....
        /*0180*/ 	.word	0xffffffff


	//   ....[10]....
        /*0184*/ 	.word	0xffffffff


	//   ....[11]....
        /*0188*/ 	.word	0xffffffff


	//   ....[12]....
        /*018c*/ 	.word	0xffffffff


	//   ....[13]....
        /*0190*/ 	.word	0xffffffff


	//   ....[14]....
        /*0194*/ 	.word	0xffffffff


	//   ....[15]....
        /*0198*/ 	.word	0xffffffff


	//   ....[16]....
        /*019c*/ 	.word	0xffffffff


	//   ....[17]....
        /*01a0*/ 	.word	0xffffffff


	//   ....[18]....
        /*01a4*/ 	.word	0xffffffff


	//   ....[19]....
        /*01a8*/ 	.word	0xffffffff


	//   ....[20]....
        /*01ac*/ 	.word	0xffffffff


	//   ....[21]....
        /*01b0*/ 	.word	0xffffffff


	//   ....[22]....
        /*01b4*/ 	.word	0xffffffff


	//   ....[23]....
        /*01b8*/ 	.word	0xffffffff


	//   ....[24]....
        /*01bc*/ 	.word	0x0500000c


	//   ....[25]....
        /*01c0*/ 	.word	0x0500000c


	//   ....[26]....
        /*01c4*/ 	.word	0x0500000c


	//   ....[27]....
        /*01c8*/ 	.word	0x0500000c


	//   ....[28]....
        /*01cc*/ 	.word	0x0500000c


	//----- nvinfo : EIATTR_COOP_GROUP_INSTR_OFFSETS
	.align		4
.L_26337:
        /*01d0*/ 	.byte	0x04, 0x28
        /*01d2*/ 	.short	(.L_26339 - .L_26338)


	//   ....[0]....
.L_26338:
        /*01d4*/ 	.word	0x00001c70


	//   ....[1]....
        /*01d8*/ 	.word	0x00001e20


	//   ....[2]....
        /*01dc*/ 	.word	0x00001e40


	//   ....[3]....
        /*01e0*/ 	.word	0x00001e60


	//   ....[4]....
        /*01e4*/ 	.word	0x00001e80


	//   ....[5]....
        /*01e8*/ 	.word	0x00002000


	//   ....[6]....
        /*01ec*/ 	.word	0x00002030


	//   ....[7]....
        /*01f0*/ 	.word	0x00002050


	//   ....[8]....
        /*01f4*/ 	.word	0x00002e90


	//   ....[9]....
        /*01f8*/ 	.word	0x00002ec0


	//   ....[10]....
        /*01fc*/ 	.word	0x00002ee0


	//   ....[11]....
        /*0200*/ 	.word	0x00002f00


	//   ....[12]....
        /*0204*/ 	.word	0x00002f20


	//   ....[13]....
        /*0208*/ 	.word	0x00002f70


	//   ....[14]....
        /*020c*/ 	.word	0x00002f90


	//   ....[15]....
        /*0210*/ 	.word	0x00002fb0


	//   ....[16]....
        /*0214*/ 	.word	0x00005790


	//   ....[17]....
        /*0218*/ 	.word	0x000057c0


	//   ....[18]....
        /*021c*/ 	.word	0x000057f0


	//   ....[19]....
        /*0220*/ 	.word	0x00005800


	//   ....[20]....
        /*0224*/ 	.word	0x00005810


	//   ....[21]....
        /*0228*/ 	.word	0x00005820


	//   ....[22]....
        /*022c*/ 	.word	0x00005830


	//   ....[23]....
        /*0230*/ 	.word	0x00005850


	//   ....[24]....
        /*0234*/ 	.word	0x00006240


	//   ....[25]....
        /*0238*/ 	.word	0x000062e0


	//   ....[26]....
        /*023c*/ 	.word	0x00006380


	//   ....[27]....
        /*0240*/ 	.word	0x000063f0


	//   ....[28]....
        /*0244*/ 	.word	0x00006460


	//----- nvinfo : EIATTR_VRC_CTA_INIT_COUNT
	.align		4
.L_26339:
        /*0248*/ 	.byte	0x02, 0x4a
	.zero		1
	.zero		1


	//----- nvinfo : EIATTR_EXIT_INSTR_OFFSETS
	.align		4
        /*024c*/ 	.byte	0x04, 0x1c
        /*024e*/ 	.short	(.L_26341 - .L_26340)


	//   ....[0]....
.L_26340:
        /*0250*/ 	.word	0x00005fb0


	//   ....[1]....
        /*0254*/ 	.word	0x000061b0


	//   ....[2]....
        /*0258*/ 	.word	0x000061e0


	//----- nvinfo : EIATTR_CRS_STACK_SIZE
	.align		4
.L_26341:
        /*025c*/ 	.byte	0x04, 0x1e
        /*025e*/ 	.short	(.L_26343 - .L_26342)
.L_26342:
        /*0260*/ 	.word	0x00000000


	//----- nvinfo : EIATTR_CBANK_PARAM_SIZE
	.align		4
.L_26343:
        /*0264*/ 	.byte	0x03, 0x19
        /*0266*/ 	.short	0x007c


	//----- nvinfo : EIATTR_PARAM_CBANK
	.align		4
        /*0268*/ 	.byte	0x04, 0x0a
        /*026a*/ 	.short	(.L_26345 - .L_26344)
	.align		4
.L_26344:
        /*026c*/ 	.word	index@(.nv.constant0._ZN4vllm25paged_attention_v1_kernelIttLi120ELi16ELi128ELNS_18Fp8KVCacheDataTypeE0ELb1EEEvPT_PKS2_PKT0_S8_ifPKiSA_iPKfiiiSC_SC_iiiii)
        /*0270*/ 	.short	0x0380
        /*0272*/ 	.short	0x007c


	//----- nvinfo : EIATTR_SW_WAR
	.align		4
.L_26345:
        /*0274*/ 	.byte	0x04, 0x36
        /*0276*/ 	.short	(.L_26347 - .L_26346)
.L_26346:
        /*0278*/ 	.word	0x00000008
.L_26347:


//--------------------- .nv.info._ZN4vllm25paged_attention_v1_kernelIttLi112ELi16ELi128ELNS_18Fp8KVCacheDataTypeE0ELb1EEEvPT_PKS2_PKT0_S8_ifPKiSA_iPKfiiiSC_SC_iiiii --------------------------
	.section	.nv.info._ZN4vllm25paged_attention_v1_kernelIttLi112ELi16ELi128ELNS_18Fp8KVCacheDataTypeE0ELb1EEEvPT_PKS2_PKT0_S8_ifPKiSA_iPKfiiiSC_SC_iiiii,"",@"SHT_CUDA_INFO"
	.sectionflags	@""
	.align	4


	//----- nvinfo : EIATTR_CUDA_API_VERSION
	.align		4
        /*0000*/ 	.byte	0x04, 0x37
        /*0002*/ 	.short	(.L_26349 - .L_26348)
.L_26348:
        /*0004*/ 	.word	0x00000082


	//----- nvinfo : EIATTR_KPARAM_INFO
	.align		4
.L_26349:
        /*0008*/ 	.byte	0x04, 0x17
        /*000a*/ 	.short	(.L_26351 - .L_26350)
.L_26350:
        /*000c*/ 	.word	0x00000000
        /*0010*/ 	.short	0x0013
        /*0012*/ 	.short	0x0078
        /*0014*/ 	.byte	0x00, 0xf0, 0x11, 0x00


	//----- nvinfo : EIATTR_KPARAM_INFO
	.align		4
.L_26351:
        /*0018*/ 	.byte	0x04, 0x17
        /*001a*/ 	.short	(.L_26353 - .L_26352)
.L_26352:
        /*001c*/ 	.word	0x00000000
        /*0020*/ 	.short	0x0012
        /*0022*/ 	.short	0x0074
        /*0024*/ 	.byte	0x00, 0xf0, 0x11, 0x00


	//----- nvinfo : EIATTR_KPARAM_INFO
	.align		4
.L_26353:
        /*0028*/ 	.byte	0x04, 0x17
        /*002a*/ 	.short	(.L_26355 - .L_26354)
.L_26354:
        /*002c*/ 	.word	0x00000000
        /*0030*/ 	.short	0x0011
        /*0032*/ 	.short	0x0070
        /*0034*/ 	.byte	0x00, 0xf0, 0x11, 0x00


	//----- nvinfo : EIATTR_KPARAM_INFO
	.align		4
.L_26355:
        /*0038*/ 	.byte	0x04, 0x17
        /*003a*/ 	.short	(.L_26357 - .L_26356)
.L_26356:
        /*003c*/ 	.word	0x00000000
        /*0040*/ 	.short	0x0010
        /*0042*/ 	.short	0x006c
        /*0044*/ 	.byte	0x00, 0xf0, 0x11, 0x00


	//----- nvinfo : EIATTR_KPARAM_INFO
	.align		4
.L_26357:
        /*0048*/ 	.byte	0x04, 0x17
        /*004a*/ 	.short	(.L_26359 - .L_26358)
.L_26358:
        /*004c*/ 	.word	0x00000000
        /*0050*/ 	.short	0x000f
        /*0052*/ 	.short	0x0068
        /*0054*/ 	.byte	0x00, 0xf0, 0x11, 0x00


	//----- nvinfo : EIATTR_KPARAM_INFO
	.align		4
.L_26359:
        /*0058*/ 	.byte	0x04, 0x17
        /*005a*/ 	.short	(.L_26361 - .L_26360)
.L_26360:
        /*005c*/ 	.word	0x00000000
        /*0060*/ 	.short	0x000e
        /*0062*/ 	.short	0x0060
        /*0064*/ 	.byte	0x00, 0xf5, 0x21, 0x00


	//----- nvinfo : EIATTR_KPARAM_INFO
	.align		4
.L_26361:
        /*0068*/ 	.byte	0x04, 0x17
        /*006a*/ 	.short	(.L_26363 - .L_26362)
.L_26362:
        /*006c*/ 	.word	0x00000000
        /*0070*/ 	.short	0x000d
        /*0072*/ 	.short	0x0058
        /*0074*/ 	.byte	0x00, 0xf5, 0x21, 0x00


	//----- nvinfo : EIATTR_KPARAM_INFO
	.align		4
.L_26363:
        /*0078*/ 	.byte	0x04, 0x17
        /*007a*/ 	.short	(.L_26365 - .L_26364)
.L_26364:
        /*007c*/ 	.word	0x00000000
        /*0080*/ 	.short	0x000c
        /*0082*/ 	.short	0x0050
        /*0084*/ 	.byte	0x00, 0xf0, 0x11, 0x00


	//----- nvinfo : EIATTR_KPARAM_INFO
	.align		4
.L_26365:
        /*0088*/ 	.byte	0x04, 0x17
        /*008a*/ 	.short	(.L_26367 - .L_26366)
.L_26366:
        /*008c*/ 	.word	0x00000000
        /*0090*/ 	.short	0x000b
        /*0092*/ 	.short	0x004c
        /*0094*/ 	.byte	0x00, 0xf0, 0x11, 0x00


	//----- nvinfo : EIATTR_KPARAM_INFO
	.align		4
.L_26367:
        /*0098*/ 	.byte	0x04, 0x17
        /*009a*/ 	.short	(.L_26369 - .L_26368)
.L_26368:
        /*009c*/ 	.word	0x00000000
        /*00a0*/ 	.short	0x000a
        /*00a2*/ 	.short	0x0048
        /*00a4*/ 	.byte	0x00, 0xf0, 0x11, 0x00


	//----- nvinfo : EIATTR_KPARAM_INFO
	.align		4
.L_26369:
        /*00a8*/ 	.byte	0x04, 0x17
        /*00aa*/ 	.short	(.L_26371 - .L_26370)
.L_26370:
        /*00ac*/ 	.word	0x00000000
        /*00b0*/ 	.short	0x0009
        /*00b2*/ 	.short	0x0040
        /*00b4*/ 	.byte	0x00, 0xf5, 0x21, 0x00


	//----- nvinfo : EIATTR_KPARAM_INFO
	.align		4
.L_26371:
        /*00b8*/ 	.byte	0x04, 0x17
        /*00ba*/ 	.short	(.L_26373 - .L_26372)
.L_26372:
        /*00bc*/ 	.word	0x00000000
        /*00c0*/ 	.short	0x0008
        /*00c2*/ 	.short	0x0038
        /*00c4*/ 	.byte	0x00, 0xf0, 0x11, 0x00


	//----- nvinfo : EIATTR_KPARAM_INFO
	.align		4
.L_26373:
        /*00c8*/ 	.byte	0x04, 0x17
        /*00ca*/ 	.short	(.L_26375 - .L_26374)
.L_26374:
        /*00cc*/ 	.word	0x00000000
        /*00d0*/ 	.short	0x0007
        /*00d2*/ 	.short	0x0030
        /*00d4*/ 	.byte	0x00, 0xf5, 0x21, 0x00


	//----- nvinfo : EIATTR_KPARAM_INFO
	.align		4
.L_26375:
        /*00d8*/ 	.byte	0x04, 0x17
        /*00da*/ 	.short	(.L_26377 - .L_26376)
.L_26376:
        /*00dc*/ 	.word	0x00000000
        /*00e0*/ 	.short	0x0006
        /*00e2*/ 	.short	0x0028
        /*00e4*/ 	.byte	0x00, 0xf5, 0x21, 0x00


	//----- nvinfo : EIATTR_KPARAM_INFO
	.align		4
.L_26377:
        /*00e8*/ 	.byte	0x04, 0x17
        /*00ea*/ 	.short	(.L_26379 - .L_26378)
.L_26378:
        /*00ec*/ 	.word	0x00000000
        /*00f0*/ 	.short	0x0005
        /*00f2*/ 	.short	0x0024
        /*00f4*/ 	.byte	0x00, 0xf0, 0x11, 0x00


	//----- nvinfo : EIATTR_KPARAM_INFO
	.align		4
.L_26379:
        /*00f8*/ 	.byte	0x04, 0x17
        /*00fa*/ 	.short	(.L_26381 - .L_26380)
.L_26380:
        /*00fc*/ 	.word	0x00000000
        /*0100*/ 	.short	0x0004
        /*0102*/ 	.short	0x0020
        /*0104*/ 	.byte	0x00, 0xf0, 0x11, 0x00


	//----- nvinfo : EIATTR_KPARAM_INFO
	.align		4
.L_26381:
        /*0108*/ 	.byte	0x04, 0x17
        /*010a*/ 	.short	(.L_26383 - .L_26382)
.L_26382:
        /*010c*/ 	.word	0x00000000
        /*0110*/ 	.short	0x0003
        /*0112*/ 	.short	0x0018
        /*0114*/ 	.byte	0x00, 0xf5, 0x21, 0x00


	//----- nvinfo : EIATTR_KPARAM_INFO
	.align		4
.L_26383:
        /*0118*/ 	.byte	0x04, 0x17
        /*011a*/ 	.short	(.L_26385 - .L_26384)
.L_26384:
        /*011c*/ 	.word	0x00000000
        /*0120*/ 	.short	0x0002
        /*0122*/ 	.short	0x0010
        /*0124*/ 	.byte	0x00, 0xf5, 0x21, 0x00


	//----- nvinfo : EIATTR_KPARAM_INFO
	.align		4
.L_26385:
        /*0128*/ 	.byte	0x04, 0x17
        /*012a*/ 	.short	(.L_26387 - .L_26386)
.L_26386:
        /*012c*/ 	.word	0x00000000
        /*0130*/ 	.short	0x0001
        /*0132*/ 	.short	0x0008
        /*0134*/ 	.byte	0x00, 0xf5, 0x21, 0x00


	//----- nvinfo : EIATTR_KPARAM_INFO
	.align		4
.L_26387:
        /*0138*/ 	.byte	0x04, 0x17
        /*013a*/ 	.short	(.L_26389 - .L_26388)
.L_26388:
        /*013c*/ 	.word	0x00000000
        /*0140*/ 	.short	0x0000
        /*0142*/ 	.short	0x0000
        /*0144*/ 	.byte	0x00, 0xf5, 0x21, 0x00


	//----- nvinfo : EIATTR_SPARSE_MMA_MASK
	.align		4
.L_26389:
        /*0148*/ 	.byte	0x03, 0x50
        /*014a*/ 	.short	0x0000


	//----- nvinfo : EIATTR_MAXREG_COUNT
	.align		4
        /*014c*/ 	.byte	0x03, 0x1b
        /*014e*/ 	.short	0x00ff


	//----- nvinfo : EIATTR_NUM_BARRIERS
	.align		4
        /*0150*/ 	.byte	0x02, 0x4c
        /*0152*/ 	.byte	0x01
	.zero		1


	//----- nvinfo : EIATTR_MERCURY_ISA_VERSION
	.align		4
        /*0154*/ 	.byte	0x03, 0x5f
        /*0156*/ 	.short	0x0101


	//----- nvinfo : EIATTR_COOP_GROUP_MASK_REGIDS
	.align		4
        /*0158*/ 	.byte	0x04, 0x29
        /*015a*/ 	.short	(.L_26391 - .L_26390)


	//   ....[0]....
.L_26390:
        /*015c*/ 	.word	0xffffffff


	//   ....[1]....
        /*0160*/ 	.word	0xffffffff


	//   ....[2]....
        /*0164*/ 	.word	0xffffffff


	//   ....[3]....
        /*0168*/ 	.word	0xffffffff


	//   ....[4]....
        /*016c*/ 	.word	0xffffffff


	//   ....[5]....
        /*0170*/ 	.word	0xffffffff


	//   ....[6]....
        /*0174*/ 	.word	0xffffffff


	//   ....[7]....
        /*0178*/ 	.word	0xffffffff


	//   ....[8]....
        /*017c*/ 	.word	0xffffffff


	//   ....[9]....
        /*0180*/ 	.word	0xffffffff


	//   ....[10]....
        /*0184*/ 	.word	0xffffffff


	//   ....[11]....
        /*0188*/ 	.word	0xffffffff


	//   ....[12]....
        /*018c*/ 	.word	0xffffffff


	//   ....[13]....
        /*0190*/ 	.word	0xffffffff


	//   ....[14]....
        /*0194*/ 	.word	0xffffffff


	//   ....[15]....
        /*0198*/ 	.word	0xffffffff


	//   ....[16]....
        /*019c*/ 	.word	0xffffffff


	//   ....[17]....
        /*01a0*/ 	.word	0xffffffff


	//   ....[18]....
        /*01a4*/ 	.word	0xffffffff


	//   ....[19]....
        /*01a8*/ 	.word	0xffffffff


	//   ....[20]....
        /*01ac*/ 	.word	0xffffffff


	//   ....[21]....
        /*01b0*/ 	.word	0xffffffff


	//   ....[22]....
        /*01b4*/ 	.word	0xffffffff


	//   ....[23]....
        /*01b8*/ 	.word	0x05000008


	//   ....[24]....
        /*01bc*/ 	.word	0x05000008


	//   ....[25]....
        /*01c0*/ 	.word	0x05000008


	//   ....[26]....
        /*01c4*/ 	.word	0x05000008


	//   ....[27]....
        /*01c8*/ 	.word	0x05000008


	//----- nvinfo : EIATTR_COOP_GROUP_INSTR_OFFSETS
	.align		4
.L_26391:
        /*01cc*/ 	.byte	0x04, 0x28
        /*01ce*/ 	.short	(.L_26393 - .L_26392)


	//   ....[0]....
.L_26392:
        /*01d0*/ 	.word	0x00001a60


	//   ....[1]....
        /*01d4*/ 	.word	0x00001c40


	//   ....[2]....
        /*01d8*/ 	.word	0x00001c60


	//   ....[3]....
        /*01dc*/ 	.word	0x00001c80


	//   ....[4]....
        /*01e0*/ 	.word	0x00001ca0


	//   ....[5]....
        /*01e4*/ 	.word	0x00001db0


	//   ....[6]....
        /*01e8*/ 	.word	0x00001df0


	//   ....[7]....
        /*01ec*/ 	.word	0x00001e60


	//   ....[8]....
        /*01f0*/ 	.word	0x00002c90


	//   ....[9]....
        /*01f4*/ 	.word	0x00002cd0


	//   ....[10]....
        /*01f8*/ 	.word	0x00002cf0


	//   ....[11]....
        /*01fc*/ 	.word	0x00002d10


	//   ....[12]....
        /*0200*/ 	.word	0x00002d30


	//   ....[13]....
        /*0204*/ 	.word	0x00002d80


	//   ....[14]....
        /*0208*/ 	.word	0x00002da0


	//   ....[15]....
        /*020c*/ 	.word	0x00002dc0


	//   ....[16]....
        /*0210*/ 	.word	0x000050d0


	//   ....[17]....
        /*0214*/ 	.word	0x00005110


	//   ....[18]....
        /*0218*/ 	.word	0x00005150


	//   ....[19]....
        /*021c*/ 	.word	0x00005190


	//   ....[20]....
        /*0220*/ 	.word	0x000051c0


	//   ....[21]....
        /*0224*/ 	.word	0x000051f0


	//   ....[22]....
        /*0228*/ 	.word	0x00005210


	//   ....[23]....
        /*022c*/ 	.word	0x00005830


	//   ....[24]....
        /*0230*/ 	.word	0x000058e0


	//   ....[25]....
        /*0234*/ 	.word	0x00005980


	//   ....[26]....
        /*0238*/ 	.word	0x000059f0


	//   ....[27]....
        /*023c*/ 	.word	0x00005a60


	//----- nvinfo : EIATTR_VRC_CTA_INIT_COUNT
	.align		4
.L_26393:
        /*0240*/ 	.byte	0x02, 0x4a
	.zero		1
	.zero		1


	//----- nvinfo : EIATTR_EXIT_INSTR_OFFSETS
	.align		4
        /*0244*/ 	.byte	0x04, 0x1c
        /*0246*/ 	.short	(.L_26395 - .L_26394)


	//   ....[0]....
.L_26394:
        /*0248*/ 	.word	0x000055f0


	//   ....[1]....
        /*024c*/ 	.word	0x00005630


	//   ....[2]....
        /*0250*/ 	.word	0x000057c0


	//----- nvinfo : EIATTR_CRS_STACK_SIZE
	.align		4
.L_26395:
        /*0254*/ 	.byte	0x04, 0x1e
        /*0256*/ 	.short	(.L_26397 - .L_26396)
.L_26396:
        /*0258*/ 	.word	0x00000000


	//----- nvinfo : EIATTR_CBANK_PARAM_SIZE
	.align		4
.L_26397:
        /*025c*/ 	.byte	0x03, 0x19
        /*025e*/ 	.short	0x007c


	//----- nvinfo : EIATTR_PARAM_CBANK
	.align		4
        /*0260*/ 	.byte	0x04, 0x0a
        /*0262*/ 	.short	(.L_26399 - .L_26398)
	.align		4
.L_26398:
        /*0264*/ 	.word	index@(.nv.constant0._ZN4vllm25paged_attention_v1_kernelIttLi112ELi16ELi128ELNS_18Fp8KVCacheDataTypeE0ELb1EEEvPT_PKS2_PKT0_S8_ifPKiSA_iPKfiiiSC_SC_iiiii)
        /*0268*/ 	.short	0x0380
        /*026a*/ 	.short	0x007c


	//----- nvinfo : EIATTR_SW_WAR
	.align		4
.L_26399:
        /*026c*/ 	.byte	0x04, 0x36
        /*026e*/ 	.short	(.L_26401 - .L_26400)
.L_26400:
        /*0270*/ 	.word	0x00000008
.L_26401:


//--------------------- .nv.info._ZN4vllm25paged_attention_v1_kernelIttLi96ELi16ELi128ELNS_18Fp8KVCacheDataTypeE0ELb1EEEvPT_PKS2_PKT0_S8_ifPKiSA_iPKfiiiSC_SC_iiiii --------------------------
	.section	.nv.info._ZN4vllm25paged_attention_v1_kernelIttLi96ELi16ELi128ELNS_18Fp8KVCacheDataTypeE0ELb1EEEvPT_PKS2_PKT0_S8_ifPKiSA_iPKfiiiSC_SC_iiiii,"",@"SHT_CUDA_INFO"
	.sectionflags	@""
	.align	4


	//----- nvinfo : EIATTR_CUDA_API_VERSION
	.align		4
        /*0000*/ 	.byte	0x04, 0x37
        /*0002*/ 	.short	(.L_26403 - .L_26402)
.L_26402:
        /*0004*/ 	.word	0x00000082


	//----- nvinfo : EIATTR_KPARAM_INFO
	.align		4
.L_26403:
        /*0008*/ 	.byte	0x04, 0x17
        /*000a*/ 	.short	(.L_26405 - .L_26404)
.L_26404:
        /*000c*/ 	.word	0x00000000
        /*0010*/ 	.short	0x0013
        /*0012*/ 	.short	0x0078
        /*0014*/ 	.byte	0x00, 0xf0, 0x11, 0x00


	//----- nvinfo : EIATTR_KPARAM_INFO
	.align		4
.L_26405:
        /*0018*/ 	.byte	0x04, 0x17
        /*001a*/ 	.short	(.L_26407 - .L_26406)
.L_26406:
        /*001c*/ 	.word	0x00000000
        /*0020*/ 	.short	0x0012
        /*0022*/ 	.short	0x0074
        /*0024*/ 	.byte	0x00, 0xf0, 0x11, 0x00


	//----- nvinfo : EIATTR_KPARAM_INFO
	.align		4
.L_26407:
        /*0028*/ 	.byte	0x04, 0x17
        /*002a*/ 	.short	(.L_26409 - .L_26408)
.L_26408:
        /*002c*/ 	.word	0x00000000
        /*0030*/ 	.short	0x0011
        /*0032*/ 	.short	0x0070
        /*0034*/ 	.byte	0x00, 0xf0, 0x11, 0x00


	//----- nvinfo : EIATTR_KPARAM_INFO
	.align		4
.L_26409:
        /*0038*/ 	.byte	0x04, 0x17
        /*003a*/ 	.short	(.L_26411 - .L_26410)
.L_26410:
        /*003c*/ 	.word	0x00000000
        /*0040*/ 	.short	0x0010
        /*0042*/ 	.short	0x006c
        /*0044*/ 	.byte	0x00, 0xf0, 0x11, 0x00


	//----- nvinfo : EIATTR_KPARAM_INFO
	.align		4
.L_26411:
        /*0048*/ 	.byte	0x04, 0x17
        /*004a*/ 	.short	(.L_26413 - .L_26412)
.L_26412:
        /*004c*/ 	.word	0x00000000
        /*0050*/ 	.short	0x000f
        /*0052*/ 	.short	0x0068
        /*0054*/ 	.byte	0x00, 0xf0, 0x11, 0x00


	//----- nvinfo : EIATTR_KPARAM_INFO
	.align		4
.L_26413:
        /*0058*/ 	.byte	0x04, 0x17
        /*005a*/ 	.short	(.L_26415 - .L_26414)
.L_26414:
        /*005c*/ 	.word	0x00000000
        /*0060*/ 	.short	0x000e
        /*0062*/ 	.short	0x0060
        /*0064*/ 	.byte	0x00, 0xf5, 0x21, 0x00


	//----- nvinfo : EIATTR_KPARAM_INFO
	.align		4
.L_26415:
        /*0068*/ 	.byte	0x04, 0x17
        /*006a*/ 	.short	(.L_26417 - .L_26416)
.L_26416:
        /*006c*/ 	.word	0x00000000
        /*0070*/ 	.short	0x000d
        /*0072*/ 	.short	0x0058
        /*0074*/ 	.byte	0x00, 0xf5, 0x21, 0x00


	//----- nvinfo : EIATTR_KPARAM_INFO
	.align		4
.L_26417:
        /*0078*/ 	.byte	0x04, 0x17
        /*007a*/ 	.short	(.L_26419 - .L_26418)
.L_26418:
        /*007c*/ 	.word	0x00000000
        /*0080*/ 	.short	0x000c
        /*0082*/ 	.short	0x0050
        /*0084*/ 	.byte	0x00, 0xf0, 0x11, 0x00


	//----- nvinfo : EIATTR_KPARAM_INFO
	.align		4
.L_26419:
        /*0088*/ 	.byte	0x04, 0x17
        /*008a*/ 	.short	(.L_26421 - .L_26420)
.L_26420:
        /*008c*/ 	.word	0x00000000
        /*0090*/ 	.short	0x000b
        /*0092*/ 	.short	0x004c
        /*0094*/ 	.byte	0x00, 0xf0, 0x11, 0x00


	//----- nvinfo : EIATTR_KPARAM_INFO
	.align		4
.L_26421:
        /*0098*/ 	.byte	0x04, 0x17
        /*009a*/ 	.short	(.L_26423 - .L_26422)
.L_26422:
        /*009c*/ 	.word	0x00000000
        /*00a0*/ 	.short	0x000a
        /*00a2*/ 	.short	0x0048
        /*00a4*/ 	.byte	0x00, 0xf0, 0x11, 0x00


	//----- nvinfo : EIATTR_KPARAM_INFO
	.align		4
.L_26423:
        /*00a8*/ 	.byte	0x04, 0x17
        /*00aa*/ 	.short	(.L_26425 - .L_26424)
.L_26424:
        /*00ac*/ 	.word	0x00000000
        /*00b0*/ 	.short	0x0009
        /*00b2*/ 	.short	0x0040
        /*00b4*/ 	.byte	0x00, 0xf5, 0x21, 0x00


	//----- nvinfo : EIATTR_KPARAM_INFO
	.align		4
.L_26425:
        /*00b8*/ 	.byte	0x04, 0x17
        /*00ba*/ 	.short	(.L_26427 - .L_26426)
.L_26426:
        /*00bc*/ 	.word	0x00000000
        /*00c0*/ 	.short	0x0008
        /*00c2*/ 	.short	0x0038
        /*00c4*/ 	.byte	0x00, 0xf0, 0x11, 0x00


	//----- nvinfo : EIATTR_KPARAM_INFO
	.align		4
.L_26427:
        /*00c8*/ 	.byte	0x04, 0x17
        /*00ca*/ 	.short	(.L_26429 - .L_26428)
.L_26428:
        /*00cc*/ 	.word	0x00000000
        /*00d0*/ 	.short	0x0007
        /*00d2*/ 	.short	0x0030
        /*00d4*/ 	.byte	0x00, 0xf5, 0x21, 0x00


	//----- nvinfo : EIATTR_KPARAM_INFO
	.align		4
.L_26429:
        /*00d8*/ 	.byte	0x04, 0x17
        /*00da*/ 	.short	(.L_26431 - .L_26430)
.L_26430:
        /*00dc*/ 	.word	0x00000000
        /*00e0*/ 	.short	0x0006
        /*00e2*/ 	.short	0x0028
        /*00e4*/ 	.byte	0x00, 0xf5, 0x21, 0x00


	//----- nvinfo : EIATTR_KPARAM_INFO
	.align		4
.L_26431:
        /*00e8*/ 	.byte	0x04, 0x17
        /*00ea*/ 	.short	(.L_26433 - .L_26432)
.L_26432:
        /*00ec*/ 	.word	0x00000000
        /*00f0*/ 	.short	0x0005
        /*00f2*/ 	.short	0x0024
        /*00f4*/ 	.byte	0x00, 0xf0, 0x11, 0x00


	//----- nvinfo : EIATTR_KPARAM_INFO
	.align		4
.L_26433:
        /*00f8*/ 	.byte	0x04, 0x17
        /*00fa*/ 	.short	(.L_26435 - .L_26434)
.L_26434:
        /*00fc*/ 	.word	0x00000000
        /*0100*/ 	.short	0x0004
        /*0102*/ 	.short	0x0020
        /*0104*/ 	.byte	0x00, 0xf0, 0x11, 0x00


	//----- nvinfo : EIATTR_KPARAM_INFO
	.align		4
.L_26435:
        /*0108*/ 	.byte	0x04, 0x17
        /*010a*/ 	.short	(.L_26437 - .L_26436)
.L_26436:
        /*010c*/ 	.word	0x00000000
        /*0110*/ 	.short	0x0003
        /*0112*/ 	.short	0x0018
        /*0114*/ 	.byte	0x00, 0xf5, 0x21, 0x00


	//----- nvinfo : EIATTR_KPARAM_INFO
	.align		4
.L_26437:
        /*0118*/ 	.byte	0x04, 0x17
        /*011a*/ 	.short	(.L_26439 - .L_26438)
.L_26438:
        /*011c*/ 	.word	0x00000000
        /*0120*/ 	.short	0x0002
        /*0122*/ 	.short	0x0010
        /*0124*/ 	.byte	0x00, 0xf5, 0x21, 0x00


	//----- nvinfo : EIATTR_KPARAM_INFO
	.align		4
.L_26439:
        /*0128*/ 	.byte	0x04, 0x17
        /*012a*/ 	.short	(.L_26441 - .L_26440)
.L_26440:
        /*012c*/ 	.word	0x00000000
        /*0130*/ 	.short	0x0001
        /*0132*/ 	.short	0x0008
        /*0134*/ 	.byte	0x00, 0xf5, 0x21, 0x00


	//----- nvinfo : EIATTR_KPARAM_INFO
	.align		4
.L_26441:
        /*0138*/ 	.byte	0x04, 0x17
        /*013a*/ 	.short	(.L_26443 - .L_26442)
.L_26442:
        /*013c*/ 	.word	0x00000000
        /*0140*/ 	.short	0x0000
        /*0142*/ 	.short	0x0000
        /*0144*/ 	.byte	0x00, 0xf5, 0x21, 0x00


	//----- nvinfo : EIATTR_SPARSE_MMA_MASK
	.align		4
.L_26443:
        /*0148*/ 	.byte	0x03, 0x50
        /*014a*/ 	.short	0x0000


	//----- nvinfo : EIATTR_MAXREG_COUNT
	.align		4
        /*014c*/ 	.byte	0x03, 0x1b
        /*014e*/ 	.short	0x00ff


	//----- nvinfo : EIATTR_NUM_BARRIERS
	.align		4
        /*0150*/ 	.byte	0x02, 0x4c
        /*0152*/ 	.byte	0x01
	.zero		1


	//----- nvinfo : EIATTR_MERCURY_ISA_VERSION
	.align		4
        /*0154*/ 	.byte	0x03, 0x5f
        /*0156*/ 	.short	0x0101


	//----- nvinfo : EIATTR_COOP_GROUP_MASK_REGIDS
	.align		4
        /*0158*/ 	.byte	0x04, 0x29
        /*015a*/ 	.short	(.L_26445 - .L_26444)


	//   ....[0]....
.L_26444:
        /*015c*/ 	.word	0xffffffff


	//   ....[1]....
        /*0160*/ 	.word	0xffffffff


	//   ....[2]....
        /*0164*/ 	.word	0xffffffff


	//   ....[3]....
        /*0168*/ 	.word	0xffffffff


	//   ....[4]....
        /*016c*/ 	.word	0xffffffff


	//   ....[5]....
        /*0170*/ 	.word	0xffffffff


	//   ....[6]....
        /*0174*/ 	.word	0xffffffff


	//   ....[7]....
        /*0178*/ 	.word	0xffffffff


	//   ....[8]....
        /*017c*/ 	.word	0xffffffff


	//   ....[9]....
        /*0180*/ 	.word	0xffffffff


	//   ....[10]....
        /*0184*/ 	.word	0xffffffff


	//   ....[11]....
        /*0188*/ 	.word	0xffffffff


	//   ....[12]....
        /*018c*/ 	.word	0xffffffff


	//   ....[13]....
        /*0190*/ 	.word	0xffffffff


	//   ....[14]....
        /*0194*/ 	.word	0xffffffff


	//   ....[15]....
        /*0198*/ 	.word	0xffffffff


	//   ....[16]....
        /*019c*/ 	.word	0xffffffff


	//   ....[17]....
        /*01a0*/ 	.word	0xffffffff


	//   ....[18]....
        /*01a4*/ 	.word	0xffffffff


	//   ....[19]....
        /*01a8*/ 	.word	0xffffffff


	//   ....[20]....
        /*01ac*/ 	.word	0xffffffff


	//   ....[21]....
        /*01b0*/ 	.word	0xffffffff


	//   ....[22]....
        /*01b4*/ 	.word	0x0500000c


	//   ....[23]....
        /*01b8*/ 	.word	0x0500000c


	//   ....[24]....
        /*01bc*/ 	.word	0x0500000c


	//   ....[25]....
        /*01c0*/ 	.word	0x0500000c


	//   ....[26]....
        /*01c4*/ 	.word	0x0500000c


	//----- nvinfo : EIATTR_COOP_GROUP_INSTR_OFFSETS
	.align		4
.L_26445:
        /*01c8*/ 	.byte	0x04, 0x28
        /*01ca*/ 	.short	(.L_26447 - .L_26446)


	//   ....[0]....
.L_26446:
        /*01cc*/ 	.word	0x000018d0


	//   ....[1]....
        /*01d0*/ 	.word	0x00001ae0


	//   ....[2]....
        /*01d4*/ 	.word	0x00001b00


	//   ....[3]....
        /*01d8*/ 	.word	0x00001b20


	//   ....[4]....
        /*01dc*/ 	.word	0x00001b40


	//   ....[5]....
        /*01e0*/ 	.word	0x00001c80


	//   ....[6]....
        /*01e4*/ 	.word	0x00001cb0


	//   ....[7]....
        /*01e8*/ 	.word	0x00001cf0


	//   ....[8]....
        /*01ec*/ 	.word	0x00002b20


	//   ....[9]....
        /*01f0*/ 	.word	0x00002b50


	//   ....[10]....
        /*01f4*/ 	.word	0x00002b70


	//   ....[11]....
        /*01f8*/ 	.word	0x00002b90


	//   ....[12]....
        /*01fc*/ 	.word	0x00002bb0


	//   ....[13]....
        /*0200*/ 	.word	0x00002c00


	//   ....[14]....
        /*0204*/ 	.word	0x00002c20


	//   ....[15]....
        /*0208*/ 	.word	0x00002c40


	//   ....[16]....
        /*020c*/ 	.word	0x00004c90


	//   ....[17]....
        /*0210*/ 	.word	0x00004cd0


	//   ....[18]....
        /*0214*/ 	.word	0x00004d10


	//   ....[19]....
        /*0218*/ 	.word	0x00004d50


	//   ....[20]....
        /*021c*/ 	.word	0x00004d80


	//   ....[21]....
        /*0220*/ 	.word	0x00004db0


	//   ....[22]....
        /*0224*/ 	.word	0x00005340


	//   ....[23]....
        /*0228*/ 	.word	0x000053e0


	//   ....[24]....
        /*022c*/ 	.word	0x00005480


	//   ....[25]....
        /*0230*/ 	.word	0x000054f0


	//   ....[26]....
        /*0234*/ 	.word	0x00005560


	//----- nvinfo : EIATTR_VRC_CTA_INIT_COUNT
	.align		4
.L_26447:
        /*0238*/ 	.byte	0x02, 0x4a
	.zero		1
	.zero		1


	//----- nvinfo : EIATTR_EXIT_INSTR_OFFSETS
	.align		4
        /*023c*/ 	.byte	0x04, 0x1c
        /*023e*/ 	.short	(.L_26449 - .L_26448)


	//   ....[0]....
.L_26448:
        /*0240*/ 	.word	0x00005130


	//   ....[1]....
        /*0244*/ 	.word	0x00005170


	//   ....[2]....
        /*0248*/ 	.word	0x000052d0


	//----- nvinfo : EIATTR_CRS_STACK_SIZE
	.align		4
.L_26449:
        /*024c*/ 	.byte	0x04, 0x1e
        /*024e*/ 	.short	(.L_26451 - .L_26450)
.L_26450:
        /*0250*/ 	.word	0x00000000


	//----- nvinfo : EIATTR_CBANK_PARAM_SIZE
	.align		4
.L_26451:
        /*0254*/ 	.byte	0x03, 0x19
        /*0256*/ 	.short	0x007c


	//----- nvinfo : EIATTR_PARAM_CBANK
	.align		4
        /*0258*/ 	.byte	0x04, 0x0a
        /*025a*/ 	.short	(.L_26453 - .L_26452)
	.align		4
.L_26452:
        /*025c*/ 	.word	index@(.nv.constant0._ZN4vllm25paged_attention_v1_kernelIttLi96ELi16ELi128ELNS_18Fp8KVCacheDataTypeE0ELb1EEEvPT_PKS2_PKT0_S8_ifPKiSA_iPKfiiiSC_SC_iiiii)
        /*0260*/ 	.short	0x0380
        /*0262*/ 	.short	0x007c


	//----- nvinfo : EIATTR_SW_WAR
	.align		4
.L_26453:
        /*0264*/ 	.byte	0x04, 0x36
        /*0266*/ 	.short	(.L_26455 - .L_26454)
.L_26454:
        /*0268*/ 	.word	0x00000008
.L_26455:


//--------------------- .nv.info._ZN4vllm25paged_attention_v1_kernelIttLi80ELi16ELi128ELNS_18Fp8KVCacheDataTypeE0ELb1EEEvPT_PKS2_PKT0_S8_ifPKiSA_iPKfiiiSC_SC_iiiii --------------------------
	.section	.nv.info._ZN4vllm25paged_attention_v1_kernelIttLi80ELi16ELi128ELNS_18Fp8KVCacheDataTypeE0ELb1EEEvPT_PKS2_PKT0_S8_ifPKiSA_iPKfiiiSC_SC_iiiii,"",@"SHT_CUDA_INFO"
	.sectionflags	@""
	.align	4


	//----- nvinfo : EIATTR_CUDA_API_VERSION
	.align		4
        /*0000*/ 	.byte	0x04, 0x37
        /*0002*/ 	.short	(.L_26457 - .L_26456)
.L_26456:
        /*0004*/ 	.word	0x00000082


	//----- nvinfo : EIATTR_KPARAM_INFO
	.align		4
.L_26457:
        /*0008*/ 	.byte	0x04, 0x17
        /*000a*/ 	.short	(.L_26459 - .L_26458)
.L_26458:
        /*000c*/ 	.word	0x00000000
        /*0010*/ 	.short	0x0013
        /*0012*/ 	.short	0x0078
        /*0014*/ 	.byte	0x00, 0xf0, 0x11, 0x00


	//----- nvinfo : EIATTR_KPARAM_INFO
	.align		4
.L_26459:
        /*0018*/ 	.byte	0x04, 0x17
        /*001a*/ 	.short	(.L_26461 - .L_26460)
.L_26460:
        /*001c*/ 	.word	0x00000000
        /*0020*/ 	.short	0x0012
        /*0022*/ 	.short	0x0074
        /*0024*/ 	.byte	0x00, 0xf0, 0x11, 0x00


	//----- nvinfo : EIATTR_KPARAM_INFO
	.align		4
.L_26461:
        /*0028*/ 	.byte	0x04, 0x17
        /*002a*/ 	.short	(.L_26463 - .L_26462)
.L_26462:
        /*002c*/ 	.word	0x00000000
        /*0030*/ 	.short	0x0011
        /*0032*/ 	.short	0x0070
        /*0034*/ 	.byte	0x00, 0xf0, 0x11, 0x00


	//----- nvinfo : EIATTR_KPARAM_INFO
	.align		4
.L_26463:
        /*0038*/ 	.byte	0x04, 0x17
        /*003a*/ 	.short	(.L_26465 - .L_26464)
.L_26464:
        /*003c*/ 	.word	0x00000000
        /*0040*/ 	.short	0x0010
        /*0042*/ 	.short	0x006c
        /*0044*/ 	.byte	0x00, 0xf0, 0x11, 0x00


	//----- nvinfo : EIATTR_KPARAM_INFO
	.align		4
.L_26465:
        /*0048*/ 	.byte	0x04, 0x17
        /*004a*/ 	.short	(.L_26467 - .L_26466)
.L_26466:
        /*004c*/ 	.word	0x00000000
        /*0050*/ 	.short	0x000f
        /*0052*/ 	.short	0x0068
        /*0054*/ 	.byte	0x00, 0xf0, 0x11, 0x00


	//----- nvinfo : EIATTR_KPARAM_INFO
	.align		4
.L_26467:
        /*0058*/ 	.byte	0x04, 0x17
        /*005a*/ 	.short	(.L_26469 - .L_26468)
.L_26468:
        /*005c*/ 	.word	0x00000000
        /*0060*/ 	.short	0x000e
        /*0062*/ 	.short	0x0060
        /*0064*/ 	.byte	0x00, 0xf5, 0x21, 0x00


	//----- nvinfo : EIATTR_KPARAM_INFO
	.align		4
.L_26469:
        /*0068*/ 	.byte	0x04, 0x17
        /*006a*/ 	.short	(.L_26471 - .L_26470)
.L_26470:
        /*006c*/ 	.word	0x00000000
        /*0070*/ 	.short	0x000d
        /*0072*/ 	.short	0x0058
        /*0074*/ 	.byte	0x00, 0xf5, 0x21, 0x00


	//----- nvinfo : EIATTR_KPARAM_INFO
	.align		4
.L_26471:
        /*0078*/ 	.byte	0x04, 0x17
        /*007a*/ 	.short	(.L_26473 - .L_26472)
.L_26472:
        /*007c*/ 	.word	0x00000000
        /*0080*/ 	.short	0x000c
        /*0082*/ 	.short	0x0050
        /*0084*/ 	.byte	0x00, 0xf0, 0x11, 0x00


	//----- nvinfo : EIATTR_KPARAM_INFO
	.align		4
.L_26473:
        /*0088*/ 	.byte	0x04, 0x17
        /*008a*/ 	.short	(.L_26475 - .L_26474)
.L_26474:
        /*008c*/ 	.word	0x00000000
        /*0090*/ 	.short	0x000b
        /*0092*/ 	.short	0x004c
        /*0094*/ 	.byte	0x00, 0xf0, 0x11, 0x00


	//----- nvinfo : EIATTR_KPARAM_INFO
	.align		4
.L_26475:
        /*0098*/ 	.byte	0x04, 0x17
        /*009a*/ 	.short	(.L_26477 - .L_26476)
.L_26476:
        /*009c*/ 	.word	0x00000000
        /*00a0*/ 	.short	0x000a
        /*00a2*/ 	.short	0x0048
        /*00a4*/ 	.byte	0x00, 0xf0, 0x11, 0x00


	//----- nvinfo : EIATTR_KPARAM_INFO
	.align		4
.L_26477:
        /*00a8*/ 	.byte	0x04, 0x17
        /*00aa*/ 	.short	(.L_26479 - .L_26478)
.L_26478:
        /*00ac*/ 	.word	0x00000000
        /*00b0*/ 	.short	0x0009
        /*00b2*/ 	.short	0x0040
        /*00b4*/ 	.byte	0x00, 0xf5, 0x21, 0x00


	//----- nvinfo : EIATTR_KPARAM_INFO
	.align		4
.L_26479:
        /*00b8*/ 	.byte	0x04, 0x17
        /*00ba*/ 	.short	(.L_26481 - .L_26480)
.L_26480:
        /*00bc*/ 	.word	0x00000000
        /*00c0*/ 	.short	0x0008
        /*00c2*/ 	.short	0x0038
        /*00c4*/ 	.byte	0x00, 0xf0, 0x11, 0x00


	//----- nvinfo : EIATTR_KPARAM_INFO
	.align		4
.L_26481:
        /*00c8*/ 	.byte	0x04, 0x17
        /*00ca*/ 	.short	(.L_26483 - .L_26482)
.L_26482:
        /*00cc*/ 	.word	0x00000000
        /*00d0*/ 	.short	0x0007
        /*00d2*/ 	.short	0x0030
        /*00d4*/ 	.byte	0x00, 0xf5, 0x21, 0x00


	//----- nvinfo : EIATTR_KPARAM_INFO
	.align		4
.L_26483:
        /*00d8*/ 	.byte	0x04, 0x17
        /*00da*/ 	.short	(.L_26485 - .L_26484)
.L_26484:
        /*00dc*/ 	.word	0x00000000
        /*00e0*/ 	.short	0x0006
        /*00e2*/ 	.short	0x0028
        /*00e4*/ 	.byte	0x00, 0xf5, 0x21, 0x00


	//----- nvinfo : EIATTR_KPARAM_INFO
	.align		4
.L_26485:
        /*00e8*/ 	.byte	0x04, 0x17
        /*00ea*/ 	.short	(.L_26487 - .L_26486)
.L_26486:
        /*00ec*/ 	.word	0x00000000
        /*00f0*/ 	.short	0x0005
        /*00f2*/ 	.short	0x0024
        /*00f4*/ 	.byte	0x00, 0xf0, 0x11, 0x00


	//----- nvinfo : EIATTR_KPARAM_INFO
	.align		4
.L_26487:
        /*00f8*/ 	.byte	0x04, 0x17
        /*00fa*/ 	.short	(.L_26489 - .L_26488)
.L_26488:
        /*00fc*/ 	.word	0x00000000
        /*0100*/ 	.short	0x0004
        /*0102*/ 	.short	0x0020
        /*0104*/ 	.byte	0x00, 0xf0, 0x11, 0x00


	//----- nvinfo : EIATTR_KPARAM_INFO
	.align		4
.L_26489:
        /*0108*/ 	.byte	0x04, 0x17
        /*010a*/ 	.short	(.L_26491 - .L_26490)
.L_26490:
        /*010c*/ 	.word	0x00000000
        /*0110*/ 	.short	0x0003
        /*0112*/ 	.short	0x0018
        /*0114*/ 	.byte	0x00, 0xf5, 0x21, 0x00


	//----- nvinfo : EIATTR_KPARAM_INFO
	.align		4
.L_26491:
        /*0118*/ 	.byte	0x04, 0x17
        /*011a*/ 	.short	(.L_26493 - .L_26492)
.L_26492:
        /*011c*/ 	.word	0x00000000
        /*0120*/ 	.short	0x0002
        /*0122*/ 	.short	0x0010
        /*0124*/ 	.byte	0x00, 0xf5, 0x21, 0x00


	//----- nvinfo : EIATTR_KPARAM_INFO
	.align		4
.L_26493:
        /*0128*/ 	.byte	0x04, 0x17
        /*012a*/ 	.short	(.L_26495 - .L_26494)
.L_26494:
        /*012c*/ 	.word	0x00000000
        /*0130*/ 	.short	0x0001
        /*0132*/ 	.short	0x0008
        /*0134*/ 	.byte	0x00, 0xf5, 0x21, 0x00


	//----- nvinfo : EIATTR_KPARAM_INFO
	.align		4
.L_26495:
        /*0138*/ 	.byte	0x04, 0x17
        /*013a*/ 	.short	(.L_26497 - .L_26496)
.L_26496:
        /*013c*/ 	.word	0x00000000
        /*0140*/ 	.short	0x0000
        /*0142*/ 	.short	0x0000
        /*0144*/ 	.byte	0x00, 0xf5, 0x21, 0x00


	//----- nvinfo : EIATTR_SPARSE_MMA_MASK
	.align		4
.L_26497:
        /*0148*/ 	.byte	0x03, 0x50
        /*014a*/ 	.short	0x0000


	//----- nvinfo : EIATTR_MAXREG_COUNT
	.align		4
        /*014c*/ 	.byte	0x03, 0x1b
        /*014e*/ 	.short	0x00ff


	//----- nvinfo : EIATTR_NUM_BARRIERS
	.align		4
        /*0150*/ 	.byte	0x02, 0x4c
        /*0152*/ 	.byte	0x01
	.zero		1


	//----- nvinfo : EIATTR_MERCURY_ISA_VERSION
	.align		4
        /*0154*/ 	.byte	0x03, 0x5f
        /*0156*/ 	.short	0x0101


	//----- nvinfo : EIATTR_COOP_GROUP_MASK_REGIDS
	.align		4
        /*0158*/ 	.byte	0x04, 0x29
        /*015a*/ 	.short	(.L_26499 - .L_26498)


	//   ....[0]....
.L_26498:
        /*015c*/ 	.word	0xffffffff


	//   ....[1]....
        /*0160*/ 	.word	0xffffffff


	//   ....[2]....
        /*0164*/ 	.word	0xffffffff


	//   ....[3]....
        /*0168*/ 	.word	0xffffffff


	//   ....[4]....
        /*016c*/ 	.word	0xffffffff


	//   ....[5]....
        /*0170*/ 	.word	0xffffffff


	//   ....[6]....
        /*0174*/ 	.word	0xffffffff


	//   ....[7]....
        /*0178*/ 	.word	0xffffffff


	//   ....[8]....
        /*017c*/ 	.word	0xffffffff


	//   ....[9]....
        /*0180*/ 	.word	0xffffffff


	//   ....[10]....
        /*0184*/ 	.word	0xffffffff


	//   ....[11]....
        /*0188*/ 	.word	0xffffffff


	//   ....[12]....
        /*018c*/ 	.word	0xffffffff


	//   ....[13]....
        /*0190*/ 	.word	0xffffffff


	//   ....[14]....
        /*0194*/ 	.word	0xffffffff


	//   ....[15]....
        /*0198*/ 	.word	0xffffffff


	//   ....[16]....
        /*019c*/ 	.word	0xffffffff


	//   ....[17]....
        /*01a0*/ 	.word	0xffffffff


	//   ....[18]....
        /*01a4*/ 	.word	0xffffffff


	//   ....[19]....
        /*01a8*/ 	.word	0xffffffff


	//   ....[20]....
        /*01ac*/ 	.word	0xffffffff


	//   ....[21]....
        /*01b0*/ 	.word	0x0500000b


	//   ....[22]....
        /*01b4*/ 	.word	0x0500000b


	//   ....[23]....
        /*01b8*/ 	.word	0x0500000b


	//   ....[24]....
        /*01bc*/ 	.word	0x0500000b


	//   ....[25]....
        /*01c0*/ 	.word	0x0500000b


	//----- nvinfo : EIATTR_COOP_GROUP_INSTR_OFFSETS
	.align		4
.L_26499:
        /*01c4*/ 	.byte	0x04, 0x28
        /*01c6*/ 	.short	(.L_26501 - .L_26500)


	//   ....[0]....
.L_26500:
        /*01c8*/ 	.word	0x00001710


	//   ....[1]....
        /*01cc*/ 	.word	0x000018e0


	//   ....[2]....
        /*01d0*/ 	.word	0x00001900


	//   ....[3]....
        /*01d4*/ 	.word	0x00001920


	//   ....[4]....
        /*01d8*/ 	.word	0x00001940


	//   ....[5]....
        /*01dc*/ 	.word	0x00001a40


	//   ....[6]....
        /*01e0*/ 	.word	0x00001a80


	//   ....[7]....
        /*01e4*/ 	.word	0x00001af0


	//   ....[8]....
        /*01e8*/ 	.word	0x00002920


	//   ....[9]....
        /*01ec*/ 	.word	0x00002950


	//   ....[10]....
        /*01f0*/ 	.word	0x00002970


	//   ....[11]....
        /*01f4*/ 	.word	0x00002990


	//   ....[12]....
        /*01f8*/ 	.word	0x000029b0


	//   ....[13]....
        /*01fc*/ 	.word	0x00002a00


	//   ....[14]....
        /*0200*/ 	.word	0x00002a20


	//   ....[15]....
        /*0204*/ 	.word	0x00002a40


	//   ....[16]....
        /*0208*/ 	.word	0x000047d0


	//   ....[17]....
        /*020c*/ 	.word	0x00004810


	//   ....[18]....
        /*0210*/ 	.word	0x00004850


	//   ....[19]....
        /*0214*/ 	.word	0x00004890


	//   ....[20]....
        /*0218*/ 	.word	0x000048d0


	//   ....[21]....
        /*021c*/ 	.word	0x00004de0


	//   ....[22]....
        /*0220*/ 	.word	0x00004e90


	//   ....[23]....
        /*0224*/ 	.word	0x00004f30


	//   ....[24]....
        /*0228*/ 	.word	0x00004fa0


	//   ....[25]....
        /*022c*/ 	.word	0x00005010


	//----- nvinfo : EIATTR_VRC_CTA_INIT_COUNT
	.align		4
.L_26501:
        /*0230*/ 	.byte	0x02, 0x4a
	.zero		1
	.zero		1


	//----- nvinfo : EIATTR_EXIT_INSTR_OFFSETS
	.align		4
        /*0234*/ 	.byte	0x04, 0x1c
        /*0236*/ 	.short	(.L_26503 - .L_26502)


	//   ....[0]....
.L_26502:
        /*0238*/ 	.word	0x00004bf0


	//   ....[1]....
        /*023c*/ 	.word	0x00004c30


	//   ....[2]....
        /*0240*/ 	.word	0x00004d70


	//----- nvinfo : EIATTR_CRS_STACK_SIZE
	.align		4
.L_26503:
        /*0244*/ 	.byte	0x04, 0x1e
        /*0246*/ 	.short	(.L_26505 - .L_26504)
.L_26504:
        /*0248*/ 	.word	0x00000000


	//----- nvinfo : EIATTR_CBANK_PARAM_SIZE
	.align		4
.L_26505:
        /*024c*/ 	.byte	0x03, 0x19
        /*024e*/ 	.short	0x007c


	//----- nvinfo : EIATTR_PARAM_CBANK
	.align		4
        /*0250*/ 	.byte	0x04, 0x0a
        /*0252*/ 	.short	(.L_26507 - .L_26506)
	.align		4
.L_26506:
        /*0254*/ 	.word	index@(.nv.constant0._ZN4vllm25paged_attention_v1_kernelIttLi80ELi16ELi128ELNS_18Fp8KVCacheDataTypeE0ELb1EEEvPT_PKS2_PKT0_S8_ifPKiSA_iPKfiiiSC_SC_iiiii)
        /*0258*/ 	.short	0x0380
        /*025a*/ 	.short	0x007c


	//----- nvinfo : EIATTR_SW_WAR
	.align		4
.L_26507:
        /*025c*/ 	.byte	0x04, 0x36
        /*025e*/ 	.short	(.L_26509 - .L_26508)
.L_26508:
        /*0260*/ 	.word	0x00000008
.L_26509:


//--------------------- .nv.info._ZN4vllm25paged_attention_v1_kernelIttLi64ELi16ELi128ELNS_18Fp8KVCacheDataTypeE0ELb1EEEvPT_PKS2_PKT0_S8_ifPKiSA_iPKfiiiSC_SC_iiiii --------------------------
	.section	.nv.info._ZN4vllm25paged_attention_v1_kernelIttLi64ELi16ELi128ELNS_18Fp8KVCacheDataTypeE0ELb1EEEvPT_PKS2_PKT0_S8_ifPKiSA_iPKfiiiSC_SC_iiiii,"",@"SHT_CUDA_INFO"
	.sectionflags	@""
	.align	4


	//----- nvinfo : EIATTR_CUDA_API_VERSION
	.align		4
        /*0000*/ 	.byte	0x04, 0x37
        /*0002*/ 	.short	(.L_26511 - .L_26510)
.L_26510:
        /*0004*/ 	.word	0x00000082


	//----- nvinfo : EIATTR_KPARAM_INFO
	.align		4
.L_26511:
        /*0008*/ 	.byte	0x04, 0x17
        /*000a*/ 	.short	(.L_26513 - .L_26512)
.L_26512:
        /*000c*/ 	.word	0x00000000
        /*0010*/ 	.short	0x0013
        /*0012*/ 	.short	0x0078
        /*0014*/ 	.byte	0x00, 0xf0, 0x11, 0x00


	//----- nvinfo : EIATTR_KPARAM_INFO
	.align		4
.L_26513:
        /*0018*/ 	.byte	0x04, 0x17
        /*001a*/ 	.short	(.L_26515 - .L_26514)
.L_26514:
        /*001c*/ 	.word	0x00000000
        /*0020*/ 	.short	0x0012
        /*0022*/ 	.short	0x0074
        /*0024*/ 	.byte	0x00, 0xf0, 0x11, 0x00


	//----- nvinfo : EIATTR_KPARAM_INFO
	.align		4
.L_26515:
        /*0028*/ 	.byte	0x04, 0x17
        /*002a*/ 	.short	(.L_26517 - .L_26516)
.L_26516:
        /*002c*/ 	.word	0x00000000
        /*0030*/ 	.short	0x0011
        /*0032*/ 	.short	0x0070
        /*0034*/ 	.byte	0x00, 0xf0, 0x11, 0x00


	//----- nvinfo : EIATTR_KPARAM_INFO
	.align		4
.L_26517:
        /*0038*/ 	.byte	0x04, 0x17
        /*003a*/ 	.short	(.L_26519 - .L_26518)
.L_26518:
        /*003c*/ 	.word	0x00000000
        /*0040*/ 	.short	0x0010
        /*0042*/ 	.short	0x006c
        /*0044*/ 	.byte	0x00, 0xf0, 0x11, 0x00


	//----- nvinfo : EIATTR_KPARAM_INFO
	.align		4
.L_26519:
        /*0048*/ 	.byte	0x04, 0x17
        /*004a*/ 	.short	(.L_26521 - .L_26520)
.L_26520:
        /*004c*/ 	.word	0x00000000
        /*0050*/ 	.short	0x000f
        /*0052*/ 	.short	0x0068
        /*0054*/ 	.byte	0x00, 0xf0, 0x11, 0x00


	//----- nvinfo : EIATTR_KPARAM_INFO
	.align		4
.L_26521:
        /*0058*/ 	.byte	0x04, 0x17
        /*005a*/ 	.short	(.L_26523 - .L_26522)
.L_26522:
        /*005c*/ 	.word	0x00000000
        /*0060*/ 	.short	0x000e
        /*0062*/ 	.short	0x0060
        /*0064*/ 	.byte	0x00, 0xf5, 0x21, 0x00


	//----- nvinfo : EIATTR_KPARAM_INFO
	.align		4
.L_26523:
        /*0068*/ 	.byte	0x04, 0x17
        /*006a*/ 	.short	(.L_26525 - .L_26524)
.L_26524:
        /*006c*/ 	.word	0x00000000
        /*0070*/ 	.short	0x000d
        /*0072*/ 	.short	0x0058
        /*0074*/ 	.byte	0x00, 0xf5, 0x21, 0x00


	//----- nvinfo : EIATTR_KPARAM_INFO
	.align		4
.L_26525:
        /*0078*/ 	.byte	0x04, 0x17
        /*007a*/ 	.short	(.L_26527 - .L_26526)
.L_26526:
        /*007c*/ 	.word	0x00000000
        /*0080*/ 	.short	0x000c
        /*0082*/ 	.short	0x0050
        /*0084*/ 	.byte	0x00, 0xf0, 0x11, 0x00


	//----- nvinfo : EIATTR_KPARAM_INFO
	.align		4
.L_26527:
        /*0088*/ 	.byte	0x04, 0x17
        /*008a*/ 	.short	(.L_26529 - .L_26528)
.L_26528:
        /*008c*/ 	.word	0x00000000
        /*0090*/ 	.short	0x000b
        /*0092*/ 	.short	0x004c
        /*0094*/ 	.byte	0x00, 0xf0, 0x11, 0x00


	//----- nvinfo : EIATTR_KPARAM_INFO
	.align		4
.L_26529:
        /*0098*/ 	.byte	0x04, 0x17
        /*009a*/ 	.short	(.L_26531 - .L_26530)
.L_26530:
        /*009c*/ 	.word	0x00000000
        /*00a0*/ 	.short	0x000a
        /*00a2*/ 	.short	0x0048
        /*00a4*/ 	.byte	0x00, 0xf0, 0x11, 0x00


	//----- nvinfo : EIATTR_KPARAM_INFO
	.align		4
.L_26531:
        /*00a8*/ 	.byte	0x04, 0x17
        /*00aa*/ 	.short	(.L_26533 - .L_26532)
.L_26532:
        /*00ac*/ 	.word	0x00000000
        /*00b0*/ 	.short	0x0009
        /*00b2*/ 	.short	0x0040
        /*00b4*/ 	.byte	0x00, 0xf5, 0x21, 0x00


	//----- nvinfo : EIATTR_KPARAM_INFO
	.align		4
.L_26533:
        /*00b8*/ 	.byte	0x04, 0x17
        /*00ba*/ 	.short	(.L_26535 - .L_26534)
.L_26534:
        /*00bc*/ 	.word	0x00000000
        /*00c0*/ 	.short	0x0008
        /*00c2*/ 	.short	0x0038
        /*00c4*/ 	.byte	0x00, 0xf0, 0x11, 0x00


	//----- nvinfo : EIATTR_KPARAM_INFO
	.align		4
.L_26535:
        /*00c8*/ 	.byte	0x04, 0x17
        /*00ca*/ 	.short	(.L_26537 - .L_26536)
.L_26536:
        /*00cc*/ 	.word	0x00000000
        /*00d0*/ 	.short	0x0007
        /*00d2*/ 	.short	0x0030
        /*00d4*/ 	.byte	0x00, 0xf5, 0x21, 0x00


	//----- nvinfo : EIATTR_KPARAM_INFO
	.align		4
.L_26537:
        /*00d8*/ 	.byte	0x04, 0x17
        /*00da*/ 	.short	(.L_26539 - .L_26538)
.L_26538:
        /*00dc*/ 	.word	0x00000000
        /*00e0*/ 	.short	0x0006
        /*00e2*/ 	.short	0x0028
        /*00e4*/ 	.byte	0x00, 0xf5, 0x21, 0x00


	//----- nvinfo : EIATTR_KPARAM_INFO
	.align		4
.L_26539:
        /*00e8*/ 	.byte	0x04, 0x17
        /*00ea*/ 	.short	(.L_26541 - .L_26540)
.L_26540:
        /*00ec*/ 	.word	0x00000000
        /*00f0*/ 	.short	0x0005
        /*00f2*/ 	.short	0x0024
        /*00f4*/ 	.byte	0x00, 0xf0, 0x11, 0x00


	//----- nvinfo : EIATTR_KPARAM_INFO
	.align		4
.L_26541:
        /*00f8*/ 	.byte	0x04, 0x17
        /*00fa*/ 	.short	(.L_26543 - .L_26542)
.L_26542:
        /*00fc*/ 	.word	0x00000000
        /*0100*/ 	.short	0x0004
        /*0102*/ 	.short	0x0020
        /*0104*/ 	.byte	0x00, 0xf0, 0x11, 0x00


	//----- nvinfo : EIATTR_KPARAM_INFO
	.align		4
.L_26543:
        /*0108*/ 	.byte	0x04, 0x17
        /*010a*/ 	.short	(.L_26545 - .L_26544)
.L_26544:
        /*010c*/ 	.word	0x00000000
        /*0110*/ 	.short	0x0003
        /*0112*/ 	.short	0x0018
        /*0114*/ 	.byte	0x00, 0xf5, 0x21, 0x00


	//----- nvinfo : EIATTR_KPARAM_INFO
	.align		4
.L_26545:
        /*0118*/ 	.byte	0x04, 0x17
        /*011a*/ 	.short	(.L_26547 - .L_26546)
.L_26546:
        /*011c*/ 	.word	0x00000000
        /*0120*/ 	.short	0x0002
        /*0122*/ 	.short	0x0010
        /*0124*/ 	.byte	0x00, 0xf5, 0x21, 0x00


	//----- nvinfo : EIATTR_KPARAM_INFO
	.align		4
.L_26547:
        /*0128*/ 	.byte	0x04, 0x17
        /*012a*/ 	.short	(.L_26549 - .L_26548)
.L_26548:
        /*012c*/ 	.word	0x00000000
        /*0130*/ 	.short	0x0001
        /*0132*/ 	.short	0x0008
        /*0134*/ 	.byte	0x00, 0xf5, 0x21, 0x00


	//----- nvinfo : EIATTR_KPARAM_INFO
	.align		4
.L_26549:
        /*0138*/ 	.byte	0x04, 0x17
        /*013a*/ 	.short	(.L_26551 - .L_26550)
.L_26550:
        /*013c*/ 	.word	0x00000000
        /*0140*/ 	.short	0x0000
        /*0142*/ 	.short	0x0000
        /*0144*/ 	.byte	0x00, 0xf5, 0x21, 0x00


	//----- nvinfo : EIATTR_SPARSE_MMA_MASK
	.align		4
.L_26551:
        /*0148*/ 	.byte	0x03, 0x50
        /*014a*/ 	.short	0x0000


	//----- nvinfo : EIATTR_MAXREG_COUNT
	.align		4
        /*014c*/ 	.byte	0x03, 0x1b
        /*014e*/ 	.short	0x00ff


	//----- nvinfo : EIATTR_NUM_BARRIERS
	.align		4
        /*0150*/ 	.byte	0x02, 0x4c
        /*0152*/ 	.byte	0x01
	.zero		1


	//----- nvinfo : EIATTR_MERCURY_ISA_VERSION
	.align		4
        /*0154*/ 	.byte	0x03, 0x5f
        /*0156*/ 	.short	0x0101


	//----- nvinfo : EIATTR_COOP_GROUP_MASK_REGIDS
	.align		4
        /*0158*/ 	.byte	0x04, 0x29
        /*015a*/ 	.short	(.L_26553 - .L_26552)


	//   ....[0]....
.L_26552:
        /*015c*/ 	.word	0xffffffff


	//   ....[1]....
        /*0160*/ 	.word	0xffffffff


	//   ....[2]....
        /*0164*/ 	.word	0xffffffff


	//   ....[3]....
        /*0168*/ 	.word	0xffffffff


	//   ....[4]....
        /*016c*/ 	.word	0xffffffff


	//   ....[5]....
        /*0170*/ 	.word	0xffffffff


	//   ....[6]....
        /*0174*/ 	.word	0xffffffff


	//   ....[7]....
        /*0178*/ 	.word	0xffffffff


	//   ....[8]....
        /*017c*/ 	.word	0xffffffff


	//   ....[9]....
        /*0180*/ 	.word	0xffffffff


	//   ....[10]....
        /*0184*/ 	.word	0xffffffff


	//   ....[11]....
        /*0188*/ 	.word	0xffffffff


	//   ....[12]....
        /*018c*/ 	.word	0xffffffff


	//   ....[13]....
        /*0190*/ 	.word	0xffffffff


	//   ....[14]....
        /*0194*/ 	.word	0xffffffff


	//   ....[15]....
        /*0198*/ 	.word	0xffffffff


	//   ....[16]....
        /*019c*/ 	.word	0xffffffff


	//   ....[17]....
        /*01a0*/ 	.word	0xffffffff


	//   ....[18]....
        /*01a4*/ 	.word	0xffffffff


	//   ....[19]....
        /*01a8*/ 	.word	0xffffffff


	//   ....[20]....
        /*01ac*/ 	.word	0x05000010


	//   ....[21]....
        /*01b0*/ 	.word	0x05000010


	//   ....[22]....
        /*01b4*/ 	.word	0x05000010


	//   ....[23]....
        /*01b8*/ 	.word	0x05000010


	//   ....[24]....
        /*01bc*/ 	.word	0x05000010


	//----- nvinfo : EIATTR_COOP_GROUP_INSTR_OFFSETS
	.align		4
.L_26553:
        /*01c0*/ 	.byte	0x04, 0x28
        /*01c2*/ 	.short	(.L_26555 - .L_26554)


	//   ....[0]....
.L_26554:
        /*01c4*/ 	.word	0x00001520


	//   ....[1]....
        /*01c8*/ 	.word	0x000016f0


	//   ....[2]....
        /*01cc*/ 	.word	0x00001710


	//   ....[3]....
        /*01d0*/ 	.word	0x00001730


	//   ....[4]....
        /*01d4*/ 	.word	0x00001750


	//   ....[5]....
        /*01d8*/ 	.word	0x000018a0


	//   ....[6]....
        /*01dc*/ 	.word	0x000018c0


	//   ....[7]....
        /*01e0*/ 	.word	0x00001900


	//   ....[8]....
        /*01e4*/ 	.word	0x00002730


	//   ....[9]....
        /*01e8*/ 	.word	0x00002760


	//   ....[10]....
        /*01ec*/ 	.word	0x00002780


	//   ....[11]....
        /*01f0*/ 	.word	0x000027a0


	//   ....[12]....
        /*01f4*/ 	.word	0x000027c0


	//   ....[13]....
        /*01f8*/ 	.word	0x00002810


	//   ....[14]....
        /*01fc*/ 	.word	0x00002830


	//   ....[15]....
        /*0200*/ 	.word	0x00002850


	//   ....[16]....
        /*0204*/ 	.word	0x00004300


	//   ....[17]....
        /*0208*/ 	.word	0x00004330


	//   ....[18]....
        /*020c*/ 	.word	0x00004380


	//   ....[19]....
        /*0210*/ 	.word	0x000043a0


	//   ....[20]....
        /*0214*/ 	.word	0x000048b0


	//   ....[21]....
        /*0218*/ 	.word	0x00004950


	//   ....[22]....
        /*021c*/ 	.word	0x000049f0


	//   ....[23]....
        /*0220*/ 	.word	0x00004a60


	//   ....[24]....
        /*0224*/ 	.word	0x00004ac0


	//----- nvinfo : EIATTR_VRC_CTA_INIT_COUNT
	.align		4
.L_26555:
        /*0228*/ 	.byte	0x02, 0x4a
	.zero		1
	.zero		1


	//----- nvinfo : EIATTR_EXIT_INSTR_OFFSETS
	.align		4
        /*022c*/ 	.byte	0x04, 0x1c
        /*022e*/ 	.short	(.L_26557 - .L_26556)


	//   ....[0]....
.L_26556:
        /*0230*/ 	.word	0x000046a0


	//   ....[1]....
        /*0234*/ 	.word	0x000046e0


	//   ....[2]....
        /*0238*/ 	.word	0x00004840


	//----- nvinfo : EIATTR_CRS_STACK_SIZE
	.align		4
.L_26557:
        /*023c*/ 	.byte	0x04, 0x1e
        /*023e*/ 	.short	(.L_26559 - .L_26558)
.L_26558:
        /*0240*/ 	.word	0x00000000


	//----- nvinfo : EIATTR_CBANK_PARAM_SIZE
	.align		4
.L_26559:
        /*0244*/ 	.byte	0x03, 0x19
        /*0246*/ 	.short	0x007c


	//----- nvinfo : EIATTR_PARAM_CBANK
	.align		4
        /*0248*/ 	.byte	0x04, 0x0a
        /*024a*/ 	.short	(.L_26561 - .L_26560)
	.align		4
.L_26560:
        /*024c*/ 	.word	index@(.nv.constant0._ZN4vllm25paged_attention_v1_kernelIttLi64ELi16ELi128ELNS_18Fp8KVCacheDataTypeE0ELb1EEEvPT_PKS2_PKT0_S8_ifPKiSA_iPKfiiiSC_SC_iiiii)
        /*0250*/ 	.short	0x0380
        /*0252*/ 	.short	0x007c


	//----- nvinfo : EIATTR_SW_WAR
	.align		4
.L_26561:
        /*0254*/ 	.byte	0x04, 0x36
        /*0256*/ 	.short	(.L_26563 - .L_26562)
.L_26562:
        /*0258*/ 	.word	0x00000008
.L_26563:


//--------------------- .nv.info._ZN4vllm25paged_attention_v1_kernelIttLi32ELi16ELi128ELNS_18Fp8KVCacheDataTypeE0ELb1EEEvPT_PKS2_PKT0_S8_ifPKiSA_iPKfiiiSC_SC_iiiii --------------------------
	.section	.nv.info._ZN4vllm25paged_attention_v1_kernelIttLi32ELi16ELi128ELNS_18Fp8KVCacheDataTypeE0ELb1EEEvPT_PKS2_PKT0_S8_ifPKiSA_iPKfiiiSC_SC_iiiii,"",@"SHT_CUDA_INFO"
	.sectionflags	@""
	.align	4


	//----- nvinfo : EIATTR_CUDA_API_VERSION
	.align		4
        /*0000*/ 	.byte	0x04, 0x37
        /*0002*/ 	.short	(.L_26565 - .L_26564)
.L_26564:
        /*0004*/ 	.word	0x00000082


	//----- nvinfo : EIATTR_KPARAM_INFO
	.align		4
.L_26565:
        /*0008*/ 	.byte	0x04, 0x17
        /*000a*/ 	.short	(.L_26567 - .L_26566)
.L_26566:
        /*000c*/ 	.word	0x00000000
        /*0010*/ 	.short	0x0013
        /*0012*/ 	.short	0x0078
        /*0014*/ 	.byte	0x00, 0xf0, 0x11, 0x00


	//----- nvinfo : EIATTR_KPARAM_INFO
	.align		4
.L_26567:
        /*0018*/ 	.byte	0x04, 0x17
        /*001a*/ 	.short	(.L_26569 - .L_26568)
.L_26568:
        /*001c*/ 	.word	0x00000000
        /*0020*/ 	.short	0x0012
        /*0022*/ 	.short	0x0074
        /*0024*/ 	.byte	0x00, 0xf0, 0x11, 0x00


	//----- nvinfo : EIATTR_KPARAM_INFO
	.align		4
.L_26569:
        /*0028*/ 	.byte	0x04, 0x17
        /*002a*/ 	.short	(.L_26571 - .L_26570)
.L_26570:
        /*002c*/ 	.word	0x00000000
        /*0030*/ 	.short	0x0011
        /*0032*/ 	.short	0x0070
        /*0034*/ 	.byte	0x00, 0xf0, 0x11, 0x00


	//----- nvinfo : EIATTR_KPARAM_INFO
	.align		4
.L_26571:
        /*0038*/ 	.byte	0x04, 0x17
        /*003a*/ 	.short	(.L_26573 - .L_26572)
.L_26572:
        /*003c*/ 	.word	0x00000000
        /*0040*/ 	.short	0x0010
        /*0042*/ 	.short	0x006c
        /*0044*/ 	.byte	0x00, 0xf0, 0x11, 0x00


	//----- nvinfo : EIATTR_KPARAM_INFO
	.align		4
.L_26573:
        /*0048*/ 	.byte	0x04, 0x17
        /*004a*/ 	.short	(.L_26575 - .L_26574)
.L_26574:
        /*004c*/ 	.word	0x00000000
        /*0050*/ 	.short	0x000f
        /*0052*/ 	.short	0x0068
        /*0054*/ 	.byte	0x00, 0xf0, 0x11, 0x00


	//----- nvinfo : EIATTR_KPARAM_INFO
	.align		4
.L_26575:
        /*0058*/ 	.byte	0x04, 0x17
        /*005a*/ 	.short	(.L_26577 - .L_26576)
.L_26576:
        /*005c*/ 	.word	0x00000000
        /*0060*/ 	.short	0x000e
        /*0062*/ 	.short	0x0060
        /*0064*/ 	.byte	0x00, 0xf5, 0x21, 0x00


	//----- nvinfo : EIATTR_KPARAM_INFO
	.align		4
.L_26577:
        /*0068*/ 	.byte	0x04, 0x17
        /*006a*/ 	.short	(.L_26579 - .L_26578)
.L_26578:
        /*006c*/ 	.word	0x00000000
        /*0070*/ 	.short	0x000d
        /*0072*/ 	.short	0x0058
        /*0074*/ 	.byte	0x00, 0xf5, 0x21, 0x00


	//----- nvinfo : EIATTR_KPARAM_INFO
	.align		4
.L_26579:
        /*0078*/ 	.byte	0x04, 0x17
        /*007a*/ 	.short	(.L_26581 - .L_26580)
.L_26580:
        /*007c*/ 	.word	0x00000000
        /*0080*/ 	.short	0x000c
        /*0082*/ 	.short	0x0050
        /*0084*/ 	.byte	0x00, 0xf0, 0x11, 0x00


	//----- nvinfo : EIATTR_KPARAM_INFO
	.align		4
.L_26581:
        /*0088*/ 	.byte	0x04, 0x17
        /*008a*/ 	.short	(.L_26583 - .L_26582)
.L_26582:
        /*008c*/ 	.word	0x00000000
        /*0090*/ 	.short	0x000b
        /*0092*/ 	.short	0x004c
        /*0094*/ 	.byte	0x00, 0xf0, 0x11, 0x00


	//----- nvinfo : EIATTR_KPARAM_INFO
	.align		4
.L_26583:
        /*0098*/ 	.byte	0x04, 0x17
        /*009a*/ 	.short	(.L_26585 - .L_26584)
.L_26584:
        /*009c*/ 	.word	0x00000000
        /*00a0*/ 	.short	0x000a
        /*00a2*/ 	.short	0x0048
        /*00a4*/ 	.byte	0x00, 0xf0, 0x11, 0x00


	//----- nvinfo : EIATTR_KPARAM_INFO
	.align		4
.L_26585:
        /*00a8*/ 	.byte	0x04, 0x17
        /*00aa*/ 	.short	(.L_26587 - .L_26586)
.L_26586:
        /*00ac*/ 	.word	0x00000000
        /*00b0*/ 	.short	0x0009
        /*00b2*/ 	.short	0x0040
        /*00b4*/ 	.byte	0x00, 0xf5, 0x21, 0x00


	//----- nvinfo : EIATTR_KPARAM_INFO
	.align		4
.L_26587:
        /*00b8*/ 	.byte	0x04, 0x17
        /*00ba*/ 	.short	(.L_26589 - .L_26588)
.L_26588:
        /*00bc*/ 	.word	0x00000000
        /*00c0*/ 	.short	0x0008
        /*00c2*/ 	.short	0x0038
        /*00c4*/ 	.byte	0x00, 0xf0, 0x11, 0x00


	//----- nvinfo : EIATTR_KPARAM_INFO
	.align		4
.L_26589:
        /*00c8*/ 	.byte	0x04, 0x17
        /*00ca*/ 	.short	(.L_26591 - .L_26590)
.L_26590:
        /*00cc*/ 	.word	0x00000000
        /*00d0*/ 	.short	0x0007
        /*00d2*/ 	.short	0x0030
        /*00d4*/ 	.byte	0x00, 0xf5, 0x21, 0x00


	//----- nvinfo : EIATTR_KPARAM_INFO
	.align		4
.L_26591:
        /*00d8*/ 	.byte	0x04, 0x17
        /*00da*/ 	.short	(.L_26593 - .L_26592)
.L_26592:
        /*00dc*/ 	.word	0x00000000
        /*00e0*/ 	.short	0x0006
        /*00e2*/ 	.short	0x0028
        /*00e4*/ 	.byte	0x00, 0xf5, 0x21, 0x00


	//----- nvinfo : EIATTR_KPARAM_INFO
	.align		4
.L_26593:
        /*00e8*/ 	.byte	0x04, 0x17
        /*00ea*/ 	.short	(.L_26595 - .L_26594)
.L_26594:
        /*00ec*/ 	.word	0x00000000
        /*00f0*/ 	.short	0x0005
        /*00f2*/ 	.short	0x0024
        /*00f4*/ 	.byte	0x00, 0xf0, 0x11, 0x00


	//----- nvinfo : EIATTR_KPARAM_INFO
	.align		4
.L_26595:
        /*00f8*/ 	.byte	0x04, 0x17
        /*00fa*/ 	.short	(.L_26597 - .L_26596)
.L_26596:
        /*00fc*/ 	.word	0x00000000
        /*0100*/ 	.short	0x0004
        /*0102*/ 	.short	0x0020
        /*0104*/ 	.byte	0x00, 0xf0, 0x11, 0x00


	//----- nvinfo : EIATTR_KPARAM_INFO
	.align		4
.L_26597:
        /*0108*/ 	.byte	0x04, 0x17
        /*010a*/ 	.short	(.L_26599 - .L_26598)
.L_26598:
        /*010c*/ 	.word	0x00000000
        /*0110*/ 	.short	0x0003
        /*0112*/ 	.short	0x0018
        /*0114*/ 	.byte	0x00, 0xf5, 0x21, 0x00


	//----- nvinfo : EIATTR_KPARAM_INFO
	.align		4
.L_26599:
        /*0118*/ 	.byte	0x04, 0x17
        /*011a*/ 	.short	(.L_26601 - .L_26600)
.L_26600:
        /*011c*/ 	.word	0x00000000
        /*0120*/ 	.short	0x0002
        /*0122*/ 	.short	0x0010
        /*0124*/ 	.byte	0x00, 0xf5, 0x21, 0x00


	//----- nvinfo : EIATTR_KPARAM_INFO
	.align		4
.L_26601:
        /*0128*/ 	.byte	0x04, 0x17
        /*012a*/ 	.short	(.L_26603 - .L_26602)
.L_26602:
        /*012c*/ 	.word	0x00000000
        /*0130*/ 	.short	0x0001
        /*0132*/ 	.short	0x0008
        /*0134*/ 	.byte	0x00, 0xf5, 0x21, 0x00


	//----- nvinfo : EIATTR_KPARAM_INFO
	.align		4
.L_26603:
        /*0138*/ 	.byte	0x04, 0x17
        /*013a*/ 	.short	(.L_26605 - .L_26604)
.L_26604:
        /*013c*/ 	.word	0x00000000
        /*0140*/ 	.short	0x0000
        /*0142*/ 	.short	0x0000
        /*0144*/ 	.byte	0x00, 0xf5, 0x21, 0x00


	//----- nvinfo : EIATTR_SPARSE_MMA_MASK
	.align		4
.L_26605:
        /*0148*/ 	.byte	0x03, 0x50
        /*014a*/ 	.short	0x0000


	//----- nvinfo : EIATTR_MAXREG_COUNT
	.align		4
        /*014c*/ 	.byte	0x03, 0x1b
        /*014e*/ 	.short	0x00ff


	//----- nvinfo : EIATTR_NUM_BARRIERS
	.align		4
        /*0150*/ 	.byte	0x02, 0x4c
        /*0152*/ 	.byte	0x01
	.zero		1


	//----- nvinfo : EIATTR_MERCURY_ISA_VERSION
	.align		4
        /*0154*/ 	.byte	0x03, 0x5f
        /*0156*/ 	.short	0x0101


	//----- nvinfo : EIATTR_COOP_GROUP_MASK_REGIDS
	.align		4
        /*0158*/ 	.byte	0x04, 0x29
        /*015a*/ 	.short	(.L_26607 - .L_26606)


	//   ....[0]....
.L_26606:
        /*015c*/ 	.word	0xffffffff


	//   ....[1]....
        /*0160*/ 	.word	0xffffffff


	//   ....[2]....
        /*0164*/ 	.word	0xffffffff


	//   ....[3]....
        /*0168*/ 	.word	0xffffffff


	//   ....[4]....
        /*016c*/ 	.word	0xffffffff


	//   ....[5]....
        /*0170*/ 	.word	0xffffffff


	//   ....[6]....
        /*0174*/ 	.word	0xffffffff


	//   ....[7]....
        /*0178*/ 	.word	0xffffffff


	//   ....[8]....
        /*017c*/ 	.word	0xffffffff


	//   ....[9]....
        /*0180*/ 	.word	0xffffffff


	//   ....[10]....
        /*0184*/ 	.word	0xffffffff


	//   ....[11]....
        /*0188*/ 	.word	0xffffffff


	//   ....[12]....
        /*018c*/ 	.word	0xffffffff


	//   ....[13]....
        /*0190*/ 	.word	0xffffffff


	//   ....[14]....
        /*0194*/ 	.word	0xffffffff


	//   ....[15]....
        /*0198*/ 	.word	0xffffffff


	//   ....[16]....
        /*019c*/ 	.word	0xffffffff


	//   ....[17]....
        /*01a0*/ 	.word	0xffffffff


	//   ....[18]....
        /*01a4*/ 	.word	0x0500000c


	//   ....[19]....
        /*01a8*/ 	.word	0x0500000c


	//   ....[20]....
        /*01ac*/ 	.word	0x0500000c


	//   ....[21]....
        /*01b0*/ 	.word	0x0500000c


	//   ....[22]....
        /*01b4*/ 	.word	0x0500000c


	//----- nvinfo : EIATTR_COOP_GROUP_INSTR_OFFSETS
	.align		4
.L_26607:
        /*01b8*/ 	.byte	0x04, 0x28
        /*01ba*/ 	.short	(.L_26609 - .L_26608)


	//   ....[0]....
.L_26608:
        /*01bc*/ 	.word	0x00001210


	//   ....[1]....
        /*01c0*/ 	.word	0x000013e0


	//   ....[2]....
        /*01c4*/ 	.word	0x00001400


	//   ....[3]....
        /*01c8*/ 	.word	0x00001420


	//   ....[4]....
        /*01cc*/ 	.word	0x00001440


	//   ....[5]....
        /*01d0*/ 	.word	0x00001550


	//   ....[6]....
        /*01d4*/ 	.word	0x00001580


	//   ....[7]....
        /*01d8*/ 	.word	0x000015f0


	//   ....[8]....
        /*01dc*/ 	.word	0x00002420


	//   ....[9]....
        /*01e0*/ 	.word	0x00002450


	//   ....[10]....
        /*01e4*/ 	.word	0x00002470


	//   ....[11]....
        /*01e8*/ 	.word	0x00002490


	//   ....[12]....
        /*01ec*/ 	.word	0x000024b0


	//   ....[13]....
        /*01f0*/ 	.word	0x00002500


	//   ....[14]....
        /*01f4*/ 	.word	0x00002520


	//   ....[15]....
        /*01f8*/ 	.word	0x00002540


	//   ....[16]....
        /*01fc*/ 	.word	0x00003ac0


	//   ....[17]....
        /*0200*/ 	.word	0x00003b00


	//   ....[18]....
        /*0204*/ 	.word	0x00003ea0


	//   ....[19]....
        /*0208*/ 	.word	0x00003f50


	//   ....[20]....
        /*020c*/ 	.word	0x00003fe0


	//   ....[21]....
        /*0210*/ 	.word	0x00004050


	//   ....[22]....
        /*0214*/ 	.word	0x000040c0


	//----- nvinfo : EIATTR_VRC_CTA_INIT_COUNT
	.align		4
.L_26609:
        /*0218*/ 	.byte	0x02, 0x4a
	.zero		1
	.zero		1


	//----- nvinfo : EIATTR_EXIT_INSTR_OFFSETS
	.align		4
        /*021c*/ 	.byte	0x04, 0x1c
        /*021e*/ 	.short	(.L_26611 - .L_26610)


	//   ....[0]....
.L_26610:
        /*0220*/ 	.word	0x00003cf0


	//   ....[1]....
        /*0224*/ 	.word	0x00003d30


	//   ....[2]....
        /*0228*/ 	.word	0x00003e30


	//----- nvinfo : EIATTR_CRS_STACK_SIZE
	.align		4
.L_26611:
        /*022c*/ 	.byte	0x04, 0x1e
        /*022e*/ 	.short	(.L_26613 - .L_26612)
.L_26612:
        /*0230*/ 	.word	0x00000000


	//----- nvinfo : EIATTR_CBANK_PARAM_SIZE
	.align		4
.L_26613:
        /*0234*/ 	.byte	0x03, 0x19
        /*0236*/ 	.short	0x007c


	//----- nvinfo : EIATTR_PARAM_CBANK
	.align		4
        /*0238*/ 	.byte	0x04, 0x0a
        /*023a*/ 	.short	(.L_26615 - .L_26614)
	.align		4
.L_26614:
        /*023c*/ 	.word	index@(.nv.constant0._ZN4vllm25paged_attention_v1_kernelIttLi32ELi16ELi128ELNS_18Fp8KVCacheDataTypeE0ELb1EEEvPT_PKS2_PKT0_S8_ifPKiSA_iPKfiiiSC_SC_iiiii)
        /*0240*/ 	.short	0x0380
        /*0242*/ 	.short	0x007c


	//----- nvinfo : EIATTR_SW_WAR
	.align		4
.L_26615:
        /*0244*/ 	.byte	0x04, 0x36
        /*0246*/ 	.short	(.L_26617 - .L_26616)
.L_26616:
        /*0248*/ 	.word	0x00000008
.L_26617:


//--------------------- .nv.info._ZN4vllm25paged_attention_v1_kernelIttLi256ELi8ELi128ELNS_18Fp8KVCacheDataTypeE0ELb0EEEvPT_PKS2_PKT0_S8_ifPKiSA_iPKfiiiSC_SC_iiiii --------------------------
	.section	.nv.info._ZN4vllm25paged_attention_v1_kernelIttLi256ELi8ELi128ELNS_18Fp8KVCacheDataTypeE0ELb0EEEvPT_PKS2_PKT0_S8_ifPKiSA_iPKfiiiSC_SC_iiiii,"",@"SHT_CUDA_INFO"
	.sectionflags	@""
	.align	4


	//----- nvinfo : EIATTR_CUDA_API_VERSION
	.align		4
        /*0000*/ 	.byte	0x04, 0x37
        /*0002*/ 	.short	(.L_26619 - .L_26618)
.L_26618:
        /*0004*/ 	.word	0x00000082


	//----- nvinfo : EIATTR_KPARAM_INFO
	.align		4
.L_26619:
        /*0008*/ 	.byte	0x04, 0x17
        /*000a*/ 	.short	(.L_26621 - .L_26620)
.L_26620:
        /*000c*/ 	.word	0x00000000
        /*0010*/ 	.short	0x0013
        /*0012*/ 	.short	0x0078
        /*0014*/ 	.byte	0x00, 0xf0, 0x11, 0x00


	//----- nvinfo : EIATTR_KPARAM_INFO
	.align		4
.L_26621:
        /*0018*/ 	.byte	0x04, 0x17
        /*001a*/ 	.short	(.L_26623 - .L_26622)
.L_26622:
        /*001c*/ 	.word	0x00000000
        /*0020*/ 	.short	0x0012
        /*0022*/ 	.short	0x0074
        /*0024*/ 	.byte	0x00, 0xf0, 0x11, 0x00


	//----- nvinfo : EIATTR_KPARAM_INFO
	.align		4
.L_26623:
        /*0028*/ 	.byte	0x04, 0x17
        /*002a*/ 	.short	(.L_26625 - .L_26624)
.L_26624:
        /*002c*/ 	.word	0x00000000
        /*0030*/ 	.short	0x0011
        /*0032*/ 	.short	0x0070
        /*0034*/ 	.byte	0x00, 0xf0, 0x11, 0x00


	//----- nvinfo : EIATTR_KPARAM_INFO
	.align		4
.L_26625:
        /*0038*/ 	.byte	0x04, 0x17
        /*003a*/ 	.short	(.L_26627 - .L_26626)
.L_26626:
        /*003c*/ 	.word	0x00000000
        /*0040*/ 	.short	0x0010
        /*0042*/ 	.short	0x006c
        /*0044*/ 	.byte	0x00, 0xf0, 0x11, 0x00


	//----- nvinfo : EIATTR_KPARAM_INFO
	.align		4
.L_26627:
        /*0048*/ 	.byte	0x04, 0x17
        /*004a*/ 	.short	(.L_26629 - .L_26628)
.L_26628:
        /*004c*/ 	.word	0x00000000
        /*0050*/ 	.short	0x000f
        /*0052*/ 	.short	0x0068
        /*0054*/ 	.byte	0x00, 0xf0, 0x11, 0x00


	//----- nvinfo : EIATTR_KPARAM_INFO
	.align		4
.L_26629:
        /*0058*/ 	.byte	0x04, 0x17
        /*005a*/ 	.short	(.L_26631 - .L_26630)
.L_26630:
        /*005c*/ 	.word	0x00000000
        /*0060*/ 	.short	0x000e
        /*0062*/ 	.short	0x0060
        /*0064*/ 	.byte	0x00, 0xf5, 0x21, 0x00


	//----- nvinfo : EIATTR_KPARAM_INFO
	.align		4
.L_26631:
        /*0068*/ 	.byte	0x04, 0x17
        /*006a*/ 	.short	(.L_26633 - .L_26632)
.L_26632:
        /*006c*/ 	.word	0x00000000
        /*0070*/ 	.short	0x000d
        /*0072*/ 	.short	0x0058
        /*0074*/ 	.byte	0x00, 0xf5, 0x21, 0x00


	//----- nvinfo : EIATTR_KPARAM_INFO
	.align		4
.L_26633:
        /*0078*/ 	.byte	0x04, 0x17
        /*007a*/ 	.short	(.L_26635 - .L_26634)
.L_26634:
        /*007c*/ 	.word	0x00000000
        /*0080*/ 	.short	0x000c
        /*0082*/ 	.short	0x0050
        /*0084*/ 	.byte	0x00, 0xf0, 0x11, 0x00


	//----- nvinfo : EIATTR_KPARAM_INFO
	.align		4
.L_26635:
        /*0088*/ 	.byte	0x04, 0x17
        /*008a*/ 	.short	(.L_26637 - .L_26636)
.L_26636:
        /*008c*/ 	.word	0x00000000
        /*0090*/ 	.short	0x000b
        /*0092*/ 	.short	0x004c
        /*0094*/ 	.byte	0x00, 0xf0, 0x11, 0x00


	//----- nvinfo : EIATTR_KPARAM_INFO
	.align		4
.L_26637:
        /*0098*/ 	.byte	0x04, 0x17
        /*009a*/ 	.short	(.L_26639 - .L_26638)
.L_26638:
        /*009c*/ 	.word	0x00000000
        /*00a0*/ 	.short	0x000a
        /*00a2*/ 	.short	0x0048
        /*00a4*/ 	.byte	0x00, 0xf0, 0x11, 0x00


	//----- nvinfo : EIATTR_KPARAM_INFO
	.align		4
.L_26639:
        /*00a8*/ 	.byte	0x04, 0x17
        /*00aa*/ 	.short	(.L_26641 - .L_26640)
.L_26640:
        /*00ac*/ 	.word	0x00000000
        /*00b0*/ 	.short	0x0009
        /*00b2*/ 	.short	0x0040
        /*00b4*/ 	.byte	0x00, 0xf5, 0x21, 0x00


	//----- nvinfo : EIATTR_KPARAM_INFO
	.align		4
.L_26641:
        /*00b8*/ 	.byte	0x04, 0x17
        /*00ba*/ 	.short	(.L_26643 - .L_26642)
.L_26642:
        /*00bc*/ 	.word	0x00000000
        /*00c0*/ 	.short	0x0008
        /*00c2*/ 	.short	0x0038
        /*00c4*/ 	.byte	0x00, 0xf0, 0x11, 0x00


	//----- nvinfo : EIATTR_KPARAM_INFO
	.align		4
.L_26643:
        /*00c8*/ 	.byte	0x04, 0x17
        /*00ca*/ 	.short	(.L_26645 - .L_26644)
.L_26644:
        /*00cc*/ 	.word	0x00000000
        /*00d0*/ 	.short	0x0007
        /*00d2*/ 	.short	0x0030
        /*00d4*/ 	.byte	0x00, 0xf5, 0x21, 0x00


	//----- nvinfo : EIATTR_KPARAM_INFO
	.align		4
.L_26645:
        /*00d8*/ 	.byte	0x04, 0x17
        /*00da*/ 	.short	(.L_26647 - .L_26646)
.L_26646:
        /*00dc*/ 	.word	0x00000000
        /*00e0*/ 	.short	0x0006
        /*00e2*/ 	.short	0x0028
        /*00e4*/ 	.byte	0x00, 0xf5, 0x21, 0x00


	//----- nvinfo : EIATTR_KPARAM_INFO
	.align		4
.L_26647:
        /*00e8*/ 	.byte	0x04, 0x17
        /*00ea*/ 	.short	(.L_26649 - .L_26648)
.L_26648:
        /*00ec*/ 	.word	0x00000000
        /*00f0*/ 	.short	0x0005
        /*00f2*/ 	.short	0x0024
        /*00f4*/ 	.byte	0x00, 0xf0, 0x11, 0x00


	//----- nvinfo : EIATTR_KPARAM_INFO
	.align		4
.L_26649:
        /*00f8*/ 	.byte	0x04, 0x17
        /*00fa*/ 	.short	(.L_26651 - .L_26650)
.L_26650:
        /*00fc*/ 	.word	0x00000000
        /*0100*/ 	.short	0x0004
        /*0102*/ 	.short	0x0020
        /*0104*/ 	.byte	0x00, 0xf0, 0x11, 0x00


	//----- nvinfo : EIATTR_KPARAM_INFO
	.align		4
.L_26651:
        /*0108*/ 	.byte	0x04, 0x17
        /*010a*/ 	.short	(.L_26653 - .L_26652)
.L_26652:
        /*010c*/ 	.word	0x00000000
        /*0110*/ 	.short	0x0003
        /*0112*/ 	.short	0x0018
        /*0114*/ 	.byte	0x00, 0xf5, 0x21, 0x00


	//----- nvinfo : EIATTR_KPARAM_INFO
	.align		4
.L_26653:
        /*0118*/ 	.byte	0x04, 0x17
        /*011a*/ 	.short	(.L_26655 - .L_26654)
.L_26654:
        /*011c*/ 	.word	0x00000000
        /*0120*/ 	.short	0x0002
        /*0122*/ 	.short	0x0010
        /*0124*/ 	.byte	0x00, 0xf5, 0x21, 0x00


	//----- nvinfo : EIATTR_KPARAM_INFO
	.align		4
.L_26655:
        /*0128*/ 	.byte	0x04, 0x17
        /*012a*/ 	.short	(.L_26657 - .L_26656)
.L_26656:
        /*012c*/ 	.word	0x00000000
        /*0130*/ 	.short	0x0001
        /*0132*/ 	.short	0x0008
        /*0134*/ 	.byte	0x00, 0xf5, 0x21, 0x00


	//----- nvinfo : EIATTR_KPARAM_INFO
	.align		4
.L_26657:
        /*0138*/ 	.byte	0x04, 0x17
        /*013a*/ 	.short	(.L_26659 - .L_26658)
.L_26658:
        /*013c*/ 	.word	0x00000000
        /*0140*/ 	.short	0x0000
        /*0142*/ 	.short	0x0000
        /*0144*/ 	.byte	0x00, 0xf5, 0x21, 0x00


	//----- nvinfo : EIATTR_SPARSE_MMA_MASK
	.align		4
.L_26659:
        /*0148*/ 	.byte	0x03, 0x50
        /*014a*/ 	.short	0x0000


	//----- nvinfo : EIATTR_MAXREG_COUNT
	.align		4
        /*014c*/ 	.byte	0x03, 0x1b
        /*014e*/ 	.short	0x00ff


	//----- nvinfo : EIATTR_NUM_BARRIERS
	.align		4
        /*0150*/ 	.byte	0x02, 0x4c
        /*0152*/ 	.byte	0x01
	.zero		1


	//----- nvinfo : EIATTR_MERCURY_ISA_VERSION
	.align		4
        /*0154*/ 	.byte	0x03, 0x5f
        /*0156*/ 	.short	0x0101


	//----- nvinfo : EIATTR_COOP_GROUP_MASK_REGIDS
	.align		4
        /*0158*/ 	.byte	0x04, 0x29
        /*015a*/ 	.short	(.L_26661 - .L_26660)


	//   ....[0]....
.L_26660:
        /*015c*/ 	.word	0xffffffff


	//   ....[1]....
        /*0160*/ 	.word	0xffffffff


	//   ....[2]....
        /*0164*/ 	.word	0xffffffff


	//   ....[3]....
        /*0168*/ 	.word	0xffffffff


	//   ....[4]....
        /*016c*/ 	.word	0xffffffff


	//   ....[5]....
        /*0170*/ 	.word	0xffffffff


	//   ....[6]....
        /*0174*/ 	.word	0xffffffff


	//   ....[7]....
        /*0178*/ 	.word	0xffffffff


	//   ....[8]....
        /*017c*/ 	.word	0xffffffff


	//   ....[9]....
        /*0180*/ 	.word	0xffffffff


	//   ....[10]....
        /*0184*/ 	.word	0xffffffff


	//   ....[11]....
        /*0188*/ 	.word	0xffffffff


	//   ....[12]....
        /*018c*/ 	.word	0xffffffff


	//   ....[13]....
        /*0190*/ 	.word	0xffffffff


	//   ....[14]....
        /*0194*/ 	.word	0xffffffff


	//   ....[15]....
        /*0198*/ 	.word	0xffffffff


	//   ....[16]....
        /*019c*/ 	.word	0x0500000f


	//   ....[17]....
        /*01a0*/ 	.word	0x0500000f


	//   ....[18]....
        /*01a4*/ 	.word	0x0500000f


	//   ....[19]....
        /*01a8*/ 	.word	0x0500000f


	//   ....[20]....
        /*01ac*/ 	.word	0x0500000f


	//----- nvinfo : EIATTR_COOP_GROUP_INSTR_OFFSETS
	.align		4
.L_26661:
        /*01b0*/ 	.byte	0x04, 0x28
        /*01b2*/ 	.short	(.L_26663 - .L_26662)


	//   ....[0]....
.L_26662:
        /*01b4*/ 	.word	0x000017e0


	//   ....[1]....
        /*01b8*/ 	.word	0x00001800


	//   ....[2]....
        /*01bc*/ 	.word	0x000019e0


	//   ....[3]....
        /*01c0*/ 	.word	0x00001a00


	//   ....[4]....
        /*01c4*/ 	.word	0x00001a20


	//   ....[5]....
        /*01c8*/ 	.word	0x00001b10


	//   ....[6]....
        /*01cc*/ 	.word	0x00001b30


	//   ....[7]....
        /*01d0*/ 	.word	0x00001b70


	//   ....[8]....
        /*01d4*/ 	.word	0x000029b0


	//   ....[9]....
        /*01d8*/ 	.word	0x000029e0


	//   ....[10]....
        /*01dc*/ 	.word	0x00002a00


	//   ....[11]....
        /*01e0*/ 	.word	0x00002a20


	//   ....[12]....
        /*01e4*/ 	.word	0x00002a40


	//   ....[13]....
        /*01e8*/ 	.word	0x00002a90


	//   ....[14]....
        /*01ec*/ 	.word	0x00002ab0


	//   ....[15]....
        /*01f0*/ 	.word	0x00002ad0


	//   ....[16]....
        /*01f4*/ 	.word	0x000053f0


	//   ....[17]....
        /*01f8*/ 	.word	0x00005490


	//   ....[18]....
        /*01fc*/ 	.word	0x00005520


	//   ....[19]....
        /*0200*/ 	.word	0x000055c0


	//   ....[20]....
        /*0204*/ 	.word	0x00005630


	//----- nvinfo : EIATTR_VRC_CTA_INIT_COUNT
	.align		4
.L_26663:
        /*0208*/ 	.byte	0x02, 0x4a
	.zero		1
	.zero		1


	//----- nvinfo : EIATTR_EXIT_INSTR_OFFSETS
	.align		4
        /*020c*/ 	.byte	0x04, 0x1c
        /*020e*/ 	.short	(.L_26665 - .L_26664)


	//   ....[0]....
.L_26664:
        /*0210*/ 	.word	0x000051c0


	//   ....[1]....
        /*0214*/ 	.word	0x00005380


	//----- nvinfo : EIATTR_CRS_STACK_SIZE
	.align		4
.L_26665:
        /*0218*/ 	.byte	0x04, 0x1e
        /*021a*/ 	.short	(.L_26667 - .L_26666)
.L_26666:
        /*021c*/ 	.word	0x00000000


	//----- nvinfo : EIATTR_CBANK_PARAM_SIZE
	.align		4
.L_26667:
        /*0220*/ 	.byte	0x03, 0x19
        /*0222*/ 	.short	0x007c


	//----- nvinfo : EIATTR_PARAM_CBANK
	.align		4
        /*0224*/ 	.byte	0x04, 0x0a
        /*0226*/ 	.short	(.L_26669 - .L_26668)
	.align		4
.L_26668:
        /*0228*/ 	.word	index@(.nv.constant0._ZN4vllm25paged_attention_v1_kernelIttLi256ELi8ELi128ELNS_18Fp8KVCacheDataTypeE0ELb0EEEvPT_PKS2_PKT0_S8_ifPKiSA_iPKfiiiSC_SC_iiiii)
        /*022c*/ 	.short	0x0380
        /*022e*/ 	.short	0x007c


	//----- nvinfo : EIATTR_SW_WAR
	.align		4
.L_26669:
        /*0230*/ 	.byte	0x04, 0x36
        /*0232*/ 	.short	(.L_26671 - .L_26670)
.L_26670:
        /*0234*/ 	.word	0x00000008
.L_26671:


//--------------------- .nv.info._ZN4vllm25paged_attention_v1_kernelIttLi192ELi8ELi128ELNS_18Fp8KVCacheDataTypeE0ELb0EEEvPT_PKS2_PKT0_S8_ifPKiSA_iPKfiiiSC_SC_iiiii --------------------------
	.section	.nv.info._ZN4vllm25paged_attention_v1_kernelIttLi192ELi8ELi128ELNS_18Fp8KVCacheDataTypeE0ELb0EEEvPT_PKS2_PKT0_S8_ifPKiSA_iPKfiiiSC_SC_iiiii,"",@"SHT_CUDA_INFO"
	.sectionflags	@""
	.align	4


	//----- nvinfo : EIATTR_CUDA_API_VERSION
	.align		4
        /*0000*/ 	.byte	0x04, 0x37
        /*0002*/ 	.short	(.L_26673 - .L_26672)
.L_26672:
        /*0004*/ 	.word	0x00000082


	//----- nvinfo : EIATTR_KPARAM_INFO
	.align		4
.L_26673:
        /*0008*/ 	.byte	0x04, 0x17
        /*000a*/ 	.short	(.L_26675 - .L_26674)
.L_26674:
        /*000c*/ 	.word	0x00000000
        /*0010*/ 	.short	0x0013
        /*0012*/ 	.short	0x0078
        /*0014*/ 	.byte	0x00, 0xf0, 0x11, 0x00


	//----- nvinfo : EIATTR_KPARAM_INFO
	.align		4
.L_26675:
        /*0018*/ 	.byte	0x04, 0x17
        /*001a*/ 	.short	(.L_26677 - .L_26676)
.L_26676:
        /*001c*/ 	.word	0x00000000
        /*0020*/ 	.short	0x0012
        /*0022*/ 	.short	0x0074
        /*0024*/ 	.byte	0x00, 0xf0, 0x11, 0x00


	//----- nvinfo : EIATTR_KPARAM_INFO
	.align		4
.L_26677:
        /*0028*/ 	.byte	0x04, 0x17
        /*002a*/ 	.short	(.L_26679 - .L_26678)
.L_26678:
        /*002c*/ 	.word	0x00000000
        /*0030*/ 	.short	0x0011
        /*0032*/ 	.short	0x0070
        /*0034*/ 	.byte	0x00, 0xf0, 0x11, 0x00


	//----- nvinfo : EIATTR_KPARAM_INFO
	.align		4
.L_26679:
        /*0038*/ 	.byte	0x04, 0x17
        /*003a*/ 	.short	(.L_26681 - .L_26680)
.L_26680:
        /*003c*/ 	.word	0x00000000
        /*0040*/ 	.short	0x0010
        /*0042*/ 	.short	0x006c
        /*0044*/ 	.byte	0x00, 0xf0, 0x11, 0x00


	//----- nvinfo : EIATTR_KPARAM_INFO
	.align		4
.L_26681:
        /*0048*/ 	.byte	0x04, 0x17
        /*004a*/ 	.short	(.L_26683 - .L_26682)
.L_26682:
        /*004c*/ 	.word	0x00000000
        /*0050*/ 	.short	0x000f
        /*0052*/ 	.short	0x0068
        /*0054*/ 	.byte	0x00, 0xf0, 0x11, 0x00


	//----- nvinfo : EIATTR_KPARAM_INFO
	.align		4
.L_26683:
        /*0058*/ 	.byte	0x04, 0x17
        /*005a*/ 	.short	(.L_26685 - .L_26684)
.L_26684:
        /*005c*/ 	.word	0x00000000
        /*0060*/ 	.short	0x000e
        /*0062*/ 	.short	0x0060
        /*0064*/ 	.byte	0x00, 0xf5, 0x21, 0x00


	//----- nvinfo : EIATTR_KPARAM_INFO
	.align		4
.L_26685:
        /*0068*/ 	.byte	0x04, 0x17
        /*006a*/ 	.short	(.L_26687 - .L_26686)
.L_26686:
        /*006c*/ 	.word	0x00000000
        /*0070*/ 	.short	0x000d
        /*0072*/ 	.short	0x0058
        /*0074*/ 	.byte	0x00, 0xf5, 0x21, 0x00


	//----- nvinfo : EIATTR_KPARAM_INFO
	.align		4
.L_26687:
        /*0078*/ 	.byte	0x04, 0x17
        /*007a*/ 	.short	(.L_26689 - .L_26688)
.L_26688:
        /*007c*/ 	.word	0x00000000
        /*0080*/ 	.short	0x000c
        /*0082*/ 	.short	0x0050
        /*0084*/ 	.byte	0x00, 0xf0, 0x11, 0x00


	//----- nvinfo : EIATTR_KPARAM_INFO
	.align		4
.L_26689:
        /*0088*/ 	.byte	0x04, 0x17
        /*008a*/ 	.short	(.L_26691 - .L_26690)
.L_26690:
        /*008c*/ 	.word	0x00000000
        /*0090*/ 	.short	0x000b
        /*0092*/ 	.short	0x004c
        /*0094*/ 	.byte	0x00, 0xf0, 0x11, 0x00


	//----- nvinfo : EIATTR_KPARAM_INFO
	.align		4
.L_26691:
        /*0098*/ 	.byte	0x04, 0x17
        /*009a*/ 	.short	(.L_26693 - .L_26692)
.L_26692:
        /*009c*/ 	.word	0x00000000
        /*00a0*/ 	.short	0x000a
        /*00a2*/ 	.short	0x0048
        /*00a4*/ 	.byte	0x00, 0xf0, 0x11, 0x00


	//----- nvinfo : EIATTR_KPARAM_INFO
	.align		4
.L_26693:
        /*00a8*/ 	.byte	0x04, 0x17
        /*00aa*/ 	.short	(.L_26695 - .L_26694)
.L_26694:
        /*00ac*/ 	.word	0x00000000
        /*00b0*/ 	.short	0x0009
        /*00b2*/ 	.short	0x0040
        /*00b4*/ 	.byte	0x00, 0xf5, 0x21, 0x00


	//----- nvinfo : EIATTR_KPARAM_INFO
	.align		4
.L_26695:
        /*00b8*/ 	.byte	0x04, 0x17
        /*00ba*/ 	.short	(.L_26697 - .L_26696)
.L_26696:
        /*00bc*/ 	.word	0x00000000
        /*00c0*/ 	.short	0x0008
        /*00c2*/ 	.short	0x0038
        /*00c4*/ 	.byte	0x00, 0xf0, 0x11, 0x00


	//----- nvinfo : EIATTR_KPARAM_INFO
	.align		4
.L_26697:
        /*00c8*/ 	.byte	0x04, 0x17
        /*00ca*/ 	.short	(.L_26699 - .L_26698)
.L_26698:
        /*00cc*/ 	.word	0x00000000
        /*00d0*/ 	.short	0x0007
        /*00d2*/ 	.short	0x0030
        /*00d4*/ 	.byte	0x00, 0xf5, 0x21, 0x00


	//----- nvinfo : EIATTR_KPARAM_INFO
	.align		4
.L_26699:
        /*00d8*/ 	.byte	0x04, 0x17
        /*00da*/ 	.short	(.L_26701 - .L_26700)
.L_26700:
        /*00dc*/ 	.word	0x00000000
        /*00e0*/ 	.short	0x0006
        /*00e2*/ 	.short	0x0028
        /*00e4*/ 	.byte	0x00, 0xf5, 0x21, 0x00


	//----- nvinfo : EIATTR_KPARAM_INFO
	.align		4
.L_26701:
        /*00e8*/ 	.byte	0x04, 0x17
        /*00ea*/ 	.short	(.L_26703 - .L_26702)
.L_26702:
        /*00ec*/ 	.word	0x00000000
        /*00f0*/ 	.short	0x0005
        /*00f2*/ 	.short	0x0024
        /*00f4*/ 	.byte	0x00, 0xf0, 0x11, 0x00


	//----- nvinfo : EIATTR_KPARAM_INFO
	.align		4
.L_26703:
        /*00f8*/ 	.byte	0x04, 0x17
        /*00fa*/ 	.short	(.L_26705 - .L_26704)
.L_26704:
        /*00fc*/ 	.word	0x00000000
        /*0100*/ 	.short	0x0004
        /*0102*/ 	.short	0x0020
        /*0104*/ 	.byte	0x00, 0xf0, 0x11, 0x00


	//----- nvinfo : EIATTR_KPARAM_INFO
	.align		4
.L_26705:
        /*0108*/ 	.byte	0x04, 0x17
        /*010a*/ 	.short	(.L_26707 - .L_26706)
.L_26706:
        /*010c*/ 	.word	0x00000000
        /*0110*/ 	.short	0x0003
        /*0112*/ 	.short	0x0018
        /*0114*/ 	.byte	0x00, 0xf5, 0x21, 0x00


	//----- nvinfo : EIATTR_KPARAM_INFO
	.align		4
.L_26707:
        /*0118*/ 	.byte	0x04, 0x17
        /*011a*/ 	.short	(.L_26709 - .L_26708)
.L_26708:
        /*011c*/ 	.word	0x00000000
        /*0120*/ 	.short	0x0002
        /*0122*/ 	.short	0x0010
        /*0124*/ 	.byte	0x00, 0xf5, 0x21, 0x00


	//----- nvinfo : EIATTR_KPARAM_INFO
	.align		4
.L_26709:
        /*0128*/ 	.byte	0x04, 0x17
        /*012a*/ 	.short	(.L_26711 - .L_26710)
.L_26710:
        /*012c*/ 	.word	0x00000000
        /*0130*/ 	.short	0x0001
        /*0132*/ 	.short	0x0008
        /*0134*/ 	.byte	0x00, 0xf5, 0x21, 0x00


	//----- nvinfo : EIATTR_KPARAM_INFO
	.align		4
.L_26711:
        /*0138*/ 	.byte	0x04, 0x17
        /*013a*/ 	.short	(.L_26713 - .L_26712)
.L_26712:
        /*013c*/ 	.word	0x00000000
        /*0140*/ 	.short	0x0000
        /*0142*/ 	.short	0x0000
        /*0144*/ 	.byte	0x00, 0xf5, 0x21, 0x00


	//----- nvinfo : EIATTR_SPARSE_MMA_MASK
	.align		4
.L_26713:
        /*0148*/ 	.byte	0x03, 0x50
        /*014a*/ 	.short	0x0000


	//----- nvinfo : EIATTR_MAXREG_COUNT
	.align		4
        /*014c*/ 	.byte	0x03, 0x1b
        /*014e*/ 	.short	0x00ff


	//----- nvinfo : EIATTR_NUM_BARRIERS
	.align		4
        /*0150*/ 	.byte	0x02, 0x4c
        /*0152*/ 	.byte	0x01
	.zero		1


	//----- nvinfo : EIATTR_MERCURY_ISA_VERSION
	.align		4
        /*0154*/ 	.byte	0x03, 0x5f
        /*0156*/ 	.short	0x0101


	//----- nvinfo : EIATTR_COOP_GROUP_MASK_REGIDS
	.align		4
        /*0158*/ 	.byte	0x04, 0x29
        /*015a*/ 	.short	(.L_26715 - .L_26714)


	//   ....[0]....
.L_26714:
        /*015c*/ 	.word	0xffffffff


	//   ....[1]....
        /*0160*/ 	.word	0xffffffff


	//   ....[2]....
        /*0164*/ 	.word	0xffffffff


	//   ....[3]....
        /*0168*/ 	.word	0xffffffff


	//   ....[4]....
        /*016c*/ 	.word	0xffffffff


	//   ....[5]....
        /*0170*/ 	.word	0xffffffff


	//   ....[6]....
        /*0174*/ 	.word	0xffffffff


	//   ....[7]....
        /*0178*/ 	.word	0xffffffff


	//   ....[8]....
        /*017c*/ 	.word	0xffffffff


	//   ....[9]....
        /*0180*/ 	.word	0xffffffff


	//   ....[10]....
        /*0184*/ 	.word	0xffffffff


	//   ....[11]....
        /*0188*/ 	.word	0xffffffff


	//   ....[12]....
        /*018c*/ 	.word	0xffffffff


	//   ....[13]....
        /*0190*/ 	.word	0xffffffff


	//   ....[14]....
        /*0194*/ 	.word	0xffffffff


	//   ....[15]....
        /*0198*/ 	.word	0xffffffff


	//   ....[16]....
        /*019c*/ 	.word	0x0500000c


	//   ....[17]....
        /*01a0*/ 	.word	0x0500000c


	//   ....[18]....
        /*01a4*/ 	.word	0x0500000c


	//   ....[19]....
        /*01a8*/ 	.word	0x0500000c


	//   ....[20]....
        /*01ac*/ 	.word	0x0500000c


	//----- nvinfo : EIATTR_COOP_GROUP_INSTR_OFFSETS
	.align		4
.L_26715:
        /*01b0*/ 	.byte	0x04, 0x28
        /*01b2*/ 	.short	(.L_26717 - .L_26716)


	//   ....[0]....
.L_26716:
        /*01b4*/ 	.word	0x00001420


	//   ....[1]....
        /*01b8*/ 	.word	0x00001440


	//   ....[2]....
        /*01bc*/ 	.word	0x00001650


	//   ....[3]....
        /*01c0*/ 	.word	0x00001670


	//   ....[4]....
        /*01c4*/ 	.word	0x00001690


	//   ....[5]....
        /*01c8*/ 	.word	0x00001780


	//   ....[6]....
        /*01cc*/ 	.word	0x000017b0


	//   ....[7]....
        /*01d0*/ 	.word	0x000017f0


	//   ....[8]....
        /*01d4*/ 	.word	0x00002620


	//   ....[9]....
        /*01d8*/ 	.word	0x00002650


	//   ....[10]....
        /*01dc*/ 	.word	0x00002670


	//   ....[11]....
        /*01e0*/ 	.word	0x00002690


	//   ....[12]....
        /*01e4*/ 	.word	0x000026b0


	//   ....[13]....
        /*01e8*/ 	.word	0x00002700


	//   ....[14]....
        /*01ec*/ 	.word	0x00002720


	//   ....[15]....
        /*01f0*/ 	.word	0x00002740


	//   ....[16]....
        /*01f4*/ 	.word	0x000048d0


	//   ....[17]....
        /*01f8*/ 	.word	0x00004970


	//   ....[18]....
        /*01fc*/ 	.word	0x00004a00


	//   ....[19]....
        /*0200*/ 	.word	0x00004a90


	//   ....[20]....
        /*0204*/ 	.word	0x00004b00


	//----- nvinfo : EIATTR_VRC_CTA_INIT_COUNT
	.align		4
.L_26717:
        /*0208*/ 	.byte	0x02, 0x4a
	.zero		1
	.zero		1


	//----- nvinfo : EIATTR_EXIT_INSTR_OFFSETS
	.align		4
        /*020c*/ 	.byte	0x04, 0x1c
        /*020e*/ 	.short	(.L_26719 - .L_26718)


	//   ....[0]....
.L_26718:
        /*0210*/ 	.word	0x000046e0


	//   ....[1]....
        /*0214*/ 	.word	0x00004870


	//----- nvinfo : EIATTR_CRS_STACK_SIZE
	.align		4
.L_26719:
        /*0218*/ 	.byte	0x04, 0x1e
        /*021a*/ 	.short	(.L_26721 - .L_26720)
.L_26720:
        /*021c*/ 	.word	0x00000000


	//----- nvinfo : EIATTR_CBANK_PARAM_SIZE
	.align		4
.L_26721:
        /*0220*/ 	.byte	0x03, 0x19
        /*0222*/ 	.short	0x007c


	//----- nvinfo : EIATTR_PARAM_CBANK
	.align		4
        /*0224*/ 	.byte	0x04, 0x0a
        /*0226*/ 	.short	(.L_26723 - .L_26722)
	.align		4
.L_26722:
        /*0228*/ 	.word	index@(.nv.constant0._ZN4vllm25paged_attention_v1_kernelIttLi192ELi8ELi128ELNS_18Fp8KVCacheDataTypeE0ELb0EEEvPT_PKS2_PKT0_S8_ifPKiSA_iPKfiiiSC_SC_iiiii)
        /*022c*/ 	.short	0x0380
        /*022e*/ 	.short	0x007c


	//----- nvinfo : EIATTR_SW_WAR
	.align		4
.L_26723:
        /*0230*/ 	.byte	0x04, 0x36
        /*0232*/ 	.short	(.L_26725 - .L_26724)
.L_26724:
        /*0234*/ 	.word	0x00000008
.L_26725:


//--------------------- .nv.info._ZN4vllm25paged_attention_v1_kernelIttLi128ELi8ELi128ELNS_18Fp8KVCacheDataTypeE0ELb0EEEvPT_PKS2_PKT0_S8_ifPKiSA_iPKfiiiSC_SC_iiiii --------------------------
	.section	.nv.info._ZN4vllm25paged_attention_v1_kernelIttLi128ELi8ELi128ELNS_18Fp8KVCacheDataTypeE0ELb0EEEvPT_PKS2_PKT0_S8_ifPKiSA_iPKfiiiSC_SC_iiiii,"",@"SHT_CUDA_INFO"
	.sectionflags	@""
	.align	4


	//----- nvinfo : EIATTR_CUDA_API_VERSION
	.align		4
        /*0000*/ 	.byte	0x04, 0x37
        /*0002*/ 	.short	(.L_26727 - .L_26726)
.L_26726:
        /*0004*/ 	.word	0x00000082


	//----- nvinfo : EIATTR_KPARAM_INFO
	.align		4
.L_26727:
        /*0008*/ 	.byte	0x04, 0x17
        /*000a*/ 	.short	(.L_26729 - .L_26728)
.L_26728:
        /*000c*/ 	.word	0x00000000
        /*0010*/ 	.short	0x0013
        /*0012*/ 	.short	0x0078
        /*0014*/ 	.byte	0x00, 0xf0, 0x11, 0x00


	//----- nvinfo : EIATTR_KPARAM_INFO
	.align		4
.L_26729:
        /*0018*/ 	.byte	0x04, 0x17
        /*001a*/ 	.short	(.L_26731 - .L_26730)
.L_26730:
        /*001c*/ 	.word	0x00000000
        /*0020*/ 	.short	0x0012
        /*0022*/ 	.short	0x0074
        /*0024*/ 	.byte	0x00, 0xf0, 0x11, 0x00


	//----- nvinfo : EIATTR_KPARAM_INFO
	.align		4
.L_26731:
        /*0028*/ 	.byte	0x04, 0x17
        /*002a*/ 	.short	(.L_26733 - .L_26732)
.L_26732:
        /*002c*/ 	.word	0x00000000
        /*0030*/ 	.short	0x0011
        /*0032*/ 	.short	0x0070
        /*0034*/ 	.byte	0x00, 0xf0, 0x11, 0x00


	//----- nvinfo : EIATTR_KPARAM_INFO
	.align		4
.L_26733:
        /*0038*/ 	.byte	0x04, 0x17
        /*003a*/ 	.short	(.L_26735 - .L_26734)
.L_26734:
        /*003c*/ 	.word	0x00000000
        /*0040*/ 	.short	0x0010
        /*0042*/ 	.short	0x006c
        /*0044*/ 	.byte	0x00, 0xf0, 0x11, 0x00


	//----- nvinfo : EIATTR_KPARAM_INFO
	.align		4
.L_26735:
        /*0048*/ 	.byte	0x04, 0x17
        /*004a*/ 	.short	(.L_26737 - .L_26736)
.L_26736:
        /*004c*/ 	.word	0x00000000
        /*0050*/ 	.short	0x000f
        /*0052*/ 	.short	0x0068
        /*0054*/ 	.byte	0x00, 0xf0, 0x11, 0x00


	//----- nvinfo : EIATTR_KPARAM_INFO
	.align		4
.L_26737:
        /*0058*/ 	.byte	0x04, 0x17
        /*005a*/ 	.short	(.L_26739 - .L_26738)
.L_26738:
        /*005c*/ 	.word	0x00000000
        /*0060*/ 	.short	0x000e
        /*0062*/ 	.short	0x0060
        /*0064*/ 	.byte	0x00, 0xf5, 0x21, 0x00


	//----- nvinfo : EIATTR_KPARAM_INFO
	.align		4
.L_26739:
        /*0068*/ 	.byte	0x04, 0x17
        /*006a*/ 	.short	(.L_26741 - .L_26740)
.L_26740:
        /*006c*/ 	.word	0x00000000
        /*0070*/ 	.short	0x000d
        /*0072*/ 	.short	0x0058
        /*0074*/ 	.byte	0x00, 0xf5, 0x21, 0x00


	//----- nvinfo : EIATTR_KPARAM_INFO
	.align		4
.L_26741:
        /*0078*/ 	.byte	0x04, 0x17
        /*007a*/ 	.short	(.L_26743 - .L_26742)
.L_26742:
        /*007c*/ 	.word	0x00000000
        /*0080*/ 	.short	0x000c
        /*0082*/ 	.short	0x0050
        /*0084*/ 	.byte	0x00, 0xf0, 0x11, 0x00


	//----- nvinfo : EIATTR_KPARAM_INFO
	.align		4
.L_26743:
        /*0088*/ 	.byte	0x04, 0x17
        /*008a*/ 	.short	(.L_26745 - .L_26744)
.L_26744:
        /*008c*/ 	.word	0x00000000
        /*0090*/ 	.short	0x000b
        /*0092*/ 	.short	0x004c
        /*0094*/ 	.byte	0x00, 0xf0, 0x11, 0x00


	//----- nvinfo : EIATTR_KPARAM_INFO
	.align		4
.L_26745:
        /*0098*/ 	.byte	0x04, 0x17
        /*009a*/ 	.short	(.L_26747 - .L_26746)
.L_26746:
        /*009c*/ 	.word	0x00000000
        /*00a0*/ 	.short	0x000a
        /*00a2*/ 	.short	0x0048
        /*00a4*/ 	.byte	0x00, 0xf0, 0x11, 0x00


	//----- nvinfo : EIATTR_KPARAM_INFO
	.align		4
.L_26747:
        /*00a8*/ 	.byte	0x04, 0x17
        /*00aa*/ 	.short	(.L_26749 - .L_26748)
.L_26748:
        /*00ac*/ 	.word	0x00000000
        /*00b0*/ 	.short	0x0009
        /*00b2*/ 	.short	0x0040
        /*00b4*/ 	.byte	0x00, 0xf5, 0x21, 0x00


	//----- nvinfo : EIATTR_KPARAM_INFO
	.align		4
.L_26749:
        /*00b8*/ 	.byte	0x04, 0x17
        /*00ba*/ 	.short	(.L_26751 - .L_26750)
.L_26750:
        /*00bc*/ 	.word	0x00000000
        /*00c0*/ 	.short	0x0008
        /*00c2*/ 	.short	0x0038
        /*00c4*/ 	.byte	0x00, 0xf0, 0x11, 0x00


	//----- nvinfo : EIATTR_KPARAM_INFO
	.align		4
.L_26751:
        /*00c8*/ 	.byte	0x04, 0x17
        /*00ca*/ 	.short	(.L_26753 - .L_26752)
.L_26752:
        /*00cc*/ 	.word	0x00000000
        /*00d0*/ 	.short	0x0007
        /*00d2*/ 	.short	0x0030
        /*00d4*/ 	.byte	0x00, 0xf5, 0x21, 0x00


	//----- nvinfo : EIATTR_KPARAM_INFO
	.align		4
.L_26753:
        /*00d8*/ 	.byte	0x04, 0x17
        /*00da*/ 	.short	(.L_26755 - .L_26754)
.L_26754:
        /*00dc*/ 	.word	0x00000000
        /*00e0*/ 	.short	0x0006
        /*00e2*/ 	.short	0x0028
        /*00e4*/ 	.byte	0x00, 0xf5, 0x21, 0x00


	//----- nvinfo : EIATTR_KPARAM_INFO
	.align		4
.L_26755:
        /*00e8*/ 	.byte	0x04, 0x17
        /*00ea*/ 	.short	(.L_26757 - .L_26756)
.L_26756:
        /*00ec*/ 	.word	0x00000000
        /*00f0*/ 	.short	0x0005
        /*00f2*/ 	.short	0x0024
        /*00f4*/ 	.byte	0x00, 0xf0, 0x11, 0x00


	//----- nvinfo : EIATTR_KPARAM_INFO
	.align		4
.L_26757:
        /*00f8*/ 	.byte	0x04, 0x17
        /*00fa*/ 	.short	(.L_26759 - .L_26758)
.L_26758:
        /*00fc*/ 	.word	0x00000000
        /*0100*/ 	.short	0x0004
        /*0102*/ 	.short	0x0020
        /*0104*/ 	.byte	0x00, 0xf0, 0x11, 0x00


	//----- nvinfo : EIATTR_KPARAM_INFO
	.align		4
.L_26759:
        /*0108*/ 	.byte	0x04, 0x17
        /*010a*/ 	.short	(.L_26761 - .L_26760)
.L_26760:
        /*010c*/ 	.word	0x00000000
        /*0110*/ 	.short	0x0003
        /*0112*/ 	.short	0x0018
        /*0114*/ 	.byte	0x00, 0xf5, 0x21, 0x00


	//----- nvinfo : EIATTR_KPARAM_INFO
	.align		4
.L_26761:
        /*0118*/ 	.byte	0x04, 0x17
        /*011a*/ 	.short	(.L_26763 - .L_26762)
.L_26762:
        /*011c*/ 	.word	0x00000000
        /*0120*/ 	.short	0x0002
        /*0122*/ 	.short	0x0010
        /*0124*/ 	.byte	0x00, 0xf5, 0x21, 0x00


	//----- nvinfo : EIATTR_KPARAM_INFO
	.align		4
.L_26763:
        /*0128*/ 	.byte	0x04, 0x17
        /*012a*/ 	.short	(.L_26765 - .L_26764)
.L_26764:
        /*012c*/ 	.word	0x00000000
        /*0130*/ 	.short	0x0001
        /*0132*/ 	.short	0x0008
        /*0134*/ 	.byte	0x00, 0xf5, 0x21, 0x00


	//----- nvinfo : EIATTR_KPARAM_INFO
	.align		4
.L_26765:
        /*0138*/ 	.byte	0x04, 0x17
        /*013a*/ 	.short	(.L_26767 - .L_26766)
.L_26766:
        /*013c*/ 	.word	0x00000000
        /*0140*/ 	.short	0x0000
        /*0142*/ 	.short	0x0000
        /*0144*/ 	.byte	0x00, 0xf5, 0x21, 0x00


	//----- nvinfo : EIATTR_SPARSE_MMA_MASK
	.align		4
.L_26767:
        /*0148*/ 	.byte	0x03, 0x50
        /*014a*/ 	.short	0x0000


	//----- nvinfo : EIATTR_MAXREG_COUNT
	.align		4
        /*014c*/ 	.byte	0x03, 0x1b
        /*014e*/ 	.short	0x00ff


	//----- nvinfo : EIATTR_NUM_BARRIERS
	.align		4
        /*0150*/ 	.byte	0x02, 0x4c
        /*0152*/ 	.byte	0x01
	.zero		1


	//----- nvinfo : EIATTR_MERCURY_ISA_VERSION
	.align		4
        /*0154*/ 	.byte	0x03, 0x5f
        /*0156*/ 	.short	0x0101


	//----- nvinfo : EIATTR_COOP_GROUP_MASK_REGIDS
	.align		4
        /*0158*/ 	.byte	0x04, 0x29
        /*015a*/ 	.short	(.L_26769 - .L_26768)


	//   ....[0]....
.L_26768:
        /*015c*/ 	.word	0xffffffff


	//   ....[1]....
        /*0160*/ 	.word	0xffffffff


	//   ....[2]....
        /*0164*/ 	.word	0xffffffff


	//   ....[3]....
        /*0168*/ 	.word	0xffffffff


	//   ....[4]....
        /*016c*/ 	.word	0xffffffff


	//   ....[5]....
        /*0170*/ 	.word	0xffffffff


	//   ....[6]....
        /*0174*/ 	.word	0xffffffff


	//   ....[7]....
        /*0178*/ 	.word	0xffffffff


	//   ....[8]....
        /*017c*/ 	.word	0xffffffff


	//   ....[9]....
        /*0180*/ 	.word	0xffffffff


	//   ....[10]....
        /*0184*/ 	.word	0xffffffff


	//   ....[11]....
        /*0188*/ 	.word	0xffffffff


	//   ....[12]....
        /*018c*/ 	.word	0xffffffff


	//   ....[13]....
        /*0190*/ 	.word	0xffffffff


	//   ....[14]....
        /*0194*/ 	.word	0xffffffff


	//   ....[15]....
        /*0198*/ 	.word	0xffffffff


	//   ....[16]....
        /*019c*/ 	.word	0x0500000b


	//   ....[17]....
        /*01a0*/ 	.word	0x0500000b


	//   ....[18]....
        /*01a4*/ 	.word	0x0500000b


	//   ....[19]....
        /*01a8*/ 	.word	0x0500000b


	//   ....[20]....
        /*01ac*/ 	.word	0x0500000b


	//----- nvinfo : EIATTR_COOP_GROUP_INSTR_OFFSETS
	.align		4
.L_26769:
        /*01b0*/ 	.byte	0x04, 0x28
        /*01b2*/ 	.short	(.L_26771 - .L_26770)


	//   ....[0]....
.L_26770:
        /*01b4*/ 	.word	0x000010b0


	//   ....[1]....
        /*01b8*/ 	.word	0x000010d0


	//   ....[2]....
        /*01bc*/ 	.word	0x000012b0


	//   ....[3]....
        /*01c0*/ 	.word	0x000012d0


	//   ....[4]....
        /*01c4*/ 	.word	0x000012f0


	//   ....[5]....
        /*01c8*/ 	.word	0x000013e0


	//   ....[6]....
        /*01cc*/ 	.word	0x00001400


	//   ....[7]....
        /*01d0*/ 	.word	0x00001440


	//   ....[8]....
        /*01d4*/ 	.word	0x00002280


	//   ....[9]....
        /*01d8*/ 	.word	0x000022b0


	//   ....[10]....
        /*01dc*/ 	.word	0x000022d0


	//   ....[11]....
        /*01e0*/ 	.word	0x000022f0


	//   ....[12]....
        /*01e4*/ 	.word	0x00002310


	//   ....[13]....
        /*01e8*/ 	.word	0x00002360


	//   ....[14]....
        /*01ec*/ 	.word	0x00002380


	//   ....[15]....
        /*01f0*/ 	.word	0x000023a0


	//   ....[16]....
        /*01f4*/ 	.word	0x00004030


	//   ....[17]....
        /*01f8*/ 	.word	0x000040d0


	//   ....[18]....
        /*01fc*/ 	.word	0x00004170


	//   ....[19]....
        /*0200*/ 	.word	0x00004210


	//   ....[20]....
        /*0204*/ 	.word	0x00004280


	//----- nvinfo : EIATTR_VRC_CTA_INIT_COUNT
	.align		4
.L_26771:
        /*0208*/ 	.byte	0x02, 0x4a
	.zero		1
	.zero		1


	//----- nvinfo : EIATTR_EXIT_INSTR_OFFSETS
	.align		4
        /*020c*/ 	.byte	0x04, 0x1c
        /*020e*/ 	.short	(.L_26773 - .L_26772)


	//   ....[0]....
.L_26772:
        /*0210*/ 	.word	0x00003e80


	//   ....[1]....
        /*0214*/ 	.word	0x00003fc0


	//----- nvinfo : EIATTR_CRS_STACK_SIZE
	.align		4
.L_26773:
        /*0218*/ 	.byte	0x04, 0x1e
        /*021a*/ 	.short	(.L_26775 - .L_26774)
.L_26774:
        /*021c*/ 	.word	0x00000000


	//----- nvinfo : EIATTR_CBANK_PARAM_SIZE
	.align		4
.L_26775:
        /*0220*/ 	.byte	0x03, 0x19
        /*0222*/ 	.short	0x007c


	//----- nvinfo : EIATTR_PARAM_CBANK
	.align		4
        /*0224*/ 	.byte	0x04, 0x0a
        /*0226*/ 	.short	(.L_26777 - .L_26776)
	.align		4
.L_26776:
        /*0228*/ 	.word	index@(.nv.constant0._ZN4vllm25paged_attention_v1_kernelIttLi128ELi8ELi128ELNS_18Fp8KVCacheDataTypeE0ELb0EEEvPT_PKS2_PKT0_S8_ifPKiSA_iPKfiiiSC_SC_iiiii)
        /*022c*/ 	.short	0x0380
        /*022e*/ 	.short	0x007c


	//----- nvinfo : EIATTR_SW_WAR
	.align		4
.L_26777:
        /*0230*/ 	.byte	0x04, 0x36
        /*0232*/ 	.short	(.L_26779 - .L_26778)
.L_26778:
        /*0234*/ 	.word	0x00000008
.L_26779:


//--------------------- .nv.info._ZN4vllm25paged_attention_v1_kernelIttLi120ELi8ELi128ELNS_18Fp8KVCacheDataTypeE0ELb0EEEvPT_PKS2_PKT0_S8_ifPKiSA_iPKfiiiSC_SC_iiiii --------------------------
	.section	.nv.info._ZN4vllm25paged_attention_v1_kernelIttLi120ELi8ELi128ELNS_18Fp8KVCacheDataTypeE0ELb0EEEvPT_PKS2_PKT0_S8_ifPKiSA_iPKfiiiSC_SC_iiiii,"",@"SHT_CUDA_INFO"
	.sectionflags	@""
	.align	4


	//----- nvinfo : EIATTR_CUDA_API_VERSION
	.align		4
        /*0000*/ 	.byte	0x04, 0x37
        /*0002*/ 	.short	(.L_26781 - .L_26780)
.L_26780:
        /*0004*/ 	.word	0x00000082


	//----- nvinfo : EIATTR_KPARAM_INFO
	.align		4
.L_26781:
        /*0008*/ 	.byte	0x04, 0x17
        /*000a*/ 	.short	(.L_26783 - .L_26782)
.L_26782:
        /*000c*/ 	.word	0x00000000
        /*0010*/ 	.short	0x0013
        /*0012*/ 	.short	0x0078
        /*0014*/ 	.byte	0x00, 0xf0, 0x11, 0x00


	//----- nvinfo : EIATTR_KPARAM_INFO
	.align		4
.L_26783:
        /*0018*/ 	.byte	0x04, 0x17
        /*001a*/ 	.short	(.L_26785 - .L_26784)
.L_26784:
        /*001c*/ 	.word	0x00000000
        /*0020*/ 	.short	0x0012
        /*0022*/ 	.short	0x0074
        /*0024*/ 	.byte	0x00, 0xf0, 0x11, 0x00


	//----- nvinfo : EIATTR_KPARAM_INFO
	.align		4
.L_26785:
        /*0028*/ 	.byte	0x04, 0x17
        /*002a*/ 	.short	(.L_26787 - .L_26786)
.L_26786:
        /*002c*/ 	.word	0x00000000
        /*0030*/ 	.short	0x0011
        /*0032*/ 	.short	0x0070
        /*0034*/ 	.byte	0x00, 0xf0, 0x11, 0x00


	//----- nvinfo : EIATTR_KPARAM_INFO
	.align		4
.L_26787:
        /*0038*/ 	.byte	0x04, 0x17
        /*003a*/ 	.short	(.L_26789 - .L_26788)
.L_26788:
        /*003c*/ 	.word	0x00000000
        /*0040*/ 	.short	0x0010
        /*0042*/ 	.short	0x006c
        /*0044*/ 	.byte	0x00, 0xf0, 0x11, 0x00


	//----- nvinfo : EIATTR_KPARAM_INFO
	.align		4
.L_26789:
        /*0048*/ 	.byte	0x04, 0x17
        /*004a*/ 	.short	(.L_26791 - .L_26790)
.L_26790:
        /*004c*/ 	.word	0x00000000
        /*0050*/ 	.short	0x000f
        /*0052*/ 	.short	0x0068
        /*0054*/ 	.byte	0x00, 0xf0, 0x11, 0x00


	//----- nvinfo : EIATTR_KPARAM_INFO
	.align		4
.L_26791:
        /*0058*/ 	.byte	0x04, 0x17
        /*005a*/ 	.short	(.L_26793 - .L_26792)
.L_26792:
        /*005c*/ 	.word	0x00000000
        /*0060*/ 	.short	0x000e
        /*0062*/ 	.short	0x0060
        /*0064*/ 	.byte	0x00, 0xf5, 0x21, 0x00


	//----- nvinfo : EIATTR_KPARAM_INFO
	.align		4
.L_26793:
        /*0068*/ 	.byte	0x04, 0x17
        /*006a*/ 	.short	(.L_26795 - .L_26794)
.L_26794:
        /*006c*/ 	.word	0x00000000
        /*0070*/ 	.short	0x000d
        /*0072*/ 	.short	0x0058
        /*0074*/ 	.byte	0x00, 0xf5, 0x21, 0x00


	//----- nvinfo : EIATTR_KPARAM_INFO
	.align		4
.L_26795:
        /*0078*/ 	.byte	0x04, 0x17
        /*007a*/ 	.short	(.L_26797 - .L_26796)
.L_26796:
        /*007c*/ 	.word	0x00000000
        /*0080*/ 	.short	0x000c
        /*0082*/ 	.short	0x0050
        /*0084*/ 	.byte	0x00, 0xf0, 0x11, 0x00


	//----- nvinfo : EIATTR_KPARAM_INFO
	.align		4
.L_26797:
        /*0088*/ 	.byte	0x04, 0x17
        /*008a*/ 	.short	(.L_26799 - .L_26798)
.L_26798:
        /*008c*/ 	.word	0x00000000
        /*0090*/ 	.short	0x000b
        /*0092*/ 	.short	0x004c
        /*0094*/ 	.byte	0x00, 0xf0, 0x11, 0x00


	//----- nvinfo : EIATTR_KPARAM_INFO
	.align		4
.L_26799:
        /*0098*/ 	.byte	0x04, 0x17
        /*009a*/ 	.short	(.L_26801 - .L_26800)
.L_26800:
        /*009c*/ 	.word	0x00000000
        /*00a0*/ 	.short	0x000a
        /*00a2*/ 	.short	0x0048
        /*00a4*/ 	.byte	0x00, 0xf0, 0x11, 0x00


	//----- nvinfo : EIATTR_KPARAM_INFO
	.align		4
.L_26801:
        /*00a8*/ 	.byte	0x04, 0x17
        /*00aa*/ 	.short	(.L_26803 - .L_26802)
.L_26802:
        /*00ac*/ 	.word	0x00000000
        /*00b0*/ 	.short	0x0009
        /*00b2*/ 	.short	0x0040
        /*00b4*/ 	.byte	0x00, 0xf5, 0x21, 0x00


	//----- nvinfo : EIATTR_KPARAM_INFO
	.align		4
.L_26803:
        /*00b8*/ 	.byte	0x04, 0x17
        /*00ba*/ 	.short	(.L_26805 - .L_26804)
.L_26804:
        /*00bc*/ 	.word	0x00000000
        /*00c0*/ 	.short	0x0008
        /*00c2*/ 	.short	0x0038
        /*00c4*/ 	.byte	0x00, 0xf0, 0x11, 0x00


	//----- nvinfo : EIATTR_KPARAM_INFO
	.align		4
.L_26805:
        /*00c8*/ 	.byte	0x04, 0x17
        /*00ca*/ 	.short	(.L_26807 - .L_26806)
.L_26806:
        /*00cc*/ 	.word	0x00000000
        /*00d0*/ 	.short	0x0007
        /*00d2*/ 	.short	0x0030
        /*00d4*/ 	.byte	0x00, 0xf5, 0x21, 0x00


	//----- nvinfo : EIATTR_KPARAM_INFO
	.align		4
.L_26807:
        /*00d8*/ 	.byte	0x04, 0x17
        /*00da*/ 	.short	(.L_26809 - .L_26808)
.L_26808:
        /*00dc*/ 	.word	0x00000000
        /*00e0*/ 	.short	0x0006
        /*00e2*/ 	.short	0x0028
        /*00e4*/ 	.byte	0x00, 0xf5, 0x21, 0x00


	//----- nvinfo : EIATTR_KPARAM_INFO
	.align		4
.L_26809:
        /*00e8*/ 	.byte	0x04, 0x17
        /*00ea*/ 	.short	(.L_26811 - .L_26810)
.L_26810:
        /*00ec*/ 	.word	0x00000000
        /*00f0*/ 	.short	0x0005
        /*00f2*/ 	.short	0x0024
        /*00f4*/ 	.byte	0x00, 0xf0, 0x11, 0x00


	//----- nvinfo : EIATTR_KPARAM_INFO
	.align		4
.L_26811:
        /*00f8*/ 	.byte	0x04, 0x17
        /*00fa*/ 	.short	(.L_26813 - .L_26812)
.L_26812:
        /*00fc*/ 	.word	0x00000000
        /*0100*/ 	.short	0x0004
        /*0102*/ 	.short	0x0020
        /*0104*/ 	.byte	0x00, 0xf0, 0x11, 0x00


	//----- nvinfo : EIATTR_KPARAM_INFO
	.align		4
.L_26813:
        /*0108*/ 	.byte	0x04, 0x17
        /*010a*/ 	.short	(.L_26815 - .L_26814)
.L_26814:
        /*010c*/ 	.word	0x00000000
        /*0110*/ 	.short	0x0003
        /*0112*/ 	.short	0x0018
        /*0114*/ 	.byte	0x00, 0xf5, 0x21, 0x00


	//----- nvinfo : EIATTR_KPARAM_INFO
	.align		4
.L_26815:
        /*0118*/ 	.byte	0x04, 0x17
        /*011a*/ 	.short	(.L_26817 - .L_26816)
.L_26816:
        /*011c*/ 	.word	0x00000000
        /*0120*/ 	.short	0x0002
        /*0122*/ 	.short	0x0010
        /*0124*/ 	.byte	0x00, 0xf5, 0x21, 0x00


	//----- nvinfo : EIATTR_KPARAM_INFO
	.align		4
.L_26817:
        /*0128*/ 	.byte	0x04, 0x17
        /*012a*/ 	.short	(.L_26819 - .L_26818)
.L_26818:
        /*012c*/ 	.word	0x00000000
        /*0130*/ 	.short	0x0001
        /*0132*/ 	.short	0x0008
        /*0134*/ 	.byte	0x00, 0xf5, 0x21, 0x00


	//----- nvinfo : EIATTR_KPARAM_INFO
	.align		4
.L_26819:
        /*0138*/ 	.byte	0x04, 0x17
        /*013a*/ 	.short	(.L_26821 - .L_26820)
.L_26820:
        /*013c*/ 	.word	0x00000000
        /*0140*/ 	.short	0x0000
        /*0142*/ 	.short	0x0000
        /*0144*/ 	.byte	0x00, 0xf5, 0x21, 0x00


	//----- nvinfo : EIATTR_SPARSE_MMA_MASK
	.align		4
.L_26821:
        /*0148*/ 	.byte	0x03, 0x50
        /*014a*/ 	.short	0x0000


	//----- nvinfo : EIATTR_MAXREG_COUNT
	.align		4
        /*014c*/ 	.byte	0x03, 0x1b
        /*014e*/ 	.short	0x00ff


	//----- nvinfo : EIATTR_NUM_BARRIERS
	.align		4
        /*0150*/ 	.byte	0x02, 0x4c
        /*0152*/ 	.byte	0x01
	.zero		1


	//----- nvinfo : EIATTR_MERCURY_ISA_VERSION
	.align		4
        /*0154*/ 	.byte	0x03, 0x5f
        /*0156*/ 	.short	0x0101


	//----- nvinfo : EIATTR_COOP_GROUP_MASK_REGIDS
	.align		4
        /*0158*/ 	.byte	0x04, 0x29
        /*015a*/ 	.short	(.L_26823 - .L_26822)


	//   ....[0]....
.L_26822:
        /*015c*/ 	.word	0xffffffff


	//   ....[1]....
        /*0160*/ 	.word	0xffffffff


	//   ....[2]....
        /*0164*/ 	.word	0xffffffff


	//   ....[3]....
        /*0168*/ 	.word	0xffffffff


	//   ....[4]....
        /*016c*/ 	.word	0xffffffff


	//   ....[5]....
        /*0170*/ 	.word	0xffffffff


	//   ....[6]....
        /*0174*/ 	.word	0xffffffff


	//   ....[7]....
        /*0178*/ 	.word	0xffffffff


	//   ....[8]....
        /*017c*/ 	.word	0xffffffff


	//   ....[9]....
        /*0180*/ 	.word	0xffffffff


	//   ....[10]....
        /*0184*/ 	.word	0xffffffff


	//   ....[11]....
        /*0188*/ 	.word	0xffffffff


	//   ....[12]....
        /*018c*/ 	.word	0xffffffff


	//   ....[13]....
        /*0190*/ 	.word	0xffffffff


	//   ....[14]....
        /*0194*/ 	.word	0xffffffff


	//   ....[15]....
        /*0198*/ 	.word	0xffffffff


	//   ....[16]....
        /*019c*/ 	.word	0x05000013


	//   ....[17]....
        /*01a0*/ 	.word	0x05000013


	//   ....[18]....
        /*01a4*/ 	.word	0x05000013


	//   ....[19]....
        /*01a8*/ 	.word	0x05000013


	//   ....[20]....
        /*01ac*/ 	.word	0x05000013


	//----- nvinfo : EIATTR_COOP_GROUP_INSTR_OFFSETS
	.align		4
.L_26823:
        /*01b0*/ 	.byte	0x04, 0x28
        /*01b2*/ 	.short	(.L_26825 - .L_26824)


	//   ....[0]....
.L_26824:
        /*01b4*/ 	.word	0x000010e0


	//   ....[1]....
        /*01b8*/ 	.word	0x00001100


	//   ....[2]....
        /*01bc*/ 	.word	0x000012e0


	//   ....[3]....
        /*01c0*/ 	.word	0x00001300


	//   ....[4]....
        /*01c4*/ 	.word	0x00001320


	//   ....[5]....
        /*01c8*/ 	.word	0x00001410


	//   ....[6]....
        /*01cc*/ 	.word	0x00001430


	//   ....[7]....
        /*01d0*/ 	.word	0x00001470


	//   ....[8]....
        /*01d4*/ 	.word	0x000022b0


	//   ....[9]....
        /*01d8*/ 	.word	0x000022e0


	//   ....[10]....
        /*01dc*/ 	.word	0x00002300


	//   ....[11]....
        /*01e0*/ 	.word	0x00002320


	//   ....[12]....
        /*01e4*/ 	.word	0x00002340


	//   ....[13]....
        /*01e8*/ 	.word	0x00002390


	//   ....[14]....
        /*01ec*/ 	.word	0x000023b0


	//   ....[15]....
        /*01f0*/ 	.word	0x000023d0


	//   ....[16]....
        /*01f4*/ 	.word	0x00004010


	//   ....[17]....
        /*01f8*/ 	.word	0x000040b0


	//   ....[18]....
        /*01fc*/ 	.word	0x00004150


	//   ....[19]....
        /*0200*/ 	.word	0x000041f0


	//   ....[20]....
        /*0204*/ 	.word	0x00004260


	//----- nvinfo : EIATTR_VRC_CTA_INIT_COUNT
	.align		4
.L_26825:
        /*0208*/ 	.byte	0x02, 0x4a
	.zero		1
	.zero		1


	//----- nvinfo : EIATTR_EXIT_INSTR_OFFSETS
	.align		4
        /*020c*/ 	.byte	0x04, 0x1c
        /*020e*/ 	.short	(.L_26827 - .L_26826)


	//   ....[0]....
.L_26826:
        /*0210*/ 	.word	0x00003e40


	//   ....[1]....
        /*0214*/ 	.word	0x00003f70


	//   ....[2]....
        /*0218*/ 	.word	0x00003fa0


	//----- nvinfo : EIATTR_CRS_STACK_SIZE
	.align		4
.L_26827:
        /*021c*/ 	.byte	0x04, 0x1e
        /*021e*/ 	.short	(.L_26829 - .L_26828)
.L_26828:
        /*0220*/ 	.word	0x00000000


	//----- nvinfo : EIATTR_CBANK_PARAM_SIZE
	.align		4
.L_26829:
        /*0224*/ 	.byte	0x03, 0x19
        /*0226*/ 	.short	0x007c


	//----- nvinfo : EIATTR_PARAM_CBANK
	.align		4
        /*0228*/ 	.byte	0x04, 0x0a
        /*022a*/ 	.short	(.L_26831 - .L_26830)
	.align		4
.L_26830:
        /*022c*/ 	.word	index@(.nv.constant0._ZN4vllm25paged_attention_v1_kernelIttLi120ELi8ELi128ELNS_18Fp8KVCacheDataTypeE0ELb0EEEvPT_PKS2_PKT0_S8_ifPKiSA_iPKfiiiSC_SC_iiiii)
        /*0230*/ 	.short	0x0380
        /*0232*/ 	.short	0x007c


	//----- nvinfo : EIATTR_SW_WAR
	.align		4
.L_26831:
        /*0234*/ 	.byte	0x04, 0x36
        /*0236*/ 	.short	(.L_26833 - .L_26832)
.L_26832:
        /*0238*/ 	.word	0x00000008
.L_26833:


//--------------------- .nv.info._ZN4vllm25paged_attention_v1_kernelIttLi112ELi8ELi128ELNS_18Fp8KVCacheDataTypeE0ELb0EEEvPT_PKS2_PKT0_S8_ifPKiSA_iPKfiiiSC_SC_iiiii --------------------------
	.section	.nv.info._ZN4vllm25paged_attention_v1_kernelIttLi112ELi8ELi128ELNS_18Fp8KVCacheDataTypeE0ELb0EEEvPT_PKS2_PKT0_S8_ifPKiSA_iPKfiiiSC_SC_iiiii,"",@"SHT_CUDA_INFO"
	.sectionflags	@""
	.align	4


	//----- nvinfo : EIATTR_CUDA_API_VERSION
	.align		4
        /*0000*/ 	.byte	0x04, 0x37
        /*0002*/ 	.short	(.L_26835 - .L_26834)
.L_26834:
        /*0004*/ 	.word	0x00000082


	//----- nvinfo : EIATTR_KPARAM_INFO
	.align		4
.L_26835:
        /*0008*/ 	.byte	0x04, 0x17
        /*000a*/ 	.short	(.L_26837 - .L_26836)
.L_26836:
        /*000c*/ 	.word	0x00000000
        /*0010*/ 	.short	0x0013
        /*0012*/ 	.short	0x0078
        /*0014*/ 	.byte	0x00, 0xf0, 0x11, 0x00


	//----- nvinfo : EIATTR_KPARAM_INFO
	.align		4
.L_26837:
        /*0018*/ 	.byte	0x04, 0x17
        /*001a*/ 	.short	(.L_26839 - .L_26838)
.L_26838:
        /*001c*/ 	.word	0x00000000
        /*0020*/ 	.short	0x0012
        /*0022*/ 	.short	0x0074
        /*0024*/ 	.byte	0x00, 0xf0, 0x11, 0x00


	//----- nvinfo : EIATTR_KPARAM_INFO
	.align		4
.L_26839:
        /*0028*/ 	.byte	0x04, 0x17
        /*002a*/ 	.short	(.L_26841 - .L_26840)
.L_26840:
        /*002c*/ 	.word	0x00000000
        /*0030*/ 	.short	0x0011
        /*0032*/ 	.short	0x0070
        /*0034*/ 	.byte	0x00, 0xf0, 0x11, 0x00


	//----- nvinfo : EIATTR_KPARAM_INFO
	.align		4
.L_26841:
        /*0038*/ 	.byte	0x04, 0x17
        /*003a*/ 	.short	(.L_26843 - .L_26842)
.L_26842:
        /*003c*/ 	.word	0x00000000
        /*0040*/ 	.short	0x0010
        /*0042*/ 	.short	0x006c
        /*0044*/ 	.byte	0x00, 0xf0, 0x11, 0x00


	//----- nvinfo : EIATTR_KPARAM_INFO
	.align		4
.L_26843:
        /*0048*/ 	.byte	0x04, 0x17
        /*004a*/ 	.short	(.L_26845 - .L_26844)
.L_26844:
        /*004c*/ 	.word	0x00000000
        /*0050*/ 	.short	0x000f
        /*0052*/ 	.short	0x0068
        /*0054*/ 	.byte	0x00, 0xf0, 0x11, 0x00


	//----- nvinfo : EIATTR_KPARAM_INFO
	.align		4
.L_26845:
        /*0058*/ 	.byte	0x04, 0x17
        /*005a*/ 	.short	(.L_26847 - .L_26846)
.L_26846:
        /*005c*/ 	.word	0x00000000
        /*0060*/ 	.short	0x000e
        /*0062*/ 	.short	0x0060
        /*0064*/ 	.byte	0x00, 0xf5, 0x21, 0x00


	//----- nvinfo : EIATTR_KPARAM_INFO
	.align		4
.L_26847:
        /*0068*/ 	.byte	0x04, 0x17
        /*006a*/ 	.short	(.L_26849 - .L_26848)
.L_26848:
        /*006c*/ 	.word	0x00000000
        /*0070*/ 	.short	0x000d
        /*0072*/ 	.short	0x0058
        /*0074*/ 	.byte	0x00, 0xf5, 0x21, 0x00


	//----- nvinfo : EIATTR_KPARAM_INFO
	.align		4
.L_26849:
        /*0078*/ 	.byte	0x04, 0x17
        /*007a*/ 	.short	(.L_26851 - .L_26850)
.L_26850:
        /*007c*/ 	.word	0x00000000
        /*0080*/ 	.short	0x000c
        /*0082*/ 	.short	0x0050
        /*0084*/ 	.byte	0x00, 0xf0, 0x11, 0x00


	//----- nvinfo : EIATTR_KPARAM_INFO
	.align		4
.L_26851:
        /*0088*/ 	.byte	0x04, 0x17
        /*008a*/ 	.short	(.L_26853 - .L_26852)
.L_26852:
        /*008c*/ 	.word	0x00000000
        /*0090*/ 	.short	0x000b
        /*0092*/ 	.short	0x004c
        /*0094*/ 	.byte	0x00, 0xf0, 0x11, 0x00


	//----- nvinfo : EIATTR_KPARAM_INFO
	.align		4
.L_26853:
        /*0098*/ 	.byte	0x04, 0x17
        /*009a*/ 	.short	(.L_26855 - .L_26854)
.L_26854:
        /*009c*/ 	.word	0x00000000
        /*00a0*/ 	.short	0x000a
        /*00a2*/ 	.short	0x0048
        /*00a4*/ 	.byte	0x00, 0xf0, 0x11, 0x00


	//----- nvinfo : EIATTR_KPARAM_INFO
	.align		4
.L_26855:
        /*00a8*/ 	.byte	0x04, 0x17
        /*00aa*/ 	.short	(.L_26857 - .L_26856)
.L_26856:
        /*00ac*/ 	.word	0x00000000
        /*00b0*/ 	.short	0x0009
        /*00b2*/ 	.short	0x0040
        /*00b4*/ 	.byte	0x00, 0xf5, 0x21, 0x00


	//----- nvinfo : EIATTR_KPARAM_INFO
	.align		4
.L_26857:
        /*00b8*/ 	.byte	0x04, 0x17
        /*00ba*/ 	.short	(.L_26859 - .L_26858)
.L_26858:
        /*00bc*/ 	.word	0x00000000
        /*00c0*/ 	.short	0x0008
        /*00c2*/ 	.short	0x0038
        /*00c4*/ 	.byte	0x00, 0xf0, 0x11, 0x00


	//----- nvinfo : EIATTR_KPARAM_INFO
	.align		4
.L_26859:
        /*00c8*/ 	.byte	0x04, 0x17
        /*00ca*/ 	.short	(.L_26861 - .L_26860)
.L_26860:
        /*00cc*/ 	.word	0x00000000
        /*00d0*/ 	.short	0x0007
        /*00d2*/ 	.short	0x0030
        /*00d4*/ 	.byte	0x00, 0xf5, 0x21, 0x00


	//----- nvinfo : EIATTR_KPARAM_INFO
	.align		4
.L_26861:
        /*00d8*/ 	.byte	0x04, 0x17
        /*00da*/ 	.short	(.L_26863 - .L_26862)
.L_26862:
        /*00dc*/ 	.word	0x00000000
        /*00e0*/ 	.short	0x0006
        /*00e2*/ 	.short	0x0028
        /*00e4*/ 	.byte	0x00, 0xf5, 0x21, 0x00


	//----- nvinfo : EIATTR_KPARAM_INFO
	.align		4
.L_26863:
        /*00e8*/ 	.byte	0x04, 0x17
        /*00ea*/ 	.short	(.L_26865 - .L_26864)
.L_26864:
        /*00ec*/ 	.word	0x00000000
        /*00f0*/ 	.short	0x0005
        /*00f2*/ 	.short	0x0024
        /*00f4*/ 	.byte	0x00, 0xf0, 0x11, 0x00


	//----- nvinfo : EIATTR_KPARAM_INFO
	.align		4
.L_26865:
        /*00f8*/ 	.byte	0x04, 0x17
        /*00fa*/ 	.short	(.L_26867 - .L_26866)
.L_26866:
        /*00fc*/ 	.word	0x00000000
        /*0100*/ 	.short	0x0004
        /*0102*/ 	.short	0x0020
        /*0104*/ 	.byte	0x00, 0xf0, 0x11, 0x00


	//----- nvinfo : EIATTR_KPARAM_INFO
	.align		4
.L_26867:
        /*0108*/ 	.byte	0x04, 0x17
        /*010a*/ 	.short	(.L_26869 - .L_26868)
.L_26868:
        /*010c*/ 	.word	0x00000000
        /*0110*/ 	.short	0x0003
        /*0112*/ 	.short	0x0018
        /*0114*/ 	.byte	0x00, 0xf5, 0x21, 0x00


	//----- nvinfo : EIATTR_KPARAM_INFO
	.align		4
.L_26869:
        /*0118*/ 	.byte	0x04, 0x17
        /*011a*/ 	.short	(.L_26871 - .L_26870)
.L_26870:
        /*011c*/ 	.word	0x00000000
        /*0120*/ 	.short	0x0002
        /*0122*/ 	.short	0x0010
        /*0124*/ 	.byte	0x00, 0xf5, 0x21, 0x00


	//----- nvinfo : EIATTR_KPARAM_INFO
	.align		4
.L_26871:
        /*0128*/ 	.byte	0x04, 0x17
        /*012a*/ 	.short	(.L_26873 - .L_26872)
.L_26872:
        /*012c*/ 	.word	0x00000000
        /*0130*/ 	.short	0x0001
        /*0132*/ 	.short	0x0008
        /*0134*/ 	.byte	0x00, 0xf5, 0x21, 0x00


	//----- nvinfo : EIATTR_KPARAM_INFO
	.align		4
.L_26873:
        /*0138*/ 	.byte	0x04, 0x17
        /*013a*/ 	.short	(.L_26875 - .L_26874)
.L_26874:
        /*013c*/ 	.word	0x00000000
        /*0140*/ 	.short	0x0000
        /*0142*/ 	.short	0x0000
        /*0144*/ 	.byte	0x00, 0xf5, 0x21, 0x00


	//----- nvinfo : EIATTR_SPARSE_MMA_MASK
	.align		4
.L_26875:
        /*0148*/ 	.byte	0x03, 0x50
        /*014a*/ 	.short	0x0000


	//----- nvinfo : EIATTR_MAXREG_COUNT
	.align		4
        /*014c*/ 	.byte	0x03, 0x1b
        /*014e*/ 	.short	0x00ff


	//----- nvinfo : EIATTR_NUM_BARRIERS
	.align		4
        /*0150*/ 	.byte	0x02, 0x4c
        /*0152*/ 	.byte	0x01
	.zero		1


	//----- nvinfo : EIATTR_MERCURY_ISA_VERSION
	.align		4
        /*0154*/ 	.byte	0x03, 0x5f
        /*0156*/ 	.short	0x0101


	//----- nvinfo : EIATTR_COOP_GROUP_MASK_REGIDS
	.align		4
        /*0158*/ 	.byte	0x04, 0x29
        /*015a*/ 	.short	(.L_26877 - .L_26876)


	//   ....[0]....
.L_26876:
        /*015c*/ 	.word	0xffffffff


	//   ....[1]....
        /*0160*/ 	.word	0xffffffff


	//   ....[2]....
        /*0164*/ 	.word	0xffffffff


	//   ....[3]....
        /*0168*/ 	.word	0xffffffff


	//   ....[4]....
        /*016c*/ 	.word	0xffffffff


	//   ....[5]....
        /*0170*/ 	.word	0xffffffff


	//   ....[6]....
        /*0174*/ 	.word	0xffffffff


	//   ....[7]....
        /*0178*/ 	.word	0xffffffff


	//   ....[8]....
        /*017c*/ 	.word	0xffffffff


	//   ....[9]....
        /*0180*/ 	.word	0xffffffff


	//   ....[10]....
        /*0184*/ 	.word	0xffffffff


	//   ....[11]....
        /*0188*/ 	.word	0xffffffff


	//   ....[12]....
        /*018c*/ 	.word	0xffffffff


	//   ....[13]....
        /*0190*/ 	.word	0xffffffff


	//   ....[14]....
        /*0194*/ 	.word	0xffffffff


	//   ....[15]....
        /*0198*/ 	.word	0xffffffff


	//   ....[16]....
        /*019c*/ 	.word	0x05000013


	//   ....[17]....
        /*01a0*/ 	.word	0x05000013


	//   ....[18]....
        /*01a4*/ 	.word	0x05000013


	//   ....[19]....
        /*01a8*/ 	.word	0x05000013


	//   ....[20]....
        /*01ac*/ 	.word	0x05000013


	//----- nvinfo : EIATTR_COOP_GROUP_INSTR_OFFSETS
	.align		4
.L_26877:
        /*01b0*/ 	.byte	0x04, 0x28
        /*01b2*/ 	.short	(.L_26879 - .L_26878)


	//   ....[0]....
.L_26878:
        /*01b4*/ 	.word	0x00000ff0


	//   ....[1]....
        /*01b8*/ 	.word	0x00001010


	//   ....[2]....
        /*01bc*/ 	.word	0x000011f0


	//   ....[3]....
        /*01c0*/ 	.word	0x00001210


	//   ....[4]....
        /*01c4*/ 	.word	0x00001230


	//   ....[5]....
        /*01c8*/ 	.word	0x00001320


	//   ....[6]....
        /*01cc*/ 	.word	0x00001350


	//   ....[7]....
        /*01d0*/ 	.word	0x00001390


	//   ....[8]....
        /*01d4*/ 	.word	0x000021c0


	//   ....[9]....
        /*01d8*/ 	.word	0x000021f0


	//   ....[10]....
        /*01dc*/ 	.word	0x00002210


	//   ....[11]....
        /*01e0*/ 	.word	0x00002230


	//   ....[12]....
        /*01e4*/ 	.word	0x00002250


	//   ....[13]....
        /*01e8*/ 	.word	0x000022a0


	//   ....[14]....
        /*01ec*/ 	.word	0x000022c0


	//   ....[15]....
        /*01f0*/ 	.word	0x000022e0


	//   ....[16]....
        /*01f4*/ 	.word	0x00003f10


	//   ....[17]....
        /*01f8*/ 	.word	0x00003fb0


	//   ....[18]....
        /*01fc*/ 	.word	0x00004040


	//   ....[19]....
        /*0200*/ 	.word	0x000040e0


	//   ....[20]....
        /*0204*/ 	.word	0x00004150


	//----- nvinfo : EIATTR_VRC_CTA_INIT_COUNT
	.align		4
.L_26879:
        /*0208*/ 	.byte	0x02, 0x4a
	.zero		1
	.zero		1


	//----- nvinfo : EIATTR_EXIT_INSTR_OFFSETS
	.align		4
        /*020c*/ 	.byte	0x04, 0x1c
        /*020e*/ 	.short	(.L_26881 - .L_26880)


	//   ....[0]....
.L_26880:
        /*0210*/ 	.word	0x00003d50


	//   ....[1]....
        /*0214*/ 	.word	0x00003e80


	//   ....[2]....
        /*0218*/ 	.word	0x00003eb0


	//----- nvinfo : EIATTR_CRS_STACK_SIZE
	.align		4
.L_26881:
        /*021c*/ 	.byte	0x04, 0x1e
        /*021e*/ 	.short	(.L_26883 - .L_26882)
.L_26882:
        /*0220*/ 	.word	0x00000000


	//----- nvinfo : EIATTR_CBANK_PARAM_SIZE
	.align		4
.L_26883:
        /*0224*/ 	.byte	0x03, 0x19
        /*0226*/ 	.short	0x007c


	//----- nvinfo : EIATTR_PARAM_CBANK
	.align		4
        /*0228*/ 	.byte	0x04, 0x0a
        /*022a*/ 	.short	(.L_26885 - .L_26884)
	.align		4
.L_26884:
        /*022c*/ 	.word	index@(.nv.constant0._ZN4vllm25paged_attention_v1_kernelIttLi112ELi8ELi128ELNS_18Fp8KVCacheDataTypeE0ELb0EEEvPT_PKS2_PKT0_S8_ifPKiSA_iPKfiiiSC_SC_iiiii)
        /*0230*/ 	.short	0x0380
        /*0232*/ 	.short	0x007c


	//----- nvinfo : EIATTR_SW_WAR
	.align		4
.L_26885:
        /*0234*/ 	.byte	0x04, 0x36
        /*0236*/ 	.short	(.L_26887 - .L_26886)
.L_26886:
        /*0238*/ 	.word	0x00000008
.L_26887:


//--------------------- .nv.info._ZN4vllm25paged_attention_v1_kernelIttLi96ELi8ELi128ELNS_18Fp8KVCacheDataTypeE0ELb0EEEvPT_PKS2_PKT0_S8_ifPKiSA_iPKfiiiSC_SC_iiiii --------------------------
	.section	.nv.info._ZN4vllm25paged_attention_v1_kernelIttLi96ELi8ELi128ELNS_18Fp8KVCacheDataTypeE0ELb0EEEvPT_PKS2_PKT0_S8_ifPKiSA_iPKfiiiSC_SC_iiiii,"",@"SHT_CUDA_INFO"
	.sectionflags	@""
	.align	4


	//----- nvinfo : EIATTR_CUDA_API_VERSION
	.align		4
        /*0000*/ 	.byte	0x04, 0x37
        /*0002*/ 	.short	(.L_26889 - .L_26888)
.L_26888:
        /*0004*/ 	.word	0x00000082


	//----- nvinfo : EIATTR_KPARAM_INFO
	.align		4
.L_26889:
        /*0008*/ 	.byte	0x04, 0x17
        /*000a*/ 	.short	(.L_26891 - .L_26890)
.L_26890:
        /*000c*/ 	.word	0x00000000
        /*0010*/ 	.short	0x0013
        /*0012*/ 	.short	0x0078
        /*0014*/ 	.byte	0x00, 0xf0, 0x11, 0x00


	//----- nvinfo : EIATTR_KPARAM_INFO
	.align		4
.L_26891:
        /*0018*/ 	.byte	0x04, 0x17
        /*001a*/ 	.short	(.L_26893 - .L_26892)
.L_26892:
        /*001c*/ 	.word	0x00000000
        /*0020*/ 	.short	0x0012
        /*0022*/ 	.short	0x0074
        /*0024*/ 	.byte	0x00, 0xf0, 0x11, 0x00


	//----- nvinfo : EIATTR_KPARAM_INFO
	.align		4
.L_26893:
        /*0028*/ 	.byte	0x04, 0x17
        /*002a*/ 	.short	(.L_26895 - .L_26894)
.L_26894:
        /*002c*/ 	.word	0x00000000
        /*0030*/ 	.short	0x0011
        /*0032*/ 	.short	0x0070
        /*0034*/ 	.byte	0x00, 0xf0, 0x11, 0x00


	//----- nvinfo : EIATTR_KPARAM_INFO
	.align		4
.L_26895:
        /*0038*/ 	.byte	0x04, 0x17
        /*003a*/ 	.short	(.L_26897 - .L_26896)
.L_26896:
        /*003c*/ 	.word	0x00000000
        /*0040*/ 	.short	0x0010
        /*0042*/ 	.short	0x006c
        /*0044*/ 	.byte	0x00, 0xf0, 0x11, 0x00


	//----- nvinfo : EIATTR_KPARAM_INFO
	.align		4
.L_26897:
        /*0048*/ 	.byte	0x04, 0x17
        /*004a*/ 	.short	(.L_26899 - .L_26898)
.L_26898:
        /*004c*/ 	.word	0x00000000
        /*0050*/ 	.short	0x000f
        /*0052*/ 	.short	0x0068
        /*0054*/ 	.byte	0x00, 0xf0, 0x11, 0x00


	//----- nvinfo : EIATTR_KPARAM_INFO
	.align		4
.L_26899:
        /*0058*/ 	.byte	0x04, 0x17
        /*005a*/ 	.short	(.L_26901 - .L_26900)
.L_26900:
        /*005c*/ 	.word	0x00000000
        /*0060*/ 	.short	0x000e
        /*0062*/ 	.short	0x0060
        /*0064*/ 	.byte	0x00, 0xf5, 0x21, 0x00


	//----- nvinfo : EIATTR_KPARAM_INFO
	.align		4
.L_26901:
        /*0068*/ 	.byte	0x04, 0x17
        /*006a*/ 	.short	(.L_26903 - .L_26902)
.L_26902:
        /*006c*/ 	.word	0x00000000
        /*0070*/ 	.short	0x000d
        /*0072*/ 	.short	0x0058
        /*0074*/ 	.byte	0x00, 0xf5, 0x21, 0x00


	//----- nvinfo : EIATTR_KPARAM_INFO
	.align		4
.L_26903:
        /*0078*/ 	.byte	0x04, 0x17
        /*007a*/ 	.short	(.L_26905 - .L_26904)
.L_26904:
        /*007c*/ 	.word	0x00000000
        /*0080*/ 	.short	0x000c
        /*0082*/ 	.short	0x0050
        /*0084*/ 	.byte	0x00, 0xf0, 0x11, 0x00


	//----- nvinfo : EIATTR_KPARAM_INFO
	.align		4
.L_26905:
        /*0088*/ 	.byte	0x04, 0x17
        /*008a*/ 	.short	(.L_26907 - .L_26906)
.L_26906:
        /*008c*/ 	.word	0x00000000
        /*0090*/ 	.short	0x000b
        /*0092*/ 	.short	0x004c
        /*0094*/ 	.byte	0x00, 0xf0, 0x11, 0x00


	//----- nvinfo : EIATTR_KPARAM_INFO
	.align		4
.L_26907:
        /*0098*/ 	.byte	0x04, 0x17
        /*009a*/ 	.short	(.L_26909 - .L_26908)
.L_26908:
        /*009c*/ 	.word	0x00000000
        /*00a0*/ 	.short	0x000a
        /*00a2*/ 	.short	0x0048
        /*00a4*/ 	.byte	0x00, 0xf0, 0x11, 0x00


	//----- nvinfo : EIATTR_KPARAM_INFO
	.align		4
.L_26909:
        /*00a8*/ 	.byte	0x04, 0x17
        /*00aa*/ 	.short	(.L_26911 - .L_26910)
.L_26910:
        /*00ac*/ 	.word	0x00000000
        /*00b0*/ 	.short	0x0009
        /*00b2*/ 	.short	0x0040
        /*00b4*/ 	.byte	0x00, 0xf5, 0x21, 0x00


	//----- nvinfo : EIATTR_KPARAM_INFO
	.align		4
.L_26911:
        /*00b8*/ 	.byte	0x04, 0x17
        /*00ba*/ 	.short	(.L_26913 - .L_26912)
.L_26912:
        /*00bc*/ 	.word	0x00000000
        /*00c0*/ 	.short	0x0008
        /*00c2*/ 	.short	0x0038
        /*00c4*/ 	.byte	0x00, 0xf0, 0x11, 0x00


	//----- nvinfo : EIATTR_KPARAM_INFO
	.align		4
.L_26913:
        /*00c8*/ 	.byte	0x04, 0x17
        /*00ca*/ 	.short	(.L_26915 - .L_26914)
.L_26914:
        /*00cc*/ 	.word	0x00000000
        /*00d0*/ 	.short	0x0007
        /*00d2*/ 	.short	0x0030
        /*00d4*/ 	.byte	0x00, 0xf5, 0x21, 0x00


	//----- nvinfo : EIATTR_KPARAM_INFO
	.align		4
.L_26915:
        /*00d8*/ 	.byte	0x04, 0x17
        /*00da*/ 	.short	(.L_26917 - .L_26916)
.L_26916:
        /*00dc*/ 	.word	0x00000000
        /*00e0*/ 	.short	0x0006
        /*00e2*/ 	.short	0x0028
        /*00e4*/ 	.byte	0x00, 0xf5, 0x21, 0x00


	//----- nvinfo : EIATTR_KPARAM_INFO
	.align		4
.L_26917:
        /*00e8*/ 	.byte	0x04, 0x17
        /*00ea*/ 	.short	(.L_26919 - .L_26918)
.L_26918:
        /*00ec*/ 	.word	0x00000000
        /*00f0*/ 	.short	0x0005
        /*00f2*/ 	.short	0x0024
        /*00f4*/ 	.byte	0x00, 0xf0, 0x11, 0x00


	//----- nvinfo : EIATTR_KPARAM_INFO
	.align		4
.L_26919:
        /*00f8*/ 	.byte	0x04, 0x17
        /*00fa*/ 	.short	(.L_26921 - .L_26920)
.L_26920:
        /*00fc*/ 	.word	0x00000000
        /*0100*/ 	.short	0x0004
        /*0102*/ 	.short	0x0020
        /*0104*/ 	.byte	0x00, 0xf0, 0x11, 0x00


	//----- nvinfo : EIATTR_KPARAM_INFO
	.align		4
.L_26921:
        /*0108*/ 	.byte	0x04, 0x17
        /*010a*/ 	.short	(.L_26923 - .L_26922)
.L_26922:
        /*010c*/ 	.word	0x00000000
        /*0110*/ 	.short	0x0003
        /*0112*/ 	.short	0x0018
        /*0114*/ 	.byte	0x00, 0xf5, 0x21, 0x00


	//----- nvinfo : EIATTR_KPARAM_INFO
	.align		4
.L_26923:
        /*0118*/ 	.byte	0x04, 0x17
        /*011a*/ 	.short	(.L_26925 - .L_26924)
.L_26924:
        /*011c*/ 	.word	0x00000000
        /*0120*/ 	.short	0x0002
        /*0122*/ 	.short	0x0010
        /*0124*/ 	.byte	0x00, 0xf5, 0x21, 0x00


	//----- nvinfo : EIATTR_KPARAM_INFO
	.align		4
.L_26925:
        /*0128*/ 	.byte	0x04, 0x17
        /*012a*/ 	.short	(.L_26927 - .L_26926)
.L_26926:
        /*012c*/ 	.word	0x00000000
        /*0130*/ 	.short	0x0001
        /*0132*/ 	.short	0x0008
        /*0134*/ 	.byte	0x00, 0xf5, 0x21, 0x00


	//----- nvinfo : EIATTR_KPARAM_INFO
	.align		4
.L_26927:
        /*0138*/ 	.byte	0x04, 0x17
        /*013a*/ 	.short	(.L_26929 - .L_26928)
.L_26928:
        /*013c*/ 	.word	0x00000000
        /*0140*/ 	.short	0x0000
        /*0142*/ 	.short	0x0000
        /*0144*/ 	.byte	0x00, 0xf5, 0x21, 0x00


	//----- nvinfo : EIATTR_SPARSE_MMA_MASK
	.align		4
.L_26929:
        /*0148*/ 	.byte	0x03, 0x50
        /*014a*/ 	.short	0x0000


	//----- nvinfo : EIATTR_MAXREG_COUNT
	.align		4
        /*014c*/ 	.byte	0x03, 0x1b
        /*014e*/ 	.short	0x00ff


	//----- nvinfo : EIATTR_NUM_BARRIERS
	.align		4
        /*0150*/ 	.byte	0x02, 0x4c
        /*0152*/ 	.byte	0x01
	.zero		1


	//----- nvinfo : EIATTR_MERCURY_ISA_VERSION
	.align		4
        /*0154*/ 	.byte	0x03, 0x5f
        /*0156*/ 	.short	0x0101


	//----- nvinfo : EIATTR_COOP_GROUP_MASK_REGIDS
	.align		4
        /*0158*/ 	.byte	0x04, 0x29
        /*015a*/ 	.short	(.L_26931 - .L_26930)


	//   ....[0]....
.L_26930:
        /*015c*/ 	.word	0xffffffff


	//   ....[1]....
        /*0160*/ 	.word	0xffffffff


	//   ....[2]....
        /*0164*/ 	.word	0xffffffff


	//   ....[3]....
        /*0168*/ 	.word	0xffffffff


	//   ....[4]....
        /*016c*/ 	.word	0xffffffff


	//   ....[5]....
        /*0170*/ 	.word	0xffffffff


	//   ....[6]....
        /*0174*/ 	.word	0xffffffff


	//   ....[7]....
        /*0178*/ 	.word	0xffffffff


	//   ....[8]....
        /*017c*/ 	.word	0xffffffff


	//   ....[9]....
        /*0180*/ 	.word	0xffffffff


	//   ....[10]....
        /*0184*/ 	.word	0xffffffff


	//   ....[11]....
        /*0188*/ 	.word	0xffffffff


	//   ....[12]....
        /*018c*/ 	.word	0xffffffff


	//   ....[13]....
        /*0190*/ 	.word	0xffffffff


	//   ....[14]....
        /*0194*/ 	.word	0xffffffff


	//   ....[15]....
        /*0198*/ 	.word	0xffffffff


	//   ....[16]....
        /*019c*/ 	.word	0x05000008


	//   ....[17]....
        /*01a0*/ 	.word	0x05000008


	//   ....[18]....
        /*01a4*/ 	.word	0x05000008


	//   ....[19]....
        /*01a8*/ 	.word	0x05000008


	//   ....[20]....
        /*01ac*/ 	.word	0x05000008


	//----- nvinfo : EIATTR_COOP_GROUP_INSTR_OFFSETS
	.align		4
.L_26931:
        /*01b0*/ 	.byte	0x04, 0x28
        /*01b2*/ 	.short	(.L_26933 - .L_26932)


	//   ....[0]....
.L_26932:
        /*01b4*/ 	.word	0x00000ed0


	//   ....[1]....
        /*01b8*/ 	.word	0x00000ef0


	//   ....[2]....
        /*01bc*/ 	.word	0x000010f0


	//   ....[3]....
        /*01c0*/ 	.word	0x00001110


	//   ....[4]....
        /*01c4*/ 	.word	0x00001130


	//   ....[5]....
        /*01c8*/ 	.word	0x00001220


	//   ....[6]....
        /*01cc*/ 	.word	0x00001250


	//   ....[7]....
        /*01d0*/ 	.word	0x00001290


	//   ....[8]....
        /*01d4*/ 	.word	0x000020c0


	//   ....[9]....
        /*01d8*/ 	.word	0x000020f0


	//   ....[10]....
        /*01dc*/ 	.word	0x00002110


	//   ....[11]....
        /*01e0*/ 	.word	0x00002130


	//   ....[12]....
        /*01e4*/ 	.word	0x00002150


	//   ....[13]....
        /*01e8*/ 	.word	0x000021a0


	//   ....[14]....
        /*01ec*/ 	.word	0x000021c0


	//   ....[15]....
        /*01f0*/ 	.word	0x000021e0


	//   ....[16]....
        /*01f4*/ 	.word	0x000039e0


	//   ....[17]....
        /*01f8*/ 	.word	0x00003a70


	//   ....[18]....
        /*01fc*/ 	.word	0x00003b10


	//   ....[19]....
        /*0200*/ 	.word	0x00003ba0


	//   ....[20]....
        /*0204*/ 	.word	0x00003c10


	//----- nvinfo : EIATTR_VRC_CTA_INIT_COUNT
	.align		4
.L_26933:
        /*0208*/ 	.byte	0x02, 0x4a
	.zero		1
	.zero		1


	//----- nvinfo : EIATTR_EXIT_INSTR_OFFSETS
	.align		4
        /*020c*/ 	.byte	0x04, 0x1c
        /*020e*/ 	.short	(.L_26935 - .L_26934)


	//   ....[0]....
.L_26934:
        /*0210*/ 	.word	0x00003810


	//   ....[1]....
        /*0214*/ 	.word	0x00003970


	//----- nvinfo : EIATTR_CRS_STACK_SIZE
	.align		4
.L_26935:
        /*0218*/ 	.byte	0x04, 0x1e
        /*021a*/ 	.short	(.L_26937 - .L_26936)
.L_26936:
        /*021c*/ 	.word	0x00000000


	//----- nvinfo : EIATTR_CBANK_PARAM_SIZE
	.align		4
.L_26937:
        /*0220*/ 	.byte	0x03, 0x19
        /*0222*/ 	.short	0x007c


	//----- nvinfo : EIATTR_PARAM_CBANK
	.align		4
        /*0224*/ 	.byte	0x04, 0x0a
        /*0226*/ 	.short	(.L_26939 - .L_26938)
	.align		4
.L_26938:
        /*0228*/ 	.word	index@(.nv.constant0._ZN4vllm25paged_attention_v1_kernelIttLi96ELi8ELi128ELNS_18Fp8KVCacheDataTypeE0ELb0EEEvPT_PKS2_PKT0_S8_ifPKiSA_iPKfiiiSC_SC_iiiii)
        /*022c*/ 	.short	0x0380
        /*022e*/ 	.short	0x007c


	//----- nvinfo : EIATTR_SW_WAR
	.align		4
.L_26939:
        /*0230*/ 	.byte	0x04, 0x36
        /*0232*/ 	.short	(.L_26941 - .L_26940)
.L_26940:
        /*0234*/ 	.word	0x00000008
.L_26941:


//--------------------- .nv.info._ZN4vllm25paged_attention_v1_kernelIttLi80ELi8ELi128ELNS_18Fp8KVCacheDataTypeE0ELb0EEEvPT_PKS2_PKT0_S8_ifPKiSA_iPKfiiiSC_SC_iiiii --------------------------
	.section	.nv.info._ZN4vllm25paged_attention_v1_kernelIttLi80ELi8ELi128ELNS_18Fp8KVCacheDataTypeE0ELb0EEEvPT_PKS2_PKT0_S8_ifPKiSA_iPKfiiiSC_SC_iiiii,"",@"SHT_CUDA_INFO"
	.sectionflags	@""
	.align	4


	//----- nvinfo : EIATTR_CUDA_API_VERSION
	.align		4
        /*0000*/ 	.byte	0x04, 0x37
        /*0002*/ 	.short	(.L_26943 - .L_26942)
.L_26942:
        /*0004*/ 	.word	0x00000082


	//----- nvinfo : EIATTR_KPARAM_INFO
	.align		4
.L_26943:
        /*0008*/ 	.byte	0x04, 0x17
        /*000a*/ 	.short	(.L_26945 - .L_26944)
.L_26944:
        /*000c*/ 	.word	0x00000000
        /*0010*/ 	.short	0x0013
        /*0012*/ 	.short	0x0078
        /*0014*/ 	.byte	0x00, 0xf0, 0x11, 0x00


	//----- nvinfo : EIATTR_KPARAM_INFO
	.align		4
.L_26945:
        /*0018*/ 	.byte	0x04, 0x17
        /*001a*/ 	.short	(.L_26947 - .L_26946)
.L_26946:
        /*001c*/ 	.word	0x00000000
        /*0020*/ 	.short	0x0012
        /*0022*/ 	.short	0x0074
        /*0024*/ 	.byte	0x00, 0xf0, 0x11, 0x00


	//----- nvinfo : EIATTR_KPARAM_INFO
	.align		4
.L_26947:
        /*0028*/ 	.byte	0x04, 0x17
        /*002a*/ 	.short	(.L_26949 - .L_26948)
.L_26948:
        /*002c*/ 	.word	0x00000000
        /*0030*/ 	.short	0x0011
        /*0032*/ 	.short	0x0070
        /*0034*/ 	.byte	0x00, 0xf0, 0x11, 0x00


	//----- nvinfo : EIATTR_KPARAM_INFO
	.align		4
.L_26949:
        /*0038*/ 	.byte	0x04, 0x17
        /*003a*/ 	.short	(.L_26951 - .L_26950)
.L_26950:
        /*003c*/ 	.word	0x00000000
        /*0040*/ 	.short	0x0010
        /*0042*/ 	.short	0x006c
        /*0044*/ 	.byte	0x00, 0xf0, 0x11, 0x00


	//----- nvinfo : EIATTR_KPARAM_INFO
	.align		4
.L_26951:
        /*0048*/ 	.byte	0x04, 0x17
        /*004a*/ 	.short	(.L_26953 - .L_26952)
.L_26952:
        /*004c*/ 	.word	0x00000000
        /*0050*/ 	.short	0x000f
        /*0052*/ 	.short	0x0068
        /*0054*/ 	.byte	0x00, 0xf0, 0x11, 0x00


	//----- nvinfo : EIATTR_KPARAM_INFO
	.align		4
.L_26953:
        /*0058*/ 	.byte	0x04, 0x17
        /*005a*/ 	.short	(.L_26955 - .L_26954)
.L_26954:
        /*005c*/ 	.word	0x00000000
        /*0060*/ 	.short	0x000e
        /*0062*/ 	.short	0x0060
        /*0064*/ 	.byte	0x00, 0xf5, 0x21, 0x00


	//----- nvinfo : EIATTR_KPARAM_INFO
	.align		4
.L_26955:
        /*0068*/ 	.byte	0x04, 0x17
        /*006a*/ 	.short	(.L_26957 - .L_26956)
.L_26956:
        /*006c*/ 	.word	0x00000000
        /*0070*/ 	.short	0x000d
        /*0072*/ 	.short	0x0058
        /*0074*/ 	.byte	0x00, 0xf5, 0x21, 0x00


	//----- nvinfo : EIATTR_KPARAM_INFO
	.align		4
.L_26957:
        /*0078*/ 	.byte	0x04, 0x17
        /*007a*/ 	.short	(.L_26959 - .L_26958)
.L_26958:
        /*007c*/ 	.word	0x00000000
        /*0080*/ 	.short	0x000c
        /*0082*/ 	.short	0x0050
        /*0084*/ 	.byte	0x00, 0xf0, 0x11, 0x00


	//----- nvinfo : EIATTR_KPARAM_INFO
	.align		4
.L_26959:
        /*0088*/ 	.byte	0x04, 0x17
        /*008a*/ 	.short	(.L_26961 - .L_26960)
.L_26960:
        /*008c*/ 	.word	0x00000000
        /*0090*/ 	.short	0x000b
        /*0092*/ 	.short	0x004c
        /*0094*/ 	.byte	0x00, 0xf0, 0x11, 0x00


	//----- nvinfo : EIATTR_KPARAM_INFO
	.align		4
.L_26961:
        /*0098*/ 	.byte	0x04, 0x17
        /*009a*/ 	.short	(.L_26963 - .L_26962)
.L_26962:
        /*009c*/ 	.word	0x00000000
        /*00a0*/ 	.short	0x000a
        /*00a2*/ 	.short	0x0048
        /*00a4*/ 	.byte	0x00, 0xf0, 0x11, 0x00


	//----- nvinfo : EIATTR_KPARAM_INFO
	.align		4
.L_26963:
        /*00a8*/ 	.byte	0x04, 0x17
        /*00aa*/ 	.short	(.L_26965 - .L_26964)
.L_26964:
        /*00ac*/ 	.word	0x00000000
        /*00b0*/ 	.short	0x0009
        /*00b2*/ 	.short	0x0040
        /*00b4*/ 	.byte	0x00, 0xf5, 0x21, 0x00


	//----- nvinfo : EIATTR_KPARAM_INFO
	.align		4
.L_26965:
        /*00b8*/ 	.byte	0x04, 0x17
        /*00ba*/ 	.short	(.L_26967 - .L_26966)
.L_26966:
        /*00bc*/ 	.word	0x00000000
        /*00c0*/ 	.short	0x0008
        /*00c2*/ 	.short	0x0038
        /*00c4*/ 	.byte	0x00, 0xf0, 0x11, 0x00


	//----- nvinfo : EIATTR_KPARAM_INFO
	.align		4
.L_26967:
        /*00c8*/ 	.byte	0x04, 0x17
        /*00ca*/ 	.short	(.L_26969 - .L_26968)
.L_26968:
        /*00cc*/ 	.word	0x00000000
        /*00d0*/ 	.short	0x0007
        /*00d2*/ 	.short	0x0030
        /*00d4*/ 	.byte	0x00, 0xf5, 0x21, 0x00


	//----- nvinfo : EIATTR_KPARAM_INFO
	.align		4
.L_26969:
        /*00d8*/ 	.byte	0x04, 0x17
        /*00da*/ 	.short	(.L_26971 - .L_26970)
.L_26970:
        /*00dc*/ 	.word	0x00000000
        /*00e0*/ 	.short	0x0006
        /*00e2*/ 	.short	0x0028
        /*00e4*/ 	.byte	0x00, 0xf5, 0x21, 0x00


	//----- nvinfo : EIATTR_KPARAM_INFO
	.align		4
.L_26971:
        /*00e8*/ 	.byte	0x04, 0x17
        /*00ea*/ 	.short	(.L_26973 - .L_26972)
.L_26972:
        /*00ec*/ 	.word	0x00000000
        /*00f0*/ 	.short	0x0005
        /*00f2*/ 	.short	0x0024
        /*00f4*/ 	.byte	0x00, 0xf0, 0x11, 0x00


	//----- nvinfo : EIATTR_KPARAM_INFO
	.align		4
.L_26973:
        /*00f8*/ 	.byte	0x04, 0x17
        /*00fa*/ 	.short	(.L_26975 - .L_26974)
.L_26974:
        /*00fc*/ 	.word	0x00000000
        /*0100*/ 	.short	0x0004
        /*0102*/ 	.short	0x0020
        /*0104*/ 	.byte	0x00, 0xf0, 0x11, 0x00


	//----- nvinfo : EIATTR_KPARAM_INFO
	.align		4
.L_26975:
        /*0108*/ 	.byte	0x04, 0x17
        /*010a*/ 	.short	(.L_26977 - .L_26976)
.L_26976:
        /*010c*/ 	.word	0x00000000
        /*0110*/ 	.short	0x0003
        /*0112*/ 	.short	0x0018
        /*0114*/ 	.byte	0x00, 0xf5, 0x21, 0x00


	//----- nvinfo : EIATTR_KPARAM_INFO
	.align		4
.L_26977:
        /*0118*/ 	.byte	0x04, 0x17
        /*011a*/ 	.short	(.L_26979 - .L_26978)
.L_26978:
        /*011c*/ 	.word	0x00000000
        /*0120*/ 	.short	0x0002
        /*0122*/ 	.short	0x0010
        /*0124*/ 	.byte	0x00, 0xf5, 0x21, 0x00


	//----- nvinfo : EIATTR_KPARAM_INFO
	.align		4
.L_26979:
        /*0128*/ 	.byte	0x04, 0x17
        /*012a*/ 	.short	(.L_26981 - .L_26980)
.L_26980:
        /*012c*/ 	.word	0x00000000
        /*0130*/ 	.short	0x0001
        /*0132*/ 	.short	0x0008
        /*0134*/ 	.byte	0x00, 0xf5, 0x21, 0x00


	//----- nvinfo : EIATTR_KPARAM_INFO
	.align		4
.L_26981:
        /*0138*/ 	.byte	0x04, 0x17
        /*013a*/ 	.short	(.L_26983 - .L_26982)
.L_26982:
        /*013c*/ 	.word	0x00000000
        /*0140*/ 	.short	0x0000
        /*0142*/ 	.short	0x0000
        /*0144*/ 	.byte	0x00, 0xf5, 0x21, 0x00


	//----- nvinfo : EIATTR_SPARSE_MMA_MASK
	.align		4
.L_26983:
        /*0148*/ 	.byte	0x03, 0x50
        /*014a*/ 	.short	0x0000


	//----- nvinfo : EIATTR_MAXREG_COUNT
	.align		4
        /*014c*/ 	.byte	0x03, 0x1b
        /*014e*/ 	.short	0x00ff


	//----- nvinfo : EIATTR_NUM_BARRIERS
	.align		4
        /*0150*/ 	.byte	0x02, 0x4c
        /*0152*/ 	.byte	0x01
	.zero		1


	//----- nvinfo : EIATTR_MERCURY_ISA_VERSION
	.align		4
        /*0154*/ 	.byte	0x03, 0x5f
        /*0156*/ 	.short	0x0101


	//----- nvinfo : EIATTR_COOP_GROUP_MASK_REGIDS
	.align		4
        /*0158*/ 	.byte	0x04, 0x29
        /*015a*/ 	.short	(.L_26985 - .L_26984)


	//   ....[0]....
.L_26984:
        /*015c*/ 	.word	0xffffffff


	//   ....[1]....
        /*0160*/ 	.word	0xffffffff


	//   ....[2]....
        /*0164*/ 	.word	0xffffffff


	//   ....[3]....
        /*0168*/ 	.word	0xffffffff


	//   ....[4]....
        /*016c*/ 	.word	0xffffffff


	//   ....[5]....
        /*0170*/ 	.word	0xffffffff


	//   ....[6]....
        /*0174*/ 	.word	0xffffffff


	//   ....[7]....
        /*0178*/ 	.word	0xffffffff


	//   ....[8]....
        /*017c*/ 	.word	0xffffffff


	//   ....[9]....
        /*0180*/ 	.word	0xffffffff


	//   ....[10]....
        /*0184*/ 	.word	0xffffffff


	//   ....[11]....
        /*0188*/ 	.word	0xffffffff


	//   ....[12]....
        /*018c*/ 	.word	0xffffffff


	//   ....[13]....
        /*0190*/ 	.word	0xffffffff


	//   ....[14]....
        /*0194*/ 	.word	0xffffffff


	//   ....[15]....
        /*0198*/ 	.word	0xffffffff


	//   ....[16]....
        /*019c*/ 	.word	0x05000008


	//   ....[17]....
        /*01a0*/ 	.word	0x05000008


	//   ....[18]....
        /*01a4*/ 	.word	0x05000008


	//   ....[19]....
        /*01a8*/ 	.word	0x05000008


	//   ....[20]....
        /*01ac*/ 	.word	0x05000008


	//----- nvinfo : EIATTR_COOP_GROUP_INSTR_OFFSETS
	.align		4
.L_26985:
        /*01b0*/ 	.byte	0x04, 0x28
        /*01b2*/ 	.short	(.L_26987 - .L_26986)


	//   ....[0]....
.L_26986:
        /*01b4*/ 	.word	0x00000d70


	//   ....[1]....
        /*01b8*/ 	.word	0x00000d90


	//   ....[2]....
        /*01bc*/ 	.word	0x00000fb0


	//   ....[3]....
        /*01c0*/ 	.word	0x00000fd0


	//   ....[4]....
        /*01c4*/ 	.word	0x00000ff0


	//   ....[5]....
        /*01c8*/ 	.word	0x000010e0


	//   ....[6]....
        /*01cc*/ 	.word	0x00001100


	//   ....[7]....
        /*01d0*/ 	.word	0x00001140


	//   ....[8]....
        /*01d4*/ 	.word	0x00001f80


	//   ....[9]....
        /*01d8*/ 	.word	0x00001fb0


	//   ....[10]....
        /*01dc*/ 	.word	0x00001fd0


	//   ....[11]....
        /*01e0*/ 	.word	0x00001ff0


	//   ....[12]....
        /*01e4*/ 	.word	0x00002010


	//   ....[13]....
        /*01e8*/ 	.word	0x00002060


	//   ....[14]....
        /*01ec*/ 	.word	0x00002080


	//   ....[15]....
        /*01f0*/ 	.word	0x000020a0


	//   ....[16]....
        /*01f4*/ 	.word	0x000039c0


	//   ....[17]....
        /*01f8*/ 	.word	0x00003a50


	//   ....[18]....
        /*01fc*/ 	.word	0x00003af0


	//   ....[19]....
        /*0200*/ 	.word	0x00003b80


	//   ....[20]....
        /*0204*/ 	.word	0x00003bf0


	//----- nvinfo : EIATTR_VRC_CTA_INIT_COUNT
	.align		4
.L_26987:
        /*0208*/ 	.byte	0x02, 0x4a
	.zero		1
	.zero		1


	//----- nvinfo : EIATTR_EXIT_INSTR_OFFSETS
	.align		4
        /*020c*/ 	.byte	0x04, 0x1c
        /*020e*/ 	.short	(.L_26989 - .L_26988)


	//   ....[0]....
.L_26988:
        /*0210*/ 	.word	0x00003810


	//   ....[1]....
        /*0214*/ 	.word	0x00003920


	//   ....[2]....
        /*0218*/ 	.word	0x00003950


	//----- nvinfo : EIATTR_CRS_STACK_SIZE
	.align		4
.L_26989:
        /*021c*/ 	.byte	0x04, 0x1e
        /*021e*/ 	.short	(.L_26991 - .L_26990)
.L_26990:
        /*0220*/ 	.word	0x00000000


	//----- nvinfo : EIATTR_CBANK_PARAM_SIZE
	.align		4
.L_26991:
        /*0224*/ 	.byte	0x03, 0x19
        /*0226*/ 	.short	0x007c


	//----- nvinfo : EIATTR_PARAM_CBANK
	.align		4
        /*0228*/ 	.byte	0x04, 0x0a
        /*022a*/ 	.short	(.L_26993 - .L_26992)
	.align		4
.L_26992:
        /*022c*/ 	.word	index@(.nv.constant0._ZN4vllm25paged_attention_v1_kernelIttLi80ELi8ELi128ELNS_18Fp8KVCacheDataTypeE0ELb0EEEvPT_PKS2_PKT0_S8_ifPKiSA_iPKfiiiSC_SC_iiiii)
        /*0230*/ 	.short	0x0380
        /*0232*/ 	.short	0x007c


	//----- nvinfo : EIATTR_SW_WAR
	.align		4
.L_26993:
        /*0234*/ 	.byte	0x04, 0x36
        /*0236*/ 	.short	(.L_26995 - .L_26994)
.L_26994:
        /*0238*/ 	.word	0x00000008
.L_26995:


//--------------------- .nv.info._ZN4vllm25paged_attention_v1_kernelIttLi64ELi8ELi128ELNS_18Fp8KVCacheDataTypeE0ELb0EEEvPT_PKS2_PKT0_S8_ifPKiSA_iPKfiiiSC_SC_iiiii --------------------------
	.section	.nv.info._ZN4vllm25paged_attention_v1_kernelIttLi64ELi8ELi128ELNS_18Fp8KVCacheDataTypeE0ELb0EEEvPT_PKS2_PKT0_S8_ifPKiSA_iPKfiiiSC_SC_iiiii,"",@"SHT_CUDA_INFO"
	.sectionflags	@""
	.align	4


	//----- nvinfo : EIATTR_CUDA_API_VERSION
	.align		4
        /*0000*/ 	.byte	0x04, 0x37
        /*0002*/ 	.short	(.L_26997 - .L_26996)
.L_26996:
        /*0004*/ 	.word	0x00000082


	//----- nvinfo : EIATTR_KPARAM_INFO
	.align		4
.L_26997:
        /*0008*/ 	.byte	0x04, 0x17
        /*000a*/ 	.short	(.L_26999 - .L_26998)
.L_26998:
        /*000c*/ 	.word	0x00000000
        /*0010*/ 	.short	0x0013
        /*0012*/ 	.short	0x0078
        /*0014*/ 	.byte	0x00, 0xf0, 0x11, 0x00


	//----- nvinfo : EIATTR_KPARAM_INFO
	.align		4
.L_26999:
        /*0018*/ 	.byte	0x04, 0x17
        /*001a*/ 	.short	(.L_27001 - .L_27000)
.L_27000:
        /*001c*/ 	.word	0x00000000
        /*0020*/ 	.short	0x0012
        /*0022*/ 	.short	0x0074
        /*0024*/ 	.byte	0x00, 0xf0, 0x11, 0x00


	//----- nvinfo : EIATTR_KPARAM_INFO
	.align		4
.L_27001:
        /*0028*/ 	.byte	0x04, 0x17
        /*002a*/ 	.short	(.L_27003 - .L_27002)
.L_27002:
        /*002c*/ 	.word	0x00000000
        /*0030*/ 	.short	0x0011
        /*0032*/ 	.short	0x0070
        /*0034*/ 	.byte	0x00, 0xf0, 0x11, 0x00


	//----- nvinfo : EIATTR_KPARAM_INFO
	.align		4
.L_27003:
        /*0038*/ 	.byte	0x04, 0x17
        /*003a*/ 	.short	(.L_27005 - .L_27004)
.L_27004:
        /*003c*/ 	.word	0x00000000
        /*0040*/ 	.short	0x0010
        /*0042*/ 	.short	0x006c
        /*0044*/ 	.byte	0x00, 0xf0, 0x11, 0x00


	//----- nvinfo : EIATTR_KPARAM_INFO
	.align		4
.L_27005:
        /*0048*/ 	.byte	0x04, 0x17
        /*004a*/ 	.short	(.L_27007 - .L_27006)
.L_27006:
        /*004c*/ 	.word	0x00000000
        /*0050*/ 	.short	0x000f
        /*0052*/ 	.short	0x0068
        /*0054*/ 	.byte	0x00, 0xf0, 0x11, 0x00


	//----- nvinfo : EIATTR_KPARAM_INFO
	.align		4
.L_27007:
        /*0058*/ 	.byte	0x04, 0x17
        /*005a*/ 	.short	(.L_27009 - .L_27008)
.L_27008:
        /*005c*/ 	.word	0x00000000
        /*0060*/ 	.short	0x000e
        /*0062*/ 	.short	0x0060
        /*0064*/ 	.byte	0x00, 0xf5, 0x21, 0x00


	//----- nvinfo : EIATTR_KPARAM_INFO
	.align		4
.L_27009:
        /*0068*/ 	.byte	0x04, 0x17
        /*006a*/ 	.short	(.L_27011 - .L_27010)
.L_27010:
        /*006c*/ 	.word	0x00000000
        /*0070*/ 	.short	0x000d
        /*0072*/ 	.short	0x0058
        /*0074*/ 	.byte	0x00, 0xf5, 0x21, 0x00


	//----- nvinfo : EIATTR_KPARAM_INFO
	.align		4
.L_27011:
        /*0078*/ 	.byte	0x04, 0x17
        /*007a*/ 	.short	(.L_27013 - .L_27012)
.L_27012:
        /*007c*/ 	.word	0x00000000
        /*0080*/ 	.short	0x000c
        /*0082*/ 	.short	0x0050
        /*0084*/ 	.byte	0x00, 0xf0, 0x11, 0x00


	//----- nvinfo : EIATTR_KPARAM_INFO
	.align		4
.L_27013:
        /*0088*/ 	.byte	0x04, 0x17
        /*008a*/ 	.short	(.L_27015 - .L_27014)
.L_27014:
        /*008c*/ 	.word	0x00000000
        /*0090*/ 	.short	0x000b
        /*0092*/ 	.short	0x004c
        /*0094*/ 	.byte	0x00, 0xf0, 0x11, 0x00


	//----- nvinfo : EIATTR_KPARAM_INFO
	.align		4
.L_27015:
        /*0098*/ 	.byte	0x04, 0x17
        /*009a*/ 	.short	(.L_27017 - .L_27016)
.L_27016:
        /*009c*/ 	.word	0x00000000
        /*00a0*/ 	.short	0x000a
        /*00a2*/ 	.short	0x0048
        /*00a4*/ 	.byte	0x00, 0xf0, 0x11, 0x00


	//----- nvinfo : EIATTR_KPARAM_INFO
	.align		4
.L_27017:
        /*00a8*/ 	.byte	0x04, 0x17
        /*00aa*/ 	.short	(.L_27019 - .L_27018)
.L_27018:
        /*00ac*/ 	.word	0x00000000
        /*00b0*/ 	.short	0x0009
        /*00b2*/ 	.short	0x0040
        /*00b4*/ 	.byte	0x00, 0xf5, 0x21, 0x00


	//----- nvinfo : EIATTR_KPARAM_INFO
	.align		4
.L_27019:
        /*00b8*/ 	.byte	0x04, 0x17
        /*00ba*/ 	.short	(.L_27021 - .L_27020)
.L_27020:
        /*00bc*/ 	.word	0x00000000
        /*00c0*/ 	.short	0x0008
        /*00c2*/ 	.short	0x0038
        /*00c4*/ 	.byte	0x00, 0xf0, 0x11, 0x00


	//----- nvinfo : EIATTR_KPARAM_INFO
	.align		4
.L_27021:
        /*00c8*/ 	.byte	0x04, 0x17
        /*00ca*/ 	.short	(.L_27023 - .L_27022)
.L_27022:
        /*00cc*/ 	.word	0x00000000
        /*00d0*/ 	.short	0x0007
        /*00d2*/ 	.short	0x0030
        /*00d4*/ 	.byte	0x00, 0xf5, 0x21, 0x00


	//----- nvinfo : EIATTR_KPARAM_INFO
	.align		4
.L_27023:
        /*00d8*/ 	.byte	0x04, 0x17
        /*00da*/ 	.short	(.L_27025 - .L_27024)
.L_27024:
        /*00dc*/ 	.word	0x00000000
        /*00e0*/ 	.short	0x0006
        /*00e2*/ 	.short	0x0028
        /*00e4*/ 	.byte	0x00, 0xf5, 0x21, 0x00


	//----- nvinfo : EIATTR_KPARAM_INFO
	.align		4
.L_27025:
        /*00e8*/ 	.byte	0x04, 0x17
        /*00ea*/ 	.short	(.L_27027 - .L_27026)
.L_27026:
        /*00ec*/ 	.word	0x00000000
        /*00f0*/ 	.short	0x0005
        /*00f2*/ 	.short	0x0024
        /*00f4*/ 	.byte	0x00, 0xf0, 0x11, 0x00


	//----- nvinfo : EIATTR_KPARAM_INFO
	.align		4
.L_27027:
        /*00f8*/ 	.byte	0x04, 0x17
        /*00fa*/ 	.short	(.L_27029 - .L_27028)
.L_27028:
        /*00fc*/ 	.word	0x00000000
        /*0100*/ 	.short	0x0004
        /*0102*/ 	.short	0x0020
        /*0104*/ 	.byte	0x00, 0xf0, 0x11, 0x00


	//----- nvinfo : EIATTR_KPARAM_INFO
	.align		4
.L_27029:
        /*0108*/ 	.byte	0x04, 0x17
        /*010a*/ 	.short	(.L_27031 - .L_27030)
.L_27030:
        /*010c*/ 	.word	0x00000000
        /*0110*/ 	.short	0x0003
        /*0112*/ 	.short	0x0018
        /*0114*/ 	.byte	0x00, 0xf5, 0x21, 0x00


	//----- nvinfo : EIATTR_KPARAM_INFO
	.align		4
.L_27031:
        /*0118*/ 	.byte	0x04, 0x17
        /*011a*/ 	.short	(.L_27033 - .L_27032)
.L_27032:
        /*011c*/ 	.word	0x00000000
        /*0120*/ 	.short	0x0002
        /*0122*/ 	.short	0x0010
        /*0124*/ 	.byte	0x00, 0xf5, 0x21, 0x00


	//----- nvinfo : EIATTR_KPARAM_INFO
	.align		4
.L_27033:
        /*0128*/ 	.byte	0x04, 0x17
        /*012a*/ 	.short	(.L_27035 - .L_27034)
.L_27034:
        /*012c*/ 	.word	0x00000000
        /*0130*/ 	.short	0x0001
        /*0132*/ 	.short	0x0008
        /*0134*/ 	.byte	0x00, 0xf5, 0x21, 0x00


	//----- nvinfo : EIATTR_KPARAM_INFO
	.align		4
.L_27035:
        /*0138*/ 	.byte	0x04, 0x17
        /*013a*/ 	.short	(.L_27037 - .L_27036)
.L_27036:
        /*013c*/ 	.word	0x00000000
        /*0140*/ 	.short	0x0000
        /*0142*/ 	.short	0x0000
        /*0144*/ 	.byte	0x00, 0xf5, 0x21, 0x00


	//----- nvinfo : EIATTR_SPARSE_MMA_MASK
	.align		4
.L_27037:
        /*0148*/ 	.byte	0x03, 0x50
        /*014a*/ 	.short	0x0000


	//----- nvinfo : EIATTR_MAXREG_COUNT
	.align		4
        /*014c*/ 	.byte	0x03, 0x1b
        /*014e*/ 	.short	0x00ff


	//----- nvinfo : EIATTR_NUM_BARRIERS
	.align		4
        /*0150*/ 	.byte	0x02, 0x4c
        /*0152*/ 	.byte	0x01
	.zero		1


	//----- nvinfo : EIATTR_MERCURY_ISA_VERSION
	.align		4
        /*0154*/ 	.byte	0x03, 0x5f
        /*0156*/ 	.short	0x0101


	//----- nvinfo : EIATTR_COOP_GROUP_MASK_REGIDS
	.align		4
        /*0158*/ 	.byte	0x04, 0x29
        /*015a*/ 	.short	(.L_27039 - .L_27038)


	//   ....[0]....
.L_27038:
        /*015c*/ 	.word	0xffffffff


	//   ....[1]....
        /*0160*/ 	.word	0xffffffff


	//   ....[2]....
        /*0164*/ 	.word	0xffffffff


	//   ....[3]....
        /*0168*/ 	.word	0xffffffff


	//   ....[4]....
        /*016c*/ 	.word	0xffffffff


	//   ....[5]....
        /*0170*/ 	.word	0xffffffff


	//   ....[6]....
        /*0174*/ 	.word	0xffffffff


	//   ....[7]....
        /*0178*/ 	.word	0xffffffff


	//   ....[8]....
        /*017c*/ 	.word	0xffffffff


	//   ....[9]....
        /*0180*/ 	.word	0xffffffff


	//   ....[10]....
        /*0184*/ 	.word	0xffffffff


	//   ....[11]....
        /*0188*/ 	.word	0xffffffff


	//   ....[12]....
        /*018c*/ 	.word	0xffffffff


	//   ....[13]....
        /*0190*/ 	.word	0xffffffff


	//   ....[14]....
        /*0194*/ 	.word	0xffffffff


	//   ....[15]....
        /*0198*/ 	.word	0xffffffff


	//   ....[16]....
        /*019c*/ 	.word	0x05000008


	//   ....[17]....
        /*01a0*/ 	.word	0x05000008


	//   ....[18]....
        /*01a4*/ 	.word	0x05000008


	//   ....[19]....
        /*01a8*/ 	.word	0x05000008


	//   ....[20]....
        /*01ac*/ 	.word	0x05000008


	//----- nvinfo : EIATTR_COOP_GROUP_INSTR_OFFSETS
	.align		4
.L_27039:
        /*01b0*/ 	.byte	0x04, 0x28
        /*01b2*/ 	.short	(.L_27041 - .L_27040)


	//   ....[0]....
.L_27040:
        /*01b4*/ 	.word	0x00000c70


	//   ....[1]....
        /*01b8*/ 	.word	0x00000c90


	//   ....[2]....
        /*01bc*/ 	.word	0x00000ec0


	//   ....[3]....
        /*01c0*/ 	.word	0x00000ee0


	//   ....[4]....
        /*01c4*/ 	.word	0x00000f00


	//   ....[5]....
        /*01c8*/ 	.word	0x00000fe0


	//   ....[6]....
        /*01cc*/ 	.word	0x00001000


	//   ....[7]....
        /*01d0*/ 	.word	0x00001050


	//   ....[8]....
        /*01d4*/ 	.word	0x00001e90


	//   ....[9]....
        /*01d8*/ 	.word	0x00001ec0


	//   ....[10]....
        /*01dc*/ 	.word	0x00001ee0


	//   ....[11]....
        /*01e0*/ 	.word	0x00001f00


	//   ....[12]....
        /*01e4*/ 	.word	0x00001f20


	//   ....[13]....
        /*01e8*/ 	.word	0x00001f70


	//   ....[14]....
        /*01ec*/ 	.word	0x00001f90


	//   ....[15]....
        /*01f0*/ 	.word	0x00001fb0


	//   ....[16]....
        /*01f4*/ 	.word	0x000035c0


	//   ....[17]....
        /*01f8*/ 	.word	0x00003660


	//   ....[18]....
        /*01fc*/ 	.word	0x00003700


	//   ....[19]....
        /*0200*/ 	.word	0x00003790


	//   ....[20]....
        /*0204*/ 	.word	0x00003800


	//----- nvinfo : EIATTR_VRC_CTA_INIT_COUNT
	.align		4
.L_27041:
        /*0208*/ 	.byte	0x02, 0x4a
	.zero		1
	.zero		1


	//----- nvinfo : EIATTR_EXIT_INSTR_OFFSETS
	.align		4
        /*020c*/ 	.byte	0x04, 0x1c
        /*020e*/ 	.short	(.L_27043 - .L_27042)


	//   ....[0]....
.L_27042:
        /*0210*/ 	.word	0x00003450


	//   ....[1]....
        /*0214*/ 	.word	0x00003550


	//----- nvinfo : EIATTR_CRS_STACK_SIZE
	.align		4
.L_27043:
        /*0218*/ 	.byte	0x04, 0x1e
        /*021a*/ 	.short	(.L_27045 - .L_27044)
.L_27044:
        /*021c*/ 	.word	0x00000000


	//----- nvinfo : EIATTR_CBANK_PARAM_SIZE
	.align		4
.L_27045:
        /*0220*/ 	.byte	0x03, 0x19
        /*0222*/ 	.short	0x007c


	//----- nvinfo : EIATTR_PARAM_CBANK
	.align		4
        /*0224*/ 	.byte	0x04, 0x0a
        /*0226*/ 	.short	(.L_27047 - .L_27046)
	.align		4
.L_27046:
        /*0228*/ 	.word	index@(.nv.constant0._ZN4vllm25paged_attention_v1_kernelIttLi64ELi8ELi128ELNS_18Fp8KVCacheDataTypeE0ELb0EEEvPT_PKS2_PKT0_S8_ifPKiSA_iPKfiiiSC_SC_iiiii)
        /*022c*/ 	.short	0x0380
        /*022e*/ 	.short	0x007c


	//----- nvinfo : EIATTR_SW_WAR
	.align		4
.L_27047:
        /*0230*/ 	.byte	0x04, 0x36
        /*0232*/ 	.short	(.L_27049 - .L_27048)
.L_27048:
        /*0234*/ 	.word	0x00000008
.L_27049:


//--------------------- .nv.info._ZN4vllm25paged_attention_v1_kernelIttLi32ELi8ELi128ELNS_18Fp8KVCacheDataTypeE0ELb0EEEvPT_PKS2_PKT0_S8_ifPKiSA_iPKfiiiSC_SC_iiiii --------------------------
	.section	.nv.info._ZN4vllm25paged_attention_v1_kernelIttLi32ELi8ELi128ELNS_18Fp8KVCacheDataTypeE0ELb0EEEvPT_PKS2_PKT0_S8_ifPKiSA_iPKfiiiSC_SC_iiiii,"",@"SHT_CUDA_INFO"
	.sectionflags	@""
	.align	4


	//----- nvinfo : EIATTR_CUDA_API_VERSION
	.align		4
        /*0000*/ 	.byte	0x04, 0x37
        /*0002*/ 	.short	(.L_27051 - .L_27050)
.L_27050:
        /*0004*/ 	.word	0x00000082


	//----- nvinfo : EIATTR_KPARAM_INFO
	.align		4
.L_27051:
        /*0008*/ 	.byte	0x04, 0x17
        /*000a*/ 	.short	(.L_27053 - .L_27052)
.L_27052:
        /*000c*/ 	.word	0x00000000
        /*0010*/ 	.short	0x0013
        /*0012*/ 	.short	0x0078
        /*0014*/ 	.byte	0x00, 0xf0, 0x11, 0x00


	//----- nvinfo : EIATTR_KPARAM_INFO
	.align		4
.L_27053:
        /*0018*/ 	.byte	0x04, 0x17
        /*001a*/ 	.short	(.L_27055 - .L_27054)
.L_27054:
        /*001c*/ 	.word	0x00000000
        /*0020*/ 	.short	0x0012
        /*0022*/ 	.short	0x0074
        /*0024*/ 	.byte	0x00, 0xf0, 0x11, 0x00


	//----- nvinfo : EIATTR_KPARAM_INFO
	.align		4
.L_27055:
        /*0028*/ 	.byte	0x04, 0x17
        /*002a*/ 	.short	(.L_27057 - .L_27056)
.L_27056:
        /*002c*/ 	.word	0x00000000
        /*0030*/ 	.short	0x0011
        /*0032*/ 	.short	0x0070
        /*0034*/ 	.byte	0x00, 0xf0, 0x11, 0x00


	//----- nvinfo : EIATTR_KPARAM_INFO
	.align		4
.L_27057:
        /*0038*/ 	.byte	0x04, 0x17
        /*003a*/ 	.short	(.L_27059 - .L_27058)
.L_27058:
        /*003c*/ 	.word	0x00000000
        /*0040*/ 	.short	0x0010
        /*0042*/ 	.short	0x006c
        /*0044*/ 	.byte	0x00, 0xf0, 0x11, 0x00


	//----- nvinfo : EIATTR_KPARAM_INFO
	.align		4
.L_27059:
        /*0048*/ 	.byte	0x04, 0x17
        /*004a*/ 	.short	(.L_27061 - .L_27060)
.L_27060:
        /*004c*/ 	.word	0x00000000
        /*0050*/ 	.short	0x000f
        /*0052*/ 	.short	0x0068
        /*0054*/ 	.byte	0x00, 0xf0, 0x11, 0x00


	//----- nvinfo : EIATTR_KPARAM_INFO
	.align		4
.L_27061:
        /*0058*/ 	.byte	0x04, 0x17
        /*005a*/ 	.short	(.L_27063 - .L_27062)
.L_27062:
        /*005c*/ 	.word	0x00000000
        /*0060*/ 	.short	0x000e
        /*0062*/ 	.short	0x0060
        /*0064*/ 	.byte	0x00, 0xf5, 0x21, 0x00


	//----- nvinfo : EIATTR_KPARAM_INFO
	.align		4
.L_27063:
        /*0068*/ 	.byte	0x04, 0x17
        /*006a*/ 	.short	(.L_27065 - .L_27064)
.L_27064:
        /*006c*/ 	.word	0x00000000
        /*0070*/ 	.short	0x000d
        /*0072*/ 	.short	0x0058
        /*0074*/ 	.byte	0x00, 0xf5, 0x21, 0x00


	//----- nvinfo : EIATTR_KPARAM_INFO
	.align		4
.L_27065:
        /*0078*/ 	.byte	0x04, 0x17
        /*007a*/ 	.short	(.L_27067 - .L_27066)
.L_27066:
        /*007c*/ 	.word	0x00000000
        /*0080*/ 	.short	0x000c
        /*0082*/ 	.short	0x0050
        /*0084*/ 	.byte	0x00, 0xf0, 0x11, 0x00


	//----- nvinfo : EIATTR_KPARAM_INFO
	.align		4
.L_27067:
        /*0088*/ 	.byte	0x04, 0x17
        /*008a*/ 	.short	(.L_27069 - .L_27068)
.L_27068:
        /*008c*/ 	.word	0x00000000
        /*0090*/ 	.short	0x000b
        /*0092*/ 	.short	0x004c
        /*0094*/ 	.byte	0x00, 0xf0, 0x11, 0x00


	//----- nvinfo : EIATTR_KPARAM_INFO
	.align		4
.L_27069:
        /*0098*/ 	.byte	0x04, 0x17
        /*009a*/ 	.short	(.L_27071 - .L_27070)
.L_27070:
        /*009c*/ 	.word	0x00000000
        /*00a0*/ 	.short	0x000a
        /*00a2*/ 	.short	0x0048
        /*00a4*/ 	.byte	0x00, 0xf0, 0x11, 0x00


	//----- nvinfo : EIATTR_KPARAM_INFO
	.align		4
.L_27071:
        /*00a8*/ 	.byte	0x04, 0x17
        /*00aa*/ 	.short	(.L_27073 - .L_27072)
.L_27072:
        /*00ac*/ 	.word	0x00000000
        /*00b0*/ 	.short	0x0009
        /*00b2*/ 	.short	0x0040
        /*00b4*/ 	.byte	0x00, 0xf5, 0x21, 0x00


	//----- nvinfo : EIATTR_KPARAM_INFO
	.align		4
.L_27073:
        /*00b8*/ 	.byte	0x04, 0x17
        /*00ba*/ 	.short	(.L_27075 - .L_27074)
.L_27074:
        /*00bc*/ 	.word	0x00000000
        /*00c0*/ 	.short	0x0008
        /*00c2*/ 	.short	0x0038
        /*00c4*/ 	.byte	0x00, 0xf0, 0x11, 0x00


	//----- nvinfo : EIATTR_KPARAM_INFO
	.align		4
.L_27075:
        /*00c8*/ 	.byte	0x04, 0x17
        /*00ca*/ 	.short	(.L_27077 - .L_27076)
.L_27076:
        /*00cc*/ 	.word	0x00000000
        /*00d0*/ 	.short	0x0007
        /*00d2*/ 	.short	0x0030
        /*00d4*/ 	.byte	0x00, 0xf5, 0x21, 0x00


	//----- nvinfo : EIATTR_KPARAM_INFO
	.align		4
.L_27077:
        /*00d8*/ 	.byte	0x04, 0x17
        /*00da*/ 	.short	(.L_27079 - .L_27078)
.L_27078:
        /*00dc*/ 	.word	0x00000000
        /*00e0*/ 	.short	0x0006
        /*00e2*/ 	.short	0x0028
        /*00e4*/ 	.byte	0x00, 0xf5, 0x21, 0x00


	//----- nvinfo : EIATTR_KPARAM_INFO
	.align		4
.L_27079:
        /*00e8*/ 	.byte	0x04, 0x17
        /*00ea*/ 	.short	(.L_27081 - .L_27080)
.L_27080:
        /*00ec*/ 	.word	0x00000000
        /*00f0*/ 	.short	0x0005
        /*00f2*/ 	.short	0x0024
        /*00f4*/ 	.byte	0x00, 0xf0, 0x11, 0x00


	//----- nvinfo : EIATTR_KPARAM_INFO
	.align		4
.L_27081:
        /*00f8*/ 	.byte	0x04, 0x17
        /*00fa*/ 	.short	(.L_27083 - .L_27082)
.L_27082:
        /*00fc*/ 	.word	0x00000000
        /*0100*/ 	.short	0x0004
        /*0102*/ 	.short	0x0020
        /*0104*/ 	.byte	0x00, 0xf0, 0x11, 0x00


	//----- nvinfo : EIATTR_KPARAM_INFO
	.align		4
.L_27083:
        /*0108*/ 	.byte	0x04, 0x17
        /*010a*/ 	.short	(.L_27085 - .L_27084)
.L_27084:
        /*010c*/ 	.word	0x00000000
        /*0110*/ 	.short	0x0003
        /*0112*/ 	.short	0x0018
        /*0114*/ 	.byte	0x00, 0xf5, 0x21, 0x00


	//----- nvinfo : EIATTR_KPARAM_INFO
	.align		4
.L_27085:
        /*0118*/ 	.byte	0x04, 0x17
        /*011a*/ 	.short	(.L_27087 - .L_27086)
.L_27086:
        /*011c*/ 	.word	0x00000000
        /*0120*/ 	.short	0x0002
        /*0122*/ 	.short	0x0010
        /*0124*/ 	.byte	0x00, 0xf5, 0x21, 0x00


	//----- nvinfo : EIATTR_KPARAM_INFO
	.align		4
.L_27087:
        /*0128*/ 	.byte	0x04, 0x17
        /*012a*/ 	.short	(.L_27089 - .L_27088)
.L_27088:
        /*012c*/ 	.word	0x00000000
        /*0130*/ 	.short	0x0001
        /*0132*/ 	.short	0x0008
        /*0134*/ 	.byte	0x00, 0xf5, 0x21, 0x00


	//----- nvinfo : EIATTR_KPARAM_INFO
	.align		4
.L_27089:
        /*0138*/ 	.byte	0x04, 0x17
        /*013a*/ 	.short	(.L_27091 - .L_27090)
.L_27090:
        /*013c*/ 	.word	0x00000000
        /*0140*/ 	.short	0x0000
        /*0142*/ 	.short	0x0000
        /*0144*/ 	.byte	0x00, 0xf5, 0x21, 0x00


	//----- nvinfo : EIATTR_SPARSE_MMA_MASK
	.align		4
.L_27091:
        /*0148*/ 	.byte	0x03, 0x50
        /*014a*/ 	.short	0x0000


	//----- nvinfo : EIATTR_MAXREG_COUNT
	.align		4
        /*014c*/ 	.byte	0x03, 0x1b
        /*014e*/ 	.short	0x00ff


	//----- nvinfo : EIATTR_NUM_BARRIERS
	.align		4
        /*0150*/ 	.byte	0x02, 0x4c
        /*0152*/ 	.byte	0x01
	.zero		1


	//----- nvinfo : EIATTR_MERCURY_ISA_VERSION
	.align		4
        /*0154*/ 	.byte	0x03, 0x5f
        /*0156*/ 	.short	0x0101


	//----- nvinfo : EIATTR_COOP_GROUP_MASK_REGIDS
	.align		4
        /*0158*/ 	.byte	0x04, 0x29
        /*015a*/ 	.short	(.L_27093 - .L_27092)


	//   ....[0]....
.L_27092:
        /*015c*/ 	.word	0xffffffff


	//   ....[1]....
        /*0160*/ 	.word	0xffffffff


	//   ....[2]....
        /*0164*/ 	.word	0xffffffff


	//   ....[3]....
        /*0168*/ 	.word	0xffffffff


	//   ....[4]....
        /*016c*/ 	.word	0xffffffff


	//   ....[5]....
        /*0170*/ 	.word	0xffffffff


	//   ....[6]....
        /*0174*/ 	.word	0xffffffff


	//   ....[7]....
        /*0178*/ 	.word	0xffffffff


	//   ....[8]....
        /*017c*/ 	.word	0xffffffff


	//   ....[9]....
        /*0180*/ 	.word	0xffffffff


	//   ....[10]....
        /*0184*/ 	.word	0xffffffff


	//   ....[11]....
        /*0188*/ 	.word	0xffffffff


	//   ....[12]....
        /*018c*/ 	.word	0xffffffff


	//   ....[13]....
        /*0190*/ 	.word	0xffffffff


	//   ....[14]....
        /*0194*/ 	.word	0xffffffff


	//   ....[15]....
        /*0198*/ 	.word	0xffffffff


	//   ....[16]....
        /*019c*/ 	.word	0x05000007


	//   ....[17]....
        /*01a0*/ 	.word	0x05000007


	//   ....[18]....
        /*01a4*/ 	.word	0x05000007


	//   ....[19]....
        /*01a8*/ 	.word	0x05000007


	//   ....[20]....
        /*01ac*/ 	.word	0x05000007


	//----- nvinfo : EIATTR_COOP_GROUP_INSTR_OFFSETS
	.align		4
.L_27093:
        /*01b0*/ 	.byte	0x04, 0x28
        /*01b2*/ 	.short	(.L_27095 - .L_27094)


	//   ....[0]....
.L_27094:
        /*01b4*/ 	.word	0x00000af0


	//   ....[1]....
        /*01b8*/ 	.word	0x00000b10


	//   ....[2]....
        /*01bc*/ 	.word	0x00000ca0


	//   ....[3]....
        /*01c0*/ 	.word	0x00000cc0


	//   ....[4]....
        /*01c4*/ 	.word	0x00000ce0


	//   ....[5]....
        /*01c8*/ 	.word	0x00000e60


	//   ....[6]....
        /*01cc*/ 	.word	0x00000e80


	//   ....[7]....
        /*01d0*/ 	.word	0x00000ea0


	//   ....[8]....
        /*01d4*/ 	.word	0x00001ce0


	//   ....[9]....
        /*01d8*/ 	.word	0x00001d10


	//   ....[10]....
        /*01dc*/ 	.word	0x00001d30


	//   ....[11]....
        /*01e0*/ 	.word	0x00001d50


	//   ....[12]....
        /*01e4*/ 	.word	0x00001d70


	//   ....[13]....
        /*01e8*/ 	.word	0x00001dc0


	//   ....[14]....
        /*01ec*/ 	.word	0x00001de0


	//   ....[15]....
        /*01f0*/ 	.word	0x00001e00


	//   ....[16]....
        /*01f4*/ 	.word	0x000036b0


	//   ....[17]....
        /*01f8*/ 	.word	0x00003750


	//   ....[18]....
        /*01fc*/ 	.word	0x000037e0


	//   ....[19]....
        /*0200*/ 	.word	0x00003870


	//   ....[20]....
        /*0204*/ 	.word	0x000038e0


	//----- nvinfo : EIATTR_VRC_CTA_INIT_COUNT
	.align		4
.L_27095:
        /*0208*/ 	.byte	0x02, 0x4a
	.zero		1
	.zero		1


	//----- nvinfo : EIATTR_EXIT_INSTR_OFFSETS
	.align		4
        /*020c*/ 	.byte	0x04, 0x1c
        /*020e*/ 	.short	(.L_27097 - .L_27096)


	//   ....[0]....
.L_27096:
        /*0210*/ 	.word	0x00003560


	//   ....[1]....
        /*0214*/ 	.word	0x00003650


	//----- nvinfo : EIATTR_CRS_STACK_SIZE
	.align		4
.L_27097:
        /*0218*/ 	.byte	0x04, 0x1e
        /*021a*/ 	.short	(.L_27099 - .L_27098)
.L_27098:
        /*021c*/ 	.word	0x00000000


	//----- nvinfo : EIATTR_CBANK_PARAM_SIZE
	.align		4
.L_27099:
        /*0220*/ 	.byte	0x03, 0x19
        /*0222*/ 	.short	0x007c


	//----- nvinfo : EIATTR_PARAM_CBANK
	.align		4
        /*0224*/ 	.byte	0x04, 0x0a
        /*0226*/ 	.short	(.L_27101 - .L_27100)
	.align		4
.L_27100:
        /*0228*/ 	.word	index@(.nv.constant0._ZN4vllm25paged_attention_v1_kernelIttLi32ELi8ELi128ELNS_18Fp8KVCacheDataTypeE0ELb0EEEvPT_PKS2_PKT0_S8_ifPKiSA_iPKfiiiSC_SC_iiiii)
        /*022c*/ 	.short	0x0380
        /*022e*/ 	.short	0x007c


	//----- nvinfo : EIATTR_SW_WAR
	.align		4
.L_27101:
        /*0230*/ 	.byte	0x04, 0x36
        /*0232*/ 	.short	(.L_27103 - .L_27102)
.L_27102:
        /*0234*/ 	.word	0x00000008
.L_27103:


//--------------------- .nv.info._ZN4vllm25paged_attention_v1_kernelIttLi256ELi8ELi128ELNS_18Fp8KVCacheDataTypeE0ELb1EEEvPT_PKS2_PKT0_S8_ifPKiSA_iPKfiiiSC_SC_iiiii --------------------------
	.section	.nv.info._ZN4vllm25paged_attention_v1_kernelIttLi256ELi8ELi128ELNS_18Fp8KVCacheDataTypeE0ELb1EEEvPT_PKS2_PKT0_S8_ifPKiSA_iPKfiiiSC_SC_iiiii,"",@"SHT_CUDA_INFO"
	.sectionflags	@""
	.align	4


	//----- nvinfo : EIATTR_CUDA_API_VERSION
	.align		4
        /*0000*/ 	.byte	0x04, 0x37
        /*0002*/ 	.short	(.L_27105 - .L_27104)
.L_27104:
        /*0004*/ 	.word	0x00000082


	//----- nvinfo : EIATTR_KPARAM_INFO
	.align		4
.L_27105:
        /*0008*/ 	.byte	0x04, 0x17
        /*000a*/ 	.short	(.L_27107 - .L_27106)
.L_27106:
        /*000c*/ 	.word	0x00000000
        /*0010*/ 	.short	0x0013
        /*0012*/ 	.short	0x0078
        /*0014*/ 	.byte	0x00, 0xf0, 0x11, 0x00


	//----- nvinfo : EIATTR_KPARAM_INFO
	.align		4
.L_27107:
        /*0018*/ 	.byte	0x04, 0x17
        /*001a*/ 	.short	(.L_27109 - .L_27108)
.L_27108:
        /*001c*/ 	.word	0x00000000
        /*0020*/ 	.short	0x0012
        /*0022*/ 	.short	0x0074
        /*0024*/ 	.byte	0x00, 0xf0, 0x11, 0x00


	//----- nvinfo : EIATTR_KPARAM_INFO
	.align		4
.L_27109:
        /*0028*/ 	.byte	0x04, 0x17
        /*002a*/ 	.short	(.L_27111 - .L_27110)
.L_27110:
        /*002c*/ 	.word	0x00000000
        /*0030*/ 	.short	0x0011
        /*0032*/ 	.short	0x0070
        /*0034*/ 	.byte	0x00, 0xf0, 0x11, 0x00


	//----- nvinfo : EIATTR_KPARAM_INFO
	.align		4
.L_27111:
        /*0038*/ 	.byte	0x04, 0x17
        /*003a*/ 	.short	(.L_27113 - .L_27112)
.L_27112:
        /*003c*/ 	.word	0x00000000
        /*0040*/ 	.short	0x0010
        /*0042*/ 	.short	0x006c
        /*0044*/ 	.byte	0x00, 0xf0, 0x11, 0x00


	//----- nvinfo : EIATTR_KPARAM_INFO
	.align		4
.L_27113:
        /*0048*/ 	.byte	0x04, 0x17
        /*004a*/ 	.short	(.L_27115 - .L_27114)
.L_27114:
        /*004c*/ 	.word	0x00000000
        /*0050*/ 	.short	0x000f
        /*0052*/ 	.short	0x0068
        /*0054*/ 	.byte	0x00, 0xf0, 0x11, 0x00


	//----- nvinfo : EIATTR_KPARAM_INFO
	.align		4
.L_27115:
        /*0058*/ 	.byte	0x04, 0x17
        /*005a*/ 	.short	(.L_27117 - .L_27116)
.L_27116:
        /*005c*/ 	.word	0x00000000
        /*0060*/ 	.short	0x000e
        /*0062*/ 	.short	0x0060
        /*0064*/ 	.byte	0x00, 0xf5, 0x21, 0x00


	//----- nvinfo : EIATTR_KPARAM_INFO
	.align		4
.L_27117:
        /*0068*/ 	.byte	0x04, 0x17
        /*006a*/ 	.short	(.L_27119 - .L_27118)
.L_27118:
        /*006c*/ 	.word	0x00000000
        /*0070*/ 	.short	0x000d
        /*0072*/ 	.short	0x0058
        /*0074*/ 	.byte	0x00, 0xf5, 0x21, 0x00


	//----- nvinfo : EIATTR_KPARAM_INFO
	.align		4
.L_27119:
        /*0078*/ 	.byte	0x04, 0x17
        /*007a*/ 	.short	(.L_27121 - .L_27120)
.L_27120:
        /*007c*/ 	.word	0x00000000
        /*0080*/ 	.short	0x000c
        /*0082*/ 	.short	0x0050
        /*0084*/ 	.byte	0x00, 0xf0, 0x11, 0x00


	//----- nvinfo : EIATTR_KPARAM_INFO
	.align		4
.L_27121:
        /*0088*/ 	.byte	0x04, 0x17
        /*008a*/ 	.short	(.L_27123 - .L_27122)
.L_27122:
        /*008c*/ 	.word	0x00000000
        /*0090*/ 	.short	0x000b
        /*0092*/ 	.short	0x004c
        /*0094*/ 	.byte	0x00, 0xf0, 0x11, 0x00


	//----- nvinfo : EIATTR_KPARAM_INFO
	.align		4
.L_27123:
        /*0098*/ 	.byte	0x04, 0x17
        /*009a*/ 	.short	(.L_27125 - .L_27124)
.L_27124:
        /*009c*/ 	.word	0x00000000
        /*00a0*/ 	.short	0x000a
        /*00a2*/ 	.short	0x0048
        /*00a4*/ 	.byte	0x00, 0xf0, 0x11, 0x00


	//----- nvinfo : EIATTR_KPARAM_INFO
	.align		4
.L_27125:
        /*00a8*/ 	.byte	0x04, 0x17
        /*00aa*/ 	.short	(.L_27127 - .L_27126)
.L_27126:
        /*00ac*/ 	.word	0x00000000
        /*00b0*/ 	.short	0x0009
        /*00b2*/ 	.short	0x0040
        /*00b4*/ 	.byte	0x00, 0xf5, 0x21, 0x00


	//----- nvinfo : EIATTR_KPARAM_INFO
	.align		4
.L_27127:
        /*00b8*/ 	.byte	0x04, 0x17
        /*00ba*/ 	.short	(.L_27129 - .L_27128)
.L_27128:
        /*00bc*/ 	.word	0x00000000
        /*00c0*/ 	.short	0x0008
        /*00c2*/ 	.short	0x0038
        /*00c4*/ 	.byte	0x00, 0xf0, 0x11, 0x00


	//----- nvinfo : EIATTR_KPARAM_INFO
	.align		4
.L_27129:
        /*00c8*/ 	.byte	0x04, 0x17
        /*00ca*/ 	.short	(.L_27131 - .L_27130)
.L_27130:
        /*00cc*/ 	.word	0x00000000
        /*00d0*/ 	.short	0x0007
        /*00d2*/ 	.short	0x0030
        /*00d4*/ 	.byte	0x00, 0xf5, 0x21, 0x00


	//----- nvinfo : EIATTR_KPARAM_INFO
	.align		4
.L_27131:
        /*00d8*/ 	.byte	0x04, 0x17
        /*00da*/ 	.short	(.L_27133 - .L_27132)
.L_27132:
        /*00dc*/ 	.word	0x00000000
        /*00e0*/ 	.short	0x0006
        /*00e2*/ 	.short	0x0028
        /*00e4*/ 	.byte	0x00, 0xf5, 0x21, 0x00


	//----- nvinfo : EIATTR_KPARAM_INFO
	.align		4
.L_27133:
        /*00e8*/ 	.byte	0x04, 0x17
        /*00ea*/ 	.short	(.L_27135 - .L_27134)
.L_27134:
        /*00ec*/ 	.word	0x00000000
        /*00f0*/ 	.short	0x0005
        /*00f2*/ 	.short	0x0024
        /*00f4*/ 	.byte	0x00, 0xf0, 0x11, 0x00


	//----- nvinfo : EIATTR_KPARAM_INFO
	.align		4
.L_27135:
        /*00f8*/ 	.byte	0x04, 0x17
        /*00fa*/ 	.short	(.L_27137 - .L_27136)
.L_27136:
        /*00fc*/ 	.word	0x00000000
        /*0100*/ 	.short	0x0004
        /*0102*/ 	.short	0x0020
        /*0104*/ 	.byte	0x00, 0xf0, 0x11, 0x00


	//----- nvinfo : EIATTR_KPARAM_INFO
	.align		4
.L_27137:
        /*0108*/ 	.byte	0x04, 0x17
        /*010a*/ 	.short	(.L_27139 - .L_27138)
.L_27138:
        /*010c*/ 	.word	0x00000000
        /*0110*/ 	.short	0x0003
        /*0112*/ 	.short	0x0018
        /*0114*/ 	.byte	0x00, 0xf5, 0x21, 0x00


	//----- nvinfo : EIATTR_KPARAM_INFO
	.align		4
.L_27139:
        /*0118*/ 	.byte	0x04, 0x17
        /*011a*/ 	.short	(.L_27141 - .L_27140)
.L_27140:
        /*011c*/ 	.word	0x00000000
        /*0120*/ 	.short	0x0002
        /*0122*/ 	.short	0x0010
        /*0124*/ 	.byte	0x00, 0xf5, 0x21, 0x00


	//----- nvinfo : EIATTR_KPARAM_INFO
	.align		4
.L_27141:
        /*0128*/ 	.byte	0x04, 0x17
        /*012a*/ 	.short	(.L_27143 - .L_27142)
.L_27142:
        /*012c*/ 	.word	0x00000000
        /*0130*/ 	.short	0x0001
        /*0132*/ 	.short	0x0008
        /*0134*/ 	.byte	0x00, 0xf5, 0x21, 0x00


	//----- nvinfo : EIATTR_KPARAM_INFO
	.align		4
.L_27143:
        /*0138*/ 	.byte	0x04, 0x17
        /*013a*/ 	.short	(.L_27145 - .L_27144)
.L_27144:
        /*013c*/ 	.word	0x00000000
        /*0140*/ 	.short	0x0000
        /*0142*/ 	.short	0x0000
        /*0144*/ 	.byte	0x00, 0xf5, 0x21, 0x00


	//----- nvinfo : EIATTR_SPARSE_MMA_MASK
	.align		4
.L_27145:
        /*0148*/ 	.byte	0x03, 0x50
        /*014a*/ 	.short	0x0000


	//----- nvinfo : EIATTR_MAXREG_COUNT
	.align		4
        /*014c*/ 	.byte	0x03, 0x1b
        /*014e*/ 	.short	0x00ff


	//----- nvinfo : EIATTR_NUM_BARRIERS
	.align		4
        /*0150*/ 	.byte	0x02, 0x4c
        /*0152*/ 	.byte	0x01
	.zero		1


	//----- nvinfo : EIATTR_MERCURY_ISA_VERSION
	.align		4
        /*0154*/ 	.byte	0x03, 0x5f
        /*0156*/ 	.short	0x0101


	//----- nvinfo : EIATTR_COOP_GROUP_MASK_REGIDS
	.align		4
        /*0158*/ 	.byte	0x04, 0x29
        /*015a*/ 	.short	(.L_27147 - .L_27146)


	//   ....[0]....
.L_27146:
        /*015c*/ 	.word	0xffffffff


	//   ....[1]....
        /*0160*/ 	.word	0xffffffff


	//   ....[2]....
        /*0164*/ 	.word	0xffffffff


	//   ....[3]....
        /*0168*/ 	.word	0xffffffff


	//   ....[4]....
        /*016c*/ 	.word	0xffffffff


	//   ....[5]....
        /*0170*/ 	.word	0xffffffff


	//   ....[6]....
        /*0174*/ 	.word	0xffffffff


	//   ....[7]....
        /*0178*/ 	.word	0xffffffff


	//   ....[8]....
        /*017c*/ 	.word	0xffffffff


	//   ....[9]....
        /*0180*/ 	.word	0xffffffff


	//   ....[10]....
        /*0184*/ 	.word	0xffffffff


	//   ....[11]....
        /*0188*/ 	.word	0xffffffff


	//   ....[12]....
        /*018c*/ 	.word	0xffffffff


	//   ....[13]....
        /*0190*/ 	.word	0xffffffff


	//   ....[14]....
        /*0194*/ 	.word	0xffffffff


	//   ....[15]....
        /*0198*/ 	.word	0xffffffff


	//   ....[16]....
        /*019c*/ 	.word	0x05000007


	//   ....[17]....
        /*01a0*/ 	.word	0x05000007


	//   ....[18]....
        /*01a4*/ 	.word	0x05000007


	//   ....[19]....
        /*01a8*/ 	.word	0x05000007


	//   ....[20]....
        /*01ac*/ 	.word	0x05000007


	//----- nvinfo : EIATTR_COOP_GROUP_INSTR_OFFSETS
	.align		4
.L_27147:
        /*01b0*/ 	.byte	0x04, 0x28
        /*01b2*/ 	.short	(.L_27149 - .L_27148)


	//   ....[0]....
.L_27148:
        /*01b4*/ 	.word	0x00001d10


	//   ....[1]....
        /*01b8*/ 	.word	0x00001d30


	//   ....[2]....
        /*01bc*/ 	.word	0x00001f30


	//   ....[3]....
        /*01c0*/ 	.word	0x00001f50


	//   ....[4]....
        /*01c4*/ 	.word	0x00001f70


	//   ....[5]....
        /*01c8*/ 	.word	0x000020d0


	//   ....[6]....
        /*01cc*/ 	.word	0x000020f0


	//   ....[7]....
        /*01d0*/ 	.word	0x00002130


	//   ....[8]....
        /*01d4*/ 	.word	0x00002f60


	//   ....[9]....
        /*01d8*/ 	.word	0x00002f90


	//   ....[10]....
        /*01dc*/ 	.word	0x00002fb0


	//   ....[11]....
        /*01e0*/ 	.word	0x00002fd0


	//   ....[12]....
        /*01e4*/ 	.word	0x00002ff0


	//   ....[13]....
        /*01e8*/ 	.word	0x00003040


	//   ....[14]....
        /*01ec*/ 	.word	0x00003060


	//   ....[15]....
        /*01f0*/ 	.word	0x00003080


	//   ....[16]....
        /*01f4*/ 	.word	0x00005d80


	//   ....[17]....
        /*01f8*/ 	.word	0x00005e20


	//   ....[18]....
        /*01fc*/ 	.word	0x00005ec0


	//   ....[19]....
        /*0200*/ 	.word	0x00005f60


	//   ....[20]....
        /*0204*/ 	.word	0x00005fd0


	//----- nvinfo : EIATTR_VRC_CTA_INIT_COUNT
	.align		4
.L_27149:
        /*0208*/ 	.byte	0x02, 0x4a
	.zero		1
	.zero		1


	//----- nvinfo : EIATTR_EXIT_INSTR_OFFSETS
	.align		4
        /*020c*/ 	.byte	0x04, 0x1c
        /*020e*/ 	.short	(.L_27151 - .L_27150)


	//   ....[0]....
.L_27150:
        /*0210*/ 	.word	0x00005b50


	//   ....[1]....
        /*0214*/ 	.word	0x00005d10


	//----- nvinfo : EIATTR_CRS_STACK_SIZE
	.align		4
.L_27151:
        /*0218*/ 	.byte	0x04, 0x1e
        /*021a*/ 	.short	(.L_27153 - .L_27152)
.L_27152:
        /*021c*/ 	.word	0x00000000


	//----- nvinfo : EIATTR_CBANK_PARAM_SIZE
	.align		4
.L_27153:
        /*0220*/ 	.byte	0x03, 0x19
        /*0222*/ 	.short	0x007c


	//----- nvinfo : EIATTR_PARAM_CBANK
	.align		4
        /*0224*/ 	.byte	0x04, 0x0a
        /*0226*/ 	.short	(.L_27155 - .L_27154)
	.align		4
.L_27154:
        /*0228*/ 	.word	index@(.nv.constant0._ZN4vllm25paged_attention_v1_kernelIttLi256ELi8ELi128ELNS_18Fp8KVCacheDataTypeE0ELb1EEEvPT_PKS2_PKT0_S8_ifPKiSA_iPKfiiiSC_SC_iiiii)
        /*022c*/ 	.short	0x0380
        /*022e*/ 	.short	0x007c


	//----- nvinfo : EIATTR_SW_WAR
	.align		4
.L_27155:
        /*0230*/ 	.byte	0x04, 0x36
        /*0232*/ 	.short	(.L_27157 - .L_27156)
.L_27156:
        /*0234*/ 	.word	0x00000008
.L_27157:


//--------------------- .nv.info._ZN4vllm25paged_attention_v1_kernelIttLi192ELi8ELi128ELNS_18Fp8KVCacheDataTypeE0ELb1EEEvPT_PKS2_PKT0_S8_ifPKiSA_iPKfiiiSC_SC_iiiii --------------------------
	.section	.nv.info._ZN4vllm25paged_attention_v1_kernelIttLi192ELi8ELi128ELNS_18Fp8KVCacheDataTypeE0ELb1EEEvPT_PKS2_PKT0_S8_ifPKiSA_iPKfiiiSC_SC_iiiii,"",@"SHT_CUDA_INFO"
	.sectionflags	@""
	.align	4


	//----- nvinfo : EIATTR_CUDA_API_VERSION
	.align		4
        /*0000*/ 	.byte	0x04, 0x37
        /*0002*/ 	.short	(.L_27159 - .L_27158)
.L_27158:
        /*0004*/ 	.word	0x00000082


	//----- nvinfo : EIATTR_KPARAM_INFO
	.align		4
.L_27159:
        /*0008*/ 	.byte	0x04, 0x17
        /*000a*/ 	.short	(.L_27161 - .L_27160)
.L_27160:
        /*000c*/ 	.word	0x00000000
        /*0010*/ 	.short	0x0013
        /*0012*/ 	.short	0x0078
        /*0014*/ 	.byte	0x00, 0xf0, 0x11, 0x00


	//----- nvinfo : EIATTR_KPARAM_INFO
	.align		4
.L_27161:
        /*0018*/ 	.byte	0x04, 0x17
        /*001a*/ 	.short	(.L_27163 - .L_27162)
.L_27162:
        /*001c*/ 	.word	0x00000000
        /*0020*/ 	.short	0x0012
        /*0022*/ 	.short	0x0074
        /*0024*/ 	.byte	0x00, 0xf0, 0x11, 0x00


	//----- nvinfo : EIATTR_KPARAM_INFO
	.align		4
.L_27163:
        /*0028*/ 	.byte	0x04, 0x17
        /*002a*/ 	.short	(.L_27165 - .L_27164)
.L_27164:
        /*002c*/ 	.word	0x00000000
        /*0030*/ 	.short	0x0011
        /*0032*/ 	.short	0x0070
        /*0034*/ 	.byte	0x00, 0xf0, 0x11, 0x00


	//----- nvinfo : EIATTR_KPARAM_INFO
	.align		4
.L_27165:
        /*0038*/ 	.byte	0x04, 0x17
        /*003a*/ 	.short	(.L_27167 - .L_27166)
.L_27166:
        /*003c*/ 	.word	0x00000000
        /*0040*/ 	.short	0x0010
        /*0042*/ 	.short	0x006c
        /*0044*/ 	.byte	0x00, 0xf0, 0x11, 0x00


	//----- nvinfo : EIATTR_KPARAM_INFO
	.align		4
.L_27167:
        /*0048*/ 	.byte	0x04, 0x17
        /*004a*/ 	.short	(.L_27169 - .L_27168)
.L_27168:
        /*004c*/ 	.word	0x00000000
        /*0050*/ 	.short	0x000f
        /*0052*/ 	.short	0x0068
        /*0054*/ 	.byte	0x00, 0xf0, 0x11, 0x00


	//----- nvinfo : EIATTR_KPARAM_INFO
	.align		4
.L_27169:
        /*0058*/ 	.byte	0x04, 0x17
        /*005a*/ 	.short	(.L_27171 - .L_27170)
.L_27170:
        /*005c*/ 	.word	0x00000000
        /*0060*/ 	.short	0x000e
        /*0062*/ 	.short	0x0060
        /*0064*/ 	.byte	0x00, 0xf5, 0x21, 0x00


	//----- nvinfo : EIATTR_KPARAM_INFO
	.align		4
.L_27171:
        /*0068*/ 	.byte	0x04, 0x17
        /*006a*/ 	.short	(.L_27173 - .L_27172)
.L_27172:
        /*006c*/ 	.word	0x00000000
        /*0070*/ 	.short	0x000d
        /*0072*/ 	.short	0x0058
        /*0074*/ 	.byte	0x00, 0xf5, 0x21, 0x00


	//----- nvinfo : EIATTR_KPARAM_INFO
	.align		4
.L_27173:
        /*0078*/ 	.byte	0x04, 0x17
        /*007a*/ 	.short	(.L_27175 - .L_27174)
.L_27174:
        /*007c*/ 	.word	0x00000000
        /*0080*/ 	.short	0x000c
        /*0082*/ 	.short	0x0050
        /*0084*/ 	.byte	0x00, 0xf0, 0x11, 0x00


	//----- nvinfo : EIATTR_KPARAM_INFO
	.align		4
.L_27175:
        /*0088*/ 	.byte	0x04, 0x17
        /*008a*/ 	.short	(.L_27177 - .L_27176)
.L_27176:
        /*008c*/ 	.word	0x00000000
        /*0090*/ 	.short	0x000b
        /*0092*/ 	.short	0x004c
        /*0094*/ 	.byte	0x00, 0xf0, 0x11, 0x00


	//----- nvinfo : EIATTR_KPARAM_INFO
	.align		4
.L_27177:
        /*0098*/ 	.byte	0x04, 0x17
        /*009a*/ 	.short	(.L_27179 - .L_27178)
.L_27178:
        /*009c*/ 	.word	0x00000000
        /*00a0*/ 	.short	0x000a
        /*00a2*/ 	.short	0x0048
        /*00a4*/ 	.byte	0x00, 0xf0, 0x11, 0x00


	//----- nvinfo : EIATTR_KPARAM_INFO
	.align		4
.L_27179:
        /*00a8*/ 	.byte	0x04, 0x17
        /*00aa*/ 	.short	(.L_27181 - .L_27180)
.L_27180:
        /*00ac*/ 	.word	0x00000000
        /*00b0*/ 	.short	0x0009
        /*00b2*/ 	.short	0x0040
        /*00b4*/ 	.byte	0x00, 0xf5, 0x21, 0x00


	//----- nvinfo : EIATTR_KPARAM_INFO
	.align		4
.L_27181:
        /*00b8*/ 	.byte	0x04, 0x17
        /*00ba*/ 	.short	(.L_27183 - .L_27182)
.L_27182:
        /*00bc*/ 	.word	0x00000000
        /*00c0*/ 	.short	0x0008
        /*00c2*/ 	.short	0x0038
        /*00c4*/ 	.byte	0x00, 0xf0, 0x11, 0x00


	//----- nvinfo : EIATTR_KPARAM_INFO
	.align		4
.L_27183:
        /*00c8*/ 	.byte	0x04, 0x17
        /*00ca*/ 	.short	(.L_27185 - .L_27184)
.L_27184:
        /*00cc*/ 	.word	0x00000000
        /*00d0*/ 	.short	0x0007
        /*00d2*/ 	.short	0x0030
        /*00d4*/ 	.byte	0x00, 0xf5, 0x21, 0x00


	//----- nvinfo : EIATTR_KPARAM_INFO
	.align		4
.L_27185:
        /*00d8*/ 	.byte	0x04, 0x17
        /*00da*/ 	.short	(.L_27187 - .L_27186)
.L_27186:
        /*00dc*/ 	.word	0x00000000
        /*00e0*/ 	.short	0x0006
        /*00e2*/ 	.short	0x0028
        /*00e4*/ 	.byte	0x00, 0xf5, 0x21, 0x00


	//----- nvinfo : EIATTR_KPARAM_INFO
	.align		4
.L_27187:
        /*00e8*/ 	.byte	0x04, 0x17
        /*00ea*/ 	.short	(.L_27189 - .L_27188)
.L_27188:
        /*00ec*/ 	.word	0x00000000
        /*00f0*/ 	.short	0x0005
        /*00f2*/ 	.short	0x0024
        /*00f4*/ 	.byte	0x00, 0xf0, 0x11, 0x00


	//----- nvinfo : EIATTR_KPARAM_INFO
	.align		4
.L_27189:
        /*00f8*/ 	.byte	0x04, 0x17
        /*00fa*/ 	.short	(.L_27191 - .L_27190)
.L_27190:
        /*00fc*/ 	.word	0x00000000
        /*0100*/ 	.short	0x0004
        /*0102*/ 	.short	0x0020
        /*0104*/ 	.byte	0x00, 0xf0, 0x11, 0x00


	//----- nvinfo : EIATTR_KPARAM_INFO
	.align		4
.L_27191:
        /*0108*/ 	.byte	0x04, 0x17
        /*010a*/ 	.short	(.L_27193 - .L_27192)
.L_27192:
        /*010c*/ 	.word	0x00000000
        /*0110*/ 	.short	0x0003
        /*0112*/ 	.short	0x0018
        /*0114*/ 	.byte	0x00, 0xf5, 0x21, 0x00


	//----- nvinfo : EIATTR_KPARAM_INFO
	.align		4
.L_27193:
        /*0118*/ 	.byte	0x04, 0x17
        /*011a*/ 	.short	(.L_27195 - .L_27194)
.L_27194:
        /*011c*/ 	.word	0x00000000
        /*0120*/ 	.short	0x0002
        /*0122*/ 	.short	0x0010
        /*0124*/ 	.byte	0x00, 0xf5, 0x21, 0x00


	//----- nvinfo : EIATTR_KPARAM_INFO
	.align		4
.L_27195:
        /*0128*/ 	.byte	0x04, 0x17
        /*012a*/ 	.short	(.L_27197 - .L_27196)
.L_27196:
        /*012c*/ 	.word	0x00000000
        /*0130*/ 	.short	0x0001
        /*0132*/ 	.short	0x0008
        /*0134*/ 	.byte	0x00, 0xf5, 0x21, 0x00


	//----- nvinfo : EIATTR_KPARAM_INFO
	.align		4
.L_27197:
        /*0138*/ 	.byte	0x04, 0x17
        /*013a*/ 	.short	(.L_27199 - .L_27198)
.L_27198:
        /*013c*/ 	.word	0x00000000
        /*0140*/ 	.short	0x0000
        /*0142*/ 	.short	0x0000
        /*0144*/ 	.byte	0x00, 0xf5, 0x21, 0x00


	//----- nvinfo : EIATTR_SPARSE_MMA_MASK
	.align		4
.L_27199:
        /*0148*/ 	.byte	0x03, 0x50
        /*014a*/ 	.short	0x0000


	//----- nvinfo : EIATTR_MAXREG_COUNT
	.align		4
        /*014c*/ 	.byte	0x03, 0x1b
        /*014e*/ 	.short	0x00ff


	//----- nvinfo : EIATTR_NUM_BARRIERS
	.align		4
        /*0150*/ 	.byte	0x02, 0x4c
        /*0152*/ 	.byte	0x01
	.zero		1


	//----- nvinfo : EIATTR_MERCURY_ISA_VERSION
	.align		4
        /*0154*/ 	.byte	0x03, 0x5f
        /*0156*/ 	.short	0x0101


	//----- nvinfo : EIATTR_COOP_GROUP_MASK_REGIDS
	.align		4
        /*0158*/ 	.byte	0x04, 0x29
        /*015a*/ 	.short	(.L_27201 - .L_27200)


	//   ....[0]....
.L_27200:
        /*015c*/ 	.word	0xffffffff


	//   ....[1]....
        /*0160*/ 	.word	0xffffffff


	//   ....[2]....
        /*0164*/ 	.word	0xffffffff


	//   ....[3]....
        /*0168*/ 	.word	0xffffffff


	//   ....[4]....
        /*016c*/ 	.word	0xffffffff


	//   ....[5]....
        /*0170*/ 	.word	0xffffffff


	//   ....[6]....
        /*0174*/ 	.word	0xffffffff


	//   ....[7]....
        /*0178*/ 	.word	0xffffffff


	//   ....[8]....
        /*017c*/ 	.word	0xffffffff


	//   ....[9]....
        /*0180*/ 	.word	0xffffffff


	//   ....[10]....
        /*0184*/ 	.word	0xffffffff


	//   ....[11]....
        /*0188*/ 	.word	0xffffffff


	//   ....[12]....
        /*018c*/ 	.word	0xffffffff


	//   ....[13]....
        /*0190*/ 	.word	0xffffffff


	//   ....[14]....
        /*0194*/ 	.word	0xffffffff


	//   ....[15]....
        /*0198*/ 	.word	0xffffffff


	//   ....[16]....
        /*019c*/ 	.word	0x05000008


	//   ....[17]....
        /*01a0*/ 	.word	0x05000008


	//   ....[18]....
        /*01a4*/ 	.word	0x05000008


	//   ....[19]....
        /*01a8*/ 	.word	0x05000008


	//   ....[20]....
        /*01ac*/ 	.word	0x05000008


	//----- nvinfo : EIATTR_COOP_GROUP_INSTR_OFFSETS
	.align		4
.L_27201:
        /*01b0*/ 	.byte	0x04, 0x28
        /*01b2*/ 	.short	(.L_27203 - .L_27202)


	//   ....[0]....
.L_27202:
        /*01b4*/ 	.word	0x00001940


	//   ....[1]....
        /*01b8*/ 	.word	0x00001960


	//   ....[2]....
        /*01bc*/ 	.word	0x00001b70


	//   ....[3]....
        /*01c0*/ 	.word	0x00001b90


	//   ....[4]....
        /*01c4*/ 	.word	0x00001bb0


	//   ....[5]....
        /*01c8*/ 	.word	0x00001cc0


	//   ....[6]....
        /*01cc*/ 	.word	0x00001cf0


	//   ....[7]....
        /*01d0*/ 	.word	0x00001d60


	//   ....[8]....
        /*01d4*/ 	.word	0x00002b90


	//   ....[9]....
        /*01d8*/ 	.word	0x00002bc0


	//   ....[10]....
        /*01dc*/ 	.word	0x00002be0


	//   ....[11]....
        /*01e0*/ 	.word	0x00002c00


	//   ....[12]....
        /*01e4*/ 	.word	0x00002c20


	//   ....[13]....
        /*01e8*/ 	.word	0x00002c70


	//   ....[14]....
        /*01ec*/ 	.word	0x00002c90


	//   ....[15]....
        /*01f0*/ 	.word	0x00002cb0


	//   ....[16]....
        /*01f4*/ 	.word	0x00005230


	//   ....[17]....
        /*01f8*/ 	.word	0x000052d0


	//   ....[18]....
        /*01fc*/ 	.word	0x00005370


	//   ....[19]....
        /*0200*/ 	.word	0x00005410


	//   ....[20]....
        /*0204*/ 	.word	0x00005480


	//----- nvinfo : EIATTR_VRC_CTA_INIT_COUNT
	.align		4
.L_27203:
        /*0208*/ 	.byte	0x02, 0x4a
	.zero		1
	.zero		1


	//----- nvinfo : EIATTR_EXIT_INSTR_OFFSETS
	.align		4
        /*020c*/ 	.byte	0x04, 0x1c
        /*020e*/ 	.short	(.L_27205 - .L_27204)


	//   ....[0]....
.L_27204:
        /*0210*/ 	.word	0x00005030


	//   ....[1]....
        /*0214*/ 	.word	0x000051c0


	//----- nvinfo : EIATTR_CRS_STACK_SIZE
	.align		4
.L_27205:
        /*0218*/ 	.byte	0x04, 0x1e
        /*021a*/ 	.short	(.L_27207 - .L_27206)
.L_27206:
        /*021c*/ 	.word	0x00000000


	//----- nvinfo : EIATTR_CBANK_PARAM_SIZE
	.align		4
.L_27207:
        /*0220*/ 	.byte	0x03, 0x19
        /*0222*/ 	.short	0x007c


	//----- nvinfo : EIATTR_PARAM_CBANK
	.align		4
        /*0224*/ 	.byte	0x04, 0x0a
        /*0226*/ 	.short	(.L_27209 - .L_27208)
	.align		4
.L_27208:
        /*0228*/ 	.word	index@(.nv.constant0._ZN4vllm25paged_attention_v1_kernelIttLi192ELi8ELi128ELNS_18Fp8KVCacheDataTypeE0ELb1EEEvPT_PKS2_PKT0_S8_ifPKiSA_iPKfiiiSC_SC_iiiii)
        /*022c*/ 	.short	0x0380
        /*022e*/ 	.short	0x007c


	//----- nvinfo : EIATTR_SW_WAR
	.align		4
.L_27209:
        /*0230*/ 	.byte	0x04, 0x36
        /*0232*/ 	.short	(.L_27211 - .L_27210)
.L_27210:
        /*0234*/ 	.word	0x00000008
.L_27211:


//--------------------- .nv.info._ZN4vllm25paged_attention_v1_kernelIttLi128ELi8ELi128ELNS_18Fp8KVCacheDataTypeE0ELb1EEEvPT_PKS2_PKT0_S8_ifPKiSA_iPKfiiiSC_SC_iiiii --------------------------
	.section	.nv.info._ZN4vllm25paged_attention_v1_kernelIttLi128ELi8ELi128ELNS_18Fp8KVCacheDataTypeE0ELb1EEEvPT_PKS2_PKT0_S8_ifPKiSA_iPKfiiiSC_SC_iiiii,"",@"SHT_CUDA_INFO"
	.sectionflags	@""
	.align	4


	//----- nvinfo : EIATTR_CUDA_API_VERSION
	.align		4
        /*0000*/ 	.byte	0x04, 0x37
        /*0002*/ 	.short	(.L_27213 - .L_27212)
.L_27212:
        /*0004*/ 	.word	0x00000082


	//----- nvinfo : EIATTR_KPARAM_INFO
	.align		4
.L_27213:
        /*0008*/ 	.byte	0x04, 0x17
        /*000a*/ 	.short	(.L_27215 - .L_27214)
.L_27214:
        /*000c*/ 	.word	0x00000000
        /*0010*/ 	.short	0x0013
        /*0012*/ 	.short	0x0078
        /*0014*/ 	.byte	0x00, 0xf0, 0x11, 0x00


	//----- nvinfo : EIATTR_KPARAM_INFO
	.align		4
.L_27215:
        /*0018*/ 	.byte	0x04, 0x17
        /*001a*/ 	.short	(.L_27217 - .L_27216)
.L_27216:
        /*001c*/ 	.word	0x00000000
        /*0020*/ 	.short	0x0012
        /*0022*/ 	.short	0x0074
        /*0024*/ 	.byte	0x00, 0xf0, 0x11, 0x00


	//----- nvinfo : EIATTR_KPARAM_INFO
	.align		4
.L_27217:
        /*0028*/ 	.byte	0x04, 0x17
        /*002a*/ 	.short	(.L_27219 - .L_27218)
.L_27218:
        /*002c*/ 	.word	0x00000000
        /*0030*/ 	.short	0x0011
        /*0032*/ 	.short	0x0070
        /*0034*/ 	.byte	0x00, 0xf0, 0x11, 0x00


	//----- nvinfo : EIATTR_KPARAM_INFO
	.align		4
.L_27219:
        /*0038*/ 	.byte	0x04, 0x17
        /*003a*/ 	.short	(.L_27221 - .L_27220)
.L_27220:
        /*003c*/ 	.word	0x00000000
        /*0040*/ 	.short	0x0010
        /*0042*/ 	.short	0x006c
        /*0044*/ 	.byte	0x00, 0xf0, 0x11, 0x00


	//----- nvinfo : EIATTR_KPARAM_INFO
	.align		4
.L_27221:
        /*0048*/ 	.byte	0x04, 0x17
        /*004a*/ 	.short	(.L_27223 - .L_27222)
.L_27222:
        /*004c*/ 	.word	0x00000000
        /*0050*/ 	.short	0x000f
        /*0052*/ 	.short	0x0068
        /*0054*/ 	.byte	0x00, 0xf0, 0x11, 0x00


	//----- nvinfo : EIATTR_KPARAM_INFO
	.align		4
.L_27223:
        /*0058*/ 	.byte	0x04, 0x17
        /*005a*/ 	.short	(.L_27225 - .L_27224)
.L_27224:
        /*005c*/ 	.word	0x00000000
        /*0060*/ 	.short	0x000e
        /*0062*/ 	.short	0x0060
        /*0064*/ 	.byte	0x00, 0xf5, 0x21, 0x00


	//----- nvinfo : EIATTR_KPARAM_INFO
	.align		4
.L_27225:
        /*0068*/ 	.byte	0x04, 0x17
        /*006a*/ 	.short	(.L_27227 - .L_27226)
.L_27226:
        /*006c*/ 	.word	0x00000000
        /*0070*/ 	.short	0x000d
        /*0072*/ 	.short	0x0058
        /*0074*/ 	.byte	0x00, 0xf5, 0x21, 0x00


	//----- nvinfo : EIATTR_KPARAM_INFO
	.align		4
.L_27227:
        /*0078*/ 	.byte	0x04, 0x17
        /*007a*/ 	.short	(.L_27229 - .L_27228)
.L_27228:
        /*007c*/ 	.word	0x00000000
        /*0080*/ 	.short	0x000c
        /*0082*/ 	.short	0x0050
        /*0084*/ 	.byte	0x00, 0xf0, 0x11, 0x00


	//----- nvinfo : EIATTR_KPARAM_INFO
	.align		4
.L_27229:
        /*0088*/ 	.byte	0x04, 0x17
        /*008a*/ 	.short	(.L_27231 - .L_27230)
.L_27230:
        /*008c*/ 	.word	0x00000000
        /*0090*/ 	.short	0x000b
        /*0092*/ 	.short	0x004c
        /*0094*/ 	.byte	0x00, 0xf0, 0x11, 0x00


	//----- nvinfo : EIATTR_KPARAM_INFO
	.align		4
.L_27231:
        /*0098*/ 	.byte	0x04, 0x17
        /*009a*/ 	.short	(.L_27233 - .L_27232)
.L_27232:
        /*009c*/ 	.word	0x00000000
        /*00a0*/ 	.short	0x000a
        /*00a2*/ 	.short	0x0048
        /*00a4*/ 	.byte	0x00, 0xf0, 0x11, 0x00


	//----- nvinfo : EIATTR_KPARAM_INFO
	.align		4
.L_27233:
        /*00a8*/ 	.byte	0x04, 0x17
        /*00aa*/ 	.short	(.L_27235 - .L_27234)
.L_27234:
        /*00ac*/ 	.word	0x00000000
        /*00b0*/ 	.short	0x0009
        /*00b2*/ 	.short	0x0040
        /*00b4*/ 	.byte	0x00, 0xf5, 0x21, 0x00


	//----- nvinfo : EIATTR_KPARAM_INFO
	.align		4
.L_27235:
        /*00b8*/ 	.byte	0x04, 0x17
        /*00ba*/ 	.short	(.L_27237 - .L_27236)
.L_27236:
        /*00bc*/ 	.word	0x00000000
        /*00c0*/ 	.short	0x0008
        /*00c2*/ 	.short	0x0038
        /*00c4*/ 	.byte	0x00, 0xf0, 0x11, 0x00


	//----- nvinfo : EIATTR_KPARAM_INFO
	.align		4
.L_27237:
        /*00c8*/ 	.byte	0x04, 0x17
        /*00ca*/ 	.short	(.L_27239 - .L_27238)
.L_27238:
        /*00cc*/ 	.word	0x00000000
        /*00d0*/ 	.short	0x0007
        /*00d2*/ 	.short	0x0030
        /*00d4*/ 	.byte	0x00, 0xf5, 0x21, 0x00


	//----- nvinfo : EIATTR_KPARAM_INFO
	.align		4
.L_27239:
        /*00d8*/ 	.byte	0x04, 0x17
        /*00da*/ 	.short	(.L_27241 - .L_27240)
.L_27240:
        /*00dc*/ 	.word	0x00000000
        /*00e0*/ 	.short	0x0006
        /*00e2*/ 	.short	0x0028
        /*00e4*/ 	.byte	0x00, 0xf5, 0x21, 0x00


	//----- nvinfo : EIATTR_KPARAM_INFO
	.align		4
.L_27241:
        /*00e8*/ 	.byte	0x04, 0x17
        /*00ea*/ 	.short	(.L_27243 - .L_27242)
.L_27242:
        /*00ec*/ 	.word	0x00000000
        /*00f0*/ 	.short	0x0005
        /*00f2*/ 	.short	0x0024
        /*00f4*/ 	.byte	0x00, 0xf0, 0x11, 0x00


	//----- nvinfo : EIATTR_KPARAM_INFO
	.align		4
.L_27243:
        /*00f8*/ 	.byte	0x04, 0x17
        /*00fa*/ 	.short	(.L_27245 - .L_27244)
.L_27244:
        /*00fc*/ 	.word	0x00000000
        /*0100*/ 	.short	0x0004
        /*0102*/ 	.short	0x0020
        /*0104*/ 	.byte	0x00, 0xf0, 0x11, 0x00


	//----- nvinfo : EIATTR_KPARAM_INFO
	.align		4
.L_27245:
        /*0108*/ 	.byte	0x04, 0x17
        /*010a*/ 	.short	(.L_27247 - .L_27246)
.L_27246:
        /*010c*/ 	.word	0x00000000
        /*0110*/ 	.short	0x0003
        /*0112*/ 	.short	0x0018
        /*0114*/ 	.byte	0x00, 0xf5, 0x21, 0x00


	//----- nvinfo : EIATTR_KPARAM_INFO
	.align		4
.L_27247:
        /*0118*/ 	.byte	0x04, 0x17
        /*011a*/ 	.short	(.L_27249 - .L_27248)
.L_27248:
        /*011c*/ 	.word	0x00000000
        /*0120*/ 	.short	0x0002
        /*0122*/ 	.short	0x0010
        /*0124*/ 	.byte	0x00, 0xf5, 0x21, 0x00


	//----- nvinfo : EIATTR_KPARAM_INFO
	.align		4
.L_27249:
        /*0128*/ 	.byte	0x04, 0x17
        /*012a*/ 	.short	(.L_27251 - .L_27250)
.L_27250:
        /*012c*/ 	.word	0x00000000
        /*0130*/ 	.short	0x0001
        /*0132*/ 	.short	0x0008
        /*0134*/ 	.byte	0x00, 0xf5, 0x21, 0x00


	//----- nvinfo : EIATTR_KPARAM_INFO
	.align		4
.L_27251:
        /*0138*/ 	.byte	0x04, 0x17
        /*013a*/ 	.short	(.L_27253 - .L_27252)
.L_27252:
        /*013c*/ 	.word	0x00000000
        /*0140*/ 	.short	0x0000
        /*0142*/ 	.short	0x0000
        /*0144*/ 	.byte	0x00, 0xf5, 0x21, 0x00


	//----- nvinfo : EIATTR_SPARSE_MMA_MASK
	.align		4
.L_27253:
        /*0148*/ 	.byte	0x03, 0x50
        /*014a*/ 	.short	0x0000


	//----- nvinfo : EIATTR_MAXREG_COUNT
	.align		4
        /*014c*/ 	.byte	0x03, 0x1b
        /*014e*/ 	.short	0x00ff


	//----- nvinfo : EIATTR_NUM_BARRIERS
	.align		4
        /*0150*/ 	.byte	0x02, 0x4c
        /*0152*/ 	.byte	0x01
	.zero		1


	//----- nvinfo : EIATTR_MERCURY_ISA_VERSION
	.align		4
        /*0154*/ 	.byte	0x03, 0x5f
        /*0156*/ 	.short	0x0101


	//----- nvinfo : EIATTR_COOP_GROUP_MASK_REGIDS
	.align		4
        /*0158*/ 	.byte	0x04, 0x29
        /*015a*/ 	.short	(.L_27255 - .L_27254)


	//   ....[0]....
.L_27254:
        /*015c*/ 	.word	0xffffffff


	//   ....[1]....
        /*0160*/ 	.word	0xffffffff


	//   ....[2]....
        /*0164*/ 	.word	0xffffffff


	//   ....[3]....
        /*0168*/ 	.word	0xffffffff


	//   ....[4]....
        /*016c*/ 	.word	0xffffffff


	//   ....[5]....
        /*0170*/ 	.word	0xffffffff


	//   ....[6]....
        /*0174*/ 	.word	0xffffffff


	//   ....[7]....
        /*0178*/ 	.word	0xffffffff


	//   ....[8]....
        /*017c*/ 	.word	0xffffffff


	//   ....[9]....
        /*0180*/ 	.word	0xffffffff


	//   ....[10]....
        /*0184*/ 	.word	0xffffffff


	//   ....[11]....
        /*0188*/ 	.word	0xffffffff


	//   ....[12]....
        /*018c*/ 	.word	0xffffffff


	//   ....[13]....
        /*0190*/ 	.word	0xffffffff


	//   ....[14]....
        /*0194*/ 	.word	0xffffffff


	//   ....[15]....
        /*0198*/ 	.word	0xffffffff


	//   ....[16]....
        /*019c*/ 	.word	0x0500000a


	//   ....[17]....
        /*01a0*/ 	.word	0x0500000a


	//   ....[18]....
        /*01a4*/ 	.word	0x0500000a


	//   ....[19]....
        /*01a8*/ 	.word	0x0500000a


	//   ....[20]....
        /*01ac*/ 	.word	0x0500000a


	//----- nvinfo : EIATTR_COOP_GROUP_INSTR_OFFSETS
	.align		4
.L_27255:
        /*01b0*/ 	.byte	0x04, 0x28
        /*01b2*/ 	.short	(.L_27257 - .L_27256)


	//   ....[0]....
.L_27256:
        /*01b4*/ 	.word	0x00001670


	//   ....[1]....
        /*01b8*/ 	.word	0x00001690


	//   ....[2]....
        /*01bc*/ 	.word	0x00001840


	//   ....[3]....
        /*01c0*/ 	.word	0x00001860


	//   ....[4]....
        /*01c4*/ 	.word	0x00001880


	//   ....[5]....
        /*01c8*/ 	.word	0x00001a00


	//   ....[6]....
        /*01cc*/ 	.word	0x00001a20


	//   ....[7]....
        /*01d0*/ 	.word	0x00001a50


	//   ....[8]....
        /*01d4*/ 	.word	0x00002890


	//   ....[9]....
        /*01d8*/ 	.word	0x000028c0


	//   ....[10]....
        /*01dc*/ 	.word	0x000028e0


	//   ....[11]....
        /*01e0*/ 	.word	0x00002900


	//   ....[12]....
        /*01e4*/ 	.word	0x00002920


	//   ....[13]....
        /*01e8*/ 	.word	0x00002970


	//   ....[14]....
        /*01ec*/ 	.word	0x00002990


	//   ....[15]....
        /*01f0*/ 	.word	0x000029b0


	//   ....[16]....
        /*01f4*/ 	.word	0x000049c0


	//   ....[17]....
        /*01f8*/ 	.word	0x00004a50


	//   ....[18]....
        /*01fc*/ 	.word	0x00004af0


	//   ....[19]....
        /*0200*/ 	.word	0x00004b80


	//   ....[20]....
        /*0204*/ 	.word	0x00004bf0


	//----- nvinfo : EIATTR_VRC_CTA_INIT_COUNT
	.align		4
.L_27257:
        /*0208*/ 	.byte	0x02, 0x4a
	.zero		1
	.zero		1


	//----- nvinfo : EIATTR_EXIT_INSTR_OFFSETS
	.align		4
        /*020c*/ 	.byte	0x04, 0x1c
        /*020e*/ 	.short	(.L_27259 - .L_27258)


	//   ....[0]....
.L_27258:
        /*0210*/ 	.word	0x00004810


	//   ....[1]....
        /*0214*/ 	.word	0x00004950


	//----- nvinfo : EIATTR_CRS_STACK_SIZE
	.align		4
.L_27259:
        /*0218*/ 	.byte	0x04, 0x1e
        /*021a*/ 	.short	(.L_27261 - .L_27260)
.L_27260:
        /*021c*/ 	.word	0x00000000


	//----- nvinfo : EIATTR_CBANK_PARAM_SIZE
	.align		4
.L_27261:
        /*0220*/ 	.byte	0x03, 0x19
        /*0222*/ 	.short	0x007c


	//----- nvinfo : EIATTR_PARAM_CBANK
	.align		4
        /*0224*/ 	.byte	0x04, 0x0a
        /*0226*/ 	.short	(.L_27263 - .L_27262)
	.align		4
.L_27262:
        /*0228*/ 	.word	index@(.nv.constant0._ZN4vllm25paged_attention_v1_kernelIttLi128ELi8ELi128ELNS_18Fp8KVCacheDataTypeE0ELb1EEEvPT_PKS2_PKT0_S8_ifPKiSA_iPKfiiiSC_SC_iiiii)
        /*022c*/ 	.short	0x0380
        /*022e*/ 	.short	0x007c


	//----- nvinfo : EIATTR_SW_WAR
	.align		4
.L_27263:
        /*0230*/ 	.byte	0x04, 0x36
        /*0232*/ 	.short	(.L_27265 - .L_27264)
.L_27264:
        /*0234*/ 	.word	0x00000008
.L_27265:


//--------------------- .nv.info._ZN4vllm25paged_attention_v1_kernelIttLi120ELi8ELi128ELNS_18Fp8KVCacheDataTypeE0ELb1EEEvPT_PKS2_PKT0_S8_ifPKiSA_iPKfiiiSC_SC_iiiii --------------------------
	.section	.nv.info._ZN4vllm25paged_attention_v1_kernelIttLi120ELi8ELi128ELNS_18Fp8KVCacheDataTypeE0ELb1EEEvPT_PKS2_PKT0_S8_ifPKiSA_iPKfiiiSC_SC_iiiii,"",@"SHT_CUDA_INFO"
	.sectionflags	@""
	.align	4


	//----- nvinfo : EIATTR_CUDA_API_VERSION
	.align		4
        /*0000*/ 	.byte	0x04, 0x37
        /*0002*/ 	.short	(.L_27267 - .L_27266)
.L_27266:
        /*0004*/ 	.word	0x00000082


	//----- nvinfo : EIATTR_KPARAM_INFO
	.align		4
.L_27267:
        /*0008*/ 	.byte	0x04, 0x17
        /*000a*/ 	.short	(.L_27269 - .L_27268)
.L_27268:
        /*000c*/ 	.word	0x00000000
        /*0010*/ 	.short	0x0013
        /*0012*/ 	.short	0x0078
        /*0014*/ 	.byte	0x00, 0xf0, 0x11, 0x00


	//----- nvinfo : EIATTR_KPARAM_INFO
	.align		4
.L_27269:
        /*0018*/ 	.byte	0x04, 0x17
        /*001a*/ 	.short	(.L_27271 - .L_27270)
.L_27270:
        /*001c*/ 	.word	0x00000000
        /*0020*/ 	.short	0x0012
        /*0022*/ 	.short	0x0074
        /*0024*/ 	.byte	0x00, 0xf0, 0x11, 0x00


	//----- nvinfo : EIATTR_KPARAM_INFO
	.align		4
.L_27271:
        /*0028*/ 	.byte	0x04, 0x17
        /*002a*/ 	.short	(.L_27273 - .L_27272)
.L_27272:
        /*002c*/ 	.word	0x00000000
        /*0030*/ 	.short	0x0011
        /*0032*/ 	.short	0x0070
        /*0034*/ 	.byte	0x00, 0xf0, 0x11, 0x00


	//----- nvinfo : EIATTR_KPARAM_INFO
	.align		4
.L_27273:
        /*0038*/ 	.byte	0x04, 0x17
        /*003a*/ 	.short	(.L_27275 - .L_27274)
.L_27274:
        /*003c*/ 	.word	0x00000000
        /*0040*/ 	.short	0x0010
        /*0042*/ 	.short	0x006c
        /*0044*/ 	.byte	0x00, 0xf0, 0x11, 0x00


	//----- nvinfo : EIATTR_KPARAM_INFO
	.align		4
.L_27275:
        /*0048*/ 	.byte	0x04, 0x17
        /*004a*/ 	.short	(.L_27277 - .L_27276)
.L_27276:
        /*004c*/ 	.word	0x00000000
        /*0050*/ 	.short	0x000f
        /*0052*/ 	.short	0x0068
        /*0054*/ 	.byte	0x00, 0xf0, 0x11, 0x00


	//----- nvinfo : EIATTR_KPARAM_INFO
	.align		4
.L_27277:
        /*0058*/ 	.byte	0x04, 0x17
        /*005a*/ 	.short	(.L_27279 - .L_27278)
.L_27278:
        /*005c*/ 	.word	0x00000000
        /*0060*/ 	.short	0x000e
        /*0062*/ 	.short	0x0060
        /*0064*/ 	.byte	0x00, 0xf5, 0x21, 0x00


	//----- nvinfo : EIATTR_KPARAM_INFO
	.align		4
.L_27279:
        /*0068*/ 	.byte	0x04, 0x17
        /*006a*/ 	.short	(.L_27281 - .L_27280)
.L_27280:
        /*006c*/ 	.word	0x00000000
        /*0070*/ 	.short	0x000d
        /*0072*/ 	.short	0x0058
        /*0074*/ 	.byte	0x00, 0xf5, 0x21, 0x00


	//----- nvinfo : EIATTR_KPARAM_INFO
	.align		4
.L_27281:
        /*0078*/ 	.byte	0x04, 0x17
        /*007a*/ 	.short	(.L_27283 - .L_27282)
.L_27282:
        /*007c*/ 	.word	0x00000000
        /*0080*/ 	.short	0x000c
        /*0082*/ 	.short	0x0050
        /*0084*/ 	.byte	0x00, 0xf0, 0x11, 0x00


	//----- nvinfo : EIATTR_KPARAM_INFO
	.align		4
.L_27283:
        /*0088*/ 	.byte	0x04, 0x17
        /*008a*/ 	.short	(.L_27285 - .L_27284)
.L_27284:
        /*008c*/ 	.word	0x00000000
        /*0090*/ 	.short	0x000b
        /*0092*/ 	.short	0x004c
        /*0094*/ 	.byte	0x00, 0xf0, 0x11, 0x00


	//----- nvinfo : EIATTR_KPARAM_INFO
	.align		4
.L_27285:
        /*0098*/ 	.byte	0x04, 0x17
        /*009a*/ 	.short	(.L_27287 - .L_27286)
.L_27286:
        /*009c*/ 	.word	0x00000000
        /*00a0*/ 	.short	0x000a
        /*00a2*/ 	.short	0x0048
        /*00a4*/ 	.byte	0x00, 0xf0, 0x11, 0x00


	//----- nvinfo : EIATTR_KPARAM_INFO
	.align		4
.L_27287:
        /*00a8*/ 	.byte	0x04, 0x17
        /*00aa*/ 	.short	(.L_27289 - .L_27288)
.L_27288:
        /*00ac*/ 	.word	0x00000000
        /*00b0*/ 	.short	0x0009
        /*00b2*/ 	.short	0x0040
        /*00b4*/ 	.byte	0x00, 0xf5, 0x21, 0x00


	//----- nvinfo : EIATTR_KPARAM_INFO
	.align		4
.L_27289:
        /*00b8*/ 	.byte	0x04, 0x17
        /*00ba*/ 	.short	(.L_27291 - .L_27290)
.L_27290:
        /*00bc*/ 	.word	0x00000000
        /*00c0*/ 	.short	0x0008
        /*00c2*/ 	.short	0x0038
        /*00c4*/ 	.byte	0x00, 0xf0, 0x11, 0x00


	//----- nvinfo : EIATTR_KPARAM_INFO
	.align		4
.L_27291:
        /*00c8*/ 	.byte	0x04, 0x17
        /*00ca*/ 	.short	(.L_27293 - .L_27292)
.L_27292:
        /*00cc*/ 	.word	0x00000000
        /*00d0*/ 	.short	0x0007
        /*00d2*/ 	.short	0x0030
        /*00d4*/ 	.byte	0x00, 0xf5, 0x21, 0x00


	//----- nvinfo : EIATTR_KPARAM_INFO
	.align		4
.L_27293:
        /*00d8*/ 	.byte	0x04, 0x17
        /*00da*/ 	.short	(.L_27295 - .L_27294)
.L_27294:
        /*00dc*/ 	.word	0x00000000
        /*00e0*/ 	.short	0x0006
        /*00e2*/ 	.short	0x0028
        /*00e4*/ 	.byte	0x00, 0xf5, 0x21, 0x00


	//----- nvinfo : EIATTR_KPARAM_INFO
	.align		4
.L_27295:
        /*00e8*/ 	.byte	0x04, 0x17
        /*00ea*/ 	.short	(.L_27297 - .L_27296)
.L_27296:
        /*00ec*/ 	.word	0x00000000
        /*00f0*/ 	.short	0x0005
        /*00f2*/ 	.short	0x0024
        /*00f4*/ 	.byte	0x00, 0xf0, 0x11, 0x00


	//----- nvinfo : EIATTR_KPARAM_INFO
	.align		4
.L_27297:
        /*00f8*/ 	.byte	0x04, 0x17
        /*00fa*/ 	.short	(.L_27299 - .L_27298)
.L_27298:
        /*00fc*/ 	.word	0x00000000
        /*0100*/ 	.short	0x0004
        /*0102*/ 	.short	0x0020
        /*0104*/ 	.byte	0x00, 0xf0, 0x11, 0x00


	//----- nvinfo : EIATTR_KPARAM_INFO
	.align		4
.L_27299:
        /*0108*/ 	.byte	0x04, 0x17
        /*010a*/ 	.short	(.L_27301 - .L_27300)
.L_27300:
        /*010c*/ 	.word	0x00000000
        /*0110*/ 	.short	0x0003
        /*0112*/ 	.short	0x0018
        /*0114*/ 	.byte	0x00, 0xf5, 0x21, 0x00


	//----- nvinfo : EIATTR_KPARAM_INFO
	.align		4
.L_27301:
        /*0118*/ 	.byte	0x04, 0x17
        /*011a*/ 	.short	(.L_27303 - .L_27302)
.L_27302:
        /*011c*/ 	.word	0x00000000
        /*0120*/ 	.short	0x0002
        /*0122*/ 	.short	0x0010
        /*0124*/ 	.byte	0x00, 0xf5, 0x21, 0x00


	//----- nvinfo : EIATTR_KPARAM_INFO
	.align		4
.L_27303:
        /*0128*/ 	.byte	0x04, 0x17
        /*012a*/ 	.short	(.L_27305 - .L_27304)
.L_27304:
        /*012c*/ 	.word	0x00000000
        /*0130*/ 	.short	0x0001
        /*0132*/ 	.short	0x0008
        /*0134*/ 	.byte	0x00, 0xf5, 0x21, 0x00


	//----- nvinfo : EIATTR_KPARAM_INFO
	.align		4
.L_27305:
        /*0138*/ 	.byte	0x04, 0x17
        /*013a*/ 	.short	(.L_27307 - .L_27306)
.L_27306:
        /*013c*/ 	.word	0x00000000
        /*0140*/ 	.short	0x0000
        /*0142*/ 	.short	0x0000
        /*0144*/ 	.byte	0x00, 0xf5, 0x21, 0x00


	//----- nvinfo : EIATTR_SPARSE_MMA_MASK
	.align		4
.L_27307:
        /*0148*/ 	.byte	0x03, 0x50
        /*014a*/ 	.short	0x0000


	//----- nvinfo : EIATTR_MAXREG_COUNT
	.align		4
        /*014c*/ 	.byte	0x03, 0x1b
        /*014e*/ 	.short	0x00ff


	//----- nvinfo : EIATTR_NUM_BARRIERS
	.align		4
        /*0150*/ 	.byte	0x02, 0x4c
        /*0152*/ 	.byte	0x01
	.zero		1


	//----- nvinfo : EIATTR_MERCURY_ISA_VERSION
	.align		4
        /*0154*/ 	.byte	0x03, 0x5f
        /*0156*/ 	.short	0x0101


	//----- nvinfo : EIATTR_COOP_GROUP_MASK_REGIDS
	.align		4
        /*0158*/ 	.byte	0x04, 0x29
        /*015a*/ 	.short	(.L_27309 - .L_27308)


	//   ....[0]....
.L_27308:
        /*015c*/ 	.word	0xffffffff


	//   ....[1]....
        /*0160*/ 	.word	0xffffffff


	//   ....[2]....
        /*0164*/ 	.word	0xffffffff


	//   ....[3]....
        /*0168*/ 	.word	0xffffffff


	//   ....[4]....
        /*016c*/ 	.word	0xffffffff


	//   ....[5]....
        /*0170*/ 	.word	0xffffffff


	//   ....[6]....
        /*0174*/ 	.word	0xffffffff


	//   ....[7]....
        /*0178*/ 	.word	0xffffffff


	//   ....[8]....
        /*017c*/ 	.word	0xffffffff


	//   ....[9]....
        /*0180*/ 	.word	0xffffffff


	//   ....[10]....
        /*0184*/ 	.word	0xffffffff


	//   ....[11]....
        /*0188*/ 	.word	0xffffffff


	//   ....[12]....
        /*018c*/ 	.word	0xffffffff


	//   ....[13]....
        /*0190*/ 	.word	0xffffffff


	//   ....[14]....
        /*0194*/ 	.word	0xffffffff


	//   ....[15]....
        /*0198*/ 	.word	0xffffffff


	//   ....[16]....
        /*019c*/ 	.word	0x05000016


	//   ....[17]....
        /*01a0*/ 	.word	0x05000016


	//   ....[18]....
        /*01a4*/ 	.word	0x05000016


	//   ....[19]....
        /*01a8*/ 	.word	0x05000016


	//   ....[20]....
        /*01ac*/ 	.word	0x05000016


	//----- nvinfo : EIATTR_COOP_GROUP_INSTR_OFFSETS
	.align		4
.L_27309:
        /*01b0*/ 	.byte	0x04, 0x28
        /*01b2*/ 	.short	(.L_27311 - .L_27310)


	//   ....[0]....
.L_27310:
        /*01b4*/ 	.word	0x000015c0


	//   ....[1]....
        /*01b8*/ 	.word	0x000015e0


	//   ....[2]....
        /*01bc*/ 	.word	0x000017e0


	//   ....[3]....
        /*01c0*/ 	.word	0x00001800


	//   ....[4]....
        /*01c4*/ 	.word	0x00001820


	//   ....[5]....
        /*01c8*/ 	.word	0x00001930


	//   ....[6]....
        /*01cc*/ 	.word	0x00001960


	//   ....[7]....
        /*01d0*/ 	.word	0x000019e0


	//   ....[8]....
        /*01d4*/ 	.word	0x00002810


	//   ....[9]....
        /*01d8*/ 	.word	0x00002840


	//   ....[10]....
        /*01dc*/ 	.word	0x00002860


	//   ....[11]....
        /*01e0*/ 	.word	0x00002880


	//   ....[12]....
        /*01e4*/ 	.word	0x000028a0


	//   ....[13]....
        /*01e8*/ 	.word	0x000028f0


	//   ....[14]....
        /*01ec*/ 	.word	0x00002910


	//   ....[15]....
        /*01f0*/ 	.word	0x00002930


	//   ....[16]....
        /*01f4*/ 	.word	0x00004920


	//   ....[17]....
        /*01f8*/ 	.word	0x000049b0


	//   ....[18]....
        /*01fc*/ 	.word	0x00004a50


	//   ....[19]....
        /*0200*/ 	.word	0x00004ae0


	//   ....[20]....
        /*0204*/ 	.word	0x00004b50


	//----- nvinfo : EIATTR_VRC_CTA_INIT_COUNT
	.align		4
.L_27311:
        /*0208*/ 	.byte	0x02, 0x4a
	.zero		1
	.zero		1


	//----- nvinfo : EIATTR_EXIT_INSTR_OFFSETS
	.align		4
        /*020c*/ 	.byte	0x04, 0x1c
        /*020e*/ 	.short	(.L_27313 - .L_27312)


	//   ....[0]....
.L_27312:
        /*0210*/ 	.word	0x00004750


	//   ....[1]....
        /*0214*/ 	.word	0x00004880


	//   ....[2]....
        /*0218*/ 	.word	0x000048b0


	//----- nvinfo : EIATTR_CRS_STACK_SIZE
	.align		4
.L_27313:
        /*021c*/ 	.byte	0x04, 0x1e
        /*021e*/ 	.short	(.L_27315 - .L_27314)
.L_27314:
        /*0220*/ 	.word	0x00000000


	//----- nvinfo : EIATTR_CBANK_PARAM_SIZE
	.align		4
.L_27315:
        /*0224*/ 	.byte	0x03, 0x19
        /*0226*/ 	.short	0x007c


	//----- nvinfo : EIATTR_PARAM_CBANK
	.align		4
        /*0228*/ 	.byte	0x04, 0x0a
        /*022a*/ 	.short	(.L_27317 - .L_27316)
	.align		4
.L_27316:
        /*022c*/ 	.word	index@(.nv.constant0._ZN4vllm25paged_attention_v1_kernelIttLi120ELi8ELi128ELNS_18Fp8KVCacheDataTypeE0ELb1EEEvPT_PKS2_PKT0_S8_ifPKiSA_iPKfiiiSC_SC_iiiii)
        /*0230*/ 	.short	0x0380
        /*0232*/ 	.short	0x007c


	//----- nvinfo : EIATTR_SW_WAR
	.align		4
.L_27317:
        /*0234*/ 	.byte	0x04, 0x36
        /*0236*/ 	.short	(.L_27319 - .L_27318)
.L_27318:
        /*0238*/ 	.word	0x00000008
.L_27319:


//--------------------- .nv.info._ZN4vllm25paged_attention_v1_kernelIttLi112ELi8ELi128ELNS_18Fp8KVCacheDataTypeE0ELb1EEEvPT_PKS2_PKT0_S8_ifPKiSA_iPKfiiiSC_SC_iiiii --------------------------
	.section	.nv.info._ZN4vllm25paged_attention_v1_kernelIttLi112ELi8ELi128ELNS_18Fp8KVCacheDataTypeE0ELb1EEEvPT_PKS2_PKT0_S8_ifPKiSA_iPKfiiiSC_SC_iiiii,"",@"SHT_CUDA_INFO"
	.sectionflags	@""
	.align	4


	//----- nvinfo : EIATTR_CUDA_API_VERSION
	.align		4
        /*0000*/ 	.byte	0x04, 0x37
        /*0002*/ 	.short	(.L_27321 - .L_27320)
.L_27320:
        /*0004*/ 	.word	0x00000082


	//----- nvinfo : EIATTR_KPARAM_INFO
	.align		4
.L_27321:
        /*0008*/ 	.byte	0x04, 0x17
        /*000a*/ 	.short	(.L_27323 - .L_27322)
.L_27322:
        /*000c*/ 	.word	0x00000000
        /*0010*/ 	.short	0x0013
        /*0012*/ 	.short	0x0078
        /*0014*/ 	.byte	0x00, 0xf0, 0x11, 0x00


	//----- nvinfo : EIATTR_KPARAM_INFO
	.align		4
.L_27323:
        /*0018*/ 	.byte	0x04, 0x17
        /*001a*/ 	.short	(.L_27325 - .L_27324)
.L_27324:
        /*001c*/ 	.word	0x00000000
        /*0020*/ 	.short	0x0012
        /*0022*/ 	.short	0x0074
        /*0024*/ 	.byte	0x00, 0xf0, 0x11, 0x00


	//----- nvinfo : EIATTR_KPARAM_INFO
	.align		4
.L_27325:
        /*0028*/ 	.byte	0x04, 0x17
        /*002a*/ 	.short	(.L_27327 - .L_27326)
.L_27326:
        /*002c*/ 	.word	0x00000000
        /*0030*/ 	.short	0x0011
        /*0032*/ 	.short	0x0070
        /*0034*/ 	.byte	0x00, 0xf0, 0x11, 0x00


	//----- nvinfo : EIATTR_KPARAM_INFO
	.align		4
.L_27327:
        /*0038*/ 	.byte	0x04, 0x17
        /*003a*/ 	.short	(.L_27329 - .L_27328)
.L_27328:
        /*003c*/ 	.word	0x00000000
        /*0040*/ 	.short	0x0010
        /*0042*/ 	.short	0x006c
        /*0044*/ 	.byte	0x00, 0xf0, 0x11, 0x00


	//----- nvinfo : EIATTR_KPARAM_INFO
	.align		4
.L_27329:
        /*0048*/ 	.byte	0x04, 0x17
        /*004a*/ 	.short	(.L_27331 - .L_27330)
.L_27330:
        /*004c*/ 	.word	0x00000000
        /*0050*/ 	.short	0x000f
        /*0052*/ 	.short	0x0068
        /*0054*/ 	.byte	0x00, 0xf0, 0x11, 0x00


	//----- nvinfo : EIATTR_KPARAM_INFO
	.align		4
.L_27331:
        /*0058*/ 	.byte	0x04, 0x17
        /*005a*/ 	.short	(.L_27333 - .L_27332)
.L_27332:
        /*005c*/ 	.word	0x00000000
        /*0060*/ 	.short	0x000e
        /*0062*/ 	.short	0x0060
        /*0064*/ 	.byte	0x00, 0xf5, 0x21, 0x00


	//----- nvinfo : EIATTR_KPARAM_INFO
	.align		4
.L_27333:
        /*0068*/ 	.byte	0x04, 0x17
        /*006a*/ 	.short	(.L_27335 - .L_27334)
.L_27334:
        /*006c*/ 	.word	0x00000000
        /*0070*/ 	.short	0x000d
        /*0072*/ 	.short	0x0058
        /*0074*/ 	.byte	0x00, 0xf5, 0x21, 0x00


	//----- nvinfo : EIATTR_KPARAM_INFO
	.align		4
.L_27335:
        /*0078*/ 	.byte	0x04, 0x17
        /*007a*/ 	.short	(.L_27337 - .L_27336)
.L_27336:
        /*007c*/ 	.word	0x00000000
        /*0080*/ 	.short	0x000c
        /*0082*/ 	.short	0x0050
        /*0084*/ 	.byte	0x00, 0xf0, 0x11, 0x00


	//----- nvinfo : EIATTR_KPARAM_INFO
	.align		4
.L_27337:
        /*0088*/ 	.byte	0x04, 0x17
        /*008a*/ 	.short	(.L_27339 - .L_27338)
.L_27338:
        /*008c*/ 	.word	0x00000000
        /*0090*/ 	.short	0x000b
        /*0092*/ 	.short	0x004c
        /*0094*/ 	.byte	0x00, 0xf0, 0x11, 0x00


	//----- nvinfo : EIATTR_KPARAM_INFO
	.align		4
.L_27339:
        /*0098*/ 	.byte	0x04, 0x17
        /*009a*/ 	.short	(.L_27341 - .L_27340)
.L_27340:
        /*009c*/ 	.word	0x00000000
        /*00a0*/ 	.short	0x000a
        /*00a2*/ 	.short	0x0048
        /*00a4*/ 	.byte	0x00, 0xf0, 0x11, 0x00


	//----- nvinfo : EIATTR_KPARAM_INFO
	.align		4
.L_27341:
        /*00a8*/ 	.byte	0x04, 0x17
        /*00aa*/ 	.short	(.L_27343 - .L_27342)
.L_27342:
        /*00ac*/ 	.word	0x00000000
        /*00b0*/ 	.short	0x0009
        /*00b2*/ 	.short	0x0040
        /*00b4*/ 	.byte	0x00, 0xf5, 0x21, 0x00


	//----- nvinfo : EIATTR_KPARAM_INFO
	.align		4
.L_27343:
        /*00b8*/ 	.byte	0x04, 0x17
        /*00ba*/ 	.short	(.L_27345 - .L_27344)
.L_27344:
        /*00bc*/ 	.word	0x00000000
        /*00c0*/ 	.short	0x0008
        /*00c2*/ 	.short	0x0038
        /*00c4*/ 	.byte	0x00, 0xf0, 0x11, 0x00


	//----- nvinfo : EIATTR_KPARAM_INFO
	.align		4
.L_27345:
        /*00c8*/ 	.byte	0x04, 0x17
        /*00ca*/ 	.short	(.L_27347 - .L_27346)
.L_27346:
        /*00cc*/ 	.word	0x00000000
        /*00d0*/ 	.short	0x0007
        /*00d2*/ 	.short	0x0030
        /*00d4*/ 	.byte	0x00, 0xf5, 0x21, 0x00


	//----- nvinfo : EIATTR_KPARAM_INFO
	.align		4
.L_27347:
        /*00d8*/ 	.byte	0x04, 0x17
        /*00da*/ 	.short	(.L_27349 - .L_27348)
.L_27348:
        /*00dc*/ 	.word	0x00000000
        /*00e0*/ 	.short	0x0006
        /*00e2*/ 	.short	0x0028
        /*00e4*/ 	.byte	0x00, 0xf5, 0x21, 0x00


	//----- nvinfo : EIATTR_KPARAM_INFO
	.align		4
.L_27349:
        /*00e8*/ 	.byte	0x04, 0x17
        /*00ea*/ 	.short	(.L_27351 - .L_27350)
.L_27350:
        /*00ec*/ 	.word	0x00000000
        /*00f0*/ 	.short	0x0005
        /*00f2*/ 	.short	0x0024
        /*00f4*/ 	.byte	0x00, 0xf0, 0x11, 0x00


	//----- nvinfo : EIATTR_KPARAM_INFO
	.align		4
.L_27351:
        /*00f8*/ 	.byte	0x04, 0x17
        /*00fa*/ 	.short	(.L_27353 - .L_27352)
.L_27352:
        /*00fc*/ 	.word	0x00000000
        /*0100*/ 	.short	0x0004
        /*0102*/ 	.short	0x0020
        /*0104*/ 	.byte	0x00, 0xf0, 0x11, 0x00


	//----- nvinfo : EIATTR_KPARAM_INFO
	.align		4
.L_27353:
        /*0108*/ 	.byte	0x04, 0x17
        /*010a*/ 	.short	(.L_27355 - .L_27354)
.L_27354:
        /*010c*/ 	.word	0x00000000
        /*0110*/ 	.short	0x0003
        /*0112*/ 	.short	0x0018
        /*0114*/ 	.byte	0x00, 0xf5, 0x21, 0x00


	//----- nvinfo : EIATTR_KPARAM_INFO
	.align		4
.L_27355:
        /*0118*/ 	.byte	0x04, 0x17
        /*011a*/ 	.short	(.L_27357 - .L_27356)
.L_27356:
        /*011c*/ 	.word	0x00000000
        /*0120*/ 	.short	0x0002
        /*0122*/ 	.short	0x0010
        /*0124*/ 	.byte	0x00, 0xf5, 0x21, 0x00


	//----- nvinfo : EIATTR_KPARAM_INFO
	.align		4
.L_27357:
        /*0128*/ 	.byte	0x04, 0x17
        /*012a*/ 	.short	(.L_27359 - .L_27358)
.L_27358:
        /*012c*/ 	.word	0x00000000
        /*0130*/ 	.short	0x0001
        /*0132*/ 	.short	0x0008
        /*0134*/ 	.byte	0x00, 0xf5, 0x21, 0x00


	//----- nvinfo : EIATTR_KPARAM_INFO
	.align		4
.L_27359:
        /*0138*/ 	.byte	0x04, 0x17
        /*013a*/ 	.short	(.L_27361 - .L_27360)
.L_27360:
        /*013c*/ 	.word	0x00000000
        /*0140*/ 	.short	0x0000
        /*0142*/ 	.short	0x0000
        /*0144*/ 	.byte	0x00, 0xf5, 0x21, 0x00


	//----- nvinfo : EIATTR_SPARSE_MMA_MASK
	.align		4
.L_27361:
        /*0148*/ 	.byte	0x03, 0x50
        /*014a*/ 	.short	0x0000


	//----- nvinfo : EIATTR_MAXREG_COUNT
	.align		4
        /*014c*/ 	.byte	0x03, 0x1b
        /*014e*/ 	.short	0x00ff


	//----- nvinfo : EIATTR_NUM_BARRIERS
	.align		4
        /*0150*/ 	.byte	0x02, 0x4c
        /*0152*/ 	.byte	0x01
	.zero		1


	//----- nvinfo : EIATTR_MERCURY_ISA_VERSION
	.align		4
        /*0154*/ 	.byte	0x03, 0x5f
        /*0156*/ 	.short	0x0101


	//----- nvinfo : EIATTR_COOP_GROUP_MASK_REGIDS
	.align		4
        /*0158*/ 	.byte	0x04, 0x29
        /*015a*/ 	.short	(.L_27363 - .L_27362)


	//   ....[0]....
.L_27362:
        /*015c*/ 	.word	0xffffffff


	//   ....[1]....
        /*0160*/ 	.word	0xffffffff


	//   ....[2]....
        /*0164*/ 	.word	0xffffffff


	//   ....[3]....
        /*0168*/ 	.word	0xffffffff


	//   ....[4]....
        /*016c*/ 	.word	0xffffffff


	//   ....[5]....
        /*0170*/ 	.word	0xffffffff


	//   ....[6]....
        /*0174*/ 	.word	0xffffffff


	//   ....[7]....
        /*0178*/ 	.word	0xffffffff


	//   ....[8]....
        /*017c*/ 	.word	0xffffffff


	//   ....[9]....
        /*0180*/ 	.word	0xffffffff


	//   ....[10]....
        /*0184*/ 	.word	0xffffffff


	//   ....[11]....
        /*0188*/ 	.word	0xffffffff


	//   ....[12]....
        /*018c*/ 	.word	0xffffffff


	//   ....[13]....
        /*0190*/ 	.word	0xffffffff


	//   ....[14]....
        /*0194*/ 	.word	0xffffffff


	//   ....[15]....
        /*0198*/ 	.word	0xffffffff


	//   ....[16]....
        /*019c*/ 	.word	0x0500000d


	//   ....[17]....
        /*01a0*/ 	.word	0x0500000d


	//   ....[18]....
        /*01a4*/ 	.word	0x0500000d


	//   ....[19]....
        /*01a8*/ 	.word	0x0500000d


	//   ....[20]....
        /*01ac*/ 	.word	0x0500000d


	//----- nvinfo : EIATTR_COOP_GROUP_INSTR_OFFSETS
	.align		4
.L_27363:
        /*01b0*/ 	.byte	0x04, 0x28
        /*01b2*/ 	.short	(.L_27365 - .L_27364)


	//   ....[0]....
.L_27364:
        /*01b4*/ 	.word	0x000014c0


	//   ....[1]....
        /*01b8*/ 	.word	0x000014e0


	//   ....[2]....
        /*01bc*/ 	.word	0x000016e0


	//   ....[3]....
        /*01c0*/ 	.word	0x00001700


	//   ....[4]....
        /*01c4*/ 	.word	0x00001720


	//   ....[5]....
        /*01c8*/ 	.word	0x00001830


	//   ....[6]....
        /*01cc*/ 	.word	0x00001860


	//   ....[7]....
        /*01d0*/ 	.word	0x000018e0


	//   ....[8]....
        /*01d4*/ 	.word	0x00002710


	//   ....[9]....
        /*01d8*/ 	.word	0x00002740


	//   ....[10]....
        /*01dc*/ 	.word	0x00002760


	//   ....[11]....
        /*01e0*/ 	.word	0x00002780


	//   ....[12]....
        /*01e4*/ 	.word	0x000027a0


	//   ....[13]....
        /*01e8*/ 	.word	0x000027f0


	//   ....[14]....
        /*01ec*/ 	.word	0x00002810


	//   ....[15]....
        /*01f0*/ 	.word	0x00002830


	//   ....[16]....
        /*01f4*/ 	.word	0x00004810


	//   ....[17]....
        /*01f8*/ 	.word	0x000048b0


	//   ....[18]....
        /*01fc*/ 	.word	0x00004940


	//   ....[19]....
        /*0200*/ 	.word	0x000049e0


	//   ....[20]....
        /*0204*/ 	.word	0x00004a50


	//----- nvinfo : EIATTR_VRC_CTA_INIT_COUNT
	.align		4
.L_27365:
        /*0208*/ 	.byte	0x02, 0x4a
	.zero		1
	.zero		1


	//----- nvinfo : EIATTR_EXIT_INSTR_OFFSETS
	.align		4
        /*020c*/ 	.byte	0x04, 0x1c
        /*020e*/ 	.short	(.L_27367 - .L_27366)


	//   ....[0]....
.L_27366:
        /*0210*/ 	.word	0x00004650


	//   ....[1]....
        /*0214*/ 	.word	0x00004780


	//   ....[2]....
        /*0218*/ 	.word	0x000047b0


	//----- nvinfo : EIATTR_CRS_STACK_SIZE
	.align		4
.L_27367:
        /*021c*/ 	.byte	0x04, 0x1e
        /*021e*/ 	.short	(.L_27369 - .L_27368)
.L_27368:
        /*0220*/ 	.word	0x00000000


	//----- nvinfo : EIATTR_CBANK_PARAM_SIZE
	.align		4
.L_27369:
        /*0224*/ 	.byte	0x03, 0x19
        /*0226*/ 	.short	0x007c


	//----- nvinfo : EIATTR_PARAM_CBANK
	.align		4
        /*0228*/ 	.byte	0x04, 0x0a
        /*022a*/ 	.short	(.L_27371 - .L_27370)
	.align		4
.L_27370:
        /*022c*/ 	.word	index@(.nv.constant0._ZN4vllm25paged_attention_v1_kernelIttLi112ELi8ELi128ELNS_18Fp8KVCacheDataTypeE0ELb1EEEvPT_PKS2_PKT0_S8_ifPKiSA_iPKfiiiSC_SC_iiiii)
        /*0230*/ 	.short	0x0380
        /*0232*/ 	.short	0x007c


	//----- nvinfo : EIATTR_SW_WAR
	.align		4
.L_27371:
        /*0234*/ 	.byte	0x04, 0x36
        /*0236*/ 	.short	(.L_27373 - .L_27372)
.L_27372:
        /*0238*/ 	.word	0x00000008
.L_27373:


//--------------------- .nv.info._ZN4vllm25paged_attention_v1_kernelIttLi96ELi8ELi128ELNS_18Fp8KVCacheDataTypeE0ELb1EEEvPT_PKS2_PKT0_S8_ifPKiSA_iPKfiiiSC_SC_iiiii --------------------------
	.section	.nv.info._ZN4vllm25paged_attention_v1_kernelIttLi96ELi8ELi128ELNS_18Fp8KVCacheDataTypeE0ELb1EEEvPT_PKS2_PKT0_S8_ifPKiSA_iPKfiiiSC_SC_iiiii,"",@"SHT_CUDA_INFO"
	.sectionflags	@""
	.align	4


	//----- nvinfo : EIATTR_CUDA_API_VERSION
	.align		4
        /*0000*/ 	.byte	0x04, 0x37
        /*0002*/ 	.short	(.L_27375 - .L_27374)
.L_27374:
        /*0004*/ 	.word	0x00000082


	//----- nvinfo : EIATTR_KPARAM_INFO
	.align		4
.L_27375:
        /*0008*/ 	.byte	0x04, 0x17
        /*000a*/ 	.short	(.L_27377 - .L_27376)
.L_27376:
        /*000c*/ 	.word	0x00000000
        /*0010*/ 	.short	0x0013
        /*0012*/ 	.short	0x0078
        /*0014*/ 	.byte	0x00, 0xf0, 0x11, 0x00


	//----- nvinfo : EIATTR_KPARAM_INFO
	.align		4
.L_27377:
        /*0018*/ 	.byte	0x04, 0x17
        /*001a*/ 	.short	(.L_27379 - .L_27378)
.L_27378:
        /*001c*/ 	.word	0x00000000
        /*0020*/ 	.short	0x0012
        /*0022*/ 	.short	0x0074
        /*0024*/ 	.byte	0x00, 0xf0, 0x11, 0x00


	//----- nvinfo : EIATTR_KPARAM_INFO
	.align		4
.L_27379:
        /*0028*/ 	.byte	0x04, 0x17
        /*002a*/ 	.short	(.L_27381 - .L_27380)
.L_27380:
        /*002c*/ 	.word	0x00000000
        /*0030*/ 	.short	0x0011
        /*0032*/ 	.short	0x0070
        /*0034*/ 	.byte	0x00, 0xf0, 0x11, 0x00


	//----- nvinfo : EIATTR_KPARAM_INFO
	.align		4
.L_27381:
        /*0038*/ 	.byte	0x04, 0x17
        /*003a*/ 	.short	(.L_27383 - .L_27382)
.L_27382:
        /*003c*/ 	.word	0x00000000
        /*0040*/ 	.short	0x0010
        /*0042*/ 	.short	0x006c
        /*0044*/ 	.byte	0x00, 0xf0, 0x11, 0x00


	//----- nvinfo : EIATTR_KPARAM_INFO
	.align		4
.L_27383:
        /*0048*/ 	.byte	0x04, 0x17
        /*004a*/ 	.short	(.L_27385 - .L_27384)
.L_27384:
        /*004c*/ 	.word	0x00000000
        /*0050*/ 	.short	0x000f
        /*0052*/ 	.short	0x0068
        /*0054*/ 	.byte	0x00, 0xf0, 0x11, 0x00


	//----- nvinfo : EIATTR_KPARAM_INFO
	.align		4
.L_27385:
        /*0058*/ 	.byte	0x04, 0x17
        /*005a*/ 	.short	(.L_27387 - .L_27386)
.L_27386:
        /*005c*/ 	.word	0x00000000
        /*0060*/ 	.short	0x000e
        /*0062*/ 	.short	0x0060
        /*0064*/ 	.byte	0x00, 0xf5, 0x21, 0x00


	//----- nvinfo : EIATTR_KPARAM_INFO
	.align		4
.L_27387:
        /*0068*/ 	.byte	0x04, 0x17
        /*006a*/ 	.short	(.L_27389 - .L_27388)
.L_27388:
        /*006c*/ 	.word	0x00000000
        /*0070*/ 	.short	0x000d
        /*0072*/ 	.short	0x0058
        /*0074*/ 	.byte	0x00, 0xf5, 0x21, 0x00


	//----- nvinfo : EIATTR_KPARAM_INFO
	.align		4
.L_27389:
        /*0078*/ 	.byte	0x04, 0x17
        /*007a*/ 	.short	(.L_27391 - .L_27390)
.L_27390:
        /*007c*/ 	.word	0x00000000
        /*0080*/ 	.short	0x000c
        /*0082*/ 	.short	0x0050
        /*0084*/ 	.byte	0x00, 0xf0, 0x11, 0x00


	//----- nvinfo : EIATTR_KPARAM_INFO
	.align		4
.L_27391:
        /*0088*/ 	.byte	0x04, 0x17
        /*008a*/ 	.short	(.L_27393 - .L_27392)
.L_27392:
        /*008c*/ 	.word	0x00000000
        /*0090*/ 	.short	0x000b
        /*0092*/ 	.short	0x004c
        /*0094*/ 	.byte	0x00, 0xf0, 0x11, 0x00


	//----- nvinfo : EIATTR_KPARAM_INFO
	.align		4
.L_27393:
        /*0098*/ 	.byte	0x04, 0x17
        /*009a*/ 	.short	(.L_27395 - .L_27394)
.L_27394:
        /*009c*/ 	.word	0x00000000
        /*00a0*/ 	.short	0x000a
        /*00a2*/ 	.short	0x0048
        /*00a4*/ 	.byte	0x00, 0xf0, 0x11, 0x00


	//----- nvinfo : EIATTR_KPARAM_INFO
	.align		4
.L_27395:
        /*00a8*/ 	.byte	0x04, 0x17
        /*00aa*/ 	.short	(.L_27397 - .L_27396)
.L_27396:
        /*00ac*/ 	.word	0x00000000
        /*00b0*/ 	.short	0x0009
        /*00b2*/ 	.short	0x0040
        /*00b4*/ 	.byte	0x00, 0xf5, 0x21, 0x00


	//----- nvinfo : EIATTR_KPARAM_INFO
	.align		4
.L_27397:
        /*00b8*/ 	.byte	0x04, 0x17
        /*00ba*/ 	.short	(.L_27399 - .L_27398)
.L_27398:
        /*00bc*/ 	.word	0x00000000
        /*00c0*/ 	.short	0x0008
        /*00c2*/ 	.short	0x0038
        /*00c4*/ 	.byte	0x00, 0xf0, 0x11, 0x00


	//----- nvinfo : EIATTR_KPARAM_INFO
	.align		4
.L_27399:
        /*00c8*/ 	.byte	0x04, 0x17
        /*00ca*/ 	.short	(.L_27401 - .L_27400)
.L_27400:
        /*00cc*/ 	.word	0x00000000
        /*00d0*/ 	.short	0x0007
        /*00d2*/ 	.short	0x0030
        /*00d4*/ 	.byte	0x00, 0xf5, 0x21, 0x00


	//----- nvinfo : EIATTR_KPARAM_INFO
	.align		4
.L_27401:
        /*00d8*/ 	.byte	0x04, 0x17
        /*00da*/ 	.short	(.L_27403 - .L_27402)
.L_27402:
        /*00dc*/ 	.word	0x00000000
        /*00e0*/ 	.short	0x0006
        /*00e2*/ 	.short	0x0028
        /*00e4*/ 	.byte	0x00, 0xf5, 0x21, 0x00


	//----- nvinfo : EIATTR_KPARAM_INFO
	.align		4
.L_27403:
        /*00e8*/ 	.byte	0x04, 0x17
        /*00ea*/ 	.short	(.L_27405 - .L_27404)
.L_27404:
        /*00ec*/ 	.word	0x00000000
        /*00f0*/ 	.short	0x0005
        /*00f2*/ 	.short	0x0024
        /*00f4*/ 	.byte	0x00, 0xf0, 0x11, 0x00


	//----- nvinfo : EIATTR_KPARAM_INFO
	.align		4
.L_27405:
        /*00f8*/ 	.byte	0x04, 0x17
        /*00fa*/ 	.short	(.L_27407 - .L_27406)
.L_27406:
        /*00fc*/ 	.word	0x00000000
        /*0100*/ 	.short	0x0004
        /*0102*/ 	.short	0x0020
        /*0104*/ 	.byte	0x00, 0xf0, 0x11, 0x00


	//----- nvinfo : EIATTR_KPARAM_INFO
	.align		4
.L_27407:
        /*0108*/ 	.byte	0x04, 0x17
        /*010a*/ 	.short	(.L_27409 - .L_27408)
.L_27408:
        /*010c*/ 	.word	0x00000000
        /*0110*/ 	.short	0x0003
        /*0112*/ 	.short	0x0018
        /*0114*/ 	.byte	0x00, 0xf5, 0x21, 0x00


	//----- nvinfo : EIATTR_KPARAM_INFO
	.align		4
.L_27409:
        /*0118*/ 	.byte	0x04, 0x17
        /*011a*/ 	.short	(.L_27411 - .L_27410)
.L_27410:
        /*011c*/ 	.word	0x00000000
        /*0120*/ 	.short	0x0002
        /*0122*/ 	.short	0x0010
        /*0124*/ 	.byte	0x00, 0xf5, 0x21, 0x00


	//----- nvinfo : EIATTR_KPARAM_INFO
	.align		4
.L_27411:
        /*0128*/ 	.byte	0x04, 0x17
        /*012a*/ 	.short	(.L_27413 - .L_27412)
.L_27412:
        /*012c*/ 	.word	0x00000000
        /*0130*/ 	.short	0x0001
        /*0132*/ 	.short	0x0008
        /*0134*/ 	.byte	0x00, 0xf5, 0x21, 0x00


	//----- nvinfo : EIATTR_KPARAM_INFO
	.align		4
.L_27413:
        /*0138*/ 	.byte	0x04, 0x17
        /*013a*/ 	.short	(.L_27415 - .L_27414)
.L_27414:
        /*013c*/ 	.word	0x00000000
        /*0140*/ 	.short	0x0000
        /*0142*/ 	.short	0x0000
        /*0144*/ 	.byte	0x00, 0xf5, 0x21, 0x00


	//----- nvinfo : EIATTR_SPARSE_MMA_MASK
	.align		4
.L_27415:
        /*0148*/ 	.byte	0x03, 0x50
        /*014a*/ 	.short	0x0000


	//----- nvinfo : EIATTR_MAXREG_COUNT
	.align		4
        /*014c*/ 	.byte	0x03, 0x1b
        /*014e*/ 	.short	0x00ff


	//----- nvinfo : EIATTR_NUM_BARRIERS
	.align		4
        /*0150*/ 	.byte	0x02, 0x4c
        /*0152*/ 	.byte	0x01
	.zero		1


	//----- nvinfo : EIATTR_MERCURY_ISA_VERSION
	.align		4
        /*0154*/ 	.byte	0x03, 0x5f
        /*0156*/ 	.short	0x0101


	//----- nvinfo : EIATTR_COOP_GROUP_MASK_REGIDS
	.align		4
        /*0158*/ 	.byte	0x04, 0x29
        /*015a*/ 	.short	(.L_27417 - .L_27416)


	//   ....[0]....
.L_27416:
        /*015c*/ 	.word	0xffffffff


	//   ....[1]....
        /*0160*/ 	.word	0xffffffff


	//   ....[2]....
        /*0164*/ 	.word	0xffffffff


	//   ....[3]....
        /*0168*/ 	.word	0xffffffff


	//   ....[4]....
        /*016c*/ 	.word	0xffffffff


	//   ....[5]....
        /*0170*/ 	.word	0xffffffff


	//   ....[6]....
        /*0174*/ 	.word	0xffffffff


	//   ....[7]....
        /*0178*/ 	.word	0xffffffff


	//   ....[8]....
        /*017c*/ 	.word	0xffffffff


	//   ....[9]....
        /*0180*/ 	.word	0xffffffff


	//   ....[10]....
        /*0184*/ 	.word	0xffffffff


	//   ....[11]....
        /*0188*/ 	.word	0xffffffff


	//   ....[12]....
        /*018c*/ 	.word	0xffffffff


	//   ....[13]....
        /*0190*/ 	.word	0xffffffff


	//   ....[14]....
        /*0194*/ 	.word	0xffffffff


	//   ....[15]....
        /*0198*/ 	.word	0xffffffff


	//   ....[16]....
        /*019c*/ 	.word	0x0500000b


	//   ....[17]....
        /*01a0*/ 	.word	0x0500000b


	//   ....[18]....
        /*01a4*/ 	.word	0x0500000b


	//   ....[19]....
        /*01a8*/ 	.word	0x0500000b


	//   ....[20]....
        /*01ac*/ 	.word	0x0500000b


	//----- nvinfo : EIATTR_COOP_GROUP_INSTR_OFFSETS
	.align		4
.L_27417:
        /*01b0*/ 	.byte	0x04, 0x28
        /*01b2*/ 	.short	(.L_27419 - .L_27418)


	//   ....[0]....
.L_27418:
        /*01b4*/ 	.word	0x000013c0


	//   ....[1]....
        /*01b8*/ 	.word	0x000013e0


	//   ....[2]....
        /*01bc*/ 	.word	0x000015e0


	//   ....[3]....
        /*01c0*/ 	.word	0x00001600


	//   ....[4]....
        /*01c4*/ 	.word	0x00001620


	//   ....[5]....
        /*01c8*/ 	.word	0x000017a0


	//   ....[6]....
        /*01cc*/ 	.word	0x000017c0


	//   ....[7]....
        /*01d0*/ 	.word	0x000017e0


	//   ....[8]....
        /*01d4*/ 	.word	0x00002610


	//   ....[9]....
        /*01d8*/ 	.word	0x00002640


	//   ....[10]....
        /*01dc*/ 	.word	0x00002660


	//   ....[11]....
        /*01e0*/ 	.word	0x00002680


	//   ....[12]....
        /*01e4*/ 	.word	0x000026a0


	//   ....[13]....
        /*01e8*/ 	.word	0x000026f0


	//   ....[14]....
        /*01ec*/ 	.word	0x00002710


	//   ....[15]....
        /*01f0*/ 	.word	0x00002730


	//   ....[16]....
        /*01f4*/ 	.word	0x000042a0


	//   ....[17]....
        /*01f8*/ 	.word	0x00004340


	//   ....[18]....
        /*01fc*/ 	.word	0x000043d0


	//   ....[19]....
        /*0200*/ 	.word	0x00004470


	//   ....[20]....
        /*0204*/ 	.word	0x000044e0


	//----- nvinfo : EIATTR_VRC_CTA_INIT_COUNT
	.align		4
.L_27419:
        /*0208*/ 	.byte	0x02, 0x4a
	.zero		1
	.zero		1


	//----- nvinfo : EIATTR_EXIT_INSTR_OFFSETS
	.align		4
        /*020c*/ 	.byte	0x04, 0x1c
        /*020e*/ 	.short	(.L_27421 - .L_27420)


	//   ....[0]....
.L_27420:
        /*0210*/ 	.word	0x000040d0


	//   ....[1]....
        /*0214*/ 	.word	0x00004230


	//----- nvinfo : EIATTR_CRS_STACK_SIZE
	.align		4
.L_27421:
        /*0218*/ 	.byte	0x04, 0x1e
        /*021a*/ 	.short	(.L_27423 - .L_27422)
.L_27422:
        /*021c*/ 	.word	0x00000000


	//----- nvinfo : EIATTR_CBANK_PARAM_SIZE
	.align		4
.L_27423:
        /*0220*/ 	.byte	0x03, 0x19
        /*0222*/ 	.short	0x007c


	//----- nvinfo : EIATTR_PARAM_CBANK
	.align		4
        /*0224*/ 	.byte	0x04, 0x0a
        /*0226*/ 	.short	(.L_27425 - .L_27424)
	.align		4
.L_27424:
        /*0228*/ 	.word	index@(.nv.constant0._ZN4vllm25paged_attention_v1_kernelIttLi96ELi8ELi128ELNS_18Fp8KVCacheDataTypeE0ELb1EEEvPT_PKS2_PKT0_S8_ifPKiSA_iPKfiiiSC_SC_iiiii)
        /*022c*/ 	.short	0x0380
        /*022e*/ 	.short	0x007c


	//----- nvinfo : EIATTR_SW_WAR
	.align		4
.L_27425:
        /*0230*/ 	.byte	0x04, 0x36
        /*0232*/ 	.short	(.L_27427 - .L_27426)
.L_27426:
        /*0234*/ 	.word	0x00000008
.L_27427:


//--------------------- .nv.info._ZN4vllm25paged_attention_v1_kernelIttLi80ELi8ELi128ELNS_18Fp8KVCacheDataTypeE0ELb1EEEvPT_PKS2_PKT0_S8_ifPKiSA_iPKfiiiSC_SC_iiiii --------------------------
	.section	.nv.info._ZN4vllm25paged_attention_v1_kernelIttLi80ELi8ELi128ELNS_18Fp8KVCacheDataTypeE0ELb1EEEvPT_PKS2_PKT0_S8_ifPKiSA_iPKfiiiSC_SC_iiiii,"",@"SHT_CUDA_INFO"
	.sectionflags	@""
	.align	4


	//----- nvinfo : EIATTR_CUDA_API_VERSION
	.align		4
        /*0000*/ 	.byte	0x04, 0x37
        /*0002*/ 	.short	(.L_27429 - .L_27428)
.L_27428:
        /*0004*/ 	.word	0x00000082


	//----- nvinfo : EIATTR_KPARAM_INFO
	.align		4
.L_27429:
        /*0008*/ 	.byte	0x04, 0x17
        /*000a*/ 	.short	(.L_27431 - .L_27430)
.L_27430:
        /*000c*/ 	.word	0x00000000
        /*0010*/ 	.short	0x0013
        /*0012*/ 	.short	0x0078
        /*0014*/ 	.byte	0x00, 0xf0, 0x11, 0x00


	//----- nvinfo : EIATTR_KPARAM_INFO
	.align		4
.L_27431:
        /*0018*/ 	.byte	0x04, 0x17
        /*001a*/ 	.short	(.L_27433 - .L_27432)
.L_27432:
        /*001c*/ 	.word	0x00000000
        /*0020*/ 	.short	0x0012
        /*0022*/ 	.short	0x0074
        /*0024*/ 	.byte	0x00, 0xf0, 0x11, 0x00


	//----- nvinfo : EIATTR_KPARAM_INFO
	.align		4
.L_27433:
        /*0028*/ 	.byte	0x04, 0x17
        /*002a*/ 	.short	(.L_27435 - .L_27434)
.L_27434:
        /*002c*/ 	.word	0x00000000
        /*0030*/ 	.short	0x0011
        /*0032*/ 	.short	0x0070
        /*0034*/ 	.byte	0x00, 0xf0, 0x11, 0x00


	//----- nvinfo : EIATTR_KPARAM_INFO
	.align		4
.L_27435:
        /*0038*/ 	.byte	0x04, 0x17
        /*003a*/ 	.short	(.L_27437 - .L_27436)
.L_27436:
        /*003c*/ 	.word	0x00000000
        /*0040*/ 	.short	0x0010
        /*0042*/ 	.short	0x006c
        /*0044*/ 	.byte	0x00, 0xf0, 0x11, 0x00


	//----- nvinfo : EIATTR_KPARAM_INFO
	.align		4
.L_27437:
        /*0048*/ 	.byte	0x04, 0x17
        /*004a*/ 	.short	(.L_27439 - .L_27438)
.L_27438:
        /*004c*/ 	.word	0x00000000
        /*0050*/ 	.short	0x000f
        /*0052*/ 	.short	0x0068
        /*0054*/ 	.byte	0x00, 0xf0, 0x11, 0x00


	//----- nvinfo : EIATTR_KPARAM_INFO
	.align		4
.L_27439:
        /*0058*/ 	.byte	0x04, 0x17
        /*005a*/ 	.short	(.L_27441 - .L_27440)
.L_27440:
        /*005c*/ 	.word	0x00000000
        /*0060*/ 	.short	0x000e
        /*0062*/ 	.short	0x0060
        /*0064*/ 	.byte	0x00, 0xf5, 0x21, 0x00


	//----- nvinfo : EIATTR_KPARAM_INFO
	.align		4
.L_27441:
        /*0068*/ 	.byte	0x04, 0x17
        /*006a*/ 	.short	(.L_27443 - .L_27442)
.L_27442:
        /*006c*/ 	.word	0x00000000
        /*0070*/ 	.short	0x000d
        /*0072*/ 	.short	0x0058
        /*0074*/ 	.byte	0x00, 0xf5, 0x21, 0x00


	//----- nvinfo : EIATTR_KPARAM_INFO
	.align		4
.L_27443:
        /*0078*/ 	.byte	0x04, 0x17
        /*007a*/ 	.short	(.L_27445 - .L_27444)
.L_27444:
        /*007c*/ 	.word	0x00000000
        /*0080*/ 	.short	0x000c
        /*0082*/ 	.short	0x0050
        /*0084*/ 	.byte	0x00, 0xf0, 0x11, 0x00


	//----- nvinfo : EIATTR_KPARAM_INFO
	.align		4
.L_27445:
        /*0088*/ 	.byte	0x04, 0x17
        /*008a*/ 	.short	(.L_27447 - .L_27446)
.L_27446:
        /*008c*/ 	.word	0x00000000
        /*0090*/ 	.short	0x000b
        /*0092*/ 	.short	0x004c
        /*0094*/ 	.byte	0x00, 0xf0, 0x11, 0x00


	//----- nvinfo : EIATTR_KPARAM_INFO
	.align		4
.L_27447:
        /*0098*/ 	.byte	0x04, 0x17
        /*009a*/ 	.short	(.L_27449 - .L_27448)
.L_27448:
        /*009c*/ 	.word	0x00000000
        /*00a0*/ 	.short	0x000a
        /*00a2*/ 	.short	0x0048
        /*00a4*/ 	.byte	0x00, 0xf0, 0x11, 0x00


	//----- nvinfo : EIATTR_KPARAM_INFO
	.align		4
.L_27449:
        /*00a8*/ 	.byte	0x04, 0x17
        /*00aa*/ 	.short	(.L_27451 - .L_27450)
.L_27450:
        /*00ac*/ 	.word	0x00000000
        /*00b0*/ 	.short	0x0009
        /*00b2*/ 	.short	0x0040
        /*00b4*/ 	.byte	0x00, 0xf5, 0x21, 0x00


	//----- nvinfo : EIATTR_KPARAM_INFO
	.align		4
.L_27451:
        /*00b8*/ 	.byte	0x04, 0x17
        /*00ba*/ 	.short	(.L_27453 - .L_27452)
.L_27452:
        /*00bc*/ 	.word	0x00000000
        /*00c0*/ 	.short	0x0008
        /*00c2*/ 	.short	0x0038
        /*00c4*/ 	.byte	0x00, 0xf0, 0x11, 0x00


	//----- nvinfo : EIATTR_KPARAM_INFO
	.align		4
.L_27453:
        /*00c8*/ 	.byte	0x04, 0x17
        /*00ca*/ 	.short	(.L_27455 - .L_27454)
.L_27454:
        /*00cc*/ 	.word	0x00000000
        /*00d0*/ 	.short	0x0007
        /*00d2*/ 	.short	0x0030
        /*00d4*/ 	.byte	0x00, 0xf5, 0x21, 0x00


	//----- nvinfo : EIATTR_KPARAM_INFO
	.align		4
.L_27455:
        /*00d8*/ 	.byte	0x04, 0x17
        /*00da*/ 	.short	(.L_27457 - .L_27456)
.L_27456:
        /*00dc*/ 	.word	0x00000000
        /*00e0*/ 	.short	0x0006
        /*00e2*/ 	.short	0x0028
        /*00e4*/ 	.byte	0x00, 0xf5, 0x21, 0x00


	//----- nvinfo : EIATTR_KPARAM_INFO
	.align		4
.L_27457:
        /*00e8*/ 	.byte	0x04, 0x17
        /*00ea*/ 	.short	(.L_27459 - .L_27458)
.L_27458:
        /*00ec*/ 	.word	0x00000000
        /*00f0*/ 	.short	0x0005
        /*00f2*/ 	.short	0x0024
        /*00f4*/ 	.byte	0x00, 0xf0, 0x11, 0x00


	//----- nvinfo : EIATTR_KPARAM_INFO
	.align		4
.L_27459:
        /*00f8*/ 	.byte	0x04, 0x17
        /*00fa*/ 	.short	(.L_27461 - .L_27460)
.L_27460:
        /*00fc*/ 	.word	0x00000000
        /*0100*/ 	.short	0x0004
        /*0102*/ 	.short	0x0020
        /*0104*/ 	.byte	0x00, 0xf0, 0x11, 0x00


	//----- nvinfo : EIATTR_KPARAM_INFO
	.align		4
.L_27461:
        /*0108*/ 	.byte	0x04, 0x17
        /*010a*/ 	.short	(.L_27463 - .L_27462)
.L_27462:
        /*010c*/ 	.word	0x00000000
        /*0110*/ 	.short	0x0003
        /*0112*/ 	.short	0x0018
        /*0114*/ 	.byte	0x00, 0xf5, 0x21, 0x00


	//----- nvinfo : EIATTR_KPARAM_INFO
	.align		4
.L_27463:
        /*0118*/ 	.byte	0x04, 0x17
        /*011a*/ 	.short	(.L_27465 - .L_27464)
.L_27464:
        /*011c*/ 	.word	0x00000000
        /*0120*/ 	.short	0x0002
        /*0122*/ 	.short	0x0010
        /*0124*/ 	.byte	0x00, 0xf5, 0x21, 0x00


	//----- nvinfo : EIATTR_KPARAM_INFO
	.align		4
.L_27465:
        /*0128*/ 	.byte	0x04, 0x17
        /*012a*/ 	.short	(.L_27467 - .L_27466)
.L_27466:
        /*012c*/ 	.word	0x00000000
        /*0130*/ 	.short	0x0001
        /*0132*/ 	.short	0x0008
        /*0134*/ 	.byte	0x00, 0xf5, 0x21, 0x00


	//----- nvinfo : EIATTR_KPARAM_INFO
	.align		4
.L_27467:
        /*0138*/ 	.byte	0x04, 0x17
        /*013a*/ 	.short	(.L_27469 - .L_27468)
.L_27468:
        /*013c*/ 	.word	0x00000000
        /*0140*/ 	.short	0x0000
        /*0142*/ 	.short	0x0000
        /*0144*/ 	.byte	0x00, 0xf5, 0x21, 0x00


	//----- nvinfo : EIATTR_SPARSE_MMA_MASK
	.align		4
.L_27469:
        /*0148*/ 	.byte	0x03, 0x50
        /*014a*/ 	.short	0x0000


	//----- nvinfo : EIATTR_MAXREG_COUNT
	.align		4
        /*014c*/ 	.byte	0x03, 0x1b
        /*014e*/ 	.short	0x00ff


	//----- nvinfo : EIATTR_NUM_BARRIERS
	.align		4
        /*0150*/ 	.byte	0x02, 0x4c
        /*0152*/ 	.byte	0x01
	.zero		1


	//----- nvinfo : EIATTR_MERCURY_ISA_VERSION
	.align		4
        /*0154*/ 	.byte	0x03, 0x5f
        /*0156*/ 	.short	0x0101


	//----- nvinfo : EIATTR_COOP_GROUP_MASK_REGIDS
	.align		4
        /*0158*/ 	.byte	0x04, 0x29
        /*015a*/ 	.short	(.L_27471 - .L_27470)


	//   ....[0]....
.L_27470:
        /*015c*/ 	.word	0xffffffff


	//   ....[1]....
        /*0160*/ 	.word	0xffffffff


	//   ....[2]....
        /*0164*/ 	.word	0xffffffff


	//   ....[3]....
        /*0168*/ 	.word	0xffffffff


	//   ....[4]....
        /*016c*/ 	.word	0xffffffff


	//   ....[5]....
        /*0170*/ 	.word	0xffffffff


	//   ....[6]....
        /*0174*/ 	.word	0xffffffff


	//   ....[7]....
        /*0178*/ 	.word	0xffffffff


	//   ....[8]....
        /*017c*/ 	.word	0xffffffff


	//   ....[9]....
        /*0180*/ 	.word	0xffffffff


	//   ....[10]....
        /*0184*/ 	.word	0xffffffff


	//   ....[11]....
        /*0188*/ 	.word	0xffffffff


	//   ....[12]....
        /*018c*/ 	.word	0xffffffff


	//   ....[13]....
        /*0190*/ 	.word	0xffffffff


	//   ....[14]....
        /*0194*/ 	.word	0xffffffff


	//   ....[15]....
        /*0198*/ 	.word	0xffffffff


	//   ....[16]....
        /*019c*/ 	.word	0x05000013


	//   ....[17]....
        /*01a0*/ 	.word	0x05000013


	//   ....[18]....
        /*01a4*/ 	.word	0x05000013


	//   ....[19]....
        /*01a8*/ 	.word	0x05000013


	//   ....[20]....
        /*01ac*/ 	.word	0x05000013


	//----- nvinfo : EIATTR_COOP_GROUP_INSTR_OFFSETS
	.align		4
.L_27471:
        /*01b0*/ 	.byte	0x04, 0x28
        /*01b2*/ 	.short	(.L_27473 - .L_27472)


	//   ....[0]....
.L_27472:
        /*01b4*/ 	.word	0x000012f0


	//   ....[1]....
        /*01b8*/ 	.word	0x00001310


	//   ....[2]....
        /*01bc*/ 	.word	0x00001520


	//   ....[3]....
        /*01c0*/ 	.word	0x00001540


	//   ....[4]....
        /*01c4*/ 	.word	0x00001560


	//   ....[5]....
        /*01c8*/ 	.word	0x000016d0


	//   ....[6]....
        /*01cc*/ 	.word	0x000016f0


	//   ....[7]....
        /*01d0*/ 	.word	0x00001710


	//   ....[8]....
        /*01d4*/ 	.word	0x00002540


	//   ....[9]....
        /*01d8*/ 	.word	0x00002570


	//   ....[10]....
        /*01dc*/ 	.word	0x00002590


	//   ....[11]....
        /*01e0*/ 	.word	0x000025b0


	//   ....[12]....
        /*01e4*/ 	.word	0x000025d0


	//   ....[13]....
        /*01e8*/ 	.word	0x00002620


	//   ....[14]....
        /*01ec*/ 	.word	0x00002640


	//   ....[15]....
        /*01f0*/ 	.word	0x00002660


	//   ....[16]....
        /*01f4*/ 	.word	0x000042e0


	//   ....[17]....
        /*01f8*/ 	.word	0x00004380


	//   ....[18]....
        /*01fc*/ 	.word	0x00004410


	//   ....[19]....
        /*0200*/ 	.word	0x000044b0


	//   ....[20]....
        /*0204*/ 	.word	0x00004520


	//----- nvinfo : EIATTR_VRC_CTA_INIT_COUNT
	.align		4
.L_27473:
        /*0208*/ 	.byte	0x02, 0x4a
	.zero		1
	.zero		1


	//----- nvinfo : EIATTR_EXIT_INSTR_OFFSETS
	.align		4
        /*020c*/ 	.byte	0x04, 0x1c
        /*020e*/ 	.short	(.L_27475 - .L_27474)


	//   ....[0]....
.L_27474:
        /*0210*/ 	.word	0x00004140


	//   ....[1]....
        /*0214*/ 	.word	0x00004250


	//   ....[2]....
        /*0218*/ 	.word	0x00004280


	//----- nvinfo : EIATTR_CRS_STACK_SIZE
	.align		4
.L_27475:
        /*021c*/ 	.byte	0x04, 0x1e
        /*021e*/ 	.short	(.L_27477 - .L_27476)
.L_27476:
        /*0220*/ 	.word	0x00000000


	//----- nvinfo : EIATTR_CBANK_PARAM_SIZE
	.align		4
.L_27477:
        /*0224*/ 	.byte	0x03, 0x19
        /*0226*/ 	.short	0x007c


	//----- nvinfo : EIATTR_PARAM_CBANK
	.align		4
        /*0228*/ 	.byte	0x04, 0x0a
        /*022a*/ 	.short	(.L_27479 - .L_27478)
	.align		4
.L_27478:
        /*022c*/ 	.word	index@(.nv.constant0._ZN4vllm25paged_attention_v1_kernelIttLi80ELi8ELi128ELNS_18Fp8KVCacheDataTypeE0ELb1EEEvPT_PKS2_PKT0_S8_ifPKiSA_iPKfiiiSC_SC_iiiii)
        /*0230*/ 	.short	0x0380
        /*0232*/ 	.short	0x007c


	//----- nvinfo : EIATTR_SW_WAR
	.align		4
.L_27479:
        /*0234*/ 	.byte	0x04, 0x36
        /*0236*/ 	.short	(.L_27481 - .L_27480)
.L_27480:
        /*0238*/ 	.word	0x00000008
.L_27481:


//--------------------- .nv.info._ZN4vllm25paged_attention_v1_kernelIttLi64ELi8ELi128ELNS_18Fp8KVCacheDataTypeE0ELb1EEEvPT_PKS2_PKT0_S8_ifPKiSA_iPKfiiiSC_SC_iiiii --------------------------
	.section	.nv.info._ZN4vllm25paged_attention_v1_kernelIttLi64ELi8ELi128ELNS_18Fp8KVCacheDataTypeE0ELb1EEEvPT_PKS2_PKT0_S8_ifPKiSA_iPKfiiiSC_SC_iiiii,"",@"SHT_CUDA_INFO"
	.sectionflags	@""
	.align	4


	//----- nvinfo : EIATTR_CUDA_API_VERSION
	.align		4
        /*0000*/ 	.byte	0x04, 0x37
        /*0002*/ 	.short	(.L_27483 - .L_27482)
.L_27482:
        /*0004*/ 	.word	0x00000082


	//----- nvinfo : EIATTR_KPARAM_INFO
	.align		4
.L_27483:
        /*0008*/ 	.byte	0x04, 0x17
        /*000a*/ 	.short	(.L_27485 - .L_27484)
.L_27484:
        /*000c*/ 	.word	0x00000000
        /*0010*/ 	.short	0x0013
        /*0012*/ 	.short	0x0078
        /*0014*/ 	.byte	0x00, 0xf0, 0x11, 0x00


	//----- nvinfo : EIATTR_KPARAM_INFO
	.align		4
.L_27485:
        /*0018*/ 	.byte	0x04, 0x17
        /*001a*/ 	.short	(.L_27487 - .L_27486)
.L_27486:
        /*001c*/ 	.word	0x00000000
        /*0020*/ 	.short	0x0012
        /*0022*/ 	.short	0x0074
        /*0024*/ 	.byte	0x00, 0xf0, 0x11, 0x00


	//----- nvinfo : EIATTR_KPARAM_INFO
	.align		4
.L_27487:
        /*0028*/ 	.byte	0x04, 0x17
        /*002a*/ 	.short	(.L_27489 - .L_27488)
.L_27488:
        /*002c*/ 	.word	0x00000000
        /*0030*/ 	.short	0x0011
        /*0032*/ 	.short	0x0070
        /*0034*/ 	.byte	0x00, 0xf0, 0x11, 0x00


	//----- nvinfo : EIATTR_KPARAM_INFO
	.align		4
.L_27489:
        /*0038*/ 	.byte	0x04, 0x17
        /*003a*/ 	.short	(.L_27491 - .L_27490)
.L_27490:
        /*003c*/ 	.word	0x00000000
        /*0040*/ 	.short	0x0010
        /*0042*/ 	.short	0x006c
        /*0044*/ 	.byte	0x00, 0xf0, 0x11, 0x00


	//----- nvinfo : EIATTR_KPARAM_INFO
	.align		4
.L_27491:
        /*0048*/ 	.byte	0x04, 0x17
        /*004a*/ 	.short	(.L_27493 - .L_27492)
.L_27492:
        /*004c*/ 	.word	0x00000000
        /*0050*/ 	.short	0x000f
        /*0052*/ 	.short	0x0068
        /*0054*/ 	.byte	0x00, 0xf0, 0x11, 0x00


	//----- nvinfo : EIATTR_KPARAM_INFO
	.align		4
.L_27493:
        /*0058*/ 	.byte	0x04, 0x17
        /*005a*/ 	.short	(.L_27495 - .L_27494)
.L_27494:
        /*005c*/ 	.word	0x00000000
        /*0060*/ 	.short	0x000e
        /*0062*/ 	.short	0x0060
        /*0064*/ 	.byte	0x00, 0xf5, 0x21, 0x00


	//----- nvinfo : EIATTR_KPARAM_INFO
	.align		4
.L_27495:
        /*0068*/ 	.byte	0x04, 0x17
        /*006a*/ 	.short	(.L_27497 - .L_27496)
.L_27496:
        /*006c*/ 	.word	0x00000000
        /*0070*/ 	.short	0x000d
        /*0072*/ 	.short	0x0058
        /*0074*/ 	.byte	0x00, 0xf5, 0x21, 0x00


	//----- nvinfo : EIATTR_KPARAM_INFO
	.align		4
.L_27497:
        /*0078*/ 	.byte	0x04, 0x17
        /*007a*/ 	.short	(.L_27499 - .L_27498)
.L_27498:
        /*007c*/ 	.word	0x00000000
        /*0080*/ 	.short	0x000c
        /*0082*/ 	.short	0x0050
        /*0084*/ 	.byte	0x00, 0xf0, 0x11, 0x00


	//----- nvinfo : EIATTR_KPARAM_INFO
	.align		4
.L_27499:
        /*0088*/ 	.byte	0x04, 0x17
        /*008a*/ 	.short	(.L_27501 - .L_27500)
.L_27500:
        /*008c*/ 	.word	0x00000000
        /*0090*/ 	.short	0x000b
        /*0092*/ 	.short	0x004c
        /*0094*/ 	.byte	0x00, 0xf0, 0x11, 0x00


	//----- nvinfo : EIATTR_KPARAM_INFO
	.align		4
.L_27501:
        /*0098*/ 	.byte	0x04, 0x17
        /*009a*/ 	.short	(.L_27503 - .L_27502)
.L_27502:
        /*009c*/ 	.word	0x00000000
        /*00a0*/ 	.short	0x000a
        /*00a2*/ 	.short	0x0048
        /*00a4*/ 	.byte	0x00, 0xf0, 0x11, 0x00


	//----- nvinfo : EIATTR_KPARAM_INFO
	.align		4
.L_27503:
        /*00a8*/ 	.byte	0x04, 0x17
        /*00aa*/ 	.short	(.L_27505 - .L_27504)
.L_27504:
        /*00ac*/ 	.word	0x00000000
        /*00b0*/ 	.short	0x0009
        /*00b2*/ 	.short	0x0040
        /*00b4*/ 	.byte	0x00, 0xf5, 0x21, 0x00


	//----- nvinfo : EIATTR_KPARAM_INFO
	.align		4
.L_27505:
        /*00b8*/ 	.byte	0x04, 0x17
        /*00ba*/ 	.short	(.L_27507 - .L_27506)
.L_27506:
        /*00bc*/ 	.word	0x00000000
        /*00c0*/ 	.short	0x0008
        /*00c2*/ 	.short	0x0038
        /*00c4*/ 	.byte	0x00, 0xf0, 0x11, 0x00


	//----- nvinfo : EIATTR_KPARAM_INFO
	.align		4
.L_27507:
        /*00c8*/ 	.byte	0x04, 0x17
        /*00ca*/ 	.short	(.L_27509 - .L_27508)
.L_27508:
        /*00cc*/ 	.word	0x00000000
        /*00d0*/ 	.short	0x0007
        /*00d2*/ 	.short	0x0030
        /*00d4*/ 	.byte	0x00, 0xf5, 0x21, 0x00


	//----- nvinfo : EIATTR_KPARAM_INFO
	.align		4
.L_27509:
        /*00d8*/ 	.byte	0x04, 0x17
        /*00da*/ 	.short	(.L_27511 - .L_27510)
.L_27510:
        /*00dc*/ 	.word	0x00000000
        /*00e0*/ 	.short	0x0006
        /*00e2*/ 	.short	0x0028
        /*00e4*/ 	.byte	0x00, 0xf5, 0x21, 0x00


	//----- nvinfo : EIATTR_KPARAM_INFO
	.align		4
.L_27511:
        /*00e8*/ 	.byte	0x04, 0x17
        /*00ea*/ 	.short	(.L_27513 - .L_27512)
.L_27512:
        /*00ec*/ 	.word	0x00000000
        /*00f0*/ 	.short	0x0005
        /*00f2*/ 	.short	0x0024
        /*00f4*/ 	.byte	0x00, 0xf0, 0x11, 0x00


	//----- nvinfo : EIATTR_KPARAM_INFO
	.align		4
.L_27513:
        /*00f8*/ 	.byte	0x04, 0x17
        /*00fa*/ 	.short	(.L_27515 - .L_27514)
.L_27514:
        /*00fc*/ 	.word	0x00000000
        /*0100*/ 	.short	0x0004
        /*0102*/ 	.short	0x0020
        /*0104*/ 	.byte	0x00, 0xf0, 0x11, 0x00


	//----- nvinfo : EIATTR_KPARAM_INFO
	.align		4
.L_27515:
        /*0108*/ 	.byte	0x04, 0x17
        /*010a*/ 	.short	(.L_27517 - .L_27516)
.L_27516:
        /*010c*/ 	.word	0x00000000
        /*0110*/ 	.short	0x0003
        /*0112*/ 	.short	0x0018
        /*0114*/ 	.byte	0x00, 0xf5, 0x21, 0x00


	//----- nvinfo : EIATTR_KPARAM_INFO
	.align		4
.L_27517:
        /*0118*/ 	.byte	0x04, 0x17
        /*011a*/ 	.short	(.L_27519 - .L_27518)
.L_27518:
        /*011c*/ 	.word	0x00000000
        /*0120*/ 	.short	0x0002
        /*0122*/ 	.short	0x0010
        /*0124*/ 	.byte	0x00, 0xf5, 0x21, 0x00


	//----- nvinfo : EIATTR_KPARAM_INFO
	.align		4
.L_27519:
        /*0128*/ 	.byte	0x04, 0x17
        /*012a*/ 	.short	(.L_27521 - .L_27520)
.L_27520:
        /*012c*/ 	.word	0x00000000
        /*0130*/ 	.short	0x0001
        /*0132*/ 	.short	0x0008
        /*0134*/ 	.byte	0x00, 0xf5, 0x21, 0x00


	//----- nvinfo : EIATTR_KPARAM_INFO
	.align		4
.L_27521:
        /*0138*/ 	.byte	0x04, 0x17
        /*013a*/ 	.short	(.L_27523 - .L_27522)
.L_27522:
        /*013c*/ 	.word	0x00000000
        /*0140*/ 	.short	0x0000
        /*0142*/ 	.short	0x0000
        /*0144*/ 	.byte	0x00, 0xf5, 0x21, 0x00


	//----- nvinfo : EIATTR_SPARSE_MMA_MASK
	.align		4
.L_27523:
        /*0148*/ 	.byte	0x03, 0x50
        /*014a*/ 	.short	0x0000


	//----- nvinfo : EIATTR_MAXREG_COUNT
	.align		4
        /*014c*/ 	.byte	0x03, 0x1b
        /*014e*/ 	.short	0x00ff


	//----- nvinfo : EIATTR_NUM_BARRIERS
	.align		4
        /*0150*/ 	.byte	0x02, 0x4c
        /*0152*/ 	.byte	0x01
	.zero		1


	//----- nvinfo : EIATTR_MERCURY_ISA_VERSION
	.align		4
        /*0154*/ 	.byte	0x03, 0x5f
        /*0156*/ 	.short	0x0101


	//----- nvinfo : EIATTR_COOP_GROUP_MASK_REGIDS
	.align		4
        /*0158*/ 	.byte	0x04, 0x29
        /*015a*/ 	.short	(.L_27525 - .L_27524)


	//   ....[0]....
.L_27524:
        /*015c*/ 	.word	0xffffffff


	//   ....[1]....
        /*0160*/ 	.word	0xffffffff


	//   ....[2]....
        /*0164*/ 	.word	0xffffffff


	//   ....[3]....
        /*0168*/ 	.word	0xffffffff


	//   ....[4]....
        /*016c*/ 	.word	0xffffffff


	//   ....[5]....
        /*0170*/ 	.word	0xffffffff


	//   ....[6]....
        /*0174*/ 	.word	0xffffffff


	//   ....[7]....
        /*0178*/ 	.word	0xffffffff


	//   ....[8]....
        /*017c*/ 	.word	0xffffffff


	//   ....[9]....
        /*0180*/ 	.word	0xffffffff


	//   ....[10]....
        /*0184*/ 	.word	0xffffffff


	//   ....[11]....
        /*0188*/ 	.word	0xffffffff


	//   ....[12]....
        /*018c*/ 	.word	0xffffffff


	//   ....[13]....
        /*0190*/ 	.word	0xffffffff


	//   ....[14]....
        /*0194*/ 	.word	0xffffffff


	//   ....[15]....
        /*0198*/ 	.word	0xffffffff


	//   ....[16]....
        /*019c*/ 	.word	0x0500000c


	//   ....[17]....
        /*01a0*/ 	.word	0x0500000c


	//   ....[18]....
        /*01a4*/ 	.word	0x0500000c


	//   ....[19]....
        /*01a8*/ 	.word	0x0500000c


	//   ....[20]....
        /*01ac*/ 	.word	0x0500000c


	//----- nvinfo : EIATTR_COOP_GROUP_INSTR_OFFSETS
	.align		4
.L_27525:
        /*01b0*/ 	.byte	0x04, 0x28
        /*01b2*/ 	.short	(.L_27527 - .L_27526)


	//   ....[0]....
.L_27526:
        /*01b4*/ 	.word	0x000011f0


	//   ....[1]....
        /*01b8*/ 	.word	0x00001210


	//   ....[2]....
        /*01bc*/ 	.word	0x000013e0


	//   ....[3]....
        /*01c0*/ 	.word	0x00001400


	//   ....[4]....
        /*01c4*/ 	.word	0x00001420


	//   ....[5]....
        /*01c8*/ 	.word	0x00001580


	//   ....[6]....
        /*01cc*/ 	.word	0x000015a0


	//   ....[7]....
        /*01d0*/ 	.word	0x000015d0


	//   ....[8]....
        /*01d4*/ 	.word	0x00002400


	//   ....[9]....
        /*01d8*/ 	.word	0x00002430


	//   ....[10]....
        /*01dc*/ 	.word	0x00002450


	//   ....[11]....
        /*01e0*/ 	.word	0x00002470


	//   ....[12]....
        /*01e4*/ 	.word	0x00002490


	//   ....[13]....
        /*01e8*/ 	.word	0x000024e0


	//   ....[14]....
        /*01ec*/ 	.word	0x00002500


	//   ....[15]....
        /*01f0*/ 	.word	0x00002520


	//   ....[16]....
        /*01f4*/ 	.word	0x00003e90


	//   ....[17]....
        /*01f8*/ 	.word	0x00003f30


	//   ....[18]....
        /*01fc*/ 	.word	0x00003fd0


	//   ....[19]....
        /*0200*/ 	.word	0x00004060


	//   ....[20]....
        /*0204*/ 	.word	0x000040d0


	//----- nvinfo : EIATTR_VRC_CTA_INIT_COUNT
	.align		4
.L_27527:
        /*0208*/ 	.byte	0x02, 0x4a
	.zero		1
	.zero		1


	//----- nvinfo : EIATTR_EXIT_INSTR_OFFSETS
	.align		4
        /*020c*/ 	.byte	0x04, 0x1c
        /*020e*/ 	.short	(.L_27529 - .L_27528)


	//   ....[0]....
.L_27528:
        /*0210*/ 	.word	0x00003d30


	//   ....[1]....
        /*0214*/ 	.word	0x00003e30


	//----- nvinfo : EIATTR_CRS_STACK_SIZE
	.align		4
.L_27529:
        /*0218*/ 	.byte	0x04, 0x1e
        /*021a*/ 	.short	(.L_27531 - .L_27530)
.L_27530:
        /*021c*/ 	.word	0x00000000


	//----- nvinfo : EIATTR_CBANK_PARAM_SIZE
	.align		4
.L_27531:
        /*0220*/ 	.byte	0x03, 0x19
        /*0222*/ 	.short	0x007c


	//----- nvinfo : EIATTR_PARAM_CBANK
	.align		4
        /*0224*/ 	.byte	0x04, 0x0a
        /*0226*/ 	.short	(.L_27533 - .L_27532)
	.align		4
.L_27532:
        /*0228*/ 	.word	index@(.nv.constant0._ZN4vllm25paged_attention_v1_kernelIttLi64ELi8ELi128ELNS_18Fp8KVCacheDataTypeE0ELb1EEEvPT_PKS2_PKT0_S8_ifPKiSA_iPKfiiiSC_SC_iiiii)
        /*022c*/ 	.short	0x0380
        /*022e*/ 	.short	0x007c


	//----- nvinfo : EIATTR_SW_WAR
	.align		4
.L_27533:
        /*0230*/ 	.byte	0x04, 0x36
        /*0232*/ 	.short	(.L_27535 - .L_27534)
.L_27534:
        /*0234*/ 	.word	0x00000008
.L_27535:


//--------------------- .nv.info._ZN4vllm25paged_attention_v1_kernelIttLi32ELi8ELi128ELNS_18Fp8KVCacheDataTypeE0ELb1EEEvPT_PKS2_PKT0_S8_ifPKiSA_iPKfiiiSC_SC_iiiii --------------------------
	.section	.nv.info._ZN4vllm25paged_attention_v1_kernelIttLi32ELi8ELi128ELNS_18Fp8KVCacheDataTypeE0ELb1EEEvPT_PKS2_PKT0_S8_ifPKiSA_iPKfiiiSC_SC_iiiii,"",@"SHT_CUDA_INFO"
	.sectionflags	@""
	.align	4


	//----- nvinfo : EIATTR_CUDA_API_VERSION
	.align		4
        /*0000*/ 	.byte	0x04, 0x37
        /*0002*/ 	.short	(.L_27537 - .L_27536)
.L_27536:
        /*0004*/ 	.word	0x00000082


	//----- nvinfo : EIATTR_KPARAM_INFO
	.align		4
.L_27537:
        /*0008*/ 	.byte	0x04, 0x17
        /*000a*/ 	.short	(.L_27539 - .L_27538)
.L_27538:
        /*000c*/ 	.word	0x00000000
        /*0010*/ 	.short	0x0013
        /*0012*/ 	.short	0x0078
        /*0014*/ 	.byte	0x00, 0xf0, 0x11, 0x00


	//----- nvinfo : EIATTR_KPARAM_INFO
	.align		4
.L_27539:
        /*0018*/ 	.byte	0x04, 0x17
        /*001a*/ 	.short	(.L_27541 - .L_27540)
.L_27540:
        /*001c*/ 	.word	0x00000000
        /*0020*/ 	.short	0x0012
        /*0022*/ 	.short	0x0074
        /*0024*/ 	.byte	0x00, 0xf0, 0x11, 0x00


	//----- nvinfo : EIATTR_KPARAM_INFO
	.align		4
.L_27541:
        /*0028*/ 	.byte	0x04, 0x17
        /*002a*/ 	.short	(.L_27543 - .L_27542)
.L_27542:
        /*002c*/ 	.word	0x00000000
        /*0030*/ 	.short	0x0011
        /*0032*/ 	.short	0x0070
        /*0034*/ 	.byte	0x00, 0xf0, 0x11, 0x00


	//----- nvinfo : EIATTR_KPARAM_INFO
	.align		4
.L_27543:
        /*0038*/ 	.byte	0x04, 0x17
        /*003a*/ 	.short	(.L_27545 - .L_27544)
.L_27544:
        /*003c*/ 	.word	0x00000000
        /*0040*/ 	.short	0x0010
        /*0042*/ 	.short	0x006c
        /*0044*/ 	.byte	0x00, 0xf0, 0x11, 0x00


	//----- nvinfo : EIATTR_KPARAM_INFO
	.align		4
.L_27545:
        /*0048*/ 	.byte	0x04, 0x17
        /*004a*/ 	.short	(.L_27547 - .L_27546)
.L_27546:
        /*004c*/ 	.word	0x00000000
        /*0050*/ 	.short	0x000f
        /*0052*/ 	.short	0x0068
        /*0054*/ 	.byte	0x00, 0xf0, 0x11, 0x00


	//----- nvinfo : EIATTR_KPARAM_INFO
	.align		4
.L_27547:
        /*0058*/ 	.byte	0x04, 0x17
        /*005a*/ 	.short	(.L_27549 - .L_27548)
.L_27548:
        /*005c*/ 	.word	0x00000000
        /*0060*/ 	.short	0x000e
        /*0062*/ 	.short	0x0060
        /*0064*/ 	.byte	0x00, 0xf5, 0x21, 0x00


	//----- nvinfo : EIATTR_KPARAM_INFO
	.align		4
.L_27549:
        /*0068*/ 	.byte	0x04, 0x17
        /*006a*/ 	.short	(.L_27551 - .L_27550)
.L_27550:
        /*006c*/ 	.word	0x00000000
        /*0070*/ 	.short	0x000d
        /*0072*/ 	.short	0x0058
        /*0074*/ 	.byte	0x00, 0xf5, 0x21, 0x00


	//----- nvinfo : EIATTR_KPARAM_INFO
	.align		4
.L_27551:
        /*0078*/ 	.byte	0x04, 0x17
        /*007a*/ 	.short	(.L_27553 - .L_27552)
.L_27552:
        /*007c*/ 	.word	0x00000000
        /*0080*/ 	.short	0x000c
        /*0082*/ 	.short	0x0050
        /*0084*/ 	.byte	0x00, 0xf0, 0x11, 0x00


	//----- nvinfo : EIATTR_KPARAM_INFO
	.align		4
.L_27553:
        /*0088*/ 	.byte	0x04, 0x17
        /*008a*/ 	.short	(.L_27555 - .L_27554)
.L_27554:
        /*008c*/ 	.word	0x00000000
        /*0090*/ 	.short	0x000b
        /*0092*/ 	.short	0x004c
        /*0094*/ 	.byte	0x00, 0xf0, 0x11, 0x00


	//----- nvinfo : EIATTR_KPARAM_INFO
	.align		4
.L_27555:
        /*0098*/ 	.byte	0x04, 0x17
        /*009a*/ 	.short	(.L_27557 - .L_27556)
.L_27556:
        /*009c*/ 	.word	0x00000000
        /*00a0*/ 	.short	0x000a
        /*00a2*/ 	.short	0x0048
        /*00a4*/ 	.byte	0x00, 0xf0, 0x11, 0x00


	//----- nvinfo : EIATTR_KPARAM_INFO
	.align		4
.L_27557:
        /*00a8*/ 	.byte	0x04, 0x17
        /*00aa*/ 	.short	(.L_27559 - .L_27558)
.L_27558:
        /*00ac*/ 	.word	0x00000000
        /*00b0*/ 	.short	0x0009
        /*00b2*/ 	.short	0x0040
        /*00b4*/ 	.byte	0x00, 0xf5, 0x21, 0x00


	//----- nvinfo : EIATTR_KPARAM_INFO
	.align		4
.L_27559:
        /*00b8*/ 	.byte	0x04, 0x17
        /*00ba*/ 	.short	(.L_27561 - .L_27560)
.L_27560:
        /*00bc*/ 	.word	0x00000000
        /*00c0*/ 	.short	0x0008
        /*00c2*/ 	.short	0x0038
        /*00c4*/ 	.byte	0x00, 0xf0, 0x11, 0x00


	//----- nvinfo : EIATTR_KPARAM_INFO
	.align		4
.L_27561:
        /*00c8*/ 	.byte	0x04, 0x17
        /*00ca*/ 	.short	(.L_27563 - .L_27562)
.L_27562:
        /*00cc*/ 	.word	0x00000000
        /*00d0*/ 	.short	0x0007
        /*00d2*/ 	.short	0x0030
        /*00d4*/ 	.byte	0x00, 0xf5, 0x21, 0x00


	//----- nvinfo : EIATTR_KPARAM_INFO
	.align		4
.L_27563:
        /*00d8*/ 	.byte	0x04, 0x17
        /*00da*/ 	.short	(.L_27565 - .L_27564)
.L_27564:
        /*00dc*/ 	.word	0x00000000
        /*00e0*/ 	.short	0x0006
        /*00e2*/ 	.short	0x0028
        /*00e4*/ 	.byte	0x00, 0xf5, 0x21, 0x00


	//----- nvinfo : EIATTR_KPARAM_INFO
	.align		4
.L_27565:
        /*00e8*/ 	.byte	0x04, 0x17
        /*00ea*/ 	.short	(.L_27567 - .L_27566)
.L_27566:
        /*00ec*/ 	.word	0x00000000
        /*00f0*/ 	.short	0x0005
        /*00f2*/ 	.short	0x0024
        /*00f4*/ 	.byte	0x00, 0xf0, 0x11, 0x00


	//----- nvinfo : EIATTR_KPARAM_INFO
	.align		4
.L_27567:
        /*00f8*/ 	.byte	0x04, 0x17
        /*00fa*/ 	.short	(.L_27569 - .L_27568)
.L_27568:
        /*00fc*/ 	.word	0x00000000
        /*0100*/ 	.short	0x0004
        /*0102*/ 	.short	0x0020
        /*0104*/ 	.byte	0x00, 0xf0, 0x11, 0x00


	//----- nvinfo : EIATTR_KPARAM_INFO
	.align		4
.L_27569:
        /*0108*/ 	.byte	0x04, 0x17
        /*010a*/ 	.short	(.L_27571 - .L_27570)
.L_27570:
        /*010c*/ 	.word	0x00000000
        /*0110*/ 	.short	0x0003
        /*0112*/ 	.short	0x0018
        /*0114*/ 	.byte	0x00, 0xf5, 0x21, 0x00


	//----- nvinfo : EIATTR_KPARAM_INFO
	.align		4
.L_27571:
        /*0118*/ 	.byte	0x04, 0x17
        /*011a*/ 	.short	(.L_27573 - .L_27572)
.L_27572:
        /*011c*/ 	.word	0x00000000
        /*0120*/ 	.short	0x0002
        /*0122*/ 	.short	0x0010
        /*0124*/ 	.byte	0x00, 0xf5, 0x21, 0x00


	//----- nvinfo : EIATTR_KPARAM_INFO
	.align		4
.L_27573:
        /*0128*/ 	.byte	0x04, 0x17
        /*012a*/ 	.short	(.L_27575 - .L_27574)
.L_27574:
        /*012c*/ 	.word	0x00000000
        /*0130*/ 	.short	0x0001
        /*0132*/ 	.short	0x0008
        /*0134*/ 	.byte	0x00, 0xf5, 0x21, 0x00


	//----- nvinfo : EIATTR_KPARAM_INFO
	.align		4
.L_27575:
        /*0138*/ 	.byte	0x04, 0x17
        /*013a*/ 	.short	(.L_27577 - .L_27576)
.L_27576:
        /*013c*/ 	.word	0x00000000
        /*0140*/ 	.short	0x0000
        /*0142*/ 	.short	0x0000
        /*0144*/ 	.byte	0x00, 0xf5, 0x21, 0x00


	//----- nvinfo : EIATTR_SPARSE_MMA_MASK
	.align		4
.L_27577:
        /*0148*/ 	.byte	0x03, 0x50
        /*014a*/ 	.short	0x0000


	//----- nvinfo : EIATTR_MAXREG_COUNT
	.align		4
        /*014c*/ 	.byte	0x03, 0x1b
        /*014e*/ 	.short	0x00ff


	//----- nvinfo : EIATTR_NUM_BARRIERS
	.align		4
        /*0150*/ 	.byte	0x02, 0x4c
        /*0152*/ 	.byte	0x01
	.zero		1


	//----- nvinfo : EIATTR_MERCURY_ISA_VERSION
	.align		4
        /*0154*/ 	.byte	0x03, 0x5f
        /*0156*/ 	.short	0x0101


	//----- nvinfo : EIATTR_COOP_GROUP_MASK_REGIDS
	.align		4
        /*0158*/ 	.byte	0x04, 0x29
        /*015a*/ 	.short	(.L_27579 - .L_27578)


	//   ....[0]....
.L_27578:
        /*015c*/ 	.word	0xffffffff


	//   ....[1]....
        /*0160*/ 	.word	0xffffffff


	//   ....[2]....
        /*0164*/ 	.word	0xffffffff


	//   ....[3]....
        /*0168*/ 	.word	0xffffffff


	//   ....[4]....
        /*016c*/ 	.word	0xffffffff


	//   ....[5]....
        /*0170*/ 	.word	0xffffffff


	//   ....[6]....
        /*0174*/ 	.word	0xffffffff


	//   ....[7]....
        /*0178*/ 	.word	0xffffffff


	//   ....[8]....
        /*017c*/ 	.word	0xffffffff


	//   ....[9]....
        /*0180*/ 	.word	0xffffffff


	//   ....[10]....
        /*0184*/ 	.word	0xffffffff


	//   ....[11]....
        /*0188*/ 	.word	0xffffffff


	//   ....[12]....
        /*018c*/ 	.word	0xffffffff


	//   ....[13]....
        /*0190*/ 	.word	0xffffffff


	//   ....[14]....
        /*0194*/ 	.word	0xffffffff


	//   ....[15]....
        /*0198*/ 	.word	0xffffffff


	//   ....[16]....
        /*019c*/ 	.word	0x0500000b


	//   ....[17]....
        /*01a0*/ 	.word	0x0500000b


	//   ....[18]....
        /*01a4*/ 	.word	0x0500000b


	//   ....[19]....
        /*01a8*/ 	.word	0x0500000b


	//   ....[20]....
        /*01ac*/ 	.word	0x0500000b


	//----- nvinfo : EIATTR_COOP_GROUP_INSTR_OFFSETS
	.align		4
.L_27579:
        /*01b0*/ 	.byte	0x04, 0x28
        /*01b2*/ 	.short	(.L_27581 - .L_27580)


	//   ....[0]....
.L_27580:
        /*01b4*/ 	.word	0x00001030


	//   ....[1]....
        /*01b8*/ 	.word	0x00001050


	//   ....[2]....
        /*01bc*/ 	.word	0x00001210


	//   ....[3]....
        /*01c0*/ 	.word	0x00001230


	//   ....[4]....
        /*01c4*/ 	.word	0x00001250


	//   ....[5]....
        /*01c8*/ 	.word	0x00001360


	//   ....[6]....
        /*01cc*/ 	.word	0x00001390


	//   ....[7]....
        /*01d0*/ 	.word	0x000013e0


	//   ....[8]....
        /*01d4*/ 	.word	0x00002230


	//   ....[9]....
        /*01d8*/ 	.word	0x00002260


	//   ....[10]....
        /*01dc*/ 	.word	0x00002280


	//   ....[11]....
        /*01e0*/ 	.word	0x000022a0


	//   ....[12]....
        /*01e4*/ 	.word	0x000022c0


	//   ....[13]....
        /*01e8*/ 	.word	0x00002310


	//   ....[14]....
        /*01ec*/ 	.word	0x00002330


	//   ....[15]....
        /*01f0*/ 	.word	0x00002350


	//   ....[16]....
        /*01f4*/ 	.word	0x00004520


	//   ....[17]....
        /*01f8*/ 	.word	0x000045c0


	//   ....[18]....
        /*01fc*/ 	.word	0x00004660


	//   ....[19]....
        /*0200*/ 	.word	0x00004700


	//   ....[20]....
        /*0204*/ 	.word	0x00004770


	//----- nvinfo : EIATTR_VRC_CTA_INIT_COUNT
	.align		4
.L_27581:
        /*0208*/ 	.byte	0x02, 0x4a
	.zero		1
	.zero		1


	//----- nvinfo : EIATTR_EXIT_INSTR_OFFSETS
	.align		4
        /*020c*/ 	.byte	0x04, 0x1c
        /*020e*/ 	.short	(.L_27583 - .L_27582)


	//   ....[0]....
.L_27582:
        /*0210*/ 	.word	0x000043d0


	//   ....[1]....
        /*0214*/ 	.word	0x000044b0


	//----- nvinfo : EIATTR_CRS_STACK_SIZE
	.align		4
.L_27583:
        /*0218*/ 	.byte	0x04, 0x1e
        /*021a*/ 	.short	(.L_27585 - .L_27584)
.L_27584:
        /*021c*/ 	.word	0x00000000


	//----- nvinfo : EIATTR_CBANK_PARAM_SIZE
	.align		4
.L_27585:
        /*0220*/ 	.byte	0x03, 0x19
        /*0222*/ 	.short	0x007c


	//----- nvinfo : EIATTR_PARAM_CBANK
	.align		4
        /*0224*/ 	.byte	0x04, 0x0a
        /*0226*/ 	.short	(.L_27587 - .L_27586)
	.align		4
.L_27586:
        /*0228*/ 	.word	index@(.nv.constant0._ZN4vllm25paged_attention_v1_kernelIttLi32ELi8ELi128ELNS_18Fp8KVCacheDataTypeE0ELb1EEEvPT_PKS2_PKT0_S8_ifPKiSA_iPKfiiiSC_SC_iiiii)
        /*022c*/ 	.short	0x0380
        /*022e*/ 	.short	0x007c


	//----- nvinfo : EIATTR_SW_WAR
	.align		4
.L_27587:
        /*0230*/ 	.byte	0x04, 0x36
        /*0232*/ 	.short	(.L_27589 - .L_27588)
.L_27588:
        /*0234*/ 	.word	0x00000008
.L_27589:


//--------------------- .nv.info._ZN4vllm25paged_attention_v1_kernelIffLi256ELi32ELi128ELNS_18Fp8KVCacheDataTypeE0ELb0EEEvPT_PKS2_PKT0_S8_ifPKiSA_iPKfiiiSC_SC_iiiii --------------------------
	.section	.nv.info._ZN4vllm25paged_attention_v1_kernelIffLi256ELi32ELi128ELNS_18Fp8KVCacheDataTypeE0ELb0EEEvPT_PKS2_PKT0_S8_ifPKiSA_iPKfiiiSC_SC_iiiii,"",@"SHT_CUDA_INFO"
	.sectionflags	@""
	.align	4


	//----- nvinfo : EIATTR_CUDA_API_VERSION
	.align		4
        /*0000*/ 	.byte	0x04, 0x37
        /*0002*/ 	.short	(.L_27591 - .L_27590)
.L_27590:
        /*0004*/ 	.word	0x00000082


	//----- nvinfo : EIATTR_KPARAM_INFO
	.align		4
.L_27591:
        /*0008*/ 	.byte	0x04, 0x17
        /*000a*/ 	.short	(.L_27593 - .L_27592)
.L_27592:
        /*000c*/ 	.word	0x00000000
        /*0010*/ 	.short	0x0013
        /*0012*/ 	.short	0x0078
        /*0014*/ 	.byte	0x00, 0xf0, 0x11, 0x00


	//----- nvinfo : EIATTR_KPARAM_INFO
	.align		4
.L_27593:
        /*0018*/ 	.byte	0x04, 0x17
        /*001a*/ 	.short	(.L_27595 - .L_27594)
.L_27594:
        /*001c*/ 	.word	0x00000000
        /*0020*/ 	.short	0x0012
        /*0022*/ 	.short	0x0074
        /*0024*/ 	.byte	0x00, 0xf0, 0x11, 0x00


	//----- nvinfo : EIATTR_KPARAM_INFO
	.align		4
.L_27595:
        /*0028*/ 	.byte	0x04, 0x17
        /*002a*/ 	.short	(.L_27597 - .L_27596)
.L_27596:
        /*002c*/ 	.word	0x00000000
        /*0030*/ 	.short	0x0011
        /*0032*/ 	.short	0x0070
        /*0034*/ 	.byte	0x00, 0xf0, 0x11, 0x00


	//----- nvinfo : EIATTR_KPARAM_INFO
	.align		4
.L_27597:
        /*0038*/ 	.byte	0x04, 0x17
        /*003a*/ 	.short	(.L_27599 - .L_27598)
.L_27598:
        /*003c*/ 	.word	0x00000000
        /*0040*/ 	.short	0x0010
        /*0042*/ 	.short	0x006c
        /*0044*/ 	.byte	0x00, 0xf0, 0x11, 0x00


	//----- nvinfo : EIATTR_KPARAM_INFO
	.align		4
.L_27599:
        /*0048*/ 	.byte	0x04, 0x17
        /*004a*/ 	.short	(.L_27601 - .L_27600)
.L_27600:
        /*004c*/ 	.word	0x00000000
        /*0050*/ 	.short	0x000f
        /*0052*/ 	.short	0x0068
        /*0054*/ 	.byte	0x00, 0xf0, 0x11, 0x00


	//----- nvinfo : EIATTR_KPARAM_INFO
	.align		4
.L_27601:
        /*0058*/ 	.byte	0x04, 0x17
        /*005a*/ 	.short	(.L_27603 - .L_27602)
.L_27602:
        /*005c*/ 	.word	0x00000000
        /*0060*/ 	.short	0x000e
        /*0062*/ 	.short	0x0060
        /*0064*/ 	.byte	0x00, 0xf5, 0x21, 0x00


	//----- nvinfo : EIATTR_KPARAM_INFO
	.align		4
.L_27603:
        /*0068*/ 	.byte	0x04, 0x17
        /*006a*/ 	.short	(.L_27605 - .L_27604)
.L_27604:
        /*006c*/ 	.word	0x00000000
        /*0070*/ 	.short	0x000d
        /*0072*/ 	.short	0x0058
        /*0074*/ 	.byte	0x00, 0xf5, 0x21, 0x00


	//----- nvinfo : EIATTR_KPARAM_INFO
	.align		4
.L_27605:
        /*0078*/ 	.byte	0x04, 0x17
        /*007a*/ 	.short	(.L_27607 - .L_27606)
.L_27606:
        /*007c*/ 	.word	0x00000000
        /*0080*/ 	.short	0x000c
        /*0082*/ 	.short	0x0050
        /*0084*/ 	.byte	0x00, 0xf0, 0x11, 0x00


	//----- nvinfo : EIATTR_KPARAM_INFO
	.align		4
.L_27607:
        /*0088*/ 	.byte	0x04, 0x17
        /*008a*/ 	.short	(.L_27609 - .L_27608)
.L_27608:
        /*008c*/ 	.word	0x00000000
        /*0090*/ 	.short	0x000b
        /*0092*/ 	.short	0x004c
        /*0094*/ 	.byte	0x00, 0xf0, 0x11, 0x00


	//----- nvinfo : EIATTR_KPARAM_INFO
	.align		4
.L_27609:
        /*0098*/ 	.byte	0x04, 0x17
        /*009a*/ 	.short	(.L_27611 - .L_27610)
.L_27610:
        /*009c*/ 	.word	0x00000000
        /*00a0*/ 	.short	0x000a
        /*00a2*/ 	.short	0x0048
        /*00a4*/ 	.byte	0x00, 0xf0, 0x11, 0x00


	//----- nvinfo : EIATTR_KPARAM_INFO
	.align		4
.L_27611:
        /*00a8*/ 	.byte	0x04, 0x17
        /*00aa*/ 	.short	(.L_27613 - .L_27612)
.L_27612:
        /*00ac*/ 	.word	0x00000000
        /*00b0*/ 	.short	0x0009
        /*00b2*/ 	.short	0x0040
        /*00b4*/ 	.byte	0x00, 0xf5, 0x21, 0x00


	//----- nvinfo : EIATTR_KPARAM_INFO
	.align		4
.L_27613:
        /*00b8*/ 	.byte	0x04, 0x17
        /*00ba*/ 	.short	(.L_27615 - .L_27614)
.L_27614:
        /*00bc*/ 	.word	0x00000000
        /*00c0*/ 	.short	0x0008
        /*00c2*/ 	.short	0x0038
        /*00c4*/ 	.byte	0x00, 0xf0, 0x11, 0x00


	//----- nvinfo : EIATTR_KPARAM_INFO
	.align		4
.L_27615:
        /*00c8*/ 	.byte	0x04, 0x17
        /*00ca*/ 	.short	(.L_27617 - .L_27616)
.L_27616:
        /*00cc*/ 	.word	0x00000000
        /*00d0*/ 	.short	0x0007
        /*00d2*/ 	.short	0x0030
        /*00d4*/ 	.byte	0x00, 0xf5, 0x21, 0x00


	//----- nvinfo : EIATTR_KPARAM_INFO
	.align		4
.L_27617:
        /*00d8*/ 	.byte	0x04, 0x17
        /*00da*/ 	.short	(.L_27619 - .L_27618)
.L_27618:
        /*00dc*/ 	.word	0x00000000
        /*00e0*/ 	.short	0x0006
        /*00e2*/ 	.short	0x0028
        /*00e4*/ 	.byte	0x00, 0xf5, 0x21, 0x00


	//----- nvinfo : EIATTR_KPARAM_INFO
	.align		4
.L_27619:
        /*00e8*/ 	.byte	0x04, 0x17
        /*00ea*/ 	.short	(.L_27621 - .L_27620)
.L_27620:
        /*00ec*/ 	.word	0x00000000
        /*00f0*/ 	.short	0x0005
        /*00f2*/ 	.short	0x0024
        /*00f4*/ 	.byte	0x00, 0xf0, 0x11, 0x00


	//----- nvinfo : EIATTR_KPARAM_INFO
	.align		4
.L_27621:
        /*00f8*/ 	.byte	0x04, 0x17
        /*00fa*/ 	.short	(.L_27623 - .L_27622)
.L_27622:
        /*00fc*/ 	.word	0x00000000
        /*0100*/ 	.short	0x0004
        /*0102*/ 	.short	0x0020
        /*0104*/ 	.byte	0x00, 0xf0, 0x11, 0x00


	//----- nvinfo : EIATTR_KPARAM_INFO
	.align		4
.L_27623:
        /*0108*/ 	.byte	0x04, 0x17
        /*010a*/ 	.short	(.L_27625 - .L_27624)
.L_27624:
        /*010c*/ 	.word	0x00000000
        /*0110*/ 	.short	0x0003
        /*0112*/ 	.short	0x0018
        /*0114*/ 	.byte	0x00, 0xf5, 0x21, 0x00


	//----- nvinfo : EIATTR_KPARAM_INFO
	.align		4
.L_27625:
        /*0118*/ 	.byte	0x04, 0x17
        /*011a*/ 	.short	(.L_27627 - .L_27626)
.L_27626:
        /*011c*/ 	.word	0x00000000
        /*0120*/ 	.short	0x0002
        /*0122*/ 	.short	0x0010
        /*0124*/ 	.byte	0x00, 0xf5, 0x21, 0x00


	//----- nvinfo : EIATTR_KPARAM_INFO
	.align		4
.L_27627:
        /*0128*/ 	.byte	0x04, 0x17
        /*012a*/ 	.short	(.L_27629 - .L_27628)
.L_27628:
        /*012c*/ 	.word	0x00000000
        /*0130*/ 	.short	0x0001
        /*0132*/ 	.short	0x0008
        /*0134*/ 	.byte	0x00, 0xf5, 0x21, 0x00


	//----- nvinfo : EIATTR_KPARAM_INFO
	.align		4
.L_27629:
        /*0138*/ 	.byte	0x04, 0x17
        /*013a*/ 	.short	(.L_27631 - .L_27630)
.L_27630:
        /*013c*/ 	.word	0x00000000
        /*0140*/ 	.short	0x0000
        /*0142*/ 	.short	0x0000
        /*0144*/ 	.byte	0x00, 0xf5, 0x21, 0x00


	//----- nvinfo : EIATTR_SPARSE_MMA_MASK
	.align		4
.L_27631:
        /*0148*/ 	.byte	0x03, 0x50
        /*014a*/ 	.short	0x0000


	//----- nvinfo : EIATTR_MAXREG_COUNT
	.align		4
        /*014c*/ 	.byte	0x03, 0x1b
        /*014e*/ 	.short	0x00ff


	//----- nvinfo : EIATTR_NUM_BARRIERS
	.align		4
        /*0150*/ 	.byte	0x02, 0x4c
        /*0152*/ 	.byte	0x01
	.zero		1


	//----- nvinfo : EIATTR_ANNOTATIONS
	.align		4
        /*0154*/ 	.byte	0x04, 0x55
        /*0156*/ 	.short	(.L_27633 - .L_27632)


	//   ....[0]....
.L_27632:
        /* <DEDUP_REMOVED lines=44> */
        /*040c*/ 	.byte	0xf0, 0x43, 0x00, 0x00


	//----- nvinfo : EIATTR_MERCURY_ISA_VERSION
	.align		4
.L_27633:
        /*0410*/ 	.byte	0x03, 0x5f
        /*0412*/ 	.short	0x0101


	//----- nvinfo : EIATTR_COOP_GROUP_MASK_REGIDS
	.align		4
        /*0414*/ 	.byte	0x04, 0x29
        /*0416*/ 	.short	(.L_27635 - .L_27634)


	//   ....[0]....
.L_27634:
        /*0418*/ 	.word	0xffffffff


	//   ....[1]....
        /*041c*/ 	.word	0xffffffff


	//   ....[2]....
        /*0420*/ 	.word	0xffffffff


	//   ....[3]....
        /*0424*/ 	.word	0xffffffff


	//   ....[4]....
        /*0428*/ 	.word	0xffffffff


	//   ....[5]....
        /*042c*/ 	.word	0xffffffff


	//   ....[6]....
        /*0430*/ 	.word	0xffffffff


	//   ....[7]....
        /*0434*/ 	.word	0xffffffff


	//   ....[8]....
        /*0438*/ 	.word	0xffffffff


	//   ....[9]....
        /*043c*/ 	.word	0xffffffff


	//   ....[10]....
        /*0440*/ 	.word	0xffffffff


	//   ....[11]....
        /*0444*/ 	.word	0xffffffff


	//   ....[12]....
        /*0448*/ 	.word	0xffffffff


	//   ....[13]....
        /*044c*/ 	.word	0xffffffff


	//   ....[14]....
        /*0450*/ 	.word	0xffffffff


	//   ....[15]....
        /*0454*/ 	.word	0xffffffff


	//   ....[16]....
        /*0458*/ 	.word	0xffffffff


	//   ....[17]....
        /*045c*/ 	.word	0xffffffff


	//   ....[18]....
        /*0460*/ 	.word	0xffffffff


	//   ....[19]....
        /*0464*/ 	.word	0xffffffff


	//   ....[20]....
        /*0468*/ 	.word	0xffffffff


	//   ....[21]....
        /*046c*/ 	.word	0xffffffff


	//   ....[22]....
        /*0470*/ 	.word	0xffffffff


	//   ....[23]....
        /*0474*/ 	.word	0xffffffff


	//   ....[24]....
        /*0478*/ 	.word	0xffffffff


	//   ....[25]....
        /*047c*/ 	.word	0xffffffff


	//   ....[26]....
        /*0480*/ 	.word	0xffffffff


	//   ....[27]....
        /*0484*/ 	.word	0xffffffff


	//   ....[28]....
        /*0488*/ 	.word	0xffffffff


	//   ....[29]....
        /*048c*/ 	.word	0xffffffff


	//   ....[30]....
        /*0490*/ 	.word	0xffffffff


	//   ....[31]....
        /*0494*/ 	.word	0xffffffff


	//   ....[32]....
        /*0498*/ 	.word	0xffffffff


	//   ....[33]....
        /*049c*/ 	.word	0xffffffff


	//   ....[34]....
        /*04a0*/ 	.word	0xffffffff


	//   ....[35]....
        /*04a4*/ 	.word	0xffffffff


	//   ....[36]....
        /*04a8*/ 	.word	0xffffffff


	//   ....[37]....
        /*04ac*/ 	.word	0xffffffff


	//   ....[38]....
        /*04b0*/ 	.word	0xffffffff


	//   ....[39]....
        /*04b4*/ 	.word	0xffffffff


	//   ....[40]....
        /*04b8*/ 	.word	0xffffffff


	//   ....[41]....
        /*04bc*/ 	.word	0xffffffff


	//   ....[42]....
        /*04c0*/ 	.word	0xffffffff


	//   ....[43]....
        /*04c4*/ 	.word	0xffffffff


	//   ....[44]....
        /*04c8*/ 	.word	0xffffffff


	//   ....[45]....
        /*04cc*/ 	.word	0xffffffff


	//   ....[46]....
        /*04d0*/ 	.word	0xffffffff


	//   ....[47]....
        /*04d4*/ 	.word	0xffffffff


	//   ....[48]....
        /*04d8*/ 	.word	0xffffffff


	//   ....[49]....
        /*04dc*/ 	.word	0xffffffff


	//   ....[50]....
        /*04e0*/ 	.word	0xffffffff


	//   ....[51]....
        /*04e4*/ 	.word	0xffffffff


	//   ....[52]....
        /*04e8*/ 	.word	0xffffffff


	//   ....[53]....
        /*04ec*/ 	.word	0xffffffff


	//   ....[54]....
        /*04f0*/ 	.word	0xffffffff


	//   ....[55]....
        /*04f4*/ 	.word	0xffffffff


	//   ....[56]....
        /*04f8*/ 	.word	0xffffffff


	//   ....[57]....
        /*04fc*/ 	.word	0xffffffff


	//   ....[58]....
        /*0500*/ 	.word	0xffffffff


	//   ....[59]....
        /*0504*/ 	.word	0xffffffff


	//   ....[60]....
        /*0508*/ 	.word	0xffffffff


	//   ....[61]....
        /*050c*/ 	.word	0xffffffff


	//   ....[62]....
        /*0510*/ 	.word	0xffffffff


	//   ....[63]....
        /*0514*/ 	.word	0xffffffff


	//   ....[64]....
        /*0518*/ 	.word	0xffffffff


	//   ....[65]....
        /*051c*/ 	.word	0xffffffff


	//   ....[66]....
        /*0520*/ 	.word	0xffffffff


	//   ....[67]....
        /*0524*/ 	.word	0xffffffff


	//   ....[68]....
        /*0528*/ 	.word	0xffffffff


	//   ....[69]....
        /*052c*/ 	.word	0xffffffff


	//   ....[70]....
        /*0530*/ 	.word	0xffffffff


	//   ....[71]....
        /*0534*/ 	.word	0xffffffff


	//   ....[72]....
        /*0538*/ 	.word	0xffffffff


	//   ....[73]....
        /*053c*/ 	.word	0xffffffff


	//   ....[74]....
        /*0540*/ 	.word	0xffffffff


	//   ....[75]....
        /*0544*/ 	.word	0xffffffff


	//   ....[76]....
        /*0548*/ 	.word	0xffffffff


	//   ....[77]....
        /*054c*/ 	.word	0xffffffff


	//   ....[78]....
        /*0550*/ 	.word	0xffffffff


	//   ....[79]....
        /*0554*/ 	.word	0xffffffff


	//   ....[80]....
        /*0558*/ 	.word	0xffffffff


	//   ....[81]....
        /*055c*/ 	.word	0xffffffff


	//   ....[82]....
        /*0560*/ 	.word	0xffffffff


	//   ....[83]....
        /*0564*/ 	.word	0xffffffff


	//   ....[84]....
        /*0568*/ 	.word	0xffffffff


	//   ....[85]....
        /*056c*/ 	.word	0xffffffff


	//   ....[86]....
        /*0570*/ 	.word	0xffffffff


	//   ....[87]....
        /*0574*/ 	.word	0xffffffff


	//   ....[88]....
        /*0578*/ 	.word	0xffffffff


	//   ....[89]....
        /*057c*/ 	.word	0xffffffff


	//   ....[90]....
        /*0580*/ 	.word	0xffffffff


	//   ....[91]....
        /*0584*/ 	.word	0xffffffff


	//   ....[92]....
        /*0588*/ 	.word	0xffffffff


	//   ....[93]....
        /*058c*/ 	.word	0xffffffff


	//   ....[94]....
        /*0590*/ 	.word	0xffffffff


	//   ....[95]....
        /*0594*/ 	.word	0xffffffff


	//   ....[96]....
        /*0598*/ 	.word	0xffffffff


	//   ....[97]....
        /*059c*/ 	.word	0xffffffff


	//   ....[98]....
        /*05a0*/ 	.word	0xffffffff


	//   ....[99]....
        /*05a4*/ 	.word	0xffffffff


	//   ....[100]....
        /*05a8*/ 	.word	0xffffffff


	//   ....[101]....
        /*05ac*/ 	.word	0xffffffff


	//   ....[102]....
        /*05b0*/ 	.word	0xffffffff


	//   ....[103]....
        /*05b4*/ 	.word	0xffffffff


	//   ....[104]....
        /*05b8*/ 	.word	0xffffffff


	//   ....[105]....
        /*05bc*/ 	.word	0xffffffff


	//   ....[106]....
        /*05c0*/ 	.word	0xffffffff


	//   ....[107]....
        /*05c4*/ 	.word	0xffffffff


	//   ....[108]....
        /*05c8*/ 	.word	0xffffffff


	//   ....[109]....
        /*05cc*/ 	.word	0xffffffff


	//   ....[110]....
        /*05d0*/ 	.word	0xffffffff


	//   ....[111]....
        /*05d4*/ 	.word	0xffffffff


	//   ....[112]....
        /*05d8*/ 	.word	0xffffffff


	//   ....[113]....
        /*05dc*/ 	.word	0xffffffff


	//   ....[114]....
        /*05e0*/ 	.word	0xffffffff


	//   ....[115]....
        /*05e4*/ 	.word	0xffffffff


	//   ....[116]....
        /*05e8*/ 	.word	0xffffffff


	//   ....[117]....
        /*05ec*/ 	.word	0xffffffff


	//   ....[118]....
        /*05f0*/ 	.word	0xffffffff


	//   ....[119]....
        /*05f4*/ 	.word	0xffffffff


	//   ....[120]....
        /*05f8*/ 	.word	0xffffffff


	//   ....[121]....
        /*05fc*/ 	.word	0xffffffff


	//   ....[122]....
        /*0600*/ 	.word	0xffffffff


	//   ....[123]....
        /*0604*/ 	.word	0xffffffff


	//   ....[124]....
        /*0608*/ 	.word	0xffffffff


	//   ....[125]....
        /*060c*/ 	.word	0xffffffff


	//   ....[126]....
        /*0610*/ 	.word	0xffffffff


	//   ....[127]....
        /*0614*/ 	.word	0xffffffff


	//   ....[128]....
        /*0618*/ 	.word	0xffffffff


	//   ....[129]....
        /*061c*/ 	.word	0xffffffff


	//   ....[130]....
        /*0620*/ 	.word	0xffffffff


	//   ....[131]....
        /*0624*/ 	.word	0xffffffff


	//   ....[132]....
        /*0628*/ 	.word	0xffffffff


	//   ....[133]....
        /*062c*/ 	.word	0xffffffff


	//   ....[134]....
        /*0630*/ 	.word	0xffffffff


	//   ....[135]....
        /*0634*/ 	.word	0xffffffff


	//   ....[136]....
        /*0638*/ 	.word	0xffffffff


	//   ....[137]....
        /*063c*/ 	.word	0xffffffff


	//   ....[138]....
        /*0640*/ 	.word	0xffffffff


	//   ....[139]....
        /*0644*/ 	.word	0xffffffff


	//   ....[140]....
        /*0648*/ 	.word	0xffffffff


	//   ....[141]....
        /*064c*/ 	.word	0xffffffff


	//   ....[142]....
        /*0650*/ 	.word	0xffffffff


	//   ....[143]....
        /*0654*/ 	.word	0xffffffff


	//   ....[144]....
        /*0658*/ 	.word	0xffffffff


	//   ....[145]....
        /*065c*/ 	.word	0xffffffff


	//   ....[146]....
        /*0660*/ 	.word	0xffffffff


	//   ....[147]....
        /*0664*/ 	.word	0xffffffff


	//   ....[148]....
        /*0668*/ 	.word	0xffffffff


	//   ....[149]....
        /*066c*/ 	.word	0xffffffff


	//   ....[150]....
        /*0670*/ 	.word	0xffffffff


	//   ....[151]....
        /*0674*/ 	.word	0xffffffff


	//   ....[152]....
        /*0678*/ 	.word	0xffffffff


	//   ....[153]....
        /*067c*/ 	.word	0xffffffff


	//   ....[154]....
        /*0680*/ 	.word	0xffffffff


	//   ....[155]....
        /*0684*/ 	.word	0xffffffff


	//   ....[156]....
        /*0688*/ 	.word	0xffffffff


	//   ....[157]....
        /*068c*/ 	.word	0xffffffff


	//   ....[158]....
        /*0690*/ 	.word	0xffffffff


	//   ....[159]....
        /*0694*/ 	.word	0xffffffff


	//   ....[160]....
        /*0698*/ 	.word	0xffffffff


	//   ....[161]....
        /*069c*/ 	.word	0xffffffff


	//   ....[162]....
        /*06a0*/ 	.word	0xffffffff


	//   ....[163]....
        /*06a4*/ 	.word	0xffffffff


	//   ....[164]....
        /*06a8*/ 	.word	0xffffffff


	//   ....[165]....
        /*06ac*/ 	.word	0xffffffff


	//   ....[166]....
        /*06b0*/ 	.word	0xffffffff


	//   ....[167]....
        /*06b4*/ 	.word	0xffffffff


	//   ....[168]....
        /*06b8*/ 	.word	0xffffffff


	//   ....[169]....
        /*06bc*/ 	.word	0xffffffff


	//   ....[170]....
        /*06c0*/ 	.word	0xffffffff


	//   ....[171]....
        /*06c4*/ 	.word	0xffffffff


	//   ....[172]....
        /*06c8*/ 	.word	0xffffffff


	//   ....[173]....
        /*06cc*/ 	.word	0xffffffff


	//   ....[174]....
        /*06d0*/ 	.word	0xffffffff


	//   ....[175]....
        /*06d4*/ 	.word	0xffffffff


	//   ....[176]....
        /*06d8*/ 	.word	0xffffffff


	//   ....[177]....
        /*06dc*/ 	.word	0xffffffff


	//   ....[178]....
        /*06e0*/ 	.word	0xffffffff


	//   ....[179]....
        /*06e4*/ 	.word	0xffffffff


	//   ....[180]....
        /*06e8*/ 	.word	0xffffffff


	//   ....[181]....
        /*06ec*/ 	.word	0xffffffff


	//   ....[182]....
        /*06f0*/ 	.word	0xffffffff


	//   ....[183]....
        /*06f4*/ 	.word	0xffffffff


	//   ....[184]....
        /*06f8*/ 	.word	0xffffffff


	//   ....[185]....
        /*06fc*/ 	.word	0xffffffff


	//   ....[186]....
        /*0700*/ 	.word	0xffffffff


	//   ....[187]....
        /*0704*/ 	.word	0xffffffff


	//   ....[188]....
        /*0708*/ 	.word	0xffffffff


	//   ....[189]....
        /*070c*/ 	.word	0xffffffff


	//   ....[190]....
        /*0710*/ 	.word	0xffffffff


	//   ....[191]....
        /*0714*/ 	.word	0xffffffff


	//   ....[192]....
        /*0718*/ 	.word	0xffffffff


	//   ....[193]....
        /*071c*/ 	.word	0xffffffff


	//   ....[194]....
        /*0720*/ 	.word	0xffffffff


	//   ....[195]....
        /*0724*/ 	.word	0xffffffff


	//   ....[196]....
        /*0728*/ 	.word	0xffffffff


	//   ....[197]....
        /*072c*/ 	.word	0xffffffff


	//   ....[198]....
        /*0730*/ 	.word	0xffffffff


	//   ....[199]....
        /*0734*/ 	.word	0xffffffff


	//   ....[200]....
        /*0738*/ 	.word	0xffffffff


	//   ....[201]....
        /*073c*/ 	.word	0xffffffff


	//   ....[202]....
        /*0740*/ 	.word	0xffffffff


	//   ....[203]....
        /*0744*/ 	.word	0xffffffff


	//   ....[204]....
        /*0748*/ 	.word	0xffffffff


	//   ....[205]....
        /*074c*/ 	.word	0xffffffff


	//   ....[206]....
        /*0750*/ 	.word	0xffffffff


	//   ....[207]....
        /*0754*/ 	.word	0xffffffff


	//----- nvinfo : EIATTR_COOP_GROUP_INSTR_OFFSETS
	.align		4
.L_27635:
        /*0758*/ 	.byte	0x04, 0x28
        /*075a*/ 	.short	(.L_27637 - .L_27636)


	//   ....[0]....
.L_27636:
        /*075c*/ 	.word	0x00002780


	//   ....[1]....
        /*0760*/ 	.word	0x000027a0


	//   ....[2]....
        /*0764*/ 	.word	0x000027d0


	//   ....[3]....
        /*0768*/ 	.word	0x00002800


	//   ....[4]....
        /*076c*/ 	.word	0x00002840


	//   ....[5]....
        /*0770*/ 	.word	0x000028a0


	//   ....[6]....
        /*0774*/ 	.word	0x000028e0


	//   ....[7]....
        /*0778*/ 	.word	0x00002940


	//   ....[8]....
        /*077c*/ 	.word	0x00003770


	//   ....[9]....
        /*0780*/ 	.word	0x000037b0


	//   ....[10]....
        /*0784*/ 	.word	0x000037d0


	//   ....[11]....
        /*0788*/ 	.word	0x000037f0


	//   ....[12]....
        /*078c*/ 	.word	0x00003810


	//   ....[13]....
        /*0790*/ 	.word	0x00003860


	//   ....[14]....
        /*0794*/ 	.word	0x00003880


	//   ....[15]....
        /*0798*/ 	.word	0x000038a0


	//   ....[16]....
        /*079c*/ 	.word	0x000089a0


	//   ....[17]....
        /*07a0*/ 	.word	0x000089d0


	//   ....[18]....
        /*07a4*/ 	.word	0x000089e0


	//   ....[19]....
        /*07a8*/ 	.word	0x000089f0


	//   ....[20]....
        /*07ac*/ 	.word	0x00008a00


	//   ....[21]....
        /*07b0*/ 	.word	0x00008a10


	//   ....[22]....
        /*07b4*/ 	.word	0x00008a30


	//   ....[23]....
        /*07b8*/ 	.word	0x00008a50


	//   ....[24]....
        /*07bc*/ 	.word	0x00008a70


	//   ....[25]....
        /*07c0*/ 	.word	0x00008a90


	//   ....[26]....
        /*07c4*/ 	.word	0x00008ab0


	//   ....[27]....
        /*07c8*/ 	.word	0x00008ad0


	//   ....[28]....
        /*07cc*/ 	.word	0x00008ae0


	//   ....[29]....
        /*07d0*/ 	.word	0x00008b10


	//   ....[30]....
        /*07d4*/ 	.word	0x00008b30


	//   ....[31]....
        /*07d8*/ 	.word	0x00008b50


	//   ....[32]....
        /*07dc*/ 	.word	0x00008b70


	//   ....[33]....
        /*07e0*/ 	.word	0x00008b90


	//   ....[34]....
        /*07e4*/ 	.word	0x00008bb0


	//   ....[35]....
        /*07e8*/ 	.word	0x00008bc0


	//   ....[36]....
        /*07ec*/ 	.word	0x00008be0


	//   ....[37]....
        /*07f0*/ 	.word	0x00008c00


	//   ....[38]....
        /*07f4*/ 	.word	0x00008c20


	//   ....[39]....
        /*07f8*/ 	.word	0x00008c40


	//   ....[40]....
        /*07fc*/ 	.word	0x00008c60


	//   ....[41]....
        /*0800*/ 	.word	0x00008c80


	//   ....[42]....
        /*0804*/ 	.word	0x00008ca0


	//   ....[43]....
        /*0808*/ 	.word	0x00008cc0


	//   ....[44]....
        /*080c*/ 	.word	0x00008ce0


	//   ....[45]....
        /*0810*/ 	.word	0x00008d00


	//   ....[46]....
        /*0814*/ 	.word	0x00008d20


	//   ....[47]....
        /*0818*/ 	.word	0x00008d40


	//   ....[48]....
        /*081c*/ 	.word	0x00008d60


	//   ....[49]....
        /*0820*/ 	.word	0x00008d80


	//   ....[50]....
        /*0824*/ 	.word	0x00008da0


	//   ....[51]....
        /*0828*/ 	.word	0x00008dc0


	//   ....[52]....
        /*082c*/ 	.word	0x00008de0


	//   ....[53]....
        /*0830*/ 	.word	0x00008e00


	//   ....[54]....
        /*0834*/ 	.word	0x00008e20


	//   ....[55]....
        /*0838*/ 	.word	0x00008e40


	//   ....[56]....
        /*083c*/ 	.word	0x00008e60


	//   ....[57]....
        /*0840*/ 	.word	0x00008e80


	//   ....[58]....
        /*0844*/ 	.word	0x00008ea0


	//   ....[59]....
        /*0848*/ 	.word	0x00008ec0


	//   ....[60]....
        /*084c*/ 	.word	0x00008ee0


	//   ....[61]....
        /*0850*/ 	.word	0x00008f00


	//   ....[62]....
        /*0854*/ 	.word	0x00008f20


	//   ....[63]....
        /*0858*/ 	.word	0x00008f40


	//   ....[64]....
        /*085c*/ 	.word	0x00008f60


	//   ....[65]....
        /*0860*/ 	.word	0x00008f80


	//   ....[66]....
        /*0864*/ 	.word	0x00008fa0


	//   ....[67]....
        /*0868*/ 	.word	0x00008fc0


	//   ....[68]....
        /*086c*/ 	.word	0x00008fe0


	//   ....[69]....
        /*0870*/ 	.word	0x00009000


	//   ....[70]....
        /*0874*/ 	.word	0x00009020


	//   ....[71]....
        /*0878*/ 	.word	0x00009040


	//   ....[72]....
        /*087c*/ 	.word	0x00009060


	//   ....[73]....
        /*0880*/ 	.word	0x00009080


	//   ....[74]....
        /*0884*/ 	.word	0x000090a0


	//   ....[75]....
        /*0888*/ 	.word	0x000090c0


	//   ....[76]....
        /*088c*/ 	.word	0x000090e0


	//   ....[77]....
        /*0890*/ 	.word	0x00009100


	//   ....[78]....
        /*0894*/ 	.word	0x00009120


	//   ....[79]....
        /*0898*/ 	.word	0x00009140


	//   ....[80]....
        /*089c*/ 	.word	0x00009160


	//   ....[81]....
        /*08a0*/ 	.word	0x00009180


	//   ....[82]....
        /*08a4*/ 	.word	0x000091a0


	//   ....[83]....
        /*08a8*/ 	.word	0x000091c0


	//   ....[84]....
        /*08ac*/ 	.word	0x000091e0


	//   ....[85]....
        /*08b0*/ 	.word	0x00009200


	//   ....[86]....
        /*08b4*/ 	.word	0x00009220


	//   ....[87]....
        /*08b8*/ 	.word	0x00009240


	//   ....[88]....
        /*08bc*/ 	.word	0x00009260


	//   ....[89]....
        /*08c0*/ 	.word	0x00009280


	//   ....[90]....
        /*08c4*/ 	.word	0x000092a0


	//   ....[91]....
        /*08c8*/ 	.word	0x000092c0


	//   ....[92]....
        /*08cc*/ 	.word	0x000092e0


	//   ....[93]....
        /*08d0*/ 	.word	0x00009300


	//   ....[94]....
        /*08d4*/ 	.word	0x00009320


	//   ....[95]....
        /*08d8*/ 	.word	0x00009340


	//   ....[96]....
        /*08dc*/ 	.word	0x00009360


	//   ....[97]....
        /*08e0*/ 	.word	0x00009380


	//   ....[98]....
        /*08e4*/ 	.word	0x000093a0


	//   ....[99]....
        /*08e8*/ 	.word	0x000093c0


	//   ....[100]....
        /*08ec*/ 	.word	0x000093e0


	//   ....[101]....
        /*08f0*/ 	.word	0x00009400


	//   ....[102]....
        /*08f4*/ 	.word	0x00009420


	//   ....[103]....
        /*08f8*/ 	.word	0x00009440


	//   ....[104]....
        /*08fc*/ 	.word	0x00009460


	//   ....[105]....
        /*0900*/ 	.word	0x00009480


	//   ....[106]....
        /*0904*/ 	.word	0x000094a0


	//   ....[107]....
        /*0908*/ 	.word	0x000094c0


	//   ....[108]....
        /*090c*/ 	.word	0x000094e0


	//   ....[109]....
        /*0910*/ 	.word	0x00009500


	//   ....[110]....
        /*0914*/ 	.word	0x00009520


	//   ....[111]....
        /*0918*/ 	.word	0x00009540


	//   ....[112]....
        /*091c*/ 	.word	0x00009560


	//   ....[113]....
        /*0920*/ 	.word	0x00009580


	//   ....[114]....
        /*0924*/ 	.word	0x000095a0


	//   ....[115]....
        /*0928*/ 	.word	0x000095c0


	//   ....[116]....
        /*092c*/ 	.word	0x000095e0


	//   ....[117]....
        /*0930*/ 	.word	0x00009600


	//   ....[118]....
        /*0934*/ 	.word	0x00009620


	//   ....[119]....
        /*0938*/ 	.word	0x00009640


	//   ....[120]....
        /*093c*/ 	.word	0x00009660


	//   ....[121]....
        /*0940*/ 	.word	0x00009680


	//   ....[122]....
        /*0944*/ 	.word	0x000096a0


	//   ....[123]....
        /*0948*/ 	.word	0x000096c0


	//   ....[124]....
        /*094c*/ 	.word	0x000096e0


	//   ....[125]....
        /*0950*/ 	.word	0x00009700


	//   ....[126]....
        /*0954*/ 	.word	0x00009720


	//   ....[127]....
        /*0958*/ 	.word	0x00009740


	//   ....[128]....
        /*095c*/ 	.word	0x00009760


	//   ....[129]....
        /*0960*/ 	.word	0x00009780


	//   ....[130]....
        /*0964*/ 	.word	0x000097a0


	//   ....[131]....
        /*0968*/ 	.word	0x000097c0


	//   ....[132]....
        /*096c*/ 	.word	0x000097e0


	//   ....[133]....
        /*0970*/ 	.word	0x00009800


	//   ....[134]....
        /*0974*/ 	.word	0x00009820


	//   ....[135]....
        /*0978*/ 	.word	0x00009840


	//   ....[136]....
        /*097c*/ 	.word	0x00009860


	//   ....[137]....
        /*0980*/ 	.word	0x00009880


	//   ....[138]....
        /*0984*/ 	.word	0x000098a0


	//   ....[139]....
        /*0988*/ 	.word	0x000098c0


	//   ....[140]....
        /*098c*/ 	.word	0x000098e0


	//   ....[141]....
        /*0990*/ 	.word	0x00009900


	//   ....[142]....
        /*0994*/ 	.word	0x00009920


	//   ....[143]....
        /*0998*/ 	.word	0x00009940


	//   ....[144]....
        /*099c*/ 	.word	0x00009960


	//   ....[145]....
        /*09a0*/ 	.word	0x00009980


	//   ....[146]....
        /*09a4*/ 	.word	0x000099a0


	//   ....[147]....
        /*09a8*/ 	.word	0x000099c0


	//   ....[148]....
        /*09ac*/ 	.word	0x000099e0


	//   ....[149]....
        /*09b0*/ 	.word	0x00009a00


	//   ....[150]....
        /*09b4*/ 	.word	0x00009a20


	//   ....[151]....
        /*09b8*/ 	.word	0x00009a40


	//   ....[152]....
        /*09bc*/ 	.word	0x00009a60


	//   ....[153]....
        /*09c0*/ 	.word	0x00009a80


	//   ....[154]....
        /*09c4*/ 	.word	0x00009aa0


	//   ....[155]....
        /*09c8*/ 	.word	0x00009ac0


	//   ....[156]....
        /*09cc*/ 	.word	0x00009ae0


	//   ....[157]....
        /*09d0*/ 	.word	0x00009b00


	//   ....[158]....
        /*09d4*/ 	.word	0x00009b20


	//   ....[159]....
        /*09d8*/ 	.word	0x00009b40


	//   ....[160]....
        /*09dc*/ 	.word	0x00009b60


	//   ....[161]....
        /*09e0*/ 	.word	0x00009b80


	//   ....[162]....
        /*09e4*/ 	.word	0x00009ba0


	//   ....[163]....
        /*09e8*/ 	.word	0x00009bc0


	//   ....[164]....
        /*09ec*/ 	.word	0x00009be0


	//   ....[165]....
        /*09f0*/ 	.word	0x00009c00


	//   ....[166]....
        /*09f4*/ 	.word	0x00009c20


	//   ....[167]....
        /*09f8*/ 	.word	0x00009c40


	//   ....[168]....
        /*09fc*/ 	.word	0x00009c60


	//   ....[169]....
        /*0a00*/ 	.word	0x00009c80


	//   ....[170]....
        /*0a04*/ 	.word	0x00009ca0


	//   ....[171]....
        /*0a08*/ 	.word	0x00009cc0


	//   ....[172]....
        /*0a0c*/ 	.word	0x00009ce0


	//   ....[173]....
        /*0a10*/ 	.word	0x00009d00


	//   ....[174]....
        /*0a14*/ 	.word	0x00009d20


	//   ....[175]....
        /*0a18*/ 	.word	0x00009d40


	//   ....[176]....
        /*0a1c*/ 	.word	0x00009d60


	//   ....[177]....
        /*0a20*/ 	.word	0x00009d80


	//   ....[178]....
        /*0a24*/ 	.word	0x00009da0


	//   ....[179]....
        /*0a28*/ 	.word	0x00009dc0


	//   ....[180]....
        /*0a2c*/ 	.word	0x00009de0


	//   ....[181]....
        /*0a30*/ 	.word	0x00009e00


	//   ....[182]....
        /*0a34*/ 	.word	0x00009e20


	//   ....[183]....
        /*0a38*/ 	.word	0x00009e40


	//   ....[184]....
        /*0a3c*/ 	.word	0x00009e70


	//   ....[185]....
        /*0a40*/ 	.word	0x00009e90


	//   ....[186]....
        /*0a44*/ 	.word	0x00009eb0


	//   ....[187]....
        /*0a48*/ 	.word	0x00009ed0


	//   ....[188]....
        /*0a4c*/ 	.word	0x00009ef0


	//   ....[189]....
        /*0a50*/ 	.word	0x00009f10


	//   ....[190]....
        /*0a54*/ 	.word	0x00009f30


	//   ....[191]....
        /*0a58*/ 	.word	0x00009f60


	//   ....[192]....
        /*0a5c*/ 	.word	0x00009f80


	//   ....[193]....
        /*0a60*/ 	.word	0x00009fa0


	//   ....[194]....
        /*0a64*/ 	.word	0x00009fc0


	//   ....[195]....
        /*0a68*/ 	.word	0x00009fe0


	//   ....[196]....
        /*0a6c*/ 	.word	0x0000a000


	//   ....[197]....
        /*0a70*/ 	.word	0x0000a020


	//   ....[198]....
        /*0a74*/ 	.word	0x0000a040


	//   ....[199]....
        /*0a78*/ 	.word	0x0000a060


	//   ....[200]....
        /*0a7c*/ 	.word	0x0000a080


	//   ....[201]....
        /*0a80*/ 	.word	0x0000a0a0


	//   ....[202]....
        /*0a84*/ 	.word	0x0000a0c0


	//   ....[203]....
        /*0a88*/ 	.word	0x0000a0e0


	//   ....[204]....
        /*0a8c*/ 	.word	0x0000a100


	//   ....[205]....
        /*0a90*/ 	.word	0x0000a120


	//   ....[206]....
        /*0a94*/ 	.word	0x0000a140


	//   ....[207]....
        /*0a98*/ 	.word	0x0000a160


	//----- nvinfo : EIATTR_VRC_CTA_INIT_COUNT
	.align		4
.L_27637:
        /*0a9c*/ 	.byte	0x02, 0x4a
	.zero		1
	.zero		1


	//----- nvinfo : EIATTR_EXIT_INSTR_OFFSETS
	.align		4
        /*0aa0*/ 	.byte	0x04, 0x1c
        /*0aa2*/ 	.short	(.L_27639 - .L_27638)


	//   ....[0]....
.L_27638:
        /*0aa4*/ 	.word	0x0000bbe0


	//   ....[1]....
        /*0aa8*/ 	.word	0x0000bc50


	//   ....[2]....
        /*0aac*/ 	.word	0x0000c0f0


	//----- nvinfo : EIATTR_CRS_STACK_SIZE
	.align		4
.L_27639:
        /*0ab0*/ 	.byte	0x04, 0x1e
        /*0ab2*/ 	.short	(.L_27641 - .L_27640)
.L_27640:
        /*0ab4*/ 	.word	0x00000000


	//----- nvinfo : EIATTR_CBANK_PARAM_SIZE
	.align		4
.L_27641:
        /*0ab8*/ 	.byte	0x03, 0x19
        /*0aba*/ 	.short	0x007c


	//----- nvinfo : EIATTR_PARAM_CBANK
	.align		4
        /*0abc*/ 	.byte	0x04, 0x0a
        /*0abe*/ 	.short	(.L_27643 - .L_27642)
	.align		4
.L_27642:
        /*0ac0*/ 	.word	index@(.nv.constant0._ZN4vllm25paged_attention_v1_kernelIffLi256ELi32ELi128ELNS_18Fp8KVCacheDataTypeE0ELb0EEEvPT_PKS2_PKT0_S8_ifPKiSA_iPKfiiiSC_SC_iiiii)
        /*0ac4*/ 	.short	0x0380
        /*0ac6*/ 	.short	0x007c


	//----- nvinfo : EIATTR_SW_WAR
	.align		4
.L_27643:
        /*0ac8*/ 	.byte	0x04, 0x36
        /*0aca*/ 	.short	(.L_27645 - .L_27644)
.L_27644:
        /*0acc*/ 	.word	0x00000008
.L_27645:


//--------------------- .nv.info._ZN4vllm25paged_attention_v1_kernelIffLi192ELi32ELi128ELNS_18Fp8KVCacheDataTypeE0ELb0EEEvPT_PKS2_PKT0_S8_ifPKiSA_iPKfiiiSC_SC_iiiii --------------------------
	.section	.nv.info._ZN4vllm25paged_attention_v1_kernelIffLi192ELi32ELi128ELNS_18Fp8KVCacheDataTypeE0ELb0EEEvPT_PKS2_PKT0_S8_ifPKiSA_iPKfiiiSC_SC_iiiii,"",@"SHT_CUDA_INFO"
	.sectionflags	@""
	.align	4


	//----- nvinfo : EIATTR_CUDA_API_VERSION
	.align		4
        /*0000*/ 	.byte	0x04, 0x37
        /*0002*/ 	.short	(.L_27647 - .L_27646)
.L_27646:
        /*0004*/ 	.word	0x00000082


	//----- nvinfo : EIATTR_KPARAM_INFO
	.align		4
.L_27647:
        /*0008*/ 	.byte	0x04, 0x17
        /*000a*/ 	.short	(.L_27649 - .L_27648)
.L_27648:
        /*000c*/ 	.word	0x00000000
        /*0010*/ 	.short	0x0013
        /*0012*/ 	.short	0x0078
        /*0014*/ 	.byte	0x00, 0xf0, 0x11, 0x00


	//----- nvinfo : EIATTR_KPARAM_INFO
	.align		4
.L_27649:
        /*0018*/ 	.byte	0x04, 0x17
        /*001a*/ 	.short	(.L_27651 - .L_27650)
.L_27650:
        /*001c*/ 	.word	0x00000000
        /*0020*/ 	.short	0x0012
        /*0022*/ 	.short	0x0074
        /*0024*/ 	.byte	0x00, 0xf0, 0x11, 0x00


	//----- nvinfo : EIATTR_KPARAM_INFO
	.align		4
.L_27651:
        /*0028*/ 	.byte	0x04, 0x17
        /*002a*/ 	.short	(.L_27653 - .L_27652)
.L_27652:
        /*002c*/ 	.word	0x00000000
        /*0030*/ 	.short	0x0011
        /*0032*/ 	.short	0x0070
        /*0034*/ 	.byte	0x00, 0xf0, 0x11, 0x00


	//----- nvinfo : EIATTR_KPARAM_INFO
	.align		4
.L_27653:
        /*0038*/ 	.byte	0x04, 0x17
        /*003a*/ 	.short	(.L_27655 - .L_27654)
.L_27654:
        /*003c*/ 	.word	0x00000000
        /*0040*/ 	.short	0x0010
        /*0042*/ 	.short	0x006c
        /*0044*/ 	.byte	0x00, 0xf0, 0x11, 0x00


	//----- nvinfo : EIATTR_KPARAM_INFO
	.align		4
.L_27655:
        /*0048*/ 	.byte	0x04, 0x17
        /*004a*/ 	.short	(.L_27657 - .L_27656)
.L_27656:
        /*004c*/ 	.word	0x00000000
        /*0050*/ 	.short	0x000f
        /*0052*/ 	.short	0x0068
        /*0054*/ 	.byte	0x00, 0xf0, 0x11, 0x00


	//----- nvinfo : EIATTR_KPARAM_INFO
	.align		4
.L_27657:
        /*0058*/ 	.byte	0x04, 0x17
        /*005a*/ 	.short	(.L_27659 - .L_27658)
.L_27658:
        /*005c*/ 	.word	0x00000000
        /*0060*/ 	.short	0x000e
        /*0062*/ 	.short	0x0060
        /*0064*/ 	.byte	0x00, 0xf5, 0x21, 0x00


	//----- nvinfo : EIATTR_KPARAM_INFO
	.align		4
.L_27659:
        /*0068*/ 	.byte	0x04, 0x17
        /*006a*/ 	.short	(.L_27661 - .L_27660)
.L_27660:
        /*006c*/ 	.word	0x00000000
        /*0070*/ 	.short	0x000d
        /*0072*/ 	.short	0x0058
        /*0074*/ 	.byte	0x00, 0xf5, 0x21, 0x00


	//----- nvinfo : EIATTR_KPARAM_INFO
	.align		4
.L_27661:
        /*0078*/ 	.byte	0x04, 0x17
        /*007a*/ 	.short	(.L_27663 - .L_27662)
.L_27662:
        /*007c*/ 	.word	0x00000000
        /*0080*/ 	.short	0x000c
        /*0082*/ 	.short	0x0050
        /*0084*/ 	.byte	0x00, 0xf0, 0x11, 0x00


	//----- nvinfo : EIATTR_KPARAM_INFO
	.align		4
.L_27663:
        /*0088*/ 	.byte	0x04, 0x17
        /*008a*/ 	.short	(.L_27665 - .L_27664)
.L_27664:
        /*008c*/ 	.word	0x00000000
        /*0090*/ 	.short	0x000b
        /*0092*/ 	.short	0x004c
        /*0094*/ 	.byte	0x00, 0xf0, 0x11, 0x00


	//----- nvinfo : EIATTR_KPARAM_INFO
	.align		4
.L_27665:
        /*0098*/ 	.byte	0x04, 0x17
        /*009a*/ 	.short	(.L_27667 - .L_27666)
.L_27666:
        /*009c*/ 	.word	0x00000000
        /*00a0*/ 	.short	0x000a
        /*00a2*/ 	.short	0x0048
        /*00a4*/ 	.byte	0x00, 0xf0, 0x11, 0x00


	//----- nvinfo : EIATTR_KPARAM_INFO
	.align		4
.L_27667:
        /*00a8*/ 	.byte	0x04, 0x17
        /*00aa*/ 	.short	(.L_27669 - .L_27668)
.L_27668:
        /*00ac*/ 	.word	0x00000000
        /*00b0*/ 	.short	0x0009
        /*00b2*/ 	.short	0x0040
        /*00b4*/ 	.byte	0x00, 0xf5, 0x21, 0x00


	//----- nvinfo : EIATTR_KPARAM_INFO
	.align		4
.L_27669:
        /*00b8*/ 	.byte	0x04, 0x17
        /*00ba*/ 	.short	(.L_27671 - .L_27670)
.L_27670:
        /*00bc*/ 	.word	0x00000000
        /*00c0*/ 	.short	0x0008
        /*00c2*/ 	.short	0x0038
        /*00c4*/ 	.byte	0x00, 0xf0, 0x11, 0x00


	//----- nvinfo : EIATTR_KPARAM_INFO
	.align		4
.L_27671:
        /*00c8*/ 	.byte	0x04, 0x17
        /*00ca*/ 	.short	(.L_27673 - .L_27672)
.L_27672:
        /*00cc*/ 	.word	0x00000000
        /*00d0*/ 	.short	0x0007
        /*00d2*/ 	.short	0x0030
        /*00d4*/ 	.byte	0x00, 0xf5, 0x21, 0x00


	//----- nvinfo : EIATTR_KPARAM_INFO
	.align		4
.L_27673:
        /*00d8*/ 	.byte	0x04, 0x17
        /*00da*/ 	.short	(.L_27675 - .L_27674)
.L_27674:
        /*00dc*/ 	.word	0x00000000
        /*00e0*/ 	.short	0x0006
        /*00e2*/ 	.short	0x0028
        /*00e4*/ 	.byte	0x00, 0xf5, 0x21, 0x00


	//----- nvinfo : EIATTR_KPARAM_INFO
	.align		4
.L_27675:
        /*00e8*/ 	.byte	0x04, 0x17
        /*00ea*/ 	.short	(.L_27677 - .L_27676)
.L_27676:
        /*00ec*/ 	.word	0x00000000
        /*00f0*/ 	.short	0x0005
        /*00f2*/ 	.short	0x0024
        /*00f4*/ 	.byte	0x00, 0xf0, 0x11, 0x00


	//----- nvinfo : EIATTR_KPARAM_INFO
	.align		4
.L_27677:
        /*00f8*/ 	.byte	0x04, 0x17
        /*00fa*/ 	.short	(.L_27679 - .L_27678)
.L_27678:
        /*00fc*/ 	.word	0x00000000
        /*0100*/ 	.short	0x0004
        /*0102*/ 	.short	0x0020
        /*0104*/ 	.byte	0x00, 0xf0, 0x11, 0x00


	//----- nvinfo : EIATTR_KPARAM_INFO
	.align		4
.L_27679:
        /*0108*/ 	.byte	0x04, 0x17
        /*010a*/ 	.short	(.L_27681 - .L_27680)
.L_27680:
        /*010c*/ 	.word	0x00000000
        /*0110*/ 	.short	0x0003
        /*0112*/ 	.short	0x0018
        /*0114*/ 	.byte	0x00, 0xf5, 0x21, 0x00


	//----- nvinfo : EIATTR_KPARAM_INFO
	.align		4
.L_27681:
        /*0118*/ 	.byte	0x04, 0x17
        /*011a*/ 	.short	(.L_27683 - .L_27682)
.L_27682:
        /*011c*/ 	.word	0x00000000
        /*0120*/ 	.short	0x0002
        /*0122*/ 	.short	0x0010
        /*0124*/ 	.byte	0x00, 0xf5, 0x21, 0x00


	//----- nvinfo : EIATTR_KPARAM_INFO
	.align		4
.L_27683:
        /*0128*/ 	.byte	0x04, 0x17
        /*012a*/ 	.short	(.L_27685 - .L_27684)
.L_27684:
        /*012c*/ 	.word	0x00000000
        /*0130*/ 	.short	0x0001
        /*0132*/ 	.short	0x0008
        /*0134*/ 	.byte	0x00, 0xf5, 0x21, 0x00


	//----- nvinfo : EIATTR_KPARAM_INFO
	.align		4
.L_27685:
        /*0138*/ 	.byte	0x04, 0x17
        /*013a*/ 	.short	(.L_27687 - .L_27686)
.L_27686:
        /*013c*/ 	.word	0x00000000
        /*0140*/ 	.short	0x0000
        /*0142*/ 	.short	0x0000
        /*0144*/ 	.byte	0x00, 0xf5, 0x21, 0x00


	//----- nvinfo : EIATTR_SPARSE_MMA_MASK
	.align		4
.L_27687:
        /*0148*/ 	.byte	0x03, 0x50
        /*014a*/ 	.short	0x0000


	//----- nvinfo : EIATTR_MAXREG_COUNT
	.align		4
        /*014c*/ 	.byte	0x03, 0x1b
        /*014e*/ 	.short	0x00ff


	//----- nvinfo : EIATTR_NUM_BARRIERS
	.align		4
        /*0150*/ 	.byte	0x02, 0x4c
        /*0152*/ 	.byte	0x01
	.zero		1


	//----- nvinfo : EIATTR_MERCURY_ISA_VERSION
	.align		4
        /*0154*/ 	.byte	0x03, 0x5f
        /*0156*/ 	.short	0x0101


	//----- nvinfo : EIATTR_COOP_GROUP_MASK_REGIDS
	.align		4
        /*0158*/ 	.byte	0x04, 0x29
        /*015a*/ 	.short	(.L_27689 - .L_27688)


	//   ....[0]....
.L_27688:
        /*015c*/ 	.word	0xffffffff


	//   ....[1]....
        /*0160*/ 	.word	0xffffffff


	//   ....[2]....
        /*0164*/ 	.word	0xffffffff


	//   ....[3]....
        /*0168*/ 	.word	0xffffffff


	//   ....[4]....
        /*016c*/ 	.word	0xffffffff


	//   ....[5]....
        /*0170*/ 	.word	0xffffffff


	//   ....[6]....
        /*0174*/ 	.word	0xffffffff


	//   ....[7]....
        /*0178*/ 	.word	0xffffffff


	//   ....[8]....
        /*017c*/ 	.word	0xffffffff


	//   ....[9]....
        /*0180*/ 	.word	0xffffffff


	//   ....[10]....
        /*0184*/ 	.word	0xffffffff


	//   ....[11]....
        /*0188*/ 	.word	0xffffffff


	//   ....[12]....
        /*018c*/ 	.word	0xffffffff


	//   ....[13]....
        /*0190*/ 	.word	0xffffffff


	//   ....[14]....
        /*0194*/ 	.word	0xffffffff


	//   ....[15]....
        /*0198*/ 	.word	0xffffffff


	//   ....[16]....
        /*019c*/ 	.word	0xffffffff


	//   ....[17]....
        /*01a0*/ 	.word	0xffffffff


	//   ....[18]....
        /*01a4*/ 	.word	0xffffffff


	//   ....[19]....
        /*01a8*/ 	.word	0xffffffff


	//   ....[20]....
        /*01ac*/ 	.word	0xffffffff


	//   ....[21]....
        /*01b0*/ 	.word	0xffffffff


	//   ....[22]....
        /*01b4*/ 	.word	0xffffffff


	//   ....[23]....
        /*01b8*/ 	.word	0xffffffff


	//   ....[24]....
        /*01bc*/ 	.word	0xffffffff


	//   ....[25]....
        /*01c0*/ 	.word	0xffffffff


	//   ....[26]....
        /*01c4*/ 	.word	0xffffffff


	//   ....[27]....
        /*01c8*/ 	.word	0xffffffff


	//   ....[28]....
        /*01cc*/ 	.word	0xffffffff


	//   ....[29]....
        /*01d0*/ 	.word	0xffffffff


	//   ....[30]....
        /*01d4*/ 	.word	0xffffffff


	//   ....[31]....
        /*01d8*/ 	.word	0xffffffff


	//   ....[32]....
        /*01dc*/ 	.word	0xffffffff


	//   ....[33]....
        /*01e0*/ 	.word	0xffffffff


	//   ....[34]....
        /*01e4*/ 	.word	0xffffffff


	//   ....[35]....
        /*01e8*/ 	.word	0xffffffff


	//   ....[36]....
        /*01ec*/ 	.word	0xffffffff


	//   ....[37]....
        /*01f0*/ 	.word	0xffffffff


	//   ....[38]....
        /*01f4*/ 	.word	0xffffffff


	//   ....[39]....
        /*01f8*/ 	.word	0xffffffff


	//   ....[40]....
        /*01fc*/ 	.word	0xffffffff


	//   ....[41]....
        /*0200*/ 	.word	0xffffffff


	//   ....[42]....
        /*0204*/ 	.word	0xffffffff


	//   ....[43]....
        /*0208*/ 	.word	0xffffffff


	//   ....[44]....
        /*020c*/ 	.word	0xffffffff


	//   ....[45]....
        /*0210*/ 	.word	0xffffffff


	//   ....[46]....
        /*0214*/ 	.word	0xffffffff


	//   ....[47]....
        /*0218*/ 	.word	0xffffffff


	//   ....[48]....
        /*021c*/ 	.word	0xffffffff


	//   ....[49]....
        /*0220*/ 	.word	0xffffffff


	//   ....[50]....
        /*0224*/ 	.word	0xffffffff


	//   ....[51]....
        /*0228*/ 	.word	0xffffffff


	//   ....[52]....
        /*022c*/ 	.word	0xffffffff


	//   ....[53]....
        /*0230*/ 	.word	0xffffffff


	//   ....[54]....
        /*0234*/ 	.word	0xffffffff


	//   ....[55]....
        /*0238*/ 	.word	0xffffffff


	//   ....[56]....
        /*023c*/ 	.word	0xffffffff


	//   ....[57]....
        /*0240*/ 	.word	0xffffffff


	//   ....[58]....
        /*0244*/ 	.word	0xffffffff


	//   ....[59]....
        /*0248*/ 	.word	0xffffffff


	//   ....[60]....
        /*024c*/ 	.word	0xffffffff


	//   ....[61]....
        /*0250*/ 	.word	0xffffffff


	//   ....[62]....
        /*0254*/ 	.word	0xffffffff


	//   ....[63]....
        /*0258*/ 	.word	0xffffffff


	//   ....[64]....
        /*025c*/ 	.word	0xffffffff


	//   ....[65]....
        /*0260*/ 	.word	0xffffffff


	//   ....[66]....
        /*0264*/ 	.word	0xffffffff


	//   ....[67]....
        /*0268*/ 	.word	0xffffffff


	//   ....[68]....
        /*026c*/ 	.word	0xffffffff


	//   ....[69]....
        /*0270*/ 	.word	0xffffffff


	//   ....[70]....
        /*0274*/ 	.word	0xffffffff


	//   ....[71]....
        /*0278*/ 	.word	0xffffffff


	//   ....[72]....
        /*027c*/ 	.word	0xffffffff


	//   ....[73]....
        /*0280*/ 	.word	0xffffffff


	//   ....[74]....
        /*0284*/ 	.word	0xffffffff


	//   ....[75]....
        /*0288*/ 	.word	0xffffffff


	//   ....[76]....
        /*028c*/ 	.word	0xffffffff


	//   ....[77]....
        /*0290*/ 	.word	0xffffffff


	//   ....[78]....
        /*0294*/ 	.word	0xffffffff


	//   ....[79]....
        /*0298*/ 	.word	0xffffffff


	//   ....[80]....
        /*029c*/ 	.word	0xffffffff


	//   ....[81]....
        /*02a0*/ 	.word	0xffffffff


	//   ....[82]....
        /*02a4*/ 	.word	0xffffffff


	//   ....[83]....
        /*02a8*/ 	.word	0xffffffff


	//   ....[84]....
        /*02ac*/ 	.word	0xffffffff


	//   ....[85]....
        /*02b0*/ 	.word	0xffffffff


	//   ....[86]....
        /*02b4*/ 	.word	0xffffffff


	//   ....[87]....
        /*02b8*/ 	.word	0xffffffff


	//   ....[88]....
        /*02bc*/ 	.word	0xffffffff


	//   ....[89]....
        /*02c0*/ 	.word	0xffffffff


	//   ....[90]....
        /*02c4*/ 	.word	0xffffffff


	//   ....[91]....
        /*02c8*/ 	.word	0xffffffff


	//   ....[92]....
        /*02cc*/ 	.word	0xffffffff


	//   ....[93]....
        /*02d0*/ 	.word	0xffffffff


	//   ....[94]....
        /*02d4*/ 	.word	0xffffffff


	//   ....[95]....
        /*02d8*/ 	.word	0xffffffff


	//   ....[96]....
        /*02dc*/ 	.word	0xffffffff


	//   ....[97]....
        /*02e0*/ 	.word	0xffffffff


	//   ....[98]....
        /*02e4*/ 	.word	0xffffffff


	//   ....[99]....
        /*02e8*/ 	.word	0xffffffff


	//   ....[100]....
        /*02ec*/ 	.word	0xffffffff


	//   ....[101]....
        /*02f0*/ 	.word	0xffffffff


	//   ....[102]....
        /*02f4*/ 	.word	0xffffffff


	//   ....[103]....
        /*02f8*/ 	.word	0xffffffff


	//   ....[104]....
        /*02fc*/ 	.word	0xffffffff


	//   ....[105]....
        /*0300*/ 	.word	0xffffffff


	//   ....[106]....
        /*0304*/ 	.word	0xffffffff


	//   ....[107]....
        /*0308*/ 	.word	0xffffffff


	//   ....[108]....
        /*030c*/ 	.word	0xffffffff


	//   ....[109]....
        /*0310*/ 	.word	0xffffffff


	//   ....[110]....
        /*0314*/ 	.word	0xffffffff


	//   ....[111]....
        /*0318*/ 	.word	0xffffffff


	//   ....[112]....
        /*031c*/ 	.word	0xffffffff


	//   ....[113]....
        /*0320*/ 	.word	0xffffffff


	//   ....[114]....
        /*0324*/ 	.word	0xffffffff


	//   ....[115]....
        /*0328*/ 	.word	0xffffffff


	//   ....[116]....
        /*032c*/ 	.word	0xffffffff


	//   ....[117]....
        /*0330*/ 	.word	0xffffffff


	//   ....[118]....
        /*0334*/ 	.word	0xffffffff


	//   ....[119]....
        /*0338*/ 	.word	0xffffffff


	//   ....[120]....
        /*033c*/ 	.word	0xffffffff


	//   ....[121]....
        /*0340*/ 	.word	0xffffffff


	//   ....[122]....
        /*0344*/ 	.word	0xffffffff


	//   ....[123]....
        /*0348*/ 	.word	0xffffffff


	//   ....[124]....
        /*034c*/ 	.word	0xffffffff


	//   ....[125]....
        /*0350*/ 	.word	0xffffffff


	//   ....[126]....
        /*0354*/ 	.word	0xffffffff


	//   ....[127]....
        /*0358*/ 	.word	0xffffffff


	//   ....[128]....
        /*035c*/ 	.word	0xffffffff


	//   ....[129]....
        /*0360*/ 	.word	0xffffffff


	//   ....[130]....
        /*0364*/ 	.word	0xffffffff


	//   ....[131]....
        /*0368*/ 	.word	0xffffffff


	//   ....[132]....
        /*036c*/ 	.word	0xffffffff


	//   ....[133]....
        /*0370*/ 	.word	0xffffffff


	//   ....[134]....
        /*0374*/ 	.word	0xffffffff


	//   ....[135]....
        /*0378*/ 	.word	0xffffffff


	//   ....[136]....
        /*037c*/ 	.word	0xffffffff


	//   ....[137]....
        /*0380*/ 	.word	0xffffffff


	//   ....[138]....
        /*0384*/ 	.word	0xffffffff


	//   ....[139]....
        /*0388*/ 	.word	0xffffffff


	//   ....[140]....
        /*038c*/ 	.word	0xffffffff


	//   ....[141]....
        /*0390*/ 	.word	0xffffffff


	//   ....[142]....
        /*0394*/ 	.word	0xffffffff


	//   ....[143]....
        /*0398*/ 	.word	0xffffffff


	//   ....[144]....
        /*039c*/ 	.word	0xffffffff


	//   ....[145]....
        /*03a0*/ 	.word	0xffffffff


	//   ....[146]....
        /*03a4*/ 	.word	0xffffffff


	//   ....[147]....
        /*03a8*/ 	.word	0xffffffff


	//   ....[148]....
        /*03ac*/ 	.word	0xffffffff


	//   ....[149]....
        /*03b0*/ 	.word	0xffffffff


	//   ....[150]....
        /*03b4*/ 	.word	0xffffffff


	//   ....[151]....
        /*03b8*/ 	.word	0xffffffff


	//   ....[152]....
        /*03bc*/ 	.word	0xffffffff


	//   ....[153]....
        /*03c0*/ 	.word	0xffffffff


	//   ....[154]....
        /*03c4*/ 	.word	0xffffffff


	//   ....[155]....
        /*03c8*/ 	.word	0xffffffff


	//   ....[156]....
        /*03cc*/ 	.word	0xffffffff


	//   ....[157]....
        /*03d0*/ 	.word	0xffffffff


	//   ....[158]....
        /*03d4*/ 	.word	0xffffffff


	//   ....[159]....
        /*03d8*/ 	.word	0xffffffff


	//----- nvinfo : EIATTR_COOP_GROUP_INSTR_OFFSETS
	.align		4
.L_27689:
        /*03dc*/ 	.byte	0x04, 0x28
        /*03de*/ 	.short	(.L_27691 - .L_27690)


	//   ....[0]....
.L_27690:
        /*03e0*/ 	.word	0x00001bb0


	//   ....[1]....
        /*03e4*/ 	.word	0x00001c50


	//   ....[2]....
        /*03e8*/ 	.word	0x00001c70


	//   ....[3]....
        /*03ec*/ 	.word	0x00001ca0


	//   ....[4]....
        /*03f0*/ 	.word	0x00001cd0


	//   ....[5]....
        /*03f4*/ 	.word	0x00001d60


	//   ....[6]....
        /*03f8*/ 	.word	0x00001d90


	//   ....[7]....
        /*03fc*/ 	.word	0x00001dc0


	//   ....[8]....
        /*0400*/ 	.word	0x00002c20


	//   ....[9]....
        /*0404*/ 	.word	0x00002c60


	//   ....[10]....
        /*0408*/ 	.word	0x00002c80


	//   ....[11]....
        /*040c*/ 	.word	0x00002ca0


	//   ....[12]....
        /*0410*/ 	.word	0x00002cc0


	//   ....[13]....
        /*0414*/ 	.word	0x00002d10


	//   ....[14]....
        /*0418*/ 	.word	0x00002d30


	//   ....[15]....
        /*041c*/ 	.word	0x00002d50


	//   ....[16]....
        /*0420*/ 	.word	0x00006840


	//   ....[17]....
        /*0424*/ 	.word	0x00006880


	//   ....[18]....
        /*0428*/ 	.word	0x000068c0


	//   ....[19]....
        /*042c*/ 	.word	0x00006900


	//   ....[20]....
        /*0430*/ 	.word	0x00006940


	//   ....[21]....
        /*0434*/ 	.word	0x00006970


	//   ....[22]....
        /*0438*/ 	.word	0x000069a0


	//   ....[23]....
        /*043c*/ 	.word	0x000069d0


	//   ....[24]....
        /*0440*/ 	.word	0x000069f0


	//   ....[25]....
        /*0444*/ 	.word	0x00006a20


	//   ....[26]....
        /*0448*/ 	.word	0x00006a40


	//   ....[27]....
        /*044c*/ 	.word	0x00006a60


	//   ....[28]....
        /*0450*/ 	.word	0x00006a80


	//   ....[29]....
        /*0454*/ 	.word	0x00006aa0


	//   ....[30]....
        /*0458*/ 	.word	0x00006ac0


	//   ....[31]....
        /*045c*/ 	.word	0x00006ae0


	//   ....[32]....
        /*0460*/ 	.word	0x00006b00


	//   ....[33]....
        /*0464*/ 	.word	0x00006b20


	//   ....[34]....
        /*0468*/ 	.word	0x00006b30


	//   ....[35]....
        /*046c*/ 	.word	0x00006b50


	//   ....[36]....
        /*0470*/ 	.word	0x00006b80


	//   ....[37]....
        /*0474*/ 	.word	0x00006ba0


	//   ....[38]....
        /*0478*/ 	.word	0x00006bc0


	//   ....[39]....
        /*047c*/ 	.word	0x00006be0


	//   ....[40]....
        /*0480*/ 	.word	0x00006c00


	//   ....[41]....
        /*0484*/ 	.word	0x00006c20


	//   ....[42]....
        /*0488*/ 	.word	0x00006c30


	//   ....[43]....
        /*048c*/ 	.word	0x00006c60


	//   ....[44]....
        /*0490*/ 	.word	0x00006c80


	//   ....[45]....
        /*0494*/ 	.word	0x00006ca0


	//   ....[46]....
        /*0498*/ 	.word	0x00006cc0


	//   ....[47]....
        /*049c*/ 	.word	0x00006ce0


	//   ....[48]....
        /*04a0*/ 	.word	0x00006d00


	//   ....[49]....
        /*04a4*/ 	.word	0x00006d10


	//   ....[50]....
        /*04a8*/ 	.word	0x00006d40


	//   ....[51]....
        /*04ac*/ 	.word	0x00006d60


	//   ....[52]....
        /*04b0*/ 	.word	0x00006d80


	//   ....[53]....
        /*04b4*/ 	.word	0x00006da0


	//   ....[54]....
        /*04b8*/ 	.word	0x00006dc0


	//   ....[55]....
        /*04bc*/ 	.word	0x00006de0


	//   ....[56]....
        /*04c0*/ 	.word	0x00006df0


	//   ....[57]....
        /*04c4*/ 	.word	0x00006e10


	//   ....[58]....
        /*04c8*/ 	.word	0x00006e30


	//   ....[59]....
        /*04cc*/ 	.word	0x00006e50


	//   ....[60]....
        /*04d0*/ 	.word	0x00006e70


	//   ....[61]....
        /*04d4*/ 	.word	0x00006e90


	//   ....[62]....
        /*04d8*/ 	.word	0x00006eb0


	//   ....[63]....
        /*04dc*/ 	.word	0x00006ed0


	//   ....[64]....
        /*04e0*/ 	.word	0x00006ef0


	//   ....[65]....
        /*04e4*/ 	.word	0x00006f10


	//   ....[66]....
        /*04e8*/ 	.word	0x00006f30


	//   ....[67]....
        /*04ec*/ 	.word	0x00006f50


	//   ....[68]....
        /*04f0*/ 	.word	0x00006f70


	//   ....[69]....
        /*04f4*/ 	.word	0x00006f90


	//   ....[70]....
        /*04f8*/ 	.word	0x00006fb0


	//   ....[71]....
        /*04fc*/ 	.word	0x00006fd0


	//   ....[72]....
        /*0500*/ 	.word	0x00006ff0


	//   ....[73]....
        /*0504*/ 	.word	0x00007010


	//   ....[74]....
        /*0508*/ 	.word	0x00007030


	//   ....[75]....
        /*050c*/ 	.word	0x00007050


	//   ....[76]....
        /*0510*/ 	.word	0x00007070


	//   ....[77]....
        /*0514*/ 	.word	0x00007090


	//   ....[78]....
        /*0518*/ 	.word	0x000070b0


	//   ....[79]....
        /*051c*/ 	.word	0x000070d0


	//   ....[80]....
        /*0520*/ 	.word	0x000070f0


	//   ....[81]....
        /*0524*/ 	.word	0x00007110


	//   ....[82]....
        /*0528*/ 	.word	0x00007130


	//   ....[83]....
        /*052c*/ 	.word	0x00007150


	//   ....[84]....
        /*0530*/ 	.word	0x00007170


	//   ....[85]....
        /*0534*/ 	.word	0x00007190


	//   ....[86]....
        /*0538*/ 	.word	0x000071c0


	//   ....[87]....
        /*053c*/ 	.word	0x000071e0


	//   ....[88]....
        /*0540*/ 	.word	0x00007200


	//   ....[89]....
        /*0544*/ 	.word	0x00007220


	//   ....[90]....
        /*0548*/ 	.word	0x00007240


	//   ....[91]....
        /*054c*/ 	.word	0x00007260


	//   ....[92]....
        /*0550*/ 	.word	0x00007270


	//   ....[93]....
        /*0554*/ 	.word	0x00007290


	//   ....[94]....
        /*0558*/ 	.word	0x000072b0


	//   ....[95]....
        /*055c*/ 	.word	0x000072d0


	//   ....[96]....
        /*0560*/ 	.word	0x000072f0


	//   ....[97]....
        /*0564*/ 	.word	0x00007310


	//   ....[98]....
        /*0568*/ 	.word	0x00007330


	//   ....[99]....
        /*056c*/ 	.word	0x00007350


	//   ....[100]....
        /*0570*/ 	.word	0x00007370


	//   ....[101]....
        /*0574*/ 	.word	0x00007390


	//   ....[102]....
        /*0578*/ 	.word	0x000073b0


	//   ....[103]....
        /*057c*/ 	.word	0x000073d0


	//   ....[104]....
        /*0580*/ 	.word	0x000073f0


	//   ....[105]....
        /*0584*/ 	.word	0x00007410


	//   ....[106]....
        /*0588*/ 	.word	0x00007430


	//   ....[107]....
        /*058c*/ 	.word	0x00007450


	//   ....[108]....
        /*0590*/ 	.word	0x00007470


	//   ....[109]....
        /*0594*/ 	.word	0x00007490


	//   ....[110]....
        /*0598*/ 	.word	0x000074b0


	//   ....[111]....
        /*059c*/ 	.word	0x000074d0


	//   ....[112]....
        /*05a0*/ 	.word	0x000074f0


	//   ....[113]....
        /*05a4*/ 	.word	0x00007510


	//   ....[114]....
        /*05a8*/ 	.word	0x00007530


	//   ....[115]....
        /*05ac*/ 	.word	0x00007550


	//   ....[116]....
        /*05b0*/ 	.word	0x00007580


	//   ....[117]....
        /*05b4*/ 	.word	0x000075a0


	//   ....[118]....
        /*05b8*/ 	.word	0x000075c0


	//   ....[119]....
        /*05bc*/ 	.word	0x000075e0


	//   ....[120]....
        /*05c0*/ 	.word	0x00007600


	//   ....[121]....
        /*05c4*/ 	.word	0x00007620


	//   ....[122]....
        /*05c8*/ 	.word	0x00007630


	//   ....[123]....
        /*05cc*/ 	.word	0x00007650


	//   ....[124]....
        /*05d0*/ 	.word	0x00007670


	//   ....[125]....
        /*05d4*/ 	.word	0x00007690


	//   ....[126]....
        /*05d8*/ 	.word	0x000076b0


	//   ....[127]....
        /*05dc*/ 	.word	0x000076d0


	//   ....[128]....
        /*05e0*/ 	.word	0x000076f0


	//   ....[129]....
        /*05e4*/ 	.word	0x00007710


	//   ....[130]....
        /*05e8*/ 	.word	0x00007730


	//   ....[131]....
        /*05ec*/ 	.word	0x00007750


	//   ....[132]....
        /*05f0*/ 	.word	0x00007770


	//   ....[133]....
        /*05f4*/ 	.word	0x00007790


	//   ....[134]....
        /*05f8*/ 	.word	0x000077b0


	//   ....[135]....
        /*05fc*/ 	.word	0x000077d0


	//   ....[136]....
        /*0600*/ 	.word	0x000077f0


	//   ....[137]....
        /*0604*/ 	.word	0x00007810


	//   ....[138]....
        /*0608*/ 	.word	0x00007830


	//   ....[139]....
        /*060c*/ 	.word	0x00007850


	//   ....[140]....
        /*0610*/ 	.word	0x00007870


	//   ....[141]....
        /*0614*/ 	.word	0x00007890


	//   ....[142]....
        /*0618*/ 	.word	0x000078b0


	//   ....[143]....
        /*061c*/ 	.word	0x000078d0


	//   ....[144]....
        /*0620*/ 	.word	0x000078f0


	//   ....[145]....
        /*0624*/ 	.word	0x00007910


	//   ....[146]....
        /*0628*/ 	.word	0x00007930


	//   ....[147]....
        /*062c*/ 	.word	0x00007950


	//   ....[148]....
        /*0630*/ 	.word	0x00007970


	//   ....[149]....
        /*0634*/ 	.word	0x00007990


	//   ....[150]....
        /*0638*/ 	.word	0x000079b0


	//   ....[151]....
        /*063c*/ 	.word	0x000079d0


	//   ....[152]....
        /*0640*/ 	.word	0x000079f0


	//   ....[153]....
        /*0644*/ 	.word	0x00007a10


	//   ....[154]....
        /*0648*/ 	.word	0x00007a30


	//   ....[155]....
        /*064c*/ 	.word	0x00007a50


	//   ....[156]....
        /*0650*/ 	.word	0x00007a70


	//   ....[157]....
        /*0654*/ 	.word	0x00007a90


	//   ....[158]....
        /*0658*/ 	.word	0x00007ab0


	//   ....[159]....
        /*065c*/ 	.word	0x00007ad0


	//----- nvinfo : EIATTR_VRC_CTA_INIT_COUNT
	.align		4
.L_27691:
        /*0660*/ 	.byte	0x02, 0x4a
	.zero		1
	.zero		1


	//----- nvinfo : EIATTR_EXIT_INSTR_OFFSETS
	.align		4
        /*0664*/ 	.byte	0x04, 0x1c
        /*0666*/ 	.short	(.L_27693 - .L_27692)


	//   ....[0]....
.L_27692:
        /*0668*/ 	.word	0x00008e50


	//   ....[1]....
        /*066c*/ 	.word	0x00008eb0


	//   ....[2]....
        /*0670*/ 	.word	0x00009250


	//----- nvinfo : EIATTR_CRS_STACK_SIZE
	.align		4
.L_27693:
        /*0674*/ 	.byte	0x04, 0x1e
        /*0676*/ 	.short	(.L_27695 - .L_27694)
.L_27694:
        /*0678*/ 	.word	0x00000000


	//----- nvinfo : EIATTR_CBANK_PARAM_SIZE
	.align		4
.L_27695:
        /*067c*/ 	.byte	0x03, 0x19
        /*067e*/ 	.short	0x007c


	//----- nvinfo : EIATTR_PARAM_CBANK
	.align		4
        /*0680*/ 	.byte	0x04, 0x0a
        /*0682*/ 	.short	(.L_27697 - .L_27696)
	.align		4
.L_27696:
        /*0684*/ 	.word	index@(.nv.constant0._ZN4vllm25paged_attention_v1_kernelIffLi192ELi32ELi128ELNS_18Fp8KVCacheDataTypeE0ELb0EEEvPT_PKS2_PKT0_S8_ifPKiSA_iPKfiiiSC_SC_iiiii)
        /*0688*/ 	.short	0x0380
        /*068a*/ 	.short	0x007c


	//----- nvinfo : EIATTR_SW_WAR
	.align		4
.L_27697:
        /*068c*/ 	.byte	0x04, 0x36
        /*068e*/ 	.short	(.L_27699 - .L_27698)
.L_27698:
        /*0690*/ 	.word	0x00000008
.L_27699:


//--------------------- .nv.info._ZN4vllm25paged_attention_v1_kernelIffLi128ELi32ELi128ELNS_18Fp8KVCacheDataTypeE0ELb0EEEvPT_PKS2_PKT0_S8_ifPKiSA_iPKfiiiSC_SC_iiiii --------------------------
	.section	.nv.info._ZN4vllm25paged_attention_v1_kernelIffLi128ELi32ELi128ELNS_18Fp8KVCacheDataTypeE0ELb0EEEvPT_PKS2_PKT0_S8_ifPKiSA_iPKfiiiSC_SC_iiiii,"",@"SHT_CUDA_INFO"
	.sectionflags	@""
	.align	4


	//----- nvinfo : EIATTR_CUDA_API_VERSION
	.align		4
        /*0000*/ 	.byte	0x04, 0x37
        /*0002*/ 	.short	(.L_27701 - .L_27700)
.L_27700:
        /*0004*/ 	.word	0x00000082


	//----- nvinfo : EIATTR_KPARAM_INFO
	.align		4
.L_27701:
        /*0008*/ 	.byte	0x04, 0x17
        /*000a*/ 	.short	(.L_27703 - .L_27702)
.L_27702:
        /*000c*/ 	.word	0x00000000
        /*0010*/ 	.short	0x0013
        /*0012*/ 	.short	0x0078
        /*0014*/ 	.byte	0x00, 0xf0, 0x11, 0x00


	//----- nvinfo : EIATTR_KPARAM_INFO
	.align		4
.L_27703:
        /*0018*/ 	.byte	0x04, 0x17
        /*001a*/ 	.short	(.L_27705 - .L_27704)
.L_27704:
        /*001c*/ 	.word	0x00000000
        /*0020*/ 	.short	0x0012
        /*0022*/ 	.short	0x0074
        /*0024*/ 	.byte	0x00, 0xf0, 0x11, 0x00


	//----- nvinfo : EIATTR_KPARAM_INFO
	.align		4
.L_27705:
        /*0028*/ 	.byte	0x04, 0x17
        /*002a*/ 	.short	(.L_27707 - .L_27706)
.L_27706:
        /*002c*/ 	.word	0x00000000
        /*0030*/ 	.short	0x0011
        /*0032*/ 	.short	0x0070
        /*0034*/ 	.byte	0x00, 0xf0, 0x11, 0x00


	//----- nvinfo : EIATTR_KPARAM_INFO
	.align		4
.L_27707:
        /*0038*/ 	.byte	0x04, 0x17
        /*003a*/ 	.short	(.L_27709 - .L_27708)
.L_27708:
        /*003c*/ 	.word	0x00000000
        /*0040*/ 	.short	0x0010
        /*0042*/ 	.short	0x006c
        /*0044*/ 	.byte	0x00, 0xf0, 0x11, 0x00


	//----- nvinfo : EIATTR_KPARAM_INFO
	.align		4
.L_27709:
        /*0048*/ 	.byte	0x04, 0x17
        /*004a*/ 	.short	(.L_27711 - .L_27710)
.L_27710:
        /*004c*/ 	.word	0x00000000
        /*0050*/ 	.short	0x000f
        /*0052*/ 	.short	0x0068
        /*0054*/ 	.byte	0x00, 0xf0, 0x11, 0x00


	//----- nvinfo : EIATTR_KPARAM_INFO
	.align		4
.L_27711:
        /*0058*/ 	.byte	0x04, 0x17
        /*005a*/ 	.short	(.L_27713 - .L_27712)
.L_27712:
        /*005c*/ 	.word	0x00000000
        /*0060*/ 	.short	0x000e
        /*0062*/ 	.short	0x0060
        /*0064*/ 	.byte	0x00, 0xf5, 0x21, 0x00


	//----- nvinfo : EIATTR_KPARAM_INFO
	.align		4
.L_27713:
        /*0068*/ 	.byte	0x04, 0x17
        /*006a*/ 	.short	(.L_27715 - .L_27714)
.L_27714:
        /*006c*/ 	.word	0x00000000
        /*0070*/ 	.short	0x000d
        /*0072*/ 	.short	0x0058
        /*0074*/ 	.byte	0x00, 0xf5, 0x21, 0x00


	//----- nvinfo : EIATTR_KPARAM_INFO
	.align		4
.L_27715:
        /*0078*/ 	.byte	0x04, 0x17
        /*007a*/ 	.short	(.L_27717 - .L_27716)
.L_27716:
        /*007c*/ 	.word	0x00000000
        /*0080*/ 	.short	0x000c
        /*0082*/ 	.short	0x0050
        /*0084*/ 	.byte	0x00, 0xf0, 0x11, 0x00


	//----- nvinfo : EIATTR_KPARAM_INFO
	.align		4
.L_27717:
        /*0088*/ 	.byte	0x04, 0x17
        /*008a*/ 	.short	(.L_27719 - .L_27718)
.L_27718:
        /*008c*/ 	.word	0x00000000
        /*0090*/ 	.short	0x000b
        /*0092*/ 	.short	0x004c
        /*0094*/ 	.byte	0x00, 0xf0, 0x11, 0x00


	//----- nvinfo : EIATTR_KPARAM_INFO
	.align		4
.L_27719:
        /*0098*/ 	.byte	0x04, 0x17
        /*009a*/ 	.short	(.L_27721 - .L_27720)
.L_27720:
        /*009c*/ 	.word	0x00000000
        /*00a0*/ 	.short	0x000a
        /*00a2*/ 	.short	0x0048
        /*00a4*/ 	.byte	0x00, 0xf0, 0x11, 0x00


	//----- nvinfo : EIATTR_KPARAM_INFO
	.align		4
.L_27721:
        /*00a8*/ 	.byte	0x04, 0x17
        /*00aa*/ 	.short	(.L_27723 - .L_27722)
.L_27722:
        /*00ac*/ 	.word	0x00000000
        /*00b0*/ 	.short	0x0009
        /*00b2*/ 	.short	0x0040
        /*00b4*/ 	.byte	0x00, 0xf5, 0x21, 0x00


	//----- nvinfo : EIATTR_KPARAM_INFO
	.align		4
.L_27723:
        /*00b8*/ 	.byte	0x04, 0x17
        /*00ba*/ 	.short	(.L_27725 - .L_27724)
.L_27724:
        /*00bc*/ 	.word	0x00000000
        /*00c0*/ 	.short	0x0008
        /*00c2*/ 	.short	0x0038
        /*00c4*/ 	.byte	0x00, 0xf0, 0x11, 0x00


	//----- nvinfo : EIATTR_KPARAM_INFO
	.align		4
.L_27725:
        /*00c8*/ 	.byte	0x04, 0x17
        /*00ca*/ 	.short	(.L_27727 - .L_27726)
.L_27726:
        /*00cc*/ 	.word	0x00000000
        /*00d0*/ 	.short	0x0007
        /*00d2*/ 	.short	0x0030
        /*00d4*/ 	.byte	0x00, 0xf5, 0x21, 0x00


	//----- nvinfo : EIATTR_KPARAM_INFO
	.align		4
.L_27727:
        /*00d8*/ 	.byte	0x04, 0x17
        /*00da*/ 	.short	(.L_27729 - .L_27728)
.L_27728:
        /*00dc*/ 	.word	0x00000000
        /*00e0*/ 	.short	0x0006
        /*00e2*/ 	.short	0x0028
        /*00e4*/ 	.byte	0x00, 0xf5, 0x21, 0x00


	//----- nvinfo : EIATTR_KPARAM_INFO
	.align		4
.L_27729:
        /*00e8*/ 	.byte	0x04, 0x17
        /*00ea*/ 	.short	(.L_27731 - .L_27730)
.L_27730:
        /*00ec*/ 	.word	0x00000000
        /*00f0*/ 	.short	0x0005
        /*00f2*/ 	.short	0x0024
        /*00f4*/ 	.byte	0x00, 0xf0, 0x11, 0x00


	//----- nvinfo : EIATTR_KPARAM_INFO
	.align		4
.L_27731:
        /*00f8*/ 	.byte	0x04, 0x17
        /*00fa*/ 	.short	(.L_27733 - .L_27732)
.L_27732:
        /*00fc*/ 	.word	0x00000000
        /*0100*/ 	.short	0x0004
        /*0102*/ 	.short	0x0020
        /*0104*/ 	.byte	0x00, 0xf0, 0x11, 0x00


	//----- nvinfo : EIATTR_KPARAM_INFO
	.align		4
.L_27733:
        /*0108*/ 	.byte	0x04, 0x17
        /*010a*/ 	.short	(.L_27735 - .L_27734)
.L_27734:
        /*010c*/ 	.word	0x00000000
        /*0110*/ 	.short	0x0003
        /*0112*/ 	.short	0x0018
        /*0114*/ 	.byte	0x00, 0xf5, 0x21, 0x00


	//----- nvinfo : EIATTR_KPARAM_INFO
	.align		4
.L_27735:
        /*0118*/ 	.byte	0x04, 0x17
        /*011a*/ 	.short	(.L_27737 - .L_27736)
.L_27736:
        /*011c*/ 	.word	0x00000000
        /*0120*/ 	.short	0x0002
        /*0122*/ 	.short	0x0010
        /*0124*/ 	.byte	0x00, 0xf5, 0x21, 0x00


	//----- nvinfo : EIATTR_KPARAM_INFO
	.align		4
.L_27737:
        /*0128*/ 	.byte	0x04, 0x17
        /*012a*/ 	.short	(.L_27739 - .L_27738)
.L_27738:
        /*012c*/ 	.word	0x00000000
        /*0130*/ 	.short	0x0001
        /*0132*/ 	.short	0x0008
        /*0134*/ 	.byte	0x00, 0xf5, 0x21, 0x00


	//----- nvinfo : EIATTR_KPARAM_INFO
	.align		4
.L_27739:
        /*0138*/ 	.byte	0x04, 0x17
        /*013a*/ 	.short	(.L_27741 - .L_27740)
.L_27740:
        /*013c*/ 	.word	0x00000000
        /*0140*/ 	.short	0x0000
        /*0142*/ 	.short	0x0000
        /*0144*/ 	.byte	0x00, 0xf5, 0x21, 0x00


	//----- nvinfo : EIATTR_SPARSE_MMA_MASK
	.align		4
.L_27741:
        /*0148*/ 	.byte	0x03, 0x50
        /*014a*/ 	.short	0x0000


	//----- nvinfo : EIATTR_MAXREG_COUNT
	.align		4
        /*014c*/ 	.byte	0x03, 0x1b
        /*014e*/ 	.short	0x00ff


	//----- nvinfo : EIATTR_NUM_BARRIERS
	.align		4
        /*0150*/ 	.byte	0x02, 0x4c
        /*0152*/ 	.byte	0x01
	.zero		1


	//----- nvinfo : EIATTR_MERCURY_ISA_VERSION
	.align		4
        /*0154*/ 	.byte	0x03, 0x5f
        /*0156*/ 	.short	0x0101


	//----- nvinfo : EIATTR_COOP_GROUP_MASK_REGIDS
	.align		4
        /*0158*/ 	.byte	0x04, 0x29
        /*015a*/ 	.short	(.L_27743 - .L_27742)


	//   ....[0]....
.L_27742:
        /*015c*/ 	.word	0xffffffff


	//   ....[1]....
        /*0160*/ 	.word	0xffffffff


	//   ....[2]....
        /*0164*/ 	.word	0xffffffff


	//   ....[3]....
        /*0168*/ 	.word	0xffffffff


	//   ....[4]....
        /*016c*/ 	.word	0xffffffff


	//   ....[5]....
        /*0170*/ 	.word	0xffffffff


	//   ....[6]....
        /*0174*/ 	.word	0xffffffff


	//   ....[7]....
        /*0178*/ 	.word	0xffffffff


	//   ....[8]....
        /*017c*/ 	.word	0xffffffff


	//   ....[9]....
        /*0180*/ 	.word	0xffffffff


	//   ....[10]....
        /*0184*/ 	.word	0xffffffff


	//   ....[11]....
        /*0188*/ 	.word	0xffffffff


	//   ....[12]....
        /*018c*/ 	.word	0xffffffff


	//   ....[13]....
        /*0190*/ 	.word	0xffffffff


	//   ....[14]....
        /*0194*/ 	.word	0xffffffff


	//   ....[15]....
        /*0198*/ 	.word	0xffffffff


	//   ....[16]....
        /*019c*/ 	.word	0xffffffff


	//   ....[17]....
        /*01a0*/ 	.word	0xffffffff


	//   ....[18]....
        /*01a4*/ 	.word	0xffffffff


	//   ....[19]....
        /*01a8*/ 	.word	0xffffffff


	//   ....[20]....
        /*01ac*/ 	.word	0xffffffff


	//   ....[21]....
        /*01b0*/ 	.word	0xffffffff


	//   ....[22]....
        /*01b4*/ 	.word	0xffffffff


	//   ....[23]....
        /*01b8*/ 	.word	0xffffffff


	//   ....[24]....
        /*01bc*/ 	.word	0xffffffff


	//   ....[25]....
        /*01c0*/ 	.word	0xffffffff


	//   ....[26]....
        /*01c4*/ 	.word	0xffffffff


	//   ....[27]....
        /*01c8*/ 	.word	0xffffffff


	//   ....[28]....
        /*01cc*/ 	.word	0xffffffff


	//   ....[29]....
        /*01d0*/ 	.word	0xffffffff


	//   ....[30]....
        /*01d4*/ 	.word	0xffffffff


	//   ....[31]....
        /*01d8*/ 	.word	0xffffffff


	//   ....[32]....
        /*01dc*/ 	.word	0xffffffff


	//   ....[33]....
        /*01e0*/ 	.word	0xffffffff


	//   ....[34]....
        /*01e4*/ 	.word	0xffffffff


	//   ....[35]....
        /*01e8*/ 	.word	0xffffffff


	//   ....[36]....
        /*01ec*/ 	.word	0xffffffff


	//   ....[37]....
        /*01f0*/ 	.word	0xffffffff


	//   ....[38]....
        /*01f4*/ 	.word	0xffffffff


	//   ....[39]....
        /*01f8*/ 	.word	0xffffffff


	//   ....[40]....
        /*01fc*/ 	.word	0xffffffff


	//   ....[41]....
        /*0200*/ 	.word	0xffffffff


	//   ....[42]....
        /*0204*/ 	.word	0xffffffff


	//   ....[43]....
        /*0208*/ 	.word	0xffffffff


	//   ....[44]....
        /*020c*/ 	.word	0xffffffff


	//   ....[45]....
        /*0210*/ 	.word	0xffffffff


	//   ....[46]....
        /*0214*/ 	.word	0xffffffff


	//   ....[47]....
        /*0218*/ 	.word	0xffffffff


	//   ....[48]....
        /*021c*/ 	.word	0xffffffff


	//   ....[49]....
        /*0220*/ 	.word	0xffffffff


	//   ....[50]....
        /*0224*/ 	.word	0xffffffff


	//   ....[51]....
        /*0228*/ 	.word	0xffffffff


	//   ....[52]....
        /*022c*/ 	.word	0xffffffff


	//   ....[53]....
        /*0230*/ 	.word	0xffffffff


	//   ....[54]....
        /*0234*/ 	.word	0xffffffff


	//   ....[55]....
        /*0238*/ 	.word	0xffffffff


	//   ....[56]....
        /*023c*/ 	.word	0xffffffff


	//   ....[57]....
        /*0240*/ 	.word	0xffffffff


	//   ....[58]....
        /*0244*/ 	.word	0xffffffff


	//   ....[59]....
        /*0248*/ 	.word	0xffffffff


	//   ....[60]....
        /*024c*/ 	.word	0xffffffff


	//   ....[61]....
        /*0250*/ 	.word	0xffffffff


	//   ....[62]....
        /*0254*/ 	.word	0xffffffff


	//   ....[63]....
        /*0258*/ 	.word	0xffffffff


	//   ....[64]....
        /*025c*/ 	.word	0xffffffff


	//   ....[65]....
        /*0260*/ 	.word	0xffffffff


	//   ....[66]....
        /*0264*/ 	.word	0xffffffff


	//   ....[67]....
        /*0268*/ 	.word	0xffffffff


	//   ....[68]....
        /*026c*/ 	.word	0xffffffff


	//   ....[69]....
        /*0270*/ 	.word	0xffffffff


	//   ....[70]....
        /*0274*/ 	.word	0xffffffff


	//   ....[71]....
        /*0278*/ 	.word	0xffffffff


	//   ....[72]....
        /*027c*/ 	.word	0xffffffff


	//   ....[73]....
        /*0280*/ 	.word	0xffffffff


	//   ....[74]....
        /*0284*/ 	.word	0xffffffff


	//   ....[75]....
        /*0288*/ 	.word	0xffffffff


	//   ....[76]....
        /*028c*/ 	.word	0xffffffff


	//   ....[77]....
        /*0290*/ 	.word	0xffffffff


	//   ....[78]....
        /*0294*/ 	.word	0xffffffff


	//   ....[79]....
        /*0298*/ 	.word	0xffffffff


	//   ....[80]....
        /*029c*/ 	.word	0xffffffff


	//   ....[81]....
        /*02a0*/ 	.word	0xffffffff


	//   ....[82]....
        /*02a4*/ 	.word	0xffffffff


	//   ....[83]....
        /*02a8*/ 	.word	0xffffffff


	//   ....[84]....
        /*02ac*/ 	.word	0xffffffff


	//   ....[85]....
        /*02b0*/ 	.word	0xffffffff


	//   ....[86]....
        /*02b4*/ 	.word	0xffffffff


	//   ....[87]....
        /*02b8*/ 	.word	0xffffffff


	//   ....[88]....
        /*02bc*/ 	.word	0xffffffff


	//   ....[89]....
        /*02c0*/ 	.word	0xffffffff


	//   ....[90]....
        /*02c4*/ 	.word	0xffffffff


	//   ....[91]....
        /*02c8*/ 	.word	0xffffffff


	//   ....[92]....
        /*02cc*/ 	.word	0xffffffff


	//   ....[93]....
        /*02d0*/ 	.word	0xffffffff


	//   ....[94]....
        /*02d4*/ 	.word	0xffffffff


	//   ....[95]....
        /*02d8*/ 	.word	0xffffffff


	//   ....[96]....
        /*02dc*/ 	.word	0xffffffff


	//   ....[97]....
        /*02e0*/ 	.word	0xffffffff


	//   ....[98]....
        /*02e4*/ 	.word	0xffffffff


	//   ....[99]....
        /*02e8*/ 	.word	0xffffffff


	//   ....[100]....
        /*02ec*/ 	.word	0xffffffff


	//   ....[101]....
        /*02f0*/ 	.word	0xffffffff


	//   ....[102]....
        /*02f4*/ 	.word	0xffffffff


	//   ....[103]....
        /*02f8*/ 	.word	0xffffffff


	//   ....[104]....
        /*02fc*/ 	.word	0xffffffff


	//   ....[105]....
        /*0300*/ 	.word	0xffffffff


	//   ....[106]....
        /*0304*/ 	.word	0xffffffff


	//   ....[107]....
        /*0308*/ 	.word	0xffffffff


	//   ....[108]....
        /*030c*/ 	.word	0xffffffff


	//   ....[109]....
        /*0310*/ 	.word	0xffffffff


	//   ....[110]....
        /*0314*/ 	.word	0xffffffff


	//   ....[111]....
        /*0318*/ 	.word	0xffffffff


	//----- nvinfo : EIATTR_COOP_GROUP_INSTR_OFFSETS
	.align		4
.L_27743:
        /*031c*/ 	.byte	0x04, 0x28
        /*031e*/ 	.short	(.L_27745 - .L_27744)


	//   ....[0]....
.L_27744:
        /*0320*/ 	.word	0x000015b0


	//   ....[1]....
        /*0324*/ 	.word	0x00001630


	//   ....[2]....
        /*0328*/ 	.word	0x00001650


	//   ....[3]....
        /*032c*/ 	.word	0x00001680


	//   ....[4]....
        /*0330*/ 	.word	0x000016b0


	//   ....[5]....
        /*0334*/ 	.word	0x00001740


	//   ....[6]....
        /*0338*/ 	.word	0x00001780


	//   ....[7]....
        /*033c*/ 	.word	0x000017d0


	//   ....[8]....
        /*0340*/ 	.word	0x00002620


	//   ....[9]....
        /*0344*/ 	.word	0x00002660


	//   ....[10]....
        /*0348*/ 	.word	0x00002680


	//   ....[11]....
        /*034c*/ 	.word	0x000026a0


	//   ....[12]....
        /*0350*/ 	.word	0x000026c0


	//   ....[13]....
        /*0354*/ 	.word	0x00002710


	//   ....[14]....
        /*0358*/ 	.word	0x00002730


	//   ....[15]....
        /*035c*/ 	.word	0x00002750


	//   ....[16]....
        /*0360*/ 	.word	0x00005470


	//   ....[17]....
        /*0364*/ 	.word	0x000054b0


	//   ....[18]....
        /*0368*/ 	.word	0x000054d0


	//   ....[19]....
        /*036c*/ 	.word	0x000054e0


	//   ....[20]....
        /*0370*/ 	.word	0x000054f0


	//   ....[21]....
        /*0374*/ 	.word	0x00005500


	//   ....[22]....
        /*0378*/ 	.word	0x00005510


	//   ....[23]....
        /*037c*/ 	.word	0x00005530


	//   ....[24]....
        /*0380*/ 	.word	0x00005550


	//   ....[25]....
        /*0384*/ 	.word	0x00005570


	//   ....[26]....
        /*0388*/ 	.word	0x00005590


	//   ....[27]....
        /*038c*/ 	.word	0x000055b0


	//   ....[28]....
        /*0390*/ 	.word	0x000055d0


	//   ....[29]....
        /*0394*/ 	.word	0x000055f0


	//   ....[30]....
        /*0398*/ 	.word	0x00005610


	//   ....[31]....
        /*039c*/ 	.word	0x00005630


	//   ....[32]....
        /*03a0*/ 	.word	0x00005650


	//   ....[33]....
        /*03a4*/ 	.word	0x00005670


	//   ....[34]....
        /*03a8*/ 	.word	0x00005690


	//   ....[35]....
        /*03ac*/ 	.word	0x000056b0


	//   ....[36]....
        /*03b0*/ 	.word	0x000056d0


	//   ....[37]....
        /*03b4*/ 	.word	0x000056f0


	//   ....[38]....
        /*03b8*/ 	.word	0x00005710


	//   ....[39]....
        /*03bc*/ 	.word	0x00005730


	//   ....[40]....
        /*03c0*/ 	.word	0x00005750


	//   ....[41]....
        /*03c4*/ 	.word	0x00005770


	//   ....[42]....
        /*03c8*/ 	.word	0x00005790


	//   ....[43]....
        /*03cc*/ 	.word	0x000057b0


	//   ....[44]....
        /*03d0*/ 	.word	0x000057d0


	//   ....[45]....
        /*03d4*/ 	.word	0x000057f0


	//   ....[46]....
        /*03d8*/ 	.word	0x00005810


	//   ....[47]....
        /*03dc*/ 	.word	0x00005830


	//   ....[48]....
        /*03e0*/ 	.word	0x00005850


	//   ....[49]....
        /*03e4*/ 	.word	0x00005870


	//   ....[50]....
        /*03e8*/ 	.word	0x00005890


	//   ....[51]....
        /*03ec*/ 	.word	0x000058b0


	//   ....[52]....
        /*03f0*/ 	.word	0x000058d0


	//   ....[53]....
        /*03f4*/ 	.word	0x000058f0


	//   ....[54]....
        /*03f8*/ 	.word	0x00005910


	//   ....[55]....
        /*03fc*/ 	.word	0x00005930


	//   ....[56]....
        /*0400*/ 	.word	0x00005950


	//   ....[57]....
        /*0404*/ 	.word	0x00005980


	//   ....[58]....
        /*0408*/ 	.word	0x000059a0


	//   ....[59]....
        /*040c*/ 	.word	0x000059c0


	//   ....[60]....
        /*0410*/ 	.word	0x000059e0


	//   ....[61]....
        /*0414*/ 	.word	0x00005a00


	//   ....[62]....
        /*0418*/ 	.word	0x00005a20


	//   ....[63]....
        /*041c*/ 	.word	0x00005a30


	//   ....[64]....
        /*0420*/ 	.word	0x00005a50


	//   ....[65]....
        /*0424*/ 	.word	0x00005a70


	//   ....[66]....
        /*0428*/ 	.word	0x00005a90


	//   ....[67]....
        /*042c*/ 	.word	0x00005ab0


	//   ....[68]....
        /*0430*/ 	.word	0x00005ad0


	//   ....[69]....
        /*0434*/ 	.word	0x00005af0


	//   ....[70]....
        /*0438*/ 	.word	0x00005b10


	//   ....[71]....
        /*043c*/ 	.word	0x00005b30


	//   ....[72]....
        /*0440*/ 	.word	0x00005b50


	//   ....[73]....
        /*0444*/ 	.word	0x00005b70


	//   ....[74]....
        /*0448*/ 	.word	0x00005b90


	//   ....[75]....
        /*044c*/ 	.word	0x00005bb0


	//   ....[76]....
        /*0450*/ 	.word	0x00005bd0


	//   ....[77]....
        /*0454*/ 	.word	0x00005bf0


	//   ....[78]....
        /*0458*/ 	.word	0x00005c10


	//   ....[79]....
        /*045c*/ 	.word	0x00005c30


	//   ....[80]....
        /*0460*/ 	.word	0x00005c50


	//   ....[81]....
        /*0464*/ 	.word	0x00005c70


	//   ....[82]....
        /*0468*/ 	.word	0x00005c90


	//   ....[83]....
        /*046c*/ 	.word	0x00005cb0


	//   ....[84]....
        /*0470*/ 	.word	0x00005cd0


	//   ....[85]....
        /*0474*/ 	.word	0x00005cf0


	//   ....[86]....
        /*0478*/ 	.word	0x00005d20


	//   ....[87]....
        /*047c*/ 	.word	0x00005d40


	//   ....[88]....
        /*0480*/ 	.word	0x00005d60


	//   ....[89]....
        /*0484*/ 	.word	0x00005d80


	//   ....[90]....
        /*0488*/ 	.word	0x00005da0


	//   ....[91]....
        /*048c*/ 	.word	0x00005dc0


	//   ....[92]....
        /*0490*/ 	.word	0x00005dd0


	//   ....[93]....
        /*0494*/ 	.word	0x00005df0


	//   ....[94]....
        /*0498*/ 	.word	0x00005e10


	//   ....[95]....
        /*049c*/ 	.word	0x00005e30


	//   ....[96]....
        /*04a0*/ 	.word	0x00005e50


	//   ....[97]....
        /*04a4*/ 	.word	0x00005e70


	//   ....[98]....
        /*04a8*/ 	.word	0x00005e90


	//   ....[99]....
        /*04ac*/ 	.word	0x00005eb0


	//   ....[100]....
        /*04b0*/ 	.word	0x00005ed0


	//   ....[101]....
        /*04b4*/ 	.word	0x00005ef0


	//   ....[102]....
        /*04b8*/ 	.word	0x00005f10


	//   ....[103]....
        /*04bc*/ 	.word	0x00005f30


	//   ....[104]....
        /*04c0*/ 	.word	0x00005f50


	//   ....[105]....
        /*04c4*/ 	.word	0x00005f70


	//   ....[106]....
        /*04c8*/ 	.word	0x00005f90


	//   ....[107]....
        /*04cc*/ 	.word	0x00005fb0


	//   ....[108]....
        /*04d0*/ 	.word	0x00005fd0


	//   ....[109]....
        /*04d4*/ 	.word	0x00005ff0


	//   ....[110]....
        /*04d8*/ 	.word	0x00006010


	//   ....[111]....
        /*04dc*/ 	.word	0x00006030


	//----- nvinfo : EIATTR_VRC_CTA_INIT_COUNT
	.align		4
.L_27745:
        /*04e0*/ 	.byte	0x02, 0x4a
	.zero		1
	.zero		1


	//----- nvinfo : EIATTR_EXIT_INSTR_OFFSETS
	.align		4
        /*04e4*/ 	.byte	0x04, 0x1c
        /*04e6*/ 	.short	(.L_27747 - .L_27746)


	//   ....[0]....
.L_27746:
        /*04e8*/ 	.word	0x00006eb0


	//   ....[1]....
        /*04ec*/ 	.word	0x00006f10


	//   ....[2]....
        /*04f0*/ 	.word	0x000071b0


	//----- nvinfo : EIATTR_CRS_STACK_SIZE
	.align		4
.L_27747:
        /*04f4*/ 	.byte	0x04, 0x1e
        /*04f6*/ 	.short	(.L_27749 - .L_27748)
.L_27748:
        /*04f8*/ 	.word	0x00000000


	//----- nvinfo : EIATTR_CBANK_PARAM_SIZE
	.align		4
.L_27749:
        /*04fc*/ 	.byte	0x03, 0x19
        /*04fe*/ 	.short	0x007c


	//----- nvinfo : EIATTR_PARAM_CBANK
	.align		4
        /*0500*/ 	.byte	0x04, 0x0a
        /*0502*/ 	.short	(.L_27751 - .L_27750)
	.align		4
.L_27750:
        /*0504*/ 	.word	index@(.nv.constant0._ZN4vllm25paged_attention_v1_kernelIffLi128ELi32ELi128ELNS_18Fp8KVCacheDataTypeE0ELb0EEEvPT_PKS2_PKT0_S8_ifPKiSA_iPKfiiiSC_SC_iiiii)
        /*0508*/ 	.short	0x0380
        /*050a*/ 	.short	0x007c


	//----- nvinfo : EIATTR_SW_WAR
	.align		4
.L_27751:
        /*050c*/ 	.byte	0x04, 0x36
        /*050e*/ 	.short	(.L_27753 - .L_27752)
.L_27752:
        /*0510*/ 	.word	0x00000008
.L_27753:


//--------------------- .nv.info._ZN4vllm25paged_attention_v1_kernelIffLi120ELi32ELi128ELNS_18Fp8KVCacheDataTypeE0ELb0EEEvPT_PKS2_PKT0_S8_ifPKiSA_iPKfiiiSC_SC_iiiii --------------------------
	.section	.nv.info._ZN4vllm25paged_attention_v1_kernelIffLi120ELi32ELi128ELNS_18Fp8KVCacheDataTypeE0ELb0EEEvPT_PKS2_PKT0_S8_ifPKiSA_iPKfiiiSC_SC_iiiii,"",@"SHT_CUDA_INFO"
	.sectionflags	@""
	.align	4


	//----- nvinfo : EIATTR_CUDA_API_VERSION
	.align		4
        /*0000*/ 	.byte	0x04, 0x37
        /*0002*/ 	.short	(.L_27755 - .L_27754)
.L_27754:
        /*0004*/ 	.word	0x00000082


	//----- nvinfo : EIATTR_KPARAM_INFO
	.align		4
.L_27755:
        /*0008*/ 	.byte	0x04, 0x17
        /*000a*/ 	.short	(.L_27757 - .L_27756)
.L_27756:
        /*000c*/ 	.word	0x00000000
        /*0010*/ 	.short	0x0013
        /*0012*/ 	.short	0x0078
        /*0014*/ 	.byte	0x00, 0xf0, 0x11, 0x00


	//----- nvinfo : EIATTR_KPARAM_INFO
	.align		4
.L_27757:
        /*0018*/ 	.byte	0x04, 0x17
        /*001a*/ 	.short	(.L_27759 - .L_27758)
.L_27758:
        /*001c*/ 	.word	0x00000000
        /*0020*/ 	.short	0x0012
        /*0022*/ 	.short	0x0074
        /*0024*/ 	.byte	0x00, 0xf0, 0x11, 0x00


	//----- nvinfo : EIATTR_KPARAM_INFO
	.align		4
.L_27759:
        /*0028*/ 	.byte	0x04, 0x17
        /*002a*/ 	.short	(.L_27761 - .L_27760)
.L_27760:
        /*002c*/ 	.word	0x00000000
        /*0030*/ 	.short	0x0011
        /*0032*/ 	.short	0x0070
        /*0034*/ 	.byte	0x00, 0xf0, 0x11, 0x00


	//----- nvinfo : EIATTR_KPARAM_INFO
	.align		4
.L_27761:
        /*0038*/ 	.byte	0x04, 0x17
        /*003a*/ 	.short	(.L_27763 - .L_27762)
.L_27762:
        /*003c*/ 	.word	0x00000000
        /*0040*/ 	.short	0x0010
        /*0042*/ 	.short	0x006c
        /*0044*/ 	.byte	0x00, 0xf0, 0x11, 0x00


	//----- nvinfo : EIATTR_KPARAM_INFO
	.align		4
.L_27763:
        /*0048*/ 	.byte	0x04, 0x17
        /*004a*/ 	.short	(.L_27765 - .L_27764)
.L_27764:
        /*004c*/ 	.word	0x00000000
        /*0050*/ 	.short	0x000f
        /*0052*/ 	.short	0x0068
        /*0054*/ 	.byte	0x00, 0xf0, 0x11, 0x00


	//----- nvinfo : EIATTR_KPARAM_INFO
	.align		4
.L_27765:
        /*0058*/ 	.byte	0x04, 0x17
        /*005a*/ 	.short	(.L_27767 - .L_27766)
.L_27766:
        /*005c*/ 	.word	0x00000000
        /*0060*/ 	.short	0x000e
        /*0062*/ 	.short	0x0060
        /*0064*/ 	.byte	0x00, 0xf5, 0x21, 0x00


	//----- nvinfo : EIATTR_KPARAM_INFO
	.align		4
.L_27767:
        /*0068*/ 	.byte	0x04, 0x17
        /*006a*/ 	.short	(.L_27769 - .L_27768)
.L_27768:
        /*006c*/ 	.word	0x00000000
        /*0070*/ 	.short	0x000d
        /*0072*/ 	.short	0x0058
        /*0074*/ 	.byte	0x00, 0xf5, 0x21, 0x00


	//----- nvinfo : EIATTR_KPARAM_INFO
	.align		4
.L_27769:
        /*0078*/ 	.byte	0x04, 0x17
        /*007a*/ 	.short	(.L_27771 - .L_27770)
.L_27770:
        /*007c*/ 	.word	0x00000000
        /*0080*/ 	.short	0x000c
        /*0082*/ 	.short	0x0050
        /*0084*/ 	.byte	0x00, 0xf0, 0x11, 0x00


	//----- nvinfo : EIATTR_KPARAM_INFO
	.align		4
.L_27771:
        /*0088*/ 	.byte	0x04, 0x17
        /*008a*/ 	.short	(.L_27773 - .L_27772)
.L_27772:
        /*008c*/ 	.word	0x00000000
        /*0090*/ 	.short	0x000b
        /*0092*/ 	.short	0x004c
        /*0094*/ 	.byte	0x00, 0xf0, 0x11, 0x00


	//----- nvinfo : EIATTR_KPARAM_INFO
	.align		4
.L_27773:
        /*0098*/ 	.byte	0x04, 0x17
        /*009a*/ 	.short	(.L_27775 - .L_27774)
.L_27774:
        /*009c*/ 	.word	0x00000000
        /*00a0*/ 	.short	0x000a
        /*00a2*/ 	.short	0x0048
        /*00a4*/ 	.byte	0x00, 0xf0, 0x11, 0x00


	//----- nvinfo : EIATTR_KPARAM_INFO
	.align		4
.L_27775:
        /*00a8*/ 	.byte	0x04, 0x17
        /*00aa*/ 	.short	(.L_27777 - .L_27776)
.L_27776:
        /*00ac*/ 	.word	0x00000000
        /*00b0*/ 	.short	0x0009
        /*00b2*/ 	.short	0x0040
        /*00b4*/ 	.byte	0x00, 0xf5, 0x21, 0x00


	//----- nvinfo : EIATTR_KPARAM_INFO
	.align		4
.L_27777:
        /*00b8*/ 	.byte	0x04, 0x17
        /*00ba*/ 	.short	(.L_27779 - .L_27778)
.L_27778:
        /*00bc*/ 	.word	0x00000000
        /*00c0*/ 	.short	0x0008
        /*00c2*/ 	.short	0x0038
        /*00c4*/ 	.byte	0x00, 0xf0, 0x11, 0x00


	//----- nvinfo : EIATTR_KPARAM_INFO
	.align		4
.L_27779:
        /*00c8*/ 	.byte	0x04, 0x17
        /*00ca*/ 	.short	(.L_27781 - .L_27780)
.L_27780:
        /*00cc*/ 	.word	0x00000000
        /*00d0*/ 	.short	0x0007
        /*00d2*/ 	.short	0x0030
        /*00d4*/ 	.byte	0x00, 0xf5, 0x21, 0x00


	//----- nvinfo : EIATTR_KPARAM_INFO
	.align		4
.L_27781:
        /*00d8*/ 	.byte	0x04, 0x17
        /*00da*/ 	.short	(.L_27783 - .L_27782)
.L_27782:
        /*00dc*/ 	.word	0x00000000
        /*00e0*/ 	.short	0x0006
        /*00e2*/ 	.short	0x0028
        /*00e4*/ 	.byte	0x00, 0xf5, 0x21, 0x00


	//----- nvinfo : EIATTR_KPARAM_INFO
	.align		4
.L_27783:
        /*00e8*/ 	.byte	0x04, 0x17
        /*00ea*/ 	.short	(.L_27785 - .L_27784)
.L_27784:
        /*00ec*/ 	.word	0x00000000
        /*00f0*/ 	.short	0x0005
        /*00f2*/ 	.short	0x0024
        /*00f4*/ 	.byte	0x00, 0xf0, 0x11, 0x00


	//----- nvinfo : EIATTR_KPARAM_INFO
	.align		4
.L_27785:
        /*00f8*/ 	.byte	0x04, 0x17
        /*00fa*/ 	.short	(.L_27787 - .L_27786)
.L_27786:
        /*00fc*/ 	.word	0x00000000
        /*0100*/ 	.short	0x0004
        /*0102*/ 	.short	0x0020
        /*0104*/ 	.byte	0x00, 0xf0, 0x11, 0x00


	//----- nvinfo : EIATTR_KPARAM_INFO
	.align		4
.L_27787:
        /*0108*/ 	.byte	0x04, 0x17
        /*010a*/ 	.short	(.L_27789 - .L_27788)
.L_27788:
        /*010c*/ 	.word	0x00000000
        /*0110*/ 	.short	0x0003
        /*0112*/ 	.short	0x0018
        /*0114*/ 	.byte	0x00, 0xf5, 0x21, 0x00


	//----- nvinfo : EIATTR_KPARAM_INFO
	.align		4
.L_27789:
        /*0118*/ 	.byte	0x04, 0x17
        /*011a*/ 	.short	(.L_27791 - .L_27790)
.L_27790:
        /*011c*/ 	.word	0x00000000
        /*0120*/ 	.short	0x0002
        /*0122*/ 	.short	0x0010
        /*0124*/ 	.byte	0x00, 0xf5, 0x21, 0x00


	//----- nvinfo : EIATTR_KPARAM_INFO
	.align		4
.L_27791:
        /*0128*/ 	.byte	0x04, 0x17
        /*012a*/ 	.short	(.L_27793 - .L_27792)
.L_27792:
        /*012c*/ 	.word	0x00000000
        /*0130*/ 	.short	0x0001
        /*0132*/ 	.short	0x0008
        /*0134*/ 	.byte	0x00, 0xf5, 0x21, 0x00


	//----- nvinfo : EIATTR_KPARAM_INFO
	.align		4
.L_27793:
        /*0138*/ 	.byte	0x04, 0x17
        /*013a*/ 	.short	(.L_27795 - .L_27794)
.L_27794:
        /*013c*/ 	.word	0x00000000
        /*0140*/ 	.short	0x0000
        /*0142*/ 	.short	0x0000
        /*0144*/ 	.byte	0x00, 0xf5, 0x21, 0x00


	//----- nvinfo : EIATTR_SPARSE_MMA_MASK
	.align		4
.L_27795:
        /*0148*/ 	.byte	0x03, 0x50
        /*014a*/ 	.short	0x0000


	//----- nvinfo : EIATTR_MAXREG_COUNT
	.align		4
        /*014c*/ 	.byte	0x03, 0x1b
        /*014e*/ 	.short	0x00ff


	//----- nvinfo : EIATTR_NUM_BARRIERS
	.align		4
        /*0150*/ 	.byte	0x02, 0x4c
        /*0152*/ 	.byte	0x01
	.zero		1


	//----- nvinfo : EIATTR_MERCURY_ISA_VERSION
	.align		4
        /*0154*/ 	.byte	0x03, 0x5f
        /*0156*/ 	.short	0x0101


	//----- nvinfo : EIATTR_COOP_GROUP_MASK_REGIDS
	.align		4
        /*0158*/ 	.byte	0x04, 0x29
        /*015a*/ 	.short	(.L_27797 - .L_27796)


	//   ....[0]....
.L_27796:
        /*015c*/ 	.word	0xffffffff


	//   ....[1]....
        /*0160*/ 	.word	0xffffffff


	//   ....[2]....
        /*0164*/ 	.word	0xffffffff


	//   ....[3]....
        /*0168*/ 	.word	0xffffffff


	//   ....[4]....
        /*016c*/ 	.word	0xffffffff


	//   ....[5]....
        /*0170*/ 	.word	0xffffffff


	//   ....[6]....
        /*0174*/ 	.word	0xffffffff


	//   ....[7]....
        /*0178*/ 	.word	0xffffffff


	//   ....[8]....
        /*017c*/ 	.word	0xffffffff


	//   ....[9]....
        /*0180*/ 	.word	0xffffffff


	//   ....[10]....
        /*0184*/ 	.word	0xffffffff


	//   ....[11]....
        /*0188*/ 	.word	0xffffffff


	//   ....[12]....
        /*018c*/ 	.word	0xffffffff


	//   ....[13]....
        /*0190*/ 	.word	0xffffffff


	//   ....[14]....
        /*0194*/ 	.word	0xffffffff


	//   ....[15]....
        /*0198*/ 	.word	0xffffffff


	//   ....[16]....
        /*019c*/ 	.word	0xffffffff


	//   ....[17]....
        /*01a0*/ 	.word	0xffffffff


	//   ....[18]....
        /*01a4*/ 	.word	0xffffffff


	//   ....[19]....
        /*01a8*/ 	.word	0xffffffff


	//   ....[20]....
        /*01ac*/ 	.word	0xffffffff


	//   ....[21]....
        /*01b0*/ 	.word	0xffffffff


	//   ....[22]....
        /*01b4*/ 	.word	0xffffffff


	//   ....[23]....
        /*01b8*/ 	.word	0xffffffff


	//   ....[24]....
        /*01bc*/ 	.word	0xffffffff


	//   ....[25]....
        /*01c0*/ 	.word	0xffffffff


	//   ....[26]....
        /*01c4*/ 	.word	0xffffffff


	//   ....[27]....
        /*01c8*/ 	.word	0xffffffff


	//   ....[28]....
        /*01cc*/ 	.word	0xffffffff


	//   ....[29]....
        /*01d0*/ 	.word	0xffffffff


	//   ....[30]....
        /*01d4*/ 	.word	0xffffffff


	//   ....[31]....
        /*01d8*/ 	.word	0xffffffff


	//   ....[32]....
        /*01dc*/ 	.word	0xffffffff


	//   ....[33]....
        /*01e0*/ 	.word	0xffffffff


	//   ....[34]....
        /*01e4*/ 	.word	0xffffffff


	//   ....[35]....
        /*01e8*/ 	.word	0xffffffff


	//   ....[36]....
        /*01ec*/ 	.word	0xffffffff


	//   ....[37]....
        /*01f0*/ 	.word	0xffffffff


	//   ....[38]....
        /*01f4*/ 	.word	0xffffffff


	//   ....[39]....
        /*01f8*/ 	.word	0xffffffff


	//   ....[40]....
        /*01fc*/ 	.word	0xffffffff


	//   ....[41]....
        /*0200*/ 	.word	0xffffffff


	//   ....[42]....
        /*0204*/ 	.word	0xffffffff


	//   ....[43]....
        /*0208*/ 	.word	0xffffffff


	//   ....[44]....
        /*020c*/ 	.word	0xffffffff


	//   ....[45]....
        /*0210*/ 	.word	0xffffffff


	//   ....[46]....
        /*0214*/ 	.word	0xffffffff


	//   ....[47]....
        /*0218*/ 	.word	0xffffffff


	//   ....[48]....
        /*021c*/ 	.word	0xffffffff


	//   ....[49]....
        /*0220*/ 	.word	0xffffffff


	//   ....[50]....
        /*0224*/ 	.word	0xffffffff


	//   ....[51]....
        /*0228*/ 	.word	0xffffffff


	//   ....[52]....
        /*022c*/ 	.word	0xffffffff


	//   ....[53]....
        /*0230*/ 	.word	0xffffffff


	//   ....[54]....
        /*0234*/ 	.word	0xffffffff


	//   ....[55]....
        /*0238*/ 	.word	0xffffffff


	//   ....[56]....
        /*023c*/ 	.word	0xffffffff


	//   ....[57]....
        /*0240*/ 	.word	0xffffffff


	//   ....[58]....
        /*0244*/ 	.word	0xffffffff


	//   ....[59]....
        /*0248*/ 	.word	0xffffffff


	//   ....[60]....
        /*024c*/ 	.word	0xffffffff


	//   ....[61]....
        /*0250*/ 	.word	0xffffffff


	//   ....[62]....
        /*0254*/ 	.word	0xffffffff


	//   ....[63]....
        /*0258*/ 	.word	0xffffffff


	//   ....[64]....
        /*025c*/ 	.word	0xffffffff


	//   ....[65]....
        /*0260*/ 	.word	0xffffffff


	//   ....[66]....
        /*0264*/ 	.word	0xffffffff


	//   ....[67]....
        /*0268*/ 	.word	0xffffffff


	//   ....[68]....
        /*026c*/ 	.word	0xffffffff


	//   ....[69]....
        /*0270*/ 	.word	0xffffffff


	//   ....[70]....
        /*0274*/ 	.word	0xffffffff


	//   ....[71]....
        /*0278*/ 	.word	0xffffffff


	//   ....[72]....
        /*027c*/ 	.word	0xffffffff


	//   ....[73]....
        /*0280*/ 	.word	0xffffffff


	//   ....[74]....
        /*0284*/ 	.word	0xffffffff


	//   ....[75]....
        /*0288*/ 	.word	0xffffffff


	//   ....[76]....
        /*028c*/ 	.word	0xffffffff


	//   ....[77]....
        /*0290*/ 	.word	0xffffffff


	//   ....[78]....
        /*0294*/ 	.word	0xffffffff


	//   ....[79]....
        /*0298*/ 	.word	0xffffffff


	//   ....[80]....
        /*029c*/ 	.word	0xffffffff


	//   ....[81]....
        /*02a0*/ 	.word	0xffffffff


	//   ....[82]....
        /*02a4*/ 	.word	0xffffffff


	//   ....[83]....
        /*02a8*/ 	.word	0xffffffff


	//   ....[84]....
        /*02ac*/ 	.word	0xffffffff


	//   ....[85]....
        /*02b0*/ 	.word	0xffffffff


	//   ....[86]....
        /*02b4*/ 	.word	0xffffffff


	//   ....[87]....
        /*02b8*/ 	.word	0xffffffff


	//   ....[88]....
        /*02bc*/ 	.word	0xffffffff


	//   ....[89]....
        /*02c0*/ 	.word	0xffffffff


	//   ....[90]....
        /*02c4*/ 	.word	0xffffffff


	//   ....[91]....
        /*02c8*/ 	.word	0xffffffff


	//   ....[92]....
        /*02cc*/ 	.word	0xffffffff


	//   ....[93]....
        /*02d0*/ 	.word	0xffffffff


	//   ....[94]....
        /*02d4*/ 	.word	0xffffffff


	//   ....[95]....
        /*02d8*/ 	.word	0xffffffff


	//   ....[96]....
        /*02dc*/ 	.word	0xffffffff


	//   ....[97]....
        /*02e0*/ 	.word	0xffffffff


	//   ....[98]....
        /*02e4*/ 	.word	0xffffffff


	//   ....[99]....
        /*02e8*/ 	.word	0xffffffff


	//   ....[100]....
        /*02ec*/ 	.word	0xffffffff


	//   ....[101]....
        /*02f0*/ 	.word	0xffffffff


	//   ....[102]....
        /*02f4*/ 	.word	0xffffffff


	//   ....[103]....
        /*02f8*/ 	.word	0xffffffff


	//   ....[104]....
        /*02fc*/ 	.word	0xffffffff


	//   ....[105]....
        /*0300*/ 	.word	0xffffffff


	//----- nvinfo : EIATTR_COOP_GROUP_INSTR_OFFSETS
	.align		4
.L_27797:
        /*0304*/ 	.byte	0x04, 0x28
        /*0306*/ 	.short	(.L_27799 - .L_27798)


	//   ....[0]....
.L_27798:
        /*0308*/ 	.word	0x000014f0


	//   ....[1]....
        /*030c*/ 	.word	0x000015b0


	//   ....[2]....
        /*0310*/ 	.word	0x00001600


	//   ....[3]....
        /*0314*/ 	.word	0x00001630


	//   ....[4]....
        /*0318*/ 	.word	0x00001660


	//   ....[5]....
        /*031c*/ 	.word	0x000016c0


	//   ....[6]....
        /*0320*/ 	.word	0x000016f0


	//   ....[7]....
        /*0324*/ 	.word	0x00001720


	//   ....[8]....
        /*0328*/ 	.word	0x00002560


	//   ....[9]....
        /*032c*/ 	.word	0x000025a0


	//   ....[10]....
        /*0330*/ 	.word	0x000025c0


	//   ....[11]....
        /*0334*/ 	.word	0x000025e0


	//   ....[12]....
        /*0338*/ 	.word	0x00002600


	//   ....[13]....
        /*033c*/ 	.word	0x00002650


	//   ....[14]....
        /*0340*/ 	.word	0x00002670


	//   ....[15]....
        /*0344*/ 	.word	0x00002690


	//   ....[16]....
        /*0348*/ 	.word	0x000051c0


	//   ....[17]....
        /*034c*/ 	.word	0x00005200


	//   ....[18]....
        /*0350*/ 	.word	0x00005240


	//   ....[19]....
        /*0354*/ 	.word	0x00005280


	//   ....[20]....
        /*0358*/ 	.word	0x000052b0


	//   ....[21]....
        /*035c*/ 	.word	0x000052d0


	//   ....[22]....
        /*0360*/ 	.word	0x000052f0


	//   ....[23]....
        /*0364*/ 	.word	0x00005320


	//   ....[24]....
        /*0368*/ 	.word	0x00005340


	//   ....[25]....
        /*036c*/ 	.word	0x00005360


	//   ....[26]....
        /*0370*/ 	.word	0x00005380


	//   ....[27]....
        /*0374*/ 	.word	0x000053a0


	//   ....[28]....
        /*0378*/ 	.word	0x000053b0


	//   ....[29]....
        /*037c*/ 	.word	0x000053d0


	//   ....[30]....
        /*0380*/ 	.word	0x000053f0


	//   ....[31]....
        /*0384*/ 	.word	0x00005410


	//   ....[32]....
        /*0388*/ 	.word	0x00005430


	//   ....[33]....
        /*038c*/ 	.word	0x00005450


	//   ....[34]....
        /*0390*/ 	.word	0x00005470


	//   ....[35]....
        /*0394*/ 	.word	0x00005490


	//   ....[36]....
        /*0398*/ 	.word	0x000054b0


	//   ....[37]....
        /*039c*/ 	.word	0x000054d0


	//   ....[38]....
        /*03a0*/ 	.word	0x000054f0


	//   ....[39]....
        /*03a4*/ 	.word	0x00005510


	//   ....[40]....
        /*03a8*/ 	.word	0x00005530


	//   ....[41]....
        /*03ac*/ 	.word	0x00005550


	//   ....[42]....
        /*03b0*/ 	.word	0x00005570


	//   ....[43]....
        /*03b4*/ 	.word	0x00005590


	//   ....[44]....
        /*03b8*/ 	.word	0x000055b0


	//   ....[45]....
        /*03bc*/ 	.word	0x000055d0


	//   ....[46]....
        /*03c0*/ 	.word	0x000055f0


	//   ....[47]....
        /*03c4*/ 	.word	0x00005610


	//   ....[48]....
        /*03c8*/ 	.word	0x00005630


	//   ....[49]....
        /*03cc*/ 	.word	0x00005650


	//   ....[50]....
        /*03d0*/ 	.word	0x00005680


	//   ....[51]....
        /*03d4*/ 	.word	0x000056a0


	//   ....[52]....
        /*03d8*/ 	.word	0x000056c0


	//   ....[53]....
        /*03dc*/ 	.word	0x000056e0


	//   ....[54]....
        /*03e0*/ 	.word	0x00005700


	//   ....[55]....
        /*03e4*/ 	.word	0x00005720


	//   ....[56]....
        /*03e8*/ 	.word	0x00005740


	//   ....[57]....
        /*03ec*/ 	.word	0x00005760


	//   ....[58]....
        /*03f0*/ 	.word	0x00005780


	//   ....[59]....
        /*03f4*/ 	.word	0x000057a0


	//   ....[60]....
        /*03f8*/ 	.word	0x000057c0


	//   ....[61]....
        /*03fc*/ 	.word	0x000057e0


	//   ....[62]....
        /*0400*/ 	.word	0x00005800


	//   ....[63]....
        /*0404*/ 	.word	0x00005820


	//   ....[64]....
        /*0408*/ 	.word	0x00005840


	//   ....[65]....
        /*040c*/ 	.word	0x00005860


	//   ....[66]....
        /*0410*/ 	.word	0x00005880


	//   ....[67]....
        /*0414*/ 	.word	0x000058a0


	//   ....[68]....
        /*0418*/ 	.word	0x000058c0


	//   ....[69]....
        /*041c*/ 	.word	0x000058e0


	//   ....[70]....
        /*0420*/ 	.word	0x00005900


	//   ....[71]....
        /*0424*/ 	.word	0x00005920


	//   ....[72]....
        /*0428*/ 	.word	0x00005940


	//   ....[73]....
        /*042c*/ 	.word	0x00005960


	//   ....[74]....
        /*0430*/ 	.word	0x00005980


	//   ....[75]....
        /*0434*/ 	.word	0x000059a0


	//   ....[76]....
        /*0438*/ 	.word	0x000059c0


	//   ....[77]....
        /*043c*/ 	.word	0x000059e0


	//   ....[78]....
        /*0440*/ 	.word	0x00005a10


	//   ....[79]....
        /*0444*/ 	.word	0x00005a30


	//   ....[80]....
        /*0448*/ 	.word	0x00005a50


	//   ....[81]....
        /*044c*/ 	.word	0x00005a70


	//   ....[82]....
        /*0450*/ 	.word	0x00005a90


	//   ....[83]....
        /*0454*/ 	.word	0x00005ab0


	//   ....[84]....
        /*0458*/ 	.word	0x00005ac0


	//   ....[85]....
        /*045c*/ 	.word	0x00005ae0


	//   ....[86]....
        /*0460*/ 	.word	0x00005b00


	//   ....[87]....
        /*0464*/ 	.word	0x00005b20


	//   ....[88]....
        /*0468*/ 	.word	0x00005b40


	//   ....[89]....
        /*046c*/ 	.word	0x00005b60


	//   ....[90]....
        /*0470*/ 	.word	0x00005b80


	//   ....[91]....
        /*0474*/ 	.word	0x00005ba0


	//   ....[92]....
        /*0478*/ 	.word	0x00005bc0


	//   ....[93]....
        /*047c*/ 	.word	0x00005be0


	//   ....[94]....
        /*0480*/ 	.word	0x00005c00


	//   ....[95]....
        /*0484*/ 	.word	0x00005c20


	//   ....[96]....
        /*0488*/ 	.word	0x00005c40


	//   ....[97]....
        /*048c*/ 	.word	0x00005c60


	//   ....[98]....
        /*0490*/ 	.word	0x00005c80


	//   ....[99]....
        /*0494*/ 	.word	0x00005ca0


	//   ....[100]....
        /*0498*/ 	.word	0x00005cc0


	//   ....[101]....
        /*049c*/ 	.word	0x00005ce0


	//   ....[102]....
        /*04a0*/ 	.word	0x00005d00


	//   ....[103]....
        /*04a4*/ 	.word	0x00005d20


	//   ....[104]....
        /*04a8*/ 	.word	0x00005d40


	//   ....[105]....
        /*04ac*/ 	.word	0x00005d60


	//----- nvinfo : EIATTR_VRC_CTA_INIT_COUNT
	.align		4
.L_27799:
        /*04b0*/ 	.byte	0x02, 0x4a
	.zero		1
	.zero		1


	//----- nvinfo : EIATTR_EXIT_INSTR_OFFSETS
	.align		4
        /*04b4*/ 	.byte	0x04, 0x1c
        /*04b6*/ 	.short	(.L_27801 - .L_27800)


	//   ....[0]....
.L_27800:
        /*04b8*/ 	.word	0x00006a20


	//   ....[1]....
        /*04bc*/ 	.word	0x00006a80


	//   ....[2]....
        /*04c0*/ 	.word	0x00006d00


	//----- nvinfo : EIATTR_CRS_STACK_SIZE
	.align		4
.L_27801:
        /*04c4*/ 	.byte	0x04, 0x1e
        /*04c6*/ 	.short	(.L_27803 - .L_27802)
.L_27802:
        /*04c8*/ 	.word	0x00000000


	//----- nvinfo : EIATTR_CBANK_PARAM_SIZE
	.align		4
.L_27803:
        /*04cc*/ 	.byte	0x03, 0x19
        /*04ce*/ 	.short	0x007c


	//----- nvinfo : EIATTR_PARAM_CBANK
	.align		4
        /*04d0*/ 	.byte	0x04, 0x0a
        /*04d2*/ 	.short	(.L_27805 - .L_27804)
	.align		4
.L_27804:
        /*04d4*/ 	.word	index@(.nv.constant0._ZN4vllm25paged_attention_v1_kernelIffLi120ELi32ELi128ELNS_18Fp8KVCacheDataTypeE0ELb0EEEvPT_PKS2_PKT0_S8_ifPKiSA_iPKfiiiSC_SC_iiiii)
        /*04d8*/ 	.short	0x0380
        /*04da*/ 	.short	0x007c


	//----- nvinfo : EIATTR_SW_WAR
	.align		4
.L_27805:
        /*04dc*/ 	.byte	0x04, 0x36
        /*04de*/ 	.short	(.L_27807 - .L_27806)
.L_27806:
        /*04e0*/ 	.word	0x00000008
.L_27807:


//--------------------- .nv.info._ZN4vllm25paged_attention_v1_kernelIffLi112ELi32ELi128ELNS_18Fp8KVCacheDataTypeE0ELb0EEEvPT_PKS2_PKT0_S8_ifPKiSA_iPKfiiiSC_SC_iiiii --------------------------
	.section	.nv.info._ZN4vllm25paged_attention_v1_kernelIffLi112ELi32ELi128ELNS_18Fp8KVCacheDataTypeE0ELb0EEEvPT_PKS2_PKT0_S8_ifPKiSA_iPKfiiiSC_SC_iiiii,"",@"SHT_CUDA_INFO"
	.sectionflags	@""
	.align	4


	//----- nvinfo : EIATTR_CUDA_API_VERSION
	.align		4
        /*0000*/ 	.byte	0x04, 0x37
        /*0002*/ 	.short	(.L_27809 - .L_27808)
.L_27808:
        /*0004*/ 	.word	0x00000082


	//----- nvinfo : EIATTR_KPARAM_INFO
	.align		4
.L_27809:
        /*0008*/ 	.byte	0x04, 0x17
        /*000a*/ 	.short	(.L_27811 - .L_27810)
.L_27810:
        /*000c*/ 	.word	0x00000000
        /*0010*/ 	.short	0x0013
        /*0012*/ 	.short	0x0078
        /*0014*/ 	.byte	0x00, 0xf0, 0x11, 0x00


	//----- nvinfo : EIATTR_KPARAM_INFO
	.align		4
.L_27811:
        /*0018*/ 	.byte	0x04, 0x17
        /*001a*/ 	.short	(.L_27813 - .L_27812)
.L_27812:
        /*001c*/ 	.word	0x00000000
        /*0020*/ 	.short	0x0012
        /*0022*/ 	.short	0x0074
        /*0024*/ 	.byte	0x00, 0xf0, 0x11, 0x00


	//----- nvinfo : EIATTR_KPARAM_INFO
	.align		4
.L_27813:
        /*0028*/ 	.byte	0x04, 0x17
        /*002a*/ 	.short	(.L_27815 - .L_27814)
.L_27814:
        /*002c*/ 	.word	0x00000000
        /*0030*/ 	.short	0x0011
        /*0032*/ 	.short	0x0070
        /*0034*/ 	.byte	0x00, 0xf0, 0x11, 0x00


	//----- nvinfo : EIATTR_KPARAM_INFO
	.align		4
.L_27815:
        /*0038*/ 	.byte	0x04, 0x17
        /*003a*/ 	.short	(.L_27817 - .L_27816)
.L_27816:
        /*003c*/ 	.word	0x00000000
        /*0040*/ 	.short	0x0010
        /*0042*/ 	.short	0x006c
        /*0044*/ 	.byte	0x00, 0xf0, 0x11, 0x00


	//----- nvinfo : EIATTR_KPARAM_INFO
	.align		4
.L_27817:
        /*0048*/ 	.byte	0x04, 0x17
        /*004a*/ 	.short	(.L_27819 - .L_27818)
.L_27818:
        /*004c*/ 	.word	0x00000000
        /*0050*/ 	.short	0x000f
        /*0052*/ 	.short	0x0068
        /*0054*/ 	.byte	0x00, 0xf0, 0x11, 0x00


	//----- nvinfo : EIATTR_KPARAM_INFO
	.align		4
.L_27819:
        /*0058*/ 	.byte	0x04, 0x17
        /*005a*/ 	.short	(.L_27821 - .L_27820)
.L_27820:
        /*005c*/ 	.word	0x00000000
        /*0060*/ 	.short	0x000e
        /*0062*/ 	.short	0x0060
        /*0064*/ 	.byte	0x00, 0xf5, 0x21, 0x00


	//----- nvinfo : EIATTR_KPARAM_INFO
	.align		4
.L_27821:
        /*0068*/ 	.byte	0x04, 0x17
        /*006a*/ 	.short	(.L_27823 - .L_27822)
.L_27822:
        /*006c*/ 	.word	0x00000000
        /*0070*/ 	.short	0x000d
        /*0072*/ 	.short	0x0058
        /*0074*/ 	.byte	0x00, 0xf5, 0x21, 0x00


	//----- nvinfo : EIATTR_KPARAM_INFO
	.align		4
.L_27823:
        /*0078*/ 	.byte	0x04, 0x17
        /*007a*/ 	.short	(.L_27825 - .L_27824)
.L_27824:
        /*007c*/ 	.word	0x00000000
        /*0080*/ 	.short	0x000c
        /*0082*/ 	.short	0x0050
        /*0084*/ 	.byte	0x00, 0xf0, 0x11, 0x00


	//----- nvinfo : EIATTR_KPARAM_INFO
	.align		4
.L_27825:
        /*0088*/ 	.byte	0x04, 0x17
        /*008a*/ 	.short	(.L_27827 - .L_27826)
.L_27826:
        /*008c*/ 	.word	0x00000000
        /*0090*/ 	.short	0x000b
        /*0092*/ 	.short	0x004c
        /*0094*/ 	.byte	0x00, 0xf0, 0x11, 0x00


	//----- nvinfo : EIATTR_KPARAM_INFO
	.align		4
.L_27827:
        /*0098*/ 	.byte	0x04, 0x17
        /*009a*/ 	.short	(.L_27829 - .L_27828)
.L_27828:
        /*009c*/ 	.word	0x00000000
        /*00a0*/ 	.short	0x000a
        /*00a2*/ 	.short	0x0048
        /*00a4*/ 	.byte	0x00, 0xf0, 0x11, 0x00


	//----- nvinfo : EIATTR_KPARAM_INFO
	.align		4
.L_27829:
        /*00a8*/ 	.byte	0x04, 0x17
        /*00aa*/ 	.short	(.L_27831 - .L_27830)
.L_27830:
        /*00ac*/ 	.word	0x00000000
        /*00b0*/ 	.short	0x0009
        /*00b2*/ 	.short	0x0040
        /*00b4*/ 	.byte	0x00, 0xf5, 0x21, 0x00


	//----- nvinfo : EIATTR_KPARAM_INFO
	.align		4
.L_27831:
        /*00b8*/ 	.byte	0x04, 0x17
        /*00ba*/ 	.short	(.L_27833 - .L_27832)
.L_27832:
        /*00bc*/ 	.word	0x00000000
        /*00c0*/ 	.short	0x0008
        /*00c2*/ 	.short	0x0038
        /*00c4*/ 	.byte	0x00, 0xf0, 0x11, 0x00


	//----- nvinfo : EIATTR_KPARAM_INFO
	.align		4
.L_27833:
        /*00c8*/ 	.byte	0x04, 0x17
        /*00ca*/ 	.short	(.L_27835 - .L_27834)
.L_27834:
        /*00cc*/ 	.word	0x00000000
        /*00d0*/ 	.short	0x0007
        /*00d2*/ 	.short	0x0030
        /*00d4*/ 	.byte	0x00, 0xf5, 0x21, 0x00


	//----- nvinfo : EIATTR_KPARAM_INFO
	.align		4
.L_27835:
        /*00d8*/ 	.byte	0x04, 0x17
        /*00da*/ 	.short	(.L_27837 - .L_27836)
.L_27836:
        /*00dc*/ 	.word	0x00000000
        /*00e0*/ 	.short	0x0006
        /*00e2*/ 	.short	0x0028
        /*00e4*/ 	.byte	0x00, 0xf5, 0x21, 0x00


	//----- nvinfo : EIATTR_KPARAM_INFO
	.align		4
.L_27837:
        /*00e8*/ 	.byte	0x04, 0x17
        /*00ea*/ 	.short	(.L_27839 - .L_27838)
.L_27838:
        /*00ec*/ 	.word	0x00000000
        /*00f0*/ 	.short	0x0005
        /*00f2*/ 	.short	0x0024
        /*00f4*/ 	.byte	0x00, 0xf0, 0x11, 0x00


	//----- nvinfo : EIATTR_KPARAM_INFO
	.align		4
.L_27839:
        /*00f8*/ 	.byte	0x04, 0x17
        /*00fa*/ 	.short	(.L_27841 - .L_27840)
.L_27840:
        /*00fc*/ 	.word	0x00000000
        /*0100*/ 	.short	0x0004
        /*0102*/ 	.short	0x0020
        /*0104*/ 	.byte	0x00, 0xf0, 0x11, 0x00


	//----- nvinfo : EIATTR_KPARAM_INFO
	.align		4
.L_27841:
        /*0108*/ 	.byte	0x04, 0x17
        /*010a*/ 	.short	(.L_27843 - .L_27842)
.L_27842:
        /*010c*/ 	.word	0x00000000
        /*0110*/ 	.short	0x0003
        /*0112*/ 	.short	0x0018
        /*0114*/ 	.byte	0x00, 0xf5, 0x21, 0x00


	//----- nvinfo : EIATTR_KPARAM_INFO
	.align		4
.L_27843:
        /*0118*/ 	.byte	0x04, 0x17
        /*011a*/ 	.short	(.L_27845 - .L_27844)
.L_27844:
        /*011c*/ 	.word	0x00000000
        /*0120*/ 	.short	0x0002
        /*0122*/ 	.short	0x0010
        /*0124*/ 	.byte	0x00, 0xf5, 0x21, 0x00


	//----- nvinfo : EIATTR_KPARAM_INFO
	.align		4
.L_27845:
        /*0128*/ 	.byte	0x04, 0x17
        /*012a*/ 	.short	(.L_27847 - .L_27846)
.L_27846:
        /*012c*/ 	.word	0x00000000
        /*0130*/ 	.short	0x0001
        /*0132*/ 	.short	0x0008
        /*0134*/ 	.byte	0x00, 0xf5, 0x21, 0x00


	//----- nvinfo : EIATTR_KPARAM_INFO
	.align		4
.L_27847:
        /*0138*/ 	.byte	0x04, 0x17
        /*013a*/ 	.short	(.L_27849 - .L_27848)
.L_27848:
        /*013c*/ 	.word	0x00000000
        /*0140*/ 	.short	0x0000
        /*0142*/ 	.short	0x0000
        /*0144*/ 	.byte	0x00, 0xf5, 0x21, 0x00


	//----- nvinfo : EIATTR_SPARSE_MMA_MASK
	.align		4
.L_27849:
        /*0148*/ 	.byte	0x03, 0x50
        /*014a*/ 	.short	0x0000


	//----- nvinfo : EIATTR_MAXREG_COUNT
	.align		4
        /*014c*/ 	.byte	0x03, 0x1b
        /*014e*/ 	.short	0x00ff


	//----- nvinfo : EIATTR_NUM_BARRIERS
	.align		4
        /*0150*/ 	.byte	0x02, 0x4c
        /*0152*/ 	.byte	0x01
	.zero		1


	//----- nvinfo : EIATTR_MERCURY_ISA_VERSION
	.align		4
        /*0154*/ 	.byte	0x03, 0x5f
        /*0156*/ 	.short	0x0101


	//----- nvinfo : EIATTR_COOP_GROUP_MASK_REGIDS
	.align		4
        /*0158*/ 	.byte	0x04, 0x29
        /*015a*/ 	.short	(.L_27851 - .L_27850)


	//   ....[0]....
.L_27850:
        /*015c*/ 	.word	0xffffffff


	//   ....[1]....
        /*0160*/ 	.word	0xffffffff


	//   ....[2]....
        /*0164*/ 	.word	0xffffffff


	//   ....[3]....
        /*0168*/ 	.word	0xffffffff


	//   ....[4]....
        /*016c*/ 	.word	0xffffffff


	//   ....[5]....
        /*0170*/ 	.word	0xffffffff


	//   ....[6]....
        /*0174*/ 	.word	0xffffffff


	//   ....[7]....
        /*0178*/ 	.word	0xffffffff


	//   ....[8]....
        /*017c*/ 	.word	0xffffffff


	//   ....[9]....
        /*0180*/ 	.word	0xffffffff


	//   ....[10]....
        /*0184*/ 	.word	0xffffffff


	//   ....[11]....
        /*0188*/ 	.word	0xffffffff


	//   ....[12]....
        /*018c*/ 	.word	0xffffffff


	//   ....[13]....
        /*0190*/ 	.word	0xffffffff


	//   ....[14]....
        /*0194*/ 	.word	0xffffffff


	//   ....[15]....
        /*0198*/ 	.word	0xffffffff


	//   ....[16]....
        /*019c*/ 	.word	0xffffffff


	//   ....[17]....
        /*01a0*/ 	.word	0xffffffff


	//   ....[18]....
        /*01a4*/ 	.word	0xffffffff


	//   ....[19]....
        /*01a8*/ 	.word	0xffffffff


	//   ....[20]....
        /*01ac*/ 	.word	0xffffffff


	//   ....[21]....
        /*01b0*/ 	.word	0xffffffff


	//   ....[22]....
        /*01b4*/ 	.word	0xffffffff


	//   ....[23]....
        /*01b8*/ 	.word	0xffffffff


	//   ....[24]....
        /*01bc*/ 	.word	0xffffffff


	//   ....[25]....
        /*01c0*/ 	.word	0xffffffff


	//   ....[26]....
        /*01c4*/ 	.word	0xffffffff


	//   ....[27]....
        /*01c8*/ 	.word	0xffffffff


	//   ....[28]....
        /*01cc*/ 	.word	0xffffffff


	//   ....[29]....
        /*01d0*/ 	.word	0xffffffff


	//   ....[30]....
        /*01d4*/ 	.word	0xffffffff


	//   ....[31]....
        /*01d8*/ 	.word	0xffffffff


	//   ....[32]....
        /*01dc*/ 	.word	0xffffffff


	//   ....[33]....
        /*01e0*/ 	.word	0xffffffff


	//   ....[34]....
        /*01e4*/ 	.word	0xffffffff


	//   ....[35]....
        /*01e8*/ 	.word	0xffffffff


	//   ....[36]....
        /*01ec*/ 	.word	0xffffffff


	//   ....[37]....
        /*01f0*/ 	.word	0xffffffff


	//   ....[38]....
        /*01f4*/ 	.word	0xffffffff


	//   ....[39]....
        /*01f8*/ 	.word	0xffffffff


	//   ....[40]....
        /*01fc*/ 	.word	0xffffffff


	//   ....[41]....
        /*0200*/ 	.word	0xffffffff


	//   ....[42]....
        /*0204*/ 	.word	0xffffffff


	//   ....[43]....
        /*0208*/ 	.word	0xffffffff


	//   ....[44]....
        /*020c*/ 	.word	0xffffffff


	//   ....[45]....
        /*0210*/ 	.word	0xffffffff


	//   ....[46]....
        /*0214*/ 	.word	0xffffffff


	//   ....[47]....
        /*0218*/ 	.word	0xffffffff


	//   ....[48]....
        /*021c*/ 	.word	0xffffffff


	//   ....[49]....
        /*0220*/ 	.word	0xffffffff


	//   ....[50]....
        /*0224*/ 	.word	0xffffffff


	//   ....[51]....
        /*0228*/ 	.word	0xffffffff


	//   ....[52]....
        /*022c*/ 	.word	0xffffffff


	//   ....[53]....
        /*0230*/ 	.word	0xffffffff


	//   ....[54]....
        /*0234*/ 	.word	0xffffffff


	//   ....[55]....
        /*0238*/ 	.word	0xffffffff


	//   ....[56]....
        /*023c*/ 	.word	0xffffffff


	//   ....[57]....
        /*0240*/ 	.word	0xffffffff


	//   ....[58]....
        /*0244*/ 	.word	0xffffffff


	//   ....[59]....
        /*0248*/ 	.word	0xffffffff


	//   ....[60]....
        /*024c*/ 	.word	0xffffffff


	//   ....[61]....
        /*0250*/ 	.word	0xffffffff


	//   ....[62]....
        /*0254*/ 	.word	0xffffffff


	//   ....[63]....
        /*0258*/ 	.word	0xffffffff


	//   ....[64]....
        /*025c*/ 	.word	0xffffffff


	//   ....[65]....
        /*0260*/ 	.word	0xffffffff


	//   ....[66]....
        /*0264*/ 	.word	0xffffffff


	//   ....[67]....
        /*0268*/ 	.word	0xffffffff


	//   ....[68]....
        /*026c*/ 	.word	0xffffffff


	//   ....[69]....
        /*0270*/ 	.word	0xffffffff


	//   ....[70]....
        /*0274*/ 	.word	0xffffffff


	//   ....[71]....
        /*0278*/ 	.word	0xffffffff


	//   ....[72]....
        /*027c*/ 	.word	0xffffffff


	//   ....[73]....
        /*0280*/ 	.word	0xffffffff


	//   ....[74]....
        /*0284*/ 	.word	0xffffffff


	//   ....[75]....
        /*0288*/ 	.word	0xffffffff


	//   ....[76]....
        /*028c*/ 	.word	0xffffffff


	//   ....[77]....
        /*0290*/ 	.word	0xffffffff


	//   ....[78]....
        /*0294*/ 	.word	0xffffffff


	//   ....[79]....
        /*0298*/ 	.word	0xffffffff


	//   ....[80]....
        /*029c*/ 	.word	0xffffffff


	//   ....[81]....
        /*02a0*/ 	.word	0xffffffff


	//   ....[82]....
        /*02a4*/ 	.word	0xffffffff


	//   ....[83]....
        /*02a8*/ 	.word	0xffffffff


	//   ....[84]....
        /*02ac*/ 	.word	0xffffffff


	//   ....[85]....
        /*02b0*/ 	.word	0xffffffff


	//   ....[86]....
        /*02b4*/ 	.word	0xffffffff


	//   ....[87]....
        /*02b8*/ 	.word	0xffffffff


	//   ....[88]....
        /*02bc*/ 	.word	0xffffffff


	//   ....[89]....
        /*02c0*/ 	.word	0xffffffff


	//   ....[90]....
        /*02c4*/ 	.word	0xffffffff


	//   ....[91]....
        /*02c8*/ 	.word	0xffffffff


	//   ....[92]....
        /*02cc*/ 	.word	0xffffffff


	//   ....[93]....
        /*02d0*/ 	.word	0xffffffff


	//   ....[94]....
        /*02d4*/ 	.word	0xffffffff


	//   ....[95]....
        /*02d8*/ 	.word	0xffffffff


	//   ....[96]....
        /*02dc*/ 	.word	0xffffffff


	//   ....[97]....
        /*02e0*/ 	.word	0xffffffff


	//   ....[98]....
        /*02e4*/ 	.word	0xffffffff


	//   ....[99]....
        /*02e8*/ 	.word	0xffffffff


	//----- nvinfo : EIATTR_COOP_GROUP_INSTR_OFFSETS
	.align		4
.L_27851:
        /*02ec*/ 	.byte	0x04, 0x28
        /*02ee*/ 	.short	(.L_27853 - .L_27852)


	//   ....[0]....
.L_27852:
        /*02f0*/ 	.word	0x000013f0


	//   ....[1]....
        /*02f4*/ 	.word	0x00001480


	//   ....[2]....
        /*02f8*/ 	.word	0x000014a0


	//   ....[3]....
        /*02fc*/ 	.word	0x000014d0


	//   ....[4]....
        /*0300*/ 	.word	0x00001510


	//   ....[5]....
        /*0304*/ 	.word	0x00001560


	//   ....[6]....
        /*0308*/ 	.word	0x00001580


	//   ....[7]....
        /*030c*/ 	.word	0x000015c0


	//   ....[8]....
        /*0310*/ 	.word	0x00002410


	//   ....[9]....
        /*0314*/ 	.word	0x00002440


	//   ....[10]....
        /*0318*/ 	.word	0x00002460


	//   ....[11]....
        /*031c*/ 	.word	0x00002480


	//   ....[12]....
        /*0320*/ 	.word	0x000024a0


	//   ....[13]....
        /*0324*/ 	.word	0x000024f0


	//   ....[14]....
        /*0328*/ 	.word	0x00002510


	//   ....[15]....
        /*032c*/ 	.word	0x00002530


	//   ....[16]....
        /*0330*/ 	.word	0x00004d90


	//   ....[17]....
        /*0334*/ 	.word	0x00004dd0


	//   ....[18]....
        /*0338*/ 	.word	0x00004e10


	//   ....[19]....
        /*033c*/ 	.word	0x00004e50


	//   ....[20]....
        /*0340*/ 	.word	0x00004e90


	//   ....[21]....
        /*0344*/ 	.word	0x00004ed0


	//   ....[22]....
        /*0348*/ 	.word	0x00004ef0


	//   ....[23]....
        /*034c*/ 	.word	0x00004f20


	//   ....[24]....
        /*0350*/ 	.word	0x00004f40


	//   ....[25]....
        /*0354*/ 	.word	0x00004f60


	//   ....[26]....
        /*0358*/ 	.word	0x00004f80


	//   ....[27]....
        /*035c*/ 	.word	0x00004fa0


	//   ....[28]....
        /*0360*/ 	.word	0x00004fb0


	//   ....[29]....
        /*0364*/ 	.word	0x00004fd0


	//   ....[30]....
        /*0368*/ 	.word	0x00004ff0


	//   ....[31]....
        /*036c*/ 	.word	0x00005010


	//   ....[32]....
        /*0370*/ 	.word	0x00005030


	//   ....[33]....
        /*0374*/ 	.word	0x00005050


	//   ....[34]....
        /*0378*/ 	.word	0x00005070


	//   ....[35]....
        /*037c*/ 	.word	0x00005090


	//   ....[36]....
        /*0380*/ 	.word	0x000050b0


	//   ....[37]....
        /*0384*/ 	.word	0x000050d0


	//   ....[38]....
        /*0388*/ 	.word	0x000050f0


	//   ....[39]....
        /*038c*/ 	.word	0x00005110


	//   ....[40]....
        /*0390*/ 	.word	0x00005130


	//   ....[41]....
        /*0394*/ 	.word	0x00005150


	//   ....[42]....
        /*0398*/ 	.word	0x00005170


	//   ....[43]....
        /*039c*/ 	.word	0x00005190


	//   ....[44]....
        /*03a0*/ 	.word	0x000051b0


	//   ....[45]....
        /*03a4*/ 	.word	0x000051d0


	//   ....[46]....
        /*03a8*/ 	.word	0x000051f0


	//   ....[47]....
        /*03ac*/ 	.word	0x00005210


	//   ....[48]....
        /*03b0*/ 	.word	0x00005230


	//   ....[49]....
        /*03b4*/ 	.word	0x00005250


	//   ....[50]....
        /*03b8*/ 	.word	0x00005270


	//   ....[51]....
        /*03bc*/ 	.word	0x00005290


	//   ....[52]....
        /*03c0*/ 	.word	0x000052c0


	//   ....[53]....
        /*03c4*/ 	.word	0x000052e0


	//   ....[54]....
        /*03c8*/ 	.word	0x00005300


	//   ....[55]....
        /*03cc*/ 	.word	0x00005320


	//   ....[56]....
        /*03d0*/ 	.word	0x00005340


	//   ....[57]....
        /*03d4*/ 	.word	0x00005360


	//   ....[58]....
        /*03d8*/ 	.word	0x00005370


	//   ....[59]....
        /*03dc*/ 	.word	0x00005390


	//   ....[60]....
        /*03e0*/ 	.word	0x000053b0


	//   ....[61]....
        /*03e4*/ 	.word	0x000053d0


	//   ....[62]....
        /*03e8*/ 	.word	0x000053f0


	//   ....[63]....
        /*03ec*/ 	.word	0x00005410


	//   ....[64]....
        /*03f0*/ 	.word	0x00005430


	//   ....[65]....
        /*03f4*/ 	.word	0x00005450


	//   ....[66]....
        /*03f8*/ 	.word	0x00005470


	//   ....[67]....
        /*03fc*/ 	.word	0x00005490


	//   ....[68]....
        /*0400*/ 	.word	0x000054b0


	//   ....[69]....
        /*0404*/ 	.word	0x000054d0


	//   ....[70]....
        /*0408*/ 	.word	0x000054f0


	//   ....[71]....
        /*040c*/ 	.word	0x00005510


	//   ....[72]....
        /*0410*/ 	.word	0x00005530


	//   ....[73]....
        /*0414*/ 	.word	0x00005550


	//   ....[74]....
        /*0418*/ 	.word	0x00005580


	//   ....[75]....
        /*041c*/ 	.word	0x000055a0


	//   ....[76]....
        /*0420*/ 	.word	0x000055c0


	//   ....[77]....
        /*0424*/ 	.word	0x000055e0


	//   ....[78]....
        /*0428*/ 	.word	0x00005600


	//   ....[79]....
        /*042c*/ 	.word	0x00005620


	//   ....[80]....
        /*0430*/ 	.word	0x00005630


	//   ....[81]....
        /*0434*/ 	.word	0x00005650


	//   ....[82]....
        /*0438*/ 	.word	0x00005670


	//   ....[83]....
        /*043c*/ 	.word	0x00005690


	//   ....[84]....
        /*0440*/ 	.word	0x000056b0


	//   ....[85]....
        /*0444*/ 	.word	0x000056d0


	//   ....[86]....
        /*0448*/ 	.word	0x00005700


	//   ....[87]....
        /*044c*/ 	.word	0x00005720


	//   ....[88]....
        /*0450*/ 	.word	0x00005740


	//   ....[89]....
        /*0454*/ 	.word	0x00005760


	//   ....[90]....
        /*0458*/ 	.word	0x00005780


	//   ....[91]....
        /*045c*/ 	.word	0x000057a0


	//   ....[92]....
        /*0460*/ 	.word	0x000057c0


	//   ....[93]....
        /*0464*/ 	.word	0x000057e0


	//   ....[94]....
        /*0468*/ 	.word	0x00005800


	//   ....[95]....
        /*046c*/ 	.word	0x00005820


	//   ....[96]....
        /*0470*/ 	.word	0x00005840


	//   ....[97]....
        /*0474*/ 	.word	0x00005860


	//   ....[98]....
        /*0478*/ 	.word	0x00005880


	//   ....[99]....
        /*047c*/ 	.word	0x000058a0


	//----- nvinfo : EIATTR_VRC_CTA_INIT_COUNT
	.align		4
.L_27853:
        /*0480*/ 	.byte	0x02, 0x4a
	.zero		1
	.zero		1


	//----- nvinfo : EIATTR_EXIT_INSTR_OFFSETS
	.align		4
        /*0484*/ 	.byte	0x04, 0x1c
        /*0486*/ 	.short	(.L_27855 - .L_27854)


	//   ....[0]....
.L_27854:
        /*0488*/ 	.word	0x000064a0


	//   ....[1]....
        /*048c*/ 	.word	0x000064e0


	//   ....[2]....
        /*0490*/ 	.word	0x00006740


	//----- nvinfo : EIATTR_CRS_STACK_SIZE
	.align		4
.L_27855:
        /*0494*/ 	.byte	0x04, 0x1e
        /*0496*/ 	.short	(.L_27857 - .L_27856)
.L_27856:
        /*0498*/ 	.word	0x00000000


	//----- nvinfo : EIATTR_CBANK_PARAM_SIZE
	.align		4
.L_27857:
        /*049c*/ 	.byte	0x03, 0x19
        /*049e*/ 	.short	0x007c


	//----- nvinfo : EIATTR_PARAM_CBANK
	.align		4
        /*04a0*/ 	.byte	0x04, 0x0a
        /*04a2*/ 	.short	(.L_27859 - .L_27858)
	.align		4
.L_27858:
        /*04a4*/ 	.word	index@(.nv.constant0._ZN4vllm25paged_attention_v1_kernelIffLi112ELi32ELi128ELNS_18Fp8KVCacheDataTypeE0ELb0EEEvPT_PKS2_PKT0_S8_ifPKiSA_iPKfiiiSC_SC_iiiii)
        /*04a8*/ 	.short	0x0380
        /*04aa*/ 	.short	0x007c


	//----- nvinfo : EIATTR_SW_WAR
	.align		4
.L_27859:
        /*04ac*/ 	.byte	0x04, 0x36
        /*04ae*/ 	.short	(.L_27861 - .L_27860)
.L_27860:
        /*04b0*/ 	.word	0x00000008
.L_27861:


//--------------------- .nv.info._ZN4vllm25paged_attention_v1_kernelIffLi96ELi32ELi128ELNS_18Fp8KVCacheDataTypeE0ELb0EEEvPT_PKS2_PKT0_S8_ifPKiSA_iPKfiiiSC_SC_iiiii --------------------------
	.section	.nv.info._ZN4vllm25paged_attention_v1_kernelIffLi96ELi32ELi128ELNS_18Fp8KVCacheDataTypeE0ELb0EEEvPT_PKS2_PKT0_S8_ifPKiSA_iPKfiiiSC_SC_iiiii,"",@"SHT_CUDA_INFO"
	.sectionflags	@""
	.align	4


	//----- nvinfo : EIATTR_CUDA_API_VERSION
	.align		4
        /*0000*/ 	.byte	0x04, 0x37
        /*0002*/ 	.short	(.L_27863 - .L_27862)
.L_27862:
        /*0004*/ 	.word	0x00000082


	//----- nvinfo : EIATTR_KPARAM_INFO
	.align		4
.L_27863:
        /*0008*/ 	.byte	0x04, 0x17
        /*000a*/ 	.short	(.L_27865 - .L_27864)
.L_27864:
        /*000c*/ 	.word	0x00000000
        /*0010*/ 	.short	0x0013
        /*0012*/ 	.short	0x0078
        /*0014*/ 	.byte	0x00, 0xf0, 0x11, 0x00


	//----- nvinfo : EIATTR_KPARAM_INFO
	.align		4
.L_27865:
        /*0018*/ 	.byte	0x04, 0x17
        /*001a*/ 	.short	(.L_27867 - .L_27866)
.L_27866:
        /*001c*/ 	.word	0x00000000
        /*0020*/ 	.short	0x0012
        /*0022*/ 	.short	0x0074
        /*0024*/ 	.byte	0x00, 0xf0, 0x11, 0x00


	//----- nvinfo : EIATTR_KPARAM_INFO
	.align		4
.L_27867:
        /*0028*/ 	.byte	0x04, 0x17
        /*002a*/ 	.short	(.L_27869 - .L_27868)
.L_27868:
        /*002c*/ 	.word	0x00000000
        /*0030*/ 	.short	0x0011
        /*0032*/ 	.short	0x0070
        /*0034*/ 	.byte	0x00, 0xf0, 0x11, 0x00


	//----- nvinfo : EIATTR_KPARAM_INFO
	.align		4
.L_27869:
        /*0038*/ 	.byte	0x04, 0x17
        /*003a*/ 	.short	(.L_27871 - .L_27870)
.L_27870:
        /*003c*/ 	.word	0x00000000
        /*0040*/ 	.short	0x0010
        /*0042*/ 	.short	0x006c
        /*0044*/ 	.byte	0x00, 0xf0, 0x11, 0x00


	//----- nvinfo : EIATTR_KPARAM_INFO
	.align		4
.L_27871:
        /*0048*/ 	.byte	0x04, 0x17
        /*004a*/ 	.short	(.L_27873 - .L_27872)
.L_27872:
        /*004c*/ 	.word	0x00000000
        /*0050*/ 	.short	0x000f
        /*0052*/ 	.short	0x0068
        /*0054*/ 	.byte	0x00, 0xf0, 0x11, 0x00


	//----- nvinfo : EIATTR_KPARAM_INFO
	.align		4
.L_27873:
        /*0058*/ 	.byte	0x04, 0x17
        /*005a*/ 	.short	(.L_27875 - .L_27874)
.L_27874:
        /*005c*/ 	.word	0x00000000
        /*0060*/ 	.short	0x000e
        /*0062*/ 	.short	0x0060
        /*0064*/ 	.byte	0x00, 0xf5, 0x21, 0x00


	//----- nvinfo : EIATTR_KPARAM_INFO
	.align		4
.L_27875:
        /*0068*/ 	.byte	0x04, 0x17
        /*006a*/ 	.short	(.L_27877 - .L_27876)
.L_27876:
        /*006c*/ 	.word	0x00000000
        /*0070*/ 	.short	0x000d
        /*0072*/ 	.short	0x0058
        /*0074*/ 	.byte	0x00, 0xf5, 0x21, 0x00


	//----- nvinfo : EIATTR_KPARAM_INFO
	.align		4
.L_27877:
        /*0078*/ 	.byte	0x04, 0x17
        /*007a*/ 	.short	(.L_27879 - .L_27878)
.L_27878:
        /*007c*/ 	.word	0x00000000
        /*0080*/ 	.short	0x000c
        /*0082*/ 	.short	0x0050
        /*0084*/ 	.byte	0x00, 0xf0, 0x11, 0x00


	//----- nvinfo : EIATTR_KPARAM_INFO
	.align		4
.L_27879:
        /*0088*/ 	.byte	0x04, 0x17
        /*008a*/ 	.short	(.L_27881 - .L_27880)
.L_27880:
        /*008c*/ 	.word	0x00000000
        /*0090*/ 	.short	0x000b
        /*0092*/ 	.short	0x004c
        /*0094*/ 	.byte	0x00, 0xf0, 0x11, 0x00


	//----- nvinfo : EIATTR_KPARAM_INFO
	.align		4
.L_27881:
        /*0098*/ 	.byte	0x04, 0x17
        /*009a*/ 	.short	(.L_27883 - .L_27882)
.L_27882:
        /*009c*/ 	.word	0x00000000
        /*00a0*/ 	.short	0x000a
        /*00a2*/ 	.short	0x0048
        /*00a4*/ 	.byte	0x00, 0xf0, 0x11, 0x00


	//----- nvinfo : EIATTR_KPARAM_INFO
	.align		4
.L_27883:
        /*00a8*/ 	.byte	0x04, 0x17
        /*00aa*/ 	.short	(.L_27885 - .L_27884)
.L_27884:
        /*00ac*/ 	.word	0x00000000
        /*00b0*/ 	.short	0x0009
        /*00b2*/ 	.short	0x0040
        /*00b4*/ 	.byte	0x00, 0xf5, 0x21, 0x00


	//----- nvinfo : EIATTR_KPARAM_INFO
	.align		4
.L_27885:
        /*00b8*/ 	.byte	0x04, 0x17
        /*00ba*/ 	.short	(.L_27887 - .L_27886)
.L_27886:
        /*00bc*/ 	.word	0x00000000
        /*00c0*/ 	.short	0x0008
        /*00c2*/ 	.short	0x0038
        /*00c4*/ 	.byte	0x00, 0xf0, 0x11, 0x00


	//----- nvinfo : EIATTR_KPARAM_INFO
	.align		4
.L_27887:
        /*00c8*/ 	.byte	0x04, 0x17
        /*00ca*/ 	.short	(.L_27889 - .L_27888)
.L_27888:
        /*00cc*/ 	.word	0x00000000
        /*00d0*/ 	.short	0x0007
        /*00d2*/ 	.short	0x0030
        /*00d4*/ 	.byte	0x00, 0xf5, 0x21, 0x00


	//----- nvinfo : EIATTR_KPARAM_INFO
	.align		4
.L_27889:
        /*00d8*/ 	.byte	0x04, 0x17
        /*00da*/ 	.short	(.L_27891 - .L_27890)
.L_27890:
        /*00dc*/ 	.word	0x00000000
        /*00e0*/ 	.short	0x0006
        /*00e2*/ 	.short	0x0028
        /*00e4*/ 	.byte	0x00, 0xf5, 0x21, 0x00


	//----- nvinfo : EIATTR_KPARAM_INFO
	.align		4
.L_27891:
        /*00e8*/ 	.byte	0x04, 0x17
        /*00ea*/ 	.short	(.L_27893 - .L_27892)
.L_27892:
        /*00ec*/ 	.word	0x00000000
        /*00f0*/ 	.short	0x0005
        /*00f2*/ 	.short	0x0024
        /*00f4*/ 	.byte	0x00, 0xf0, 0x11, 0x00


	//----- nvinfo : EIATTR_KPARAM_INFO
	.align		4
.L_27893:
        /*00f8*/ 	.byte	0x04, 0x17
        /*00fa*/ 	.short	(.L_27895 - .L_27894)
.L_27894:
        /*00fc*/ 	.word	0x00000000
        /*0100*/ 	.short	0x0004
        /*0102*/ 	.short	0x0020
        /*0104*/ 	.byte	0x00, 0xf0, 0x11, 0x00


	//----- nvinfo : EIATTR_KPARAM_INFO
	.align		4
.L_27895:
        /*0108*/ 	.byte	0x04, 0x17
        /*010a*/ 	.short	(.L_27897 - .L_27896)
.L_27896:
        /*010c*/ 	.word	0x00000000
        /*0110*/ 	.short	0x0003
        /*0112*/ 	.short	0x0018
        /*0114*/ 	.byte	0x00, 0xf5, 0x21, 0x00


	//----- nvinfo : EIATTR_KPARAM_INFO
	.align		4
.L_27897:
        /*0118*/ 	.byte	0x04, 0x17
        /*011a*/ 	.short	(.L_27899 - .L_27898)
.L_27898:
        /*011c*/ 	.word	0x00000000
        /*0120*/ 	.short	0x0002
        /*0122*/ 	.short	0x0010
        /*0124*/ 	.byte	0x00, 0xf5, 0x21, 0x00


	//----- nvinfo : EIATTR_KPARAM_INFO
	.align		4
.L_27899:
        /*0128*/ 	.byte	0x04, 0x17
        /*012a*/ 	.short	(.L_27901 - .L_27900)
.L_27900:
        /*012c*/ 	.word	0x00000000
        /*0130*/ 	.short	0x0001
        /*0132*/ 	.short	0x0008
        /*0134*/ 	.byte	0x00, 0xf5, 0x21, 0x00


	//----- nvinfo : EIATTR_KPARAM_INFO
	.align		4
.L_27901:
        /*0138*/ 	.byte	0x04, 0x17
        /*013a*/ 	.short	(.L_27903 - .L_27902)
.L_27902:
        /*013c*/ 	.word	0x00000000
        /*0140*/ 	.short	0x0000
        /*0142*/ 	.short	0x0000
        /*0144*/ 	.byte	0x00, 0xf5, 0x21, 0x00


	//----- nvinfo : EIATTR_SPARSE_MMA_MASK
	.align		4
.L_27903:
        /*0148*/ 	.byte	0x03, 0x50
        /*014a*/ 	.short	0x0000


	//----- nvinfo : EIATTR_MAXREG_COUNT
	.align		4
        /*014c*/ 	.byte	0x03, 0x1b
        /*014e*/ 	.short	0x00ff


	//----- nvinfo : EIATTR_NUM_BARRIERS
	.align		4
        /*0150*/ 	.byte	0x02, 0x4c
        /*0152*/ 	.byte	0x01
	.zero		1


	//----- nvinfo : EIATTR_MERCURY_ISA_VERSION
	.align		4
        /*0154*/ 	.byte	0x03, 0x5f
        /*0156*/ 	.short	0x0101


	//----- nvinfo : EIATTR_COOP_GROUP_MASK_REGIDS
	.align		4
        /*0158*/ 	.byte	0x04, 0x29
        /*015a*/ 	.short	(.L_27905 - .L_27904)


	//   ....[0]....
.L_27904:
        /*015c*/ 	.word	0xffffffff


	//   ....[1]....
        /*0160*/ 	.word	0xffffffff


	//   ....[2]....
        /*0164*/ 	.word	0xffffffff


	//   ....[3]....
        /*0168*/ 	.word	0xffffffff


	//   ....[4]....
        /*016c*/ 	.word	0xffffffff


	//   ....[5]....
        /*0170*/ 	.word	0xffffffff


	//   ....[6]....
        /*0174*/ 	.word	0xffffffff


	//   ....[7]....
        /*0178*/ 	.word	0xffffffff


	//   ....[8]....
        /*017c*/ 	.word	0xffffffff


	//   ....[9]....
        /*0180*/ 	.word	0xffffffff


	//   ....[10]....
        /*0184*/ 	.word	0xffffffff


	//   ....[11]....
        /*0188*/ 	.word	0xffffffff


	//   ....[12]....
        /*018c*/ 	.word	0xffffffff


	//   ....[13]....
        /*0190*/ 	.word	0xffffffff


	//   ....[14]....
        /*0194*/ 	.word	0xffffffff


	//   ....[15]....
        /*0198*/ 	.word	0xffffffff


	//   ....[16]....
        /*019c*/ 	.word	0xffffffff


	//   ....[17]....
        /*01a0*/ 	.word	0xffffffff


	//   ....[18]....
        /*01a4*/ 	.word	0xffffffff


	//   ....[19]....
        /*01a8*/ 	.word	0xffffffff


	//   ....[20]....
        /*01ac*/ 	.word	0xffffffff


	//   ....[21]....
        /*01b0*/ 	.word	0xffffffff


	//   ....[22]....
        /*01b4*/ 	.word	0xffffffff


	//   ....[23]....
        /*01b8*/ 	.word	0xffffffff


	//   ....[24]....
        /*01bc*/ 	.word	0xffffffff


	//   ....[25]....
        /*01c0*/ 	.word	0xffffffff


	//   ....[26]....
        /*01c4*/ 	.word	0xffffffff


	//   ....[27]....
        /*01c8*/ 	.word	0xffffffff


	//   ....[28]....
        /*01cc*/ 	.word	0xffffffff


	//   ....[29]....
        /*01d0*/ 	.word	0xffffffff


	//   ....[30]....
        /*01d4*/ 	.word	0xffffffff


	//   ....[31]....
        /*01d8*/ 	.word	0xffffffff


	//   ....[32]....
        /*01dc*/ 	.word	0xffffffff


	//   ....[33]....
        /*01e0*/ 	.word	0xffffffff


	//   ....[34]....
        /*01e4*/ 	.word	0xffffffff


	//   ....[35]....
        /*01e8*/ 	.word	0xffffffff


	//   ....[36]....
        /*01ec*/ 	.word	0xffffffff


	//   ....[37]....
        /*01f0*/ 	.word	0xffffffff


	//   ....[38]....
        /*01f4*/ 	.word	0xffffffff


	//   ....[39]....
        /*01f8*/ 	.word	0xffffffff


	//   ....[40]....
        /*01fc*/ 	.word	0xffffffff


	//   ....[41]....
        /*0200*/ 	.word	0xffffffff


	//   ....[42]....
        /*0204*/ 	.word	0xffffffff


	//   ....[43]....
        /*0208*/ 	.word	0xffffffff


	//   ....[44]....
        /*020c*/ 	.word	0xffffffff


	//   ....[45]....
        /*0210*/ 	.word	0xffffffff


	//   ....[46]....
        /*0214*/ 	.word	0xffffffff


	//   ....[47]....
        /*0218*/ 	.word	0xffffffff


	//   ....[48]....
        /*021c*/ 	.word	0xffffffff


	//   ....[49]....
        /*0220*/ 	.word	0xffffffff


	//   ....[50]....
        /*0224*/ 	.word	0xffffffff


	//   ....[51]....
        /*0228*/ 	.word	0xffffffff


	//   ....[52]....
        /*022c*/ 	.word	0xffffffff


	//   ....[53]....
        /*0230*/ 	.word	0xffffffff


	//   ....[54]....
        /*0234*/ 	.word	0xffffffff


	//   ....[55]....
        /*0238*/ 	.word	0xffffffff


	//   ....[56]....
        /*023c*/ 	.word	0xffffffff


	//   ....[57]....
        /*0240*/ 	.word	0xffffffff


	//   ....[58]....
        /*0244*/ 	.word	0xffffffff


	//   ....[59]....
        /*0248*/ 	.word	0xffffffff


	//   ....[60]....
        /*024c*/ 	.word	0xffffffff


	//   ....[61]....
        /*0250*/ 	.word	0xffffffff


	//   ....[62]....
        /*0254*/ 	.word	0xffffffff


	//   ....[63]....
        /*0258*/ 	.word	0xffffffff


	//   ....[64]....
        /*025c*/ 	.word	0xffffffff


	//   ....[65]....
        /*0260*/ 	.word	0xffffffff


	//   ....[66]....
        /*0264*/ 	.word	0xffffffff


	//   ....[67]....
        /*0268*/ 	.word	0xffffffff


	//   ....[68]....
        /*026c*/ 	.word	0xffffffff


	//   ....[69]....
        /*0270*/ 	.word	0xffffffff


	//   ....[70]....
        /*0274*/ 	.word	0xffffffff


	//   ....[71]....
        /*0278*/ 	.word	0xffffffff


	//   ....[72]....
        /*027c*/ 	.word	0xffffffff


	//   ....[73]....
        /*0280*/ 	.word	0xffffffff


	//   ....[74]....
        /*0284*/ 	.word	0xffffffff


	//   ....[75]....
        /*0288*/ 	.word	0xffffffff


	//   ....[76]....
        /*028c*/ 	.word	0xffffffff


	//   ....[77]....
        /*0290*/ 	.word	0xffffffff


	//   ....[78]....
        /*0294*/ 	.word	0xffffffff


	//   ....[79]....
        /*0298*/ 	.word	0xffffffff


	//   ....[80]....
        /*029c*/ 	.word	0xffffffff


	//   ....[81]....
        /*02a0*/ 	.word	0xffffffff


	//   ....[82]....
        /*02a4*/ 	.word	0xffffffff


	//   ....[83]....
        /*02a8*/ 	.word	0xffffffff


	//   ....[84]....
        /*02ac*/ 	.word	0xffffffff


	//   ....[85]....
        /*02b0*/ 	.word	0xffffffff


	//   ....[86]....
        /*02b4*/ 	.word	0xffffffff


	//   ....[87]....
        /*02b8*/ 	.word	0xffffffff


	//----- nvinfo : EIATTR_COOP_GROUP_INSTR_OFFSETS
	.align		4
.L_27905:
        /*02bc*/ 	.byte	0x04, 0x28
        /*02be*/ 	.short	(.L_27907 - .L_27906)


	//   ....[0]....
.L_27906:
        /*02c0*/ 	.word	0x00001270


	//   ....[1]....
        /*02c4*/ 	.word	0x00001310


	//   ....[2]....
        /*02c8*/ 	.word	0x00001330


	//   ....[3]....
        /*02cc*/ 	.word	0x00001360


	//   ....[4]....
        /*02d0*/ 	.word	0x00001390


	//   ....[5]....
        /*02d4*/ 	.word	0x00001430


	//   ....[6]....
        /*02d8*/ 	.word	0x00001450


	//   ....[7]....
        /*02dc*/ 	.word	0x00001490


	//   ....[8]....
        /*02e0*/ 	.word	0x000022e0


	//   ....[9]....
        /*02e4*/ 	.word	0x00002320


	//   ....[10]....
        /*02e8*/ 	.word	0x00002340


	//   ....[11]....
        /*02ec*/ 	.word	0x00002360


	//   ....[12]....
        /*02f0*/ 	.word	0x00002380


	//   ....[13]....
        /*02f4*/ 	.word	0x000023d0


	//   ....[14]....
        /*02f8*/ 	.word	0x000023f0


	//   ....[15]....
        /*02fc*/ 	.word	0x00002410


	//   ....[16]....
        /*0300*/ 	.word	0x000048a0


	//   ....[17]....
        /*0304*/ 	.word	0x000048e0


	//   ....[18]....
        /*0308*/ 	.word	0x00004920


	//   ....[19]....
        /*030c*/ 	.word	0x00004960


	//   ....[20]....
        /*0310*/ 	.word	0x00004990


	//   ....[21]....
        /*0314*/ 	.word	0x000049c0


	//   ....[22]....
        /*0318*/ 	.word	0x000049f0


	//   ....[23]....
        /*031c*/ 	.word	0x00004a20


	//   ....[24]....
        /*0320*/ 	.word	0x00004a40


	//   ....[25]....
        /*0324*/ 	.word	0x00004a60


	//   ....[26]....
        /*0328*/ 	.word	0x00004a80


	//   ....[27]....
        /*032c*/ 	.word	0x00004aa0


	//   ....[28]....
        /*0330*/ 	.word	0x00004ab0


	//   ....[29]....
        /*0334*/ 	.word	0x00004ad0


	//   ....[30]....
        /*0338*/ 	.word	0x00004af0


	//   ....[31]....
        /*033c*/ 	.word	0x00004b10


	//   ....[32]....
        /*0340*/ 	.word	0x00004b30


	//   ....[33]....
        /*0344*/ 	.word	0x00004b50


	//   ....[34]....
        /*0348*/ 	.word	0x00004b70


	//   ....[35]....
        /*034c*/ 	.word	0x00004b90


	//   ....[36]....
        /*0350*/ 	.word	0x00004bb0


	//   ....[37]....
        /*0354*/ 	.word	0x00004bd0


	//   ....[38]....
        /*0358*/ 	.word	0x00004bf0


	//   ....[39]....
        /*035c*/ 	.word	0x00004c10


	//   ....[40]....
        /*0360*/ 	.word	0x00004c30


	//   ....[41]....
        /*0364*/ 	.word	0x00004c50


	//   ....[42]....
        /*0368*/ 	.word	0x00004c70


	//   ....[43]....
        /*036c*/ 	.word	0x00004ca0


	//   ....[44]....
        /*0370*/ 	.word	0x00004cc0


	//   ....[45]....
        /*0374*/ 	.word	0x00004ce0


	//   ....[46]....
        /*0378*/ 	.word	0x00004d00


	//   ....[47]....
        /*037c*/ 	.word	0x00004d20


	//   ....[48]....
        /*0380*/ 	.word	0x00004d40


	//   ....[49]....
        /*0384*/ 	.word	0x00004d50


	//   ....[50]....
        /*0388*/ 	.word	0x00004d70


	//   ....[51]....
        /*038c*/ 	.word	0x00004d90


	//   ....[52]....
        /*0390*/ 	.word	0x00004db0


	//   ....[53]....
        /*0394*/ 	.word	0x00004dd0


	//   ....[54]....
        /*0398*/ 	.word	0x00004df0


	//   ....[55]....
        /*039c*/ 	.word	0x00004e10


	//   ....[56]....
        /*03a0*/ 	.word	0x00004e30


	//   ....[57]....
        /*03a4*/ 	.word	0x00004e50


	//   ....[58]....
        /*03a8*/ 	.word	0x00004e70


	//   ....[59]....
        /*03ac*/ 	.word	0x00004e90


	//   ....[60]....
        /*03b0*/ 	.word	0x00004eb0


	//   ....[61]....
        /*03b4*/ 	.word	0x00004ed0


	//   ....[62]....
        /*03b8*/ 	.word	0x00004ef0


	//   ....[63]....
        /*03bc*/ 	.word	0x00004f10


	//   ....[64]....
        /*03c0*/ 	.word	0x00004f30


	//   ....[65]....
        /*03c4*/ 	.word	0x00004f50


	//   ....[66]....
        /*03c8*/ 	.word	0x00004f80


	//   ....[67]....
        /*03cc*/ 	.word	0x00004fa0


	//   ....[68]....
        /*03d0*/ 	.word	0x00004fc0


	//   ....[69]....
        /*03d4*/ 	.word	0x00004fe0


	//   ....[70]....
        /*03d8*/ 	.word	0x00005000


	//   ....[71]....
        /*03dc*/ 	.word	0x00005020


	//   ....[72]....
        /*03e0*/ 	.word	0x00005030


	//   ....[73]....
        /*03e4*/ 	.word	0x00005060


	//   ....[74]....
        /*03e8*/ 	.word	0x00005080


	//   ....[75]....
        /*03ec*/ 	.word	0x000050a0


	//   ....[76]....
        /*03f0*/ 	.word	0x000050c0


	//   ....[77]....
        /*03f4*/ 	.word	0x000050e0


	//   ....[78]....
        /*03f8*/ 	.word	0x00005100


	//   ....[79]....
        /*03fc*/ 	.word	0x00005120


	//   ....[80]....
        /*0400*/ 	.word	0x00005140


	//   ....[81]....
        /*0404*/ 	.word	0x00005160


	//   ....[82]....
        /*0408*/ 	.word	0x00005180


	//   ....[83]....
        /*040c*/ 	.word	0x000051a0


	//   ....[84]....
        /*0410*/ 	.word	0x000051c0


	//   ....[85]....
        /*0414*/ 	.word	0x000051e0


	//   ....[86]....
        /*0418*/ 	.word	0x00005200


	//   ....[87]....
        /*041c*/ 	.word	0x00005220


	//----- nvinfo : EIATTR_VRC_CTA_INIT_COUNT
	.align		4
.L_27907:
        /*0420*/ 	.byte	0x02, 0x4a
	.zero		1
	.zero		1


	//----- nvinfo : EIATTR_EXIT_INSTR_OFFSETS
	.align		4
        /*0424*/ 	.byte	0x04, 0x1c
        /*0426*/ 	.short	(.L_27909 - .L_27908)


	//   ....[0]....
.L_27908:
        /*0428*/ 	.word	0x00005ca0


	//   ....[1]....
        /*042c*/ 	.word	0x00005d00


	//   ....[2]....
        /*0430*/ 	.word	0x00005f20


	//----- nvinfo : EIATTR_CRS_STACK_SIZE
	.align		4
.L_27909:
        /*0434*/ 	.byte	0x04, 0x1e
        /*0436*/ 	.short	(.L_27911 - .L_27910)
.L_27910:
        /*0438*/ 	.word	0x00000000


	//----- nvinfo : EIATTR_CBANK_PARAM_SIZE
	.align		4
.L_27911:
        /*043c*/ 	.byte	0x03, 0x19
        /*043e*/ 	.short	0x007c


	//----- nvinfo : EIATTR_PARAM_CBANK
	.align		4
        /*0440*/ 	.byte	0x04, 0x0a
        /*0442*/ 	.short	(.L_27913 - .L_27912)
	.align		4
.L_27912:
        /*0444*/ 	.word	index@(.nv.constant0._ZN4vllm25paged_attention_v1_kernelIffLi96ELi32ELi128ELNS_18Fp8KVCacheDataTypeE0ELb0EEEvPT_PKS2_PKT0_S8_ifPKiSA_iPKfiiiSC_SC_iiiii)
        /*0448*/ 	.short	0x0380
        /*044a*/ 	.short	0x007c


	//----- nvinfo : EIATTR_SW_WAR
	.align		4
.L_27913:
        /*044c*/ 	.byte	0x04, 0x36
        /*044e*/ 	.short	(.L_27915 - .L_27914)
.L_27914:
        /*0450*/ 	.word	0x00000008
.L_27915:


//--------------------- .nv.info._ZN4vllm25paged_attention_v1_kernelIffLi80ELi32ELi128ELNS_18Fp8KVCacheDataTypeE0ELb0EEEvPT_PKS2_PKT0_S8_ifPKiSA_iPKfiiiSC_SC_iiiii --------------------------
	.section	.nv.info._ZN4vllm25paged_attention_v1_kernelIffLi80ELi32ELi128ELNS_18Fp8KVCacheDataTypeE0ELb0EEEvPT_PKS2_PKT0_S8_ifPKiSA_iPKfiiiSC_SC_iiiii,"",@"SHT_CUDA_INFO"
	.sectionflags	@""
	.align	4


	//----- nvinfo : EIATTR_CUDA_API_VERSION
	.align		4
        /*0000*/ 	.byte	0x04, 0x37
        /*0002*/ 	.short	(.L_27917 - .L_27916)
.L_27916:
        /*0004*/ 	.word	0x00000082


	//----- nvinfo : EIATTR_KPARAM_INFO
	.align		4
.L_27917:
        /*0008*/ 	.byte	0x04, 0x17
        /*000a*/ 	.short	(.L_27919 - .L_27918)
.L_27918:
        /*000c*/ 	.word	0x00000000
        /*0010*/ 	.short	0x0013
        /*0012*/ 	.short	0x0078
        /*0014*/ 	.byte	0x00, 0xf0, 0x11, 0x00


	//----- nvinfo : EIATTR_KPARAM_INFO
	.align		4
.L_27919:
        /*0018*/ 	.byte	0x04, 0x17
        /*001a*/ 	.short	(.L_27921 - .L_27920)
.L_27920:
        /*001c*/ 	.word	0x00000000
        /*0020*/ 	.short	0x0012
        /*0022*/ 	.short	0x0074
        /*0024*/ 	.byte	0x00, 0xf0, 0x11, 0x00


	//----- nvinfo : EIATTR_KPARAM_INFO
	.align		4
.L_27921:
        /*0028*/ 	.byte	0x04, 0x17
        /*002a*/ 	.short	(.L_27923 - .L_27922)
.L_27922:
        /*002c*/ 	.word	0x00000000
        /*0030*/ 	.short	0x0011
        /*0032*/ 	.short	0x0070
        /*0034*/ 	.byte	0x00, 0xf0, 0x11, 0x00


	//----- nvinfo : EIATTR_KPARAM_INFO
	.align		4
.L_27923:
        /*0038*/ 	.byte	0x04, 0x17
        /*003a*/ 	.short	(.L_27925 - .L_27924)
.L_27924:
        /*003c*/ 	.word	0x00000000
        /*0040*/ 	.short	0x0010
        /*0042*/ 	.short	0x006c
        /*0044*/ 	.byte	0x00, 0xf0, 0x11, 0x00


	//----- nvinfo : EIATTR_KPARAM_INFO
	.align		4
.L_27925:
        /*0048*/ 	.byte	0x04, 0x17
        /*004a*/ 	.short	(.L_27927 - .L_27926)
.L_27926:
        /*004c*/ 	.word	0x00000000
        /*0050*/ 	.short	0x000f
        /*0052*/ 	.short	0x0068
        /*0054*/ 	.byte	0x00, 0xf0, 0x11, 0x00


	//----- nvinfo : EIATTR_KPARAM_INFO
	.align		4
.L_27927:
        /*0058*/ 	.byte	0x04, 0x17
        /*005a*/ 	.short	(.L_27929 - .L_27928)
.L_27928:
        /*005c*/ 	.word	0x00000000
        /*0060*/ 	.short	0x000e
        /*0062*/ 	.short	0x0060
        /*0064*/ 	.byte	0x00, 0xf5, 0x21, 0x00


	//----- nvinfo : EIATTR_KPARAM_INFO
	.align		4
.L_27929:
        /*0068*/ 	.byte	0x04, 0x17
        /*006a*/ 	.short	(.L_27931 - .L_27930)
.L_27930:
        /*006c*/ 	.word	0x00000000
        /*0070*/ 	.short	0x000d
        /*0072*/ 	.short	0x0058
        /*0074*/ 	.byte	0x00, 0xf5, 0x21, 0x00


	//----- nvinfo : EIATTR_KPARAM_INFO
	.align		4
.L_27931:
        /*0078*/ 	.byte	0x04, 0x17
        /*007a*/ 	.short	(.L_27933 - .L_27932)
.L_27932:
        /*007c*/ 	.word	0x00000000
        /*0080*/ 	.short	0x000c
        /*0082*/ 	.short	0x0050
        /*0084*/ 	.byte	0x00, 0xf0, 0x11, 0x00


	//----- nvinfo : EIATTR_KPARAM_INFO
	.align		4
.L_27933:
        /*0088*/ 	.byte	0x04, 0x17
        /*008a*/ 	.short	(.L_27935 - .L_27934)
.L_27934:
        /*008c*/ 	.word	0x00000000
        /*0090*/ 	.short	0x000b
        /*0092*/ 	.short	0x004c
        /*0094*/ 	.byte	0x00, 0xf0, 0x11, 0x00


	//----- nvinfo : EIATTR_KPARAM_INFO
	.align		4
.L_27935:
        /*0098*/ 	.byte	0x04, 0x17
        /*009a*/ 	.short	(.L_27937 - .L_27936)
.L_27936:
        /*009c*/ 	.word	0x00000000
        /*00a0*/ 	.short	0x000a
        /*00a2*/ 	.short	0x0048
        /*00a4*/ 	.byte	0x00, 0xf0, 0x11, 0x00


	//----- nvinfo : EIATTR_KPARAM_INFO
	.align		4
.L_27937:
        /*00a8*/ 	.byte	0x04, 0x17
        /*00aa*/ 	.short	(.L_27939 - .L_27938)
.L_27938:
        /*00ac*/ 	.word	0x00000000
        /*00b0*/ 	.short	0x0009
        /*00b2*/ 	.short	0x0040
        /*00b4*/ 	.byte	0x00, 0xf5, 0x21, 0x00


	//----- nvinfo : EIATTR_KPARAM_INFO
	.align		4
.L_27939:
        /*00b8*/ 	.byte	0x04, 0x17
        /*00ba*/ 	.short	(.L_27941 - .L_27940)
.L_27940:
        /*00bc*/ 	.word	0x00000000
        /*00c0*/ 	.short	0x0008
        /*00c2*/ 	.short	0x0038
        /*00c4*/ 	.byte	0x00, 0xf0, 0x11, 0x00


	//----- nvinfo : EIATTR_KPARAM_INFO
	.align		4
.L_27941:
        /*00c8*/ 	.byte	0x04, 0x17
        /*00ca*/ 	.short	(.L_27943 - .L_27942)
.L_27942:
        /*00cc*/ 	.word	0x00000000
        /*00d0*/ 	.short	0x0007
        /*00d2*/ 	.short	0x0030
        /*00d4*/ 	.byte	0x00, 0xf5, 0x21, 0x00


	//----- nvinfo : EIATTR_KPARAM_INFO
	.align		4
.L_27943:
        /*00d8*/ 	.byte	0x04, 0x17
        /*00da*/ 	.short	(.L_27945 - .L_27944)
.L_27944:
        /*00dc*/ 	.word	0x00000000
        /*00e0*/ 	.short	0x0006
        /*00e2*/ 	.short	0x0028
        /*00e4*/ 	.byte	0x00, 0xf5, 0x21, 0x00


	//----- nvinfo : EIATTR_KPARAM_INFO
	.align		4
.L_27945:
        /*00e8*/ 	.byte	0x04, 0x17
        /*00ea*/ 	.short	(.L_27947 - .L_27946)
.L_27946:
        /*00ec*/ 	.word	0x00000000
        /*00f0*/ 	.short	0x0005
        /*00f2*/ 	.short	0x0024
        /*00f4*/ 	.byte	0x00, 0xf0, 0x11, 0x00


	//----- nvinfo : EIATTR_KPARAM_INFO
	.align		4
.L_27947:
        /*00f8*/ 	.byte	0x04, 0x17
        /*00fa*/ 	.short	(.L_27949 - .L_27948)
.L_27948:
        /*00fc*/ 	.word	0x00000000
        /*0100*/ 	.short	0x0004
        /*0102*/ 	.short	0x0020
        /*0104*/ 	.byte	0x00, 0xf0, 0x11, 0x00


	//----- nvinfo : EIATTR_KPARAM_INFO
	.align		4
.L_27949:
        /*0108*/ 	.byte	0x04, 0x17
        /*010a*/ 	.short	(.L_27951 - .L_27950)
.L_27950:
        /*010c*/ 	.word	0x00000000
        /*0110*/ 	.short	0x0003
        /*0112*/ 	.short	0x0018
        /*0114*/ 	.byte	0x00, 0xf5, 0x21, 0x00


	//----- nvinfo : EIATTR_KPARAM_INFO
	.align		4
.L_27951:
        /*0118*/ 	.byte	0x04, 0x17
        /*011a*/ 	.short	(.L_27953 - .L_27952)
.L_27952:
        /*011c*/ 	.word	0x00000000
        /*0120*/ 	.short	0x0002
        /*0122*/ 	.short	0x0010
        /*0124*/ 	.byte	0x00, 0xf5, 0x21, 0x00


	//----- nvinfo : EIATTR_KPARAM_INFO
	.align		4
.L_27953:
        /*0128*/ 	.byte	0x04, 0x17
        /*012a*/ 	.short	(.L_27955 - .L_27954)
.L_27954:
        /*012c*/ 	.word	0x00000000
        /*0130*/ 	.short	0x0001
        /*0132*/ 	.short	0x0008
        /*0134*/ 	.byte	0x00, 0xf5, 0x21, 0x00


	//----- nvinfo : EIATTR_KPARAM_INFO
	.align		4
.L_27955:
        /*0138*/ 	.byte	0x04, 0x17
        /*013a*/ 	.short	(.L_27957 - .L_27956)
.L_27956:
        /*013c*/ 	.word	0x00000000
        /*0140*/ 	.short	0x0000
        /*0142*/ 	.short	0x0000
        /*0144*/ 	.byte	0x00, 0xf5, 0x21, 0x00


	//----- nvinfo : EIATTR_SPARSE_MMA_MASK
	.align		4
.L_27957:
        /*0148*/ 	.byte	0x03, 0x50
        /*014a*/ 	.short	0x0000


	//----- nvinfo : EIATTR_MAXREG_COUNT
	.align		4
        /*014c*/ 	.byte	0x03, 0x1b
        /*014e*/ 	.short	0x00ff


	//----- nvinfo : EIATTR_NUM_BARRIERS
	.align		4
        /*0150*/ 	.byte	0x02, 0x4c
        /*0152*/ 	.byte	0x01
	.zero		1


	//----- nvinfo : EIATTR_MERCURY_ISA_VERSION
	.align		4
        /*0154*/ 	.byte	0x03, 0x5f
        /*0156*/ 	.short	0x0101


	//----- nvinfo : EIATTR_COOP_GROUP_MASK_REGIDS
	.align		4
        /*0158*/ 	.byte	0x04, 0x29
        /*015a*/ 	.short	(.L_27959 - .L_27958)


	//   ....[0]....
.L_27958:
        /*015c*/ 	.word	0xffffffff


	//   ....[1]....
        /*0160*/ 	.word	0xffffffff


	//   ....[2]....
        /*0164*/ 	.word	0xffffffff


	//   ....[3]....
        /*0168*/ 	.word	0xffffffff


	//   ....[4]....
        /*016c*/ 	.word	0xffffffff


	//   ....[5]....
        /*0170*/ 	.word	0xffffffff


	//   ....[6]....
        /*0174*/ 	.word	0xffffffff


	//   ....[7]....
        /*0178*/ 	.word	0xffffffff


	//   ....[8]....
        /*017c*/ 	.word	0xffffffff


	//   ....[9]....
        /*0180*/ 	.word	0xffffffff


	//   ....[10]....
        /*0184*/ 	.word	0xffffffff


	//   ....[11]....
        /*0188*/ 	.word	0xffffffff


	//   ....[12]....
        /*018c*/ 	.word	0xffffffff


	//   ....[13]....
        /*0190*/ 	.word	0xffffffff


	//   ....[14]....
        /*0194*/ 	.word	0xffffffff


	//   ....[15]....
        /*0198*/ 	.word	0xffffffff


	//   ....[16]....
        /*019c*/ 	.word	0xffffffff


	//   ....[17]....
        /*01a0*/ 	.word	0xffffffff


	//   ....[18]....
        /*01a4*/ 	.word	0xffffffff


	//   ....[19]....
        /*01a8*/ 	.word	0xffffffff


	//   ....[20]....
        /*01ac*/ 	.word	0xffffffff


	//   ....[21]....
        /*01b0*/ 	.word	0xffffffff


	//   ....[22]....
        /*01b4*/ 	.word	0xffffffff


	//   ....[23]....
        /*01b8*/ 	.word	0xffffffff


	//   ....[24]....
        /*01bc*/ 	.word	0xffffffff


	//   ....[25]....
        /*01c0*/ 	.word	0xffffffff


	//   ....[26]....
        /*01c4*/ 	.word	0xffffffff


	//   ....[27]....
        /*01c8*/ 	.word	0xffffffff


	//   ....[28]....
        /*01cc*/ 	.word	0xffffffff


	//   ....[29]....
        /*01d0*/ 	.word	0xffffffff


	//   ....[30]....
        /*01d4*/ 	.word	0xffffffff


	//   ....[31]....
        /*01d8*/ 	.word	0xffffffff


	//   ....[32]....
        /*01dc*/ 	.word	0xffffffff


	//   ....[33]....
        /*01e0*/ 	.word	0xffffffff


	//   ....[34]....
        /*01e4*/ 	.word	0xffffffff


	//   ....[35]....
        /*01e8*/ 	.word	0xffffffff


	//   ....[36]....
        /*01ec*/ 	.word	0xffffffff


	//   ....[37]....
        /*01f0*/ 	.word	0xffffffff


	//   ....[38]....
        /*01f4*/ 	.word	0xffffffff


	//   ....[39]....
        /*01f8*/ 	.word	0xffffffff


	//   ....[40]....
        /*01fc*/ 	.word	0xffffffff


	//   ....[41]....
        /*0200*/ 	.word	0xffffffff


	//   ....[42]....
        /*0204*/ 	.word	0xffffffff


	//   ....[43]....
        /*0208*/ 	.word	0xffffffff


	//   ....[44]....
        /*020c*/ 	.word	0xffffffff


	//   ....[45]....
        /*0210*/ 	.word	0xffffffff


	//   ....[46]....
        /*0214*/ 	.word	0xffffffff


	//   ....[47]....
        /*0218*/ 	.word	0xffffffff


	//   ....[48]....
        /*021c*/ 	.word	0xffffffff


	//   ....[49]....
        /*0220*/ 	.word	0xffffffff


	//   ....[50]....
        /*0224*/ 	.word	0xffffffff


	//   ....[51]....
        /*0228*/ 	.word	0xffffffff


	//   ....[52]....
        /*022c*/ 	.word	0xffffffff


	//   ....[53]....
        /*0230*/ 	.word	0xffffffff


	//   ....[54]....
        /*0234*/ 	.word	0xffffffff


	//   ....[55]....
        /*0238*/ 	.word	0xffffffff


	//   ....[56]....
        /*023c*/ 	.word	0xffffffff


	//   ....[57]....
        /*0240*/ 	.word	0xffffffff


	//   ....[58]....
        /*0244*/ 	.word	0xffffffff


	//   ....[59]....
        /*0248*/ 	.word	0xffffffff


	//   ....[60]....
        /*024c*/ 	.word	0xffffffff


	//   ....[61]....
        /*0250*/ 	.word	0xffffffff


	//   ....[62]....
        /*0254*/ 	.word	0xffffffff


	//   ....[63]....
        /*0258*/ 	.word	0xffffffff


	//   ....[64]....
        /*025c*/ 	.word	0xffffffff


	//   ....[65]....
        /*0260*/ 	.word	0xffffffff


	//   ....[66]....
        /*0264*/ 	.word	0xffffffff


	//   ....[67]....
        /*0268*/ 	.word	0xffffffff


	//   ....[68]....
        /*026c*/ 	.word	0xffffffff


	//   ....[69]....
        /*0270*/ 	.word	0xffffffff


	//   ....[70]....
        /*0274*/ 	.word	0xffffffff


	//   ....[71]....
        /*0278*/ 	.word	0xffffffff


	//   ....[72]....
        /*027c*/ 	.word	0xffffffff


	//   ....[73]....
        /*0280*/ 	.word	0xffffffff


	//   ....[74]....
        /*0284*/ 	.word	0xffffffff


	//   ....[75]....
        /*0288*/ 	.word	0xffffffff


	//----- nvinfo : EIATTR_COOP_GROUP_INSTR_OFFSETS
	.align		4
.L_27959:
        /*028c*/ 	.byte	0x04, 0x28
        /*028e*/ 	.short	(.L_27961 - .L_27960)


	//   ....[0]....
.L_27960:
        /*0290*/ 	.word	0x000010e0


	//   ....[1]....
        /*0294*/ 	.word	0x000011a0


	//   ....[2]....
        /*0298*/ 	.word	0x00001200


	//   ....[3]....
        /*029c*/ 	.word	0x00001220


	//   ....[4]....
        /*02a0*/ 	.word	0x00001250


	//   ....[5]....
        /*02a4*/ 	.word	0x000012c0


	//   ....[6]....
        /*02a8*/ 	.word	0x000012e0


	//   ....[7]....
        /*02ac*/ 	.word	0x00001320


	//   ....[8]....
        /*02b0*/ 	.word	0x00002150


	//   ....[9]....
        /*02b4*/ 	.word	0x00002190


	//   ....[10]....
        /*02b8*/ 	.word	0x000021b0


	//   ....[11]....
        /*02bc*/ 	.word	0x000021d0


	//   ....[12]....
        /*02c0*/ 	.word	0x000021f0


	//   ....[13]....
        /*02c4*/ 	.word	0x00002240


	//   ....[14]....
        /*02c8*/ 	.word	0x00002260


	//   ....[15]....
        /*02cc*/ 	.word	0x00002280


	//   ....[16]....
        /*02d0*/ 	.word	0x000042f0


	//   ....[17]....
        /*02d4*/ 	.word	0x00004330


	//   ....[18]....
        /*02d8*/ 	.word	0x00004370


	//   ....[19]....
        /*02dc*/ 	.word	0x000043b0


	//   ....[20]....
        /*02e0*/ 	.word	0x000043f0


	//   ....[21]....
        /*02e4*/ 	.word	0x00004420


	//   ....[22]....
        /*02e8*/ 	.word	0x00004450


	//   ....[23]....
        /*02ec*/ 	.word	0x00004480


	//   ....[24]....
        /*02f0*/ 	.word	0x000044a0


	//   ....[25]....
        /*02f4*/ 	.word	0x000044d0


	//   ....[26]....
        /*02f8*/ 	.word	0x000044f0


	//   ....[27]....
        /*02fc*/ 	.word	0x00004510


	//   ....[28]....
        /*0300*/ 	.word	0x00004520


	//   ....[29]....
        /*0304*/ 	.word	0x00004540


	//   ....[30]....
        /*0308*/ 	.word	0x00004560


	//   ....[31]....
        /*030c*/ 	.word	0x00004580


	//   ....[32]....
        /*0310*/ 	.word	0x000045a0


	//   ....[33]....
        /*0314*/ 	.word	0x000045c0


	//   ....[34]....
        /*0318*/ 	.word	0x000045e0


	//   ....[35]....
        /*031c*/ 	.word	0x00004600


	//   ....[36]....
        /*0320*/ 	.word	0x00004620


	//   ....[37]....
        /*0324*/ 	.word	0x00004640


	//   ....[38]....
        /*0328*/ 	.word	0x00004670


	//   ....[39]....
        /*032c*/ 	.word	0x00004690


	//   ....[40]....
        /*0330*/ 	.word	0x000046b0


	//   ....[41]....
        /*0334*/ 	.word	0x000046d0


	//   ....[42]....
        /*0338*/ 	.word	0x000046f0


	//   ....[43]....
        /*033c*/ 	.word	0x00004710


	//   ....[44]....
        /*0340*/ 	.word	0x00004720


	//   ....[45]....
        /*0344*/ 	.word	0x00004740


	//   ....[46]....
        /*0348*/ 	.word	0x00004760


	//   ....[47]....
        /*034c*/ 	.word	0x00004780


	//   ....[48]....
        /*0350*/ 	.word	0x000047a0


	//   ....[49]....
        /*0354*/ 	.word	0x000047c0


	//   ....[50]....
        /*0358*/ 	.word	0x000047e0


	//   ....[51]....
        /*035c*/ 	.word	0x00004800


	//   ....[52]....
        /*0360*/ 	.word	0x00004820


	//   ....[53]....
        /*0364*/ 	.word	0x00004840


	//   ....[54]....
        /*0368*/ 	.word	0x00004860


	//   ....[55]....
        /*036c*/ 	.word	0x00004880


	//   ....[56]....
        /*0370*/ 	.word	0x000048a0


	//   ....[57]....
        /*0374*/ 	.word	0x000048d0


	//   ....[58]....
        /*0378*/ 	.word	0x000048f0


	//   ....[59]....
        /*037c*/ 	.word	0x00004910


	//   ....[60]....
        /*0380*/ 	.word	0x00004930


	//   ....[61]....
        /*0384*/ 	.word	0x00004950


	//   ....[62]....
        /*0388*/ 	.word	0x00004970


	//   ....[63]....
        /*038c*/ 	.word	0x00004980


	//   ....[64]....
        /*0390*/ 	.word	0x000049a0


	//   ....[65]....
        /*0394*/ 	.word	0x000049c0


	//   ....[66]....
        /*0398*/ 	.word	0x000049e0


	//   ....[67]....
        /*039c*/ 	.word	0x00004a00


	//   ....[68]....
        /*03a0*/ 	.word	0x00004a20


	//   ....[69]....
        /*03a4*/ 	.word	0x00004a40


	//   ....[70]....
        /*03a8*/ 	.word	0x00004a60


	//   ....[71]....
        /*03ac*/ 	.word	0x00004a80


	//   ....[72]....
        /*03b0*/ 	.word	0x00004aa0


	//   ....[73]....
        /*03b4*/ 	.word	0x00004ac0


	//   ....[74]....
        /*03b8*/ 	.word	0x00004ae0


	//   ....[75]....
        /*03bc*/ 	.word	0x00004b00


	//----- nvinfo : EIATTR_VRC_CTA_INIT_COUNT
	.align		4
.L_27961:
        /*03c0*/ 	.byte	0x02, 0x4a
	.zero		1
	.zero		1


	//----- nvinfo : EIATTR_EXIT_INSTR_OFFSETS
	.align		4
        /*03c4*/ 	.byte	0x04, 0x1c
        /*03c6*/ 	.short	(.L_27963 - .L_27962)


	//   ....[0]....
.L_27962:
        /*03c8*/ 	.word	0x00005400


	//   ....[1]....
        /*03cc*/ 	.word	0x00005460


	//   ....[2]....
        /*03d0*/ 	.word	0x00005640


	//----- nvinfo : EIATTR_CRS_STACK_SIZE
	.align		4
.L_27963:
        /*03d4*/ 	.byte	0x04, 0x1e
        /*03d6*/ 	.short	(.L_27965 - .L_27964)
.L_27964:
        /*03d8*/ 	.word	0x00000000


	//----- nvinfo : EIATTR_CBANK_PARAM_SIZE
	.align		4
.L_27965:
        /*03dc*/ 	.byte	0x03, 0x19
        /*03de*/ 	.short	0x007c


	//----- nvinfo : EIATTR_PARAM_CBANK
	.align		4
        /*03e0*/ 	.byte	0x04, 0x0a
        /*03e2*/ 	.short	(.L_27967 - .L_27966)
	.align		4
.L_27966:
        /*03e4*/ 	.word	index@(.nv.constant0._ZN4vllm25paged_attention_v1_kernelIffLi80ELi32ELi128ELNS_18Fp8KVCacheDataTypeE0ELb0EEEvPT_PKS2_PKT0_S8_ifPKiSA_iPKfiiiSC_SC_iiiii)
        /*03e8*/ 	.short	0x0380
        /*03ea*/ 	.short	0x007c


	//----- nvinfo : EIATTR_SW_WAR
	.align		4
.L_27967:
        /*03ec*/ 	.byte	0x04, 0x36
        /*03ee*/ 	.short	(.L_27969 - .L_27968)
.L_27968:
        /*03f0*/ 	.word	0x00000008
.L_27969:


//--------------------- .nv.info._ZN4vllm25paged_attention_v1_kernelIffLi64ELi32ELi128ELNS_18Fp8KVCacheDataTypeE0ELb0EEEvPT_PKS2_PKT0_S8_ifPKiSA_iPKfiiiSC_SC_iiiii --------------------------
	.section	.nv.info._ZN4vllm25paged_attention_v1_kernelIffLi64ELi32ELi128ELNS_18Fp8KVCacheDataTypeE0ELb0EEEvPT_PKS2_PKT0_S8_ifPKiSA_iPKfiiiSC_SC_iiiii,"",@"SHT_CUDA_INFO"
	.sectionflags	@""
	.align	4


	//----- nvinfo : EIATTR_CUDA_API_VERSION
	.align		4
        /*0000*/ 	.byte	0x04, 0x37
        /*0002*/ 	.short	(.L_27971 - .L_27970)
.L_27970:
        /*0004*/ 	.word	0x00000082


	//----- nvinfo : EIATTR_KPARAM_INFO
	.align		4
.L_27971:
        /*0008*/ 	.byte	0x04, 0x17
        /*000a*/ 	.short	(.L_27973 - .L_27972)
.L_27972:
        /*000c*/ 	.word	0x00000000
        /*0010*/ 	.short	0x0013
        /*0012*/ 	.short	0x0078
        /*0014*/ 	.byte	0x00, 0xf0, 0x11, 0x00


	//----- nvinfo : EIATTR_KPARAM_INFO
	.align		4
.L_27973:
        /*0018*/ 	.byte	0x04, 0x17
        /*001a*/ 	.short	(.L_27975 - .L_27974)
.L_27974:
        /*001c*/ 	.word	0x00000000
        /*0020*/ 	.short	0x0012
        /*0022*/ 	.short	0x0074
        /*0024*/ 	.byte	0x00, 0xf0, 0x11, 0x00


	//----- nvinfo : EIATTR_KPARAM_INFO
	.align		4
.L_27975:
        /*0028*/ 	.byte	0x04, 0x17
        /*002a*/ 	.short	(.L_27977 - .L_27976)
.L_27976:
        /*002c*/ 	.word	0x00000000
        /*0030*/ 	.short	0x0011
        /*0032*/ 	.short	0x0070
        /*0034*/ 	.byte	0x00, 0xf0, 0x11, 0x00


	//----- nvinfo : EIATTR_KPARAM_INFO
	.align		4
.L_27977:
        /*0038*/ 	.byte	0x04, 0x17
        /*003a*/ 	.short	(.L_27979 - .L_27978)
.L_27978:
        /*003c*/ 	.word	0x00000000
        /*0040*/ 	.short	0x0010
        /*0042*/ 	.short	0x006c
        /*0044*/ 	.byte	0x00, 0xf0, 0x11, 0x00


	//----- nvinfo : EIATTR_KPARAM_INFO
	.align		4
.L_27979:
        /*0048*/ 	.byte	0x04, 0x17
        /*004a*/ 	.short	(.L_27981 - .L_27980)
.L_27980:
        /*004c*/ 	.word	0x00000000
        /*0050*/ 	.short	0x000f
        /*0052*/ 	.short	0x0068
        /*0054*/ 	.byte	0x00, 0xf0, 0x11, 0x00


	//----- nvinfo : EIATTR_KPARAM_INFO
	.align		4
.L_27981:
        /*0058*/ 	.byte	0x04, 0x17
        /*005a*/ 	.short	(.L_27983 - .L_27982)
.L_27982:
        /*005c*/ 	.word	0x00000000
        /*0060*/ 	.short	0x000e
        /*0062*/ 	.short	0x0060
        /*0064*/ 	.byte	0x00, 0xf5, 0x21, 0x00


	//----- nvinfo : EIATTR_KPARAM_INFO
	.align		4
.L_27983:
        /*0068*/ 	.byte	0x04, 0x17
        /*006a*/ 	.short	(.L_27985 - .L_27984)
.L_27984:
        /*006c*/ 	.word	0x00000000
        /*0070*/ 	.short	0x000d
        /*0072*/ 	.short	0x0058
        /*0074*/ 	.byte	0x00, 0xf5, 0x21, 0x00


	//----- nvinfo : EIATTR_KPARAM_INFO
	.align		4
.L_27985:
        /*0078*/ 	.byte	0x04, 0x17
        /*007a*/ 	.short	(.L_27987 - .L_27986)
.L_27986:
        /*007c*/ 	.word	0x00000000
        /*0080*/ 	.short	0x000c
        /*0082*/ 	.short	0x0050
        /*0084*/ 	.byte	0x00, 0xf0, 0x11, 0x00


	//----- nvinfo : EIATTR_KPARAM_INFO
	.align		4
.L_27987:
        /*0088*/ 	.byte	0x04, 0x17
        /*008a*/ 	.short	(.L_27989 - .L_27988)
.L_27988:
        /*008c*/ 	.word	0x00000000
        /*0090*/ 	.short	0x000b
        /*0092*/ 	.short	0x004c
        /*0094*/ 	.byte	0x00, 0xf0, 0x11, 0x00


	//----- nvinfo : EIATTR_KPARAM_INFO
	.align		4
.L_27989:
        /*0098*/ 	.byte	0x04, 0x17
        /*009a*/ 	.short	(.L_27991 - .L_27990)
.L_27990:
        /*009c*/ 	.word	0x00000000
        /*00a0*/ 	.short	0x000a
        /*00a2*/ 	.short	0x0048
        /*00a4*/ 	.byte	0x00, 0xf0, 0x11, 0x00


	//----- nvinfo : EIATTR_KPARAM_INFO
	.align		4
.L_27991:
        /*00a8*/ 	.byte	0x04, 0x17
        /*00aa*/ 	.short	(.L_27993 - .L_27992)
.L_27992:
        /*00ac*/ 	.word	0x00000000
        /*00b0*/ 	.short	0x0009
        /*00b2*/ 	.short	0x0040
        /*00b4*/ 	.byte	0x00, 0xf5, 0x21, 0x00


	//----- nvinfo : EIATTR_KPARAM_INFO
	.align		4
.L_27993:
        /*00b8*/ 	.byte	0x04, 0x17
        /*00ba*/ 	.short	(.L_27995 - .L_27994)
.L_27994:
        /*00bc*/ 	.word	0x00000000
        /*00c0*/ 	.short	0x0008
        /*00c2*/ 	.short	0x0038
        /*00c4*/ 	.byte	0x00, 0xf0, 0x11, 0x00


	//----- nvinfo : EIATTR_KPARAM_INFO
	.align		4
.L_27995:
        /*00c8*/ 	.byte	0x04, 0x17
        /*00ca*/ 	.short	(.L_27997 - .L_27996)
.L_27996:
        /*00cc*/ 	.word	0x00000000
        /*00d0*/ 	.short	0x0007
        /*00d2*/ 	.short	0x0030
        /*00d4*/ 	.byte	0x00, 0xf5, 0x21, 0x00


	//----- nvinfo : EIATTR_KPARAM_INFO
	.align		4
.L_27997:
        /*00d8*/ 	.byte	0x04, 0x17
        /*00da*/ 	.short	(.L_27999 - .L_27998)
.L_27998:
        /*00dc*/ 	.word	0x00000000
        /*00e0*/ 	.short	0x0006
        /*00e2*/ 	.short	0x0028
        /*00e4*/ 	.byte	0x00, 0xf5, 0x21, 0x00


	//----- nvinfo : EIATTR_KPARAM_INFO
	.align		4
.L_27999:
        /*00e8*/ 	.byte	0x04, 0x17
        /*00ea*/ 	.short	(.L_28001 - .L_28000)
.L_28000:
        /*00ec*/ 	.word	0x00000000
        /*00f0*/ 	.short	0x0005
        /*00f2*/ 	.short	0x0024
        /*00f4*/ 	.byte	0x00, 0xf0, 0x11, 0x00


	//----- nvinfo : EIATTR_KPARAM_INFO
	.align		4
.L_28001:
        /*00f8*/ 	.byte	0x04, 0x17
        /*00fa*/ 	.short	(.L_28003 - .L_28002)
.L_28002:
        /*00fc*/ 	.word	0x00000000
        /*0100*/ 	.short	0x0004
        /*0102*/ 	.short	0x0020
        /*0104*/ 	.byte	0x00, 0xf0, 0x11, 0x00


	//----- nvinfo : EIATTR_KPARAM_INFO
	.align		4
.L_28003:
        /*0108*/ 	.byte	0x04, 0x17
        /*010a*/ 	.short	(.L_28005 - .L_28004)
.L_28004:
        /*010c*/ 	.word	0x00000000
        /*0110*/ 	.short	0x0003
        /*0112*/ 	.short	0x0018
        /*0114*/ 	.byte	0x00, 0xf5, 0x21, 0x00


	//----- nvinfo : EIATTR_KPARAM_INFO
	.align		4
.L_28005:
        /*0118*/ 	.byte	0x04, 0x17
        /*011a*/ 	.short	(.L_28007 - .L_28006)
.L_28006:
        /*011c*/ 	.word	0x00000000
        /*0120*/ 	.short	0x0002
        /*0122*/ 	.short	0x0010
        /*0124*/ 	.byte	0x00, 0xf5, 0x21, 0x00


	//----- nvinfo : EIATTR_KPARAM_INFO
	.align		4
.L_28007:
        /*0128*/ 	.byte	0x04, 0x17
        /*012a*/ 	.short	(.L_28009 - .L_28008)
.L_28008:
        /*012c*/ 	.word	0x00000000
        /*0130*/ 	.short	0x0001
        /*0132*/ 	.short	0x0008
        /*0134*/ 	.byte	0x00, 0xf5, 0x21, 0x00


	//----- nvinfo : EIATTR_KPARAM_INFO
	.align		4
.L_28009:
        /*0138*/ 	.byte	0x04, 0x17
        /*013a*/ 	.short	(.L_28011 - .L_28010)
.L_28010:
        /*013c*/ 	.word	0x00000000
        /*0140*/ 	.short	0x0000
        /*0142*/ 	.short	0x0000
        /*0144*/ 	.byte	0x00, 0xf5, 0x21, 0x00


	//----- nvinfo : EIATTR_SPARSE_MMA_MASK
	.align		4
.L_28011:
        /*0148*/ 	.byte	0x03, 0x50
        /*014a*/ 	.short	0x0000


	//----- nvinfo : EIATTR_MAXREG_COUNT
	.align		4
        /*014c*/ 	.byte	0x03, 0x1b
        /*014e*/ 	.short	0x00ff


	//----- nvinfo : EIATTR_NUM_BARRIERS
	.align		4
        /*0150*/ 	.byte	0x02, 0x4c
        /*0152*/ 	.byte	0x01
	.zero		1


	//----- nvinfo : EIATTR_MERCURY_ISA_VERSION
	.align		4
        /*0154*/ 	.byte	0x03, 0x5f
        /*0156*/ 	.short	0x0101


	//----- nvinfo : EIATTR_COOP_GROUP_MASK_REGIDS
	.align		4
        /*0158*/ 	.byte	0x04, 0x29
        /*015a*/ 	.short	(.L_28013 - .L_28012)


	//   ....[0]....
.L_28012:
        /*015c*/ 	.word	0xffffffff


	//   ....[1]....
        /*0160*/ 	.word	0xffffffff


	//   ....[2]....
        /*0164*/ 	.word	0xffffffff


	//   ....[3]....
        /*0168*/ 	.word	0xffffffff


	//   ....[4]....
        /*016c*/ 	.word	0xffffffff


	//   ....[5]....
        /*0170*/ 	.word	0xffffffff


	//   ....[6]....
        /*0174*/ 	.word	0xffffffff


	//   ....[7]....
        /*0178*/ 	.word	0xffffffff


	//   ....[8]....
        /*017c*/ 	.word	0xffffffff


	//   ....[9]....
        /*0180*/ 	.word	0xffffffff


	//   ....[10]....
        /*0184*/ 	.word	0xffffffff


	//   ....[11]....
        /*0188*/ 	.word	0xffffffff


	//   ....[12]....
        /*018c*/ 	.word	0xffffffff


	//   ....[13]....
        /*0190*/ 	.word	0xffffffff


	//   ....[14]....
        /*0194*/ 	.word	0xffffffff


	//   ....[15]....
        /*0198*/ 	.word	0xffffffff


	//   ....[16]....
        /*019c*/ 	.word	0xffffffff


	//   ....[17]....
        /*01a0*/ 	.word	0xffffffff


	//   ....[18]....
        /*01a4*/ 	.word	0xffffffff


	//   ....[19]....
        /*01a8*/ 	.word	0xffffffff


	//   ....[20]....
        /*01ac*/ 	.word	0xffffffff


	//   ....[21]....
        /*01b0*/ 	.word	0xffffffff


	//   ....[22]....
        /*01b4*/ 	.word	0xffffffff


	//   ....[23]....
        /*01b8*/ 	.word	0xffffffff


	//   ....[24]....
        /*01bc*/ 	.word	0xffffffff


	//   ....[25]....
        /*01c0*/ 	.word	0xffffffff


	//   ....[26]....
        /*01c4*/ 	.word	0xffffffff


	//   ....[27]....
        /*01c8*/ 	.word	0xffffffff


	//   ....[28]....
        /*01cc*/ 	.word	0xffffffff


	//   ....[29]....
        /*01d0*/ 	.word	0xffffffff


	//   ....[30]....
        /*01d4*/ 	.word	0xffffffff


	//   ....[31]....
        /*01d8*/ 	.word	0xffffffff


	//   ....[32]....
        /*01dc*/ 	.word	0xffffffff


	//   ....[33]....
        /*01e0*/ 	.word	0xffffffff


	//   ....[34]....
        /*01e4*/ 	.word	0xffffffff


	//   ....[35]....
        /*01e8*/ 	.word	0xffffffff


	//   ....[36]....
        /*01ec*/ 	.word	0xffffffff


	//   ....[37]....
        /*01f0*/ 	.word	0xffffffff


	//   ....[38]....
        /*01f4*/ 	.word	0xffffffff


	//   ....[39]....
        /*01f8*/ 	.word	0xffffffff


	//   ....[40]....
        /*01fc*/ 	.word	0xffffffff


	//   ....[41]....
        /*0200*/ 	.word	0xffffffff


	//   ....[42]....
        /*0204*/ 	.word	0xffffffff


	//   ....[43]....
        /*0208*/ 	.word	0xffffffff


	//   ....[44]....
        /*020c*/ 	.word	0xffffffff


	//   ....[45]....
        /*0210*/ 	.word	0xffffffff


	//   ....[46]....
        /*0214*/ 	.word	0xffffffff


	//   ....[47]....
        /*0218*/ 	.word	0xffffffff


	//   ....[48]....
        /*021c*/ 	.word	0xffffffff


	//   ....[49]....
        /*0220*/ 	.word	0xffffffff


	//   ....[50]....
        /*0224*/ 	.word	0xffffffff


	//   ....[51]....
        /*0228*/ 	.word	0xffffffff


	//   ....[52]....
        /*022c*/ 	.word	0xffffffff


	//   ....[53]....
        /*0230*/ 	.word	0xffffffff


	//   ....[54]....
        /*0234*/ 	.word	0xffffffff


	//   ....[55]....
        /*0238*/ 	.word	0xffffffff


	//   ....[56]....
        /*023c*/ 	.word	0xffffffff


	//   ....[57]....
        /*0240*/ 	.word	0xffffffff


	//   ....[58]....
        /*0244*/ 	.word	0xffffffff


	//   ....[59]....
        /*0248*/ 	.word	0xffffffff


	//   ....[60]....
        /*024c*/ 	.word	0xffffffff


	//   ....[61]....
        /*0250*/ 	.word	0xffffffff


	//   ....[62]....
        /*0254*/ 	.word	0xffffffff


	//   ....[63]....
        /*0258*/ 	.word	0xffffffff


	//----- nvinfo : EIATTR_COOP_GROUP_INSTR_OFFSETS
	.align		4
.L_28013:
        /*025c*/ 	.byte	0x04, 0x28
        /*025e*/ 	.short	(.L_28015 - .L_28014)


	//   ....[0]....
.L_28014:
        /*0260*/ 	.word	0x00000f50


	//   ....[1]....
        /*0264*/ 	.word	0x00000ff0


	//   ....[2]....
        /*0268*/ 	.word	0x00001050


	//   ....[3]....
        /*026c*/ 	.word	0x00001070


	//   ....[4]....
        /*0270*/ 	.word	0x000010a0


	//   ....[5]....
        /*0274*/ 	.word	0x00001110


	//   ....[6]....
        /*0278*/ 	.word	0x00001130


	//   ....[7]....
        /*027c*/ 	.word	0x00001170


	//   ....[8]....
        /*0280*/ 	.word	0x00001fc0


	//   ....[9]....
        /*0284*/ 	.word	0x00002000


	//   ....[10]....
        /*0288*/ 	.word	0x00002020


	//   ....[11]....
        /*028c*/ 	.word	0x00002040


	//   ....[12]....
        /*0290*/ 	.word	0x00002060


	//   ....[13]....
        /*0294*/ 	.word	0x000020b0


	//   ....[14]....
        /*0298*/ 	.word	0x000020d0


	//   ....[15]....
        /*029c*/ 	.word	0x000020f0


	//   ....[16]....
        /*02a0*/ 	.word	0x00003cf0


	//   ....[17]....
        /*02a4*/ 	.word	0x00003d30


	//   ....[18]....
        /*02a8*/ 	.word	0x00003d60


	//   ....[19]....
        /*02ac*/ 	.word	0x00003d80


	//   ....[20]....
        /*02b0*/ 	.word	0x00003d90


	//   ....[21]....
        /*02b4*/ 	.word	0x00003da0


	//   ....[22]....
        /*02b8*/ 	.word	0x00003db0


	//   ....[23]....
        /*02bc*/ 	.word	0x00003dd0


	//   ....[24]....
        /*02c0*/ 	.word	0x00003df0


	//   ....[25]....
        /*02c4*/ 	.word	0x00003e10


	//   ....[26]....
        /*02c8*/ 	.word	0x00003e30


	//   ....[27]....
        /*02cc*/ 	.word	0x00003e50


	//   ....[28]....
        /*02d0*/ 	.word	0x00003e70


	//   ....[29]....
        /*02d4*/ 	.word	0x00003e90


	//   ....[30]....
        /*02d8*/ 	.word	0x00003eb0


	//   ....[31]....
        /*02dc*/ 	.word	0x00003ed0


	//   ....[32]....
        /*02e0*/ 	.word	0x00003f00


	//   ....[33]....
        /*02e4*/ 	.word	0x00003f20


	//   ....[34]....
        /*02e8*/ 	.word	0x00003f40


	//   ....[35]....
        /*02ec*/ 	.word	0x00003f60


	//   ....[36]....
        /*02f0*/ 	.word	0x00003f80


	//   ....[37]....
        /*02f4*/ 	.word	0x00003fa0


	//   ....[38]....
        /*02f8*/ 	.word	0x00003fb0


	//   ....[39]....
        /*02fc*/ 	.word	0x00003fd0


	//   ....[40]....
        /*0300*/ 	.word	0x00003ff0


	//   ....[41]....
        /*0304*/ 	.word	0x00004010


	//   ....[42]....
        /*0308*/ 	.word	0x00004030


	//   ....[43]....
        /*030c*/ 	.word	0x00004050


	//   ....[44]....
        /*0310*/ 	.word	0x00004070


	//   ....[45]....
        /*0314*/ 	.word	0x00004090


	//   ....[46]....
        /*0318*/ 	.word	0x000040b0


	//   ....[47]....
        /*031c*/ 	.word	0x000040d0


	//   ....[48]....
        /*0320*/ 	.word	0x00004100


	//   ....[49]....
        /*0324*/ 	.word	0x00004120


	//   ....[50]....
        /*0328*/ 	.word	0x00004140


	//   ....[51]....
        /*032c*/ 	.word	0x00004160


	//   ....[52]....
        /*0330*/ 	.word	0x00004180


	//   ....[53]....
        /*0334*/ 	.word	0x000041a0


	//   ....[54]....
        /*0338*/ 	.word	0x000041b0


	//   ....[55]....
        /*033c*/ 	.word	0x000041d0


	//   ....[56]....
        /*0340*/ 	.word	0x000041f0


	//   ....[57]....
        /*0344*/ 	.word	0x00004210


	//   ....[58]....
        /*0348*/ 	.word	0x00004230


	//   ....[59]....
        /*034c*/ 	.word	0x00004250


	//   ....[60]....
        /*0350*/ 	.word	0x00004270


	//   ....[61]....
        /*0354*/ 	.word	0x00004290


	//   ....[62]....
        /*0358*/ 	.word	0x000042b0


	//   ....[63]....
        /*035c*/ 	.word	0x000042d0


	//----- nvinfo : EIATTR_VRC_CTA_INIT_COUNT
	.align		4
.L_28015:
        /*0360*/ 	.byte	0x02, 0x4a
	.zero		1
	.zero		1


	//----- nvinfo : EIATTR_EXIT_INSTR_OFFSETS
	.align		4
        /*0364*/ 	.byte	0x04, 0x1c
        /*0366*/ 	.short	(.L_28017 - .L_28016)


	//   ....[0]....
.L_28016:
        /*0368*/ 	.word	0x00004b50


	//   ....[1]....
        /*036c*/ 	.word	0x00004bb0


	//   ....[2]....
        /*0370*/ 	.word	0x00004d50


	//----- nvinfo : EIATTR_CRS_STACK_SIZE
	.align		4
.L_28017:
        /*0374*/ 	.byte	0x04, 0x1e
        /*0376*/ 	.short	(.L_28019 - .L_28018)
.L_28018:
        /*0378*/ 	.word	0x00000000


	//----- nvinfo : EIATTR_CBANK_PARAM_SIZE
	.align		4
.L_28019:
        /*037c*/ 	.byte	0x03, 0x19
        /*037e*/ 	.short	0x007c


	//----- nvinfo : EIATTR_PARAM_CBANK
	.align		4
        /*0380*/ 	.byte	0x04, 0x0a
        /*0382*/ 	.short	(.L_28021 - .L_28020)
	.align		4
.L_28020:
        /*0384*/ 	.word	index@(.nv.constant0._ZN4vllm25paged_attention_v1_kernelIffLi64ELi32ELi128ELNS_18Fp8KVCacheDataTypeE0ELb0EEEvPT_PKS2_PKT0_S8_ifPKiSA_iPKfiiiSC_SC_iiiii)
        /*0388*/ 	.short	0x0380
        /*038a*/ 	.short	0x007c


	//----- nvinfo : EIATTR_SW_WAR
	.align		4
.L_28021:
        /*038c*/ 	.byte	0x04, 0x36
        /*038e*/ 	.short	(.L_28023 - .L_28022)
.L_28022:
        /*0390*/ 	.word	0x00000008
.L_28023:


//--------------------- .nv.info._ZN4vllm25paged_attention_v1_kernelIffLi32ELi32ELi128ELNS_18Fp8KVCacheDataTypeE0ELb0EEEvPT_PKS2_PKT0_S8_ifPKiSA_iPKfiiiSC_SC_iiiii --------------------------
	.section	.nv.info._ZN4vllm25paged_attention_v1_kernelIffLi32ELi32ELi128ELNS_18Fp8KVCacheDataTypeE0ELb0EEEvPT_PKS2_PKT0_S8_ifPKiSA_iPKfiiiSC_SC_iiiii,"",@"SHT_CUDA_INFO"
	.sectionflags	@""
	.align	4


	//----- nvinfo : EIATTR_CUDA_API_VERSION
	.align		4
        /*0000*/ 	.byte	0x04, 0x37
        /*0002*/ 	.short	(.L_28025 - .L_28024)
.L_28024:
        /*0004*/ 	.word	0x00000082


	//----- nvinfo : EIATTR_KPARAM_INFO
	.align		4
.L_28025:
        /*0008*/ 	.byte	0x04, 0x17
        /*000a*/ 	.short	(.L_28027 - .L_28026)
.L_28026:
        /*000c*/ 	.word	0x00000000
        /*0010*/ 	.short	0x0013
        /*0012*/ 	.short	0x0078
        /*0014*/ 	.byte	0x00, 0xf0, 0x11, 0x00


	//----- nvinfo : EIATTR_KPARAM_INFO
	.align		4
.L_28027:
        /*0018*/ 	.byte	0x04, 0x17
        /*001a*/ 	.short	(.L_28029 - .L_28028)
.L_28028:
        /*001c*/ 	.word	0x00000000
        /*0020*/ 	.short	0x0012
        /*0022*/ 	.short	0x0074
        /*0024*/ 	.byte	0x00, 0xf0, 0x11, 0x00


	//----- nvinfo : EIATTR_KPARAM_INFO
	.align		4
.L_28029:
        /*0028*/ 	.byte	0x04, 0x17
        /*002a*/ 	.short	(.L_28031 - .L_28030)
.L_28030:
        /*002c*/ 	.word	0x00000000
        /*0030*/ 	.short	0x0011
        /*0032*/ 	.short	0x0070
        /*0034*/ 	.byte	0x00, 0xf0, 0x11, 0x00


	//----- nvinfo : EIATTR_KPARAM_INFO
	.align		4
.L_28031:
        /*0038*/ 	.byte	0x04, 0x17
        /*003a*/ 	.short	(.L_28033 - .L_28032)
.L_28032:
        /*003c*/ 	.word	0x00000000
        /*0040*/ 	.short	0x0010
        /*0042*/ 	.short	0x006c
        /*0044*/ 	.byte	0x00, 0xf0, 0x11, 0x00


	//----- nvinfo : EIATTR_KPARAM_INFO
	.align		4
.L_28033:
        /*0048*/ 	.byte	0x04, 0x17
        /*004a*/ 	.short	(.L_28035 - .L_28034)
.L_28034:
        /*004c*/ 	.word	0x00000000
        /*0050*/ 	.short	0x000f
        /*0052*/ 	.short	0x0068
        /*0054*/ 	.byte	0x00, 0xf0, 0x11, 0x00


	//----- nvinfo : EIATTR_KPARAM_INFO
	.align		4
.L_28035:
        /*0058*/ 	.byte	0x04, 0x17
        /*005a*/ 	.short	(.L_28037 - .L_28036)
.L_28036:
        /*005c*/ 	.word	0x00000000
        /*0060*/ 	.short	0x000e
        /*0062*/ 	.short	0x0060
        /*0064*/ 	.byte	0x00, 0xf5, 0x21, 0x00


	//----- nvinfo : EIATTR_KPARAM_INFO
	.align		4
.L_28037:
        /*0068*/ 	.byte	0x04, 0x17
        /*006a*/ 	.short	(.L_28039 - .L_28038)
.L_28038:
        /*006c*/ 	.word	0x00000000
        /*0070*/ 	.short	0x000d
        /*0072*/ 	.short	0x0058
        /*0074*/ 	.byte	0x00, 0xf5, 0x21, 0x00


	//----- nvinfo : EIATTR_KPARAM_INFO
	.align		4
.L_28039:
        /*0078*/ 	.byte	0x04, 0x17
        /*007a*/ 	.short	(.L_28041 - .L_28040)
.L_28040:
        /*007c*/ 	.word	0x00000000
        /*0080*/ 	.short	0x000c
        /*0082*/ 	.short	0x0050
        /*0084*/ 	.byte	0x00, 0xf0, 0x11, 0x00


	//----- nvinfo : EIATTR_KPARAM_INFO
	.align		4
.L_28041:
        /*0088*/ 	.byte	0x04, 0x17
        /*008a*/ 	.short	(.L_28043 - .L_28042)
.L_28042:
        /*008c*/ 	.word	0x00000000
        /*0090*/ 	.short	0x000b
        /*0092*/ 	.short	0x004c
        /*0094*/ 	.byte	0x00, 0xf0, 0x11, 0x00


	//----- nvinfo : EIATTR_KPARAM_INFO
	.align		4
.L_28043:
        /*0098*/ 	.byte	0x04, 0x17
        /*009a*/ 	.short	(.L_28045 - .L_28044)
.L_28044:
        /*009c*/ 	.word	0x00000000
        /*00a0*/ 	.short	0x000a
        /*00a2*/ 	.short	0x0048
        /*00a4*/ 	.byte	0x00, 0xf0, 0x11, 0x00


	//----- nvinfo : EIATTR_KPARAM_INFO
	.align		4
.L_28045:
        /*00a8*/ 	.byte	0x04, 0x17
        /*00aa*/ 	.short	(.L_28047 - .L_28046)
.L_28046:
        /*00ac*/ 	.word	0x00000000
        /*00b0*/ 	.short	0x0009
        /*00b2*/ 	.short	0x0040
        /*00b4*/ 	.byte	0x00, 0xf5, 0x21, 0x00


	//----- nvinfo : EIATTR_KPARAM_INFO
	.align		4
.L_28047:
        /*00b8*/ 	.byte	0x04, 0x17
        /*00ba*/ 	.short	(.L_28049 - .L_28048)
.L_28048:
        /*00bc*/ 	.word	0x00000000
        /*00c0*/ 	.short	0x0008
        /*00c2*/ 	.short	0x0038
        /*00c4*/ 	.byte	0x00, 0xf0, 0x11, 0x00


	//----- nvinfo : EIATTR_KPARAM_INFO
	.align		4
.L_28049:
        /*00c8*/ 	.byte	0x04, 0x17
        /*00ca*/ 	.short	(.L_28051 - .L_28050)
.L_28050:
        /*00cc*/ 	.word	0x00000000
        /*00d0*/ 	.short	0x0007
        /*00d2*/ 	.short	0x0030
        /*00d4*/ 	.byte	0x00, 0xf5, 0x21, 0x00


	//----- nvinfo : EIATTR_KPARAM_INFO
	.align		4
.L_28051:
        /*00d8*/ 	.byte	0x04, 0x17
        /*00da*/ 	.short	(.L_28053 - .L_28052)
.L_28052:
        /*00dc*/ 	.word	0x00000000
        /*00e0*/ 	.short	0x0006
        /*00e2*/ 	.short	0x0028
        /*00e4*/ 	.byte	0x00, 0xf5, 0x21, 0x00


	//----- nvinfo : EIATTR_KPARAM_INFO
	.align		4
.L_28053:
        /*00e8*/ 	.byte	0x04, 0x17
        /*00ea*/ 	.short	(.L_28055 - .L_28054)
.L_28054:
        /*00ec*/ 	.word	0x00000000
        /*00f0*/ 	.short	0x0005
        /*00f2*/ 	.short	0x0024
        /*00f4*/ 	.byte	0x00, 0xf0, 0x11, 0x00


	//----- nvinfo : EIATTR_KPARAM_INFO
	.align		4
.L_28055:
        /*00f8*/ 	.byte	0x04, 0x17
        /*00fa*/ 	.short	(.L_28057 - .L_28056)
.L_28056:
        /*00fc*/ 	.word	0x00000000
        /*0100*/ 	.short	0x0004
        /*0102*/ 	.short	0x0020
        /*0104*/ 	.byte	0x00, 0xf0, 0x11, 0x00


	//----- nvinfo : EIATTR_KPARAM_INFO
	.align		4
.L_28057:
        /*0108*/ 	.byte	0x04, 0x17
        /*010a*/ 	.short	(.L_28059 - .L_28058)
.L_28058:
        /*010c*/ 	.word	0x00000000
        /*0110*/ 	.short	0x0003
        /*0112*/ 	.short	0x0018
        /*0114*/ 	.byte	0x00, 0xf5, 0x21, 0x00


	//----- nvinfo : EIATTR_KPARAM_INFO
	.align		4
.L_28059:
        /*0118*/ 	.byte	0x04, 0x17
        /*011a*/ 	.short	(.L_28061 - .L_28060)
.L_28060:
        /*011c*/ 	.word	0x00000000
        /*0120*/ 	.short	0x0002
        /*0122*/ 	.short	0x0010
        /*0124*/ 	.byte	0x00, 0xf5, 0x21, 0x00


	//----- nvinfo : EIATTR_KPARAM_INFO
	.align		4
.L_28061:
        /*0128*/ 	.byte	0x04, 0x17
        /*012a*/ 	.short	(.L_28063 - .L_28062)
.L_28062:
        /*012c*/ 	.word	0x00000000
        /*0130*/ 	.short	0x0001
        /*0132*/ 	.short	0x0008
        /*0134*/ 	.byte	0x00, 0xf5, 0x21, 0x00


	//----- nvinfo : EIATTR_KPARAM_INFO
	.align		4
.L_28063:
        /*0138*/ 	.byte	0x04, 0x17
        /*013a*/ 	.short	(.L_28065 - .L_28064)
.L_28064:
        /*013c*/ 	.word	0x00000000
        /*0140*/ 	.short	0x0000
        /*0142*/ 	.short	0x0000
        /*0144*/ 	.byte	0x00, 0xf5, 0x21, 0x00


	//----- nvinfo : EIATTR_SPARSE_MMA_MASK
	.align		4
.L_28065:
        /*0148*/ 	.byte	0x03, 0x50
        /*014a*/ 	.short	0x0000


	//----- nvinfo : EIATTR_MAXREG_COUNT
	.align		4
        /*014c*/ 	.byte	0x03, 0x1b
        /*014e*/ 	.short	0x00ff


	//----- nvinfo : EIATTR_NUM_BARRIERS
	.align		4
        /*0150*/ 	.byte	0x02, 0x4c
        /*0152*/ 	.byte	0x01
	.zero		1


	//----- nvinfo : EIATTR_MERCURY_ISA_VERSION
	.align		4
        /*0154*/ 	.byte	0x03, 0x5f
        /*0156*/ 	.short	0x0101


	//----- nvinfo : EIATTR_COOP_GROUP_MASK_REGIDS
	.align		4
        /*0158*/ 	.byte	0x04, 0x29
        /*015a*/ 	.short	(.L_28067 - .L_28066)


	//   ....[0]....
.L_28066:
        /*015c*/ 	.word	0xffffffff


	//   ....[1]....
        /*0160*/ 	.word	0xffffffff


	//   ....[2]....
        /*0164*/ 	.word	0xffffffff


	//   ....[3]....
        /*0168*/ 	.word	0xffffffff


	//   ....[4]....
        /*016c*/ 	.word	0xffffffff


	//   ....[5]....
        /*0170*/ 	.word	0xffffffff


	//   ....[6]....
        /*0174*/ 	.word	0xffffffff


	//   ....[7]....
        /*0178*/ 	.word	0xffffffff


	//   ....[8]....
        /*017c*/ 	.word	0xffffffff


	//   ....[9]....
        /*0180*/ 	.word	0xffffffff


	//   ....[10]....
        /*0184*/ 	.word	0xffffffff


	//   ....[11]....
        /*0188*/ 	.word	0xffffffff


	//   ....[12]....
        /*018c*/ 	.word	0xffffffff


	//   ....[13]....
        /*0190*/ 	.word	0xffffffff


	//   ....[14]....
        /*0194*/ 	.word	0xffffffff


	//   ....[15]....
        /*0198*/ 	.word	0xffffffff


	//   ....[16]....
        /*019c*/ 	.word	0xffffffff


	//   ....[17]....
        /*01a0*/ 	.word	0xffffffff


	//   ....[18]....
        /*01a4*/ 	.word	0xffffffff


	//   ....[19]....
        /*01a8*/ 	.word	0xffffffff


	//   ....[20]....
        /*01ac*/ 	.word	0xffffffff


	//   ....[21]....
        /*01b0*/ 	.word	0xffffffff


	//   ....[22]....
        /*01b4*/ 	.word	0xffffffff


	//   ....[23]....
        /*01b8*/ 	.word	0xffffffff


	//   ....[24]....
        /*01bc*/ 	.word	0xffffffff


	//   ....[25]....
        /*01c0*/ 	.word	0xffffffff


	//   ....[26]....
        /*01c4*/ 	.word	0xffffffff


	//   ....[27]....
        /*01c8*/ 	.word	0xffffffff


	//   ....[28]....
        /*01cc*/ 	.word	0xffffffff


	//   ....[29]....
        /*01d0*/ 	.word	0xffffffff


	//   ....[30]....
        /*01d4*/ 	.word	0xffffffff


	//   ....[31]....
        /*01d8*/ 	.word	0xffffffff


	//   ....[32]....
        /*01dc*/ 	.word	0xffffffff


	//   ....[33]....
        /*01e0*/ 	.word	0xffffffff


	//   ....[34]....
        /*01e4*/ 	.word	0xffffffff


	//   ....[35]....
        /*01e8*/ 	.word	0xffffffff


	//   ....[36]....
        /*01ec*/ 	.word	0xffffffff


	//   ....[37]....
        /*01f0*/ 	.word	0xffffffff


	//   ....[38]....
        /*01f4*/ 	.word	0xffffffff


	//   ....[39]....
        /*01f8*/ 	.word	0xffffffff


	//----- nvinfo : EIATTR_COOP_GROUP_INSTR_OFFSETS
	.align		4
.L_28067:
        /*01fc*/ 	.byte	0x04, 0x28
        /*01fe*/ 	.short	(.L_28069 - .L_28068)


	//   ....[0]....
.L_28068:
        /*0200*/ 	.word	0x00000cb0


	//   ....[1]....
        /*0204*/ 	.word	0x00000d60


	//   ....[2]....
        /*0208*/ 	.word	0x00000db0


	//   ....[3]....
        /*020c*/ 	.word	0x00000de0


	//   ....[4]....
        /*0210*/ 	.word	0x00000e10


	//   ....[5]....
        /*0214*/ 	.word	0x00000e70


	//   ....[6]....
        /*0218*/ 	.word	0x00000eb0


	//   ....[7]....
        /*021c*/ 	.word	0x00000ef0


	//   ....[8]....
        /*0220*/ 	.word	0x00001d20


	//   ....[9]....
        /*0224*/ 	.word	0x00001d60


	//   ....[10]....
        /*0228*/ 	.word	0x00001d80


	//   ....[11]....
        /*022c*/ 	.word	0x00001da0


	//   ....[12]....
        /*0230*/ 	.word	0x00001dc0


	//   ....[13]....
        /*0234*/ 	.word	0x00001e10


	//   ....[14]....
        /*0238*/ 	.word	0x00001e30


	//   ....[15]....
        /*023c*/ 	.word	0x00001e50


	//   ....[16]....
        /*0240*/ 	.word	0x000032a0


	//   ....[17]....
        /*0244*/ 	.word	0x000032e0


	//   ....[18]....
        /*0248*/ 	.word	0x000032f0


	//   ....[19]....
        /*024c*/ 	.word	0x00003300


	//   ....[20]....
        /*0250*/ 	.word	0x00003310


	//   ....[21]....
        /*0254*/ 	.word	0x00003320


	//   ....[22]....
        /*0258*/ 	.word	0x00003330


	//   ....[23]....
        /*025c*/ 	.word	0x00003350


	//   ....[24]....
        /*0260*/ 	.word	0x00003380


	//   ....[25]....
        /*0264*/ 	.word	0x000033d0


	//   ....[26]....
        /*0268*/ 	.word	0x000033f0


	//   ....[27]....
        /*026c*/ 	.word	0x00003410


	//   ....[28]....
        /*0270*/ 	.word	0x00003420


	//   ....[29]....
        /*0274*/ 	.word	0x00003440


	//   ....[30]....
        /*0278*/ 	.word	0x00003450


	//   ....[31]....
        /*027c*/ 	.word	0x00003460


	//   ....[32]....
        /*0280*/ 	.word	0x000034a0


	//   ....[33]....
        /*0284*/ 	.word	0x000034d0


	//   ....[34]....
        /*0288*/ 	.word	0x000034f0


	//   ....[35]....
        /*028c*/ 	.word	0x00003510


	//   ....[36]....
        /*0290*/ 	.word	0x00003530


	//   ....[37]....
        /*0294*/ 	.word	0x00003550


	//   ....[38]....
        /*0298*/ 	.word	0x00003570


	//   ....[39]....
        /*029c*/ 	.word	0x00003590


	//----- nvinfo : EIATTR_VRC_CTA_INIT_COUNT
	.align		4
.L_28069:
        /*02a0*/ 	.byte	0x02, 0x4a
	.zero		1
	.zero		1


	//----- nvinfo : EIATTR_EXIT_INSTR_OFFSETS
	.align		4
        /*02a4*/ 	.byte	0x04, 0x1c
        /*02a6*/ 	.short	(.L_28071 - .L_28070)


	//   ....[0]....
.L_28070:
        /*02a8*/ 	.word	0x00003b00


	//   ....[1]....
        /*02ac*/ 	.word	0x00003b60


	//   ....[2]....
        /*02b0*/ 	.word	0x00003c80


	//----- nvinfo : EIATTR_CRS_STACK_SIZE
	.align		4
.L_28071:
        /*02b4*/ 	.byte	0x04, 0x1e
        /*02b6*/ 	.short	(.L_28073 - .L_28072)
.L_28072:
        /*02b8*/ 	.word	0x00000000


	//----- nvinfo : EIATTR_CBANK_PARAM_SIZE
	.align		4
.L_28073:
        /*02bc*/ 	.byte	0x03, 0x19
        /*02be*/ 	.short	0x007c


	//----- nvinfo : EIATTR_PARAM_CBANK
	.align		4
        /*02c0*/ 	.byte	0x04, 0x0a
        /*02c2*/ 	.short	(.L_28075 - .L_28074)
	.align		4
.L_28074:
        /*02c4*/ 	.word	index@(.nv.constant0._ZN4vllm25paged_attention_v1_kernelIffLi32ELi32ELi128ELNS_18Fp8KVCacheDataTypeE0ELb0EEEvPT_PKS2_PKT0_S8_ifPKiSA_iPKfiiiSC_SC_iiiii)
        /*02c8*/ 	.short	0x0380
        /*02ca*/ 	.short	0x007c


	//----- nvinfo : EIATTR_SW_WAR
	.align		4
.L_28075:
        /*02cc*/ 	.byte	0x04, 0x36
        /*02ce*/ 	.short	(.L_28077 - .L_28076)
.L_28076:
        /*02d0*/ 	.word	0x00000008
.L_28077:


//--------------------- .nv.info._ZN4vllm25paged_attention_v1_kernelIffLi256ELi32ELi128ELNS_18Fp8KVCacheDataTypeE0ELb1EEEvPT_PKS2_PKT0_S8_ifPKiSA_iPKfiiiSC_SC_iiiii --------------------------
	.section	.nv.info._ZN4vllm25paged_attention_v1_kernelIffLi256ELi32ELi128ELNS_18Fp8KVCacheDataTypeE0ELb1EEEvPT_PKS2_PKT0_S8_ifPKiSA_iPKfiiiSC_SC_iiiii,"",@"SHT_CUDA_INFO"
	.sectionflags	@""
	.align	4


	//----- nvinfo : EIATTR_CUDA_API_VERSION
	.align		4
        /*0000*/ 	.byte	0x04, 0x37
        /*0002*/ 	.short	(.L_28079 - .L_28078)
.L_28078:
        /*0004*/ 	.word	0x00000082


	//----- nvinfo : EIATTR_KPARAM_INFO
	.align		4
.L_28079:
        /*0008*/ 	.byte	0x04, 0x17
        /*000a*/ 	.short	(.L_28081 - .L_28080)
.L_28080:
        /*000c*/ 	.word	0x00000000
        /*0010*/ 	.short	0x0013
        /*0012*/ 	.short	0x0078
        /*0014*/ 	.byte	0x00, 0xf0, 0x11, 0x00


	//----- nvinfo : EIATTR_KPARAM_INFO
	.align		4
.L_28081:
        /*0018*/ 	.byte	0x04, 0x17
        /*001a*/ 	.short	(.L_28083 - .L_28082)
.L_28082:
        /*001c*/ 	.word	0x00000000
        /*0020*/ 	.short	0x0012
        /*0022*/ 	.short	0x0074
        /*0024*/ 	.byte	0x00, 0xf0, 0x11, 0x00


	//----- nvinfo : EIATTR_KPARAM_INFO
	.align		4
.L_28083:
        /*0028*/ 	.byte	0x04, 0x17
        /*002a*/ 	.short	(.L_28085 - .L_28084)
.L_28084:
        /*002c*/ 	.word	0x00000000
        /*0030*/ 	.short	0x0011
        /*0032*/ 	.short	0x0070
        /*0034*/ 	.byte	0x00, 0xf0, 0x11, 0x00


	//----- nvinfo : EIATTR_KPARAM_INFO
	.align		4
.L_28085:
        /*0038*/ 	.byte	0x04, 0x17
        /*003a*/ 	.short	(.L_28087 - .L_28086)
.L_28086:
        /*003c*/ 	.word	0x00000000
        /*0040*/ 	.short	0x0010
        /*0042*/ 	.short	0x006c
        /*0044*/ 	.byte	0x00, 0xf0, 0x11, 0x00


	//----- nvinfo : EIATTR_KPARAM_INFO
	.align		4
.L_28087:
        /*0048*/ 	.byte	0x04, 0x17
        /*004a*/ 	.short	(.L_28089 - .L_28088)
.L_28088:
        /*004c*/ 	.word	0x00000000
        /*0050*/ 	.short	0x000f
        /*0052*/ 	.short	0x0068
        /*0054*/ 	.byte	0x00, 0xf0, 0x11, 0x00


	//----- nvinfo : EIATTR_KPARAM_INFO
	.align		4
.L_28089:
        /*0058*/ 	.byte	0x04, 0x17
        /*005a*/ 	.short	(.L_28091 - .L_28090)
.L_28090:
        /*005c*/ 	.word	0x00000000
        /*0060*/ 	.short	0x000e
        /*0062*/ 	.short	0x0060
        /*0064*/ 	.byte	0x00, 0xf5, 0x21, 0x00


	//----- nvinfo : EIATTR_KPARAM_INFO
	.align		4
.L_28091:
        /*0068*/ 	.byte	0x04, 0x17
        /*006a*/ 	.short	(.L_28093 - .L_28092)
.L_28092:
        /*006c*/ 	.word	0x00000000
        /*0070*/ 	.short	0x000d
        /*0072*/ 	.short	0x0058
        /*0074*/ 	.byte	0x00, 0xf5, 0x21, 0x00


	//----- nvinfo : EIATTR_KPARAM_INFO
	.align		4
.L_28093:
        /*0078*/ 	.byte	0x04, 0x17
        /*007a*/ 	.short	(.L_28095 - .L_28094)
.L_28094:
        /*007c*/ 	.word	0x00000000
        /*0080*/ 	.short	0x000c
        /*0082*/ 	.short	0x0050
        /*0084*/ 	.byte	0x00, 0xf0, 0x11, 0x00


	//----- nvinfo : EIATTR_KPARAM_INFO
	.align		4
.L_28095:
        /*0088*/ 	.byte	0x04, 0x17
        /*008a*/ 	.short	(.L_28097 - .L_28096)
.L_28096:
        /*008c*/ 	.word	0x00000000
        /*0090*/ 	.short	0x000b
        /*0092*/ 	.short	0x004c
        /*0094*/ 	.byte	0x00, 0xf0, 0x11, 0x00


	//----- nvinfo : EIATTR_KPARAM_INFO
	.align		4
.L_28097:
        /*0098*/ 	.byte	0x04, 0x17
        /*009a*/ 	.short	(.L_28099 - .L_28098)
.L_28098:
        /*009c*/ 	.word	0x00000000
        /*00a0*/ 	.short	0x000a
        /*00a2*/ 	.short	0x0048
        /*00a4*/ 	.byte	0x00, 0xf0, 0x11, 0x00


	//----- nvinfo : EIATTR_KPARAM_INFO
	.align		4
.L_28099:
        /*00a8*/ 	.byte	0x04, 0x17
        /*00aa*/ 	.short	(.L_28101 - .L_28100)
.L_28100:
        /*00ac*/ 	.word	0x00000000
        /*00b0*/ 	.short	0x0009
        /*00b2*/ 	.short	0x0040
        /*00b4*/ 	.byte	0x00, 0xf5, 0x21, 0x00


	//----- nvinfo : EIATTR_KPARAM_INFO
	.align		4
.L_28101:
        /*00b8*/ 	.byte	0x04, 0x17
        /*00ba*/ 	.short	(.L_28103 - .L_28102)
.L_28102:
        /*00bc*/ 	.word	0x00000000
        /*00c0*/ 	.short	0x0008
        /*00c2*/ 	.short	0x0038
        /*00c4*/ 	.byte	0x00, 0xf0, 0x11, 0x00


	//----- nvinfo : EIATTR_KPARAM_INFO
	.align		4
.L_28103:
        /*00c8*/ 	.byte	0x04, 0x17
        /*00ca*/ 	.short	(.L_28105 - .L_28104)
.L_28104:
        /*00cc*/ 	.word	0x00000000
        /*00d0*/ 	.short	0x0007
        /*00d2*/ 	.short	0x0030
        /*00d4*/ 	.byte	0x00, 0xf5, 0x21, 0x00


	//----- nvinfo : EIATTR_KPARAM_INFO
	.align		4
.L_28105:
        /*00d8*/ 	.byte	0x04, 0x17
        /*00da*/ 	.short	(.L_28107 - .L_28106)
.L_28106:
        /*00dc*/ 	.word	0x00000000
        /*00e0*/ 	.short	0x0006
        /*00e2*/ 	.short	0x0028
        /*00e4*/ 	.byte	0x00, 0xf5, 0x21, 0x00


	//----- nvinfo : EIATTR_KPARAM_INFO
	.align		4
.L_28107:
        /*00e8*/ 	.byte	0x04, 0x17
        /*00ea*/ 	.short	(.L_28109 - .L_28108)
.L_28108:
        /*00ec*/ 	.word	0x00000000
        /*00f0*/ 	.short	0x0005
        /*00f2*/ 	.short	0x0024
        /*00f4*/ 	.byte	0x00, 0xf0, 0x11, 0x00


	//----- nvinfo : EIATTR_KPARAM_INFO
	.align		4
.L_28109:
        /*00f8*/ 	.byte	0x04, 0x17
        /*00fa*/ 	.short	(.L_28111 - .L_28110)
.L_28110:
        /*00fc*/ 	.word	0x00000000
        /*0100*/ 	.short	0x0004
        /*0102*/ 	.short	0x0020
        /*0104*/ 	.byte	0x00, 0xf0, 0x11, 0x00


	//----- nvinfo : EIATTR_KPARAM_INFO
	.align		4
.L_28111:
        /*0108*/ 	.byte	0x04, 0x17
        /*010a*/ 	.short	(.L_28113 - .L_28112)
.L_28112:
        /*010c*/ 	.word	0x00000000
        /*0110*/ 	.short	0x0003
        /*0112*/ 	.short	0x0018
        /*0114*/ 	.byte	0x00, 0xf5, 0x21, 0x00


	//----- nvinfo : EIATTR_KPARAM_INFO
	.align		4
.L_28113:
        /*0118*/ 	.byte	0x04, 0x17
        /*011a*/ 	.short	(.L_28115 - .L_28114)
.L_28114:
        /*011c*/ 	.word	0x00000000
        /*0120*/ 	.short	0x0002
        /*0122*/ 	.short	0x0010
        /*0124*/ 	.byte	0x00, 0xf5, 0x21, 0x00


	//----- nvinfo : EIATTR_KPARAM_INFO
	.align		4
.L_28115:
        /*0128*/ 	.byte	0x04, 0x17
        /*012a*/ 	.short	(.L_28117 - .L_28116)
.L_28116:
        /*012c*/ 	.word	0x00000000
        /*0130*/ 	.short	0x0001
        /*0132*/ 	.short	0x0008
        /*0134*/ 	.byte	0x00, 0xf5, 0x21, 0x00


	//----- nvinfo : EIATTR_KPARAM_INFO
	.align		4
.L_28117:
        /*0138*/ 	.byte	0x04, 0x17
        /*013a*/ 	.short	(.L_28119 - .L_28118)
.L_28118:
        /*013c*/ 	.word	0x00000000
        /*0140*/ 	.short	0x0000
        /*0142*/ 	.short	0x0000
        /*0144*/ 	.byte	0x00, 0xf5, 0x21, 0x00


	//----- nvinfo : EIATTR_SPARSE_MMA_MASK
	.align		4
.L_28119:
        /*0148*/ 	.byte	0x03, 0x50
        /*014a*/ 	.short	0x0000


	//----- nvinfo : EIATTR_MAXREG_COUNT
	.align		4
        /*014c*/ 	.byte	0x03, 0x1b
        /*014e*/ 	.short	0x00ff


	//----- nvinfo : EIATTR_NUM_BARRIERS
	.align		4
        /*0150*/ 	.byte	0x02, 0x4c
        /*0152*/ 	.byte	0x01
	.zero		1


	//----- nvinfo : EIATTR_MERCURY_ISA_VERSION
	.align		4
        /*0154*/ 	.byte	0x03, 0x5f
        /*0156*/ 	.short	0x0101


	//----- nvinfo : EIATTR_INT_WARP_WIDE_INSTR_OFFSETS
	.align		4
        /*0158*/ 	.byte	0x04, 0x31
        /*015a*/ 	.short	(.L_28121 - .L_28120)


	//   ....[0]....
.L_28120:
        /*015c*/ 	.word	0x000001a0


	//----- nvinfo : EIATTR_COOP_GROUP_MASK_REGIDS
	.align		4
.L_28121:
        /*0160*/ 	.byte	0x04, 0x29
        /*0162*/ 	.short	(.L_28123 - .L_28122)


	//   ....[0]....
.L_28122:
        /*0164*/ 	.word	0xffffffff


	//   ....[1]....
        /*0168*/ 	.word	0xffffffff


	//   ....[2]....
        /*016c*/ 	.word	0xffffffff


	//   ....[3]....
        /*0170*/ 	.word	0xffffffff


	//   ....[4]....
        /*0174*/ 	.word	0xffffffff


	//   ....[5]....
        /*0178*/ 	.word	0xffffffff


	//   ....[6]....
        /*017c*/ 	.word	0xffffffff


	//   ....[7]....
        /*0180*/ 	.word	0xffffffff


	//   ....[8]....
        /*0184*/ 	.word	0xffffffff


	//   ....[9]....
        /*0188*/ 	.word	0xffffffff


	//   ....[10]....
        /*018c*/ 	.word	0xffffffff


	//   ....[11]....
        /*0190*/ 	.word	0xffffffff


	//   ....[12]....
        /*0194*/ 	.word	0xffffffff


	//   ....[13]....
        /*0198*/ 	.word	0xffffffff


	//   ....[14]....
        /*019c*/ 	.word	0xffffffff


	//   ....[15]....
        /*01a0*/ 	.word	0xffffffff


	//   ....[16]....
        /*01a4*/ 	.word	0xffffffff


	//   ....[17]....
        /*01a8*/ 	.word	0xffffffff


	//   ....[18]....
        /*01ac*/ 	.word	0xffffffff


	//   ....[19]....
        /*01b0*/ 	.word	0xffffffff


	//   ....[20]....
        /*01b4*/ 	.word	0xffffffff


	//   ....[21]....
        /*01b8*/ 	.word	0xffffffff


	//   ....[22]....
        /*01bc*/ 	.word	0xffffffff


	//   ....[23]....
        /*01c0*/ 	.word	0xffffffff


	//   ....[24]....
        /*01c4*/ 	.word	0xffffffff


	//   ....[25]....
        /*01c8*/ 	.word	0xffffffff


	//   ....[26]....
        /*01cc*/ 	.word	0xffffffff


	//   ....[27]....
        /*01d0*/ 	.word	0xffffffff


	//   ....[28]....
        /*01d4*/ 	.word	0xffffffff


	//   ....[29]....
        /*01d8*/ 	.word	0xffffffff


	//   ....[30]....
        /*01dc*/ 	.word	0xffffffff


	//   ....[31]....
        /*01e0*/ 	.word	0xffffffff


	//   ....[32]....
        /*01e4*/ 	.word	0xffffffff


	//   ....[33]....
        /*01e8*/ 	.word	0xffffffff


	//   ....[34]....
        /*01ec*/ 	.word	0xffffffff


	//   ....[35]....
        /*01f0*/ 	.word	0xffffffff


	//   ....[36]....
        /*01f4*/ 	.word	0xffffffff


	//   ....[37]....
        /*01f8*/ 	.word	0xffffffff


	//   ....[38]....
        /*01fc*/ 	.word	0xffffffff


	//   ....[39]....
        /*0200*/ 	.word	0xffffffff


	//   ....[40]....
        /*0204*/ 	.word	0xffffffff


	//   ....[41]....
        /*0208*/ 	.word	0xffffffff


	//   ....[42]....
        /*020c*/ 	.word	0xffffffff


	//   ....[43]....
        /*0210*/ 	.word	0xffffffff


	//   ....[44]....
        /*0214*/ 	.word	0xffffffff


	//   ....[45]....
        /*0218*/ 	.word	0xffffffff


	//   ....[46]....
        /*021c*/ 	.word	0xffffffff


	//   ....[47]....
        /*0220*/ 	.word	0xffffffff


	//   ....[48]....
        /*0224*/ 	.word	0xffffffff


	//   ....[49]....
        /*0228*/ 	.word	0xffffffff


	//   ....[50]....
        /*022c*/ 	.word	0xffffffff


	//   ....[51]....
        /*0230*/ 	.word	0xffffffff


	//   ....[52]....
        /*0234*/ 	.word	0xffffffff


	//   ....[53]....
        /*0238*/ 	.word	0xffffffff


	//   ....[54]....
        /*023c*/ 	.word	0xffffffff


	//   ....[55]....
        /*0240*/ 	.word	0xffffffff


	//   ....[56]....
        /*0244*/ 	.word	0xffffffff


	//   ....[57]....
        /*0248*/ 	.word	0xffffffff


	//   ....[58]....
        /*024c*/ 	.word	0xffffffff


	//   ....[59]....
        /*0250*/ 	.word	0xffffffff


	//   ....[60]....
        /*0254*/ 	.word	0xffffffff


	//   ....[61]....
        /*0258*/ 	.word	0xffffffff


	//   ....[62]....
        /*025c*/ 	.word	0xffffffff


	//   ....[63]....
        /*0260*/ 	.word	0xffffffff


	//   ....[64]....
        /*0264*/ 	.word	0xffffffff


	//   ....[65]....
        /*0268*/ 	.word	0xffffffff


	//   ....[66]....
        /*026c*/ 	.word	0xffffffff


	//   ....[67]....
        /*0270*/ 	.word	0xffffffff


	//   ....[68]....
        /*0274*/ 	.word	0xffffffff


	//   ....[69]....
        /*0278*/ 	.word	0xffffffff


	//   ....[70]....
        /*027c*/ 	.word	0xffffffff


	//   ....[71]....
        /*0280*/ 	.word	0xffffffff


	//   ....[72]....
        /*0284*/ 	.word	0xffffffff


	//   ....[73]....
        /*0288*/ 	.word	0xffffffff


	//   ....[74]....
        /*028c*/ 	.word	0xffffffff


	//   ....[75]....
        /*0290*/ 	.word	0xffffffff


	//   ....[76]....
        /*0294*/ 	.word	0xffffffff


	//   ....[77]....
        /*0298*/ 	.word	0xffffffff


	//   ....[78]....
        /*029c*/ 	.word	0xffffffff


	//   ....[79]....
        /*02a0*/ 	.word	0xffffffff


	//   ....[80]....
        /*02a4*/ 	.word	0xffffffff


	//   ....[81]....
        /*02a8*/ 	.word	0xffffffff


	//   ....[82]....
        /*02ac*/ 	.word	0xffffffff


	//   ....[83]....
        /*02b0*/ 	.word	0xffffffff


	//   ....[84]....
        /*02b4*/ 	.word	0xffffffff


	//   ....[85]....
        /*02b8*/ 	.word	0xffffffff


	//   ....[86]....
        /*02bc*/ 	.word	0xffffffff


	//   ....[87]....
        /*02c0*/ 	.word	0xffffffff


	//   ....[88]....
        /*02c4*/ 	.word	0xffffffff


	//   ....[89]....
        /*02c8*/ 	.word	0xffffffff


	//   ....[90]....
        /*02cc*/ 	.word	0xffffffff


	//   ....[91]....
        /*02d0*/ 	.word	0xffffffff


	//   ....[92]....
        /*02d4*/ 	.word	0xffffffff


	//   ....[93]....
        /*02d8*/ 	.word	0xffffffff


	//   ....[94]....
        /*02dc*/ 	.word	0xffffffff


	//   ....[95]....
        /*02e0*/ 	.word	0xffffffff


	//   ....[96]....
        /*02e4*/ 	.word	0xffffffff


	//   ....[97]....
        /*02e8*/ 	.word	0xffffffff


	//   ....[98]....
        /*02ec*/ 	.word	0xffffffff


	//   ....[99]....
        /*02f0*/ 	.word	0xffffffff


	//   ....[100]....
        /*02f4*/ 	.word	0xffffffff


	//   ....[101]....
        /*02f8*/ 	.word	0xffffffff


	//   ....[102]....
        /*02fc*/ 	.word	0xffffffff


	//   ....[103]....
        /*0300*/ 	.word	0xffffffff


	//   ....[104]....
        /*0304*/ 	.word	0xffffffff


	//   ....[105]....
        /*0308*/ 	.word	0xffffffff


	//   ....[106]....
        /*030c*/ 	.word	0xffffffff


	//   ....[107]....
        /*0310*/ 	.word	0xffffffff


	//   ....[108]....
        /*0314*/ 	.word	0xffffffff


	//   ....[109]....
        /*0318*/ 	.word	0xffffffff


	//   ....[110]....
        /*031c*/ 	.word	0xffffffff


	//   ....[111]....
        /*0320*/ 	.word	0xffffffff


	//   ....[112]....
        /*0324*/ 	.word	0xffffffff


	//   ....[113]....
        /*0328*/ 	.word	0xffffffff


	//   ....[114]....
        /*032c*/ 	.word	0xffffffff


	//   ....[115]....
        /*0330*/ 	.word	0xffffffff


	//   ....[116]....
        /*0334*/ 	.word	0xffffffff


	//   ....[117]....
        /*0338*/ 	.word	0xffffffff


	//   ....[118]....
        /*033c*/ 	.word	0xffffffff


	//   ....[119]....
        /*0340*/ 	.word	0xffffffff


	//   ....[120]....
        /*0344*/ 	.word	0xffffffff


	//   ....[121]....
        /*0348*/ 	.word	0xffffffff


	//   ....[122]....
        /*034c*/ 	.word	0xffffffff


	//   ....[123]....
        /*0350*/ 	.word	0xffffffff


	//   ....[124]....
        /*0354*/ 	.word	0xffffffff


	//   ....[125]....
        /*0358*/ 	.word	0xffffffff


	//   ....[126]....
        /*035c*/ 	.word	0xffffffff


	//   ....[127]....
        /*0360*/ 	.word	0xffffffff


	//   ....[128]....
        /*0364*/ 	.word	0xffffffff


	//   ....[129]....
        /*0368*/ 	.word	0xffffffff


	//   ....[130]....
        /*036c*/ 	.word	0xffffffff


	//   ....[131]....
        /*0370*/ 	.word	0xffffffff


	//   ....[132]....
        /*0374*/ 	.word	0xffffffff


	//   ....[133]....
        /*0378*/ 	.word	0xffffffff


	//   ....[134]....
        /*037c*/ 	.word	0xffffffff


	//   ....[135]....
        /*0380*/ 	.word	0xffffffff


	//   ....[136]....
        /*0384*/ 	.word	0xffffffff


	//   ....[137]....
        /*0388*/ 	.word	0xffffffff


	//   ....[138]....
        /*038c*/ 	.word	0xffffffff


	//   ....[139]....
        /*0390*/ 	.word	0xffffffff


	//   ....[140]....
        /*0394*/ 	.word	0xffffffff


	//   ....[141]....
        /*0398*/ 	.word	0xffffffff


	//   ....[142]....
        /*039c*/ 	.word	0xffffffff


	//   ....[143]....
        /*03a0*/ 	.word	0xffffffff


	//   ....[144]....
        /*03a4*/ 	.word	0xffffffff


	//   ....[145]....
        /*03a8*/ 	.word	0xffffffff


	//   ....[146]....
        /*03ac*/ 	.word	0xffffffff


	//   ....[147]....
        /*03b0*/ 	.word	0xffffffff


	//   ....[148]....
        /*03b4*/ 	.word	0xffffffff


	//   ....[149]....
        /*03b8*/ 	.word	0xffffffff


	//   ....[150]....
        /*03bc*/ 	.word	0xffffffff


	//   ....[151]....
        /*03c0*/ 	.word	0xffffffff


	//   ....[152]....
        /*03c4*/ 	.word	0xffffffff


	//   ....[153]....
        /*03c8*/ 	.word	0xffffffff


	//   ....[154]....
        /*03cc*/ 	.word	0xffffffff


	//   ....[155]....
        /*03d0*/ 	.word	0xffffffff


	//   ....[156]....
        /*03d4*/ 	.word	0xffffffff


	//   ....[157]....
        /*03d8*/ 	.word	0xffffffff


	//   ....[158]....
        /*03dc*/ 	.word	0xffffffff


	//   ....[159]....
        /*03e0*/ 	.word	0xffffffff


	//   ....[160]....
        /*03e4*/ 	.word	0xffffffff


	//   ....[161]....
        /*03e8*/ 	.word	0xffffffff


	//   ....[162]....
        /*03ec*/ 	.word	0xffffffff


	//   ....[163]....
        /*03f0*/ 	.word	0xffffffff


	//   ....[164]....
        /*03f4*/ 	.word	0xffffffff


	//   ....[165]....
        /*03f8*/ 	.word	0xffffffff


	//   ....[166]....
        /*03fc*/ 	.word	0xffffffff


	//   ....[167]....
        /*0400*/ 	.word	0xffffffff


	//   ....[168]....
        /*0404*/ 	.word	0xffffffff


	//   ....[169]....
        /*0408*/ 	.word	0xffffffff


	//   ....[170]....
        /*040c*/ 	.word	0xffffffff


	//   ....[171]....
        /*0410*/ 	.word	0xffffffff


	//   ....[172]....
        /*0414*/ 	.word	0xffffffff


	//   ....[173]....
        /*0418*/ 	.word	0xffffffff


	//   ....[174]....
        /*041c*/ 	.word	0xffffffff


	//   ....[175]....
        /*0420*/ 	.word	0xffffffff


	//   ....[176]....
        /*0424*/ 	.word	0xffffffff


	//   ....[177]....
        /*0428*/ 	.word	0xffffffff


	//   ....[178]....
        /*042c*/ 	.word	0xffffffff


	//   ....[179]....
        /*0430*/ 	.word	0xffffffff


	//   ....[180]....
        /*0434*/ 	.word	0xffffffff


	//   ....[181]....
        /*0438*/ 	.word	0xffffffff


	//   ....[182]....
        /*043c*/ 	.word	0xffffffff


	//   ....[183]....
        /*0440*/ 	.word	0xffffffff


	//   ....[184]....
        /*0444*/ 	.word	0xffffffff


	//   ....[185]....
        /*0448*/ 	.word	0xffffffff


	//   ....[186]....
        /*044c*/ 	.word	0xffffffff


	//   ....[187]....
        /*0450*/ 	.word	0xffffffff


	//   ....[188]....
        /*0454*/ 	.word	0xffffffff


	//   ....[189]....
        /*0458*/ 	.word	0xffffffff


	//   ....[190]....
        /*045c*/ 	.word	0xffffffff


	//   ....[191]....
        /*0460*/ 	.word	0xffffffff


	//   ....[192]....
        /*0464*/ 	.word	0xffffffff


	//   ....[193]....
        /*0468*/ 	.word	0xffffffff


	//   ....[194]....
        /*046c*/ 	.word	0xffffffff


	//   ....[195]....
        /*0470*/ 	.word	0xffffffff


	//   ....[196]....
        /*0474*/ 	.word	0xffffffff


	//   ....[197]....
        /*0478*/ 	.word	0xffffffff


	//   ....[198]....
        /*047c*/ 	.word	0xffffffff


	//   ....[199]....
        /*0480*/ 	.word	0xffffffff


	//   ....[200]....
        /*0484*/ 	.word	0xffffffff


	//   ....[201]....
        /*0488*/ 	.word	0xffffffff


	//   ....[202]....
        /*048c*/ 	.word	0xffffffff


	//   ....[203]....
        /*0490*/ 	.word	0xffffffff


	//   ....[204]....
        /*0494*/ 	.word	0xffffffff


	//   ....[205]....
        /*0498*/ 	.word	0xffffffff


	//   ....[206]....
        /*049c*/ 	.word	0xffffffff


	//   ....[207]....
        /*04a0*/ 	.word	0xffffffff


	//----- nvinfo : EIATTR_COOP_GROUP_INSTR_OFFSETS
	.align		4
.L_28123:
        /*04a4*/ 	.byte	0x04, 0x28
        /*04a6*/ 	.short	(.L_28125 - .L_28124)


	//   ....[0]....
.L_28124:
        /*04a8*/ 	.word	0x000028f0


	//   ....[1]....
        /*04ac*/ 	.word	0x00002960


	//   ....[2]....
        /*04b0*/ 	.word	0x00002990


	//   ....[3]....
        /*04b4*/ 	.word	0x000029c0


	//   ....[4]....
        /*04b8*/ 	.word	0x00002a30


	//   ....[5]....
        /*04bc*/ 	.word	0x00002af0


	//   ....[6]....
        /*04c0*/ 	.word	0x00002b20


	//   ....[7]....
        /*04c4*/ 	.word	0x00002b40


	//   ....[8]....
        /*04c8*/ 	.word	0x00003980


	//   ....[9]....
        /*04cc*/ 	.word	0x000039c0


	//   ....[10]....
        /*04d0*/ 	.word	0x000039e0


	//   ....[11]....
        /*04d4*/ 	.word	0x00003a00


	//   ....[12]....
        /*04d8*/ 	.word	0x00003a20


	//   ....[13]....
        /*04dc*/ 	.word	0x00003a70


	//   ....[14]....
        /*04e0*/ 	.word	0x00003a90


	//   ....[15]....
        /*04e4*/ 	.word	0x00003ab0


	//   ....[16]....
        /*04e8*/ 	.word	0x00008fa0


	//   ....[17]....
        /*04ec*/ 	.word	0x00008fd0


	//   ....[18]....
        /*04f0*/ 	.word	0x00008fe0


	//   ....[19]....
        /*04f4*/ 	.word	0x00008ff0


	//   ....[20]....
        /*04f8*/ 	.word	0x00009000


	//   ....[21]....
        /*04fc*/ 	.word	0x00009010


	//   ....[22]....
        /*0500*/ 	.word	0x00009030


	//   ....[23]....
        /*0504*/ 	.word	0x00009050


	//   ....[24]....
        /*0508*/ 	.word	0x00009070


	//   ....[25]....
        /*050c*/ 	.word	0x00009090


	//   ....[26]....
        /*0510*/ 	.word	0x000090b0


	//   ....[27]....
        /*0514*/ 	.word	0x000090d0


	//   ....[28]....
        /*0518*/ 	.word	0x000090e0


	//   ....[29]....
        /*051c*/ 	.word	0x00009110


	//   ....[30]....
        /*0520*/ 	.word	0x00009130


	//   ....[31]....
        /*0524*/ 	.word	0x00009150


	//   ....[32]....
        /*0528*/ 	.word	0x00009170


	//   ....[33]....
        /*052c*/ 	.word	0x00009190


	//   ....[34]....
        /*0530*/ 	.word	0x000091b0


	//   ....[35]....
        /*0534*/ 	.word	0x000091c0


	//   ....[36]....
        /*0538*/ 	.word	0x000091f0


	//   ....[37]....
        /*053c*/ 	.word	0x00009210


	//   ....[38]....
        /*0540*/ 	.word	0x00009230


	//   ....[39]....
        /*0544*/ 	.word	0x00009250


	//   ....[40]....
        /*0548*/ 	.word	0x00009270


	//   ....[41]....
        /*054c*/ 	.word	0x00009290


	//   ....[42]....
        /*0550*/ 	.word	0x000092a0


	//   ....[43]....
        /*0554*/ 	.word	0x000092c0


	//   ....[44]....
        /*0558*/ 	.word	0x000092e0


	//   ....[45]....
        /*055c*/ 	.word	0x00009300


	//   ....[46]....
        /*0560*/ 	.word	0x00009320


	//   ....[47]....
        /*0564*/ 	.word	0x00009340


	//   ....[48]....
        /*0568*/ 	.word	0x00009360


	//   ....[49]....
        /*056c*/ 	.word	0x00009380


	//   ....[50]....
        /*0570*/ 	.word	0x000093a0


	//   ....[51]....
        /*0574*/ 	.word	0x000093c0


	//   ....[52]....
        /*0578*/ 	.word	0x000093e0


	//   ....[53]....
        /*057c*/ 	.word	0x00009400


	//   ....[54]....
        /*0580*/ 	.word	0x00009420


	//   ....[55]....
        /*0584*/ 	.word	0x00009440


	//   ....[56]....
        /*0588*/ 	.word	0x00009460


	//   ....[57]....
        /*058c*/ 	.word	0x00009480


	//   ....[58]....
        /*0590*/ 	.word	0x000094a0


	//   ....[59]....
        /*0594*/ 	.word	0x000094c0


	//   ....[60]....
        /*0598*/ 	.word	0x000094e0


	//   ....[61]....
        /*059c*/ 	.word	0x00009500


	//   ....[62]....
        /*05a0*/ 	.word	0x00009520


	//   ....[63]....
        /*05a4*/ 	.word	0x00009540


	//   ....[64]....
        /*05a8*/ 	.word	0x00009560


	//   ....[65]....
        /*05ac*/ 	.word	0x00009580


	//   ....[66]....
        /*05b0*/ 	.word	0x000095a0


	//   ....[67]....
        /*05b4*/ 	.word	0x000095c0


	//   ....[68]....
        /*05b8*/ 	.word	0x000095e0


	//   ....[69]....
        /*05bc*/ 	.word	0x00009600


	//   ....[70]....
        /*05c0*/ 	.word	0x00009620


	//   ....[71]....
        /*05c4*/ 	.word	0x00009640


	//   ....[72]....
        /*05c8*/ 	.word	0x00009660


	//   ....[73]....
        /*05cc*/ 	.word	0x00009680


	//   ....[74]....
        /*05d0*/ 	.word	0x000096b0


	//   ....[75]....
        /*05d4*/ 	.word	0x000096d0


	//   ....[76]....
        /*05d8*/ 	.word	0x000096f0


	//   ....[77]....
        /*05dc*/ 	.word	0x00009710


	//   ....[78]....
        /*05e0*/ 	.word	0x00009740


	//   ....[79]....
        /*05e4*/ 	.word	0x00009770


	//   ....[80]....
        /*05e8*/ 	.word	0x00009780


	//   ....[81]....
        /*05ec*/ 	.word	0x000097a0


	//   ....[82]....
        /*05f0*/ 	.word	0x000097c0


	//   ....[83]....
        /*05f4*/ 	.word	0x000097e0


	//   ....[84]....
        /*05f8*/ 	.word	0x00009800


	//   ....[85]....
        /*05fc*/ 	.word	0x00009820


	//   ....[86]....
        /*0600*/ 	.word	0x00009840


	//   ....[87]....
        /*0604*/ 	.word	0x00009860


	//   ....[88]....
        /*0608*/ 	.word	0x00009880


	//   ....[89]....
        /*060c*/ 	.word	0x000098a0


	//   ....[90]....
        /*0610*/ 	.word	0x000098c0


	//   ....[91]....
        /*0614*/ 	.word	0x000098e0


	//   ....[92]....
        /*0618*/ 	.word	0x00009900


	//   ....[93]....
        /*061c*/ 	.word	0x00009920


	//   ....[94]....
        /*0620*/ 	.word	0x00009950


	//   ....[95]....
        /*0624*/ 	.word	0x00009970


	//   ....[96]....
        /*0628*/ 	.word	0x00009990


	//   ....[97]....
        /*062c*/ 	.word	0x000099b0


	//   ....[98]....
        /*0630*/ 	.word	0x000099d0


	//   ....[99]....
        /*0634*/ 	.word	0x000099f0


	//   ....[100]....
        /*0638*/ 	.word	0x00009a00


	//   ....[101]....
        /*063c*/ 	.word	0x00009a20


	//   ....[102]....
        /*0640*/ 	.word	0x00009a40


	//   ....[103]....
        /*0644*/ 	.word	0x00009a60


	//   ....[104]....
        /*0648*/ 	.word	0x00009a80


	//   ....[105]....
        /*064c*/ 	.word	0x00009aa0


	//   ....[106]....
        /*0650*/ 	.word	0x00009ac0


	//   ....[107]....
        /*0654*/ 	.word	0x00009ae0


	//   ....[108]....
        /*0658*/ 	.word	0x00009b00


	//   ....[109]....
        /*065c*/ 	.word	0x00009b20


	//   ....[110]....
        /*0660*/ 	.word	0x00009b40


	//   ....[111]....
        /*0664*/ 	.word	0x00009b60


	//   ....[112]....
        /*0668*/ 	.word	0x00009b80


	//   ....[113]....
        /*066c*/ 	.word	0x00009ba0


	//   ....[114]....
        /*0670*/ 	.word	0x00009bc0


	//   ....[115]....
        /*0674*/ 	.word	0x00009be0


	//   ....[116]....
        /*0678*/ 	.word	0x00009c10


	//   ....[117]....
        /*067c*/ 	.word	0x00009c30


	//   ....[118]....
        /*0680*/ 	.word	0x00009c50


	//   ....[119]....
        /*0684*/ 	.word	0x00009c70


	//   ....[120]....
        /*0688*/ 	.word	0x00009c90


	//   ....[121]....
        /*068c*/ 	.word	0x00009cb0


	//   ....[122]....
        /*0690*/ 	.word	0x00009cc0


	//   ....[123]....
        /*0694*/ 	.word	0x00009ce0


	//   ....[124]....
        /*0698*/ 	.word	0x00009d00


	//   ....[125]....
        /*069c*/ 	.word	0x00009d20


	//   ....[126]....
        /*06a0*/ 	.word	0x00009d40


	//   ....[127]....
        /*06a4*/ 	.word	0x00009d60


	//   ....[128]....
        /*06a8*/ 	.word	0x00009d80


	//   ....[129]....
        /*06ac*/ 	.word	0x00009da0


	//   ....[130]....
        /*06b0*/ 	.word	0x00009dc0


	//   ....[131]....
        /*06b4*/ 	.word	0x00009de0


	//   ....[132]....
        /*06b8*/ 	.word	0x00009e00


	//   ....[133]....
        /*06bc*/ 	.word	0x00009e20


	//   ....[134]....
        /*06c0*/ 	.word	0x00009e40


	//   ....[135]....
        /*06c4*/ 	.word	0x00009e60


	//   ....[136]....
        /*06c8*/ 	.word	0x00009e80


	//   ....[137]....
        /*06cc*/ 	.word	0x00009ea0


	//   ....[138]....
        /*06d0*/ 	.word	0x00009ec0


	//   ....[139]....
        /*06d4*/ 	.word	0x00009ef0


	//   ....[140]....
        /*06d8*/ 	.word	0x00009f10


	//   ....[141]....
        /*06dc*/ 	.word	0x00009f30


	//   ....[142]....
        /*06e0*/ 	.word	0x00009f50


	//   ....[143]....
        /*06e4*/ 	.word	0x00009f70


	//   ....[144]....
        /*06e8*/ 	.word	0x00009f90


	//   ....[145]....
        /*06ec*/ 	.word	0x00009fa0


	//   ....[146]....
        /*06f0*/ 	.word	0x00009fc0


	//   ....[147]....
        /*06f4*/ 	.word	0x00009fe0


	//   ....[148]....
        /*06f8*/ 	.word	0x0000a000


	//   ....[149]....
        /*06fc*/ 	.word	0x0000a020


	//   ....[150]....
        /*0700*/ 	.word	0x0000a040


	//   ....[151]....
        /*0704*/ 	.word	0x0000a060


	//   ....[152]....
        /*0708*/ 	.word	0x0000a080


	//   ....[153]....
        /*070c*/ 	.word	0x0000a0a0


	//   ....[154]....
        /*0710*/ 	.word	0x0000a0c0


	//   ....[155]....
        /*0714*/ 	.word	0x0000a0e0


	//   ....[156]....
        /*0718*/ 	.word	0x0000a100


	//   ....[157]....
        /*071c*/ 	.word	0x0000a120


	//   ....[158]....
        /*0720*/ 	.word	0x0000a140


	//   ....[159]....
        /*0724*/ 	.word	0x0000a160


	//   ....[160]....
        /*0728*/ 	.word	0x0000a180


	//   ....[161]....
        /*072c*/ 	.word	0x0000a1a0


	//   ....[162]....
        /*0730*/ 	.word	0x0000a1c0


	//   ....[163]....
        /*0734*/ 	.word	0x0000a1f0


	//   ....[164]....
        /*0738*/ 	.word	0x0000a210


	//   ....[165]....
        /*073c*/ 	.word	0x0000a230


	//   ....[166]....
        /*0740*/ 	.word	0x0000a250


	//   ....[167]....
        /*0744*/ 	.word	0x0000a270


	//   ....[168]....
        /*0748*/ 	.word	0x0000a290


	//   ....[169]....
        /*074c*/ 	.word	0x0000a2a0


	//   ....[170]....
        /*0750*/ 	.word	0x0000a2c0


	//   ....[171]....
        /*0754*/ 	.word	0x0000a2e0


	//   ....[172]....
        /*0758*/ 	.word	0x0000a300


	//   ....[173]....
        /*075c*/ 	.word	0x0000a320


	//   ....[174]....
        /*0760*/ 	.word	0x0000a340


	//   ....[175]....
        /*0764*/ 	.word	0x0000a360


	//   ....[176]....
        /*0768*/ 	.word	0x0000a380


	//   ....[177]....
        /*076c*/ 	.word	0x0000a3a0


	//   ....[178]....
        /*0770*/ 	.word	0x0000a3c0


	//   ....[179]....
        /*0774*/ 	.word	0x0000a3e0


	//   ....[180]....
        /*0778*/ 	.word	0x0000a400


	//   ....[181]....
        /*077c*/ 	.word	0x0000a420


	//   ....[182]....
        /*0780*/ 	.word	0x0000a440


	//   ....[183]....
        /*0784*/ 	.word	0x0000a460


	//   ....[184]....
        /*0788*/ 	.word	0x0000a480


	//   ....[185]....
        /*078c*/ 	.word	0x0000a4b0


	//   ....[186]....
        /*0790*/ 	.word	0x0000a4d0


	//   ....[187]....
        /*0794*/ 	.word	0x0000a4f0


	//   ....[188]....
        /*0798*/ 	.word	0x0000a510


	//   ....[189]....
        /*079c*/ 	.word	0x0000a530


	//   ....[190]....
        /*07a0*/ 	.word	0x0000a550


	//   ....[191]....
        /*07a4*/ 	.word	0x0000a570


	//   ....[192]....
        /*07a8*/ 	.word	0x0000a5a0


	//   ....[193]....
        /*07ac*/ 	.word	0x0000a5c0


	//   ....[194]....
        /*07b0*/ 	.word	0x0000a5e0


	//   ....[195]....
        /*07b4*/ 	.word	0x0000a600


	//   ....[196]....
        /*07b8*/ 	.word	0x0000a620


	//   ....[197]....
        /*07bc*/ 	.word	0x0000a640


	//   ....[198]....
        /*07c0*/ 	.word	0x0000a660


	//   ....[199]....
        /*07c4*/ 	.word	0x0000a680


	//   ....[200]....
        /*07c8*/ 	.word	0x0000a6a0


	//   ....[201]....
        /*07cc*/ 	.word	0x0000a6c0


	//   ....[202]....
        /*07d0*/ 	.word	0x0000a6e0


	//   ....[203]....
        /*07d4*/ 	.word	0x0000a700


	//   ....[204]....
        /*07d8*/ 	.word	0x0000a720


	//   ....[205]....
        /*07dc*/ 	.word	0x0000a740


	//   ....[206]....
        /*07e0*/ 	.word	0x0000a760


	//   ....[207]....
        /*07e4*/ 	.word	0x0000a780


	//----- nvinfo : EIATTR_VRC_CTA_INIT_COUNT
	.align		4
.L_28125:
        /*07e8*/ 	.byte	0x02, 0x4a
	.zero		1
	.zero		1


	//----- nvinfo : EIATTR_EXIT_INSTR_OFFSETS
	.align		4
        /*07ec*/ 	.byte	0x04, 0x1c
        /*07ee*/ 	.short	(.L_28127 - .L_28126)


	//   ....[0]....
.L_28126:
        /*07f0*/ 	.word	0x0000c200


	//   ....[1]....
        /*07f4*/ 	.word	0x0000c260


	//   ....[2]....
        /*07f8*/ 	.word	0x0000c700


	//----- nvinfo : EIATTR_CRS_STACK_SIZE
	.align		4
.L_28127:
        /*07fc*/ 	.byte	0x04, 0x1e
        /*07fe*/ 	.short	(.L_28129 - .L_28128)
.L_28128:
        /*0800*/ 	.word	0x00000000


	//----- nvinfo : EIATTR_CBANK_PARAM_SIZE
	.align		4
.L_28129:
        /*0804*/ 	.byte	0x03, 0x19
        /*0806*/ 	.short	0x007c


	//----- nvinfo : EIATTR_PARAM_CBANK
	.align		4
        /*0808*/ 	.byte	0x04, 0x0a
        /*080a*/ 	.short	(.L_28131 - .L_28130)
	.align		4
.L_28130:
        /*080c*/ 	.word	index@(.nv.constant0._ZN4vllm25paged_attention_v1_kernelIffLi256ELi32ELi128ELNS_18Fp8KVCacheDataTypeE0ELb1EEEvPT_PKS2_PKT0_S8_ifPKiSA_iPKfiiiSC_SC_iiiii)
        /*0810*/ 	.short	0x0380
        /*0812*/ 	.short	0x007c


	//----- nvinfo : EIATTR_SW_WAR
	.align		4
.L_28131:
        /*0814*/ 	.byte	0x04, 0x36
        /*0816*/ 	.short	(.L_28133 - .L_28132)
.L_28132:
        /*0818*/ 	.word	0x00000008
.L_28133:


//--------------------- .nv.info._ZN4vllm25paged_attention_v1_kernelIffLi192ELi32ELi128ELNS_18Fp8KVCacheDataTypeE0ELb1EEEvPT_PKS2_PKT0_S8_ifPKiSA_iPKfiiiSC_SC_iiiii --------------------------
	.section	.nv.info._ZN4vllm25paged_attention_v1_kernelIffLi192ELi32ELi128ELNS_18Fp8KVCacheDataTypeE0ELb1EEEvPT_PKS2_PKT0_S8_ifPKiSA_iPKfiiiSC_SC_iiiii,"",@"SHT_CUDA_INFO"
	.sectionflags	@""
	.align	4


	//----- nvinfo : EIATTR_CUDA_API_VERSION
	.align		4
        /*0000*/ 	.byte	0x04, 0x37
        /*0002*/ 	.short	(.L_28135 - .L_28134)
.L_28134:
        /*0004*/ 	.word	0x00000082


	//----- nvinfo : EIATTR_KPARAM_INFO
	.align		4
.L_28135:
        /*0008*/ 	.byte	0x04, 0x17
        /*000a*/ 	.short	(.L_28137 - .L_28136)
.L_28136:
        /*000c*/ 	.word	0x00000000
        /*0010*/ 	.short	0x0013
        /*0012*/ 	.short	0x0078
        /*0014*/ 	.byte	0x00, 0xf0, 0x11, 0x00


	//----- nvinfo : EIATTR_KPARAM_INFO
	.align		4
.L_28137:
        /*0018*/ 	.byte	0x04, 0x17
        /*001a*/ 	.short	(.L_28139 - .L_28138)
.L_28138:
        /*001c*/ 	.word	0x00000000
        /*0020*/ 	.short	0x0012
        /*0022*/ 	.short	0x0074
        /*0024*/ 	.byte	0x00, 0xf0, 0x11, 0x00


	//----- nvinfo : EIATTR_KPARAM_INFO
	.align		4
.L_28139:
        /*0028*/ 	.byte	0x04, 0x17
        /*002a*/ 	.short	(.L_28141 - .L_28140)
.L_28140:
        /*002c*/ 	.word	0x00000000
        /*0030*/ 	.short	0x0011
        /*0032*/ 	.short	0x0070
        /*0034*/ 	.byte	0x00, 0xf0, 0x11, 0x00


	//----- nvinfo : EIATTR_KPARAM_INFO
	.align		4
.L_28141:
        /*0038*/ 	.byte	0x04, 0x17
        /*003a*/ 	.short	(.L_28143 - .L_28142)
.L_28142:
        /*003c*/ 	.word	0x00000000
        /*0040*/ 	.short	0x0010
        /*0042*/ 	.short	0x006c
        /*0044*/ 	.byte	0x00, 0xf0, 0x11, 0x00


	//----- nvinfo : EIATTR_KPARAM_INFO
	.align		4
.L_28143:
        /*0048*/ 	.byte	0x04, 0x17
        /*004a*/ 	.short	(.L_28145 - .L_28144)
.L_28144:
        /*004c*/ 	.word	0x00000000
        /*0050*/ 	.short	0x000f
        /*0052*/ 	.short	0x0068
        /*0054*/ 	.byte	0x00, 0xf0, 0x11, 0x00


	//----- nvinfo : EIATTR_KPARAM_INFO
	.align		4
.L_28145:
        /*0058*/ 	.byte	0x04, 0x17
        /*005a*/ 	.short	(.L_28147 - .L_28146)
.L_28146:
        /*005c*/ 	.word	0x00000000
        /*0060*/ 	.short	0x000e
        /*0062*/ 	.short	0x0060
        /*0064*/ 	.byte	0x00, 0xf5, 0x21, 0x00


	//----- nvinfo : EIATTR_KPARAM_INFO
	.align		4
.L_28147:
        /*0068*/ 	.byte	0x04, 0x17
        /*006a*/ 	.short	(.L_28149 - .L_28148)
.L_28148:
        /*006c*/ 	.word	0x00000000
        /*0070*/ 	.short	0x000d
        /*0072*/ 	.short	0x0058
        /*0074*/ 	.byte	0x00, 0xf5, 0x21, 0x00


	//----- nvinfo : EIATTR_KPARAM_INFO
	.align		4
.L_28149:
        /*0078*/ 	.byte	0x04, 0x17
        /*007a*/ 	.short	(.L_28151 - .L_28150)
.L_28150:
        /*007c*/ 	.word	0x00000000
        /*0080*/ 	.short	0x000c
        /*0082*/ 	.short	0x0050
        /*0084*/ 	.byte	0x00, 0xf0, 0x11, 0x00


	//----- nvinfo : EIATTR_KPARAM_INFO
	.align		4
.L_28151:
        /*0088*/ 	.byte	0x04, 0x17
        /*008a*/ 	.short	(.L_28153 - .L_28152)
.L_28152:
        /*008c*/ 	.word	0x00000000
        /*0090*/ 	.short	0x000b
        /*0092*/ 	.short	0x004c
        /*0094*/ 	.byte	0x00, 0xf0, 0x11, 0x00


	//----- nvinfo : EIATTR_KPARAM_INFO
	.align		4
.L_28153:
        /*0098*/ 	.byte	0x04, 0x17
        /*009a*/ 	.short	(.L_28155 - .L_28154)
.L_28154:
        /*009c*/ 	.word	0x00000000
        /*00a0*/ 	.short	0x000a
        /*00a2*/ 	.short	0x0048
        /*00a4*/ 	.byte	0x00, 0xf0, 0x11, 0x00


	//----- nvinfo : EIATTR_KPARAM_INFO
	.align		4
.L_28155:
        /*00a8*/ 	.byte	0x04, 0x17
        /*00aa*/ 	.short	(.L_28157 - .L_28156)
.L_28156:
        /*00ac*/ 	.word	0x00000000
        /*00b0*/ 	.short	0x0009
        /*00b2*/ 	.short	0x0040
        /*00b4*/ 	.byte	0x00, 0xf5, 0x21, 0x00


	//----- nvinfo : EIATTR_KPARAM_INFO
	.align		4
.L_28157:
        /*00b8*/ 	.byte	0x04, 0x17
        /*00ba*/ 	.short	(.L_28159 - .L_28158)
.L_28158:
        /*00bc*/ 	.word	0x00000000
        /*00c0*/ 	.short	0x0008
        /*00c2*/ 	.short	0x0038
        /*00c4*/ 	.byte	0x00, 0xf0, 0x11, 0x00


	//----- nvinfo : EIATTR_KPARAM_INFO
	.align		4
.L_28159:
        /*00c8*/ 	.byte	0x04, 0x17
        /*00ca*/ 	.short	(.L_28161 - .L_28160)
.L_28160:
        /*00cc*/ 	.word	0x00000000
        /*00d0*/ 	.short	0x0007
        /*00d2*/ 	.short	0x0030
        /*00d4*/ 	.byte	0x00, 0xf5, 0x21, 0x00


	//----- nvinfo : EIATTR_KPARAM_INFO
	.align		4
.L_28161:
        /*00d8*/ 	.byte	0x04, 0x17
        /*00da*/ 	.short	(.L_28163 - .L_28162)
.L_28162:
        /*00dc*/ 	.word	0x00000000
        /*00e0*/ 	.short	0x0006
        /*00e2*/ 	.short	0x0028
        /*00e4*/ 	.byte	0x00, 0xf5, 0x21, 0x00


	//----- nvinfo : EIATTR_KPARAM_INFO
	.align		4
.L_28163:
        /*00e8*/ 	.byte	0x04, 0x17
        /*00ea*/ 	.short	(.L_28165 - .L_28164)
.L_28164:
        /*00ec*/ 	.word	0x00000000
        /*00f0*/ 	.short	0x0005
        /*00f2*/ 	.short	0x0024
        /*00f4*/ 	.byte	0x00, 0xf0, 0x11, 0x00


	//----- nvinfo : EIATTR_KPARAM_INFO
	.align		4
.L_28165:
        /*00f8*/ 	.byte	0x04, 0x17
        /*00fa*/ 	.short	(.L_28167 - .L_28166)
.L_28166:
        /*00fc*/ 	.word	0x00000000
        /*0100*/ 	.short	0x0004
        /*0102*/ 	.short	0x0020
        /*0104*/ 	.byte	0x00, 0xf0, 0x11, 0x00


	//----- nvinfo : EIATTR_KPARAM_INFO
	.align		4
.L_28167:
        /*0108*/ 	.byte	0x04, 0x17
        /*010a*/ 	.short	(.L_28169 - .L_28168)
.L_28168:
        /*010c*/ 	.word	0x00000000
        /*0110*/ 	.short	0x0003
        /*0112*/ 	.short	0x0018
        /*0114*/ 	.byte	0x00, 0xf5, 0x21, 0x00


	//----- nvinfo : EIATTR_KPARAM_INFO
	.align		4
.L_28169:
        /*0118*/ 	.byte	0x04, 0x17
        /*011a*/ 	.short	(.L_28171 - .L_28170)
.L_28170:
        /*011c*/ 	.word	0x00000000
        /*0120*/ 	.short	0x0002
        /*0122*/ 	.short	0x0010
        /*0124*/ 	.byte	0x00, 0xf5, 0x21, 0x00


	//----- nvinfo : EIATTR_KPARAM_INFO
	.align		4
.L_28171:
        /*0128*/ 	.byte	0x04, 0x17
        /*012a*/ 	.short	(.L_28173 - .L_28172)
.L_28172:
        /*012c*/ 	.word	0x00000000
        /*0130*/ 	.short	0x0001
        /*0132*/ 	.short	0x0008
        /*0134*/ 	.byte	0x00, 0xf5, 0x21, 0x00


	//----- nvinfo : EIATTR_KPARAM_INFO
	.align		4
.L_28173:
        /*0138*/ 	.byte	0x04, 0x17
        /*013a*/ 	.short	(.L_28175 - .L_28174)
.L_28174:
        /*013c*/ 	.word	0x00000000
        /*0140*/ 	.short	0x0000
        /*0142*/ 	.short	0x0000
        /*0144*/ 	.byte	0x00, 0xf5, 0x21, 0x00


	//----- nvinfo : EIATTR_SPARSE_MMA_MASK
	.align		4
.L_28175:
        /*0148*/ 	.byte	0x03, 0x50
        /*014a*/ 	.short	0x0000


	//----- nvinfo : EIATTR_MAXREG_COUNT
	.align		4
        /*014c*/ 	.byte	0x03, 0x1b
        /*014e*/ 	.short	0x00ff


	//----- nvinfo : EIATTR_NUM_BARRIERS
	.align		4
        /*0150*/ 	.byte	0x02, 0x4c
        /*0152*/ 	.byte	0x01
	.zero		1


	//----- nvinfo : EIATTR_MERCURY_ISA_VERSION
	.align		4
        /*0154*/ 	.byte	0x03, 0x5f
        /*0156*/ 	.short	0x0101


	//----- nvinfo : EIATTR_INT_WARP_WIDE_INSTR_OFFSETS
	.align		4
        /*0158*/ 	.byte	0x04, 0x31
        /*015a*/ 	.short	(.L_28177 - .L_28176)


	//   ....[0]....
.L_28176:
        /*015c*/ 	.word	0x000001a0


	//----- nvinfo : EIATTR_COOP_GROUP_MASK_REGIDS
	.align		4
.L_28177:
        /*0160*/ 	.byte	0x04, 0x29
        /*0162*/ 	.short	(.L_28179 - .L_28178)


	//   ....[0]....
.L_28178:
        /*0164*/ 	.word	0xffffffff


	//   ....[1]....
        /*0168*/ 	.word	0xffffffff


	//   ....[2]....
        /*016c*/ 	.word	0xffffffff


	//   ....[3]....
        /*0170*/ 	.word	0xffffffff


	//   ....[4]....
        /*0174*/ 	.word	0xffffffff


	//   ....[5]....
        /*0178*/ 	.word	0xffffffff


	//   ....[6]....
        /*017c*/ 	.word	0xffffffff


	//   ....[7]....
        /*0180*/ 	.word	0xffffffff


	//   ....[8]....
        /*0184*/ 	.word	0xffffffff


	//   ....[9]....
        /*0188*/ 	.word	0xffffffff


	//   ....[10]....
        /*018c*/ 	.word	0xffffffff


	//   ....[11]....
        /*0190*/ 	.word	0xffffffff


	//   ....[12]....
        /*0194*/ 	.word	0xffffffff


	//   ....[13]....
        /*0198*/ 	.word	0xffffffff


	//   ....[14]....
        /*019c*/ 	.word	0xffffffff


	//   ....[15]....
        /*01a0*/ 	.word	0xffffffff


	//   ....[16]....
        /*01a4*/ 	.word	0xffffffff


	//   ....[17]....
        /*01a8*/ 	.word	0xffffffff


	//   ....[18]....
        /*01ac*/ 	.word	0xffffffff


	//   ....[19]....
        /*01b0*/ 	.word	0xffffffff


	//   ....[20]....
        /*01b4*/ 	.word	0xffffffff


	//   ....[21]....
        /*01b8*/ 	.word	0xffffffff


	//   ....[22]....
        /*01bc*/ 	.word	0xffffffff


	//   ....[23]....
        /*01c0*/ 	.word	0xffffffff


	//   ....[24]....
        /*01c4*/ 	.word	0xffffffff


	//   ....[25]....
        /*01c8*/ 	.word	0xffffffff


	//   ....[26]....
        /*01cc*/ 	.word	0xffffffff


	//   ....[27]....
        /*01d0*/ 	.word	0xffffffff


	//   ....[28]....
        /*01d4*/ 	.word	0xffffffff


	//   ....[29]....
        /*01d8*/ 	.word	0xffffffff


	//   ....[30]....
        /*01dc*/ 	.word	0xffffffff


	//   ....[31]....
        /*01e0*/ 	.word	0xffffffff


	//   ....[32]....
        /*01e4*/ 	.word	0xffffffff


	//   ....[33]....
        /*01e8*/ 	.word	0xffffffff


	//   ....[34]....
        /*01ec*/ 	.word	0xffffffff


	//   ....[35]....
        /*01f0*/ 	.word	0xffffffff


	//   ....[36]....
        /*01f4*/ 	.word	0xffffffff


	//   ....[37]....
        /*01f8*/ 	.word	0xffffffff


	//   ....[38]....
        /*01fc*/ 	.word	0xffffffff


	//   ....[39]....
        /*0200*/ 	.word	0xffffffff


	//   ....[40]....
        /*0204*/ 	.word	0xffffffff


	//   ....[41]....
        /*0208*/ 	.word	0xffffffff


	//   ....[42]....
        /*020c*/ 	.word	0xffffffff


	//   ....[43]....
        /*0210*/ 	.word	0xffffffff


	//   ....[44]....
        /*0214*/ 	.word	0xffffffff


	//   ....[45]....
        /*0218*/ 	.word	0xffffffff


	//   ....[46]....
        /*021c*/ 	.word	0xffffffff


	//   ....[47]....
        /*0220*/ 	.word	0xffffffff


	//   ....[48]....
        /*0224*/ 	.word	0xffffffff


	//   ....[49]....
        /*0228*/ 	.word	0xffffffff


	//   ....[50]....
        /*022c*/ 	.word	0xffffffff


	//   ....[51]....
        /*0230*/ 	.word	0xffffffff


	//   ....[52]....
        /*0234*/ 	.word	0xffffffff


	//   ....[53]....
        /*0238*/ 	.word	0xffffffff


	//   ....[54]....
        /*023c*/ 	.word	0xffffffff


	//   ....[55]....
        /*0240*/ 	.word	0xffffffff


	//   ....[56]....
        /*0244*/ 	.word	0xffffffff


	//   ....[57]....
        /*0248*/ 	.word	0xffffffff


	//   ....[58]....
        /*024c*/ 	.word	0xffffffff


	//   ....[59]....
        /*0250*/ 	.word	0xffffffff


	//   ....[60]....
        /*0254*/ 	.word	0xffffffff


	//   ....[61]....
        /*0258*/ 	.word	0xffffffff


	//   ....[62]....
        /*025c*/ 	.word	0xffffffff


	//   ....[63]....
        /*0260*/ 	.word	0xffffffff


	//   ....[64]....
        /*0264*/ 	.word	0xffffffff


	//   ....[65]....
        /*0268*/ 	.word	0xffffffff


	//   ....[66]....
        /*026c*/ 	.word	0xffffffff


	//   ....[67]....
        /*0270*/ 	.word	0xffffffff


	//   ....[68]....
        /*0274*/ 	.word	0xffffffff


	//   ....[69]....
        /*0278*/ 	.word	0xffffffff


	//   ....[70]....
        /*027c*/ 	.word	0xffffffff


	//   ....[71]....
        /*0280*/ 	.word	0xffffffff


	//   ....[72]....
        /*0284*/ 	.word	0xffffffff


	//   ....[73]....
        /*0288*/ 	.word	0xffffffff


	//   ....[74]....
        /*028c*/ 	.word	0xffffffff


	//   ....[75]....
        /*0290*/ 	.word	0xffffffff


	//   ....[76]....
        /*0294*/ 	.word	0xffffffff


	//   ....[77]....
        /*0298*/ 	.word	0xffffffff


	//   ....[78]....
        /*029c*/ 	.word	0xffffffff


	//   ....[79]....
        /*02a0*/ 	.word	0xffffffff


	//   ....[80]....
        /*02a4*/ 	.word	0xffffffff


	//   ....[81]....
        /*02a8*/ 	.word	0xffffffff


	//   ....[82]....
        /*02ac*/ 	.word	0xffffffff


	//   ....[83]....
        /*02b0*/ 	.word	0xffffffff


	//   ....[84]....
        /*02b4*/ 	.word	0xffffffff


	//   ....[85]....
        /*02b8*/ 	.word	0xffffffff


	//   ....[86]....
        /*02bc*/ 	.word	0xffffffff


	//   ....[87]....
        /*02c0*/ 	.word	0xffffffff


	//   ....[88]....
        /*02c4*/ 	.word	0xffffffff


	//   ....[89]....
        /*02c8*/ 	.word	0xffffffff


	//   ....[90]....
        /*02cc*/ 	.word	0xffffffff


	//   ....[91]....
        /*02d0*/ 	.word	0xffffffff


	//   ....[92]....
        /*02d4*/ 	.word	0xffffffff


	//   ....[93]....
        /*02d8*/ 	.word	0xffffffff


	//   ....[94]....
        /*02dc*/ 	.word	0xffffffff


	//   ....[95]....
        /*02e0*/ 	.word	0xffffffff


	//   ....[96]....
        /*02e4*/ 	.word	0xffffffff


	//   ....[97]....
        /*02e8*/ 	.word	0xffffffff


	//   ....[98]....
        /*02ec*/ 	.word	0xffffffff


	//   ....[99]....
        /*02f0*/ 	.word	0xffffffff


	//   ....[100]....
        /*02f4*/ 	.word	0xffffffff


	//   ....[101]....
        /*02f8*/ 	.word	0xffffffff


	//   ....[102]....
        /*02fc*/ 	.word	0xffffffff


	//   ....[103]....
        /*0300*/ 	.word	0xffffffff


	//   ....[104]....
        /*0304*/ 	.word	0xffffffff


	//   ....[105]....
        /*0308*/ 	.word	0xffffffff


	//   ....[106]....
        /*030c*/ 	.word	0xffffffff


	//   ....[107]....
        /*0310*/ 	.word	0xffffffff


	//   ....[108]....
        /*0314*/ 	.word	0xffffffff


	//   ....[109]....
        /*0318*/ 	.word	0xffffffff


	//   ....[110]....
        /*031c*/ 	.word	0xffffffff


	//   ....[111]....
        /*0320*/ 	.word	0xffffffff


	//   ....[112]....
        /*0324*/ 	.word	0xffffffff


	//   ....[113]....
        /*0328*/ 	.word	0xffffffff


	//   ....[114]....
        /*032c*/ 	.word	0xffffffff


	//   ....[115]....
        /*0330*/ 	.word	0xffffffff


	//   ....[116]....
        /*0334*/ 	.word	0xffffffff


	//   ....[117]....
        /*0338*/ 	.word	0xffffffff


	//   ....[118]....
        /*033c*/ 	.word	0xffffffff


	//   ....[119]....
        /*0340*/ 	.word	0xffffffff


	//   ....[120]....
        /*0344*/ 	.word	0xffffffff


	//   ....[121]....
        /*0348*/ 	.word	0xffffffff


	//   ....[122]....
        /*034c*/ 	.word	0xffffffff


	//   ....[123]....
        /*0350*/ 	.word	0xffffffff


	//   ....[124]....
        /*0354*/ 	.word	0xffffffff


	//   ....[125]....
        /*0358*/ 	.word	0xffffffff


	//   ....[126]....
        /*035c*/ 	.word	0xffffffff


	//   ....[127]....
        /*0360*/ 	.word	0xffffffff


	//   ....[128]....
        /*0364*/ 	.word	0xffffffff


	//   ....[129]....
        /*0368*/ 	.word	0xffffffff


	//   ....[130]....
        /*036c*/ 	.word	0xffffffff


	//   ....[131]....
        /*0370*/ 	.word	0xffffffff


	//   ....[132]....
        /*0374*/ 	.word	0xffffffff


	//   ....[133]....
        /*0378*/ 	.word	0xffffffff


	//   ....[134]....
        /*037c*/ 	.word	0xffffffff


	//   ....[135]....
        /*0380*/ 	.word	0xffffffff


	//   ....[136]....
        /*0384*/ 	.word	0xffffffff


	//   ....[137]....
        /*0388*/ 	.word	0xffffffff


	//   ....[138]....
        /*038c*/ 	.word	0xffffffff


	//   ....[139]....
        /*0390*/ 	.word	0xffffffff


	//   ....[140]....
        /*0394*/ 	.word	0xffffffff


	//   ....[141]....
        /*0398*/ 	.word	0xffffffff


	//   ....[142]....
        /*039c*/ 	.word	0xffffffff


	//   ....[143]....
        /*03a0*/ 	.word	0xffffffff


	//   ....[144]....
        /*03a4*/ 	.word	0xffffffff


	//   ....[145]....
        /*03a8*/ 	.word	0xffffffff


	//   ....[146]....
        /*03ac*/ 	.word	0xffffffff


	//   ....[147]....
        /*03b0*/ 	.word	0xffffffff


	//   ....[148]....
        /*03b4*/ 	.word	0xffffffff


	//   ....[149]....
        /*03b8*/ 	.word	0xffffffff


	//   ....[150]....
        /*03bc*/ 	.word	0xffffffff


	//   ....[151]....
        /*03c0*/ 	.word	0xffffffff


	//   ....[152]....
        /*03c4*/ 	.word	0xffffffff


	//   ....[153]....
        /*03c8*/ 	.word	0xffffffff


	//   ....[154]....
        /*03cc*/ 	.word	0xffffffff


	//   ....[155]....
        /*03d0*/ 	.word	0xffffffff


	//   ....[156]....
        /*03d4*/ 	.word	0xffffffff


	//   ....[157]....
        /*03d8*/ 	.word	0xffffffff


	//   ....[158]....
        /*03dc*/ 	.word	0xffffffff


	//   ....[159]....
        /*03e0*/ 	.word	0xffffffff


	//----- nvinfo : EIATTR_COOP_GROUP_INSTR_OFFSETS
	.align		4
.L_28179:
        /*03e4*/ 	.byte	0x04, 0x28
        /*03e6*/ 	.short	(.L_28181 - .L_28180)


	//   ....[0]....
.L_28180:
        /*03e8*/ 	.word	0x000022f0


	//   ....[1]....
        /*03ec*/ 	.word	0x00002360


	//   ....[2]....
        /*03f0*/ 	.word	0x00002390


	//   ....[3]....
        /*03f4*/ 	.word	0x000023c0


	//   ....[4]....
        /*03f8*/ 	.word	0x00002430


	//   ....[5]....
        /*03fc*/ 	.word	0x000024f0


	//   ....[6]....
        /*0400*/ 	.word	0x00002520


	//   ....[7]....
        /*0404*/ 	.word	0x00002540


	//   ....[8]....
        /*0408*/ 	.word	0x00003380


	//   ....[9]....
        /*040c*/ 	.word	0x000033c0


	//   ....[10]....
        /*0410*/ 	.word	0x000033e0


	//   ....[11]....
        /*0414*/ 	.word	0x00003400


	//   ....[12]....
        /*0418*/ 	.word	0x00003420


	//   ....[13]....
        /*041c*/ 	.word	0x00003470


	//   ....[14]....
        /*0420*/ 	.word	0x00003490


	//   ....[15]....
        /*0424*/ 	.word	0x000034b0


	//   ....[16]....
        /*0428*/ 	.word	0x00007640


	//   ....[17]....
        /*042c*/ 	.word	0x00007680


	//   ....[18]....
        /*0430*/ 	.word	0x000076c0


	//   ....[19]....
        /*0434*/ 	.word	0x000076f0


	//   ....[20]....
        /*0438*/ 	.word	0x00007710


	//   ....[21]....
        /*043c*/ 	.word	0x00007720


	//   ....[22]....
        /*0440*/ 	.word	0x00007740


	//   ....[23]....
        /*0444*/ 	.word	0x00007770


	//   ....[24]....
        /*0448*/ 	.word	0x00007790


	//   ....[25]....
        /*044c*/ 	.word	0x000077b0


	//   ....[26]....
        /*0450*/ 	.word	0x000077d0


	//   ....[27]....
        /*0454*/ 	.word	0x000077f0


	//   ....[28]....
        /*0458*/ 	.word	0x00007800


	//   ....[29]....
        /*045c*/ 	.word	0x00007820


	//   ....[30]....
        /*0460*/ 	.word	0x00007840


	//   ....[31]....
        /*0464*/ 	.word	0x00007860


	//   ....[32]....
        /*0468*/ 	.word	0x00007880


	//   ....[33]....
        /*046c*/ 	.word	0x000078a0


	//   ....[34]....
        /*0470*/ 	.word	0x000078c0


	//   ....[35]....
        /*0474*/ 	.word	0x000078e0


	//   ....[36]....
        /*0478*/ 	.word	0x00007900


	//   ....[37]....
        /*047c*/ 	.word	0x00007920


	//   ....[38]....
        /*0480*/ 	.word	0x00007940


	//   ....[39]....
        /*0484*/ 	.word	0x00007960


	//   ....[40]....
        /*0488*/ 	.word	0x00007980


	//   ....[41]....
        /*048c*/ 	.word	0x000079a0


	//   ....[42]....
        /*0490*/ 	.word	0x000079c0


	//   ....[43]....
        /*0494*/ 	.word	0x000079e0


	//   ....[44]....
        /*0498*/ 	.word	0x00007a00


	//   ....[45]....
        /*049c*/ 	.word	0x00007a20


	//   ....[46]....
        /*04a0*/ 	.word	0x00007a40


	//   ....[47]....
        /*04a4*/ 	.word	0x00007a60


	//   ....[48]....
        /*04a8*/ 	.word	0x00007a90


	//   ....[49]....
        /*04ac*/ 	.word	0x00007ac0


	//   ....[50]....
        /*04b0*/ 	.word	0x00007af0


	//   ....[51]....
        /*04b4*/ 	.word	0x00007b20


	//   ....[52]....
        /*04b8*/ 	.word	0x00007b40


	//   ....[53]....
        /*04bc*/ 	.word	0x00007b60


	//   ....[54]....
        /*04c0*/ 	.word	0x00007b80


	//   ....[55]....
        /*04c4*/ 	.word	0x00007ba0


	//   ....[56]....
        /*04c8*/ 	.word	0x00007bc0


	//   ....[57]....
        /*04cc*/ 	.word	0x00007be0


	//   ....[58]....
        /*04d0*/ 	.word	0x00007c00


	//   ....[59]....
        /*04d4*/ 	.word	0x00007c20


	//   ....[60]....
        /*04d8*/ 	.word	0x00007c40


	//   ....[61]....
        /*04dc*/ 	.word	0x00007c60


	//   ....[62]....
        /*04e0*/ 	.word	0x00007c80


	//   ....[63]....
        /*04e4*/ 	.word	0x00007ca0


	//   ....[64]....
        /*04e8*/ 	.word	0x00007cc0


	//   ....[65]....
        /*04ec*/ 	.word	0x00007ce0


	//   ....[66]....
        /*04f0*/ 	.word	0x00007d00


	//   ....[67]....
        /*04f4*/ 	.word	0x00007d30


	//   ....[68]....
        /*04f8*/ 	.word	0x00007d60


	//   ....[69]....
        /*04fc*/ 	.word	0x00007d80


	//   ....[70]....
        /*0500*/ 	.word	0x00007da0


	//   ....[71]....
        /*0504*/ 	.word	0x00007dc0


	//   ....[72]....
        /*0508*/ 	.word	0x00007de0


	//   ....[73]....
        /*050c*/ 	.word	0x00007e00


	//   ....[74]....
        /*0510*/ 	.word	0x00007e20


	//   ....[75]....
        /*0514*/ 	.word	0x00007e40


	//   ....[76]....
        /*0518*/ 	.word	0x00007e60


	//   ....[77]....
        /*051c*/ 	.word	0x00007e80


	//   ....[78]....
        /*0520*/ 	.word	0x00007ea0


	//   ....[79]....
        /*0524*/ 	.word	0x00007ec0


	//   ....[80]....
        /*0528*/ 	.word	0x00007ee0


	//   ....[81]....
        /*052c*/ 	.word	0x00007f00


	//   ....[82]....
        /*0530*/ 	.word	0x00007f20


	//   ....[83]....
        /*0534*/ 	.word	0x00007f40


	//   ....[84]....
        /*0538*/ 	.word	0x00007f60


	//   ....[85]....
        /*053c*/ 	.word	0x00007f80


	//   ....[86]....
        /*0540*/ 	.word	0x00007fa0


	//   ....[87]....
        /*0544*/ 	.word	0x00007fc0


	//   ....[88]....
        /*0548*/ 	.word	0x00007fe0


	//   ....[89]....
        /*054c*/ 	.word	0x00008000


	//   ....[90]....
        /*0550*/ 	.word	0x00008020


	//   ....[91]....
        /*0554*/ 	.word	0x00008040


	//   ....[92]....
        /*0558*/ 	.word	0x00008060


	//   ....[93]....
        /*055c*/ 	.word	0x00008080


	//   ....[94]....
        /*0560*/ 	.word	0x000080a0


	//   ....[95]....
        /*0564*/ 	.word	0x000080c0


	//   ....[96]....
        /*0568*/ 	.word	0x000080e0


	//   ....[97]....
        /*056c*/ 	.word	0x00008100


	//   ....[98]....
        /*0570*/ 	.word	0x00008120


	//   ....[99]....
        /*0574*/ 	.word	0x00008140


	//   ....[100]....
        /*0578*/ 	.word	0x00008160


	//   ....[101]....
        /*057c*/ 	.word	0x00008180


	//   ....[102]....
        /*0580*/ 	.word	0x000081a0


	//   ....[103]....
        /*0584*/ 	.word	0x000081c0


	//   ....[104]....
        /*0588*/ 	.word	0x000081e0


	//   ....[105]....
        /*058c*/ 	.word	0x00008200


	//   ....[106]....
        /*0590*/ 	.word	0x00008220


	//   ....[107]....
        /*0594*/ 	.word	0x00008240


	//   ....[108]....
        /*0598*/ 	.word	0x00008260


	//   ....[109]....
        /*059c*/ 	.word	0x00008280


	//   ....[110]....
        /*05a0*/ 	.word	0x000082a0


	//   ....[111]....
        /*05a4*/ 	.word	0x000082c0


	//   ....[112]....
        /*05a8*/ 	.word	0x000082e0


	//   ....[113]....
        /*05ac*/ 	.word	0x00008300


	//   ....[114]....
        /*05b0*/ 	.word	0x00008320


	//   ....[115]....
        /*05b4*/ 	.word	0x00008340


	//   ....[116]....
        /*05b8*/ 	.word	0x00008360


	//   ....[117]....
        /*05bc*/ 	.word	0x00008380


	//   ....[118]....
        /*05c0*/ 	.word	0x000083a0


	//   ....[119]....
        /*05c4*/ 	.word	0x000083c0


	//   ....[120]....
        /*05c8*/ 	.word	0x000083e0


	//   ....[121]....
        /*05cc*/ 	.word	0x00008400


	//   ....[122]....
        /*05d0*/ 	.word	0x00008420


	//   ....[123]....
        /*05d4*/ 	.word	0x00008440


	//   ....[124]....
        /*05d8*/ 	.word	0x00008460


	//   ....[125]....
        /*05dc*/ 	.word	0x00008480


	//   ....[126]....
        /*05e0*/ 	.word	0x000084a0


	//   ....[127]....
        /*05e4*/ 	.word	0x000084c0


	//   ....[128]....
        /*05e8*/ 	.word	0x000084e0


	//   ....[129]....
        /*05ec*/ 	.word	0x00008500


	//   ....[130]....
        /*05f0*/ 	.word	0x00008520


	//   ....[131]....
        /*05f4*/ 	.word	0x00008540


	//   ....[132]....
        /*05f8*/ 	.word	0x00008560


	//   ....[133]....
        /*05fc*/ 	.word	0x00008580


	//   ....[134]....
        /*0600*/ 	.word	0x000085a0


	//   ....[135]....
        /*0604*/ 	.word	0x000085c0


	//   ....[136]....
        /*0608*/ 	.word	0x000085e0


	//   ....[137]....
        /*060c*/ 	.word	0x00008600


	//   ....[138]....
        /*0610*/ 	.word	0x00008620


	//   ....[139]....
        /*0614*/ 	.word	0x00008640


	//   ....[140]....
        /*0618*/ 	.word	0x00008660


	//   ....[141]....
        /*061c*/ 	.word	0x00008680


	//   ....[142]....
        /*0620*/ 	.word	0x000086a0


	//   ....[143]....
        /*0624*/ 	.word	0x000086c0


	//   ....[144]....
        /*0628*/ 	.word	0x000086e0


	//   ....[145]....
        /*062c*/ 	.word	0x00008700


	//   ....[146]....
        /*0630*/ 	.word	0x00008720


	//   ....[147]....
        /*0634*/ 	.word	0x00008740


	//   ....[148]....
        /*0638*/ 	.word	0x00008760


	//   ....[149]....
        /*063c*/ 	.word	0x00008780


	//   ....[150]....
        /*0640*/ 	.word	0x000087a0


	//   ....[151]....
        /*0644*/ 	.word	0x000087d0


	//   ....[152]....
        /*0648*/ 	.word	0x000087f0


	//   ....[153]....
        /*064c*/ 	.word	0x00008810


	//   ....[154]....
        /*0650*/ 	.word	0x00008830


	//   ....[155]....
        /*0654*/ 	.word	0x00008850


	//   ....[156]....
        /*0658*/ 	.word	0x00008870


	//   ....[157]....
        /*065c*/ 	.word	0x00008890


	//   ....[158]....
        /*0660*/ 	.word	0x000088b0


	//   ....[159]....
        /*0664*/ 	.word	0x000088d0


	//----- nvinfo : EIATTR_VRC_CTA_INIT_COUNT
	.align		4
.L_28181:
        /*0668*/ 	.byte	0x02, 0x4a
	.zero		1
	.zero		1


	//----- nvinfo : EIATTR_EXIT_INSTR_OFFSETS
	.align		4
        /*066c*/ 	.byte	0x04, 0x1c
        /*066e*/ 	.short	(.L_28183 - .L_28182)


	//   ....[0]....
.L_28182:
        /*0670*/ 	.word	0x00009c50


	//   ....[1]....
        /*0674*/ 	.word	0x00009cb0


	//   ....[2]....
        /*0678*/ 	.word	0x0000a050


	//----- nvinfo : EIATTR_CRS_STACK_SIZE
	.align		4
.L_28183:
        /*067c*/ 	.byte	0x04, 0x1e
        /*067e*/ 	.short	(.L_28185 - .L_28184)
.L_28184:
        /*0680*/ 	.word	0x00000000


	//----- nvinfo : EIATTR_CBANK_PARAM_SIZE
	.align		4
.L_28185:
        /*0684*/ 	.byte	0x03, 0x19
        /*0686*/ 	.short	0x007c


	//----- nvinfo : EIATTR_PARAM_CBANK
	.align		4
        /*0688*/ 	.byte	0x04, 0x0a
        /*068a*/ 	.short	(.L_28187 - .L_28186)
	.align		4
.L_28186:
        /*068c*/ 	.word	index@(.nv.constant0._ZN4vllm25paged_attention_v1_kernelIffLi192ELi32ELi128ELNS_18Fp8KVCacheDataTypeE0ELb1EEEvPT_PKS2_PKT0_S8_ifPKiSA_iPKfiiiSC_SC_iiiii)
        /*0690*/ 	.short	0x0380
        /*0692*/ 	.short	0x007c


	//----- nvinfo : EIATTR_SW_WAR
	.align		4
.L_28187:
        /*0694*/ 	.byte	0x04, 0x36
        /*0696*/ 	.short	(.L_28189 - .L_28188)
.L_28188:
        /*0698*/ 	.word	0x00000008
.L_28189:


//--------------------- .nv.info._ZN4vllm25paged_attention_v1_kernelIffLi128ELi32ELi128ELNS_18Fp8KVCacheDataTypeE0ELb1EEEvPT_PKS2_PKT0_S8_ifPKiSA_iPKfiiiSC_SC_iiiii --------------------------
	.section	.nv.info._ZN4vllm25paged_attention_v1_kernelIffLi128ELi32ELi128ELNS_18Fp8KVCacheDataTypeE0ELb1EEEvPT_PKS2_PKT0_S8_ifPKiSA_iPKfiiiSC_SC_iiiii,"",@"SHT_CUDA_INFO"
	.sectionflags	@""
	.align	4


	//----- nvinfo : EIATTR_CUDA_API_VERSION
	.align		4
        /*0000*/ 	.byte	0x04, 0x37
        /*0002*/ 	.short	(.L_28191 - .L_28190)
.L_28190:
        /*0004*/ 	.word	0x00000082


	//----- nvinfo : EIATTR_KPARAM_INFO
	.align		4
.L_28191:
        /*0008*/ 	.byte	0x04, 0x17
        /*000a*/ 	.short	(.L_28193 - .L_28192)
.L_28192:
        /*000c*/ 	.word	0x00000000
        /*0010*/ 	.short	0x0013
        /*0012*/ 	.short	0x0078
        /*0014*/ 	.byte	0x00, 0xf0, 0x11, 0x00


	//----- nvinfo : EIATTR_KPARAM_INFO
	.align		4
.L_28193:
        /*0018*/ 	.byte	0x04, 0x17
        /*001a*/ 	.short	(.L_28195 - .L_28194)
.L_28194:
        /*001c*/ 	.word	0x00000000
        /*0020*/ 	.short	0x0012
        /*0022*/ 	.short	0x0074
        /*0024*/ 	.byte	0x00, 0xf0, 0x11, 0x00


	//----- nvinfo : EIATTR_KPARAM_INFO
	.align		4
.L_28195:
        /*0028*/ 	.byte	0x04, 0x17
        /*002a*/ 	.short	(.L_28197 - .L_28196)
.L_28196:
        /*002c*/ 	.word	0x00000000
        /*0030*/ 	.short	0x0011
        /*0032*/ 	.short	0x0070
        /*0034*/ 	.byte	0x00, 0xf0, 0x11, 0x00


	//----- nvinfo : EIATTR_KPARAM_INFO
	.align		4
.L_28197:
        /*0038*/ 	.byte	0x04, 0x17
        /*003a*/ 	.short	(.L_28199 - .L_28198)
.L_28198:
        /*003c*/ 	.word	0x00000000
        /*0040*/ 	.short	0x0010
        /*0042*/ 	.short	0x006c
        /*0044*/ 	.byte	0x00, 0xf0, 0x11, 0x00


	//----- nvinfo : EIATTR_KPARAM_INFO
	.align		4
.L_28199:
        /*0048*/ 	.byte	0x04, 0x17
        /*004a*/ 	.short	(.L_28201 - .L_28200)
.L_28200:
        /*004c*/ 	.word	0x00000000
        /*0050*/ 	.short	0x000f
        /*0052*/ 	.short	0x0068
        /*0054*/ 	.byte	0x00, 0xf0, 0x11, 0x00


	//----- nvinfo : EIATTR_KPARAM_INFO
	.align		4
.L_28201:
        /*0058*/ 	.byte	0x04, 0x17
        /*005a*/ 	.short	(.L_28203 - .L_28202)
.L_28202:
        /*005c*/ 	.word	0x00000000
        /*0060*/ 	.short	0x000e
        /*0062*/ 	.short	0x0060
        /*0064*/ 	.byte	0x00, 0xf5, 0x21, 0x00


	//----- nvinfo : EIATTR_KPARAM_INFO
	.align		4
.L_28203:
        /*0068*/ 	.byte	0x04, 0x17
        /*006a*/ 	.short	(.L_28205 - .L_28204)
.L_28204:
        /*006c*/ 	.word	0x00000000
        /*0070*/ 	.short	0x000d
        /*0072*/ 	.short	0x0058
        /*0074*/ 	.byte	0x00, 0xf5, 0x21, 0x00


	//----- nvinfo : EIATTR_KPARAM_INFO
	.align		4
.L_28205:
        /*0078*/ 	.byte	0x04, 0x17
        /*007a*/ 	.short	(.L_28207 - .L_28206)
.L_28206:
        /*007c*/ 	.word	0x00000000
        /*0080*/ 	.short	0x000c
        /*0082*/ 	.short	0x0050
        /*0084*/ 	.byte	0x00, 0xf0, 0x11, 0x00


	//----- nvinfo : EIATTR_KPARAM_INFO
	.align		4
.L_28207:
        /*0088*/ 	.byte	0x04, 0x17
        /*008a*/ 	.short	(.L_28209 - .L_28208)
.L_28208:
        /*008c*/ 	.word	0x00000000
        /*0090*/ 	.short	0x000b
        /*0092*/ 	.short	0x004c
        /*0094*/ 	.byte	0x00, 0xf0, 0x11, 0x00


	//----- nvinfo : EIATTR_KPARAM_INFO
	.align		4
.L_28209:
        /*0098*/ 	.byte	0x04, 0x17
        /*009a*/ 	.short	(.L_28211 - .L_28210)
.L_28210:
        /*009c*/ 	.word	0x00000000
        /*00a0*/ 	.short	0x000a
        /*00a2*/ 	.short	0x0048
        /*00a4*/ 	.byte	0x00, 0xf0, 0x11, 0x00


	//----- nvinfo : EIATTR_KPARAM_INFO
	.align		4
.L_28211:
        /*00a8*/ 	.byte	0x04, 0x17
        /*00aa*/ 	.short	(.L_28213 - .L_28212)
.L_28212:
        /*00ac*/ 	.word	0x00000000
        /*00b0*/ 	.short	0x0009
        /*00b2*/ 	.short	0x0040
        /*00b4*/ 	.byte	0x00, 0xf5, 0x21, 0x00


	//----- nvinfo : EIATTR_KPARAM_INFO
	.align		4
.L_28213:
        /*00b8*/ 	.byte	0x04, 0x17
        /*00ba*/ 	.short	(.L_28215 - .L_28214)
.L_28214:
        /*00bc*/ 	.word	0x00000000
        /*00c0*/ 	.short	0x0008
        /*00c2*/ 	.short	0x0038
        /*00c4*/ 	.byte	0x00, 0xf0, 0x11, 0x00


	//----- nvinfo : EIATTR_KPARAM_INFO
	.align		4
.L_28215:
        /*00c8*/ 	.byte	0x04, 0x17
        /*00ca*/ 	.short	(.L_28217 - .L_28216)
.L_28216:
        /*00cc*/ 	.word	0x00000000
        /*00d0*/ 	.short	0x0007
        /*00d2*/ 	.short	0x0030
        /*00d4*/ 	.byte	0x00, 0xf5, 0x21, 0x00


	//----- nvinfo : EIATTR_KPARAM_INFO
	.align		4
.L_28217:
        /*00d8*/ 	.byte	0x04, 0x17
        /*00da*/ 	.short	(.L_28219 - .L_28218)
.L_28218:
        /*00dc*/ 	.word	0x00000000
        /*00e0*/ 	.short	0x0006
        /*00e2*/ 	.short	0x0028
        /*00e4*/ 	.byte	0x00, 0xf5, 0x21, 0x00


	//----- nvinfo : EIATTR_KPARAM_INFO
	.align		4
.L_28219:
        /*00e8*/ 	.byte	0x04, 0x17
        /*00ea*/ 	.short	(.L_28221 - .L_28220)
.L_28220:
        /*00ec*/ 	.word	0x00000000
        /*00f0*/ 	.short	0x0005
        /*00f2*/ 	.short	0x0024
        /*00f4*/ 	.byte	0x00, 0xf0, 0x11, 0x00


	//----- nvinfo : EIATTR_KPARAM_INFO
	.align		4
.L_28221:
        /*00f8*/ 	.byte	0x04, 0x17
        /*00fa*/ 	.short	(.L_28223 - .L_28222)
.L_28222:
        /*00fc*/ 	.word	0x00000000
        /*0100*/ 	.short	0x0004
        /*0102*/ 	.short	0x0020
        /*0104*/ 	.byte	0x00, 0xf0, 0x11, 0x00


	//----- nvinfo : EIATTR_KPARAM_INFO
	.align		4
.L_28223:
        /*0108*/ 	.byte	0x04, 0x17
        /*010a*/ 	.short	(.L_28225 - .L_28224)
.L_28224:
        /*010c*/ 	.word	0x00000000
        /*0110*/ 	.short	0x0003
        /*0112*/ 	.short	0x0018
        /*0114*/ 	.byte	0x00, 0xf5, 0x21, 0x00


	//----- nvinfo : EIATTR_KPARAM_INFO
	.align		4
.L_28225:
        /*0118*/ 	.byte	0x04, 0x17
        /*011a*/ 	.short	(.L_28227 - .L_28226)
.L_28226:
        /*011c*/ 	.word	0x00000000
        /*0120*/ 	.short	0x0002
        /*0122*/ 	.short	0x0010
        /*0124*/ 	.byte	0x00, 0xf5, 0x21, 0x00


	//----- nvinfo : EIATTR_KPARAM_INFO
	.align		4
.L_28227:
        /*0128*/ 	.byte	0x04, 0x17
        /*012a*/ 	.short	(.L_28229 - .L_28228)
.L_28228:
        /*012c*/ 	.word	0x00000000
        /*0130*/ 	.short	0x0001
        /*0132*/ 	.short	0x0008
        /*0134*/ 	.byte	0x00, 0xf5, 0x21, 0x00


	//----- nvinfo : EIATTR_KPARAM_INFO
	.align		4
.L_28229:
        /*0138*/ 	.byte	0x04, 0x17
        /*013a*/ 	.short	(.L_28231 - .L_28230)
.L_28230:
        /*013c*/ 	.word	0x00000000
        /*0140*/ 	.short	0x0000
        /*0142*/ 	.short	0x0000
        /*0144*/ 	.byte	0x00, 0xf5, 0x21, 0x00


	//----- nvinfo : EIATTR_SPARSE_MMA_MASK
	.align		4
.L_28231:
        /*0148*/ 	.byte	0x03, 0x50
        /*014a*/ 	.short	0x0000


	//----- nvinfo : EIATTR_MAXREG_COUNT
	.align		4
        /*014c*/ 	.byte	0x03, 0x1b
        /*014e*/ 	.short	0x00ff


	//----- nvinfo : EIATTR_NUM_BARRIERS
	.align		4
        /*0150*/ 	.byte	0x02, 0x4c
        /*0152*/ 	.byte	0x01
	.zero		1


	//----- nvinfo : EIATTR_MERCURY_ISA_VERSION
	.align		4
        /*0154*/ 	.byte	0x03, 0x5f
        /*0156*/ 	.short	0x0101


	//----- nvinfo : EIATTR_COOP_GROUP_MASK_REGIDS
	.align		4
        /*0158*/ 	.byte	0x04, 0x29
        /*015a*/ 	.short	(.L_28233 - .L_28232)


	//   ....[0]....
.L_28232:
        /*015c*/ 	.word	0xffffffff


	//   ....[1]....
        /*0160*/ 	.word	0xffffffff


	//   ....[2]....
        /*0164*/ 	.word	0xffffffff


	//   ....[3]....
        /*0168*/ 	.word	0xffffffff


	//   ....[4]....
        /*016c*/ 	.word	0xffffffff


	//   ....[5]....
        /*0170*/ 	.word	0xffffffff


	//   ....[6]....
        /*0174*/ 	.word	0xffffffff


	//   ....[7]....
        /*0178*/ 	.word	0xffffffff


	//   ....[8]....
        /*017c*/ 	.word	0xffffffff


	//   ....[9]....
        /*0180*/ 	.word	0xffffffff


	//   ....[10]....
        /*0184*/ 	.word	0xffffffff


	//   ....[11]....
        /*0188*/ 	.word	0xffffffff


	//   ....[12]....
        /*018c*/ 	.word	0xffffffff


	//   ....[13]....
        /*0190*/ 	.word	0xffffffff


	//   ....[14]....
        /*0194*/ 	.word	0xffffffff


	//   ....[15]....
        /*0198*/ 	.word	0xffffffff


	//   ....[16]....
        /*019c*/ 	.word	0xffffffff


	//   ....[17]....
        /*01a0*/ 	.word	0xffffffff


	//   ....[18]....
        /*01a4*/ 	.word	0xffffffff


	//   ....[19]....
        /*01a8*/ 	.word	0xffffffff


	//   ....[20]....
        /*01ac*/ 	.word	0xffffffff


	//   ....[21]....
        /*01b0*/ 	.word	0xffffffff


	//   ....[22]....
        /*01b4*/ 	.word	0xffffffff


	//   ....[23]....
        /*01b8*/ 	.word	0xffffffff


	//   ....[24]....
        /*01bc*/ 	.word	0xffffffff


	//   ....[25]....
        /*01c0*/ 	.word	0xffffffff


	//   ....[26]....
        /*01c4*/ 	.word	0xffffffff


	//   ....[27]....
        /*01c8*/ 	.word	0xffffffff


	//   ....[28]....
        /*01cc*/ 	.word	0xffffffff


	//   ....[29]....
        /*01d0*/ 	.word	0xffffffff


	//   ....[30]....
        /*01d4*/ 	.word	0xffffffff


	//   ....[31]....
        /*01d8*/ 	.word	0xffffffff


	//   ....[32]....
        /*01dc*/ 	.word	0xffffffff


	//   ....[33]....
        /*01e0*/ 	.word	0xffffffff


	//   ....[34]....
        /*01e4*/ 	.word	0xffffffff


	//   ....[35]....
        /*01e8*/ 	.word	0xffffffff


	//   ....[36]....
        /*01ec*/ 	.word	0xffffffff


	//   ....[37]....
        /*01f0*/ 	.word	0xffffffff


	//   ....[38]....
        /*01f4*/ 	.word	0xffffffff


	//   ....[39]....
        /*01f8*/ 	.word	0xffffffff


	//   ....[40]....
        /*01fc*/ 	.word	0xffffffff


	//   ....[41]....
        /*0200*/ 	.word	0xffffffff


	//   ....[42]....
        /*0204*/ 	.word	0xffffffff


	//   ....[43]....
        /*0208*/ 	.word	0xffffffff


	//   ....[44]....
        /*020c*/ 	.word	0xffffffff


	//   ....[45]....
        /*0210*/ 	.word	0xffffffff


	//   ....[46]....
        /*0214*/ 	.word	0xffffffff


	//   ....[47]....
        /*0218*/ 	.word	0xffffffff


	//   ....[48]....
        /*021c*/ 	.word	0xffffffff


	//   ....[49]....
        /*0220*/ 	.word	0xffffffff


	//   ....[50]....
        /*0224*/ 	.word	0xffffffff


	//   ....[51]....
        /*0228*/ 	.word	0xffffffff


	//   ....[52]....
        /*022c*/ 	.word	0xffffffff


	//   ....[53]....
        /*0230*/ 	.word	0xffffffff


	//   ....[54]....
        /*0234*/ 	.word	0xffffffff


	//   ....[55]....
        /*0238*/ 	.word	0xffffffff


	//   ....[56]....
        /*023c*/ 	.word	0xffffffff


	//   ....[57]....
        /*0240*/ 	.word	0xffffffff


	//   ....[58]....
        /*0244*/ 	.word	0xffffffff


	//   ....[59]....
        /*0248*/ 	.word	0xffffffff


	//   ....[60]....
        /*024c*/ 	.word	0xffffffff


	//   ....[61]....
        /*0250*/ 	.word	0xffffffff


	//   ....[62]....
        /*0254*/ 	.word	0xffffffff


	//   ....[63]....
        /*0258*/ 	.word	0xffffffff


	//   ....[64]....
        /*025c*/ 	.word	0xffffffff


	//   ....[65]....
        /*0260*/ 	.word	0xffffffff


	//   ....[66]....
        /*0264*/ 	.word	0xffffffff


	//   ....[67]....
        /*0268*/ 	.word	0xffffffff


	//   ....[68]....
        /*026c*/ 	.word	0xffffffff


	//   ....[69]....
        /*0270*/ 	.word	0xffffffff


	//   ....[70]....
        /*0274*/ 	.word	0xffffffff


	//   ....[71]....
        /*0278*/ 	.word	0xffffffff


	//   ....[72]....
        /*027c*/ 	.word	0xffffffff


	//   ....[73]....
        /*0280*/ 	.word	0xffffffff


	//   ....[74]....
        /*0284*/ 	.word	0xffffffff


	//   ....[75]....
        /*0288*/ 	.word	0xffffffff


	//   ....[76]....
        /*028c*/ 	.word	0xffffffff


	//   ....[77]....
        /*0290*/ 	.word	0xffffffff


	//   ....[78]....
        /*0294*/ 	.word	0xffffffff


	//   ....[79]....
        /*0298*/ 	.word	0xffffffff


	//   ....[80]....
        /*029c*/ 	.word	0xffffffff


	//   ....[81]....
        /*02a0*/ 	.word	0xffffffff


	//   ....[82]....
        /*02a4*/ 	.word	0xffffffff


	//   ....[83]....
        /*02a8*/ 	.word	0xffffffff


	//   ....[84]....
        /*02ac*/ 	.word	0xffffffff


	//   ....[85]....
        /*02b0*/ 	.word	0xffffffff


	//   ....[86]....
        /*02b4*/ 	.word	0xffffffff


	//   ....[87]....
        /*02b8*/ 	.word	0xffffffff


	//   ....[88]....
        /*02bc*/ 	.word	0xffffffff


	//   ....[89]....
        /*02c0*/ 	.word	0xffffffff


	//   ....[90]....
        /*02c4*/ 	.word	0xffffffff


	//   ....[91]....
        /*02c8*/ 	.word	0xffffffff


	//   ....[92]....
        /*02cc*/ 	.word	0xffffffff


	//   ....[93]....
        /*02d0*/ 	.word	0xffffffff


	//   ....[94]....
        /*02d4*/ 	.word	0xffffffff


	//   ....[95]....
        /*02d8*/ 	.word	0xffffffff


	//   ....[96]....
        /*02dc*/ 	.word	0xffffffff


	//   ....[97]....
        /*02e0*/ 	.word	0xffffffff


	//   ....[98]....
        /*02e4*/ 	.word	0xffffffff


	//   ....[99]....
        /*02e8*/ 	.word	0xffffffff


	//   ....[100]....
        /*02ec*/ 	.word	0xffffffff


	//   ....[101]....
        /*02f0*/ 	.word	0xffffffff


	//   ....[102]....
        /*02f4*/ 	.word	0xffffffff


	//   ....[103]....
        /*02f8*/ 	.word	0xffffffff


	//   ....[104]....
        /*02fc*/ 	.word	0xffffffff


	//   ....[105]....
        /*0300*/ 	.word	0xffffffff


	//   ....[106]....
        /*0304*/ 	.word	0xffffffff


	//   ....[107]....
        /*0308*/ 	.word	0xffffffff


	//   ....[108]....
        /*030c*/ 	.word	0xffffffff


	//   ....[109]....
        /*0310*/ 	.word	0xffffffff


	//   ....[110]....
        /*0314*/ 	.word	0xffffffff


	//   ....[111]....
        /*0318*/ 	.word	0xffffffff


	//----- nvinfo : EIATTR_COOP_GROUP_INSTR_OFFSETS
	.align		4
.L_28233:
        /*031c*/ 	.byte	0x04, 0x28
        /*031e*/ 	.short	(.L_28235 - .L_28234)


	//   ....[0]....
.L_28234:
        /*0320*/ 	.word	0x00001b80


	//   ....[1]....
        /*0324*/ 	.word	0x00001c20


	//   ....[2]....
        /*0328*/ 	.word	0x00001c40


	//   ....[3]....
        /*032c*/ 	.word	0x00001c70


	//   ....[4]....
        /*0330*/ 	.word	0x00001ca0


	//   ....[5]....
        /*0334*/ 	.word	0x00001d30


	//   ....[6]....
        /*0338*/ 	.word	0x00001d60


	//   ....[7]....
        /*033c*/ 	.word	0x00001d90


	//   ....[8]....
        /*0340*/ 	.word	0x00002bf0


	//   ....[9]....
        /*0344*/ 	.word	0x00002c30


	//   ....[10]....
        /*0348*/ 	.word	0x00002c50


	//   ....[11]....
        /*034c*/ 	.word	0x00002c70


	//   ....[12]....
        /*0350*/ 	.word	0x00002c90


	//   ....[13]....
        /*0354*/ 	.word	0x00002ce0


	//   ....[14]....
        /*0358*/ 	.word	0x00002d00


	//   ....[15]....
        /*035c*/ 	.word	0x00002d20


	//   ....[16]....
        /*0360*/ 	.word	0x00005de0


	//   ....[17]....
        /*0364*/ 	.word	0x00005e10


	//   ....[18]....
        /*0368*/ 	.word	0x00005e20


	//   ....[19]....
        /*036c*/ 	.word	0x00005e30


	//   ....[20]....
        /*0370*/ 	.word	0x00005e40


	//   ....[21]....
        /*0374*/ 	.word	0x00005e50


	//   ....[22]....
        /*0378*/ 	.word	0x00005e70


	//   ....[23]....
        /*037c*/ 	.word	0x00005e90


	//   ....[24]....
        /*0380*/ 	.word	0x00005eb0


	//   ....[25]....
        /*0384*/ 	.word	0x00005ed0


	//   ....[26]....
        /*0388*/ 	.word	0x00005ef0


	//   ....[27]....
        /*038c*/ 	.word	0x00005f10


	//   ....[28]....
        /*0390*/ 	.word	0x00005f20


	//   ....[29]....
        /*0394*/ 	.word	0x00005f50


	//   ....[30]....
        /*0398*/ 	.word	0x00005f70


	//   ....[31]....
        /*039c*/ 	.word	0x00005f90


	//   ....[32]....
        /*03a0*/ 	.word	0x00005fb0


	//   ....[33]....
        /*03a4*/ 	.word	0x00005fd0


	//   ....[34]....
        /*03a8*/ 	.word	0x00005ff0


	//   ....[35]....
        /*03ac*/ 	.word	0x00006000


	//   ....[36]....
        /*03b0*/ 	.word	0x00006020


	//   ....[37]....
        /*03b4*/ 	.word	0x00006040


	//   ....[38]....
        /*03b8*/ 	.word	0x00006060


	//   ....[39]....
        /*03bc*/ 	.word	0x00006080


	//   ....[40]....
        /*03c0*/ 	.word	0x000060a0


	//   ....[41]....
        /*03c4*/ 	.word	0x000060c0


	//   ....[42]....
        /*03c8*/ 	.word	0x000060e0


	//   ....[43]....
        /*03cc*/ 	.word	0x00006100


	//   ....[44]....
        /*03d0*/ 	.word	0x00006120


	//   ....[45]....
        /*03d4*/ 	.word	0x00006140


	//   ....[46]....
        /*03d8*/ 	.word	0x00006160


	//   ....[47]....
        /*03dc*/ 	.word	0x00006180


	//   ....[48]....
        /*03e0*/ 	.word	0x000061a0


	//   ....[49]....
        /*03e4*/ 	.word	0x000061c0


	//   ....[50]....
        /*03e8*/ 	.word	0x000061e0


	//   ....[51]....
        /*03ec*/ 	.word	0x00006200


	//   ....[52]....
        /*03f0*/ 	.word	0x00006220


	//   ....[53]....
        /*03f4*/ 	.word	0x00006240


	//   ....[54]....
        /*03f8*/ 	.word	0x00006260


	//   ....[55]....
        /*03fc*/ 	.word	0x00006290


	//   ....[56]....
        /*0400*/ 	.word	0x000062c0


	//   ....[57]....
        /*0404*/ 	.word	0x000062e0


	//   ....[58]....
        /*0408*/ 	.word	0x00006300


	//   ....[59]....
        /*040c*/ 	.word	0x00006320


	//   ....[60]....
        /*0410*/ 	.word	0x00006350


	//   ....[61]....
        /*0414*/ 	.word	0x00006370


	//   ....[62]....
        /*0418*/ 	.word	0x00006390


	//   ....[63]....
        /*041c*/ 	.word	0x000063b0


	//   ....[64]....
        /*0420*/ 	.word	0x000063d0


	//   ....[65]....
        /*0424*/ 	.word	0x000063f0


	//   ....[66]....
        /*0428*/ 	.word	0x00006400


	//   ....[67]....
        /*042c*/ 	.word	0x00006420


	//   ....[68]....
        /*0430*/ 	.word	0x00006440


	//   ....[69]....
        /*0434*/ 	.word	0x00006460


	//   ....[70]....
        /*0438*/ 	.word	0x00006480


	//   ....[71]....
        /*043c*/ 	.word	0x000064a0


	//   ....[72]....
        /*0440*/ 	.word	0x000064c0


	//   ....[73]....
        /*0444*/ 	.word	0x000064e0


	//   ....[74]....
        /*0448*/ 	.word	0x00006500


	//   ....[75]....
        /*044c*/ 	.word	0x00006520


	//   ....[76]....
        /*0450*/ 	.word	0x00006540


	//   ....[77]....
        /*0454*/ 	.word	0x00006560


	//   ....[78]....
        /*0458*/ 	.word	0x00006580


	//   ....[79]....
        /*045c*/ 	.word	0x000065a0


	//   ....[80]....
        /*0460*/ 	.word	0x000065c0


	//   ....[81]....
        /*0464*/ 	.word	0x000065e0


	//   ....[82]....
        /*0468*/ 	.word	0x00006600


	//   ....[83]....
        /*046c*/ 	.word	0x00006620


	//   ....[84]....
        /*0470*/ 	.word	0x00006640


	//   ....[85]....
        /*0474*/ 	.word	0x00006660


	//   ....[86]....
        /*0478*/ 	.word	0x00006680


	//   ....[87]....
        /*047c*/ 	.word	0x000066a0


	//   ....[88]....
        /*0480*/ 	.word	0x000066c0


	//   ....[89]....
        /*0484*/ 	.word	0x000066f0


	//   ....[90]....
        /*0488*/ 	.word	0x00006710


	//   ....[91]....
        /*048c*/ 	.word	0x00006740


	//   ....[92]....
        /*0490*/ 	.word	0x00006770


	//   ....[93]....
        /*0494*/ 	.word	0x00006790


	//   ....[94]....
        /*0498*/ 	.word	0x000067b0


	//   ....[95]....
        /*049c*/ 	.word	0x000067c0


	//   ....[96]....
        /*04a0*/ 	.word	0x000067e0


	//   ....[97]....
        /*04a4*/ 	.word	0x00006800


	//   ....[98]....
        /*04a8*/ 	.word	0x00006820


	//   ....[99]....
        /*04ac*/ 	.word	0x00006840


	//   ....[100]....
        /*04b0*/ 	.word	0x00006860


	//   ....[101]....
        /*04b4*/ 	.word	0x00006880


	//   ....[102]....
        /*04b8*/ 	.word	0x000068a0


	//   ....[103]....
        /*04bc*/ 	.word	0x000068c0


	//   ....[104]....
        /*04c0*/ 	.word	0x000068e0


	//   ....[105]....
        /*04c4*/ 	.word	0x00006900


	//   ....[106]....
        /*04c8*/ 	.word	0x00006920


	//   ....[107]....
        /*04cc*/ 	.word	0x00006940


	//   ....[108]....
        /*04d0*/ 	.word	0x00006960


	//   ....[109]....
        /*04d4*/ 	.word	0x00006980


	//   ....[110]....
        /*04d8*/ 	.word	0x000069a0


	//   ....[111]....
        /*04dc*/ 	.word	0x000069c0


	//----- nvinfo : EIATTR_VRC_CTA_INIT_COUNT
	.align		4
.L_28235:
        /*04e0*/ 	.byte	0x02, 0x4a
	.zero		1
	.zero		1


	//----- nvinfo : EIATTR_EXIT_INSTR_OFFSETS
	.align		4
        /*04e4*/ 	.byte	0x04, 0x1c
        /*04e6*/ 	.short	(.L_28237 - .L_28236)


	//   ....[0]....
.L_28236:
        /*04e8*/ 	.word	0x00007840


	//   ....[1]....
        /*04ec*/ 	.word	0x00007880


	//   ....[2]....
        /*04f0*/ 	.word	0x00007b20


	//----- nvinfo : EIATTR_CRS_STACK_SIZE
	.align		4
.L_28237:
        /*04f4*/ 	.byte	0x04, 0x1e
        /*04f6*/ 	.short	(.L_28239 - .L_28238)
.L_28238:
        /*04f8*/ 	.word	0x00000000


	//----- nvinfo : EIATTR_CBANK_PARAM_SIZE
	.align		4
.L_28239:
        /*04fc*/ 	.byte	0x03, 0x19
        /*04fe*/ 	.short	0x007c


	//----- nvinfo : EIATTR_PARAM_CBANK
	.align		4
        /*0500*/ 	.byte	0x04, 0x0a
        /*0502*/ 	.short	(.L_28241 - .L_28240)
	.align		4
.L_28240:
        /*0504*/ 	.word	index@(.nv.constant0._ZN4vllm25paged_attention_v1_kernelIffLi128ELi32ELi128ELNS_18Fp8KVCacheDataTypeE0ELb1EEEvPT_PKS2_PKT0_S8_ifPKiSA_iPKfiiiSC_SC_iiiii)
        /*0508*/ 	.short	0x0380
        /*050a*/ 	.short	0x007c


	//----- nvinfo : EIATTR_SW_WAR
	.align		4
.L_28241:
        /*050c*/ 	.byte	0x04, 0x36
        /*050e*/ 	.short	(.L_28243 - .L_28242)
.L_28242:
        /*0510*/ 	.word	0x00000008
.L_28243:


//--------------------- .nv.info._ZN4vllm25paged_attention_v1_kernelIffLi120ELi32ELi128ELNS_18Fp8KVCacheDataTypeE0ELb1EEEvPT_PKS2_PKT0_S8_ifPKiSA_iPKfiiiSC_SC_iiiii --------------------------
	.section	.nv.info._ZN4vllm25paged_attention_v1_kernelIffLi120ELi32ELi128ELNS_18Fp8KVCacheDataTypeE0ELb1EEEvPT_PKS2_PKT0_S8_ifPKiSA_iPKfiiiSC_SC_iiiii,"",@"SHT_CUDA_INFO"
	.sectionflags	@""
	.align	4


	//----- nvinfo : EIATTR_CUDA_API_VERSION
	.align		4
        /*0000*/ 	.byte	0x04, 0x37
        /*0002*/ 	.short	(.L_28245 - .L_28244)
.L_28244:
        /*0004*/ 	.word	0x00000082


	//----- nvinfo : EIATTR_KPARAM_INFO
	.align		4
.L_28245:
        /*0008*/ 	.byte	0x04, 0x17
        /*000a*/ 	.short	(.L_28247 - .L_28246)
.L_28246:
        /*000c*/ 	.word	0x00000000
        /*0010*/ 	.short	0x0013
        /*0012*/ 	.short	0x0078
        /*0014*/ 	.byte	0x00, 0xf0, 0x11, 0x00


	//----- nvinfo : EIATTR_KPARAM_INFO
	.align		4
.L_28247:
        /*0018*/ 	.byte	0x04, 0x17
        /*001a*/ 	.short	(.L_28249 - .L_28248)
.L_28248:
        /*001c*/ 	.word	0x00000000
        /*0020*/ 	.short	0x0012
        /*0022*/ 	.short	0x0074
        /*0024*/ 	.byte	0x00, 0xf0, 0x11, 0x00


	//----- nvinfo : EIATTR_KPARAM_INFO
	.align		4
.L_28249:
        /*0028*/ 	.byte	0x04, 0x17
        /*002a*/ 	.short	(.L_28251 - .L_28250)
.L_28250:
        /*002c*/ 	.word	0x00000000
        /*0030*/ 	.short	0x0011
        /*0032*/ 	.short	0x0070
        /*0034*/ 	.byte	0x00, 0xf0, 0x11, 0x00


	//----- nvinfo : EIATTR_KPARAM_INFO
	.align		4
.L_28251:
        /*0038*/ 	.byte	0x04, 0x17
        /*003a*/ 	.short	(.L_28253 - .L_28252)
.L_28252:
        /*003c*/ 	.word	0x00000000
        /*0040*/ 	.short	0x0010
        /*0042*/ 	.short	0x006c
        /*0044*/ 	.byte	0x00, 0xf0, 0x11, 0x00


	//----- nvinfo : EIATTR_KPARAM_INFO
	.align		4
.L_28253:
        /*0048*/ 	.byte	0x04, 0x17
        /*004a*/ 	.short	(.L_28255 - .L_28254)
.L_28254:
        /*004c*/ 	.word	0x00000000
        /*0050*/ 	.short	0x000f
        /*0052*/ 	.short	0x0068
        /*0054*/ 	.byte	0x00, 0xf0, 0x11, 0x00


	//----- nvinfo : EIATTR_KPARAM_INFO
	.align		4
.L_28255:
        /*0058*/ 	.byte	0x04, 0x17
        /*005a*/ 	.short	(.L_28257 - .L_28256)
.L_28256:
        /*005c*/ 	.word	0x00000000
        /*0060*/ 	.short	0x000e
        /*0062*/ 	.short	0x0060
        /*0064*/ 	.byte	0x00, 0xf5, 0x21, 0x00


	//----- nvinfo : EIATTR_KPARAM_INFO
	.align		4
.L_28257:
        /*0068*/ 	.byte	0x04, 0x17
        /*006a*/ 	.short	(.L_28259 - .L_28258)
.L_28258:
        /*006c*/ 	.word	0x00000000
        /*0070*/ 	.short	0x000d
        /*0072*/ 	.short	0x0058
        /*0074*/ 	.byte	0x00, 0xf5, 0x21, 0x00


	//----- nvinfo : EIATTR_KPARAM_INFO
	.align		4
.L_28259:
        /*0078*/ 	.byte	0x04, 0x17
        /*007a*/ 	.short	(.L_28261 - .L_28260)
.L_28260:
        /*007c*/ 	.word	0x00000000
        /*0080*/ 	.short	0x000c
        /*0082*/ 	.short	0x0050
        /*0084*/ 	.byte	0x00, 0xf0, 0x11, 0x00


	//----- nvinfo : EIATTR_KPARAM_INFO
	.align		4
.L_28261:
        /*0088*/ 	.byte	0x04, 0x17
        /*008a*/ 	.short	(.L_28263 - .L_28262)
.L_28262:
        /*008c*/ 	.word	0x00000000
        /*0090*/ 	.short	0x000b
        /*0092*/ 	.short	0x004c
        /*0094*/ 	.byte	0x00, 0xf0, 0x11, 0x00


	//----- nvinfo : EIATTR_KPARAM_INFO
	.align		4
.L_28263:
        /*0098*/ 	.byte	0x04, 0x17
        /*009a*/ 	.short	(.L_28265 - .L_28264)
.L_28264:
        /*009c*/ 	.word	0x00000000
        /*00a0*/ 	.short	0x000a
        /*00a2*/ 	.short	0x0048
        /*00a4*/ 	.byte	0x00, 0xf0, 0x11, 0x00


	//----- nvinfo : EIATTR_KPARAM_INFO
	.align		4
.L_28265:
        /*00a8*/ 	.byte	0x04, 0x17
        /*00aa*/ 	.short	(.L_28267 - .L_28266)
.L_28266:
        /*00ac*/ 	.word	0x00000000
        /*00b0*/ 	.short	0x0009
        /*00b2*/ 	.short	0x0040
        /*00b4*/ 	.byte	0x00, 0xf5, 0x21, 0x00


	//----- nvinfo : EIATTR_KPARAM_INFO
	.align		4
.L_28267:
        /*00b8*/ 	.byte	0x04, 0x17
        /*00ba*/ 	.short	(.L_28269 - .L_28268)
.L_28268:
        /*00bc*/ 	.word	0x00000000
        /*00c0*/ 	.short	0x0008
        /*00c2*/ 	.short	0x0038
        /*00c4*/ 	.byte	0x00, 0xf0, 0x11, 0x00


	//----- nvinfo : EIATTR_KPARAM_INFO
	.align		4
.L_28269:
        /*00c8*/ 	.byte	0x04, 0x17
        /*00ca*/ 	.short	(.L_28271 - .L_28270)
.L_28270:
        /*00cc*/ 	.word	0x00000000
        /*00d0*/ 	.short	0x0007
        /*00d2*/ 	.short	0x0030
        /*00d4*/ 	.byte	0x00, 0xf5, 0x21, 0x00


	//----- nvinfo : EIATTR_KPARAM_INFO
	.align		4
.L_28271:
        /*00d8*/ 	.byte	0x04, 0x17
        /*00da*/ 	.short	(.L_28273 - .L_28272)
.L_28272:
        /*00dc*/ 	.word	0x00000000
        /*00e0*/ 	.short	0x0006
        /*00e2*/ 	.short	0x0028
        /*00e4*/ 	.byte	0x00, 0xf5, 0x21, 0x00


	//----- nvinfo : EIATTR_KPARAM_INFO
	.align		4
.L_28273:
        /*00e8*/ 	.byte	0x04, 0x17
        /*00ea*/ 	.short	(.L_28275 - .L_28274)
.L_28274:
        /*00ec*/ 	.word	0x00000000
        /*00f0*/ 	.short	0x0005
        /*00f2*/ 	.short	0x0024
        /*00f4*/ 	.byte	0x00, 0xf0, 0x11, 0x00


	//----- nvinfo : EIATTR_KPARAM_INFO
	.align		4
.L_28275:
        /*00f8*/ 	.byte	0x04, 0x17
        /*00fa*/ 	.short	(.L_28277 - .L_28276)
.L_28276:
        /*00fc*/ 	.word	0x00000000
        /*0100*/ 	.short	0x0004
        /*0102*/ 	.short	0x0020
        /*0104*/ 	.byte	0x00, 0xf0, 0x11, 0x00


	//----- nvinfo : EIATTR_KPARAM_INFO
	.align		4
.L_28277:
        /*0108*/ 	.byte	0x04, 0x17
        /*010a*/ 	.short	(.L_28279 - .L_28278)
.L_28278:
        /*010c*/ 	.word	0x00000000
        /*0110*/ 	.short	0x0003
        /*0112*/ 	.short	0x0018
        /*0114*/ 	.byte	0x00, 0xf5, 0x21, 0x00


	//----- nvinfo : EIATTR_KPARAM_INFO
	.align		4
.L_28279:
        /*0118*/ 	.byte	0x04, 0x17
        /*011a*/ 	.short	(.L_28281 - .L_28280)
.L_28280:
        /*011c*/ 	.word	0x00000000
        /*0120*/ 	.short	0x0002
        /*0122*/ 	.short	0x0010
        /*0124*/ 	.byte	0x00, 0xf5, 0x21, 0x00


	//----- nvinfo : EIATTR_KPARAM_INFO
	.align		4
.L_28281:
        /*0128*/ 	.byte	0x04, 0x17
        /*012a*/ 	.short	(.L_28283 - .L_28282)
.L_28282:
        /*012c*/ 	.word	0x00000000
        /*0130*/ 	.short	0x0001
        /*0132*/ 	.short	0x0008
        /*0134*/ 	.byte	0x00, 0xf5, 0x21, 0x00


	//----- nvinfo : EIATTR_KPARAM_INFO
	.align		4
.L_28283:
        /*0138*/ 	.byte	0x04, 0x17
        /*013a*/ 	.short	(.L_28285 - .L_28284)
.L_28284:
        /*013c*/ 	.word	0x00000000
        /*0140*/ 	.short	0x0000
        /*0142*/ 	.short	0x0000
        /*0144*/ 	.byte	0x00, 0xf5, 0x21, 0x00


	//----- nvinfo : EIATTR_SPARSE_MMA_MASK
	.align		4
.L_28285:
        /*0148*/ 	.byte	0x03, 0x50
        /*014a*/ 	.short	0x0000


	//----- nvinfo : EIATTR_MAXREG_COUNT
	.align		4
        /*014c*/ 	.byte	0x03, 0x1b
        /*014e*/ 	.short	0x00ff


	//----- nvinfo : EIATTR_NUM_BARRIERS
	.align		4
        /*0150*/ 	.byte	0x02, 0x4c
        /*0152*/ 	.byte	0x01
	.zero		1


	//----- nvinfo : EIATTR_MERCURY_ISA_VERSION
	.align		4
        /*0154*/ 	.byte	0x03, 0x5f
        /*0156*/ 	.short	0x0101


	//----- nvinfo : EIATTR_COOP_GROUP_MASK_REGIDS
	.align		4
        /*0158*/ 	.byte	0x04, 0x29
        /*015a*/ 	.short	(.L_28287 - .L_28286)


	//   ....[0]....
.L_28286:
        /*015c*/ 	.word	0xffffffff


	//   ....[1]....
        /*0160*/ 	.word	0xffffffff


	//   ....[2]....
        /*0164*/ 	.word	0xffffffff


	//   ....[3]....
        /*0168*/ 	.word	0xffffffff


	//   ....[4]....
        /*016c*/ 	.word	0xffffffff


	//   ....[5]....
        /*0170*/ 	.word	0xffffffff


	//   ....[6]....
        /*0174*/ 	.word	0xffffffff


	//   ....[7]....
        /*0178*/ 	.word	0xffffffff


	//   ....[8]....
        /*017c*/ 	.word	0xffffffff


	//   ....[9]....
        /*0180*/ 	.word	0xffffffff


	//   ....[10]....
        /*0184*/ 	.word	0xffffffff


	//   ....[11]....
        /*0188*/ 	.word	0xffffffff


	//   ....[12]....
        /*018c*/ 	.word	0xffffffff


	//   ....[13]....
        /*0190*/ 	.word	0xffffffff


	//   ....[14]....
        /*0194*/ 	.word	0xffffffff


	//   ....[15]....
        /*0198*/ 	.word	0xffffffff


	//   ....[16]....
        /*019c*/ 	.word	0xffffffff


	//   ....[17]....
        /*01a0*/ 	.word	0xffffffff


	//   ....[18]....
        /*01a4*/ 	.word	0xffffffff


	//   ....[19]....
        /*01a8*/ 	.word	0xffffffff


	//   ....[20]....
        /*01ac*/ 	.word	0xffffffff


	//   ....[21]....
        /*01b0*/ 	.word	0xffffffff


	//   ....[22]....
        /*01b4*/ 	.word	0xffffffff


	//   ....[23]....
        /*01b8*/ 	.word	0xffffffff


	//   ....[24]....
        /*01bc*/ 	.word	0xffffffff


	//   ....[25]....
        /*01c0*/ 	.word	0xffffffff


	//   ....[26]....
        /*01c4*/ 	.word	0xffffffff


	//   ....[27]....
        /*01c8*/ 	.word	0xffffffff


	//   ....[28]....
        /*01cc*/ 	.word	0xffffffff


	//   ....[29]....
        /*01d0*/ 	.word	0xffffffff


	//   ....[30]....
        /*01d4*/ 	.word	0xffffffff


	//   ....[31]....
        /*01d8*/ 	.word	0xffffffff


	//   ....[32]....
        /*01dc*/ 	.word	0xffffffff


	//   ....[33]....
        /*01e0*/ 	.word	0xffffffff


	//   ....[34]....
        /*01e4*/ 	.word	0xffffffff


	//   ....[35]....
        /*01e8*/ 	.word	0xffffffff


	//   ....[36]....
        /*01ec*/ 	.word	0xffffffff


	//   ....[37]....
        /*01f0*/ 	.word	0xffffffff


	//   ....[38]....
        /*01f4*/ 	.word	0xffffffff


	//   ....[39]....
        /*01f8*/ 	.word	0xffffffff


	//   ....[40]....
        /*01fc*/ 	.word	0xffffffff


	//   ....[41]....
        /*0200*/ 	.word	0xffffffff


	//   ....[42]....
        /*0204*/ 	.word	0xffffffff


	//   ....[43]....
        /*0208*/ 	.word	0xffffffff


	//   ....[44]....
        /*020c*/ 	.word	0xffffffff


	//   ....[45]....
        /*0210*/ 	.word	0xffffffff


	//   ....[46]....
        /*0214*/ 	.word	0xffffffff


	//   ....[47]....
        /*0218*/ 	.word	0xffffffff


	//   ....[48]....
        /*021c*/ 	.word	0xffffffff


	//   ....[49]....
        /*0220*/ 	.word	0xffffffff


	//   ....[50]....
        /*0224*/ 	.word	0xffffffff


	//   ....[51]....
        /*0228*/ 	.word	0xffffffff


	//   ....[52]....
        /*022c*/ 	.word	0xffffffff


	//   ....[53]....
        /*0230*/ 	.word	0xffffffff


	//   ....[54]....
        /*0234*/ 	.word	0xffffffff


	//   ....[55]....
        /*0238*/ 	.word	0xffffffff


	//   ....[56]....
        /*023c*/ 	.word	0xffffffff


	//   ....[57]....
        /*0240*/ 	.word	0xffffffff


	//   ....[58]....
        /*0244*/ 	.word	0xffffffff


	//   ....[59]....
        /*0248*/ 	.word	0xffffffff


	//   ....[60]....
        /*024c*/ 	.word	0xffffffff


	//   ....[61]....
        /*0250*/ 	.word	0xffffffff


	//   ....[62]....
        /*0254*/ 	.word	0xffffffff


	//   ....[63]....
        /*0258*/ 	.word	0xffffffff


	//   ....[64]....
        /*025c*/ 	.word	0xffffffff


	//   ....[65]....
        /*0260*/ 	.word	0xffffffff


	//   ....[66]....
        /*0264*/ 	.word	0xffffffff


	//   ....[67]....
        /*0268*/ 	.word	0xffffffff


	//   ....[68]....
        /*026c*/ 	.word	0xffffffff


	//   ....[69]....
        /*0270*/ 	.word	0xffffffff


	//   ....[70]....
        /*0274*/ 	.word	0xffffffff


	//   ....[71]....
        /*0278*/ 	.word	0xffffffff


	//   ....[72]....
        /*027c*/ 	.word	0xffffffff


	//   ....[73]....
        /*0280*/ 	.word	0xffffffff


	//   ....[74]....
        /*0284*/ 	.word	0xffffffff


	//   ....[75]....
        /*0288*/ 	.word	0xffffffff


	//   ....[76]....
        /*028c*/ 	.word	0xffffffff


	//   ....[77]....
        /*0290*/ 	.word	0xffffffff


	//   ....[78]....
        /*0294*/ 	.word	0xffffffff


	//   ....[79]....
        /*0298*/ 	.word	0xffffffff


	//   ....[80]....
        /*029c*/ 	.word	0xffffffff


	//   ....[81]....
        /*02a0*/ 	.word	0xffffffff


	//   ....[82]....
        /*02a4*/ 	.word	0xffffffff


	//   ....[83]....
        /*02a8*/ 	.word	0xffffffff


	//   ....[84]....
        /*02ac*/ 	.word	0xffffffff


	//   ....[85]....
        /*02b0*/ 	.word	0xffffffff


	//   ....[86]....
        /*02b4*/ 	.word	0xffffffff


	//   ....[87]....
        /*02b8*/ 	.word	0xffffffff


	//   ....[88]....
        /*02bc*/ 	.word	0xffffffff


	//   ....[89]....
        /*02c0*/ 	.word	0xffffffff


	//   ....[90]....
        /*02c4*/ 	.word	0xffffffff


	//   ....[91]....
        /*02c8*/ 	.word	0xffffffff


	//   ....[92]....
        /*02cc*/ 	.word	0xffffffff


	//   ....[93]....
        /*02d0*/ 	.word	0xffffffff


	//   ....[94]....
        /*02d4*/ 	.word	0xffffffff


	//   ....[95]....
        /*02d8*/ 	.word	0xffffffff


	//   ....[96]....
        /*02dc*/ 	.word	0xffffffff


	//   ....[97]....
        /*02e0*/ 	.word	0xffffffff


	//   ....[98]....
        /*02e4*/ 	.word	0xffffffff


	//   ....[99]....
        /*02e8*/ 	.word	0xffffffff


	//   ....[100]....
        /*02ec*/ 	.word	0xffffffff


	//   ....[101]....
        /*02f0*/ 	.word	0xffffffff


	//   ....[102]....
        /*02f4*/ 	.word	0xffffffff


	//   ....[103]....
        /*02f8*/ 	.word	0xffffffff


	//   ....[104]....
        /*02fc*/ 	.word	0xffffffff


	//   ....[105]....
        /*0300*/ 	.word	0xffffffff


	//----- nvinfo : EIATTR_COOP_GROUP_INSTR_OFFSETS
	.align		4
.L_28287:
        /*0304*/ 	.byte	0x04, 0x28
        /*0306*/ 	.short	(.L_28289 - .L_28288)


	//   ....[0]....
.L_28288:
        /*0308*/ 	.word	0x00001a60


	//   ....[1]....
        /*030c*/ 	.word	0x00001b30


	//   ....[2]....
        /*0310*/ 	.word	0x00001b50


	//   ....[3]....
        /*0314*/ 	.word	0x00001b80


	//   ....[4]....
        /*0318*/ 	.word	0x00001bb0


	//   ....[5]....
        /*031c*/ 	.word	0x00001c10


	//   ....[6]....
        /*0320*/ 	.word	0x00001c40


	//   ....[7]....
        /*0324*/ 	.word	0x00001c80


	//   ....[8]....
        /*0328*/ 	.word	0x00002ab0


	//   ....[9]....
        /*032c*/ 	.word	0x00002ae0


	//   ....[10]....
        /*0330*/ 	.word	0x00002b00


	//   ....[11]....
        /*0334*/ 	.word	0x00002b20


	//   ....[12]....
        /*0338*/ 	.word	0x00002b40


	//   ....[13]....
        /*033c*/ 	.word	0x00002b90


	//   ....[14]....
        /*0340*/ 	.word	0x00002bb0


	//   ....[15]....
        /*0344*/ 	.word	0x00002bd0


	//   ....[16]....
        /*0348*/ 	.word	0x00005a10


	//   ....[17]....
        /*034c*/ 	.word	0x00005a50


	//   ....[18]....
        /*0350*/ 	.word	0x00005a90


	//   ....[19]....
        /*0354*/ 	.word	0x00005ad0


	//   ....[20]....
        /*0358*/ 	.word	0x00005b00


	//   ....[21]....
        /*035c*/ 	.word	0x00005b10


	//   ....[22]....
        /*0360*/ 	.word	0x00005b30


	//   ....[23]....
        /*0364*/ 	.word	0x00005b60


	//   ....[24]....
        /*0368*/ 	.word	0x00005b80


	//   ....[25]....
        /*036c*/ 	.word	0x00005bb0


	//   ....[26]....
        /*0370*/ 	.word	0x00005bd0


	//   ....[27]....
        /*0374*/ 	.word	0x00005bf0


	//   ....[28]....
        /*0378*/ 	.word	0x00005c00


	//   ....[29]....
        /*037c*/ 	.word	0x00005c30


	//   ....[30]....
        /*0380*/ 	.word	0x00005c50


	//   ....[31]....
        /*0384*/ 	.word	0x00005c80


	//   ....[32]....
        /*0388*/ 	.word	0x00005cb0


	//   ....[33]....
        /*038c*/ 	.word	0x00005ce0


	//   ....[34]....
        /*0390*/ 	.word	0x00005d10


	//   ....[35]....
        /*0394*/ 	.word	0x00005d20


	//   ....[36]....
        /*0398*/ 	.word	0x00005d40


	//   ....[37]....
        /*039c*/ 	.word	0x00005d60


	//   ....[38]....
        /*03a0*/ 	.word	0x00005d80


	//   ....[39]....
        /*03a4*/ 	.word	0x00005da0


	//   ....[40]....
        /*03a8*/ 	.word	0x00005dc0


	//   ....[41]....
        /*03ac*/ 	.word	0x00005de0


	//   ....[42]....
        /*03b0*/ 	.word	0x00005e00


	//   ....[43]....
        /*03b4*/ 	.word	0x00005e20


	//   ....[44]....
        /*03b8*/ 	.word	0x00005e40


	//   ....[45]....
        /*03bc*/ 	.word	0x00005e60


	//   ....[46]....
        /*03c0*/ 	.word	0x00005e80


	//   ....[47]....
        /*03c4*/ 	.word	0x00005ea0


	//   ....[48]....
        /*03c8*/ 	.word	0x00005ec0


	//   ....[49]....
        /*03cc*/ 	.word	0x00005ee0


	//   ....[50]....
        /*03d0*/ 	.word	0x00005f10


	//   ....[51]....
        /*03d4*/ 	.word	0x00005f30


	//   ....[52]....
        /*03d8*/ 	.word	0x00005f50


	//   ....[53]....
        /*03dc*/ 	.word	0x00005f70


	//   ....[54]....
        /*03e0*/ 	.word	0x00005f90


	//   ....[55]....
        /*03e4*/ 	.word	0x00005fb0


	//   ....[56]....
        /*03e8*/ 	.word	0x00005fc0


	//   ....[57]....
        /*03ec*/ 	.word	0x00005fe0


	//   ....[58]....
        /*03f0*/ 	.word	0x00006000


	//   ....[59]....
        /*03f4*/ 	.word	0x00006020


	//   ....[60]....
        /*03f8*/ 	.word	0x00006040


	//   ....[61]....
        /*03fc*/ 	.word	0x00006060


	//   ....[62]....
        /*0400*/ 	.word	0x00006080


	//   ....[63]....
        /*0404*/ 	.word	0x000060a0


	//   ....[64]....
        /*0408*/ 	.word	0x000060c0


	//   ....[65]....
        /*040c*/ 	.word	0x000060e0


	//   ....[66]....
        /*0410*/ 	.word	0x00006100


	//   ....[67]....
        /*0414*/ 	.word	0x00006120


	//   ....[68]....
        /*0418*/ 	.word	0x00006140


	//   ....[69]....
        /*041c*/ 	.word	0x00006160


	//   ....[70]....
        /*0420*/ 	.word	0x00006180


	//   ....[71]....
        /*0424*/ 	.word	0x000061a0


	//   ....[72]....
        /*0428*/ 	.word	0x000061c0


	//   ....[73]....
        /*042c*/ 	.word	0x000061e0


	//   ....[74]....
        /*0430*/ 	.word	0x00006200


	//   ....[75]....
        /*0434*/ 	.word	0x00006220


	//   ....[76]....
        /*0438*/ 	.word	0x00006240


	//   ....[77]....
        /*043c*/ 	.word	0x00006260


	//   ....[78]....
        /*0440*/ 	.word	0x00006290


	//   ....[79]....
        /*0444*/ 	.word	0x000062b0


	//   ....[80]....
        /*0448*/ 	.word	0x000062d0


	//   ....[81]....
        /*044c*/ 	.word	0x000062f0


	//   ....[82]....
        /*0450*/ 	.word	0x00006310


	//   ....[83]....
        /*0454*/ 	.word	0x00006330


	//   ....[84]....
        /*0458*/ 	.word	0x00006340


	//   ....[85]....
        /*045c*/ 	.word	0x00006360


	//   ....[86]....
        /*0460*/ 	.word	0x00006380


	//   ....[87]....
        /*0464*/ 	.word	0x000063a0


	//   ....[88]....
        /*0468*/ 	.word	0x000063c0


	//   ....[89]....
        /*046c*/ 	.word	0x000063e0


	//   ....[90]....
        /*0470*/ 	.word	0x00006400


	//   ....[91]....
        /*0474*/ 	.word	0x00006420


	//   ....[92]....
        /*0478*/ 	.word	0x00006440


	//   ....[93]....
        /*047c*/ 	.word	0x00006460


	//   ....[94]....
        /*0480*/ 	.word	0x00006480


	//   ....[95]....
        /*0484*/ 	.word	0x000064a0


	//   ....[96]....
        /*0488*/ 	.word	0x000064c0


	//   ....[97]....
        /*048c*/ 	.word	0x000064e0


	//   ....[98]....
        /*0490*/ 	.word	0x00006500


	//   ....[99]....
        /*0494*/ 	.word	0x00006520


	//   ....[100]....
        /*0498*/ 	.word	0x00006540


	//   ....[101]....
        /*049c*/ 	.word	0x00006560


	//   ....[102]....
        /*04a0*/ 	.word	0x00006580


	//   ....[103]....
        /*04a4*/ 	.word	0x000065a0


	//   ....[104]....
        /*04a8*/ 	.word	0x000065c0


	//   ....[105]....
        /*04ac*/ 	.word	0x000065e0


	//----- nvinfo : EIATTR_VRC_CTA_INIT_COUNT
	.align		4
.L_28289:
        /*04b0*/ 	.byte	0x02, 0x4a
	.zero		1
	.zero		1


	//----- nvinfo : EIATTR_EXIT_INSTR_OFFSETS
	.align		4
        /*04b4*/ 	.byte	0x04, 0x1c
        /*04b6*/ 	.short	(.L_28291 - .L_28290)


	//   ....[0]....
.L_28290:
        /*04b8*/ 	.word	0x000072a0


	//   ....[1]....
        /*04bc*/ 	.word	0x000072e0


	//   ....[2]....
        /*04c0*/ 	.word	0x00007560


	//----- nvinfo : EIATTR_CRS_STACK_SIZE
	.align		4
.L_28291:
        /*04c4*/ 	.byte	0x04, 0x1e
        /*04c6*/ 	.short	(.L_28293 - .L_28292)
.L_28292:
        /*04c8*/ 	.word	0x00000000


	//----- nvinfo : EIATTR_CBANK_PARAM_SIZE
	.align		4
.L_28293:
        /*04cc*/ 	.byte	0x03, 0x19
        /*04ce*/ 	.short	0x007c


	//----- nvinfo : EIATTR_PARAM_CBANK
	.align		4
        /*04d0*/ 	.byte	0x04, 0x0a
        /*04d2*/ 	.short	(.L_28295 - .L_28294)
	.align		4
.L_28294:
        /*04d4*/ 	.word	index@(.nv.constant0._ZN4vllm25paged_attention_v1_kernelIffLi120ELi32ELi128ELNS_18Fp8KVCacheDataTypeE0ELb1EEEvPT_PKS2_PKT0_S8_ifPKiSA_iPKfiiiSC_SC_iiiii)
        /*04d8*/ 	.short	0x0380
        /*04da*/ 	.short	0x007c


	//----- nvinfo : EIATTR_SW_WAR
	.align		4
.L_28295:
        /*04dc*/ 	.byte	0x04, 0x36
        /*04de*/ 	.short	(.L_28297 - .L_28296)
.L_28296:
        /*04e0*/ 	.word	0x00000008
.L_28297:


//--------------------- .nv.info._ZN4vllm25paged_attention_v1_kernelIffLi112ELi32ELi128ELNS_18Fp8KVCacheDataTypeE0ELb1EEEvPT_PKS2_PKT0_S8_ifPKiSA_iPKfiiiSC_SC_iiiii --------------------------
	.section	.nv.info._ZN4vllm25paged_attention_v1_kernelIffLi112ELi32ELi128ELNS_18Fp8KVCacheDataTypeE0ELb1EEEvPT_PKS2_PKT0_S8_ifPKiSA_iPKfiiiSC_SC_iiiii,"",@"SHT_CUDA_INFO"
	.sectionflags	@""
	.align	4


	//----- nvinfo : EIATTR_CUDA_API_VERSION
	.align		4
        /*0000*/ 	.byte	0x04, 0x37
        /*0002*/ 	.short	(.L_28299 - .L_28298)
.L_28298:
        /*0004*/ 	.word	0x00000082


	//----- nvinfo : EIATTR_KPARAM_INFO
	.align		4
.L_28299:
        /*0008*/ 	.byte	0x04, 0x17
        /*000a*/ 	.short	(.L_28301 - .L_28300)
.L_28300:
        /*000c*/ 	.word	0x00000000
        /*0010*/ 	.short	0x0013
        /*0012*/ 	.short	0x0078
        /*0014*/ 	.byte	0x00, 0xf0, 0x11, 0x00


	//----- nvinfo : EIATTR_KPARAM_INFO
	.align		4
.L_28301:
        /*0018*/ 	.byte	0x04, 0x17
        /*001a*/ 	.short	(.L_28303 - .L_28302)
.L_28302:
        /*001c*/ 	.word	0x00000000
        /*0020*/ 	.short	0x0012
        /*0022*/ 	.short	0x0074
        /*0024*/ 	.byte	0x00, 0xf0, 0x11, 0x00


	//----- nvinfo : EIATTR_KPARAM_INFO
	.align		4
.L_28303:
        /*0028*/ 	.byte	0x04, 0x17
        /*002a*/ 	.short	(.L_28305 - .L_28304)
.L_28304:
        /*002c*/ 	.word	0x00000000
        /*0030*/ 	.short	0x0011
        /*0032*/ 	.short	0x0070
        /*0034*/ 	.byte	0x00, 0xf0, 0x11, 0x00


	//----- nvinfo : EIATTR_KPARAM_INFO
	.align		4
.L_28305:
        /*0038*/ 	.byte	0x04, 0x17
        /*003a*/ 	.short	(.L_28307 - .L_28306)
.L_28306:
        /*003c*/ 	.word	0x00000000
        /*0040*/ 	.short	0x0010
        /*0042*/ 	.short	0x006c
        /*0044*/ 	.byte	0x00, 0xf0, 0x11, 0x00


	//----- nvinfo : EIATTR_KPARAM_INFO
	.align		4
.L_28307:
        /*0048*/ 	.byte	0x04, 0x17
        /*004a*/ 	.short	(.L_28309 - .L_28308)
.L_28308:
        /*004c*/ 	.word	0x00000000
        /*0050*/ 	.short	0x000f
        /*0052*/ 	.short	0x0068
        /*0054*/ 	.byte	0x00, 0xf0, 0x11, 0x00


	//----- nvinfo : EIATTR_KPARAM_INFO
	.align		4
.L_28309:
        /*0058*/ 	.byte	0x04, 0x17
        /*005a*/ 	.short	(.L_28311 - .L_28310)
.L_28310:
        /*005c*/ 	.word	0x00000000
        /*0060*/ 	.short	0x000e
        /*0062*/ 	.short	0x0060
        /*0064*/ 	.byte	0x00, 0xf5, 0x21, 0x00


	//----- nvinfo : EIATTR_KPARAM_INFO
	.align		4
.L_28311:
        /*0068*/ 	.byte	0x04, 0x17
        /*006a*/ 	.short	(.L_28313 - .L_28312)
.L_28312:
        /*006c*/ 	.word	0x00000000
        /*0070*/ 	.short	0x000d
        /*0072*/ 	.short	0x0058
        /*0074*/ 	.byte	0x00, 0xf5, 0x21, 0x00


	//----- nvinfo : EIATTR_KPARAM_INFO
	.align		4
.L_28313:
        /*0078*/ 	.byte	0x04, 0x17
        /*007a*/ 	.short	(.L_28315 - .L_28314)
.L_28314:
        /*007c*/ 	.word	0x00000000
        /*0080*/ 	.short	0x000c
        /*0082*/ 	.short	0x0050
        /*0084*/ 	.byte	0x00, 0xf0, 0x11, 0x00


	//----- nvinfo : EIATTR_KPARAM_INFO
	.align		4
.L_28315:
        /*0088*/ 	.byte	0x04, 0x17
        /*008a*/ 	.short	(.L_28317 - .L_28316)
.L_28316:
        /*008c*/ 	.word	0x00000000
        /*0090*/ 	.short	0x000b
        /*0092*/ 	.short	0x004c
        /*0094*/ 	.byte	0x00, 0xf0, 0x11, 0x00


	//----- nvinfo : EIATTR_KPARAM_INFO
	.align		4
.L_28317:
        /*0098*/ 	.byte	0x04, 0x17
        /*009a*/ 	.short	(.L_28319 - .L_28318)
.L_28318:
        /*009c*/ 	.word	0x00000000
        /*00a0*/ 	.short	0x000a
        /*00a2*/ 	.short	0x0048
        /*00a4*/ 	.byte	0x00, 0xf0, 0x11, 0x00


	//----- nvinfo : EIATTR_KPARAM_INFO
	.align		4
.L_28319:
        /*00a8*/ 	.byte	0x04, 0x17
        /*00aa*/ 	.short	(.L_28321 - .L_28320)
.L_28320:
        /*00ac*/ 	.word	0x00000000
        /*00b0*/ 	.short	0x0009
        /*00b2*/ 	.short	0x0040
        /*00b4*/ 	.byte	0x00, 0xf5, 0x21, 0x00


	//----- nvinfo : EIATTR_KPARAM_INFO
	.align		4
.L_28321:
        /*00b8*/ 	.byte	0x04, 0x17
        /*00ba*/ 	.short	(.L_28323 - .L_28322)
.L_28322:
        /*00bc*/ 	.word	0x00000000
        /*00c0*/ 	.short	0x0008
        /*00c2*/ 	.short	0x0038
        /*00c4*/ 	.byte	0x00, 0xf0, 0x11, 0x00


	//----- nvinfo : EIATTR_KPARAM_INFO
	.align		4
.L_28323:
        /*00c8*/ 	.byte	0x04, 0x17
        /*00ca*/ 	.short	(.L_28325 - .L_28324)
.L_28324:
        /*00cc*/ 	.word	0x00000000
        /*00d0*/ 	.short	0x0007
        /*00d2*/ 	.short	0x0030
        /*00d4*/ 	.byte	0x00, 0xf5, 0x21, 0x00


	//----- nvinfo : EIATTR_KPARAM_INFO
	.align		4
.L_28325:
        /*00d8*/ 	.byte	0x04, 0x17
        /*00da*/ 	.short	(.L_28327 - .L_28326)
.L_28326:
        /*00dc*/ 	.word	0x00000000
        /*00e0*/ 	.short	0x0006
        /*00e2*/ 	.short	0x0028
        /*00e4*/ 	.byte	0x00, 0xf5, 0x21, 0x00


	//----- nvinfo : EIATTR_KPARAM_INFO
	.align		4
.L_28327:
        /*00e8*/ 	.byte	0x04, 0x17
        /*00ea*/ 	.short	(.L_28329 - .L_28328)
.L_28328:
        /*00ec*/ 	.word	0x00000000
        /*00f0*/ 	.short	0x0005
        /*00f2*/ 	.short	0x0024
        /*00f4*/ 	.byte	0x00, 0xf0, 0x11, 0x00


	//----- nvinfo : EIATTR_KPARAM_INFO
	.align		4
.L_28329:
        /*00f8*/ 	.byte	0x04, 0x17
        /*00fa*/ 	.short	(.L_28331 - .L_28330)
.L_28330:
        /*00fc*/ 	.word	0x00000000
        /*0100*/ 	.short	0x0004
        /*0102*/ 	.short	0x0020
        /*0104*/ 	.byte	0x00, 0xf0, 0x11, 0x00


	//----- nvinfo : EIATTR_KPARAM_INFO
	.align		4
.L_28331:
        /*0108*/ 	.byte	0x04, 0x17
        /*010a*/ 	.short	(.L_28333 - .L_28332)
.L_28332:
        /*010c*/ 	.word	0x00000000
        /*0110*/ 	.short	0x0003
        /*0112*/ 	.short	0x0018
        /*0114*/ 	.byte	0x00, 0xf5, 0x21, 0x00


	//----- nvinfo : EIATTR_KPARAM_INFO
	.align		4
.L_28333:
        /*0118*/ 	.byte	0x04, 0x17
        /*011a*/ 	.short	(.L_28335 - .L_28334)
.L_28334:
        /*011c*/ 	.word	0x00000000
        /*0120*/ 	.short	0x0002
        /*0122*/ 	.short	0x0010
        /*0124*/ 	.byte	0x00, 0xf5, 0x21, 0x00


	//----- nvinfo : EIATTR_KPARAM_INFO
	.align		4
.L_28335:
        /*0128*/ 	.byte	0x04, 0x17
        /*012a*/ 	.short	(.L_28337 - .L_28336)
.L_28336:
        /*012c*/ 	.word	0x00000000
        /*0130*/ 	.short	0x0001
        /*0132*/ 	.short	0x0008
        /*0134*/ 	.byte	0x00, 0xf5, 0x21, 0x00


	//----- nvinfo : EIATTR_KPARAM_INFO
	.align		4
.L_28337:
        /*0138*/ 	.byte	0x04, 0x17
        /*013a*/ 	.short	(.L_28339 - .L_28338)
.L_28338:
        /*013c*/ 	.word	0x00000000
        /*0140*/ 	.short	0x0000
        /*0142*/ 	.short	0x0000
        /*0144*/ 	.byte	0x00, 0xf5, 0x21, 0x00


	//----- nvinfo : EIATTR_SPARSE_MMA_MASK
	.align		4
.L_28339:
        /*0148*/ 	.byte	0x03, 0x50
        /*014a*/ 	.short	0x0000


	//----- nvinfo : EIATTR_MAXREG_COUNT
	.align		4
        /*014c*/ 	.byte	0x03, 0x1b
        /*014e*/ 	.short	0x00ff


	//----- nvinfo : EIATTR_NUM_BARRIERS
	.align		4
        /*0150*/ 	.byte	0x02, 0x4c
        /*0152*/ 	.byte	0x01
	.zero		1


	//----- nvinfo : EIATTR_MERCURY_ISA_VERSION
	.align		4
        /*0154*/ 	.byte	0x03, 0x5f
        /*0156*/ 	.short	0x0101


	//----- nvinfo : EIATTR_COOP_GROUP_MASK_REGIDS
	.align		4
        /*0158*/ 	.byte	0x04, 0x29
        /*015a*/ 	.short	(.L_28341 - .L_28340)


	//   ....[0]....
.L_28340:
        /*015c*/ 	.word	0xffffffff


	//   ....[1]....
        /*0160*/ 	.word	0xffffffff


	//   ....[2]....
        /*0164*/ 	.word	0xffffffff


	//   ....[3]....
        /*0168*/ 	.word	0xffffffff


	//   ....[4]....
        /*016c*/ 	.word	0xffffffff


	//   ....[5]....
        /*0170*/ 	.word	0xffffffff


	//   ....[6]....
        /*0174*/ 	.word	0xffffffff


	//   ....[7]....
        /*0178*/ 	.word	0xffffffff


	//   ....[8]....
        /*017c*/ 	.word	0xffffffff


	//   ....[9]....
        /*0180*/ 	.word	0xffffffff


	//   ....[10]....
        /*0184*/ 	.word	0xffffffff


	//   ....[11]....
        /*0188*/ 	.word	0xffffffff


	//   ....[12]....
        /*018c*/ 	.word	0xffffffff


	//   ....[13]....
        /*0190*/ 	.word	0xffffffff


	//   ....[14]....
        /*0194*/ 	.word	0xffffffff


	//   ....[15]....
        /*0198*/ 	.word	0xffffffff


	//   ....[16]....
        /*019c*/ 	.word	0xffffffff


	//   ....[17]....
        /*01a0*/ 	.word	0xffffffff


	//   ....[18]....
        /*01a4*/ 	.word	0xffffffff


	//   ....[19]....
        /*01a8*/ 	.word	0xffffffff


	//   ....[20]....
        /*01ac*/ 	.word	0xffffffff


	//   ....[21]....
        /*01b0*/ 	.word	0xffffffff


	//   ....[22]....
        /*01b4*/ 	.word	0xffffffff


	//   ....[23]....
        /*01b8*/ 	.word	0xffffffff


	//   ....[24]....
        /*01bc*/ 	.word	0xffffffff


	//   ....[25]....
        /*01c0*/ 	.word	0xffffffff


	//   ....[26]....
        /*01c4*/ 	.word	0xffffffff


	//   ....[27]....
        /*01c8*/ 	.word	0xffffffff


	//   ....[28]....
        /*01cc*/ 	.word	0xffffffff


	//   ....[29]....
        /*01d0*/ 	.word	0xffffffff


	//   ....[30]....
        /*01d4*/ 	.word	0xffffffff


	//   ....[31]....
        /*01d8*/ 	.word	0xffffffff


	//   ....[32]....
        /*01dc*/ 	.word	0xffffffff


	//   ....[33]....
        /*01e0*/ 	.word	0xffffffff


	//   ....[34]....
        /*01e4*/ 	.word	0xffffffff


	//   ....[35]....
        /*01e8*/ 	.word	0xffffffff


	//   ....[36]....
        /*01ec*/ 	.word	0xffffffff


	//   ....[37]....
        /*01f0*/ 	.word	0xffffffff


	//   ....[38]....
        /*01f4*/ 	.word	0xffffffff


	//   ....[39]....
        /*01f8*/ 	.word	0xffffffff


	//   ....[40]....
        /*01fc*/ 	.word	0xffffffff


	//   ....[41]....
        /*0200*/ 	.word	0xffffffff


	//   ....[42]....
        /*0204*/ 	.word	0xffffffff


	//   ....[43]....
        /*0208*/ 	.word	0xffffffff


	//   ....[44]....
        /*020c*/ 	.word	0xffffffff


	//   ....[45]....
        /*0210*/ 	.word	0xffffffff


	//   ....[46]....
        /*0214*/ 	.word	0xffffffff


	//   ....[47]....
        /*0218*/ 	.word	0xffffffff


	//   ....[48]....
        /*021c*/ 	.word	0xffffffff


	//   ....[49]....
        /*0220*/ 	.word	0xffffffff


	//   ....[50]....
        /*0224*/ 	.word	0xffffffff


	//   ....[51]....
        /*0228*/ 	.word	0xffffffff


	//   ....[52]....
        /*022c*/ 	.word	0xffffffff


	//   ....[53]....
        /*0230*/ 	.word	0xffffffff


	//   ....[54]....
        /*0234*/ 	.word	0xffffffff


	//   ....[55]....
        /*0238*/ 	.word	0xffffffff


	//   ....[56]....
        /*023c*/ 	.word	0xffffffff


	//   ....[57]....
        /*0240*/ 	.word	0xffffffff


	//   ....[58]....
        /*0244*/ 	.word	0xffffffff


	//   ....[59]....
        /*0248*/ 	.word	0xffffffff


	//   ....[60]....
        /*024c*/ 	.word	0xffffffff


	//   ....[61]....
        /*0250*/ 	.word	0xffffffff


	//   ....[62]....
        /*0254*/ 	.word	0xffffffff


	//   ....[63]....
        /*0258*/ 	.word	0xffffffff


	//   ....[64]....
        /*025c*/ 	.word	0xffffffff


	//   ....[65]....
        /*0260*/ 	.word	0xffffffff


	//   ....[66]....
        /*0264*/ 	.word	0xffffffff


	//   ....[67]....
        /*0268*/ 	.word	0xffffffff


	//   ....[68]....
        /*026c*/ 	.word	0xffffffff


	//   ....[69]....
        /*0270*/ 	.word	0xffffffff


	//   ....[70]....
        /*0274*/ 	.word	0xffffffff


	//   ....[71]....
        /*0278*/ 	.word	0xffffffff


	//   ....[72]....
        /*027c*/ 	.word	0xffffffff


	//   ....[73]....
        /*0280*/ 	.word	0xffffffff


	//   ....[74]....
        /*0284*/ 	.word	0xffffffff


	//   ....[75]....
        /*0288*/ 	.word	0xffffffff


	//   ....[76]....
        /*028c*/ 	.word	0xffffffff


	//   ....[77]....
        /*0290*/ 	.word	0xffffffff


	//   ....[78]....
        /*0294*/ 	.word	0xffffffff


	//   ....[79]....
        /*0298*/ 	.word	0xffffffff


	//   ....[80]....
        /*029c*/ 	.word	0xffffffff


	//   ....[81]....
        /*02a0*/ 	.word	0xffffffff


	//   ....[82]....
        /*02a4*/ 	.word	0xffffffff


	//   ....[83]....
        /*02a8*/ 	.word	0xffffffff


	//   ....[84]....
        /*02ac*/ 	.word	0xffffffff


	//   ....[85]....
        /*02b0*/ 	.word	0xffffffff


	//   ....[86]....
        /*02b4*/ 	.word	0xffffffff


	//   ....[87]....
        /*02b8*/ 	.word	0xffffffff


	//   ....[88]....
        /*02bc*/ 	.word	0xffffffff


	//   ....[89]....
        /*02c0*/ 	.word	0xffffffff


	//   ....[90]....
        /*02c4*/ 	.word	0xffffffff


	//   ....[91]....
        /*02c8*/ 	.word	0xffffffff


	//   ....[92]....
        /*02cc*/ 	.word	0xffffffff


	//   ....[93]....
        /*02d0*/ 	.word	0xffffffff


	//   ....[94]....
        /*02d4*/ 	.word	0xffffffff


	//   ....[95]....
        /*02d8*/ 	.word	0xffffffff


	//   ....[96]....
        /*02dc*/ 	.word	0xffffffff


	//   ....[97]....
        /*02e0*/ 	.word	0xffffffff


	//   ....[98]....
        /*02e4*/ 	.word	0xffffffff


	//   ....[99]....
        /*02e8*/ 	.word	0xffffffff


	//----- nvinfo : EIATTR_COOP_GROUP_INSTR_OFFSETS
	.align		4
.L_28341:
        /*02ec*/ 	.byte	0x04, 0x28
        /*02ee*/ 	.short	(.L_28343 - .L_28342)


	//   ....[0]....
.L_28342:
        /*02f0*/ 	.word	0x000019b0


	//   ....[1]....
        /*02f4*/ 	.word	0x00001a70


	//   ....[2]....
        /*02f8*/ 	.word	0x00001ac0


	//   ....[3]....
        /*02fc*/ 	.word	0x00001af0


	//   ....[4]....
        /*0300*/ 	.word	0x00001b20


	//   ....[5]....
        /*0304*/ 	.word	0x00001b80


	//   ....[6]....
        /*0308*/ 	.word	0x00001bb0


	//   ....[7]....
        /*030c*/ 	.word	0x00001be0


	//   ....[8]....
        /*0310*/ 	.word	0x00002a20


	//   ....[9]....
        /*0314*/ 	.word	0x00002a60


	//   ....[10]....
        /*0318*/ 	.word	0x00002a80


	//   ....[11]....
        /*031c*/ 	.word	0x00002aa0


	//   ....[12]....
        /*0320*/ 	.word	0x00002ac0


	//   ....[13]....
        /*0324*/ 	.word	0x00002b10


	//   ....[14]....
        /*0328*/ 	.word	0x00002b30


	//   ....[15]....
        /*032c*/ 	.word	0x00002b50


	//   ....[16]....
        /*0330*/ 	.word	0x000057d0


	//   ....[17]....
        /*0334*/ 	.word	0x00005810


	//   ....[18]....
        /*0338*/ 	.word	0x00005850


	//   ....[19]....
        /*033c*/ 	.word	0x00005880


	//   ....[20]....
        /*0340*/ 	.word	0x000058b0


	//   ....[21]....
        /*0344*/ 	.word	0x000058d0


	//   ....[22]....
        /*0348*/ 	.word	0x000058f0


	//   ....[23]....
        /*034c*/ 	.word	0x00005920


	//   ....[24]....
        /*0350*/ 	.word	0x00005940


	//   ....[25]....
        /*0354*/ 	.word	0x00005960


	//   ....[26]....
        /*0358*/ 	.word	0x00005980


	//   ....[27]....
        /*035c*/ 	.word	0x000059a0


	//   ....[28]....
        /*0360*/ 	.word	0x000059b0


	//   ....[29]....
        /*0364*/ 	.word	0x000059e0


	//   ....[30]....
        /*0368*/ 	.word	0x00005a00


	//   ....[31]....
        /*036c*/ 	.word	0x00005a20


	//   ....[32]....
        /*0370*/ 	.word	0x00005a40


	//   ....[33]....
        /*0374*/ 	.word	0x00005a60


	//   ....[34]....
        /*0378*/ 	.word	0x00005a80


	//   ....[35]....
        /*037c*/ 	.word	0x00005a90


	//   ....[36]....
        /*0380*/ 	.word	0x00005ac0


	//   ....[37]....
        /*0384*/ 	.word	0x00005af0


	//   ....[38]....
        /*0388*/ 	.word	0x00005b20


	//   ....[39]....
        /*038c*/ 	.word	0x00005b50


	//   ....[40]....
        /*0390*/ 	.word	0x00005b70


	//   ....[41]....
        /*0394*/ 	.word	0x00005b90


	//   ....[42]....
        /*0398*/ 	.word	0x00005bb0


	//   ....[43]....
        /*039c*/ 	.word	0x00005bd0


	//   ....[44]....
        /*03a0*/ 	.word	0x00005bf0


	//   ....[45]....
        /*03a4*/ 	.word	0x00005c10


	//   ....[46]....
        /*03a8*/ 	.word	0x00005c30


	//   ....[47]....
        /*03ac*/ 	.word	0x00005c50


	//   ....[48]....
        /*03b0*/ 	.word	0x00005c70


	//   ....[49]....
        /*03b4*/ 	.word	0x00005c90


	//   ....[50]....
        /*03b8*/ 	.word	0x00005cb0


	//   ....[51]....
        /*03bc*/ 	.word	0x00005cd0


	//   ....[52]....
        /*03c0*/ 	.word	0x00005d00


	//   ....[53]....
        /*03c4*/ 	.word	0x00005d20


	//   ....[54]....
        /*03c8*/ 	.word	0x00005d40


	//   ....[55]....
        /*03cc*/ 	.word	0x00005d60


	//   ....[56]....
        /*03d0*/ 	.word	0x00005d80


	//   ....[57]....
        /*03d4*/ 	.word	0x00005da0


	//   ....[58]....
        /*03d8*/ 	.word	0x00005db0


	//   ....[59]....
        /*03dc*/ 	.word	0x00005dd0


	//   ....[60]....
        /*03e0*/ 	.word	0x00005df0


	//   ....[61]....
        /*03e4*/ 	.word	0x00005e10


	//   ....[62]....
        /*03e8*/ 	.word	0x00005e30


	//   ....[63]....
        /*03ec*/ 	.word	0x00005e50


	//   ....[64]....
        /*03f0*/ 	.word	0x00005e70


	//   ....[65]....
        /*03f4*/ 	.word	0x00005e90


	//   ....[66]....
        /*03f8*/ 	.word	0x00005eb0


	//   ....[67]....
        /*03fc*/ 	.word	0x00005ed0


	//   ....[68]....
        /*0400*/ 	.word	0x00005ef0


	//   ....[69]....
        /*0404*/ 	.word	0x00005f10


	//   ....[70]....
        /*0408*/ 	.word	0x00005f30


	//   ....[71]....
        /*040c*/ 	.word	0x00005f50


	//   ....[72]....
        /*0410*/ 	.word	0x00005f70


	//   ....[73]....
        /*0414*/ 	.word	0x00005fa0


	//   ....[74]....
        /*0418*/ 	.word	0x00005fc0


	//   ....[75]....
        /*041c*/ 	.word	0x00005fe0


	//   ....[76]....
        /*0420*/ 	.word	0x00006000


	//   ....[77]....
        /*0424*/ 	.word	0x00006020


	//   ....[78]....
        /*0428*/ 	.word	0x00006040


	//   ....[79]....
        /*042c*/ 	.word	0x00006060


	//   ....[80]....
        /*0430*/ 	.word	0x00006080


	//   ....[81]....
        /*0434*/ 	.word	0x000060a0


	//   ....[82]....
        /*0438*/ 	.word	0x000060c0


	//   ....[83]....
        /*043c*/ 	.word	0x000060e0


	//   ....[84]....
        /*0440*/ 	.word	0x00006100


	//   ....[85]....
        /*0444*/ 	.word	0x00006120


	//   ....[86]....
        /*0448*/ 	.word	0x00006140


	//   ....[87]....
        /*044c*/ 	.word	0x00006160


	//   ....[88]....
        /*0450*/ 	.word	0x00006180


	//   ....[89]....
        /*0454*/ 	.word	0x000061a0


	//   ....[90]....
        /*0458*/ 	.word	0x000061c0


	//   ....[91]....
        /*045c*/ 	.word	0x000061e0


	//   ....[92]....
        /*0460*/ 	.word	0x00006200


	//   ....[93]....
        /*0464*/ 	.word	0x00006220


	//   ....[94]....
        /*0468*/ 	.word	0x00006240


	//   ....[95]....
        /*046c*/ 	.word	0x00006260


	//   ....[96]....
        /*0470*/ 	.word	0x00006280


	//   ....[97]....
        /*0474*/ 	.word	0x000062a0


	//   ....[98]....
        /*0478*/ 	.word	0x000062c0


	//   ....[99]....
        /*047c*/ 	.word	0x000062e0


	//----- nvinfo : EIATTR_VRC_CTA_INIT_COUNT
	.align		4
.L_28343:
        /*0480*/ 	.byte	0x02, 0x4a
	.zero		1
	.zero		1


	//----- nvinfo : EIATTR_EXIT_INSTR_OFFSETS
	.align		4
        /*0484*/ 	.byte	0x04, 0x1c
        /*0486*/ 	.short	(.L_28345 - .L_28344)


	//   ....[0]....
.L_28344:
        /*0488*/ 	.word	0x00006ee0


	//   ....[1]....
        /*048c*/ 	.word	0x00006f40


	//   ....[2]....
        /*0490*/ 	.word	0x000071a0


	//----- nvinfo : EIATTR_CRS_STACK_SIZE
	.align		4
.L_28345:
        /*0494*/ 	.byte	0x04, 0x1e
        /*0496*/ 	.short	(.L_28347 - .L_28346)
.L_28346:
        /*0498*/ 	.word	0x00000000


	//----- nvinfo : EIATTR_CBANK_PARAM_SIZE
	.align		4
.L_28347:
        /*049c*/ 	.byte	0x03, 0x19
        /*049e*/ 	.short	0x007c


	//----- nvinfo : EIATTR_PARAM_CBANK
	.align		4
        /*04a0*/ 	.byte	0x04, 0x0a
        /*04a2*/ 	.short	(.L_28349 - .L_28348)
	.align		4
.L_28348:
        /*04a4*/ 	.word	index@(.nv.constant0._ZN4vllm25paged_attention_v1_kernelIffLi112ELi32ELi128ELNS_18Fp8KVCacheDataTypeE0ELb1EEEvPT_PKS2_PKT0_S8_ifPKiSA_iPKfiiiSC_SC_iiiii)
        /*04a8*/ 	.short	0x0380
        /*04aa*/ 	.short	0x007c


	//----- nvinfo : EIATTR_SW_WAR
	.align		4
.L_28349:
        /*04ac*/ 	.byte	0x04, 0x36
        /*04ae*/ 	.short	(.L_28351 - .L_28350)
.L_28350:
        /*04b0*/ 	.word	0x00000008
.L_28351:


//--------------------- .nv.info._ZN4vllm25paged_attention_v1_kernelIffLi96ELi32ELi128ELNS_18Fp8KVCacheDataTypeE0ELb1EEEvPT_PKS2_PKT0_S8_ifPKiSA_iPKfiiiSC_SC_iiiii --------------------------
	.section	.nv.info._ZN4vllm25paged_attention_v1_kernelIffLi96ELi32ELi128ELNS_18Fp8KVCacheDataTypeE0ELb1EEEvPT_PKS2_PKT0_S8_ifPKiSA_iPKfiiiSC_SC_iiiii,"",@"SHT_CUDA_INFO"
	.sectionflags	@""
	.align	4


	//----- nvinfo : EIATTR_CUDA_API_VERSION
	.align		4
        /*0000*/ 	.byte	0x04, 0x37
        /*0002*/ 	.short	(.L_28353 - .L_28352)
.L_28352:
        /*0004*/ 	.word	0x00000082


	//----- nvinfo : EIATTR_KPARAM_INFO
	.align		4
.L_28353:
        /*0008*/ 	.byte	0x04, 0x17
        /*000a*/ 	.short	(.L_28355 - .L_28354)
.L_28354:
        /*000c*/ 	.word	0x00000000
        /*0010*/ 	.short	0x0013
        /*0012*/ 	.short	0x0078
        /*0014*/ 	.byte	0x00, 0xf0, 0x11, 0x00


	//----- nvinfo : EIATTR_KPARAM_INFO
	.align		4
.L_28355:
        /*0018*/ 	.byte	0x04, 0x17
        /*001a*/ 	.short	(.L_28357 - .L_28356)
.L_28356:
        /*001c*/ 	.word	0x00000000
        /*0020*/ 	.short	0x0012
        /*0022*/ 	.short	0x0074
        /*0024*/ 	.byte	0x00, 0xf0, 0x11, 0x00


	//----- nvinfo : EIATTR_KPARAM_INFO
	.align		4
.L_28357:
        /*0028*/ 	.byte	0x04, 0x17
        /*002a*/ 	.short	(.L_28359 - .L_28358)
.L_28358:
        /*002c*/ 	.word	0x00000000
        /*0030*/ 	.short	0x0011
        /*0032*/ 	.short	0x0070
        /*0034*/ 	.byte	0x00, 0xf0, 0x11, 0x00


	//----- nvinfo : EIATTR_KPARAM_INFO
	.align		4
.L_28359:
        /*0038*/ 	.byte	0x04, 0x17
        /*003a*/ 	.short	(.L_28361 - .L_28360)
.L_28360:
        /*003c*/ 	.word	0x00000000
        /*0040*/ 	.short	0x0010
        /*0042*/ 	.short	0x006c
        /*0044*/ 	.byte	0x00, 0xf0, 0x11, 0x00


	//----- nvinfo : EIATTR_KPARAM_INFO
	.align		4
.L_28361:
        /*0048*/ 	.byte	0x04, 0x17
        /*004a*/ 	.short	(.L_28363 - .L_28362)
.L_28362:
        /*004c*/ 	.word	0x00000000
        /*0050*/ 	.short	0x000f
        /*0052*/ 	.short	0x0068
        /*0054*/ 	.byte	0x00, 0xf0, 0x11, 0x00


	//----- nvinfo : EIATTR_KPARAM_INFO
	.align		4
.L_28363:
        /*0058*/ 	.byte	0x04, 0x17
        /*005a*/ 	.short	(.L_28365 - .L_28364)
.L_28364:
        /*005c*/ 	.word	0x00000000
        /*0060*/ 	.short	0x000e
        /*0062*/ 	.short	0x0060
        /*0064*/ 	.byte	0x00, 0xf5, 0x21, 0x00


	//----- nvinfo : EIATTR_KPARAM_INFO
	.align		4
.L_28365:
        /*0068*/ 	.byte	0x04, 0x17
        /*006a*/ 	.short	(.L_28367 - .L_28366)
.L_28366:
        /*006c*/ 	.word	0x00000000
        /*0070*/ 	.short	0x000d
        /*0072*/ 	.short	0x0058
        /*0074*/ 	.byte	0x00, 0xf5, 0x21, 0x00


	//----- nvinfo : EIATTR_KPARAM_INFO
	.align		4
.L_28367:
        /*0078*/ 	.byte	0x04, 0x17
        /*007a*/ 	.short	(.L_28369 - .L_28368)
.L_28368:
        /*007c*/ 	.word	0x00000000
        /*0080*/ 	.short	0x000c
        /*0082*/ 	.short	0x0050
        /*0084*/ 	.byte	0x00, 0xf0, 0x11, 0x00


	//----- nvinfo : EIATTR_KPARAM_INFO
	.align		4
.L_28369:
        /*0088*/ 	.byte	0x04, 0x17
        /*008a*/ 	.short	(.L_28371 - .L_28370)
.L_28370:
        /*008c*/ 	.word	0x00000000
        /*0090*/ 	.short	0x000b
        /*0092*/ 	.short	0x004c
        /*0094*/ 	.byte	0x00, 0xf0, 0x11, 0x00


	//----- nvinfo : EIATTR_KPARAM_INFO
	.align		4
.L_28371:
        /*0098*/ 	.byte	0x04, 0x17
        /*009a*/ 	.short	(.L_28373 - .L_28372)
.L_28372:
        /*009c*/ 	.word	0x00000000
        /*00a0*/ 	.short	0x000a
        /*00a2*/ 	.short	0x0048
        /*00a4*/ 	.byte	0x00, 0xf0, 0x11, 0x00


	//----- nvinfo : EIATTR_KPARAM_INFO
	.align		4
.L_28373:
        /*00a8*/ 	.byte	0x04, 0x17
        /*00aa*/ 	.short	(.L_28375 - .L_28374)
.L_28374:
        /*00ac*/ 	.word	0x00000000
        /*00b0*/ 	.short	0x0009
        /*00b2*/ 	.short	0x0040
        /*00b4*/ 	.byte	0x00, 0xf5, 0x21, 0x00


	//----- nvinfo : EIATTR_KPARAM_INFO
	.align		4
.L_28375:
        /*00b8*/ 	.byte	0x04, 0x17
        /*00ba*/ 	.short	(.L_28377 - .L_28376)
.L_28376:
        /*00bc*/ 	.word	0x00000000
        /*00c0*/ 	.short	0x0008
        /*00c2*/ 	.short	0x0038
        /*00c4*/ 	.byte	0x00, 0xf0, 0x11, 0x00


	//----- nvinfo : EIATTR_KPARAM_INFO
	.align		4
.L_28377:
        /*00c8*/ 	.byte	0x04, 0x17
        /*00ca*/ 	.short	(.L_28379 - .L_28378)
.L_28378:
        /*00cc*/ 	.word	0x00000000
        /*00d0*/ 	.short	0x0007
        /*00d2*/ 	.short	0x0030
        /*00d4*/ 	.byte	0x00, 0xf5, 0x21, 0x00


	//----- nvinfo : EIATTR_KPARAM_INFO
	.align		4
.L_28379:
        /*00d8*/ 	.byte	0x04, 0x17
        /*00da*/ 	.short	(.L_28381 - .L_28380)
.L_28380:
        /*00dc*/ 	.word	0x00000000
        /*00e0*/ 	.short	0x0006
        /*00e2*/ 	.short	0x0028
        /*00e4*/ 	.byte	0x00, 0xf5, 0x21, 0x00


	//----- nvinfo : EIATTR_KPARAM_INFO
	.align		4
.L_28381:
        /*00e8*/ 	.byte	0x04, 0x17
        /*00ea*/ 	.short	(.L_28383 - .L_28382)
.L_28382:
        /*00ec*/ 	.word	0x00000000
        /*00f0*/ 	.short	0x0005
        /*00f2*/ 	.short	0x0024
        /*00f4*/ 	.byte	0x00, 0xf0, 0x11, 0x00


	//----- nvinfo : EIATTR_KPARAM_INFO
	.align		4
.L_28383:
        /*00f8*/ 	.byte	0x04, 0x17
        /*00fa*/ 	.short	(.L_28385 - .L_28384)
.L_28384:
        /*00fc*/ 	.word	0x00000000
        /*0100*/ 	.short	0x0004
        /*0102*/ 	.short	0x0020
        /*0104*/ 	.byte	0x00, 0xf0, 0x11, 0x00


	//----- nvinfo : EIATTR_KPARAM_INFO
	.align		4
.L_28385:
        /*0108*/ 	.byte	0x04, 0x17
        /*010a*/ 	.short	(.L_28387 - .L_28386)
.L_28386:
        /*010c*/ 	.word	0x00000000
        /*0110*/ 	.short	0x0003
        /*0112*/ 	.short	0x0018
        /*0114*/ 	.byte	0x00, 0xf5, 0x21, 0x00


	//----- nvinfo : EIATTR_KPARAM_INFO
	.align		4
.L_28387:
        /*0118*/ 	.byte	0x04, 0x17
        /*011a*/ 	.short	(.L_28389 - .L_28388)
.L_28388:
        /*011c*/ 	.word	0x00000000
        /*0120*/ 	.short	0x0002
        /*0122*/ 	.short	0x0010
        /*0124*/ 	.byte	0x00, 0xf5, 0x21, 0x00


	//----- nvinfo : EIATTR_KPARAM_INFO
	.align		4
.L_28389:
        /*0128*/ 	.byte	0x04, 0x17
        /*012a*/ 	.short	(.L_28391 - .L_28390)
.L_28390:
        /*012c*/ 	.word	0x00000000
        /*0130*/ 	.short	0x0001
        /*0132*/ 	.short	0x0008
        /*0134*/ 	.byte	0x00, 0xf5, 0x21, 0x00


	//----- nvinfo : EIATTR_KPARAM_INFO
	.align		4
.L_28391:
        /*0138*/ 	.byte	0x04, 0x17
        /*013a*/ 	.short	(.L_28393 - .L_28392)
.L_28392:
        /*013c*/ 	.word	0x00000000
        /*0140*/ 	.short	0x0000
        /*0142*/ 	.short	0x0000
        /*0144*/ 	.byte	0x00, 0xf5, 0x21, 0x00


	//----- nvinfo : EIATTR_SPARSE_MMA_MASK
	.align		4
.L_28393:
        /*0148*/ 	.byte	0x03, 0x50
        /*014a*/ 	.short	0x0000


	//----- nvinfo : EIATTR_MAXREG_COUNT
	.align		4
        /*014c*/ 	.byte	0x03, 0x1b
        /*014e*/ 	.short	0x00ff


	//----- nvinfo : EIATTR_NUM_BARRIERS
	.align		4
        /*0150*/ 	.byte	0x02, 0x4c
        /*0152*/ 	.byte	0x01
	.zero		1


	//----- nvinfo : EIATTR_MERCURY_ISA_VERSION
	.align		4
        /*0154*/ 	.byte	0x03, 0x5f
        /*0156*/ 	.short	0x0101


	//----- nvinfo : EIATTR_COOP_GROUP_MASK_REGIDS
	.align		4
        /*0158*/ 	.byte	0x04, 0x29
        /*015a*/ 	.short	(.L_28395 - .L_28394)


	//   ....[0]....
.L_28394:
        /*015c*/ 	.word	0xffffffff


	//   ....[1]....
        /*0160*/ 	.word	0xffffffff


	//   ....[2]....
        /*0164*/ 	.word	0xffffffff


	//   ....[3]....
        /*0168*/ 	.word	0xffffffff


	//   ....[4]....
        /*016c*/ 	.word	0xffffffff


	//   ....[5]....
        /*0170*/ 	.word	0xffffffff


	//   ....[6]....
        /*0174*/ 	.word	0xffffffff


	//   ....[7]....
        /*0178*/ 	.word	0xffffffff


	//   ....[8]....
        /*017c*/ 	.word	0xffffffff


	//   ....[9]....
        /*0180*/ 	.word	0xffffffff


	//   ....[10]....
        /*0184*/ 	.word	0xffffffff


	//   ....[11]....
        /*0188*/ 	.word	0xffffffff


	//   ....[12]....
        /*018c*/ 	.word	0xffffffff


	//   ....[13]....
        /*0190*/ 	.word	0xffffffff


	//   ....[14]....
        /*0194*/ 	.word	0xffffffff


	//   ....[15]....
        /*0198*/ 	.word	0xffffffff


	//   ....[16]....
        /*019c*/ 	.word	0xffffffff


	//   ....[17]....
        /*01a0*/ 	.word	0xffffffff


	//   ....[18]....
        /*01a4*/ 	.word	0xffffffff


	//   ....[19]....
        /*01a8*/ 	.word	0xffffffff


	//   ....[20]....
        /*01ac*/ 	.word	0xffffffff


	//   ....[21]....
        /*01b0*/ 	.word	0xffffffff


	//   ....[22]....
        /*01b4*/ 	.word	0xffffffff


	//   ....[23]....
        /*01b8*/ 	.word	0xffffffff


	//   ....[24]....
        /*01bc*/ 	.word	0xffffffff


	//   ....[25]....
        /*01c0*/ 	.word	0xffffffff


	//   ....[26]....
        /*01c4*/ 	.word	0xffffffff


	//   ....[27]....
        /*01c8*/ 	.word	0xffffffff


	//   ....[28]....
        /*01cc*/ 	.word	0xffffffff


	//   ....[29]....
        /*01d0*/ 	.word	0xffffffff


	//   ....[30]....
        /*01d4*/ 	.word	0xffffffff


	//   ....[31]....
        /*01d8*/ 	.word	0xffffffff


	//   ....[32]....
        /*01dc*/ 	.word	0xffffffff


	//   ....[33]....
        /*01e0*/ 	.word	0xffffffff


	//   ....[34]....
        /*01e4*/ 	.word	0xffffffff


	//   ....[35]....
        /*01e8*/ 	.word	0xffffffff


	//   ....[36]....
        /*01ec*/ 	.word	0xffffffff


	//   ....[37]....
        /*01f0*/ 	.word	0xffffffff


	//   ....[38]....
        /*01f4*/ 	.word	0xffffffff


	//   ....[39]....
        /*01f8*/ 	.word	0xffffffff


	//   ....[40]....
        /*01fc*/ 	.word	0xffffffff


	//   ....[41]....
        /*0200*/ 	.word	0xffffffff


	//   ....[42]....
        /*0204*/ 	.word	0xffffffff


	//   ....[43]....
        /*0208*/ 	.word	0xffffffff


	//   ....[44]....
        /*020c*/ 	.word	0xffffffff


	//   ....[45]....
        /*0210*/ 	.word	0xffffffff


	//   ....[46]....
        /*0214*/ 	.word	0xffffffff


	//   ....[47]....
        /*0218*/ 	.word	0xffffffff


	//   ....[48]....
        /*021c*/ 	.word	0xffffffff


	//   ....[49]....
        /*0220*/ 	.word	0xffffffff


	//   ....[50]....
        /*0224*/ 	.word	0xffffffff


	//   ....[51]....
        /*0228*/ 	.word	0xffffffff


	//   ....[52]....
        /*022c*/ 	.word	0xffffffff


	//   ....[53]....
        /*0230*/ 	.word	0xffffffff


	//   ....[54]....
        /*0234*/ 	.word	0xffffffff


	//   ....[55]....
        /*0238*/ 	.word	0xffffffff


	//   ....[56]....
        /*023c*/ 	.word	0xffffffff


	//   ....[57]....
        /*0240*/ 	.word	0xffffffff


	//   ....[58]....
        /*0244*/ 	.word	0xffffffff


	//   ....[59]....
        /*0248*/ 	.word	0xffffffff


	//   ....[60]....
        /*024c*/ 	.word	0xffffffff


	//   ....[61]....
        /*0250*/ 	.word	0xffffffff


	//   ....[62]....
        /*0254*/ 	.word	0xffffffff


	//   ....[63]....
        /*0258*/ 	.word	0xffffffff


	//   ....[64]....
        /*025c*/ 	.word	0xffffffff


	//   ....[65]....
        /*0260*/ 	.word	0xffffffff


	//   ....[66]....
        /*0264*/ 	.word	0xffffffff


	//   ....[67]....
        /*0268*/ 	.word	0xffffffff


	//   ....[68]....
        /*026c*/ 	.word	0xffffffff


	//   ....[69]....
        /*0270*/ 	.word	0xffffffff


	//   ....[70]....
        /*0274*/ 	.word	0xffffffff


	//   ....[71]....
        /*0278*/ 	.word	0xffffffff


	//   ....[72]....
        /*027c*/ 	.word	0xffffffff


	//   ....[73]....
        /*0280*/ 	.word	0xffffffff


	//   ....[74]....
        /*0284*/ 	.word	0xffffffff


	//   ....[75]....
        /*0288*/ 	.word	0xffffffff


	//   ....[76]....
        /*028c*/ 	.word	0xffffffff


	//   ....[77]....
        /*0290*/ 	.word	0xffffffff


	//   ....[78]....
        /*0294*/ 	.word	0xffffffff


	//   ....[79]....
        /*0298*/ 	.word	0xffffffff


	//   ....[80]....
        /*029c*/ 	.word	0xffffffff


	//   ....[81]....
        /*02a0*/ 	.word	0xffffffff


	//   ....[82]....
        /*02a4*/ 	.word	0xffffffff


	//   ....[83]....
        /*02a8*/ 	.word	0xffffffff


	//   ....[84]....
        /*02ac*/ 	.word	0xffffffff


	//   ....[85]....
        /*02b0*/ 	.word	0xffffffff


	//   ....[86]....
        /*02b4*/ 	.word	0xffffffff


	//   ....[87]....
        /*02b8*/ 	.word	0xffffffff


	//----- nvinfo : EIATTR_COOP_GROUP_INSTR_OFFSETS
	.align		4
.L_28395:
        /*02bc*/ 	.byte	0x04, 0x28
        /*02be*/ 	.short	(.L_28397 - .L_28396)


	//   ....[0]....
.L_28396:
        /*02c0*/ 	.word	0x00001800


	//   ....[1]....
        /*02c4*/ 	.word	0x000018c0


	//   ....[2]....
        /*02c8*/ 	.word	0x00001910


	//   ....[3]....
        /*02cc*/ 	.word	0x00001940


	//   ....[4]....
        /*02d0*/ 	.word	0x00001970


	//   ....[5]....
        /*02d4*/ 	.word	0x000019d0


	//   ....[6]....
        /*02d8*/ 	.word	0x00001a00


	//   ....[7]....
        /*02dc*/ 	.word	0x00001a30


	//   ....[8]....
        /*02e0*/ 	.word	0x00002870


	//   ....[9]....
        /*02e4*/ 	.word	0x000028b0


	//   ....[10]....
        /*02e8*/ 	.word	0x000028d0


	//   ....[11]....
        /*02ec*/ 	.word	0x000028f0


	//   ....[12]....
        /*02f0*/ 	.word	0x00002910


	//   ....[13]....
        /*02f4*/ 	.word	0x00002960


	//   ....[14]....
        /*02f8*/ 	.word	0x00002980


	//   ....[15]....
        /*02fc*/ 	.word	0x000029a0


	//   ....[16]....
        /*0300*/ 	.word	0x00004fb0


	//   ....[17]....
        /*0304*/ 	.word	0x00004ff0


	//   ....[18]....
        /*0308*/ 	.word	0x00005030


	//   ....[19]....
        /*030c*/ 	.word	0x00005060


	//   ....[20]....
        /*0310*/ 	.word	0x00005080


	//   ....[21]....
        /*0314*/ 	.word	0x00005090


	//   ....[22]....
        /*0318*/ 	.word	0x000050c0


	//   ....[23]....
        /*031c*/ 	.word	0x00005100


	//   ....[24]....
        /*0320*/ 	.word	0x00005120


	//   ....[25]....
        /*0324*/ 	.word	0x00005150


	//   ....[26]....
        /*0328*/ 	.word	0x00005180


	//   ....[27]....
        /*032c*/ 	.word	0x000051c0


	//   ....[28]....
        /*0330*/ 	.word	0x000051d0


	//   ....[29]....
        /*0334*/ 	.word	0x000051f0


	//   ....[30]....
        /*0338*/ 	.word	0x00005210


	//   ....[31]....
        /*033c*/ 	.word	0x00005230


	//   ....[32]....
        /*0340*/ 	.word	0x00005250


	//   ....[33]....
        /*0344*/ 	.word	0x00005270


	//   ....[34]....
        /*0348*/ 	.word	0x00005290


	//   ....[35]....
        /*034c*/ 	.word	0x000052b0


	//   ....[36]....
        /*0350*/ 	.word	0x000052d0


	//   ....[37]....
        /*0354*/ 	.word	0x000052f0


	//   ....[38]....
        /*0358*/ 	.word	0x00005310


	//   ....[39]....
        /*035c*/ 	.word	0x00005330


	//   ....[40]....
        /*0360*/ 	.word	0x00005350


	//   ....[41]....
        /*0364*/ 	.word	0x00005370


	//   ....[42]....
        /*0368*/ 	.word	0x000053a0


	//   ....[43]....
        /*036c*/ 	.word	0x000053c0


	//   ....[44]....
        /*0370*/ 	.word	0x000053e0


	//   ....[45]....
        /*0374*/ 	.word	0x00005400


	//   ....[46]....
        /*0378*/ 	.word	0x00005420


	//   ....[47]....
        /*037c*/ 	.word	0x00005440


	//   ....[48]....
        /*0380*/ 	.word	0x00005450


	//   ....[49]....
        /*0384*/ 	.word	0x00005470


	//   ....[50]....
        /*0388*/ 	.word	0x00005490


	//   ....[51]....
        /*038c*/ 	.word	0x000054b0


	//   ....[52]....
        /*0390*/ 	.word	0x000054d0


	//   ....[53]....
        /*0394*/ 	.word	0x000054f0


	//   ....[54]....
        /*0398*/ 	.word	0x00005510


	//   ....[55]....
        /*039c*/ 	.word	0x00005530


	//   ....[56]....
        /*03a0*/ 	.word	0x00005550


	//   ....[57]....
        /*03a4*/ 	.word	0x00005570


	//   ....[58]....
        /*03a8*/ 	.word	0x00005590


	//   ....[59]....
        /*03ac*/ 	.word	0x000055b0


	//   ....[60]....
        /*03b0*/ 	.word	0x000055d0


	//   ....[61]....
        /*03b4*/ 	.word	0x000055f0


	//   ....[62]....
        /*03b8*/ 	.word	0x00005610


	//   ....[63]....
        /*03bc*/ 	.word	0x00005630


	//   ....[64]....
        /*03c0*/ 	.word	0x00005650


	//   ....[65]....
        /*03c4*/ 	.word	0x00005680


	//   ....[66]....
        /*03c8*/ 	.word	0x000056a0


	//   ....[67]....
        /*03cc*/ 	.word	0x000056c0


	//   ....[68]....
        /*03d0*/ 	.word	0x000056e0


	//   ....[69]....
        /*03d4*/ 	.word	0x00005700


	//   ....[70]....
        /*03d8*/ 	.word	0x00005720


	//   ....[71]....
        /*03dc*/ 	.word	0x00005740


	//   ....[72]....
        /*03e0*/ 	.word	0x00005760


	//   ....[73]....
        /*03e4*/ 	.word	0x00005780


	//   ....[74]....
        /*03e8*/ 	.word	0x000057a0


	//   ....[75]....
        /*03ec*/ 	.word	0x000057c0


	//   ....[76]....
        /*03f0*/ 	.word	0x000057e0


	//   ....[77]....
        /*03f4*/ 	.word	0x00005800


	//   ....[78]....
        /*03f8*/ 	.word	0x00005820


	//   ....[79]....
        /*03fc*/ 	.word	0x00005840


	//   ....[80]....
        /*0400*/ 	.word	0x00005860


	//   ....[81]....
        /*0404*/ 	.word	0x00005880


	//   ....[82]....
        /*0408*/ 	.word	0x000058a0


	//   ....[83]....
        /*040c*/ 	.word	0x000058c0


	//   ....[84]....
        /*0410*/ 	.word	0x000058e0


	//   ....[85]....
        /*0414*/ 	.word	0x00005900


	//   ....[86]....
        /*0418*/ 	.word	0x00005920


	//   ....[87]....
        /*041c*/ 	.word	0x00005940


	//----- nvinfo : EIATTR_VRC_CTA_INIT_COUNT
	.align		4
.L_28397:
        /*0420*/ 	.byte	0x02, 0x4a
	.zero		1
	.zero		1


	//----- nvinfo : EIATTR_EXIT_INSTR_OFFSETS
	.align		4
        /*0424*/ 	.byte	0x04, 0x1c
        /*0426*/ 	.short	(.L_28399 - .L_28398)


	//   ....[0]....
.L_28398:
        /*0428*/ 	.word	0x000063c0


	//   ....[1]....
        /*042c*/ 	.word	0x00006420


	//   ....[2]....
        /*0430*/ 	.word	0x00006640


	//----- nvinfo : EIATTR_CRS_STACK_SIZE
	.align		4
.L_28399:
        /*0434*/ 	.byte	0x04, 0x1e
        /*0436*/ 	.short	(.L_28401 - .L_28400)
.L_28400:
        /*0438*/ 	.word	0x00000000


	//----- nvinfo : EIATTR_CBANK_PARAM_SIZE
	.align		4
.L_28401:
        /*043c*/ 	.byte	0x03, 0x19
        /*043e*/ 	.short	0x007c


	//----- nvinfo : EIATTR_PARAM_CBANK
	.align		4
        /*0440*/ 	.byte	0x04, 0x0a
        /*0442*/ 	.short	(.L_28403 - .L_28402)
	.align		4
.L_28402:
        /*0444*/ 	.word	index@(.nv.constant0._ZN4vllm25paged_attention_v1_kernelIffLi96ELi32ELi128ELNS_18Fp8KVCacheDataTypeE0ELb1EEEvPT_PKS2_PKT0_S8_ifPKiSA_iPKfiiiSC_SC_iiiii)
        /*0448*/ 	.short	0x0380
        /*044a*/ 	.short	0x007c


	//----- nvinfo : EIATTR_SW_WAR
	.align		4
.L_28403:
        /*044c*/ 	.byte	0x04, 0x36
        /*044e*/ 	.short	(.L_28405 - .L_28404)
.L_28404:
        /*0450*/ 	.word	0x00000008
.L_28405:


//--------------------- .nv.info._ZN4vllm25paged_attention_v1_kernelIffLi80ELi32ELi128ELNS_18Fp8KVCacheDataTypeE0ELb1EEEvPT_PKS2_PKT0_S8_ifPKiSA_iPKfiiiSC_SC_iiiii --------------------------
	.section	.nv.info._ZN4vllm25paged_attention_v1_kernelIffLi80ELi32ELi128ELNS_18Fp8KVCacheDataTypeE0ELb1EEEvPT_PKS2_PKT0_S8_ifPKiSA_iPKfiiiSC_SC_iiiii,"",@"SHT_CUDA_INFO"
	.sectionflags	@""
	.align	4


	//----- nvinfo : EIATTR_CUDA_API_VERSION
	.align		4
        /*0000*/ 	.byte	0x04, 0x37
        /*0002*/ 	.short	(.L_28407 - .L_28406)
.L_28406:
        /*0004*/ 	.word	0x00000082


	//----- nvinfo : EIATTR_KPARAM_INFO
	.align		4
.L_28407:
        /*0008*/ 	.byte	0x04, 0x17
        /*000a*/ 	.short	(.L_28409 - .L_28408)
.L_28408:
        /*000c*/ 	.word	0x00000000
        /*0010*/ 	.short	0x0013
        /*0012*/ 	.short	0x0078
        /*0014*/ 	.byte	0x00, 0xf0, 0x11, 0x00


	//----- nvinfo : EIATTR_KPARAM_INFO
	.align		4
.L_28409:
        /*0018*/ 	.byte	0x04, 0x17
        /*001a*/ 	.short	(.L_28411 - .L_28410)
.L_28410:
        /*001c*/ 	.word	0x00000000
        /*0020*/ 	.short	0x0012
        /*0022*/ 	.short	0x0074
        /*0024*/ 	.byte	0x00, 0xf0, 0x11, 0x00


	//----- nvinfo : EIATTR_KPARAM_INFO
	.align		4
.L_28411:
        /*0028*/ 	.byte	0x04, 0x17
        /*002a*/ 	.short	(.L_28413 - .L_28412)
.L_28412:
        /*002c*/ 	.word	0x00000000
        /*0030*/ 	.short	0x0011
        /*0032*/ 	.short	0x0070
        /*0034*/ 	.byte	0x00, 0xf0, 0x11, 0x00


	//----- nvinfo : EIATTR_KPARAM_INFO
	.align		4
.L_28413:
        /*0038*/ 	.byte	0x04, 0x17
        /*003a*/ 	.short	(.L_28415 - .L_28414)
.L_28414:
        /*003c*/ 	.word	0x00000000
        /*0040*/ 	.short	0x0010
        /*0042*/ 	.short	0x006c
        /*0044*/ 	.byte	0x00, 0xf0, 0x11, 0x00


	//----- nvinfo : EIATTR_KPARAM_INFO
	.align		4
.L_28415:
        /*0048*/ 	.byte	0x04, 0x17
        /*004a*/ 	.short	(.L_28417 - .L_28416)
.L_28416:
        /*004c*/ 	.word	0x00000000
        /*0050*/ 	.short	0x000f
        /*0052*/ 	.short	0x0068
        /*0054*/ 	.byte	0x00, 0xf0, 0x11, 0x00


	//----- nvinfo : EIATTR_KPARAM_INFO
	.align		4
.L_28417:
        /*0058*/ 	.byte	0x04, 0x17
        /*005a*/ 	.short	(.L_28419 - .L_28418)
.L_28418:
        /*005c*/ 	.word	0x00000000
        /*0060*/ 	.short	0x000e
        /*0062*/ 	.short	0x0060
        /*0064*/ 	.byte	0x00, 0xf5, 0x21, 0x00


	//----- nvinfo : EIATTR_KPARAM_INFO
	.align		4
.L_28419:
        /*0068*/ 	.byte	0x04, 0x17
        /*006a*/ 	.short	(.L_28421 - .L_28420)
.L_28420:
        /*006c*/ 	.word	0x00000000
        /*0070*/ 	.short	0x000d
        /*0072*/ 	.short	0x0058
        /*0074*/ 	.byte	0x00, 0xf5, 0x21, 0x00


	//----- nvinfo : EIATTR_KPARAM_INFO
	.align		4
.L_28421:
        /*0078*/ 	.byte	0x04, 0x17
        /*007a*/ 	.short	(.L_28423 - .L_28422)
.L_28422:
        /*007c*/ 	.word	0x00000000
        /*0080*/ 	.short	0x000c
        /*0082*/ 	.short	0x0050
        /*0084*/ 	.byte	0x00, 0xf0, 0x11, 0x00


	//----- nvinfo : EIATTR_KPARAM_INFO
	.align		4
.L_28423:
        /*0088*/ 	.byte	0x04, 0x17
        /*008a*/ 	.short	(.L_28425 - .L_28424)
.L_28424:
        /*008c*/ 	.word	0x00000000
        /*0090*/ 	.short	0x000b
        /*0092*/ 	.short	0x004c
        /*0094*/ 	.byte	0x00, 0xf0, 0x11, 0x00


	//----- nvinfo : EIATTR_KPARAM_INFO
	.align		4
.L_28425:
        /*0098*/ 	.byte	0x04, 0x17
        /*009a*/ 	.short	(.L_28427 - .L_28426)
.L_28426:
        /*009c*/ 	.word	0x00000000
        /*00a0*/ 	.short	0x000a
        /*00a2*/ 	.short	0x0048
        /*00a4*/ 	.byte	0x00, 0xf0, 0x11, 0x00


	//----- nvinfo : EIATTR_KPARAM_INFO
	.align		4
.L_28427:
        /*00a8*/ 	.byte	0x04, 0x17
        /*00aa*/ 	.short	(.L_28429 - .L_28428)
.L_28428:
        /*00ac*/ 	.word	0x00000000
        /*00b0*/ 	.short	0x0009
        /*00b2*/ 	.short	0x0040
        /*00b4*/ 	.byte	0x00, 0xf5, 0x21, 0x00


	//----- nvinfo : EIATTR_KPARAM_INFO
	.align		4
.L_28429:
        /*00b8*/ 	.byte	0x04, 0x17
        /*00ba*/ 	.short	(.L_28431 - .L_28430)
.L_28430:
        /*00bc*/ 	.word	0x00000000
        /*00c0*/ 	.short	0x0008
        /*00c2*/ 	.short	0x0038
        /*00c4*/ 	.byte	0x00, 0xf0, 0x11, 0x00


	//----- nvinfo : EIATTR_KPARAM_INFO
	.align		4
.L_28431:
        /*00c8*/ 	.byte	0x04, 0x17
        /*00ca*/ 	.short	(.L_28433 - .L_28432)
.L_28432:
        /*00cc*/ 	.word	0x00000000
        /*00d0*/ 	.short	0x0007
        /*00d2*/ 	.short	0x0030
        /*00d4*/ 	.byte	0x00, 0xf5, 0x21, 0x00


	//----- nvinfo : EIATTR_KPARAM_INFO
	.align		4
.L_28433:
        /*00d8*/ 	.byte	0x04, 0x17
        /*00da*/ 	.short	(.L_28435 - .L_28434)
.L_28434:
        /*00dc*/ 	.word	0x00000000
        /*00e0*/ 	.short	0x0006
        /*00e2*/ 	.short	0x0028
        /*00e4*/ 	.byte	0x00, 0xf5, 0x21, 0x00


	//----- nvinfo : EIATTR_KPARAM_INFO
	.align		4
.L_28435:
        /*00e8*/ 	.byte	0x04, 0x17
        /*00ea*/ 	.short	(.L_28437 - .L_28436)
.L_28436:
        /*00ec*/ 	.word	0x00000000
        /*00f0*/ 	.short	0x0005
        /*00f2*/ 	.short	0x0024
        /*00f4*/ 	.byte	0x00, 0xf0, 0x11, 0x00


	//----- nvinfo : EIATTR_KPARAM_INFO
	.align		4
.L_28437:
        /*00f8*/ 	.byte	0x04, 0x17
        /*00fa*/ 	.short	(.L_28439 - .L_28438)
.L_28438:
        /*00fc*/ 	.word	0x00000000
        /*0100*/ 	.short	0x0004
        /*0102*/ 	.short	0x0020
        /*0104*/ 	.byte	0x00, 0xf0, 0x11, 0x00


	//----- nvinfo : EIATTR_KPARAM_INFO
	.align		4
.L_28439:
        /*0108*/ 	.byte	0x04, 0x17
        /*010a*/ 	.short	(.L_28441 - .L_28440)
.L_28440:
        /*010c*/ 	.word	0x00000000
        /*0110*/ 	.short	0x0003
        /*0112*/ 	.short	0x0018
        /*0114*/ 	.byte	0x00, 0xf5, 0x21, 0x00


	//----- nvinfo : EIATTR_KPARAM_INFO
	.align		4
.L_28441:
        /*0118*/ 	.byte	0x04, 0x17
        /*011a*/ 	.short	(.L_28443 - .L_28442)
.L_28442:
        /*011c*/ 	.word	0x00000000
        /*0120*/ 	.short	0x0002
        /*0122*/ 	.short	0x0010
        /*0124*/ 	.byte	0x00, 0xf5, 0x21, 0x00


	//----- nvinfo : EIATTR_KPARAM_INFO
	.align		4
.L_28443:
        /*0128*/ 	.byte	0x04, 0x17
        /*012a*/ 	.short	(.L_28445 - .L_28444)
.L_28444:
        /*012c*/ 	.word	0x00000000
        /*0130*/ 	.short	0x0001
        /*0132*/ 	.short	0x0008
        /*0134*/ 	.byte	0x00, 0xf5, 0x21, 0x00


	//----- nvinfo : EIATTR_KPARAM_INFO
	.align		4
.L_28445:
        /*0138*/ 	.byte	0x04, 0x17
        /*013a*/ 	.short	(.L_28447 - .L_28446)
.L_28446:
        /*013c*/ 	.word	0x00000000
        /*0140*/ 	.short	0x0000
        /*0142*/ 	.short	0x0000
        /*0144*/ 	.byte	0x00, 0xf5, 0x21, 0x00


	//----- nvinfo : EIATTR_SPARSE_MMA_MASK
	.align		4
.L_28447:
        /*0148*/ 	.byte	0x03, 0x50
        /*014a*/ 	.short	0x0000


	//----- nvinfo : EIATTR_MAXREG_COUNT
	.align		4
        /*014c*/ 	.byte	0x03, 0x1b
        /*014e*/ 	.short	0x00ff


	//----- nvinfo : EIATTR_NUM_BARRIERS
	.align		4
        /*0150*/ 	.byte	0x02, 0x4c
        /*0152*/ 	.byte	0x01
	.zero		1


	//----- nvinfo : EIATTR_MERCURY_ISA_VERSION
	.align		4
        /*0154*/ 	.byte	0x03, 0x5f
        /*0156*/ 	.short	0x0101


	//----- nvinfo : EIATTR_COOP_GROUP_MASK_REGIDS
	.align		4
        /*0158*/ 	.byte	0x04, 0x29
        /*015a*/ 	.short	(.L_28449 - .L_28448)


	//   ....[0]....
.L_28448:
        /*015c*/ 	.word	0xffffffff


	//   ....[1]....
        /*0160*/ 	.word	0xffffffff


	//   ....[2]....
        /*0164*/ 	.word	0xffffffff


	//   ....[3]....
        /*0168*/ 	.word	0xffffffff


	//   ....[4]....
        /*016c*/ 	.word	0xffffffff


	//   ....[5]....
        /*0170*/ 	.word	0xffffffff


	//   ....[6]....
        /*0174*/ 	.word	0xffffffff


	//   ....[7]....
        /*0178*/ 	.word	0xffffffff


	//   ....[8]....
        /*017c*/ 	.word	0xffffffff


	//   ....[9]....
        /*0180*/ 	.word	0xffffffff


	//   ....[10]....
        /*0184*/ 	.word	0xffffffff


	//   ....[11]....
        /*0188*/ 	.word	0xffffffff


	//   ....[12]....
        /*018c*/ 	.word	0xffffffff


	//   ....[13]....
        /*0190*/ 	.word	0xffffffff


	//   ....[14]....
        /*0194*/ 	.word	0xffffffff


	//   ....[15]....
        /*0198*/ 	.word	0xffffffff


	//   ....[16]....
        /*019c*/ 	.word	0xffffffff


	//   ....[17]....
        /*01a0*/ 	.word	0xffffffff


	//   ....[18]....
        /*01a4*/ 	.word	0xffffffff


	//   ....[19]....
        /*01a8*/ 	.word	0xffffffff


	//   ....[20]....
        /*01ac*/ 	.word	0xffffffff


	//   ....[21]....
        /*01b0*/ 	.word	0xffffffff


	//   ....[22]....
        /*01b4*/ 	.word	0xffffffff


	//   ....[23]....
        /*01b8*/ 	.word	0xffffffff


	//   ....[24]....
        /*01bc*/ 	.word	0xffffffff


	//   ....[25]....
        /*01c0*/ 	.word	0xffffffff


	//   ....[26]....
        /*01c4*/ 	.word	0xffffffff


	//   ....[27]....
        /*01c8*/ 	.word	0xffffffff


	//   ....[28]....
        /*01cc*/ 	.word	0xffffffff


	//   ....[29]....
        /*01d0*/ 	.word	0xffffffff


	//   ....[30]....
        /*01d4*/ 	.word	0xffffffff


	//   ....[31]....
        /*01d8*/ 	.word	0xffffffff


	//   ....[32]....
        /*01dc*/ 	.word	0xffffffff


	//   ....[33]....
        /*01e0*/ 	.word	0xffffffff


	//   ....[34]....
        /*01e4*/ 	.word	0xffffffff


	//   ....[35]....
        /*01e8*/ 	.word	0xffffffff


	//   ....[36]....
        /*01ec*/ 	.word	0xffffffff


	//   ....[37]....
        /*01f0*/ 	.word	0xffffffff


	//   ....[38]....
        /*01f4*/ 	.word	0xffffffff


	//   ....[39]....
        /*01f8*/ 	.word	0xffffffff


	//   ....[40]....
        /*01fc*/ 	.word	0xffffffff


	//   ....[41]....
        /*0200*/ 	.word	0xffffffff


	//   ....[42]....
        /*0204*/ 	.word	0xffffffff


	//   ....[43]....
        /*0208*/ 	.word	0xffffffff


	//   ....[44]....
        /*020c*/ 	.word	0xffffffff


	//   ....[45]....
        /*0210*/ 	.word	0xffffffff


	//   ....[46]....
        /*0214*/ 	.word	0xffffffff


	//   ....[47]....
        /*0218*/ 	.word	0xffffffff


	//   ....[48]....
        /*021c*/ 	.word	0xffffffff


	//   ....[49]....
        /*0220*/ 	.word	0xffffffff


	//   ....[50]....
        /*0224*/ 	.word	0xffffffff


	//   ....[51]....
        /*0228*/ 	.word	0xffffffff


	//   ....[52]....
        /*022c*/ 	.word	0xffffffff


	//   ....[53]....
        /*0230*/ 	.word	0xffffffff


	//   ....[54]....
        /*0234*/ 	.word	0xffffffff


	//   ....[55]....
        /*0238*/ 	.word	0xffffffff


	//   ....[56]....
        /*023c*/ 	.word	0xffffffff


	//   ....[57]....
        /*0240*/ 	.word	0xffffffff


	//   ....[58]....
        /*0244*/ 	.word	0xffffffff


	//   ....[59]....
        /*0248*/ 	.word	0xffffffff


	//   ....[60]....
        /*024c*/ 	.word	0xffffffff


	//   ....[61]....
        /*0250*/ 	.word	0xffffffff


	//   ....[62]....
        /*0254*/ 	.word	0xffffffff


	//   ....[63]....
        /*0258*/ 	.word	0xffffffff


	//   ....[64]....
        /*025c*/ 	.word	0xffffffff


	//   ....[65]....
        /*0260*/ 	.word	0xffffffff


	//   ....[66]....
        /*0264*/ 	.word	0xffffffff


	//   ....[67]....
        /*0268*/ 	.word	0xffffffff


	//   ....[68]....
        /*026c*/ 	.word	0xffffffff


	//   ....[69]....
        /*0270*/ 	.word	0xffffffff


	//   ....[70]....
        /*0274*/ 	.word	0xffffffff


	//   ....[71]....
        /*0278*/ 	.word	0xffffffff


	//   ....[72]....
        /*027c*/ 	.word	0xffffffff


	//   ....[73]....
        /*0280*/ 	.word	0xffffffff


	//   ....[74]....
        /*0284*/ 	.word	0xffffffff


	//   ....[75]....
        /*0288*/ 	.word	0xffffffff


	//----- nvinfo : EIATTR_COOP_GROUP_INSTR_OFFSETS
	.align		4
.L_28449:
        /*028c*/ 	.byte	0x04, 0x28
        /*028e*/ 	.short	(.L_28451 - .L_28450)


	//   ....[0]....
.L_28450:
        /*0290*/ 	.word	0x00001670


	//   ....[1]....
        /*0294*/ 	.word	0x00001730


	//   ....[2]....
        /*0298*/ 	.word	0x00001780


	//   ....[3]....
        /*029c*/ 	.word	0x000017b0


	//   ....[4]....
        /*02a0*/ 	.word	0x000017e0


	//   ....[5]....
        /*02a4*/ 	.word	0x00001850


	//   ....[6]....
        /*02a8*/ 	.word	0x00001870


	//   ....[7]....
        /*02ac*/ 	.word	0x000018b0


	//   ....[8]....
        /*02b0*/ 	.word	0x000026e0


	//   ....[9]....
        /*02b4*/ 	.word	0x00002720


	//   ....[10]....
        /*02b8*/ 	.word	0x00002740


	//   ....[11]....
        /*02bc*/ 	.word	0x00002760


	//   ....[12]....
        /*02c0*/ 	.word	0x00002780


	//   ....[13]....
        /*02c4*/ 	.word	0x000027d0


	//   ....[14]....
        /*02c8*/ 	.word	0x000027f0


	//   ....[15]....
        /*02cc*/ 	.word	0x00002810


	//   ....[16]....
        /*02d0*/ 	.word	0x00004c40


	//   ....[17]....
        /*02d4*/ 	.word	0x00004c80


	//   ....[18]....
        /*02d8*/ 	.word	0x00004cc0


	//   ....[19]....
        /*02dc*/ 	.word	0x00004d00


	//   ....[20]....
        /*02e0*/ 	.word	0x00004d40


	//   ....[21]....
        /*02e4*/ 	.word	0x00004d60


	//   ....[22]....
        /*02e8*/ 	.word	0x00004d80


	//   ....[23]....
        /*02ec*/ 	.word	0x00004db0


	//   ....[24]....
        /*02f0*/ 	.word	0x00004dd0


	//   ....[25]....
        /*02f4*/ 	.word	0x00004df0


	//   ....[26]....
        /*02f8*/ 	.word	0x00004e10


	//   ....[27]....
        /*02fc*/ 	.word	0x00004e30


	//   ....[28]....
        /*0300*/ 	.word	0x00004e40


	//   ....[29]....
        /*0304*/ 	.word	0x00004e60


	//   ....[30]....
        /*0308*/ 	.word	0x00004e80


	//   ....[31]....
        /*030c*/ 	.word	0x00004ea0


	//   ....[32]....
        /*0310*/ 	.word	0x00004ec0


	//   ....[33]....
        /*0314*/ 	.word	0x00004ee0


	//   ....[34]....
        /*0318*/ 	.word	0x00004f00


	//   ....[35]....
        /*031c*/ 	.word	0x00004f20


	//   ....[36]....
        /*0320*/ 	.word	0x00004f40


	//   ....[37]....
        /*0324*/ 	.word	0x00004f60


	//   ....[38]....
        /*0328*/ 	.word	0x00004f90


	//   ....[39]....
        /*032c*/ 	.word	0x00004fb0


	//   ....[40]....
        /*0330*/ 	.word	0x00004fd0


	//   ....[41]....
        /*0334*/ 	.word	0x00005000


	//   ....[42]....
        /*0338*/ 	.word	0x00005030


	//   ....[43]....
        /*033c*/ 	.word	0x00005050


	//   ....[44]....
        /*0340*/ 	.word	0x00005060


	//   ....[45]....
        /*0344*/ 	.word	0x00005080


	//   ....[46]....
        /*0348*/ 	.word	0x000050a0


	//   ....[47]....
        /*034c*/ 	.word	0x000050c0


	//   ....[48]....
        /*0350*/ 	.word	0x000050e0


	//   ....[49]....
        /*0354*/ 	.word	0x00005100


	//   ....[50]....
        /*0358*/ 	.word	0x00005120


	//   ....[51]....
        /*035c*/ 	.word	0x00005140


	//   ....[52]....
        /*0360*/ 	.word	0x00005160


	//   ....[53]....
        /*0364*/ 	.word	0x00005180


	//   ....[54]....
        /*0368*/ 	.word	0x000051a0


	//   ....[55]....
        /*036c*/ 	.word	0x000051c0


	//   ....[56]....
        /*0370*/ 	.word	0x000051e0


	//   ....[57]....
        /*0374*/ 	.word	0x00005210


	//   ....[58]....
        /*0378*/ 	.word	0x00005230


	//   ....[59]....
        /*037c*/ 	.word	0x00005250


	//   ....[60]....
        /*0380*/ 	.word	0x00005270


	//   ....[61]....
        /*0384*/ 	.word	0x00005290


	//   ....[62]....
        /*0388*/ 	.word	0x000052b0


	//   ....[63]....
        /*038c*/ 	.word	0x000052d0


	//   ....[64]....
        /*0390*/ 	.word	0x000052f0


	//   ....[65]....
        /*0394*/ 	.word	0x00005310


	//   ....[66]....
        /*0398*/ 	.word	0x00005330


	//   ....[67]....
        /*039c*/ 	.word	0x00005350


	//   ....[68]....
        /*03a0*/ 	.word	0x00005370


	//   ....[69]....
        /*03a4*/ 	.word	0x00005390


	//   ....[70]....
        /*03a8*/ 	.word	0x000053b0


	//   ....[71]....
        /*03ac*/ 	.word	0x000053d0


	//   ....[72]....
        /*03b0*/ 	.word	0x000053f0


	//   ....[73]....
        /*03b4*/ 	.word	0x00005410


	//   ....[74]....
        /*03b8*/ 	.word	0x00005430


	//   ....[75]....
        /*03bc*/ 	.word	0x00005450


	//----- nvinfo : EIATTR_VRC_CTA_INIT_COUNT
	.align		4
.L_28451:
        /*03c0*/ 	.byte	0x02, 0x4a
	.zero		1
	.zero		1


	//----- nvinfo : EIATTR_EXIT_INSTR_OFFSETS
	.align		4
        /*03c4*/ 	.byte	0x04, 0x1c
        /*03c6*/ 	.short	(.L_28453 - .L_28452)


	//   ....[0]....
.L_28452:
        /*03c8*/ 	.word	0x00005d50


	//   ....[1]....
        /*03cc*/ 	.word	0x00005db0


	//   ....[2]....
        /*03d0*/ 	.word	0x00005f90


	//----- nvinfo : EIATTR_CRS_STACK_SIZE
	.align		4
.L_28453:
        /*03d4*/ 	.byte	0x04, 0x1e
        /*03d6*/ 	.short	(.L_28455 - .L_28454)
.L_28454:
        /*03d8*/ 	.word	0x00000000


	//----- nvinfo : EIATTR_CBANK_PARAM_SIZE
	.align		4
.L_28455:
        /*03dc*/ 	.byte	0x03, 0x19
        /*03de*/ 	.short	0x007c


	//----- nvinfo : EIATTR_PARAM_CBANK
	.align		4
        /*03e0*/ 	.byte	0x04, 0x0a
        /*03e2*/ 	.short	(.L_28457 - .L_28456)
	.align		4
.L_28456:
        /*03e4*/ 	.word	index@(.nv.constant0._ZN4vllm25paged_attention_v1_kernelIffLi80ELi32ELi128ELNS_18Fp8KVCacheDataTypeE0ELb1EEEvPT_PKS2_PKT0_S8_ifPKiSA_iPKfiiiSC_SC_iiiii)
        /*03e8*/ 	.short	0x0380
        /*03ea*/ 	.short	0x007c


	//----- nvinfo : EIATTR_SW_WAR
	.align		4
.L_28457:
        /*03ec*/ 	.byte	0x04, 0x36
        /*03ee*/ 	.short	(.L_28459 - .L_28458)
.L_28458:
        /*03f0*/ 	.word	0x00000008
.L_28459:


//--------------------- .nv.info._ZN4vllm25paged_attention_v1_kernelIffLi64ELi32ELi128ELNS_18Fp8KVCacheDataTypeE0ELb1EEEvPT_PKS2_PKT0_S8_ifPKiSA_iPKfiiiSC_SC_iiiii --------------------------
	.section	.nv.info._ZN4vllm25paged_attention_v1_kernelIffLi64ELi32ELi128ELNS_18Fp8KVCacheDataTypeE0ELb1EEEvPT_PKS2_PKT0_S8_ifPKiSA_iPKfiiiSC_SC_iiiii,"",@"SHT_CUDA_INFO"
	.sectionflags	@""
	.align	4


	//----- nvinfo : EIATTR_CUDA_API_VERSION
	.align		4
        /*0000*/ 	.byte	0x04, 0x37
        /*0002*/ 	.short	(.L_28461 - .L_28460)
.L_28460:
        /*0004*/ 	.word	0x00000082


	//----- nvinfo : EIATTR_KPARAM_INFO
	.align		4
.L_28461:
        /*0008*/ 	.byte	0x04, 0x17
        /*000a*/ 	.short	(.L_28463 - .L_28462)
.L_28462:
        /*000c*/ 	.word	0x00000000
        /*0010*/ 	.short	0x0013
        /*0012*/ 	.short	0x0078
        /*0014*/ 	.byte	0x00, 0xf0, 0x11, 0x00


	//----- nvinfo : EIATTR_KPARAM_INFO
	.align		4
.L_28463:
        /*0018*/ 	.byte	0x04, 0x17
        /*001a*/ 	.short	(.L_28465 - .L_28464)
.L_28464:
        /*001c*/ 	.word	0x00000000
        /*0020*/ 	.short	0x0012
        /*0022*/ 	.short	0x0074
        /*0024*/ 	.byte	0x00, 0xf0, 0x11, 0x00


	//----- nvinfo : EIATTR_KPARAM_INFO
	.align		4
.L_28465:
        /*0028*/ 	.byte	0x04, 0x17
        /*002a*/ 	.short	(.L_28467 - .L_28466)
.L_28466:
        /*002c*/ 	.word	0x00000000
        /*0030*/ 	.short	0x0011
        /*0032*/ 	.short	0x0070
        /*0034*/ 	.byte	0x00, 0xf0, 0x11, 0x00


	//----- nvinfo : EIATTR_KPARAM_INFO
	.align		4
.L_28467:
        /*0038*/ 	.byte	0x04, 0x17
        /*003a*/ 	.short	(.L_28469 - .L_28468)
.L_28468:
        /*003c*/ 	.word	0x00000000
        /*0040*/ 	.short	0x0010
        /*0042*/ 	.short	0x006c
        /*0044*/ 	.byte	0x00, 0xf0, 0x11, 0x00


	//----- nvinfo : EIATTR_KPARAM_INFO
	.align		4
.L_28469:
        /*0048*/ 	.byte	0x04, 0x17
        /*004a*/ 	.short	(.L_28471 - .L_28470)
.L_28470:
        /*004c*/ 	.word	0x00000000
        /*0050*/ 	.short	0x000f
        /*0052*/ 	.short	0x0068
        /*0054*/ 	.byte	0x00, 0xf0, 0x11, 0x00


	//----- nvinfo : EIATTR_KPARAM_INFO
	.align		4
.L_28471:
        /*0058*/ 	.byte	0x04, 0x17
        /*005a*/ 	.short	(.L_28473 - .L_28472)
.L_28472:
        /*005c*/ 	.word	0x00000000
        /*0060*/ 	.short	0x000e
        /*0062*/ 	.short	0x0060
        /*0064*/ 	.byte	0x00, 0xf5, 0x21, 0x00


	//----- nvinfo : EIATTR_KPARAM_INFO
	.align		4
.L_28473:
        /*0068*/ 	.byte	0x04, 0x17
        /*006a*/ 	.short	(.L_28475 - .L_28474)
.L_28474:
        /*006c*/ 	.word	0x00000000
        /*0070*/ 	.short	0x000d
        /*0072*/ 	.short	0x0058
        /*0074*/ 	.byte	0x00, 0xf5, 0x21, 0x00


	//----- nvinfo : EIATTR_KPARAM_INFO
	.align		4
.L_28475:
        /*0078*/ 	.byte	0x04, 0x17
        /*007a*/ 	.short	(.L_28477 - .L_28476)
.L_28476:
        /*007c*/ 	.word	0x00000000
        /*0080*/ 	.short	0x000c
        /*0082*/ 	.short	0x0050
        /*0084*/ 	.byte	0x00, 0xf0, 0x11, 0x00


	//----- nvinfo : EIATTR_KPARAM_INFO
	.align		4
.L_28477:
        /*0088*/ 	.byte	0x04, 0x17
        /*008a*/ 	.short	(.L_28479 - .L_28478)
.L_28478:
        /*008c*/ 	.word	0x00000000
        /*0090*/ 	.short	0x000b
        /*0092*/ 	.short	0x004c
        /*0094*/ 	.byte	0x00, 0xf0, 0x11, 0x00


	//----- nvinfo : EIATTR_KPARAM_INFO
	.align		4
.L_28479:
        /*0098*/ 	.byte	0x04, 0x17
        /*009a*/ 	.short	(.L_28481 - .L_28480)
.L_28480:
        /*009c*/ 	.word	0x00000000
        /*00a0*/ 	.short	0x000a
        /*00a2*/ 	.short	0x0048
        /*00a4*/ 	.byte	0x00, 0xf0, 0x11, 0x00


	//----- nvinfo : EIATTR_KPARAM_INFO
	.align		4
.L_28481:
        /*00a8*/ 	.byte	0x04, 0x17
        /*00aa*/ 	.short	(.L_28483 - .L_28482)
.L_28482:
        /*00ac*/ 	.word	0x00000000
        /*00b0*/ 	.short	0x0009
        /*00b2*/ 	.short	0x0040
        /*00b4*/ 	.byte	0x00, 0xf5, 0x21, 0x00


	//----- nvinfo : EIATTR_KPARAM_INFO
	.align		4
.L_28483:
        /*00b8*/ 	.byte	0x04, 0x17
        /*00ba*/ 	.short	(.L_28485 - .L_28484)
.L_28484:
        /*00bc*/ 	.word	0x00000000
        /*00c0*/ 	.short	0x0008
        /*00c2*/ 	.short	0x0038
        /*00c4*/ 	.byte	0x00, 0xf0, 0x11, 0x00


	//----- nvinfo : EIATTR_KPARAM_INFO
	.align		4
.L_28485:
        /*00c8*/ 	.byte	0x04, 0x17
        /*00ca*/ 	.short	(.L_28487 - .L_28486)
.L_28486:
        /*00cc*/ 	.word	0x00000000
        /*00d0*/ 	.short	0x0007
        /*00d2*/ 	.short	0x0030
        /*00d4*/ 	.byte	0x00, 0xf5, 0x21, 0x00


	//----- nvinfo : EIATTR_KPARAM_INFO
	.align		4
.L_28487:
        /*00d8*/ 	.byte	0x04, 0x17
        /*00da*/ 	.short	(.L_28489 - .L_28488)
.L_28488:
        /*00dc*/ 	.word	0x00000000
        /*00e0*/ 	.short	0x0006
        /*00e2*/ 	.short	0x0028
        /*00e4*/ 	.byte	0x00, 0xf5, 0x21, 0x00


	//----- nvinfo : EIATTR_KPARAM_INFO
	.align		4
.L_28489:
        /*00e8*/ 	.byte	0x04, 0x17
        /*00ea*/ 	.short	(.L_28491 - .L_28490)
.L_28490:
        /*00ec*/ 	.word	0x00000000
        /*00f0*/ 	.short	0x0005
        /*00f2*/ 	.short	0x0024
        /*00f4*/ 	.byte	0x00, 0xf0, 0x11, 0x00


	//----- nvinfo : EIATTR_KPARAM_INFO
	.align		4
.L_28491:
        /*00f8*/ 	.byte	0x04, 0x17
        /*00fa*/ 	.short	(.L_28493 - .L_28492)
.L_28492:
        /*00fc*/ 	.word	0x00000000
        /*0100*/ 	.short	0x0004
        /*0102*/ 	.short	0x0020
        /*0104*/ 	.byte	0x00, 0xf0, 0x11, 0x00


	//----- nvinfo : EIATTR_KPARAM_INFO
	.align		4
.L_28493:
        /*0108*/ 	.byte	0x04, 0x17
        /*010a*/ 	.short	(.L_28495 - .L_28494)
.L_28494:
        /*010c*/ 	.word	0x00000000
        /*0110*/ 	.short	0x0003
        /*0112*/ 	.short	0x0018
        /*0114*/ 	.byte	0x00, 0xf5, 0x21, 0x00


	//----- nvinfo : EIATTR_KPARAM_INFO
	.align		4
.L_28495:
        /*0118*/ 	.byte	0x04, 0x17
        /*011a*/ 	.short	(.L_28497 - .L_28496)
.L_28496:
        /*011c*/ 	.word	0x00000000
        /*0120*/ 	.short	0x0002
        /*0122*/ 	.short	0x0010
        /*0124*/ 	.byte	0x00, 0xf5, 0x21, 0x00


	//----- nvinfo : EIATTR_KPARAM_INFO
	.align		4
.L_28497:
        /*0128*/ 	.byte	0x04, 0x17
        /*012a*/ 	.short	(.L_28499 - .L_28498)
.L_28498:
        /*012c*/ 	.word	0x00000000
        /*0130*/ 	.short	0x0001
        /*0132*/ 	.short	0x0008
        /*0134*/ 	.byte	0x00, 0xf5, 0x21, 0x00


	//----- nvinfo : EIATTR_KPARAM_INFO
	.align		4
.L_28499:
        /*0138*/ 	.byte	0x04, 0x17
        /*013a*/ 	.short	(.L_28501 - .L_28500)
.L_28500:
        /*013c*/ 	.word	0x00000000
        /*0140*/ 	.short	0x0000
        /*0142*/ 	.short	0x0000
        /*0144*/ 	.byte	0x00, 0xf5, 0x21, 0x00


	//----- nvinfo : EIATTR_SPARSE_MMA_MASK
	.align		4
.L_28501:
        /*0148*/ 	.byte	0x03, 0x50
        /*014a*/ 	.short	0x0000


	//----- nvinfo : EIATTR_MAXREG_COUNT
	.align		4
        /*014c*/ 	.byte	0x03, 0x1b
        /*014e*/ 	.short	0x00ff


	//----- nvinfo : EIATTR_NUM_BARRIERS
	.align		4
        /*0150*/ 	.byte	0x02, 0x4c
        /*0152*/ 	.byte	0x01
	.zero		1


	//----- nvinfo : EIATTR_MERCURY_ISA_VERSION
	.align		4
        /*0154*/ 	.byte	0x03, 0x5f
        /*0156*/ 	.short	0x0101


	//----- nvinfo : EIATTR_COOP_GROUP_MASK_REGIDS
	.align		4
        /*0158*/ 	.byte	0x04, 0x29
        /*015a*/ 	.short	(.L_28503 - .L_28502)


	//   ....[0]....
.L_28502:
        /*015c*/ 	.word	0xffffffff


	//   ....[1]....
        /*0160*/ 	.word	0xffffffff


	//   ....[2]....
        /*0164*/ 	.word	0xffffffff


	//   ....[3]....
        /*0168*/ 	.word	0xffffffff


	//   ....[4]....
        /*016c*/ 	.word	0xffffffff


	//   ....[5]....
        /*0170*/ 	.word	0xffffffff


	//   ....[6]....
        /*0174*/ 	.word	0xffffffff


	//   ....[7]....
        /*0178*/ 	.word	0xffffffff


	//   ....[8]....
        /*017c*/ 	.word	0xffffffff


	//   ....[9]....
        /*0180*/ 	.word	0xffffffff


	//   ....[10]....
        /*0184*/ 	.word	0xffffffff


	//   ....[11]....
        /*0188*/ 	.word	0xffffffff


	//   ....[12]....
        /*018c*/ 	.word	0xffffffff


	//   ....[13]....
        /*0190*/ 	.word	0xffffffff


	//   ....[14]....
        /*0194*/ 	.word	0xffffffff


	//   ....[15]....
        /*0198*/ 	.word	0xffffffff


	//   ....[16]....
        /*019c*/ 	.word	0xffffffff


	//   ....[17]....
        /*01a0*/ 	.word	0xffffffff


	//   ....[18]....
        /*01a4*/ 	.word	0xffffffff


	//   ....[19]....
        /*01a8*/ 	.word	0xffffffff


	//   ....[20]....
        /*01ac*/ 	.word	0xffffffff


	//   ....[21]....
        /*01b0*/ 	.word	0xffffffff


	//   ....[22]....
        /*01b4*/ 	.word	0xffffffff


	//   ....[23]....
        /*01b8*/ 	.word	0xffffffff


	//   ....[24]....
        /*01bc*/ 	.word	0xffffffff


	//   ....[25]....
        /*01c0*/ 	.word	0xffffffff


	//   ....[26]....
        /*01c4*/ 	.word	0xffffffff


	//   ....[27]....
        /*01c8*/ 	.word	0xffffffff


	//   ....[28]....
        /*01cc*/ 	.word	0xffffffff


	//   ....[29]....
        /*01d0*/ 	.word	0xffffffff


	//   ....[30]....
        /*01d4*/ 	.word	0xffffffff


	//   ....[31]....
        /*01d8*/ 	.word	0xffffffff


	//   ....[32]....
        /*01dc*/ 	.word	0xffffffff


	//   ....[33]....
        /*01e0*/ 	.word	0xffffffff


	//   ....[34]....
        /*01e4*/ 	.word	0xffffffff


	//   ....[35]....
        /*01e8*/ 	.word	0xffffffff


	//   ....[36]....
        /*01ec*/ 	.word	0xffffffff


	//   ....[37]....
        /*01f0*/ 	.word	0xffffffff


	//   ....[38]....
        /*01f4*/ 	.word	0xffffffff


	//   ....[39]....
        /*01f8*/ 	.word	0xffffffff


	//   ....[40]....
        /*01fc*/ 	.word	0xffffffff


	//   ....[41]....
        /*0200*/ 	.word	0xffffffff


	//   ....[42]....
        /*0204*/ 	.word	0xffffffff


	//   ....[43]....
        /*0208*/ 	.word	0xffffffff


	//   ....[44]....
        /*020c*/ 	.word	0xffffffff


	//   ....[45]....
        /*0210*/ 	.word	0xffffffff


	//   ....[46]....
        /*0214*/ 	.word	0xffffffff


	//   ....[47]....
        /*0218*/ 	.word	0xffffffff


	//   ....[48]....
        /*021c*/ 	.word	0xffffffff


	//   ....[49]....
        /*0220*/ 	.word	0xffffffff


	//   ....[50]....
        /*0224*/ 	.word	0xffffffff


	//   ....[51]....
        /*0228*/ 	.word	0xffffffff


	//   ....[52]....
        /*022c*/ 	.word	0xffffffff


	//   ....[53]....
        /*0230*/ 	.word	0xffffffff


	//   ....[54]....
        /*0234*/ 	.word	0xffffffff


	//   ....[55]....
        /*0238*/ 	.word	0xffffffff


	//   ....[56]....
        /*023c*/ 	.word	0xffffffff


	//   ....[57]....
        /*0240*/ 	.word	0xffffffff


	//   ....[58]....
        /*0244*/ 	.word	0xffffffff


	//   ....[59]....
        /*0248*/ 	.word	0xffffffff


	//   ....[60]....
        /*024c*/ 	.word	0xffffffff


	//   ....[61]....
        /*0250*/ 	.word	0xffffffff


	//   ....[62]....
        /*0254*/ 	.word	0xffffffff


	//   ....[63]....
        /*0258*/ 	.word	0xffffffff


	//----- nvinfo : EIATTR_COOP_GROUP_INSTR_OFFSETS
	.align		4
.L_28503:
        /*025c*/ 	.byte	0x04, 0x28
        /*025e*/ 	.short	(.L_28505 - .L_28504)


	//   ....[0]....
.L_28504:
        /*0260*/ 	.word	0x00001500


	//   ....[1]....
        /*0264*/ 	.word	0x000015b0


	//   ....[2]....
        /*0268*/ 	.word	0x000015e0


	//   ....[3]....
        /*026c*/ 	.word	0x00001610


	//   ....[4]....
        /*0270*/ 	.word	0x00001670


	//   ....[5]....
        /*0274*/ 	.word	0x000016e0


	//   ....[6]....
        /*0278*/ 	.word	0x00001700


	//   ....[7]....
        /*027c*/ 	.word	0x00001740


	//   ....[8]....
        /*0280*/ 	.word	0x00002570


	//   ....[9]....
        /*0284*/ 	.word	0x000025b0


	//   ....[10]....
        /*0288*/ 	.word	0x000025d0


	//   ....[11]....
        /*028c*/ 	.word	0x000025f0


	//   ....[12]....
        /*0290*/ 	.word	0x00002610


	//   ....[13]....
        /*0294*/ 	.word	0x00002660


	//   ....[14]....
        /*0298*/ 	.word	0x00002680


	//   ....[15]....
        /*029c*/ 	.word	0x000026a0


	//   ....[16]....
        /*02a0*/ 	.word	0x00004550


	//   ....[17]....
        /*02a4*/ 	.word	0x00004590


	//   ....[18]....
        /*02a8*/ 	.word	0x000045b0


	//   ....[19]....
        /*02ac*/ 	.word	0x000045c0


	//   ....[20]....
        /*02b0*/ 	.word	0x000045d0


	//   ....[21]....
        /*02b4*/ 	.word	0x000045e0


	//   ....[22]....
        /*02b8*/ 	.word	0x000045f0


	//   ....[23]....
        /*02bc*/ 	.word	0x00004610


	//   ....[24]....
        /*02c0*/ 	.word	0x00004630


	//   ....[25]....
        /*02c4*/ 	.word	0x00004650


	//   ....[26]....
        /*02c8*/ 	.word	0x00004670


	//   ....[27]....
        /*02cc*/ 	.word	0x00004690


	//   ....[28]....
        /*02d0*/ 	.word	0x000046b0


	//   ....[29]....
        /*02d4*/ 	.word	0x000046d0


	//   ....[30]....
        /*02d8*/ 	.word	0x000046f0


	//   ....[31]....
        /*02dc*/ 	.word	0x00004710


	//   ....[32]....
        /*02e0*/ 	.word	0x00004740


	//   ....[33]....
        /*02e4*/ 	.word	0x00004760


	//   ....[34]....
        /*02e8*/ 	.word	0x00004780


	//   ....[35]....
        /*02ec*/ 	.word	0x000047a0


	//   ....[36]....
        /*02f0*/ 	.word	0x000047c0


	//   ....[37]....
        /*02f4*/ 	.word	0x000047e0


	//   ....[38]....
        /*02f8*/ 	.word	0x000047f0


	//   ....[39]....
        /*02fc*/ 	.word	0x00004810


	//   ....[40]....
        /*0300*/ 	.word	0x00004840


	//   ....[41]....
        /*0304*/ 	.word	0x00004870


	//   ....[42]....
        /*0308*/ 	.word	0x00004890


	//   ....[43]....
        /*030c*/ 	.word	0x000048b0


	//   ....[44]....
        /*0310*/ 	.word	0x000048d0


	//   ....[45]....
        /*0314*/ 	.word	0x000048f0


	//   ....[46]....
        /*0318*/ 	.word	0x00004910


	//   ....[47]....
        /*031c*/ 	.word	0x00004930


	//   ....[48]....
        /*0320*/ 	.word	0x00004960


	//   ....[49]....
        /*0324*/ 	.word	0x00004980


	//   ....[50]....
        /*0328*/ 	.word	0x000049a0


	//   ....[51]....
        /*032c*/ 	.word	0x000049c0


	//   ....[52]....
        /*0330*/ 	.word	0x000049e0


	//   ....[53]....
        /*0334*/ 	.word	0x00004a00


	//   ....[54]....
        /*0338*/ 	.word	0x00004a10


	//   ....[55]....
        /*033c*/ 	.word	0x00004a30


	//   ....[56]....
        /*0340*/ 	.word	0x00004a50


	//   ....[57]....
        /*0344*/ 	.word	0x00004a70


	//   ....[58]....
        /*0348*/ 	.word	0x00004a90


	//   ....[59]....
        /*034c*/ 	.word	0x00004ab0


	//   ....[60]....
        /*0350*/ 	.word	0x00004ad0


	//   ....[61]....
        /*0354*/ 	.word	0x00004af0


	//   ....[62]....
        /*0358*/ 	.word	0x00004b10


	//   ....[63]....
        /*035c*/ 	.word	0x00004b30


	//----- nvinfo : EIATTR_VRC_CTA_INIT_COUNT
	.align		4
.L_28505:
        /*0360*/ 	.byte	0x02, 0x4a
	.zero		1
	.zero		1


	//----- nvinfo : EIATTR_EXIT_INSTR_OFFSETS
	.align		4
        /*0364*/ 	.byte	0x04, 0x1c
        /*0366*/ 	.short	(.L_28507 - .L_28506)


	//   ....[0]....
.L_28506:
        /*0368*/ 	.word	0x000053b0


	//   ....[1]....
        /*036c*/ 	.word	0x00005410


	//   ....[2]....
        /*0370*/ 	.word	0x000055b0


	//----- nvinfo : EIATTR_CRS_STACK_SIZE
	.align		4
.L_28507:
        /*0374*/ 	.byte	0x04, 0x1e
        /*0376*/ 	.short	(.L_28509 - .L_28508)
.L_28508:
        /*0378*/ 	.word	0x00000000


	//----- nvinfo : EIATTR_CBANK_PARAM_SIZE
	.align		4
.L_28509:
        /*037c*/ 	.byte	0x03, 0x19
        /*037e*/ 	.short	0x007c


	//----- nvinfo : EIATTR_PARAM_CBANK
	.align		4
        /*0380*/ 	.byte	0x04, 0x0a
        /*0382*/ 	.short	(.L_28511 - .L_28510)
	.align		4
.L_28510:
        /*0384*/ 	.word	index@(.nv.constant0._ZN4vllm25paged_attention_v1_kernelIffLi64ELi32ELi128ELNS_18Fp8KVCacheDataTypeE0ELb1EEEvPT_PKS2_PKT0_S8_ifPKiSA_iPKfiiiSC_SC_iiiii)
        /*0388*/ 	.short	0x0380
        /*038a*/ 	.short	0x007c


	//----- nvinfo : EIATTR_SW_WAR
	.align		4
.L_28511:
        /*038c*/ 	.byte	0x04, 0x36
        /*038e*/ 	.short	(.L_28513 - .L_28512)
.L_28512:
        /*0390*/ 	.word	0x00000008
.L_28513:


//--------------------- .nv.info._ZN4vllm25paged_attention_v1_kernelIffLi32ELi32ELi128ELNS_18Fp8KVCacheDataTypeE0ELb1EEEvPT_PKS2_PKT0_S8_ifPKiSA_iPKfiiiSC_SC_iiiii --------------------------
	.section	.nv.info._ZN4vllm25paged_attention_v1_kernelIffLi32ELi32ELi128ELNS_18Fp8KVCacheDataTypeE0ELb1EEEvPT_PKS2_PKT0_S8_ifPKiSA_iPKfiiiSC_SC_iiiii,"",@"SHT_CUDA_INFO"
	.sectionflags	@""
	.align	4


	//----- nvinfo : EIATTR_CUDA_API_VERSION
	.align		4
        /*0000*/ 	.byte	0x04, 0x37
        /*0002*/ 	.short	(.L_28515 - .L_28514)
.L_28514:
        /*0004*/ 	.word	0x00000082


	//----- nvinfo : EIATTR_KPARAM_INFO
	.align		4
.L_28515:
        /*0008*/ 	.byte	0x04, 0x17
        /*000a*/ 	.short	(.L_28517 - .L_28516)
.L_28516:
        /*000c*/ 	.word	0x00000000
        /*0010*/ 	.short	0x0013
        /*0012*/ 	.short	0x0078
        /*0014*/ 	.byte	0x00, 0xf0, 0x11, 0x00


	//----- nvinfo : EIATTR_KPARAM_INFO
	.align		4
.L_28517:
        /*0018*/ 	.byte	0x04, 0x17
        /*001a*/ 	.short	(.L_28519 - .L_28518)
.L_28518:
        /*001c*/ 	.word	0x00000000
        /*0020*/ 	.short	0x0012
        /*0022*/ 	.short	0x0074
        /*0024*/ 	.byte	0x00, 0xf0, 0x11, 0x00


	//----- nvinfo : EIATTR_KPARAM_INFO
	.align		4
.L_28519:
        /*0028*/ 	.byte	0x04, 0x17
        /*002a*/ 	.short	(.L_28521 - .L_28520)
.L_28520:
        /*002c*/ 	.word	0x00000000
        /*0030*/ 	.short	0x0011
        /*0032*/ 	.short	0x0070
        /*0034*/ 	.byte	0x00, 0xf0, 0x11, 0x00


	//----- nvinfo : EIATTR_KPARAM_INFO
	.align		4
.L_28521:
        /*0038*/ 	.byte	0x04, 0x17
        /*003a*/ 	.short	(.L_28523 - .L_28522)
.L_28522:
        /*003c*/ 	.word	0x00000000
        /*0040*/ 	.short	0x0010
        /*0042*/ 	.short	0x006c
        /*0044*/ 	.byte	0x00, 0xf0, 0x11, 0x00


	//----- nvinfo : EIATTR_KPARAM_INFO
	.align		4
.L_28523:
        /*0048*/ 	.byte	0x04, 0x17
        /*004a*/ 	.short	(.L_28525 - .L_28524)
.L_28524:
        /*004c*/ 	.word	0x00000000
        /*0050*/ 	.short	0x000f
        /*0052*/ 	.short	0x0068
        /*0054*/ 	.byte	0x00, 0xf0, 0x11, 0x00


	//----- nvinfo : EIATTR_KPARAM_INFO
	.align		4
.L_28525:
        /*0058*/ 	.byte	0x04, 0x17
        /*005a*/ 	.short	(.L_28527 - .L_28526)
.L_28526:
        /*005c*/ 	.word	0x00000000
        /*0060*/ 	.short	0x000e
        /*0062*/ 	.short	0x0060
        /*0064*/ 	.byte	0x00, 0xf5, 0x21, 0x00


	//----- nvinfo : EIATTR_KPARAM_INFO
	.align		4
.L_28527:
        /*0068*/ 	.byte	0x04, 0x17
        /*006a*/ 	.short	(.L_28529 - .L_28528)
.L_28528:
        /*006c*/ 	.word	0x00000000
        /*0070*/ 	.short	0x000d
        /*0072*/ 	.short	0x0058
        /*0074*/ 	.byte	0x00, 0xf5, 0x21, 0x00


	//----- nvinfo : EIATTR_KPARAM_INFO
	.align		4
.L_28529:
        /*0078*/ 	.byte	0x04, 0x17
        /*007a*/ 	.short	(.L_28531 - .L_28530)
.L_28530:
        /*007c*/ 	.word	0x00000000
        /*0080*/ 	.short	0x000c
        /*0082*/ 	.short	0x0050
        /*0084*/ 	.byte	0x00, 0xf0, 0x11, 0x00


	//----- nvinfo : EIATTR_KPARAM_INFO
	.align		4
.L_28531:
        /*0088*/ 	.byte	0x04, 0x17
        /*008a*/ 	.short	(.L_28533 - .L_28532)
.L_28532:
        /*008c*/ 	.word	0x00000000
        /*0090*/ 	.short	0x000b
        /*0092*/ 	.short	0x004c
        /*0094*/ 	.byte	0x00, 0xf0, 0x11, 0x00


	//----- nvinfo : EIATTR_KPARAM_INFO
	.align		4
.L_28533:
        /*0098*/ 	.byte	0x04, 0x17
        /*009a*/ 	.short	(.L_28535 - .L_28534)
.L_28534:
        /*009c*/ 	.word	0x00000000
        /*00a0*/ 	.short	0x000a
        /*00a2*/ 	.short	0x0048
        /*00a4*/ 	.byte	0x00, 0xf0, 0x11, 0x00


	//----- nvinfo : EIATTR_KPARAM_INFO
	.align		4
.L_28535:
        /*00a8*/ 	.byte	0x04, 0x17
        /*00aa*/ 	.short	(.L_28537 - .L_28536)
.L_28536:
        /*00ac*/ 	.word	0x00000000
        /*00b0*/ 	.short	0x0009
        /*00b2*/ 	.short	0x0040
        /*00b4*/ 	.byte	0x00, 0xf5, 0x21, 0x00


	//----- nvinfo : EIATTR_KPARAM_INFO
	.align		4
.L_28537:
        /*00b8*/ 	.byte	0x04, 0x17
        /*00ba*/ 	.short	(.L_28539 - .L_28538)
.L_28538:
        /*00bc*/ 	.word	0x00000000
        /*00c0*/ 	.short	0x0008
        /*00c2*/ 	.short	0x0038
        /*00c4*/ 	.byte	0x00, 0xf0, 0x11, 0x00


	//----- nvinfo : EIATTR_KPARAM_INFO
	.align		4
.L_28539:
        /*00c8*/ 	.byte	0x04, 0x17
        /*00ca*/ 	.short	(.L_28541 - .L_28540)
.L_28540:
        /*00cc*/ 	.word	0x00000000
        /*00d0*/ 	.short	0x0007
        /*00d2*/ 	.short	0x0030
        /*00d4*/ 	.byte	0x00, 0xf5, 0x21, 0x00


	//----- nvinfo : EIATTR_KPARAM_INFO
	.align		4
.L_28541:
        /*00d8*/ 	.byte	0x04, 0x17
        /*00da*/ 	.short	(.L_28543 - .L_28542)
.L_28542:
        /*00dc*/ 	.word	0x00000000
        /*00e0*/ 	.short	0x0006
        /*00e2*/ 	.short	0x0028
        /*00e4*/ 	.byte	0x00, 0xf5, 0x21, 0x00


	//----- nvinfo : EIATTR_KPARAM_INFO
	.align		4
.L_28543:
        /*00e8*/ 	.byte	0x04, 0x17
        /*00ea*/ 	.short	(.L_28545 - .L_28544)
.L_28544:
        /*00ec*/ 	.word	0x00000000
        /*00f0*/ 	.short	0x0005
        /*00f2*/ 	.short	0x0024
        /*00f4*/ 	.byte	0x00, 0xf0, 0x11, 0x00


	//----- nvinfo : EIATTR_KPARAM_INFO
	.align		4
.L_28545:
        /*00f8*/ 	.byte	0x04, 0x17
        /*00fa*/ 	.short	(.L_28547 - .L_28546)
.L_28546:
        /*00fc*/ 	.word	0x00000000
        /*0100*/ 	.short	0x0004
        /*0102*/ 	.short	0x0020
        /*0104*/ 	.byte	0x00, 0xf0, 0x11, 0x00


	//----- nvinfo : EIATTR_KPARAM_INFO
	.align		4
.L_28547:
        /*0108*/ 	.byte	0x04, 0x17
        /*010a*/ 	.short	(.L_28549 - .L_28548)
.L_28548:
        /*010c*/ 	.word	0x00000000
        /*0110*/ 	.short	0x0003
        /*0112*/ 	.short	0x0018
        /*0114*/ 	.byte	0x00, 0xf5, 0x21, 0x00


	//----- nvinfo : EIATTR_KPARAM_INFO
	.align		4
.L_28549:
        /*0118*/ 	.byte	0x04, 0x17
        /*011a*/ 	.short	(.L_28551 - .L_28550)
.L_28550:
        /*011c*/ 	.word	0x00000000
        /*0120*/ 	.short	0x0002
        /*0122*/ 	.short	0x0010
        /*0124*/ 	.byte	0x00, 0xf5, 0x21, 0x00


	//----- nvinfo : EIATTR_KPARAM_INFO
	.align		4
.L_28551:
        /*0128*/ 	.byte	0x04, 0x17
        /*012a*/ 	.short	(.L_28553 - .L_28552)
.L_28552:
        /*012c*/ 	.word	0x00000000
        /*0130*/ 	.short	0x0001
        /*0132*/ 	.short	0x0008
        /*0134*/ 	.byte	0x00, 0xf5, 0x21, 0x00


	//----- nvinfo : EIATTR_KPARAM_INFO
	.align		4
.L_28553:
        /*0138*/ 	.byte	0x04, 0x17
        /*013a*/ 	.short	(.L_28555 - .L_28554)
.L_28554:
        /*013c*/ 	.word	0x00000000
        /*0140*/ 	.short	0x0000
        /*0142*/ 	.short	0x0000
        /*0144*/ 	.byte	0x00, 0xf5, 0x21, 0x00


	//----- nvinfo : EIATTR_SPARSE_MMA_MASK
	.align		4
.L_28555:
        /*0148*/ 	.byte	0x03, 0x50
        /*014a*/ 	.short	0x0000


	//----- nvinfo : EIATTR_MAXREG_COUNT
	.align		4
        /*014c*/ 	.byte	0x03, 0x1b
        /*014e*/ 	.short	0x00ff


	//----- nvinfo : EIATTR_NUM_BARRIERS
	.align		4
        /*0150*/ 	.byte	0x02, 0x4c
        /*0152*/ 	.byte	0x01
	.zero		1


	//----- nvinfo : EIATTR_MERCURY_ISA_VERSION
	.align		4
        /*0154*/ 	.byte	0x03, 0x5f
        /*0156*/ 	.short	0x0101


	//----- nvinfo : EIATTR_COOP_GROUP_MASK_REGIDS
	.align		4
        /*0158*/ 	.byte	0x04, 0x29
        /*015a*/ 	.short	(.L_28557 - .L_28556)


	//   ....[0]....
.L_28556:
        /*015c*/ 	.word	0xffffffff


	//   ....[1]....
        /*0160*/ 	.word	0xffffffff


	//   ....[2]....
        /*0164*/ 	.word	0xffffffff


	//   ....[3]....
        /*0168*/ 	.word	0xffffffff


	//   ....[4]....
        /*016c*/ 	.word	0xffffffff


	//   ....[5]....
        /*0170*/ 	.word	0xffffffff


	//   ....[6]....
        /*0174*/ 	.word	0xffffffff


	//   ....[7]....
        /*0178*/ 	.word	0xffffffff


	//   ....[8]....
        /*017c*/ 	.word	0xffffffff


	//   ....[9]....
        /*0180*/ 	.word	0xffffffff


	//   ....[10]....
        /*0184*/ 	.word	0xffffffff


	//   ....[11]....
        /*0188*/ 	.word	0xffffffff


	//   ....[12]....
        /*018c*/ 	.word	0xffffffff


	//   ....[13]....
        /*0190*/ 	.word	0xffffffff


	//   ....[14]....
        /*0194*/ 	.word	0xffffffff


	//   ....[15]....
        /*0198*/ 	.word	0xffffffff


	//   ....[16]....
        /*019c*/ 	.word	0xffffffff


	//   ....[17]....
        /*01a0*/ 	.word	0xffffffff


	//   ....[18]....
        /*01a4*/ 	.word	0xffffffff


	//   ....[19]....
        /*01a8*/ 	.word	0xffffffff


	//   ....[20]....
        /*01ac*/ 	.word	0xffffffff


	//   ....[21]....
        /*01b0*/ 	.word	0xffffffff


	//   ....[22]....
        /*01b4*/ 	.word	0xffffffff


	//   ....[23]....
        /*01b8*/ 	.word	0xffffffff


	//   ....[24]....
        /*01bc*/ 	.word	0xffffffff


	//   ....[25]....
        /*01c0*/ 	.word	0xffffffff


	//   ....[26]....
        /*01c4*/ 	.word	0xffffffff


	//   ....[27]....
        /*01c8*/ 	.word	0xffffffff


	//   ....[28]....
        /*01cc*/ 	.word	0xffffffff


	//   ....[29]....
        /*01d0*/ 	.word	0xffffffff


	//   ....[30]....
        /*01d4*/ 	.word	0xffffffff


	//   ....[31]....
        /*01d8*/ 	.word	0xffffffff


	//   ....[32]....
        /*01dc*/ 	.word	0xffffffff


	//   ....[33]....
        /*01e0*/ 	.word	0xffffffff


	//   ....[34]....
        /*01e4*/ 	.word	0xffffffff


	//   ....[35]....
        /*01e8*/ 	.word	0xffffffff


	//   ....[36]....
        /*01ec*/ 	.word	0xffffffff


	//   ....[37]....
        /*01f0*/ 	.word	0xffffffff


	//   ....[38]....
        /*01f4*/ 	.word	0xffffffff


	//   ....[39]....
        /*01f8*/ 	.word	0xffffffff


	//----- nvinfo : EIATTR_COOP_GROUP_INSTR_OFFSETS
	.align		4
.L_28557:
        /*01fc*/ 	.byte	0x04, 0x28
        /*01fe*/ 	.short	(.L_28559 - .L_28558)


	//   ....[0]....
.L_28558:
        /*0200*/ 	.word	0x00001220


	//   ....[1]....
        /*0204*/ 	.word	0x000012d0


	//   ....[2]....
        /*0208*/ 	.word	0x00001330


	//   ....[3]....
        /*020c*/ 	.word	0x00001360


	//   ....[4]....
        /*0210*/ 	.word	0x00001380


	//   ....[5]....
        /*0214*/ 	.word	0x000013f0


	//   ....[6]....
        /*0218*/ 	.word	0x00001420


	//   ....[7]....
        /*021c*/ 	.word	0x00001460


	//   ....[8]....
        /*0220*/ 	.word	0x00002290


	//   ....[9]....
        /*0224*/ 	.word	0x000022d0


	//   ....[10]....
        /*0228*/ 	.word	0x000022f0


	//   ....[11]....
        /*022c*/ 	.word	0x00002310


	//   ....[12]....
        /*0230*/ 	.word	0x00002330


	//   ....[13]....
        /*0234*/ 	.word	0x00002380


	//   ....[14]....
        /*0238*/ 	.word	0x000023a0


	//   ....[15]....
        /*023c*/ 	.word	0x000023c0


	//   ....[16]....
        /*0240*/ 	.word	0x00003bb0


	//   ....[17]....
        /*0244*/ 	.word	0x00003bf0


	//   ....[18]....
        /*0248*/ 	.word	0x00003c00


	//   ....[19]....
        /*024c*/ 	.word	0x00003c10


	//   ....[20]....
        /*0250*/ 	.word	0x00003c20


	//   ....[21]....
        /*0254*/ 	.word	0x00003c30


	//   ....[22]....
        /*0258*/ 	.word	0x00003c40


	//   ....[23]....
        /*025c*/ 	.word	0x00003c60


	//   ....[24]....
        /*0260*/ 	.word	0x00003c90


	//   ....[25]....
        /*0264*/ 	.word	0x00003cb0


	//   ....[26]....
        /*0268*/ 	.word	0x00003d00


	//   ....[27]....
        /*026c*/ 	.word	0x00003d20


	//   ....[28]....
        /*0270*/ 	.word	0x00003d30


	//   ....[29]....
        /*0274*/ 	.word	0x00003d50


	//   ....[30]....
        /*0278*/ 	.word	0x00003d80


	//   ....[31]....
        /*027c*/ 	.word	0x00003da0


	//   ....[32]....
        /*0280*/ 	.word	0x00003dc0


	//   ....[33]....
        /*0284*/ 	.word	0x00003de0


	//   ....[34]....
        /*0288*/ 	.word	0x00003e00


	//   ....[35]....
        /*028c*/ 	.word	0x00003e20


	//   ....[36]....
        /*0290*/ 	.word	0x00003e40


	//   ....[37]....
        /*0294*/ 	.word	0x00003e60


	//   ....[38]....
        /*0298*/ 	.word	0x00003e80


	//   ....[39]....
        /*029c*/ 	.word	0x00003eb0


	//----- nvinfo : EIATTR_VRC_CTA_INIT_COUNT
	.align		4
.L_28559:
        /*02a0*/ 	.byte	0x02, 0x4a
	.zero		1
	.zero		1


	//----- nvinfo : EIATTR_EXIT_INSTR_OFFSETS
	.align		4
        /*02a4*/ 	.byte	0x04, 0x1c
        /*02a6*/ 	.short	(.L_28561 - .L_28560)


	//   ....[0]....
.L_28560:
        /*02a8*/ 	.word	0x00004410


	//   ....[1]....
        /*02ac*/ 	.word	0x00004470


	//   ....[2]....
        /*02b0*/ 	.word	0x00004590


	//----- nvinfo : EIATTR_CRS_STACK_SIZE
	.align		4
.L_28561:
        /*02b4*/ 	.byte	0x04, 0x1e
        /*02b6*/ 	.short	(.L_28563 - .L_28562)
.L_28562:
        /*02b8*/ 	.word	0x00000000


	//----- nvinfo : EIATTR_CBANK_PARAM_SIZE
	.align		4
.L_28563:
        /*02bc*/ 	.byte	0x03, 0x19
        /*02be*/ 	.short	0x007c


	//----- nvinfo : EIATTR_PARAM_CBANK
	.align		4
        /*02c0*/ 	.byte	0x04, 0x0a
        /*02c2*/ 	.short	(.L_28565 - .L_28564)
	.align		4
.L_28564:
        /*02c4*/ 	.word	index@(.nv.constant0._ZN4vllm25paged_attention_v1_kernelIffLi32ELi32ELi128ELNS_18Fp8KVCacheDataTypeE0ELb1EEEvPT_PKS2_PKT0_S8_ifPKiSA_iPKfiiiSC_SC_iiiii)
        /*02c8*/ 	.short	0x0380
        /*02ca*/ 	.short	0x007c


	//----- nvinfo : EIATTR_SW_WAR
	.align		4
.L_28565:
        /*02cc*/ 	.byte	0x04, 0x36
        /*02ce*/ 	.short	(.L_28567 - .L_28566)
.L_28566:
        /*02d0*/ 	.word	0x00000008
.L_28567:


//--------------------- .nv.info._ZN4vllm25paged_attention_v1_kernelIffLi256ELi16ELi128ELNS_18Fp8KVCacheDataTypeE0ELb0EEEvPT_PKS2_PKT0_S8_ifPKiSA_iPKfiiiSC_SC_iiiii --------------------------
	.section	.nv.info._ZN4vllm25paged_attention_v1_kernelIffLi256ELi16ELi128ELNS_18Fp8KVCacheDataTypeE0ELb0EEEvPT_PKS2_PKT0_S8_ifPKiSA_iPKfiiiSC_SC_iiiii,"",@"SHT_CUDA_INFO"
	.sectionflags	@""
	.align	4


	//----- nvinfo : EIATTR_CUDA_API_VERSION
	.align		4
        /*0000*/ 	.byte	0x04, 0x37
        /*0002*/ 	.short	(.L_28569 - .L_28568)
.L_28568:
        /*0004*/ 	.word	0x00000082


	//----- nvinfo : EIATTR_KPARAM_INFO
	.align		4
.L_28569:
        /*0008*/ 	.byte	0x04, 0x17
        /*000a*/ 	.short	(.L_28571 - .L_28570)
.L_28570:
        /*000c*/ 	.word	0x00000000
        /*0010*/ 	.short	0x0013
        /*0012*/ 	.short	0x0078
        /*0014*/ 	.byte	0x00, 0xf0, 0x11, 0x00


	//----- nvinfo : EIATTR_KPARAM_INFO
	.align		4
.L_28571:
        /*0018*/ 	.byte	0x04, 0x17
        /*001a*/ 	.short	(.L_28573 - .L_28572)
.L_28572:
        /*001c*/ 	.word	0x00000000
        /*0020*/ 	.short	0x0012
        /*0022*/ 	.short	0x0074
        /*0024*/ 	.byte	0x00, 0xf0, 0x11, 0x00


	//----- nvinfo : EIATTR_KPARAM_INFO
	.align		4
.L_28573:
        /*0028*/ 	.byte	0x04, 0x17
        /*002a*/ 	.short	(.L_28575 - .L_28574)
.L_28574:
        /*002c*/ 	.word	0x00000000
        /*0030*/ 	.short	0x0011
        /*0032*/ 	.short	0x0070
        /*0034*/ 	.byte	0x00, 0xf0, 0x11, 0x00


	//----- nvinfo : EIATTR_KPARAM_INFO
	.align		4
.L_28575:
        /*0038*/ 	.byte	0x04, 0x17
        /*003a*/ 	.short	(.L_28577 - .L_28576)
.L_28576:
        /*003c*/ 	.word	0x00000000
        /*0040*/ 	.short	0x0010
        /*0042*/ 	.short	0x006c
        /*0044*/ 	.byte	0x00, 0xf0, 0x11, 0x00


	//----- nvinfo : EIATTR_KPARAM_INFO
	.align		4
.L_28577:
        /*0048*/ 	.byte	0x04, 0x17
        /*004a*/ 	.short	(.L_28579 - .L_28578)
.L_28578:
        /*004c*/ 	.word	0x00000000
        /*0050*/ 	.short	0x000f
        /*0052*/ 	.short	0x0068
        /*0054*/ 	.byte	0x00, 0xf0, 0x11, 0x00


	//----- nvinfo : EIATTR_KPARAM_INFO
	.align		4
.L_28579:
        /*0058*/ 	.byte	0x04, 0x17
        /*005a*/ 	.short	(.L_28581 - .L_28580)
.L_28580:
        /*005c*/ 	.word	0x00000000
        /*0060*/ 	.short	0x000e
        /*0062*/ 	.short	0x0060
        /*0064*/ 	.byte	0x00, 0xf5, 0x21, 0x00


	//----- nvinfo : EIATTR_KPARAM_INFO
	.align		4
.L_28581:
        /*0068*/ 	.byte	0x04, 0x17
        /*006a*/ 	.short	(.L_28583 - .L_28582)
.L_28582:
        /*006c*/ 	.word	0x00000000
        /*0070*/ 	.short	0x000d
        /*0072*/ 	.short	0x0058
        /*0074*/ 	.byte	0x00, 0xf5, 0x21, 0x00


	//----- nvinfo : EIATTR_KPARAM_INFO
	.align		4
.L_28583:
        /*0078*/ 	.byte	0x04, 0x17
        /*007a*/ 	.short	(.L_28585 - .L_28584)
.L_28584:
        /*007c*/ 	.word	0x00000000
        /*0080*/ 	.short	0x000c
        /*0082*/ 	.short	0x0050
        /*0084*/ 	.byte	0x00, 0xf0, 0x11, 0x00


	//----- nvinfo : EIATTR_KPARAM_INFO
	.align		4
.L_28585:
        /*0088*/ 	.byte	0x04, 0x17
        /*008a*/ 	.short	(.L_28587 - .L_28586)
.L_28586:
        /*008c*/ 	.word	0x00000000
        /*0090*/ 	.short	0x000b
        /*0092*/ 	.short	0x004c
        /*0094*/ 	.byte	0x00, 0xf0, 0x11, 0x00


	//----- nvinfo : EIATTR_KPARAM_INFO
	.align		4
.L_28587:
        /*0098*/ 	.byte	0x04, 0x17
        /*009a*/ 	.short	(.L_28589 - .L_28588)
.L_28588:
        /*009c*/ 	.word	0x00000000
        /*00a0*/ 	.short	0x000a
        /*00a2*/ 	.short	0x0048
        /*00a4*/ 	.byte	0x00, 0xf0, 0x11, 0x00


	//----- nvinfo : EIATTR_KPARAM_INFO
	.align		4
.L_28589:
        /*00a8*/ 	.byte	0x04, 0x17
        /*00aa*/ 	.short	(.L_28591 - .L_28590)
.L_28590:
        /*00ac*/ 	.word	0x00000000
        /*00b0*/ 	.short	0x0009
        /*00b2*/ 	.short	0x0040
        /*00b4*/ 	.byte	0x00, 0xf5, 0x21, 0x00


	//----- nvinfo : EIATTR_KPARAM_INFO
	.align		4
.L_28591:
        /*00b8*/ 	.byte	0x04, 0x17
        /*00ba*/ 	.short	(.L_28593 - .L_28592)
.L_28592:
        /*00bc*/ 	.word	0x00000000
        /*00c0*/ 	.short	0x0008
        /*00c2*/ 	.short	0x0038
        /*00c4*/ 	.byte	0x00, 0xf0, 0x11, 0x00


	//----- nvinfo : EIATTR_KPARAM_INFO
	.align		4
.L_28593:
        /*00c8*/ 	.byte	0x04, 0x17
        /*00ca*/ 	.short	(.L_28595 - .L_28594)
.L_28594:
        /*00cc*/ 	.word	0x00000000
        /*00d0*/ 	.short	0x0007
        /*00d2*/ 	.short	0x0030
        /*00d4*/ 	.byte	0x00, 0xf5, 0x21, 0x00


	//----- nvinfo : EIATTR_KPARAM_INFO
	.align		4
.L_28595:
        /*00d8*/ 	.byte	0x04, 0x17
        /*00da*/ 	.short	(.L_28597 - .L_28596)
.L_28596:
        /*00dc*/ 	.word	0x00000000
        /*00e0*/ 	.short	0x0006
        /*00e2*/ 	.short	0x0028
        /*00e4*/ 	.byte	0x00, 0xf5, 0x21, 0x00


	//----- nvinfo : EIATTR_KPARAM_INFO
	.align		4
.L_28597:
        /*00e8*/ 	.byte	0x04, 0x17
        /*00ea*/ 	.short	(.L_28599 - .L_28598)
.L_28598:
        /*00ec*/ 	.word	0x00000000
        /*00f0*/ 	.short	0x0005
        /*00f2*/ 	.short	0x0024
        /*00f4*/ 	.byte	0x00, 0xf0, 0x11, 0x00


	//----- nvinfo : EIATTR_KPARAM_INFO
	.align		4
.L_28599:
        /*00f8*/ 	.byte	0x04, 0x17
        /*00fa*/ 	.short	(.L_28601 - .L_28600)
.L_28600:
        /*00fc*/ 	.word	0x00000000
        /*0100*/ 	.short	0x0004
        /*0102*/ 	.short	0x0020
        /*0104*/ 	.byte	0x00, 0xf0, 0x11, 0x00


	//----- nvinfo : EIATTR_KPARAM_INFO
	.align		4
.L_28601:
        /*0108*/ 	.byte	0x04, 0x17
        /*010a*/ 	.short	(.L_28603 - .L_28602)
.L_28602:
        /*010c*/ 	.word	0x00000000
        /*0110*/ 	.short	0x0003
        /*0112*/ 	.short	0x0018
        /*0114*/ 	.byte	0x00, 0xf5, 0x21, 0x00


	//----- nvinfo : EIATTR_KPARAM_INFO
	.align		4
.L_28603:
        /*0118*/ 	.byte	0x04, 0x17
        /*011a*/ 	.short	(.L_28605 - .L_28604)
.L_28604:
        /*011c*/ 	.word	0x00000000
        /*0120*/ 	.short	0x0002
        /*0122*/ 	.short	0x0010
        /*0124*/ 	.byte	0x00, 0xf5, 0x21, 0x00


	//----- nvinfo : EIATTR_KPARAM_INFO
	.align		4
.L_28605:
        /*0128*/ 	.byte	0x04, 0x17
        /*012a*/ 	.short	(.L_28607 - .L_28606)
.L_28606:
        /*012c*/ 	.word	0x00000000
        /*0130*/ 	.short	0x0001
        /*0132*/ 	.short	0x0008
        /*0134*/ 	.byte	0x00, 0xf5, 0x21, 0x00


	//----- nvinfo : EIATTR_KPARAM_INFO
	.align		4
.L_28607:
        /*0138*/ 	.byte	0x04, 0x17
        /*013a*/ 	.short	(.L_28609 - .L_28608)
.L_28608:
        /*013c*/ 	.word	0x00000000
        /*0140*/ 	.short	0x0000
        /*0142*/ 	.short	0x0000
        /*0144*/ 	.byte	0x00, 0xf5, 0x21, 0x00


	//----- nvinfo : EIATTR_SPARSE_MMA_MASK
	.align		4
.L_28609:
        /*0148*/ 	.byte	0x03, 0x50
        /*014a*/ 	.short	0x0000


	//----- nvinfo : EIATTR_MAXREG_COUNT
	.align		4
        /*014c*/ 	.byte	0x03, 0x1b
        /*014e*/ 	.short	0x00ff


	//----- nvinfo : EIATTR_NUM_BARRIERS
	.align		4
        /*0150*/ 	.byte	0x02, 0x4c
        /*0152*/ 	.byte	0x01
	.zero		1


	//----- nvinfo : EIATTR_MERCURY_ISA_VERSION
	.align		4
        /*0154*/ 	.byte	0x03, 0x5f
        /*0156*/ 	.short	0x0101


	//----- nvinfo : EIATTR_COOP_GROUP_MASK_REGIDS
	.align		4
        /*0158*/ 	.byte	0x04, 0x29
        /*015a*/ 	.short	(.L_28611 - .L_28610)


	//   ....[0]....
.L_28610:
        /*015c*/ 	.word	0xffffffff


	//   ....[1]....
        /*0160*/ 	.word	0xffffffff


	//   ....[2]....
        /*0164*/ 	.word	0xffffffff


	//   ....[3]....
        /*0168*/ 	.word	0xffffffff


	//   ....[4]....
        /*016c*/ 	.word	0xffffffff


	//   ....[5]....
        /*0170*/ 	.word	0xffffffff


	//   ....[6]....
        /*0174*/ 	.word	0xffffffff


	//   ....[7]....
        /*0178*/ 	.word	0xffffffff


	//   ....[8]....
        /*017c*/ 	.word	0xffffffff


	//   ....[9]....
        /*0180*/ 	.word	0xffffffff


	//   ....[10]....
        /*0184*/ 	.word	0xffffffff


	//   ....[11]....
        /*0188*/ 	.word	0xffffffff


	//   ....[12]....
        /*018c*/ 	.word	0xffffffff


	//   ....[13]....
        /*0190*/ 	.word	0xffffffff


	//   ....[14]....
        /*0194*/ 	.word	0xffffffff


	//   ....[15]....
        /*0198*/ 	.word	0xffffffff


	//   ....[16]....
        /*019c*/ 	.word	0xffffffff


	//   ....[17]....
        /*01a0*/ 	.word	0xffffffff


	//   ....[18]....
        /*01a4*/ 	.word	0xffffffff


	//   ....[19]....
        /*01a8*/ 	.word	0xffffffff


	//   ....[20]....
        /*01ac*/ 	.word	0xffffffff


	//   ....[21]....
        /*01b0*/ 	.word	0xffffffff


	//   ....[22]....
        /*01b4*/ 	.word	0xffffffff


	//   ....[23]....
        /*01b8*/ 	.word	0xffffffff


	//   ....[24]....
        /*01bc*/ 	.word	0xffffffff


	//   ....[25]....
        /*01c0*/ 	.word	0xffffffff


	//   ....[26]....
        /*01c4*/ 	.word	0xffffffff


	//   ....[27]....
        /*01c8*/ 	.word	0xffffffff


	//   ....[28]....
        /*01cc*/ 	.word	0xffffffff


	//   ....[29]....
        /*01d0*/ 	.word	0xffffffff


	//   ....[30]....
        /*01d4*/ 	.word	0xffffffff


	//   ....[31]....
        /*01d8*/ 	.word	0xffffffff


	//   ....[32]....
        /*01dc*/ 	.word	0xffffffff


	//   ....[33]....
        /*01e0*/ 	.word	0xffffffff


	//   ....[34]....
        /*01e4*/ 	.word	0xffffffff


	//   ....[35]....
        /*01e8*/ 	.word	0xffffffff


	//   ....[36]....
        /*01ec*/ 	.word	0xffffffff


	//   ....[37]....
        /*01f0*/ 	.word	0xffffffff


	//   ....[38]....
        /*01f4*/ 	.word	0xffffffff


	//   ....[39]....
        /*01f8*/ 	.word	0xffffffff


	//   ....[40]....
        /*01fc*/ 	.word	0xffffffff


	//   ....[41]....
        /*0200*/ 	.word	0xffffffff


	//   ....[42]....
        /*0204*/ 	.word	0xffffffff


	//   ....[43]....
        /*0208*/ 	.word	0xffffffff


	//   ....[44]....
        /*020c*/ 	.word	0xffffffff


	//   ....[45]....
        /*0210*/ 	.word	0xffffffff


	//   ....[46]....
        /*0214*/ 	.word	0xffffffff


	//   ....[47]....
        /*0218*/ 	.word	0xffffffff


	//   ....[48]....
        /*021c*/ 	.word	0xffffffff


	//   ....[49]....
        /*0220*/ 	.word	0xffffffff


	//   ....[50]....
        /*0224*/ 	.word	0xffffffff


	//   ....[51]....
        /*0228*/ 	.word	0xffffffff


	//   ....[52]....
        /*022c*/ 	.word	0xffffffff


	//   ....[53]....
        /*0230*/ 	.word	0xffffffff


	//   ....[54]....
        /*0234*/ 	.word	0xffffffff


	//   ....[55]....
        /*0238*/ 	.word	0xffffffff


	//   ....[56]....
        /*023c*/ 	.word	0xffffffff


	//   ....[57]....
        /*0240*/ 	.word	0xffffffff


	//   ....[58]....
        /*0244*/ 	.word	0xffffffff


	//   ....[59]....
        /*0248*/ 	.word	0xffffffff


	//   ....[60]....
        /*024c*/ 	.word	0xffffffff


	//   ....[61]....
        /*0250*/ 	.word	0xffffffff


	//   ....[62]....
        /*0254*/ 	.word	0xffffffff


	//   ....[63]....
        /*0258*/ 	.word	0xffffffff


	//   ....[64]....
        /*025c*/ 	.word	0xffffffff


	//   ....[65]....
        /*0260*/ 	.word	0xffffffff


	//   ....[66]....
        /*0264*/ 	.word	0xffffffff


	//   ....[67]....
        /*0268*/ 	.word	0xffffffff


	//   ....[68]....
        /*026c*/ 	.word	0xffffffff


	//   ....[69]....
        /*0270*/ 	.word	0xffffffff


	//   ....[70]....
        /*0274*/ 	.word	0xffffffff


	//   ....[71]....
        /*0278*/ 	.word	0xffffffff


	//   ....[72]....
        /*027c*/ 	.word	0xffffffff


	//   ....[73]....
        /*0280*/ 	.word	0xffffffff


	//   ....[74]....
        /*0284*/ 	.word	0xffffffff


	//   ....[75]....
        /*0288*/ 	.word	0xffffffff


	//   ....[76]....
        /*028c*/ 	.word	0xffffffff


	//   ....[77]....
        /*0290*/ 	.word	0xffffffff


	//   ....[78]....
        /*0294*/ 	.word	0xffffffff


	//   ....[79]....
        /*0298*/ 	.word	0xffffffff


	//   ....[80]....
        /*029c*/ 	.word	0x0500000e


	//   ....[81]....
        /*02a0*/ 	.word	0x0500000e


	//   ....[82]....
        /*02a4*/ 	.word	0x0500000e


	//   ....[83]....
        /*02a8*/ 	.word	0x0500000e


	//   ....[84]....
        /*02ac*/ 	.word	0x0500000e


	//----- nvinfo : EIATTR_COOP_GROUP_INSTR_OFFSETS
	.align		4
.L_28611:
        /*02b0*/ 	.byte	0x04, 0x28
        /*02b2*/ 	.short	(.L_28613 - .L_28612)


	//   ....[0]....
.L_28612:
        /*02b4*/ 	.word	0x000016f0


	//   ....[1]....
        /*02b8*/ 	.word	0x00001870


	//   ....[2]....
        /*02bc*/ 	.word	0x00001890


	//   ....[3]....
        /*02c0*/ 	.word	0x000018b0


	//   ....[4]....
        /*02c4*/ 	.word	0x000018d0


	//   ....[5]....
        /*02c8*/ 	.word	0x000019f0


	//   ....[6]....
        /*02cc*/ 	.word	0x00001a30


	//   ....[7]....
        /*02d0*/ 	.word	0x00001aa0


	//   ....[8]....
        /*02d4*/ 	.word	0x000028d0


	//   ....[9]....
        /*02d8*/ 	.word	0x00002910


	//   ....[10]....
        /*02dc*/ 	.word	0x00002930


	//   ....[11]....
        /*02e0*/ 	.word	0x00002950


	//   ....[12]....
        /*02e4*/ 	.word	0x00002970


	//   ....[13]....
        /*02e8*/ 	.word	0x000029c0


	//   ....[14]....
        /*02ec*/ 	.word	0x000029e0


	//   ....[15]....
        /*02f0*/ 	.word	0x00002a00


	//   ....[16]....
        /*02f4*/ 	.word	0x000056e0


	//   ....[17]....
        /*02f8*/ 	.word	0x00005720


	//   ....[18]....
        /*02fc*/ 	.word	0x00005750


	//   ....[19]....
        /*0300*/ 	.word	0x00005770


	//   ....[20]....
        /*0304*/ 	.word	0x00005780


	//   ....[21]....
        /*0308*/ 	.word	0x00005790


	//   ....[22]....
        /*030c*/ 	.word	0x000057a0


	//   ....[23]....
        /*0310*/ 	.word	0x000057c0


	//   ....[24]....
        /*0314*/ 	.word	0x000057e0


	//   ....[25]....
        /*0318*/ 	.word	0x00005800


	//   ....[26]....
        /*031c*/ 	.word	0x00005820


	//   ....[27]....
        /*0320*/ 	.word	0x00005840


	//   ....[28]....
        /*0324*/ 	.word	0x00005860


	//   ....[29]....
        /*0328*/ 	.word	0x00005880


	//   ....[30]....
        /*032c*/ 	.word	0x000058a0


	//   ....[31]....
        /*0330*/ 	.word	0x000058d0


	//   ....[32]....
        /*0334*/ 	.word	0x000058f0


	//   ....[33]....
        /*0338*/ 	.word	0x00005910


	//   ....[34]....
        /*033c*/ 	.word	0x00005930


	//   ....[35]....
        /*0340*/ 	.word	0x00005950


	//   ....[36]....
        /*0344*/ 	.word	0x00005970


	//   ....[37]....
        /*0348*/ 	.word	0x00005980


	//   ....[38]....
        /*034c*/ 	.word	0x000059a0


	//   ....[39]....
        /*0350*/ 	.word	0x000059c0


	//   ....[40]....
        /*0354*/ 	.word	0x000059e0


	//   ....[41]....
        /*0358*/ 	.word	0x00005a00


	//   ....[42]....
        /*035c*/ 	.word	0x00005a20


	//   ....[43]....
        /*0360*/ 	.word	0x00005a40


	//   ....[44]....
        /*0364*/ 	.word	0x00005a60


	//   ....[45]....
        /*0368*/ 	.word	0x00005a80


	//   ....[46]....
        /*036c*/ 	.word	0x00005aa0


	//   ....[47]....
        /*0370*/ 	.word	0x00005ac0


	//   ....[48]....
        /*0374*/ 	.word	0x00005ae0


	//   ....[49]....
        /*0378*/ 	.word	0x00005b00


	//   ....[50]....
        /*037c*/ 	.word	0x00005b20


	//   ....[51]....
        /*0380*/ 	.word	0x00005b40


	//   ....[52]....
        /*0384*/ 	.word	0x00005b60


	//   ....[53]....
        /*0388*/ 	.word	0x00005b80


	//   ....[54]....
        /*038c*/ 	.word	0x00005ba0


	//   ....[55]....
        /*0390*/ 	.word	0x00005bd0


	//   ....[56]....
        /*0394*/ 	.word	0x00005bf0


	//   ....[57]....
        /*0398*/ 	.word	0x00005c10


	//   ....[58]....
        /*039c*/ 	.word	0x00005c30


	//   ....[59]....
        /*03a0*/ 	.word	0x00005c50


	//   ....[60]....
        /*03a4*/ 	.word	0x00005c70


	//   ....[61]....
        /*03a8*/ 	.word	0x00005c80


	//   ....[62]....
        /*03ac*/ 	.word	0x00005ca0


	//   ....[63]....
        /*03b0*/ 	.word	0x00005cc0


	//   ....[64]....
        /*03b4*/ 	.word	0x00005ce0


	//   ....[65]....
        /*03b8*/ 	.word	0x00005d00


	//   ....[66]....
        /*03bc*/ 	.word	0x00005d20


	//   ....[67]....
        /*03c0*/ 	.word	0x00005d40


	//   ....[68]....
        /*03c4*/ 	.word	0x00005d60


	//   ....[69]....
        /*03c8*/ 	.word	0x00005d80


	//   ....[70]....
        /*03cc*/ 	.word	0x00005da0


	//   ....[71]....
        /*03d0*/ 	.word	0x00005dc0


	//   ....[72]....
        /*03d4*/ 	.word	0x00005de0


	//   ....[73]....
        /*03d8*/ 	.word	0x00005e00


	//   ....[74]....
        /*03dc*/ 	.word	0x00005e20


	//   ....[75]....
        /*03e0*/ 	.word	0x00005e40


	//   ....[76]....
        /*03e4*/ 	.word	0x00005e60


	//   ....[77]....
        /*03e8*/ 	.word	0x00005e80


	//   ....[78]....
        /*03ec*/ 	.word	0x00005ea0


	//   ....[79]....
        /*03f0*/ 	.word	0x00005ec0


	//   ....[80]....
        /*03f4*/ 	.word	0x000070b0


	//   ....[81]....
        /*03f8*/ 	.word	0x00007150


	//   ....[82]....
        /*03fc*/ 	.word	0x000071f0


	//   ....[83]....
        /*0400*/ 	.word	0x00007260


	//   ....[84]....
        /*0404*/ 	.word	0x000072d0


	//----- nvinfo : EIATTR_VRC_CTA_INIT_COUNT
	.align		4
.L_28613:
        /*0408*/ 	.byte	0x02, 0x4a
	.zero		1
	.zero		1


	//----- nvinfo : EIATTR_EXIT_INSTR_OFFSETS
	.align		4
        /*040c*/ 	.byte	0x04, 0x1c
        /*040e*/ 	.short	(.L_28615 - .L_28614)


	//   ....[0]....
.L_28614:
        /*0410*/ 	.word	0x00006d40


	//   ....[1]....
        /*0414*/ 	.word	0x00006da0


	//   ....[2]....
        /*0418*/ 	.word	0x00007040


	//----- nvinfo : EIATTR_CRS_STACK_SIZE
	.align		4
.L_28615:
        /*041c*/ 	.byte	0x04, 0x1e
        /*041e*/ 	.short	(.L_28617 - .L_28616)
.L_28616:
        /*0420*/ 	.word	0x00000000


	//----- nvinfo : EIATTR_CBANK_PARAM_SIZE
	.align		4
.L_28617:
        /*0424*/ 	.byte	0x03, 0x19
        /*0426*/ 	.short	0x007c


	//----- nvinfo : EIATTR_PARAM_CBANK
	.align		4
        /*0428*/ 	.byte	0x04, 0x0a
        /*042a*/ 	.short	(.L_28619 - .L_28618)
	.align		4
.L_28618:
        /*042c*/ 	.word	index@(.nv.constant0._ZN4vllm25paged_attention_v1_kernelIffLi256ELi16ELi128ELNS_18Fp8KVCacheDataTypeE0ELb0EEEvPT_PKS2_PKT0_S8_ifPKiSA_iPKfiiiSC_SC_iiiii)
        /*0430*/ 	.short	0x0380
        /*0432*/ 	.short	0x007c


	//----- nvinfo : EIATTR_SW_WAR
	.align		4
.L_28619:
        /*0434*/ 	.byte	0x04, 0x36
        /*0436*/ 	.short	(.L_28621 - .L_28620)
.L_28620:
        /*0438*/ 	.word	0x00000008
.L_28621:


//--------------------- .nv.info._ZN4vllm25paged_attention_v1_kernelIffLi192ELi16ELi128ELNS_18Fp8KVCacheDataTypeE0ELb0EEEvPT_PKS2_PKT0_S8_ifPKiSA_iPKfiiiSC_SC_iiiii --------------------------
	.section	.nv.info._ZN4vllm25paged_attention_v1_kernelIffLi192ELi16ELi128ELNS_18Fp8KVCacheDataTypeE0ELb0EEEvPT_PKS2_PKT0_S8_ifPKiSA_iPKfiiiSC_SC_iiiii,"",@"SHT_CUDA_INFO"
	.sectionflags	@""
	.align	4


	//----- nvinfo : EIATTR_CUDA_API_VERSION
	.align		4
        /*0000*/ 	.byte	0x04, 0x37
        /*0002*/ 	.short	(.L_28623 - .L_28622)
.L_28622:
        /*0004*/ 	.word	0x00000082


	//----- nvinfo : EIATTR_KPARAM_INFO
	.align		4
.L_28623:
        /*0008*/ 	.byte	0x04, 0x17
        /*000a*/ 	.short	(.L_28625 - .L_28624)
.L_28624:
        /*000c*/ 	.word	0x00000000
        /*0010*/ 	.short	0x0013
        /*0012*/ 	.short	0x0078
        /*0014*/ 	.byte	0x00, 0xf0, 0x11, 0x00


	//----- nvinfo : EIATTR_KPARAM_INFO
	.align		4
.L_28625:
        /*0018*/ 	.byte	0x04, 0x17
        /*001a*/ 	.short	(.L_28627 - .L_28626)
.L_28626:
        /*001c*/ 	.word	0x00000000
        /*0020*/ 	.short	0x0012
        /*0022*/ 	.short	0x0074
        /*0024*/ 	.byte	0x00, 0xf0, 0x11, 0x00


	//----- nvinfo : EIATTR_KPARAM_INFO
	.align		4
.L_28627:
        /*0028*/ 	.byte	0x04, 0x17
        /*002a*/ 	.short	(.L_28629 - .L_28628)
.L_28628:
        /*002c*/ 	.word	0x00000000
        /*0030*/ 	.short	0x0011
        /*0032*/ 	.short	0x0070
        /*0034*/ 	.byte	0x00, 0xf0, 0x11, 0x00


	//----- nvinfo : EIATTR_KPARAM_INFO
	.align		4
.L_28629:
        /*0038*/ 	.byte	0x04, 0x17
        /*003a*/ 	.short	(.L_28631 - .L_28630)
.L_28630:
        /*003c*/ 	.word	0x00000000
        /*0040*/ 	.short	0x0010
        /*0042*/ 	.short	0x006c
        /*0044*/ 	.byte	0x00, 0xf0, 0x11, 0x00


	//----- nvinfo : EIATTR_KPARAM_INFO
	.align		4
.L_28631:
        /*0048*/ 	.byte	0x04, 0x17
        /*004a*/ 	.short	(.L_28633 - .L_28632)
.L_28632:
        /*004c*/ 	.word	0x00000000
        /*0050*/ 	.short	0x000f
        /*0052*/ 	.short	0x0068
        /*0054*/ 	.byte	0x00, 0xf0, 0x11, 0x00


	//----- nvinfo : EIATTR_KPARAM_INFO
	.align		4
.L_28633:
        /*0058*/ 	.byte	0x04, 0x17
        /*005a*/ 	.short	(.L_28635 - .L_28634)
.L_28634:
        /*005c*/ 	.word	0x00000000
        /*0060*/ 	.short	0x000e
        /*0062*/ 	.short	0x0060
        /*0064*/ 	.byte	0x00, 0xf5, 0x21, 0x00


	//----- nvinfo : EIATTR_KPARAM_INFO
	.align		4
.L_28635:
        /*0068*/ 	.byte	0x04, 0x17
        /*006a*/ 	.short	(.L_28637 - .L_28636)
.L_28636:
        /*006c*/ 	.word	0x00000000
        /*0070*/ 	.short	0x000d
        /*0072*/ 	.short	0x0058
        /*0074*/ 	.byte	0x00, 0xf5, 0x21, 0x00


	//----- nvinfo : EIATTR_KPARAM_INFO
	.align		4
.L_28637:
        /*0078*/ 	.byte	0x04, 0x17
        /*007a*/ 	.short	(.L_28639 - .L_28638)
.L_28638:
        /*007c*/ 	.word	0x00000000
        /*0080*/ 	.short	0x000c
        /*0082*/ 	.short	0x0050
        /*0084*/ 	.byte	0x00, 0xf0, 0x11, 0x00


	//----- nvinfo : EIATTR_KPARAM_INFO
	.align		4
.L_28639:
        /*0088*/ 	.byte	0x04, 0x17
        /*008a*/ 	.short	(.L_28641 - .L_28640)
.L_28640:
        /*008c*/ 	.word	0x00000000
        /*0090*/ 	.short	0x000b
        /*0092*/ 	.short	0x004c
        /*0094*/ 	.byte	0x00, 0xf0, 0x11, 0x00


	//----- nvinfo : EIATTR_KPARAM_INFO
	.align		4
.L_28641:
        /*0098*/ 	.byte	0x04, 0x17
        /*009a*/ 	.short	(.L_28643 - .L_28642)
.L_28642:
        /*009c*/ 	.word	0x00000000
        /*00a0*/ 	.short	0x000a
        /*00a2*/ 	.short	0x0048
        /*00a4*/ 	.byte	0x00, 0xf0, 0x11, 0x00


	//----- nvinfo : EIATTR_KPARAM_INFO
	.align		4
.L_28643:
        /*00a8*/ 	.byte	0x04, 0x17
        /*00aa*/ 	.short	(.L_28645 - .L_28644)
.L_28644:
        /*00ac*/ 	.word	0x00000000
        /*00b0*/ 	.short	0x0009
        /*00b2*/ 	.short	0x0040
        /*00b4*/ 	.byte	0x00, 0xf5, 0x21, 0x00


	//----- nvinfo : EIATTR_KPARAM_INFO
	.align		4
.L_28645:
        /*00b8*/ 	.byte	0x04, 0x17
        /*00ba*/ 	.short	(.L_28647 - .L_28646)
.L_28646:
        /*00bc*/ 	.word	0x00000000
        /*00c0*/ 	.short	0x0008
        /*00c2*/ 	.short	0x0038
        /*00c4*/ 	.byte	0x00, 0xf0, 0x11, 0x00


	//----- nvinfo : EIATTR_KPARAM_INFO
	.align		4
.L_28647:
        /*00c8*/ 	.byte	0x04, 0x17
        /*00ca*/ 	.short	(.L_28649 - .L_28648)
.L_28648:
        /*00cc*/ 	.word	0x00000000
        /*00d0*/ 	.short	0x0007
        /*00d2*/ 	.short	0x0030
        /*00d4*/ 	.byte	0x00, 0xf5, 0x21, 0x00


	//----- nvinfo : EIATTR_KPARAM_INFO
	.align		4
.L_28649:
        /*00d8*/ 	.byte	0x04, 0x17
        /*00da*/ 	.short	(.L_28651 - .L_28650)
.L_28650:
        /*00dc*/ 	.word	0x00000000
        /*00e0*/ 	.short	0x0006
        /*00e2*/ 	.short	0x0028
        /*00e4*/ 	.byte	0x00, 0xf5, 0x21, 0x00


	//----- nvinfo : EIATTR_KPARAM_INFO
	.align		4
.L_28651:
        /*00e8*/ 	.byte	0x04, 0x17
        /*00ea*/ 	.short	(.L_28653 - .L_28652)
.L_28652:
        /*00ec*/ 	.word	0x00000000
        /*00f0*/ 	.short	0x0005
        /*00f2*/ 	.short	0x0024
        /*00f4*/ 	.byte	0x00, 0xf0, 0x11, 0x00


	//----- nvinfo : EIATTR_KPARAM_INFO
	.align		4
.L_28653:
        /*00f8*/ 	.byte	0x04, 0x17
        /*00fa*/ 	.short	(.L_28655 - .L_28654)
.L_28654:
        /*00fc*/ 	.word	0x00000000
        /*0100*/ 	.short	0x0004
        /*0102*/ 	.short	0x0020
        /*0104*/ 	.byte	0x00, 0xf0, 0x11, 0x00


	//----- nvinfo : EIATTR_KPARAM_INFO
	.align		4
.L_28655:
        /*0108*/ 	.byte	0x04, 0x17
        /*010a*/ 	.short	(.L_28657 - .L_28656)
.L_28656:
        /*010c*/ 	.word	0x00000000
        /*0110*/ 	.short	0x0003
        /*0112*/ 	.short	0x0018
        /*0114*/ 	.byte	0x00, 0xf5, 0x21, 0x00


	//----- nvinfo : EIATTR_KPARAM_INFO
	.align		4
.L_28657:
        /*0118*/ 	.byte	0x04, 0x17
        /*011a*/ 	.short	(.L_28659 - .L_28658)
.L_28658:
        /*011c*/ 	.word	0x00000000
        /*0120*/ 	.short	0x0002
        /*0122*/ 	.short	0x0010
        /*0124*/ 	.byte	0x00, 0xf5, 0x21, 0x00


	//----- nvinfo : EIATTR_KPARAM_INFO
	.align		4
.L_28659:
        /*0128*/ 	.byte	0x04, 0x17
        /*012a*/ 	.short	(.L_28661 - .L_28660)
.L_28660:
        /*012c*/ 	.word	0x00000000
        /*0130*/ 	.short	0x0001
        /*0132*/ 	.short	0x0008
        /*0134*/ 	.byte	0x00, 0xf5, 0x21, 0x00


	//----- nvinfo : EIATTR_KPARAM_INFO
	.align		4
.L_28661:
        /*0138*/ 	.byte	0x04, 0x17
        /*013a*/ 	.short	(.L_28663 - .L_28662)
.L_28662:
        /*013c*/ 	.word	0x00000000
        /*0140*/ 	.short	0x0000
        /*0142*/ 	.short	0x0000
        /*0144*/ 	.byte	0x00, 0xf5, 0x21, 0x00


	//----- nvinfo : EIATTR_SPARSE_MMA_MASK
	.align		4
.L_28663:
        /*0148*/ 	.byte	0x03, 0x50
        /*014a*/ 	.short	0x0000


	//----- nvinfo : EIATTR_MAXREG_COUNT
	.align		4
        /*014c*/ 	.byte	0x03, 0x1b
        /*014e*/ 	.short	0x00ff


	//----- nvinfo : EIATTR_NUM_BARRIERS
	.align		4
        /*0150*/ 	.byte	0x02, 0x4c
        /*0152*/ 	.byte	0x01
	.zero		1


	//----- nvinfo : EIATTR_MERCURY_ISA_VERSION
	.align		4
        /*0154*/ 	.byte	0x03, 0x5f
        /*0156*/ 	.short	0x0101


	//----- nvinfo : EIATTR_COOP_GROUP_MASK_REGIDS
	.align		4
        /*0158*/ 	.byte	0x04, 0x29
        /*015a*/ 	.short	(.L_28665 - .L_28664)


	//   ....[0]....
.L_28664:
        /*015c*/ 	.word	0xffffffff


	//   ....[1]....
        /*0160*/ 	.word	0xffffffff


	//   ....[2]....
        /*0164*/ 	.word	0xffffffff


	//   ....[3]....
        /*0168*/ 	.word	0xffffffff


	//   ....[4]....
        /*016c*/ 	.word	0xffffffff


	//   ....[5]....
        /*0170*/ 	.word	0xffffffff


	//   ....[6]....
        /*0174*/ 	.word	0xffffffff


	//   ....[7]....
        /*0178*/ 	.word	0xffffffff


	//   ....[8]....
        /*017c*/ 	.word	0xffffffff


	//   ....[9]....
        /*0180*/ 	.word	0xffffffff


	//   ....[10]....
        /*0184*/ 	.word	0xffffffff


	//   ....[11]....
        /*0188*/ 	.word	0xffffffff


	//   ....[12]....
        /*018c*/ 	.word	0xffffffff


	//   ....[13]....
        /*0190*/ 	.word	0xffffffff


	//   ....[14]....
        /*0194*/ 	.word	0xffffffff


	//   ....[15]....
        /*0198*/ 	.word	0xffffffff


	//   ....[16]....
        /*019c*/ 	.word	0xffffffff


	//   ....[17]....
        /*01a0*/ 	.word	0xffffffff


	//   ....[18]....
        /*01a4*/ 	.word	0xffffffff


	//   ....[19]....
        /*01a8*/ 	.word	0xffffffff


	//   ....[20]....
        /*01ac*/ 	.word	0xffffffff


	//   ....[21]....
        /*01b0*/ 	.word	0xffffffff


	//   ....[22]....
        /*01b4*/ 	.word	0xffffffff


	//   ....[23]....
        /*01b8*/ 	.word	0xffffffff


	//   ....[24]....
        /*01bc*/ 	.word	0xffffffff


	//   ....[25]....
        /*01c0*/ 	.word	0xffffffff


	//   ....[26]....
        /*01c4*/ 	.word	0xffffffff


	//   ....[27]....
        /*01c8*/ 	.word	0xffffffff


	//   ....[28]....
        /*01cc*/ 	.word	0xffffffff


	//   ....[29]....
        /*01d0*/ 	.word	0xffffffff


	//   ....[30]....
        /*01d4*/ 	.word	0xffffffff


	//   ....[31]....
        /*01d8*/ 	.word	0xffffffff


	//   ....[32]....
        /*01dc*/ 	.word	0xffffffff


	//   ....[33]....
        /*01e0*/ 	.word	0xffffffff


	//   ....[34]....
        /*01e4*/ 	.word	0xffffffff


	//   ....[35]....
        /*01e8*/ 	.word	0xffffffff


	//   ....[36]....
        /*01ec*/ 	.word	0xffffffff


	//   ....[37]....
        /*01f0*/ 	.word	0xffffffff


	//   ....[38]....
        /*01f4*/ 	.word	0xffffffff


	//   ....[39]....
        /*01f8*/ 	.word	0xffffffff


	//   ....[40]....
        /*01fc*/ 	.word	0xffffffff


	//   ....[41]....
        /*0200*/ 	.word	0xffffffff


	//   ....[42]....
        /*0204*/ 	.word	0xffffffff


	//   ....[43]....
        /*0208*/ 	.word	0xffffffff


	//   ....[44]....
        /*020c*/ 	.word	0xffffffff


	//   ....[45]....
        /*0210*/ 	.word	0xffffffff


	//   ....[46]....
        /*0214*/ 	.word	0xffffffff


	//   ....[47]....
        /*0218*/ 	.word	0xffffffff


	//   ....[48]....
        /*021c*/ 	.word	0xffffffff


	//   ....[49]....
        /*0220*/ 	.word	0xffffffff


	//   ....[50]....
        /*0224*/ 	.word	0xffffffff


	//   ....[51]....
        /*0228*/ 	.word	0xffffffff


	//   ....[52]....
        /*022c*/ 	.word	0xffffffff


	//   ....[53]....
        /*0230*/ 	.word	0xffffffff


	//   ....[54]....
        /*0234*/ 	.word	0xffffffff


	//   ....[55]....
        /*0238*/ 	.word	0xffffffff


	//   ....[56]....
        /*023c*/ 	.word	0xffffffff


	//   ....[57]....
        /*0240*/ 	.word	0xffffffff


	//   ....[58]....
        /*0244*/ 	.word	0xffffffff


	//   ....[59]....
        /*0248*/ 	.word	0xffffffff


	//   ....[60]....
        /*024c*/ 	.word	0xffffffff


	//   ....[61]....
        /*0250*/ 	.word	0xffffffff


	//   ....[62]....
        /*0254*/ 	.word	0xffffffff


	//   ....[63]....
        /*0258*/ 	.word	0xffffffff


	//   ....[64]....
        /*025c*/ 	.word	0x0500006c


	//   ....[65]....
        /*0260*/ 	.word	0x0500006c


	//   ....[66]....
        /*0264*/ 	.word	0x0500006c


	//   ....[67]....
        /*0268*/ 	.word	0x0500006c


	//   ....[68]....
        /*026c*/ 	.word	0x0500006c


	//----- nvinfo : EIATTR_COOP_GROUP_INSTR_OFFSETS
	.align		4
.L_28665:
        /*0270*/ 	.byte	0x04, 0x28
        /*0272*/ 	.short	(.L_28667 - .L_28666)


	//   ....[0]....
.L_28666:
        /*0274*/ 	.word	0x000012d0


	//   ....[1]....
        /*0278*/ 	.word	0x00001460


	//   ....[2]....
        /*027c*/ 	.word	0x00001480


	//   ....[3]....
        /*0280*/ 	.word	0x000014a0


	//   ....[4]....
        /*0284*/ 	.word	0x000014c0


	//   ....[5]....
        /*0288*/ 	.word	0x00001600


	//   ....[6]....
        /*028c*/ 	.word	0x00001620


	//   ....[7]....
        /*0290*/ 	.word	0x00001670


	//   ....[8]....
        /*0294*/ 	.word	0x000024c0


	//   ....[9]....
        /*0298*/ 	.word	0x00002500


	//   ....[10]....
        /*029c*/ 	.word	0x00002520


	//   ....[11]....
        /*02a0*/ 	.word	0x00002540


	//   ....[12]....
        /*02a4*/ 	.word	0x00002560


	//   ....[13]....
        /*02a8*/ 	.word	0x000025b0


	//   ....[14]....
        /*02ac*/ 	.word	0x000025d0


	//   ....[15]....
        /*02b0*/ 	.word	0x000025f0


	//   ....[16]....
        /*02b4*/ 	.word	0x00004aa0


	//   ....[17]....
        /*02b8*/ 	.word	0x00004ae0


	//   ....[18]....
        /*02bc*/ 	.word	0x00004b20


	//   ....[19]....
        /*02c0*/ 	.word	0x00004b60


	//   ....[20]....
        /*02c4*/ 	.word	0x00004ba0


	//   ....[21]....
        /*02c8*/ 	.word	0x00004bd0


	//   ....[22]....
        /*02cc*/ 	.word	0x00004bf0


	//   ....[23]....
        /*02d0*/ 	.word	0x00004c20


	//   ....[24]....
        /*02d4*/ 	.word	0x00004c40


	//   ....[25]....
        /*02d8*/ 	.word	0x00004c70


	//   ....[26]....
        /*02dc*/ 	.word	0x00004c90


	//   ....[27]....
        /*02e0*/ 	.word	0x00004cb0


	//   ....[28]....
        /*02e4*/ 	.word	0x00004cc0


	//   ....[29]....
        /*02e8*/ 	.word	0x00004ce0


	//   ....[30]....
        /*02ec*/ 	.word	0x00004d00


	//   ....[31]....
        /*02f0*/ 	.word	0x00004d20


	//   ....[32]....
        /*02f4*/ 	.word	0x00004d40


	//   ....[33]....
        /*02f8*/ 	.word	0x00004d60


	//   ....[34]....
        /*02fc*/ 	.word	0x00004d80


	//   ....[35]....
        /*0300*/ 	.word	0x00004da0


	//   ....[36]....
        /*0304*/ 	.word	0x00004dc0


	//   ....[37]....
        /*0308*/ 	.word	0x00004de0


	//   ....[38]....
        /*030c*/ 	.word	0x00004e00


	//   ....[39]....
        /*0310*/ 	.word	0x00004e20


	//   ....[40]....
        /*0314*/ 	.word	0x00004e40


	//   ....[41]....
        /*0318*/ 	.word	0x00004e60


	//   ....[42]....
        /*031c*/ 	.word	0x00004e90


	//   ....[43]....
        /*0320*/ 	.word	0x00004eb0


	//   ....[44]....
        /*0324*/ 	.word	0x00004ed0


	//   ....[45]....
        /*0328*/ 	.word	0x00004ef0


	//   ....[46]....
        /*032c*/ 	.word	0x00004f10


	//   ....[47]....
        /*0330*/ 	.word	0x00004f30


	//   ....[48]....
        /*0334*/ 	.word	0x00004f40


	//   ....[49]....
        /*0338*/ 	.word	0x00004f60


	//   ....[50]....
        /*033c*/ 	.word	0x00004f80


	//   ....[51]....
        /*0340*/ 	.word	0x00004fa0


	//   ....[52]....
        /*0344*/ 	.word	0x00004fc0


	//   ....[53]....
        /*0348*/ 	.word	0x00004fe0


	//   ....[54]....
        /*034c*/ 	.word	0x00005000


	//   ....[55]....
        /*0350*/ 	.word	0x00005020


	//   ....[56]....
        /*0354*/ 	.word	0x00005040


	//   ....[57]....
        /*0358*/ 	.word	0x00005060


	//   ....[58]....
        /*035c*/ 	.word	0x00005080


	//   ....[59]....
        /*0360*/ 	.word	0x000050a0


	//   ....[60]....
        /*0364*/ 	.word	0x000050c0


	//   ....[61]....
        /*0368*/ 	.word	0x000050e0


	//   ....[62]....
        /*036c*/ 	.word	0x00005100


	//   ....[63]....
        /*0370*/ 	.word	0x00005120


	//   ....[64]....
        /*0374*/ 	.word	0x00005e90


	//   ....[65]....
        /*0378*/ 	.word	0x00005f30


	//   ....[66]....
        /*037c*/ 	.word	0x00005fd0


	//   ....[67]....
        /*0380*/ 	.word	0x00006040


	//   ....[68]....
        /*0384*/ 	.word	0x000060b0


	//----- nvinfo : EIATTR_VRC_CTA_INIT_COUNT
	.align		4
.L_28667:
        /*0388*/ 	.byte	0x02, 0x4a
	.zero		1
	.zero		1


	//----- nvinfo : EIATTR_EXIT_INSTR_OFFSETS
	.align		4
        /*038c*/ 	.byte	0x04, 0x1c
        /*038e*/ 	.short	(.L_28669 - .L_28668)


	//   ....[0]....
.L_28668:
        /*0390*/ 	.word	0x00005ba0


	//   ....[1]....
        /*0394*/ 	.word	0x00005c00


	//   ....[2]....
        /*0398*/ 	.word	0x00005e20


	//----- nvinfo : EIATTR_CRS_STACK_SIZE
	.align		4
.L_28669:
        /*039c*/ 	.byte	0x04, 0x1e
        /*039e*/ 	.short	(.L_28671 - .L_28670)
.L_28670:
        /*03a0*/ 	.word	0x00000000


	//----- nvinfo : EIATTR_CBANK_PARAM_SIZE
	.align		4
.L_28671:
        /*03a4*/ 	.byte	0x03, 0x19
        /*03a6*/ 	.short	0x007c


	//----- nvinfo : EIATTR_PARAM_CBANK
	.align		4
        /*03a8*/ 	.byte	0x04, 0x0a
        /*03aa*/ 	.short	(.L_28673 - .L_28672)
	.align		4
.L_28672:
        /*03ac*/ 	.word	index@(.nv.constant0._ZN4vllm25paged_attention_v1_kernelIffLi192ELi16ELi128ELNS_18Fp8KVCacheDataTypeE0ELb0EEEvPT_PKS2_PKT0_S8_ifPKiSA_iPKfiiiSC_SC_iiiii)
        /*03b0*/ 	.short	0x0380
        /*03b2*/ 	.short	0x007c


	//----- nvinfo : EIATTR_SW_WAR
	.align		4
.L_28673:
        /*03b4*/ 	.byte	0x04, 0x36
        /*03b6*/ 	.short	(.L_28675 - .L_28674)
.L_28674:
        /*03b8*/ 	.word	0x00000008
.L_28675:


//--------------------- .nv.info._ZN4vllm25paged_attention_v1_kernelIffLi128ELi16ELi128ELNS_18Fp8KVCacheDataTypeE0ELb0EEEvPT_PKS2_PKT0_S8_ifPKiSA_iPKfiiiSC_SC_iiiii --------------------------
	.section	.nv.info._ZN4vllm25paged_attention_v1_kernelIffLi128ELi16ELi128ELNS_18Fp8KVCacheDataTypeE0ELb0EEEvPT_PKS2_PKT0_S8_ifPKiSA_iPKfiiiSC_SC_iiiii,"",@"SHT_CUDA_INFO"
	.sectionflags	@""
	.align	4


	//----- nvinfo : EIATTR_CUDA_API_VERSION
	.align		4
        /*0000*/ 	.byte	0x04, 0x37
        /*0002*/ 	.short	(.L_28677 - .L_28676)
.L_28676:
        /*0004*/ 	.word	0x00000082


	//----- nvinfo : EIATTR_KPARAM_INFO
	.align		4
.L_28677:
        /*0008*/ 	.byte	0x04, 0x17
        /*000a*/ 	.short	(.L_28679 - .L_28678)
.L_28678:
        /*000c*/ 	.word	0x00000000
        /*0010*/ 	.short	0x0013
        /*0012*/ 	.short	0x0078
        /*0014*/ 	.byte	0x00, 0xf0, 0x11, 0x00


	//----- nvinfo : EIATTR_KPARAM_INFO
	.align		4
.L_28679:
        /*0018*/ 	.byte	0x04, 0x17
        /*001a*/ 	.short	(.L_28681 - .L_28680)
.L_28680:
        /*001c*/ 	.word	0x00000000
        /*0020*/ 	.short	0x0012
        /*0022*/ 	.short	0x0074
        /*0024*/ 	.byte	0x00, 0xf0, 0x11, 0x00


	//----- nvinfo : EIATTR_KPARAM_INFO
	.align		4
.L_28681:
        /*0028*/ 	.byte	0x04, 0x17
        /*002a*/ 	.short	(.L_28683 - .L_28682)
.L_28682:
        /*002c*/ 	.word	0x00000000
        /*0030*/ 	.short	0x0011
        /*0032*/ 	.short	0x0070
        /*0034*/ 	.byte	0x00, 0xf0, 0x11, 0x00


	//----- nvinfo : EIATTR_KPARAM_INFO
	.align		4
.L_28683:
        /*0038*/ 	.byte	0x04, 0x17
        /*003a*/ 	.short	(.L_28685 - .L_28684)
.L_28684:
        /*003c*/ 	.word	0x00000000
        /*0040*/ 	.short	0x0010
        /*0042*/ 	.short	0x006c
        /*0044*/ 	.byte	0x00, 0xf0, 0x11, 0x00


	//----- nvinfo : EIATTR_KPARAM_INFO
	.align		4
.L_28685:
        /*0048*/ 	.byte	0x04, 0x17
        /*004a*/ 	.short	(.L_28687 - .L_28686)
.L_28686:
        /*004c*/ 	.word	0x00000000
        /*0050*/ 	.short	0x000f
        /*0052*/ 	.short	0x0068
        /*0054*/ 	.byte	0x00, 0xf0, 0x11, 0x00


	//----- nvinfo : EIATTR_KPARAM_INFO
	.align		4
.L_28687:
        /*0058*/ 	.byte	0x04, 0x17
        /*005a*/ 	.short	(.L_28689 - .L_28688)
.L_28688:
        /*005c*/ 	.word	0x00000000
        /*0060*/ 	.short	0x000e
        /*0062*/ 	.short	0x0060
        /*0064*/ 	.byte	0x00, 0xf5, 0x21, 0x00


	//----- nvinfo : EIATTR_KPARAM_INFO
	.align		4
.L_28689:
        /*0068*/ 	.byte	0x04, 0x17
        /*006a*/ 	.short	(.L_28691 - .L_28690)
.L_28690:
        /*006c*/ 	.word	0x00000000
        /*0070*/ 	.short	0x000d
        /*0072*/ 	.short	0x0058
        /*0074*/ 	.byte	0x00, 0xf5, 0x21, 0x00


	//----- nvinfo : EIATTR_KPARAM_INFO
	.align		4
.L_28691:
        /*0078*/ 	.byte	0x04, 0x17
        /*007a*/ 	.short	(.L_28693 - .L_28692)
.L_28692:
        /*007c*/ 	.word	0x00000000
        /*0080*/ 	.short	0x000c
        /*0082*/ 	.short	0x0050
        /*0084*/ 	.byte	0x00, 0xf0, 0x11, 0x00


	//----- nvinfo : EIATTR_KPARAM_INFO
	.align		4
.L_28693:
        /*0088*/ 	.byte	0x04, 0x17
        /*008a*/ 	.short	(.L_28695 - .L_28694)
.L_28694:
        /*008c*/ 	.word	0x00000000
        /*0090*/ 	.short	0x000b
        /*0092*/ 	.short	0x004c
        /*0094*/ 	.byte	0x00, 0xf0, 0x11, 0x00


	//----- nvinfo : EIATTR_KPARAM_INFO
	.align		4
.L_28695:
        /*0098*/ 	.byte	0x04, 0x17
        /*009a*/ 	.short	(.L_28697 - .L_28696)
.L_28696:
        /*009c*/ 	.word	0x00000000
        /*00a0*/ 	.short	0x000a
        /*00a2*/ 	.short	0x0048
        /*00a4*/ 	.byte	0x00, 0xf0, 0x11, 0x00


	//----- nvinfo : EIATTR_KPARAM_INFO
	.align		4
.L_28697:
        /*00a8*/ 	.byte	0x04, 0x17
        /*00aa*/ 	.short	(.L_28699 - .L_28698)
.L_28698:
        /*00ac*/ 	.word	0x00000000
        /*00b0*/ 	.short	0x0009
        /*00b2*/ 	.short	0x0040
        /*00b4*/ 	.byte	0x00, 0xf5, 0x21, 0x00


	//----- nvinfo : EIATTR_KPARAM_INFO
	.align		4
.L_28699:
        /*00b8*/ 	.byte	0x04, 0x17
        /*00ba*/ 	.short	(.L_28701 - .L_28700)
.L_28700:
        /*00bc*/ 	.word	0x00000000
        /*00c0*/ 	.short	0x0008
        /*00c2*/ 	.short	0x0038
        /*00c4*/ 	.byte	0x00, 0xf0, 0x11, 0x00


	//----- nvinfo : EIATTR_KPARAM_INFO
	.align		4
.L_28701:
        /*00c8*/ 	.byte	0x04, 0x17
        /*00ca*/ 	.short	(.L_28703 - .L_28702)
.L_28702:
        /*00cc*/ 	.word	0x00000000
        /*00d0*/ 	.short	0x0007
        /*00d2*/ 	.short	0x0030
        /*00d4*/ 	.byte	0x00, 0xf5, 0x21, 0x00


	//----- nvinfo : EIATTR_KPARAM_INFO
	.align		4
.L_28703:
        /*00d8*/ 	.byte	0x04, 0x17
        /*00da*/ 	.short	(.L_28705 - .L_28704)
.L_28704:
        /*00dc*/ 	.word	0x00000000
        /*00e0*/ 	.short	0x0006
        /*00e2*/ 	.short	0x0028
        /*00e4*/ 	.byte	0x00, 0xf5, 0x21, 0x00


	//----- nvinfo : EIATTR_KPARAM_INFO
	.align		4
.L_28705:
        /*00e8*/ 	.byte	0x04, 0x17
        /*00ea*/ 	.short	(.L_28707 - .L_28706)
.L_28706:
        /*00ec*/ 	.word	0x00000000
        /*00f0*/ 	.short	0x0005
        /*00f2*/ 	.short	0x0024
        /*00f4*/ 	.byte	0x00, 0xf0, 0x11, 0x00


	//----- nvinfo : EIATTR_KPARAM_INFO
	.align		4
.L_28707:
        /*00f8*/ 	.byte	0x04, 0x17
        /*00fa*/ 	.short	(.L_28709 - .L_28708)
.L_28708:
        /*00fc*/ 	.word	0x00000000
        /*0100*/ 	.short	0x0004
        /*0102*/ 	.short	0x0020
        /*0104*/ 	.byte	0x00, 0xf0, 0x11, 0x00


	//----- nvinfo : EIATTR_KPARAM_INFO
	.align		4
.L_28709:
        /*0108*/ 	.byte	0x04, 0x17
        /*010a*/ 	.short	(.L_28711 - .L_28710)
.L_28710:
        /*010c*/ 	.word	0x00000000
        /*0110*/ 	.short	0x0003
        /*0112*/ 	.short	0x0018
        /*0114*/ 	.byte	0x00, 0xf5, 0x21, 0x00


	//----- nvinfo : EIATTR_KPARAM_INFO
	.align		4
.L_28711:
        /*0118*/ 	.byte	0x04, 0x17
        /*011a*/ 	.short	(.L_28713 - .L_28712)
.L_28712:
        /*011c*/ 	.word	0x00000000
        /*0120*/ 	.short	0x0002
        /*0122*/ 	.short	0x0010
        /*0124*/ 	.byte	0x00, 0xf5, 0x21, 0x00


	//----- nvinfo : EIATTR_KPARAM_INFO
	.align		4
.L_28713:
        /*0128*/ 	.byte	0x04, 0x17
        /*012a*/ 	.short	(.L_28715 - .L_28714)
.L_28714:
        /*012c*/ 	.word	0x00000000
        /*0130*/ 	.short	0x0001
        /*0132*/ 	.short	0x0008
        /*0134*/ 	.byte	0x00, 0xf5, 0x21, 0x00


	//----- nvinfo : EIATTR_KPARAM_INFO
	.align		4
.L_28715:
        /*0138*/ 	.byte	0x04, 0x17
        /*013a*/ 	.short	(.L_28717 - .L_28716)
.L_28716:
        /*013c*/ 	.word	0x00000000
        /*0140*/ 	.short	0x0000
        /*0142*/ 	.short	0x0000
        /*0144*/ 	.byte	0x00, 0xf5, 0x21, 0x00


	//----- nvinfo : EIATTR_SPARSE_MMA_MASK
	.align		4
.L_28717:
        /*0148*/ 	.byte	0x03, 0x50
        /*014a*/ 	.short	0x0000


	//----- nvinfo : EIATTR_MAXREG_COUNT
	.align		4
        /*014c*/ 	.byte	0x03, 0x1b
        /*014e*/ 	.short	0x00ff


	//----- nvinfo : EIATTR_NUM_BARRIERS
	.align		4
        /*0150*/ 	.byte	0x02, 0x4c
        /*0152*/ 	.byte	0x01
	.zero		1


	//----- nvinfo : EIATTR_MERCURY_ISA_VERSION
	.align		4
        /*0154*/ 	.byte	0x03, 0x5f
        /*0156*/ 	.short	0x0101


	//----- nvinfo : EIATTR_COOP_GROUP_MASK_REGIDS
	.align		4
        /*0158*/ 	.byte	0x04, 0x29
        /*015a*/ 	.short	(.L_28719 - .L_28718)


	//   ....[0]....
.L_28718:
        /*015c*/ 	.word	0xffffffff


	//   ....[1]....
        /*0160*/ 	.word	0xffffffff


	//   ....[2]....
        /*0164*/ 	.word	0xffffffff


	//   ....[3]....
        /*0168*/ 	.word	0xffffffff


	//   ....[4]....
        /*016c*/ 	.word	0xffffffff


	//   ....[5]....
        /*0170*/ 	.word	0xffffffff


	//   ....[6]....
        /*0174*/ 	.word	0xffffffff


	//   ....[7]....
        /*0178*/ 	.word	0xffffffff


	//   ....[8]....
        /*017c*/ 	.word	0xffffffff


	//   ....[9]....
        /*0180*/ 	.word	0xffffffff


	//   ....[10]....
        /*0184*/ 	.word	0xffffffff


	//   ....[11]....
        /*0188*/ 	.word	0xffffffff


	//   ....[12]....
        /*018c*/ 	.word	0xffffffff


	//   ....[13]....
        /*0190*/ 	.word	0xffffffff


	//   ....[14]....
        /*0194*/ 	.word	0xffffffff


	//   ....[15]....
        /*0198*/ 	.word	0xffffffff


	//   ....[16]....
        /*019c*/ 	.word	0xffffffff


	//   ....[17]....
        /*01a0*/ 	.word	0xffffffff


	//   ....[18]....
        /*01a4*/ 	.word	0xffffffff


	//   ....[19]....
        /*01a8*/ 	.word	0xffffffff


	//   ....[20]....
        /*01ac*/ 	.word	0xffffffff


	//   ....[21]....
        /*01b0*/ 	.word	0xffffffff


	//   ....[22]....
        /*01b4*/ 	.word	0xffffffff


	//   ....[23]....
        /*01b8*/ 	.word	0xffffffff


	//   ....[24]....
        /*01bc*/ 	.word	0xffffffff


	//   ....[25]....
        /*01c0*/ 	.word	0xffffffff


	//   ....[26]....
        /*01c4*/ 	.word	0xffffffff


	//   ....[27]....
        /*01c8*/ 	.word	0xffffffff


	//   ....[28]....
        /*01cc*/ 	.word	0xffffffff


	//   ....[29]....
        /*01d0*/ 	.word	0xffffffff


	//   ....[30]....
        /*01d4*/ 	.word	0xffffffff


	//   ....[31]....
        /*01d8*/ 	.word	0xffffffff


	//   ....[32]....
        /*01dc*/ 	.word	0xffffffff


	//   ....[33]....
        /*01e0*/ 	.word	0xffffffff


	//   ....[34]....
        /*01e4*/ 	.word	0xffffffff


	//   ....[35]....
        /*01e8*/ 	.word	0xffffffff


	//   ....[36]....
        /*01ec*/ 	.word	0xffffffff


	//   ....[37]....
        /*01f0*/ 	.word	0xffffffff


	//   ....[38]....
        /*01f4*/ 	.word	0xffffffff


	//   ....[39]....
        /*01f8*/ 	.word	0xffffffff


	//   ....[40]....
        /*01fc*/ 	.word	0xffffffff


	//   ....[41]....
        /*0200*/ 	.word	0xffffffff


	//   ....[42]....
        /*0204*/ 	.word	0xffffffff


	//   ....[43]....
        /*0208*/ 	.word	0xffffffff


	//   ....[44]....
        /*020c*/ 	.word	0xffffffff


	//   ....[45]....
        /*0210*/ 	.word	0xffffffff


	//   ....[46]....
        /*0214*/ 	.word	0xffffffff


	//   ....[47]....
        /*0218*/ 	.word	0xffffffff


	//   ....[48]....
        /*021c*/ 	.word	0x0500004a


	//   ....[49]....
        /*0220*/ 	.word	0x0500004a


	//   ....[50]....
        /*0224*/ 	.word	0x0500004a


	//   ....[51]....
        /*0228*/ 	.word	0x0500004a


	//   ....[52]....
        /*022c*/ 	.word	0x0500004a


	//----- nvinfo : EIATTR_COOP_GROUP_INSTR_OFFSETS
	.align		4
.L_28719:
        /*0230*/ 	.byte	0x04, 0x28
        /*0232*/ 	.short	(.L_28721 - .L_28720)


	//   ....[0]....
.L_28720:
        /*0234*/ 	.word	0x00000fa0


	//   ....[1]....
        /*0238*/ 	.word	0x00001120


	//   ....[2]....
        /*023c*/ 	.word	0x00001140


	//   ....[3]....
        /*0240*/ 	.word	0x00001160


	//   ....[4]....
        /*0244*/ 	.word	0x00001180


	//   ....[5]....
        /*0248*/ 	.word	0x00001310


	//   ....[6]....
        /*024c*/ 	.word	0x00001330


	//   ....[7]....
        /*0250*/ 	.word	0x00001350


	//   ....[8]....
        /*0254*/ 	.word	0x00002180


	//   ....[9]....
        /*0258*/ 	.word	0x000021c0


	//   ....[10]....
        /*025c*/ 	.word	0x000021e0


	//   ....[11]....
        /*0260*/ 	.word	0x00002200


	//   ....[12]....
        /*0264*/ 	.word	0x00002220


	//   ....[13]....
        /*0268*/ 	.word	0x00002270


	//   ....[14]....
        /*026c*/ 	.word	0x00002290


	//   ....[15]....
        /*0270*/ 	.word	0x000022b0


	//   ....[16]....
        /*0274*/ 	.word	0x00003ed0


	//   ....[17]....
        /*0278*/ 	.word	0x00003f10


	//   ....[18]....
        /*027c*/ 	.word	0x00003f30


	//   ....[19]....
        /*0280*/ 	.word	0x00003f40


	//   ....[20]....
        /*0284*/ 	.word	0x00003f50


	//   ....[21]....
        /*0288*/ 	.word	0x00003f60


	//   ....[22]....
        /*028c*/ 	.word	0x00003f70


	//   ....[23]....
        /*0290*/ 	.word	0x00003f90


	//   ....[24]....
        /*0294*/ 	.word	0x00003fb0


	//   ....[25]....
        /*0298*/ 	.word	0x00003fd0


	//   ....[26]....
        /*029c*/ 	.word	0x00003ff0


	//   ....[27]....
        /*02a0*/ 	.word	0x00004010


	//   ....[28]....
        /*02a4*/ 	.word	0x00004030


	//   ....[29]....
        /*02a8*/ 	.word	0x00004050


	//   ....[30]....
        /*02ac*/ 	.word	0x00004070


	//   ....[31]....
        /*02b0*/ 	.word	0x00004090


	//   ....[32]....
        /*02b4*/ 	.word	0x000040c0


	//   ....[33]....
        /*02b8*/ 	.word	0x000040e0


	//   ....[34]....
        /*02bc*/ 	.word	0x00004100


	//   ....[35]....
        /*02c0*/ 	.word	0x00004120


	//   ....[36]....
        /*02c4*/ 	.word	0x00004140


	//   ....[37]....
        /*02c8*/ 	.word	0x00004160


	//   ....[38]....
        /*02cc*/ 	.word	0x00004170


	//   ....[39]....
        /*02d0*/ 	.word	0x000041a0


	//   ....[40]....
        /*02d4*/ 	.word	0x000041d0


	//   ....[41]....
        /*02d8*/ 	.word	0x000041f0


	//   ....[42]....
        /*02dc*/ 	.word	0x00004210


	//   ....[43]....
        /*02e0*/ 	.word	0x00004230


	//   ....[44]....
        /*02e4*/ 	.word	0x00004250


	//   ....[45]....
        /*02e8*/ 	.word	0x00004270


	//   ....[46]....
        /*02ec*/ 	.word	0x00004290


	//   ....[47]....
        /*02f0*/ 	.word	0x000042b0


	//   ....[48]....
        /*02f4*/ 	.word	0x00004da0


	//   ....[49]....
        /*02f8*/ 	.word	0x00004e40


	//   ....[50]....
        /*02fc*/ 	.word	0x00004ee0


	//   ....[51]....
        /*0300*/ 	.word	0x00004f50


	//   ....[52]....
        /*0304*/ 	.word	0x00004fc0


	//----- nvinfo : EIATTR_VRC_CTA_INIT_COUNT
	.align		4
.L_28721:
        /*0308*/ 	.byte	0x02, 0x4a
	.zero		1
	.zero		1


	//----- nvinfo : EIATTR_EXIT_INSTR_OFFSETS
	.align		4
        /*030c*/ 	.byte	0x04, 0x1c
        /*030e*/ 	.short	(.L_28723 - .L_28722)


	//   ....[0]....
.L_28722:
        /*0310*/ 	.word	0x00004b30


	//   ....[1]....
        /*0314*/ 	.word	0x00004b90


	//   ....[2]....
        /*0318*/ 	.word	0x00004d30


	//----- nvinfo : EIATTR_CRS_STACK_SIZE
	.align		4
.L_28723:
        /*031c*/ 	.byte	0x04, 0x1e
        /*031e*/ 	.short	(.L_28725 - .L_28724)
.L_28724:
        /*0320*/ 	.word	0x00000000


	//----- nvinfo : EIATTR_CBANK_PARAM_SIZE
	.align		4
.L_28725:
        /*0324*/ 	.byte	0x03, 0x19
        /*0326*/ 	.short	0x007c


	//----- nvinfo : EIATTR_PARAM_CBANK
	.align		4
        /*0328*/ 	.byte	0x04, 0x0a
        /*032a*/ 	.short	(.L_28727 - .L_28726)
	.align		4
.L_28726:
        /*032c*/ 	.word	index@(.nv.constant0._ZN4vllm25paged_attention_v1_kernelIffLi128ELi16ELi128ELNS_18Fp8KVCacheDataTypeE0ELb0EEEvPT_PKS2_PKT0_S8_ifPKiSA_iPKfiiiSC_SC_iiiii)
        /*0330*/ 	.short	0x0380
        /*0332*/ 	.short	0x007c


	//----- nvinfo : EIATTR_SW_WAR
	.align		4
.L_28727:
        /*0334*/ 	.byte	0x04, 0x36
        /*0336*/ 	.short	(.L_28729 - .L_28728)
.L_28728:
        /*0338*/ 	.word	0x00000008
.L_28729:


//--------------------- .nv.info._ZN4vllm25paged_attention_v1_kernelIffLi120ELi16ELi128ELNS_18Fp8KVCacheDataTypeE0ELb0EEEvPT_PKS2_PKT0_S8_ifPKiSA_iPKfiiiSC_SC_iiiii --------------------------
	.section	.nv.info._ZN4vllm25paged_attention_v1_kernelIffLi120ELi16ELi128ELNS_18Fp8KVCacheDataTypeE0ELb0EEEvPT_PKS2_PKT0_S8_ifPKiSA_iPKfiiiSC_SC_iiiii,"",@"SHT_CUDA_INFO"
	.sectionflags	@""
	.align	4


	//----- nvinfo : EIATTR_CUDA_API_VERSION
	.align		4
        /*0000*/ 	.byte	0x04, 0x37
        /*0002*/ 	.short	(.L_28731 - .L_28730)
.L_28730:
        /*0004*/ 	.word	0x00000082


	//----- nvinfo : EIATTR_KPARAM_INFO
	.align		4
.L_28731:
        /*0008*/ 	.byte	0x04, 0x17
        /*000a*/ 	.short	(.L_28733 - .L_28732)
.L_28732:
        /*000c*/ 	.word	0x00000000
        /*0010*/ 	.short	0x0013
        /*0012*/ 	.short	0x0078
        /*0014*/ 	.byte	0x00, 0xf0, 0x11, 0x00


	//----- nvinfo : EIATTR_KPARAM_INFO
	.align		4
.L_28733:
        /*0018*/ 	.byte	0x04, 0x17
        /*001a*/ 	.short	(.L_28735 - .L_28734)
.L_28734:
        /*001c*/ 	.word	0x00000000
        /*0020*/ 	.short	0x0012
        /*0022*/ 	.short	0x0074
        /*0024*/ 	.byte	0x00, 0xf0, 0x11, 0x00


	//----- nvinfo : EIATTR_KPARAM_INFO
	.align		4
.L_28735:
        /*0028*/ 	.byte	0x04, 0x17
        /*002a*/ 	.short	(.L_28737 - .L_28736)
.L_28736:
        /*002c*/ 	.word	0x00000000
        /*0030*/ 	.short	0x0011
        /*0032*/ 	.short	0x0070
        /*0034*/ 	.byte	0x00, 0xf0, 0x11, 0x00


	//----- nvinfo : EIATTR_KPARAM_INFO
	.align		4
.L_28737:
        /*0038*/ 	.byte	0x04, 0x17
        /*003a*/ 	.short	(.L_28739 - .L_28738)
.L_28738:
        /*003c*/ 	.word	0x00000000
        /*0040*/ 	.short	0x0010
        /*0042*/ 	.short	0x006c
        /*0044*/ 	.byte	0x00, 0xf0, 0x11, 0x00


	//----- nvinfo : EIATTR_KPARAM_INFO
	.align		4
.L_28739:
        /*0048*/ 	.byte	0x04, 0x17
        /*004a*/ 	.short	(.L_28741 - .L_28740)
.L_28740:
        /*004c*/ 	.word	0x00000000
        /*0050*/ 	.short	0x000f
        /*0052*/ 	.short	0x0068
        /*0054*/ 	.byte	0x00, 0xf0, 0x11, 0x00


	//----- nvinfo : EIATTR_KPARAM_INFO
	.align		4
.L_28741:
        /*0058*/ 	.byte	0x04, 0x17
        /*005a*/ 	.short	(.L_28743 - .L_28742)
.L_28742:
        /*005c*/ 	.word	0x00000000
        /*0060*/ 	.short	0x000e
        /*0062*/ 	.short	0x0060
        /*0064*/ 	.byte	0x00, 0xf5, 0x21, 0x00


	//----- nvinfo : EIATTR_KPARAM_INFO
	.align		4
.L_28743:
        /*0068*/ 	.byte	0x04, 0x17
        /*006a*/ 	.short	(.L_28745 - .L_28744)
.L_28744:
        /*006c*/ 	.word	0x00000000
        /*0070*/ 	.short	0x000d
        /*0072*/ 	.short	0x0058
        /*0074*/ 	.byte	0x00, 0xf5, 0x21, 0x00


	//----- nvinfo : EIATTR_KPARAM_INFO
	.align		4
.L_28745:
        /*0078*/ 	.byte	0x04, 0x17
        /*007a*/ 	.short	(.L_28747 - .L_28746)
.L_28746:
        /*007c*/ 	.word	0x00000000
        /*0080*/ 	.short	0x000c
        /*0082*/ 	.short	0x0050
        /*0084*/ 	.byte	0x00, 0xf0, 0x11, 0x00


	//----- nvinfo : EIATTR_KPARAM_INFO
	.align		4
.L_28747:
        /*0088*/ 	.byte	0x04, 0x17
        /*008a*/ 	.short	(.L_28749 - .L_28748)
.L_28748:
        /*008c*/ 	.word	0x00000000
        /*0090*/ 	.short	0x000b
        /*0092*/ 	.short	0x004c
        /*0094*/ 	.byte	0x00, 0xf0, 0x11, 0x00


	//----- nvinfo : EIATTR_KPARAM_INFO
	.align		4
.L_28749:
        /*0098*/ 	.byte	0x04, 0x17
        /*009a*/ 	.short	(.L_28751 - .L_28750)
.L_28750:
        /*009c*/ 	.word	0x00000000
        /*00a0*/ 	.short	0x000a
        /*00a2*/ 	.short	0x0048
        /*00a4*/ 	.byte	0x00, 0xf0, 0x11, 0x00


	//----- nvinfo : EIATTR_KPARAM_INFO
	.align		4
.L_28751:
        /*00a8*/ 	.byte	0x04, 0x17
        /*00aa*/ 	.short	(.L_28753 - .L_28752)
.L_28752:
        /*00ac*/ 	.word	0x00000000
        /*00b0*/ 	.short	0x0009
        /*00b2*/ 	.short	0x0040
        /*00b4*/ 	.byte	0x00, 0xf5, 0x21, 0x00


	//----- nvinfo : EIATTR_KPARAM_INFO
	.align		4
.L_28753:
        /*00b8*/ 	.byte	0x04, 0x17
        /*00ba*/ 	.short	(.L_28755 - .L_28754)
.L_28754:
        /*00bc*/ 	.word	0x00000000
        /*00c0*/ 	.short	0x0008
        /*00c2*/ 	.short	0x0038
        /*00c4*/ 	.byte	0x00, 0xf0, 0x11, 0x00


	//----- nvinfo : EIATTR_KPARAM_INFO
	.align		4
.L_28755:
        /*00c8*/ 	.byte	0x04, 0x17
        /*00ca*/ 	.short	(.L_28757 - .L_28756)
.L_28756:
        /*00cc*/ 	.word	0x00000000
        /*00d0*/ 	.short	0x0007
        /*00d2*/ 	.short	0x0030
        /*00d4*/ 	.byte	0x00, 0xf5, 0x21, 0x00


	//----- nvinfo : EIATTR_KPARAM_INFO
	.align		4
.L_28757:
        /*00d8*/ 	.byte	0x04, 0x17
        /*00da*/ 	.short	(.L_28759 - .L_28758)
.L_28758:
        /*00dc*/ 	.word	0x00000000
        /*00e0*/ 	.short	0x0006
        /*00e2*/ 	.short	0x0028
        /*00e4*/ 	.byte	0x00, 0xf5, 0x21, 0x00


	//----- nvinfo : EIATTR_KPARAM_INFO
	.align		4
.L_28759:
        /*00e8*/ 	.byte	0x04, 0x17
        /*00ea*/ 	.short	(.L_28761 - .L_28760)
.L_28760:
        /*00ec*/ 	.word	0x00000000
        /*00f0*/ 	.short	0x0005
        /*00f2*/ 	.short	0x0024
        /*00f4*/ 	.byte	0x00, 0xf0, 0x11, 0x00


	//----- nvinfo : EIATTR_KPARAM_INFO
	.align		4
.L_28761:
        /*00f8*/ 	.byte	0x04, 0x17
        /*00fa*/ 	.short	(.L_28763 - .L_28762)
.L_28762:
        /*00fc*/ 	.word	0x00000000
        /*0100*/ 	.short	0x0004
        /*0102*/ 	.short	0x0020
        /*0104*/ 	.byte	0x00, 0xf0, 0x11, 0x00


	//----- nvinfo : EIATTR_KPARAM_INFO
	.align		4
.L_28763:
        /*0108*/ 	.byte	0x04, 0x17
        /*010a*/ 	.short	(.L_28765 - .L_28764)
.L_28764:
        /*010c*/ 	.word	0x00000000
        /*0110*/ 	.short	0x0003
        /*0112*/ 	.short	0x0018
        /*0114*/ 	.byte	0x00, 0xf5, 0x21, 0x00


	//----- nvinfo : EIATTR_KPARAM_INFO
	.align		4
.L_28765:
        /*0118*/ 	.byte	0x04, 0x17
        /*011a*/ 	.short	(.L_28767 - .L_28766)
.L_28766:
        /*011c*/ 	.word	0x00000000
        /*0120*/ 	.short	0x0002
        /*0122*/ 	.short	0x0010
        /*0124*/ 	.byte	0x00, 0xf5, 0x21, 0x00


	//----- nvinfo : EIATTR_KPARAM_INFO
	.align		4
.L_28767:
        /*0128*/ 	.byte	0x04, 0x17
        /*012a*/ 	.short	(.L_28769 - .L_28768)
.L_28768:
        /*012c*/ 	.word	0x00000000
        /*0130*/ 	.short	0x0001
        /*0132*/ 	.short	0x0008
        /*0134*/ 	.byte	0x00, 0xf5, 0x21, 0x00


	//----- nvinfo : EIATTR_KPARAM_INFO
	.align		4
.L_28769:
        /*0138*/ 	.byte	0x04, 0x17
        /*013a*/ 	.short	(.L_28771 - .L_28770)
.L_28770:
        /*013c*/ 	.word	0x00000000
        /*0140*/ 	.short	0x0000
        /*0142*/ 	.short	0x0000
        /*0144*/ 	.byte	0x00, 0xf5, 0x21, 0x00


	//----- nvinfo : EIATTR_SPARSE_MMA_MASK
	.align		4
.L_28771:
        /*0148*/ 	.byte	0x03, 0x50
        /*014a*/ 	.short	0x0000


	//----- nvinfo : EIATTR_MAXREG_COUNT
	.align		4
        /*014c*/ 	.byte	0x03, 0x1b
        /*014e*/ 	.short	0x00ff


	//----- nvinfo : EIATTR_NUM_BARRIERS
	.align		4
        /*0150*/ 	.byte	0x02, 0x4c
        /*0152*/ 	.byte	0x01
	.zero		1


	//----- nvinfo : EIATTR_MERCURY_ISA_VERSION
	.align		4
        /*0154*/ 	.byte	0x03, 0x5f
        /*0156*/ 	.short	0x0101


	//----- nvinfo : EIATTR_COOP_GROUP_MASK_REGIDS
	.align		4
        /*0158*/ 	.byte	0x04, 0x29
        /*015a*/ 	.short	(.L_28773 - .L_28772)


	//   ....[0]....
.L_28772:
        /*015c*/ 	.word	0xffffffff


	//   ....[1]....
        /*0160*/ 	.word	0xffffffff


	//   ....[2]....
        /*0164*/ 	.word	0xffffffff


	//   ....[3]....
        /*0168*/ 	.word	0xffffffff


	//   ....[4]....
        /*016c*/ 	.word	0xffffffff


	//   ....[5]....
        /*0170*/ 	.word	0xffffffff


	//   ....[6]....
        /*0174*/ 	.word	0xffffffff


	//   ....[7]....
        /*0178*/ 	.word	0xffffffff


	//   ....[8]....
        /*017c*/ 	.word	0xffffffff


	//   ....[9]....
        /*0180*/ 	.word	0xffffffff


	//   ....[10]....
        /*0184*/ 	.word	0xffffffff


	//   ....[11]....
        /*0188*/ 	.word	0xffffffff


	//   ....[12]....
        /*018c*/ 	.word	0xffffffff


	//   ....[13]....
        /*0190*/ 	.word	0xffffffff


	//   ....[14]....
        /*0194*/ 	.word	0xffffffff


	//   ....[15]....
        /*0198*/ 	.word	0xffffffff


	//   ....[16]....
        /*019c*/ 	.word	0xffffffff


	//   ....[17]....
        /*01a0*/ 	.word	0xffffffff


	//   ....[18]....
        /*01a4*/ 	.word	0xffffffff


	//   ....[19]....
        /*01a8*/ 	.word	0xffffffff


	//   ....[20]....
        /*01ac*/ 	.word	0xffffffff


	//   ....[21]....
        /*01b0*/ 	.word	0xffffffff


	//   ....[22]....
        /*01b4*/ 	.word	0xffffffff


	//   ....[23]....
        /*01b8*/ 	.word	0xffffffff


	//   ....[24]....
        /*01bc*/ 	.word	0xffffffff


	//   ....[25]....
        /*01c0*/ 	.word	0xffffffff


	//   ....[26]....
        /*01c4*/ 	.word	0xffffffff


	//   ....[27]....
        /*01c8*/ 	.word	0xffffffff


	//   ....[28]....
        /*01cc*/ 	.word	0xffffffff


	//   ....[29]....
        /*01d0*/ 	.word	0xffffffff


	//   ....[30]....
        /*01d4*/ 	.word	0xffffffff


	//   ....[31]....
        /*01d8*/ 	.word	0xffffffff


	//   ....[32]....
        /*01dc*/ 	.word	0xffffffff


	//   ....[33]....
        /*01e0*/ 	.word	0xffffffff


	//   ....[34]....
        /*01e4*/ 	.word	0xffffffff


	//   ....[35]....
        /*01e8*/ 	.word	0xffffffff


	//   ....[36]....
        /*01ec*/ 	.word	0xffffffff


	//   ....[37]....
        /*01f0*/ 	.word	0xffffffff


	//   ....[38]....
        /*01f4*/ 	.word	0xffffffff


	//   ....[39]....
        /*01f8*/ 	.word	0xffffffff


	//   ....[40]....
        /*01fc*/ 	.word	0xffffffff


	//   ....[41]....
        /*0200*/ 	.word	0xffffffff


	//   ....[42]....
        /*0204*/ 	.word	0xffffffff


	//   ....[43]....
        /*0208*/ 	.word	0xffffffff


	//   ....[44]....
        /*020c*/ 	.word	0xffffffff


	//   ....[45]....
        /*0210*/ 	.word	0xffffffff


	//   ....[46]....
        /*0214*/ 	.word	0x05000048


	//   ....[47]....
        /*0218*/ 	.word	0x05000048


	//   ....[48]....
        /*021c*/ 	.word	0x05000048


	//   ....[49]....
        /*0220*/ 	.word	0x05000048


	//   ....[50]....
        /*0224*/ 	.word	0x05000048


	//----- nvinfo : EIATTR_COOP_GROUP_INSTR_OFFSETS
	.align		4
.L_28773:
        /*0228*/ 	.byte	0x04, 0x28
        /*022a*/ 	.short	(.L_28775 - .L_28774)


	//   ....[0]....
.L_28774:
        /*022c*/ 	.word	0x00000f30


	//   ....[1]....
        /*0230*/ 	.word	0x000010c0


	//   ....[2]....
        /*0234*/ 	.word	0x000010e0


	//   ....[3]....
        /*0238*/ 	.word	0x00001100


	//   ....[4]....
        /*023c*/ 	.word	0x00001120


	//   ....[5]....
        /*0240*/ 	.word	0x000012b0


	//   ....[6]....
        /*0244*/ 	.word	0x000012d0


	//   ....[7]....
        /*0248*/ 	.word	0x000012f0


	//   ....[8]....
        /*024c*/ 	.word	0x00002120


	//   ....[9]....
        /*0250*/ 	.word	0x00002160


	//   ....[10]....
        /*0254*/ 	.word	0x00002180


	//   ....[11]....
        /*0258*/ 	.word	0x000021a0


	//   ....[12]....
        /*025c*/ 	.word	0x000021c0


	//   ....[13]....
        /*0260*/ 	.word	0x00002210


	//   ....[14]....
        /*0264*/ 	.word	0x00002230


	//   ....[15]....
        /*0268*/ 	.word	0x00002250


	//   ....[16]....
        /*026c*/ 	.word	0x00003e00


	//   ....[17]....
        /*0270*/ 	.word	0x00003e40


	//   ....[18]....
        /*0274*/ 	.word	0x00003e80


	//   ....[19]....
        /*0278*/ 	.word	0x00003ec0


	//   ....[20]....
        /*027c*/ 	.word	0x00003ef0


	//   ....[21]....
        /*0280*/ 	.word	0x00003f10


	//   ....[22]....
        /*0284*/ 	.word	0x00003f20


	//   ....[23]....
        /*0288*/ 	.word	0x00003f50


	//   ....[24]....
        /*028c*/ 	.word	0x00003f70


	//   ....[25]....
        /*0290*/ 	.word	0x00003f90


	//   ....[26]....
        /*0294*/ 	.word	0x00003fc0


	//   ....[27]....
        /*0298*/ 	.word	0x00003ff0


	//   ....[28]....
        /*029c*/ 	.word	0x00004010


	//   ....[29]....
        /*02a0*/ 	.word	0x00004030


	//   ....[30]....
        /*02a4*/ 	.word	0x00004050


	//   ....[31]....
        /*02a8*/ 	.word	0x00004080


	//   ....[32]....
        /*02ac*/ 	.word	0x000040a0


	//   ....[33]....
        /*02b0*/ 	.word	0x000040c0


	//   ....[34]....
        /*02b4*/ 	.word	0x000040e0


	//   ....[35]....
        /*02b8*/ 	.word	0x00004100


	//   ....[36]....
        /*02bc*/ 	.word	0x00004120


	//   ....[37]....
        /*02c0*/ 	.word	0x00004130


	//   ....[38]....
        /*02c4*/ 	.word	0x00004160


	//   ....[39]....
        /*02c8*/ 	.word	0x00004180


	//   ....[40]....
        /*02cc*/ 	.word	0x000041a0


	//   ....[41]....
        /*02d0*/ 	.word	0x000041c0


	//   ....[42]....
        /*02d4*/ 	.word	0x000041e0


	//   ....[43]....
        /*02d8*/ 	.word	0x00004200


	//   ....[44]....
        /*02dc*/ 	.word	0x00004220


	//   ....[45]....
        /*02e0*/ 	.word	0x00004240


	//   ....[46]....
        /*02e4*/ 	.word	0x00004bc0


	//   ....[47]....
        /*02e8*/ 	.word	0x00004c60


	//   ....[48]....
        /*02ec*/ 	.word	0x00004d00


	//   ....[49]....
        /*02f0*/ 	.word	0x00004d70


	//   ....[50]....
        /*02f4*/ 	.word	0x00004de0


	//----- nvinfo : EIATTR_VRC_CTA_INIT_COUNT
	.align		4
.L_28775:
        /*02f8*/ 	.byte	0x02, 0x4a
	.zero		1
	.zero		1


	//----- nvinfo : EIATTR_EXIT_INSTR_OFFSETS
	.align		4
        /*02fc*/ 	.byte	0x04, 0x1c
        /*02fe*/ 	.short	(.L_28777 - .L_28776)


	//   ....[0]....
.L_28776:
        /*0300*/ 	.word	0x00004960


	//   ....[1]....
        /*0304*/ 	.word	0x000049c0


	//   ....[2]....
        /*0308*/ 	.word	0x00004b50


	//----- nvinfo : EIATTR_CRS_STACK_SIZE
	.align		4
.L_28777:
        /*030c*/ 	.byte	0x04, 0x1e
        /*030e*/ 	.short	(.L_28779 - .L_28778)
.L_28778:
        /*0310*/ 	.word	0x00000000


	//----- nvinfo : EIATTR_CBANK_PARAM_SIZE
	.align		4
.L_28779:
        /*0314*/ 	.byte	0x03, 0x19
        /*0316*/ 	.short	0x007c


	//----- nvinfo : EIATTR_PARAM_CBANK
	.align		4
        /*0318*/ 	.byte	0x04, 0x0a
        /*031a*/ 	.short	(.L_28781 - .L_28780)
	.align		4
.L_28780:
        /*031c*/ 	.word	index@(.nv.constant0._ZN4vllm25paged_attention_v1_kernelIffLi120ELi16ELi128ELNS_18Fp8KVCacheDataTypeE0ELb0EEEvPT_PKS2_PKT0_S8_ifPKiSA_iPKfiiiSC_SC_iiiii)
        /*0320*/ 	.short	0x0380
        /*0322*/ 	.short	0x007c


	//----- nvinfo : EIATTR_SW_WAR
	.align		4
.L_28781:
        /*0324*/ 	.byte	0x04, 0x36
        /*0326*/ 	.short	(.L_28783 - .L_28782)
.L_28782:
        /*0328*/ 	.word	0x00000008
.L_28783:


//--------------------- .nv.info._ZN4vllm25paged_attention_v1_kernelIffLi112ELi16ELi128ELNS_18Fp8KVCacheDataTypeE0ELb0EEEvPT_PKS2_PKT0_S8_ifPKiSA_iPKfiiiSC_SC_iiiii --------------------------
	.section	.nv.info._ZN4vllm25paged_attention_v1_kernelIffLi112ELi16ELi128ELNS_18Fp8KVCacheDataTypeE0ELb0EEEvPT_PKS2_PKT0_S8_ifPKiSA_iPKfiiiSC_SC_iiiii,"",@"SHT_CUDA_INFO"
	.sectionflags	@""
	.align	4


	//----- nvinfo : EIATTR_CUDA_API_VERSION
	.align		4
        /*0000*/ 	.byte	0x04, 0x37
        /*0002*/ 	.short	(.L_28785 - .L_28784)
.L_28784:
        /*0004*/ 	.word	0x00000082


	//----- nvinfo : EIATTR_KPARAM_INFO
	.align		4
.L_28785:
        /*0008*/ 	.byte	0x04, 0x17
        /*000a*/ 	.short	(.L_28787 - .L_28786)
.L_28786:
        /*000c*/ 	.word	0x00000000
        /*0010*/ 	.short	0x0013
        /*0012*/ 	.short	0x0078
        /*0014*/ 	.byte	0x00, 0xf0, 0x11, 0x00


	//----- nvinfo : EIATTR_KPARAM_INFO
	.align		4
.L_28787:
        /*0018*/ 	.byte	0x04, 0x17
        /*001a*/ 	.short	(.L_28789 - .L_28788)
.L_28788:
        /*001c*/ 	.word	0x00000000
        /*0020*/ 	.short	0x0012
        /*0022*/ 	.short	0x0074
        /*0024*/ 	.byte	0x00, 0xf0, 0x11, 0x00


	//----- nvinfo : EIATTR_KPARAM_INFO
	.align		4
.L_28789:
        /*0028*/ 	.byte	0x04, 0x17
        /*002a*/ 	.short	(.L_28791 - .L_28790)
.L_28790:
        /*002c*/ 	.word	0x00000000
        /*0030*/ 	.short	0x0011
        /*0032*/ 	.short	0x0070
        /*0034*/ 	.byte	0x00, 0xf0, 0x11, 0x00


	//----- nvinfo : EIATTR_KPARAM_INFO
	.align		4
.L_28791:
        /*0038*/ 	.byte	0x04, 0x17
        /*003a*/ 	.short	(.L_28793 - .L_28792)
.L_28792:
        /*003c*/ 	.word	0x00000000
        /*0040*/ 	.short	0x0010
        /*0042*/ 	.short	0x006c
        /*0044*/ 	.byte	0x00, 0xf0, 0x11, 0x00


	//----- nvinfo : EIATTR_KPARAM_INFO
	.align		4
.L_28793:
        /*0048*/ 	.byte	0x04, 0x17
        /*004a*/ 	.short	(.L_28795 - .L_28794)
.L_28794:
        /*004c*/ 	.word	0x00000000
        /*0050*/ 	.short	0x000f
        /*0052*/ 	.short	0x0068
        /*0054*/ 	.byte	0x00, 0xf0, 0x11, 0x00


	//----- nvinfo : EIATTR_KPARAM_INFO
	.align		4
.L_28795:
        /*0058*/ 	.byte	0x04, 0x17
        /*005a*/ 	.short	(.L_28797 - .L_28796)
.L_28796:
        /*005c*/ 	.word	0x00000000
        /*0060*/ 	.short	0x000e
        /*0062*/ 	.short	0x0060
        /*0064*/ 	.byte	0x00, 0xf5, 0x21, 0x00


	//----- nvinfo : EIATTR_KPARAM_INFO
	.align		4
.L_28797:
        /*0068*/ 	.byte	0x04, 0x17
        /*006a*/ 	.short	(.L_28799 - .L_28798)
.L_28798:
        /*006c*/ 	.word	0x00000000
        /*0070*/ 	.short	0x000d
        /*0072*/ 	.short	0x0058
        /*0074*/ 	.byte	0x00, 0xf5, 0x21, 0x00


	//----- nvinfo : EIATTR_KPARAM_INFO
	.align		4
.L_28799:
        /*0078*/ 	.byte	0x04, 0x17
        /*007a*/ 	.short	(.L_28801 - .L_28800)
.L_28800:
        /*007c*/ 	.word	0x00000000
        /*0080*/ 	.short	0x000c
        /*0082*/ 	.short	0x0050
        /*0084*/ 	.byte	0x00, 0xf0, 0x11, 0x00


	//----- nvinfo : EIATTR_KPARAM_INFO
	.align		4
.L_28801:
        /*0088*/ 	.byte	0x04, 0x17
        /*008a*/ 	.short	(.L_28803 - .L_28802)
.L_28802:
        /*008c*/ 	.word	0x00000000
        /*0090*/ 	.short	0x000b
        /*0092*/ 	.short	0x004c
        /*0094*/ 	.byte	0x00, 0xf0, 0x11, 0x00


	//----- nvinfo : EIATTR_KPARAM_INFO
	.align		4
.L_28803:
        /*0098*/ 	.byte	0x04, 0x17
        /*009a*/ 	.short	(.L_28805 - .L_28804)
.L_28804:
        /*009c*/ 	.word	0x00000000
        /*00a0*/ 	.short	0x000a
        /*00a2*/ 	.short	0x0048
        /*00a4*/ 	.byte	0x00, 0xf0, 0x11, 0x00


	//----- nvinfo : EIATTR_KPARAM_INFO
	.align		4
.L_28805:
        /*00a8*/ 	.byte	0x04, 0x17
        /*00aa*/ 	.short	(.L_28807 - .L_28806)
.L_28806:
        /*00ac*/ 	.word	0x00000000
        /*00b0*/ 	.short	0x0009
        /*00b2*/ 	.short	0x0040
        /*00b4*/ 	.byte	0x00, 0xf5, 0x21, 0x00


	//----- nvinfo : EIATTR_KPARAM_INFO
	.align		4
.L_28807:
        /*00b8*/ 	.byte	0x04, 0x17
        /*00ba*/ 	.short	(.L_28809 - .L_28808)
.L_28808:
        /*00bc*/ 	.word	0x00000000
        /*00c0*/ 	.short	0x0008
        /*00c2*/ 	.short	0x0038
        /*00c4*/ 	.byte	0x00, 0xf0, 0x11, 0x00


	//----- nvinfo : EIATTR_KPARAM_INFO
	.align		4
.L_28809:
        /*00c8*/ 	.byte	0x04, 0x17
        /*00ca*/ 	.short	(.L_28811 - .L_28810)
.L_28810:
        /*00cc*/ 	.word	0x00000000
        /*00d0*/ 	.short	0x0007
        /*00d2*/ 	.short	0x0030
        /*00d4*/ 	.byte	0x00, 0xf5, 0x21, 0x00


	//----- nvinfo : EIATTR_KPARAM_INFO
	.align		4
.L_28811:
        /*00d8*/ 	.byte	0x04, 0x17
        /*00da*/ 	.short	(.L_28813 - .L_28812)
.L_28812:
        /*00dc*/ 	.word	0x00000000
        /*00e0*/ 	.short	0x0006
        /*00e2*/ 	.short	0x0028
        /*00e4*/ 	.byte	0x00, 0xf5, 0x21, 0x00


	//----- nvinfo : EIATTR_KPARAM_INFO
	.align		4
.L_28813:
        /*00e8*/ 	.byte	0x04, 0x17
        /*00ea*/ 	.short	(.L_28815 - .L_28814)
.L_28814:
        /*00ec*/ 	.word	0x00000000
        /*00f0*/ 	.short	0x0005
        /*00f2*/ 	.short	0x0024
        /*00f4*/ 	.byte	0x00, 0xf0, 0x11, 0x00


	//----- nvinfo : EIATTR_KPARAM_INFO
	.align		4
.L_28815:
        /*00f8*/ 	.byte	0x04, 0x17
        /*00fa*/ 	.short	(.L_28817 - .L_28816)
.L_28816:
        /*00fc*/ 	.word	0x00000000
        /*0100*/ 	.short	0x0004
        /*0102*/ 	.short	0x0020
        /*0104*/ 	.byte	0x00, 0xf0, 0x11, 0x00


	//----- nvinfo : EIATTR_KPARAM_INFO
	.align		4
.L_28817:
        /*0108*/ 	.byte	0x04, 0x17
        /*010a*/ 	.short	(.L_28819 - .L_28818)
.L_28818:
        /*010c*/ 	.word	0x00000000
        /*0110*/ 	.short	0x0003
        /*0112*/ 	.short	0x0018
        /*0114*/ 	.byte	0x00, 0xf5, 0x21, 0x00


	//----- nvinfo : EIATTR_KPARAM_INFO
	.align		4
.L_28819:
        /*0118*/ 	.byte	0x04, 0x17
        /*011a*/ 	.short	(.L_28821 - .L_28820)
.L_28820:
        /*011c*/ 	.word	0x00000000
        /*0120*/ 	.short	0x0002
        /*0122*/ 	.short	0x0010
        /*0124*/ 	.byte	0x00, 0xf5, 0x21, 0x00


	//----- nvinfo : EIATTR_KPARAM_INFO
	.align		4
.L_28821:
        /*0128*/ 	.byte	0x04, 0x17
        /*012a*/ 	.short	(.L_28823 - .L_28822)
.L_28822:
        /*012c*/ 	.word	0x00000000
        /*0130*/ 	.short	0x0001
        /*0132*/ 	.short	0x0008
        /*0134*/ 	.byte	0x00, 0xf5, 0x21, 0x00


	//----- nvinfo : EIATTR_KPARAM_INFO
	.align		4
.L_28823:
        /*0138*/ 	.byte	0x04, 0x17
        /*013a*/ 	.short	(.L_28825 - .L_28824)
.L_28824:
        /*013c*/ 	.word	0x00000000
        /*0140*/ 	.short	0x0000
        /*0142*/ 	.short	0x0000
        /*0144*/ 	.byte	0x00, 0xf5, 0x21, 0x00


	//----- nvinfo : EIATTR_SPARSE_MMA_MASK
	.align		4
.L_28825:
        /*0148*/ 	.byte	0x03, 0x50
        /*014a*/ 	.short	0x0000


	//----- nvinfo : EIATTR_MAXREG_COUNT
	.align		4
        /*014c*/ 	.byte	0x03, 0x1b
        /*014e*/ 	.short	0x00ff


	//----- nvinfo : EIATTR_NUM_BARRIERS
	.align		4
        /*0150*/ 	.byte	0x02, 0x4c
        /*0152*/ 	.byte	0x01
	.zero		1


	//----- nvinfo : EIATTR_MERCURY_ISA_VERSION
	.align		4
        /*0154*/ 	.byte	0x03, 0x5f
        /*0156*/ 	.short	0x0101


	//----- nvinfo : EIATTR_COOP_GROUP_MASK_REGIDS
	.align		4
        /*0158*/ 	.byte	0x04, 0x29
        /*015a*/ 	.short	(.L_28827 - .L_28826)


	//   ....[0]....
.L_28826:
        /*015c*/ 	.word	0xffffffff


	//   ....[1]....
        /*0160*/ 	.word	0xffffffff


	//   ....[2]....
        /*0164*/ 	.word	0xffffffff


	//   ....[3]....
        /*0168*/ 	.word	0xffffffff


	//   ....[4]....
        /*016c*/ 	.word	0xffffffff


	//   ....[5]....
        /*0170*/ 	.word	0xffffffff


	//   ....[6]....
        /*0174*/ 	.word	0xffffffff


	//   ....[7]....
        /*0178*/ 	.word	0xffffffff


	//   ....[8]....
        /*017c*/ 	.word	0xffffffff


	//   ....[9]....
        /*0180*/ 	.word	0xffffffff


	//   ....[10]....
        /*0184*/ 	.word	0xffffffff


	//   ....[11]....
        /*0188*/ 	.word	0xffffffff


	//   ....[12]....
        /*018c*/ 	.word	0xffffffff


	//   ....[13]....
        /*0190*/ 	.word	0xffffffff


	//   ....[14]....
        /*0194*/ 	.word	0xffffffff


	//   ....[15]....
        /*0198*/ 	.word	0xffffffff


	//   ....[16]....
        /*019c*/ 	.word	0xffffffff


	//   ....[17]....
        /*01a0*/ 	.word	0xffffffff


	//   ....[18]....
        /*01a4*/ 	.word	0xffffffff


	//   ....[19]....
        /*01a8*/ 	.word	0xffffffff


	//   ....[20]....
        /*01ac*/ 	.word	0xffffffff


	//   ....[21]....
        /*01b0*/ 	.word	0xffffffff


	//   ....[22]....
        /*01b4*/ 	.word	0xffffffff


	//   ....[23]....
        /*01b8*/ 	.word	0xffffffff


	//   ....[24]....
        /*01bc*/ 	.word	0xffffffff


	//   ....[25]....
        /*01c0*/ 	.word	0xffffffff


	//   ....[26]....
        /*01c4*/ 	.word	0xffffffff


	//   ....[27]....
        /*01c8*/ 	.word	0xffffffff


	//   ....[28]....
        /*01cc*/ 	.word	0xffffffff


	//   ....[29]....
        /*01d0*/ 	.word	0xffffffff


	//   ....[30]....
        /*01d4*/ 	.word	0xffffffff


	//   ....[31]....
        /*01d8*/ 	.word	0xffffffff


	//   ....[32]....
        /*01dc*/ 	.word	0xffffffff


	//   ....[33]....
        /*01e0*/ 	.word	0xffffffff


	//   ....[34]....
        /*01e4*/ 	.word	0xffffffff


	//   ....[35]....
        /*01e8*/ 	.word	0xffffffff


	//   ....[36]....
        /*01ec*/ 	.word	0xffffffff


	//   ....[37]....
        /*01f0*/ 	.word	0xffffffff


	//   ....[38]....
        /*01f4*/ 	.word	0xffffffff


	//   ....[39]....
        /*01f8*/ 	.word	0xffffffff


	//   ....[40]....
        /*01fc*/ 	.word	0xffffffff


	//   ....[41]....
        /*0200*/ 	.word	0xffffffff


	//   ....[42]....
        /*0204*/ 	.word	0xffffffff


	//   ....[43]....
        /*0208*/ 	.word	0xffffffff


	//   ....[44]....
        /*020c*/ 	.word	0x0500000a


	//   ....[45]....
        /*0210*/ 	.word	0x0500000a


	//   ....[46]....
        /*0214*/ 	.word	0x0500000a


	//   ....[47]....
        /*0218*/ 	.word	0x0500000a


	//   ....[48]....
        /*021c*/ 	.word	0x0500000a


	//----- nvinfo : EIATTR_COOP_GROUP_INSTR_OFFSETS
	.align		4
.L_28827:
        /*0220*/ 	.byte	0x04, 0x28
        /*0222*/ 	.short	(.L_28829 - .L_28828)


	//   ....[0]....
.L_28828:
        /*0224*/ 	.word	0x00000f40


	//   ....[1]....
        /*0228*/ 	.word	0x000010e0


	//   ....[2]....
        /*022c*/ 	.word	0x00001100


	//   ....[3]....
        /*0230*/ 	.word	0x00001120


	//   ....[4]....
        /*0234*/ 	.word	0x00001140


	//   ....[5]....
        /*0238*/ 	.word	0x000012c0


	//   ....[6]....
        /*023c*/ 	.word	0x000012e0


	//   ....[7]....
        /*0240*/ 	.word	0x00001300


	//   ....[8]....
        /*0244*/ 	.word	0x00002130


	//   ....[9]....
        /*0248*/ 	.word	0x00002170


	//   ....[10]....
        /*024c*/ 	.word	0x00002190


	//   ....[11]....
        /*0250*/ 	.word	0x000021b0


	//   ....[12]....
        /*0254*/ 	.word	0x000021d0


	//   ....[13]....
        /*0258*/ 	.word	0x00002220


	//   ....[14]....
        /*025c*/ 	.word	0x00002240


	//   ....[15]....
        /*0260*/ 	.word	0x00002260


	//   ....[16]....
        /*0264*/ 	.word	0x00003d40


	//   ....[17]....
        /*0268*/ 	.word	0x00003d80


	//   ....[18]....
        /*026c*/ 	.word	0x00003dc0


	//   ....[19]....
        /*0270*/ 	.word	0x00003e00


	//   ....[20]....
        /*0274*/ 	.word	0x00003e30


	//   ....[21]....
        /*0278*/ 	.word	0x00003e50


	//   ....[22]....
        /*027c*/ 	.word	0x00003e60


	//   ....[23]....
        /*0280*/ 	.word	0x00003e90


	//   ....[24]....
        /*0284*/ 	.word	0x00003eb0


	//   ....[25]....
        /*0288*/ 	.word	0x00003ed0


	//   ....[26]....
        /*028c*/ 	.word	0x00003f00


	//   ....[27]....
        /*0290*/ 	.word	0x00003f30


	//   ....[28]....
        /*0294*/ 	.word	0x00003f50


	//   ....[29]....
        /*0298*/ 	.word	0x00003f70


	//   ....[30]....
        /*029c*/ 	.word	0x00003fa0


	//   ....[31]....
        /*02a0*/ 	.word	0x00003fc0


	//   ....[32]....
        /*02a4*/ 	.word	0x00003fe0


	//   ....[33]....
        /*02a8*/ 	.word	0x00004000


	//   ....[34]....
        /*02ac*/ 	.word	0x00004020


	//   ....[35]....
        /*02b0*/ 	.word	0x00004040


	//   ....[36]....
        /*02b4*/ 	.word	0x00004050


	//   ....[37]....
        /*02b8*/ 	.word	0x00004080


	//   ....[38]....
        /*02bc*/ 	.word	0x000040a0


	//   ....[39]....
        /*02c0*/ 	.word	0x000040c0


	//   ....[40]....
        /*02c4*/ 	.word	0x000040e0


	//   ....[41]....
        /*02c8*/ 	.word	0x00004100


	//   ....[42]....
        /*02cc*/ 	.word	0x00004120


	//   ....[43]....
        /*02d0*/ 	.word	0x00004140


	//   ....[44]....
        /*02d4*/ 	.word	0x00004a50


	//   ....[45]....
        /*02d8*/ 	.word	0x00004af0


	//   ....[46]....
        /*02dc*/ 	.word	0x00004b90


	//   ....[47]....
        /*02e0*/ 	.word	0x00004c00


	//   ....[48]....
        /*02e4*/ 	.word	0x00004c70


	//----- nvinfo : EIATTR_VRC_CTA_INIT_COUNT
	.align		4
.L_28829:
        /*02e8*/ 	.byte	0x02, 0x4a
	.zero		1
	.zero		1


	//----- nvinfo : EIATTR_EXIT_INSTR_OFFSETS
	.align		4
        /*02ec*/ 	.byte	0x04, 0x1c
        /*02ee*/ 	.short	(.L_28831 - .L_28830)


	//   ....[0]....
.L_28830:
        /*02f0*/ 	.word	0x00004800


	//   ....[1]....
        /*02f4*/ 	.word	0x00004860


	//   ....[2]....
        /*02f8*/ 	.word	0x000049e0


	//----- nvinfo : EIATTR_CRS_STACK_SIZE
	.align		4
.L_28831:
        /*02fc*/ 	.byte	0x04, 0x1e
        /*02fe*/ 	.short	(.L_28833 - .L_28832)
.L_28832:
        /*0300*/ 	.word	0x00000000


	//----- nvinfo : EIATTR_CBANK_PARAM_SIZE
	.align		4
.L_28833:
        /*0304*/ 	.byte	0x03, 0x19
        /*0306*/ 	.short	0x007c


	//----- nvinfo : EIATTR_PARAM_CBANK
	.align		4
        /*0308*/ 	.byte	0x04, 0x0a
        /*030a*/ 	.short	(.L_28835 - .L_28834)
	.align		4
.L_28834:
        /*030c*/ 	.word	index@(.nv.constant0._ZN4vllm25paged_attention_v1_kernelIffLi112ELi16ELi128ELNS_18Fp8KVCacheDataTypeE0ELb0EEEvPT_PKS2_PKT0_S8_ifPKiSA_iPKfiiiSC_SC_iiiii)
        /*0310*/ 	.short	0x0380
        /*0312*/ 	.short	0x007c


	//----- nvinfo : EIATTR_SW_WAR
	.align		4
.L_28835:
        /*0314*/ 	.byte	0x04, 0x36
        /*0316*/ 	.short	(.L_28837 - .L_28836)
.L_28836:
        /*0318*/ 	.word	0x00000008
.L_28837:


//--------------------- .nv.info._ZN4vllm25paged_attention_v1_kernelIffLi96ELi16ELi128ELNS_18Fp8KVCacheDataTypeE0ELb0EEEvPT_PKS2_PKT0_S8_ifPKiSA_iPKfiiiSC_SC_iiiii --------------------------
	.section	.nv.info._ZN4vllm25paged_attention_v1_kernelIffLi96ELi16ELi128ELNS_18Fp8KVCacheDataTypeE0ELb0EEEvPT_PKS2_PKT0_S8_ifPKiSA_iPKfiiiSC_SC_iiiii,"",@"SHT_CUDA_INFO"
	.sectionflags	@""
	.align	4


	//----- nvinfo : EIATTR_CUDA_API_VERSION
	.align		4
        /*0000*/ 	.byte	0x04, 0x37
        /*0002*/ 	.short	(.L_28839 - .L_28838)
.L_28838:
        /*0004*/ 	.word	0x00000082


	//----- nvinfo : EIATTR_KPARAM_INFO
	.align		4
.L_28839:
        /*0008*/ 	.byte	0x04, 0x17
        /*000a*/ 	.short	(.L_28841 - .L_28840)
.L_28840:
        /*000c*/ 	.word	0x00000000
        /*0010*/ 	.short	0x0013
        /*0012*/ 	.short	0x0078
        /*0014*/ 	.byte	0x00, 0xf0, 0x11, 0x00


	//----- nvinfo : EIATTR_KPARAM_INFO
	.align		4
.L_28841:
        /*0018*/ 	.byte	0x04, 0x17
        /*001a*/ 	.short	(.L_28843 - .L_28842)
.L_28842:
        /*001c*/ 	.word	0x00000000
        /*0020*/ 	.short	0x0012
        /*0022*/ 	.short	0x0074
        /*0024*/ 	.byte	0x00, 0xf0, 0x11, 0x00


	//----- nvinfo : EIATTR_KPARAM_INFO
	.align		4
.L_28843:
        /*0028*/ 	.byte	0x04, 0x17
        /*002a*/ 	.short	(.L_28845 - .L_28844)
.L_28844:
        /*002c*/ 	.word	0x00000000
        /*0030*/ 	.short	0x0011
        /*0032*/ 	.short	0x0070
        /*0034*/ 	.byte	0x00, 0xf0, 0x11, 0x00


	//----- nvinfo : EIATTR_KPARAM_INFO
	.align		4
.L_28845:
        /*0038*/ 	.byte	0x04, 0x17
        /*003a*/ 	.short	(.L_28847 - .L_28846)
.L_28846:
        /*003c*/ 	.word	0x00000000
        /*0040*/ 	.short	0x0010
        /*0042*/ 	.short	0x006c
        /*0044*/ 	.byte	0x00, 0xf0, 0x11, 0x00


	//----- nvinfo : EIATTR_KPARAM_INFO
	.align		4
.L_28847:
        /*0048*/ 	.byte	0x04, 0x17
        /*004a*/ 	.short	(.L_28849 - .L_28848)
.L_28848:
        /*004c*/ 	.word	0x00000000
        /*0050*/ 	.short	0x000f
        /*0052*/ 	.short	0x0068
        /*0054*/ 	.byte	0x00, 0xf0, 0x11, 0x00


	//----- nvinfo : EIATTR_KPARAM_INFO
	.align		4
.L_28849:
        /*0058*/ 	.byte	0x04, 0x17
        /*005a*/ 	.short	(.L_28851 - .L_28850)
.L_28850:
        /*005c*/ 	.word	0x00000000
        /*0060*/ 	.short	0x000e
        /*0062*/ 	.short	0x0060
        /*0064*/ 	.byte	0x00, 0xf5, 0x21, 0x00


	//----- nvinfo : EIATTR_KPARAM_INFO
	.align		4
.L_28851:
        /*0068*/ 	.byte	0x04, 0x17
        /*006a*/ 	.short	(.L_28853 - .L_28852)
.L_28852:
        /*006c*/ 	.word	0x00000000
        /*0070*/ 	.short	0x000d
        /*0072*/ 	.short	0x0058
        /*0074*/ 	.byte	0x00, 0xf5, 0x21, 0x00


	//----- nvinfo : EIATTR_KPARAM_INFO
	.align		4
.L_28853:
        /*0078*/ 	.byte	0x04, 0x17
        /*007a*/ 	.short	(.L_28855 - .L_28854)
.L_28854:
        /*007c*/ 	.word	0x00000000
        /*0080*/ 	.short	0x000c
        /*0082*/ 	.short	0x0050
        /*0084*/ 	.byte	0x00, 0xf0, 0x11, 0x00


	//----- nvinfo : EIATTR_KPARAM_INFO
	.align		4
.L_28855:
        /*0088*/ 	.byte	0x04, 0x17
        /*008a*/ 	.short	(.L_28857 - .L_28856)
.L_28856:
        /*008c*/ 	.word	0x00000000
        /*0090*/ 	.short	0x000b
        /*0092*/ 	.short	0x004c
        /*0094*/ 	.byte	0x00, 0xf0, 0x11, 0x00


	//----- nvinfo : EIATTR_KPARAM_INFO
	.align		4
.L_28857:
        /*0098*/ 	.byte	0x04, 0x17
        /*009a*/ 	.short	(.L_28859 - .L_28858)
.L_28858:
        /*009c*/ 	.word	0x00000000
        /*00a0*/ 	.short	0x000a
        /*00a2*/ 	.short	0x0048
        /*00a4*/ 	.byte	0x00, 0xf0, 0x11, 0x00


	//----- nvinfo : EIATTR_KPARAM_INFO
	.align		4
.L_28859:
        /*00a8*/ 	.byte	0x04, 0x17
        /*00aa*/ 	.short	(.L_28861 - .L_28860)
.L_28860:
        /*00ac*/ 	.word	0x00000000
        /*00b0*/ 	.short	0x0009
        /*00b2*/ 	.short	0x0040
        /*00b4*/ 	.byte	0x00, 0xf5, 0x21, 0x00


	//----- nvinfo : EIATTR_KPARAM_INFO
	.align		4
.L_28861:
        /*00b8*/ 	.byte	0x04, 0x17
        /*00ba*/ 	.short	(.L_28863 - .L_28862)
.L_28862:
        /*00bc*/ 	.word	0x00000000
        /*00c0*/ 	.short	0x0008
        /*00c2*/ 	.short	0x0038
        /*00c4*/ 	.byte	0x00, 0xf0, 0x11, 0x00


	//----- nvinfo : EIATTR_KPARAM_INFO
	.align		4
.L_28863:
        /*00c8*/ 	.byte	0x04, 0x17
        /*00ca*/ 	.short	(.L_28865 - .L_28864)
.L_28864:
        /*00cc*/ 	.word	0x00000000
        /*00d0*/ 	.short	0x0007
        /*00d2*/ 	.short	0x0030
        /*00d4*/ 	.byte	0x00, 0xf5, 0x21, 0x00


	//----- nvinfo : EIATTR_KPARAM_INFO
	.align		4
.L_28865:
        /*00d8*/ 	.byte	0x04, 0x17
        /*00da*/ 	.short	(.L_28867 - .L_28866)
.L_28866:
        /*00dc*/ 	.word	0x00000000
        /*00e0*/ 	.short	0x0006
        /*00e2*/ 	.short	0x0028
        /*00e4*/ 	.byte	0x00, 0xf5, 0x21, 0x00


	//----- nvinfo : EIATTR_KPARAM_INFO
	.align		4
.L_28867:
        /*00e8*/ 	.byte	0x04, 0x17
        /*00ea*/ 	.short	(.L_28869 - .L_28868)
.L_28868:
        /*00ec*/ 	.word	0x00000000
        /*00f0*/ 	.short	0x0005
        /*00f2*/ 	.short	0x0024
        /*00f4*/ 	.byte	0x00, 0xf0, 0x11, 0x00


	//----- nvinfo : EIATTR_KPARAM_INFO
	.align		4
.L_28869:
        /*00f8*/ 	.byte	0x04, 0x17
        /*00fa*/ 	.short	(.L_28871 - .L_28870)
.L_28870:
        /*00fc*/ 	.word	0x00000000
        /*0100*/ 	.short	0x0004
        /*0102*/ 	.short	0x0020
        /*0104*/ 	.byte	0x00, 0xf0, 0x11, 0x00


	//----- nvinfo : EIATTR_KPARAM_INFO
	.align		4
.L_28871:
        /*0108*/ 	.byte	0x04, 0x17
        /*010a*/ 	.short	(.L_28873 - .L_28872)
.L_28872:
        /*010c*/ 	.word	0x00000000
        /*0110*/ 	.short	0x0003
        /*0112*/ 	.short	0x0018
        /*0114*/ 	.byte	0x00, 0xf5, 0x21, 0x00


	//----- nvinfo : EIATTR_KPARAM_INFO
	.align		4
.L_28873:
        /*0118*/ 	.byte	0x04, 0x17
        /*011a*/ 	.short	(.L_28875 - .L_28874)
.L_28874:
        /*011c*/ 	.word	0x00000000
        /*0120*/ 	.short	0x0002
        /*0122*/ 	.short	0x0010
        /*0124*/ 	.byte	0x00, 0xf5, 0x21, 0x00


	//----- nvinfo : EIATTR_KPARAM_INFO
	.align		4
.L_28875:
        /*0128*/ 	.byte	0x04, 0x17
        /*012a*/ 	.short	(.L_28877 - .L_28876)
.L_28876:
        /*012c*/ 	.word	0x00000000
        /*0130*/ 	.short	0x0001
        /*0132*/ 	.short	0x0008
        /*0134*/ 	.byte	0x00, 0xf5, 0x21, 0x00


	//----- nvinfo : EIATTR_KPARAM_INFO
	.align		4
.L_28877:
        /*0138*/ 	.byte	0x04, 0x17
        /*013a*/ 	.short	(.L_28879 - .L_28878)
.L_28878:
        /*013c*/ 	.word	0x00000000
        /*0140*/ 	.short	0x0000
        /*0142*/ 	.short	0x0000
        /*0144*/ 	.byte	0x00, 0xf5, 0x21, 0x00


	//----- nvinfo : EIATTR_SPARSE_MMA_MASK
	.align		4
.L_28879:
        /*0148*/ 	.byte	0x03, 0x50
        /*014a*/ 	.short	0x0000


	//----- nvinfo : EIATTR_MAXREG_COUNT
	.align		4
        /*014c*/ 	.byte	0x03, 0x1b
        /*014e*/ 	.short	0x00ff


	//----- nvinfo : EIATTR_NUM_BARRIERS
	.align		4
        /*0150*/ 	.byte	0x02, 0x4c
        /*0152*/ 	.byte	0x01
	.zero		1


	//----- nvinfo : EIATTR_MERCURY_ISA_VERSION
	.align		4
        /*0154*/ 	.byte	0x03, 0x5f
        /*0156*/ 	.short	0x0101


	//----- nvinfo : EIATTR_COOP_GROUP_MASK_REGIDS
	.align		4
        /*0158*/ 	.byte	0x04, 0x29
        /*015a*/ 	.short	(.L_28881 - .L_28880)


	//   ....[0]....
.L_28880:
        /*015c*/ 	.word	0xffffffff


	//   ....[1]....
        /*0160*/ 	.word	0xffffffff


	//   ....[2]....
        /*0164*/ 	.word	0xffffffff


	//   ....[3]....
        /*0168*/ 	.word	0xffffffff


	//   ....[4]....
        /*016c*/ 	.word	0xffffffff


	//   ....[5]....
        /*0170*/ 	.word	0xffffffff


	//   ....[6]....
        /*0174*/ 	.word	0xffffffff


	//   ....[7]....
        /*0178*/ 	.word	0xffffffff


	//   ....[8]....
        /*017c*/ 	.word	0xffffffff


	//   ....[9]....
        /*0180*/ 	.word	0xffffffff


	//   ....[10]....
        /*0184*/ 	.word	0xffffffff


	//   ....[11]....
        /*0188*/ 	.word	0xffffffff


	//   ....[12]....
        /*018c*/ 	.word	0xffffffff


	//   ....[13]....
        /*0190*/ 	.word	0xffffffff


	//   ....[14]....
        /*0194*/ 	.word	0xffffffff


	//   ....[15]....
        /*0198*/ 	.word	0xffffffff


	//   ....[16]....
        /*019c*/ 	.word	0xffffffff


	//   ....[17]....
        /*01a0*/ 	.word	0xffffffff


	//   ....[18]....
        /*01a4*/ 	.word	0xffffffff


	//   ....[19]....
        /*01a8*/ 	.word	0xffffffff


	//   ....[20]....
        /*01ac*/ 	.word	0xffffffff


	//   ....[21]....
        /*01b0*/ 	.word	0xffffffff


	//   ....[22]....
        /*01b4*/ 	.word	0xffffffff


	//   ....[23]....
        /*01b8*/ 	.word	0xffffffff


	//   ....[24]....
        /*01bc*/ 	.word	0xffffffff


	//   ....[25]....
        /*01c0*/ 	.word	0xffffffff


	//   ....[26]....
        /*01c4*/ 	.word	0xffffffff


	//   ....[27]....
        /*01c8*/ 	.word	0xffffffff


	//   ....[28]....
        /*01cc*/ 	.word	0xffffffff


	//   ....[29]....
        /*01d0*/ 	.word	0xffffffff


	//   ....[30]....
        /*01d4*/ 	.word	0xffffffff


	//   ....[31]....
        /*01d8*/ 	.word	0xffffffff


	//   ....[32]....
        /*01dc*/ 	.word	0xffffffff


	//   ....[33]....
        /*01e0*/ 	.word	0xffffffff


	//   ....[34]....
        /*01e4*/ 	.word	0xffffffff


	//   ....[35]....
        /*01e8*/ 	.word	0xffffffff


	//   ....[36]....
        /*01ec*/ 	.word	0xffffffff


	//   ....[37]....
        /*01f0*/ 	.word	0xffffffff


	//   ....[38]....
        /*01f4*/ 	.word	0xffffffff


	//   ....[39]....
        /*01f8*/ 	.word	0xffffffff


	//   ....[40]....
        /*01fc*/ 	.word	0x0500003c


	//   ....[41]....
        /*0200*/ 	.word	0x0500003c


	//   ....[42]....
        /*0204*/ 	.word	0x0500003c


	//   ....[43]....
        /*0208*/ 	.word	0x0500003c


	//   ....[44]....
        /*020c*/ 	.word	0x0500003c


	//----- nvinfo : EIATTR_COOP_GROUP_INSTR_OFFSETS
	.align		4
.L_28881:
        /*0210*/ 	.byte	0x04, 0x28
        /*0212*/ 	.short	(.L_28883 - .L_28882)


	//   ....[0]....
.L_28882:
        /*0214*/ 	.word	0x00000d80


	//   ....[1]....
        /*0218*/ 	.word	0x00000f40


	//   ....[2]....
        /*021c*/ 	.word	0x00000f60


	//   ....[3]....
        /*0220*/ 	.word	0x00000f80


	//   ....[4]....
        /*0224*/ 	.word	0x00000fa0


	//   ....[5]....
        /*0228*/ 	.word	0x000010a0


	//   ....[6]....
        /*022c*/ 	.word	0x000010e0


	//   ....[7]....
        /*0230*/ 	.word	0x00001150


	//   ....[8]....
        /*0234*/ 	.word	0x00001f80


	//   ....[9]....
        /*0238*/ 	.word	0x00001fb0


	//   ....[10]....
        /*023c*/ 	.word	0x00001fd0


	//   ....[11]....
        /*0240*/ 	.word	0x00001ff0


	//   ....[12]....
        /*0244*/ 	.word	0x00002010


	//   ....[13]....
        /*0248*/ 	.word	0x00002060


	//   ....[14]....
        /*024c*/ 	.word	0x00002080


	//   ....[15]....
        /*0250*/ 	.word	0x000020a0


	//   ....[16]....
        /*0254*/ 	.word	0x00003900


	//   ....[17]....
        /*0258*/ 	.word	0x00003940


	//   ....[18]....
        /*025c*/ 	.word	0x00003980


	//   ....[19]....
        /*0260*/ 	.word	0x000039c0


	//   ....[20]....
        /*0264*/ 	.word	0x00003a00


	//   ....[21]....
        /*0268*/ 	.word	0x00003a30


	//   ....[22]....
        /*026c*/ 	.word	0x00003a50


	//   ....[23]....
        /*0270*/ 	.word	0x00003a80


	//   ....[24]....
        /*0274*/ 	.word	0x00003aa0


	//   ....[25]....
        /*0278*/ 	.word	0x00003ad0


	//   ....[26]....
        /*027c*/ 	.word	0x00003af0


	//   ....[27]....
        /*0280*/ 	.word	0x00003b10


	//   ....[28]....
        /*0284*/ 	.word	0x00003b40


	//   ....[29]....
        /*0288*/ 	.word	0x00003b60


	//   ....[30]....
        /*028c*/ 	.word	0x00003b80


	//   ....[31]....
        /*0290*/ 	.word	0x00003ba0


	//   ....[32]....
        /*0294*/ 	.word	0x00003bc0


	//   ....[33]....
        /*0298*/ 	.word	0x00003be0


	//   ....[34]....
        /*029c*/ 	.word	0x00003bf0


	//   ....[35]....
        /*02a0*/ 	.word	0x00003c10


	//   ....[36]....
        /*02a4*/ 	.word	0x00003c30


	//   ....[37]....
        /*02a8*/ 	.word	0x00003c50


	//   ....[38]....
        /*02ac*/ 	.word	0x00003c70


	//   ....[39]....
        /*02b0*/ 	.word	0x00003c90


	//   ....[40]....
        /*02b4*/ 	.word	0x00004490


	//   ....[41]....
        /*02b8*/ 	.word	0x00004540


	//   ....[42]....
        /*02bc*/ 	.word	0x000045e0


	//   ....[43]....
        /*02c0*/ 	.word	0x00004650


	//   ....[44]....
        /*02c4*/ 	.word	0x000046c0


	//----- nvinfo : EIATTR_VRC_CTA_INIT_COUNT
	.align		4
.L_28883:
        /*02c8*/ 	.byte	0x02, 0x4a
	.zero		1
	.zero		1


	//----- nvinfo : EIATTR_EXIT_INSTR_OFFSETS
	.align		4
        /*02cc*/ 	.byte	0x04, 0x1c
        /*02ce*/ 	.short	(.L_28885 - .L_28884)


	//   ....[0]....
.L_28884:
        /*02d0*/ 	.word	0x00004290


	//   ....[1]....
        /*02d4*/ 	.word	0x000042d0


	//   ....[2]....
        /*02d8*/ 	.word	0x00004430


	//----- nvinfo : EIATTR_CRS_STACK_SIZE
	.align		4
.L_28885:
        /*02dc*/ 	.byte	0x04, 0x1e
        /*02de*/ 	.short	(.L_28887 - .L_28886)
.L_28886:
        /*02e0*/ 	.word	0x00000000


	//----- nvinfo : EIATTR_CBANK_PARAM_SIZE
	.align		4
.L_28887:
        /*02e4*/ 	.byte	0x03, 0x19
        /*02e6*/ 	.short	0x007c


	//----- nvinfo : EIATTR_PARAM_CBANK
	.align		4
        /*02e8*/ 	.byte	0x04, 0x0a
        /*02ea*/ 	.short	(.L_28889 - .L_28888)
	.align		4
.L_28888:
        /*02ec*/ 	.word	index@(.nv.constant0._ZN4vllm25paged_attention_v1_kernelIffLi96ELi16ELi128ELNS_18Fp8KVCacheDataTypeE0ELb0EEEvPT_PKS2_PKT0_S8_ifPKiSA_iPKfiiiSC_SC_iiiii)
        /*02f0*/ 	.short	0x0380
        /*02f2*/ 	.short	0x007c


	//----- nvinfo : EIATTR_SW_WAR
	.align		4
.L_28889:
        /*02f4*/ 	.byte	0x04, 0x36
        /*02f6*/ 	.short	(.L_28891 - .L_28890)
.L_28890:
        /*02f8*/ 	.word	0x00000008
.L_28891:


//--------------------- .nv.info._ZN4vllm25paged_attention_v1_kernelIffLi80ELi16ELi128ELNS_18Fp8KVCacheDataTypeE0ELb0EEEvPT_PKS2_PKT0_S8_ifPKiSA_iPKfiiiSC_SC_iiiii --------------------------
	.section	.nv.info._ZN4vllm25paged_attention_v1_kernelIffLi80ELi16ELi128ELNS_18Fp8KVCacheDataTypeE0ELb0EEEvPT_PKS2_PKT0_S8_ifPKiSA_iPKfiiiSC_SC_iiiii,"",@"SHT_CUDA_INFO"
	.sectionflags	@""
	.align	4


	//----- nvinfo : EIATTR_CUDA_API_VERSION
	.align		4
        /*0000*/ 	.byte	0x04, 0x37
        /*0002*/ 	.short	(.L_28893 - .L_28892)
.L_28892:
        /*0004*/ 	.word	0x00000082


	//----- nvinfo : EIATTR_KPARAM_INFO
	.align		4
.L_28893:
        /*0008*/ 	.byte	0x04, 0x17
        /*000a*/ 	.short	(.L_28895 - .L_28894)
.L_28894:
        /*000c*/ 	.word	0x00000000
        /*0010*/ 	.short	0x0013
        /*0012*/ 	.short	0x0078
        /*0014*/ 	.byte	0x00, 0xf0, 0x11, 0x00


	//----- nvinfo : EIATTR_KPARAM_INFO
	.align		4
.L_28895:
        /*0018*/ 	.byte	0x04, 0x17
        /*001a*/ 	.short	(.L_28897 - .L_28896)
.L_28896:
        /*001c*/ 	.word	0x00000000
        /*0020*/ 	.short	0x0012
        /*0022*/ 	.short	0x0074
        /*0024*/ 	.byte	0x00, 0xf0, 0x11, 0x00


	//----- nvinfo : EIATTR_KPARAM_INFO
	.align		4
.L_28897:
        /*0028*/ 	.byte	0x04, 0x17
        /*002a*/ 	.short	(.L_28899 - .L_28898)
.L_28898:
        /*002c*/ 	.word	0x00000000
        /*0030*/ 	.short	0x0011
        /*0032*/ 	.short	0x0070
        /*0034*/ 	.byte	0x00, 0xf0, 0x11, 0x00


	//----- nvinfo : EIATTR_KPARAM_INFO
	.align		4
.L_28899:
        /*0038*/ 	.byte	0x04, 0x17
        /*003a*/ 	.short	(.L_28901 - .L_28900)
.L_28900:
        /*003c*/ 	.word	0x00000000
        /*0040*/ 	.short	0x0010
        /*0042*/ 	.short	0x006c
        /*0044*/ 	.byte	0x00, 0xf0, 0x11, 0x00


	//----- nvinfo : EIATTR_KPARAM_INFO
	.align		4
.L_28901:
        /*0048*/ 	.byte	0x04, 0x17
        /*004a*/ 	.short	(.L_28903 - .L_28902)
.L_28902:
        /*004c*/ 	.word	0x00000000
        /*0050*/ 	.short	0x000f
        /*0052*/ 	.short	0x0068
        /*0054*/ 	.byte	0x00, 0xf0, 0x11, 0x00


	//----- nvinfo : EIATTR_KPARAM_INFO
	.align		4
.L_28903:
        /*0058*/ 	.byte	0x04, 0x17
        /*005a*/ 	.short	(.L_28905 - .L_28904)
.L_28904:
        /*005c*/ 	.word	0x00000000
        /*0060*/ 	.short	0x000e
        /*0062*/ 	.short	0x0060
        /*0064*/ 	.byte	0x00, 0xf5, 0x21, 0x00


	//----- nvinfo : EIATTR_KPARAM_INFO
	.align		4
.L_28905:
        /*0068*/ 	.byte	0x04, 0x17
        /*006a*/ 	.short	(.L_28907 - .L_28906)
.L_28906:
        /*006c*/ 	.word	0x00000000
        /*0070*/ 	.short	0x000d
        /*0072*/ 	.short	0x0058
        /*0074*/ 	.byte	0x00, 0xf5, 0x21, 0x00


	//----- nvinfo : EIATTR_KPARAM_INFO
	.align		4
.L_28907:
        /*0078*/ 	.byte	0x04, 0x17
        /*007a*/ 	.short	(.L_28909 - .L_28908)
.L_28908:
        /*007c*/ 	.word	0x00000000
        /*0080*/ 	.short	0x000c
        /*0082*/ 	.short	0x0050
        /*0084*/ 	.byte	0x00, 0xf0, 0x11, 0x00


	//----- nvinfo : EIATTR_KPARAM_INFO
	.align		4
.L_28909:
        /*0088*/ 	.byte	0x04, 0x17
        /*008a*/ 	.short	(.L_28911 - .L_28910)
.L_28910:
        /*008c*/ 	.word	0x00000000
        /*0090*/ 	.short	0x000b
        /*0092*/ 	.short	0x004c
        /*0094*/ 	.byte	0x00, 0xf0, 0x11, 0x00


	//----- nvinfo : EIATTR_KPARAM_INFO
	.align		4
.L_28911:
        /*0098*/ 	.byte	0x04, 0x17
        /*009a*/ 	.short	(.L_28913 - .L_28912)
.L_28912:
        /*009c*/ 	.word	0x00000000
        /*00a0*/ 	.short	0x000a
        /*00a2*/ 	.short	0x0048
        /*00a4*/ 	.byte	0x00, 0xf0, 0x11, 0x00


	//----- nvinfo : EIATTR_KPARAM_INFO
	.align		4
.L_28913:
        /*00a8*/ 	.byte	0x04, 0x17
        /*00aa*/ 	.short	(.L_28915 - .L_28914)
.L_28914:
        /*00ac*/ 	.word	0x00000000
        /*00b0*/ 	.short	0x0009
        /*00b2*/ 	.short	0x0040
        /*00b4*/ 	.byte	0x00, 0xf5, 0x21, 0x00


	//----- nvinfo : EIATTR_KPARAM_INFO
	.align		4
.L_28915:
        /*00b8*/ 	.byte	0x04, 0x17
        /*00ba*/ 	.short	(.L_28917 - .L_28916)
.L_28916:
        /*00bc*/ 	.word	0x00000000
        /*00c0*/ 	.short	0x0008
        /*00c2*/ 	.short	0x0038
        /*00c4*/ 	.byte	0x00, 0xf0, 0x11, 0x00


	//----- nvinfo : EIATTR_KPARAM_INFO
	.align		4
.L_28917:
        /*00c8*/ 	.byte	0x04, 0x17
        /*00ca*/ 	.short	(.L_28919 - .L_28918)
.L_28918:
        /*00cc*/ 	.word	0x00000000
        /*00d0*/ 	.short	0x0007
        /*00d2*/ 	.short	0x0030
        /*00d4*/ 	.byte	0x00, 0xf5, 0x21, 0x00


	//----- nvinfo : EIATTR_KPARAM_INFO
	.align		4
.L_28919:
        /*00d8*/ 	.byte	0x04, 0x17
        /*00da*/ 	.short	(.L_28921 - .L_28920)
.L_28920:
        /*00dc*/ 	.word	0x00000000
        /*00e0*/ 	.short	0x0006
        /*00e2*/ 	.short	0x0028
        /*00e4*/ 	.byte	0x00, 0xf5, 0x21, 0x00


	//----- nvinfo : EIATTR_KPARAM_INFO
	.align		4
.L_28921:
        /*00e8*/ 	.byte	0x04, 0x17
        /*00ea*/ 	.short	(.L_28923 - .L_28922)
.L_28922:
        /*00ec*/ 	.word	0x00000000
        /*00f0*/ 	.short	0x0005
        /*00f2*/ 	.short	0x0024
        /*00f4*/ 	.byte	0x00, 0xf0, 0x11, 0x00


	//----- nvinfo : EIATTR_KPARAM_INFO
	.align		4
.L_28923:
        /*00f8*/ 	.byte	0x04, 0x17
        /*00fa*/ 	.short	(.L_28925 - .L_28924)
.L_28924:
        /*00fc*/ 	.word	0x00000000
        /*0100*/ 	.short	0x0004
        /*0102*/ 	.short	0x0020
        /*0104*/ 	.byte	0x00, 0xf0, 0x11, 0x00


	//----- nvinfo : EIATTR_KPARAM_INFO
	.align		4
.L_28925:
        /*0108*/ 	.byte	0x04, 0x17
        /*010a*/ 	.short	(.L_28927 - .L_28926)
.L_28926:
        /*010c*/ 	.word	0x00000000
        /*0110*/ 	.short	0x0003
        /*0112*/ 	.short	0x0018
        /*0114*/ 	.byte	0x00, 0xf5, 0x21, 0x00


	//----- nvinfo : EIATTR_KPARAM_INFO
	.align		4
.L_28927:
        /*0118*/ 	.byte	0x04, 0x17
        /*011a*/ 	.short	(.L_28929 - .L_28928)
.L_28928:
        /*011c*/ 	.word	0x00000000
        /*0120*/ 	.short	0x0002
        /*0122*/ 	.short	0x0010
        /*0124*/ 	.byte	0x00, 0xf5, 0x21, 0x00


	//----- nvinfo : EIATTR_KPARAM_INFO
	.align		4
.L_28929:
        /*0128*/ 	.byte	0x04, 0x17
        /*012a*/ 	.short	(.L_28931 - .L_28930)
.L_28930:
        /*012c*/ 	.word	0x00000000
        /*0130*/ 	.short	0x0001
        /*0132*/ 	.short	0x0008
        /*0134*/ 	.byte	0x00, 0xf5, 0x21, 0x00


	//----- nvinfo : EIATTR_KPARAM_INFO
	.align		4
.L_28931:
        /*0138*/ 	.byte	0x04, 0x17
        /*013a*/ 	.short	(.L_28933 - .L_28932)
.L_28932:
        /*013c*/ 	.word	0x00000000
        /*0140*/ 	.short	0x0000
        /*0142*/ 	.short	0x0000
        /*0144*/ 	.byte	0x00, 0xf5, 0x21, 0x00


	//----- nvinfo : EIATTR_SPARSE_MMA_MASK
	.align		4
.L_28933:
        /*0148*/ 	.byte	0x03, 0x50
        /*014a*/ 	.short	0x0000


	//----- nvinfo : EIATTR_MAXREG_COUNT
	.align		4
        /*014c*/ 	.byte	0x03, 0x1b
        /*014e*/ 	.short	0x00ff


	//----- nvinfo : EIATTR_NUM_BARRIERS
	.align		4
        /*0150*/ 	.byte	0x02, 0x4c
        /*0152*/ 	.byte	0x01
	.zero		1


	//----- nvinfo : EIATTR_MERCURY_ISA_VERSION
	.align		4
        /*0154*/ 	.byte	0x03, 0x5f
        /*0156*/ 	.short	0x0101


	//----- nvinfo : EIATTR_COOP_GROUP_MASK_REGIDS
	.align		4
        /*0158*/ 	.byte	0x04, 0x29
        /*015a*/ 	.short	(.L_28935 - .L_28934)


	//   ....[0]....
.L_28934:
        /*015c*/ 	.word	0xffffffff


	//   ....[1]....
        /*0160*/ 	.word	0xffffffff


	//   ....[2]....
        /*0164*/ 	.word	0xffffffff


	//   ....[3]....
        /*0168*/ 	.word	0xffffffff


	//   ....[4]....
        /*016c*/ 	.word	0xffffffff


	//   ....[5]....
        /*0170*/ 	.word	0xffffffff


	//   ....[6]....
        /*0174*/ 	.word	0xffffffff


	//   ....[7]....
        /*0178*/ 	.word	0xffffffff


	//   ....[8]....
        /*017c*/ 	.word	0xffffffff


	//   ....[9]....
        /*0180*/ 	.word	0xffffffff


	//   ....[10]....
        /*0184*/ 	.word	0xffffffff


	//   ....[11]....
        /*0188*/ 	.word	0xffffffff


	//   ....[12]....
        /*018c*/ 	.word	0xffffffff


	//   ....[13]....
        /*0190*/ 	.word	0xffffffff


	//   ....[14]....
        /*0194*/ 	.word	0xffffffff


	//   ....[15]....
        /*0198*/ 	.word	0xffffffff


	//   ....[16]....
        /*019c*/ 	.word	0xffffffff


	//   ....[17]....
        /*01a0*/ 	.word	0xffffffff


	//   ....[18]....
        /*01a4*/ 	.word	0xffffffff


	//   ....[19]....
        /*01a8*/ 	.word	0xffffffff


	//   ....[20]....
        /*01ac*/ 	.word	0xffffffff


	//   ....[21]....
        /*01b0*/ 	.word	0xffffffff


	//   ....[22]....
        /*01b4*/ 	.word	0xffffffff


	//   ....[23]....
        /*01b8*/ 	.word	0xffffffff


	//   ....[24]....
        /*01bc*/ 	.word	0xffffffff


	//   ....[25]....
        /*01c0*/ 	.word	0xffffffff


	//   ....[26]....
        /*01c4*/ 	.word	0xffffffff


	//   ....[27]....
        /*01c8*/ 	.word	0xffffffff


	//   ....[28]....
        /*01cc*/ 	.word	0xffffffff


	//   ....[29]....
        /*01d0*/ 	.word	0xffffffff


	//   ....[30]....
        /*01d4*/ 	.word	0xffffffff


	//   ....[31]....
        /*01d8*/ 	.word	0xffffffff


	//   ....[32]....
        /*01dc*/ 	.word	0xffffffff


	//   ....[33]....
        /*01e0*/ 	.word	0xffffffff


	//   ....[34]....
        /*01e4*/ 	.word	0xffffffff


	//   ....[35]....
        /*01e8*/ 	.word	0xffffffff


	//   ....[36]....
        /*01ec*/ 	.word	0x05000032


	//   ....[37]....
        /*01f0*/ 	.word	0x05000032


	//   ....[38]....
        /*01f4*/ 	.word	0x05000032


	//   ....[39]....
        /*01f8*/ 	.word	0x05000032


	//   ....[40]....
        /*01fc*/ 	.word	0x05000032


	//----- nvinfo : EIATTR_COOP_GROUP_INSTR_OFFSETS
	.align		4
.L_28935:
        /*0200*/ 	.byte	0x04, 0x28
        /*0202*/ 	.short	(.L_28937 - .L_28936)


	//   ....[0]....
.L_28936:
        /*0204*/ 	.word	0x00000d30


	//   ....[1]....
        /*0208*/ 	.word	0x00000ec0


	//   ....[2]....
        /*020c*/ 	.word	0x00000ee0


	//   ....[3]....
        /*0210*/ 	.word	0x00000f00


	//   ....[4]....
        /*0214*/ 	.word	0x00000f20


	//   ....[5]....
        /*0218*/ 	.word	0x00001060


	//   ....[6]....
        /*021c*/ 	.word	0x00001090


	//   ....[7]....
        /*0220*/ 	.word	0x000010d0


	//   ....[8]....
        /*0224*/ 	.word	0x00001f20


	//   ....[9]....
        /*0228*/ 	.word	0x00001f60


	//   ....[10]....
        /*022c*/ 	.word	0x00001f80


	//   ....[11]....
        /*0230*/ 	.word	0x00001fa0


	//   ....[12]....
        /*0234*/ 	.word	0x00001fc0


	//   ....[13]....
        /*0238*/ 	.word	0x00002010


	//   ....[14]....
        /*023c*/ 	.word	0x00002030


	//   ....[15]....
        /*0240*/ 	.word	0x00002050


	//   ....[16]....
        /*0244*/ 	.word	0x00003710


	//   ....[17]....
        /*0248*/ 	.word	0x00003750


	//   ....[18]....
        /*024c*/ 	.word	0x00003790


	//   ....[19]....
        /*0250*/ 	.word	0x000037c0


	//   ....[20]....
        /*0254*/ 	.word	0x000037f0


	//   ....[21]....
        /*0258*/ 	.word	0x00003800


	//   ....[22]....
        /*025c*/ 	.word	0x00003810


	//   ....[23]....
        /*0260*/ 	.word	0x00003840


	//   ....[24]....
        /*0264*/ 	.word	0x00003860


	//   ....[25]....
        /*0268*/ 	.word	0x00003890


	//   ....[26]....
        /*026c*/ 	.word	0x000038d0


	//   ....[27]....
        /*0270*/ 	.word	0x00003900


	//   ....[28]....
        /*0274*/ 	.word	0x00003930


	//   ....[29]....
        /*0278*/ 	.word	0x00003960


	//   ....[30]....
        /*027c*/ 	.word	0x00003990


	//   ....[31]....
        /*0280*/ 	.word	0x000039b0


	//   ....[32]....
        /*0284*/ 	.word	0x000039c0


	//   ....[33]....
        /*0288*/ 	.word	0x000039e0


	//   ....[34]....
        /*028c*/ 	.word	0x00003a00


	//   ....[35]....
        /*0290*/ 	.word	0x00003a20


	//   ....[36]....
        /*0294*/ 	.word	0x00004170


	//   ....[37]....
        /*0298*/ 	.word	0x00004210


	//   ....[38]....
        /*029c*/ 	.word	0x000042b0


	//   ....[39]....
        /*02a0*/ 	.word	0x00004320


	//   ....[40]....
        /*02a4*/ 	.word	0x00004390


	//----- nvinfo : EIATTR_VRC_CTA_INIT_COUNT
	.align		4
.L_28937:
        /*02a8*/ 	.byte	0x02, 0x4a
	.zero		1
	.zero		1


	//----- nvinfo : EIATTR_EXIT_INSTR_OFFSETS
	.align		4
        /*02ac*/ 	.byte	0x04, 0x1c
        /*02ae*/ 	.short	(.L_28939 - .L_28938)


	//   ....[0]....
.L_28938:
        /*02b0*/ 	.word	0x00003f60


	//   ....[1]....
        /*02b4*/ 	.word	0x00003fc0


	//   ....[2]....
        /*02b8*/ 	.word	0x00004100


	//----- nvinfo : EIATTR_CRS_STACK_SIZE
	.align		4
.L_28939:
        /*02bc*/ 	.byte	0x04, 0x1e
        /*02be*/ 	.short	(.L_28941 - .L_28940)
.L_28940:
        /*02c0*/ 	.word	0x00000000


	//----- nvinfo : EIATTR_CBANK_PARAM_SIZE
	.align		4
.L_28941:
        /*02c4*/ 	.byte	0x03, 0x19
        /*02c6*/ 	.short	0x007c


	//----- nvinfo : EIATTR_PARAM_CBANK
	.align		4
        /*02c8*/ 	.byte	0x04, 0x0a
        /*02ca*/ 	.short	(.L_28943 - .L_28942)
	.align		4
.L_28942:
        /*02cc*/ 	.word	index@(.nv.constant0._ZN4vllm25paged_attention_v1_kernelIffLi80ELi16ELi128ELNS_18Fp8KVCacheDataTypeE0ELb0EEEvPT_PKS2_PKT0_S8_ifPKiSA_iPKfiiiSC_SC_iiiii)
        /*02d0*/ 	.short	0x0380
        /*02d2*/ 	.short	0x007c


	//----- nvinfo : EIATTR_SW_WAR
	.align		4
.L_28943:
        /*02d4*/ 	.byte	0x04, 0x36
        /*02d6*/ 	.short	(.L_28945 - .L_28944)
.L_28944:
        /*02d8*/ 	.word	0x00000008
.L_28945:


//--------------------- .nv.info._ZN4vllm25paged_attention_v1_kernelIffLi64ELi16ELi128ELNS_18Fp8KVCacheDataTypeE0ELb0EEEvPT_PKS2_PKT0_S8_ifPKiSA_iPKfiiiSC_SC_iiiii --------------------------
	.section	.nv.info._ZN4vllm25paged_attention_v1_kernelIffLi64ELi16ELi128ELNS_18Fp8KVCacheDataTypeE0ELb0EEEvPT_PKS2_PKT0_S8_ifPKiSA_iPKfiiiSC_SC_iiiii,"",@"SHT_CUDA_INFO"
	.sectionflags	@""
	.align	4


	//----- nvinfo : EIATTR_CUDA_API_VERSION
	.align		4
        /*0000*/ 	.byte	0x04, 0x37
        /*0002*/ 	.short	(.L_28947 - .L_28946)
.L_28946:
        /*0004*/ 	.word	0x00000082


	//----- nvinfo : EIATTR_KPARAM_INFO
	.align		4
.L_28947:
        /*0008*/ 	.byte	0x04, 0x17
        /*000a*/ 	.short	(.L_28949 - .L_28948)
.L_28948:
        /*000c*/ 	.word	0x00000000
        /*0010*/ 	.short	0x0013
        /*0012*/ 	.short	0x0078
        /*0014*/ 	.byte	0x00, 0xf0, 0x11, 0x00


	//----- nvinfo : EIATTR_KPARAM_INFO
	.align		4
.L_28949:
        /*0018*/ 	.byte	0x04, 0x17
        /*001a*/ 	.short	(.L_28951 - .L_28950)
.L_28950:
        /*001c*/ 	.word	0x00000000
        /*0020*/ 	.short	0x0012
        /*0022*/ 	.short	0x0074
        /*0024*/ 	.byte	0x00, 0xf0, 0x11, 0x00


	//----- nvinfo : EIATTR_KPARAM_INFO
	.align		4
.L_28951:
        /*0028*/ 	.byte	0x04, 0x17
        /*002a*/ 	.short	(.L_28953 - .L_28952)
.L_28952:
        /*002c*/ 	.word	0x00000000
        /*0030*/ 	.short	0x0011
        /*0032*/ 	.short	0x0070
        /*0034*/ 	.byte	0x00, 0xf0, 0x11, 0x00


	//----- nvinfo : EIATTR_KPARAM_INFO
	.align		4
.L_28953:
        /*0038*/ 	.byte	0x04, 0x17
        /*003a*/ 	.short	(.L_28955 - .L_28954)
.L_28954:
        /*003c*/ 	.word	0x00000000
        /*0040*/ 	.short	0x0010
        /*0042*/ 	.short	0x006c
        /*0044*/ 	.byte	0x00, 0xf0, 0x11, 0x00


	//----- nvinfo : EIATTR_KPARAM_INFO
	.align		4
.L_28955:
        /*0048*/ 	.byte	0x04, 0x17
        /*004a*/ 	.short	(.L_28957 - .L_28956)
.L_28956:
        /*004c*/ 	.word	0x00000000
        /*0050*/ 	.short	0x000f
        /*0052*/ 	.short	0x0068
        /*0054*/ 	.byte	0x00, 0xf0, 0x11, 0x00


	//----- nvinfo : EIATTR_KPARAM_INFO
	.align		4
.L_28957:
        /*0058*/ 	.byte	0x04, 0x17
        /*005a*/ 	.short	(.L_28959 - .L_28958)
.L_28958:
        /*005c*/ 	.word	0x00000000
        /*0060*/ 	.short	0x000e
        /*0062*/ 	.short	0x0060
        /*0064*/ 	.byte	0x00, 0xf5, 0x21, 0x00


	//----- nvinfo : EIATTR_KPARAM_INFO
	.align		4
.L_28959:
        /*0068*/ 	.byte	0x04, 0x17
        /*006a*/ 	.short	(.L_28961 - .L_28960)
.L_28960:
        /*006c*/ 	.word	0x00000000
        /*0070*/ 	.short	0x000d
        /*0072*/ 	.short	0x0058
        /*0074*/ 	.byte	0x00, 0xf5, 0x21, 0x00


	//----- nvinfo : EIATTR_KPARAM_INFO
	.align		4
.L_28961:
        /*0078*/ 	.byte	0x04, 0x17
        /*007a*/ 	.short	(.L_28963 - .L_28962)
.L_28962:
        /*007c*/ 	.word	0x00000000
        /*0080*/ 	.short	0x000c
        /*0082*/ 	.short	0x0050
        /*0084*/ 	.byte	0x00, 0xf0, 0x11, 0x00


	//----- nvinfo : EIATTR_KPARAM_INFO
	.align		4
.L_28963:
        /*0088*/ 	.byte	0x04, 0x17
        /*008a*/ 	.short	(.L_28965 - .L_28964)
.L_28964:
        /*008c*/ 	.word	0x00000000
        /*0090*/ 	.short	0x000b
        /*0092*/ 	.short	0x004c
        /*0094*/ 	.byte	0x00, 0xf0, 0x11, 0x00


	//----- nvinfo : EIATTR_KPARAM_INFO
	.align		4
.L_28965:
        /*0098*/ 	.byte	0x04, 0x17
        /*009a*/ 	.short	(.L_28967 - .L_28966)
.L_28966:
        /*009c*/ 	.word	0x00000000
        /*00a0*/ 	.short	0x000a
        /*00a2*/ 	.short	0x0048
        /*00a4*/ 	.byte	0x00, 0xf0, 0x11, 0x00


	//----- nvinfo : EIATTR_KPARAM_INFO
	.align		4
.L_28967:
        /*00a8*/ 	.byte	0x04, 0x17
        /*00aa*/ 	.short	(.L_28969 - .L_28968)
.L_28968:
        /*00ac*/ 	.word	0x00000000
        /*00b0*/ 	.short	0x0009
        /*00b2*/ 	.short	0x0040
        /*00b4*/ 	.byte	0x00, 0xf5, 0x21, 0x00


	//----- nvinfo : EIATTR_KPARAM_INFO
	.align		4
.L_28969:
        /*00b8*/ 	.byte	0x04, 0x17
        /*00ba*/ 	.short	(.L_28971 - .L_28970)
.L_28970:
        /*00bc*/ 	.word	0x00000000
        /*00c0*/ 	.short	0x0008
        /*00c2*/ 	.short	0x0038
        /*00c4*/ 	.byte	0x00, 0xf0, 0x11, 0x00


	//----- nvinfo : EIATTR_KPARAM_INFO
	.align		4
.L_28971:
        /*00c8*/ 	.byte	0x04, 0x17
        /*00ca*/ 	.short	(.L_28973 - .L_28972)
.L_28972:
        /*00cc*/ 	.word	0x00000000
        /*00d0*/ 	.short	0x0007
        /*00d2*/ 	.short	0x0030
        /*00d4*/ 	.byte	0x00, 0xf5, 0x21, 0x00


	//----- nvinfo : EIATTR_KPARAM_INFO
	.align		4
.L_28973:
        /*00d8*/ 	.byte	0x04, 0x17
        /*00da*/ 	.short	(.L_28975 - .L_28974)
.L_28974:
        /*00dc*/ 	.word	0x00000000
        /*00e0*/ 	.short	0x0006
        /*00e2*/ 	.short	0x0028
        /*00e4*/ 	.byte	0x00, 0xf5, 0x21, 0x00


	//----- nvinfo : EIATTR_KPARAM_INFO
	.align		4
.L_28975:
        /*00e8*/ 	.byte	0x04, 0x17
        /*00ea*/ 	.short	(.L_28977 - .L_28976)
.L_28976:
        /*00ec*/ 	.word	0x00000000
        /*00f0*/ 	.short	0x0005
        /*00f2*/ 	.short	0x0024
        /*00f4*/ 	.byte	0x00, 0xf0, 0x11, 0x00


	//----- nvinfo : EIATTR_KPARAM_INFO
	.align		4
.L_28977:
        /*00f8*/ 	.byte	0x04, 0x17
        /*00fa*/ 	.short	(.L_28979 - .L_28978)
.L_28978:
        /*00fc*/ 	.word	0x00000000
        /*0100*/ 	.short	0x0004
        /*0102*/ 	.short	0x0020
        /*0104*/ 	.byte	0x00, 0xf0, 0x11, 0x00


	//----- nvinfo : EIATTR_KPARAM_INFO
	.align		4
.L_28979:
        /*0108*/ 	.byte	0x04, 0x17
        /*010a*/ 	.short	(.L_28981 - .L_28980)
.L_28980:
        /*010c*/ 	.word	0x00000000
        /*0110*/ 	.short	0x0003
        /*0112*/ 	.short	0x0018
        /*0114*/ 	.byte	0x00, 0xf5, 0x21, 0x00


	//----- nvinfo : EIATTR_KPARAM_INFO
	.align		4
.L_28981:
        /*0118*/ 	.byte	0x04, 0x17
        /*011a*/ 	.short	(.L_28983 - .L_28982)
.L_28982:
        /*011c*/ 	.word	0x00000000
        /*0120*/ 	.short	0x0002
        /*0122*/ 	.short	0x0010
        /*0124*/ 	.byte	0x00, 0xf5, 0x21, 0x00


	//----- nvinfo : EIATTR_KPARAM_INFO
	.align		4
.L_28983:
        /*0128*/ 	.byte	0x04, 0x17
        /*012a*/ 	.short	(.L_28985 - .L_28984)
.L_28984:
        /*012c*/ 	.word	0x00000000
        /*0130*/ 	.short	0x0001
        /*0132*/ 	.short	0x0008
        /*0134*/ 	.byte	0x00, 0xf5, 0x21, 0x00


	//----- nvinfo : EIATTR_KPARAM_INFO
	.align		4
.L_28985:
        /*0138*/ 	.byte	0x04, 0x17
        /*013a*/ 	.short	(.L_28987 - .L_28986)
.L_28986:
        /*013c*/ 	.word	0x00000000
        /*0140*/ 	.short	0x0000
        /*0142*/ 	.short	0x0000
        /*0144*/ 	.byte	0x00, 0xf5, 0x21, 0x00


	//----- nvinfo : EIATTR_SPARSE_MMA_MASK
	.align		4
.L_28987:
        /*0148*/ 	.byte	0x03, 0x50
        /*014a*/ 	.short	0x0000


	//----- nvinfo : EIATTR_MAXREG_COUNT
	.align		4
        /*014c*/ 	.byte	0x03, 0x1b
        /*014e*/ 	.short	0x00ff


	//----- nvinfo : EIATTR_NUM_BARRIERS
	.align		4
        /*0150*/ 	.byte	0x02, 0x4c
        /*0152*/ 	.byte	0x01
	.zero		1


	//----- nvinfo : EIATTR_MERCURY_ISA_VERSION
	.align		4
        /*0154*/ 	.byte	0x03, 0x5f
        /*0156*/ 	.short	0x0101


	//----- nvinfo : EIATTR_COOP_GROUP_MASK_REGIDS
	.align		4
        /*0158*/ 	.byte	0x04, 0x29
        /*015a*/ 	.short	(.L_28989 - .L_28988)


	//   ....[0]....
.L_28988:
        /*015c*/ 	.word	0xffffffff


	//   ....[1]....
        /*0160*/ 	.word	0xffffffff


	//   ....[2]....
        /*0164*/ 	.word	0xffffffff


	//   ....[3]....
        /*0168*/ 	.word	0xffffffff


	//   ....[4]....
        /*016c*/ 	.word	0xffffffff


	//   ....[5]....
        /*0170*/ 	.word	0xffffffff


	//   ....[6]....
        /*0174*/ 	.word	0xffffffff


	//   ....[7]....
        /*0178*/ 	.word	0xffffffff


	//   ....[8]....
        /*017c*/ 	.word	0xffffffff


	//   ....[9]....
        /*0180*/ 	.word	0xffffffff


	//   ....[10]....
        /*0184*/ 	.word	0xffffffff


	//   ....[11]....
        /*0188*/ 	.word	0xffffffff


	//   ....[12]....
        /*018c*/ 	.word	0xffffffff


	//   ....[13]....
        /*0190*/ 	.word	0xffffffff


	//   ....[14]....
        /*0194*/ 	.word	0xffffffff


	//   ....[15]....
        /*0198*/ 	.word	0xffffffff


	//   ....[16]....
        /*019c*/ 	.word	0xffffffff


	//   ....[17]....
        /*01a0*/ 	.word	0xffffffff


	//   ....[18]....
        /*01a4*/ 	.word	0xffffffff


	//   ....[19]....
        /*01a8*/ 	.word	0xffffffff


	//   ....[20]....
        /*01ac*/ 	.word	0xffffffff


	//   ....[21]....
        /*01b0*/ 	.word	0xffffffff


	//   ....[22]....
        /*01b4*/ 	.word	0xffffffff


	//   ....[23]....
        /*01b8*/ 	.word	0xffffffff


	//   ....[24]....
        /*01bc*/ 	.word	0xffffffff


	//   ....[25]....
        /*01c0*/ 	.word	0xffffffff


	//   ....[26]....
        /*01c4*/ 	.word	0xffffffff


	//   ....[27]....
        /*01c8*/ 	.word	0xffffffff


	//   ....[28]....
        /*01cc*/ 	.word	0xffffffff


	//   ....[29]....
        /*01d0*/ 	.word	0xffffffff


	//   ....[30]....
        /*01d4*/ 	.word	0xffffffff


	//   ....[31]....
        /*01d8*/ 	.word	0xffffffff


	//   ....[32]....
        /*01dc*/ 	.word	0x0500002b


	//   ....[33]....
        /*01e0*/ 	.word	0x0500002b


	//   ....[34]....
        /*01e4*/ 	.word	0x0500002b


	//   ....[35]....
        /*01e8*/ 	.word	0x0500002b


	//   ....[36]....
        /*01ec*/ 	.word	0x0500002b


	//----- nvinfo : EIATTR_COOP_GROUP_INSTR_OFFSETS
	.align		4
.L_28989:
        /*01f0*/ 	.byte	0x04, 0x28
        /*01f2*/ 	.short	(.L_28991 - .L_28990)


	//   ....[0]....
.L_28990:
        /*01f4*/ 	.word	0x00000c20


	//   ....[1]....
        /*01f8*/ 	.word	0x00000db0


	//   ....[2]....
        /*01fc*/ 	.word	0x00000dd0


	//   ....[3]....
        /*0200*/ 	.word	0x00000df0


	//   ....[4]....
        /*0204*/ 	.word	0x00000e10


	//   ....[5]....
        /*0208*/ 	.word	0x00000f20


	//   ....[6]....
        /*020c*/ 	.word	0x00000f60


	//   ....[7]....
        /*0210*/ 	.word	0x00000fd0


	//   ....[8]....
        /*0214*/ 	.word	0x00001e00


	//   ....[9]....
        /*0218*/ 	.word	0x00001e40


	//   ....[10]....
        /*021c*/ 	.word	0x00001e60


	//   ....[11]....
        /*0220*/ 	.word	0x00001e80


	//   ....[12]....
        /*0224*/ 	.word	0x00001ea0


	//   ....[13]....
        /*0228*/ 	.word	0x00001ef0


	//   ....[14]....
        /*022c*/ 	.word	0x00001f10


	//   ....[15]....
        /*0230*/ 	.word	0x00001f30


	//   ....[16]....
        /*0234*/ 	.word	0x00003380


	//   ....[17]....
        /*0238*/ 	.word	0x000033b0


	//   ....[18]....
        /*023c*/ 	.word	0x000033c0


	//   ....[19]....
        /*0240*/ 	.word	0x000033d0


	//   ....[20]....
        /*0244*/ 	.word	0x000033e0


	//   ....[21]....
        /*0248*/ 	.word	0x000033f0


	//   ....[22]....
        /*024c*/ 	.word	0x00003400


	//   ....[23]....
        /*0250*/ 	.word	0x00003420


	//   ....[24]....
        /*0254*/ 	.word	0x00003450


	//   ....[25]....
        /*0258*/ 	.word	0x000034c0


	//   ....[26]....
        /*025c*/ 	.word	0x000034e0


	//   ....[27]....
        /*0260*/ 	.word	0x00003500


	//   ....[28]....
        /*0264*/ 	.word	0x00003510


	//   ....[29]....
        /*0268*/ 	.word	0x00003540


	//   ....[30]....
        /*026c*/ 	.word	0x00003560


	//   ....[31]....
        /*0270*/ 	.word	0x00003570


	//   ....[32]....
        /*0274*/ 	.word	0x00003cb0


	//   ....[33]....
        /*0278*/ 	.word	0x00003d60


	//   ....[34]....
        /*027c*/ 	.word	0x00003e00


	//   ....[35]....
        /*0280*/ 	.word	0x00003e70


	//   ....[36]....
        /*0284*/ 	.word	0x00003ee0


	//----- nvinfo : EIATTR_VRC_CTA_INIT_COUNT
	.align		4
.L_28991:
        /*0288*/ 	.byte	0x02, 0x4a
	.zero		1
	.zero		1


	//----- nvinfo : EIATTR_EXIT_INSTR_OFFSETS
	.align		4
        /*028c*/ 	.byte	0x04, 0x1c
        /*028e*/ 	.short	(.L_28993 - .L_28992)


	//   ....[0]....
.L_28992:
        /*0290*/ 	.word	0x00003ae0


	//   ....[1]....
        /*0294*/ 	.word	0x00003b30


	//   ....[2]....
        /*0298*/ 	.word	0x00003c50


	//----- nvinfo : EIATTR_CRS_STACK_SIZE
	.align		4
.L_28993:
        /*029c*/ 	.byte	0x04, 0x1e
        /*029e*/ 	.short	(.L_28995 - .L_28994)
.L_28994:
        /*02a0*/ 	.word	0x00000000


	//----- nvinfo : EIATTR_CBANK_PARAM_SIZE
	.align		4
.L_28995:
        /*02a4*/ 	.byte	0x03, 0x19
        /*02a6*/ 	.short	0x007c


	//----- nvinfo : EIATTR_PARAM_CBANK
	.align		4
        /*02a8*/ 	.byte	0x04, 0x0a
        /*02aa*/ 	.short	(.L_28997 - .L_28996)
	.align		4
.L_28996:
        /*02ac*/ 	.word	index@(.nv.constant0._ZN4vllm25paged_attention_v1_kernelIffLi64ELi16ELi128ELNS_18Fp8KVCacheDataTypeE0ELb0EEEvPT_PKS2_PKT0_S8_ifPKiSA_iPKfiiiSC_SC_iiiii)
        /*02b0*/ 	.short	0x0380
        /*02b2*/ 	.short	0x007c


	//----- nvinfo : EIATTR_SW_WAR
	.align		4
.L_28997:
        /*02b4*/ 	.byte	0x04, 0x36
        /*02b6*/ 	.short	(.L_28999 - .L_28998)
.L_28998:
        /*02b8*/ 	.word	0x00000008
.L_28999:


//--------------------- .nv.info._ZN4vllm25paged_attention_v1_kernelIffLi32ELi16ELi128ELNS_18Fp8KVCacheDataTypeE0ELb0EEEvPT_PKS2_PKT0_S8_ifPKiSA_iPKfiiiSC_SC_iiiii --------------------------
	.section	.nv.info._ZN4vllm25paged_attention_v1_kernelIffLi32ELi16ELi128ELNS_18Fp8KVCacheDataTypeE0ELb0EEEvPT_PKS2_PKT0_S8_ifPKiSA_iPKfiiiSC_SC_iiiii,"",@"SHT_CUDA_INFO"
	.sectionflags	@""
	.align	4


	//----- nvinfo : EIATTR_CUDA_API_VERSION
	.align		4
        /*0000*/ 	.byte	0x04, 0x37
        /*0002*/ 	.short	(.L_29001 - .L_29000)
.L_29000:
        /*0004*/ 	.word	0x00000082


	//----- nvinfo : EIATTR_KPARAM_INFO
	.align		4
.L_29001:
        /*0008*/ 	.byte	0x04, 0x17
        /*000a*/ 	.short	(.L_29003 - .L_29002)
.L_29002:
        /*000c*/ 	.word	0x00000000
        /*0010*/ 	.short	0x0013
        /*0012*/ 	.short	0x0078
        /*0014*/ 	.byte	0x00, 0xf0, 0x11, 0x00


	//----- nvinfo : EIATTR_KPARAM_INFO
	.align		4
.L_29003:
        /*0018*/ 	.byte	0x04, 0x17
        /*001a*/ 	.short	(.L_29005 - .L_29004)
.L_29004:
        /*001c*/ 	.word	0x00000000
        /*0020*/ 	.short	0x0012
        /*0022*/ 	.short	0x0074
        /*0024*/ 	.byte	0x00, 0xf0, 0x11, 0x00


	//----- nvinfo : EIATTR_KPARAM_INFO
	.align		4
.L_29005:
        /*0028*/ 	.byte	0x04, 0x17
        /*002a*/ 	.short	(.L_29007 - .L_29006)
.L_29006:
        /*002c*/ 	.word	0x00000000
        /*0030*/ 	.short	0x0011
        /*0032*/ 	.short	0x0070
        /*0034*/ 	.byte	0x00, 0xf0, 0x11, 0x00


	//----- nvinfo : EIATTR_KPARAM_INFO
	.align		4
.L_29007:
        /*0038*/ 	.byte	0x04, 0x17
        /*003a*/ 	.short	(.L_29009 - .L_29008)
.L_29008:
        /*003c*/ 	.word	0x00000000
        /*0040*/ 	.short	0x0010
        /*0042*/ 	.short	0x006c
        /*0044*/ 	.byte	0x00, 0xf0, 0x11, 0x00


	//----- nvinfo : EIATTR_KPARAM_INFO
	.align		4
.L_29009:
        /*0048*/ 	.byte	0x04, 0x17
        /*004a*/ 	.short	(.L_29011 - .L_29010)
.L_29010:
        /*004c*/ 	.word	0x00000000
        /*0050*/ 	.short	0x000f
        /*0052*/ 	.short	0x0068
        /*0054*/ 	.byte	0x00, 0xf0, 0x11, 0x00


	//----- nvinfo : EIATTR_KPARAM_INFO
	.align		4
.L_29011:
        /*0058*/ 	.byte	0x04, 0x17
        /*005a*/ 	.short	(.L_29013 - .L_29012)
.L_29012:
        /*005c*/ 	.word	0x00000000
        /*0060*/ 	.short	0x000e
        /*0062*/ 	.short	0x0060
        /*0064*/ 	.byte	0x00, 0xf5, 0x21, 0x00


	//----- nvinfo : EIATTR_KPARAM_INFO
	.align		4
.L_29013:
        /*0068*/ 	.byte	0x04, 0x17
        /*006a*/ 	.short	(.L_29015 - .L_29014)
.L_29014:
        /*006c*/ 	.word	0x00000000
        /*0070*/ 	.short	0x000d
        /*0072*/ 	.short	0x0058
        /*0074*/ 	.byte	0x00, 0xf5, 0x21, 0x00


	//----- nvinfo : EIATTR_KPARAM_INFO
	.align		4
.L_29015:
        /*0078*/ 	.byte	0x04, 0x17
        /*007a*/ 	.short	(.L_29017 - .L_29016)
.L_29016:
        /*007c*/ 	.word	0x00000000
        /*0080*/ 	.short	0x000c
        /*0082*/ 	.short	0x0050
        /*0084*/ 	.byte	0x00, 0xf0, 0x11, 0x00


	//----- nvinfo : EIATTR_KPARAM_INFO
	.align		4
.L_29017:
        /*0088*/ 	.byte	0x04, 0x17
        /*008a*/ 	.short	(.L_29019 - .L_29018)
.L_29018:
        /*008c*/ 	.word	0x00000000
        /*0090*/ 	.short	0x000b
        /*0092*/ 	.short	0x004c
        /*0094*/ 	.byte	0x00, 0xf0, 0x11, 0x00


	//----- nvinfo : EIATTR_KPARAM_INFO
	.align		4
.L_29019:
        /*0098*/ 	.byte	0x04, 0x17
        /*009a*/ 	.short	(.L_29021 - .L_29020)
.L_29020:
        /*009c*/ 	.word	0x00000000
        /*00a0*/ 	.short	0x000a
        /*00a2*/ 	.short	0x0048
        /*00a4*/ 	.byte	0x00, 0xf0, 0x11, 0x00


	//----- nvinfo : EIATTR_KPARAM_INFO
	.align		4
.L_29021:
        /*00a8*/ 	.byte	0x04, 0x17
        /*00aa*/ 	.short	(.L_29023 - .L_29022)
.L_29022:
        /*00ac*/ 	.word	0x00000000
        /*00b0*/ 	.short	0x0009
        /*00b2*/ 	.short	0x0040
        /*00b4*/ 	.byte	0x00, 0xf5, 0x21, 0x00


	//----- nvinfo : EIATTR_KPARAM_INFO
	.align		4
.L_29023:
        /*00b8*/ 	.byte	0x04, 0x17
        /*00ba*/ 	.short	(.L_29025 - .L_29024)
.L_29024:
        /*00bc*/ 	.word	0x00000000
        /*00c0*/ 	.short	0x0008
        /*00c2*/ 	.short	0x0038
        /*00c4*/ 	.byte	0x00, 0xf0, 0x11, 0x00


	//----- nvinfo : EIATTR_KPARAM_INFO
	.align		4
.L_29025:
        /*00c8*/ 	.byte	0x04, 0x17
        /*00ca*/ 	.short	(.L_29027 - .L_29026)
.L_29026:
        /*00cc*/ 	.word	0x00000000
        /*00d0*/ 	.short	0x0007
        /*00d2*/ 	.short	0x0030
        /*00d4*/ 	.byte	0x00, 0xf5, 0x21, 0x00


	//----- nvinfo : EIATTR_KPARAM_INFO
	.align		4
.L_29027:
        /*00d8*/ 	.byte	0x04, 0x17
        /*00da*/ 	.short	(.L_29029 - .L_29028)
.L_29028:
        /*00dc*/ 	.word	0x00000000
        /*00e0*/ 	.short	0x0006
        /*00e2*/ 	.short	0x0028
        /*00e4*/ 	.byte	0x00, 0xf5, 0x21, 0x00


	//----- nvinfo : EIATTR_KPARAM_INFO
	.align		4
.L_29029:
        /*00e8*/ 	.byte	0x04, 0x17
        /*00ea*/ 	.short	(.L_29031 - .L_29030)
.L_29030:
        /*00ec*/ 	.word	0x00000000
        /*00f0*/ 	.short	0x0005
        /*00f2*/ 	.short	0x0024
        /*00f4*/ 	.byte	0x00, 0xf0, 0x11, 0x00


	//----- nvinfo : EIATTR_KPARAM_INFO
	.align		4
.L_29031:
        /*00f8*/ 	.byte	0x04, 0x17
        /*00fa*/ 	.short	(.L_29033 - .L_29032)
.L_29032:
        /*00fc*/ 	.word	0x00000000
        /*0100*/ 	.short	0x0004
        /*0102*/ 	.short	0x0020
        /*0104*/ 	.byte	0x00, 0xf0, 0x11, 0x00


	//----- nvinfo : EIATTR_KPARAM_INFO
	.align		4
.L_29033:
        /*0108*/ 	.byte	0x04, 0x17
        /*010a*/ 	.short	(.L_29035 - .L_29034)
.L_29034:
        /*010c*/ 	.word	0x00000000
        /*0110*/ 	.short	0x0003
        /*0112*/ 	.short	0x0018
        /*0114*/ 	.byte	0x00, 0xf5, 0x21, 0x00


	//----- nvinfo : EIATTR_KPARAM_INFO
	.align		4
.L_29035:
        /*0118*/ 	.byte	0x04, 0x17
        /*011a*/ 	.short	(.L_29037 - .L_29036)
.L_29036:
        /*011c*/ 	.word	0x00000000
        /*0120*/ 	.short	0x0002
        /*0122*/ 	.short	0x0010
        /*0124*/ 	.byte	0x00, 0xf5, 0x21, 0x00


	//----- nvinfo : EIATTR_KPARAM_INFO
	.align		4
.L_29037:
        /*0128*/ 	.byte	0x04, 0x17
        /*012a*/ 	.short	(.L_29039 - .L_29038)
.L_29038:
        /*012c*/ 	.word	0x00000000
        /*0130*/ 	.short	0x0001
        /*0132*/ 	.short	0x0008
        /*0134*/ 	.byte	0x00, 0xf5, 0x21, 0x00


	//----- nvinfo : EIATTR_KPARAM_INFO
	.align		4
.L_29039:
        /*0138*/ 	.byte	0x04, 0x17
        /*013a*/ 	.short	(.L_29041 - .L_29040)
.L_29040:
        /*013c*/ 	.word	0x00000000
        /*0140*/ 	.short	0x0000
        /*0142*/ 	.short	0x0000
        /*0144*/ 	.byte	0x00, 0xf5, 0x21, 0x00


	//----- nvinfo : EIATTR_SPARSE_MMA_MASK
	.align		4
.L_29041:
        /*0148*/ 	.byte	0x03, 0x50
        /*014a*/ 	.short	0x0000


	//----- nvinfo : EIATTR_MAXREG_COUNT
	.align		4
        /*014c*/ 	.byte	0x03, 0x1b
        /*014e*/ 	.short	0x00ff


	//----- nvinfo : EIATTR_NUM_BARRIERS
	.align		4
        /*0150*/ 	.byte	0x02, 0x4c
        /*0152*/ 	.byte	0x01
	.zero		1


	//----- nvinfo : EIATTR_MERCURY_ISA_VERSION
	.align		4
        /*0154*/ 	.byte	0x03, 0x5f
        /*0156*/ 	.short	0x0101


	//----- nvinfo : EIATTR_COOP_GROUP_MASK_REGIDS
	.align		4
        /*0158*/ 	.byte	0x04, 0x29
        /*015a*/ 	.short	(.L_29043 - .L_29042)


	//   ....[0]....
.L_29042:
        /*015c*/ 	.word	0xffffffff


	//   ....[1]....
        /*0160*/ 	.word	0xffffffff


	//   ....[2]....
        /*0164*/ 	.word	0xffffffff


	//   ....[3]....
        /*0168*/ 	.word	0xffffffff


	//   ....[4]....
        /*016c*/ 	.word	0xffffffff


	//   ....[5]....
        /*0170*/ 	.word	0xffffffff


	//   ....[6]....
        /*0174*/ 	.word	0xffffffff


	//   ....[7]....
        /*0178*/ 	.word	0xffffffff


	//   ....[8]....
        /*017c*/ 	.word	0xffffffff


	//   ....[9]....
        /*0180*/ 	.word	0xffffffff


	//   ....[10]....
        /*0184*/ 	.word	0xffffffff


	//   ....[11]....
        /*0188*/ 	.word	0xffffffff


	//   ....[12]....
        /*018c*/ 	.word	0xffffffff


	//   ....[13]....
        /*0190*/ 	.word	0xffffffff


	//   ....[14]....
        /*0194*/ 	.word	0xffffffff


	//   ....[15]....
        /*0198*/ 	.word	0xffffffff


	//   ....[16]....
        /*019c*/ 	.word	0xffffffff


	//   ....[17]....
        /*01a0*/ 	.word	0xffffffff


	//   ....[18]....
        /*01a4*/ 	.word	0xffffffff


	//   ....[19]....
        /*01a8*/ 	.word	0xffffffff


	//   ....[20]....
        /*01ac*/ 	.word	0xffffffff


	//   ....[21]....
        /*01b0*/ 	.word	0xffffffff


	//   ....[22]....
        /*01b4*/ 	.word	0xffffffff


	//   ....[23]....
        /*01b8*/ 	.word	0xffffffff


	//   ....[24]....
        /*01bc*/ 	.word	0x0500001c


	//   ....[25]....
        /*01c0*/ 	.word	0x0500001c


	//   ....[26]....
        /*01c4*/ 	.word	0x0500001c


	//   ....[27]....
        /*01c8*/ 	.word	0x0500001c


	//   ....[28]....
        /*01cc*/ 	.word	0x0500001c


	//----- nvinfo : EIATTR_COOP_GROUP_INSTR_OFFSETS
	.align		4
.L_29043:
        /*01d0*/ 	.byte	0x04, 0x28
        /*01d2*/ 	.short	(.L_29045 - .L_29044)


	//   ....[0]....
.L_29044:
        /*01d4*/ 	.word	0x00000a90


	//   ....[1]....
        /*01d8*/ 	.word	0x00000c40


	//   ....[2]....
        /*01dc*/ 	.word	0x00000c60


	//   ....[3]....
        /*01e0*/ 	.word	0x00000c80


	//   ....[4]....
        /*01e4*/ 	.word	0x00000ca0


	//   ....[5]....
        /*01e8*/ 	.word	0x00000dc0


	//   ....[6]....
        /*01ec*/ 	.word	0x00000de0


	//   ....[7]....
        /*01f0*/ 	.word	0x00000e30


	//   ....[8]....
        /*01f4*/ 	.word	0x00001c80


	//   ....[9]....
        /*01f8*/ 	.word	0x00001cb0


	//   ....[10]....
        /*01fc*/ 	.word	0x00001cd0


	//   ....[11]....
        /*0200*/ 	.word	0x00001cf0


	//   ....[12]....
        /*0204*/ 	.word	0x00001d10


	//   ....[13]....
        /*0208*/ 	.word	0x00001d60


	//   ....[14]....
        /*020c*/ 	.word	0x00001d80


	//   ....[15]....
        /*0210*/ 	.word	0x00001da0


	//   ....[16]....
        /*0214*/ 	.word	0x00002e00


	//   ....[17]....
        /*0218*/ 	.word	0x00002e40


	//   ....[18]....
        /*021c*/ 	.word	0x00002e90


	//   ....[19]....
        /*0220*/ 	.word	0x00002ea0


	//   ....[20]....
        /*0224*/ 	.word	0x00002ed0


	//   ....[21]....
        /*0228*/ 	.word	0x00002f00


	//   ....[22]....
        /*022c*/ 	.word	0x00002f10


	//   ....[23]....
        /*0230*/ 	.word	0x00002f20


	//   ....[24]....
        /*0234*/ 	.word	0x000033e0


	//   ....[25]....
        /*0238*/ 	.word	0x00003480


	//   ....[26]....
        /*023c*/ 	.word	0x00003520


	//   ....[27]....
        /*0240*/ 	.word	0x00003590


	//   ....[28]....
        /*0244*/ 	.word	0x00003600


	//----- nvinfo : EIATTR_VRC_CTA_INIT_COUNT
	.align		4
.L_29045:
        /*0248*/ 	.byte	0x02, 0x4a
	.zero		1
	.zero		1


	//----- nvinfo : EIATTR_EXIT_INSTR_OFFSETS
	.align		4
        /*024c*/ 	.byte	0x04, 0x1c
        /*024e*/ 	.short	(.L_29047 - .L_29046)


	//   ....[0]....
.L_29046:
        /*0250*/ 	.word	0x00003210


	//   ....[1]....
        /*0254*/ 	.word	0x00003250


	//   ....[2]....
        /*0258*/ 	.word	0x00003370


	//----- nvinfo : EIATTR_CRS_STACK_SIZE
	.align		4
.L_29047:
        /*025c*/ 	.byte	0x04, 0x1e
        /*025e*/ 	.short	(.L_29049 - .L_29048)
.L_29048:
        /*0260*/ 	.word	0x00000000


	//----- nvinfo : EIATTR_CBANK_PARAM_SIZE
	.align		4
.L_29049:
        /*0264*/ 	.byte	0x03, 0x19
        /*0266*/ 	.short	0x007c


	//----- nvinfo : EIATTR_PARAM_CBANK
	.align		4
        /*0268*/ 	.byte	0x04, 0x0a
        /*026a*/ 	.short	(.L_29051 - .L_29050)
	.align		4
.L_29050:
        /*026c*/ 	.word	index@(.nv.constant0._ZN4vllm25paged_attention_v1_kernelIffLi32ELi16ELi128ELNS_18Fp8KVCacheDataTypeE0ELb0EEEvPT_PKS2_PKT0_S8_ifPKiSA_iPKfiiiSC_SC_iiiii)
        /*0270*/ 	.short	0x0380
        /*0272*/ 	.short	0x007c


	//----- nvinfo : EIATTR_SW_WAR
	.align		4
.L_29051:
        /*0274*/ 	.byte	0x04, 0x36
        /*0276*/ 	.short	(.L_29053 - .L_29052)
.L_29052:
        /*0278*/ 	.word	0x00000008
.L_29053:


//--------------------- .nv.info._ZN4vllm25paged_attention_v1_kernelIffLi256ELi16ELi128ELNS_18Fp8KVCacheDataTypeE0ELb1EEEvPT_PKS2_PKT0_S8_ifPKiSA_iPKfiiiSC_SC_iiiii --------------------------
	.section	.nv.info._ZN4vllm25paged_attention_v1_kernelIffLi256ELi16ELi128ELNS_18Fp8KVCacheDataTypeE0ELb1EEEvPT_PKS2_PKT0_S8_ifPKiSA_iPKfiiiSC_SC_iiiii,"",@"SHT_CUDA_INFO"
	.sectionflags	@""
	.align	4


	//----- nvinfo : EIATTR_CUDA_API_VERSION
	.align		4
        /*0000*/ 	.byte	0x04, 0x37
        /*0002*/ 	.short	(.L_29055 - .L_29054)
.L_29054:
        /*0004*/ 	.word	0x00000082


	//----- nvinfo : EIATTR_KPARAM_INFO
	.align		4
.L_29055:
        /*0008*/ 	.byte	0x04, 0x17
        /*000a*/ 	.short	(.L_29057 - .L_29056)
.L_29056:
        /*000c*/ 	.word	0x00000000
        /*0010*/ 	.short	0x0013
        /*0012*/ 	.short	0x0078
        /*0014*/ 	.byte	0x00, 0xf0, 0x11, 0x00


	//----- nvinfo : EIATTR_KPARAM_INFO
	.align		4
.L_29057:
        /*0018*/ 	.byte	0x04, 0x17
        /*001a*/ 	.short	(.L_29059 - .L_29058)
.L_29058:
        /*001c*/ 	.word	0x00000000
        /*0020*/ 	.short	0x0012
        /*0022*/ 	.short	0x0074
        /*0024*/ 	.byte	0x00, 0xf0, 0x11, 0x00


	//----- nvinfo : EIATTR_KPARAM_INFO
	.align		4
.L_29059:
        /*0028*/ 	.byte	0x04, 0x17
        /*002a*/ 	.short	(.L_29061 - .L_29060)
.L_29060:
        /*002c*/ 	.word	0x00000000
        /*0030*/ 	.short	0x0011
        /*0032*/ 	.short	0x0070
        /*0034*/ 	.byte	0x00, 0xf0, 0x11, 0x00


	//----- nvinfo : EIATTR_KPARAM_INFO
	.align		4
.L_29061:
        /*0038*/ 	.byte	0x04, 0x17
        /*003a*/ 	.short	(.L_29063 - .L_29062)
.L_29062:
        /*003c*/ 	.word	0x00000000
        /*0040*/ 	.short	0x0010
        /*0042*/ 	.short	0x006c
        /*0044*/ 	.byte	0x00, 0xf0, 0x11, 0x00


	//----- nvinfo : EIATTR_KPARAM_INFO
	.align		4
.L_29063:
        /*0048*/ 	.byte	0x04, 0x17
        /*004a*/ 	.short	(.L_29065 - .L_29064)
.L_29064:
        /*004c*/ 	.word	0x00000000
        /*0050*/ 	.short	0x000f
        /*0052*/ 	.short	0x0068
        /*0054*/ 	.byte	0x00, 0xf0, 0x11, 0x00


	//----- nvinfo : EIATTR_KPARAM_INFO
	.align		4
.L_29065:
        /*0058*/ 	.byte	0x04, 0x17
        /*005a*/ 	.short	(.L_29067 - .L_29066)
.L_29066:
        /*005c*/ 	.word	0x00000000
        /*0060*/ 	.short	0x000e
        /*0062*/ 	.short	0x0060
        /*0064*/ 	.byte	0x00, 0xf5, 0x21, 0x00


	//----- nvinfo : EIATTR_KPARAM_INFO
	.align		4
.L_29067:
        /*0068*/ 	.byte	0x04, 0x17
        /*006a*/ 	.short	(.L_29069 - .L_29068)
.L_29068:
        /*006c*/ 	.word	0x00000000
        /*0070*/ 	.short	0x000d
        /*0072*/ 	.short	0x0058
        /*0074*/ 	.byte	0x00, 0xf5, 0x21, 0x00


	//----- nvinfo : EIATTR_KPARAM_INFO
	.align		4
.L_29069:
        /*0078*/ 	.byte	0x04, 0x17
        /*007a*/ 	.short	(.L_29071 - .L_29070)
.L_29070:
        /*007c*/ 	.word	0x00000000
        /*0080*/ 	.short	0x000c
        /*0082*/ 	.short	0x0050
        /*0084*/ 	.byte	0x00, 0xf0, 0x11, 0x00


	//----- nvinfo : EIATTR_KPARAM_INFO
	.align		4
.L_29071:
        /*0088*/ 	.byte	0x04, 0x17
        /*008a*/ 	.short	(.L_29073 - .L_29072)
.L_29072:
        /*008c*/ 	.word	0x00000000
        /*0090*/ 	.short	0x000b
        /*0092*/ 	.short	0x004c
        /*0094*/ 	.byte	0x00, 0xf0, 0x11, 0x00


	//----- nvinfo : EIATTR_KPARAM_INFO
	.align		4
.L_29073:
        /*0098*/ 	.byte	0x04, 0x17
        /*009a*/ 	.short	(.L_29075 - .L_29074)
.L_29074:
        /*009c*/ 	.word	0x00000000
        /*00a0*/ 	.short	0x000a
        /*00a2*/ 	.short	0x0048
        /*00a4*/ 	.byte	0x00, 0xf0, 0x11, 0x00


	//----- nvinfo : EIATTR_KPARAM_INFO
	.align		4
.L_29075:
        /*00a8*/ 	.byte	0x04, 0x17
        /*00aa*/ 	.short	(.L_29077 - .L_29076)
.L_29076:
        /*00ac*/ 	.word	0x00000000
        /*00b0*/ 	.short	0x0009
        /*00b2*/ 	.short	0x0040
        /*00b4*/ 	.byte	0x00, 0xf5, 0x21, 0x00


	//----- nvinfo : EIATTR_KPARAM_INFO
	.align		4
.L_29077:
        /*00b8*/ 	.byte	0x04, 0x17
        /*00ba*/ 	.short	(.L_29079 - .L_29078)
.L_29078:
        /*00bc*/ 	.word	0x00000000
        /*00c0*/ 	.short	0x0008
        /*00c2*/ 	.short	0x0038
        /*00c4*/ 	.byte	0x00, 0xf0, 0x11, 0x00


	//----- nvinfo : EIATTR_KPARAM_INFO
	.align		4
.L_29079:
        /*00c8*/ 	.byte	0x04, 0x17
        /*00ca*/ 	.short	(.L_29081 - .L_29080)
.L_29080:
        /*00cc*/ 	.word	0x00000000
        /*00d0*/ 	.short	0x0007
        /*00d2*/ 	.short	0x0030
        /*00d4*/ 	.byte	0x00, 0xf5, 0x21, 0x00


	//----- nvinfo : EIATTR_KPARAM_INFO
	.align		4
.L_29081:
        /*00d8*/ 	.byte	0x04, 0x17
        /*00da*/ 	.short	(.L_29083 - .L_29082)
.L_29082:
        /*00dc*/ 	.word	0x00000000
        /*00e0*/ 	.short	0x0006
        /*00e2*/ 	.short	0x0028
        /*00e4*/ 	.byte	0x00, 0xf5, 0x21, 0x00


	//----- nvinfo : EIATTR_KPARAM_INFO
	.align		4
.L_29083:
        /*00e8*/ 	.byte	0x04, 0x17
        /*00ea*/ 	.short	(.L_29085 - .L_29084)
.L_29084:
        /*00ec*/ 	.word	0x00000000
        /*00f0*/ 	.short	0x0005
        /*00f2*/ 	.short	0x0024
        /*00f4*/ 	.byte	0x00, 0xf0, 0x11, 0x00


	//----- nvinfo : EIATTR_KPARAM_INFO
	.align		4
.L_29085:
        /*00f8*/ 	.byte	0x04, 0x17
        /*00fa*/ 	.short	(.L_29087 - .L_29086)
.L_29086:
        /*00fc*/ 	.word	0x00000000
        /*0100*/ 	.short	0x0004
        /*0102*/ 	.short	0x0020
        /*0104*/ 	.byte	0x00, 0xf0, 0x11, 0x00


	//----- nvinfo : EIATTR_KPARAM_INFO
	.align		4
.L_29087:
        /*0108*/ 	.byte	0x04, 0x17
        /*010a*/ 	.short	(.L_29089 - .L_29088)
.L_29088:
        /*010c*/ 	.word	0x00000000
        /*0110*/ 	.short	0x0003
        /*0112*/ 	.short	0x0018
        /*0114*/ 	.byte	0x00, 0xf5, 0x21, 0x00


	//----- nvinfo : EIATTR_KPARAM_INFO
	.align		4
.L_29089:
        /*0118*/ 	.byte	0x04, 0x17
        /*011a*/ 	.short	(.L_29091 - .L_29090)
.L_29090:
        /*011c*/ 	.word	0x00000000
        /*0120*/ 	.short	0x0002
        /*0122*/ 	.short	0x0010
        /*0124*/ 	.byte	0x00, 0xf5, 0x21, 0x00


	//----- nvinfo : EIATTR_KPARAM_INFO
	.align		4
.L_29091:
        /*0128*/ 	.byte	0x04, 0x17
        /*012a*/ 	.short	(.L_29093 - .L_29092)
.L_29092:
        /*012c*/ 	.word	0x00000000
        /*0130*/ 	.short	0x0001
        /*0132*/ 	.short	0x0008
        /*0134*/ 	.byte	0x00, 0xf5, 0x21, 0x00


	//----- nvinfo : EIATTR_KPARAM_INFO
	.align		4
.L_29093:
        /*0138*/ 	.byte	0x04, 0x17
        /*013a*/ 	.short	(.L_29095 - .L_29094)
.L_29094:
        /*013c*/ 	.word	0x00000000
        /*0140*/ 	.short	0x0000
        /*0142*/ 	.short	0x0000
        /*0144*/ 	.byte	0x00, 0xf5, 0x21, 0x00


	//----- nvinfo : EIATTR_SPARSE_MMA_MASK
	.align		4
.L_29095:
        /*0148*/ 	.byte	0x03, 0x50
        /*014a*/ 	.short	0x0000


	//----- nvinfo : EIATTR_MAXREG_COUNT
	.align		4
        /*014c*/ 	.byte	0x03, 0x1b
        /*014e*/ 	.short	0x00ff


	//----- nvinfo : EIATTR_NUM_BARRIERS
	.align		4
        /*0150*/ 	.byte	0x02, 0x4c
        /*0152*/ 	.byte	0x01
	.zero		1


	//----- nvinfo : EIATTR_MERCURY_ISA_VERSION
	.align		4
        /*0154*/ 	.byte	0x03, 0x5f
        /*0156*/ 	.short	0x0101


	//----- nvinfo : EIATTR_COOP_GROUP_MASK_REGIDS
	.align		4
        /*0158*/ 	.byte	0x04, 0x29
        /*015a*/ 	.short	(.L_29097 - .L_29096)


	//   ....[0]....
.L_29096:
        /*015c*/ 	.word	0xffffffff


	//   ....[1]....
        /*0160*/ 	.word	0xffffffff


	//   ....[2]....
        /*0164*/ 	.word	0xffffffff


	//   ....[3]....
        /*0168*/ 	.word	0xffffffff


	//   ....[4]....
        /*016c*/ 	.word	0xffffffff


	//   ....[5]....
        /*0170*/ 	.word	0xffffffff


	//   ....[6]....
        /*0174*/ 	.word	0xffffffff


	//   ....[7]....
        /*0178*/ 	.word	0xffffffff


	//   ....[8]....
        /*017c*/ 	.word	0xffffffff


	//   ....[9]....
        /*0180*/ 	.word	0xffffffff


	//   ....[10]....
        /*0184*/ 	.word	0xffffffff


	//   ....[11]....
        /*0188*/ 	.word	0xffffffff


	//   ....[12]....
        /*018c*/ 	.word	0xffffffff


	//   ....[13]....
        /*0190*/ 	.word	0xffffffff


	//   ....[14]....
        /*0194*/ 	.word	0xffffffff


	//   ....[15]....
        /*0198*/ 	.word	0xffffffff


	//   ....[16]....
        /*019c*/ 	.word	0xffffffff


	//   ....[17]....
        /*01a0*/ 	.word	0xffffffff


	//   ....[18]....
        /*01a4*/ 	.word	0xffffffff


	//   ....[19]....
        /*01a8*/ 	.word	0xffffffff


	//   ....[20]....
        /*01ac*/ 	.word	0xffffffff


	//   ....[21]....
        /*01b0*/ 	.word	0xffffffff


	//   ....[22]....
        /*01b4*/ 	.word	0xffffffff


	//   ....[23]....
        /*01b8*/ 	.word	0xffffffff


	//   ....[24]....
        /*01bc*/ 	.word	0xffffffff


	//   ....[25]....
        /*01c0*/ 	.word	0xffffffff


	//   ....[26]....
        /*01c4*/ 	.word	0xffffffff


	//   ....[27]....
        /*01c8*/ 	.word	0xffffffff


	//   ....[28]....
        /*01cc*/ 	.word	0xffffffff


	//   ....[29]....
        /*01d0*/ 	.word	0xffffffff


	//   ....[30]....
        /*01d4*/ 	.word	0xffffffff


	//   ....[31]....
        /*01d8*/ 	.word	0xffffffff


	//   ....[32]....
        /*01dc*/ 	.word	0xffffffff


	//   ....[33]....
        /*01e0*/ 	.word	0xffffffff


	//   ....[34]....
        /*01e4*/ 	.word	0xffffffff


	//   ....[35]....
        /*01e8*/ 	.word	0xffffffff


	//   ....[36]....
        /*01ec*/ 	.word	0xffffffff


	//   ....[37]....
        /*01f0*/ 	.word	0xffffffff


	//   ....[38]....
        /*01f4*/ 	.word	0xffffffff


	//   ....[39]....
        /*01f8*/ 	.word	0xffffffff


	//   ....[40]....
        /*01fc*/ 	.word	0xffffffff


	//   ....[41]....
        /*0200*/ 	.word	0xffffffff


	//   ....[42]....
        /*0204*/ 	.word	0xffffffff


	//   ....[43]....
        /*0208*/ 	.word	0xffffffff


	//   ....[44]....
        /*020c*/ 	.word	0xffffffff


	//   ....[45]....
        /*0210*/ 	.word	0xffffffff


	//   ....[46]....
        /*0214*/ 	.word	0xffffffff


	//   ....[47]....
        /*0218*/ 	.word	0xffffffff


	//   ....[48]....
        /*021c*/ 	.word	0xffffffff


	//   ....[49]....
        /*0220*/ 	.word	0xffffffff


	//   ....[50]....
        /*0224*/ 	.word	0xffffffff


	//   ....[51]....
        /*0228*/ 	.word	0xffffffff


	//   ....[52]....
        /*022c*/ 	.word	0xffffffff


	//   ....[53]....
        /*0230*/ 	.word	0xffffffff


	//   ....[54]....
        /*0234*/ 	.word	0xffffffff


	//   ....[55]....
        /*0238*/ 	.word	0xffffffff


	//   ....[56]....
        /*023c*/ 	.word	0xffffffff


	//   ....[57]....
        /*0240*/ 	.word	0xffffffff


	//   ....[58]....
        /*0244*/ 	.word	0xffffffff


	//   ....[59]....
        /*0248*/ 	.word	0xffffffff


	//   ....[60]....
        /*024c*/ 	.word	0xffffffff


	//   ....[61]....
        /*0250*/ 	.word	0xffffffff


	//   ....[62]....
        /*0254*/ 	.word	0xffffffff


	//   ....[63]....
        /*0258*/ 	.word	0xffffffff


	//   ....[64]....
        /*025c*/ 	.word	0xffffffff


	//   ....[65]....
        /*0260*/ 	.word	0xffffffff


	//   ....[66]....
        /*0264*/ 	.word	0xffffffff


	//   ....[67]....
        /*0268*/ 	.word	0xffffffff


	//   ....[68]....
        /*026c*/ 	.word	0xffffffff


	//   ....[69]....
        /*0270*/ 	.word	0xffffffff


	//   ....[70]....
        /*0274*/ 	.word	0xffffffff


	//   ....[71]....
        /*0278*/ 	.word	0xffffffff


	//   ....[72]....
        /*027c*/ 	.word	0xffffffff


	//   ....[73]....
        /*0280*/ 	.word	0xffffffff


	//   ....[74]....
        /*0284*/ 	.word	0xffffffff


	//   ....[75]....
        /*0288*/ 	.word	0xffffffff


	//   ....[76]....
        /*028c*/ 	.word	0xffffffff


	//   ....[77]....
        /*0290*/ 	.word	0xffffffff


	//   ....[78]....
        /*0294*/ 	.word	0xffffffff


	//   ....[79]....
        /*0298*/ 	.word	0xffffffff


	//   ....[80]....
        /*029c*/ 	.word	0x05000006


	//   ....[81]....
        /*02a0*/ 	.word	0x05000006


	//   ....[82]....
        /*02a4*/ 	.word	0x05000006


	//   ....[83]....
        /*02a8*/ 	.word	0x05000006


	//   ....[84]....
        /*02ac*/ 	.word	0x05000006


	//----- nvinfo : EIATTR_COOP_GROUP_INSTR_OFFSETS
	.align		4
.L_29097:
        /*02b0*/ 	.byte	0x04, 0x28
        /*02b2*/ 	.short	(.L_29099 - .L_29098)


	//   ....[0]....
.L_29098:
        /*02b4*/ 	.word	0x00001cd0


	//   ....[1]....
        /*02b8*/ 	.word	0x00001e70


	//   ....[2]....
        /*02bc*/ 	.word	0x00001e90


	//   ....[3]....
        /*02c0*/ 	.word	0x00001eb0


	//   ....[4]....
        /*02c4*/ 	.word	0x00001ed0


	//   ....[5]....
        /*02c8*/ 	.word	0x00001fe0


	//   ....[6]....
        /*02cc*/ 	.word	0x00002020


	//   ....[7]....
        /*02d0*/ 	.word	0x00002090


	//   ....[8]....
        /*02d4*/ 	.word	0x00002ec0


	//   ....[9]....
        /*02d8*/ 	.word	0x00002f00


	//   ....[10]....
        /*02dc*/ 	.word	0x00002f20


	//   ....[11]....
        /*02e0*/ 	.word	0x00002f40


	//   ....[12]....
        /*02e4*/ 	.word	0x00002f60


	//   ....[13]....
        /*02e8*/ 	.word	0x00002fb0


	//   ....[14]....
        /*02ec*/ 	.word	0x00002fd0


	//   ....[15]....
        /*02f0*/ 	.word	0x00002ff0


	//   ....[16]....
        /*02f4*/ 	.word	0x000060c0


	//   ....[17]....
        /*02f8*/ 	.word	0x000060f0


	//   ....[18]....
        /*02fc*/ 	.word	0x00006100


	//   ....[19]....
        /*0300*/ 	.word	0x00006110


	//   ....[20]....
        /*0304*/ 	.word	0x00006120


	//   ....[21]....
        /*0308*/ 	.word	0x00006130


	//   ....[22]....
        /*030c*/ 	.word	0x00006140


	//   ....[23]....
        /*0310*/ 	.word	0x00006160


	//   ....[24]....
        /*0314*/ 	.word	0x00006180


	//   ....[25]....
        /*0318*/ 	.word	0x000061a0


	//   ....[26]....
        /*031c*/ 	.word	0x000061c0


	//   ....[27]....
        /*0320*/ 	.word	0x000061e0


	//   ....[28]....
        /*0324*/ 	.word	0x00006200


	//   ....[29]....
        /*0328*/ 	.word	0x00006220


	//   ....[30]....
        /*032c*/ 	.word	0x00006240


	//   ....[31]....
        /*0330*/ 	.word	0x00006260


	//   ....[32]....
        /*0334*/ 	.word	0x00006280


	//   ....[33]....
        /*0338*/ 	.word	0x000062a0


	//   ....[34]....
        /*033c*/ 	.word	0x000062c0


	//   ....[35]....
        /*0340*/ 	.word	0x000062e0


	//   ....[36]....
        /*0344*/ 	.word	0x00006300


	//   ....[37]....
        /*0348*/ 	.word	0x00006320


	//   ....[38]....
        /*034c*/ 	.word	0x00006340


	//   ....[39]....
        /*0350*/ 	.word	0x00006360


	//   ....[40]....
        /*0354*/ 	.word	0x00006380


	//   ....[41]....
        /*0358*/ 	.word	0x000063a0


	//   ....[42]....
        /*035c*/ 	.word	0x000063d0


	//   ....[43]....
        /*0360*/ 	.word	0x00006400


	//   ....[44]....
        /*0364*/ 	.word	0x00006420


	//   ....[45]....
        /*0368*/ 	.word	0x00006440


	//   ....[46]....
        /*036c*/ 	.word	0x00006460


	//   ....[47]....
        /*0370*/ 	.word	0x00006480


	//   ....[48]....
        /*0374*/ 	.word	0x000064a0


	//   ....[49]....
        /*0378*/ 	.word	0x000064c0


	//   ....[50]....
        /*037c*/ 	.word	0x000064e0


	//   ....[51]....
        /*0380*/ 	.word	0x00006500


	//   ....[52]....
        /*0384*/ 	.word	0x00006520


	//   ....[53]....
        /*0388*/ 	.word	0x00006540


	//   ....[54]....
        /*038c*/ 	.word	0x00006560


	//   ....[55]....
        /*0390*/ 	.word	0x00006580


	//   ....[56]....
        /*0394*/ 	.word	0x000065a0


	//   ....[57]....
        /*0398*/ 	.word	0x000065d0


	//   ....[58]....
        /*039c*/ 	.word	0x000065f0


	//   ....[59]....
        /*03a0*/ 	.word	0x00006610


	//   ....[60]....
        /*03a4*/ 	.word	0x00006630


	//   ....[61]....
        /*03a8*/ 	.word	0x00006650


	//   ....[62]....
        /*03ac*/ 	.word	0x00006670


	//   ....[63]....
        /*03b0*/ 	.word	0x00006690


	//   ....[64]....
        /*03b4*/ 	.word	0x000066c0


	//   ....[65]....
        /*03b8*/ 	.word	0x000066e0


	//   ....[66]....
        /*03bc*/ 	.word	0x00006700


	//   ....[67]....
        /*03c0*/ 	.word	0x00006720


	//   ....[68]....
        /*03c4*/ 	.word	0x00006740


	//   ....[69]....
        /*03c8*/ 	.word	0x00006760


	//   ....[70]....
        /*03cc*/ 	.word	0x00006780


	//   ....[71]....
        /*03d0*/ 	.word	0x000067a0


	//   ....[72]....
        /*03d4*/ 	.word	0x000067c0


	//   ....[73]....
        /*03d8*/ 	.word	0x000067e0


	//   ....[74]....
        /*03dc*/ 	.word	0x00006800


	//   ....[75]....
        /*03e0*/ 	.word	0x00006820


	//   ....[76]....
        /*03e4*/ 	.word	0x00006840


	//   ....[77]....
        /*03e8*/ 	.word	0x00006860


	//   ....[78]....
        /*03ec*/ 	.word	0x00006880


	//   ....[79]....
        /*03f0*/ 	.word	0x000068a0


	//   ....[80]....
        /*03f4*/ 	.word	0x00007a90


	//   ....[81]....
        /*03f8*/ 	.word	0x00007b40


	//   ....[82]....
        /*03fc*/ 	.word	0x00007bd0


	//   ....[83]....
        /*0400*/ 	.word	0x00007c40


	//   ....[84]....
        /*0404*/ 	.word	0x00007cb0


	//----- nvinfo : EIATTR_VRC_CTA_INIT_COUNT
	.align		4
.L_29099:
        /*0408*/ 	.byte	0x02, 0x4a
	.zero		1
	.zero		1


	//----- nvinfo : EIATTR_EXIT_INSTR_OFFSETS
	.align		4
        /*040c*/ 	.byte	0x04, 0x1c
        /*040e*/ 	.short	(.L_29101 - .L_29100)


	//   ....[0]....
.L_29100:
        /*0410*/ 	.word	0x00007720


	//   ....[1]....
        /*0414*/ 	.word	0x00007780


	//   ....[2]....
        /*0418*/ 	.word	0x00007a20


	//----- nvinfo : EIATTR_CRS_STACK_SIZE
	.align		4
.L_29101:
        /*041c*/ 	.byte	0x04, 0x1e
        /*041e*/ 	.short	(.L_29103 - .L_29102)
.L_29102:
        /*0420*/ 	.word	0x00000000


	//----- nvinfo : EIATTR_CBANK_PARAM_SIZE
	.align		4
.L_29103:
        /*0424*/ 	.byte	0x03, 0x19
        /*0426*/ 	.short	0x007c


	//----- nvinfo : EIATTR_PARAM_CBANK
	.align		4
        /*0428*/ 	.byte	0x04, 0x0a
        /*042a*/ 	.short	(.L_29105 - .L_29104)
	.align		4
.L_29104:
        /*042c*/ 	.word	index@(.nv.constant0._ZN4vllm25paged_attention_v1_kernelIffLi256ELi16ELi128ELNS_18Fp8KVCacheDataTypeE0ELb1EEEvPT_PKS2_PKT0_S8_ifPKiSA_iPKfiiiSC_SC_iiiii)
        /*0430*/ 	.short	0x0380
        /*0432*/ 	.short	0x007c


	//----- nvinfo : EIATTR_SW_WAR
	.align		4
.L_29105:
        /*0434*/ 	.byte	0x04, 0x36
        /*0436*/ 	.short	(.L_29107 - .L_29106)
.L_29106:
        /*0438*/ 	.word	0x00000008
.L_29107:


//--------------------- .nv.info._ZN4vllm25paged_attention_v1_kernelIffLi192ELi16ELi128ELNS_18Fp8KVCacheDataTypeE0ELb1EEEvPT_PKS2_PKT0_S8_ifPKiSA_iPKfiiiSC_SC_iiiii --------------------------
	.section	.nv.info._ZN4vllm25paged_attention_v1_kernelIffLi192ELi16ELi128ELNS_18Fp8KVCacheDataTypeE0ELb1EEEvPT_PKS2_PKT0_S8_ifPKiSA_iPKfiiiSC_SC_iiiii,"",@"SHT_CUDA_INFO"
	.sectionflags	@""
	.align	4


	//----- nvinfo : EIATTR_CUDA_API_VERSION
	.align		4
        /*0000*/ 	.byte	0x04, 0x37
        /*0002*/ 	.short	(.L_29109 - .L_29108)
.L_29108:
        /*0004*/ 	.word	0x00000082


	//----- nvinfo : EIATTR_KPARAM_INFO
	.align		4
.L_29109:
        /*0008*/ 	.byte	0x04, 0x17
        /*000a*/ 	.short	(.L_29111 - .L_29110)
.L_29110:
        /*000c*/ 	.word	0x00000000
        /*0010*/ 	.short	0x0013
        /*0012*/ 	.short	0x0078
        /*0014*/ 	.byte	0x00, 0xf0, 0x11, 0x00


	//----- nvinfo : EIATTR_KPARAM_INFO
	.align		4
.L_29111:
        /*0018*/ 	.byte	0x04, 0x17
        /*001a*/ 	.short	(.L_29113 - .L_29112)
.L_29112:
        /*001c*/ 	.word	0x00000000
        /*0020*/ 	.short	0x0012
        /*0022*/ 	.short	0x0074
        /*0024*/ 	.byte	0x00, 0xf0, 0x11, 0x00


	//----- nvinfo : EIATTR_KPARAM_INFO
	.align		4
.L_29113:
        /*0028*/ 	.byte	0x04, 0x17
        /*002a*/ 	.short	(.L_29115 - .L_29114)
.L_29114:
        /*002c*/ 	.word	0x00000000
        /*0030*/ 	.short	0x0011
        /*0032*/ 	.short	0x0070
        /*0034*/ 	.byte	0x00, 0xf0, 0x11, 0x00


	//----- nvinfo : EIATTR_KPARAM_INFO
	.align		4
.L_29115:
        /*0038*/ 	.byte	0x04, 0x17
        /*003a*/ 	.short	(.L_29117 - .L_29116)
.L_29116:
        /*003c*/ 	.word	0x00000000
        /*0040*/ 	.short	0x0010
        /*0042*/ 	.short	0x006c
        /*0044*/ 	.byte	0x00, 0xf0, 0x11, 0x00


	//----- nvinfo : EIATTR_KPARAM_INFO
	.align		4
.L_29117:
        /*0048*/ 	.byte	0x04, 0x17
        /*004a*/ 	.short	(.L_29119 - .L_29118)
.L_29118:
        /*004c*/ 	.word	0x00000000
        /*0050*/ 	.short	0x000f
        /*0052*/ 	.short	0x0068
        /*0054*/ 	.byte	0x00, 0xf0, 0x11, 0x00


	//----- nvinfo : EIATTR_KPARAM_INFO
	.align		4
.L_29119:
        /*0058*/ 	.byte	0x04, 0x17
        /*005a*/ 	.short	(.L_29121 - .L_29120)
.L_29120:
        /*005c*/ 	.word	0x00000000
        /*0060*/ 	.short	0x000e
        /*0062*/ 	.short	0x0060
        /*0064*/ 	.byte	0x00, 0xf5, 0x21, 0x00


	//----- nvinfo : EIATTR_KPARAM_INFO
	.align		4
.L_29121:
        /*0068*/ 	.byte	0x04, 0x17
        /*006a*/ 	.short	(.L_29123 - .L_29122)
.L_29122:
        /*006c*/ 	.word	0x00000000
        /*0070*/ 	.short	0x000d
        /*0072*/ 	.short	0x0058
        /*0074*/ 	.byte	0x00, 0xf5, 0x21, 0x00


	//----- nvinfo : EIATTR_KPARAM_INFO
	.align		4
.L_29123:
        /*0078*/ 	.byte	0x04, 0x17
        /*007a*/ 	.short	(.L_29125 - .L_29124)
.L_29124:
        /*007c*/ 	.word	0x00000000
        /*0080*/ 	.short	0x000c
        /*0082*/ 	.short	0x0050
        /*0084*/ 	.byte	0x00, 0xf0, 0x11, 0x00


	//----- nvinfo : EIATTR_KPARAM_INFO
	.align		4
.L_29125:
        /*0088*/ 	.byte	0x04, 0x17
        /*008a*/ 	.short	(.L_29127 - .L_29126)
.L_29126:
        /*008c*/ 	.word	0x00000000
        /*0090*/ 	.short	0x000b
        /*0092*/ 	.short	0x004c
        /*0094*/ 	.byte	0x00, 0xf0, 0x11, 0x00


	//----- nvinfo : EIATTR_KPARAM_INFO
	.align		4
.L_29127:
        /*0098*/ 	.byte	0x04, 0x17
        /*009a*/ 	.short	(.L_29129 - .L_29128)
.L_29128:
        /*009c*/ 	.word	0x00000000
        /*00a0*/ 	.short	0x000a
        /*00a2*/ 	.short	0x0048
        /*00a4*/ 	.byte	0x00, 0xf0, 0x11, 0x00


	//----- nvinfo : EIATTR_KPARAM_INFO
	.align		4
.L_29129:
        /*00a8*/ 	.byte	0x04, 0x17
        /*00aa*/ 	.short	(.L_29131 - .L_29130)
.L_29130:
        /*00ac*/ 	.word	0x00000000
        /*00b0*/ 	.short	0x0009
        /*00b2*/ 	.short	0x0040
        /*00b4*/ 	.byte	0x00, 0xf5, 0x21, 0x00


	//----- nvinfo : EIATTR_KPARAM_INFO
	.align		4
.L_29131:
        /*00b8*/ 	.byte	0x04, 0x17
        /*00ba*/ 	.short	(.L_29133 - .L_29132)
.L_29132:
        /*00bc*/ 	.word	0x00000000
        /*00c0*/ 	.short	0x0008
        /*00c2*/ 	.short	0x0038
        /*00c4*/ 	.byte	0x00, 0xf0, 0x11, 0x00


	//----- nvinfo : EIATTR_KPARAM_INFO
	.align		4
.L_29133:
        /*00c8*/ 	.byte	0x04, 0x17
        /*00ca*/ 	.short	(.L_29135 - .L_29134)
.L_29134:
        /*00cc*/ 	.word	0x00000000
        /*00d0*/ 	.short	0x0007
        /*00d2*/ 	.short	0x0030
        /*00d4*/ 	.byte	0x00, 0xf5, 0x21, 0x00


	//----- nvinfo : EIATTR_KPARAM_INFO
	.align		4
.L_29135:
        /*00d8*/ 	.byte	0x04, 0x17
        /*00da*/ 	.short	(.L_29137 - .L_29136)
.L_29136:
        /*00dc*/ 	.word	0x00000000
        /*00e0*/ 	.short	0x0006
        /*00e2*/ 	.short	0x0028
        /*00e4*/ 	.byte	0x00, 0xf5, 0x21, 0x00


	//----- nvinfo : EIATTR_KPARAM_INFO
	.align		4
.L_29137:
        /*00e8*/ 	.byte	0x04, 0x17
        /*00ea*/ 	.short	(.L_29139 - .L_29138)
.L_29138:
        /*00ec*/ 	.word	0x00000000
        /*00f0*/ 	.short	0x0005
        /*00f2*/ 	.short	0x0024
        /*00f4*/ 	.byte	0x00, 0xf0, 0x11, 0x00


	//----- nvinfo : EIATTR_KPARAM_INFO
	.align		4
.L_29139:
        /*00f8*/ 	.byte	0x04, 0x17
        /*00fa*/ 	.short	(.L_29141 - .L_29140)
.L_29140:
        /*00fc*/ 	.word	0x00000000
        /*0100*/ 	.short	0x0004
        /*0102*/ 	.short	0x0020
        /*0104*/ 	.byte	0x00, 0xf0, 0x11, 0x00


	//----- nvinfo : EIATTR_KPARAM_INFO
	.align		4
.L_29141:
        /*0108*/ 	.byte	0x04, 0x17
        /*010a*/ 	.short	(.L_29143 - .L_29142)
.L_29142:
        /*010c*/ 	.word	0x00000000
        /*0110*/ 	.short	0x0003
        /*0112*/ 	.short	0x0018
        /*0114*/ 	.byte	0x00, 0xf5, 0x21, 0x00


	//----- nvinfo : EIATTR_KPARAM_INFO
	.align		4
.L_29143:
        /*0118*/ 	.byte	0x04, 0x17
        /*011a*/ 	.short	(.L_29145 - .L_29144)
.L_29144:
        /*011c*/ 	.word	0x00000000
        /*0120*/ 	.short	0x0002
        /*0122*/ 	.short	0x0010
        /*0124*/ 	.byte	0x00, 0xf5, 0x21, 0x00


	//----- nvinfo : EIATTR_KPARAM_INFO
	.align		4
.L_29145:
        /*0128*/ 	.byte	0x04, 0x17
        /*012a*/ 	.short	(.L_29147 - .L_29146)
.L_29146:
        /*012c*/ 	.word	0x00000000
        /*0130*/ 	.short	0x0001
        /*0132*/ 	.short	0x0008
        /*0134*/ 	.byte	0x00, 0xf5, 0x21, 0x00


	//----- nvinfo : EIATTR_KPARAM_INFO
	.align		4
.L_29147:
        /*0138*/ 	.byte	0x04, 0x17
        /*013a*/ 	.short	(.L_29149 - .L_29148)
.L_29148:
        /*013c*/ 	.word	0x00000000
        /*0140*/ 	.short	0x0000
        /*0142*/ 	.short	0x0000
        /*0144*/ 	.byte	0x00, 0xf5, 0x21, 0x00


	//----- nvinfo : EIATTR_SPARSE_MMA_MASK
	.align		4
.L_29149:
        /*0148*/ 	.byte	0x03, 0x50
        /*014a*/ 	.short	0x0000


	//----- nvinfo : EIATTR_MAXREG_COUNT
	.align		4
        /*014c*/ 	.byte	0x03, 0x1b
        /*014e*/ 	.short	0x00ff


	//----- nvinfo : EIATTR_NUM_BARRIERS
	.align		4
        /*0150*/ 	.byte	0x02, 0x4c
        /*0152*/ 	.byte	0x01
	.zero		1


	//----- nvinfo : EIATTR_MERCURY_ISA_VERSION
	.align		4
        /*0154*/ 	.byte	0x03, 0x5f
        /*0156*/ 	.short	0x0101


	//----- nvinfo : EIATTR_COOP_GROUP_MASK_REGIDS
	.align		4
        /*0158*/ 	.byte	0x04, 0x29
        /*015a*/ 	.short	(.L_29151 - .L_29150)


	//   ....[0]....
.L_29150:
        /*015c*/ 	.word	0xffffffff


	//   ....[1]....
        /*0160*/ 	.word	0xffffffff


	//   ....[2]....
        /*0164*/ 	.word	0xffffffff


	//   ....[3]....
        /*0168*/ 	.word	0xffffffff


	//   ....[4]....
        /*016c*/ 	.word	0xffffffff


	//   ....[5]....
        /*0170*/ 	.word	0xffffffff


	//   ....[6]....
        /*0174*/ 	.word	0xffffffff


	//   ....[7]....
        /*0178*/ 	.word	0xffffffff


	//   ....[8]....
        /*017c*/ 	.word	0xffffffff


	//   ....[9]....
        /*0180*/ 	.word	0xffffffff


	//   ....[10]....
        /*0184*/ 	.word	0xffffffff


	//   ....[11]....
        /*0188*/ 	.word	0xffffffff


	//   ....[12]....
        /*018c*/ 	.word	0xffffffff


	//   ....[13]....
        /*0190*/ 	.word	0xffffffff


	//   ....[14]....
        /*0194*/ 	.word	0xffffffff


	//   ....[15]....
        /*0198*/ 	.word	0xffffffff


	//   ....[16]....
        /*019c*/ 	.word	0xffffffff


	//   ....[17]....
        /*01a0*/ 	.word	0xffffffff


	//   ....[18]....
        /*01a4*/ 	.word	0xffffffff


	//   ....[19]....
        /*01a8*/ 	.word	0xffffffff


	//   ....[20]....
        /*01ac*/ 	.word	0xffffffff


	//   ....[21]....
        /*01b0*/ 	.word	0xffffffff


	//   ....[22]....
        /*01b4*/ 	.word	0xffffffff


	//   ....[23]....
        /*01b8*/ 	.word	0xffffffff


	//   ....[24]....
        /*01bc*/ 	.word	0xffffffff


	//   ....[25]....
        /*01c0*/ 	.word	0xffffffff


	//   ....[26]....
        /*01c4*/ 	.word	0xffffffff


	//   ....[27]....
        /*01c8*/ 	.word	0xffffffff


	//   ....[28]....
        /*01cc*/ 	.word	0xffffffff


	//   ....[29]....
        /*01d0*/ 	.word	0xffffffff


	//   ....[30]....
        /*01d4*/ 	.word	0xffffffff


	//   ....[31]....
        /*01d8*/ 	.word	0xffffffff


	//   ....[32]....
        /*01dc*/ 	.word	0xffffffff


	//   ....[33]....
        /*01e0*/ 	.word	0xffffffff


	//   ....[34]....
        /*01e4*/ 	.word	0xffffffff


	//   ....[35]....
        /*01e8*/ 	.word	0xffffffff


	//   ....[36]....
        /*01ec*/ 	.word	0xffffffff


	//   ....[37]....
        /*01f0*/ 	.word	0xffffffff


	//   ....[38]....
        /*01f4*/ 	.word	0xffffffff


	//   ....[39]....
        /*01f8*/ 	.word	0xffffffff


	//   ....[40]....
        /*01fc*/ 	.word	0xffffffff


	//   ....[41]....
        /*0200*/ 	.word	0xffffffff


	//   ....[42]....
        /*0204*/ 	.word	0xffffffff


	//   ....[43]....
        /*0208*/ 	.word	0xffffffff


	//   ....[44]....
        /*020c*/ 	.word	0xffffffff


	//   ....[45]....
        /*0210*/ 	.word	0xffffffff


	//   ....[46]....
        /*0214*/ 	.word	0xffffffff


	//   ....[47]....
        /*0218*/ 	.word	0xffffffff


	//   ....[48]....
        /*021c*/ 	.word	0xffffffff


	//   ....[49]....
        /*0220*/ 	.word	0xffffffff


	//   ....[50]....
        /*0224*/ 	.word	0xffffffff


	//   ....[51]....
        /*0228*/ 	.word	0xffffffff


	//   ....[52]....
        /*022c*/ 	.word	0xffffffff


	//   ....[53]....
        /*0230*/ 	.word	0xffffffff


	//   ....[54]....
        /*0234*/ 	.word	0xffffffff


	//   ....[55]....
        /*0238*/ 	.word	0xffffffff


	//   ....[56]....
        /*023c*/ 	.word	0xffffffff


	//   ....[57]....
        /*0240*/ 	.word	0xffffffff


	//   ....[58]....
        /*0244*/ 	.word	0xffffffff


	//   ....[59]....
        /*0248*/ 	.word	0xffffffff


	//   ....[60]....
        /*024c*/ 	.word	0xffffffff


	//   ....[61]....
        /*0250*/ 	.word	0xffffffff


	//   ....[62]....
        /*0254*/ 	.word	0xffffffff


	//   ....[63]....
        /*0258*/ 	.word	0xffffffff


	//   ....[64]....
        /*025c*/ 	.word	0x05000008


	//   ....[65]....
        /*0260*/ 	.word	0x05000008


	//   ....[66]....
        /*0264*/ 	.word	0x05000008


	//   ....[67]....
        /*0268*/ 	.word	0x05000008


	//   ....[68]....
        /*026c*/ 	.word	0x05000008


	//----- nvinfo : EIATTR_COOP_GROUP_INSTR_OFFSETS
	.align		4
.L_29151:
        /*0270*/ 	.byte	0x04, 0x28
        /*0272*/ 	.short	(.L_29153 - .L_29152)


	//   ....[0]....
.L_29152:
        /*0274*/ 	.word	0x00001910


	//   ....[1]....
        /*0278*/ 	.word	0x00001b00


	//   ....[2]....
        /*027c*/ 	.word	0x00001b20


	//   ....[3]....
        /*0280*/ 	.word	0x00001b40


	//   ....[4]....
        /*0284*/ 	.word	0x00001b60


	//   ....[5]....
        /*0288*/ 	.word	0x00001c70


	//   ....[6]....
        /*028c*/ 	.word	0x00001cb0


	//   ....[7]....
        /*0290*/ 	.word	0x00001d20


	//   ....[8]....
        /*0294*/ 	.word	0x00002b50


	//   ....[9]....
        /*0298*/ 	.word	0x00002b90


	//   ....[10]....
        /*029c*/ 	.word	0x00002bb0


	//   ....[11]....
        /*02a0*/ 	.word	0x00002bd0


	//   ....[12]....
        /*02a4*/ 	.word	0x00002bf0


	//   ....[13]....
        /*02a8*/ 	.word	0x00002c40


	//   ....[14]....
        /*02ac*/ 	.word	0x00002c60


	//   ....[15]....
        /*02b0*/ 	.word	0x00002c80


	//   ....[16]....
        /*02b4*/ 	.word	0x00005520


	//   ....[17]....
        /*02b8*/ 	.word	0x00005560


	//   ....[18]....
        /*02bc*/ 	.word	0x000055a0


	//   ....[19]....
        /*02c0*/ 	.word	0x000055d0


	//   ....[20]....
        /*02c4*/ 	.word	0x000055f0


	//   ....[21]....
        /*02c8*/ 	.word	0x00005600


	//   ....[22]....
        /*02cc*/ 	.word	0x00005620


	//   ....[23]....
        /*02d0*/ 	.word	0x00005650


	//   ....[24]....
        /*02d4*/ 	.word	0x00005670


	//   ....[25]....
        /*02d8*/ 	.word	0x000056a0


	//   ....[26]....
        /*02dc*/ 	.word	0x000056d0


	//   ....[27]....
        /*02e0*/ 	.word	0x00005700


	//   ....[28]....
        /*02e4*/ 	.word	0x00005710


	//   ....[29]....
        /*02e8*/ 	.word	0x00005730


	//   ....[30]....
        /*02ec*/ 	.word	0x00005750


	//   ....[31]....
        /*02f0*/ 	.word	0x00005770


	//   ....[32]....
        /*02f4*/ 	.word	0x00005790


	//   ....[33]....
        /*02f8*/ 	.word	0x000057c0


	//   ....[34]....
        /*02fc*/ 	.word	0x000057f0


	//   ....[35]....
        /*0300*/ 	.word	0x00005820


	//   ....[36]....
        /*0304*/ 	.word	0x00005850


	//   ....[37]....
        /*0308*/ 	.word	0x00005870


	//   ....[38]....
        /*030c*/ 	.word	0x00005890


	//   ....[39]....
        /*0310*/ 	.word	0x000058b0


	//   ....[40]....
        /*0314*/ 	.word	0x000058d0


	//   ....[41]....
        /*0318*/ 	.word	0x000058f0


	//   ....[42]....
        /*031c*/ 	.word	0x00005910


	//   ....[43]....
        /*0320*/ 	.word	0x00005930


	//   ....[44]....
        /*0324*/ 	.word	0x00005950


	//   ....[45]....
        /*0328*/ 	.word	0x00005970


	//   ....[46]....
        /*032c*/ 	.word	0x000059a0


	//   ....[47]....
        /*0330*/ 	.word	0x000059c0


	//   ....[48]....
        /*0334*/ 	.word	0x000059e0


	//   ....[49]....
        /*0338*/ 	.word	0x00005a00


	//   ....[50]....
        /*033c*/ 	.word	0x00005a20


	//   ....[51]....
        /*0340*/ 	.word	0x00005a40


	//   ....[52]....
        /*0344*/ 	.word	0x00005a50


	//   ....[53]....
        /*0348*/ 	.word	0x00005a70


	//   ....[54]....
        /*034c*/ 	.word	0x00005a90


	//   ....[55]....
        /*0350*/ 	.word	0x00005ab0


	//   ....[56]....
        /*0354*/ 	.word	0x00005ad0


	//   ....[57]....
        /*0358*/ 	.word	0x00005af0


	//   ....[58]....
        /*035c*/ 	.word	0x00005b10


	//   ....[59]....
        /*0360*/ 	.word	0x00005b30


	//   ....[60]....
        /*0364*/ 	.word	0x00005b50


	//   ....[61]....
        /*0368*/ 	.word	0x00005b70


	//   ....[62]....
        /*036c*/ 	.word	0x00005b90


	//   ....[63]....
        /*0370*/ 	.word	0x00005bb0


	//   ....[64]....
        /*0374*/ 	.word	0x00006900


	//   ....[65]....
        /*0378*/ 	.word	0x000069a0


	//   ....[66]....
        /*037c*/ 	.word	0x00006a40


	//   ....[67]....
        /*0380*/ 	.word	0x00006ab0


	//   ....[68]....
        /*0384*/ 	.word	0x00006b10


	//----- nvinfo : EIATTR_VRC_CTA_INIT_COUNT
	.align		4
.L_29153:
        /*0388*/ 	.byte	0x02, 0x4a
	.zero		1
	.zero		1


	//----- nvinfo : EIATTR_EXIT_INSTR_OFFSETS
	.align		4
        /*038c*/ 	.byte	0x04, 0x1c
        /*038e*/ 	.short	(.L_29155 - .L_29154)


	//   ....[0]....
.L_29154:
        /*0390*/ 	.word	0x00006630


	//   ....[1]....
        /*0394*/ 	.word	0x00006670


	//   ....[2]....
        /*0398*/ 	.word	0x00006890


	//----- nvinfo : EIATTR_CRS_STACK_SIZE
	.align		4
.L_29155:
        /*039c*/ 	.byte	0x04, 0x1e
        /*039e*/ 	.short	(.L_29157 - .L_29156)
.L_29156:
        /*03a0*/ 	.word	0x00000000


	//----- nvinfo : EIATTR_CBANK_PARAM_SIZE
	.align		4
.L_29157:
        /*03a4*/ 	.byte	0x03, 0x19
        /*03a6*/ 	.short	0x007c


	//----- nvinfo : EIATTR_PARAM_CBANK
	.align		4
        /*03a8*/ 	.byte	0x04, 0x0a
        /*03aa*/ 	.short	(.L_29159 - .L_29158)
	.align		4
.L_29158:
        /*03ac*/ 	.word	index@(.nv.constant0._ZN4vllm25paged_attention_v1_kernelIffLi192ELi16ELi128ELNS_18Fp8KVCacheDataTypeE0ELb1EEEvPT_PKS2_PKT0_S8_ifPKiSA_iPKfiiiSC_SC_iiiii)
        /*03b0*/ 	.short	0x0380
        /*03b2*/ 	.short	0x007c


	//----- nvinfo : EIATTR_SW_WAR
	.align		4
.L_29159:
        /*03b4*/ 	.byte	0x04, 0x36
        /*03b6*/ 	.short	(.L_29161 - .L_29160)
.L_29160:
        /*03b8*/ 	.word	0x00000008
.L_29161:


//--------------------- .nv.info._ZN4vllm25paged_attention_v1_kernelIffLi128ELi16ELi128ELNS_18Fp8KVCacheDataTypeE0ELb1EEEvPT_PKS2_PKT0_S8_ifPKiSA_iPKfiiiSC_SC_iiiii --------------------------
	.section	.nv.info._ZN4vllm25paged_attention_v1_kernelIffLi128ELi16ELi128ELNS_18Fp8KVCacheDataTypeE0ELb1EEEvPT_PKS2_PKT0_S8_ifPKiSA_iPKfiiiSC_SC_iiiii,"",@"SHT_CUDA_INFO"
	.sectionflags	@""
	.align	4


	//----- nvinfo : EIATTR_CUDA_API_VERSION
	.align		4
        /*0000*/ 	.byte	0x04, 0x37
        /*0002*/ 	.short	(.L_29163 - .L_29162)
.L_29162:
        /*0004*/ 	.word	0x00000082


	//----- nvinfo : EIATTR_KPARAM_INFO
	.align		4
.L_29163:
        /*0008*/ 	.byte	0x04, 0x17
        /*000a*/ 	.short	(.L_29165 - .L_29164)
.L_29164:
        /*000c*/ 	.word	0x00000000
        /*0010*/ 	.short	0x0013
        /*0012*/ 	.short	0x0078
        /*0014*/ 	.byte	0x00, 0xf0, 0x11, 0x00


	//----- nvinfo : EIATTR_KPARAM_INFO
	.align		4
.L_29165:
        /*0018*/ 	.byte	0x04, 0x17
        /*001a*/ 	.short	(.L_29167 - .L_29166)
.L_29166:
        /*001c*/ 	.word	0x00000000
        /*0020*/ 	.short	0x0012
        /*0022*/ 	.short	0x0074
        /*0024*/ 	.byte	0x00, 0xf0, 0x11, 0x00


	//----- nvinfo : EIATTR_KPARAM_INFO
	.align		4
.L_29167:
        /*0028*/ 	.byte	0x04, 0x17
        /*002a*/ 	.short	(.L_29169 - .L_29168)
.L_29168:
        /*002c*/ 	.word	0x00000000
        /*0030*/ 	.short	0x0011
        /*0032*/ 	.short	0x0070
        /*0034*/ 	.byte	0x00, 0xf0, 0x11, 0x00


	//----- nvinfo : EIATTR_KPARAM_INFO
	.align		4
.L_29169:
        /*0038*/ 	.byte	0x04, 0x17
        /*003a*/ 	.short	(.L_29171 - .L_29170)
.L_29170:
        /*003c*/ 	.word	0x00000000
        /*0040*/ 	.short	0x0010
        /*0042*/ 	.short	0x006c
        /*0044*/ 	.byte	0x00, 0xf0, 0x11, 0x00


	//----- nvinfo : EIATTR_KPARAM_INFO
	.align		4
.L_29171:
        /*0048*/ 	.byte	0x04, 0x17
        /*004a*/ 	.short	(.L_29173 - .L_29172)
.L_29172:
        /*004c*/ 	.word	0x00000000
        /*0050*/ 	.short	0x000f
        /*0052*/ 	.short	0x0068
        /*0054*/ 	.byte	0x00, 0xf0, 0x11, 0x00


	//----- nvinfo : EIATTR_KPARAM_INFO
	.align		4
.L_29173:
        /*0058*/ 	.byte	0x04, 0x17
        /*005a*/ 	.short	(.L_29175 - .L_29174)
.L_29174:
        /*005c*/ 	.word	0x00000000
        /*0060*/ 	.short	0x000e
        /*0062*/ 	.short	0x0060
        /*0064*/ 	.byte	0x00, 0xf5, 0x21, 0x00


	//----- nvinfo : EIATTR_KPARAM_INFO
	.align		4
.L_29175:
        /*0068*/ 	.byte	0x04, 0x17
        /*006a*/ 	.short	(.L_29177 - .L_29176)
.L_29176:
        /*006c*/ 	.word	0x00000000
        /*0070*/ 	.short	0x000d
        /*0072*/ 	.short	0x0058
        /*0074*/ 	.byte	0x00, 0xf5, 0x21, 0x00


	//----- nvinfo : EIATTR_KPARAM_INFO
	.align		4
.L_29177:
        /*0078*/ 	.byte	0x04, 0x17
        /*007a*/ 	.short	(.L_29179 - .L_29178)
.L_29178:
        /*007c*/ 	.word	0x00000000
        /*0080*/ 	.short	0x000c
        /*0082*/ 	.short	0x0050
        /*0084*/ 	.byte	0x00, 0xf0, 0x11, 0x00


	//----- nvinfo : EIATTR_KPARAM_INFO
	.align		4
.L_29179:
        /*0088*/ 	.byte	0x04, 0x17
        /*008a*/ 	.short	(.L_29181 - .L_29180)
.L_29180:
        /*008c*/ 	.word	0x00000000
        /*0090*/ 	.short	0x000b
        /*0092*/ 	.short	0x004c
        /*0094*/ 	.byte	0x00, 0xf0, 0x11, 0x00


	//----- nvinfo : EIATTR_KPARAM_INFO
	.align		4
.L_29181:
        /*0098*/ 	.byte	0x04, 0x17
        /*009a*/ 	.short	(.L_29183 - .L_29182)
.L_29182:
        /*009c*/ 	.word	0x00000000
        /*00a0*/ 	.short	0x000a
        /*00a2*/ 	.short	0x0048
        /*00a4*/ 	.byte	0x00, 0xf0, 0x11, 0x00


	//----- nvinfo : EIATTR_KPARAM_INFO
	.align		4
.L_29183:
        /*00a8*/ 	.byte	0x04, 0x17
        /*00aa*/ 	.short	(.L_29185 - .L_29184)
.L_29184:
        /*00ac*/ 	.word	0x00000000
        /*00b0*/ 	.short	0x0009
        /*00b2*/ 	.short	0x0040
        /*00b4*/ 	.byte	0x00, 0xf5, 0x21, 0x00


	//----- nvinfo : EIATTR_KPARAM_INFO
	.align		4
.L_29185:
        /*00b8*/ 	.byte	0x04, 0x17
        /*00ba*/ 	.short	(.L_29187 - .L_29186)
.L_29186:
        /*00bc*/ 	.word	0x00000000
        /*00c0*/ 	.short	0x0008
        /*00c2*/ 	.short	0x0038
        /*00c4*/ 	.byte	0x00, 0xf0, 0x11, 0x00


	//----- nvinfo : EIATTR_KPARAM_INFO
	.align		4
.L_29187:
        /*00c8*/ 	.byte	0x04, 0x17
        /*00ca*/ 	.short	(.L_29189 - .L_29188)
.L_29188:
        /*00cc*/ 	.word	0x00000000
        /*00d0*/ 	.short	0x0007
        /*00d2*/ 	.short	0x0030
        /*00d4*/ 	.byte	0x00, 0xf5, 0x21, 0x00


	//----- nvinfo : EIATTR_KPARAM_INFO
	.align		4
.L_29189:
        /*00d8*/ 	.byte	0x04, 0x17
        /*00da*/ 	.short	(.L_29191 - .L_29190)
.L_29190:
        /*00dc*/ 	.word	0x00000000
        /*00e0*/ 	.short	0x0006
        /*00e2*/ 	.short	0x0028
        /*00e4*/ 	.byte	0x00, 0xf5, 0x21, 0x00


	//----- nvinfo : EIATTR_KPARAM_INFO
	.align		4
.L_29191:
        /*00e8*/ 	.byte	0x04, 0x17
        /*00ea*/ 	.short	(.L_29193 - .L_29192)
.L_29192:
        /*00ec*/ 	.word	0x00000000
        /*00f0*/ 	.short	0x0005
        /*00f2*/ 	.short	0x0024
        /*00f4*/ 	.byte	0x00, 0xf0, 0x11, 0x00


	//----- nvinfo : EIATTR_KPARAM_INFO
	.align		4
.L_29193:
        /*00f8*/ 	.byte	0x04, 0x17
        /*00fa*/ 	.short	(.L_29195 - .L_29194)
.L_29194:
        /*00fc*/ 	.word	0x00000000
        /*0100*/ 	.short	0x0004
        /*0102*/ 	.short	0x0020
        /*0104*/ 	.byte	0x00, 0xf0, 0x11, 0x00


	//----- nvinfo : EIATTR_KPARAM_INFO
	.align		4
.L_29195:
        /*0108*/ 	.byte	0x04, 0x17
        /*010a*/ 	.short	(.L_29197 - .L_29196)
.L_29196:
        /*010c*/ 	.word	0x00000000
        /*0110*/ 	.short	0x0003
        /*0112*/ 	.short	0x0018
        /*0114*/ 	.byte	0x00, 0xf5, 0x21, 0x00


	//----- nvinfo : EIATTR_KPARAM_INFO
	.align		4
.L_29197:
        /*0118*/ 	.byte	0x04, 0x17
        /*011a*/ 	.short	(.L_29199 - .L_29198)
.L_29198:
        /*011c*/ 	.word	0x00000000
        /*0120*/ 	.short	0x0002
        /*0122*/ 	.short	0x0010
        /*0124*/ 	.byte	0x00, 0xf5, 0x21, 0x00


	//----- nvinfo : EIATTR_KPARAM_INFO
	.align		4
.L_29199:
        /*0128*/ 	.byte	0x04, 0x17
        /*012a*/ 	.short	(.L_29201 - .L_29200)
.L_29200:
        /*012c*/ 	.word	0x00000000
        /*0130*/ 	.short	0x0001
        /*0132*/ 	.short	0x0008
        /*0134*/ 	.byte	0x00, 0xf5, 0x21, 0x00


	//----- nvinfo : EIATTR_KPARAM_INFO
	.align		4
.L_29201:
        /*0138*/ 	.byte	0x04, 0x17
        /*013a*/ 	.short	(.L_29203 - .L_29202)
.L_29202:
        /*013c*/ 	.word	0x00000000
        /*0140*/ 	.short	0x0000
        /*0142*/ 	.short	0x0000
        /*0144*/ 	.byte	0x00, 0xf5, 0x21, 0x00


	//----- nvinfo : EIATTR_SPARSE_MMA_MASK
	.align		4
.L_29203:
        /*0148*/ 	.byte	0x03, 0x50
        /*014a*/ 	.short	0x0000


	//----- nvinfo : EIATTR_MAXREG_COUNT
	.align		4
        /*014c*/ 	.byte	0x03, 0x1b
        /*014e*/ 	.short	0x00ff


	//----- nvinfo : EIATTR_NUM_BARRIERS
	.align		4
        /*0150*/ 	.byte	0x02, 0x4c
        /*0152*/ 	.byte	0x01
	.zero		1


	//----- nvinfo : EIATTR_MERCURY_ISA_VERSION
	.align		4
        /*0154*/ 	.byte	0x03, 0x5f
        /*0156*/ 	.short	0x0101


	//----- nvinfo : EIATTR_COOP_GROUP_MASK_REGIDS
	.align		4
        /*0158*/ 	.byte	0x04, 0x29
        /*015a*/ 	.short	(.L_29205 - .L_29204)


	//   ....[0]....
.L_29204:
        /*015c*/ 	.word	0xffffffff


	//   ....[1]....
        /*0160*/ 	.word	0xffffffff


	//   ....[2]....
        /*0164*/ 	.word	0xffffffff


	//   ....[3]....
        /*0168*/ 	.word	0xffffffff


	//   ....[4]....
        /*016c*/ 	.word	0xffffffff


	//   ....[5]....
        /*0170*/ 	.word	0xffffffff


	//   ....[6]....
        /*0174*/ 	.word	0xffffffff


	//   ....[7]....
        /*0178*/ 	.word	0xffffffff


	//   ....[8]....
        /*017c*/ 	.word	0xffffffff


	//   ....[9]....
        /*0180*/ 	.word	0xffffffff


	//   ....[10]....
        /*0184*/ 	.word	0xffffffff


	//   ....[11]....
        /*0188*/ 	.word	0xffffffff


	//   ....[12]....
        /*018c*/ 	.word	0xffffffff


	//   ....[13]....
        /*0190*/ 	.word	0xffffffff


	//   ....[14]....
        /*0194*/ 	.word	0xffffffff


	//   ....[15]....
        /*0198*/ 	.word	0xffffffff


	//   ....[16]....
        /*019c*/ 	.word	0xffffffff


	//   ....[17]....
        /*01a0*/ 	.word	0xffffffff


	//   ....[18]....
        /*01a4*/ 	.word	0xffffffff


	//   ....[19]....
        /*01a8*/ 	.word	0xffffffff


	//   ....[20]....
        /*01ac*/ 	.word	0xffffffff


	//   ....[21]....
        /*01b0*/ 	.word	0xffffffff


	//   ....[22]....
        /*01b4*/ 	.word	0xffffffff


	//   ....[23]....
        /*01b8*/ 	.word	0xffffffff


	//   ....[24]....
        /*01bc*/ 	.word	0xffffffff


	//   ....[25]....
        /*01c0*/ 	.word	0xffffffff


	//   ....[26]....
        /*01c4*/ 	.word	0xffffffff


	//   ....[27]....
        /*01c8*/ 	.word	0xffffffff


	//   ....[28]....
        /*01cc*/ 	.word	0xffffffff


	//   ....[29]....
        /*01d0*/ 	.word	0xffffffff


	//   ....[30]....
        /*01d4*/ 	.word	0xffffffff


	//   ....[31]....
        /*01d8*/ 	.word	0xffffffff


	//   ....[32]....
        /*01dc*/ 	.word	0xffffffff


	//   ....[33]....
        /*01e0*/ 	.word	0xffffffff


	//   ....[34]....
        /*01e4*/ 	.word	0xffffffff


	//   ....[35]....
        /*01e8*/ 	.word	0xffffffff


	//   ....[36]....
        /*01ec*/ 	.word	0xffffffff


	//   ....[37]....
        /*01f0*/ 	.word	0xffffffff


	//   ....[38]....
        /*01f4*/ 	.word	0xffffffff


	//   ....[39]....
        /*01f8*/ 	.word	0xffffffff


	//   ....[40]....
        /*01fc*/ 	.word	0xffffffff


	//   ....[41]....
        /*0200*/ 	.word	0xffffffff


	//   ....[42]....
        /*0204*/ 	.word	0xffffffff


	//   ....[43]....
        /*0208*/ 	.word	0xffffffff


	//   ....[44]....
        /*020c*/ 	.word	0xffffffff


	//   ....[45]....
        /*0210*/ 	.word	0xffffffff


	//   ....[46]....
        /*0214*/ 	.word	0xffffffff


	//   ....[47]....
        /*0218*/ 	.word	0xffffffff


	//   ....[48]....
        /*021c*/ 	.word	0x05000008


	//   ....[49]....
        /*0220*/ 	.word	0x05000008


	//   ....[50]....
        /*0224*/ 	.word	0x05000008


	//   ....[51]....
        /*0228*/ 	.word	0x05000008


	//   ....[52]....
        /*022c*/ 	.word	0x05000008


	//----- nvinfo : EIATTR_COOP_GROUP_INSTR_OFFSETS
	.align		4
.L_29205:
        /*0230*/ 	.byte	0x04, 0x28
        /*0232*/ 	.short	(.L_29207 - .L_29206)


	//   ....[0]....
.L_29206:
        /*0234*/ 	.word	0x000015c0


	//   ....[1]....
        /*0238*/ 	.word	0x00001760


	//   ....[2]....
        /*023c*/ 	.word	0x00001780


	//   ....[3]....
        /*0240*/ 	.word	0x000017a0


	//   ....[4]....
        /*0244*/ 	.word	0x000017c0


	//   ....[5]....
        /*0248*/ 	.word	0x000018d0


	//   ....[6]....
        /*024c*/ 	.word	0x00001910


	//   ....[7]....
        /*0250*/ 	.word	0x00001980


	//   ....[8]....
        /*0254*/ 	.word	0x000027b0


	//   ....[9]....
        /*0258*/ 	.word	0x000027f0


	//   ....[10]....
        /*025c*/ 	.word	0x00002810


	//   ....[11]....
        /*0260*/ 	.word	0x00002830


	//   ....[12]....
        /*0264*/ 	.word	0x00002850


	//   ....[13]....
        /*0268*/ 	.word	0x000028a0


	//   ....[14]....
        /*026c*/ 	.word	0x000028c0


	//   ....[15]....
        /*0270*/ 	.word	0x000028e0


	//   ....[16]....
        /*0274*/ 	.word	0x00004900


	//   ....[17]....
        /*0278*/ 	.word	0x00004940


	//   ....[18]....
        /*027c*/ 	.word	0x00004970


	//   ....[19]....
        /*0280*/ 	.word	0x00004990


	//   ....[20]....
        /*0284*/ 	.word	0x000049a0


	//   ....[21]....
        /*0288*/ 	.word	0x000049b0


	//   ....[22]....
        /*028c*/ 	.word	0x000049c0


	//   ....[23]....
        /*0290*/ 	.word	0x000049e0


	//   ....[24]....
        /*0294*/ 	.word	0x00004a00


	//   ....[25]....
        /*0298*/ 	.word	0x00004a20


	//   ....[26]....
        /*029c*/ 	.word	0x00004a40


	//   ....[27]....
        /*02a0*/ 	.word	0x00004a60


	//   ....[28]....
        /*02a4*/ 	.word	0x00004a80


	//   ....[29]....
        /*02a8*/ 	.word	0x00004aa0


	//   ....[30]....
        /*02ac*/ 	.word	0x00004ac0


	//   ....[31]....
        /*02b0*/ 	.word	0x00004ae0


	//   ....[32]....
        /*02b4*/ 	.word	0x00004b10


	//   ....[33]....
        /*02b8*/ 	.word	0x00004b30


	//   ....[34]....
        /*02bc*/ 	.word	0x00004b50


	//   ....[35]....
        /*02c0*/ 	.word	0x00004b70


	//   ....[36]....
        /*02c4*/ 	.word	0x00004b90


	//   ....[37]....
        /*02c8*/ 	.word	0x00004bb0


	//   ....[38]....
        /*02cc*/ 	.word	0x00004bc0


	//   ....[39]....
        /*02d0*/ 	.word	0x00004be0


	//   ....[40]....
        /*02d4*/ 	.word	0x00004c00


	//   ....[41]....
        /*02d8*/ 	.word	0x00004c20


	//   ....[42]....
        /*02dc*/ 	.word	0x00004c40


	//   ....[43]....
        /*02e0*/ 	.word	0x00004c60


	//   ....[44]....
        /*02e4*/ 	.word	0x00004c80


	//   ....[45]....
        /*02e8*/ 	.word	0x00004ca0


	//   ....[46]....
        /*02ec*/ 	.word	0x00004cc0


	//   ....[47]....
        /*02f0*/ 	.word	0x00004ce0


	//   ....[48]....
        /*02f4*/ 	.word	0x000057d0


	//   ....[49]....
        /*02f8*/ 	.word	0x00005870


	//   ....[50]....
        /*02fc*/ 	.word	0x00005910


	//   ....[51]....
        /*0300*/ 	.word	0x00005980


	//   ....[52]....
        /*0304*/ 	.word	0x000059e0


	//----- nvinfo : EIATTR_VRC_CTA_INIT_COUNT
	.align		4
.L_29207:
        /*0308*/ 	.byte	0x02, 0x4a
	.zero		1
	.zero		1


	//----- nvinfo : EIATTR_EXIT_INSTR_OFFSETS
	.align		4
        /*030c*/ 	.byte	0x04, 0x1c
        /*030e*/ 	.short	(.L_29209 - .L_29208)


	//   ....[0]....
.L_29208:
        /*0310*/ 	.word	0x00005560


	//   ....[1]....
        /*0314*/ 	.word	0x000055c0


	//   ....[2]....
        /*0318*/ 	.word	0x00005760


	//----- nvinfo : EIATTR_CRS_STACK_SIZE
	.align		4
.L_29209:
        /*031c*/ 	.byte	0x04, 0x1e
        /*031e*/ 	.short	(.L_29211 - .L_29210)
.L_29210:
        /*0320*/ 	.word	0x00000000


	//----- nvinfo : EIATTR_CBANK_PARAM_SIZE
	.align		4
.L_29211:
        /*0324*/ 	.byte	0x03, 0x19
        /*0326*/ 	.short	0x007c


	//----- nvinfo : EIATTR_PARAM_CBANK
	.align		4
        /*0328*/ 	.byte	0x04, 0x0a
        /*032a*/ 	.short	(.L_29213 - .L_29212)
	.align		4
.L_29212:
        /*032c*/ 	.word	index@(.nv.constant0._ZN4vllm25paged_attention_v1_kernelIffLi128ELi16ELi128ELNS_18Fp8KVCacheDataTypeE0ELb1EEEvPT_PKS2_PKT0_S8_ifPKiSA_iPKfiiiSC_SC_iiiii)
        /*0330*/ 	.short	0x0380
        /*0332*/ 	.short	0x007c


	//----- nvinfo : EIATTR_SW_WAR
	.align		4
.L_29213:
        /*0334*/ 	.byte	0x04, 0x36
        /*0336*/ 	.short	(.L_29215 - .L_29214)
.L_29214:
        /*0338*/ 	.word	0x00000008
.L_29215:


//--------------------- .nv.info._ZN4vllm25paged_attention_v1_kernelIffLi120ELi16ELi128ELNS_18Fp8KVCacheDataTypeE0ELb1EEEvPT_PKS2_PKT0_S8_ifPKiSA_iPKfiiiSC_SC_iiiii --------------------------
	.section	.nv.info._ZN4vllm25paged_attention_v1_kernelIffLi120ELi16ELi128ELNS_18Fp8KVCacheDataTypeE0ELb1EEEvPT_PKS2_PKT0_S8_ifPKiSA_iPKfiiiSC_SC_iiiii,"",@"SHT_CUDA_INFO"
	.sectionflags	@""
	.align	4


	//----- nvinfo : EIATTR_CUDA_API_VERSION
	.align		4
        /*0000*/ 	.byte	0x04, 0x37
        /*0002*/ 	.short	(.L_29217 - .L_29216)
.L_29216:
        /*0004*/ 	.word	0x00000082


	//----- nvinfo : EIATTR_KPARAM_INFO
	.align		4
.L_29217:
        /*0008*/ 	.byte	0x04, 0x17
        /*000a*/ 	.short	(.L_29219 - .L_29218)
.L_29218:
        /*000c*/ 	.word	0x00000000
        /*0010*/ 	.short	0x0013
        /*0012*/ 	.short	0x0078
        /*0014*/ 	.byte	0x00, 0xf0, 0x11, 0x00


	//----- nvinfo : EIATTR_KPARAM_INFO
	.align		4
.L_29219:
        /*0018*/ 	.byte	0x04, 0x17
        /*001a*/ 	.short	(.L_29221 - .L_29220)
.L_29220:
        /*001c*/ 	.word	0x00000000
        /*0020*/ 	.short	0x0012
        /*0022*/ 	.short	0x0074
        /*0024*/ 	.byte	0x00, 0xf0, 0x11, 0x00


	//----- nvinfo : EIATTR_KPARAM_INFO
	.align		4
.L_29221:
        /*0028*/ 	.byte	0x04, 0x17
        /*002a*/ 	.short	(.L_29223 - .L_29222)
.L_29222:
        /*002c*/ 	.word	0x00000000
        /*0030*/ 	.short	0x0011
        /*0032*/ 	.short	0x0070
        /*0034*/ 	.byte	0x00, 0xf0, 0x11, 0x00


	//----- nvinfo : EIATTR_KPARAM_INFO
	.align		4
.L_29223:
        /*0038*/ 	.byte	0x04, 0x17
        /*003a*/ 	.short	(.L_29225 - .L_29224)
.L_29224:
        /*003c*/ 	.word	0x00000000
        /*0040*/ 	.short	0x0010
        /*0042*/ 	.short	0x006c
        /*0044*/ 	.byte	0x00, 0xf0, 0x11, 0x00


	//----- nvinfo : EIATTR_KPARAM_INFO
	.align		4
.L_29225:
        /*0048*/ 	.byte	0x04, 0x17
        /*004a*/ 	.short	(.L_29227 - .L_29226)
.L_29226:
        /*004c*/ 	.word	0x00000000
        /*0050*/ 	.short	0x000f
        /*0052*/ 	.short	0x0068
        /*0054*/ 	.byte	0x00, 0xf0, 0x11, 0x00


	//----- nvinfo : EIATTR_KPARAM_INFO
	.align		4
.L_29227:
        /*0058*/ 	.byte	0x04, 0x17
        /*005a*/ 	.short	(.L_29229 - .L_29228)
.L_29228:
        /*005c*/ 	.word	0x00000000
        /*0060*/ 	.short	0x000e
        /*0062*/ 	.short	0x0060
        /*0064*/ 	.byte	0x00, 0xf5, 0x21, 0x00


	//----- nvinfo : EIATTR_KPARAM_INFO
	.align		4
.L_29229:
        /*0068*/ 	.byte	0x04, 0x17
        /*006a*/ 	.short	(.L_29231 - .L_29230)
.L_29230:
        /*006c*/ 	.word	0x00000000
        /*0070*/ 	.short	0x000d
        /*0072*/ 	.short	0x0058
        /*0074*/ 	.byte	0x00, 0xf5, 0x21, 0x00


	//----- nvinfo : EIATTR_KPARAM_INFO
	.align		4
.L_29231:
        /*0078*/ 	.byte	0x04, 0x17
        /*007a*/ 	.short	(.L_29233 - .L_29232)
.L_29232:
        /*007c*/ 	.word	0x00000000
        /*0080*/ 	.short	0x000c
        /*0082*/ 	.short	0x0050
        /*0084*/ 	.byte	0x00, 0xf0, 0x11, 0x00


	//----- nvinfo : EIATTR_KPARAM_INFO
	.align		4
.L_29233:
        /*0088*/ 	.byte	0x04, 0x17
        /*008a*/ 	.short	(.L_29235 - .L_29234)
.L_29234:
        /*008c*/ 	.word	0x00000000
        /*0090*/ 	.short	0x000b
        /*0092*/ 	.short	0x004c
        /*0094*/ 	.byte	0x00, 0xf0, 0x11, 0x00


	//----- nvinfo : EIATTR_KPARAM_INFO
	.align		4
.L_29235:
        /*0098*/ 	.byte	0x04, 0x17
        /*009a*/ 	.short	(.L_29237 - .L_29236)
.L_29236:
        /*009c*/ 	.word	0x00000000
        /*00a0*/ 	.short	0x000a
        /*00a2*/ 	.short	0x0048
        /*00a4*/ 	.byte	0x00, 0xf0, 0x11, 0x00


	//----- nvinfo : EIATTR_KPARAM_INFO
	.align		4
.L_29237:
        /*00a8*/ 	.byte	0x04, 0x17
        /*00aa*/ 	.short	(.L_29239 - .L_29238)
.L_29238:
        /*00ac*/ 	.word	0x00000000
        /*00b0*/ 	.short	0x0009
        /*00b2*/ 	.short	0x0040
        /*00b4*/ 	.byte	0x00, 0xf5, 0x21, 0x00


	//----- nvinfo : EIATTR_KPARAM_INFO
	.align		4
.L_29239:
        /*00b8*/ 	.byte	0x04, 0x17
        /*00ba*/ 	.short	(.L_29241 - .L_29240)
.L_29240:
        /*00bc*/ 	.word	0x00000000
        /*00c0*/ 	.short	0x0008
        /*00c2*/ 	.short	0x0038
        /*00c4*/ 	.byte	0x00, 0xf0, 0x11, 0x00


	//----- nvinfo : EIATTR_KPARAM_INFO
	.align		4
.L_29241:
        /*00c8*/ 	.byte	0x04, 0x17
        /*00ca*/ 	.short	(.L_29243 - .L_29242)
.L_29242:
        /*00cc*/ 	.word	0x00000000
        /*00d0*/ 	.short	0x0007
        /*00d2*/ 	.short	0x0030
        /*00d4*/ 	.byte	0x00, 0xf5, 0x21, 0x00


	//----- nvinfo : EIATTR_KPARAM_INFO
	.align		4
.L_29243:
        /*00d8*/ 	.byte	0x04, 0x17
        /*00da*/ 	.short	(.L_29245 - .L_29244)
.L_29244:
        /*00dc*/ 	.word	0x00000000
        /*00e0*/ 	.short	0x0006
        /*00e2*/ 	.short	0x0028
        /*00e4*/ 	.byte	0x00, 0xf5, 0x21, 0x00


	//----- nvinfo : EIATTR_KPARAM_INFO
	.align		4
.L_29245:
        /*00e8*/ 	.byte	0x04, 0x17
        /*00ea*/ 	.short	(.L_29247 - .L_29246)
.L_29246:
        /*00ec*/ 	.word	0x00000000
        /*00f0*/ 	.short	0x0005
        /*00f2*/ 	.short	0x0024
        /*00f4*/ 	.byte	0x00, 0xf0, 0x11, 0x00


	//----- nvinfo : EIATTR_KPARAM_INFO
	.align		4
.L_29247:
        /*00f8*/ 	.byte	0x04, 0x17
        /*00fa*/ 	.short	(.L_29249 - .L_29248)
.L_29248:
        /*00fc*/ 	.word	0x00000000
        /*0100*/ 	.short	0x0004
        /*0102*/ 	.short	0x0020
        /*0104*/ 	.byte	0x00, 0xf0, 0x11, 0x00


	//----- nvinfo : EIATTR_KPARAM_INFO
	.align		4
.L_29249:
        /*0108*/ 	.byte	0x04, 0x17
        /*010a*/ 	.short	(.L_29251 - .L_29250)
.L_29250:
        /*010c*/ 	.word	0x00000000
        /*0110*/ 	.short	0x0003
        /*0112*/ 	.short	0x0018
        /*0114*/ 	.byte	0x00, 0xf5, 0x21, 0x00


	//----- nvinfo : EIATTR_KPARAM_INFO
	.align		4
.L_29251:
        /*0118*/ 	.byte	0x04, 0x17
        /*011a*/ 	.short	(.L_29253 - .L_29252)
.L_29252:
        /*011c*/ 	.word	0x00000000
        /*0120*/ 	.short	0x0002
        /*0122*/ 	.short	0x0010
        /*0124*/ 	.byte	0x00, 0xf5, 0x21, 0x00


	//----- nvinfo : EIATTR_KPARAM_INFO
	.align		4
.L_29253:
        /*0128*/ 	.byte	0x04, 0x17
        /*012a*/ 	.short	(.L_29255 - .L_29254)
.L_29254:
        /*012c*/ 	.word	0x00000000
        /*0130*/ 	.short	0x0001
        /*0132*/ 	.short	0x0008
        /*0134*/ 	.byte	0x00, 0xf5, 0x21, 0x00


	//----- nvinfo : EIATTR_KPARAM_INFO
	.align		4
.L_29255:
        /*0138*/ 	.byte	0x04, 0x17
        /*013a*/ 	.short	(.L_29257 - .L_29256)
.L_29256:
        /*013c*/ 	.word	0x00000000
        /*0140*/ 	.short	0x0000
        /*0142*/ 	.short	0x0000
        /*0144*/ 	.byte	0x00, 0xf5, 0x21, 0x00


	//----- nvinfo : EIATTR_SPARSE_MMA_MASK
	.align		4
.L_29257:
        /*0148*/ 	.byte	0x03, 0x50
        /*014a*/ 	.short	0x0000


	//----- nvinfo : EIATTR_MAXREG_COUNT
	.align		4
        /*014c*/ 	.byte	0x03, 0x1b
        /*014e*/ 	.short	0x00ff


	//----- nvinfo : EIATTR_NUM_BARRIERS
	.align		4
        /*0150*/ 	.byte	0x02, 0x4c
        /*0152*/ 	.byte	0x01
	.zero		1


	//----- nvinfo : EIATTR_MERCURY_ISA_VERSION
	.align		4
        /*0154*/ 	.byte	0x03, 0x5f
        /*0156*/ 	.short	0x0101


	//----- nvinfo : EIATTR_COOP_GROUP_MASK_REGIDS
	.align		4
        /*0158*/ 	.byte	0x04, 0x29
        /*015a*/ 	.short	(.L_29259 - .L_29258)


	//   ....[0]....
.L_29258:
        /*015c*/ 	.word	0xffffffff


	//   ....[1]....
        /*0160*/ 	.word	0xffffffff


	//   ....[2]....
        /*0164*/ 	.word	0xffffffff


	//   ....[3]....
        /*0168*/ 	.word	0xffffffff


	//   ....[4]....
        /*016c*/ 	.word	0xffffffff


	//   ....[5]....
        /*0170*/ 	.word	0xffffffff


	//   ....[6]....
        /*0174*/ 	.word	0xffffffff


	//   ....[7]....
        /*0178*/ 	.word	0xffffffff


	//   ....[8]....
        /*017c*/ 	.word	0xffffffff


	//   ....[9]....
        /*0180*/ 	.word	0xffffffff


	//   ....[10]....
        /*0184*/ 	.word	0xffffffff


	//   ....[11]....
        /*0188*/ 	.word	0xffffffff


	//   ....[12]....
        /*018c*/ 	.word	0xffffffff


	//   ....[13]....
        /*0190*/ 	.word	0xffffffff


	//   ....[14]....
        /*0194*/ 	.word	0xffffffff


	//   ....[15]....
        /*0198*/ 	.word	0xffffffff


	//   ....[16]....
        /*019c*/ 	.word	0xffffffff


	//   ....[17]....
        /*01a0*/ 	.word	0xffffffff


	//   ....[18]....
        /*01a4*/ 	.word	0xffffffff


	//   ....[19]....
        /*01a8*/ 	.word	0xffffffff


	//   ....[20]....
        /*01ac*/ 	.word	0xffffffff


	//   ....[21]....
        /*01b0*/ 	.word	0xffffffff


	//   ....[22]....
        /*01b4*/ 	.word	0xffffffff


	//   ....[23]....
        /*01b8*/ 	.word	0xffffffff


	//   ....[24]....
        /*01bc*/ 	.word	0xffffffff


	//   ....[25]....
        /*01c0*/ 	.word	0xffffffff


	//   ....[26]....
        /*01c4*/ 	.word	0xffffffff


	//   ....[27]....
        /*01c8*/ 	.word	0xffffffff


	//   ....[28]....
        /*01cc*/ 	.word	0xffffffff


	//   ....[29]....
        /*01d0*/ 	.word	0xffffffff


	//   ....[30]....
        /*01d4*/ 	.word	0xffffffff


	//   ....[31]....
        /*01d8*/ 	.word	0xffffffff


	//   ....[32]....
        /*01dc*/ 	.word	0xffffffff


	//   ....[33]....
        /*01e0*/ 	.word	0xffffffff


	//   ....[34]....
        /*01e4*/ 	.word	0xffffffff


	//   ....[35]....
        /*01e8*/ 	.word	0xffffffff


	//   ....[36]....
        /*01ec*/ 	.word	0xffffffff


	//   ....[37]....
        /*01f0*/ 	.word	0xffffffff


	//   ....[38]....
        /*01f4*/ 	.word	0xffffffff


	//   ....[39]....
        /*01f8*/ 	.word	0xffffffff


	//   ....[40]....
        /*01fc*/ 	.word	0xffffffff


	//   ....[41]....
        /*0200*/ 	.word	0xffffffff


	//   ....[42]....
        /*0204*/ 	.word	0xffffffff


	//   ....[43]....
        /*0208*/ 	.word	0xffffffff


	//   ....[44]....
        /*020c*/ 	.word	0xffffffff


	//   ....[45]....
        /*0210*/ 	.word	0xffffffff


	//   ....[46]....
        /*0214*/ 	.word	0x05000006


	//   ....[47]....
        /*0218*/ 	.word	0x05000006


	//   ....[48]....
        /*021c*/ 	.word	0x05000006


	//   ....[49]....
        /*0220*/ 	.word	0x05000006


	//   ....[50]....
        /*0224*/ 	.word	0x05000006


	//----- nvinfo : EIATTR_COOP_GROUP_INSTR_OFFSETS
	.align		4
.L_29259:
        /*0228*/ 	.byte	0x04, 0x28
        /*022a*/ 	.short	(.L_29261 - .L_29260)


	//   ....[0]....
.L_29260:
        /*022c*/ 	.word	0x00001510


	//   ....[1]....
        /*0230*/ 	.word	0x000016b0


	//   ....[2]....
        /*0234*/ 	.word	0x000016d0


	//   ....[3]....
        /*0238*/ 	.word	0x000016f0


	//   ....[4]....
        /*023c*/ 	.word	0x00001710


	//   ....[5]....
        /*0240*/ 	.word	0x00001860


	//   ....[6]....
        /*0244*/ 	.word	0x00001890


	//   ....[7]....
        /*0248*/ 	.word	0x000018d0


	//   ....[8]....
        /*024c*/ 	.word	0x00002700


	//   ....[9]....
        /*0250*/ 	.word	0x00002740


	//   ....[10]....
        /*0254*/ 	.word	0x00002760


	//   ....[11]....
        /*0258*/ 	.word	0x00002780


	//   ....[12]....
        /*025c*/ 	.word	0x000027a0


	//   ....[13]....
        /*0260*/ 	.word	0x000027f0


	//   ....[14]....
        /*0264*/ 	.word	0x00002810


	//   ....[15]....
        /*0268*/ 	.word	0x00002830


	//   ....[16]....
        /*026c*/ 	.word	0x00004750


	//   ....[17]....
        /*0270*/ 	.word	0x00004790


	//   ....[18]....
        /*0274*/ 	.word	0x000047d0


	//   ....[19]....
        /*0278*/ 	.word	0x00004810


	//   ....[20]....
        /*027c*/ 	.word	0x00004840


	//   ....[21]....
        /*0280*/ 	.word	0x00004850


	//   ....[22]....
        /*0284*/ 	.word	0x00004870


	//   ....[23]....
        /*0288*/ 	.word	0x000048a0


	//   ....[24]....
        /*028c*/ 	.word	0x000048c0


	//   ....[25]....
        /*0290*/ 	.word	0x000048f0


	//   ....[26]....
        /*0294*/ 	.word	0x00004920


	//   ....[27]....
        /*0298*/ 	.word	0x00004950


	//   ....[28]....
        /*029c*/ 	.word	0x00004980


	//   ....[29]....
        /*02a0*/ 	.word	0x000049a0


	//   ....[30]....
        /*02a4*/ 	.word	0x000049c0


	//   ....[31]....
        /*02a8*/ 	.word	0x000049f0


	//   ....[32]....
        /*02ac*/ 	.word	0x00004a10


	//   ....[33]....
        /*02b0*/ 	.word	0x00004a30


	//   ....[34]....
        /*02b4*/ 	.word	0x00004a50


	//   ....[35]....
        /*02b8*/ 	.word	0x00004a70


	//   ....[36]....
        /*02bc*/ 	.word	0x00004a90


	//   ....[37]....
        /*02c0*/ 	.word	0x00004aa0


	//   ....[38]....
        /*02c4*/ 	.word	0x00004ac0


	//   ....[39]....
        /*02c8*/ 	.word	0x00004ae0


	//   ....[40]....
        /*02cc*/ 	.word	0x00004b00


	//   ....[41]....
        /*02d0*/ 	.word	0x00004b20


	//   ....[42]....
        /*02d4*/ 	.word	0x00004b40


	//   ....[43]....
        /*02d8*/ 	.word	0x00004b60


	//   ....[44]....
        /*02dc*/ 	.word	0x00004b80


	//   ....[45]....
        /*02e0*/ 	.word	0x00004ba0


	//   ....[46]....
        /*02e4*/ 	.word	0x00005510


	//   ....[47]....
        /*02e8*/ 	.word	0x000055c0


	//   ....[48]....
        /*02ec*/ 	.word	0x00005660


	//   ....[49]....
        /*02f0*/ 	.word	0x000056d0


	//   ....[50]....
        /*02f4*/ 	.word	0x00005740


	//----- nvinfo : EIATTR_VRC_CTA_INIT_COUNT
	.align		4
.L_29261:
        /*02f8*/ 	.byte	0x02, 0x4a
	.zero		1
	.zero		1


	//----- nvinfo : EIATTR_EXIT_INSTR_OFFSETS
	.align		4
        /*02fc*/ 	.byte	0x04, 0x1c
        /*02fe*/ 	.short	(.L_29263 - .L_29262)


	//   ....[0]....
.L_29262:
        /*0300*/ 	.word	0x000052c0


	//   ....[1]....
        /*0304*/ 	.word	0x00005310


	//   ....[2]....
        /*0308*/ 	.word	0x000054a0


	//----- nvinfo : EIATTR_CRS_STACK_SIZE
	.align		4
.L_29263:
        /*030c*/ 	.byte	0x04, 0x1e
        /*030e*/ 	.short	(.L_29265 - .L_29264)
.L_29264:
        /*0310*/ 	.word	0x00000000


	//----- nvinfo : EIATTR_CBANK_PARAM_SIZE
	.align		4
.L_29265:
        /*0314*/ 	.byte	0x03, 0x19
        /*0316*/ 	.short	0x007c


	//----- nvinfo : EIATTR_PARAM_CBANK
	.align		4
        /*0318*/ 	.byte	0x04, 0x0a
        /*031a*/ 	.short	(.L_29267 - .L_29266)
	.align		4
.L_29266:
        /*031c*/ 	.word	index@(.nv.constant0._ZN4vllm25paged_attention_v1_kernelIffLi120ELi16ELi128ELNS_18Fp8KVCacheDataTypeE0ELb1EEEvPT_PKS2_PKT0_S8_ifPKiSA_iPKfiiiSC_SC_iiiii)
        /*0320*/ 	.short	0x0380
        /*0322*/ 	.short	0x007c


	//----- nvinfo : EIATTR_SW_WAR
	.align		4
.L_29267:
        /*0324*/ 	.byte	0x04, 0x36
        /*0326*/ 	.short	(.L_29269 - .L_29268)
.L_29268:
        /*0328*/ 	.word	0x00000008
.L_29269:


//--------------------- .nv.info._ZN4vllm25paged_attention_v1_kernelIffLi112ELi16ELi128ELNS_18Fp8KVCacheDataTypeE0ELb1EEEvPT_PKS2_PKT0_S8_ifPKiSA_iPKfiiiSC_SC_iiiii --------------------------
	.section	.nv.info._ZN4vllm25paged_attention_v1_kernelIffLi112ELi16ELi128ELNS_18Fp8KVCacheDataTypeE0ELb1EEEvPT_PKS2_PKT0_S8_ifPKiSA_iPKfiiiSC_SC_iiiii,"",@"SHT_CUDA_INFO"
	.sectionflags	@""
	.align	4


	//----- nvinfo : EIATTR_CUDA_API_VERSION
	.align		4
        /*0000*/ 	.byte	0x04, 0x37
        /*0002*/ 	.short	(.L_29271 - .L_29270)
.L_29270:
        /*0004*/ 	.word	0x00000082


	//----- nvinfo : EIATTR_KPARAM_INFO
	.align		4
.L_29271:
        /*0008*/ 	.byte	0x04, 0x17
        /*000a*/ 	.short	(.L_29273 - .L_29272)
.L_29272:
        /*000c*/ 	.word	0x00000000
        /*0010*/ 	.short	0x0013
        /*0012*/ 	.short	0x0078
        /*0014*/ 	.byte	0x00, 0xf0, 0x11, 0x00


	//----- nvinfo : EIATTR_KPARAM_INFO
	.align		4
.L_29273:
        /*0018*/ 	.byte	0x04, 0x17
        /*001a*/ 	.short	(.L_29275 - .L_29274)
.L_29274:
        /*001c*/ 	.word	0x00000000
        /*0020*/ 	.short	0x0012
        /*0022*/ 	.short	0x0074
        /*0024*/ 	.byte	0x00, 0xf0, 0x11, 0x00


	//----- nvinfo : EIATTR_KPARAM_INFO
	.align		4
.L_29275:
        /*0028*/ 	.byte	0x04, 0x17
        /*002a*/ 	.short	(.L_29277 - .L_29276)
.L_29276:
        /*002c*/ 	.word	0x00000000
        /*0030*/ 	.short	0x0011
        /*0032*/ 	.short	0x0070
        /*0034*/ 	.byte	0x00, 0xf0, 0x11, 0x00


	//----- nvinfo : EIATTR_KPARAM_INFO
	.align		4
.L_29277:
        /*0038*/ 	.byte	0x04, 0x17
        /*003a*/ 	.short	(.L_29279 - .L_29278)
.L_29278:
        /*003c*/ 	.word	0x00000000
        /*0040*/ 	.short	0x0010
        /*0042*/ 	.short	0x006c
        /*0044*/ 	.byte	0x00, 0xf0, 0x11, 0x00


	//----- nvinfo : EIATTR_KPARAM_INFO
	.align		4
.L_29279:
        /*0048*/ 	.byte	0x04, 0x17
        /*004a*/ 	.short	(.L_29281 - .L_29280)
.L_29280:
        /*004c*/ 	.word	0x00000000
        /*0050*/ 	.short	0x000f
        /*0052*/ 	.short	0x0068
        /*0054*/ 	.byte	0x00, 0xf0, 0x11, 0x00


	//----- nvinfo : EIATTR_KPARAM_INFO
	.align		4
.L_29281:
        /*0058*/ 	.byte	0x04, 0x17
        /*005a*/ 	.short	(.L_29283 - .L_29282)
.L_29282:
        /*005c*/ 	.word	0x00000000
        /*0060*/ 	.short	0x000e
        /*0062*/ 	.short	0x0060
        /*0064*/ 	.byte	0x00, 0xf5, 0x21, 0x00


	//----- nvinfo : EIATTR_KPARAM_INFO
	.align		4
.L_29283:
        /*0068*/ 	.byte	0x04, 0x17
        /*006a*/ 	.short	(.L_29285 - .L_29284)
.L_29284:
        /*006c*/ 	.word	0x00000000
        /*0070*/ 	.short	0x000d
        /*0072*/ 	.short	0x0058
        /*0074*/ 	.byte	0x00, 0xf5, 0x21, 0x00


	//----- nvinfo : EIATTR_KPARAM_INFO
	.align		4
.L_29285:
        /*0078*/ 	.byte	0x04, 0x17
        /*007a*/ 	.short	(.L_29287 - .L_29286)
.L_29286:
        /*007c*/ 	.word	0x00000000
        /*0080*/ 	.short	0x000c
        /*0082*/ 	.short	0x0050
        /*0084*/ 	.byte	0x00, 0xf0, 0x11, 0x00


	//----- nvinfo : EIATTR_KPARAM_INFO
	.align		4
.L_29287:
        /*0088*/ 	.byte	0x04, 0x17
        /*008a*/ 	.short	(.L_29289 - .L_29288)
.L_29288:
        /*008c*/ 	.word	0x00000000
        /*0090*/ 	.short	0x000b
        /*0092*/ 	.short	0x004c
        /*0094*/ 	.byte	0x00, 0xf0, 0x11, 0x00


	//----- nvinfo : EIATTR_KPARAM_INFO
	.align		4
.L_29289:
        /*0098*/ 	.byte	0x04, 0x17
        /*009a*/ 	.short	(.L_29291 - .L_29290)
.L_29290:
        /*009c*/ 	.word	0x00000000
        /*00a0*/ 	.short	0x000a
        /*00a2*/ 	.short	0x0048
        /*00a4*/ 	.byte	0x00, 0xf0, 0x11, 0x00


	//----- nvinfo : EIATTR_KPARAM_INFO
	.align		4
.L_29291:
        /*00a8*/ 	.byte	0x04, 0x17
        /*00aa*/ 	.short	(.L_29293 - .L_29292)
.L_29292:
        /*00ac*/ 	.word	0x00000000
        /*00b0*/ 	.short	0x0009
        /*00b2*/ 	.short	0x0040
        /*00b4*/ 	.byte	0x00, 0xf5, 0x21, 0x00


	//----- nvinfo : EIATTR_KPARAM_INFO
	.align		4
.L_29293:
        /*00b8*/ 	.byte	0x04, 0x17
        /*00ba*/ 	.short	(.L_29295 - .L_29294)
.L_29294:
        /*00bc*/ 	.word	0x00000000
        /*00c0*/ 	.short	0x0008
        /*00c2*/ 	.short	0x0038
        /*00c4*/ 	.byte	0x00, 0xf0, 0x11, 0x00


	//----- nvinfo : EIATTR_KPARAM_INFO
	.align		4
.L_29295:
        /*00c8*/ 	.byte	0x04, 0x17
        /*00ca*/ 	.short	(.L_29297 - .L_29296)
.L_29296:
        /*00cc*/ 	.word	0x00000000
        /*00d0*/ 	.short	0x0007
        /*00d2*/ 	.short	0x0030
        /*00d4*/ 	.byte	0x00, 0xf5, 0x21, 0x00


	//----- nvinfo : EIATTR_KPARAM_INFO
	.align		4
.L_29297:
        /*00d8*/ 	.byte	0x04, 0x17
        /*00da*/ 	.short	(.L_29299 - .L_29298)
.L_29298:
        /*00dc*/ 	.word	0x00000000
        /*00e0*/ 	.short	0x0006
        /*00e2*/ 	.short	0x0028
        /*00e4*/ 	.byte	0x00, 0xf5, 0x21, 0x00


	//----- nvinfo : EIATTR_KPARAM_INFO
	.align		4
.L_29299:
        /*00e8*/ 	.byte	0x04, 0x17
        /*00ea*/ 	.short	(.L_29301 - .L_29300)
.L_29300:
        /*00ec*/ 	.word	0x00000000
        /*00f0*/ 	.short	0x0005
        /*00f2*/ 	.short	0x0024
        /*00f4*/ 	.byte	0x00, 0xf0, 0x11, 0x00


	//----- nvinfo : EIATTR_KPARAM_INFO
	.align		4
.L_29301:
        /*00f8*/ 	.byte	0x04, 0x17
        /*00fa*/ 	.short	(.L_29303 - .L_29302)
.L_29302:
        /*00fc*/ 	.word	0x00000000
        /*0100*/ 	.short	0x0004
        /*0102*/ 	.short	0x0020
        /*0104*/ 	.byte	0x00, 0xf0, 0x11, 0x00


	//----- nvinfo : EIATTR_KPARAM_INFO
	.align		4
.L_29303:
        /*0108*/ 	.byte	0x04, 0x17
        /*010a*/ 	.short	(.L_29305 - .L_29304)
.L_29304:
        /*010c*/ 	.word	0x00000000
        /*0110*/ 	.short	0x0003
        /*0112*/ 	.short	0x0018
        /*0114*/ 	.byte	0x00, 0xf5, 0x21, 0x00


	//----- nvinfo : EIATTR_KPARAM_INFO
	.align		4
.L_29305:
        /*0118*/ 	.byte	0x04, 0x17
        /*011a*/ 	.short	(.L_29307 - .L_29306)
.L_29306:
        /*011c*/ 	.word	0x00000000
        /*0120*/ 	.short	0x0002
        /*0122*/ 	.short	0x0010
        /*0124*/ 	.byte	0x00, 0xf5, 0x21, 0x00


	//----- nvinfo : EIATTR_KPARAM_INFO
	.align		4
.L_29307:
        /*0128*/ 	.byte	0x04, 0x17
        /*012a*/ 	.short	(.L_29309 - .L_29308)
.L_29308:
        /*012c*/ 	.word	0x00000000
        /*0130*/ 	.short	0x0001
        /*0132*/ 	.short	0x0008
        /*0134*/ 	.byte	0x00, 0xf5, 0x21, 0x00


	//----- nvinfo : EIATTR_KPARAM_INFO
	.align		4
.L_29309:
        /*0138*/ 	.byte	0x04, 0x17
        /*013a*/ 	.short	(.L_29311 - .L_29310)
.L_29310:
        /*013c*/ 	.word	0x00000000
        /*0140*/ 	.short	0x0000
        /*0142*/ 	.short	0x0000
        /*0144*/ 	.byte	0x00, 0xf5, 0x21, 0x00


	//----- nvinfo : EIATTR_SPARSE_MMA_MASK
	.align		4
.L_29311:
        /*0148*/ 	.byte	0x03, 0x50
        /*014a*/ 	.short	0x0000


	//----- nvinfo : EIATTR_MAXREG_COUNT
	.align		4
        /*014c*/ 	.byte	0x03, 0x1b
        /*014e*/ 	.short	0x00ff


	//----- nvinfo : EIATTR_NUM_BARRIERS
	.align		4
        /*0150*/ 	.byte	0x02, 0x4c
        /*0152*/ 	.byte	0x01
	.zero		1


	//----- nvinfo : EIATTR_MERCURY_ISA_VERSION
	.align		4
        /*0154*/ 	.byte	0x03, 0x5f
        /*0156*/ 	.short	0x0101


	//----- nvinfo : EIATTR_COOP_GROUP_MASK_REGIDS
	.align		4
        /*0158*/ 	.byte	0x04, 0x29
        /*015a*/ 	.short	(.L_29313 - .L_29312)


	//   ....[0]....
.L_29312:
        /*015c*/ 	.word	0xffffffff


	//   ....[1]....
        /*0160*/ 	.word	0xffffffff


	//   ....[2]....
        /*0164*/ 	.word	0xffffffff


	//   ....[3]....
        /*0168*/ 	.word	0xffffffff


	//   ....[4]....
        /*016c*/ 	.word	0xffffffff


	//   ....[5]....
        /*0170*/ 	.word	0xffffffff


	//   ....[6]....
        /*0174*/ 	.word	0xffffffff


	//   ....[7]....
        /*0178*/ 	.word	0xffffffff


	//   ....[8]....
        /*017c*/ 	.word	0xffffffff


	//   ....[9]....
        /*0180*/ 	.word	0xffffffff


	//   ....[10]....
        /*0184*/ 	.word	0xffffffff


	//   ....[11]....
        /*0188*/ 	.word	0xffffffff


	//   ....[12]....
        /*018c*/ 	.word	0xffffffff


	//   ....[13]....
        /*0190*/ 	.word	0xffffffff


	//   ....[14]....
        /*0194*/ 	.word	0xffffffff


	//   ....[15]....
        /*0198*/ 	.word	0xffffffff


	//   ....[16]....
        /*019c*/ 	.word	0xffffffff


	//   ....[17]....
        /*01a0*/ 	.word	0xffffffff


	//   ....[18]....
        /*01a4*/ 	.word	0xffffffff


	//   ....[19]....
        /*01a8*/ 	.word	0xffffffff


	//   ....[20]....
        /*01ac*/ 	.word	0xffffffff


	//   ....[21]....
        /*01b0*/ 	.word	0xffffffff


	//   ....[22]....
        /*01b4*/ 	.word	0xffffffff


	//   ....[23]....
        /*01b8*/ 	.word	0xffffffff


	//   ....[24]....
        /*01bc*/ 	.word	0xffffffff


	//   ....[25]....
        /*01c0*/ 	.word	0xffffffff


	//   ....[26]....
        /*01c4*/ 	.word	0xffffffff


	//   ....[27]....
        /*01c8*/ 	.word	0xffffffff


	//   ....[28]....
        /*01cc*/ 	.word	0xffffffff


	//   ....[29]....
        /*01d0*/ 	.word	0xffffffff


	//   ....[30]....
        /*01d4*/ 	.word	0xffffffff


	//   ....[31]....
        /*01d8*/ 	.word	0xffffffff


	//   ....[32]....
        /*01dc*/ 	.word	0xffffffff


	//   ....[33]....
        /*01e0*/ 	.word	0xffffffff


	//   ....[34]....
        /*01e4*/ 	.word	0xffffffff


	//   ....[35]....
        /*01e8*/ 	.word	0xffffffff


	//   ....[36]....
        /*01ec*/ 	.word	0xffffffff


	//   ....[37]....
        /*01f0*/ 	.word	0xffffffff


	//   ....[38]....
        /*01f4*/ 	.word	0xffffffff


	//   ....[39]....
        /*01f8*/ 	.word	0xffffffff


	//   ....[40]....
        /*01fc*/ 	.word	0xffffffff


	//   ....[41]....
        /*0200*/ 	.word	0xffffffff


	//   ....[42]....
        /*0204*/ 	.word	0xffffffff


	//   ....[43]....
        /*0208*/ 	.word	0xffffffff


	//   ....[44]....
        /*020c*/ 	.word	0x0500000a


	//   ....[45]....
        /*0210*/ 	.word	0x0500000a


	//   ....[46]....
        /*0214*/ 	.word	0x0500000a


	//   ....[47]....
        /*0218*/ 	.word	0x0500000a


	//   ....[48]....
        /*021c*/ 	.word	0x0500000a


	//----- nvinfo : EIATTR_COOP_GROUP_INSTR_OFFSETS
	.align		4
.L_29313:
        /*0220*/ 	.byte	0x04, 0x28
        /*0222*/ 	.short	(.L_29315 - .L_29314)


	//   ....[0]....
.L_29314:
        /*0224*/ 	.word	0x00001480


	//   ....[1]....
        /*0228*/ 	.word	0x00001620


	//   ....[2]....
        /*022c*/ 	.word	0x00001640


	//   ....[3]....
        /*0230*/ 	.word	0x00001660


	//   ....[4]....
        /*0234*/ 	.word	0x00001680


	//   ....[5]....
        /*0238*/ 	.word	0x00001790


	//   ....[6]....
        /*023c*/ 	.word	0x000017d0


	//   ....[7]....
        /*0240*/ 	.word	0x00001820


	//   ....[8]....
        /*0244*/ 	.word	0x00002670


	//   ....[9]....
        /*0248*/ 	.word	0x000026b0


	//   ....[10]....
        /*024c*/ 	.word	0x000026d0


	//   ....[11]....
        /*0250*/ 	.word	0x000026f0


	//   ....[12]....
        /*0254*/ 	.word	0x00002710


	//   ....[13]....
        /*0258*/ 	.word	0x00002760


	//   ....[14]....
        /*025c*/ 	.word	0x00002780


	//   ....[15]....
        /*0260*/ 	.word	0x000027a0


	//   ....[16]....
        /*0264*/ 	.word	0x000045c0


	//   ....[17]....
        /*0268*/ 	.word	0x00004600


	//   ....[18]....
        /*026c*/ 	.word	0x00004640


	//   ....[19]....
        /*0270*/ 	.word	0x00004680


	//   ....[20]....
        /*0274*/ 	.word	0x000046b0


	//   ....[21]....
        /*0278*/ 	.word	0x000046c0


	//   ....[22]....
        /*027c*/ 	.word	0x000046d0


	//   ....[23]....
        /*0280*/ 	.word	0x00004710


	//   ....[24]....
        /*0284*/ 	.word	0x00004740


	//   ....[25]....
        /*0288*/ 	.word	0x00004770


	//   ....[26]....
        /*028c*/ 	.word	0x000047a0


	//   ....[27]....
        /*0290*/ 	.word	0x000047d0


	//   ....[28]....
        /*0294*/ 	.word	0x000047f0


	//   ....[29]....
        /*0298*/ 	.word	0x00004810


	//   ....[30]....
        /*029c*/ 	.word	0x00004840


	//   ....[31]....
        /*02a0*/ 	.word	0x00004860


	//   ....[32]....
        /*02a4*/ 	.word	0x00004880


	//   ....[33]....
        /*02a8*/ 	.word	0x000048a0


	//   ....[34]....
        /*02ac*/ 	.word	0x000048c0


	//   ....[35]....
        /*02b0*/ 	.word	0x000048e0


	//   ....[36]....
        /*02b4*/ 	.word	0x000048f0


	//   ....[37]....
        /*02b8*/ 	.word	0x00004910


	//   ....[38]....
        /*02bc*/ 	.word	0x00004930


	//   ....[39]....
        /*02c0*/ 	.word	0x00004950


	//   ....[40]....
        /*02c4*/ 	.word	0x00004970


	//   ....[41]....
        /*02c8*/ 	.word	0x00004990


	//   ....[42]....
        /*02cc*/ 	.word	0x000049b0


	//   ....[43]....
        /*02d0*/ 	.word	0x000049d0


	//   ....[44]....
        /*02d4*/ 	.word	0x000052c0


	//   ....[45]....
        /*02d8*/ 	.word	0x00005370


	//   ....[46]....
        /*02dc*/ 	.word	0x00005410


	//   ....[47]....
        /*02e0*/ 	.word	0x00005480


	//   ....[48]....
        /*02e4*/ 	.word	0x000054e0


	//----- nvinfo : EIATTR_VRC_CTA_INIT_COUNT
	.align		4
.L_29315:
        /*02e8*/ 	.byte	0x02, 0x4a
	.zero		1
	.zero		1


	//----- nvinfo : EIATTR_EXIT_INSTR_OFFSETS
	.align		4
        /*02ec*/ 	.byte	0x04, 0x1c
        /*02ee*/ 	.short	(.L_29317 - .L_29316)


	//   ....[0]....
.L_29316:
        /*02f0*/ 	.word	0x00005090


	//   ....[1]....
        /*02f4*/ 	.word	0x000050d0


	//   ....[2]....
        /*02f8*/ 	.word	0x00005250


	//----- nvinfo : EIATTR_CRS_STACK_SIZE
	.align		4
.L_29317:
        /*02fc*/ 	.byte	0x04, 0x1e
        /*02fe*/ 	.short	(.L_29319 - .L_29318)
.L_29318:
        /*0300*/ 	.word	0x00000000


	//----- nvinfo : EIATTR_CBANK_PARAM_SIZE
	.align		4
.L_29319:
        /*0304*/ 	.byte	0x03, 0x19
        /*0306*/ 	.short	0x007c


	//----- nvinfo : EIATTR_PARAM_CBANK
	.align		4
        /*0308*/ 	.byte	0x04, 0x0a
        /*030a*/ 	.short	(.L_29321 - .L_29320)
	.align		4
.L_29320:
        /*030c*/ 	.word	index@(.nv.constant0._ZN4vllm25paged_attention_v1_kernelIffLi112ELi16ELi128ELNS_18Fp8KVCacheDataTypeE0ELb1EEEvPT_PKS2_PKT0_S8_ifPKiSA_iPKfiiiSC_SC_iiiii)
        /*0310*/ 	.short	0x0380
        /*0312*/ 	.short	0x007c


	//----- nvinfo : EIATTR_SW_WAR
	.align		4
.L_29321:
        /*0314*/ 	.byte	0x04, 0x36
        /*0316*/ 	.short	(.L_29323 - .L_29322)
.L_29322:
        /*0318*/ 	.word	0x00000008
.L_29323:


//--------------------- .nv.info._ZN4vllm25paged_attention_v1_kernelIffLi96ELi16ELi128ELNS_18Fp8KVCacheDataTypeE0ELb1EEEvPT_PKS2_PKT0_S8_ifPKiSA_iPKfiiiSC_SC_iiiii --------------------------
	.section	.nv.info._ZN4vllm25paged_attention_v1_kernelIffLi96ELi16ELi128ELNS_18Fp8KVCacheDataTypeE0ELb1EEEvPT_PKS2_PKT0_S8_ifPKiSA_iPKfiiiSC_SC_iiiii,"",@"SHT_CUDA_INFO"
	.sectionflags	@""
	.align	4


	//----- nvinfo : EIATTR_CUDA_API_VERSION
	.align		4
        /*0000*/ 	.byte	0x04, 0x37
        /*0002*/ 	.short	(.L_29325 - .L_29324)
.L_29324:
        /*0004*/ 	.word	0x00000082


	//----- nvinfo : EIATTR_KPARAM_INFO
	.align		4
.L_29325:
        /*0008*/ 	.byte	0x04, 0x17
        /*000a*/ 	.short	(.L_29327 - .L_29326)
.L_29326:
        /*000c*/ 	.word	0x00000000
        /*0010*/ 	.short	0x0013
        /*0012*/ 	.short	0x0078
        /*0014*/ 	.byte	0x00, 0xf0, 0x11, 0x00


	//----- nvinfo : EIATTR_KPARAM_INFO
	.align		4
.L_29327:
        /*0018*/ 	.byte	0x04, 0x17
        /*001a*/ 	.short	(.L_29329 - .L_29328)
.L_29328:
        /*001c*/ 	.word	0x00000000
        /*0020*/ 	.short	0x0012
        /*0022*/ 	.short	0x0074
        /*0024*/ 	.byte	0x00, 0xf0, 0x11, 0x00


	//----- nvinfo : EIATTR_KPARAM_INFO
	.align		4
.L_29329:
        /*0028*/ 	.byte	0x04, 0x17
        /*002a*/ 	.short	(.L_29331 - .L_29330)
.L_29330:
        /*002c*/ 	.word	0x00000000
        /*0030*/ 	.short	0x0011
        /*0032*/ 	.short	0x0070
        /*0034*/ 	.byte	0x00, 0xf0, 0x11, 0x00


	//----- nvinfo : EIATTR_KPARAM_INFO
	.align		4
.L_29331:
        /*0038*/ 	.byte	0x04, 0x17
        /*003a*/ 	.short	(.L_29333 - .L_29332)
.L_29332:
        /*003c*/ 	.word	0x00000000
        /*0040*/ 	.short	0x0010
        /*0042*/ 	.short	0x006c
        /*0044*/ 	.byte	0x00, 0xf0, 0x11, 0x00


	//----- nvinfo : EIATTR_KPARAM_INFO
	.align		4
.L_29333:
        /*0048*/ 	.byte	0x04, 0x17
        /*004a*/ 	.short	(.L_29335 - .L_29334)
.L_29334:
        /*004c*/ 	.word	0x00000000
        /*0050*/ 	.short	0x000f
        /*0052*/ 	.short	0x0068
        /*0054*/ 	.byte	0x00, 0xf0, 0x11, 0x00


	//----- nvinfo : EIATTR_KPARAM_INFO
	.align		4
.L_29335:
        /*0058*/ 	.byte	0x04, 0x17
        /*005a*/ 	.short	(.L_29337 - .L_29336)
.L_29336:
        /*005c*/ 	.word	0x00000000
        /*0060*/ 	.short	0x000e
        /*0062*/ 	.short	0x0060
        /*0064*/ 	.byte	0x00, 0xf5, 0x21, 0x00


	//----- nvinfo : EIATTR_KPARAM_INFO
	.align		4
.L_29337:
        /*0068*/ 	.byte	0x04, 0x17
        /*006a*/ 	.short	(.L_29339 - .L_29338)
.L_29338:
        /*006c*/ 	.word	0x00000000
        /*0070*/ 	.short	0x000d
        /*0072*/ 	.short	0x0058
        /*0074*/ 	.byte	0x00, 0xf5, 0x21, 0x00


	//----- nvinfo : EIATTR_KPARAM_INFO
	.align		4
.L_29339:
        /*0078*/ 	.byte	0x04, 0x17
        /*007a*/ 	.short	(.L_29341 - .L_29340)
.L_29340:
        /*007c*/ 	.word	0x00000000
        /*0080*/ 	.short	0x000c
        /*0082*/ 	.short	0x0050
        /*0084*/ 	.byte	0x00, 0xf0, 0x11, 0x00


	//----- nvinfo : EIATTR_KPARAM_INFO
	.align		4
.L_29341:
        /*0088*/ 	.byte	0x04, 0x17
        /*008a*/ 	.short	(.L_29343 - .L_29342)
.L_29342:
        /*008c*/ 	.word	0x00000000
        /*0090*/ 	.short	0x000b
        /*0092*/ 	.short	0x004c
        /*0094*/ 	.byte	0x00, 0xf0, 0x11, 0x00


	//----- nvinfo : EIATTR_KPARAM_INFO
	.align		4
.L_29343:
        /*0098*/ 	.byte	0x04, 0x17
        /*009a*/ 	.short	(.L_29345 - .L_29344)
.L_29344:
        /*009c*/ 	.word	0x00000000
        /*00a0*/ 	.short	0x000a
        /*00a2*/ 	.short	0x0048
        /*00a4*/ 	.byte	0x00, 0xf0, 0x11, 0x00


	//----- nvinfo : EIATTR_KPARAM_INFO
	.align		4
.L_29345:
        /*00a8*/ 	.byte	0x04, 0x17
        /*00aa*/ 	.short	(.L_29347 - .L_29346)
.L_29346:
        /*00ac*/ 	.word	0x00000000
        /*00b0*/ 	.short	0x0009
        /*00b2*/ 	.short	0x0040
        /*00b4*/ 	.byte	0x00, 0xf5, 0x21, 0x00


	//----- nvinfo : EIATTR_KPARAM_INFO
	.align		4
.L_29347:
        /*00b8*/ 	.byte	0x04, 0x17
        /*00ba*/ 	.short	(.L_29349 - .L_29348)
.L_29348:
        /*00bc*/ 	.word	0x00000000
        /*00c0*/ 	.short	0x0008
        /*00c2*/ 	.short	0x0038
        /*00c4*/ 	.byte	0x00, 0xf0, 0x11, 0x00


	//----- nvinfo : EIATTR_KPARAM_INFO
	.align		4
.L_29349:
        /*00c8*/ 	.byte	0x04, 0x17
        /*00ca*/ 	.short	(.L_29351 - .L_29350)
.L_29350:
        /*00cc*/ 	.word	0x00000000
        /*00d0*/ 	.short	0x0007
        /*00d2*/ 	.short	0x0030
        /*00d4*/ 	.byte	0x00, 0xf5, 0x21, 0x00


	//----- nvinfo : EIATTR_KPARAM_INFO
	.align		4
.L_29351:
        /*00d8*/ 	.byte	0x04, 0x17
        /*00da*/ 	.short	(.L_29353 - .L_29352)
.L_29352:
        /*00dc*/ 	.word	0x00000000
        /*00e0*/ 	.short	0x0006
        /*00e2*/ 	.short	0x0028
        /*00e4*/ 	.byte	0x00, 0xf5, 0x21, 0x00


	//----- nvinfo : EIATTR_KPARAM_INFO
	.align		4
.L_29353:
        /*00e8*/ 	.byte	0x04, 0x17
        /*00ea*/ 	.short	(.L_29355 - .L_29354)
.L_29354:
        /*00ec*/ 	.word	0x00000000
        /*00f0*/ 	.short	0x0005
        /*00f2*/ 	.short	0x0024
        /*00f4*/ 	.byte	0x00, 0xf0, 0x11, 0x00


	//----- nvinfo : EIATTR_KPARAM_INFO
	.align		4
.L_29355:
        /*00f8*/ 	.byte	0x04, 0x17
        /*00fa*/ 	.short	(.L_29357 - .L_29356)
.L_29356:
        /*00fc*/ 	.word	0x00000000
        /*0100*/ 	.short	0x0004
        /*0102*/ 	.short	0x0020
        /*0104*/ 	.byte	0x00, 0xf0, 0x11, 0x00


	//----- nvinfo : EIATTR_KPARAM_INFO
	.align		4
.L_29357:
        /*0108*/ 	.byte	0x04, 0x17
        /*010a*/ 	.short	(.L_29359 - .L_29358)
.L_29358:
        /*010c*/ 	.word	0x00000000
        /*0110*/ 	.short	0x0003
        /*0112*/ 	.short	0x0018
        /*0114*/ 	.byte	0x00, 0xf5, 0x21, 0x00


	//----- nvinfo : EIATTR_KPARAM_INFO
	.align		4
.L_29359:
        /*0118*/ 	.byte	0x04, 0x17
        /*011a*/ 	.short	(.L_29361 - .L_29360)
.L_29360:
        /*011c*/ 	.word	0x00000000
        /*0120*/ 	.short	0x0002
        /*0122*/ 	.short	0x0010
        /*0124*/ 	.byte	0x00, 0xf5, 0x21, 0x00


	//----- nvinfo : EIATTR_KPARAM_INFO
	.align		4
.L_29361:
        /*0128*/ 	.byte	0x04, 0x17
        /*012a*/ 	.short	(.L_29363 - .L_29362)
.L_29362:
        /*012c*/ 	.word	0x00000000
        /*0130*/ 	.short	0x0001
        /*0132*/ 	.short	0x0008
        /*0134*/ 	.byte	0x00, 0xf5, 0x21, 0x00


	//----- nvinfo : EIATTR_KPARAM_INFO
	.align		4
.L_29363:
        /*0138*/ 	.byte	0x04, 0x17
        /*013a*/ 	.short	(.L_29365 - .L_29364)
.L_29364:
        /*013c*/ 	.word	0x00000000
        /*0140*/ 	.short	0x0000
        /*0142*/ 	.short	0x0000
        /*0144*/ 	.byte	0x00, 0xf5, 0x21, 0x00


	//----- nvinfo : EIATTR_SPARSE_MMA_MASK
	.align		4
.L_29365:
        /*0148*/ 	.byte	0x03, 0x50
        /*014a*/ 	.short	0x0000


	//----- nvinfo : EIATTR_MAXREG_COUNT
	.align		4
        /*014c*/ 	.byte	0x03, 0x1b
        /*014e*/ 	.short	0x00ff


	//----- nvinfo : EIATTR_NUM_BARRIERS
	.align		4
        /*0150*/ 	.byte	0x02, 0x4c
        /*0152*/ 	.byte	0x01
	.zero		1


	//----- nvinfo : EIATTR_MERCURY_ISA_VERSION
	.align		4
        /*0154*/ 	.byte	0x03, 0x5f
        /*0156*/ 	.short	0x0101


	//----- nvinfo : EIATTR_COOP_GROUP_MASK_REGIDS
	.align		4
        /*0158*/ 	.byte	0x04, 0x29
        /*015a*/ 	.short	(.L_29367 - .L_29366)


	//   ....[0]....
.L_29366:
        /*015c*/ 	.word	0xffffffff


	//   ....[1]....
        /*0160*/ 	.word	0xffffffff


	//   ....[2]....
        /*0164*/ 	.word	0xffffffff


	//   ....[3]....
        /*0168*/ 	.word	0xffffffff


	//   ....[4]....
        /*016c*/ 	.word	0xffffffff


	//   ....[5]....
        /*0170*/ 	.word	0xffffffff


	//   ....[6]....
        /*0174*/ 	.word	0xffffffff


	//   ....[7]....
        /*0178*/ 	.word	0xffffffff


	//   ....[8]....
        /*017c*/ 	.word	0xffffffff


	//   ....[9]....
        /*0180*/ 	.word	0xffffffff


	//   ....[10]....
        /*0184*/ 	.word	0xffffffff


	//   ....[11]....
        /*0188*/ 	.word	0xffffffff


	//   ....[12]....
        /*018c*/ 	.word	0xffffffff


	//   ....[13]....
        /*0190*/ 	.word	0xffffffff


	//   ....[14]....
        /*0194*/ 	.word	0xffffffff


	//   ....[15]....
        /*0198*/ 	.word	0xffffffff


	//   ....[16]....
        /*019c*/ 	.word	0xffffffff


	//   ....[17]....
        /*01a0*/ 	.word	0xffffffff


	//   ....[18]....
        /*01a4*/ 	.word	0xffffffff


	//   ....[19]....
        /*01a8*/ 	.word	0xffffffff


	//   ....[20]....
        /*01ac*/ 	.word	0xffffffff


	//   ....[21]....
        /*01b0*/ 	.word	0xffffffff


	//   ....[22]....
        /*01b4*/ 	.word	0xffffffff


	//   ....[23]....
        /*01b8*/ 	.word	0xffffffff


	//   ....[24]....
        /*01bc*/ 	.word	0xffffffff


	//   ....[25]....
        /*01c0*/ 	.word	0xffffffff


	//   ....[26]....
        /*01c4*/ 	.word	0xffffffff


	//   ....[27]....
        /*01c8*/ 	.word	0xffffffff


	//   ....[28]....
        /*01cc*/ 	.word	0xffffffff


	//   ....[29]....
        /*01d0*/ 	.word	0xffffffff


	//   ....[30]....
        /*01d4*/ 	.word	0xffffffff


	//   ....[31]....
        /*01d8*/ 	.word	0xffffffff


	//   ....[32]....
        /*01dc*/ 	.word	0xffffffff


	//   ....[33]....
        /*01e0*/ 	.word	0xffffffff


	//   ....[34]....
        /*01e4*/ 	.word	0xffffffff


	//   ....[35]....
        /*01e8*/ 	.word	0xffffffff


	//   ....[36]....
        /*01ec*/ 	.word	0xffffffff


	//   ....[37]....
        /*01f0*/ 	.word	0xffffffff


	//   ....[38]....
        /*01f4*/ 	.word	0xffffffff


	//   ....[39]....
        /*01f8*/ 	.word	0xffffffff


	//   ....[40]....
        /*01fc*/ 	.word	0x05000008


	//   ....[41]....
        /*0200*/ 	.word	0x05000008


	//   ....[42]....
        /*0204*/ 	.word	0x05000008


	//   ....[43]....
        /*0208*/ 	.word	0x05000008


	//   ....[44]....
        /*020c*/ 	.word	0x05000008


	//----- nvinfo : EIATTR_COOP_GROUP_INSTR_OFFSETS
	.align		4
.L_29367:
        /*0210*/ 	.byte	0x04, 0x28
        /*0212*/ 	.short	(.L_29369 - .L_29368)


	//   ....[0]....
.L_29368:
        /*0214*/ 	.word	0x00001390


	//   ....[1]....
        /*0218*/ 	.word	0x00001580


	//   ....[2]....
        /*021c*/ 	.word	0x000015a0


	//   ....[3]....
        /*0220*/ 	.word	0x000015c0


	//   ....[4]....
        /*0224*/ 	.word	0x000015e0


	//   ....[5]....
        /*0228*/ 	.word	0x000016f0


	//   ....[6]....
        /*022c*/ 	.word	0x00001730


	//   ....[7]....
        /*0230*/ 	.word	0x000017a0


	//   ....[8]....
        /*0234*/ 	.word	0x000025d0


	//   ....[9]....
        /*0238*/ 	.word	0x00002610


	//   ....[10]....
        /*023c*/ 	.word	0x00002630


	//   ....[11]....
        /*0240*/ 	.word	0x00002650


	//   ....[12]....
        /*0244*/ 	.word	0x00002670


	//   ....[13]....
        /*0248*/ 	.word	0x000026c0


	//   ....[14]....
        /*024c*/ 	.word	0x000026e0


	//   ....[15]....
        /*0250*/ 	.word	0x00002700


	//   ....[16]....
        /*0254*/ 	.word	0x00004330


	//   ....[17]....
        /*0258*/ 	.word	0x00004370


	//   ....[18]....
        /*025c*/ 	.word	0x000043b0


	//   ....[19]....
        /*0260*/ 	.word	0x000043f0


	//   ....[20]....
        /*0264*/ 	.word	0x00004430


	//   ....[21]....
        /*0268*/ 	.word	0x00004460


	//   ....[22]....
        /*026c*/ 	.word	0x00004480


	//   ....[23]....
        /*0270*/ 	.word	0x000044b0


	//   ....[24]....
        /*0274*/ 	.word	0x000044d0


	//   ....[25]....
        /*0278*/ 	.word	0x00004500


	//   ....[26]....
        /*027c*/ 	.word	0x00004520


	//   ....[27]....
        /*0280*/ 	.word	0x00004540


	//   ....[28]....
        /*0284*/ 	.word	0x00004570


	//   ....[29]....
        /*0288*/ 	.word	0x00004590


	//   ....[30]....
        /*028c*/ 	.word	0x000045b0


	//   ....[31]....
        /*0290*/ 	.word	0x000045d0


	//   ....[32]....
        /*0294*/ 	.word	0x000045f0


	//   ....[33]....
        /*0298*/ 	.word	0x00004610


	//   ....[34]....
        /*029c*/ 	.word	0x00004620


	//   ....[35]....
        /*02a0*/ 	.word	0x00004640


	//   ....[36]....
        /*02a4*/ 	.word	0x00004660


	//   ....[37]....
        /*02a8*/ 	.word	0x00004680


	//   ....[38]....
        /*02ac*/ 	.word	0x000046a0


	//   ....[39]....
        /*02b0*/ 	.word	0x000046c0


	//   ....[40]....
        /*02b4*/ 	.word	0x00004ed0


	//   ....[41]....
        /*02b8*/ 	.word	0x00004f80


	//   ....[42]....
        /*02bc*/ 	.word	0x00005020


	//   ....[43]....
        /*02c0*/ 	.word	0x00005090


	//   ....[44]....
        /*02c4*/ 	.word	0x00005100


	//----- nvinfo : EIATTR_VRC_CTA_INIT_COUNT
	.align		4
.L_29369:
        /*02c8*/ 	.byte	0x02, 0x4a
	.zero		1
	.zero		1


	//----- nvinfo : EIATTR_EXIT_INSTR_OFFSETS
	.align		4
        /*02cc*/ 	.byte	0x04, 0x1c
        /*02ce*/ 	.short	(.L_29371 - .L_29370)


	//   ....[0]....
.L_29370:
        /*02d0*/ 	.word	0x00004cc0


	//   ....[1]....
        /*02d4*/ 	.word	0x00004d00


	//   ....[2]....
        /*02d8*/ 	.word	0x00004e60


	//----- nvinfo : EIATTR_CRS_STACK_SIZE
	.align		4
.L_29371:
        /*02dc*/ 	.byte	0x04, 0x1e
        /*02de*/ 	.short	(.L_29373 - .L_29372)
.L_29372:
        /*02e0*/ 	.word	0x00000000


	//----- nvinfo : EIATTR_CBANK_PARAM_SIZE
	.align		4
.L_29373:
        /*02e4*/ 	.byte	0x03, 0x19
        /*02e6*/ 	.short	0x007c


	//----- nvinfo : EIATTR_PARAM_CBANK
	.align		4
        /*02e8*/ 	.byte	0x04, 0x0a
        /*02ea*/ 	.short	(.L_29375 - .L_29374)
	.align		4
.L_29374:
        /*02ec*/ 	.word	index@(.nv.constant0._ZN4vllm25paged_attention_v1_kernelIffLi96ELi16ELi128ELNS_18Fp8KVCacheDataTypeE0ELb1EEEvPT_PKS2_PKT0_S8_ifPKiSA_iPKfiiiSC_SC_iiiii)
        /*02f0*/ 	.short	0x0380
        /*02f2*/ 	.short	0x007c


	//----- nvinfo : EIATTR_SW_WAR
	.align		4
.L_29375:
        /*02f4*/ 	.byte	0x04, 0x36
        /*02f6*/ 	.short	(.L_29377 - .L_29376)
.L_29376:
        /*02f8*/ 	.word	0x00000008
.L_29377:


//--------------------- .nv.info._ZN4vllm25paged_attention_v1_kernelIffLi80ELi16ELi128ELNS_18Fp8KVCacheDataTypeE0ELb1EEEvPT_PKS2_PKT0_S8_ifPKiSA_iPKfiiiSC_SC_iiiii --------------------------
	.section	.nv.info._ZN4vllm25paged_attention_v1_kernelIffLi80ELi16ELi128ELNS_18Fp8KVCacheDataTypeE0ELb1EEEvPT_PKS2_PKT0_S8_ifPKiSA_iPKfiiiSC_SC_iiiii,"",@"SHT_CUDA_INFO"
	.sectionflags	@""
	.align	4


	//----- nvinfo : EIATTR_CUDA_API_VERSION
	.align		4
        /*0000*/ 	.byte	0x04, 0x37
        /*0002*/ 	.short	(.L_29379 - .L_29378)
.L_29378:
        /*0004*/ 	.word	0x00000082


	//----- nvinfo : EIATTR_KPARAM_INFO
	.align		4
.L_29379:
        /*0008*/ 	.byte	0x04, 0x17
        /*000a*/ 	.short	(.L_29381 - .L_29380)
.L_29380:
        /*000c*/ 	.word	0x00000000
        /*0010*/ 	.short	0x0013
        /*0012*/ 	.short	0x0078
        /*0014*/ 	.byte	0x00, 0xf0, 0x11, 0x00


	//----- nvinfo : EIATTR_KPARAM_INFO
	.align		4
.L_29381:
        /*0018*/ 	.byte	0x04, 0x17
        /*001a*/ 	.short	(.L_29383 - .L_29382)
.L_29382:
        /*001c*/ 	.word	0x00000000
        /*0020*/ 	.short	0x0012
        /*0022*/ 	.short	0x0074
        /*0024*/ 	.byte	0x00, 0xf0, 0x11, 0x00


	//----- nvinfo : EIATTR_KPARAM_INFO
	.align		4
.L_29383:
        /*0028*/ 	.byte	0x04, 0x17
        /*002a*/ 	.short	(.L_29385 - .L_29384)
.L_29384:
        /*002c*/ 	.word	0x00000000
        /*0030*/ 	.short	0x0011
        /*0032*/ 	.short	0x0070
        /*0034*/ 	.byte	0x00, 0xf0, 0x11, 0x00


	//----- nvinfo : EIATTR_KPARAM_INFO
	.align		4
.L_29385:
        /*0038*/ 	.byte	0x04, 0x17
        /*003a*/ 	.short	(.L_29387 - .L_29386)
.L_29386:
        /*003c*/ 	.word	0x00000000
        /*0040*/ 	.short	0x0010
        /*0042*/ 	.short	0x006c
        /*0044*/ 	.byte	0x00, 0xf0, 0x11, 0x00


	//----- nvinfo : EIATTR_KPARAM_INFO
	.align		4
.L_29387:
        /*0048*/ 	.byte	0x04, 0x17
        /*004a*/ 	.short	(.L_29389 - .L_29388)
.L_29388:
        /*004c*/ 	.word	0x00000000
        /*0050*/ 	.short	0x000f
        /*0052*/ 	.short	0x0068
        /*0054*/ 	.byte	0x00, 0xf0, 0x11, 0x00


	//----- nvinfo : EIATTR_KPARAM_INFO
	.align		4
.L_29389:
        /*0058*/ 	.byte	0x04, 0x17
        /*005a*/ 	.short	(.L_29391 - .L_29390)
.L_29390:
        /*005c*/ 	.word	0x00000000
        /*0060*/ 	.short	0x000e
        /*0062*/ 	.short	0x0060
        /*0064*/ 	.byte	0x00, 0xf5, 0x21, 0x00


	//----- nvinfo : EIATTR_KPARAM_INFO
	.align		4
.L_29391:
        /*0068*/ 	.byte	0x04, 0x17
        /*006a*/ 	.short	(.L_29393 - .L_29392)
.L_29392:
        /*006c*/ 	.word	0x00000000
        /*0070*/ 	.short	0x000d
        /*0072*/ 	.short	0x0058
        /*0074*/ 	.byte	0x00, 0xf5, 0x21, 0x00


	//----- nvinfo : EIATTR_KPARAM_INFO
	.align		4
.L_29393:
        /*0078*/ 	.byte	0x04, 0x17
        /*007a*/ 	.short	(.L_29395 - .L_29394)
.L_29394:
        /*007c*/ 	.word	0x00000000
        /*0080*/ 	.short	0x000c
        /*0082*/ 	.short	0x0050
        /*0084*/ 	.byte	0x00, 0xf0, 0x11, 0x00


	//----- nvinfo : EIATTR_KPARAM_INFO
	.align		4
.L_29395:
        /*0088*/ 	.byte	0x04, 0x17
        /*008a*/ 	.short	(.L_29397 - .L_29396)
.L_29396:
        /*008c*/ 	.word	0x00000000
        /*0090*/ 	.short	0x000b
        /*0092*/ 	.short	0x004c
        /*0094*/ 	.byte	0x00, 0xf0, 0x11, 0x00


	//----- nvinfo : EIATTR_KPARAM_INFO
	.align		4
.L_29397:
        /*0098*/ 	.byte	0x04, 0x17
        /*009a*/ 	.short	(.L_29399 - .L_29398)
.L_29398:
        /*009c*/ 	.word	0x00000000
        /*00a0*/ 	.short	0x000a
        /*00a2*/ 	.short	0x0048
        /*00a4*/ 	.byte	0x00, 0xf0, 0x11, 0x00


	//----- nvinfo : EIATTR_KPARAM_INFO
	.align		4
.L_29399:
        /*00a8*/ 	.byte	0x04, 0x17
        /*00aa*/ 	.short	(.L_29401 - .L_29400)
.L_29400:
        /*00ac*/ 	.word	0x00000000
        /*00b0*/ 	.short	0x0009
        /*00b2*/ 	.short	0x0040
        /*00b4*/ 	.byte	0x00, 0xf5, 0x21, 0x00


	//----- nvinfo : EIATTR_KPARAM_INFO
	.align		4
.L_29401:
        /*00b8*/ 	.byte	0x04, 0x17
        /*00ba*/ 	.short	(.L_29403 - .L_29402)
.L_29402:
        /*00bc*/ 	.word	0x00000000
        /*00c0*/ 	.short	0x0008
        /*00c2*/ 	.short	0x0038
        /*00c4*/ 	.byte	0x00, 0xf0, 0x11, 0x00


	//----- nvinfo : EIATTR_KPARAM_INFO
	.align		4
.L_29403:
        /*00c8*/ 	.byte	0x04, 0x17
        /*00ca*/ 	.short	(.L_29405 - .L_29404)
.L_29404:
        /*00cc*/ 	.word	0x00000000
        /*00d0*/ 	.short	0x0007
        /*00d2*/ 	.short	0x0030
        /*00d4*/ 	.byte	0x00, 0xf5, 0x21, 0x00


	//----- nvinfo : EIATTR_KPARAM_INFO
	.align		4
.L_29405:
        /*00d8*/ 	.byte	0x04, 0x17
        /*00da*/ 	.short	(.L_29407 - .L_29406)
.L_29406:
        /*00dc*/ 	.word	0x00000000
        /*00e0*/ 	.short	0x0006
        /*00e2*/ 	.short	0x0028
        /*00e4*/ 	.byte	0x00, 0xf5, 0x21, 0x00


	//----- nvinfo : EIATTR_KPARAM_INFO
	.align		4
.L_29407:
        /*00e8*/ 	.byte	0x04, 0x17
        /*00ea*/ 	.short	(.L_29409 - .L_29408)
.L_29408:
        /*00ec*/ 	.word	0x00000000
        /*00f0*/ 	.short	0x0005
        /*00f2*/ 	.short	0x0024
        /*00f4*/ 	.byte	0x00, 0xf0, 0x11, 0x00


	//----- nvinfo : EIATTR_KPARAM_INFO
	.align		4
.L_29409:
        /*00f8*/ 	.byte	0x04, 0x17
        /*00fa*/ 	.short	(.L_29411 - .L_29410)
.L_29410:
        /*00fc*/ 	.word	0x00000000
        /*0100*/ 	.short	0x0004
        /*0102*/ 	.short	0x0020
        /*0104*/ 	.byte	0x00, 0xf0, 0x11, 0x00


	//----- nvinfo : EIATTR_KPARAM_INFO
	.align		4
.L_29411:
        /*0108*/ 	.byte	0x04, 0x17
        /*010a*/ 	.short	(.L_29413 - .L_29412)
.L_29412:
        /*010c*/ 	.word	0x00000000
        /*0110*/ 	.short	0x0003
        /*0112*/ 	.short	0x0018
        /*0114*/ 	.byte	0x00, 0xf5, 0x21, 0x00


	//----- nvinfo : EIATTR_KPARAM_INFO
	.align		4
.L_29413:
        /*0118*/ 	.byte	0x04, 0x17
        /*011a*/ 	.short	(.L_29415 - .L_29414)
.L_29414:
        /*011c*/ 	.word	0x00000000
        /*0120*/ 	.short	0x0002
        /*0122*/ 	.short	0x0010
        /*0124*/ 	.byte	0x00, 0xf5, 0x21, 0x00


	//----- nvinfo : EIATTR_KPARAM_INFO
	.align		4
.L_29415:
        /*0128*/ 	.byte	0x04, 0x17
        /*012a*/ 	.short	(.L_29417 - .L_29416)
.L_29416:
        /*012c*/ 	.word	0x00000000
        /*0130*/ 	.short	0x0001
        /*0132*/ 	.short	0x0008
        /*0134*/ 	.byte	0x00, 0xf5, 0x21, 0x00


	//----- nvinfo : EIATTR_KPARAM_INFO
	.align		4
.L_29417:
        /*0138*/ 	.byte	0x04, 0x17
        /*013a*/ 	.short	(.L_29419 - .L_29418)
.L_29418:
        /*013c*/ 	.word	0x00000000
        /*0140*/ 	.short	0x0000
        /*0142*/ 	.short	0x0000
        /*0144*/ 	.byte	0x00, 0xf5, 0x21, 0x00


	//----- nvinfo : EIATTR_SPARSE_MMA_MASK
	.align		4
.L_29419:
        /*0148*/ 	.byte	0x03, 0x50
        /*014a*/ 	.short	0x0000


	//----- nvinfo : EIATTR_MAXREG_COUNT
	.align		4
        /*014c*/ 	.byte	0x03, 0x1b
        /*014e*/ 	.short	0x00ff


	//----- nvinfo : EIATTR_NUM_BARRIERS
	.align		4
        /*0150*/ 	.byte	0x02, 0x4c
        /*0152*/ 	.byte	0x01
	.zero		1


	//----- nvinfo : EIATTR_MERCURY_ISA_VERSION
	.align		4
        /*0154*/ 	.byte	0x03, 0x5f
        /*0156*/ 	.short	0x0101


	//----- nvinfo : EIATTR_COOP_GROUP_MASK_REGIDS
	.align		4
        /*0158*/ 	.byte	0x04, 0x29
        /*015a*/ 	.short	(.L_29421 - .L_29420)


	//   ....[0]....
.L_29420:
        /*015c*/ 	.word	0xffffffff


	//   ....[1]....
        /*0160*/ 	.word	0xffffffff


	//   ....[2]....
        /*0164*/ 	.word	0xffffffff


	//   ....[3]....
        /*0168*/ 	.word	0xffffffff


	//   ....[4]....
        /*016c*/ 	.word	0xffffffff


	//   ....[5]....
        /*0170*/ 	.word	0xffffffff


	//   ....[6]....
        /*0174*/ 	.word	0xffffffff


	//   ....[7]....
        /*0178*/ 	.word	0xffffffff


	//   ....[8]....
        /*017c*/ 	.word	0xffffffff


	//   ....[9]....
        /*0180*/ 	.word	0xffffffff


	//   ....[10]....
        /*0184*/ 	.word	0xffffffff


	//   ....[11]....
        /*0188*/ 	.word	0xffffffff


	//   ....[12]....
        /*018c*/ 	.word	0xffffffff


	//   ....[13]....
        /*0190*/ 	.word	0xffffffff


	//   ....[14]....
        /*0194*/ 	.word	0xffffffff


	//   ....[15]....
        /*0198*/ 	.word	0xffffffff


	//   ....[16]....
        /*019c*/ 	.word	0xffffffff


	//   ....[17]....
        /*01a0*/ 	.word	0xffffffff


	//   ....[18]....
        /*01a4*/ 	.word	0xffffffff


	//   ....[19]....
        /*01a8*/ 	.word	0xffffffff


	//   ....[20]....
        /*01ac*/ 	.word	0xffffffff


	//   ....[21]....
        /*01b0*/ 	.word	0xffffffff


	//   ....[22]....
        /*01b4*/ 	.word	0xffffffff


	//   ....[23]....
        /*01b8*/ 	.word	0xffffffff


	//   ....[24]....
        /*01bc*/ 	.word	0xffffffff


	//   ....[25]....
        /*01c0*/ 	.word	0xffffffff


	//   ....[26]....
        /*01c4*/ 	.word	0xffffffff


	//   ....[27]....
        /*01c8*/ 	.word	0xffffffff


	//   ....[28]....
        /*01cc*/ 	.word	0xffffffff


	//   ....[29]....
        /*01d0*/ 	.word	0xffffffff


	//   ....[30]....
        /*01d4*/ 	.word	0xffffffff


	//   ....[31]....
        /*01d8*/ 	.word	0xffffffff


	//   ....[32]....
        /*01dc*/ 	.word	0xffffffff


	//   ....[33]....
        /*01e0*/ 	.word	0xffffffff


	//   ....[34]....
        /*01e4*/ 	.word	0xffffffff


	//   ....[35]....
        /*01e8*/ 	.word	0xffffffff


	//   ....[36]....
        /*01ec*/ 	.word	0x0500000a


	//   ....[37]....
        /*01f0*/ 	.word	0x0500000a


	//   ....[38]....
        /*01f4*/ 	.word	0x0500000a


	//   ....[39]....
        /*01f8*/ 	.word	0x0500000a


	//   ....[40]....
        /*01fc*/ 	.word	0x0500000a


	//----- nvinfo : EIATTR_COOP_GROUP_INSTR_OFFSETS
	.align		4
.L_29421:
        /*0200*/ 	.byte	0x04, 0x28
        /*0202*/ 	.short	(.L_29423 - .L_29422)


	//   ....[0]....
.L_29422:
        /*0204*/ 	.word	0x00001250


	//   ....[1]....
        /*0208*/ 	.word	0x00001460


	//   ....[2]....
        /*020c*/ 	.word	0x00001480


	//   ....[3]....
        /*0210*/ 	.word	0x000014a0


	//   ....[4]....
        /*0214*/ 	.word	0x000014c0


	//   ....[5]....
        /*0218*/ 	.word	0x000015c0


	//   ....[6]....
        /*021c*/ 	.word	0x00001600


	//   ....[7]....
        /*0220*/ 	.word	0x00001670


	//   ....[8]....
        /*0224*/ 	.word	0x000024a0


	//   ....[9]....
        /*0228*/ 	.word	0x000024d0


	//   ....[10]....
        /*022c*/ 	.word	0x000024f0


	//   ....[11]....
        /*0230*/ 	.word	0x00002510


	//   ....[12]....
        /*0234*/ 	.word	0x00002530


	//   ....[13]....
        /*0238*/ 	.word	0x00002580


	//   ....[14]....
        /*023c*/ 	.word	0x000025a0


	//   ....[15]....
        /*0240*/ 	.word	0x000025c0


	//   ....[16]....
        /*0244*/ 	.word	0x00003fc0


	//   ....[17]....
        /*0248*/ 	.word	0x00004000


	//   ....[18]....
        /*024c*/ 	.word	0x00004040


	//   ....[19]....
        /*0250*/ 	.word	0x00004080


	//   ....[20]....
        /*0254*/ 	.word	0x000040c0


	//   ....[21]....
        /*0258*/ 	.word	0x000040f0


	//   ....[22]....
        /*025c*/ 	.word	0x00004110


	//   ....[23]....
        /*0260*/ 	.word	0x00004140


	//   ....[24]....
        /*0264*/ 	.word	0x00004160


	//   ....[25]....
        /*0268*/ 	.word	0x00004190


	//   ....[26]....
        /*026c*/ 	.word	0x000041c0


	//   ....[27]....
        /*0270*/ 	.word	0x000041e0


	//   ....[28]....
        /*0274*/ 	.word	0x00004200


	//   ....[29]....
        /*0278*/ 	.word	0x00004220


	//   ....[30]....
        /*027c*/ 	.word	0x00004240


	//   ....[31]....
        /*0280*/ 	.word	0x00004260


	//   ....[32]....
        /*0284*/ 	.word	0x00004270


	//   ....[33]....
        /*0288*/ 	.word	0x00004290


	//   ....[34]....
        /*028c*/ 	.word	0x000042b0


	//   ....[35]....
        /*0290*/ 	.word	0x000042d0


	//   ....[36]....
        /*0294*/ 	.word	0x00004a00


	//   ....[37]....
        /*0298*/ 	.word	0x00004ab0


	//   ....[38]....
        /*029c*/ 	.word	0x00004b40


	//   ....[39]....
        /*02a0*/ 	.word	0x00004bb0


	//   ....[40]....
        /*02a4*/ 	.word	0x00004c20


	//----- nvinfo : EIATTR_VRC_CTA_INIT_COUNT
	.align		4
.L_29423:
        /*02a8*/ 	.byte	0x02, 0x4a
	.zero		1
	.zero		1


	//----- nvinfo : EIATTR_EXIT_INSTR_OFFSETS
	.align		4
        /*02ac*/ 	.byte	0x04, 0x1c
        /*02ae*/ 	.short	(.L_29425 - .L_29424)


	//   ....[0]....
.L_29424:
        /*02b0*/ 	.word	0x00004810


	//   ....[1]....
        /*02b4*/ 	.word	0x00004850


	//   ....[2]....
        /*02b8*/ 	.word	0x00004990


	//----- nvinfo : EIATTR_CRS_STACK_SIZE
	.align		4
.L_29425:
        /*02bc*/ 	.byte	0x04, 0x1e
        /*02be*/ 	.short	(.L_29427 - .L_29426)
.L_29426:
        /*02c0*/ 	.word	0x00000000


	//----- nvinfo : EIATTR_CBANK_PARAM_SIZE
	.align		4
.L_29427:
        /*02c4*/ 	.byte	0x03, 0x19
        /*02c6*/ 	.short	0x007c


	//----- nvinfo : EIATTR_PARAM_CBANK
	.align		4
        /*02c8*/ 	.byte	0x04, 0x0a
        /*02ca*/ 	.short	(.L_29429 - .L_29428)
	.align		4
.L_29428:
        /*02cc*/ 	.word	index@(.nv.constant0._ZN4vllm25paged_attention_v1_kernelIffLi80ELi16ELi128ELNS_18Fp8KVCacheDataTypeE0ELb1EEEvPT_PKS2_PKT0_S8_ifPKiSA_iPKfiiiSC_SC_iiiii)
        /*02d0*/ 	.short	0x0380
        /*02d2*/ 	.short	0x007c


	//----- nvinfo : EIATTR_SW_WAR
	.align		4
.L_29429:
        /*02d4*/ 	.byte	0x04, 0x36
        /*02d6*/ 	.short	(.L_29431 - .L_29430)
.L_29430:
        /*02d8*/ 	.word	0x00000008
.L_29431:


//--------------------- .nv.info._ZN4vllm25paged_attention_v1_kernelIffLi64ELi16ELi128ELNS_18Fp8KVCacheDataTypeE0ELb1EEEvPT_PKS2_PKT0_S8_ifPKiSA_iPKfiiiSC_SC_iiiii --------------------------
	.section	.nv.info._ZN4vllm25paged_attention_v1_kernelIffLi64ELi16ELi128ELNS_18Fp8KVCacheDataTypeE0ELb1EEEvPT_PKS2_PKT0_S8_ifPKiSA_iPKfiiiSC_SC_iiiii,"",@"SHT_CUDA_INFO"
	.sectionflags	@""
	.align	4


	//----- nvinfo : EIATTR_CUDA_API_VERSION
	.align		4
        /*0000*/ 	.byte	0x04, 0x37
        /*0002*/ 	.short	(.L_29433 - .L_29432)
.L_29432:
        /*0004*/ 	.word	0x00000082


	//----- nvinfo : EIATTR_KPARAM_INFO
	.align		4
.L_29433:
        /*0008*/ 	.byte	0x04, 0x17
        /*000a*/ 	.short	(.L_29435 - .L_29434)
.L_29434:
        /*000c*/ 	.word	0x00000000
        /*0010*/ 	.short	0x0013
        /*0012*/ 	.short	0x0078
        /*0014*/ 	.byte	0x00, 0xf0, 0x11, 0x00


	//----- nvinfo : EIATTR_KPARAM_INFO
	.align		4
.L_29435:
        /*0018*/ 	.byte	0x04, 0x17
        /*001a*/ 	.short	(.L_29437 - .L_29436)
.L_29436:
        /*001c*/ 	.word	0x00000000
        /*0020*/ 	.short	0x0012
        /*0022*/ 	.short	0x0074
        /*0024*/ 	.byte	0x00, 0xf0, 0x11, 0x00


	//----- nvinfo : EIATTR_KPARAM_INFO
	.align		4
.L_29437:
        /*0028*/ 	.byte	0x04, 0x17
        /*002a*/ 	.short	(.L_29439 - .L_29438)
.L_29438:
        /*002c*/ 	.word	0x00000000
        /*0030*/ 	.short	0x0011
        /*0032*/ 	.short	0x0070
        /*0034*/ 	.byte	0x00, 0xf0, 0x11, 0x00


	//----- nvinfo : EIATTR_KPARAM_INFO
	.align		4
.L_29439:
        /*0038*/ 	.byte	0x04, 0x17
        /*003a*/ 	.short	(.L_29441 - .L_29440)
.L_29440:
        /*003c*/ 	.word	0x00000000
        /*0040*/ 	.short	0x0010
        /*0042*/ 	.short	0x006c
        /*0044*/ 	.byte	0x00, 0xf0, 0x11, 0x00


	//----- nvinfo : EIATTR_KPARAM_INFO
	.align		4
.L_29441:
        /*0048*/ 	.byte	0x04, 0x17
        /*004a*/ 	.short	(.L_29443 - .L_29442)
.L_29442:
        /*004c*/ 	.word	0x00000000
        /*0050*/ 	.short	0x000f
        /*0052*/ 	.short	0x0068
        /*0054*/ 	.byte	0x00, 0xf0, 0x11, 0x00


	//----- nvinfo : EIATTR_KPARAM_INFO
	.align		4
.L_29443:
        /*0058*/ 	.byte	0x04, 0x17
        /*005a*/ 	.short	(.L_29445 - .L_29444)
.L_29444:
        /*005c*/ 	.word	0x00000000
        /*0060*/ 	.short	0x000e
        /*0062*/ 	.short	0x0060
        /*0064*/ 	.byte	0x00, 0xf5, 0x21, 0x00


	//----- nvinfo : EIATTR_KPARAM_INFO
	.align		4
.L_29445:
        /*0068*/ 	.byte	0x04, 0x17
        /*006a*/ 	.short	(.L_29447 - .L_29446)
.L_29446:
        /*006c*/ 	.word	0x00000000
        /*0070*/ 	.short	0x000d
        /*0072*/ 	.short	0x0058
        /*0074*/ 	.byte	0x00, 0xf5, 0x21, 0x00


	//----- nvinfo : EIATTR_KPARAM_INFO
	.align		4
.L_29447:
        /*0078*/ 	.byte	0x04, 0x17
        /*007a*/ 	.short	(.L_29449 - .L_29448)
.L_29448:
        /*007c*/ 	.word	0x00000000
        /*0080*/ 	.short	0x000c
        /*0082*/ 	.short	0x0050
        /*0084*/ 	.byte	0x00, 0xf0, 0x11, 0x00


	//----- nvinfo : EIATTR_KPARAM_INFO
	.align		4
.L_29449:
        /*0088*/ 	.byte	0x04, 0x17
        /*008a*/ 	.short	(.L_29451 - .L_29450)
.L_29450:
        /*008c*/ 	.word	0x00000000
        /*0090*/ 	.short	0x000b
        /*0092*/ 	.short	0x004c
        /*0094*/ 	.byte	0x00, 0xf0, 0x11, 0x00


	//----- nvinfo : EIATTR_KPARAM_INFO
	.align		4
.L_29451:
        /*0098*/ 	.byte	0x04, 0x17
        /*009a*/ 	.short	(.L_29453 - .L_29452)
.L_29452:
        /*009c*/ 	.word	0x00000000
        /*00a0*/ 	.short	0x000a
        /*00a2*/ 	.short	0x0048
        /*00a4*/ 	.byte	0x00, 0xf0, 0x11, 0x00


	//----- nvinfo : EIATTR_KPARAM_INFO
	.align		4
.L_29453:
        /*00a8*/ 	.byte	0x04, 0x17
        /*00aa*/ 	.short	(.L_29455 - .L_29454)
.L_29454:
        /*00ac*/ 	.word	0x00000000
        /*00b0*/ 	.short	0x0009
        /*00b2*/ 	.short	0x0040
        /*00b4*/ 	.byte	0x00, 0xf5, 0x21, 0x00


	//----- nvinfo : EIATTR_KPARAM_INFO
	.align		4
.L_29455:
        /*00b8*/ 	.byte	0x04, 0x17
        /*00ba*/ 	.short	(.L_29457 - .L_29456)
.L_29456:
        /*00bc*/ 	.word	0x00000000
        /*00c0*/ 	.short	0x0008
        /*00c2*/ 	.short	0x0038
        /*00c4*/ 	.byte	0x00, 0xf0, 0x11, 0x00


	//----- nvinfo : EIATTR_KPARAM_INFO
	.align		4
.L_29457:
        /*00c8*/ 	.byte	0x04, 0x17
        /*00ca*/ 	.short	(.L_29459 - .L_29458)
.L_29458:
        /*00cc*/ 	.word	0x00000000
        /*00d0*/ 	.short	0x0007
        /*00d2*/ 	.short	0x0030
        /*00d4*/ 	.byte	0x00, 0xf5, 0x21, 0x00


	//----- nvinfo : EIATTR_KPARAM_INFO
	.align		4
.L_29459:
        /*00d8*/ 	.byte	0x04, 0x17
        /*00da*/ 	.short	(.L_29461 - .L_29460)
.L_29460:
        /*00dc*/ 	.word	0x00000000
        /*00e0*/ 	.short	0x0006
        /*00e2*/ 	.short	0x0028
        /*00e4*/ 	.byte	0x00, 0xf5, 0x21, 0x00


	//----- nvinfo : EIATTR_KPARAM_INFO
	.align		4
.L_29461:
        /*00e8*/ 	.byte	0x04, 0x17
        /*00ea*/ 	.short	(.L_29463 - .L_29462)
.L_29462:
        /*00ec*/ 	.word	0x00000000
        /*00f0*/ 	.short	0x0005
        /*00f2*/ 	.short	0x0024
        /*00f4*/ 	.byte	0x00, 0xf0, 0x11, 0x00


	//----- nvinfo : EIATTR_KPARAM_INFO
	.align		4
.L_29463:
        /*00f8*/ 	.byte	0x04, 0x17
        /*00fa*/ 	.short	(.L_29465 - .L_29464)
.L_29464:
        /*00fc*/ 	.word	0x00000000
        /*0100*/ 	.short	0x0004
        /*0102*/ 	.short	0x0020
        /*0104*/ 	.byte	0x00, 0xf0, 0x11, 0x00


	//----- nvinfo : EIATTR_KPARAM_INFO
	.align		4
.L_29465:
        /*0108*/ 	.byte	0x04, 0x17
        /*010a*/ 	.short	(.L_29467 - .L_29466)
.L_29466:
        /*010c*/ 	.word	0x00000000
        /*0110*/ 	.short	0x0003
        /*0112*/ 	.short	0x0018
        /*0114*/ 	.byte	0x00, 0xf5, 0x21, 0x00


	//----- nvinfo : EIATTR_KPARAM_INFO
	.align		4
.L_29467:
        /*0118*/ 	.byte	0x04, 0x17
        /*011a*/ 	.short	(.L_29469 - .L_29468)
.L_29468:
        /*011c*/ 	.word	0x00000000
        /*0120*/ 	.short	0x0002
        /*0122*/ 	.short	0x0010
        /*0124*/ 	.byte	0x00, 0xf5, 0x21, 0x00


	//----- nvinfo : EIATTR_KPARAM_INFO
	.align		4
.L_29469:
        /*0128*/ 	.byte	0x04, 0x17
        /*012a*/ 	.short	(.L_29471 - .L_29470)
.L_29470:
        /*012c*/ 	.word	0x00000000
        /*0130*/ 	.short	0x0001
        /*0132*/ 	.short	0x0008
        /*0134*/ 	.byte	0x00, 0xf5, 0x21, 0x00


	//----- nvinfo : EIATTR_KPARAM_INFO
	.align		4
.L_29471:
        /*0138*/ 	.byte	0x04, 0x17
        /*013a*/ 	.short	(.L_29473 - .L_29472)
.L_29472:
        /*013c*/ 	.word	0x00000000
        /*0140*/ 	.short	0x0000
        /*0142*/ 	.short	0x0000
        /*0144*/ 	.byte	0x00, 0xf5, 0x21, 0x00


	//----- nvinfo : EIATTR_SPARSE_MMA_MASK
	.align		4
.L_29473:
        /*0148*/ 	.byte	0x03, 0x50
        /*014a*/ 	.short	0x0000


	//----- nvinfo : EIATTR_MAXREG_COUNT
	.align		4
        /*014c*/ 	.byte	0x03, 0x1b
        /*014e*/ 	.short	0x00ff


	//----- nvinfo : EIATTR_NUM_BARRIERS
	.align		4
        /*0150*/ 	.byte	0x02, 0x4c
        /*0152*/ 	.byte	0x01
	.zero		1


	//----- nvinfo : EIATTR_MERCURY_ISA_VERSION
	.align		4
        /*0154*/ 	.byte	0x03, 0x5f
        /*0156*/ 	.short	0x0101


	//----- nvinfo : EIATTR_COOP_GROUP_MASK_REGIDS
	.align		4
        /*0158*/ 	.byte	0x04, 0x29
        /*015a*/ 	.short	(.L_29475 - .L_29474)


	//   ....[0]....
.L_29474:
        /*015c*/ 	.word	0xffffffff


	//   ....[1]....
        /*0160*/ 	.word	0xffffffff


	//   ....[2]....
        /*0164*/ 	.word	0xffffffff


	//   ....[3]....
        /*0168*/ 	.word	0xffffffff


	//   ....[4]....
        /*016c*/ 	.word	0xffffffff


	//   ....[5]....
        /*0170*/ 	.word	0xffffffff


	//   ....[6]....
        /*0174*/ 	.word	0xffffffff


	//   ....[7]....
        /*0178*/ 	.word	0xffffffff


	//   ....[8]....
        /*017c*/ 	.word	0xffffffff


	//   ....[9]....
        /*0180*/ 	.word	0xffffffff


	//   ....[10]....
        /*0184*/ 	.word	0xffffffff


	//   ....[11]....
        /*0188*/ 	.word	0xffffffff


	//   ....[12]....
        /*018c*/ 	.word	0xffffffff


	//   ....[13]....
        /*0190*/ 	.word	0xffffffff


	//   ....[14]....
        /*0194*/ 	.word	0xffffffff


	//   ....[15]....
        /*0198*/ 	.word	0xffffffff


	//   ....[16]....
        /*019c*/ 	.word	0xffffffff


	//   ....[17]....
        /*01a0*/ 	.word	0xffffffff


	//   ....[18]....
        /*01a4*/ 	.word	0xffffffff


	//   ....[19]....
        /*01a8*/ 	.word	0xffffffff


	//   ....[20]....
        /*01ac*/ 	.word	0xffffffff


	//   ....[21]....
        /*01b0*/ 	.word	0xffffffff


	//   ....[22]....
        /*01b4*/ 	.word	0xffffffff


	//   ....[23]....
        /*01b8*/ 	.word	0xffffffff


	//   ....[24]....
        /*01bc*/ 	.word	0xffffffff


	//   ....[25]....
        /*01c0*/ 	.word	0xffffffff


	//   ....[26]....
        /*01c4*/ 	.word	0xffffffff


	//   ....[27]....
        /*01c8*/ 	.word	0xffffffff


	//   ....[28]....
        /*01cc*/ 	.word	0xffffffff


	//   ....[29]....
        /*01d0*/ 	.word	0xffffffff


	//   ....[30]....
        /*01d4*/ 	.word	0xffffffff


	//   ....[31]....
        /*01d8*/ 	.word	0xffffffff


	//   ....[32]....
        /*01dc*/ 	.word	0x05000009


	//   ....[33]....
        /*01e0*/ 	.word	0x05000009


	//   ....[34]....
        /*01e4*/ 	.word	0x05000009


	//   ....[35]....
        /*01e8*/ 	.word	0x05000009


	//   ....[36]....
        /*01ec*/ 	.word	0x05000009


	//----- nvinfo : EIATTR_COOP_GROUP_INSTR_OFFSETS
	.align		4
.L_29475:
        /*01f0*/ 	.byte	0x04, 0x28
        /*01f2*/ 	.short	(.L_29477 - .L_29476)


	//   ....[0]....
.L_29476:
        /*01f4*/ 	.word	0x000011e0


	//   ....[1]....
        /*01f8*/ 	.word	0x000013d0


	//   ....[2]....
        /*01fc*/ 	.word	0x000013f0


	//   ....[3]....
        /*0200*/ 	.word	0x00001410


	//   ....[4]....
        /*0204*/ 	.word	0x00001430


	//   ....[5]....
        /*0208*/ 	.word	0x00001570


	//   ....[6]....
        /*020c*/ 	.word	0x00001590


	//   ....[7]....
        /*0210*/ 	.word	0x000015d0


	//   ....[8]....
        /*0214*/ 	.word	0x00002420


	//   ....[9]....
        /*0218*/ 	.word	0x00002460


	//   ....[10]....
        /*021c*/ 	.word	0x00002480


	//   ....[11]....
        /*0220*/ 	.word	0x000024a0


	//   ....[12]....
        /*0224*/ 	.word	0x000024c0


	//   ....[13]....
        /*0228*/ 	.word	0x00002510


	//   ....[14]....
        /*022c*/ 	.word	0x00002530


	//   ....[15]....
        /*0230*/ 	.word	0x00002550


	//   ....[16]....
        /*0234*/ 	.word	0x00003d70


	//   ....[17]....
        /*0238*/ 	.word	0x00003db0


	//   ....[18]....
        /*023c*/ 	.word	0x00003dd0


	//   ....[19]....
        /*0240*/ 	.word	0x00003de0


	//   ....[20]....
        /*0244*/ 	.word	0x00003df0


	//   ....[21]....
        /*0248*/ 	.word	0x00003e00


	//   ....[22]....
        /*024c*/ 	.word	0x00003e10


	//   ....[23]....
        /*0250*/ 	.word	0x00003e30


	//   ....[24]....
        /*0254*/ 	.word	0x00003e60


	//   ....[25]....
        /*0258*/ 	.word	0x00003eb0


	//   ....[26]....
        /*025c*/ 	.word	0x00003ed0


	//   ....[27]....
        /*0260*/ 	.word	0x00003ef0


	//   ....[28]....
        /*0264*/ 	.word	0x00003f00


	//   ....[29]....
        /*0268*/ 	.word	0x00003f20


	//   ....[30]....
        /*026c*/ 	.word	0x00003f30


	//   ....[31]....
        /*0270*/ 	.word	0x00003f40


	//   ....[32]....
        /*0274*/ 	.word	0x00004690


	//   ....[33]....
        /*0278*/ 	.word	0x00004740


	//   ....[34]....
        /*027c*/ 	.word	0x000047e0


	//   ....[35]....
        /*0280*/ 	.word	0x00004850


	//   ....[36]....
        /*0284*/ 	.word	0x000048c0


	//----- nvinfo : EIATTR_VRC_CTA_INIT_COUNT
	.align		4
.L_29477:
        /*0288*/ 	.byte	0x02, 0x4a
	.zero		1
	.zero		1


	//----- nvinfo : EIATTR_EXIT_INSTR_OFFSETS
	.align		4
        /*028c*/ 	.byte	0x04, 0x1c
        /*028e*/ 	.short	(.L_29479 - .L_29478)


	//   ....[0]....
.L_29478:
        /*0290*/ 	.word	0x000044d0


	//   ....[1]....
        /*0294*/ 	.word	0x00004510


	//   ....[2]....
        /*0298*/ 	.word	0x00004630


	//----- nvinfo : EIATTR_CRS_STACK_SIZE
	.align		4
.L_29479:
        /*029c*/ 	.byte	0x04, 0x1e
        /*029e*/ 	.short	(.L_29481 - .L_29480)
.L_29480:
        /*02a0*/ 	.word	0x00000000


	//----- nvinfo : EIATTR_CBANK_PARAM_SIZE
	.align		4
.L_29481:
        /*02a4*/ 	.byte	0x03, 0x19
        /*02a6*/ 	.short	0x007c


	//----- nvinfo : EIATTR_PARAM_CBANK
	.align		4
        /*02a8*/ 	.byte	0x04, 0x0a
        /*02aa*/ 	.short	(.L_29483 - .L_29482)
	.align		4
.L_29482:
        /*02ac*/ 	.word	index@(.nv.constant0._ZN4vllm25paged_attention_v1_kernelIffLi64ELi16ELi128ELNS_18Fp8KVCacheDataTypeE0ELb1EEEvPT_PKS2_PKT0_S8_ifPKiSA_iPKfiiiSC_SC_iiiii)
        /*02b0*/ 	.short	0x0380
        /*02b2*/ 	.short	0x007c


	//----- nvinfo : EIATTR_SW_WAR
	.align		4
.L_29483:
        /*02b4*/ 	.byte	0x04, 0x36
        /*02b6*/ 	.short	(.L_29485 - .L_29484)
.L_29484:
        /*02b8*/ 	.word	0x00000008
.L_29485:


//--------------------- .nv.info._ZN4vllm25paged_attention_v1_kernelIffLi32ELi16ELi128ELNS_18Fp8KVCacheDataTypeE0ELb1EEEvPT_PKS2_PKT0_S8_ifPKiSA_iPKfiiiSC_SC_iiiii --------------------------
	.section	.nv.info._ZN4vllm25paged_attention_v1_kernelIffLi32ELi16ELi128ELNS_18Fp8KVCacheDataTypeE0ELb1EEEvPT_PKS2_PKT0_S8_ifPKiSA_iPKfiiiSC_SC_iiiii,"",@"SHT_CUDA_INFO"
	.sectionflags	@""
	.align	4


	//----- nvinfo : EIATTR_CUDA_API_VERSION
	.align		4
        /*0000*/ 	.byte	0x04, 0x37
        /*0002*/ 	.short	(.L_29487 - .L_29486)
.L_29486:
        /*0004*/ 	.word	0x00000082


	//----- nvinfo : EIATTR_KPARAM_INFO
	.align		4
.L_29487:
        /*0008*/ 	.byte	0x04, 0x17
        /*000a*/ 	.short	(.L_29489 - .L_29488)
.L_29488:
        /*000c*/ 	.word	0x00000000
        /*0010*/ 	.short	0x0013
        /*0012*/ 	.short	0x0078
        /*0014*/ 	.byte	0x00, 0xf0, 0x11, 0x00


	//----- nvinfo : EIATTR_KPARAM_INFO
	.align		4
.L_29489:
        /*0018*/ 	.byte	0x04, 0x17
        /*001a*/ 	.short	(.L_29491 - .L_29490)
.L_29490:
        /*001c*/ 	.word	0x00000000
        /*0020*/ 	.short	0x0012
        /*0022*/ 	.short	0x0074
        /*0024*/ 	.byte	0x00, 0xf0, 0x11, 0x00


	//----- nvinfo : EIATTR_KPARAM_INFO
	.align		4
.L_29491:
        /*0028*/ 	.byte	0x04, 0x17
        /*002a*/ 	.short	(.L_29493 - .L_29492)
.L_29492:
        /*002c*/ 	.word	0x00000000
        /*0030*/ 	.short	0x0011
        /*0032*/ 	.short	0x0070
        /*0034*/ 	.byte	0x00, 0xf0, 0x11, 0x00


	//----- nvinfo : EIATTR_KPARAM_INFO
	.align		4
.L_29493:
        /*0038*/ 	.byte	0x04, 0x17
        /*003a*/ 	.short	(.L_29495 - .L_29494)
.L_29494:
        /*003c*/ 	.word	0x00000000
        /*0040*/ 	.short	0x0010
        /*0042*/ 	.short	0x006c
        /*0044*/ 	.byte	0x00, 0xf0, 0x11, 0x00


	//----- nvinfo : EIATTR_KPARAM_INFO
	.align		4
.L_29495:
        /*0048*/ 	.byte	0x04, 0x17
        /*004a*/ 	.short	(.L_29497 - .L_29496)
.L_29496:
        /*004c*/ 	.word	0x00000000
        /*0050*/ 	.short	0x000f
        /*0052*/ 	.short	0x0068
        /*0054*/ 	.byte	0x00, 0xf0, 0x11, 0x00


	//----- nvinfo : EIATTR_KPARAM_INFO
	.align		4
.L_29497:
        /*0058*/ 	.byte	0x04, 0x17
        /*005a*/ 	.short	(.L_29499 - .L_29498)
.L_29498:
        /*005c*/ 	.word	0x00000000
        /*0060*/ 	.short	0x000e
        /*0062*/ 	.short	0x0060
        /*0064*/ 	.byte	0x00, 0xf5, 0x21, 0x00


	//----- nvinfo : EIATTR_KPARAM_INFO
	.align		4
.L_29499:
        /*0068*/ 	.byte	0x04, 0x17
        /*006a*/ 	.short	(.L_29501 - .L_29500)
.L_29500:
        /*006c*/ 	.word	0x00000000
        /*0070*/ 	.short	0x000d
        /*0072*/ 	.short	0x0058
        /*0074*/ 	.byte	0x00, 0xf5, 0x21, 0x00


	//----- nvinfo : EIATTR_KPARAM_INFO
	.align		4
.L_29501:
        /*0078*/ 	.byte	0x04, 0x17
        /*007a*/ 	.short	(.L_29503 - .L_29502)
.L_29502:
        /*007c*/ 	.word	0x00000000
        /*0080*/ 	.short	0x000c
        /*0082*/ 	.short	0x0050
        /*0084*/ 	.byte	0x00, 0xf0, 0x11, 0x00


	//----- nvinfo : EIATTR_KPARAM_INFO
	.align		4
.L_29503:
        /*0088*/ 	.byte	0x04, 0x17
        /*008a*/ 	.short	(.L_29505 - .L_29504)
.L_29504:
        /*008c*/ 	.word	0x00000000
        /*0090*/ 	.short	0x000b
        /*0092*/ 	.short	0x004c
        /*0094*/ 	.byte	0x00, 0xf0, 0x11, 0x00


	//----- nvinfo : EIATTR_KPARAM_INFO
	.align		4
.L_29505:
        /*0098*/ 	.byte	0x04, 0x17
        /*009a*/ 	.short	(.L_29507 - .L_29506)
.L_29506:
        /*009c*/ 	.word	0x00000000
        /*00a0*/ 	.short	0x000a
        /*00a2*/ 	.short	0x0048
        /*00a4*/ 	.byte	0x00, 0xf0, 0x11, 0x00


	//----- nvinfo : EIATTR_KPARAM_INFO
	.align		4
.L_29507:
        /*00a8*/ 	.byte	0x04, 0x17
        /*00aa*/ 	.short	(.L_29509 - .L_29508)
.L_29508:
        /*00ac*/ 	.word	0x00000000
        /*00b0*/ 	.short	0x0009
        /*00b2*/ 	.short	0x0040
        /*00b4*/ 	.byte	0x00, 0xf5, 0x21, 0x00


	//----- nvinfo : EIATTR_KPARAM_INFO
	.align		4
.L_29509:
        /*00b8*/ 	.byte	0x04, 0x17
        /*00ba*/ 	.short	(.L_29511 - .L_29510)
.L_29510:
        /*00bc*/ 	.word	0x00000000
        /*00c0*/ 	.short	0x0008
        /*00c2*/ 	.short	0x0038
        /*00c4*/ 	.byte	0x00, 0xf0, 0x11, 0x00


	//----- nvinfo : EIATTR_KPARAM_INFO
	.align		4
.L_29511:
        /*00c8*/ 	.byte	0x04, 0x17
        /*00ca*/ 	.short	(.L_29513 - .L_29512)
.L_29512:
        /*00cc*/ 	.word	0x00000000
        /*00d0*/ 	.short	0x0007
        /*00d2*/ 	.short	0x0030
        /*00d4*/ 	.byte	0x00, 0xf5, 0x21, 0x00


	//----- nvinfo : EIATTR_KPARAM_INFO
	.align		4
.L_29513:
        /*00d8*/ 	.byte	0x04, 0x17
        /*00da*/ 	.short	(.L_29515 - .L_29514)
.L_29514:
        /*00dc*/ 	.word	0x00000000
        /*00e0*/ 	.short	0x0006
        /*00e2*/ 	.short	0x0028
        /*00e4*/ 	.byte	0x00, 0xf5, 0x21, 0x00


	//----- nvinfo : EIATTR_KPARAM_INFO
	.align		4
.L_29515:
        /*00e8*/ 	.byte	0x04, 0x17
        /*00ea*/ 	.short	(.L_29517 - .L_29516)
.L_29516:
        /*00ec*/ 	.word	0x00000000
        /*00f0*/ 	.short	0x0005
        /*00f2*/ 	.short	0x0024
        /*00f4*/ 	.byte	0x00, 0xf0, 0x11, 0x00


	//----- nvinfo : EIATTR_KPARAM_INFO
	.align		4
.L_29517:
        /*00f8*/ 	.byte	0x04, 0x17
        /*00fa*/ 	.short	(.L_29519 - .L_29518)
.L_29518:
        /*00fc*/ 	.word	0x00000000
        /*0100*/ 	.short	0x0004
        /*0102*/ 	.short	0x0020
        /*0104*/ 	.byte	0x00, 0xf0, 0x11, 0x00


	//----- nvinfo : EIATTR_KPARAM_INFO
	.align		4
.L_29519:
        /*0108*/ 	.byte	0x04, 0x17
        /*010a*/ 	.short	(.L_29521 - .L_29520)
.L_29520:
        /*010c*/ 	.word	0x00000000
        /*0110*/ 	.short	0x0003
        /*0112*/ 	.short	0x0018
        /*0114*/ 	.byte	0x00, 0xf5, 0x21, 0x00


	//----- nvinfo : EIATTR_KPARAM_INFO
	.align		4
.L_29521:
        /*0118*/ 	.byte	0x04, 0x17
        /*011a*/ 	.short	(.L_29523 - .L_29522)
.L_29522:
        /*011c*/ 	.word	0x00000000
        /*0120*/ 	.short	0x0002
        /*0122*/ 	.short	0x0010
        /*0124*/ 	.byte	0x00, 0xf5, 0x21, 0x00


	//----- nvinfo : EIATTR_KPARAM_INFO
	.align		4
.L_29523:
        /*0128*/ 	.byte	0x04, 0x17
        /*012a*/ 	.short	(.L_29525 - .L_29524)
.L_29524:
        /*012c*/ 	.word	0x00000000
        /*0130*/ 	.short	0x0001
        /*0132*/ 	.short	0x0008
        /*0134*/ 	.byte	0x00, 0xf5, 0x21, 0x00


	//----- nvinfo : EIATTR_KPARAM_INFO
	.align		4
.L_29525:
        /*0138*/ 	.byte	0x04, 0x17
        /*013a*/ 	.short	(.L_29527 - .L_29526)
.L_29526:
        /*013c*/ 	.word	0x00000000
        /*0140*/ 	.short	0x0000
        /*0142*/ 	.short	0x0000
        /*0144*/ 	.byte	0x00, 0xf5, 0x21, 0x00


	//----- nvinfo : EIATTR_SPARSE_MMA_MASK
	.align		4
.L_29527:
        /*0148*/ 	.byte	0x03, 0x50
        /*014a*/ 	.short	0x0000


	//----- nvinfo : EIATTR_MAXREG_COUNT
	.align		4
        /*014c*/ 	.byte	0x03, 0x1b
        /*014e*/ 	.short	0x00ff


	//----- nvinfo : EIATTR_NUM_BARRIERS
	.align		4
        /*0150*/ 	.byte	0x02, 0x4c
        /*0152*/ 	.byte	0x01
	.zero		1


	//----- nvinfo : EIATTR_MERCURY_ISA_VERSION
	.align		4
        /*0154*/ 	.byte	0x03, 0x5f
        /*0156*/ 	.short	0x0101


	//----- nvinfo : EIATTR_COOP_GROUP_MASK_REGIDS
	.align		4
        /*0158*/ 	.byte	0x04, 0x29
        /*015a*/ 	.short	(.L_29529 - .L_29528)


	//   ....[0]....
.L_29528:
        /*015c*/ 	.word	0xffffffff


	//   ....[1]....
        /*0160*/ 	.word	0xffffffff


	//   ....[2]....
        /*0164*/ 	.word	0xffffffff


	//   ....[3]....
        /*0168*/ 	.word	0xffffffff


	//   ....[4]....
        /*016c*/ 	.word	0xffffffff


	//   ....[5]....
        /*0170*/ 	.word	0xffffffff


	//   ....[6]....
        /*0174*/ 	.word	0xffffffff


	//   ....[7]....
        /*0178*/ 	.word	0xffffffff


	//   ....[8]....
        /*017c*/ 	.word	0xffffffff


	//   ....[9]....
        /*0180*/ 	.word	0xffffffff


	//   ....[10]....
        /*0184*/ 	.word	0xffffffff


	//   ....[11]....
        /*0188*/ 	.word	0xffffffff


	//   ....[12]....
        /*018c*/ 	.word	0xffffffff


	//   ....[13]....
        /*0190*/ 	.word	0xffffffff


	//   ....[14]....
        /*0194*/ 	.word	0xffffffff


	//   ....[15]....
        /*0198*/ 	.word	0xffffffff


	//   ....[16]....
        /*019c*/ 	.word	0xffffffff


	//   ....[17]....
        /*01a0*/ 	.word	0xffffffff


	//   ....[18]....
        /*01a4*/ 	.word	0xffffffff


	//   ....[19]....
        /*01a8*/ 	.word	0xffffffff


	//   ....[20]....
        /*01ac*/ 	.word	0xffffffff


	//   ....[21]....
        /*01b0*/ 	.word	0xffffffff


	//   ....[22]....
        /*01b4*/ 	.word	0xffffffff


	//   ....[23]....
        /*01b8*/ 	.word	0xffffffff


	//   ....[24]....
        /*01bc*/ 	.word	0x0500000c


	//   ....[25]....
        /*01c0*/ 	.word	0x0500000c


	//   ....[26]....
        /*01c4*/ 	.word	0x0500000c


	//   ....[27]....
        /*01c8*/ 	.word	0x0500000c


	//   ....[28]....
        /*01cc*/ 	.word	0x0500000c


	//----- nvinfo : EIATTR_COOP_GROUP_INSTR_OFFSETS
	.align		4
.L_29529:
        /*01d0*/ 	.byte	0x04, 0x28
        /*01d2*/ 	.short	(.L_29531 - .L_29530)


	//   ....[0]....
.L_29530:
        /*01d4*/ 	.word	0x00001010


	//   ....[1]....
        /*01d8*/ 	.word	0x000011f0


	//   ....[2]....
        /*01dc*/ 	.word	0x00001210


	//   ....[3]....
        /*01e0*/ 	.word	0x00001230


	//   ....[4]....
        /*01e4*/ 	.word	0x00001250


	//   ....[5]....
        /*01e8*/ 	.word	0x000013c0


	//   ....[6]....
        /*01ec*/ 	.word	0x000013e0


	//   ....[7]....
        /*01f0*/ 	.word	0x00001410


	//   ....[8]....
        /*01f4*/ 	.word	0x00002240


	//   ....[9]....
        /*01f8*/ 	.word	0x00002280


	//   ....[10]....
        /*01fc*/ 	.word	0x000022a0


	//   ....[11]....
        /*0200*/ 	.word	0x000022c0


	//   ....[12]....
        /*0204*/ 	.word	0x000022e0


	//   ....[13]....
        /*0208*/ 	.word	0x00002330


	//   ....[14]....
        /*020c*/ 	.word	0x00002350


	//   ....[15]....
        /*0210*/ 	.word	0x00002370


	//   ....[16]....
        /*0214*/ 	.word	0x00003770


	//   ....[17]....
        /*0218*/ 	.word	0x000037c0


	//   ....[18]....
        /*021c*/ 	.word	0x000037d0


	//   ....[19]....
        /*0220*/ 	.word	0x000037e0


	//   ....[20]....
        /*0224*/ 	.word	0x00003810


	//   ....[21]....
        /*0228*/ 	.word	0x00003840


	//   ....[22]....
        /*022c*/ 	.word	0x00003870


	//   ....[23]....
        /*0230*/ 	.word	0x00003880


	//   ....[24]....
        /*0234*/ 	.word	0x00003d50


	//   ....[25]....
        /*0238*/ 	.word	0x00003e00


	//   ....[26]....
        /*023c*/ 	.word	0x00003e90


	//   ....[27]....
        /*0240*/ 	.word	0x00003f00


	//   ....[28]....
        /*0244*/ 	.word	0x00003f70


	//----- nvinfo : EIATTR_VRC_CTA_INIT_COUNT
	.align		4
.L_29531:
        /*0248*/ 	.byte	0x02, 0x4a
	.zero		1
	.zero		1


	//----- nvinfo : EIATTR_EXIT_INSTR_OFFSETS
	.align		4
        /*024c*/ 	.byte	0x04, 0x1c
        /*024e*/ 	.short	(.L_29533 - .L_29532)


	//   ....[0]....
.L_29532:
        /*0250*/ 	.word	0x00003b80


	//   ....[1]....
        /*0254*/ 	.word	0x00003bc0


	//   ....[2]....
        /*0258*/ 	.word	0x00003ce0


	//----- nvinfo : EIATTR_CRS_STACK_SIZE
	.align		4
.L_29533:
        /*025c*/ 	.byte	0x04, 0x1e
        /*025e*/ 	.short	(.L_29535 - .L_29534)
.L_29534:
        /*0260*/ 	.word	0x00000000


	//----- nvinfo : EIATTR_CBANK_PARAM_SIZE
	.align		4
.L_29535:
        /*0264*/ 	.byte	0x03, 0x19
        /*0266*/ 	.short	0x007c


	//----- nvinfo : EIATTR_PARAM_CBANK
	.align		4
        /*0268*/ 	.byte	0x04, 0x0a
        /*026a*/ 	.short	(.L_29537 - .L_29536)
	.align		4
.L_29536:
        /*026c*/ 	.word	index@(.nv.constant0._ZN4vllm25paged_attention_v1_kernelIffLi32ELi16ELi128ELNS_18Fp8KVCacheDataTypeE0ELb1EEEvPT_PKS2_PKT0_S8_ifPKiSA_iPKfiiiSC_SC_iiiii)
        /*0270*/ 	.short	0x0380
        /*0272*/ 	.short	0x007c


	//----- nvinfo : EIATTR_SW_WAR
	.align		4
.L_29537:
        /*0274*/ 	.byte	0x04, 0x36
        /*0276*/ 	.short	(.L_29539 - .L_29538)
.L_29538:
        /*0278*/ 	.word	0x00000008
.L_29539:


//--------------------- .nv.info._ZN4vllm25paged_attention_v1_kernelIffLi256ELi8ELi128ELNS_18Fp8KVCacheDataTypeE0ELb0EEEvPT_PKS2_PKT0_S8_ifPKiSA_iPKfiiiSC_SC_iiiii --------------------------
	.section	.nv.info._ZN4vllm25paged_attention_v1_kernelIffLi256ELi8ELi128ELNS_18Fp8KVCacheDataTypeE0ELb0EEEvPT_PKS2_PKT0_S8_ifPKiSA_iPKfiiiSC_SC_iiiii,"",@"SHT_CUDA_INFO"
	.sectionflags	@""
	.align	4


	//----- nvinfo : EIATTR_CUDA_API_VERSION
	.align		4
        /*0000*/ 	.byte	0x04, 0x37
        /*0002*/ 	.short	(.L_29541 - .L_29540)
.L_29540:
        /*0004*/ 	.word	0x00000082


	//----- nvinfo : EIATTR_KPARAM_INFO
	.align		4
.L_29541:
        /*0008*/ 	.byte	0x04, 0x17
        /*000a*/ 	.short	(.L_29543 - .L_29542)
.L_29542:
        /*000c*/ 	.word	0x00000000
        /*0010*/ 	.short	0x0013
        /*0012*/ 	.short	0x0078
        /*0014*/ 	.byte	0x00, 0xf0, 0x11, 0x00


	//----- nvinfo : EIATTR_KPARAM_INFO
	.align		4
.L_29543:
        /*0018*/ 	.byte	0x04, 0x17
        /*001a*/ 	.short	(.L_29545 - .L_29544)
.L_29544:
        /*001c*/ 	.word	0x00000000
        /*0020*/ 	.short	0x0012
        /*0022*/ 	.short	0x0074
        /*0024*/ 	.byte	0x00, 0xf0, 0x11, 0x00


	//----- nvinfo : EIATTR_KPARAM_INFO
	.align		4
.L_29545:
        /*0028*/ 	.byte	0x04, 0x17
        /*002a*/ 	.short	(.L_29547 - .L_29546)
.L_29546:
        /*002c*/ 	.word	0x00000000
        /*0030*/ 	.short	0x0011
        /*0032*/ 	.short	0x0070
        /*0034*/ 	.byte	0x00, 0xf0, 0x11, 0x00


	//----- nvinfo : EIATTR_KPARAM_INFO
	.align		4
.L_29547:
        /*0038*/ 	.byte	0x04, 0x17
        /*003a*/ 	.short	(.L_29549 - .L_29548)
.L_29548:
        /*003c*/ 	.word	0x00000000
        /*0040*/ 	.short	0x0010
        /*0042*/ 	.short	0x006c
        /*0044*/ 	.byte	0x00, 0xf0, 0x11, 0x00


	//----- nvinfo : EIATTR_KPARAM_INFO
	.align		4
.L_29549:
        /*0048*/ 	.byte	0x04, 0x17
        /*004a*/ 	.short	(.L_29551 - .L_29550)
.L_29550:
        /*004c*/ 	.word	0x00000000
        /*0050*/ 	.short	0x000f
        /*0052*/ 	.short	0x0068
        /*0054*/ 	.byte	0x00, 0xf0, 0x11, 0x00


	//----- nvinfo : EIATTR_KPARAM_INFO
	.align		4
.L_29551:
        /*0058*/ 	.byte	0x04, 0x17
        /*005a*/ 	.short	(.L_29553 - .L_29552)
.L_29552:
        /*005c*/ 	.word	0x00000000
        /*0060*/ 	.short	0x000e
        /*0062*/ 	.short	0x0060
        /*0064*/ 	.byte	0x00, 0xf5, 0x21, 0x00


	//----- nvinfo : EIATTR_KPARAM_INFO
	.align		4
.L_29553:
        /*0068*/ 	.byte	0x04, 0x17
        /*006a*/ 	.short	(.L_29555 - .L_29554)
.L_29554:
        /*006c*/ 	.word	0x00000000
        /*0070*/ 	.short	0x000d
        /*0072*/ 	.short	0x0058
        /*0074*/ 	.byte	0x00, 0xf5, 0x21, 0x00


	//----- nvinfo : EIATTR_KPARAM_INFO
	.align		4
.L_29555:
        /*0078*/ 	.byte	0x04, 0x17
        /*007a*/ 	.short	(.L_29557 - .L_29556)
.L_29556:
        /*007c*/ 	.word	0x00000000
        /*0080*/ 	.short	0x000c
        /*0082*/ 	.short	0x0050
        /*0084*/ 	.byte	0x00, 0xf0, 0x11, 0x00


	//----- nvinfo : EIATTR_KPARAM_INFO
	.align		4
.L_29557:
        /*0088*/ 	.byte	0x04, 0x17
        /*008a*/ 	.short	(.L_29559 - .L_29558)
.L_29558:
        /*008c*/ 	.word	0x00000000
        /*0090*/ 	.short	0x000b
        /*0092*/ 	.short	0x004c
        /*0094*/ 	.byte	0x00, 0xf0, 0x11, 0x00


	//----- nvinfo : EIATTR_KPARAM_INFO
	.align		4
.L_29559:
        /*0098*/ 	.byte	0x04, 0x17
        /*009a*/ 	.short	(.L_29561 - .L_29560)
.L_29560:
        /*009c*/ 	.word	0x00000000
        /*00a0*/ 	.short	0x000a
        /*00a2*/ 	.short	0x0048
        /*00a4*/ 	.byte	0x00, 0xf0, 0x11, 0x00


	//----- nvinfo : EIATTR_KPARAM_INFO
	.align		4
.L_29561:
        /*00a8*/ 	.byte	0x04, 0x17
        /*00aa*/ 	.short	(.L_29563 - .L_29562)
.L_29562:
        /*00ac*/ 	.word	0x00000000
        /*00b0*/ 	.short	0x0009
        /*00b2*/ 	.short	0x0040
        /*00b4*/ 	.byte	0x00, 0xf5, 0x21, 0x00


	//----- nvinfo : EIATTR_KPARAM_INFO
	.align		4
.L_29563:
        /*00b8*/ 	.byte	0x04, 0x17
        /*00ba*/ 	.short	(.L_29565 - .L_29564)
.L_29564:
        /*00bc*/ 	.word	0x00000000
        /*00c0*/ 	.short	0x0008
        /*00c2*/ 	.short	0x0038
        /*00c4*/ 	.byte	0x00, 0xf0, 0x11, 0x00


	//----- nvinfo : EIATTR_KPARAM_INFO
	.align		4
.L_29565:
        /*00c8*/ 	.byte	0x04, 0x17
        /*00ca*/ 	.short	(.L_29567 - .L_29566)
.L_29566:
        /*00cc*/ 	.word	0x00000000
        /*00d0*/ 	.short	0x0007
        /*00d2*/ 	.short	0x0030
        /*00d4*/ 	.byte	0x00, 0xf5, 0x21, 0x00


	//----- nvinfo : EIATTR_KPARAM_INFO
	.align		4
.L_29567:
        /*00d8*/ 	.byte	0x04, 0x17
        /*00da*/ 	.short	(.L_29569 - .L_29568)
.L_29568:
        /*00dc*/ 	.word	0x00000000
        /*00e0*/ 	.short	0x0006
        /*00e2*/ 	.short	0x0028
        /*00e4*/ 	.byte	0x00, 0xf5, 0x21, 0x00


	//----- nvinfo : EIATTR_KPARAM_INFO
	.align		4
.L_29569:
        /*00e8*/ 	.byte	0x04, 0x17
        /*00ea*/ 	.short	(.L_29571 - .L_29570)
.L_29570:
        /*00ec*/ 	.word	0x00000000
        /*00f0*/ 	.short	0x0005
        /*00f2*/ 	.short	0x0024
        /*00f4*/ 	.byte	0x00, 0xf0, 0x11, 0x00


	//----- nvinfo : EIATTR_KPARAM_INFO
	.align		4
.L_29571:
        /*00f8*/ 	.byte	0x04, 0x17
        /*00fa*/ 	.short	(.L_29573 - .L_29572)
.L_29572:
        /*00fc*/ 	.word	0x00000000
        /*0100*/ 	.short	0x0004
        /*0102*/ 	.short	0x0020
        /*0104*/ 	.byte	0x00, 0xf0, 0x11, 0x00


	//----- nvinfo : EIATTR_KPARAM_INFO
	.align		4
.L_29573:
        /*0108*/ 	.byte	0x04, 0x17
        /*010a*/ 	.short	(.L_29575 - .L_29574)
.L_29574:
        /*010c*/ 	.word	0x00000000
        /*0110*/ 	.short	0x0003
        /*0112*/ 	.short	0x0018
        /*0114*/ 	.byte	0x00, 0xf5, 0x21, 0x00


	//----- nvinfo : EIATTR_KPARAM_INFO
	.align		4
.L_29575:
        /*0118*/ 	.byte	0x04, 0x17
        /*011a*/ 	.short	(.L_29577 - .L_29576)
.L_29576:
        /*011c*/ 	.word	0x00000000
        /*0120*/ 	.short	0x0002
        /*0122*/ 	.short	0x0010
        /*0124*/ 	.byte	0x00, 0xf5, 0x21, 0x00


	//----- nvinfo : EIATTR_KPARAM_INFO
	.align		4
.L_29577:
        /*0128*/ 	.byte	0x04, 0x17
        /*012a*/ 	.short	(.L_29579 - .L_29578)
.L_29578:
        /*012c*/ 	.word	0x00000000
        /*0130*/ 	.short	0x0001
        /*0132*/ 	.short	0x0008
        /*0134*/ 	.byte	0x00, 0xf5, 0x21, 0x00


	//----- nvinfo : EIATTR_KPARAM_INFO
	.align		4
.L_29579:
        /*0138*/ 	.byte	0x04, 0x17
        /*013a*/ 	.short	(.L_29581 - .L_29580)
.L_29580:
        /*013c*/ 	.word	0x00000000
        /*0140*/ 	.short	0x0000
        /*0142*/ 	.short	0x0000
        /*0144*/ 	.byte	0x00, 0xf5, 0x21, 0x00


	//----- nvinfo : EIATTR_SPARSE_MMA_MASK
	.align		4
.L_29581:
        /*0148*/ 	.byte	0x03, 0x50
        /*014a*/ 	.short	0x0000


	//----- nvinfo : EIATTR_MAXREG_COUNT
	.align		4
        /*014c*/ 	.byte	0x03, 0x1b
        /*014e*/ 	.short	0x00ff


	//----- nvinfo : EIATTR_NUM_BARRIERS
	.align		4
        /*0150*/ 	.byte	0x02, 0x4c
        /*0152*/ 	.byte	0x01
	.zero		1


	//----- nvinfo : EIATTR_MERCURY_ISA_VERSION
	.align		4
        /*0154*/ 	.byte	0x03, 0x5f
        /*0156*/ 	.short	0x0101


	//----- nvinfo : EIATTR_COOP_GROUP_MASK_REGIDS
	.align		4
        /*0158*/ 	.byte	0x04, 0x29
        /*015a*/ 	.short	(.L_29583 - .L_29582)


	//   ....[0]....
.L_29582:
        /*015c*/ 	.word	0xffffffff


	//   ....[1]....
        /*0160*/ 	.word	0xffffffff


	//   ....[2]....
        /*0164*/ 	.word	0xffffffff


	//   ....[3]....
        /*0168*/ 	.word	0xffffffff


	//   ....[4]....
        /*016c*/ 	.word	0xffffffff


	//   ....[5]....
        /*0170*/ 	.word	0xffffffff


	//   ....[6]....
        /*0174*/ 	.word	0xffffffff


	//   ....[7]....
        /*0178*/ 	.word	0xffffffff


	//   ....[8]....
        /*017c*/ 	.word	0xffffffff


	//   ....[9]....
        /*0180*/ 	.word	0xffffffff


	//   ....[10]....
        /*0184*/ 	.word	0xffffffff


	//   ....[11]....
        /*0188*/ 	.word	0xffffffff


	//   ....[12]....
        /*018c*/ 	.word	0xffffffff


	//   ....[13]....
        /*0190*/ 	.word	0xffffffff


	//   ....[14]....
        /*0194*/ 	.word	0xffffffff


	//   ....[15]....
        /*0198*/ 	.word	0xffffffff


	//   ....[16]....
        /*019c*/ 	.word	0xffffffff


	//   ....[17]....
        /*01a0*/ 	.word	0xffffffff


	//   ....[18]....
        /*01a4*/ 	.word	0xffffffff


	//   ....[19]....
        /*01a8*/ 	.word	0xffffffff


	//   ....[20]....
        /*01ac*/ 	.word	0xffffffff


	//   ....[21]....
        /*01b0*/ 	.word	0xffffffff


	//   ....[22]....
        /*01b4*/ 	.word	0xffffffff


	//   ....[23]....
        /*01b8*/ 	.word	0xffffffff


	//   ....[24]....
        /*01bc*/ 	.word	0xffffffff


	//   ....[25]....
        /*01c0*/ 	.word	0xffffffff


	//   ....[26]....
        /*01c4*/ 	.word	0xffffffff


	//   ....[27]....
        /*01c8*/ 	.word	0xffffffff


	//   ....[28]....
        /*01cc*/ 	.word	0xffffffff


	//   ....[29]....
        /*01d0*/ 	.word	0xffffffff


	//   ....[30]....
        /*01d4*/ 	.word	0xffffffff


	//   ....[31]....
        /*01d8*/ 	.word	0xffffffff


	//   ....[32]....
        /*01dc*/ 	.word	0x05000048


	//   ....[33]....
        /*01e0*/ 	.word	0x05000048


	//   ....[34]....
        /*01e4*/ 	.word	0x05000048


	//   ....[35]....
        /*01e8*/ 	.word	0x05000048


	//   ....[36]....
        /*01ec*/ 	.word	0x05000048


	//----- nvinfo : EIATTR_COOP_GROUP_INSTR_OFFSETS
	.align		4
.L_29583:
        /*01f0*/ 	.byte	0x04, 0x28
        /*01f2*/ 	.short	(.L_29585 - .L_29584)


	//   ....[0]....
.L_29584:
        /*01f4*/ 	.word	0x00001210


	//   ....[1]....
        /*01f8*/ 	.word	0x00001230


	//   ....[2]....
        /*01fc*/ 	.word	0x000013c0


	//   ....[3]....
        /*0200*/ 	.word	0x000013e0


	//   ....[4]....
        /*0204*/ 	.word	0x00001400


	//   ....[5]....
        /*0208*/ 	.word	0x00001540


	//   ....[6]....
        /*020c*/ 	.word	0x00001560


	//   ....[7]....
        /*0210*/ 	.word	0x000015b0


	//   ....[8]....
        /*0214*/ 	.word	0x00002400


	//   ....[9]....
        /*0218*/ 	.word	0x00002440


	//   ....[10]....
        /*021c*/ 	.word	0x00002460


	//   ....[11]....
        /*0220*/ 	.word	0x00002480


	//   ....[12]....
        /*0224*/ 	.word	0x000024a0


	//   ....[13]....
        /*0228*/ 	.word	0x000024f0


	//   ....[14]....
        /*022c*/ 	.word	0x00002510


	//   ....[15]....
        /*0230*/ 	.word	0x00002530


	//   ....[16]....
        /*0234*/ 	.word	0x00004150


	//   ....[17]....
        /*0238*/ 	.word	0x00004190


	//   ....[18]....
        /*023c*/ 	.word	0x000041c0


	//   ....[19]....
        /*0240*/ 	.word	0x000041f0


	//   ....[20]....
        /*0244*/ 	.word	0x00004200


	//   ....[21]....
        /*0248*/ 	.word	0x00004210


	//   ....[22]....
        /*024c*/ 	.word	0x00004220


	//   ....[23]....
        /*0250*/ 	.word	0x00004240


	//   ....[24]....
        /*0254*/ 	.word	0x00004260


	//   ....[25]....
        /*0258*/ 	.word	0x00004280


	//   ....[26]....
        /*025c*/ 	.word	0x000042a0


	//   ....[27]....
        /*0260*/ 	.word	0x000042c0


	//   ....[28]....
        /*0264*/ 	.word	0x000042e0


	//   ....[29]....
        /*0268*/ 	.word	0x00004300


	//   ....[30]....
        /*026c*/ 	.word	0x00004320


	//   ....[31]....
        /*0270*/ 	.word	0x00004340


	//   ....[32]....
        /*0274*/ 	.word	0x00004e20


	//   ....[33]....
        /*0278*/ 	.word	0x00004ec0


	//   ....[34]....
        /*027c*/ 	.word	0x00004f50


	//   ....[35]....
        /*0280*/ 	.word	0x00004ff0


	//   ....[36]....
        /*0284*/ 	.word	0x00005060


	//----- nvinfo : EIATTR_VRC_CTA_INIT_COUNT
	.align		4
.L_29585:
        /*0288*/ 	.byte	0x02, 0x4a
	.zero		1
	.zero		1


	//----- nvinfo : EIATTR_EXIT_INSTR_OFFSETS
	.align		4
        /*028c*/ 	.byte	0x04, 0x1c
        /*028e*/ 	.short	(.L_29587 - .L_29586)


	//   ....[0]....
.L_29586:
        /*0290*/ 	.word	0x00004bc0


	//   ....[1]....
        /*0294*/ 	.word	0x00004c20


	//   ....[2]....
        /*0298*/ 	.word	0x00004dc0


	//----- nvinfo : EIATTR_CRS_STACK_SIZE
	.align		4
.L_29587:
        /*029c*/ 	.byte	0x04, 0x1e
        /*029e*/ 	.short	(.L_29589 - .L_29588)
.L_29588:
        /*02a0*/ 	.word	0x00000000


	//----- nvinfo : EIATTR_CBANK_PARAM_SIZE
	.align		4
.L_29589:
        /*02a4*/ 	.byte	0x03, 0x19
        /*02a6*/ 	.short	0x007c


	//----- nvinfo : EIATTR_PARAM_CBANK
	.align		4
        /*02a8*/ 	.byte	0x04, 0x0a
        /*02aa*/ 	.short	(.L_29591 - .L_29590)
	.align		4
.L_29590:
        /*02ac*/ 	.word	index@(.nv.constant0._ZN4vllm25paged_attention_v1_kernelIffLi256ELi8ELi128ELNS_18Fp8KVCacheDataTypeE0ELb0EEEvPT_PKS2_PKT0_S8_ifPKiSA_iPKfiiiSC_SC_iiiii)
        /*02b0*/ 	.short	0x0380
        /*02b2*/ 	.short	0x007c


	//----- nvinfo : EIATTR_SW_WAR
	.align		4
.L_29591:
        /*02b4*/ 	.byte	0x04, 0x36
        /*02b6*/ 	.short	(.L_29593 - .L_29592)
.L_29592:
        /*02b8*/ 	.word	0x00000008
.L_29593:


//--------------------- .nv.info._ZN4vllm25paged_attention_v1_kernelIffLi192ELi8ELi128ELNS_18Fp8KVCacheDataTypeE0ELb0EEEvPT_PKS2_PKT0_S8_ifPKiSA_iPKfiiiSC_SC_iiiii --------------------------
	.section	.nv.info._ZN4vllm25paged_attention_v1_kernelIffLi192ELi8ELi128ELNS_18Fp8KVCacheDataTypeE0ELb0EEEvPT_PKS2_PKT0_S8_ifPKiSA_iPKfiiiSC_SC_iiiii,"",@"SHT_CUDA_INFO"
	.sectionflags	@""
	.align	4


	//----- nvinfo : EIATTR_CUDA_API_VERSION
	.align		4
        /*0000*/ 	.byte	0x04, 0x37
        /*0002*/ 	.short	(.L_29595 - .L_29594)
.L_29594:
        /*0004*/ 	.word	0x00000082


	//----- nvinfo : EIATTR_KPARAM_INFO
	.align		4
.L_29595:
        /*0008*/ 	.byte	0x04, 0x17
        /*000a*/ 	.short	(.L_29597 - .L_29596)
.L_29596:
        /*000c*/ 	.word	0x00000000
        /*0010*/ 	.short	0x0013
        /*0012*/ 	.short	0x0078
        /*0014*/ 	.byte	0x00, 0xf0, 0x11, 0x00


	//----- nvinfo : EIATTR_KPARAM_INFO
	.align		4
.L_29597:
        /*0018*/ 	.byte	0x04, 0x17
        /*001a*/ 	.short	(.L_29599 - .L_29598)
.L_29598:
        /*001c*/ 	.word	0x00000000
        /*0020*/ 	.short	0x0012
        /*0022*/ 	.short	0x0074
        /*0024*/ 	.byte	0x00, 0xf0, 0x11, 0x00


	//----- nvinfo : EIATTR_KPARAM_INFO
	.align		4
.L_29599:
        /*0028*/ 	.byte	0x04, 0x17
        /*002a*/ 	.short	(.L_29601 - .L_29600)
.L_29600:
        /*002c*/ 	.word	0x00000000
        /*0030*/ 	.short	0x0011
        /*0032*/ 	.short	0x0070
        /*0034*/ 	.byte	0x00, 0xf0, 0x11, 0x00


	//----- nvinfo : EIATTR_KPARAM_INFO
	.align		4
.L_29601:
        /*0038*/ 	.byte	0x04, 0x17
        /*003a*/ 	.short	(.L_29603 - .L_29602)
.L_29602:
        /*003c*/ 	.word	0x00000000
        /*0040*/ 	.short	0x0010
        /*0042*/ 	.short	0x006c
        /*0044*/ 	.byte	0x00, 0xf0, 0x11, 0x00


	//----- nvinfo : EIATTR_KPARAM_INFO
	.align		4
.L_29603:
        /*0048*/ 	.byte	0x04, 0x17
        /*004a*/ 	.short	(.L_29605 - .L_29604)
.L_29604:
        /*004c*/ 	.word	0x00000000
        /*0050*/ 	.short	0x000f
        /*0052*/ 	.short	0x0068
        /*0054*/ 	.byte	0x00, 0xf0, 0x11, 0x00


	//----- nvinfo : EIATTR_KPARAM_INFO
	.align		4
.L_29605:
        /*0058*/ 	.byte	0x04, 0x17
        /*005a*/ 	.short	(.L_29607 - .L_29606)
.L_29606:
        /*005c*/ 	.word	0x00000000
        /*0060*/ 	.short	0x000e
        /*0062*/ 	.short	0x0060
        /*0064*/ 	.byte	0x00, 0xf5, 0x21, 0x00


	//----- nvinfo : EIATTR_KPARAM_INFO
	.align		4
.L_29607:
        /*0068*/ 	.byte	0x04, 0x17
        /*006a*/ 	.short	(.L_29609 - .L_29608)
.L_29608:
        /*006c*/ 	.word	0x00000000
        /*0070*/ 	.short	0x000d
        /*0072*/ 	.short	0x0058
        /*0074*/ 	.byte	0x00, 0xf5, 0x21, 0x00


	//----- nvinfo : EIATTR_KPARAM_INFO
	.align		4
.L_29609:
        /*0078*/ 	.byte	0x04, 0x17
        /*007a*/ 	.short	(.L_29611 - .L_29610)
.L_29610:
        /*007c*/ 	.word	0x00000000
        /*0080*/ 	.short	0x000c
        /*0082*/ 	.short	0x0050
        /*0084*/ 	.byte	0x00, 0xf0, 0x11, 0x00


	//----- nvinfo : EIATTR_KPARAM_INFO
	.align		4
.L_29611:
        /*0088*/ 	.byte	0x04, 0x17
        /*008a*/ 	.short	(.L_29613 - .L_29612)
.L_29612:
        /*008c*/ 	.word	0x00000000
        /*0090*/ 	.short	0x000b
        /*0092*/ 	.short	0x004c
        /*0094*/ 	.byte	0x00, 0xf0, 0x11, 0x00


	//----- nvinfo : EIATTR_KPARAM_INFO
	.align		4
.L_29613:
        /*0098*/ 	.byte	0x04, 0x17
        /*009a*/ 	.short	(.L_29615 - .L_29614)
.L_29614:
        /*009c*/ 	.word	0x00000000
        /*00a0*/ 	.short	0x000a
        /*00a2*/ 	.short	0x0048
        /*00a4*/ 	.byte	0x00, 0xf0, 0x11, 0x00


	//----- nvinfo : EIATTR_KPARAM_INFO
	.align		4
.L_29615:
        /*00a8*/ 	.byte	0x04, 0x17
        /*00aa*/ 	.short	(.L_29617 - .L_29616)
.L_29616:
        /*00ac*/ 	.word	0x00000000
        /*00b0*/ 	.short	0x0009
        /*00b2*/ 	.short	0x0040
        /*00b4*/ 	.byte	0x00, 0xf5, 0x21, 0x00


	//----- nvinfo : EIATTR_KPARAM_INFO
	.align		4
.L_29617:
        /*00b8*/ 	.byte	0x04, 0x17
        /*00ba*/ 	.short	(.L_29619 - .L_29618)
.L_29618:
        /*00bc*/ 	.word	0x00000000
        /*00c0*/ 	.short	0x0008
        /*00c2*/ 	.short	0x0038
        /*00c4*/ 	.byte	0x00, 0xf0, 0x11, 0x00


	//----- nvinfo : EIATTR_KPARAM_INFO
	.align		4
.L_29619:
        /*00c8*/ 	.byte	0x04, 0x17
        /*00ca*/ 	.short	(.L_29621 - .L_29620)
.L_29620:
        /*00cc*/ 	.word	0x00000000
        /*00d0*/ 	.short	0x0007
        /*00d2*/ 	.short	0x0030
        /*00d4*/ 	.byte	0x00, 0xf5, 0x21, 0x00


	//----- nvinfo : EIATTR_KPARAM_INFO
	.align		4
.L_29621:
        /*00d8*/ 	.byte	0x04, 0x17
        /*00da*/ 	.short	(.L_29623 - .L_29622)
.L_29622:
        /*00dc*/ 	.word	0x00000000
        /*00e0*/ 	.short	0x0006
        /*00e2*/ 	.short	0x0028
        /*00e4*/ 	.byte	0x00, 0xf5, 0x21, 0x00


	//----- nvinfo : EIATTR_KPARAM_INFO
	.align		4
.L_29623:
        /*00e8*/ 	.byte	0x04, 0x17
        /*00ea*/ 	.short	(.L_29625 - .L_29624)
.L_29624:
        /*00ec*/ 	.word	0x00000000
        /*00f0*/ 	.short	0x0005
        /*00f2*/ 	.short	0x0024
        /*00f4*/ 	.byte	0x00, 0xf0, 0x11, 0x00


	//----- nvinfo : EIATTR_KPARAM_INFO
	.align		4
.L_29625:
        /*00f8*/ 	.byte	0x04, 0x17
        /*00fa*/ 	.short	(.L_29627 - .L_29626)
.L_29626:
        /*00fc*/ 	.word	0x00000000
        /*0100*/ 	.short	0x0004
        /*0102*/ 	.short	0x0020
        /*0104*/ 	.byte	0x00, 0xf0, 0x11, 0x00


	//----- nvinfo : EIATTR_KPARAM_INFO
	.align		4
.L_29627:
        /*0108*/ 	.byte	0x04, 0x17
        /*010a*/ 	.short	(.L_29629 - .L_29628)
.L_29628:
        /*010c*/ 	.word	0x00000000
        /*0110*/ 	.short	0x0003
        /*0112*/ 	.short	0x0018
        /*0114*/ 	.byte	0x00, 0xf5, 0x21, 0x00


	//----- nvinfo : EIATTR_KPARAM_INFO
	.align		4
.L_29629:
        /*0118*/ 	.byte	0x04, 0x17
        /*011a*/ 	.short	(.L_29631 - .L_29630)
.L_29630:
        /*011c*/ 	.word	0x00000000
        /*0120*/ 	.short	0x0002
        /*0122*/ 	.short	0x0010
        /*0124*/ 	.byte	0x00, 0xf5, 0x21, 0x00


	//----- nvinfo : EIATTR_KPARAM_INFO
	.align		4
.L_29631:
        /*0128*/ 	.byte	0x04, 0x17
        /*012a*/ 	.short	(.L_29633 - .L_29632)
.L_29632:
        /*012c*/ 	.word	0x00000000
        /*0130*/ 	.short	0x0001
        /*0132*/ 	.short	0x0008
        /*0134*/ 	.byte	0x00, 0xf5, 0x21, 0x00


	//----- nvinfo : EIATTR_KPARAM_INFO
	.align		4
.L_29633:
        /*0138*/ 	.byte	0x04, 0x17
        /*013a*/ 	.short	(.L_29635 - .L_29634)
.L_29634:
        /*013c*/ 	.word	0x00000000
        /*0140*/ 	.short	0x0000
        /*0142*/ 	.short	0x0000
        /*0144*/ 	.byte	0x00, 0xf5, 0x21, 0x00


	//----- nvinfo : EIATTR_SPARSE_MMA_MASK
	.align		4
.L_29635:
        /*0148*/ 	.byte	0x03, 0x50
        /*014a*/ 	.short	0x0000


	//----- nvinfo : EIATTR_MAXREG_COUNT
	.align		4
        /*014c*/ 	.byte	0x03, 0x1b
        /*014e*/ 	.short	0x00ff


	//----- nvinfo : EIATTR_NUM_BARRIERS
	.align		4
        /*0150*/ 	.byte	0x02, 0x4c
        /*0152*/ 	.byte	0x01
	.zero		1


	//----- nvinfo : EIATTR_MERCURY_ISA_VERSION
	.align		4
        /*0154*/ 	.byte	0x03, 0x5f
        /*0156*/ 	.short	0x0101


	//----- nvinfo : EIATTR_COOP_GROUP_MASK_REGIDS
	.align		4
        /*0158*/ 	.byte	0x04, 0x29
        /*015a*/ 	.short	(.L_29637 - .L_29636)


	//   ....[0]....
.L_29636:
        /*015c*/ 	.word	0xffffffff


	//   ....[1]....
        /*0160*/ 	.word	0xffffffff


	//   ....[2]....
        /*0164*/ 	.word	0xffffffff


	//   ....[3]....
        /*0168*/ 	.word	0xffffffff


	//   ....[4]....
        /*016c*/ 	.word	0xffffffff


	//   ....[5]....
        /*0170*/ 	.word	0xffffffff


	//   ....[6]....
        /*0174*/ 	.word	0xffffffff


	//   ....[7]....
        /*0178*/ 	.word	0xffffffff


	//   ....[8]....
        /*017c*/ 	.word	0xffffffff


	//   ....[9]....
        /*0180*/ 	.word	0xffffffff


	//   ....[10]....
        /*0184*/ 	.word	0xffffffff


	//   ....[11]....
        /*0188*/ 	.word	0xffffffff


	//   ....[12]....
        /*018c*/ 	.word	0xffffffff


	//   ....[13]....
        /*0190*/ 	.word	0xffffffff


	//   ....[14]....
        /*0194*/ 	.word	0xffffffff


	//   ....[15]....
        /*0198*/ 	.word	0xffffffff


	//   ....[16]....
        /*019c*/ 	.word	0xffffffff


	//   ....[17]....
        /*01a0*/ 	.word	0xffffffff


	//   ....[18]....
        /*01a4*/ 	.word	0xffffffff


	//   ....[19]....
        /*01a8*/ 	.word	0xffffffff


	//   ....[20]....
        /*01ac*/ 	.word	0xffffffff


	//   ....[21]....
        /*01b0*/ 	.word	0xffffffff


	//   ....[22]....
        /*01b4*/ 	.word	0xffffffff


	//   ....[23]....
        /*01b8*/ 	.word	0xffffffff


	//   ....[24]....
        /*01bc*/ 	.word	0xffffffff


	//   ....[25]....
        /*01c0*/ 	.word	0xffffffff


	//   ....[26]....
        /*01c4*/ 	.word	0xffffffff


	//   ....[27]....
        /*01c8*/ 	.word	0xffffffff


	//   ....[28]....
        /*01cc*/ 	.word	0x0500003a


	//   ....[29]....
        /*01d0*/ 	.word	0x0500003a


	//   ....[30]....
        /*01d4*/ 	.word	0x0500003a


	//   ....[31]....
        /*01d8*/ 	.word	0x0500003a


	//   ....[32]....
        /*01dc*/ 	.word	0x0500003a


	//----- nvinfo : EIATTR_COOP_GROUP_INSTR_OFFSETS
	.align		4
.L_29637:
        /*01e0*/ 	.byte	0x04, 0x28
        /*01e2*/ 	.short	(.L_29639 - .L_29638)


	//   ....[0]....
.L_29638:
        /*01e4*/ 	.word	0x00000ff0


	//   ....[1]....
        /*01e8*/ 	.word	0x00001010


	//   ....[2]....
        /*01ec*/ 	.word	0x000011c0


	//   ....[3]....
        /*01f0*/ 	.word	0x000011e0


	//   ....[4]....
        /*01f4*/ 	.word	0x00001200


	//   ....[5]....
        /*01f8*/ 	.word	0x00001340


	//   ....[6]....
        /*01fc*/ 	.word	0x00001370


	//   ....[7]....
        /*0200*/ 	.word	0x000013b0


	//   ....[8]....
        /*0204*/ 	.word	0x000021e0


	//   ....[9]....
        /*0208*/ 	.word	0x00002210


	//   ....[10]....
        /*020c*/ 	.word	0x00002230


	//   ....[11]....
        /*0210*/ 	.word	0x00002250


	//   ....[12]....
        /*0214*/ 	.word	0x00002270


	//   ....[13]....
        /*0218*/ 	.word	0x000022c0


	//   ....[14]....
        /*021c*/ 	.word	0x000022e0


	//   ....[15]....
        /*0220*/ 	.word	0x00002300


	//   ....[16]....
        /*0224*/ 	.word	0x00003b60


	//   ....[17]....
        /*0228*/ 	.word	0x00003ba0


	//   ....[18]....
        /*022c*/ 	.word	0x00003be0


	//   ....[19]....
        /*0230*/ 	.word	0x00003c20


	//   ....[20]....
        /*0234*/ 	.word	0x00003c50


	//   ....[21]....
        /*0238*/ 	.word	0x00003c80


	//   ....[22]....
        /*023c*/ 	.word	0x00003ca0


	//   ....[23]....
        /*0240*/ 	.word	0x00003cc0


	//   ....[24]....
        /*0244*/ 	.word	0x00003cf0


	//   ....[25]....
        /*0248*/ 	.word	0x00003d10


	//   ....[26]....
        /*024c*/ 	.word	0x00003d30


	//   ....[27]....
        /*0250*/ 	.word	0x00003d50


	//   ....[28]....
        /*0254*/ 	.word	0x00004550


	//   ....[29]....
        /*0258*/ 	.word	0x000045f0


	//   ....[30]....
        /*025c*/ 	.word	0x00004680


	//   ....[31]....
        /*0260*/ 	.word	0x00004720


	//   ....[32]....
        /*0264*/ 	.word	0x00004790


	//----- nvinfo : EIATTR_VRC_CTA_INIT_COUNT
	.align		4
.L_29639:
        /*0268*/ 	.byte	0x02, 0x4a
	.zero		1
	.zero		1


	//----- nvinfo : EIATTR_EXIT_INSTR_OFFSETS
	.align		4
        /*026c*/ 	.byte	0x04, 0x1c
        /*026e*/ 	.short	(.L_29641 - .L_29640)


	//   ....[0]....
.L_29640:
        /*0270*/ 	.word	0x00004350


	//   ....[1]....
        /*0274*/ 	.word	0x00004390


	//   ....[2]....
        /*0278*/ 	.word	0x000044f0


	//----- nvinfo : EIATTR_CRS_STACK_SIZE
	.align		4
.L_29641:
        /*027c*/ 	.byte	0x04, 0x1e
        /*027e*/ 	.short	(.L_29643 - .L_29642)
.L_29642:
        /*0280*/ 	.word	0x00000000


	//----- nvinfo : EIATTR_CBANK_PARAM_SIZE
	.align		4
.L_29643:
        /*0284*/ 	.byte	0x03, 0x19
        /*0286*/ 	.short	0x007c


	//----- nvinfo : EIATTR_PARAM_CBANK
	.align		4
        /*0288*/ 	.byte	0x04, 0x0a
        /*028a*/ 	.short	(.L_29645 - .L_29644)
	.align		4
.L_29644:
        /*028c*/ 	.word	index@(.nv.constant0._ZN4vllm25paged_attention_v1_kernelIffLi192ELi8ELi128ELNS_18Fp8KVCacheDataTypeE0ELb0EEEvPT_PKS2_PKT0_S8_ifPKiSA_iPKfiiiSC_SC_iiiii)
        /*0290*/ 	.short	0x0380
        /*0292*/ 	.short	0x007c


	//----- nvinfo : EIATTR_SW_WAR
	.align		4
.L_29645:
        /*0294*/ 	.byte	0x04, 0x36
        /*0296*/ 	.short	(.L_29647 - .L_29646)
.L_29646:
        /*0298*/ 	.word	0x00000008
.L_29647:


//--------------------- .nv.info._ZN4vllm25paged_attention_v1_kernelIffLi128ELi8ELi128ELNS_18Fp8KVCacheDataTypeE0ELb0EEEvPT_PKS2_PKT0_S8_ifPKiSA_iPKfiiiSC_SC_iiiii --------------------------
	.section	.nv.info._ZN4vllm25paged_attention_v1_kernelIffLi128ELi8ELi128ELNS_18Fp8KVCacheDataTypeE0ELb0EEEvPT_PKS2_PKT0_S8_ifPKiSA_iPKfiiiSC_SC_iiiii,"",@"SHT_CUDA_INFO"
	.sectionflags	@""
	.align	4


	//----- nvinfo : EIATTR_CUDA_API_VERSION
	.align		4
        /*0000*/ 	.byte	0x04, 0x37
        /*0002*/ 	.short	(.L_29649 - .L_29648)
.L_29648:
        /*0004*/ 	.word	0x00000082


	//----- nvinfo : EIATTR_KPARAM_INFO
	.align		4
.L_29649:
        /*0008*/ 	.byte	0x04, 0x17
        /*000a*/ 	.short	(.L_29651 - .L_29650)
.L_29650:
        /*000c*/ 	.word	0x00000000
        /*0010*/ 	.short	0x0013
        /*0012*/ 	.short	0x0078
        /*0014*/ 	.byte	0x00, 0xf0, 0x11, 0x00


	//----- nvinfo : EIATTR_KPARAM_INFO
	.align		4
.L_29651:
        /*0018*/ 	.byte	0x04, 0x17
        /*001a*/ 	.short	(.L_29653 - .L_29652)
.L_29652:
        /*001c*/ 	.word	0x00000000
        /*0020*/ 	.short	0x0012
        /*0022*/ 	.short	0x0074
        /*0024*/ 	.byte	0x00, 0xf0, 0x11, 0x00


	//----- nvinfo : EIATTR_KPARAM_INFO
	.align		4
.L_29653:
        /*0028*/ 	.byte	0x04, 0x17
        /*002a*/ 	.short	(.L_29655 - .L_29654)
.L_29654:
        /*002c*/ 	.word	0x00000000
        /*0030*/ 	.short	0x0011
        /*0032*/ 	.short	0x0070
        /*0034*/ 	.byte	0x00, 0xf0, 0x11, 0x00


	//----- nvinfo : EIATTR_KPARAM_INFO
	.align		4
.L_29655:
        /*0038*/ 	.byte	0x04, 0x17
        /*003a*/ 	.short	(.L_29657 - .L_29656)
.L_29656:
        /*003c*/ 	.word	0x00000000
        /*0040*/ 	.short	0x0010
        /*0042*/ 	.short	0x006c
        /*0044*/ 	.byte	0x00, 0xf0, 0x11, 0x00


	//----- nvinfo : EIATTR_KPARAM_INFO
	.align		4
.L_29657:
        /*0048*/ 	.byte	0x04, 0x17
        /*004a*/ 	.short	(.L_29659 - .L_29658)
.L_29658:
        /*004c*/ 	.word	0x00000000
        /*0050*/ 	.short	0x000f
        /*0052*/ 	.short	0x0068
        /*0054*/ 	.byte	0x00, 0xf0, 0x11, 0x00


	//----- nvinfo : EIATTR_KPARAM_INFO
	.align		4
.L_29659:
        /*0058*/ 	.byte	0x04, 0x17
        /*005a*/ 	.short	(.L_29661 - .L_29660)
.L_29660:
        /*005c*/ 	.word	0x00000000
        /*0060*/ 	.short	0x000e
        /*0062*/ 	.short	0x0060
        /*0064*/ 	.byte	0x00, 0xf5, 0x21, 0x00


	//----- nvinfo : EIATTR_KPARAM_INFO
	.align		4
.L_29661:
        /*0068*/ 	.byte	0x04, 0x17
        /*006a*/ 	.short	(.L_29663 - .L_29662)
.L_29662:
        /*006c*/ 	.word	0x00000000
        /*0070*/ 	.short	0x000d
        /*0072*/ 	.short	0x0058
        /*0074*/ 	.byte	0x00, 0xf5, 0x21, 0x00


	//----- nvinfo : EIATTR_KPARAM_INFO
	.align		4
.L_29663:
        /*0078*/ 	.byte	0x04, 0x17
        /*007a*/ 	.short	(.L_29665 - .L_29664)
.L_29664:
        /*007c*/ 	.word	0x00000000
        /*0080*/ 	.short	0x000c
        /*0082*/ 	.short	0x0050
        /*0084*/ 	.byte	0x00, 0xf0, 0x11, 0x00


	//----- nvinfo : EIATTR_KPARAM_INFO
	.align		4
.L_29665:
        /*0088*/ 	.byte	0x04, 0x17
        /*008a*/ 	.short	(.L_29667 - .L_29666)
.L_29666:
        /*008c*/ 	.word	0x00000000
        /*0090*/ 	.short	0x000b
        /*0092*/ 	.short	0x004c
        /*0094*/ 	.byte	0x00, 0xf0, 0x11, 0x00


	//----- nvinfo : EIATTR_KPARAM_INFO
	.align		4
.L_29667:
        /*0098*/ 	.byte	0x04, 0x17
        /*009a*/ 	.short	(.L_29669 - .L_29668)
.L_29668:
        /*009c*/ 	.word	0x00000000
        /*00a0*/ 	.short	0x000a
        /*00a2*/ 	.short	0x0048
        /*00a4*/ 	.byte	0x00, 0xf0, 0x11, 0x00


	//----- nvinfo : EIATTR_KPARAM_INFO
	.align		4
.L_29669:
        /*00a8*/ 	.byte	0x04, 0x17
        /*00aa*/ 	.short	(.L_29671 - .L_29670)
.L_29670:
        /*00ac*/ 	.word	0x00000000
        /*00b0*/ 	.short	0x0009
        /*00b2*/ 	.short	0x0040
        /*00b4*/ 	.byte	0x00, 0xf5, 0x21, 0x00


	//----- nvinfo : EIATTR_KPARAM_INFO
	.align		4
.L_29671:
        /*00b8*/ 	.byte	0x04, 0x17
        /*00ba*/ 	.short	(.L_29673 - .L_29672)
.L_29672:
        /*00bc*/ 	.word	0x00000000
        /*00c0*/ 	.short	0x0008
        /*00c2*/ 	.short	0x0038
        /*00c4*/ 	.byte	0x00, 0xf0, 0x11, 0x00


	//----- nvinfo : EIATTR_KPARAM_INFO
	.align		4
.L_29673:
        /*00c8*/ 	.byte	0x04, 0x17
        /*00ca*/ 	.short	(.L_29675 - .L_29674)
.L_29674:
        /*00cc*/ 	.word	0x00000000
        /*00d0*/ 	.short	0x0007
        /*00d2*/ 	.short	0x0030
        /*00d4*/ 	.byte	0x00, 0xf5, 0x21, 0x00


	//----- nvinfo : EIATTR_KPARAM_INFO
	.align		4
.L_29675:
        /*00d8*/ 	.byte	0x04, 0x17
        /*00da*/ 	.short	(.L_29677 - .L_29676)
.L_29676:
        /*00dc*/ 	.word	0x00000000
        /*00e0*/ 	.short	0x0006
        /*00e2*/ 	.short	0x0028
        /*00e4*/ 	.byte	0x00, 0xf5, 0x21, 0x00


	//----- nvinfo : EIATTR_KPARAM_INFO
	.align		4
.L_29677:
        /*00e8*/ 	.byte	0x04, 0x17
        /*00ea*/ 	.short	(.L_29679 - .L_29678)
.L_29678:
        /*00ec*/ 	.word	0x00000000
        /*00f0*/ 	.short	0x0005
        /*00f2*/ 	.short	0x0024
        /*00f4*/ 	.byte	0x00, 0xf0, 0x11, 0x00


	//----- nvinfo : EIATTR_KPARAM_INFO
	.align		4
.L_29679:
        /*00f8*/ 	.byte	0x04, 0x17
        /*00fa*/ 	.short	(.L_29681 - .L_29680)
.L_29680:
        /*00fc*/ 	.word	0x00000000
        /*0100*/ 	.short	0x0004
        /*0102*/ 	.short	0x0020
        /*0104*/ 	.byte	0x00, 0xf0, 0x11, 0x00


	//----- nvinfo : EIATTR_KPARAM_INFO
	.align		4
.L_29681:
        /*0108*/ 	.byte	0x04, 0x17
        /*010a*/ 	.short	(.L_29683 - .L_29682)
.L_29682:
        /*010c*/ 	.word	0x00000000
        /*0110*/ 	.short	0x0003
        /*0112*/ 	.short	0x0018
        /*0114*/ 	.byte	0x00, 0xf5, 0x21, 0x00


	//----- nvinfo : EIATTR_KPARAM_INFO
	.align		4
.L_29683:
        /*0118*/ 	.byte	0x04, 0x17
        /*011a*/ 	.short	(.L_29685 - .L_29684)
.L_29684:
        /*011c*/ 	.word	0x00000000
        /*0120*/ 	.short	0x0002
        /*0122*/ 	.short	0x0010
        /*0124*/ 	.byte	0x00, 0xf5, 0x21, 0x00


	//----- nvinfo : EIATTR_KPARAM_INFO
	.align		4
.L_29685:
        /*0128*/ 	.byte	0x04, 0x17
        /*012a*/ 	.short	(.L_29687 - .L_29686)
.L_29686:
        /*012c*/ 	.word	0x00000000
        /*0130*/ 	.short	0x0001
        /*0132*/ 	.short	0x0008
        /*0134*/ 	.byte	0x00, 0xf5, 0x21, 0x00


	//----- nvinfo : EIATTR_KPARAM_INFO
	.align		4
.L_29687:
        /*0138*/ 	.byte	0x04, 0x17
        /*013a*/ 	.short	(.L_29689 - .L_29688)
.L_29688:
        /*013c*/ 	.word	0x00000000
        /*0140*/ 	.short	0x0000
        /*0142*/ 	.short	0x0000
        /*0144*/ 	.byte	0x00, 0xf5, 0x21, 0x00


	//----- nvinfo : EIATTR_SPARSE_MMA_MASK
	.align		4
.L_29689:
        /*0148*/ 	.byte	0x03, 0x50
        /*014a*/ 	.short	0x0000


	//----- nvinfo : EIATTR_MAXREG_COUNT
	.align		4
        /*014c*/ 	.byte	0x03, 0x1b
        /*014e*/ 	.short	0x00ff


	//----- nvinfo : EIATTR_NUM_BARRIERS
	.align		4
        /*0150*/ 	.byte	0x02, 0x4c
        /*0152*/ 	.byte	0x01
	.zero		1


	//----- nvinfo : EIATTR_MERCURY_ISA_VERSION
	.align		4
        /*0154*/ 	.byte	0x03, 0x5f
        /*0156*/ 	.short	0x0101


	//----- nvinfo : EIATTR_COOP_GROUP_MASK_REGIDS
	.align		4
        /*0158*/ 	.byte	0x04, 0x29
        /*015a*/ 	.short	(.L_29691 - .L_29690)


	//   ....[0]....
.L_29690:
        /*015c*/ 	.word	0xffffffff


	//   ....[1]....
        /*0160*/ 	.word	0xffffffff


	//   ....[2]....
        /*0164*/ 	.word	0xffffffff


	//   ....[3]....
        /*0168*/ 	.word	0xffffffff


	//   ....[4]....
        /*016c*/ 	.word	0xffffffff


	//   ....[5]....
        /*0170*/ 	.word	0xffffffff


	//   ....[6]....
        /*0174*/ 	.word	0xffffffff


	//   ....[7]....
        /*0178*/ 	.word	0xffffffff


	//   ....[8]....
        /*017c*/ 	.word	0xffffffff


	//   ....[9]....
        /*0180*/ 	.word	0xffffffff


	//   ....[10]....
        /*0184*/ 	.word	0xffffffff


	//   ....[11]....
        /*0188*/ 	.word	0xffffffff


	//   ....[12]....
        /*018c*/ 	.word	0xffffffff


	//   ....[13]....
        /*0190*/ 	.word	0xffffffff


	//   ....[14]....
        /*0194*/ 	.word	0xffffffff


	//   ....[15]....
        /*0198*/ 	.word	0xffffffff


	//   ....[16]....
        /*019c*/ 	.word	0xffffffff


	//   ....[17]....
        /*01a0*/ 	.word	0xffffffff


	//   ....[18]....
        /*01a4*/ 	.word	0xffffffff


	//   ....[19]....
        /*01a8*/ 	.word	0xffffffff


	//   ....[20]....
        /*01ac*/ 	.word	0xffffffff


	//   ....[21]....
        /*01b0*/ 	.word	0xffffffff


	//   ....[22]....
        /*01b4*/ 	.word	0xffffffff


	//   ....[23]....
        /*01b8*/ 	.word	0xffffffff


	//   ....[24]....
        /*01bc*/ 	.word	0x05000027


	//   ....[25]....
        /*01c0*/ 	.word	0x05000027


	//   ....[26]....
        /*01c4*/ 	.word	0x05000027


	//   ....[27]....
        /*01c8*/ 	.word	0x05000027


	//   ....[28]....
        /*01cc*/ 	.word	0x05000027


	//----- nvinfo : EIATTR_COOP_GROUP_INSTR_OFFSETS
	.align		4
.L_29691:
        /*01d0*/ 	.byte	0x04, 0x28
        /*01d2*/ 	.short	(.L_29693 - .L_29692)


	//   ....[0]....
.L_29692:
        /*01d4*/ 	.word	0x00000d10


	//   ....[1]....
        /*01d8*/ 	.word	0x00000d30


	//   ....[2]....
        /*01dc*/ 	.word	0x00000ed0


	//   ....[3]....
        /*01e0*/ 	.word	0x00000ef0


	//   ....[4]....
        /*01e4*/ 	.word	0x00000f10


	//   ....[5]....
        /*01e8*/ 	.word	0x00001040


	//   ....[6]....
        /*01ec*/ 	.word	0x00001070


	//   ....[7]....
        /*01f0*/ 	.word	0x000010b0


	//   ....[8]....
        /*01f4*/ 	.word	0x00001f00


	//   ....[9]....
        /*01f8*/ 	.word	0x00001f40


	//   ....[10]....
        /*01fc*/ 	.word	0x00001f60


	//   ....[11]....
        /*0200*/ 	.word	0x00001f80


	//   ....[12]....
        /*0204*/ 	.word	0x00001fa0


	//   ....[13]....
        /*0208*/ 	.word	0x00001ff0


	//   ....[14]....
        /*020c*/ 	.word	0x00002010


	//   ....[15]....
        /*0210*/ 	.word	0x00002030


	//   ....[16]....
        /*0214*/ 	.word	0x000034c0


	//   ....[17]....
        /*0218*/ 	.word	0x000034f0


	//   ....[18]....
        /*021c*/ 	.word	0x00003520


	//   ....[19]....
        /*0220*/ 	.word	0x00003540


	//   ....[20]....
        /*0224*/ 	.word	0x00003550


	//   ....[21]....
        /*0228*/ 	.word	0x00003560


	//   ....[22]....
        /*022c*/ 	.word	0x00003570


	//   ....[23]....
        /*0230*/ 	.word	0x000035a0


	//   ....[24]....
        /*0234*/ 	.word	0x00003d20


	//   ....[25]....
        /*0238*/ 	.word	0x00003db0


	//   ....[26]....
        /*023c*/ 	.word	0x00003e40


	//   ....[27]....
        /*0240*/ 	.word	0x00003ee0


	//   ....[28]....
        /*0244*/ 	.word	0x00003f50


	//----- nvinfo : EIATTR_VRC_CTA_INIT_COUNT
	.align		4
.L_29693:
        /*0248*/ 	.byte	0x02, 0x4a
	.zero		1
	.zero		1


	//----- nvinfo : EIATTR_EXIT_INSTR_OFFSETS
	.align		4
        /*024c*/ 	.byte	0x04, 0x1c
        /*024e*/ 	.short	(.L_29695 - .L_29694)


	//   ....[0]....
.L_29694:
        /*0250*/ 	.word	0x00003b30


	//   ....[1]....
        /*0254*/ 	.word	0x00003b90


	//   ....[2]....
        /*0258*/ 	.word	0x00003cb0


	//----- nvinfo : EIATTR_CRS_STACK_SIZE
	.align		4
.L_29695:
        /*025c*/ 	.byte	0x04, 0x1e
        /*025e*/ 	.short	(.L_29697 - .L_29696)
.L_29696:
        /*0260*/ 	.word	0x00000000


	//----- nvinfo : EIATTR_CBANK_PARAM_SIZE
	.align		4
.L_29697:
        /*0264*/ 	.byte	0x03, 0x19
        /*0266*/ 	.short	0x007c


	//----- nvinfo : EIATTR_PARAM_CBANK
	.align		4
        /*0268*/ 	.byte	0x04, 0x0a
        /*026a*/ 	.short	(.L_29699 - .L_29698)
	.align		4
.L_29698:
        /*026c*/ 	.word	index@(.nv.constant0._ZN4vllm25paged_attention_v1_kernelIffLi128ELi8ELi128ELNS_18Fp8KVCacheDataTypeE0ELb0EEEvPT_PKS2_PKT0_S8_ifPKiSA_iPKfiiiSC_SC_iiiii)
        /*0270*/ 	.short	0x0380
        /*0272*/ 	.short	0x007c


	//----- nvinfo : EIATTR_SW_WAR
	.align		4
.L_29699:
        /*0274*/ 	.byte	0x04, 0x36
        /*0276*/ 	.short	(.L_29701 - .L_29700)
.L_29700:
        /*0278*/ 	.word	0x00000008
.L_29701:


//--------------------- .nv.info._ZN4vllm25paged_attention_v1_kernelIffLi120ELi8ELi128ELNS_18Fp8KVCacheDataTypeE0ELb0EEEvPT_PKS2_PKT0_S8_ifPKiSA_iPKfiiiSC_SC_iiiii --------------------------
	.section	.nv.info._ZN4vllm25paged_attention_v1_kernelIffLi120ELi8ELi128ELNS_18Fp8KVCacheDataTypeE0ELb0EEEvPT_PKS2_PKT0_S8_ifPKiSA_iPKfiiiSC_SC_iiiii,"",@"SHT_CUDA_INFO"
	.sectionflags	@""
	.align	4


	//----- nvinfo : EIATTR_CUDA_API_VERSION
	.align		4
        /*0000*/ 	.byte	0x04, 0x37
        /*0002*/ 	.short	(.L_29703 - .L_29702)
.L_29702:
        /*0004*/ 	.word	0x00000082


	//----- nvinfo : EIATTR_KPARAM_INFO
	.align		4
.L_29703:
        /*0008*/ 	.byte	0x04, 0x17
        /*000a*/ 	.short	(.L_29705 - .L_29704)
.L_29704:
        /*000c*/ 	.word	0x00000000
        /*0010*/ 	.short	0x0013
        /*0012*/ 	.short	0x0078
        /*0014*/ 	.byte	0x00, 0xf0, 0x11, 0x00


	//----- nvinfo : EIATTR_KPARAM_INFO
	.align		4
.L_29705:
        /*0018*/ 	.byte	0x04, 0x17
        /*001a*/ 	.short	(.L_29707 - .L_29706)
.L_29706:
        /*001c*/ 	.word	0x00000000
        /*0020*/ 	.short	0x0012
        /*0022*/ 	.short	0x0074
        /*0024*/ 	.byte	0x00, 0xf0, 0x11, 0x00


	//----- nvinfo : EIATTR_KPARAM_INFO
	.align		4
.L_29707:
        /*0028*/ 	.byte	0x04, 0x17
        /*002a*/ 	.short	(.L_29709 - .L_29708)
.L_29708:
        /*002c*/ 	.word	0x00000000
        /*0030*/ 	.short	0x0011
        /*0032*/ 	.short	0x0070
        /*0034*/ 	.byte	0x00, 0xf0, 0x11, 0x00


	//----- nvinfo : EIATTR_KPARAM_INFO
	.align		4
.L_29709:
        /*0038*/ 	.byte	0x04, 0x17
        /*003a*/ 	.short	(.L_29711 - .L_29710)
.L_29710:
        /*003c*/ 	.word	0x00000000
        /*0040*/ 	.short	0x0010
        /*0042*/ 	.short	0x006c
        /*0044*/ 	.byte	0x00, 0xf0, 0x11, 0x00


	//----- nvinfo : EIATTR_KPARAM_INFO
	.align		4
.L_29711:
        /*0048*/ 	.byte	0x04, 0x17
        /*004a*/ 	.short	(.L_29713 - .L_29712)
.L_29712:
        /*004c*/ 	.word	0x00000000
        /*0050*/ 	.short	0x000f
        /*0052*/ 	.short	0x0068
        /*0054*/ 	.byte	0x00, 0xf0, 0x11, 0x00


	//----- nvinfo : EIATTR_KPARAM_INFO
	.align		4
.L_29713:
        /*0058*/ 	.byte	0x04, 0x17
        /*005a*/ 	.short	(.L_29715 - .L_29714)
.L_29714:
        /*005c*/ 	.word	0x00000000
        /*0060*/ 	.short	0x000e
        /*0062*/ 	.short	0x0060
        /*0064*/ 	.byte	0x00, 0xf5, 0x21, 0x00


	//----- nvinfo : EIATTR_KPARAM_INFO
	.align		4
.L_29715:
        /*0068*/ 	.byte	0x04, 0x17
        /*006a*/ 	.short	(.L_29717 - .L_29716)
.L_29716:
        /*006c*/ 	.word	0x00000000
        /*0070*/ 	.short	0x000d
        /*0072*/ 	.short	0x0058
        /*0074*/ 	.byte	0x00, 0xf5, 0x21, 0x00


	//----- nvinfo : EIATTR_KPARAM_INFO
	.align		4
.L_29717:
        /*0078*/ 	.byte	0x04, 0x17
        /*007a*/ 	.short	(.L_29719 - .L_29718)
.L_29718:
        /*007c*/ 	.word	0x00000000
        /*0080*/ 	.short	0x000c
        /*0082*/ 	.short	0x0050
        /*0084*/ 	.byte	0x00, 0xf0, 0x11, 0x00


	//----- nvinfo : EIATTR_KPARAM_INFO
	.align		4
.L_29719:
        /*0088*/ 	.byte	0x04, 0x17
        /*008a*/ 	.short	(.L_29721 - .L_29720)
.L_29720:
        /*008c*/ 	.word	0x00000000
        /*0090*/ 	.short	0x000b
        /*0092*/ 	.short	0x004c
        /*0094*/ 	.byte	0x00, 0xf0, 0x11, 0x00


	//----- nvinfo : EIATTR_KPARAM_INFO
	.align		4
.L_29721:
        /*0098*/ 	.byte	0x04, 0x17
        /*009a*/ 	.short	(.L_29723 - .L_29722)
.L_29722:
        /*009c*/ 	.word	0x00000000
        /*00a0*/ 	.short	0x000a
        /*00a2*/ 	.short	0x0048
        /*00a4*/ 	.byte	0x00, 0xf0, 0x11, 0x00


	//----- nvinfo : EIATTR_KPARAM_INFO
	.align		4
.L_29723:
        /*00a8*/ 	.byte	0x04, 0x17
        /*00aa*/ 	.short	(.L_29725 - .L_29724)
.L_29724:
        /*00ac*/ 	.word	0x00000000
        /*00b0*/ 	.short	0x0009
        /*00b2*/ 	.short	0x0040
        /*00b4*/ 	.byte	0x00, 0xf5, 0x21, 0x00


	//----- nvinfo : EIATTR_KPARAM_INFO
	.align		4
.L_29725:
        /*00b8*/ 	.byte	0x04, 0x17
        /*00ba*/ 	.short	(.L_29727 - .L_29726)
.L_29726:
        /*00bc*/ 	.word	0x00000000
        /*00c0*/ 	.short	0x0008
        /*00c2*/ 	.short	0x0038
        /*00c4*/ 	.byte	0x00, 0xf0, 0x11, 0x00


	//----- nvinfo : EIATTR_KPARAM_INFO
	.align		4
.L_29727:
        /*00c8*/ 	.byte	0x04, 0x17
        /*00ca*/ 	.short	(.L_29729 - .L_29728)
.L_29728:
        /*00cc*/ 	.word	0x00000000
        /*00d0*/ 	.short	0x0007
        /*00d2*/ 	.short	0x0030
        /*00d4*/ 	.byte	0x00, 0xf5, 0x21, 0x00


	//----- nvinfo : EIATTR_KPARAM_INFO
	.align		4
.L_29729:
        /*00d8*/ 	.byte	0x04, 0x17
        /*00da*/ 	.short	(.L_29731 - .L_29730)
.L_29730:
        /*00dc*/ 	.word	0x00000000
        /*00e0*/ 	.short	0x0006
        /*00e2*/ 	.short	0x0028
        /*00e4*/ 	.byte	0x00, 0xf5, 0x21, 0x00


	//----- nvinfo : EIATTR_KPARAM_INFO
	.align		4
.L_29731:
        /*00e8*/ 	.byte	0x04, 0x17
        /*00ea*/ 	.short	(.L_29733 - .L_29732)
.L_29732:
        /*00ec*/ 	.word	0x00000000
        /*00f0*/ 	.short	0x0005
        /*00f2*/ 	.short	0x0024
        /*00f4*/ 	.byte	0x00, 0xf0, 0x11, 0x00


	//----- nvinfo : EIATTR_KPARAM_INFO
	.align		4
.L_29733:
        /*00f8*/ 	.byte	0x04, 0x17
        /*00fa*/ 	.short	(.L_29735 - .L_29734)
.L_29734:
        /*00fc*/ 	.word	0x00000000
        /*0100*/ 	.short	0x0004
        /*0102*/ 	.short	0x0020
        /*0104*/ 	.byte	0x00, 0xf0, 0x11, 0x00


	//----- nvinfo : EIATTR_KPARAM_INFO
	.align		4
.L_29735:
        /*0108*/ 	.byte	0x04, 0x17
        /*010a*/ 	.short	(.L_29737 - .L_29736)
.L_29736:
        /*010c*/ 	.word	0x00000000
        /*0110*/ 	.short	0x0003
        /*0112*/ 	.short	0x0018
        /*0114*/ 	.byte	0x00, 0xf5, 0x21, 0x00


	//----- nvinfo : EIATTR_KPARAM_INFO
	.align		4
.L_29737:
        /*0118*/ 	.byte	0x04, 0x17
        /*011a*/ 	.short	(.L_29739 - .L_29738)
.L_29738:
        /*011c*/ 	.word	0x00000000
        /*0120*/ 	.short	0x0002
        /*0122*/ 	.short	0x0010
        /*0124*/ 	.byte	0x00, 0xf5, 0x21, 0x00


	//----- nvinfo : EIATTR_KPARAM_INFO
	.align		4
.L_29739:
        /*0128*/ 	.byte	0x04, 0x17
        /*012a*/ 	.short	(.L_29741 - .L_29740)
.L_29740:
        /*012c*/ 	.word	0x00000000
        /*0130*/ 	.short	0x0001
        /*0132*/ 	.short	0x0008
        /*0134*/ 	.byte	0x00, 0xf5, 0x21, 0x00


	//----- nvinfo : EIATTR_KPARAM_INFO
	.align		4
.L_29741:
        /*0138*/ 	.byte	0x04, 0x17
        /*013a*/ 	.short	(.L_29743 - .L_29742)
.L_29742:
        /*013c*/ 	.word	0x00000000
        /*0140*/ 	.short	0x0000
        /*0142*/ 	.short	0x0000
        /*0144*/ 	.byte	0x00, 0xf5, 0x21, 0x00


	//----- nvinfo : EIATTR_SPARSE_MMA_MASK
	.align		4
.L_29743:
        /*0148*/ 	.byte	0x03, 0x50
        /*014a*/ 	.short	0x0000


	//----- nvinfo : EIATTR_MAXREG_COUNT
	.align		4
        /*014c*/ 	.byte	0x03, 0x1b
        /*014e*/ 	.short	0x00ff


	//----- nvinfo : EIATTR_NUM_BARRIERS
	.align		4
        /*0150*/ 	.byte	0x02, 0x4c
        /*0152*/ 	.byte	0x01
	.zero		1


	//----- nvinfo : EIATTR_MERCURY_ISA_VERSION
	.align		4
        /*0154*/ 	.byte	0x03, 0x5f
        /*0156*/ 	.short	0x0101


	//----- nvinfo : EIATTR_COOP_GROUP_MASK_REGIDS
	.align		4
        /*0158*/ 	.byte	0x04, 0x29
        /*015a*/ 	.short	(.L_29745 - .L_29744)


	//   ....[0]....
.L_29744:
        /*015c*/ 	.word	0xffffffff


	//   ....[1]....
        /*0160*/ 	.word	0xffffffff


	//   ....[2]....
        /*0164*/ 	.word	0xffffffff


	//   ....[3]....
        /*0168*/ 	.word	0xffffffff


	//   ....[4]....
        /*016c*/ 	.word	0xffffffff


	//   ....[5]....
        /*0170*/ 	.word	0xffffffff


	//   ....[6]....
        /*0174*/ 	.word	0xffffffff


	//   ....[7]....
        /*0178*/ 	.word	0xffffffff


	//   ....[8]....
        /*017c*/ 	.word	0xffffffff


	//   ....[9]....
        /*0180*/ 	.word	0xffffffff


	//   ....[10]....
        /*0184*/ 	.word	0xffffffff


	//   ....[11]....
        /*0188*/ 	.word	0xffffffff


	//   ....[12]....
        /*018c*/ 	.word	0xffffffff


	//   ....[13]....
        /*0190*/ 	.word	0xffffffff


	//   ....[14]....
        /*0194*/ 	.word	0xffffffff


	//   ....[15]....
        /*0198*/ 	.word	0xffffffff


	//   ....[16]....
        /*019c*/ 	.word	0xffffffff


	//   ....[17]....
        /*01a0*/ 	.word	0xffffffff


	//   ....[18]....
        /*01a4*/ 	.word	0xffffffff


	//   ....[19]....
        /*01a8*/ 	.word	0xffffffff


	//   ....[20]....
        /*01ac*/ 	.word	0xffffffff


	//   ....[21]....
        /*01b0*/ 	.word	0xffffffff


	//   ....[22]....
        /*01b4*/ 	.word	0xffffffff


	//   ....[23]....
        /*01b8*/ 	.word	0xffffffff


	//   ....[24]....
        /*01bc*/ 	.word	0x05000029


	//   ....[25]....
        /*01c0*/ 	.word	0x05000029


	//   ....[26]....
        /*01c4*/ 	.word	0x05000029


	//   ....[27]....
        /*01c8*/ 	.word	0x05000029


	//   ....[28]....
        /*01cc*/ 	.word	0x05000029


	//----- nvinfo : EIATTR_COOP_GROUP_INSTR_OFFSETS
	.align		4
.L_29745:
        /*01d0*/ 	.byte	0x04, 0x28
        /*01d2*/ 	.short	(.L_29747 - .L_29746)


	//   ....[0]....
.L_29746:
        /*01d4*/ 	.word	0x00000d40


	//   ....[1]....
        /*01d8*/ 	.word	0x00000d60


	//   ....[2]....
        /*01dc*/ 	.word	0x00000f00


	//   ....[3]....
        /*01e0*/ 	.word	0x00000f20


	//   ....[4]....
        /*01e4*/ 	.word	0x00000f40


	//   ....[5]....
        /*01e8*/ 	.word	0x00001070


	//   ....[6]....
        /*01ec*/ 	.word	0x000010a0


	//   ....[7]....
        /*01f0*/ 	.word	0x000010e0


	//   ....[8]....
        /*01f4*/ 	.word	0x00001f30


	//   ....[9]....
        /*01f8*/ 	.word	0x00001f70


	//   ....[10]....
        /*01fc*/ 	.word	0x00001f90


	//   ....[11]....
        /*0200*/ 	.word	0x00001fb0


	//   ....[12]....
        /*0204*/ 	.word	0x00001fd0


	//   ....[13]....
        /*0208*/ 	.word	0x00002020


	//   ....[14]....
        /*020c*/ 	.word	0x00002040


	//   ....[15]....
        /*0210*/ 	.word	0x00002060


	//   ....[16]....
        /*0214*/ 	.word	0x00003750


	//   ....[17]....
        /*0218*/ 	.word	0x00003790


	//   ....[18]....
        /*021c*/ 	.word	0x000037c0


	//   ....[19]....
        /*0220*/ 	.word	0x000037d0


	//   ....[20]....
        /*0224*/ 	.word	0x000037e0


	//   ....[21]....
        /*0228*/ 	.word	0x000037f0


	//   ....[22]....
        /*022c*/ 	.word	0x00003800


	//   ....[23]....
        /*0230*/ 	.word	0x00003820


	//   ....[24]....
        /*0234*/ 	.word	0x00004170


	//   ....[25]....
        /*0238*/ 	.word	0x00004200


	//   ....[26]....
        /*023c*/ 	.word	0x00004290


	//   ....[27]....
        /*0240*/ 	.word	0x00004330


	//   ....[28]....
        /*0244*/ 	.word	0x000043a0


	//----- nvinfo : EIATTR_VRC_CTA_INIT_COUNT
	.align		4
.L_29747:
        /*0248*/ 	.byte	0x02, 0x4a
	.zero		1
	.zero		1


	//----- nvinfo : EIATTR_EXIT_INSTR_OFFSETS
	.align		4
        /*024c*/ 	.byte	0x04, 0x1c
        /*024e*/ 	.short	(.L_29749 - .L_29748)


	//   ....[0]....
.L_29748:
        /*0250*/ 	.word	0x00003f80


	//   ....[1]....
        /*0254*/ 	.word	0x000040e0


	//   ....[2]....
        /*0258*/ 	.word	0x00004100


	//----- nvinfo : EIATTR_CRS_STACK_SIZE
	.align		4
.L_29749:
        /*025c*/ 	.byte	0x04, 0x1e
        /*025e*/ 	.short	(.L_29751 - .L_29750)
.L_29750:
        /*0260*/ 	.word	0x00000000


	//----- nvinfo : EIATTR_CBANK_PARAM_SIZE
	.align		4
.L_29751:
        /*0264*/ 	.byte	0x03, 0x19
        /*0266*/ 	.short	0x007c


	//----- nvinfo : EIATTR_PARAM_CBANK
	.align		4
        /*0268*/ 	.byte	0x04, 0x0a
        /*026a*/ 	.short	(.L_29753 - .L_29752)
	.align		4
.L_29752:
        /*026c*/ 	.word	index@(.nv.constant0._ZN4vllm25paged_attention_v1_kernelIffLi120ELi8ELi128ELNS_18Fp8KVCacheDataTypeE0ELb0EEEvPT_PKS2_PKT0_S8_ifPKiSA_iPKfiiiSC_SC_iiiii)
        /*0270*/ 	.short	0x0380
        /*0272*/ 	.short	0x007c


	//----- nvinfo : EIATTR_SW_WAR
	.align		4
.L_29753:
        /*0274*/ 	.byte	0x04, 0x36
        /*0276*/ 	.short	(.L_29755 - .L_29754)
.L_29754:
        /*0278*/ 	.word	0x00000008
.L_29755:


//--------------------- .nv.info._ZN4vllm25paged_attention_v1_kernelIffLi112ELi8ELi128ELNS_18Fp8KVCacheDataTypeE0ELb0EEEvPT_PKS2_PKT0_S8_ifPKiSA_iPKfiiiSC_SC_iiiii --------------------------
	.section	.nv.info._ZN4vllm25paged_attention_v1_kernelIffLi112ELi8ELi128ELNS_18Fp8KVCacheDataTypeE0ELb0EEEvPT_PKS2_PKT0_S8_ifPKiSA_iPKfiiiSC_SC_iiiii,"",@"SHT_CUDA_INFO"
	.sectionflags	@""
	.align	4


	//----- nvinfo : EIATTR_CUDA_API_VERSION
	.align		4
        /*0000*/ 	.byte	0x04, 0x37
        /*0002*/ 	.short	(.L_29757 - .L_29756)
.L_29756:
        /*0004*/ 	.word	0x00000082


	//----- nvinfo : EIATTR_KPARAM_INFO
	.align		4
.L_29757:
        /*0008*/ 	.byte	0x04, 0x17
        /*000a*/ 	.short	(.L_29759 - .L_29758)
.L_29758:
        /*000c*/ 	.word	0x00000000
        /*0010*/ 	.short	0x0013
        /*0012*/ 	.short	0x0078
        /*0014*/ 	.byte	0x00, 0xf0, 0x11, 0x00


	//----- nvinfo : EIATTR_KPARAM_INFO
	.align		4
.L_29759:
        /*0018*/ 	.byte	0x04, 0x17
        /*001a*/ 	.short	(.L_29761 - .L_29760)
.L_29760:
        /*001c*/ 	.word	0x00000000
        /*0020*/ 	.short	0x0012
        /*0022*/ 	.short	0x0074
        /*0024*/ 	.byte	0x00, 0xf0, 0x11, 0x00


	//----- nvinfo : EIATTR_KPARAM_INFO
	.align		4
.L_29761:
        /*0028*/ 	.byte	0x04, 0x17
        /*002a*/ 	.short	(.L_29763 - .L_29762)
.L_29762:
        /*002c*/ 	.word	0x00000000
        /*0030*/ 	.short	0x0011
        /*0032*/ 	.short	0x0070
        /*0034*/ 	.byte	0x00, 0xf0, 0x11, 0x00


	//----- nvinfo : EIATTR_KPARAM_INFO
	.align		4
.L_29763:
        /*0038*/ 	.byte	0x04, 0x17
        /*003a*/ 	.short	(.L_29765 - .L_29764)
.L_29764:
        /*003c*/ 	.word	0x00000000
        /*0040*/ 	.short	0x0010
        /*0042*/ 	.short	0x006c
        /*0044*/ 	.byte	0x00, 0xf0, 0x11, 0x00


	//----- nvinfo : EIATTR_KPARAM_INFO
	.align		4
.L_29765:
        /*0048*/ 	.byte	0x04, 0x17
        /*004a*/ 	.short	(.L_29767 - .L_29766)
.L_29766:
        /*004c*/ 	.word	0x00000000
        /*0050*/ 	.short	0x000f
        /*0052*/ 	.short	0x0068
        /*0054*/ 	.byte	0x00, 0xf0, 0x11, 0x00


	//----- nvinfo : EIATTR_KPARAM_INFO
	.align		4
.L_29767:
        /*0058*/ 	.byte	0x04, 0x17
        /*005a*/ 	.short	(.L_29769 - .L_29768)
.L_29768:
        /*005c*/ 	.word	0x00000000
        /*0060*/ 	.short	0x000e
        /*0062*/ 	.short	0x0060
        /*0064*/ 	.byte	0x00, 0xf5, 0x21, 0x00


	//----- nvinfo : EIATTR_KPARAM_INFO
	.align		4
.L_29769:
        /*0068*/ 	.byte	0x04, 0x17
        /*006a*/ 	.short	(.L_29771 - .L_29770)
.L_29770:
        /*006c*/ 	.word	0x00000000
        /*0070*/ 	.short	0x000d
        /*0072*/ 	.short	0x0058
        /*0074*/ 	.byte	0x00, 0xf5, 0x21, 0x00


	//----- nvinfo : EIATTR_KPARAM_INFO
	.align		4
.L_29771:
        /*0078*/ 	.byte	0x04, 0x17
        /*007a*/ 	.short	(.L_29773 - .L_29772)
.L_29772:
        /*007c*/ 	.word	0x00000000
        /*0080*/ 	.short	0x000c
        /*0082*/ 	.short	0x0050
        /*0084*/ 	.byte	0x00, 0xf0, 0x11, 0x00


	//----- nvinfo : EIATTR_KPARAM_INFO
	.align		4
.L_29773:
        /*0088*/ 	.byte	0x04, 0x17
        /*008a*/ 	.short	(.L_29775 - .L_29774)
.L_29774:
        /*008c*/ 	.word	0x00000000
        /*0090*/ 	.short	0x000b
        /*0092*/ 	.short	0x004c
        /*0094*/ 	.byte	0x00, 0xf0, 0x11, 0x00


	//----- nvinfo : EIATTR_KPARAM_INFO
	.align		4
.L_29775:
        /*0098*/ 	.byte	0x04, 0x17
        /*009a*/ 	.short	(.L_29777 - .L_29776)
.L_29776:
        /*009c*/ 	.word	0x00000000
        /*00a0*/ 	.short	0x000a
        /*00a2*/ 	.short	0x0048
        /*00a4*/ 	.byte	0x00, 0xf0, 0x11, 0x00


	//----- nvinfo : EIATTR_KPARAM_INFO
	.align		4
.L_29777:
        /*00a8*/ 	.byte	0x04, 0x17
        /*00aa*/ 	.short	(.L_29779 - .L_29778)
.L_29778:
        /*00ac*/ 	.word	0x00000000
        /*00b0*/ 	.short	0x0009
        /*00b2*/ 	.short	0x0040
        /*00b4*/ 	.byte	0x00, 0xf5, 0x21, 0x00


	//----- nvinfo : EIATTR_KPARAM_INFO
	.align		4
.L_29779:
        /*00b8*/ 	.byte	0x04, 0x17
        /*00ba*/ 	.short	(.L_29781 - .L_29780)
.L_29780:
        /*00bc*/ 	.word	0x00000000
        /*00c0*/ 	.short	0x0008
        /*00c2*/ 	.short	0x0038
        /*00c4*/ 	.byte	0x00, 0xf0, 0x11, 0x00


	//----- nvinfo : EIATTR_KPARAM_INFO
	.align		4
.L_29781:
        /*00c8*/ 	.byte	0x04, 0x17
        /*00ca*/ 	.short	(.L_29783 - .L_29782)
.L_29782:
        /*00cc*/ 	.word	0x00000000
        /*00d0*/ 	.short	0x0007
        /*00d2*/ 	.short	0x0030
        /*00d4*/ 	.byte	0x00, 0xf5, 0x21, 0x00


	//----- nvinfo : EIATTR_KPARAM_INFO
	.align		4
.L_29783:
        /*00d8*/ 	.byte	0x04, 0x17
        /*00da*/ 	.short	(.L_29785 - .L_29784)
.L_29784:
        /*00dc*/ 	.word	0x00000000
        /*00e0*/ 	.short	0x0006
        /*00e2*/ 	.short	0x0028
        /*00e4*/ 	.byte	0x00, 0xf5, 0x21, 0x00


	//----- nvinfo : EIATTR_KPARAM_INFO
	.align		4
.L_29785:
        /*00e8*/ 	.byte	0x04, 0x17
        /*00ea*/ 	.short	(.L_29787 - .L_29786)
.L_29786:
        /*00ec*/ 	.word	0x00000000
        /*00f0*/ 	.short	0x0005
        /*00f2*/ 	.short	0x0024
        /*00f4*/ 	.byte	0x00, 0xf0, 0x11, 0x00


	//----- nvinfo : EIATTR_KPARAM_INFO
	.align		4
.L_29787:
        /*00f8*/ 	.byte	0x04, 0x17
        /*00fa*/ 	.short	(.L_29789 - .L_29788)
.L_29788:
        /*00fc*/ 	.word	0x00000000
        /*0100*/ 	.short	0x0004
        /*0102*/ 	.short	0x0020
        /*0104*/ 	.byte	0x00, 0xf0, 0x11, 0x00


	//----- nvinfo : EIATTR_KPARAM_INFO
	.align		4
.L_29789:
        /*0108*/ 	.byte	0x04, 0x17
        /*010a*/ 	.short	(.L_29791 - .L_29790)
.L_29790:
        /*010c*/ 	.word	0x00000000
        /*0110*/ 	.short	0x0003
        /*0112*/ 	.short	0x0018
        /*0114*/ 	.byte	0x00, 0xf5, 0x21, 0x00


	//----- nvinfo : EIATTR_KPARAM_INFO
	.align		4
.L_29791:
        /*0118*/ 	.byte	0x04, 0x17
        /*011a*/ 	.short	(.L_29793 - .L_29792)
.L_29792:
        /*011c*/ 	.word	0x00000000
        /*0120*/ 	.short	0x0002
        /*0122*/ 	.short	0x0010
        /*0124*/ 	.byte	0x00, 0xf5, 0x21, 0x00


	//----- nvinfo : EIATTR_KPARAM_INFO
	.align		4
.L_29793:
        /*0128*/ 	.byte	0x04, 0x17
        /*012a*/ 	.short	(.L_29795 - .L_29794)
.L_29794:
        /*012c*/ 	.word	0x00000000
        /*0130*/ 	.short	0x0001
        /*0132*/ 	.short	0x0008
        /*0134*/ 	.byte	0x00, 0xf5, 0x21, 0x00


	//----- nvinfo : EIATTR_KPARAM_INFO
	.align		4
.L_29795:
        /*0138*/ 	.byte	0x04, 0x17
        /*013a*/ 	.short	(.L_29797 - .L_29796)
.L_29796:
        /*013c*/ 	.word	0x00000000
        /*0140*/ 	.short	0x0000
        /*0142*/ 	.short	0x0000
        /*0144*/ 	.byte	0x00, 0xf5, 0x21, 0x00


	//----- nvinfo : EIATTR_SPARSE_MMA_MASK
	.align		4
.L_29797:
        /*0148*/ 	.byte	0x03, 0x50
        /*014a*/ 	.short	0x0000


	//----- nvinfo : EIATTR_MAXREG_COUNT
	.align		4
        /*014c*/ 	.byte	0x03, 0x1b
        /*014e*/ 	.short	0x00ff


	//----- nvinfo : EIATTR_NUM_BARRIERS
	.align		4
        /*0150*/ 	.byte	0x02, 0x4c
        /*0152*/ 	.byte	0x01
	.zero		1


	//----- nvinfo : EIATTR_MERCURY_ISA_VERSION
	.align		4
        /*0154*/ 	.byte	0x03, 0x5f
        /*0156*/ 	.short	0x0101


	//----- nvinfo : EIATTR_COOP_GROUP_MASK_REGIDS
	.align		4
        /*0158*/ 	.byte	0x04, 0x29
        /*015a*/ 	.short	(.L_29799 - .L_29798)


	//   ....[0]....
.L_29798:
        /*015c*/ 	.word	0xffffffff


	//   ....[1]....
        /*0160*/ 	.word	0xffffffff


	//   ....[2]....
        /*0164*/ 	.word	0xffffffff


	//   ....[3]....
        /*0168*/ 	.word	0xffffffff


	//   ....[4]....
        /*016c*/ 	.word	0xffffffff


	//   ....[5]....
        /*0170*/ 	.word	0xffffffff


	//   ....[6]....
        /*0174*/ 	.word	0xffffffff


	//   ....[7]....
        /*0178*/ 	.word	0xffffffff


	//   ....[8]....
        /*017c*/ 	.word	0xffffffff


	//   ....[9]....
        /*0180*/ 	.word	0xffffffff


	//   ....[10]....
        /*0184*/ 	.word	0xffffffff


	//   ....[11]....
        /*0188*/ 	.word	0xffffffff


	//   ....[12]....
        /*018c*/ 	.word	0xffffffff


	//   ....[13]....
        /*0190*/ 	.word	0xffffffff


	//   ....[14]....
        /*0194*/ 	.word	0xffffffff


	//   ....[15]....
        /*0198*/ 	.word	0xffffffff


	//   ....[16]....
        /*019c*/ 	.word	0xffffffff


	//   ....[17]....
        /*01a0*/ 	.word	0xffffffff


	//   ....[18]....
        /*01a4*/ 	.word	0xffffffff


	//   ....[19]....
        /*01a8*/ 	.word	0xffffffff


	//   ....[20]....
        /*01ac*/ 	.word	0xffffffff


	//   ....[21]....
        /*01b0*/ 	.word	0xffffffff


	//   ....[22]....
        /*01b4*/ 	.word	0xffffffff


	//   ....[23]....
        /*01b8*/ 	.word	0x05000022


	//   ....[24]....
        /*01bc*/ 	.word	0x05000022


	//   ....[25]....
        /*01c0*/ 	.word	0x05000022


	//   ....[26]....
        /*01c4*/ 	.word	0x05000022


	//   ....[27]....
        /*01c8*/ 	.word	0x05000022


	//----- nvinfo : EIATTR_COOP_GROUP_INSTR_OFFSETS
	.align		4
.L_29799:
        /*01cc*/ 	.byte	0x04, 0x28
        /*01ce*/ 	.short	(.L_29801 - .L_29800)


	//   ....[0]....
.L_29800:
        /*01d0*/ 	.word	0x00000ca0


	//   ....[1]....
        /*01d4*/ 	.word	0x00000cc0


	//   ....[2]....
        /*01d8*/ 	.word	0x00000e60


	//   ....[3]....
        /*01dc*/ 	.word	0x00000e80


	//   ....[4]....
        /*01e0*/ 	.word	0x00000ea0


	//   ....[5]....
        /*01e4*/ 	.word	0x00001020


	//   ....[6]....
        /*01e8*/ 	.word	0x00001050


	//   ....[7]....
        /*01ec*/ 	.word	0x00001070


	//   ....[8]....
        /*01f0*/ 	.word	0x00001eb0


	//   ....[9]....
        /*01f4*/ 	.word	0x00001ef0


	//   ....[10]....
        /*01f8*/ 	.word	0x00001f10


	//   ....[11]....
        /*01fc*/ 	.word	0x00001f30


	//   ....[12]....
        /*0200*/ 	.word	0x00001f50


	//   ....[13]....
        /*0204*/ 	.word	0x00001fa0


	//   ....[14]....
        /*0208*/ 	.word	0x00001fc0


	//   ....[15]....
        /*020c*/ 	.word	0x00001fe0


	//   ....[16]....
        /*0210*/ 	.word	0x00003350


	//   ....[17]....
        /*0214*/ 	.word	0x00003390


	//   ....[18]....
        /*0218*/ 	.word	0x000033d0


	//   ....[19]....
        /*021c*/ 	.word	0x00003410


	//   ....[20]....
        /*0220*/ 	.word	0x00003450


	//   ....[21]....
        /*0224*/ 	.word	0x00003480


	//   ....[22]....
        /*0228*/ 	.word	0x000034a0


	//   ....[23]....
        /*022c*/ 	.word	0x00003a30


	//   ....[24]....
        /*0230*/ 	.word	0x00003ad0


	//   ....[25]....
        /*0234*/ 	.word	0x00003b60


	//   ....[26]....
        /*0238*/ 	.word	0x00003c00


	//   ....[27]....
        /*023c*/ 	.word	0x00003c70


	//----- nvinfo : EIATTR_VRC_CTA_INIT_COUNT
	.align		4
.L_29801:
        /*0240*/ 	.byte	0x02, 0x4a
	.zero		1
	.zero		1


	//----- nvinfo : EIATTR_EXIT_INSTR_OFFSETS
	.align		4
        /*0244*/ 	.byte	0x04, 0x1c
        /*0246*/ 	.short	(.L_29803 - .L_29802)


	//   ....[0]....
.L_29802:
        /*0248*/ 	.word	0x00003870


	//   ....[1]....
        /*024c*/ 	.word	0x000038b0


	//   ....[2]....
        /*0250*/ 	.word	0x000039d0


	//----- nvinfo : EIATTR_CRS_STACK_SIZE
	.align		4
.L_29803:
        /*0254*/ 	.byte	0x04, 0x1e
        /*0256*/ 	.short	(.L_29805 - .L_29804)
.L_29804:
        /*0258*/ 	.word	0x00000000


	//----- nvinfo : EIATTR_CBANK_PARAM_SIZE
	.align		4
.L_29805:
        /*025c*/ 	.byte	0x03, 0x19
        /*025e*/ 	.short	0x007c


	//----- nvinfo : EIATTR_PARAM_CBANK
	.align		4
        /*0260*/ 	.byte	0x04, 0x0a
        /*0262*/ 	.short	(.L_29807 - .L_29806)
	.align		4
.L_29806:
        /*0264*/ 	.word	index@(.nv.constant0._ZN4vllm25paged_attention_v1_kernelIffLi112ELi8ELi128ELNS_18Fp8KVCacheDataTypeE0ELb0EEEvPT_PKS2_PKT0_S8_ifPKiSA_iPKfiiiSC_SC_iiiii)
        /*0268*/ 	.short	0x0380
        /*026a*/ 	.short	0x007c


	//----- nvinfo : EIATTR_SW_WAR
	.align		4
.L_29807:
        /*026c*/ 	.byte	0x04, 0x36
        /*026e*/ 	.short	(.L_29809 - .L_29808)
.L_29808:
        /*0270*/ 	.word	0x00000008
.L_29809:


//--------------------- .nv.info._ZN4vllm25paged_attention_v1_kernelIffLi96ELi8ELi128ELNS_18Fp8KVCacheDataTypeE0ELb0EEEvPT_PKS2_PKT0_S8_ifPKiSA_iPKfiiiSC_SC_iiiii --------------------------
	.section	.nv.info._ZN4vllm25paged_attention_v1_kernelIffLi96ELi8ELi128ELNS_18Fp8KVCacheDataTypeE0ELb0EEEvPT_PKS2_PKT0_S8_ifPKiSA_iPKfiiiSC_SC_iiiii,"",@"SHT_CUDA_INFO"
	.sectionflags	@""
	.align	4


	//----- nvinfo : EIATTR_CUDA_API_VERSION
	.align		4
        /*0000*/ 	.byte	0x04, 0x37
        /*0002*/ 	.short	(.L_29811 - .L_29810)
.L_29810:
        /*0004*/ 	.word	0x00000082


	//----- nvinfo : EIATTR_KPARAM_INFO
	.align		4
.L_29811:
        /*0008*/ 	.byte	0x04, 0x17
        /*000a*/ 	.short	(.L_29813 - .L_29812)
.L_29812:
        /*000c*/ 	.word	0x00000000
        /*0010*/ 	.short	0x0013
        /*0012*/ 	.short	0x0078
        /*0014*/ 	.byte	0x00, 0xf0, 0x11, 0x00


	//----- nvinfo : EIATTR_KPARAM_INFO
	.align		4
.L_29813:
        /*0018*/ 	.byte	0x04, 0x17
        /*001a*/ 	.short	(.L_29815 - .L_29814)
.L_29814:
        /*001c*/ 	.word	0x00000000
        /*0020*/ 	.short	0x0012
        /*0022*/ 	.short	0x0074
        /*0024*/ 	.byte	0x00, 0xf0, 0x11, 0x00


	//----- nvinfo : EIATTR_KPARAM_INFO
	.align		4
.L_29815:
        /*0028*/ 	.byte	0x04, 0x17
        /*002a*/ 	.short	(.L_29817 - .L_29816)
.L_29816:
        /*002c*/ 	.word	0x00000000
        /*0030*/ 	.short	0x0011
        /*0032*/ 	.short	0x0070
        /*0034*/ 	.byte	0x00, 0xf0, 0x11, 0x00


	//----- nvinfo : EIATTR_KPARAM_INFO
	.align		4
.L_29817:
        /*0038*/ 	.byte	0x04, 0x17
        /*003a*/ 	.short	(.L_29819 - .L_29818)
.L_29818:
        /*003c*/ 	.word	0x00000000
        /*0040*/ 	.short	0x0010
        /*0042*/ 	.short	0x006c
        /*0044*/ 	.byte	0x00, 0xf0, 0x11, 0x00


	//----- nvinfo : EIATTR_KPARAM_INFO
	.align		4
.L_29819:
        /*0048*/ 	.byte	0x04, 0x17
        /*004a*/ 	.short	(.L_29821 - .L_29820)
.L_29820:
        /*004c*/ 	.word	0x00000000
        /*0050*/ 	.short	0x000f
        /*0052*/ 	.short	0x0068
        /*0054*/ 	.byte	0x00, 0xf0, 0x11, 0x00


	//----- nvinfo : EIATTR_KPARAM_INFO
	.align		4
.L_29821:
        /*0058*/ 	.byte	0x04, 0x17
        /*005a*/ 	.short	(.L_29823 - .L_29822)
.L_29822:
        /*005c*/ 	.word	0x00000000
        /*0060*/ 	.short	0x000e
        /*0062*/ 	.short	0x0060
        /*0064*/ 	.byte	0x00, 0xf5, 0x21, 0x00


	//----- nvinfo : EIATTR_KPARAM_INFO
	.align		4
.L_29823:
        /*0068*/ 	.byte	0x04, 0x17
        /*006a*/ 	.short	(.L_29825 - .L_29824)
.L_29824:
        /*006c*/ 	.word	0x00000000
        /*0070*/ 	.short	0x000d
        /*0072*/ 	.short	0x0058
        /*0074*/ 	.byte	0x00, 0xf5, 0x21, 0x00


	//----- nvinfo : EIATTR_KPARAM_INFO
	.align		4
.L_29825:
        /*0078*/ 	.byte	0x04, 0x17
        /*007a*/ 	.short	(.L_29827 - .L_29826)
.L_29826:
        /*007c*/ 	.word	0x00000000
        /*0080*/ 	.short	0x000c
        /*0082*/ 	.short	0x0050
        /*0084*/ 	.byte	0x00, 0xf0, 0x11, 0x00


	//----- nvinfo : EIATTR_KPARAM_INFO
	.align		4
.L_29827:
        /*0088*/ 	.byte	0x04, 0x17
        /*008a*/ 	.short	(.L_29829 - .L_29828)
.L_29828:
        /*008c*/ 	.word	0x00000000
        /*0090*/ 	.short	0x000b
        /*0092*/ 	.short	0x004c
        /*0094*/ 	.byte	0x00, 0xf0, 0x11, 0x00


	//----- nvinfo : EIATTR_KPARAM_INFO
	.align		4
.L_29829:
        /*0098*/ 	.byte	0x04, 0x17
        /*009a*/ 	.short	(.L_29831 - .L_29830)
.L_29830:
        /*009c*/ 	.word	0x00000000
        /*00a0*/ 	.short	0x000a
        /*00a2*/ 	.short	0x0048
        /*00a4*/ 	.byte	0x00, 0xf0, 0x11, 0x00


	//----- nvinfo : EIATTR_KPARAM_INFO
	.align		4
.L_29831:
        /*00a8*/ 	.byte	0x04, 0x17
        /*00aa*/ 	.short	(.L_29833 - .L_29832)
.L_29832:
        /*00ac*/ 	.word	0x00000000
        /*00b0*/ 	.short	0x0009
        /*00b2*/ 	.short	0x0040
        /*00b4*/ 	.byte	0x00, 0xf5, 0x21, 0x00


	//----- nvinfo : EIATTR_KPARAM_INFO
	.align		4
.L_29833:
        /*00b8*/ 	.byte	0x04, 0x17
        /*00ba*/ 	.short	(.L_29835 - .L_29834)
.L_29834:
        /*00bc*/ 	.word	0x00000000
        /*00c0*/ 	.short	0x0008
        /*00c2*/ 	.short	0x0038
        /*00c4*/ 	.byte	0x00, 0xf0, 0x11, 0x00


	//----- nvinfo : EIATTR_KPARAM_INFO
	.align		4
.L_29835:
        /*00c8*/ 	.byte	0x04, 0x17
        /*00ca*/ 	.short	(.L_29837 - .L_29836)
.L_29836:
        /*00cc*/ 	.word	0x00000000
        /*00d0*/ 	.short	0x0007
        /*00d2*/ 	.short	0x0030
        /*00d4*/ 	.byte	0x00, 0xf5, 0x21, 0x00


	//----- nvinfo : EIATTR_KPARAM_INFO
	.align		4
.L_29837:
        /*00d8*/ 	.byte	0x04, 0x17
        /*00da*/ 	.short	(.L_29839 - .L_29838)
.L_29838:
        /*00dc*/ 	.word	0x00000000
        /*00e0*/ 	.short	0x0006
        /*00e2*/ 	.short	0x0028
        /*00e4*/ 	.byte	0x00, 0xf5, 0x21, 0x00


	//----- nvinfo : EIATTR_KPARAM_INFO
	.align		4
.L_29839:
        /*00e8*/ 	.byte	0x04, 0x17
        /*00ea*/ 	.short	(.L_29841 - .L_29840)
.L_29840:
        /*00ec*/ 	.word	0x00000000
        /*00f0*/ 	.short	0x0005
        /*00f2*/ 	.short	0x0024
        /*00f4*/ 	.byte	0x00, 0xf0, 0x11, 0x00


	//----- nvinfo : EIATTR_KPARAM_INFO
	.align		4
.L_29841:
        /*00f8*/ 	.byte	0x04, 0x17
        /*00fa*/ 	.short	(.L_29843 - .L_29842)
.L_29842:
        /*00fc*/ 	.word	0x00000000
        /*0100*/ 	.short	0x0004
        /*0102*/ 	.short	0x0020
        /*0104*/ 	.byte	0x00, 0xf0, 0x11, 0x00


	//----- nvinfo : EIATTR_KPARAM_INFO
	.align		4
.L_29843:
        /*0108*/ 	.byte	0x04, 0x17
        /*010a*/ 	.short	(.L_29845 - .L_29844)
.L_29844:
        /*010c*/ 	.word	0x00000000
        /*0110*/ 	.short	0x0003
        /*0112*/ 	.short	0x0018
        /*0114*/ 	.byte	0x00, 0xf5, 0x21, 0x00


	//----- nvinfo : EIATTR_KPARAM_INFO
	.align		4
.L_29845:
        /*0118*/ 	.byte	0x04, 0x17
        /*011a*/ 	.short	(.L_29847 - .L_29846)
.L_29846:
        /*011c*/ 	.word	0x00000000
        /*0120*/ 	.short	0x0002
        /*0122*/ 	.short	0x0010
        /*0124*/ 	.byte	0x00, 0xf5, 0x21, 0x00


	//----- nvinfo : EIATTR_KPARAM_INFO
	.align		4
.L_29847:
        /*0128*/ 	.byte	0x04, 0x17
        /*012a*/ 	.short	(.L_29849 - .L_29848)
.L_29848:
        /*012c*/ 	.word	0x00000000
        /*0130*/ 	.short	0x0001
        /*0132*/ 	.short	0x0008
        /*0134*/ 	.byte	0x00, 0xf5, 0x21, 0x00


	//----- nvinfo : EIATTR_KPARAM_INFO
	.align		4
.L_29849:
        /*0138*/ 	.byte	0x04, 0x17
        /*013a*/ 	.short	(.L_29851 - .L_29850)
.L_29850:
        /*013c*/ 	.word	0x00000000
        /*0140*/ 	.short	0x0000
        /*0142*/ 	.short	0x0000
        /*0144*/ 	.byte	0x00, 0xf5, 0x21, 0x00


	//----- nvinfo : EIATTR_SPARSE_MMA_MASK
	.align		4
.L_29851:
        /*0148*/ 	.byte	0x03, 0x50
        /*014a*/ 	.short	0x0000


	//----- nvinfo : EIATTR_MAXREG_COUNT
	.align		4
        /*014c*/ 	.byte	0x03, 0x1b
        /*014e*/ 	.short	0x00ff


	//----- nvinfo : EIATTR_NUM_BARRIERS
	.align		4
        /*0150*/ 	.byte	0x02, 0x4c
        /*0152*/ 	.byte	0x01
	.zero		1


	//----- nvinfo : EIATTR_MERCURY_ISA_VERSION
	.align		4
        /*0154*/ 	.byte	0x03, 0x5f
        /*0156*/ 	.short	0x0101


	//----- nvinfo : EIATTR_COOP_GROUP_MASK_REGIDS
	.align		4
        /*0158*/ 	.byte	0x04, 0x29
        /*015a*/ 	.short	(.L_29853 - .L_29852)


	//   ....[0]....
.L_29852:
        /*015c*/ 	.word	0xffffffff


	//   ....[1]....
        /*0160*/ 	.word	0xffffffff


	//   ....[2]....
        /*0164*/ 	.word	0xffffffff


	//   ....[3]....
        /*0168*/ 	.word	0xffffffff


	//   ....[4]....
        /*016c*/ 	.word	0xffffffff


	//   ....[5]....
        /*0170*/ 	.word	0xffffffff


	//   ....[6]....
        /*0174*/ 	.word	0xffffffff


	//   ....[7]....
        /*0178*/ 	.word	0xffffffff


	//   ....[8]....
        /*017c*/ 	.word	0xffffffff


	//   ....[9]....
        /*0180*/ 	.word	0xffffffff


	//   ....[10]....
        /*0184*/ 	.word	0xffffffff


	//   ....[11]....
        /*0188*/ 	.word	0xffffffff


	//   ....[12]....
        /*018c*/ 	.word	0xffffffff


	//   ....[13]....
        /*0190*/ 	.word	0xffffffff


	//   ....[14]....
        /*0194*/ 	.word	0xffffffff


	//   ....[15]....
        /*0198*/ 	.word	0xffffffff


	//   ....[16]....
        /*019c*/ 	.word	0xffffffff


	//   ....[17]....
        /*01a0*/ 	.word	0xffffffff


	//   ....[18]....
        /*01a4*/ 	.word	0xffffffff


	//   ....[19]....
        /*01a8*/ 	.word	0xffffffff


	//   ....[20]....
        /*01ac*/ 	.word	0xffffffff


	//   ....[21]....
        /*01b0*/ 	.word	0xffffffff


	//   ....[22]....
        /*01b4*/ 	.word	0x05000022


	//   ....[23]....
        /*01b8*/ 	.word	0x05000022


	//   ....[24]....
        /*01bc*/ 	.word	0x05000022


	//   ....[25]....
        /*01c0*/ 	.word	0x05000022


	//   ....[26]....
        /*01c4*/ 	.word	0x05000022


	//----- nvinfo : EIATTR_COOP_GROUP_INSTR_OFFSETS
	.align		4
.L_29853:
        /*01c8*/ 	.byte	0x04, 0x28
        /*01ca*/ 	.short	(.L_29855 - .L_29854)


	//   ....[0]....
.L_29854:
        /*01cc*/ 	.word	0x00000c00


	//   ....[1]....
        /*01d0*/ 	.word	0x00000c20


	//   ....[2]....
        /*01d4*/ 	.word	0x00000dd0


	//   ....[3]....
        /*01d8*/ 	.word	0x00000df0


	//   ....[4]....
        /*01dc*/ 	.word	0x00000e10


	//   ....[5]....
        /*01e0*/ 	.word	0x00000f10


	//   ....[6]....
        /*01e4*/ 	.word	0x00000f50


	//   ....[7]....
        /*01e8*/ 	.word	0x00000fc0


	//   ....[8]....
        /*01ec*/ 	.word	0x00001df0


	//   ....[9]....
        /*01f0*/ 	.word	0x00001e20


	//   ....[10]....
        /*01f4*/ 	.word	0x00001e40


	//   ....[11]....
        /*01f8*/ 	.word	0x00001e60


	//   ....[12]....
        /*01fc*/ 	.word	0x00001e80


	//   ....[13]....
        /*0200*/ 	.word	0x00001ed0


	//   ....[14]....
        /*0204*/ 	.word	0x00001ef0


	//   ....[15]....
        /*0208*/ 	.word	0x00001f10


	//   ....[16]....
        /*020c*/ 	.word	0x000031c0


	//   ....[17]....
        /*0210*/ 	.word	0x00003200


	//   ....[18]....
        /*0214*/ 	.word	0x00003240


	//   ....[19]....
        /*0218*/ 	.word	0x00003280


	//   ....[20]....
        /*021c*/ 	.word	0x000032c0


	//   ....[21]....
        /*0220*/ 	.word	0x000032f0


	//   ....[22]....
        /*0224*/ 	.word	0x00003810


	//   ....[23]....
        /*0228*/ 	.word	0x000038a0


	//   ....[24]....
        /*022c*/ 	.word	0x00003930


	//   ....[25]....
        /*0230*/ 	.word	0x000039d0


	//   ....[26]....
        /*0234*/ 	.word	0x00003a40


	//----- nvinfo : EIATTR_VRC_CTA_INIT_COUNT
	.align		4
.L_29855:
        /*0238*/ 	.byte	0x02, 0x4a
	.zero		1
	.zero		1


	//----- nvinfo : EIATTR_EXIT_INSTR_OFFSETS
	.align		4
        /*023c*/ 	.byte	0x04, 0x1c
        /*023e*/ 	.short	(.L_29857 - .L_29856)


	//   ....[0]....
.L_29856:
        /*0240*/ 	.word	0x00003660


	//   ....[1]....
        /*0244*/ 	.word	0x000036a0


	//   ....[2]....
        /*0248*/ 	.word	0x000037a0


	//----- nvinfo : EIATTR_CRS_STACK_SIZE
	.align		4
.L_29857:
        /*024c*/ 	.byte	0x04, 0x1e
        /*024e*/ 	.short	(.L_29859 - .L_29858)
.L_29858:
        /*0250*/ 	.word	0x00000000


	//----- nvinfo : EIATTR_CBANK_PARAM_SIZE
	.align		4
.L_29859:
        /*0254*/ 	.byte	0x03, 0x19
        /*0256*/ 	.short	0x007c


	//----- nvinfo : EIATTR_PARAM_CBANK
	.align		4
        /*0258*/ 	.byte	0x04, 0x0a
        /*025a*/ 	.short	(.L_29861 - .L_29860)
	.align		4
.L_29860:
        /*025c*/ 	.word	index@(.nv.constant0._ZN4vllm25paged_attention_v1_kernelIffLi96ELi8ELi128ELNS_18Fp8KVCacheDataTypeE0ELb0EEEvPT_PKS2_PKT0_S8_ifPKiSA_iPKfiiiSC_SC_iiiii)
        /*0260*/ 	.short	0x0380
        /*0262*/ 	.short	0x007c


	//----- nvinfo : EIATTR_SW_WAR
	.align		4
.L_29861:
        /*0264*/ 	.byte	0x04, 0x36
        /*0266*/ 	.short	(.L_29863 - .L_29862)
.L_29862:
        /*0268*/ 	.word	0x00000008
.L_29863:


//--------------------- .nv.info._ZN4vllm25paged_attention_v1_kernelIffLi80ELi8ELi128ELNS_18Fp8KVCacheDataTypeE0ELb0EEEvPT_PKS2_PKT0_S8_ifPKiSA_iPKfiiiSC_SC_iiiii --------------------------
	.section	.nv.info._ZN4vllm25paged_attention_v1_kernelIffLi80ELi8ELi128ELNS_18Fp8KVCacheDataTypeE0ELb0EEEvPT_PKS2_PKT0_S8_ifPKiSA_iPKfiiiSC_SC_iiiii,"",@"SHT_CUDA_INFO"
	.sectionflags	@""
	.align	4


	//----- nvinfo : EIATTR_CUDA_API_VERSION
	.align		4
        /*0000*/ 	.byte	0x04, 0x37
        /*0002*/ 	.short	(.L_29865 - .L_29864)
.L_29864:
        /*0004*/ 	.word	0x00000082


	//----- nvinfo : EIATTR_KPARAM_INFO
	.align		4
.L_29865:
        /*0008*/ 	.byte	0x04, 0x17
        /*000a*/ 	.short	(.L_29867 - .L_29866)
.L_29866:
        /*000c*/ 	.word	0x00000000
        /*0010*/ 	.short	0x0013
        /*0012*/ 	.short	0x0078
        /*0014*/ 	.byte	0x00, 0xf0, 0x11, 0x00


	//----- nvinfo : EIATTR_KPARAM_INFO
	.align		4
.L_29867:
        /*0018*/ 	.byte	0x04, 0x17
        /*001a*/ 	.short	(.L_29869 - .L_29868)
.L_29868:
        /*001c*/ 	.word	0x00000000
        /*0020*/ 	.short	0x0012
        /*0022*/ 	.short	0x0074
        /*0024*/ 	.byte	0x00, 0xf0, 0x11, 0x00


	//----- nvinfo : EIATTR_KPARAM_INFO
	.align		4
.L_29869:
        /*0028*/ 	.byte	0x04, 0x17
        /*002a*/ 	.short	(.L_29871 - .L_29870)
.L_29870:
        /*002c*/ 	.word	0x00000000
        /*0030*/ 	.short	0x0011
        /*0032*/ 	.short	0x0070
        /*0034*/ 	.byte	0x00, 0xf0, 0x11, 0x00


	//----- nvinfo : EIATTR_KPARAM_INFO
	.align		4
.L_29871:
        /*0038*/ 	.byte	0x04, 0x17
        /*003a*/ 	.short	(.L_29873 - .L_29872)
.L_29872:
        /*003c*/ 	.word	0x00000000
        /*0040*/ 	.short	0x0010
        /*0042*/ 	.short	0x006c
        /*0044*/ 	.byte	0x00, 0xf0, 0x11, 0x00


	//----- nvinfo : EIATTR_KPARAM_INFO
	.align		4
.L_29873:
        /*0048*/ 	.byte	0x04, 0x17
        /*004a*/ 	.short	(.L_29875 - .L_29874)
.L_29874:
        /*004c*/ 	.word	0x00000000
        /*0050*/ 	.short	0x000f
        /*0052*/ 	.short	0x0068
        /*0054*/ 	.byte	0x00, 0xf0, 0x11, 0x00


	//----- nvinfo : EIATTR_KPARAM_INFO
	.align		4
.L_29875:
        /*0058*/ 	.byte	0x04, 0x17
        /*005a*/ 	.short	(.L_29877 - .L_29876)
.L_29876:
        /*005c*/ 	.word	0x00000000
        /*0060*/ 	.short	0x000e
        /*0062*/ 	.short	0x0060
        /*0064*/ 	.byte	0x00, 0xf5, 0x21, 0x00


	//----- nvinfo : EIATTR_KPARAM_INFO
	.align		4
.L_29877:
        /*0068*/ 	.byte	0x04, 0x17
        /*006a*/ 	.short	(.L_29879 - .L_29878)
.L_29878:
        /*006c*/ 	.word	0x00000000
        /*0070*/ 	.short	0x000d
        /*0072*/ 	.short	0x0058
        /*0074*/ 	.byte	0x00, 0xf5, 0x21, 0x00


	//----- nvinfo : EIATTR_KPARAM_INFO
	.align		4
.L_29879:
        /*0078*/ 	.byte	0x04, 0x17
        /*007a*/ 	.short	(.L_29881 - .L_29880)
.L_29880:
        /*007c*/ 	.word	0x00000000
        /*0080*/ 	.short	0x000c
        /*0082*/ 	.short	0x0050
        /*0084*/ 	.byte	0x00, 0xf0, 0x11, 0x00


	//----- nvinfo : EIATTR_KPARAM_INFO
	.align		4
.L_29881:
        /*0088*/ 	.byte	0x04, 0x17
        /*008a*/ 	.short	(.L_29883 - .L_29882)
.L_29882:
        /*008c*/ 	.word	0x00000000
        /*0090*/ 	.short	0x000b
        /*0092*/ 	.short	0x004c
        /*0094*/ 	.byte	0x00, 0xf0, 0x11, 0x00


	//----- nvinfo : EIATTR_KPARAM_INFO
	.align		4
.L_29883:
        /*0098*/ 	.byte	0x04, 0x17
        /*009a*/ 	.short	(.L_29885 - .L_29884)
.L_29884:
        /*009c*/ 	.word	0x00000000
        /*00a0*/ 	.short	0x000a
        /*00a2*/ 	.short	0x0048
        /*00a4*/ 	.byte	0x00, 0xf0, 0x11, 0x00


	//----- nvinfo : EIATTR_KPARAM_INFO
	.align		4
.L_29885:
        /*00a8*/ 	.byte	0x04, 0x17
        /*00aa*/ 	.short	(.L_29887 - .L_29886)
.L_29886:
        /*00ac*/ 	.word	0x00000000
        /*00b0*/ 	.short	0x0009
        /*00b2*/ 	.short	0x0040
        /*00b4*/ 	.byte	0x00, 0xf5, 0x21, 0x00


	//----- nvinfo : EIATTR_KPARAM_INFO
	.align		4
.L_29887:
        /*00b8*/ 	.byte	0x04, 0x17
        /*00ba*/ 	.short	(.L_29889 - .L_29888)
.L_29888:
        /*00bc*/ 	.word	0x00000000
        /*00c0*/ 	.short	0x0008
        /*00c2*/ 	.short	0x0038
        /*00c4*/ 	.byte	0x00, 0xf0, 0x11, 0x00


	//----- nvinfo : EIATTR_KPARAM_INFO
	.align		4
.L_29889:
        /*00c8*/ 	.byte	0x04, 0x17
        /*00ca*/ 	.short	(.L_29891 - .L_29890)
.L_29890:
        /*00cc*/ 	.word	0x00000000
        /*00d0*/ 	.short	0x0007
        /*00d2*/ 	.short	0x0030
        /*00d4*/ 	.byte	0x00, 0xf5, 0x21, 0x00


	//----- nvinfo : EIATTR_KPARAM_INFO
	.align		4
.L_29891:
        /*00d8*/ 	.byte	0x04, 0x17
        /*00da*/ 	.short	(.L_29893 - .L_29892)
.L_29892:
        /*00dc*/ 	.word	0x00000000
        /*00e0*/ 	.short	0x0006
        /*00e2*/ 	.short	0x0028
        /*00e4*/ 	.byte	0x00, 0xf5, 0x21, 0x00


	//----- nvinfo : EIATTR_KPARAM_INFO
	.align		4
.L_29893:
        /*00e8*/ 	.byte	0x04, 0x17
        /*00ea*/ 	.short	(.L_29895 - .L_29894)
.L_29894:
        /*00ec*/ 	.word	0x00000000
        /*00f0*/ 	.short	0x0005
        /*00f2*/ 	.short	0x0024
        /*00f4*/ 	.byte	0x00, 0xf0, 0x11, 0x00


	//----- nvinfo : EIATTR_KPARAM_INFO
	.align		4
.L_29895:
        /*00f8*/ 	.byte	0x04, 0x17
        /*00fa*/ 	.short	(.L_29897 - .L_29896)
.L_29896:
        /*00fc*/ 	.word	0x00000000
        /*0100*/ 	.short	0x0004
        /*0102*/ 	.short	0x0020
        /*0104*/ 	.byte	0x00, 0xf0, 0x11, 0x00


	//----- nvinfo : EIATTR_KPARAM_INFO
	.align		4
.L_29897:
        /*0108*/ 	.byte	0x04, 0x17
        /*010a*/ 	.short	(.L_29899 - .L_29898)
.L_29898:
        /*010c*/ 	.word	0x00000000
        /*0110*/ 	.short	0x0003
        /*0112*/ 	.short	0x0018
        /*0114*/ 	.byte	0x00, 0xf5, 0x21, 0x00


	//----- nvinfo : EIATTR_KPARAM_INFO
	.align		4
.L_29899:
        /*0118*/ 	.byte	0x04, 0x17
        /*011a*/ 	.short	(.L_29901 - .L_29900)
.L_29900:
        /*011c*/ 	.word	0x00000000
        /*0120*/ 	.short	0x0002
        /*0122*/ 	.short	0x0010
        /*0124*/ 	.byte	0x00, 0xf5, 0x21, 0x00


	//----- nvinfo : EIATTR_KPARAM_INFO
	.align		4
.L_29901:
        /*0128*/ 	.byte	0x04, 0x17
        /*012a*/ 	.short	(.L_29903 - .L_29902)
.L_29902:
        /*012c*/ 	.word	0x00000000
        /*0130*/ 	.short	0x0001
        /*0132*/ 	.short	0x0008
        /*0134*/ 	.byte	0x00, 0xf5, 0x21, 0x00


	//----- nvinfo : EIATTR_KPARAM_INFO
	.align		4
.L_29903:
        /*0138*/ 	.byte	0x04, 0x17
        /*013a*/ 	.short	(.L_29905 - .L_29904)
.L_29904:
        /*013c*/ 	.word	0x00000000
        /*0140*/ 	.short	0x0000
        /*0142*/ 	.short	0x0000
        /*0144*/ 	.byte	0x00, 0xf5, 0x21, 0x00


	//----- nvinfo : EIATTR_SPARSE_MMA_MASK
	.align		4
.L_29905:
        /*0148*/ 	.byte	0x03, 0x50
        /*014a*/ 	.short	0x0000


	//----- nvinfo : EIATTR_MAXREG_COUNT
	.align		4
        /*014c*/ 	.byte	0x03, 0x1b
        /*014e*/ 	.short	0x00ff


	//----- nvinfo : EIATTR_NUM_BARRIERS
	.align		4
        /*0150*/ 	.byte	0x02, 0x4c
        /*0152*/ 	.byte	0x01
	.zero		1


	//----- nvinfo : EIATTR_MERCURY_ISA_VERSION
	.align		4
        /*0154*/ 	.byte	0x03, 0x5f
        /*0156*/ 	.short	0x0101


	//----- nvinfo : EIATTR_COOP_GROUP_MASK_REGIDS
	.align		4
        /*0158*/ 	.byte	0x04, 0x29
        /*015a*/ 	.short	(.L_29907 - .L_29906)


	//   ....[0]....
.L_29906:
        /*015c*/ 	.word	0xffffffff


	//   ....[1]....
        /*0160*/ 	.word	0xffffffff


	//   ....[2]....
        /*0164*/ 	.word	0xffffffff


	//   ....[3]....
        /*0168*/ 	.word	0xffffffff


	//   ....[4]....
        /*016c*/ 	.word	0xffffffff


	//   ....[5]....
        /*0170*/ 	.word	0xffffffff


	//   ....[6]....
        /*0174*/ 	.word	0xffffffff


	//   ....[7]....
        /*0178*/ 	.word	0xffffffff


	//   ....[8]....
        /*017c*/ 	.word	0xffffffff


	//   ....[9]....
        /*0180*/ 	.word	0xffffffff


	//   ....[10]....
        /*0184*/ 	.word	0xffffffff


	//   ....[11]....
        /*0188*/ 	.word	0xffffffff


	//   ....[12]....
        /*018c*/ 	.word	0xffffffff


	//   ....[13]....
        /*0190*/ 	.word	0xffffffff


	//   ....[14]....
        /*0194*/ 	.word	0xffffffff


	//   ....[15]....
        /*0198*/ 	.word	0xffffffff


	//   ....[16]....
        /*019c*/ 	.word	0xffffffff


	//   ....[17]....
        /*01a0*/ 	.word	0xffffffff


	//   ....[18]....
        /*01a4*/ 	.word	0xffffffff


	//   ....[19]....
        /*01a8*/ 	.word	0xffffffff


	//   ....[20]....
        /*01ac*/ 	.word	0xffffffff


	//   ....[21]....
        /*01b0*/ 	.word	0x0500001a


	//   ....[22]....
        /*01b4*/ 	.word	0x0500001a


	//   ....[23]....
        /*01b8*/ 	.word	0x0500001a


	//   ....[24]....
        /*01bc*/ 	.word	0x0500001a


	//   ....[25]....
        /*01c0*/ 	.word	0x0500001a


	//----- nvinfo : EIATTR_COOP_GROUP_INSTR_OFFSETS
	.align		4
.L_29907:
        /*01c4*/ 	.byte	0x04, 0x28
        /*01c6*/ 	.short	(.L_29909 - .L_29908)


	//   ....[0]....
.L_29908:
        /*01c8*/ 	.word	0x00000bc0


	//   ....[1]....
        /*01cc*/ 	.word	0x00000be0


	//   ....[2]....
        /*01d0*/ 	.word	0x00000d80


	//   ....[3]....
        /*01d4*/ 	.word	0x00000da0


	//   ....[4]....
        /*01d8*/ 	.word	0x00000dc0


	//   ....[5]....
        /*01dc*/ 	.word	0x00000f40


	//   ....[6]....
        /*01e0*/ 	.word	0x00000f70


	//   ....[7]....
        /*01e4*/ 	.word	0x00000f90


	//   ....[8]....
        /*01e8*/ 	.word	0x00001dd0


	//   ....[9]....
        /*01ec*/ 	.word	0x00001e10


	//   ....[10]....
        /*01f0*/ 	.word	0x00001e30


	//   ....[11]....
        /*01f4*/ 	.word	0x00001e50


	//   ....[12]....
        /*01f8*/ 	.word	0x00001e70


	//   ....[13]....
        /*01fc*/ 	.word	0x00001ec0


	//   ....[14]....
        /*0200*/ 	.word	0x00001ee0


	//   ....[15]....
        /*0204*/ 	.word	0x00001f00


	//   ....[16]....
        /*0208*/ 	.word	0x00003060


	//   ....[17]....
        /*020c*/ 	.word	0x000030a0


	//   ....[18]....
        /*0210*/ 	.word	0x000030e0


	//   ....[19]....
        /*0214*/ 	.word	0x00003120


	//   ....[20]....
        /*0218*/ 	.word	0x00003160


	//   ....[21]....
        /*021c*/ 	.word	0x00003620


	//   ....[22]....
        /*0220*/ 	.word	0x000036c0


	//   ....[23]....
        /*0224*/ 	.word	0x00003750


	//   ....[24]....
        /*0228*/ 	.word	0x000037f0


	//   ....[25]....
        /*022c*/ 	.word	0x00003860


	//----- nvinfo : EIATTR_VRC_CTA_INIT_COUNT
	.align		4
.L_29909:
        /*0230*/ 	.byte	0x02, 0x4a
	.zero		1
	.zero		1


	//----- nvinfo : EIATTR_EXIT_INSTR_OFFSETS
	.align		4
        /*0234*/ 	.byte	0x04, 0x1c
        /*0236*/ 	.short	(.L_29911 - .L_29910)


	//   ....[0]....
.L_29910:
        /*0238*/ 	.word	0x00003480


	//   ....[1]....
        /*023c*/ 	.word	0x000034c0


	//   ....[2]....
        /*0240*/ 	.word	0x000035c0


	//----- nvinfo : EIATTR_CRS_STACK_SIZE
	.align		4
.L_29911:
        /*0244*/ 	.byte	0x04, 0x1e
        /*0246*/ 	.short	(.L_29913 - .L_29912)
.L_29912:
        /*0248*/ 	.word	0x00000000


	//----- nvinfo : EIATTR_CBANK_PARAM_SIZE
	.align		4
.L_29913:
        /*024c*/ 	.byte	0x03, 0x19
        /*024e*/ 	.short	0x007c


	//----- nvinfo : EIATTR_PARAM_CBANK
	.align		4
        /*0250*/ 	.byte	0x04, 0x0a
        /*0252*/ 	.short	(.L_29915 - .L_29914)
	.align		4
.L_29914:
        /*0254*/ 	.word	index@(.nv.constant0._ZN4vllm25paged_attention_v1_kernelIffLi80ELi8ELi128ELNS_18Fp8KVCacheDataTypeE0ELb0EEEvPT_PKS2_PKT0_S8_ifPKiSA_iPKfiiiSC_SC_iiiii)
        /*0258*/ 	.short	0x0380
        /*025a*/ 	.short	0x007c


	//----- nvinfo : EIATTR_SW_WAR
	.align		4
.L_29915:
        /*025c*/ 	.byte	0x04, 0x36
        /*025e*/ 	.short	(.L_29917 - .L_29916)
.L_29916:
        /*0260*/ 	.word	0x00000008
.L_29917:


//--------------------- .nv.info._ZN4vllm25paged_attention_v1_kernelIffLi64ELi8ELi128ELNS_18Fp8KVCacheDataTypeE0ELb0EEEvPT_PKS2_PKT0_S8_ifPKiSA_iPKfiiiSC_SC_iiiii --------------------------
	.section	.nv.info._ZN4vllm25paged_attention_v1_kernelIffLi64ELi8ELi128ELNS_18Fp8KVCacheDataTypeE0ELb0EEEvPT_PKS2_PKT0_S8_ifPKiSA_iPKfiiiSC_SC_iiiii,"",@"SHT_CUDA_INFO"
	.sectionflags	@""
	.align	4


	//----- nvinfo : EIATTR_CUDA_API_VERSION
	.align		4
        /*0000*/ 	.byte	0x04, 0x37
        /*0002*/ 	.short	(.L_29919 - .L_29918)
.L_29918:
        /*0004*/ 	.word	0x00000082


	//----- nvinfo : EIATTR_KPARAM_INFO
	.align		4
.L_29919:
        /*0008*/ 	.byte	0x04, 0x17
        /*000a*/ 	.short	(.L_29921 - .L_29920)
.L_29920:
        /*000c*/ 	.word	0x00000000
        /*0010*/ 	.short	0x0013
        /*0012*/ 	.short	0x0078
        /*0014*/ 	.byte	0x00, 0xf0, 0x11, 0x00


	//----- nvinfo : EIATTR_KPARAM_INFO
	.align		4
.L_29921:
        /*0018*/ 	.byte	0x04, 0x17
        /*001a*/ 	.short	(.L_29923 - .L_29922)
.L_29922:
        /*001c*/ 	.word	0x00000000
        /*0020*/ 	.short	0x0012
        /*0022*/ 	.short	0x0074
        /*0024*/ 	.byte	0x00, 0xf0, 0x11, 0x00


	//----- nvinfo : EIATTR_KPARAM_INFO
	.align		4
.L_29923:
        /*0028*/ 	.byte	0x04, 0x17
        /*002a*/ 	.short	(.L_29925 - .L_29924)
.L_29924:
        /*002c*/ 	.word	0x00000000
        /*0030*/ 	.short	0x0011
        /*0032*/ 	.short	0x0070
        /*0034*/ 	.byte	0x00, 0xf0, 0x11, 0x00


	//----- nvinfo : EIATTR_KPARAM_INFO
	.align		4
.L_29925:
        /*0038*/ 	.byte	0x04, 0x17
        /*003a*/ 	.short	(.L_29927 - .L_29926)
.L_29926:
        /*003c*/ 	.word	0x00000000
        /*0040*/ 	.short	0x0010
        /*0042*/ 	.short	0x006c
        /*0044*/ 	.byte	0x00, 0xf0, 0x11, 0x00


	//----- nvinfo : EIATTR_KPARAM_INFO
	.align		4
.L_29927:
        /*0048*/ 	.byte	0x04, 0x17
        /*004a*/ 	.short	(.L_29929 - .L_29928)
.L_29928:
        /*004c*/ 	.word	0x00000000
        /*0050*/ 	.short	0x000f
        /*0052*/ 	.short	0x0068
        /*0054*/ 	.byte	0x00, 0xf0, 0x11, 0x00


	//----- nvinfo : EIATTR_KPARAM_INFO
	.align		4
.L_29929:
        /*0058*/ 	.byte	0x04, 0x17
        /*005a*/ 	.short	(.L_29931 - .L_29930)
.L_29930:
        /*005c*/ 	.word	0x00000000
        /*0060*/ 	.short	0x000e
        /*0062*/ 	.short	0x0060
        /*0064*/ 	.byte	0x00, 0xf5, 0x21, 0x00


	//----- nvinfo : EIATTR_KPARAM_INFO
	.align		4
.L_29931:
        /*0068*/ 	.byte	0x04, 0x17
        /*006a*/ 	.short	(.L_29933 - .L_29932)
.L_29932:
        /*006c*/ 	.word	0x00000000
        /*0070*/ 	.short	0x000d
        /*0072*/ 	.short	0x0058
        /*0074*/ 	.byte	0x00, 0xf5, 0x21, 0x00


	//----- nvinfo : EIATTR_KPARAM_INFO
	.align		4
.L_29933:
        /*0078*/ 	.byte	0x04, 0x17
        /*007a*/ 	.short	(.L_29935 - .L_29934)
.L_29934:
        /*007c*/ 	.word	0x00000000
        /*0080*/ 	.short	0x000c
        /*0082*/ 	.short	0x0050
        /*0084*/ 	.byte	0x00, 0xf0, 0x11, 0x00


	//----- nvinfo : EIATTR_KPARAM_INFO
	.align		4
.L_29935:
        /*0088*/ 	.byte	0x04, 0x17
        /*008a*/ 	.short	(.L_29937 - .L_29936)
.L_29936:
        /*008c*/ 	.word	0x00000000
        /*0090*/ 	.short	0x000b
        /*0092*/ 	.short	0x004c
        /*0094*/ 	.byte	0x00, 0xf0, 0x11, 0x00


	//----- nvinfo : EIATTR_KPARAM_INFO
	.align		4
.L_29937:
        /*0098*/ 	.byte	0x04, 0x17
        /*009a*/ 	.short	(.L_29939 - .L_29938)
.L_29938:
        /*009c*/ 	.word	0x00000000
        /*00a0*/ 	.short	0x000a
        /*00a2*/ 	.short	0x0048
        /*00a4*/ 	.byte	0x00, 0xf0, 0x11, 0x00


	//----- nvinfo : EIATTR_KPARAM_INFO
	.align		4
.L_29939:
        /*00a8*/ 	.byte	0x04, 0x17
        /*00aa*/ 	.short	(.L_29941 - .L_29940)
.L_29940:
        /*00ac*/ 	.word	0x00000000
        /*00b0*/ 	.short	0x0009
        /*00b2*/ 	.short	0x0040
        /*00b4*/ 	.byte	0x00, 0xf5, 0x21, 0x00


	//----- nvinfo : EIATTR_KPARAM_INFO
	.align		4
.L_29941:
        /*00b8*/ 	.byte	0x04, 0x17
        /*00ba*/ 	.short	(.L_29943 - .L_29942)
.L_29942:
        /*00bc*/ 	.word	0x00000000
        /*00c0*/ 	.short	0x0008
        /*00c2*/ 	.short	0x0038
        /*00c4*/ 	.byte	0x00, 0xf0, 0x11, 0x00


	//----- nvinfo : EIATTR_KPARAM_INFO
	.align		4
.L_29943:
        /*00c8*/ 	.byte	0x04, 0x17
        /*00ca*/ 	.short	(.L_29945 - .L_29944)
.L_29944:
        /*00cc*/ 	.word	0x00000000
        /*00d0*/ 	.short	0x0007
        /*00d2*/ 	.short	0x0030
        /*00d4*/ 	.byte	0x00, 0xf5, 0x21, 0x00


	//----- nvinfo : EIATTR_KPARAM_INFO
	.align		4
.L_29945:
        /*00d8*/ 	.byte	0x04, 0x17
        /*00da*/ 	.short	(.L_29947 - .L_29946)
.L_29946:
        /*00dc*/ 	.word	0x00000000
        /*00e0*/ 	.short	0x0006
        /*00e2*/ 	.short	0x0028
        /*00e4*/ 	.byte	0x00, 0xf5, 0x21, 0x00


	//----- nvinfo : EIATTR_KPARAM_INFO
	.align		4
.L_29947:
        /*00e8*/ 	.byte	0x04, 0x17
        /*00ea*/ 	.short	(.L_29949 - .L_29948)
.L_29948:
        /*00ec*/ 	.word	0x00000000
        /*00f0*/ 	.short	0x0005
        /*00f2*/ 	.short	0x0024
        /*00f4*/ 	.byte	0x00, 0xf0, 0x11, 0x00


	//----- nvinfo : EIATTR_KPARAM_INFO
	.align		4
.L_29949:
        /*00f8*/ 	.byte	0x04, 0x17
        /*00fa*/ 	.short	(.L_29951 - .L_29950)
.L_29950:
        /*00fc*/ 	.word	0x00000000
        /*0100*/ 	.short	0x0004
        /*0102*/ 	.short	0x0020
        /*0104*/ 	.byte	0x00, 0xf0, 0x11, 0x00


	//----- nvinfo : EIATTR_KPARAM_INFO
	.align		4
.L_29951:
        /*0108*/ 	.byte	0x04, 0x17
        /*010a*/ 	.short	(.L_29953 - .L_29952)
.L_29952:
        /*010c*/ 	.word	0x00000000
        /*0110*/ 	.short	0x0003
        /*0112*/ 	.short	0x0018
        /*0114*/ 	.byte	0x00, 0xf5, 0x21, 0x00


	//----- nvinfo : EIATTR_KPARAM_INFO
	.align		4
.L_29953:
        /*0118*/ 	.byte	0x04, 0x17
        /*011a*/ 	.short	(.L_29955 - .L_29954)
.L_29954:
        /*011c*/ 	.word	0x00000000
        /*0120*/ 	.short	0x0002
        /*0122*/ 	.short	0x0010
        /*0124*/ 	.byte	0x00, 0xf5, 0x21, 0x00


	//----- nvinfo : EIATTR_KPARAM_INFO
	.align		4
.L_29955:
        /*0128*/ 	.byte	0x04, 0x17
        /*012a*/ 	.short	(.L_29957 - .L_29956)
.L_29956:
        /*012c*/ 	.word	0x00000000
        /*0130*/ 	.short	0x0001
        /*0132*/ 	.short	0x0008
        /*0134*/ 	.byte	0x00, 0xf5, 0x21, 0x00


	//----- nvinfo : EIATTR_KPARAM_INFO
	.align		4
.L_29957:
        /*0138*/ 	.byte	0x04, 0x17
        /*013a*/ 	.short	(.L_29959 - .L_29958)
.L_29958:
        /*013c*/ 	.word	0x00000000
        /*0140*/ 	.short	0x0000
        /*0142*/ 	.short	0x0000
        /*0144*/ 	.byte	0x00, 0xf5, 0x21, 0x00


	//----- nvinfo : EIATTR_SPARSE_MMA_MASK
	.align		4
.L_29959:
        /*0148*/ 	.byte	0x03, 0x50
        /*014a*/ 	.short	0x0000


	//----- nvinfo : EIATTR_MAXREG_COUNT
	.align		4
        /*014c*/ 	.byte	0x03, 0x1b
        /*014e*/ 	.short	0x00ff


	//----- nvinfo : EIATTR_NUM_BARRIERS
	.align		4
        /*0150*/ 	.byte	0x02, 0x4c
        /*0152*/ 	.byte	0x01
	.zero		1


	//----- nvinfo : EIATTR_MERCURY_ISA_VERSION
	.align		4
        /*0154*/ 	.byte	0x03, 0x5f
        /*0156*/ 	.short	0x0101


	//----- nvinfo : EIATTR_COOP_GROUP_MASK_REGIDS
	.align		4
        /*0158*/ 	.byte	0x04, 0x29
        /*015a*/ 	.short	(.L_29961 - .L_29960)


	//   ....[0]....
.L_29960:
        /*015c*/ 	.word	0xffffffff


	//   ....[1]....
        /*0160*/ 	.word	0xffffffff


	//   ....[2]....
        /*0164*/ 	.word	0xffffffff


	//   ....[3]....
        /*0168*/ 	.word	0xffffffff


	//   ....[4]....
        /*016c*/ 	.word	0xffffffff


	//   ....[5]....
        /*0170*/ 	.word	0xffffffff


	//   ....[6]....
        /*0174*/ 	.word	0xffffffff


	//   ....[7]....
        /*0178*/ 	.word	0xffffffff


	//   ....[8]....
        /*017c*/ 	.word	0xffffffff


	//   ....[9]....
        /*0180*/ 	.word	0xffffffff


	//   ....[10]....
        /*0184*/ 	.word	0xffffffff


	//   ....[11]....
        /*0188*/ 	.word	0xffffffff


	//   ....[12]....
        /*018c*/ 	.word	0xffffffff


	//   ....[13]....
        /*0190*/ 	.word	0xffffffff


	//   ....[14]....
        /*0194*/ 	.word	0xffffffff


	//   ....[15]....
        /*0198*/ 	.word	0xffffffff


	//   ....[16]....
        /*019c*/ 	.word	0xffffffff


	//   ....[17]....
        /*01a0*/ 	.word	0xffffffff


	//   ....[18]....
        /*01a4*/ 	.word	0xffffffff


	//   ....[19]....
        /*01a8*/ 	.word	0xffffffff


	//   ....[20]....
        /*01ac*/ 	.word	0x0500001b


	//   ....[21]....
        /*01b0*/ 	.word	0x0500001b


	//   ....[22]....
        /*01b4*/ 	.word	0x0500001b


	//   ....[23]....
        /*01b8*/ 	.word	0x0500001b


	//   ....[24]....
        /*01bc*/ 	.word	0x0500001b


	//----- nvinfo : EIATTR_COOP_GROUP_INSTR_OFFSETS
	.align		4
.L_29961:
        /*01c0*/ 	.byte	0x04, 0x28
        /*01c2*/ 	.short	(.L_29963 - .L_29962)


	//   ....[0]....
.L_29962:
        /*01c4*/ 	.word	0x00000af0


	//   ....[1]....
        /*01c8*/ 	.word	0x00000b10


	//   ....[2]....
        /*01cc*/ 	.word	0x00000cc0


	//   ....[3]....
        /*01d0*/ 	.word	0x00000ce0


	//   ....[4]....
        /*01d4*/ 	.word	0x00000d00


	//   ....[5]....
        /*01d8*/ 	.word	0x00000e20


	//   ....[6]....
        /*01dc*/ 	.word	0x00000e40


	//   ....[7]....
        /*01e0*/ 	.word	0x00000e90


	//   ....[8]....
        /*01e4*/ 	.word	0x00001ce0


	//   ....[9]....
        /*01e8*/ 	.word	0x00001d10


	//   ....[10]....
        /*01ec*/ 	.word	0x00001d30


	//   ....[11]....
        /*01f0*/ 	.word	0x00001d50


	//   ....[12]....
        /*01f4*/ 	.word	0x00001d70


	//   ....[13]....
        /*01f8*/ 	.word	0x00001dc0


	//   ....[14]....
        /*01fc*/ 	.word	0x00001de0


	//   ....[15]....
        /*0200*/ 	.word	0x00001e00


	//   ....[16]....
        /*0204*/ 	.word	0x00002e50


	//   ....[17]....
        /*0208*/ 	.word	0x00002e90


	//   ....[18]....
        /*020c*/ 	.word	0x00002ef0


	//   ....[19]....
        /*0210*/ 	.word	0x00002f00


	//   ....[20]....
        /*0214*/ 	.word	0x000033c0


	//   ....[21]....
        /*0218*/ 	.word	0x00003450


	//   ....[22]....
        /*021c*/ 	.word	0x000034e0


	//   ....[23]....
        /*0220*/ 	.word	0x00003580


	//   ....[24]....
        /*0224*/ 	.word	0x000035f0


	//----- nvinfo : EIATTR_VRC_CTA_INIT_COUNT
	.align		4
.L_29963:
        /*0228*/ 	.byte	0x02, 0x4a
	.zero		1
	.zero		1


	//----- nvinfo : EIATTR_EXIT_INSTR_OFFSETS
	.align		4
        /*022c*/ 	.byte	0x04, 0x1c
        /*022e*/ 	.short	(.L_29965 - .L_29964)


	//   ....[0]....
.L_29964:
        /*0230*/ 	.word	0x000031f0


	//   ....[1]....
        /*0234*/ 	.word	0x00003230


	//   ....[2]....
        /*0238*/ 	.word	0x00003350


	//----- nvinfo : EIATTR_CRS_STACK_SIZE
	.align		4
.L_29965:
        /*023c*/ 	.byte	0x04, 0x1e
        /*023e*/ 	.short	(.L_29967 - .L_29966)
.L_29966:
        /*0240*/ 	.word	0x00000000


	//----- nvinfo : EIATTR_CBANK_PARAM_SIZE
	.align		4
.L_29967:
        /*0244*/ 	.byte	0x03, 0x19
        /*0246*/ 	.short	0x007c


	//----- nvinfo : EIATTR_PARAM_CBANK
	.align		4
        /*0248*/ 	.byte	0x04, 0x0a
        /*024a*/ 	.short	(.L_29969 - .L_29968)
	.align		4
.L_29968:
        /*024c*/ 	.word	index@(.nv.constant0._ZN4vllm25paged_attention_v1_kernelIffLi64ELi8ELi128ELNS_18Fp8KVCacheDataTypeE0ELb0EEEvPT_PKS2_PKT0_S8_ifPKiSA_iPKfiiiSC_SC_iiiii)
        /*0250*/ 	.short	0x0380
        /*0252*/ 	.short	0x007c


	//----- nvinfo : EIATTR_SW_WAR
	.align		4
.L_29969:
        /*0254*/ 	.byte	0x04, 0x36
        /*0256*/ 	.short	(.L_29971 - .L_29970)
.L_29970:
        /*0258*/ 	.word	0x00000008
.L_29971:


//--------------------- .nv.info._ZN4vllm25paged_attention_v1_kernelIffLi32ELi8ELi128ELNS_18Fp8KVCacheDataTypeE0ELb0EEEvPT_PKS2_PKT0_S8_ifPKiSA_iPKfiiiSC_SC_iiiii --------------------------
	.section	.nv.info._ZN4vllm25paged_attention_v1_kernelIffLi32ELi8ELi128ELNS_18Fp8KVCacheDataTypeE0ELb0EEEvPT_PKS2_PKT0_S8_ifPKiSA_iPKfiiiSC_SC_iiiii,"",@"SHT_CUDA_INFO"
	.sectionflags	@""
	.align	4


	//----- nvinfo : EIATTR_CUDA_API_VERSION
	.align		4
        /*0000*/ 	.byte	0x04, 0x37
        /*0002*/ 	.short	(.L_29973 - .L_29972)
.L_29972:
        /*0004*/ 	.word	0x00000082


	//----- nvinfo : EIATTR_KPARAM_INFO
	.align		4
.L_29973:
        /*0008*/ 	.byte	0x04, 0x17
        /*000a*/ 	.short	(.L_29975 - .L_29974)
.L_29974:
        /*000c*/ 	.word	0x00000000
        /*0010*/ 	.short	0x0013
        /*0012*/ 	.short	0x0078
        /*0014*/ 	.byte	0x00, 0xf0, 0x11, 0x00


	//----- nvinfo : EIATTR_KPARAM_INFO
	.align		4
.L_29975:
        /*0018*/ 	.byte	0x04, 0x17
        /*001a*/ 	.short	(.L_29977 - .L_29976)
.L_29976:
        /*001c*/ 	.word	0x00000000
        /*0020*/ 	.short	0x0012
        /*0022*/ 	.short	0x0074
        /*0024*/ 	.byte	0x00, 0xf0, 0x11, 0x00


	//----- nvinfo : EIATTR_KPARAM_INFO
	.align		4
.L_29977:
        /*0028*/ 	.byte	0x04, 0x17
        /*002a*/ 	.short	(.L_29979 - .L_29978)
.L_29978:
        /*002c*/ 	.word	0x00000000
        /*0030*/ 	.short	0x0011
        /*0032*/ 	.short	0x0070
        /*0034*/ 	.byte	0x00, 0xf0, 0x11, 0x00


	//----- nvinfo : EIATTR_KPARAM_INFO
	.align		4
.L_29979:
        /*0038*/ 	.byte	0x04, 0x17
        /*003a*/ 	.short	(.L_29981 - .L_29980)
.L_29980:
        /*003c*/ 	.word	0x00000000
        /*0040*/ 	.short	0x0010
        /*0042*/ 	.short	0x006c
        /*0044*/ 	.byte	0x00, 0xf0, 0x11, 0x00


	//----- nvinfo : EIATTR_KPARAM_INFO
	.align		4
.L_29981:
        /*0048*/ 	.byte	0x04, 0x17
        /*004a*/ 	.short	(.L_29983 - .L_29982)
.L_29982:
        /*004c*/ 	.word	0x00000000
        /*0050*/ 	.short	0x000f
        /*0052*/ 	.short	0x0068
        /*0054*/ 	.byte	0x00, 0xf0, 0x11, 0x00


	//----- nvinfo : EIATTR_KPARAM_INFO
	.align		4
.L_29983:
        /*0058*/ 	.byte	0x04, 0x17
        /*005a*/ 	.short	(.L_29985 - .L_29984)
.L_29984:
        /*005c*/ 	.word	0x00000000
        /*0060*/ 	.short	0x000e
        /*0062*/ 	.short	0x0060
        /*0064*/ 	.byte	0x00, 0xf5, 0x21, 0x00


	//----- nvinfo : EIATTR_KPARAM_INFO
	.align		4
.L_29985:
        /*0068*/ 	.byte	0x04, 0x17
        /*006a*/ 	.short	(.L_29987 - .L_29986)
.L_29986:
        /*006c*/ 	.word	0x00000000
        /*0070*/ 	.short	0x000d
        /*0072*/ 	.short	0x0058
        /*0074*/ 	.byte	0x00, 0xf5, 0x21, 0x00


	//----- nvinfo : EIATTR_KPARAM_INFO
	.align		4
.L_29987:
        /*0078*/ 	.byte	0x04, 0x17
        /*007a*/ 	.short	(.L_29989 - .L_29988)
.L_29988:
        /*007c*/ 	.word	0x00000000
        /*0080*/ 	.short	0x000c
        /*0082*/ 	.short	0x0050
        /*0084*/ 	.byte	0x00, 0xf0, 0x11, 0x00


	//----- nvinfo : EIATTR_KPARAM_INFO
	.align		4
.L_29989:
        /*0088*/ 	.byte	0x04, 0x17
        /*008a*/ 	.short	(.L_29991 - .L_29990)
.L_29990:
        /*008c*/ 	.word	0x00000000
        /*0090*/ 	.short	0x000b
        /*0092*/ 	.short	0x004c
        /*0094*/ 	.byte	0x00, 0xf0, 0x11, 0x00


	//----- nvinfo : EIATTR_KPARAM_INFO
	.align		4
.L_29991:
        /*0098*/ 	.byte	0x04, 0x17
        /*009a*/ 	.short	(.L_29993 - .L_29992)
.L_29992:
        /*009c*/ 	.word	0x00000000
        /*00a0*/ 	.short	0x000a
        /*00a2*/ 	.short	0x0048
        /*00a4*/ 	.byte	0x00, 0xf0, 0x11, 0x00


	//----- nvinfo : EIATTR_KPARAM_INFO
	.align		4
.L_29993:
        /*00a8*/ 	.byte	0x04, 0x17
        /*00aa*/ 	.short	(.L_29995 - .L_29994)
.L_29994:
        /*00ac*/ 	.word	0x00000000
        /*00b0*/ 	.short	0x0009
        /*00b2*/ 	.short	0x0040
        /*00b4*/ 	.byte	0x00, 0xf5, 0x21, 0x00


	//----- nvinfo : EIATTR_KPARAM_INFO
	.align		4
.L_29995:
        /*00b8*/ 	.byte	0x04, 0x17
        /*00ba*/ 	.short	(.L_29997 - .L_29996)
.L_29996:
        /*00bc*/ 	.word	0x00000000
        /*00c0*/ 	.short	0x0008
        /*00c2*/ 	.short	0x0038
        /*00c4*/ 	.byte	0x00, 0xf0, 0x11, 0x00


	//----- nvinfo : EIATTR_KPARAM_INFO
	.align		4
.L_29997:
        /*00c8*/ 	.byte	0x04, 0x17
        /*00ca*/ 	.short	(.L_29999 - .L_29998)
.L_29998:
        /*00cc*/ 	.word	0x00000000
        /*00d0*/ 	.short	0x0007
        /*00d2*/ 	.short	0x0030
        /*00d4*/ 	.byte	0x00, 0xf5, 0x21, 0x00


	//----- nvinfo : EIATTR_KPARAM_INFO
	.align		4
.L_29999:
        /*00d8*/ 	.byte	0x04, 0x17
        /*00da*/ 	.short	(.L_30001 - .L_30000)
.L_30000:
        /*00dc*/ 	.word	0x00000000
        /*00e0*/ 	.short	0x0006
        /*00e2*/ 	.short	0x0028
        /*00e4*/ 	.byte	0x00, 0xf5, 0x21, 0x00


	//----- nvinfo : EIATTR_KPARAM_INFO
	.align		4
.L_30001:
        /*00e8*/ 	.byte	0x04, 0x17
        /*00ea*/ 	.short	(.L_30003 - .L_30002)
.L_30002:
        /*00ec*/ 	.word	0x00000000
        /*00f0*/ 	.short	0x0005
        /*00f2*/ 	.short	0x0024
        /*00f4*/ 	.byte	0x00, 0xf0, 0x11, 0x00


	//----- nvinfo : EIATTR_KPARAM_INFO
	.align		4
.L_30003:
        /*00f8*/ 	.byte	0x04, 0x17
        /*00fa*/ 	.short	(.L_30005 - .L_30004)
.L_30004:
        /*00fc*/ 	.word	0x00000000
        /*0100*/ 	.short	0x0004
        /*0102*/ 	.short	0x0020
        /*0104*/ 	.byte	0x00, 0xf0, 0x11, 0x00


	//----- nvinfo : EIATTR_KPARAM_INFO
	.align		4
.L_30005:
        /*0108*/ 	.byte	0x04, 0x17
        /*010a*/ 	.short	(.L_30007 - .L_30006)
.L_30006:
        /*010c*/ 	.word	0x00000000
        /*0110*/ 	.short	0x0003
        /*0112*/ 	.short	0x0018
        /*0114*/ 	.byte	0x00, 0xf5, 0x21, 0x00


	//----- nvinfo : EIATTR_KPARAM_INFO
	.align		4
.L_30007:
        /*0118*/ 	.byte	0x04, 0x17
        /*011a*/ 	.short	(.L_30009 - .L_30008)
.L_30008:
        /*011c*/ 	.word	0x00000000
        /*0120*/ 	.short	0x0002
        /*0122*/ 	.short	0x0010
        /*0124*/ 	.byte	0x00, 0xf5, 0x21, 0x00


	//----- nvinfo : EIATTR_KPARAM_INFO
	.align		4
.L_30009:
        /*0128*/ 	.byte	0x04, 0x17
        /*012a*/ 	.short	(.L_30011 - .L_30010)
.L_30010:
        /*012c*/ 	.word	0x00000000
        /*0130*/ 	.short	0x0001
        /*0132*/ 	.short	0x0008
        /*0134*/ 	.byte	0x00, 0xf5, 0x21, 0x00


	//----- nvinfo : EIATTR_KPARAM_INFO
	.align		4
.L_30011:
        /*0138*/ 	.byte	0x04, 0x17
        /*013a*/ 	.short	(.L_30013 - .L_30012)
.L_30012:
        /*013c*/ 	.word	0x00000000
        /*0140*/ 	.short	0x0000
        /*0142*/ 	.short	0x0000
        /*0144*/ 	.byte	0x00, 0xf5, 0x21, 0x00


	//----- nvinfo : EIATTR_SPARSE_MMA_MASK
	.align		4
.L_30013:
        /*0148*/ 	.byte	0x03, 0x50
        /*014a*/ 	.short	0x0000


	//----- nvinfo : EIATTR_MAXREG_COUNT
	.align		4
        /*014c*/ 	.byte	0x03, 0x1b
        /*014e*/ 	.short	0x00ff


	//----- nvinfo : EIATTR_NUM_BARRIERS
	.align		4
        /*0150*/ 	.byte	0x02, 0x4c
        /*0152*/ 	.byte	0x01
	.zero		1


	//----- nvinfo : EIATTR_MERCURY_ISA_VERSION
	.align		4
        /*0154*/ 	.byte	0x03, 0x5f
        /*0156*/ 	.short	0x0101


	//----- nvinfo : EIATTR_UNUSED_LOAD_BYTE_OFFSET
	.align		4
        /*0158*/ 	.byte	0x04, 0x44
        /*015a*/ 	.short	(.L_30015 - .L_30014)


	//   ....[0]....
.L_30014:
        /*015c*/ 	.word	0x00000b00
        /*0160*/ 	.word	0x0000fff0


	//----- nvinfo : EIATTR_COOP_GROUP_MASK_REGIDS
	.align		4
.L_30015:
        /*0164*/ 	.byte	0x04, 0x29
        /*0166*/ 	.short	(.L_30017 - .L_30016)


	//   ....[0]....
.L_30016:
        /*0168*/ 	.word	0xffffffff


	//   ....[1]....
        /*016c*/ 	.word	0xffffffff


	//   ....[2]....
        /*0170*/ 	.word	0xffffffff


	//   ....[3]....
        /*0174*/ 	.word	0xffffffff


	//   ....[4]....
        /*0178*/ 	.word	0xffffffff


	//   ....[5]....
        /*017c*/ 	.word	0xffffffff


	//   ....[6]....
        /*0180*/ 	.word	0xffffffff


	//   ....[7]....
        /*0184*/ 	.word	0xffffffff


	//   ....[8]....
        /*0188*/ 	.word	0xffffffff


	//   ....[9]....
        /*018c*/ 	.word	0xffffffff


	//   ....[10]....
        /*0190*/ 	.word	0xffffffff


	//   ....[11]....
        /*0194*/ 	.word	0xffffffff


	//   ....[12]....
        /*0198*/ 	.word	0xffffffff


	//   ....[13]....
        /*019c*/ 	.word	0xffffffff


	//   ....[14]....
        /*01a0*/ 	.word	0xffffffff


	//   ....[15]....
        /*01a4*/ 	.word	0xffffffff


	//   ....[16]....
        /*01a8*/ 	.word	0xffffffff


	//   ....[17]....
        /*01ac*/ 	.word	0xffffffff


	//   ....[18]....
        /*01b0*/ 	.word	0xffffffff


	//   ....[19]....
        /*01b4*/ 	.word	0xffffffff


	//   ....[20]....
        /*01b8*/ 	.word	0xffffffff


	//   ....[21]....
        /*01bc*/ 	.word	0xffffffff


	//   ....[22]....
        /*01c0*/ 	.word	0x05000019


	//   ....[23]....
        /*01c4*/ 	.word	0x05000019


	//   ....[24]....
        /*01c8*/ 	.word	0x05000019


	//   ....[25]....
        /*01cc*/ 	.word	0x05000019


	//   ....[26]....
        /*01d0*/ 	.word	0x05000019


	//   ....[27]....
        /*01d4*/ 	.word	0x05000019


	//   ....[28]....
        /*01d8*/ 	.word	0x05000019


	//   ....[29]....
        /*01dc*/ 	.word	0x05000019


	//   ....[30]....
        /*01e0*/ 	.word	0x05000019


	//----- nvinfo : EIATTR_COOP_GROUP_INSTR_OFFSETS
	.align		4
.L_30017:
        /*01e4*/ 	.byte	0x04, 0x28
        /*01e6*/ 	.short	(.L_30019 - .L_30018)


	//   ....[0]....
.L_30018:
        /*01e8*/ 	.word	0x00000980


	//   ....[1]....
        /*01ec*/ 	.word	0x000009a0


	//   ....[2]....
        /*01f0*/ 	.word	0x00000e60


	//   ....[3]....
        /*01f4*/ 	.word	0x00000e80


	//   ....[4]....
        /*01f8*/ 	.word	0x00000f60


	//   ....[5]....
        /*01fc*/ 	.word	0x00001000


	//   ....[6]....
        /*0200*/ 	.word	0x00001150


	//   ....[7]....
        /*0204*/ 	.word	0x00001170


	//   ....[8]....
        /*0208*/ 	.word	0x00001190


	//   ....[9]....
        /*020c*/ 	.word	0x00001310


	//   ....[10]....
        /*0210*/ 	.word	0x00001330


	//   ....[11]....
        /*0214*/ 	.word	0x00001350


	//   ....[12]....
        /*0218*/ 	.word	0x00002190


	//   ....[13]....
        /*021c*/ 	.word	0x000021c0


	//   ....[14]....
        /*0220*/ 	.word	0x000021e0


	//   ....[15]....
        /*0224*/ 	.word	0x00002200


	//   ....[16]....
        /*0228*/ 	.word	0x00002220


	//   ....[17]....
        /*022c*/ 	.word	0x00002270


	//   ....[18]....
        /*0230*/ 	.word	0x00002290


	//   ....[19]....
        /*0234*/ 	.word	0x000022b0


	//   ....[20]....
        /*0238*/ 	.word	0x00003650


	//   ....[21]....
        /*023c*/ 	.word	0x00003690


	//   ....[22]....
        /*0240*/ 	.word	0x00003a00


	//   ....[23]....
        /*0244*/ 	.word	0x00003a60


	//   ....[24]....
        /*0248*/ 	.word	0x00003c50


	//   ....[25]....
        /*024c*/ 	.word	0x00003d30


	//   ....[26]....
        /*0250*/ 	.word	0x00003e60


	//   ....[27]....
        /*0254*/ 	.word	0x00003ee0


	//   ....[28]....
        /*0258*/ 	.word	0x00003f70


	//   ....[29]....
        /*025c*/ 	.word	0x00003ff0


	//   ....[30]....
        /*0260*/ 	.word	0x00004050


	//----- nvinfo : EIATTR_VRC_CTA_INIT_COUNT
	.align		4
.L_30019:
        /*0264*/ 	.byte	0x02, 0x4a
	.zero		1
	.zero		1


	//----- nvinfo : EIATTR_EXIT_INSTR_OFFSETS
	.align		4
        /*0268*/ 	.byte	0x04, 0x1c
        /*026a*/ 	.short	(.L_30021 - .L_30020)


	//   ....[0]....
.L_30020:
        /*026c*/ 	.word	0x00003880


	//   ....[1]....
        /*0270*/ 	.word	0x000038c0


	//   ....[2]....
        /*0274*/ 	.word	0x000039b0


	//----- nvinfo : EIATTR_CRS_STACK_SIZE
	.align		4
.L_30021:
        /*0278*/ 	.byte	0x04, 0x1e
        /*027a*/ 	.short	(.L_30023 - .L_30022)
.L_30022:
        /*027c*/ 	.word	0x00000000


	//----- nvinfo : EIATTR_CBANK_PARAM_SIZE
	.align		4
.L_30023:
        /*0280*/ 	.byte	0x03, 0x19
        /*0282*/ 	.short	0x007c


	//----- nvinfo : EIATTR_PARAM_CBANK
	.align		4
        /*0284*/ 	.byte	0x04, 0x0a
        /*0286*/ 	.short	(.L_30025 - .L_30024)
	.align		4
.L_30024:
        /*0288*/ 	.word	index@(.nv.constant0._ZN4vllm25paged_attention_v1_kernelIffLi32ELi8ELi128ELNS_18Fp8KVCacheDataTypeE0ELb0EEEvPT_PKS2_PKT0_S8_ifPKiSA_iPKfiiiSC_SC_iiiii)
        /*028c*/ 	.short	0x0380
        /*028e*/ 	.short	0x007c


	//----- nvinfo : EIATTR_SW_WAR
	.align		4
.L_30025:
        /*0290*/ 	.byte	0x04, 0x36
        /*0292*/ 	.short	(.L_30027 - .L_30026)
.L_30026:
        /*0294*/ 	.word	0x00000008
.L_30027:


//--------------------- .nv.info._ZN4vllm25paged_attention_v1_kernelIffLi256ELi8ELi128ELNS_18Fp8KVCacheDataTypeE0ELb1EEEvPT_PKS2_PKT0_S8_ifPKiSA_iPKfiiiSC_SC_iiiii --------------------------
	.section	.nv.info._ZN4vllm25paged_attention_v1_kernelIffLi256ELi8ELi128ELNS_18Fp8KVCacheDataTypeE0ELb1EEEvPT_PKS2_PKT0_S8_ifPKiSA_iPKfiiiSC_SC_iiiii,"",@"SHT_CUDA_INFO"
	.sectionflags	@""
	.align	4


	//----- nvinfo : EIATTR_CUDA_API_VERSION
	.align		4
        /*0000*/ 	.byte	0x04, 0x37
        /*0002*/ 	.short	(.L_30029 - .L_30028)
.L_30028:
        /*0004*/ 	.word	0x00000082


	//----- nvinfo : EIATTR_KPARAM_INFO
	.align		4
.L_30029:
        /*0008*/ 	.byte	0x04, 0x17
        /*000a*/ 	.short	(.L_30031 - .L_30030)
.L_30030:
        /*000c*/ 	.word	0x00000000
        /*0010*/ 	.short	0x0013
        /*0012*/ 	.short	0x0078
        /*0014*/ 	.byte	0x00, 0xf0, 0x11, 0x00


	//----- nvinfo : EIATTR_KPARAM_INFO
	.align		4
.L_30031:
        /*0018*/ 	.byte	0x04, 0x17
        /*001a*/ 	.short	(.L_30033 - .L_30032)
.L_30032:
        /*001c*/ 	.word	0x00000000
        /*0020*/ 	.short	0x0012
        /*0022*/ 	.short	0x0074
        /*0024*/ 	.byte	0x00, 0xf0, 0x11, 0x00


	//----- nvinfo : EIATTR_KPARAM_INFO
	.align		4
.L_30033:
        /*0028*/ 	.byte	0x04, 0x17
        /*002a*/ 	.short	(.L_30035 - .L_30034)
.L_30034:
        /*002c*/ 	.word	0x00000000
        /*0030*/ 	.short	0x0011
        /*0032*/ 	.short	0x0070
        /*0034*/ 	.byte	0x00, 0xf0, 0x11, 0x00


	//----- nvinfo : EIATTR_KPARAM_INFO
	.align		4
.L_30035:
        /*0038*/ 	.byte	0x04, 0x17
        /*003a*/ 	.short	(.L_30037 - .L_30036)
.L_30036:
        /*003c*/ 	.word	0x00000000
        /*0040*/ 	.short	0x0010
        /*0042*/ 	.short	0x006c
        /*0044*/ 	.byte	0x00, 0xf0, 0x11, 0x00


	//----- nvinfo : EIATTR_KPARAM_INFO
	.align		4
.L_30037:
        /*0048*/ 	.byte	0x04, 0x17
        /*004a*/ 	.short	(.L_30039 - .L_30038)
.L_30038:
        /*004c*/ 	.word	0x00000000
        /*0050*/ 	.short	0x000f
        /*0052*/ 	.short	0x0068
        /*0054*/ 	.byte	0x00, 0xf0, 0x11, 0x00


	//----- nvinfo : EIATTR_KPARAM_INFO
	.align		4
.L_30039:
        /*0058*/ 	.byte	0x04, 0x17
        /*005a*/ 	.short	(.L_30041 - .L_30040)
.L_30040:
        /*005c*/ 	.word	0x00000000
        /*0060*/ 	.short	0x000e
        /*0062*/ 	.short	0x0060
        /*0064*/ 	.byte	0x00, 0xf5, 0x21, 0x00


	//----- nvinfo : EIATTR_KPARAM_INFO
	.align		4
.L_30041:
        /*0068*/ 	.byte	0x04, 0x17
        /*006a*/ 	.short	(.L_30043 - .L_30042)
.L_30042:
        /*006c*/ 	.word	0x00000000
        /*0070*/ 	.short	0x000d
        /*0072*/ 	.short	0x0058
        /*0074*/ 	.byte	0x00, 0xf5, 0x21, 0x00


	//----- nvinfo : EIATTR_KPARAM_INFO
	.align		4
.L_30043:
        /*0078*/ 	.byte	0x04, 0x17
        /*007a*/ 	.short	(.L_30045 - .L_30044)
.L_30044:
        /*007c*/ 	.word	0x00000000
        /*0080*/ 	.short	0x000c
        /*0082*/ 	.short	0x0050
        /*0084*/ 	.byte	0x00, 0xf0, 0x11, 0x00


	//----- nvinfo : EIATTR_KPARAM_INFO
	.align		4
.L_30045:
        /*0088*/ 	.byte	0x04, 0x17
        /*008a*/ 	.short	(.L_30047 - .L_30046)
.L_30046:
        /*008c*/ 	.word	0x00000000
        /*0090*/ 	.short	0x000b
        /*0092*/ 	.short	0x004c
        /*0094*/ 	.byte	0x00, 0xf0, 0x11, 0x00


	//----- nvinfo : EIATTR_KPARAM_INFO
	.align		4
.L_30047:
        /*0098*/ 	.byte	0x04, 0x17
        /*009a*/ 	.short	(.L_30049 - .L_30048)
.L_30048:
        /*009c*/ 	.word	0x00000000
        /*00a0*/ 	.short	0x000a
        /*00a2*/ 	.short	0x0048
        /*00a4*/ 	.byte	0x00, 0xf0, 0x11, 0x00


	//----- nvinfo : EIATTR_KPARAM_INFO
	.align		4
.L_30049:
        /*00a8*/ 	.byte	0x04, 0x17
        /*00aa*/ 	.short	(.L_30051 - .L_30050)
.L_30050:
        /*00ac*/ 	.word	0x00000000
        /*00b0*/ 	.short	0x0009
        /*00b2*/ 	.short	0x0040
        /*00b4*/ 	.byte	0x00, 0xf5, 0x21, 0x00


	//----- nvinfo : EIATTR_KPARAM_INFO
	.align		4
.L_30051:
        /*00b8*/ 	.byte	0x04, 0x17
        /*00ba*/ 	.short	(.L_30053 - .L_30052)
.L_30052:
        /*00bc*/ 	.word	0x00000000
        /*00c0*/ 	.short	0x0008
        /*00c2*/ 	.short	0x0038
        /*00c4*/ 	.byte	0x00, 0xf0, 0x11, 0x00


	//----- nvinfo : EIATTR_KPARAM_INFO
	.align		4
.L_30053:
        /*00c8*/ 	.byte	0x04, 0x17
        /*00ca*/ 	.short	(.L_30055 - .L_30054)
.L_30054:
        /*00cc*/ 	.word	0x00000000
        /*00d0*/ 	.short	0x0007
        /*00d2*/ 	.short	0x0030
        /*00d4*/ 	.byte	0x00, 0xf5, 0x21, 0x00


	//----- nvinfo : EIATTR_KPARAM_INFO
	.align		4
.L_30055:
        /*00d8*/ 	.byte	0x04, 0x17
        /*00da*/ 	.short	(.L_30057 - .L_30056)
.L_30056:
        /*00dc*/ 	.word	0x00000000
        /*00e0*/ 	.short	0x0006
        /*00e2*/ 	.short	0x0028
        /*00e4*/ 	.byte	0x00, 0xf5, 0x21, 0x00


	//----- nvinfo : EIATTR_KPARAM_INFO
	.align		4
.L_30057:
        /*00e8*/ 	.byte	0x04, 0x17
        /*00ea*/ 	.short	(.L_30059 - .L_30058)
.L_30058:
        /*00ec*/ 	.word	0x00000000
        /*00f0*/ 	.short	0x0005
        /*00f2*/ 	.short	0x0024
        /*00f4*/ 	.byte	0x00, 0xf0, 0x11, 0x00


	//----- nvinfo : EIATTR_KPARAM_INFO
	.align		4
.L_30059:
        /*00f8*/ 	.byte	0x04, 0x17
        /*00fa*/ 	.short	(.L_30061 - .L_30060)
.L_30060:
        /*00fc*/ 	.word	0x00000000
        /*0100*/ 	.short	0x0004
        /*0102*/ 	.short	0x0020
        /*0104*/ 	.byte	0x00, 0xf0, 0x11, 0x00


	//----- nvinfo : EIATTR_KPARAM_INFO
	.align		4
.L_30061:
        /*0108*/ 	.byte	0x04, 0x17
        /*010a*/ 	.short	(.L_30063 - .L_30062)
.L_30062:
        /*010c*/ 	.word	0x00000000
        /*0110*/ 	.short	0x0003
        /*0112*/ 	.short	0x0018
        /*0114*/ 	.byte	0x00, 0xf5, 0x21, 0x00


	//----- nvinfo : EIATTR_KPARAM_INFO
	.align		4
.L_30063:
        /*0118*/ 	.byte	0x04, 0x17
        /*011a*/ 	.short	(.L_30065 - .L_30064)
.L_30064:
        /*011c*/ 	.word	0x00000000
        /*0120*/ 	.short	0x0002
        /*0122*/ 	.short	0x0010
        /*0124*/ 	.byte	0x00, 0xf5, 0x21, 0x00


	//----- nvinfo : EIATTR_KPARAM_INFO
	.align		4
.L_30065:
        /*0128*/ 	.byte	0x04, 0x17
        /*012a*/ 	.short	(.L_30067 - .L_30066)
.L_30066:
        /*012c*/ 	.word	0x00000000
        /*0130*/ 	.short	0x0001
        /*0132*/ 	.short	0x0008
        /*0134*/ 	.byte	0x00, 0xf5, 0x21, 0x00


	//----- nvinfo : EIATTR_KPARAM_INFO
	.align		4
.L_30067:
        /*0138*/ 	.byte	0x04, 0x17
        /*013a*/ 	.short	(.L_30069 - .L_30068)
.L_30068:
        /*013c*/ 	.word	0x00000000
        /*0140*/ 	.short	0x0000
        /*0142*/ 	.short	0x0000
        /*0144*/ 	.byte	0x00, 0xf5, 0x21, 0x00


	//----- nvinfo : EIATTR_SPARSE_MMA_MASK
	.align		4
.L_30069:
        /*0148*/ 	.byte	0x03, 0x50
        /*014a*/ 	.short	0x0000


	//----- nvinfo : EIATTR_MAXREG_COUNT
	.align		4
        /*014c*/ 	.byte	0x03, 0x1b
        /*014e*/ 	.short	0x00ff


	//----- nvinfo : EIATTR_NUM_BARRIERS
	.align		4
        /*0150*/ 	.byte	0x02, 0x4c
        /*0152*/ 	.byte	0x01
	.zero		1


	//----- nvinfo : EIATTR_MERCURY_ISA_VERSION
	.align		4
        /*0154*/ 	.byte	0x03, 0x5f
        /*0156*/ 	.short	0x0101


	//----- nvinfo : EIATTR_COOP_GROUP_MASK_REGIDS
	.align		4
        /*0158*/ 	.byte	0x04, 0x29
        /*015a*/ 	.short	(.L_30071 - .L_30070)


	//   ....[0]....
.L_30070:
        /*015c*/ 	.word	0xffffffff


	//   ....[1]....
        /*0160*/ 	.word	0xffffffff


	//   ....[2]....
        /*0164*/ 	.word	0xffffffff


	//   ....[3]....
        /*0168*/ 	.word	0xffffffff


	//   ....[4]....
        /*016c*/ 	.word	0xffffffff


	//   ....[5]....
        /*0170*/ 	.word	0xffffffff


	//   ....[6]....
        /*0174*/ 	.word	0xffffffff


	//   ....[7]....
        /*0178*/ 	.word	0xffffffff


	//   ....[8]....
        /*017c*/ 	.word	0xffffffff


	//   ....[9]....
        /*0180*/ 	.word	0xffffffff


	//   ....[10]....
        /*0184*/ 	.word	0xffffffff


	//   ....[11]....
        /*0188*/ 	.word	0xffffffff


	//   ....[12]....
        /*018c*/ 	.word	0xffffffff


	//   ....[13]....
        /*0190*/ 	.word	0xffffffff


	//   ....[14]....
        /*0194*/ 	.word	0xffffffff


	//   ....[15]....
        /*0198*/ 	.word	0xffffffff


	//   ....[16]....
        /*019c*/ 	.word	0xffffffff


	//   ....[17]....
        /*01a0*/ 	.word	0xffffffff


	//   ....[18]....
        /*01a4*/ 	.word	0xffffffff


	//   ....[19]....
        /*01a8*/ 	.word	0xffffffff


	//   ....[20]....
        /*01ac*/ 	.word	0xffffffff


	//   ....[21]....
        /*01b0*/ 	.word	0xffffffff


	//   ....[22]....
        /*01b4*/ 	.word	0xffffffff


	//   ....[23]....
        /*01b8*/ 	.word	0xffffffff


	//   ....[24]....
        /*01bc*/ 	.word	0xffffffff


	//   ....[25]....
        /*01c0*/ 	.word	0xffffffff


	//   ....[26]....
        /*01c4*/ 	.word	0xffffffff


	//   ....[27]....
        /*01c8*/ 	.word	0xffffffff


	//   ....[28]....
        /*01cc*/ 	.word	0xffffffff


	//   ....[29]....
        /*01d0*/ 	.word	0xffffffff


	//   ....[30]....
        /*01d4*/ 	.word	0xffffffff


	//   ....[31]....
        /*01d8*/ 	.word	0xffffffff


	//   ....[32]....
        /*01dc*/ 	.word	0x0500000e


	//   ....[33]....
        /*01e0*/ 	.word	0x0500000e


	//   ....[34]....
        /*01e4*/ 	.word	0x0500000e


	//   ....[35]....
        /*01e8*/ 	.word	0x0500000e


	//   ....[36]....
        /*01ec*/ 	.word	0x0500000e


	//----- nvinfo : EIATTR_COOP_GROUP_INSTR_OFFSETS
	.align		4
.L_30071:
        /*01f0*/ 	.byte	0x04, 0x28
        /*01f2*/ 	.short	(.L_30073 - .L_30072)


	//   ....[0]....
.L_30072:
        /*01f4*/ 	.word	0x00001800


	//   ....[1]....
        /*01f8*/ 	.word	0x00001820


	//   ....[2]....
        /*01fc*/ 	.word	0x000019c0


	//   ....[3]....
        /*0200*/ 	.word	0x000019e0


	//   ....[4]....
        /*0204*/ 	.word	0x00001a00


	//   ....[5]....
        /*0208*/ 	.word	0x00001b10


	//   ....[6]....
        /*020c*/ 	.word	0x00001b50


	//   ....[7]....
        /*0210*/ 	.word	0x00001bc0


	//   ....[8]....
        /*0214*/ 	.word	0x000029f0


	//   ....[9]....
        /*0218*/ 	.word	0x00002a30


	//   ....[10]....
        /*021c*/ 	.word	0x00002a50


	//   ....[11]....
        /*0220*/ 	.word	0x00002a70


	//   ....[12]....
        /*0224*/ 	.word	0x00002a90


	//   ....[13]....
        /*0228*/ 	.word	0x00002ae0


	//   ....[14]....
        /*022c*/ 	.word	0x00002b00


	//   ....[15]....
        /*0230*/ 	.word	0x00002b20


	//   ....[16]....
        /*0234*/ 	.word	0x00004b20


	//   ....[17]....
        /*0238*/ 	.word	0x00004b50


	//   ....[18]....
        /*023c*/ 	.word	0x00004b70


	//   ....[19]....
        /*0240*/ 	.word	0x00004b80


	//   ....[20]....
        /*0244*/ 	.word	0x00004b90


	//   ....[21]....
        /*0248*/ 	.word	0x00004ba0


	//   ....[22]....
        /*024c*/ 	.word	0x00004bc0


	//   ....[23]....
        /*0250*/ 	.word	0x00004bf0


	//   ....[24]....
        /*0254*/ 	.word	0x00004c20


	//   ....[25]....
        /*0258*/ 	.word	0x00004c50


	//   ....[26]....
        /*025c*/ 	.word	0x00004c80


	//   ....[27]....
        /*0260*/ 	.word	0x00004ca0


	//   ....[28]....
        /*0264*/ 	.word	0x00004cb0


	//   ....[29]....
        /*0268*/ 	.word	0x00004cd0


	//   ....[30]....
        /*026c*/ 	.word	0x00004cf0


	//   ....[31]....
        /*0270*/ 	.word	0x00004d10


	//   ....[32]....
        /*0274*/ 	.word	0x000057f0


	//   ....[33]....
        /*0278*/ 	.word	0x00005890


	//   ....[34]....
        /*027c*/ 	.word	0x00005920


	//   ....[35]....
        /*0280*/ 	.word	0x000059c0


	//   ....[36]....
        /*0284*/ 	.word	0x00005a30


	//----- nvinfo : EIATTR_VRC_CTA_INIT_COUNT
	.align		4
.L_30073:
        /*0288*/ 	.byte	0x02, 0x4a
	.zero		1
	.zero		1


	//----- nvinfo : EIATTR_EXIT_INSTR_OFFSETS
	.align		4
        /*028c*/ 	.byte	0x04, 0x1c
        /*028e*/ 	.short	(.L_30075 - .L_30074)


	//   ....[0]....
.L_30074:
        /*0290*/ 	.word	0x00005590


	//   ....[1]....
        /*0294*/ 	.word	0x000055f0


	//   ....[2]....
        /*0298*/ 	.word	0x00005790


	//----- nvinfo : EIATTR_CRS_STACK_SIZE
	.align		4
.L_30075:
        /*029c*/ 	.byte	0x04, 0x1e
        /*029e*/ 	.short	(.L_30077 - .L_30076)
.L_30076:
        /*02a0*/ 	.word	0x00000000


	//----- nvinfo : EIATTR_CBANK_PARAM_SIZE
	.align		4
.L_30077:
        /*02a4*/ 	.byte	0x03, 0x19
        /*02a6*/ 	.short	0x007c


	//----- nvinfo : EIATTR_PARAM_CBANK
	.align		4
        /*02a8*/ 	.byte	0x04, 0x0a
        /*02aa*/ 	.short	(.L_30079 - .L_30078)
	.align		4
.L_30078:
        /*02ac*/ 	.word	index@(.nv.constant0._ZN4vllm25paged_attention_v1_kernelIffLi256ELi8ELi128ELNS_18Fp8KVCacheDataTypeE0ELb1EEEvPT_PKS2_PKT0_S8_ifPKiSA_iPKfiiiSC_SC_iiiii)
        /*02b0*/ 	.short	0x0380
        /*02b2*/ 	.short	0x007c


	//----- nvinfo : EIATTR_SW_WAR
	.align		4
.L_30079:
        /*02b4*/ 	.byte	0x04, 0x36
        /*02b6*/ 	.short	(.L_30081 - .L_30080)
.L_30080:
        /*02b8*/ 	.word	0x00000008
.L_30081:


//--------------------- .nv.info._ZN4vllm25paged_attention_v1_kernelIffLi192ELi8ELi128ELNS_18Fp8KVCacheDataTypeE0ELb1EEEvPT_PKS2_PKT0_S8_ifPKiSA_iPKfiiiSC_SC_iiiii --------------------------
	.section	.nv.info._ZN4vllm25paged_attention_v1_kernelIffLi192ELi8ELi128ELNS_18Fp8KVCacheDataTypeE0ELb1EEEvPT_PKS2_PKT0_S8_ifPKiSA_iPKfiiiSC_SC_iiiii,"",@"SHT_CUDA_INFO"
	.sectionflags	@""
	.align	4


	//----- nvinfo : EIATTR_CUDA_API_VERSION
	.align		4
        /*0000*/ 	.byte	0x04, 0x37
        /*0002*/ 	.short	(.L_30083 - .L_30082)
.L_30082:
        /*0004*/ 	.word	0x00000082


	//----- nvinfo : EIATTR_KPARAM_INFO
	.align		4
.L_30083:
        /*0008*/ 	.byte	0x04, 0x17
        /*000a*/ 	.short	(.L_30085 - .L_30084)
.L_30084:
        /*000c*/ 	.word	0x00000000
        /*0010*/ 	.short	0x0013
        /*0012*/ 	.short	0x0078
        /*0014*/ 	.byte	0x00, 0xf0, 0x11, 0x00


	//----- nvinfo : EIATTR_KPARAM_INFO
	.align		4
.L_30085:
        /*0018*/ 	.byte	0x04, 0x17
        /*001a*/ 	.short	(.L_30087 - .L_30086)
.L_30086:
        /*001c*/ 	.word	0x00000000
        /*0020*/ 	.short	0x0012
        /*0022*/ 	.short	0x0074
        /*0024*/ 	.byte	0x00, 0xf0, 0x11, 0x00


	//----- nvinfo : EIATTR_KPARAM_INFO
	.align		4
.L_30087:
        /*0028*/ 	.byte	0x04, 0x17
        /*002a*/ 	.short	(.L_30089 - .L_30088)
.L_30088:
        /*002c*/ 	.word	0x00000000
        /*0030*/ 	.short	0x0011
        /*0032*/ 	.short	0x0070
        /*0034*/ 	.byte	0x00, 0xf0, 0x11, 0x00


	//----- nvinfo : EIATTR_KPARAM_INFO
	.align		4
.L_30089:
        /*0038*/ 	.byte	0x04, 0x17
        /*003a*/ 	.short	(.L_30091 - .L_30090)
.L_30090:
        /*003c*/ 	.word	0x00000000
        /*0040*/ 	.short	0x0010
        /*0042*/ 	.short	0x006c
        /*0044*/ 	.byte	0x00, 0xf0, 0x11, 0x00


	//----- nvinfo : EIATTR_KPARAM_INFO
	.align		4
.L_30091:
        /*0048*/ 	.byte	0x04, 0x17
        /*004a*/ 	.short	(.L_30093 - .L_30092)
.L_30092:
        /*004c*/ 	.word	0x00000000
        /*0050*/ 	.short	0x000f
        /*0052*/ 	.short	0x0068
        /*0054*/ 	.byte	0x00, 0xf0, 0x11, 0x00


	//----- nvinfo : EIATTR_KPARAM_INFO
	.align		4
.L_30093:
        /*0058*/ 	.byte	0x04, 0x17
        /*005a*/ 	.short	(.L_30095 - .L_30094)
.L_30094:
        /*005c*/ 	.word	0x00000000
        /*0060*/ 	.short	0x000e
        /*0062*/ 	.short	0x0060
        /*0064*/ 	.byte	0x00, 0xf5, 0x21, 0x00


	//----- nvinfo : EIATTR_KPARAM_INFO
	.align		4
.L_30095:
        /*0068*/ 	.byte	0x04, 0x17
        /*006a*/ 	.short	(.L_30097 - .L_30096)
.L_30096:
        /*006c*/ 	.word	0x00000000
        /*0070*/ 	.short	0x000d
        /*0072*/ 	.short	0x0058
        /*0074*/ 	.byte	0x00, 0xf5, 0x21, 0x00


	//----- nvinfo : EIATTR_KPARAM_INFO
	.align		4
.L_30097:
        /*0078*/ 	.byte	0x04, 0x17
        /*007a*/ 	.short	(.L_30099 - .L_30098)
.L_30098:
        /*007c*/ 	.word	0x00000000
        /*0080*/ 	.short	0x000c
        /*0082*/ 	.short	0x0050
        /*0084*/ 	.byte	0x00, 0xf0, 0x11, 0x00


	//----- nvinfo : EIATTR_KPARAM_INFO
	.align		4
.L_30099:
        /*0088*/ 	.byte	0x04, 0x17
        /*008a*/ 	.short	(.L_30101 - .L_30100)
.L_30100:
        /*008c*/ 	.word	0x00000000
        /*0090*/ 	.short	0x000b
        /*0092*/ 	.short	0x004c
        /*0094*/ 	.byte	0x00, 0xf0, 0x11, 0x00


	//----- nvinfo : EIATTR_KPARAM_INFO
	.align		4
.L_30101:
        /*0098*/ 	.byte	0x04, 0x17
        /*009a*/ 	.short	(.L_30103 - .L_30102)
.L_30102:
        /*009c*/ 	.word	0x00000000
        /*00a0*/ 	.short	0x000a
        /*00a2*/ 	.short	0x0048
        /*00a4*/ 	.byte	0x00, 0xf0, 0x11, 0x00


	//----- nvinfo : EIATTR_KPARAM_INFO
	.align		4
.L_30103:
        /*00a8*/ 	.byte	0x04, 0x17
        /*00aa*/ 	.short	(.L_30105 - .L_30104)
.L_30104:
        /*00ac*/ 	.word	0x00000000
        /*00b0*/ 	.short	0x0009
        /*00b2*/ 	.short	0x0040
        /*00b4*/ 	.byte	0x00, 0xf5, 0x21, 0x00


	//----- nvinfo : EIATTR_KPARAM_INFO
	.align		4
.L_30105:
        /*00b8*/ 	.byte	0x04, 0x17
        /*00ba*/ 	.short	(.L_30107 - .L_30106)
.L_30106:
        /*00bc*/ 	.word	0x00000000
        /*00c0*/ 	.short	0x0008
        /*00c2*/ 	.short	0x0038
        /*00c4*/ 	.byte	0x00, 0xf0, 0x11, 0x00


	//----- nvinfo : EIATTR_KPARAM_INFO
	.align		4
.L_30107:
        /*00c8*/ 	.byte	0x04, 0x17
        /*00ca*/ 	.short	(.L_30109 - .L_30108)
.L_30108:
        /*00cc*/ 	.word	0x00000000
        /*00d0*/ 	.short	0x0007
        /*00d2*/ 	.short	0x0030
        /*00d4*/ 	.byte	0x00, 0xf5, 0x21, 0x00


	//----- nvinfo : EIATTR_KPARAM_INFO
	.align		4
.L_30109:
        /*00d8*/ 	.byte	0x04, 0x17
        /*00da*/ 	.short	(.L_30111 - .L_30110)
.L_30110:
        /*00dc*/ 	.word	0x00000000
        /*00e0*/ 	.short	0x0006
        /*00e2*/ 	.short	0x0028
        /*00e4*/ 	.byte	0x00, 0xf5, 0x21, 0x00


	//----- nvinfo : EIATTR_KPARAM_INFO
	.align		4
.L_30111:
        /*00e8*/ 	.byte	0x04, 0x17
        /*00ea*/ 	.short	(.L_30113 - .L_30112)
.L_30112:
        /*00ec*/ 	.word	0x00000000
        /*00f0*/ 	.short	0x0005
        /*00f2*/ 	.short	0x0024
        /*00f4*/ 	.byte	0x00, 0xf0, 0x11, 0x00


	//----- nvinfo : EIATTR_KPARAM_INFO
	.align		4
.L_30113:
        /*00f8*/ 	.byte	0x04, 0x17
        /*00fa*/ 	.short	(.L_30115 - .L_30114)
.L_30114:
        /*00fc*/ 	.word	0x00000000
        /*0100*/ 	.short	0x0004
        /*0102*/ 	.short	0x0020
        /*0104*/ 	.byte	0x00, 0xf0, 0x11, 0x00


	//----- nvinfo : EIATTR_KPARAM_INFO
	.align		4
.L_30115:
        /*0108*/ 	.byte	0x04, 0x17
        /*010a*/ 	.short	(.L_30117 - .L_30116)
.L_30116:
        /*010c*/ 	.word	0x00000000
        /*0110*/ 	.short	0x0003
        /*0112*/ 	.short	0x0018
        /*0114*/ 	.byte	0x00, 0xf5, 0x21, 0x00


	//----- nvinfo : EIATTR_KPARAM_INFO
	.align		4
.L_30117:
        /*0118*/ 	.byte	0x04, 0x17
        /*011a*/ 	.short	(.L_30119 - .L_30118)
.L_30118:
        /*011c*/ 	.word	0x00000000
        /*0120*/ 	.short	0x0002
        /*0122*/ 	.short	0x0010
        /*0124*/ 	.byte	0x00, 0xf5, 0x21, 0x00


	//----- nvinfo : EIATTR_KPARAM_INFO
	.align		4
.L_30119:
        /*0128*/ 	.byte	0x04, 0x17
        /*012a*/ 	.short	(.L_30121 - .L_30120)
.L_30120:
        /*012c*/ 	.word	0x00000000
        /*0130*/ 	.short	0x0001
        /*0132*/ 	.short	0x0008
        /*0134*/ 	.byte	0x00, 0xf5, 0x21, 0x00


	//----- nvinfo : EIATTR_KPARAM_INFO
	.align		4
.L_30121:
        /*0138*/ 	.byte	0x04, 0x17
        /*013a*/ 	.short	(.L_30123 - .L_30122)
.L_30122:
        /*013c*/ 	.word	0x00000000
        /*0140*/ 	.short	0x0000
        /*0142*/ 	.short	0x0000
        /*0144*/ 	.byte	0x00, 0xf5, 0x21, 0x00


	//----- nvinfo : EIATTR_SPARSE_MMA_MASK
	.align		4
.L_30123:
        /*0148*/ 	.byte	0x03, 0x50
        /*014a*/ 	.short	0x0000


	//----- nvinfo : EIATTR_MAXREG_COUNT
	.align		4
        /*014c*/ 	.byte	0x03, 0x1b
        /*014e*/ 	.short	0x00ff


	//----- nvinfo : EIATTR_NUM_BARRIERS
	.align		4
        /*0150*/ 	.byte	0x02, 0x4c
        /*0152*/ 	.byte	0x01
	.zero		1


	//----- nvinfo : EIATTR_MERCURY_ISA_VERSION
	.align		4
        /*0154*/ 	.byte	0x03, 0x5f
        /*0156*/ 	.short	0x0101


	//----- nvinfo : EIATTR_COOP_GROUP_MASK_REGIDS
	.align		4
        /*0158*/ 	.byte	0x04, 0x29
        /*015a*/ 	.short	(.L_30125 - .L_30124)


	//   ....[0]....
.L_30124:
        /*015c*/ 	.word	0xffffffff


	//   ....[1]....
        /*0160*/ 	.word	0xffffffff


	//   ....[2]....
        /*0164*/ 	.word	0xffffffff


	//   ....[3]....
        /*0168*/ 	.word	0xffffffff


	//   ....[4]....
        /*016c*/ 	.word	0xffffffff


	//   ....[5]....
        /*0170*/ 	.word	0xffffffff


	//   ....[6]....
        /*0174*/ 	.word	0xffffffff


	//   ....[7]....
        /*0178*/ 	.word	0xffffffff


	//   ....[8]....
        /*017c*/ 	.word	0xffffffff


	//   ....[9]....
        /*0180*/ 	.word	0xffffffff


	//   ....[10]....
        /*0184*/ 	.word	0xffffffff


	//   ....[11]....
        /*0188*/ 	.word	0xffffffff


	//   ....[12]....
        /*018c*/ 	.word	0xffffffff


	//   ....[13]....
        /*0190*/ 	.word	0xffffffff


	//   ....[14]....
        /*0194*/ 	.word	0xffffffff


	//   ....[15]....
        /*0198*/ 	.word	0xffffffff


	//   ....[16]....
        /*019c*/ 	.word	0xffffffff


	//   ....[17]....
        /*01a0*/ 	.word	0xffffffff


	//   ....[18]....
        /*01a4*/ 	.word	0xffffffff


	//   ....[19]....
        /*01a8*/ 	.word	0xffffffff


	//   ....[20]....
        /*01ac*/ 	.word	0xffffffff


	//   ....[21]....
        /*01b0*/ 	.word	0xffffffff


	//   ....[22]....
        /*01b4*/ 	.word	0xffffffff


	//   ....[23]....
        /*01b8*/ 	.word	0xffffffff


	//   ....[24]....
        /*01bc*/ 	.word	0xffffffff


	//   ....[25]....
        /*01c0*/ 	.word	0xffffffff


	//   ....[26]....
        /*01c4*/ 	.word	0xffffffff


	//   ....[27]....
        /*01c8*/ 	.word	0xffffffff


	//   ....[28]....
        /*01cc*/ 	.word	0x05000007


	//   ....[29]....
        /*01d0*/ 	.word	0x05000007


	//   ....[30]....
        /*01d4*/ 	.word	0x05000007


	//   ....[31]....
        /*01d8*/ 	.word	0x05000007


	//   ....[32]....
        /*01dc*/ 	.word	0x05000007


	//----- nvinfo : EIATTR_COOP_GROUP_INSTR_OFFSETS
	.align		4
.L_30125:
        /*01e0*/ 	.byte	0x04, 0x28
        /*01e2*/ 	.short	(.L_30127 - .L_30126)


	//   ....[0]....
.L_30126:
        /*01e4*/ 	.word	0x000015d0


	//   ....[1]....
        /*01e8*/ 	.word	0x000015f0


	//   ....[2]....
        /*01ec*/ 	.word	0x000017f0


	//   ....[3]....
        /*01f0*/ 	.word	0x00001810


	//   ....[4]....
        /*01f4*/ 	.word	0x00001830


	//   ....[5]....
        /*01f8*/ 	.word	0x00001940


	//   ....[6]....
        /*01fc*/ 	.word	0x00001980


	//   ....[7]....
        /*0200*/ 	.word	0x000019f0


	//   ....[8]....
        /*0204*/ 	.word	0x00002820


	//   ....[9]....
        /*0208*/ 	.word	0x00002850


	//   ....[10]....
        /*020c*/ 	.word	0x00002870


	//   ....[11]....
        /*0210*/ 	.word	0x00002890


	//   ....[12]....
        /*0214*/ 	.word	0x000028b0


	//   ....[13]....
        /*0218*/ 	.word	0x00002900


	//   ....[14]....
        /*021c*/ 	.word	0x00002920


	//   ....[15]....
        /*0220*/ 	.word	0x00002940


	//   ....[16]....
        /*0224*/ 	.word	0x00004570


	//   ....[17]....
        /*0228*/ 	.word	0x000045b0


	//   ....[18]....
        /*022c*/ 	.word	0x000045f0


	//   ....[19]....
        /*0230*/ 	.word	0x00004620


	//   ....[20]....
        /*0234*/ 	.word	0x00004640


	//   ....[21]....
        /*0238*/ 	.word	0x00004650


	//   ....[22]....
        /*023c*/ 	.word	0x00004670


	//   ....[23]....
        /*0240*/ 	.word	0x000046b0


	//   ....[24]....
        /*0244*/ 	.word	0x000046e0


	//   ....[25]....
        /*0248*/ 	.word	0x00004720


	//   ....[26]....
        /*024c*/ 	.word	0x00004760


	//   ....[27]....
        /*0250*/ 	.word	0x00004790


	//   ....[28]....
        /*0254*/ 	.word	0x00004f90


	//   ....[29]....
        /*0258*/ 	.word	0x00005030


	//   ....[30]....
        /*025c*/ 	.word	0x000050d0


	//   ....[31]....
        /*0260*/ 	.word	0x00005160


	//   ....[32]....
        /*0264*/ 	.word	0x000051d0


	//----- nvinfo : EIATTR_VRC_CTA_INIT_COUNT
	.align		4
.L_30127:
        /*0268*/ 	.byte	0x02, 0x4a
	.zero		1
	.zero		1


	//----- nvinfo : EIATTR_EXIT_INSTR_OFFSETS
	.align		4
        /*026c*/ 	.byte	0x04, 0x1c
        /*026e*/ 	.short	(.L_30129 - .L_30128)


	//   ....[0]....
.L_30128:
        /*0270*/ 	.word	0x00004d80


	//   ....[1]....
        /*0274*/ 	.word	0x00004dc0


	//   ....[2]....
        /*0278*/ 	.word	0x00004f20


	//----- nvinfo : EIATTR_CRS_STACK_SIZE
	.align		4
.L_30129:
        /*027c*/ 	.byte	0x04, 0x1e
        /*027e*/ 	.short	(.L_30131 - .L_30130)
.L_30130:
        /*0280*/ 	.word	0x00000000


	//----- nvinfo : EIATTR_CBANK_PARAM_SIZE
	.align		4
.L_30131:
        /*0284*/ 	.byte	0x03, 0x19
        /*0286*/ 	.short	0x007c


	//----- nvinfo : EIATTR_PARAM_CBANK
	.align		4
        /*0288*/ 	.byte	0x04, 0x0a
        /*028a*/ 	.short	(.L_30133 - .L_30132)
	.align		4
.L_30132:
        /*028c*/ 	.word	index@(.nv.constant0._ZN4vllm25paged_attention_v1_kernelIffLi192ELi8ELi128ELNS_18Fp8KVCacheDataTypeE0ELb1EEEvPT_PKS2_PKT0_S8_ifPKiSA_iPKfiiiSC_SC_iiiii)
        /*0290*/ 	.short	0x0380
        /*0292*/ 	.short	0x007c


	//----- nvinfo : EIATTR_SW_WAR
	.align		4
.L_30133:
        /*0294*/ 	.byte	0x04, 0x36
        /*0296*/ 	.short	(.L_30135 - .L_30134)
.L_30134:
        /*0298*/ 	.word	0x00000008
.L_30135:


//--------------------- .nv.info._ZN4vllm25paged_attention_v1_kernelIffLi128ELi8ELi128ELNS_18Fp8KVCacheDataTypeE0ELb1EEEvPT_PKS2_PKT0_S8_ifPKiSA_iPKfiiiSC_SC_iiiii --------------------------
	.section	.nv.info._ZN4vllm25paged_attention_v1_kernelIffLi128ELi8ELi128ELNS_18Fp8KVCacheDataTypeE0ELb1EEEvPT_PKS2_PKT0_S8_ifPKiSA_iPKfiiiSC_SC_iiiii,"",@"SHT_CUDA_INFO"
	.sectionflags	@""
	.align	4


	//----- nvinfo : EIATTR_CUDA_API_VERSION
	.align		4
        /*0000*/ 	.byte	0x04, 0x37
        /*0002*/ 	.short	(.L_30137 - .L_30136)
.L_30136:
        /*0004*/ 	.word	0x00000082


	//----- nvinfo : EIATTR_KPARAM_INFO
	.align		4
.L_30137:
        /*0008*/ 	.byte	0x04, 0x17
        /*000a*/ 	.short	(.L_30139 - .L_30138)
.L_30138:
        /*000c*/ 	.word	0x00000000
        /*0010*/ 	.short	0x0013
        /*0012*/ 	.short	0x0078
        /*0014*/ 	.byte	0x00, 0xf0, 0x11, 0x00


	//----- nvinfo : EIATTR_KPARAM_INFO
	.align		4
.L_30139:
        /*0018*/ 	.byte	0x04, 0x17
        /*001a*/ 	.short	(.L_30141 - .L_30140)
.L_30140:
        /*001c*/ 	.word	0x00000000
        /*0020*/ 	.short	0x0012
        /*0022*/ 	.short	0x0074
        /*0024*/ 	.byte	0x00, 0xf0, 0x11, 0x00


	//----- nvinfo : EIATTR_KPARAM_INFO
	.align		4
.L_30141:
        /*0028*/ 	.byte	0x04, 0x17
        /*002a*/ 	.short	(.L_30143 - .L_30142)
.L_30142:
        /*002c*/ 	.word	0x00000000
        /*0030*/ 	.short	0x0011
        /*0032*/ 	.short	0x0070
        /*0034*/ 	.byte	0x00, 0xf0, 0x11, 0x00


	//----- nvinfo : EIATTR_KPARAM_INFO
	.align		4
.L_30143:
        /*0038*/ 	.byte	0x04, 0x17
        /*003a*/ 	.short	(.L_30145 - .L_30144)
.L_30144:
        /*003c*/ 	.word	0x00000000
        /*0040*/ 	.short	0x0010
        /*0042*/ 	.short	0x006c
        /*0044*/ 	.byte	0x00, 0xf0, 0x11, 0x00


	//----- nvinfo : EIATTR_KPARAM_INFO
	.align		4
.L_30145:
        /*0048*/ 	.byte	0x04, 0x17
        /*004a*/ 	.short	(.L_30147 - .L_30146)
.L_30146:
        /*004c*/ 	.word	0x00000000
        /*0050*/ 	.short	0x000f
        /*0052*/ 	.short	0x0068
        /*0054*/ 	.byte	0x00, 0xf0, 0x11, 0x00


	//----- nvinfo : EIATTR_KPARAM_INFO
	.align		4
.L_30147:
        /*0058*/ 	.byte	0x04, 0x17
        /*005a*/ 	.short	(.L_30149 - .L_30148)
.L_30148:
        /*005c*/ 	.word	0x00000000
        /*0060*/ 	.short	0x000e
        /*0062*/ 	.short	0x0060
        /*0064*/ 	.byte	0x00, 0xf5, 0x21, 0x00


	//----- nvinfo : EIATTR_KPARAM_INFO
	.align		4
.L_30149:
        /*0068*/ 	.byte	0x04, 0x17
        /*006a*/ 	.short	(.L_30151 - .L_30150)
.L_30150:
        /*006c*/ 	.word	0x00000000
        /*0070*/ 	.short	0x000d
        /*0072*/ 	.short	0x0058
        /*0074*/ 	.byte	0x00, 0xf5, 0x21, 0x00


	//----- nvinfo : EIATTR_KPARAM_INFO
	.align		4
.L_30151:
        /*0078*/ 	.byte	0x04, 0x17
        /*007a*/ 	.short	(.L_30153 - .L_30152)
.L_30152:
        /*007c*/ 	.word	0x00000000
        /*0080*/ 	.short	0x000c
        /*0082*/ 	.short	0x0050
        /*0084*/ 	.byte	0x00, 0xf0, 0x11, 0x00


	//----- nvinfo : EIATTR_KPARAM_INFO
	.align		4
.L_30153:
        /*0088*/ 	.byte	0x04, 0x17
        /*008a*/ 	.short	(.L_30155 - .L_30154)
.L_30154:
        /*008c*/ 	.word	0x00000000
        /*0090*/ 	.short	0x000b
        /*0092*/ 	.short	0x004c
        /*0094*/ 	.byte	0x00, 0xf0, 0x11, 0x00


	//----- nvinfo : EIATTR_KPARAM_INFO
	.align		4
.L_30155:
        /*0098*/ 	.byte	0x04, 0x17
        /*009a*/ 	.short	(.L_30157 - .L_30156)
.L_30156:
        /*009c*/ 	.word	0x00000000
        /*00a0*/ 	.short	0x000a
        /*00a2*/ 	.short	0x0048
        /*00a4*/ 	.byte	0x00, 0xf0, 0x11, 0x00


	//----- nvinfo : EIATTR_KPARAM_INFO
	.align		4
.L_30157:
        /*00a8*/ 	.byte	0x04, 0x17
        /*00aa*/ 	.short	(.L_30159 - .L_30158)
.L_30158:
        /*00ac*/ 	.word	0x00000000
        /*00b0*/ 	.short	0x0009
        /*00b2*/ 	.short	0x0040
        /*00b4*/ 	.byte	0x00, 0xf5, 0x21, 0x00


	//----- nvinfo : EIATTR_KPARAM_INFO
	.align		4
.L_30159:
        /*00b8*/ 	.byte	0x04, 0x17
        /*00ba*/ 	.short	(.L_30161 - .L_30160)
.L_30160:
        /*00bc*/ 	.word	0x00000000
        /*00c0*/ 	.short	0x0008
        /*00c2*/ 	.short	0x0038
        /*00c4*/ 	.byte	0x00, 0xf0, 0x11, 0x00


	//----- nvinfo : EIATTR_KPARAM_INFO
	.align		4
.L_30161:
        /*00c8*/ 	.byte	0x04, 0x17
        /*00ca*/ 	.short	(.L_30163 - .L_30162)
.L_30162:
        /*00cc*/ 	.word	0x00000000
        /*00d0*/ 	.short	0x0007
        /*00d2*/ 	.short	0x0030
        /*00d4*/ 	.byte	0x00, 0xf5, 0x21, 0x00


	//----- nvinfo : EIATTR_KPARAM_INFO
	.align		4
.L_30163:
        /*00d8*/ 	.byte	0x04, 0x17
        /*00da*/ 	.short	(.L_30165 - .L_30164)
.L_30164:
        /*00dc*/ 	.word	0x00000000
        /*00e0*/ 	.short	0x0006
        /*00e2*/ 	.short	0x0028
        /*00e4*/ 	.byte	0x00, 0xf5, 0x21, 0x00


	//----- nvinfo : EIATTR_KPARAM_INFO
	.align		4
.L_30165:
        /*00e8*/ 	.byte	0x04, 0x17
        /*00ea*/ 	.short	(.L_30167 - .L_30166)
.L_30166:
        /*00ec*/ 	.word	0x00000000
        /*00f0*/ 	.short	0x0005
        /*00f2*/ 	.short	0x0024
        /*00f4*/ 	.byte	0x00, 0xf0, 0x11, 0x00


	//----- nvinfo : EIATTR_KPARAM_INFO
	.align		4
.L_30167:
        /*00f8*/ 	.byte	0x04, 0x17
        /*00fa*/ 	.short	(.L_30169 - .L_30168)
.L_30168:
        /*00fc*/ 	.word	0x00000000
        /*0100*/ 	.short	0x0004
        /*0102*/ 	.short	0x0020
        /*0104*/ 	.byte	0x00, 0xf0, 0x11, 0x00


	//----- nvinfo : EIATTR_KPARAM_INFO
	.align		4
.L_30169:
        /*0108*/ 	.byte	0x04, 0x17
        /*010a*/ 	.short	(.L_30171 - .L_30170)
.L_30170:
        /*010c*/ 	.word	0x00000000
        /*0110*/ 	.short	0x0003
        /*0112*/ 	.short	0x0018
        /*0114*/ 	.byte	0x00, 0xf5, 0x21, 0x00


	//----- nvinfo : EIATTR_KPARAM_INFO
	.align		4
.L_30171:
        /*0118*/ 	.byte	0x04, 0x17
        /*011a*/ 	.short	(.L_30173 - .L_30172)
.L_30172:
        /*011c*/ 	.word	0x00000000
        /*0120*/ 	.short	0x0002
        /*0122*/ 	.short	0x0010
        /*0124*/ 	.byte	0x00, 0xf5, 0x21, 0x00


	//----- nvinfo : EIATTR_KPARAM_INFO
	.align		4
.L_30173:
        /*0128*/ 	.byte	0x04, 0x17
        /*012a*/ 	.short	(.L_30175 - .L_30174)
.L_30174:
        /*012c*/ 	.word	0x00000000
        /*0130*/ 	.short	0x0001
        /*0132*/ 	.short	0x0008
        /*0134*/ 	.byte	0x00, 0xf5, 0x21, 0x00


	//----- nvinfo : EIATTR_KPARAM_INFO
	.align		4
.L_30175:
        /*0138*/ 	.byte	0x04, 0x17
        /*013a*/ 	.short	(.L_30177 - .L_30176)
.L_30176:
        /*013c*/ 	.word	0x00000000
        /*0140*/ 	.short	0x0000
        /*0142*/ 	.short	0x0000
        /*0144*/ 	.byte	0x00, 0xf5, 0x21, 0x00


	//----- nvinfo : EIATTR_SPARSE_MMA_MASK
	.align		4
.L_30177:
        /*0148*/ 	.byte	0x03, 0x50
        /*014a*/ 	.short	0x0000


	//----- nvinfo : EIATTR_MAXREG_COUNT
	.align		4
        /*014c*/ 	.byte	0x03, 0x1b
        /*014e*/ 	.short	0x00ff


	//----- nvinfo : EIATTR_NUM_BARRIERS
	.align		4
        /*0150*/ 	.byte	0x02, 0x4c
        /*0152*/ 	.byte	0x01
	.zero		1


	//----- nvinfo : EIATTR_MERCURY_ISA_VERSION
	.align		4
        /*0154*/ 	.byte	0x03, 0x5f
        /*0156*/ 	.short	0x0101


	//----- nvinfo : EIATTR_COOP_GROUP_MASK_REGIDS
	.align		4
        /*0158*/ 	.byte	0x04, 0x29
        /*015a*/ 	.short	(.L_30179 - .L_30178)


	//   ....[0]....
.L_30178:
        /*015c*/ 	.word	0xffffffff


	//   ....[1]....
        /*0160*/ 	.word	0xffffffff


	//   ....[2]....
        /*0164*/ 	.word	0xffffffff


	//   ....[3]....
        /*0168*/ 	.word	0xffffffff


	//   ....[4]....
        /*016c*/ 	.word	0xffffffff


	//   ....[5]....
        /*0170*/ 	.word	0xffffffff


	//   ....[6]....
        /*0174*/ 	.word	0xffffffff


	//   ....[7]....
        /*0178*/ 	.word	0xffffffff


	//   ....[8]....
        /*017c*/ 	.word	0xffffffff


	//   ....[9]....
        /*0180*/ 	.word	0xffffffff


	//   ....[10]....
        /*0184*/ 	.word	0xffffffff


	//   ....[11]....
        /*0188*/ 	.word	0xffffffff


	//   ....[12]....
        /*018c*/ 	.word	0xffffffff


	//   ....[13]....
        /*0190*/ 	.word	0xffffffff


	//   ....[14]....
        /*0194*/ 	.word	0xffffffff


	//   ....[15]....
        /*0198*/ 	.word	0xffffffff


	//   ....[16]....
        /*019c*/ 	.word	0xffffffff


	//   ....[17]....
        /*01a0*/ 	.word	0xffffffff


	//   ....[18]....
        /*01a4*/ 	.word	0xffffffff


	//   ....[19]....
        /*01a8*/ 	.word	0xffffffff


	//   ....[20]....
        /*01ac*/ 	.word	0xffffffff


	//   ....[21]....
        /*01b0*/ 	.word	0xffffffff


	//   ....[22]....
        /*01b4*/ 	.word	0xffffffff


	//   ....[23]....
        /*01b8*/ 	.word	0xffffffff


	//   ....[24]....
        /*01bc*/ 	.word	0x05000007


	//   ....[25]....
        /*01c0*/ 	.word	0x05000007


	//   ....[26]....
        /*01c4*/ 	.word	0x05000007


	//   ....[27]....
        /*01c8*/ 	.word	0x05000007


	//   ....[28]....
        /*01cc*/ 	.word	0x05000007


	//----- nvinfo : EIATTR_COOP_GROUP_INSTR_OFFSETS
	.align		4
.L_30179:
        /*01d0*/ 	.byte	0x04, 0x28
        /*01d2*/ 	.short	(.L_30181 - .L_30180)


	//   ....[0]....
.L_30180:
        /*01d4*/ 	.word	0x000012e0


	//   ....[1]....
        /*01d8*/ 	.word	0x00001300


	//   ....[2]....
        /*01dc*/ 	.word	0x00001500


	//   ....[3]....
        /*01e0*/ 	.word	0x00001520


	//   ....[4]....
        /*01e4*/ 	.word	0x00001540


	//   ....[5]....
        /*01e8*/ 	.word	0x00001660


	//   ....[6]....
        /*01ec*/ 	.word	0x00001690


	//   ....[7]....
        /*01f0*/ 	.word	0x00001700


	//   ....[8]....
        /*01f4*/ 	.word	0x00002530


	//   ....[9]....
        /*01f8*/ 	.word	0x00002560


	//   ....[10]....
        /*01fc*/ 	.word	0x00002580


	//   ....[11]....
        /*0200*/ 	.word	0x000025a0


	//   ....[12]....
        /*0204*/ 	.word	0x000025c0


	//   ....[13]....
        /*0208*/ 	.word	0x00002610


	//   ....[14]....
        /*020c*/ 	.word	0x00002630


	//   ....[15]....
        /*0210*/ 	.word	0x00002650


	//   ....[16]....
        /*0214*/ 	.word	0x00003e50


	//   ....[17]....
        /*0218*/ 	.word	0x00003e90


	//   ....[18]....
        /*021c*/ 	.word	0x00003ec0


	//   ....[19]....
        /*0220*/ 	.word	0x00003ef0


	//   ....[20]....
        /*0224*/ 	.word	0x00003f00


	//   ....[21]....
        /*0228*/ 	.word	0x00003f10


	//   ....[22]....
        /*022c*/ 	.word	0x00003f20


	//   ....[23]....
        /*0230*/ 	.word	0x00003f40


	//   ....[24]....
        /*0234*/ 	.word	0x00004690


	//   ....[25]....
        /*0238*/ 	.word	0x00004720


	//   ....[26]....
        /*023c*/ 	.word	0x000047c0


	//   ....[27]....
        /*0240*/ 	.word	0x00004850


	//   ....[28]....
        /*0244*/ 	.word	0x000048c0


	//----- nvinfo : EIATTR_VRC_CTA_INIT_COUNT
	.align		4
.L_30181:
        /*0248*/ 	.byte	0x02, 0x4a
	.zero		1
	.zero		1


	//----- nvinfo : EIATTR_EXIT_INSTR_OFFSETS
	.align		4
        /*024c*/ 	.byte	0x04, 0x1c
        /*024e*/ 	.short	(.L_30183 - .L_30182)


	//   ....[0]....
.L_30182:
        /*0250*/ 	.word	0x000044c0


	//   ....[1]....
        /*0254*/ 	.word	0x00004500


	//   ....[2]....
        /*0258*/ 	.word	0x00004620


	//----- nvinfo : EIATTR_CRS_STACK_SIZE
	.align		4
.L_30183:
        /*025c*/ 	.byte	0x04, 0x1e
        /*025e*/ 	.short	(.L_30185 - .L_30184)
.L_30184:
        /*0260*/ 	.word	0x00000000


	//----- nvinfo : EIATTR_CBANK_PARAM_SIZE
	.align		4
.L_30185:
        /*0264*/ 	.byte	0x03, 0x19
        /*0266*/ 	.short	0x007c


	//----- nvinfo : EIATTR_PARAM_CBANK
	.align		4
        /*0268*/ 	.byte	0x04, 0x0a
        /*026a*/ 	.short	(.L_30187 - .L_30186)
	.align		4
.L_30186:
        /*026c*/ 	.word	index@(.nv.constant0._ZN4vllm25paged_attention_v1_kernelIffLi128ELi8ELi128ELNS_18Fp8KVCacheDataTypeE0ELb1EEEvPT_PKS2_PKT0_S8_ifPKiSA_iPKfiiiSC_SC_iiiii)
        /*0270*/ 	.short	0x0380
        /*0272*/ 	.short	0x007c


	//----- nvinfo : EIATTR_SW_WAR
	.align		4
.L_30187:
        /*0274*/ 	.byte	0x04, 0x36
        /*0276*/ 	.short	(.L_30189 - .L_30188)
.L_30188:
        /*0278*/ 	.word	0x00000008
.L_30189:


//--------------------- .nv.info._ZN4vllm25paged_attention_v1_kernelIffLi120ELi8ELi128ELNS_18Fp8KVCacheDataTypeE0ELb1EEEvPT_PKS2_PKT0_S8_ifPKiSA_iPKfiiiSC_SC_iiiii --------------------------
	.section	.nv.info._ZN4vllm25paged_attention_v1_kernelIffLi120ELi8ELi128ELNS_18Fp8KVCacheDataTypeE0ELb1EEEvPT_PKS2_PKT0_S8_ifPKiSA_iPKfiiiSC_SC_iiiii,"",@"SHT_CUDA_INFO"
	.sectionflags	@""
	.align	4


	//----- nvinfo : EIATTR_CUDA_API_VERSION
	.align		4
        /*0000*/ 	.byte	0x04, 0x37
        /*0002*/ 	.short	(.L_30191 - .L_30190)
.L_30190:
        /*0004*/ 	.word	0x00000082


	//----- nvinfo : EIATTR_KPARAM_INFO
	.align		4
.L_30191:
        /*0008*/ 	.byte	0x04, 0x17
        /*000a*/ 	.short	(.L_30193 - .L_30192)
.L_30192:
        /*000c*/ 	.word	0x00000000
        /*0010*/ 	.short	0x0013
        /*0012*/ 	.short	0x0078
        /*0014*/ 	.byte	0x00, 0xf0, 0x11, 0x00


	//----- nvinfo : EIATTR_KPARAM_INFO
	.align		4
.L_30193:
        /*0018*/ 	.byte	0x04, 0x17
        /*001a*/ 	.short	(.L_30195 - .L_30194)
.L_30194:
        /*001c*/ 	.word	0x00000000
        /*0020*/ 	.short	0x0012
        /*0022*/ 	.short	0x0074
        /*0024*/ 	.byte	0x00, 0xf0, 0x11, 0x00


	//----- nvinfo : EIATTR_KPARAM_INFO
	.align		4
.L_30195:
        /*0028*/ 	.byte	0x04, 0x17
        /*002a*/ 	.short	(.L_30197 - .L_30196)
.L_30196:
        /*002c*/ 	.word	0x00000000
        /*0030*/ 	.short	0x0011
        /*0032*/ 	.short	0x0070
        /*0034*/ 	.byte	0x00, 0xf0, 0x11, 0x00


	//----- nvinfo : EIATTR_KPARAM_INFO
	.align		4
.L_30197:
        /*0038*/ 	.byte	0x04, 0x17
        /*003a*/ 	.short	(.L_30199 - .L_30198)
.L_30198:
        /*003c*/ 	.word	0x00000000
        /*0040*/ 	.short	0x0010
        /*0042*/ 	.short	0x006c
        /*0044*/ 	.byte	0x00, 0xf0, 0x11, 0x00


	//----- nvinfo : EIATTR_KPARAM_INFO
	.align		4
.L_30199:
        /*0048*/ 	.byte	0x04, 0x17
        /*004a*/ 	.short	(.L_30201 - .L_30200)
.L_30200:
        /*004c*/ 	.word	0x00000000
        /*0050*/ 	.short	0x000f
        /*0052*/ 	.short	0x0068
        /*0054*/ 	.byte	0x00, 0xf0, 0x11, 0x00


	//----- nvinfo : EIATTR_KPARAM_INFO
	.align		4
.L_30201:
        /*0058*/ 	.byte	0x04, 0x17
        /*005a*/ 	.short	(.L_30203 - .L_30202)
.L_30202:
        /*005c*/ 	.word	0x00000000
        /*0060*/ 	.short	0x000e
        /*0062*/ 	.short	0x0060
        /*0064*/ 	.byte	0x00, 0xf5, 0x21, 0x00


	//----- nvinfo : EIATTR_KPARAM_INFO
	.align		4
.L_30203:
        /*0068*/ 	.byte	0x04, 0x17
        /*006a*/ 	.short	(.L_30205 - .L_30204)
.L_30204:
        /*006c*/ 	.word	0x00000000
        /*0070*/ 	.short	0x000d
        /*0072*/ 	.short	0x0058
        /*0074*/ 	.byte	0x00, 0xf5, 0x21, 0x00


	//----- nvinfo : EIATTR_KPARAM_INFO
	.align		4
.L_30205:
        /*0078*/ 	.byte	0x04, 0x17
        /*007a*/ 	.short	(.L_30207 - .L_30206)
.L_30206:
        /*007c*/ 	.word	0x00000000
        /*0080*/ 	.short	0x000c
        /*0082*/ 	.short	0x0050
        /*0084*/ 	.byte	0x00, 0xf0, 0x11, 0x00


	//----- nvinfo : EIATTR_KPARAM_INFO
	.align		4
.L_30207:
        /*0088*/ 	.byte	0x04, 0x17
        /*008a*/ 	.short	(.L_30209 - .L_30208)
.L_30208:
        /*008c*/ 	.word	0x00000000
        /*0090*/ 	.short	0x000b
        /*0092*/ 	.short	0x004c
        /*0094*/ 	.byte	0x00, 0xf0, 0x11, 0x00


	//----- nvinfo : EIATTR_KPARAM_INFO
	.align		4
.L_30209:
        /*0098*/ 	.byte	0x04, 0x17
        /*009a*/ 	.short	(.L_30211 - .L_30210)
.L_30210:
        /*009c*/ 	.word	0x00000000
        /*00a0*/ 	.short	0x000a
        /*00a2*/ 	.short	0x0048
        /*00a4*/ 	.byte	0x00, 0xf0, 0x11, 0x00


	//----- nvinfo : EIATTR_KPARAM_INFO
	.align		4
.L_30211:
        /*00a8*/ 	.byte	0x04, 0x17
        /*00aa*/ 	.short	(.L_30213 - .L_30212)
.L_30212:
        /*00ac*/ 	.word	0x00000000
        /*00b0*/ 	.short	0x0009
        /*00b2*/ 	.short	0x0040
        /*00b4*/ 	.byte	0x00, 0xf5, 0x21, 0x00


	//----- nvinfo : EIATTR_KPARAM_INFO
	.align		4
.L_30213:
        /*00b8*/ 	.byte	0x04, 0x17
        /*00ba*/ 	.short	(.L_30215 - .L_30214)
.L_30214:
        /*00bc*/ 	.word	0x00000000
        /*00c0*/ 	.short	0x0008
        /*00c2*/ 	.short	0x0038
        /*00c4*/ 	.byte	0x00, 0xf0, 0x11, 0x00


	//----- nvinfo : EIATTR_KPARAM_INFO
	.align		4
.L_30215:
        /*00c8*/ 	.byte	0x04, 0x17
        /*00ca*/ 	.short	(.L_30217 - .L_30216)
.L_30216:
        /*00cc*/ 	.word	0x00000000
        /*00d0*/ 	.short	0x0007
        /*00d2*/ 	.short	0x0030
        /*00d4*/ 	.byte	0x00, 0xf5, 0x21, 0x00


	//----- nvinfo : EIATTR_KPARAM_INFO
	.align		4
.L_30217:
        /*00d8*/ 	.byte	0x04, 0x17
        /*00da*/ 	.short	(.L_30219 - .L_30218)
.L_30218:
        /*00dc*/ 	.word	0x00000000
        /*00e0*/ 	.short	0x0006
        /*00e2*/ 	.short	0x0028
        /*00e4*/ 	.byte	0x00, 0xf5, 0x21, 0x00


	//----- nvinfo : EIATTR_KPARAM_INFO
	.align		4
.L_30219:
        /*00e8*/ 	.byte	0x04, 0x17
        /*00ea*/ 	.short	(.L_30221 - .L_30220)
.L_30220:
        /*00ec*/ 	.word	0x00000000
        /*00f0*/ 	.short	0x0005
        /*00f2*/ 	.short	0x0024
        /*00f4*/ 	.byte	0x00, 0xf0, 0x11, 0x00


	//----- nvinfo : EIATTR_KPARAM_INFO
	.align		4
.L_30221:
        /*00f8*/ 	.byte	0x04, 0x17
        /*00fa*/ 	.short	(.L_30223 - .L_30222)
.L_30222:
        /*00fc*/ 	.word	0x00000000
        /*0100*/ 	.short	0x0004
        /*0102*/ 	.short	0x0020
        /*0104*/ 	.byte	0x00, 0xf0, 0x11, 0x00


	//----- nvinfo : EIATTR_KPARAM_INFO
	.align		4
.L_30223:
        /*0108*/ 	.byte	0x04, 0x17
        /*010a*/ 	.short	(.L_30225 - .L_30224)
.L_30224:
        /*010c*/ 	.word	0x00000000
        /*0110*/ 	.short	0x0003
        /*0112*/ 	.short	0x0018
        /*0114*/ 	.byte	0x00, 0xf5, 0x21, 0x00


	//----- nvinfo : EIATTR_KPARAM_INFO
	.align		4
.L_30225:
        /*0118*/ 	.byte	0x04, 0x17
        /*011a*/ 	.short	(.L_30227 - .L_30226)
.L_30226:
        /*011c*/ 	.word	0x00000000
        /*0120*/ 	.short	0x0002
        /*0122*/ 	.short	0x0010
        /*0124*/ 	.byte	0x00, 0xf5, 0x21, 0x00


	//----- nvinfo : EIATTR_KPARAM_INFO
	.align		4
.L_30227:
        /*0128*/ 	.byte	0x04, 0x17
        /*012a*/ 	.short	(.L_30229 - .L_30228)
.L_30228:
        /*012c*/ 	.word	0x00000000
        /*0130*/ 	.short	0x0001
        /*0132*/ 	.short	0x0008
        /*0134*/ 	.byte	0x00, 0xf5, 0x21, 0x00


	//----- nvinfo : EIATTR_KPARAM_INFO
	.align		4
.L_30229:
        /*0138*/ 	.byte	0x04, 0x17
        /*013a*/ 	.short	(.L_30231 - .L_30230)
.L_30230:
        /*013c*/ 	.word	0x00000000
        /*0140*/ 	.short	0x0000
        /*0142*/ 	.short	0x0000
        /*0144*/ 	.byte	0x00, 0xf5, 0x21, 0x00


	//----- nvinfo : EIATTR_SPARSE_MMA_MASK
	.align		4
.L_30231:
        /*0148*/ 	.byte	0x03, 0x50
        /*014a*/ 	.short	0x0000


	//----- nvinfo : EIATTR_MAXREG_COUNT
	.align		4
        /*014c*/ 	.byte	0x03, 0x1b
        /*014e*/ 	.short	0x00ff


	//----- nvinfo : EIATTR_NUM_BARRIERS
	.align		4
        /*0150*/ 	.byte	0x02, 0x4c
        /*0152*/ 	.byte	0x01
	.zero		1


	//----- nvinfo : EIATTR_MERCURY_ISA_VERSION
	.align		4
        /*0154*/ 	.byte	0x03, 0x5f
        /*0156*/ 	.short	0x0101


	//----- nvinfo : EIATTR_COOP_GROUP_MASK_REGIDS
	.align		4
        /*0158*/ 	.byte	0x04, 0x29
        /*015a*/ 	.short	(.L_30233 - .L_30232)


	//   ....[0]....
.L_30232:
        /*015c*/ 	.word	0xffffffff


	//   ....[1]....
        /*0160*/ 	.word	0xffffffff


	//   ....[2]....
        /*0164*/ 	.word	0xffffffff


	//   ....[3]....
        /*0168*/ 	.word	0xffffffff


	//   ....[4]....
        /*016c*/ 	.word	0xffffffff


	//   ....[5]....
        /*0170*/ 	.word	0xffffffff


	//   ....[6]....
        /*0174*/ 	.word	0xffffffff


	//   ....[7]....
        /*0178*/ 	.word	0xffffffff


	//   ....[8]....
        /*017c*/ 	.word	0xffffffff


	//   ....[9]....
        /*0180*/ 	.word	0xffffffff


	//   ....[10]....
        /*0184*/ 	.word	0xffffffff


	//   ....[11]....
        /*0188*/ 	.word	0xffffffff


	//   ....[12]....
        /*018c*/ 	.word	0xffffffff


	//   ....[13]....
        /*0190*/ 	.word	0xffffffff


	//   ....[14]....
        /*0194*/ 	.word	0xffffffff


	//   ....[15]....
        /*0198*/ 	.word	0xffffffff


	//   ....[16]....
        /*019c*/ 	.word	0xffffffff


	//   ....[17]....
        /*01a0*/ 	.word	0xffffffff


	//   ....[18]....
        /*01a4*/ 	.word	0xffffffff


	//   ....[19]....
        /*01a8*/ 	.word	0xffffffff


	//   ....[20]....
        /*01ac*/ 	.word	0xffffffff


	//   ....[21]....
        /*01b0*/ 	.word	0xffffffff


	//   ....[22]....
        /*01b4*/ 	.word	0xffffffff


	//   ....[23]....
        /*01b8*/ 	.word	0xffffffff


	//   ....[24]....
        /*01bc*/ 	.word	0x05000011


	//   ....[25]....
        /*01c0*/ 	.word	0x05000011


	//   ....[26]....
        /*01c4*/ 	.word	0x05000011


	//   ....[27]....
        /*01c8*/ 	.word	0x05000011


	//   ....[28]....
        /*01cc*/ 	.word	0x05000011


	//----- nvinfo : EIATTR_COOP_GROUP_INSTR_OFFSETS
	.align		4
.L_30233:
        /*01d0*/ 	.byte	0x04, 0x28
        /*01d2*/ 	.short	(.L_30235 - .L_30234)


	//   ....[0]....
.L_30234:
        /*01d4*/ 	.word	0x00001300


	//   ....[1]....
        /*01d8*/ 	.word	0x00001320


	//   ....[2]....
        /*01dc*/ 	.word	0x00001520


	//   ....[3]....
        /*01e0*/ 	.word	0x00001540


	//   ....[4]....
        /*01e4*/ 	.word	0x00001560


	//   ....[5]....
        /*01e8*/ 	.word	0x000016b0


	//   ....[6]....
        /*01ec*/ 	.word	0x000016e0


	//   ....[7]....
        /*01f0*/ 	.word	0x00001720


	//   ....[8]....
        /*01f4*/ 	.word	0x00002550


	//   ....[9]....
        /*01f8*/ 	.word	0x00002580


	//   ....[10]....
        /*01fc*/ 	.word	0x000025a0


	//   ....[11]....
        /*0200*/ 	.word	0x000025c0


	//   ....[12]....
        /*0204*/ 	.word	0x000025e0


	//   ....[13]....
        /*0208*/ 	.word	0x00002630


	//   ....[14]....
        /*020c*/ 	.word	0x00002650


	//   ....[15]....
        /*0210*/ 	.word	0x00002670


	//   ....[16]....
        /*0214*/ 	.word	0x000040e0


	//   ....[17]....
        /*0218*/ 	.word	0x00004120


	//   ....[18]....
        /*021c*/ 	.word	0x00004150


	//   ....[19]....
        /*0220*/ 	.word	0x00004160


	//   ....[20]....
        /*0224*/ 	.word	0x00004170


	//   ....[21]....
        /*0228*/ 	.word	0x00004180


	//   ....[22]....
        /*022c*/ 	.word	0x00004190


	//   ....[23]....
        /*0230*/ 	.word	0x000041b0


	//   ....[24]....
        /*0234*/ 	.word	0x00004b10


	//   ....[25]....
        /*0238*/ 	.word	0x00004ba0


	//   ....[26]....
        /*023c*/ 	.word	0x00004c30


	//   ....[27]....
        /*0240*/ 	.word	0x00004cd0


	//   ....[28]....
        /*0244*/ 	.word	0x00004d40


	//----- nvinfo : EIATTR_VRC_CTA_INIT_COUNT
	.align		4
.L_30235:
        /*0248*/ 	.byte	0x02, 0x4a
	.zero		1
	.zero		1


	//----- nvinfo : EIATTR_EXIT_INSTR_OFFSETS
	.align		4
        /*024c*/ 	.byte	0x04, 0x1c
        /*024e*/ 	.short	(.L_30237 - .L_30236)


	//   ....[0]....
.L_30236:
        /*0250*/ 	.word	0x00004920


	//   ....[1]....
        /*0254*/ 	.word	0x00004a80


	//   ....[2]....
        /*0258*/ 	.word	0x00004aa0


	//----- nvinfo : EIATTR_CRS_STACK_SIZE
	.align		4
.L_30237:
        /*025c*/ 	.byte	0x04, 0x1e
        /*025e*/ 	.short	(.L_30239 - .L_30238)
.L_30238:
        /*0260*/ 	.word	0x00000000


	//----- nvinfo : EIATTR_CBANK_PARAM_SIZE
	.align		4
.L_30239:
        /*0264*/ 	.byte	0x03, 0x19
        /*0266*/ 	.short	0x007c


	//----- nvinfo : EIATTR_PARAM_CBANK
	.align		4
        /*0268*/ 	.byte	0x04, 0x0a
        /*026a*/ 	.short	(.L_30241 - .L_30240)
	.align		4
.L_30240:
        /*026c*/ 	.word	index@(.nv.constant0._ZN4vllm25paged_attention_v1_kernelIffLi120ELi8ELi128ELNS_18Fp8KVCacheDataTypeE0ELb1EEEvPT_PKS2_PKT0_S8_ifPKiSA_iPKfiiiSC_SC_iiiii)
        /*0270*/ 	.short	0x0380
        /*0272*/ 	.short	0x007c


	//----- nvinfo : EIATTR_SW_WAR
	.align		4
.L_30241:
        /*0274*/ 	.byte	0x04, 0x36
        /*0276*/ 	.short	(.L_30243 - .L_30242)
.L_30242:
        /*0278*/ 	.word	0x00000008
.L_30243:


//--------------------- .nv.info._ZN4vllm25paged_attention_v1_kernelIffLi112ELi8ELi128ELNS_18Fp8KVCacheDataTypeE0ELb1EEEvPT_PKS2_PKT0_S8_ifPKiSA_iPKfiiiSC_SC_iiiii --------------------------
	.section	.nv.info._ZN4vllm25paged_attention_v1_kernelIffLi112ELi8ELi128ELNS_18Fp8KVCacheDataTypeE0ELb1EEEvPT_PKS2_PKT0_S8_ifPKiSA_iPKfiiiSC_SC_iiiii,"",@"SHT_CUDA_INFO"
	.sectionflags	@""
	.align	4


	//----- nvinfo : EIATTR_CUDA_API_VERSION
	.align		4
        /*0000*/ 	.byte	0x04, 0x37
        /*0002*/ 	.short	(.L_30245 - .L_30244)
.L_30244:
        /*0004*/ 	.word	0x00000082


	//----- nvinfo : EIATTR_KPARAM_INFO
	.align		4
.L_30245:
        /*0008*/ 	.byte	0x04, 0x17
        /*000a*/ 	.short	(.L_30247 - .L_30246)
.L_30246:
        /*000c*/ 	.word	0x00000000
        /*0010*/ 	.short	0x0013
        /*0012*/ 	.short	0x0078
        /*0014*/ 	.byte	0x00, 0xf0, 0x11, 0x00


	//----- nvinfo : EIATTR_KPARAM_INFO
	.align		4
.L_30247:
        /*0018*/ 	.byte	0x04, 0x17
        /*001a*/ 	.short	(.L_30249 - .L_30248)
.L_30248:
        /*001c*/ 	.word	0x00000000
        /*0020*/ 	.short	0x0012
        /*0022*/ 	.short	0x0074
        /*0024*/ 	.byte	0x00, 0xf0, 0x11, 0x00


	//----- nvinfo : EIATTR_KPARAM_INFO
	.align		4
.L_30249:
        /*0028*/ 	.byte	0x04, 0x17
        /*002a*/ 	.short	(.L_30251 - .L_30250)
.L_30250:
        /*002c*/ 	.word	0x00000000
        /*0030*/ 	.short	0x0011
        /*0032*/ 	.short	0x0070
        /*0034*/ 	.byte	0x00, 0xf0, 0x11, 0x00


	//----- nvinfo : EIATTR_KPARAM_INFO
	.align		4
.L_30251:
        /*0038*/ 	.byte	0x04, 0x17
        /*003a*/ 	.short	(.L_30253 - .L_30252)
.L_30252:
        /*003c*/ 	.word	0x00000000
        /*0040*/ 	.short	0x0010
        /*0042*/ 	.short	0x006c
        /*0044*/ 	.byte	0x00, 0xf0, 0x11, 0x00


	//----- nvinfo : EIATTR_KPARAM_INFO
	.align		4
.L_30253:
        /*0048*/ 	.byte	0x04, 0x17
        /*004a*/ 	.short	(.L_30255 - .L_30254)
.L_30254:
        /*004c*/ 	.word	0x00000000
        /*0050*/ 	.short	0x000f
        /*0052*/ 	.short	0x0068
        /*0054*/ 	.byte	0x00, 0xf0, 0x11, 0x00


	//----- nvinfo : EIATTR_KPARAM_INFO
	.align		4
.L_30255:
        /*0058*/ 	.byte	0x04, 0x17
        /*005a*/ 	.short	(.L_30257 - .L_30256)
.L_30256:
        /*005c*/ 	.word	0x00000000
        /*0060*/ 	.short	0x000e
        /*0062*/ 	.short	0x0060
        /*0064*/ 	.byte	0x00, 0xf5, 0x21, 0x00


	//----- nvinfo : EIATTR_KPARAM_INFO
	.align		4
.L_30257:
        /*0068*/ 	.byte	0x04, 0x17
        /*006a*/ 	.short	(.L_30259 - .L_30258)
.L_30258:
        /*006c*/ 	.word	0x00000000
        /*0070*/ 	.short	0x000d
        /*0072*/ 	.short	0x0058
        /*0074*/ 	.byte	0x00, 0xf5, 0x21, 0x00


	//----- nvinfo : EIATTR_KPARAM_INFO
	.align		4
.L_30259:
        /*0078*/ 	.byte	0x04, 0x17
        /*007a*/ 	.short	(.L_30261 - .L_30260)
.L_30260:
        /*007c*/ 	.word	0x00000000
        /*0080*/ 	.short	0x000c
        /*0082*/ 	.short	0x0050
        /*0084*/ 	.byte	0x00, 0xf0, 0x11, 0x00


	//----- nvinfo : EIATTR_KPARAM_INFO
	.align		4
.L_30261:
        /*0088*/ 	.byte	0x04, 0x17
        /*008a*/ 	.short	(.L_30263 - .L_30262)
.L_30262:
        /*008c*/ 	.word	0x00000000
        /*0090*/ 	.short	0x000b
        /*0092*/ 	.short	0x004c
        /*0094*/ 	.byte	0x00, 0xf0, 0x11, 0x00


	//----- nvinfo : EIATTR_KPARAM_INFO
	.align		4
.L_30263:
        /*0098*/ 	.byte	0x04, 0x17
        /*009a*/ 	.short	(.L_30265 - .L_30264)
.L_30264:
        /*009c*/ 	.word	0x00000000
        /*00a0*/ 	.short	0x000a
        /*00a2*/ 	.short	0x0048
        /*00a4*/ 	.byte	0x00, 0xf0, 0x11, 0x00


	//----- nvinfo : EIATTR_KPARAM_INFO
	.align		4
.L_30265:
        /*00a8*/ 	.byte	0x04, 0x17
        /*00aa*/ 	.short	(.L_30267 - .L_30266)
.L_30266:
        /*00ac*/ 	.word	0x00000000
        /*00b0*/ 	.short	0x0009
        /*00b2*/ 	.short	0x0040
        /*00b4*/ 	.byte	0x00, 0xf5, 0x21, 0x00


	//----- nvinfo : EIATTR_KPARAM_INFO
	.align		4
.L_30267:
        /*00b8*/ 	.byte	0x04, 0x17
        /*00ba*/ 	.short	(.L_30269 - .L_30268)
.L_30268:
        /*00bc*/ 	.word	0x00000000
        /*00c0*/ 	.short	0x0008
        /*00c2*/ 	.short	0x0038
        /*00c4*/ 	.byte	0x00, 0xf0, 0x11, 0x00


	//----- nvinfo : EIATTR_KPARAM_INFO
	.align		4
.L_30269:
        /*00c8*/ 	.byte	0x04, 0x17
        /*00ca*/ 	.short	(.L_30271 - .L_30270)
.L_30270:
        /*00cc*/ 	.word	0x00000000
        /*00d0*/ 	.short	0x0007
        /*00d2*/ 	.short	0x0030
        /*00d4*/ 	.byte	0x00, 0xf5, 0x21, 0x00


	//----- nvinfo : EIATTR_KPARAM_INFO
	.align		4
.L_30271:
        /*00d8*/ 	.byte	0x04, 0x17
        /*00da*/ 	.short	(.L_30273 - .L_30272)
.L_30272:
        /*00dc*/ 	.word	0x00000000
        /*00e0*/ 	.short	0x0006
        /*00e2*/ 	.short	0x0028
        /*00e4*/ 	.byte	0x00, 0xf5, 0x21, 0x00


	//----- nvinfo : EIATTR_KPARAM_INFO
	.align		4
.L_30273:
        /*00e8*/ 	.byte	0x04, 0x17
        /*00ea*/ 	.short	(.L_30275 - .L_30274)
.L_30274:
        /*00ec*/ 	.word	0x00000000
        /*00f0*/ 	.short	0x0005
        /*00f2*/ 	.short	0x0024
        /*00f4*/ 	.byte	0x00, 0xf0, 0x11, 0x00


	//----- nvinfo : EIATTR_KPARAM_INFO
	.align		4
.L_30275:
        /*00f8*/ 	.byte	0x04, 0x17
        /*00fa*/ 	.short	(.L_30277 - .L_30276)
.L_30276:
        /*00fc*/ 	.word	0x00000000
        /*0100*/ 	.short	0x0004
        /*0102*/ 	.short	0x0020
        /*0104*/ 	.byte	0x00, 0xf0, 0x11, 0x00


	//----- nvinfo : EIATTR_KPARAM_INFO
	.align		4
.L_30277:
        /*0108*/ 	.byte	0x04, 0x17
        /*010a*/ 	.short	(.L_30279 - .L_30278)
.L_30278:
        /*010c*/ 	.word	0x00000000
        /*0110*/ 	.short	0x0003
        /*0112*/ 	.short	0x0018
        /*0114*/ 	.byte	0x00, 0xf5, 0x21, 0x00


	//----- nvinfo : EIATTR_KPARAM_INFO
	.align		4
.L_30279:
        /*0118*/ 	.byte	0x04, 0x17
        /*011a*/ 	.short	(.L_30281 - .L_30280)
.L_30280:
        /*011c*/ 	.word	0x00000000
        /*0120*/ 	.short	0x0002
        /*0122*/ 	.short	0x0010
        /*0124*/ 	.byte	0x00, 0xf5, 0x21, 0x00


	//----- nvinfo : EIATTR_KPARAM_INFO
	.align		4
.L_30281:
        /*0128*/ 	.byte	0x04, 0x17
        /*012a*/ 	.short	(.L_30283 - .L_30282)
.L_30282:
        /*012c*/ 	.word	0x00000000
        /*0130*/ 	.short	0x0001
        /*0132*/ 	.short	0x0008
        /*0134*/ 	.byte	0x00, 0xf5, 0x21, 0x00


	//----- nvinfo : EIATTR_KPARAM_INFO
	.align		4
.L_30283:
        /*0138*/ 	.byte	0x04, 0x17
        /*013a*/ 	.short	(.L_30285 - .L_30284)
.L_30284:
        /*013c*/ 	.word	0x00000000
        /*0140*/ 	.short	0x0000
        /*0142*/ 	.short	0x0000
        /*0144*/ 	.byte	0x00, 0xf5, 0x21, 0x00


	//----- nvinfo : EIATTR_SPARSE_MMA_MASK
	.align		4
.L_30285:
        /*0148*/ 	.byte	0x03, 0x50
        /*014a*/ 	.short	0x0000


	//----- nvinfo : EIATTR_MAXREG_COUNT
	.align		4
        /*014c*/ 	.byte	0x03, 0x1b
        /*014e*/ 	.short	0x00ff


	//----- nvinfo : EIATTR_NUM_BARRIERS
	.align		4
        /*0150*/ 	.byte	0x02, 0x4c
        /*0152*/ 	.byte	0x01
	.zero		1


	//----- nvinfo : EIATTR_MERCURY_ISA_VERSION
	.align		4
        /*0154*/ 	.byte	0x03, 0x5f
        /*0156*/ 	.short	0x0101


	//----- nvinfo : EIATTR_COOP_GROUP_MASK_REGIDS
	.align		4
        /*0158*/ 	.byte	0x04, 0x29
        /*015a*/ 	.short	(.L_30287 - .L_30286)


	//   ....[0]....
.L_30286:
        /*015c*/ 	.word	0xffffffff


	//   ....[1]....
        /*0160*/ 	.word	0xffffffff


	//   ....[2]....
        /*0164*/ 	.word	0xffffffff


	//   ....[3]....
        /*0168*/ 	.word	0xffffffff


	//   ....[4]....
        /*016c*/ 	.word	0xffffffff


	//   ....[5]....
        /*0170*/ 	.word	0xffffffff


	//   ....[6]....
        /*0174*/ 	.word	0xffffffff


	//   ....[7]....
        /*0178*/ 	.word	0xffffffff


	//   ....[8]....
        /*017c*/ 	.word	0xffffffff


	//   ....[9]....
        /*0180*/ 	.word	0xffffffff


	//   ....[10]....
        /*0184*/ 	.word	0xffffffff


	//   ....[11]....
        /*0188*/ 	.word	0xffffffff


	//   ....[12]....
        /*018c*/ 	.word	0xffffffff


	//   ....[13]....
        /*0190*/ 	.word	0xffffffff


	//   ....[14]....
        /*0194*/ 	.word	0xffffffff


	//   ....[15]....
        /*0198*/ 	.word	0xffffffff


	//   ....[16]....
        /*019c*/ 	.word	0xffffffff


	//   ....[17]....
        /*01a0*/ 	.word	0xffffffff


	//   ....[18]....
        /*01a4*/ 	.word	0xffffffff


	//   ....[19]....
        /*01a8*/ 	.word	0xffffffff


	//   ....[20]....
        /*01ac*/ 	.word	0xffffffff


	//   ....[21]....
        /*01b0*/ 	.word	0xffffffff


	//   ....[22]....
        /*01b4*/ 	.word	0xffffffff


	//   ....[23]....
        /*01b8*/ 	.word	0x0500000e


	//   ....[24]....
        /*01bc*/ 	.word	0x0500000e


	//   ....[25]....
        /*01c0*/ 	.word	0x0500000e


	//   ....[26]....
        /*01c4*/ 	.word	0x0500000e


	//   ....[27]....
        /*01c8*/ 	.word	0x0500000e


	//----- nvinfo : EIATTR_COOP_GROUP_INSTR_OFFSETS
	.align		4
.L_30287:
        /*01cc*/ 	.byte	0x04, 0x28
        /*01ce*/ 	.short	(.L_30289 - .L_30288)


	//   ....[0]....
.L_30288:
        /*01d0*/ 	.word	0x00001220


	//   ....[1]....
        /*01d4*/ 	.word	0x00001240


	//   ....[2]....
        /*01d8*/ 	.word	0x00001450


	//   ....[3]....
        /*01dc*/ 	.word	0x00001470


	//   ....[4]....
        /*01e0*/ 	.word	0x00001490


	//   ....[5]....
        /*01e4*/ 	.word	0x000015a0


	//   ....[6]....
        /*01e8*/ 	.word	0x000015d0


	//   ....[7]....
        /*01ec*/ 	.word	0x00001640


	//   ....[8]....
        /*01f0*/ 	.word	0x00002470


	//   ....[9]....
        /*01f4*/ 	.word	0x000024a0


	//   ....[10]....
        /*01f8*/ 	.word	0x000024c0


	//   ....[11]....
        /*01fc*/ 	.word	0x000024e0


	//   ....[12]....
        /*0200*/ 	.word	0x00002500


	//   ....[13]....
        /*0204*/ 	.word	0x00002550


	//   ....[14]....
        /*0208*/ 	.word	0x00002570


	//   ....[15]....
        /*020c*/ 	.word	0x00002590


	//   ....[16]....
        /*0210*/ 	.word	0x00003ca0


	//   ....[17]....
        /*0214*/ 	.word	0x00003ce0


	//   ....[18]....
        /*0218*/ 	.word	0x00003d20


	//   ....[19]....
        /*021c*/ 	.word	0x00003d60


	//   ....[20]....
        /*0220*/ 	.word	0x00003d90


	//   ....[21]....
        /*0224*/ 	.word	0x00003da0


	//   ....[22]....
        /*0228*/ 	.word	0x00003db0


	//   ....[23]....
        /*022c*/ 	.word	0x00004380


	//   ....[24]....
        /*0230*/ 	.word	0x00004420


	//   ....[25]....
        /*0234*/ 	.word	0x000044b0


	//   ....[26]....
        /*0238*/ 	.word	0x00004550


	//   ....[27]....
        /*023c*/ 	.word	0x000045c0


	//----- nvinfo : EIATTR_VRC_CTA_INIT_COUNT
	.align		4
.L_30289:
        /*0240*/ 	.byte	0x02, 0x4a
	.zero		1
	.zero		1


	//----- nvinfo : EIATTR_EXIT_INSTR_OFFSETS
	.align		4
        /*0244*/ 	.byte	0x04, 0x1c
        /*0246*/ 	.short	(.L_30291 - .L_30290)


	//   ....[0]....
.L_30290:
        /*0248*/ 	.word	0x000041d0


	//   ....[1]....
        /*024c*/ 	.word	0x00004210


	//   ....[2]....
        /*0250*/ 	.word	0x00004320


	//----- nvinfo : EIATTR_CRS_STACK_SIZE
	.align		4
.L_30291:
        /*0254*/ 	.byte	0x04, 0x1e
        /*0256*/ 	.short	(.L_30293 - .L_30292)
.L_30292:
        /*0258*/ 	.word	0x00000000


	//----- nvinfo : EIATTR_CBANK_PARAM_SIZE
	.align		4
.L_30293:
        /*025c*/ 	.byte	0x03, 0x19
        /*025e*/ 	.short	0x007c


	//----- nvinfo : EIATTR_PARAM_CBANK
	.align		4
        /*0260*/ 	.byte	0x04, 0x0a
        /*0262*/ 	.short	(.L_30295 - .L_30294)
	.align		4
.L_30294:
        /*0264*/ 	.word	index@(.nv.constant0._ZN4vllm25paged_attention_v1_kernelIffLi112ELi8ELi128ELNS_18Fp8KVCacheDataTypeE0ELb1EEEvPT_PKS2_PKT0_S8_ifPKiSA_iPKfiiiSC_SC_iiiii)
        /*0268*/ 	.short	0x0380
        /*026a*/ 	.short	0x007c


	//----- nvinfo : EIATTR_SW_WAR
	.align		4
.L_30295:
        /*026c*/ 	.byte	0x04, 0x36
        /*026e*/ 	.short	(.L_30297 - .L_30296)
.L_30296:
        /*0270*/ 	.word	0x00000008
.L_30297:


//--------------------- .nv.info._ZN4vllm25paged_attention_v1_kernelIffLi96ELi8ELi128ELNS_18Fp8KVCacheDataTypeE0ELb1EEEvPT_PKS2_PKT0_S8_ifPKiSA_iPKfiiiSC_SC_iiiii --------------------------
	.section	.nv.info._ZN4vllm25paged_attention_v1_kernelIffLi96ELi8ELi128ELNS_18Fp8KVCacheDataTypeE0ELb1EEEvPT_PKS2_PKT0_S8_ifPKiSA_iPKfiiiSC_SC_iiiii,"",@"SHT_CUDA_INFO"
	.sectionflags	@""
	.align	4


	//----- nvinfo : EIATTR_CUDA_API_VERSION
	.align		4
        /*0000*/ 	.byte	0x04, 0x37
        /*0002*/ 	.short	(.L_30299 - .L_30298)
.L_30298:
        /*0004*/ 	.word	0x00000082


	//----- nvinfo : EIATTR_KPARAM_INFO
	.align		4
.L_30299:
        /*0008*/ 	.byte	0x04, 0x17
        /*000a*/ 	.short	(.L_30301 - .L_30300)
.L_30300:
        /*000c*/ 	.word	0x00000000
        /*0010*/ 	.short	0x0013
        /*0012*/ 	.short	0x0078
        /*0014*/ 	.byte	0x00, 0xf0, 0x11, 0x00


	//----- nvinfo : EIATTR_KPARAM_INFO
	.align		4
.L_30301:
        /*0018*/ 	.byte	0x04, 0x17
        /*001a*/ 	.short	(.L_30303 - .L_30302)
.L_30302:
        /*001c*/ 	.word	0x00000000
        /*0020*/ 	.short	0x0012
        /*0022*/ 	.short	0x0074
        /*0024*/ 	.byte	0x00, 0xf0, 0x11, 0x00


	//----- nvinfo : EIATTR_KPARAM_INFO
	.align		4
.L_30303:
        /*0028*/ 	.byte	0x04, 0x17
        /*002a*/ 	.short	(.L_30305 - .L_30304)
.L_30304:
        /*002c*/ 	.word	0x00000000
        /*0030*/ 	.short	0x0011
        /*0032*/ 	.short	0x0070
        /*0034*/ 	.byte	0x00, 0xf0, 0x11, 0x00


	//----- nvinfo : EIATTR_KPARAM_INFO
	.align		4
.L_30305:
        /*0038*/ 	.byte	0x04, 0x17
        /*003a*/ 	.short	(.L_30307 - .L_30306)
.L_30306:
        /*003c*/ 	.word	0x00000000
        /*0040*/ 	.short	0x0010
        /*0042*/ 	.short	0x006c
        /*0044*/ 	.byte	0x00, 0xf0, 0x11, 0x00


	//----- nvinfo : EIATTR_KPARAM_INFO
	.align		4
.L_30307:
        /*0048*/ 	.byte	0x04, 0x17
        /*004a*/ 	.short	(.L_30309 - .L_30308)
.L_30308:
        /*004c*/ 	.word	0x00000000
        /*0050*/ 	.short	0x000f
        /*0052*/ 	.short	0x0068
        /*0054*/ 	.byte	0x00, 0xf0, 0x11, 0x00


	//----- nvinfo : EIATTR_KPARAM_INFO
	.align		4
.L_30309:
        /*0058*/ 	.byte	0x04, 0x17
        /*005a*/ 	.short	(.L_30311 - .L_30310)
.L_30310:
        /*005c*/ 	.word	0x00000000
        /*0060*/ 	.short	0x000e
        /*0062*/ 	.short	0x0060
        /*0064*/ 	.byte	0x00, 0xf5, 0x21, 0x00


	//----- nvinfo : EIATTR_KPARAM_INFO
	.align		4
.L_30311:
        /*0068*/ 	.byte	0x04, 0x17
        /*006a*/ 	.short	(.L_30313 - .L_30312)
.L_30312:
        /*006c*/ 	.word	0x00000000
        /*0070*/ 	.short	0x000d
        /*0072*/ 	.short	0x0058
        /*0074*/ 	.byte	0x00, 0xf5, 0x21, 0x00


	//----- nvinfo : EIATTR_KPARAM_INFO
	.align		4
.L_30313:
        /*0078*/ 	.byte	0x04, 0x17
        /*007a*/ 	.short	(.L_30315 - .L_30314)
.L_30314:
        /*007c*/ 	.word	0x00000000
        /*0080*/ 	.short	0x000c
        /*0082*/ 	.short	0x0050
        /*0084*/ 	.byte	0x00, 0xf0, 0x11, 0x00


	//----- nvinfo : EIATTR_KPARAM_INFO
	.align		4
.L_30315:
        /*0088*/ 	.byte	0x04, 0x17
        /*008a*/ 	.short	(.L_30317 - .L_30316)
.L_30316:
        /*008c*/ 	.word	0x00000000
        /*0090*/ 	.short	0x000b
        /*0092*/ 	.short	0x004c
        /*0094*/ 	.byte	0x00, 0xf0, 0x11, 0x00


	//----- nvinfo : EIATTR_KPARAM_INFO
	.align		4
.L_30317:
        /*0098*/ 	.byte	0x04, 0x17
        /*009a*/ 	.short	(.L_30319 - .L_30318)
.L_30318:
        /*009c*/ 	.word	0x00000000
        /*00a0*/ 	.short	0x000a
        /*00a2*/ 	.short	0x0048
        /*00a4*/ 	.byte	0x00, 0xf0, 0x11, 0x00


	//----- nvinfo : EIATTR_KPARAM_INFO
	.align		4
.L_30319:
        /*00a8*/ 	.byte	0x04, 0x17
        /*00aa*/ 	.short	(.L_30321 - .L_30320)
.L_30320:
        /*00ac*/ 	.word	0x00000000
        /*00b0*/ 	.short	0x0009
        /*00b2*/ 	.short	0x0040
        /*00b4*/ 	.byte	0x00, 0xf5, 0x21, 0x00


	//----- nvinfo : EIATTR_KPARAM_INFO
	.align		4
.L_30321:
        /*00b8*/ 	.byte	0x04, 0x17
        /*00ba*/ 	.short	(.L_30323 - .L_30322)
.L_30322:
        /*00bc*/ 	.word	0x00000000
        /*00c0*/ 	.short	0x0008
        /*00c2*/ 	.short	0x0038
        /*00c4*/ 	.byte	0x00, 0xf0, 0x11, 0x00


	//----- nvinfo : EIATTR_KPARAM_INFO
	.align		4
.L_30323:
        /*00c8*/ 	.byte	0x04, 0x17
        /*00ca*/ 	.short	(.L_30325 - .L_30324)
.L_30324:
        /*00cc*/ 	.word	0x00000000
        /*00d0*/ 	.short	0x0007
        /*00d2*/ 	.short	0x0030
        /*00d4*/ 	.byte	0x00, 0xf5, 0x21, 0x00


	//----- nvinfo : EIATTR_KPARAM_INFO
	.align		4
.L_30325:
        /*00d8*/ 	.byte	0x04, 0x17
        /*00da*/ 	.short	(.L_30327 - .L_30326)
.L_30326:
        /*00dc*/ 	.word	0x00000000
        /*00e0*/ 	.short	0x0006
        /*00e2*/ 	.short	0x0028
        /*00e4*/ 	.byte	0x00, 0xf5, 0x21, 0x00


	//----- nvinfo : EIATTR_KPARAM_INFO
	.align		4
.L_30327:
        /*00e8*/ 	.byte	0x04, 0x17
        /*00ea*/ 	.short	(.L_30329 - .L_30328)
.L_30328:
        /*00ec*/ 	.word	0x00000000
        /*00f0*/ 	.short	0x0005
        /*00f2*/ 	.short	0x0024
        /*00f4*/ 	.byte	0x00, 0xf0, 0x11, 0x00


	//----- nvinfo : EIATTR_KPARAM_INFO
	.align		4
.L_30329:
        /*00f8*/ 	.byte	0x04, 0x17
        /*00fa*/ 	.short	(.L_30331 - .L_30330)
.L_30330:
        /*00fc*/ 	.word	0x00000000
        /*0100*/ 	.short	0x0004
        /*0102*/ 	.short	0x0020
        /*0104*/ 	.byte	0x00, 0xf0, 0x11, 0x00


	//----- nvinfo : EIATTR_KPARAM_INFO
	.align		4
.L_30331:
        /*0108*/ 	.byte	0x04, 0x17
        /*010a*/ 	.short	(.L_30333 - .L_30332)
.L_30332:
        /*010c*/ 	.word	0x00000000
        /*0110*/ 	.short	0x0003
        /*0112*/ 	.short	0x0018
        /*0114*/ 	.byte	0x00, 0xf5, 0x21, 0x00


	//----- nvinfo : EIATTR_KPARAM_INFO
	.align		4
.L_30333:
        /*0118*/ 	.byte	0x04, 0x17
        /*011a*/ 	.short	(.L_30335 - .L_30334)
.L_30334:
        /*011c*/ 	.word	0x00000000
        /*0120*/ 	.short	0x0002
        /*0122*/ 	.short	0x0010
        /*0124*/ 	.byte	0x00, 0xf5, 0x21, 0x00


	//----- nvinfo : EIATTR_KPARAM_INFO
	.align		4
.L_30335:
        /*0128*/ 	.byte	0x04, 0x17
        /*012a*/ 	.short	(.L_30337 - .L_30336)
.L_30336:
        /*012c*/ 	.word	0x00000000
        /*0130*/ 	.short	0x0001
        /*0132*/ 	.short	0x0008
        /*0134*/ 	.byte	0x00, 0xf5, 0x21, 0x00


	//----- nvinfo : EIATTR_KPARAM_INFO
	.align		4
.L_30337:
        /*0138*/ 	.byte	0x04, 0x17
        /*013a*/ 	.short	(.L_30339 - .L_30338)
.L_30338:
        /*013c*/ 	.word	0x00000000
        /*0140*/ 	.short	0x0000
        /*0142*/ 	.short	0x0000
        /*0144*/ 	.byte	0x00, 0xf5, 0x21, 0x00


	//----- nvinfo : EIATTR_SPARSE_MMA_MASK
	.align		4
.L_30339:
        /*0148*/ 	.byte	0x03, 0x50
        /*014a*/ 	.short	0x0000


	//----- nvinfo : EIATTR_MAXREG_COUNT
	.align		4
        /*014c*/ 	.byte	0x03, 0x1b
        /*014e*/ 	.short	0x00ff


	//----- nvinfo : EIATTR_NUM_BARRIERS
	.align		4
        /*0150*/ 	.byte	0x02, 0x4c
        /*0152*/ 	.byte	0x01
	.zero		1


	//----- nvinfo : EIATTR_MERCURY_ISA_VERSION
	.align		4
        /*0154*/ 	.byte	0x03, 0x5f
        /*0156*/ 	.short	0x0101


	//----- nvinfo : EIATTR_COOP_GROUP_MASK_REGIDS
	.align		4
        /*0158*/ 	.byte	0x04, 0x29
        /*015a*/ 	.short	(.L_30341 - .L_30340)


	//   ....[0]....
.L_30340:
        /*015c*/ 	.word	0xffffffff


	//   ....[1]....
        /*0160*/ 	.word	0xffffffff


	//   ....[2]....
        /*0164*/ 	.word	0xffffffff


	//   ....[3]....
        /*0168*/ 	.word	0xffffffff


	//   ....[4]....
        /*016c*/ 	.word	0xffffffff


	//   ....[5]....
        /*0170*/ 	.word	0xffffffff


	//   ....[6]....
        /*0174*/ 	.word	0xffffffff


	//   ....[7]....
        /*0178*/ 	.word	0xffffffff


	//   ....[8]....
        /*017c*/ 	.word	0xffffffff


	//   ....[9]....
        /*0180*/ 	.word	0xffffffff


	//   ....[10]....
        /*0184*/ 	.word	0xffffffff


	//   ....[11]....
        /*0188*/ 	.word	0xffffffff


	//   ....[12]....
        /*018c*/ 	.word	0xffffffff


	//   ....[13]....
        /*0190*/ 	.word	0xffffffff


	//   ....[14]....
        /*0194*/ 	.word	0xffffffff


	//   ....[15]....
        /*0198*/ 	.word	0xffffffff


	//   ....[16]....
        /*019c*/ 	.word	0xffffffff


	//   ....[17]....
        /*01a0*/ 	.word	0xffffffff


	//   ....[18]....
        /*01a4*/ 	.word	0xffffffff


	//   ....[19]....
        /*01a8*/ 	.word	0xffffffff


	//   ....[20]....
        /*01ac*/ 	.word	0xffffffff


	//   ....[21]....
        /*01b0*/ 	.word	0xffffffff


	//   ....[22]....
        /*01b4*/ 	.word	0x05000006


	//   ....[23]....
        /*01b8*/ 	.word	0x05000006


	//   ....[24]....
        /*01bc*/ 	.word	0x05000006


	//   ....[25]....
        /*01c0*/ 	.word	0x05000006


	//   ....[26]....
        /*01c4*/ 	.word	0x05000006


	//----- nvinfo : EIATTR_COOP_GROUP_INSTR_OFFSETS
	.align		4
.L_30341:
        /*01c8*/ 	.byte	0x04, 0x28
        /*01ca*/ 	.short	(.L_30343 - .L_30342)


	//   ....[0]....
.L_30342:
        /*01cc*/ 	.word	0x00001160


	//   ....[1]....
        /*01d0*/ 	.word	0x00001180


	//   ....[2]....
        /*01d4*/ 	.word	0x00001390


	//   ....[3]....
        /*01d8*/ 	.word	0x000013b0


	//   ....[4]....
        /*01dc*/ 	.word	0x000013d0


	//   ....[5]....
        /*01e0*/ 	.word	0x000014e0


	//   ....[6]....
        /*01e4*/ 	.word	0x00001510


	//   ....[7]....
        /*01e8*/ 	.word	0x00001580


	//   ....[8]....
        /*01ec*/ 	.word	0x000023b0


	//   ....[9]....
        /*01f0*/ 	.word	0x000023e0


	//   ....[10]....
        /*01f4*/ 	.word	0x00002400


	//   ....[11]....
        /*01f8*/ 	.word	0x00002420


	//   ....[12]....
        /*01fc*/ 	.word	0x00002440


	//   ....[13]....
        /*0200*/ 	.word	0x00002490


	//   ....[14]....
        /*0204*/ 	.word	0x000024b0


	//   ....[15]....
        /*0208*/ 	.word	0x000024d0


	//   ....[16]....
        /*020c*/ 	.word	0x00003af0


	//   ....[17]....
        /*0210*/ 	.word	0x00003b30


	//   ....[18]....
        /*0214*/ 	.word	0x00003b70


	//   ....[19]....
        /*0218*/ 	.word	0x00003bb0


	//   ....[20]....
        /*021c*/ 	.word	0x00003bf0


	//   ....[21]....
        /*0220*/ 	.word	0x00003c10


	//   ....[22]....
        /*0224*/ 	.word	0x00004140


	//   ....[23]....
        /*0228*/ 	.word	0x000041e0


	//   ....[24]....
        /*022c*/ 	.word	0x00004270


	//   ....[25]....
        /*0230*/ 	.word	0x00004310


	//   ....[26]....
        /*0234*/ 	.word	0x00004380


	//----- nvinfo : EIATTR_VRC_CTA_INIT_COUNT
	.align		4
.L_30343:
        /*0238*/ 	.byte	0x02, 0x4a
	.zero		1
	.zero		1


	//----- nvinfo : EIATTR_EXIT_INSTR_OFFSETS
	.align		4
        /*023c*/ 	.byte	0x04, 0x1c
        /*023e*/ 	.short	(.L_30345 - .L_30344)


	//   ....[0]....
.L_30344:
        /*0240*/ 	.word	0x00003fa0


	//   ....[1]....
        /*0244*/ 	.word	0x00003fe0


	//   ....[2]....
        /*0248*/ 	.word	0x000040e0


	//----- nvinfo : EIATTR_CRS_STACK_SIZE
	.align		4
.L_30345:
        /*024c*/ 	.byte	0x04, 0x1e
        /*024e*/ 	.short	(.L_30347 - .L_30346)
.L_30346:
        /*0250*/ 	.word	0x00000000


	//----- nvinfo : EIATTR_CBANK_PARAM_SIZE
	.align		4
.L_30347:
        /*0254*/ 	.byte	0x03, 0x19
        /*0256*/ 	.short	0x007c


	//----- nvinfo : EIATTR_PARAM_CBANK
	.align		4
        /*0258*/ 	.byte	0x04, 0x0a
        /*025a*/ 	.short	(.L_30349 - .L_30348)
	.align		4
.L_30348:
        /*025c*/ 	.word	index@(.nv.constant0._ZN4vllm25paged_attention_v1_kernelIffLi96ELi8ELi128ELNS_18Fp8KVCacheDataTypeE0ELb1EEEvPT_PKS2_PKT0_S8_ifPKiSA_iPKfiiiSC_SC_iiiii)
        /*0260*/ 	.short	0x0380
        /*0262*/ 	.short	0x007c


	//----- nvinfo : EIATTR_SW_WAR
	.align		4
.L_30349:
        /*0264*/ 	.byte	0x04, 0x36
        /*0266*/ 	.short	(.L_30351 - .L_30350)
.L_30350:
        /*0268*/ 	.word	0x00000008
.L_30351:


//--------------------- .nv.info._ZN4vllm25paged_attention_v1_kernelIffLi80ELi8ELi128ELNS_18Fp8KVCacheDataTypeE0ELb1EEEvPT_PKS2_PKT0_S8_ifPKiSA_iPKfiiiSC_SC_iiiii --------------------------
	.section	.nv.info._ZN4vllm25paged_attention_v1_kernelIffLi80ELi8ELi128ELNS_18Fp8KVCacheDataTypeE0ELb1EEEvPT_PKS2_PKT0_S8_ifPKiSA_iPKfiiiSC_SC_iiiii,"",@"SHT_CUDA_INFO"
	.sectionflags	@""
	.align	4


	//----- nvinfo : EIATTR_CUDA_API_VERSION
	.align		4
        /*0000*/ 	.byte	0x04, 0x37
        /*0002*/ 	.short	(.L_30353 - .L_30352)
.L_30352:
        /*0004*/ 	.word	0x00000082


	//----- nvinfo : EIATTR_KPARAM_INFO
	.align		4
.L_30353:
        /*0008*/ 	.byte	0x04, 0x17
        /*000a*/ 	.short	(.L_30355 - .L_30354)
.L_30354:
        /*000c*/ 	.word	0x00000000
        /*0010*/ 	.short	0x0013
        /*0012*/ 	.short	0x0078
        /*0014*/ 	.byte	0x00, 0xf0, 0x11, 0x00


	//----- nvinfo : EIATTR_KPARAM_INFO
	.align		4
.L_30355:
        /*0018*/ 	.byte	0x04, 0x17
        /*001a*/ 	.short	(.L_30357 - .L_30356)
.L_30356:
        /*001c*/ 	.word	0x00000000
        /*0020*/ 	.short	0x0012
        /*0022*/ 	.short	0x0074
        /*0024*/ 	.byte	0x00, 0xf0, 0x11, 0x00


	//----- nvinfo : EIATTR_KPARAM_INFO
	.align		4
.L_30357:
        /*0028*/ 	.byte	0x04, 0x17
        /*002a*/ 	.short	(.L_30359 - .L_30358)
.L_30358:
        /*002c*/ 	.word	0x00000000
        /*0030*/ 	.short	0x0011
        /*0032*/ 	.short	0x0070
        /*0034*/ 	.byte	0x00, 0xf0, 0x11, 0x00


	//----- nvinfo : EIATTR_KPARAM_INFO
	.align		4
.L_30359:
        /*0038*/ 	.byte	0x04, 0x17
        /*003a*/ 	.short	(.L_30361 - .L_30360)
.L_30360:
        /*003c*/ 	.word	0x00000000
        /*0040*/ 	.short	0x0010
        /*0042*/ 	.short	0x006c
        /*0044*/ 	.byte	0x00, 0xf0, 0x11, 0x00


	//----- nvinfo : EIATTR_KPARAM_INFO
	.align		4
.L_30361:
        /*0048*/ 	.byte	0x04, 0x17
        /*004a*/ 	.short	(.L_30363 - .L_30362)
.L_30362:
        /*004c*/ 	.word	0x00000000
        /*0050*/ 	.short	0x000f
        /*0052*/ 	.short	0x0068
        /*0054*/ 	.byte	0x00, 0xf0, 0x11, 0x00


	//----- nvinfo : EIATTR_KPARAM_INFO
	.align		4
.L_30363:
        /*0058*/ 	.byte	0x04, 0x17
        /*005a*/ 	.short	(.L_30365 - .L_30364)
.L_30364:
        /*005c*/ 	.word	0x00000000
        /*0060*/ 	.short	0x000e
        /*0062*/ 	.short	0x0060
        /*0064*/ 	.byte	0x00, 0xf5, 0x21, 0x00


	//----- nvinfo : EIATTR_KPARAM_INFO
	.align		4
.L_30365:
        /*0068*/ 	.byte	0x04, 0x17
        /*006a*/ 	.short	(.L_30367 - .L_30366)
.L_30366:
        /*006c*/ 	.word	0x00000000
        /*0070*/ 	.short	0x000d
        /*0072*/ 	.short	0x0058
        /*0074*/ 	.byte	0x00, 0xf5, 0x21, 0x00


	//----- nvinfo : EIATTR_KPARAM_INFO
	.align		4
.L_30367:
        /*0078*/ 	.byte	0x04, 0x17
        /*007a*/ 	.short	(.L_30369 - .L_30368)
.L_30368:
        /*007c*/ 	.word	0x00000000
        /*0080*/ 	.short	0x000c
        /*0082*/ 	.short	0x0050
        /*0084*/ 	.byte	0x00, 0xf0, 0x11, 0x00


	//----- nvinfo : EIATTR_KPARAM_INFO
	.align		4
.L_30369:
        /*0088*/ 	.byte	0x04, 0x17
        /*008a*/ 	.short	(.L_30371 - .L_30370)
.L_30370:
        /*008c*/ 	.word	0x00000000
        /*0090*/ 	.short	0x000b
        /*0092*/ 	.short	0x004c
        /*0094*/ 	.byte	0x00, 0xf0, 0x11, 0x00


	//----- nvinfo : EIATTR_KPARAM_INFO
	.align		4
.L_30371:
        /*0098*/ 	.byte	0x04, 0x17
        /*009a*/ 	.short	(.L_30373 - .L_30372)
.L_30372:
        /*009c*/ 	.word	0x00000000
        /*00a0*/ 	.short	0x000a
        /*00a2*/ 	.short	0x0048
        /*00a4*/ 	.byte	0x00, 0xf0, 0x11, 0x00


	//----- nvinfo : EIATTR_KPARAM_INFO
	.align		4
.L_30373:
        /*00a8*/ 	.byte	0x04, 0x17
        /*00aa*/ 	.short	(.L_30375 - .L_30374)
.L_30374:
        /*00ac*/ 	.word	0x00000000
        /*00b0*/ 	.short	0x0009
        /*00b2*/ 	.short	0x0040
        /*00b4*/ 	.byte	0x00, 0xf5, 0x21, 0x00


	//----- nvinfo : EIATTR_KPARAM_INFO
	.align		4
.L_30375:
        /*00b8*/ 	.byte	0x04, 0x17
        /*00ba*/ 	.short	(.L_30377 - .L_30376)
.L_30376:
        /*00bc*/ 	.word	0x00000000
        /*00c0*/ 	.short	0x0008
        /*00c2*/ 	.short	0x0038
        /*00c4*/ 	.byte	0x00, 0xf0, 0x11, 0x00


	//----- nvinfo : EIATTR_KPARAM_INFO
	.align		4
.L_30377:
        /*00c8*/ 	.byte	0x04, 0x17
        /*00ca*/ 	.short	(.L_30379 - .L_30378)
.L_30378:
        /*00cc*/ 	.word	0x00000000
        /*00d0*/ 	.short	0x0007
        /*00d2*/ 	.short	0x0030
        /*00d4*/ 	.byte	0x00, 0xf5, 0x21, 0x00


	//----- nvinfo : EIATTR_KPARAM_INFO
	.align		4
.L_30379:
        /*00d8*/ 	.byte	0x04, 0x17
        /*00da*/ 	.short	(.L_30381 - .L_30380)
.L_30380:
        /*00dc*/ 	.word	0x00000000
        /*00e0*/ 	.short	0x0006
        /*00e2*/ 	.short	0x0028
        /*00e4*/ 	.byte	0x00, 0xf5, 0x21, 0x00


	//----- nvinfo : EIATTR_KPARAM_INFO
	.align		4
.L_30381:
        /*00e8*/ 	.byte	0x04, 0x17
        /*00ea*/ 	.short	(.L_30383 - .L_30382)
.L_30382:
        /*00ec*/ 	.word	0x00000000
        /*00f0*/ 	.short	0x0005
        /*00f2*/ 	.short	0x0024
        /*00f4*/ 	.byte	0x00, 0xf0, 0x11, 0x00


	//----- nvinfo : EIATTR_KPARAM_INFO
	.align		4
.L_30383:
        /*00f8*/ 	.byte	0x04, 0x17
        /*00fa*/ 	.short	(.L_30385 - .L_30384)
.L_30384:
        /*00fc*/ 	.word	0x00000000
        /*0100*/ 	.short	0x0004
        /*0102*/ 	.short	0x0020
        /*0104*/ 	.byte	0x00, 0xf0, 0x11, 0x00


	//----- nvinfo : EIATTR_KPARAM_INFO
	.align		4
.L_30385:
        /*0108*/ 	.byte	0x04, 0x17
        /*010a*/ 	.short	(.L_30387 - .L_30386)
.L_30386:
        /*010c*/ 	.word	0x00000000
        /*0110*/ 	.short	0x0003
        /*0112*/ 	.short	0x0018
        /*0114*/ 	.byte	0x00, 0xf5, 0x21, 0x00


	//----- nvinfo : EIATTR_KPARAM_INFO
	.align		4
.L_30387:
        /*0118*/ 	.byte	0x04, 0x17
        /*011a*/ 	.short	(.L_30389 - .L_30388)
.L_30388:
        /*011c*/ 	.word	0x00000000
        /*0120*/ 	.short	0x0002
        /*0122*/ 	.short	0x0010
        /*0124*/ 	.byte	0x00, 0xf5, 0x21, 0x00


	//----- nvinfo : EIATTR_KPARAM_INFO
	.align		4
.L_30389:
        /*0128*/ 	.byte	0x04, 0x17
        /*012a*/ 	.short	(.L_30391 - .L_30390)
.L_30390:
        /*012c*/ 	.word	0x00000000
        /*0130*/ 	.short	0x0001
        /*0132*/ 	.short	0x0008
        /*0134*/ 	.byte	0x00, 0xf5, 0x21, 0x00


	//----- nvinfo : EIATTR_KPARAM_INFO
	.align		4
.L_30391:
        /*0138*/ 	.byte	0x04, 0x17
        /*013a*/ 	.short	(.L_30393 - .L_30392)
.L_30392:
        /*013c*/ 	.word	0x00000000
        /*0140*/ 	.short	0x0000
        /*0142*/ 	.short	0x0000
        /*0144*/ 	.byte	0x00, 0xf5, 0x21, 0x00


	//----- nvinfo : EIATTR_SPARSE_MMA_MASK
	.align		4
.L_30393:
        /*0148*/ 	.byte	0x03, 0x50
        /*014a*/ 	.short	0x0000


	//----- nvinfo : EIATTR_MAXREG_COUNT
	.align		4
        /*014c*/ 	.byte	0x03, 0x1b
        /*014e*/ 	.short	0x00ff


	//----- nvinfo : EIATTR_NUM_BARRIERS
	.align		4
        /*0150*/ 	.byte	0x02, 0x4c
        /*0152*/ 	.byte	0x01
	.zero		1


	//----- nvinfo : EIATTR_MERCURY_ISA_VERSION
	.align		4
        /*0154*/ 	.byte	0x03, 0x5f
        /*0156*/ 	.short	0x0101


	//----- nvinfo : EIATTR_COOP_GROUP_MASK_REGIDS
	.align		4
        /*0158*/ 	.byte	0x04, 0x29
        /*015a*/ 	.short	(.L_30395 - .L_30394)


	//   ....[0]....
.L_30394:
        /*015c*/ 	.word	0xffffffff


	//   ....[1]....
        /*0160*/ 	.word	0xffffffff


	//   ....[2]....
        /*0164*/ 	.word	0xffffffff


	//   ....[3]....
        /*0168*/ 	.word	0xffffffff


	//   ....[4]....
        /*016c*/ 	.word	0xffffffff


	//   ....[5]....
        /*0170*/ 	.word	0xffffffff


	//   ....[6]....
        /*0174*/ 	.word	0xffffffff


	//   ....[7]....
        /*0178*/ 	.word	0xffffffff


	//   ....[8]....
        /*017c*/ 	.word	0xffffffff


	//   ....[9]....
        /*0180*/ 	.word	0xffffffff


	//   ....[10]....
        /*0184*/ 	.word	0xffffffff


	//   ....[11]....
        /*0188*/ 	.word	0xffffffff


	//   ....[12]....
        /*018c*/ 	.word	0xffffffff


	//   ....[13]....
        /*0190*/ 	.word	0xffffffff


	//   ....[14]....
        /*0194*/ 	.word	0xffffffff


	//   ....[15]....
        /*0198*/ 	.word	0xffffffff


	//   ....[16]....
        /*019c*/ 	.word	0xffffffff


	//   ....[17]....
        /*01a0*/ 	.word	0xffffffff


	//   ....[18]....
        /*01a4*/ 	.word	0xffffffff


	//   ....[19]....
        /*01a8*/ 	.word	0xffffffff


	//   ....[20]....
        /*01ac*/ 	.word	0xffffffff


	//   ....[21]....
        /*01b0*/ 	.word	0x0500000a


	//   ....[22]....
        /*01b4*/ 	.word	0x0500000a


	//   ....[23]....
        /*01b8*/ 	.word	0x0500000a


	//   ....[24]....
        /*01bc*/ 	.word	0x0500000a


	//   ....[25]....
        /*01c0*/ 	.word	0x0500000a


	//----- nvinfo : EIATTR_COOP_GROUP_INSTR_OFFSETS
	.align		4
.L_30395:
        /*01c4*/ 	.byte	0x04, 0x28
        /*01c6*/ 	.short	(.L_30397 - .L_30396)


	//   ....[0]....
.L_30396:
        /*01c8*/ 	.word	0x000010d0


	//   ....[1]....
        /*01cc*/ 	.word	0x000010f0


	//   ....[2]....
        /*01d0*/ 	.word	0x000012e0


	//   ....[3]....
        /*01d4*/ 	.word	0x00001300


	//   ....[4]....
        /*01d8*/ 	.word	0x00001320


	//   ....[5]....
        /*01dc*/ 	.word	0x000014a0


	//   ....[6]....
        /*01e0*/ 	.word	0x000014c0


	//   ....[7]....
        /*01e4*/ 	.word	0x000014e0


	//   ....[8]....
        /*01e8*/ 	.word	0x00002310


	//   ....[9]....
        /*01ec*/ 	.word	0x00002350


	//   ....[10]....
        /*01f0*/ 	.word	0x00002370


	//   ....[11]....
        /*01f4*/ 	.word	0x00002390


	//   ....[12]....
        /*01f8*/ 	.word	0x000023b0


	//   ....[13]....
        /*01fc*/ 	.word	0x00002400


	//   ....[14]....
        /*0200*/ 	.word	0x00002420


	//   ....[15]....
        /*0204*/ 	.word	0x00002440


	//   ....[16]....
        /*0208*/ 	.word	0x00003950


	//   ....[17]....
        /*020c*/ 	.word	0x00003990


	//   ....[18]....
        /*0210*/ 	.word	0x000039d0


	//   ....[19]....
        /*0214*/ 	.word	0x00003a10


	//   ....[20]....
        /*0218*/ 	.word	0x00003a50


	//   ....[21]....
        /*021c*/ 	.word	0x00003f10


	//   ....[22]....
        /*0220*/ 	.word	0x00003fb0


	//   ....[23]....
        /*0224*/ 	.word	0x00004040


	//   ....[24]....
        /*0228*/ 	.word	0x000040e0


	//   ....[25]....
        /*022c*/ 	.word	0x00004150


	//----- nvinfo : EIATTR_VRC_CTA_INIT_COUNT
	.align		4
.L_30397:
        /*0230*/ 	.byte	0x02, 0x4a
	.zero		1
	.zero		1


	//----- nvinfo : EIATTR_EXIT_INSTR_OFFSETS
	.align		4
        /*0234*/ 	.byte	0x04, 0x1c
        /*0236*/ 	.short	(.L_30399 - .L_30398)


	//   ....[0]....
.L_30398:
        /*0238*/ 	.word	0x00003d80


	//   ....[1]....
        /*023c*/ 	.word	0x00003dc0


	//   ....[2]....
        /*0240*/ 	.word	0x00003eb0


	//----- nvinfo : EIATTR_CRS_STACK_SIZE
	.align		4
.L_30399:
        /*0244*/ 	.byte	0x04, 0x1e
        /*0246*/ 	.short	(.L_30401 - .L_30400)
.L_30400:
        /*0248*/ 	.word	0x00000000


	//----- nvinfo : EIATTR_CBANK_PARAM_SIZE
	.align		4
.L_30401:
        /*024c*/ 	.byte	0x03, 0x19
        /*024e*/ 	.short	0x007c


	//----- nvinfo : EIATTR_PARAM_CBANK
	.align		4
        /*0250*/ 	.byte	0x04, 0x0a
        /*0252*/ 	.short	(.L_30403 - .L_30402)
	.align		4
.L_30402:
        /*0254*/ 	.word	index@(.nv.constant0._ZN4vllm25paged_attention_v1_kernelIffLi80ELi8ELi128ELNS_18Fp8KVCacheDataTypeE0ELb1EEEvPT_PKS2_PKT0_S8_ifPKiSA_iPKfiiiSC_SC_iiiii)
        /*0258*/ 	.short	0x0380
        /*025a*/ 	.short	0x007c


	//----- nvinfo : EIATTR_SW_WAR
	.align		4
.L_30403:
        /*025c*/ 	.byte	0x04, 0x36
        /*025e*/ 	.short	(.L_30405 - .L_30404)
.L_30404:
        /*0260*/ 	.word	0x00000008
.L_30405:


//--------------------- .nv.info._ZN4vllm25paged_attention_v1_kernelIffLi64ELi8ELi128ELNS_18Fp8KVCacheDataTypeE0ELb1EEEvPT_PKS2_PKT0_S8_ifPKiSA_iPKfiiiSC_SC_iiiii --------------------------
	.section	.nv.info._ZN4vllm25paged_attention_v1_kernelIffLi64ELi8ELi128ELNS_18Fp8KVCacheDataTypeE0ELb1EEEvPT_PKS2_PKT0_S8_ifPKiSA_iPKfiiiSC_SC_iiiii,"",@"SHT_CUDA_INFO"
	.sectionflags	@""
	.align	4


	//----- nvinfo : EIATTR_CUDA_API_VERSION
	.align		4
        /*0000*/ 	.byte	0x04, 0x37
        /*0002*/ 	.short	(.L_30407 - .L_30406)
.L_30406:
        /*0004*/ 	.word	0x00000082


	//----- nvinfo : EIATTR_KPARAM_INFO
	.align		4
.L_30407:
        /*0008*/ 	.byte	0x04, 0x17
        /*000a*/ 	.short	(.L_30409 - .L_30408)
.L_30408:
        /*000c*/ 	.word	0x00000000
        /*0010*/ 	.short	0x0013
        /*0012*/ 	.short	0x0078
        /*0014*/ 	.byte	0x00, 0xf0, 0x11, 0x00


	//----- nvinfo : EIATTR_KPARAM_INFO
	.align		4
.L_30409:
        /*0018*/ 	.byte	0x04, 0x17
        /*001a*/ 	.short	(.L_30411 - .L_30410)
.L_30410:
        /*001c*/ 	.word	0x00000000
        /*0020*/ 	.short	0x0012
        /*0022*/ 	.short	0x0074
        /*0024*/ 	.byte	0x00, 0xf0, 0x11, 0x00


	//----- nvinfo : EIATTR_KPARAM_INFO
	.align		4
.L_30411:
        /*0028*/ 	.byte	0x04, 0x17
        /*002a*/ 	.short	(.L_30413 - .L_30412)
.L_30412:
        /*002c*/ 	.word	0x00000000
        /*0030*/ 	.short	0x0011
        /*0032*/ 	.short	0x0070
        /*0034*/ 	.byte	0x00, 0xf0, 0x11, 0x00


	//----- nvinfo : EIATTR_KPARAM_INFO
	.align		4
.L_30413:
        /*0038*/ 	.byte	0x04, 0x17
        /*003a*/ 	.short	(.L_30415 - .L_30414)
.L_30414:
        /*003c*/ 	.word	0x00000000
        /*0040*/ 	.short	0x0010
        /*0042*/ 	.short	0x006c
        /*0044*/ 	.byte	0x00, 0xf0, 0x11, 0x00


	//----- nvinfo : EIATTR_KPARAM_INFO
	.align		4
.L_30415:
        /*0048*/ 	.byte	0x04, 0x17
        /*004a*/ 	.short	(.L_30417 - .L_30416)
.L_30416:
        /*004c*/ 	.word	0x00000000
        /*0050*/ 	.short	0x000f
        /*0052*/ 	.short	0x0068
        /*0054*/ 	.byte	0x00, 0xf0, 0x11, 0x00


	//----- nvinfo : EIATTR_KPARAM_INFO
	.align		4
.L_30417:
        /*0058*/ 	.byte	0x04, 0x17
        /*005a*/ 	.short	(.L_30419 - .L_30418)
.L_30418:
        /*005c*/ 	.word	0x00000000
        /*0060*/ 	.short	0x000e
        /*0062*/ 	.short	0x0060
        /*0064*/ 	.byte	0x00, 0xf5, 0x21, 0x00


	//----- nvinfo : EIATTR_KPARAM_INFO
	.align		4
.L_30419:
        /*0068*/ 	.byte	0x04, 0x17
        /*006a*/ 	.short	(.L_30421 - .L_30420)
.L_30420:
        /*006c*/ 	.word	0x00000000
        /*0070*/ 	.short	0x000d
        /*0072*/ 	.short	0x0058
        /*0074*/ 	.byte	0x00, 0xf5, 0x21, 0x00


	//----- nvinfo : EIATTR_KPARAM_INFO
	.align		4
.L_30421:
        /*0078*/ 	.byte	0x04, 0x17
        /*007a*/ 	.short	(.L_30423 - .L_30422)
.L_30422:
        /*007c*/ 	.word	0x00000000
        /*0080*/ 	.short	0x000c
        /*0082*/ 	.short	0x0050
        /*0084*/ 	.byte	0x00, 0xf0, 0x11, 0x00


	//----- nvinfo : EIATTR_KPARAM_INFO
	.align		4
.L_30423:
        /*0088*/ 	.byte	0x04, 0x17
        /*008a*/ 	.short	(.L_30425 - .L_30424)
.L_30424:
        /*008c*/ 	.word	0x00000000
        /*0090*/ 	.short	0x000b
        /*0092*/ 	.short	0x004c
        /*0094*/ 	.byte	0x00, 0xf0, 0x11, 0x00


	//----- nvinfo : EIATTR_KPARAM_INFO
	.align		4
.L_30425:
        /*0098*/ 	.byte	0x04, 0x17
        /*009a*/ 	.short	(.L_30427 - .L_30426)
.L_30426:
        /*009c*/ 	.word	0x00000000
        /*00a0*/ 	.short	0x000a
        /*00a2*/ 	.short	0x0048
        /*00a4*/ 	.byte	0x00, 0xf0, 0x11, 0x00


	//----- nvinfo : EIATTR_KPARAM_INFO
	.align		4
.L_30427:
        /*00a8*/ 	.byte	0x04, 0x17
        /*00aa*/ 	.short	(.L_30429 - .L_30428)
.L_30428:
        /*00ac*/ 	.word	0x00000000
        /*00b0*/ 	.short	0x0009
        /*00b2*/ 	.short	0x0040
        /*00b4*/ 	.byte	0x00, 0xf5, 0x21, 0x00


	//----- nvinfo : EIATTR_KPARAM_INFO
	.align		4
.L_30429:
        /*00b8*/ 	.byte	0x04, 0x17
        /*00ba*/ 	.short	(.L_30431 - .L_30430)
.L_30430:
        /*00bc*/ 	.word	0x00000000
        /*00c0*/ 	.short	0x0008
        /*00c2*/ 	.short	0x0038
        /*00c4*/ 	.byte	0x00, 0xf0, 0x11, 0x00


	//----- nvinfo : EIATTR_KPARAM_INFO
	.align		4
.L_30431:
        /*00c8*/ 	.byte	0x04, 0x17
        /*00ca*/ 	.short	(.L_30433 - .L_30432)
.L_30432:
        /*00cc*/ 	.word	0x00000000
        /*00d0*/ 	.short	0x0007
        /*00d2*/ 	.short	0x0030
        /*00d4*/ 	.byte	0x00, 0xf5, 0x21, 0x00


	//----- nvinfo : EIATTR_KPARAM_INFO
	.align		4
.L_30433:
        /*00d8*/ 	.byte	0x04, 0x17
        /*00da*/ 	.short	(.L_30435 - .L_30434)
.L_30434:
        /*00dc*/ 	.word	0x00000000
        /*00e0*/ 	.short	0x0006
        /*00e2*/ 	.short	0x0028
        /*00e4*/ 	.byte	0x00, 0xf5, 0x21, 0x00


	//----- nvinfo : EIATTR_KPARAM_INFO
	.align		4
.L_30435:
        /*00e8*/ 	.byte	0x04, 0x17
        /*00ea*/ 	.short	(.L_30437 - .L_30436)
.L_30436:
        /*00ec*/ 	.word	0x00000000
        /*00f0*/ 	.short	0x0005
        /*00f2*/ 	.short	0x0024
        /*00f4*/ 	.byte	0x00, 0xf0, 0x11, 0x00


	//----- nvinfo : EIATTR_KPARAM_INFO
	.align		4
.L_30437:
        /*00f8*/ 	.byte	0x04, 0x17
        /*00fa*/ 	.short	(.L_30439 - .L_30438)
.L_30438:
        /*00fc*/ 	.word	0x00000000
        /*0100*/ 	.short	0x0004
        /*0102*/ 	.short	0x0020
        /*0104*/ 	.byte	0x00, 0xf0, 0x11, 0x00


	//----- nvinfo : EIATTR_KPARAM_INFO
	.align		4
.L_30439:
        /*0108*/ 	.byte	0x04, 0x17
        /*010a*/ 	.short	(.L_30441 - .L_30440)
.L_30440:
        /*010c*/ 	.word	0x00000000
        /*0110*/ 	.short	0x0003
        /*0112*/ 	.short	0x0018
        /*0114*/ 	.byte	0x00, 0xf5, 0x21, 0x00


	//----- nvinfo : EIATTR_KPARAM_INFO
	.align		4
.L_30441:
        /*0118*/ 	.byte	0x04, 0x17
        /*011a*/ 	.short	(.L_30443 - .L_30442)
.L_30442:
        /*011c*/ 	.word	0x00000000
        /*0120*/ 	.short	0x0002
        /*0122*/ 	.short	0x0010
        /*0124*/ 	.byte	0x00, 0xf5, 0x21, 0x00


	//----- nvinfo : EIATTR_KPARAM_INFO
	.align		4
.L_30443:
        /*0128*/ 	.byte	0x04, 0x17
        /*012a*/ 	.short	(.L_30445 - .L_30444)
.L_30444:
        /*012c*/ 	.word	0x00000000
        /*0130*/ 	.short	0x0001
        /*0132*/ 	.short	0x0008
        /*0134*/ 	.byte	0x00, 0xf5, 0x21, 0x00


	//----- nvinfo : EIATTR_KPARAM_INFO
	.align		4
.L_30445:
        /*0138*/ 	.byte	0x04, 0x17
        /*013a*/ 	.short	(.L_30447 - .L_30446)
.L_30446:
        /*013c*/ 	.word	0x00000000
        /*0140*/ 	.short	0x0000
        /*0142*/ 	.short	0x0000
        /*0144*/ 	.byte	0x00, 0xf5, 0x21, 0x00


	//----- nvinfo : EIATTR_SPARSE_MMA_MASK
	.align		4
.L_30447:
        /*0148*/ 	.byte	0x03, 0x50
        /*014a*/ 	.short	0x0000


	//----- nvinfo : EIATTR_MAXREG_COUNT
	.align		4
        /*014c*/ 	.byte	0x03, 0x1b
        /*014e*/ 	.short	0x00ff


	//----- nvinfo : EIATTR_NUM_BARRIERS
	.align		4
        /*0150*/ 	.byte	0x02, 0x4c
        /*0152*/ 	.byte	0x01
	.zero		1


	//----- nvinfo : EIATTR_MERCURY_ISA_VERSION
	.align		4
        /*0154*/ 	.byte	0x03, 0x5f
        /*0156*/ 	.short	0x0101


	//----- nvinfo : EIATTR_COOP_GROUP_MASK_REGIDS
	.align		4
        /*0158*/ 	.byte	0x04, 0x29
        /*015a*/ 	.short	(.L_30449 - .L_30448)


	//   ....[0]....
.L_30448:
        /*015c*/ 	.word	0xffffffff


	//   ....[1]....
        /*0160*/ 	.word	0xffffffff


	//   ....[2]....
        /*0164*/ 	.word	0xffffffff


	//   ....[3]....
        /*0168*/ 	.word	0xffffffff


	//   ....[4]....
        /*016c*/ 	.word	0xffffffff


	//   ....[5]....
        /*0170*/ 	.word	0xffffffff


	//   ....[6]....
        /*0174*/ 	.word	0xffffffff


	//   ....[7]....
        /*0178*/ 	.word	0xffffffff


	//   ....[8]....
        /*017c*/ 	.word	0xffffffff


	//   ....[9]....
        /*0180*/ 	.word	0xffffffff


	//   ....[10]....
        /*0184*/ 	.word	0xffffffff


	//   ....[11]....
        /*0188*/ 	.word	0xffffffff


	//   ....[12]....
        /*018c*/ 	.word	0xffffffff


	//   ....[13]....
        /*0190*/ 	.word	0xffffffff


	//   ....[14]....
        /*0194*/ 	.word	0xffffffff


	//   ....[15]....
        /*0198*/ 	.word	0xffffffff


	//   ....[16]....
        /*019c*/ 	.word	0xffffffff


	//   ....[17]....
        /*01a0*/ 	.word	0xffffffff


	//   ....[18]....
        /*01a4*/ 	.word	0xffffffff


	//   ....[19]....
        /*01a8*/ 	.word	0xffffffff


	//   ....[20]....
        /*01ac*/ 	.word	0x0500000c


	//   ....[21]....
        /*01b0*/ 	.word	0x0500000c


	//   ....[22]....
        /*01b4*/ 	.word	0x0500000c


	//   ....[23]....
        /*01b8*/ 	.word	0x0500000c


	//   ....[24]....
        /*01bc*/ 	.word	0x0500000c


	//----- nvinfo : EIATTR_COOP_GROUP_INSTR_OFFSETS
	.align		4
.L_30449:
        /*01c0*/ 	.byte	0x04, 0x28
        /*01c2*/ 	.short	(.L_30451 - .L_30450)


	//   ....[0]....
.L_30450:
        /*01c4*/ 	.word	0x00001080


	//   ....[1]....
        /*01c8*/ 	.word	0x000010a0


	//   ....[2]....
        /*01cc*/ 	.word	0x000012a0


	//   ....[3]....
        /*01d0*/ 	.word	0x000012c0


	//   ....[4]....
        /*01d4*/ 	.word	0x000012e0


	//   ....[5]....
        /*01d8*/ 	.word	0x00001440


	//   ....[6]....
        /*01dc*/ 	.word	0x00001460


	//   ....[7]....
        /*01e0*/ 	.word	0x000014a0


	//   ....[8]....
        /*01e4*/ 	.word	0x000022d0


	//   ....[9]....
        /*01e8*/ 	.word	0x00002300


	//   ....[10]....
        /*01ec*/ 	.word	0x00002320


	//   ....[11]....
        /*01f0*/ 	.word	0x00002340


	//   ....[12]....
        /*01f4*/ 	.word	0x00002360


	//   ....[13]....
        /*01f8*/ 	.word	0x000023b0


	//   ....[14]....
        /*01fc*/ 	.word	0x000023d0


	//   ....[15]....
        /*0200*/ 	.word	0x000023f0


	//   ....[16]....
        /*0204*/ 	.word	0x000037d0


	//   ....[17]....
        /*0208*/ 	.word	0x00003810


	//   ....[18]....
        /*020c*/ 	.word	0x00003870


	//   ....[19]....
        /*0210*/ 	.word	0x00003880


	//   ....[20]....
        /*0214*/ 	.word	0x00003d40


	//   ....[21]....
        /*0218*/ 	.word	0x00003dd0


	//   ....[22]....
        /*021c*/ 	.word	0x00003e60


	//   ....[23]....
        /*0220*/ 	.word	0x00003ef0


	//   ....[24]....
        /*0224*/ 	.word	0x00003f50


	//----- nvinfo : EIATTR_VRC_CTA_INIT_COUNT
	.align		4
.L_30451:
        /*0228*/ 	.byte	0x02, 0x4a
	.zero		1
	.zero		1


	//----- nvinfo : EIATTR_EXIT_INSTR_OFFSETS
	.align		4
        /*022c*/ 	.byte	0x04, 0x1c
        /*022e*/ 	.short	(.L_30453 - .L_30452)


	//   ....[0]....
.L_30452:
        /*0230*/ 	.word	0x00003b70


	//   ....[1]....
        /*0234*/ 	.word	0x00003bb0


	//   ....[2]....
        /*0238*/ 	.word	0x00003cd0


	//----- nvinfo : EIATTR_CRS_STACK_SIZE
	.align		4
.L_30453:
        /*023c*/ 	.byte	0x04, 0x1e
        /*023e*/ 	.short	(.L_30455 - .L_30454)
.L_30454:
        /*0240*/ 	.word	0x00000000


	//----- nvinfo : EIATTR_CBANK_PARAM_SIZE
	.align		4
.L_30455:
        /*0244*/ 	.byte	0x03, 0x19
        /*0246*/ 	.short	0x007c


	//----- nvinfo : EIATTR_PARAM_CBANK
	.align		4
        /*0248*/ 	.byte	0x04, 0x0a
        /*024a*/ 	.short	(.L_30457 - .L_30456)
	.align		4
.L_30456:
        /*024c*/ 	.word	index@(.nv.constant0._ZN4vllm25paged_attention_v1_kernelIffLi64ELi8ELi128ELNS_18Fp8KVCacheDataTypeE0ELb1EEEvPT_PKS2_PKT0_S8_ifPKiSA_iPKfiiiSC_SC_iiiii)
        /*0250*/ 	.short	0x0380
        /*0252*/ 	.short	0x007c


	//----- nvinfo : EIATTR_SW_WAR
	.align		4
.L_30457:
        /*0254*/ 	.byte	0x04, 0x36
        /*0256*/ 	.short	(.L_30459 - .L_30458)
.L_30458:
        /*0258*/ 	.word	0x00000008
.L_30459:


//--------------------- .nv.info._ZN4vllm25paged_attention_v1_kernelIffLi32ELi8ELi128ELNS_18Fp8KVCacheDataTypeE0ELb1EEEvPT_PKS2_PKT0_S8_ifPKiSA_iPKfiiiSC_SC_iiiii --------------------------
	.section	.nv.info._ZN4vllm25paged_attention_v1_kernelIffLi32ELi8ELi128ELNS_18Fp8KVCacheDataTypeE0ELb1EEEvPT_PKS2_PKT0_S8_ifPKiSA_iPKfiiiSC_SC_iiiii,"",@"SHT_CUDA_INFO"
	.sectionflags	@""
	.align	4


	//----- nvinfo : EIATTR_CUDA_API_VERSION
	.align		4
        /*0000*/ 	.byte	0x04, 0x37
        /*0002*/ 	.short	(.L_30461 - .L_30460)
.L_30460:
        /*0004*/ 	.word	0x00000082


	//----- nvinfo : EIATTR_KPARAM_INFO
	.align		4
.L_30461:
        /*0008*/ 	.byte	0x04, 0x17
        /*000a*/ 	.short	(.L_30463 - .L_30462)
.L_30462:
        /*000c*/ 	.word	0x00000000
        /*0010*/ 	.short	0x0013
        /*0012*/ 	.short	0x0078
        /*0014*/ 	.byte	0x00, 0xf0, 0x11, 0x00


	//----- nvinfo : EIATTR_KPARAM_INFO
	.align		4
.L_30463:
        /*0018*/ 	.byte	0x04, 0x17
        /*001a*/ 	.short	(.L_30465 - .L_30464)
.L_30464:
        /*001c*/ 	.word	0x00000000
        /*0020*/ 	.short	0x0012
        /*0022*/ 	.short	0x0074
        /*0024*/ 	.byte	0x00, 0xf0, 0x11, 0x00


	//----- nvinfo : EIATTR_KPARAM_INFO
	.align		4
.L_30465:
        /*0028*/ 	.byte	0x04, 0x17
        /*002a*/ 	.short	(.L_30467 - .L_30466)
.L_30466:
        /*002c*/ 	.word	0x00000000
        /*0030*/ 	.short	0x0011
        /*0032*/ 	.short	0x0070
        /*0034*/ 	.byte	0x00, 0xf0, 0x11, 0x00


	//----- nvinfo : EIATTR_KPARAM_INFO
	.align		4
.L_30467:
        /*0038*/ 	.byte	0x04, 0x17
        /*003a*/ 	.short	(.L_30469 - .L_30468)
.L_30468:
        /*003c*/ 	.word	0x00000000
        /*0040*/ 	.short	0x0010
        /*0042*/ 	.short	0x006c
        /*0044*/ 	.byte	0x00, 0xf0, 0x11, 0x00


	//----- nvinfo : EIATTR_KPARAM_INFO
	.align		4
.L_30469:
        /*0048*/ 	.byte	0x04, 0x17
        /*004a*/ 	.short	(.L_30471 - .L_30470)
.L_30470:
        /*004c*/ 	.word	0x00000000
        /*0050*/ 	.short	0x000f
        /*0052*/ 	.short	0x0068
        /*0054*/ 	.byte	0x00, 0xf0, 0x11, 0x00


	//----- nvinfo : EIATTR_KPARAM_INFO
	.align		4
.L_30471:
        /*0058*/ 	.byte	0x04, 0x17
        /*005a*/ 	.short	(.L_30473 - .L_30472)
.L_30472:
        /*005c*/ 	.word	0x00000000
        /*0060*/ 	.short	0x000e
        /*0062*/ 	.short	0x0060
        /*0064*/ 	.byte	0x00, 0xf5, 0x21, 0x00


	//----- nvinfo : EIATTR_KPARAM_INFO
	.align		4
.L_30473:
        /*0068*/ 	.byte	0x04, 0x17
        /*006a*/ 	.short	(.L_30475 - .L_30474)
.L_30474:
        /*006c*/ 	.word	0x00000000
        /*0070*/ 	.short	0x000d
        /*0072*/ 	.short	0x0058
        /*0074*/ 	.byte	0x00, 0xf5, 0x21, 0x00


	//----- nvinfo : EIATTR_KPARAM_INFO
	.align		4
.L_30475:
        /*0078*/ 	.byte	0x04, 0x17
        /*007a*/ 	.short	(.L_30477 - .L_30476)
.L_30476:
        /*007c*/ 	.word	0x00000000
        /*0080*/ 	.short	0x000c
        /*0082*/ 	.short	0x0050
        /*0084*/ 	.byte	0x00, 0xf0, 0x11, 0x00


	//----- nvinfo : EIATTR_KPARAM_INFO
	.align		4
.L_30477:
        /*0088*/ 	.byte	0x04, 0x17
        /*008a*/ 	.short	(.L_30479 - .L_30478)
.L_30478:
        /*008c*/ 	.word	0x00000000
        /*0090*/ 	.short	0x000b
        /*0092*/ 	.short	0x004c
        /*0094*/ 	.byte	0x00, 0xf0, 0x11, 0x00


	//----- nvinfo : EIATTR_KPARAM_INFO
	.align		4
.L_30479:
        /*0098*/ 	.byte	0x04, 0x17
        /*009a*/ 	.short	(.L_30481 - .L_30480)
.L_30480:
        /*009c*/ 	.word	0x00000000
        /*00a0*/ 	.short	0x000a
        /*00a2*/ 	.short	0x0048
        /*00a4*/ 	.byte	0x00, 0xf0, 0x11, 0x00


	//----- nvinfo : EIATTR_KPARAM_INFO
	.align		4
.L_30481:
        /*00a8*/ 	.byte	0x04, 0x17
        /*00aa*/ 	.short	(.L_30483 - .L_30482)
.L_30482:
        /*00ac*/ 	.word	0x00000000
        /*00b0*/ 	.short	0x0009
        /*00b2*/ 	.short	0x0040
        /*00b4*/ 	.byte	0x00, 0xf5, 0x21, 0x00


	//----- nvinfo : EIATTR_KPARAM_INFO
	.align		4
.L_30483:
        /*00b8*/ 	.byte	0x04, 0x17
        /*00ba*/ 	.short	(.L_30485 - .L_30484)
.L_30484:
        /*00bc*/ 	.word	0x00000000
        /*00c0*/ 	.short	0x0008
        /*00c2*/ 	.short	0x0038
        /*00c4*/ 	.byte	0x00, 0xf0, 0x11, 0x00


	//----- nvinfo : EIATTR_KPARAM_INFO
	.align		4
.L_30485:
        /*00c8*/ 	.byte	0x04, 0x17
        /*00ca*/ 	.short	(.L_30487 - .L_30486)
.L_30486:
        /*00cc*/ 	.word	0x00000000
        /*00d0*/ 	.short	0x0007
        /*00d2*/ 	.short	0x0030
        /*00d4*/ 	.byte	0x00, 0xf5, 0x21, 0x00


	//----- nvinfo : EIATTR_KPARAM_INFO
	.align		4
.L_30487:
        /*00d8*/ 	.byte	0x04, 0x17
        /*00da*/ 	.short	(.L_30489 - .L_30488)
.L_30488:
        /*00dc*/ 	.word	0x00000000
        /*00e0*/ 	.short	0x0006
        /*00e2*/ 	.short	0x0028
        /*00e4*/ 	.byte	0x00, 0xf5, 0x21, 0x00


	//----- nvinfo : EIATTR_KPARAM_INFO
	.align		4
.L_30489:
        /*00e8*/ 	.byte	0x04, 0x17
        /*00ea*/ 	.short	(.L_30491 - .L_30490)
.L_30490:
        /*00ec*/ 	.word	0x00000000
        /*00f0*/ 	.short	0x0005
        /*00f2*/ 	.short	0x0024
        /*00f4*/ 	.byte	0x00, 0xf0, 0x11, 0x00


	//----- nvinfo : EIATTR_KPARAM_INFO
	.align		4
.L_30491:
        /*00f8*/ 	.byte	0x04, 0x17
        /*00fa*/ 	.short	(.L_30493 - .L_30492)
.L_30492:
        /*00fc*/ 	.word	0x00000000
        /*0100*/ 	.short	0x0004
        /*0102*/ 	.short	0x0020
        /*0104*/ 	.byte	0x00, 0xf0, 0x11, 0x00


	//----- nvinfo : EIATTR_KPARAM_INFO
	.align		4
.L_30493:
        /*0108*/ 	.byte	0x04, 0x17
        /*010a*/ 	.short	(.L_30495 - .L_30494)
.L_30494:
        /*010c*/ 	.word	0x00000000
        /*0110*/ 	.short	0x0003
        /*0112*/ 	.short	0x0018
        /*0114*/ 	.byte	0x00, 0xf5, 0x21, 0x00


	//----- nvinfo : EIATTR_KPARAM_INFO
	.align		4
.L_30495:
        /*0118*/ 	.byte	0x04, 0x17
        /*011a*/ 	.short	(.L_30497 - .L_30496)
.L_30496:
        /*011c*/ 	.word	0x00000000
        /*0120*/ 	.short	0x0002
        /*0122*/ 	.short	0x0010
        /*0124*/ 	.byte	0x00, 0xf5, 0x21, 0x00


	//----- nvinfo : EIATTR_KPARAM_INFO
	.align		4
.L_30497:
        /*0128*/ 	.byte	0x04, 0x17
        /*012a*/ 	.short	(.L_30499 - .L_30498)
.L_30498:
        /*012c*/ 	.word	0x00000000
        /*0130*/ 	.short	0x0001
        /*0132*/ 	.short	0x0008
        /*0134*/ 	.byte	0x00, 0xf5, 0x21, 0x00


	//----- nvinfo : EIATTR_KPARAM_INFO
	.align		4
.L_30499:
        /*0138*/ 	.byte	0x04, 0x17
        /*013a*/ 	.short	(.L_30501 - .L_30500)
.L_30500:
        /*013c*/ 	.word	0x00000000
        /*0140*/ 	.short	0x0000
        /*0142*/ 	.short	0x0000
        /*0144*/ 	.byte	0x00, 0xf5, 0x21, 0x00


	//----- nvinfo : EIATTR_SPARSE_MMA_MASK
	.align		4
.L_30501:
        /*0148*/ 	.byte	0x03, 0x50
        /*014a*/ 	.short	0x0000


	//----- nvinfo : EIATTR_MAXREG_COUNT
	.align		4
        /*014c*/ 	.byte	0x03, 0x1b
        /*014e*/ 	.short	0x00ff


	//----- nvinfo : EIATTR_NUM_BARRIERS
	.align		4
        /*0150*/ 	.byte	0x02, 0x4c
        /*0152*/ 	.byte	0x01
	.zero		1


	//----- nvinfo : EIATTR_MERCURY_ISA_VERSION
	.align		4
        /*0154*/ 	.byte	0x03, 0x5f
        /*0156*/ 	.short	0x0101


	//----- nvinfo : EIATTR_COOP_GROUP_MASK_REGIDS
	.align		4
        /*0158*/ 	.byte	0x04, 0x29
        /*015a*/ 	.short	(.L_30503 - .L_30502)


	//   ....[0]....
.L_30502:
        /*015c*/ 	.word	0xffffffff


	//   ....[1]....
        /*0160*/ 	.word	0xffffffff


	//   ....[2]....
        /*0164*/ 	.word	0xffffffff


	//   ....[3]....
        /*0168*/ 	.word	0xffffffff


	//   ....[4]....
        /*016c*/ 	.word	0xffffffff


	//   ....[5]....
        /*0170*/ 	.word	0xffffffff


	//   ....[6]....
        /*0174*/ 	.word	0xffffffff


	//   ....[7]....
        /*0178*/ 	.word	0xffffffff


	//   ....[8]....
        /*017c*/ 	.word	0xffffffff


	//   ....[9]....
        /*0180*/ 	.word	0xffffffff


	//   ....[10]....
        /*0184*/ 	.word	0xffffffff


	//   ....[11]....
        /*0188*/ 	.word	0xffffffff


	//   ....[12]....
        /*018c*/ 	.word	0xffffffff


	//   ....[13]....
        /*0190*/ 	.word	0xffffffff


	//   ....[14]....
        /*0194*/ 	.word	0xffffffff


	//   ....[15]....
        /*0198*/ 	.word	0xffffffff


	//   ....[16]....
        /*019c*/ 	.word	0xffffffff


	//   ....[17]....
        /*01a0*/ 	.word	0xffffffff


	//   ....[18]....
        /*01a4*/ 	.word	0x05000016


	//   ....[19]....
        /*01a8*/ 	.word	0x05000016


	//   ....[20]....
        /*01ac*/ 	.word	0x05000016


	//   ....[21]....
        /*01b0*/ 	.word	0x05000016


	//   ....[22]....
        /*01b4*/ 	.word	0x05000016


	//----- nvinfo : EIATTR_COOP_GROUP_INSTR_OFFSETS
	.align		4
.L_30503:
        /*01b8*/ 	.byte	0x04, 0x28
        /*01ba*/ 	.short	(.L_30505 - .L_30504)


	//   ....[0]....
.L_30504:
        /*01bc*/ 	.word	0x00000f30


	//   ....[1]....
        /*01c0*/ 	.word	0x00000f50


	//   ....[2]....
        /*01c4*/ 	.word	0x00001160


	//   ....[3]....
        /*01c8*/ 	.word	0x00001180


	//   ....[4]....
        /*01cc*/ 	.word	0x000011a0


	//   ....[5]....
        /*01d0*/ 	.word	0x00001300


	//   ....[6]....
        /*01d4*/ 	.word	0x00001320


	//   ....[7]....
        /*01d8*/ 	.word	0x00001350


	//   ....[8]....
        /*01dc*/ 	.word	0x00002180


	//   ....[9]....
        /*01e0*/ 	.word	0x000021b0


	//   ....[10]....
        /*01e4*/ 	.word	0x000021d0


	//   ....[11]....
        /*01e8*/ 	.word	0x000021f0


	//   ....[12]....
        /*01ec*/ 	.word	0x00002210


	//   ....[13]....
        /*01f0*/ 	.word	0x00002260


	//   ....[14]....
        /*01f4*/ 	.word	0x00002280


	//   ....[15]....
        /*01f8*/ 	.word	0x000022a0


	//   ....[16]....
        /*01fc*/ 	.word	0x000034c0


	//   ....[17]....
        /*0200*/ 	.word	0x00003500


	//   ....[18]....
        /*0204*/ 	.word	0x00003880


	//   ....[19]....
        /*0208*/ 	.word	0x00003920


	//   ....[20]....
        /*020c*/ 	.word	0x000039c0


	//   ....[21]....
        /*0210*/ 	.word	0x00003a60


	//   ....[22]....
        /*0214*/ 	.word	0x00003ad0


	//----- nvinfo : EIATTR_VRC_CTA_INIT_COUNT
	.align		4
.L_30505:
        /*0218*/ 	.byte	0x02, 0x4a
	.zero		1
	.zero		1


	//----- nvinfo : EIATTR_EXIT_INSTR_OFFSETS
	.align		4
        /*021c*/ 	.byte	0x04, 0x1c
        /*021e*/ 	.short	(.L_30507 - .L_30506)


	//   ....[0]....
.L_30506:
        /*0220*/ 	.word	0x000036f0


	//   ....[1]....
        /*0224*/ 	.word	0x00003730


	//   ....[2]....
        /*0228*/ 	.word	0x00003810


	//----- nvinfo : EIATTR_CRS_STACK_SIZE
	.align		4
.L_30507:
        /*022c*/ 	.byte	0x04, 0x1e
        /*022e*/ 	.short	(.L_30509 - .L_30508)
.L_30508:
        /*0230*/ 	.word	0x00000000


	//----- nvinfo : EIATTR_CBANK_PARAM_SIZE
	.align		4
.L_30509:
        /*0234*/ 	.byte	0x03, 0x19
        /*0236*/ 	.short	0x007c


	//----- nvinfo : EIATTR_PARAM_CBANK
	.align		4
        /*0238*/ 	.byte	0x04, 0x0a
        /*023a*/ 	.short	(.L_30511 - .L_30510)
	.align		4
.L_30510:
        /*023c*/ 	.word	index@(.nv.constant0._ZN4vllm25paged_attention_v1_kernelIffLi32ELi8ELi128ELNS_18Fp8KVCacheDataTypeE0ELb1EEEvPT_PKS2_PKT0_S8_ifPKiSA_iPKfiiiSC_SC_iiiii)
        /*0240*/ 	.short	0x0380
        /*0242*/ 	.short	0x007c


	//----- nvinfo : EIATTR_SW_WAR
	.align		4
.L_30511:
        /*0244*/ 	.byte	0x04, 0x36
        /*0246*/ 	.short	(.L_30513 - .L_30512)
.L_30512:
        /*0248*/ 	.word	0x00000008
.L_30513:


//--------------------- .nv.callgraph             --------------------------
	.section	.nv.callgraph,"",@"SHT_CUDA_CALLGRAPH"
	.align	4
	.sectionentsize	8
	.align		4
        /*0000*/ 	.word	0x00000000
	.align		4
        /*0004*/ 	.word	0xffffffff
	.align		4
        /*0008*/ 	.word	index@(_ZN4vllm25paged_attention_v1_kernelI13__nv_bfloat16hLi256ELi32ELi128ELNS_18Fp8KVCacheDataTypeE2ELb0EEEvPT_PKS3_PKT0_S9_ifPKiSB_iPKfiiiSD_SD_iiiii)
	.align		4
        /*000c*/ 	.word	index@(__assertfail)
	.align		4
        /*0010*/ 	.word	index@(_ZN4vllm25paged_attention_v1_kernelI13__nv_bfloat16hLi192ELi32ELi128ELNS_18Fp8KVCacheDataTypeE2ELb0EEEvPT_PKS3_PKT0_S9_ifPKiSB_iPKfiiiSD_SD_iiiii)
	.align		4
        /*0014*/ 	.word	index@(__assertfail)
	.align		4
        /*0018*/ 	.word	index@(_ZN4vllm25paged_attention_v1_kernelI13__nv_bfloat16hLi128ELi32ELi128ELNS_18Fp8KVCacheDataTypeE2ELb0EEEvPT_PKS3_PKT0_S9_ifPKiSB_iPKfiiiSD_SD_iiiii)
	.align		4
        /*001c*/ 	.word	index@(__assertfail)
	.align		4
        /*0020*/ 	.word	index@(_ZN4vllm25paged_attention_v1_kernelI13__nv_bfloat16hLi120ELi32ELi128ELNS_18Fp8KVCacheDataTypeE2ELb0EEEvPT_PKS3_PKT0_S9_ifPKiSB_iPKfiiiSD_SD_iiiii)
	.align		4
        /*0024*/ 	.word	index@(__assertfail)
	.align		4
        /*0028*/ 	.word	index@(_ZN4vllm25paged_attention_v1_kernelI13__nv_bfloat16hLi112ELi32ELi128ELNS_18Fp8KVCacheDataTypeE2ELb0EEEvPT_PKS3_PKT0_S9_ifPKiSB_iPKfiiiSD_SD_iiiii)
	.align		4
        /*002c*/ 	.word	index@(__assertfail)
	.align		4
        /*0030*/ 	.word	index@(_ZN4vllm25paged_attention_v1_kernelI13__nv_bfloat16hLi96ELi32ELi128ELNS_18Fp8KVCacheDataTypeE2ELb0EEEvPT_PKS3_PKT0_S9_ifPKiSB_iPKfiiiSD_SD_iiiii)
	.align		4
        /*0034*/ 	.word	index@(__assertfail)
	.align		4
        /*0038*/ 	.word	index@(_ZN4vllm25paged_attention_v1_kernelI13__nv_bfloat16hLi80ELi32ELi128ELNS_18Fp8KVCacheDataTypeE2ELb0EEEvPT_PKS3_PKT0_S9_ifPKiSB_iPKfiiiSD_SD_iiiii)
	.align		4
        /*003c*/ 	.word	index@(__assertfail)
	.align		4
        /*0040*/ 	.word	index@(_ZN4vllm25paged_attention_v1_kernelI13__nv_bfloat16hLi64ELi32ELi128ELNS_18Fp8KVCacheDataTypeE2ELb0EEEvPT_PKS3_PKT0_S9_ifPKiSB_iPKfiiiSD_SD_iiiii)
	.align		4
        /*0044*/ 	.word	index@(__assertfail)
	.align		4
        /*0048*/ 	.word	index@(_ZN4vllm25paged_attention_v1_kernelI13__nv_bfloat16hLi32ELi32ELi128ELNS_18Fp8KVCacheDataTypeE2ELb0EEEvPT_PKS3_PKT0_S9_ifPKiSB_iPKfiiiSD_SD_iiiii)
	.align		4
        /*004c*/ 	.word	index@(__assertfail)
	.align		4
        /*0050*/ 	.word	index@(_ZN4vllm25paged_attention_v1_kernelI13__nv_bfloat16hLi256ELi32ELi128ELNS_18Fp8KVCacheDataTypeE2ELb1EEEvPT_PKS3_PKT0_S9_ifPKiSB_iPKfiiiSD_SD_iiiii)
	.align		4
        /*0054*/ 	.word	index@(__assertfail)
	.align		4
        /*0058*/ 	.word	index@(_ZN4vllm25paged_attention_v1_kernelI13__nv_bfloat16hLi192ELi32ELi128ELNS_18Fp8KVCacheDataTypeE2ELb1EEEvPT_PKS3_PKT0_S9_ifPKiSB_iPKfiiiSD_SD_iiiii)
	.align		4
        /*005c*/ 	.word	index@(__assertfail)
	.align		4
        /*0060*/ 	.word	index@(_ZN4vllm25paged_attention_v1_kernelI13__nv_bfloat16hLi128ELi32ELi128ELNS_18Fp8KVCacheDataTypeE2ELb1EEEvPT_PKS3_PKT0_S9_ifPKiSB_iPKfiiiSD_SD_iiiii)
	.align		4
        /*0064*/ 	.word	index@(__assertfail)
	.align		4
        /*0068*/ 	.word	index@(_ZN4vllm25paged_attention_v1_kernelI13__nv_bfloat16hLi120ELi32ELi128ELNS_18Fp8KVCacheDataTypeE2ELb1EEEvPT_PKS3_PKT0_S9_ifPKiSB_iPKfiiiSD_SD_iiiii)
	.align		4
        /*006c*/ 	.word	index@(__assertfail)
	.align		4
        /*0070*/ 	.word	index@(_ZN4vllm25paged_attention_v1_kernelI13__nv_bfloat16hLi112ELi32ELi128ELNS_18Fp8KVCacheDataTypeE2ELb1EEEvPT_PKS3_PKT0_S9_ifPKiSB_iPKfiiiSD_SD_iiiii)
	.align		4
        /*0074*/ 	.word	index@(__assertfail)
	.align		4
        /*0078*/ 	.word	index@(_ZN4vllm25paged_attention_v1_kernelI13__nv_bfloat16hLi96ELi32ELi128ELNS_18Fp8KVCacheDataTypeE2ELb1EEEvPT_PKS3_PKT0_S9_ifPKiSB_iPKfiiiSD_SD_iiiii)
	.align		4
        /*007c*/ 	.word	index@(__assertfail)
	.align		4
        /*0080*/ 	.word	index@(_ZN4vllm25paged_attention_v1_kernelI13__nv_bfloat16hLi80ELi32ELi128ELNS_18Fp8KVCacheDataTypeE2ELb1EEEvPT_PKS3_PKT0_S9_ifPKiSB_iPKfiiiSD_SD_iiiii)
	.align		4
        /*0084*/ 	.word	index@(__assertfail)
	.align		4
        /*0088*/ 	.word	index@(_ZN4vllm25paged_attention_v1_kernelI13__nv_bfloat16hLi64ELi32ELi128ELNS_18Fp8KVCacheDataTypeE2ELb1EEEvPT_PKS3_PKT0_S9_ifPKiSB_iPKfiiiSD_SD_iiiii)
	.align		4
        /*008c*/ 	.word	index@(__assertfail)
	.align		4
        /*0090*/ 	.word	index@(_ZN4vllm25paged_attention_v1_kernelI13__nv_bfloat16hLi32ELi32ELi128ELNS_18Fp8KVCacheDataTypeE2ELb1EEEvPT_PKS3_PKT0_S9_ifPKiSB_iPKfiiiSD_SD_iiiii)
	.align		4
        /*0094*/ 	.word	index@(__assertfail)
	.align		4
        /*0098*/ 	.word	index@(_ZN4vllm25paged_attention_v1_kernelI13__nv_bfloat16hLi256ELi16ELi128ELNS_18Fp8KVCacheDataTypeE2ELb0EEEvPT_PKS3_PKT0_S9_ifPKiSB_iPKfiiiSD_SD_iiiii)
	.align		4
        /*009c*/ 	.word	index@(__assertfail)
	.align		4
        /*00a0*/ 	.word	index@(_ZN4vllm25paged_attention_v1_kernelI13__nv_bfloat16hLi192ELi16ELi128ELNS_18Fp8KVCacheDataTypeE2ELb0EEEvPT_PKS3_PKT0_S9_ifPKiSB_iPKfiiiSD_SD_iiiii)
	.align		4
        /*00a4*/ 	.word	index@(__assertfail)
	.align		4
        /*00a8*/ 	.word	index@(_ZN4vllm25paged_attention_v1_kernelI13__nv_bfloat16hLi128ELi16ELi128ELNS_18Fp8KVCacheDataTypeE2ELb0EEEvPT_PKS3_PKT0_S9_ifPKiSB_iPKfiiiSD_SD_iiiii)
	.align		4
        /*00ac*/ 	.word	index@(__assertfail)
	.align		4
        /*00b0*/ 	.word	index@(_ZN4vllm25paged_attention_v1_kernelI13__nv_bfloat16hLi120ELi16ELi128ELNS_18Fp8KVCacheDataTypeE2ELb0EEEvPT_PKS3_PKT0_S9_ifPKiSB_iPKfiiiSD_SD_iiiii)
	.align		4
        /*00b4*/ 	.word	index@(__assertfail)
	.align		4
        /*00b8*/ 	.word	index@(_ZN4vllm25paged_attention_v1_kernelI13__nv_bfloat16hLi112ELi16ELi128ELNS_18Fp8KVCacheDataTypeE2ELb0EEEvPT_PKS3_PKT0_S9_ifPKiSB_iPKfiiiSD_SD_iiiii)
	.align		4
        /*00bc*/ 	.word	index@(__assertfail)
	.align		4
        /*00c0*/ 	.word	index@(_ZN4vllm25paged_attention_v1_kernelI13__nv_bfloat16hLi96ELi16ELi128ELNS_18Fp8KVCacheDataTypeE2ELb0EEEvPT_PKS3_PKT0_S9_ifPKiSB_iPKfiiiSD_SD_iiiii)
	.align		4
        /*00c4*/ 	.word	index@(__assertfail)
	.align		4
        /*00c8*/ 	.word	index@(_ZN4vllm25paged_attention_v1_kernelI13__nv_bfloat16hLi80ELi16ELi128ELNS_18Fp8KVCacheDataTypeE2ELb0EEEvPT_PKS3_PKT0_S9_ifPKiSB_iPKfiiiSD_SD_iiiii)
	.align		4
        /*00cc*/ 	.word	index@(__assertfail)
	.align		4
        /*00d0*/ 	.word	index@(_ZN4vllm25paged_attention_v1_kernelI13__nv_bfloat16hLi64ELi16ELi128ELNS_18Fp8KVCacheDataTypeE2ELb0EEEvPT_PKS3_PKT0_S9_ifPKiSB_iPKfiiiSD_SD_iiiii)
	.align		4
        /*00d4*/ 	.word	index@(__assertfail)
	.align		4
        /*00d8*/ 	.word	index@(_ZN4vllm25paged_attention_v1_kernelI13__nv_bfloat16hLi32ELi16ELi128ELNS_18Fp8KVCacheDataTypeE2ELb0EEEvPT_PKS3_PKT0_S9_ifPKiSB_iPKfiiiSD_SD_iiiii)
	.align		4
        /*00dc*/ 	.word	index@(__assertfail)
	.align		4
        /*00e0*/ 	.word	index@(_ZN4vllm25paged_attention_v1_kernelI13__nv_bfloat16hLi256ELi16ELi128ELNS_18Fp8KVCacheDataTypeE2ELb1EEEvPT_PKS3_PKT0_S9_ifPKiSB_iPKfiiiSD_SD_iiiii)
	.align		4
        /*00e4*/ 	.word	index@(__assertfail)
	.align		4
        /*00e8*/ 	.word	index@(_ZN4vllm25paged_attention_v1_kernelI13__nv_bfloat16hLi192ELi16ELi128ELNS_18Fp8KVCacheDataTypeE2ELb1EEEvPT_PKS3_PKT0_S9_ifPKiSB_iPKfiiiSD_SD_iiiii)
	.align		4
        /*00ec*/ 	.word	index@(__assertfail)
	.align		4
        /*00f0*/ 	.word	index@(_ZN4vllm25paged_attention_v1_kernelI13__nv_bfloat16hLi128ELi16ELi128ELNS_18Fp8KVCacheDataTypeE2ELb1EEEvPT_PKS3_PKT0_S9_ifPKiSB_iPKfiiiSD_SD_iiiii)
	.align		4
        /*00f4*/ 	.word	index@(__assertfail)
	.align		4
        /*00f8*/ 	.word	index@(_ZN4vllm25paged_attention_v1_kernelI13__nv_bfloat16hLi120ELi16ELi128ELNS_18Fp8KVCacheDataTypeE2ELb1EEEvPT_PKS3_PKT0_S9_ifPKiSB_iPKfiiiSD_SD_iiiii)
	.align		4
        /*00fc*/ 	.word	index@(__assertfail)
	.align		4
        /*0100*/ 	.word	index@(_ZN4vllm25paged_attention_v1_kernelI13__nv_bfloat16hLi112ELi16ELi128ELNS_18Fp8KVCacheDataTypeE2ELb1EEEvPT_PKS3_PKT0_S9_ifPKiSB_iPKfiiiSD_SD_iiiii)
	.align		4
        /*0104*/ 	.word	index@(__assertfail)
	.align		4
        /*0108*/ 	.word	index@(_ZN4vllm25paged_attention_v1_kernelI13__nv_bfloat16hLi96ELi16ELi128ELNS_18Fp8KVCacheDataTypeE2ELb1EEEvPT_PKS3_PKT0_S9_ifPKiSB_iPKfiiiSD_SD_iiiii)
	.align		4
        /*010c*/ 	.word	index@(__assertfail)
	.align		4
        /*0110*/ 	.word	index@(_ZN4vllm25paged_attention_v1_kernelI13__nv_bfloat16hLi80ELi16ELi128ELNS_18Fp8KVCacheDataTypeE2ELb1EEEvPT_PKS3_PKT0_S9_ifPKiSB_iPKfiiiSD_SD_iiiii)
	.align		4
        /*0114*/ 	.word	index@(__assertfail)
	.align		4
        /*0118*/ 	.word	index@(_ZN4vllm25paged_attention_v1_kernelI13__nv_bfloat16hLi64ELi16ELi128ELNS_18Fp8KVCacheDataTypeE2ELb1EEEvPT_PKS3_PKT0_S9_ifPKiSB_iPKfiiiSD_SD_iiiii)
	.align		4
        /*011c*/ 	.word	index@(__assertfail)
	.align		4
        /*0120*/ 	.word	index@(_ZN4vllm25paged_attention_v1_kernelI13__nv_bfloat16hLi32ELi16ELi128ELNS_18Fp8KVCacheDataTypeE2ELb1EEEvPT_PKS3_PKT0_S9_ifPKiSB_iPKfiiiSD_SD_iiiii)
	.align		4
        /*0124*/ 	.word	index@(__assertfail)
	.align		4
        /*0128*/ 	.word	index@(_ZN4vllm25paged_attention_v1_kernelI13__nv_bfloat16hLi256ELi8ELi128ELNS_18Fp8KVCacheDataTypeE2ELb0EEEvPT_PKS3_PKT0_S9_ifPKiSB_iPKfiiiSD_SD_iiiii)
	.align		4
        /*012c*/ 	.word	index@(__assertfail)
	.align		4
        /*0130*/ 	.word	index@(_ZN4vllm25paged_attention_v1_kernelI13__nv_bfloat16hLi192ELi8ELi128ELNS_18Fp8KVCacheDataTypeE2ELb0EEEvPT_PKS3_PKT0_S9_ifPKiSB_iPKfiiiSD_SD_iiiii)
	.align		4
        /*0134*/ 	.word	index@(__assertfail)
	.align		4
        /*0138*/ 	.word	index@(_ZN4vllm25paged_attention_v1_kernelI13__nv_bfloat16hLi128ELi8ELi128ELNS_18Fp8KVCacheDataTypeE2ELb0EEEvPT_PKS3_PKT0_S9_ifPKiSB_iPKfiiiSD_SD_iiiii)
	.align		4
        /*013c*/ 	.word	index@(__assertfail)
	.align		4
        /*0140*/ 	.word	index@(_ZN4vllm25paged_attention_v1_kernelI13__nv_bfloat16hLi120ELi8ELi128ELNS_18Fp8KVCacheDataTypeE2ELb0EEEvPT_PKS3_PKT0_S9_ifPKiSB_iPKfiiiSD_SD_iiiii)
	.align		4
        /*0144*/ 	.word	index@(__assertfail)
	.align		4
        /*0148*/ 	.word	index@(_ZN4vllm25paged_attention_v1_kernelI13__nv_bfloat16hLi112ELi8ELi128ELNS_18Fp8KVCacheDataTypeE2ELb0EEEvPT_PKS3_PKT0_S9_ifPKiSB_iPKfiiiSD_SD_iiiii)
	.align		4
        /*014c*/ 	.word	index@(__assertfail)
	.align		4
        /*0150*/ 	.word	index@(_ZN4vllm25paged_attention_v1_kernelI13__nv_bfloat16hLi96ELi8ELi128ELNS_18Fp8KVCacheDataTypeE2ELb0EEEvPT_PKS3_PKT0_S9_ifPKiSB_iPKfiiiSD_SD_iiiii)
	.align		4
        /*0154*/ 	.word	index@(__assertfail)
	.align		4
        /*0158*/ 	.word	index@(_ZN4vllm25paged_attention_v1_kernelI13__nv_bfloat16hLi80ELi8ELi128ELNS_18Fp8KVCacheDataTypeE2ELb0EEEvPT_PKS3_PKT0_S9_ifPKiSB_iPKfiiiSD_SD_iiiii)
	.align		4
        /*015c*/ 	.word	index@(__assertfail)
	.align		4
        /*0160*/ 	.word	index@(_ZN4vllm25paged_attention_v1_kernelI13__nv_bfloat16hLi64ELi8ELi128ELNS_18Fp8KVCacheDataTypeE2ELb0EEEvPT_PKS3_PKT0_S9_ifPKiSB_iPKfiiiSD_SD_iiiii)
	.align		4
        /*0164*/ 	.word	index@(__assertfail)
	.align		4
        /*0168*/ 	.word	index@(_ZN4vllm25paged_attention_v1_kernelI13__nv_bfloat16hLi32ELi8ELi128ELNS_18Fp8KVCacheDataTypeE2ELb0EEEvPT_PKS3_PKT0_S9_ifPKiSB_iPKfiiiSD_SD_iiiii)
	.align		4
        /*016c*/ 	.word	index@(__assertfail)
	.align		4
        /*0170*/ 	.word	index@(_ZN4vllm25paged_attention_v1_kernelI13__nv_bfloat16hLi256ELi8ELi128ELNS_18Fp8KVCacheDataTypeE2ELb1EEEvPT_PKS3_PKT0_S9_ifPKiSB_iPKfiiiSD_SD_iiiii)
	.align		4
        /*0174*/ 	.word	index@(__assertfail)
	.align		4
        /*0178*/ 	.word	index@(_ZN4vllm25paged_attention_v1_kernelI13__nv_bfloat16hLi192ELi8ELi128ELNS_18Fp8KVCacheDataTypeE2ELb1EEEvPT_PKS3_PKT0_S9_ifPKiSB_iPKfiiiSD_SD_iiiii)
	.align		4
        /*017c*/ 	.word	index@(__assertfail)
	.align		4
        /*0180*/ 	.word	index@(_ZN4vllm25paged_attention_v1_kernelI13__nv_bfloat16hLi128ELi8ELi128ELNS_18Fp8KVCacheDataTypeE2ELb1EEEvPT_PKS3_PKT0_S9_ifPKiSB_iPKfiiiSD_SD_iiiii)
	.align		4
        /*0184*/ 	.word	index@(__assertfail)
	.align		4
        /*0188*/ 	.word	index@(_ZN4vllm25paged_attention_v1_kernelI13__nv_bfloat16hLi120ELi8ELi128ELNS_18Fp8KVCacheDataTypeE2ELb1EEEvPT_PKS3_PKT0_S9_ifPKiSB_iPKfiiiSD_SD_iiiii)
	.align		4
        /*018c*/ 	.word	index@(__assertfail)
	.align		4
        /*0190*/ 	.word	index@(_ZN4vllm25paged_attention_v1_kernelI13__nv_bfloat16hLi112ELi8ELi128ELNS_18Fp8KVCacheDataTypeE2ELb1EEEvPT_PKS3_PKT0_S9_ifPKiSB_iPKfiiiSD_SD_iiiii)
	.align		4
        /*0194*/ 	.word	index@(__assertfail)
	.align		4
        /*0198*/ 	.word	index@(_ZN4vllm25paged_attention_v1_kernelI13__nv_bfloat16hLi96ELi8ELi128ELNS_18Fp8KVCacheDataTypeE2ELb1EEEvPT_PKS3_PKT0_S9_ifPKiSB_iPKfiiiSD_SD_iiiii)
	.align		4
        /*019c*/ 	.word	index@(__assertfail)
	.align		4
        /*01a0*/ 	.word	index@(_ZN4vllm25paged_attention_v1_kernelI13__nv_bfloat16hLi80ELi8ELi128ELNS_18Fp8KVCacheDataTypeE2ELb1EEEvPT_PKS3_PKT0_S9_ifPKiSB_iPKfiiiSD_SD_iiiii)
	.align		4
        /*01a4*/ 	.word	index@(__assertfail)
	.align		4
        /*01a8*/ 	.word	index@(_ZN4vllm25paged_attention_v1_kernelI13__nv_bfloat16hLi64ELi8ELi128ELNS_18Fp8KVCacheDataTypeE2ELb1EEEvPT_PKS3_PKT0_S9_ifPKiSB_iPKfiiiSD_SD_iiiii)
	.align		4
        /*01ac*/ 	.word	index@(__assertfail)
	.align		4
        /*01b0*/ 	.word	index@(_ZN4vllm25paged_attention_v1_kernelI13__nv_bfloat16hLi32ELi8ELi128ELNS_18Fp8KVCacheDataTypeE2ELb1EEEvPT_PKS3_PKT0_S9_ifPKiSB_iPKfiiiSD_SD_iiiii)
	.align		4
        /*01b4*/ 	.word	index@(__assertfail)
	.align		4
        /*01b8*/ 	.word	index@(_ZN4vllm25paged_attention_v1_kernelIthLi256ELi32ELi128ELNS_18Fp8KVCacheDataTypeE2ELb0EEEvPT_PKS2_PKT0_S8_ifPKiSA_iPKfiiiSC_SC_iiiii)
	.align		4
        /*01bc*/ 	.word	index@(__assertfail)
	.align		4
        /*01c0*/ 	.word	index@(_ZN4vllm25paged_attention_v1_kernelIthLi192ELi32ELi128ELNS_18Fp8KVCacheDataTypeE2ELb0EEEvPT_PKS2_PKT0_S8_ifPKiSA_iPKfiiiSC_SC_iiiii)
	.align		4
        /*01c4*/ 	.word	index@(__assertfail)
	.align		4
        /*01c8*/ 	.word	index@(_ZN4vllm25paged_attention_v1_kernelIthLi128ELi32ELi128ELNS_18Fp8KVCacheDataTypeE2ELb0EEEvPT_PKS2_PKT0_S8_ifPKiSA_iPKfiiiSC_SC_iiiii)
	.align		4
        /*01cc*/ 	.word	index@(__assertfail)
	.align		4
        /*01d0*/ 	.word	index@(_ZN4vllm25paged_attention_v1_kernelIthLi120ELi32ELi128ELNS_18Fp8KVCacheDataTypeE2ELb0EEEvPT_PKS2_PKT0_S8_ifPKiSA_iPKfiiiSC_SC_iiiii)
	.align		4
        /*01d4*/ 	.word	index@(__assertfail)
	.align		4
        /*01d8*/ 	.word	index@(_ZN4vllm25paged_attention_v1_kernelIthLi112ELi32ELi128ELNS_18Fp8KVCacheDataTypeE2ELb0EEEvPT_PKS2_PKT0_S8_ifPKiSA_iPKfiiiSC_SC_iiiii)
	.align		4
        /*01dc*/ 	.word	index@(__assertfail)
	.align		4
        /*01e0*/ 	.word	index@(_ZN4vllm25paged_attention_v1_kernelIthLi96ELi32ELi128ELNS_18Fp8KVCacheDataTypeE2ELb0EEEvPT_PKS2_PKT0_S8_ifPKiSA_iPKfiiiSC_SC_iiiii)
	.align		4
        /*01e4*/ 	.word	index@(__assertfail)
	.align		4
        /*01e8*/ 	.word	index@(_ZN4vllm25paged_attention_v1_kernelIthLi80ELi32ELi128ELNS_18Fp8KVCacheDataTypeE2ELb0EEEvPT_PKS2_PKT0_S8_ifPKiSA_iPKfiiiSC_SC_iiiii)
	.align		4
        /*01ec*/ 	.word	index@(__assertfail)
	.align		4
        /*01f0*/ 	.word	index@(_ZN4vllm25paged_attention_v1_kernelIthLi64ELi32ELi128ELNS_18Fp8KVCacheDataTypeE2ELb0EEEvPT_PKS2_PKT0_S8_ifPKiSA_iPKfiiiSC_SC_iiiii)
	.align		4
        /*01f4*/ 	.word	index@(__assertfail)
	.align		4
        /*01f8*/ 	.word	index@(_ZN4vllm25paged_attention_v1_kernelIthLi32ELi32ELi128ELNS_18Fp8KVCacheDataTypeE2ELb0EEEvPT_PKS2_PKT0_S8_ifPKiSA_iPKfiiiSC_SC_iiiii)
	.align		4
        /*01fc*/ 	.word	index@(__assertfail)
	.align		4
        /*0200*/ 	.word	index@(_ZN4vllm25paged_attention_v1_kernelIthLi256ELi32ELi128ELNS_18Fp8KVCacheDataTypeE2ELb1EEEvPT_PKS2_PKT0_S8_ifPKiSA_iPKfiiiSC_SC_iiiii)
	.align		4
        /*0204*/ 	.word	index@(__assertfail)
	.align		4
        /*0208*/ 	.word	index@(_ZN4vllm25paged_attention_v1_kernelIthLi192ELi32ELi128ELNS_18Fp8KVCacheDataTypeE2ELb1EEEvPT_PKS2_PKT0_S8_ifPKiSA_iPKfiiiSC_SC_iiiii)
	.align		4
        /*020c*/ 	.word	index@(__assertfail)
	.align		4
        /*0210*/ 	.word	index@(_ZN4vllm25paged_attention_v1_kernelIthLi128ELi32ELi128ELNS_18Fp8KVCacheDataTypeE2ELb1EEEvPT_PKS2_PKT0_S8_ifPKiSA_iPKfiiiSC_SC_iiiii)
	.align		4
        /*0214*/ 	.word	index@(__assertfail)
	.align		4
        /*0218*/ 	.word	index@(_ZN4vllm25paged_attention_v1_kernelIthLi120ELi32ELi128ELNS_18Fp8KVCacheDataTypeE2ELb1EEEvPT_PKS2_PKT0_S8_ifPKiSA_iPKfiiiSC_SC_iiiii)
	.align		4
        /*021c*/ 	.word	index@(__assertfail)
	.align		4
        /*0220*/ 	.word	index@(_ZN4vllm25paged_attention_v1_kernelIthLi112ELi32ELi128ELNS_18Fp8KVCacheDataTypeE2ELb1EEEvPT_PKS2_PKT0_S8_ifPKiSA_iPKfiiiSC_SC_iiiii)
	.align		4
        /*0224*/ 	.word	index@(__assertfail)
	.align		4
        /*0228*/ 	.word	index@(_ZN4vllm25paged_attention_v1_kernelIthLi96ELi32ELi128ELNS_18Fp8KVCacheDataTypeE2ELb1EEEvPT_PKS2_PKT0_S8_ifPKiSA_iPKfiiiSC_SC_iiiii)
	.align		4
        /*022c*/ 	.word	index@(__assertfail)
	.align		4
        /*0230*/ 	.word	index@(_ZN4vllm25paged_attention_v1_kernelIthLi80ELi32ELi128ELNS_18Fp8KVCacheDataTypeE2ELb1EEEvPT_PKS2_PKT0_S8_ifPKiSA_iPKfiiiSC_SC_iiiii)
	.align		4
        /*0234*/ 	.word	index@(__assertfail)
	.align		4
        /*0238*/ 	.word	index@(_ZN4vllm25paged_attention_v1_kernelIthLi64ELi32ELi128ELNS_18Fp8KVCacheDataTypeE2ELb1EEEvPT_PKS2_PKT0_S8_ifPKiSA_iPKfiiiSC_SC_iiiii)
	.align		4
        /*023c*/ 	.word	index@(__assertfail)
	.align		4
        /*0240*/ 	.word	index@(_ZN4vllm25paged_attention_v1_kernelIthLi32ELi32ELi128ELNS_18Fp8KVCacheDataTypeE2ELb1EEEvPT_PKS2_PKT0_S8_ifPKiSA_iPKfiiiSC_SC_iiiii)
	.align		4
        /*0244*/ 	.word	index@(__assertfail)
	.align		4
        /*0248*/ 	.word	index@(_ZN4vllm25paged_attention_v1_kernelIthLi256ELi16ELi128ELNS_18Fp8KVCacheDataTypeE2ELb0EEEvPT_PKS2_PKT0_S8_ifPKiSA_iPKfiiiSC_SC_iiiii)
	.align		4
        /*024c*/ 	.word	index@(__assertfail)
	.align		4
        /*0250*/ 	.word	index@(_ZN4vllm25paged_attention_v1_kernelIthLi192ELi16ELi128ELNS_18Fp8KVCacheDataTypeE2ELb0EEEvPT_PKS2_PKT0_S8_ifPKiSA_iPKfiiiSC_SC_iiiii)
	.align		4
        /*0254*/ 	.word	index@(__assertfail)
	.align		4
        /*0258*/ 	.word	index@(_ZN4vllm25paged_attention_v1_kernelIthLi128ELi16ELi128ELNS_18Fp8KVCacheDataTypeE2ELb0EEEvPT_PKS2_PKT0_S8_ifPKiSA_iPKfiiiSC_SC_iiiii)
	.align		4
        /*025c*/ 	.word	index@(__assertfail)
	.align		4
        /*0260*/ 	.word	index@(_ZN4vllm25paged_attention_v1_kernelIthLi120ELi16ELi128ELNS_18Fp8KVCacheDataTypeE2ELb0EEEvPT_PKS2_PKT0_S8_ifPKiSA_iPKfiiiSC_SC_iiiii)
	.align		4
        /*0264*/ 	.word	index@(__assertfail)
	.align		4
        /*0268*/ 	.word	index@(_ZN4vllm25paged_attention_v1_kernelIthLi112ELi16ELi128ELNS_18Fp8KVCacheDataTypeE2ELb0EEEvPT_PKS2_PKT0_S8_ifPKiSA_iPKfiiiSC_SC_iiiii)
	.align		4
        /*026c*/ 	.word	index@(__assertfail)
	.align		4
        /*0270*/ 	.word	index@(_ZN4vllm25paged_attention_v1_kernelIthLi96ELi16ELi128ELNS_18Fp8KVCacheDataTypeE2ELb0EEEvPT_PKS2_PKT0_S8_ifPKiSA_iPKfiiiSC_SC_iiiii)
	.align		4
        /*0274*/ 	.word	index@(__assertfail)
	.align		4
        /*0278*/ 	.word	index@(_ZN4vllm25paged_attention_v1_kernelIthLi80ELi16ELi128ELNS_18Fp8KVCacheDataTypeE2ELb0EEEvPT_PKS2_PKT0_S8_ifPKiSA_iPKfiiiSC_SC_iiiii)
	.align		4
        /*027c*/ 	.word	index@(__assertfail)
	.align		4
        /*0280*/ 	.word	index@(_ZN4vllm25paged_attention_v1_kernelIthLi64ELi16ELi128ELNS_18Fp8KVCacheDataTypeE2ELb0EEEvPT_PKS2_PKT0_S8_ifPKiSA_iPKfiiiSC_SC_iiiii)
	.align		4
        /*0284*/ 	.word	index@(__assertfail)
	.align		4
        /*0288*/ 	.word	index@(_ZN4vllm25paged_attention_v1_kernelIthLi32ELi16ELi128ELNS_18Fp8KVCacheDataTypeE2ELb0EEEvPT_PKS2_PKT0_S8_ifPKiSA_iPKfiiiSC_SC_iiiii)
	.align		4
        /*028c*/ 	.word	index@(__assertfail)
	.align		4
        /*0290*/ 	.word	index@(_ZN4vllm25paged_attention_v1_kernelIthLi256ELi16ELi128ELNS_18Fp8KVCacheDataTypeE2ELb1EEEvPT_PKS2_PKT0_S8_ifPKiSA_iPKfiiiSC_SC_iiiii)
	.align		4
        /*0294*/ 	.word	index@(__assertfail)
	.align		4
        /*0298*/ 	.word	index@(_ZN4vllm25paged_attention_v1_kernelIthLi192ELi16ELi128ELNS_18Fp8KVCacheDataTypeE2ELb1EEEvPT_PKS2_PKT0_S8_ifPKiSA_iPKfiiiSC_SC_iiiii)
	.align		4
        /*029c*/ 	.word	index@(__assertfail)
	.align		4
        /*02a0*/ 	.word	index@(_ZN4vllm25paged_attention_v1_kernelIthLi128ELi16ELi128ELNS_18Fp8KVCacheDataTypeE2ELb1EEEvPT_PKS2_PKT0_S8_ifPKiSA_iPKfiiiSC_SC_iiiii)
	.align		4
        /*02a4*/ 	.word	index@(__assertfail)
	.align		4
        /*02a8*/ 	.word	index@(_ZN4vllm25paged_attention_v1_kernelIthLi120ELi16ELi128ELNS_18Fp8KVCacheDataTypeE2ELb1EEEvPT_PKS2_PKT0_S8_ifPKiSA_iPKfiiiSC_SC_iiiii)
	.align		4
        /*02ac*/ 	.word	index@(__assertfail)
	.align		4
        /*02b0*/ 	.word	index@(_ZN4vllm25paged_attention_v1_kernelIthLi112ELi16ELi128ELNS_18Fp8KVCacheDataTypeE2ELb1EEEvPT_PKS2_PKT0_S8_ifPKiSA_iPKfiiiSC_SC_iiiii)
	.align		4
        /*02b4*/ 	.word	index@(__assertfail)
	.align		4
        /*02b8*/ 	.word	index@(_ZN4vllm25paged_attention_v1_kernelIthLi96ELi16ELi128ELNS_18Fp8KVCacheDataTypeE2ELb1EEEvPT_PKS2_PKT0_S8_ifPKiSA_iPKfiiiSC_SC_iiiii)
	.align		4
        /*02bc*/ 	.word	index@(__assertfail)
	.align		4
        /*02c0*/ 	.word	index@(_ZN4vllm25paged_attention_v1_kernelIthLi80ELi16ELi128ELNS_18Fp8KVCacheDataTypeE2ELb1EEEvPT_PKS2_PKT0_S8_ifPKiSA_iPKfiiiSC_SC_iiiii)
	.align		4
        /*02c4*/ 	.word	index@(__assertfail)
	.align		4
        /*02c8*/ 	.word	index@(_ZN4vllm25paged_attention_v1_kernelIthLi64ELi16ELi128ELNS_18Fp8KVCacheDataTypeE2ELb1EEEvPT_PKS2_PKT0_S8_ifPKiSA_iPKfiiiSC_SC_iiiii)
	.align		4
        /*02cc*/ 	.word	index@(__assertfail)
	.align		4
        /*02d0*/ 	.word	index@(_ZN4vllm25paged_attention_v1_kernelIthLi32ELi16ELi128ELNS_18Fp8KVCacheDataTypeE2ELb1EEEvPT_PKS2_PKT0_S8_ifPKiSA_iPKfiiiSC_SC_iiiii)
	.align		4
        /*02d4*/ 	.word	index@(__assertfail)
	.align		4
        /*02d8*/ 	.word	index@(_ZN4vllm25paged_attention_v1_kernelIthLi256ELi8ELi128ELNS_18Fp8KVCacheDataTypeE2ELb0EEEvPT_PKS2_PKT0_S8_ifPKiSA_iPKfiiiSC_SC_iiiii)
	.align		4
        /*02dc*/ 	.word	index@(__assertfail)
	.align		4
        /*02e0*/ 	.word	index@(_ZN4vllm25paged_attention_v1_kernelIthLi192ELi8ELi128ELNS_18Fp8KVCacheDataTypeE2ELb0EEEvPT_PKS2_PKT0_S8_ifPKiSA_iPKfiiiSC_SC_iiiii)
	.align		4
        /*02e4*/ 	.word	index@(__assertfail)
	.align		4
        /*02e8*/ 	.word	index@(_ZN4vllm25paged_attention_v1_kernelIthLi128ELi8ELi128ELNS_18Fp8KVCacheDataTypeE2ELb0EEEvPT_PKS2_PKT0_S8_ifPKiSA_iPKfiiiSC_SC_iiiii)
	.align		4
        /*02ec*/ 	.word	index@(__assertfail)
	.align		4
        /*02f0*/ 	.word	index@(_ZN4vllm25paged_attention_v1_kernelIthLi120ELi8ELi128ELNS_18Fp8KVCacheDataTypeE2ELb0EEEvPT_PKS2_PKT0_S8_ifPKiSA_iPKfiiiSC_SC_iiiii)
	.align		4
        /*02f4*/ 	.word	index@(__assertfail)
	.align		4
        /*02f8*/ 	.word	index@(_ZN4vllm25paged_attention_v1_kernelIthLi112ELi8ELi128ELNS_18Fp8KVCacheDataTypeE2ELb0EEEvPT_PKS2_PKT0_S8_ifPKiSA_iPKfiiiSC_SC_iiiii)
	.align		4
        /*02fc*/ 	.word	index@(__assertfail)
	.align		4
        /*0300*/ 	.word	index@(_ZN4vllm25paged_attention_v1_kernelIthLi96ELi8ELi128ELNS_18Fp8KVCacheDataTypeE2ELb0EEEvPT_PKS2_PKT0_S8_ifPKiSA_iPKfiiiSC_SC_iiiii)
	.align		4
        /*0304*/ 	.word	index@(__assertfail)
	.align		4
        /*0308*/ 	.word	index@(_ZN4vllm25paged_attention_v1_kernelIthLi80ELi8ELi128ELNS_18Fp8KVCacheDataTypeE2ELb0EEEvPT_PKS2_PKT0_S8_ifPKiSA_iPKfiiiSC_SC_iiiii)
	.align		4
        /*030c*/ 	.word	index@(__assertfail)
	.align		4
        /*0310*/ 	.word	index@(_ZN4vllm25paged_attention_v1_kernelIthLi64ELi8ELi128ELNS_18Fp8KVCacheDataTypeE2ELb0EEEvPT_PKS2_PKT0_S8_ifPKiSA_iPKfiiiSC_SC_iiiii)
	.align		4
        /*0314*/ 	.word	index@(__assertfail)
	.align		4
        /*0318*/ 	.word	index@(_ZN4vllm25paged_attention_v1_kernelIthLi32ELi8ELi128ELNS_18Fp8KVCacheDataTypeE2ELb0EEEvPT_PKS2_PKT0_S8_ifPKiSA_iPKfiiiSC_SC_iiiii)
	.align		4
        /*031c*/ 	.word	index@(__assertfail)
	.align		4
        /*0320*/ 	.word	index@(_ZN4vllm25paged_attention_v1_kernelIthLi256ELi8ELi128ELNS_18Fp8KVCacheDataTypeE2ELb1EEEvPT_PKS2_PKT0_S8_ifPKiSA_iPKfiiiSC_SC_iiiii)
	.align		4
        /*0324*/ 	.word	index@(__assertfail)
	.align		4
        /*0328*/ 	.word	index@(_ZN4vllm25paged_attention_v1_kernelIthLi192ELi8ELi128ELNS_18Fp8KVCacheDataTypeE2ELb1EEEvPT_PKS2_PKT0_S8_ifPKiSA_iPKfiiiSC_SC_iiiii)
	.align		4
        /*032c*/ 	.word	index@(__assertfail)
	.align		4
        /*0330*/ 	.word	index@(_ZN4vllm25paged_attention_v1_kernelIthLi128ELi8ELi128ELNS_18Fp8KVCacheDataTypeE2ELb1EEEvPT_PKS2_PKT0_S8_ifPKiSA_iPKfiiiSC_SC_iiiii)
	.align		4
        /*0334*/ 	.word	index@(__assertfail)
	.align		4
        /*0338*/ 	.word	index@(_ZN4vllm25paged_attention_v1_kernelIthLi120ELi8ELi128ELNS_18Fp8KVCacheDataTypeE2ELb1EEEvPT_PKS2_PKT0_S8_ifPKiSA_iPKfiiiSC_SC_iiiii)
	.align		4
        /*033c*/ 	.word	index@(__assertfail)
	.align		4
        /*0340*/ 	.word	index@(_ZN4vllm25paged_attention_v1_kernelIthLi112ELi8ELi128ELNS_18Fp8KVCacheDataTypeE2ELb1EEEvPT_PKS2_PKT0_S8_ifPKiSA_iPKfiiiSC_SC_iiiii)
	.align		4
        /*0344*/ 	.word	index@(__assertfail)
	.align		4
        /*0348*/ 	.word	index@(_ZN4vllm25paged_attention_v1_kernelIthLi96ELi8ELi128ELNS_18Fp8KVCacheDataTypeE2ELb1EEEvPT_PKS2_PKT0_S8_ifPKiSA_iPKfiiiSC_SC_iiiii)
	.align		4
        /*034c*/ 	.word	index@(__assertfail)
	.align		4
        /*0350*/ 	.word	index@(_ZN4vllm25paged_attention_v1_kernelIthLi80ELi8ELi128ELNS_18Fp8KVCacheDataTypeE2ELb1EEEvPT_PKS2_PKT0_S8_ifPKiSA_iPKfiiiSC_SC_iiiii)
	.align		4
        /*0354*/ 	.word	index@(__assertfail)
	.align		4
        /*0358*/ 	.word	index@(_ZN4vllm25paged_attention_v1_kernelIthLi64ELi8ELi128ELNS_18Fp8KVCacheDataTypeE2ELb1EEEvPT_PKS2_PKT0_S8_ifPKiSA_iPKfiiiSC_SC_iiiii)
	.align		4
        /*035c*/ 	.word	index@(__assertfail)
	.align		4
        /*0360*/ 	.word	index@(_ZN4vllm25paged_attention_v1_kernelIthLi32ELi8ELi128ELNS_18Fp8KVCacheDataTypeE2ELb1EEEvPT_PKS2_PKT0_S8_ifPKiSA_iPKfiiiSC_SC_iiiii)
	.align		4
        /*0364*/ 	.word	index@(__assertfail)
	.align		4
        /*0368*/ 	.word	index@(_ZN4vllm25paged_attention_v1_kernelIfhLi256ELi32ELi128ELNS_18Fp8KVCacheDataTypeE2ELb0EEEvPT_PKS2_PKT0_S8_ifPKiSA_iPKfiiiSC_SC_iiiii)
	.align		4
        /*036c*/ 	.word	index@(__assertfail)
	.align		4
        /*0370*/ 	.word	index@(_ZN4vllm25paged_attention_v1_kernelIfhLi192ELi32ELi128ELNS_18Fp8KVCacheDataTypeE2ELb0EEEvPT_PKS2_PKT0_S8_ifPKiSA_iPKfiiiSC_SC_iiiii)
	.align		4
        /*0374*/ 	.word	index@(__assertfail)
	.align		4
        /*0378*/ 	.word	index@(_ZN4vllm25paged_attention_v1_kernelIfhLi128ELi32ELi128ELNS_18Fp8KVCacheDataTypeE2ELb0EEEvPT_PKS2_PKT0_S8_ifPKiSA_iPKfiiiSC_SC_iiiii)
	.align		4
        /*037c*/ 	.word	index@(__assertfail)
	.align		4
        /*0380*/ 	.word	index@(_ZN4vllm25paged_attention_v1_kernelIfhLi120ELi32ELi128ELNS_18Fp8KVCacheDataTypeE2ELb0EEEvPT_PKS2_PKT0_S8_ifPKiSA_iPKfiiiSC_SC_iiiii)
	.align		4
        /*0384*/ 	.word	index@(__assertfail)
	.align		4
        /*0388*/ 	.word	index@(_ZN4vllm25paged_attention_v1_kernelIfhLi112ELi32ELi128ELNS_18Fp8KVCacheDataTypeE2ELb0EEEvPT_PKS2_PKT0_S8_ifPKiSA_iPKfiiiSC_SC_iiiii)
	.align		4
        /*038c*/ 	.word	index@(__assertfail)
	.align		4
        /*0390*/ 	.word	index@(_ZN4vllm25paged_attention_v1_kernelIfhLi96ELi32ELi128ELNS_18Fp8KVCacheDataTypeE2ELb0EEEvPT_PKS2_PKT0_S8_ifPKiSA_iPKfiiiSC_SC_iiiii)
	.align		4
        /*0394*/ 	.word	index@(__assertfail)
	.align		4
        /*0398*/ 	.word	index@(_ZN4vllm25paged_attention_v1_kernelIfhLi80ELi32ELi128ELNS_18Fp8KVCacheDataTypeE2ELb0EEEvPT_PKS2_PKT0_S8_ifPKiSA_iPKfiiiSC_SC_iiiii)
	.align		4
        /*039c*/ 	.word	index@(__assertfail)
	.align		4
        /*03a0*/ 	.word	index@(_ZN4vllm25paged_attention_v1_kernelIfhLi64ELi32ELi128ELNS_18Fp8KVCacheDataTypeE2ELb0EEEvPT_PKS2_PKT0_S8_ifPKiSA_iPKfiiiSC_SC_iiiii)
	.align		4
        /*03a4*/ 	.word	index@(__assertfail)
	.align		4
        /*03a8*/ 	.word	index@(_ZN4vllm25paged_attention_v1_kernelIfhLi32ELi32ELi128ELNS_18Fp8KVCacheDataTypeE2ELb0EEEvPT_PKS2_PKT0_S8_ifPKiSA_iPKfiiiSC_SC_iiiii)
	.align		4
        /*03ac*/ 	.word	index@(__assertfail)
	.align		4
        /*03b0*/ 	.word	index@(_ZN4vllm25paged_attention_v1_kernelIfhLi256ELi32ELi128ELNS_18Fp8KVCacheDataTypeE2ELb1EEEvPT_PKS2_PKT0_S8_ifPKiSA_iPKfiiiSC_SC_iiiii)
	.align		4
        /*03b4*/ 	.word	index@(__assertfail)
	.align		4
        /*03b8*/ 	.word	index@(_ZN4vllm25paged_attention_v1_kernelIfhLi192ELi32ELi128ELNS_18Fp8KVCacheDataTypeE2ELb1EEEvPT_PKS2_PKT0_S8_ifPKiSA_iPKfiiiSC_SC_iiiii)
	.align		4
        /*03bc*/ 	.word	index@(__assertfail)
	.align		4
        /*03c0*/ 	.word	index@(_ZN4vllm25paged_attention_v1_kernelIfhLi128ELi32ELi128ELNS_18Fp8KVCacheDataTypeE2ELb1EEEvPT_PKS2_PKT0_S8_ifPKiSA_iPKfiiiSC_SC_iiiii)
	.align		4
        /*03c4*/ 	.word	index@(__assertfail)
	.align		4
        /*03c8*/ 	.word	index@(_ZN4vllm25paged_attention_v1_kernelIfhLi120ELi32ELi128ELNS_18Fp8KVCacheDataTypeE2ELb1EEEvPT_PKS2_PKT0_S8_ifPKiSA_iPKfiiiSC_SC_iiiii)
	.align		4
        /*03cc*/ 	.word	index@(__assertfail)
	.align		4
        /*03d0*/ 	.word	index@(_ZN4vllm25paged_attention_v1_kernelIfhLi112ELi32ELi128ELNS_18Fp8KVCacheDataTypeE2ELb1EEEvPT_PKS2_PKT0_S8_ifPKiSA_iPKfiiiSC_SC_iiiii)
	.align		4
        /*03d4*/ 	.word	index@(__assertfail)
	.align		4
        /*03d8*/ 	.word	index@(_ZN4vllm25paged_attention_v1_kernelIfhLi96ELi32ELi128ELNS_18Fp8KVCacheDataTypeE2ELb1EEEvPT_PKS2_PKT0_S8_ifPKiSA_iPKfiiiSC_SC_iiiii)
	.align		4
        /*03dc*/ 	.word	index@(__assertfail)
	.align		4
        /*03e0*/ 	.word	index@(_ZN4vllm25paged_attention_v1_kernelIfhLi80ELi32ELi128ELNS_18Fp8KVCacheDataTypeE2ELb1EEEvPT_PKS2_PKT0_S8_ifPKiSA_iPKfiiiSC_SC_iiiii)
	.align		4
        /*03e4*/ 	.word	index@(__assertfail)
	.align		4
        /*03e8*/ 	.word	index@(_ZN4vllm25paged_attention_v1_kernelIfhLi64ELi32ELi128ELNS_18Fp8KVCacheDataTypeE2ELb1EEEvPT_PKS2_PKT0_S8_ifPKiSA_iPKfiiiSC_SC_iiiii)
	.align		4
        /*03ec*/ 	.word	index@(__assertfail)
	.align		4
        /*03f0*/ 	.word	index@(_ZN4vllm25paged_attention_v1_kernelIfhLi32ELi32ELi128ELNS_18Fp8KVCacheDataTypeE2ELb1EEEvPT_PKS2_PKT0_S8_ifPKiSA_iPKfiiiSC_SC_iiiii)
	.align		4
        /*03f4*/ 	.word	index@(__assertfail)
	.align		4
        /*03f8*/ 	.word	index@(_ZN4vllm25paged_attention_v1_kernelIfhLi256ELi16ELi128ELNS_18Fp8KVCacheDataTypeE2ELb0EEEvPT_PKS2_PKT0_S8_ifPKiSA_iPKfiiiSC_SC_iiiii)
	.align		4
        /*03fc*/ 	.word	index@(__assertfail)
	.align		4
        /*0400*/ 	.word	index@(_ZN4vllm25paged_attention_v1_kernelIfhLi192ELi16ELi128ELNS_18Fp8KVCacheDataTypeE2ELb0EEEvPT_PKS2_PKT0_S8_ifPKiSA_iPKfiiiSC_SC_iiiii)
	.align		4
        /*0404*/ 	.word	index@(__assertfail)
	.align		4
        /*0408*/ 	.word	index@(_ZN4vllm25paged_attention_v1_kernelIfhLi128ELi16ELi128ELNS_18Fp8KVCacheDataTypeE2ELb0EEEvPT_PKS2_PKT0_S8_ifPKiSA_iPKfiiiSC_SC_iiiii)
	.align		4
        /*040c*/ 	.word	index@(__assertfail)
	.align		4
        /*0410*/ 	.word	index@(_ZN4vllm25paged_attention_v1_kernelIfhLi120ELi16ELi128ELNS_18Fp8KVCacheDataTypeE2ELb0EEEvPT_PKS2_PKT0_S8_ifPKiSA_iPKfiiiSC_SC_iiiii)
	.align		4
        /*0414*/ 	.word	index@(__assertfail)
	.align		4
        /*0418*/ 	.word	index@(_ZN4vllm25paged_attention_v1_kernelIfhLi112ELi16ELi128ELNS_18Fp8KVCacheDataTypeE2ELb0EEEvPT_PKS2_PKT0_S8_ifPKiSA_iPKfiiiSC_SC_iiiii)
	.align		4
        /*041c*/ 	.word	index@(__assertfail)
	.align		4
        /*0420*/ 	.word	index@(_ZN4vllm25paged_attention_v1_kernelIfhLi96ELi16ELi128ELNS_18Fp8KVCacheDataTypeE2ELb0EEEvPT_PKS2_PKT0_S8_ifPKiSA_iPKfiiiSC_SC_iiiii)
	.align		4
        /*0424*/ 	.word	index@(__assertfail)
	.align		4
        /*0428*/ 	.word	index@(_ZN4vllm25paged_attention_v1_kernelIfhLi80ELi16ELi128ELNS_18Fp8KVCacheDataTypeE2ELb0EEEvPT_PKS2_PKT0_S8_ifPKiSA_iPKfiiiSC_SC_iiiii)
	.align		4
        /*042c*/ 	.word	index@(__assertfail)
	.align		4
        /*0430*/ 	.word	index@(_ZN4vllm25paged_attention_v1_kernelIfhLi64ELi16ELi128ELNS_18Fp8KVCacheDataTypeE2ELb0EEEvPT_PKS2_PKT0_S8_ifPKiSA_iPKfiiiSC_SC_iiiii)
	.align		4
        /*0434*/ 	.word	index@(__assertfail)
	.align		4
        /*0438*/ 	.word	index@(_ZN4vllm25paged_attention_v1_kernelIfhLi32ELi16ELi128ELNS_18Fp8KVCacheDataTypeE2ELb0EEEvPT_PKS2_PKT0_S8_ifPKiSA_iPKfiiiSC_SC_iiiii)
	.align		4
        /*043c*/ 	.word	index@(__assertfail)
	.align		4
        /*0440*/ 	.word	index@(_ZN4vllm25paged_attention_v1_kernelIfhLi256ELi16ELi128ELNS_18Fp8KVCacheDataTypeE2ELb1EEEvPT_PKS2_PKT0_S8_ifPKiSA_iPKfiiiSC_SC_iiiii)
	.align		4
        /*0444*/ 	.word	index@(__assertfail)
	.align		4
        /*0448*/ 	.word	index@(_ZN4vllm25paged_attention_v1_kernelIfhLi192ELi16ELi128ELNS_18Fp8KVCacheDataTypeE2ELb1EEEvPT_PKS2_PKT0_S8_ifPKiSA_iPKfiiiSC_SC_iiiii)
	.align		4
        /*044c*/ 	.word	index@(__assertfail)
	.align		4
        /*0450*/ 	.word	index@(_ZN4vllm25paged_attention_v1_kernelIfhLi128ELi16ELi128ELNS_18Fp8KVCacheDataTypeE2ELb1EEEvPT_PKS2_PKT0_S8_ifPKiSA_iPKfiiiSC_SC_iiiii)
	.align		4
        /*0454*/ 	.word	index@(__assertfail)
	.align		4
        /*0458*/ 	.word	index@(_ZN4vllm25paged_attention_v1_kernelIfhLi120ELi16ELi128ELNS_18Fp8KVCacheDataTypeE2ELb1EEEvPT_PKS2_PKT0_S8_ifPKiSA_iPKfiiiSC_SC_iiiii)
	.align		4
        /*045c*/ 	.word	index@(__assertfail)
	.align		4
        /*0460*/ 	.word	index@(_ZN4vllm25paged_attention_v1_kernelIfhLi112ELi16ELi128ELNS_18Fp8KVCacheDataTypeE2ELb1EEEvPT_PKS2_PKT0_S8_ifPKiSA_iPKfiiiSC_SC_iiiii)
	.align		4
        /*0464*/ 	.word	index@(__assertfail)
	.align		4
        /*0468*/ 	.word	index@(_ZN4vllm25paged_attention_v1_kernelIfhLi96ELi16ELi128ELNS_18Fp8KVCacheDataTypeE2ELb1EEEvPT_PKS2_PKT0_S8_ifPKiSA_iPKfiiiSC_SC_iiiii)
	.align		4
        /*046c*/ 	.word	index@(__assertfail)
	.align		4
        /*0470*/ 	.word	index@(_ZN4vllm25paged_attention_v1_kernelIfhLi80ELi16ELi128ELNS_18Fp8KVCacheDataTypeE2ELb1EEEvPT_PKS2_PKT0_S8_ifPKiSA_iPKfiiiSC_SC_iiiii)
	.align		4
        /*0474*/ 	.word	index@(__assertfail)
	.align		4
        /*0478*/ 	.word	index@(_ZN4vllm25paged_attention_v1_kernelIfhLi64ELi16ELi128ELNS_18Fp8KVCacheDataTypeE2ELb1EEEvPT_PKS2_PKT0_S8_ifPKiSA_iPKfiiiSC_SC_iiiii)
	.align		4
        /*047c*/ 	.word	index@(__assertfail)
	.align		4
        /*0480*/ 	.word	index@(_ZN4vllm25paged_attention_v1_kernelIfhLi32ELi16ELi128ELNS_18Fp8KVCacheDataTypeE2ELb1EEEvPT_PKS2_PKT0_S8_ifPKiSA_iPKfiiiSC_SC_iiiii)
	.align		4
        /*0484*/ 	.word	index@(__assertfail)
	.align		4
        /*0488*/ 	.word	index@(_ZN4vllm25paged_attention_v1_kernelIfhLi256ELi8ELi128ELNS_18Fp8KVCacheDataTypeE2ELb0EEEvPT_PKS2_PKT0_S8_ifPKiSA_iPKfiiiSC_SC_iiiii)
	.align		4
        /*048c*/ 	.word	index@(__assertfail)
	.align		4
        /*0490*/ 	.word	index@(_ZN4vllm25paged_attention_v1_kernelIfhLi192ELi8ELi128ELNS_18Fp8KVCacheDataTypeE2ELb0EEEvPT_PKS2_PKT0_S8_ifPKiSA_iPKfiiiSC_SC_iiiii)
	.align		4
        /*0494*/ 	.word	index@(__assertfail)
	.align		4
        /*0498*/ 	.word	index@(_ZN4vllm25paged_attention_v1_kernelIfhLi128ELi8ELi128ELNS_18Fp8KVCacheDataTypeE2ELb0EEEvPT_PKS2_PKT0_S8_ifPKiSA_iPKfiiiSC_SC_iiiii)
	.align		4
        /*049c*/ 	.word	index@(__assertfail)
	.align		4
        /*04a0*/ 	.word	index@(_ZN4vllm25paged_attention_v1_kernelIfhLi120ELi8ELi128ELNS_18Fp8KVCacheDataTypeE2ELb0EEEvPT_PKS2_PKT0_S8_ifPKiSA_iPKfiiiSC_SC_iiiii)
	.align		4
        /*04a4*/ 	.word	index@(__assertfail)
	.align		4
        /*04a8*/ 	.word	index@(_ZN4vllm25paged_attention_v1_kernelIfhLi112ELi8ELi128ELNS_18Fp8KVCacheDataTypeE2ELb0EEEvPT_PKS2_PKT0_S8_ifPKiSA_iPKfiiiSC_SC_iiiii)
	.align		4
        /*04ac*/ 	.word	index@(__assertfail)
	.align		4
        /*04b0*/ 	.word	index@(_ZN4vllm25paged_attention_v1_kernelIfhLi96ELi8ELi128ELNS_18Fp8KVCacheDataTypeE2ELb0EEEvPT_PKS2_PKT0_S8_ifPKiSA_iPKfiiiSC_SC_iiiii)
	.align		4
        /*04b4*/ 	.word	index@(__assertfail)
	.align		4
        /*04b8*/ 	.word	index@(_ZN4vllm25paged_attention_v1_kernelIfhLi80ELi8ELi128ELNS_18Fp8KVCacheDataTypeE2ELb0EEEvPT_PKS2_PKT0_S8_ifPKiSA_iPKfiiiSC_SC_iiiii)
	.align		4
        /*04bc*/ 	.word	index@(__assertfail)
	.align		4
        /*04c0*/ 	.word	index@(_ZN4vllm25paged_attention_v1_kernelIfhLi64ELi8ELi128ELNS_18Fp8KVCacheDataTypeE2ELb0EEEvPT_PKS2_PKT0_S8_ifPKiSA_iPKfiiiSC_SC_iiiii)
	.align		4
        /*04c4*/ 	.word	index@(__assertfail)
	.align		4
        /*04c8*/ 	.word	index@(_ZN4vllm25paged_attention_v1_kernelIfhLi32ELi8ELi128ELNS_18Fp8KVCacheDataTypeE2ELb0EEEvPT_PKS2_PKT0_S8_ifPKiSA_iPKfiiiSC_SC_iiiii)
	.align		4
        /*04cc*/ 	.word	index@(__assertfail)
	.align		4
        /*04d0*/ 	.word	index@(_ZN4vllm25paged_attention_v1_kernelIfhLi256ELi8ELi128ELNS_18Fp8KVCacheDataTypeE2ELb1EEEvPT_PKS2_PKT0_S8_ifPKiSA_iPKfiiiSC_SC_iiiii)
	.align		4
        /*04d4*/ 	.word	index@(__assertfail)
	.align		4
        /*04d8*/ 	.word	index@(_ZN4vllm25paged_attention_v1_kernelIfhLi192ELi8ELi128ELNS_18Fp8KVCacheDataTypeE2ELb1EEEvPT_PKS2_PKT0_S8_ifPKiSA_iPKfiiiSC_SC_iiiii)
	.align		4
        /*04dc*/ 	.word	index@(__assertfail)
	.align		4
        /*04e0*/ 	.word	index@(_ZN4vllm25paged_attention_v1_kernelIfhLi128ELi8ELi128ELNS_18Fp8KVCacheDataTypeE2ELb1EEEvPT_PKS2_PKT0_S8_ifPKiSA_iPKfiiiSC_SC_iiiii)
	.align		4
        /*04e4*/ 	.word	index@(__assertfail)
	.align		4
        /*04e8*/ 	.word	index@(_ZN4vllm25paged_attention_v1_kernelIfhLi120ELi8ELi128ELNS_18Fp8KVCacheDataTypeE2ELb1EEEvPT_PKS2_PKT0_S8_ifPKiSA_iPKfiiiSC_SC_iiiii)
	.align		4
        /*04ec*/ 	.word	index@(__assertfail)
	.align		4
        /*04f0*/ 	.word	index@(_ZN4vllm25paged_attention_v1_kernelIfhLi112ELi8ELi128ELNS_18Fp8KVCacheDataTypeE2ELb1EEEvPT_PKS2_PKT0_S8_ifPKiSA_iPKfiiiSC_SC_iiiii)
	.align		4
        /*04f4*/ 	.word	index@(__assertfail)
	.align		4
        /*04f8*/ 	.word	index@(_ZN4vllm25paged_attention_v1_kernelIfhLi96ELi8ELi128ELNS_18Fp8KVCacheDataTypeE2ELb1EEEvPT_PKS2_PKT0_S8_ifPKiSA_iPKfiiiSC_SC_iiiii)
	.align		4
        /*04fc*/ 	.word	index@(__assertfail)
	.align		4
        /*0500*/ 	.word	index@(_ZN4vllm25paged_attention_v1_kernelIfhLi80ELi8ELi128ELNS_18Fp8KVCacheDataTypeE2ELb1EEEvPT_PKS2_PKT0_S8_ifPKiSA_iPKfiiiSC_SC_iiiii)
	.align		4
        /*0504*/ 	.word	index@(__assertfail)
	.align		4
        /*0508*/ 	.word	index@(_ZN4vllm25paged_attention_v1_kernelIfhLi64ELi8ELi128ELNS_18Fp8KVCacheDataTypeE2ELb1EEEvPT_PKS2_PKT0_S8_ifPKiSA_iPKfiiiSC_SC_iiiii)
	.align		4
        /*050c*/ 	.word	index@(__assertfail)
	.align		4
        /*0510*/ 	.word	index@(_ZN4vllm25paged_attention_v1_kernelIfhLi32ELi8ELi128ELNS_18Fp8KVCacheDataTypeE2ELb1EEEvPT_PKS2_PKT0_S8_ifPKiSA_iPKfiiiSC_SC_iiiii)
	.align		4
        /*0514*/ 	.word	index@(__assertfail)
	.align		4
        /*0518*/ 	.word	index@(_ZN4vllm25paged_attention_v1_kernelI13__nv_bfloat16hLi256ELi32ELi128ELNS_18Fp8KVCacheDataTypeE1ELb0EEEvPT_PKS3_PKT0_S9_ifPKiSB_iPKfiiiSD_SD_iiiii)
	.align		4
        /*051c*/ 	.word	index@(__assertfail)
	.align		4
        /*0520*/ 	.word	index@(_ZN4vllm25paged_attention_v1_kernelI13__nv_bfloat16hLi192ELi32ELi128ELNS_18Fp8KVCacheDataTypeE1ELb0EEEvPT_PKS3_PKT0_S9_ifPKiSB_iPKfiiiSD_SD_iiiii)
	.align		4
        /*0524*/ 	.word	index@(__assertfail)
	.align		4
        /*0528*/ 	.word	index@(_ZN4vllm25paged_attention_v1_kernelI13__nv_bfloat16hLi128ELi32ELi128ELNS_18Fp8KVCacheDataTypeE1ELb0EEEvPT_PKS3_PKT0_S9_ifPKiSB_iPKfiiiSD_SD_iiiii)
	.align		4
        /*052c*/ 	.word	index@(__assertfail)
	.align		4
        /*0530*/ 	.word	index@(_ZN4vllm25paged_attention_v1_kernelI13__nv_bfloat16hLi120ELi32ELi128ELNS_18Fp8KVCacheDataTypeE1ELb0EEEvPT_PKS3_PKT0_S9_ifPKiSB_iPKfiiiSD_SD_iiiii)
	.align		4
        /*0534*/ 	.word	index@(__assertfail)
	.align		4
        /*0538*/ 	.word	index@(_ZN4vllm25paged_attention_v1_kernelI13__nv_bfloat16hLi112ELi32ELi128ELNS_18Fp8KVCacheDataTypeE1ELb0EEEvPT_PKS3_PKT0_S9_ifPKiSB_iPKfiiiSD_SD_iiiii)
	.align		4
        /*053c*/ 	.word	index@(__assertfail)
	.align		4
        /*0540*/ 	.word	index@(_ZN4vllm25paged_attention_v1_kernelI13__nv_bfloat16hLi96ELi32ELi128ELNS_18Fp8KVCacheDataTypeE1ELb0EEEvPT_PKS3_PKT0_S9_ifPKiSB_iPKfiiiSD_SD_iiiii)
	.align		4
        /*0544*/ 	.word	index@(__assertfail)
	.align		4
        /*0548*/ 	.word	index@(_ZN4vllm25paged_attention_v1_kernelI13__nv_bfloat16hLi80ELi32ELi128ELNS_18Fp8KVCacheDataTypeE1ELb0EEEvPT_PKS3_PKT0_S9_ifPKiSB_iPKfiiiSD_SD_iiiii)
	.align		4
        /*054c*/ 	.word	index@(__assertfail)
	.align		4
        /*0550*/ 	.word	index@(_ZN4vllm25paged_attention_v1_kernelI13__nv_bfloat16hLi64ELi32ELi128ELNS_18Fp8KVCacheDataTypeE1ELb0EEEvPT_PKS3_PKT0_S9_ifPKiSB_iPKfiiiSD_SD_iiiii)
	.align		4
        /*0554*/ 	.word	index@(__assertfail)
	.align		4
        /*0558*/ 	.word	index@(_ZN4vllm25paged_attention_v1_kernelI13__nv_bfloat16hLi32ELi32ELi128ELNS_18Fp8KVCacheDataTypeE1ELb0EEEvPT_PKS3_PKT0_S9_ifPKiSB_iPKfiiiSD_SD_iiiii)
	.align		4
        /*055c*/ 	.word	index@(__assertfail)
	.align		4
        /*0560*/ 	.word	index@(_ZN4vllm25paged_attention_v1_kernelI13__nv_bfloat16hLi256ELi32ELi128ELNS_18Fp8KVCacheDataTypeE1ELb1EEEvPT_PKS3_PKT0_S9_ifPKiSB_iPKfiiiSD_SD_iiiii)
	.align		4
        /*0564*/ 	.word	index@(__assertfail)
	.align		4
        /*0568*/ 	.word	index@(_ZN4vllm25paged_attention_v1_kernelI13__nv_bfloat16hLi192ELi32ELi128ELNS_18Fp8KVCacheDataTypeE1ELb1EEEvPT_PKS3_PKT0_S9_ifPKiSB_iPKfiiiSD_SD_iiiii)
	.align		4
        /*056c*/ 	.word	index@(__assertfail)
	.align		4
        /*0570*/ 	.word	index@(_ZN4vllm25paged_attention_v1_kernelI13__nv_bfloat16hLi128ELi32ELi128ELNS_18Fp8KVCacheDataTypeE1ELb1EEEvPT_PKS3_PKT0_S9_ifPKiSB_iPKfiiiSD_SD_iiiii)
	.align		4
        /*0574*/ 	.word	index@(__assertfail)
	.align		4
        /*0578*/ 	.word	index@(_ZN4vllm25paged_attention_v1_kernelI13__nv_bfloat16hLi120ELi32ELi128ELNS_18Fp8KVCacheDataTypeE1ELb1EEEvPT_PKS3_PKT0_S9_ifPKiSB_iPKfiiiSD_SD_iiiii)
	.align		4
        /*057c*/ 	.word	index@(__assertfail)
	.align		4
        /*0580*/ 	.word	index@(_ZN4vllm25paged_attention_v1_kernelI13__nv_bfloat16hLi112ELi32ELi128ELNS_18Fp8KVCacheDataTypeE1ELb1EEEvPT_PKS3_PKT0_S9_ifPKiSB_iPKfiiiSD_SD_iiiii)
	.align		4
        /*0584*/ 	.word	index@(__assertfail)
	.align		4
        /*0588*/ 	.word	index@(_ZN4vllm25paged_attention_v1_kernelI13__nv_bfloat16hLi96ELi32ELi128ELNS_18Fp8KVCacheDataTypeE1ELb1EEEvPT_PKS3_PKT0_S9_ifPKiSB_iPKfiiiSD_SD_iiiii)
	.align		4
        /*058c*/ 	.word	index@(__assertfail)
	.align		4
        /*0590*/ 	.word	index@(_ZN4vllm25paged_attention_v1_kernelI13__nv_bfloat16hLi80ELi32ELi128ELNS_18Fp8KVCacheDataTypeE1ELb1EEEvPT_PKS3_PKT0_S9_ifPKiSB_iPKfiiiSD_SD_iiiii)
	.align		4
        /*0594*/ 	.word	index@(__assertfail)
	.align		4
        /*0598*/ 	.word	index@(_ZN4vllm25paged_attention_v1_kernelI13__nv_bfloat16hLi64ELi32ELi128ELNS_18Fp8KVCacheDataTypeE1ELb1EEEvPT_PKS3_PKT0_S9_ifPKiSB_iPKfiiiSD_SD_iiiii)
	.align		4
        /*059c*/ 	.word	index@(__assertfail)
	.align		4
        /*05a0*/ 	.word	index@(_ZN4vllm25paged_attention_v1_kernelI13__nv_bfloat16hLi32ELi32ELi128ELNS_18Fp8KVCacheDataTypeE1ELb1EEEvPT_PKS3_PKT0_S9_ifPKiSB_iPKfiiiSD_SD_iiiii)
	.align		4
        /*05a4*/ 	.word	index@(__assertfail)
	.align		4
        /*05a8*/ 	.word	index@(_ZN4vllm25paged_attention_v1_kernelI13__nv_bfloat16hLi256ELi16ELi128ELNS_18Fp8KVCacheDataTypeE1ELb0EEEvPT_PKS3_PKT0_S9_ifPKiSB_iPKfiiiSD_SD_iiiii)
	.align		4
        /*05ac*/ 	.word	index@(__assertfail)
	.align		4
        /*05b0*/ 	.word	index@(_ZN4vllm25paged_attention_v1_kernelI13__nv_bfloat16hLi192ELi16ELi128ELNS_18Fp8KVCacheDataTypeE1ELb0EEEvPT_PKS3_PKT0_S9_ifPKiSB_iPKfiiiSD_SD_iiiii)
	.align		4
        /*05b4*/ 	.word	index@(__assertfail)
	.align		4
        /*05b8*/ 	.word	index@(_ZN4vllm25paged_attention_v1_kernelI13__nv_bfloat16hLi128ELi16ELi128ELNS_18Fp8KVCacheDataTypeE1ELb0EEEvPT_PKS3_PKT0_S9_ifPKiSB_iPKfiiiSD_SD_iiiii)
	.align		4
        /*05bc*/ 	.word	index@(__assertfail)
	.align		4
        /*05c0*/ 	.word	index@(_ZN4vllm25paged_attention_v1_kernelI13__nv_bfloat16hLi120ELi16ELi128ELNS_18Fp8KVCacheDataTypeE1ELb0EEEvPT_PKS3_PKT0_S9_ifPKiSB_iPKfiiiSD_SD_iiiii)
	.align		4
        /*05c4*/ 	.word	index@(__assertfail)
	.align		4
        /*05c8*/ 	.word	index@(_ZN4vllm25paged_attention_v1_kernelI13__nv_bfloat16hLi112ELi16ELi128ELNS_18Fp8KVCacheDataTypeE1ELb0EEEvPT_PKS3_PKT0_S9_ifPKiSB_iPKfiiiSD_SD_iiiii)
	.align		4
        /*05cc*/ 	.word	index@(__assertfail)
	.align		4
        /*05d0*/ 	.word	index@(_ZN4vllm25paged_attention_v1_kernelI13__nv_bfloat16hLi96ELi16ELi128ELNS_18Fp8KVCacheDataTypeE1ELb0EEEvPT_PKS3_PKT0_S9_ifPKiSB_iPKfiiiSD_SD_iiiii)
	.align		4
        /*05d4*/ 	.word	index@(__assertfail)
	.align		4
        /*05d8*/ 	.word	index@(_ZN4vllm25paged_attention_v1_kernelI13__nv_bfloat16hLi80ELi16ELi128ELNS_18Fp8KVCacheDataTypeE1ELb0EEEvPT_PKS3_PKT0_S9_ifPKiSB_iPKfiiiSD_SD_iiiii)
	.align		4
        /*05dc*/ 	.word	index@(__assertfail)
	.align		4
        /*05e0*/ 	.word	index@(_ZN4vllm25paged_attention_v1_kernelI13__nv_bfloat16hLi64ELi16ELi128ELNS_18Fp8KVCacheDataTypeE1ELb0EEEvPT_PKS3_PKT0_S9_ifPKiSB_iPKfiiiSD_SD_iiiii)
	.align		4
        /*05e4*/ 	.word	index@(__assertfail)
	.align		4
        /*05e8*/ 	.word	index@(_ZN4vllm25paged_attention_v1_kernelI13__nv_bfloat16hLi32ELi16ELi128ELNS_18Fp8KVCacheDataTypeE1ELb0EEEvPT_PKS3_PKT0_S9_ifPKiSB_iPKfiiiSD_SD_iiiii)
	.align		4
        /*05ec*/ 	.word	index@(__assertfail)
	.align		4
        /*05f0*/ 	.word	index@(_ZN4vllm25paged_attention_v1_kernelI13__nv_bfloat16hLi256ELi16ELi128ELNS_18Fp8KVCacheDataTypeE1ELb1EEEvPT_PKS3_PKT0_S9_ifPKiSB_iPKfiiiSD_SD_iiiii)
	.align		4
        /*05f4*/ 	.word	index@(__assertfail)
	.align		4
        /*05f8*/ 	.word	index@(_ZN4vllm25paged_attention_v1_kernelI13__nv_bfloat16hLi192ELi16ELi128ELNS_18Fp8KVCacheDataTypeE1ELb1EEEvPT_PKS3_PKT0_S9_ifPKiSB_iPKfiiiSD_SD_iiiii)
	.align		4
        /*05fc*/ 	.word	index@(__assertfail)
	.align		4
        /*0600*/ 	.word	index@(_ZN4vllm25paged_attention_v1_kernelI13__nv_bfloat16hLi128ELi16ELi128ELNS_18Fp8KVCacheDataTypeE1ELb1EEEvPT_PKS3_PKT0_S9_ifPKiSB_iPKfiiiSD_SD_iiiii)
	.align		4
        /*0604*/ 	.word	index@(__assertfail)
	.align		4
        /*0608*/ 	.word	index@(_ZN4vllm25paged_attention_v1_kernelI13__nv_bfloat16hLi120ELi16ELi128ELNS_18Fp8KVCacheDataTypeE1ELb1EEEvPT_PKS3_PKT0_S9_ifPKiSB_iPKfiiiSD_SD_iiiii)
	.align		4
        /*060c*/ 	.word	index@(__assertfail)
	.align		4
        /*0610*/ 	.word	index@(_ZN4vllm25paged_attention_v1_kernelI13__nv_bfloat16hLi112ELi16ELi128ELNS_18Fp8KVCacheDataTypeE1ELb1EEEvPT_PKS3_PKT0_S9_ifPKiSB_iPKfiiiSD_SD_iiiii)
	.align		4
        /*0614*/ 	.word	index@(__assertfail)
	.align		4
        /*0618*/ 	.word	index@(_ZN4vllm25paged_attention_v1_kernelI13__nv_bfloat16hLi96ELi16ELi128ELNS_18Fp8KVCacheDataTypeE1ELb1EEEvPT_PKS3_PKT0_S9_ifPKiSB_iPKfiiiSD_SD_iiiii)
	.align		4
        /*061c*/ 	.word	index@(__assertfail)
	.align		4
        /*0620*/ 	.word	index@(_ZN4vllm25paged_attention_v1_kernelI13__nv_bfloat16hLi80ELi16ELi128ELNS_18Fp8KVCacheDataTypeE1ELb1EEEvPT_PKS3_PKT0_S9_ifPKiSB_iPKfiiiSD_SD_iiiii)
	.align		4
        /*0624*/ 	.word	index@(__assertfail)
	.align		4
        /*0628*/ 	.word	index@(_ZN4vllm25paged_attention_v1_kernelI13__nv_bfloat16hLi64ELi16ELi128ELNS_18Fp8KVCacheDataTypeE1ELb1EEEvPT_PKS3_PKT0_S9_ifPKiSB_iPKfiiiSD_SD_iiiii)
	.align		4
        /*062c*/ 	.word	index@(__assertfail)
	.align		4
        /*0630*/ 	.word	index@(_ZN4vllm25paged_attention_v1_kernelI13__nv_bfloat16hLi32ELi16ELi128ELNS_18Fp8KVCacheDataTypeE1ELb1EEEvPT_PKS3_PKT0_S9_ifPKiSB_iPKfiiiSD_SD_iiiii)
	.align		4
        /*0634*/ 	.word	index@(__assertfail)
	.align		4
        /*0638*/ 	.word	index@(_ZN4vllm25paged_attention_v1_kernelI13__nv_bfloat16hLi256ELi8ELi128ELNS_18Fp8KVCacheDataTypeE1ELb0EEEvPT_PKS3_PKT0_S9_ifPKiSB_iPKfiiiSD_SD_iiiii)
	.align		4
        /*063c*/ 	.word	index@(__assertfail)
	.align		4
        /*0640*/ 	.word	index@(_ZN4vllm25paged_attention_v1_kernelI13__nv_bfloat16hLi192ELi8ELi128ELNS_18Fp8KVCacheDataTypeE1ELb0EEEvPT_PKS3_PKT0_S9_ifPKiSB_iPKfiiiSD_SD_iiiii)
	.align		4
        /*0644*/ 	.word	index@(__assertfail)
	.align		4
        /*0648*/ 	.word	index@(_ZN4vllm25paged_attention_v1_kernelI13__nv_bfloat16hLi128ELi8ELi128ELNS_18Fp8KVCacheDataTypeE1ELb0EEEvPT_PKS3_PKT0_S9_ifPKiSB_iPKfiiiSD_SD_iiiii)
	.align		4
        /*064c*/ 	.word	index@(__assertfail)
	.align		4
        /*0650*/ 	.word	index@(_ZN4vllm25paged_attention_v1_kernelI13__nv_bfloat16hLi120ELi8ELi128ELNS_18Fp8KVCacheDataTypeE1ELb0EEEvPT_PKS3_PKT0_S9_ifPKiSB_iPKfiiiSD_SD_iiiii)
	.align		4
        /*0654*/ 	.word	index@(__assertfail)
	.align		4
        /*0658*/ 	.word	index@(_ZN4vllm25paged_attention_v1_kernelI13__nv_bfloat16hLi112ELi8ELi128ELNS_18Fp8KVCacheDataTypeE1ELb0EEEvPT_PKS3_PKT0_S9_ifPKiSB_iPKfiiiSD_SD_iiiii)
	.align		4
        /*065c*/ 	.word	index@(__assertfail)
	.align		4
        /*0660*/ 	.word	index@(_ZN4vllm25paged_attention_v1_kernelI13__nv_bfloat16hLi96ELi8ELi128ELNS_18Fp8KVCacheDataTypeE1ELb0EEEvPT_PKS3_PKT0_S9_ifPKiSB_iPKfiiiSD_SD_iiiii)
	.align		4
        /*0664*/ 	.word	index@(__assertfail)
	.align		4
        /*0668*/ 	.word	index@(_ZN4vllm25paged_attention_v1_kernelI13__nv_bfloat16hLi80ELi8ELi128ELNS_18Fp8KVCacheDataTypeE1ELb0EEEvPT_PKS3_PKT0_S9_ifPKiSB_iPKfiiiSD_SD_iiiii)
	.align		4
        /*066c*/ 	.word	index@(__assertfail)
	.align		4
        /*0670*/ 	.word	index@(_ZN4vllm25paged_attention_v1_kernelI13__nv_bfloat16hLi64ELi8ELi128ELNS_18Fp8KVCacheDataTypeE1ELb0EEEvPT_PKS3_PKT0_S9_ifPKiSB_iPKfiiiSD_SD_iiiii)
	.align		4
        /*0674*/ 	.word	index@(__assertfail)
	.align		4
        /*0678*/ 	.word	index@(_ZN4vllm25paged_attention_v1_kernelI13__nv_bfloat16hLi32ELi8ELi128ELNS_18Fp8KVCacheDataTypeE1ELb0EEEvPT_PKS3_PKT0_S9_ifPKiSB_iPKfiiiSD_SD_iiiii)
	.align		4
        /*067c*/ 	.word	index@(__assertfail)
	.align		4
        /*0680*/ 	.word	index@(_ZN4vllm25paged_attention_v1_kernelI13__nv_bfloat16hLi256ELi8ELi128ELNS_18Fp8KVCacheDataTypeE1ELb1EEEvPT_PKS3_PKT0_S9_ifPKiSB_iPKfiiiSD_SD_iiiii)
	.align		4
        /*0684*/ 	.word	index@(__assertfail)
	.align		4
        /*0688*/ 	.word	index@(_ZN4vllm25paged_attention_v1_kernelI13__nv_bfloat16hLi192ELi8ELi128ELNS_18Fp8KVCacheDataTypeE1ELb1EEEvPT_PKS3_PKT0_S9_ifPKiSB_iPKfiiiSD_SD_iiiii)
	.align		4
        /*068c*/ 	.word	index@(__assertfail)
	.align		4
        /*0690*/ 	.word	index@(_ZN4vllm25paged_attention_v1_kernelI13__nv_bfloat16hLi128ELi8ELi128ELNS_18Fp8KVCacheDataTypeE1ELb1EEEvPT_PKS3_PKT0_S9_ifPKiSB_iPKfiiiSD_SD_iiiii)
	.align		4
        /*0694*/ 	.word	index@(__assertfail)
	.align		4
        /*0698*/ 	.word	index@(_ZN4vllm25paged_attention_v1_kernelI13__nv_bfloat16hLi120ELi8ELi128ELNS_18Fp8KVCacheDataTypeE1ELb1EEEvPT_PKS3_PKT0_S9_ifPKiSB_iPKfiiiSD_SD_iiiii)
	.align		4
        /*069c*/ 	.word	index@(__assertfail)
	.align		4
        /*06a0*/ 	.word	index@(_ZN4vllm25paged_attention_v1_kernelI13__nv_bfloat16hLi112ELi8ELi128ELNS_18Fp8KVCacheDataTypeE1ELb1EEEvPT_PKS3_PKT0_S9_ifPKiSB_iPKfiiiSD_SD_iiiii)
	.align		4
        /*06a4*/ 	.word	index@(__assertfail)
	.align		4
        /*06a8*/ 	.word	index@(_ZN4vllm25paged_attention_v1_kernelI13__nv_bfloat16hLi96ELi8ELi128ELNS_18Fp8KVCacheDataTypeE1ELb1EEEvPT_PKS3_PKT0_S9_ifPKiSB_iPKfiiiSD_SD_iiiii)
	.align		4
        /*06ac*/ 	.word	index@(__assertfail)
	.align		4
        /*06b0*/ 	.word	index@(_ZN4vllm25paged_attention_v1_kernelI13__nv_bfloat16hLi80ELi8ELi128ELNS_18Fp8KVCacheDataTypeE1ELb1EEEvPT_PKS3_PKT0_S9_ifPKiSB_iPKfiiiSD_SD_iiiii)
	.align		4
        /*06b4*/ 	.word	index@(__assertfail)
	.align		4
        /*06b8*/ 	.word	index@(_ZN4vllm25paged_attention_v1_kernelI13__nv_bfloat16hLi64ELi8ELi128ELNS_18Fp8KVCacheDataTypeE1ELb1EEEvPT_PKS3_PKT0_S9_ifPKiSB_iPKfiiiSD_SD_iiiii)
	.align		4
        /*06bc*/ 	.word	index@(__assertfail)
	.align		4
        /*06c0*/ 	.word	index@(_ZN4vllm25paged_attention_v1_kernelI13__nv_bfloat16hLi32ELi8ELi128ELNS_18Fp8KVCacheDataTypeE1ELb1EEEvPT_PKS3_PKT0_S9_ifPKiSB_iPKfiiiSD_SD_iiiii)
	.align		4
        /*06c4*/ 	.word	index@(__assertfail)
	.align		4
        /*06c8*/ 	.word	index@(_ZN4vllm25paged_attention_v1_kernelIthLi256ELi32ELi128ELNS_18Fp8KVCacheDataTypeE1ELb0EEEvPT_PKS2_PKT0_S8_ifPKiSA_iPKfiiiSC_SC_iiiii)
	.align		4
        /*06cc*/ 	.word	index@(__assertfail)
	.align		4
        /*06d0*/ 	.word	index@(_ZN4vllm25paged_attention_v1_kernelIthLi192ELi32ELi128ELNS_18Fp8KVCacheDataTypeE1ELb0EEEvPT_PKS2_PKT0_S8_ifPKiSA_iPKfiiiSC_SC_iiiii)
	.align		4
        /*06d4*/ 	.word	index@(__assertfail)
	.align		4
        /*06d8*/ 	.word	index@(_ZN4vllm25paged_attention_v1_kernelIthLi128ELi32ELi128ELNS_18Fp8KVCacheDataTypeE1ELb0EEEvPT_PKS2_PKT0_S8_ifPKiSA_iPKfiiiSC_SC_iiiii)
	.align		4
        /*06dc*/ 	.word	index@(__assertfail)
	.align		4
        /*06e0*/ 	.word	index@(_ZN4vllm25paged_attention_v1_kernelIthLi120ELi32ELi128ELNS_18Fp8KVCacheDataTypeE1ELb0EEEvPT_PKS2_PKT0_S8_ifPKiSA_iPKfiiiSC_SC_iiiii)
	.align		4
        /*06e4*/ 	.word	index@(__assertfail)
	.align		4
        /*06e8*/ 	.word	index@(_ZN4vllm25paged_attention_v1_kernelIthLi112ELi32ELi128ELNS_18Fp8KVCacheDataTypeE1ELb0EEEvPT_PKS2_PKT0_S8_ifPKiSA_iPKfiiiSC_SC_iiiii)
	.align		4
        /*06ec*/ 	.word	index@(__assertfail)
	.align		4
        /*06f0*/ 	.word	index@(_ZN4vllm25paged_attention_v1_kernelIthLi96ELi32ELi128ELNS_18Fp8KVCacheDataTypeE1ELb0EEEvPT_PKS2_PKT0_S8_ifPKiSA_iPKfiiiSC_SC_iiiii)
	.align		4
        /*06f4*/ 	.word	index@(__assertfail)
	.align		4
        /*06f8*/ 	.word	index@(_ZN4vllm25paged_attention_v1_kernelIthLi80ELi32ELi128ELNS_18Fp8KVCacheDataTypeE1ELb0EEEvPT_PKS2_PKT0_S8_ifPKiSA_iPKfiiiSC_SC_iiiii)
	.align		4
        /*06fc*/ 	.word	index@(__assertfail)
	.align		4
        /*0700*/ 	.word	index@(_ZN4vllm25paged_attention_v1_kernelIthLi64ELi32ELi128ELNS_18Fp8KVCacheDataTypeE1ELb0EEEvPT_PKS2_PKT0_S8_ifPKiSA_iPKfiiiSC_SC_iiiii)
	.align		4
        /*0704*/ 	.word	index@(__assertfail)
	.align		4
        /*0708*/ 	.word	index@(_ZN4vllm25paged_attention_v1_kernelIthLi32ELi32ELi128ELNS_18Fp8KVCacheDataTypeE1ELb0EEEvPT_PKS2_PKT0_S8_ifPKiSA_iPKfiiiSC_SC_iiiii)
	.align		4
        /*070c*/ 	.word	index@(__assertfail)
	.align		4
        /*0710*/ 	.word	index@(_ZN4vllm25paged_attention_v1_kernelIthLi256ELi32ELi128ELNS_18Fp8KVCacheDataTypeE1ELb1EEEvPT_PKS2_PKT0_S8_ifPKiSA_iPKfiiiSC_SC_iiiii)
	.align		4
        /*0714*/ 	.word	index@(__assertfail)
	.align		4
        /*0718*/ 	.word	index@(_ZN4vllm25paged_attention_v1_kernelIthLi192ELi32ELi128ELNS_18Fp8KVCacheDataTypeE1ELb1EEEvPT_PKS2_PKT0_S8_ifPKiSA_iPKfiiiSC_SC_iiiii)
	.align		4
        /*071c*/ 	.word	index@(__assertfail)
	.align		4
        /*0720*/ 	.word	index@(_ZN4vllm25paged_attention_v1_kernelIthLi128ELi32ELi128ELNS_18Fp8KVCacheDataTypeE1ELb1EEEvPT_PKS2_PKT0_S8_ifPKiSA_iPKfiiiSC_SC_iiiii)
	.align		4
        /*0724*/ 	.word	index@(__assertfail)
	.align		4
        /*0728*/ 	.word	index@(_ZN4vllm25paged_attention_v1_kernelIthLi120ELi32ELi128ELNS_18Fp8KVCacheDataTypeE1ELb1EEEvPT_PKS2_PKT0_S8_ifPKiSA_iPKfiiiSC_SC_iiiii)
	.align		4
        /*072c*/ 	.word	index@(__assertfail)
	.align		4
        /*0730*/ 	.word	index@(_ZN4vllm25paged_attention_v1_kernelIthLi112ELi32ELi128ELNS_18Fp8KVCacheDataTypeE1ELb1EEEvPT_PKS2_PKT0_S8_ifPKiSA_iPKfiiiSC_SC_iiiii)
	.align		4
        /*0734*/ 	.word	index@(__assertfail)
	.align		4
        /*0738*/ 	.word	index@(_ZN4vllm25paged_attention_v1_kernelIthLi96ELi32ELi128ELNS_18Fp8KVCacheDataTypeE1ELb1EEEvPT_PKS2_PKT0_S8_ifPKiSA_iPKfiiiSC_SC_iiiii)
	.align		4
        /*073c*/ 	.word	index@(__assertfail)
	.align		4
        /*0740*/ 	.word	index@(_ZN4vllm25paged_attention_v1_kernelIthLi80ELi32ELi128ELNS_18Fp8KVCacheDataTypeE1ELb1EEEvPT_PKS2_PKT0_S8_ifPKiSA_iPKfiiiSC_SC_iiiii)
	.align		4
        /*0744*/ 	.word	index@(__assertfail)
	.align		4
        /*0748*/ 	.word	index@(_ZN4vllm25paged_attention_v1_kernelIthLi64ELi32ELi128ELNS_18Fp8KVCacheDataTypeE1ELb1EEEvPT_PKS2_PKT0_S8_ifPKiSA_iPKfiiiSC_SC_iiiii)
	.align		4
        /*074c*/ 	.word	index@(__assertfail)
	.align		4
        /*0750*/ 	.word	index@(_ZN4vllm25paged_attention_v1_kernelIthLi32ELi32ELi128ELNS_18Fp8KVCacheDataTypeE1ELb1EEEvPT_PKS2_PKT0_S8_ifPKiSA_iPKfiiiSC_SC_iiiii)
	.align		4
        /*0754*/ 	.word	index@(__assertfail)
	.align		4
        /*0758*/ 	.word	index@(_ZN4vllm25paged_attention_v1_kernelIthLi256ELi16ELi128ELNS_18Fp8KVCacheDataTypeE1ELb0EEEvPT_PKS2_PKT0_S8_ifPKiSA_iPKfiiiSC_SC_iiiii)
	.align		4
        /*075c*/ 	.word	index@(__assertfail)
	.align		4
        /*0760*/ 	.word	index@(_ZN4vllm25paged_attention_v1_kernelIthLi192ELi16ELi128ELNS_18Fp8KVCacheDataTypeE1ELb0EEEvPT_PKS2_PKT0_S8_ifPKiSA_iPKfiiiSC_SC_iiiii)
	.align		4
        /*0764*/ 	.word	index@(__assertfail)
	.align		4
        /*0768*/ 	.word	index@(_ZN4vllm25paged_attention_v1_kernelIthLi128ELi16ELi128ELNS_18Fp8KVCacheDataTypeE1ELb0EEEvPT_PKS2_PKT0_S8_ifPKiSA_iPKfiiiSC_SC_iiiii)
	.align		4
        /*076c*/ 	.word	index@(__assertfail)
	.align		4
        /*0770*/ 	.word	index@(_ZN4vllm25paged_attention_v1_kernelIthLi120ELi16ELi128ELNS_18Fp8KVCacheDataTypeE1ELb0EEEvPT_PKS2_PKT0_S8_ifPKiSA_iPKfiiiSC_SC_iiiii)
	.align		4
        /*0774*/ 	.word	index@(__assertfail)
	.align		4
        /*0778*/ 	.word	index@(_ZN4vllm25paged_attention_v1_kernelIthLi112ELi16ELi128ELNS_18Fp8KVCacheDataTypeE1ELb0EEEvPT_PKS2_PKT0_S8_ifPKiSA_iPKfiiiSC_SC_iiiii)
	.align		4
        /*077c*/ 	.word	index@(__assertfail)
	.align		4
        /*0780*/ 	.word	index@(_ZN4vllm25paged_attention_v1_kernelIthLi96ELi16ELi128ELNS_18Fp8KVCacheDataTypeE1ELb0EEEvPT_PKS2_PKT0_S8_ifPKiSA_iPKfiiiSC_SC_iiiii)
	.align		4
        /*0784*/ 	.word	index@(__assertfail)
	.align		4
        /*0788*/ 	.word	index@(_ZN4vllm25paged_attention_v1_kernelIthLi80ELi16ELi128ELNS_18Fp8KVCacheDataTypeE1ELb0EEEvPT_PKS2_PKT0_S8_ifPKiSA_iPKfiiiSC_SC_iiiii)
	.align		4
        /*078c*/ 	.word	index@(__assertfail)
	.align		4
        /*0790*/ 	.word	index@(_ZN4vllm25paged_attention_v1_kernelIthLi64ELi16ELi128ELNS_18Fp8KVCacheDataTypeE1ELb0EEEvPT_PKS2_PKT0_S8_ifPKiSA_iPKfiiiSC_SC_iiiii)
	.align		4
        /*0794*/ 	.word	index@(__assertfail)
	.align		4
        /*0798*/ 	.word	index@(_ZN4vllm25paged_attention_v1_kernelIthLi32ELi16ELi128ELNS_18Fp8KVCacheDataTypeE1ELb0EEEvPT_PKS2_PKT0_S8_ifPKiSA_iPKfiiiSC_SC_iiiii)
	.align		4
        /*079c*/ 	.word	index@(__assertfail)
	.align		4
        /*07a0*/ 	.word	index@(_ZN4vllm25paged_attention_v1_kernelIthLi256ELi16ELi128ELNS_18Fp8KVCacheDataTypeE1ELb1EEEvPT_PKS2_PKT0_S8_ifPKiSA_iPKfiiiSC_SC_iiiii)
	.align		4
        /*07a4*/ 	.word	index@(__assertfail)
	.align		4
        /*07a8*/ 	.word	index@(_ZN4vllm25paged_attention_v1_kernelIthLi192ELi16ELi128ELNS_18Fp8KVCacheDataTypeE1ELb1EEEvPT_PKS2_PKT0_S8_ifPKiSA_iPKfiiiSC_SC_iiiii)
	.align		4
        /*07ac*/ 	.word	index@(__assertfail)
	.align		4
        /*07b0*/ 	.word	index@(_ZN4vllm25paged_attention_v1_kernelIthLi128ELi16ELi128ELNS_18Fp8KVCacheDataTypeE1ELb1EEEvPT_PKS2_PKT0_S8_ifPKiSA_iPKfiiiSC_SC_iiiii)
	.align		4
        /*07b4*/ 	.word	index@(__assertfail)
	.align		4
        /*07b8*/ 	.word	index@(_ZN4vllm25paged_attention_v1_kernelIthLi120ELi16ELi128ELNS_18Fp8KVCacheDataTypeE1ELb1EEEvPT_PKS2_PKT0_S8_ifPKiSA_iPKfiiiSC_SC_iiiii)
	.align		4
        /*07bc*/ 	.word	index@(__assertfail)
	.align		4
        /*07c0*/ 	.word	index@(_ZN4vllm25paged_attention_v1_kernelIthLi112ELi16ELi128ELNS_18Fp8KVCacheDataTypeE1ELb1EEEvPT_PKS2_PKT0_S8_ifPKiSA_iPKfiiiSC_SC_iiiii)
	.align		4
        /*07c4*/ 	.word	index@(__assertfail)
	.align		4
        /*07c8*/ 	.word	index@(_ZN4vllm25paged_attention_v1_kernelIthLi96ELi16ELi128ELNS_18Fp8KVCacheDataTypeE1ELb1EEEvPT_PKS2_PKT0_S8_ifPKiSA_iPKfiiiSC_SC_iiiii)
	.align		4
        /*07cc*/ 	.word	index@(__assertfail)
	.align		4
        /*07d0*/ 	.word	index@(_ZN4vllm25paged_attention_v1_kernelIthLi80ELi16ELi128ELNS_18Fp8KVCacheDataTypeE1ELb1EEEvPT_PKS2_PKT0_S8_ifPKiSA_iPKfiiiSC_SC_iiiii)
	.align		4
        /*07d4*/ 	.word	index@(__assertfail)
	.align		4
        /*07d8*/ 	.word	index@(_ZN4vllm25paged_attention_v1_kernelIthLi64ELi16ELi128ELNS_18Fp8KVCacheDataTypeE1ELb1EEEvPT_PKS2_PKT0_S8_ifPKiSA_iPKfiiiSC_SC_iiiii)
	.align		4
        /*07dc*/ 	.word	index@(__assertfail)
	.align		4
        /*07e0*/ 	.word	index@(_ZN4vllm25paged_attention_v1_kernelIthLi32ELi16ELi128ELNS_18Fp8KVCacheDataTypeE1ELb1EEEvPT_PKS2_PKT0_S8_ifPKiSA_iPKfiiiSC_SC_iiiii)
	.align		4
        /*07e4*/ 	.word	index@(__assertfail)
	.align		4
        /*07e8*/ 	.word	index@(_ZN4vllm25paged_attention_v1_kernelIthLi256ELi8ELi128ELNS_18Fp8KVCacheDataTypeE1ELb0EEEvPT_PKS2_PKT0_S8_ifPKiSA_iPKfiiiSC_SC_iiiii)
	.align		4
        /*07ec*/ 	.word	index@(__assertfail)
	.align		4
        /*07f0*/ 	.word	index@(_ZN4vllm25paged_attention_v1_kernelIthLi192ELi8ELi128ELNS_18Fp8KVCacheDataTypeE1ELb0EEEvPT_PKS2_PKT0_S8_ifPKiSA_iPKfiiiSC_SC_iiiii)
	.align		4
        /*07f4*/ 	.word	index@(__assertfail)
	.align		4
        /*07f8*/ 	.word	index@(_ZN4vllm25paged_attention_v1_kernelIthLi128ELi8ELi128ELNS_18Fp8KVCacheDataTypeE1ELb0EEEvPT_PKS2_PKT0_S8_ifPKiSA_iPKfiiiSC_SC_iiiii)
	.align		4
        /*07fc*/ 	.word	index@(__assertfail)
	.align		4
        /*0800*/ 	.word	index@(_ZN4vllm25paged_attention_v1_kernelIthLi120ELi8ELi128ELNS_18Fp8KVCacheDataTypeE1ELb0EEEvPT_PKS2_PKT0_S8_ifPKiSA_iPKfiiiSC_SC_iiiii)
	.align		4
        /*0804*/ 	.word	index@(__assertfail)
	.align		4
        /*0808*/ 	.word	index@(_ZN4vllm25paged_attention_v1_kernelIthLi112ELi8ELi128ELNS_18Fp8KVCacheDataTypeE1ELb0EEEvPT_PKS2_PKT0_S8_ifPKiSA_iPKfiiiSC_SC_iiiii)
	.align		4
        /*080c*/ 	.word	index@(__assertfail)
	.align		4
        /*0810*/ 	.word	index@(_ZN4vllm25paged_attention_v1_kernelIthLi96ELi8ELi128ELNS_18Fp8KVCacheDataTypeE1ELb0EEEvPT_PKS2_PKT0_S8_ifPKiSA_iPKfiiiSC_SC_iiiii)
	.align		4
        /*0814*/ 	.word	index@(__assertfail)
	.align		4
        /*0818*/ 	.word	index@(_ZN4vllm25paged_attention_v1_kernelIthLi80ELi8ELi128ELNS_18Fp8KVCacheDataTypeE1ELb0EEEvPT_PKS2_PKT0_S8_ifPKiSA_iPKfiiiSC_SC_iiiii)
	.align		4
        /*081c*/ 	.word	index@(__assertfail)
	.align		4
        /*0820*/ 	.word	index@(_ZN4vllm25paged_attention_v1_kernelIthLi64ELi8ELi128ELNS_18Fp8KVCacheDataTypeE1ELb0EEEvPT_PKS2_PKT0_S8_ifPKiSA_iPKfiiiSC_SC_iiiii)
	.align		4
        /*0824*/ 	.word	index@(__assertfail)
	.align		4
        /*0828*/ 	.word	index@(_ZN4vllm25paged_attention_v1_kernelIthLi32ELi8ELi128ELNS_18Fp8KVCacheDataTypeE1ELb0EEEvPT_PKS2_PKT0_S8_ifPKiSA_iPKfiiiSC_SC_iiiii)
	.align		4
        /*082c*/ 	.word	index@(__assertfail)
	.align		4
        /*0830*/ 	.word	index@(_ZN4vllm25paged_attention_v1_kernelIthLi256ELi8ELi128ELNS_18Fp8KVCacheDataTypeE1ELb1EEEvPT_PKS2_PKT0_S8_ifPKiSA_iPKfiiiSC_SC_iiiii)
	.align		4
        /*0834*/ 	.word	index@(__assertfail)
	.align		4
        /*0838*/ 	.word	index@(_ZN4vllm25paged_attention_v1_kernelIthLi192ELi8ELi128ELNS_18Fp8KVCacheDataTypeE1ELb1EEEvPT_PKS2_PKT0_S8_ifPKiSA_iPKfiiiSC_SC_iiiii)
	.align		4
        /*083c*/ 	.word	index@(__assertfail)
	.align		4
        /*0840*/ 	.word	index@(_ZN4vllm25paged_attention_v1_kernelIthLi128ELi8ELi128ELNS_18Fp8KVCacheDataTypeE1ELb1EEEvPT_PKS2_PKT0_S8_ifPKiSA_iPKfiiiSC_SC_iiiii)
	.align		4
        /*0844*/ 	.word	index@(__assertfail)
	.align		4
        /*0848*/ 	.word	index@(_ZN4vllm25paged_attention_v1_kernelIthLi120ELi8ELi128ELNS_18Fp8KVCacheDataTypeE1ELb1EEEvPT_PKS2_PKT0_S8_ifPKiSA_iPKfiiiSC_SC_iiiii)
	.align		4
        /*084c*/ 	.word	index@(__assertfail)
	.align		4
        /*0850*/ 	.word	index@(_ZN4vllm25paged_attention_v1_kernelIthLi112ELi8ELi128ELNS_18Fp8KVCacheDataTypeE1ELb1EEEvPT_PKS2_PKT0_S8_ifPKiSA_iPKfiiiSC_SC_iiiii)
	.align		4
        /*0854*/ 	.word	index@(__assertfail)
	.align		4
        /*0858*/ 	.word	index@(_ZN4vllm25paged_attention_v1_kernelIthLi96ELi8ELi128ELNS_18Fp8KVCacheDataTypeE1ELb1EEEvPT_PKS2_PKT0_S8_ifPKiSA_iPKfiiiSC_SC_iiiii)
	.align		4
        /*085c*/ 	.word	index@(__assertfail)
	.align		4
        /*0860*/ 	.word	index@(_ZN4vllm25paged_attention_v1_kernelIthLi80ELi8ELi128ELNS_18Fp8KVCacheDataTypeE1ELb1EEEvPT_PKS2_PKT0_S8_ifPKiSA_iPKfiiiSC_SC_iiiii)
	.align		4
        /*0864*/ 	.word	index@(__assertfail)
	.align		4
        /*0868*/ 	.word	index@(_ZN4vllm25paged_attention_v1_kernelIthLi64ELi8ELi128ELNS_18Fp8KVCacheDataTypeE1ELb1EEEvPT_PKS2_PKT0_S8_ifPKiSA_iPKfiiiSC_SC_iiiii)
	.align		4
        /*086c*/ 	.word	index@(__assertfail)
	.align		4
        /*0870*/ 	.word	index@(_ZN4vllm25paged_attention_v1_kernelIthLi32ELi8ELi128ELNS_18Fp8KVCacheDataTypeE1ELb1EEEvPT_PKS2_PKT0_S8_ifPKiSA_iPKfiiiSC_SC_iiiii)
	.align		4
        /*0874*/ 	.word	index@(__assertfail)
	.align		4
        /*0878*/ 	.word	index@(_ZN4vllm25paged_attention_v1_kernelIfhLi256ELi32ELi128ELNS_18Fp8KVCacheDataTypeE1ELb0EEEvPT_PKS2_PKT0_S8_ifPKiSA_iPKfiiiSC_SC_iiiii)
	.align		4
        /*087c*/ 	.word	index@(__assertfail)
	.align		4
        /*0880*/ 	.word	index@(_ZN4vllm25paged_attention_v1_kernelIfhLi192ELi32ELi128ELNS_18Fp8KVCacheDataTypeE1ELb0EEEvPT_PKS2_PKT0_S8_ifPKiSA_iPKfiiiSC_SC_iiiii)
	.align		4
        /*0884*/ 	.word	index@(__assertfail)
	.align		4
        /*0888*/ 	.word	index@(_ZN4vllm25paged_attention_v1_kernelIfhLi128ELi32ELi128ELNS_18Fp8KVCacheDataTypeE1ELb0EEEvPT_PKS2_PKT0_S8_ifPKiSA_iPKfiiiSC_SC_iiiii)
	.align		4
        /*088c*/ 	.word	index@(__assertfail)
	.align		4
        /*0890*/ 	.word	index@(_ZN4vllm25paged_attention_v1_kernelIfhLi120ELi32ELi128ELNS_18Fp8KVCacheDataTypeE1ELb0EEEvPT_PKS2_PKT0_S8_ifPKiSA_iPKfiiiSC_SC_iiiii)
	.align		4
        /*0894*/ 	.word	index@(__assertfail)
	.align		4
        /*0898*/ 	.word	index@(_ZN4vllm25paged_attention_v1_kernelIfhLi112ELi32ELi128ELNS_18Fp8KVCacheDataTypeE1ELb0EEEvPT_PKS2_PKT0_S8_ifPKiSA_iPKfiiiSC_SC_iiiii)
	.align		4
        /*089c*/ 	.word	index@(__assertfail)
	.align		4
        /*08a0*/ 	.word	index@(_ZN4vllm25paged_attention_v1_kernelIfhLi96ELi32ELi128ELNS_18Fp8KVCacheDataTypeE1ELb0EEEvPT_PKS2_PKT0_S8_ifPKiSA_iPKfiiiSC_SC_iiiii)
	.align		4
        /*08a4*/ 	.word	index@(__assertfail)
	.align		4
        /*08a8*/ 	.word	index@(_ZN4vllm25paged_attention_v1_kernelIfhLi80ELi32ELi128ELNS_18Fp8KVCacheDataTypeE1ELb0EEEvPT_PKS2_PKT0_S8_ifPKiSA_iPKfiiiSC_SC_iiiii)
	.align		4
        /*08ac*/ 	.word	index@(__assertfail)
	.align		4
        /*08b0*/ 	.word	index@(_ZN4vllm25paged_attention_v1_kernelIfhLi64ELi32ELi128ELNS_18Fp8KVCacheDataTypeE1ELb0EEEvPT_PKS2_PKT0_S8_ifPKiSA_iPKfiiiSC_SC_iiiii)
	.align		4
        /*08b4*/ 	.word	index@(__assertfail)
	.align		4
        /*08b8*/ 	.word	index@(_ZN4vllm25paged_attention_v1_kernelIfhLi32ELi32ELi128ELNS_18Fp8KVCacheDataTypeE1ELb0EEEvPT_PKS2_PKT0_S8_ifPKiSA_iPKfiiiSC_SC_iiiii)
	.align		4
        /*08bc*/ 	.word	index@(__assertfail)
	.align		4
        /*08c0*/ 	.word	index@(_ZN4vllm25paged_attention_v1_kernelIfhLi256ELi32ELi128ELNS_18Fp8KVCacheDataTypeE1ELb1EEEvPT_PKS2_PKT0_S8_ifPKiSA_iPKfiiiSC_SC_iiiii)
	.align		4
        /*08c4*/ 	.word	index@(__assertfail)
	.align		4
        /*08c8*/ 	.word	index@(_ZN4vllm25paged_attention_v1_kernelIfhLi192ELi32ELi128ELNS_18Fp8KVCacheDataTypeE1ELb1EEEvPT_PKS2_PKT0_S8_ifPKiSA_iPKfiiiSC_SC_iiiii)
	.align		4
        /*08cc*/ 	.word	index@(__assertfail)
	.align		4
        /*08d0*/ 	.word	index@(_ZN4vllm25paged_attention_v1_kernelIfhLi128ELi32ELi128ELNS_18Fp8KVCacheDataTypeE1ELb1EEEvPT_PKS2_PKT0_S8_ifPKiSA_iPKfiiiSC_SC_iiiii)
	.align		4
        /*08d4*/ 	.word	index@(__assertfail)
	.align		4
        /*08d8*/ 	.word	index@(_ZN4vllm25paged_attention_v1_kernelIfhLi120ELi32ELi128ELNS_18Fp8KVCacheDataTypeE1ELb1EEEvPT_PKS2_PKT0_S8_ifPKiSA_iPKfiiiSC_SC_iiiii)
	.align		4
        /*08dc*/ 	.word	index@(__assertfail)
	.align		4
        /*08e0*/ 	.word	index@(_ZN4vllm25paged_attention_v1_kernelIfhLi112ELi32ELi128ELNS_18Fp8KVCacheDataTypeE1ELb1EEEvPT_PKS2_PKT0_S8_ifPKiSA_iPKfiiiSC_SC_iiiii)
	.align		4
        /*08e4*/ 	.word	index@(__assertfail)
	.align		4
        /*08e8*/ 	.word	index@(_ZN4vllm25paged_attention_v1_kernelIfhLi96ELi32ELi128ELNS_18Fp8KVCacheDataTypeE1ELb1EEEvPT_PKS2_PKT0_S8_ifPKiSA_iPKfiiiSC_SC_iiiii)
	.align		4
        /*08ec*/ 	.word	index@(__assertfail)
	.align		4
        /*08f0*/ 	.word	index@(_ZN4vllm25paged_attention_v1_kernelIfhLi80ELi32ELi128ELNS_18Fp8KVCacheDataTypeE1ELb1EEEvPT_PKS2_PKT0_S8_ifPKiSA_iPKfiiiSC_SC_iiiii)
	.align		4
        /*08f4*/ 	.word	index@(__assertfail)
	.align		4
        /*08f8*/ 	.word	index@(_ZN4vllm25paged_attention_v1_kernelIfhLi64ELi32ELi128ELNS_18Fp8KVCacheDataTypeE1ELb1EEEvPT_PKS2_PKT0_S8_ifPKiSA_iPKfiiiSC_SC_iiiii)
	.align		4
        /*08fc*/ 	.word	index@(__assertfail)
	.align		4
        /*0900*/ 	.word	index@(_ZN4vllm25paged_attention_v1_kernelIfhLi32ELi32ELi128ELNS_18Fp8KVCacheDataTypeE1ELb1EEEvPT_PKS2_PKT0_S8_ifPKiSA_iPKfiiiSC_SC_iiiii)
	.align		4
        /*0904*/ 	.word	index@(__assertfail)
	.align		4
        /*0908*/ 	.word	index@(_ZN4vllm25paged_attention_v1_kernelIfhLi256ELi16ELi128ELNS_18Fp8KVCacheDataTypeE1ELb0EEEvPT_PKS2_PKT0_S8_ifPKiSA_iPKfiiiSC_SC_iiiii)
	.align		4
        /*090c*/ 	.word	index@(__assertfail)
	.align		4
        /*0910*/ 	.word	index@(_ZN4vllm25paged_attention_v1_kernelIfhLi192ELi16ELi128ELNS_18Fp8KVCacheDataTypeE1ELb0EEEvPT_PKS2_PKT0_S8_ifPKiSA_iPKfiiiSC_SC_iiiii)
	.align		4
        /*0914*/ 	.word	index@(__assertfail)
	.align		4
        /*0918*/ 	.word	index@(_ZN4vllm25paged_attention_v1_kernelIfhLi128ELi16ELi128ELNS_18Fp8KVCacheDataTypeE1ELb0EEEvPT_PKS2_PKT0_S8_ifPKiSA_iPKfiiiSC_SC_iiiii)
	.align		4
        /*091c*/ 	.word	index@(__assertfail)
	.align		4
        /*0920*/ 	.word	index@(_ZN4vllm25paged_attention_v1_kernelIfhLi120ELi16ELi128ELNS_18Fp8KVCacheDataTypeE1ELb0EEEvPT_PKS2_PKT0_S8_ifPKiSA_iPKfiiiSC_SC_iiiii)
	.align		4
        /*0924*/ 	.word	index@(__assertfail)
	.align		4
        /*0928*/ 	.word	index@(_ZN4vllm25paged_attention_v1_kernelIfhLi112ELi16ELi128ELNS_18Fp8KVCacheDataTypeE1ELb0EEEvPT_PKS2_PKT0_S8_ifPKiSA_iPKfiiiSC_SC_iiiii)
	.align		4
        /*092c*/ 	.word	index@(__assertfail)
	.align		4
        /*0930*/ 	.word	index@(_ZN4vllm25paged_attention_v1_kernelIfhLi96ELi16ELi128ELNS_18Fp8KVCacheDataTypeE1ELb0EEEvPT_PKS2_PKT0_S8_ifPKiSA_iPKfiiiSC_SC_iiiii)
	.align		4
        /*0934*/ 	.word	index@(__assertfail)
	.align		4
        /*0938*/ 	.word	index@(_ZN4vllm25paged_attention_v1_kernelIfhLi80ELi16ELi128ELNS_18Fp8KVCacheDataTypeE1ELb0EEEvPT_PKS2_PKT0_S8_ifPKiSA_iPKfiiiSC_SC_iiiii)
	.align		4
        /*093c*/ 	.word	index@(__assertfail)
	.align		4
        /*0940*/ 	.word	index@(_ZN4vllm25paged_attention_v1_kernelIfhLi64ELi16ELi128ELNS_18Fp8KVCacheDataTypeE1ELb0EEEvPT_PKS2_PKT0_S8_ifPKiSA_iPKfiiiSC_SC_iiiii)
	.align		4
        /*0944*/ 	.word	index@(__assertfail)
	.align		4
        /*0948*/ 	.word	index@(_ZN4vllm25paged_attention_v1_kernelIfhLi32ELi16ELi128ELNS_18Fp8KVCacheDataTypeE1ELb0EEEvPT_PKS2_PKT0_S8_ifPKiSA_iPKfiiiSC_SC_iiiii)
	.align		4
        /*094c*/ 	.word	index@(__assertfail)
	.align		4
        /*0950*/ 	.word	index@(_ZN4vllm25paged_attention_v1_kernelIfhLi256ELi16ELi128ELNS_18Fp8KVCacheDataTypeE1ELb1EEEvPT_PKS2_PKT0_S8_ifPKiSA_iPKfiiiSC_SC_iiiii)
	.align		4
        /*0954*/ 	.word	index@(__assertfail)
	.align		4
        /*0958*/ 	.word	index@(_ZN4vllm25paged_attention_v1_kernelIfhLi192ELi16ELi128ELNS_18Fp8KVCacheDataTypeE1ELb1EEEvPT_PKS2_PKT0_S8_ifPKiSA_iPKfiiiSC_SC_iiiii)
	.align		4
        /*095c*/ 	.word	index@(__assertfail)
	.align		4
        /*0960*/ 	.word	index@(_ZN4vllm25paged_attention_v1_kernelIfhLi128ELi16ELi128ELNS_18Fp8KVCacheDataTypeE1ELb1EEEvPT_PKS2_PKT0_S8_ifPKiSA_iPKfiiiSC_SC_iiiii)
	.align		4
        /*0964*/ 	.word	index@(__assertfail)
	.align		4
        /*0968*/ 	.word	index@(_ZN4vllm25paged_attention_v1_kernelIfhLi120ELi16ELi128ELNS_18Fp8KVCacheDataTypeE1ELb1EEEvPT_PKS2_PKT0_S8_ifPKiSA_iPKfiiiSC_SC_iiiii)
	.align		4
        /*096c*/ 	.word	index@(__assertfail)
	.align		4
        /*0970*/ 	.word	index@(_ZN4vllm25paged_attention_v1_kernelIfhLi112ELi16ELi128ELNS_18Fp8KVCacheDataTypeE1ELb1EEEvPT_PKS2_PKT0_S8_ifPKiSA_iPKfiiiSC_SC_iiiii)
	.align		4
        /*0974*/ 	.word	index@(__assertfail)
	.align		4
        /*0978*/ 	.word	index@(_ZN4vllm25paged_attention_v1_kernelIfhLi96ELi16ELi128ELNS_18Fp8KVCacheDataTypeE1ELb1EEEvPT_PKS2_PKT0_S8_ifPKiSA_iPKfiiiSC_SC_iiiii)
	.align		4
        /*097c*/ 	.word	index@(__assertfail)
	.align		4
        /*0980*/ 	.word	index@(_ZN4vllm25paged_attention_v1_kernelIfhLi80ELi16ELi128ELNS_18Fp8KVCacheDataTypeE1ELb1EEEvPT_PKS2_PKT0_S8_ifPKiSA_iPKfiiiSC_SC_iiiii)
	.align		4
        /*0984*/ 	.word	index@(__assertfail)
	.align		4
        /*0988*/ 	.word	index@(_ZN4vllm25paged_attention_v1_kernelIfhLi64ELi16ELi128ELNS_18Fp8KVCacheDataTypeE1ELb1EEEvPT_PKS2_PKT0_S8_ifPKiSA_iPKfiiiSC_SC_iiiii)
	.align		4
        /*098c*/ 	.word	index@(__assertfail)
	.align		4
        /*0990*/ 	.word	index@(_ZN4vllm25paged_attention_v1_kernelIfhLi32ELi16ELi128ELNS_18Fp8KVCacheDataTypeE1ELb1EEEvPT_PKS2_PKT0_S8_ifPKiSA_iPKfiiiSC_SC_iiiii)
	.align		4
        /*0994*/ 	.word	index@(__assertfail)
	.align		4
        /*0998*/ 	.word	index@(_ZN4vllm25paged_attention_v1_kernelIfhLi256ELi8ELi128ELNS_18Fp8KVCacheDataTypeE1ELb0EEEvPT_PKS2_PKT0_S8_ifPKiSA_iPKfiiiSC_SC_iiiii)
	.align		4
        /*099c*/ 	.word	index@(__assertfail)
	.align		4
        /*09a0*/ 	.word	index@(_ZN4vllm25paged_attention_v1_kernelIfhLi192ELi8ELi128ELNS_18Fp8KVCacheDataTypeE1ELb0EEEvPT_PKS2_PKT0_S8_ifPKiSA_iPKfiiiSC_SC_iiiii)
	.align		4
        /*09a4*/ 	.word	index@(__assertfail)
	.align		4
        /*09a8*/ 	.word	index@(_ZN4vllm25paged_attention_v1_kernelIfhLi128ELi8ELi128ELNS_18Fp8KVCacheDataTypeE1ELb0EEEvPT_PKS2_PKT0_S8_ifPKiSA_iPKfiiiSC_SC_iiiii)
	.align		4
        /*09ac*/ 	.word	index@(__assertfail)
	.align		4
        /*09b0*/ 	.word	index@(_ZN4vllm25paged_attention_v1_kernelIfhLi120ELi8ELi128ELNS_18Fp8KVCacheDataTypeE1ELb0EEEvPT_PKS2_PKT0_S8_ifPKiSA_iPKfiiiSC_SC_iiiii)
	.align		4
        /*09b4*/ 	.word	index@(__assertfail)
	.align		4
        /*09b8*/ 	.word	index@(_ZN4vllm25paged_attention_v1_kernelIfhLi112ELi8ELi128ELNS_18Fp8KVCacheDataTypeE1ELb0EEEvPT_PKS2_PKT0_S8_ifPKiSA_iPKfiiiSC_SC_iiiii)
	.align		4
        /*09bc*/ 	.word	index@(__assertfail)
	.align		4
        /*09c0*/ 	.word	index@(_ZN4vllm25paged_attention_v1_kernelIfhLi96ELi8ELi128ELNS_18Fp8KVCacheDataTypeE1ELb0EEEvPT_PKS2_PKT0_S8_ifPKiSA_iPKfiiiSC_SC_iiiii)
	.align		4
        /*09c4*/ 	.word	index@(__assertfail)
	.align		4
        /*09c8*/ 	.word	index@(_ZN4vllm25paged_attention_v1_kernelIfhLi80ELi8ELi128ELNS_18Fp8KVCacheDataTypeE1ELb0EEEvPT_PKS2_PKT0_S8_ifPKiSA_iPKfiiiSC_SC_iiiii)
	.align		4
        /*09cc*/ 	.word	index@(__assertfail)
	.align		4
        /*09d0*/ 	.word	index@(_ZN4vllm25paged_attention_v1_kernelIfhLi64ELi8ELi128ELNS_18Fp8KVCacheDataTypeE1ELb0EEEvPT_PKS2_PKT0_S8_ifPKiSA_iPKfiiiSC_SC_iiiii)
	.align		4
        /*09d4*/ 	.word	index@(__assertfail)
	.align		4
        /*09d8*/ 	.word	index@(_ZN4vllm25paged_attention_v1_kernelIfhLi32ELi8ELi128ELNS_18Fp8KVCacheDataTypeE1ELb0EEEvPT_PKS2_PKT0_S8_ifPKiSA_iPKfiiiSC_SC_iiiii)
	.align		4
        /*09dc*/ 	.word	index@(__assertfail)
	.align		4
        /*09e0*/ 	.word	index@(_ZN4vllm25paged_attention_v1_kernelIfhLi256ELi8ELi128ELNS_18Fp8KVCacheDataTypeE1ELb1EEEvPT_PKS2_PKT0_S8_ifPKiSA_iPKfiiiSC_SC_iiiii)
	.align		4
        /*09e4*/ 	.word	index@(__assertfail)
	.align		4
        /*09e8*/ 	.word	index@(_ZN4vllm25paged_attention_v1_kernelIfhLi192ELi8ELi128ELNS_18Fp8KVCacheDataTypeE1ELb1EEEvPT_PKS2_PKT0_S8_ifPKiSA_iPKfiiiSC_SC_iiiii)
	.align		4
        /*09ec*/ 	.word	index@(__assertfail)
	.align		4
        /*09f0*/ 	.word	index@(_ZN4vllm25paged_attention_v1_kernelIfhLi128ELi8ELi128ELNS_18Fp8KVCacheDataTypeE1ELb1EEEvPT_PKS2_PKT0_S8_ifPKiSA_iPKfiiiSC_SC_iiiii)
	.align		4
        /*09f4*/ 	.word	index@(__assertfail)
	.align		4
        /*09f8*/ 	.word	index@(_ZN4vllm25paged_attention_v1_kernelIfhLi120ELi8ELi128ELNS_18Fp8KVCacheDataTypeE1ELb1EEEvPT_PKS2_PKT0_S8_ifPKiSA_iPKfiiiSC_SC_iiiii)
	.align		4
        /*09fc*/ 	.word	index@(__assertfail)
	.align		4
        /*0a00*/ 	.word	index@(_ZN4vllm25paged_attention_v1_kernelIfhLi112ELi8ELi128ELNS_18Fp8KVCacheDataTypeE1ELb1EEEvPT_PKS2_PKT0_S8_ifPKiSA_iPKfiiiSC_SC_iiiii)
	.align		4
        /*0a04*/ 	.word	index@(__assertfail)
	.align		4
        /*0a08*/ 	.word	index@(_ZN4vllm25paged_attention_v1_kernelIfhLi96ELi8ELi128ELNS_18Fp8KVCacheDataTypeE1ELb1EEEvPT_PKS2_PKT0_S8_ifPKiSA_iPKfiiiSC_SC_iiiii)
	.align		4
        /*0a0c*/ 	.word	index@(__assertfail)
	.align		4
        /*0a10*/ 	.word	index@(_ZN4vllm25paged_attention_v1_kernelIfhLi80ELi8ELi128ELNS_18Fp8KVCacheDataTypeE1ELb1EEEvPT_PKS2_PKT0_S8_ifPKiSA_iPKfiiiSC_SC_iiiii)
	.align		4
        /*0a14*/ 	.word	index@(__assertfail)
	.align		4
        /*0a18*/ 	.word	index@(_ZN4vllm25paged_attention_v1_kernelIfhLi64ELi8ELi128ELNS_18Fp8KVCacheDataTypeE1ELb1EEEvPT_PKS2_PKT0_S8_ifPKiSA_iPKfiiiSC_SC_iiiii)
	.align		4
        /*0a1c*/ 	.word	index@(__assertfail)
	.align		4
        /*0a20*/ 	.word	index@(_ZN4vllm25paged_attention_v1_kernelIfhLi32ELi8ELi128ELNS_18Fp8KVCacheDataTypeE1ELb1EEEvPT_PKS2_PKT0_S8_ifPKiSA_iPKfiiiSC_SC_iiiii)
	.align		4
        /*0a24*/ 	.word	index@(__assertfail)
	.align		4
        /*0a28*/ 	.word	0x00000000
	.align		4
        /*0a2c*/ 	.word	0xfffffffe
	.align		4
        /*0a30*/ 	.word	0x00000000
	.align		4
        /*0a34*/ 	.word	0xfffffffd
	.align		4
        /*0a38*/ 	.word	0x00000000
	.align		4
        /*0a3c*/ 	.word	0xfffffffc


//--------------------- .nv.constant4             --------------------------
	.section	.nv.constant4,"a",@progbits
	.align	8
	.align		8
.nv.constant4:
        /*0000*/ 	.dword	__assertfail
	.align		8
        /*0008*/ 	.dword	__unnamed_1
	.align		8
        /*0010*/ 	.dword	__unnamed_2
	.align		8
        /*0018*/ 	.dword	__unnamed_3
	.align		8
        /*0020*/ 	.dword	__unnamed_4
	.align		8
        /*0028*/ 	.dword	__unnamed_5
	.align		8
        /*0030*/ 	.dword	__unnamed_6
	.align		8
        /*0038*/ 	.dword	__unnamed_7
	.align		8
        /*0040*/ 	.dword	__unnamed_8
	.align		8
        /*0048*/ 	.dword	__unnamed_9
	.align		8
        /*0050*/ 	.dword	__unnamed_10
	.align		8
        /*0058*/ 	.dword	__unnamed_11
	.align		8
        /*0060*/ 	.dword	__unnamed_12
	.align		8
        /*0068*/ 	.dword	__unnamed_13
	.align		8
        /*0070*/ 	.dword	__unnamed_14
	.align		8
        /*0078*/ 	.dword	__unnamed_15
	.align		8
        /*0080*/ 	.dword	__unnamed_16
	.align		8
        /*0088*/ 	.dword	__unnamed_17
	.align		8
        /*0090*/ 	.dword	__unnamed_18
	.align		8
        /*0098*/ 	.dword	_ZN52_INTERNAL_98d2e5be_21_paged_attention_v1_cu_d115ef7d4cuda3std3__45__cpo5beginE
	.align		8
        /*00a0*/ 	.dword	_ZN52_INTERNAL_98d2e5be_21_paged_attention_v1_cu_d115ef7d4cuda3std3__45__cpo3endE
	.align		8
        /*00a8*/ 	.dword	_ZN52_INTERNAL_98d2e5be_21_paged_attention_v1_cu_d115ef7d4cuda3std3__45__cpo6cbeginE
	.align		8
        /*00b0*/ 	.dword	_ZN52_INTERNAL_98d2e5be_21_paged_attention_v1_cu_d115ef7d4cuda3std3__45__cpo4cendE
	.align		8
        /*00b8*/ 	.dword	_ZN52_INTERNAL_98d2e5be_21_paged_attention_v1_cu_d115ef7d4cuda3std3__45__cpo6rbeginE
	.align		8
        /*00c0*/ 	.dword	_ZN52_INTERNAL_98d2e5be_21_paged_attention_v1_cu_d115ef7d4cuda3std3__45__cpo4rendE
	.align		8
        /*00c8*/ 	.dword	_ZN52_INTERNAL_98d2e5be_21_paged_attention_v1_cu_d115ef7d4cuda3std3__45__cpo7crbeginE
	.align		8
        /*00d0*/ 	.dword	_ZN52_INTERNAL_98d2e5be_21_paged_attention_v1_cu_d115ef7d4cuda3std3__45__cpo5crendE
	.align		8
        /*00d8*/ 	.dword	_ZN52_INTERNAL_98d2e5be_21_paged_attention_v1_cu_d115ef7d4cuda3std3__454_GLOBAL__N__98d2e5be_21_paged_attention_v1_cu_d115ef7d6ignoreE
	.align		8
        /*00e0*/ 	.dword	_ZN52_INTERNAL_98d2e5be_21_paged_attention_v1_cu_d115ef7d4cuda3std3__419piecewise_constructE
	.align		8
        /*00e8*/ 	.dword	_ZN52_INTERNAL_98d2e5be_21_paged_attention_v1_cu_d115ef7d4cuda3std3__48in_placeE
	.align		8
        /*00f0*/ 	.dword	_ZN52_INTERNAL_98d2e5be_21_paged_attention_v1_cu_d115ef7d4cuda3std3__420unreachable_sentinelE
	.align		8
        /*00f8*/ 	.dword	_ZN52_INTERNAL_98d2e5be_21_paged_attention_v1_cu_d115ef7d4cuda3std6ranges3__45__cpo4swapE
	.align		8
        /*0100*/ 	.dword	_ZN52_INTERNAL_98d2e5be_21_paged_attention_v1_cu_d115ef7d4cuda3std6ranges3__45__cpo9iter_moveE
	.align		8
        /*0108*/ 	.dword	_ZN52_INTERNAL_98d2e5be_21_paged_attention_v1_cu_d115ef7d4cuda3std6ranges3__45__cpo5beginE
	.align		8
        /*0110*/ 	.dword	_ZN52_INTERNAL_98d2e5be_21_paged_attention_v1_cu_d115ef7d4cuda3std6ranges3__45__cpo3endE
	.align		8
        /*0118*/ 	.dword	_ZN52_INTERNAL_98d2e5be_21_paged_attention_v1_cu_d115ef7d4cuda3std6ranges3__45__cpo6cbeginE
	.align		8
        /*0120*/ 	.dword	_ZN52_INTERNAL_98d2e5be_21_paged_attention_v1_cu_d115ef7d4cuda3std6ranges3__45__cpo4cendE
	.align		8
        /*0128*/ 	.dword	_ZN52_INTERNAL_98d2e5be_21_paged_attention_v1_cu_d115ef7d4cuda3std6ranges3__45__cpo7advanceE
	.align		8
        /*0130*/ 	.dword	_ZN52_INTERNAL_98d2e5be_21_paged_attention_v1_cu_d115ef7d4cuda3std6ranges3__45__cpo9iter_swapE
	.align		8
        /*0138*/ 	.dword	_ZN52_INTERNAL_98d2e5be_21_paged_attention_v1_cu_d115ef7d4cuda3std6ranges3__45__cpo4nextE
	.align		8
        /*0140*/ 	.dword	_ZN52_INTERNAL_98d2e5be_21_paged_attention_v1_cu_d115ef7d4cuda3std6ranges3__45__cpo4prevE
	.align		8
        /*0148*/ 	.dword	_ZN52_INTERNAL_98d2e5be_21_paged_attention_v1_cu_d115ef7d4cuda3std6ranges3__45__cpo4dataE
	.align		8
        /*0150*/ 	.dword	_ZN52_INTERNAL_98d2e5be_21_paged_attention_v1_cu_d115ef7d4cuda3std6ranges3__45__cpo5cdataE
	.align		8
        /*0158*/ 	.dword	_ZN52_INTERNAL_98d2e5be_21_paged_attention_v1_cu_d115ef7d4cuda3std6ranges3__45__cpo4sizeE
	.align		8
        /*0160*/ 	.dword	_ZN52_INTERNAL_98d2e5be_21_paged_attention_v1_cu_d115ef7d4cuda3std6ranges3__45__cpo5ssizeE
	.align		8
        /*0168*/ 	.dword	_ZN52_INTERNAL_98d2e5be_21_paged_attention_v1_cu_d115ef7d4cuda3std6ranges3__45__cpo8distanceE
	.align		8
        /*0170*/ 	.dword	_ZN52_INTERNAL_98d2e5be_21_paged_attention_v1_cu_d115ef7d6thrust24THRUST_300001_SM_1000_NS6system6detail10sequential3seqE
	.align		8
        /*0178*/ 	.dword	$str
	.align		8
        /*0180*/ 	.dword	$str$1


//--------------------- .text._ZN4vllm25paged_attention_v1_kernelI13__nv_bfloat16hLi256ELi32ELi128ELNS_18Fp8KVCacheDataTypeE2ELb0EEEvPT_PKS3_PKT0_S9_ifPKiSB_iPKfiiiSD_SD_iiiii --------------------------
	.section	.text._ZN4vllm25paged_attention_v1_kernelI13__nv_bfloat16hLi256ELi32ELi128ELNS_18Fp8KVCacheDataTypeE2ELb0EEEvPT_PKS3_PKT0_S9_ifPKiSB_iPKfiiiSD_SD_iiiii,"ax",@progbits
	.align	128
        .global         _ZN4vllm25paged_attention_v1_kernelI13__nv_bfloat16hLi256ELi32ELi128ELNS_18Fp8KVCacheDataTypeE2ELb0EEEvPT_PKS3_PKT0_S9_ifPKiSB_iPKfiiiSD_SD_iiiii
        .type           _ZN4vllm25paged_attention_v1_kernelI13__nv_bfloat16hLi256ELi32ELi128ELNS_18Fp8KVCacheDataTypeE2ELb0EEEvPT_PKS3_PKT0_S9_ifPKiSB_iPKfiiiSD_SD_iiiii,@function
        .size           _ZN4vllm25paged_attention_v1_kernelI13__nv_bfloat16hLi256ELi32ELi128ELNS_18Fp8KVCacheDataTypeE2ELb0EEEvPT_PKS3_PKT0_S9_ifPKiSB_iPKfiiiSD_SD_iiiii,(.L_x_25572 - _ZN4vllm25paged_attention_v1_kernelI13__nv_bfloat16hLi256ELi32ELi128ELNS_18Fp8KVCacheDataTypeE2ELb0EEEvPT_PKS3_PKT0_S9_ifPKiSB_iPKfiiiSD_SD_iiiii)
        .other          _ZN4vllm25paged_attention_v1_kernelI13__nv_bfloat16hLi256ELi32ELi128ELNS_18Fp8KVCacheDataTypeE2ELb0EEEvPT_PKS3_PKT0_S9_ifPKiSB_iPKfiiiSD_SD_iiiii,@"STO_CUDA_ENTRY STV_DEFAULT"
_ZN4vllm25paged_attention_v1_kernelI13__nv_bfloat16hLi256ELi32ELi128ELNS_18Fp8KVCacheDataTypeE2ELb0EEEvPT_PKS3_PKT0_S9_ifPKiSB_iPKfiiiSD_SD_iiiii:
.text._ZN4vllm25paged_attention_v1_kernelI13__nv_bfloat16hLi256ELi32ELi128ELNS_18Fp8KVCacheDataTypeE2ELb0EEEvPT_PKS3_PKT0_S9_ifPKiSB_iPKfiiiSD_SD_iiiii:
[----:B------:R-:W0:Y:S01]  /*0000*/  LDC R1, c[0x0][0x37c] ;  /* 0x0000df00ff017b82 */ /* 0x000e220000000800 */
[----:B------:R-:W1:Y:S07]  /*0010*/  S2R R18, SR_CTAID.Y ;  /* 0x0000000000127919 */ /* 0x000e6e0000002600 */
[----:B------:R-:W1:Y:S01]  /*0020*/  LDC.64 R2, c[0x0][0x3b0] ;  /* 0x0000ec00ff027b82 */ /* 0x000e620000000a00 */
[----:B------:R-:W2:Y:S01]  /*0030*/  LDCU.64 UR36, c[0x0][0x358] ;  /* 0x00006b00ff2477ac */ /* 0x000ea20008000a00 */
[----:B-1----:R-:W-:-:S06]  /*0040*/  IMAD.WIDE.U32 R2, R18, 0x4, R2 ;  /* 0x0000000412027825 */ /* 0x002fcc00078e0002 */
[----:B--2---:R-:W2:Y:S01]  /*0050*/  LDG.E.CONSTANT R2, desc[UR36][R2.64] ;  /* 0x0000002402027981 */ /* 0x004ea2000c1e9900 */
[----:B------:R-:W-:Y:S01]  /*0060*/  BSSY.RECONVERGENT B6, `(.L_x_0) ;  /* 0x000001d000067945 */ /* 0x000fe20003800200 */
[----:B------:R-:W1:Y:S02]  /*0070*/  S2R R17, SR_TID.X ;  /* 0x0000000000117919 */ /* 0x000e640000002100 */
[----:B-1----:R-:W-:Y:S02]  /*0080*/  SHF.R.U32.HI R16, RZ, 0x5, R17 ;  /* 0x00000005ff107819 */ /* 0x002fe40000011611 */
[----:B------:R-:W-:Y:S01]  /*0090*/  LOP3.LUT R19, R17, 0x1f, RZ, 0xc0, !PT ;  /* 0x0000001f11137812 */ /* 0x000fe200078ec0ff */
[----:B------:R-:W-:Y:S01]  /*00a0*/  BAR.SYNC.DEFER_BLOCKING 0x0 ;  /* 0x0000000000007b1d */ /* 0x000fe20000010000 */
[----:B--2---:R-:W-:-:S04]  /*00b0*/  IADD3 R0, PT, PT, R2, 0x1f, RZ ;  /* 0x0000001f02007810 */ /* 0x004fc80007ffe0ff */
[----:B------:R-:W-:-:S04]  /*00c0*/  SHF.R.S32.HI R5, RZ, 0x1f, R0 ;  /* 0x0000001fff057819 */ /* 0x000fc80000011400 */
[----:B------:R-:W-:-:S04]  /*00d0*/  LEA.HI R5, R5, R0, RZ, 0x5 ;  /* 0x0000000005057211 */ /* 0x000fc800078f28ff */
[----:B------:R-:W-:Y:S02]  /*00e0*/  SHF.R.S32.HI R7, RZ, 0x5, R5 ;  /* 0x00000005ff077819 */ /* 0x000fe40000011405 */
[----:B------:R-:W-:Y:S02]  /*00f0*/  LOP3.LUT R5, R5, 0xffffffe0, RZ, 0xc0, !PT ;  /* 0xffffffe005057812 */ /* 0x000fe400078ec0ff */
[----:B------:R-:W-:Y:S02]  /*0100*/  ISETP.GE.AND P0, PT, R16, R7, PT ;  /* 0x000000071000720c */ /* 0x000fe40003f06270 */
[----:B------:R-:W-:-:S11]  /*0110*/  VIMNMX R22, PT, PT, R2, R5, PT ;  /* 0x0000000502167248 */ /* 0x000fd60003fe0100 */
[----:B0-----:R-:W-:Y:S05]  /*0120*/  @P0 BRA `(.L_x_1) ;  /* 0x0000000000400947 */ /* 0x001fea0003800000 */
[----:B------:R-:W-:Y:S01]  /*0130*/  MOV R0, 0x0 ;  /* 0x0000000000007802 */ /* 0x000fe20000000f00 */
[----:B------:R-:W0:Y:S01]  /*0140*/  LDCU.64 UR4, c[0x4][0x178] ;  /* 0x01002f00ff0477ac */ /* 0x000e220008000a00 */
[----:B------:R-:W-:Y:S01]  /*0150*/  HFMA2 R8, -RZ, RZ, 0, 3.2007694244384765625e-05 ;  /* 0x00000219ff087431 */ /* 0x000fe200000001ff */
[----:B------:R-:W-:Y:S01]  /*0160*/  MOV R12, 0x1 ;  /* 0x00000001000c7802 */ /* 0x000fe20000000f00 */
[----:B------:R1:W2:Y:S01]  /*0170*/  LDC.64 R2, c[0x4][R0] ;  /* 0x0100000000027b82 */ /* 0x0002a20000000a00 */
[----:B------:R-:W3:Y:S01]  /*0180*/  LDCU.64 UR6, c[0x4][0x180] ;  /* 0x01003000ff0677ac */ /* 0x000ee20008000a00 */
[----:B------:R-:W-:Y:S01]  /*0190*/  HFMA2 R13, -RZ, RZ, 0, 0 ;  /* 0x00000000ff0d7431 */ /* 0x000fe200000001ff */
[----:B------:R-:W4:Y:S01]  /*01a0*/  LDCU.64 UR8, c[0x4][0x88] ;  /* 0x01001100ff0877ac */ /* 0x000f220008000a00 */
[----:B0-----:R-:W-:Y:S02]  /*01b0*/  MOV R4, UR4 ;  /* 0x0000000400047c02 */ /* 0x001fe40008000f00 */
[----:B------:R-:W-:-:S02]  /*01c0*/  MOV R5, UR5 ;  /* 0x0000000500057c02 */ /* 0x000fc40008000f00 */
[----:B---3--:R-:W-:Y:S02]  /*01d0*/  MOV R6, UR6 ;  /* 0x0000000600067c02 */ /* 0x008fe40008000f00 */
[----:B------:R-:W-:Y:S02]  /*01e0*/  MOV R7, UR7 ;  /* 0x0000000700077c02 */ /* 0x000fe40008000f00 */
[----:B----4-:R-:W-:Y:S02]  /*01f0*/  MOV R10, UR8 ;  /* 0x00000008000a7c02 */ /* 0x010fe40008000f00 */
[----:B-1----:R-:W-:-:S07]  /*0200*/  MOV R11, UR9 ;  /* 0x00000009000b7c02 */ /* 0x002fce0008000f00 */
[----:B------:R-:W-:-:S07]  /*0210*/  LEPC R20, `(.L_x_1) ;  /* 0x000000001014794e */ /* 0x000fce0000000000 */
[----:B--2---:R-:W-:Y:S05]  /*0220*/  CALL.ABS.NOINC R2 ;  /* 0x0000000002007343 */ /* 0x004fea0003c00000 */
.L_x_1:
[----:B------:R-:W-:Y:S05]  /*0230*/  BSYNC.RECONVERGENT B6 ;  /* 0x0000000000067941 */ /* 0x000fea0003800200 */
.L_x_0:
[----:B------:R-:W-:Y:S01]  /*0240*/  UMOV UR4, 0xffffffff ;  /* 0xffffffff00047882 */ /* 0x000fe20000000000 */
[----:B------:R-:W-:Y:S02]  /*0250*/  MOV R13, 0xff7fffff ;  /* 0xff7fffff000d7802 */ /* 0x000fe40000000f00 */
[----:B------:R-:W-:Y:S05]  /*0260*/  BRA.DIV UR4, `(.L_x_2) ;  /* 0x0000002e04907947 */ /* 0x000fea000b800000 */
[----:B------:R-:W0:Y:S02]  /*0270*/  SHFL.BFLY PT, R14, R13, 0x10, 0x1f ;  /* 0x0e001f000d0e7f89 */ /* 0x000e2400000e0000 */
[----:B0-----:R-:W-:-:S05]  /*0280*/  FMNMX.FTZ R0, R14, -3.40282346638528859812e+38, !PT ;  /* 0xff7fffff0e007809 */ /* 0x001fca0007810000 */
[----:B------:R-:W0:Y:S02]  /*0290*/  SHFL.BFLY PT, R14, R0, 0x8, 0x1f ;  /* 0x0d001f00000e7f89 */ /* 0x000e2400000e0000 */
[----:B0-----:R-:W-:-:S05]  /*02a0*/  FMNMX.FTZ R2, R0, R14, !PT ;  /* 0x0000000e00027209 */ /* 0x001fca0007810000 */
[----:B------:R-:W0:Y:S02]  /*02b0*/  SHFL.BFLY PT, R14, R2, 0x4, 0x1f ;  /* 0x0c801f00020e7f89 */ /* 0x000e2400000e0000 */
[----:B0-----:R-:W-:-:S05]  /*02c0*/  FMNMX.FTZ R3, R2, R14, !PT ;  /* 0x0000000e02037209 */ /* 0x001fca0007810000 */
[----:B------:R-:W0:Y:S02]  /*02d0*/  SHFL.BFLY PT, R14, R3, 0x2, 0x1f ;  /* 0x0c401f00030e7f89 */ /* 0x000e2400000e0000 */
[----:B0-----:R-:W-:-:S05]  /*02e0*/  FMNMX.FTZ R4, R3, R14, !PT ;  /* 0x0000000e03047209 */ /* 0x001fca0007810000 */
[----:B------:R0:W1:Y:S02]  /*02f0*/  SHFL.BFLY PT, R14, R4, 0x1, 0x1f ;  /* 0x0c201f00040e7f89 */ /* 0x00006400000e0000 */
.L_x_36:
[----:B------:R-:W2:Y:S01]  /*0300*/  S2R R3, SR_CgaCtaId ;  /* 0x0000000000037919 */ /* 0x000ea20000008800 */
[----:B------:R-:W-:Y:S01]  /*0310*/  ISETP.NE.AND P1, PT, R19, RZ, PT ;  /* 0x000000ff1300720c */ /* 0x000fe20003f25270 */
[----:B------:R-:W-:Y:S05]  /*0320*/  WARPSYNC.ALL ;  /* 0x0000000000007948 */ /* 0x000fea0003800000 */
[----:B------:R-:W-:Y:S02]  /*0330*/  MOV R0, 0x400 ;  /* 0x0000040000007802 */ /* 0x000fe40000000f00 */
[----:B-1----:R-:W-:Y:S02]  /*0340*/  FMNMX.FTZ R5, R4, R14, !PT ;  /* 0x0000000e04057209 */ /* 0x002fe40007810000 */
[----:B--2---:R-:W-:-:S04]  /*0350*/  LEA R6, R3, R0, 0x18 ;  /* 0x0000000003067211 */ /* 0x004fc800078ec0ff */
[----:B------:R-:W-:-:S05]  /*0360*/  LEA R2, R16, R6, 0x2 ;  /* 0x0000000610027211 */ /* 0x000fca00078e10ff */
[----:B------:R-:W-:Y:S01]  /*0370*/  @!P1 STS [R2], R5 ;  /* 0x0000000502009388 */ /* 0x000fe20000000800 */
[----:B------:R-:W-:Y:S01]  /*0380*/  BAR.SYNC.DEFER_BLOCKING 0x0 ;  /* 0x0000000000007b1d */ /* 0x000fe20000010000 */
[C---:B------:R-:W-:Y:S02]  /*0390*/  ISETP.GT.U32.AND P2, PT, R19.reuse, 0x3, PT ;  /* 0x000000031300780c */ /* 0x040fe40003f44070 */
[----:B------:R-:W-:Y:S02]  /*03a0*/  MOV R7, 0xff7fffff ;  /* 0xff7fffff00077802 */ /* 0x000fe40000000f00 */
[----:B0-----:R-:W-:Y:S01]  /*03b0*/  LEA R4, R19, R6, 0x2 ;  /* 0x0000000613047211 */ /* 0x001fe200078e10ff */
[----:B------:R-:W-:Y:S01]  /*03c0*/  BSSY.RECONVERGENT B0, `(.L_x_3) ;  /* 0x00000ea000007945 */ /* 0x000fe20003800200 */
[----:B------:R-:W-:-:S07]  /*03d0*/  ISETP.GE.AND P3, PT, R17, R22, PT ;  /* 0x000000161100720c */ /* 0x000fce0003f66270 */
[----:B------:R-:W0:Y:S04]  /*03e0*/  @!P2 LDS R7, [R4] ;  /* 0x000000000407a984 */ /* 0x000e280000000800 */
[----:B0-----:R-:W0:Y:S02]  /*03f0*/  SHFL.BFLY PT, R6, R7, 0x2, 0x1f ;  /* 0x0c401f0007067f89 */ /* 0x001e2400000e0000 */
[----:B0-----:R-:W-:Y:S01]  /*0400*/  FMNMX.FTZ R8, R6, R7, !PT ;  /* 0x0000000706087209 */ /* 0x001fe20007810000 */
[----:B------:R-:W-:-:S04]  /*0410*/  HFMA2 R6, -RZ, RZ, 0, 0 ;  /* 0x00000000ff067431 */ /* 0x000fc800000001ff */
[----:B------:R-:W0:Y:S02]  /*0420*/  SHFL.BFLY PT, R5, R8, 0x1, 0x1f ;  /* 0x0c201f0008057f89 */ /* 0x000e2400000e0000 */
[----:B0-----:R-:W-:-:S06]  /*0430*/  FMNMX.FTZ R5, R8, R5, !PT ;  /* 0x0000000508057209 */ /* 0x001fcc0007810000 */
[----:B------:R-:W0:Y:S01]  /*0440*/  SHFL.IDX PT, R5, R5, RZ, 0x1f ;  /* 0x00001fff05057589 */ /* 0x000e2200000e0000 */
[----:B------:R-:W-:Y:S05]  /*0450*/  @P3 BRA `(.L_x_4) ;  /* 0x0000000c00803947 */ /* 0x000fea0003800000 */
[----:B------:R-:W-:Y:S01]  /*0460*/  LOP3.LUT R7, RZ, R17, RZ, 0x33, !PT ;  /* 0x00000011ff077212 */ /* 0x000fe200078e33ff */
[----:B------:R-:W-:Y:S03]  /*0470*/  BSSY.RECONVERGENT B1, `(.L_x_5) ;  /* 0x000001b000017945 */ /* 0x000fe60003800200 */
[----:B------:R-:W-:Y:S02]  /*0480*/  IADD3 R8, PT, PT, R22, R7, RZ ;  /* 0x0000000716087210 */ /* 0x000fe40007ffe0ff */
[----:B------:R-:W-:Y:S02]  /*0490*/  MOV R7, R17 ;  /* 0x0000001100077202 */ /* 0x000fe40000000f00 */
[C---:B------:R-:W-:Y:S02]  /*04a0*/  LOP3.LUT R6, R8.reuse, 0x180, RZ, 0xc0, !PT ;  /* 0x0000018008067812 */ /* 0x040fe400078ec0ff */
[----:B------:R-:W-:-:S02]  /*04b0*/  ISETP.GE.U32.AND P4, PT, R8, 0x180, PT ;  /* 0x000001800800780c */ /* 0x000fc40003f86070 */
[----:B------:R-:W-:Y:S02]  /*04c0*/  ISETP.NE.AND P0, PT, R6, 0x180, PT ;  /* 0x000001800600780c */ /* 0x000fe40003f05270 */
[----:B------:R-:W-:-:S11]  /*04d0*/  MOV R6, RZ ;  /* 0x000000ff00067202 */ /* 0x000fd60000000f00 */
[----:B------:R-:W-:Y:S05]  /*04e0*/  @!P0 BRA `(.L_x_6) ;  /* 0x00000000004c8947 */ /* 0x000fea0003800000 */
[----:B------:R-:W-:Y:S02]  /*04f0*/  IADD3 R6, PT, PT, R0, 0x20, RZ ;  /* 0x0000002000067810 */ /* 0x000fe40007ffe0ff */
[----:B------:R-:W-:Y:S02]  /*0500*/  LEA.HI R7, R8, 0x1, RZ, 0x19 ;  /* 0x0000000108077811 */ /* 0x000fe400078fc8ff */
[----:B------:R-:W-:Y:S02]  /*0510*/  LEA R8, R3, R6, 0x18 ;  /* 0x0000000603087211 */ /* 0x000fe400078ec0ff */
[----:B------:R-:W-:Y:S02]  /*0520*/  LOP3.LUT R9, R7, 0x3, RZ, 0xc0, !PT ;  /* 0x0000000307097812 */ /* 0x000fe400078ec0ff */
[----:B------:R-:W-:Y:S02]  /*0530*/  MOV R6, RZ ;  /* 0x000000ff00067202 */ /* 0x000fe40000000f00 */
[----:B------:R-:W-:-:S02]  /*0540*/  MOV R7, R17 ;  /* 0x0000001100077202 */ /* 0x000fc40000000f00 */
[----:B------:R-:W-:Y:S02]  /*0550*/  LEA R8, R17, R8, 0x2 ;  /* 0x0000000811087211 */ /* 0x000fe400078e10ff */
[----:B------:R-:W-:-:S07]  /*0560*/  IADD3 R9, PT, PT, -R9, RZ, RZ ;  /* 0x000000ff09097210 */ /* 0x000fce0007ffe1ff */
.L_x_7:
[----:B------:R-:W0:Y:S01]  /*0570*/  LDS R10, [R8] ;  /* 0x00000000080a7984 */ /* 0x000e220000000800 */
[----:B------:R-:W-:Y:S01]  /*0580*/  IADD3 R9, PT, PT, R9, 0x1, RZ ;  /* 0x0000000109097810 */ /* 0x000fe20007ffe0ff */
[----:B------:R-:W-:-:S03]  /*0590*/  VIADD R7, R7, 0x80 ;  /* 0x0000008007077836 */ /* 0x000fc60000000000 */
[----:B------:R-:W-:Y:S01]  /*05a0*/  ISETP.NE.AND P0, PT, R9, RZ, PT ;  /* 0x000000ff0900720c */ /* 0x000fe20003f05270 */
[----:B0-----:R-:W-:-:S04]  /*05b0*/  FADD.FTZ R10, -R5, R10 ;  /* 0x0000000a050a7221 */ /* 0x001fc80000010100 */
[----:B------:R-:W-:-:S04]  /*05c0*/  FMUL.FTZ R10, R10, 1.4426950216293334961 ;  /* 0x3fb8aa3b0a0a7820 */ /* 0x000fc80000410000 */
[----:B------:R-:W0:Y:S02]  /*05d0*/  MUFU.EX2 R11, R10 ;  /* 0x0000000a000b7308 */ /* 0x000e240000000800 */
[----:B0-----:R0:W-:Y:S01]  /*05e0*/  STS [R8], R11 ;  /* 0x0000000b08007388 */ /* 0x0011e20000000800 */
[----:B------:R-:W-:Y:S01]  /*05f0*/  FADD.FTZ R6, R11, R6 ;  /* 0x000000060b067221 */ /* 0x000fe20000010000 */
[----:B0-----:R-:W-:Y:S01]  /*0600*/  IADD3 R8, PT, PT, R8, 0x200, RZ ;  /* 0x0000020008087810 */ /* 0x001fe20007ffe0ff */
[----:B------:R-:W-:Y:S06]  /*0610*/  @P0 BRA `(.L_x_7) ;  /* 0xfffffffc00d40947 */ /* 0x000fec000383ffff */
.L_x_6:
[----:B------:R-:W-:Y:S05]  /*0620*/  BSYNC.RECONVERGENT B1 ;  /* 0x0000000000017941 */ /* 0x000fea0003800200 */
.L_x_5:
[----:B------:R-:W-:Y:S05]  /*0630*/  @!P4 BRA `(.L_x_4) ;  /* 0x0000000c0008c947 */ /* 0x000fea0003800000 */
[----:B------:R-:W-:Y:S01]  /*0640*/  IADD3 R9, PT, PT, R22, -R7, RZ ;  /* 0x8000000716097210 */ /* 0x000fe20007ffe0ff */
[----:B------:R-:W-:Y:S01]  /*0650*/  BSSY.RECONVERGENT B1, `(.L_x_8) ;  /* 0x000006e000017945 */ /* 0x000fe20003800200 */
[----:B------:R-:W-:Y:S02]  /*0660*/  IADD3 R8, PT, PT, R0, 0x20, RZ ;  /* 0x0000002000087810 */ /* 0x000fe40007ffe0ff */
[----:B------:R-:W-:Y:S02]  /*0670*/  ISETP.GT.AND P4, PT, R9, 0x600, PT ;  /* 0x000006000900780c */ /* 0x000fe40003f84270 */
[----:B------:R-:W-:Y:S02]  /*0680*/  LEA R8, R3, R8, 0x18 ;  /* 0x0000000803087211 */ /* 0x000fe400078ec0ff */
[----:B------:R-:W-:Y:S02]  /*0690*/  PLOP3.LUT P0, PT, PT, PT, PT, 0x80, 0x8 ;  /* 0x000000000008781c */ /* 0x000fe40003f0f070 */
[----:B------:R-:W-:-:S04]  /*06a0*/  LEA R8, R7, R8, 0x2 ;  /* 0x0000000807087211 */ /* 0x000fc800078e10ff */
[----:B------:R-:W-:-:S03]  /*06b0*/  IADD3 R8, PT, PT, R8, 0x400, RZ ;  /* 0x0000040008087810 */ /* 0x000fc60007ffe0ff */
[----:B------:R-:W-:Y:S05]  /*06c0*/  @!P4 BRA `(.L_x_9) ;  /* 0x000000040098c947 */ /* 0x000fea0003800000 */
[----:B------:R-:W-:Y:S02]  /*06d0*/  PLOP3.LUT P0, PT, PT, PT, PT, 0x8, 0x80 ;  /* 0x000000000080781c */ /* 0x000fe40003f0e170 */
[----:B------:R-:W-:-:S11]  /*06e0*/  IADD3 R10, PT, PT, R22, -0x600, RZ ;  /* 0xfffffa00160a7810 */ /* 0x000fd60007ffe0ff */
.L_x_10:
[----:B------:R-:W0:Y:S01]  /*06f0*/  LDS R14, [R8+-0x200] ;  /* 0xfffe0000080e7984 */ /* 0x000e220000000800 */
[----:B------:R-:W-:-:S03]  /*0700*/  IADD3 R7, PT, PT, R7, 0x800, RZ ;  /* 0x0000080007077810 */ /* 0x000fc60007ffe0ff */
[----:B------:R-:W1:Y:S01]  /*0710*/  LDS R12, [R8+-0x400] ;  /* 0xfffc0000080c7984 */ /* 0x000e620000000800 */
[----:B------:R-:W-:-:S03]  /*0720*/  ISETP.GE.AND P4, PT, R7, R10, PT ;  /* 0x0000000a0700720c */ /* 0x000fc60003f86270 */
[----:B------:R-:W2:Y:S04]  /*0730*/  LDS R24, [R8+0x200] ;  /* 0x0002000008187984 */ /* 0x000ea80000000800 */
[----:B------:R-:W3:Y:S04]  /*0740*/  LDS R20, [R8] ;  /* 0x0000000008147984 */ /* 0x000ee80000000800 */
[----:B------:R-:W4:Y:S04]  /*0750*/  LDS R26, [R8+0x400] ;  /* 0x00040000081a7984 */ /* 0x000f280000000800 */
[----:B------:R-:W5:Y:S04]  /*0760*/  LDS R28, [R8+0x600] ;  /* 0x00060000081c7984 */ /* 0x000f680000000800 */
[----:B------:R-:W5:Y:S01]  /*0770*/  LDS R30, [R8+0x800] ;  /* 0x00080000081e7984 */ /* 0x000f620000000800 */
[C---:B0-----:R-:W-:Y:S01]  /*0780*/  FADD.FTZ R14, -R5.reuse, R14 ;  /* 0x0000000e050e7221 */ /* 0x041fe20000010100 */
[----:B-1----:R-:W-:-:S03]  /*0790*/  FADD.FTZ R9, -R5, R12 ;  /* 0x0000000c05097221 */ /* 0x002fc60000010100 */
[----:B------:R-:W-:Y:S01]  /*07a0*/  FMUL.FTZ R11, R14, 1.4426950216293334961 ;  /* 0x3fb8aa3b0e0b7820 */ /* 0x000fe20000410000 */
[----:B------:R-:W0:Y:S01]  /*07b0*/  LDS R12, [R8+0xa00] ;  /* 0x000a0000080c7984 */ /* 0x000e220000000800 */
[----:B--2---:R-:W-:Y:S01]  /*07c0*/  FADD.FTZ R24, -R5, R24 ;  /* 0x0000001805187221 */ /* 0x004fe20000010100 */
[----:B------:R-:W-:Y:S02]  /*07d0*/  FMUL.FTZ R9, R9, 1.4426950216293334961 ;  /* 0x3fb8aa3b09097820 */ /* 0x000fe40000410000 */
[----:B------:R-:W1:Y:S01]  /*07e0*/  LDS R14, [R8+0xc00] ;  /* 0x000c0000080e7984 */ /* 0x000e620000000800 */
[----:B------:R-:W2:Y:S01]  /*07f0*/  MUFU.EX2 R11, R11 ;  /* 0x0000000b000b7308 */ /* 0x000ea20000000800 */
[C---:B---3--:R-:W-:Y:S01]  /*0800*/  FADD.FTZ R13, -R5.reuse, R20 ;  /* 0x00000014050d7221 */ /* 0x048fe20000010100 */
[----:B------:R-:W-:Y:S01]  /*0810*/  FMUL.FTZ R15, R24, 1.4426950216293334961 ;  /* 0x3fb8aa3b180f7820 */ /* 0x000fe20000410000 */
[----:B------:R-:W3:Y:S01]  /*0820*/  LDS R20, [R8+0xe00] ;  /* 0x000e000008147984 */ /* 0x000ee20000000800 */
[----:B----4-:R-:W-:Y:S01]  /*0830*/  FADD.FTZ R21, -R5, R26 ;  /* 0x0000001a05157221 */ /* 0x010fe20000010100 */
[----:B------:R-:W-:-:S02]  /*0840*/  FMUL.FTZ R13, R13, 1.4426950216293334961 ;  /* 0x3fb8aa3b0d0d7820 */ /* 0x000fc40000410000 */
[----:B------:R-:W4:Y:S01]  /*0850*/  LDS R24, [R8+0x1000] ;  /* 0x0010000008187984 */ /* 0x000f220000000800 */
[----:B------:R-:W2:Y:S01]  /*0860*/  MUFU.EX2 R9, R9 ;  /* 0x0000000900097308 */ /* 0x000ea20000000800 */
[----:B-----5:R-:W-:Y:S01]  /*0870*/  FADD.FTZ R23, -R5, R28 ;  /* 0x0000001c05177221 */ /* 0x020fe20000010100 */
[----:B------:R-:W-:Y:S01]  /*0880*/  FMUL.FTZ R21, R21, 1.4426950216293334961 ;  /* 0x3fb8aa3b15157820 */ /* 0x000fe20000410000 */
[----:B------:R-:W5:Y:S01]  /*0890*/  LDS R26, [R8+0x1200] ;  /* 0x00120000081a7984 */ /* 0x000f620000000800 */
[----:B------:R-:W-:Y:S01]  /*08a0*/  FADD.FTZ R25, -R5, R30 ;  /* 0x0000001e05197221 */ /* 0x000fe20000010100 */
[----:B------:R-:W-:Y:S02]  /*08b0*/  FMUL.FTZ R23, R23, 1.4426950216293334961 ;  /* 0x3fb8aa3b17177820 */ /* 0x000fe40000410000 */
[----:B------:R-:W5:Y:S01]  /*08c0*/  LDS R28, [R8+0x1400] ;  /* 0x00140000081c7984 */ /* 0x000f620000000800 */
[----:B------:R-:W0:Y:S01]  /*08d0*/  MUFU.EX2 R13, R13 ;  /* 0x0000000d000d7308 */ /* 0x000e220000000800 */
[----:B------:R-:W-:-:S02]  /*08e0*/  FMUL.FTZ R25, R25, 1.4426950216293334961 ;  /* 0x3fb8aa3b19197820 */ /* 0x000fc40000410000 */
[----:B------:R-:W5:Y:S04]  /*08f0*/  LDS R30, [R8+0x1600] ;  /* 0x00160000081e7984 */ /* 0x000f680000000800 */
[----:B--2---:R-:W-:Y:S01]  /*0900*/  STS [R8+-0x200], R11 ;  /* 0xfffe000b08007388 */ /* 0x004fe20000000800 */
[----:B------:R-:W2:Y:S01]  /*0910*/  MUFU.EX2 R15, R15 ;  /* 0x0000000f000f7308 */ /* 0x000ea20000000800 */
[----:B------:R-:W-:Y:S02]  /*0920*/  FADD.FTZ R6, R9, R6 ;  /* 0x0000000609067221 */ /* 0x000fe40000010000 */
[----:B------:R-:W-:Y:S02]  /*0930*/  STS [R8+-0x400], R9 ;  /* 0xfffc000908007388 */ /* 0x000fe40000000800 */
[----:B------:R-:W-:-:S03]  /*0940*/  FADD.FTZ R6, R6, R11 ;  /* 0x0000000b06067221 */ /* 0x000fc60000010000 */
[----:B------:R-:W4:Y:S01]  /*0950*/  MUFU.EX2 R21, R21 ;  /* 0x0000001500157308 */ /* 0x000f220000000800 */
[----:B0-----:R-:W-:Y:S01]  /*0960*/  FADD.FTZ R6, R6, R13 ;  /* 0x0000000d06067221 */ /* 0x001fe20000010000 */
[----:B------:R-:W-:Y:S01]  /*0970*/  STS [R8], R13 ;  /* 0x0000000d08007388 */ /* 0x000fe20000000800 */
[----:B------:R-:W-:-:S03]  /*0980*/  FADD.FTZ R27, -R5, R12 ;  /* 0x0000000c051b7221 */ /* 0x000fc60000010100 */
[----:B------:R-:W0:Y:S01]  /*0990*/  LDS R12, [R8+0x1800] ;  /* 0x00180000080c7984 */ /* 0x000e220000000800 */
[----:B-1----:R-:W-:Y:S01]  /*09a0*/  FADD.FTZ R29, -R5, R14 ;  /* 0x0000000e051d7221 */ /* 0x002fe20000010100 */
[----:B------:R-:W1:Y:S01]  /*09b0*/  MUFU.EX2 R23, R23 ;  /* 0x0000001700177308 */ /* 0x000e620000000800 */
[----:B------:R-:W-:Y:S01]  /*09c0*/  FMUL.FTZ R27, R27, 1.4426950216293334961 ;  /* 0x3fb8aa3b1b1b7820 */ /* 0x000fe20000410000 */
[----:B------:R-:W0:Y:S01]  /*09d0*/  LDS R14, [R8+0x1a00] ;  /* 0x001a0000080e7984 */ /* 0x000e220000000800 */
[----:B------:R-:W-:Y:S01]  /*09e0*/  FMUL.FTZ R29, R29, 1.4426950216293334961 ;  /* 0x3fb8aa3b1d1d7820 */ /* 0x000fe20000410000 */
[C---:B---3--:R-:W-:Y:S01]  /*09f0*/  FADD.FTZ R20, -R5.reuse, R20 ;  /* 0x0000001405147221 */ /* 0x048fe20000010100 */
[----:B--2---:R-:W-:Y:S01]  /*0a00*/  FADD.FTZ R6, R6, R15 ;  /* 0x0000000f06067221 */ /* 0x004fe20000010000 */
[----:B------:R-:W-:Y:S01]  /*0a10*/  STS [R8+0x200], R15 ;  /* 0x0002000f08007388 */ /* 0x000fe20000000800 */
[C---:B----4-:R-:W-:Y:S01]  /*0a20*/  FADD.FTZ R24, -R5.reuse, R24 ;  /* 0x0000001805187221 */ /* 0x050fe20000010100 */
[----:B------:R-:W2:Y:S01]  /*0a30*/  MUFU.EX2 R25, R25 ;  /* 0x0000001900197308 */ /* 0x000ea20000000800 */
[----:B------:R-:W-:Y:S01]  /*0a40*/  FMUL.FTZ R20, R20, 1.4426950216293334961 ;  /* 0x3fb8aa3b14147820 */ /* 0x000fe20000410000 */
[----:B------:R-:W-:Y:S01]  /*0a50*/  FADD.FTZ R6, R6, R21 ;  /* 0x0000001506067221 */ /* 0x000fe20000010000 */
[----:B------:R-:W-:Y:S01]  /*0a60*/  FMUL.FTZ R24, R24, 1.4426950216293334961 ;  /* 0x3fb8aa3b18187820 */ /* 0x000fe20000410000 */
[C---:B-----5:R-:W-:Y:S01]  /*0a70*/  FADD.FTZ R26, -R5.reuse, R26 ;  /* 0x0000001a051a7221 */ /* 0x060fe20000010100 */
[----:B------:R-:W-:Y:S01]  /*0a80*/  STS [R8+0x400], R21 ;  /* 0x0004001508007388 */ /* 0x000fe20000000800 */
[----:B------:R-:W-:-:S02]  /*0a90*/  FADD.FTZ R28, -R5, R28 ;  /* 0x0000001c051c7221 */ /* 0x000fc40000010100 */
[----:B------:R-:W3:Y:S01]  /*0aa0*/  MUFU.EX2 R27, R27 ;  /* 0x0000001b001b7308 */ /* 0x000ee20000000800 */
[----:B-1----:R-:W-:Y:S01]  /*0ab0*/  FADD.FTZ R6, R6, R23 ;  /* 0x0000001706067221 */ /* 0x002fe20000010000 */
[----:B------:R-:W-:Y:S01]  /*0ac0*/  FMUL.FTZ R26, R26, 1.4426950216293334961 ;  /* 0x3fb8aa3b1a1a7820 */ /* 0x000fe20000410000 */
[----:B------:R-:W-:Y:S01]  /*0ad0*/  FMUL.FTZ R28, R28, 1.4426950216293334961 ;  /* 0x3fb8aa3b1c1c7820 */ /* 0x000fe20000410000 */
[C---:B------:R-:W-:Y:S01]  /*0ae0*/  FADD.FTZ R30, -R5.reuse, R30 ;  /* 0x0000001e051e7221 */ /* 0x040fe20000010100 */
[----:B------:R-:W-:Y:S03]  /*0af0*/  STS [R8+0x600], R23 ;  /* 0x0006001708007388 */ /* 0x000fe60000000800 */
[----:B------:R-:W1:Y:S01]  /*0b00*/  MUFU.EX2 R29, R29 ;  /* 0x0000001d001d7308 */ /* 0x000e620000000800 */
[----:B--2---:R-:W-:Y:S01]  /*0b10*/  FADD.FTZ R6, R6, R25 ;  /* 0x0000001906067221 */ /* 0x004fe20000010000 */
[----:B------:R-:W-:Y:S01]  /*0b20*/  FMUL.FTZ R30, R30, 1.4426950216293334961 ;  /* 0x3fb8aa3b1e1e7820 */ /* 0x000fe20000410000 */
[----:B------:R-:W-:Y:S05]  /*0b30*/  STS [R8+0x800], R25 ;  /* 0x0008001908007388 */ /* 0x000fea0000000800 */
[----:B------:R-:W2:Y:S01]  /*0b40*/  MUFU.EX2 R31, R20 ;  /* 0x00000014001f7308 */ /* 0x000ea20000000800 */
[----:B---3--:R-:W-:Y:S01]  /*0b50*/  FADD.FTZ R6, R6, R27 ;  /* 0x0000001b06067221 */ /* 0x008fe20000010000 */
[----:B------:R-:W-:Y:S01]  /*0b60*/  STS [R8+0xa00], R27 ;  /* 0x000a001b08007388 */ /* 0x000fe20000000800 */
[----:B0-----:R-:W-:-:S05]  /*0b70*/  FADD.FTZ R12, -R5, R12 ;  /* 0x0000000c050c7221 */ /* 0x001fca0000010100 */
[----:B------:R-:W0:Y:S01]  /*0b80*/  MUFU.EX2 R33, R24 ;  /* 0x0000001800217308 */ /* 0x000e220000000800 */
[----:B-1----:R-:W-:Y:S01]  /*0b90*/  FADD.FTZ R6, R6, R29 ;  /* 0x0000001d06067221 */ /* 0x002fe20000010000 */
[----:B------:R-:W-:Y:S01]  /*0ba0*/  FADD.FTZ R14, -R5, R14 ;  /* 0x0000000e050e7221 */ /* 0x000fe20000010100 */
[----:B------:R-:W-:Y:S01]  /*0bb0*/  FMUL.FTZ R12, R12, 1.4426950216293334961 ;  /* 0x3fb8aa3b0c0c7820 */ /* 0x000fe20000410000 */
[----:B------:R-:W-:Y:S02]  /*0bc0*/  STS [R8+0xc00], R29 ;  /* 0x000c001d08007388 */ /* 0x000fe40000000800 */
[----:B------:R-:W-:Y:S02]  /*0bd0*/  FMUL.FTZ R14, R14, 1.4426950216293334961 ;  /* 0x3fb8aa3b0e0e7820 */ /* 0x000fe40000410000 */
[----:B------:R-:W1:Y:S01]  /*0be0*/  MUFU.EX2 R35, R26 ;  /* 0x0000001a00237308 */ /* 0x000e620000000800 */
[----:B--2---:R-:W-:Y:S01]  /*0bf0*/  FADD.FTZ R6, R6, R31 ;  /* 0x0000001f06067221 */ /* 0x004fe20000010000 */
[----:B------:R-:W-:Y:S06]  /*0c00*/  STS [R8+0xe00], R31 ;  /* 0x000e001f08007388 */ /* 0x000fec0000000800 */
[----:B------:R-:W2:Y:S01]  /*0c10*/  MUFU.EX2 R37, R28 ;  /* 0x0000001c00257308 */ /* 0x000ea20000000800 */
[----:B0-----:R-:W-:Y:S01]  /*0c20*/  FADD.FTZ R6, R6, R33 ;  /* 0x0000002106067221 */ /* 0x001fe20000010000 */
[----:B------:R-:W-:Y:S06]  /*0c30*/  STS [R8+0x1000], R33 ;  /* 0x0010002108007388 */ /* 0x000fec0000000800 */
[----:B------:R-:W0:Y:S01]  /*0c40*/  MUFU.EX2 R39, R30 ;  /* 0x0000001e00277308 */ /* 0x000e220000000800 */
[----:B-1----:R-:W-:Y:S01]  /*0c50*/  FADD.FTZ R6, R6, R35 ;  /* 0x0000002306067221 */ /* 0x002fe20000010000 */
[----:B------:R-:W-:Y:S06]  /*0c60*/  STS [R8+0x1200], R35 ;  /* 0x0012002308007388 */ /* 0x000fec0000000800 */
[----:B------:R-:W1:Y:S01]  /*0c70*/  MUFU.EX2 R41, R12 ;  /* 0x0000000c00297308 */ /* 0x000e620000000800 */
[----:B--2---:R-:W-:Y:S01]  /*0c80*/  FADD.FTZ R6, R6, R37 ;  /* 0x0000002506067221 */ /* 0x004fe20000010000 */
[----:B------:R-:W-:Y:S06]  /*0c90*/  STS [R8+0x1400], R37 ;  /* 0x0014002508007388 */ /* 0x000fec0000000800 */
[----:B------:R-:W2:Y:S01]  /*0ca0*/  MUFU.EX2 R43, R14 ;  /* 0x0000000e002b7308 */ /* 0x000ea20000000800 */
[----:B0-----:R-:W-:Y:S01]  /*0cb0*/  FADD.FTZ R6, R6, R39 ;  /* 0x0000002706067221 */ /* 0x001fe20000010000 */
[----:B------:R-:W-:Y:S03]  /*0cc0*/  STS [R8+0x1600], R39 ;  /* 0x0016002708007388 */ /* 0x000fe60000000800 */
[----:B-1----:R-:W-:Y:S01]  /*0cd0*/  FADD.FTZ R6, R6, R41 ;  /* 0x0000002906067221 */ /* 0x002fe20000010000 */
[----:B------:R-:W-:Y:S04]  /*0ce0*/  STS [R8+0x1800], R41 ;  /* 0x0018002908007388 */ /* 0x000fe80000000800 */
[----:B--2---:R0:W-:Y:S01]  /*0cf0*/  STS [R8+0x1a00], R43 ;  /* 0x001a002b08007388 */ /* 0x0041e20000000800 */
[----:B------:R-:W-:Y:S01]  /*0d00*/  FADD.FTZ R6, R6, R43 ;  /* 0x0000002b06067221 */ /* 0x000fe20000010000 */
[----:B0-----:R-:W-:Y:S01]  /*0d10*/  IADD3 R8, PT, PT, R8, 0x2000, RZ ;  /* 0x0000200008087810 */ /* 0x001fe20007ffe0ff */
[----:B------:R-:W-:Y:S06]  /*0d20*/  @!P4 BRA `(.L_x_10) ;  /* 0xfffffff80070c947 */ /* 0x000fec000383ffff */
.L_x_9:
[----:B------:R-:W-:Y:S05]  /*0d30*/  BSYNC.RECONVERGENT B1 ;  /* 0x0000000000017941 */ /* 0x000fea0003800200 */
.L_x_8:
[----:B------:R-:W-:Y:S01]  /*0d40*/  IADD3 R9, PT, PT, R22, -R7, RZ ;  /* 0x8000000716097210 */ /* 0x000fe20007ffe0ff */
[----:B------:R-:W-:Y:S03]  /*0d50*/  BSSY.RECONVERGENT B1, `(.L_x_11) ;  /* 0x0000036000017945 */ /* 0x000fe60003800200 */
[----:B------:R-:W-:-:S13]  /*0d60*/  ISETP.GT.AND P4, PT, R9, 0x200, PT ;  /* 0x000002000900780c */ /* 0x000fda0003f84270 */
[----:B------:R-:W-:Y:S05]  /*0d70*/  @!P4 BRA `(.L_x_12) ;  /* 0x0000000000ccc947 */ /* 0x000fea0003800000 */
[----:B------:R-:W0:Y:S01]  /*0d80*/  LDS R10, [R8+-0x400] ;  /* 0xfffc0000080a7984 */ /* 0x000e220000000800 */
[----:B------:R-:W-:Y:S02]  /*0d90*/  PLOP3.LUT P0, PT, PT, PT, PT, 0x8, 0x80 ;  /* 0x000000000080781c */ /* 0x000fe40003f0e170 */
[----:B------:R-:W-:Y:S01]  /*0da0*/  IADD3 R7, PT, PT, R7, 0x400, RZ ;  /* 0x0000040007077810 */ /* 0x000fe20007ffe0ff */
[----:B------:R-:W1:Y:S04]  /*0db0*/  LDS R12, [R8+-0x200] ;  /* 0xfffe0000080c7984 */ /* 0x000e680000000800 */
[----:B------:R-:W2:Y:S04]  /*0dc0*/  LDS R14, [R8] ;  /* 0x00000000080e7984 */ /* 0x000ea80000000800 */
[----:B------:R-:W3:Y:S04]  /*0dd0*/  LDS R20, [R8+0x200] ;  /* 0x0002000008147984 */ /* 0x000ee80000000800 */
[----:B------:R-:W4:Y:S04]  /*0de0*/  LDS R24, [R8+0x400] ;  /* 0x0004000008187984 */ /* 0x000f280000000800 */
[----:B------:R-:W5:Y:S04]  /*0df0*/  LDS R26, [R8+0x600] ;  /* 0x00060000081a7984 */ /* 0x000f680000000800 */
[----:B------:R-:W5:Y:S04]  /*0e00*/  LDS R28, [R8+0x800] ;  /* 0x00080000081c7984 */ /* 0x000f680000000800 */
[----:B------:R-:W5:Y:S01]  /*0e10*/  LDS R30, [R8+0xa00] ;  /* 0x000a0000081e7984 */ /* 0x000f620000000800 */
[----:B0-----:R-:W-:-:S04]  /*0e20*/  FADD.FTZ R10, -R5, R10 ;  /* 0x0000000a050a7221 */ /* 0x001fc80000010100 */
[----:B------:R-:W-:Y:S01]  /*0e30*/  FMUL.FTZ R10, R10, 1.4426950216293334961 ;  /* 0x3fb8aa3b0a0a7820 */ /* 0x000fe20000410000 */
[----:B-1----:R-:W-:-:S03]  /*0e40*/  FADD.FTZ R12, -R5, R12 ;  /* 0x0000000c050c7221 */ /* 0x002fc60000010100 */
[----:B------:R-:W0:Y:S01]  /*0e50*/  MUFU.EX2 R9, R10 ;  /* 0x0000000a00097308 */ /* 0x000e220000000800 */
[----:B------:R-:W-:Y:S01]  /*0e60*/  FMUL.FTZ R12, R12, 1.4426950216293334961 ;  /* 0x3fb8aa3b0c0c7820 */ /* 0x000fe20000410000 */
[C---:B--2---:R-:W-:Y:S01]  /*0e70*/  FADD.FTZ R14, -R5.reuse, R14 ;  /* 0x0000000e050e7221 */ /* 0x044fe20000010100 */
[----:B---3--:R-:W-:-:S03]  /*0e80*/  FADD.FTZ R20, -R5, R20 ;  /* 0x0000001405147221 */ /* 0x008fc60000010100 */
[----:B------:R-:W-:Y:S02]  /*0e90*/  FMUL.FTZ R14, R14, 1.4426950216293334961 ;  /* 0x3fb8aa3b0e0e7820 */ /* 0x000fe40000410000 */
[----:B------:R-:W1:Y:S01]  /*0ea0*/  MUFU.EX2 R11, R12 ;  /* 0x0000000c000b7308 */ /* 0x000e620000000800 */
[----:B------:R-:W-:Y:S01]  /*0eb0*/  FMUL.FTZ R20, R20, 1.4426950216293334961 ;  /* 0x3fb8aa3b14147820 */ /* 0x000fe20000410000 */
[C---:B----4-:R-:W-:Y:S01]  /*0ec0*/  FADD.FTZ R24, -R5.reuse, R24 ;  /* 0x0000001805187221 */ /* 0x050fe20000010100 */
[----:B-----5:R-:W-:-:S03]  /*0ed0*/  FADD.FTZ R26, -R5, R26 ;  /* 0x0000001a051a7221 */ /* 0x020fc60000010100 */
[----:B------:R-:W-:Y:S02]  /*0ee0*/  FMUL.FTZ R24, R24, 1.4426950216293334961 ;  /* 0x3fb8aa3b18187820 */ /* 0x000fe40000410000 */
[----:B------:R-:W2:Y:S01]  /*0ef0*/  MUFU.EX2 R13, R14 ;  /* 0x0000000e000d7308 */ /* 0x000ea20000000800 */
[----:B------:R-:W-:Y:S01]  /*0f00*/  FMUL.FTZ R26, R26, 1.4426950216293334961 ;  /* 0x3fb8aa3b1a1a7820 */ /* 0x000fe20000410000 */
[C---:B------:R-:W-:Y:S01]  /*0f10*/  FADD.FTZ R28, -R5.reuse, R28 ;  /* 0x0000001c051c7221 */ /* 0x040fe20000010100 */
[----:B0-----:R-:W-:Y:S01]  /*0f20*/  FADD.FTZ R6, R6, R9 ;  /* 0x0000000906067221 */ /* 0x001fe20000010000 */
[----:B------:R-:W-:Y:S01]  /*0f30*/  FADD.FTZ R30, -R5, R30 ;  /* 0x0000001e051e7221 */ /* 0x000fe20000010100 */
[----:B------:R-:W-:Y:S01]  /*0f40*/  STS [R8+-0x400], R9 ;  /* 0xfffc000908007388 */ /* 0x000fe20000000800 */
[----:B------:R-:W-:Y:S02]  /*0f50*/  FMUL.FTZ R28, R28, 1.4426950216293334961 ;  /* 0x3fb8aa3b1c1c7820 */ /* 0x000fe40000410000 */
[----:B------:R-:W0:Y:S01]  /*0f60*/  MUFU.EX2 R15, R20 ;  /* 0x00000014000f7308 */ /* 0x000e220000000800 */
[----:B-1----:R-:W-:Y:S01]  /*0f70*/  FADD.FTZ R6, R6, R11 ;  /* 0x0000000b06067221 */ /* 0x002fe20000010000 */
[----:B------:R-:W-:Y:S01]  /*0f80*/  FMUL.FTZ R30, R30, 1.4426950216293334961 ;  /* 0x3fb8aa3b1e1e7820 */ /* 0x000fe20000410000 */
[----:B------:R-:W-:Y:S05]  /*0f90*/  STS [R8+-0x200], R11 ;  /* 0xfffe000b08007388 */ /* 0x000fea0000000800 */
[----:B------:R-:W1:Y:S01]  /*0fa0*/  MUFU.EX2 R21, R24 ;  /* 0x0000001800157308 */ /* 0x000e620000000800 */
[----:B--2---:R-:W-:Y:S01]  /*0fb0*/  FADD.FTZ R6, R6, R13 ;  /* 0x0000000d06067221 */ /* 0x004fe20000010000 */
[----:B------:R-:W-:Y:S06]  /*0fc0*/  STS [R8], R13 ;  /* 0x0000000d08007388 */ /* 0x000fec0000000800 */
        /* <DEDUP_REMOVED lines=8> */
[----:B------:R-:W-:Y:S03]  /*1050*/  STS [R8+0x600], R23 ;  /* 0x0006001708007388 */ /* 0x000fe60000000800 */
[----:B0-----:R-:W-:Y:S01]  /*1060*/  FADD.FTZ R6, R6, R25 ;  /* 0x0000001906067221 */ /* 0x001fe20000010000 */
[----:B------:R-:W-:Y:S04]  /*1070*/  STS [R8+0x800], R25 ;  /* 0x0008001908007388 */ /* 0x000fe80000000800 */
[----:B-1----:R0:W-:Y:S01]  /*1080*/  STS [R8+0xa00], R27 ;  /* 0x000a001b08007388 */ /* 0x0021e20000000800 */
[----:B------:R-:W-:Y:S01]  /*1090*/  FADD.FTZ R6, R6, R27 ;  /* 0x0000001b06067221 */ /* 0x000fe20000010000 */
[----:B0-----:R-:W-:-:S07]  /*10a0*/  IADD3 R8, PT, PT, R8, 0x1000, RZ ;  /* 0x0000100008087810 */ /* 0x001fce0007ffe0ff */
.L_x_12:
[----:B------:R-:W-:Y:S05]  /*10b0*/  BSYNC.RECONVERGENT B1 ;  /* 0x0000000000017941 */ /* 0x000fea0003800200 */
.L_x_11:
[----:B------:R-:W-:-:S13]  /*10c0*/  ISETP.LT.OR P0, PT, R7, R22, P0 ;  /* 0x000000160700720c */ /* 0x000fda0000701670 */
[----:B------:R-:W-:Y:S05]  /*10d0*/  @!P0 BRA `(.L_x_4) ;  /* 0x0000000000608947 */ /* 0x000fea0003800000 */
[----:B------:R-:W0:Y:S04]  /*10e0*/  LDS R10, [R8+-0x400] ;  /* 0xfffc0000080a7984 */ /* 0x000e280000000800 */
[----:B------:R-:W1:Y:S04]  /*10f0*/  LDS R12, [R8+-0x200] ;  /* 0xfffe0000080c7984 */ /* 0x000e680000000800 */
[----:B------:R-:W2:Y:S04]  /*1100*/  LDS R14, [R8] ;  /* 0x00000000080e7984 */ /* 0x000ea80000000800 */
[----:B------:R-:W3:Y:S01]  /*1110*/  LDS R20, [R8+0x200] ;  /* 0x0002000008147984 */ /* 0x000ee20000000800 */
[C---:B0-----:R-:W-:Y:S01]  /*1120*/  FADD.FTZ R10, -R5.reuse, R10 ;  /* 0x0000000a050a7221 */ /* 0x041fe20000010100 */
[----:B-1----:R-:W-:-:S03]  /*1130*/  FADD.FTZ R12, -R5, R12 ;  /* 0x0000000c050c7221 */ /* 0x002fc60000010100 */
[----:B------:R-:W-:Y:S01]  /*1140*/  FMUL.FTZ R10, R10, 1.4426950216293334961 ;  /* 0x3fb8aa3b0a0a7820 */ /* 0x000fe20000410000 */
[C---:B--2---:R-:W-:Y:S01]  /*1150*/  FADD.FTZ R14, -R5.reuse, R14 ;  /* 0x0000000e050e7221 */ /* 0x044fe20000010100 */
[----:B------:R-:W-:Y:S02]  /*1160*/  FMUL.FTZ R12, R12, 1.4426950216293334961 ;  /* 0x3fb8aa3b0c0c7820 */ /* 0x000fe40000410000 */
[----:B------:R-:W0:Y:S01]  /*1170*/  MUFU.EX2 R7, R10 ;  /* 0x0000000a00077308 */ /* 0x000e220000000800 */
[----:B---3--:R-:W-:Y:S01]  /*1180*/  FADD.FTZ R20, -R5, R20 ;  /* 0x0000001405147221 */ /* 0x008fe20000010100 */
[----:B------:R-:W-:-:S03]  /*1190*/  FMUL.FTZ R14, R14, 1.4426950216293334961 ;  /* 0x3fb8aa3b0e0e7820 */ /* 0x000fc60000410000 */
[----:B------:R-:W-:-:S03]  /*11a0*/  FMUL.FTZ R20, R20, 1.4426950216293334961 ;  /* 0x3fb8aa3b14147820 */ /* 0x000fc60000410000 */
[----:B------:R-:W1:Y:S08]  /*11b0*/  MUFU.EX2 R9, R12 ;  /* 0x0000000c00097308 */ /* 0x000e700000000800 */
[----:B------:R-:W2:Y:S01]  /*11c0*/  MUFU.EX2 R5, R14 ;  /* 0x0000000e00057308 */ /* 0x000ea20000000800 */
[----:B0-----:R3:W-:Y:S01]  /*11d0*/  STS [R8+-0x400], R7 ;  /* 0xfffc000708007388 */ /* 0x0017e20000000800 */
[----:B------:R-:W-:-:S06]  /*11e0*/  FADD.FTZ R6, R6, R7 ;  /* 0x0000000706067221 */ /* 0x000fcc0000010000 */
[----:B------:R-:W0:Y:S01]  /*11f0*/  MUFU.EX2 R11, R20 ;  /* 0x00000014000b7308 */ /* 0x000e220000000800 */
[----:B-1----:R3:W-:Y:S01]  /*1200*/  STS [R8+-0x200], R9 ;  /* 0xfffe000908007388 */ /* 0x0027e20000000800 */
[----:B------:R-:W-:-:S03]  /*1210*/  FADD.FTZ R6, R6, R9 ;  /* 0x0000000906067221 */ /* 0x000fc60000010000 */
[----:B--2---:R3:W-:Y:S01]  /*1220*/  STS [R8], R5 ;  /* 0x0000000508007388 */ /* 0x0047e20000000800 */
[----:B------:R-:W-:-:S03]  /*1230*/  FADD.FTZ R6, R6, R5 ;  /* 0x0000000506067221 */ /* 0x000fc60000010000 */
[----:B0-----:R3:W-:Y:S01]  /*1240*/  STS [R8+0x200], R11 ;  /* 0x0002000b08007388 */ /* 0x0017e20000000800 */
[----:B------:R-:W-:-:S07]  /*1250*/  FADD.FTZ R6, R6, R11 ;  /* 0x0000000b06067221 */ /* 0x000fce0000010000 */
.L_x_4:
[----:B------:R-:W-:Y:S05]  /*1260*/  BSYNC.RECONVERGENT B0 ;  /* 0x0000000000007941 */ /* 0x000fea0003800200 */
.L_x_3:
[----:B0--3--:R-:W0:Y:S01]  /*1270*/  SHFL.BFLY PT, R5, R6, 0x10, 0x1f ;  /* 0x0e001f0006057f89 */ /* 0x009e2200000e0000 */
[----:B------:R-:W-:Y:S01]  /*1280*/  BSSY.RECONVERGENT B0, `(.L_x_13) ;  /* 0x000009d000007945 */ /* 0x000fe20003800200 */
[----:B0-----:R-:W-:-:S05]  /*1290*/  FADD.FTZ R5, R5, R6 ;  /* 0x0000000605057221 */ /* 0x001fca0000010000 */
[----:B------:R-:W0:Y:S02]  /*12a0*/  SHFL.BFLY PT, R8, R5, 0x8, 0x1f ;  /* 0x0d001f0005087f89 */ /* 0x000e2400000e0000 */
[----:B0-----:R-:W-:-:S05]  /*12b0*/  FADD.FTZ R8, R5, R8 ;  /* 0x0000000805087221 */ /* 0x001fca0000010000 */
[----:B------:R-:W0:Y:S02]  /*12c0*/  SHFL.BFLY PT, R7, R8, 0x4, 0x1f ;  /* 0x0c801f0008077f89 */ /* 0x000e2400000e0000 */
[----:B0-----:R-:W-:-:S05]  /*12d0*/  FADD.FTZ R7, R8, R7 ;  /* 0x0000000708077221 */ /* 0x001fca0000010000 */
[----:B------:R-:W0:Y:S02]  /*12e0*/  SHFL.BFLY PT, R10, R7, 0x2, 0x1f ;  /* 0x0c401f00070a7f89 */ /* 0x000e2400000e0000 */
[----:B0-----:R-:W-:-:S05]  /*12f0*/  FADD.FTZ R10, R7, R10 ;  /* 0x0000000a070a7221 */ /* 0x001fca0000010000 */
[----:B------:R-:W0:Y:S02]  /*1300*/  SHFL.BFLY PT, R9, R10, 0x1, 0x1f ;  /* 0x0c201f000a097f89 */ /* 0x000e2400000e0000 */
[----:B0-----:R-:W-:-:S05]  /*1310*/  FADD.FTZ R9, R10, R9 ;  /* 0x000000090a097221 */ /* 0x001fca0000010000 */
[----:B------:R-:W-:Y:S01]  /*1320*/  @!P1 STS [R2+0x10], R9 ;  /* 0x0000100902009388 */ /* 0x000fe20000000800 */
[----:B------:R-:W-:Y:S06]  /*1330*/  BAR.SYNC.DEFER_BLOCKING 0x0 ;  /* 0x0000000000007b1d */ /* 0x000fec0000010000 */
[----:B------:R-:W0:Y:S04]  /*1340*/  @!P2 LDS R9, [R4+0x10] ;  /* 0x000010000409a984 */ /* 0x000e280000000800 */
[----:B0-----:R-:W0:Y:S02]  /*1350*/  SHFL.BFLY PT, R6, R9, 0x2, 0x1f ;  /* 0x0c401f0009067f89 */ /* 0x001e2400000e0000 */
[----:B0-----:R-:W-:-:S05]  /*1360*/  FADD.FTZ R6, R6, R9 ;  /* 0x0000000906067221 */ /* 0x001fca0000010000 */
[----:B------:R-:W0:Y:S02]  /*1370*/  SHFL.BFLY PT, R5, R6, 0x1, 0x1f ;  /* 0x0c201f0006057f89 */ /* 0x000e2400000e0000 */
[----:B0-----:R-:W-:-:S06]  /*1380*/  FADD.FTZ R5, R6, R5 ;  /* 0x0000000506057221 */ /* 0x001fcc0000010000 */
[----:B------:R-:W0:Y:S01]  /*1390*/  SHFL.IDX PT, R5, R5, RZ, 0x1f ;  /* 0x00001fff05057589 */ /* 0x000e2200000e0000 */
[----:B------:R-:W-:Y:S05]  /*13a0*/  @P3 BRA `(.L_x_14) ;  /* 0x0000000800283947 */ /* 0x000fea0003800000 */
[----:B------:R-:W-:Y:S01]  /*13b0*/  LOP3.LUT R7, RZ, R17, RZ, 0x33, !PT ;  /* 0x00000011ff077212 */ /* 0x000fe200078e33ff */
[----:B------:R-:W-:Y:S03]  /*13c0*/  BSSY.RECONVERGENT B1, `(.L_x_15) ;  /* 0x0000019000017945 */ /* 0x000fe60003800200 */
[----:B------:R-:W-:-:S04]  /*13d0*/  IADD3 R7, PT, PT, R22, R7, RZ ;  /* 0x0000000716077210 */ /* 0x000fc80007ffe0ff */
[C---:B------:R-:W-:Y:S02]  /*13e0*/  LOP3.LUT R2, R7.reuse, 0x180, RZ, 0xc0, !PT ;  /* 0x0000018007027812 */ /* 0x040fe400078ec0ff */
[----:B------:R-:W-:Y:S02]  /*13f0*/  ISETP.GE.U32.AND P1, PT, R7, 0x180, PT ;  /* 0x000001800700780c */ /* 0x000fe40003f26070 */
[----:B------:R-:W-:Y:S01]  /*1400*/  ISETP.NE.AND P0, PT, R2, 0x180, PT ;  /* 0x000001800200780c */ /* 0x000fe20003f05270 */
[----:B0-----:R-:W-:Y:S01]  /*1410*/  FADD.FTZ R2, R5, 9.9999999747524270788e-07 ;  /* 0x358637bd05027421 */ /* 0x001fe20000010000 */
[----:B------:R-:W-:-:S05]  /*1420*/  MOV R5, R17 ;  /* 0x0000001100057202 */ /* 0x000fca0000000f00 */
[----:B------:R-:W0:Y:S06]  /*1430*/  MUFU.RCP R2, R2 ;  /* 0x0000000200027308 */ /* 0x000e2c0000001000 */
[----:B------:R-:W-:Y:S05]  /*1440*/  @!P0 BRA `(.L_x_16) ;  /* 0x0000000000408947 */ /* 0x000fea0003800000 */
[----:B------:R-:W-:Y:S02]  /*1450*/  LEA.HI R7, R7, 0x1, RZ, 0x19 ;  /* 0x0000000107077811 */ /* 0x000fe400078fc8ff */
[----:B------:R-:W-:Y:S02]  /*1460*/  IADD3 R6, PT, PT, R0, 0x20, RZ ;  /* 0x0000002000067810 */ /* 0x000fe40007ffe0ff */
[----:B------:R-:W-:Y:S02]  /*1470*/  SHF.L.U32 R4, R7, 0x7, RZ ;  /* 0x0000000707047819 */ /* 0x000fe400000006ff */
[----:B------:R-:W-:Y:S02]  /*1480*/  LEA R6, R3, R6, 0x18 ;  /* 0x0000000603067211 */ /* 0x000fe400078ec0ff */
[----:B------:R-:W-:Y:S02]  /*1490*/  LOP3.LUT R7, R7, 0x3, RZ, 0xc0, !PT ;  /* 0x0000000307077812 */ /* 0x000fe400078ec0ff */
[----:B------:R-:W-:Y:S01]  /*14a0*/  LOP3.LUT R4, R4, 0x180, RZ, 0xc0, !PT ;  /* 0x0000018004047812 */ /* 0x000fe200078ec0ff */
[----:B------:R-:W-:Y:S01]  /*14b0*/  IMAD R6, R17, 0x4, R6 ;  /* 0x0000000411067824 */ /* 0x000fe200078e0206 */
[----:B------:R-:W-:-:S02]  /*14c0*/  IADD3 R7, PT, PT, -R7, RZ, RZ ;  /* 0x000000ff07077210 */ /* 0x000fc40007ffe1ff */
[----:B------:R-:W-:-:S07]  /*14d0*/  IADD3 R5, PT, PT, R4, R17, RZ ;  /* 0x0000001104057210 */ /* 0x000fce0007ffe0ff */
.L_x_17:
[----:B------:R-:W0:Y:S01]  /*14e0*/  LDS R9, [R6] ;  /* 0x0000000006097984 */ /* 0x000e220000000800 */
[----:B------:R-:W-:-:S04]  /*14f0*/  IADD3 R7, PT, PT, R7, 0x1, RZ ;  /* 0x0000000107077810 */ /* 0x000fc80007ffe0ff */
[----:B------:R-:W-:Y:S01]  /*1500*/  ISETP.NE.AND P0, PT, R7, RZ, PT ;  /* 0x000000ff0700720c */ /* 0x000fe20003f05270 */
[----:B0-----:R-:W-:-:S05]  /*1510*/  FMUL.FTZ R9, R9, R2 ;  /* 0x0000000209097220 */ /* 0x001fca0000410000 */
[----:B------:R0:W-:Y:S02]  /*1520*/  STS [R6], R9 ;  /* 0x0000000906007388 */ /* 0x0001e40000000800 */
[----:B0-----:R-:W-:-:S05]  /*1530*/  IADD3 R6, PT, PT, R6, 0x200, RZ ;  /* 0x0000020006067810 */ /* 0x001fca0007ffe0ff */
[----:B------:R-:W-:Y:S05]  /*1540*/  @P0 BRA `(.L_x_17) ;  /* 0xfffffffc00e40947 */ /* 0x000fea000383ffff */
.L_x_16:
[----:B------:R-:W-:Y:S05]  /*1550*/  BSYNC.RECONVERGENT B1 ;  /* 0x0000000000017941 */ /* 0x000fea0003800200 */
.L_x_15:
        /* <DEDUP_REMOVED lines=12> */
.L_x_20:
[----:B------:R-:W0:Y:S01]  /*1620*/  LDS R7, [R4+-0x400] ;  /* 0xfffc000004077984 */ /* 0x000e220000000800 */
[----:B------:R-:W-:-:S03]  /*1630*/  IADD3 R5, PT, PT, R5, 0x800, RZ ;  /* 0x0000080005057810 */ /* 0x000fc60007ffe0ff */
[----:B------:R-:W1:Y:S01]  /*1640*/  LDS R9, [R4+-0x200] ;  /* 0xfffe000004097984 */ /* 0x000e620000000800 */
[----:B------:R-:W-:-:S03]  /*1650*/  ISETP.GE.AND P1, PT, R5, R6, PT ;  /* 0x000000060500720c */ /* 0x000fc60003f26270 */
[----:B------:R-:W2:Y:S04]  /*1660*/  LDS R11, [R4] ;  /* 0x00000000040b7984 */ /* 0x000ea80000000800 */
[----:B------:R-:W3:Y:S04]  /*1670*/  LDS R13, [R4+0x200] ;  /* 0x00020000040d7984 */ /* 0x000ee80000000800 */
[----:B------:R-:W4:Y:S04]  /*1680*/  LDS R15, [R4+0x400] ;  /* 0x00040000040f7984 */ /* 0x000f280000000800 */
[----:B------:R-:W5:Y:S04]  /*1690*/  LDS R21, [R4+0x600] ;  /* 0x0006000004157984 */ /* 0x000f680000000800 */
[----:B------:R-:W5:Y:S04]  /*16a0*/  LDS R23, [R4+0x800] ;  /* 0x0008000004177984 */ /* 0x000f680000000800 */
[----:B------:R-:W5:Y:S04]  /*16b0*/  LDS R25, [R4+0xa00] ;  /* 0x000a000004197984 */ /* 0x000f680000000800 */
[----:B------:R-:W5:Y:S04]  /*16c0*/  LDS R27, [R4+0xc00] ;  /* 0x000c0000041b7984 */ /* 0x000f680000000800 */
[----:B------:R-:W5:Y:S04]  /*16d0*/  LDS R29, [R4+0xe00] ;  /* 0x000e0000041d7984 */ /* 0x000f680000000800 */
[----:B------:R-:W5:Y:S01]  /*16e0*/  LDS R31, [R4+0x1000] ;  /* 0x00100000041f7984 */ /* 0x000f620000000800 */
[----:B0-----:R-:W-:-:S03]  /*16f0*/  FMUL.FTZ R7, R2, R7 ;  /* 0x0000000702077220 */ /* 0x001fc60000410000 */
[----:B------:R-:W0:Y:S01]  /*1700*/  LDS R33, [R4+0x1200] ;  /* 0x0012000004217984 */ /* 0x000e220000000800 */
[----:B-1----:R-:W-:-:S03]  /*1710*/  FMUL.FTZ R9, R2, R9 ;  /* 0x0000000902097220 */ /* 0x002fc60000410000 */
[----:B------:R-:W1:Y:S01]  /*1720*/  LDS R35, [R4+0x1400] ;  /* 0x0014000004237984 */ /* 0x000e620000000800 */
[----:B--2---:R-:W-:-:S03]  /*1730*/  FMUL.FTZ R11, R2, R11 ;  /* 0x0000000b020b7220 */ /* 0x004fc60000410000 */
[----:B------:R-:W2:Y:S01]  /*1740*/  LDS R37, [R4+0x1600] ;  /* 0x0016000004257984 */ /* 0x000ea20000000800 */
[----:B---3--:R-:W-:-:S03]  /*1750*/  FMUL.FTZ R13, R2, R13 ;  /* 0x0000000d020d7220 */ /* 0x008fc60000410000 */
[----:B------:R-:W3:Y:S01]  /*1760*/  LDS R39, [R4+0x1800] ;  /* 0x0018000004277984 */ /* 0x000ee20000000800 */
[----:B----4-:R-:W-:-:S03]  /*1770*/  FMUL.FTZ R15, R2, R15 ;  /* 0x0000000f020f7220 */ /* 0x010fc60000410000 */
[----:B------:R-:W4:Y:S01]  /*1780*/  LDS R41, [R4+0x1a00] ;  /* 0x001a000004297984 */ /* 0x000f220000000800 */
[C---:B-----5:R-:W-:Y:S01]  /*1790*/  FMUL.FTZ R21, R2.reuse, R21 ;  /* 0x0000001502157220 */ /* 0x060fe20000410000 */
[C---:B------:R-:W-:Y:S02]  /*17a0*/  FMUL.FTZ R23, R2.reuse, R23 ;  /* 0x0000001702177220 */ /* 0x040fe40000410000 */
[----:B------:R-:W-:Y:S01]  /*17b0*/  STS [R4+-0x400], R7 ;  /* 0xfffc000704007388 */ /* 0x000fe20000000800 */
[----:B------:R-:W-:-:S03]  /*17c0*/  FMUL.FTZ R25, R2, R25 ;  /* 0x0000001902197220 */ /* 0x000fc60000410000 */
[----:B------:R-:W-:Y:S01]  /*17d0*/  STS [R4+-0x200], R9 ;  /* 0xfffe000904007388 */ /* 0x000fe20000000800 */
[----:B------:R-:W-:-:S03]  /*17e0*/  FMUL.FTZ R27, R2, R27 ;  /* 0x0000001b021b7220 */ /* 0x000fc60000410000 */
[----:B------:R-:W-:Y:S01]  /*17f0*/  STS [R4], R11 ;  /* 0x0000000b04007388 */ /* 0x000fe20000000800 */
[----:B------:R-:W-:-:S03]  /*1800*/  FMUL.FTZ R29, R2, R29 ;  /* 0x0000001d021d7220 */ /* 0x000fc60000410000 */
[----:B------:R-:W-:Y:S01]  /*1810*/  STS [R4+0x200], R13 ;  /* 0x0002000d04007388 */ /* 0x000fe20000000800 */
[----:B------:R-:W-:-:S03]  /*1820*/  FMUL.FTZ R31, R2, R31 ;  /* 0x0000001f021f7220 */ /* 0x000fc60000410000 */
[----:B------:R-:W-:Y:S01]  /*1830*/  STS [R4+0x400], R15 ;  /* 0x0004000f04007388 */ /* 0x000fe20000000800 */
[----:B0-----:R-:W-:-:S03]  /*1840*/  FMUL.FTZ R33, R2, R33 ;  /* 0x0000002102217220 */ /* 0x001fc60000410000 */
[----:B------:R-:W-:Y:S01]  /*1850*/  STS [R4+0x600], R21 ;  /* 0x0006001504007388 */ /* 0x000fe20000000800 */
[----:B-1----:R-:W-:-:S03]  /*1860*/  FMUL.FTZ R35, R2, R35 ;  /* 0x0000002302237220 */ /* 0x002fc60000410000 */
[----:B------:R-:W-:Y:S01]  /*1870*/  STS [R4+0x800], R23 ;  /* 0x0008001704007388 */ /* 0x000fe20000000800 */
[----:B--2---:R-:W-:-:S03]  /*1880*/  FMUL.FTZ R37, R2, R37 ;  /* 0x0000002502257220 */ /* 0x004fc60000410000 */
[----:B------:R-:W-:Y:S01]  /*1890*/  STS [R4+0xa00], R25 ;  /* 0x000a001904007388 */ /* 0x000fe20000000800 */
[----:B---3--:R-:W-:-:S03]  /*18a0*/  FMUL.FTZ R39, R2, R39 ;  /* 0x0000002702277220 */ /* 0x008fc60000410000 */
[----:B------:R-:W-:Y:S01]  /*18b0*/  STS [R4+0xc00], R27 ;  /* 0x000c001b04007388 */ /* 0x000fe20000000800 */
[----:B----4-:R-:W-:-:S03]  /*18c0*/  FMUL.FTZ R41, R2, R41 ;  /* 0x0000002902297220 */ /* 0x010fc60000410000 */
[----:B------:R-:W-:Y:S04]  /*18d0*/  STS [R4+0xe00], R29 ;  /* 0x000e001d04007388 */ /* 0x000fe80000000800 */
[----:B------:R-:W-:Y:S04]  /*18e0*/  STS [R4+0x1000], R31 ;  /* 0x0010001f04007388 */ /* 0x000fe80000000800 */
[----:B------:R-:W-:Y:S04]  /*18f0*/  STS [R4+0x1200], R33 ;  /* 0x0012002104007388 */ /* 0x000fe80000000800 */
[----:B------:R-:W-:Y:S04]  /*1900*/  STS [R4+0x1400], R35 ;  /* 0x0014002304007388 */ /* 0x000fe80000000800 */
[----:B------:R-:W-:Y:S04]  /*1910*/  STS [R4+0x1600], R37 ;  /* 0x0016002504007388 */ /* 0x000fe80000000800 */
[----:B------:R-:W-:Y:S04]  /*1920*/  STS [R4+0x1800], R39 ;  /* 0x0018002704007388 */ /* 0x000fe80000000800 */
[----:B------:R0:W-:Y:S02]  /*1930*/  STS [R4+0x1a00], R41 ;  /* 0x001a002904007388 */ /* 0x0001e40000000800 */
[----:B0-----:R-:W-:Y:S01]  /*1940*/  IADD3 R4, PT, PT, R4, 0x2000, RZ ;  /* 0x0000200004047810 */ /* 0x001fe20007ffe0ff */
[----:B------:R-:W-:Y:S06]  /*1950*/  @!P1 BRA `(.L_x_20) ;  /* 0xfffffffc00309947 */ /* 0x000fec000383ffff */
.L_x_19:
[----:B------:R-:W-:Y:S05]  /*1960*/  BSYNC.RECONVERGENT B1 ;  /* 0x0000000000017941 */ /* 0x000fea0003800200 */
.L_x_18:
        /* <DEDUP_REMOVED lines=14> */
[C---:B0-----:R-:W-:Y:S01]  /*1a50*/  FMUL.FTZ R7, R2.reuse, R7 ;  /* 0x0000000702077220 */ /* 0x041fe20000410000 */
[----:B-1----:R-:W-:-:S04]  /*1a60*/  FMUL.FTZ R9, R2, R9 ;  /* 0x0000000902097220 */ /* 0x002fc80000410000 */
[----:B------:R-:W-:Y:S01]  /*1a70*/  STS [R4+-0x400], R7 ;  /* 0xfffc000704007388 */ /* 0x000fe20000000800 */
[----:B--2---:R-:W-:-:S03]  /*1a80*/  FMUL.FTZ R11, R2, R11 ;  /* 0x0000000b020b7220 */ /* 0x004fc60000410000 */
[----:B------:R-:W-:Y:S01]  /*1a90*/  STS [R4+-0x200], R9 ;  /* 0xfffe000904007388 */ /* 0x000fe20000000800 */
[----:B---3--:R-:W-:-:S03]  /*1aa0*/  FMUL.FTZ R13, R2, R13 ;  /* 0x0000000d020d7220 */ /* 0x008fc60000410000 */
[----:B------:R-:W-:Y:S01]  /*1ab0*/  STS [R4], R11 ;  /* 0x0000000b04007388 */ /* 0x000fe20000000800 */
[----:B----4-:R-:W-:-:S03]  /*1ac0*/  FMUL.FTZ R15, R2, R15 ;  /* 0x0000000f020f7220 */ /* 0x010fc60000410000 */
[----:B------:R-:W-:Y:S01]  /*1ad0*/  STS [R4+0x200], R13 ;  /* 0x0002000d04007388 */ /* 0x000fe20000000800 */
[----:B-----5:R-:W-:-:S03]  /*1ae0*/  FMUL.FTZ R21, R2, R21 ;  /* 0x0000001502157220 */ /* 0x020fc60000410000 */
[----:B------:R-:W-:Y:S01]  /*1af0*/  STS [R4+0x400], R15 ;  /* 0x0004000f04007388 */ /* 0x000fe20000000800 */
[----:B------:R-:W-:-:S03]  /*1b00*/  FMUL.FTZ R23, R2, R23 ;  /* 0x0000001702177220 */ /* 0x000fc60000410000 */
[----:B------:R-:W-:Y:S01]  /*1b10*/  STS [R4+0x600], R21 ;  /* 0x0006001504007388 */ /* 0x000fe20000000800 */
[----:B------:R-:W-:-:S03]  /*1b20*/  FMUL.FTZ R25, R2, R25 ;  /* 0x0000001902197220 */ /* 0x000fc60000410000 */
[----:B------:R-:W-:Y:S04]  /*1b30*/  STS [R4+0x800], R23 ;  /* 0x0008001704007388 */ /* 0x000fe80000000800 */
[----:B------:R0:W-:Y:S02]  /*1b40*/  STS [R4+0xa00], R25 ;  /* 0x000a001904007388 */ /* 0x0001e40000000800 */
[----:B0-----:R-:W-:-:S07]  /*1b50*/  IADD3 R4, PT, PT, R4, 0x1000, RZ ;  /* 0x0000100004047810 */ /* 0x001fce0007ffe0ff */
.L_x_22:
[----:B------:R-:W-:Y:S05]  /*1b60*/  BSYNC.RECONVERGENT B1 ;  /* 0x0000000000017941 */ /* 0x000fea0003800200 */
.L_x_21:
[----:B------:R-:W-:-:S13]  /*1b70*/  ISETP.LT.OR P0, PT, R5, R22, P0 ;  /* 0x000000160500720c */ /* 0x000fda0000701670 */
[----:B------:R-:W-:Y:S05]  /*1b80*/  @!P0 BRA `(.L_x_14) ;  /* 0x0000000000308947 */ /* 0x000fea0003800000 */
[----:B------:R-:W0:Y:S04]  /*1b90*/  LDS R5, [R4+-0x400] ;  /* 0xfffc000004057984 */ /* 0x000e280000000800 */
[----:B------:R-:W1:Y:S04]  /*1ba0*/  LDS R7, [R4+-0x200] ;  /* 0xfffe000004077984 */ /* 0x000e680000000800 */
[----:B------:R-:W2:Y:S04]  /*1bb0*/  LDS R9, [R4] ;  /* 0x0000000004097984 */ /* 0x000ea80000000800 */
[----:B------:R-:W3:Y:S01]  /*1bc0*/  LDS R11, [R4+0x200] ;  /* 0x00020000040b7984 */ /* 0x000ee20000000800 */
[-C--:B0-----:R-:W-:Y:S01]  /*1bd0*/  FMUL.FTZ R5, R5, R2.reuse ;  /* 0x0000000205057220 */ /* 0x081fe20000410000 */
[----:B-1----:R-:W-:-:S04]  /*1be0*/  FMUL.FTZ R7, R7, R2 ;  /* 0x0000000207077220 */ /* 0x002fc80000410000 */
[----:B------:R1:W-:Y:S01]  /*1bf0*/  STS [R4+-0x400], R5 ;  /* 0xfffc000504007388 */ /* 0x0003e20000000800 */
[----:B--2---:R-:W-:-:S03]  /*1c00*/  FMUL.FTZ R9, R9, R2 ;  /* 0x0000000209097220 */ /* 0x004fc60000410000 */
[----:B------:R1:W-:Y:S01]  /*1c10*/  STS [R4+-0x200], R7 ;  /* 0xfffe000704007388 */ /* 0x0003e20000000800 */
[----:B---3--:R-:W-:-:S03]  /*1c20*/  FMUL.FTZ R11, R11, R2 ;  /* 0x000000020b0b7220 */ /* 0x008fc60000410000 */
[----:B------:R1:W-:Y:S04]  /*1c30*/  STS [R4], R9 ;  /* 0x0000000904007388 */ /* 0x0003e80000000800 */
[----:B------:R1:W-:Y:S02]  /*1c40*/  STS [R4+0x200], R11 ;  /* 0x0002000b04007388 */ /* 0x0003e40000000800 */
.L_x_14:
[----:B------:R-:W-:Y:S05]  /*1c50*/  BSYNC.RECONVERGENT B0 ;  /* 0x0000000000007941 */ /* 0x000fea0003800200 */
.L_x_13:
[----:B------:R-:W-:Y:S01]  /*1c60*/  BAR.SYNC.DEFER_BLOCKING 0x0 ;  /* 0x0000000000007b1d */ /* 0x000fe20000010000 */
[C---:B------:R-:W-:Y:S01]  /*1c70*/  LOP3.LUT P0, RZ, R17.reuse, 0x3, RZ, 0xc0, !PT ;  /* 0x0000000311ff7812 */ /* 0x040fe2000780c0ff */
[----:B------:R-:W-:Y:S01]  /*1c80*/  HFMA2 R38, -RZ, RZ, 0, 0 ;  /* 0x00000000ff267431 */ /* 0x000fe200000001ff */
[C---:B0-----:R-:W-:Y:S02]  /*1c90*/  LOP3.LUT R2, R17.reuse, 0x3c0, RZ, 0xc0, !PT ;  /* 0x000003c011027812 */ /* 0x041fe400078ec0ff */
[----:B-1----:R-:W-:Y:S02]  /*1ca0*/  CS2R R8, SRZ ;  /* 0x0000000000087805 */ /* 0x002fe4000001ff00 */
[----:B------:R-:W-:Y:S01]  /*1cb0*/  LOP3.LUT R4, R17, 0x3e3, RZ, 0xc0, !PT ;  /* 0x000003e311047812 */ /* 0x000fe200078ec0ff */
[----:B------:R-:W-:Y:S01]  /*1cc0*/  BSSY.RECONVERGENT B0, `(.L_x_23) ;  /* 0x000003e000007945 */ /* 0x000fe20003800200 */
[----:B------:R-:W-:Y:S02]  /*1cd0*/  ISETP.NE.OR P5, PT, R2, 0x40, P0 ;  /* 0x000000400200780c */ /* 0x000fe400007a5670 */
[----:B------:R-:W-:-:S02]  /*1ce0*/  CS2R R6, SRZ ;  /* 0x0000000000067805 */ /* 0x000fc4000001ff00 */
[----:B------:R-:W-:Y:S02]  /*1cf0*/  SHF.R.U32.HI R39, RZ, 0x2, R19 ;  /* 0x00000002ff277819 */ /* 0x000fe40000011613 */
[----:B------:R-:W-:Y:S02]  /*1d00*/  CS2R R12, SRZ ;  /* 0x00000000000c7805 */ /* 0x000fe4000001ff00 */
[----:B------:R-:W-:Y:S02]  /*1d10*/  IADD3 R2, PT, PT, R0, 0x20, RZ ;  /* 0x0000002000027810 */ /* 0x000fe40007ffe0ff */
[----:B------:R-:W-:Y:S02]  /*1d20*/  CS2R R10, SRZ ;  /* 0x00000000000a7805 */ /* 0x000fe4000001ff00 */
[----:B------:R-:W-:Y:S02]  /*1d30*/  ISETP.NE.AND P2, PT, R4, 0x20, PT ;  /* 0x000000200400780c */ /* 0x000fe40003f45270 */
[----:B------:R-:W-:-:S02]  /*1d40*/  CS2R R14, SRZ ;  /* 0x00000000000e7805 */ /* 0x000fc4000001ff00 */
[----:B------:R-:W-:Y:S02]  /*1d50*/  ISETP.NE.AND P3, PT, R4, RZ, PT ;  /* 0x000000ff0400720c */ /* 0x000fe40003f65270 */
[----:B------:R-:W-:Y:S02]  /*1d60*/  CS2R R4, SRZ ;  /* 0x0000000000047805 */ /* 0x000fe4000001ff00 */
[C---:B------:R-:W-:Y:S02]  /*1d70*/  LOP3.LUT P1, RZ, R17.reuse, 0x3c3, RZ, 0xc0, !PT ;  /* 0x000003c311ff7812 */ /* 0x040fe4000782c0ff */
[----:B------:R-:W-:Y:S02]  /*1d80*/  CS2R R20, SRZ ;  /* 0x0000000000147805 */ /* 0x000fe4000001ff00 */
[----:B------:R-:W-:Y:S02]  /*1d90*/  ISETP.GT.U32.AND P4, PT, R17, 0x1f, PT ;  /* 0x0000001f1100780c */ /* 0x000fe40003f84070 */
[----:B------:R-:W-:-:S02]  /*1da0*/  CS2R R22, SRZ ;  /* 0x0000000000167805 */ /* 0x000fc4000001ff00 */
[----:B------:R-:W-:Y:S02]  /*1db0*/  MOV R19, RZ ;  /* 0x000000ff00137202 */ /* 0x000fe40000000f00 */
[----:B------:R-:W-:Y:S02]  /*1dc0*/  CS2R R26, SRZ ;  /* 0x00000000001a7805 */ /* 0x000fe4000001ff00 */
[----:B------:R-:W-:Y:S01]  /*1dd0*/  CS2R R24, SRZ ;  /* 0x0000000000187805 */ /* 0x000fe2000001ff00 */
[----:B------:R-:W-:Y:S01]  /*1de0*/  BAR.SYNC.DEFER_BLOCKING 0x0 ;  /* 0x0000000000007b1d */ /* 0x000fe20000010000 */
[----:B------:R-:W-:Y:S02]  /*1df0*/  CS2R R30, SRZ ;  /* 0x00000000001e7805 */ /* 0x000fe4000001ff00 */
[----:B------:R-:W-:Y:S02]  /*1e00*/  CS2R R28, SRZ ;  /* 0x00000000001c7805 */ /* 0x000fe4000001ff00 */
[----:B------:R-:W-:-:S02]  /*1e10*/  CS2R R32, SRZ ;  /* 0x0000000000207805 */ /* 0x000fc4000001ff00 */
[----:B------:R-:W-:Y:S02]  /*1e20*/  CS2R R36, SRZ ;  /* 0x0000000000247805 */ /* 0x000fe4000001ff00 */
[----:B------:R-:W-:Y:S02]  /*1e30*/  CS2R R34, SRZ ;  /* 0x0000000000227805 */ /* 0x000fe4000001ff00 */
[----:B------:R-:W-:Y:S01]  /*1e40*/  LEA R2, R3, R2, 0x18 ;  /* 0x0000000203027211 */ /* 0x000fe200078ec0ff */
[----:B------:R-:W-:Y:S01]  /*1e50*/  IMAD R41, R16, 0x100, R39 ;  /* 0x0000010010297824 */ /* 0x000fe200078e0227 */
[----:B------:R-:W-:Y:S06]  /*1e60*/  @P5 BRA `(.L_x_24) ;  /* 0x00000000008c5947 */ /* 0x000fec0003800000 */
[----:B------:R-:W-:-:S04]  /*1e70*/  IADD3 R0, PT, PT, R0, 0x20, RZ ;  /* 0x0000002000007810 */ /* 0x000fc80007ffe0ff */
[----:B------:R-:W-:-:S04]  /*1e80*/  LEA R0, R3, R0, 0x18 ;  /* 0x0000000003007211 */ /* 0x000fc800078ec0ff */
[----:B------:R-:W-:-:S05]  /*1e90*/  LEA R0, R41, R0, 0x2 ;  /* 0x0000000029007211 */ /* 0x000fca00078e10ff */
[----:B------:R0:W-:Y:S04]  /*1ea0*/  STS [R0+-0x800], R4 ;  /* 0xfff8000400007388 */ /* 0x0001e80000000800 */
        /* <DEDUP_REMOVED lines=30> */
[----:B------:R0:W-:Y:S02]  /*2090*/  STS [R0+-0x420], R33 ;  /* 0xfffbe02100007388 */ /* 0x0001e40000000800 */
.L_x_24:
[----:B------:R-:W-:Y:S05]  /*20a0*/  BSYNC.RECONVERGENT B0 ;  /* 0x0000000000007941 */ /* 0x000fea0003800200 */
.L_x_23:
[----:B------:R-:W-:Y:S01]  /*20b0*/  BAR.SYNC.DEFER_BLOCKING 0x0 ;  /* 0x0000000000007b1d */ /* 0x000fe20000010000 */
[----:B0-----:R-:W-:-:S05]  /*20c0*/  LEA R0, R41, R2, 0x2 ;  /* 0x0000000229007211 */ /* 0x001fca00078e10ff */
[----:B------:R-:W-:Y:S04]  /*20d0*/  BSSY.RECONVERGENT B0, `(.L_x_25) ;  /* 0x0000042000007945 */ /* 0x000fe80003800200 */
[----:B------:R-:W-:Y:S05]  /*20e0*/  @P1 BRA `(.L_x_26) ;  /* 0x0000000400001947 */ /* 0x000fea0003800000 */
[----:B------:R-:W0:Y:S04]  /*20f0*/  LDS R3, [R0] ;  /* 0x0000000000037984 */ /* 0x000e280000000800 */
[----:B------:R-:W1:Y:S04]  /*2100*/  LDS R16, [R0+0x20] ;  /* 0x0000200000107984 */ /* 0x000e680000000800 */
[----:B------:R-:W2:Y:S04]  /*2110*/  LDS R40, [R0+0x40] ;  /* 0x0000400000287984 */ /* 0x000ea80000000800 */
[----:B------:R-:W3:Y:S04]  /*2120*/  LDS R41, [R0+0xa0] ;  /* 0x0000a00000297984 */ /* 0x000ee80000000800 */
[----:B------:R-:W4:Y:S04]  /*2130*/  LDS R43, [R0+0xc0] ;  /* 0x0000c000002b7984 */ /* 0x000f280000000800 */
[----:B------:R-:W5:Y:S01]  /*2140*/  LDS R42, [R0+0x140] ;  /* 0x00014000002a7984 */ /* 0x000f620000000800 */
[----:B0-----:R-:W-:-:S03]  /*2150*/  FADD.FTZ R4, R4, R3 ;  /* 0x0000000304047221 */ /* 0x001fc60000010000 */
[----:B------:R-:W0:Y:S01]  /*2160*/  LDS R3, [R0+0x60] ;  /* 0x0000600000037984 */ /* 0x000e220000000800 */
[----:B-1----:R-:W-:-:S03]  /*2170*/  FADD.FTZ R5, R5, R16 ;  /* 0x0000001005057221 */ /* 0x002fc60000010000 */
[----:B------:R-:W1:Y:S01]  /*2180*/  LDS R16, [R0+0x80] ;  /* 0x0000800000107984 */ /* 0x000e620000000800 */
[----:B--2---:R-:W-:-:S03]  /*2190*/  FADD.FTZ R9, R9, R40 ;  /* 0x0000002809097221 */ /* 0x004fc60000010000 */
[----:B------:R-:W2:Y:S01]  /*21a0*/  LDS R40, [R0+0x120] ;  /* 0x0001200000287984 */ /* 0x000ea20000000800 */
[----:B---3--:R-:W-:-:S03]  /*21b0*/  FADD.FTZ R6, R6, R41 ;  /* 0x0000002906067221 */ /* 0x008fc60000010000 */
[----:B------:R-:W3:Y:S01]  /*21c0*/  LDS R41, [R0+0x160] ;  /* 0x0001600000297984 */ /* 0x000ee20000000800 */
[----:B----4-:R-:W-:-:S03]  /*21d0*/  FADD.FTZ R38, R38, R43 ;  /* 0x0000002b26267221 */ /* 0x010fc60000010000 */
[----:B------:R-:W4:Y:S01]  /*21e0*/  LDS R43, [R0+0x200] ;  /* 0x00020000002b7984 */ /* 0x000f220000000800 */
[----:B-----5:R-:W-:-:S03]  /*21f0*/  FADD.FTZ R15, R15, R42 ;  /* 0x0000002a0f0f7221 */ /* 0x020fc60000010000 */
        /* <DEDUP_REMOVED lines=21> */
[----:B----4-:R-:W-:Y:S01]  /*2350*/  FADD.FTZ R28, R28, R43 ;  /* 0x0000002b1c1c7221 */ /* 0x010fe20000010000 */
[----:B-----5:R-:W-:Y:S01]  /*2360*/  FADD.FTZ R33, R33, R42 ;  /* 0x0000002a21217221 */ /* 0x020fe20000010000 */
[----:B0-----:R-:W-:Y:S02]  /*2370*/  FADD.FTZ R20, R20, R3 ;  /* 0x0000000314147221 */ /* 0x001fe40000010000 */
[----:B------:R-:W0:Y:S01]  /*2380*/  LDS R3, [R0+0x260] ;  /* 0x0002600000037984 */ /* 0x000e220000000800 */
[----:B-1----:R-:W-:-:S03]  /*2390*/  FADD.FTZ R21, R21, R16 ;  /* 0x0000001015157221 */ /* 0x002fc60000010000 */
[----:B------:R-:W1:Y:S01]  /*23a0*/  LDS R16, [R0+0x220] ;  /* 0x0002200000107984 */ /* 0x000e620000000800 */
[----:B--2---:R-:W-:-:S03]  /*23b0*/  FADD.FTZ R25, R25, R40 ;  /* 0x0000002819197221 */ /* 0x004fc60000010000 */
[----:B------:R-:W2:Y:S01]  /*23c0*/  LDS R40, [R0+0x300] ;  /* 0x0003000000287984 */ /* 0x000ea20000000800 */
[----:B---3--:R-:W-:-:S03]  /*23d0*/  FADD.FTZ R26, R26, R41 ;  /* 0x000000291a1a7221 */ /* 0x008fc60000010000 */
[----:B------:R-:W3:Y:S01]  /*23e0*/  LDS R41, [R0+0x320] ;  /* 0x0003200000297984 */ /* 0x000ee20000000800 */
        /* <DEDUP_REMOVED lines=12> */
[----:B--2---:R-:W-:Y:S01]  /*24b0*/  FADD.FTZ R35, R35, R40 ;  /* 0x0000002823237221 */ /* 0x004fe20000010000 */
[----:B---3--:R-:W-:Y:S01]  /*24c0*/  FADD.FTZ R36, R36, R41 ;  /* 0x0000002924247221 */ /* 0x008fe20000010000 */
[----:B0-----:R-:W-:Y:S01]  /*24d0*/  FADD.FTZ R34, R34, R3 ;  /* 0x0000000322227221 */ /* 0x001fe20000010000 */
[----:B-1----:R-:W-:-:S07]  /*24e0*/  FADD.FTZ R37, R37, R16 ;  /* 0x0000001025257221 */ /* 0x002fce0000010000 */
.L_x_26:
[----:B------:R-:W-:Y:S05]  /*24f0*/  BSYNC.RECONVERGENT B0 ;  /* 0x0000000000007941 */ /* 0x000fea0003800200 */
.L_x_25:
[----:B------:R-:W-:Y:S06]  /*2500*/  BAR.SYNC.DEFER_BLOCKING 0x0 ;  /* 0x0000000000007b1d */ /* 0x000fec0000010000 */
[----:B------:R-:W-:Y:S04]  /*2510*/  BSSY.RECONVERGENT B0, `(.L_x_27) ;  /* 0x0000023000007945 */ /* 0x000fe80003800200 */
[----:B------:R-:W-:Y:S05]  /*2520*/  @P2 BRA `(.L_x_28) ;  /* 0x0000000000842947 */ /* 0x000fea0003800000 */
[----:B------:R-:W-:-:S05]  /*2530*/  LEA R2, R39, R2, 0x2 ;  /* 0x0000000227027211 */ /* 0x000fca00078e10ff */
[----:B------:R0:W-:Y:S04]  /*2540*/  STS [R2], R4 ;  /* 0x0000000402007388 */ /* 0x0001e80000000800 */
[----:B------:R0:W-:Y:S04]  /*2550*/  STS [R2+0x20], R5 ;  /* 0x0000200502007388 */ /* 0x0001e80000000800 */
        /* <DEDUP_REMOVED lines=29> */
[----:B------:R0:W-:Y:S02]  /*2730*/  STS [R2+0x3e0], R33 ;  /* 0x0003e02102007388 */ /* 0x0001e40000000800 */
.L_x_28:
[----:B------:R-:W-:Y:S05]  /*2740*/  BSYNC.RECONVERGENT B0 ;  /* 0x0000000000007941 */ /* 0x000fea0003800200 */
.L_x_27:
[----:B------:R-:W-:Y:S06]  /*2750*/  BAR.SYNC.DEFER_BLOCKING 0x0 ;  /* 0x0000000000007b1d */ /* 0x000fec0000010000 */
[----:B------:R-:W-:Y:S04]  /*2760*/  BSSY.RECONVERGENT B0, `(.L_x_29) ;  /* 0x0000042000007945 */ /* 0x000fe80003800200 */
[----:B------:R-:W-:Y:S05]  /*2770*/  @P3 BRA `(.L_x_30) ;  /* 0x0000000400003947 */ /* 0x000fea0003800000 */
[----:B------:R-:W1:Y:S04]  /*2780*/  LDS R3, [R0] ;  /* 0x0000000000037984 */ /* 0x000e680000000800 */
[----:B0-----:R-:W0:Y:S04]  /*2790*/  LDS R2, [R0+0x20] ;  /* 0x0000200000027984 */ /* 0x001e280000000800 */
[----:B------:R-:W2:Y:S04]  /*27a0*/  LDS R16, [R0+0x40] ;  /* 0x0000400000107984 */ /* 0x000ea80000000800 */
[----:B------:R-:W3:Y:S04]  /*27b0*/  LDS R39, [R0+0xa0] ;  /* 0x0000a00000277984 */ /* 0x000ee80000000800 */
[----:B------:R-:W4:Y:S04]  /*27c0*/  LDS R41, [R0+0xc0] ;  /* 0x0000c00000297984 */ /* 0x000f280000000800 */
[----:B------:R-:W5:Y:S04]  /*27d0*/  LDS R40, [R0+0x120] ;  /* 0x0001200000287984 */ /* 0x000f680000000800 */
[----:B------:R-:W5:Y:S04]  /*27e0*/  LDS R43, [R0+0x100] ;  /* 0x00010000002b7984 */ /* 0x000f680000000800 */
[----:B------:R-:W5:Y:S01]  /*27f0*/  LDS R42, [R0+0x2c0] ;  /* 0x0002c000002a7984 */ /* 0x000f620000000800 */
[----:B-1----:R-:W-:-:S03]  /*2800*/  FADD.FTZ R4, R4, R3 ;  /* 0x0000000304047221 */ /* 0x002fc60000010000 */
[----:B------:R-:W1:Y:S01]  /*2810*/  LDS R3, [R0+0x60] ;  /* 0x0000600000037984 */ /* 0x000e620000000800 */
[----:B0-----:R-:W-:-:S03]  /*2820*/  FADD.FTZ R5, R5, R2 ;  /* 0x0000000205057221 */ /* 0x001fc60000010000 */
[----:B------:R-:W0:Y:S01]  /*2830*/  LDS R2, [R0+0x80] ;  /* 0x0000800000027984 */ /* 0x000e220000000800 */
        /* <DEDUP_REMOVED lines=8> */
[----:B------:R-:W-:-:S03]  /*28c0*/  FADD.FTZ R12, R12, R43 ;  /* 0x0000002b0c0c7221 */ /* 0x000fc60000010000 */
[----:B------:R-:W5:Y:S01]  /*28d0*/  LDS R43, [R0+0x200] ;  /* 0x00020000002b7984 */ /* 0x000f620000000800 */
[----:B------:R-:W-:-:S03]  /*28e0*/  FADD.FTZ R31, R31, R42 ;  /* 0x0000002a1f1f7221 */ /* 0x000fc60000010000 */
        /* <DEDUP_REMOVED lines=15> */
[----:B------:R-:W-:Y:S01]  /*29e0*/  FADD.FTZ R33, R33, R42 ;  /* 0x0000002a21217221 */ /* 0x000fe20000010000 */
[----:B-1----:R-:W-:Y:S02]  /*29f0*/  FADD.FTZ R10, R10, R3 ;  /* 0x000000030a0a7221 */ /* 0x002fe40000010000 */
        /* <DEDUP_REMOVED lines=18> */
[----:B---3--:R-:W-:Y:S01]  /*2b20*/  FADD.FTZ R28, R28, R39 ;  /* 0x000000271c1c7221 */ /* 0x008fe20000010000 */
[----:B----4-:R-:W-:Y:S01]  /*2b30*/  FADD.FTZ R34, R34, R41 ;  /* 0x0000002922227221 */ /* 0x010fe20000010000 */
[----:B-----5:R-:W-:Y:S01]  /*2b40*/  FADD.FTZ R35, R35, R40 ;  /* 0x0000002823237221 */ /* 0x020fe20000010000 */
[----:B-1----:R-:W-:Y:S01]  /*2b50*/  FADD.FTZ R32, R32, R3 ;  /* 0x0000000320207221 */ /* 0x002fe20000010000 */
[----:B0-----:R-:W-:Y:S01]  /*2b60*/  FADD.FTZ R29, R29, R2 ;  /* 0x000000021d1d7221 */ /* 0x001fe20000010000 */
[----:B--2---:R-:W-:-:S07]  /*2b70*/  FADD.FTZ R37, R37, R16 ;  /* 0x0000001025257221 */ /* 0x004fce0000010000 */
.L_x_30:
[----:B------:R-:W-:Y:S05]  /*2b80*/  BSYNC.RECONVERGENT B0 ;  /* 0x0000000000007941 */ /* 0x000fea0003800200 */
.L_x_29:
[----:B------:R-:W-:Y:S06]  /*2b90*/  BAR.SYNC.DEFER_BLOCKING 0x0 ;  /* 0x0000000000007b1d */ /* 0x000fec0000010000 */
[----:B------:R-:W-:Y:S05]  /*2ba0*/  @P4 EXIT ;  /* 0x000000000000494d */ /* 0x000fea0003800000 */
[----:B------:R-:W1:Y:S01]  /*2bb0*/  S2R R3, SR_CTAID.X ;  /* 0x0000000000037919 */ /* 0x000e620000002500 */
[----:B------:R-:W1:Y:S01]  /*2bc0*/  LDCU UR4, c[0x0][0x370] ;  /* 0x00006e00ff0477ac */ /* 0x000e620008000800 */
[----:B------:R-:W2:Y:S01]  /*2bd0*/  LDCU UR5, c[0x0][0x378] ;  /* 0x00006f00ff0577ac */ /* 0x000ea20008000800 */
[----:B-1----:R-:W-:-:S04]  /*2be0*/  IMAD R18, R18, UR4, R3 ;  /* 0x0000000412127c24 */ /* 0x002fc8000f8e0203 */
[----:B--2---:R-:W-:Y:S01]  /*2bf0*/  IMAD R18, R18, UR5, RZ ;  /* 0x0000000512127c24 */ /* 0x004fe2000f8e02ff */
[----:B------:R-:W-:Y:S06]  /*2c00*/  @P0 EXIT ;  /* 0x000000000000094d */ /* 0x000fec0003800000 */
[----:B------:R-:W1:Y:S01]  /*2c10*/  S2UR UR4, SR_CTAID.Z ;  /* 0x00000000000479c3 */ /* 0x000e620000002700 */
[----:B------:R-:W2:Y:S01]  /*2c20*/  LDCU.64 UR6, c[0x0][0x380] ;  /* 0x00007000ff0677ac */ /* 0x000ea20008000a00 */
[----:B------:R-:W-:Y:S02]  /*2c30*/  SHF.L.U32 R18, R18, 0x8, RZ ;  /* 0x0000000812127819 */ /* 0x000fe400000006ff */
[----:B------:R-:W-:Y:S02]  /*2c40*/  SHF.R.U32.HI R17, RZ, 0x2, R17 ;  /* 0x00000002ff117819 */ /* 0x000fe40000011611 */
[----:B0-----:R-:W-:Y:S02]  /*2c50*/  F2FP.BF16.F32.PACK_AB R4, R5, R4 ;  /* 0x000000040504723e */ /* 0x001fe400000010ff */
[----:B------:R-:W-:Y:S02]  /*2c60*/  F2FP.BF16.F32.PACK_AB R8, R8, R9 ;  /* 0x000000090808723e */ /* 0x000fe400000010ff */
[----:B------:R-:W-:-:S02]  /*2c70*/  F2FP.BF16.F32.PACK_AB R6, R6, R7 ;  /* 0x000000070606723e */ /* 0x000fc400000010ff */
[----:B------:R-:W-:Y:S02]  /*2c80*/  PRMT R5, R8, 0x7632, R5 ;  /* 0x0000763208057816 */ /* 0x000fe40000000005 */
[----:B------:R-:W-:Y:S02]  /*2c90*/  F2FP.BF16.F32.PACK_AB R13, R13, R38 ;  /* 0x000000260d0d723e */ /* 0x000fe400000010ff */
[----:B------:R-:W-:Y:S02]  /*2ca0*/  F2FP.BF16.F32.PACK_AB R11, R11, R12 ;  /* 0x0000000c0b0b723e */ /* 0x000fe400000010ff */
[----:B------:R-:W-:Y:S02]  /*2cb0*/  F2FP.BF16.F32.PACK_AB R10, R10, R15 ;  /* 0x0000000f0a0a723e */ /* 0x000fe400000010ff */
[----:B------:R-:W-:Y:S02]  /*2cc0*/  F2FP.BF16.F32.PACK_AB R20, R20, R21 ;  /* 0x000000151414723e */ /* 0x000fe400000010ff */
[----:B------:R-:W-:Y:S01]  /*2cd0*/  PRMT R7, R6, 0x7632, R7 ;  /* 0x0000763206077816 */ /* 0x000fe20000000007 */
[----:B-1----:R-:W-:Y:S01]  /*2ce0*/  USHF.L.U32 UR4, UR4, 0x8, URZ ;  /* 0x0000000804047899 */ /* 0x002fe200080006ff */
[----:B------:R-:W-:-:S02]  /*2cf0*/  F2FP.BF16.F32.PACK_AB R19, R22, R19 ;  /* 0x000000131613723e */ /* 0x000fc400000010ff */
[----:B------:R-:W-:Y:S02]  /*2d00*/  F2FP.BF16.F32.PACK_AB R14, R27, R14 ;  /* 0x0000000e1b0e723e */ /* 0x000fe400000010ff */
[----:B------:R-:W-:Y:S02]  /*2d10*/  F2FP.BF16.F32.PACK_AB R24, R24, R25 ;  /* 0x000000191818723e */ /* 0x000fe400000010ff */
[----:B------:R-:W-:Y:S02]  /*2d20*/  IADD3 R17, P0, P1, R17, UR4, R18 ;  /* 0x0000000411117c10 */ /* 0x000fe4000f91e012 */
[----:B------:R-:W-:Y:S02]  /*2d30*/  F2FP.BF16.F32.PACK_AB R23, R23, R26 ;  /* 0x0000001a1717723e */ /* 0x000fe400000010ff */
[----:B------:R-:W-:Y:S02]  /*2d40*/  IADD3.X R0, PT, PT, RZ, RZ, RZ, P0, P1 ;  /* 0x000000ffff007210 */ /* 0x000fe400007e24ff */
[----:B--2---:R-:W-:-:S02]  /*2d50*/  LEA R2, P0, R17, UR6, 0x1 ;  /* 0x0000000611027c11 */ /* 0x004fc4000f8008ff */
[----:B------:R-:W-:Y:S02]  /*2d60*/  F2FP.BF16.F32.PACK_AB R30, R30, R31 ;  /* 0x0000001f1e1e723e */ /* 0x000fe400000010ff */
[--C-:B------:R-:W-:Y:S02]  /*2d70*/  LEA.HI.X R3, R17, UR7, R0.reuse, 0x1, P0 ;  /* 0x0000000711037c11 */ /* 0x100fe400080f0c00 */
[----:B------:R-:W-:Y:S02]  /*2d80*/  PRMT R0, R4, 0x7632, R0 ;  /* 0x0000763204007816 */ /* 0x000fe40000000000 */
[----:B------:R-:W-:Y:S01]  /*2d90*/  F2FP.BF16.F32.PACK_AB R29, R32, R29 ;  /* 0x0000001d201d723e */ /* 0x000fe200000010ff */
[----:B------:R0:W-:Y:S01]  /*2da0*/  STG.E.U16 desc[UR36][R2.64], R4 ;  /* 0x0000000402007986 */ /* 0x0001e2000c101524 */
[----:B------:R-:W-:Y:S02]  /*2db0*/  F2FP.BF16.F32.PACK_AB R28, R37, R28 ;  /* 0x0000001c251c723e */ /* 0x000fe400000010ff */
[----:B------:R-:W-:Y:S01]  /*2dc0*/  F2FP.BF16.F32.PACK_AB R34, R34, R35 ;  /* 0x000000232222723e */ /* 0x000fe200000010ff */
[----:B------:R1:W-:Y:S01]  /*2dd0*/  STG.E.U16 desc[UR36][R2.64+0x10], R0 ;  /* 0x0000100002007986 */ /* 0x0003e2000c101524 */
[----:B------:R-:W-:-:S03]  /*2de0*/  F2FP.BF16.F32.PACK_AB R33, R33, R36 ;  /* 0x000000242121723e */ /* 0x000fc600000010ff */
[----:B------:R2:W-:Y:S04]  /*2df0*/  STG.E.U16 desc[UR36][R2.64+0x30], R5 ;  /* 0x0000300502007986 */ /* 0x0005e8000c101524 */
[----:B------:R3:W-:Y:S01]  /*2e00*/  STG.E.U16 desc[UR36][R2.64+0x40], R6 ;  /* 0x0000400602007986 */ /* 0x0007e2000c101524 */
[----:B0-----:R-:W-:Y:S02]  /*2e10*/  PRMT R4, R11, 0x7632, R4 ;  /* 0x000076320b047816 */ /* 0x001fe40000000004 */
[----:B-1----:R-:W-:Y:S01]  /*2e20*/  PRMT R0, R13, 0x7632, R0 ;  /* 0x000076320d007816 */ /* 0x002fe20000000000 */
[----:B------:R0:W-:Y:S01]  /*2e30*/  STG.E.U16 desc[UR36][R2.64+0x50], R7 ;  /* 0x0000500702007986 */ /* 0x0001e2000c101524 */
[----:B--2---:R-:W-:-:S03]  /*2e40*/  PRMT R5, R10, 0x7632, R5 ;  /* 0x000076320a057816 */ /* 0x004fc60000000005 */
[----:B------:R1:W-:Y:S01]  /*2e50*/  STG.E.U16 desc[UR36][R2.64+0x70], R0 ;  /* 0x0000700002007986 */ /* 0x0003e2000c101524 */
[----:B---3--:R-:W-:-:S03]  /*2e60*/  PRMT R6, R20, 0x7632, R6 ;  /* 0x0000763214067816 */ /* 0x008fc60000000006 */
[----:B------:R2:W-:Y:S04]  /*2e70*/  STG.E.U16 desc[UR36][R2.64+0x90], R4 ;  /* 0x0000900402007986 */ /* 0x0005e8000c101524 */
[----:B------:R3:W-:Y:S01]  /*2e80*/  STG.E.U16 desc[UR36][R2.64+0xb0], R5 ;  /* 0x0000b00502007986 */ /* 0x0007e2000c101524 */
[----:B0-----:R-:W-:-:S03]  /*2e90*/  PRMT R7, R33, 0x7632, R7 ;  /* 0x0000763221077816 */ /* 0x001fc60000000007 */
[----:B------:R0:W-:Y:S01]  /*2ea0*/  STG.E.U16 desc[UR36][R2.64+0xd0], R6 ;  /* 0x0000d00602007986 */ /* 0x0001e2000c101524 */
[----:B-1----:R-:W-:Y:S02]  /*2eb0*/  PRMT R0, R19, 0x7632, R0 ;  /* 0x0000763213007816 */ /* 0x002fe40000000000 */
[----:B--2---:R-:W-:Y:S01]  /*2ec0*/  PRMT R4, R14, 0x7632, R4 ;  /* 0x000076320e047816 */ /* 0x004fe20000000004 */
[----:B------:R-:W-:Y:S01]  /*2ed0*/  STG.E.U16 desc[UR36][R2.64+0x20], R8 ;  /* 0x0000200802007986 */ /* 0x000fe2000c101524 */
[----:B---3--:R-:W-:-:S03]  /*2ee0*/  PRMT R5, R24, 0x7632, R5 ;  /* 0x0000763218057816 */ /* 0x008fc60000000005 */
[----:B------:R1:W-:Y:S01]  /*2ef0*/  STG.E.U16 desc[UR36][R2.64+0xf0], R0 ;  /* 0x0000f00002007986 */ /* 0x0003e2000c101524 */
[----:B0-----:R-:W-:-:S03]  /*2f00*/  PRMT R6, R23, 0x7632, R6 ;  /* 0x0000763217067816 */ /* 0x001fc60000000006 */
[----:B------:R0:W-:Y:S04]  /*2f10*/  STG.E.U16 desc[UR36][R2.64+0x110], R4 ;  /* 0x0001100402007986 */ /* 0x0001e8000c101524 */
[----:B------:R2:W-:Y:S04]  /*2f20*/  STG.E.U16 desc[UR36][R2.64+0x130], R5 ;  /* 0x0001300502007986 */ /* 0x0005e8000c101524 */
[----:B------:R3:W-:Y:S01]  /*2f30*/  STG.E.U16 desc[UR36][R2.64+0x150], R6 ;  /* 0x0001500602007986 */ /* 0x0007e2000c101524 */
[----:B-1----:R-:W-:Y:S02]  /*2f40*/  PRMT R0, R30, 0x7632, R0 ;  /* 0x000076321e007816 */ /* 0x002fe40000000000 */
[----:B0-----:R-:W-:Y:S01]  /*2f50*/  PRMT R4, R29, 0x7632, R4 ;  /* 0x000076321d047816 */ /* 0x001fe20000000004 */
[----:B------:R-:W-:Y:S01]  /*2f60*/  STG.E.U16 desc[UR36][R2.64+0x60], R13 ;  /* 0x0000600d02007986 */ /* 0x000fe2000c101524 */
[----:B--2---:R-:W-:-:S03]  /*2f70*/  PRMT R5, R28, 0x7632, R5 ;  /* 0x000076321c057816 */ /* 0x004fc60000000005 */
[----:B------:R-:W-:Y:S01]  /*2f80*/  STG.E.U16 desc[UR36][R2.64+0x80], R11 ;  /* 0x0000800b02007986 */ /* 0x000fe2000c101524 */
[----:B---3--:R-:W-:-:S03]  /*2f90*/  PRMT R6, R34, 0x7632, R6 ;  /* 0x0000763222067816 */ /* 0x008fc60000000006 */
[----:B------:R-:W-:Y:S04]  /*2fa0*/  STG.E.U16 desc[UR36][R2.64+0xa0], R10 ;  /* 0x0000a00a02007986 */ /* 0x000fe8000c101524 */
        /* <DEDUP_REMOVED lines=14> */
[----:B------:R-:W-:Y:S01]  /*3090*/  STG.E.U16 desc[UR36][R2.64+0x1f0], R7 ;  /* 0x0001f00702007986 */ /* 0x000fe2000c101524 */
[----:B------:R-:W-:Y:S05]  /*30a0*/  EXIT ;  /* 0x000000000000794d */ /* 0x000fea0003800000 */
.L_x_2:
[----:B------:R-:W-:Y:S01]  /*30b0*/  HFMA2 R12, -RZ, RZ, 0, 9.5367431640625e-07 ;  /* 0x00000010ff0c7431 */ /* 0x000fe200000001ff */
[----:B------:R-:W-:Y:S02]  /*30c0*/  MOV R11, 0x1f ;  /* 0x0000001f000b7802 */ /* 0x000fe40000000f00 */
[----:B------:R-:W-:-:S07]  /*30d0*/  MOV R15, 0xffffffff ;  /* 0xffffffff000f7802 */ /* 0x000fce0000000f00 */
[----:B------:R-:W-:Y:S05]  /*30e0*/  WARPSYNC.COLLECTIVE R15, `(.L_x_31) ;  /* 0x000000000f087348 */ /* 0x000fea0003c00000 */
[----:B------:R0:W1:Y:S02]  /*30f0*/  SHFL.BFLY P6, R14, R13, R12, R11 ;  /* 0x0c00000c0d0e7389 */ /* 0x00006400000c000b */
[----:B01----:R-:W-:Y:S05]  /*3100*/  ENDCOLLECTIVE ;  /* 0x000000000000791b */ /* 0x003fea0003800000 */
.L_x_31:
[----:B------:R-:W-:Y:S01]  /*3110*/  HFMA2 R12, -RZ, RZ, 0, 4.76837158203125e-07 ;  /* 0x00000008ff0c7431 */ /* 0x000fe200000001ff */
[----:B------:R-:W-:-:S04]  /*3120*/  FMNMX.FTZ R0, R14, -3.40282346638528859812e+38, !PT ;  /* 0xff7fffff0e007809 */ /* 0x000fc80007810000 */
[----:B------:R-:W-:-:S07]  /*3130*/  MOV R13, R0 ;  /* 0x00000000000d7202 */ /* 0x000fce0000000f00 */
[----:B------:R-:W-:Y:S05]  /*3140*/  WARPSYNC.COLLECTIVE R15, `(.L_x_32) ;  /* 0x000000000f087348 */ /* 0x000fea0003c00000 */
[----:B------:R0:W1:Y:S02]  /*3150*/  SHFL.BFLY P6, R14, R13, R12, R11 ;  /* 0x0c00000c0d0e7389 */ /* 0x00006400000c000b */
[----:B01----:R-:W-:Y:S05]  /*3160*/  ENDCOLLECTIVE ;  /* 0x000000000000791b */ /* 0x003fea0003800000 */
.L_x_32:
[----:B------:R-:W-:Y:S01]  /*3170*/  HFMA2 R12, -RZ, RZ, 0, 2.384185791015625e-07 ;  /* 0x00000004ff0c7431 */ /* 0x000fe200000001ff */
[----:B------:R-:W-:-:S04]  /*3180*/  FMNMX.FTZ R2, R0, R14, !PT ;  /* 0x0000000e00027209 */ /* 0x000fc80007810000 */
[----:B------:R-:W-:-:S07]  /*3190*/  MOV R13, R2 ;  /* 0x00000002000d7202 */ /* 0x000fce0000000f00 */
[----:B------:R-:W-:Y:S05]  /*31a0*/  WARPSYNC.COLLECTIVE R15, `(.L_x_33) ;  /* 0x000000000f087348 */ /* 0x000fea0003c00000 */
[----:B------:R0:W1:Y:S02]  /*31b0*/  SHFL.BFLY P6, R14, R13, R12, R11 ;  /* 0x0c00000c0d0e7389 */ /* 0x00006400000c000b */
[----:B01----:R-:W-:Y:S05]  /*31c0*/  ENDCOLLECTIVE ;  /* 0x000000000000791b */ /* 0x003fea0003800000 */
.L_x_33:
[----:B------:R-:W-:Y:S01]  /*31d0*/  HFMA2 R12, -RZ, RZ, 0, 1.1920928955078125e-07 ;  /* 0x00000002ff0c7431 */ /* 0x000fe200000001ff */
[----:B------:R-:W-:-:S04]  /*31e0*/  FMNMX.FTZ R3, R2, R14, !PT ;  /* 0x0000000e02037209 */ /* 0x000fc80007810000 */
[----:B------:R-:W-:-:S07]  /*31f0*/  MOV R13, R3 ;  /* 0x00000003000d7202 */ /* 0x000fce0000000f00 */
[----:B------:R-:W-:Y:S05]  /*3200*/  WARPSYNC.COLLECTIVE R15, `(.L_x_34) ;  /* 0x000000000f087348 */ /* 0x000fea0003c00000 */
[----:B------:R0:W1:Y:S02]  /*3210*/  SHFL.BFLY P6, R14, R13, R12, R11 ;  /* 0x0c00000c0d0e7389 */ /* 0x00006400000c000b */
[----:B01----:R-:W-:Y:S05]  /*3220*/  ENDCOLLECTIVE ;  /* 0x000000000000791b */ /* 0x003fea0003800000 */
.L_x_34:
[----:B------:R-:W-:Y:S01]  /*3230*/  HFMA2 R12, -RZ, RZ, 0, 5.9604644775390625e-08 ;  /* 0x00000001ff0c7431 */ /* 0x000fe200000001ff */
[----:B------:R-:W-:-:S04]  /*3240*/  FMNMX.FTZ R4, R3, R14, !PT ;  /* 0x0000000e03047209 */ /* 0x000fc80007810000 */
[----:B------:R-:W-:-:S07]  /*3250*/  MOV R13, R4 ;  /* 0x00000004000d7202 */ /* 0x000fce0000000f00 */
[----:B------:R-:W-:Y:S05]  /*3260*/  WARPSYNC.COLLECTIVE R15, `(.L_x_35) ;  /* 0x000000000f087348 */ /* 0x000fea0003c00000 */
[----:B------:R0:W1:Y:S02]  /*3270*/  SHFL.BFLY P6, R14, R13, R12, R11 ;  /* 0x0c00000c0d0e7389 */ /* 0x00006400000c000b */
[----:B01----:R-:W-:Y:S05]  /*3280*/  ENDCOLLECTIVE ;  /* 0x000000000000791b */ /* 0x003fea0003800000 */
.L_x_35:
[----:B------:R-:W-:Y:S05]  /*3290*/  BRA `(.L_x_36) ;  /* 0xffffffd000187947 */ /* 0x000fea000383ffff */
.L_x_37:
[----:B------:R-:W-:-:S00]  /*32a0*/  BRA `(.L_x_37) ;  /* 0xfffffffc00fc7947 */ /* 0x000fc0000383ffff */
[----:B------:R-:W-:-:S00]  /*32b0*/  NOP ;  /* 0x0000000000007918 */ /* 0x000fc00000000000 */
        /* <DEDUP_REMOVED lines=12> */
.L_x_25572:


//--------------------- .text._ZN4vllm25paged_attention_v1_kernelI13__nv_bfloat16hLi192ELi32ELi128ELNS_18Fp8KVCacheDataTypeE2ELb0EEEvPT_PKS3_PKT0_S9_ifPKiSB_iPKfiiiSD_SD_iiiii --------------------------
	.section	.text._ZN4vllm25paged_attention_v1_kernelI13__nv_bfloat16hLi192ELi32ELi128ELNS_18Fp8KVCacheDataTypeE2ELb0EEEvPT_PKS3_PKT0_S9_ifPKiSB_iPKfiiiSD_SD_iiiii,"ax",@progbits
	.align	128
        .global         _ZN4vllm25paged_attention_v1_kernelI13__nv_bfloat16hLi192ELi32ELi128ELNS_18Fp8KVCacheDataTypeE2ELb0EEEvPT_PKS3_PKT0_S9_ifPKiSB_iPKfiiiSD_SD_iiiii
        .type           _ZN4vllm25paged_attention_v1_kernelI13__nv_bfloat16hLi192ELi32ELi128ELNS_18Fp8KVCacheDataTypeE2ELb0EEEvPT_PKS3_PKT0_S9_ifPKiSB_iPKfiiiSD_SD_iiiii,@function
        .size           _ZN4vllm25paged_attention_v1_kernelI13__nv_bfloat16hLi192ELi32ELi128ELNS_18Fp8KVCacheDataTypeE2ELb0EEEvPT_PKS3_PKT0_S9_ifPKiSB_iPKfiiiSD_SD_iiiii,(.L_x_25573 - _ZN4vllm25paged_attention_v1_kernelI13__nv_bfloat16hLi192ELi32ELi128ELNS_18Fp8KVCacheDataTypeE2ELb0EEEvPT_PKS3_PKT0_S9_ifPKiSB_iPKfiiiSD_SD_iiiii)
        .other          _ZN4vllm25paged_attention_v1_kernelI13__nv_bfloat16hLi192ELi32ELi128ELNS_18Fp8KVCacheDataTypeE2ELb0EEEvPT_PKS3_PKT0_S9_ifPKiSB_iPKfiiiSD_SD_iiiii,@"STO_CUDA_ENTRY STV_DEFAULT"
_ZN4vllm25paged_attention_v1_kernelI13__nv_bfloat16hLi192ELi32ELi128ELNS_18Fp8KVCacheDataTypeE2ELb0EEEvPT_PKS3_PKT0_S9_ifPKiSB_iPKfiiiSD_SD_iiiii:
.text._ZN4vllm25paged_attention_v1_kernelI13__nv_bfloat16hLi192ELi32ELi128ELNS_18Fp8KVCacheDataTypeE2ELb0EEEvPT_PKS3_PKT0_S9_ifPKiSB_iPKfiiiSD_SD_iiiii:
        /* <DEDUP_REMOVED lines=35> */
.L_x_39:
[----:B------:R-:W-:Y:S05]  /*0230*/  BSYNC.RECONVERGENT B6 ;  /* 0x0000000000067941 */ /* 0x000fea0003800200 */
.L_x_38:
        /* <DEDUP_REMOVED lines=12> */
.L_x_74:
        /* <DEDUP_REMOVED lines=9> */
[C---:B------:R-:W-:Y:S01]  /*0390*/  ISETP.GT.U32.AND P2, PT, R16.reuse, 0x3, PT ;  /* 0x000000031000780c */ /* 0x040fe20003f44070 */
[----:B------:R-:W-:Y:S01]  /*03a0*/  HFMA2 R12, -RZ, RZ, 0, 0 ;  /* 0x00000000ff0c7431 */ /* 0x000fe200000001ff */
[----:B------:R-:W-:Y:S02]  /*03b0*/  MOV R6, 0xff7fffff ;  /* 0xff7fffff00067802 */ /* 0x000fe40000000f00 */
[----:B0-----:R-:W-:Y:S01]  /*03c0*/  LEA R4, R16, R7, 0x2 ;  /* 0x0000000710047211 */ /* 0x001fe200078e10ff */
[----:B------:R-:W-:Y:S01]  /*03d0*/  BSSY.RECONVERGENT B0, `(.L_x_41) ;  /* 0x00000e9000007945 */ /* 0x000fe20003800200 */
[----:B------:R-:W-:-:S07]  /*03e0*/  ISETP.GE.AND P3, PT, R22, R17, PT ;  /* 0x000000111600720c */ /* 0x000fce0003f66270 */
[----:B------:R-:W0:Y:S04]  /*03f0*/  @!P2 LDS R6, [R4] ;  /* 0x000000000406a984 */ /* 0x000e280000000800 */
[----:B0-----:R-:W0:Y:S02]  /*0400*/  SHFL.BFLY PT, R5, R6, 0x2, 0x1f ;  /* 0x0c401f0006057f89 */ /* 0x001e2400000e0000 */
[----:B0-----:R-:W-:-:S05]  /*0410*/  FMNMX.FTZ R7, R5, R6, !PT ;  /* 0x0000000605077209 */ /* 0x001fca0007810000 */
[----:B------:R-:W0:Y:S02]  /*0420*/  SHFL.BFLY PT, R8, R7, 0x1, 0x1f ;  /* 0x0c201f0007087f89 */ /* 0x000e2400000e0000 */
[----:B0-----:R-:W-:-:S06]  /*0430*/  FMNMX.FTZ R5, R7, R8, !PT ;  /* 0x0000000807057209 */ /* 0x001fcc0007810000 */
[----:B------:R-:W0:Y:S01]  /*0440*/  SHFL.IDX PT, R5, R5, RZ, 0x1f ;  /* 0x00001fff05057589 */ /* 0x000e2200000e0000 */
[----:B------:R-:W-:Y:S05]  /*0450*/  @P3 BRA `(.L_x_42) ;  /* 0x0000000c00803947 */ /* 0x000fea0003800000 */
[----:B------:R-:W-:Y:S01]  /*0460*/  LOP3.LUT R6, RZ, R22, RZ, 0x33, !PT ;  /* 0x00000016ff067212 */ /* 0x000fe200078e33ff */
[----:B------:R-:W-:Y:S01]  /*0470*/  BSSY.RECONVERGENT B1, `(.L_x_43) ;  /* 0x000001b000017945 */ /* 0x000fe20003800200 */
[----:B------:R-:W-:Y:S02]  /*0480*/  MOV R12, RZ ;  /* 0x000000ff000c7202 */ /* 0x000fe40000000f00 */
[----:B------:R-:W-:Y:S02]  /*0490*/  IADD3 R6, PT, PT, R17, R6, RZ ;  /* 0x0000000611067210 */ /* 0x000fe40007ffe0ff */
[----:B------:R-:W-:Y:S02]  /*04a0*/  MOV R10, R22 ;  /* 0x00000016000a7202 */ /* 0x000fe40000000f00 */
[C---:B------:R-:W-:Y:S02]  /*04b0*/  LOP3.LUT R7, R6.reuse, 0x180, RZ, 0xc0, !PT ;  /* 0x0000018006077812 */ /* 0x040fe400078ec0ff */
[----:B------:R-:W-:-:S02]  /*04c0*/  ISETP.GE.U32.AND P4, PT, R6, 0x180, PT ;  /* 0x000001800600780c */ /* 0x000fc40003f86070 */
[----:B------:R-:W-:-:S13]  /*04d0*/  ISETP.NE.AND P0, PT, R7, 0x180, PT ;  /* 0x000001800700780c */ /* 0x000fda0003f05270 */
        /* <DEDUP_REMOVED lines=9> */
.L_x_45:
[----:B------:R-:W0:Y:S01]  /*0570*/  LDS R8, [R7] ;  /* 0x0000000007087984 */ /* 0x000e220000000800 */
[----:B------:R-:W-:Y:S02]  /*0580*/  IADD3 R6, PT, PT, R6, 0x1, RZ ;  /* 0x0000000106067810 */ /* 0x000fe40007ffe0ff */
[----:B------:R-:W-:Y:S02]  /*0590*/  IADD3 R10, PT, PT, R10, 0x80, RZ ;  /* 0x000000800a0a7810 */ /* 0x000fe40007ffe0ff */
[----:B------:R-:W-:Y:S01]  /*05a0*/  ISETP.NE.AND P0, PT, R6, RZ, PT ;  /* 0x000000ff0600720c */ /* 0x000fe20003f05270 */
[----:B0-----:R-:W-:-:S04]  /*05b0*/  FADD.FTZ R8, -R5, R8 ;  /* 0x0000000805087221 */ /* 0x001fc80000010100 */
[----:B------:R-:W-:-:S06]  /*05c0*/  FMUL.FTZ R8, R8, 1.4426950216293334961 ;  /* 0x3fb8aa3b08087820 */ /* 0x000fcc0000410000 */
[----:B------:R-:W0:Y:S02]  /*05d0*/  MUFU.EX2 R8, R8 ;  /* 0x0000000800087308 */ /* 0x000e240000000800 */
[----:B0-----:R0:W-:Y:S01]  /*05e0*/  STS [R7], R8 ;  /* 0x0000000807007388 */ /* 0x0011e20000000800 */
[----:B------:R-:W-:Y:S01]  /*05f0*/  FADD.FTZ R12, R8, R12 ;  /* 0x0000000c080c7221 */ /* 0x000fe20000010000 */
[----:B0-----:R-:W-:Y:S01]  /*0600*/  IADD3 R7, PT, PT, R7, 0x200, RZ ;  /* 0x0000020007077810 */ /* 0x001fe20007ffe0ff */
[----:B------:R-:W-:Y:S06]  /*0610*/  @P0 BRA `(.L_x_45) ;  /* 0xfffffffc00d40947 */ /* 0x000fec000383ffff */
.L_x_44:
[----:B------:R-:W-:Y:S05]  /*0620*/  BSYNC.RECONVERGENT B1 ;  /* 0x0000000000017941 */ /* 0x000fea0003800200 */
.L_x_43:
        /* <DEDUP_REMOVED lines=12> */
.L_x_48:
        /* <DEDUP_REMOVED lines=8> */
[----:B------:R-:W5:Y:S04]  /*0770*/  LDS R20, [R8+0x800] ;  /* 0x0008000008147984 */ /* 0x000f680000000800 */
[----:B------:R-:W5:Y:S01]  /*0780*/  LDS R34, [R8+0x1600] ;  /* 0x0016000008227984 */ /* 0x000f620000000800 */
[----:B0-----:R-:W-:-:S03]  /*0790*/  FADD.FTZ R7, -R5, R14 ;  /* 0x0000000e05077221 */ /* 0x001fc60000010100 */
[----:B------:R-:W0:Y:S01]  /*07a0*/  LDS R14, [R8+0xa00] ;  /* 0x000a0000080e7984 */ /* 0x000e220000000800 */
[----:B-1----:R-:W-:Y:S01]  /*07b0*/  FADD.FTZ R24, -R5, R24 ;  /* 0x0000001805187221 */ /* 0x002fe20000010100 */
[----:B------:R-:W-:-:S03]  /*07c0*/  FMUL.FTZ R7, R7, 1.4426950216293334961 ;  /* 0x3fb8aa3b07077820 */ /* 0x000fc60000410000 */
[----:B------:R-:W-:Y:S01]  /*07d0*/  FMUL.FTZ R13, R24, 1.4426950216293334961 ;  /* 0x3fb8aa3b180d7820 */ /* 0x000fe20000410000 */
[C---:B--2---:R-:W-:Y:S01]  /*07e0*/  FADD.FTZ R30, -R5.reuse, R30 ;  /* 0x0000001e051e7221 */ /* 0x044fe20000010100 */
[----:B------:R-:W1:Y:S01]  /*07f0*/  LDS R24, [R8+0xc00] ;  /* 0x000c000008187984 */ /* 0x000e620000000800 */
[----:B------:R-:W2:Y:S01]  /*0800*/  MUFU.EX2 R7, R7 ;  /* 0x0000000700077308 */ /* 0x000ea20000000800 */
[C---:B---3--:R-:W-:Y:S01]  /*0810*/  FADD.FTZ R9, -R5.reuse, R26 ;  /* 0x0000001a05097221 */ /* 0x048fe20000010100 */
[----:B------:R-:W-:Y:S01]  /*0820*/  FMUL.FTZ R11, R30, 1.4426950216293334961 ;  /* 0x3fb8aa3b1e0b7820 */ /* 0x000fe20000410000 */
[----:B------:R-:W3:Y:S01]  /*0830*/  LDS R26, [R8+0xe00] ;  /* 0x000e0000081a7984 */ /* 0x000ee20000000800 */
[----:B----4-:R-:W-:Y:S01]  /*0840*/  FADD.FTZ R15, -R5, R32 ;  /* 0x00000020050f7221 */ /* 0x010fe20000010100 */
[----:B------:R-:W-:Y:S02]  /*0850*/  FMUL.FTZ R9, R9, 1.4426950216293334961 ;  /* 0x3fb8aa3b09097820 */ /* 0x000fe40000410000 */
[----:B------:R-:W4:Y:S01]  /*0860*/  LDS R30, [R8+0x1000] ;  /* 0x00100000081e7984 */ /* 0x000f220000000800 */
[----:B------:R-:W0:Y:S01]  /*0870*/  MUFU.EX2 R13, R13 ;  /* 0x0000000d000d7308 */ /* 0x000e220000000800 */
[----:B-----5:R-:W-:Y:S01]  /*0880*/  FADD.FTZ R21, -R5, R28 ;  /* 0x0000001c05157221 */ /* 0x020fe20000010100 */
[----:B------:R-:W-:Y:S01]  /*0890*/  FMUL.FTZ R15, R15, 1.4426950216293334961 ;  /* 0x3fb8aa3b0f0f7820 */ /* 0x000fe20000410000 */
[----:B------:R-:W5:Y:S01]  /*08a0*/  LDS R32, [R8+0x1200] ;  /* 0x0012000008207984 */ /* 0x000f620000000800 */
[----:B------:R-:W-:Y:S01]  /*08b0*/  FADD.FTZ R20, -R5, R20 ;  /* 0x0000001405147221 */ /* 0x000fe20000010100 */
[----:B------:R-:W-:-:S02]  /*08c0*/  FMUL.FTZ R21, R21, 1.4426950216293334961 ;  /* 0x3fb8aa3b15157820 */ /* 0x000fc40000410000 */
[----:B------:R-:W5:Y:S01]  /*08d0*/  LDS R28, [R8+0x1400] ;  /* 0x00140000081c7984 */ /* 0x000f620000000800 */
[----:B------:R-:W1:Y:S01]  /*08e0*/  MUFU.EX2 R9, R9 ;  /* 0x0000000900097308 */ /* 0x000e620000000800 */
[----:B------:R-:W-:Y:S01]  /*08f0*/  FMUL.FTZ R23, R20, 1.4426950216293334961 ;  /* 0x3fb8aa3b14177820 */ /* 0x000fe20000410000 */
[----:B--2---:R-:W-:Y:S01]  /*0900*/  FADD.FTZ R12, R7, R12 ;  /* 0x0000000c070c7221 */ /* 0x004fe20000010000 */
[----:B------:R-:W2:Y:S01]  /*0910*/  LDS R20, [R8+0x1800] ;  /* 0x0018000008147984 */ /* 0x000ea20000000800 */
[----:B------:R-:W-:-:S03]  /*0920*/  FADD.FTZ R34, -R5, R34 ;  /* 0x0000002205227221 */ /* 0x000fc60000010100 */
[----:B------:R-:W-:Y:S01]  /*0930*/  STS [R8+-0x400], R7 ;  /* 0xfffc000708007388 */ /* 0x000fe20000000800 */
[----:B------:R-:W3:Y:S01]  /*0940*/  MUFU.EX2 R11, R11 ;  /* 0x0000000b000b7308 */ /* 0x000ee20000000800 */
[----:B0-----:R-:W-:Y:S01]  /*0950*/  FADD.FTZ R12, R12, R13 ;  /* 0x0000000d0c0c7221 */ /* 0x001fe20000010000 */
[----:B------:R-:W-:Y:S01]  /*0960*/  FMUL.FTZ R34, R34, 1.4426950216293334961 ;  /* 0x3fb8aa3b22227820 */ /* 0x000fe20000410000 */
[----:B------:R-:W-:Y:S01]  /*0970*/  STS [R8+-0x200], R13 ;  /* 0xfffe000d08007388 */ /* 0x000fe20000000800 */
[----:B------:R-:W-:-:S04]  /*0980*/  FADD.FTZ R14, -R5, R14 ;  /* 0x0000000e050e7221 */ /* 0x000fc80000010100 */
[----:B------:R-:W0:Y:S01]  /*0990*/  MUFU.EX2 R15, R15 ;  /* 0x0000000f000f7308 */ /* 0x000e220000000800 */
[----:B-1----:R-:W-:Y:S01]  /*09a0*/  FADD.FTZ R12, R12, R9 ;  /* 0x000000090c0c7221 */ /* 0x002fe20000010000 */
[----:B------:R-:W-:Y:S01]  /*09b0*/  STS [R8], R9 ;  /* 0x0000000908007388 */ /* 0x000fe20000000800 */
[----:B------:R-:W-:-:S03]  /*09c0*/  FMUL.FTZ R25, R14, 1.4426950216293334961 ;  /* 0x3fb8aa3b0e197820 */ /* 0x000fc60000410000 */
[----:B------:R-:W1:Y:S01]  /*09d0*/  LDS R14, [R8+0x1a00] ;  /* 0x001a0000080e7984 */ /* 0x000e620000000800 */
[C---:B------:R-:W-:Y:S01]  /*09e0*/  FADD.FTZ R24, -R5.reuse, R24 ;  /* 0x0000001805187221 */ /* 0x040fe20000010100 */
[----:B------:R-:W2:Y:S01]  /*09f0*/  MUFU.EX2 R21, R21 ;  /* 0x0000001500157308 */ /* 0x000ea20000000800 */
[----:B---3--:R-:W-:Y:S01]  /*0a00*/  FADD.FTZ R12, R12, R11 ;  /* 0x0000000b0c0c7221 */ /* 0x008fe20000010000 */
[----:B------:R-:W-:Y:S01]  /*0a10*/  STS [R8+0x200], R11 ;  /* 0x0002000b08007388 */ /* 0x000fe20000000800 */
[----:B------:R-:W-:Y:S01]  /*0a20*/  FMUL.FTZ R24, R24, 1.4426950216293334961 ;  /* 0x3fb8aa3b18187820 */ /* 0x000fe20000410000 */
[C---:B------:R-:W-:Y:S01]  /*0a30*/  FADD.FTZ R26, -R5.reuse, R26 ;  /* 0x0000001a051a7221 */ /* 0x040fe20000010100 */
[----:B----4-:R-:W-:-:S03]  /*0a40*/  FADD.FTZ R30, -R5, R30 ;  /* 0x0000001e051e7221 */ /* 0x010fc60000010100 */
[----:B------:R-:W3:Y:S01]  /*0a50*/  MUFU.EX2 R23, R23 ;  /* 0x0000001700177308 */ /* 0x000ee20000000800 */
[----:B------:R-:W-:Y:S01]  /*0a60*/  FMUL.FTZ R26, R26, 1.4426950216293334961 ;  /* 0x3fb8aa3b1a1a7820 */ /* 0x000fe20000410000 */
[----:B0-----:R-:W-:Y:S01]  /*0a70*/  FADD.FTZ R12, R12, R15 ;  /* 0x0000000f0c0c7221 */ /* 0x001fe20000010000 */
[----:B------:R-:W-:Y:S01]  /*0a80*/  FMUL.FTZ R30, R30, 1.4426950216293334961 ;  /* 0x3fb8aa3b1e1e7820 */ /* 0x000fe20000410000 */
[C---:B-----5:R-:W-:Y:S01]  /*0a90*/  FADD.FTZ R32, -R5.reuse, R32 ;  /* 0x0000002005207221 */ /* 0x060fe20000010100 */
[----:B------:R-:W-:Y:S01]  /*0aa0*/  STS [R8+0x400], R15 ;  /* 0x0004000f08007388 */ /* 0x000fe20000000800 */
[C---:B------:R-:W-:Y:S02]  /*0ab0*/  FADD.FTZ R28, -R5.reuse, R28 ;  /* 0x0000001c051c7221 */ /* 0x040fe40000010100 */
[----:B------:R-:W0:Y:S01]  /*0ac0*/  MUFU.EX2 R25, R25 ;  /* 0x0000001900197308 */ /* 0x000e220000000800 */
[----:B--2---:R-:W-:Y:S01]  /*0ad0*/  FADD.FTZ R12, R12, R21 ;  /* 0x000000150c0c7221 */ /* 0x004fe20000010000 */
[----:B------:R-:W-:Y:S01]  /*0ae0*/  FMUL.FTZ R32, R32, 1.4426950216293334961 ;  /* 0x3fb8aa3b20207820 */ /* 0x000fe20000410000 */
[----:B------:R-:W-:Y:S01]  /*0af0*/  FMUL.FTZ R28, R28, 1.4426950216293334961 ;  /* 0x3fb8aa3b1c1c7820 */ /* 0x000fe20000410000 */
[C---:B------:R-:W-:Y:S01]  /*0b00*/  FADD.FTZ R20, -R5.reuse, R20 ;  /* 0x0000001405147221 */ /* 0x040fe20000010100 */
[----:B------:R-:W-:Y:S03]  /*0b10*/  STS [R8+0x600], R21 ;  /* 0x0006001508007388 */ /* 0x000fe60000000800 */
[----:B------:R1:W2:Y:S01]  /*0b20*/  MUFU.EX2 R27, R24 ;  /* 0x00000018001b7308 */ /* 0x0002a20000000800 */
[----:B---3--:R-:W-:Y:S01]  /*0b30*/  FADD.FTZ R12, R12, R23 ;  /* 0x000000170c0c7221 */ /* 0x008fe20000010000 */
[----:B------:R-:W-:Y:S01]  /*0b40*/  FMUL.FTZ R20, R20, 1.4426950216293334961 ;  /* 0x3fb8aa3b14147820 */ /* 0x000fe20000410000 */
[----:B------:R-:W-:Y:S05]  /*0b50*/  STS [R8+0x800], R23 ;  /* 0x0008001708007388 */ /* 0x000fea0000000800 */
[----:B------:R-:W3:Y:S01]  /*0b60*/  MUFU.EX2 R29, R26 ;  /* 0x0000001a001d7308 */ /* 0x000ee20000000800 */
[----:B0-----:R-:W-:Y:S01]  /*0b70*/  FADD.FTZ R12, R12, R25 ;  /* 0x000000190c0c7221 */ /* 0x001fe20000010000 */
[----:B------:R-:W-:Y:S01]  /*0b80*/  STS [R8+0xa00], R25 ;  /* 0x000a001908007388 */ /* 0x000fe20000000800 */
[----:B-1----:R-:W-:-:S05]  /*0b90*/  FADD.FTZ R24, -R5, R14 ;  /* 0x0000000e05187221 */ /* 0x002fca0000010100 */
[----:B------:R-:W0:Y:S01]  /*0ba0*/  MUFU.EX2 R31, R30 ;  /* 0x0000001e001f7308 */ /* 0x000e220000000800 */
[----:B--2---:R-:W-:Y:S01]  /*0bb0*/  FADD.FTZ R12, R12, R27 ;  /* 0x0000001b0c0c7221 */ /* 0x004fe20000010000 */
[----:B------:R-:W-:Y:S01]  /*0bc0*/  FMUL.FTZ R24, R24, 1.4426950216293334961 ;  /* 0x3fb8aa3b18187820 */ /* 0x000fe20000410000 */
[----:B------:R-:W-:Y:S05]  /*0bd0*/  STS [R8+0xc00], R27 ;  /* 0x000c001b08007388 */ /* 0x000fea0000000800 */
[----:B------:R-:W1:Y:S01]  /*0be0*/  MUFU.EX2 R33, R32 ;  /* 0x0000002000217308 */ /* 0x000e620000000800 */
[----:B---3--:R-:W-:Y:S01]  /*0bf0*/  FADD.FTZ R12, R12, R29 ;  /* 0x0000001d0c0c7221 */ /* 0x008fe20000010000 */
        /* <DEDUP_REMOVED lines=19> */
.L_x_47:
[----:B------:R-:W-:Y:S05]  /*0d30*/  BSYNC.RECONVERGENT B1 ;  /* 0x0000000000017941 */ /* 0x000fea0003800200 */
.L_x_46:
        /* <DEDUP_REMOVED lines=16> */
[C---:B-1----:R-:W-:Y:S01]  /*0e40*/  FADD.FTZ R24, -R5.reuse, R24 ;  /* 0x0000001805187221 */ /* 0x042fe20000010100 */
[----:B--2---:R-:W-:-:S03]  /*0e50*/  FADD.FTZ R26, -R5, R26 ;  /* 0x0000001a051a7221 */ /* 0x004fc60000010100 */
[----:B------:R-:W-:Y:S01]  /*0e60*/  FMUL.FTZ R9, R24, 1.4426950216293334961 ;  /* 0x3fb8aa3b18097820 */ /* 0x000fe20000410000 */
[----:B------:R-:W0:Y:S01]  /*0e70*/  MUFU.EX2 R7, R7 ;  /* 0x0000000700077308 */ /* 0x000e220000000800 */
[----:B------:R-:W-:Y:S01]  /*0e80*/  FMUL.FTZ R11, R26, 1.4426950216293334961 ;  /* 0x3fb8aa3b1a0b7820 */ /* 0x000fe20000410000 */
[C---:B---3--:R-:W-:Y:S01]  /*0e90*/  FADD.FTZ R28, -R5.reuse, R28 ;  /* 0x0000001c051c7221 */ /* 0x048fe20000010100 */
[----:B----4-:R-:W-:-:S03]  /*0ea0*/  FADD.FTZ R30, -R5, R30 ;  /* 0x0000001e051e7221 */ /* 0x010fc60000010100 */
[----:B------:R-:W-:Y:S02]  /*0eb0*/  FMUL.FTZ R28, R28, 1.4426950216293334961 ;  /* 0x3fb8aa3b1c1c7820 */ /* 0x000fe40000410000 */
[----:B------:R-:W1:Y:S01]  /*0ec0*/  MUFU.EX2 R9, R9 ;  /* 0x0000000900097308 */ /* 0x000e620000000800 */
[----:B------:R-:W-:Y:S01]  /*0ed0*/  FMUL.FTZ R30, R30, 1.4426950216293334961 ;  /* 0x3fb8aa3b1e1e7820 */ /* 0x000fe20000410000 */
[C---:B-----5:R-:W-:Y:S01]  /*0ee0*/  FADD.FTZ R32, -R5.reuse, R32 ;  /* 0x0000002005207221 */ /* 0x060fe20000010100 */
[----:B------:R-:W-:-:S03]  /*0ef0*/  FADD.FTZ R14, -R5, R14 ;  /* 0x0000000e050e7221 */ /* 0x000fc60000010100 */
[----:B------:R-:W-:Y:S02]  /*0f00*/  FMUL.FTZ R32, R32, 1.4426950216293334961 ;  /* 0x3fb8aa3b20207820 */ /* 0x000fe40000410000 */
[----:B------:R-:W2:Y:S01]  /*0f10*/  MUFU.EX2 R11, R11 ;  /* 0x0000000b000b7308 */ /* 0x000ea20000000800 */
[----:B0-----:R-:W-:Y:S01]  /*0f20*/  FADD.FTZ R12, R12, R7 ;  /* 0x000000070c0c7221 */ /* 0x001fe20000010000 */
[----:B------:R-:W-:Y:S01]  /*0f30*/  FADD.FTZ R6, -R5, R6 ;  /* 0x0000000605067221 */ /* 0x000fe20000010100 */
[----:B------:R-:W-:Y:S01]  /*0f40*/  FMUL.FTZ R14, R14, 1.4426950216293334961 ;  /* 0x3fb8aa3b0e0e7820 */ /* 0x000fe20000410000 */
[----:B------:R-:W-:Y:S02]  /*0f50*/  STS [R8+-0x400], R7 ;  /* 0xfffc000708007388 */ /* 0x000fe40000000800 */
[----:B------:R-:W-:Y:S02]  /*0f60*/  FMUL.FTZ R6, R6, 1.4426950216293334961 ;  /* 0x3fb8aa3b06067820 */ /* 0x000fe40000410000 */
[----:B------:R-:W0:Y:S01]  /*0f70*/  MUFU.EX2 R13, R28 ;  /* 0x0000001c000d7308 */ /* 0x000e220000000800 */
[----:B-1----:R-:W-:Y:S01]  /*0f80*/  FADD.FTZ R12, R12, R9 ;  /* 0x000000090c0c7221 */ /* 0x002fe20000010000 */
[----:B------:R-:W-:Y:S06]  /*0f90*/  STS [R8+-0x200], R9 ;  /* 0xfffe000908007388 */ /* 0x000fec0000000800 */
        /* <DEDUP_REMOVED lines=16> */
[----:B0-----:R-:W-:-:S07]  /*10a0*/  VIADD R8, R8, 0x1000 ;  /* 0x0000100008087836 */ /* 0x001fce0000000000 */
.L_x_50:
[----:B------:R-:W-:Y:S05]  /*10b0*/  BSYNC.RECONVERGENT B1 ;  /* 0x0000000000017941 */ /* 0x000fea0003800200 */
.L_x_49:
        /* <DEDUP_REMOVED lines=26> */
.L_x_42:
[----:B------:R-:W-:Y:S05]  /*1260*/  BSYNC.RECONVERGENT B0 ;  /* 0x0000000000007941 */ /* 0x000fea0003800200 */
.L_x_41:
        /* <DEDUP_REMOVED lines=20> */
[-C--:B------:R-:W-:Y:S01]  /*13b0*/  LOP3.LUT R2, RZ, R22.reuse, RZ, 0x33, !PT ;  /* 0x00000016ff027212 */ /* 0x080fe200078e33ff */
[----:B------:R-:W-:Y:S01]  /*13c0*/  BSSY.RECONVERGENT B1, `(.L_x_53) ;  /* 0x0000019000017945 */ /* 0x000fe20003800200 */
[----:B------:R-:W-:Y:S02]  /*13d0*/  MOV R4, R22 ;  /* 0x0000001600047202 */ /* 0x000fe40000000f00 */
[----:B------:R-:W-:-:S04]  /*13e0*/  IADD3 R6, PT, PT, R17, R2, RZ ;  /* 0x0000000211067210 */ /* 0x000fc80007ffe0ff */
[C---:B------:R-:W-:Y:S02]  /*13f0*/  LOP3.LUT R2, R6.reuse, 0x180, RZ, 0xc0, !PT ;  /* 0x0000018006027812 */ /* 0x040fe400078ec0ff */
[----:B------:R-:W-:Y:S02]  /*1400*/  ISETP.GE.U32.AND P1, PT, R6, 0x180, PT ;  /* 0x000001800600780c */ /* 0x000fe40003f26070 */
[----:B------:R-:W-:Y:S01]  /*1410*/  ISETP.NE.AND P0, PT, R2, 0x180, PT ;  /* 0x000001800200780c */ /* 0x000fe20003f05270 */
[----:B0-----:R-:W-:-:S06]  /*1420*/  FADD.FTZ R2, R5, 9.9999999747524270788e-07 ;  /* 0x358637bd05027421 */ /* 0x001fcc0000010000 */
[----:B------:R-:W0:Y:S06]  /*1430*/  MUFU.RCP R2, R2 ;  /* 0x0000000200027308 */ /* 0x000e2c0000001000 */
[----:B------:R-:W-:Y:S05]  /*1440*/  @!P0 BRA `(.L_x_54) ;  /* 0x0000000000408947 */ /* 0x000fea0003800000 */
[----:B------:R-:W-:Y:S02]  /*1450*/  LEA.HI R6, R6, 0x1, RZ, 0x19 ;  /* 0x0000000106067811 */ /* 0x000fe400078fc8ff */
[----:B------:R-:W-:Y:S02]  /*1460*/  IADD3 R8, PT, PT, R0, 0x20, RZ ;  /* 0x0000002000087810 */ /* 0x000fe40007ffe0ff */
[C---:B------:R-:W-:Y:S02]  /*1470*/  SHF.L.U32 R4, R6.reuse, 0x7, RZ ;  /* 0x0000000706047819 */ /* 0x040fe400000006ff */
[----:B------:R-:W-:Y:S02]  /*1480*/  LOP3.LUT R6, R6, 0x3, RZ, 0xc0, !PT ;  /* 0x0000000306067812 */ /* 0x000fe400078ec0ff */
[----:B------:R-:W-:Y:S02]  /*1490*/  LEA R9, R3, R8, 0x18 ;  /* 0x0000000803097211 */ /* 0x000fe400078ec0ff */
[----:B------:R-:W-:-:S02]  /*14a0*/  LOP3.LUT R5, R4, 0x180, RZ, 0xc0, !PT ;  /* 0x0000018004057812 */ /* 0x000fc400078ec0ff */
[----:B------:R-:W-:Y:S02]  /*14b0*/  IADD3 R7, PT, PT, -R6, RZ, RZ ;  /* 0x000000ff06077210 */ /* 0x000fe40007ffe1ff */
[----:B------:R-:W-:Y:S02]  /*14c0*/  LEA R6, R22, R9, 0x2 ;  /* 0x0000000916067211 */ /* 0x000fe400078e10ff */
[----:B------:R-:W-:-:S07]  /*14d0*/  IADD3 R4, PT, PT, R5, R22, RZ ;  /* 0x0000001605047210 */ /* 0x000fce0007ffe0ff */
.L_x_55:
[----:B------:R-:W0:Y:S01]  /*14e0*/  LDS R5, [R6] ;  /* 0x0000000006057984 */ /* 0x000e220000000800 */
[----:B------:R-:W-:-:S04]  /*14f0*/  IADD3 R7, PT, PT, R7, 0x1, RZ ;  /* 0x0000000107077810 */ /* 0x000fc80007ffe0ff */
[----:B------:R-:W-:Y:S01]  /*1500*/  ISETP.NE.AND P0, PT, R7, RZ, PT ;  /* 0x000000ff0700720c */ /* 0x000fe20003f05270 */
[----:B0-----:R-:W-:-:S05]  /*1510*/  FMUL.FTZ R5, R5, R2 ;  /* 0x0000000205057220 */ /* 0x001fca0000410000 */
[----:B------:R0:W-:Y:S02]  /*1520*/  STS [R6], R5 ;  /* 0x0000000506007388 */ /* 0x0001e40000000800 */
[----:B0-----:R-:W-:-:S05]  /*1530*/  IADD3 R6, PT, PT, R6, 0x200, RZ ;  /* 0x0000020006067810 */ /* 0x001fca0007ffe0ff */
[----:B------:R-:W-:Y:S05]  /*1540*/  @P0 BRA `(.L_x_55) ;  /* 0xfffffffc00e40947 */ /* 0x000fea000383ffff */
.L_x_54:
[----:B------:R-:W-:Y:S05]  /*1550*/  BSYNC.RECONVERGENT B1 ;  /* 0x0000000000017941 */ /* 0x000fea0003800200 */
.L_x_53:
        /* <DEDUP_REMOVED lines=12> */
.L_x_58:
        /* <DEDUP_REMOVED lines=8> */
[----:B------:R-:W-:Y:S04]  /*16a0*/  LDS R31, [R3+0x800] ;  /* 0x00080000031f7984 */ /* 0x000fe80000000800 */
        /* <DEDUP_REMOVED lines=14> */
[----:B-----5:R-:W-:-:S03]  /*1790*/  FMUL.FTZ R20, R2, R29 ;  /* 0x0000001d02147220 */ /* 0x020fc60000410000 */
[----:B------:R5:W-:Y:S04]  /*17a0*/  STS [R3+-0x400], R6 ;  /* 0xfffc000603007388 */ /* 0x000be80000000800 */
[----:B------:R1:W-:Y:S01]  /*17b0*/  STS [R3+-0x200], R8 ;  /* 0xfffe000803007388 */ /* 0x0003e20000000800 */
[----:B------:R-:W-:-:S03]  /*17c0*/  FMUL.FTZ R24, R2, R33 ;  /* 0x0000002102187220 */ /* 0x000fc60000410000 */
[----:B------:R2:W-:Y:S01]  /*17d0*/  STS [R3], R10 ;  /* 0x0000000a03007388 */ /* 0x0005e20000000800 */
[C---:B------:R-:W-:Y:S01]  /*17e0*/  FMUL.FTZ R26, R2.reuse, R35 ;  /* 0x00000023021a7220 */ /* 0x040fe20000410000 */
[C---:B-----5:R-:W-:Y:S02]  /*17f0*/  FMUL.FTZ R6, R2.reuse, R31 ;  /* 0x0000001f02067220 */ /* 0x060fe40000410000 */
[----:B------:R3:W-:Y:S01]  /*1800*/  STS [R3+0x200], R12 ;  /* 0x0002000c03007388 */ /* 0x0007e20000000800 */
[----:B------:R-:W-:-:S03]  /*1810*/  FMUL.FTZ R28, R2, R37 ;  /* 0x00000025021c7220 */ /* 0x000fc60000410000 */
[----:B------:R4:W-:Y:S01]  /*1820*/  STS [R3+0x400], R14 ;  /* 0x0004000e03007388 */ /* 0x0009e20000000800 */
[C---:B------:R-:W-:Y:S01]  /*1830*/  FMUL.FTZ R30, R2.reuse, R30 ;  /* 0x0000001e021e7220 */ /* 0x040fe20000410000 */
[C---:B0-----:R-:W-:Y:S02]  /*1840*/  FMUL.FTZ R32, R2.reuse, R32 ;  /* 0x0000002002207220 */ /* 0x041fe40000410000 */
        /* <DEDUP_REMOVED lines=17> */
.L_x_57:
[----:B------:R-:W-:Y:S05]  /*1960*/  BSYNC.RECONVERGENT B1 ;  /* 0x0000000000017941 */ /* 0x000fea0003800200 */
.L_x_56:
[----:B------:R-:W-:Y:S01]  /*1970*/  IADD3 R5, PT, PT, R17, -R4, RZ ;  /* 0x8000000411057210 */ /* 0x000fe20007ffe0ff */
[----:B------:R-:W-:Y:S03]  /*1980*/  BSSY.RECONVERGENT B1, `(.L_x_59) ;  /* 0x000001e000017945 */ /* 0x000fe60003800200 */
[----:B------:R-:W-:-:S13]  /*1990*/  ISETP.GT.AND P1, PT, R5, 0x200, PT ;  /* 0x000002000500780c */ /* 0x000fda0003f24270 */
[----:B------:R-:W-:Y:S05]  /*19a0*/  @!P1 BRA `(.L_x_60) ;  /* 0x00000000006c9947 */ /* 0x000fea0003800000 */
[----:B------:R-:W0:Y:S01]  /*19b0*/  LDS R5, [R3+-0x400] ;  /* 0xfffc000003057984 */ /* 0x000e220000000800 */
[----:B------:R-:W-:Y:S01]  /*19c0*/  PLOP3.LUT P0, PT, PT, PT, PT, 0x8, 0x80 ;  /* 0x000000000080781c */ /* 0x000fe20003f0e170 */
[----:B------:R-:W-:Y:S02]  /*19d0*/  VIADD R4, R4, 0x400 ;  /* 0x0000040004047836 */ /* 0x000fe40000000000 */
        /* <DEDUP_REMOVED lines=24> */
.L_x_60:
[----:B------:R-:W-:Y:S05]  /*1b60*/  BSYNC.RECONVERGENT B1 ;  /* 0x0000000000017941 */ /* 0x000fea0003800200 */
.L_x_59:
        /* <DEDUP_REMOVED lines=14> */
.L_x_52:
[----:B------:R-:W-:Y:S05]  /*1c50*/  BSYNC.RECONVERGENT B0 ;  /* 0x0000000000007941 */ /* 0x000fea0003800200 */
.L_x_51:
[----:B0-----:R-:W0:Y:S01]  /*1c60*/  S2R R5, SR_CgaCtaId ;  /* 0x0000000000057919 */ /* 0x001e220000008800 */
[----:B-1----:R-:W-:Y:S01]  /*1c70*/  LOP3.LUT R4, R22, 0x3, RZ, 0xc0, !PT ;  /* 0x0000000316047812 */ /* 0x002fe200078ec0ff */
[----:B------:R-:W-:Y:S01]  /*1c80*/  BSSY.RECONVERGENT B0, `(.L_x_61) ;  /* 0x0000037000007945 */ /* 0x000fe20003800200 */
[----:B------:R-:W-:Y:S01]  /*1c90*/  SHF.R.U32.HI R3, RZ, 0x2, R16 ;  /* 0x00000002ff037819 */ /* 0x000fe20000011610 */
[----:B------:R-:W-:Y:S01]  /*1ca0*/  BAR.SYNC.DEFER_BLOCKING 0x0 ;  /* 0x0000000000007b1d */ /* 0x000fe20000010000 */
[----:B------:R-:W-:Y:S01]  /*1cb0*/  ISETP.NE.AND P2, PT, R4, RZ, PT ;  /* 0x000000ff0400720c */ /* 0x000fe20003f45270 */
[----:B------:R-:W-:Y:S01]  /*1cc0*/  HFMA2 R23, -RZ, RZ, 0, 0 ;  /* 0x00000000ff177431 */ /* 0x000fe200000001ff */
[----:B------:R-:W-:Y:S01]  /*1cd0*/  LOP3.LUT R4, R22, 0x3c0, RZ, 0xc0, !PT ;  /* 0x000003c016047812 */ /* 0x000fe200078ec0ff */
[----:B------:R-:W-:Y:S01]  /*1ce0*/  IMAD R2, R18, 0xc0, R3 ;  /* 0x000000c012027824 */ /* 0x000fe200078e0203 */
[----:B------:R-:W-:Y:S02]  /*1cf0*/  IADD3 R0, PT, PT, R0, 0x20, RZ ;  /* 0x0000002000007810 */ /* 0x000fe40007ffe0ff */
[----:B------:R-:W-:-:S02]  /*1d00*/  CS2R R6, SRZ ;  /* 0x0000000000067805 */ /* 0x000fc4000001ff00 */
[----:B------:R-:W-:Y:S02]  /*1d10*/  ISETP.NE.OR P5, PT, R4, 0x40, P2 ;  /* 0x000000400400780c */ /* 0x000fe400017a5670 */
[----:B------:R-:W-:Y:S02]  /*1d20*/  CS2R R8, SRZ ;  /* 0x0000000000087805 */ /* 0x000fe4000001ff00 */
[C---:B------:R-:W-:Y:S02]  /*1d30*/  LOP3.LUT P0, RZ, R22.reuse, 0x3c3, RZ, 0xc0, !PT ;  /* 0x000003c316ff7812 */ /* 0x040fe4000780c0ff */
[----:B------:R-:W-:Y:S02]  /*1d40*/  CS2R R26, SRZ ;  /* 0x00000000001a7805 */ /* 0x000fe4000001ff00 */
[----:B------:R-:W-:Y:S02]  /*1d50*/  LOP3.LUT P1, RZ, R22, 0x3e3, RZ, 0xc0, !PT ;  /* 0x000003e316ff7812 */ /* 0x000fe4000782c0ff */
[----:B------:R-:W-:-:S02]  /*1d60*/  CS2R R14, SRZ ;  /* 0x00000000000e7805 */ /* 0x000fc4000001ff00 */
[----:B------:R-:W-:Y:S02]  /*1d70*/  ISETP.GT.U32.AND P3, PT, R22, 0x1f, PT ;  /* 0x0000001f1600780c */ /* 0x000fe40003f64070 */
[----:B------:R-:W-:Y:S02]  /*1d80*/  CS2R R12, SRZ ;  /* 0x00000000000c7805 */ /* 0x000fe4000001ff00 */
[----:B------:R-:W-:Y:S02]  /*1d90*/  CS2R R10, SRZ ;  /* 0x00000000000a7805 */ /* 0x000fe4000001ff00 */
[----:B------:R-:W-:Y:S02]  /*1da0*/  CS2R R16, SRZ ;  /* 0x0000000000107805 */ /* 0x000fe4000001ff00 */
[----:B------:R-:W-:Y:S02]  /*1db0*/  CS2R R24, SRZ ;  /* 0x0000000000187805 */ /* 0x000fe4000001ff00 */
[----:B------:R-:W-:-:S02]  /*1dc0*/  CS2R R20, SRZ ;  /* 0x0000000000147805 */ /* 0x000fc4000001ff00 */
[----:B------:R-:W-:Y:S01]  /*1dd0*/  MOV R18, RZ ;  /* 0x000000ff00127202 */ /* 0x000fe20000000f00 */
[----:B------:R-:W-:Y:S01]  /*1de0*/  BAR.SYNC.DEFER_BLOCKING 0x0 ;  /* 0x0000000000007b1d */ /* 0x000fe20000010000 */
[----:B0-----:R-:W-:Y:S02]  /*1df0*/  LEA R3, R5, R0, 0x18 ;  /* 0x0000000005037211 */ /* 0x001fe400078ec0ff */
[----:B------:R-:W-:Y:S02]  /*1e00*/  CS2R R4, SRZ ;  /* 0x0000000000047805 */ /* 0x000fe4000001ff00 */
[----:B------:R-:W-:Y:S02]  /*1e10*/  LOP3.LUT R0, R22, 0x3e0, RZ, 0xc0, !PT ;  /* 0x000003e016007812 */ /* 0x000fe400078ec0ff */
[----:B------:R-:W-:Y:S01]  /*1e20*/  LEA R2, R2, R3, 0x2 ;  /* 0x0000000302027211 */ /* 0x000fe200078e10ff */
[----:B------:R-:W-:Y:S01]  /*1e30*/  HFMA2 R3, -RZ, RZ, 0, 0 ;  /* 0x00000000ff037431 */ /* 0x000fe200000001ff */
[----:B------:R-:W-:-:S02]  /*1e40*/  ISETP.NE.OR P4, PT, R0, 0x20, P2 ;  /* 0x000000200000780c */ /* 0x000fc40001785670 */
[----:B------:R-:W-:Y:S01]  /*1e50*/  MOV R0, RZ ;  /* 0x000000ff00007202 */ /* 0x000fe20000000f00 */
[----:B------:R-:W-:Y:S10]  /*1e60*/  @P5 BRA `(.L_x_62) ;  /* 0x0000000000605947 */ /* 0x000ff40003800000 */
        /* <DEDUP_REMOVED lines=24> */
.L_x_62:
[----:B------:R-:W-:Y:S05]  /*1ff0*/  BSYNC.RECONVERGENT B0 ;  /* 0x0000000000007941 */ /* 0x000fea0003800200 */
.L_x_61:
[----:B------:R-:W-:Y:S06]  /*2000*/  BAR.SYNC.DEFER_BLOCKING 0x0 ;  /* 0x0000000000007b1d */ /* 0x000fec0000010000 */
[----:B------:R-:W-:Y:S04]  /*2010*/  BSSY.RECONVERGENT B0, `(.L_x_63) ;  /* 0x0000032000007945 */ /* 0x000fe80003800200 */
[----:B------:R-:W-:Y:S05]  /*2020*/  @P0 BRA `(.L_x_64) ;  /* 0x0000000000c00947 */ /* 0x000fea0003800000 */
[----:B------:R-:W0:Y:S04]  /*2030*/  LDS R29, [R2] ;  /* 0x00000000021d7984 */ /* 0x000e280000000800 */
[----:B------:R-:W1:Y:S04]  /*2040*/  LDS R28, [R2+0x20] ;  /* 0x00002000021c7984 */ /* 0x000e680000000800 */
[----:B------:R-:W2:Y:S04]  /*2050*/  LDS R31, [R2+0x40] ;  /* 0x00004000021f7984 */ /* 0x000ea80000000800 */
[----:B------:R-:W3:Y:S04]  /*2060*/  LDS R30, [R2+0x80] ;  /* 0x00008000021e7984 */ /* 0x000ee80000000800 */
[----:B------:R-:W4:Y:S04]  /*2070*/  LDS R32, [R2+0xc0] ;  /* 0x0000c00002207984 */ /* 0x000f280000000800 */
[----:B------:R-:W5:Y:S04]  /*2080*/  LDS R33, [R2+0x120] ;  /* 0x0001200002217984 */ /* 0x000f680000000800 */
[----:B------:R-:W5:Y:S04]  /*2090*/  LDS R34, [R2+0x100] ;  /* 0x0001000002227984 */ /* 0x000f680000000800 */
        /* <DEDUP_REMOVED lines=35> */
[----:B---3--:R-:W-:Y:S01]  /*22d0*/  FADD.FTZ R23, R23, R30 ;  /* 0x0000001e17177221 */ /* 0x008fe20000010000 */
[----:B----4-:R-:W-:Y:S01]  /*22e0*/  FADD.FTZ R21, R21, R32 ;  /* 0x0000002015157221 */ /* 0x010fe20000010000 */
[----:B-----5:R-:W-:Y:S01]  /*22f0*/  FADD.FTZ R24, R24, R33 ;  /* 0x0000002118187221 */ /* 0x020fe20000010000 */
[----:B0-----:R-:W-:Y:S01]  /*2300*/  FADD.FTZ R20, R20, R29 ;  /* 0x0000001d14147221 */ /* 0x001fe20000010000 */
[----:B-1----:R-:W-:Y:S01]  /*2310*/  FADD.FTZ R25, R25, R28 ;  /* 0x0000001c19197221 */ /* 0x002fe20000010000 */
[----:B--2---:R-:W-:-:S07]  /*2320*/  FADD.FTZ R18, R18, R31 ;  /* 0x0000001f12127221 */ /* 0x004fce0000010000 */
.L_x_64:
[----:B------:R-:W-:Y:S05]  /*2330*/  BSYNC.RECONVERGENT B0 ;  /* 0x0000000000007941 */ /* 0x000fea0003800200 */
.L_x_63:
[----:B------:R-:W-:Y:S06]  /*2340*/  BAR.SYNC.DEFER_BLOCKING 0x0 ;  /* 0x0000000000007b1d */ /* 0x000fec0000010000 */
[----:B------:R-:W-:Y:S04]  /*2350*/  BSSY.RECONVERGENT B0, `(.L_x_65) ;  /* 0x000001a000007945 */ /* 0x000fe80003800200 */
[----:B------:R-:W-:Y:S05]  /*2360*/  @P4 BRA `(.L_x_66) ;  /* 0x0000000000604947 */ /* 0x000fea0003800000 */
        /* <DEDUP_REMOVED lines=24> */
.L_x_66:
[----:B------:R-:W-:Y:S05]  /*24f0*/  BSYNC.RECONVERGENT B0 ;  /* 0x0000000000007941 */ /* 0x000fea0003800200 */
.L_x_65:
[----:B------:R-:W-:Y:S06]  /*2500*/  BAR.SYNC.DEFER_BLOCKING 0x0 ;  /* 0x0000000000007b1d */ /* 0x000fec0000010000 */
[----:B------:R-:W-:Y:S04]  /*2510*/  BSSY.RECONVERGENT B0, `(.L_x_67) ;  /* 0x0000032000007945 */ /* 0x000fe80003800200 */
[----:B------:R-:W-:Y:S05]  /*2520*/  @P1 BRA `(.L_x_68) ;  /* 0x0000000000c01947 */ /* 0x000fea0003800000 */
[----:B------:R-:W0:Y:S04]  /*2530*/  LDS R30, [R2+0x2e0] ;  /* 0x0002e000021e7984 */ /* 0x000e280000000800 */
[----:B------:R-:W2:Y:S04]  /*2540*/  LDS R29, [R2] ;  /* 0x00000000021d7984 */ /* 0x000ea80000000800 */
[----:B------:R-:W3:Y:S04]  /*2550*/  LDS R28, [R2+0x20] ;  /* 0x00002000021c7984 */ /* 0x000ee80000000800 */
[----:B------:R-:W4:Y:S04]  /*2560*/  LDS R32, [R2+0x80] ;  /* 0x0000800002207984 */ /* 0x000f280000000800 */
[----:B------:R-:W5:Y:S04]  /*2570*/  LDS R31, [R2+0xa0] ;  /* 0x0000a000021f7984 */ /* 0x000f680000000800 */
[----:B------:R-:W5:Y:S04]  /*2580*/  LDS R33, [R2+0xe0] ;  /* 0x0000e00002217984 */ /* 0x000f680000000800 */
[----:B------:R-:W5:Y:S04]  /*2590*/  LDS R34, [R2+0xc0] ;  /* 0x0000c00002227984 */ /* 0x000f680000000800 */
[----:B------:R-:W5:Y:S04]  /*25a0*/  LDS R35, [R2+0x2a0] ;  /* 0x0002a00002237984 */ /* 0x000f680000000800 */
[----:B------:R-:W5:Y:S01]  /*25b0*/  LDS R37, [R2+0x2c0] ;  /* 0x0002c00002257984 */ /* 0x000f620000000800 */
[----:B01----:R-:W-:-:S03]  /*25c0*/  FADD.FTZ R17, R17, R30 ;  /* 0x0000001e11117221 */ /* 0x003fc60000010000 */
[----:B------:R-:W0:Y:S01]  /*25d0*/  LDS R30, [R2+0x60] ;  /* 0x00006000021e7984 */ /* 0x000e220000000800 */
[----:B--2---:R-:W-:-:S03]  /*25e0*/  FADD.FTZ R6, R6, R29 ;  /* 0x0000001d06067221 */ /* 0x004fc60000010000 */
[----:B------:R-:W1:Y:S01]  /*25f0*/  LDS R29, [R2+0x40] ;  /* 0x00004000021d7984 */ /* 0x000e620000000800 */
[----:B---3--:R-:W-:-:S03]  /*2600*/  FADD.FTZ R9, R9, R28 ;  /* 0x0000001c09097221 */ /* 0x008fc60000010000 */
[----:B------:R-:W2:Y:S01]  /*2610*/  LDS R28, [R2+0x100] ;  /* 0x00010000021c7984 */ /* 0x000ea20000000800 */
[----:B----4-:R-:W-:-:S03]  /*2620*/  FADD.FTZ R7, R7, R32 ;  /* 0x0000002007077221 */ /* 0x010fc60000010000 */
[----:B------:R-:W3:Y:S01]  /*2630*/  LDS R32, [R2+0x180] ;  /* 0x0001800002207984 */ /* 0x000ee20000000800 */
[----:B-----5:R-:W-:-:S03]  /*2640*/  FADD.FTZ R4, R4, R31 ;  /* 0x0000001f04047221 */ /* 0x020fc60000010000 */
[----:B------:R-:W4:Y:S01]  /*2650*/  LDS R31, [R2+0x160] ;  /* 0x00016000021f7984 */ /* 0x000f220000000800 */
[----:B------:R-:W-:-:S03]  /*2660*/  FADD.FTZ R0, R0, R33 ;  /* 0x0000002100007221 */ /* 0x000fc60000010000 */
[----:B------:R-:W5:Y:S01]  /*2670*/  LDS R33, [R2+0x1a0] ;  /* 0x0001a00002217984 */ /* 0x000f620000000800 */
[----:B------:R-:W-:-:S03]  /*2680*/  FADD.FTZ R5, R5, R34 ;  /* 0x0000002205057221 */ /* 0x000fc60000010000 */
[----:B------:R-:W5:Y:S01]  /*2690*/  LDS R34, [R2+0x1c0] ;  /* 0x0001c00002227984 */ /* 0x000f620000000800 */
[----:B------:R-:W-:Y:S01]  /*26a0*/  FADD.FTZ R18, R18, R35 ;  /* 0x0000002312127221 */ /* 0x000fe20000010000 */
        /* <DEDUP_REMOVED lines=18> */
[----:B--2---:R-:W-:Y:S01]  /*27d0*/  FADD.FTZ R25, R25, R28 ;  /* 0x0000001c19197221 */ /* 0x004fe20000010000 */
[----:B---3--:R-:W-:Y:S01]  /*27e0*/  FADD.FTZ R21, R21, R32 ;  /* 0x0000002015157221 */ /* 0x008fe20000010000 */
[----:B----4-:R-:W-:Y:S01]  /*27f0*/  FADD.FTZ R10, R10, R31 ;  /* 0x0000001f0a0a7221 */ /* 0x010fe20000010000 */
[----:B-----5:R-:W-:Y:S01]  /*2800*/  FADD.FTZ R20, R20, R33 ;  /* 0x0000002114147221 */ /* 0x020fe20000010000 */
[----:B0-----:R-:W-:Y:S01]  /*2810*/  FADD.FTZ R23, R23, R30 ;  /* 0x0000001e17177221 */ /* 0x001fe20000010000 */
[----:B-1----:R-:W-:-:S07]  /*2820*/  FADD.FTZ R16, R16, R29 ;  /* 0x0000001d10107221 */ /* 0x002fce0000010000 */
.L_x_68:
[----:B------:R-:W-:Y:S05]  /*2830*/  BSYNC.RECONVERGENT B0 ;  /* 0x0000000000007941 */ /* 0x000fea0003800200 */
.L_x_67:
[----:B------:R-:W-:Y:S06]  /*2840*/  BAR.SYNC.DEFER_BLOCKING 0x0 ;  /* 0x0000000000007b1d */ /* 0x000fec0000010000 */
[----:B------:R-:W-:Y:S05]  /*2850*/  @P3 EXIT ;  /* 0x000000000000394d */ /* 0x000fea0003800000 */
[----:B01----:R-:W0:Y:S01]  /*2860*/  S2R R2, SR_CTAID.X ;  /* 0x0000000000027919 */ /* 0x003e220000002500 */
[----:B------:R-:W0:Y:S01]  /*2870*/  LDCU UR4, c[0x0][0x370] ;  /* 0x00006e00ff0477ac */ /* 0x000e220008000800 */
[----:B------:R-:W1:Y:S01]  /*2880*/  LDCU UR5, c[0x0][0x378] ;  /* 0x00006f00ff0577ac */ /* 0x000e620008000800 */
[----:B0-----:R-:W-:-:S04]  /*2890*/  IMAD R19, R19, UR4, R2 ;  /* 0x0000000413137c24 */ /* 0x001fc8000f8e0202 */
[----:B-1----:R-:W-:Y:S01]  /*28a0*/  IMAD R19, R19, UR5, RZ ;  /* 0x0000000513137c24 */ /* 0x002fe2000f8e02ff */
[----:B------:R-:W-:Y:S06]  /*28b0*/  @P2 EXIT ;  /* 0x000000000000294d */ /* 0x000fec0003800000 */
[----:B------:R-:W0:Y:S01]  /*28c0*/  S2UR UR4, SR_CTAID.Z ;  /* 0x00000000000479c3 */ /* 0x000e220000002700 */
[----:B------:R-:W1:Y:S01]  /*28d0*/  LDCU.64 UR6, c[0x0][0x380] ;  /* 0x00007000ff0677ac */ /* 0x000e620008000a00 */
[----:B------:R-:W-:Y:S01]  /*28e0*/  IMAD R19, R19, 0xc0, RZ ;  /* 0x000000c013137824 */ /* 0x000fe200078e02ff */
[----:B------:R-:W-:Y:S02]  /*28f0*/  SHF.R.U32.HI R22, RZ, 0x2, R22 ;  /* 0x00000002ff167819 */ /* 0x000fe40000011616 */
[----:B------:R-:W-:Y:S02]  /*2900*/  F2FP.BF16.F32.PACK_AB R8, R3, R8 ;  /* 0x000000080308723e */ /* 0x000fe400000010ff */
[----:B------:R-:W-:Y:S02]  /*2910*/  F2FP.BF16.F32.PACK_AB R6, R9, R6 ;  /* 0x000000060906723e */ /* 0x000fe400000010ff */
[----:B------:R-:W-:Y:S02]  /*2920*/  F2FP.BF16.F32.PACK_AB R4, R4, R7 ;  /* 0x000000070404723e */ /* 0x000fe400000010ff */
[----:B------:R-:W-:-:S02]  /*2930*/  F2FP.BF16.F32.PACK_AB R0, R0, R5 ;  /* 0x000000050000723e */ /* 0x000fc400000010ff */
[----:B------:R-:W-:Y:S02]  /*2940*/  F2FP.BF16.F32.PACK_AB R26, R26, R27 ;  /* 0x0000001b1a1a723e */ /* 0x000fe400000010ff */
[----:B------:R-:W-:Y:S02]  /*2950*/  F2FP.BF16.F32.PACK_AB R12, R12, R13 ;  /* 0x0000000d0c0c723e */ /* 0x000fe400000010ff */
[----:B------:R-:W-:Y:S02]  /*2960*/  PRMT R9, R6, 0x7632, R9 ;  /* 0x0000763206097816 */ /* 0x000fe40000000009 */
[----:B------:R-:W-:Y:S02]  /*2970*/  PRMT R5, R4, 0x7632, R5 ;  /* 0x0000763204057816 */ /* 0x000fe40000000005 */
[----:B------:R-:W-:Y:S02]  /*2980*/  PRMT R7, R0, 0x7632, R7 ;  /* 0x0000763200077816 */ /* 0x000fe40000000007 */
[----:B------:R-:W-:Y:S01]  /*2990*/  F2FP.BF16.F32.PACK_AB R14, R14, R15 ;  /* 0x0000000f0e0e723e */ /* 0x000fe200000010ff */
[----:B0-----:R-:W-:Y:S01]  /*29a0*/  UIMAD UR4, UR4, 0xc0, URZ ;  /* 0x000000c0040478a4 */ /* 0x001fe2000f8e02ff */
[----:B------:R-:W-:-:S02]  /*29b0*/  F2FP.BF16.F32.PACK_AB R11, R16, R11 ;  /* 0x0000000b100b723e */ /* 0x000fc400000010ff */
[----:B------:R-:W-:Y:S02]  /*29c0*/  F2FP.BF16.F32.PACK_AB R10, R25, R10 ;  /* 0x0000000a190a723e */ /* 0x000fe400000010ff */
[----:B------:R-:W-:Y:S02]  /*29d0*/  F2FP.BF16.F32.PACK_AB R20, R20, R23 ;  /* 0x000000171414723e */ /* 0x000fe400000010ff */
[----:B------:R-:W-:Y:S02]  /*29e0*/  IADD3 R19, P0, P1, R22, UR4, R19 ;  /* 0x0000000416137c10 */ /* 0x000fe4000f91e013 */
[----:B------:R-:W-:Y:S02]  /*29f0*/  F2FP.BF16.F32.PACK_AB R18, R18, R21 ;  /* 0x000000151212723e */ /* 0x000fe400000010ff */
[----:B------:R-:W-:Y:S02]  /*2a00*/  IADD3.X R22, PT, PT, RZ, RZ, RZ, P0, P1 ;  /* 0x000000ffff167210 */ /* 0x000fe400007e24ff */
[----:B-1----:R-:W-:-:S02]  /*2a10*/  LEA R2, P0, R19, UR6, 0x1 ;  /* 0x0000000613027c11 */ /* 0x002fc4000f8008ff */
[----:B------:R-:W-:Y:S02]  /*2a20*/  F2FP.BF16.F32.PACK_AB R17, R17, R24 ;  /* 0x000000181111723e */ /* 0x000fe400000010ff */
[----:B------:R-:W-:Y:S02]  /*2a30*/  LEA.HI.X R3, R19, UR7, R22, 0x1, P0 ;  /* 0x0000000713037c11 */ /* 0x000fe400080f0c16 */
[----:B------:R-:W-:-:S03]  /*2a40*/  PRMT R19, R8, 0x7632, R19 ;  /* 0x0000763208137816 */ /* 0x000fc60000000013 */
[----:B------:R0:W-:Y:S04]  /*2a50*/  STG.E.U16 desc[UR36][R2.64], R6 ;  /* 0x0000000602007986 */ /* 0x0001e8000c101524 */
[----:B------:R1:W-:Y:S04]  /*2a60*/  STG.E.U16 desc[UR36][R2.64+0x40], R4 ;  /* 0x0000400402007986 */ /* 0x0003e8000c101524 */
[----:B------:R2:W-:Y:S01]  /*2a70*/  STG.E.U16 desc[UR36][R2.64+0x20], R8 ;  /* 0x0000200802007986 */ /* 0x0005e2000c101524 */
[----:B0-----:R-:W-:-:S03]  /*2a80*/  PRMT R6, R26, 0x7632, R6 ;  /* 0x000076321a067816 */ /* 0x001fc60000000006 */
[----:B------:R0:W-:Y:S01]  /*2a90*/  STG.E.U16 desc[UR36][R2.64+0x50], R5 ;  /* 0x0000500502007986 */ /* 0x0001e2000c101524 */
[----:B-1----:R-:W-:-:S03]  /*2aa0*/  PRMT R4, R12, 0x7632, R4 ;  /* 0x000076320c047816 */ /* 0x002fc60000000004 */
[----:B------:R1:W-:Y:S01]  /*2ab0*/  STG.E.U16 desc[UR36][R2.64+0x60], R0 ;  /* 0x0000600002007986 */ /* 0x0003e2000c101524 */
[----:B--2---:R-:W-:-:S03]  /*2ac0*/  PRMT R8, R14, 0x7632, R8 ;  /* 0x000076320e087816 */ /* 0x004fc60000000008 */
        /* <DEDUP_REMOVED lines=8> */
[----:B------:R-:W-:Y:S01]  /*2b50*/  STG.E.U16 desc[UR36][R2.64+0x30], R19 ;  /* 0x0000301302007986 */ /* 0x000fe2000c101524 */
[----:B0-----:R-:W-:-:S03]  /*2b60*/  PRMT R4, R20, 0x7632, R4 ;  /* 0x0000763214047816 */ /* 0x001fc60000000004 */
        /* <DEDUP_REMOVED lines=15> */
.L_x_40:
[----:B------:R-:W-:Y:S01]  /*2c60*/  HFMA2 R12, -RZ, RZ, 0, 9.5367431640625e-07 ;  /* 0x00000010ff0c7431 */ /* 0x000fe200000001ff */
[----:B------:R-:W-:Y:S02]  /*2c70*/  MOV R11, 0x1f ;  /* 0x0000001f000b7802 */ /* 0x000fe40000000f00 */
[----:B------:R-:W-:-:S07]  /*2c80*/  MOV R15, 0xffffffff ;  /* 0xffffffff000f7802 */ /* 0x000fce0000000f00 */
[----:B------:R-:W-:Y:S05]  /*2c90*/  WARPSYNC.COLLECTIVE R15, `(.L_x_69) ;  /* 0x000000000f087348 */ /* 0x000fea0003c00000 */
[----:B------:R0:W1:Y:S02]  /*2ca0*/  SHFL.BFLY P6, R14, R13, R12, R11 ;  /* 0x0c00000c0d0e7389 */ /* 0x00006400000c000b */
[----:B01----:R-:W-:Y:S05]  /*2cb0*/  ENDCOLLECTIVE ;  /* 0x000000000000791b */ /* 0x003fea0003800000 */
.L_x_69:
[----:B------:R-:W-:Y:S01]  /*2cc0*/  HFMA2 R12, -RZ, RZ, 0, 4.76837158203125e-07 ;  /* 0x00000008ff0c7431 */ /* 0x000fe200000001ff */
[----:B------:R-:W-:-:S04]  /*2cd0*/  FMNMX.FTZ R0, R14, -3.40282346638528859812e+38, !PT ;  /* 0xff7fffff0e007809 */ /* 0x000fc80007810000 */
[----:B------:R-:W-:-:S07]  /*2ce0*/  MOV R13, R0 ;  /* 0x00000000000d7202 */ /* 0x000fce0000000f00 */
[----:B------:R-:W-:Y:S05]  /*2cf0*/  WARPSYNC.COLLECTIVE R15, `(.L_x_70) ;  /* 0x000000000f087348 */ /* 0x000fea0003c00000 */
[----:B------:R0:W1:Y:S02]  /*2d00*/  SHFL.BFLY P6, R14, R13, R12, R11 ;  /* 0x0c00000c0d0e7389 */ /* 0x00006400000c000b */
[----:B01----:R-:W-:Y:S05]  /*2d10*/  ENDCOLLECTIVE ;  /* 0x000000000000791b */ /* 0x003fea0003800000 */
.L_x_70:
[----:B------:R-:W-:Y:S01]  /*2d20*/  HFMA2 R12, -RZ, RZ, 0, 2.384185791015625e-07 ;  /* 0x00000004ff0c7431 */ /* 0x000fe200000001ff */
[----:B------:R-:W-:-:S04]  /*2d30*/  FMNMX.FTZ R2, R0, R14, !PT ;  /* 0x0000000e00027209 */ /* 0x000fc80007810000 */
[----:B------:R-:W-:-:S07]  /*2d40*/  MOV R13, R2 ;  /* 0x00000002000d7202 */ /* 0x000fce0000000f00 */
[----:B------:R-:W-:Y:S05]  /*2d50*/  WARPSYNC.COLLECTIVE R15, `(.L_x_71) ;  /* 0x000000000f087348 */ /* 0x000fea0003c00000 */
[----:B------:R0:W1:Y:S02]  /*2d60*/  SHFL.BFLY P6, R14, R13, R12, R11 ;  /* 0x0c00000c0d0e7389 */ /* 0x00006400000c000b */
[----:B01----:R-:W-:Y:S05]  /*2d70*/  ENDCOLLECTIVE ;  /* 0x000000000000791b */ /* 0x003fea0003800000 */
.L_x_71:
[----:B------:R-:W-:Y:S01]  /*2d80*/  HFMA2 R12, -RZ, RZ, 0, 1.1920928955078125e-07 ;  /* 0x00000002ff0c7431 */ /* 0x000fe200000001ff */
[----:B------:R-:W-:-:S04]  /*2d90*/  FMNMX.FTZ R3, R2, R14, !PT ;  /* 0x0000000e02037209 */ /* 0x000fc80007810000 */
[----:B------:R-:W-:-:S07]  /*2da0*/  MOV R13, R3 ;  /* 0x00000003000d7202 */ /* 0x000fce0000000f00 */
[----:B------:R-:W-:Y:S05]  /*2db0*/  WARPSYNC.COLLECTIVE R15, `(.L_x_72) ;  /* 0x000000000f087348 */ /* 0x000fea0003c00000 */
[----:B------:R0:W1:Y:S02]  /*2dc0*/  SHFL.BFLY P6, R14, R13, R12, R11 ;  /* 0x0c00000c0d0e7389 */ /* 0x00006400000c000b */
[----:B01----:R-:W-:Y:S05]  /*2dd0*/  ENDCOLLECTIVE ;  /* 0x000000000000791b */ /* 0x003fea0003800000 */
.L_x_72:
[----:B------:R-:W-:Y:S01]  /*2de0*/  HFMA2 R12, -RZ, RZ, 0, 5.9604644775390625e-08 ;  /* 0x00000001ff0c7431 */ /* 0x000fe200000001ff */
[----:B------:R-:W-:-:S04]  /*2df0*/  FMNMX.FTZ R4, R3, R14, !PT ;  /* 0x0000000e03047209 */ /* 0x000fc80007810000 */
[----:B------:R-:W-:-:S07]  /*2e00*/  MOV R13, R4 ;  /* 0x00000004000d7202 */ /* 0x000fce0000000f00 */
[----:B------:R-:W-:Y:S05]  /*2e10*/  WARPSYNC.COLLECTIVE R15, `(.L_x_73) ;  /* 0x000000000f087348 */ /* 0x000fea0003c00000 */
[----:B------:R0:W1:Y:S02]  /*2e20*/  SHFL.BFLY P6, R14, R13, R12, R11 ;  /* 0x0c00000c0d0e7389 */ /* 0x00006400000c000b */
[----:B01----:R-:W-:Y:S05]  /*2e30*/  ENDCOLLECTIVE ;  /* 0x000000000000791b */ /* 0x003fea0003800000 */
.L_x_73:
[----:B------:R-:W-:Y:S05]  /*2e40*/  BRA `(.L_x_74) ;  /* 0xffffffd4002c7947 */ /* 0x000fea000383ffff */
.L_x_75:
        /* <DEDUP_REMOVED lines=11> */
.L_x_25573:


//--------------------- .text._ZN4vllm25paged_attention_v1_kernelI13__nv_bfloat16hLi128ELi32ELi128ELNS_18Fp8KVCacheDataTypeE2ELb0EEEvPT_PKS3_PKT0_S9_ifPKiSB_iPKfiiiSD_SD_iiiii --------------------------
	.section	.text._ZN4vllm25paged_attention_v1_kernelI13__nv_bfloat16hLi128ELi32ELi128ELNS_18Fp8KVCacheDataTypeE2ELb0EEEvPT_PKS3_PKT0_S9_ifPKiSB_iPKfiiiSD_SD_iiiii,"ax",@progbits
	.align	128
        .global         _ZN4vllm25paged_attention_v1_kernelI13__nv_bfloat16hLi128ELi32ELi128ELNS_18Fp8KVCacheDataTypeE2ELb0EEEvPT_PKS3_PKT0_S9_ifPKiSB_iPKfiiiSD_SD_iiiii
        .type           _ZN4vllm25paged_attention_v1_kernelI13__nv_bfloat16hLi128ELi32ELi128ELNS_18Fp8KVCacheDataTypeE2ELb0EEEvPT_PKS3_PKT0_S9_ifPKiSB_iPKfiiiSD_SD_iiiii,@function
        .size           _ZN4vllm25paged_attention_v1_kernelI13__nv_bfloat16hLi128ELi32ELi128ELNS_18Fp8KVCacheDataTypeE2ELb0EEEvPT_PKS3_PKT0_S9_ifPKiSB_iPKfiiiSD_SD_iiiii,(.L_x_25574 - _ZN4vllm25paged_attention_v1_kernelI13__nv_bfloat16hLi128ELi32ELi128ELNS_18Fp8KVCacheDataTypeE2ELb0EEEvPT_PKS3_PKT0_S9_ifPKiSB_iPKfiiiSD_SD_iiiii)
        .other          _ZN4vllm25paged_attention_v1_kernelI13__nv_bfloat16hLi128ELi32ELi128ELNS_18Fp8KVCacheDataTypeE2ELb0EEEvPT_PKS3_PKT0_S9_ifPKiSB_iPKfiiiSD_SD_iiiii,@"STO_CUDA_ENTRY STV_DEFAULT"
_ZN4vllm25paged_attention_v1_kernelI13__nv_bfloat16hLi128ELi32ELi128ELNS_18Fp8KVCacheDataTypeE2ELb0EEEvPT_PKS3_PKT0_S9_ifPKiSB_iPKfiiiSD_SD_iiiii:
.text._ZN4vllm25paged_attention_v1_kernelI13__nv_bfloat16hLi128ELi32ELi128ELNS_18Fp8KVCacheDataTypeE2ELb0EEEvPT_PKS3_PKT0_S9_ifPKiSB_iPKfiiiSD_SD_iiiii:
        /* <DEDUP_REMOVED lines=23> */
[----:B------:R-:W-:Y:S01]  /*0170*/  HFMA2 R13, -RZ, RZ, 0, 0 ;  /* 0x00000000ff0d7431 */ /* 0x000fe200000001ff */
[----:B------:R-:W1:Y:S01]  /*0180*/  LDCU.64 UR6, c[0x4][0x180] ;  /* 0x01003000ff0677ac */ /* 0x000e620008000a00 */
[----:B------:R-:W2:Y:S01]  /*0190*/  LDC.64 R2, c[0x4][R2] ;  /* 0x0100000002027b82 */ /* 0x000ea20000000a00 */
[----:B------:R-:W3:Y:S01]  /*01a0*/  LDCU.64 UR8, c[0x4][0x88] ;  /* 0x01001100ff0877ac */ /* 0x000ee20008000a00 */
[----:B0-----:R-:W-:Y:S02]  /*01b0*/  MOV R4, UR4 ;  /* 0x0000000400047c02 */ /* 0x001fe40008000f00 */
[----:B------:R-:W-:-:S02]  /*01c0*/  MOV R5, UR5 ;  /* 0x0000000500057c02 */ /* 0x000fc40008000f00 */
[----:B-1----:R-:W-:Y:S02]  /*01d0*/  MOV R6, UR6 ;  /* 0x0000000600067c02 */ /* 0x002fe40008000f00 */
[----:B------:R-:W-:Y:S02]  /*01e0*/  MOV R7, UR7 ;  /* 0x0000000700077c02 */ /* 0x000fe40008000f00 */
[----:B---3--:R-:W-:Y:S02]  /*01f0*/  MOV R10, UR8 ;  /* 0x00000008000a7c02 */ /* 0x008fe40008000f00 */
[----:B------:R-:W-:-:S07]  /*0200*/  MOV R11, UR9 ;  /* 0x00000009000b7c02 */ /* 0x000fce0008000f00 */
[----:B------:R-:W-:-:S07]  /*0210*/  LEPC R20, `(.L_x_77) ;  /* 0x000000001014794e */ /* 0x000fce0000000000 */
[----:B--2---:R-:W-:Y:S05]  /*0220*/  CALL.ABS.NOINC R2 ;  /* 0x0000000002007343 */ /* 0x004fea0003c00000 */
.L_x_77:
[----:B------:R-:W-:Y:S05]  /*0230*/  BSYNC.RECONVERGENT B6 ;  /* 0x0000000000067941 */ /* 0x000fea0003800200 */
.L_x_76:
        /* <DEDUP_REMOVED lines=12> */
.L_x_112:
[----:B------:R-:W2:Y:S01]  /*0300*/  S2R R0, SR_CgaCtaId ;  /* 0x0000000000007919 */ /* 0x000ea20000008800 */
[----:B------:R-:W-:Y:S01]  /*0310*/  MOV R3, 0x400 ;  /* 0x0000040000037802 */ /* 0x000fe20000000f00 */
[----:B------:R-:W-:Y:S05]  /*0320*/  WARPSYNC.ALL ;  /* 0x0000000000007948 */ /* 0x000fea0003800000 */
[----:B------:R-:W-:Y:S02]  /*0330*/  ISETP.NE.AND P1, PT, R16, RZ, PT ;  /* 0x000000ff1000720c */ /* 0x000fe40003f25270 */
[----:B-1----:R-:W-:Y:S02]  /*0340*/  FMNMX.FTZ R5, R4, R14, !PT ;  /* 0x0000000e04057209 */ /* 0x002fe40007810000 */
[----:B--2---:R-:W-:-:S05]  /*0350*/  LEA R7, R0, R3, 0x18 ;  /* 0x0000000300077211 */ /* 0x004fca00078ec0ff */
[----:B------:R-:W-:-:S05]  /*0360*/  IMAD R2, R18, 0x4, R7 ;  /* 0x0000000412027824 */ /* 0x000fca00078e0207 */
[----:B------:R-:W-:Y:S01]  /*0370*/  @!P1 STS [R2], R5 ;  /* 0x0000000502009388 */ /* 0x000fe20000000800 */
[----:B------:R-:W-:Y:S01]  /*0380*/  BAR.SYNC.DEFER_BLOCKING 0x0 ;  /* 0x0000000000007b1d */ /* 0x000fe20000010000 */
[C---:B------:R-:W-:Y:S02]  /*0390*/  ISETP.GT.U32.AND P2, PT, R16.reuse, 0x3, PT ;  /* 0x000000031000780c */ /* 0x040fe40003f44070 */
[----:B------:R-:W-:Y:S02]  /*03a0*/  MOV R6, 0xff7fffff ;  /* 0xff7fffff00067802 */ /* 0x000fe40000000f00 */
[----:B0-----:R-:W-:Y:S01]  /*03b0*/  LEA R4, R16, R7, 0x2 ;  /* 0x0000000710047211 */ /* 0x001fe200078e10ff */
[----:B------:R-:W-:Y:S01]  /*03c0*/  BSSY.RECONVERGENT B0, `(.L_x_79) ;  /* 0x00000ea000007945 */ /* 0x000fe20003800200 */
[----:B------:R-:W-:Y:S01]  /*03d0*/  ISETP.GE.AND P3, PT, R22, R17, PT ;  /* 0x000000111600720c */ /* 0x000fe20003f66270 */
[----:B------:R-:W-:-:S06]  /*03e0*/  HFMA2 R7, -RZ, RZ, 0, 0 ;  /* 0x00000000ff077431 */ /* 0x000fcc00000001ff */
[----:B------:R-:W0:Y:S04]  /*03f0*/  @!P2 LDS R6, [R4] ;  /* 0x000000000406a984 */ /* 0x000e280000000800 */
[----:B0-----:R-:W0:Y:S02]  /*0400*/  SHFL.BFLY PT, R5, R6, 0x2, 0x1f ;  /* 0x0c401f0006057f89 */ /* 0x001e2400000e0000 */
[----:B0-----:R-:W-:-:S05]  /*0410*/  FMNMX.FTZ R8, R5, R6, !PT ;  /* 0x0000000605087209 */ /* 0x001fca0007810000 */
[----:B------:R-:W0:Y:S02]  /*0420*/  SHFL.BFLY PT, R5, R8, 0x1, 0x1f ;  /* 0x0c201f0008057f89 */ /* 0x000e2400000e0000 */
[----:B0-----:R-:W-:-:S06]  /*0430*/  FMNMX.FTZ R5, R8, R5, !PT ;  /* 0x0000000508057209 */ /* 0x001fcc0007810000 */
        /* <DEDUP_REMOVED lines=8> */
[----:B------:R-:W-:Y:S02]  /*04c0*/  ISETP.NE.AND P0, PT, R7, 0x180, PT ;  /* 0x000001800700780c */ /* 0x000fe40003f05270 */
[----:B------:R-:W-:-:S11]  /*04d0*/  MOV R7, RZ ;  /* 0x000000ff00077202 */ /* 0x000fd60000000f00 */
[----:B------:R-:W-:Y:S05]  /*04e0*/  @!P0 BRA `(.L_x_82) ;  /* 0x00000000004c8947 */ /* 0x000fea0003800000 */
[----:B------:R-:W-:Y:S02]  /*04f0*/  IADD3 R7, PT, PT, R3, 0x20, RZ ;  /* 0x0000002003077810 */ /* 0x000fe40007ffe0ff */
[----:B------:R-:W-:Y:S02]  /*0500*/  LEA.HI R6, R6, 0x1, RZ, 0x19 ;  /* 0x0000000106067811 */ /* 0x000fe400078fc8ff */
[----:B------:R-:W-:Y:S02]  /*0510*/  LEA R9, R0, R7, 0x18 ;  /* 0x0000000700097211 */ /* 0x000fe400078ec0ff */
[----:B------:R-:W-:Y:S02]  /*0520*/  LOP3.LUT R6, R6, 0x3, RZ, 0xc0, !PT ;  /* 0x0000000306067812 */ /* 0x000fe400078ec0ff */
[----:B------:R-:W-:Y:S01]  /*0530*/  MOV R7, RZ ;  /* 0x000000ff00077202 */ /* 0x000fe20000000f00 */
[----:B------:R-:W-:Y:S01]  /*0540*/  IMAD R9, R22, 0x4, R9 ;  /* 0x0000000416097824 */ /* 0x000fe200078e0209 */
[----:B------:R-:W-:-:S02]  /*0550*/  MOV R10, R22 ;  /* 0x00000016000a7202 */ /* 0x000fc40000000f00 */
[----:B------:R-:W-:-:S07]  /*0560*/  IADD3 R6, PT, PT, -R6, RZ, RZ ;  /* 0x000000ff06067210 */ /* 0x000fce0007ffe1ff */
.L_x_83:
        /* <DEDUP_REMOVED lines=11> */
.L_x_82:
[----:B------:R-:W-:Y:S05]  /*0620*/  BSYNC.RECONVERGENT B1 ;  /* 0x0000000000017941 */ /* 0x000fea0003800200 */
.L_x_81:
        /* <DEDUP_REMOVED lines=12> */
.L_x_86:
[----:B------:R-:W0:Y:S01]  /*06f0*/  LDS R12, [R8+-0x400] ;  /* 0xfffc0000080c7984 */ /* 0x000e220000000800 */
[----:B------:R-:W-:-:S03]  /*0700*/  VIADD R10, R10, 0x800 ;  /* 0x000008000a0a7836 */ /* 0x000fc60000000000 */
[----:B------:R-:W1:Y:S02]  /*0710*/  LDS R26, [R8+-0x200] ;  /* 0xfffe0000081a7984 */ /* 0x000e640000000800 */
[----:B------:R-:W-:Y:S02]  /*0720*/  ISETP.GE.AND P4, PT, R10, R6, PT ;  /* 0x000000060a00720c */ /* 0x000fe40003f86270 */
[----:B------:R-:W2:Y:S04]  /*0730*/  LDS R28, [R8] ;  /* 0x00000000081c7984 */ /* 0x000ea80000000800 */
[----:B------:R-:W3:Y:S04]  /*0740*/  LDS R24, [R8+0x200] ;  /* 0x0002000008187984 */ /* 0x000ee80000000800 */
[----:B------:R-:W4:Y:S04]  /*0750*/  LDS R20, [R8+0x400] ;  /* 0x0004000008147984 */ /* 0x000f280000000800 */
[----:B------:R-:W5:Y:S04]  /*0760*/  LDS R14, [R8+0x600] ;  /* 0x00060000080e7984 */ /* 0x000f680000000800 */
[----:B------:R-:W5:Y:S04]  /*0770*/  LDS R13, [R8+0xa00] ;  /* 0x000a0000080d7984 */ /* 0x000f680000000800 */
[----:B------:R-:W-:Y:S01]  /*0780*/  LDS R11, [R8+0xc00] ;  /* 0x000c0000080b7984 */ /* 0x000fe20000000800 */
[----:B0-----:R-:W-:-:S03]  /*0790*/  FADD.FTZ R9, -R5, R12 ;  /* 0x0000000c05097221 */ /* 0x001fc60000010100 */
[----:B------:R-:W0:Y:S01]  /*07a0*/  LDS R12, [R8+0x800] ;  /* 0x00080000080c7984 */ /* 0x000e220000000800 */
[----:B------:R-:W-:Y:S01]  /*07b0*/  FMUL.FTZ R9, R9, 1.4426950216293334961 ;  /* 0x3fb8aa3b09097820 */ /* 0x000fe20000410000 */
[C---:B-1----:R-:W-:Y:S01]  /*07c0*/  FADD.FTZ R26, -R5.reuse, R26 ;  /* 0x0000001a051a7221 */ /* 0x042fe20000010100 */
[----:B--2---:R-:W-:-:S03]  /*07d0*/  FADD.FTZ R28, -R5, R28 ;  /* 0x0000001c051c7221 */ /* 0x004fc60000010100 */
[----:B------:R-:W-:Y:S01]  /*07e0*/  FMUL.FTZ R15, R26, 1.4426950216293334961 ;  /* 0x3fb8aa3b1a0f7820 */ /* 0x000fe20000410000 */
[----:B------:R-:W1:Y:S01]  /*07f0*/  MUFU.EX2 R9, R9 ;  /* 0x0000000900097308 */ /* 0x000e620000000800 */
[----:B------:R-:W2:Y:S01]  /*0800*/  LDS R26, [R8+0xe00] ;  /* 0x000e0000081a7984 */ /* 0x000ea20000000800 */
[----:B------:R-:W-:Y:S01]  /*0810*/  FMUL.FTZ R21, R28, 1.4426950216293334961 ;  /* 0x3fb8aa3b1c157820 */ /* 0x000fe20000410000 */
[C---:B---3--:R-:W-:Y:S02]  /*0820*/  FADD.FTZ R24, -R5.reuse, R24 ;  /* 0x0000001805187221 */ /* 0x048fe40000010100 */
[----:B------:R-:W3:Y:S02]  /*0830*/  LDS R28, [R8+0x1000] ;  /* 0x00100000081c7984 */ /* 0x000ee40000000800 */
[----:B------:R-:W-:Y:S01]  /*0840*/  FMUL.FTZ R23, R24, 1.4426950216293334961 ;  /* 0x3fb8aa3b18177820 */ /* 0x000fe20000410000 */
[----:B------:R-:W0:Y:S01]  /*0850*/  MUFU.EX2 R15, R15 ;  /* 0x0000000f000f7308 */ /* 0x000e220000000800 */
[C---:B----4-:R-:W-:Y:S01]  /*0860*/  FADD.FTZ R24, -R5.reuse, R20 ;  /* 0x0000001405187221 */ /* 0x050fe20000010100 */
[----:B-----5:R-:W-:-:S04]  /*0870*/  FADD.FTZ R14, -R5, R14 ;  /* 0x0000000e050e7221 */ /* 0x020fc80000010100 */
[----:B------:R-:W-:Y:S01]  /*0880*/  FMUL.FTZ R25, R14, 1.4426950216293334961 ;  /* 0x3fb8aa3b0e197820 */ /* 0x000fe20000410000 */
[----:B------:R-:W-:Y:S01]  /*0890*/  FADD.FTZ R29, -R5, R13 ;  /* 0x0000000d051d7221 */ /* 0x000fe20000010100 */
[----:B------:R-:W4:Y:S01]  /*08a0*/  MUFU.EX2 R21, R21 ;  /* 0x0000001500157308 */ /* 0x000f220000000800 */
[----:B-1----:R-:W-:Y:S01]  /*08b0*/  FADD.FTZ R20, R9, R7 ;  /* 0x0000000709147221 */ /* 0x002fe20000010000 */
[----:B------:R-:W-:Y:S01]  /*08c0*/  FMUL.FTZ R7, R24, 1.4426950216293334961 ;  /* 0x3fb8aa3b18077820 */ /* 0x000fe20000410000 */
[----:B------:R-:W1:Y:S04]  /*08d0*/  LDS R14, [R8+0x1400] ;  /* 0x00140000080e7984 */ /* 0x000e680000000800 */
[----:B------:R-:W5:Y:S01]  /*08e0*/  LDS R24, [R8+0x1200] ;  /* 0x0012000008187984 */ /* 0x000f620000000800 */
[----:B------:R-:W2:Y:S01]  /*08f0*/  MUFU.EX2 R23, R23 ;  /* 0x0000001700177308 */ /* 0x000ea20000000800 */
[----:B0-----:R-:W-:-:S02]  /*0900*/  FADD.FTZ R20, R20, R15 ;  /* 0x0000000f14147221 */ /* 0x001fc40000010000 */
[----:B------:R-:W0:Y:S04]  /*0910*/  LDS R13, [R8+0x1800] ;  /* 0x00180000080d7984 */ /* 0x000e280000000800 */
[----:B------:R2:W-:Y:S01]  /*0920*/  STS [R8+-0x400], R9 ;  /* 0xfffc000908007388 */ /* 0x0005e20000000800 */
[----:B------:R-:W-:Y:S01]  /*0930*/  FADD.FTZ R27, -R5, R12 ;  /* 0x0000000c051b7221 */ /* 0x000fe20000010100 */
[----:B----4-:R-:W-:Y:S01]  /*0940*/  FADD.FTZ R20, R20, R21 ;  /* 0x0000001514147221 */ /* 0x010fe20000010000 */
[----:B------:R-:W4:Y:S01]  /*0950*/  MUFU.EX2 R7, R7 ;  /* 0x0000000700077308 */ /* 0x000f220000000800 */
[----:B------:R-:W0:Y:S01]  /*0960*/  LDS R12, [R8+0x1600] ;  /* 0x00160000080c7984 */ /* 0x000e220000000800 */
[----:B------:R-:W-:-:S03]  /*0970*/  FMUL.FTZ R27, R27, 1.4426950216293334961 ;  /* 0x3fb8aa3b1b1b7820 */ /* 0x000fc60000410000 */
[----:B------:R4:W-:Y:S01]  /*0980*/  STS [R8], R21 ;  /* 0x0000001508007388 */ /* 0x0009e20000000800 */
[C---:B--2---:R-:W-:Y:S02]  /*0990*/  FADD.FTZ R26, -R5.reuse, R26 ;  /* 0x0000001a051a7221 */ /* 0x044fe40000010100 */
[----:B------:R2:W1:Y:S01]  /*09a0*/  MUFU.EX2 R9, R25 ;  /* 0x0000001900097308 */ /* 0x0004620000000800 */
[----:B------:R2:W-:Y:S01]  /*09b0*/  STS [R8+-0x200], R15 ;  /* 0xfffe000f08007388 */ /* 0x0005e20000000800 */
[----:B------:R-:W-:Y:S01]  /*09c0*/  FADD.FTZ R20, R20, R23 ;  /* 0x0000001714147221 */ /* 0x000fe20000010000 */
[----:B---3--:R-:W-:Y:S02]  /*09d0*/  FADD.FTZ R28, -R5, R28 ;  /* 0x0000001c051c7221 */ /* 0x008fe40000010100 */
[----:B------:R3:W-:Y:S01]  /*09e0*/  STS [R8+0x200], R23 ;  /* 0x0002001708007388 */ /* 0x0007e20000000800 */
[----:B----4-:R-:W-:Y:S01]  /*09f0*/  FMUL.FTZ R21, R29, 1.4426950216293334961 ;  /* 0x3fb8aa3b1d157820 */ /* 0x010fe20000410000 */
[----:B------:R-:W-:Y:S01]  /*0a00*/  FADD.FTZ R29, -R5, R11 ;  /* 0x0000000b051d7221 */ /* 0x000fe20000010100 */
[----:B--2---:R-:W-:Y:S01]  /*0a10*/  FMUL.FTZ R25, R26, 1.4426950216293334961 ;  /* 0x3fb8aa3b1a197820 */ /* 0x004fe20000410000 */
[----:B------:R-:W2:Y:S01]  /*0a20*/  LDS R11, [R8+0x1a00] ;  /* 0x001a0000080b7984 */ /* 0x000ea20000000800 */
[----:B------:R4:W3:Y:S01]  /*0a30*/  MUFU.EX2 R15, R27 ;  /* 0x0000001b000f7308 */ /* 0x0008e20000000800 */
[----:B------:R-:W-:Y:S01]  /*0a40*/  FMUL.FTZ R29, R29, 1.4426950216293334961 ;  /* 0x3fb8aa3b1d1d7820 */ /* 0x000fe20000410000 */
[----:B------:R-:W-:Y:S01]  /*0a50*/  FADD.FTZ R20, R20, R7 ;  /* 0x0000000714147221 */ /* 0x000fe20000010000 */
[----:B------:R2:W-:Y:S03]  /*0a60*/  STS [R8+0x400], R7 ;  /* 0x0004000708007388 */ /* 0x0005e60000000800 */
[----:B-1----:R-:W-:Y:S01]  /*0a70*/  FADD.FTZ R20, R20, R9 ;  /* 0x0000000914147221 */ /* 0x002fe20000010000 */
[C---:B------:R-:W-:Y:S01]  /*0a80*/  FADD.FTZ R14, -R5.reuse, R14 ;  /* 0x0000000e050e7221 */ /* 0x040fe20000010100 */
[----:B------:R-:W1:Y:S01]  /*0a90*/  MUFU.EX2 R21, R21 ;  /* 0x0000001500157308 */ /* 0x000e620000000800 */
[----:B----4-:R-:W-:Y:S01]  /*0aa0*/  FMUL.FTZ R27, R28, 1.4426950216293334961 ;  /* 0x3fb8aa3b1c1b7820 */ /* 0x010fe20000410000 */
[C---:B-----5:R-:W-:Y:S01]  /*0ab0*/  FADD.FTZ R24, -R5.reuse, R24 ;  /* 0x0000001805187221 */ /* 0x060fe20000010100 */
[----:B------:R-:W-:Y:S01]  /*0ac0*/  FMUL.FTZ R14, R14, 1.4426950216293334961 ;  /* 0x3fb8aa3b0e0e7820 */ /* 0x000fe20000410000 */
[----:B------:R-:W-:Y:S02]  /*0ad0*/  STS [R8+0x600], R9 ;  /* 0x0006000908007388 */ /* 0x000fe40000000800 */
[----:B------:R-:W-:Y:S01]  /*0ae0*/  FMUL.FTZ R24, R24, 1.4426950216293334961 ;  /* 0x3fb8aa3b18187820 */ /* 0x000fe20000410000 */
[C---:B0-----:R-:W-:Y:S01]  /*0af0*/  FADD.FTZ R28, -R5.reuse, R13 ;  /* 0x0000000d051c7221 */ /* 0x041fe20000010100 */
[----:B---3--:R-:W0:Y:S01]  /*0b00*/  MUFU.EX2 R23, R29 ;  /* 0x0000001d00177308 */ /* 0x008e220000000800 */
[----:B------:R-:W-:Y:S01]  /*0b10*/  FADD.FTZ R20, R20, R15 ;  /* 0x0000000f14147221 */ /* 0x000fe20000010000 */
[----:B------:R-:W-:Y:S01]  /*0b20*/  STS [R8+0x800], R15 ;  /* 0x0008000f08007388 */ /* 0x000fe20000000800 */
[----:B------:R-:W-:Y:S01]  /*0b30*/  FMUL.FTZ R28, R28, 1.4426950216293334961 ;  /* 0x3fb8aa3b1c1c7820 */ /* 0x000fe20000410000 */
[----:B------:R-:W-:-:S04]  /*0b40*/  FADD.FTZ R26, -R5, R12 ;  /* 0x0000000c051a7221 */ /* 0x000fc80000010100 */
[----:B------:R-:W3:Y:S01]  /*0b50*/  MUFU.EX2 R25, R25 ;  /* 0x0000001900197308 */ /* 0x000ee20000000800 */
[----:B-1----:R-:W-:Y:S01]  /*0b60*/  FADD.FTZ R20, R20, R21 ;  /* 0x0000001514147221 */ /* 0x002fe20000010000 */
[----:B------:R-:W-:Y:S01]  /*0b70*/  FMUL.FTZ R26, R26, 1.4426950216293334961 ;  /* 0x3fb8aa3b1a1a7820 */ /* 0x000fe20000410000 */
[----:B------:R-:W-:Y:S05]  /*0b80*/  STS [R8+0xa00], R21 ;  /* 0x000a001508007388 */ /* 0x000fea0000000800 */
[----:B------:R-:W1:Y:S01]  /*0b90*/  MUFU.EX2 R27, R27 ;  /* 0x0000001b001b7308 */ /* 0x000e620000000800 */
[----:B0-----:R-:W-:Y:S01]  /*0ba0*/  FADD.FTZ R20, R20, R23 ;  /* 0x0000001714147221 */ /* 0x001fe20000010000 */
[----:B------:R-:W-:Y:S06]  /*0bb0*/  STS [R8+0xc00], R23 ;  /* 0x000c001708007388 */ /* 0x000fec0000000800 */
[----:B------:R-:W0:Y:S01]  /*0bc0*/  MUFU.EX2 R29, R24 ;  /* 0x00000018001d7308 */ /* 0x000e220000000800 */
[----:B---3--:R-:W-:Y:S01]  /*0bd0*/  FADD.FTZ R20, R20, R25 ;  /* 0x0000001914147221 */ /* 0x008fe20000010000 */
[----:B------:R-:W-:Y:S06]  /*0be0*/  STS [R8+0xe00], R25 ;  /* 0x000e001908007388 */ /* 0x000fec0000000800 */
[----:B------:R2:W3:Y:S01]  /*0bf0*/  MUFU.EX2 R12, R14 ;  /* 0x0000000e000c7308 */ /* 0x0004e20000000800 */
[----:B-1----:R-:W-:Y:S01]  /*0c00*/  FADD.FTZ R20, R20, R27 ;  /* 0x0000001b14147221 */ /* 0x002fe20000010000 */
[----:B------:R-:W-:Y:S06]  /*0c10*/  STS [R8+0x1000], R27 ;  /* 0x0010001b08007388 */ /* 0x000fec0000000800 */
[----:B------:R-:W1:Y:S01]  /*0c20*/  MUFU.EX2 R13, R26 ;  /* 0x0000001a000d7308 */ /* 0x000e620000000800 */
[----:B--2---:R-:W-:Y:S01]  /*0c30*/  FADD.FTZ R14, -R5, R11 ;  /* 0x0000000b050e7221 */ /* 0x004fe20000010100 */
[----:B0-----:R-:W-:Y:S01]  /*0c40*/  FADD.FTZ R7, R20, R29 ;  /* 0x0000001d14077221 */ /* 0x001fe20000010000 */
[----:B------:R-:W-:Y:S02]  /*0c50*/  STS [R8+0x1200], R29 ;  /* 0x0012001d08007388 */ /* 0x000fe40000000800 */
[----:B------:R-:W-:-:S03]  /*0c60*/  FMUL.FTZ R24, R14, 1.4426950216293334961 ;  /* 0x3fb8aa3b0e187820 */ /* 0x000fc60000410000 */
[----:B------:R-:W0:Y:S01]  /*0c70*/  MUFU.EX2 R11, R28 ;  /* 0x0000001c000b7308 */ /* 0x000e220000000800 */
[----:B---3--:R-:W-:Y:S01]  /*0c80*/  FADD.FTZ R20, R7, R12 ;  /* 0x0000000c07147221 */ /* 0x008fe20000010000 */
[----:B------:R-:W-:Y:S06]  /*0c90*/  STS [R8+0x1400], R12 ;  /* 0x0014000c08007388 */ /* 0x000fec0000000800 */
[----:B------:R-:W2:Y:S01]  /*0ca0*/  MUFU.EX2 R14, R24 ;  /* 0x00000018000e7308 */ /* 0x000ea20000000800 */
[----:B-1----:R-:W-:Y:S01]  /*0cb0*/  FADD.FTZ R20, R20, R13 ;  /* 0x0000000d14147221 */ /* 0x002fe20000010000 */
[----:B------:R-:W-:Y:S03]  /*0cc0*/  STS [R8+0x1600], R13 ;  /* 0x0016000d08007388 */ /* 0x000fe60000000800 */
[----:B0-----:R-:W-:Y:S01]  /*0cd0*/  FADD.FTZ R7, R20, R11 ;  /* 0x0000000b14077221 */ /* 0x001fe20000010000 */
[----:B------:R-:W-:Y:S04]  /*0ce0*/  STS [R8+0x1800], R11 ;  /* 0x0018000b08007388 */ /* 0x000fe80000000800 */
[----:B--2---:R0:W-:Y:S01]  /*0cf0*/  STS [R8+0x1a00], R14 ;  /* 0x001a000e08007388 */ /* 0x0041e20000000800 */
[----:B------:R-:W-:Y:S01]  /*0d00*/  FADD.FTZ R7, R7, R14 ;  /* 0x0000000e07077221 */ /* 0x000fe20000010000 */
[----:B0-----:R-:W-:Y:S01]  /*0d10*/  IADD3 R8, PT, PT, R8, 0x2000, RZ ;  /* 0x0000200008087810 */ /* 0x001fe20007ffe0ff */
[----:B------:R-:W-:Y:S06]  /*0d20*/  @!P4 BRA `(.L_x_86) ;  /* 0xfffffff80070c947 */ /* 0x000fec000383ffff */
.L_x_85:
[----:B------:R-:W-:Y:S05]  /*0d30*/  BSYNC.RECONVERGENT B1 ;  /* 0x0000000000017941 */ /* 0x000fea0003800200 */
.L_x_84:
        /* <DEDUP_REMOVED lines=30> */
[----:B0-----:R-:W-:Y:S01]  /*0f20*/  STS [R8+-0x400], R9 ;  /* 0xfffc000908007388 */ /* 0x001fe20000000800 */
[----:B------:R-:W-:Y:S01]  /*0f30*/  FADD.FTZ R12, -R5, R12 ;  /* 0x0000000c050c7221 */ /* 0x000fe20000010100 */
[----:B------:R-:W-:Y:S01]  /*0f40*/  FMUL.FTZ R24, R6, 1.4426950216293334961 ;  /* 0x3fb8aa3b06187820 */ /* 0x000fe20000410000 */
[----:B------:R-:W-:Y:S02]  /*0f50*/  FADD.FTZ R6, R7, R9 ;  /* 0x0000000907067221 */ /* 0x000fe40000010000 */
        /* <DEDUP_REMOVED lines=21> */
.L_x_88:
[----:B------:R-:W-:Y:S05]  /*10b0*/  BSYNC.RECONVERGENT B1 ;  /* 0x0000000000017941 */ /* 0x000fea0003800200 */
.L_x_87:
        /* <DEDUP_REMOVED lines=9> */
[----:B--2---:R-:W-:Y:S01]  /*1150*/  FADD.FTZ R12, -R5, R12 ;  /* 0x0000000c050c7221 */ /* 0x004fe20000010100 */
[----:B------:R-:W-:-:S04]  /*1160*/  FMUL.FTZ R10, R10, 1.4426950216293334961 ;  /* 0x3fb8aa3b0a0a7820 */ /* 0x000fc80000410000 */
        /* <DEDUP_REMOVED lines=15> */
.L_x_80:
[----:B------:R-:W-:Y:S05]  /*1260*/  BSYNC.RECONVERGENT B0 ;  /* 0x0000000000007941 */ /* 0x000fea0003800200 */
.L_x_79:
[----:B---3--:R-:W1:Y:S01]  /*1270*/  SHFL.BFLY PT, R6, R7, 0x10, 0x1f ;  /* 0x0e001f0007067f89 */ /* 0x008e6200000e0000 */
[----:B------:R-:W-:Y:S01]  /*1280*/  BSSY.RECONVERGENT B0, `(.L_x_89) ;  /* 0x000009d000007945 */ /* 0x000fe20003800200 */
[----:B-1----:R-:W-:-:S05]  /*1290*/  FADD.FTZ R6, R6, R7 ;  /* 0x0000000706067221 */ /* 0x002fca0000010000 */
[----:B0-----:R-:W0:Y:S02]  /*12a0*/  SHFL.BFLY PT, R5, R6, 0x8, 0x1f ;  /* 0x0d001f0006057f89 */ /* 0x001e2400000e0000 */
        /* <DEDUP_REMOVED lines=32> */
[----:B------:R-:W-:Y:S01]  /*14b0*/  IADD3 R7, PT, PT, -R7, RZ, RZ ;  /* 0x000000ff07077210 */ /* 0x000fe20007ffe1ff */
[----:B------:R-:W-:Y:S01]  /*14c0*/  IMAD R4, R22, 0x4, R9 ;  /* 0x0000000416047824 */ /* 0x000fe200078e0209 */
[----:B------:R-:W-:-:S07]  /*14d0*/  IADD3 R6, PT, PT, R5, R22, RZ ;  /* 0x0000001605067210 */ /* 0x000fce0007ffe0ff */
.L_x_93:
[----:B------:R-:W0:Y:S01]  /*14e0*/  LDS R5, [R4] ;  /* 0x0000000004057984 */ /* 0x000e220000000800 */
[----:B------:R-:W-:-:S04]  /*14f0*/  IADD3 R7, PT, PT, R7, 0x1, RZ ;  /* 0x0000000107077810 */ /* 0x000fc80007ffe0ff */
[----:B------:R-:W-:Y:S01]  /*1500*/  ISETP.NE.AND P0, PT, R7, RZ, PT ;  /* 0x000000ff0700720c */ /* 0x000fe20003f05270 */
[----:B0-----:R-:W-:-:S05]  /*1510*/  FMUL.FTZ R5, R5, R2 ;  /* 0x0000000205057220 */ /* 0x001fca0000410000 */
[----:B------:R0:W-:Y:S02]  /*1520*/  STS [R4], R5 ;  /* 0x0000000504007388 */ /* 0x0001e40000000800 */
[----:B0-----:R-:W-:-:S05]  /*1530*/  IADD3 R4, PT, PT, R4, 0x200, RZ ;  /* 0x0000020004047810 */ /* 0x001fca0007ffe0ff */
[----:B------:R-:W-:Y:S05]  /*1540*/  @P0 BRA `(.L_x_93) ;  /* 0xfffffffc00e40947 */ /* 0x000fea000383ffff */
.L_x_92:
[----:B------:R-:W-:Y:S05]  /*1550*/  BSYNC.RECONVERGENT B1 ;  /* 0x0000000000017941 */ /* 0x000fea0003800200 */
.L_x_91:
        /* <DEDUP_REMOVED lines=12> */
.L_x_96:
[----:B------:R-:W0:Y:S01]  /*1620*/  LDS R27, [R4+-0x400] ;  /* 0xfffc0000041b7984 */ /* 0x000e220000000800 */
[----:B------:R-:W-:-:S03]  /*1630*/  IADD3 R6, PT, PT, R6, 0x800, RZ ;  /* 0x0000080006067810 */ /* 0x000fc60007ffe0ff */
[----:B------:R-:W1:Y:S01]  /*1640*/  LDS R25, [R4+0x200] ;  /* 0x0002000004197984 */ /* 0x000e620000000800 */
[----:B------:R-:W-:-:S03]  /*1650*/  ISETP.GE.AND P1, PT, R6, R5, PT ;  /* 0x000000050600720c */ /* 0x000fc60003f26270 */
[----:B------:R-:W2:Y:S04]  /*1660*/  LDS R23, [R4+0x400] ;  /* 0x0004000004177984 */ /* 0x000ea80000000800 */
[----:B------:R-:W3:Y:S04]  /*1670*/  LDS R21, [R4+0x600] ;  /* 0x0006000004157984 */ /* 0x000ee80000000800 */
[----:B------:R-:W4:Y:S04]  /*1680*/  LDS R20, [R4+-0x200] ;  /* 0xfffe000004147984 */ /* 0x000f280000000800 */
[----:B------:R-:W5:Y:S04]  /*1690*/  LDS R24, [R4] ;  /* 0x0000000004187984 */ /* 0x000f680000000800 */
        /* <DEDUP_REMOVED lines=15> */
[----:B------:R-:W5:Y:S01]  /*1790*/  LDS R29, [R4+0x1a00] ;  /* 0x001a0000041d7984 */ /* 0x000f620000000800 */
[----:B------:R-:W-:-:S03]  /*17a0*/  FMUL.FTZ R15, R2, R15 ;  /* 0x0000000f020f7220 */ /* 0x000fc60000410000 */
[----:B------:R-:W-:Y:S01]  /*17b0*/  STS [R4+0x200], R25 ;  /* 0x0002001904007388 */ /* 0x000fe20000000800 */
[----:B------:R-:W-:-:S03]  /*17c0*/  FMUL.FTZ R7, R2, R7 ;  /* 0x0000000702077220 */ /* 0x000fc60000410000 */
[----:B------:R-:W-:Y:S01]  /*17d0*/  STS [R4+0x400], R23 ;  /* 0x0004001704007388 */ /* 0x000fe20000000800 */
[----:B------:R-:W-:-:S03]  /*17e0*/  FMUL.FTZ R13, R2, R13 ;  /* 0x0000000d020d7220 */ /* 0x000fc60000410000 */
[----:B------:R1:W-:Y:S01]  /*17f0*/  STS [R4+0x600], R21 ;  /* 0x0006001504007388 */ /* 0x0003e20000000800 */
[----:B------:R-:W-:-:S03]  /*1800*/  FMUL.FTZ R11, R2, R11 ;  /* 0x0000000b020b7220 */ /* 0x000fc60000410000 */
[----:B------:R-:W-:Y:S01]  /*1810*/  STS [R4+-0x400], R14 ;  /* 0xfffc000e04007388 */ /* 0x000fe20000000800 */
[----:B0-----:R-:W-:-:S03]  /*1820*/  FMUL.FTZ R9, R2, R9 ;  /* 0x0000000902097220 */ /* 0x001fc60000410000 */
[----:B------:R-:W-:Y:S01]  /*1830*/  STS [R4+-0x200], R20 ;  /* 0xfffe001404007388 */ /* 0x000fe20000000800 */
[----:B-1----:R-:W-:-:S03]  /*1840*/  FMUL.FTZ R21, R2, R12 ;  /* 0x0000000c02157220 */ /* 0x002fc60000410000 */
[----:B------:R-:W-:Y:S01]  /*1850*/  STS [R4], R24 ;  /* 0x0000001804007388 */ /* 0x000fe20000000800 */
[----:B--2---:R-:W-:-:S03]  /*1860*/  FMUL.FTZ R27, R2, R27 ;  /* 0x0000001b021b7220 */ /* 0x004fc60000410000 */
[----:B------:R-:W-:Y:S01]  /*1870*/  STS [R4+0x800], R15 ;  /* 0x0008000f04007388 */ /* 0x000fe20000000800 */
[----:B---3--:R-:W-:-:S03]  /*1880*/  FMUL.FTZ R23, R2, R10 ;  /* 0x0000000a02177220 */ /* 0x008fc60000410000 */
[----:B------:R-:W-:Y:S01]  /*1890*/  STS [R4+0xa00], R7 ;  /* 0x000a000704007388 */ /* 0x000fe20000000800 */
[----:B----4-:R-:W-:-:S03]  /*18a0*/  FMUL.FTZ R25, R2, R8 ;  /* 0x0000000802197220 */ /* 0x010fc60000410000 */
[----:B------:R-:W-:Y:S01]  /*18b0*/  STS [R4+0xc00], R13 ;  /* 0x000c000d04007388 */ /* 0x000fe20000000800 */
[----:B-----5:R-:W-:-:S03]  /*18c0*/  FMUL.FTZ R29, R2, R29 ;  /* 0x0000001d021d7220 */ /* 0x020fc60000410000 */
[----:B------:R-:W-:Y:S04]  /*18d0*/  STS [R4+0xe00], R11 ;  /* 0x000e000b04007388 */ /* 0x000fe80000000800 */
[----:B------:R-:W-:Y:S04]  /*18e0*/  STS [R4+0x1000], R9 ;  /* 0x0010000904007388 */ /* 0x000fe80000000800 */
[----:B------:R-:W-:Y:S04]  /*18f0*/  STS [R4+0x1200], R21 ;  /* 0x0012001504007388 */ /* 0x000fe80000000800 */
[----:B------:R-:W-:Y:S04]  /*1900*/  STS [R4+0x1400], R27 ;  /* 0x0014001b04007388 */ /* 0x000fe80000000800 */
[----:B------:R-:W-:Y:S04]  /*1910*/  STS [R4+0x1600], R23 ;  /* 0x0016001704007388 */ /* 0x000fe80000000800 */
[----:B------:R-:W-:Y:S04]  /*1920*/  STS [R4+0x1800], R25 ;  /* 0x0018001904007388 */ /* 0x000fe80000000800 */
[----:B------:R0:W-:Y:S02]  /*1930*/  STS [R4+0x1a00], R29 ;  /* 0x001a001d04007388 */ /* 0x0001e40000000800 */
[----:B0-----:R-:W-:Y:S01]  /*1940*/  VIADD R4, R4, 0x2000 ;  /* 0x0000200004047836 */ /* 0x001fe20000000000 */
[----:B------:R-:W-:Y:S06]  /*1950*/  @!P1 BRA `(.L_x_96) ;  /* 0xfffffffc00309947 */ /* 0x000fec000383ffff */
.L_x_95:
[----:B------:R-:W-:Y:S05]  /*1960*/  BSYNC.RECONVERGENT B1 ;  /* 0x0000000000017941 */ /* 0x000fea0003800200 */
.L_x_94:
        /* <DEDUP_REMOVED lines=31> */
.L_x_98:
[----:B------:R-:W-:Y:S05]  /*1b60*/  BSYNC.RECONVERGENT B1 ;  /* 0x0000000000017941 */ /* 0x000fea0003800200 */
.L_x_97:
        /* <DEDUP_REMOVED lines=14> */
.L_x_90:
[----:B------:R-:W-:Y:S05]  /*1c50*/  BSYNC.RECONVERGENT B0 ;  /* 0x0000000000007941 */ /* 0x000fea0003800200 */
.L_x_89:
[----:B------:R-:W-:Y:S01]  /*1c60*/  BAR.SYNC.DEFER_BLOCKING 0x0 ;  /* 0x0000000000007b1d */ /* 0x000fe20000010000 */
[C---:B------:R-:W-:Y:S02]  /*1c70*/  LOP3.LUT P0, RZ, R22.reuse, 0x3, RZ, 0xc0, !PT ;  /* 0x0000000316ff7812 */ /* 0x040fe4000780c0ff */
[----:B-1----:R-:W-:Y:S02]  /*1c80*/  CS2R R6, SRZ ;  /* 0x0000000000067805 */ /* 0x002fe4000001ff00 */
[C---:B0-----:R-:W-:Y:S02]  /*1c90*/  LOP3.LUT R2, R22.reuse, 0x3c0, RZ, 0xc0, !PT ;  /* 0x000003c016027812 */ /* 0x041fe400078ec0ff */
[----:B------:R-:W-:Y:S02]  /*1ca0*/  CS2R R20, SRZ ;  /* 0x0000000000147805 */ /* 0x000fe4000001ff00 */
[----:B------:R-:W-:Y:S01]  /*1cb0*/  LOP3.LUT R4, R22, 0x3e3, RZ, 0xc0, !PT ;  /* 0x000003e316047812 */ /* 0x000fe200078ec0ff */
[----:B------:R-:W-:Y:S01]  /*1cc0*/  BSSY.RECONVERGENT B0, `(.L_x_99) ;  /* 0x0000025000007945 */ /* 0x000fe20003800200 */
[----:B------:R-:W-:-:S02]  /*1cd0*/  ISETP.NE.OR P5, PT, R2, 0x40, P0 ;  /* 0x000000400200780c */ /* 0x000fc400007a5670 */
[----:B------:R-:W-:Y:S02]  /*1ce0*/  CS2R R10, SRZ ;  /* 0x00000000000a7805 */ /* 0x000fe4000001ff00 */
[----:B------:R-:W-:Y:S02]  /*1cf0*/  IADD3 R25, PT, PT, R3, 0x20, RZ ;  /* 0x0000002003197810 */ /* 0x000fe40007ffe0ff */
[----:B------:R-:W-:Y:S02]  /*1d00*/  CS2R R8, SRZ ;  /* 0x0000000000087805 */ /* 0x000fe4000001ff00 */
[----:B------:R-:W-:Y:S02]  /*1d10*/  SHF.R.U32.HI R23, RZ, 0x2, R16 ;  /* 0x00000002ff177819 */ /* 0x000fe40000011610 */
[----:B------:R-:W-:Y:S01]  /*1d20*/  CS2R R12, SRZ ;  /* 0x00000000000c7805 */ /* 0x000fe2000001ff00 */
[----:B------:R-:W-:Y:S01]  /*1d30*/  BAR.SYNC.DEFER_BLOCKING 0x0 ;  /* 0x0000000000007b1d */ /* 0x000fe20000010000 */
[----:B------:R-:W-:-:S02]  /*1d40*/  ISETP.NE.AND P2, PT, R4, 0x20, PT ;  /* 0x000000200400780c */ /* 0x000fc40003f45270 */
[----:B------:R-:W-:Y:S02]  /*1d50*/  CS2R R16, SRZ ;  /* 0x0000000000107805 */ /* 0x000fe4000001ff00 */
[----:B------:R-:W-:Y:S02]  /*1d60*/  ISETP.NE.AND P3, PT, R4, RZ, PT ;  /* 0x000000ff0400720c */ /* 0x000fe40003f65270 */
[----:B------:R-:W-:Y:S02]  /*1d70*/  CS2R R4, SRZ ;  /* 0x0000000000047805 */ /* 0x000fe4000001ff00 */
[----:B------:R-:W-:Y:S02]  /*1d80*/  LEA R2, R0, R25, 0x18 ;  /* 0x0000001900027211 */ /* 0x000fe400078ec0ff */
[----:B------:R-:W-:Y:S02]  /*1d90*/  CS2R R14, SRZ ;  /* 0x00000000000e7805 */ /* 0x000fe4000001ff00 */
[----:B------:R-:W-:-:S02]  /*1da0*/  LOP3.LUT P1, RZ, R22, 0x3c3, RZ, 0xc0, !PT ;  /* 0x000003c316ff7812 */ /* 0x000fc4000782c0ff */
[----:B------:R-:W-:Y:S02]  /*1db0*/  ISETP.GT.U32.AND P4, PT, R22, 0x1f, PT ;  /* 0x0000001f1600780c */ /* 0x000fe40003f84070 */
[----:B------:R-:W-:Y:S01]  /*1dc0*/  LEA R25, R18, R23, 0x7 ;  /* 0x0000001712197211 */ /* 0x000fe200078e38ff */
[----:B------:R-:W-:Y:S10]  /*1dd0*/  @P5 BRA `(.L_x_100) ;  /* 0x00000000004c5947 */ /* 0x000ff40003800000 */
        /* <DEDUP_REMOVED lines=19> */
.L_x_100:
[----:B------:R-:W-:Y:S05]  /*1f10*/  BSYNC.RECONVERGENT B0 ;  /* 0x0000000000007941 */ /* 0x000fea0003800200 */
.L_x_99:
        /* <DEDUP_REMOVED lines=30> */
[----:B0-----:R-:W-:Y:S02]  /*2100*/  FADD.FTZ R10, R10, R3 ;  /* 0x000000030a0a7221 */ /* 0x001fe40000010000 */
[----:B------:R-:W0:Y:S01]  /*2110*/  LDS R3, [R0+0x1a0] ;  /* 0x0001a00000037984 */ /* 0x000e220000000800 */
[----:B-1----:R-:W-:Y:S01]  /*2120*/  FADD.FTZ R17, R17, R18 ;  /* 0x0000001211117221 */ /* 0x002fe20000010000 */
[----:B--2---:R-:W-:Y:S01]  /*2130*/  FADD.FTZ R16, R16, R25 ;  /* 0x0000001910107221 */ /* 0x004fe20000010000 */
[----:B---3--:R-:W-:Y:S01]  /*2140*/  FADD.FTZ R15, R15, R24 ;  /* 0x000000180f0f7221 */ /* 0x008fe20000010000 */
[----:B0-----:R-:W-:-:S07]  /*2150*/  FADD.FTZ R14, R14, R3 ;  /* 0x000000030e0e7221 */ /* 0x001fce0000010000 */
.L_x_102:
[----:B------:R-:W-:Y:S05]  /*2160*/  BSYNC.RECONVERGENT B0 ;  /* 0x0000000000007941 */ /* 0x000fea0003800200 */
.L_x_101:
        /* <DEDUP_REMOVED lines=20> */
.L_x_104:
[----:B------:R-:W-:Y:S05]  /*22b0*/  BSYNC.RECONVERGENT B0 ;  /* 0x0000000000007941 */ /* 0x000fea0003800200 */
.L_x_103:
        /* <DEDUP_REMOVED lines=28> */
[----:B0-----:R-:W-:Y:S01]  /*2480*/  FADD.FTZ R9, R9, R2 ;  /* 0x0000000209097221 */ /* 0x001fe20000010000 */
[----:B--2---:R-:W-:Y:S01]  /*2490*/  FADD.FTZ R8, R8, R23 ;  /* 0x0000001708087221 */ /* 0x004fe20000010000 */
[----:B---3--:R-:W-:Y:S01]  /*24a0*/  FADD.FTZ R17, R17, R18 ;  /* 0x0000001211117221 */ /* 0x008fe20000010000 */
[----:B----4-:R-:W-:Y:S01]  /*24b0*/  FADD.FTZ R15, R15, R24 ;  /* 0x000000180f0f7221 */ /* 0x010fe20000010000 */
[----:B-----5:R-:W-:Y:S01]  /*24c0*/  FADD.FTZ R13, R13, R26 ;  /* 0x0000001a0d0d7221 */ /* 0x020fe20000010000 */
[----:B------:R-:W-:Y:S01]  /*24d0*/  FADD.FTZ R14, R14, R25 ;  /* 0x000000190e0e7221 */ /* 0x000fe20000010000 */
[----:B-1----:R-:W-:-:S07]  /*24e0*/  FADD.FTZ R12, R12, R3 ;  /* 0x000000030c0c7221 */ /* 0x002fce0000010000 */
.L_x_106:
[----:B------:R-:W-:Y:S05]  /*24f0*/  BSYNC.RECONVERGENT B0 ;  /* 0x0000000000007941 */ /* 0x000fea0003800200 */
.L_x_105:
        /* <DEDUP_REMOVED lines=16> */
[----:B------:R-:W-:Y:S02]  /*2600*/  PRMT R7, R20, 0x7632, R7 ;  /* 0x0000763214077816 */ /* 0x000fe40000000007 */
[----:B------:R-:W-:Y:S02]  /*2610*/  F2FP.BF16.F32.PACK_AB R10, R10, R11 ;  /* 0x0000000b0a0a723e */ /* 0x000fe400000010ff */
[----:B------:R-:W-:Y:S02]  /*2620*/  F2FP.BF16.F32.PACK_AB R9, R12, R9 ;  /* 0x000000090c09723e */ /* 0x000fe400000010ff */
[----:B------:R-:W-:Y:S02]  /*2630*/  F2FP.BF16.F32.PACK_AB R8, R17, R8 ;  /* 0x000000081108723e */ /* 0x000fe400000010ff */
[----:B------:R-:W-:Y:S01]  /*2640*/  F2FP.BF16.F32.PACK_AB R14, R14, R15 ;  /* 0x0000000f0e0e723e */ /* 0x000fe200000010ff */
[----:B-1----:R-:W-:Y:S01]  /*2650*/  USHF.L.U32 UR4, UR4, 0x7, URZ ;  /* 0x0000000704047899 */ /* 0x002fe200080006ff */
[----:B------:R-:W-:-:S05]  /*2660*/  F2FP.BF16.F32.PACK_AB R13, R13, R16 ;  /* 0x000000100d0d723e */ /* 0x000fca00000010ff */
[----:B------:R-:W-:-:S04]  /*2670*/  IADD3 R19, P0, P1, R22, UR4, R19 ;  /* 0x0000000416137c10 */ /* 0x000fc8000f91e013 */
[----:B------:R-:W-:Y:S02]  /*2680*/  IADD3.X R0, PT, PT, RZ, RZ, RZ, P0, P1 ;  /* 0x000000ffff007210 */ /* 0x000fe400007e24ff */
[----:B--2---:R-:W-:-:S04]  /*2690*/  LEA R2, P0, R19, UR6, 0x1 ;  /* 0x0000000613027c11 */ /* 0x004fc8000f8008ff */
[--C-:B------:R-:W-:Y:S02]  /*26a0*/  LEA.HI.X R3, R19, UR7, R0.reuse, 0x1, P0 ;  /* 0x0000000713037c11 */ /* 0x100fe400080f0c00 */
[----:B------:R-:W-:-:S03]  /*26b0*/  PRMT R0, R4, 0x7632, R0 ;  /* 0x0000763204007816 */ /* 0x000fc60000000000 */
[----:B------:R0:W-:Y:S04]  /*26c0*/  STG.E.U16 desc[UR36][R2.64], R4 ;  /* 0x0000000402007986 */ /* 0x0001e8000c101524 */
[----:B------:R1:W-:Y:S04]  /*26d0*/  STG.E.U16 desc[UR36][R2.64+0x10], R0 ;  /* 0x0000100002007986 */ /* 0x0003e8000c101524 */
        /* <DEDUP_REMOVED lines=20> */
.L_x_78:
[----:B------:R-:W-:Y:S02]  /*2820*/  HFMA2 R11, -RZ, RZ, 0, 1.847743988037109375e-06 ;  /* 0x0000001fff0b7431 */ /* 0x000fe400000001ff */
[----:B------:R-:W-:Y:S01]  /*2830*/  IMAD.MOV.U32 R12, RZ, RZ, 0x10 ;  /* 0x00000010ff0c7424 */ /* 0x000fe200078e00ff */
[----:B------:R-:W-:-:S07]  /*2840*/  MOV R15, 0xffffffff ;  /* 0xffffffff000f7802 */ /* 0x000fce0000000f00 */
[----:B------:R-:W-:Y:S05]  /*2850*/  WARPSYNC.COLLECTIVE R15, `(.L_x_107) ;  /* 0x000000000f087348 */ /* 0x000fea0003c00000 */
[----:B------:R0:W1:Y:S02]  /*2860*/  SHFL.BFLY P6, R14, R13, R12, R11 ;  /* 0x0c00000c0d0e7389 */ /* 0x00006400000c000b */
[----:B01----:R-:W-:Y:S05]  /*2870*/  ENDCOLLECTIVE ;  /* 0x000000000000791b */ /* 0x003fea0003800000 */
.L_x_107:
[----:B------:R-:W-:Y:S01]  /*2880*/  HFMA2 R12, -RZ, RZ, 0, 4.76837158203125e-07 ;  /* 0x00000008ff0c7431 */ /* 0x000fe200000001ff */
[----:B------:R-:W-:-:S04]  /*2890*/  FMNMX.FTZ R0, R14, -3.40282346638528859812e+38, !PT ;  /* 0xff7fffff0e007809 */ /* 0x000fc80007810000 */
[----:B------:R-:W-:-:S07]  /*28a0*/  MOV R13, R0 ;  /* 0x00000000000d7202 */ /* 0x000fce0000000f00 */
[----:B------:R-:W-:Y:S05]  /*28b0*/  WARPSYNC.COLLECTIVE R15, `(.L_x_108) ;  /* 0x000000000f087348 */ /* 0x000fea0003c00000 */
[----:B------:R0:W1:Y:S02]  /*28c0*/  SHFL.BFLY P6, R14, R13, R12, R11 ;  /* 0x0c00000c0d0e7389 */ /* 0x00006400000c000b */
[----:B01----:R-:W-:Y:S05]  /*28d0*/  ENDCOLLECTIVE ;  /* 0x000000000000791b */ /* 0x003fea0003800000 */
.L_x_108:
[----:B------:R-:W-:Y:S01]  /*28e0*/  HFMA2 R12, -RZ, RZ, 0, 2.384185791015625e-07 ;  /* 0x00000004ff0c7431 */ /* 0x000fe200000001ff */
[----:B------:R-:W-:-:S04]  /*28f0*/  FMNMX.FTZ R2, R0, R14, !PT ;  /* 0x0000000e00027209 */ /* 0x000fc80007810000 */
[----:B------:R-:W-:-:S07]  /*2900*/  MOV R13, R2 ;  /* 0x00000002000d7202 */ /* 0x000fce0000000f00 */
[----:B------:R-:W-:Y:S05]  /*2910*/  WARPSYNC.COLLECTIVE R15, `(.L_x_109) ;  /* 0x000000000f087348 */ /* 0x000fea0003c00000 */
[----:B------:R0:W1:Y:S02]  /*2920*/  SHFL.BFLY P6, R14, R13, R12, R11 ;  /* 0x0c00000c0d0e7389 */ /* 0x00006400000c000b */
[----:B01----:R-:W-:Y:S05]  /*2930*/  ENDCOLLECTIVE ;  /* 0x000000000000791b */ /* 0x003fea0003800000 */
.L_x_109:
[----:B------:R-:W-:Y:S01]  /*2940*/  HFMA2 R12, -RZ, RZ, 0, 1.1920928955078125e-07 ;  /* 0x00000002ff0c7431 */ /* 0x000fe200000001ff */
[----:B------:R-:W-:-:S04]  /*2950*/  FMNMX.FTZ R3, R2, R14, !PT ;  /* 0x0000000e02037209 */ /* 0x000fc80007810000 */
[----:B------:R-:W-:-:S07]  /*2960*/  MOV R13, R3 ;  /* 0x00000003000d7202 */ /* 0x000fce0000000f00 */
[----:B------:R-:W-:Y:S05]  /*2970*/  WARPSYNC.COLLECTIVE R15, `(.L_x_110) ;  /* 0x000000000f087348 */ /* 0x000fea0003c00000 */
[----:B------:R0:W1:Y:S02]  /*2980*/  SHFL.BFLY P6, R14, R13, R12, R11 ;  /* 0x0c00000c0d0e7389 */ /* 0x00006400000c000b */
[----:B01----:R-:W-:Y:S05]  /*2990*/  ENDCOLLECTIVE ;  /* 0x000000000000791b */ /* 0x003fea0003800000 */
.L_x_110:
[----:B------:R-:W-:Y:S01]  /*29a0*/  HFMA2 R12, -RZ, RZ, 0, 5.9604644775390625e-08 ;  /* 0x00000001ff0c7431 */ /* 0x000fe200000001ff */
[----:B------:R-:W-:-:S04]  /*29b0*/  FMNMX.FTZ R4, R3, R14, !PT ;  /* 0x0000000e03047209 */ /* 0x000fc80007810000 */
[----:B------:R-:W-:-:S07]  /*29c0*/  MOV R13, R4 ;  /* 0x00000004000d7202 */ /* 0x000fce0000000f00 */
[----:B------:R-:W-:Y:S05]  /*29d0*/  WARPSYNC.COLLECTIVE R15, `(.L_x_111) ;  /* 0x000000000f087348 */ /* 0x000fea0003c00000 */
[----:B------:R0:W1:Y:S02]  /*29e0*/  SHFL.BFLY P6, R14, R13, R12, R11 ;  /* 0x0c00000c0d0e7389 */ /* 0x00006400000c000b */
[----:B01----:R-:W-:Y:S05]  /*29f0*/  ENDCOLLECTIVE ;  /* 0x000000000000791b */ /* 0x003fea0003800000 */
.L_x_111:
[----:B------:R-:W-:Y:S05]  /*2a00*/  BRA `(.L_x_112) ;  /* 0xffffffd8003c7947 */ /* 0x000fea000383ffff */
.L_x_113:
        /* <DEDUP_REMOVED lines=15> */
.L_x_25574:


//--------------------- .text._ZN4vllm25paged_attention_v1_kernelI13__nv_bfloat16hLi120ELi32ELi128ELNS_18Fp8KVCacheDataTypeE2ELb0EEEvPT_PKS3_PKT0_S9_ifPKiSB_iPKfiiiSD_SD_iiiii --------------------------
	.section	.text._ZN4vllm25paged_attention_v1_kernelI13__nv_bfloat16hLi120ELi32ELi128ELNS_18Fp8KVCacheDataTypeE2ELb0EEEvPT_PKS3_PKT0_S9_ifPKiSB_iPKfiiiSD_SD_iiiii,"ax",@progbits
	.align	128
        .global         _ZN4vllm25paged_attention_v1_kernelI13__nv_bfloat16hLi120ELi32ELi128ELNS_18Fp8KVCacheDataTypeE2ELb0EEEvPT_PKS3_PKT0_S9_ifPKiSB_iPKfiiiSD_SD_iiiii
        .type           _ZN4vllm25paged_attention_v1_kernelI13__nv_bfloat16hLi120ELi32ELi128ELNS_18Fp8KVCacheDataTypeE2ELb0EEEvPT_PKS3_PKT0_S9_ifPKiSB_iPKfiiiSD_SD_iiiii,@function
        .size           _ZN4vllm25paged_attention_v1_kernelI13__nv_bfloat16hLi120ELi32ELi128ELNS_18Fp8KVCacheDataTypeE2ELb0EEEvPT_PKS3_PKT0_S9_ifPKiSB_iPKfiiiSD_SD_iiiii,(.L_x_25575 - _ZN4vllm25paged_attention_v1_kernelI13__nv_bfloat16hLi120ELi32ELi128ELNS_18Fp8KVCacheDataTypeE2ELb0EEEvPT_PKS3_PKT0_S9_ifPKiSB_iPKfiiiSD_SD_iiiii)
        .other          _ZN4vllm25paged_attention_v1_kernelI13__nv_bfloat16hLi120ELi32ELi128ELNS_18Fp8KVCacheDataTypeE2ELb0EEEvPT_PKS3_PKT0_S9_ifPKiSB_iPKfiiiSD_SD_iiiii,@"STO_CUDA_ENTRY STV_DEFAULT"
_ZN4vllm25paged_attention_v1_kernelI13__nv_bfloat16hLi120ELi32ELi128ELNS_18Fp8KVCacheDataTypeE2ELb0EEEvPT_PKS3_PKT0_S9_ifPKiSB_iPKfiiiSD_SD_iiiii:
.text._ZN4vllm25paged_attention_v1_kernelI13__nv_bfloat16hLi120ELi32ELi128ELNS_18Fp8KVCacheDataTypeE2ELb0EEEvPT_PKS3_PKT0_S9_ifPKiSB_iPKfiiiSD_SD_iiiii:
        /* <DEDUP_REMOVED lines=35> */
.L_x_115:
[----:B------:R-:W-:Y:S05]  /*0230*/  BSYNC.RECONVERGENT B6 ;  /* 0x0000000000067941 */ /* 0x000fea0003800200 */
.L_x_114:
        /* <DEDUP_REMOVED lines=12> */
.L_x_150:
        /* <DEDUP_REMOVED lines=29> */
[----:B------:R-:W-:-:S12]  /*04d0*/  IMAD.MOV.U32 R7, RZ, RZ, RZ ;  /* 0x000000ffff077224 */ /* 0x000fd800078e00ff */
        /* <DEDUP_REMOVED lines=9> */
.L_x_121:
        /* <DEDUP_REMOVED lines=11> */
.L_x_120:
[----:B------:R-:W-:Y:S05]  /*0620*/  BSYNC.RECONVERGENT B1 ;  /* 0x0000000000017941 */ /* 0x000fea0003800200 */
.L_x_119:
[----:B------:R-:W-:Y:S05]  /*0630*/  @!P4 BRA `(.L_x_118) ;  /* 0x0000000c0008c947 */ /* 0x000fea0003800000 */
[----:B------:R-:W-:Y:S01]  /*0640*/  IADD3 R6, PT, PT, R17, -R10, RZ ;  /* 0x8000000a11067210 */ /* 0x000fe20007ffe0ff */
[----:B------:R-:W-:Y:S01]  /*0650*/  BSSY.RECONVERGENT B1, `(.L_x_122) ;  /* 0x000006e000017945 */ /* 0x000fe20003800200 */
[----:B------:R-:W-:Y:S02]  /*0660*/  IADD3 R9, PT, PT, R3, 0x20, RZ ;  /* 0x0000002003097810 */ /* 0x000fe40007ffe0ff */
[----:B------:R-:W-:Y:S02]  /*0670*/  ISETP.GT.AND P4, PT, R6, 0x600, PT ;  /* 0x000006000600780c */ /* 0x000fe40003f84270 */
[----:B------:R-:W-:Y:S02]  /*0680*/  LEA R9, R0, R9, 0x18 ;  /* 0x0000000900097211 */ /* 0x000fe400078ec0ff */
[----:B------:R-:W-:Y:S02]  /*0690*/  PLOP3.LUT P0, PT, PT, PT, PT, 0x80, 0x8 ;  /* 0x000000000008781c */ /* 0x000fe40003f0f070 */
[----:B------:R-:W-:-:S05]  /*06a0*/  LEA R8, R10, R9, 0x2 ;  /* 0x000000090a087211 */ /* 0x000fca00078e10ff */
[----:B------:R-:W-:Y:S02]  /*06b0*/  VIADD R8, R8, 0x400 ;  /* 0x0000040008087836 */ /* 0x000fe40000000000 */
[----:B------:R-:W-:Y:S05]  /*06c0*/  @!P4 BRA `(.L_x_123) ;  /* 0x000000040098c947 */ /* 0x000fea0003800000 */
[----:B------:R-:W-:Y:S02]  /*06d0*/  PLOP3.LUT P0, PT, PT, PT, PT, 0x8, 0x80 ;  /* 0x000000000080781c */ /* 0x000fe40003f0e170 */
[----:B------:R-:W-:-:S11]  /*06e0*/  IADD3 R6, PT, PT, R17, -0x600, RZ ;  /* 0xfffffa0011067810 */ /* 0x000fd60007ffe0ff */
.L_x_124:
        /* <DEDUP_REMOVED lines=100> */
.L_x_123:
[----:B------:R-:W-:Y:S05]  /*0d30*/  BSYNC.RECONVERGENT B1 ;  /* 0x0000000000017941 */ /* 0x000fea0003800200 */
.L_x_122:
        /* <DEDUP_REMOVED lines=55> */
.L_x_126:
[----:B------:R-:W-:Y:S05]  /*10b0*/  BSYNC.RECONVERGENT B1 ;  /* 0x0000000000017941 */ /* 0x000fea0003800200 */
.L_x_125:
        /* <DEDUP_REMOVED lines=26> */
.L_x_118:
[----:B------:R-:W-:Y:S05]  /*1260*/  BSYNC.RECONVERGENT B0 ;  /* 0x0000000000007941 */ /* 0x000fea0003800200 */
.L_x_117:
        /* <DEDUP_REMOVED lines=39> */
.L_x_131:
[----:B------:R-:W0:Y:S01]  /*14e0*/  LDS R5, [R4] ;  /* 0x0000000004057984 */ /* 0x000e220000000800 */
[----:B------:R-:W-:-:S05]  /*14f0*/  VIADD R7, R7, 0x1 ;  /* 0x0000000107077836 */ /* 0x000fca0000000000 */
[----:B------:R-:W-:Y:S01]  /*1500*/  ISETP.NE.AND P0, PT, R7, RZ, PT ;  /* 0x000000ff0700720c */ /* 0x000fe20003f05270 */
[----:B0-----:R-:W-:-:S05]  /*1510*/  FMUL.FTZ R5, R5, R2 ;  /* 0x0000000205057220 */ /* 0x001fca0000410000 */
[----:B------:R0:W-:Y:S02]  /*1520*/  STS [R4], R5 ;  /* 0x0000000504007388 */ /* 0x0001e40000000800 */
[----:B0-----:R-:W-:-:S05]  /*1530*/  IADD3 R4, PT, PT, R4, 0x200, RZ ;  /* 0x0000020004047810 */ /* 0x001fca0007ffe0ff */
[----:B------:R-:W-:Y:S05]  /*1540*/  @P0 BRA `(.L_x_131) ;  /* 0xfffffffc00e40947 */ /* 0x000fea000383ffff */
.L_x_130:
[----:B------:R-:W-:Y:S05]  /*1550*/  BSYNC.RECONVERGENT B1 ;  /* 0x0000000000017941 */ /* 0x000fea0003800200 */
.L_x_129:
        /* <DEDUP_REMOVED lines=12> */
.L_x_134:
        /* <DEDUP_REMOVED lines=52> */
.L_x_133:
[----:B------:R-:W-:Y:S05]  /*1960*/  BSYNC.RECONVERGENT B1 ;  /* 0x0000000000017941 */ /* 0x000fea0003800200 */
.L_x_132:
        /* <DEDUP_REMOVED lines=31> */
.L_x_136:
[----:B------:R-:W-:Y:S05]  /*1b60*/  BSYNC.RECONVERGENT B1 ;  /* 0x0000000000017941 */ /* 0x000fea0003800200 */
.L_x_135:
        /* <DEDUP_REMOVED lines=14> */
.L_x_128:
[----:B------:R-:W-:Y:S05]  /*1c50*/  BSYNC.RECONVERGENT B0 ;  /* 0x0000000000007941 */ /* 0x000fea0003800200 */
.L_x_127:
[----:B------:R-:W-:Y:S01]  /*1c60*/  BAR.SYNC.DEFER_BLOCKING 0x0 ;  /* 0x0000000000007b1d */ /* 0x000fe20000010000 */
[----:B0-----:R-:W-:Y:S02]  /*1c70*/  LOP3.LUT R2, R22, 0x3, RZ, 0xc0, !PT ;  /* 0x0000000316027812 */ /* 0x001fe400078ec0ff */
[----:B-1----:R-:W-:Y:S02]  /*1c80*/  CS2R R6, SRZ ;  /* 0x0000000000067805 */ /* 0x002fe4000001ff00 */
[----:B------:R-:W-:Y:S02]  /*1c90*/  SHF.R.U32.HI R5, RZ, 0x2, R16 ;  /* 0x00000002ff057819 */ /* 0x000fe40000011610 */
[----:B------:R-:W-:Y:S02]  /*1ca0*/  CS2R R8, SRZ ;  /* 0x0000000000087805 */ /* 0x000fe4000001ff00 */
[----:B------:R-:W-:Y:S01]  /*1cb0*/  ISETP.NE.AND P2, PT, R2, RZ, PT ;  /* 0x000000ff0200720c */ /* 0x000fe20003f45270 */
[----:B------:R-:W-:Y:S01]  /*1cc0*/  BSSY.RECONVERGENT B0, `(.L_x_137) ;  /* 0x0000024000007945 */ /* 0x000fe20003800200 */
[----:B------:R-:W-:Y:S01]  /*1cd0*/  LOP3.LUT R2, R22, 0x3c0, RZ, 0xc0, !PT ;  /* 0x000003c016027812 */ /* 0x000fe200078ec0ff */
[----:B------:R-:W-:Y:S01]  /*1ce0*/  IMAD R5, R18, 0x78, R5 ;  /* 0x0000007812057824 */ /* 0x000fe200078e0205 */
[----:B------:R-:W-:-:S02]  /*1cf0*/  IADD3 R3, PT, PT, R3, 0x20, RZ ;  /* 0x0000002003037810 */ /* 0x000fc40007ffe0ff */
[----:B------:R-:W-:Y:S02]  /*1d00*/  CS2R R10, SRZ ;  /* 0x00000000000a7805 */ /* 0x000fe4000001ff00 */
[----:B------:R-:W-:Y:S02]  /*1d10*/  ISETP.NE.OR P5, PT, R2, 0x40, P2 ;  /* 0x000000400200780c */ /* 0x000fe400017a5670 */
[----:B------:R-:W-:Y:S02]  /*1d20*/  CS2R R12, SRZ ;  /* 0x00000000000c7805 */ /* 0x000fe4000001ff00 */
[----:B------:R-:W-:Y:S02]  /*1d30*/  LEA R0, R0, R3, 0x18 ;  /* 0x0000000300007211 */ /* 0x000fe400078ec0ff */
[----:B------:R-:W-:Y:S02]  /*1d40*/  CS2R R14, SRZ ;  /* 0x00000000000e7805 */ /* 0x000fe4000001ff00 */
[----:B------:R-:W-:-:S02]  /*1d50*/  LOP3.LUT R3, R22, 0x3e0, RZ, 0xc0, !PT ;  /* 0x000003e016037812 */ /* 0x000fc400078ec0ff */
[----:B------:R-:W-:Y:S01]  /*1d60*/  LEA R17, R5, R0, 0x2 ;  /* 0x0000000005117211 */ /* 0x000fe200078e10ff */
[----:B------:R-:W-:Y:S01]  /*1d70*/  HFMA2 R0, -RZ, RZ, 0, 0 ;  /* 0x00000000ff007431 */ /* 0x000fe200000001ff */
[----:B------:R-:W-:Y:S01]  /*1d80*/  BAR.SYNC.DEFER_BLOCKING 0x0 ;  /* 0x0000000000007b1d */ /* 0x000fe20000010000 */
[----:B------:R-:W-:Y:S01]  /*1d90*/  ISETP.NE.OR P4, PT, R3, 0x20, P2 ;  /* 0x000000200300780c */ /* 0x000fe20001785670 */
[----:B------:R-:W-:Y:S01]  /*1da0*/  IMAD.MOV.U32 R3, RZ, RZ, RZ ;  /* 0x000000ffff037224 */ /* 0x000fe200078e00ff */
[C---:B------:R-:W-:Y:S02]  /*1db0*/  LOP3.LUT P0, RZ, R22.reuse, 0x3c3, RZ, 0xc0, !PT ;  /* 0x000003c316ff7812 */ /* 0x040fe4000780c0ff */
[----:B------:R-:W-:Y:S02]  /*1dc0*/  CS2R R4, SRZ ;  /* 0x0000000000047805 */ /* 0x000fe4000001ff00 */
[C---:B------:R-:W-:Y:S02]  /*1dd0*/  LOP3.LUT P1, RZ, R22.reuse, 0x3e3, RZ, 0xc0, !PT ;  /* 0x000003e316ff7812 */ /* 0x040fe4000782c0ff */
[----:B------:R-:W-:-:S02]  /*1de0*/  ISETP.GT.U32.AND P3, PT, R22, 0x1f, PT ;  /* 0x0000001f1600780c */ /* 0x000fc40003f64070 */
        /* <DEDUP_REMOVED lines=17> */
.L_x_138:
[----:B------:R-:W-:Y:S05]  /*1f00*/  BSYNC.RECONVERGENT B0 ;  /* 0x0000000000007941 */ /* 0x000fea0003800200 */
.L_x_137:
        /* <DEDUP_REMOVED lines=25> */
[----:B------:R-:W-:Y:S01]  /*20a0*/  FADD.FTZ R14, R14, R27 ;  /* 0x0000001b0e0e7221 */ /* 0x000fe20000010000 */
[----:B------:R-:W-:Y:S01]  /*20b0*/  FADD.FTZ R12, R12, R29 ;  /* 0x0000001d0c0c7221 */ /* 0x000fe20000010000 */
[----:B0-----:R-:W-:Y:S01]  /*20c0*/  FADD.FTZ R13, R13, R2 ;  /* 0x000000020d0d7221 */ /* 0x001fe20000010000 */
[----:B-1----:R-:W-:Y:S01]  /*20d0*/  FADD.FTZ R4, R4, R21 ;  /* 0x0000001504047221 */ /* 0x002fe20000010000 */
[----:B--2---:R-:W-:Y:S01]  /*20e0*/  FADD.FTZ R11, R11, R18 ;  /* 0x000000120b0b7221 */ /* 0x004fe20000010000 */
[----:B---3--:R-:W-:Y:S01]  /*20f0*/  FADD.FTZ R0, R0, R23 ;  /* 0x0000001700007221 */ /* 0x008fe20000010000 */
[----:B----4-:R-:W-:Y:S01]  /*2100*/  FADD.FTZ R15, R15, R20 ;  /* 0x000000140f0f7221 */ /* 0x010fe20000010000 */
[----:B-----5:R-:W-:-:S07]  /*2110*/  FADD.FTZ R16, R16, R25 ;  /* 0x0000001910107221 */ /* 0x020fce0000010000 */
.L_x_140:
[----:B------:R-:W-:Y:S05]  /*2120*/  BSYNC.RECONVERGENT B0 ;  /* 0x0000000000007941 */ /* 0x000fea0003800200 */
.L_x_139:
        /* <DEDUP_REMOVED lines=18> */
.L_x_142:
[----:B------:R-:W-:Y:S05]  /*2250*/  BSYNC.RECONVERGENT B0 ;  /* 0x0000000000007941 */ /* 0x000fea0003800200 */
.L_x_141:
[----:B------:R-:W-:Y:S06]  /*2260*/  BAR.SYNC.DEFER_BLOCKING 0x0 ;  /* 0x0000000000007b1d */ /* 0x000fec0000010000 */
[----:B------:R-:W-:Y:S04]  /*2270*/  BSSY.RECONVERGENT B0, `(.L_x_143) ;  /* 0x0000020000007945 */ /* 0x000fe80003800200 */
[----:B------:R-:W-:Y:S05]  /*2280*/  @P1 BRA `(.L_x_144) ;  /* 0x0000000000781947 */ /* 0x000fea0003800000 */
[----:B------:R-:W0:Y:S04]  /*2290*/  LDS R2, [R17] ;  /* 0x0000000011027984 */ /* 0x000e280000000800 */
[----:B------:R-:W2:Y:S04]  /*22a0*/  LDS R21, [R17+0x20] ;  /* 0x0000200011157984 */ /* 0x000ea80000000800 */
        /* <DEDUP_REMOVED lines=28> */
.L_x_144:
[----:B------:R-:W-:Y:S05]  /*2470*/  BSYNC.RECONVERGENT B0 ;  /* 0x0000000000007941 */ /* 0x000fea0003800200 */
.L_x_143:
[----:B------:R-:W-:Y:S06]  /*2480*/  BAR.SYNC.DEFER_BLOCKING 0x0 ;  /* 0x0000000000007b1d */ /* 0x000fec0000010000 */
[----:B------:R-:W-:Y:S05]  /*2490*/  @P3 EXIT ;  /* 0x000000000000394d */ /* 0x000fea0003800000 */
[----:B------:R-:W2:Y:S01]  /*24a0*/  S2R R2, SR_CTAID.X ;  /* 0x0000000000027919 */ /* 0x000ea20000002500 */
[----:B------:R-:W2:Y:S01]  /*24b0*/  LDCU UR4, c[0x0][0x370] ;  /* 0x00006e00ff0477ac */ /* 0x000ea20008000800 */
[----:B------:R-:W3:Y:S01]  /*24c0*/  LDCU UR5, c[0x0][0x378] ;  /* 0x00006f00ff0577ac */ /* 0x000ee20008000800 */
[----:B--2---:R-:W-:-:S04]  /*24d0*/  IMAD R19, R19, UR4, R2 ;  /* 0x0000000413137c24 */ /* 0x004fc8000f8e0202 */
[----:B---3--:R-:W-:Y:S01]  /*24e0*/  IMAD R19, R19, UR5, RZ ;  /* 0x0000000513137c24 */ /* 0x008fe2000f8e02ff */
[----:B------:R-:W-:Y:S06]  /*24f0*/  @P2 EXIT ;  /* 0x000000000000294d */ /* 0x000fec0003800000 */
[----:B------:R-:W2:Y:S01]  /*2500*/  S2UR UR4, SR_CTAID.Z ;  /* 0x00000000000479c3 */ /* 0x000ea20000002700 */
[----:B------:R-:W3:Y:S01]  /*2510*/  LDCU.64 UR6, c[0x0][0x380] ;  /* 0x00007000ff0677ac */ /* 0x000ee20008000a00 */
[----:B------:R-:W-:Y:S01]  /*2520*/  IMAD R19, R19, 0x78, RZ ;  /* 0x0000007813137824 */ /* 0x000fe200078e02ff */
[----:B------:R-:W-:Y:S02]  /*2530*/  SHF.R.U32.HI R22, RZ, 0x2, R22 ;  /* 0x00000002ff167819 */ /* 0x000fe40000011616 */
[----:B01----:R-:W-:Y:S02]  /*2540*/  F2FP.BF16.F32.PACK_AB R6, R6, R3 ;  /* 0x000000030606723e */ /* 0x003fe400000010ff */
[----:B------:R-:W-:Y:S02]  /*2550*/  F2FP.BF16.F32.PACK_AB R5, R8, R5 ;  /* 0x000000050805723e */ /* 0x000fe400000010ff */
[----:B------:R-:W-:Y:S02]  /*2560*/  F2FP.BF16.F32.PACK_AB R7, R10, R7 ;  /* 0x000000070a07723e */ /* 0x000fe400000010ff */
[----:B------:R-:W-:-:S02]  /*2570*/  F2FP.BF16.F32.PACK_AB R4, R4, R9 ;  /* 0x000000090404723e */ /* 0x000fc400000010ff */
[----:B------:R-:W-:Y:S02]  /*2580*/  F2FP.BF16.F32.PACK_AB R0, R13, R0 ;  /* 0x000000000d00723e */ /* 0x000fe400000010ff */
[----:B------:R-:W-:Y:S02]  /*2590*/  F2FP.BF16.F32.PACK_AB R11, R16, R11 ;  /* 0x0000000b100b723e */ /* 0x000fe400000010ff */
[----:B------:R-:W-:Y:S02]  /*25a0*/  F2FP.BF16.F32.PACK_AB R14, R14, R15 ;  /* 0x0000000f0e0e723e */ /* 0x000fe400000010ff */
[----:B------:R-:W-:Y:S02]  /*25b0*/  PRMT R8, R6, 0x7632, R8 ;  /* 0x0000763206087816 */ /* 0x000fe40000000008 */
[----:B------:R-:W-:Y:S02]  /*25c0*/  PRMT R10, R5, 0x7632, R10 ;  /* 0x00007632050a7816 */ /* 0x000fe4000000000a */
[----:B------:R-:W-:Y:S01]  /*25d0*/  PRMT R9, R7, 0x7632, R9 ;  /* 0x0000763207097816 */ /* 0x000fe20000000009 */
[----:B--2---:R-:W-:Y:S01]  /*25e0*/  UIMAD UR4, UR4, 0x78, URZ ;  /* 0x00000078040478a4 */ /* 0x004fe2000f8e02ff */
[----:B------:R-:W-:-:S02]  /*25f0*/  PRMT R13, R4, 0x7632, R13 ;  /* 0x00007632040d7816 */ /* 0x000fc4000000000d */
[----:B------:R-:W-:-:S03]  /*2600*/  F2FP.BF16.F32.PACK_AB R12, RZ, R12 ;  /* 0x0000000cff0c723e */ /* 0x000fc600000010ff */
[----:B------:R-:W-:-:S04]  /*2610*/  IADD3 R19, P0, P1, R22, UR4, R19 ;  /* 0x0000000416137c10 */ /* 0x000fc8000f91e013 */
[----:B------:R-:W-:Y:S02]  /*2620*/  IADD3.X R18, PT, PT, RZ, RZ, RZ, P0, P1 ;  /* 0x000000ffff127210 */ /* 0x000fe400007e24ff */
[----:B---3--:R-:W-:-:S04]  /*2630*/  LEA R2, P0, R19, UR6, 0x1 ;  /* 0x0000000613027c11 */ /* 0x008fc8000f8008ff */
[----:B------:R-:W-:-:S05]  /*2640*/  LEA.HI.X R3, R19, UR7, R18, 0x1, P0 ;  /* 0x0000000713037c11 */ /* 0x000fca00080f0c12 */
[----:B------:R0:W-:Y:S04]  /*2650*/  STG.E.U16 desc[UR36][R2.64], R6 ;  /* 0x0000000602007986 */ /* 0x0001e8000c101524 */
[----:B------:R1:W-:Y:S04]  /*2660*/  STG.E.U16 desc[UR36][R2.64+0x20], R5 ;  /* 0x0000200502007986 */ /* 0x0003e8000c101524 */
[----:B------:R2:W-:Y:S01]  /*2670*/  STG.E.U16 desc[UR36][R2.64+0x40], R7 ;  /* 0x0000400702007986 */ /* 0x0005e2000c101524 */
[----:B0-----:R-:W-:-:S03]  /*2680*/  PRMT R6, R11, 0x7632, R6 ;  /* 0x000076320b067816 */ /* 0x001fc60000000006 */
[----:B------:R-:W-:Y:S01]  /*2690*/  STG.E.U16 desc[UR36][R2.64+0x10], R8 ;  /* 0x0000100802007986 */ /* 0x000fe2000c101524 */
[----:B-1----:R-:W-:-:S03]  /*26a0*/  PRMT R5, R0, 0x7632, R5 ;  /* 0x0000763200057816 */ /* 0x002fc60000000005 */
[----:B------:R-:W-:Y:S01]  /*26b0*/  STG.E.U16 desc[UR36][R2.64+0x30], R10 ;  /* 0x0000300a02007986 */ /* 0x000fe2000c101524 */
[----:B--2---:R-:W-:-:S03]  /*26c0*/  PRMT R7, R14, 0x7632, R7 ;  /* 0x000076320e077816 */ /* 0x004fc60000000007 */
        /* <DEDUP_REMOVED lines=11> */
.L_x_116:
[----:B------:R-:W-:Y:S01]  /*2780*/  HFMA2 R12, -RZ, RZ, 0, 9.5367431640625e-07 ;  /* 0x00000010ff0c7431 */ /* 0x000fe200000001ff */
[----:B------:R-:W-:Y:S02]  /*2790*/  MOV R11, 0x1f ;  /* 0x0000001f000b7802 */ /* 0x000fe40000000f00 */
[----:B------:R-:W-:-:S07]  /*27a0*/  MOV R15, 0xffffffff ;  /* 0xffffffff000f7802 */ /* 0x000fce0000000f00 */
[----:B------:R-:W-:Y:S05]  /*27b0*/  WARPSYNC.COLLECTIVE R15, `(.L_x_145) ;  /* 0x000000000f087348 */ /* 0x000fea0003c00000 */
[----:B------:R0:W1:Y:S02]  /*27c0*/  SHFL.BFLY P6, R14, R13, R12, R11 ;  /* 0x0c00000c0d0e7389 */ /* 0x00006400000c000b */
[----:B01----:R-:W-:Y:S05]  /*27d0*/  ENDCOLLECTIVE ;  /* 0x000000000000791b */ /* 0x003fea0003800000 */
.L_x_145:
[----:B------:R-:W-:Y:S01]  /*27e0*/  HFMA2 R12, -RZ, RZ, 0, 4.76837158203125e-07 ;  /* 0x00000008ff0c7431 */ /* 0x000fe200000001ff */
[----:B------:R-:W-:-:S04]  /*27f0*/  FMNMX.FTZ R0, R14, -3.40282346638528859812e+38, !PT ;  /* 0xff7fffff0e007809 */ /* 0x000fc80007810000 */
[----:B------:R-:W-:-:S07]  /*2800*/  MOV R13, R0 ;  /* 0x00000000000d7202 */ /* 0x000fce0000000f00 */
[----:B------:R-:W-:Y:S05]  /*2810*/  WARPSYNC.COLLECTIVE R15, `(.L_x_146) ;  /* 0x000000000f087348 */ /* 0x000fea0003c00000 */
[----:B------:R0:W1:Y:S02]  /*2820*/  SHFL.BFLY P6, R14, R13, R12, R11 ;  /* 0x0c00000c0d0e7389 */ /* 0x00006400000c000b */
[----:B01----:R-:W-:Y:S05]  /*2830*/  ENDCOLLECTIVE ;  /* 0x000000000000791b */ /* 0x003fea0003800000 */
.L_x_146:
[----:B------:R-:W-:Y:S01]  /*2840*/  HFMA2 R12, -RZ, RZ, 0, 2.384185791015625e-07 ;  /* 0x00000004ff0c7431 */ /* 0x000fe200000001ff */
[----:B------:R-:W-:-:S04]  /*2850*/  FMNMX.FTZ R2, R0, R14, !PT ;  /* 0x0000000e00027209 */ /* 0x000fc80007810000 */
[----:B------:R-:W-:-:S07]  /*2860*/  MOV R13, R2 ;  /* 0x00000002000d7202 */ /* 0x000fce0000000f00 */
[----:B------:R-:W-:Y:S05]  /*2870*/  WARPSYNC.COLLECTIVE R15, `(.L_x_147) ;  /* 0x000000000f087348 */ /* 0x000fea0003c00000 */
[----:B------:R0:W1:Y:S02]  /*2880*/  SHFL.BFLY P6, R14, R13, R12, R11 ;  /* 0x0c00000c0d0e7389 */ /* 0x00006400000c000b */
[----:B01----:R-:W-:Y:S05]  /*2890*/  ENDCOLLECTIVE ;  /* 0x000000000000791b */ /* 0x003fea0003800000 */
.L_x_147:
[----:B------:R-:W-:Y:S01]  /*28a0*/  HFMA2 R12, -RZ, RZ, 0, 1.1920928955078125e-07 ;  /* 0x00000002ff0c7431 */ /* 0x000fe200000001ff */
[----:B------:R-:W-:-:S04]  /*28b0*/  FMNMX.FTZ R3, R2, R14, !PT ;  /* 0x0000000e02037209 */ /* 0x000fc80007810000 */
[----:B------:R-:W-:-:S07]  /*28c0*/  MOV R13, R3 ;  /* 0x00000003000d7202 */ /* 0x000fce0000000f00 */
[----:B------:R-:W-:Y:S05]  /*28d0*/  WARPSYNC.COLLECTIVE R15, `(.L_x_148) ;  /* 0x000000000f087348 */ /* 0x000fea0003c00000 */
[----:B------:R0:W1:Y:S02]  /*28e0*/  SHFL.BFLY P6, R14, R13, R12, R11 ;  /* 0x0c00000c0d0e7389 */ /* 0x00006400000c000b */
[----:B01----:R-:W-:Y:S05]  /*28f0*/  ENDCOLLECTIVE ;  /* 0x000000000000791b */ /* 0x003fea0003800000 */
.L_x_148:
[----:B------:R-:W-:Y:S01]  /*2900*/  HFMA2 R12, -RZ, RZ, 0, 5.9604644775390625e-08 ;  /* 0x00000001ff0c7431 */ /* 0x000fe200000001ff */
[----:B------:R-:W-:-:S04]  /*2910*/  FMNMX.FTZ R4, R3, R14, !PT ;  /* 0x0000000e03047209 */ /* 0x000fc80007810000 */
[----:B------:R-:W-:-:S07]  /*2920*/  MOV R13, R4 ;  /* 0x00000004000d7202 */ /* 0x000fce0000000f00 */
[----:B------:R-:W-:Y:S05]  /*2930*/  WARPSYNC.COLLECTIVE R15, `(.L_x_149) ;  /* 0x000000000f087348 */ /* 0x000fea0003c00000 */
[----:B------:R0:W1:Y:S02]  /*2940*/  SHFL.BFLY P6, R14, R13, R12, R11 ;  /* 0x0c00000c0d0e7389 */ /* 0x00006400000c000b */
[----:B01----:R-:W-:Y:S05]  /*2950*/  ENDCOLLECTIVE ;  /* 0x000000000000791b */ /* 0x003fea0003800000 */
.L_x_149:
[----:B------:R-:W-:Y:S05]  /*2960*/  BRA `(.L_x_150) ;  /* 0xffffffd800647947 */ /* 0x000fea000383ffff */
.L_x_151:
        /* <DEDUP_REMOVED lines=9> */
.L_x_25575:


//--------------------- .text._ZN4vllm25paged_attention_v1_kernelI13__nv_bfloat16hLi112ELi32ELi128ELNS_18Fp8KVCacheDataTypeE2ELb0EEEvPT_PKS3_PKT0_S9_ifPKiSB_iPKfiiiSD_SD_iiiii --------------------------
	.section	.text._ZN4vllm25paged_attention_v1_kernelI13__nv_bfloat16hLi112ELi32ELi128ELNS_18Fp8KVCacheDataTypeE2ELb0EEEvPT_PKS3_PKT0_S9_ifPKiSB_iPKfiiiSD_SD_iiiii,"ax",@progbits
	.align	128
        .global         _ZN4vllm25paged_attention_v1_kernelI13__nv_bfloat16hLi112ELi32ELi128ELNS_18Fp8KVCacheDataTypeE2ELb0EEEvPT_PKS3_PKT0_S9_ifPKiSB_iPKfiiiSD_SD_iiiii
        .type           _ZN4vllm25paged_attention_v1_kernelI13__nv_bfloat16hLi112ELi32ELi128ELNS_18Fp8KVCacheDataTypeE2ELb0EEEvPT_PKS3_PKT0_S9_ifPKiSB_iPKfiiiSD_SD_iiiii,@function
        .size           _ZN4vllm25paged_attention_v1_kernelI13__nv_bfloat16hLi112ELi32ELi128ELNS_18Fp8KVCacheDataTypeE2ELb0EEEvPT_PKS3_PKT0_S9_ifPKiSB_iPKfiiiSD_SD_iiiii,(.L_x_25576 - _ZN4vllm25paged_attention_v1_kernelI13__nv_bfloat16hLi112ELi32ELi128ELNS_18Fp8KVCacheDataTypeE2ELb0EEEvPT_PKS3_PKT0_S9_ifPKiSB_iPKfiiiSD_SD_iiiii)
        .other          _ZN4vllm25paged_attention_v1_kernelI13__nv_bfloat16hLi112ELi32ELi128ELNS_18Fp8KVCacheDataTypeE2ELb0EEEvPT_PKS3_PKT0_S9_ifPKiSB_iPKfiiiSD_SD_iiiii,@"STO_CUDA_ENTRY STV_DEFAULT"
_ZN4vllm25paged_attention_v1_kernelI13__nv_bfloat16hLi112ELi32ELi128ELNS_18Fp8KVCacheDataTypeE2ELb0EEEvPT_PKS3_PKT0_S9_ifPKiSB_iPKfiiiSD_SD_iiiii:
.text._ZN4vllm25paged_attention_v1_kernelI13__nv_bfloat16hLi112ELi32ELi128ELNS_18Fp8KVCacheDataTypeE2ELb0EEEvPT_PKS3_PKT0_S9_ifPKiSB_iPKfiiiSD_SD_iiiii:
        /* <DEDUP_REMOVED lines=35> */
.L_x_153:
[----:B------:R-:W-:Y:S05]  /*0230*/  BSYNC.RECONVERGENT B6 ;  /* 0x0000000000067941 */ /* 0x000fea0003800200 */
.L_x_152:
        /* <DEDUP_REMOVED lines=12> */
.L_x_188:
        /* <DEDUP_REMOVED lines=39> */
.L_x_159:
        /* <DEDUP_REMOVED lines=11> */
.L_x_158:
[----:B------:R-:W-:Y:S05]  /*0620*/  BSYNC.RECONVERGENT B1 ;  /* 0x0000000000017941 */ /* 0x000fea0003800200 */
.L_x_157:
        /* <DEDUP_REMOVED lines=12> */
.L_x_162:
        /* <DEDUP_REMOVED lines=100> */
.L_x_161:
[----:B------:R-:W-:Y:S05]  /*0d30*/  BSYNC.RECONVERGENT B1 ;  /* 0x0000000000017941 */ /* 0x000fea0003800200 */
.L_x_160:
        /* <DEDUP_REMOVED lines=55> */
.L_x_164:
[----:B------:R-:W-:Y:S05]  /*10b0*/  BSYNC.RECONVERGENT B1 ;  /* 0x0000000000017941 */ /* 0x000fea0003800200 */
.L_x_163:
        /* <DEDUP_REMOVED lines=26> */
.L_x_156:
[----:B------:R-:W-:Y:S05]  /*1260*/  BSYNC.RECONVERGENT B0 ;  /* 0x0000000000007941 */ /* 0x000fea0003800200 */
.L_x_155:
        /* <DEDUP_REMOVED lines=34> */
[----:B------:R-:W-:Y:S02]  /*1490*/  LOP3.LUT R5, R4, 0x180, RZ, 0xc0, !PT ;  /* 0x0000018004057812 */ /* 0x000fe400078ec0ff */
[----:B------:R-:W-:-:S02]  /*14a0*/  LEA R9, R0, R9, 0x18 ;  /* 0x0000000900097211 */ /* 0x000fc400078ec0ff */
[----:B------:R-:W-:Y:S01]  /*14b0*/  IADD3 R7, PT, PT, -R7, RZ, RZ ;  /* 0x000000ff07077210 */ /* 0x000fe20007ffe1ff */
[----:B------:R-:W-:Y:S01]  /*14c0*/  IMAD.IADD R6, R5, 0x1, R22 ;  /* 0x0000000105067824 */ /* 0x000fe200078e0216 */
[----:B------:R-:W-:-:S07]  /*14d0*/  LEA R4, R22, R9, 0x2 ;  /* 0x0000000916047211 */ /* 0x000fce00078e10ff */
.L_x_169:
[----:B------:R-:W0:Y:S01]  /*14e0*/  LDS R5, [R4] ;  /* 0x0000000004057984 */ /* 0x000e220000000800 */
[----:B------:R-:W-:-:S04]  /*14f0*/  IADD3 R7, PT, PT, R7, 0x1, RZ ;  /* 0x0000000107077810 */ /* 0x000fc80007ffe0ff */
[----:B------:R-:W-:Y:S01]  /*1500*/  ISETP.NE.AND P0, PT, R7, RZ, PT ;  /* 0x000000ff0700720c */ /* 0x000fe20003f05270 */
[----:B0-----:R-:W-:-:S05]  /*1510*/  FMUL.FTZ R5, R5, R2 ;  /* 0x0000000205057220 */ /* 0x001fca0000410000 */
[----:B------:R0:W-:Y:S02]  /*1520*/  STS [R4], R5 ;  /* 0x0000000504007388 */ /* 0x0001e40000000800 */
[----:B0-----:R-:W-:-:S05]  /*1530*/  IADD3 R4, PT, PT, R4, 0x200, RZ ;  /* 0x0000020004047810 */ /* 0x001fca0007ffe0ff */
[----:B------:R-:W-:Y:S05]  /*1540*/  @P0 BRA `(.L_x_169) ;  /* 0xfffffffc00e40947 */ /* 0x000fea000383ffff */
.L_x_168:
[----:B------:R-:W-:Y:S05]  /*1550*/  BSYNC.RECONVERGENT B1 ;  /* 0x0000000000017941 */ /* 0x000fea0003800200 */
.L_x_167:
        /* <DEDUP_REMOVED lines=12> */
.L_x_172:
        /* <DEDUP_REMOVED lines=52> */
.L_x_171:
[----:B------:R-:W-:Y:S05]  /*1960*/  BSYNC.RECONVERGENT B1 ;  /* 0x0000000000017941 */ /* 0x000fea0003800200 */
.L_x_170:
        /* <DEDUP_REMOVED lines=31> */
.L_x_174:
[----:B------:R-:W-:Y:S05]  /*1b60*/  BSYNC.RECONVERGENT B1 ;  /* 0x0000000000017941 */ /* 0x000fea0003800200 */
.L_x_173:
        /* <DEDUP_REMOVED lines=14> */
.L_x_166:
[----:B------:R-:W-:Y:S05]  /*1c50*/  BSYNC.RECONVERGENT B0 ;  /* 0x0000000000007941 */ /* 0x000fea0003800200 */
.L_x_165:
[----:B------:R-:W-:Y:S01]  /*1c60*/  BAR.SYNC.DEFER_BLOCKING 0x0 ;  /* 0x0000000000007b1d */ /* 0x000fe20000010000 */
[----:B------:R-:W-:Y:S02]  /*1c70*/  IADD3 R3, PT, PT, R3, 0x20, RZ ;  /* 0x0000002003037810 */ /* 0x000fe40007ffe0ff */
[----:B-1----:R-:W-:Y:S02]  /*1c80*/  CS2R R8, SRZ ;  /* 0x0000000000087805 */ /* 0x002fe4000001ff00 */
[----:B------:R-:W-:Y:S02]  /*1c90*/  LOP3.LUT R4, R22, 0x3, RZ, 0xc0, !PT ;  /* 0x0000000316047812 */ /* 0x000fe400078ec0ff */
[----:B------:R-:W-:Y:S02]  /*1ca0*/  CS2R R10, SRZ ;  /* 0x00000000000a7805 */ /* 0x000fe4000001ff00 */
[----:B------:R-:W-:Y:S01]  /*1cb0*/  LEA R3, R0, R3, 0x18 ;  /* 0x0000000300037211 */ /* 0x000fe200078ec0ff */
[----:B------:R-:W-:Y:S01]  /*1cc0*/  BSSY.RECONVERGENT B0, `(.L_x_175) ;  /* 0x0000022000007945 */ /* 0x000fe20003800200 */
[----:B------:R-:W-:-:S02]  /*1cd0*/  ISETP.NE.AND P2, PT, R4, RZ, PT ;  /* 0x000000ff0400720c */ /* 0x000fc40003f45270 */
[----:B------:R-:W-:Y:S02]  /*1ce0*/  CS2R R6, SRZ ;  /* 0x0000000000067805 */ /* 0x000fe4000001ff00 */
[----:B------:R-:W-:Y:S02]  /*1cf0*/  LOP3.LUT R0, R22, 0x3c0, RZ, 0xc0, !PT ;  /* 0x000003c016007812 */ /* 0x000fe400078ec0ff */
[----:B------:R-:W-:Y:S02]  /*1d00*/  CS2R R14, SRZ ;  /* 0x00000000000e7805 */ /* 0x000fe4000001ff00 */
[----:B0-----:R-:W-:Y:S02]  /*1d10*/  SHF.R.U32.HI R5, RZ, 0x2, R16 ;  /* 0x00000002ff057819 */ /* 0x001fe40000011610 */
[----:B------:R-:W-:Y:S01]  /*1d20*/  CS2R R12, SRZ ;  /* 0x00000000000c7805 */ /* 0x000fe2000001ff00 */
[----:B------:R-:W-:Y:S01]  /*1d30*/  BAR.SYNC.DEFER_BLOCKING 0x0 ;  /* 0x0000000000007b1d */ /* 0x000fe20000010000 */
[----:B------:R-:W-:Y:S01]  /*1d40*/  ISETP.NE.OR P5, PT, R0, 0x40, P2 ;  /* 0x000000400000780c */ /* 0x000fe200017a5670 */
[----:B------:R-:W-:Y:S01]  /*1d50*/  IMAD R2, R18, 0x70, R5 ;  /* 0x0000007012027824 */ /* 0x000fe200078e0205 */
[----:B------:R-:W-:-:S02]  /*1d60*/  LOP3.LUT R4, R22, 0x3e0, RZ, 0xc0, !PT ;  /* 0x000003e016047812 */ /* 0x000fc400078ec0ff */
[----:B------:R-:W-:Y:S01]  /*1d70*/  LOP3.LUT P0, RZ, R22, 0x3c3, RZ, 0xc0, !PT ;  /* 0x000003c316ff7812 */ /* 0x000fe2000780c0ff */
[----:B------:R-:W-:Y:S02]  /*1d80*/  IMAD R2, R2, 0x4, R3 ;  /* 0x0000000402027824 */ /* 0x000fe400078e0203 */
[----:B------:R-:W-:Y:S01]  /*1d90*/  HFMA2 R3, -RZ, RZ, 0, 0 ;  /* 0x00000000ff037431 */ /* 0x000fe200000001ff */
[----:B------:R-:W-:Y:S02]  /*1da0*/  ISETP.NE.OR P4, PT, R4, 0x20, P2 ;  /* 0x000000200400780c */ /* 0x000fe40001785670 */
        /* <DEDUP_REMOVED lines=19> */
.L_x_176:
[----:B------:R-:W-:Y:S05]  /*1ee0*/  BSYNC.RECONVERGENT B0 ;  /* 0x0000000000007941 */ /* 0x000fea0003800200 */
.L_x_175:
        /* <DEDUP_REMOVED lines=23> */
[----:B------:R-:W-:Y:S01]  /*2060*/  FADD.FTZ R14, R14, R25 ;  /* 0x000000190e0e7221 */ /* 0x000fe20000010000 */
[----:B------:R-:W-:Y:S01]  /*2070*/  FADD.FTZ R13, R13, R24 ;  /* 0x000000180d0d7221 */ /* 0x000fe20000010000 */
[----:B------:R-:W-:Y:S01]  /*2080*/  FADD.FTZ R12, R12, R27 ;  /* 0x0000001b0c0c7221 */ /* 0x000fe20000010000 */
[----:B0-----:R-:W-:Y:S01]  /*2090*/  FADD.FTZ R7, R7, R16 ;  /* 0x0000001007077221 */ /* 0x001fe20000010000 */
[----:B-1----:R-:W-:Y:S01]  /*20a0*/  FADD.FTZ R6, R6, R17 ;  /* 0x0000001106067221 */ /* 0x002fe20000010000 */
[----:B--2---:R-:W-:Y:S01]  /*20b0*/  FADD.FTZ R5, R5, R18 ;  /* 0x0000001205057221 */ /* 0x004fe20000010000 */
[----:B---3--:R-:W-:Y:S01]  /*20c0*/  FADD.FTZ R4, R4, R21 ;  /* 0x0000001504047221 */ /* 0x008fe20000010000 */
[----:B----4-:R-:W-:-:S07]  /*20d0*/  FADD.FTZ R15, R15, R20 ;  /* 0x000000140f0f7221 */ /* 0x010fce0000010000 */
.L_x_178:
[----:B------:R-:W-:Y:S05]  /*20e0*/  BSYNC.RECONVERGENT B0 ;  /* 0x0000000000007941 */ /* 0x000fea0003800200 */
.L_x_177:
        /* <DEDUP_REMOVED lines=17> */
.L_x_180:
[----:B------:R-:W-:Y:S05]  /*2200*/  BSYNC.RECONVERGENT B0 ;  /* 0x0000000000007941 */ /* 0x000fea0003800200 */
.L_x_179:
        /* <DEDUP_REMOVED lines=21> */
[----:B-----5:R-:W-:Y:S01]  /*2360*/  FADD.FTZ R5, R5, R20 ;  /* 0x0000001405057221 */ /* 0x020fe20000010000 */
[----:B------:R-:W-:Y:S01]  /*2370*/  FADD.FTZ R0, R0, R23 ;  /* 0x0000001700007221 */ /* 0x000fe20000010000 */
[----:B------:R-:W-:Y:S01]  /*2380*/  FADD.FTZ R15, R15, R24 ;  /* 0x000000180f0f7221 */ /* 0x000fe20000010000 */
[----:B------:R-:W-:Y:S01]  /*2390*/  FADD.FTZ R14, R14, R25 ;  /* 0x000000190e0e7221 */ /* 0x000fe20000010000 */
[----:B------:R-:W-:Y:S01]  /*23a0*/  FADD.FTZ R13, R13, R26 ;  /* 0x0000001a0d0d7221 */ /* 0x000fe20000010000 */
[----:B------:R-:W-:Y:S01]  /*23b0*/  FADD.FTZ R12, R12, R27 ;  /* 0x0000001b0c0c7221 */ /* 0x000fe20000010000 */
[----:B0-----:R-:W-:Y:S01]  /*23c0*/  FADD.FTZ R11, R11, R16 ;  /* 0x000000100b0b7221 */ /* 0x001fe20000010000 */
[----:B-1----:R-:W-:Y:S01]  /*23d0*/  FADD.FTZ R6, R6, R17 ;  /* 0x0000001106067221 */ /* 0x002fe20000010000 */
[----:B--2---:R-:W-:Y:S01]  /*23e0*/  FADD.FTZ R7, R7, R18 ;  /* 0x0000001207077221 */ /* 0x004fe20000010000 */
[----:B---3--:R-:W-:-:S07]  /*23f0*/  FADD.FTZ R4, R4, R21 ;  /* 0x0000001504047221 */ /* 0x008fce0000010000 */
.L_x_182:
[----:B------:R-:W-:Y:S05]  /*2400*/  BSYNC.RECONVERGENT B0 ;  /* 0x0000000000007941 */ /* 0x000fea0003800200 */
.L_x_181:
        /* <DEDUP_REMOVED lines=22> */
[----:B0-----:R-:W-:-:S06]  /*2570*/  UIMAD UR4, UR4, 0x70, URZ ;  /* 0x00000070040478a4 */ /* 0x001fcc000f8e02ff */
[----:B------:R-:W-:-:S04]  /*2580*/  IADD3 R19, P0, P1, R22, UR4, R19 ;  /* 0x0000000416137c10 */ /* 0x000fc8000f91e013 */
[----:B------:R-:W-:Y:S02]  /*2590*/  IADD3.X R16, PT, PT, RZ, RZ, RZ, P0, P1 ;  /* 0x000000ffff107210 */ /* 0x000fe400007e24ff */
[----:B-1----:R-:W-:-:S04]  /*25a0*/  LEA R2, P0, R19, UR6, 0x1 ;  /* 0x0000000613027c11 */ /* 0x002fc8000f8008ff */
[--C-:B------:R-:W-:Y:S02]  /*25b0*/  LEA.HI.X R3, R19, UR7, R16.reuse, 0x1, P0 ;  /* 0x0000000713037c11 */ /* 0x100fe400080f0c10 */
[----:B------:R-:W-:-:S03]  /*25c0*/  PRMT R16, R9, 0x7632, R16 ;  /* 0x0000763209107816 */ /* 0x000fc60000000010 */
        /* <DEDUP_REMOVED lines=18> */
.L_x_154:
[----:B------:R-:W-:Y:S01]  /*26f0*/  HFMA2 R12, -RZ, RZ, 0, 9.5367431640625e-07 ;  /* 0x00000010ff0c7431 */ /* 0x000fe200000001ff */
[----:B------:R-:W-:Y:S02]  /*2700*/  MOV R11, 0x1f ;  /* 0x0000001f000b7802 */ /* 0x000fe40000000f00 */
[----:B------:R-:W-:-:S07]  /*2710*/  MOV R15, 0xffffffff ;  /* 0xffffffff000f7802 */ /* 0x000fce0000000f00 */
[----:B------:R-:W-:Y:S05]  /*2720*/  WARPSYNC.COLLECTIVE R15, `(.L_x_183) ;  /* 0x000000000f087348 */ /* 0x000fea0003c00000 */
[----:B------:R0:W1:Y:S02]  /*2730*/  SHFL.BFLY P6, R14, R13, R12, R11 ;  /* 0x0c00000c0d0e7389 */ /* 0x00006400000c000b */
[----:B01----:R-:W-:Y:S05]  /*2740*/  ENDCOLLECTIVE ;  /* 0x000000000000791b */ /* 0x003fea0003800000 */
.L_x_183:
[----:B------:R-:W-:Y:S01]  /*2750*/  HFMA2 R12, -RZ, RZ, 0, 4.76837158203125e-07 ;  /* 0x00000008ff0c7431 */ /* 0x000fe200000001ff */
[----:B------:R-:W-:-:S04]  /*2760*/  FMNMX.FTZ R0, R14, -3.40282346638528859812e+38, !PT ;  /* 0xff7fffff0e007809 */ /* 0x000fc80007810000 */
[----:B------:R-:W-:-:S07]  /*2770*/  MOV R13, R0 ;  /* 0x00000000000d7202 */ /* 0x000fce0000000f00 */
[----:B------:R-:W-:Y:S05]  /*2780*/  WARPSYNC.COLLECTIVE R15, `(.L_x_184) ;  /* 0x000000000f087348 */ /* 0x000fea0003c00000 */
[----:B------:R0:W1:Y:S02]  /*2790*/  SHFL.BFLY P6, R14, R13, R12, R11 ;  /* 0x0c00000c0d0e7389 */ /* 0x00006400000c000b */
[----:B01----:R-:W-:Y:S05]  /*27a0*/  ENDCOLLECTIVE ;  /* 0x000000000000791b */ /* 0x003fea0003800000 */
.L_x_184:
[----:B------:R-:W-:Y:S01]  /*27b0*/  HFMA2 R12, -RZ, RZ, 0, 2.384185791015625e-07 ;  /* 0x00000004ff0c7431 */ /* 0x000fe200000001ff */
[----:B------:R-:W-:-:S04]  /*27c0*/  FMNMX.FTZ R2, R0, R14, !PT ;  /* 0x0000000e00027209 */ /* 0x000fc80007810000 */
[----:B------:R-:W-:-:S07]  /*27d0*/  MOV R13, R2 ;  /* 0x00000002000d7202 */ /* 0x000fce0000000f00 */
[----:B------:R-:W-:Y:S05]  /*27e0*/  WARPSYNC.COLLECTIVE R15, `(.L_x_185) ;  /* 0x000000000f087348 */ /* 0x000fea0003c00000 */
[----:B------:R0:W1:Y:S02]  /*27f0*/  SHFL.BFLY P6, R14, R13, R12, R11 ;  /* 0x0c00000c0d0e7389 */ /* 0x00006400000c000b */
[----:B01----:R-:W-:Y:S05]  /*2800*/  ENDCOLLECTIVE ;  /* 0x000000000000791b */ /* 0x003fea0003800000 */
.L_x_185:
[----:B------:R-:W-:Y:S01]  /*2810*/  HFMA2 R12, -RZ, RZ, 0, 1.1920928955078125e-07 ;  /* 0x00000002ff0c7431 */ /* 0x000fe200000001ff */
[----:B------:R-:W-:-:S04]  /*2820*/  FMNMX.FTZ R3, R2, R14, !PT ;  /* 0x0000000e02037209 */ /* 0x000fc80007810000 */
[----:B------:R-:W-:-:S07]  /*2830*/  MOV R13, R3 ;  /* 0x00000003000d7202 */ /* 0x000fce0000000f00 */
[----:B------:R-:W-:Y:S05]  /*2840*/  WARPSYNC.COLLECTIVE R15, `(.L_x_186) ;  /* 0x000000000f087348 */ /* 0x000fea0003c00000 */
[----:B------:R0:W1:Y:S02]  /*2850*/  SHFL.BFLY P6, R14, R13, R12, R11 ;  /* 0x0c00000c0d0e7389 */ /* 0x00006400000c000b */
[----:B01----:R-:W-:Y:S05]  /*2860*/  ENDCOLLECTIVE ;  /* 0x000000000000791b */ /* 0x003fea0003800000 */
.L_x_186:
[----:B------:R-:W-:Y:S01]  /*2870*/  HFMA2 R12, -RZ, RZ, 0, 5.9604644775390625e-08 ;  /* 0x00000001ff0c7431 */ /* 0x000fe200000001ff */
[----:B------:R-:W-:-:S04]  /*2880*/  FMNMX.FTZ R4, R3, R14, !PT ;  /* 0x0000000e03047209 */ /* 0x000fc80007810000 */
[----:B------:R-:W-:-:S07]  /*2890*/  MOV R13, R4 ;  /* 0x00000004000d7202 */ /* 0x000fce0000000f00 */
[----:B------:R-:W-:Y:S05]  /*28a0*/  WARPSYNC.COLLECTIVE R15, `(.L_x_187) ;  /* 0x000000000f087348 */ /* 0x000fea0003c00000 */
[----:B------:R0:W1:Y:S02]  /*28b0*/  SHFL.BFLY P6, R14, R13, R12, R11 ;  /* 0x0c00000c0d0e7389 */ /* 0x00006400000c000b */
[----:B01----:R-:W-:Y:S05]  /*28c0*/  ENDCOLLECTIVE ;  /* 0x000000000000791b */ /* 0x003fea0003800000 */
.L_x_187:
[----:B------:R-:W-:Y:S05]  /*28d0*/  BRA `(.L_x_188) ;  /* 0xffffffd800887947 */ /* 0x000fea000383ffff */
.L_x_189:
        /* <DEDUP_REMOVED lines=10> */
.L_x_25576:


//--------------------- .text._ZN4vllm25paged_attention_v1_kernelI13__nv_bfloat16hLi96ELi32ELi128ELNS_18Fp8KVCacheDataTypeE2ELb0EEEvPT_PKS3_PKT0_S9_ifPKiSB_iPKfiiiSD_SD_iiiii --------------------------
	.section	.text._ZN4vllm25paged_attention_v1_kernelI13__nv_bfloat16hLi96ELi32ELi128ELNS_18Fp8KVCacheDataTypeE2ELb0EEEvPT_PKS3_PKT0_S9_ifPKiSB_iPKfiiiSD_SD_iiiii,"ax",@progbits
	.align	128
        .global         _ZN4vllm25paged_attention_v1_kernelI13__nv_bfloat16hLi96ELi32ELi128ELNS_18Fp8KVCacheDataTypeE2ELb0EEEvPT_PKS3_PKT0_S9_ifPKiSB_iPKfiiiSD_SD_iiiii
        .type           _ZN4vllm25paged_attention_v1_kernelI13__nv_bfloat16hLi96ELi32ELi128ELNS_18Fp8KVCacheDataTypeE2ELb0EEEvPT_PKS3_PKT0_S9_ifPKiSB_iPKfiiiSD_SD_iiiii,@function
        .size           _ZN4vllm25paged_attention_v1_kernelI13__nv_bfloat16hLi96ELi32ELi128ELNS_18Fp8KVCacheDataTypeE2ELb0EEEvPT_PKS3_PKT0_S9_ifPKiSB_iPKfiiiSD_SD_iiiii,(.L_x_25577 - _ZN4vllm25paged_attention_v1_kernelI13__nv_bfloat16hLi96ELi32ELi128ELNS_18Fp8KVCacheDataTypeE2ELb0EEEvPT_PKS3_PKT0_S9_ifPKiSB_iPKfiiiSD_SD_iiiii)
        .other          _ZN4vllm25paged_attention_v1_kernelI13__nv_bfloat16hLi96ELi32ELi128ELNS_18Fp8KVCacheDataTypeE2ELb0EEEvPT_PKS3_PKT0_S9_ifPKiSB_iPKfiiiSD_SD_iiiii,@"STO_CUDA_ENTRY STV_DEFAULT"
_ZN4vllm25paged_attention_v1_kernelI13__nv_bfloat16hLi96ELi32ELi128ELNS_18Fp8KVCacheDataTypeE2ELb0EEEvPT_PKS3_PKT0_S9_ifPKiSB_iPKfiiiSD_SD_iiiii:
.text._ZN4vllm25paged_attention_v1_kernelI13__nv_bfloat16hLi96ELi32ELi128ELNS_18Fp8KVCacheDataTypeE2ELb0EEEvPT_PKS3_PKT0_S9_ifPKiSB_iPKfiiiSD_SD_iiiii:
        /* <DEDUP_REMOVED lines=35> */
.L_x_191:
[----:B------:R-:W-:Y:S05]  /*0230*/  BSYNC.RECONVERGENT B6 ;  /* 0x0000000000067941 */ /* 0x000fea0003800200 */
.L_x_190:
        /* <DEDUP_REMOVED lines=12> */
.L_x_226:
        /* <DEDUP_REMOVED lines=39> */
.L_x_197:
        /* <DEDUP_REMOVED lines=11> */
.L_x_196:
[----:B------:R-:W-:Y:S05]  /*0620*/  BSYNC.RECONVERGENT B1 ;  /* 0x0000000000017941 */ /* 0x000fea0003800200 */
.L_x_195:
        /* <DEDUP_REMOVED lines=12> */
.L_x_200:
        /* <DEDUP_REMOVED lines=100> */
.L_x_199:
[----:B------:R-:W-:Y:S05]  /*0d30*/  BSYNC.RECONVERGENT B1 ;  /* 0x0000000000017941 */ /* 0x000fea0003800200 */
.L_x_198:
        /* <DEDUP_REMOVED lines=55> */
.L_x_202:
[----:B------:R-:W-:Y:S05]  /*10b0*/  BSYNC.RECONVERGENT B1 ;  /* 0x0000000000017941 */ /* 0x000fea0003800200 */
.L_x_201:
        /* <DEDUP_REMOVED lines=26> */
.L_x_194:
[----:B------:R-:W-:Y:S05]  /*1260*/  BSYNC.RECONVERGENT B0 ;  /* 0x0000000000007941 */ /* 0x000fea0003800200 */
.L_x_193:
        /* <DEDUP_REMOVED lines=39> */
.L_x_207:
[----:B------:R-:W0:Y:S01]  /*14e0*/  LDS R5, [R4] ;  /* 0x0000000004057984 */ /* 0x000e220000000800 */
[----:B------:R-:W-:-:S04]  /*14f0*/  IADD3 R7, PT, PT, R7, 0x1, RZ ;  /* 0x0000000107077810 */ /* 0x000fc80007ffe0ff */
[----:B------:R-:W-:Y:S01]  /*1500*/  ISETP.NE.AND P0, PT, R7, RZ, PT ;  /* 0x000000ff0700720c */ /* 0x000fe20003f05270 */
[----:B0-----:R-:W-:-:S05]  /*1510*/  FMUL.FTZ R5, R5, R2 ;  /* 0x0000000205057220 */ /* 0x001fca0000410000 */
[----:B------:R0:W-:Y:S02]  /*1520*/  STS [R4], R5 ;  /* 0x0000000504007388 */ /* 0x0001e40000000800 */
[----:B0-----:R-:W-:-:S05]  /*1530*/  IADD3 R4, PT, PT, R4, 0x200, RZ ;  /* 0x0000020004047810 */ /* 0x001fca0007ffe0ff */
[----:B------:R-:W-:Y:S05]  /*1540*/  @P0 BRA `(.L_x_207) ;  /* 0xfffffffc00e40947 */ /* 0x000fea000383ffff */
.L_x_206:
[----:B------:R-:W-:Y:S05]  /*1550*/  BSYNC.RECONVERGENT B1 ;  /* 0x0000000000017941 */ /* 0x000fea0003800200 */
.L_x_205:
        /* <DEDUP_REMOVED lines=12> */
.L_x_210:
        /* <DEDUP_REMOVED lines=52> */
.L_x_209:
[----:B------:R-:W-:Y:S05]  /*1960*/  BSYNC.RECONVERGENT B1 ;  /* 0x0000000000017941 */ /* 0x000fea0003800200 */
.L_x_208:
        /* <DEDUP_REMOVED lines=31> */
.L_x_212:
[----:B------:R-:W-:Y:S05]  /*1b60*/  BSYNC.RECONVERGENT B1 ;  /* 0x0000000000017941 */ /* 0x000fea0003800200 */
.L_x_211:
        /* <DEDUP_REMOVED lines=14> */
.L_x_204:
[----:B------:R-:W-:Y:S05]  /*1c50*/  BSYNC.RECONVERGENT B0 ;  /* 0x0000000000007941 */ /* 0x000fea0003800200 */
.L_x_203:
[----:B------:R-:W-:Y:S01]  /*1c60*/  BAR.SYNC.DEFER_BLOCKING 0x0 ;  /* 0x0000000000007b1d */ /* 0x000fe20000010000 */
[----:B------:R-:W-:Y:S02]  /*1c70*/  IADD3 R3, PT, PT, R3, 0x20, RZ ;  /* 0x0000002003037810 */ /* 0x000fe40007ffe0ff */
[----:B-1----:R-:W-:Y:S02]  /*1c80*/  CS2R R8, SRZ ;  /* 0x0000000000087805 */ /* 0x002fe4000001ff00 */
[----:B0-----:R-:W-:Y:S02]  /*1c90*/  LOP3.LUT R2, R22, 0x3, RZ, 0xc0, !PT ;  /* 0x0000000316027812 */ /* 0x001fe400078ec0ff */
[----:B------:R-:W-:Y:S02]  /*1ca0*/  CS2R R6, SRZ ;  /* 0x0000000000067805 */ /* 0x000fe4000001ff00 */
[----:B------:R-:W-:Y:S01]  /*1cb0*/  LEA R12, R0, R3, 0x18 ;  /* 0x00000003000c7211 */ /* 0x000fe200078ec0ff */
[----:B------:R-:W-:Y:S01]  /*1cc0*/  BSSY.RECONVERGENT B0, `(.L_x_213) ;  /* 0x000001f000007945 */ /* 0x000fe20003800200 */
[----:B------:R-:W-:-:S02]  /*1cd0*/  ISETP.NE.AND P2, PT, R2, RZ, PT ;  /* 0x000000ff0200720c */ /* 0x000fc40003f45270 */
[----:B------:R-:W-:Y:S02]  /*1ce0*/  CS2R R10, SRZ ;  /* 0x00000000000a7805 */ /* 0x000fe4000001ff00 */
[----:B------:R-:W-:Y:S02]  /*1cf0*/  LOP3.LUT R0, R22, 0x3c0, RZ, 0xc0, !PT ;  /* 0x000003c016007812 */ /* 0x000fe400078ec0ff */
[----:B------:R-:W-:Y:S01]  /*1d00*/  SHF.R.U32.HI R5, RZ, 0x2, R16 ;  /* 0x00000002ff057819 */ /* 0x000fe20000011610 */
[----:B------:R-:W-:Y:S01]  /*1d10*/  BAR.SYNC.DEFER_BLOCKING 0x0 ;  /* 0x0000000000007b1d */ /* 0x000fe20000010000 */
[----:B------:R-:W-:-:S03]  /*1d20*/  ISETP.NE.OR P5, PT, R0, 0x40, P2 ;  /* 0x000000400000780c */ /* 0x000fc600017a5670 */
[----:B------:R-:W-:Y:S01]  /*1d30*/  IMAD R5, R18, 0x60, R5 ;  /* 0x0000006012057824 */ /* 0x000fe200078e0205 */
[C---:B------:R-:W-:Y:S01]  /*1d40*/  LOP3.LUT R2, R22.reuse, 0x3e0, RZ, 0xc0, !PT ;  /* 0x000003e016027812 */ /* 0x040fe200078ec0ff */
[----:B------:R-:W-:Y:S01]  /*1d50*/  HFMA2 R0, -RZ, RZ, 0, 0 ;  /* 0x00000000ff007431 */ /* 0x000fe200000001ff */
[----:B------:R-:W-:Y:S01]  /*1d60*/  LOP3.LUT P0, RZ, R22, 0x3c3, RZ, 0xc0, !PT ;  /* 0x000003c316ff7812 */ /* 0x000fe2000780c0ff */
[----:B------:R-:W-:Y:S01]  /*1d70*/  IMAD R12, R5, 0x4, R12 ;  /* 0x00000004050c7824 */ /* 0x000fe200078e020c */
[----:B------:R-:W-:Y:S02]  /*1d80*/  ISETP.NE.OR P4, PT, R2, 0x20, P2 ;  /* 0x000000200200780c */ /* 0x000fe40001785670 */
[----:B------:R-:W-:Y:S02]  /*1d90*/  CS2R R4, SRZ ;  /* 0x0000000000047805 */ /* 0x000fe4000001ff00 */
[----:B------:R-:W-:Y:S02]  /*1da0*/  LOP3.LUT P1, RZ, R22, 0x3e3, RZ, 0xc0, !PT ;  /* 0x000003e316ff7812 */ /* 0x000fe4000782c0ff */
[----:B------:R-:W-:-:S02]  /*1db0*/  CS2R R2, SRZ ;  /* 0x0000000000027805 */ /* 0x000fc4000001ff00 */
[----:B------:R-:W-:Y:S02]  /*1dc0*/  ISETP.GT.U32.AND P3, PT, R22, 0x1f, PT ;  /* 0x0000001f1600780c */ /* 0x000fe40003f64070 */
        /* <DEDUP_REMOVED lines=14> */
.L_x_214:
[----:B------:R-:W-:Y:S05]  /*1eb0*/  BSYNC.RECONVERGENT B0 ;  /* 0x0000000000007941 */ /* 0x000fea0003800200 */
.L_x_213:
        /* <DEDUP_REMOVED lines=17> */
[----:B--2---:R-:W-:Y:S01]  /*1fd0*/  FADD.FTZ R7, R7, R16 ;  /* 0x0000001007077221 */ /* 0x004fe20000010000 */
[----:B---3--:R-:W-:Y:S01]  /*1fe0*/  FADD.FTZ R6, R6, R17 ;  /* 0x0000001106067221 */ /* 0x008fe20000010000 */
[----:B----4-:R-:W-:Y:S01]  /*1ff0*/  FADD.FTZ R4, R4, R21 ;  /* 0x0000001504047221 */ /* 0x010fe20000010000 */
[----:B-----5:R-:W-:Y:S01]  /*2000*/  FADD.FTZ R3, R3, R18 ;  /* 0x0000001203037221 */ /* 0x020fe20000010000 */
[----:B------:R-:W-:Y:S01]  /*2010*/  FADD.FTZ R2, R2, R23 ;  /* 0x0000001702027221 */ /* 0x000fe20000010000 */
[----:B------:R-:W-:Y:S01]  /*2020*/  FADD.FTZ R0, R0, R25 ;  /* 0x0000001900007221 */ /* 0x000fe20000010000 */
[----:B------:R-:W-:Y:S01]  /*2030*/  FADD.FTZ R13, R13, R20 ;  /* 0x000000140d0d7221 */ /* 0x000fe20000010000 */
[----:B------:R-:W-:Y:S01]  /*2040*/  FADD.FTZ R11, R11, R24 ;  /* 0x000000180b0b7221 */ /* 0x000fe20000010000 */
[----:B0-----:R-:W-:Y:S01]  /*2050*/  FADD.FTZ R10, R10, R27 ;  /* 0x0000001b0a0a7221 */ /* 0x001fe20000010000 */
[----:B-1----:R-:W-:-:S07]  /*2060*/  FADD.FTZ R5, R5, R14 ;  /* 0x0000000e05057221 */ /* 0x002fce0000010000 */
.L_x_216:
[----:B------:R-:W-:Y:S05]  /*2070*/  BSYNC.RECONVERGENT B0 ;  /* 0x0000000000007941 */ /* 0x000fea0003800200 */
.L_x_215:
        /* <DEDUP_REMOVED lines=15> */
.L_x_218:
[----:B------:R-:W-:Y:S05]  /*2170*/  BSYNC.RECONVERGENT B0 ;  /* 0x0000000000007941 */ /* 0x000fea0003800200 */
.L_x_217:
        /* <DEDUP_REMOVED lines=24> */
[----:B------:R-:W-:Y:S01]  /*2300*/  FADD.FTZ R13, R13, R24 ;  /* 0x000000180d0d7221 */ /* 0x000fe20000010000 */
[----:B------:R-:W-:Y:S01]  /*2310*/  FADD.FTZ R11, R11, R26 ;  /* 0x0000001a0b0b7221 */ /* 0x000fe20000010000 */
[----:B0-----:R-:W-:-:S07]  /*2320*/  FADD.FTZ R10, R10, R27 ;  /* 0x0000001b0a0a7221 */ /* 0x001fce0000010000 */
.L_x_220:
[----:B------:R-:W-:Y:S05]  /*2330*/  BSYNC.RECONVERGENT B0 ;  /* 0x0000000000007941 */ /* 0x000fea0003800200 */
.L_x_219:
        /* <DEDUP_REMOVED lines=21> */
[----:B------:R-:W-:Y:S01]  /*2490*/  PRMT R5, R2, 0x7632, R5 ;  /* 0x0000763202057816 */ /* 0x000fe20000000005 */
[----:B0-----:R-:W-:-:S06]  /*24a0*/  UIMAD UR4, UR4, 0x60, URZ ;  /* 0x00000060040478a4 */ /* 0x001fcc000f8e02ff */
[----:B------:R-:W-:-:S04]  /*24b0*/  IADD3 R19, P0, P1, R22, UR4, R19 ;  /* 0x0000000416137c10 */ /* 0x000fc8000f91e013 */
[----:B------:R-:W-:Y:S02]  /*24c0*/  IADD3.X R12, PT, PT, RZ, RZ, RZ, P0, P1 ;  /* 0x000000ffff0c7210 */ /* 0x000fe400007e24ff */
[----:B-1----:R-:W-:-:S04]  /*24d0*/  LEA R14, P0, R19, UR6, 0x1 ;  /* 0x00000006130e7c11 */ /* 0x002fc8000f8008ff */
[----:B------:R-:W-:-:S05]  /*24e0*/  LEA.HI.X R15, R19, UR7, R12, 0x1, P0 ;  /* 0x00000007130f7c11 */ /* 0x000fca00080f0c0c */
[----:B------:R0:W-:Y:S04]  /*24f0*/  STG.E.U16 desc[UR36][R14.64], R8 ;  /* 0x000000080e007986 */ /* 0x0001e8000c101524 */
[----:B------:R1:W-:Y:S04]  /*2500*/  STG.E.U16 desc[UR36][R14.64+0x20], R6 ;  /* 0x000020060e007986 */ /* 0x0003e8000c101524 */
[----:B------:R-:W-:Y:S01]  /*2510*/  STG.E.U16 desc[UR36][R14.64+0x10], R9 ;  /* 0x000010090e007986 */ /* 0x000fe2000c101524 */
[----:B0-----:R-:W-:-:S03]  /*2520*/  PRMT R8, R0, 0x7632, R8 ;  /* 0x0000763200087816 */ /* 0x001fc60000000008 */
[----:B------:R-:W-:Y:S01]  /*2530*/  STG.E.U16 desc[UR36][R14.64+0x30], R7 ;  /* 0x000030070e007986 */ /* 0x000fe2000c101524 */
[----:B-1----:R-:W-:-:S03]  /*2540*/  PRMT R6, R10, 0x7632, R6 ;  /* 0x000076320a067816 */ /* 0x002fc60000000006 */
        /* <DEDUP_REMOVED lines=9> */
.L_x_192:
[----:B------:R-:W-:Y:S01]  /*25e0*/  HFMA2 R12, -RZ, RZ, 0, 9.5367431640625e-07 ;  /* 0x00000010ff0c7431 */ /* 0x000fe200000001ff */
[----:B------:R-:W-:Y:S02]  /*25f0*/  MOV R11, 0x1f ;  /* 0x0000001f000b7802 */ /* 0x000fe40000000f00 */
[----:B------:R-:W-:-:S07]  /*2600*/  MOV R15, 0xffffffff ;  /* 0xffffffff000f7802 */ /* 0x000fce0000000f00 */
[----:B------:R-:W-:Y:S05]  /*2610*/  WARPSYNC.COLLECTIVE R15, `(.L_x_221) ;  /* 0x000000000f087348 */ /* 0x000fea0003c00000 */
[----:B------:R0:W1:Y:S02]  /*2620*/  SHFL.BFLY P6, R14, R13, R12, R11 ;  /* 0x0c00000c0d0e7389 */ /* 0x00006400000c000b */
[----:B01----:R-:W-:Y:S05]  /*2630*/  ENDCOLLECTIVE ;  /* 0x000000000000791b */ /* 0x003fea0003800000 */
.L_x_221:
[----:B------:R-:W-:Y:S01]  /*2640*/  HFMA2 R12, -RZ, RZ, 0, 4.76837158203125e-07 ;  /* 0x00000008ff0c7431 */ /* 0x000fe200000001ff */
[----:B------:R-:W-:-:S04]  /*2650*/  FMNMX.FTZ R0, R14, -3.40282346638528859812e+38, !PT ;  /* 0xff7fffff0e007809 */ /* 0x000fc80007810000 */
[----:B------:R-:W-:-:S07]  /*2660*/  MOV R13, R0 ;  /* 0x00000000000d7202 */ /* 0x000fce0000000f00 */
[----:B------:R-:W-:Y:S05]  /*2670*/  WARPSYNC.COLLECTIVE R15, `(.L_x_222) ;  /* 0x000000000f087348 */ /* 0x000fea0003c00000 */
[----:B------:R0:W1:Y:S02]  /*2680*/  SHFL.BFLY P6, R14, R13, R12, R11 ;  /* 0x0c00000c0d0e7389 */ /* 0x00006400000c000b */
[----:B01----:R-:W-:Y:S05]  /*2690*/  ENDCOLLECTIVE ;  /* 0x000000000000791b */ /* 0x003fea0003800000 */
.L_x_222:
[----:B------:R-:W-:Y:S01]  /*26a0*/  HFMA2 R12, -RZ, RZ, 0, 2.384185791015625e-07 ;  /* 0x00000004ff0c7431 */ /* 0x000fe200000001ff */
[----:B------:R-:W-:-:S04]  /*26b0*/  FMNMX.FTZ R2, R0, R14, !PT ;  /* 0x0000000e00027209 */ /* 0x000fc80007810000 */
[----:B------:R-:W-:-:S07]  /*26c0*/  MOV R13, R2 ;  /* 0x00000002000d7202 */ /* 0x000fce0000000f00 */
[----:B------:R-:W-:Y:S05]  /*26d0*/  WARPSYNC.COLLECTIVE R15, `(.L_x_223) ;  /* 0x000000000f087348 */ /* 0x000fea0003c00000 */
[----:B------:R0:W1:Y:S02]  /*26e0*/  SHFL.BFLY P6, R14, R13, R12, R11 ;  /* 0x0c00000c0d0e7389 */ /* 0x00006400000c000b */
[----:B01----:R-:W-:Y:S05]  /*26f0*/  ENDCOLLECTIVE ;  /* 0x000000000000791b */ /* 0x003fea0003800000 */
.L_x_223:
[----:B------:R-:W-:Y:S01]  /*2700*/  HFMA2 R12, -RZ, RZ, 0, 1.1920928955078125e-07 ;  /* 0x00000002ff0c7431 */ /* 0x000fe200000001ff */
[----:B------:R-:W-:-:S04]  /*2710*/  FMNMX.FTZ R3, R2, R14, !PT ;  /* 0x0000000e02037209 */ /* 0x000fc80007810000 */
[----:B------:R-:W-:-:S07]  /*2720*/  MOV R13, R3 ;  /* 0x00000003000d7202 */ /* 0x000fce0000000f00 */
[----:B------:R-:W-:Y:S05]  /*2730*/  WARPSYNC.COLLECTIVE R15, `(.L_x_224) ;  /* 0x000000000f087348 */ /* 0x000fea0003c00000 */
[----:B------:R0:W1:Y:S02]  /*2740*/  SHFL.BFLY P6, R14, R13, R12, R11 ;  /* 0x0c00000c0d0e7389 */ /* 0x00006400000c000b */
[----:B01----:R-:W-:Y:S05]  /*2750*/  ENDCOLLECTIVE ;  /* 0x000000000000791b */ /* 0x003fea0003800000 */
.L_x_224:
[----:B------:R-:W-:Y:S01]  /*2760*/  HFMA2 R12, -RZ, RZ, 0, 5.9604644775390625e-08 ;  /* 0x00000001ff0c7431 */ /* 0x000fe200000001ff */
[----:B------:R-:W-:-:S04]  /*2770*/  FMNMX.FTZ R4, R3, R14, !PT ;  /* 0x0000000e03047209 */ /* 0x000fc80007810000 */
[----:B------:R-:W-:-:S07]  /*2780*/  MOV R13, R4 ;  /* 0x00000004000d7202 */ /* 0x000fce0000000f00 */
[----:B------:R-:W-:Y:S05]  /*2790*/  WARPSYNC.COLLECTIVE R15, `(.L_x_225) ;  /* 0x000000000f087348 */ /* 0x000fea0003c00000 */
[----:B------:R0:W1:Y:S02]  /*27a0*/  SHFL.BFLY P6, R14, R13, R12, R11 ;  /* 0x0c00000c0d0e7389 */ /* 0x00006400000c000b */
[----:B01----:R-:W-:Y:S05]  /*27b0*/  ENDCOLLECTIVE ;  /* 0x000000000000791b */ /* 0x003fea0003800000 */
.L_x_225:
[----:B------:R-:W-:Y:S05]  /*27c0*/  BRA `(.L_x_226) ;  /* 0xffffffd800cc7947 */ /* 0x000fea000383ffff */
.L_x_227:
        /* <DEDUP_REMOVED lines=11> */
.L_x_25577:


//--------------------- .text._ZN4vllm25paged_attention_v1_kernelI13__nv_bfloat16hLi80ELi32ELi128ELNS_18Fp8KVCacheDataTypeE2ELb0EEEvPT_PKS3_PKT0_S9_ifPKiSB_iPKfiiiSD_SD_iiiii --------------------------
	.section	.text._ZN4vllm25paged_attention_v1_kernelI13__nv_bfloat16hLi80ELi32ELi128ELNS_18Fp8KVCacheDataTypeE2ELb0EEEvPT_PKS3_PKT0_S9_ifPKiSB_iPKfiiiSD_SD_iiiii,"ax",@progbits
	.align	128
        .global         _ZN4vllm25paged_attention_v1_kernelI13__nv_bfloat16hLi80ELi32ELi128ELNS_18Fp8KVCacheDataTypeE2ELb0EEEvPT_PKS3_PKT0_S9_ifPKiSB_iPKfiiiSD_SD_iiiii
        .type           _ZN4vllm25paged_attention_v1_kernelI13__nv_bfloat16hLi80ELi32ELi128ELNS_18Fp8KVCacheDataTypeE2ELb0EEEvPT_PKS3_PKT0_S9_ifPKiSB_iPKfiiiSD_SD_iiiii,@function
        .size           _ZN4vllm25paged_attention_v1_kernelI13__nv_bfloat16hLi80ELi32ELi128ELNS_18Fp8KVCacheDataTypeE2ELb0EEEvPT_PKS3_PKT0_S9_ifPKiSB_iPKfiiiSD_SD_iiiii,(.L_x_25578 - _ZN4vllm25paged_attention_v1_kernelI13__nv_bfloat16hLi80ELi32ELi128ELNS_18Fp8KVCacheDataTypeE2ELb0EEEvPT_PKS3_PKT0_S9_ifPKiSB_iPKfiiiSD_SD_iiiii)
        .other          _ZN4vllm25paged_attention_v1_kernelI13__nv_bfloat16hLi80ELi32ELi128ELNS_18Fp8KVCacheDataTypeE2ELb0EEEvPT_PKS3_PKT0_S9_ifPKiSB_iPKfiiiSD_SD_iiiii,@"STO_CUDA_ENTRY STV_DEFAULT"
_ZN4vllm25paged_attention_v1_kernelI13__nv_bfloat16hLi80ELi32ELi128ELNS_18Fp8KVCacheDataTypeE2ELb0EEEvPT_PKS3_PKT0_S9_ifPKiSB_iPKfiiiSD_SD_iiiii:
.text._ZN4vllm25paged_attention_v1_kernelI13__nv_bfloat16hLi80ELi32ELi128ELNS_18Fp8KVCacheDataTypeE2ELb0EEEvPT_PKS3_PKT0_S9_ifPKiSB_iPKfiiiSD_SD_iiiii:
        /* <DEDUP_REMOVED lines=35> */
.L_x_229:
[----:B------:R-:W-:Y:S05]  /*0230*/  BSYNC.RECONVERGENT B6 ;  /* 0x0000000000067941 */ /* 0x000fea0003800200 */
.L_x_228:
        /* <DEDUP_REMOVED lines=12> */
.L_x_264:
        /* <DEDUP_REMOVED lines=10> */
[----:B------:R-:W-:Y:S01]  /*03a0*/  IMAD.MOV.U32 R6, RZ, RZ, -0x800001 ;  /* 0xff7fffffff067424 */ /* 0x000fe200078e00ff */
[----:B0-----:R-:W-:Y:S01]  /*03b0*/  LEA R4, R16, R7, 0x2 ;  /* 0x0000000710047211 */ /* 0x001fe200078e10ff */
[----:B------:R-:W-:Y:S01]  /*03c0*/  HFMA2 R7, -RZ, RZ, 0, 0 ;  /* 0x00000000ff077431 */ /* 0x000fe200000001ff */
[----:B------:R-:W-:Y:S01]  /*03d0*/  ISETP.GE.AND P3, PT, R22, R17, PT ;  /* 0x000000111600720c */ /* 0x000fe20003f66270 */
[----:B------:R-:W-:Y:S08]  /*03e0*/  BSSY.RECONVERGENT B0, `(.L_x_231) ;  /* 0x00000e8000007945 */ /* 0x000ff00003800200 */
        /* <DEDUP_REMOVED lines=24> */
.L_x_235:
[----:B------:R-:W0:Y:S01]  /*0570*/  LDS R8, [R9] ;  /* 0x0000000009087984 */ /* 0x000e220000000800 */
[----:B------:R-:W-:Y:S01]  /*0580*/  IADD3 R6, PT, PT, R6, 0x1, RZ ;  /* 0x0000000106067810 */ /* 0x000fe20007ffe0ff */
[----:B------:R-:W-:-:S03]  /*0590*/  VIADD R10, R10, 0x80 ;  /* 0x000000800a0a7836 */ /* 0x000fc60000000000 */
        /* <DEDUP_REMOVED lines=8> */
.L_x_234:
[----:B------:R-:W-:Y:S05]  /*0620*/  BSYNC.RECONVERGENT B1 ;  /* 0x0000000000017941 */ /* 0x000fea0003800200 */
.L_x_233:
        /* <DEDUP_REMOVED lines=12> */
.L_x_238:
        /* <DEDUP_REMOVED lines=100> */
.L_x_237:
[----:B------:R-:W-:Y:S05]  /*0d30*/  BSYNC.RECONVERGENT B1 ;  /* 0x0000000000017941 */ /* 0x000fea0003800200 */
.L_x_236:
        /* <DEDUP_REMOVED lines=55> */
.L_x_240:
[----:B------:R-:W-:Y:S05]  /*10b0*/  BSYNC.RECONVERGENT B1 ;  /* 0x0000000000017941 */ /* 0x000fea0003800200 */
.L_x_239:
        /* <DEDUP_REMOVED lines=26> */
.L_x_232:
[----:B------:R-:W-:Y:S05]  /*1260*/  BSYNC.RECONVERGENT B0 ;  /* 0x0000000000007941 */ /* 0x000fea0003800200 */
.L_x_231:
        /* <DEDUP_REMOVED lines=39> */
.L_x_245:
[----:B------:R-:W0:Y:S01]  /*14e0*/  LDS R5, [R4] ;  /* 0x0000000004057984 */ /* 0x000e220000000800 */
[----:B------:R-:W-:-:S04]  /*14f0*/  IADD3 R7, PT, PT, R7, 0x1, RZ ;  /* 0x0000000107077810 */ /* 0x000fc80007ffe0ff */
[----:B------:R-:W-:Y:S01]  /*1500*/  ISETP.NE.AND P0, PT, R7, RZ, PT ;  /* 0x000000ff0700720c */ /* 0x000fe20003f05270 */
[----:B0-----:R-:W-:-:S05]  /*1510*/  FMUL.FTZ R5, R5, R2 ;  /* 0x0000000205057220 */ /* 0x001fca0000410000 */
[----:B------:R0:W-:Y:S02]  /*1520*/  STS [R4], R5 ;  /* 0x0000000504007388 */ /* 0x0001e40000000800 */
[----:B0-----:R-:W-:-:S05]  /*1530*/  IADD3 R4, PT, PT, R4, 0x200, RZ ;  /* 0x0000020004047810 */ /* 0x001fca0007ffe0ff */
[----:B------:R-:W-:Y:S05]  /*1540*/  @P0 BRA `(.L_x_245) ;  /* 0xfffffffc00e40947 */ /* 0x000fea000383ffff */
.L_x_244:
[----:B------:R-:W-:Y:S05]  /*1550*/  BSYNC.RECONVERGENT B1 ;  /* 0x0000000000017941 */ /* 0x000fea0003800200 */
.L_x_243:
[----:B------:R-:W-:Y:S05]  /*1560*/  @!P1 BRA `(.L_x_242) ;  /* 0x0000000400b89947 */ /* 0x000fea0003800000 */
[----:B------:R-:W-:Y:S01]  /*1570*/  IADD3 R4, PT, PT, R17, -R6, RZ ;  /* 0x8000000611047210 */ /* 0x000fe20007ffe0ff */
[----:B------:R-:W-:Y:S01]  /*1580*/  VIADD R5, R3, 0x20 ;  /* 0x0000002003057836 */ /* 0x000fe20000000000 */
[----:B------:R-:W-:Y:S01]  /*1590*/  BSSY.RECONVERGENT B1, `(.L_x_246) ;  /* 0x000003d000017945 */ /* 0x000fe20003800200 */
[----:B------:R-:W-:Y:S02]  /*15a0*/  PLOP3.LUT P0, PT, PT, PT, PT, 0x80, 0x8 ;  /* 0x000000000008781c */ /* 0x000fe40003f0f070 */
[----:B------:R-:W-:Y:S02]  /*15b0*/  ISETP.GT.AND P1, PT, R4, 0x600, PT ;  /* 0x000006000400780c */ /* 0x000fe40003f24270 */
[----:B------:R-:W-:-:S04]  /*15c0*/  LEA R5, R0, R5, 0x18 ;  /* 0x0000000500057211 */ /* 0x000fc800078ec0ff */
[----:B------:R-:W-:-:S04]  /*15d0*/  LEA R4, R6, R5, 0x2 ;  /* 0x0000000506047211 */ /* 0x000fc800078e10ff */
[----:B------:R-:W-:-:S03]  /*15e0*/  IADD3 R4, PT, PT, R4, 0x400, RZ ;  /* 0x0000040004047810 */ /* 0x000fc60007ffe0ff */
[----:B------:R-:W-:Y:S05]  /*15f0*/  @!P1 BRA `(.L_x_247) ;  /* 0x0000000000d89947 */ /* 0x000fea0003800000 */
[----:B------:R-:W-:Y:S02]  /*1600*/  PLOP3.LUT P0, PT, PT, PT, PT, 0x8, 0x80 ;  /* 0x000000000080781c */ /* 0x000fe40003f0e170 */
[----:B------:R-:W-:-:S11]  /*1610*/  IADD3 R5, PT, PT, R17, -0x600, RZ ;  /* 0xfffffa0011057810 */ /* 0x000fd60007ffe0ff */
.L_x_248:
        /* <DEDUP_REMOVED lines=52> */
.L_x_247:
[----:B------:R-:W-:Y:S05]  /*1960*/  BSYNC.RECONVERGENT B1 ;  /* 0x0000000000017941 */ /* 0x000fea0003800200 */
.L_x_246:
        /* <DEDUP_REMOVED lines=31> */
.L_x_250:
[----:B------:R-:W-:Y:S05]  /*1b60*/  BSYNC.RECONVERGENT B1 ;  /* 0x0000000000017941 */ /* 0x000fea0003800200 */
.L_x_249:
        /* <DEDUP_REMOVED lines=14> */
.L_x_242:
[----:B------:R-:W-:Y:S05]  /*1c50*/  BSYNC.RECONVERGENT B0 ;  /* 0x0000000000007941 */ /* 0x000fea0003800200 */
.L_x_241:
[----:B------:R-:W-:Y:S01]  /*1c60*/  BAR.SYNC.DEFER_BLOCKING 0x0 ;  /* 0x0000000000007b1d */ /* 0x000fe20000010000 */
[----:B------:R-:W-:Y:S01]  /*1c70*/  IADD3 R3, PT, PT, R3, 0x20, RZ ;  /* 0x0000002003037810 */ /* 0x000fe20007ffe0ff */
[----:B-1----:R-:W-:Y:S01]  /*1c80*/  IMAD.MOV.U32 R11, RZ, RZ, RZ ;  /* 0x000000ffff0b7224 */ /* 0x002fe200078e00ff */
[----:B0-----:R-:W-:Y:S02]  /*1c90*/  LOP3.LUT R2, R22, 0x3, RZ, 0xc0, !PT ;  /* 0x0000000316027812 */ /* 0x001fe400078ec0ff */
[----:B------:R-:W-:Y:S02]  /*1ca0*/  CS2R R8, SRZ ;  /* 0x0000000000087805 */ /* 0x000fe4000001ff00 */
[----:B------:R-:W-:Y:S01]  /*1cb0*/  LEA R10, R0, R3, 0x18 ;  /* 0x00000003000a7211 */ /* 0x000fe200078ec0ff */
[----:B------:R-:W-:Y:S01]  /*1cc0*/  BSSY.RECONVERGENT B0, `(.L_x_251) ;  /* 0x000001c000007945 */ /* 0x000fe20003800200 */
[----:B------:R-:W-:Y:S01]  /*1cd0*/  BAR.SYNC.DEFER_BLOCKING 0x0 ;  /* 0x0000000000007b1d */ /* 0x000fe20000010000 */
[----:B------:R-:W-:-:S02]  /*1ce0*/  ISETP.NE.AND P2, PT, R2, RZ, PT ;  /* 0x000000ff0200720c */ /* 0x000fc40003f45270 */
[----:B------:R-:W-:Y:S02]  /*1cf0*/  CS2R R6, SRZ ;  /* 0x0000000000067805 */ /* 0x000fe4000001ff00 */
[----:B------:R-:W-:Y:S02]  /*1d00*/  LOP3.LUT R0, R22, 0x3c0, RZ, 0xc0, !PT ;  /* 0x000003c016007812 */ /* 0x000fe400078ec0ff */
[----:B------:R-:W-:Y:S02]  /*1d10*/  SHF.R.U32.HI R5, RZ, 0x2, R16 ;  /* 0x00000002ff057819 */ /* 0x000fe40000011610 */
[----:B------:R-:W-:Y:S01]  /*1d20*/  ISETP.NE.OR P5, PT, R0, 0x40, P2 ;  /* 0x000000400000780c */ /* 0x000fe200017a5670 */
[----:B------:R-:W-:Y:S01]  /*1d30*/  HFMA2 R0, -RZ, RZ, 0, 0 ;  /* 0x00000000ff007431 */ /* 0x000fe200000001ff */
[----:B------:R-:W-:Y:S01]  /*1d40*/  LOP3.LUT R2, R22, 0x3e0, RZ, 0xc0, !PT ;  /* 0x000003e016027812 */ /* 0x000fe200078ec0ff */
[----:B------:R-:W-:Y:S01]  /*1d50*/  IMAD R5, R18, 0x50, R5 ;  /* 0x0000005012057824 */ /* 0x000fe200078e0205 */
[----:B------:R-:W-:-:S02]  /*1d60*/  LOP3.LUT P0, RZ, R22, 0x3c3, RZ, 0xc0, !PT ;  /* 0x000003c316ff7812 */ /* 0x000fc4000780c0ff */
[----:B------:R-:W-:Y:S02]  /*1d70*/  ISETP.NE.OR P4, PT, R2, 0x20, P2 ;  /* 0x000000200200780c */ /* 0x000fe40001785670 */
[----:B------:R-:W-:Y:S02]  /*1d80*/  CS2R R2, SRZ ;  /* 0x0000000000027805 */ /* 0x000fe4000001ff00 */
[----:B------:R-:W-:Y:S02]  /*1d90*/  LEA R10, R5, R10, 0x2 ;  /* 0x0000000a050a7211 */ /* 0x000fe400078e10ff */
[----:B------:R-:W-:Y:S02]  /*1da0*/  CS2R R4, SRZ ;  /* 0x0000000000047805 */ /* 0x000fe4000001ff00 */
[C---:B------:R-:W-:Y:S02]  /*1db0*/  LOP3.LUT P1, RZ, R22.reuse, 0x3e3, RZ, 0xc0, !PT ;  /* 0x000003e316ff7812 */ /* 0x040fe4000782c0ff */
[----:B------:R-:W-:Y:S01]  /*1dc0*/  ISETP.GT.U32.AND P3, PT, R22, 0x1f, PT ;  /* 0x0000001f1600780c */ /* 0x000fe20003f64070 */
[----:B------:R-:W-:-:S12]  /*1dd0*/  @P5 BRA `(.L_x_252) ;  /* 0x0000000000285947 */ /* 0x000fd80003800000 */
        /* <DEDUP_REMOVED lines=10> */
.L_x_252:
[----:B------:R-:W-:Y:S05]  /*1e80*/  BSYNC.RECONVERGENT B0 ;  /* 0x0000000000007941 */ /* 0x000fea0003800200 */
.L_x_251:
        /* <DEDUP_REMOVED lines=13> */
[----:B0-----:R-:W-:Y:S01]  /*1f60*/  FADD.FTZ R5, R5, R12 ;  /* 0x0000000c05057221 */ /* 0x001fe20000010000 */
[----:B-1----:R-:W-:Y:S01]  /*1f70*/  FADD.FTZ R2, R2, R13 ;  /* 0x0000000d02027221 */ /* 0x002fe20000010000 */
[----:B--2---:R-:W-:Y:S01]  /*1f80*/  FADD.FTZ R3, R3, R14 ;  /* 0x0000000e03037221 */ /* 0x004fe20000010000 */
[----:B---3--:R-:W-:Y:S01]  /*1f90*/  FADD.FTZ R0, R0, R15 ;  /* 0x0000000f00007221 */ /* 0x008fe20000010000 */
[----:B----4-:R-:W-:Y:S01]  /*1fa0*/  FADD.FTZ R11, R11, R16 ;  /* 0x000000100b0b7221 */ /* 0x010fe20000010000 */
[----:B-----5:R-:W-:Y:S01]  /*1fb0*/  FADD.FTZ R8, R8, R17 ;  /* 0x0000001108087221 */ /* 0x020fe20000010000 */
[----:B------:R-:W-:Y:S01]  /*1fc0*/  FADD.FTZ R9, R9, R18 ;  /* 0x0000001209097221 */ /* 0x000fe20000010000 */
[----:B------:R-:W-:Y:S01]  /*1fd0*/  FADD.FTZ R6, R6, R21 ;  /* 0x0000001506067221 */ /* 0x000fe20000010000 */
[----:B------:R-:W-:Y:S01]  /*1fe0*/  FADD.FTZ R7, R7, R20 ;  /* 0x0000001407077221 */ /* 0x000fe20000010000 */
[----:B------:R-:W-:-:S07]  /*1ff0*/  FADD.FTZ R4, R4, R23 ;  /* 0x0000001704047221 */ /* 0x000fce0000010000 */
.L_x_254:
[----:B------:R-:W-:Y:S05]  /*2000*/  BSYNC.RECONVERGENT B0 ;  /* 0x0000000000007941 */ /* 0x000fea0003800200 */
.L_x_253:
        /* <DEDUP_REMOVED lines=13> */
.L_x_256:
[----:B------:R-:W-:Y:S05]  /*20e0*/  BSYNC.RECONVERGENT B0 ;  /* 0x0000000000007941 */ /* 0x000fea0003800200 */
.L_x_255:
        /* <DEDUP_REMOVED lines=13> */
[----:B01----:R-:W-:Y:S01]  /*21c0*/  FADD.FTZ R5, R5, R12 ;  /* 0x0000000c05057221 */ /* 0x003fe20000010000 */
        /* <DEDUP_REMOVED lines=8> */
[----:B------:R-:W-:-:S07]  /*2250*/  FADD.FTZ R4, R4, R23 ;  /* 0x0000001704047221 */ /* 0x000fce0000010000 */
.L_x_258:
[----:B------:R-:W-:Y:S05]  /*2260*/  BSYNC.RECONVERGENT B0 ;  /* 0x0000000000007941 */ /* 0x000fea0003800200 */
.L_x_257:
        /* <DEDUP_REMOVED lines=27> */
[----:B------:R-:W-:Y:S04]  /*2420*/  STG.E.U16 desc[UR36][R12.64+0x10], R3 ;  /* 0x000010030c007986 */ /* 0x000fe8000c101524 */
        /* <DEDUP_REMOVED lines=10> */
.L_x_230:
[----:B------:R-:W-:Y:S01]  /*24d0*/  HFMA2 R11, -RZ, RZ, 0, 1.847743988037109375e-06 ;  /* 0x0000001fff0b7431 */ /* 0x000fe200000001ff */
[----:B------:R-:W-:Y:S02]  /*24e0*/  MOV R12, 0x10 ;  /* 0x00000010000c7802 */ /* 0x000fe40000000f00 */
[----:B------:R-:W-:-:S07]  /*24f0*/  MOV R15, 0xffffffff ;  /* 0xffffffff000f7802 */ /* 0x000fce0000000f00 */
[----:B------:R-:W-:Y:S05]  /*2500*/  WARPSYNC.COLLECTIVE R15, `(.L_x_259) ;  /* 0x000000000f087348 */ /* 0x000fea0003c00000 */
[----:B------:R0:W1:Y:S02]  /*2510*/  SHFL.BFLY P6, R14, R13, R12, R11 ;  /* 0x0c00000c0d0e7389 */ /* 0x00006400000c000b */
[----:B01----:R-:W-:Y:S05]  /*2520*/  ENDCOLLECTIVE ;  /* 0x000000000000791b */ /* 0x003fea0003800000 */
.L_x_259:
[----:B------:R-:W-:Y:S01]  /*2530*/  HFMA2 R12, -RZ, RZ, 0, 4.76837158203125e-07 ;  /* 0x00000008ff0c7431 */ /* 0x000fe200000001ff */
[----:B------:R-:W-:-:S04]  /*2540*/  FMNMX.FTZ R0, R14, -3.40282346638528859812e+38, !PT ;  /* 0xff7fffff0e007809 */ /* 0x000fc80007810000 */
[----:B------:R-:W-:-:S07]  /*2550*/  MOV R13, R0 ;  /* 0x00000000000d7202 */ /* 0x000fce0000000f00 */
[----:B------:R-:W-:Y:S05]  /*2560*/  WARPSYNC.COLLECTIVE R15, `(.L_x_260) ;  /* 0x000000000f087348 */ /* 0x000fea0003c00000 */
[----:B------:R0:W1:Y:S02]  /*2570*/  SHFL.BFLY P6, R14, R13, R12, R11 ;  /* 0x0c00000c0d0e7389 */ /* 0x00006400000c000b */
[----:B01----:R-:W-:Y:S05]  /*2580*/  ENDCOLLECTIVE ;  /* 0x000000000000791b */ /* 0x003fea0003800000 */
.L_x_260:
[----:B------:R-:W-:Y:S01]  /*2590*/  HFMA2 R12, -RZ, RZ, 0, 2.384185791015625e-07 ;  /* 0x00000004ff0c7431 */ /* 0x000fe200000001ff */
[----:B------:R-:W-:-:S04]  /*25a0*/  FMNMX.FTZ R2, R0, R14, !PT ;  /* 0x0000000e00027209 */ /* 0x000fc80007810000 */
[----:B------:R-:W-:-:S07]  /*25b0*/  MOV R13, R2 ;  /* 0x00000002000d7202 */ /* 0x000fce0000000f00 */
[----:B------:R-:W-:Y:S05]  /*25c0*/  WARPSYNC.COLLECTIVE R15, `(.L_x_261) ;  /* 0x000000000f087348 */ /* 0x000fea0003c00000 */
[----:B------:R0:W1:Y:S02]  /*25d0*/  SHFL.BFLY P6, R14, R13, R12, R11 ;  /* 0x0c00000c0d0e7389 */ /* 0x00006400000c000b */
[----:B01----:R-:W-:Y:S05]  /*25e0*/  ENDCOLLECTIVE ;  /* 0x000000000000791b */ /* 0x003fea0003800000 */
.L_x_261:
[----:B------:R-:W-:Y:S01]  /*25f0*/  HFMA2 R12, -RZ, RZ, 0, 1.1920928955078125e-07 ;  /* 0x00000002ff0c7431 */ /* 0x000fe200000001ff */
[----:B------:R-:W-:-:S04]  /*2600*/  FMNMX.FTZ R3, R2, R14, !PT ;  /* 0x0000000e02037209 */ /* 0x000fc80007810000 */
[----:B------:R-:W-:-:S07]  /*2610*/  MOV R13, R3 ;  /* 0x00000003000d7202 */ /* 0x000fce0000000f00 */
[----:B------:R-:W-:Y:S05]  /*2620*/  WARPSYNC.COLLECTIVE R15, `(.L_x_262) ;  /* 0x000000000f087348 */ /* 0x000fea0003c00000 */
[----:B------:R0:W1:Y:S02]  /*2630*/  SHFL.BFLY P6, R14, R13, R12, R11 ;  /* 0x0c00000c0d0e7389 */ /* 0x00006400000c000b */
[----:B01----:R-:W-:Y:S05]  /*2640*/  ENDCOLLECTIVE ;  /* 0x000000000000791b */ /* 0x003fea0003800000 */
.L_x_262:
[----:B------:R-:W-:Y:S01]  /*2650*/  HFMA2 R12, -RZ, RZ, 0, 5.9604644775390625e-08 ;  /* 0x00000001ff0c7431 */ /* 0x000fe200000001ff */
[----:B------:R-:W-:-:S04]  /*2660*/  FMNMX.FTZ R4, R3, R14, !PT ;  /* 0x0000000e03047209 */ /* 0x000fc80007810000 */
[----:B------:R-:W-:-:S07]  /*2670*/  MOV R13, R4 ;  /* 0x00000004000d7202 */ /* 0x000fce0000000f00 */
[----:B------:R-:W-:Y:S05]  /*2680*/  WARPSYNC.COLLECTIVE R15, `(.L_x_263) ;  /* 0x000000000f087348 */ /* 0x000fea0003c00000 */
[----:B------:R0:W1:Y:S02]  /*2690*/  SHFL.BFLY P6, R14, R13, R12, R11 ;  /* 0x0c00000c0d0e7389 */ /* 0x00006400000c000b */
[----:B01----:R-:W-:Y:S05]  /*26a0*/  ENDCOLLECTIVE ;  /* 0x000000000000791b */ /* 0x003fea0003800000 */
.L_x_263:
[----:B------:R-:W-:Y:S05]  /*26b0*/  BRA `(.L_x_264) ;  /* 0xffffffdc00107947 */ /* 0x000fea000383ffff */
.L_x_265:
        /* <DEDUP_REMOVED lines=12> */
.L_x_25578:


//--------------------- .text._ZN4vllm25paged_attention_v1_kernelI13__nv_bfloat16hLi64ELi32ELi128ELNS_18Fp8KVCacheDataTypeE2ELb0EEEvPT_PKS3_PKT0_S9_ifPKiSB_iPKfiiiSD_SD_iiiii --------------------------
	.section	.text._ZN4vllm25paged_attention_v1_kernelI13__nv_bfloat16hLi64ELi32ELi128ELNS_18Fp8KVCacheDataTypeE2ELb0EEEvPT_PKS3_PKT0_S9_ifPKiSB_iPKfiiiSD_SD_iiiii,"ax",@progbits
	.align	128
        .global         _ZN4vllm25paged_attention_v1_kernelI13__nv_bfloat16hLi64ELi32ELi128ELNS_18Fp8KVCacheDataTypeE2ELb0EEEvPT_PKS3_PKT0_S9_ifPKiSB_iPKfiiiSD_SD_iiiii
        .type           _ZN4vllm25paged_attention_v1_kernelI13__nv_bfloat16hLi64ELi32ELi128ELNS_18Fp8KVCacheDataTypeE2ELb0EEEvPT_PKS3_PKT0_S9_ifPKiSB_iPKfiiiSD_SD_iiiii,@function
        .size           _ZN4vllm25paged_attention_v1_kernelI13__nv_bfloat16hLi64ELi32ELi128ELNS_18Fp8KVCacheDataTypeE2ELb0EEEvPT_PKS3_PKT0_S9_ifPKiSB_iPKfiiiSD_SD_iiiii,(.L_x_25579 - _ZN4vllm25paged_attention_v1_kernelI13__nv_bfloat16hLi64ELi32ELi128ELNS_18Fp8KVCacheDataTypeE2ELb0EEEvPT_PKS3_PKT0_S9_ifPKiSB_iPKfiiiSD_SD_iiiii)
        .other          _ZN4vllm25paged_attention_v1_kernelI13__nv_bfloat16hLi64ELi32ELi128ELNS_18Fp8KVCacheDataTypeE2ELb0EEEvPT_PKS3_PKT0_S9_ifPKiSB_iPKfiiiSD_SD_iiiii,@"STO_CUDA_ENTRY STV_DEFAULT"
_ZN4vllm25paged_attention_v1_kernelI13__nv_bfloat16hLi64ELi32ELi128ELNS_18Fp8KVCacheDataTypeE2ELb0EEEvPT_PKS3_PKT0_S9_ifPKiSB_iPKfiiiSD_SD_iiiii:
.text._ZN4vllm25paged_attention_v1_kernelI13__nv_bfloat16hLi64ELi32ELi128ELNS_18Fp8KVCacheDataTypeE2ELb0EEEvPT_PKS3_PKT0_S9_ifPKiSB_iPKfiiiSD_SD_iiiii:
        /* <DEDUP_REMOVED lines=21> */
[----:B------:R-:W-:Y:S02]  /*0150*/  HFMA2 R12, -RZ, RZ, 0, 5.9604644775390625e-08 ;  /* 0x00000001ff0c7431 */ /* 0x000fe400000001ff */
[----:B------:R-:W-:Y:S01]  /*0160*/  IMAD.MOV.U32 R8, RZ, RZ, 0x219 ;  /* 0x00000219ff087424 */ /* 0x000fe200078e00ff */
[----:B------:R-:W-:Y:S01]  /*0170*/  MOV R13, RZ ;  /* 0x000000ff000d7202 */ /* 0x000fe20000000f00 */
        /* <DEDUP_REMOVED lines=11> */
.L_x_267:
[----:B------:R-:W-:Y:S05]  /*0230*/  BSYNC.RECONVERGENT B6 ;  /* 0x0000000000067941 */ /* 0x000fea0003800200 */
.L_x_266:
        /* <DEDUP_REMOVED lines=12> */
.L_x_302:
        /* <DEDUP_REMOVED lines=14> */
[----:B------:R-:W-:-:S06]  /*03e0*/  IMAD.MOV.U32 R7, RZ, RZ, RZ ;  /* 0x000000ffff077224 */ /* 0x000fcc00078e00ff */
        /* <DEDUP_REMOVED lines=14> */
[----:B------:R-:W-:-:S12]  /*04d0*/  HFMA2 R7, -RZ, RZ, 0, 0 ;  /* 0x00000000ff077431 */ /* 0x000fd800000001ff */
        /* <DEDUP_REMOVED lines=9> */
.L_x_273:
        /* <DEDUP_REMOVED lines=11> */
.L_x_272:
[----:B------:R-:W-:Y:S05]  /*0620*/  BSYNC.RECONVERGENT B1 ;  /* 0x0000000000017941 */ /* 0x000fea0003800200 */
.L_x_271:
[----:B------:R-:W-:Y:S05]  /*0630*/  @!P4 BRA `(.L_x_270) ;  /* 0x0000000c0008c947 */ /* 0x000fea0003800000 */
[----:B------:R-:W-:Y:S01]  /*0640*/  IADD3 R6, PT, PT, R17, -R10, RZ ;  /* 0x8000000a11067210 */ /* 0x000fe20007ffe0ff */
[----:B------:R-:W-:Y:S01]  /*0650*/  BSSY.RECONVERGENT B1, `(.L_x_274) ;  /* 0x000006e000017945 */ /* 0x000fe20003800200 */
[----:B------:R-:W-:Y:S02]  /*0660*/  IADD3 R9, PT, PT, R3, 0x20, RZ ;  /* 0x0000002003097810 */ /* 0x000fe40007ffe0ff */
[----:B------:R-:W-:Y:S02]  /*0670*/  ISETP.GT.AND P4, PT, R6, 0x600, PT ;  /* 0x000006000600780c */ /* 0x000fe40003f84270 */
[----:B------:R-:W-:Y:S02]  /*0680*/  LEA R9, R0, R9, 0x18 ;  /* 0x0000000900097211 */ /* 0x000fe400078ec0ff */
[----:B------:R-:W-:-:S03]  /*0690*/  PLOP3.LUT P0, PT, PT, PT, PT, 0x80, 0x8 ;  /* 0x000000000008781c */ /* 0x000fc60003f0f070 */
[----:B------:R-:W-:-:S05]  /*06a0*/  IMAD R8, R10, 0x4, R9 ;  /* 0x000000040a087824 */ /* 0x000fca00078e0209 */
[----:B------:R-:W-:Y:S01]  /*06b0*/  IADD3 R8, PT, PT, R8, 0x400, RZ ;  /* 0x0000040008087810 */ /* 0x000fe20007ffe0ff */
[----:B------:R-:W-:Y:S06]  /*06c0*/  @!P4 BRA `(.L_x_275) ;  /* 0x000000040098c947 */ /* 0x000fec0003800000 */
[----:B------:R-:W-:Y:S02]  /*06d0*/  PLOP3.LUT P0, PT, PT, PT, PT, 0x8, 0x80 ;  /* 0x000000000080781c */ /* 0x000fe40003f0e170 */
[----:B------:R-:W-:-:S11]  /*06e0*/  IADD3 R6, PT, PT, R17, -0x600, RZ ;  /* 0xfffffa0011067810 */ /* 0x000fd60007ffe0ff */
.L_x_276:
        /* <DEDUP_REMOVED lines=100> */
.L_x_275:
[----:B------:R-:W-:Y:S05]  /*0d30*/  BSYNC.RECONVERGENT B1 ;  /* 0x0000000000017941 */ /* 0x000fea0003800200 */
.L_x_274:
        /* <DEDUP_REMOVED lines=55> */
.L_x_278:
[----:B------:R-:W-:Y:S05]  /*10b0*/  BSYNC.RECONVERGENT B1 ;  /* 0x0000000000017941 */ /* 0x000fea0003800200 */
.L_x_277:
        /* <DEDUP_REMOVED lines=26> */
.L_x_270:
[----:B------:R-:W-:Y:S05]  /*1260*/  BSYNC.RECONVERGENT B0 ;  /* 0x0000000000007941 */ /* 0x000fea0003800200 */
.L_x_269:
        /* <DEDUP_REMOVED lines=39> */
.L_x_283:
[----:B------:R-:W0:Y:S01]  /*14e0*/  LDS R5, [R4] ;  /* 0x0000000004057984 */ /* 0x000e220000000800 */
[----:B------:R-:W-:-:S05]  /*14f0*/  VIADD R7, R7, 0x1 ;  /* 0x0000000107077836 */ /* 0x000fca0000000000 */
[----:B------:R-:W-:Y:S01]  /*1500*/  ISETP.NE.AND P0, PT, R7, RZ, PT ;  /* 0x000000ff0700720c */ /* 0x000fe20003f05270 */
[----:B0-----:R-:W-:-:S05]  /*1510*/  FMUL.FTZ R5, R5, R2 ;  /* 0x0000000205057220 */ /* 0x001fca0000410000 */
[----:B------:R0:W-:Y:S02]  /*1520*/  STS [R4], R5 ;  /* 0x0000000504007388 */ /* 0x0001e40000000800 */
[----:B0-----:R-:W-:-:S05]  /*1530*/  IADD3 R4, PT, PT, R4, 0x200, RZ ;  /* 0x0000020004047810 */ /* 0x001fca0007ffe0ff */
[----:B------:R-:W-:Y:S05]  /*1540*/  @P0 BRA `(.L_x_283) ;  /* 0xfffffffc00e40947 */ /* 0x000fea000383ffff */
.L_x_282:
[----:B------:R-:W-:Y:S05]  /*1550*/  BSYNC.RECONVERGENT B1 ;  /* 0x0000000000017941 */ /* 0x000fea0003800200 */
.L_x_281:
        /* <DEDUP_REMOVED lines=12> */
.L_x_286:
        /* <DEDUP_REMOVED lines=52> */
.L_x_285:
[----:B------:R-:W-:Y:S05]  /*1960*/  BSYNC.RECONVERGENT B1 ;  /* 0x0000000000017941 */ /* 0x000fea0003800200 */
.L_x_284:
        /* <DEDUP_REMOVED lines=31> */
.L_x_288:
[----:B------:R-:W-:Y:S05]  /*1b60*/  BSYNC.RECONVERGENT B1 ;  /* 0x0000000000017941 */ /* 0x000fea0003800200 */
.L_x_287:
        /* <DEDUP_REMOVED lines=14> */
.L_x_280:
[----:B------:R-:W-:Y:S05]  /*1c50*/  BSYNC.RECONVERGENT B0 ;  /* 0x0000000000007941 */ /* 0x000fea0003800200 */
.L_x_279:
[----:B------:R-:W-:Y:S01]  /*1c60*/  BAR.SYNC.DEFER_BLOCKING 0x0 ;  /* 0x0000000000007b1d */ /* 0x000fe20000010000 */
[C---:B------:R-:W-:Y:S02]  /*1c70*/  LOP3.LUT P0, RZ, R22.reuse, 0x3, RZ, 0xc0, !PT ;  /* 0x0000000316ff7812 */ /* 0x040fe4000780c0ff */
[----:B-1----:R-:W-:Y:S02]  /*1c80*/  CS2R R8, SRZ ;  /* 0x0000000000087805 */ /* 0x002fe4000001ff00 */
[C---:B0-----:R-:W-:Y:S02]  /*1c90*/  LOP3.LUT R2, R22.reuse, 0x3c0, RZ, 0xc0, !PT ;  /* 0x000003c016027812 */ /* 0x041fe400078ec0ff */
[----:B------:R-:W-:Y:S02]  /*1ca0*/  CS2R R6, SRZ ;  /* 0x0000000000067805 */ /* 0x000fe4000001ff00 */
[----:B------:R-:W-:Y:S01]  /*1cb0*/  LOP3.LUT R4, R22, 0x3e3, RZ, 0xc0, !PT ;  /* 0x000003e316047812 */ /* 0x000fe200078ec0ff */
[----:B------:R-:W-:Y:S01]  /*1cc0*/  BSSY.RECONVERGENT B0, `(.L_x_289) ;  /* 0x000001a000007945 */ /* 0x000fe20003800200 */
[----:B------:R-:W-:Y:S01]  /*1cd0*/  ISETP.NE.OR P5, PT, R2, 0x40, P0 ;  /* 0x000000400200780c */ /* 0x000fe200007a5670 */
[----:B------:R-:W-:Y:S01]  /*1ce0*/  HFMA2 R2, -RZ, RZ, 0, 0 ;  /* 0x00000000ff027431 */ /* 0x000fe200000001ff */
[----:B------:R-:W-:-:S02]  /*1cf0*/  SHF.R.U32.HI R13, RZ, 0x2, R16 ;  /* 0x00000002ff0d7819 */ /* 0x000fc40000011610 */
[----:B------:R-:W-:Y:S01]  /*1d00*/  IADD3 R15, PT, PT, R3, 0x20, RZ ;  /* 0x00000020030f7810 */ /* 0x000fe20007ffe0ff */
[----:B------:R-:W-:Y:S01]  /*1d10*/  BAR.SYNC.DEFER_BLOCKING 0x0 ;  /* 0x0000000000007b1d */ /* 0x000fe20000010000 */
[C---:B------:R-:W-:Y:S02]  /*1d20*/  ISETP.NE.AND P2, PT, R4.reuse, 0x20, PT ;  /* 0x000000200400780c */ /* 0x040fe40003f45270 */
[----:B------:R-:W-:Y:S02]  /*1d30*/  ISETP.NE.AND P3, PT, R4, RZ, PT ;  /* 0x000000ff0400720c */ /* 0x000fe40003f65270 */
[----:B------:R-:W-:Y:S02]  /*1d40*/  CS2R R4, SRZ ;  /* 0x0000000000047805 */ /* 0x000fe4000001ff00 */
[C---:B------:R-:W-:Y:S02]  /*1d50*/  LOP3.LUT P1, RZ, R22.reuse, 0x3c3, RZ, 0xc0, !PT ;  /* 0x000003c316ff7812 */ /* 0x040fe4000782c0ff */
[----:B------:R-:W-:-:S02]  /*1d60*/  ISETP.GT.U32.AND P4, PT, R22, 0x1f, PT ;  /* 0x0000001f1600780c */ /* 0x000fc40003f84070 */
[----:B------:R-:W-:Y:S02]  /*1d70*/  MOV R11, RZ ;  /* 0x000000ff000b7202 */ /* 0x000fe40000000f00 */
[----:B------:R-:W-:Y:S02]  /*1d80*/  LEA R16, R0, R15, 0x18 ;  /* 0x0000000f00107211 */ /* 0x000fe400078ec0ff */
[----:B------:R-:W-:Y:S01]  /*1d90*/  LEA R18, R18, R13, 0x6 ;  /* 0x0000000d12127211 */ /* 0x000fe200078e30ff */
[----:B------:R-:W-:Y:S06]  /*1da0*/  @P5 BRA `(.L_x_290) ;  /* 0x00000000002c5947 */ /* 0x000fec0003800000 */
[----:B------:R-:W-:-:S05]  /*1db0*/  VIADD R3, R3, 0x20 ;  /* 0x0000002003037836 */ /* 0x000fca0000000000 */
        /* <DEDUP_REMOVED lines=10> */
.L_x_290:
[----:B------:R-:W-:Y:S05]  /*1e60*/  BSYNC.RECONVERGENT B0 ;  /* 0x0000000000007941 */ /* 0x000fea0003800200 */
.L_x_289:
[----:B------:R-:W-:Y:S01]  /*1e70*/  BAR.SYNC.DEFER_BLOCKING 0x0 ;  /* 0x0000000000007b1d */ /* 0x000fe20000010000 */
[----:B------:R-:W-:-:S05]  /*1e80*/  LEA R18, R18, R16, 0x2 ;  /* 0x0000001012127211 */ /* 0x000fca00078e10ff */
[----:B------:R-:W-:Y:S04]  /*1e90*/  BSSY.RECONVERGENT B0, `(.L_x_291) ;  /* 0x0000012000007945 */ /* 0x000fe80003800200 */
[----:B------:R-:W-:Y:S05]  /*1ea0*/  @P1 BRA `(.L_x_292) ;  /* 0x0000000000401947 */ /* 0x000fea0003800000 */
[----:B0-----:R-:W0:Y:S04]  /*1eb0*/  LDS R0, [R18] ;  /* 0x0000000012007984 */ /* 0x001e280000000800 */
[----:B------:R-:W1:Y:S04]  /*1ec0*/  LDS R3, [R18+0x20] ;  /* 0x0000200012037984 */ /* 0x000e680000000800 */
[----:B------:R-:W2:Y:S04]  /*1ed0*/  LDS R15, [R18+0x40] ;  /* 0x00004000120f7984 */ /* 0x000ea80000000800 */
[----:B------:R-:W3:Y:S04]  /*1ee0*/  LDS R10, [R18+0x60] ;  /* 0x00006000120a7984 */ /* 0x000ee80000000800 */
[----:B------:R-:W4:Y:S04]  /*1ef0*/  LDS R12, [R18+0x80] ;  /* 0x00008000120c7984 */ /* 0x000f280000000800 */
        /* <DEDUP_REMOVED lines=10> */
[----:B------:R-:W-:-:S07]  /*1fa0*/  FADD.FTZ R6, R6, R21 ;  /* 0x0000001506067221 */ /* 0x000fce0000010000 */
.L_x_292:
[----:B------:R-:W-:Y:S05]  /*1fb0*/  BSYNC.RECONVERGENT B0 ;  /* 0x0000000000007941 */ /* 0x000fea0003800200 */
.L_x_291:
        /* <DEDUP_REMOVED lines=11> */
[----:B------:R1:W-:Y:S02]  /*2070*/  STS [R13+0xe0], R6 ;  /* 0x0000e0060d007388 */ /* 0x0003e40000000800 */
.L_x_294:
[----:B------:R-:W-:Y:S05]  /*2080*/  BSYNC.RECONVERGENT B0 ;  /* 0x0000000000007941 */ /* 0x000fea0003800200 */
.L_x_293:
[----:B------:R-:W-:Y:S06]  /*2090*/  BAR.SYNC.DEFER_BLOCKING 0x0 ;  /* 0x0000000000007b1d */ /* 0x000fec0000010000 */
[----:B------:R-:W-:Y:S04]  /*20a0*/  BSSY.RECONVERGENT B0, `(.L_x_295) ;  /* 0x0000012000007945 */ /* 0x000fe80003800200 */
[----:B------:R-:W-:Y:S05]  /*20b0*/  @P3 BRA `(.L_x_296) ;  /* 0x0000000000403947 */ /* 0x000fea0003800000 */
[----:B0-----:R-:W0:Y:S04]  /*20c0*/  LDS R0, [R18] ;  /* 0x0000000012007984 */ /* 0x001e280000000800 */
[----:B------:R-:W2:Y:S04]  /*20d0*/  LDS R3, [R18+0x20] ;  /* 0x0000200012037984 */ /* 0x000ea80000000800 */
[----:B-1----:R-:W1:Y:S04]  /*20e0*/  LDS R13, [R18+0x40] ;  /* 0x00004000120d7984 */ /* 0x002e680000000800 */
[----:B------:R-:W3:Y:S04]  /*20f0*/  LDS R10, [R18+0x60] ;  /* 0x00006000120a7984 */ /* 0x000ee80000000800 */
[----:B------:R-:W4:Y:S04]  /*2100*/  LDS R12, [R18+0x80] ;  /* 0x00008000120c7984 */ /* 0x000f280000000800 */
[----:B------:R-:W5:Y:S04]  /*2110*/  LDS R15, [R18+0xa0] ;  /* 0x0000a000120f7984 */ /* 0x000f680000000800 */
[----:B------:R-:W5:Y:S04]  /*2120*/  LDS R14, [R18+0xc0] ;  /* 0x0000c000120e7984 */ /* 0x000f680000000800 */
[----:B------:R-:W5:Y:S01]  /*2130*/  LDS R17, [R18+0xe0] ;  /* 0x0000e00012117984 */ /* 0x000f620000000800 */
[----:B0-----:R-:W-:Y:S01]  /*2140*/  FADD.FTZ R5, R5, R0 ;  /* 0x0000000005057221 */ /* 0x001fe20000010000 */
[----:B--2---:R-:W-:Y:S01]  /*2150*/  FADD.FTZ R2, R2, R3 ;  /* 0x0000000302027221 */ /* 0x004fe20000010000 */
[----:B-1----:R-:W-:Y:S01]  /*2160*/  FADD.FTZ R4, R4, R13 ;  /* 0x0000000d04047221 */ /* 0x002fe20000010000 */
[----:B---3--:R-:W-:Y:S01]  /*2170*/  FADD.FTZ R11, R11, R10 ;  /* 0x0000000a0b0b7221 */ /* 0x008fe20000010000 */
[----:B----4-:R-:W-:Y:S01]  /*2180*/  FADD.FTZ R9, R9, R12 ;  /* 0x0000000c09097221 */ /* 0x010fe20000010000 */
[----:B-----5:R-:W-:Y:S01]  /*2190*/  FADD.FTZ R8, R8, R15 ;  /* 0x0000000f08087221 */ /* 0x020fe20000010000 */
[----:B------:R-:W-:Y:S01]  /*21a0*/  FADD.FTZ R7, R7, R14 ;  /* 0x0000000e07077221 */ /* 0x000fe20000010000 */
[----:B------:R-:W-:-:S07]  /*21b0*/  FADD.FTZ R6, R6, R17 ;  /* 0x0000001106067221 */ /* 0x000fce0000010000 */
.L_x_296:
[----:B------:R-:W-:Y:S05]  /*21c0*/  BSYNC.RECONVERGENT B0 ;  /* 0x0000000000007941 */ /* 0x000fea0003800200 */
.L_x_295:
[----:B------:R-:W-:Y:S06]  /*21d0*/  BAR.SYNC.DEFER_BLOCKING 0x0 ;  /* 0x0000000000007b1d */ /* 0x000fec0000010000 */
[----:B------:R-:W-:Y:S05]  /*21e0*/  @P4 EXIT ;  /* 0x000000000000494d */ /* 0x000fea0003800000 */
[----:B0-----:R-:W0:Y:S01]  /*21f0*/  S2R R0, SR_CTAID.X ;  /* 0x0000000000007919 */ /* 0x001e220000002500 */
[----:B------:R-:W0:Y:S01]  /*2200*/  LDCU UR4, c[0x0][0x370] ;  /* 0x00006e00ff0477ac */ /* 0x000e220008000800 */
[----:B------:R-:W2:Y:S01]  /*2210*/  LDCU UR5, c[0x0][0x378] ;  /* 0x00006f00ff0577ac */ /* 0x000ea20008000800 */
[----:B0-----:R-:W-:-:S04]  /*2220*/  IMAD R19, R19, UR4, R0 ;  /* 0x0000000413137c24 */ /* 0x001fc8000f8e0200 */
[----:B--2---:R-:W-:Y:S01]  /*2230*/  IMAD R19, R19, UR5, RZ ;  /* 0x0000000513137c24 */ /* 0x004fe2000f8e02ff */
[----:B------:R-:W-:Y:S06]  /*2240*/  @P0 EXIT ;  /* 0x000000000000094d */ /* 0x000fec0003800000 */
[----:B------:R-:W0:Y:S01]  /*2250*/  S2UR UR4, SR_CTAID.Z ;  /* 0x00000000000479c3 */ /* 0x000e220000002700 */
[----:B------:R-:W2:Y:S01]  /*2260*/  LDCU.64 UR6, c[0x0][0x380] ;  /* 0x00007000ff0677ac */ /* 0x000ea20008000a00 */
[----:B------:R-:W-:Y:S02]  /*2270*/  SHF.L.U32 R19, R19, 0x6, RZ ;  /* 0x0000000613137819 */ /* 0x000fe400000006ff */
[----:B------:R-:W-:Y:S02]  /*2280*/  SHF.R.U32.HI R22, RZ, 0x2, R22 ;  /* 0x00000002ff167819 */ /* 0x000fe40000011616 */
[----:B-1----:R-:W-:Y:S02]  /*2290*/  F2FP.BF16.F32.PACK_AB R2, R2, R5 ;  /* 0x000000050202723e */ /* 0x002fe400000010ff */
[----:B------:R-:W-:Y:S02]  /*22a0*/  F2FP.BF16.F32.PACK_AB R4, R11, R4 ;  /* 0x000000040b04723e */ /* 0x000fe400000010ff */
[----:B------:R-:W-:-:S02]  /*22b0*/  F2FP.BF16.F32.PACK_AB R8, R8, R9 ;  /* 0x000000090808723e */ /* 0x000fc400000010ff */
[----:B------:R-:W-:Y:S02]  /*22c0*/  F2FP.BF16.F32.PACK_AB R6, R6, R7 ;  /* 0x000000070606723e */ /* 0x000fe400000010ff */
[----:B------:R-:W-:Y:S02]  /*22d0*/  PRMT R5, R2, 0x7632, R5 ;  /* 0x0000763202057816 */ /* 0x000fe40000000005 */
[----:B------:R-:W-:Y:S02]  /*22e0*/  PRMT R3, R8, 0x7632, R3 ;  /* 0x0000763208037816 */ /* 0x000fe40000000003 */
[----:B------:R-:W-:Y:S01]  /*22f0*/  PRMT R7, R6, 0x7632, R7 ;  /* 0x0000763206077816 */ /* 0x000fe20000000007 */
[----:B0-----:R-:W-:-:S06]  /*2300*/  USHF.L.U32 UR4, UR4, 0x6, URZ ;  /* 0x0000000604047899 */ /* 0x001fcc00080006ff */
[----:B------:R-:W-:-:S04]  /*2310*/  IADD3 R19, P0, P1, R22, UR4, R19 ;  /* 0x0000000416137c10 */ /* 0x000fc8000f91e013 */
[----:B------:R-:W-:Y:S02]  /*2320*/  IADD3.X R0, PT, PT, RZ, RZ, RZ, P0, P1 ;  /* 0x000000ffff007210 */ /* 0x000fe400007e24ff */
[----:B--2---:R-:W-:-:S04]  /*2330*/  LEA R10, P0, R19, UR6, 0x1 ;  /* 0x00000006130a7c11 */ /* 0x004fc8000f8008ff */
[--C-:B------:R-:W-:Y:S02]  /*2340*/  LEA.HI.X R11, R19, UR7, R0.reuse, 0x1, P0 ;  /* 0x00000007130b7c11 */ /* 0x100fe400080f0c00 */
[----:B------:R-:W-:-:S03]  /*2350*/  PRMT R0, R4, 0x7632, R0 ;  /* 0x0000763204007816 */ /* 0x000fc60000000000 */
        /* <DEDUP_REMOVED lines=9> */
.L_x_268:
[----:B------:R-:W-:Y:S01]  /*23f0*/  HFMA2 R12, -RZ, RZ, 0, 9.5367431640625e-07 ;  /* 0x00000010ff0c7431 */ /* 0x000fe200000001ff */
[----:B------:R-:W-:Y:S02]  /*2400*/  MOV R11, 0x1f ;  /* 0x0000001f000b7802 */ /* 0x000fe40000000f00 */
[----:B------:R-:W-:-:S07]  /*2410*/  MOV R15, 0xffffffff ;  /* 0xffffffff000f7802 */ /* 0x000fce0000000f00 */
[----:B------:R-:W-:Y:S05]  /*2420*/  WARPSYNC.COLLECTIVE R15, `(.L_x_297) ;  /* 0x000000000f087348 */ /* 0x000fea0003c00000 */
[----:B------:R0:W1:Y:S02]  /*2430*/  SHFL.BFLY P6, R14, R13, R12, R11 ;  /* 0x0c00000c0d0e7389 */ /* 0x00006400000c000b */
[----:B01----:R-:W-:Y:S05]  /*2440*/  ENDCOLLECTIVE ;  /* 0x000000000000791b */ /* 0x003fea0003800000 */
.L_x_297:
[----:B------:R-:W-:Y:S01]  /*2450*/  HFMA2 R12, -RZ, RZ, 0, 4.76837158203125e-07 ;  /* 0x00000008ff0c7431 */ /* 0x000fe200000001ff */
[----:B------:R-:W-:-:S05]  /*2460*/  FMNMX.FTZ R0, R14, -3.40282346638528859812e+38, !PT ;  /* 0xff7fffff0e007809 */ /* 0x000fca0007810000 */
[----:B------:R-:W-:-:S07]  /*2470*/  IMAD.MOV.U32 R13, RZ, RZ, R0 ;  /* 0x000000ffff0d7224 */ /* 0x000fce00078e0000 */
[----:B------:R-:W-:Y:S05]  /*2480*/  WARPSYNC.COLLECTIVE R15, `(.L_x_298) ;  /* 0x000000000f087348 */ /* 0x000fea0003c00000 */
[----:B------:R0:W1:Y:S02]  /*2490*/  SHFL.BFLY P6, R14, R13, R12, R11 ;  /* 0x0c00000c0d0e7389 */ /* 0x00006400000c000b */
[----:B01----:R-:W-:Y:S05]  /*24a0*/  ENDCOLLECTIVE ;  /* 0x000000000000791b */ /* 0x003fea0003800000 */
.L_x_298:
[----:B------:R-:W-:Y:S01]  /*24b0*/  HFMA2 R12, -RZ, RZ, 0, 2.384185791015625e-07 ;  /* 0x00000004ff0c7431 */ /* 0x000fe200000001ff */
[----:B------:R-:W-:-:S04]  /*24c0*/  FMNMX.FTZ R2, R0, R14, !PT ;  /* 0x0000000e00027209 */ /* 0x000fc80007810000 */
[----:B------:R-:W-:-:S07]  /*24d0*/  MOV R13, R2 ;  /* 0x00000002000d7202 */ /* 0x000fce0000000f00 */
[----:B------:R-:W-:Y:S05]  /*24e0*/  WARPSYNC.COLLECTIVE R15, `(.L_x_299) ;  /* 0x000000000f087348 */ /* 0x000fea0003c00000 */
[----:B------:R0:W1:Y:S02]  /*24f0*/  SHFL.BFLY P6, R14, R13, R12, R11 ;  /* 0x0c00000c0d0e7389 */ /* 0x00006400000c000b */
[----:B01----:R-:W-:Y:S05]  /*2500*/  ENDCOLLECTIVE ;  /* 0x000000000000791b */ /* 0x003fea0003800000 */
.L_x_299:
[----:B------:R-:W-:Y:S01]  /*2510*/  HFMA2 R12, -RZ, RZ, 0, 1.1920928955078125e-07 ;  /* 0x00000002ff0c7431 */ /* 0x000fe200000001ff */
[----:B------:R-:W-:-:S04]  /*2520*/  FMNMX.FTZ R3, R2, R14, !PT ;  /* 0x0000000e02037209 */ /* 0x000fc80007810000 */
[----:B------:R-:W-:-:S07]  /*2530*/  MOV R13, R3 ;  /* 0x00000003000d7202 */ /* 0x000fce0000000f00 */
[----:B------:R-:W-:Y:S05]  /*2540*/  WARPSYNC.COLLECTIVE R15, `(.L_x_300) ;  /* 0x000000000f087348 */ /* 0x000fea0003c00000 */
[----:B------:R0:W1:Y:S02]  /*2550*/  SHFL.BFLY P6, R14, R13, R12, R11 ;  /* 0x0c00000c0d0e7389 */ /* 0x00006400000c000b */
[----:B01----:R-:W-:Y:S05]  /*2560*/  ENDCOLLECTIVE ;  /* 0x000000000000791b */ /* 0x003fea0003800000 */
.L_x_300:
[----:B------:R-:W-:Y:S01]  /*2570*/  HFMA2 R12, -RZ, RZ, 0, 5.9604644775390625e-08 ;  /* 0x00000001ff0c7431 */ /* 0x000fe200000001ff */
[----:B------:R-:W-:-:S04]  /*2580*/  FMNMX.FTZ R4, R3, R14, !PT ;  /* 0x0000000e03047209 */ /* 0x000fc80007810000 */
[----:B------:R-:W-:-:S07]  /*2590*/  MOV R13, R4 ;  /* 0x00000004000d7202 */ /* 0x000fce0000000f00 */
[----:B------:R-:W-:Y:S05]  /*25a0*/  WARPSYNC.COLLECTIVE R15, `(.L_x_301) ;  /* 0x000000000f087348 */ /* 0x000fea0003c00000 */
[----:B------:R0:W1:Y:S02]  /*25b0*/  SHFL.BFLY P6, R14, R13, R12, R11 ;  /* 0x0c00000c0d0e7389 */ /* 0x00006400000c000b */
[----:B01----:R-:W-:Y:S05]  /*25c0*/  ENDCOLLECTIVE ;  /* 0x000000000000791b */ /* 0x003fea0003800000 */
.L_x_301:
[----:B------:R-:W-:Y:S05]  /*25d0*/  BRA `(.L_x_302) ;  /* 0xffffffdc00487947 */ /* 0x000fea000383ffff */
.L_x_303:
        /* <DEDUP_REMOVED lines=10> */
.L_x_25579:


//--------------------- .text._ZN4vllm25paged_attention_v1_kernelI13__nv_bfloat16hLi32ELi32ELi128ELNS_18Fp8KVCacheDataTypeE2ELb0EEEvPT_PKS3_PKT0_S9_ifPKiSB_iPKfiiiSD_SD_iiiii --------------------------
	.section	.text._ZN4vllm25paged_attention_v1_kernelI13__nv_bfloat16hLi32ELi32ELi128ELNS_18Fp8KVCacheDataTypeE2ELb0EEEvPT_PKS3_PKT0_S9_ifPKiSB_iPKfiiiSD_SD_iiiii,"ax",@progbits
	.align	128
        .global         _ZN4vllm25paged_attention_v1_kernelI13__nv_bfloat16hLi32ELi32ELi128ELNS_18Fp8KVCacheDataTypeE2ELb0EEEvPT_PKS3_PKT0_S9_ifPKiSB_iPKfiiiSD_SD_iiiii
        .type           _ZN4vllm25paged_attention_v1_kernelI13__nv_bfloat16hLi32ELi32ELi128ELNS_18Fp8KVCacheDataTypeE2ELb0EEEvPT_PKS3_PKT0_S9_ifPKiSB_iPKfiiiSD_SD_iiiii,@function
        .size           _ZN4vllm25paged_attention_v1_kernelI13__nv_bfloat16hLi32ELi32ELi128ELNS_18Fp8KVCacheDataTypeE2ELb0EEEvPT_PKS3_PKT0_S9_ifPKiSB_iPKfiiiSD_SD_iiiii,(.L_x_25580 - _ZN4vllm25paged_attention_v1_kernelI13__nv_bfloat16hLi32ELi32ELi128ELNS_18Fp8KVCacheDataTypeE2ELb0EEEvPT_PKS3_PKT0_S9_ifPKiSB_iPKfiiiSD_SD_iiiii)
        .other          _ZN4vllm25paged_attention_v1_kernelI13__nv_bfloat16hLi32ELi32ELi128ELNS_18Fp8KVCacheDataTypeE2ELb0EEEvPT_PKS3_PKT0_S9_ifPKiSB_iPKfiiiSD_SD_iiiii,@"STO_CUDA_ENTRY STV_DEFAULT"
_ZN4vllm25paged_attention_v1_kernelI13__nv_bfloat16hLi32ELi32ELi128ELNS_18Fp8KVCacheDataTypeE2ELb0EEEvPT_PKS3_PKT0_S9_ifPKiSB_iPKfiiiSD_SD_iiiii:
.text._ZN4vllm25paged_attention_v1_kernelI13__nv_bfloat16hLi32ELi32ELi128ELNS_18Fp8KVCacheDataTypeE2ELb0EEEvPT_PKS3_PKT0_S9_ifPKiSB_iPKfiiiSD_SD_iiiii:
        /* <DEDUP_REMOVED lines=21> */
[----:B------:R-:W-:Y:S02]  /*0150*/  HFMA2 R8, -RZ, RZ, 0, 3.2007694244384765625e-05 ;  /* 0x00000219ff087431 */ /* 0x000fe400000001ff */
        /* <DEDUP_REMOVED lines=13> */
.L_x_305:
[----:B------:R-:W-:Y:S05]  /*0230*/  BSYNC.RECONVERGENT B6 ;  /* 0x0000000000067941 */ /* 0x000fea0003800200 */
.L_x_304:
        /* <DEDUP_REMOVED lines=12> */
.L_x_332:
[----:B------:R-:W2:Y:S01]  /*0300*/  S2R R0, SR_CgaCtaId ;  /* 0x0000000000007919 */ /* 0x000ea20000008800 */
[----:B------:R-:W-:Y:S01]  /*0310*/  ISETP.NE.AND P3, PT, R16, RZ, PT ;  /* 0x000000ff1000720c */ /* 0x000fe20003f65270 */
[----:B------:R-:W-:Y:S05]  /*0320*/  WARPSYNC.ALL ;  /* 0x0000000000007948 */ /* 0x000fea0003800000 */
[----:B------:R-:W-:Y:S02]  /*0330*/  MOV R3, 0x400 ;  /* 0x0000040000037802 */ /* 0x000fe40000000f00 */
[----:B-1----:R-:W-:Y:S02]  /*0340*/  FMNMX.FTZ R5, R4, R14, !PT ;  /* 0x0000000e04057209 */ /* 0x002fe40007810000 */
[----:B--2---:R-:W-:-:S04]  /*0350*/  LEA R7, R0, R3, 0x18 ;  /* 0x0000000300077211 */ /* 0x004fc800078ec0ff */
[----:B------:R-:W-:-:S05]  /*0360*/  LEA R18, R18, R7, 0x2 ;  /* 0x0000000712127211 */ /* 0x000fca00078e10ff */
[----:B------:R1:W-:Y:S01]  /*0370*/  @!P3 STS [R18], R5 ;  /* 0x000000051200b388 */ /* 0x0003e20000000800 */
[----:B------:R-:W-:Y:S01]  /*0380*/  BAR.SYNC.DEFER_BLOCKING 0x0 ;  /* 0x0000000000007b1d */ /* 0x000fe20000010000 */
[C---:B------:R-:W-:Y:S01]  /*0390*/  ISETP.GT.U32.AND P2, PT, R16.reuse, 0x3, PT ;  /* 0x000000031000780c */ /* 0x040fe20003f44070 */
[----:B------:R-:W-:Y:S01]  /*03a0*/  HFMA2 R6, -RZ, RZ, 0, 0 ;  /* 0x00000000ff067431 */ /* 0x000fe200000001ff */
[----:B-1----:R-:W-:Y:S02]  /*03b0*/  MOV R5, 0xff7fffff ;  /* 0xff7fffff00057802 */ /* 0x002fe40000000f00 */
[----:B------:R-:W-:Y:S01]  /*03c0*/  LEA R2, R16, R7, 0x2 ;  /* 0x0000000710027211 */ /* 0x000fe200078e10ff */
        /* <DEDUP_REMOVED lines=26> */
.L_x_311:
        /* <DEDUP_REMOVED lines=11> */
.L_x_310:
[----:B------:R-:W-:Y:S05]  /*0620*/  BSYNC.RECONVERGENT B1 ;  /* 0x0000000000017941 */ /* 0x000fea0003800200 */
.L_x_309:
        /* <DEDUP_REMOVED lines=12> */
.L_x_314:
        /* <DEDUP_REMOVED lines=9> */
[----:B------:R-:W-:Y:S04]  /*0780*/  LDS R27, [R8+0xc00] ;  /* 0x000c0000081b7984 */ /* 0x000fe80000000800 */
[----:B------:R-:W-:Y:S04]  /*0790*/  LDS R25, [R8+0xe00] ;  /* 0x000e000008197984 */ /* 0x000fe80000000800 */
        /* <DEDUP_REMOVED lines=8> */
[C---:B---3--:R-:W-:Y:S01]  /*0820*/  FADD.FTZ R13, -R4.reuse, R13 ;  /* 0x0000000d040d7221 */ /* 0x048fe20000010100 */
[----:B------:R-:W-:Y:S02]  /*0830*/  FMUL.FTZ R20, R21, 1.4426950216293334961 ;  /* 0x3fb8aa3b15147820 */ /* 0x000fe40000410000 */
[----:B------:R-:W2:Y:S01]  /*0840*/  LDS R21, [R8+0x1200] ;  /* 0x0012000008157984 */ /* 0x000ea20000000800 */
[C---:B----4-:R-:W-:Y:S01]  /*0850*/  FADD.FTZ R11, -R4.reuse, R11 ;  /* 0x0000000b040b7221 */ /* 0x050fe20000010100 */
[----:B------:R-:W-:Y:S02]  /*0860*/  FMUL.FTZ R24, R13, 1.4426950216293334961 ;  /* 0x3fb8aa3b0d187820 */ /* 0x000fe40000410000 */
[----:B------:R-:W3:Y:S01]  /*0870*/  MUFU.EX2 R14, R14 ;  /* 0x0000000e000e7308 */ /* 0x000ee20000000800 */
[----:B-----5:R-:W-:Y:S01]  /*0880*/  FADD.FTZ R13, -R4, R7 ;  /* 0x00000007040d7221 */ /* 0x020fe20000010100 */
[----:B------:R-:W-:-:S02]  /*0890*/  FMUL.FTZ R26, R11, 1.4426950216293334961 ;  /* 0x3fb8aa3b0b1a7820 */ /* 0x000fc40000410000 */
[----:B------:R-:W-:Y:S01]  /*08a0*/  LDS R11, [R8+0x1400] ;  /* 0x00140000080b7984 */ /* 0x000fe20000000800 */
[----:B------:R-:W-:Y:S01]  /*08b0*/  FMUL.FTZ R15, R13, 1.4426950216293334961 ;  /* 0x3fb8aa3b0d0f7820 */ /* 0x000fe20000410000 */
[----:B------:R-:W-:Y:S02]  /*08c0*/  FADD.FTZ R28, -R4, R29 ;  /* 0x0000001d041c7221 */ /* 0x000fe40000010100 */
[----:B------:R0:W-:Y:S01]  /*08d0*/  MUFU.EX2 R7, R24 ;  /* 0x0000001800077308 */ /* 0x0001e20000000800 */
[----:B-1----:R-:W-:Y:S01]  /*08e0*/  FADD.FTZ R13, R12, R6 ;  /* 0x000000060c0d7221 */ /* 0x002fe20000010000 */
[----:B------:R-:W-:Y:S04]  /*08f0*/  STS [R8+-0x400], R12 ;  /* 0xfffc000c08007388 */ /* 0x000fe80000000800 */
[----:B------:R-:W-:Y:S02]  /*0900*/  LDS R12, [R8+0x1800] ;  /* 0x00180000080c7984 */ /* 0x000fe40000000800 */
[----:B------:R-:W1:Y:S01]  /*0910*/  MUFU.EX2 R20, R20 ;  /* 0x0000001400147308 */ /* 0x000e620000000800 */
[----:B---3--:R-:W-:Y:S01]  /*0920*/  FADD.FTZ R6, R13, R14 ;  /* 0x0000000e0d067221 */ /* 0x008fe20000010000 */
[----:B------:R3:W-:Y:S01]  /*0930*/  STS [R8+-0x200], R14 ;  /* 0xfffe000e08007388 */ /* 0x0007e20000000800 */
[----:B0-----:R-:W-:-:S05]  /*0940*/  FADD.FTZ R24, -R4, R9 ;  /* 0x0000000904187221 */ /* 0x001fca0000010100 */
[----:B------:R-:W0:Y:S01]  /*0950*/  MUFU.EX2 R15, R15 ;  /* 0x0000000f000f7308 */ /* 0x000e220000000800 */
[----:B------:R-:W4:Y:S01]  /*0960*/  LDS R9, [R8+0x1600] ;  /* 0x0016000008097984 */ /* 0x000f220000000800 */
[----:B---3--:R-:W-:Y:S01]  /*0970*/  FMUL.FTZ R14, R28, 1.4426950216293334961 ;  /* 0x3fb8aa3b1c0e7820 */ /* 0x008fe20000410000 */
[----:B------:R-:W-:Y:S01]  /*0980*/  FADD.FTZ R28, -R4, R27 ;  /* 0x0000001b041c7221 */ /* 0x000fe20000010100 */
[----:B------:R-:W-:Y:S01]  /*0990*/  FMUL.FTZ R24, R24, 1.4426950216293334961 ;  /* 0x3fb8aa3b18187820 */ /* 0x000fe20000410000 */
[----:B------:R-:W3:Y:S03]  /*09a0*/  LDS R27, [R8+0x1a00] ;  /* 0x001a0000081b7984 */ /* 0x000ee60000000800 */
[----:B------:R5:W2:Y:S01]  /*09b0*/  MUFU.EX2 R13, R26 ;  /* 0x0000001a000d7308 */ /* 0x000aa20000000800 */
[----:B-1----:R-:W-:Y:S01]  /*09c0*/  FADD.FTZ R6, R6, R20 ;  /* 0x0000001406067221 */ /* 0x002fe20000010000 */
[----:B------:R-:W-:Y:S01]  /*09d0*/  FMUL.FTZ R28, R28, 1.4426950216293334961 ;  /* 0x3fb8aa3b1c1c7820 */ /* 0x000fe20000410000 */
[----:B------:R1:W-:Y:S02]  /*09e0*/  STS [R8], R20 ;  /* 0x0000001408007388 */ /* 0x0003e40000000800 */
[----:B------:R-:W-:-:S02]  /*09f0*/  FADD.FTZ R6, R6, R7 ;  /* 0x0000000706067221 */ /* 0x000fc40000010000 */
[----:B------:R3:W-:Y:S01]  /*0a00*/  STS [R8+0x200], R7 ;  /* 0x0002000708007388 */ /* 0x0007e20000000800 */
[----:B------:R2:W2:Y:S01]  /*0a10*/  MUFU.EX2 R29, R24 ;  /* 0x00000018001d7308 */ /* 0x0004a20000000800 */
[----:B-----5:R-:W-:Y:S01]  /*0a20*/  FADD.FTZ R26, -R4, R25 ;  /* 0x00000019041a7221 */ /* 0x020fe20000010100 */
[----:B0-----:R-:W-:Y:S01]  /*0a30*/  FADD.FTZ R6, R6, R15 ;  /* 0x0000000f06067221 */ /* 0x001fe20000010000 */
[----:B------:R-:W-:Y:S01]  /*0a40*/  STS [R8+0x400], R15 ;  /* 0x0004000f08007388 */ /* 0x000fe20000000800 */
[----:B-1----:R-:W-:Y:S01]  /*0a50*/  FADD.FTZ R20, -R4, R23 ;  /* 0x0000001704147221 */ /* 0x002fe20000010100 */
[----:B------:R-:W-:-:S03]  /*0a60*/  FMUL.FTZ R26, R26, 1.4426950216293334961 ;  /* 0x3fb8aa3b1a1a7820 */ /* 0x000fc60000410000 */
[----:B------:R-:W0:Y:S01]  /*0a70*/  MUFU.EX2 R14, R14 ;  /* 0x0000000e000e7308 */ /* 0x000e220000000800 */
[----:B------:R-:W-:Y:S01]  /*0a80*/  FMUL.FTZ R20, R20, 1.4426950216293334961 ;  /* 0x3fb8aa3b14147820 */ /* 0x000fe20000410000 */
[----:B--2---:R-:W-:Y:S01]  /*0a90*/  FADD.FTZ R24, -R4, R21 ;  /* 0x0000001504187221 */ /* 0x004fe20000010100 */
[----:B------:R-:W-:Y:S01]  /*0aa0*/  FADD.FTZ R6, R6, R13 ;  /* 0x0000000d06067221 */ /* 0x000fe20000010000 */
[----:B------:R-:W-:Y:S02]  /*0ab0*/  STS [R8+0x600], R13 ;  /* 0x0006000d08007388 */ /* 0x000fe40000000800 */
[----:B------:R-:W-:Y:S02]  /*0ac0*/  FMUL.FTZ R24, R24, 1.4426950216293334961 ;  /* 0x3fb8aa3b18187820 */ /* 0x000fe40000410000 */
[----:B------:R4:W1:Y:S01]  /*0ad0*/  MUFU.EX2 R25, R28 ;  /* 0x0000001c00197308 */ /* 0x0008620000000800 */
[----:B------:R-:W-:Y:S01]  /*0ae0*/  FADD.FTZ R6, R6, R29 ;  /* 0x0000001d06067221 */ /* 0x000fe20000010000 */
[----:B------:R-:W-:Y:S06]  /*0af0*/  STS [R8+0x800], R29 ;  /* 0x0008001d08007388 */ /* 0x000fec0000000800 */
[----:B------:R2:W5:Y:S01]  /*0b00*/  MUFU.EX2 R23, R26 ;  /* 0x0000001a00177308 */ /* 0x0005620000000800 */
[----:B----4-:R-:W-:Y:S01]  /*0b10*/  FADD.FTZ R28, -R4, R9 ;  /* 0x00000009041c7221 */ /* 0x010fe20000010100 */
[----:B0-----:R-:W-:Y:S01]  /*0b20*/  FADD.FTZ R6, R6, R14 ;  /* 0x0000000e06067221 */ /* 0x001fe20000010000 */
[----:B------:R-:W-:Y:S02]  /*0b30*/  STS [R8+0xa00], R14 ;  /* 0x000a000e08007388 */ /* 0x000fe40000000800 */
[----:B------:R-:W-:-:S03]  /*0b40*/  FMUL.FTZ R28, R28, 1.4426950216293334961 ;  /* 0x3fb8aa3b1c1c7820 */ /* 0x000fc60000410000 */
[----:B------:R0:W4:Y:S01]  /*0b50*/  MUFU.EX2 R21, R20 ;  /* 0x0000001400157308 */ /* 0x0001220000000800 */
[----:B--2---:R-:W-:Y:S01]  /*0b60*/  FADD.FTZ R26, -R4, R12 ;  /* 0x0000000c041a7221 */ /* 0x004fe20000010100 */
[----:B-1----:R-:W-:Y:S01]  /*0b70*/  FADD.FTZ R6, R6, R25 ;  /* 0x0000001906067221 */ /* 0x002fe20000010000 */
[----:B------:R-:W-:Y:S02]  /*0b80*/  STS [R8+0xc00], R25 ;  /* 0x000c001908007388 */ /* 0x000fe40000000800 */
[----:B------:R-:W-:-:S03]  /*0b90*/  FMUL.FTZ R26, R26, 1.4426950216293334961 ;  /* 0x3fb8aa3b1a1a7820 */ /* 0x000fc60000410000 */
[----:B------:R-:W1:Y:S01]  /*0ba0*/  MUFU.EX2 R12, R28 ;  /* 0x0000001c000c7308 */ /* 0x000e620000000800 */
[----:B0-----:R-:W-:Y:S01]  /*0bb0*/  FADD.FTZ R20, -R4, R11 ;  /* 0x0000000b04147221 */ /* 0x001fe20000010100 */
[----:B-----5:R-:W-:Y:S01]  /*0bc0*/  FADD.FTZ R6, R6, R23 ;  /* 0x0000001706067221 */ /* 0x020fe20000010000 */
[----:B------:R-:W-:Y:S02]  /*0bd0*/  STS [R8+0xe00], R23 ;  /* 0x000e001708007388 */ /* 0x000fe40000000800 */
[----:B------:R-:W-:-:S03]  /*0be0*/  FMUL.FTZ R20, R20, 1.4426950216293334961 ;  /* 0x3fb8aa3b14147820 */ /* 0x000fc60000410000 */
[----:B------:R3:W0:Y:S01]  /*0bf0*/  MUFU.EX2 R11, R24 ;  /* 0x00000018000b7308 */ /* 0x0006220000000800 */
[----:B----4-:R-:W-:Y:S01]  /*0c00*/  FADD.FTZ R6, R6, R21 ;  /* 0x0000001506067221 */ /* 0x010fe20000010000 */
[----:B------:R-:W-:Y:S06]  /*0c10*/  STS [R8+0x1000], R21 ;  /* 0x0010001508007388 */ /* 0x000fec0000000800 */
[----:B------:R2:W4:Y:S01]  /*0c20*/  MUFU.EX2 R9, R20 ;  /* 0x0000001400097308 */ /* 0x0005220000000800 */
[----:B---3--:R-:W-:Y:S01]  /*0c30*/  FADD.FTZ R24, -R4, R27 ;  /* 0x0000001b04187221 */ /* 0x008fe20000010100 */
[----:B-1----:R-:W-:Y:S06]  /*0c40*/  STS [R8+0x1600], R12 ;  /* 0x0016000c08007388 */ /* 0x002fec0000000800 */
[----:B------:R-:W1:Y:S01]  /*0c50*/  MUFU.EX2 R27, R26 ;  /* 0x0000001a001b7308 */ /* 0x000e620000000800 */
[----:B--2---:R-:W-:Y:S01]  /*0c60*/  FMUL.FTZ R20, R24, 1.4426950216293334961 ;  /* 0x3fb8aa3b18147820 */ /* 0x004fe20000410000 */
[----:B0-----:R-:W-:Y:S01]  /*0c70*/  FADD.FTZ R6, R6, R11 ;  /* 0x0000000b06067221 */ /* 0x001fe20000010000 */
[----:B------:R-:W-:Y:S05]  /*0c80*/  STS [R8+0x1200], R11 ;  /* 0x0012000b08007388 */ /* 0x000fea0000000800 */
[----:B------:R-:W0:Y:S01]  /*0c90*/  MUFU.EX2 R20, R20 ;  /* 0x0000001400147308 */ /* 0x000e220000000800 */
[----:B----4-:R-:W-:Y:S01]  /*0ca0*/  FADD.FTZ R7, R6, R9 ;  /* 0x0000000906077221 */ /* 0x010fe20000010000 */
[----:B------:R-:W-:Y:S03]  /*0cb0*/  STS [R8+0x1400], R9 ;  /* 0x0014000908007388 */ /* 0x000fe60000000800 */
[----:B------:R-:W-:-:S04]  /*0cc0*/  FADD.FTZ R6, R7, R12 ;  /* 0x0000000c07067221 */ /* 0x000fc80000010000 */
[----:B-1----:R-:W-:Y:S01]  /*0cd0*/  FADD.FTZ R7, R6, R27 ;  /* 0x0000001b06077221 */ /* 0x002fe20000010000 */
[----:B------:R-:W-:Y:S04]  /*0ce0*/  STS [R8+0x1800], R27 ;  /* 0x0018001b08007388 */ /* 0x000fe80000000800 */
[----:B0-----:R0:W-:Y:S01]  /*0cf0*/  STS [R8+0x1a00], R20 ;  /* 0x001a001408007388 */ /* 0x0011e20000000800 */
[----:B------:R-:W-:Y:S01]  /*0d00*/  FADD.FTZ R6, R7, R20 ;  /* 0x0000001407067221 */ /* 0x000fe20000010000 */
[----:B0-----:R-:W-:Y:S01]  /*0d10*/  VIADD R8, R8, 0x2000 ;  /* 0x0000200008087836 */ /* 0x001fe20000000000 */
[----:B------:R-:W-:Y:S06]  /*0d20*/  @!P4 BRA `(.L_x_314) ;  /* 0xfffffff80070c947 */ /* 0x000fec000383ffff */
.L_x_313:
[----:B------:R-:W-:Y:S05]  /*0d30*/  BSYNC.RECONVERGENT B1 ;  /* 0x0000000000017941 */ /* 0x000fea0003800200 */
.L_x_312:
        /* <DEDUP_REMOVED lines=55> */
.L_x_316:
[----:B------:R-:W-:Y:S05]  /*10b0*/  BSYNC.RECONVERGENT B1 ;  /* 0x0000000000017941 */ /* 0x000fea0003800200 */
.L_x_315:
        /* <DEDUP_REMOVED lines=26> */
.L_x_308:
[----:B------:R-:W-:Y:S05]  /*1260*/  BSYNC.RECONVERGENT B0 ;  /* 0x0000000000007941 */ /* 0x000fea0003800200 */
.L_x_307:
        /* <DEDUP_REMOVED lines=35> */
[----:B------:R-:W-:Y:S01]  /*14a0*/  LOP3.LUT R5, R4, 0x180, RZ, 0xc0, !PT ;  /* 0x0000018004057812 */ /* 0x000fe200078ec0ff */
[----:B------:R-:W-:Y:S01]  /*14b0*/  IMAD.MOV R7, RZ, RZ, -R7 ;  /* 0x000000ffff077224 */ /* 0x000fe200078e0a07 */
[----:B------:R-:W-:-:S02]  /*14c0*/  LEA R4, R22, R9, 0x2 ;  /* 0x0000000916047211 */ /* 0x000fc400078e10ff */
[----:B------:R-:W-:-:S07]  /*14d0*/  IADD3 R6, PT, PT, R5, R22, RZ ;  /* 0x0000001605067210 */ /* 0x000fce0007ffe0ff */
.L_x_321:
[----:B------:R-:W0:Y:S01]  /*14e0*/  LDS R5, [R4] ;  /* 0x0000000004057984 */ /* 0x000e220000000800 */
[----:B------:R-:W-:-:S04]  /*14f0*/  IADD3 R7, PT, PT, R7, 0x1, RZ ;  /* 0x0000000107077810 */ /* 0x000fc80007ffe0ff */
[----:B------:R-:W-:Y:S01]  /*1500*/  ISETP.NE.AND P0, PT, R7, RZ, PT ;  /* 0x000000ff0700720c */ /* 0x000fe20003f05270 */
[----:B0-----:R-:W-:-:S05]  /*1510*/  FMUL.FTZ R5, R5, R2 ;  /* 0x0000000205057220 */ /* 0x001fca0000410000 */
[----:B------:R0:W-:Y:S02]  /*1520*/  STS [R4], R5 ;  /* 0x0000000504007388 */ /* 0x0001e40000000800 */
[----:B0-----:R-:W-:-:S05]  /*1530*/  IADD3 R4, PT, PT, R4, 0x200, RZ ;  /* 0x0000020004047810 */ /* 0x001fca0007ffe0ff */
[----:B------:R-:W-:Y:S05]  /*1540*/  @P0 BRA `(.L_x_321) ;  /* 0xfffffffc00e40947 */ /* 0x000fea000383ffff */
.L_x_320:
[----:B------:R-:W-:Y:S05]  /*1550*/  BSYNC.RECONVERGENT B1 ;  /* 0x0000000000017941 */ /* 0x000fea0003800200 */
.L_x_319:
        /* <DEDUP_REMOVED lines=12> */
.L_x_324:
        /* <DEDUP_REMOVED lines=52> */
.L_x_323:
[----:B------:R-:W-:Y:S05]  /*1960*/  BSYNC.RECONVERGENT B1 ;  /* 0x0000000000017941 */ /* 0x000fea0003800200 */
.L_x_322:
        /* <DEDUP_REMOVED lines=31> */
.L_x_326:
[----:B------:R-:W-:Y:S05]  /*1b60*/  BSYNC.RECONVERGENT B1 ;  /* 0x0000000000017941 */ /* 0x000fea0003800200 */
.L_x_325:
        /* <DEDUP_REMOVED lines=14> */
.L_x_318:
[----:B------:R-:W-:Y:S05]  /*1c50*/  BSYNC.RECONVERGENT B0 ;  /* 0x0000000000007941 */ /* 0x000fea0003800200 */
.L_x_317:
[----:B------:R-:W-:Y:S08]  /*1c60*/  BAR.SYNC.DEFER_BLOCKING 0x0 ;  /* 0x0000000000007b1d */ /* 0x000ff00000010000 */
[----:B------:R-:W-:Y:S01]  /*1c70*/  BAR.SYNC.DEFER_BLOCKING 0x0 ;  /* 0x0000000000007b1d */ /* 0x000fe20000010000 */
[----:B------:R-:W-:Y:S02]  /*1c80*/  LOP3.LUT P0, RZ, R22, 0x3, RZ, 0xc0, !PT ;  /* 0x0000000316ff7812 */ /* 0x000fe4000780c0ff */
[----:B01----:R-:W-:-:S02]  /*1c90*/  CS2R R4, SRZ ;  /* 0x0000000000047805 */ /* 0x003fc4000001ff00 */
[----:B------:R-:W-:Y:S02]  /*1ca0*/  LOP3.LUT R2, R22, 0x3c0, RZ, 0xc0, !PT ;  /* 0x000003c016027812 */ /* 0x000fe400078ec0ff */
[----:B------:R-:W-:Y:S02]  /*1cb0*/  SHF.R.U32.HI R7, RZ, 0x2, R16 ;  /* 0x00000002ff077819 */ /* 0x000fe40000011610 */
[----:B------:R-:W-:Y:S02]  /*1cc0*/  IADD3 R3, PT, PT, R3, 0x20, RZ ;  /* 0x0000002003037810 */ /* 0x000fe40007ffe0ff */
[----:B------:R-:W-:Y:S02]  /*1cd0*/  ISETP.NE.OR P1, PT, R2, 0x40, P0 ;  /* 0x000000400200780c */ /* 0x000fe40000725670 */
[----:B------:R-:W-:Y:S01]  /*1ce0*/  LEA R12, R0, R3, 0x18 ;  /* 0x00000003000c7211 */ /* 0x000fe200078ec0ff */
[----:B------:R-:W-:Y:S01]  /*1cf0*/  HFMA2 R3, -RZ, RZ, 0, 0 ;  /* 0x00000000ff037431 */ /* 0x000fe200000001ff */
[----:B------:R-:W-:Y:S01]  /*1d00*/  LOP3.LUT R2, R7, 0x3e0, R22, 0xf8, !PT ;  /* 0x000003e007027812 */ /* 0x000fe200078ef816 */
[----:B------:R-:W-:Y:S01]  /*1d10*/  IMAD.MOV.U32 R0, RZ, RZ, RZ ;  /* 0x000000ffff007224 */ /* 0x000fe200078e00ff */
[----:B------:R-:W-:-:S02]  /*1d20*/  LOP3.LUT P2, RZ, R22, 0x3c3, RZ, 0xc0, !PT ;  /* 0x000003c316ff7812 */ /* 0x000fc4000784c0ff */
[----:B------:R-:W-:Y:S02]  /*1d30*/  LEA R2, R2, R12, 0x2 ;  /* 0x0000000c02027211 */ /* 0x000fe400078e10ff */
[----:B------:R-:W-:-:S04]  /*1d40*/  LOP3.LUT R10, R22, 0x3e3, RZ, 0xc0, !PT ;  /* 0x000003e3160a7812 */ /* 0x000fc800078ec0ff */
[C---:B------:R-:W-:Y:S01]  /*1d50*/  ISETP.NE.AND P3, PT, R10.reuse, 0x20, PT ;  /* 0x000000200a00780c */ /* 0x040fe20003f65270 */
[----:B------:R-:W-:Y:S04]  /*1d60*/  @!P1 STS [R2+-0x100], R0 ;  /* 0xffff000002009388 */ /* 0x000fe80000000800 */
[----:B------:R-:W-:Y:S04]  /*1d70*/  @!P1 STS [R2+-0xe0], R3 ;  /* 0xffff200302009388 */ /* 0x000fe80000000800 */
[----:B------:R-:W-:Y:S04]  /*1d80*/  @!P1 STS [R2+-0xc0], R4 ;  /* 0xffff400402009388 */ /* 0x000fe80000000800 */
[----:B------:R-:W-:Y:S01]  /*1d90*/  @!P1 STS [R2+-0xa0], R5 ;  /* 0xffff600502009388 */ /* 0x000fe20000000800 */
[----:B------:R-:W-:Y:S01]  /*1da0*/  @!P3 LEA R7, R7, R12, 0x2 ;  /* 0x0000000c0707b211 */ /* 0x000fe200078e10ff */
[----:B------:R-:W-:Y:S01]  /*1db0*/  BAR.SYNC.DEFER_BLOCKING 0x0 ;  /* 0x0000000000007b1d */ /* 0x000fe20000010000 */
[----:B------:R-:W-:-:S05]  /*1dc0*/  ISETP.NE.AND P1, PT, R10, RZ, PT ;  /* 0x000000ff0a00720c */ /* 0x000fca0003f25270 */
[----:B------:R-:W0:Y:S04]  /*1dd0*/  @!P2 LDS R9, [R2] ;  /* 0x000000000209a984 */ /* 0x000e280000000800 */
[----:B------:R-:W1:Y:S04]  /*1de0*/  @!P2 LDS R6, [R2+0x20] ;  /* 0x000020000206a984 */ /* 0x000e680000000800 */
[----:B------:R-:W2:Y:S04]  /*1df0*/  @!P2 LDS R11, [R2+0x40] ;  /* 0x00004000020ba984 */ /* 0x000ea80000000800 */
[----:B------:R-:W3:Y:S01]  /*1e00*/  @!P2 LDS R8, [R2+0x60] ;  /* 0x000060000208a984 */ /* 0x000ee20000000800 */
[----:B0-----:R-:W-:Y:S01]  /*1e10*/  @!P2 FADD.FTZ R0, R0, R9 ;  /* 0x000000090000a221 */ /* 0x001fe20000010000 */
[----:B------:R-:W-:Y:S01]  /*1e20*/  BAR.SYNC.DEFER_BLOCKING 0x0 ;  /* 0x0000000000007b1d */ /* 0x000fe20000010000 */
[----:B-1----:R-:W-:Y:S01]  /*1e30*/  @!P2 FADD.FTZ R3, R3, R6 ;  /* 0x000000060303a221 */ /* 0x002fe20000010000 */
[----:B--2---:R-:W-:Y:S01]  /*1e40*/  @!P2 FADD.FTZ R4, R4, R11 ;  /* 0x0000000b0404a221 */ /* 0x004fe20000010000 */
[----:B---3--:R-:W-:Y:S01]  /*1e50*/  @!P2 FADD.FTZ R5, R5, R8 ;  /* 0x000000080505a221 */ /* 0x008fe20000010000 */
[----:B------:R-:W-:-:S02]  /*1e60*/  ISETP.GT.U32.AND P2, PT, R22, 0x1f, PT ;  /* 0x0000001f1600780c */ /* 0x000fc40003f44070 */
[----:B------:R0:W-:Y:S04]  /*1e70*/  @!P3 STS [R7], R0 ;  /* 0x000000000700b388 */ /* 0x0001e80000000800 */
[----:B------:R0:W-:Y:S04]  /*1e80*/  @!P3 STS [R7+0x20], R3 ;  /* 0x000020030700b388 */ /* 0x0001e80000000800 */
[----:B------:R0:W-:Y:S04]  /*1e90*/  @!P3 STS [R7+0x40], R4 ;  /* 0x000040040700b388 */ /* 0x0001e80000000800 */
[----:B------:R0:W-:Y:S01]  /*1ea0*/  @!P3 STS [R7+0x60], R5 ;  /* 0x000060050700b388 */ /* 0x0001e20000000800 */
[----:B------:R-:W-:Y:S06]  /*1eb0*/  BAR.SYNC.DEFER_BLOCKING 0x0 ;  /* 0x0000000000007b1d */ /* 0x000fec0000010000 */
[----:B------:R0:W1:Y:S04]  /*1ec0*/  @!P1 LDS R9, [R2] ;  /* 0x0000000002099984 */ /* 0x0000680000000800 */
[----:B------:R0:W2:Y:S04]  /*1ed0*/  @!P1 LDS R6, [R2+0x20] ;  /* 0x0000200002069984 */ /* 0x0000a80000000800 */
[----:B------:R0:W3:Y:S04]  /*1ee0*/  @!P1 LDS R11, [R2+0x40] ;  /* 0x00004000020b9984 */ /* 0x0000e80000000800 */
[----:B------:R0:W4:Y:S01]  /*1ef0*/  @!P1 LDS R8, [R2+0x60] ;  /* 0x0000600002089984 */ /* 0x0001220000000800 */
[----:B------:R-:W-:Y:S06]  /*1f00*/  BAR.SYNC.DEFER_BLOCKING 0x0 ;  /* 0x0000000000007b1d */ /* 0x000fec0000010000 */
[----:B------:R-:W-:Y:S05]  /*1f10*/  @P2 EXIT ;  /* 0x000000000000294d */ /* 0x000fea0003800000 */
[----:B0-----:R-:W0:Y:S01]  /*1f20*/  S2R R2, SR_CTAID.X ;  /* 0x0000000000027919 */ /* 0x001e220000002500 */
[----:B------:R-:W0:Y:S01]  /*1f30*/  LDCU UR4, c[0x0][0x370] ;  /* 0x00006e00ff0477ac */ /* 0x000e220008000800 */
[----:B------:R-:W5:Y:S01]  /*1f40*/  LDCU UR5, c[0x0][0x378] ;  /* 0x00006f00ff0577ac */ /* 0x000f620008000800 */
[----:B0-----:R-:W-:-:S04]  /*1f50*/  IMAD R19, R19, UR4, R2 ;  /* 0x0000000413137c24 */ /* 0x001fc8000f8e0202 */
[----:B-----5:R-:W-:Y:S01]  /*1f60*/  IMAD R19, R19, UR5, RZ ;  /* 0x0000000513137c24 */ /* 0x020fe2000f8e02ff */
[----:B------:R-:W-:Y:S06]  /*1f70*/  @P0 EXIT ;  /* 0x000000000000094d */ /* 0x000fec0003800000 */
[----:B------:R-:W0:Y:S01]  /*1f80*/  S2UR UR4, SR_CTAID.Z ;  /* 0x00000000000479c3 */ /* 0x000e220000002700 */
[----:B------:R-:W5:Y:S01]  /*1f90*/  LDCU.64 UR6, c[0x0][0x380] ;  /* 0x00007000ff0677ac */ /* 0x000f620008000a00 */
[----:B------:R-:W-:Y:S01]  /*1fa0*/  SHF.L.U32 R19, R19, 0x5, RZ ;  /* 0x0000000513137819 */ /* 0x000fe200000006ff */
[----:B-1----:R-:W-:Y:S01]  /*1fb0*/  @!P1 FADD.FTZ R0, R0, R9 ;  /* 0x0000000900009221 */ /* 0x002fe20000010000 */
[----:B------:R-:W-:Y:S01]  /*1fc0*/  SHF.R.U32.HI R22, RZ, 0x2, R22 ;  /* 0x00000002ff167819 */ /* 0x000fe20000011616 */
[----:B--2---:R-:W-:Y:S01]  /*1fd0*/  @!P1 FADD.FTZ R3, R3, R6 ;  /* 0x0000000603039221 */ /* 0x004fe20000010000 */
[----:B---3--:R-:W-:Y:S01]  /*1fe0*/  @!P1 FADD.FTZ R4, R4, R11 ;  /* 0x0000000b04049221 */ /* 0x008fe20000010000 */
[----:B----4-:R-:W-:-:S03]  /*1ff0*/  @!P1 FADD.FTZ R5, R5, R8 ;  /* 0x0000000805059221 */ /* 0x010fc60000010000 */
[----:B------:R-:W-:Y:S02]  /*2000*/  F2FP.BF16.F32.PACK_AB R0, R3, R0 ;  /* 0x000000000300723e */ /* 0x000fe400000010ff */
[----:B------:R-:W-:Y:S02]  /*2010*/  F2FP.BF16.F32.PACK_AB R4, R5, R4 ;  /* 0x000000040504723e */ /* 0x000fe400000010ff */
[----:B------:R-:W-:Y:S01]  /*2020*/  PRMT R5, R0, 0x7632, R5 ;  /* 0x0000763200057816 */ /* 0x000fe20000000005 */
[----:B0-----:R-:W-:-:S06]  /*2030*/  USHF.L.U32 UR4, UR4, 0x5, URZ ;  /* 0x0000000504047899 */ /* 0x001fcc00080006ff */
[----:B------:R-:W-:-:S04]  /*2040*/  IADD3 R19, P0, P2, R22, UR4, R19 ;  /* 0x0000000416137c10 */ /* 0x000fc8000fa1e013 */
[----:B------:R-:W-:Y:S02]  /*2050*/  IADD3.X R6, PT, PT, RZ, RZ, RZ, P0, P2 ;  /* 0x000000ffff067210 */ /* 0x000fe400007e44ff */
[----:B-----5:R-:W-:-:S04]  /*2060*/  LEA R2, P0, R19, UR6, 0x1 ;  /* 0x0000000613027c11 */ /* 0x020fc8000f8008ff */
[--C-:B------:R-:W-:Y:S02]  /*2070*/  LEA.HI.X R3, R19, UR7, R6.reuse, 0x1, P0 ;  /* 0x0000000713037c11 */ /* 0x100fe400080f0c06 */
[----:B------:R-:W-:-:S03]  /*2080*/  PRMT R6, R4, 0x7632, R6 ;  /* 0x0000763204067816 */ /* 0x000fc60000000006 */
[----:B------:R-:W-:Y:S04]  /*2090*/  STG.E.U16 desc[UR36][R2.64], R0 ;  /* 0x0000000002007986 */ /* 0x000fe8000c101524 */
[----:B------:R-:W-:Y:S04]  /*20a0*/  STG.E.U16 desc[UR36][R2.64+0x10], R5 ;  /* 0x0000100502007986 */ /* 0x000fe8000c101524 */
[----:B------:R-:W-:Y:S04]  /*20b0*/  STG.E.U16 desc[UR36][R2.64+0x20], R4 ;  /* 0x0000200402007986 */ /* 0x000fe8000c101524 */
[----:B------:R-:W-:Y:S01]  /*20c0*/  STG.E.U16 desc[UR36][R2.64+0x30], R6 ;  /* 0x0000300602007986 */ /* 0x000fe2000c101524 */
[----:B------:R-:W-:Y:S05]  /*20d0*/  EXIT ;  /* 0x000000000000794d */ /* 0x000fea0003800000 */
.L_x_306:
[----:B------:R-:W-:Y:S01]  /*20e0*/  HFMA2 R11, -RZ, RZ, 0, 1.847743988037109375e-06 ;  /* 0x0000001fff0b7431 */ /* 0x000fe200000001ff */
[----:B------:R-:W-:Y:S02]  /*20f0*/  MOV R12, 0x10 ;  /* 0x00000010000c7802 */ /* 0x000fe40000000f00 */
[----:B------:R-:W-:-:S07]  /*2100*/  MOV R15, 0xffffffff ;  /* 0xffffffff000f7802 */ /* 0x000fce0000000f00 */
[----:B------:R-:W-:Y:S05]  /*2110*/  WARPSYNC.COLLECTIVE R15, `(.L_x_327) ;  /* 0x000000000f087348 */ /* 0x000fea0003c00000 */
[----:B------:R0:W1:Y:S02]  /*2120*/  SHFL.BFLY P6, R14, R13, R12, R11 ;  /* 0x0c00000c0d0e7389 */ /* 0x00006400000c000b */
[----:B01----:R-:W-:Y:S05]  /*2130*/  ENDCOLLECTIVE ;  /* 0x000000000000791b */ /* 0x003fea0003800000 */
.L_x_327:
[----:B------:R-:W-:Y:S01]  /*2140*/  HFMA2 R12, -RZ, RZ, 0, 4.76837158203125e-07 ;  /* 0x00000008ff0c7431 */ /* 0x000fe200000001ff */
[----:B------:R-:W-:-:S05]  /*2150*/  FMNMX.FTZ R0, R14, -3.40282346638528859812e+38, !PT ;  /* 0xff7fffff0e007809 */ /* 0x000fca0007810000 */
[----:B------:R-:W-:-:S07]  /*2160*/  IMAD.MOV.U32 R13, RZ, RZ, R0 ;  /* 0x000000ffff0d7224 */ /* 0x000fce00078e0000 */
[----:B------:R-:W-:Y:S05]  /*2170*/  WARPSYNC.COLLECTIVE R15, `(.L_x_328) ;  /* 0x000000000f087348 */ /* 0x000fea0003c00000 */
[----:B------:R0:W1:Y:S02]  /*2180*/  SHFL.BFLY P6, R14, R13, R12, R11 ;  /* 0x0c00000c0d0e7389 */ /* 0x00006400000c000b */
[----:B01----:R-:W-:Y:S05]  /*2190*/  ENDCOLLECTIVE ;  /* 0x000000000000791b */ /* 0x003fea0003800000 */
.L_x_328:
[----:B------:R-:W-:Y:S01]  /*21a0*/  HFMA2 R12, -RZ, RZ, 0, 2.384185791015625e-07 ;  /* 0x00000004ff0c7431 */ /* 0x000fe200000001ff */
[----:B------:R-:W-:-:S04]  /*21b0*/  FMNMX.FTZ R2, R0, R14, !PT ;  /* 0x0000000e00027209 */ /* 0x000fc80007810000 */
[----:B------:R-:W-:-:S07]  /*21c0*/  MOV R13, R2 ;  /* 0x00000002000d7202 */ /* 0x000fce0000000f00 */
[----:B------:R-:W-:Y:S05]  /*21d0*/  WARPSYNC.COLLECTIVE R15, `(.L_x_329) ;  /* 0x000000000f087348 */ /* 0x000fea0003c00000 */
[----:B------:R0:W1:Y:S02]  /*21e0*/  SHFL.BFLY P6, R14, R13, R12, R11 ;  /* 0x0c00000c0d0e7389 */ /* 0x00006400000c000b */
[----:B01----:R-:W-:Y:S05]  /*21f0*/  ENDCOLLECTIVE ;  /* 0x000000000000791b */ /* 0x003fea0003800000 */
.L_x_329:
[----:B------:R-:W-:Y:S01]  /*2200*/  HFMA2 R12, -RZ, RZ, 0, 1.1920928955078125e-07 ;  /* 0x00000002ff0c7431 */ /* 0x000fe200000001ff */
[----:B------:R-:W-:-:S04]  /*2210*/  FMNMX.FTZ R3, R2, R14, !PT ;  /* 0x0000000e02037209 */ /* 0x000fc80007810000 */
[----:B------:R-:W-:-:S07]  /*2220*/  MOV R13, R3 ;  /* 0x00000003000d7202 */ /* 0x000fce0000000f00 */
[----:B------:R-:W-:Y:S05]  /*2230*/  WARPSYNC.COLLECTIVE R15, `(.L_x_330) ;  /* 0x000000000f087348 */ /* 0x000fea0003c00000 */
[----:B------:R0:W1:Y:S02]  /*2240*/  SHFL.BFLY P6, R14, R13, R12, R11 ;  /* 0x0c00000c0d0e7389 */ /* 0x00006400000c000b */
[----:B01----:R-:W-:Y:S05]  /*2250*/  ENDCOLLECTIVE ;  /* 0x000000000000791b */ /* 0x003fea0003800000 */
.L_x_330:
[----:B------:R-:W-:Y:S01]  /*2260*/  HFMA2 R12, -RZ, RZ, 0, 5.9604644775390625e-08 ;  /* 0x00000001ff0c7431 */ /* 0x000fe200000001ff */
[----:B------:R-:W-:-:S04]  /*2270*/  FMNMX.FTZ R4, R3, R14, !PT ;  /* 0x0000000e03047209 */ /* 0x000fc80007810000 */
[----:B------:R-:W-:-:S07]  /*2280*/  MOV R13, R4 ;  /* 0x00000004000d7202 */ /* 0x000fce0000000f00 */
[----:B------:R-:W-:Y:S05]  /*2290*/  WARPSYNC.COLLECTIVE R15, `(.L_x_331) ;  /* 0x000000000f087348 */ /* 0x000fea0003c00000 */
[----:B------:R0:W1:Y:S02]  /*22a0*/  SHFL.BFLY P6, R14, R13, R12, R11 ;  /* 0x0c00000c0d0e7389 */ /* 0x00006400000c000b */
[----:B01----:R-:W-:Y:S05]  /*22b0*/  ENDCOLLECTIVE ;  /* 0x000000000000791b */ /* 0x003fea0003800000 */
.L_x_331:
[----:B------:R-:W-:Y:S05]  /*22c0*/  BRA `(.L_x_332) ;  /* 0xffffffe0000c7947 */ /* 0x000fea000383ffff */
.L_x_333:
        /* <DEDUP_REMOVED lines=11> */
.L_x_25580:


//--------------------- .text._ZN4vllm25paged_attention_v1_kernelI13__nv_bfloat16hLi256ELi32ELi128ELNS_18Fp8KVCacheDataTypeE2ELb1EEEvPT_PKS3_PKT0_S9_ifPKiSB_iPKfiiiSD_SD_iiiii --------------------------
	.section	.text._ZN4vllm25paged_attention_v1_kernelI13__nv_bfloat16hLi256ELi32ELi128ELNS_18Fp8KVCacheDataTypeE2ELb1EEEvPT_PKS3_PKT0_S9_ifPKiSB_iPKfiiiSD_SD_iiiii,"ax",@progbits
	.align	128
        .global         _ZN4vllm25paged_attention_v1_kernelI13__nv_bfloat16hLi256ELi32ELi128ELNS_18Fp8KVCacheDataTypeE2ELb1EEEvPT_PKS3_PKT0_S9_ifPKiSB_iPKfiiiSD_SD_iiiii
        .type           _ZN4vllm25paged_attention_v1_kernelI13__nv_bfloat16hLi256ELi32ELi128ELNS_18Fp8KVCacheDataTypeE2ELb1EEEvPT_PKS3_PKT0_S9_ifPKiSB_iPKfiiiSD_SD_iiiii,@function
        .size           _ZN4vllm25paged_attention_v1_kernelI13__nv_bfloat16hLi256ELi32ELi128ELNS_18Fp8KVCacheDataTypeE2ELb1EEEvPT_PKS3_PKT0_S9_ifPKiSB_iPKfiiiSD_SD_iiiii,(.L_x_25581 - _ZN4vllm25paged_attention_v1_kernelI13__nv_bfloat16hLi256ELi32ELi128ELNS_18Fp8KVCacheDataTypeE2ELb1EEEvPT_PKS3_PKT0_S9_ifPKiSB_iPKfiiiSD_SD_iiiii)
        .other          _ZN4vllm25paged_attention_v1_kernelI13__nv_bfloat16hLi256ELi32ELi128ELNS_18Fp8KVCacheDataTypeE2ELb1EEEvPT_PKS3_PKT0_S9_ifPKiSB_iPKfiiiSD_SD_iiiii,@"STO_CUDA_ENTRY STV_DEFAULT"
_ZN4vllm25paged_attention_v1_kernelI13__nv_bfloat16hLi256ELi32ELi128ELNS_18Fp8KVCacheDataTypeE2ELb1EEEvPT_PKS3_PKT0_S9_ifPKiSB_iPKfiiiSD_SD_iiiii:
.text._ZN4vllm25paged_attention_v1_kernelI13__nv_bfloat16hLi256ELi32ELi128ELNS_18Fp8KVCacheDataTypeE2ELb1EEEvPT_PKS3_PKT0_S9_ifPKiSB_iPKfiiiSD_SD_iiiii:
[----:B------:R-:W0:Y:S08]  /*0000*/  LDC R1, c[0x0][0x37c] ;  /* 0x0000df00ff017b82 */ /* 0x000e300000000800 */
[----:B------:R-:W1:Y:S01]  /*0010*/  S2UR UR39, SR_CTAID.Y ;  /* 0x00000000002779c3 */ /* 0x000e620000002600 */
[----:B------:R-:W1:Y:S01]  /*0020*/  LDCU.64 UR4, c[0x0][0x3b0] ;  /* 0x00007600ff0477ac */ /* 0x000e620008000a00 */
[----:B------:R-:W2:Y:S06]  /*0030*/  LDCU.64 UR36, c[0x0][0x358] ;  /* 0x00006b00ff2477ac */ /* 0x000eac0008000a00 */
[----:B------:R-:W3:Y:S01]  /*0040*/  LDC R11, c[0x0][0x3f4] ;  /* 0x0000fd00ff0b7b82 */ /* 0x000ee20000000800 */
[----:B-1----:R-:W-:-:S06]  /*0050*/  UIMAD.WIDE.U32 UR4, UR39, 0x4, UR4 ;  /* 0x00000004270478a5 */ /* 0x002fcc000f8e0004 */
[----:B------:R-:W-:Y:S02]  /*0060*/  MOV R2, UR4 ;  /* 0x0000000400027c02 */ /* 0x000fe40008000f00 */
[----:B------:R-:W-:Y:S02]  /*0070*/  MOV R3, UR5 ;  /* 0x0000000500037c02 */ /* 0x000fe40008000f00 */
[----:B---3--:R-:W-:Y:S01]  /*0080*/  IABS R5, R11 ;  /* 0x0000000b00057213 */ /* 0x008fe20000000000 */
[----:B------:R-:W1:Y:S02]  /*0090*/  LDCU UR5, c[0x0][0x3f8] ;  /* 0x00007f00ff0577ac */ /* 0x000e640008000800 */
[----:B--2---:R-:W2:Y:S01]  /*00a0*/  LDG.E.CONSTANT R2, desc[UR36][R2.64] ;  /* 0x0000002402027981 */ /* 0x004ea2000c1e9900 */
[----:B------:R-:W3:Y:S01]  /*00b0*/  I2F.RP R8, R5 ;  /* 0x0000000500087306 */ /* 0x000ee20000209400 */
[----:B------:R-:W4:Y:S01]  /*00c0*/  S2UR UR40, SR_CTAID.X ;  /* 0x00000000002879c3 */ /* 0x000f220000002500 */
[----:B------:R-:W4:Y:S01]  /*00d0*/  LDCU UR41, c[0x0][0x370] ;  /* 0x00006e00ff2977ac */ /* 0x000f220008000800 */
[----:B------:R-:W5:Y:S05]  /*00e0*/  S2R R32, SR_TID.X ;  /* 0x0000000000207919 */ /* 0x000f6a0000002100 */
[----:B---3--:R-:W3:Y:S01]  /*00f0*/  MUFU.RCP R8, R8 ;  /* 0x0000000800087308 */ /* 0x008ee20000001000 */
[----:B-1----:R-:W-:-:S11]  /*0100*/  UISETP.GE.AND UP0, UPT, UR5, URZ, UPT ;  /* 0x000000ff0500728c */ /* 0x002fd6000bf06270 */
[----:B------:R-:W4:Y:S01]  /*0110*/  @UP0 LDCU UR4, c[0x0][0x3e8] ;  /* 0x00007d00ff0407ac */ /* 0x000f220008000800 */
[----:B---3--:R-:W-:Y:S01]  /*0120*/  VIADD R6, R8, 0xffffffe ;  /* 0x0ffffffe08067836 */ /* 0x008fe20000000000 */
[----:B-----5:R-:W-:-:S03]  /*0130*/  SHF.R.U32.HI R31, RZ, 0x5, R32 ;  /* 0x00000005ff1f7819 */ /* 0x020fc60000011620 */
[----:B------:R1:W3:Y:S02]  /*0140*/  F2I.FTZ.U32.TRUNC.NTZ R7, R6 ;  /* 0x0000000600077305 */ /* 0x0002e4000021f000 */
[----:B-1----:R-:W-:Y:S01]  /*0150*/  IMAD.MOV.U32 R6, RZ, RZ, RZ ;  /* 0x000000ffff067224 */ /* 0x002fe200078e00ff */
[----:B----4-:R-:W-:-:S04]  /*0160*/  @UP0 UIMAD UR4, UR41, UR4, UR40 ;  /* 0x00000004290402a4 */ /* 0x010fc8000f8e0228 */
[----:B------:R-:W-:Y:S01]  /*0170*/  @UP0 UIMAD UR38, UR4, UR5, 0x1 ;  /* 0x00000001042604a4 */ /* 0x000fe2000f8e0205 */
[----:B---3--:R-:W-:-:S05]  /*0180*/  IMAD R0, R7, R5, RZ ;  /* 0x0000000507007224 */ /* 0x008fca00078e02ff */
[----:B------:R-:W-:-:S05]  /*0190*/  IADD3 R9, PT, PT, -R0, RZ, RZ ;  /* 0x000000ff00097210 */ /* 0x000fca0007ffe1ff */
[----:B------:R-:W-:Y:S01]  /*01a0*/  IMAD.HI.U32 R0, R7, R9, R6 ;  /* 0x0000000907007227 */ /* 0x000fe200078e0006 */
[----:B------:R-:W-:Y:S01]  /*01b0*/  BAR.SYNC.DEFER_BLOCKING 0x0 ;  /* 0x0000000000007b1d */ /* 0x000fe20000010000 */
[----:B--2---:R-:W-:-:S04]  /*01c0*/  IADD3 R4, PT, PT, R2, -0x1, RZ ;  /* 0xffffffff02047810 */ /* 0x004fc80007ffe0ff */
[----:B------:R-:W-:-:S05]  /*01d0*/  IABS R3, R4 ;  /* 0x0000000400037213 */ /* 0x000fca0000000000 */
[----:B------:R-:W-:-:S05]  /*01e0*/  IMAD.HI.U32 R7, R0, R3, RZ ;  /* 0x0000000300077227 */ /* 0x000fca00078e00ff */
[----:B------:R-:W-:-:S05]  /*01f0*/  IADD3 R8, PT, PT, -R7, RZ, RZ ;  /* 0x000000ff07087210 */ /* 0x000fca0007ffe1ff */
[----:B------:R-:W-:Y:S02]  /*0200*/  IMAD R6, R5, R8, R3 ;  /* 0x0000000805067224 */ /* 0x000fe400078e0203 */
[----:B------:R-:W-:-:S03]  /*0210*/  VIADD R3, R2, 0x1f ;  /* 0x0000001f02037836 */ /* 0x000fc60000000000 */
[----:B------:R-:W-:-:S13]  /*0220*/  ISETP.GT.U32.AND P1, PT, R5, R6, PT ;  /* 0x000000060500720c */ /* 0x000fda0003f24070 */
[-C--:B------:R-:W-:Y:S02]  /*0230*/  @!P1 IADD3 R6, PT, PT, R6, -R5.reuse, RZ ;  /* 0x8000000506069210 */ /* 0x080fe40007ffe0ff */
[----:B------:R-:W-:Y:S02]  /*0240*/  @!P1 IADD3 R7, PT, PT, R7, 0x1, RZ ;  /* 0x0000000107079810 */ /* 0x000fe40007ffe0ff */
[----:B------:R-:W-:Y:S02]  /*0250*/  ISETP.GE.U32.AND P0, PT, R6, R5, PT ;  /* 0x000000050600720c */ /* 0x000fe40003f06070 */
[----:B------:R-:W-:Y:S02]  /*0260*/  LOP3.LUT R6, R4, R11, RZ, 0x3c, !PT ;  /* 0x0000000b04067212 */ /* 0x000fe400078e3cff */
[----:B------:R-:W-:Y:S02]  /*0270*/  ISETP.NE.AND P1, PT, R11, RZ, PT ;  /* 0x000000ff0b00720c */ /* 0x000fe40003f25270 */
[----:B------:R-:W-:-:S02]  /*0280*/  ISETP.GE.AND P2, PT, R6, RZ, PT ;  /* 0x000000ff0600720c */ /* 0x000fc40003f46270 */
[----:B------:R-:W-:-:S04]  /*0290*/  SHF.R.S32.HI R4, RZ, 0x1f, R3 ;  /* 0x0000001fff047819 */ /* 0x000fc80000011403 */
[----:B------:R-:W-:Y:S02]  /*02a0*/  LEA.HI R4, R4, R3, RZ, 0x5 ;  /* 0x0000000304047211 */ /* 0x000fe400078f28ff */
[----:B------:R-:W-:Y:S02]  /*02b0*/  @P0 IADD3 R7, PT, PT, R7, 0x1, RZ ;  /* 0x0000000107070810 */ /* 0x000fe40007ffe0ff */
[----:B------:R-:W-:Y:S02]  /*02c0*/  SHF.R.S32.HI R6, RZ, 0x5, R4 ;  /* 0x00000005ff067819 */ /* 0x000fe40000011404 */
[----:B------:R-:W-:Y:S01]  /*02d0*/  LOP3.LUT R9, R4, 0xffffffe0, RZ, 0xc0, !PT ;  /* 0xffffffe004097812 */ /* 0x000fe200078ec0ff */
[----:B------:R-:W-:Y:S01]  /*02e0*/  @!P2 IMAD.MOV R7, RZ, RZ, -R7 ;  /* 0x000000ffff07a224 */ /* 0x000fe200078e0a07 */
[----:B------:R-:W-:Y:S02]  /*02f0*/  ISETP.GE.AND P0, PT, R31, R6, PT ;  /* 0x000000061f00720c */ /* 0x000fe40003f06270 */
[----:B------:R-:W-:-:S02]  /*0300*/  VIMNMX R9, PT, PT, R2, R9, PT ;  /* 0x0000000902097248 */ /* 0x000fc40003fe0100 */
[----:B------:R-:W-:Y:S01]  /*0310*/  @!P1 LOP3.LUT R7, RZ, R11, RZ, 0x33, !PT ;  /* 0x0000000bff079212 */ /* 0x000fe200078e33ff */
[----:B0-----:R-:W-:Y:S08]  /*0320*/  BRA.U UP0, `(.L_x_334) ;  /* 0x0000000100e47547 */ /* 0x001ff0000b800000 */
[----:B------:R-:W0:Y:S01]  /*0330*/  LDCU UR6, c[0x0][0x3a0] ;  /* 0x00007400ff0677ac */ /* 0x000e220008000800 */
[----:B------:R-:W-:Y:S01]  /*0340*/  IABS R12, UR40 ;  /* 0x00000028000c7c13 */ /* 0x000fe20008000000 */
[----:B------:R-:W1:Y:S01]  /*0350*/  LDCU UR7, c[0x0][0x3e8] ;  /* 0x00007d00ff0777ac */ /* 0x000e620008000800 */
[----:B0-----:R-:W-:Y:S01]  /*0360*/  MOV R2, UR6 ;  /* 0x0000000600027c02 */ /* 0x001fe20008000f00 */
[----:B------:R-:W-:-:S03]  /*0370*/  ULOP3.LUT UR4, UR41, UR6, URZ, 0x3c, !UPT ;  /* 0x0000000629047292 */ /* 0x000fc6000f8e3cff */
[----:B------:R-:W-:-:S03]  /*0380*/  IABS R11, R2 ;  /* 0x00000002000b7213 */ /* 0x000fc60000000000 */
[----:B------:R-:W-:Y:S01]  /*0390*/  ISETP.LE.AND P3, PT, RZ, UR4, PT ;  /* 0x00000004ff007c0c */ /* 0x000fe2000bf63270 */
[----:B------:R-:W0:Y:S08]  /*03a0*/  I2F.RP R4, R11 ;  /* 0x0000000b00047306 */ /* 0x000e300000209400 */
[----:B0-----:R-:W0:Y:S02]  /*03b0*/  MUFU.RCP R4, R4 ;  /* 0x0000000400047308 */ /* 0x001e240000001000 */
[----:B0-----:R-:W-:-:S06]  /*03c0*/  IADD3 R2, PT, PT, R4, 0xffffffe, RZ ;  /* 0x0ffffffe04027810 */ /* 0x001fcc0007ffe0ff */
[----:B------:R0:W2:Y:S02]  /*03d0*/  F2I.FTZ.U32.TRUNC.NTZ R3, R2 ;  /* 0x0000000200037305 */ /* 0x0000a4000021f000 */
[----:B0-----:R-:W-:Y:S02]  /*03e0*/  HFMA2 R2, -RZ, RZ, 0, 0 ;  /* 0x00000000ff027431 */ /* 0x001fe400000001ff */
[----:B--2---:R-:W-:-:S04]  /*03f0*/  IMAD.MOV R8, RZ, RZ, -R3 ;  /* 0x000000ffff087224 */ /* 0x004fc800078e0a03 */
[----:B------:R-:W-:Y:S01]  /*0400*/  IMAD R13, R8, R11, RZ ;  /* 0x0000000b080d7224 */ /* 0x000fe200078e02ff */
[----:B------:R-:W-:-:S03]  /*0410*/  IABS R8, UR41 ;  /* 0x0000002900087c13 */ /* 0x000fc60008000000 */
[----:B------:R-:W-:-:S06]  /*0420*/  IMAD.HI.U32 R3, R3, R13, R2 ;  /* 0x0000000d03037227 */ /* 0x000fcc00078e0002 */
[----:B------:R-:W-:-:S05]  /*0430*/  IMAD.HI.U32 R3, R3, R8, RZ ;  /* 0x0000000803037227 */ /* 0x000fca00078e00ff */
[----:B------:R-:W-:-:S05]  /*0440*/  IADD3 R4, PT, PT, -R3, RZ, RZ ;  /* 0x000000ff03047210 */ /* 0x000fca0007ffe1ff */
[----:B------:R-:W-:-:S05]  /*0450*/  IMAD R4, R11, R4, R8 ;  /* 0x000000040b047224 */ /* 0x000fca00078e0208 */
[----:B------:R-:W-:-:S13]  /*0460*/  ISETP.GT.U32.AND P2, PT, R11, R4, PT ;  /* 0x000000040b00720c */ /* 0x000fda0003f44070 */
[----:B------:R-:W-:Y:S01]  /*0470*/  @!P2 IMAD.IADD R4, R4, 0x1, -R11 ;  /* 0x000000010404a824 */ /* 0x000fe200078e0a0b */
[----:B------:R-:W-:Y:S02]  /*0480*/  @!P2 IADD3 R3, PT, PT, R3, 0x1, RZ ;  /* 0x000000010303a810 */ /* 0x000fe40007ffe0ff */
[----:B------:R-:W-:Y:S02]  /*0490*/  ISETP.NE.AND P2, PT, RZ, UR6, PT ;  /* 0x00000006ff007c0c */ /* 0x000fe4000bf45270 */
[----:B------:R-:W-:-:S13]  /*04a0*/  ISETP.GE.U32.AND P1, PT, R4, R11, PT ;  /* 0x0000000b0400720c */ /* 0x000fda0003f26070 */
[----:B------:R-:W-:-:S05]  /*04b0*/  @P1 IADD3 R3, PT, PT, R3, 0x1, RZ ;  /* 0x0000000103031810 */ /* 0x000fca0007ffe0ff */
[----:B------:R-:W-:-:S05]  /*04c0*/  IMAD.MOV.U32 R10, RZ, RZ, R3 ;  /* 0x000000ffff0a7224 */ /* 0x000fca00078e0003 */
[----:B------:R-:W-:Y:S02]  /*04d0*/  @!P3 IADD3 R10, PT, PT, -R10, RZ, RZ ;  /* 0x000000ff0a0ab210 */ /* 0x000fe40007ffe1ff */
[----:B------:R-:W-:-:S04]  /*04e0*/  @!P2 LOP3.LUT R10, RZ, UR6, RZ, 0x33, !PT ;  /* 0x00000006ff0aac12 */ /* 0x000fc8000f8e33ff */
[-C--:B------:R-:W-:Y:S02]  /*04f0*/  IABS R11, R10.reuse ;  /* 0x0000000a000b7213 */ /* 0x080fe40000000000 */
[----:B------:R-:W-:Y:S02]  /*0500*/  IABS R14, R10 ;  /* 0x0000000a000e7213 */ /* 0x000fe40000000000 */
[----:B------:R-:W0:Y:S01]  /*0510*/  I2F.RP R4, R11 ;  /* 0x0000000b00047306 */ /* 0x000e220000209400 */
[----:B------:R-:W-:-:S07]  /*0520*/  ISETP.NE.AND P2, PT, R10, RZ, PT ;  /* 0x000000ff0a00720c */ /* 0x000fce0003f45270 */
[----:B0-----:R-:W0:Y:S02]  /*0530*/  MUFU.RCP R4, R4 ;  /* 0x0000000400047308 */ /* 0x001e240000001000 */
[----:B0-----:R-:W-:Y:S01]  /*0540*/  IADD3 R2, PT, PT, R4, 0xffffffe, RZ ;  /* 0x0ffffffe04027810 */ /* 0x001fe20007ffe0ff */
[----:B------:R-:W-:-:S05]  /*0550*/  IMAD.MOV R4, RZ, RZ, -R14 ;  /* 0x000000ffff047224 */ /* 0x000fca00078e0a0e */
[----:B------:R0:W2:Y:S02]  /*0560*/  F2I.FTZ.U32.TRUNC.NTZ R3, R2 ;  /* 0x0000000200037305 */ /* 0x0000a4000021f000 */
[----:B0-----:R-:W-:Y:S02]  /*0570*/  HFMA2 R2, -RZ, RZ, 0, 0 ;  /* 0x00000000ff027431 */ /* 0x001fe400000001ff */
[----:B--2---:R-:W-:-:S04]  /*0580*/  IMAD.MOV R8, RZ, RZ, -R3 ;  /* 0x000000ffff087224 */ /* 0x004fc800078e0a03 */
[----:B------:R-:W-:Y:S01]  /*0590*/  IMAD R13, R8, R11, RZ ;  /* 0x0000000b080d7224 */ /* 0x000fe200078e02ff */
[----:B------:R-:W-:-:S03]  /*05a0*/  MOV R8, R12 ;  /* 0x0000000c00087202 */ /* 0x000fc60000000f00 */
[----:B------:R-:W-:-:S06]  /*05b0*/  IMAD.HI.U32 R3, R3, R13, R2 ;  /* 0x0000000d03037227 */ /* 0x000fcc00078e0002 */
[----:B------:R-:W-:-:S04]  /*05c0*/  IMAD.HI.U32 R3, R3, R8, RZ ;  /* 0x0000000803037227 */ /* 0x000fc800078e00ff */
[----:B------:R-:W-:-:S05]  /*05d0*/  IMAD R2, R3, R4, R8 ;  /* 0x0000000403027224 */ /* 0x000fca00078e0208 */
[----:B------:R-:W-:-:S13]  /*05e0*/  ISETP.GT.U32.AND P3, PT, R11, R2, PT ;  /* 0x000000020b00720c */ /* 0x000fda0003f64070 */
[-C--:B------:R-:W-:Y:S02]  /*05f0*/  @!P3 IADD3 R2, PT, PT, R2, -R11.reuse, RZ ;  /* 0x8000000b0202b210 */ /* 0x080fe40007ffe0ff */
[----:B------:R-:W-:Y:S02]  /*0600*/  @!P3 IADD3 R3, PT, PT, R3, 0x1, RZ ;  /* 0x000000010303b810 */ /* 0x000fe40007ffe0ff */
[----:B------:R-:W-:Y:S02]  /*0610*/  ISETP.GE.U32.AND P1, PT, R2, R11, PT ;  /* 0x0000000b0200720c */ /* 0x000fe40003f26070 */
[----:B------:R-:W-:Y:S02]  /*0620*/  LOP3.LUT R2, R10, UR40, RZ, 0x3c, !PT ;  /* 0x000000280a027c12 */ /* 0x000fe4000f8e3cff */
[----:B------:R-:W-:Y:S02]  /*0630*/  @!P2 LOP3.LUT R10, RZ, R10, RZ, 0x33, !PT ;  /* 0x0000000aff0aa212 */ /* 0x000fe400078e33ff */
[----:B------:R-:W-:-:S07]  /*0640*/  ISETP.GE.AND P4, PT, R2, RZ, PT ;  /* 0x000000ff0200720c */ /* 0x000fce0003f86270 */
[----:B------:R-:W-:-:S06]  /*0650*/  @P1 VIADD R3, R3, 0x1 ;  /* 0x0000000103031836 */ /* 0x000fcc0000000000 */
[----:B------:R-:W-:-:S04]  /*0660*/  @!P4 IADD3 R3, PT, PT, -R3, RZ, RZ ;  /* 0x000000ff0303c210 */ /* 0x000fc80007ffe1ff */
[----:B------:R-:W-:Y:S02]  /*0670*/  R2UR UR4, R3 ;  /* 0x00000000030472ca */ /* 0x000fe400000e0000 */
[----:B------:R-:W-:-:S13]  /*0680*/  @!P2 R2UR UR4, R10 ;  /* 0x000000000a04a2ca */ /* 0x000fda00000e0000 */
[----:B-1----:R-:W-:-:S04]  /*0690*/  UIMAD UR4, UR7, UR6, UR4 ;  /* 0x00000006070472a4 */ /* 0x002fc8000f8e0204 */
[----:B------:R-:W-:-:S04]  /*06a0*/  UIADD3 UR4, UPT, UPT, -UR4, URZ, URZ ;  /* 0x000000ff04047290 */ /* 0x000fc8000fffe1ff */
[----:B------:R-:W-:-:S12]  /*06b0*/  UIMAD UR38, UR5, UR4, 0x1 ;  /* 0x00000001052674a4 */ /* 0x000fd8000f8e0204 */
.L_x_334:
[----:B------:R-:W-:Y:S01]  /*06c0*/  BSSY.RECONVERGENT B6, `(.L_x_335) ;  /* 0x000003f000067945 */ /* 0x000fe20003800200 */
[----:B------:R-:W-:Y:S02]  /*06d0*/  LOP3.LUT R30, R32, 0x1f, RZ, 0xc0, !PT ;  /* 0x0000001f201e7812 */ /* 0x000fe400078ec0ff */
[----:B------:R-:W-:Y:S01]  /*06e0*/  MOV R2, R5 ;  /* 0x0000000500027202 */ /* 0x000fe20000000f00 */
[----:B------:R-:W-:Y:S06]  /*06f0*/  @P0 BRA `(.L_x_336) ;  /* 0x0000000000ec0947 */ /* 0x000fec0003800000 */
[----:B------:R-:W0:Y:S01]  /*0700*/  LDC R16, c[0x0][0x3f0] ;  /* 0x0000fc00ff107b82 */ /* 0x000e220000000800 */
[----:B------:R-:W1:Y:S01]  /*0710*/  S2R R15, SR_CgaCtaId ;  /* 0x00000000000f7919 */ /* 0x000e620000008800 */
[----:B------:R-:W2:Y:S01]  /*0720*/  LDCU UR4, c[0x0][0x3ec] ;  /* 0x00007d80ff0477ac */ /* 0x000ea20008000800 */
[----:B------:R-:W-:-:S04]  /*0730*/  MOV R10, 0x400 ;  /* 0x00000400000a7802 */ /* 0x000fc80000000f00 */
[----:B------:R-:W-:Y:S01]  /*0740*/  IADD3 R10, PT, PT, R10, 0x20, RZ ;  /* 0x000000200a0a7810 */ /* 0x000fe20007ffe0ff */
[----:B------:R-:W3:Y:S01]  /*0750*/  LDC R14, c[0x0][0x3f4] ;  /* 0x0000fd00ff0e7b82 */ /* 0x000ee20000000800 */
[----:B0-----:R-:W-:Y:S02]  /*0760*/  IABS R3, R16 ;  /* 0x0000001000037213 */ /* 0x001fe40000000000 */
[----:B------:R-:W-:Y:S02]  /*0770*/  ISETP.NE.AND P1, PT, R16, RZ, PT ;  /* 0x000000ff1000720c */ /* 0x000fe40003f25270 */
[----:B------:R-:W0:Y:S01]  /*0780*/  I2F.RP R8, R3 ;  /* 0x0000000300087306 */ /* 0x000e220000209400 */
[----:B---3--:R-:W-:Y:S02]  /*0790*/  ISETP.NE.AND P2, PT, R14, RZ, PT ;  /* 0x000000ff0e00720c */ /* 0x008fe40003f45270 */
[----:B-1----:R-:W-:Y:S02]  /*07a0*/  LEA R15, R15, R10, 0x18 ;  /* 0x0000000a0f0f7211 */ /* 0x002fe400078ec0ff */
[----:B------:R-:W-:-:S03]  /*07b0*/  IABS R10, R14 ;  /* 0x0000000e000a7213 */ /* 0x000fc60000000000 */
[----:B0-----:R-:W0:Y:S02]  /*07c0*/  MUFU.RCP R8, R8 ;  /* 0x0000000800087308 */ /* 0x001e240000001000 */
[----:B0-----:R-:W-:-:S06]  /*07d0*/  VIADD R4, R8, 0xffffffe ;  /* 0x0ffffffe08047836 */ /* 0x001fcc0000000000 */
[----:B------:R0:W1:Y:S02]  /*07e0*/  F2I.FTZ.U32.TRUNC.NTZ R5, R4 ;  /* 0x0000000400057305 */ /* 0x000064000021f000 */
[----:B0-----:R-:W-:Y:S01]  /*07f0*/  IMAD.MOV.U32 R4, RZ, RZ, RZ ;  /* 0x000000ffff047224 */ /* 0x001fe200078e00ff */
[----:B-1----:R-:W-:-:S05]  /*0800*/  IADD3 R12, PT, PT, RZ, -R5, RZ ;  /* 0x80000005ff0c7210 */ /* 0x002fca0007ffe0ff */
[----:B------:R-:W-:Y:S01]  /*0810*/  IMAD R11, R12, R3, RZ ;  /* 0x000000030c0b7224 */ /* 0x000fe200078e02ff */
[----:B--2---:R-:W-:-:S03]  /*0820*/  IADD3 R12, PT, PT, R7, -UR4, RZ ;  /* 0x80000004070c7c10 */ /* 0x004fc6000fffe0ff */
[----:B------:R-:W-:Y:S01]  /*0830*/  IMAD.HI.U32 R8, R5, R11, R4 ;  /* 0x0000000b05087227 */ /* 0x000fe200078e0004 */
[----:B------:R-:W-:-:S03]  /*0840*/  MOV R11, R31 ;  /* 0x0000001f000b7202 */ /* 0x000fc60000000f00 */
[----:B------:R-:W-:-:S07]  /*0850*/  IMAD.MOV.U32 R5, RZ, RZ, R10 ;  /* 0x000000ffff057224 */ /* 0x000fce00078e000a */
.L_x_338:
[----:B------:R-:W-:-:S04]  /*0860*/  SHF.L.U32 R17, R11, 0x5, RZ ;  /* 0x000000050b117819 */ /* 0x000fc800000006ff */
[----:B------:R-:W-:-:S05]  /*0870*/  IABS R13, R17 ;  /* 0x00000011000d7213 */ /* 0x000fca0000000000 */
[----:B------:R-:W-:-:S05]  /*0880*/  IMAD.HI.U32 R4, R0, R13, RZ ;  /* 0x0000000d00047227 */ /* 0x000fca00078e00ff */
[----:B------:R-:W-:-:S05]  /*0890*/  IADD3 R10, PT, PT, -R4, RZ, RZ ;  /* 0x000000ff040a7210 */ /* 0x000fca0007ffe1ff */
[----:B------:R-:W-:Y:S01]  /*08a0*/  IMAD R13, R5, R10, R13 ;  /* 0x0000000a050d7224 */ /* 0x000fe200078e020d */
[----:B------:R-:W-:-:S04]  /*08b0*/  LOP3.LUT R10, R17, R14, RZ, 0x3c, !PT ;  /* 0x0000000e110a7212 */ /* 0x000fc800078e3cff */
[----:B------:R-:W-:Y:S02]  /*08c0*/  ISETP.GT.U32.AND P3, PT, R2, R13, PT ;  /* 0x0000000d0200720c */ /* 0x000fe40003f64070 */
[----:B------:R-:W-:-:S11]  /*08d0*/  ISETP.GE.AND P4, PT, R10, RZ, PT ;  /* 0x000000ff0a00720c */ /* 0x000fd60003f86270 */
[----:B------:R-:W-:Y:S01]  /*08e0*/  @!P3 IMAD.IADD R13, R13, 0x1, -R5 ;  /* 0x000000010d0db824 */ /* 0x000fe200078e0a05 */
[----:B------:R-:W-:-:S04]  /*08f0*/  @!P3 IADD3 R4, PT, PT, R4, 0x1, RZ ;  /* 0x000000010404b810 */ /* 0x000fc80007ffe0ff */
[----:B------:R-:W-:-:S13]  /*0900*/  ISETP.GE.U32.AND P0, PT, R13, R2, PT ;  /* 0x000000020d00720c */ /* 0x000fda0003f06070 */
[----:B------:R-:W-:-:S05]  /*0910*/  @P0 IADD3 R4, PT, PT, R4, 0x1, RZ ;  /* 0x0000000104040810 */ /* 0x000fca0007ffe0ff */
[----:B------:R-:W-:-:S05]  /*0920*/  IMAD.MOV.U32 R13, RZ, RZ, R4 ;  /* 0x000000ffff0d7224 */ /* 0x000fca00078e0004 */
[----:B------:R-:W-:Y:S02]  /*0930*/  @!P4 IADD3 R13, PT, PT, -R13, RZ, RZ ;  /* 0x000000ff0d0dc210 */ /* 0x000fe40007ffe1ff */
[----:B------:R-:W-:-:S04]  /*0940*/  @!P2 LOP3.LUT R13, RZ, R14, RZ, 0x33, !PT ;  /* 0x0000000eff0da212 */ /* 0x000fc800078e33ff */
[----:B------:R-:W-:-:S04]  /*0950*/  IADD3 R18, PT, PT, R13, UR38, RZ ;  /* 0x000000260d127c10 */ /* 0x000fc8000fffe0ff */
[----:B------:R-:W-:Y:S02]  /*0960*/  IABS R10, R18 ;  /* 0x00000012000a7213 */ /* 0x000fe40000000000 */
[----:B------:R-:W-:-:S03]  /*0970*/  ISETP.GE.AND P3, PT, R18, RZ, PT ;  /* 0x000000ff1200720c */ /* 0x000fc60003f66270 */
[----:B------:R-:W-:-:S04]  /*0980*/  IMAD.HI.U32 R4, R8, R10, RZ ;  /* 0x0000000a08047227 */ /* 0x000fc800078e00ff */
[----:B------:R-:W-:-:S04]  /*0990*/  IMAD.MOV R4, RZ, RZ, -R4 ;  /* 0x000000ffff047224 */ /* 0x000fc800078e0a04 */
[----:B------:R-:W-:-:S05]  /*09a0*/  IMAD R4, R3, R4, R10 ;  /* 0x0000000403047224 */ /* 0x000fca00078e020a */
[----:B------:R-:W-:-:S13]  /*09b0*/  ISETP.GT.U32.AND P0, PT, R3, R4, PT ;  /* 0x000000040300720c */ /* 0x000fda0003f04070 */
[----:B------:R-:W-:-:S04]  /*09c0*/  @!P0 IADD3 R4, PT, PT, R4, -R3, RZ ;  /* 0x8000000304048210 */ /* 0x000fc80007ffe0ff */
[----:B------:R-:W-:-:S13]  /*09d0*/  ISETP.GT.U32.AND P0, PT, R3, R4, PT ;  /* 0x000000040300720c */ /* 0x000fda0003f04070 */
[----:B------:R-:W-:Y:S02]  /*09e0*/  @!P0 IADD3 R4, PT, PT, R4, -R3, RZ ;  /* 0x8000000304048210 */ /* 0x000fe40007ffe0ff */
[----:B------:R-:W-:-:S03]  /*09f0*/  ISETP.GT.AND P0, PT, R13, R12, PT ;  /* 0x0000000c0d00720c */ /* 0x000fc60003f04270 */
[----:B------:R-:W-:Y:S01]  /*0a00*/  @!P3 IMAD.MOV R4, RZ, RZ, -R4 ;  /* 0x000000ffff04b224 */ /* 0x000fe200078e0a04 */
[----:B------:R-:W-:-:S04]  /*0a10*/  @!P1 LOP3.LUT R4, RZ, R16, RZ, 0x33, !PT ;  /* 0x00000010ff049212 */ /* 0x000fc800078e33ff */
[----:B------:R-:W-:-:S13]  /*0a20*/  ISETP.EQ.OR P0, PT, R4, RZ, P0 ;  /* 0x000000ff0400720c */ /* 0x000fda0000702670 */
[----:B------:R-:W-:Y:S05]  /*0a30*/  @P0 BRA `(.L_x_337) ;  /* 0x0000003800b40947 */ /* 0x000fea0003800000 */
[----:B------:R-:W-:Y:S02]  /*0a40*/  IADD3 R4, PT, PT, R30, R17, RZ ;  /* 0x000000111e047210 */ /* 0x000fe40007ffe0ff */
[----:B------:R-:W-:Y:S02]  /*0a50*/  MOV R13, 0xff7fffff ;  /* 0xff7fffff000d7802 */ /* 0x000fe40000000f00 */
[----:B------:R-:W-:Y:S01]  /*0a60*/  IADD3 R11, PT, PT, R11, 0x4, RZ ;  /* 0x000000040b0b7810 */ /* 0x000fe20007ffe0ff */
[----:B------:R-:W-:-:S03]  /*0a70*/  IMAD R4, R4, 0x4, R15 ;  /* 0x0000000404047824 */ /* 0x000fc600078e020f */
[----:B------:R-:W-:Y:S02]  /*0a80*/  ISETP.GE.AND P0, PT, R11, R6, PT ;  /* 0x000000060b00720c */ /* 0x000fe40003f06270 */
[----:B------:R0:W-:Y:S11]  /*0a90*/  STS [R4], R13 ;  /* 0x0000000d04007388 */ /* 0x0001f60000000800 */
[----:B0-----:R-:W-:Y:S05]  /*0aa0*/  @!P0 BRA `(.L_x_338) ;  /* 0xfffffffc006c8947 */ /* 0x001fea000383ffff */
.L_x_336:
[----:B------:R-:W-:Y:S05]  /*0ab0*/  BSYNC.RECONVERGENT B6 ;  /* 0x0000000000067941 */ /* 0x000fea0003800200 */
.L_x_335:
        /* <DEDUP_REMOVED lines=12> */
.L_x_379:
        /* <DEDUP_REMOVED lines=18> */
[----:B0-----:R-:W-:Y:S01]  /*0ca0*/  FMNMX.FTZ R8, R12, R11, !PT ;  /* 0x0000000b0c087209 */ /* 0x001fe20007810000 */
[----:B------:R-:W-:-:S05]  /*0cb0*/  IMAD.MOV.U32 R11, RZ, RZ, RZ ;  /* 0x000000ffff0b7224 */ /* 0x000fca00078e00ff */
[----:B------:R-:W0:Y:S01]  /*0cc0*/  SHFL.IDX PT, R8, R8, RZ, 0x1f ;  /* 0x00001fff08087589 */ /* 0x000e2200000e0000 */
[----:B------:R-:W-:Y:S05]  /*0cd0*/  @P1 BRA `(.L_x_341) ;  /* 0x0000000c00801947 */ /* 0x000fea0003800000 */
[----:B------:R-:W-:Y:S01]  /*0ce0*/  LOP3.LUT R10, RZ, R32, RZ, 0x33, !PT ;  /* 0x00000020ff0a7212 */ /* 0x000fe200078e33ff */
[----:B------:R-:W-:Y:S01]  /*0cf0*/  BSSY.RECONVERGENT B1, `(.L_x_342) ;  /* 0x000001b000017945 */ /* 0x000fe20003800200 */
[----:B------:R-:W-:Y:S02]  /*0d00*/  HFMA2 R11, -RZ, RZ, 0, 0 ;  /* 0x00000000ff0b7431 */ /* 0x000fe400000001ff */
[----:B------:R-:W-:-:S04]  /*0d10*/  IADD3 R12, PT, PT, R9, R10, RZ ;  /* 0x0000000a090c7210 */ /* 0x000fc80007ffe0ff */
[C---:B------:R-:W-:Y:S02]  /*0d20*/  LOP3.LUT R10, R12.reuse, 0x180, RZ, 0xc0, !PT ;  /* 0x000001800c0a7812 */ /* 0x040fe400078ec0ff */
[----:B------:R-:W-:Y:S02]  /*0d30*/  ISETP.GE.U32.AND P0, PT, R12, 0x180, PT ;  /* 0x000001800c00780c */ /* 0x000fe40003f06070 */
[----:B------:R-:W-:Y:S01]  /*0d40*/  ISETP.NE.AND P4, PT, R10, 0x180, PT ;  /* 0x000001800a00780c */ /* 0x000fe20003f85270 */
[----:B------:R-:W-:-:S12]  /*0d50*/  IMAD.MOV.U32 R10, RZ, RZ, R32 ;  /* 0x000000ffff0a7224 */ /* 0x000fd800078e0020 */
[----:B------:R-:W-:Y:S05]  /*0d60*/  @!P4 BRA `(.L_x_343) ;  /* 0x00000000004cc947 */ /* 0x000fea0003800000 */
[----:B------:R-:W-:Y:S02]  /*0d70*/  IADD3 R10, PT, PT, R0, 0x20, RZ ;  /* 0x00000020000a7810 */ /* 0x000fe40007ffe0ff */
[----:B------:R-:W-:Y:S02]  /*0d80*/  LEA.HI R12, R12, 0x1, RZ, 0x19 ;  /* 0x000000010c0c7811 */ /* 0x000fe400078fc8ff */
[----:B------:R-:W-:Y:S01]  /*0d90*/  LEA R13, R3, R10, 0x18 ;  /* 0x0000000a030d7211 */ /* 0x000fe200078ec0ff */
[----:B------:R-:W-:Y:S01]  /*0da0*/  IMAD.MOV.U32 R10, RZ, RZ, R32 ;  /* 0x000000ffff0a7224 */ /* 0x000fe200078e0020 */
[----:B------:R-:W-:Y:S02]  /*0db0*/  LOP3.LUT R12, R12, 0x3, RZ, 0xc0, !PT ;  /* 0x000000030c0c7812 */ /* 0x000fe400078ec0ff */
[----:B------:R-:W-:Y:S02]  /*0dc0*/  MOV R11, RZ ;  /* 0x000000ff000b7202 */ /* 0x000fe40000000f00 */
[----:B------:R-:W-:-:S02]  /*0dd0*/  LEA R13, R32, R13, 0x2 ;  /* 0x0000000d200d7211 */ /* 0x000fc400078e10ff */
[----:B------:R-:W-:-:S07]  /*0de0*/  IADD3 R12, PT, PT, -R12, RZ, RZ ;  /* 0x000000ff0c0c7210 */ /* 0x000fce0007ffe1ff */
.L_x_344:
[----:B------:R-:W0:Y:S01]  /*0df0*/  LDS R15, [R13] ;  /* 0x000000000d0f7984 */ /* 0x000e220000000800 */
[----:B------:R-:W-:Y:S01]  /*0e00*/  VIADD R12, R12, 0x1 ;  /* 0x000000010c0c7836 */ /* 0x000fe20000000000 */
[----:B------:R-:W-:-:S04]  /*0e10*/  IADD3 R10, PT, PT, R10, 0x80, RZ ;  /* 0x000000800a0a7810 */ /* 0x000fc80007ffe0ff */
        /* <DEDUP_REMOVED lines=8> */
.L_x_343:
[----:B------:R-:W-:Y:S05]  /*0ea0*/  BSYNC.RECONVERGENT B1 ;  /* 0x0000000000017941 */ /* 0x000fea0003800200 */
.L_x_342:
[----:B------:R-:W-:Y:S05]  /*0eb0*/  @!P0 BRA `(.L_x_341) ;  /* 0x0000000c00088947 */ /* 0x000fea0003800000 */
[----:B------:R-:W-:Y:S01]  /*0ec0*/  IMAD.IADD R13, R9, 0x1, -R10 ;  /* 0x00000001090d7824 */ /* 0x000fe200078e0a0a */
[----:B------:R-:W-:Y:S01]  /*0ed0*/  IADD3 R12, PT, PT, R0, 0x20, RZ ;  /* 0x00000020000c7810 */ /* 0x000fe20007ffe0ff */
[----:B------:R-:W-:Y:S01]  /*0ee0*/  BSSY.RECONVERGENT B1, `(.L_x_345) ;  /* 0x000006d000017945 */ /* 0x000fe20003800200 */
[----:B------:R-:W-:Y:S02]  /*0ef0*/  PLOP3.LUT P0, PT, PT, PT, PT, 0x80, 0x8 ;  /* 0x000000000008781c */ /* 0x000fe40003f0f070 */
[----:B------:R-:W-:Y:S02]  /*0f00*/  ISETP.GT.AND P4, PT, R13, 0x600, PT ;  /* 0x000006000d00780c */ /* 0x000fe40003f84270 */
[----:B------:R-:W-:-:S04]  /*0f10*/  LEA R13, R3, R12, 0x18 ;  /* 0x0000000c030d7211 */ /* 0x000fc800078ec0ff */
[----:B------:R-:W-:-:S05]  /*0f20*/  LEA R12, R10, R13, 0x2 ;  /* 0x0000000d0a0c7211 */ /* 0x000fca00078e10ff */
[----:B------:R-:W-:Y:S02]  /*0f30*/  VIADD R12, R12, 0x400 ;  /* 0x000004000c0c7836 */ /* 0x000fe40000000000 */
[----:B------:R-:W-:Y:S05]  /*0f40*/  @!P4 BRA `(.L_x_346) ;  /* 0x000000040098c947 */ /* 0x000fea0003800000 */
[----:B------:R-:W-:Y:S02]  /*0f50*/  PLOP3.LUT P0, PT, PT, PT, PT, 0x8, 0x80 ;  /* 0x000000000080781c */ /* 0x000fe40003f0e170 */
[----:B------:R-:W-:-:S11]  /*0f60*/  IADD3 R13, PT, PT, R9, -0x600, RZ ;  /* 0xfffffa00090d7810 */ /* 0x000fd60007ffe0ff */
.L_x_347:
        /* <DEDUP_REMOVED lines=8> */
[----:B------:R-:W-:Y:S04]  /*0ff0*/  LDS R27, [R12+0xc00] ;  /* 0x000c00000c1b7984 */ /* 0x000fe80000000800 */
[----:B------:R-:W5:Y:S04]  /*1000*/  LDS R25, [R12+0x800] ;  /* 0x000800000c197984 */ /* 0x000f680000000800 */
[----:B------:R-:W-:Y:S04]  /*1010*/  LDS R29, [R12+0xe00] ;  /* 0x000e00000c1d7984 */ /* 0x000fe80000000800 */
[----:B------:R-:W5:Y:S01]  /*1020*/  LDS R21, [R12+0xa00] ;  /* 0x000a00000c157984 */ /* 0x000f620000000800 */
[----:B0-----:R-:W-:-:S03]  /*1030*/  FADD.FTZ R15, -R8, R15 ;  /* 0x0000000f080f7221 */ /* 0x001fc60000010100 */
[----:B------:R-:W0:Y:S01]  /*1040*/  LDS R33, [R12+0x1000] ;  /* 0x001000000c217984 */ /* 0x000e220000000800 */
[----:B------:R-:W-:Y:S01]  /*1050*/  FMUL.FTZ R14, R15, 1.4426950216293334961 ;  /* 0x3fb8aa3b0f0e7820 */ /* 0x000fe20000410000 */
[C---:B-1----:R-:W-:Y:S02]  /*1060*/  FADD.FTZ R17, -R8.reuse, R17 ;  /* 0x0000001108117221 */ /* 0x042fe40000010100 */
[----:B------:R-:W1:Y:S01]  /*1070*/  LDS R43, [R12+0x1600] ;  /* 0x001600000c2b7984 */ /* 0x000e620000000800 */
[C---:B--2---:R-:W-:Y:S01]  /*1080*/  FADD.FTZ R16, -R8.reuse, R35 ;  /* 0x0000002308107221 */ /* 0x044fe20000010100 */
[----:B------:R-:W-:Y:S02]  /*1090*/  FMUL.FTZ R15, R17, 1.4426950216293334961 ;  /* 0x3fb8aa3b110f7820 */ /* 0x000fe40000410000 */
[----:B------:R-:W2:Y:S01]  /*10a0*/  LDS R35, [R12+0x1200] ;  /* 0x001200000c237984 */ /* 0x000ea20000000800 */
[----:B------:R-:W5:Y:S01]  /*10b0*/  MUFU.EX2 R14, R14 ;  /* 0x0000000e000e7308 */ /* 0x000f620000000800 */
[----:B---3--:R-:W-:Y:S01]  /*10c0*/  FADD.FTZ R19, -R8, R19 ;  /* 0x0000001308137221 */ /* 0x008fe20000010100 */
[----:B------:R-:W-:Y:S01]  /*10d0*/  FMUL.FTZ R16, R16, 1.4426950216293334961 ;  /* 0x3fb8aa3b10107820 */ /* 0x000fe20000410000 */
[----:B------:R-:W-:Y:S01]  /*10e0*/  LDS R39, [R12+0x1800] ;  /* 0x001800000c277984 */ /* 0x000fe20000000800 */
[----:B----4-:R-:W-:Y:S01]  /*10f0*/  FADD.FTZ R18, -R8, R37 ;  /* 0x0000002508127221 */ /* 0x010fe20000010100 */
[----:B------:R-:W-:-:S02]  /*1100*/  FMUL.FTZ R17, R19, 1.4426950216293334961 ;  /* 0x3fb8aa3b13117820 */ /* 0x000fc40000410000 */
[----:B------:R-:W3:Y:S01]  /*1110*/  LDS R37, [R12+0x1400] ;  /* 0x001400000c257984 */ /* 0x000ee20000000800 */
[----:B------:R-:W4:Y:S01]  /*1120*/  MUFU.EX2 R15, R15 ;  /* 0x0000000f000f7308 */ /* 0x000f220000000800 */
[----:B-----5:R-:W-:Y:S01]  /*1130*/  FADD.FTZ R23, -R8, R23 ;  /* 0x0000001708177221 */ /* 0x020fe20000010100 */
[----:B------:R-:W-:Y:S01]  /*1140*/  FMUL.FTZ R18, R18, 1.4426950216293334961 ;  /* 0x3fb8aa3b12127820 */ /* 0x000fe20000410000 */
[----:B------:R-:W5:Y:S02]  /*1150*/  LDS R41, [R12+0x1a00] ;  /* 0x001a00000c297984 */ /* 0x000f640000000800 */
[----:B------:R-:W-:-:S03]  /*1160*/  FMUL.FTZ R19, R23, 1.4426950216293334961 ;  /* 0x3fb8aa3b17137820 */ /* 0x000fc60000410000 */
[----:B------:R4:W0:Y:S01]  /*1170*/  MUFU.EX2 R23, R16 ;  /* 0x0000001000177308 */ /* 0x0008220000000800 */
[----:B------:R-:W-:Y:S01]  /*1180*/  FADD.FTZ R20, -R8, R25 ;  /* 0x0000001908147221 */ /* 0x000fe20000010100 */
[----:B------:R-:W-:Y:S03]  /*1190*/  STS [R12+-0x400], R14 ;  /* 0xfffc000e0c007388 */ /* 0x000fe60000000800 */
[----:B------:R-:W-:-:S03]  /*11a0*/  FMUL.FTZ R20, R20, 1.4426950216293334961 ;  /* 0x3fb8aa3b14147820 */ /* 0x000fc60000410000 */
[----:B------:R-:W2:Y:S01]  /*11b0*/  MUFU.EX2 R17, R17 ;  /* 0x0000001100117308 */ /* 0x000ea20000000800 */
[C---:B----4-:R-:W-:Y:S01]  /*11c0*/  FADD.FTZ R16, -R8.reuse, R27 ;  /* 0x0000001b08107221 */ /* 0x050fe20000010100 */
[----:B------:R-:W-:Y:S01]  /*11d0*/  FADD.FTZ R22, -R8, R21 ;  /* 0x0000001508167221 */ /* 0x000fe20000010100 */
[----:B------:R-:W-:Y:S02]  /*11e0*/  STS [R12+-0x200], R15 ;  /* 0xfffe000f0c007388 */ /* 0x000fe40000000800 */
[----:B------:R-:W-:Y:S01]  /*11f0*/  FMUL.FTZ R16, R16, 1.4426950216293334961 ;  /* 0x3fb8aa3b10107820 */ /* 0x000fe20000410000 */
[----:B------:R-:W-:Y:S01]  /*1200*/  FMUL.FTZ R22, R22, 1.4426950216293334961 ;  /* 0x3fb8aa3b16167820 */ /* 0x000fe20000410000 */
[----:B0-----:R-:W-:Y:S01]  /*1210*/  FADD.FTZ R24, -R8, R33 ;  /* 0x0000002108187221 */ /* 0x001fe20000010100 */
[----:B------:R-:W0:Y:S01]  /*1220*/  MUFU.EX2 R19, R19 ;  /* 0x0000001300137308 */ /* 0x000e220000000800 */
[----:B------:R-:W-:Y:S02]  /*1230*/  STS [R12+0x400], R23 ;  /* 0x000400170c007388 */ /* 0x000fe40000000800 */
[----:B------:R-:W-:Y:S01]  /*1240*/  FMUL.FTZ R24, R24, 1.4426950216293334961 ;  /* 0x3fb8aa3b18187820 */ /* 0x000fe20000410000 */
[----:B-1----:R-:W-:-:S04]  /*1250*/  FADD.FTZ R43, -R8, R43 ;  /* 0x0000002b082b7221 */ /* 0x002fc80000010100 */
[----:B------:R1:W4:Y:S01]  /*1260*/  MUFU.EX2 R25, R18 ;  /* 0x0000001200197308 */ /* 0x0003220000000800 */
[----:B------:R-:W-:Y:S01]  /*1270*/  FMUL.FTZ R43, R43, 1.4426950216293334961 ;  /* 0x3fb8aa3b2b2b7820 */ /* 0x000fe20000410000 */
[----:B--2---:R-:W-:Y:S06]  /*1280*/  STS [R12], R17 ;  /* 0x000000110c007388 */ /* 0x004fec0000000800 */
[----:B------:R2:W3:Y:S01]  /*1290*/  MUFU.EX2 R21, R20 ;  /* 0x0000001400157308 */ /* 0x0004e20000000800 */
[----:B-1----:R-:W-:Y:S01]  /*12a0*/  FADD.FTZ R18, -R8, R29 ;  /* 0x0000001d08127221 */ /* 0x002fe20000010100 */
[----:B0-----:R-:W-:Y:S03]  /*12b0*/  STS [R12+0x200], R19 ;  /* 0x000200130c007388 */ /* 0x001fe60000000800 */
[----:B------:R-:W-:-:S03]  /*12c0*/  FMUL.FTZ R18, R18, 1.4426950216293334961 ;  /* 0x3fb8aa3b12127820 */ /* 0x000fc60000410000 */
[----:B------:R0:W1:Y:S01]  /*12d0*/  MUFU.EX2 R29, R16 ;  /* 0x00000010001d7308 */ /* 0x0000620000000800 */
[----:B--2---:R-:W-:Y:S01]  /*12e0*/  FADD.FTZ R20, -R8, R35 ;  /* 0x0000002308147221 */ /* 0x004fe20000010100 */
[----:B----4-:R-:W-:Y:S03]  /*12f0*/  STS [R12+0x600], R25 ;  /* 0x000600190c007388 */ /* 0x010fe60000000800 */
[----:B------:R-:W-:-:S03]  /*1300*/  FMUL.FTZ R20, R20, 1.4426950216293334961 ;  /* 0x3fb8aa3b14147820 */ /* 0x000fc60000410000 */
[----:B------:R2:W4:Y:S01]  /*1310*/  MUFU.EX2 R27, R22 ;  /* 0x00000016001b7308 */ /* 0x0005220000000800 */
[----:B0-----:R-:W-:Y:S01]  /*1320*/  FADD.FTZ R16, R14, R11 ;  /* 0x0000000b0e107221 */ /* 0x001fe20000010000 */
[----:B---3--:R-:W-:Y:S03]  /*1330*/  STS [R12+0x800], R21 ;  /* 0x000800150c007388 */ /* 0x008fe60000000800 */
[----:B------:R-:W-:-:S03]  /*1340*/  FADD.FTZ R16, R16, R15 ;  /* 0x0000000f10107221 */ /* 0x000fc60000010000 */
[----:B------:R0:W3:Y:S01]  /*1350*/  MUFU.EX2 R33, R18 ;  /* 0x0000001200217308 */ /* 0x0000e20000000800 */
[----:B------:R-:W-:Y:S01]  /*1360*/  FADD.FTZ R16, R16, R17 ;  /* 0x0000001110107221 */ /* 0x000fe20000010000 */
[----:B--2---:R-:W-:Y:S01]  /*1370*/  FADD.FTZ R22, -R8, R37 ;  /* 0x0000002508167221 */ /* 0x004fe20000010100 */
[----:B-1----:R-:W-:Y:S02]  /*1380*/  STS [R12+0xc00], R29 ;  /* 0x000c001d0c007388 */ /* 0x002fe40000000800 */
[----:B------:R-:W-:Y:S01]  /*1390*/  FADD.FTZ R16, R16, R19 ;  /* 0x0000001310107221 */ /* 0x000fe20000010000 */
[----:B------:R-:W-:Y:S02]  /*13a0*/  FMUL.FTZ R22, R22, 1.4426950216293334961 ;  /* 0x3fb8aa3b16167820 */ /* 0x000fe40000410000 */
[----:B------:R-:W1:Y:S01]  /*13b0*/  MUFU.EX2 R35, R24 ;  /* 0x0000001800237308 */ /* 0x000e620000000800 */
[----:B------:R-:W-:Y:S01]  /*13c0*/  FADD.FTZ R16, R16, R23 ;  /* 0x0000001710107221 */ /* 0x000fe20000010000 */
[----:B0-----:R-:W-:Y:S01]  /*13d0*/  FADD.FTZ R18, -R8, R39 ;  /* 0x0000002708127221 */ /* 0x001fe20000010100 */
[----:B----4-:R-:W-:Y:S02]  /*13e0*/  STS [R12+0xa00], R27 ;  /* 0x000a001b0c007388 */ /* 0x010fe40000000800 */
[----:B------:R-:W-:Y:S01]  /*13f0*/  FADD.FTZ R16, R16, R25 ;  /* 0x0000001910107221 */ /* 0x000fe20000010000 */
[----:B------:R-:W-:-:S02]  /*1400*/  FMUL.FTZ R18, R18, 1.4426950216293334961 ;  /* 0x3fb8aa3b12127820 */ /* 0x000fc40000410000 */
[----:B------:R5:W0:Y:S01]  /*1410*/  MUFU.EX2 R37, R20 ;  /* 0x0000001400257308 */ /* 0x000a220000000800 */
[----:B------:R-:W-:Y:S01]  /*1420*/  FADD.FTZ R16, R16, R21 ;  /* 0x0000001510107221 */ /* 0x000fe20000010000 */
[----:B---3--:R-:W-:Y:S03]  /*1430*/  STS [R12+0xe00], R33 ;  /* 0x000e00210c007388 */ /* 0x008fe60000000800 */
[----:B------:R-:W-:-:S03]  /*1440*/  FADD.FTZ R16, R16, R27 ;  /* 0x0000001b10107221 */ /* 0x000fc60000010000 */
[----:B------:R-:W2:Y:S01]  /*1450*/  MUFU.EX2 R11, R22 ;  /* 0x00000016000b7308 */ /* 0x000ea20000000800 */
[----:B------:R-:W-:Y:S01]  /*1460*/  FADD.FTZ R16, R16, R29 ;  /* 0x0000001d10107221 */ /* 0x000fe20000010000 */
[----:B-----5:R-:W-:Y:S01]  /*1470*/  FADD.FTZ R20, -R8, R41 ;  /* 0x0000002908147221 */ /* 0x020fe20000010100 */
[----:B-1----:R-:W-:Y:S02]  /*1480*/  STS [R12+0x1000], R35 ;  /* 0x001000230c007388 */ /* 0x002fe40000000800 */
[----:B------:R-:W-:Y:S01]  /*1490*/  FADD.FTZ R16, R16, R33 ;  /* 0x0000002110107221 */ /* 0x000fe20000010000 */
[----:B------:R-:W-:Y:S02]  /*14a0*/  FMUL.FTZ R20, R20, 1.4426950216293334961 ;  /* 0x3fb8aa3b14147820 */ /* 0x000fe40000410000 */
[----:B------:R-:W1:Y:S01]  /*14b0*/  MUFU.EX2 R39, R43 ;  /* 0x0000002b00277308 */ /* 0x000e620000000800 */
[----:B------:R-:W-:Y:S01]  /*14c0*/  FADD.FTZ R16, R16, R35 ;  /* 0x0000002310107221 */ /* 0x000fe20000010000 */
[----:B0-----:R-:W-:Y:S03]  /*14d0*/  STS [R12+0x1200], R37 ;  /* 0x001200250c007388 */ /* 0x001fe60000000800 */
[----:B------:R-:W-:-:S03]  /*14e0*/  FADD.FTZ R16, R16, R37 ;  /* 0x0000002510107221 */ /* 0x000fc60000010000 */
[----:B------:R-:W0:Y:S01]  /*14f0*/  MUFU.EX2 R41, R18 ;  /* 0x0000001200297308 */ /* 0x000e220000000800 */
[----:B--2---:R-:W-:Y:S01]  /*1500*/  FADD.FTZ R16, R16, R11 ;  /* 0x0000000b10107221 */ /* 0x004fe20000010000 */
[----:B------:R2:W-:Y:S06]  /*1510*/  STS [R12+0x1400], R11 ;  /* 0x0014000b0c007388 */ /* 0x0005ec0000000800 */
[----:B------:R-:W3:Y:S01]  /*1520*/  MUFU.EX2 R43, R20 ;  /* 0x00000014002b7308 */ /* 0x000ee20000000800 */
[----:B-1----:R-:W-:Y:S01]  /*1530*/  FADD.FTZ R16, R16, R39 ;  /* 0x0000002710107221 */ /* 0x002fe20000010000 */
[----:B------:R-:W-:Y:S03]  /*1540*/  STS [R12+0x1600], R39 ;  /* 0x001600270c007388 */ /* 0x000fe60000000800 */
[----:B0-----:R-:W-:Y:S01]  /*1550*/  FADD.FTZ R16, R16, R41 ;  /* 0x0000002910107221 */ /* 0x001fe20000010000 */
[----:B------:R-:W-:Y:S04]  /*1560*/  STS [R12+0x1800], R41 ;  /* 0x001800290c007388 */ /* 0x000fe80000000800 */
[----:B---3--:R0:W-:Y:S01]  /*1570*/  STS [R12+0x1a00], R43 ;  /* 0x001a002b0c007388 */ /* 0x0081e20000000800 */
[----:B--2---:R-:W-:Y:S01]  /*1580*/  FADD.FTZ R11, R16, R43 ;  /* 0x0000002b100b7221 */ /* 0x004fe20000010000 */
[----:B0-----:R-:W-:Y:S01]  /*1590*/  VIADD R12, R12, 0x2000 ;  /* 0x000020000c0c7836 */ /* 0x001fe20000000000 */
[----:B------:R-:W-:Y:S06]  /*15a0*/  @!P4 BRA `(.L_x_347) ;  /* 0xfffffff80070c947 */ /* 0x000fec000383ffff */
.L_x_346:
[----:B------:R-:W-:Y:S05]  /*15b0*/  BSYNC.RECONVERGENT B1 ;  /* 0x0000000000017941 */ /* 0x000fea0003800200 */
.L_x_345:
        /* <DEDUP_REMOVED lines=55> */
.L_x_349:
[----:B------:R-:W-:Y:S05]  /*1930*/  BSYNC.RECONVERGENT B1 ;  /* 0x0000000000017941 */ /* 0x000fea0003800200 */
.L_x_348:
        /* <DEDUP_REMOVED lines=26> */
.L_x_341:
[----:B------:R-:W-:Y:S05]  /*1ae0*/  BSYNC.RECONVERGENT B0 ;  /* 0x0000000000007941 */ /* 0x000fea0003800200 */
.L_x_340:
[----:B0-----:R-:W0:Y:S01]  /*1af0*/  SHFL.BFLY PT, R8, R11, 0x10, 0x1f ;  /* 0x0e001f000b087f89 */ /* 0x001e2200000e0000 */
[----:B------:R-:W-:Y:S01]  /*1b00*/  BSSY.RECONVERGENT B0, `(.L_x_350) ;  /* 0x000009d000007945 */ /* 0x000fe20003800200 */
[----:B0-----:R-:W-:-:S05]  /*1b10*/  FADD.FTZ R8, R8, R11 ;  /* 0x0000000b08087221 */ /* 0x001fca0000010000 */
[----:B---3--:R-:W0:Y:S02]  /*1b20*/  SHFL.BFLY PT, R13, R8, 0x8, 0x1f ;  /* 0x0d001f00080d7f89 */ /* 0x008e2400000e0000 */
        /* <DEDUP_REMOVED lines=26> */
[----:B------:R-:W-:Y:S01]  /*1cd0*/  LEA.HI R8, R8, 0x1, RZ, 0x19 ;  /* 0x0000000108087811 */ /* 0x000fe200078fc8ff */
[----:B------:R-:W-:-:S03]  /*1ce0*/  VIADD R10, R0, 0x20 ;  /* 0x00000020000a7836 */ /* 0x000fc60000000000 */
[C---:B------:R-:W-:Y:S02]  /*1cf0*/  SHF.L.U32 R4, R8.reuse, 0x7, RZ ;  /* 0x0000000708047819 */ /* 0x040fe400000006ff */
[----:B------:R-:W-:Y:S02]  /*1d00*/  LOP3.LUT R8, R8, 0x3, RZ, 0xc0, !PT ;  /* 0x0000000308087812 */ /* 0x000fe400078ec0ff */
[----:B------:R-:W-:Y:S02]  /*1d10*/  LEA R13, R3, R10, 0x18 ;  /* 0x0000000a030d7211 */ /* 0x000fe400078ec0ff */
[----:B------:R-:W-:Y:S02]  /*1d20*/  LOP3.LUT R11, R4, 0x180, RZ, 0xc0, !PT ;  /* 0x00000180040b7812 */ /* 0x000fe400078ec0ff */
[----:B------:R-:W-:Y:S01]  /*1d30*/  IADD3 R10, PT, PT, -R8, RZ, RZ ;  /* 0x000000ff080a7210 */ /* 0x000fe20007ffe1ff */
[----:B------:R-:W-:Y:S01]  /*1d40*/  IMAD R8, R32, 0x4, R13 ;  /* 0x0000000420087824 */ /* 0x000fe200078e020d */
[----:B------:R-:W-:-:S07]  /*1d50*/  IADD3 R4, PT, PT, R11, R32, RZ ;  /* 0x000000200b047210 */ /* 0x000fce0007ffe0ff */
.L_x_354:
[----:B------:R-:W0:Y:S01]  /*1d60*/  LDS R11, [R8] ;  /* 0x00000000080b7984 */ /* 0x000e220000000800 */
[----:B------:R-:W-:-:S04]  /*1d70*/  IADD3 R10, PT, PT, R10, 0x1, RZ ;  /* 0x000000010a0a7810 */ /* 0x000fc80007ffe0ff */
[----:B------:R-:W-:Y:S01]  /*1d80*/  ISETP.NE.AND P0, PT, R10, RZ, PT ;  /* 0x000000ff0a00720c */ /* 0x000fe20003f05270 */
[----:B0-----:R-:W-:-:S05]  /*1d90*/  FMUL.FTZ R11, R11, R2 ;  /* 0x000000020b0b7220 */ /* 0x001fca0000410000 */
[----:B------:R0:W-:Y:S02]  /*1da0*/  STS [R8], R11 ;  /* 0x0000000b08007388 */ /* 0x0001e40000000800 */
[----:B0-----:R-:W-:-:S05]  /*1db0*/  VIADD R8, R8, 0x200 ;  /* 0x0000020008087836 */ /* 0x001fca0000000000 */
[----:B------:R-:W-:Y:S05]  /*1dc0*/  @P0 BRA `(.L_x_354) ;  /* 0xfffffffc00e40947 */ /* 0x000fea000383ffff */
.L_x_353:
[----:B------:R-:W-:Y:S05]  /*1dd0*/  BSYNC.RECONVERGENT B1 ;  /* 0x0000000000017941 */ /* 0x000fea0003800200 */
.L_x_352:
        /* <DEDUP_REMOVED lines=12> */
.L_x_357:
        /* <DEDUP_REMOVED lines=52> */
.L_x_356:
[----:B------:R-:W-:Y:S05]  /*21e0*/  BSYNC.RECONVERGENT B1 ;  /* 0x0000000000017941 */ /* 0x000fea0003800200 */
.L_x_355:
        /* <DEDUP_REMOVED lines=31> */
.L_x_359:
[----:B------:R-:W-:Y:S05]  /*23e0*/  BSYNC.RECONVERGENT B1 ;  /* 0x0000000000017941 */ /* 0x000fea0003800200 */
.L_x_358:
        /* <DEDUP_REMOVED lines=14> */
.L_x_351:
[----:B------:R-:W-:Y:S05]  /*24d0*/  BSYNC.RECONVERGENT B0 ;  /* 0x0000000000007941 */ /* 0x000fea0003800200 */
.L_x_350:
[----:B------:R-:W-:Y:S01]  /*24e0*/  BAR.SYNC.DEFER_BLOCKING 0x0 ;  /* 0x0000000000007b1d */ /* 0x000fe20000010000 */
[----:B------:R-:W-:-:S05]  /*24f0*/  ISETP.GE.AND P0, PT, R31, R6, PT ;  /* 0x000000061f00720c */ /* 0x000fca0003f06270 */
[----:B------:R-:W-:Y:S08]  /*2500*/  BSSY.RECONVERGENT B6, `(.L_x_360) ;  /* 0x000004c000067945 */ /* 0x000ff00003800200 */
[----:B------:R-:W-:Y:S05]  /*2510*/  @P0 BRA `(.L_x_361) ;  /* 0x0000000400280947 */ /* 0x000fea0003800000 */
[----:B------:R-:W1:Y:S01]  /*2520*/  LDC R15, c[0x0][0x3f0] ;  /* 0x0000fc00ff0f7b82 */ /* 0x000e620000000800 */
[----:B------:R-:W2:Y:S01]  /*2530*/  I2F.RP R4, R5 ;  /* 0x0000000500047306 */ /* 0x000ea20000209400 */
[----:B------:R-:W3:Y:S06]  /*2540*/  LDCU UR4, c[0x0][0x3ec] ;  /* 0x00007d80ff0477ac */ /* 0x000eec0008000800 */
[----:B------:R-:W4:Y:S01]  /*2550*/  LDC R10, c[0x0][0x3f4] ;  /* 0x0000fd00ff0a7b82 */ /* 0x000f220000000800 */
[----:B--2---:R-:W0:Y:S01]  /*2560*/  MUFU.RCP R4, R4 ;  /* 0x0000000400047308 */ /* 0x004e220000001000 */
[----:B-1----:R-:W-:-:S02]  /*2570*/  IABS R0, R15 ;  /* 0x0000000f00007213 */ /* 0x002fc40000000000 */
[----:B------:R-:W-:-:S05]  /*2580*/  ISETP.NE.AND P1, PT, R15, RZ, PT ;  /* 0x000000ff0f00720c */ /* 0x000fca0003f25270 */
[----:B------:R-:W1:Y:S01]  /*2590*/  I2F.RP R12, R0 ;  /* 0x00000000000c7306 */ /* 0x000e620000209400 */
[----:B----4-:R-:W-:Y:S02]  /*25a0*/  ISETP.NE.AND P2, PT, R10, RZ, PT ;  /* 0x000000ff0a00720c */ /* 0x010fe40003f45270 */
[----:B0-----:R-:W-:-:S05]  /*25b0*/  IADD3 R2, PT, PT, R4, 0xffffffe, RZ ;  /* 0x0ffffffe04027810 */ /* 0x001fca0007ffe0ff */
[----:B------:R0:W2:Y:S08]  /*25c0*/  F2I.FTZ.U32.TRUNC.NTZ R3, R2 ;  /* 0x0000000200037305 */ /* 0x0000b0000021f000 */
[----:B-1----:R-:W1:Y:S01]  /*25d0*/  MUFU.RCP R12, R12 ;  /* 0x0000000c000c7308 */ /* 0x002e620000001000 */
[----:B0-----:R-:W-:Y:S01]  /*25e0*/  IMAD.MOV.U32 R2, RZ, RZ, RZ ;  /* 0x000000ffff027224 */ /* 0x001fe200078e00ff */
[----:B--2---:R-:W-:-:S05]  /*25f0*/  IADD3 R14, PT, PT, RZ, -R3, RZ ;  /* 0x80000003ff0e7210 */ /* 0x004fca0007ffe0ff */
[----:B------:R-:W-:-:S04]  /*2600*/  IMAD R11, R14, R5, RZ ;  /* 0x000000050e0b7224 */ /* 0x000fc800078e02ff */
[----:B------:R-:W-:Y:S01]  /*2610*/  IMAD.HI.U32 R11, R3, R11, R2 ;  /* 0x0000000b030b7227 */ /* 0x000fe200078e0002 */
[----:B------:R-:W-:-:S03]  /*2620*/  MOV R2, R31 ;  /* 0x0000001f00027202 */ /* 0x000fc60000000f00 */
[----:B-1----:R-:W-:-:S04]  /*2630*/  VIADD R8, R12, 0xffffffe ;  /* 0x0ffffffe0c087836 */ /* 0x002fc80000000000 */
[----:B------:R0:W1:Y:S02]  /*2640*/  F2I.FTZ.U32.TRUNC.NTZ R9, R8 ;  /* 0x0000000800097305 */ /* 0x000064000021f000 */
[----:B0-----:R-:W-:Y:S01]  /*2650*/  HFMA2 R8, -RZ, RZ, 0, 0 ;  /* 0x00000000ff087431 */ /* 0x001fe200000001ff */
[----:B-1----:R-:W-:-:S05]  /*2660*/  IADD3 R13, PT, PT, RZ, -R9, RZ ;  /* 0x80000009ff0d7210 */ /* 0x002fca0007ffe0ff */
[----:B------:R-:W-:Y:S01]  /*2670*/  IMAD R3, R13, R0, RZ ;  /* 0x000000000d037224 */ /* 0x000fe200078e02ff */
[----:B------:R-:W-:-:S03]  /*2680*/  IABS R13, R10 ;  /* 0x0000000a000d7213 */ /* 0x000fc60000000000 */
[----:B------:R-:W-:-:S04]  /*2690*/  IMAD.HI.U32 R12, R9, R3, R8 ;  /* 0x00000003090c7227 */ /* 0x000fc800078e0008 */
[----:B---3--:R-:W-:-:S07]  /*26a0*/  VIADD R9, R7, -UR4 ;  /* 0x8000000407097c36 */ /* 0x008fce0008000000 */
.L_x_363:
[----:B------:R-:W-:-:S04]  /*26b0*/  SHF.L.U32 R3, R2, 0x5, RZ ;  /* 0x0000000502037819 */ /* 0x000fc800000006ff */
[----:B------:R-:W-:Y:S02]  /*26c0*/  IABS R8, R3 ;  /* 0x0000000300087213 */ /* 0x000fe40000000000 */
[----:B------:R-:W-:-:S03]  /*26d0*/  LOP3.LUT R3, R3, R10, RZ, 0x3c, !PT ;  /* 0x0000000a03037212 */ /* 0x000fc600078e3cff */
[----:B------:R-:W-:Y:S01]  /*26e0*/  IMAD.HI.U32 R4, R11, R8, RZ ;  /* 0x000000080b047227 */ /* 0x000fe200078e00ff */
[----:B------:R-:W-:-:S04]  /*26f0*/  ISETP.GE.AND P4, PT, R3, RZ, PT ;  /* 0x000000ff0300720c */ /* 0x000fc80003f86270 */
[----:B------:R-:W-:-:S05]  /*2700*/  IADD3 R7, PT, PT, -R4, RZ, RZ ;  /* 0x000000ff04077210 */ /* 0x000fca0007ffe1ff */
[----:B------:R-:W-:-:S05]  /*2710*/  IMAD R8, R13, R7, R8 ;  /* 0x000000070d087224 */ /* 0x000fca00078e0208 */
[----:B------:R-:W-:-:S13]  /*2720*/  ISETP.GT.U32.AND P3, PT, R5, R8, PT ;  /* 0x000000080500720c */ /* 0x000fda0003f64070 */
[----:B------:R-:W-:Y:S01]  /*2730*/  @!P3 IADD3 R8, PT, PT, R8, -R13, RZ ;  /* 0x8000000d0808b210 */ /* 0x000fe20007ffe0ff */
[----:B------:R-:W-:-:S03]  /*2740*/  @!P3 VIADD R4, R4, 0x1 ;  /* 0x000000010404b836 */ /* 0x000fc60000000000 */
[----:B------:R-:W-:-:S13]  /*2750*/  ISETP.GE.U32.AND P0, PT, R8, R5, PT ;  /* 0x000000050800720c */ /* 0x000fda0003f06070 */
[----:B------:R-:W-:-:S04]  /*2760*/  @P0 IADD3 R4, PT, PT, R4, 0x1, RZ ;  /* 0x0000000104040810 */ /* 0x000fc80007ffe0ff */
        /* <DEDUP_REMOVED lines=12> */
[----:B------:R-:W-:Y:S02]  /*2830*/  ISETP.GT.AND P0, PT, R4, R9, PT ;  /* 0x000000090400720c */ /* 0x000fe40003f04270 */
[----:B------:R-:W-:Y:S02]  /*2840*/  @!P3 IADD3 R3, PT, PT, -R3, RZ, RZ ;  /* 0x000000ff0303b210 */ /* 0x000fe40007ffe1ff */
[----:B------:R-:W-:-:S04]  /*2850*/  @!P1 LOP3.LUT R3, RZ, R15, RZ, 0x33, !PT ;  /* 0x0000000fff039212 */ /* 0x000fc800078e33ff */
[----:B------:R-:W-:-:S13]  /*2860*/  ISETP.NE.AND P0, PT, R3, RZ, !P0 ;  /* 0x000000ff0300720c */ /* 0x000fda0004705270 */
[----:B------:R-:W-:Y:S05]  /*2870*/  @!P0 BRA `(.L_x_362) ;  /* 0x0000000000108947 */ /* 0x000fea0003800000 */
[----:B------:R-:W-:-:S05]  /*2880*/  VIADD R2, R2, 0x4 ;  /* 0x0000000402027836 */ /* 0x000fca0000000000 */
[----:B------:R-:W-:-:S13]  /*2890*/  ISETP.GE.AND P0, PT, R2, R6, PT ;  /* 0x000000060200720c */ /* 0x000fda0003f06270 */
[----:B------:R-:W-:Y:S05]  /*28a0*/  @P0 BRA `(.L_x_361) ;  /* 0x0000000000440947 */ /* 0x000fea0003800000 */
[----:B------:R-:W-:Y:S05]  /*28b0*/  BRA `(.L_x_363) ;  /* 0xfffffffc007c7947 */ /* 0x000fea000383ffff */
.L_x_362:
[----:B------:R-:W-:Y:S01]  /*28c0*/  MOV R0, 0x0 ;  /* 0x0000000000007802 */ /* 0x000fe20000000f00 */
[----:B------:R-:W0:Y:S01]  /*28d0*/  LDCU.64 UR4, c[0x4][0x178] ;  /* 0x01002f00ff0477ac */ /* 0x000e220008000a00 */
[----:B------:R-:W-:Y:S02]  /*28e0*/  HFMA2 R8, -RZ, RZ, 0, 3.2007694244384765625e-05 ;  /* 0x00000219ff087431 */ /* 0x000fe400000001ff */
[----:B------:R-:W-:Y:S01]  /*28f0*/  IMAD.MOV.U32 R12, RZ, RZ, 0x1 ;  /* 0x00000001ff0c7424 */ /* 0x000fe200078e00ff */
[----:B------:R1:W2:Y:S01]  /*2900*/  LDC.64 R2, c[0x4][R0] ;  /* 0x0100000000027b82 */ /* 0x0002a20000000a00 */
[----:B------:R-:W3:Y:S01]  /*2910*/  LDCU.64 UR6, c[0x4][0x180] ;  /* 0x01003000ff0677ac */ /* 0x000ee20008000a00 */
[----:B------:R-:W-:Y:S01]  /*2920*/  MOV R13, RZ ;  /* 0x000000ff000d7202 */ /* 0x000fe20000000f00 */
[----:B------:R-:W4:Y:S01]  /*2930*/  LDCU.64 UR8, c[0x4][0x88] ;  /* 0x01001100ff0877ac */ /* 0x000f220008000a00 */
[----:B0-----:R-:W-:Y:S02]  /*2940*/  MOV R4, UR4 ;  /* 0x0000000400047c02 */ /* 0x001fe40008000f00 */
[----:B------:R-:W-:-:S02]  /*2950*/  MOV R5, UR5 ;  /* 0x0000000500057c02 */ /* 0x000fc40008000f00 */
[----:B---3--:R-:W-:Y:S01]  /*2960*/  MOV R6, UR6 ;  /* 0x0000000600067c02 */ /* 0x008fe20008000f00 */
[----:B------:R-:W-:Y:S01]  /*2970*/  IMAD.U32 R7, RZ, RZ, UR7 ;  /* 0x00000007ff077e24 */ /* 0x000fe2000f8e00ff */
[----:B----4-:R-:W-:Y:S02]  /*2980*/  MOV R10, UR8 ;  /* 0x00000008000a7c02 */ /* 0x010fe40008000f00 */
[----:B-1----:R-:W-:-:S07]  /*2990*/  MOV R11, UR9 ;  /* 0x00000009000b7c02 */ /* 0x002fce0008000f00 */
[----:B------:R-:W-:-:S07]  /*29a0*/  LEPC R20, `(.L_x_361) ;  /* 0x000000001014794e */ /* 0x000fce0000000000 */
[----:B--2---:R-:W-:Y:S05]  /*29b0*/  CALL.ABS.NOINC R2 ;  /* 0x0000000002007343 */ /* 0x004fea0003c00000 */
.L_x_361:
[----:B------:R-:W-:Y:S05]  /*29c0*/  BSYNC.RECONVERGENT B6 ;  /* 0x0000000000067941 */ /* 0x000fea0003800200 */
.L_x_360:
[----:B------:R-:W-:-:S03]  /*29d0*/  UMOV UR4, 0xffffffff ;  /* 0xffffffff00047882 */ /* 0x000fc60000000000 */
[----:B------:R-:W-:Y:S05]  /*29e0*/  BRA.DIV UR4, `(.L_x_364) ;  /* 0x0000001e04887947 */ /* 0x000fea000b800000 */
[----:B------:R-:W-:Y:S01]  /*29f0*/  HFMA2 R14, -RZ, RZ, 0, 0 ;  /* 0x00000000ff0e7431 */ /* 0x000fe200000001ff */
[----:B------:R-:W-:Y:S01]  /*2a00*/  CS2R R28, SRZ ;  /* 0x00000000001c7805 */ /* 0x000fe2000001ff00 */
[----:B------:R-:W-:Y:S01]  /*2a10*/  HFMA2 R17, -RZ, RZ, 0, 0 ;  /* 0x00000000ff117431 */ /* 0x000fe200000001ff */
[----:B-1----:R-:W-:Y:S01]  /*2a20*/  MOV R3, RZ ;  /* 0x000000ff00037202 */ /* 0x002fe20000000f00 */
[----:B------:R-:W-:Y:S02]  /*2a30*/  HFMA2 R23, -RZ, RZ, 0, 0 ;  /* 0x00000000ff177431 */ /* 0x000fe400000001ff */
[----:B------:R-:W-:Y:S02]  /*2a40*/  IMAD.MOV.U32 R7, RZ, RZ, RZ ;  /* 0x000000ffff077224 */ /* 0x000fe400078e00ff */
[----:B------:R-:W-:Y:S02]  /*2a50*/  HFMA2 R27, -RZ, RZ, 0, 0 ;  /* 0x00000000ff1b7431 */ /* 0x000fe400000001ff */
[----:B------:R-:W-:Y:S01]  /*2a60*/  FADD.FTZ R29, RZ, R29 ;  /* 0x0000001dff1d7221 */ /* 0x000fe20000010000 */
[----:B------:R-:W-:Y:S01]  /*2a70*/  FADD.FTZ R3, RZ, R3 ;  /* 0x00000003ff037221 */ /* 0x000fe20000010000 */
[----:B------:R-:W-:Y:S01]  /*2a80*/  FADD.FTZ R7, RZ, R7 ;  /* 0x00000007ff077221 */ /* 0x000fe20000010000 */
[----:B------:R-:W-:Y:S01]  /*2a90*/  FADD.FTZ R0, RZ, R14 ;  /* 0x0000000eff007221 */ /* 0x000fe20000010000 */
[----:B------:R-:W-:Y:S01]  /*2aa0*/  MOV R19, RZ ;  /* 0x000000ff00137202 */ /* 0x000fe20000000f00 */
[----:B------:R-:W-:Y:S01]  /*2ab0*/  FADD.FTZ R17, RZ, R17 ;  /* 0x00000011ff117221 */ /* 0x000fe20000010000 */
[----:B------:R-:W1:Y:S01]  /*2ac0*/  SHFL.BFLY PT, R26, R29, 0x1, 0x1f ;  /* 0x0c201f001d1a7f89 */ /* 0x000e6200000e0000 */
[----:B------:R-:W-:Y:S01]  /*2ad0*/  FADD.FTZ R23, RZ, R23 ;  /* 0x00000017ff177221 */ /* 0x000fe20000010000 */
[----:B------:R-:W-:-:S02]  /*2ae0*/  HFMA2 R5, -RZ, RZ, 0, 0 ;  /* 0x00000000ff057431 */ /* 0x000fc400000001ff */
[----:B------:R-:W-:Y:S01]  /*2af0*/  FADD.FTZ R27, RZ, R27 ;  /* 0x0000001bff1b7221 */ /* 0x000fe20000010000 */
[----:B------:R-:W2:Y:S01]  /*2b00*/  SHFL.BFLY PT, R47, R0, 0x1, 0x1f ;  /* 0x0c201f00002f7f89 */ /* 0x000ea200000e0000 */
[----:B------:R-:W-:Y:S01]  /*2b10*/  MOV R25, RZ ;  /* 0x000000ff00197202 */ /* 0x000fe20000000f00 */
[----:B------:R-:W-:Y:S01]  /*2b20*/  FADD.FTZ R19, RZ, R19 ;  /* 0x00000013ff137221 */ /* 0x000fe20000010000 */
[----:B------:R-:W-:Y:S01]  /*2b30*/  MOV R9, RZ ;  /* 0x000000ff00097202 */ /* 0x000fe20000000f00 */
[----:B------:R-:W3:Y:S01]  /*2b40*/  SHFL.BFLY PT, R10, R17, 0x1, 0x1f ;  /* 0x0c201f00110a7f89 */ /* 0x000ee200000e0000 */
[----:B------:R-:W-:Y:S02]  /*2b50*/  IMAD.MOV.U32 R35, RZ, RZ, RZ ;  /* 0x000000ffff237224 */ /* 0x000fe400078e00ff */
[----:B------:R-:W-:Y:S02]  /*2b60*/  HFMA2 R42, -RZ, RZ, 0, 0 ;  /* 0x00000000ff2a7431 */ /* 0x000fe400000001ff */
[----:B------:R-:W-:Y:S01]  /*2b70*/  FADD.FTZ R25, RZ, R25 ;  /* 0x00000019ff197221 */ /* 0x000fe20000010000 */
[----:B------:R-:W4:Y:S01]  /*2b80*/  SHFL.BFLY PT, R20, R23, 0x1, 0x1f ;  /* 0x0c201f0017147f89 */ /* 0x000f2200000e0000 */
[----:B------:R-:W-:Y:S01]  /*2b90*/  FADD.FTZ R5, RZ, R5 ;  /* 0x00000005ff057221 */ /* 0x000fe20000010000 */
[----:B------:R-:W-:Y:S01]  /*2ba0*/  FADD.FTZ R44, RZ, R14 ;  /* 0x0000000eff2c7221 */ /* 0x000fe20000010000 */
[----:B------:R-:W-:Y:S01]  /*2bb0*/  FADD.FTZ R35, RZ, R35 ;  /* 0x00000023ff237221 */ /* 0x000fe20000010000 */
[----:B0-----:R-:W0:Y:S01]  /*2bc0*/  SHFL.BFLY PT, R2, R3, 0x1, 0x1f ;  /* 0x0c201f0003027f89 */ /* 0x001e2200000e0000 */
[----:B------:R-:W-:Y:S01]  /*2bd0*/  FADD.FTZ R9, RZ, R9 ;  /* 0x00000009ff097221 */ /* 0x000fe20000010000 */
[----:B------:R-:W-:-:S02]  /*2be0*/  CS2R R40, SRZ ;  /* 0x0000000000287805 */ /* 0x000fc4000001ff00 */
[----:B------:R-:W-:Y:S01]  /*2bf0*/  MOV R37, RZ ;  /* 0x000000ff00257202 */ /* 0x000fe20000000f00 */
[----:B------:R-:W5:Y:S01]  /*2c00*/  SHFL.BFLY PT, R6, R7, 0x1, 0x1f ;  /* 0x0c201f0007067f89 */ /* 0x000f6200000e0000 */
[----:B------:R-:W-:Y:S01]  /*2c10*/  MOV R38, RZ ;  /* 0x000000ff00267202 */ /* 0x000fe20000000f00 */
[----:B------:R-:W-:Y:S02]  /*2c20*/  IMAD.MOV.U32 R21, RZ, RZ, RZ ;  /* 0x000000ffff157224 */ /* 0x000fe400078e00ff */
[----:B------:R-:W-:Y:S01]  /*2c30*/  FADD.FTZ R42, RZ, R42 ;  /* 0x0000002aff2a7221 */ /* 0x000fe20000010000 */
[----:B------:R-:W5:Y:S01]  /*2c40*/  SHFL.BFLY PT, R24, R27, 0x1, 0x1f ;  /* 0x0c201f001b187f89 */ /* 0x000f6200000e0000 */
[----:B-1----:R-:W-:Y:S01]  /*2c50*/  FADD.FTZ R26, R29, R26 ;  /* 0x0000001a1d1a7221 */ /* 0x002fe20000010000 */
[----:B------:R-:W-:Y:S01]  /*2c60*/  FADD.FTZ R37, RZ, R37 ;  /* 0x00000025ff257221 */ /* 0x000fe20000010000 */
[----:B------:R-:W-:Y:S01]  /*2c70*/  FADD.FTZ R41, RZ, R41 ;  /* 0x00000029ff297221 */ /* 0x000fe20000010000 */
[----:B--2---:R-:W-:Y:S01]  /*2c80*/  FADD.FTZ R47, R0, R47 ;  /* 0x0000002f002f7221 */ /* 0x004fe20000010000 */
[----:B------:R-:W-:Y:S01]  /*2c90*/  HFMA2 R0, -RZ, RZ, 0, 0 ;  /* 0x00000000ff007431 */ /* 0x000fe200000001ff */
[----:B------:R-:W1:Y:S01]  /*2ca0*/  SHFL.BFLY PT, R16, R19, 0x1, 0x1f ;  /* 0x0c201f0013107f89 */ /* 0x000e6200000e0000 */
[----:B------:R-:W-:Y:S01]  /*2cb0*/  FADD.FTZ R21, RZ, R21 ;  /* 0x00000015ff157221 */ /* 0x000fe20000010000 */
[----:B---3--:R-:W-:Y:S01]  /*2cc0*/  FADD.FTZ R10, R17, R10 ;  /* 0x0000000a110a7221 */ /* 0x008fe20000010000 */
[----:B------:R-:W-:Y:S01]  /*2cd0*/  HFMA2 R17, -RZ, RZ, 0, 0 ;  /* 0x00000000ff117431 */ /* 0x000fe200000001ff */
[----:B------:R-:W2:Y:S01]  /*2ce0*/  SHFL.BFLY PT, R22, R25, 0x1, 0x1f ;  /* 0x0c201f0019167f89 */ /* 0x000ea200000e0000 */
[----:B------:R-:W-:Y:S01]  /*2cf0*/  FADD.FTZ R38, RZ, R38 ;  /* 0x00000026ff267221 */ /* 0x000fe20000010000 */
[----:B----4-:R-:W-:Y:S01]  /*2d00*/  FADD.FTZ R20, R23, R20 ;  /* 0x0000001417147221 */ /* 0x010fe20000010000 */
[----:B------:R-:W-:Y:S01]  /*2d10*/  IMAD.MOV.U32 R23, RZ, RZ, RZ ;  /* 0x000000ffff177224 */ /* 0x000fe200078e00ff */
[----:B------:R-:W3:Y:S01]  /*2d20*/  SHFL.BFLY PT, R4, R5, 0x1, 0x1f ;  /* 0x0c201f0005047f89 */ /* 0x000ee200000e0000 */
[----:B------:R-:W-:Y:S01]  /*2d30*/  FADD.FTZ R0, RZ, R0 ;  /* 0x00000000ff007221 */ /* 0x000fe20000010000 */
[----:B0-----:R-:W-:Y:S01]  /*2d40*/  FADD.FTZ R3, R3, R2 ;  /* 0x0000000203037221 */ /* 0x001fe20000010000 */
[----:B------:R-:W-:Y:S01]  /*2d50*/  FADD.FTZ R2, RZ, R14 ;  /* 0x0000000eff027221 */ /* 0x000fe20000010000 */
[----:B------:R-:W0:Y:S01]  /*2d60*/  SHFL.BFLY PT, R45, R44, 0x1, 0x1f ;  /* 0x0c201f002c2d7f89 */ /* 0x000e2200000e0000 */
[----:B------:R-:W-:Y:S01]  /*2d70*/  FADD.FTZ R17, RZ, R17 ;  /* 0x00000011ff117221 */ /* 0x000fe20000010000 */
[----:B-----5:R-:W-:Y:S01]  /*2d80*/  FADD.FTZ R6, R7, R6 ;  /* 0x0000000607067221 */ /* 0x020fe20000010000 */
[----:B------:R-:W-:Y:S01]  /*2d90*/  FADD.FTZ R23, RZ, R23 ;  /* 0x00000017ff177221 */ /* 0x000fe20000010000 */
[----:B------:R-:W4:Y:S01]  /*2da0*/  SHFL.BFLY PT, R29, R0, 0x1, 0x1f ;  /* 0x0c201f00001d7f89 */ /* 0x000f2200000e0000 */
[----:B------:R-:W-:Y:S01]  /*2db0*/  FADD.FTZ R28, RZ, R28 ;  /* 0x0000001cff1c7221 */ /* 0x000fe20000010000 */
[----:B------:R-:W-:Y:S01]  /*2dc0*/  FADD.FTZ R24, R27, R24 ;  /* 0x000000181b187221 */ /* 0x000fe20000010000 */
[----:B------:R-:W-:Y:S01]  /*2dd0*/  FADD.FTZ R27, RZ, R14 ;  /* 0x0000000eff1b7221 */ /* 0x000fe20000010000 */
[----:B------:R-:W5:Y:S01]  /*2de0*/  SHFL.BFLY PT, R36, R35, 0x1, 0x1f ;  /* 0x0c201f0023247f89 */ /* 0x000f6200000e0000 */
[----:B------:R-:W-:-:S03]  /*2df0*/  FADD.FTZ R40, RZ, R40 ;  /* 0x00000028ff287221 */ /* 0x000fc60000010000 */
[----:B------:R-:W5:Y:S01]  /*2e00*/  SHFL.BFLY PT, R8, R9, 0x1, 0x1f ;  /* 0x0c201f0009087f89 */ /* 0x000f6200000e0000 */
[----:B-1----:R-:W-:Y:S01]  /*2e10*/  FADD.FTZ R16, R19, R16 ;  /* 0x0000001013107221 */ /* 0x002fe20000010000 */
[----:B------:R-:W-:Y:S02]  /*2e20*/  HFMA2 R19, -RZ, RZ, 0, 0 ;  /* 0x00000000ff137431 */ /* 0x000fe400000001ff */
[----:B------:R-:W1:Y:S01]  /*2e30*/  SHFL.BFLY PT, R46, R37, 0x1, 0x1f ;  /* 0x0c201f00252e7f89 */ /* 0x000e6200000e0000 */
[----:B--2---:R-:W-:Y:S01]  /*2e40*/  FADD.FTZ R22, R25, R22 ;  /* 0x0000001619167221 */ /* 0x004fe20000010000 */
[----:B------:R-:W-:Y:S02]  /*2e50*/  MOV R25, RZ ;  /* 0x000000ff00197202 */ /* 0x000fe40000000f00 */
[----:B------:R-:W2:Y:S01]  /*2e60*/  SHFL.BFLY PT, R34, R41, 0x1, 0x1f ;  /* 0x0c201f0029227f89 */ /* 0x000ea200000e0000 */
[----:B---3--:R-:W-:Y:S01]  /*2e70*/  FADD.FTZ R4, R5, R4 ;  /* 0x0000000405047221 */ /* 0x008fe20000010000 */
[----:B------:R-:W-:Y:S01]  /*2e80*/  MOV R5, RZ ;  /* 0x000000ff00057202 */ /* 0x000fe20000000f00 */
[----:B------:R-:W-:Y:S01]  /*2e90*/  FADD.FTZ R25, RZ, R25 ;  /* 0x00000019ff197221 */ /* 0x000fe20000010000 */
[----:B------:R-:W3:Y:S01]  /*2ea0*/  SHFL.BFLY PT, R18, R21, 0x1, 0x1f ;  /* 0x0c201f0015127f89 */ /* 0x000ee200000e0000 */
[----:B0-----:R-:W-:Y:S01]  /*2eb0*/  FADD.FTZ R45, R44, R45 ;  /* 0x0000002d2c2d7221 */ /* 0x001fe20000010000 */
[----:B------:R-:W-:Y:S01]  /*2ec0*/  MOV R44, RZ ;  /* 0x000000ff002c7202 */ /* 0x000fe20000000f00 */
[----:B------:R-:W-:Y:S01]  /*2ed0*/  FADD.FTZ R5, RZ, R5 ;  /* 0x00000005ff057221 */ /* 0x000fe20000010000 */
[----:B------:R-:W0:Y:S01]  /*2ee0*/  SHFL.BFLY PT, R39, R38, 0x1, 0x1f ;  /* 0x0c201f0026277f89 */ /* 0x000e2200000e0000 */
[----:B----4-:R-:W-:Y:S01]  /*2ef0*/  FADD.FTZ R0, R0, R29 ;  /* 0x0000001d00007221 */ /* 0x010fe20000010000 */
[----:B------:R-:W-:-:S02]  /*2f00*/  HFMA2 R29, -RZ, RZ, 0, 0 ;  /* 0x00000000ff1d7431 */ /* 0x000fc400000001ff */
[----:B------:R-:W-:Y:S01]  /*2f10*/  FADD.FTZ R44, RZ, R44 ;  /* 0x0000002cff2c7221 */ /* 0x000fe20000010000 */
[----:B------:R-:W4:Y:S01]  /*2f20*/  SHFL.BFLY PT, R43, R42, 0x1, 0x1f ;  /* 0x0c201f002a2b7f89 */ /* 0x000f2200000e0000 */
[----:B-----5:R-:W-:Y:S01]  /*2f30*/  FADD.FTZ R33, R35, R36 ;  /* 0x0000002423217221 */ /* 0x020fe20000010000 */
[----:B------:R-:W-:Y:S02]  /*2f40*/  IMAD.MOV.U32 R36, RZ, RZ, RZ ;  /* 0x000000ffff247224 */ /* 0x000fe400078e00ff */
[----:B------:R-:W-:Y:S01]  /*2f50*/  FADD.FTZ R19, RZ, R19 ;  /* 0x00000013ff137221 */ /* 0x000fe20000010000 */
[----:B------:R-:W5:Y:S01]  /*2f60*/  SHFL.BFLY PT, R7, R2, 0x1, 0x1f ;  /* 0x0c201f0002077f89 */ /* 0x000f6200000e0000 */
[----:B------:R-:W-:Y:S01]  /*2f70*/  FADD.FTZ R8, R9, R8 ;  /* 0x0000000809087221 */ /* 0x000fe20000010000 */
[----:B------:R-:W-:Y:S02]  /*2f80*/  IMAD.MOV.U32 R9, RZ, RZ, RZ ;  /* 0x000000ffff097224 */ /* 0x000fe400078e00ff */
[----:B------:R-:W-:Y:S01]  /*2f90*/  FADD.FTZ R36, RZ, R36 ;  /* 0x00000024ff247221 */ /* 0x000fe20000010000 */
[----:B------:R-:W5:Y:S01]  /*2fa0*/  SHFL.BFLY PT, R48, R17, 0x1, 0x1f ;  /* 0x0c201f0011307f89 */ /* 0x000f6200000e0000 */
[----:B-1----:R-:W-:Y:S01]  /*2fb0*/  FADD.FTZ R46, R37, R46 ;  /* 0x0000002e252e7221 */ /* 0x002fe20000010000 */
[----:B------:R-:W-:Y:S01]  /*2fc0*/  FADD.FTZ R9, RZ, R9 ;  /* 0x00000009ff097221 */ /* 0x000fe20000010000 */
[----:B------:R-:W-:Y:S01]  /*2fd0*/  FADD.FTZ R13, RZ, R29 ;  /* 0x0000001dff0d7221 */ /* 0x000fe20000010000 */
[----:B------:R-:W1:Y:S01]  /*2fe0*/  SHFL.BFLY PT, R14, R23, 0x1, 0x1f ;  /* 0x0c201f00170e7f89 */ /* 0x000e6200000e0000 */
[----:B--2---:R-:W-:Y:S01]  /*2ff0*/  FADD.FTZ R34, R41, R34 ;  /* 0x0000002229227221 */ /* 0x004fe20000010000 */
[----:B---3--:R-:W-:-:S02]  /*3000*/  FADD.FTZ R18, R21, R18 ;  /* 0x0000001215127221 */ /* 0x008fc40000010000 */
[----:B------:R-:W2:Y:S01]  /*3010*/  SHFL.BFLY PT, R35, R28, 0x1, 0x1f ;  /* 0x0c201f001c237f89 */ /* 0x000ea200000e0000 */
[----:B0-----:R-:W-:-:S03]  /*3020*/  FADD.FTZ R39, R38, R39 ;  /* 0x0000002726277221 */ /* 0x001fc60000010000 */
[----:B------:R-:W0:Y:S01]  /*3030*/  SHFL.BFLY PT, R37, R36, 0x1, 0x1f ;  /* 0x0c201f0024257f89 */ /* 0x000e2200000e0000 */
[----:B----4-:R-:W-:-:S03]  /*3040*/  FADD.FTZ R43, R42, R43 ;  /* 0x0000002b2a2b7221 */ /* 0x010fc60000010000 */
[----:B------:R-:W3:Y:S01]  /*3050*/  SHFL.BFLY PT, R41, R40, 0x1, 0x1f ;  /* 0x0c201f0028297f89 */ /* 0x000ee200000e0000 */
[----:B-----5:R-:W-:-:S03]  /*3060*/  FADD.FTZ R2, R2, R7 ;  /* 0x0000000702027221 */ /* 0x020fc60000010000 */
[----:B------:R-:W4:Y:S01]  /*3070*/  SHFL.BFLY PT, R38, R5, 0x1, 0x1f ;  /* 0x0c201f0005267f89 */ /* 0x000f2200000e0000 */
[----:B------:R-:W-:-:S03]  /*3080*/  FADD.FTZ R48, R17, R48 ;  /* 0x0000003011307221 */ /* 0x000fc60000010000 */
[----:B------:R-:W5:Y:S01]  /*3090*/  SHFL.BFLY PT, R42, R9, 0x1, 0x1f ;  /* 0x0c201f00092a7f89 */ /* 0x000f6200000e0000 */
[----:B-1----:R-:W-:-:S03]  /*30a0*/  FADD.FTZ R17, R23, R14 ;  /* 0x0000000e17117221 */ /* 0x002fc60000010000 */
[----:B------:R-:W1:Y:S04]  /*30b0*/  SHFL.BFLY PT, R21, R44, 0x1, 0x1f ;  /* 0x0c201f002c157f89 */ /* 0x000e6800000e0000 */
[----:B------:R-:W1:Y:S01]  /*30c0*/  SHFL.BFLY PT, R50, R19, 0x1, 0x1f ;  /* 0x0c201f0013327f89 */ /* 0x000e6200000e0000 */
[----:B--2---:R-:W-:-:S03]  /*30d0*/  FADD.FTZ R28, R28, R35 ;  /* 0x000000231c1c7221 */ /* 0x004fc60000010000 */
[----:B------:R-:W2:Y:S01]  /*30e0*/  SHFL.BFLY PT, R52, R25, 0x1, 0x1f ;  /* 0x0c201f0019347f89 */ /* 0x000ea200000e0000 */
[----:B0-----:R-:W-:-:S03]  /*30f0*/  FADD.FTZ R36, R36, R37 ;  /* 0x0000002524247221 */ /* 0x001fc60000010000 */
[----:B------:R-:W0:Y:S01]  /*3100*/  SHFL.BFLY PT, R7, R27, 0x1, 0x1f ;  /* 0x0c201f001b077f89 */ /* 0x000e2200000e0000 */
[----:B---3--:R-:W-:-:S03]  /*3110*/  FADD.FTZ R40, R40, R41 ;  /* 0x0000002928287221 */ /* 0x008fc60000010000 */
[----:B------:R3:W3:Y:S01]  /*3120*/  SHFL.BFLY PT, R14, R13, 0x1, 0x1f ;  /* 0x0c201f000d0e7f89 */ /* 0x0006e200000e0000 */
[----:B----4-:R-:W-:Y:S01]  /*3130*/  FADD.FTZ R5, R5, R38 ;  /* 0x0000002605057221 */ /* 0x010fe20000010000 */
[----:B-----5:R-:W-:Y:S01]  /*3140*/  FADD.FTZ R9, R9, R42 ;  /* 0x0000002a09097221 */ /* 0x020fe20000010000 */
[----:B-1----:R-:W-:Y:S01]  /*3150*/  FADD.FTZ R21, R44, R21 ;  /* 0x000000152c157221 */ /* 0x002fe20000010000 */
[----:B------:R-:W-:Y:S01]  /*3160*/  FADD.FTZ R50, R19, R50 ;  /* 0x0000003213327221 */ /* 0x000fe20000010000 */
[----:B--2---:R-:W-:Y:S01]  /*3170*/  FADD.FTZ R52, R25, R52 ;  /* 0x0000003419347221 */ /* 0x004fe20000010000 */
[----:B0-----:R-:W-:-:S07]  /*3180*/  FADD.FTZ R7, R27, R7 ;  /* 0x000000071b077221 */ /* 0x001fce0000010000 */
.L_x_444:
[C---:B------:R-:W-:Y:S01]  /*3190*/  LOP3.LUT P0, RZ, R32.reuse, 0x3, RZ, 0xc0, !PT ;  /* 0x0000000320ff7812 */ /* 0x040fe2000780c0ff */
[----:B------:R-:W-:Y:S05]  /*31a0*/  WARPSYNC.ALL ;  /* 0x0000000000007948 */ /* 0x000fea0003800000 */
[----:B------:R-:W-:Y:S01]  /*31b0*/  LOP3.LUT R11, R32, 0x3c0, RZ, 0xc0, !PT ;  /* 0x000003c0200b7812 */ /* 0x000fe200078ec0ff */
[----:B------:R-:W-:Y:S01]  /*31c0*/  BAR.SYNC.DEFER_BLOCKING 0x0 ;  /* 0x0000000000007b1d */ /* 0x000fe20000010000 */
[----:B------:R-:W-:Y:S01]  /*31d0*/  SHF.R.U32.HI R30, RZ, 0x2, R30 ;  /* 0x00000002ff1e7819 */ /* 0x000fe2000001161e */
[----:B---3--:R-:W-:Y:S01]  /*31e0*/  FADD.FTZ R14, R13, R14 ;  /* 0x0000000e0d0e7221 */ /* 0x008fe20000010000 */
[----:B------:R-:W-:-:S02]  /*31f0*/  ISETP.NE.OR P1, PT, R11, 0x40, P0 ;  /* 0x000000400b00780c */ /* 0x000fc40000725670 */
[----:B------:R-:W-:Y:S01]  /*3200*/  LEA R11, R31, R30, 0x8 ;  /* 0x0000001e1f0b7211 */ /* 0x000fe200078e40ff */
[----:B------:R-:W-:Y:S10]  /*3210*/  BSSY.RECONVERGENT B0, `(.L_x_365) ;  /* 0x0000027000007945 */ /* 0x000ff40003800200 */
[----:B------:R-:W-:Y:S05]  /*3220*/  @P1 BRA `(.L_x_366) ;  /* 0x0000000000941947 */ /* 0x000fea0003800000 */
[----:B------:R-:W0:Y:S01]  /*3230*/  S2UR UR5, SR_CgaCtaId ;  /* 0x00000000000579c3 */ /* 0x000e220000008800 */
[----:B------:R-:W-:Y:S02]  /*3240*/  UMOV UR4, 0x400 ;  /* 0x0000040000047882 */ /* 0x000fe40000000000 */
[----:B------:R-:W-:-:S04]  /*3250*/  UIADD3 UR4, UPT, UPT, UR4, 0x20, URZ ;  /* 0x0000002004047890 */ /* 0x000fc8000fffe0ff */
[----:B0-----:R-:W-:-:S06]  /*3260*/  ULEA UR4, UR5, UR4, 0x18 ;  /* 0x0000000405047291 */ /* 0x001fcc000f8ec0ff */
[----:B------:R-:W-:-:S05]  /*3270*/  LEA R13, R11, UR4, 0x2 ;  /* 0x000000040b0d7c11 */ /* 0x000fca000f8e10ff */
        /* <DEDUP_REMOVED lines=32> */
.L_x_366:
[----:B------:R-:W-:Y:S05]  /*3480*/  BSYNC.RECONVERGENT B0 ;  /* 0x0000000000007941 */ /* 0x000fea0003800200 */
.L_x_365:
[----:B------:R-:W1:Y:S08]  /*3490*/  S2UR UR5, SR_CgaCtaId ;  /* 0x00000000000579c3 */ /* 0x000e700000008800 */
[----:B------:R-:W-:Y:S01]  /*34a0*/  BAR.SYNC.DEFER_BLOCKING 0x0 ;  /* 0x0000000000007b1d */ /* 0x000fe20000010000 */
[C---:B------:R-:W-:Y:S02]  /*34b0*/  LOP3.LUT P1, RZ, R32.reuse, 0x3c3, RZ, 0xc0, !PT ;  /* 0x000003c320ff7812 */ /* 0x040fe4000782c0ff */
[----:B------:R-:W-:-:S02]  /*34c0*/  LOP3.LUT R12, R32, 0x3e3, RZ, 0xc0, !PT ;  /* 0x000003e3200c7812 */ /* 0x000fc400078ec0ff */
[----:B------:R-:W-:Y:S01]  /*34d0*/  ISETP.GT.U32.AND P4, PT, R32, 0x1f, PT ;  /* 0x0000001f2000780c */ /* 0x000fe20003f84070 */
[----:B------:R-:W-:Y:S01]  /*34e0*/  UMOV UR4, 0x400 ;  /* 0x0000040000047882 */ /* 0x000fe20000000000 */
[----:B------:R-:W-:Y:S01]  /*34f0*/  BSSY.RECONVERGENT B0, `(.L_x_367) ;  /* 0x0000047000007945 */ /* 0x000fe20003800200 */
[----:B------:R-:W-:Y:S01]  /*3500*/  UIADD3 UR4, UPT, UPT, UR4, 0x20, URZ ;  /* 0x0000002004047890 */ /* 0x000fe2000fffe0ff */
[C---:B------:R-:W-:Y:S02]  /*3510*/  ISETP.NE.AND P2, PT, R12.reuse, 0x20, PT ;  /* 0x000000200c00780c */ /* 0x040fe40003f45270 */
[----:B------:R-:W-:Y:S01]  /*3520*/  ISETP.NE.AND P3, PT, R12, RZ, PT ;  /* 0x000000ff0c00720c */ /* 0x000fe20003f65270 */
[----:B-1----:R-:W-:-:S06]  /*3530*/  ULEA UR4, UR5, UR4, 0x18 ;  /* 0x0000000405047291 */ /* 0x002fcc000f8ec0ff */
[----:B------:R-:W-:Y:S01]  /*3540*/  LEA R11, R11, UR4, 0x2 ;  /* 0x000000040b0b7c11 */ /* 0x000fe2000f8e10ff */
[----:B------:R-:W-:Y:S06]  /*3550*/  @P1 BRA `(.L_x_368) ;  /* 0x0000000400001947 */ /* 0x000fec0003800000 */
[----:B0-----:R-:W0:Y:S04]  /*3560*/  LDS R13, [R11+0x20] ;  /* 0x000020000b0d7984 */ /* 0x001e280000000800 */
[----:B------:R-:W1:Y:S04]  /*3570*/  LDS R15, [R11+0x40] ;  /* 0x000040000b0f7984 */ /* 0x000e680000000800 */
        /* <DEDUP_REMOVED lines=24> */
[----:B------:R-:W-:-:S03]  /*3700*/  FADD.FTZ R45, R45, R42 ;  /* 0x0000002a2d2d7221 */ /* 0x000fc60000010000 */
[----:B------:R-:W5:Y:S01]  /*3710*/  LDS R27, [R11+0x220] ;  /* 0x000220000b1b7984 */ /* 0x000f620000000800 */
[----:B------:R-:W-:-:S03]  /*3720*/  FADD.FTZ R10, R10, R29 ;  /* 0x0000001d0a0a7221 */ /* 0x000fc60000010000 */
[----:B------:R-:W5:Y:S01]  /*3730*/  LDS R42, [R11+0x3c0] ;  /* 0x0003c0000b2a7984 */ /* 0x000f620000000800 */
[----:B0-----:R-:W-:Y:S01]  /*3740*/  FADD.FTZ R5, R5, R44 ;  /* 0x0000002c05057221 */ /* 0x001fe20000010000 */
[----:B-1----:R-:W-:Y:S02]  /*3750*/  FADD.FTZ R34, R34, R13 ;  /* 0x0000000d22227221 */ /* 0x002fe40000010000 */
        /* <DEDUP_REMOVED lines=28> */
[----:B--2---:R-:W-:Y:S01]  /*3920*/  FADD.FTZ R21, R21, R12 ;  /* 0x0000000c15157221 */ /* 0x004fe20000010000 */
[----:B---3--:R-:W-:Y:S01]  /*3930*/  FADD.FTZ R52, R52, R19 ;  /* 0x0000001334347221 */ /* 0x008fe20000010000 */
[----:B0-----:R-:W-:Y:S01]  /*3940*/  FADD.FTZ R48, R48, R13 ;  /* 0x0000000d30307221 */ /* 0x001fe20000010000 */
[----:B-1----:R-:W-:-:S07]  /*3950*/  FADD.FTZ R50, R50, R15 ;  /* 0x0000000f32327221 */ /* 0x002fce0000010000 */
.L_x_368:
[----:B------:R-:W-:Y:S05]  /*3960*/  BSYNC.RECONVERGENT B0 ;  /* 0x0000000000007941 */ /* 0x000fea0003800200 */
.L_x_367:
[----:B------:R-:W-:Y:S06]  /*3970*/  BAR.SYNC.DEFER_BLOCKING 0x0 ;  /* 0x0000000000007b1d */ /* 0x000fec0000010000 */
[----:B------:R-:W-:Y:S04]  /*3980*/  BSSY.RECONVERGENT B0, `(.L_x_369) ;  /* 0x0000023000007945 */ /* 0x000fe80003800200 */
[----:B------:R-:W-:Y:S05]  /*3990*/  @P2 BRA `(.L_x_370) ;  /* 0x0000000000842947 */ /* 0x000fea0003800000 */
[----:B0-----:R-:W-:-:S05]  /*39a0*/  LEA R13, R30, UR4, 0x2 ;  /* 0x000000041e0d7c11 */ /* 0x001fca000f8e10ff */
        /* <DEDUP_REMOVED lines=32> */
.L_x_370:
[----:B------:R-:W-:Y:S05]  /*3bb0*/  BSYNC.RECONVERGENT B0 ;  /* 0x0000000000007941 */ /* 0x000fea0003800200 */
.L_x_369:
[----:B------:R-:W-:Y:S06]  /*3bc0*/  BAR.SYNC.DEFER_BLOCKING 0x0 ;  /* 0x0000000000007b1d */ /* 0x000fec0000010000 */
[----:B------:R-:W-:Y:S04]  /*3bd0*/  BSSY.RECONVERGENT B0, `(.L_x_371) ;  /* 0x0000042000007945 */ /* 0x000fe80003800200 */
[----:B------:R-:W-:Y:S05]  /*3be0*/  @P3 BRA `(.L_x_372) ;  /* 0x0000000400003947 */ /* 0x000fea0003800000 */
[----:B------:R-:W2:Y:S04]  /*3bf0*/  LDS R12, [R11] ;  /* 0x000000000b0c7984 */ /* 0x000ea80000000800 */
[----:B01----:R-:W0:Y:S04]  /*3c00*/  LDS R13, [R11+0x20] ;  /* 0x000020000b0d7984 */ /* 0x003e280000000800 */
[----:B------:R-:W1:Y:S04]  /*3c10*/  LDS R15, [R11+0x40] ;  /* 0x000040000b0f7984 */ /* 0x000e680000000800 */
[----:B------:R-:W3:Y:S04]  /*3c20*/  LDS R19, [R11+0x80] ;  /* 0x000080000b137984 */ /* 0x000ee80000000800 */
[----:B------:R-:W4:Y:S04]  /*3c30*/  LDS R23, [R11+0xa0] ;  /* 0x0000a0000b177984 */ /* 0x000f280000000800 */
[----:B------:R-:W5:Y:S04]  /*3c40*/  LDS R30, [R11+0x60] ;  /* 0x000060000b1e7984 */ /* 0x000f680000000800 */
[----:B------:R-:W5:Y:S04]  /*3c50*/  LDS R25, [R11+0xc0] ;  /* 0x0000c0000b197984 */ /* 0x000f680000000800 */
[----:B------:R-:W5:Y:S04]  /*3c60*/  LDS R38, [R11+0x2a0] ;  /* 0x0002a0000b267984 */ /* 0x000f680000000800 */
[----:B------:R-:W5:Y:S04]  /*3c70*/  LDS R27, [R11+0x180] ;  /* 0x000180000b1b7984 */ /* 0x000f680000000800 */
[----:B------:R-:W5:Y:S01]  /*3c80*/  LDS R29, [R11+0x1a0] ;  /* 0x0001a0000b1d7984 */ /* 0x000f620000000800 */
[----:B--2---:R-:W-:-:S03]  /*3c90*/  FADD.FTZ R47, R47, R12 ;  /* 0x0000000c2f2f7221 */ /* 0x004fc60000010000 */
[----:B------:R-:W2:Y:S01]  /*3ca0*/  LDS R42, [R11+0x380] ;  /* 0x000380000b2a7984 */ /* 0x000ea20000000800 */
[----:B0-----:R-:W-:-:S03]  /*3cb0*/  FADD.FTZ R46, R46, R13 ;  /* 0x0000000d2e2e7221 */ /* 0x001fc60000010000 */
[----:B------:R-:W0:Y:S01]  /*3cc0*/  LDS R12, [R11+0x1c0] ;  /* 0x0001c0000b0c7984 */ /* 0x000e220000000800 */
[----:B-1----:R-:W-:-:S03]  /*3cd0*/  FADD.FTZ R26, R26, R15 ;  /* 0x0000000f1a1a7221 */ /* 0x002fc60000010000 */
[----:B------:R-:W1:Y:S01]  /*3ce0*/  LDS R13, [R11+0xe0] ;  /* 0x0000e0000b0d7984 */ /* 0x000e620000000800 */
        /* <DEDUP_REMOVED lines=14> */
[----:B--2---:R-:W-:Y:S01]  /*3dd0*/  FADD.FTZ R17, R17, R42 ;  /* 0x0000002a11117221 */ /* 0x004fe20000010000 */
[----:B0-----:R-:W-:Y:S02]  /*3de0*/  FADD.FTZ R3, R3, R12 ;  /* 0x0000000c03037221 */ /* 0x001fe40000010000 */
[----:B------:R-:W0:Y:S01]  /*3df0*/  LDS R12, [R11+0x240] ;  /* 0x000240000b0c7984 */ /* 0x000e220000000800 */
[----:B-1----:R-:W-:-:S03]  /*3e00*/  FADD.FTZ R20, R20, R13 ;  /* 0x0000000d14147221 */ /* 0x002fc60000010000 */
        /* <DEDUP_REMOVED lines=25> */
[----:B0-----:R-:W-:Y:S01]  /*3fa0*/  FADD.FTZ R5, R5, R12 ;  /* 0x0000000c05057221 */ /* 0x001fe20000010000 */
[----:B-1----:R-:W-:Y:S01]  /*3fb0*/  FADD.FTZ R48, R48, R13 ;  /* 0x0000000d30307221 */ /* 0x002fe20000010000 */
[----:B--2---:R-:W-:Y:S01]  /*3fc0*/  FADD.FTZ R50, R50, R15 ;  /* 0x0000000f32327221 */ /* 0x004fe20000010000 */
[----:B---3--:R-:W-:Y:S01]  /*3fd0*/  FADD.FTZ R52, R52, R19 ;  /* 0x0000001334347221 */ /* 0x008fe20000010000 */
[----:B----4-:R-:W-:-:S07]  /*3fe0*/  FADD.FTZ R14, R14, R23 ;  /* 0x000000170e0e7221 */ /* 0x010fce0000010000 */
.L_x_372:
[----:B------:R-:W-:Y:S05]  /*3ff0*/  BSYNC.RECONVERGENT B0 ;  /* 0x0000000000007941 */ /* 0x000fea0003800200 */
.L_x_371:
[----:B------:R-:W-:Y:S06]  /*4000*/  BAR.SYNC.DEFER_BLOCKING 0x0 ;  /* 0x0000000000007b1d */ /* 0x000fec0000010000 */
[----:B------:R-:W-:Y:S05]  /*4010*/  @P4 EXIT ;  /* 0x000000000000494d */ /* 0x000fea0003800000 */
[----:B------:R-:W2:Y:S01]  /*4020*/  LDCU UR5, c[0x0][0x378] ;  /* 0x00006f00ff0577ac */ /* 0x000ea20008000800 */
[----:B------:R-:W-:-:S04]  /*4030*/  UIMAD UR4, UR39, UR41, UR40 ;  /* 0x00000029270472a4 */ /* 0x000fc8000f8e0228 */
[----:B--2---:R-:W-:Y:S01]  /*4040*/  UIMAD UR4, UR4, UR5, URZ ;  /* 0x00000005040472a4 */ /* 0x004fe2000f8e02ff */
[----:B------:R-:W-:Y:S11]  /*4050*/  @P0 EXIT ;  /* 0x000000000000094d */ /* 0x000ff60003800000 */
[----:B------:R-:W2:Y:S01]  /*4060*/  S2UR UR5, SR_CTAID.Z ;  /* 0x00000000000579c3 */ /* 0x000ea20000002700 */
[----:B------:R-:W3:Y:S01]  /*4070*/  LDCU.64 UR8, c[0x0][0x380] ;  /* 0x00007000ff0877ac */ /* 0x000ee20008000a00 */
[----:B------:R-:W-:Y:S02]  /*4080*/  SHF.R.U32.HI R32, RZ, 0x2, R32 ;  /* 0x00000002ff207819 */ /* 0x000fe40000011620 */
[----:B01----:R-:W-:Y:S01]  /*4090*/  F2FP.BF16.F32.PACK_AB R4, R4, R6 ;  /* 0x000000060404723e */ /* 0x003fe200000010ff */
[----:B------:R-:W-:Y:S01]  /*40a0*/  USHF.L.U32 UR6, UR4, 0x8, URZ ;  /* 0x0000000804067899 */ /* 0x000fe200080006ff */
[----:B------:R-:W-:Y:S02]  /*40b0*/  F2FP.BF16.F32.PACK_AB R26, R33, R26 ;  /* 0x0000001a211a723e */ /* 0x000fe400000010ff */
[----:B------:R-:W-:Y:S02]  /*40c0*/  PRMT R6, R4, 0x7632, R6 ;  /* 0x0000763204067816 */ /* 0x000fe40000000006 */
[----:B------:R-:W-:-:S02]  /*40d0*/  F2FP.BF16.F32.PACK_AB R46, R46, R47 ;  /* 0x0000002f2e2e723e */ /* 0x000fc400000010ff */
[----:B------:R-:W-:Y:S02]  /*40e0*/  F2FP.BF16.F32.PACK_AB R16, R16, R18 ;  /* 0x000000121010723e */ /* 0x000fe400000010ff */
[----:B------:R-:W-:Y:S02]  /*40f0*/  F2FP.BF16.F32.PACK_AB R0, R0, R3 ;  /* 0x000000030000723e */ /* 0x000fe400000010ff */
[----:B------:R-:W-:Y:S02]  /*4100*/  F2FP.BF16.F32.PACK_AB R43, R45, R43 ;  /* 0x0000002b2d2b723e */ /* 0x000fe400000010ff */
[----:B------:R-:W-:Y:S02]  /*4110*/  PRMT R15, R26, 0x7632, R15 ;  /* 0x000076321a0f7816 */ /* 0x000fe4000000000f */
[----:B------:R-:W-:Y:S02]  /*4120*/  F2FP.BF16.F32.PACK_AB R8, R8, R10 ;  /* 0x0000000a0808723e */ /* 0x000fe400000010ff */
[----:B------:R-:W-:Y:S01]  /*4130*/  PRMT R10, R16, 0x7632, R10 ;  /* 0x00007632100a7816 */ /* 0x000fe2000000000a */
[----:B--2---:R-:W-:Y:S01]  /*4140*/  USHF.L.U32 UR5, UR5, 0x8, URZ ;  /* 0x0000000805057899 */ /* 0x004fe200080006ff */
[----:B------:R-:W-:-:S02]  /*4150*/  PRMT R3, R0, 0x7632, R3 ;  /* 0x0000763200037816 */ /* 0x000fc40000000003 */
[----:B------:R-:W-:Y:S02]  /*4160*/  F2FP.BF16.F32.PACK_AB R2, R5, R2 ;  /* 0x000000020502723e */ /* 0x000fe400000010ff */
[----:B------:R-:W-:Y:S01]  /*4170*/  F2FP.BF16.F32.PACK_AB R24, R24, R34 ;  /* 0x000000221818723e */ /* 0x000fe200000010ff */
[----:B------:R-:W-:Y:S01]  /*4180*/  IMAD.U32 R11, RZ, RZ, UR5 ;  /* 0x00000005ff0b7e24 */ /* 0x000fe2000f8e00ff */
[----:B------:R-:W-:Y:S02]  /*4190*/  F2FP.BF16.F32.PACK_AB R20, R20, R22 ;  /* 0x000000161414723e */ /* 0x000fe400000010ff */
[----:B------:R-:W-:Y:S02]  /*41a0*/  F2FP.BF16.F32.PACK_AB R28, R36, R28 ;  /* 0x0000001c241c723e */ /* 0x000fe400000010ff */
[----:B------:R-:W-:Y:S02]  /*41b0*/  IADD3 R32, P0, P1, R32, UR6, R11 ;  /* 0x0000000620207c10 */ /* 0x000fe4000f91e00b */
[----:B------:R-:W-:-:S02]  /*41c0*/  F2FP.BF16.F32.PACK_AB R39, R40, R39 ;  /* 0x000000272827723e */ /* 0x000fc400000010ff */
[----:B------:R-:W-:Y:S02]  /*41d0*/  IADD3.X R11, PT, PT, RZ, RZ, RZ, P0, P1 ;  /* 0x000000ffff0b7210 */ /* 0x000fe400007e24ff */
[----:B---3--:R-:W-:Y:S02]  /*41e0*/  LEA R12, P0, R32, UR8, 0x1 ;  /* 0x00000008200c7c11 */ /* 0x008fe4000f8008ff */
[----:B------:R-:W-:Y:S02]  /*41f0*/  F2FP.BF16.F32.PACK_AB R9, R48, R9 ;  /* 0x000000093009723e */ /* 0x000fe400000010ff */
[--C-:B------:R-:W-:Y:S02]  /*4200*/  LEA.HI.X R13, R32, UR9, R11.reuse, 0x1, P0 ;  /* 0x00000009200d7c11 */ /* 0x100fe400080f0c0b */
[----:B------:R-:W-:Y:S02]  /*4210*/  PRMT R11, R46, 0x7632, R11 ;  /* 0x000076322e0b7816 */ /* 0x000fe4000000000b */
[----:B------:R-:W-:Y:S01]  /*4220*/  F2FP.BF16.F32.PACK_AB R21, R50, R21 ;  /* 0x000000153215723e */ /* 0x000fe200000010ff */
[----:B------:R0:W-:Y:S01]  /*4230*/  STG.E.U16 desc[UR36][R12.64+0xd0], R6 ;  /* 0x0000d0060c007986 */ /* 0x0001e2000c101524 */
[----:B------:R-:W-:-:S02]  /*4240*/  F2FP.BF16.F32.PACK_AB R17, R52, R17 ;  /* 0x000000113411723e */ /* 0x000fc400000010ff */
[----:B------:R-:W-:Y:S01]  /*4250*/  F2FP.BF16.F32.PACK_AB R7, R14, R7 ;  /* 0x000000070e07723e */ /* 0x000fe200000010ff */
[----:B------:R1:W-:Y:S01]  /*4260*/  STG.E.U16 desc[UR36][R12.64+0x30], R15 ;  /* 0x0000300f0c007986 */ /* 0x0003e2000c101524 */
[----:B------:R-:W-:-:S03]  /*4270*/  PRMT R19, R24, 0x7632, R19 ;  /* 0x0000763218137816 */ /* 0x000fc60000000013 */
        /* <DEDUP_REMOVED lines=10> */
[----:B-1----:R-:W-:-:S03]  /*4320*/  PRMT R10, R39, 0x7632, R10 ;  /* 0x00007632270a7816 */ /* 0x002fc6000000000a */
[----:B------:R1:W-:Y:S01]  /*4330*/  STG.E.U16 desc[UR36][R12.64+0x150], R6 ;  /* 0x000150060c007986 */ /* 0x0003e2000c101524 */
[----:B--2---:R-:W-:-:S03]  /*4340*/  PRMT R8, R28, 0x7632, R8 ;  /* 0x000076321c087816 */ /* 0x004fc60000000008 */
[----:B------:R2:W-:Y:S01]  /*4350*/  STG.E.U16 desc[UR36][R12.64+0x160], R2 ;  /* 0x000160020c007986 */ /* 0x0005e2000c101524 */
[----:B---3--:R-:W-:Y:S02]  /*4360*/  PRMT R4, R17, 0x7632, R4 ;  /* 0x0000763211047816 */ /* 0x008fe40000000004 */
[----:B0-----:R-:W-:Y:S01]  /*4370*/  PRMT R3, R9, 0x7632, R3 ;  /* 0x0000763209037816 */ /* 0x001fe20000000003 */
        /* <DEDUP_REMOVED lines=25> */
.L_x_337:
        /* <DEDUP_REMOVED lines=16> */
.L_x_373:
[----:B------:R-:W-:Y:S05]  /*4610*/  EXIT ;  /* 0x000000000000794d */ /* 0x000fea0003800000 */
.L_x_339:
[----:B------:R-:W-:Y:S01]  /*4620*/  HFMA2 R12, -RZ, RZ, 0, 9.5367431640625e-07 ;  /* 0x00000010ff0c7431 */ /* 0x000fe200000001ff */
[----:B------:R-:W-:Y:S01]  /*4630*/  MOV R11, 0x1f ;  /* 0x0000001f000b7802 */ /* 0x000fe20000000f00 */
[----:B------:R-:W-:-:S07]  /*4640*/  IMAD.MOV.U32 R15, RZ, RZ, -0x1 ;  /* 0xffffffffff0f7424 */ /* 0x000fce00078e00ff */
[----:B------:R-:W-:Y:S05]  /*4650*/  WARPSYNC.COLLECTIVE R15, `(.L_x_374) ;  /* 0x000000000f087348 */ /* 0x000fea0003c00000 */
[----:B------:R0:W1:Y:S02]  /*4660*/  SHFL.BFLY P6, R14, R13, R12, R11 ;  /* 0x0c00000c0d0e7389 */ /* 0x00006400000c000b */
[----:B01----:R-:W-:Y:S05]  /*4670*/  ENDCOLLECTIVE ;  /* 0x000000000000791b */ /* 0x003fea0003800000 */
.L_x_374:
[----:B------:R-:W-:Y:S01]  /*4680*/  HFMA2 R12, -RZ, RZ, 0, 4.76837158203125e-07 ;  /* 0x00000008ff0c7431 */ /* 0x000fe200000001ff */
[----:B------:R-:W-:-:S04]  /*4690*/  FMNMX.FTZ R0, R14, -3.40282346638528859812e+38, !PT ;  /* 0xff7fffff0e007809 */ /* 0x000fc80007810000 */
[----:B------:R-:W-:-:S07]  /*46a0*/  MOV R13, R0 ;  /* 0x00000000000d7202 */ /* 0x000fce0000000f00 */
[----:B------:R-:W-:Y:S05]  /*46b0*/  WARPSYNC.COLLECTIVE R15, `(.L_x_375) ;  /* 0x000000000f087348 */ /* 0x000fea0003c00000 */
[----:B------:R0:W1:Y:S02]  /*46c0*/  SHFL.BFLY P6, R14, R13, R12, R11 ;  /* 0x0c00000c0d0e7389 */ /* 0x00006400000c000b */
[----:B01----:R-:W-:Y:S05]  /*46d0*/  ENDCOLLECTIVE ;  /* 0x000000000000791b */ /* 0x003fea0003800000 */
.L_x_375:
[----:B------:R-:W-:Y:S01]  /*46e0*/  IMAD.MOV.U32 R12, RZ, RZ, 0x4 ;  /* 0x00000004ff0c7424 */ /* 0x000fe200078e00ff */
[----:B------:R-:W-:-:S04]  /*46f0*/  FMNMX.FTZ R2, R0, R14, !PT ;  /* 0x0000000e00027209 */ /* 0x000fc80007810000 */
[----:B------:R-:W-:-:S07]  /*4700*/  MOV R13, R2 ;  /* 0x00000002000d7202 */ /* 0x000fce0000000f00 */
[----:B------:R-:W-:Y:S05]  /*4710*/  WARPSYNC.COLLECTIVE R15, `(.L_x_376) ;  /* 0x000000000f087348 */ /* 0x000fea0003c00000 */
[----:B------:R0:W1:Y:S02]  /*4720*/  SHFL.BFLY P6, R14, R13, R12, R11 ;  /* 0x0c00000c0d0e7389 */ /* 0x00006400000c000b */
[----:B01----:R-:W-:Y:S05]  /*4730*/  ENDCOLLECTIVE ;  /* 0x000000000000791b */ /* 0x003fea0003800000 */
.L_x_376:
[----:B------:R-:W-:Y:S01]  /*4740*/  HFMA2 R12, -RZ, RZ, 0, 1.1920928955078125e-07 ;  /* 0x00000002ff0c7431 */ /* 0x000fe200000001ff */
[----:B------:R-:W-:-:S04]  /*4750*/  FMNMX.FTZ R3, R2, R14, !PT ;  /* 0x0000000e02037209 */ /* 0x000fc80007810000 */
[----:B------:R-:W-:-:S07]  /*4760*/  MOV R13, R3 ;  /* 0x00000003000d7202 */ /* 0x000fce0000000f00 */
[----:B------:R-:W-:Y:S05]  /*4770*/  WARPSYNC.COLLECTIVE R15, `(.L_x_377) ;  /* 0x000000000f087348 */ /* 0x000fea0003c00000 */
[----:B------:R0:W1:Y:S02]  /*4780*/  SHFL.BFLY P6, R14, R13, R12, R11 ;  /* 0x0c00000c0d0e7389 */ /* 0x00006400000c000b */
[----:B01----:R-:W-:Y:S05]  /*4790*/  ENDCOLLECTIVE ;  /* 0x000000000000791b */ /* 0x003fea0003800000 */
.L_x_377:
[----:B------:R-:W-:Y:S01]  /*47a0*/  IMAD.MOV.U32 R12, RZ, RZ, 0x1 ;  /* 0x00000001ff0c7424 */ /* 0x000fe200078e00ff */
[----:B------:R-:W-:-:S04]  /*47b0*/  FMNMX.FTZ R4, R3, R14, !PT ;  /* 0x0000000e03047209 */ /* 0x000fc80007810000 */
[----:B------:R-:W-:-:S07]  /*47c0*/  MOV R13, R4 ;  /* 0x00000004000d7202 */ /* 0x000fce0000000f00 */
[----:B------:R-:W-:Y:S05]  /*47d0*/  WARPSYNC.COLLECTIVE R15, `(.L_x_378) ;  /* 0x000000000f087348 */ /* 0x000fea0003c00000 */
[----:B------:R0:W1:Y:S02]  /*47e0*/  SHFL.BFLY P6, R14, R13, R12, R11 ;  /* 0x0c00000c0d0e7389 */ /* 0x00006400000c000b */
[----:B01----:R-:W-:Y:S05]  /*47f0*/  ENDCOLLECTIVE ;  /* 0x000000000000791b */ /* 0x003fea0003800000 */
.L_x_378:
[----:B------:R-:W-:Y:S05]  /*4800*/  BRA `(.L_x_379) ;  /* 0xffffffc000dc7947 */ /* 0x000fea000383ffff */
.L_x_364:
[----:B-1----:R-:W-:Y:S01]  /*4810*/  HFMA2 R13, -RZ, RZ, 0, 0 ;  /* 0x00000000ff0d7431 */ /* 0x002fe200000001ff */
[----:B------:R-:W-:Y:S01]  /*4820*/  MOV R12, 0x2 ;  /* 0x00000002000c7802 */ /* 0x000fe20000000f00 */
[----:B0-----:R-:W-:Y:S02]  /*4830*/  HFMA2 R11, -RZ, RZ, 0, 1.847743988037109375e-06 ;  /* 0x0000001fff0b7431 */ /* 0x001fe400000001ff */
[----:B------:R-:W-:-:S07]  /*4840*/  IMAD.MOV.U32 R15, RZ, RZ, -0x1 ;  /* 0xffffffffff0f7424 */ /* 0x000fce00078e00ff */
[----:B------:R-:W-:Y:S05]  /*4850*/  WARPSYNC.COLLECTIVE R15, `(.L_x_380) ;  /* 0x000000000f087348 */ /* 0x000fea0003c00000 */
[----:B------:R0:W1:Y:S02]  /*4860*/  SHFL.BFLY P6, R14, R13, R12, R11 ;  /* 0x0c00000c0d0e7389 */ /* 0x00006400000c000b */
[----:B01----:R-:W-:Y:S05]  /*4870*/  ENDCOLLECTIVE ;  /* 0x000000000000791b */ /* 0x003fea0003800000 */
.L_x_380:
[----:B------:R-:W-:Y:S02]  /*4880*/  HFMA2 R12, -RZ, RZ, 0, 5.9604644775390625e-08 ;  /* 0x00000001ff0c7431 */ /* 0x000fe400000001ff */
[----:B------:R-:W-:-:S05]  /*4890*/  FADD.FTZ R0, RZ, R14 ;  /* 0x0000000eff007221 */ /* 0x000fca0000010000 */
[----:B------:R-:W-:-:S07]  /*48a0*/  MOV R13, R0 ;  /* 0x00000000000d7202 */ /* 0x000fce0000000f00 */
[----:B------:R-:W-:Y:S05]  /*48b0*/  WARPSYNC.COLLECTIVE R15, `(.L_x_381) ;  /* 0x000000000f087348 */ /* 0x000fea0003c00000 */
[----:B------:R0:W1:Y:S02]  /*48c0*/  SHFL.BFLY P6, R14, R13, R12, R11 ;  /* 0x0c00000c0d0e7389 */ /* 0x00006400000c000b */
[----:B01----:R-:W-:Y:S05]  /*48d0*/  ENDCOLLECTIVE ;  /* 0x000000000000791b */ /* 0x003fea0003800000 */
.L_x_381:
[----:B------:R-:W-:Y:S02]  /*48e0*/  HFMA2 R12, -RZ, RZ, 0, 1.1920928955078125e-07 ;  /* 0x00000002ff0c7431 */ /* 0x000fe400000001ff */
[----:B------:R-:W-:Y:S01]  /*48f0*/  IMAD.MOV.U32 R13, RZ, RZ, RZ ;  /* 0x000000ffff0d7224 */ /* 0x000fe200078e00ff */
[----:B------:R-:W-:-:S07]  /*4900*/  MOV R47, R14 ;  /* 0x0000000e002f7202 */ /* 0x000fce0000000f00 */
[----:B------:R-:W-:Y:S05]  /*4910*/  WARPSYNC.COLLECTIVE R15, `(.L_x_382) ;  /* 0x000000000f087348 */ /* 0x000fea0003c00000 */
[----:B------:R0:W1:Y:S02]  /*4920*/  SHFL.BFLY P6, R14, R13, R12, R11 ;  /* 0x0c00000c0d0e7389 */ /* 0x00006400000c000b */
[----:B01----:R-:W-:Y:S05]  /*4930*/  ENDCOLLECTIVE ;  /* 0x000000000000791b */ /* 0x003fea0003800000 */
.L_x_382:
[----:B------:R-:W-:Y:S01]  /*4940*/  FADD.FTZ R47, R0, R47 ;  /* 0x0000002f002f7221 */ /* 0x000fe20000010000 */
[----:B------:R-:W-:Y:S01]  /*4950*/  IMAD.MOV.U32 R12, RZ, RZ, 0x1 ;  /* 0x00000001ff0c7424 */ /* 0x000fe200078e00ff */
[----:B------:R-:W-:-:S05]  /*4960*/  MOV R37, R14 ;  /* 0x0000000e00257202 */ /* 0x000fca0000000f00 */
[----:B------:R-:W-:-:S05]  /*4970*/  FADD.FTZ R37, RZ, R37 ;  /* 0x00000025ff257221 */ /* 0x000fca0000010000 */
[----:B------:R-:W-:-:S07]  /*4980*/  MOV R13, R37 ;  /* 0x00000025000d7202 */ /* 0x000fce0000000f00 */
[----:B------:R-:W-:Y:S05]  /*4990*/  WARPSYNC.COLLECTIVE R15, `(.L_x_383) ;  /* 0x000000000f087348 */ /* 0x000fea0003c00000 */
[----:B------:R0:W1:Y:S02]  /*49a0*/  SHFL.BFLY P6, R14, R13, R12, R11 ;  /* 0x0c00000c0d0e7389 */ /* 0x00006400000c000b */
[----:B01----:R-:W-:Y:S05]  /*49b0*/  ENDCOLLECTIVE ;  /* 0x000000000000791b */ /* 0x003fea0003800000 */
.L_x_383:
[----:B------:R-:W-:Y:S01]  /*49c0*/  HFMA2 R13, -RZ, RZ, 0, 0 ;  /* 0x00000000ff0d7431 */ /* 0x000fe200000001ff */
[----:B------:R-:W-:Y:S02]  /*49d0*/  MOV R12, 0x2 ;  /* 0x00000002000c7802 */ /* 0x000fe40000000f00 */
[----:B------:R-:W-:-:S07]  /*49e0*/  MOV R46, R14 ;  /* 0x0000000e002e7202 */ /* 0x000fce0000000f00 */
[----:B------:R-:W-:Y:S05]  /*49f0*/  WARPSYNC.COLLECTIVE R15, `(.L_x_384) ;  /* 0x000000000f087348 */ /* 0x000fea0003c00000 */
[----:B------:R0:W1:Y:S02]  /*4a00*/  SHFL.BFLY P6, R14, R13, R12, R11 ;  /* 0x0c00000c0d0e7389 */ /* 0x00006400000c000b */
[----:B01----:R-:W-:Y:S05]  /*4a10*/  ENDCOLLECTIVE ;  /* 0x000000000000791b */ /* 0x003fea0003800000 */
.L_x_384:
[----:B------:R-:W-:Y:S01]  /*4a20*/  FADD.FTZ R46, R37, R46 ;  /* 0x0000002e252e7221 */ /* 0x000fe20000010000 */
[----:B------:R-:W-:Y:S02]  /*4a30*/  HFMA2 R12, -RZ, RZ, 0, 5.9604644775390625e-08 ;  /* 0x00000001ff0c7431 */ /* 0x000fe400000001ff */
[----:B------:R-:W-:-:S04]  /*4a40*/  IMAD.MOV.U32 R29, RZ, RZ, R14 ;  /* 0x000000ffff1d7224 */ /* 0x000fc800078e000e */
[----:B------:R-:W-:-:S05]  /*4a50*/  FADD.FTZ R29, RZ, R29 ;  /* 0x0000001dff1d7221 */ /* 0x000fca0000010000 */
[----:B------:R-:W-:-:S07]  /*4a60*/  MOV R13, R29 ;  /* 0x0000001d000d7202 */ /* 0x000fce0000000f00 */
[----:B------:R-:W-:Y:S05]  /*4a70*/  WARPSYNC.COLLECTIVE R15, `(.L_x_385) ;  /* 0x000000000f087348 */ /* 0x000fea0003c00000 */
[----:B------:R0:W1:Y:S02]  /*4a80*/  SHFL.BFLY P6, R14, R13, R12, R11 ;  /* 0x0c00000c0d0e7389 */ /* 0x00006400000c000b */
[----:B01----:R-:W-:Y:S05]  /*4a90*/  ENDCOLLECTIVE ;  /* 0x000000000000791b */ /* 0x003fea0003800000 */
.L_x_385:
[----:B------:R-:W-:Y:S02]  /*4aa0*/  HFMA2 R12, -RZ, RZ, 0, 1.1920928955078125e-07 ;  /* 0x00000002ff0c7431 */ /* 0x000fe400000001ff */
[----:B------:R-:W-:Y:S01]  /*4ab0*/  IMAD.MOV.U32 R13, RZ, RZ, RZ ;  /* 0x000000ffff0d7224 */ /* 0x000fe200078e00ff */
[----:B------:R-:W-:-:S07]  /*4ac0*/  MOV R26, R14 ;  /* 0x0000000e001a7202 */ /* 0x000fce0000000f00 */
[----:B------:R-:W-:Y:S05]  /*4ad0*/  WARPSYNC.COLLECTIVE R15, `(.L_x_386) ;  /* 0x000000000f087348 */ /* 0x000fea0003c00000 */
[----:B------:R0:W1:Y:S02]  /*4ae0*/  SHFL.BFLY P6, R14, R13, R12, R11 ;  /* 0x0c00000c0d0e7389 */ /* 0x00006400000c000b */
[----:B01----:R-:W-:Y:S05]  /*4af0*/  ENDCOLLECTIVE ;  /* 0x000000000000791b */ /* 0x003fea0003800000 */
.L_x_386:
        /* <DEDUP_REMOVED lines=8> */
.L_x_387:
[----:B------:R-:W-:Y:S01]  /*4b80*/  HFMA2 R13, -RZ, RZ, 0, 0 ;  /* 0x00000000ff0d7431 */ /* 0x000fe200000001ff */
[----:B------:R-:W-:Y:S02]  /*4b90*/  MOV R12, 0x2 ;  /* 0x00000002000c7802 */ /* 0x000fe40000000f00 */
[----:B------:R-:W-:-:S07]  /*4ba0*/  MOV R36, R14 ;  /* 0x0000000e00247202 */ /* 0x000fce0000000f00 */
[----:B------:R-:W-:Y:S05]  /*4bb0*/  WARPSYNC.COLLECTIVE R15, `(.L_x_388) ;  /* 0x000000000f087348 */ /* 0x000fea0003c00000 */
[----:B------:R0:W1:Y:S02]  /*4bc0*/  SHFL.BFLY P6, R14, R13, R12, R11 ;  /* 0x0c00000c0d0e7389 */ /* 0x00006400000c000b */
[----:B01----:R-:W-:Y:S05]  /*4bd0*/  ENDCOLLECTIVE ;  /* 0x000000000000791b */ /* 0x003fea0003800000 */
.L_x_388:
        /* <DEDUP_REMOVED lines=8> */
.L_x_389:
[----:B------:R-:W-:Y:S02]  /*4c60*/  HFMA2 R12, -RZ, RZ, 0, 1.1920928955078125e-07 ;  /* 0x00000002ff0c7431 */ /* 0x000fe400000001ff */
[----:B------:R-:W-:Y:S01]  /*4c70*/  IMAD.MOV.U32 R13, RZ, RZ, RZ ;  /* 0x000000ffff0d7224 */ /* 0x000fe200078e00ff */
[----:B------:R-:W-:-:S07]  /*4c80*/  MOV R34, R14 ;  /* 0x0000000e00227202 */ /* 0x000fce0000000f00 */
[----:B------:R-:W-:Y:S05]  /*4c90*/  WARPSYNC.COLLECTIVE R15, `(.L_x_390) ;  /* 0x000000000f087348 */ /* 0x000fea0003c00000 */
[----:B------:R0:W1:Y:S02]  /*4ca0*/  SHFL.BFLY P6, R14, R13, R12, R11 ;  /* 0x0c00000c0d0e7389 */ /* 0x00006400000c000b */
[----:B01----:R-:W-:Y:S05]  /*4cb0*/  ENDCOLLECTIVE ;  /* 0x000000000000791b */ /* 0x003fea0003800000 */
.L_x_390:
        /* <DEDUP_REMOVED lines=8> */
.L_x_391:
[----:B------:R-:W-:Y:S01]  /*4d40*/  HFMA2 R13, -RZ, RZ, 0, 0 ;  /* 0x00000000ff0d7431 */ /* 0x000fe200000001ff */
[----:B------:R-:W-:Y:S02]  /*4d50*/  MOV R12, 0x2 ;  /* 0x00000002000c7802 */ /* 0x000fe40000000f00 */
[----:B------:R-:W-:-:S07]  /*4d60*/  MOV R24, R14 ;  /* 0x0000000e00187202 */ /* 0x000fce0000000f00 */
[----:B------:R-:W-:Y:S05]  /*4d70*/  WARPSYNC.COLLECTIVE R15, `(.L_x_392) ;  /* 0x000000000f087348 */ /* 0x000fea0003c00000 */
[----:B------:R0:W1:Y:S02]  /*4d80*/  SHFL.BFLY P6, R14, R13, R12, R11 ;  /* 0x0c00000c0d0e7389 */ /* 0x00006400000c000b */
[----:B01----:R-:W-:Y:S05]  /*4d90*/  ENDCOLLECTIVE ;  /* 0x000000000000791b */ /* 0x003fea0003800000 */
.L_x_392:
        /* <DEDUP_REMOVED lines=8> */
.L_x_393:
[----:B------:R-:W-:Y:S02]  /*4e20*/  HFMA2 R12, -RZ, RZ, 0, 1.1920928955078125e-07 ;  /* 0x00000002ff0c7431 */ /* 0x000fe400000001ff */
[----:B------:R-:W-:Y:S01]  /*4e30*/  IMAD.MOV.U32 R13, RZ, RZ, RZ ;  /* 0x000000ffff0d7224 */ /* 0x000fe200078e00ff */
[----:B------:R-:W-:-:S07]  /*4e40*/  MOV R22, R14 ;  /* 0x0000000e00167202 */ /* 0x000fce0000000f00 */
[----:B------:R-:W-:Y:S05]  /*4e50*/  WARPSYNC.COLLECTIVE R15, `(.L_x_394) ;  /* 0x000000000f087348 */ /* 0x000fea0003c00000 */
[----:B------:R0:W1:Y:S02]  /*4e60*/  SHFL.BFLY P6, R14, R13, R12, R11 ;  /* 0x0c00000c0d0e7389 */ /* 0x00006400000c000b */
[----:B01----:R-:W-:Y:S05]  /*4e70*/  ENDCOLLECTIVE ;  /* 0x000000000000791b */ /* 0x003fea0003800000 */
.L_x_394:
        /* <DEDUP_REMOVED lines=8> */
.L_x_395:
[----:B------:R-:W-:Y:S01]  /*4f00*/  HFMA2 R13, -RZ, RZ, 0, 0 ;  /* 0x00000000ff0d7431 */ /* 0x000fe200000001ff */
[----:B------:R-:W-:Y:S02]  /*4f10*/  MOV R12, 0x2 ;  /* 0x00000002000c7802 */ /* 0x000fe40000000f00 */
[----:B------:R-:W-:-:S07]  /*4f20*/  MOV R20, R14 ;  /* 0x0000000e00147202 */ /* 0x000fce0000000f00 */
[----:B------:R-:W-:Y:S05]  /*4f30*/  WARPSYNC.COLLECTIVE R15, `(.L_x_396) ;  /* 0x000000000f087348 */ /* 0x000fea0003c00000 */
[----:B------:R0:W1:Y:S02]  /*4f40*/  SHFL.BFLY P6, R14, R13, R12, R11 ;  /* 0x0c00000c0d0e7389 */ /* 0x00006400000c000b */
[----:B01----:R-:W-:Y:S05]  /*4f50*/  ENDCOLLECTIVE ;  /* 0x000000000000791b */ /* 0x003fea0003800000 */
.L_x_396:
        /* <DEDUP_REMOVED lines=8> */
.L_x_397:
[----:B------:R-:W-:Y:S02]  /*4fe0*/  HFMA2 R12, -RZ, RZ, 0, 1.1920928955078125e-07 ;  /* 0x00000002ff0c7431 */ /* 0x000fe400000001ff */
[----:B------:R-:W-:Y:S01]  /*4ff0*/  IMAD.MOV.U32 R13, RZ, RZ, RZ ;  /* 0x000000ffff0d7224 */ /* 0x000fe200078e00ff */
[----:B------:R-:W-:-:S07]  /*5000*/  MOV R18, R14 ;  /* 0x0000000e00127202 */ /* 0x000fce0000000f00 */
[----:B------:R-:W-:Y:S05]  /*5010*/  WARPSYNC.COLLECTIVE R15, `(.L_x_398) ;  /* 0x000000000f087348 */ /* 0x000fea0003c00000 */
[----:B------:R0:W1:Y:S02]  /*5020*/  SHFL.BFLY P6, R14, R13, R12, R11 ;  /* 0x0c00000c0d0e7389 */ /* 0x00006400000c000b */
[----:B01----:R-:W-:Y:S05]  /*5030*/  ENDCOLLECTIVE ;  /* 0x000000000000791b */ /* 0x003fea0003800000 */
.L_x_398:
        /* <DEDUP_REMOVED lines=8> */
.L_x_399:
[----:B------:R-:W-:Y:S01]  /*50c0*/  HFMA2 R13, -RZ, RZ, 0, 0 ;  /* 0x00000000ff0d7431 */ /* 0x000fe200000001ff */
[----:B------:R-:W-:Y:S02]  /*50d0*/  MOV R12, 0x2 ;  /* 0x00000002000c7802 */ /* 0x000fe40000000f00 */
[----:B------:R-:W-:-:S07]  /*50e0*/  MOV R16, R14 ;  /* 0x0000000e00107202 */ /* 0x000fce0000000f00 */
[----:B------:R-:W-:Y:S05]  /*50f0*/  WARPSYNC.COLLECTIVE R15, `(.L_x_400) ;  /* 0x000000000f087348 */ /* 0x000fea0003c00000 */
[----:B------:R0:W1:Y:S02]  /*5100*/  SHFL.BFLY P6, R14, R13, R12, R11 ;  /* 0x0c00000c0d0e7389 */ /* 0x00006400000c000b */
[----:B01----:R-:W-:Y:S05]  /*5110*/  ENDCOLLECTIVE ;  /* 0x000000000000791b */ /* 0x003fea0003800000 */
.L_x_400:
        /* <DEDUP_REMOVED lines=8> */
.L_x_401:
[----:B------:R-:W-:Y:S02]  /*51a0*/  HFMA2 R12, -RZ, RZ, 0, 1.1920928955078125e-07 ;  /* 0x00000002ff0c7431 */ /* 0x000fe400000001ff */
[----:B------:R-:W-:Y:S01]  /*51b0*/  IMAD.MOV.U32 R13, RZ, RZ, RZ ;  /* 0x000000ffff0d7224 */ /* 0x000fe200078e00ff */
[----:B------:R-:W-:-:S07]  /*51c0*/  MOV R10, R14 ;  /* 0x0000000e000a7202 */ /* 0x000fce0000000f00 */
[----:B------:R-:W-:Y:S05]  /*51d0*/  WARPSYNC.COLLECTIVE R15, `(.L_x_402) ;  /* 0x000000000f087348 */ /* 0x000fea0003c00000 */
[----:B------:R0:W1:Y:S02]  /*51e0*/  SHFL.BFLY P6, R14, R13, R12, R11 ;  /* 0x0c00000c0d0e7389 */ /* 0x00006400000c000b */
[----:B01----:R-:W-:Y:S05]  /*51f0*/  ENDCOLLECTIVE ;  /* 0x000000000000791b */ /* 0x003fea0003800000 */
.L_x_402:
        /* <DEDUP_REMOVED lines=8> */
.L_x_403:
[----:B------:R-:W-:Y:S01]  /*5280*/  HFMA2 R13, -RZ, RZ, 0, 0 ;  /* 0x00000000ff0d7431 */ /* 0x000fe200000001ff */
[----:B------:R-:W-:Y:S02]  /*5290*/  MOV R12, 0x2 ;  /* 0x00000002000c7802 */ /* 0x000fe40000000f00 */
[----:B------:R-:W-:-:S07]  /*52a0*/  MOV R8, R14 ;  /* 0x0000000e00087202 */ /* 0x000fce0000000f00 */
[----:B------:R-:W-:Y:S05]  /*52b0*/  WARPSYNC.COLLECTIVE R15, `(.L_x_404) ;  /* 0x000000000f087348 */ /* 0x000fea0003c00000 */
[----:B------:R0:W1:Y:S02]  /*52c0*/  SHFL.BFLY P6, R14, R13, R12, R11 ;  /* 0x0c00000c0d0e7389 */ /* 0x00006400000c000b */
[----:B01----:R-:W-:Y:S05]  /*52d0*/  ENDCOLLECTIVE ;  /* 0x000000000000791b */ /* 0x003fea0003800000 */
.L_x_404:
        /* <DEDUP_REMOVED lines=8> */
.L_x_405:
[----:B------:R-:W-:Y:S02]  /*5360*/  HFMA2 R12, -RZ, RZ, 0, 1.1920928955078125e-07 ;  /* 0x00000002ff0c7431 */ /* 0x000fe400000001ff */
[----:B------:R-:W-:Y:S01]  /*5370*/  IMAD.MOV.U32 R13, RZ, RZ, RZ ;  /* 0x000000ffff0d7224 */ /* 0x000fe200078e00ff */
[----:B------:R-:W-:-:S07]  /*5380*/  MOV R6, R14 ;  /* 0x0000000e00067202 */ /* 0x000fce0000000f00 */
[----:B------:R-:W-:Y:S05]  /*5390*/  WARPSYNC.COLLECTIVE R15, `(.L_x_406) ;  /* 0x000000000f087348 */ /* 0x000fea0003c00000 */
[----:B------:R0:W1:Y:S02]  /*53a0*/  SHFL.BFLY P6, R14, R13, R12, R11 ;  /* 0x0c00000c0d0e7389 */ /* 0x00006400000c000b */
[----:B01----:R-:W-:Y:S05]  /*53b0*/  ENDCOLLECTIVE ;  /* 0x000000000000791b */ /* 0x003fea0003800000 */
.L_x_406:
        /* <DEDUP_REMOVED lines=8> */
.L_x_407:
[----:B------:R-:W-:Y:S01]  /*5440*/  HFMA2 R13, -RZ, RZ, 0, 0 ;  /* 0x00000000ff0d7431 */ /* 0x000fe200000001ff */
[----:B------:R-:W-:Y:S02]  /*5450*/  MOV R12, 0x2 ;  /* 0x00000002000c7802 */ /* 0x000fe40000000f00 */
[----:B------:R-:W-:-:S07]  /*5460*/  MOV R4, R14 ;  /* 0x0000000e00047202 */ /* 0x000fce0000000f00 */
[----:B------:R-:W-:Y:S05]  /*5470*/  WARPSYNC.COLLECTIVE R15, `(.L_x_408) ;  /* 0x000000000f087348 */ /* 0x000fea0003c00000 */
[----:B------:R0:W1:Y:S02]  /*5480*/  SHFL.BFLY P6, R14, R13, R12, R11 ;  /* 0x0c00000c0d0e7389 */ /* 0x00006400000c000b */
[----:B01----:R-:W-:Y:S05]  /*5490*/  ENDCOLLECTIVE ;  /* 0x000000000000791b */ /* 0x003fea0003800000 */
.L_x_408:
        /* <DEDUP_REMOVED lines=8> */
.L_x_409:
[----:B------:R-:W-:Y:S02]  /*5520*/  HFMA2 R12, -RZ, RZ, 0, 1.1920928955078125e-07 ;  /* 0x00000002ff0c7431 */ /* 0x000fe400000001ff */
[----:B------:R-:W-:Y:S01]  /*5530*/  IMAD.MOV.U32 R13, RZ, RZ, RZ ;  /* 0x000000ffff0d7224 */ /* 0x000fe200078e00ff */
[----:B------:R-:W-:-:S07]  /*5540*/  MOV R2, R14 ;  /* 0x0000000e00027202 */ /* 0x000fce0000000f00 */
[----:B------:R-:W-:Y:S05]  /*5550*/  WARPSYNC.COLLECTIVE R15, `(.L_x_410) ;  /* 0x000000000f087348 */ /* 0x000fea0003c00000 */
[----:B------:R0:W1:Y:S02]  /*5560*/  SHFL.BFLY P6, R14, R13, R12, R11 ;  /* 0x0c00000c0d0e7389 */ /* 0x00006400000c000b */
[----:B01----:R-:W-:Y:S05]  /*5570*/  ENDCOLLECTIVE ;  /* 0x000000000000791b */ /* 0x003fea0003800000 */
.L_x_410:
        /* <DEDUP_REMOVED lines=8> */
.L_x_411:
[----:B------:R-:W-:Y:S01]  /*5600*/  HFMA2 R13, -RZ, RZ, 0, 0 ;  /* 0x00000000ff0d7431 */ /* 0x000fe200000001ff */
[----:B------:R-:W-:Y:S02]  /*5610*/  MOV R12, 0x2 ;  /* 0x00000002000c7802 */ /* 0x000fe40000000f00 */
[----:B------:R-:W-:-:S07]  /*5620*/  MOV R29, R14 ;  /* 0x0000000e001d7202 */ /* 0x000fce0000000f00 */
[----:B------:R-:W-:Y:S05]  /*5630*/  WARPSYNC.COLLECTIVE R15, `(.L_x_412) ;  /* 0x000000000f087348 */ /* 0x000fea0003c00000 */
[----:B------:R0:W1:Y:S02]  /*5640*/  SHFL.BFLY P6, R14, R13, R12, R11 ;  /* 0x0c00000c0d0e7389 */ /* 0x00006400000c000b */
[----:B01----:R-:W-:Y:S05]  /*5650*/  ENDCOLLECTIVE ;  /* 0x000000000000791b */ /* 0x003fea0003800000 */
.L_x_412:
        /* <DEDUP_REMOVED lines=8> */
.L_x_413:
[----:B------:R-:W-:Y:S02]  /*56e0*/  HFMA2 R12, -RZ, RZ, 0, 1.1920928955078125e-07 ;  /* 0x00000002ff0c7431 */ /* 0x000fe400000001ff */
[----:B------:R-:W-:Y:S01]  /*56f0*/  IMAD.MOV.U32 R13, RZ, RZ, RZ ;  /* 0x000000ffff0d7224 */ /* 0x000fe200078e00ff */
[----:B------:R-:W-:-:S07]  /*5700*/  MOV R35, R14 ;  /* 0x0000000e00237202 */ /* 0x000fce0000000f00 */
[----:B------:R-:W-:Y:S05]  /*5710*/  WARPSYNC.COLLECTIVE R15, `(.L_x_414) ;  /* 0x000000000f087348 */ /* 0x000fea0003c00000 */
[----:B------:R0:W1:Y:S02]  /*5720*/  SHFL.BFLY P6, R14, R13, R12, R11 ;  /* 0x0c00000c0d0e7389 */ /* 0x00006400000c000b */
[----:B01----:R-:W-:Y:S05]  /*5730*/  ENDCOLLECTIVE ;  /* 0x000000000000791b */ /* 0x003fea0003800000 */
.L_x_414:
        /* <DEDUP_REMOVED lines=8> */
.L_x_415:
[----:B------:R-:W-:Y:S01]  /*57c0*/  HFMA2 R13, -RZ, RZ, 0, 0 ;  /* 0x00000000ff0d7431 */ /* 0x000fe200000001ff */
[----:B------:R-:W-:Y:S02]  /*57d0*/  MOV R12, 0x2 ;  /* 0x00000002000c7802 */ /* 0x000fe40000000f00 */
[----:B------:R-:W-:-:S07]  /*57e0*/  MOV R37, R14 ;  /* 0x0000000e00257202 */ /* 0x000fce0000000f00 */
[----:B------:R-:W-:Y:S05]  /*57f0*/  WARPSYNC.COLLECTIVE R15, `(.L_x_416) ;  /* 0x000000000f087348 */ /* 0x000fea0003c00000 */
[----:B------:R0:W1:Y:S02]  /*5800*/  SHFL.BFLY P6, R14, R13, R12, R11 ;  /* 0x0c00000c0d0e7389 */ /* 0x00006400000c000b */
[----:B01----:R-:W-:Y:S05]  /*5810*/  ENDCOLLECTIVE ;  /* 0x000000000000791b */ /* 0x003fea0003800000 */
.L_x_416:
        /* <DEDUP_REMOVED lines=8> */
.L_x_417:
[----:B------:R-:W-:Y:S02]  /*58a0*/  HFMA2 R12, -RZ, RZ, 0, 1.1920928955078125e-07 ;  /* 0x00000002ff0c7431 */ /* 0x000fe400000001ff */
[----:B------:R-:W-:Y:S01]  /*58b0*/  IMAD.MOV.U32 R13, RZ, RZ, RZ ;  /* 0x000000ffff0d7224 */ /* 0x000fe200078e00ff */
[----:B------:R-:W-:-:S07]  /*58c0*/  MOV R39, R14 ;  /* 0x0000000e00277202 */ /* 0x000fce0000000f00 */
[----:B------:R-:W-:Y:S05]  /*58d0*/  WARPSYNC.COLLECTIVE R15, `(.L_x_418) ;  /* 0x000000000f087348 */ /* 0x000fea0003c00000 */
[----:B------:R0:W1:Y:S02]  /*58e0*/  SHFL.BFLY P6, R14, R13, R12, R11 ;  /* 0x0c00000c0d0e7389 */ /* 0x00006400000c000b */
[----:B01----:R-:W-:Y:S05]  /*58f0*/  ENDCOLLECTIVE ;  /* 0x000000000000791b */ /* 0x003fea0003800000 */
.L_x_418:
        /* <DEDUP_REMOVED lines=8> */
.L_x_419:
[----:B------:R-:W-:Y:S01]  /*5980*/  HFMA2 R13, -RZ, RZ, 0, 0 ;  /* 0x00000000ff0d7431 */ /* 0x000fe200000001ff */
[----:B------:R-:W-:Y:S02]  /*5990*/  MOV R12, 0x2 ;  /* 0x00000002000c7802 */ /* 0x000fe40000000f00 */
[----:B------:R-:W-:-:S07]  /*59a0*/  MOV R41, R14 ;  /* 0x0000000e00297202 */ /* 0x000fce0000000f00 */
[----:B------:R-:W-:Y:S05]  /*59b0*/  WARPSYNC.COLLECTIVE R15, `(.L_x_420) ;  /* 0x000000000f087348 */ /* 0x000fea0003c00000 */
[----:B------:R0:W1:Y:S02]  /*59c0*/  SHFL.BFLY P6, R14, R13, R12, R11 ;  /* 0x0c00000c0d0e7389 */ /* 0x00006400000c000b */
[----:B01----:R-:W-:Y:S05]  /*59d0*/  ENDCOLLECTIVE ;  /* 0x000000000000791b */ /* 0x003fea0003800000 */
.L_x_420:
        /* <DEDUP_REMOVED lines=8> */
.L_x_421:
[----:B------:R-:W-:Y:S02]  /*5a60*/  HFMA2 R12, -RZ, RZ, 0, 1.1920928955078125e-07 ;  /* 0x00000002ff0c7431 */ /* 0x000fe400000001ff */
[----:B------:R-:W-:Y:S01]  /*5a70*/  IMAD.MOV.U32 R13, RZ, RZ, RZ ;  /* 0x000000ffff0d7224 */ /* 0x000fe200078e00ff */
[----:B------:R-:W-:-:S07]  /*5a80*/  MOV R43, R14 ;  /* 0x0000000e002b7202 */ /* 0x000fce0000000f00 */
[----:B------:R-:W-:Y:S05]  /*5a90*/  WARPSYNC.COLLECTIVE R15, `(.L_x_422) ;  /* 0x000000000f087348 */ /* 0x000fea0003c00000 */
[----:B------:R0:W1:Y:S02]  /*5aa0*/  SHFL.BFLY P6, R14, R13, R12, R11 ;  /* 0x0c00000c0d0e7389 */ /* 0x00006400000c000b */
[----:B01----:R-:W-:Y:S05]  /*5ab0*/  ENDCOLLECTIVE ;  /* 0x000000000000791b */ /* 0x003fea0003800000 */
.L_x_422:
[----:B------:R-:W-:Y:S01]  /*5ac0*/  FADD.FTZ R43, R42, R43 ;  /* 0x0000002b2a2b7221 */ /* 0x000fe20000010000 */
[----:B------:R-:W-:Y:S02]  /*5ad0*/  HFMA2 R12, -RZ, RZ, 0, 5.9604644775390625e-08 ;  /* 0x00000001ff0c7431 */ /* 0x000fe400000001ff */
[----:B------:R-:W-:-:S05]  /*5ae0*/  FADD.FTZ R44, RZ, R14 ;  /* 0x0000000eff2c7221 */ /* 0x000fca0000010000 */
[----:B------:R-:W-:-:S07]  /*5af0*/  MOV R13, R44 ;  /* 0x0000002c000d7202 */ /* 0x000fce0000000f00 */
[----:B------:R-:W-:Y:S05]  /*5b00*/  WARPSYNC.COLLECTIVE R15, `(.L_x_423) ;  /* 0x000000000f087348 */ /* 0x000fea0003c00000 */
[----:B------:R0:W1:Y:S02]  /*5b10*/  SHFL.BFLY P6, R14, R13, R12, R11 ;  /* 0x0c00000c0d0e7389 */ /* 0x00006400000c000b */
[----:B01----:R-:W-:Y:S05]  /*5b20*/  ENDCOLLECTIVE ;  /* 0x000000000000791b */ /* 0x003fea0003800000 */
.L_x_423:
[----:B------:R-:W-:Y:S01]  /*5b30*/  HFMA2 R12, -RZ, RZ, 0, 1.1920928955078125e-07 ;  /* 0x00000002ff0c7431 */ /* 0x000fe200000001ff */
[----:B------:R-:W-:Y:S01]  /*5b40*/  MOV R13, RZ ;  /* 0x000000ff000d7202 */ /* 0x000fe20000000f00 */
[----:B------:R-:W-:-:S07]  /*5b50*/  IMAD.MOV.U32 R45, RZ, RZ, R14 ;  /* 0x000000ffff2d7224 */ /* 0x000fce00078e000e */
[----:B------:R-:W-:Y:S05]  /*5b60*/  WARPSYNC.COLLECTIVE R15, `(.L_x_424) ;  /* 0x000000000f087348 */ /* 0x000fea0003c00000 */
[----:B------:R0:W1:Y:S02]  /*5b70*/  SHFL.BFLY P6, R14, R13, R12, R11 ;  /* 0x0c00000c0d0e7389 */ /* 0x00006400000c000b */
[----:B01----:R-:W-:Y:S05]  /*5b80*/  ENDCOLLECTIVE ;  /* 0x000000000000791b */ /* 0x003fea0003800000 */
.L_x_424:
[----:B------:R-:W-:Y:S01]  /*5b90*/  FADD.FTZ R45, R44, R45 ;  /* 0x0000002d2c2d7221 */ /* 0x000fe20000010000 */
[----:B------:R-:W-:Y:S02]  /*5ba0*/  IMAD.MOV.U32 R12, RZ, RZ, 0x1 ;  /* 0x00000001ff0c7424 */ /* 0x000fe400078e00ff */
[----:B------:R-:W-:-:S05]  /*5bb0*/  FADD.FTZ R2, RZ, R14 ;  /* 0x0000000eff027221 */ /* 0x000fca0000010000 */
[----:B------:R-:W-:-:S07]  /*5bc0*/  MOV R13, R2 ;  /* 0x00000002000d7202 */ /* 0x000fce0000000f00 */
[----:B------:R-:W-:Y:S05]  /*5bd0*/  WARPSYNC.COLLECTIVE R15, `(.L_x_425) ;  /* 0x000000000f087348 */ /* 0x000fea0003c00000 */
[----:B------:R0:W1:Y:S02]  /*5be0*/  SHFL.BFLY P6, R14, R13, R12, R11 ;  /* 0x0c00000c0d0e7389 */ /* 0x00006400000c000b */
[----:B01----:R-:W-:Y:S05]  /*5bf0*/  ENDCOLLECTIVE ;  /* 0x000000000000791b */ /* 0x003fea0003800000 */
.L_x_425:
[----:B------:R-:W-:Y:S01]  /*5c00*/  HFMA2 R13, -RZ, RZ, 0, 0 ;  /* 0x00000000ff0d7431 */ /* 0x000fe200000001ff */
[----:B------:R-:W-:Y:S02]  /*5c10*/  MOV R12, 0x2 ;  /* 0x00000002000c7802 */ /* 0x000fe40000000f00 */
[----:B------:R-:W-:-:S07]  /*5c20*/  MOV R7, R14 ;  /* 0x0000000e00077202 */ /* 0x000fce0000000f00 */
[----:B------:R-:W-:Y:S05]  /*5c30*/  WARPSYNC.COLLECTIVE R15, `(.L_x_426) ;  /* 0x000000000f087348 */ /* 0x000fea0003c00000 */
[----:B------:R0:W1:Y:S02]  /*5c40*/  SHFL.BFLY P6, R14, R13, R12, R11 ;  /* 0x0c00000c0d0e7389 */ /* 0x00006400000c000b */
[----:B01----:R-:W-:Y:S05]  /*5c50*/  ENDCOLLECTIVE ;  /* 0x000000000000791b */ /* 0x003fea0003800000 */
.L_x_426:
        /* <DEDUP_REMOVED lines=8> */
.L_x_427:
[----:B------:R-:W-:Y:S02]  /*5ce0*/  HFMA2 R12, -RZ, RZ, 0, 1.1920928955078125e-07 ;  /* 0x00000002ff0c7431 */ /* 0x000fe400000001ff */
[----:B------:R-:W-:Y:S01]  /*5cf0*/  IMAD.MOV.U32 R13, RZ, RZ, RZ ;  /* 0x000000ffff0d7224 */ /* 0x000fe200078e00ff */
[----:B------:R-:W-:-:S07]  /*5d00*/  MOV R38, R14 ;  /* 0x0000000e00267202 */ /* 0x000fce0000000f00 */
[----:B------:R-:W-:Y:S05]  /*5d10*/  WARPSYNC.COLLECTIVE R15, `(.L_x_428) ;  /* 0x000000000f087348 */ /* 0x000fea0003c00000 */
[----:B------:R0:W1:Y:S02]  /*5d20*/  SHFL.BFLY P6, R14, R13, R12, R11 ;  /* 0x0c00000c0d0e7389 */ /* 0x00006400000c000b */
[----:B01----:R-:W-:Y:S05]  /*5d30*/  ENDCOLLECTIVE ;  /* 0x000000000000791b */ /* 0x003fea0003800000 */
.L_x_428:
        /* <DEDUP_REMOVED lines=8> */
.L_x_429:
[----:B------:R-:W-:Y:S01]  /*5dc0*/  HFMA2 R13, -RZ, RZ, 0, 0 ;  /* 0x00000000ff0d7431 */ /* 0x000fe200000001ff */
[----:B------:R-:W-:Y:S02]  /*5dd0*/  MOV R12, 0x2 ;  /* 0x00000002000c7802 */ /* 0x000fe40000000f00 */
[----:B------:R-:W-:-:S07]  /*5de0*/  MOV R42, R14 ;  /* 0x0000000e002a7202 */ /* 0x000fce0000000f00 */
[----:B------:R-:W-:Y:S05]  /*5df0*/  WARPSYNC.COLLECTIVE R15, `(.L_x_430) ;  /* 0x000000000f087348 */ /* 0x000fea0003c00000 */
[----:B------:R0:W1:Y:S02]  /*5e00*/  SHFL.BFLY P6, R14, R13, R12, R11 ;  /* 0x0c00000c0d0e7389 */ /* 0x00006400000c000b */
[----:B01----:R-:W-:Y:S05]  /*5e10*/  ENDCOLLECTIVE ;  /* 0x000000000000791b */ /* 0x003fea0003800000 */
.L_x_430:
        /* <DEDUP_REMOVED lines=8> */
.L_x_431:
[----:B------:R-:W-:Y:S02]  /*5ea0*/  HFMA2 R12, -RZ, RZ, 0, 1.1920928955078125e-07 ;  /* 0x00000002ff0c7431 */ /* 0x000fe400000001ff */
[----:B------:R-:W-:Y:S01]  /*5eb0*/  IMAD.MOV.U32 R13, RZ, RZ, RZ ;  /* 0x000000ffff0d7224 */ /* 0x000fe200078e00ff */
[----:B------:R-:W-:-:S07]  /*5ec0*/  MOV R48, R14 ;  /* 0x0000000e00307202 */ /* 0x000fce0000000f00 */
[----:B------:R-:W-:Y:S05]  /*5ed0*/  WARPSYNC.COLLECTIVE R15, `(.L_x_432) ;  /* 0x000000000f087348 */ /* 0x000fea0003c00000 */
[----:B------:R0:W1:Y:S02]  /*5ee0*/  SHFL.BFLY P6, R14, R13, R12, R11 ;  /* 0x0c00000c0d0e7389 */ /* 0x00006400000c000b */
[----:B01----:R-:W-:Y:S05]  /*5ef0*/  ENDCOLLECTIVE ;  /* 0x000000000000791b */ /* 0x003fea0003800000 */
.L_x_432:
        /* <DEDUP_REMOVED lines=8> */
.L_x_433:
[----:B------:R-:W-:Y:S01]  /*5f80*/  HFMA2 R13, -RZ, RZ, 0, 0 ;  /* 0x00000000ff0d7431 */ /* 0x000fe200000001ff */
[----:B------:R-:W-:Y:S02]  /*5f90*/  MOV R12, 0x2 ;  /* 0x00000002000c7802 */ /* 0x000fe40000000f00 */
[----:B------:R-:W-:-:S07]  /*5fa0*/  MOV R21, R14 ;  /* 0x0000000e00157202 */ /* 0x000fce0000000f00 */
[----:B------:R-:W-:Y:S05]  /*5fb0*/  WARPSYNC.COLLECTIVE R15, `(.L_x_434) ;  /* 0x000000000f087348 */ /* 0x000fea0003c00000 */
[----:B------:R0:W1:Y:S02]  /*5fc0*/  SHFL.BFLY P6, R14, R13, R12, R11 ;  /* 0x0c00000c0d0e7389 */ /* 0x00006400000c000b */
[----:B01----:R-:W-:Y:S05]  /*5fd0*/  ENDCOLLECTIVE ;  /* 0x000000000000791b */ /* 0x003fea0003800000 */
.L_x_434:
        /* <DEDUP_REMOVED lines=8> */
.L_x_435:
[----:B------:R-:W-:Y:S02]  /*6060*/  HFMA2 R12, -RZ, RZ, 0, 1.1920928955078125e-07 ;  /* 0x00000002ff0c7431 */ /* 0x000fe400000001ff */
[----:B------:R-:W-:Y:S01]  /*6070*/  IMAD.MOV.U32 R13, RZ, RZ, RZ ;  /* 0x000000ffff0d7224 */ /* 0x000fe200078e00ff */
[----:B------:R-:W-:-:S07]  /*6080*/  MOV R50, R14 ;  /* 0x0000000e00327202 */ /* 0x000fce0000000f00 */
[----:B------:R-:W-:Y:S05]  /*6090*/  WARPSYNC.COLLECTIVE R15, `(.L_x_436) ;  /* 0x000000000f087348 */ /* 0x000fea0003c00000 */
[----:B------:R0:W1:Y:S02]  /*60a0*/  SHFL.BFLY P6, R14, R13, R12, R11 ;  /* 0x0c00000c0d0e7389 */ /* 0x00006400000c000b */
[----:B01----:R-:W-:Y:S05]  /*60b0*/  ENDCOLLECTIVE ;  /* 0x000000000000791b */ /* 0x003fea0003800000 */
.L_x_436:
        /* <DEDUP_REMOVED lines=8> */
.L_x_437:
[----:B------:R-:W-:Y:S01]  /*6140*/  HFMA2 R13, -RZ, RZ, 0, 0 ;  /* 0x00000000ff0d7431 */ /* 0x000fe200000001ff */
[----:B------:R-:W-:Y:S01]  /*6150*/  MOV R12, 0x2 ;  /* 0x00000002000c7802 */ /* 0x000fe20000000f00 */
[----:B------:R-:W-:-:S07]  /*6160*/  FADD.FTZ R17, R23, R14 ;  /* 0x0000000e17117221 */ /* 0x000fce0000010000 */
[----:B------:R-:W-:Y:S05]  /*6170*/  WARPSYNC.COLLECTIVE R15, `(.L_x_438) ;  /* 0x000000000f087348 */ /* 0x000fea0003c00000 */
[----:B------:R0:W1:Y:S02]  /*6180*/  SHFL.BFLY P6, R14, R13, R12, R11 ;  /* 0x0c00000c0d0e7389 */ /* 0x00006400000c000b */
[----:B01----:R-:W-:Y:S05]  /*6190*/  ENDCOLLECTIVE ;  /* 0x000000000000791b */ /* 0x003fea0003800000 */
.L_x_438:
[----:B------:R-:W-:Y:S01]  /*61a0*/  HFMA2 R12, -RZ, RZ, 0, 5.9604644775390625e-08 ;  /* 0x00000001ff0c7431 */ /* 0x000fe200000001ff */
[----:B------:R-:W-:-:S05]  /*61b0*/  MOV R25, R14 ;  /* 0x0000000e00197202 */ /* 0x000fca0000000f00 */
[----:B------:R-:W-:-:S04]  /*61c0*/  FADD.FTZ R25, RZ, R25 ;  /* 0x00000019ff197221 */ /* 0x000fc80000010000 */
[----:B------:R-:W-:-:S07]  /*61d0*/  IMAD.MOV.U32 R13, RZ, RZ, R25 ;  /* 0x000000ffff0d7224 */ /* 0x000fce00078e0019 */
[----:B------:R-:W-:Y:S05]  /*61e0*/  WARPSYNC.COLLECTIVE R15, `(.L_x_439) ;  /* 0x000000000f087348 */ /* 0x000fea0003c00000 */
[----:B------:R0:W1:Y:S02]  /*61f0*/  SHFL.BFLY P6, R14, R13, R12, R11 ;  /* 0x0c00000c0d0e7389 */ /* 0x00006400000c000b */
[----:B01----:R-:W-:Y:S05]  /*6200*/  ENDCOLLECTIVE ;  /* 0x000000000000791b */ /* 0x003fea0003800000 */
.L_x_439:
[----:B------:R-:W-:Y:S02]  /*6210*/  HFMA2 R13, -RZ, RZ, 0, 0 ;  /* 0x00000000ff0d7431 */ /* 0x000fe400000001ff */
[----:B------:R-:W-:Y:S01]  /*6220*/  IMAD.MOV.U32 R12, RZ, RZ, 0x2 ;  /* 0x00000002ff0c7424 */ /* 0x000fe200078e00ff */
[----:B------:R-:W-:-:S07]  /*6230*/  MOV R52, R14 ;  /* 0x0000000e00347202 */ /* 0x000fce0000000f00 */
[----:B------:R-:W-:Y:S05]  /*6240*/  WARPSYNC.COLLECTIVE R15, `(.L_x_440) ;  /* 0x000000000f087348 */ /* 0x000fea0003c00000 */
[----:B------:R0:W1:Y:S02]  /*6250*/  SHFL.BFLY P6, R14, R13, R12, R11 ;  /* 0x0c00000c0d0e7389 */ /* 0x00006400000c000b */
[----:B01----:R-:W-:Y:S05]  /*6260*/  ENDCOLLECTIVE ;  /* 0x000000000000791b */ /* 0x003fea0003800000 */
.L_x_440:
[----:B------:R-:W-:Y:S01]  /*6270*/  FADD.FTZ R52, R25, R52 ;  /* 0x0000003419347221 */ /* 0x000fe20000010000 */
[----:B------:R-:W-:Y:S02]  /*6280*/  HFMA2 R12, -RZ, RZ, 0, 5.9604644775390625e-08 ;  /* 0x00000001ff0c7431 */ /* 0x000fe400000001ff */
[----:B------:R-:W-:-:S05]  /*6290*/  FADD.FTZ R27, RZ, R14 ;  /* 0x0000000eff1b7221 */ /* 0x000fca0000010000 */
[----:B------:R-:W-:-:S07]  /*62a0*/  MOV R13, R27 ;  /* 0x0000001b000d7202 */ /* 0x000fce0000000f00 */
[----:B------:R-:W-:Y:S05]  /*62b0*/  WARPSYNC.COLLECTIVE R15, `(.L_x_441) ;  /* 0x000000000f087348 */ /* 0x000fea0003c00000 */
[----:B------:R0:W1:Y:S02]  /*62c0*/  SHFL.BFLY P6, R14, R13, R12, R11 ;  /* 0x0c00000c0d0e7389 */ /* 0x00006400000c000b */
[----:B01----:R-:W-:Y:S05]  /*62d0*/  ENDCOLLECTIVE ;  /* 0x000000000000791b */ /* 0x003fea0003800000 */
.L_x_441:
[----:B------:R-:W-:Y:S02]  /*62e0*/  HFMA2 R12, -RZ, RZ, 0, 1.1920928955078125e-07 ;  /* 0x00000002ff0c7431 */ /* 0x000fe400000001ff */
[----:B------:R-:W-:Y:S01]  /*62f0*/  IMAD.MOV.U32 R13, RZ, RZ, RZ ;  /* 0x000000ffff0d7224 */ /* 0x000fe200078e00ff */
[----:B------:R-:W-:-:S07]  /*6300*/  MOV R7, R14 ;  /* 0x0000000e00077202 */ /* 0x000fce0000000f00 */
[----:B------:R-:W-:Y:S05]  /*6310*/  WARPSYNC.COLLECTIVE R15, `(.L_x_442) ;  /* 0x000000000f087348 */ /* 0x000fea0003c00000 */
[----:B------:R0:W1:Y:S02]  /*6320*/  SHFL.BFLY P6, R14, R13, R12, R11 ;  /* 0x0c00000c0d0e7389 */ /* 0x00006400000c000b */
[----:B01----:R-:W-:Y:S05]  /*6330*/  ENDCOLLECTIVE ;  /* 0x000000000000791b */ /* 0x003fea0003800000 */
.L_x_442:
[----:B------:R-:W-:Y:S01]  /*6340*/  FADD.FTZ R7, R27, R7 ;  /* 0x000000071b077221 */ /* 0x000fe20000010000 */
[----:B------:R-:W-:Y:S01]  /*6350*/  HFMA2 R12, -RZ, RZ, 0, 5.9604644775390625e-08 ;  /* 0x00000001ff0c7431 */ /* 0x000fe200000001ff */
[----:B------:R-:W-:-:S05]  /*6360*/  MOV R29, R14 ;  /* 0x0000000e001d7202 */ /* 0x000fca0000000f00 */
[----:B------:R-:W-:-:S07]  /*6370*/  FADD.FTZ R13, RZ, R29 ;  /* 0x0000001dff0d7221 */ /* 0x000fce0000010000 */
[----:B------:R-:W-:Y:S05]  /*6380*/  WARPSYNC.COLLECTIVE R15, `(.L_x_443) ;  /* 0x000000000f087348 */ /* 0x000fea0003c00000 */
[----:B------:R0:W1:Y:S02]  /*6390*/  SHFL.BFLY P6, R14, R13, R12, R11 ;  /* 0x0c00000c0d0e7389 */ /* 0x00006400000c000b */
[----:B01----:R-:W-:Y:S05]  /*63a0*/  ENDCOLLECTIVE ;  /* 0x000000000000791b */ /* 0x003fea0003800000 */
.L_x_443:
[----:B------:R-:W-:Y:S05]  /*63b0*/  BRA `(.L_x_444) ;  /* 0xffffffcc00747947 */ /* 0x000fea000383ffff */
.L_x_445:
        /* <DEDUP_REMOVED lines=12> */
.L_x_25581:


//--------------------- .text._ZN4vllm25paged_attention_v1_kernelI13__nv_bfloat16hLi192ELi32ELi128ELNS_18Fp8KVCacheDataTypeE2ELb1EEEvPT_PKS3_PKT0_S9_ifPKiSB_iPKfiiiSD_SD_iiiii --------------------------
	.section	.text._ZN4vllm25paged_attention_v1_kernelI13__nv_bfloat16hLi192ELi32ELi128ELNS_18Fp8KVCacheDataTypeE2ELb1EEEvPT_PKS3_PKT0_S9_ifPKiSB_iPKfiiiSD_SD_iiiii,"ax",@progbits
	.align	128
        .global         _ZN4vllm25paged_attention_v1_kernelI13__nv_bfloat16hLi192ELi32ELi128ELNS_18Fp8KVCacheDataTypeE2ELb1EEEvPT_PKS3_PKT0_S9_ifPKiSB_iPKfiiiSD_SD_iiiii
        .type           _ZN4vllm25paged_attention_v1_kernelI13__nv_bfloat16hLi192ELi32ELi128ELNS_18Fp8KVCacheDataTypeE2ELb1EEEvPT_PKS3_PKT0_S9_ifPKiSB_iPKfiiiSD_SD_iiiii,@function
        .size           _ZN4vllm25paged_attention_v1_kernelI13__nv_bfloat16hLi192ELi32ELi128ELNS_18Fp8KVCacheDataTypeE2ELb1EEEvPT_PKS3_PKT0_S9_ifPKiSB_iPKfiiiSD_SD_iiiii,(.L_x_25582 - _ZN4vllm25paged_attention_v1_kernelI13__nv_bfloat16hLi192ELi32ELi128ELNS_18Fp8KVCacheDataTypeE2ELb1EEEvPT_PKS3_PKT0_S9_ifPKiSB_iPKfiiiSD_SD_iiiii)
        .other          _ZN4vllm25paged_attention_v1_kernelI13__nv_bfloat16hLi192ELi32ELi128ELNS_18Fp8KVCacheDataTypeE2ELb1EEEvPT_PKS3_PKT0_S9_ifPKiSB_iPKfiiiSD_SD_iiiii,@"STO_CUDA_ENTRY STV_DEFAULT"
_ZN4vllm25paged_attention_v1_kernelI13__nv_bfloat16hLi192ELi32ELi128ELNS_18Fp8KVCacheDataTypeE2ELb1EEEvPT_PKS3_PKT0_S9_ifPKiSB_iPKfiiiSD_SD_iiiii:
.text._ZN4vllm25paged_attention_v1_kernelI13__nv_bfloat16hLi192ELi32ELi128ELNS_18Fp8KVCacheDataTypeE2ELb1EEEvPT_PKS3_PKT0_S9_ifPKiSB_iPKfiiiSD_SD_iiiii:
[----:B------:R-:W0:Y:S08]  /*0000*/  LDC R1, c[0x0][0x37c] ;  /* 0x0000df00ff017b82 */ /* 0x000e300000000800 */
[----:B------:R-:W1:Y:S01]  /*0010*/  S2UR UR40, SR_CTAID.Y ;  /* 0x00000000002879c3 */ /* 0x000e620000002600 */
[----:B------:R-:W1:Y:S01]  /*0020*/  LDCU.64 UR4, c[0x0][0x3b0] ;  /* 0x00007600ff0477ac */ /* 0x000e620008000a00 */
[----:B------:R-:W2:Y:S06]  /*0030*/  LDCU.64 UR36, c[0x0][0x358] ;  /* 0x00006b00ff2477ac */ /* 0x000eac0008000a00 */
[----:B------:R-:W3:Y:S01]  /*0040*/  LDC R8, c[0x0][0x3f4] ;  /* 0x0000fd00ff087b82 */ /* 0x000ee20000000800 */
[----:B------:R-:W4:Y:S01]  /*0050*/  LDCU UR7, c[0x0][0x3f8] ;  /* 0x00007f00ff0777ac */ /* 0x000f220008000800 */
[----:B-1----:R-:W-:-:S06]  /*0060*/  UIMAD.WIDE.U32 UR4, UR40, 0x4, UR4 ;  /* 0x00000004280478a5 */ /* 0x002fcc000f8e0004 */
[----:B------:R-:W-:Y:S02]  /*0070*/  MOV R2, UR4 ;  /* 0x0000000400027c02 */ /* 0x000fe40008000f00 */
[----:B------:R-:W-:-:S05]  /*0080*/  MOV R3, UR5 ;  /* 0x0000000500037c02 */ /* 0x000fca0008000f00 */
[----:B--2---:R1:W2:Y:S01]  /*0090*/  LDG.E.CONSTANT R2, desc[UR36][R2.64] ;  /* 0x0000002402027981 */ /* 0x0042a2000c1e9900 */
[----:B---3--:R-:W-:Y:S01]  /*00a0*/  IABS R6, R8 ;  /* 0x0000000800067213 */ /* 0x008fe20000000000 */
[----:B----4-:R-:W-:Y:S01]  /*00b0*/  UISETP.GE.AND UP0, UPT, UR7, URZ, UPT ;  /* 0x000000ff0700728c */ /* 0x010fe2000bf06270 */
[----:B------:R-:W3:Y:S01]  /*00c0*/  S2UR UR41, SR_CTAID.X ;  /* 0x00000000002979c3 */ /* 0x000ee20000002500 */
[----:B------:R-:W4:Y:S01]  /*00d0*/  S2R R24, SR_TID.X ;  /* 0x0000000000187919 */ /* 0x000f220000002100 */
[----:B------:R-:W5:Y:S01]  /*00e0*/  I2F.RP R7, R6 ;  /* 0x0000000600077306 */ /* 0x000f620000209400 */
[----:B------:R-:W3:Y:S07]  /*00f0*/  LDCU UR42, c[0x0][0x370] ;  /* 0x00006e00ff2a77ac */ /* 0x000eee0008000800 */
[----:B------:R-:W3:Y:S01]  /*0100*/  @UP0 LDCU UR38, c[0x0][0x3e8] ;  /* 0x00007d00ff2607ac */ /* 0x000ee20008000800 */
[----:B-----5:R-:W5:Y:S01]  /*0110*/  MUFU.RCP R7, R7 ;  /* 0x0000000700077308 */ /* 0x020f620000001000 */
[----:B---3--:R-:W-:-:S04]  /*0120*/  @UP0 UIMAD UR38, UR42, UR38, UR41 ;  /* 0x000000262a2602a4 */ /* 0x008fc8000f8e0229 */
[----:B------:R-:W-:Y:S01]  /*0130*/  @UP0 UIMAD UR38, UR38, UR7, 0x1 ;  /* 0x00000001262604a4 */ /* 0x000fe2000f8e0207 */
[----:B----4-:R-:W-:Y:S01]  /*0140*/  SHF.R.U32.HI R23, RZ, 0x5, R24 ;  /* 0x00000005ff177819 */ /* 0x010fe20000011618 */
[----:B-----5:R-:W-:-:S04]  /*0150*/  VIADD R4, R7, 0xffffffe ;  /* 0x0ffffffe07047836 */ /* 0x020fc80000000000 */
[----:B------:R3:W4:Y:S02]  /*0160*/  F2I.FTZ.U32.TRUNC.NTZ R5, R4 ;  /* 0x0000000400057305 */ /* 0x000724000021f000 */
[----:B---3--:R-:W-:Y:S02]  /*0170*/  IMAD.MOV.U32 R4, RZ, RZ, RZ ;  /* 0x000000ffff047224 */ /* 0x008fe400078e00ff */
[----:B----4-:R-:W-:-:S05]  /*0180*/  IMAD R0, R5, R6, RZ ;  /* 0x0000000605007224 */ /* 0x010fca00078e02ff */
[----:B-1----:R-:W-:-:S05]  /*0190*/  IADD3 R3, PT, PT, -R0, RZ, RZ ;  /* 0x000000ff00037210 */ /* 0x002fca0007ffe1ff */
[----:B------:R-:W-:Y:S01]  /*01a0*/  IMAD.HI.U32 R0, R5, R3, R4 ;  /* 0x0000000305007227 */ /* 0x000fe200078e0004 */
[----:B------:R-:W-:Y:S01]  /*01b0*/  BAR.SYNC.DEFER_BLOCKING 0x0 ;  /* 0x0000000000007b1d */ /* 0x000fe20000010000 */
[----:B--2---:R-:W-:-:S13]  /*01c0*/  R2UR UR4, R2 ;  /* 0x00000000020472ca */ /* 0x004fda00000e0000 */
[----:B------:R-:W-:Y:S02]  /*01d0*/  UIADD3 UR8, UPT, UPT, UR4, -0x1, URZ ;  /* 0xffffffff04087890 */ /* 0x000fe4000fffe0ff */
[----:B------:R-:W-:-:S04]  /*01e0*/  UIADD3 UR5, UPT, UPT, UR4, 0x1f, URZ ;  /* 0x0000001f04057890 */ /* 0x000fc8000fffe0ff */
[----:B------:R-:W-:Y:S01]  /*01f0*/  MOV R2, UR8 ;  /* 0x0000000800027c02 */ /* 0x000fe20008000f00 */
[----:B------:R-:W-:-:S03]  /*0200*/  USHF.R.S32.HI UR6, URZ, 0x1f, UR5 ;  /* 0x0000001fff067899 */ /* 0x000fc60008011405 */
[----:B------:R-:W-:Y:S01]  /*0210*/  IABS R2, R2 ;  /* 0x0000000200027213 */ /* 0x000fe20000000000 */
[----:B------:R-:W-:-:S03]  /*0220*/  ULEA.HI UR6, UR6, UR5, URZ, 0x5 ;  /* 0x0000000506067291 */ /* 0x000fc6000f8f28ff */
[----:B------:R-:W-:Y:S01]  /*0230*/  MOV R3, R2 ;  /* 0x0000000200037202 */ /* 0x000fe20000000f00 */
[----:B------:R-:W-:Y:S02]  /*0240*/  USHF.R.S32.HI UR43, URZ, 0x5, UR6 ;  /* 0x00000005ff2b7899 */ /* 0x000fe40008011406 */
[----:B------:R-:W-:Y:S02]  /*0250*/  ULOP3.LUT UR6, UR6, 0xffffffe0, URZ, 0xc0, !UPT ;  /* 0xffffffe006067892 */ /* 0x000fe4000f8ec0ff */
[----:B------:R-:W-:Y:S02]  /*0260*/  IMAD.HI.U32 R5, R0, R3, RZ ;  /* 0x0000000300057227 */ /* 0x000fe400078e00ff */
[----:B------:R-:W-:-:S03]  /*0270*/  UISETP.LT.AND UP1, UPT, UR4, UR6, UPT ;  /* 0x000000060400728c */ /* 0x000fc6000bf21270 */
[----:B------:R-:W-:Y:S01]  /*0280*/  IADD3 R2, PT, PT, -R5, RZ, RZ ;  /* 0x000000ff05027210 */ /* 0x000fe20007ffe1ff */
[----:B------:R-:W-:-:S04]  /*0290*/  USEL UR39, UR4, UR6, UP1 ;  /* 0x0000000604277287 */ /* 0x000fc80008800000 */
[----:B------:R-:W-:Y:S01]  /*02a0*/  IMAD R3, R6, R2, R3 ;  /* 0x0000000206037224 */ /* 0x000fe200078e0203 */
[----:B------:R-:W-:-:S04]  /*02b0*/  LOP3.LUT R2, R8, UR8, RZ, 0x3c, !PT ;  /* 0x0000000808027c12 */ /* 0x000fc8000f8e3cff */
[----:B------:R-:W-:Y:S02]  /*02c0*/  ISETP.GT.U32.AND P1, PT, R6, R3, PT ;  /* 0x000000030600720c */ /* 0x000fe40003f24070 */
[----:B------:R-:W-:-:S11]  /*02d0*/  ISETP.GE.AND P2, PT, R2, RZ, PT ;  /* 0x000000ff0200720c */ /* 0x000fd60003f46270 */
[----:B------:R-:W-:Y:S01]  /*02e0*/  @!P1 IMAD.IADD R3, R3, 0x1, -R6 ;  /* 0x0000000103039824 */ /* 0x000fe200078e0a06 */
[----:B------:R-:W-:Y:S02]  /*02f0*/  @!P1 IADD3 R5, PT, PT, R5, 0x1, RZ ;  /* 0x0000000105059810 */ /* 0x000fe40007ffe0ff */
[----:B------:R-:W-:Y:S02]  /*0300*/  ISETP.NE.AND P1, PT, R8, RZ, PT ;  /* 0x000000ff0800720c */ /* 0x000fe40003f25270 */
[----:B------:R-:W-:-:S13]  /*0310*/  ISETP.GE.U32.AND P0, PT, R3, R6, PT ;  /* 0x000000060300720c */ /* 0x000fda0003f06070 */
[----:B------:R-:W-:Y:S02]  /*0320*/  @P0 IADD3 R5, PT, PT, R5, 0x1, RZ ;  /* 0x0000000105050810 */ /* 0x000fe40007ffe0ff */
[----:B------:R-:W-:-:S03]  /*0330*/  ISETP.GE.AND P0, PT, R23, UR43, PT ;  /* 0x0000002b17007c0c */ /* 0x000fc6000bf06270 */
[----:B------:R-:W-:Y:S01]  /*0340*/  @!P2 IMAD.MOV R5, RZ, RZ, -R5 ;  /* 0x000000ffff05a224 */ /* 0x000fe200078e0a05 */
        /* <DEDUP_REMOVED lines=59> */
.L_x_446:
        /* <DEDUP_REMOVED lines=10> */
[----:B--2---:R-:W-:Y:S02]  /*07a0*/  IADD3 R12, PT, PT, R5, -UR4, RZ ;  /* 0x80000004050c7c10 */ /* 0x004fe4000fffe0ff */
[----:B0-----:R-:W-:Y:S02]  /*07b0*/  IABS R2, R14 ;  /* 0x0000000e00027213 */ /* 0x001fe40000000000 */
[----:B------:R-:W-:Y:S02]  /*07c0*/  ISETP.NE.AND P1, PT, R14, RZ, PT ;  /* 0x000000ff0e00720c */ /* 0x000fe40003f25270 */
[----:B------:R-:W0:Y:S01]  /*07d0*/  I2F.RP R6, R2 ;  /* 0x0000000200067306 */ /* 0x000e220000209400 */
[----:B---3--:R-:W-:Y:S02]  /*07e0*/  ISETP.NE.AND P2, PT, R4, RZ, PT ;  /* 0x000000ff0400720c */ /* 0x008fe40003f45270 */
[----:B-1----:R-:W-:-:S05]  /*07f0*/  LEA R7, R10, R7, 0x18 ;  /* 0x000000070a077211 */ /* 0x002fca00078ec0ff */
[----:B0-----:R-:W0:Y:S02]  /*0800*/  MUFU.RCP R6, R6 ;  /* 0x0000000600067308 */ /* 0x001e240000001000 */
[----:B0-----:R-:W-:Y:S01]  /*0810*/  VIADD R8, R6, 0xffffffe ;  /* 0x0ffffffe06087836 */ /* 0x001fe20000000000 */
[----:B------:R-:W-:-:S05]  /*0820*/  IABS R6, R4 ;  /* 0x0000000400067213 */ /* 0x000fca0000000000 */
[----:B------:R0:W1:Y:S02]  /*0830*/  F2I.FTZ.U32.TRUNC.NTZ R9, R8 ;  /* 0x0000000800097305 */ /* 0x000064000021f000 */
[----:B0-----:R-:W-:Y:S01]  /*0840*/  IMAD.MOV.U32 R8, RZ, RZ, RZ ;  /* 0x000000ffff087224 */ /* 0x001fe200078e00ff */
[----:B-1----:R-:W-:-:S05]  /*0850*/  IADD3 R11, PT, PT, RZ, -R9, RZ ;  /* 0x80000009ff0b7210 */ /* 0x002fca0007ffe0ff */
[----:B------:R-:W-:-:S04]  /*0860*/  IMAD R11, R11, R2, RZ ;  /* 0x000000020b0b7224 */ /* 0x000fc800078e02ff */
[----:B------:R-:W-:Y:S01]  /*0870*/  IMAD.HI.U32 R11, R9, R11, R8 ;  /* 0x0000000b090b7227 */ /* 0x000fe200078e0008 */
[----:B------:R-:W-:-:S07]  /*0880*/  MOV R8, R23 ;  /* 0x0000001700087202 */ /* 0x000fce0000000f00 */
.L_x_450:
[----:B------:R-:W-:-:S05]  /*0890*/  IMAD.SHL.U32 R15, R8, 0x20, RZ ;  /* 0x00000020080f7824 */ /* 0x000fca00078e00ff */
[----:B------:R-:W-:-:S05]  /*08a0*/  IABS R13, R15 ;  /* 0x0000000f000d7213 */ /* 0x000fca0000000000 */
[----:B------:R-:W-:-:S05]  /*08b0*/  IMAD.HI.U32 R9, R0, R13, RZ ;  /* 0x0000000d00097227 */ /* 0x000fca00078e00ff */
[----:B------:R-:W-:-:S05]  /*08c0*/  IADD3 R10, PT, PT, -R9, RZ, RZ ;  /* 0x000000ff090a7210 */ /* 0x000fca0007ffe1ff */
[----:B------:R-:W-:-:S05]  /*08d0*/  IMAD R10, R6, R10, R13 ;  /* 0x0000000a060a7224 */ /* 0x000fca00078e020d */
[----:B------:R-:W-:-:S13]  /*08e0*/  ISETP.GT.U32.AND P3, PT, R3, R10, PT ;  /* 0x0000000a0300720c */ /* 0x000fda0003f64070 */
[----:B------:R-:W-:Y:S01]  /*08f0*/  @!P3 IADD3 R10, PT, PT, R10, -R6, RZ ;  /* 0x800000060a0ab210 */ /* 0x000fe20007ffe0ff */
[----:B------:R-:W-:-:S03]  /*0900*/  @!P3 VIADD R9, R9, 0x1 ;  /* 0x000000010909b836 */ /* 0x000fc60000000000 */
[----:B------:R-:W-:Y:S02]  /*0910*/  ISETP.GE.U32.AND P0, PT, R10, R3, PT ;  /* 0x000000030a00720c */ /* 0x000fe40003f06070 */
[----:B------:R-:W-:-:S04]  /*0920*/  LOP3.LUT R10, R15, R4, RZ, 0x3c, !PT ;  /* 0x000000040f0a7212 */ /* 0x000fc800078e3cff */
[----:B------:R-:W-:-:S07]  /*0930*/  ISETP.GE.AND P4, PT, R10, RZ, PT ;  /* 0x000000ff0a00720c */ /* 0x000fce0003f86270 */
[----:B------:R-:W-:-:S04]  /*0940*/  @P0 IADD3 R9, PT, PT, R9, 0x1, RZ ;  /* 0x0000000109090810 */ /* 0x000fc80007ffe0ff */
[----:B------:R-:W-:-:S05]  /*0950*/  MOV R13, R9 ;  /* 0x00000009000d7202 */ /* 0x000fca0000000f00 */
[----:B------:R-:W-:Y:S01]  /*0960*/  @!P4 IMAD.MOV R13, RZ, RZ, -R13 ;  /* 0x000000ffff0dc224 */ /* 0x000fe200078e0a0d */
[----:B------:R-:W-:-:S04]  /*0970*/  @!P2 LOP3.LUT R13, RZ, R4, RZ, 0x33, !PT ;  /* 0x00000004ff0da212 */ /* 0x000fc800078e33ff */
[----:B------:R-:W-:-:S04]  /*0980*/  IADD3 R16, PT, PT, R13, UR38, RZ ;  /* 0x000000260d107c10 */ /* 0x000fc8000fffe0ff */
[----:B------:R-:W-:Y:S02]  /*0990*/  IABS R10, R16 ;  /* 0x00000010000a7213 */ /* 0x000fe40000000000 */
[----:B------:R-:W-:-:S03]  /*09a0*/  ISETP.GE.AND P3, PT, R16, RZ, PT ;  /* 0x000000ff1000720c */ /* 0x000fc60003f66270 */
[----:B------:R-:W-:-:S05]  /*09b0*/  IMAD.HI.U32 R9, R11, R10, RZ ;  /* 0x0000000a0b097227 */ /* 0x000fca00078e00ff */
[----:B------:R-:W-:-:S05]  /*09c0*/  IADD3 R9, PT, PT, -R9, RZ, RZ ;  /* 0x000000ff09097210 */ /* 0x000fca0007ffe1ff */
[----:B------:R-:W-:-:S05]  /*09d0*/  IMAD R9, R2, R9, R10 ;  /* 0x0000000902097224 */ /* 0x000fca00078e020a */
[----:B------:R-:W-:-:S13]  /*09e0*/  ISETP.GT.U32.AND P0, PT, R2, R9, PT ;  /* 0x000000090200720c */ /* 0x000fda0003f04070 */
[----:B------:R-:W-:-:S05]  /*09f0*/  @!P0 IMAD.IADD R9, R9, 0x1, -R2 ;  /* 0x0000000109098824 */ /* 0x000fca00078e0a02 */
[----:B------:R-:W-:-:S13]  /*0a00*/  ISETP.GT.U32.AND P0, PT, R2, R9, PT ;  /* 0x000000090200720c */ /* 0x000fda0003f04070 */
[----:B------:R-:W-:Y:S02]  /*0a10*/  @!P0 IADD3 R9, PT, PT, R9, -R2, RZ ;  /* 0x8000000209098210 */ /* 0x000fe40007ffe0ff */
[----:B------:R-:W-:Y:S02]  /*0a20*/  ISETP.GT.AND P0, PT, R13, R12, PT ;  /* 0x0000000c0d00720c */ /* 0x000fe40003f04270 */
[----:B------:R-:W-:Y:S02]  /*0a30*/  @!P3 IADD3 R9, PT, PT, -R9, RZ, RZ ;  /* 0x000000ff0909b210 */ /* 0x000fe40007ffe1ff */
[----:B------:R-:W-:-:S04]  /*0a40*/  @!P1 LOP3.LUT R9, RZ, R14, RZ, 0x33, !PT ;  /* 0x0000000eff099212 */ /* 0x000fc800078e33ff */
[----:B------:R-:W-:-:S13]  /*0a50*/  ISETP.EQ.OR P0, PT, R9, RZ, P0 ;  /* 0x000000ff0900720c */ /* 0x000fda0000702670 */
[----:B------:R-:W-:Y:S05]  /*0a60*/  @P0 BRA `(.L_x_449) ;  /* 0x0000003400340947 */ /* 0x000fea0003800000 */
[----:B------:R-:W-:Y:S01]  /*0a70*/  IMAD.IADD R10, R22, 0x1, R15 ;  /* 0x00000001160a7824 */ /* 0x000fe200078e020f */
[----:B------:R-:W-:Y:S01]  /*0a80*/  MOV R9, 0xff7fffff ;  /* 0xff7fffff00097802 */ /* 0x000fe20000000f00 */
[----:B------:R-:W-:-:S03]  /*0a90*/  VIADD R8, R8, 0x4 ;  /* 0x0000000408087836 */ /* 0x000fc60000000000 */
[----:B------:R-:W-:Y:S02]  /*0aa0*/  LEA R10, R10, R7, 0x2 ;  /* 0x000000070a0a7211 */ /* 0x000fe400078e10ff */
[----:B------:R-:W-:-:S03]  /*0ab0*/  ISETP.GE.AND P0, PT, R8, UR43, PT ;  /* 0x0000002b08007c0c */ /* 0x000fc6000bf06270 */
[----:B------:R0:W-:Y:S10]  /*0ac0*/  STS [R10], R9 ;  /* 0x000000090a007388 */ /* 0x0001f40000000800 */
[----:B0-----:R-:W-:Y:S05]  /*0ad0*/  @!P0 BRA `(.L_x_450) ;  /* 0xfffffffc006c8947 */ /* 0x001fea000383ffff */
.L_x_448:
[----:B------:R-:W-:Y:S05]  /*0ae0*/  BSYNC.RECONVERGENT B6 ;  /* 0x0000000000067941 */ /* 0x000fea0003800200 */
.L_x_447:
        /* <DEDUP_REMOVED lines=12> */
.L_x_491:
[----:B------:R-:W2:Y:S01]  /*0bb0*/  S2R R0, SR_CgaCtaId ;  /* 0x0000000000007919 */ /* 0x000ea20000008800 */
[----:B------:R-:W-:Y:S01]  /*0bc0*/  ISETP.NE.AND P1, PT, R22, RZ, PT ;  /* 0x000000ff1600720c */ /* 0x000fe20003f25270 */
[----:B------:R-:W-:Y:S05]  /*0bd0*/  WARPSYNC.ALL ;  /* 0x0000000000007948 */ /* 0x000fea0003800000 */
[----:B------:R-:W-:Y:S02]  /*0be0*/  MOV R3, 0x400 ;  /* 0x0000040000037802 */ /* 0x000fe40000000f00 */
[----:B-1----:R-:W-:Y:S02]  /*0bf0*/  FMNMX.FTZ R7, R4, R14, !PT ;  /* 0x0000000e04077209 */ /* 0x002fe40007810000 */
[----:B--2---:R-:W-:-:S04]  /*0c00*/  LEA R2, R0, R3, 0x18 ;  /* 0x0000000300027211 */ /* 0x004fc800078ec0ff */
[----:B0-----:R-:W-:-:S05]  /*0c10*/  LEA R4, R23, R2, 0x2 ;  /* 0x0000000217047211 */ /* 0x001fca00078e10ff */
[----:B------:R0:W-:Y:S01]  /*0c20*/  @!P1 STS [R4], R7 ;  /* 0x0000000704009388 */ /* 0x0001e20000000800 */
[----:B------:R-:W-:Y:S01]  /*0c30*/  BAR.SYNC.DEFER_BLOCKING 0x0 ;  /* 0x0000000000007b1d */ /* 0x000fe20000010000 */
[C---:B------:R-:W-:Y:S01]  /*0c40*/  ISETP.GT.U32.AND P2, PT, R22.reuse, 0x3, PT ;  /* 0x000000031600780c */ /* 0x040fe20003f44070 */
[----:B0-----:R-:W-:Y:S01]  /*0c50*/  IMAD R7, R22, 0x4, R2 ;  /* 0x0000000416077824 */ /* 0x001fe200078e0202 */
[----:B------:R-:W-:Y:S01]  /*0c60*/  MOV R2, 0xff7fffff ;  /* 0xff7fffff00027802 */ /* 0x000fe20000000f00 */
[----:B------:R-:W-:Y:S01]  /*0c70*/  HFMA2 R13, -RZ, RZ, 0, 0 ;  /* 0x00000000ff0d7431 */ /* 0x000fe200000001ff */
[----:B------:R-:W-:Y:S01]  /*0c80*/  ISETP.GE.AND P3, PT, R24, UR39, PT ;  /* 0x0000002718007c0c */ /* 0x000fe2000bf66270 */
[----:B------:R-:W-:Y:S08]  /*0c90*/  BSSY.RECONVERGENT B0, `(.L_x_452) ;  /* 0x00000ea000007945 */ /* 0x000ff00003800200 */
[----:B------:R-:W0:Y:S04]  /*0ca0*/  @!P2 LDS R2, [R7] ;  /* 0x000000000702a984 */ /* 0x000e280000000800 */
[----:B0-----:R-:W0:Y:S02]  /*0cb0*/  SHFL.BFLY PT, R9, R2, 0x2, 0x1f ;  /* 0x0c401f0002097f89 */ /* 0x001e2400000e0000 */
[----:B0-----:R-:W-:-:S05]  /*0cc0*/  FMNMX.FTZ R9, R9, R2, !PT ;  /* 0x0000000209097209 */ /* 0x001fca0007810000 */
[----:B------:R-:W0:Y:S02]  /*0cd0*/  SHFL.BFLY PT, R8, R9, 0x1, 0x1f ;  /* 0x0c201f0009087f89 */ /* 0x000e2400000e0000 */
[----:B0-----:R-:W-:-:S06]  /*0ce0*/  FMNMX.FTZ R8, R9, R8, !PT ;  /* 0x0000000809087209 */ /* 0x001fcc0007810000 */
[----:B------:R-:W0:Y:S02]  /*0cf0*/  SHFL.IDX PT, R8, R8, RZ, 0x1f ;  /* 0x00001fff08087589 */ /* 0x000e2400000e0000 */
[----:B0-----:R-:W-:Y:S01]  /*0d00*/  R2UR UR4, R8 ;  /* 0x00000000080472ca */ /* 0x001fe200000e0000 */
[----:B------:R-:W-:-:S14]  /*0d10*/  @P3 BRA `(.L_x_453) ;  /* 0x0000000c00843947 */ /* 0x000fdc0003800000 */
[----:B------:R-:W-:Y:S01]  /*0d20*/  LOP3.LUT R2, RZ, R24, RZ, 0x33, !PT ;  /* 0x00000018ff027212 */ /* 0x000fe200078e33ff */
[----:B------:R-:W-:Y:S01]  /*0d30*/  BSSY.RECONVERGENT B1, `(.L_x_454) ;  /* 0x000001b000017945 */ /* 0x000fe20003800200 */
[----:B------:R-:W-:-:S03]  /*0d40*/  MOV R13, RZ ;  /* 0x000000ff000d7202 */ /* 0x000fc60000000f00 */
[----:B------:R-:W-:-:S05]  /*0d50*/  VIADD R8, R2, UR39 ;  /* 0x0000002702087c36 */ /* 0x000fca0008000000 */
[C---:B------:R-:W-:Y:S02]  /*0d60*/  LOP3.LUT R2, R8.reuse, 0x180, RZ, 0xc0, !PT ;  /* 0x0000018008027812 */ /* 0x040fe400078ec0ff */
[----:B------:R-:W-:Y:S02]  /*0d70*/  ISETP.GE.U32.AND P4, PT, R8, 0x180, PT ;  /* 0x000001800800780c */ /* 0x000fe40003f86070 */
[----:B------:R-:W-:Y:S02]  /*0d80*/  ISETP.NE.AND P0, PT, R2, 0x180, PT ;  /* 0x000001800200780c */ /* 0x000fe40003f05270 */
[----:B------:R-:W-:-:S11]  /*0d90*/  MOV R2, R24 ;  /* 0x0000001800027202 */ /* 0x000fd60000000f00 */
[----:B------:R-:W-:Y:S05]  /*0da0*/  @!P0 BRA `(.L_x_455) ;  /* 0x00000000004c8947 */ /* 0x000fea0003800000 */
[----:B------:R-:W-:Y:S01]  /*0db0*/  VIADD R9, R3, 0x20 ;  /* 0x0000002003097836 */ /* 0x000fe20000000000 */
[----:B------:R-:W-:Y:S02]  /*0dc0*/  LEA.HI R8, R8, 0x1, RZ, 0x19 ;  /* 0x0000000108087811 */ /* 0x000fe400078fc8ff */
[----:B------:R-:W-:Y:S02]  /*0dd0*/  MOV R13, RZ ;  /* 0x000000ff000d7202 */ /* 0x000fe40000000f00 */
[----:B------:R-:W-:Y:S02]  /*0de0*/  LEA R9, R0, R9, 0x18 ;  /* 0x0000000900097211 */ /* 0x000fe400078ec0ff */
[----:B------:R-:W-:Y:S02]  /*0df0*/  LOP3.LUT R8, R8, 0x3, RZ, 0xc0, !PT ;  /* 0x0000000308087812 */ /* 0x000fe400078ec0ff */
[----:B------:R-:W-:Y:S01]  /*0e00*/  MOV R2, R24 ;  /* 0x0000001800027202 */ /* 0x000fe20000000f00 */
[----:B------:R-:W-:Y:S01]  /*0e10*/  IMAD R9, R24, 0x4, R9 ;  /* 0x0000000418097824 */ /* 0x000fe200078e0209 */
[----:B------:R-:W-:-:S07]  /*0e20*/  IADD3 R8, PT, PT, -R8, RZ, RZ ;  /* 0x000000ff08087210 */ /* 0x000fce0007ffe1ff */
.L_x_456:
[----:B------:R-:W0:Y:S01]  /*0e30*/  LDS R10, [R9] ;  /* 0x00000000090a7984 */ /* 0x000e220000000800 */
[----:B------:R-:W-:Y:S01]  /*0e40*/  IADD3 R8, PT, PT, R8, 0x1, RZ ;  /* 0x0000000108087810 */ /* 0x000fe20007ffe0ff */
[----:B------:R-:W-:-:S03]  /*0e50*/  VIADD R2, R2, 0x80 ;  /* 0x0000008002027836 */ /* 0x000fc60000000000 */
[----:B------:R-:W-:Y:S01]  /*0e60*/  ISETP.NE.AND P0, PT, R8, RZ, PT ;  /* 0x000000ff0800720c */ /* 0x000fe20003f05270 */
[----:B0-----:R-:W-:-:S04]  /*0e70*/  FADD.FTZ R10, R10, -UR4 ;  /* 0x800000040a0a7e21 */ /* 0x001fc80008010000 */
[----:B------:R-:W-:-:S06]  /*0e80*/  FMUL.FTZ R10, R10, 1.4426950216293334961 ;  /* 0x3fb8aa3b0a0a7820 */ /* 0x000fcc0000410000 */
[----:B------:R-:W0:Y:S02]  /*0e90*/  MUFU.EX2 R10, R10 ;  /* 0x0000000a000a7308 */ /* 0x000e240000000800 */
[----:B0-----:R0:W-:Y:S01]  /*0ea0*/  STS [R9], R10 ;  /* 0x0000000a09007388 */ /* 0x0011e20000000800 */
[----:B------:R-:W-:Y:S01]  /*0eb0*/  FADD.FTZ R13, R10, R13 ;  /* 0x0000000d0a0d7221 */ /* 0x000fe20000010000 */
[----:B0-----:R-:W-:Y:S01]  /*0ec0*/  IADD3 R9, PT, PT, R9, 0x200, RZ ;  /* 0x0000020009097810 */ /* 0x001fe20007ffe0ff */
[----:B------:R-:W-:Y:S06]  /*0ed0*/  @P0 BRA `(.L_x_456) ;  /* 0xfffffffc00d40947 */ /* 0x000fec000383ffff */
.L_x_455:
[----:B------:R-:W-:Y:S05]  /*0ee0*/  BSYNC.RECONVERGENT B1 ;  /* 0x0000000000017941 */ /* 0x000fea0003800200 */
.L_x_454:
[----:B------:R-:W-:Y:S05]  /*0ef0*/  @!P4 BRA `(.L_x_453) ;  /* 0x0000000c000cc947 */ /* 0x000fea0003800000 */
[----:B------:R-:W-:Y:S01]  /*0f00*/  IADD3 R8, PT, PT, -R2, UR39, RZ ;  /* 0x0000002702087c10 */ /* 0x000fe2000fffe1ff */
        /* <DEDUP_REMOVED lines=8> */
[----:B------:R-:W-:Y:S02]  /*0f90*/  MOV R9, UR39 ;  /* 0x0000002700097c02 */ /* 0x000fe40008000f00 */
[----:B------:R-:W-:-:S03]  /*0fa0*/  PLOP3.LUT P0, PT, PT, PT, PT, 0x8, 0x80 ;  /* 0x000000000080781c */ /* 0x000fc60003f0e170 */
[----:B------:R-:W-:-:S10]  /*0fb0*/  VIADD R9, R9, 0xfffffa00 ;  /* 0xfffffa0009097836 */ /* 0x000fd40000000000 */
.L_x_459:
        /* <DEDUP_REMOVED lines=9> */
[----:B------:R-:W5:Y:S04]  /*1050*/  LDS R16, [R11+0x600] ;  /* 0x000600000b107984 */ /* 0x000f680000000800 */
[----:B------:R-:W5:Y:S04]  /*1060*/  LDS R19, [R11+0xc00] ;  /* 0x000c00000b137984 */ /* 0x000f680000000800 */
[----:B------:R-:W5:Y:S01]  /*1070*/  LDS R21, [R11+0xe00] ;  /* 0x000e00000b157984 */ /* 0x000f620000000800 */
[----:B0-----:R-:W-:-:S03]  /*1080*/  FADD.FTZ R8, R8, -UR4 ;  /* 0x8000000408087e21 */ /* 0x001fc60008010000 */
[----:B------:R-:W0:Y:S01]  /*1090*/  LDS R25, [R11+0x1000] ;  /* 0x001000000b197984 */ /* 0x000e220000000800 */
[----:B------:R-:W-:Y:S01]  /*10a0*/  FMUL.FTZ R8, R8, 1.4426950216293334961 ;  /* 0x3fb8aa3b08087820 */ /* 0x000fe20000410000 */
[----:B-1----:R-:W-:Y:S02]  /*10b0*/  FADD.FTZ R10, R10, -UR4 ;  /* 0x800000040a0a7e21 */ /* 0x002fe40008010000 */
[----:B------:R-:W1:Y:S01]  /*10c0*/  LDS R27, [R11+0x1200] ;  /* 0x001200000b1b7984 */ /* 0x000e620000000800 */
[----:B--2---:R-:W-:Y:S01]  /*10d0*/  FADD.FTZ R20, R20, -UR4 ;  /* 0x8000000414147e21 */ /* 0x004fe20008010000 */
[----:B------:R-:W-:Y:S01]  /*10e0*/  FMUL.FTZ R14, R10, 1.4426950216293334961 ;  /* 0x3fb8aa3b0a0e7820 */ /* 0x000fe20000410000 */
[----:B------:R-:W2:Y:S01]  /*10f0*/  MUFU.EX2 R8, R8 ;  /* 0x0000000800087308 */ /* 0x000ea20000000800 */
[----:B------:R-:W1:Y:S01]  /*1100*/  LDS R29, [R11+0x1400] ;  /* 0x001400000b1d7984 */ /* 0x000e620000000800 */
[----:B---3--:R-:W-:Y:S01]  /*1110*/  FADD.FTZ R12, R12, -UR4 ;  /* 0x800000040c0c7e21 */ /* 0x008fe20008010000 */
[----:B------:R-:W-:-:S02]  /*1120*/  FMUL.FTZ R26, R20, 1.4426950216293334961 ;  /* 0x3fb8aa3b141a7820 */ /* 0x000fc40000410000 */
[----:B------:R-:W3:Y:S01]  /*1130*/  LDS R31, [R11+0x1800] ;  /* 0x001800000b1f7984 */ /* 0x000ee20000000800 */
[----:B----4-:R-:W-:Y:S01]  /*1140*/  FADD.FTZ R20, R17, -UR4 ;  /* 0x8000000411147e21 */ /* 0x010fe20008010000 */
[----:B------:R-:W-:Y:S01]  /*1150*/  FMUL.FTZ R10, R12, 1.4426950216293334961 ;  /* 0x3fb8aa3b0c0a7820 */ /* 0x000fe20000410000 */
[----:B------:R-:W4:Y:S01]  /*1160*/  MUFU.EX2 R14, R14 ;  /* 0x0000000e000e7308 */ /* 0x000f220000000800 */
[----:B------:R-:W3:Y:S01]  /*1170*/  LDS R17, [R11+0x1600] ;  /* 0x001600000b117984 */ /* 0x000ee20000000800 */
[----:B-----5:R-:W-:Y:S01]  /*1180*/  FADD.FTZ R18, R18, -UR4 ;  /* 0x8000000412127e21 */ /* 0x020fe20008010000 */
[----:B------:R-:W-:Y:S01]  /*1190*/  FMUL.FTZ R20, R20, 1.4426950216293334961 ;  /* 0x3fb8aa3b14147820 */ /* 0x000fe20000410000 */
[----:B------:R-:W-:Y:S02]  /*11a0*/  FADD.FTZ R15, R15, -UR4 ;  /* 0x800000040f0f7e21 */ /* 0x000fe40008010000 */
[----:B------:R-:W-:Y:S02]  /*11b0*/  FMUL.FTZ R12, R18, 1.4426950216293334961 ;  /* 0x3fb8aa3b120c7820 */ /* 0x000fe40000410000 */
[----:B------:R-:W5:Y:S01]  /*11c0*/  MUFU.EX2 R10, R10 ;  /* 0x0000000a000a7308 */ /* 0x000f620000000800 */
[----:B--2---:R-:W-:Y:S01]  /*11d0*/  FADD.FTZ R13, R8, R13 ;  /* 0x0000000d080d7221 */ /* 0x004fe20000010000 */
[----:B------:R-:W-:Y:S01]  /*11e0*/  FMUL.FTZ R33, R15, 1.4426950216293334961 ;  /* 0x3fb8aa3b0f217820 */ /* 0x000fe20000410000 */
[----:B------:R-:W-:Y:S01]  /*11f0*/  FADD.FTZ R18, R16, -UR4 ;  /* 0x8000000410127e21 */ /* 0x000fe20008010000 */
[----:B------:R-:W2:Y:S01]  /*1200*/  LDS R15, [R11+0x1a00] ;  /* 0x001a00000b0f7984 */ /* 0x000ea20000000800 */
[----:B------:R-:W-:-:S02]  /*1210*/  FADD.FTZ R19, R19, -UR4 ;  /* 0x8000000413137e21 */ /* 0x000fc40008010000 */
[----:B------:R-:W-:Y:S01]  /*1220*/  FMUL.FTZ R18, R18, 1.4426950216293334961 ;  /* 0x3fb8aa3b12127820 */ /* 0x000fe20000410000 */
[----:B------:R-:W3:Y:S01]  /*1230*/  MUFU.EX2 R12, R12 ;  /* 0x0000000c000c7308 */ /* 0x000ee20000000800 */
[----:B----4-:R-:W-:Y:S01]  /*1240*/  FADD.FTZ R13, R13, R14 ;  /* 0x0000000e0d0d7221 */ /* 0x010fe20000010000 */
[----:B------:R-:W-:Y:S01]  /*1250*/  FMUL.FTZ R19, R19, 1.4426950216293334961 ;  /* 0x3fb8aa3b13137820 */ /* 0x000fe20000410000 */
[----:B------:R-:W-:Y:S01]  /*1260*/  FADD.FTZ R21, R21, -UR4 ;  /* 0x8000000415157e21 */ /* 0x000fe20008010000 */
[----:B------:R4:W-:Y:S03]  /*1270*/  STS [R11+-0x400], R8 ;  /* 0xfffc00080b007388 */ /* 0x0009e60000000800 */
[----:B------:R-:W-:Y:S01]  /*1280*/  FMUL.FTZ R21, R21, 1.4426950216293334961 ;  /* 0x3fb8aa3b15157820 */ /* 0x000fe20000410000 */
[----:B------:R-:W4:Y:S01]  /*1290*/  MUFU.EX2 R16, R26 ;  /* 0x0000001a00107308 */ /* 0x000f220000000800 */
[----:B-----5:R-:W-:Y:S01]  /*12a0*/  FADD.FTZ R13, R13, R10 ;  /* 0x0000000a0d0d7221 */ /* 0x020fe20000010000 */
[----:B0-----:R-:W-:Y:S01]  /*12b0*/  FADD.FTZ R25, R25, -UR4 ;  /* 0x8000000419197e21 */ /* 0x001fe20008010000 */
[----:B------:R-:W-:Y:S01]  /*12c0*/  STS [R11+-0x200], R14 ;  /* 0xfffe000e0b007388 */ /* 0x000fe20000000800 */
[----:B-1----:R-:W-:-:S02]  /*12d0*/  FADD.FTZ R27, R27, -UR4 ;  /* 0x800000041b1b7e21 */ /* 0x002fc40008010000 */
[----:B------:R-:W-:Y:S01]  /*12e0*/  FMUL.FTZ R25, R25, 1.4426950216293334961 ;  /* 0x3fb8aa3b19197820 */ /* 0x000fe20000410000 */
[----:B------:R-:W-:Y:S01]  /*12f0*/  STS [R11], R10 ;  /* 0x0000000a0b007388 */ /* 0x000fe20000000800 */
[----:B------:R-:W0:Y:S01]  /*1300*/  MUFU.EX2 R18, R18 ;  /* 0x0000001200127308 */ /* 0x000e220000000800 */
[----:B---3--:R-:W-:Y:S01]  /*1310*/  FADD.FTZ R13, R13, R12 ;  /* 0x0000000c0d0d7221 */ /* 0x008fe20000010000 */
[----:B------:R-:W-:Y:S01]  /*1320*/  FMUL.FTZ R27, R27, 1.4426950216293334961 ;  /* 0x3fb8aa3b1b1b7820 */ /* 0x000fe20000410000 */
[----:B------:R-:W-:Y:S01]  /*1330*/  FADD.FTZ R29, R29, -UR4 ;  /* 0x800000041d1d7e21 */ /* 0x000fe20008010000 */
[----:B------:R-:W-:Y:S01]  /*1340*/  STS [R11+0x200], R12 ;  /* 0x0002000c0b007388 */ /* 0x000fe20000000800 */
[----:B------:R-:W-:Y:S02]  /*1350*/  FADD.FTZ R31, R31, -UR4 ;  /* 0x800000041f1f7e21 */ /* 0x000fe40008010000 */
[----:B------:R-:W-:Y:S01]  /*1360*/  FMUL.FTZ R29, R29, 1.4426950216293334961 ;  /* 0x3fb8aa3b1d1d7820 */ /* 0x000fe20000410000 */
[----:B------:R-:W1:Y:S01]  /*1370*/  MUFU.EX2 R20, R20 ;  /* 0x0000001400147308 */ /* 0x000e620000000800 */
[----:B----4-:R-:W-:Y:S01]  /*1380*/  FADD.FTZ R13, R13, R16 ;  /* 0x000000100d0d7221 */ /* 0x010fe20000010000 */
[----:B------:R-:W-:Y:S01]  /*1390*/  FADD.FTZ R17, R17, -UR4 ;  /* 0x8000000411117e21 */ /* 0x000fe20008010000 */
[----:B------:R-:W-:Y:S01]  /*13a0*/  FMUL.FTZ R31, R31, 1.4426950216293334961 ;  /* 0x3fb8aa3b1f1f7820 */ /* 0x000fe20000410000 */
[----:B------:R-:W-:Y:S02]  /*13b0*/  STS [R11+0x400], R16 ;  /* 0x000400100b007388 */ /* 0x000fe40000000800 */
[----:B------:R-:W-:-:S02]  /*13c0*/  FMUL.FTZ R17, R17, 1.4426950216293334961 ;  /* 0x3fb8aa3b11117820 */ /* 0x000fc40000410000 */
[----:B------:R-:W3:Y:S01]  /*13d0*/  MUFU.EX2 R26, R33 ;  /* 0x00000021001a7308 */ /* 0x000ee20000000800 */
[----:B0-----:R-:W-:Y:S01]  /*13e0*/  FADD.FTZ R13, R13, R18 ;  /* 0x000000120d0d7221 */ /* 0x001fe20000010000 */
[----:B------:R-:W-:Y:S06]  /*13f0*/  STS [R11+0x600], R18 ;  /* 0x000600120b007388 */ /* 0x000fec0000000800 */
[----:B------:R2:W0:Y:S01]  /*1400*/  MUFU.EX2 R28, R19 ;  /* 0x00000013001c7308 */ /* 0x0004220000000800 */
[----:B-1----:R-:W-:Y:S01]  /*1410*/  FADD.FTZ R13, R13, R20 ;  /* 0x000000140d0d7221 */ /* 0x002fe20000010000 */
[----:B------:R-:W-:Y:S06]  /*1420*/  STS [R11+0x800], R20 ;  /* 0x000800140b007388 */ /* 0x000fec0000000800 */
[----:B------:R-:W1:Y:S01]  /*1430*/  MUFU.EX2 R30, R21 ;  /* 0x00000015001e7308 */ /* 0x000e620000000800 */
[----:B---3--:R-:W-:Y:S01]  /*1440*/  FADD.FTZ R13, R13, R26 ;  /* 0x0000001a0d0d7221 */ /* 0x008fe20000010000 */
[----:B--2---:R-:W-:Y:S01]  /*1450*/  FADD.FTZ R19, R15, -UR4 ;  /* 0x800000040f137e21 */ /* 0x004fe20008010000 */
[----:B------:R-:W-:Y:S03]  /*1460*/  STS [R11+0xa00], R26 ;  /* 0x000a001a0b007388 */ /* 0x000fe60000000800 */
[----:B------:R-:W-:-:S02]  /*1470*/  FMUL.FTZ R19, R19, 1.4426950216293334961 ;  /* 0x3fb8aa3b13137820 */ /* 0x000fc40000410000 */
        /* <DEDUP_REMOVED lines=22> */
[----:B0-----:R-:W-:Y:S01]  /*15e0*/  IADD3 R11, PT, PT, R11, 0x2000, RZ ;  /* 0x000020000b0b7810 */ /* 0x001fe20007ffe0ff */
[----:B------:R-:W-:Y:S06]  /*15f0*/  @!P4 BRA `(.L_x_459) ;  /* 0xfffffff80070c947 */ /* 0x000fec000383ffff */
.L_x_458:
[----:B------:R-:W-:Y:S05]  /*1600*/  BSYNC.RECONVERGENT B1 ;  /* 0x0000000000017941 */ /* 0x000fea0003800200 */
.L_x_457:
[----:B------:R-:W-:Y:S01]  /*1610*/  IADD3 R8, PT, PT, -R2, UR39, RZ ;  /* 0x0000002702087c10 */ /* 0x000fe2000fffe1ff */
        /* <DEDUP_REMOVED lines=13> */
[----:B0-----:R-:W-:Y:S01]  /*16f0*/  FADD.FTZ R9, R9, -UR4 ;  /* 0x8000000409097e21 */ /* 0x001fe20008010000 */
[----:B-1----:R-:W-:-:S03]  /*1700*/  FADD.FTZ R12, R10, -UR4 ;  /* 0x800000040a0c7e21 */ /* 0x002fc60008010000 */
[----:B------:R-:W-:Y:S01]  /*1710*/  FMUL.FTZ R9, R9, 1.4426950216293334961 ;  /* 0x3fb8aa3b09097820 */ /* 0x000fe20000410000 */
[----:B------:R-:W-:Y:S01]  /*1720*/  FMUL.FTZ R12, R12, 1.4426950216293334961 ;  /* 0x3fb8aa3b0c0c7820 */ /* 0x000fe20000410000 */
[----:B--2---:R-:W-:Y:S02]  /*1730*/  FADD.FTZ R14, R14, -UR4 ;  /* 0x800000040e0e7e21 */ /* 0x004fe40008010000 */
[----:B------:R5:W0:Y:S01]  /*1740*/  MUFU.EX2 R10, R9 ;  /* 0x00000009000a7308 */ /* 0x000a220000000800 */
[----:B---3--:R-:W-:Y:S01]  /*1750*/  FADD.FTZ R15, R15, -UR4 ;  /* 0x800000040f0f7e21 */ /* 0x008fe20008010000 */
[----:B------:R-:W-:-:S03]  /*1760*/  FMUL.FTZ R14, R14, 1.4426950216293334961 ;  /* 0x3fb8aa3b0e0e7820 */ /* 0x000fc60000410000 */
[----:B------:R-:W-:Y:S01]  /*1770*/  FMUL.FTZ R15, R15, 1.4426950216293334961 ;  /* 0x3fb8aa3b0f0f7820 */ /* 0x000fe20000410000 */
[----:B----4-:R-:W-:Y:S02]  /*1780*/  FADD.FTZ R17, R16, -UR4 ;  /* 0x8000000410117e21 */ /* 0x010fe40008010000 */
[----:B------:R-:W1:Y:S01]  /*1790*/  MUFU.EX2 R12, R12 ;  /* 0x0000000c000c7308 */ /* 0x000e620000000800 */
[----:B-----5:R-:W-:Y:S01]  /*17a0*/  FADD.FTZ R9, R18, -UR4 ;  /* 0x8000000412097e21 */ /* 0x020fe20008010000 */
[----:B------:R-:W-:-:S03]  /*17b0*/  FMUL.FTZ R17, R17, 1.4426950216293334961 ;  /* 0x3fb8aa3b11117820 */ /* 0x000fc60000410000 */
[----:B------:R-:W-:Y:S01]  /*17c0*/  FMUL.FTZ R9, R9, 1.4426950216293334961 ;  /* 0x3fb8aa3b09097820 */ /* 0x000fe20000410000 */
[----:B------:R-:W-:Y:S02]  /*17d0*/  FADD.FTZ R19, R19, -UR4 ;  /* 0x8000000413137e21 */ /* 0x000fe40008010000 */
[----:B------:R-:W2:Y:S01]  /*17e0*/  MUFU.EX2 R14, R14 ;  /* 0x0000000e000e7308 */ /* 0x000ea20000000800 */
[----:B0-----:R-:W-:Y:S01]  /*17f0*/  FADD.FTZ R13, R13, R10 ;  /* 0x0000000a0d0d7221 */ /* 0x001fe20000010000 */
[----:B------:R-:W-:Y:S01]  /*1800*/  FADD.FTZ R21, R8, -UR4 ;  /* 0x8000000408157e21 */ /* 0x000fe20008010000 */
        /* <DEDUP_REMOVED lines=23> */
.L_x_461:
[----:B------:R-:W-:Y:S05]  /*1980*/  BSYNC.RECONVERGENT B1 ;  /* 0x0000000000017941 */ /* 0x000fea0003800200 */
.L_x_460:
[----:B------:R-:W-:-:S13]  /*1990*/  ISETP.LT.OR P0, PT, R2, UR39, P0 ;  /* 0x0000002702007c0c */ /* 0x000fda0008701670 */
[----:B------:R-:W-:Y:S05]  /*19a0*/  @!P0 BRA `(.L_x_453) ;  /* 0x0000000000608947 */ /* 0x000fea0003800000 */
[----:B------:R-:W0:Y:S04]  /*19b0*/  LDS R2, [R11+-0x400] ;  /* 0xfffc00000b027984 */ /* 0x000e280000000800 */
[----:B------:R-:W1:Y:S04]  /*19c0*/  LDS R8, [R11+-0x200] ;  /* 0xfffe00000b087984 */ /* 0x000e680000000800 */
[----:B------:R-:W2:Y:S04]  /*19d0*/  LDS R10, [R11+0x200] ;  /* 0x000200000b0a7984 */ /* 0x000ea80000000800 */
[----:B------:R-:W3:Y:S01]  /*19e0*/  LDS R9, [R11] ;  /* 0x000000000b097984 */ /* 0x000ee20000000800 */
[----:B0-----:R-:W-:Y:S01]  /*19f0*/  FADD.FTZ R2, R2, -UR4 ;  /* 0x8000000402027e21 */ /* 0x001fe20008010000 */
[----:B-1----:R-:W-:-:S03]  /*1a00*/  FADD.FTZ R8, R8, -UR4 ;  /* 0x8000000408087e21 */ /* 0x002fc60008010000 */
[----:B------:R-:W-:Y:S01]  /*1a10*/  FMUL.FTZ R2, R2, 1.4426950216293334961 ;  /* 0x3fb8aa3b02027820 */ /* 0x000fe20000410000 */
[----:B--2---:R-:W-:Y:S01]  /*1a20*/  FADD.FTZ R12, R10, -UR4 ;  /* 0x800000040a0c7e21 */ /* 0x004fe20008010000 */
[----:B------:R-:W-:-:S04]  /*1a30*/  FMUL.FTZ R8, R8, 1.4426950216293334961 ;  /* 0x3fb8aa3b08087820 */ /* 0x000fc80000410000 */
[----:B------:R-:W0:Y:S01]  /*1a40*/  MUFU.EX2 R2, R2 ;  /* 0x0000000200027308 */ /* 0x000e220000000800 */
[----:B---3--:R-:W-:Y:S01]  /*1a50*/  FADD.FTZ R9, R9, -UR4 ;  /* 0x8000000409097e21 */ /* 0x008fe20008010000 */
[----:B------:R-:W-:-:S03]  /*1a60*/  FMUL.FTZ R12, R12, 1.4426950216293334961 ;  /* 0x3fb8aa3b0c0c7820 */ /* 0x000fc60000410000 */
[----:B------:R-:W-:-:S03]  /*1a70*/  FMUL.FTZ R9, R9, 1.4426950216293334961 ;  /* 0x3fb8aa3b09097820 */ /* 0x000fc60000410000 */
[----:B------:R-:W1:Y:S08]  /*1a80*/  MUFU.EX2 R8, R8 ;  /* 0x0000000800087308 */ /* 0x000e700000000800 */
[----:B------:R-:W2:Y:S01]  /*1a90*/  MUFU.EX2 R10, R9 ;  /* 0x00000009000a7308 */ /* 0x000ea20000000800 */
[----:B0-----:R0:W-:Y:S01]  /*1aa0*/  STS [R11+-0x400], R2 ;  /* 0xfffc00020b007388 */ /* 0x0011e20000000800 */
[----:B------:R-:W-:-:S06]  /*1ab0*/  FADD.FTZ R13, R13, R2 ;  /* 0x000000020d0d7221 */ /* 0x000fcc0000010000 */
[----:B------:R-:W3:Y:S01]  /*1ac0*/  MUFU.EX2 R12, R12 ;  /* 0x0000000c000c7308 */ /* 0x000ee20000000800 */
[----:B-1----:R0:W-:Y:S01]  /*1ad0*/  STS [R11+-0x200], R8 ;  /* 0xfffe00080b007388 */ /* 0x0021e20000000800 */
[----:B------:R-:W-:-:S03]  /*1ae0*/  FADD.FTZ R13, R13, R8 ;  /* 0x000000080d0d7221 */ /* 0x000fc60000010000 */
[----:B--2---:R0:W-:Y:S01]  /*1af0*/  STS [R11], R10 ;  /* 0x0000000a0b007388 */ /* 0x0041e20000000800 */
[----:B------:R-:W-:-:S03]  /*1b00*/  FADD.FTZ R13, R13, R10 ;  /* 0x0000000a0d0d7221 */ /* 0x000fc60000010000 */
[----:B---3--:R0:W-:Y:S01]  /*1b10*/  STS [R11+0x200], R12 ;  /* 0x0002000c0b007388 */ /* 0x0081e20000000800 */
[----:B------:R-:W-:-:S07]  /*1b20*/  FADD.FTZ R13, R13, R12 ;  /* 0x0000000c0d0d7221 */ /* 0x000fce0000010000 */
.L_x_453:
[----:B------:R-:W-:Y:S05]  /*1b30*/  BSYNC.RECONVERGENT B0 ;  /* 0x0000000000007941 */ /* 0x000fea0003800200 */
.L_x_452:
[----:B0-----:R-:W0:Y:S01]  /*1b40*/  SHFL.BFLY PT, R2, R13, 0x10, 0x1f ;  /* 0x0e001f000d027f89 */ /* 0x001e2200000e0000 */
        /* <DEDUP_REMOVED lines=20> */
[----:B------:R-:W-:Y:S01]  /*1c90*/  BSSY.RECONVERGENT B1, `(.L_x_464) ;  /* 0x0000019000017945 */ /* 0x000fe20003800200 */
[----:B------:R-:W-:Y:S02]  /*1ca0*/  IMAD.MOV.U32 R4, RZ, RZ, R24 ;  /* 0x000000ffff047224 */ /* 0x000fe400078e0018 */
[----:B------:R-:W-:-:S04]  /*1cb0*/  IADD3 R7, PT, PT, R2, UR39, RZ ;  /* 0x0000002702077c10 */ /* 0x000fc8000fffe0ff */
        /* <DEDUP_REMOVED lines=15> */
.L_x_466:
[----:B------:R-:W0:Y:S01]  /*1db0*/  LDS R7, [R8] ;  /* 0x0000000008077984 */ /* 0x000e220000000800 */
[----:B------:R-:W-:-:S05]  /*1dc0*/  VIADD R9, R9, 0x1 ;  /* 0x0000000109097836 */ /* 0x000fca0000000000 */
[----:B------:R-:W-:Y:S01]  /*1dd0*/  ISETP.NE.AND P0, PT, R9, RZ, PT ;  /* 0x000000ff0900720c */ /* 0x000fe20003f05270 */
[----:B0-----:R-:W-:-:S05]  /*1de0*/  FMUL.FTZ R7, R7, R2 ;  /* 0x0000000207077220 */ /* 0x001fca0000410000 */
[----:B------:R0:W-:Y:S02]  /*1df0*/  STS [R8], R7 ;  /* 0x0000000708007388 */ /* 0x0001e40000000800 */
[----:B0-----:R-:W-:-:S05]  /*1e00*/  IADD3 R8, PT, PT, R8, 0x200, RZ ;  /* 0x0000020008087810 */ /* 0x001fca0007ffe0ff */
[----:B------:R-:W-:Y:S05]  /*1e10*/  @P0 BRA `(.L_x_466) ;  /* 0xfffffffc00e40947 */ /* 0x000fea000383ffff */
.L_x_465:
[----:B------:R-:W-:Y:S05]  /*1e20*/  BSYNC.RECONVERGENT B1 ;  /* 0x0000000000017941 */ /* 0x000fea0003800200 */
.L_x_464:
        /* <DEDUP_REMOVED lines=13> */
.L_x_469:
        /* <DEDUP_REMOVED lines=24> */
[----:B------:R1:W-:Y:S01]  /*2080*/  STS [R0+-0x400], R13 ;  /* 0xfffc000d00007388 */ /* 0x0003e20000000800 */
[C---:B------:R-:W-:Y:S01]  /*2090*/  FMUL.FTZ R27, R2.reuse, R27 ;  /* 0x0000001b021b7220 */ /* 0x040fe20000410000 */
[C---:B------:R-:W-:Y:S02]  /*20a0*/  FMUL.FTZ R29, R2.reuse, R29 ;  /* 0x0000001d021d7220 */ /* 0x040fe40000410000 */
        /* <DEDUP_REMOVED lines=25> */
.L_x_468:
[----:B------:R-:W-:Y:S05]  /*2240*/  BSYNC.RECONVERGENT B1 ;  /* 0x0000000000017941 */ /* 0x000fea0003800200 */
.L_x_467:
        /* <DEDUP_REMOVED lines=31> */
.L_x_471:
[----:B------:R-:W-:Y:S05]  /*2440*/  BSYNC.RECONVERGENT B1 ;  /* 0x0000000000017941 */ /* 0x000fea0003800200 */
.L_x_470:
[----:B------:R-:W-:-:S13]  /*2450*/  ISETP.LT.OR P0, PT, R4, UR39, P0 ;  /* 0x0000002704007c0c */ /* 0x000fda0008701670 */
        /* <DEDUP_REMOVED lines=13> */
.L_x_463:
[----:B------:R-:W-:Y:S05]  /*2530*/  BSYNC.RECONVERGENT B0 ;  /* 0x0000000000007941 */ /* 0x000fea0003800200 */
.L_x_462:
[----:B------:R-:W-:Y:S01]  /*2540*/  BAR.SYNC.DEFER_BLOCKING 0x0 ;  /* 0x0000000000007b1d */ /* 0x000fe20000010000 */
[----:B------:R-:W-:-:S05]  /*2550*/  ISETP.GE.AND P0, PT, R23, UR43, PT ;  /* 0x0000002b17007c0c */ /* 0x000fca000bf06270 */
[----:B------:R-:W-:Y:S08]  /*2560*/  BSSY.RECONVERGENT B6, `(.L_x_472) ;  /* 0x000004e000067945 */ /* 0x000ff00003800200 */
[----:B------:R-:W-:Y:S05]  /*2570*/  @P0 BRA `(.L_x_473) ;  /* 0x0000000400300947 */ /* 0x000fea0003800000 */
[----:B------:R-:W2:Y:S01]  /*2580*/  LDC R13, c[0x0][0x3f0] ;  /* 0x0000fc00ff0d7b82 */ /* 0x000ea20000000800 */
[----:B-1----:R-:W1:Y:S01]  /*2590*/  I2F.RP R3, R6 ;  /* 0x0000000600037306 */ /* 0x002e620000209400 */
[----:B------:R-:W3:Y:S06]  /*25a0*/  LDCU UR4, c[0x0][0x3ec] ;  /* 0x00007d80ff0477ac */ /* 0x000eec0008000800 */
[----:B0-----:R-:W0:Y:S01]  /*25b0*/  LDC R2, c[0x0][0x3f4] ;  /* 0x0000fd00ff027b82 */ /* 0x001e220000000800 */
[----:B-1----:R-:W1:Y:S01]  /*25c0*/  MUFU.RCP R3, R3 ;  /* 0x0000000300037308 */ /* 0x002e620000001000 */
[----:B--2---:R-:W-:-:S02]  /*25d0*/  IABS R0, R13 ;  /* 0x0000000d00007213 */ /* 0x004fc40000000000 */
[----:B------:R-:W-:-:S05]  /*25e0*/  ISETP.NE.AND P1, PT, R13, RZ, PT ;  /* 0x000000ff0d00720c */ /* 0x000fca0003f25270 */
[----:B------:R-:W2:Y:S01]  /*25f0*/  I2F.RP R4, R0 ;  /* 0x0000000000047306 */ /* 0x000ea20000209400 */
[----:B0-----:R-:W-:Y:S02]  /*2600*/  ISETP.NE.AND P2, PT, R2, RZ, PT ;  /* 0x000000ff0200720c */ /* 0x001fe40003f45270 */
[----:B-1----:R-:W-:Y:S02]  /*2610*/  IADD3 R8, PT, PT, R3, 0xffffffe, RZ ;  /* 0x0ffffffe03087810 */ /* 0x002fe40007ffe0ff */
[----:B------:R-:W-:-:S03]  /*2620*/  IABS R14, R2 ;  /* 0x00000002000e7213 */ /* 0x000fc60000000000 */
[----:B------:R0:W1:Y:S08]  /*2630*/  F2I.FTZ.U32.TRUNC.NTZ R9, R8 ;  /* 0x0000000800097305 */ /* 0x000070000021f000 */
[----:B--2---:R-:W2:Y:S01]  /*2640*/  MUFU.RCP R4, R4 ;  /* 0x0000000400047308 */ /* 0x004ea20000001000 */
[----:B0-----:R-:W-:Y:S01]  /*2650*/  HFMA2 R8, -RZ, RZ, 0, 0 ;  /* 0x00000000ff087431 */ /* 0x001fe200000001ff */
[----:B-1----:R-:W-:-:S05]  /*2660*/  IADD3 R7, PT, PT, RZ, -R9, RZ ;  /* 0x80000009ff077210 */ /* 0x002fca0007ffe0ff */
[----:B------:R-:W-:Y:S02]  /*2670*/  IMAD R3, R7, R6, RZ ;  /* 0x0000000607037224 */ /* 0x000fe400078e02ff */
[----:B--2---:R-:W-:-:S04]  /*2680*/  VIADD R10, R4, 0xffffffe ;  /* 0x0ffffffe040a7836 */ /* 0x004fc80000000000 */
[----:B------:R0:W1:Y:S02]  /*2690*/  F2I.FTZ.U32.TRUNC.NTZ R11, R10 ;  /* 0x0000000a000b7305 */ /* 0x000064000021f000 */
[----:B0-----:R-:W-:Y:S02]  /*26a0*/  MOV R10, RZ ;  /* 0x000000ff000a7202 */ /* 0x001fe40000000f00 */
[----:B-1----:R-:W-:-:S05]  /*26b0*/  IADD3 R12, PT, PT, RZ, -R11, RZ ;  /* 0x8000000bff0c7210 */ /* 0x002fca0007ffe0ff */
[----:B------:R-:W-:Y:S02]  /*26c0*/  IMAD.MOV.U32 R7, RZ, RZ, R12 ;  /* 0x000000ffff077224 */ /* 0x000fe400078e000c */
[----:B------:R-:W-:-:S04]  /*26d0*/  IMAD.HI.U32 R12, R9, R3, R8 ;  /* 0x00000003090c7227 */ /* 0x000fc800078e0008 */
[----:B------:R-:W-:-:S04]  /*26e0*/  IMAD R3, R7, R0, RZ ;  /* 0x0000000007037224 */ /* 0x000fc800078e02ff */
[----:B------:R-:W-:Y:S01]  /*26f0*/  IMAD.HI.U32 R16, R11, R3, R10 ;  /* 0x000000030b107227 */ /* 0x000fe200078e000a */
[----:B---3--:R-:W-:-:S03]  /*2700*/  IADD3 R10, PT, PT, R5, -UR4, RZ ;  /* 0x80000004050a7c10 */ /* 0x008fc6000fffe0ff */
[----:B------:R-:W-:-:S07]  /*2710*/  IMAD.MOV.U32 R3, RZ, RZ, R23 ;  /* 0x000000ffff037224 */ /* 0x000fce00078e0017 */
.L_x_475:
[----:B------:R-:W-:-:S04]  /*2720*/  SHF.L.U32 R5, R3, 0x5, RZ ;  /* 0x0000000503057819 */ /* 0x000fc800000006ff */
[----:B------:R-:W-:Y:S02]  /*2730*/  IABS R7, R5 ;  /* 0x0000000500077213 */ /* 0x000fe40000000000 */
[----:B------:R-:W-:-:S03]  /*2740*/  LOP3.LUT R5, R5, R2, RZ, 0x3c, !PT ;  /* 0x0000000205057212 */ /* 0x000fc600078e3cff */
[----:B------:R-:W-:Y:S01]  /*2750*/  IMAD.HI.U32 R4, R12, R7, RZ ;  /* 0x000000070c047227 */ /* 0x000fe200078e00ff */
[----:B------:R-:W-:-:S03]  /*2760*/  ISETP.GE.AND P4, PT, R5, RZ, PT ;  /* 0x000000ff0500720c */ /* 0x000fc60003f86270 */
[----:B------:R-:W-:-:S04]  /*2770*/  IMAD.MOV R8, RZ, RZ, -R4 ;  /* 0x000000ffff087224 */ /* 0x000fc800078e0a04 */
[----:B------:R-:W-:-:S05]  /*2780*/  IMAD R7, R14, R8, R7 ;  /* 0x000000080e077224 */ /* 0x000fca00078e0207 */
[----:B------:R-:W-:-:S13]  /*2790*/  ISETP.GT.U32.AND P3, PT, R6, R7, PT ;  /* 0x000000070600720c */ /* 0x000fda0003f64070 */
[----:B------:R-:W-:Y:S02]  /*27a0*/  @!P3 IADD3 R7, PT, PT, R7, -R14, RZ ;  /* 0x8000000e0707b210 */ /* 0x000fe40007ffe0ff */
[----:B------:R-:W-:Y:S02]  /*27b0*/  @!P3 IADD3 R4, PT, PT, R4, 0x1, RZ ;  /* 0x000000010404b810 */ /* 0x000fe40007ffe0ff */
[----:B------:R-:W-:-:S13]  /*27c0*/  ISETP.GE.U32.AND P0, PT, R7, R6, PT ;  /* 0x000000060700720c */ /* 0x000fda0003f06070 */
[----:B------:R-:W-:-:S05]  /*27d0*/  @P0 VIADD R4, R4, 0x1 ;  /* 0x0000000104040836 */ /* 0x000fca0000000000 */
[----:B------:R-:W-:-:S04]  /*27e0*/  MOV R7, R4 ;  /* 0x0000000400077202 */ /* 0x000fc80000000f00 */
[----:B------:R-:W-:Y:S02]  /*27f0*/  @!P4 IADD3 R7, PT, PT, -R7, RZ, RZ ;  /* 0x000000ff0707c210 */ /* 0x000fe40007ffe1ff */
[----:B------:R-:W-:-:S05]  /*2800*/  @!P2 LOP3.LUT R7, RZ, R2, RZ, 0x33, !PT ;  /* 0x00000002ff07a212 */ /* 0x000fca00078e33ff */
[----:B------:R-:W-:-:S05]  /*2810*/  VIADD R8, R7, UR38 ;  /* 0x0000002607087c36 */ /* 0x000fca0008000000 */
[----:B------:R-:W-:Y:S02]  /*2820*/  IABS R5, R8 ;  /* 0x0000000800057213 */ /* 0x000fe40000000000 */
[----:B------:R-:W-:-:S03]  /*2830*/  ISETP.GE.AND P3, PT, R8, RZ, PT ;  /* 0x000000ff0800720c */ /* 0x000fc60003f66270 */
[----:B------:R-:W-:-:S05]  /*2840*/  IMAD.HI.U32 R4, R16, R5, RZ ;  /* 0x0000000510047227 */ /* 0x000fca00078e00ff */
[----:B------:R-:W-:-:S05]  /*2850*/  IADD3 R4, PT, PT, -R4, RZ, RZ ;  /* 0x000000ff04047210 */ /* 0x000fca0007ffe1ff */
[----:B------:R-:W-:-:S05]  /*2860*/  IMAD R5, R0, R4, R5 ;  /* 0x0000000400057224 */ /* 0x000fca00078e0205 */
[----:B------:R-:W-:-:S13]  /*2870*/  ISETP.GT.U32.AND P0, PT, R0, R5, PT ;  /* 0x000000050000720c */ /* 0x000fda0003f04070 */
[----:B------:R-:W-:-:S04]  /*2880*/  @!P0 IADD3 R5, PT, PT, R5, -R0, RZ ;  /* 0x8000000005058210 */ /* 0x000fc80007ffe0ff */
[----:B------:R-:W-:-:S13]  /*2890*/  ISETP.GT.U32.AND P0, PT, R0, R5, PT ;  /* 0x000000050000720c */ /* 0x000fda0003f04070 */
[----:B------:R-:W-:Y:S01]  /*28a0*/  @!P0 IMAD.IADD R5, R5, 0x1, -R0 ;  /* 0x0000000105058824 */ /* 0x000fe200078e0a00 */
[----:B------:R-:W-:-:S04]  /*28b0*/  ISETP.GT.AND P0, PT, R7, R10, PT ;  /* 0x0000000a0700720c */ /* 0x000fc80003f04270 */
[----:B------:R-:W-:Y:S02]  /*28c0*/  @!P3 IADD3 R5, PT, PT, -R5, RZ, RZ ;  /* 0x000000ff0505b210 */ /* 0x000fe40007ffe1ff */
[----:B------:R-:W-:-:S04]  /*28d0*/  @!P1 LOP3.LUT R5, RZ, R13, RZ, 0x33, !PT ;  /* 0x0000000dff059212 */ /* 0x000fc800078e33ff */
[----:B------:R-:W-:-:S13]  /*28e0*/  ISETP.NE.AND P0, PT, R5, RZ, !P0 ;  /* 0x000000ff0500720c */ /* 0x000fda0004705270 */
[----:B------:R-:W-:Y:S05]  /*28f0*/  @!P0 BRA `(.L_x_474) ;  /* 0x0000000000108947 */ /* 0x000fea0003800000 */
[----:B------:R-:W-:-:S04]  /*2900*/  IADD3 R3, PT, PT, R3, 0x4, RZ ;  /* 0x0000000403037810 */ /* 0x000fc80007ffe0ff */
[----:B------:R-:W-:-:S13]  /*2910*/  ISETP.GE.AND P0, PT, R3, UR43, PT ;  /* 0x0000002b03007c0c */ /* 0x000fda000bf06270 */
[----:B------:R-:W-:Y:S05]  /*2920*/  @P0 BRA `(.L_x_473) ;  /* 0x0000000000440947 */ /* 0x000fea0003800000 */
[----:B------:R-:W-:Y:S05]  /*2930*/  BRA `(.L_x_475) ;  /* 0xfffffffc00787947 */ /* 0x000fea000383ffff */
.L_x_474:
[----:B------:R-:W-:Y:S01]  /*2940*/  MOV R0, 0x0 ;  /* 0x0000000000007802 */ /* 0x000fe20000000f00 */
[----:B------:R-:W0:Y:S01]  /*2950*/  LDCU.64 UR4, c[0x4][0x178] ;  /* 0x01002f00ff0477ac */ /* 0x000e220008000a00 */
[----:B------:R-:W-:Y:S02]  /*2960*/  HFMA2 R12, -RZ, RZ, 0, 5.9604644775390625e-08 ;  /* 0x00000001ff0c7431 */ /* 0x000fe400000001ff */
[----:B------:R-:W-:Y:S01]  /*2970*/  IMAD.MOV.U32 R8, RZ, RZ, 0x219 ;  /* 0x00000219ff087424 */ /* 0x000fe200078e00ff */
[----:B------:R1:W2:Y:S01]  /*2980*/  LDC.64 R2, c[0x4][R0] ;  /* 0x0100000000027b82 */ /* 0x0002a20000000a00 */
[----:B------:R-:W3:Y:S01]  /*2990*/  LDCU.64 UR6, c[0x4][0x180] ;  /* 0x01003000ff0677ac */ /* 0x000ee20008000a00 */
[----:B------:R-:W-:Y:S01]  /*29a0*/  MOV R13, RZ ;  /* 0x000000ff000d7202 */ /* 0x000fe20000000f00 */
[----:B------:R-:W4:Y:S01]  /*29b0*/  LDCU.64 UR8, c[0x4][0x88] ;  /* 0x01001100ff0877ac */ /* 0x000f220008000a00 */
[----:B0-----:R-:W-:Y:S01]  /*29c0*/  IMAD.U32 R4, RZ, RZ, UR4 ;  /* 0x00000004ff047e24 */ /* 0x001fe2000f8e00ff */
[----:B------:R-:W-:-:S02]  /*29d0*/  MOV R5, UR5 ;  /* 0x0000000500057c02 */ /* 0x000fc40008000f00 */
[----:B---3--:R-:W-:Y:S01]  /*29e0*/  MOV R6, UR6 ;  /* 0x0000000600067c02 */ /* 0x008fe20008000f00 */
[----:B------:R-:W-:Y:S01]  /*29f0*/  IMAD.U32 R7, RZ, RZ, UR7 ;  /* 0x00000007ff077e24 */ /* 0x000fe2000f8e00ff */
[----:B----4-:R-:W-:Y:S02]  /*2a00*/  MOV R10, UR8 ;  /* 0x00000008000a7c02 */ /* 0x010fe40008000f00 */
[----:B-1----:R-:W-:-:S07]  /*2a10*/  MOV R11, UR9 ;  /* 0x00000009000b7c02 */ /* 0x002fce0008000f00 */
[----:B------:R-:W-:-:S07]  /*2a20*/  LEPC R20, `(.L_x_473) ;  /* 0x000000001014794e */ /* 0x000fce0000000000 */
[----:B--2---:R-:W-:Y:S05]  /*2a30*/  CALL.ABS.NOINC R2 ;  /* 0x0000000002007343 */ /* 0x004fea0003c00000 */
.L_x_473:
[----:B------:R-:W-:Y:S05]  /*2a40*/  BSYNC.RECONVERGENT B6 ;  /* 0x0000000000067941 */ /* 0x000fea0003800200 */
.L_x_472:
[----:B------:R-:W-:-:S03]  /*2a50*/  UMOV UR4, 0xffffffff ;  /* 0xffffffff00047882 */ /* 0x000fc60000000000 */
[----:B------:R-:W-:Y:S05]  /*2a60*/  BRA.DIV UR4, `(.L_x_476) ;  /* 0x0000001604f47947 */ /* 0x000fea000b800000 */
[----:B01----:R-:W-:Y:S01]  /*2a70*/  HFMA2 R9, -RZ, RZ, 0, 0 ;  /* 0x00000000ff097431 */ /* 0x003fe200000001ff */
[----:B------:R-:W-:Y:S01]  /*2a80*/  CS2R R2, SRZ ;  /* 0x0000000000027805 */ /* 0x000fe2000001ff00 */
[----:B------:R-:W-:Y:S02]  /*2a90*/  HFMA2 R34, -RZ, RZ, 0, 0 ;  /* 0x00000000ff227431 */ /* 0x000fe400000001ff */
[----:B------:R-:W-:Y:S02]  /*2aa0*/  IMAD.MOV.U32 R17, RZ, RZ, RZ ;  /* 0x000000ffff117224 */ /* 0x000fe400078e00ff */
[----:B------:R-:W-:Y:S01]  /*2ab0*/  HFMA2 R18, -RZ, RZ, 0, 0 ;  /* 0x00000000ff127431 */ /* 0x000fe200000001ff */
[----:B------:R-:W-:Y:S01]  /*2ac0*/  MOV R6, RZ ;  /* 0x000000ff00067202 */ /* 0x000fe20000000f00 */
[----:B------:R-:W-:Y:S02]  /*2ad0*/  IMAD.MOV.U32 R14, RZ, RZ, RZ ;  /* 0x000000ffff0e7224 */ /* 0x000fe400078e00ff */
[----:B------:R-:W-:Y:S01]  /*2ae0*/  FADD.FTZ R17, RZ, R17 ;  /* 0x00000011ff117221 */ /* 0x000fe20000010000 */
[----:B------:R-:W-:Y:S01]  /*2af0*/  FADD.FTZ R3, RZ, R3 ;  /* 0x00000003ff037221 */ /* 0x000fe20000010000 */
[----:B------:R-:W-:Y:S01]  /*2b00*/  MOV R10, RZ ;  /* 0x000000ff000a7202 */ /* 0x000fe20000000f00 */
[----:B------:R-:W-:Y:S01]  /*2b10*/  FADD.FTZ R9, RZ, R9 ;  /* 0x00000009ff097221 */ /* 0x000fe20000010000 */
[----:B------:R-:W-:Y:S01]  /*2b20*/  FADD.FTZ R2, RZ, R2 ;  /* 0x00000002ff027221 */ /* 0x000fe20000010000 */
[----:B------:R-:W-:Y:S01]  /*2b30*/  FADD.FTZ R34, RZ, R34 ;  /* 0x00000022ff227221 */ /* 0x000fe20000010000 */
[----:B------:R-:W0:Y:S01]  /*2b40*/  SHFL.BFLY PT, R20, R17, 0x1, 0x1f ;  /* 0x0c201f0011147f89 */ /* 0x000e2200000e0000 */
[----:B------:R-:W-:Y:S01]  /*2b50*/  FADD.FTZ R18, RZ, R18 ;  /* 0x00000012ff127221 */ /* 0x000fe20000010000 */
[----:B------:R-:W-:Y:S01]  /*2b60*/  FADD.FTZ R6, RZ, R6 ;  /* 0x00000006ff067221 */ /* 0x000fe20000010000 */
[----:B------:R-:W-:Y:S01]  /*2b70*/  FADD.FTZ R10, RZ, R10 ;  /* 0x0000000aff0a7221 */ /* 0x000fe20000010000 */
[----:B------:R-:W1:Y:S01]  /*2b80*/  SHFL.BFLY PT, R16, R9, 0x1, 0x1f ;  /* 0x0c201f0009107f89 */ /* 0x000e6200000e0000 */
[----:B------:R-:W-:-:S02]  /*2b90*/  IMAD.MOV.U32 R37, RZ, RZ, RZ ;  /* 0x000000ffff257224 */ /* 0x000fc400078e00ff */
[----:B------:R-:W-:Y:S01]  /*2ba0*/  FADD.FTZ R25, RZ, R14 ;  /* 0x0000000eff197221 */ /* 0x000fe20000010000 */
[----:B------:R-:W-:Y:S01]  /*2bb0*/  CS2R R4, SRZ ;  /* 0x0000000000047805 */ /* 0x000fe2000001ff00 */
[----:B------:R-:W2:Y:S01]  /*2bc0*/  SHFL.BFLY PT, R7, R34, 0x1, 0x1f ;  /* 0x0c201f0022077f89 */ /* 0x000ea200000e0000 */
[----:B------:R-:W-:Y:S01]  /*2bd0*/  MOV R21, RZ ;  /* 0x000000ff00157202 */ /* 0x000fe20000000f00 */
[----:B------:R-:W-:Y:S01]  /*2be0*/  FADD.FTZ R37, RZ, R37 ;  /* 0x00000025ff257221 */ /* 0x000fe20000010000 */
[----:B------:R-:W-:Y:S01]  /*2bf0*/  IMAD.MOV.U32 R0, RZ, RZ, RZ ;  /* 0x000000ffff007224 */ /* 0x000fe200078e00ff */
[----:B------:R-:W3:Y:S01]  /*2c00*/  SHFL.BFLY PT, R19, R18, 0x1, 0x1f ;  /* 0x0c201f0012137f89 */ /* 0x000ee200000e0000 */
[----:B------:R-:W-:Y:S01]  /*2c10*/  FADD.FTZ R5, RZ, R5 ;  /* 0x00000005ff057221 */ /* 0x000fe20000010000 */
[----:B------:R-:W-:Y:S01]  /*2c20*/  FADD.FTZ R21, RZ, R21 ;  /* 0x00000015ff157221 */ /* 0x000fe20000010000 */
[----:B------:R-:W-:Y:S01]  /*2c30*/  FADD.FTZ R0, RZ, R0 ;  /* 0x00000000ff007221 */ /* 0x000fe20000010000 */
[----:B------:R-:W4:Y:S01]  /*2c40*/  SHFL.BFLY PT, R28, R3, 0x1, 0x1f ;  /* 0x0c201f00031c7f89 */ /* 0x000f2200000e0000 */
[----:B------:R-:W-:-:S03]  /*2c50*/  FADD.FTZ R4, RZ, R4 ;  /* 0x00000004ff047221 */ /* 0x000fc60000010000 */
[----:B------:R-:W5:Y:S04]  /*2c60*/  SHFL.BFLY PT, R31, R2, 0x1, 0x1f ;  /* 0x0c201f00021f7f89 */ /* 0x000f6800000e0000 */
[----:B------:R-:W5:Y:S01]  /*2c70*/  SHFL.BFLY PT, R35, R6, 0x1, 0x1f ;  /* 0x0c201f0006237f89 */ /* 0x000f6200000e0000 */
[----:B0-----:R-:W-:Y:S01]  /*2c80*/  FADD.FTZ R17, R17, R20 ;  /* 0x0000001411117221 */ /* 0x001fe20000010000 */
[----:B------:R-:W-:Y:S02]  /*2c90*/  IMAD.MOV.U32 R20, RZ, RZ, RZ ;  /* 0x000000ffff147224 */ /* 0x000fe400078e00ff */
[----:B------:R-:W0:Y:S01]  /*2ca0*/  SHFL.BFLY PT, R27, R10, 0x1, 0x1f ;  /* 0x0c201f000a1b7f89 */ /* 0x000e2200000e0000 */
[----:B-1----:R-:W-:Y:S01]  /*2cb0*/  FADD.FTZ R9, R9, R16 ;  /* 0x0000001009097221 */ /* 0x002fe20000010000 */
[----:B------:R-:W-:Y:S01]  /*2cc0*/  MOV R16, RZ ;  /* 0x000000ff00107202 */ /* 0x000fe20000000f00 */
[----:B------:R-:W-:Y:S01]  /*2cd0*/  FADD.FTZ R20, RZ, R20 ;  /* 0x00000014ff147221 */ /* 0x000fe20000010000 */
[----:B------:R-:W1:Y:S01]  /*2ce0*/  SHFL.BFLY PT, R26, R25, 0x1, 0x1f ;  /* 0x0c201f00191a7f89 */ /* 0x000e6200000e0000 */
[----:B--2---:R-:W-:Y:S01]  /*2cf0*/  FADD.FTZ R7, R34, R7 ;  /* 0x0000000722077221 */ /* 0x004fe20000010000 */
[----:B------:R-:W-:-:S02]  /*2d00*/  HFMA2 R34, -RZ, RZ, 0, 0 ;  /* 0x00000000ff227431 */ /* 0x000fc400000001ff */
[----:B------:R-:W-:Y:S01]  /*2d10*/  FADD.FTZ R16, RZ, R16 ;  /* 0x00000010ff107221 */ /* 0x000fe20000010000 */
[----:B------:R-:W2:Y:S01]  /*2d20*/  SHFL.BFLY PT, R8, R37, 0x1, 0x1f ;  /* 0x0c201f0025087f89 */ /* 0x000ea200000e0000 */
[----:B---3--:R-:W-:-:S03]  /*2d30*/  FADD.FTZ R18, R18, R19 ;  /* 0x0000001312127221 */ /* 0x008fc60000010000 */
[----:B------:R-:W3:Y:S01]  /*2d40*/  SHFL.BFLY PT, R30, R21, 0x1, 0x1f ;  /* 0x0c201f00151e7f89 */ /* 0x000ee200000e0000 */
[----:B----4-:R-:W-:Y:S01]  /*2d50*/  FADD.FTZ R3, R3, R28 ;  /* 0x0000001c03037221 */ /* 0x010fe20000010000 */
[----:B------:R-:W-:Y:S02]  /*2d60*/  FADD.FTZ R28, RZ, R14 ;  /* 0x0000000eff1c7221 */ /* 0x000fe40000010000 */
[----:B------:R-:W4:Y:S01]  /*2d70*/  SHFL.BFLY PT, R32, R5, 0x1, 0x1f ;  /* 0x0c201f0005207f89 */ /* 0x000f2200000e0000 */
[----:B-----5:R-:W-:Y:S01]  /*2d80*/  FADD.FTZ R2, R2, R31 ;  /* 0x0000001f02027221 */ /* 0x020fe20000010000 */
[----:B------:R-:W-:Y:S02]  /*2d90*/  FADD.FTZ R34, RZ, R34 ;  /* 0x00000022ff227221 */ /* 0x000fe40000010000 */
[----:B------:R-:W5:Y:S01]  /*2da0*/  SHFL.BFLY PT, R19, R16, 0x1, 0x1f ;  /* 0x0c201f0010137f89 */ /* 0x000f6200000e0000 */
[----:B------:R-:W-:Y:S01]  /*2db0*/  FADD.FTZ R6, R6, R35 ;  /* 0x0000002306067221 */ /* 0x000fe20000010000 */
[----:B------:R-:W-:-:S02]  /*2dc0*/  FADD.FTZ R35, RZ, R14 ;  /* 0x0000000eff237221 */ /* 0x000fc40000010000 */
[----:B------:R-:W5:Y:S01]  /*2dd0*/  SHFL.BFLY PT, R29, R0, 0x1, 0x1f ;  /* 0x0c201f00001d7f89 */ /* 0x000f6200000e0000 */
[----:B0-----:R-:W-:-:S03]  /*2de0*/  FADD.FTZ R10, R10, R27 ;  /* 0x0000001b0a0a7221 */ /* 0x001fc60000010000 */
[----:B------:R-:W0:Y:S01]  /*2df0*/  SHFL.BFLY PT, R33, R4, 0x1, 0x1f ;  /* 0x0c201f0004217f89 */ /* 0x000e2200000e0000 */
[----:B-1----:R-:W-:Y:S01]  /*2e00*/  FADD.FTZ R25, R25, R26 ;  /* 0x0000001a19197221 */ /* 0x002fe20000010000 */
[----:B------:R-:W-:Y:S02]  /*2e10*/  HFMA2 R26, -RZ, RZ, 0, 0 ;  /* 0x00000000ff1a7431 */ /* 0x000fe400000001ff */
[----:B------:R-:W1:Y:S01]  /*2e20*/  SHFL.BFLY PT, R31, R28, 0x1, 0x1f ;  /* 0x0c201f001c1f7f89 */ /* 0x000e6200000e0000 */
[----:B--2---:R-:W-:Y:S01]  /*2e30*/  FADD.FTZ R8, R37, R8 ;  /* 0x0000000825087221 */ /* 0x004fe20000010000 */
[----:B------:R-:W-:Y:S02]  /*2e40*/  HFMA2 R37, -RZ, RZ, 0, 0 ;  /* 0x00000000ff257431 */ /* 0x000fe400000001ff */
[----:B------:R-:W2:Y:S01]  /*2e50*/  SHFL.BFLY PT, R27, R20, 0x1, 0x1f ;  /* 0x0c201f00141b7f89 */ /* 0x000ea200000e0000 */
[----:B---3--:R-:W-:Y:S01]  /*2e60*/  FADD.FTZ R21, R21, R30 ;  /* 0x0000001e15157221 */ /* 0x008fe20000010000 */
[----:B------:R-:W-:-:S02]  /*2e70*/  MOV R30, RZ ;  /* 0x000000ff001e7202 */ /* 0x000fc40000000f00 */
[----:B------:R-:W3:Y:S01]  /*2e80*/  SHFL.BFLY PT, R14, R34, 0x1, 0x1f ;  /* 0x0c201f00220e7f89 */ /* 0x000ee200000e0000 */
[----:B----4-:R-:W-:Y:S01]  /*2e90*/  FADD.FTZ R5, R5, R32 ;  /* 0x0000002005057221 */ /* 0x010fe20000010000 */
[----:B------:R-:W-:Y:S02]  /*2ea0*/  IMAD.MOV.U32 R32, RZ, RZ, RZ ;  /* 0x000000ffff207224 */ /* 0x000fe400078e00ff */
[----:B------:R-:W-:Y:S01]  /*2eb0*/  FADD.FTZ R26, RZ, R26 ;  /* 0x0000001aff1a7221 */ /* 0x000fe20000010000 */
[----:B-----5:R-:W-:Y:S01]  /*2ec0*/  FADD.FTZ R16, R16, R19 ;  /* 0x0000001310107221 */ /* 0x020fe20000010000 */
[----:B------:R-:W-:Y:S01]  /*2ed0*/  MOV R19, RZ ;  /* 0x000000ff00137202 */ /* 0x000fe20000000f00 */
[----:B------:R-:W-:Y:S01]  /*2ee0*/  FADD.FTZ R37, RZ, R37 ;  /* 0x00000025ff257221 */ /* 0x000fe20000010000 */
[----:B------:R-:W-:Y:S01]  /*2ef0*/  FADD.FTZ R30, RZ, R30 ;  /* 0x0000001eff1e7221 */ /* 0x000fe20000010000 */
[----:B------:R-:W-:Y:S01]  /*2f00*/  FADD.FTZ R32, RZ, R32 ;  /* 0x00000020ff207221 */ /* 0x000fe20000010000 */
[----:B------:R-:W-:Y:S01]  /*2f10*/  FADD.FTZ R0, R0, R29 ;  /* 0x0000001d00007221 */ /* 0x000fe20000010000 */
[----:B------:R-:W-:Y:S01]  /*2f20*/  FADD.FTZ R19, RZ, R19 ;  /* 0x00000013ff137221 */ /* 0x000fe20000010000 */
[----:B------:R-:W4:Y:S01]  /*2f30*/  SHFL.BFLY PT, R29, R26, 0x1, 0x1f ;  /* 0x0c201f001a1d7f89 */ /* 0x000f2200000e0000 */
[----:B0-----:R-:W-:-:S03]  /*2f40*/  FADD.FTZ R4, R4, R33 ;  /* 0x0000002104047221 */ /* 0x001fc60000010000 */
[----:B------:R-:W0:Y:S01]  /*2f50*/  SHFL.BFLY PT, R36, R37, 0x1, 0x1f ;  /* 0x0c201f0025247f89 */ /* 0x000e2200000e0000 */
[----:B-1----:R-:W-:-:S03]  /*2f60*/  FADD.FTZ R28, R28, R31 ;  /* 0x0000001f1c1c7221 */ /* 0x002fc60000010000 */
[----:B------:R-:W1:Y:S01]  /*2f70*/  SHFL.BFLY PT, R31, R30, 0x1, 0x1f ;  /* 0x0c201f001e1f7f89 */ /* 0x000e6200000e0000 */
[----:B--2---:R-:W-:-:S03]  /*2f80*/  FADD.FTZ R27, R20, R27 ;  /* 0x0000001b141b7221 */ /* 0x004fc60000010000 */
[----:B------:R-:W2:Y:S01]  /*2f90*/  SHFL.BFLY PT, R33, R32, 0x1, 0x1f ;  /* 0x0c201f0020217f89 */ /* 0x000ea200000e0000 */
[----:B---3--:R-:W-:-:S03]  /*2fa0*/  FADD.FTZ R20, R34, R14 ;  /* 0x0000000e22147221 */ /* 0x008fc60000010000 */
[----:B------:R-:W3:Y:S04]  /*2fb0*/  SHFL.BFLY PT, R12, R35, 0x1, 0x1f ;  /* 0x0c201f00230c7f89 */ /* 0x000ee800000e0000 */
[----:B------:R0:W3:Y:S01]  /*2fc0*/  SHFL.BFLY PT, R14, R19, 0x1, 0x1f ;  /* 0x0c201f00130e7f89 */ /* 0x0000e200000e0000 */
[----:B----4-:R-:W-:Y:S01]  /*2fd0*/  FADD.FTZ R29, R26, R29 ;  /* 0x0000001d1a1d7221 */ /* 0x010fe20000010000 */
[----:B0-----:R-:W-:Y:S01]  /*2fe0*/  FADD.FTZ R36, R37, R36 ;  /* 0x0000002425247221 */ /* 0x001fe20000010000 */
[----:B-1----:R-:W-:Y:S01]  /*2ff0*/  FADD.FTZ R31, R30, R31 ;  /* 0x0000001f1e1f7221 */ /* 0x002fe20000010000 */
[----:B--2---:R-:W-:Y:S01]  /*3000*/  FADD.FTZ R33, R32, R33 ;  /* 0x0000002120217221 */ /* 0x004fe20000010000 */
[----:B---3--:R-:W-:-:S07]  /*3010*/  FADD.FTZ R26, R35, R12 ;  /* 0x0000000c231a7221 */ /* 0x008fce0000010000 */
.L_x_540:
[----:B------:R-:W-:Y:S05]  /*3020*/  WARPSYNC.ALL ;  /* 0x0000000000007948 */ /* 0x000fea0003800000 */
[----:B------:R-:W0:Y:S01]  /*3030*/  S2UR UR5, SR_CgaCtaId ;  /* 0x00000000000579c3 */ /* 0x000e220000008800 */
[C---:B------:R-:W-:Y:S01]  /*3040*/  LOP3.LUT P0, RZ, R24.reuse, 0x3, RZ, 0xc0, !PT ;  /* 0x0000000318ff7812 */ /* 0x040fe2000780c0ff */
[----:B------:R-:W-:Y:S01]  /*3050*/  UMOV UR4, 0x400 ;  /* 0x0000040000047882 */ /* 0x000fe20000000000 */
[----:B------:R-:W-:Y:S01]  /*3060*/  LOP3.LUT R12, R24, 0x3c0, RZ, 0xc0, !PT ;  /* 0x000003c0180c7812 */ /* 0x000fe200078ec0ff */
[----:B------:R-:W-:Y:S01]  /*3070*/  UIADD3 UR4, UPT, UPT, UR4, 0x20, URZ ;  /* 0x0000002004047890 */ /* 0x000fe2000fffe0ff */
[----:B------:R-:W-:-:S03]  /*3080*/  SHF.R.U32.HI R22, RZ, 0x2, R22 ;  /* 0x00000002ff167819 */ /* 0x000fc60000011616 */
[----:B------:R-:W-:Y:S01]  /*3090*/  BAR.SYNC.DEFER_BLOCKING 0x0 ;  /* 0x0000000000007b1d */ /* 0x000fe20000010000 */
[----:B------:R-:W-:Y:S01]  /*30a0*/  ISETP.NE.OR P5, PT, R12, 0x40, P0 ;  /* 0x000000400c00780c */ /* 0x000fe200007a5670 */
[----:B------:R-:W-:Y:S01]  /*30b0*/  FADD.FTZ R19, R19, R14 ;  /* 0x0000000e13137221 */ /* 0x000fe20000010000 */
[C---:B------:R-:W-:Y:S01]  /*30c0*/  LOP3.LUT R13, R24.reuse, 0x3e0, RZ, 0xc0, !PT ;  /* 0x000003e0180d7812 */ /* 0x040fe200078ec0ff */
[----:B------:R-:W-:Y:S01]  /*30d0*/  IMAD R11, R23, 0xc0, R22 ;  /* 0x000000c0170b7824 */ /* 0x000fe200078e0216 */
[C---:B------:R-:W-:Y:S01]  /*30e0*/  LOP3.LUT P1, RZ, R24.reuse, 0x3c3, RZ, 0xc0, !PT ;  /* 0x000003c318ff7812 */ /* 0x040fe2000782c0ff */
[----:B------:R-:W-:Y:S01]  /*30f0*/  BSSY.RECONVERGENT B0, `(.L_x_477) ;  /* 0x000001f000007945 */ /* 0x000fe20003800200 */
[----:B------:R-:W-:Y:S02]  /*3100*/  ISETP.NE.OR P4, PT, R13, 0x20, P0 ;  /* 0x000000200d00780c */ /* 0x000fe40000785670 */
[C---:B------:R-:W-:Y:S02]  /*3110*/  LOP3.LUT P2, RZ, R24.reuse, 0x3e3, RZ, 0xc0, !PT ;  /* 0x000003e318ff7812 */ /* 0x040fe4000784c0ff */
[----:B------:R-:W-:Y:S01]  /*3120*/  ISETP.GT.U32.AND P3, PT, R24, 0x1f, PT ;  /* 0x0000001f1800780c */ /* 0x000fe20003f64070 */
[----:B0-----:R-:W-:-:S06]  /*3130*/  ULEA UR4, UR5, UR4, 0x18 ;  /* 0x0000000405047291 */ /* 0x001fcc000f8ec0ff */
[----:B------:R-:W-:Y:S01]  /*3140*/  LEA R11, R11, UR4, 0x2 ;  /* 0x000000040b0b7c11 */ /* 0x000fe2000f8e10ff */
[----:B------:R-:W-:Y:S06]  /*3150*/  @P5 BRA `(.L_x_478) ;  /* 0x0000000000605947 */ /* 0x000fec0003800000 */
        /* <DEDUP_REMOVED lines=24> */
.L_x_478:
[----:B------:R-:W-:Y:S05]  /*32e0*/  BSYNC.RECONVERGENT B0 ;  /* 0x0000000000007941 */ /* 0x000fea0003800200 */
.L_x_477:
        /* <DEDUP_REMOVED lines=51> */
.L_x_480:
[----:B------:R-:W-:Y:S05]  /*3620*/  BSYNC.RECONVERGENT B0 ;  /* 0x0000000000007941 */ /* 0x000fea0003800200 */
.L_x_479:
        /* <DEDUP_REMOVED lines=27> */
.L_x_482:
[----:B------:R-:W-:Y:S05]  /*37e0*/  BSYNC.RECONVERGENT B0 ;  /* 0x0000000000007941 */ /* 0x000fea0003800200 */
.L_x_481:
        /* <DEDUP_REMOVED lines=44> */
[----:B0-----:R-:W-:Y:S01]  /*3ab0*/  FADD.FTZ R33, R33, R30 ;  /* 0x0000001e21217221 */ /* 0x001fe20000010000 */
[----:B-1----:R-:W-:Y:S01]  /*3ac0*/  FADD.FTZ R28, R28, R13 ;  /* 0x0000000d1c1c7221 */ /* 0x002fe20000010000 */
[----:B--2---:R-:W-:Y:S01]  /*3ad0*/  FADD.FTZ R27, R27, R12 ;  /* 0x0000000c1b1b7221 */ /* 0x004fe20000010000 */
[----:B---3--:R-:W-:Y:S01]  /*3ae0*/  FADD.FTZ R36, R36, R15 ;  /* 0x0000000f24247221 */ /* 0x008fe20000010000 */
[----:B----4-:R-:W-:Y:S01]  /*3af0*/  FADD.FTZ R29, R29, R14 ;  /* 0x0000000e1d1d7221 */ /* 0x010fe20000010000 */
[----:B-----5:R-:W-:Y:S01]  /*3b00*/  FADD.FTZ R16, R16, R23 ;  /* 0x0000001710107221 */ /* 0x020fe20000010000 */
[----:B------:R-:W-:-:S07]  /*3b10*/  FADD.FTZ R31, R31, R22 ;  /* 0x000000161f1f7221 */ /* 0x000fce0000010000 */
.L_x_484:
[----:B------:R-:W-:Y:S05]  /*3b20*/  BSYNC.RECONVERGENT B0 ;  /* 0x0000000000007941 */ /* 0x000fea0003800200 */
.L_x_483:
        /* <DEDUP_REMOVED lines=10> */
[----:B------:R-:W-:Y:S01]  /*3bd0*/  UIMAD UR6, UR4, 0xc0, URZ ;  /* 0x000000c0040678a4 */ /* 0x000fe2000f8e02ff */
[----:B------:R-:W-:Y:S02]  /*3be0*/  F2FP.BF16.F32.PACK_AB R3, R3, R4 ;  /* 0x000000040303723e */ /* 0x000fe400000010ff */
[----:B------:R-:W-:Y:S02]  /*3bf0*/  F2FP.BF16.F32.PACK_AB R5, R5, R6 ;  /* 0x000000060505723e */ /* 0x000fe400000010ff */
[----:B------:R-:W-:-:S02]  /*3c00*/  F2FP.BF16.F32.PACK_AB R0, R0, R2 ;  /* 0x000000020000723e */ /* 0x000fc400000010ff */
[----:B------:R-:W-:Y:S02]  /*3c10*/  PRMT R6, R7, 0x7632, R6 ;  /* 0x0000763207067816 */ /* 0x000fe40000000006 */
[----:B------:R-:W-:Y:S02]  /*3c20*/  PRMT R2, R3, 0x7632, R2 ;  /* 0x0000763203027816 */ /* 0x000fe40000000002 */
[----:B------:R-:W-:Y:S02]  /*3c30*/  F2FP.BF16.F32.PACK_AB R9, R10, R9 ;  /* 0x000000090a09723e */ /* 0x000fe400000010ff */
[----:B------:R-:W-:Y:S02]  /*3c40*/  F2FP.BF16.F32.PACK_AB R21, R25, R21 ;  /* 0x000000151915723e */ /* 0x000fe400000010ff */
[----:B------:R-:W-:Y:S02]  /*3c50*/  PRMT R4, R0, 0x7632, R4 ;  /* 0x0000763200047816 */ /* 0x000fe40000000004 */
[----:B------:R-:W-:Y:S01]  /*3c60*/  F2FP.BF16.F32.PACK_AB R17, R18, R17 ;  /* 0x000000111211723e */ /* 0x000fe200000010ff */
[----:B--2---:R-:W-:Y:S01]  /*3c70*/  UIMAD UR5, UR5, 0xc0, URZ ;  /* 0x000000c0050578a4 */ /* 0x004fe2000f8e02ff */
[----:B------:R-:W-:-:S02]  /*3c80*/  F2FP.BF16.F32.PACK_AB R28, R36, R28 ;  /* 0x0000001c241c723e */ /* 0x000fc400000010ff */
[----:B------:R-:W-:Y:S02]  /*3c90*/  F2FP.BF16.F32.PACK_AB R16, R27, R16 ;  /* 0x000000101b10723e */ /* 0x000fe400000010ff */
[----:B------:R-:W-:Y:S01]  /*3ca0*/  F2FP.BF16.F32.PACK_AB R29, R31, R29 ;  /* 0x0000001d1f1d723e */ /* 0x000fe200000010ff */
[----:B------:R-:W-:Y:S01]  /*3cb0*/  IMAD.U32 R11, RZ, RZ, UR5 ;  /* 0x00000005ff0b7e24 */ /* 0x000fe2000f8e00ff */
[----:B------:R-:W-:Y:S02]  /*3cc0*/  F2FP.BF16.F32.PACK_AB R20, R20, R33 ;  /* 0x000000211414723e */ /* 0x000fe400000010ff */
[----:B------:R-:W-:Y:S02]  /*3cd0*/  F2FP.BF16.F32.PACK_AB R19, R19, R26 ;  /* 0x0000001a1313723e */ /* 0x000fe400000010ff */
[----:B------:R-:W-:Y:S02]  /*3ce0*/  IADD3 R24, P0, P1, R24, UR6, R11 ;  /* 0x0000000618187c10 */ /* 0x000fe4000f91e00b */
[----:B------:R-:W-:-:S02]  /*3cf0*/  PRMT R8, R5, 0x7632, R8 ;  /* 0x0000763205087816 */ /* 0x000fc40000000008 */
[----:B------:R-:W-:Y:S02]  /*3d00*/  IADD3.X R11, PT, PT, RZ, RZ, RZ, P0, P1 ;  /* 0x000000ffff0b7210 */ /* 0x000fe400007e24ff */
[----:B---3--:R-:W-:-:S04]  /*3d10*/  LEA R12, P0, R24, UR8, 0x1 ;  /* 0x00000008180c7c11 */ /* 0x008fc8000f8008ff */
[----:B------:R-:W-:-:S05]  /*3d20*/  LEA.HI.X R13, R24, UR9, R11, 0x1, P0 ;  /* 0x00000009180d7c11 */ /* 0x000fca00080f0c0b */
        /* <DEDUP_REMOVED lines=33> */
.L_x_449:
[----:B------:R-:W-:Y:S01]  /*3f40*/  MOV R0, 0x0 ;  /* 0x0000000000007802 */ /* 0x000fe20000000f00 */
[----:B------:R-:W0:Y:S01]  /*3f50*/  LDCU.64 UR4, c[0x4][0x178] ;  /* 0x01002f00ff0477ac */ /* 0x000e220008000a00 */
[----:B------:R-:W-:Y:S01]  /*3f60*/  HFMA2 R8, -RZ, RZ, 0, 3.2007694244384765625e-05 ;  /* 0x00000219ff087431 */ /* 0x000fe200000001ff */
[----:B------:R-:W-:Y:S01]  /*3f70*/  MOV R12, 0x1 ;  /* 0x00000001000c7802 */ /* 0x000fe20000000f00 */
[----:B------:R1:W2:Y:S01]  /*3f80*/  LDC.64 R2, c[0x4][R0] ;  /* 0x0100000000027b82 */ /* 0x0002a20000000a00 */
[----:B------:R-:W3:Y:S01]  /*3f90*/  LDCU.64 UR6, c[0x4][0x180] ;  /* 0x01003000ff0677ac */ /* 0x000ee20008000a00 */
[----:B------:R-:W-:Y:S01]  /*3fa0*/  IMAD.MOV.U32 R13, RZ, RZ, RZ ;  /* 0x000000ffff0d7224 */ /* 0x000fe200078e00ff */
[----:B------:R-:W4:Y:S01]  /*3fb0*/  LDCU.64 UR8, c[0x4][0x88] ;  /* 0x01001100ff0877ac */ /* 0x000f220008000a00 */
[----:B0-----:R-:W-:Y:S02]  /*3fc0*/  MOV R4, UR4 ;  /* 0x0000000400047c02 */ /* 0x001fe40008000f00 */
[----:B------:R-:W-:Y:S01]  /*3fd0*/  MOV R5, UR5 ;  /* 0x0000000500057c02 */ /* 0x000fe20008000f00 */
[----:B---3--:R-:W-:Y:S01]  /*3fe0*/  IMAD.U32 R6, RZ, RZ, UR6 ;  /* 0x00000006ff067e24 */ /* 0x008fe2000f8e00ff */
[----:B------:R-:W-:-:S02]  /*3ff0*/  MOV R7, UR7 ;  /* 0x0000000700077c02 */ /* 0x000fc40008000f00 */
[----:B----4-:R-:W-:Y:S01]  /*4000*/  MOV R10, UR8 ;  /* 0x00000008000a7c02 */ /* 0x010fe20008000f00 */
[----:B-1----:R-:W-:-:S07]  /*4010*/  IMAD.U32 R11, RZ, RZ, UR9 ;  /* 0x00000009ff0b7e24 */ /* 0x002fce000f8e00ff */
[----:B------:R-:W-:-:S07]  /*4020*/  LEPC R20, `(.L_x_485) ;  /* 0x000000001014794e */ /* 0x000fce0000000000 */
[----:B--2---:R-:W-:Y:S05]  /*4030*/  CALL.ABS.NOINC R2 ;  /* 0x0000000002007343 */ /* 0x004fea0003c00000 */
.L_x_485:
[----:B------:R-:W-:Y:S05]  /*4040*/  EXIT ;  /* 0x000000000000794d */ /* 0x000fea0003800000 */
.L_x_451:
[----:B------:R-:W-:Y:S01]  /*4050*/  HFMA2 R12, -RZ, RZ, 0, 9.5367431640625e-07 ;  /* 0x00000010ff0c7431 */ /* 0x000fe200000001ff */
[----:B------:R-:W-:Y:S01]  /*4060*/  MOV R11, 0x1f ;  /* 0x0000001f000b7802 */ /* 0x000fe20000000f00 */
[----:B------:R-:W-:-:S07]  /*4070*/  IMAD.MOV.U32 R15, RZ, RZ, -0x1 ;  /* 0xffffffffff0f7424 */ /* 0x000fce00078e00ff */
[----:B------:R-:W-:Y:S05]  /*4080*/  WARPSYNC.COLLECTIVE R15, `(.L_x_486) ;  /* 0x000000000f087348 */ /* 0x000fea0003c00000 */
[----:B------:R0:W1:Y:S02]  /*4090*/  SHFL.BFLY P6, R14, R13, R12, R11 ;  /* 0x0c00000c0d0e7389 */ /* 0x00006400000c000b */
[----:B01----:R-:W-:Y:S05]  /*40a0*/  ENDCOLLECTIVE ;  /* 0x000000000000791b */ /* 0x003fea0003800000 */
.L_x_486:
[----:B------:R-:W-:Y:S01]  /*40b0*/  HFMA2 R12, -RZ, RZ, 0, 4.76837158203125e-07 ;  /* 0x00000008ff0c7431 */ /* 0x000fe200000001ff */
[----:B------:R-:W-:-:S04]  /*40c0*/  FMNMX.FTZ R0, R14, -3.40282346638528859812e+38, !PT ;  /* 0xff7fffff0e007809 */ /* 0x000fc80007810000 */
[----:B------:R-:W-:-:S07]  /*40d0*/  MOV R13, R0 ;  /* 0x00000000000d7202 */ /* 0x000fce0000000f00 */
[----:B------:R-:W-:Y:S05]  /*40e0*/  WARPSYNC.COLLECTIVE R15, `(.L_x_487) ;  /* 0x000000000f087348 */ /* 0x000fea0003c00000 */
[----:B------:R0:W1:Y:S02]  /*40f0*/  SHFL.BFLY P6, R14, R13, R12, R11 ;  /* 0x0c00000c0d0e7389 */ /* 0x00006400000c000b */
[----:B01----:R-:W-:Y:S05]  /*4100*/  ENDCOLLECTIVE ;  /* 0x000000000000791b */ /* 0x003fea0003800000 */
.L_x_487:
[----:B------:R-:W-:Y:S02]  /*4110*/  MOV R12, 0x4 ;  /* 0x00000004000c7802 */ /* 0x000fe40000000f00 */
[----:B------:R-:W-:-:S05]  /*4120*/  FMNMX.FTZ R2, R0, R14, !PT ;  /* 0x0000000e00027209 */ /* 0x000fca0007810000 */
[----:B------:R-:W-:-:S07]  /*4130*/  IMAD.MOV.U32 R13, RZ, RZ, R2 ;  /* 0x000000ffff0d7224 */ /* 0x000fce00078e0002 */
[----:B------:R-:W-:Y:S05]  /*4140*/  WARPSYNC.COLLECTIVE R15, `(.L_x_488) ;  /* 0x000000000f087348 */ /* 0x000fea0003c00000 */
[----:B------:R0:W1:Y:S02]  /*4150*/  SHFL.BFLY P6, R14, R13, R12, R11 ;  /* 0x0c00000c0d0e7389 */ /* 0x00006400000c000b */
[----:B01----:R-:W-:Y:S05]  /*4160*/  ENDCOLLECTIVE ;  /* 0x000000000000791b */ /* 0x003fea0003800000 */
.L_x_488:
[----:B------:R-:W-:Y:S01]  /*4170*/  IMAD.MOV.U32 R12, RZ, RZ, 0x2 ;  /* 0x00000002ff0c7424 */ /* 0x000fe200078e00ff */
[----:B------:R-:W-:-:S04]  /*4180*/  FMNMX.FTZ R3, R2, R14, !PT ;  /* 0x0000000e02037209 */ /* 0x000fc80007810000 */
[----:B------:R-:W-:-:S07]  /*4190*/  MOV R13, R3 ;  /* 0x00000003000d7202 */ /* 0x000fce0000000f00 */
[----:B------:R-:W-:Y:S05]  /*41a0*/  WARPSYNC.COLLECTIVE R15, `(.L_x_489) ;  /* 0x000000000f087348 */ /* 0x000fea0003c00000 */
[----:B------:R0:W1:Y:S02]  /*41b0*/  SHFL.BFLY P6, R14, R13, R12, R11 ;  /* 0x0c00000c0d0e7389 */ /* 0x00006400000c000b */
[----:B01----:R-:W-:Y:S05]  /*41c0*/  ENDCOLLECTIVE ;  /* 0x000000000000791b */ /* 0x003fea0003800000 */
.L_x_489:
[----:B------:R-:W-:Y:S01]  /*41d0*/  HFMA2 R12, -RZ, RZ, 0, 5.9604644775390625e-08 ;  /* 0x00000001ff0c7431 */ /* 0x000fe200000001ff */
[----:B------:R-:W-:-:S04]  /*41e0*/  FMNMX.FTZ R4, R3, R14, !PT ;  /* 0x0000000e03047209 */ /* 0x000fc80007810000 */
[----:B------:R-:W-:-:S07]  /*41f0*/  MOV R13, R4 ;  /* 0x00000004000d7202 */ /* 0x000fce0000000f00 */
[----:B------:R-:W-:Y:S05]  /*4200*/  WARPSYNC.COLLECTIVE R15, `(.L_x_490) ;  /* 0x000000000f087348 */ /* 0x000fea0003c00000 */
[----:B------:R0:W1:Y:S02]  /*4210*/  SHFL.BFLY P6, R14, R13, R12, R11 ;  /* 0x0c00000c0d0e7389 */ /* 0x00006400000c000b */
[----:B01----:R-:W-:Y:S05]  /*4220*/  ENDCOLLECTIVE ;  /* 0x000000000000791b */ /* 0x003fea0003800000 */
.L_x_490:
[----:B------:R-:W-:Y:S05]  /*4230*/  BRA `(.L_x_491) ;  /* 0xffffffc8005c7947 */ /* 0x000fea000383ffff */
.L_x_476:
[----:B-1----:R-:W-:Y:S02]  /*4240*/  HFMA2 R11, -RZ, RZ, 0, 1.847743988037109375e-06 ;  /* 0x0000001fff0b7431 */ /* 0x002fe400000001ff */
[----:B------:R-:W-:Y:S01]  /*4250*/  IMAD.MOV.U32 R13, RZ, RZ, RZ ;  /* 0x000000ffff0d7224 */ /* 0x000fe200078e00ff */
[----:B------:R-:W-:Y:S01]  /*4260*/  MOV R12, 0x2 ;  /* 0x00000002000c7802 */ /* 0x000fe20000000f00 */
[----:B------:R-:W-:-:S07]  /*4270*/  IMAD.MOV.U32 R15, RZ, RZ, -0x1 ;  /* 0xffffffffff0f7424 */ /* 0x000fce00078e00ff */
[----:B0-----:R-:W-:Y:S05]  /*4280*/  WARPSYNC.COLLECTIVE R15, `(.L_x_492) ;  /* 0x000000000f087348 */ /* 0x001fea0003c00000 */
[----:B------:R1:W2:Y:S02]  /*4290*/  SHFL.BFLY P6, R14, R13, R12, R11 ;  /* 0x0c00000c0d0e7389 */ /* 0x0002a400000c000b */
[----:B012---:R-:W-:Y:S05]  /*42a0*/  ENDCOLLECTIVE ;  /* 0x000000000000791b */ /* 0x007fea0003800000 */
.L_x_492:
[----:B------:R-:W-:Y:S01]  /*42b0*/  IMAD.MOV.U32 R12, RZ, RZ, 0x1 ;  /* 0x00000001ff0c7424 */ /* 0x000fe200078e00ff */
[----:B------:R-:W-:-:S05]  /*42c0*/  MOV R37, R14 ;  /* 0x0000000e00257202 */ /* 0x000fca0000000f00 */
[----:B------:R-:W-:-:S05]  /*42d0*/  FADD.FTZ R37, RZ, R37 ;  /* 0x00000025ff257221 */ /* 0x000fca0000010000 */
[----:B------:R-:W-:-:S07]  /*42e0*/  MOV R13, R37 ;  /* 0x00000025000d7202 */ /* 0x000fce0000000f00 */
[----:B------:R-:W-:Y:S05]  /*42f0*/  WARPSYNC.COLLECTIVE R15, `(.L_x_493) ;  /* 0x000000000f087348 */ /* 0x000fea0003c00000 */
[----:B------:R0:W1:Y:S02]  /*4300*/  SHFL.BFLY P6, R14, R13, R12, R11 ;  /* 0x0c00000c0d0e7389 */ /* 0x00006400000c000b */
[----:B01----:R-:W-:Y:S05]  /*4310*/  ENDCOLLECTIVE ;  /* 0x000000000000791b */ /* 0x003fea0003800000 */
.L_x_493:
[----:B------:R-:W-:Y:S02]  /*4320*/  HFMA2 R13, -RZ, RZ, 0, 0 ;  /* 0x00000000ff0d7431 */ /* 0x000fe400000001ff */
[----:B------:R-:W-:Y:S01]  /*4330*/  IMAD.MOV.U32 R12, RZ, RZ, 0x2 ;  /* 0x00000002ff0c7424 */ /* 0x000fe200078e00ff */
[----:B------:R-:W-:-:S07]  /*4340*/  MOV R8, R14 ;  /* 0x0000000e00087202 */ /* 0x000fce0000000f00 */
[----:B------:R-:W-:Y:S05]  /*4350*/  WARPSYNC.COLLECTIVE R15, `(.L_x_494) ;  /* 0x000000000f087348 */ /* 0x000fea0003c00000 */
[----:B------:R0:W1:Y:S02]  /*4360*/  SHFL.BFLY P6, R14, R13, R12, R11 ;  /* 0x0c00000c0d0e7389 */ /* 0x00006400000c000b */
[----:B01----:R-:W-:Y:S05]  /*4370*/  ENDCOLLECTIVE ;  /* 0x000000000000791b */ /* 0x003fea0003800000 */
.L_x_494:
[----:B------:R-:W-:Y:S01]  /*4380*/  FADD.FTZ R8, R37, R8 ;  /* 0x0000000825087221 */ /* 0x000fe20000010000 */
[----:B------:R-:W-:Y:S01]  /*4390*/  HFMA2 R12, -RZ, RZ, 0, 5.9604644775390625e-08 ;  /* 0x00000001ff0c7431 */ /* 0x000fe200000001ff */
[----:B------:R-:W-:-:S05]  /*43a0*/  MOV R34, R14 ;  /* 0x0000000e00227202 */ /* 0x000fca0000000f00 */
[----:B------:R-:W-:-:S05]  /*43b0*/  FADD.FTZ R34, RZ, R34 ;  /* 0x00000022ff227221 */ /* 0x000fca0000010000 */
[----:B------:R-:W-:-:S07]  /*43c0*/  MOV R13, R34 ;  /* 0x00000022000d7202 */ /* 0x000fce0000000f00 */
[----:B------:R-:W-:Y:S05]  /*43d0*/  WARPSYNC.COLLECTIVE R15, `(.L_x_495) ;  /* 0x000000000f087348 */ /* 0x000fea0003c00000 */
[----:B------:R0:W1:Y:S02]  /*43e0*/  SHFL.BFLY P6, R14, R13, R12, R11 ;  /* 0x0c00000c0d0e7389 */ /* 0x00006400000c000b */
[----:B01----:R-:W-:Y:S05]  /*43f0*/  ENDCOLLECTIVE ;  /* 0x000000000000791b */ /* 0x003fea0003800000 */
.L_x_495:
[----:B------:R-:W-:Y:S01]  /*4400*/  HFMA2 R12, -RZ, RZ, 0, 1.1920928955078125e-07 ;  /* 0x00000002ff0c7431 */ /* 0x000fe200000001ff */
[----:B------:R-:W-:Y:S01]  /*4410*/  MOV R13, RZ ;  /* 0x000000ff000d7202 */ /* 0x000fe20000000f00 */
[----:B------:R-:W-:-:S07]  /*4420*/  IMAD.MOV.U32 R7, RZ, RZ, R14 ;  /* 0x000000ffff077224 */ /* 0x000fce00078e000e */
[----:B------:R-:W-:Y:S05]  /*4430*/  WARPSYNC.COLLECTIVE R15, `(.L_x_496) ;  /* 0x000000000f087348 */ /* 0x000fea0003c00000 */
[----:B------:R0:W1:Y:S02]  /*4440*/  SHFL.BFLY P6, R14, R13, R12, R11 ;  /* 0x0c00000c0d0e7389 */ /* 0x00006400000c000b */
[----:B01----:R-:W-:Y:S05]  /*4450*/  ENDCOLLECTIVE ;  /* 0x000000000000791b */ /* 0x003fea0003800000 */
.L_x_496:
[----:B------:R-:W-:Y:S01]  /*4460*/  FADD.FTZ R7, R34, R7 ;  /* 0x0000000722077221 */ /* 0x000fe20000010000 */
[----:B------:R-:W-:Y:S01]  /*4470*/  HFMA2 R12, -RZ, RZ, 0, 5.9604644775390625e-08 ;  /* 0x00000001ff0c7431 */ /* 0x000fe200000001ff */
[----:B------:R-:W-:-:S05]  /*4480*/  MOV R6, R14 ;  /* 0x0000000e00067202 */ /* 0x000fca0000000f00 */
[----:B------:R-:W-:-:S04]  /*4490*/  FADD.FTZ R6, RZ, R6 ;  /* 0x00000006ff067221 */ /* 0x000fc80000010000 */
[----:B------:R-:W-:-:S07]  /*44a0*/  IMAD.MOV.U32 R13, RZ, RZ, R6 ;  /* 0x000000ffff0d7224 */ /* 0x000fce00078e0006 */
[----:B------:R-:W-:Y:S05]  /*44b0*/  WARPSYNC.COLLECTIVE R15, `(.L_x_497) ;  /* 0x000000000f087348 */ /* 0x000fea0003c00000 */
[----:B------:R0:W1:Y:S02]  /*44c0*/  SHFL.BFLY P6, R14, R13, R12, R11 ;  /* 0x0c00000c0d0e7389 */ /* 0x00006400000c000b */
[----:B01----:R-:W-:Y:S05]  /*44d0*/  ENDCOLLECTIVE ;  /* 0x000000000000791b */ /* 0x003fea0003800000 */
.L_x_497:
[----:B------:R-:W-:Y:S02]  /*44e0*/  HFMA2 R13, -RZ, RZ, 0, 0 ;  /* 0x00000000ff0d7431 */ /* 0x000fe400000001ff */
[----:B------:R-:W-:Y:S01]  /*44f0*/  IMAD.MOV.U32 R12, RZ, RZ, 0x2 ;  /* 0x00000002ff0c7424 */ /* 0x000fe200078e00ff */
[----:B------:R-:W-:-:S07]  /*4500*/  MOV R35, R14 ;  /* 0x0000000e00237202 */ /* 0x000fce0000000f00 */
[----:B------:R-:W-:Y:S05]  /*4510*/  WARPSYNC.COLLECTIVE R15, `(.L_x_498) ;  /* 0x000000000f087348 */ /* 0x000fea0003c00000 */
[----:B------:R0:W1:Y:S02]  /*4520*/  SHFL.BFLY P6, R14, R13, R12, R11 ;  /* 0x0c00000c0d0e7389 */ /* 0x00006400000c000b */
[----:B01----:R-:W-:Y:S05]  /*4530*/  ENDCOLLECTIVE ;  /* 0x000000000000791b */ /* 0x003fea0003800000 */
.L_x_498:
        /* <DEDUP_REMOVED lines=8> */
.L_x_499:
[----:B------:R-:W-:Y:S01]  /*45c0*/  HFMA2 R12, -RZ, RZ, 0, 1.1920928955078125e-07 ;  /* 0x00000002ff0c7431 */ /* 0x000fe200000001ff */
[----:B------:R-:W-:Y:S01]  /*45d0*/  MOV R13, RZ ;  /* 0x000000ff000d7202 */ /* 0x000fe20000000f00 */
[----:B------:R-:W-:-:S07]  /*45e0*/  IMAD.MOV.U32 R32, RZ, RZ, R14 ;  /* 0x000000ffff207224 */ /* 0x000fce00078e000e */
[----:B------:R-:W-:Y:S05]  /*45f0*/  WARPSYNC.COLLECTIVE R15, `(.L_x_500) ;  /* 0x000000000f087348 */ /* 0x000fea0003c00000 */
[----:B------:R0:W1:Y:S02]  /*4600*/  SHFL.BFLY P6, R14, R13, R12, R11 ;  /* 0x0c00000c0d0e7389 */ /* 0x00006400000c000b */
[----:B01----:R-:W-:Y:S05]  /*4610*/  ENDCOLLECTIVE ;  /* 0x000000000000791b */ /* 0x003fea0003800000 */
.L_x_500:
        /* <DEDUP_REMOVED lines=8> */
.L_x_501:
[----:B------:R-:W-:Y:S02]  /*46a0*/  HFMA2 R13, -RZ, RZ, 0, 0 ;  /* 0x00000000ff0d7431 */ /* 0x000fe400000001ff */
[----:B------:R-:W-:Y:S01]  /*46b0*/  IMAD.MOV.U32 R12, RZ, RZ, 0x2 ;  /* 0x00000002ff0c7424 */ /* 0x000fe200078e00ff */
[----:B------:R-:W-:-:S07]  /*46c0*/  MOV R33, R14 ;  /* 0x0000000e00217202 */ /* 0x000fce0000000f00 */
[----:B------:R-:W-:Y:S05]  /*46d0*/  WARPSYNC.COLLECTIVE R15, `(.L_x_502) ;  /* 0x000000000f087348 */ /* 0x000fea0003c00000 */
[----:B------:R0:W1:Y:S02]  /*46e0*/  SHFL.BFLY P6, R14, R13, R12, R11 ;  /* 0x0c00000c0d0e7389 */ /* 0x00006400000c000b */
[----:B01----:R-:W-:Y:S05]  /*46f0*/  ENDCOLLECTIVE ;  /* 0x000000000000791b */ /* 0x003fea0003800000 */
.L_x_502:
        /* <DEDUP_REMOVED lines=8> */
.L_x_503:
[----:B------:R-:W-:Y:S01]  /*4780*/  HFMA2 R12, -RZ, RZ, 0, 1.1920928955078125e-07 ;  /* 0x00000002ff0c7431 */ /* 0x000fe200000001ff */
[----:B------:R-:W-:Y:S01]  /*4790*/  MOV R13, RZ ;  /* 0x000000ff000d7202 */ /* 0x000fe20000000f00 */
[----:B------:R-:W-:-:S07]  /*47a0*/  IMAD.MOV.U32 R28, RZ, RZ, R14 ;  /* 0x000000ffff1c7224 */ /* 0x000fce00078e000e */
[----:B------:R-:W-:Y:S05]  /*47b0*/  WARPSYNC.COLLECTIVE R15, `(.L_x_504) ;  /* 0x000000000f087348 */ /* 0x000fea0003c00000 */
[----:B------:R0:W1:Y:S02]  /*47c0*/  SHFL.BFLY P6, R14, R13, R12, R11 ;  /* 0x0c00000c0d0e7389 */ /* 0x00006400000c000b */
[----:B01----:R-:W-:Y:S05]  /*47d0*/  ENDCOLLECTIVE ;  /* 0x000000000000791b */ /* 0x003fea0003800000 */
.L_x_504:
        /* <DEDUP_REMOVED lines=8> */
.L_x_505:
[----:B------:R-:W-:Y:S02]  /*4860*/  HFMA2 R13, -RZ, RZ, 0, 0 ;  /* 0x00000000ff0d7431 */ /* 0x000fe400000001ff */
[----:B------:R-:W-:Y:S01]  /*4870*/  IMAD.MOV.U32 R12, RZ, RZ, 0x2 ;  /* 0x00000002ff0c7424 */ /* 0x000fe200078e00ff */
[----:B------:R-:W-:-:S07]  /*4880*/  MOV R31, R14 ;  /* 0x0000000e001f7202 */ /* 0x000fce0000000f00 */
[----:B------:R-:W-:Y:S05]  /*4890*/  WARPSYNC.COLLECTIVE R15, `(.L_x_506) ;  /* 0x000000000f087348 */ /* 0x000fea0003c00000 */
[----:B------:R0:W1:Y:S02]  /*48a0*/  SHFL.BFLY P6, R14, R13, R12, R11 ;  /* 0x0c00000c0d0e7389 */ /* 0x00006400000c000b */
[----:B01----:R-:W-:Y:S05]  /*48b0*/  ENDCOLLECTIVE ;  /* 0x000000000000791b */ /* 0x003fea0003800000 */
.L_x_506:
        /* <DEDUP_REMOVED lines=8> */
.L_x_507:
[----:B------:R-:W-:Y:S01]  /*4940*/  HFMA2 R12, -RZ, RZ, 0, 1.1920928955078125e-07 ;  /* 0x00000002ff0c7431 */ /* 0x000fe200000001ff */
[----:B------:R-:W-:Y:S01]  /*4950*/  MOV R13, RZ ;  /* 0x000000ff000d7202 */ /* 0x000fe20000000f00 */
[----:B------:R-:W-:-:S07]  /*4960*/  IMAD.MOV.U32 R29, RZ, RZ, R14 ;  /* 0x000000ffff1d7224 */ /* 0x000fce00078e000e */
[----:B------:R-:W-:Y:S05]  /*4970*/  WARPSYNC.COLLECTIVE R15, `(.L_x_508) ;  /* 0x000000000f087348 */ /* 0x000fea0003c00000 */
[----:B------:R0:W1:Y:S02]  /*4980*/  SHFL.BFLY P6, R14, R13, R12, R11 ;  /* 0x0c00000c0d0e7389 */ /* 0x00006400000c000b */
[----:B01----:R-:W-:Y:S05]  /*4990*/  ENDCOLLECTIVE ;  /* 0x000000000000791b */ /* 0x003fea0003800000 */
.L_x_508:
        /* <DEDUP_REMOVED lines=8> */
.L_x_509:
[----:B------:R-:W-:Y:S02]  /*4a20*/  HFMA2 R13, -RZ, RZ, 0, 0 ;  /* 0x00000000ff0d7431 */ /* 0x000fe400000001ff */
[----:B------:R-:W-:Y:S01]  /*4a30*/  IMAD.MOV.U32 R12, RZ, RZ, 0x2 ;  /* 0x00000002ff0c7424 */ /* 0x000fe200078e00ff */
[----:B------:R-:W-:-:S07]  /*4a40*/  MOV R16, R14 ;  /* 0x0000000e00107202 */ /* 0x000fce0000000f00 */
[----:B------:R-:W-:Y:S05]  /*4a50*/  WARPSYNC.COLLECTIVE R15, `(.L_x_510) ;  /* 0x000000000f087348 */ /* 0x000fea0003c00000 */
[----:B------:R0:W1:Y:S02]  /*4a60*/  SHFL.BFLY P6, R14, R13, R12, R11 ;  /* 0x0c00000c0d0e7389 */ /* 0x00006400000c000b */
[----:B01----:R-:W-:Y:S05]  /*4a70*/  ENDCOLLECTIVE ;  /* 0x000000000000791b */ /* 0x003fea0003800000 */
.L_x_510:
        /* <DEDUP_REMOVED lines=8> */
.L_x_511:
[----:B------:R-:W-:Y:S01]  /*4b00*/  HFMA2 R12, -RZ, RZ, 0, 1.1920928955078125e-07 ;  /* 0x00000002ff0c7431 */ /* 0x000fe200000001ff */
[----:B------:R-:W-:Y:S01]  /*4b10*/  MOV R13, RZ ;  /* 0x000000ff000d7202 */ /* 0x000fe20000000f00 */
[----:B------:R-:W-:-:S07]  /*4b20*/  IMAD.MOV.U32 R27, RZ, RZ, R14 ;  /* 0x000000ffff1b7224 */ /* 0x000fce00078e000e */
[----:B------:R-:W-:Y:S05]  /*4b30*/  WARPSYNC.COLLECTIVE R15, `(.L_x_512) ;  /* 0x000000000f087348 */ /* 0x000fea0003c00000 */
[----:B------:R0:W1:Y:S02]  /*4b40*/  SHFL.BFLY P6, R14, R13, R12, R11 ;  /* 0x0c00000c0d0e7389 */ /* 0x00006400000c000b */
[----:B01----:R-:W-:Y:S05]  /*4b50*/  ENDCOLLECTIVE ;  /* 0x000000000000791b */ /* 0x003fea0003800000 */
.L_x_512:
        /* <DEDUP_REMOVED lines=8> */
.L_x_513:
[----:B------:R-:W-:Y:S02]  /*4be0*/  HFMA2 R13, -RZ, RZ, 0, 0 ;  /* 0x00000000ff0d7431 */ /* 0x000fe400000001ff */
[----:B------:R-:W-:Y:S01]  /*4bf0*/  IMAD.MOV.U32 R12, RZ, RZ, 0x2 ;  /* 0x00000002ff0c7424 */ /* 0x000fe200078e00ff */
[----:B------:R-:W-:-:S07]  /*4c00*/  MOV R20, R14 ;  /* 0x0000000e00147202 */ /* 0x000fce0000000f00 */
[----:B------:R-:W-:Y:S05]  /*4c10*/  WARPSYNC.COLLECTIVE R15, `(.L_x_514) ;  /* 0x000000000f087348 */ /* 0x000fea0003c00000 */
[----:B------:R0:W1:Y:S02]  /*4c20*/  SHFL.BFLY P6, R14, R13, R12, R11 ;  /* 0x0c00000c0d0e7389 */ /* 0x00006400000c000b */
[----:B01----:R-:W-:Y:S05]  /*4c30*/  ENDCOLLECTIVE ;  /* 0x000000000000791b */ /* 0x003fea0003800000 */
.L_x_514:
        /* <DEDUP_REMOVED lines=8> */
.L_x_515:
[----:B------:R-:W-:Y:S01]  /*4cc0*/  HFMA2 R12, -RZ, RZ, 0, 1.1920928955078125e-07 ;  /* 0x00000002ff0c7431 */ /* 0x000fe200000001ff */
[----:B------:R-:W-:Y:S01]  /*4cd0*/  MOV R13, RZ ;  /* 0x000000ff000d7202 */ /* 0x000fe20000000f00 */
[----:B------:R-:W-:-:S07]  /*4ce0*/  IMAD.MOV.U32 R19, RZ, RZ, R14 ;  /* 0x000000ffff137224 */ /* 0x000fce00078e000e */
[----:B------:R-:W-:Y:S05]  /*4cf0*/  WARPSYNC.COLLECTIVE R15, `(.L_x_516) ;  /* 0x000000000f087348 */ /* 0x000fea0003c00000 */
[----:B------:R0:W1:Y:S02]  /*4d00*/  SHFL.BFLY P6, R14, R13, R12, R11 ;  /* 0x0c00000c0d0e7389 */ /* 0x00006400000c000b */
[----:B01----:R-:W-:Y:S05]  /*4d10*/  ENDCOLLECTIVE ;  /* 0x000000000000791b */ /* 0x003fea0003800000 */
.L_x_516:
        /* <DEDUP_REMOVED lines=8> */
.L_x_517:
[----:B------:R-:W-:Y:S02]  /*4da0*/  HFMA2 R13, -RZ, RZ, 0, 0 ;  /* 0x00000000ff0d7431 */ /* 0x000fe400000001ff */
[----:B------:R-:W-:Y:S01]  /*4db0*/  IMAD.MOV.U32 R12, RZ, RZ, 0x2 ;  /* 0x00000002ff0c7424 */ /* 0x000fe200078e00ff */
[----:B------:R-:W-:-:S07]  /*4dc0*/  MOV R30, R14 ;  /* 0x0000000e001e7202 */ /* 0x000fce0000000f00 */
[----:B------:R-:W-:Y:S05]  /*4dd0*/  WARPSYNC.COLLECTIVE R15, `(.L_x_518) ;  /* 0x000000000f087348 */ /* 0x000fea0003c00000 */
[----:B------:R0:W1:Y:S02]  /*4de0*/  SHFL.BFLY P6, R14, R13, R12, R11 ;  /* 0x0c00000c0d0e7389 */ /* 0x00006400000c000b */
[----:B01----:R-:W-:Y:S05]  /*4df0*/  ENDCOLLECTIVE ;  /* 0x000000000000791b */ /* 0x003fea0003800000 */
.L_x_518:
[----:B------:R-:W-:Y:S01]  /*4e00*/  FADD.FTZ R21, R21, R30 ;  /* 0x0000001e15157221 */ /* 0x000fe20000010000 */
[----:B------:R-:W-:Y:S02]  /*4e10*/  HFMA2 R12, -RZ, RZ, 0, 5.9604644775390625e-08 ;  /* 0x00000001ff0c7431 */ /* 0x000fe400000001ff */
[----:B------:R-:W-:-:S05]  /*4e20*/  FADD.FTZ R25, RZ, R14 ;  /* 0x0000000eff197221 */ /* 0x000fca0000010000 */
[----:B------:R-:W-:-:S07]  /*4e30*/  MOV R13, R25 ;  /* 0x00000019000d7202 */ /* 0x000fce0000000f00 */
[----:B------:R-:W-:Y:S05]  /*4e40*/  WARPSYNC.COLLECTIVE R15, `(.L_x_519) ;  /* 0x000000000f087348 */ /* 0x000fea0003c00000 */
[----:B------:R0:W1:Y:S02]  /*4e50*/  SHFL.BFLY P6, R14, R13, R12, R11 ;  /* 0x0c00000c0d0e7389 */ /* 0x00006400000c000b */
[----:B01----:R-:W-:Y:S05]  /*4e60*/  ENDCOLLECTIVE ;  /* 0x000000000000791b */ /* 0x003fea0003800000 */
.L_x_519:
[----:B------:R-:W-:Y:S02]  /*4e70*/  HFMA2 R12, -RZ, RZ, 0, 1.1920928955078125e-07 ;  /* 0x00000002ff0c7431 */ /* 0x000fe400000001ff */
[----:B------:R-:W-:Y:S01]  /*4e80*/  IMAD.MOV.U32 R13, RZ, RZ, RZ ;  /* 0x000000ffff0d7224 */ /* 0x000fe200078e00ff */
[----:B------:R-:W-:-:S07]  /*4e90*/  MOV R26, R14 ;  /* 0x0000000e001a7202 */ /* 0x000fce0000000f00 */
[----:B------:R-:W-:Y:S05]  /*4ea0*/  WARPSYNC.COLLECTIVE R15, `(.L_x_520) ;  /* 0x000000000f087348 */ /* 0x000fea0003c00000 */
[----:B------:R0:W1:Y:S02]  /*4eb0*/  SHFL.BFLY P6, R14, R13, R12, R11 ;  /* 0x0c00000c0d0e7389 */ /* 0x00006400000c000b */
[----:B01----:R-:W-:Y:S05]  /*4ec0*/  ENDCOLLECTIVE ;  /* 0x000000000000791b */ /* 0x003fea0003800000 */
.L_x_520:
[----:B------:R-:W-:Y:S01]  /*4ed0*/  FADD.FTZ R25, R25, R26 ;  /* 0x0000001a19197221 */ /* 0x000fe20000010000 */
[----:B------:R-:W-:Y:S02]  /*4ee0*/  HFMA2 R12, -RZ, RZ, 0, 5.9604644775390625e-08 ;  /* 0x00000001ff0c7431 */ /* 0x000fe400000001ff */
[----:B------:R-:W-:-:S05]  /*4ef0*/  FADD.FTZ R28, RZ, R14 ;  /* 0x0000000eff1c7221 */ /* 0x000fca0000010000 */
[----:B------:R-:W-:-:S07]  /*4f00*/  MOV R13, R28 ;  /* 0x0000001c000d7202 */ /* 0x000fce0000000f00 */
[----:B------:R-:W-:Y:S05]  /*4f10*/  WARPSYNC.COLLECTIVE R15, `(.L_x_521) ;  /* 0x000000000f087348 */ /* 0x000fea0003c00000 */
[----:B------:R0:W1:Y:S02]  /*4f20*/  SHFL.BFLY P6, R14, R13, R12, R11 ;  /* 0x0c00000c0d0e7389 */ /* 0x00006400000c000b */
[----:B01----:R-:W-:Y:S05]  /*4f30*/  ENDCOLLECTIVE ;  /* 0x000000000000791b */ /* 0x003fea0003800000 */
.L_x_521:
[----:B------:R-:W-:Y:S01]  /*4f40*/  HFMA2 R12, -RZ, RZ, 0, 1.1920928955078125e-07 ;  /* 0x00000002ff0c7431 */ /* 0x000fe200000001ff */
[----:B------:R-:W-:Y:S01]  /*4f50*/  MOV R13, RZ ;  /* 0x000000ff000d7202 */ /* 0x000fe20000000f00 */
[----:B------:R-:W-:-:S07]  /*4f60*/  IMAD.MOV.U32 R31, RZ, RZ, R14 ;  /* 0x000000ffff1f7224 */ /* 0x000fce00078e000e */
[----:B------:R-:W-:Y:S05]  /*4f70*/  WARPSYNC.COLLECTIVE R15, `(.L_x_522) ;  /* 0x000000000f087348 */ /* 0x000fea0003c00000 */
[----:B------:R0:W1:Y:S02]  /*4f80*/  SHFL.BFLY P6, R14, R13, R12, R11 ;  /* 0x0c00000c0d0e7389 */ /* 0x00006400000c000b */
[----:B01----:R-:W-:Y:S05]  /*4f90*/  ENDCOLLECTIVE ;  /* 0x000000000000791b */ /* 0x003fea0003800000 */
.L_x_522:
        /* <DEDUP_REMOVED lines=8> */
.L_x_523:
[----:B------:R-:W-:Y:S02]  /*5020*/  HFMA2 R13, -RZ, RZ, 0, 0 ;  /* 0x00000000ff0d7431 */ /* 0x000fe400000001ff */
[----:B------:R-:W-:Y:S01]  /*5030*/  IMAD.MOV.U32 R12, RZ, RZ, 0x2 ;  /* 0x00000002ff0c7424 */ /* 0x000fe200078e00ff */
[----:B------:R-:W-:-:S07]  /*5040*/  MOV R36, R14 ;  /* 0x0000000e00247202 */ /* 0x000fce0000000f00 */
[----:B------:R-:W-:Y:S05]  /*5050*/  WARPSYNC.COLLECTIVE R15, `(.L_x_524) ;  /* 0x000000000f087348 */ /* 0x000fea0003c00000 */
[----:B------:R0:W1:Y:S02]  /*5060*/  SHFL.BFLY P6, R14, R13, R12, R11 ;  /* 0x0c00000c0d0e7389 */ /* 0x00006400000c000b */
[----:B01----:R-:W-:Y:S05]  /*5070*/  ENDCOLLECTIVE ;  /* 0x000000000000791b */ /* 0x003fea0003800000 */
.L_x_524:
        /* <DEDUP_REMOVED lines=8> */
.L_x_525:
[----:B------:R-:W-:Y:S01]  /*5100*/  HFMA2 R12, -RZ, RZ, 0, 1.1920928955078125e-07 ;  /* 0x00000002ff0c7431 */ /* 0x000fe200000001ff */
[----:B------:R-:W-:Y:S01]  /*5110*/  MOV R13, RZ ;  /* 0x000000ff000d7202 */ /* 0x000fe20000000f00 */
[----:B------:R-:W-:-:S07]  /*5120*/  IMAD.MOV.U32 R19, RZ, RZ, R14 ;  /* 0x000000ffff137224 */ /* 0x000fce00078e000e */
[----:B------:R-:W-:Y:S05]  /*5130*/  WARPSYNC.COLLECTIVE R15, `(.L_x_526) ;  /* 0x000000000f087348 */ /* 0x000fea0003c00000 */
[----:B------:R0:W1:Y:S02]  /*5140*/  SHFL.BFLY P6, R14, R13, R12, R11 ;  /* 0x0c00000c0d0e7389 */ /* 0x00006400000c000b */
[----:B01----:R-:W-:Y:S05]  /*5150*/  ENDCOLLECTIVE ;  /* 0x000000000000791b */ /* 0x003fea0003800000 */
.L_x_526:
        /* <DEDUP_REMOVED lines=8> */
.L_x_527:
[----:B------:R-:W-:Y:S02]  /*51e0*/  HFMA2 R13, -RZ, RZ, 0, 0 ;  /* 0x00000000ff0d7431 */ /* 0x000fe400000001ff */
[----:B------:R-:W-:Y:S01]  /*51f0*/  IMAD.MOV.U32 R12, RZ, RZ, 0x2 ;  /* 0x00000002ff0c7424 */ /* 0x000fe200078e00ff */
[----:B------:R-:W-:-:S07]  /*5200*/  MOV R27, R14 ;  /* 0x0000000e001b7202 */ /* 0x000fce0000000f00 */
[----:B------:R-:W-:Y:S05]  /*5210*/  WARPSYNC.COLLECTIVE R15, `(.L_x_528) ;  /* 0x000000000f087348 */ /* 0x000fea0003c00000 */
[----:B------:R0:W1:Y:S02]  /*5220*/  SHFL.BFLY P6, R14, R13, R12, R11 ;  /* 0x0c00000c0d0e7389 */ /* 0x00006400000c000b */
[----:B01----:R-:W-:Y:S05]  /*5230*/  ENDCOLLECTIVE ;  /* 0x000000000000791b */ /* 0x003fea0003800000 */
.L_x_528:
        /* <DEDUP_REMOVED lines=8> */
.L_x_529:
[----:B------:R-:W-:Y:S01]  /*52c0*/  HFMA2 R12, -RZ, RZ, 0, 1.1920928955078125e-07 ;  /* 0x00000002ff0c7431 */ /* 0x000fe200000001ff */
[----:B------:R-:W-:Y:S01]  /*52d0*/  MOV R13, RZ ;  /* 0x000000ff000d7202 */ /* 0x000fe20000000f00 */
[----:B------:R-:W-:-:S07]  /*52e0*/  IMAD.MOV.U32 R29, RZ, RZ, R14 ;  /* 0x000000ffff1d7224 */ /* 0x000fce00078e000e */
[----:B------:R-:W-:Y:S05]  /*52f0*/  WARPSYNC.COLLECTIVE R15, `(.L_x_530) ;  /* 0x000000000f087348 */ /* 0x000fea0003c00000 */
[----:B------:R0:W1:Y:S02]  /*5300*/  SHFL.BFLY P6, R14, R13, R12, R11 ;  /* 0x0c00000c0d0e7389 */ /* 0x00006400000c000b */
[----:B01----:R-:W-:Y:S05]  /*5310*/  ENDCOLLECTIVE ;  /* 0x000000000000791b */ /* 0x003fea0003800000 */
.L_x_530:
        /* <DEDUP_REMOVED lines=8> */
.L_x_531:
[----:B------:R-:W-:Y:S02]  /*53a0*/  HFMA2 R13, -RZ, RZ, 0, 0 ;  /* 0x00000000ff0d7431 */ /* 0x000fe400000001ff */
[----:B------:R-:W-:Y:S01]  /*53b0*/  IMAD.MOV.U32 R12, RZ, RZ, 0x2 ;  /* 0x00000002ff0c7424 */ /* 0x000fe200078e00ff */
[----:B------:R-:W-:-:S07]  /*53c0*/  MOV R31, R14 ;  /* 0x0000000e001f7202 */ /* 0x000fce0000000f00 */
[----:B------:R-:W-:Y:S05]  /*53d0*/  WARPSYNC.COLLECTIVE R15, `(.L_x_532) ;  /* 0x000000000f087348 */ /* 0x000fea0003c00000 */
[----:B------:R0:W1:Y:S02]  /*53e0*/  SHFL.BFLY P6, R14, R13, R12, R11 ;  /* 0x0c00000c0d0e7389 */ /* 0x00006400000c000b */
[----:B01----:R-:W-:Y:S05]  /*53f0*/  ENDCOLLECTIVE ;  /* 0x000000000000791b */ /* 0x003fea0003800000 */
.L_x_532:
        /* <DEDUP_REMOVED lines=8> */
.L_x_533:
[----:B------:R-:W-:Y:S01]  /*5480*/  HFMA2 R12, -RZ, RZ, 0, 1.1920928955078125e-07 ;  /* 0x00000002ff0c7431 */ /* 0x000fe200000001ff */
[----:B------:R-:W-:Y:S01]  /*5490*/  MOV R13, RZ ;  /* 0x000000ff000d7202 */ /* 0x000fe20000000f00 */
[----:B------:R-:W-:-:S07]  /*54a0*/  IMAD.MOV.U32 R33, RZ, RZ, R14 ;  /* 0x000000ffff217224 */ /* 0x000fce00078e000e */
[----:B------:R-:W-:Y:S05]  /*54b0*/  WARPSYNC.COLLECTIVE R15, `(.L_x_534) ;  /* 0x000000000f087348 */ /* 0x000fea0003c00000 */
[----:B------:R0:W1:Y:S02]  /*54c0*/  SHFL.BFLY P6, R14, R13, R12, R11 ;  /* 0x0c00000c0d0e7389 */ /* 0x00006400000c000b */
[----:B01----:R-:W-:Y:S05]  /*54d0*/  ENDCOLLECTIVE ;  /* 0x000000000000791b */ /* 0x003fea0003800000 */
.L_x_534:
        /* <DEDUP_REMOVED lines=8> */
.L_x_535:
[----:B------:R-:W-:Y:S01]  /*5560*/  HFMA2 R12, -RZ, RZ, 0, 1.1920928955078125e-07 ;  /* 0x00000002ff0c7431 */ /* 0x000fe200000001ff */
[----:B------:R-:W-:Y:S01]  /*5570*/  MOV R13, RZ ;  /* 0x000000ff000d7202 */ /* 0x000fe20000000f00 */
[----:B------:R-:W-:-:S07]  /*5580*/  FADD.FTZ R20, R34, R14 ;  /* 0x0000000e22147221 */ /* 0x000fce0000010000 */
[----:B------:R-:W-:Y:S05]  /*5590*/  WARPSYNC.COLLECTIVE R15, `(.L_x_536) ;  /* 0x000000000f087348 */ /* 0x000fea0003c00000 */
[----:B------:R0:W1:Y:S02]  /*55a0*/  SHFL.BFLY P6, R14, R13, R12, R11 ;  /* 0x0c00000c0d0e7389 */ /* 0x00006400000c000b */
[----:B01----:R-:W-:Y:S05]  /*55b0*/  ENDCOLLECTIVE ;  /* 0x000000000000791b */ /* 0x003fea0003800000 */
.L_x_536:
[----:B------:R-:W-:Y:S01]  /*55c0*/  MOV R12, 0x1 ;  /* 0x00000001000c7802 */ /* 0x000fe20000000f00 */
[----:B------:R-:W-:-:S04]  /*55d0*/  FADD.FTZ R35, RZ, R14 ;  /* 0x0000000eff237221 */ /* 0x000fc80000010000 */
[----:B------:R-:W-:-:S07]  /*55e0*/  IMAD.MOV.U32 R13, RZ, RZ, R35 ;  /* 0x000000ffff0d7224 */ /* 0x000fce00078e0023 */
[----:B------:R-:W-:Y:S05]  /*55f0*/  WARPSYNC.COLLECTIVE R15, `(.L_x_537) ;  /* 0x000000000f087348 */ /* 0x000fea0003c00000 */
[----:B------:R0:W1:Y:S02]  /*5600*/  SHFL.BFLY P6, R14, R13, R12, R11 ;  /* 0x0c00000c0d0e7389 */ /* 0x00006400000c000b */
[----:B01----:R-:W-:Y:S05]  /*5610*/  ENDCOLLECTIVE ;  /* 0x000000000000791b */ /* 0x003fea0003800000 */
.L_x_537:
[----:B------:R-:W-:Y:S01]  /*5620*/  HFMA2 R13, -RZ, RZ, 0, 0 ;  /* 0x00000000ff0d7431 */ /* 0x000fe200000001ff */
[----:B------:R-:W-:-:S05]  /*5630*/  MOV R12, R14 ;  /* 0x0000000e000c7202 */ /* 0x000fca0000000f00 */
[----:B------:R-:W-:Y:S01]  /*5640*/  FADD.FTZ R26, R35, R12 ;  /* 0x0000000c231a7221 */ /* 0x000fe20000010000 */
[----:B------:R-:W-:-:S07]  /*5650*/  IMAD.MOV.U32 R12, RZ, RZ, 0x2 ;  /* 0x00000002ff0c7424 */ /* 0x000fce00078e00ff */
[----:B------:R-:W-:Y:S05]  /*5660*/  WARPSYNC.COLLECTIVE R15, `(.L_x_538) ;  /* 0x000000000f087348 */ /* 0x000fea0003c00000 */
[----:B------:R0:W1:Y:S02]  /*5670*/  SHFL.BFLY P6, R14, R13, R12, R11 ;  /* 0x0c00000c0d0e7389 */ /* 0x00006400000c000b */
[----:B01----:R-:W-:Y:S05]  /*5680*/  ENDCOLLECTIVE ;  /* 0x000000000000791b */ /* 0x003fea0003800000 */
.L_x_538:
[----:B------:R-:W-:Y:S01]  /*5690*/  HFMA2 R12, -RZ, RZ, 0, 5.9604644775390625e-08 ;  /* 0x00000001ff0c7431 */ /* 0x000fe200000001ff */
[----:B------:R-:W-:-:S05]  /*56a0*/  MOV R19, R14 ;  /* 0x0000000e00137202 */ /* 0x000fca0000000f00 */
[----:B------:R-:W-:-:S05]  /*56b0*/  FADD.FTZ R19, RZ, R19 ;  /* 0x00000013ff137221 */ /* 0x000fca0000010000 */
[----:B------:R-:W-:-:S07]  /*56c0*/  MOV R13, R19 ;  /* 0x00000013000d7202 */ /* 0x000fce0000000f00 */
[----:B------:R-:W-:Y:S05]  /*56d0*/  WARPSYNC.COLLECTIVE R15, `(.L_x_539) ;  /* 0x000000000f087348 */ /* 0x000fea0003c00000 */
[----:B------:R0:W1:Y:S02]  /*56e0*/  SHFL.BFLY P6, R14, R13, R12, R11 ;  /* 0x0c00000c0d0e7389 */ /* 0x00006400000c000b */
[----:B01----:R-:W-:Y:S05]  /*56f0*/  ENDCOLLECTIVE ;  /* 0x000000000000791b */ /* 0x003fea0003800000 */
.L_x_539:
[----:B------:R-:W-:Y:S05]  /*5700*/  BRA `(.L_x_540) ;  /* 0xffffffd800447947 */ /* 0x000fea000383ffff */
.L_x_541:
        /* <DEDUP_REMOVED lines=15> */
.L_x_25582:


//--------------------- .text._ZN4vllm25paged_attention_v1_kernelI13__nv_bfloat16hLi128ELi32ELi128ELNS_18Fp8KVCacheDataTypeE2ELb1EEEvPT_PKS3_PKT0_S9_ifPKiSB_iPKfiiiSD_SD_iiiii --------------------------
	.section	.text._ZN4vllm25paged_attention_v1_kernelI13__nv_bfloat16hLi128ELi32ELi128ELNS_18Fp8KVCacheDataTypeE2ELb1EEEvPT_PKS3_PKT0_S9_ifPKiSB_iPKfiiiSD_SD_iiiii,"ax",@progbits
	.align	128
        .global         _ZN4vllm25paged_attention_v1_kernelI13__nv_bfloat16hLi128ELi32ELi128ELNS_18Fp8KVCacheDataTypeE2ELb1EEEvPT_PKS3_PKT0_S9_ifPKiSB_iPKfiiiSD_SD_iiiii
        .type           _ZN4vllm25paged_attention_v1_kernelI13__nv_bfloat16hLi128ELi32ELi128ELNS_18Fp8KVCacheDataTypeE2ELb1EEEvPT_PKS3_PKT0_S9_ifPKiSB_iPKfiiiSD_SD_iiiii,@function
        .size           _ZN4vllm25paged_attention_v1_kernelI13__nv_bfloat16hLi128ELi32ELi128ELNS_18Fp8KVCacheDataTypeE2ELb1EEEvPT_PKS3_PKT0_S9_ifPKiSB_iPKfiiiSD_SD_iiiii,(.L_x_25583 - _ZN4vllm25paged_attention_v1_kernelI13__nv_bfloat16hLi128ELi32ELi128ELNS_18Fp8KVCacheDataTypeE2ELb1EEEvPT_PKS3_PKT0_S9_ifPKiSB_iPKfiiiSD_SD_iiiii)
        .other          _ZN4vllm25paged_attention_v1_kernelI13__nv_bfloat16hLi128ELi32ELi128ELNS_18Fp8KVCacheDataTypeE2ELb1EEEvPT_PKS3_PKT0_S9_ifPKiSB_iPKfiiiSD_SD_iiiii,@"STO_CUDA_ENTRY STV_DEFAULT"
_ZN4vllm25paged_attention_v1_kernelI13__nv_bfloat16hLi128ELi32ELi128ELNS_18Fp8KVCacheDataTypeE2ELb1EEEvPT_PKS3_PKT0_S9_ifPKiSB_iPKfiiiSD_SD_iiiii:
.text._ZN4vllm25paged_attention_v1_kernelI13__nv_bfloat16hLi128ELi32ELi128ELNS_18Fp8KVCacheDataTypeE2ELb1EEEvPT_PKS3_PKT0_S9_ifPKiSB_iPKfiiiSD_SD_iiiii:
[----:B------:R-:W0:Y:S01]  /*0000*/  LDC R1, c[0x0][0x37c] ;  /* 0x0000df00ff017b82 */ /* 0x000e220000000800 */
[----:B------:R-:W1:Y:S07]  /*0010*/  S2R R22, SR_CTAID.Y ;  /* 0x0000000000167919 */ /* 0x000e6e0000002600 */
[----:B------:R-:W1:Y:S01]  /*0020*/  LDC.64 R6, c[0x0][0x3b0] ;  /* 0x0000ec00ff067b82 */ /* 0x000e620000000a00 */
[----:B------:R-:W2:Y:S07]  /*0030*/  LDCU.64 UR36, c[0x0][0x358] ;  /* 0x00006b00ff2477ac */ /* 0x000eae0008000a00 */
[----:B------:R-:W3:Y:S08]  /*0040*/  LDC R2, c[0x0][0x3f4] ;  /* 0x0000fd00ff027b82 */ /* 0x000ef00000000800 */
[----:B------:R-:W4:Y:S01]  /*0050*/  LDC R4, c[0x0][0x3f8] ;  /* 0x0000fe00ff047b82 */ /* 0x000f220000000800 */
[----:B-1----:R-:W-:-:S06]  /*0060*/  IMAD.WIDE.U32 R6, R22, 0x4, R6 ;  /* 0x0000000416067825 */ /* 0x002fcc00078e0006 */
[----:B--2---:R-:W2:Y:S01]  /*0070*/  LDG.E.CONSTANT R6, desc[UR36][R6.64] ;  /* 0x0000002406067981 */ /* 0x004ea2000c1e9900 */
[----:B---3--:R-:W-:Y:S01]  /*0080*/  IABS R10, R2 ;  /* 0x00000002000a7213 */ /* 0x008fe20000000000 */
[----:B------:R-:W1:Y:S08]  /*0090*/  LDC R17, c[0x0][0x370] ;  /* 0x0000dc00ff117b82 */ /* 0x000e700000000800 */
[----:B------:R-:W-:Y:S01]  /*00a0*/  BAR.SYNC.DEFER_BLOCKING 0x0 ;  /* 0x0000000000007b1d */ /* 0x000fe20000010000 */
[----:B----4-:R-:W-:-:S05]  /*00b0*/  ISETP.GE.AND P1, PT, R4, RZ, PT ;  /* 0x000000ff0400720c */ /* 0x010fca0003f26270 */
[----:B------:R-:W3:Y:S01]  /*00c0*/  I2F.RP R3, R10 ;  /* 0x0000000a00037306 */ /* 0x000ee20000209400 */
[----:B------:R-:W4:Y:S01]  /*00d0*/  S2R R19, SR_TID.X ;  /* 0x0000000000137919 */ /* 0x000f220000002100 */
[----:B------:R-:W1:Y:S06]  /*00e0*/  S2R R18, SR_CTAID.X ;  /* 0x0000000000127919 */ /* 0x000e6c0000002500 */
[----:B---3--:R-:W3:Y:S02]  /*00f0*/  MUFU.RCP R3, R3 ;  /* 0x0000000300037308 */ /* 0x008ee40000001000 */
[----:B---3--:R-:W-:-:S06]  /*0100*/  IADD3 R8, PT, PT, R3, 0xffffffe, RZ ;  /* 0x0ffffffe03087810 */ /* 0x008fcc0007ffe0ff */
[----:B------:R3:W5:Y:S02]  /*0110*/  F2I.FTZ.U32.TRUNC.NTZ R9, R8 ;  /* 0x0000000800097305 */ /* 0x000764000021f000 */
[----:B---3--:R-:W-:Y:S02]  /*0120*/  HFMA2 R8, -RZ, RZ, 0, 0 ;  /* 0x00000000ff087431 */ /* 0x008fe400000001ff */
[----:B-----5:R-:W-:-:S04]  /*0130*/  IMAD R0, R9, R10, RZ ;  /* 0x0000000a09007224 */ /* 0x020fc800078e02ff */
[----:B------:R-:W-:-:S04]  /*0140*/  IMAD.MOV R11, RZ, RZ, -R0 ;  /* 0x000000ffff0b7224 */ /* 0x000fc800078e0a00 */
[----:B------:R-:W-:Y:S02]  /*0150*/  IMAD.HI.U32 R0, R9, R11, R8 ;  /* 0x0000000b09007227 */ /* 0x000fe400078e0008 */
[----:B------:R-:W1:Y:S01]  /*0160*/  @P1 LDC R11, c[0x0][0x3e8] ;  /* 0x0000fa00ff0b1b82 */ /* 0x000e620000000800 */
[----:B--2---:R-:W-:-:S04]  /*0170*/  IADD3 R5, PT, PT, R6, -0x1, RZ ;  /* 0xffffffff06057810 */ /* 0x004fc80007ffe0ff */
[----:B------:R-:W-:Y:S02]  /*0180*/  IABS R7, R5 ;  /* 0x0000000500077213 */ /* 0x000fe40000000000 */
[----:B------:R-:W-:Y:S02]  /*0190*/  LOP3.LUT R5, R5, R2, RZ, 0x3c, !PT ;  /* 0x0000000205057212 */ /* 0x000fe400078e3cff */
[----:B------:R-:W-:Y:S02]  /*01a0*/  MOV R9, R7 ;  /* 0x0000000700097202 */ /* 0x000fe40000000f00 */
[----:B------:R-:W-:Y:S01]  /*01b0*/  ISETP.GE.AND P2, PT, R5, RZ, PT ;  /* 0x000000ff0500720c */ /* 0x000fe20003f46270 */
[----:B-1----:R-:W-:Y:S02]  /*01c0*/  @P1 IMAD R5, R17, R11, R18 ;  /* 0x0000000b11051224 */ /* 0x002fe400078e0212 */
[----:B------:R-:W-:-:S04]  /*01d0*/  IMAD.HI.U32 R7, R0, R9, RZ ;  /* 0x0000000900077227 */ /* 0x000fc800078e00ff */
[----:B------:R-:W-:Y:S02]  /*01e0*/  IMAD.MOV R3, RZ, RZ, -R7 ;  /* 0x000000ffff037224 */ /* 0x000fe400078e0a07 */
[----:B------:R-:W-:Y:S02]  /*01f0*/  @P1 IMAD R5, R5, R4, 0x1 ;  /* 0x0000000105051424 */ /* 0x000fe400078e0204 */
[----:B------:R-:W-:Y:S01]  /*0200*/  IMAD R3, R10, R3, R9 ;  /* 0x000000030a037224 */ /* 0x000fe200078e0209 */
[----:B----4-:R-:W-:-:S04]  /*0210*/  SHF.R.U32.HI R9, RZ, 0x5, R19 ;  /* 0x00000005ff097819 */ /* 0x010fc80000011613 */
[----:B------:R-:W-:-:S13]  /*0220*/  ISETP.GT.U32.AND P3, PT, R10, R3, PT ;  /* 0x000000030a00720c */ /* 0x000fda0003f64070 */
[-C--:B------:R-:W-:Y:S01]  /*0230*/  @!P3 IADD3 R3, PT, PT, R3, -R10.reuse, RZ ;  /* 0x8000000a0303b210 */ /* 0x080fe20007ffe0ff */
[----:B------:R-:W-:Y:S01]  /*0240*/  @!P3 VIADD R7, R7, 0x1 ;  /* 0x000000010707b836 */ /* 0x000fe20000000000 */
[----:B------:R-:W-:Y:S02]  /*0250*/  ISETP.NE.AND P3, PT, R2, RZ, PT ;  /* 0x000000ff0200720c */ /* 0x000fe40003f65270 */
[----:B------:R-:W-:Y:S02]  /*0260*/  ISETP.GE.U32.AND P0, PT, R3, R10, PT ;  /* 0x0000000a0300720c */ /* 0x000fe40003f06070 */
[----:B------:R-:W-:-:S04]  /*0270*/  IADD3 R3, PT, PT, R6, 0x1f, RZ ;  /* 0x0000001f06037810 */ /* 0x000fc80007ffe0ff */
[----:B------:R-:W-:-:S04]  /*0280*/  SHF.R.S32.HI R8, RZ, 0x1f, R3 ;  /* 0x0000001fff087819 */ /* 0x000fc80000011403 */
[----:B------:R-:W-:-:S03]  /*0290*/  LEA.HI R3, R8, R3, RZ, 0x5 ;  /* 0x0000000308037211 */ /* 0x000fc600078f28ff */
[----:B------:R-:W-:Y:S02]  /*02a0*/  @P0 IADD3 R7, PT, PT, R7, 0x1, RZ ;  /* 0x0000000107070810 */ /* 0x000fe40007ffe0ff */
[----:B------:R-:W-:Y:S02]  /*02b0*/  SHF.R.S32.HI R8, RZ, 0x5, R3 ;  /* 0x00000005ff087819 */ /* 0x000fe40000011403 */
[----:B------:R-:W-:Y:S02]  /*02c0*/  LOP3.LUT R3, R3, 0xffffffe0, RZ, 0xc0, !PT ;  /* 0xffffffe003037812 */ /* 0x000fe400078ec0ff */
[----:B------:R-:W-:Y:S02]  /*02d0*/  @!P2 IADD3 R7, PT, PT, -R7, RZ, RZ ;  /* 0x000000ff0707a210 */ /* 0x000fe40007ffe1ff */
[----:B------:R-:W-:Y:S02]  /*02e0*/  ISETP.GE.AND P0, PT, R9, R8, PT ;  /* 0x000000080900720c */ /* 0x000fe40003f06270 */
[----:B------:R-:W-:-:S02]  /*02f0*/  VIMNMX R6, PT, PT, R6, R3, PT ;  /* 0x0000000306067248 */ /* 0x000fc40003fe0100 */
[----:B------:R-:W-:Y:S01]  /*0300*/  @!P3 LOP3.LUT R7, RZ, R2, RZ, 0x33, !PT ;  /* 0x00000002ff07b212 */ /* 0x000fe200078e33ff */
[----:B0-----:R-:W-:Y:S08]  /*0310*/  @P1 BRA `(.L_x_542) ;  /* 0x0000000000dc1947 */ /* 0x001ff00003800000 */
[----:B------:R-:W0:Y:S01]  /*0320*/  LDC R12, c[0x0][0x3a0] ;  /* 0x0000e800ff0c7b82 */ /* 0x000e220000000800 */
[----:B------:R-:W-:Y:S02]  /*0330*/  IABS R13, R17 ;  /* 0x00000011000d7213 */ /* 0x000fe40000000000 */
[----:B------:R-:W-:Y:S02]  /*0340*/  IABS R16, R18 ;  /* 0x0000001200107213 */ /* 0x000fe40000000000 */
[----:B0-----:R-:W-:-:S04]  /*0350*/  IABS R14, R12 ;  /* 0x0000000c000e7213 */ /* 0x001fc80000000000 */
[----:B------:R-:W0:Y:S08]  /*0360*/  I2F.RP R5, R14 ;  /* 0x0000000e00057306 */ /* 0x000e300000209400 */
[----:B0-----:R-:W0:Y:S02]  /*0370*/  MUFU.RCP R5, R5 ;  /* 0x0000000500057308 */ /* 0x001e240000001000 */
[----:B0-----:R-:W-:-:S06]  /*0380*/  VIADD R2, R5, 0xffffffe ;  /* 0x0ffffffe05027836 */ /* 0x001fcc0000000000 */
[----:B------:R0:W1:Y:S02]  /*0390*/  F2I.FTZ.U32.TRUNC.NTZ R3, R2 ;  /* 0x0000000200037305 */ /* 0x000064000021f000 */
[----:B0-----:R-:W-:Y:S02]  /*03a0*/  MOV R2, RZ ;  /* 0x000000ff00027202 */ /* 0x001fe40000000f00 */
[----:B-1----:R-:W-:-:S05]  /*03b0*/  IADD3 R11, PT, PT, RZ, -R3, RZ ;  /* 0x80000003ff0b7210 */ /* 0x002fca0007ffe0ff */
[----:B------:R-:W-:-:S04]  /*03c0*/  IMAD R11, R11, R14, RZ ;  /* 0x0000000e0b0b7224 */ /* 0x000fc800078e02ff */
[----:B------:R-:W-:Y:S01]  /*03d0*/  IMAD.HI.U32 R3, R3, R11, R2 ;  /* 0x0000000b03037227 */ /* 0x000fe200078e0002 */
[----:B------:R-:W-:-:S03]  /*03e0*/  LOP3.LUT R2, R17, R12, RZ, 0x3c, !PT ;  /* 0x0000000c11027212 */ /* 0x000fc600078e3cff */
[----:B------:R-:W-:Y:S01]  /*03f0*/  IMAD.MOV.U32 R11, RZ, RZ, R13 ;  /* 0x000000ffff0b7224 */ /* 0x000fe200078e000d */
[----:B------:R-:W-:-:S03]  /*0400*/  ISETP.GE.AND P3, PT, R2, RZ, PT ;  /* 0x000000ff0200720c */ /* 0x000fc60003f66270 */
[----:B------:R-:W-:-:S05]  /*0410*/  IMAD.HI.U32 R3, R3, R11, RZ ;  /* 0x0000000b03037227 */ /* 0x000fca00078e00ff */
[----:B------:R-:W-:-:S05]  /*0420*/  IADD3 R5, PT, PT, -R3, RZ, RZ ;  /* 0x000000ff03057210 */ /* 0x000fca0007ffe1ff */
[----:B------:R-:W-:-:S05]  /*0430*/  IMAD R5, R14, R5, R11 ;  /* 0x000000050e057224 */ /* 0x000fca00078e020b */
[----:B------:R-:W-:-:S13]  /*0440*/  ISETP.GT.U32.AND P2, PT, R14, R5, PT ;  /* 0x000000050e00720c */ /* 0x000fda0003f44070 */
[-C--:B------:R-:W-:Y:S01]  /*0450*/  @!P2 IADD3 R5, PT, PT, R5, -R14.reuse, RZ ;  /* 0x8000000e0505a210 */ /* 0x080fe20007ffe0ff */
[----:B------:R-:W-:Y:S01]  /*0460*/  @!P2 VIADD R3, R3, 0x1 ;  /* 0x000000010303a836 */ /* 0x000fe20000000000 */
[----:B------:R-:W-:Y:S02]  /*0470*/  ISETP.NE.AND P2, PT, R12, RZ, PT ;  /* 0x000000ff0c00720c */ /* 0x000fe40003f45270 */
[----:B------:R-:W-:-:S13]  /*0480*/  ISETP.GE.U32.AND P1, PT, R5, R14, PT ;  /* 0x0000000e0500720c */ /* 0x000fda0003f26070 */
[----:B------:R-:W-:-:S04]  /*0490*/  @P1 IADD3 R3, PT, PT, R3, 0x1, RZ ;  /* 0x0000000103031810 */ /* 0x000fc80007ffe0ff */
[----:B------:R-:W-:-:S05]  /*04a0*/  MOV R5, R3 ;  /* 0x0000000300057202 */ /* 0x000fca0000000f00 */
[----:B------:R-:W-:Y:S01]  /*04b0*/  @!P3 IMAD.MOV R5, RZ, RZ, -R5 ;  /* 0x000000ffff05b224 */ /* 0x000fe200078e0a05 */
[----:B------:R-:W-:-:S04]  /*04c0*/  @!P2 LOP3.LUT R5, RZ, R12, RZ, 0x33, !PT ;  /* 0x0000000cff05a212 */ /* 0x000fc800078e33ff */
[-C--:B------:R-:W-:Y:S02]  /*04d0*/  IABS R11, R5.reuse ;  /* 0x00000005000b7213 */ /* 0x080fe40000000000 */
[----:B------:R-:W-:Y:S02]  /*04e0*/  IABS R20, R5 ;  /* 0x0000000500147213 */ /* 0x000fe40000000000 */
[----:B------:R-:W0:Y:S08]  /*04f0*/  I2F.RP R13, R11 ;  /* 0x0000000b000d7306 */ /* 0x000e300000209400 */
[----:B0-----:R-:W0:Y:S02]  /*0500*/  MUFU.RCP R13, R13 ;  /* 0x0000000d000d7308 */ /* 0x001e240000001000 */
[----:B0-----:R-:W-:-:S02]  /*0510*/  IADD3 R2, PT, PT, R13, 0xffffffe, RZ ;  /* 0x0ffffffe0d027810 */ /* 0x001fc40007ffe0ff */
[----:B------:R-:W-:-:S04]  /*0520*/  IADD3 R13, PT, PT, RZ, -R20, RZ ;  /* 0x80000014ff0d7210 */ /* 0x000fc80007ffe0ff */
[----:B------:R0:W1:Y:S02]  /*0530*/  F2I.FTZ.U32.TRUNC.NTZ R3, R2 ;  /* 0x0000000200037305 */ /* 0x000064000021f000 */
[----:B0-----:R-:W-:Y:S02]  /*0540*/  MOV R2, RZ ;  /* 0x000000ff00027202 */ /* 0x001fe40000000f00 */
[----:B-1----:R-:W-:-:S05]  /*0550*/  IADD3 R14, PT, PT, RZ, -R3, RZ ;  /* 0x80000003ff0e7210 */ /* 0x002fca0007ffe0ff */
[----:B------:R-:W-:Y:S02]  /*0560*/  IMAD R15, R14, R11, RZ ;  /* 0x0000000b0e0f7224 */ /* 0x000fe400078e02ff */
[----:B------:R-:W-:Y:S02]  /*0570*/  IMAD.MOV.U32 R14, RZ, RZ, R16 ;  /* 0x000000ffff0e7224 */ /* 0x000fe400078e0010 */
[----:B------:R-:W-:-:S06]  /*0580*/  IMAD.HI.U32 R3, R3, R15, R2 ;  /* 0x0000000f03037227 */ /* 0x000fcc00078e0002 */
[----:B------:R-:W-:-:S04]  /*0590*/  IMAD.HI.U32 R3, R3, R14, RZ ;  /* 0x0000000e03037227 */ /* 0x000fc800078e00ff */
[----:B------:R-:W-:-:S05]  /*05a0*/  IMAD R2, R3, R13, R14 ;  /* 0x0000000d03027224 */ /* 0x000fca00078e020e */
[----:B------:R-:W-:-:S13]  /*05b0*/  ISETP.GT.U32.AND P2, PT, R11, R2, PT ;  /* 0x000000020b00720c */ /* 0x000fda0003f44070 */
[----:B------:R-:W-:Y:S01]  /*05c0*/  @!P2 IMAD.IADD R2, R2, 0x1, -R11 ;  /* 0x000000010202a824 */ /* 0x000fe200078e0a0b */
[----:B------:R-:W-:Y:S02]  /*05d0*/  @!P2 IADD3 R3, PT, PT, R3, 0x1, RZ ;  /* 0x000000010303a810 */ /* 0x000fe40007ffe0ff */
[----:B------:R-:W-:Y:S02]  /*05e0*/  ISETP.NE.AND P2, PT, R5, RZ, PT ;  /* 0x000000ff0500720c */ /* 0x000fe40003f45270 */
[----:B------:R-:W-:Y:S02]  /*05f0*/  ISETP.GE.U32.AND P1, PT, R2, R11, PT ;  /* 0x0000000b0200720c */ /* 0x000fe40003f26070 */
[----:B------:R-:W0:Y:S01]  /*0600*/  LDC R2, c[0x0][0x3e8] ;  /* 0x0000fa00ff027b82 */ /* 0x000e220000000800 */
[----:B------:R-:W-:-:S04]  /*0610*/  LOP3.LUT R11, R18, R5, RZ, 0x3c, !PT ;  /* 0x00000005120b7212 */ /* 0x000fc800078e3cff */
[----:B------:R-:W-:-:S06]  /*0620*/  ISETP.GE.AND P3, PT, R11, RZ, PT ;  /* 0x000000ff0b00720c */ /* 0x000fcc0003f66270 */
[----:B------:R-:W-:-:S07]  /*0630*/  @P1 IADD3 R3, PT, PT, R3, 0x1, RZ ;  /* 0x0000000103031810 */ /* 0x000fce0007ffe0ff */
[----:B------:R-:W-:Y:S01]  /*0640*/  @!P3 IMAD.MOV R3, RZ, RZ, -R3 ;  /* 0x000000ffff03b224 */ /* 0x000fe200078e0a03 */
[----:B------:R-:W-:-:S05]  /*0650*/  @!P2 LOP3.LUT R3, RZ, R5, RZ, 0x33, !PT ;  /* 0x00000005ff03a212 */ /* 0x000fca00078e33ff */
[----:B0-----:R-:W-:-:S05]  /*0660*/  IMAD R3, R2, R12, R3 ;  /* 0x0000000c02037224 */ /* 0x001fca00078e0203 */
[----:B------:R-:W-:-:S05]  /*0670*/  IADD3 R3, PT, PT, -R3, RZ, RZ ;  /* 0x000000ff03037210 */ /* 0x000fca0007ffe1ff */
[----:B------:R-:W-:-:S07]  /*0680*/  IMAD R5, R4, R3, 0x1 ;  /* 0x0000000104057424 */ /* 0x000fce00078e0203 */
.L_x_542:
        /* <DEDUP_REMOVED lines=23> */
[----:B------:R-:W-:Y:S02]  /*0800*/  MOV R15, R9 ;  /* 0x00000009000f7202 */ /* 0x000fe40000000f00 */
[----:B--2---:R-:W-:-:S07]  /*0810*/  IADD3 R3, PT, PT, R7, -UR4, RZ ;  /* 0x8000000407037c10 */ /* 0x004fce000fffe0ff */
.L_x_546:
        /* <DEDUP_REMOVED lines=11> */
[----:B------:R-:W-:-:S06]  /*08d0*/  @P0 IADD3 R20, PT, PT, R20, 0x1, RZ ;  /* 0x0000000114140810 */ /* 0x000fcc0007ffe0ff */
[----:B------:R-:W-:Y:S02]  /*08e0*/  @!P4 IADD3 R20, PT, PT, -R20, RZ, RZ ;  /* 0x000000ff1414c210 */ /* 0x000fe40007ffe1ff */
[----:B------:R-:W-:-:S05]  /*08f0*/  @!P2 LOP3.LUT R20, RZ, R13, RZ, 0x33, !PT ;  /* 0x0000000dff14a212 */ /* 0x000fca00078e33ff */
[----:B------:R-:W-:-:S05]  /*0900*/  IMAD.IADD R25, R20, 0x1, R5 ;  /* 0x0000000114197824 */ /* 0x000fca00078e0205 */
        /* <DEDUP_REMOVED lines=12> */
[----:B------:R-:W-:-:S13]  /*09d0*/  ISETP.EQ.OR P0, PT, R24, RZ, P0 ;  /* 0x000000ff1800720c */ /* 0x000fda0000702670 */
[----:B------:R-:W-:Y:S05]  /*09e0*/  @P0 BRA `(.L_x_545) ;  /* 0x0000002c00bc0947 */ /* 0x000fea0003800000 */
[----:B------:R-:W-:Y:S01]  /*09f0*/  IADD3 R21, PT, PT, R16, R14, RZ ;  /* 0x0000000e10157210 */ /* 0x000fe20007ffe0ff */
[----:B------:R-:W-:Y:S01]  /*0a00*/  IMAD.MOV.U32 R14, RZ, RZ, -0x800001 ;  /* 0xff7fffffff0e7424 */ /* 0x000fe200078e00ff */
[----:B------:R-:W-:Y:S02]  /*0a10*/  IADD3 R15, PT, PT, R15, 0x4, RZ ;  /* 0x000000040f0f7810 */ /* 0x000fe40007ffe0ff */
[----:B------:R-:W-:Y:S02]  /*0a20*/  LEA R21, R21, R12, 0x2 ;  /* 0x0000000c15157211 */ /* 0x000fe400078e10ff */
[----:B------:R-:W-:-:S03]  /*0a30*/  ISETP.GE.AND P0, PT, R15, R8, PT ;  /* 0x000000080f00720c */ /* 0x000fc60003f06270 */
[----:B------:R0:W-:Y:S10]  /*0a40*/  STS [R21], R14 ;  /* 0x0000000e15007388 */ /* 0x0001f40000000800 */
[----:B0-----:R-:W-:Y:S05]  /*0a50*/  @!P0 BRA `(.L_x_546) ;  /* 0xfffffffc00708947 */ /* 0x001fea000383ffff */
.L_x_544:
[----:B------:R-:W-:Y:S05]  /*0a60*/  BSYNC.RECONVERGENT B6 ;  /* 0x0000000000067941 */ /* 0x000fea0003800200 */
.L_x_543:
[----:B------:R-:W-:Y:S01]  /*0a70*/  UMOV UR4, 0xffffffff ;  /* 0xffffffff00047882 */ /* 0x000fe20000000000 */
[----:B------:R-:W-:Y:S02]  /*0a80*/  IMAD.MOV.U32 R13, RZ, RZ, -0x800001 ;  /* 0xff7fffffff0d7424 */ /* 0x000fe400078e00ff */
        /* <DEDUP_REMOVED lines=10> */
.L_x_587:
        /* <DEDUP_REMOVED lines=11> */
[----:B0-----:R-:W-:Y:S01]  /*0be0*/  LEA R4, R16, R12, 0x2 ;  /* 0x0000000c10047211 */ /* 0x001fe200078e10ff */
[----:B------:R-:W-:Y:S01]  /*0bf0*/  IMAD.MOV.U32 R12, RZ, RZ, -0x800001 ;  /* 0xff7fffffff0c7424 */ /* 0x000fe200078e00ff */
        /* <DEDUP_REMOVED lines=11> */
[----:B------:R-:W-:Y:S01]  /*0cb0*/  IMAD.MOV.U32 R20, RZ, RZ, RZ ;  /* 0x000000ffff147224 */ /* 0x000fe200078e00ff */
[----:B------:R-:W-:Y:S02]  /*0cc0*/  MOV R15, R19 ;  /* 0x00000013000f7202 */ /* 0x000fe40000000f00 */
[----:B------:R-:W-:-:S04]  /*0cd0*/  IADD3 R13, PT, PT, R6, R13, RZ ;  /* 0x0000000d060d7210 */ /* 0x000fc80007ffe0ff */
[C---:B------:R-:W-:Y:S02]  /*0ce0*/  LOP3.LUT R12, R13.reuse, 0x180, RZ, 0xc0, !PT ;  /* 0x000001800d0c7812 */ /* 0x040fe400078ec0ff */
[----:B------:R-:W-:Y:S02]  /*0cf0*/  ISETP.GE.U32.AND P0, PT, R13, 0x180, PT ;  /* 0x000001800d00780c */ /* 0x000fe40003f06070 */
[----:B------:R-:W-:-:S13]  /*0d00*/  ISETP.NE.AND P4, PT, R12, 0x180, PT ;  /* 0x000001800c00780c */ /* 0x000fda0003f85270 */
[----:B------:R-:W-:Y:S05]  /*0d10*/  @!P4 BRA `(.L_x_551) ;  /* 0x00000000004cc947 */ /* 0x000fea0003800000 */
[----:B------:R-:W-:Y:S01]  /*0d20*/  LEA.HI R13, R13, 0x1, RZ, 0x19 ;  /* 0x000000010d0d7811 */ /* 0x000fe200078fc8ff */
[----:B------:R-:W-:Y:S01]  /*0d30*/  IMAD.MOV.U32 R20, RZ, RZ, RZ ;  /* 0x000000ffff147224 */ /* 0x000fe200078e00ff */
[----:B------:R-:W-:Y:S02]  /*0d40*/  IADD3 R15, PT, PT, R3, 0x20, RZ ;  /* 0x00000020030f7810 */ /* 0x000fe40007ffe0ff */
[----:B------:R-:W-:Y:S02]  /*0d50*/  LOP3.LUT R13, R13, 0x3, RZ, 0xc0, !PT ;  /* 0x000000030d0d7812 */ /* 0x000fe400078ec0ff */
[----:B------:R-:W-:Y:S02]  /*0d60*/  LEA R12, R0, R15, 0x18 ;  /* 0x0000000f000c7211 */ /* 0x000fe400078ec0ff */
[----:B------:R-:W-:Y:S01]  /*0d70*/  MOV R15, R19 ;  /* 0x00000013000f7202 */ /* 0x000fe20000000f00 */
[----:B------:R-:W-:Y:S01]  /*0d80*/  IMAD.MOV R13, RZ, RZ, -R13 ;  /* 0x000000ffff0d7224 */ /* 0x000fe200078e0a0d */
[----:B------:R-:W-:-:S07]  /*0d90*/  LEA R12, R19, R12, 0x2 ;  /* 0x0000000c130c7211 */ /* 0x000fce00078e10ff */
.L_x_552:
[----:B------:R-:W0:Y:S01]  /*0da0*/  LDS R14, [R12] ;  /* 0x000000000c0e7984 */ /* 0x000e220000000800 */
[----:B------:R-:W-:Y:S02]  /*0db0*/  IADD3 R13, PT, PT, R13, 0x1, RZ ;  /* 0x000000010d0d7810 */ /* 0x000fe40007ffe0ff */
[----:B------:R-:W-:Y:S02]  /*0dc0*/  IADD3 R15, PT, PT, R15, 0x80, RZ ;  /* 0x000000800f0f7810 */ /* 0x000fe40007ffe0ff */
[----:B------:R-:W-:Y:S01]  /*0dd0*/  ISETP.NE.AND P4, PT, R13, RZ, PT ;  /* 0x000000ff0d00720c */ /* 0x000fe20003f85270 */
[----:B0-----:R-:W-:-:S04]  /*0de0*/  FADD.FTZ R14, -R11, R14 ;  /* 0x0000000e0b0e7221 */ /* 0x001fc80000010100 */
[----:B------:R-:W-:-:S04]  /*0df0*/  FMUL.FTZ R14, R14, 1.4426950216293334961 ;  /* 0x3fb8aa3b0e0e7820 */ /* 0x000fc80000410000 */
[----:B------:R-:W0:Y:S02]  /*0e00*/  MUFU.EX2 R21, R14 ;  /* 0x0000000e00157308 */ /* 0x000e240000000800 */
[----:B0-----:R0:W-:Y:S01]  /*0e10*/  STS [R12], R21 ;  /* 0x000000150c007388 */ /* 0x0011e20000000800 */
[----:B------:R-:W-:Y:S01]  /*0e20*/  FADD.FTZ R20, R21, R20 ;  /* 0x0000001415147221 */ /* 0x000fe20000010000 */
[----:B0-----:R-:W-:Y:S01]  /*0e30*/  VIADD R12, R12, 0x200 ;  /* 0x000002000c0c7836 */ /* 0x001fe20000000000 */
[----:B------:R-:W-:Y:S06]  /*0e40*/  @P4 BRA `(.L_x_552) ;  /* 0xfffffffc00d44947 */ /* 0x000fec000383ffff */
.L_x_551:
[----:B------:R-:W-:Y:S05]  /*0e50*/  BSYNC.RECONVERGENT B1 ;  /* 0x0000000000017941 */ /* 0x000fea0003800200 */
.L_x_550:
        /* <DEDUP_REMOVED lines=12> */
.L_x_555:
[----:B------:R-:W0:Y:S01]  /*0f20*/  LDS R14, [R13+-0x400] ;  /* 0xfffc00000d0e7984 */ /* 0x000e220000000800 */
[----:B------:R-:W-:-:S03]  /*0f30*/  VIADD R15, R15, 0x800 ;  /* 0x000008000f0f7836 */ /* 0x000fc60000000000 */
[----:B------:R-:W1:Y:S02]  /*0f40*/  LDS R26, [R13+-0x200] ;  /* 0xfffe00000d1a7984 */ /* 0x000e640000000800 */
[----:B------:R-:W-:Y:S02]  /*0f50*/  ISETP.GE.AND P4, PT, R15, R12, PT ;  /* 0x0000000c0f00720c */ /* 0x000fe40003f86270 */
[----:B------:R-:W2:Y:S04]  /*0f60*/  LDS R28, [R13] ;  /* 0x000000000d1c7984 */ /* 0x000ea80000000800 */
[----:B------:R-:W3:Y:S04]  /*0f70*/  LDS R24, [R13+0x200] ;  /* 0x000200000d187984 */ /* 0x000ee80000000800 */
[----:B------:R-:W-:Y:S01]  /*0f80*/  LDS R30, [R13+0x600] ;  /* 0x000600000d1e7984 */ /* 0x000fe20000000800 */
[----:B0-----:R-:W-:-:S04]  /*0f90*/  FADD.FTZ R14, -R11, R14 ;  /* 0x0000000e0b0e7221 */ /* 0x001fc80000010100 */
[----:B------:R-:W-:Y:S01]  /*0fa0*/  FMUL.FTZ R21, R14, 1.4426950216293334961 ;  /* 0x3fb8aa3b0e157820 */ /* 0x000fe20000410000 */
[C---:B-1----:R-:W-:Y:S01]  /*0fb0*/  FADD.FTZ R26, -R11.reuse, R26 ;  /* 0x0000001a0b1a7221 */ /* 0x042fe20000010100 */
[----:B------:R-:W0:Y:S01]  /*0fc0*/  LDS R14, [R13+0x400] ;  /* 0x000400000d0e7984 */ /* 0x000e220000000800 */
[C---:B--2---:R-:W-:Y:S02]  /*0fd0*/  FADD.FTZ R28, -R11.reuse, R28 ;  /* 0x0000001c0b1c7221 */ /* 0x044fe40000010100 */
[----:B------:R-:W-:Y:S01]  /*0fe0*/  FMUL.FTZ R26, R26, 1.4426950216293334961 ;  /* 0x3fb8aa3b1a1a7820 */ /* 0x000fe20000410000 */
[----:B------:R-:W1:Y:S01]  /*0ff0*/  MUFU.EX2 R21, R21 ;  /* 0x0000001500157308 */ /* 0x000e620000000800 */
[----:B---3--:R-:W-:Y:S01]  /*1000*/  FADD.FTZ R24, -R11, R24 ;  /* 0x000000180b187221 */ /* 0x008fe20000010100 */
[----:B------:R-:W-:-:S03]  /*1010*/  FMUL.FTZ R28, R28, 1.4426950216293334961 ;  /* 0x3fb8aa3b1c1c7820 */ /* 0x000fc60000410000 */
[----:B------:R-:W-:Y:S02]  /*1020*/  FMUL.FTZ R36, R24, 1.4426950216293334961 ;  /* 0x3fb8aa3b18247820 */ /* 0x000fe40000410000 */
[----:B------:R-:W2:Y:S01]  /*1030*/  LDS R24, [R13+0xe00] ;  /* 0x000e00000d187984 */ /* 0x000ea20000000800 */
[----:B------:R3:W4:Y:S01]  /*1040*/  MUFU.EX2 R34, R26 ;  /* 0x0000001a00227308 */ /* 0x0007220000000800 */
[----:B-1----:R-:W-:Y:S02]  /*1050*/  FADD.FTZ R23, R21, R20 ;  /* 0x0000001415177221 */ /* 0x002fe40000010000 */
[----:B---3--:R-:W1:Y:S05]  /*1060*/  LDS R26, [R13+0xa00] ;  /* 0x000a00000d1a7984 */ /* 0x008e6a0000000800 */
[----:B------:R3:W5:Y:S01]  /*1070*/  MUFU.EX2 R32, R28 ;  /* 0x0000001c00207308 */ /* 0x0007620000000800 */
[----:B------:R-:W1:Y:S01]  /*1080*/  LDS R20, [R13+0x800] ;  /* 0x000800000d147984 */ /* 0x000e620000000800 */
[----:B----4-:R-:W-:-:S06]  /*1090*/  FADD.FTZ R23, R23, R34 ;  /* 0x0000002217177221 */ /* 0x010fcc0000010000 */
[----:B------:R-:W4:Y:S01]  /*10a0*/  MUFU.EX2 R36, R36 ;  /* 0x0000002400247308 */ /* 0x000f220000000800 */
[----:B---3--:R-:W3:Y:S04]  /*10b0*/  LDS R28, [R13+0xc00] ;  /* 0x000c00000d1c7984 */ /* 0x008ee80000000800 */
[----:B------:R4:W-:Y:S01]  /*10c0*/  STS [R13+-0x400], R21 ;  /* 0xfffc00150d007388 */ /* 0x0009e20000000800 */
[----:B-----5:R-:W-:Y:S01]  /*10d0*/  FADD.FTZ R23, R23, R32 ;  /* 0x0000002017177221 */ /* 0x020fe20000010000 */
[----:B0-----:R-:W-:Y:S02]  /*10e0*/  FADD.FTZ R14, -R11, R14 ;  /* 0x0000000e0b0e7221 */ /* 0x001fe40000010100 */
[----:B------:R0:W-:Y:S04]  /*10f0*/  STS [R13], R32 ;  /* 0x000000200d007388 */ /* 0x0001e80000000800 */
[----:B------:R-:W-:Y:S01]  /*1100*/  STS [R13+-0x200], R34 ;  /* 0xfffe00220d007388 */ /* 0x000fe20000000800 */
[----:B----4-:R-:W-:Y:S01]  /*1110*/  FADD.FTZ R21, R23, R36 ;  /* 0x0000002417157221 */ /* 0x010fe20000010000 */
[----:B------:R-:W-:Y:S01]  /*1120*/  FMUL.FTZ R23, R14, 1.4426950216293334961 ;  /* 0x3fb8aa3b0e177820 */ /* 0x000fe20000410000 */
[C---:B------:R-:W-:Y:S01]  /*1130*/  FADD.FTZ R14, -R11.reuse, R30 ;  /* 0x0000001e0b0e7221 */ /* 0x040fe20000010100 */
[----:B------:R4:W-:Y:S01]  /*1140*/  STS [R13+0x200], R36 ;  /* 0x000200240d007388 */ /* 0x0009e20000000800 */
[----:B--2---:R-:W-:Y:S01]  /*1150*/  FADD.FTZ R24, -R11, R24 ;  /* 0x000000180b187221 */ /* 0x004fe20000010100 */
[----:B------:R-:W2:Y:S01]  /*1160*/  MUFU.EX2 R30, R23 ;  /* 0x00000017001e7308 */ /* 0x000ea20000000800 */
[----:B------:R-:W-:-:S07]  /*1170*/  FMUL.FTZ R25, R14, 1.4426950216293334961 ;  /* 0x3fb8aa3b0e197820 */ /* 0x000fce0000410000 */
[----:B0-----:R-:W0:Y:S01]  /*1180*/  MUFU.EX2 R32, R25 ;  /* 0x0000001900207308 */ /* 0x001e220000000800 */
[C---:B-1----:R-:W-:Y:S01]  /*1190*/  FADD.FTZ R14, -R11.reuse, R26 ;  /* 0x0000001a0b0e7221 */ /* 0x042fe20000010100 */
[----:B----4-:R-:W-:Y:S02]  /*11a0*/  FMUL.FTZ R36, R24, 1.4426950216293334961 ;  /* 0x3fb8aa3b18247820 */ /* 0x010fe40000410000 */
[----:B------:R-:W1:Y:S01]  /*11b0*/  LDS R24, [R13+0x1200] ;  /* 0x001200000d187984 */ /* 0x000e620000000800 */
[----:B------:R-:W-:Y:S01]  /*11c0*/  FADD.FTZ R20, -R11, R20 ;  /* 0x000000140b147221 */ /* 0x000fe20000010100 */
[----:B------:R-:W-:Y:S02]  /*11d0*/  FMUL.FTZ R14, R14, 1.4426950216293334961 ;  /* 0x3fb8aa3b0e0e7820 */ /* 0x000fe40000410000 */
[----:B------:R-:W-:Y:S01]  /*11e0*/  MUFU.EX2 R36, R36 ;  /* 0x0000002400247308 */ /* 0x000fe20000000800 */
[----:B------:R-:W-:Y:S01]  /*11f0*/  FMUL.FTZ R20, R20, 1.4426950216293334961 ;  /* 0x3fb8aa3b14147820 */ /* 0x000fe20000410000 */
[----:B--2---:R-:W-:Y:S01]  /*1200*/  FADD.FTZ R21, R21, R30 ;  /* 0x0000001e15157221 */ /* 0x004fe20000010000 */
[----:B---3--:R-:W-:Y:S01]  /*1210*/  FADD.FTZ R28, -R11, R28 ;  /* 0x0000001c0b1c7221 */ /* 0x008fe20000010100 */
[----:B------:R-:W-:Y:S03]  /*1220*/  STS [R13+0x400], R30 ;  /* 0x0004001e0d007388 */ /* 0x000fe60000000800 */
[----:B------:R-:W-:Y:S01]  /*1230*/  FMUL.FTZ R34, R28, 1.4426950216293334961 ;  /* 0x3fb8aa3b1c227820 */ /* 0x000fe20000410000 */
[----:B------:R2:W3:Y:S01]  /*1240*/  MUFU.EX2 R26, R20 ;  /* 0x00000014001a7308 */ /* 0x0004e20000000800 */
[----:B------:R-:W4:Y:S01]  /*1250*/  LDS R28, [R13+0x1400] ;  /* 0x001400000d1c7984 */ /* 0x000f220000000800 */
[----:B0-----:R-:W-:-:S03]  /*1260*/  FADD.FTZ R21, R21, R32 ;  /* 0x0000002015157221 */ /* 0x001fc60000010000 */
[----:B------:R-:W0:Y:S03]  /*1270*/  LDS R30, [R13+0x1600] ;  /* 0x001600000d1e7984 */ /* 0x000e260000000800 */
[----:B------:R-:W5:Y:S01]  /*1280*/  MUFU.EX2 R14, R14 ;  /* 0x0000000e000e7308 */ /* 0x000f620000000800 */
[----:B--2---:R-:W2:Y:S04]  /*1290*/  LDS R20, [R13+0x1000] ;  /* 0x001000000d147984 */ /* 0x004ea80000000800 */
[----:B------:R-:W-:Y:S03]  /*12a0*/  STS [R13+0x600], R32 ;  /* 0x000600200d007388 */ /* 0x000fe60000000800 */
[----:B------:R-:W1:Y:S01]  /*12b0*/  MUFU.EX2 R34, R34 ;  /* 0x0000002200227308 */ /* 0x000e620000000800 */
[----:B------:R-:W2:Y:S01]  /*12c0*/  LDS R32, [R13+0x1800] ;  /* 0x001800000d207984 */ /* 0x000ea20000000800 */
[----:B---3--:R-:W-:-:S03]  /*12d0*/  FADD.FTZ R21, R21, R26 ;  /* 0x0000001a15157221 */ /* 0x008fc60000010000 */
[----:B------:R-:W-:Y:S04]  /*12e0*/  STS [R13+0x800], R26 ;  /* 0x0008001a0d007388 */ /* 0x000fe80000000800 */
[----:B------:R-:W3:Y:S01]  /*12f0*/  LDS R26, [R13+0x1a00] ;  /* 0x001a00000d1a7984 */ /* 0x000ee20000000800 */
[----:B-----5:R-:W-:Y:S01]  /*1300*/  FADD.FTZ R21, R21, R14 ;  /* 0x0000000e15157221 */ /* 0x020fe20000010000 */
[----:B-1----:R-:W-:Y:S02]  /*1310*/  FADD.FTZ R24, -R11, R24 ;  /* 0x000000180b187221 */ /* 0x002fe40000010100 */
[----:B------:R1:W-:Y:S01]  /*1320*/  STS [R13+0xa00], R14 ;  /* 0x000a000e0d007388 */ /* 0x0003e20000000800 */
[----:B------:R-:W-:-:S03]  /*1330*/  FADD.FTZ R21, R21, R34 ;  /* 0x0000002215157221 */ /* 0x000fc60000010000 */
[----:B------:R-:W-:Y:S01]  /*1340*/  STS [R13+0xc00], R34 ;  /* 0x000c00220d007388 */ /* 0x000fe20000000800 */
[----:B------:R-:W-:-:S03]  /*1350*/  FADD.FTZ R21, R21, R36 ;  /* 0x0000002415157221 */ /* 0x000fc60000010000 */
[----:B------:R-:W-:Y:S01]  /*1360*/  STS [R13+0xe00], R36 ;  /* 0x000e00240d007388 */ /* 0x000fe20000000800 */
[C---:B----4-:R-:W-:Y:S01]  /*1370*/  FADD.FTZ R28, -R11.reuse, R28 ;  /* 0x0000001c0b1c7221 */ /* 0x050fe20000010100 */
[C---:B0-----:R-:W-:Y:S01]  /*1380*/  FADD.FTZ R30, -R11.reuse, R30 ;  /* 0x0000001e0b1e7221 */ /* 0x041fe20000010100 */
[----:B--2---:R-:W-:-:S04]  /*1390*/  FADD.FTZ R20, -R11, R20 ;  /* 0x000000140b147221 */ /* 0x004fc80000010100 */
[----:B------:R-:W-:Y:S01]  /*13a0*/  FMUL.FTZ R23, R20, 1.4426950216293334961 ;  /* 0x3fb8aa3b14177820 */ /* 0x000fe20000410000 */
[----:B------:R-:W-:Y:S01]  /*13b0*/  FMUL.FTZ R20, R24, 1.4426950216293334961 ;  /* 0x3fb8aa3b18147820 */ /* 0x000fe20000410000 */
[----:B------:R-:W-:Y:S01]  /*13c0*/  FMUL.FTZ R24, R28, 1.4426950216293334961 ;  /* 0x3fb8aa3b1c187820 */ /* 0x000fe20000410000 */
[----:B------:R-:W-:Y:S01]  /*13d0*/  FMUL.FTZ R28, R30, 1.4426950216293334961 ;  /* 0x3fb8aa3b1e1c7820 */ /* 0x000fe20000410000 */
[----:B-1----:R-:W0:Y:S01]  /*13e0*/  MUFU.EX2 R14, R23 ;  /* 0x00000017000e7308 */ /* 0x002e220000000800 */
[----:B------:R-:W-:-:S04]  /*13f0*/  FADD.FTZ R32, -R11, R32 ;  /* 0x000000200b207221 */ /* 0x000fc80000010100 */
[----:B------:R-:W-:-:S03]  /*1400*/  FMUL.FTZ R30, R32, 1.4426950216293334961 ;  /* 0x3fb8aa3b201e7820 */ /* 0x000fc60000410000 */
[----:B------:R-:W1:Y:S01]  /*1410*/  MUFU.EX2 R20, R20 ;  /* 0x0000001400147308 */ /* 0x000e620000000800 */
[----:B---3--:R-:W-:-:S04]  /*1420*/  FADD.FTZ R26, -R11, R26 ;  /* 0x0000001a0b1a7221 */ /* 0x008fc80000010100 */
[----:B------:R-:W-:-:S03]  /*1430*/  FMUL.FTZ R26, R26, 1.4426950216293334961 ;  /* 0x3fb8aa3b1a1a7820 */ /* 0x000fc60000410000 */
[----:B------:R-:W2:Y:S01]  /*1440*/  MUFU.EX2 R24, R24 ;  /* 0x0000001800187308 */ /* 0x000ea20000000800 */
[----:B0-----:R-:W-:Y:S01]  /*1450*/  FADD.FTZ R21, R21, R14 ;  /* 0x0000000e15157221 */ /* 0x001fe20000010000 */
[----:B------:R-:W-:Y:S06]  /*1460*/  STS [R13+0x1000], R14 ;  /* 0x0010000e0d007388 */ /* 0x000fec0000000800 */
[----:B------:R-:W0:Y:S01]  /*1470*/  MUFU.EX2 R28, R28 ;  /* 0x0000001c001c7308 */ /* 0x000e220000000800 */
[----:B-1----:R-:W-:Y:S01]  /*1480*/  FADD.FTZ R21, R21, R20 ;  /* 0x0000001415157221 */ /* 0x002fe20000010000 */
[----:B------:R1:W-:Y:S06]  /*1490*/  STS [R13+0x1200], R20 ;  /* 0x001200140d007388 */ /* 0x0003ec0000000800 */
[----:B------:R-:W3:Y:S01]  /*14a0*/  MUFU.EX2 R30, R30 ;  /* 0x0000001e001e7308 */ /* 0x000ee20000000800 */
[----:B--2---:R-:W-:Y:S01]  /*14b0*/  FADD.FTZ R21, R21, R24 ;  /* 0x0000001815157221 */ /* 0x004fe20000010000 */
[----:B------:R-:W-:Y:S06]  /*14c0*/  STS [R13+0x1400], R24 ;  /* 0x001400180d007388 */ /* 0x000fec0000000800 */
[----:B------:R-:W2:Y:S01]  /*14d0*/  MUFU.EX2 R26, R26 ;  /* 0x0000001a001a7308 */ /* 0x000ea20000000800 */
[----:B0-----:R-:W-:Y:S01]  /*14e0*/  FADD.FTZ R21, R21, R28 ;  /* 0x0000001c15157221 */ /* 0x001fe20000010000 */
[----:B------:R-:W-:Y:S03]  /*14f0*/  STS [R13+0x1600], R28 ;  /* 0x0016001c0d007388 */ /* 0x000fe60000000800 */
[----:B---3--:R-:W-:Y:S01]  /*1500*/  FADD.FTZ R21, R21, R30 ;  /* 0x0000001e15157221 */ /* 0x008fe20000010000 */
[----:B------:R-:W-:Y:S04]  /*1510*/  STS [R13+0x1800], R30 ;  /* 0x0018001e0d007388 */ /* 0x000fe80000000800 */
[----:B--2---:R0:W-:Y:S01]  /*1520*/  STS [R13+0x1a00], R26 ;  /* 0x001a001a0d007388 */ /* 0x0041e20000000800 */
[----:B-1----:R-:W-:Y:S01]  /*1530*/  FADD.FTZ R20, R21, R26 ;  /* 0x0000001a15147221 */ /* 0x002fe20000010000 */
[----:B0-----:R-:W-:Y:S01]  /*1540*/  IADD3 R13, PT, PT, R13, 0x2000, RZ ;  /* 0x000020000d0d7810 */ /* 0x001fe20007ffe0ff */
[----:B------:R-:W-:Y:S06]  /*1550*/  @!P4 BRA `(.L_x_555) ;  /* 0xfffffff80070c947 */ /* 0x000fec000383ffff */
.L_x_554:
[----:B------:R-:W-:Y:S05]  /*1560*/  BSYNC.RECONVERGENT B1 ;  /* 0x0000000000017941 */ /* 0x000fea0003800200 */
.L_x_553:
        /* <DEDUP_REMOVED lines=11> */
[----:B------:R-:W-:Y:S04]  /*1620*/  LDS R14, [R13+0x600] ;  /* 0x000600000d0e7984 */ /* 0x000fe80000000800 */
[----:B------:R-:W5:Y:S01]  /*1630*/  LDS R24, [R13+0xa00] ;  /* 0x000a00000d187984 */ /* 0x000f620000000800 */
[----:B0-----:R-:W-:-:S04]  /*1640*/  FADD.FTZ R12, -R11, R12 ;  /* 0x0000000c0b0c7221 */ /* 0x001fc80000010100 */
[----:B------:R-:W-:Y:S01]  /*1650*/  FMUL.FTZ R23, R12, 1.4426950216293334961 ;  /* 0x3fb8aa3b0c177820 */ /* 0x000fe20000410000 */
[C---:B-1----:R-:W-:Y:S01]  /*1660*/  FADD.FTZ R26, -R11.reuse, R26 ;  /* 0x0000001a0b1a7221 */ /* 0x042fe20000010100 */
[----:B------:R-:W0:Y:S01]  /*1670*/  LDS R12, [R13+0x800] ;  /* 0x000800000d0c7984 */ /* 0x000e220000000800 */
[C---:B--2---:R-:W-:Y:S02]  /*1680*/  FADD.FTZ R28, -R11.reuse, R28 ;  /* 0x0000001c0b1c7221 */ /* 0x044fe40000010100 */
[----:B------:R-:W-:Y:S01]  /*1690*/  FMUL.FTZ R21, R26, 1.4426950216293334961 ;  /* 0x3fb8aa3b1a157820 */ /* 0x000fe20000410000 */
[----:B------:R-:W1:Y:S01]  /*16a0*/  MUFU.EX2 R23, R23 ;  /* 0x0000001700177308 */ /* 0x000e620000000800 */
[----:B------:R-:W-:Y:S01]  /*16b0*/  FMUL.FTZ R26, R28, 1.4426950216293334961 ;  /* 0x3fb8aa3b1c1a7820 */ /* 0x000fe20000410000 */
[C---:B---3--:R-:W-:Y:S01]  /*16c0*/  FADD.FTZ R30, -R11.reuse, R30 ;  /* 0x0000001e0b1e7221 */ /* 0x048fe20000010100 */
[----:B----4-:R-:W-:-:S03]  /*16d0*/  FADD.FTZ R32, -R11, R32 ;  /* 0x000000200b207221 */ /* 0x010fc60000010100 */
[----:B------:R-:W-:Y:S02]  /*16e0*/  FMUL.FTZ R28, R30, 1.4426950216293334961 ;  /* 0x3fb8aa3b1e1c7820 */ /* 0x000fe40000410000 */
[----:B------:R-:W2:Y:S01]  /*16f0*/  MUFU.EX2 R21, R21 ;  /* 0x0000001500157308 */ /* 0x000ea20000000800 */
[----:B------:R-:W-:Y:S01]  /*1700*/  FMUL.FTZ R32, R32, 1.4426950216293334961 ;  /* 0x3fb8aa3b20207820 */ /* 0x000fe20000410000 */
[----:B-----5:R-:W-:-:S06]  /*1710*/  FADD.FTZ R24, -R11, R24 ;  /* 0x000000180b187221 */ /* 0x020fcc0000010100 */
[----:B------:R-:W3:Y:S01]  /*1720*/  MUFU.EX2 R26, R26 ;  /* 0x0000001a001a7308 */ /* 0x000ee20000000800 */
[----:B-1----:R1:W-:Y:S01]  /*1730*/  STS [R13+-0x400], R23 ;  /* 0xfffc00170d007388 */ /* 0x0023e20000000800 */
[----:B------:R-:W-:Y:S01]  /*1740*/  FADD.FTZ R20, R20, R23 ;  /* 0x0000001714147221 */ /* 0x000fe20000010000 */
[----:B------:R-:W-:-:S05]  /*1750*/  FMUL.FTZ R24, R24, 1.4426950216293334961 ;  /* 0x3fb8aa3b18187820 */ /* 0x000fca0000410000 */
[----:B------:R-:W4:Y:S01]  /*1760*/  MUFU.EX2 R28, R28 ;  /* 0x0000001c001c7308 */ /* 0x000f220000000800 */
[----:B--2---:R-:W-:Y:S01]  /*1770*/  STS [R13+-0x200], R21 ;  /* 0xfffe00150d007388 */ /* 0x004fe20000000800 */
[----:B-1----:R-:W-:-:S04]  /*1780*/  FADD.FTZ R23, -R11, R14 ;  /* 0x0000000e0b177221 */ /* 0x002fc80000010100 */
[----:B------:R-:W-:Y:S02]  /*1790*/  FMUL.FTZ R25, R23, 1.4426950216293334961 ;  /* 0x3fb8aa3b17197820 */ /* 0x000fe40000410000 */
[----:B------:R-:W1:Y:S01]  /*17a0*/  MUFU.EX2 R14, R32 ;  /* 0x00000020000e7308 */ /* 0x000e620000000800 */
[----:B---3--:R-:W-:Y:S01]  /*17b0*/  STS [R13], R26 ;  /* 0x0000001a0d007388 */ /* 0x008fe20000000800 */
[----:B0-----:R-:W-:-:S04]  /*17c0*/  FADD.FTZ R23, -R11, R12 ;  /* 0x0000000c0b177221 */ /* 0x001fc80000010100 */
[----:B------:R-:W-:Y:S02]  /*17d0*/  FMUL.FTZ R30, R23, 1.4426950216293334961 ;  /* 0x3fb8aa3b171e7820 */ /* 0x000fe40000410000 */
[----:B------:R-:W0:Y:S01]  /*17e0*/  MUFU.EX2 R12, R25 ;  /* 0x00000019000c7308 */ /* 0x000e220000000800 */
[----:B------:R-:W-:Y:S01]  /*17f0*/  FADD.FTZ R23, R20, R21 ;  /* 0x0000001514177221 */ /* 0x000fe20000010000 */
[----:B----4-:R-:W-:Y:S03]  /*1800*/  STS [R13+0x200], R28 ;  /* 0x0002001c0d007388 */ /* 0x010fe60000000800 */
[----:B------:R-:W-:-:S03]  /*1810*/  FADD.FTZ R23, R23, R26 ;  /* 0x0000001a17177221 */ /* 0x000fc60000010000 */
[----:B------:R-:W2:Y:S01]  /*1820*/  MUFU.EX2 R30, R30 ;  /* 0x0000001e001e7308 */ /* 0x000ea20000000800 */
[----:B------:R-:W-:Y:S01]  /*1830*/  FADD.FTZ R23, R23, R28 ;  /* 0x0000001c17177221 */ /* 0x000fe20000010000 */
[----:B-1----:R-:W-:Y:S03]  /*1840*/  STS [R13+0x400], R14 ;  /* 0x0004000e0d007388 */ /* 0x002fe60000000800 */
[----:B------:R-:W-:-:S03]  /*1850*/  FADD.FTZ R23, R23, R14 ;  /* 0x0000000e17177221 */ /* 0x000fc60000010000 */
[----:B------:R-:W1:Y:S01]  /*1860*/  MUFU.EX2 R24, R24 ;  /* 0x0000001800187308 */ /* 0x000e620000000800 */
[----:B0-----:R-:W-:Y:S01]  /*1870*/  FADD.FTZ R23, R23, R12 ;  /* 0x0000000c17177221 */ /* 0x001fe20000010000 */
[----:B------:R-:W-:Y:S03]  /*1880*/  STS [R13+0x600], R12 ;  /* 0x0006000c0d007388 */ /* 0x000fe60000000800 */
[----:B--2---:R-:W-:Y:S01]  /*1890*/  FADD.FTZ R23, R23, R30 ;  /* 0x0000001e17177221 */ /* 0x004fe20000010000 */
[----:B------:R-:W-:Y:S04]  /*18a0*/  STS [R13+0x800], R30 ;  /* 0x0008001e0d007388 */ /* 0x000fe80000000800 */
[----:B-1----:R0:W-:Y:S01]  /*18b0*/  STS [R13+0xa00], R24 ;  /* 0x000a00180d007388 */ /* 0x0021e20000000800 */
[----:B------:R-:W-:Y:S01]  /*18c0*/  FADD.FTZ R20, R23, R24 ;  /* 0x0000001817147221 */ /* 0x000fe20000010000 */
[----:B0-----:R-:W-:-:S07]  /*18d0*/  IADD3 R13, PT, PT, R13, 0x1000, RZ ;  /* 0x000010000d0d7810 */ /* 0x001fce0007ffe0ff */
.L_x_557:
[----:B------:R-:W-:Y:S05]  /*18e0*/  BSYNC.RECONVERGENT B1 ;  /* 0x0000000000017941 */ /* 0x000fea0003800200 */
.L_x_556:
        /* <DEDUP_REMOVED lines=26> */
.L_x_549:
[----:B------:R-:W-:Y:S05]  /*1a90*/  BSYNC.RECONVERGENT B0 ;  /* 0x0000000000007941 */ /* 0x000fea0003800200 */
.L_x_548:
        /* <DEDUP_REMOVED lines=27> */
[----:B------:R-:W-:-:S05]  /*1c50*/  IMAD.MOV.U32 R11, RZ, RZ, R19 ;  /* 0x000000ffff0b7224 */ /* 0x000fca00078e0013 */
        /* <DEDUP_REMOVED lines=11> */
.L_x_562:
[----:B------:R-:W0:Y:S01]  /*1d10*/  LDS R15, [R12] ;  /* 0x000000000c0f7984 */ /* 0x000e220000000800 */
[----:B------:R-:W-:-:S05]  /*1d20*/  VIADD R13, R13, 0x1 ;  /* 0x000000010d0d7836 */ /* 0x000fca0000000000 */
[----:B------:R-:W-:Y:S01]  /*1d30*/  ISETP.NE.AND P0, PT, R13, RZ, PT ;  /* 0x000000ff0d00720c */ /* 0x000fe20003f05270 */
[----:B0-----:R-:W-:-:S05]  /*1d40*/  FMUL.FTZ R15, R15, R2 ;  /* 0x000000020f0f7220 */ /* 0x001fca0000410000 */
[----:B------:R0:W-:Y:S02]  /*1d50*/  STS [R12], R15 ;  /* 0x0000000f0c007388 */ /* 0x0001e40000000800 */
[----:B0-----:R-:W-:-:S05]  /*1d60*/  IADD3 R12, PT, PT, R12, 0x200, RZ ;  /* 0x000002000c0c7810 */ /* 0x001fca0007ffe0ff */
[----:B------:R-:W-:Y:S05]  /*1d70*/  @P0 BRA `(.L_x_562) ;  /* 0xfffffffc00e40947 */ /* 0x000fea000383ffff */
.L_x_561:
[----:B------:R-:W-:Y:S05]  /*1d80*/  BSYNC.RECONVERGENT B1 ;  /* 0x0000000000017941 */ /* 0x000fea0003800200 */
.L_x_560:
[----:B------:R-:W-:Y:S05]  /*1d90*/  @!P1 BRA `(.L_x_559) ;  /* 0x0000000400b89947 */ /* 0x000fea0003800000 */
[----:B------:R-:W-:Y:S01]  /*1da0*/  IMAD.IADD R4, R6, 0x1, -R11 ;  /* 0x0000000106047824 */ /* 0x000fe200078e0a0b */
[----:B------:R-:W-:Y:S01]  /*1db0*/  IADD3 R3, PT, PT, R3, 0x20, RZ ;  /* 0x0000002003037810 */ /* 0x000fe20007ffe0ff */
[----:B------:R-:W-:Y:S01]  /*1dc0*/  BSSY.RECONVERGENT B1, `(.L_x_563) ;  /* 0x000003d000017945 */ /* 0x000fe20003800200 */
[----:B------:R-:W-:Y:S02]  /*1dd0*/  PLOP3.LUT P0, PT, PT, PT, PT, 0x80, 0x8 ;  /* 0x000000000008781c */ /* 0x000fe40003f0f070 */
[----:B------:R-:W-:Y:S02]  /*1de0*/  ISETP.GT.AND P1, PT, R4, 0x600, PT ;  /* 0x000006000400780c */ /* 0x000fe40003f24270 */
[----:B------:R-:W-:-:S04]  /*1df0*/  LEA R0, R0, R3, 0x18 ;  /* 0x0000000300007211 */ /* 0x000fc800078ec0ff */
[----:B------:R-:W-:-:S04]  /*1e00*/  LEA R0, R11, R0, 0x2 ;  /* 0x000000000b007211 */ /* 0x000fc800078e10ff */
[----:B------:R-:W-:-:S03]  /*1e10*/  IADD3 R0, PT, PT, R0, 0x400, RZ ;  /* 0x0000040000007810 */ /* 0x000fc60007ffe0ff */
[----:B------:R-:W-:Y:S05]  /*1e20*/  @!P1 BRA `(.L_x_564) ;  /* 0x0000000000d89947 */ /* 0x000fea0003800000 */
[----:B------:R-:W-:Y:S01]  /*1e30*/  PLOP3.LUT P0, PT, PT, PT, PT, 0x8, 0x80 ;  /* 0x000000000080781c */ /* 0x000fe20003f0e170 */
[----:B------:R-:W-:-:S12]  /*1e40*/  VIADD R4, R6, 0xfffffa00 ;  /* 0xfffffa0006047836 */ /* 0x000fd80000000000 */
.L_x_565:
        /* <DEDUP_REMOVED lines=15> */
[----:B------:R-:W-:Y:S01]  /*1f40*/  STS [R0+-0x400], R27 ;  /* 0xfffc001b00007388 */ /* 0x000fe20000000800 */
[----:B--2---:R-:W-:-:S03]  /*1f50*/  FMUL.FTZ R12, R2, R29 ;  /* 0x0000001d020c7220 */ /* 0x004fc60000410000 */
[----:B------:R-:W1:Y:S01]  /*1f60*/  LDS R25, [R0+0x1000] ;  /* 0x0010000000197984 */ /* 0x000e620000000800 */
[----:B---3--:R-:W-:-:S03]  /*1f70*/  FMUL.FTZ R14, R2, R31 ;  /* 0x0000001f020e7220 */ /* 0x008fc60000410000 */
[----:B------:R-:W2:Y:S01]  /*1f80*/  LDS R27, [R0+0x1400] ;  /* 0x00140000001b7984 */ /* 0x000ea20000000800 */
[----:B----4-:R-:W-:-:S03]  /*1f90*/  FMUL.FTZ R20, R2, R33 ;  /* 0x0000002102147220 */ /* 0x010fc60000410000 */
[----:B------:R-:W3:Y:S01]  /*1fa0*/  LDS R33, [R0+0x1600] ;  /* 0x0016000000217984 */ /* 0x000ee20000000800 */
[----:B-----5:R-:W-:-:S03]  /*1fb0*/  FMUL.FTZ R13, R2, R13 ;  /* 0x0000000d020d7220 */ /* 0x020fc60000410000 */
[----:B------:R-:W4:Y:S01]  /*1fc0*/  LDS R31, [R0+0x1800] ;  /* 0x00180000001f7984 */ /* 0x000f220000000800 */
[----:B------:R-:W-:-:S03]  /*1fd0*/  FMUL.FTZ R21, R2, R21 ;  /* 0x0000001502157220 */ /* 0x000fc60000410000 */
[----:B------:R-:W5:Y:S01]  /*1fe0*/  LDS R29, [R0+0x1a00] ;  /* 0x001a0000001d7984 */ /* 0x000f620000000800 */
[----:B------:R-:W-:-:S03]  /*1ff0*/  FMUL.FTZ R23, R2, R23 ;  /* 0x0000001702177220 */ /* 0x000fc60000410000 */
[----:B------:R-:W-:Y:S01]  /*2000*/  STS [R0+-0x200], R37 ;  /* 0xfffe002500007388 */ /* 0x000fe20000000800 */
[----:B------:R-:W-:-:S03]  /*2010*/  FMUL.FTZ R15, R2, R15 ;  /* 0x0000000f020f7220 */ /* 0x000fc60000410000 */
[----:B------:R-:W-:Y:S01]  /*2020*/  STS [R0], R12 ;  /* 0x0000000c00007388 */ /* 0x000fe20000000800 */
[----:B------:R-:W-:-:S03]  /*2030*/  FMUL.FTZ R35, R2, R35 ;  /* 0x0000002302237220 */ /* 0x000fc60000410000 */
[----:B------:R-:W-:Y:S01]  /*2040*/  STS [R0+0x200], R14 ;  /* 0x0002000e00007388 */ /* 0x000fe20000000800 */
[----:B0-----:R-:W-:-:S03]  /*2050*/  FMUL.FTZ R3, R2, R3 ;  /* 0x0000000302037220 */ /* 0x001fc60000410000 */
[----:B------:R-:W-:Y:S04]  /*2060*/  STS [R0+0x400], R20 ;  /* 0x0004001400007388 */ /* 0x000fe80000000800 */
        /* <DEDUP_REMOVED lines=18> */
.L_x_564:
[----:B------:R-:W-:Y:S05]  /*2190*/  BSYNC.RECONVERGENT B1 ;  /* 0x0000000000017941 */ /* 0x000fea0003800200 */
.L_x_563:
[----:B------:R-:W-:Y:S01]  /*21a0*/  IMAD.IADD R3, R6, 0x1, -R11 ;  /* 0x0000000106037824 */ /* 0x000fe200078e0a0b */
[----:B------:R-:W-:Y:S04]  /*21b0*/  BSSY.RECONVERGENT B1, `(.L_x_566) ;  /* 0x000001e000017945 */ /* 0x000fe80003800200 */
        /* <DEDUP_REMOVED lines=29> */
.L_x_567:
[----:B------:R-:W-:Y:S05]  /*2390*/  BSYNC.RECONVERGENT B1 ;  /* 0x0000000000017941 */ /* 0x000fea0003800200 */
.L_x_566:
        /* <DEDUP_REMOVED lines=14> */
.L_x_559:
[----:B------:R-:W-:Y:S05]  /*2480*/  BSYNC.RECONVERGENT B0 ;  /* 0x0000000000007941 */ /* 0x000fea0003800200 */
.L_x_558:
[----:B------:R-:W-:Y:S01]  /*2490*/  BAR.SYNC.DEFER_BLOCKING 0x0 ;  /* 0x0000000000007b1d */ /* 0x000fe20000010000 */
[----:B------:R-:W-:-:S05]  /*24a0*/  ISETP.GE.AND P0, PT, R9, R8, PT ;  /* 0x000000080900720c */ /* 0x000fca0003f06270 */
[----:B------:R-:W-:Y:S08]  /*24b0*/  BSSY.RECONVERGENT B6, `(.L_x_568) ;  /* 0x000004d000067945 */ /* 0x000ff00003800200 */
[----:B------:R-:W-:Y:S05]  /*24c0*/  @P0 BRA `(.L_x_569) ;  /* 0x00000004002c0947 */ /* 0x000fea0003800000 */
[----:B------:R-:W2:Y:S01]  /*24d0*/  LDC R14, c[0x0][0x3f0] ;  /* 0x0000fc00ff0e7b82 */ /* 0x000ea20000000800 */
[----:B------:R-:W3:Y:S01]  /*24e0*/  I2F.RP R6, R10 ;  /* 0x0000000a00067306 */ /* 0x000ee20000209400 */
[----:B------:R-:W4:Y:S06]  /*24f0*/  LDCU UR4, c[0x0][0x3ec] ;  /* 0x00007d80ff0477ac */ /* 0x000f2c0008000800 */
[----:B-1----:R-:W1:Y:S01]  /*2500*/  LDC R0, c[0x0][0x3f4] ;  /* 0x0000fd00ff007b82 */ /* 0x002e620000000800 */
[----:B---3--:R-:W3:Y:S01]  /*2510*/  MUFU.RCP R6, R6 ;  /* 0x0000000600067308 */ /* 0x008ee20000001000 */
[----:B----4-:R-:W-:Y:S01]  /*2520*/  VIADD R7, R7, -UR4 ;  /* 0x8000000407077c36 */ /* 0x010fe20008000000 */
[----:B--2---:R-:W-:-:S02]  /*2530*/  IABS R4, R14 ;  /* 0x0000000e00047213 */ /* 0x004fc40000000000 */
[----:B------:R-:W-:-:S04]  /*2540*/  ISETP.NE.AND P1, PT, R14, RZ, PT ;  /* 0x000000ff0e00720c */ /* 0x000fc80003f25270 */
[----:B------:R-:W2:Y:S01]  /*2550*/  I2F.RP R15, R4 ;  /* 0x00000004000f7306 */ /* 0x000ea20000209400 */
[----:B-1----:R-:W-:Y:S01]  /*2560*/  ISETP.NE.AND P2, PT, R0, RZ, PT ;  /* 0x000000ff0000720c */ /* 0x002fe20003f45270 */
[----:B---3--:R-:W-:Y:S01]  /*2570*/  VIADD R12, R6, 0xffffffe ;  /* 0x0ffffffe060c7836 */ /* 0x008fe20000000000 */
[----:B------:R-:W-:-:S05]  /*2580*/  IABS R6, R0 ;  /* 0x0000000000067213 */ /* 0x000fca0000000000 */
[----:B------:R1:W0:Y:S08]  /*2590*/  F2I.FTZ.U32.TRUNC.NTZ R13, R12 ;  /* 0x0000000c000d7305 */ /* 0x000230000021f000 */
[----:B--2---:R-:W2:Y:S01]  /*25a0*/  MUFU.RCP R15, R15 ;  /* 0x0000000f000f7308 */ /* 0x004ea20000001000 */
[----:B-1----:R-:W-:Y:S01]  /*25b0*/  HFMA2 R12, -RZ, RZ, 0, 0 ;  /* 0x00000000ff0c7431 */ /* 0x002fe200000001ff */
[----:B0-----:R-:W-:-:S05]  /*25c0*/  IADD3 R11, PT, PT, RZ, -R13, RZ ;  /* 0x8000000dff0b7210 */ /* 0x001fca0007ffe0ff */
[----:B------:R-:W-:-:S04]  /*25d0*/  IMAD R11, R11, R10, RZ ;  /* 0x0000000a0b0b7224 */ /* 0x000fc800078e02ff */
[----:B------:R-:W-:Y:S01]  /*25e0*/  IMAD.HI.U32 R12, R13, R11, R12 ;  /* 0x0000000b0d0c7227 */ /* 0x000fe200078e000c */
[----:B--2---:R-:W-:-:S04]  /*25f0*/  IADD3 R2, PT, PT, R15, 0xffffffe, RZ ;  /* 0x0ffffffe0f027810 */ /* 0x004fc80007ffe0ff */
[----:B------:R0:W1:Y:S02]  /*2600*/  F2I.FTZ.U32.TRUNC.NTZ R3, R2 ;  /* 0x0000000200037305 */ /* 0x000064000021f000 */
[----:B0-----:R-:W-:Y:S01]  /*2610*/  MOV R2, RZ ;  /* 0x000000ff00027202 */ /* 0x001fe20000000f00 */
[----:B-1----:R-:W-:-:S04]  /*2620*/  IMAD.MOV R15, RZ, RZ, -R3 ;  /* 0x000000ffff0f7224 */ /* 0x002fc800078e0a03 */
[----:B------:R-:W-:-:S04]  /*2630*/  IMAD R11, R15, R4, RZ ;  /* 0x000000040f0b7224 */ /* 0x000fc800078e02ff */
[----:B------:R-:W-:Y:S01]  /*2640*/  IMAD.HI.U32 R2, R3, R11, R2 ;  /* 0x0000000b03027227 */ /* 0x000fe200078e0002 */
[----:B------:R-:W-:-:S07]  /*2650*/  MOV R3, R6 ;  /* 0x0000000600037202 */ /* 0x000fce0000000f00 */
.L_x_571:
        /* <DEDUP_REMOVED lines=31> */
[----:B------:R-:W-:-:S13]  /*2850*/  ISETP.GE.AND P0, PT, R9, R8, PT ;  /* 0x000000080900720c */ /* 0x000fda0003f06270 */
[----:B------:R-:W-:Y:S05]  /*2860*/  @P0 BRA `(.L_x_569) ;  /* 0x0000000000440947 */ /* 0x000fea0003800000 */
[----:B------:R-:W-:Y:S05]  /*2870*/  BRA `(.L_x_571) ;  /* 0xfffffffc00787947 */ /* 0x000fea000383ffff */
.L_x_570:
        /* <DEDUP_REMOVED lines=8> */
[----:B0-----:R-:W-:Y:S01]  /*2900*/  IMAD.U32 R4, RZ, RZ, UR4 ;  /* 0x00000004ff047e24 */ /* 0x001fe2000f8e00ff */
[----:B------:R-:W-:-:S02]  /*2910*/  MOV R5, UR5 ;  /* 0x0000000500057c02 */ /* 0x000fc40008000f00 */
[----:B-1----:R-:W-:Y:S01]  /*2920*/  MOV R6, UR6 ;  /* 0x0000000600067c02 */ /* 0x002fe20008000f00 */
[----:B------:R-:W-:Y:S01]  /*2930*/  IMAD.U32 R7, RZ, RZ, UR7 ;  /* 0x00000007ff077e24 */ /* 0x000fe2000f8e00ff */
[----:B---3--:R-:W-:Y:S02]  /*2940*/  MOV R10, UR8 ;  /* 0x00000008000a7c02 */ /* 0x008fe40008000f00 */
[----:B------:R-:W-:-:S07]  /*2950*/  MOV R11, UR9 ;  /* 0x00000009000b7c02 */ /* 0x000fce0008000f00 */
[----:B------:R-:W-:-:S07]  /*2960*/  LEPC R20, `(.L_x_569) ;  /* 0x000000001014794e */ /* 0x000fce0000000000 */
[----:B--2---:R-:W-:Y:S05]  /*2970*/  CALL.ABS.NOINC R2 ;  /* 0x0000000002007343 */ /* 0x004fea0003c00000 */
.L_x_569:
[----:B------:R-:W-:Y:S05]  /*2980*/  BSYNC.RECONVERGENT B6 ;  /* 0x0000000000067941 */ /* 0x000fea0003800200 */
.L_x_568:
[----:B------:R-:W-:Y:S01]  /*2990*/  UMOV UR4, 0xffffffff ;  /* 0xffffffff00047882 */ /* 0x000fe20000000000 */
[----:B------:R-:W-:Y:S02]  /*29a0*/  SHF.R.U32.HI R28, RZ, 0x5, R19 ;  /* 0x00000005ff1c7819 */ /* 0x000fe40000011613 */
[----:B------:R-:W-:Y:S05]  /*29b0*/  BRA.DIV UR4, `(.L_x_572) ;  /* 0x0000001204887947 */ /* 0x000fea000b800000 */
[----:B------:R-:W-:Y:S01]  /*29c0*/  HFMA2 R5, -RZ, RZ, 0, 0 ;  /* 0x00000000ff057431 */ /* 0x000fe200000001ff */
[----:B-1----:R-:W-:Y:S01]  /*29d0*/  MOV R3, RZ ;  /* 0x000000ff00037202 */ /* 0x002fe20000000f00 */
[----:B------:R-:W-:Y:S01]  /*29e0*/  HFMA2 R21, -RZ, RZ, 0, 0 ;  /* 0x00000000ff157431 */ /* 0x000fe200000001ff */
[----:B------:R-:W-:Y:S01]  /*29f0*/  MOV R9, RZ ;  /* 0x000000ff00097202 */ /* 0x000fe20000000f00 */
[----:B------:R-:W-:Y:S02]  /*2a00*/  HFMA2 R24, -RZ, RZ, 0, 0 ;  /* 0x00000000ff187431 */ /* 0x000fe400000001ff */
[----:B------:R-:W-:Y:S02]  /*2a10*/  IMAD.MOV.U32 R7, RZ, RZ, RZ ;  /* 0x000000ffff077224 */ /* 0x000fe400078e00ff */
[----:B------:R-:W-:Y:S01]  /*2a20*/  FADD.FTZ R3, RZ, R3 ;  /* 0x00000003ff037221 */ /* 0x000fe20000010000 */
[----:B------:R-:W-:Y:S02]  /*2a30*/  IMAD.MOV.U32 R14, RZ, RZ, RZ ;  /* 0x000000ffff0e7224 */ /* 0x000fe400078e00ff */
[----:B------:R-:W-:Y:S01]  /*2a40*/  FADD.FTZ R9, RZ, R9 ;  /* 0x00000009ff097221 */ /* 0x000fe20000010000 */
[----:B------:R-:W-:Y:S01]  /*2a50*/  FADD.FTZ R7, RZ, R7 ;  /* 0x00000007ff077221 */ /* 0x000fe20000010000 */
[----:B------:R-:W-:Y:S01]  /*2a60*/  FADD.FTZ R5, RZ, R5 ;  /* 0x00000005ff057221 */ /* 0x000fe20000010000 */
[----:B0-----:R-:W0:Y:S01]  /*2a70*/  SHFL.BFLY PT, R2, R3, 0x1, 0x1f ;  /* 0x0c201f0003027f89 */ /* 0x001e2200000e0000 */
[----:B------:R-:W-:Y:S01]  /*2a80*/  FADD.FTZ R21, RZ, R21 ;  /* 0x00000015ff157221 */ /* 0x000fe20000010000 */
[----:B------:R-:W-:-:S02]  /*2a90*/  IMAD.MOV.U32 R0, RZ, RZ, RZ ;  /* 0x000000ffff007224 */ /* 0x000fc400078e00ff */
[----:B------:R-:W-:Y:S01]  /*2aa0*/  FADD.FTZ R24, RZ, R24 ;  /* 0x00000018ff187221 */ /* 0x000fe20000010000 */
[----:B------:R-:W1:Y:S01]  /*2ab0*/  SHFL.BFLY PT, R4, R5, 0x1, 0x1f ;  /* 0x0c201f0005047f89 */ /* 0x000e6200000e0000 */
[----:B------:R-:W-:Y:S01]  /*2ac0*/  FADD.FTZ R29, RZ, R14 ;  /* 0x0000000eff1d7221 */ /* 0x000fe20000010000 */
[----:B------:R-:W-:Y:S01]  /*2ad0*/  FADD.FTZ R0, RZ, R0 ;  /* 0x00000000ff007221 */ /* 0x000fe20000010000 */
[--C-:B------:R-:W-:Y:S01]  /*2ae0*/  FADD.FTZ R20, RZ, R14.reuse ;  /* 0x0000000eff147221 */ /* 0x100fe20000010000 */
[----:B------:R-:W2:Y:S01]  /*2af0*/  SHFL.BFLY PT, R10, R21, 0x1, 0x1f ;  /* 0x0c201f00150a7f89 */ /* 0x000ea200000e0000 */
[----:B------:R-:W-:-:S03]  /*2b00*/  FADD.FTZ R26, RZ, R14 ;  /* 0x0000000eff1a7221 */ /* 0x000fc60000010000 */
[----:B------:R-:W3:Y:S04]  /*2b10*/  SHFL.BFLY PT, R6, R7, 0x1, 0x1f ;  /* 0x0c201f0007067f89 */ /* 0x000ee800000e0000 */
[----:B------:R-:W4:Y:S04]  /*2b20*/  SHFL.BFLY PT, R8, R9, 0x1, 0x1f ;  /* 0x0c201f0009087f89 */ /* 0x000f2800000e0000 */
[----:B------:R-:W5:Y:S01]  /*2b30*/  SHFL.BFLY PT, R27, R24, 0x1, 0x1f ;  /* 0x0c201f00181b7f89 */ /* 0x000f6200000e0000 */
[----:B0-----:R-:W-:Y:S01]  /*2b40*/  FADD.FTZ R2, R3, R2 ;  /* 0x0000000203027221 */ /* 0x001fe20000010000 */
[----:B------:R-:W-:-:S02]  /*2b50*/  FADD.FTZ R3, RZ, R14 ;  /* 0x0000000eff037221 */ /* 0x000fc40000010000 */
[----:B------:R-:W0:Y:S01]  /*2b60*/  SHFL.BFLY PT, R30, R29, 0x1, 0x1f ;  /* 0x0c201f001d1e7f89 */ /* 0x000e2200000e0000 */
[----:B-1----:R-:W-:Y:S01]  /*2b70*/  FADD.FTZ R4, R5, R4 ;  /* 0x0000000405047221 */ /* 0x002fe20000010000 */
[----:B------:R-:W-:Y:S02]  /*2b80*/  FADD.FTZ R5, RZ, R14 ;  /* 0x0000000eff057221 */ /* 0x000fe40000010000 */
        /* <DEDUP_REMOVED lines=10> */
[----:B------:R-:W-:Y:S01]  /*2c30*/  FADD.FTZ R21, RZ, R21 ;  /* 0x00000015ff157221 */ /* 0x000fe20000010000 */
[----:B-----5:R-:W-:Y:S01]  /*2c40*/  FADD.FTZ R24, R24, R27 ;  /* 0x0000001b18187221 */ /* 0x020fe20000010000 */
[----:B------:R-:W-:Y:S01]  /*2c50*/  MOV R27, RZ ;  /* 0x000000ff001b7202 */ /* 0x000fe20000000f00 */
[----:B------:R-:W-:Y:S01]  /*2c60*/  FADD.FTZ R9, RZ, R9 ;  /* 0x00000009ff097221 */ /* 0x000fe20000010000 */
[----:B------:R-:W4:Y:S01]  /*2c70*/  SHFL.BFLY PT, R32, R5, 0x1, 0x1f ;  /* 0x0c201f0005207f89 */ /* 0x000f2200000e0000 */
[----:B0-----:R-:W-:-:S02]  /*2c80*/  FADD.FTZ R30, R29, R30 ;  /* 0x0000001e1d1e7221 */ /* 0x001fc40000010000 */
[----:B------:R-:W-:Y:S01]  /*2c90*/  FADD.FTZ R27, RZ, R27 ;  /* 0x0000001bff1b7221 */ /* 0x000fe20000010000 */
        /* <DEDUP_REMOVED lines=13> */
.L_x_620:
[C---:B------:R-:W-:Y:S01]  /*2d70*/  LOP3.LUT P0, RZ, R19.reuse, 0x3, RZ, 0xc0, !PT ;  /* 0x0000000313ff7812 */ /* 0x040fe2000780c0ff */
[----:B------:R-:W-:Y:S05]  /*2d80*/  WARPSYNC.ALL ;  /* 0x0000000000007948 */ /* 0x000fea0003800000 */
[----:B------:R-:W-:Y:S01]  /*2d90*/  LOP3.LUT R3, R19, 0x3c0, RZ, 0xc0, !PT ;  /* 0x000003c013037812 */ /* 0x000fe200078ec0ff */
[----:B------:R-:W-:Y:S01]  /*2da0*/  BAR.SYNC.DEFER_BLOCKING 0x0 ;  /* 0x0000000000007b1d */ /* 0x000fe20000010000 */
[----:B------:R-:W-:Y:S02]  /*2db0*/  FADD.FTZ R27, R27, R14 ;  /* 0x0000000e1b1b7221 */ /* 0x000fe40000010000 */
[----:B------:R-:W-:-:S02]  /*2dc0*/  ISETP.NE.OR P1, PT, R3, 0x40, P0 ;  /* 0x000000400300780c */ /* 0x000fc40000725670 */
[----:B------:R-:W-:Y:S01]  /*2dd0*/  SHF.R.U32.HI R3, RZ, 0x2, R16 ;  /* 0x00000002ff037819 */ /* 0x000fe20000011610 */
[----:B------:R-:W-:Y:S04]  /*2de0*/  BSSY.RECONVERGENT B0, `(.L_x_573) ;  /* 0x0000018000007945 */ /* 0x000fe80003800200 */
[----:B------:R-:W-:-:S06]  /*2df0*/  IMAD R28, R28, 0x80, R3 ;  /* 0x000000801c1c7824 */ /* 0x000fcc00078e0203 */
        /* <DEDUP_REMOVED lines=22> */
.L_x_574:
[----:B------:R-:W-:Y:S05]  /*2f60*/  BSYNC.RECONVERGENT B0 ;  /* 0x0000000000007941 */ /* 0x000fea0003800200 */
.L_x_573:
[----:B------:R-:W1:Y:S08]  /*2f70*/  S2UR UR5, SR_CgaCtaId ;  /* 0x00000000000579c3 */ /* 0x000e700000008800 */
[----:B------:R-:W-:Y:S01]  /*2f80*/  BAR.SYNC.DEFER_BLOCKING 0x0 ;  /* 0x0000000000007b1d */ /* 0x000fe20000010000 */
[C---:B------:R-:W-:Y:S02]  /*2f90*/  LOP3.LUT P1, RZ, R19.reuse, 0x3c3, RZ, 0xc0, !PT ;  /* 0x000003c313ff7812 */ /* 0x040fe4000782c0ff */
[----:B0-----:R-:W-:-:S02]  /*2fa0*/  LOP3.LUT R7, R19, 0x3e3, RZ, 0xc0, !PT ;  /* 0x000003e313077812 */ /* 0x001fc400078ec0ff */
        /* <DEDUP_REMOVED lines=35> */
[----:B0-----:R-:W-:Y:S02]  /*31e0*/  FADD.FTZ R24, R24, R9 ;  /* 0x0000000918187221 */ /* 0x001fe40000010000 */
[----:B------:R-:W0:Y:S01]  /*31f0*/  LDS R9, [R7+0x1a0] ;  /* 0x0001a00007097984 */ /* 0x000e220000000800 */
[----:B-1----:R-:W-:-:S03]  /*3200*/  FADD.FTZ R26, R26, R11 ;  /* 0x0000000b1a1a7221 */ /* 0x002fc60000010000 */
[----:B------:R-:W1:Y:S01]  /*3210*/  LDS R11, [R7+0x1c0] ;  /* 0x0001c000070b7984 */ /* 0x000e620000000800 */
[----:B0-----:R-:W-:Y:S01]  /*3220*/  FADD.FTZ R34, R34, R9 ;  /* 0x0000000922227221 */ /* 0x001fe20000010000 */
[----:B-1----:R-:W-:-:S07]  /*3230*/  FADD.FTZ R36, R36, R11 ;  /* 0x0000000b24247221 */ /* 0x002fce0000010000 */
.L_x_576:
[----:B------:R-:W-:Y:S05]  /*3240*/  BSYNC.RECONVERGENT B0 ;  /* 0x0000000000007941 */ /* 0x000fea0003800200 */
.L_x_575:
[----:B------:R-:W-:Y:S06]  /*3250*/  BAR.SYNC.DEFER_BLOCKING 0x0 ;  /* 0x0000000000007b1d */ /* 0x000fec0000010000 */
[----:B------:R-:W-:Y:S04]  /*3260*/  BSSY.RECONVERGENT B0, `(.L_x_577) ;  /* 0x0000013000007945 */ /* 0x000fe80003800200 */
[----:B------:R-:W-:Y:S05]  /*3270*/  @P2 BRA `(.L_x_578) ;  /* 0x0000000000442947 */ /* 0x000fea0003800000 */
[----:B------:R-:W-:-:S05]  /*3280*/  LEA R3, R3, UR4, 0x2 ;  /* 0x0000000403037c11 */ /* 0x000fca000f8e10ff */
        /* <DEDUP_REMOVED lines=16> */
.L_x_578:
[----:B------:R-:W-:Y:S05]  /*3390*/  BSYNC.RECONVERGENT B0 ;  /* 0x0000000000007941 */ /* 0x000fea0003800200 */
.L_x_577:
[----:B------:R-:W-:Y:S06]  /*33a0*/  BAR.SYNC.DEFER_BLOCKING 0x0 ;  /* 0x0000000000007b1d */ /* 0x000fec0000010000 */
        /* <DEDUP_REMOVED lines=32> */
[----:B0-----:R-:W-:Y:S01]  /*35b0*/  FADD.FTZ R34, R34, R3 ;  /* 0x0000000322227221 */ /* 0x001fe20000010000 */
[----:B-1----:R-:W-:-:S07]  /*35c0*/  FADD.FTZ R36, R36, R9 ;  /* 0x0000000924247221 */ /* 0x002fce0000010000 */
.L_x_580:
[----:B------:R-:W-:Y:S05]  /*35d0*/  BSYNC.RECONVERGENT B0 ;  /* 0x0000000000007941 */ /* 0x000fea0003800200 */
.L_x_579:
[----:B------:R-:W-:Y:S06]  /*35e0*/  BAR.SYNC.DEFER_BLOCKING 0x0 ;  /* 0x0000000000007b1d */ /* 0x000fec0000010000 */
[----:B------:R-:W-:Y:S05]  /*35f0*/  @P4 EXIT ;  /* 0x000000000000494d */ /* 0x000fea0003800000 */
[----:B------:R-:W1:Y:S01]  /*3600*/  LDCU UR4, c[0x0][0x378] ;  /* 0x00006f00ff0477ac */ /* 0x000e620008000800 */
[----:B------:R-:W-:-:S04]  /*3610*/  IMAD R17, R22, R17, R18 ;  /* 0x0000001116117224 */ /* 0x000fc800078e0212 */
[----:B-1----:R-:W-:Y:S01]  /*3620*/  IMAD R17, R17, UR4, RZ ;  /* 0x0000000411117c24 */ /* 0x002fe2000f8e02ff */
[----:B------:R-:W-:Y:S06]  /*3630*/  @P0 EXIT ;  /* 0x000000000000094d */ /* 0x000fec0003800000 */
[----:B------:R-:W1:Y:S01]  /*3640*/  S2UR UR4, SR_CTAID.Z ;  /* 0x00000000000479c3 */ /* 0x000e620000002700 */
[----:B------:R-:W2:Y:S01]  /*3650*/  LDCU.64 UR6, c[0x0][0x380] ;  /* 0x00007000ff0677ac */ /* 0x000ea20008000a00 */
[----:B------:R-:W-:Y:S02]  /*3660*/  SHF.L.U32 R17, R17, 0x7, RZ ;  /* 0x0000000711117819 */ /* 0x000fe400000006ff */
[----:B------:R-:W-:Y:S02]  /*3670*/  SHF.R.U32.HI R12, RZ, 0x2, R19 ;  /* 0x00000002ff0c7819 */ /* 0x000fe40000011613 */
[----:B0-----:R-:W-:Y:S02]  /*3680*/  F2FP.BF16.F32.PACK_AB R10, R10, R30 ;  /* 0x0000001e0a0a723e */ /* 0x001fe400000010ff */
[----:B------:R-:W-:Y:S02]  /*3690*/  F2FP.BF16.F32.PACK_AB R6, R6, R8 ;  /* 0x000000080606723e */ /* 0x000fe400000010ff */
[----:B------:R-:W-:-:S02]  /*36a0*/  PRMT R3, R10, 0x7632, R3 ;  /* 0x000076320a037816 */ /* 0x000fc40000000003 */
[----:B------:R-:W-:Y:S02]  /*36b0*/  F2FP.BF16.F32.PACK_AB R2, R2, R4 ;  /* 0x000000040202723e */ /* 0x000fe400000010ff */
[----:B------:R-:W-:Y:S02]  /*36c0*/  F2FP.BF16.F32.PACK_AB R0, R20, R0 ;  /* 0x000000001400723e */ /* 0x000fe400000010ff */
[----:B------:R-:W-:Y:S02]  /*36d0*/  F2FP.BF16.F32.PACK_AB R24, R26, R24 ;  /* 0x000000181a18723e */ /* 0x000fe400000010ff */
[----:B------:R-:W-:Y:S02]  /*36e0*/  F2FP.BF16.F32.PACK_AB R5, R23, R5 ;  /* 0x000000051705723e */ /* 0x000fe400000010ff */
[----:B------:R-:W-:Y:S02]  /*36f0*/  F2FP.BF16.F32.PACK_AB R25, R34, R25 ;  /* 0x000000192219723e */ /* 0x000fe400000010ff */
[----:B------:R-:W-:Y:S01]  /*3700*/  F2FP.BF16.F32.PACK_AB R27, R27, R36 ;  /* 0x000000241b1b723e */ /* 0x000fe200000010ff */
[----:B-1----:R-:W-:Y:S01]  /*3710*/  USHF.L.U32 UR4, UR4, 0x7, URZ ;  /* 0x0000000704047899 */ /* 0x002fe200080006ff */
[----:B------:R-:W-:-:S02]  /*3720*/  PRMT R4, R6, 0x7632, R4 ;  /* 0x0000763206047816 */ /* 0x000fc40000000004 */
[----:B------:R-:W-:Y:S02]  /*3730*/  PRMT R7, R2, 0x7632, R7 ;  /* 0x0000763202077816 */ /* 0x000fe40000000007 */
[----:B------:R-:W-:Y:S02]  /*3740*/  PRMT R8, R24, 0x7632, R8 ;  /* 0x0000763218087816 */ /* 0x000fe40000000008 */
[----:B------:R-:W-:-:S04]  /*3750*/  IADD3 R17, P0, P1, R12, UR4, R17 ;  /* 0x000000040c117c10 */ /* 0x000fc8000f91e011 */
[----:B------:R-:W-:Y:S02]  /*3760*/  IADD3.X R14, PT, PT, RZ, RZ, RZ, P0, P1 ;  /* 0x000000ffff0e7210 */ /* 0x000fe400007e24ff */
[----:B--2---:R-:W-:-:S04]  /*3770*/  LEA R12, P0, R17, UR6, 0x1 ;  /* 0x00000006110c7c11 */ /* 0x004fc8000f8008ff */
[----:B------:R-:W-:-:S05]  /*3780*/  LEA.HI.X R13, R17, UR7, R14, 0x1, P0 ;  /* 0x00000007110d7c11 */ /* 0x000fca00080f0c0e */
[----:B------:R0:W-:Y:S04]  /*3790*/  STG.E.U16 desc[UR36][R12.64+0x10], R3 ;  /* 0x000010030c007986 */ /* 0x0001e8000c101524 */
[----:B------:R1:W-:Y:S04]  /*37a0*/  STG.E.U16 desc[UR36][R12.64+0x20], R6 ;  /* 0x000020060c007986 */ /* 0x0003e8000c101524 */
[----:B------:R2:W-:Y:S01]  /*37b0*/  STG.E.U16 desc[UR36][R12.64+0x40], R2 ;  /* 0x000040020c007986 */ /* 0x0005e2000c101524 */
[----:B0-----:R-:W-:-:S03]  /*37c0*/  PRMT R3, R0, 0x7632, R3 ;  /* 0x0000763200037816 */ /* 0x001fc60000000003 */
[----:B------:R0:W-:Y:S01]  /*37d0*/  STG.E.U16 desc[UR36][R12.64+0x60], R0 ;  /* 0x000060000c007986 */ /* 0x0001e2000c101524 */
[----:B-1----:R-:W-:-:S03]  /*37e0*/  PRMT R6, R5, 0x7632, R6 ;  /* 0x0000763205067816 */ /* 0x002fc60000000006 */
[----:B------:R-:W-:Y:S01]  /*37f0*/  STG.E.U16 desc[UR36][R12.64], R10 ;  /* 0x0000000a0c007986 */ /* 0x000fe2000c101524 */
[----:B--2---:R-:W-:-:S03]  /*3800*/  PRMT R2, R25, 0x7632, R2 ;  /* 0x0000763219027816 */ /* 0x004fc60000000002 */
        /* <DEDUP_REMOVED lines=13> */
.L_x_545:
        /* <DEDUP_REMOVED lines=8> */
[----:B0-----:R-:W-:Y:S01]  /*3960*/  MOV R4, UR4 ;  /* 0x0000000400047c02 */ /* 0x001fe20008000f00 */
[----:B------:R-:W-:Y:S01]  /*3970*/  IMAD.U32 R5, RZ, RZ, UR5 ;  /* 0x00000005ff057e24 */ /* 0x000fe2000f8e00ff */
[----:B---3--:R-:W-:-:S02]  /*3980*/  MOV R6, UR6 ;  /* 0x0000000600067c02 */ /* 0x008fc40008000f00 */
[----:B------:R-:W-:Y:S01]  /*3990*/  MOV R7, UR7 ;  /* 0x0000000700077c02 */ /* 0x000fe20008000f00 */
[----:B----4-:R-:W-:Y:S01]  /*39a0*/  IMAD.U32 R10, RZ, RZ, UR8 ;  /* 0x00000008ff0a7e24 */ /* 0x010fe2000f8e00ff */
[----:B-1----:R-:W-:-:S07]  /*39b0*/  MOV R11, UR9 ;  /* 0x00000009000b7c02 */ /* 0x002fce0008000f00 */
[----:B------:R-:W-:-:S07]  /*39c0*/  LEPC R20, `(.L_x_581) ;  /* 0x000000001014794e */ /* 0x000fce0000000000 */
[----:B--2---:R-:W-:Y:S05]  /*39d0*/  CALL.ABS.NOINC R2 ;  /* 0x0000000002007343 */ /* 0x004fea0003c00000 */
.L_x_581:
[----:B------:R-:W-:Y:S05]  /*39e0*/  EXIT ;  /* 0x000000000000794d */ /* 0x000fea0003800000 */
.L_x_547:
[----:B------:R-:W-:Y:S02]  /*39f0*/  HFMA2 R12, -RZ, RZ, 0, 9.5367431640625e-07 ;  /* 0x00000010ff0c7431 */ /* 0x000fe400000001ff */
[----:B------:R-:W-:Y:S01]  /*3a00*/  IMAD.MOV.U32 R11, RZ, RZ, 0x1f ;  /* 0x0000001fff0b7424 */ /* 0x000fe200078e00ff */
[----:B------:R-:W-:-:S07]  /*3a10*/  MOV R15, 0xffffffff ;  /* 0xffffffff000f7802 */ /* 0x000fce0000000f00 */
[----:B------:R-:W-:Y:S05]  /*3a20*/  WARPSYNC.COLLECTIVE R15, `(.L_x_582) ;  /* 0x000000000f087348 */ /* 0x000fea0003c00000 */
[----:B------:R0:W1:Y:S02]  /*3a30*/  SHFL.BFLY P6, R14, R13, R12, R11 ;  /* 0x0c00000c0d0e7389 */ /* 0x00006400000c000b */
[----:B01----:R-:W-:Y:S05]  /*3a40*/  ENDCOLLECTIVE ;  /* 0x000000000000791b */ /* 0x003fea0003800000 */
.L_x_582:
[----:B------:R-:W-:Y:S01]  /*3a50*/  IMAD.MOV.U32 R12, RZ, RZ, 0x8 ;  /* 0x00000008ff0c7424 */ /* 0x000fe200078e00ff */
[----:B------:R-:W-:-:S04]  /*3a60*/  FMNMX.FTZ R0, R14, -3.40282346638528859812e+38, !PT ;  /* 0xff7fffff0e007809 */ /* 0x000fc80007810000 */
[----:B------:R-:W-:-:S07]  /*3a70*/  MOV R13, R0 ;  /* 0x00000000000d7202 */ /* 0x000fce0000000f00 */
[----:B------:R-:W-:Y:S05]  /*3a80*/  WARPSYNC.COLLECTIVE R15, `(.L_x_583) ;  /* 0x000000000f087348 */ /* 0x000fea0003c00000 */
[----:B------:R0:W1:Y:S02]  /*3a90*/  SHFL.BFLY P6, R14, R13, R12, R11 ;  /* 0x0c00000c0d0e7389 */ /* 0x00006400000c000b */
[----:B01----:R-:W-:Y:S05]  /*3aa0*/  ENDCOLLECTIVE ;  /* 0x000000000000791b */ /* 0x003fea0003800000 */
.L_x_583:
[----:B------:R-:W-:Y:S01]  /*3ab0*/  HFMA2 R12, -RZ, RZ, 0, 2.384185791015625e-07 ;  /* 0x00000004ff0c7431 */ /* 0x000fe200000001ff */
[----:B------:R-:W-:-:S04]  /*3ac0*/  FMNMX.FTZ R2, R0, R14, !PT ;  /* 0x0000000e00027209 */ /* 0x000fc80007810000 */
[----:B------:R-:W-:-:S07]  /*3ad0*/  MOV R13, R2 ;  /* 0x00000002000d7202 */ /* 0x000fce0000000f00 */
[----:B------:R-:W-:Y:S05]  /*3ae0*/  WARPSYNC.COLLECTIVE R15, `(.L_x_584) ;  /* 0x000000000f087348 */ /* 0x000fea0003c00000 */
[----:B------:R0:W1:Y:S02]  /*3af0*/  SHFL.BFLY P6, R14, R13, R12, R11 ;  /* 0x0c00000c0d0e7389 */ /* 0x00006400000c000b */
[----:B01----:R-:W-:Y:S05]  /*3b00*/  ENDCOLLECTIVE ;  /* 0x000000000000791b */ /* 0x003fea0003800000 */
.L_x_584:
[----:B------:R-:W-:Y:S02]  /*3b10*/  MOV R12, 0x2 ;  /* 0x00000002000c7802 */ /* 0x000fe40000000f00 */
[----:B------:R-:W-:-:S05]  /*3b20*/  FMNMX.FTZ R3, R2, R14, !PT ;  /* 0x0000000e02037209 */ /* 0x000fca0007810000 */
[----:B------:R-:W-:-:S07]  /*3b30*/  IMAD.MOV.U32 R13, RZ, RZ, R3 ;  /* 0x000000ffff0d7224 */ /* 0x000fce00078e0003 */
[----:B------:R-:W-:Y:S05]  /*3b40*/  WARPSYNC.COLLECTIVE R15, `(.L_x_585) ;  /* 0x000000000f087348 */ /* 0x000fea0003c00000 */
[----:B------:R0:W1:Y:S02]  /*3b50*/  SHFL.BFLY P6, R14, R13, R12, R11 ;  /* 0x0c00000c0d0e7389 */ /* 0x00006400000c000b */
[----:B01----:R-:W-:Y:S05]  /*3b60*/  ENDCOLLECTIVE ;  /* 0x000000000000791b */ /* 0x003fea0003800000 */
.L_x_585:
[----:B------:R-:W-:Y:S01]  /*3b70*/  IMAD.MOV.U32 R12, RZ, RZ, 0x1 ;  /* 0x00000001ff0c7424 */ /* 0x000fe200078e00ff */
[----:B------:R-:W-:-:S04]  /*3b80*/  FMNMX.FTZ R4, R3, R14, !PT ;  /* 0x0000000e03047209 */ /* 0x000fc80007810000 */
[----:B------:R-:W-:-:S07]  /*3b90*/  MOV R13, R4 ;  /* 0x00000004000d7202 */ /* 0x000fce0000000f00 */
[----:B------:R-:W-:Y:S05]  /*3ba0*/  WARPSYNC.COLLECTIVE R15, `(.L_x_586) ;  /* 0x000000000f087348 */ /* 0x000fea0003c00000 */
[----:B------:R0:W1:Y:S02]  /*3bb0*/  SHFL.BFLY P6, R14, R13, R12, R11 ;  /* 0x0c00000c0d0e7389 */ /* 0x00006400000c000b */
[----:B01----:R-:W-:Y:S05]  /*3bc0*/  ENDCOLLECTIVE ;  /* 0x000000000000791b */ /* 0x003fea0003800000 */
.L_x_586:
[----:B------:R-:W-:Y:S05]  /*3bd0*/  BRA `(.L_x_587) ;  /* 0xffffffcc00d47947 */ /* 0x000fea000383ffff */
.L_x_572:
[----:B-1----:R-:W-:Y:S01]  /*3be0*/  HFMA2 R13, -RZ, RZ, 0, 0 ;  /* 0x00000000ff0d7431 */ /* 0x002fe200000001ff */
[----:B------:R-:W-:Y:S01]  /*3bf0*/  MOV R12, 0x2 ;  /* 0x00000002000c7802 */ /* 0x000fe20000000f00 */
[----:B0-----:R-:W-:Y:S01]  /*3c00*/  IMAD.MOV.U32 R11, RZ, RZ, 0x1f ;  /* 0x0000001fff0b7424 */ /* 0x001fe200078e00ff */
[----:B------:R-:W-:-:S07]  /*3c10*/  MOV R15, 0xffffffff ;  /* 0xffffffff000f7802 */ /* 0x000fce0000000f00 */
[----:B------:R-:W-:Y:S05]  /*3c20*/  WARPSYNC.COLLECTIVE R15, `(.L_x_588) ;  /* 0x000000000f087348 */ /* 0x000fea0003c00000 */
[----:B------:R0:W1:Y:S02]  /*3c30*/  SHFL.BFLY P6, R14, R13, R12, R11 ;  /* 0x0c00000c0d0e7389 */ /* 0x00006400000c000b */
[----:B01----:R-:W-:Y:S05]  /*3c40*/  ENDCOLLECTIVE ;  /* 0x000000000000791b */ /* 0x003fea0003800000 */
.L_x_588:
[----:B------:R-:W-:Y:S02]  /*3c50*/  IMAD.MOV.U32 R12, RZ, RZ, 0x1 ;  /* 0x00000001ff0c7424 */ /* 0x000fe400078e00ff */
[----:B------:R-:W-:-:S05]  /*3c60*/  FADD.FTZ R29, RZ, R14 ;  /* 0x0000000eff1d7221 */ /* 0x000fca0000010000 */
[----:B------:R-:W-:-:S07]  /*3c70*/  MOV R13, R29 ;  /* 0x0000001d000d7202 */ /* 0x000fce0000000f00 */
[----:B------:R-:W-:Y:S05]  /*3c80*/  WARPSYNC.COLLECTIVE R15, `(.L_x_589) ;  /* 0x000000000f087348 */ /* 0x000fea0003c00000 */
[----:B------:R0:W1:Y:S02]  /*3c90*/  SHFL.BFLY P6, R14, R13, R12, R11 ;  /* 0x0c00000c0d0e7389 */ /* 0x00006400000c000b */
[----:B01----:R-:W-:Y:S05]  /*3ca0*/  ENDCOLLECTIVE ;  /* 0x000000000000791b */ /* 0x003fea0003800000 */
.L_x_589:
[----:B------:R-:W-:Y:S02]  /*3cb0*/  HFMA2 R13, -RZ, RZ, 0, 0 ;  /* 0x00000000ff0d7431 */ /* 0x000fe400000001ff */
[----:B------:R-:W-:Y:S01]  /*3cc0*/  IMAD.MOV.U32 R12, RZ, RZ, 0x2 ;  /* 0x00000002ff0c7424 */ /* 0x000fe200078e00ff */
[----:B------:R-:W-:-:S07]  /*3cd0*/  MOV R30, R14 ;  /* 0x0000000e001e7202 */ /* 0x000fce0000000f00 */
[----:B------:R-:W-:Y:S05]  /*3ce0*/  WARPSYNC.COLLECTIVE R15, `(.L_x_590) ;  /* 0x000000000f087348 */ /* 0x000fea0003c00000 */
[----:B------:R0:W1:Y:S02]  /*3cf0*/  SHFL.BFLY P6, R14, R13, R12, R11 ;  /* 0x0c00000c0d0e7389 */ /* 0x00006400000c000b */
[----:B01----:R-:W-:Y:S05]  /*3d00*/  ENDCOLLECTIVE ;  /* 0x000000000000791b */ /* 0x003fea0003800000 */
.L_x_590:
        /* <DEDUP_REMOVED lines=8> */
.L_x_591:
[----:B------:R-:W-:Y:S02]  /*3d90*/  HFMA2 R13, -RZ, RZ, 0, 0 ;  /* 0x00000000ff0d7431 */ /* 0x000fe400000001ff */
[----:B------:R-:W-:Y:S01]  /*3da0*/  IMAD.MOV.U32 R12, RZ, RZ, 0x2 ;  /* 0x00000002ff0c7424 */ /* 0x000fe200078e00ff */
[----:B------:R-:W-:-:S07]  /*3db0*/  MOV R10, R14 ;  /* 0x0000000e000a7202 */ /* 0x000fce0000000f00 */
[----:B------:R-:W-:Y:S05]  /*3dc0*/  WARPSYNC.COLLECTIVE R15, `(.L_x_592) ;  /* 0x000000000f087348 */ /* 0x000fea0003c00000 */
[----:B------:R0:W1:Y:S02]  /*3dd0*/  SHFL.BFLY P6, R14, R13, R12, R11 ;  /* 0x0c00000c0d0e7389 */ /* 0x00006400000c000b */
[----:B01----:R-:W-:Y:S05]  /*3de0*/  ENDCOLLECTIVE ;  /* 0x000000000000791b */ /* 0x003fea0003800000 */
.L_x_592:
        /* <DEDUP_REMOVED lines=8> */
.L_x_593:
[----:B------:R-:W-:Y:S02]  /*3e70*/  HFMA2 R13, -RZ, RZ, 0, 0 ;  /* 0x00000000ff0d7431 */ /* 0x000fe400000001ff */
[----:B------:R-:W-:Y:S01]  /*3e80*/  IMAD.MOV.U32 R12, RZ, RZ, 0x2 ;  /* 0x00000002ff0c7424 */ /* 0x000fe200078e00ff */
[----:B------:R-:W-:-:S07]  /*3e90*/  MOV R8, R14 ;  /* 0x0000000e00087202 */ /* 0x000fce0000000f00 */
[----:B------:R-:W-:Y:S05]  /*3ea0*/  WARPSYNC.COLLECTIVE R15, `(.L_x_594) ;  /* 0x000000000f087348 */ /* 0x000fea0003c00000 */
[----:B------:R0:W1:Y:S02]  /*3eb0*/  SHFL.BFLY P6, R14, R13, R12, R11 ;  /* 0x0c00000c0d0e7389 */ /* 0x00006400000c000b */
[----:B01----:R-:W-:Y:S05]  /*3ec0*/  ENDCOLLECTIVE ;  /* 0x000000000000791b */ /* 0x003fea0003800000 */
.L_x_594:
        /* <DEDUP_REMOVED lines=8> */
.L_x_595:
[----:B------:R-:W-:Y:S02]  /*3f50*/  HFMA2 R13, -RZ, RZ, 0, 0 ;  /* 0x00000000ff0d7431 */ /* 0x000fe400000001ff */
[----:B------:R-:W-:Y:S01]  /*3f60*/  IMAD.MOV.U32 R12, RZ, RZ, 0x2 ;  /* 0x00000002ff0c7424 */ /* 0x000fe200078e00ff */
[----:B------:R-:W-:-:S07]  /*3f70*/  MOV R6, R14 ;  /* 0x0000000e00067202 */ /* 0x000fce0000000f00 */
[----:B------:R-:W-:Y:S05]  /*3f80*/  WARPSYNC.COLLECTIVE R15, `(.L_x_596) ;  /* 0x000000000f087348 */ /* 0x000fea0003c00000 */
[----:B------:R0:W1:Y:S02]  /*3f90*/  SHFL.BFLY P6, R14, R13, R12, R11 ;  /* 0x0c00000c0d0e7389 */ /* 0x00006400000c000b */
[----:B01----:R-:W-:Y:S05]  /*3fa0*/  ENDCOLLECTIVE ;  /* 0x000000000000791b */ /* 0x003fea0003800000 */
.L_x_596:
        /* <DEDUP_REMOVED lines=8> */
.L_x_597:
[----:B------:R-:W-:Y:S02]  /*4030*/  HFMA2 R13, -RZ, RZ, 0, 0 ;  /* 0x00000000ff0d7431 */ /* 0x000fe400000001ff */
[----:B------:R-:W-:Y:S01]  /*4040*/  IMAD.MOV.U32 R12, RZ, RZ, 0x2 ;  /* 0x00000002ff0c7424 */ /* 0x000fe200078e00ff */
[----:B------:R-:W-:-:S07]  /*4050*/  MOV R4, R14 ;  /* 0x0000000e00047202 */ /* 0x000fce0000000f00 */
[----:B------:R-:W-:Y:S05]  /*4060*/  WARPSYNC.COLLECTIVE R15, `(.L_x_598) ;  /* 0x000000000f087348 */ /* 0x000fea0003c00000 */
[----:B------:R0:W1:Y:S02]  /*4070*/  SHFL.BFLY P6, R14, R13, R12, R11 ;  /* 0x0c00000c0d0e7389 */ /* 0x00006400000c000b */
[----:B01----:R-:W-:Y:S05]  /*4080*/  ENDCOLLECTIVE ;  /* 0x000000000000791b */ /* 0x003fea0003800000 */
.L_x_598:
        /* <DEDUP_REMOVED lines=8> */
.L_x_599:
[----:B------:R-:W-:Y:S02]  /*4110*/  HFMA2 R13, -RZ, RZ, 0, 0 ;  /* 0x00000000ff0d7431 */ /* 0x000fe400000001ff */
[----:B------:R-:W-:Y:S01]  /*4120*/  IMAD.MOV.U32 R12, RZ, RZ, 0x2 ;  /* 0x00000002ff0c7424 */ /* 0x000fe200078e00ff */
[----:B------:R-:W-:-:S07]  /*4130*/  MOV R2, R14 ;  /* 0x0000000e00027202 */ /* 0x000fce0000000f00 */
[----:B------:R-:W-:Y:S05]  /*4140*/  WARPSYNC.COLLECTIVE R15, `(.L_x_600) ;  /* 0x000000000f087348 */ /* 0x000fea0003c00000 */
[----:B------:R0:W1:Y:S02]  /*4150*/  SHFL.BFLY P6, R14, R13, R12, R11 ;  /* 0x0c00000c0d0e7389 */ /* 0x00006400000c000b */
[----:B01----:R-:W-:Y:S05]  /*4160*/  ENDCOLLECTIVE ;  /* 0x000000000000791b */ /* 0x003fea0003800000 */
.L_x_600:
        /* <DEDUP_REMOVED lines=8> */
.L_x_601:
[----:B------:R-:W-:Y:S02]  /*41f0*/  HFMA2 R13, -RZ, RZ, 0, 0 ;  /* 0x00000000ff0d7431 */ /* 0x000fe400000001ff */
[----:B------:R-:W-:Y:S01]  /*4200*/  IMAD.MOV.U32 R12, RZ, RZ, 0x2 ;  /* 0x00000002ff0c7424 */ /* 0x000fe200078e00ff */
[----:B------:R-:W-:-:S07]  /*4210*/  MOV R23, R14 ;  /* 0x0000000e00177202 */ /* 0x000fce0000000f00 */
[----:B------:R-:W-:Y:S05]  /*4220*/  WARPSYNC.COLLECTIVE R15, `(.L_x_602) ;  /* 0x000000000f087348 */ /* 0x000fea0003c00000 */
[----:B------:R0:W1:Y:S02]  /*4230*/  SHFL.BFLY P6, R14, R13, R12, R11 ;  /* 0x0c00000c0d0e7389 */ /* 0x00006400000c000b */
[----:B01----:R-:W-:Y:S05]  /*4240*/  ENDCOLLECTIVE ;  /* 0x000000000000791b */ /* 0x003fea0003800000 */
.L_x_602:
[----:B------:R-:W-:Y:S01]  /*4250*/  FADD.FTZ R0, R0, R23 ;  /* 0x0000001700007221 */ /* 0x000fe20000010000 */
[----:B------:R-:W-:Y:S02]  /*4260*/  HFMA2 R12, -RZ, RZ, 0, 5.9604644775390625e-08 ;  /* 0x00000001ff0c7431 */ /* 0x000fe400000001ff */
[----:B------:R-:W-:-:S05]  /*4270*/  FADD.FTZ R20, RZ, R14 ;  /* 0x0000000eff147221 */ /* 0x000fca0000010000 */
[----:B------:R-:W-:-:S07]  /*4280*/  MOV R13, R20 ;  /* 0x00000014000d7202 */ /* 0x000fce0000000f00 */
[----:B------:R-:W-:Y:S05]  /*4290*/  WARPSYNC.COLLECTIVE R15, `(.L_x_603) ;  /* 0x000000000f087348 */ /* 0x000fea0003c00000 */
[----:B------:R0:W1:Y:S02]  /*42a0*/  SHFL.BFLY P6, R14, R13, R12, R11 ;  /* 0x0c00000c0d0e7389 */ /* 0x00006400000c000b */
[----:B01----:R-:W-:Y:S05]  /*42b0*/  ENDCOLLECTIVE ;  /* 0x000000000000791b */ /* 0x003fea0003800000 */
.L_x_603:
[----:B------:R-:W-:Y:S01]  /*42c0*/  HFMA2 R12, -RZ, RZ, 0, 1.1920928955078125e-07 ;  /* 0x00000002ff0c7431 */ /* 0x000fe200000001ff */
[----:B------:R-:W-:Y:S01]  /*42d0*/  MOV R13, RZ ;  /* 0x000000ff000d7202 */ /* 0x000fe20000000f00 */
[----:B------:R-:W-:-:S07]  /*42e0*/  IMAD.MOV.U32 R25, RZ, RZ, R14 ;  /* 0x000000ffff197224 */ /* 0x000fce00078e000e */
[----:B------:R-:W-:Y:S05]  /*42f0*/  WARPSYNC.COLLECTIVE R15, `(.L_x_604) ;  /* 0x000000000f087348 */ /* 0x000fea0003c00000 */
[----:B------:R0:W1:Y:S02]  /*4300*/  SHFL.BFLY P6, R14, R13, R12, R11 ;  /* 0x0c00000c0d0e7389 */ /* 0x00006400000c000b */
[----:B01----:R-:W-:Y:S05]  /*4310*/  ENDCOLLECTIVE ;  /* 0x000000000000791b */ /* 0x003fea0003800000 */
.L_x_604:
        /* <DEDUP_REMOVED lines=8> */
.L_x_605:
[----:B------:R-:W-:Y:S02]  /*43a0*/  HFMA2 R13, -RZ, RZ, 0, 0 ;  /* 0x00000000ff0d7431 */ /* 0x000fe400000001ff */
[----:B------:R-:W-:Y:S01]  /*43b0*/  IMAD.MOV.U32 R12, RZ, RZ, 0x2 ;  /* 0x00000002ff0c7424 */ /* 0x000fe200078e00ff */
[----:B------:R-:W-:-:S07]  /*43c0*/  MOV R27, R14 ;  /* 0x0000000e001b7202 */ /* 0x000fce0000000f00 */
[----:B------:R-:W-:Y:S05]  /*43d0*/  WARPSYNC.COLLECTIVE R15, `(.L_x_606) ;  /* 0x000000000f087348 */ /* 0x000fea0003c00000 */
[----:B------:R0:W1:Y:S02]  /*43e0*/  SHFL.BFLY P6, R14, R13, R12, R11 ;  /* 0x0c00000c0d0e7389 */ /* 0x00006400000c000b */
[----:B01----:R-:W-:Y:S05]  /*43f0*/  ENDCOLLECTIVE ;  /* 0x000000000000791b */ /* 0x003fea0003800000 */
.L_x_606:
[----:B------:R-:W-:Y:S01]  /*4400*/  FADD.FTZ R24, R24, R27 ;  /* 0x0000001b18187221 */ /* 0x000fe20000010000 */
[----:B------:R-:W-:Y:S02]  /*4410*/  HFMA2 R12, -RZ, RZ, 0, 5.9604644775390625e-08 ;  /* 0x00000001ff0c7431 */ /* 0x000fe400000001ff */
[----:B------:R-:W-:-:S05]  /*4420*/  FADD.FTZ R26, RZ, R14 ;  /* 0x0000000eff1a7221 */ /* 0x000fca0000010000 */
[----:B------:R-:W-:-:S07]  /*4430*/  MOV R13, R26 ;  /* 0x0000001a000d7202 */ /* 0x000fce0000000f00 */
[----:B------:R-:W-:Y:S05]  /*4440*/  WARPSYNC.COLLECTIVE R15, `(.L_x_607) ;  /* 0x000000000f087348 */ /* 0x000fea0003c00000 */
[----:B------:R0:W1:Y:S02]  /*4450*/  SHFL.BFLY P6, R14, R13, R12, R11 ;  /* 0x0c00000c0d0e7389 */ /* 0x00006400000c000b */
[----:B01----:R-:W-:Y:S05]  /*4460*/  ENDCOLLECTIVE ;  /* 0x000000000000791b */ /* 0x003fea0003800000 */
.L_x_607:
[----:B------:R-:W-:Y:S02]  /*4470*/  HFMA2 R12, -RZ, RZ, 0, 1.1920928955078125e-07 ;  /* 0x00000002ff0c7431 */ /* 0x000fe400000001ff */
[----:B------:R-:W-:Y:S01]  /*4480*/  IMAD.MOV.U32 R13, RZ, RZ, RZ ;  /* 0x000000ffff0d7224 */ /* 0x000fe200078e00ff */
[----:B------:R-:W-:-:S07]  /*4490*/  MOV R29, R14 ;  /* 0x0000000e001d7202 */ /* 0x000fce0000000f00 */
[----:B------:R-:W-:Y:S05]  /*44a0*/  WARPSYNC.COLLECTIVE R15, `(.L_x_608) ;  /* 0x000000000f087348 */ /* 0x000fea0003c00000 */
[----:B------:R0:W1:Y:S02]  /*44b0*/  SHFL.BFLY P6, R14, R13, R12, R11 ;  /* 0x0c00000c0d0e7389 */ /* 0x00006400000c000b */
[----:B01----:R-:W-:Y:S05]  /*44c0*/  ENDCOLLECTIVE ;  /* 0x000000000000791b */ /* 0x003fea0003800000 */
.L_x_608:
[----:B------:R-:W-:Y:S01]  /*44d0*/  FADD.FTZ R26, R26, R29 ;  /* 0x0000001d1a1a7221 */ /* 0x000fe20000010000 */
[----:B------:R-:W-:Y:S02]  /*44e0*/  HFMA2 R12, -RZ, RZ, 0, 5.9604644775390625e-08 ;  /* 0x00000001ff0c7431 */ /* 0x000fe400000001ff */
[----:B------:R-:W-:-:S05]  /*44f0*/  FADD.FTZ R5, RZ, R14 ;  /* 0x0000000eff057221 */ /* 0x000fca0000010000 */
[----:B------:R-:W-:-:S07]  /*4500*/  MOV R13, R5 ;  /* 0x00000005000d7202 */ /* 0x000fce0000000f00 */
[----:B------:R-:W-:Y:S05]  /*4510*/  WARPSYNC.COLLECTIVE R15, `(.L_x_609) ;  /* 0x000000000f087348 */ /* 0x000fea0003c00000 */
[----:B------:R0:W1:Y:S02]  /*4520*/  SHFL.BFLY P6, R14, R13, R12, R11 ;  /* 0x0c00000c0d0e7389 */ /* 0x00006400000c000b */
[----:B01----:R-:W-:Y:S05]  /*4530*/  ENDCOLLECTIVE ;  /* 0x000000000000791b */ /* 0x003fea0003800000 */
.L_x_609:
[----:B------:R-:W-:Y:S01]  /*4540*/  HFMA2 R12, -RZ, RZ, 0, 1.1920928955078125e-07 ;  /* 0x00000002ff0c7431 */ /* 0x000fe200000001ff */
[----:B------:R-:W-:Y:S01]  /*4550*/  MOV R13, RZ ;  /* 0x000000ff000d7202 */ /* 0x000fe20000000f00 */
[----:B------:R-:W-:-:S07]  /*4560*/  IMAD.MOV.U32 R32, RZ, RZ, R14 ;  /* 0x000000ffff207224 */ /* 0x000fce00078e000e */
[----:B------:R-:W-:Y:S05]  /*4570*/  WARPSYNC.COLLECTIVE R15, `(.L_x_610) ;  /* 0x000000000f087348 */ /* 0x000fea0003c00000 */
[----:B------:R0:W1:Y:S02]  /*4580*/  SHFL.BFLY P6, R14, R13, R12, R11 ;  /* 0x0c00000c0d0e7389 */ /* 0x00006400000c000b */
[----:B01----:R-:W-:Y:S05]  /*4590*/  ENDCOLLECTIVE ;  /* 0x000000000000791b */ /* 0x003fea0003800000 */
.L_x_610:
        /* <DEDUP_REMOVED lines=8> */
.L_x_611:
[----:B------:R-:W-:Y:S02]  /*4620*/  HFMA2 R13, -RZ, RZ, 0, 0 ;  /* 0x00000000ff0d7431 */ /* 0x000fe400000001ff */
[----:B------:R-:W-:Y:S01]  /*4630*/  IMAD.MOV.U32 R12, RZ, RZ, 0x2 ;  /* 0x00000002ff0c7424 */ /* 0x000fe200078e00ff */
[----:B------:R-:W-:-:S07]  /*4640*/  MOV R23, R14 ;  /* 0x0000000e00177202 */ /* 0x000fce0000000f00 */
[----:B------:R-:W-:Y:S05]  /*4650*/  WARPSYNC.COLLECTIVE R15, `(.L_x_612) ;  /* 0x000000000f087348 */ /* 0x000fea0003c00000 */
[----:B------:R0:W1:Y:S02]  /*4660*/  SHFL.BFLY P6, R14, R13, R12, R11 ;  /* 0x0c00000c0d0e7389 */ /* 0x00006400000c000b */
[----:B01----:R-:W-:Y:S05]  /*4670*/  ENDCOLLECTIVE ;  /* 0x000000000000791b */ /* 0x003fea0003800000 */
.L_x_612:
[----:B------:R-:W-:Y:S01]  /*4680*/  FADD.FTZ R23, R7, R23 ;  /* 0x0000001707177221 */ /* 0x000fe20000010000 */
[----:B------:R-:W-:Y:S02]  /*4690*/  HFMA2 R12, -RZ, RZ, 0, 5.9604644775390625e-08 ;  /* 0x00000001ff0c7431 */ /* 0x000fe400000001ff */
[----:B------:R-:W-:-:S05]  /*46a0*/  FADD.FTZ R3, RZ, R14 ;  /* 0x0000000eff037221 */ /* 0x000fca0000010000 */
[----:B------:R-:W-:-:S07]  /*46b0*/  MOV R13, R3 ;  /* 0x00000003000d7202 */ /* 0x000fce0000000f00 */
[----:B------:R-:W-:Y:S05]  /*46c0*/  WARPSYNC.COLLECTIVE R15, `(.L_x_613) ;  /* 0x000000000f087348 */ /* 0x000fea0003c00000 */
[----:B------:R0:W1:Y:S02]  /*46d0*/  SHFL.BFLY P6, R14, R13, R12, R11 ;  /* 0x0c00000c0d0e7389 */ /* 0x00006400000c000b */
[----:B01----:R-:W-:Y:S05]  /*46e0*/  ENDCOLLECTIVE ;  /* 0x000000000000791b */ /* 0x003fea0003800000 */
.L_x_613:
[----:B------:R-:W-:Y:S01]  /*46f0*/  MOV R13, RZ ;  /* 0x000000ff000d7202 */ /* 0x000fe20000000f00 */
[----:B------:R-:W-:Y:S02]  /*4700*/  IMAD.MOV.U32 R12, RZ, RZ, 0x2 ;  /* 0x00000002ff0c7424 */ /* 0x000fe400078e00ff */
[----:B------:R-:W-:-:S07]  /*4710*/  FADD.FTZ R25, R3, R14 ;  /* 0x0000000e03197221 */ /* 0x000fce0000010000 */
[----:B------:R-:W-:Y:S05]  /*4720*/  WARPSYNC.COLLECTIVE R15, `(.L_x_614) ;  /* 0x000000000f087348 */ /* 0x000fea0003c00000 */
[----:B------:R0:W1:Y:S02]  /*4730*/  SHFL.BFLY P6, R14, R13, R12, R11 ;  /* 0x0c00000c0d0e7389 */ /* 0x00006400000c000b */
[----:B01----:R-:W-:Y:S05]  /*4740*/  ENDCOLLECTIVE ;  /* 0x000000000000791b */ /* 0x003fea0003800000 */
.L_x_614:
[----:B------:R-:W-:Y:S01]  /*4750*/  HFMA2 R12, -RZ, RZ, 0, 5.9604644775390625e-08 ;  /* 0x00000001ff0c7431 */ /* 0x000fe200000001ff */
[----:B------:R-:W-:-:S05]  /*4760*/  MOV R9, R14 ;  /* 0x0000000e00097202 */ /* 0x000fca0000000f00 */
[----:B------:R-:W-:-:S05]  /*4770*/  FADD.FTZ R9, RZ, R9 ;  /* 0x00000009ff097221 */ /* 0x000fca0000010000 */
[----:B------:R-:W-:-:S07]  /*4780*/  MOV R13, R9 ;  /* 0x00000009000d7202 */ /* 0x000fce0000000f00 */
[----:B------:R-:W-:Y:S05]  /*4790*/  WARPSYNC.COLLECTIVE R15, `(.L_x_615) ;  /* 0x000000000f087348 */ /* 0x000fea0003c00000 */
[----:B------:R0:W1:Y:S02]  /*47a0*/  SHFL.BFLY P6, R14, R13, R12, R11 ;  /* 0x0c00000c0d0e7389 */ /* 0x00006400000c000b */
[----:B01----:R-:W-:Y:S05]  /*47b0*/  ENDCOLLECTIVE ;  /* 0x000000000000791b */ /* 0x003fea0003800000 */
.L_x_615:
[----:B------:R-:W-:Y:S01]  /*47c0*/  HFMA2 R12, -RZ, RZ, 0, 1.1920928955078125e-07 ;  /* 0x00000002ff0c7431 */ /* 0x000fe200000001ff */
[----:B------:R-:W-:Y:S01]  /*47d0*/  MOV R13, RZ ;  /* 0x000000ff000d7202 */ /* 0x000fe20000000f00 */
[----:B------:R-:W-:-:S07]  /*47e0*/  IMAD.MOV.U32 R34, RZ, RZ, R14 ;  /* 0x000000ffff227224 */ /* 0x000fce00078e000e */
[----:B------:R-:W-:Y:S05]  /*47f0*/  WARPSYNC.COLLECTIVE R15, `(.L_x_616) ;  /* 0x000000000f087348 */ /* 0x000fea0003c00000 */
[----:B------:R0:W1:Y:S02]  /*4800*/  SHFL.BFLY P6, R14, R13, R12, R11 ;  /* 0x0c00000c0d0e7389 */ /* 0x00006400000c000b */
[----:B01----:R-:W-:Y:S05]  /*4810*/  ENDCOLLECTIVE ;  /* 0x000000000000791b */ /* 0x003fea0003800000 */
.L_x_616:
        /* <DEDUP_REMOVED lines=8> */
.L_x_617:
[----:B------:R-:W-:Y:S02]  /*48a0*/  HFMA2 R13, -RZ, RZ, 0, 0 ;  /* 0x00000000ff0d7431 */ /* 0x000fe400000001ff */
[----:B------:R-:W-:Y:S01]  /*48b0*/  IMAD.MOV.U32 R12, RZ, RZ, 0x2 ;  /* 0x00000002ff0c7424 */ /* 0x000fe200078e00ff */
[----:B------:R-:W-:-:S07]  /*48c0*/  MOV R36, R14 ;  /* 0x0000000e00247202 */ /* 0x000fce0000000f00 */
[----:B------:R-:W-:Y:S05]  /*48d0*/  WARPSYNC.COLLECTIVE R15, `(.L_x_618) ;  /* 0x000000000f087348 */ /* 0x000fea0003c00000 */
[----:B------:R0:W1:Y:S02]  /*48e0*/  SHFL.BFLY P6, R14, R13, R12, R11 ;  /* 0x0c00000c0d0e7389 */ /* 0x00006400000c000b */
[----:B01----:R-:W-:Y:S05]  /*48f0*/  ENDCOLLECTIVE ;  /* 0x000000000000791b */ /* 0x003fea0003800000 */
.L_x_618:
        /* <DEDUP_REMOVED lines=8> */
.L_x_619:
[----:B------:R-:W-:Y:S05]  /*4980*/  BRA `(.L_x_620) ;  /* 0xffffffe000f87947 */ /* 0x000fea000383ffff */
.L_x_621:
        /* <DEDUP_REMOVED lines=15> */
.L_x_25583:


//--------------------- .text._ZN4vllm25paged_attention_v1_kernelI13__nv_bfloat16hLi120ELi32ELi128ELNS_18Fp8KVCacheDataTypeE2ELb1EEEvPT_PKS3_PKT0_S9_ifPKiSB_iPKfiiiSD_SD_iiiii --------------------------
	.section	.text._ZN4vllm25paged_attention_v1_kernelI13__nv_bfloat16hLi120ELi32ELi128ELNS_18Fp8KVCacheDataTypeE2ELb1EEEvPT_PKS3_PKT0_S9_ifPKiSB_iPKfiiiSD_SD_iiiii,"ax",@progbits
	.align	128
        .global         _ZN4vllm25paged_attention_v1_kernelI13__nv_bfloat16hLi120ELi32ELi128ELNS_18Fp8KVCacheDataTypeE2ELb1EEEvPT_PKS3_PKT0_S9_ifPKiSB_iPKfiiiSD_SD_iiiii
        .type           _ZN4vllm25paged_attention_v1_kernelI13__nv_bfloat16hLi120ELi32ELi128ELNS_18Fp8KVCacheDataTypeE2ELb1EEEvPT_PKS3_PKT0_S9_ifPKiSB_iPKfiiiSD_SD_iiiii,@function
        .size           _ZN4vllm25paged_attention_v1_kernelI13__nv_bfloat16hLi120ELi32ELi128ELNS_18Fp8KVCacheDataTypeE2ELb1EEEvPT_PKS3_PKT0_S9_ifPKiSB_iPKfiiiSD_SD_iiiii,(.L_x_25584 - _ZN4vllm25paged_attention_v1_kernelI13__nv_bfloat16hLi120ELi32ELi128ELNS_18Fp8KVCacheDataTypeE2ELb1EEEvPT_PKS3_PKT0_S9_ifPKiSB_iPKfiiiSD_SD_iiiii)
        .other          _ZN4vllm25paged_attention_v1_kernelI13__nv_bfloat16hLi120ELi32ELi128ELNS_18Fp8KVCacheDataTypeE2ELb1EEEvPT_PKS3_PKT0_S9_ifPKiSB_iPKfiiiSD_SD_iiiii,@"STO_CUDA_ENTRY STV_DEFAULT"
_ZN4vllm25paged_attention_v1_kernelI13__nv_bfloat16hLi120ELi32ELi128ELNS_18Fp8KVCacheDataTypeE2ELb1EEEvPT_PKS3_PKT0_S9_ifPKiSB_iPKfiiiSD_SD_iiiii:
.text._ZN4vllm25paged_attention_v1_kernelI13__nv_bfloat16hLi120ELi32ELi128ELNS_18Fp8KVCacheDataTypeE2ELb1EEEvPT_PKS3_PKT0_S9_ifPKiSB_iPKfiiiSD_SD_iiiii:
        /* <DEDUP_REMOVED lines=105> */
.L_x_622:
        /* <DEDUP_REMOVED lines=25> */
.L_x_626:
        /* <DEDUP_REMOVED lines=36> */
.L_x_624:
[----:B------:R-:W-:Y:S05]  /*0a60*/  BSYNC.RECONVERGENT B6 ;  /* 0x0000000000067941 */ /* 0x000fea0003800200 */
.L_x_623:
        /* <DEDUP_REMOVED lines=12> */
.L_x_667:
        /* <DEDUP_REMOVED lines=39> */
.L_x_632:
        /* <DEDUP_REMOVED lines=11> */
.L_x_631:
[----:B------:R-:W-:Y:S05]  /*0e50*/  BSYNC.RECONVERGENT B1 ;  /* 0x0000000000017941 */ /* 0x000fea0003800200 */
.L_x_630:
        /* <DEDUP_REMOVED lines=12> */
.L_x_635:
[----:B------:R-:W0:Y:S01]  /*0f20*/  LDS R14, [R13+-0x400] ;  /* 0xfffc00000d0e7984 */ /* 0x000e220000000800 */
[----:B------:R-:W-:-:S03]  /*0f30*/  VIADD R15, R15, 0x800 ;  /* 0x000008000f0f7836 */ /* 0x000fc60000000000 */
[----:B------:R-:W1:Y:S02]  /*0f40*/  LDS R26, [R13+-0x200] ;  /* 0xfffe00000d1a7984 */ /* 0x000e640000000800 */
[----:B------:R-:W-:Y:S02]  /*0f50*/  ISETP.GE.AND P4, PT, R15, R12, PT ;  /* 0x0000000c0f00720c */ /* 0x000fe40003f86270 */
[----:B------:R-:W2:Y:S04]  /*0f60*/  LDS R28, [R13] ;  /* 0x000000000d1c7984 */ /* 0x000ea80000000800 */
[----:B------:R-:W3:Y:S01]  /*0f70*/  LDS R24, [R13+0x200] ;  /* 0x000200000d187984 */ /* 0x000ee20000000800 */
        /* <DEDUP_REMOVED lines=8> */
[----:B------:R-:W-:Y:S02]  /*1000*/  FMUL.FTZ R25, R28, 1.4426950216293334961 ;  /* 0x3fb8aa3b1c197820 */ /* 0x000fe40000410000 */
[----:B------:R-:W2:Y:S01]  /*1010*/  LDS R28, [R13+0xc00] ;  /* 0x000c00000d1c7984 */ /* 0x000ea20000000800 */
[----:B------:R-:W-:-:S03]  /*1020*/  FMUL.FTZ R29, R23, 1.4426950216293334961 ;  /* 0x3fb8aa3b171d7820 */ /* 0x000fc60000410000 */
[----:B------:R3:W4:Y:S01]  /*1030*/  MUFU.EX2 R27, R26 ;  /* 0x0000001a001b7308 */ /* 0x0007220000000800 */
[----:B------:R-:W5:Y:S07]  /*1040*/  LDS R23, [R13+0x600] ;  /* 0x000600000d177984 */ /* 0x000f6e0000000800 */
[----:B------:R-:W0:Y:S01]  /*1050*/  MUFU.EX2 R25, R25 ;  /* 0x0000001900197308 */ /* 0x000e220000000800 */
[----:B-1----:R-:W-:Y:S01]  /*1060*/  FADD.FTZ R24, R21, R20 ;  /* 0x0000001415187221 */ /* 0x002fe20000010000 */
[----:B---3--:R-:W1:Y:S04]  /*1070*/  LDS R26, [R13+0xa00] ;  /* 0x000a00000d1a7984 */ /* 0x008e680000000800 */
[----:B------:R-:W3:Y:S02]  /*1080*/  LDS R20, [R13+0x800] ;  /* 0x000800000d147984 */ /* 0x000ee40000000800 */
[----:B------:R-:W2:Y:S01]  /*1090*/  MUFU.EX2 R29, R29 ;  /* 0x0000001d001d7308 */ /* 0x000ea20000000800 */
[----:B----4-:R-:W-:Y:S01]  /*10a0*/  FADD.FTZ R24, R24, R27 ;  /* 0x0000001b18187221 */ /* 0x010fe20000010000 */
[----:B------:R2:W-:Y:S04]  /*10b0*/  STS [R13+-0x400], R21 ;  /* 0xfffc00150d007388 */ /* 0x0005e80000000800 */
[----:B------:R5:W-:Y:S01]  /*10c0*/  STS [R13+-0x200], R27 ;  /* 0xfffe001b0d007388 */ /* 0x000be20000000800 */
[----:B0-----:R-:W-:-:S03]  /*10d0*/  FADD.FTZ R24, R24, R25 ;  /* 0x0000001918187221 */ /* 0x001fc60000010000 */
[----:B------:R-:W-:Y:S01]  /*10e0*/  STS [R13], R25 ;  /* 0x000000190d007388 */ /* 0x000fe20000000800 */
[----:B------:R-:W-:-:S04]  /*10f0*/  FADD.FTZ R14, -R11, R14 ;  /* 0x0000000e0b0e7221 */ /* 0x000fc80000010100 */
[----:B------:R-:W-:Y:S01]  /*1100*/  FMUL.FTZ R14, R14, 1.4426950216293334961 ;  /* 0x3fb8aa3b0e0e7820 */ /* 0x000fe20000410000 */
[----:B--2---:R-:W-:Y:S01]  /*1110*/  FADD.FTZ R21, R24, R29 ;  /* 0x0000001d18157221 */ /* 0x004fe20000010000 */
[----:B------:R1:W-:Y:S01]  /*1120*/  STS [R13+0x200], R29 ;  /* 0x0002001d0d007388 */ /* 0x0003e20000000800 */
[----:B------:R-:W-:-:S03]  /*1130*/  FADD.FTZ R28, -R11, R28 ;  /* 0x0000001c0b1c7221 */ /* 0x000fc60000010100 */
[----:B------:R-:W0:Y:S01]  /*1140*/  LDS R24, [R13+0xe00] ;  /* 0x000e00000d187984 */ /* 0x000e220000000800 */
[----:B-----5:R-:W-:Y:S02]  /*1150*/  FADD.FTZ R27, -R11, R23 ;  /* 0x000000170b1b7221 */ /* 0x020fe40000010100 */
[----:B------:R2:W4:Y:S02]  /*1160*/  MUFU.EX2 R23, R14 ;  /* 0x0000000e00177308 */ /* 0x0005240000000800 */
[----:B------:R-:W-:Y:S01]  /*1170*/  FMUL.FTZ R27, R27, 1.4426950216293334961 ;  /* 0x3fb8aa3b1b1b7820 */ /* 0x000fe20000410000 */
[----:B-1----:R-:W-:-:S05]  /*1180*/  FADD.FTZ R29, -R11, R26 ;  /* 0x0000001a0b1d7221 */ /* 0x002fca0000010100 */
[----:B------:R1:W5:Y:S01]  /*1190*/  MUFU.EX2 R25, R27 ;  /* 0x0000001b00197308 */ /* 0x0003620000000800 */
[----:B---3--:R-:W-:Y:S01]  /*11a0*/  FADD.FTZ R20, -R11, R20 ;  /* 0x000000140b147221 */ /* 0x008fe20000010100 */
[----:B--2---:R-:W-:-:S03]  /*11b0*/  FMUL.FTZ R14, R29, 1.4426950216293334961 ;  /* 0x3fb8aa3b1d0e7820 */ /* 0x004fc60000410000 */
[----:B------:R-:W-:Y:S01]  /*11c0*/  FMUL.FTZ R20, R20, 1.4426950216293334961 ;  /* 0x3fb8aa3b14147820 */ /* 0x000fe20000410000 */
[----:B-1----:R-:W-:Y:S02]  /*11d0*/  FMUL.FTZ R27, R28, 1.4426950216293334961 ;  /* 0x3fb8aa3b1c1b7820 */ /* 0x002fe40000410000 */
[----:B------:R-:W1:Y:S01]  /*11e0*/  MUFU.EX2 R14, R14 ;  /* 0x0000000e000e7308 */ /* 0x000e620000000800 */
[----:B------:R-:W2:Y:S04]  /*11f0*/  LDS R28, [R13+0x1400] ;  /* 0x001400000d1c7984 */ /* 0x000ea80000000800 */
[----:B----4-:R3:W-:Y:S03]  /*1200*/  STS [R13+0x400], R23 ;  /* 0x000400170d007388 */ /* 0x0107e60000000800 */
[----:B------:R4:W3:Y:S01]  /*1210*/  MUFU.EX2 R26, R20 ;  /* 0x00000014001a7308 */ /* 0x0008e20000000800 */
[----:B-----5:R5:W-:Y:S07]  /*1220*/  STS [R13+0x600], R25 ;  /* 0x000600190d007388 */ /* 0x020bee0000000800 */
[----:B------:R-:W5:Y:S01]  /*1230*/  MUFU.EX2 R27, R27 ;  /* 0x0000001b001b7308 */ /* 0x000f620000000800 */
[----:B----4-:R-:W-:Y:S01]  /*1240*/  FADD.FTZ R20, R21, R23 ;  /* 0x0000001715147221 */ /* 0x010fe20000010000 */
[----:B0-----:R-:W-:Y:S01]  /*1250*/  FADD.FTZ R24, -R11, R24 ;  /* 0x000000180b187221 */ /* 0x001fe20000010100 */
[----:B-1----:R-:W-:Y:S02]  /*1260*/  STS [R13+0xa00], R14 ;  /* 0x000a000e0d007388 */ /* 0x002fe40000000800 */
[----:B------:R-:W-:Y:S01]  /*1270*/  FADD.FTZ R21, R20, R25 ;  /* 0x0000001914157221 */ /* 0x000fe20000010000 */
[----:B------:R-:W-:Y:S01]  /*1280*/  FMUL.FTZ R29, R24, 1.4426950216293334961 ;  /* 0x3fb8aa3b181d7820 */ /* 0x000fe20000410000 */
[----:B------:R-:W0:Y:S02]  /*1290*/  LDS R20, [R13+0x1000] ;  /* 0x001000000d147984 */ /* 0x000e240000000800 */
[----:B---3--:R-:W-:-:S02]  /*12a0*/  FADD.FTZ R21, R21, R26 ;  /* 0x0000001a15157221 */ /* 0x008fc40000010000 */
[----:B------:R-:W1:Y:S01]  /*12b0*/  LDS R24, [R13+0x1200] ;  /* 0x001200000d187984 */ /* 0x000e620000000800 */
[----:B------:R-:W3:Y:S01]  /*12c0*/  MUFU.EX2 R29, R29 ;  /* 0x0000001d001d7308 */ /* 0x000ee20000000800 */
[----:B------:R-:W-:Y:S02]  /*12d0*/  FADD.FTZ R23, R21, R14 ;  /* 0x0000000e15177221 */ /* 0x000fe40000010000 */
[----:B------:R-:W4:Y:S02]  /*12e0*/  LDS R21, [R13+0x1600] ;  /* 0x001600000d157984 */ /* 0x000f240000000800 */
[----:B-----5:R-:W-:Y:S02]  /*12f0*/  FADD.FTZ R25, R23, R27 ;  /* 0x0000001b17197221 */ /* 0x020fe40000010000 */
[----:B------:R-:W5:Y:S04]  /*1300*/  LDS R23, [R13+0x1800] ;  /* 0x001800000d177984 */ /* 0x000f680000000800 */
[----:B------:R-:W-:Y:S01]  /*1310*/  STS [R13+0x800], R26 ;  /* 0x0008001a0d007388 */ /* 0x000fe20000000800 */
[----:B--2---:R-:W-:-:S03]  /*1320*/  FADD.FTZ R28, -R11, R28 ;  /* 0x0000001c0b1c7221 */ /* 0x004fc60000010100 */
[----:B------:R-:W2:Y:S01]  /*1330*/  LDS R26, [R13+0x1a00] ;  /* 0x001a00000d1a7984 */ /* 0x000ea20000000800 */
[----:B---3--:R-:W-:-:S03]  /*1340*/  FADD.FTZ R25, R25, R29 ;  /* 0x0000001d19197221 */ /* 0x008fc60000010000 */
[----:B------:R-:W-:Y:S04]  /*1350*/  STS [R13+0xc00], R27 ;  /* 0x000c001b0d007388 */ /* 0x000fe80000000800 */
[----:B------:R-:W-:Y:S01]  /*1360*/  STS [R13+0xe00], R29 ;  /* 0x000e001d0d007388 */ /* 0x000fe20000000800 */
[----:B0-----:R-:W-:-:S04]  /*1370*/  FADD.FTZ R20, -R11, R20 ;  /* 0x000000140b147221 */ /* 0x001fc80000010100 */
[----:B------:R-:W-:Y:S01]  /*1380*/  FMUL.FTZ R20, R20, 1.4426950216293334961 ;  /* 0x3fb8aa3b14147820 */ /* 0x000fe20000410000 */
[----:B-1----:R-:W-:-:S03]  /*1390*/  FADD.FTZ R24, -R11, R24 ;  /* 0x000000180b187221 */ /* 0x002fc60000010100 */
[----:B------:R0:W1:Y:S01]  /*13a0*/  MUFU.EX2 R14, R20 ;  /* 0x00000014000e7308 */ /* 0x0000620000000800 */
[C---:B----4-:R-:W-:Y:S01]  /*13b0*/  FADD.FTZ R21, -R11.reuse, R21 ;  /* 0x000000150b157221 */ /* 0x050fe20000010100 */
[----:B-----5:R-:W-:Y:S01]  /*13c0*/  FADD.FTZ R23, -R11, R23 ;  /* 0x000000170b177221 */ /* 0x020fe20000010100 */
[----:B0-----:R-:W-:Y:S01]  /*13d0*/  FMUL.FTZ R20, R24, 1.4426950216293334961 ;  /* 0x3fb8aa3b18147820 */ /* 0x001fe20000410000 */
[----:B------:R-:W-:Y:S01]  /*13e0*/  FMUL.FTZ R24, R28, 1.4426950216293334961 ;  /* 0x3fb8aa3b1c187820 */ /* 0x000fe20000410000 */
[----:B------:R-:W-:Y:S01]  /*13f0*/  FMUL.FTZ R28, R21, 1.4426950216293334961 ;  /* 0x3fb8aa3b151c7820 */ /* 0x000fe20000410000 */
[----:B--2---:R-:W-:Y:S01]  /*1400*/  FADD.FTZ R26, -R11, R26 ;  /* 0x0000001a0b1a7221 */ /* 0x004fe20000010100 */
[----:B------:R-:W-:Y:S02]  /*1410*/  FMUL.FTZ R21, R23, 1.4426950216293334961 ;  /* 0x3fb8aa3b17157820 */ /* 0x000fe40000410000 */
[----:B------:R-:W0:Y:S01]  /*1420*/  MUFU.EX2 R20, R20 ;  /* 0x0000001400147308 */ /* 0x000e220000000800 */
[----:B------:R-:W-:Y:S01]  /*1430*/  FMUL.FTZ R26, R26, 1.4426950216293334961 ;  /* 0x3fb8aa3b1a1a7820 */ /* 0x000fe20000410000 */
[----:B-1----:R-:W-:Y:S01]  /*1440*/  FADD.FTZ R25, R25, R14 ;  /* 0x0000000e19197221 */ /* 0x002fe20000010000 */
[----:B------:R-:W-:Y:S05]  /*1450*/  STS [R13+0x1000], R14 ;  /* 0x0010000e0d007388 */ /* 0x000fea0000000800 */
[----:B------:R-:W1:Y:S08]  /*1460*/  MUFU.EX2 R24, R24 ;  /* 0x0000001800187308 */ /* 0x000e700000000800 */
[----:B------:R-:W2:Y:S01]  /*1470*/  MUFU.EX2 R28, R28 ;  /* 0x0000001c001c7308 */ /* 0x000ea20000000800 */
[----:B0-----:R-:W-:Y:S01]  /*1480*/  FADD.FTZ R25, R25, R20 ;  /* 0x0000001419197221 */ /* 0x001fe20000010000 */
[----:B------:R0:W-:Y:S06]  /*1490*/  STS [R13+0x1200], R20 ;  /* 0x001200140d007388 */ /* 0x0001ec0000000800 */
[----:B------:R-:W3:Y:S01]  /*14a0*/  MUFU.EX2 R21, R21 ;  /* 0x0000001500157308 */ /* 0x000ee20000000800 */
[----:B-1----:R-:W-:Y:S01]  /*14b0*/  FADD.FTZ R25, R25, R24 ;  /* 0x0000001819197221 */ /* 0x002fe20000010000 */
[----:B------:R-:W-:Y:S06]  /*14c0*/  STS [R13+0x1400], R24 ;  /* 0x001400180d007388 */ /* 0x000fec0000000800 */
[----:B------:R-:W1:Y:S01]  /*14d0*/  MUFU.EX2 R26, R26 ;  /* 0x0000001a001a7308 */ /* 0x000e620000000800 */
[----:B--2---:R-:W-:Y:S01]  /*14e0*/  FADD.FTZ R25, R25, R28 ;  /* 0x0000001c19197221 */ /* 0x004fe20000010000 */
[----:B------:R-:W-:Y:S03]  /*14f0*/  STS [R13+0x1600], R28 ;  /* 0x0016001c0d007388 */ /* 0x000fe60000000800 */
[----:B---3--:R-:W-:Y:S01]  /*1500*/  FADD.FTZ R25, R25, R21 ;  /* 0x0000001519197221 */ /* 0x008fe20000010000 */
[----:B------:R-:W-:Y:S04]  /*1510*/  STS [R13+0x1800], R21 ;  /* 0x001800150d007388 */ /* 0x000fe80000000800 */
[----:B-1----:R1:W-:Y:S01]  /*1520*/  STS [R13+0x1a00], R26 ;  /* 0x001a001a0d007388 */ /* 0x0023e20000000800 */
[----:B0-----:R-:W-:Y:S01]  /*1530*/  FADD.FTZ R20, R25, R26 ;  /* 0x0000001a19147221 */ /* 0x001fe20000010000 */
[----:B-1----:R-:W-:Y:S01]  /*1540*/  IADD3 R13, PT, PT, R13, 0x2000, RZ ;  /* 0x000020000d0d7810 */ /* 0x002fe20007ffe0ff */
[----:B------:R-:W-:Y:S06]  /*1550*/  @!P4 BRA `(.L_x_635) ;  /* 0xfffffff80070c947 */ /* 0x000fec000383ffff */
.L_x_634:
[----:B------:R-:W-:Y:S05]  /*1560*/  BSYNC.RECONVERGENT B1 ;  /* 0x0000000000017941 */ /* 0x000fea0003800200 */
.L_x_633:
        /* <DEDUP_REMOVED lines=25> */
[----:B-----5:R-:W-:-:S04]  /*1700*/  FADD.FTZ R23, -R11, R14 ;  /* 0x0000000e0b177221 */ /* 0x020fc80000010100 */
[----:B------:R-:W-:Y:S01]  /*1710*/  FMUL.FTZ R29, R23, 1.4426950216293334961 ;  /* 0x3fb8aa3b171d7820 */ /* 0x000fe20000410000 */
[----:B------:R-:W-:Y:S02]  /*1720*/  FADD.FTZ R24, -R11, R24 ;  /* 0x000000180b187221 */ /* 0x000fe40000010100 */
[----:B------:R-:W3:Y:S01]  /*1730*/  MUFU.EX2 R26, R26 ;  /* 0x0000001a001a7308 */ /* 0x000ee20000000800 */
[----:B-1----:R1:W-:Y:S01]  /*1740*/  STS [R13+-0x400], R27 ;  /* 0xfffc001b0d007388 */ /* 0x0023e20000000800 */
[----:B------:R-:W-:Y:S01]  /*1750*/  FADD.FTZ R20, R20, R27 ;  /* 0x0000001b14147221 */ /* 0x000fe20000010000 */
[----:B------:R-:W-:-:S05]  /*1760*/  FMUL.FTZ R24, R24, 1.4426950216293334961 ;  /* 0x3fb8aa3b18187820 */ /* 0x000fca0000410000 */
[----:B------:R-:W4:Y:S01]  /*1770*/  MUFU.EX2 R28, R28 ;  /* 0x0000001c001c7308 */ /* 0x000f220000000800 */
[----:B--2---:R2:W-:Y:S01]  /*1780*/  STS [R13+-0x200], R21 ;  /* 0xfffe00150d007388 */ /* 0x0045e20000000800 */
[----:B-1----:R-:W-:Y:S01]  /*1790*/  FMUL.FTZ R27, R25, 1.4426950216293334961 ;  /* 0x3fb8aa3b191b7820 */ /* 0x002fe20000410000 */
[----:B------:R-:W-:-:S05]  /*17a0*/  FADD.FTZ R25, R20, R21 ;  /* 0x0000001514197221 */ /* 0x000fca0000010000 */
[----:B------:R-:W1:Y:S01]  /*17b0*/  MUFU.EX2 R14, R27 ;  /* 0x0000001b000e7308 */ /* 0x000e620000000800 */
[----:B---3--:R-:W-:Y:S01]  /*17c0*/  FADD.FTZ R25, R25, R26 ;  /* 0x0000001a19197221 */ /* 0x008fe20000010000 */
[----:B------:R-:W-:Y:S01]  /*17d0*/  STS [R13], R26 ;  /* 0x0000001a0d007388 */ /* 0x000fe20000000800 */
[----:B0-----:R-:W-:-:S04]  /*17e0*/  FADD.FTZ R23, -R11, R12 ;  /* 0x0000000c0b177221 */ /* 0x001fc80000010100 */
[----:B------:R-:W-:Y:S01]  /*17f0*/  FMUL.FTZ R23, R23, 1.4426950216293334961 ;  /* 0x3fb8aa3b17177820 */ /* 0x000fe20000410000 */
[----:B------:R-:W0:Y:S01]  /*1800*/  MUFU.EX2 R12, R29 ;  /* 0x0000001d000c7308 */ /* 0x000e220000000800 */
[----:B----4-:R-:W-:Y:S01]  /*1810*/  FADD.FTZ R25, R25, R28 ;  /* 0x0000001c19197221 */ /* 0x010fe20000010000 */
[----:B------:R-:W-:Y:S06]  /*1820*/  STS [R13+0x200], R28 ;  /* 0x0002001c0d007388 */ /* 0x000fec0000000800 */
[----:B------:R-:W2:Y:S01]  /*1830*/  MUFU.EX2 R23, R23 ;  /* 0x0000001700177308 */ /* 0x000ea20000000800 */
[----:B-1----:R-:W-:Y:S01]  /*1840*/  FADD.FTZ R25, R25, R14 ;  /* 0x0000000e19197221 */ /* 0x002fe20000010000 */
[----:B------:R-:W-:Y:S06]  /*1850*/  STS [R13+0x400], R14 ;  /* 0x0004000e0d007388 */ /* 0x000fec0000000800 */
        /* <DEDUP_REMOVED lines=8> */
.L_x_637:
[----:B------:R-:W-:Y:S05]  /*18e0*/  BSYNC.RECONVERGENT B1 ;  /* 0x0000000000017941 */ /* 0x000fea0003800200 */
.L_x_636:
        /* <DEDUP_REMOVED lines=26> */
.L_x_629:
[----:B------:R-:W-:Y:S05]  /*1a90*/  BSYNC.RECONVERGENT B0 ;  /* 0x0000000000007941 */ /* 0x000fea0003800200 */
.L_x_628:
        /* <DEDUP_REMOVED lines=39> */
.L_x_642:
[----:B------:R-:W0:Y:S01]  /*1d10*/  LDS R15, [R12] ;  /* 0x000000000c0f7984 */ /* 0x000e220000000800 */
[----:B------:R-:W-:-:S05]  /*1d20*/  VIADD R13, R13, 0x1 ;  /* 0x000000010d0d7836 */ /* 0x000fca0000000000 */
[----:B------:R-:W-:Y:S01]  /*1d30*/  ISETP.NE.AND P0, PT, R13, RZ, PT ;  /* 0x000000ff0d00720c */ /* 0x000fe20003f05270 */
[----:B0-----:R-:W-:-:S05]  /*1d40*/  FMUL.FTZ R15, R15, R2 ;  /* 0x000000020f0f7220 */ /* 0x001fca0000410000 */
[----:B------:R0:W-:Y:S02]  /*1d50*/  STS [R12], R15 ;  /* 0x0000000f0c007388 */ /* 0x0001e40000000800 */
[----:B0-----:R-:W-:-:S05]  /*1d60*/  IADD3 R12, PT, PT, R12, 0x200, RZ ;  /* 0x000002000c0c7810 */ /* 0x001fca0007ffe0ff */
[----:B------:R-:W-:Y:S05]  /*1d70*/  @P0 BRA `(.L_x_642) ;  /* 0xfffffffc00e40947 */ /* 0x000fea000383ffff */
.L_x_641:
[----:B------:R-:W-:Y:S05]  /*1d80*/  BSYNC.RECONVERGENT B1 ;  /* 0x0000000000017941 */ /* 0x000fea0003800200 */
.L_x_640:
        /* <DEDUP_REMOVED lines=12> */
.L_x_645:
[----:B------:R-:W0:Y:S01]  /*1e50*/  LDS R3, [R0+-0x400] ;  /* 0xfffc000000037984 */ /* 0x000e220000000800 */
[----:B------:R-:W-:-:S03]  /*1e60*/  IADD3 R11, PT, PT, R11, 0x800, RZ ;  /* 0x000008000b0b7810 */ /* 0x000fc60007ffe0ff */
[----:B------:R-:W1:Y:S01]  /*1e70*/  LDS R29, [R0] ;  /* 0x00000000001d7984 */ /* 0x000e620000000800 */
[----:B------:R-:W-:-:S03]  /*1e80*/  ISETP.GE.AND P1, PT, R11, R4, PT ;  /* 0x000000040b00720c */ /* 0x000fc60003f26270 */
[----:B------:R-:W2:Y:S04]  /*1e90*/  LDS R14, [R0+0x400] ;  /* 0x00040000000e7984 */ /* 0x000ea80000000800 */
[----:B------:R-:W3:Y:S04]  /*1ea0*/  LDS R25, [R0+-0x200] ;  /* 0xfffe000000197984 */ /* 0x000ee80000000800 */
        /* <DEDUP_REMOVED lines=13> */
[----:B------:R-:W-:Y:S01]  /*1f80*/  STS [R0+0x400], R29 ;  /* 0x0004001d00007388 */ /* 0x000fe20000000800 */
[----:B----4-:R-:W-:-:S03]  /*1f90*/  FMUL.FTZ R28, R2, R12 ;  /* 0x0000000c021c7220 */ /* 0x010fc60000410000 */
[----:B------:R-:W2:Y:S01]  /*1fa0*/  LDS R25, [R0+0x1000] ;  /* 0x0010000000197984 */ /* 0x000ea20000000800 */
[----:B-----5:R-:W-:-:S03]  /*1fb0*/  FMUL.FTZ R13, R2, R13 ;  /* 0x0000000d020d7220 */ /* 0x020fc60000410000 */
[----:B------:R-:W3:Y:S01]  /*1fc0*/  LDS R14, [R0+0x1600] ;  /* 0x00160000000e7984 */ /* 0x000ee20000000800 */
[----:B------:R-:W-:-:S03]  /*1fd0*/  FMUL.FTZ R21, R2, R21 ;  /* 0x0000001502157220 */ /* 0x000fc60000410000 */
[----:B------:R-:W4:Y:S01]  /*1fe0*/  LDS R12, [R0+0x1800] ;  /* 0x00180000000c7984 */ /* 0x000f220000000800 */
[----:B------:R-:W-:-:S03]  /*1ff0*/  FMUL.FTZ R23, R2, R23 ;  /* 0x0000001702177220 */ /* 0x000fc60000410000 */
[----:B------:R-:W5:Y:S01]  /*2000*/  LDS R29, [R0+0x1a00] ;  /* 0x001a0000001d7984 */ /* 0x000f620000000800 */
[----:B------:R-:W-:-:S03]  /*2010*/  FMUL.FTZ R15, R2, R15 ;  /* 0x0000000f020f7220 */ /* 0x000fc60000410000 */
[----:B------:R-:W-:Y:S01]  /*2020*/  STS [R0+0x800], R13 ;  /* 0x0008000d00007388 */ /* 0x000fe20000000800 */
[----:B------:R-:W-:-:S03]  /*2030*/  FMUL.FTZ R20, R2, R20 ;  /* 0x0000001402147220 */ /* 0x000fc60000410000 */
[----:B------:R-:W-:Y:S01]  /*2040*/  STS [R0+-0x200], R24 ;  /* 0xfffe001800007388 */ /* 0x000fe20000000800 */
[----:B0-----:R-:W-:-:S03]  /*2050*/  FMUL.FTZ R3, R2, R3 ;  /* 0x0000000302037220 */ /* 0x001fc60000410000 */
[----:B------:R-:W-:Y:S04]  /*2060*/  STS [R0], R26 ;  /* 0x0000001a00007388 */ /* 0x000fe80000000800 */
[----:B------:R3:W-:Y:S01]  /*2070*/  STS [R0+0x600], R3 ;  /* 0x0006000300007388 */ /* 0x0007e20000000800 */
[----:B-1----:R-:W-:-:S03]  /*2080*/  FMUL.FTZ R27, R2, R27 ;  /* 0x0000001b021b7220 */ /* 0x002fc60000410000 */
[----:B------:R-:W-:Y:S04]  /*2090*/  STS [R0+0x200], R28 ;  /* 0x0002001c00007388 */ /* 0x000fe80000000800 */
        /* <DEDUP_REMOVED lines=12> */
[----:B------:R0:W-:Y:S02]  /*2160*/  STS [R0+0x1a00], R29 ;  /* 0x001a001d00007388 */ /* 0x0001e40000000800 */
[----:B0-----:R-:W-:Y:S01]  /*2170*/  IADD3 R0, PT, PT, R0, 0x2000, RZ ;  /* 0x0000200000007810 */ /* 0x001fe20007ffe0ff */
[----:B------:R-:W-:Y:S06]  /*2180*/  @!P1 BRA `(.L_x_645) ;  /* 0xfffffffc00309947 */ /* 0x000fec000383ffff */
.L_x_644:
[----:B------:R-:W-:Y:S05]  /*2190*/  BSYNC.RECONVERGENT B1 ;  /* 0x0000000000017941 */ /* 0x000fea0003800200 */
.L_x_643:
        /* <DEDUP_REMOVED lines=31> */
.L_x_647:
[----:B------:R-:W-:Y:S05]  /*2390*/  BSYNC.RECONVERGENT B1 ;  /* 0x0000000000017941 */ /* 0x000fea0003800200 */
.L_x_646:
        /* <DEDUP_REMOVED lines=14> */
.L_x_639:
[----:B------:R-:W-:Y:S05]  /*2480*/  BSYNC.RECONVERGENT B0 ;  /* 0x0000000000007941 */ /* 0x000fea0003800200 */
.L_x_638:
        /* <DEDUP_REMOVED lines=29> */
.L_x_651:
        /* <DEDUP_REMOVED lines=34> */
.L_x_650:
        /* <DEDUP_REMOVED lines=16> */
.L_x_649:
[----:B------:R-:W-:Y:S05]  /*2980*/  BSYNC.RECONVERGENT B6 ;  /* 0x0000000000067941 */ /* 0x000fea0003800200 */
.L_x_648:
[----:B------:R-:W-:Y:S01]  /*2990*/  UMOV UR4, 0xffffffff ;  /* 0xffffffff00047882 */ /* 0x000fe20000000000 */
[----:B------:R-:W-:Y:S02]  /*29a0*/  SHF.R.U32.HI R28, RZ, 0x5, R19 ;  /* 0x00000005ff1c7819 */ /* 0x000fe40000011613 */
[----:B------:R-:W-:Y:S05]  /*29b0*/  BRA.DIV UR4, `(.L_x_652) ;  /* 0x00000012044c7947 */ /* 0x000fea000b800000 */
[----:B------:R-:W-:Y:S02]  /*29c0*/  CS2R R8, SRZ ;  /* 0x0000000000087805 */ /* 0x000fe4000001ff00 */
[----:B------:R-:W-:Y:S01]  /*29d0*/  MOV R23, RZ ;  /* 0x000000ff00177202 */ /* 0x000fe20000000f00 */
[----:B------:R-:W-:Y:S02]  /*29e0*/  IMAD.MOV.U32 R6, RZ, RZ, RZ ;  /* 0x000000ffff067224 */ /* 0x000fe400078e00ff */
[----:B------:R-:W-:Y:S02]  /*29f0*/  HFMA2 R25, -RZ, RZ, 0, 0 ;  /* 0x00000000ff197431 */ /* 0x000fe400000001ff */
[----:B------:R-:W-:Y:S02]  /*2a00*/  IMAD.MOV.U32 R14, RZ, RZ, RZ ;  /* 0x000000ffff0e7224 */ /* 0x000fe400078e00ff */
[----:B------:R-:W-:Y:S02]  /*2a10*/  HFMA2 R5, -RZ, RZ, 0, 0 ;  /* 0x00000000ff057431 */ /* 0x000fe400000001ff */
[----:B------:R-:W-:Y:S01]  /*2a20*/  FADD.FTZ R8, RZ, R8 ;  /* 0x00000008ff087221 */ /* 0x000fe20000010000 */
[----:B------:R-:W-:Y:S01]  /*2a30*/  FADD.FTZ R9, RZ, R9 ;  /* 0x00000009ff097221 */ /* 0x000fe20000010000 */
[----:B------:R-:W-:Y:S01]  /*2a40*/  FADD.FTZ R23, RZ, R23 ;  /* 0x00000017ff177221 */ /* 0x000fe20000010000 */
[----:B------:R-:W-:Y:S01]  /*2a50*/  FADD.FTZ R6, RZ, R6 ;  /* 0x00000006ff067221 */ /* 0x000fe20000010000 */
[--C-:B------:R-:W-:Y:S01]  /*2a60*/  FADD.FTZ R24, RZ, R14.reuse ;  /* 0x0000000eff187221 */ /* 0x100fe20000010000 */
[----:B------:R-:W2:Y:S01]  /*2a70*/  SHFL.BFLY PT, R7, R8, 0x1, 0x1f ;  /* 0x0c201f0008077f89 */ /* 0x000ea200000e0000 */
[--C-:B------:R-:W-:Y:S01]  /*2a80*/  FADD.FTZ R27, RZ, R14.reuse ;  /* 0x0000000eff1b7221 */ /* 0x100fe20000010000 */
[----:B------:R-:W-:Y:S01]  /*2a90*/  FADD.FTZ R25, RZ, R25 ;  /* 0x00000019ff197221 */ /* 0x000fe20000010000 */
[----:B------:R-:W-:Y:S01]  /*2aa0*/  FADD.FTZ R4, RZ, R14 ;  /* 0x0000000eff047221 */ /* 0x000fe20000010000 */
[----:B0-----:R-:W0:Y:S01]  /*2ab0*/  SHFL.BFLY PT, R2, R9, 0x1, 0x1f ;  /* 0x0c201f0009027f89 */ /* 0x001e2200000e0000 */
[----:B------:R-:W-:-:S03]  /*2ac0*/  FADD.FTZ R5, RZ, R5 ;  /* 0x00000005ff057221 */ /* 0x000fc60000010000 */
[----:B------:R-:W3:Y:S04]  /*2ad0*/  SHFL.BFLY PT, R10, R23, 0x1, 0x1f ;  /* 0x0c201f00170a7f89 */ /* 0x000ee800000e0000 */
[----:B-1----:R-:W1:Y:S04]  /*2ae0*/  SHFL.BFLY PT, R3, R6, 0x1, 0x1f ;  /* 0x0c201f0006037f89 */ /* 0x002e6800000e0000 */
[----:B------:R-:W4:Y:S04]  /*2af0*/  SHFL.BFLY PT, R21, R24, 0x1, 0x1f ;  /* 0x0c201f0018157f89 */ /* 0x000f2800000e0000 */
[----:B------:R-:W5:Y:S01]  /*2b00*/  SHFL.BFLY PT, R20, R25, 0x1, 0x1f ;  /* 0x0c201f0019147f89 */ /* 0x000f6200000e0000 */
[----:B--2---:R-:W-:-:S03]  /*2b10*/  FADD.FTZ R8, R8, R7 ;  /* 0x0000000708087221 */ /* 0x004fc60000010000 */
[----:B------:R-:W2:Y:S01]  /*2b20*/  SHFL.BFLY PT, R0, R5, 0x1, 0x1f ;  /* 0x0c201f0005007f89 */ /* 0x000ea200000e0000 */
[----:B------:R-:W-:Y:S01]  /*2b30*/  MOV R7, RZ ;  /* 0x000000ff00077202 */ /* 0x000fe20000000f00 */
[----:B0-----:R-:W-:Y:S02]  /*2b40*/  FADD.FTZ R9, R9, R2 ;  /* 0x0000000209097221 */ /* 0x001fe40000010000 */
[----:B------:R-:W0:Y:S02]  /*2b50*/  SHFL.BFLY PT, R26, R27, 0x1, 0x1f ;  /* 0x0c201f001b1a7f89 */ /* 0x000e2400000e0000 */
[----:B------:R-:W-:Y:S01]  /*2b60*/  FADD.FTZ R7, RZ, R7 ;  /* 0x00000007ff077221 */ /* 0x000fe20000010000 */
[----:B---3--:R-:W-:Y:S01]  /*2b70*/  FADD.FTZ R10, R23, R10 ;  /* 0x0000000a170a7221 */ /* 0x008fe20000010000 */
[----:B------:R-:W3:Y:S01]  /*2b80*/  SHFL.BFLY PT, R29, R4, 0x1, 0x1f ;  /* 0x0c201f00041d7f89 */ /* 0x000ee200000e0000 */
[----:B------:R-:W-:Y:S02]  /*2b90*/  HFMA2 R23, -RZ, RZ, 0, 0 ;  /* 0x00000000ff177431 */ /* 0x000fe400000001ff */
[----:B-1----:R-:W-:Y:S01]  /*2ba0*/  FADD.FTZ R6, R6, R3 ;  /* 0x0000000306067221 */ /* 0x002fe20000010000 */
[----:B------:R-:W1:Y:S01]  /*2bb0*/  SHFL.BFLY PT, R2, R7, 0x1, 0x1f ;  /* 0x0c201f0007027f89 */ /* 0x000e6200000e0000 */
[----:B------:R-:W-:-:S02]  /*2bc0*/  IMAD.MOV.U32 R3, RZ, RZ, RZ ;  /* 0x000000ffff037224 */ /* 0x000fc400078e00ff */
[----:B----4-:R-:W-:Y:S01]  /*2bd0*/  FADD.FTZ R21, R24, R21 ;  /* 0x0000001518157221 */ /* 0x010fe20000010000 */
[----:B------:R-:W-:Y:S01]  /*2be0*/  MOV R24, RZ ;  /* 0x000000ff00187202 */ /* 0x000fe20000000f00 */
[----:B------:R-:W-:Y:S01]  /*2bf0*/  FADD.FTZ R3, RZ, R3 ;  /* 0x00000003ff037221 */ /* 0x000fe20000010000 */
[----:B------:R-:W-:Y:S01]  /*2c00*/  FADD.FTZ R23, RZ, R23 ;  /* 0x00000017ff177221 */ /* 0x000fe20000010000 */
[----:B-----5:R-:W-:Y:S01]  /*2c10*/  FADD.FTZ R20, R25, R20 ;  /* 0x0000001419147221 */ /* 0x020fe20000010000 */
[----:B------:R-:W-:Y:S01]  /*2c20*/  FADD.FTZ R25, RZ, R14 ;  /* 0x0000000eff197221 */ /* 0x000fe20000010000 */
[----:B------:R-:W-:Y:S01]  /*2c30*/  FADD.FTZ R24, RZ, R24 ;  /* 0x00000018ff187221 */ /* 0x000fe20000010000 */
[----:B--2---:R-:W-:Y:S01]  /*2c40*/  FADD.FTZ R5, R5, R0 ;  /* 0x0000000005057221 */ /* 0x004fe20000010000 */
[----:B------:R-:W-:Y:S01]  /*2c50*/  SHFL.BFLY PT, R14, R23, 0x1, 0x1f ;  /* 0x0c201f00170e7f89 */ /* 0x000fe200000e0000 */
[----:B0-----:R-:W-:-:S03]  /*2c60*/  FADD.FTZ R26, R27, R26 ;  /* 0x0000001a1b1a7221 */ /* 0x001fc60000010000 */
[----:B------:R-:W0:Y:S01]  /*2c70*/  SHFL.BFLY PT, R0, R3, 0x1, 0x1f ;  /* 0x0c201f0003007f89 */ /* 0x000e2200000e0000 */
[----:B------:R-:W-:Y:S02]  /*2c80*/  IMAD.MOV.U32 R27, RZ, RZ, RZ ;  /* 0x000000ffff1b7224 */ /* 0x000fe400078e00ff */
[----:B---3--:R-:W-:Y:S01]  /*2c90*/  FADD.FTZ R4, R4, R29 ;  /* 0x0000001d04047221 */ /* 0x008fe20000010000 */
[----:B------:R-:W2:Y:S01]  /*2ca0*/  SHFL.BFLY PT, R12, R25, 0x1, 0x1f ;  /* 0x0c201f00190c7f89 */ /* 0x000ea200000e0000 */
[----:B------:R-:W-:Y:S01]  /*2cb0*/  FADD.FTZ R27, RZ, R27 ;  /* 0x0000001bff1b7221 */ /* 0x000fe20000010000 */
[----:B-1----:R-:W-:Y:S02]  /*2cc0*/  FADD.FTZ R2, R7, R2 ;  /* 0x0000000207027221 */ /* 0x002fe40000010000 */
[----:B------:R-:W1:Y:S04]  /*2cd0*/  SHFL.BFLY PT, R29, R24, 0x1, 0x1f ;  /* 0x0c201f00181d7f89 */ /* 0x000e6800000e0000 */
[----:B------:R3:W4:Y:S01]  /*2ce0*/  SHFL.BFLY PT, R7, R27, 0x1, 0x1f ;  /* 0x0c201f001b077f89 */ /* 0x00072200000e0000 */
[----:B------:R-:W-:Y:S01]  /*2cf0*/  MOV R11, R2 ;  /* 0x00000002000b7202 */ /* 0x000fe20000000f00 */
[----:B0-----:R-:W-:Y:S01]  /*2d00*/  FADD.FTZ R0, R3, R0 ;  /* 0x0000000003007221 */ /* 0x001fe20000010000 */
[----:B------:R-:W-:Y:S01]  /*2d10*/  FADD.FTZ R3, R23, R14 ;  /* 0x0000000e17037221 */ /* 0x000fe20000010000 */
[----:B--2---:R-:W-:-:S04]  /*2d20*/  FADD.FTZ R23, R25, R12 ;  /* 0x0000000c19177221 */ /* 0x004fc80000010000 */
[----:B------:R-:W-:Y:S01]  /*2d30*/  MOV R13, R3 ;  /* 0x00000003000d7202 */ /* 0x000fe20000000f00 */
[----:B-1-3--:R-:W-:-:S07]  /*2d40*/  FADD.FTZ R29, R24, R29 ;  /* 0x0000001d181d7221 */ /* 0x00afce0000010000 */
.L_x_698:
[----:B------:R-:W-:Y:S05]  /*2d50*/  WARPSYNC.ALL ;  /* 0x0000000000007948 */ /* 0x000fea0003800000 */
[----:B------:R-:W0:Y:S01]  /*2d60*/  S2UR UR5, SR_CgaCtaId ;  /* 0x00000000000579c3 */ /* 0x000e220000008800 */
[C---:B------:R-:W-:Y:S01]  /*2d70*/  LOP3.LUT R2, R19.reuse, 0x3, RZ, 0xc0, !PT ;  /* 0x0000000313027812 */ /* 0x040fe200078ec0ff */
[----:B------:R-:W-:Y:S01]  /*2d80*/  UMOV UR4, 0x400 ;  /* 0x0000040000047882 */ /* 0x000fe20000000000 */
[----:B------:R-:W-:Y:S01]  /*2d90*/  LOP3.LUT R3, R19, 0x3c0, RZ, 0xc0, !PT ;  /* 0x000003c013037812 */ /* 0x000fe200078ec0ff */
[----:B------:R-:W-:-:S04]  /*2da0*/  UIADD3 UR4, UPT, UPT, UR4, 0x20, URZ ;  /* 0x0000002004047890 */ /* 0x000fc8000fffe0ff */
[----:B------:R-:W-:Y:S01]  /*2db0*/  BAR.SYNC.DEFER_BLOCKING 0x0 ;  /* 0x0000000000007b1d */ /* 0x000fe20000010000 */
[----:B------:R-:W-:Y:S01]  /*2dc0*/  ISETP.NE.AND P2, PT, R2, RZ, PT ;  /* 0x000000ff0200720c */ /* 0x000fe20003f45270 */
[----:B----4-:R-:W-:Y:S01]  /*2dd0*/  FADD.FTZ R7, R27, R7 ;  /* 0x000000071b077221 */ /* 0x010fe20000010000 */
[----:B------:R-:W-:Y:S02]  /*2de0*/  LOP3.LUT R2, R19, 0x3e0, RZ, 0xc0, !PT ;  /* 0x000003e013027812 */ /* 0x000fe400078ec0ff */
[----:B------:R-:W-:Y:S01]  /*2df0*/  ISETP.NE.OR P5, PT, R3, 0x40, P2 ;  /* 0x000000400300780c */ /* 0x000fe200017a5670 */
[----:B------:R-:W-:Y:S01]  /*2e00*/  BSSY.RECONVERGENT B0, `(.L_x_653) ;  /* 0x0000019000007945 */ /* 0x000fe20003800200 */
[----:B------:R-:W-:Y:S02]  /*2e10*/  SHF.R.U32.HI R3, RZ, 0x2, R16 ;  /* 0x00000002ff037819 */ /* 0x000fe40000011610 */
[----:B------:R-:W-:Y:S02]  /*2e20*/  ISETP.NE.OR P4, PT, R2, 0x20, P2 ;  /* 0x000000200200780c */ /* 0x000fe40001785670 */
[C---:B------:R-:W-:Y:S01]  /*2e30*/  LOP3.LUT P0, RZ, R19.reuse, 0x3c3, RZ, 0xc0, !PT ;  /* 0x000003c313ff7812 */ /* 0x040fe2000780c0ff */
[----:B------:R-:W-:Y:S01]  /*2e40*/  IMAD R2, R28, 0x78, R3 ;  /* 0x000000781c027824 */ /* 0x000fe200078e0203 */
[----:B------:R-:W-:-:S02]  /*2e50*/  LOP3.LUT P1, RZ, R19, 0x3e3, RZ, 0xc0, !PT ;  /* 0x000003e313ff7812 */ /* 0x000fc4000782c0ff */
        /* <DEDUP_REMOVED lines=19> */
.L_x_654:
[----:B------:R-:W-:Y:S05]  /*2f90*/  BSYNC.RECONVERGENT B0 ;  /* 0x0000000000007941 */ /* 0x000fea0003800200 */
.L_x_653:
        /* <DEDUP_REMOVED lines=33> */
.L_x_656:
[----:B------:R-:W-:Y:S05]  /*31b0*/  BSYNC.RECONVERGENT B0 ;  /* 0x0000000000007941 */ /* 0x000fea0003800200 */
.L_x_655:
        /* <DEDUP_REMOVED lines=18> */
.L_x_658:
[----:B------:R-:W-:Y:S05]  /*32e0*/  BSYNC.RECONVERGENT B0 ;  /* 0x0000000000007941 */ /* 0x000fea0003800200 */
.L_x_657:
        /* <DEDUP_REMOVED lines=33> */
.L_x_660:
[----:B------:R-:W-:Y:S05]  /*3500*/  BSYNC.RECONVERGENT B0 ;  /* 0x0000000000007941 */ /* 0x000fea0003800200 */
.L_x_659:
[----:B------:R-:W-:Y:S06]  /*3510*/  BAR.SYNC.DEFER_BLOCKING 0x0 ;  /* 0x0000000000007b1d */ /* 0x000fec0000010000 */
[----:B------:R-:W-:Y:S05]  /*3520*/  @P3 EXIT ;  /* 0x000000000000394d */ /* 0x000fea0003800000 */
[----:B------:R-:W2:Y:S01]  /*3530*/  LDCU UR4, c[0x0][0x378] ;  /* 0x00006f00ff0477ac */ /* 0x000ea20008000800 */
[----:B------:R-:W-:-:S04]  /*3540*/  IMAD R17, R22, R17, R18 ;  /* 0x0000001116117224 */ /* 0x000fc800078e0212 */
[----:B--2---:R-:W-:Y:S01]  /*3550*/  IMAD R17, R17, UR4, RZ ;  /* 0x0000000411117c24 */ /* 0x004fe2000f8e02ff */
[----:B------:R-:W-:Y:S06]  /*3560*/  @P2 EXIT ;  /* 0x000000000000294d */ /* 0x000fec0003800000 */
[----:B------:R-:W2:Y:S01]  /*3570*/  S2UR UR4, SR_CTAID.Z ;  /* 0x00000000000479c3 */ /* 0x000ea20000002700 */
[----:B------:R-:W3:Y:S01]  /*3580*/  LDCU.64 UR6, c[0x0][0x380] ;  /* 0x00007000ff0677ac */ /* 0x000ee20008000a00 */
[----:B------:R-:W-:Y:S01]  /*3590*/  IMAD R17, R17, 0x78, RZ ;  /* 0x0000007811117824 */ /* 0x000fe200078e02ff */
[----:B01----:R-:W-:Y:S02]  /*35a0*/  SHF.R.U32.HI R2, RZ, 0x2, R19 ;  /* 0x00000002ff027819 */ /* 0x003fe40000011613 */
[----:B------:R-:W-:Y:S02]  /*35b0*/  F2FP.BF16.F32.PACK_AB R20, R20, R21 ;  /* 0x000000151414723e */ /* 0x000fe400000010ff */
[----:B------:R-:W-:Y:S02]  /*35c0*/  F2FP.BF16.F32.PACK_AB R6, R6, R8 ;  /* 0x000000080606723e */ /* 0x000fe400000010ff */
[----:B------:R-:W-:Y:S02]  /*35d0*/  F2FP.BF16.F32.PACK_AB R4, R4, R5 ;  /* 0x000000050404723e */ /* 0x000fe400000010ff */
[----:B------:R-:W-:-:S02]  /*35e0*/  PRMT R8, R20, 0x7632, R8 ;  /* 0x0000763214087816 */ /* 0x000fc40000000008 */
[----:B------:R-:W-:Y:S02]  /*35f0*/  PRMT R5, R6, 0x7632, R5 ;  /* 0x0000763206057816 */ /* 0x000fe40000000005 */
[----:B------:R-:W-:Y:S02]  /*3600*/  F2FP.BF16.F32.PACK_AB R9, R9, R10 ;  /* 0x0000000a0909723e */ /* 0x000fe400000010ff */
[----:B------:R-:W-:Y:S02]  /*3610*/  F2FP.BF16.F32.PACK_AB R11, R11, R26 ;  /* 0x0000001a0b0b723e */ /* 0x000fe400000010ff */
[----:B------:R-:W-:Y:S02]  /*3620*/  F2FP.BF16.F32.PACK_AB R0, R13, R0 ;  /* 0x000000000d00723e */ /* 0x000fe400000010ff */
[----:B------:R-:W-:Y:S02]  /*3630*/  F2FP.BF16.F32.PACK_AB R23, R23, R29 ;  /* 0x0000001d1717723e */ /* 0x000fe400000010ff */
[----:B------:R-:W-:Y:S01]  /*3640*/  PRMT R10, R9, 0x7632, R10 ;  /* 0x00007632090a7816 */ /* 0x000fe2000000000a */
[----:B--2---:R-:W-:Y:S01]  /*3650*/  UIMAD UR4, UR4, 0x78, URZ ;  /* 0x00000078040478a4 */ /* 0x004fe2000f8e02ff */
[----:B------:R-:W-:-:S05]  /*3660*/  F2FP.BF16.F32.PACK_AB R7, RZ, R7 ;  /* 0x00000007ff07723e */ /* 0x000fca00000010ff */
[----:B------:R-:W-:-:S04]  /*3670*/  IADD3 R17, P0, P1, R2, UR4, R17 ;  /* 0x0000000402117c10 */ /* 0x000fc8000f91e011 */
[----:B------:R-:W-:Y:S02]  /*3680*/  IADD3.X R12, PT, PT, RZ, RZ, RZ, P0, P1 ;  /* 0x000000ffff0c7210 */ /* 0x000fe400007e24ff */
[----:B---3--:R-:W-:-:S04]  /*3690*/  LEA R2, P0, R17, UR6, 0x1 ;  /* 0x0000000611027c11 */ /* 0x008fc8000f8008ff */
        /* <DEDUP_REMOVED lines=21> */
.L_x_625:
        /* <DEDUP_REMOVED lines=16> */
.L_x_661:
[----:B------:R-:W-:Y:S05]  /*38f0*/  EXIT ;  /* 0x000000000000794d */ /* 0x000fea0003800000 */
.L_x_627:
[----:B------:R-:W-:Y:S02]  /*3900*/  HFMA2 R11, -RZ, RZ, 0, 1.847743988037109375e-06 ;  /* 0x0000001fff0b7431 */ /* 0x000fe400000001ff */
[----:B------:R-:W-:Y:S01]  /*3910*/  IMAD.MOV.U32 R12, RZ, RZ, 0x10 ;  /* 0x00000010ff0c7424 */ /* 0x000fe200078e00ff */
[----:B------:R-:W-:-:S07]  /*3920*/  MOV R15, 0xffffffff ;  /* 0xffffffff000f7802 */ /* 0x000fce0000000f00 */
[----:B------:R-:W-:Y:S05]  /*3930*/  WARPSYNC.COLLECTIVE R15, `(.L_x_662) ;  /* 0x000000000f087348 */ /* 0x000fea0003c00000 */
[----:B------:R0:W1:Y:S02]  /*3940*/  SHFL.BFLY P6, R14, R13, R12, R11 ;  /* 0x0c00000c0d0e7389 */ /* 0x00006400000c000b */
[----:B01----:R-:W-:Y:S05]  /*3950*/  ENDCOLLECTIVE ;  /* 0x000000000000791b */ /* 0x003fea0003800000 */
.L_x_662:
[----:B------:R-:W-:Y:S01]  /*3960*/  HFMA2 R12, -RZ, RZ, 0, 4.76837158203125e-07 ;  /* 0x00000008ff0c7431 */ /* 0x000fe200000001ff */
[----:B------:R-:W-:-:S05]  /*3970*/  FMNMX.FTZ R0, R14, -3.40282346638528859812e+38, !PT ;  /* 0xff7fffff0e007809 */ /* 0x000fca0007810000 */
[----:B------:R-:W-:-:S07]  /*3980*/  IMAD.MOV.U32 R13, RZ, RZ, R0 ;  /* 0x000000ffff0d7224 */ /* 0x000fce00078e0000 */
[----:B------:R-:W-:Y:S05]  /*3990*/  WARPSYNC.COLLECTIVE R15, `(.L_x_663) ;  /* 0x000000000f087348 */ /* 0x000fea0003c00000 */
[----:B------:R0:W1:Y:S02]  /*39a0*/  SHFL.BFLY P6, R14, R13, R12, R11 ;  /* 0x0c00000c0d0e7389 */ /* 0x00006400000c000b */
[----:B01----:R-:W-:Y:S05]  /*39b0*/  ENDCOLLECTIVE ;  /* 0x000000000000791b */ /* 0x003fea0003800000 */
.L_x_663:
[----:B------:R-:W-:Y:S01]  /*39c0*/  IMAD.MOV.U32 R12, RZ, RZ, 0x4 ;  /* 0x00000004ff0c7424 */ /* 0x000fe200078e00ff */
[----:B------:R-:W-:-:S04]  /*39d0*/  FMNMX.FTZ R2, R0, R14, !PT ;  /* 0x0000000e00027209 */ /* 0x000fc80007810000 */
[----:B------:R-:W-:-:S07]  /*39e0*/  MOV R13, R2 ;  /* 0x00000002000d7202 */ /* 0x000fce0000000f00 */
[----:B------:R-:W-:Y:S05]  /*39f0*/  WARPSYNC.COLLECTIVE R15, `(.L_x_664) ;  /* 0x000000000f087348 */ /* 0x000fea0003c00000 */
[----:B------:R0:W1:Y:S02]  /*3a00*/  SHFL.BFLY P6, R14, R13, R12, R11 ;  /* 0x0c00000c0d0e7389 */ /* 0x00006400000c000b */
[----:B01----:R-:W-:Y:S05]  /*3a10*/  ENDCOLLECTIVE ;  /* 0x000000000000791b */ /* 0x003fea0003800000 */
.L_x_664:
[----:B------:R-:W-:Y:S01]  /*3a20*/  HFMA2 R12, -RZ, RZ, 0, 1.1920928955078125e-07 ;  /* 0x00000002ff0c7431 */ /* 0x000fe200000001ff */
[----:B------:R-:W-:-:S04]  /*3a30*/  FMNMX.FTZ R3, R2, R14, !PT ;  /* 0x0000000e02037209 */ /* 0x000fc80007810000 */
[----:B------:R-:W-:-:S07]  /*3a40*/  MOV R13, R3 ;  /* 0x00000003000d7202 */ /* 0x000fce0000000f00 */
[----:B------:R-:W-:Y:S05]  /*3a50*/  WARPSYNC.COLLECTIVE R15, `(.L_x_665) ;  /* 0x000000000f087348 */ /* 0x000fea0003c00000 */
[----:B------:R0:W1:Y:S02]  /*3a60*/  SHFL.BFLY P6, R14, R13, R12, R11 ;  /* 0x0c00000c0d0e7389 */ /* 0x00006400000c000b */
[----:B01----:R-:W-:Y:S05]  /*3a70*/  ENDCOLLECTIVE ;  /* 0x000000000000791b */ /* 0x003fea0003800000 */
.L_x_665:
[----:B------:R-:W-:Y:S02]  /*3a80*/  MOV R12, 0x1 ;  /* 0x00000001000c7802 */ /* 0x000fe40000000f00 */
[----:B------:R-:W-:-:S05]  /*3a90*/  FMNMX.FTZ R4, R3, R14, !PT ;  /* 0x0000000e03047209 */ /* 0x000fca0007810000 */
[----:B------:R-:W-:-:S07]  /*3aa0*/  IMAD.MOV.U32 R13, RZ, RZ, R4 ;  /* 0x000000ffff0d7224 */ /* 0x000fce00078e0004 */
[----:B------:R-:W-:Y:S05]  /*3ab0*/  WARPSYNC.COLLECTIVE R15, `(.L_x_666) ;  /* 0x000000000f087348 */ /* 0x000fea0003c00000 */
[----:B------:R0:W1:Y:S02]  /*3ac0*/  SHFL.BFLY P6, R14, R13, R12, R11 ;  /* 0x0c00000c0d0e7389 */ /* 0x00006400000c000b */
[----:B01----:R-:W-:Y:S05]  /*3ad0*/  ENDCOLLECTIVE ;  /* 0x000000000000791b */ /* 0x003fea0003800000 */
.L_x_666:
[----:B------:R-:W-:Y:S05]  /*3ae0*/  BRA `(.L_x_667) ;  /* 0xffffffd000107947 */ /* 0x000fea000383ffff */
.L_x_652:
[----:B-1----:R-:W-:Y:S02]  /*3af0*/  HFMA2 R13, -RZ, RZ, 0, 0 ;  /* 0x00000000ff0d7431 */ /* 0x002fe400000001ff */
[----:B------:R-:W-:Y:S01]  /*3b00*/  IMAD.MOV.U32 R12, RZ, RZ, 0x2 ;  /* 0x00000002ff0c7424 */ /* 0x000fe200078e00ff */
[----:B0-----:R-:W-:Y:S02]  /*3b10*/  MOV R11, 0x1f ;  /* 0x0000001f000b7802 */ /* 0x001fe40000000f00 */
[----:B------:R-:W-:-:S07]  /*3b20*/  MOV R15, 0xffffffff ;  /* 0xffffffff000f7802 */ /* 0x000fce0000000f00 */
[----:B------:R-:W-:Y:S05]  /*3b30*/  WARPSYNC.COLLECTIVE R15, `(.L_x_668) ;  /* 0x000000000f087348 */ /* 0x000fea0003c00000 */
[----:B------:R0:W1:Y:S02]  /*3b40*/  SHFL.BFLY P6, R14, R13, R12, R11 ;  /* 0x0c00000c0d0e7389 */ /* 0x00006400000c000b */
[----:B01----:R-:W-:Y:S05]  /*3b50*/  ENDCOLLECTIVE ;  /* 0x000000000000791b */ /* 0x003fea0003800000 */
.L_x_668:
[----:B------:R-:W-:Y:S02]  /*3b60*/  HFMA2 R12, -RZ, RZ, 0, 5.9604644775390625e-08 ;  /* 0x00000001ff0c7431 */ /* 0x000fe400000001ff */
[----:B------:R-:W-:-:S04]  /*3b70*/  FADD.FTZ R24, RZ, R14 ;  /* 0x0000000eff187221 */ /* 0x000fc80000010000 */
[----:B------:R-:W-:-:S07]  /*3b80*/  IMAD.MOV.U32 R13, RZ, RZ, R24 ;  /* 0x000000ffff0d7224 */ /* 0x000fce00078e0018 */
[----:B------:R-:W-:Y:S05]  /*3b90*/  WARPSYNC.COLLECTIVE R15, `(.L_x_669) ;  /* 0x000000000f087348 */ /* 0x000fea0003c00000 */
[----:B------:R0:W1:Y:S02]  /*3ba0*/  SHFL.BFLY P6, R14, R13, R12, R11 ;  /* 0x0c00000c0d0e7389 */ /* 0x00006400000c000b */
[----:B01----:R-:W-:Y:S05]  /*3bb0*/  ENDCOLLECTIVE ;  /* 0x000000000000791b */ /* 0x003fea0003800000 */
.L_x_669:
[----:B------:R-:W-:Y:S02]  /*3bc0*/  HFMA2 R12, -RZ, RZ, 0, 1.1920928955078125e-07 ;  /* 0x00000002ff0c7431 */ /* 0x000fe400000001ff */
[----:B------:R-:W-:Y:S01]  /*3bd0*/  IMAD.MOV.U32 R13, RZ, RZ, RZ ;  /* 0x000000ffff0d7224 */ /* 0x000fe200078e00ff */
[----:B------:R-:W-:-:S07]  /*3be0*/  MOV R21, R14 ;  /* 0x0000000e00157202 */ /* 0x000fce0000000f00 */
[----:B------:R-:W-:Y:S05]  /*3bf0*/  WARPSYNC.COLLECTIVE R15, `(.L_x_670) ;  /* 0x000000000f087348 */ /* 0x000fea0003c00000 */
[----:B------:R0:W1:Y:S02]  /*3c00*/  SHFL.BFLY P6, R14, R13, R12, R11 ;  /* 0x0c00000c0d0e7389 */ /* 0x00006400000c000b */
[----:B01----:R-:W-:Y:S05]  /*3c10*/  ENDCOLLECTIVE ;  /* 0x000000000000791b */ /* 0x003fea0003800000 */
.L_x_670:
        /* <DEDUP_REMOVED lines=8> */
.L_x_671:
[----:B------:R-:W-:Y:S02]  /*3ca0*/  HFMA2 R12, -RZ, RZ, 0, 1.1920928955078125e-07 ;  /* 0x00000002ff0c7431 */ /* 0x000fe400000001ff */
[----:B------:R-:W-:Y:S01]  /*3cb0*/  IMAD.MOV.U32 R13, RZ, RZ, RZ ;  /* 0x000000ffff0d7224 */ /* 0x000fe200078e00ff */
[----:B------:R-:W-:-:S07]  /*3cc0*/  MOV R20, R14 ;  /* 0x0000000e00147202 */ /* 0x000fce0000000f00 */
[----:B------:R-:W-:Y:S05]  /*3cd0*/  WARPSYNC.COLLECTIVE R15, `(.L_x_672) ;  /* 0x000000000f087348 */ /* 0x000fea0003c00000 */
[----:B------:R0:W1:Y:S02]  /*3ce0*/  SHFL.BFLY P6, R14, R13, R12, R11 ;  /* 0x0c00000c0d0e7389 */ /* 0x00006400000c000b */
[----:B01----:R-:W-:Y:S05]  /*3cf0*/  ENDCOLLECTIVE ;  /* 0x000000000000791b */ /* 0x003fea0003800000 */
.L_x_672:
        /* <DEDUP_REMOVED lines=8> */
.L_x_673:
[----:B------:R-:W-:Y:S02]  /*3d80*/  HFMA2 R12, -RZ, RZ, 0, 1.1920928955078125e-07 ;  /* 0x00000002ff0c7431 */ /* 0x000fe400000001ff */
[----:B------:R-:W-:Y:S01]  /*3d90*/  IMAD.MOV.U32 R13, RZ, RZ, RZ ;  /* 0x000000ffff0d7224 */ /* 0x000fe200078e00ff */
[----:B------:R-:W-:-:S07]  /*3da0*/  MOV R10, R14 ;  /* 0x0000000e000a7202 */ /* 0x000fce0000000f00 */
[----:B------:R-:W-:Y:S05]  /*3db0*/  WARPSYNC.COLLECTIVE R15, `(.L_x_674) ;  /* 0x000000000f087348 */ /* 0x000fea0003c00000 */
[----:B------:R0:W1:Y:S02]  /*3dc0*/  SHFL.BFLY P6, R14, R13, R12, R11 ;  /* 0x0c00000c0d0e7389 */ /* 0x00006400000c000b */
[----:B01----:R-:W-:Y:S05]  /*3dd0*/  ENDCOLLECTIVE ;  /* 0x000000000000791b */ /* 0x003fea0003800000 */
.L_x_674:
        /* <DEDUP_REMOVED lines=8> */
.L_x_675:
[----:B------:R-:W-:Y:S02]  /*3e60*/  HFMA2 R12, -RZ, RZ, 0, 1.1920928955078125e-07 ;  /* 0x00000002ff0c7431 */ /* 0x000fe400000001ff */
[----:B------:R-:W-:Y:S01]  /*3e70*/  IMAD.MOV.U32 R13, RZ, RZ, RZ ;  /* 0x000000ffff0d7224 */ /* 0x000fe200078e00ff */
[----:B------:R-:W-:-:S07]  /*3e80*/  MOV R2, R14 ;  /* 0x0000000e00027202 */ /* 0x000fce0000000f00 */
[----:B------:R-:W-:Y:S05]  /*3e90*/  WARPSYNC.COLLECTIVE R15, `(.L_x_676) ;  /* 0x000000000f087348 */ /* 0x000fea0003c00000 */
[----:B------:R0:W1:Y:S02]  /*3ea0*/  SHFL.BFLY P6, R14, R13, R12, R11 ;  /* 0x0c00000c0d0e7389 */ /* 0x00006400000c000b */
[----:B01----:R-:W-:Y:S05]  /*3eb0*/  ENDCOLLECTIVE ;  /* 0x000000000000791b */ /* 0x003fea0003800000 */
.L_x_676:
        /* <DEDUP_REMOVED lines=8> */
.L_x_677:
[----:B------:R-:W-:Y:S02]  /*3f40*/  HFMA2 R12, -RZ, RZ, 0, 1.1920928955078125e-07 ;  /* 0x00000002ff0c7431 */ /* 0x000fe400000001ff */
[----:B------:R-:W-:Y:S01]  /*3f50*/  IMAD.MOV.U32 R13, RZ, RZ, RZ ;  /* 0x000000ffff0d7224 */ /* 0x000fe200078e00ff */
[----:B------:R-:W-:-:S07]  /*3f60*/  MOV R7, R14 ;  /* 0x0000000e00077202 */ /* 0x000fce0000000f00 */
[----:B------:R-:W-:Y:S05]  /*3f70*/  WARPSYNC.COLLECTIVE R15, `(.L_x_678) ;  /* 0x000000000f087348 */ /* 0x000fea0003c00000 */
[----:B------:R0:W1:Y:S02]  /*3f80*/  SHFL.BFLY P6, R14, R13, R12, R11 ;  /* 0x0c00000c0d0e7389 */ /* 0x00006400000c000b */
[----:B01----:R-:W-:Y:S05]  /*3f90*/  ENDCOLLECTIVE ;  /* 0x000000000000791b */ /* 0x003fea0003800000 */
.L_x_678:
        /* <DEDUP_REMOVED lines=8> */
.L_x_679:
[----:B------:R-:W-:Y:S02]  /*4020*/  HFMA2 R12, -RZ, RZ, 0, 1.1920928955078125e-07 ;  /* 0x00000002ff0c7431 */ /* 0x000fe400000001ff */
[----:B------:R-:W-:Y:S01]  /*4030*/  IMAD.MOV.U32 R13, RZ, RZ, RZ ;  /* 0x000000ffff0d7224 */ /* 0x000fe200078e00ff */
[----:B------:R-:W-:-:S07]  /*4040*/  MOV R3, R14 ;  /* 0x0000000e00037202 */ /* 0x000fce0000000f00 */
[----:B------:R-:W-:Y:S05]  /*4050*/  WARPSYNC.COLLECTIVE R15, `(.L_x_680) ;  /* 0x000000000f087348 */ /* 0x000fea0003c00000 */
[----:B------:R0:W1:Y:S02]  /*4060*/  SHFL.BFLY P6, R14, R13, R12, R11 ;  /* 0x0c00000c0d0e7389 */ /* 0x00006400000c000b */
[----:B01----:R-:W-:Y:S05]  /*4070*/  ENDCOLLECTIVE ;  /* 0x000000000000791b */ /* 0x003fea0003800000 */
.L_x_680:
        /* <DEDUP_REMOVED lines=8> */
.L_x_681:
[----:B------:R-:W-:Y:S02]  /*4100*/  HFMA2 R12, -RZ, RZ, 0, 1.1920928955078125e-07 ;  /* 0x00000002ff0c7431 */ /* 0x000fe400000001ff */
[----:B------:R-:W-:Y:S01]  /*4110*/  IMAD.MOV.U32 R13, RZ, RZ, RZ ;  /* 0x000000ffff0d7224 */ /* 0x000fe200078e00ff */
[----:B------:R-:W-:-:S07]  /*4120*/  MOV R0, R14 ;  /* 0x0000000e00007202 */ /* 0x000fce0000000f00 */
[----:B------:R-:W-:Y:S05]  /*4130*/  WARPSYNC.COLLECTIVE R15, `(.L_x_682) ;  /* 0x000000000f087348 */ /* 0x000fea0003c00000 */
[----:B------:R0:W1:Y:S02]  /*4140*/  SHFL.BFLY P6, R14, R13, R12, R11 ;  /* 0x0c00000c0d0e7389 */ /* 0x00006400000c000b */
[----:B01----:R-:W-:Y:S05]  /*4150*/  ENDCOLLECTIVE ;  /* 0x000000000000791b */ /* 0x003fea0003800000 */
.L_x_682:
[----:B------:R-:W-:Y:S01]  /*4160*/  FADD.FTZ R5, R5, R0 ;  /* 0x0000000005057221 */ /* 0x000fe20000010000 */
[----:B------:R-:W-:Y:S02]  /*4170*/  IMAD.MOV.U32 R12, RZ, RZ, 0x1 ;  /* 0x00000001ff0c7424 */ /* 0x000fe400078e00ff */
[----:B------:R-:W-:-:S05]  /*4180*/  FADD.FTZ R4, RZ, R14 ;  /* 0x0000000eff047221 */ /* 0x000fca0000010000 */
[----:B------:R-:W-:-:S07]  /*4190*/  MOV R13, R4 ;  /* 0x00000004000d7202 */ /* 0x000fce0000000f00 */
[----:B------:R-:W-:Y:S05]  /*41a0*/  WARPSYNC.COLLECTIVE R15, `(.L_x_683) ;  /* 0x000000000f087348 */ /* 0x000fea0003c00000 */
[----:B------:R0:W1:Y:S02]  /*41b0*/  SHFL.BFLY P6, R14, R13, R12, R11 ;  /* 0x0c00000c0d0e7389 */ /* 0x00006400000c000b */
[----:B01----:R-:W-:Y:S05]  /*41c0*/  ENDCOLLECTIVE ;  /* 0x000000000000791b */ /* 0x003fea0003800000 */
.L_x_683:
[----:B------:R-:W-:Y:S02]  /*41d0*/  HFMA2 R13, -RZ, RZ, 0, 0 ;  /* 0x00000000ff0d7431 */ /* 0x000fe400000001ff */
[----:B------:R-:W-:Y:S01]  /*41e0*/  IMAD.MOV.U32 R12, RZ, RZ, 0x2 ;  /* 0x00000002ff0c7424 */ /* 0x000fe200078e00ff */
[----:B------:R-:W-:-:S07]  /*41f0*/  MOV R29, R14 ;  /* 0x0000000e001d7202 */ /* 0x000fce0000000f00 */
[----:B------:R-:W-:Y:S05]  /*4200*/  WARPSYNC.COLLECTIVE R15, `(.L_x_684) ;  /* 0x000000000f087348 */ /* 0x000fea0003c00000 */
[----:B------:R0:W1:Y:S02]  /*4210*/  SHFL.BFLY P6, R14, R13, R12, R11 ;  /* 0x0c00000c0d0e7389 */ /* 0x00006400000c000b */
[----:B01----:R-:W-:Y:S05]  /*4220*/  ENDCOLLECTIVE ;  /* 0x000000000000791b */ /* 0x003fea0003800000 */
.L_x_684:
[----:B------:R-:W-:Y:S01]  /*4230*/  FADD.FTZ R4, R4, R29 ;  /* 0x0000001d04047221 */ /* 0x000fe20000010000 */
[----:B------:R-:W-:Y:S02]  /*4240*/  HFMA2 R12, -RZ, RZ, 0, 5.9604644775390625e-08 ;  /* 0x00000001ff0c7431 */ /* 0x000fe400000001ff */
[----:B------:R-:W-:-:S05]  /*4250*/  FADD.FTZ R27, RZ, R14 ;  /* 0x0000000eff1b7221 */ /* 0x000fca0000010000 */
[----:B------:R-:W-:-:S07]  /*4260*/  MOV R13, R27 ;  /* 0x0000001b000d7202 */ /* 0x000fce0000000f00 */
[----:B------:R-:W-:Y:S05]  /*4270*/  WARPSYNC.COLLECTIVE R15, `(.L_x_685) ;  /* 0x000000000f087348 */ /* 0x000fea0003c00000 */
[----:B------:R0:W1:Y:S02]  /*4280*/  SHFL.BFLY P6, R14, R13, R12, R11 ;  /* 0x0c00000c0d0e7389 */ /* 0x00006400000c000b */
[----:B01----:R-:W-:Y:S05]  /*4290*/  ENDCOLLECTIVE ;  /* 0x000000000000791b */ /* 0x003fea0003800000 */
.L_x_685:
[----:B------:R-:W-:Y:S01]  /*42a0*/  HFMA2 R12, -RZ, RZ, 0, 1.1920928955078125e-07 ;  /* 0x00000002ff0c7431 */ /* 0x000fe200000001ff */
[----:B------:R-:W-:Y:S01]  /*42b0*/  MOV R13, RZ ;  /* 0x000000ff000d7202 */ /* 0x000fe20000000f00 */
[----:B------:R-:W-:-:S07]  /*42c0*/  IMAD.MOV.U32 R26, RZ, RZ, R14 ;  /* 0x000000ffff1a7224 */ /* 0x000fce00078e000e */
[----:B------:R-:W-:Y:S05]  /*42d0*/  WARPSYNC.COLLECTIVE R15, `(.L_x_686) ;  /* 0x000000000f087348 */ /* 0x000fea0003c00000 */
[----:B------:R0:W1:Y:S02]  /*42e0*/  SHFL.BFLY P6, R14, R13, R12, R11 ;  /* 0x0c00000c0d0e7389 */ /* 0x00006400000c000b */
[----:B01----:R-:W-:Y:S05]  /*42f0*/  ENDCOLLECTIVE ;  /* 0x000000000000791b */ /* 0x003fea0003800000 */
.L_x_686:
        /* <DEDUP_REMOVED lines=8> */
.L_x_687:
[----:B------:R-:W-:Y:S01]  /*4380*/  HFMA2 R12, -RZ, RZ, 0, 1.1920928955078125e-07 ;  /* 0x00000002ff0c7431 */ /* 0x000fe200000001ff */
[----:B------:R-:W-:Y:S01]  /*4390*/  MOV R13, RZ ;  /* 0x000000ff000d7202 */ /* 0x000fe20000000f00 */
[----:B------:R-:W-:-:S07]  /*43a0*/  IMAD.MOV.U32 R2, RZ, RZ, R14 ;  /* 0x000000ffff027224 */ /* 0x000fce00078e000e */
[----:B------:R-:W-:Y:S05]  /*43b0*/  WARPSYNC.COLLECTIVE R15, `(.L_x_688) ;  /* 0x000000000f087348 */ /* 0x000fea0003c00000 */
[----:B------:R0:W1:Y:S02]  /*43c0*/  SHFL.BFLY P6, R14, R13, R12, R11 ;  /* 0x0c00000c0d0e7389 */ /* 0x00006400000c000b */
[----:B01----:R-:W-:Y:S05]  /*43d0*/  ENDCOLLECTIVE ;  /* 0x000000000000791b */ /* 0x003fea0003800000 */
.L_x_688:
        /* <DEDUP_REMOVED lines=8> */
.L_x_689:
[----:B------:R-:W-:Y:S02]  /*4460*/  HFMA2 R12, -RZ, RZ, 0, 1.1920928955078125e-07 ;  /* 0x00000002ff0c7431 */ /* 0x000fe400000001ff */
[----:B------:R-:W-:Y:S01]  /*4470*/  IMAD.MOV.U32 R13, RZ, RZ, RZ ;  /* 0x000000ffff0d7224 */ /* 0x000fe200078e00ff */
[----:B------:R-:W-:-:S07]  /*4480*/  MOV R0, R14 ;  /* 0x0000000e00007202 */ /* 0x000fce0000000f00 */
[----:B------:R-:W-:Y:S05]  /*4490*/  WARPSYNC.COLLECTIVE R15, `(.L_x_690) ;  /* 0x000000000f087348 */ /* 0x000fea0003c00000 */
[----:B------:R0:W1:Y:S02]  /*44a0*/  SHFL.BFLY P6, R14, R13, R12, R11 ;  /* 0x0c00000c0d0e7389 */ /* 0x00006400000c000b */
[----:B01----:R-:W-:Y:S05]  /*44b0*/  ENDCOLLECTIVE ;  /* 0x000000000000791b */ /* 0x003fea0003800000 */
.L_x_690:
        /* <DEDUP_REMOVED lines=8> */
.L_x_691:
[----:B------:R-:W-:Y:S01]  /*4540*/  HFMA2 R13, -RZ, RZ, 0, 0 ;  /* 0x00000000ff0d7431 */ /* 0x000fe200000001ff */
[----:B------:R-:W-:Y:S01]  /*4550*/  MOV R12, 0x2 ;  /* 0x00000002000c7802 */ /* 0x000fe20000000f00 */
[----:B------:R-:W-:-:S07]  /*4560*/  FADD.FTZ R3, R23, R14 ;  /* 0x0000000e17037221 */ /* 0x000fce0000010000 */
[----:B------:R-:W-:Y:S05]  /*4570*/  WARPSYNC.COLLECTIVE R15, `(.L_x_692) ;  /* 0x000000000f087348 */ /* 0x000fea0003c00000 */
[----:B------:R0:W1:Y:S02]  /*4580*/  SHFL.BFLY P6, R14, R13, R12, R11 ;  /* 0x0c00000c0d0e7389 */ /* 0x00006400000c000b */
[----:B01----:R-:W-:Y:S05]  /*4590*/  ENDCOLLECTIVE ;  /* 0x000000000000791b */ /* 0x003fea0003800000 */
.L_x_692:
[----:B------:R-:W-:Y:S01]  /*45a0*/  HFMA2 R12, -RZ, RZ, 0, 5.9604644775390625e-08 ;  /* 0x00000001ff0c7431 */ /* 0x000fe200000001ff */
[----:B------:R-:W-:-:S05]  /*45b0*/  MOV R24, R14 ;  /* 0x0000000e00187202 */ /* 0x000fca0000000f00 */
[----:B------:R-:W-:-:S04]  /*45c0*/  FADD.FTZ R24, RZ, R24 ;  /* 0x00000018ff187221 */ /* 0x000fc80000010000 */
[----:B------:R-:W-:-:S07]  /*45d0*/  IMAD.MOV.U32 R13, RZ, RZ, R24 ;  /* 0x000000ffff0d7224 */ /* 0x000fce00078e0018 */
[----:B------:R-:W-:Y:S05]  /*45e0*/  WARPSYNC.COLLECTIVE R15, `(.L_x_693) ;  /* 0x000000000f087348 */ /* 0x000fea0003c00000 */
[----:B------:R0:W1:Y:S02]  /*45f0*/  SHFL.BFLY P6, R14, R13, R12, R11 ;  /* 0x0c00000c0d0e7389 */ /* 0x00006400000c000b */
[----:B01----:R-:W-:Y:S05]  /*4600*/  ENDCOLLECTIVE ;  /* 0x000000000000791b */ /* 0x003fea0003800000 */
.L_x_693:
[----:B------:R-:W-:Y:S02]  /*4610*/  HFMA2 R13, -RZ, RZ, 0, 0 ;  /* 0x00000000ff0d7431 */ /* 0x000fe400000001ff */
[----:B------:R-:W-:Y:S01]  /*4620*/  IMAD.MOV.U32 R12, RZ, RZ, 0x2 ;  /* 0x00000002ff0c7424 */ /* 0x000fe200078e00ff */
[----:B------:R-:W-:-:S07]  /*4630*/  MOV R29, R14 ;  /* 0x0000000e001d7202 */ /* 0x000fce0000000f00 */
[----:B------:R-:W-:Y:S05]  /*4640*/  WARPSYNC.COLLECTIVE R15, `(.L_x_694) ;  /* 0x000000000f087348 */ /* 0x000fea0003c00000 */
[----:B------:R0:W1:Y:S02]  /*4650*/  SHFL.BFLY P6, R14, R13, R12, R11 ;  /* 0x0c00000c0d0e7389 */ /* 0x00006400000c000b */
[----:B01----:R-:W-:Y:S05]  /*4660*/  ENDCOLLECTIVE ;  /* 0x000000000000791b */ /* 0x003fea0003800000 */
.L_x_694:
[----:B------:R-:W-:Y:S01]  /*4670*/  FADD.FTZ R29, R24, R29 ;  /* 0x0000001d181d7221 */ /* 0x000fe20000010000 */
[----:B------:R-:W-:Y:S02]  /*4680*/  HFMA2 R12, -RZ, RZ, 0, 5.9604644775390625e-08 ;  /* 0x00000001ff0c7431 */ /* 0x000fe400000001ff */
[----:B------:R-:W-:-:S05]  /*4690*/  FADD.FTZ R25, RZ, R14 ;  /* 0x0000000eff197221 */ /* 0x000fca0000010000 */
[----:B------:R-:W-:-:S07]  /*46a0*/  MOV R13, R25 ;  /* 0x00000019000d7202 */ /* 0x000fce0000000f00 */
[----:B------:R-:W-:Y:S05]  /*46b0*/  WARPSYNC.COLLECTIVE R15, `(.L_x_695) ;  /* 0x000000000f087348 */ /* 0x000fea0003c00000 */
[----:B------:R0:W1:Y:S02]  /*46c0*/  SHFL.BFLY P6, R14, R13, R12, R11 ;  /* 0x0c00000c0d0e7389 */ /* 0x00006400000c000b */
[----:B01----:R-:W-:Y:S05]  /*46d0*/  ENDCOLLECTIVE ;  /* 0x000000000000791b */ /* 0x003fea0003800000 */
.L_x_695:
[----:B------:R-:W-:Y:S01]  /*46e0*/  IMAD.MOV.U32 R13, RZ, RZ, RZ ;  /* 0x000000ffff0d7224 */ /* 0x000fe200078e00ff */
[----:B------:R-:W-:-:S05]  /*46f0*/  MOV R12, R14 ;  /* 0x0000000e000c7202 */ /* 0x000fca0000000f00 */
[----:B------:R-:W-:Y:S01]  /*4700*/  FADD.FTZ R23, R25, R12 ;  /* 0x0000000c19177221 */ /* 0x000fe20000010000 */
[----:B------:R-:W-:-:S07]  /*4710*/  HFMA2 R12, -RZ, RZ, 0, 1.1920928955078125e-07 ;  /* 0x00000002ff0c7431 */ /* 0x000fce00000001ff */
[----:B------:R-:W-:Y:S05]  /*4720*/  WARPSYNC.COLLECTIVE R15, `(.L_x_696) ;  /* 0x000000000f087348 */ /* 0x000fea0003c00000 */
[----:B------:R0:W1:Y:S02]  /*4730*/  SHFL.BFLY P6, R14, R13, R12, R11 ;  /* 0x0c00000c0d0e7389 */ /* 0x00006400000c000b */
[----:B01----:R-:W-:Y:S05]  /*4740*/  ENDCOLLECTIVE ;  /* 0x000000000000791b */ /* 0x003fea0003800000 */
.L_x_696:
[----:B------:R-:W-:Y:S01]  /*4750*/  IMAD.MOV.U32 R12, RZ, RZ, 0x1 ;  /* 0x00000001ff0c7424 */ /* 0x000fe200078e00ff */
[----:B------:R-:W-:-:S05]  /*4760*/  MOV R27, R14 ;  /* 0x0000000e001b7202 */ /* 0x000fca0000000f00 */
[----:B------:R-:W-:-:S05]  /*4770*/  FADD.FTZ R27, RZ, R27 ;  /* 0x0000001bff1b7221 */ /* 0x000fca0000010000 */
[----:B------:R-:W-:-:S07]  /*4780*/  MOV R13, R27 ;  /* 0x0000001b000d7202 */ /* 0x000fce0000000f00 */
[----:B------:R-:W-:Y:S05]  /*4790*/  WARPSYNC.COLLECTIVE R15, `(.L_x_697) ;  /* 0x000000000f087348 */ /* 0x000fea0003c00000 */
[----:B------:R0:W1:Y:S02]  /*47a0*/  SHFL.BFLY P6, R14, R13, R12, R11 ;  /* 0x0c00000c0d0e7389 */ /* 0x00006400000c000b */
[----:B01----:R-:W-:Y:S05]  /*47b0*/  ENDCOLLECTIVE ;  /* 0x000000000000791b */ /* 0x003fea0003800000 */
.L_x_697:
[----:B------:R-:W-:Y:S02]  /*47c0*/  MOV R11, R2 ;  /* 0x00000002000b7202 */ /* 0x000fe40000000f00 */
[----:B------:R-:W-:Y:S02]  /*47d0*/  MOV R13, R3 ;  /* 0x00000003000d7202 */ /* 0x000fe40000000f00 */
[----:B------:R-:W-:Y:S01]  /*47e0*/  MOV R7, R14 ;  /* 0x0000000e00077202 */ /* 0x000fe20000000f00 */
[----:B------:R-:W-:Y:S06]  /*47f0*/  BRA `(.L_x_698) ;  /* 0xffffffe400547947 */ /* 0x000fec000383ffff */
.L_x_699:
        /* <DEDUP_REMOVED lines=16> */
.L_x_25584:


//--------------------- .text._ZN4vllm25paged_attention_v1_kernelI13__nv_bfloat16hLi112ELi32ELi128ELNS_18Fp8KVCacheDataTypeE2ELb1EEEvPT_PKS3_PKT0_S9_ifPKiSB_iPKfiiiSD_SD_iiiii --------------------------
	.section	.text._ZN4vllm25paged_attention_v1_kernelI13__nv_bfloat16hLi112ELi32ELi128ELNS_18Fp8KVCacheDataTypeE2ELb1EEEvPT_PKS3_PKT0_S9_ifPKiSB_iPKfiiiSD_SD_iiiii,"ax",@progbits
	.align	128
        .global         _ZN4vllm25paged_attention_v1_kernelI13__nv_bfloat16hLi112ELi32ELi128ELNS_18Fp8KVCacheDataTypeE2ELb1EEEvPT_PKS3_PKT0_S9_ifPKiSB_iPKfiiiSD_SD_iiiii
        .type           _ZN4vllm25paged_attention_v1_kernelI13__nv_bfloat16hLi112ELi32ELi128ELNS_18Fp8KVCacheDataTypeE2ELb1EEEvPT_PKS3_PKT0_S9_ifPKiSB_iPKfiiiSD_SD_iiiii,@function
        .size           _ZN4vllm25paged_attention_v1_kernelI13__nv_bfloat16hLi112ELi32ELi128ELNS_18Fp8KVCacheDataTypeE2ELb1EEEvPT_PKS3_PKT0_S9_ifPKiSB_iPKfiiiSD_SD_iiiii,(.L_x_25585 - _ZN4vllm25paged_attention_v1_kernelI13__nv_bfloat16hLi112ELi32ELi128ELNS_18Fp8KVCacheDataTypeE2ELb1EEEvPT_PKS3_PKT0_S9_ifPKiSB_iPKfiiiSD_SD_iiiii)
        .other          _ZN4vllm25paged_attention_v1_kernelI13__nv_bfloat16hLi112ELi32ELi128ELNS_18Fp8KVCacheDataTypeE2ELb1EEEvPT_PKS3_PKT0_S9_ifPKiSB_iPKfiiiSD_SD_iiiii,@"STO_CUDA_ENTRY STV_DEFAULT"
_ZN4vllm25paged_attention_v1_kernelI13__nv_bfloat16hLi112ELi32ELi128ELNS_18Fp8KVCacheDataTypeE2ELb1EEEvPT_PKS3_PKT0_S9_ifPKiSB_iPKfiiiSD_SD_iiiii:
.text._ZN4vllm25paged_attention_v1_kernelI13__nv_bfloat16hLi112ELi32ELi128ELNS_18Fp8KVCacheDataTypeE2ELb1EEEvPT_PKS3_PKT0_S9_ifPKiSB_iPKfiiiSD_SD_iiiii:
        /* <DEDUP_REMOVED lines=105> */
.L_x_700:
        /* <DEDUP_REMOVED lines=25> */
.L_x_704:
        /* <DEDUP_REMOVED lines=36> */
.L_x_702:
[----:B------:R-:W-:Y:S05]  /*0a60*/  BSYNC.RECONVERGENT B6 ;  /* 0x0000000000067941 */ /* 0x000fea0003800200 */
.L_x_701:
        /* <DEDUP_REMOVED lines=12> */
.L_x_745:
        /* <DEDUP_REMOVED lines=39> */
.L_x_710:
        /* <DEDUP_REMOVED lines=11> */
.L_x_709:
[----:B------:R-:W-:Y:S05]  /*0e50*/  BSYNC.RECONVERGENT B1 ;  /* 0x0000000000017941 */ /* 0x000fea0003800200 */
.L_x_708:
        /* <DEDUP_REMOVED lines=12> */
.L_x_713:
        /* <DEDUP_REMOVED lines=100> */
.L_x_712:
[----:B------:R-:W-:Y:S05]  /*1560*/  BSYNC.RECONVERGENT B1 ;  /* 0x0000000000017941 */ /* 0x000fea0003800200 */
.L_x_711:
        /* <DEDUP_REMOVED lines=55> */
.L_x_715:
[----:B------:R-:W-:Y:S05]  /*18e0*/  BSYNC.RECONVERGENT B1 ;  /* 0x0000000000017941 */ /* 0x000fea0003800200 */
.L_x_714:
        /* <DEDUP_REMOVED lines=26> */
.L_x_707:
[----:B------:R-:W-:Y:S05]  /*1a90*/  BSYNC.RECONVERGENT B0 ;  /* 0x0000000000007941 */ /* 0x000fea0003800200 */
.L_x_706:
        /* <DEDUP_REMOVED lines=39> */
.L_x_720:
[----:B------:R-:W0:Y:S01]  /*1d10*/  LDS R15, [R12] ;  /* 0x000000000c0f7984 */ /* 0x000e220000000800 */
[----:B------:R-:W-:-:S05]  /*1d20*/  VIADD R13, R13, 0x1 ;  /* 0x000000010d0d7836 */ /* 0x000fca0000000000 */
[----:B------:R-:W-:Y:S01]  /*1d30*/  ISETP.NE.AND P0, PT, R13, RZ, PT ;  /* 0x000000ff0d00720c */ /* 0x000fe20003f05270 */
[----:B0-----:R-:W-:-:S05]  /*1d40*/  FMUL.FTZ R15, R15, R2 ;  /* 0x000000020f0f7220 */ /* 0x001fca0000410000 */
[----:B------:R0:W-:Y:S02]  /*1d50*/  STS [R12], R15 ;  /* 0x0000000f0c007388 */ /* 0x0001e40000000800 */
[----:B0-----:R-:W-:-:S05]  /*1d60*/  IADD3 R12, PT, PT, R12, 0x200, RZ ;  /* 0x000002000c0c7810 */ /* 0x001fca0007ffe0ff */
[----:B------:R-:W-:Y:S05]  /*1d70*/  @P0 BRA `(.L_x_720) ;  /* 0xfffffffc00e40947 */ /* 0x000fea000383ffff */
.L_x_719:
[----:B------:R-:W-:Y:S05]  /*1d80*/  BSYNC.RECONVERGENT B1 ;  /* 0x0000000000017941 */ /* 0x000fea0003800200 */
.L_x_718:
        /* <DEDUP_REMOVED lines=12> */
.L_x_723:
        /* <DEDUP_REMOVED lines=52> */
.L_x_722:
[----:B------:R-:W-:Y:S05]  /*2190*/  BSYNC.RECONVERGENT B1 ;  /* 0x0000000000017941 */ /* 0x000fea0003800200 */
.L_x_721:
        /* <DEDUP_REMOVED lines=31> */
.L_x_725:
[----:B------:R-:W-:Y:S05]  /*2390*/  BSYNC.RECONVERGENT B1 ;  /* 0x0000000000017941 */ /* 0x000fea0003800200 */
.L_x_724:
        /* <DEDUP_REMOVED lines=14> */
.L_x_717:
[----:B------:R-:W-:Y:S05]  /*2480*/  BSYNC.RECONVERGENT B0 ;  /* 0x0000000000007941 */ /* 0x000fea0003800200 */
.L_x_716:
        /* <DEDUP_REMOVED lines=29> */
.L_x_729:
        /* <DEDUP_REMOVED lines=34> */
.L_x_728:
        /* <DEDUP_REMOVED lines=16> */
.L_x_727:
[----:B------:R-:W-:Y:S05]  /*2980*/  BSYNC.RECONVERGENT B6 ;  /* 0x0000000000067941 */ /* 0x000fea0003800200 */
.L_x_726:
[----:B------:R-:W-:Y:S01]  /*2990*/  UMOV UR4, 0xffffffff ;  /* 0xffffffff00047882 */ /* 0x000fe20000000000 */
[----:B------:R-:W-:Y:S02]  /*29a0*/  SHF.R.U32.HI R28, RZ, 0x5, R19 ;  /* 0x00000005ff1c7819 */ /* 0x000fe40000011613 */
[----:B------:R-:W-:Y:S05]  /*29b0*/  BRA.DIV UR4, `(.L_x_730) ;  /* 0x0000001204147947 */ /* 0x000fea000b800000 */
[----:B------:R-:W-:Y:S02]  /*29c0*/  CS2R R6, SRZ ;  /* 0x0000000000067805 */ /* 0x000fe4000001ff00 */
[----:B------:R-:W-:Y:S01]  /*29d0*/  MOV R10, RZ ;  /* 0x000000ff000a7202 */ /* 0x000fe20000000f00 */
[----:B-1----:R-:W-:Y:S02]  /*29e0*/  HFMA2 R3, -RZ, RZ, 0, 0 ;  /* 0x00000000ff037431 */ /* 0x002fe400000001ff */
[----:B------:R-:W-:Y:S02]  /*29f0*/  IMAD.MOV.U32 R14, RZ, RZ, RZ ;  /* 0x000000ffff0e7224 */ /* 0x000fe400078e00ff */
[----:B------:R-:W-:Y:S01]  /*2a00*/  HFMA2 R26, -RZ, RZ, 0, 0 ;  /* 0x00000000ff1a7431 */ /* 0x000fe200000001ff */
[----:B------:R-:W-:Y:S01]  /*2a10*/  MOV R20, RZ ;  /* 0x000000ff00147202 */ /* 0x000fe20000000f00 */
[----:B------:R-:W-:Y:S01]  /*2a20*/  FADD.FTZ R7, RZ, R7 ;  /* 0x00000007ff077221 */ /* 0x000fe20000010000 */
[----:B------:R-:W-:Y:S01]  /*2a30*/  FADD.FTZ R10, RZ, R10 ;  /* 0x0000000aff0a7221 */ /* 0x000fe20000010000 */
[--C-:B------:R-:W-:Y:S01]  /*2a40*/  FADD.FTZ R23, RZ, R14.reuse ;  /* 0x0000000eff177221 */ /* 0x100fe20000010000 */
[----:B------:R-:W-:Y:S01]  /*2a50*/  FADD.FTZ R29, RZ, R14 ;  /* 0x0000000eff1d7221 */ /* 0x000fe20000010000 */
[----:B------:R-:W-:Y:S01]  /*2a60*/  FADD.FTZ R6, RZ, R6 ;  /* 0x00000006ff067221 */ /* 0x000fe20000010000 */
[----:B------:R-:W1:Y:S01]  /*2a70*/  SHFL.BFLY PT, R4, R7, 0x1, 0x1f ;  /* 0x0c201f0007047f89 */ /* 0x000e6200000e0000 */
[----:B------:R-:W-:Y:S01]  /*2a80*/  FADD.FTZ R3, RZ, R3 ;  /* 0x00000003ff037221 */ /* 0x000fe20000010000 */
[----:B------:R-:W-:Y:S01]  /*2a90*/  FADD.FTZ R9, RZ, R14 ;  /* 0x0000000eff097221 */ /* 0x000fe20000010000 */
[----:B------:R-:W-:Y:S01]  /*2aa0*/  FADD.FTZ R20, RZ, R20 ;  /* 0x00000014ff147221 */ /* 0x000fe20000010000 */
[----:B------:R-:W2:Y:S01]  /*2ab0*/  SHFL.BFLY PT, R21, R10, 0x1, 0x1f ;  /* 0x0c201f000a157f89 */ /* 0x000ea200000e0000 */
[----:B------:R-:W-:Y:S01]  /*2ac0*/  FADD.FTZ R26, RZ, R26 ;  /* 0x0000001aff1a7221 */ /* 0x000fe20000010000 */
[----:B------:R-:W-:-:S02]  /*2ad0*/  FADD.FTZ R25, RZ, R14 ;  /* 0x0000000eff197221 */ /* 0x000fc40000010000 */
[----:B0-----:R-:W0:Y:S04]  /*2ae0*/  SHFL.BFLY PT, R2, R3, 0x1, 0x1f ;  /* 0x0c201f0003027f89 */ /* 0x001e2800000e0000 */
[----:B------:R-:W3:Y:S04]  /*2af0*/  SHFL.BFLY PT, R0, R23, 0x1, 0x1f ;  /* 0x0c201f0017007f89 */ /* 0x000ee800000e0000 */
[----:B------:R-:W4:Y:S04]  /*2b00*/  SHFL.BFLY PT, R27, R29, 0x1, 0x1f ;  /* 0x0c201f001d1b7f89 */ /* 0x000f2800000e0000 */
[----:B------:R-:W5:Y:S01]  /*2b10*/  SHFL.BFLY PT, R5, R6, 0x1, 0x1f ;  /* 0x0c201f0006057f89 */ /* 0x000f6200000e0000 */
[----:B-1----:R-:W-:Y:S01]  /*2b20*/  FADD.FTZ R4, R7, R4 ;  /* 0x0000000407047221 */ /* 0x002fe20000010000 */
[----:B------:R-:W-:-:S02]  /*2b30*/  HFMA2 R7, -RZ, RZ, 0, 0 ;  /* 0x00000000ff077431 */ /* 0x000fc400000001ff */
[----:B------:R-:W1:Y:S01]  /*2b40*/  SHFL.BFLY PT, R24, R9, 0x1, 0x1f ;  /* 0x0c201f0009187f89 */ /* 0x000e6200000e0000 */
[----:B--2---:R-:W-:-:S03]  /*2b50*/  FADD.FTZ R8, R10, R21 ;  /* 0x000000150a087221 */ /* 0x004fc60000010000 */
[----:B------:R-:W2:Y:S01]  /*2b60*/  SHFL.BFLY PT, R21, R20, 0x1, 0x1f ;  /* 0x0c201f0014157f89 */ /* 0x000ea200000e0000 */
[----:B0-----:R-:W-:Y:S01]  /*2b70*/  FADD.FTZ R2, R3, R2 ;  /* 0x0000000203027221 */ /* 0x001fe20000010000 */
[----:B------:R-:W-:Y:S02]  /*2b80*/  IMAD.MOV.U32 R3, RZ, RZ, RZ ;  /* 0x000000ffff037224 */ /* 0x000fe400078e00ff */
[----:B------:R-:W-:Y:S01]  /*2b90*/  SHFL.BFLY PT, R14, R26, 0x1, 0x1f ;  /* 0x0c201f001a0e7f89 */ /* 0x000fe200000e0000 */
[----:B------:R-:W-:Y:S01]  /*2ba0*/  FADD.FTZ R7, RZ, R7 ;  /* 0x00000007ff077221 */ /* 0x000fe20000010000 */
[----:B---3--:R-:W-:Y:S01]  /*2bb0*/  FADD.FTZ R0, R23, R0 ;  /* 0x0000000017007221 */ /* 0x008fe20000010000 */
[----:B------:R-:W-:Y:S02]  /*2bc0*/  IMAD.MOV.U32 R23, RZ, RZ, RZ ;  /* 0x000000ffff177224 */ /* 0x000fe400078e00ff */
[----:B------:R-:W-:Y:S01]  /*2bd0*/  FADD.FTZ R3, RZ, R3 ;  /* 0x00000003ff037221 */ /* 0x000fe20000010000 */
[----:B------:R-:W0:Y:S01]  /*2be0*/  SHFL.BFLY PT, R12, R25, 0x1, 0x1f ;  /* 0x0c201f00190c7f89 */ /* 0x000e2200000e0000 */
[----:B----4-:R-:W-:Y:S01]  /*2bf0*/  FADD.FTZ R27, R29, R27 ;  /* 0x0000001b1d1b7221 */ /* 0x010fe20000010000 */
[----:B------:R-:W-:Y:S01]  /*2c00*/  MOV R29, RZ ;  /* 0x000000ff001d7202 */ /* 0x000fe20000000f00 */
[----:B------:R-:W-:Y:S01]  /*2c10*/  FADD.FTZ R23, RZ, R23 ;  /* 0x00000017ff177221 */ /* 0x000fe20000010000 */
[----:B------:R-:W3:Y:S01]  /*2c20*/  SHFL.BFLY PT, R10, R7, 0x1, 0x1f ;  /* 0x0c201f00070a7f89 */ /* 0x000ee200000e0000 */
[----:B-----5:R-:W-:-:S02]  /*2c30*/  FADD.FTZ R5, R6, R5 ;  /* 0x0000000506057221 */ /* 0x020fc40000010000 */
[----:B------:R-:W-:Y:S01]  /*2c40*/  FADD.FTZ R29, RZ, R29 ;  /* 0x0000001dff1d7221 */ /* 0x000fe20000010000 */
[----:B------:R-:W4:Y:S01]  /*2c50*/  SHFL.BFLY PT, R6, R3, 0x1, 0x1f ;  /* 0x0c201f0003067f89 */ /* 0x000f2200000e0000 */
[----:B-1----:R-:W-:-:S03]  /*2c60*/  FADD.FTZ R9, R9, R24 ;  /* 0x0000001809097221 */ /* 0x002fc60000010000 */
[----:B------:R-:W1:Y:S01]  /*2c70*/  SHFL.BFLY PT, R24, R23, 0x1, 0x1f ;  /* 0x0c201f0017187f89 */ /* 0x000e6200000e0000 */
[----:B--2---:R-:W-:Y:S01]  /*2c80*/  FADD.FTZ R21, R20, R21 ;  /* 0x0000001514157221 */ /* 0x004fe20000010000 */
[----:B0-----:R-:W-:Y:S01]  /*2c90*/  FADD.FTZ R20, R25, R12 ;  /* 0x0000000c19147221 */ /* 0x001fe20000010000 */
[----:B---3--:R-:W-:Y:S02]  /*2ca0*/  FADD.FTZ R10, R7, R10 ;  /* 0x0000000a070a7221 */ /* 0x008fe40000010000 */
[----:B------:R0:W2:Y:S01]  /*2cb0*/  SHFL.BFLY PT, R7, R29, 0x1, 0x1f ;  /* 0x0c201f001d077f89 */ /* 0x0000a200000e0000 */
[----:B----4-:R-:W-:Y:S01]  /*2cc0*/  FADD.FTZ R6, R3, R6 ;  /* 0x0000000603067221 */ /* 0x010fe20000010000 */
[----:B------:R-:W-:Y:S01]  /*2cd0*/  FADD.FTZ R3, R26, R14 ;  /* 0x0000000e1a037221 */ /* 0x000fe20000010000 */
[----:B-1----:R-:W-:-:S07]  /*2ce0*/  FADD.FTZ R24, R23, R24 ;  /* 0x0000001817187221 */ /* 0x002fce0000010000 */
.L_x_774:
[----:B------:R-:W-:Y:S05]  /*2cf0*/  WARPSYNC.ALL ;  /* 0x0000000000007948 */ /* 0x000fea0003800000 */
[----:B------:R-:W1:Y:S01]  /*2d00*/  S2UR UR5, SR_CgaCtaId ;  /* 0x00000000000579c3 */ /* 0x000e620000008800 */
[C---:B------:R-:W-:Y:S01]  /*2d10*/  LOP3.LUT R11, R19.reuse, 0x3, RZ, 0xc0, !PT ;  /* 0x00000003130b7812 */ /* 0x040fe200078ec0ff */
[----:B------:R-:W-:Y:S01]  /*2d20*/  UMOV UR4, 0x400 ;  /* 0x0000040000047882 */ /* 0x000fe20000000000 */
[----:B------:R-:W-:Y:S01]  /*2d30*/  LOP3.LUT R12, R19, 0x3c0, RZ, 0xc0, !PT ;  /* 0x000003c0130c7812 */ /* 0x000fe200078ec0ff */
[----:B------:R-:W-:-:S04]  /*2d40*/  UIADD3 UR4, UPT, UPT, UR4, 0x20, URZ ;  /* 0x0000002004047890 */ /* 0x000fc8000fffe0ff */
[----:B------:R-:W-:Y:S01]  /*2d50*/  BAR.SYNC.DEFER_BLOCKING 0x0 ;  /* 0x0000000000007b1d */ /* 0x000fe20000010000 */
[----:B------:R-:W-:Y:S01]  /*2d60*/  ISETP.NE.AND P2, PT, R11, RZ, PT ;  /* 0x000000ff0b00720c */ /* 0x000fe20003f45270 */
[----:B--2---:R-:W-:Y:S01]  /*2d70*/  FADD.FTZ R7, R29, R7 ;  /* 0x000000071d077221 */ /* 0x004fe20000010000 */
[----:B------:R-:W-:Y:S02]  /*2d80*/  LOP3.LUT R11, R19, 0x3e0, RZ, 0xc0, !PT ;  /* 0x000003e0130b7812 */ /* 0x000fe400078ec0ff */
[----:B------:R-:W-:Y:S01]  /*2d90*/  ISETP.NE.OR P5, PT, R12, 0x40, P2 ;  /* 0x000000400c00780c */ /* 0x000fe200017a5670 */
[----:B------:R-:W-:Y:S01]  /*2da0*/  BSSY.RECONVERGENT B0, `(.L_x_731) ;  /* 0x0000018000007945 */ /* 0x000fe20003800200 */
[----:B------:R-:W-:Y:S02]  /*2db0*/  ISETP.NE.OR P4, PT, R11, 0x20, P2 ;  /* 0x000000200b00780c */ /* 0x000fe40001785670 */
[----:B------:R-:W-:Y:S02]  /*2dc0*/  SHF.R.U32.HI R11, RZ, 0x2, R16 ;  /* 0x00000002ff0b7819 */ /* 0x000fe40000011610 */
[----:B------:R-:W-:-:S02]  /*2dd0*/  LOP3.LUT P0, RZ, R19, 0x3c3, RZ, 0xc0, !PT ;  /* 0x000003c313ff7812 */ /* 0x000fc4000780c0ff */
[C---:B------:R-:W-:Y:S01]  /*2de0*/  LOP3.LUT P1, RZ, R19.reuse, 0x3e3, RZ, 0xc0, !PT ;  /* 0x000003e313ff7812 */ /* 0x040fe2000782c0ff */
[----:B------:R-:W-:Y:S01]  /*2df0*/  IMAD R11, R28, 0x70, R11 ;  /* 0x000000701c0b7824 */ /* 0x000fe200078e020b */
[----:B------:R-:W-:Y:S01]  /*2e00*/  ISETP.GT.U32.AND P3, PT, R19, 0x1f, PT ;  /* 0x0000001f1300780c */ /* 0x000fe20003f64070 */
[----:B-1----:R-:W-:-:S06]  /*2e10*/  ULEA UR4, UR5, UR4, 0x18 ;  /* 0x0000000405047291 */ /* 0x002fcc000f8ec0ff */
        /* <DEDUP_REMOVED lines=16> */
.L_x_732:
[----:B------:R-:W-:Y:S05]  /*2f20*/  BSYNC.RECONVERGENT B0 ;  /* 0x0000000000007941 */ /* 0x000fea0003800200 */
.L_x_731:
[----:B------:R-:W-:Y:S06]  /*2f30*/  BAR.SYNC.DEFER_BLOCKING 0x0 ;  /* 0x0000000000007b1d */ /* 0x000fec0000010000 */
[----:B------:R-:W-:Y:S04]  /*2f40*/  BSSY.RECONVERGENT B0, `(.L_x_733) ;  /* 0x000001e000007945 */ /* 0x000fe80003800200 */
[----:B------:R-:W-:Y:S05]  /*2f50*/  @P0 BRA `(.L_x_734) ;  /* 0x0000000000700947 */ /* 0x000fea0003800000 */
[----:B------:R-:W1:Y:S04]  /*2f60*/  LDS R13, [R11] ;  /* 0x000000000b0d7984 */ /* 0x000e680000000800 */
[----:B------:R-:W2:Y:S04]  /*2f70*/  LDS R15, [R11+0x20] ;  /* 0x000020000b0f7984 */ /* 0x000ea80000000800 */
[----:B------:R-:W3:Y:S04]  /*2f80*/  LDS R23, [R11+0x40] ;  /* 0x000040000b177984 */ /* 0x000ee80000000800 */
[----:B------:R-:W4:Y:S04]  /*2f90*/  LDS R12, [R11+0x60] ;  /* 0x000060000b0c7984 */ /* 0x000f280000000800 */
[----:B------:R-:W5:Y:S04]  /*2fa0*/  LDS R25, [R11+0x80] ;  /* 0x000080000b197984 */ /* 0x000f680000000800 */
[----:B------:R-:W0:Y:S04]  /*2fb0*/  LDS R14, [R11+0xa0] ;  /* 0x0000a0000b0e7984 */ /* 0x000e280000000800 */
        /* <DEDUP_REMOVED lines=13> */
[----:B------:R-:W-:-:S03]  /*3090*/  FADD.FTZ R27, R27, R16 ;  /* 0x000000101b1b7221 */ /* 0x000fc60000010000 */
[----:B------:R-:W0:Y:S01]  /*30a0*/  LDS R16, [R11+0x1a0] ;  /* 0x0001a0000b107984 */ /* 0x000e220000000800 */
[----:B-1----:R-:W-:Y:S01]  /*30b0*/  FADD.FTZ R6, R6, R13 ;  /* 0x0000000d06067221 */ /* 0x002fe20000010000 */
[----:B--2---:R-:W-:Y:S01]  /*30c0*/  FADD.FTZ R10, R10, R15 ;  /* 0x0000000f0a0a7221 */ /* 0x004fe20000010000 */
[----:B---3--:R-:W-:Y:S01]  /*30d0*/  FADD.FTZ R24, R24, R23 ;  /* 0x0000001718187221 */ /* 0x008fe20000010000 */
[----:B----4-:R-:W-:Y:S01]  /*30e0*/  FADD.FTZ R21, R21, R12 ;  /* 0x0000000c15157221 */ /* 0x010fe20000010000 */
[----:B-----5:R-:W-:Y:S01]  /*30f0*/  FADD.FTZ R20, R20, R25 ;  /* 0x0000001914147221 */ /* 0x020fe20000010000 */
[----:B0-----:R-:W-:Y:S01]  /*3100*/  FADD.FTZ R3, R3, R14 ;  /* 0x0000000e03037221 */ /* 0x001fe20000010000 */
[----:B------:R-:W-:-:S07]  /*3110*/  FADD.FTZ R7, R7, R16 ;  /* 0x0000001007077221 */ /* 0x000fce0000010000 */
.L_x_734:
[----:B------:R-:W-:Y:S05]  /*3120*/  BSYNC.RECONVERGENT B0 ;  /* 0x0000000000007941 */ /* 0x000fea0003800200 */
.L_x_733:
        /* <DEDUP_REMOVED lines=17> */
.L_x_736:
[----:B------:R-:W-:Y:S05]  /*3240*/  BSYNC.RECONVERGENT B0 ;  /* 0x0000000000007941 */ /* 0x000fea0003800200 */
.L_x_735:
[----:B------:R-:W-:Y:S06]  /*3250*/  BAR.SYNC.DEFER_BLOCKING 0x0 ;  /* 0x0000000000007b1d */ /* 0x000fec0000010000 */
[----:B------:R-:W-:Y:S04]  /*3260*/  BSSY.RECONVERGENT B0, `(.L_x_737) ;  /* 0x000001e000007945 */ /* 0x000fe80003800200 */
[----:B------:R-:W-:Y:S05]  /*3270*/  @P1 BRA `(.L_x_738) ;  /* 0x0000000000701947 */ /* 0x000fea0003800000 */
[----:B------:R-:W1:Y:S04]  /*3280*/  LDS R13, [R11] ;  /* 0x000000000b0d7984 */ /* 0x000e680000000800 */
[----:B------:R-:W3:Y:S04]  /*3290*/  LDS R15, [R11+0x20] ;  /* 0x000020000b0f7984 */ /* 0x000ee80000000800 */
[----:B------:R-:W4:Y:S04]  /*32a0*/  LDS R23, [R11+0x40] ;  /* 0x000040000b177984 */ /* 0x000f280000000800 */
[----:B------:R-:W5:Y:S04]  /*32b0*/  LDS R12, [R11+0x60] ;  /* 0x000060000b0c7984 */ /* 0x000f680000000800 */
[----:B------:R-:W0:Y:S04]  /*32c0*/  LDS R25, [R11+0x80] ;  /* 0x000080000b197984 */ /* 0x000e280000000800 */
[----:B------:R-:W0:Y:S04]  /*32d0*/  LDS R14, [R11+0xa0] ;  /* 0x0000a0000b0e7984 */ /* 0x000e280000000800 */
[----:B------:R-:W0:Y:S04]  /*32e0*/  LDS R16, [R11+0x160] ;  /* 0x000160000b107984 */ /* 0x000e280000000800 */
[----:B------:R-:W0:Y:S01]  /*32f0*/  LDS R26, [R11+0x1a0] ;  /* 0x0001a0000b1a7984 */ /* 0x000e220000000800 */
[----:B-12---:R-:W-:-:S03]  /*3300*/  FADD.FTZ R0, R0, R13 ;  /* 0x0000000d00007221 */ /* 0x006fc60000010000 */
[----:B------:R-:W1:Y:S01]  /*3310*/  LDS R13, [R11+0xe0] ;  /* 0x0000e0000b0d7984 */ /* 0x000e620000000800 */
[----:B---3--:R-:W-:-:S03]  /*3320*/  FADD.FTZ R2, R2, R15 ;  /* 0x0000000f02027221 */ /* 0x008fc60000010000 */
[----:B------:R-:W2:Y:S01]  /*3330*/  LDS R15, [R11+0x100] ;  /* 0x000100000b0f7984 */ /* 0x000ea20000000800 */
[----:B----4-:R-:W-:-:S03]  /*3340*/  FADD.FTZ R4, R4, R23 ;  /* 0x0000001704047221 */ /* 0x010fc60000010000 */
[----:B------:R-:W3:Y:S01]  /*3350*/  LDS R23, [R11+0x140] ;  /* 0x000140000b177984 */ /* 0x000ee20000000800 */
[----:B-----5:R-:W-:-:S03]  /*3360*/  FADD.FTZ R5, R5, R12 ;  /* 0x0000000c05057221 */ /* 0x020fc60000010000 */
[----:B------:R-:W4:Y:S01]  /*3370*/  LDS R12, [R11+0xc0] ;  /* 0x0000c0000b0c7984 */ /* 0x000f220000000800 */
[----:B0-----:R-:W-:-:S03]  /*3380*/  FADD.FTZ R8, R8, R25 ;  /* 0x0000001908087221 */ /* 0x001fc60000010000 */
[----:B------:R-:W0:Y:S01]  /*3390*/  LDS R25, [R11+0x180] ;  /* 0x000180000b197984 */ /* 0x000e220000000800 */
[----:B------:R-:W-:-:S03]  /*33a0*/  FADD.FTZ R9, R9, R14 ;  /* 0x0000000e09097221 */ /* 0x000fc60000010000 */
[----:B------:R-:W5:Y:S01]  /*33b0*/  LDS R14, [R11+0x120] ;  /* 0x000120000b0e7984 */ /* 0x000f620000000800 */
[----:B------:R-:W-:Y:S01]  /*33c0*/  FADD.FTZ R3, R3, R16 ;  /* 0x0000001003037221 */ /* 0x000fe20000010000 */
[----:B------:R-:W-:Y:S01]  /*33d0*/  FADD.FTZ R7, R7, R26 ;  /* 0x0000001a07077221 */ /* 0x000fe20000010000 */
[----:B-1----:R-:W-:Y:S01]  /*33e0*/  FADD.FTZ R6, R6, R13 ;  /* 0x0000000d06067221 */ /* 0x002fe20000010000 */
[----:B--2---:R-:W-:Y:S01]  /*33f0*/  FADD.FTZ R10, R10, R15 ;  /* 0x0000000f0a0a7221 */ /* 0x004fe20000010000 */
[----:B---3--:R-:W-:Y:S01]  /*3400*/  FADD.FTZ R24, R24, R23 ;  /* 0x0000001718187221 */ /* 0x008fe20000010000 */
[----:B----4-:R-:W-:Y:S01]  /*3410*/  FADD.FTZ R27, R27, R12 ;  /* 0x0000000c1b1b7221 */ /* 0x010fe20000010000 */
[----:B0-----:R-:W-:Y:S01]  /*3420*/  FADD.FTZ R20, R20, R25 ;  /* 0x0000001914147221 */ /* 0x001fe20000010000 */
[----:B-----5:R-:W-:-:S07]  /*3430*/  FADD.FTZ R21, R21, R14 ;  /* 0x0000000e15157221 */ /* 0x020fce0000010000 */
.L_x_738:
[----:B------:R-:W-:Y:S05]  /*3440*/  BSYNC.RECONVERGENT B0 ;  /* 0x0000000000007941 */ /* 0x000fea0003800200 */
.L_x_737:
[----:B------:R-:W-:Y:S06]  /*3450*/  BAR.SYNC.DEFER_BLOCKING 0x0 ;  /* 0x0000000000007b1d */ /* 0x000fec0000010000 */
[----:B------:R-:W-:Y:S05]  /*3460*/  @P3 EXIT ;  /* 0x000000000000394d */ /* 0x000fea0003800000 */
[----:B------:R-:W3:Y:S01]  /*3470*/  LDCU UR4, c[0x0][0x378] ;  /* 0x00006f00ff0477ac */ /* 0x000ee20008000800 */
[----:B------:R-:W-:-:S04]  /*3480*/  IMAD R17, R22, R17, R18 ;  /* 0x0000001116117224 */ /* 0x000fc800078e0212 */
[----:B---3--:R-:W-:Y:S01]  /*3490*/  IMAD R17, R17, UR4, RZ ;  /* 0x0000000411117c24 */ /* 0x008fe2000f8e02ff */
[----:B------:R-:W-:Y:S06]  /*34a0*/  @P2 EXIT ;  /* 0x000000000000294d */ /* 0x000fec0003800000 */
[----:B------:R-:W3:Y:S01]  /*34b0*/  S2UR UR4, SR_CTAID.Z ;  /* 0x00000000000479c3 */ /* 0x000ee20000002700 */
[----:B------:R-:W4:Y:S01]  /*34c0*/  LDCU.64 UR6, c[0x0][0x380] ;  /* 0x00007000ff0677ac */ /* 0x000f220008000a00 */
[----:B------:R-:W-:Y:S01]  /*34d0*/  IMAD R17, R17, 0x70, RZ ;  /* 0x0000007011117824 */ /* 0x000fe200078e02ff */
[----:B------:R-:W-:Y:S02]  /*34e0*/  SHF.R.U32.HI R12, RZ, 0x2, R19 ;  /* 0x00000002ff0c7819 */ /* 0x000fe40000011613 */
[----:B-12---:R-:W-:Y:S02]  /*34f0*/  F2FP.BF16.F32.PACK_AB R0, R2, R0 ;  /* 0x000000000200723e */ /* 0x006fe400000010ff */
[----:B------:R-:W-:Y:S02]  /*3500*/  F2FP.BF16.F32.PACK_AB R4, R5, R4 ;  /* 0x000000040504723e */ /* 0x000fe400000010ff */
[----:B------:R-:W-:Y:S02]  /*3510*/  PRMT R2, R0, 0x7632, R2 ;  /* 0x0000763200027816 */ /* 0x000fe40000000002 */
[----:B------:R-:W-:-:S02]  /*3520*/  F2FP.BF16.F32.PACK_AB R8, R9, R8 ;  /* 0x000000080908723e */ /* 0x000fc400000010ff */
[----:B------:R-:W-:Y:S02]  /*3530*/  F2FP.BF16.F32.PACK_AB R6, R6, R27 ;  /* 0x0000001b0606723e */ /* 0x000fe400000010ff */
[----:B------:R-:W-:Y:S02]  /*3540*/  F2FP.BF16.F32.PACK_AB R10, R21, R10 ;  /* 0x0000000a150a723e */ /* 0x000fe400000010ff */
[----:B------:R-:W-:Y:S02]  /*3550*/  F2FP.BF16.F32.PACK_AB R3, R3, R24 ;  /* 0x000000180303723e */ /* 0x000fe400000010ff */
[----:B------:R-:W-:Y:S02]  /*3560*/  F2FP.BF16.F32.PACK_AB R7, R7, R20 ;  /* 0x000000140707723e */ /* 0x000fe400000010ff */
[----:B------:R-:W-:Y:S02]  /*3570*/  PRMT R5, R4, 0x7632, R5 ;  /* 0x0000763204057816 */ /* 0x000fe40000000005 */
[----:B------:R-:W-:Y:S01]  /*3580*/  PRMT R9, R8, 0x7632, R9 ;  /* 0x0000763208097816 */ /* 0x000fe20000000009 */
[----:B---3--:R-:W-:Y:S01]  /*3590*/  UIMAD UR4, UR4, 0x70, URZ ;  /* 0x00000070040478a4 */ /* 0x008fe2000f8e02ff */
[----:B------:R-:W-:-:S05]  /*35a0*/  PRMT R11, R6, 0x7632, R11 ;  /* 0x00007632060b7816 */ /* 0x000fca000000000b */
[----:B------:R-:W-:-:S04]  /*35b0*/  IADD3 R17, P0, P1, R12, UR4, R17 ;  /* 0x000000040c117c10 */ /* 0x000fc8000f91e011 */
[----:B------:R-:W-:Y:S02]  /*35c0*/  IADD3.X R14, PT, PT, RZ, RZ, RZ, P0, P1 ;  /* 0x000000ffff0e7210 */ /* 0x000fe400007e24ff */
[----:B----4-:R-:W-:-:S04]  /*35d0*/  LEA R12, P0, R17, UR6, 0x1 ;  /* 0x00000006110c7c11 */ /* 0x010fc8000f8008ff */
[----:B------:R-:W-:-:S05]  /*35e0*/  LEA.HI.X R13, R17, UR7, R14, 0x1, P0 ;  /* 0x00000007110d7c11 */ /* 0x000fca00080f0c0e */
[----:B------:R1:W-:Y:S04]  /*35f0*/  STG.E.U16 desc[UR36][R12.64], R0 ;  /* 0x000000000c007986 */ /* 0x0003e8000c101524 */
[----:B------:R2:W-:Y:S04]  /*3600*/  STG.E.U16 desc[UR36][R12.64+0x10], R2 ;  /* 0x000010020c007986 */ /* 0x0005e8000c101524 */
[----:B------:R3:W-:Y:S01]  /*3610*/  STG.E.U16 desc[UR36][R12.64+0x20], R4 ;  /* 0x000020040c007986 */ /* 0x0007e2000c101524 */
[----:B-1----:R-:W-:-:S03]  /*3620*/  PRMT R0, R10, 0x7632, R0 ;  /* 0x000076320a007816 */ /* 0x002fc60000000000 */
        /* <DEDUP_REMOVED lines=14> */
.L_x_703:
        /* <DEDUP_REMOVED lines=16> */
.L_x_739:
[----:B------:R-:W-:Y:S05]  /*3810*/  EXIT ;  /* 0x000000000000794d */ /* 0x000fea0003800000 */
.L_x_705:
[----:B------:R-:W-:Y:S02]  /*3820*/  HFMA2 R11, -RZ, RZ, 0, 1.847743988037109375e-06 ;  /* 0x0000001fff0b7431 */ /* 0x000fe400000001ff */
[----:B------:R-:W-:Y:S01]  /*3830*/  IMAD.MOV.U32 R12, RZ, RZ, 0x10 ;  /* 0x00000010ff0c7424 */ /* 0x000fe200078e00ff */
[----:B------:R-:W-:-:S07]  /*3840*/  MOV R15, 0xffffffff ;  /* 0xffffffff000f7802 */ /* 0x000fce0000000f00 */
[----:B------:R-:W-:Y:S05]  /*3850*/  WARPSYNC.COLLECTIVE R15, `(.L_x_740) ;  /* 0x000000000f087348 */ /* 0x000fea0003c00000 */
[----:B------:R0:W1:Y:S02]  /*3860*/  SHFL.BFLY P6, R14, R13, R12, R11 ;  /* 0x0c00000c0d0e7389 */ /* 0x00006400000c000b */
[----:B01----:R-:W-:Y:S05]  /*3870*/  ENDCOLLECTIVE ;  /* 0x000000000000791b */ /* 0x003fea0003800000 */
.L_x_740:
[----:B------:R-:W-:Y:S01]  /*3880*/  HFMA2 R12, -RZ, RZ, 0, 4.76837158203125e-07 ;  /* 0x00000008ff0c7431 */ /* 0x000fe200000001ff */
[----:B------:R-:W-:-:S05]  /*3890*/  FMNMX.FTZ R0, R14, -3.40282346638528859812e+38, !PT ;  /* 0xff7fffff0e007809 */ /* 0x000fca0007810000 */
[----:B------:R-:W-:-:S07]  /*38a0*/  IMAD.MOV.U32 R13, RZ, RZ, R0 ;  /* 0x000000ffff0d7224 */ /* 0x000fce00078e0000 */
[----:B------:R-:W-:Y:S05]  /*38b0*/  WARPSYNC.COLLECTIVE R15, `(.L_x_741) ;  /* 0x000000000f087348 */ /* 0x000fea0003c00000 */
[----:B------:R0:W1:Y:S02]  /*38c0*/  SHFL.BFLY P6, R14, R13, R12, R11 ;  /* 0x0c00000c0d0e7389 */ /* 0x00006400000c000b */
[----:B01----:R-:W-:Y:S05]  /*38d0*/  ENDCOLLECTIVE ;  /* 0x000000000000791b */ /* 0x003fea0003800000 */
.L_x_741:
[----:B------:R-:W-:Y:S01]  /*38e0*/  IMAD.MOV.U32 R12, RZ, RZ, 0x4 ;  /* 0x00000004ff0c7424 */ /* 0x000fe200078e00ff */
[----:B------:R-:W-:-:S04]  /*38f0*/  FMNMX.FTZ R2, R0, R14, !PT ;  /* 0x0000000e00027209 */ /* 0x000fc80007810000 */
[----:B------:R-:W-:-:S07]  /*3900*/  MOV R13, R2 ;  /* 0x00000002000d7202 */ /* 0x000fce0000000f00 */
[----:B------:R-:W-:Y:S05]  /*3910*/  WARPSYNC.COLLECTIVE R15, `(.L_x_742) ;  /* 0x000000000f087348 */ /* 0x000fea0003c00000 */
[----:B------:R0:W1:Y:S02]  /*3920*/  SHFL.BFLY P6, R14, R13, R12, R11 ;  /* 0x0c00000c0d0e7389 */ /* 0x00006400000c000b */
[----:B01----:R-:W-:Y:S05]  /*3930*/  ENDCOLLECTIVE ;  /* 0x000000000000791b */ /* 0x003fea0003800000 */
.L_x_742:
[----:B------:R-:W-:Y:S01]  /*3940*/  HFMA2 R12, -RZ, RZ, 0, 1.1920928955078125e-07 ;  /* 0x00000002ff0c7431 */ /* 0x000fe200000001ff */
[----:B------:R-:W-:-:S04]  /*3950*/  FMNMX.FTZ R3, R2, R14, !PT ;  /* 0x0000000e02037209 */ /* 0x000fc80007810000 */
[----:B------:R-:W-:-:S07]  /*3960*/  MOV R13, R3 ;  /* 0x00000003000d7202 */ /* 0x000fce0000000f00 */
[----:B------:R-:W-:Y:S05]  /*3970*/  WARPSYNC.COLLECTIVE R15, `(.L_x_743) ;  /* 0x000000000f087348 */ /* 0x000fea0003c00000 */
[----:B------:R0:W1:Y:S02]  /*3980*/  SHFL.BFLY P6, R14, R13, R12, R11 ;  /* 0x0c00000c0d0e7389 */ /* 0x00006400000c000b */
[----:B01----:R-:W-:Y:S05]  /*3990*/  ENDCOLLECTIVE ;  /* 0x000000000000791b */ /* 0x003fea0003800000 */
.L_x_743:
[----:B------:R-:W-:Y:S02]  /*39a0*/  MOV R12, 0x1 ;  /* 0x00000001000c7802 */ /* 0x000fe40000000f00 */
[----:B------:R-:W-:-:S05]  /*39b0*/  FMNMX.FTZ R4, R3, R14, !PT ;  /* 0x0000000e03047209 */ /* 0x000fca0007810000 */
[----:B------:R-:W-:-:S07]  /*39c0*/  IMAD.MOV.U32 R13, RZ, RZ, R4 ;  /* 0x000000ffff0d7224 */ /* 0x000fce00078e0004 */
[----:B------:R-:W-:Y:S05]  /*39d0*/  WARPSYNC.COLLECTIVE R15, `(.L_x_744) ;  /* 0x000000000f087348 */ /* 0x000fea0003c00000 */
[----:B------:R0:W1:Y:S02]  /*39e0*/  SHFL.BFLY P6, R14, R13, R12, R11 ;  /* 0x0c00000c0d0e7389 */ /* 0x00006400000c000b */
[----:B01----:R-:W-:Y:S05]  /*39f0*/  ENDCOLLECTIVE ;  /* 0x000000000000791b */ /* 0x003fea0003800000 */
.L_x_744:
[----:B------:R-:W-:Y:S05]  /*3a00*/  BRA `(.L_x_745) ;  /* 0xffffffd000487947 */ /* 0x000fea000383ffff */
.L_x_730:
[----:B-1----:R-:W-:Y:S02]  /*3a10*/  HFMA2 R13, -RZ, RZ, 0, 0 ;  /* 0x00000000ff0d7431 */ /* 0x002fe400000001ff */
[----:B------:R-:W-:Y:S01]  /*3a20*/  IMAD.MOV.U32 R12, RZ, RZ, 0x2 ;  /* 0x00000002ff0c7424 */ /* 0x000fe200078e00ff */
[----:B0-----:R-:W-:Y:S02]  /*3a30*/  MOV R11, 0x1f ;  /* 0x0000001f000b7802 */ /* 0x001fe40000000f00 */
[----:B------:R-:W-:-:S07]  /*3a40*/  MOV R15, 0xffffffff ;  /* 0xffffffff000f7802 */ /* 0x000fce0000000f00 */
[----:B------:R-:W-:Y:S05]  /*3a50*/  WARPSYNC.COLLECTIVE R15, `(.L_x_746) ;  /* 0x000000000f087348 */ /* 0x000fea0003c00000 */
[----:B------:R0:W1:Y:S02]  /*3a60*/  SHFL.BFLY P6, R14, R13, R12, R11 ;  /* 0x0c00000c0d0e7389 */ /* 0x00006400000c000b */
[----:B01----:R-:W-:Y:S05]  /*3a70*/  ENDCOLLECTIVE ;  /* 0x000000000000791b */ /* 0x003fea0003800000 */
.L_x_746:
[----:B------:R-:W-:Y:S02]  /*3a80*/  HFMA2 R12, -RZ, RZ, 0, 5.9604644775390625e-08 ;  /* 0x00000001ff0c7431 */ /* 0x000fe400000001ff */
[----:B------:R-:W-:-:S04]  /*3a90*/  FADD.FTZ R23, RZ, R14 ;  /* 0x0000000eff177221 */ /* 0x000fc80000010000 */
[----:B------:R-:W-:-:S07]  /*3aa0*/  IMAD.MOV.U32 R13, RZ, RZ, R23 ;  /* 0x000000ffff0d7224 */ /* 0x000fce00078e0017 */
[----:B------:R-:W-:Y:S05]  /*3ab0*/  WARPSYNC.COLLECTIVE R15, `(.L_x_747) ;  /* 0x000000000f087348 */ /* 0x000fea0003c00000 */
[----:B------:R0:W1:Y:S02]  /*3ac0*/  SHFL.BFLY P6, R14, R13, R12, R11 ;  /* 0x0c00000c0d0e7389 */ /* 0x00006400000c000b */
[----:B01----:R-:W-:Y:S05]  /*3ad0*/  ENDCOLLECTIVE ;  /* 0x000000000000791b */ /* 0x003fea0003800000 */
.L_x_747:
[----:B------:R-:W-:Y:S02]  /*3ae0*/  HFMA2 R12, -RZ, RZ, 0, 1.1920928955078125e-07 ;  /* 0x00000002ff0c7431 */ /* 0x000fe400000001ff */
[----:B------:R-:W-:Y:S01]  /*3af0*/  IMAD.MOV.U32 R13, RZ, RZ, RZ ;  /* 0x000000ffff0d7224 */ /* 0x000fe200078e00ff */
[----:B------:R-:W-:-:S07]  /*3b00*/  MOV R0, R14 ;  /* 0x0000000e00007202 */ /* 0x000fce0000000f00 */
[----:B------:R-:W-:Y:S05]  /*3b10*/  WARPSYNC.COLLECTIVE R15, `(.L_x_748) ;  /* 0x000000000f087348 */ /* 0x000fea0003c00000 */
[----:B------:R0:W1:Y:S02]  /*3b20*/  SHFL.BFLY P6, R14, R13, R12, R11 ;  /* 0x0c00000c0d0e7389 */ /* 0x00006400000c000b */
[----:B01----:R-:W-:Y:S05]  /*3b30*/  ENDCOLLECTIVE ;  /* 0x000000000000791b */ /* 0x003fea0003800000 */
.L_x_748:
        /* <DEDUP_REMOVED lines=8> */
.L_x_749:
[----:B------:R-:W-:Y:S02]  /*3bc0*/  HFMA2 R12, -RZ, RZ, 0, 1.1920928955078125e-07 ;  /* 0x00000002ff0c7431 */ /* 0x000fe400000001ff */
[----:B------:R-:W-:Y:S01]  /*3bd0*/  IMAD.MOV.U32 R13, RZ, RZ, RZ ;  /* 0x000000ffff0d7224 */ /* 0x000fe200078e00ff */
[----:B------:R-:W-:-:S07]  /*3be0*/  MOV R2, R14 ;  /* 0x0000000e00027202 */ /* 0x000fce0000000f00 */
[----:B------:R-:W-:Y:S05]  /*3bf0*/  WARPSYNC.COLLECTIVE R15, `(.L_x_750) ;  /* 0x000000000f087348 */ /* 0x000fea0003c00000 */
[----:B------:R0:W1:Y:S02]  /*3c00*/  SHFL.BFLY P6, R14, R13, R12, R11 ;  /* 0x0c00000c0d0e7389 */ /* 0x00006400000c000b */
[----:B01----:R-:W-:Y:S05]  /*3c10*/  ENDCOLLECTIVE ;  /* 0x000000000000791b */ /* 0x003fea0003800000 */
.L_x_750:
        /* <DEDUP_REMOVED lines=8> */
.L_x_751:
[----:B------:R-:W-:Y:S02]  /*3ca0*/  HFMA2 R12, -RZ, RZ, 0, 1.1920928955078125e-07 ;  /* 0x00000002ff0c7431 */ /* 0x000fe400000001ff */
[----:B------:R-:W-:Y:S01]  /*3cb0*/  IMAD.MOV.U32 R13, RZ, RZ, RZ ;  /* 0x000000ffff0d7224 */ /* 0x000fe200078e00ff */
[----:B------:R-:W-:-:S07]  /*3cc0*/  MOV R4, R14 ;  /* 0x0000000e00047202 */ /* 0x000fce0000000f00 */
[----:B------:R-:W-:Y:S05]  /*3cd0*/  WARPSYNC.COLLECTIVE R15, `(.L_x_752) ;  /* 0x000000000f087348 */ /* 0x000fea0003c00000 */
[----:B------:R0:W1:Y:S02]  /*3ce0*/  SHFL.BFLY P6, R14, R13, R12, R11 ;  /* 0x0c00000c0d0e7389 */ /* 0x00006400000c000b */
[----:B01----:R-:W-:Y:S05]  /*3cf0*/  ENDCOLLECTIVE ;  /* 0x000000000000791b */ /* 0x003fea0003800000 */
.L_x_752:
        /* <DEDUP_REMOVED lines=8> */
.L_x_753:
[----:B------:R-:W-:Y:S02]  /*3d80*/  HFMA2 R12, -RZ, RZ, 0, 1.1920928955078125e-07 ;  /* 0x00000002ff0c7431 */ /* 0x000fe400000001ff */
[----:B------:R-:W-:Y:S01]  /*3d90*/  IMAD.MOV.U32 R13, RZ, RZ, RZ ;  /* 0x000000ffff0d7224 */ /* 0x000fe200078e00ff */
[----:B------:R-:W-:-:S07]  /*3da0*/  MOV R5, R14 ;  /* 0x0000000e00057202 */ /* 0x000fce0000000f00 */
[----:B------:R-:W-:Y:S05]  /*3db0*/  WARPSYNC.COLLECTIVE R15, `(.L_x_754) ;  /* 0x000000000f087348 */ /* 0x000fea0003c00000 */
[----:B------:R0:W1:Y:S02]  /*3dc0*/  SHFL.BFLY P6, R14, R13, R12, R11 ;  /* 0x0c00000c0d0e7389 */ /* 0x00006400000c000b */
[----:B01----:R-:W-:Y:S05]  /*3dd0*/  ENDCOLLECTIVE ;  /* 0x000000000000791b */ /* 0x003fea0003800000 */
.L_x_754:
        /* <DEDUP_REMOVED lines=8> */
.L_x_755:
[----:B------:R-:W-:Y:S02]  /*3e60*/  HFMA2 R12, -RZ, RZ, 0, 1.1920928955078125e-07 ;  /* 0x00000002ff0c7431 */ /* 0x000fe400000001ff */
[----:B------:R-:W-:Y:S01]  /*3e70*/  IMAD.MOV.U32 R13, RZ, RZ, RZ ;  /* 0x000000ffff0d7224 */ /* 0x000fe200078e00ff */
[----:B------:R-:W-:-:S07]  /*3e80*/  MOV R21, R14 ;  /* 0x0000000e00157202 */ /* 0x000fce0000000f00 */
[----:B------:R-:W-:Y:S05]  /*3e90*/  WARPSYNC.COLLECTIVE R15, `(.L_x_756) ;  /* 0x000000000f087348 */ /* 0x000fea0003c00000 */
[----:B------:R0:W1:Y:S02]  /*3ea0*/  SHFL.BFLY P6, R14, R13, R12, R11 ;  /* 0x0c00000c0d0e7389 */ /* 0x00006400000c000b */
[----:B01----:R-:W-:Y:S05]  /*3eb0*/  ENDCOLLECTIVE ;  /* 0x000000000000791b */ /* 0x003fea0003800000 */
.L_x_756:
[----:B------:R-:W-:Y:S01]  /*3ec0*/  FADD.FTZ R8, R10, R21 ;  /* 0x000000150a087221 */ /* 0x000fe20000010000 */
[----:B------:R-:W-:Y:S02]  /*3ed0*/  IMAD.MOV.U32 R12, RZ, RZ, 0x1 ;  /* 0x00000001ff0c7424 */ /* 0x000fe400078e00ff */
[----:B------:R-:W-:-:S05]  /*3ee0*/  FADD.FTZ R9, RZ, R14 ;  /* 0x0000000eff097221 */ /* 0x000fca0000010000 */
[----:B------:R-:W-:-:S07]  /*3ef0*/  MOV R13, R9 ;  /* 0x00000009000d7202 */ /* 0x000fce0000000f00 */
[----:B------:R-:W-:Y:S05]  /*3f00*/  WARPSYNC.COLLECTIVE R15, `(.L_x_757) ;  /* 0x000000000f087348 */ /* 0x000fea0003c00000 */
[----:B------:R0:W1:Y:S02]  /*3f10*/  SHFL.BFLY P6, R14, R13, R12, R11 ;  /* 0x0c00000c0d0e7389 */ /* 0x00006400000c000b */
[----:B01----:R-:W-:Y:S05]  /*3f20*/  ENDCOLLECTIVE ;  /* 0x000000000000791b */ /* 0x003fea0003800000 */
.L_x_757:
[----:B------:R-:W-:Y:S02]  /*3f30*/  HFMA2 R13, -RZ, RZ, 0, 0 ;  /* 0x00000000ff0d7431 */ /* 0x000fe400000001ff */
[----:B------:R-:W-:Y:S01]  /*3f40*/  IMAD.MOV.U32 R12, RZ, RZ, 0x2 ;  /* 0x00000002ff0c7424 */ /* 0x000fe200078e00ff */
[----:B------:R-:W-:-:S07]  /*3f50*/  MOV R24, R14 ;  /* 0x0000000e00187202 */ /* 0x000fce0000000f00 */
[----:B------:R-:W-:Y:S05]  /*3f60*/  WARPSYNC.COLLECTIVE R15, `(.L_x_758) ;  /* 0x000000000f087348 */ /* 0x000fea0003c00000 */
[----:B------:R0:W1:Y:S02]  /*3f70*/  SHFL.BFLY P6, R14, R13, R12, R11 ;  /* 0x0c00000c0d0e7389 */ /* 0x00006400000c000b */
[----:B01----:R-:W-:Y:S05]  /*3f80*/  ENDCOLLECTIVE ;  /* 0x000000000000791b */ /* 0x003fea0003800000 */
.L_x_758:
[----:B------:R-:W-:Y:S01]  /*3f90*/  FADD.FTZ R9, R9, R24 ;  /* 0x0000001809097221 */ /* 0x000fe20000010000 */
[----:B------:R-:W-:Y:S02]  /*3fa0*/  HFMA2 R12, -RZ, RZ, 0, 5.9604644775390625e-08 ;  /* 0x00000001ff0c7431 */ /* 0x000fe400000001ff */
[----:B------:R-:W-:-:S05]  /*3fb0*/  FADD.FTZ R29, RZ, R14 ;  /* 0x0000000eff1d7221 */ /* 0x000fca0000010000 */
[----:B------:R-:W-:-:S07]  /*3fc0*/  MOV R13, R29 ;  /* 0x0000001d000d7202 */ /* 0x000fce0000000f00 */
[----:B------:R-:W-:Y:S05]  /*3fd0*/  WARPSYNC.COLLECTIVE R15, `(.L_x_759) ;  /* 0x000000000f087348 */ /* 0x000fea0003c00000 */
[----:B------:R0:W1:Y:S02]  /*3fe0*/  SHFL.BFLY P6, R14, R13, R12, R11 ;  /* 0x0c00000c0d0e7389 */ /* 0x00006400000c000b */
[----:B01----:R-:W-:Y:S05]  /*3ff0*/  ENDCOLLECTIVE ;  /* 0x000000000000791b */ /* 0x003fea0003800000 */
.L_x_759:
[----:B------:R-:W-:Y:S01]  /*4000*/  HFMA2 R12, -RZ, RZ, 0, 1.1920928955078125e-07 ;  /* 0x00000002ff0c7431 */ /* 0x000fe200000001ff */
[----:B------:R-:W-:Y:S01]  /*4010*/  MOV R13, RZ ;  /* 0x000000ff000d7202 */ /* 0x000fe20000000f00 */
[----:B------:R-:W-:-:S07]  /*4020*/  IMAD.MOV.U32 R27, RZ, RZ, R14 ;  /* 0x000000ffff1b7224 */ /* 0x000fce00078e000e */
[----:B------:R-:W-:Y:S05]  /*4030*/  WARPSYNC.COLLECTIVE R15, `(.L_x_760) ;  /* 0x000000000f087348 */ /* 0x000fea0003c00000 */
[----:B------:R0:W1:Y:S02]  /*4040*/  SHFL.BFLY P6, R14, R13, R12, R11 ;  /* 0x0c00000c0d0e7389 */ /* 0x00006400000c000b */
[----:B01----:R-:W-:Y:S05]  /*4050*/  ENDCOLLECTIVE ;  /* 0x000000000000791b */ /* 0x003fea0003800000 */
.L_x_760:
        /* <DEDUP_REMOVED lines=8> */
.L_x_761:
[----:B------:R-:W-:Y:S01]  /*40e0*/  HFMA2 R12, -RZ, RZ, 0, 1.1920928955078125e-07 ;  /* 0x00000002ff0c7431 */ /* 0x000fe200000001ff */
[----:B------:R-:W-:Y:S01]  /*40f0*/  MOV R13, RZ ;  /* 0x000000ff000d7202 */ /* 0x000fe20000000f00 */
[----:B------:R-:W-:-:S07]  /*4100*/  IMAD.MOV.U32 R6, RZ, RZ, R14 ;  /* 0x000000ffff067224 */ /* 0x000fce00078e000e */
[----:B------:R-:W-:Y:S05]  /*4110*/  WARPSYNC.COLLECTIVE R15, `(.L_x_762) ;  /* 0x000000000f087348 */ /* 0x000fea0003c00000 */
[----:B------:R0:W1:Y:S02]  /*4120*/  SHFL.BFLY P6, R14, R13, R12, R11 ;  /* 0x0c00000c0d0e7389 */ /* 0x00006400000c000b */
[----:B01----:R-:W-:Y:S05]  /*4130*/  ENDCOLLECTIVE ;  /* 0x000000000000791b */ /* 0x003fea0003800000 */
.L_x_762:
        /* <DEDUP_REMOVED lines=8> */
.L_x_763:
[----:B------:R-:W-:Y:S01]  /*41c0*/  HFMA2 R12, -RZ, RZ, 0, 1.1920928955078125e-07 ;  /* 0x00000002ff0c7431 */ /* 0x000fe200000001ff */
[----:B------:R-:W-:Y:S01]  /*41d0*/  MOV R13, RZ ;  /* 0x000000ff000d7202 */ /* 0x000fe20000000f00 */
[----:B------:R-:W-:-:S07]  /*41e0*/  IMAD.MOV.U32 R10, RZ, RZ, R14 ;  /* 0x000000ffff0a7224 */ /* 0x000fce00078e000e */
[----:B------:R-:W-:Y:S05]  /*41f0*/  WARPSYNC.COLLECTIVE R15, `(.L_x_764) ;  /* 0x000000000f087348 */ /* 0x000fea0003c00000 */
[----:B------:R0:W1:Y:S02]  /*4200*/  SHFL.BFLY P6, R14, R13, R12, R11 ;  /* 0x0c00000c0d0e7389 */ /* 0x00006400000c000b */
[----:B01----:R-:W-:Y:S05]  /*4210*/  ENDCOLLECTIVE ;  /* 0x000000000000791b */ /* 0x003fea0003800000 */
.L_x_764:
        /* <DEDUP_REMOVED lines=8> */
.L_x_765:
[----:B------:R-:W-:Y:S01]  /*42a0*/  HFMA2 R12, -RZ, RZ, 0, 1.1920928955078125e-07 ;  /* 0x00000002ff0c7431 */ /* 0x000fe200000001ff */
[----:B------:R-:W-:Y:S01]  /*42b0*/  MOV R13, RZ ;  /* 0x000000ff000d7202 */ /* 0x000fe20000000f00 */
[----:B------:R-:W-:-:S07]  /*42c0*/  IMAD.MOV.U32 R21, RZ, RZ, R14 ;  /* 0x000000ffff157224 */ /* 0x000fce00078e000e */
[----:B------:R-:W-:Y:S05]  /*42d0*/  WARPSYNC.COLLECTIVE R15, `(.L_x_766) ;  /* 0x000000000f087348 */ /* 0x000fea0003c00000 */
[----:B------:R0:W1:Y:S02]  /*42e0*/  SHFL.BFLY P6, R14, R13, R12, R11 ;  /* 0x0c00000c0d0e7389 */ /* 0x00006400000c000b */
[----:B01----:R-:W-:Y:S05]  /*42f0*/  ENDCOLLECTIVE ;  /* 0x000000000000791b */ /* 0x003fea0003800000 */
.L_x_766:
        /* <DEDUP_REMOVED lines=8> */
.L_x_767:
[----:B------:R-:W-:Y:S02]  /*4380*/  HFMA2 R12, -RZ, RZ, 0, 1.1920928955078125e-07 ;  /* 0x00000002ff0c7431 */ /* 0x000fe400000001ff */
[----:B------:R-:W-:Y:S01]  /*4390*/  IMAD.MOV.U32 R13, RZ, RZ, RZ ;  /* 0x000000ffff0d7224 */ /* 0x000fe200078e00ff */
[----:B------:R-:W-:-:S07]  /*43a0*/  MOV R24, R14 ;  /* 0x0000000e00187202 */ /* 0x000fce0000000f00 */
[----:B------:R-:W-:Y:S05]  /*43b0*/  WARPSYNC.COLLECTIVE R15, `(.L_x_768) ;  /* 0x000000000f087348 */ /* 0x000fea0003c00000 */
[----:B------:R0:W1:Y:S02]  /*43c0*/  SHFL.BFLY P6, R14, R13, R12, R11 ;  /* 0x0c00000c0d0e7389 */ /* 0x00006400000c000b */
[----:B01----:R-:W-:Y:S05]  /*43d0*/  ENDCOLLECTIVE ;  /* 0x000000000000791b */ /* 0x003fea0003800000 */
.L_x_768:
        /* <DEDUP_REMOVED lines=8> */
.L_x_769:
[----:B------:R-:W-:Y:S01]  /*4460*/  HFMA2 R13, -RZ, RZ, 0, 0 ;  /* 0x00000000ff0d7431 */ /* 0x000fe200000001ff */
[----:B------:R-:W-:Y:S01]  /*4470*/  MOV R12, 0x2 ;  /* 0x00000002000c7802 */ /* 0x000fe20000000f00 */
[----:B------:R-:W-:-:S07]  /*4480*/  FADD.FTZ R3, R26, R14 ;  /* 0x0000000e1a037221 */ /* 0x000fce0000010000 */
[----:B------:R-:W-:Y:S05]  /*4490*/  WARPSYNC.COLLECTIVE R15, `(.L_x_770) ;  /* 0x000000000f087348 */ /* 0x000fea0003c00000 */
[----:B------:R0:W1:Y:S02]  /*44a0*/  SHFL.BFLY P6, R14, R13, R12, R11 ;  /* 0x0c00000c0d0e7389 */ /* 0x00006400000c000b */
[----:B01----:R-:W-:Y:S05]  /*44b0*/  ENDCOLLECTIVE ;  /* 0x000000000000791b */ /* 0x003fea0003800000 */
.L_x_770:
[----:B------:R-:W-:Y:S02]  /*44c0*/  IMAD.MOV.U32 R12, RZ, RZ, 0x1 ;  /* 0x00000001ff0c7424 */ /* 0x000fe400078e00ff */
[----:B------:R-:W-:-:S05]  /*44d0*/  FADD.FTZ R25, RZ, R14 ;  /* 0x0000000eff197221 */ /* 0x000fca0000010000 */
[----:B------:R-:W-:-:S07]  /*44e0*/  MOV R13, R25 ;  /* 0x00000019000d7202 */ /* 0x000fce0000000f00 */
[----:B------:R-:W-:Y:S05]  /*44f0*/  WARPSYNC.COLLECTIVE R15, `(.L_x_771) ;  /* 0x000000000f087348 */ /* 0x000fea0003c00000 */
[----:B------:R0:W1:Y:S02]  /*4500*/  SHFL.BFLY P6, R14, R13, R12, R11 ;  /* 0x0c00000c0d0e7389 */ /* 0x00006400000c000b */
[----:B01----:R-:W-:Y:S05]  /*4510*/  ENDCOLLECTIVE ;  /* 0x000000000000791b */ /* 0x003fea0003800000 */
.L_x_771:
[----:B------:R-:W-:Y:S01]  /*4520*/  HFMA2 R13, -RZ, RZ, 0, 0 ;  /* 0x00000000ff0d7431 */ /* 0x000fe200000001ff */
[----:B------:R-:W-:-:S05]  /*4530*/  MOV R12, R14 ;  /* 0x0000000e000c7202 */ /* 0x000fca0000000f00 */
[----:B------:R-:W-:Y:S01]  /*4540*/  FADD.FTZ R20, R25, R12 ;  /* 0x0000000c19147221 */ /* 0x000fe20000010000 */
[----:B------:R-:W-:-:S07]  /*4550*/  MOV R12, 0x2 ;  /* 0x00000002000c7802 */ /* 0x000fce0000000f00 */
[----:B------:R-:W-:Y:S05]  /*4560*/  WARPSYNC.COLLECTIVE R15, `(.L_x_772) ;  /* 0x000000000f087348 */ /* 0x000fea0003c00000 */
[----:B------:R0:W1:Y:S02]  /*4570*/  SHFL.BFLY P6, R14, R13, R12, R11 ;  /* 0x0c00000c0d0e7389 */ /* 0x00006400000c000b */
[----:B01----:R-:W-:Y:S05]  /*4580*/  ENDCOLLECTIVE ;  /* 0x000000000000791b */ /* 0x003fea0003800000 */
.L_x_772:
[----:B------:R-:W-:Y:S02]  /*4590*/  HFMA2 R12, -RZ, RZ, 0, 5.9604644775390625e-08 ;  /* 0x00000001ff0c7431 */ /* 0x000fe400000001ff */
[----:B------:R-:W-:-:S04]  /*45a0*/  IMAD.MOV.U32 R29, RZ, RZ, R14 ;  /* 0x000000ffff1d7224 */ /* 0x000fc800078e000e */
[----:B------:R-:W-:-:S05]  /*45b0*/  FADD.FTZ R29, RZ, R29 ;  /* 0x0000001dff1d7221 */ /* 0x000fca0000010000 */
[----:B------:R-:W-:-:S07]  /*45c0*/  MOV R13, R29 ;  /* 0x0000001d000d7202 */ /* 0x000fce0000000f00 */
[----:B------:R-:W-:Y:S05]  /*45d0*/  WARPSYNC.COLLECTIVE R15, `(.L_x_773) ;  /* 0x000000000f087348 */ /* 0x000fea0003c00000 */
[----:B------:R0:W1:Y:S02]  /*45e0*/  SHFL.BFLY P6, R14, R13, R12, R11 ;  /* 0x0c00000c0d0e7389 */ /* 0x00006400000c000b */
[----:B01----:R-:W-:Y:S05]  /*45f0*/  ENDCOLLECTIVE ;  /* 0x000000000000791b */ /* 0x003fea0003800000 */
.L_x_773:
[----:B------:R-:W-:Y:S01]  /*4600*/  MOV R7, R14 ;  /* 0x0000000e00077202 */ /* 0x000fe20000000f00 */
[----:B------:R-:W-:Y:S06]  /*4610*/  BRA `(.L_x_774) ;  /* 0xffffffe400b47947 */ /* 0x000fec000383ffff */
.L_x_775:
        /* <DEDUP_REMOVED lines=14> */
.L_x_25585:


//--------------------- .text._ZN4vllm25paged_attention_v1_kernelI13__nv_bfloat16hLi96ELi32ELi128ELNS_18Fp8KVCacheDataTypeE2ELb1EEEvPT_PKS3_PKT0_S9_ifPKiSB_iPKfiiiSD_SD_iiiii --------------------------
	.section	.text._ZN4vllm25paged_attention_v1_kernelI13__nv_bfloat16hLi96ELi32ELi128ELNS_18Fp8KVCacheDataTypeE2ELb1EEEvPT_PKS3_PKT0_S9_ifPKiSB_iPKfiiiSD_SD_iiiii,"ax",@progbits
	.align	128
        .global         _ZN4vllm25paged_attention_v1_kernelI13__nv_bfloat16hLi96ELi32ELi128ELNS_18Fp8KVCacheDataTypeE2ELb1EEEvPT_PKS3_PKT0_S9_ifPKiSB_iPKfiiiSD_SD_iiiii
        .type           _ZN4vllm25paged_attention_v1_kernelI13__nv_bfloat16hLi96ELi32ELi128ELNS_18Fp8KVCacheDataTypeE2ELb1EEEvPT_PKS3_PKT0_S9_ifPKiSB_iPKfiiiSD_SD_iiiii,@function
        .size           _ZN4vllm25paged_attention_v1_kernelI13__nv_bfloat16hLi96ELi32ELi128ELNS_18Fp8KVCacheDataTypeE2ELb1EEEvPT_PKS3_PKT0_S9_ifPKiSB_iPKfiiiSD_SD_iiiii,(.L_x_25586 - _ZN4vllm25paged_attention_v1_kernelI13__nv_bfloat16hLi96ELi32ELi128ELNS_18Fp8KVCacheDataTypeE2ELb1EEEvPT_PKS3_PKT0_S9_ifPKiSB_iPKfiiiSD_SD_iiiii)
        .other          _ZN4vllm25paged_attention_v1_kernelI13__nv_bfloat16hLi96ELi32ELi128ELNS_18Fp8KVCacheDataTypeE2ELb1EEEvPT_PKS3_PKT0_S9_ifPKiSB_iPKfiiiSD_SD_iiiii,@"STO_CUDA_ENTRY STV_DEFAULT"
_ZN4vllm25paged_attention_v1_kernelI13__nv_bfloat16hLi96ELi32ELi128ELNS_18Fp8KVCacheDataTypeE2ELb1EEEvPT_PKS3_PKT0_S9_ifPKiSB_iPKfiiiSD_SD_iiiii:
.text._ZN4vllm25paged_attention_v1_kernelI13__nv_bfloat16hLi96ELi32ELi128ELNS_18Fp8KVCacheDataTypeE2ELb1EEEvPT_PKS3_PKT0_S9_ifPKiSB_iPKfiiiSD_SD_iiiii:
        /* <DEDUP_REMOVED lines=18> */
[----:B---3--:R-:W-:Y:S02]  /*0120*/  IMAD.MOV.U32 R8, RZ, RZ, RZ ;  /* 0x000000ffff087224 */ /* 0x008fe400078e00ff */
[----:B-----5:R-:W-:-:S05]  /*0130*/  IMAD R0, R9, R10, RZ ;  /* 0x0000000a09007224 */ /* 0x020fca00078e02ff */
[----:B------:R-:W-:-:S05]  /*0140*/  IADD3 R11, PT, PT, -R0, RZ, RZ ;  /* 0x000000ff000b7210 */ /* 0x000fca0007ffe1ff */
[----:B------:R-:W-:Y:S02]  /*0150*/  IMAD.HI.U32 R0, R9, R11, R8 ;  /* 0x0000000b09007227 */ /* 0x000fe400078e0008 */
[----:B------:R-:W1:Y:S02]  /*0160*/  @P3 LDC R11, c[0x0][0x3e8] ;  /* 0x0000fa00ff0b3b82 */ /* 0x000e640000000800 */
[----:B--2---:R-:W-:-:S05]  /*0170*/  VIADD R5, R6, 0xffffffff ;  /* 0xffffffff06057836 */ /* 0x004fca0000000000 */
        /* <DEDUP_REMOVED lines=11> */
[-C--:B------:R-:W-:Y:S02]  /*0230*/  @!P1 IADD3 R3, PT, PT, R3, -R10.reuse, RZ ;  /* 0x8000000a03039210 */ /* 0x080fe40007ffe0ff */
[----:B------:R-:W-:Y:S02]  /*0240*/  @!P1 IADD3 R7, PT, PT, R7, 0x1, RZ ;  /* 0x0000000107079810 */ /* 0x000fe40007ffe0ff */
[----:B------:R-:W-:Y:S01]  /*0250*/  ISETP.GE.U32.AND P0, PT, R3, R10, PT ;  /* 0x0000000a0300720c */ /* 0x000fe20003f06070 */
[----:B------:R-:W-:Y:S01]  /*0260*/  VIADD R3, R6, 0x1f ;  /* 0x0000001f06037836 */ /* 0x000fe20000000000 */
[----:B------:R-:W-:-:S04]  /*0270*/  ISETP.NE.AND P1, PT, R2, RZ, PT ;  /* 0x000000ff0200720c */ /* 0x000fc80003f25270 */
[----:B------:R-:W-:-:S04]  /*0280*/  SHF.R.S32.HI R8, RZ, 0x1f, R3 ;  /* 0x0000001fff087819 */ /* 0x000fc80000011403 */
[----:B------:R-:W-:-:S03]  /*0290*/  LEA.HI R3, R8, R3, RZ, 0x5 ;  /* 0x0000000308037211 */ /* 0x000fc600078f28ff */
[----:B------:R-:W-:Y:S01]  /*02a0*/  @P0 VIADD R7, R7, 0x1 ;  /* 0x0000000107070836 */ /* 0x000fe20000000000 */
[----:B------:R-:W-:Y:S02]  /*02b0*/  SHF.R.S32.HI R8, RZ, 0x5, R3 ;  /* 0x00000005ff087819 */ /* 0x000fe40000011403 */
[----:B------:R-:W-:Y:S02]  /*02c0*/  LOP3.LUT R3, R3, 0xffffffe0, RZ, 0xc0, !PT ;  /* 0xffffffe003037812 */ /* 0x000fe400078ec0ff */
[----:B------:R-:W-:Y:S02]  /*02d0*/  @!P2 IADD3 R7, PT, PT, -R7, RZ, RZ ;  /* 0x000000ff0707a210 */ /* 0x000fe40007ffe1ff */
[----:B------:R-:W-:Y:S02]  /*02e0*/  ISETP.GE.AND P0, PT, R9, R8, PT ;  /* 0x000000080900720c */ /* 0x000fe40003f06270 */
[----:B------:R-:W-:Y:S02]  /*02f0*/  VIMNMX R6, PT, PT, R6, R3, PT ;  /* 0x0000000306067248 */ /* 0x000fe40003fe0100 */
        /* <DEDUP_REMOVED lines=8> */
[----:B0-----:R-:W-:-:S06]  /*0380*/  IADD3 R2, PT, PT, R5, 0xffffffe, RZ ;  /* 0x0ffffffe05027810 */ /* 0x001fcc0007ffe0ff */
[----:B------:R0:W1:Y:S02]  /*0390*/  F2I.FTZ.U32.TRUNC.NTZ R3, R2 ;  /* 0x0000000200037305 */ /* 0x000064000021f000 */
[----:B0-----:R-:W-:Y:S02]  /*03a0*/  HFMA2 R2, -RZ, RZ, 0, 0 ;  /* 0x00000000ff027431 */ /* 0x001fe400000001ff */
[----:B-1----:R-:W-:-:S04]  /*03b0*/  IMAD.MOV R11, RZ, RZ, -R3 ;  /* 0x000000ffff0b7224 */ /* 0x002fc800078e0a03 */
[----:B------:R-:W-:-:S04]  /*03c0*/  IMAD R11, R11, R14, RZ ;  /* 0x0000000e0b0b7224 */ /* 0x000fc800078e02ff */
[----:B------:R-:W-:Y:S01]  /*03d0*/  IMAD.HI.U32 R3, R3, R11, R2 ;  /* 0x0000000b03037227 */ /* 0x000fe200078e0002 */
[----:B------:R-:W-:Y:S02]  /*03e0*/  MOV R11, R13 ;  /* 0x0000000d000b7202 */ /* 0x000fe40000000f00 */
[----:B------:R-:W-:-:S03]  /*03f0*/  LOP3.LUT R2, R17, R12, RZ, 0x3c, !PT ;  /* 0x0000000c11027212 */ /* 0x000fc600078e3cff */
[----:B------:R-:W-:Y:S01]  /*0400*/  IMAD.HI.U32 R3, R3, R11, RZ ;  /* 0x0000000b03037227 */ /* 0x000fe200078e00ff */
[----:B------:R-:W-:-:S03]  /*0410*/  ISETP.GE.AND P3, PT, R2, RZ, PT ;  /* 0x000000ff0200720c */ /* 0x000fc60003f66270 */
[----:B------:R-:W-:-:S04]  /*0420*/  IMAD.MOV R5, RZ, RZ, -R3 ;  /* 0x000000ffff057224 */ /* 0x000fc800078e0a03 */
[----:B------:R-:W-:-:S05]  /*0430*/  IMAD R5, R14, R5, R11 ;  /* 0x000000050e057224 */ /* 0x000fca00078e020b */
[----:B------:R-:W-:-:S13]  /*0440*/  ISETP.GT.U32.AND P2, PT, R14, R5, PT ;  /* 0x000000050e00720c */ /* 0x000fda0003f44070 */
[-C--:B------:R-:W-:Y:S02]  /*0450*/  @!P2 IADD3 R5, PT, PT, R5, -R14.reuse, RZ ;  /* 0x8000000e0505a210 */ /* 0x080fe40007ffe0ff */
[----:B------:R-:W-:Y:S02]  /*0460*/  @!P2 IADD3 R3, PT, PT, R3, 0x1, RZ ;  /* 0x000000010303a810 */ /* 0x000fe40007ffe0ff */
[----:B------:R-:W-:Y:S02]  /*0470*/  ISETP.GE.U32.AND P1, PT, R5, R14, PT ;  /* 0x0000000e0500720c */ /* 0x000fe40003f26070 */
[----:B------:R-:W-:-:S11]  /*0480*/  ISETP.NE.AND P2, PT, R12, RZ, PT ;  /* 0x000000ff0c00720c */ /* 0x000fd60003f45270 */
[----:B------:R-:W-:-:S05]  /*0490*/  @P1 VIADD R3, R3, 0x1 ;  /* 0x0000000103031836 */ /* 0x000fca0000000000 */
[----:B------:R-:W-:-:S04]  /*04a0*/  MOV R5, R3 ;  /* 0x0000000300057202 */ /* 0x000fc80000000f00 */
[----:B------:R-:W-:Y:S02]  /*04b0*/  @!P3 IADD3 R5, PT, PT, -R5, RZ, RZ ;  /* 0x000000ff0505b210 */ /* 0x000fe40007ffe1ff */
[----:B------:R-:W-:-:S04]  /*04c0*/  @!P2 LOP3.LUT R5, RZ, R12, RZ, 0x33, !PT ;  /* 0x0000000cff05a212 */ /* 0x000fc800078e33ff */
[-C--:B------:R-:W-:Y:S02]  /*04d0*/  IABS R11, R5.reuse ;  /* 0x00000005000b7213 */ /* 0x080fe40000000000 */
[----:B------:R-:W-:Y:S02]  /*04e0*/  IABS R20, R5 ;  /* 0x0000000500147213 */ /* 0x000fe40000000000 */
[----:B------:R-:W0:Y:S08]  /*04f0*/  I2F.RP R13, R11 ;  /* 0x0000000b000d7306 */ /* 0x000e300000209400 */
[----:B0-----:R-:W0:Y:S02]  /*0500*/  MUFU.RCP R13, R13 ;  /* 0x0000000d000d7308 */ /* 0x001e240000001000 */
[----:B0-----:R-:W-:Y:S01]  /*0510*/  VIADD R2, R13, 0xffffffe ;  /* 0x0ffffffe0d027836 */ /* 0x001fe20000000000 */
[----:B------:R-:W-:-:S05]  /*0520*/  IADD3 R13, PT, PT, RZ, -R20, RZ ;  /* 0x80000014ff0d7210 */ /* 0x000fca0007ffe0ff */
[----:B------:R0:W1:Y:S02]  /*0530*/  F2I.FTZ.U32.TRUNC.NTZ R3, R2 ;  /* 0x0000000200037305 */ /* 0x000064000021f000 */
[----:B0-----:R-:W-:Y:S01]  /*0540*/  IMAD.MOV.U32 R2, RZ, RZ, RZ ;  /* 0x000000ffff027224 */ /* 0x001fe200078e00ff */
[----:B-1----:R-:W-:-:S05]  /*0550*/  IADD3 R14, PT, PT, RZ, -R3, RZ ;  /* 0x80000003ff0e7210 */ /* 0x002fca0007ffe0ff */
[----:B------:R-:W-:Y:S01]  /*0560*/  IMAD R15, R14, R11, RZ ;  /* 0x0000000b0e0f7224 */ /* 0x000fe200078e02ff */
[----:B------:R-:W-:-:S03]  /*0570*/  MOV R14, R16 ;  /* 0x00000010000e7202 */ /* 0x000fc60000000f00 */
[----:B------:R-:W-:-:S06]  /*0580*/  IMAD.HI.U32 R3, R3, R15, R2 ;  /* 0x0000000f03037227 */ /* 0x000fcc00078e0002 */
[----:B------:R-:W-:-:S04]  /*0590*/  IMAD.HI.U32 R3, R3, R14, RZ ;  /* 0x0000000e03037227 */ /* 0x000fc800078e00ff */
[----:B------:R-:W-:-:S05]  /*05a0*/  IMAD R2, R3, R13, R14 ;  /* 0x0000000d03027224 */ /* 0x000fca00078e020e */
[----:B------:R-:W-:-:S13]  /*05b0*/  ISETP.GT.U32.AND P2, PT, R11, R2, PT ;  /* 0x000000020b00720c */ /* 0x000fda0003f44070 */
[-C--:B------:R-:W-:Y:S01]  /*05c0*/  @!P2 IADD3 R2, PT, PT, R2, -R11.reuse, RZ ;  /* 0x8000000b0202a210 */ /* 0x080fe20007ffe0ff */
[----:B------:R-:W-:Y:S01]  /*05d0*/  @!P2 VIADD R3, R3, 0x1 ;  /* 0x000000010303a836 */ /* 0x000fe20000000000 */
[----:B------:R-:W-:Y:S02]  /*05e0*/  ISETP.NE.AND P2, PT, R5, RZ, PT ;  /* 0x000000ff0500720c */ /* 0x000fe40003f45270 */
[----:B------:R-:W-:Y:S02]  /*05f0*/  ISETP.GE.U32.AND P1, PT, R2, R11, PT ;  /* 0x0000000b0200720c */ /* 0x000fe40003f26070 */
[----:B------:R-:W0:Y:S01]  /*0600*/  LDC R2, c[0x0][0x3e8] ;  /* 0x0000fa00ff027b82 */ /* 0x000e220000000800 */
[----:B------:R-:W-:-:S04]  /*0610*/  LOP3.LUT R11, R18, R5, RZ, 0x3c, !PT ;  /* 0x00000005120b7212 */ /* 0x000fc800078e3cff */
[----:B------:R-:W-:-:S06]  /*0620*/  ISETP.GE.AND P3, PT, R11, RZ, PT ;  /* 0x000000ff0b00720c */ /* 0x000fcc0003f66270 */
[----:B------:R-:W-:-:S07]  /*0630*/  @P1 IADD3 R3, PT, PT, R3, 0x1, RZ ;  /* 0x0000000103031810 */ /* 0x000fce0007ffe0ff */
[----:B------:R-:W-:Y:S02]  /*0640*/  @!P3 IADD3 R3, PT, PT, -R3, RZ, RZ ;  /* 0x000000ff0303b210 */ /* 0x000fe40007ffe1ff */
[----:B------:R-:W-:-:S05]  /*0650*/  @!P2 LOP3.LUT R3, RZ, R5, RZ, 0x33, !PT ;  /* 0x00000005ff03a212 */ /* 0x000fca00078e33ff */
[----:B0-----:R-:W-:-:S04]  /*0660*/  IMAD R3, R2, R12, R3 ;  /* 0x0000000c02037224 */ /* 0x001fc800078e0203 */
[----:B------:R-:W-:-:S04]  /*0670*/  IMAD.MOV R3, RZ, RZ, -R3 ;  /* 0x000000ffff037224 */ /* 0x000fc800078e0a03 */
[----:B------:R-:W-:-:S07]  /*0680*/  IMAD R5, R4, R3, 0x1 ;  /* 0x0000000104057424 */ /* 0x000fce00078e0203 */
.L_x_776:
        /* <DEDUP_REMOVED lines=16> */
[----:B0-----:R-:W-:Y:S02]  /*0790*/  IADD3 R2, PT, PT, R10, 0xffffffe, RZ ;  /* 0x0ffffffe0a027810 */ /* 0x001fe40007ffe0ff */
[----:B------:R-:W-:-:S04]  /*07a0*/  IABS R10, R13 ;  /* 0x0000000d000a7213 */ /* 0x000fc80000000000 */
[----:B------:R0:W1:Y:S02]  /*07b0*/  F2I.FTZ.U32.TRUNC.NTZ R3, R2 ;  /* 0x0000000200037305 */ /* 0x000064000021f000 */
[----:B0-----:R-:W-:Y:S02]  /*07c0*/  HFMA2 R2, -RZ, RZ, 0, 0 ;  /* 0x00000000ff027431 */ /* 0x001fe400000001ff */
[----:B-1----:R-:W-:-:S04]  /*07d0*/  IMAD.MOV R14, RZ, RZ, -R3 ;  /* 0x000000ffff0e7224 */ /* 0x002fc800078e0a03 */
[----:B------:R-:W-:-:S04]  /*07e0*/  IMAD R15, R14, R11, RZ ;  /* 0x0000000b0e0f7224 */ /* 0x000fc800078e02ff */
[----:B------:R-:W-:Y:S01]  /*07f0*/  IMAD.HI.U32 R2, R3, R15, R2 ;  /* 0x0000000f03027227 */ /* 0x000fe200078e0002 */
[----:B--2---:R-:W-:-:S03]  /*0800*/  IADD3 R3, PT, PT, R7, -UR4, RZ ;  /* 0x8000000407037c10 */ /* 0x004fc6000fffe0ff */
[----:B------:R-:W-:-:S07]  /*0810*/  IMAD.MOV.U32 R15, RZ, RZ, R9 ;  /* 0x000000ffff0f7224 */ /* 0x000fce00078e0009 */
.L_x_780:
[----:B------:R-:W-:-:S04]  /*0820*/  SHF.L.U32 R14, R15, 0x5, RZ ;  /* 0x000000050f0e7819 */ /* 0x000fc800000006ff */
[----:B------:R-:W-:-:S05]  /*0830*/  IABS R21, R14 ;  /* 0x0000000e00157213 */ /* 0x000fca0000000000 */
[----:B------:R-:W-:-:S04]  /*0840*/  IMAD.HI.U32 R20, R0, R21, RZ ;  /* 0x0000001500147227 */ /* 0x000fc800078e00ff */
[----:B------:R-:W-:-:S04]  /*0850*/  IMAD.MOV R24, RZ, RZ, -R20 ;  /* 0x000000ffff187224 */ /* 0x000fc800078e0a14 */
[----:B------:R-:W-:-:S05]  /*0860*/  IMAD R21, R10, R24, R21 ;  /* 0x000000180a157224 */ /* 0x000fca00078e0215 */
[----:B------:R-:W-:-:S13]  /*0870*/  ISETP.GT.U32.AND P3, PT, R4, R21, PT ;  /* 0x000000150400720c */ /* 0x000fda0003f64070 */
[----:B------:R-:W-:Y:S02]  /*0880*/  @!P3 IADD3 R21, PT, PT, R21, -R10, RZ ;  /* 0x8000000a1515b210 */ /* 0x000fe40007ffe0ff */
[----:B------:R-:W-:Y:S02]  /*0890*/  @!P3 IADD3 R20, PT, PT, R20, 0x1, RZ ;  /* 0x000000011414b810 */ /* 0x000fe40007ffe0ff */
[----:B------:R-:W-:Y:S02]  /*08a0*/  ISETP.GE.U32.AND P0, PT, R21, R4, PT ;  /* 0x000000041500720c */ /* 0x000fe40003f06070 */
[----:B------:R-:W-:-:S04]  /*08b0*/  LOP3.LUT R21, R14, R13, RZ, 0x3c, !PT ;  /* 0x0000000d0e157212 */ /* 0x000fc800078e3cff */
[----:B------:R-:W-:-:S07]  /*08c0*/  ISETP.GE.AND P4, PT, R21, RZ, PT ;  /* 0x000000ff1500720c */ /* 0x000fce0003f86270 */
[----:B------:R-:W-:-:S06]  /*08d0*/  @P0 VIADD R20, R20, 0x1 ;  /* 0x0000000114140836 */ /* 0x000fcc0000000000 */
[----:B------:R-:W-:Y:S02]  /*08e0*/  @!P4 IADD3 R20, PT, PT, -R20, RZ, RZ ;  /* 0x000000ff1414c210 */ /* 0x000fe40007ffe1ff */
[----:B------:R-:W-:-:S04]  /*08f0*/  @!P2 LOP3.LUT R20, RZ, R13, RZ, 0x33, !PT ;  /* 0x0000000dff14a212 */ /* 0x000fc800078e33ff */
[----:B------:R-:W-:-:S04]  /*0900*/  IADD3 R25, PT, PT, R20, R5, RZ ;  /* 0x0000000514197210 */ /* 0x000fc80007ffe0ff */
        /* <DEDUP_REMOVED lines=21> */
.L_x_778:
[----:B------:R-:W-:Y:S05]  /*0a60*/  BSYNC.RECONVERGENT B6 ;  /* 0x0000000000067941 */ /* 0x000fea0003800200 */
.L_x_777:
        /* <DEDUP_REMOVED lines=12> */
.L_x_821:
        /* <DEDUP_REMOVED lines=9> */
[C---:B------:R-:W-:Y:S01]  /*0bc0*/  ISETP.GT.U32.AND P2, PT, R16.reuse, 0x3, PT ;  /* 0x000000031000780c */ /* 0x040fe20003f44070 */
[----:B------:R-:W-:Y:S01]  /*0bd0*/  IMAD.MOV.U32 R20, RZ, RZ, RZ ;  /* 0x000000ffff147224 */ /* 0x000fe200078e00ff */
[----:B0-----:R-:W-:Y:S02]  /*0be0*/  LEA R4, R16, R12, 0x2 ;  /* 0x0000000c10047211 */ /* 0x001fe400078e10ff */
[----:B------:R-:W-:Y:S01]  /*0bf0*/  MOV R12, 0xff7fffff ;  /* 0xff7fffff000c7802 */ /* 0x000fe20000000f00 */
        /* <DEDUP_REMOVED lines=11> */
[----:B------:R-:W-:Y:S02]  /*0cb0*/  HFMA2 R20, -RZ, RZ, 0, 0 ;  /* 0x00000000ff147431 */ /* 0x000fe400000001ff */
[----:B------:R-:W-:Y:S01]  /*0cc0*/  IMAD.MOV.U32 R15, RZ, RZ, R19 ;  /* 0x000000ffff0f7224 */ /* 0x000fe200078e0013 */
[----:B------:R-:W-:-:S04]  /*0cd0*/  IADD3 R13, PT, PT, R6, R13, RZ ;  /* 0x0000000d060d7210 */ /* 0x000fc80007ffe0ff */
[C---:B------:R-:W-:Y:S02]  /*0ce0*/  LOP3.LUT R12, R13.reuse, 0x180, RZ, 0xc0, !PT ;  /* 0x000001800d0c7812 */ /* 0x040fe400078ec0ff */
[----:B------:R-:W-:Y:S02]  /*0cf0*/  ISETP.GE.U32.AND P4, PT, R13, 0x180, PT ;  /* 0x000001800d00780c */ /* 0x000fe40003f86070 */
[----:B------:R-:W-:-:S13]  /*0d00*/  ISETP.NE.AND P0, PT, R12, 0x180, PT ;  /* 0x000001800c00780c */ /* 0x000fda0003f05270 */
        /* <DEDUP_REMOVED lines=9> */
.L_x_786:
        /* <DEDUP_REMOVED lines=11> */
.L_x_785:
[----:B------:R-:W-:Y:S05]  /*0e50*/  BSYNC.RECONVERGENT B1 ;  /* 0x0000000000017941 */ /* 0x000fea0003800200 */
.L_x_784:
        /* <DEDUP_REMOVED lines=12> */
.L_x_789:
[----:B------:R-:W0:Y:S01]  /*0f20*/  LDS R14, [R13+-0x400] ;  /* 0xfffc00000d0e7984 */ /* 0x000e220000000800 */
[----:B------:R-:W-:-:S03]  /*0f30*/  IADD3 R15, PT, PT, R15, 0x800, RZ ;  /* 0x000008000f0f7810 */ /* 0x000fc60007ffe0ff */
[----:B------:R-:W1:Y:S01]  /*0f40*/  LDS R26, [R13+-0x200] ;  /* 0xfffe00000d1a7984 */ /* 0x000e620000000800 */
[----:B------:R-:W-:-:S03]  /*0f50*/  ISETP.GE.AND P4, PT, R15, R12, PT ;  /* 0x0000000c0f00720c */ /* 0x000fc60003f86270 */
        /* <DEDUP_REMOVED lines=94> */
[----:B0-----:R-:W-:Y:S01]  /*1540*/  VIADD R13, R13, 0x2000 ;  /* 0x000020000d0d7836 */ /* 0x001fe20000000000 */
[----:B------:R-:W-:Y:S06]  /*1550*/  @!P4 BRA `(.L_x_789) ;  /* 0xfffffff80070c947 */ /* 0x000fec000383ffff */
.L_x_788:
[----:B------:R-:W-:Y:S05]  /*1560*/  BSYNC.RECONVERGENT B1 ;  /* 0x0000000000017941 */ /* 0x000fea0003800200 */
.L_x_787:
        /* <DEDUP_REMOVED lines=54> */
[----:B0-----:R-:W-:-:S07]  /*18d0*/  VIADD R13, R13, 0x1000 ;  /* 0x000010000d0d7836 */ /* 0x001fce0000000000 */
.L_x_791:
[----:B------:R-:W-:Y:S05]  /*18e0*/  BSYNC.RECONVERGENT B1 ;  /* 0x0000000000017941 */ /* 0x000fea0003800200 */
.L_x_790:
        /* <DEDUP_REMOVED lines=26> */
.L_x_783:
[----:B------:R-:W-:Y:S05]  /*1a90*/  BSYNC.RECONVERGENT B0 ;  /* 0x0000000000007941 */ /* 0x000fea0003800200 */
.L_x_782:
        /* <DEDUP_REMOVED lines=30> */
[----:B------:R-:W-:Y:S01]  /*1c80*/  LEA.HI R13, R13, 0x1, RZ, 0x19 ;  /* 0x000000010d0d7811 */ /* 0x000fe200078fc8ff */
[----:B------:R-:W-:-:S03]  /*1c90*/  VIADD R11, R3, 0x20 ;  /* 0x00000020030b7836 */ /* 0x000fc60000000000 */
[C---:B------:R-:W-:Y:S02]  /*1ca0*/  SHF.L.U32 R4, R13.reuse, 0x7, RZ ;  /* 0x000000070d047819 */ /* 0x040fe400000006ff */
[----:B------:R-:W-:Y:S02]  /*1cb0*/  LEA R12, R0, R11, 0x18 ;  /* 0x0000000b000c7211 */ /* 0x000fe400078ec0ff */
[----:B------:R-:W-:Y:S02]  /*1cc0*/  LOP3.LUT R13, R13, 0x3, RZ, 0xc0, !PT ;  /* 0x000000030d0d7812 */ /* 0x000fe400078ec0ff */
[----:B------:R-:W-:Y:S01]  /*1cd0*/  LOP3.LUT R4, R4, 0x180, RZ, 0xc0, !PT ;  /* 0x0000018004047812 */ /* 0x000fe200078ec0ff */
[----:B------:R-:W-:Y:S01]  /*1ce0*/  IMAD R12, R19, 0x4, R12 ;  /* 0x00000004130c7824 */ /* 0x000fe200078e020c */
[----:B------:R-:W-:Y:S02]  /*1cf0*/  IADD3 R13, PT, PT, -R13, RZ, RZ ;  /* 0x000000ff0d0d7210 */ /* 0x000fe40007ffe1ff */
[----:B------:R-:W-:-:S07]  /*1d00*/  IADD3 R11, PT, PT, R4, R19, RZ ;  /* 0x00000013040b7210 */ /* 0x000fce0007ffe0ff */
.L_x_796:
[----:B------:R-:W0:Y:S01]  /*1d10*/  LDS R15, [R12] ;  /* 0x000000000c0f7984 */ /* 0x000e220000000800 */
[----:B------:R-:W-:-:S04]  /*1d20*/  IADD3 R13, PT, PT, R13, 0x1, RZ ;  /* 0x000000010d0d7810 */ /* 0x000fc80007ffe0ff */
[----:B------:R-:W-:Y:S01]  /*1d30*/  ISETP.NE.AND P0, PT, R13, RZ, PT ;  /* 0x000000ff0d00720c */ /* 0x000fe20003f05270 */
[----:B0-----:R-:W-:-:S05]  /*1d40*/  FMUL.FTZ R15, R15, R2 ;  /* 0x000000020f0f7220 */ /* 0x001fca0000410000 */
[----:B------:R0:W-:Y:S02]  /*1d50*/  STS [R12], R15 ;  /* 0x0000000f0c007388 */ /* 0x0001e40000000800 */
[----:B0-----:R-:W-:-:S05]  /*1d60*/  VIADD R12, R12, 0x200 ;  /* 0x000002000c0c7836 */ /* 0x001fca0000000000 */
[----:B------:R-:W-:Y:S05]  /*1d70*/  @P0 BRA `(.L_x_796) ;  /* 0xfffffffc00e40947 */ /* 0x000fea000383ffff */
.L_x_795:
[----:B------:R-:W-:Y:S05]  /*1d80*/  BSYNC.RECONVERGENT B1 ;  /* 0x0000000000017941 */ /* 0x000fea0003800200 */
.L_x_794:
        /* <DEDUP_REMOVED lines=12> */
.L_x_799:
        /* <DEDUP_REMOVED lines=52> */
.L_x_798:
[----:B------:R-:W-:Y:S05]  /*2190*/  BSYNC.RECONVERGENT B1 ;  /* 0x0000000000017941 */ /* 0x000fea0003800200 */
.L_x_797:
        /* <DEDUP_REMOVED lines=31> */
.L_x_801:
[----:B------:R-:W-:Y:S05]  /*2390*/  BSYNC.RECONVERGENT B1 ;  /* 0x0000000000017941 */ /* 0x000fea0003800200 */
.L_x_800:
        /* <DEDUP_REMOVED lines=14> */
.L_x_793:
[----:B------:R-:W-:Y:S05]  /*2480*/  BSYNC.RECONVERGENT B0 ;  /* 0x0000000000007941 */ /* 0x000fea0003800200 */
.L_x_792:
        /* <DEDUP_REMOVED lines=9> */
[----:B----4-:R-:W-:-:S02]  /*2520*/  IADD3 R7, PT, PT, R7, -UR4, RZ ;  /* 0x8000000407077c10 */ /* 0x010fc4000fffe0ff */
[----:B--2---:R-:W-:Y:S02]  /*2530*/  IABS R4, R14 ;  /* 0x0000000e00047213 */ /* 0x004fe40000000000 */
[----:B------:R-:W-:-:S03]  /*2540*/  ISETP.NE.AND P1, PT, R14, RZ, PT ;  /* 0x000000ff0e00720c */ /* 0x000fc60003f25270 */
[----:B------:R-:W2:Y:S01]  /*2550*/  I2F.RP R15, R4 ;  /* 0x00000004000f7306 */ /* 0x000ea20000209400 */
[----:B-1----:R-:W-:Y:S02]  /*2560*/  ISETP.NE.AND P2, PT, R0, RZ, PT ;  /* 0x000000ff0000720c */ /* 0x002fe40003f45270 */
[----:B---3--:R-:W-:Y:S02]  /*2570*/  IADD3 R12, PT, PT, R6, 0xffffffe, RZ ;  /* 0x0ffffffe060c7810 */ /* 0x008fe40007ffe0ff */
[----:B------:R-:W-:-:S03]  /*2580*/  IABS R6, R0 ;  /* 0x0000000000067213 */ /* 0x000fc60000000000 */
[----:B------:R1:W0:Y:S08]  /*2590*/  F2I.FTZ.U32.TRUNC.NTZ R13, R12 ;  /* 0x0000000c000d7305 */ /* 0x000230000021f000 */
[----:B--2---:R-:W2:Y:S01]  /*25a0*/  MUFU.RCP R15, R15 ;  /* 0x0000000f000f7308 */ /* 0x004ea20000001000 */
[----:B-1----:R-:W-:Y:S01]  /*25b0*/  IMAD.MOV.U32 R12, RZ, RZ, RZ ;  /* 0x000000ffff0c7224 */ /* 0x002fe200078e00ff */
[----:B0-----:R-:W-:-:S05]  /*25c0*/  IADD3 R11, PT, PT, RZ, -R13, RZ ;  /* 0x8000000dff0b7210 */ /* 0x001fca0007ffe0ff */
[----:B------:R-:W-:-:S04]  /*25d0*/  IMAD R11, R11, R10, RZ ;  /* 0x0000000a0b0b7224 */ /* 0x000fc800078e02ff */
[----:B------:R-:W-:-:S04]  /*25e0*/  IMAD.HI.U32 R12, R13, R11, R12 ;  /* 0x0000000b0d0c7227 */ /* 0x000fc800078e000c */
[----:B--2---:R-:W-:-:S04]  /*25f0*/  VIADD R2, R15, 0xffffffe ;  /* 0x0ffffffe0f027836 */ /* 0x004fc80000000000 */
[----:B------:R0:W1:Y:S02]  /*2600*/  F2I.FTZ.U32.TRUNC.NTZ R3, R2 ;  /* 0x0000000200037305 */ /* 0x000064000021f000 */
[----:B0-----:R-:W-:Y:S01]  /*2610*/  HFMA2 R2, -RZ, RZ, 0, 0 ;  /* 0x00000000ff027431 */ /* 0x001fe200000001ff */
[----:B-1----:R-:W-:-:S05]  /*2620*/  IADD3 R15, PT, PT, RZ, -R3, RZ ;  /* 0x80000003ff0f7210 */ /* 0x002fca0007ffe0ff */
[----:B------:R-:W-:-:S04]  /*2630*/  IMAD R11, R15, R4, RZ ;  /* 0x000000040f0b7224 */ /* 0x000fc800078e02ff */
[----:B------:R-:W-:-:S04]  /*2640*/  IMAD.HI.U32 R2, R3, R11, R2 ;  /* 0x0000000b03027227 */ /* 0x000fc800078e0002 */
[----:B------:R-:W-:-:S07]  /*2650*/  IMAD.MOV.U32 R3, RZ, RZ, R6 ;  /* 0x000000ffff037224 */ /* 0x000fce00078e0006 */
.L_x_805:
        /* <DEDUP_REMOVED lines=8> */
[----:B------:R-:W-:Y:S01]  /*26e0*/  @!P3 IMAD.IADD R13, R13, 0x1, -R3 ;  /* 0x000000010d0db824 */ /* 0x000fe200078e0a03 */
[----:B------:R-:W-:-:S04]  /*26f0*/  @!P3 IADD3 R6, PT, PT, R6, 0x1, RZ ;  /* 0x000000010606b810 */ /* 0x000fc80007ffe0ff */
[----:B------:R-:W-:-:S13]  /*2700*/  ISETP.GE.U32.AND P0, PT, R13, R10, PT ;  /* 0x0000000a0d00720c */ /* 0x000fda0003f06070 */
[----:B------:R-:W-:-:S05]  /*2710*/  @P0 IADD3 R6, PT, PT, R6, 0x1, RZ ;  /* 0x0000000106060810 */ /* 0x000fca0007ffe0ff */
[----:B------:R-:W-:-:S05]  /*2720*/  IMAD.MOV.U32 R20, RZ, RZ, R6 ;  /* 0x000000ffff147224 */ /* 0x000fca00078e0006 */
        /* <DEDUP_REMOVED lines=15> */
[----:B------:R-:W-:-:S13]  /*2820*/  ISETP.NE.AND P0, PT, R11, RZ, !P0 ;  /* 0x000000ff0b00720c */ /* 0x000fda0004705270 */
[----:B------:R-:W-:Y:S05]  /*2830*/  @!P0 BRA `(.L_x_804) ;  /* 0x0000000000108947 */ /* 0x000fea0003800000 */
[----:B------:R-:W-:-:S04]  /*2840*/  IADD3 R9, PT, PT, R9, 0x4, RZ ;  /* 0x0000000409097810 */ /* 0x000fc80007ffe0ff */
[----:B------:R-:W-:-:S13]  /*2850*/  ISETP.GE.AND P0, PT, R9, R8, PT ;  /* 0x000000080900720c */ /* 0x000fda0003f06270 */
[----:B------:R-:W-:Y:S05]  /*2860*/  @P0 BRA `(.L_x_803) ;  /* 0x0000000000440947 */ /* 0x000fea0003800000 */
[----:B------:R-:W-:Y:S05]  /*2870*/  BRA `(.L_x_805) ;  /* 0xfffffffc00787947 */ /* 0x000fea000383ffff */
.L_x_804:
        /* <DEDUP_REMOVED lines=8> */
[----:B0-----:R-:W-:Y:S01]  /*2900*/  MOV R4, UR4 ;  /* 0x0000000400047c02 */ /* 0x001fe20008000f00 */
[----:B------:R-:W-:Y:S01]  /*2910*/  IMAD.U32 R5, RZ, RZ, UR5 ;  /* 0x00000005ff057e24 */ /* 0x000fe2000f8e00ff */
[----:B-1----:R-:W-:-:S02]  /*2920*/  MOV R6, UR6 ;  /* 0x0000000600067c02 */ /* 0x002fc40008000f00 */
[----:B------:R-:W-:Y:S01]  /*2930*/  MOV R7, UR7 ;  /* 0x0000000700077c02 */ /* 0x000fe20008000f00 */
[----:B---3--:R-:W-:Y:S01]  /*2940*/  IMAD.U32 R10, RZ, RZ, UR8 ;  /* 0x00000008ff0a7e24 */ /* 0x008fe2000f8e00ff */
[----:B------:R-:W-:-:S07]  /*2950*/  MOV R11, UR9 ;  /* 0x00000009000b7c02 */ /* 0x000fce0008000f00 */
[----:B------:R-:W-:-:S07]  /*2960*/  LEPC R20, `(.L_x_803) ;  /* 0x000000001014794e */ /* 0x000fce0000000000 */
[----:B--2---:R-:W-:Y:S05]  /*2970*/  CALL.ABS.NOINC R2 ;  /* 0x0000000002007343 */ /* 0x004fea0003c00000 */
.L_x_803:
[----:B------:R-:W-:Y:S05]  /*2980*/  BSYNC.RECONVERGENT B6 ;  /* 0x0000000000067941 */ /* 0x000fea0003800200 */
.L_x_802:
[----:B------:R-:W-:Y:S01]  /*2990*/  UMOV UR4, 0xffffffff ;  /* 0xffffffff00047882 */ /* 0x000fe20000000000 */
[----:B------:R-:W-:Y:S02]  /*29a0*/  SHF.R.U32.HI R28, RZ, 0x5, R19 ;  /* 0x00000005ff1c7819 */ /* 0x000fe40000011613 */
[----:B------:R-:W-:Y:S05]  /*29b0*/  BRA.DIV UR4, `(.L_x_806) ;  /* 0x0000000e04ac7947 */ /* 0x000fea000b800000 */
[----:B------:R-:W-:Y:S01]  /*29c0*/  HFMA2 R14, -RZ, RZ, 0, 0 ;  /* 0x00000000ff0e7431 */ /* 0x000fe200000001ff */
[----:B------:R-:W-:Y:S01]  /*29d0*/  CS2R R20, SRZ ;  /* 0x0000000000147805 */ /* 0x000fe2000001ff00 */
[----:B-1----:R-:W-:Y:S01]  /*29e0*/  HFMA2 R3, -RZ, RZ, 0, 0 ;  /* 0x00000000ff037431 */ /* 0x002fe200000001ff */
[----:B------:R-:W-:Y:S02]  /*29f0*/  CS2R R24, SRZ ;  /* 0x0000000000187805 */ /* 0x000fe4000001ff00 */
[----:B------:R-:W-:Y:S01]  /*2a00*/  MOV R5, RZ ;  /* 0x000000ff00057202 */ /* 0x000fe20000000f00 */
[----:B------:R-:W-:Y:S02]  /*2a10*/  IMAD.MOV.U32 R7, RZ, RZ, RZ ;  /* 0x000000ffff077224 */ /* 0x000fe400078e00ff */
[----:B------:R-:W-:Y:S01]  /*2a20*/  FADD.FTZ R21, RZ, R21 ;  /* 0x00000015ff157221 */ /* 0x000fe20000010000 */
[----:B------:R-:W-:Y:S02]  /*2a30*/  IMAD.MOV.U32 R0, RZ, RZ, RZ ;  /* 0x000000ffff007224 */ /* 0x000fe400078e00ff */
[----:B------:R-:W-:Y:S01]  /*2a40*/  FADD.FTZ R7, RZ, R7 ;  /* 0x00000007ff077221 */ /* 0x000fe20000010000 */
[--C-:B------:R-:W-:Y:S01]  /*2a50*/  FADD.FTZ R10, RZ, R14.reuse ;  /* 0x0000000eff0a7221 */ /* 0x100fe20000010000 */
        /* <DEDUP_REMOVED lines=8> */
[----:B------:R-:W3:Y:S04]  /*2ae0*/  SHFL.BFLY PT, R8, R9, 0x1, 0x1f ;  /* 0x0c201f0009087f89 */ /* 0x000ee800000e0000 */
[----:B------:R-:W4:Y:S04]  /*2af0*/  SHFL.BFLY PT, R6, R7, 0x1, 0x1f ;  /* 0x0c201f0007067f89 */ /* 0x000f2800000e0000 */
[----:B------:R-:W5:Y:S04]  /*2b00*/  SHFL.BFLY PT, R4, R5, 0x1, 0x1f ;  /* 0x0c201f0005047f89 */ /* 0x000f6800000e0000 */
[----:B0-----:R-:W0:Y:S01]  /*2b10*/  SHFL.BFLY PT, R2, R3, 0x1, 0x1f ;  /* 0x0c201f0003027f89 */ /* 0x001e2200000e0000 */
[----:B-1----:R-:W-:-:S03]  /*2b20*/  FADD.FTZ R30, R21, R30 ;  /* 0x0000001e151e7221 */ /* 0x002fc60000010000 */
[----:B------:R-:W1:Y:S01]  /*2b30*/  SHFL.BFLY PT, R27, R24, 0x1, 0x1f ;  /* 0x0c201f00181b7f89 */ /* 0x000e6200000e0000 */
[----:B--2---:R-:W-:Y:S01]  /*2b40*/  FADD.FTZ R31, R10, R31 ;  /* 0x0000001f0a1f7221 */ /* 0x004fe20000010000 */
[----:B------:R-:W-:Y:S01]  /*2b50*/  FADD.FTZ R10, RZ, R20 ;  /* 0x00000014ff0a7221 */ /* 0x000fe20000010000 */
[----:B------:R-:W-:Y:S01]  /*2b60*/  FADD.FTZ R20, RZ, R25 ;  /* 0x00000019ff147221 */ /* 0x000fe20000010000 */
[----:B------:R-:W2:Y:S01]  /*2b70*/  SHFL.BFLY PT, R21, R0, 0x1, 0x1f ;  /* 0x0c201f0000157f89 */ /* 0x000ea200000e0000 */
[----:B---3--:R-:W-:-:S03]  /*2b80*/  FADD.FTZ R8, R9, R8 ;  /* 0x0000000809087221 */ /* 0x008fc60000010000 */
[----:B------:R-:W3:Y:S01]  /*2b90*/  SHFL.BFLY PT, R23, R10, 0x1, 0x1f ;  /* 0x0c201f000a177f89 */ /* 0x000ee200000e0000 */
[----:B----4-:R-:W-:-:S03]  /*2ba0*/  FADD.FTZ R6, R7, R6 ;  /* 0x0000000607067221 */ /* 0x010fc60000010000 */
[----:B------:R-:W4:Y:S01]  /*2bb0*/  SHFL.BFLY PT, R25, R20, 0x1, 0x1f ;  /* 0x0c201f0014197f89 */ /* 0x000f2200000e0000 */
[----:B-----5:R-:W-:-:S03]  /*2bc0*/  FADD.FTZ R4, R5, R4 ;  /* 0x0000000405047221 */ /* 0x020fc60000010000 */
[----:B------:R-:W5:Y:S01]  /*2bd0*/  SHFL.BFLY PT, R29, R26, 0x1, 0x1f ;  /* 0x0c201f001a1d7f89 */ /* 0x000f6200000e0000 */
[----:B0-----:R-:W-:-:S03]  /*2be0*/  FADD.FTZ R2, R3, R2 ;  /* 0x0000000203027221 */ /* 0x001fc60000010000 */
[----:B------:R0:W0:Y:S01]  /*2bf0*/  SHFL.BFLY PT, R14, R9, 0x1, 0x1f ;  /* 0x0c201f00090e7f89 */ /* 0x00002200000e0000 */
[----:B-1----:R-:W-:Y:S01]  /*2c00*/  FADD.FTZ R24, R24, R27 ;  /* 0x0000001b18187221 */ /* 0x002fe20000010000 */
[----:B--2---:R-:W-:Y:S01]  /*2c10*/  FADD.FTZ R0, R0, R21 ;  /* 0x0000001500007221 */ /* 0x004fe20000010000 */
[----:B---3--:R-:W-:Y:S01]  /*2c20*/  FADD.FTZ R10, R10, R23 ;  /* 0x000000170a0a7221 */ /* 0x008fe20000010000 */
[----:B----4-:R-:W-:Y:S01]  /*2c30*/  FADD.FTZ R20, R20, R25 ;  /* 0x0000001914147221 */ /* 0x010fe20000010000 */
[----:B-----5:R-:W-:-:S07]  /*2c40*/  FADD.FTZ R26, R26, R29 ;  /* 0x0000001d1a1a7221 */ /* 0x020fce0000010000 */
.L_x_846:
        /* <DEDUP_REMOVED lines=8> */
[----:B0-----:R-:W-:Y:S01]  /*2cd0*/  FADD.FTZ R9, R9, R14 ;  /* 0x0000000e09097221 */ /* 0x001fe20000010000 */
        /* <DEDUP_REMOVED lines=24> */
.L_x_808:
[----:B------:R-:W-:Y:S05]  /*2e60*/  BSYNC.RECONVERGENT B0 ;  /* 0x0000000000007941 */ /* 0x000fea0003800200 */
.L_x_807:
        /* <DEDUP_REMOVED lines=21> */
[----:B------:R-:W-:Y:S01]  /*2fc0*/  FADD.FTZ R20, R20, R21 ;  /* 0x0000001514147221 */ /* 0x000fe20000010000 */
[----:B------:R-:W-:Y:S01]  /*2fd0*/  FADD.FTZ R24, R24, R23 ;  /* 0x0000001718187221 */ /* 0x000fe20000010000 */
[----:B------:R-:W-:Y:S01]  /*2fe0*/  FADD.FTZ R26, R26, R25 ;  /* 0x000000191a1a7221 */ /* 0x000fe20000010000 */
[----:B0-----:R-:W-:Y:S01]  /*2ff0*/  FADD.FTZ R9, R9, R12 ;  /* 0x0000000c09097221 */ /* 0x001fe20000010000 */
[----:B-1----:R-:W-:Y:S01]  /*3000*/  FADD.FTZ R6, R6, R5 ;  /* 0x0000000506067221 */ /* 0x002fe20000010000 */
[----:B--2---:R-:W-:-:S07]  /*3010*/  FADD.FTZ R4, R4, R7 ;  /* 0x0000000704047221 */ /* 0x004fce0000010000 */
.L_x_810:
[----:B------:R-:W-:Y:S05]  /*3020*/  BSYNC.RECONVERGENT B0 ;  /* 0x0000000000007941 */ /* 0x000fea0003800200 */
.L_x_809:
        /* <DEDUP_REMOVED lines=15> */
.L_x_812:
[----:B------:R-:W-:Y:S05]  /*3120*/  BSYNC.RECONVERGENT B0 ;  /* 0x0000000000007941 */ /* 0x000fea0003800200 */
.L_x_811:
        /* <DEDUP_REMOVED lines=25> */
[----:B0-----:R-:W-:Y:S01]  /*32c0*/  FADD.FTZ R9, R9, R12 ;  /* 0x0000000c09097221 */ /* 0x001fe20000010000 */
[----:B-1----:R-:W-:-:S07]  /*32d0*/  FADD.FTZ R6, R6, R5 ;  /* 0x0000000506067221 */ /* 0x002fce0000010000 */
.L_x_814:
[----:B------:R-:W-:Y:S05]  /*32e0*/  BSYNC.RECONVERGENT B0 ;  /* 0x0000000000007941 */ /* 0x000fea0003800200 */
.L_x_813:
        /* <DEDUP_REMOVED lines=9> */
[----:B------:R-:W-:Y:S02]  /*3380*/  SHF.R.U32.HI R12, RZ, 0x2, R19 ;  /* 0x00000002ff0c7819 */ /* 0x000fe40000011613 */
[----:B01----:R-:W-:Y:S02]  /*3390*/  F2FP.BF16.F32.PACK_AB R30, R30, R31 ;  /* 0x0000001f1e1e723e */ /* 0x003fe400000010ff */
[----:B------:R-:W-:Y:S02]  /*33a0*/  F2FP.BF16.F32.PACK_AB R6, R6, R8 ;  /* 0x000000080606723e */ /* 0x000fe400000010ff */
[----:B------:R-:W-:Y:S02]  /*33b0*/  PRMT R3, R30, 0x7632, R3 ;  /* 0x000076321e037816 */ /* 0x000fe40000000003 */
[----:B------:R-:W-:-:S02]  /*33c0*/  F2FP.BF16.F32.PACK_AB R2, R2, R4 ;  /* 0x000000040202723e */ /* 0x000fc400000010ff */
[----:B------:R-:W-:Y:S02]  /*33d0*/  F2FP.BF16.F32.PACK_AB R0, R10, R0 ;  /* 0x000000000a00723e */ /* 0x000fe400000010ff */
[----:B------:R-:W-:Y:S02]  /*33e0*/  F2FP.BF16.F32.PACK_AB R20, R24, R20 ;  /* 0x000000141814723e */ /* 0x000fe400000010ff */
[----:B------:R-:W-:Y:S02]  /*33f0*/  F2FP.BF16.F32.PACK_AB R9, R9, R26 ;  /* 0x0000001a0909723e */ /* 0x000fe400000010ff */
[----:B------:R-:W-:Y:S02]  /*3400*/  PRMT R4, R6, 0x7632, R4 ;  /* 0x0000763206047816 */ /* 0x000fe40000000004 */
[----:B------:R-:W-:Y:S02]  /*3410*/  PRMT R5, R2, 0x7632, R5 ;  /* 0x0000763202057816 */ /* 0x000fe40000000005 */
[----:B------:R-:W-:Y:S01]  /*3420*/  PRMT R7, R20, 0x7632, R7 ;  /* 0x0000763214077816 */ /* 0x000fe20000000007 */
[----:B--2---:R-:W-:-:S06]  /*3430*/  UIMAD UR4, UR4, 0x60, URZ ;  /* 0x00000060040478a4 */ /* 0x004fcc000f8e02ff */
[----:B------:R-:W-:-:S04]  /*3440*/  IADD3 R17, P0, P1, R12, UR4, R17 ;  /* 0x000000040c117c10 */ /* 0x000fc8000f91e011 */
[----:B------:R-:W-:Y:S02]  /*3450*/  IADD3.X R14, PT, PT, RZ, RZ, RZ, P0, P1 ;  /* 0x000000ffff0e7210 */ /* 0x000fe400007e24ff */
[----:B---3--:R-:W-:-:S04]  /*3460*/  LEA R12, P0, R17, UR6, 0x1 ;  /* 0x00000006110c7c11 */ /* 0x008fc8000f8008ff */
        /* <DEDUP_REMOVED lines=16> */
.L_x_779:
        /* <DEDUP_REMOVED lines=16> */
.L_x_815:
[----:B------:R-:W-:Y:S05]  /*3670*/  EXIT ;  /* 0x000000000000794d */ /* 0x000fea0003800000 */
.L_x_781:
[----:B------:R-:W-:Y:S01]  /*3680*/  HFMA2 R12, -RZ, RZ, 0, 9.5367431640625e-07 ;  /* 0x00000010ff0c7431 */ /* 0x000fe200000001ff */
[----:B------:R-:W-:Y:S01]  /*3690*/  MOV R11, 0x1f ;  /* 0x0000001f000b7802 */ /* 0x000fe20000000f00 */
[----:B------:R-:W-:-:S07]  /*36a0*/  IMAD.MOV.U32 R15, RZ, RZ, -0x1 ;  /* 0xffffffffff0f7424 */ /* 0x000fce00078e00ff */
[----:B------:R-:W-:Y:S05]  /*36b0*/  WARPSYNC.COLLECTIVE R15, `(.L_x_816) ;  /* 0x000000000f087348 */ /* 0x000fea0003c00000 */
[----:B------:R0:W1:Y:S02]  /*36c0*/  SHFL.BFLY P6, R14, R13, R12, R11 ;  /* 0x0c00000c0d0e7389 */ /* 0x00006400000c000b */
[----:B01----:R-:W-:Y:S05]  /*36d0*/  ENDCOLLECTIVE ;  /* 0x000000000000791b */ /* 0x003fea0003800000 */
.L_x_816:
[----:B------:R-:W-:Y:S01]  /*36e0*/  HFMA2 R12, -RZ, RZ, 0, 4.76837158203125e-07 ;  /* 0x00000008ff0c7431 */ /* 0x000fe200000001ff */
[----:B------:R-:W-:-:S04]  /*36f0*/  FMNMX.FTZ R0, R14, -3.40282346638528859812e+38, !PT ;  /* 0xff7fffff0e007809 */ /* 0x000fc80007810000 */
[----:B------:R-:W-:-:S07]  /*3700*/  MOV R13, R0 ;  /* 0x00000000000d7202 */ /* 0x000fce0000000f00 */
[----:B------:R-:W-:Y:S05]  /*3710*/  WARPSYNC.COLLECTIVE R15, `(.L_x_817) ;  /* 0x000000000f087348 */ /* 0x000fea0003c00000 */
[----:B------:R0:W1:Y:S02]  /*3720*/  SHFL.BFLY P6, R14, R13, R12, R11 ;  /* 0x0c00000c0d0e7389 */ /* 0x00006400000c000b */
[----:B01----:R-:W-:Y:S05]  /*3730*/  ENDCOLLECTIVE ;  /* 0x000000000000791b */ /* 0x003fea0003800000 */
.L_x_817:
[----:B------:R-:W-:Y:S02]  /*3740*/  MOV R12, 0x4 ;  /* 0x00000004000c7802 */ /* 0x000fe40000000f00 */
[----:B------:R-:W-:-:S05]  /*3750*/  FMNMX.FTZ R2, R0, R14, !PT ;  /* 0x0000000e00027209 */ /* 0x000fca0007810000 */
[----:B------:R-:W-:-:S07]  /*3760*/  IMAD.MOV.U32 R13, RZ, RZ, R2 ;  /* 0x000000ffff0d7224 */ /* 0x000fce00078e0002 */
[----:B------:R-:W-:Y:S05]  /*3770*/  WARPSYNC.COLLECTIVE R15, `(.L_x_818) ;  /* 0x000000000f087348 */ /* 0x000fea0003c00000 */
[----:B------:R0:W1:Y:S02]  /*3780*/  SHFL.BFLY P6, R14, R13, R12, R11 ;  /* 0x0c00000c0d0e7389 */ /* 0x00006400000c000b */
[----:B01----:R-:W-:Y:S05]  /*3790*/  ENDCOLLECTIVE ;  /* 0x000000000000791b */ /* 0x003fea0003800000 */
.L_x_818:
[----:B------:R-:W-:Y:S01]  /*37a0*/  IMAD.MOV.U32 R12, RZ, RZ, 0x2 ;  /* 0x00000002ff0c7424 */ /* 0x000fe200078e00ff */
[----:B------:R-:W-:-:S04]  /*37b0*/  FMNMX.FTZ R3, R2, R14, !PT ;  /* 0x0000000e02037209 */ /* 0x000fc80007810000 */
[----:B------:R-:W-:-:S07]  /*37c0*/  MOV R13, R3 ;  /* 0x00000003000d7202 */ /* 0x000fce0000000f00 */
[----:B------:R-:W-:Y:S05]  /*37d0*/  WARPSYNC.COLLECTIVE R15, `(.L_x_819) ;  /* 0x000000000f087348 */ /* 0x000fea0003c00000 */
[----:B------:R0:W1:Y:S02]  /*37e0*/  SHFL.BFLY P6, R14, R13, R12, R11 ;  /* 0x0c00000c0d0e7389 */ /* 0x00006400000c000b */
[----:B01----:R-:W-:Y:S05]  /*37f0*/  ENDCOLLECTIVE ;  /* 0x000000000000791b */ /* 0x003fea0003800000 */
.L_x_819:
[----:B------:R-:W-:Y:S01]  /*3800*/  HFMA2 R12, -RZ, RZ, 0, 5.9604644775390625e-08 ;  /* 0x00000001ff0c7431 */ /* 0x000fe200000001ff */
[----:B------:R-:W-:-:S04]  /*3810*/  FMNMX.FTZ R4, R3, R14, !PT ;  /* 0x0000000e03047209 */ /* 0x000fc80007810000 */
[----:B------:R-:W-:-:S07]  /*3820*/  MOV R13, R4 ;  /* 0x00000004000d7202 */ /* 0x000fce0000000f00 */
[----:B------:R-:W-:Y:S05]  /*3830*/  WARPSYNC.COLLECTIVE R15, `(.L_x_820) ;  /* 0x000000000f087348 */ /* 0x000fea0003c00000 */
[----:B------:R0:W1:Y:S02]  /*3840*/  SHFL.BFLY P6, R14, R13, R12, R11 ;  /* 0x0c00000c0d0e7389 */ /* 0x00006400000c000b */
[----:B01----:R-:W-:Y:S05]  /*3850*/  ENDCOLLECTIVE ;  /* 0x000000000000791b */ /* 0x003fea0003800000 */
.L_x_820:
[----:B------:R-:W-:Y:S05]  /*3860*/  BRA `(.L_x_821) ;  /* 0xffffffd000b07947 */ /* 0x000fea000383ffff */
.L_x_806:
[----:B01----:R-:W-:Y:S02]  /*3870*/  HFMA2 R11, -RZ, RZ, 0, 1.847743988037109375e-06 ;  /* 0x0000001fff0b7431 */ /* 0x003fe400000001ff */
[----:B------:R-:W-:Y:S01]  /*3880*/  IMAD.MOV.U32 R13, RZ, RZ, RZ ;  /* 0x000000ffff0d7224 */ /* 0x000fe200078e00ff */
[----:B------:R-:W-:Y:S01]  /*3890*/  MOV R12, 0x2 ;  /* 0x00000002000c7802 */ /* 0x000fe20000000f00 */
[----:B------:R-:W-:-:S07]  /*38a0*/  IMAD.MOV.U32 R15, RZ, RZ, -0x1 ;  /* 0xffffffffff0f7424 */ /* 0x000fce00078e00ff */
[----:B------:R-:W-:Y:S05]  /*38b0*/  WARPSYNC.COLLECTIVE R15, `(.L_x_822) ;  /* 0x000000000f087348 */ /* 0x000fea0003c00000 */
[----:B------:R0:W1:Y:S02]  /*38c0*/  SHFL.BFLY P6, R14, R13, R12, R11 ;  /* 0x0c00000c0d0e7389 */ /* 0x00006400000c000b */
[----:B01----:R-:W-:Y:S05]  /*38d0*/  ENDCOLLECTIVE ;  /* 0x000000000000791b */ /* 0x003fea0003800000 */
.L_x_822:
[----:B------:R-:W-:Y:S02]  /*38e0*/  HFMA2 R12, -RZ, RZ, 0, 5.9604644775390625e-08 ;  /* 0x00000001ff0c7431 */ /* 0x000fe400000001ff */
[----:B------:R-:W-:-:S05]  /*38f0*/  FADD.FTZ R10, RZ, R14 ;  /* 0x0000000eff0a7221 */ /* 0x000fca0000010000 */
[----:B------:R-:W-:-:S07]  /*3900*/  MOV R13, R10 ;  /* 0x0000000a000d7202 */ /* 0x000fce0000000f00 */
[----:B------:R-:W-:Y:S05]  /*3910*/  WARPSYNC.COLLECTIVE R15, `(.L_x_823) ;  /* 0x000000000f087348 */ /* 0x000fea0003c00000 */
[----:B------:R0:W1:Y:S02]  /*3920*/  SHFL.BFLY P6, R14, R13, R12, R11 ;  /* 0x0c00000c0d0e7389 */ /* 0x00006400000c000b */
[----:B01----:R-:W-:Y:S05]  /*3930*/  ENDCOLLECTIVE ;  /* 0x000000000000791b */ /* 0x003fea0003800000 */
.L_x_823:
[----:B------:R-:W-:Y:S01]  /*3940*/  HFMA2 R12, -RZ, RZ, 0, 1.1920928955078125e-07 ;  /* 0x00000002ff0c7431 */ /* 0x000fe200000001ff */
[----:B------:R-:W-:Y:S01]  /*3950*/  MOV R13, RZ ;  /* 0x000000ff000d7202 */ /* 0x000fe20000000f00 */
[----:B------:R-:W-:-:S07]  /*3960*/  IMAD.MOV.U32 R31, RZ, RZ, R14 ;  /* 0x000000ffff1f7224 */ /* 0x000fce00078e000e */
[----:B------:R-:W-:Y:S05]  /*3970*/  WARPSYNC.COLLECTIVE R15, `(.L_x_824) ;  /* 0x000000000f087348 */ /* 0x000fea0003c00000 */
[----:B------:R0:W1:Y:S02]  /*3980*/  SHFL.BFLY P6, R14, R13, R12, R11 ;  /* 0x0c00000c0d0e7389 */ /* 0x00006400000c000b */
[----:B01----:R-:W-:Y:S05]  /*3990*/  ENDCOLLECTIVE ;  /* 0x000000000000791b */ /* 0x003fea0003800000 */
.L_x_824:
        /* <DEDUP_REMOVED lines=8> */
.L_x_825:
[----:B------:R-:W-:Y:S01]  /*3a20*/  HFMA2 R12, -RZ, RZ, 0, 1.1920928955078125e-07 ;  /* 0x00000002ff0c7431 */ /* 0x000fe200000001ff */
[----:B------:R-:W-:Y:S01]  /*3a30*/  MOV R13, RZ ;  /* 0x000000ff000d7202 */ /* 0x000fe20000000f00 */
[----:B------:R-:W-:-:S07]  /*3a40*/  IMAD.MOV.U32 R30, RZ, RZ, R14 ;  /* 0x000000ffff1e7224 */ /* 0x000fce00078e000e */
[----:B------:R-:W-:Y:S05]  /*3a50*/  WARPSYNC.COLLECTIVE R15, `(.L_x_826) ;  /* 0x000000000f087348 */ /* 0x000fea0003c00000 */
[----:B------:R0:W1:Y:S02]  /*3a60*/  SHFL.BFLY P6, R14, R13, R12, R11 ;  /* 0x0c00000c0d0e7389 */ /* 0x00006400000c000b */
[----:B01----:R-:W-:Y:S05]  /*3a70*/  ENDCOLLECTIVE ;  /* 0x000000000000791b */ /* 0x003fea0003800000 */
.L_x_826:
[----:B------:R-:W-:Y:S01]  /*3a80*/  FADD.FTZ R30, R21, R30 ;  /* 0x0000001e151e7221 */ /* 0x000fe20000010000 */
[----:B------:R-:W-:Y:S01]  /*3a90*/  MOV R12, 0x1 ;  /* 0x00000001000c7802 */ /* 0x000fe20000000f00 */
[----:B------:R-:W-:-:S04]  /*3aa0*/  FADD.FTZ R9, RZ, R14 ;  /* 0x0000000eff097221 */ /* 0x000fc80000010000 */
[----:B------:R-:W-:-:S07]  /*3ab0*/  IMAD.MOV.U32 R13, RZ, RZ, R9 ;  /* 0x000000ffff0d7224 */ /* 0x000fce00078e0009 */
[----:B------:R-:W-:Y:S05]  /*3ac0*/  WARPSYNC.COLLECTIVE R15, `(.L_x_827) ;  /* 0x000000000f087348 */ /* 0x000fea0003c00000 */
[----:B------:R0:W1:Y:S02]  /*3ad0*/  SHFL.BFLY P6, R14, R13, R12, R11 ;  /* 0x0c00000c0d0e7389 */ /* 0x00006400000c000b */
[----:B01----:R-:W-:Y:S05]  /*3ae0*/  ENDCOLLECTIVE ;  /* 0x000000000000791b */ /* 0x003fea0003800000 */
.L_x_827:
[----:B------:R-:W-:Y:S02]  /*3af0*/  HFMA2 R12, -RZ, RZ, 0, 1.1920928955078125e-07 ;  /* 0x00000002ff0c7431 */ /* 0x000fe400000001ff */
[----:B------:R-:W-:Y:S01]  /*3b00*/  IMAD.MOV.U32 R13, RZ, RZ, RZ ;  /* 0x000000ffff0d7224 */ /* 0x000fe200078e00ff */
[----:B------:R-:W-:-:S07]  /*3b10*/  MOV R8, R14 ;  /* 0x0000000e00087202 */ /* 0x000fce0000000f00 */
[----:B------:R-:W-:Y:S05]  /*3b20*/  WARPSYNC.COLLECTIVE R15, `(.L_x_828) ;  /* 0x000000000f087348 */ /* 0x000fea0003c00000 */
[----:B------:R0:W1:Y:S02]  /*3b30*/  SHFL.BFLY P6, R14, R13, R12, R11 ;  /* 0x0c00000c0d0e7389 */ /* 0x00006400000c000b */
[----:B01----:R-:W-:Y:S05]  /*3b40*/  ENDCOLLECTIVE ;  /* 0x000000000000791b */ /* 0x003fea0003800000 */
.L_x_828:
        /* <DEDUP_REMOVED lines=8> */
.L_x_829:
[----:B------:R-:W-:Y:S02]  /*3bd0*/  HFMA2 R12, -RZ, RZ, 0, 1.1920928955078125e-07 ;  /* 0x00000002ff0c7431 */ /* 0x000fe400000001ff */
[----:B------:R-:W-:Y:S01]  /*3be0*/  IMAD.MOV.U32 R13, RZ, RZ, RZ ;  /* 0x000000ffff0d7224 */ /* 0x000fe200078e00ff */
[----:B------:R-:W-:-:S07]  /*3bf0*/  MOV R6, R14 ;  /* 0x0000000e00067202 */ /* 0x000fce0000000f00 */
[----:B------:R-:W-:Y:S05]  /*3c00*/  WARPSYNC.COLLECTIVE R15, `(.L_x_830) ;  /* 0x000000000f087348 */ /* 0x000fea0003c00000 */
[----:B------:R0:W1:Y:S02]  /*3c10*/  SHFL.BFLY P6, R14, R13, R12, R11 ;  /* 0x0c00000c0d0e7389 */ /* 0x00006400000c000b */
[----:B01----:R-:W-:Y:S05]  /*3c20*/  ENDCOLLECTIVE ;  /* 0x000000000000791b */ /* 0x003fea0003800000 */
.L_x_830:
        /* <DEDUP_REMOVED lines=8> */
.L_x_831:
[----:B------:R-:W-:Y:S02]  /*3cb0*/  HFMA2 R12, -RZ, RZ, 0, 1.1920928955078125e-07 ;  /* 0x00000002ff0c7431 */ /* 0x000fe400000001ff */
[----:B------:R-:W-:Y:S01]  /*3cc0*/  IMAD.MOV.U32 R13, RZ, RZ, RZ ;  /* 0x000000ffff0d7224 */ /* 0x000fe200078e00ff */
[----:B------:R-:W-:-:S07]  /*3cd0*/  MOV R4, R14 ;  /* 0x0000000e00047202 */ /* 0x000fce0000000f00 */
[----:B------:R-:W-:Y:S05]  /*3ce0*/  WARPSYNC.COLLECTIVE R15, `(.L_x_832) ;  /* 0x000000000f087348 */ /* 0x000fea0003c00000 */
[----:B------:R0:W1:Y:S02]  /*3cf0*/  SHFL.BFLY P6, R14, R13, R12, R11 ;  /* 0x0c00000c0d0e7389 */ /* 0x00006400000c000b */
[----:B01----:R-:W-:Y:S05]  /*3d00*/  ENDCOLLECTIVE ;  /* 0x000000000000791b */ /* 0x003fea0003800000 */
.L_x_832:
        /* <DEDUP_REMOVED lines=8> */
.L_x_833:
[----:B------:R-:W-:Y:S02]  /*3d90*/  HFMA2 R12, -RZ, RZ, 0, 1.1920928955078125e-07 ;  /* 0x00000002ff0c7431 */ /* 0x000fe400000001ff */
[----:B------:R-:W-:Y:S01]  /*3da0*/  IMAD.MOV.U32 R13, RZ, RZ, RZ ;  /* 0x000000ffff0d7224 */ /* 0x000fe200078e00ff */
[----:B------:R-:W-:-:S07]  /*3db0*/  MOV R2, R14 ;  /* 0x0000000e00027202 */ /* 0x000fce0000000f00 */
[----:B------:R-:W-:Y:S05]  /*3dc0*/  WARPSYNC.COLLECTIVE R15, `(.L_x_834) ;  /* 0x000000000f087348 */ /* 0x000fea0003c00000 */
[----:B------:R0:W1:Y:S02]  /*3dd0*/  SHFL.BFLY P6, R14, R13, R12, R11 ;  /* 0x0c00000c0d0e7389 */ /* 0x00006400000c000b */
[----:B01----:R-:W-:Y:S05]  /*3de0*/  ENDCOLLECTIVE ;  /* 0x000000000000791b */ /* 0x003fea0003800000 */
.L_x_834:
        /* <DEDUP_REMOVED lines=8> */
.L_x_835:
[----:B------:R-:W-:Y:S02]  /*3e70*/  HFMA2 R12, -RZ, RZ, 0, 1.1920928955078125e-07 ;  /* 0x00000002ff0c7431 */ /* 0x000fe400000001ff */
[----:B------:R-:W-:Y:S01]  /*3e80*/  IMAD.MOV.U32 R13, RZ, RZ, RZ ;  /* 0x000000ffff0d7224 */ /* 0x000fe200078e00ff */
[----:B------:R-:W-:-:S07]  /*3e90*/  MOV R21, R14 ;  /* 0x0000000e00157202 */ /* 0x000fce0000000f00 */
[----:B------:R-:W-:Y:S05]  /*3ea0*/  WARPSYNC.COLLECTIVE R15, `(.L_x_836) ;  /* 0x000000000f087348 */ /* 0x000fea0003c00000 */
[----:B------:R0:W1:Y:S02]  /*3eb0*/  SHFL.BFLY P6, R14, R13, R12, R11 ;  /* 0x0c00000c0d0e7389 */ /* 0x00006400000c000b */
[----:B01----:R-:W-:Y:S05]  /*3ec0*/  ENDCOLLECTIVE ;  /* 0x000000000000791b */ /* 0x003fea0003800000 */
.L_x_836:
        /* <DEDUP_REMOVED lines=8> */
.L_x_837:
[----:B------:R-:W-:Y:S02]  /*3f50*/  HFMA2 R12, -RZ, RZ, 0, 1.1920928955078125e-07 ;  /* 0x00000002ff0c7431 */ /* 0x000fe400000001ff */
[----:B------:R-:W-:Y:S01]  /*3f60*/  IMAD.MOV.U32 R13, RZ, RZ, RZ ;  /* 0x000000ffff0d7224 */ /* 0x000fe200078e00ff */
[----:B------:R-:W-:-:S07]  /*3f70*/  MOV R23, R14 ;  /* 0x0000000e00177202 */ /* 0x000fce0000000f00 */
[----:B------:R-:W-:Y:S05]  /*3f80*/  WARPSYNC.COLLECTIVE R15, `(.L_x_838) ;  /* 0x000000000f087348 */ /* 0x000fea0003c00000 */
[----:B------:R0:W1:Y:S02]  /*3f90*/  SHFL.BFLY P6, R14, R13, R12, R11 ;  /* 0x0c00000c0d0e7389 */ /* 0x00006400000c000b */
[----:B01----:R-:W-:Y:S05]  /*3fa0*/  ENDCOLLECTIVE ;  /* 0x000000000000791b */ /* 0x003fea0003800000 */
.L_x_838:
        /* <DEDUP_REMOVED lines=8> */
.L_x_839:
[----:B------:R-:W-:Y:S02]  /*4030*/  HFMA2 R12, -RZ, RZ, 0, 1.1920928955078125e-07 ;  /* 0x00000002ff0c7431 */ /* 0x000fe400000001ff */
[----:B------:R-:W-:Y:S01]  /*4040*/  IMAD.MOV.U32 R13, RZ, RZ, RZ ;  /* 0x000000ffff0d7224 */ /* 0x000fe200078e00ff */
[----:B------:R-:W-:-:S07]  /*4050*/  MOV R25, R14 ;  /* 0x0000000e00197202 */ /* 0x000fce0000000f00 */
[----:B------:R-:W-:Y:S05]  /*4060*/  WARPSYNC.COLLECTIVE R15, `(.L_x_840) ;  /* 0x000000000f087348 */ /* 0x000fea0003c00000 */
[----:B------:R0:W1:Y:S02]  /*4070*/  SHFL.BFLY P6, R14, R13, R12, R11 ;  /* 0x0c00000c0d0e7389 */ /* 0x00006400000c000b */
[----:B01----:R-:W-:Y:S05]  /*4080*/  ENDCOLLECTIVE ;  /* 0x000000000000791b */ /* 0x003fea0003800000 */
.L_x_840:
        /* <DEDUP_REMOVED lines=8> */
.L_x_841:
[----:B------:R-:W-:Y:S02]  /*4110*/  HFMA2 R12, -RZ, RZ, 0, 1.1920928955078125e-07 ;  /* 0x00000002ff0c7431 */ /* 0x000fe400000001ff */
[----:B------:R-:W-:Y:S01]  /*4120*/  IMAD.MOV.U32 R13, RZ, RZ, RZ ;  /* 0x000000ffff0d7224 */ /* 0x000fe200078e00ff */
[----:B------:R-:W-:-:S07]  /*4130*/  MOV R27, R14 ;  /* 0x0000000e001b7202 */ /* 0x000fce0000000f00 */
[----:B------:R-:W-:Y:S05]  /*4140*/  WARPSYNC.COLLECTIVE R15, `(.L_x_842) ;  /* 0x000000000f087348 */ /* 0x000fea0003c00000 */
[----:B------:R0:W1:Y:S02]  /*4150*/  SHFL.BFLY P6, R14, R13, R12, R11 ;  /* 0x0c00000c0d0e7389 */ /* 0x00006400000c000b */
[----:B01----:R-:W-:Y:S05]  /*4160*/  ENDCOLLECTIVE ;  /* 0x000000000000791b */ /* 0x003fea0003800000 */
.L_x_842:
[----:B------:R-:W-:Y:S01]  /*4170*/  FADD.FTZ R24, R24, R27 ;  /* 0x0000001b18187221 */ /* 0x000fe20000010000 */
[----:B------:R-:W-:Y:S02]  /*4180*/  IMAD.MOV.U32 R12, RZ, RZ, 0x1 ;  /* 0x00000001ff0c7424 */ /* 0x000fe400078e00ff */
[----:B------:R-:W-:-:S05]  /*4190*/  FADD.FTZ R26, RZ, R14 ;  /* 0x0000000eff1a7221 */ /* 0x000fca0000010000 */
[----:B------:R-:W-:-:S07]  /*41a0*/  MOV R13, R26 ;  /* 0x0000001a000d7202 */ /* 0x000fce0000000f00 */
[----:B------:R-:W-:Y:S05]  /*41b0*/  WARPSYNC.COLLECTIVE R15, `(.L_x_843) ;  /* 0x000000000f087348 */ /* 0x000fea0003c00000 */
[----:B------:R0:W1:Y:S02]  /*41c0*/  SHFL.BFLY P6, R14, R13, R12, R11 ;  /* 0x0c00000c0d0e7389 */ /* 0x00006400000c000b */
[----:B01----:R-:W-:Y:S05]  /*41d0*/  ENDCOLLECTIVE ;  /* 0x000000000000791b */ /* 0x003fea0003800000 */
.L_x_843:
[----:B------:R-:W-:Y:S02]  /*41e0*/  HFMA2 R13, -RZ, RZ, 0, 0 ;  /* 0x00000000ff0d7431 */ /* 0x000fe400000001ff */
[----:B------:R-:W-:Y:S01]  /*41f0*/  IMAD.MOV.U32 R12, RZ, RZ, 0x2 ;  /* 0x00000002ff0c7424 */ /* 0x000fe200078e00ff */
[----:B------:R-:W-:-:S07]  /*4200*/  MOV R29, R14 ;  /* 0x0000000e001d7202 */ /* 0x000fce0000000f00 */
[----:B------:R-:W-:Y:S05]  /*4210*/  WARPSYNC.COLLECTIVE R15, `(.L_x_844) ;  /* 0x000000000f087348 */ /* 0x000fea0003c00000 */
[----:B------:R0:W1:Y:S02]  /*4220*/  SHFL.BFLY P6, R14, R13, R12, R11 ;  /* 0x0c00000c0d0e7389 */ /* 0x00006400000c000b */
[----:B01----:R-:W-:Y:S05]  /*4230*/  ENDCOLLECTIVE ;  /* 0x000000000000791b */ /* 0x003fea0003800000 */
.L_x_844:
[----:B------:R-:W-:Y:S01]  /*4240*/  FADD.FTZ R26, R26, R29 ;  /* 0x0000001d1a1a7221 */ /* 0x000fe20000010000 */
[----:B------:R-:W-:Y:S02]  /*4250*/  HFMA2 R12, -RZ, RZ, 0, 5.9604644775390625e-08 ;  /* 0x00000001ff0c7431 */ /* 0x000fe400000001ff */
[----:B------:R-:W-:-:S05]  /*4260*/  FADD.FTZ R9, RZ, R14 ;  /* 0x0000000eff097221 */ /* 0x000fca0000010000 */
[----:B------:R-:W-:-:S07]  /*4270*/  MOV R13, R9 ;  /* 0x00000009000d7202 */ /* 0x000fce0000000f00 */
[----:B------:R-:W-:Y:S05]  /*4280*/  WARPSYNC.COLLECTIVE R15, `(.L_x_845) ;  /* 0x000000000f087348 */ /* 0x000fea0003c00000 */
[----:B------:R0:W1:Y:S02]  /*4290*/  SHFL.BFLY P6, R14, R13, R12, R11 ;  /* 0x0c00000c0d0e7389 */ /* 0x00006400000c000b */
[----:B01----:R-:W-:Y:S05]  /*42a0*/  ENDCOLLECTIVE ;  /* 0x000000000000791b */ /* 0x003fea0003800000 */
.L_x_845:
[----:B------:R-:W-:Y:S05]  /*42b0*/  BRA `(.L_x_846) ;  /* 0xffffffe800647947 */ /* 0x000fea000383ffff */
.L_x_847:
        /* <DEDUP_REMOVED lines=12> */
.L_x_25586:


//--------------------- .text._ZN4vllm25paged_attention_v1_kernelI13__nv_bfloat16hLi80ELi32ELi128ELNS_18Fp8KVCacheDataTypeE2ELb1EEEvPT_PKS3_PKT0_S9_ifPKiSB_iPKfiiiSD_SD_iiiii --------------------------
	.section	.text._ZN4vllm25paged_attention_v1_kernelI13__nv_bfloat16hLi80ELi32ELi128ELNS_18Fp8KVCacheDataTypeE2ELb1EEEvPT_PKS3_PKT0_S9_ifPKiSB_iPKfiiiSD_SD_iiiii,"ax",@progbits
	.align	128
        .global         _ZN4vllm25paged_attention_v1_kernelI13__nv_bfloat16hLi80ELi32ELi128ELNS_18Fp8KVCacheDataTypeE2ELb1EEEvPT_PKS3_PKT0_S9_ifPKiSB_iPKfiiiSD_SD_iiiii
        .type           _ZN4vllm25paged_attention_v1_kernelI13__nv_bfloat16hLi80ELi32ELi128ELNS_18Fp8KVCacheDataTypeE2ELb1EEEvPT_PKS3_PKT0_S9_ifPKiSB_iPKfiiiSD_SD_iiiii,@function
        .size           _ZN4vllm25paged_attention_v1_kernelI13__nv_bfloat16hLi80ELi32ELi128ELNS_18Fp8KVCacheDataTypeE2ELb1EEEvPT_PKS3_PKT0_S9_ifPKiSB_iPKfiiiSD_SD_iiiii,(.L_x_25587 - _ZN4vllm25paged_attention_v1_kernelI13__nv_bfloat16hLi80ELi32ELi128ELNS_18Fp8KVCacheDataTypeE2ELb1EEEvPT_PKS3_PKT0_S9_ifPKiSB_iPKfiiiSD_SD_iiiii)
        .other          _ZN4vllm25paged_attention_v1_kernelI13__nv_bfloat16hLi80ELi32ELi128ELNS_18Fp8KVCacheDataTypeE2ELb1EEEvPT_PKS3_PKT0_S9_ifPKiSB_iPKfiiiSD_SD_iiiii,@"STO_CUDA_ENTRY STV_DEFAULT"
_ZN4vllm25paged_attention_v1_kernelI13__nv_bfloat16hLi80ELi32ELi128ELNS_18Fp8KVCacheDataTypeE2ELb1EEEvPT_PKS3_PKT0_S9_ifPKiSB_iPKfiiiSD_SD_iiiii:
.text._ZN4vllm25paged_attention_v1_kernelI13__nv_bfloat16hLi80ELi32ELi128ELNS_18Fp8KVCacheDataTypeE2ELb1EEEvPT_PKS3_PKT0_S9_ifPKiSB_iPKfiiiSD_SD_iiiii:
        /* <DEDUP_REMOVED lines=58> */
[----:B0-----:R-:W-:Y:S01]  /*03a0*/  IMAD.MOV.U32 R2, RZ, RZ, RZ ;  /* 0x000000ffff027224 */ /* 0x001fe200078e00ff */
[----:B-1----:R-:W-:-:S05]  /*03b0*/  IADD3 R11, PT, PT, RZ, -R3, RZ ;  /* 0x80000003ff0b7210 */ /* 0x002fca0007ffe0ff */
        /* <DEDUP_REMOVED lines=9> */
[-C--:B------:R-:W-:Y:S01]  /*0450*/  @!P2 IADD3 R5, PT, PT, R5, -R14.reuse, RZ ;  /* 0x8000000e0505a210 */ /* 0x080fe20007ffe0ff */
[----:B------:R-:W-:Y:S01]  /*0460*/  @!P2 VIADD R3, R3, 0x1 ;  /* 0x000000010303a836 */ /* 0x000fe20000000000 */
[----:B------:R-:W-:Y:S02]  /*0470*/  ISETP.NE.AND P2, PT, R12, RZ, PT ;  /* 0x000000ff0c00720c */ /* 0x000fe40003f45270 */
[----:B------:R-:W-:-:S13]  /*0480*/  ISETP.GE.U32.AND P1, PT, R5, R14, PT ;  /* 0x0000000e0500720c */ /* 0x000fda0003f26070 */
[----:B------:R-:W-:-:S05]  /*0490*/  @P1 IADD3 R3, PT, PT, R3, 0x1, RZ ;  /* 0x0000000103031810 */ /* 0x000fca0007ffe0ff */
[----:B------:R-:W-:-:S05]  /*04a0*/  IMAD.MOV.U32 R5, RZ, RZ, R3 ;  /* 0x000000ffff057224 */ /* 0x000fca00078e0003 */
        /* <DEDUP_REMOVED lines=9> */
[----:B0-----:R-:W-:Y:S01]  /*0540*/  HFMA2 R2, -RZ, RZ, 0, 0 ;  /* 0x00000000ff027431 */ /* 0x001fe200000001ff */
        /* <DEDUP_REMOVED lines=20> */
.L_x_848:
        /* <DEDUP_REMOVED lines=25> */
.L_x_852:
        /* <DEDUP_REMOVED lines=36> */
.L_x_850:
[----:B------:R-:W-:Y:S05]  /*0a60*/  BSYNC.RECONVERGENT B6 ;  /* 0x0000000000067941 */ /* 0x000fea0003800200 */
.L_x_849:
        /* <DEDUP_REMOVED lines=12> */
.L_x_893:
        /* <DEDUP_REMOVED lines=39> */
.L_x_858:
        /* <DEDUP_REMOVED lines=11> */
.L_x_857:
[----:B------:R-:W-:Y:S05]  /*0e50*/  BSYNC.RECONVERGENT B1 ;  /* 0x0000000000017941 */ /* 0x000fea0003800200 */
.L_x_856:
        /* <DEDUP_REMOVED lines=12> */
.L_x_861:
        /* <DEDUP_REMOVED lines=100> */
.L_x_860:
[----:B------:R-:W-:Y:S05]  /*1560*/  BSYNC.RECONVERGENT B1 ;  /* 0x0000000000017941 */ /* 0x000fea0003800200 */
.L_x_859:
        /* <DEDUP_REMOVED lines=55> */
.L_x_863:
[----:B------:R-:W-:Y:S05]  /*18e0*/  BSYNC.RECONVERGENT B1 ;  /* 0x0000000000017941 */ /* 0x000fea0003800200 */
.L_x_862:
        /* <DEDUP_REMOVED lines=26> */
.L_x_855:
[----:B------:R-:W-:Y:S05]  /*1a90*/  BSYNC.RECONVERGENT B0 ;  /* 0x0000000000007941 */ /* 0x000fea0003800200 */
.L_x_854:
        /* <DEDUP_REMOVED lines=39> */
.L_x_868:
[----:B------:R-:W0:Y:S01]  /*1d10*/  LDS R15, [R12] ;  /* 0x000000000c0f7984 */ /* 0x000e220000000800 */
[----:B------:R-:W-:-:S05]  /*1d20*/  VIADD R13, R13, 0x1 ;  /* 0x000000010d0d7836 */ /* 0x000fca0000000000 */
[----:B------:R-:W-:Y:S01]  /*1d30*/  ISETP.NE.AND P0, PT, R13, RZ, PT ;  /* 0x000000ff0d00720c */ /* 0x000fe20003f05270 */
[----:B0-----:R-:W-:-:S05]  /*1d40*/  FMUL.FTZ R15, R15, R2 ;  /* 0x000000020f0f7220 */ /* 0x001fca0000410000 */
[----:B------:R0:W-:Y:S02]  /*1d50*/  STS [R12], R15 ;  /* 0x0000000f0c007388 */ /* 0x0001e40000000800 */
[----:B0-----:R-:W-:-:S05]  /*1d60*/  IADD3 R12, PT, PT, R12, 0x200, RZ ;  /* 0x000002000c0c7810 */ /* 0x001fca0007ffe0ff */
[----:B------:R-:W-:Y:S05]  /*1d70*/  @P0 BRA `(.L_x_868) ;  /* 0xfffffffc00e40947 */ /* 0x000fea000383ffff */
.L_x_867:
[----:B------:R-:W-:Y:S05]  /*1d80*/  BSYNC.RECONVERGENT B1 ;  /* 0x0000000000017941 */ /* 0x000fea0003800200 */
.L_x_866:
        /* <DEDUP_REMOVED lines=12> */
.L_x_871:
        /* <DEDUP_REMOVED lines=52> */
.L_x_870:
[----:B------:R-:W-:Y:S05]  /*2190*/  BSYNC.RECONVERGENT B1 ;  /* 0x0000000000017941 */ /* 0x000fea0003800200 */
.L_x_869:
        /* <DEDUP_REMOVED lines=31> */
.L_x_873:
[----:B------:R-:W-:Y:S05]  /*2390*/  BSYNC.RECONVERGENT B1 ;  /* 0x0000000000017941 */ /* 0x000fea0003800200 */
.L_x_872:
        /* <DEDUP_REMOVED lines=14> */
.L_x_865:
[----:B------:R-:W-:Y:S05]  /*2480*/  BSYNC.RECONVERGENT B0 ;  /* 0x0000000000007941 */ /* 0x000fea0003800200 */
.L_x_864:
        /* <DEDUP_REMOVED lines=29> */
.L_x_877:
        /* <DEDUP_REMOVED lines=34> */
.L_x_876:
        /* <DEDUP_REMOVED lines=16> */
.L_x_875:
[----:B------:R-:W-:Y:S05]  /*2980*/  BSYNC.RECONVERGENT B6 ;  /* 0x0000000000067941 */ /* 0x000fea0003800200 */
.L_x_874:
[----:B------:R-:W-:Y:S01]  /*2990*/  UMOV UR4, 0xffffffff ;  /* 0xffffffff00047882 */ /* 0x000fe20000000000 */
[----:B------:R-:W-:Y:S02]  /*29a0*/  SHF.R.U32.HI R28, RZ, 0x5, R19 ;  /* 0x00000005ff1c7819 */ /* 0x000fe40000011613 */
[----:B------:R-:W-:Y:S05]  /*29b0*/  BRA.DIV UR4, `(.L_x_878) ;  /* 0x0000000e04607947 */ /* 0x000fea000b800000 */
[----:B------:R-:W-:Y:S01]  /*29c0*/  HFMA2 R27, -RZ, RZ, 0, 0 ;  /* 0x00000000ff1b7431 */ /* 0x000fe200000001ff */
[----:B------:R-:W-:Y:S01]  /*29d0*/  MOV R25, RZ ;  /* 0x000000ff00197202 */ /* 0x000fe20000000f00 */
[----:B------:R-:W-:Y:S01]  /*29e0*/  HFMA2 R21, -RZ, RZ, 0, 0 ;  /* 0x00000000ff157431 */ /* 0x000fe200000001ff */
[----:B------:R-:W-:Y:S01]  /*29f0*/  MOV R9, RZ ;  /* 0x000000ff00097202 */ /* 0x000fe20000000f00 */
[----:B------:R-:W-:Y:S01]  /*2a00*/  HFMA2 R5, -RZ, RZ, 0, 0 ;  /* 0x00000000ff057431 */ /* 0x000fe200000001ff */
[----:B------:R-:W-:Y:S01]  /*2a10*/  MOV R14, RZ ;  /* 0x000000ff000e7202 */ /* 0x000fe20000000f00 */
[----:B------:R-:W-:Y:S02]  /*2a20*/  IMAD.MOV.U32 R29, RZ, RZ, RZ ;  /* 0x000000ffff1d7224 */ /* 0x000fe400078e00ff */
[----:B------:R-:W-:Y:S01]  /*2a30*/  FADD.FTZ R25, RZ, R25 ;  /* 0x00000019ff197221 */ /* 0x000fe20000010000 */
[----:B------:R-:W-:Y:S02]  /*2a40*/  IMAD.MOV.U32 R23, RZ, RZ, RZ ;  /* 0x000000ffff177224 */ /* 0x000fe400078e00ff */
[----:B------:R-:W-:Y:S01]  /*2a50*/  FADD.FTZ R9, RZ, R9 ;  /* 0x00000009ff097221 */ /* 0x000fe20000010000 */
[----:B------:R-:W-:-:S02]  /*2a60*/  IMAD.MOV.U32 R7, RZ, RZ, RZ ;  /* 0x000000ffff077224 */ /* 0x000fc400078e00ff */
[----:B------:R-:W-:Y:S01]  /*2a70*/  FADD.FTZ R29, RZ, R29 ;  /* 0x0000001dff1d7221 */ /* 0x000fe20000010000 */
[----:B------:R-:W-:Y:S01]  /*2a80*/  FADD.FTZ R27, RZ, R27 ;  /* 0x0000001bff1b7221 */ /* 0x000fe20000010000 */
[----:B------:R-:W-:Y:S01]  /*2a90*/  FADD.FTZ R23, RZ, R23 ;  /* 0x00000017ff177221 */ /* 0x000fe20000010000 */
[----:B------:R-:W-:Y:S01]  /*2aa0*/  FADD.FTZ R21, RZ, R21 ;  /* 0x00000015ff157221 */ /* 0x000fe20000010000 */
[----:B------:R-:W-:Y:S01]  /*2ab0*/  FADD.FTZ R7, RZ, R7 ;  /* 0x00000007ff077221 */ /* 0x000fe20000010000 */
[----:B------:R-:W-:Y:S01]  /*2ac0*/  FADD.FTZ R5, RZ, R5 ;  /* 0x00000005ff057221 */ /* 0x000fe20000010000 */
[--C-:B-1----:R-:W-:Y:S01]  /*2ad0*/  FADD.FTZ R3, RZ, R14.reuse ;  /* 0x0000000eff037221 */ /* 0x102fe20000010000 */
[----:B------:R-:W-:Y:S01]  /*2ae0*/  FADD.FTZ R13, RZ, R14 ;  /* 0x0000000eff0d7221 */ /* 0x000fe20000010000 */
[----:B------:R-:W1:Y:S04]  /*2af0*/  SHFL.BFLY PT, R26, R29, 0x1, 0x1f ;  /* 0x0c201f001d1a7f89 */ /* 0x000e6800000e0000 */
[----:B------:R-:W2:Y:S04]  /*2b00*/  SHFL.BFLY PT, R24, R27, 0x1, 0x1f ;  /* 0x0c201f001b187f89 */ /* 0x000ea800000e0000 */
[----:B------:R-:W3:Y:S04]  /*2b10*/  SHFL.BFLY PT, R20, R25, 0x1, 0x1f ;  /* 0x0c201f0019147f89 */ /* 0x000ee800000e0000 */
[----:B------:R-:W4:Y:S04]  /*2b20*/  SHFL.BFLY PT, R10, R23, 0x1, 0x1f ;  /* 0x0c201f00170a7f89 */ /* 0x000f2800000e0000 */
[----:B------:R-:W5:Y:S04]  /*2b30*/  SHFL.BFLY PT, R8, R21, 0x1, 0x1f ;  /* 0x0c201f0015087f89 */ /* 0x000f6800000e0000 */
[----:B------:R-:W5:Y:S04]  /*2b40*/  SHFL.BFLY PT, R6, R9, 0x1, 0x1f ;  /* 0x0c201f0009067f89 */ /* 0x000f6800000e0000 */
[----:B------:R-:W5:Y:S01]  /*2b50*/  SHFL.BFLY PT, R4, R7, 0x1, 0x1f ;  /* 0x0c201f0007047f89 */ /* 0x000f6200000e0000 */
[----:B-1----:R-:W-:-:S03]  /*2b60*/  FADD.FTZ R26, R29, R26 ;  /* 0x0000001a1d1a7221 */ /* 0x002fc60000010000 */
[----:B0-----:R-:W0:Y:S01]  /*2b70*/  SHFL.BFLY PT, R2, R5, 0x1, 0x1f ;  /* 0x0c201f0005027f89 */ /* 0x001e2200000e0000 */
[----:B--2---:R-:W-:-:S03]  /*2b80*/  FADD.FTZ R24, R27, R24 ;  /* 0x000000181b187221 */ /* 0x004fc60000010000 */
[----:B------:R-:W1:Y:S01]  /*2b90*/  SHFL.BFLY PT, R0, R3, 0x1, 0x1f ;  /* 0x0c201f0003007f89 */ /* 0x000e6200000e0000 */
[----:B---3--:R-:W-:-:S03]  /*2ba0*/  FADD.FTZ R20, R25, R20 ;  /* 0x0000001419147221 */ /* 0x008fc60000010000 */
[----:B------:R2:W3:Y:S01]  /*2bb0*/  SHFL.BFLY PT, R14, R13, 0x1, 0x1f ;  /* 0x0c201f000d0e7f89 */ /* 0x0004e200000e0000 */
[----:B----4-:R-:W-:Y:S01]  /*2bc0*/  FADD.FTZ R10, R23, R10 ;  /* 0x0000000a170a7221 */ /* 0x010fe20000010000 */
[----:B-----5:R-:W-:Y:S01]  /*2bd0*/  FADD.FTZ R8, R21, R8 ;  /* 0x0000000815087221 */ /* 0x020fe20000010000 */
[----:B------:R-:W-:Y:S01]  /*2be0*/  FADD.FTZ R6, R9, R6 ;  /* 0x0000000609067221 */ /* 0x000fe20000010000 */
[----:B------:R-:W-:Y:S01]  /*2bf0*/  FADD.FTZ R4, R7, R4 ;  /* 0x0000000407047221 */ /* 0x000fe20000010000 */
[----:B0-----:R-:W-:Y:S01]  /*2c00*/  FADD.FTZ R2, R5, R2 ;  /* 0x0000000205027221 */ /* 0x001fe20000010000 */
[----:B-12---:R-:W-:-:S07]  /*2c10*/  FADD.FTZ R0, R3, R0 ;  /* 0x0000000003007221 */ /* 0x006fce0000010000 */
.L_x_914:
        /* <DEDUP_REMOVED lines=8> */
[----:B---3--:R-:W-:Y:S01]  /*2ca0*/  FADD.FTZ R13, R13, R14 ;  /* 0x0000000e0d0d7221 */ /* 0x008fe20000010000 */
        /* <DEDUP_REMOVED lines=22> */
.L_x_880:
[----:B------:R-:W-:Y:S05]  /*2e10*/  BSYNC.RECONVERGENT B0 ;  /* 0x0000000000007941 */ /* 0x000fea0003800200 */
.L_x_879:
        /* <DEDUP_REMOVED lines=23> */
.L_x_882:
[----:B------:R-:W-:Y:S05]  /*2f90*/  BSYNC.RECONVERGENT B0 ;  /* 0x0000000000007941 */ /* 0x000fea0003800200 */
.L_x_881:
        /* <DEDUP_REMOVED lines=13> */
.L_x_884:
[----:B------:R-:W-:Y:S05]  /*3070*/  BSYNC.RECONVERGENT B0 ;  /* 0x0000000000007941 */ /* 0x000fea0003800200 */
.L_x_883:
        /* <DEDUP_REMOVED lines=23> */
.L_x_886:
[----:B------:R-:W-:Y:S05]  /*31f0*/  BSYNC.RECONVERGENT B0 ;  /* 0x0000000000007941 */ /* 0x000fea0003800200 */
.L_x_885:
        /* <DEDUP_REMOVED lines=19> */
[----:B--2---:R-:W-:-:S06]  /*3330*/  UIMAD UR4, UR4, 0x50, URZ ;  /* 0x00000050040478a4 */ /* 0x004fcc000f8e02ff */
[----:B------:R-:W-:-:S04]  /*3340*/  IADD3 R12, P0, P1, R12, UR4, R17 ;  /* 0x000000040c0c7c10 */ /* 0x000fc8000f91e011 */
[----:B------:R-:W-:Y:S02]  /*3350*/  IADD3.X R3, PT, PT, RZ, RZ, RZ, P0, P1 ;  /* 0x000000ffff037210 */ /* 0x000fe400007e24ff */
[----:B---3--:R-:W-:-:S04]  /*3360*/  LEA R14, P0, R12, UR6, 0x1 ;  /* 0x000000060c0e7c11 */ /* 0x008fc8000f8008ff */
        /* <DEDUP_REMOVED lines=13> */
.L_x_851:
        /* <DEDUP_REMOVED lines=16> */
.L_x_887:
[----:B------:R-:W-:Y:S05]  /*3540*/  EXIT ;  /* 0x000000000000794d */ /* 0x000fea0003800000 */
.L_x_853:
[----:B------:R-:W-:Y:S02]  /*3550*/  HFMA2 R11, -RZ, RZ, 0, 1.847743988037109375e-06 ;  /* 0x0000001fff0b7431 */ /* 0x000fe400000001ff */
[----:B------:R-:W-:Y:S01]  /*3560*/  IMAD.MOV.U32 R12, RZ, RZ, 0x10 ;  /* 0x00000010ff0c7424 */ /* 0x000fe200078e00ff */
[----:B------:R-:W-:-:S07]  /*3570*/  MOV R15, 0xffffffff ;  /* 0xffffffff000f7802 */ /* 0x000fce0000000f00 */
[----:B------:R-:W-:Y:S05]  /*3580*/  WARPSYNC.COLLECTIVE R15, `(.L_x_888) ;  /* 0x000000000f087348 */ /* 0x000fea0003c00000 */
[----:B------:R0:W1:Y:S02]  /*3590*/  SHFL.BFLY P6, R14, R13, R12, R11 ;  /* 0x0c00000c0d0e7389 */ /* 0x00006400000c000b */
[----:B01----:R-:W-:Y:S05]  /*35a0*/  ENDCOLLECTIVE ;  /* 0x000000000000791b */ /* 0x003fea0003800000 */
.L_x_888:
[----:B------:R-:W-:Y:S01]  /*35b0*/  HFMA2 R12, -RZ, RZ, 0, 4.76837158203125e-07 ;  /* 0x00000008ff0c7431 */ /* 0x000fe200000001ff */
[----:B------:R-:W-:-:S05]  /*35c0*/  FMNMX.FTZ R0, R14, -3.40282346638528859812e+38, !PT ;  /* 0xff7fffff0e007809 */ /* 0x000fca0007810000 */
[----:B------:R-:W-:-:S07]  /*35d0*/  IMAD.MOV.U32 R13, RZ, RZ, R0 ;  /* 0x000000ffff0d7224 */ /* 0x000fce00078e0000 */
[----:B------:R-:W-:Y:S05]  /*35e0*/  WARPSYNC.COLLECTIVE R15, `(.L_x_889) ;  /* 0x000000000f087348 */ /* 0x000fea0003c00000 */
[----:B------:R0:W1:Y:S02]  /*35f0*/  SHFL.BFLY P6, R14, R13, R12, R11 ;  /* 0x0c00000c0d0e7389 */ /* 0x00006400000c000b */
[----:B01----:R-:W-:Y:S05]  /*3600*/  ENDCOLLECTIVE ;  /* 0x000000000000791b */ /* 0x003fea0003800000 */
.L_x_889:
[----:B------:R-:W-:Y:S01]  /*3610*/  IMAD.MOV.U32 R12, RZ, RZ, 0x4 ;  /* 0x00000004ff0c7424 */ /* 0x000fe200078e00ff */
[----:B------:R-:W-:-:S04]  /*3620*/  FMNMX.FTZ R2, R0, R14, !PT ;  /* 0x0000000e00027209 */ /* 0x000fc80007810000 */
[----:B------:R-:W-:-:S07]  /*3630*/  MOV R13, R2 ;  /* 0x00000002000d7202 */ /* 0x000fce0000000f00 */
[----:B------:R-:W-:Y:S05]  /*3640*/  WARPSYNC.COLLECTIVE R15, `(.L_x_890) ;  /* 0x000000000f087348 */ /* 0x000fea0003c00000 */
[----:B------:R0:W1:Y:S02]  /*3650*/  SHFL.BFLY P6, R14, R13, R12, R11 ;  /* 0x0c00000c0d0e7389 */ /* 0x00006400000c000b */
[----:B01----:R-:W-:Y:S05]  /*3660*/  ENDCOLLECTIVE ;  /* 0x000000000000791b */ /* 0x003fea0003800000 */
.L_x_890:
[----:B------:R-:W-:Y:S01]  /*3670*/  HFMA2 R12, -RZ, RZ, 0, 1.1920928955078125e-07 ;  /* 0x00000002ff0c7431 */ /* 0x000fe200000001ff */
[----:B------:R-:W-:-:S04]  /*3680*/  FMNMX.FTZ R3, R2, R14, !PT ;  /* 0x0000000e02037209 */ /* 0x000fc80007810000 */
[----:B------:R-:W-:-:S07]  /*3690*/  MOV R13, R3 ;  /* 0x00000003000d7202 */ /* 0x000fce0000000f00 */
[----:B------:R-:W-:Y:S05]  /*36a0*/  WARPSYNC.COLLECTIVE R15, `(.L_x_891) ;  /* 0x000000000f087348 */ /* 0x000fea0003c00000 */
[----:B------:R0:W1:Y:S02]  /*36b0*/  SHFL.BFLY P6, R14, R13, R12, R11 ;  /* 0x0c00000c0d0e7389 */ /* 0x00006400000c000b */
[----:B01----:R-:W-:Y:S05]  /*36c0*/  ENDCOLLECTIVE ;  /* 0x000000000000791b */ /* 0x003fea0003800000 */
.L_x_891:
[----:B------:R-:W-:Y:S02]  /*36d0*/  MOV R12, 0x1 ;  /* 0x00000001000c7802 */ /* 0x000fe40000000f00 */
[----:B------:R-:W-:-:S05]  /*36e0*/  FMNMX.FTZ R4, R3, R14, !PT ;  /* 0x0000000e03047209 */ /* 0x000fca0007810000 */
[----:B------:R-:W-:-:S07]  /*36f0*/  IMAD.MOV.U32 R13, RZ, RZ, R4 ;  /* 0x000000ffff0d7224 */ /* 0x000fce00078e0004 */
[----:B------:R-:W-:Y:S05]  /*3700*/  WARPSYNC.COLLECTIVE R15, `(.L_x_892) ;  /* 0x000000000f087348 */ /* 0x000fea0003c00000 */
[----:B------:R0:W1:Y:S02]  /*3710*/  SHFL.BFLY P6, R14, R13, R12, R11 ;  /* 0x0c00000c0d0e7389 */ /* 0x00006400000c000b */
[----:B01----:R-:W-:Y:S05]  /*3720*/  ENDCOLLECTIVE ;  /* 0x000000000000791b */ /* 0x003fea0003800000 */
.L_x_892:
[----:B------:R-:W-:Y:S05]  /*3730*/  BRA `(.L_x_893) ;  /* 0xffffffd000fc7947 */ /* 0x000fea000383ffff */
.L_x_878:
[----:B-1----:R-:W-:Y:S02]  /*3740*/  HFMA2 R13, -RZ, RZ, 0, 0 ;  /* 0x00000000ff0d7431 */ /* 0x002fe400000001ff */
[----:B------:R-:W-:Y:S01]  /*3750*/  IMAD.MOV.U32 R12, RZ, RZ, 0x2 ;  /* 0x00000002ff0c7424 */ /* 0x000fe200078e00ff */
[----:B0-----:R-:W-:Y:S02]  /*3760*/  MOV R11, 0x1f ;  /* 0x0000001f000b7802 */ /* 0x001fe40000000f00 */
[----:B------:R-:W-:-:S07]  /*3770*/  MOV R15, 0xffffffff ;  /* 0xffffffff000f7802 */ /* 0x000fce0000000f00 */
[----:B------:R-:W-:Y:S05]  /*3780*/  WARPSYNC.COLLECTIVE R15, `(.L_x_894) ;  /* 0x000000000f087348 */ /* 0x000fea0003c00000 */
[----:B------:R0:W1:Y:S02]  /*3790*/  SHFL.BFLY P6, R14, R13, R12, R11 ;  /* 0x0c00000c0d0e7389 */ /* 0x00006400000c000b */
[----:B01----:R-:W-:Y:S05]  /*37a0*/  ENDCOLLECTIVE ;  /* 0x000000000000791b */ /* 0x003fea0003800000 */
.L_x_894:
[----:B------:R-:W-:Y:S02]  /*37b0*/  HFMA2 R12, -RZ, RZ, 0, 5.9604644775390625e-08 ;  /* 0x00000001ff0c7431 */ /* 0x000fe400000001ff */
[----:B------:R-:W-:-:S04]  /*37c0*/  IMAD.MOV.U32 R29, RZ, RZ, R14 ;  /* 0x000000ffff1d7224 */ /* 0x000fc800078e000e */
[----:B------:R-:W-:-:S05]  /*37d0*/  FADD.FTZ R29, RZ, R29 ;  /* 0x0000001dff1d7221 */ /* 0x000fca0000010000 */
[----:B------:R-:W-:-:S07]  /*37e0*/  MOV R13, R29 ;  /* 0x0000001d000d7202 */ /* 0x000fce0000000f00 */
[----:B------:R-:W-:Y:S05]  /*37f0*/  WARPSYNC.COLLECTIVE R15, `(.L_x_895) ;  /* 0x000000000f087348 */ /* 0x000fea0003c00000 */
[----:B------:R0:W1:Y:S02]  /*3800*/  SHFL.BFLY P6, R14, R13, R12, R11 ;  /* 0x0c00000c0d0e7389 */ /* 0x00006400000c000b */
[----:B01----:R-:W-:Y:S05]  /*3810*/  ENDCOLLECTIVE ;  /* 0x000000000000791b */ /* 0x003fea0003800000 */
.L_x_895:
[----:B------:R-:W-:Y:S01]  /*3820*/  HFMA2 R12, -RZ, RZ, 0, 1.1920928955078125e-07 ;  /* 0x00000002ff0c7431 */ /* 0x000fe200000001ff */
[----:B------:R-:W-:Y:S01]  /*3830*/  MOV R13, RZ ;  /* 0x000000ff000d7202 */ /* 0x000fe20000000f00 */
[----:B------:R-:W-:-:S07]  /*3840*/  IMAD.MOV.U32 R26, RZ, RZ, R14 ;  /* 0x000000ffff1a7224 */ /* 0x000fce00078e000e */
[----:B------:R-:W-:Y:S05]  /*3850*/  WARPSYNC.COLLECTIVE R15, `(.L_x_896) ;  /* 0x000000000f087348 */ /* 0x000fea0003c00000 */
[----:B------:R0:W1:Y:S02]  /*3860*/  SHFL.BFLY P6, R14, R13, R12, R11 ;  /* 0x0c00000c0d0e7389 */ /* 0x00006400000c000b */
[----:B01----:R-:W-:Y:S05]  /*3870*/  ENDCOLLECTIVE ;  /* 0x000000000000791b */ /* 0x003fea0003800000 */
.L_x_896:
        /* <DEDUP_REMOVED lines=8> */
.L_x_897:
[----:B------:R-:W-:Y:S01]  /*3900*/  HFMA2 R12, -RZ, RZ, 0, 1.1920928955078125e-07 ;  /* 0x00000002ff0c7431 */ /* 0x000fe200000001ff */
[----:B------:R-:W-:Y:S01]  /*3910*/  MOV R13, RZ ;  /* 0x000000ff000d7202 */ /* 0x000fe20000000f00 */
[----:B------:R-:W-:-:S07]  /*3920*/  IMAD.MOV.U32 R24, RZ, RZ, R14 ;  /* 0x000000ffff187224 */ /* 0x000fce00078e000e */
[----:B------:R-:W-:Y:S05]  /*3930*/  WARPSYNC.COLLECTIVE R15, `(.L_x_898) ;  /* 0x000000000f087348 */ /* 0x000fea0003c00000 */
[----:B------:R0:W1:Y:S02]  /*3940*/  SHFL.BFLY P6, R14, R13, R12, R11 ;  /* 0x0c00000c0d0e7389 */ /* 0x00006400000c000b */
[----:B01----:R-:W-:Y:S05]  /*3950*/  ENDCOLLECTIVE ;  /* 0x000000000000791b */ /* 0x003fea0003800000 */
.L_x_898:
        /* <DEDUP_REMOVED lines=8> */
.L_x_899:
[----:B------:R-:W-:Y:S01]  /*39e0*/  HFMA2 R12, -RZ, RZ, 0, 1.1920928955078125e-07 ;  /* 0x00000002ff0c7431 */ /* 0x000fe200000001ff */
[----:B------:R-:W-:Y:S01]  /*39f0*/  MOV R13, RZ ;  /* 0x000000ff000d7202 */ /* 0x000fe20000000f00 */
[----:B------:R-:W-:-:S07]  /*3a00*/  IMAD.MOV.U32 R20, RZ, RZ, R14 ;  /* 0x000000ffff147224 */ /* 0x000fce00078e000e */
[----:B------:R-:W-:Y:S05]  /*3a10*/  WARPSYNC.COLLECTIVE R15, `(.L_x_900) ;  /* 0x000000000f087348 */ /* 0x000fea0003c00000 */
[----:B------:R0:W1:Y:S02]  /*3a20*/  SHFL.BFLY P6, R14, R13, R12, R11 ;  /* 0x0c00000c0d0e7389 */ /* 0x00006400000c000b */
[----:B01----:R-:W-:Y:S05]  /*3a30*/  ENDCOLLECTIVE ;  /* 0x000000000000791b */ /* 0x003fea0003800000 */
.L_x_900:
        /* <DEDUP_REMOVED lines=8> */
.L_x_901:
[----:B------:R-:W-:Y:S01]  /*3ac0*/  HFMA2 R12, -RZ, RZ, 0, 1.1920928955078125e-07 ;  /* 0x00000002ff0c7431 */ /* 0x000fe200000001ff */
[----:B------:R-:W-:Y:S01]  /*3ad0*/  MOV R13, RZ ;  /* 0x000000ff000d7202 */ /* 0x000fe20000000f00 */
[----:B------:R-:W-:-:S07]  /*3ae0*/  IMAD.MOV.U32 R10, RZ, RZ, R14 ;  /* 0x000000ffff0a7224 */ /* 0x000fce00078e000e */
[----:B------:R-:W-:Y:S05]  /*3af0*/  WARPSYNC.COLLECTIVE R15, `(.L_x_902) ;  /* 0x000000000f087348 */ /* 0x000fea0003c00000 */
[----:B------:R0:W1:Y:S02]  /*3b00*/  SHFL.BFLY P6, R14, R13, R12, R11 ;  /* 0x0c00000c0d0e7389 */ /* 0x00006400000c000b */
[----:B01----:R-:W-:Y:S05]  /*3b10*/  ENDCOLLECTIVE ;  /* 0x000000000000791b */ /* 0x003fea0003800000 */
.L_x_902:
        /* <DEDUP_REMOVED lines=8> */
.L_x_903:
[----:B------:R-:W-:Y:S01]  /*3ba0*/  HFMA2 R12, -RZ, RZ, 0, 1.1920928955078125e-07 ;  /* 0x00000002ff0c7431 */ /* 0x000fe200000001ff */
[----:B------:R-:W-:Y:S01]  /*3bb0*/  MOV R13, RZ ;  /* 0x000000ff000d7202 */ /* 0x000fe20000000f00 */
[----:B------:R-:W-:-:S07]  /*3bc0*/  IMAD.MOV.U32 R8, RZ, RZ, R14 ;  /* 0x000000ffff087224 */ /* 0x000fce00078e000e */
[----:B------:R-:W-:Y:S05]  /*3bd0*/  WARPSYNC.COLLECTIVE R15, `(.L_x_904) ;  /* 0x000000000f087348 */ /* 0x000fea0003c00000 */
[----:B------:R0:W1:Y:S02]  /*3be0*/  SHFL.BFLY P6, R14, R13, R12, R11 ;  /* 0x0c00000c0d0e7389 */ /* 0x00006400000c000b */
[----:B01----:R-:W-:Y:S05]  /*3bf0*/  ENDCOLLECTIVE ;  /* 0x000000000000791b */ /* 0x003fea0003800000 */
.L_x_904:
        /* <DEDUP_REMOVED lines=8> */
.L_x_905:
[----:B------:R-:W-:Y:S01]  /*3c80*/  HFMA2 R12, -RZ, RZ, 0, 1.1920928955078125e-07 ;  /* 0x00000002ff0c7431 */ /* 0x000fe200000001ff */
[----:B------:R-:W-:Y:S01]  /*3c90*/  MOV R13, RZ ;  /* 0x000000ff000d7202 */ /* 0x000fe20000000f00 */
[----:B------:R-:W-:-:S07]  /*3ca0*/  IMAD.MOV.U32 R6, RZ, RZ, R14 ;  /* 0x000000ffff067224 */ /* 0x000fce00078e000e */
[----:B------:R-:W-:Y:S05]  /*3cb0*/  WARPSYNC.COLLECTIVE R15, `(.L_x_906) ;  /* 0x000000000f087348 */ /* 0x000fea0003c00000 */
[----:B------:R0:W1:Y:S02]  /*3cc0*/  SHFL.BFLY P6, R14, R13, R12, R11 ;  /* 0x0c00000c0d0e7389 */ /* 0x00006400000c000b */
[----:B01----:R-:W-:Y:S05]  /*3cd0*/  ENDCOLLECTIVE ;  /* 0x000000000000791b */ /* 0x003fea0003800000 */
.L_x_906:
        /* <DEDUP_REMOVED lines=8> */
.L_x_907:
[----:B------:R-:W-:Y:S01]  /*3d60*/  HFMA2 R12, -RZ, RZ, 0, 1.1920928955078125e-07 ;  /* 0x00000002ff0c7431 */ /* 0x000fe200000001ff */
[----:B------:R-:W-:Y:S01]  /*3d70*/  MOV R13, RZ ;  /* 0x000000ff000d7202 */ /* 0x000fe20000000f00 */
[----:B------:R-:W-:-:S07]  /*3d80*/  IMAD.MOV.U32 R4, RZ, RZ, R14 ;  /* 0x000000ffff047224 */ /* 0x000fce00078e000e */
[----:B------:R-:W-:Y:S05]  /*3d90*/  WARPSYNC.COLLECTIVE R15, `(.L_x_908) ;  /* 0x000000000f087348 */ /* 0x000fea0003c00000 */
[----:B------:R0:W1:Y:S02]  /*3da0*/  SHFL.BFLY P6, R14, R13, R12, R11 ;  /* 0x0c00000c0d0e7389 */ /* 0x00006400000c000b */
[----:B01----:R-:W-:Y:S05]  /*3db0*/  ENDCOLLECTIVE ;  /* 0x000000000000791b */ /* 0x003fea0003800000 */
.L_x_908:
        /* <DEDUP_REMOVED lines=8> */
.L_x_909:
[----:B------:R-:W-:Y:S01]  /*3e40*/  HFMA2 R12, -RZ, RZ, 0, 1.1920928955078125e-07 ;  /* 0x00000002ff0c7431 */ /* 0x000fe200000001ff */
[----:B------:R-:W-:Y:S01]  /*3e50*/  MOV R13, RZ ;  /* 0x000000ff000d7202 */ /* 0x000fe20000000f00 */
[----:B------:R-:W-:-:S07]  /*3e60*/  IMAD.MOV.U32 R2, RZ, RZ, R14 ;  /* 0x000000ffff027224 */ /* 0x000fce00078e000e */
[----:B------:R-:W-:Y:S05]  /*3e70*/  WARPSYNC.COLLECTIVE R15, `(.L_x_910) ;  /* 0x000000000f087348 */ /* 0x000fea0003c00000 */
[----:B------:R0:W1:Y:S02]  /*3e80*/  SHFL.BFLY P6, R14, R13, R12, R11 ;  /* 0x0c00000c0d0e7389 */ /* 0x00006400000c000b */
[----:B01----:R-:W-:Y:S05]  /*3e90*/  ENDCOLLECTIVE ;  /* 0x000000000000791b */ /* 0x003fea0003800000 */
.L_x_910:
[----:B------:R-:W-:Y:S01]  /*3ea0*/  FADD.FTZ R2, R5, R2 ;  /* 0x0000000205027221 */ /* 0x000fe20000010000 */
[----:B------:R-:W-:Y:S01]  /*3eb0*/  MOV R12, 0x1 ;  /* 0x00000001000c7802 */ /* 0x000fe20000000f00 */
[----:B------:R-:W-:-:S04]  /*3ec0*/  FADD.FTZ R3, RZ, R14 ;  /* 0x0000000eff037221 */ /* 0x000fc80000010000 */
[----:B------:R-:W-:-:S07]  /*3ed0*/  IMAD.MOV.U32 R13, RZ, RZ, R3 ;  /* 0x000000ffff0d7224 */ /* 0x000fce00078e0003 */
[----:B------:R-:W-:Y:S05]  /*3ee0*/  WARPSYNC.COLLECTIVE R15, `(.L_x_911) ;  /* 0x000000000f087348 */ /* 0x000fea0003c00000 */
[----:B------:R0:W1:Y:S02]  /*3ef0*/  SHFL.BFLY P6, R14, R13, R12, R11 ;  /* 0x0c00000c0d0e7389 */ /* 0x00006400000c000b */
[----:B01----:R-:W-:Y:S05]  /*3f00*/  ENDCOLLECTIVE ;  /* 0x000000000000791b */ /* 0x003fea0003800000 */
.L_x_911:
[----:B------:R-:W-:Y:S02]  /*3f10*/  HFMA2 R12, -RZ, RZ, 0, 1.1920928955078125e-07 ;  /* 0x00000002ff0c7431 */ /* 0x000fe400000001ff */
[----:B------:R-:W-:Y:S01]  /*3f20*/  IMAD.MOV.U32 R13, RZ, RZ, RZ ;  /* 0x000000ffff0d7224 */ /* 0x000fe200078e00ff */
[----:B------:R-:W-:-:S07]  /*3f30*/  MOV R0, R14 ;  /* 0x0000000e00007202 */ /* 0x000fce0000000f00 */
[----:B------:R-:W-:Y:S05]  /*3f40*/  WARPSYNC.COLLECTIVE R15, `(.L_x_912) ;  /* 0x000000000f087348 */ /* 0x000fea0003c00000 */
[----:B------:R0:W1:Y:S02]  /*3f50*/  SHFL.BFLY P6, R14, R13, R12, R11 ;  /* 0x0c00000c0d0e7389 */ /* 0x00006400000c000b */
[----:B01----:R-:W-:Y:S05]  /*3f60*/  ENDCOLLECTIVE ;  /* 0x000000000000791b */ /* 0x003fea0003800000 */
.L_x_912:
[----:B------:R-:W-:Y:S01]  /*3f70*/  FADD.FTZ R0, R3, R0 ;  /* 0x0000000003007221 */ /* 0x000fe20000010000 */
[----:B------:R-:W-:Y:S01]  /*3f80*/  MOV R12, 0x1 ;  /* 0x00000001000c7802 */ /* 0x000fe20000000f00 */
[----:B------:R-:W-:-:S07]  /*3f90*/  FADD.FTZ R13, RZ, R14 ;  /* 0x0000000eff0d7221 */ /* 0x000fce0000010000 */
[----:B------:R-:W-:Y:S05]  /*3fa0*/  WARPSYNC.COLLECTIVE R15, `(.L_x_913) ;  /* 0x000000000f087348 */ /* 0x000fea0003c00000 */
[----:B------:R0:W1:Y:S02]  /*3fb0*/  SHFL.BFLY P6, R14, R13, R12, R11 ;  /* 0x0c00000c0d0e7389 */ /* 0x00006400000c000b */
[----:B01----:R-:W-:Y:S05]  /*3fc0*/  ENDCOLLECTIVE ;  /* 0x000000000000791b */ /* 0x003fea0003800000 */
.L_x_913:
[----:B------:R-:W-:Y:S05]  /*3fd0*/  BRA `(.L_x_914) ;  /* 0xffffffec00107947 */ /* 0x000fea000383ffff */
.L_x_915:
        /* <DEDUP_REMOVED lines=10> */
.L_x_25587:


//--------------------- .text._ZN4vllm25paged_attention_v1_kernelI13__nv_bfloat16hLi64ELi32ELi128ELNS_18Fp8KVCacheDataTypeE2ELb1EEEvPT_PKS3_PKT0_S9_ifPKiSB_iPKfiiiSD_SD_iiiii --------------------------
	.section	.text._ZN4vllm25paged_attention_v1_kernelI13__nv_bfloat16hLi64ELi32ELi128ELNS_18Fp8KVCacheDataTypeE2ELb1EEEvPT_PKS3_PKT0_S9_ifPKiSB_iPKfiiiSD_SD_iiiii,"ax",@progbits
	.align	128
        .global         _ZN4vllm25paged_attention_v1_kernelI13__nv_bfloat16hLi64ELi32ELi128ELNS_18Fp8KVCacheDataTypeE2ELb1EEEvPT_PKS3_PKT0_S9_ifPKiSB_iPKfiiiSD_SD_iiiii
        .type           _ZN4vllm25paged_attention_v1_kernelI13__nv_bfloat16hLi64ELi32ELi128ELNS_18Fp8KVCacheDataTypeE2ELb1EEEvPT_PKS3_PKT0_S9_ifPKiSB_iPKfiiiSD_SD_iiiii,@function
        .size           _ZN4vllm25paged_attention_v1_kernelI13__nv_bfloat16hLi64ELi32ELi128ELNS_18Fp8KVCacheDataTypeE2ELb1EEEvPT_PKS3_PKT0_S9_ifPKiSB_iPKfiiiSD_SD_iiiii,(.L_x_25588 - _ZN4vllm25paged_attention_v1_kernelI13__nv_bfloat16hLi64ELi32ELi128ELNS_18Fp8KVCacheDataTypeE2ELb1EEEvPT_PKS3_PKT0_S9_ifPKiSB_iPKfiiiSD_SD_iiiii)
        .other          _ZN4vllm25paged_attention_v1_kernelI13__nv_bfloat16hLi64ELi32ELi128ELNS_18Fp8KVCacheDataTypeE2ELb1EEEvPT_PKS3_PKT0_S9_ifPKiSB_iPKfiiiSD_SD_iiiii,@"STO_CUDA_ENTRY STV_DEFAULT"
_ZN4vllm25paged_attention_v1_kernelI13__nv_bfloat16hLi64ELi32ELi128ELNS_18Fp8KVCacheDataTypeE2ELb1EEEvPT_PKS3_PKT0_S9_ifPKiSB_iPKfiiiSD_SD_iiiii:
.text._ZN4vllm25paged_attention_v1_kernelI13__nv_bfloat16hLi64ELi32ELi128ELNS_18Fp8KVCacheDataTypeE2ELb1EEEvPT_PKS3_PKT0_S9_ifPKiSB_iPKfiiiSD_SD_iiiii:
        /* <DEDUP_REMOVED lines=81> */
[----:B0-----:R-:W-:-:S02]  /*0510*/  VIADD R2, R13, 0xffffffe ;  /* 0x0ffffffe0d027836 */ /* 0x001fc40000000000 */
[----:B------:R-:W-:-:S04]  /*0520*/  IMAD.MOV R13, RZ, RZ, -R20 ;  /* 0x000000ffff0d7224 */ /* 0x000fc800078e0a14 */
        /* <DEDUP_REMOVED lines=22> */
.L_x_916:
[----:B------:R-:W-:Y:S01]  /*0690*/  BSSY.RECONVERGENT B6, `(.L_x_917) ;  /* 0x000003d000067945 */ /* 0x000fe20003800200 */
[----:B------:R-:W-:Y:S01]  /*06a0*/  LOP3.LUT R16, R19, 0x1f, RZ, 0xc0, !PT ;  /* 0x0000001f13107812 */ /* 0x000fe200078ec0ff */
[----:B------:R-:W-:Y:S02]  /*06b0*/  IMAD.MOV.U32 R4, RZ, RZ, R10 ;  /* 0x000000ffff047224 */ /* 0x000fe400078e000a */
[----:B------:R-:W-:Y:S05]  /*06c0*/  @P0 BRA `(.L_x_918) ;  /* 0x0000000000e40947 */ /* 0x000fea0003800000 */
        /* <DEDUP_REMOVED lines=15> */
[----:B0-----:R-:W-:Y:S02]  /*07c0*/  IMAD.MOV.U32 R2, RZ, RZ, RZ ;  /* 0x000000ffff027224 */ /* 0x001fe400078e00ff */
[----:B-1----:R-:W-:-:S04]  /*07d0*/  IMAD.MOV R14, RZ, RZ, -R3 ;  /* 0x000000ffff0e7224 */ /* 0x002fc800078e0a03 */
[----:B------:R-:W-:-:S04]  /*07e0*/  IMAD R15, R14, R11, RZ ;  /* 0x0000000b0e0f7224 */ /* 0x000fc800078e02ff */
[----:B------:R-:W-:Y:S01]  /*07f0*/  IMAD.HI.U32 R2, R3, R15, R2 ;  /* 0x0000000f03027227 */ /* 0x000fe200078e0002 */
[----:B------:R-:W-:-:S03]  /*0800*/  MOV R15, R9 ;  /* 0x00000009000f7202 */ /* 0x000fc60000000f00 */
[----:B--2---:R-:W-:-:S07]  /*0810*/  VIADD R3, R7, -UR4 ;  /* 0x8000000407037c36 */ /* 0x004fce0008000000 */
.L_x_920:
[----:B------:R-:W-:-:S04]  /*0820*/  SHF.L.U32 R14, R15, 0x5, RZ ;  /* 0x000000050f0e7819 */ /* 0x000fc800000006ff */
[----:B------:R-:W-:-:S05]  /*0830*/  IABS R21, R14 ;  /* 0x0000000e00157213 */ /* 0x000fca0000000000 */
[----:B------:R-:W-:-:S04]  /*0840*/  IMAD.HI.U32 R20, R0, R21, RZ ;  /* 0x0000001500147227 */ /* 0x000fc800078e00ff */
[----:B------:R-:W-:-:S04]  /*0850*/  IMAD.MOV R24, RZ, RZ, -R20 ;  /* 0x000000ffff187224 */ /* 0x000fc800078e0a14 */
        /* <DEDUP_REMOVED lines=8> */
[----:B------:R-:W-:Y:S01]  /*08e0*/  @!P4 IMAD.MOV R20, RZ, RZ, -R20 ;  /* 0x000000ffff14c224 */ /* 0x000fe200078e0a14 */
        /* <DEDUP_REMOVED lines=16> */
[----:B------:R-:W-:Y:S01]  /*09f0*/  IMAD.IADD R21, R16, 0x1, R14 ;  /* 0x0000000110157824 */ /* 0x000fe200078e020e */
[----:B------:R-:W-:Y:S02]  /*0a00*/  MOV R14, 0xff7fffff ;  /* 0xff7fffff000e7802 */ /* 0x000fe40000000f00 */
[----:B------:R-:W-:Y:S01]  /*0a10*/  IADD3 R15, PT, PT, R15, 0x4, RZ ;  /* 0x000000040f0f7810 */ /* 0x000fe20007ffe0ff */
[----:B------:R-:W-:-:S03]  /*0a20*/  IMAD R21, R21, 0x4, R12 ;  /* 0x0000000415157824 */ /* 0x000fc600078e020c */
[----:B------:R-:W-:Y:S02]  /*0a30*/  ISETP.GE.AND P0, PT, R15, R8, PT ;  /* 0x000000080f00720c */ /* 0x000fe40003f06270 */
[----:B------:R0:W-:Y:S11]  /*0a40*/  STS [R21], R14 ;  /* 0x0000000e15007388 */ /* 0x0001f60000000800 */
[----:B0-----:R-:W-:Y:S05]  /*0a50*/  @!P0 BRA `(.L_x_920) ;  /* 0xfffffffc00708947 */ /* 0x001fea000383ffff */
.L_x_918:
[----:B------:R-:W-:Y:S05]  /*0a60*/  BSYNC.RECONVERGENT B6 ;  /* 0x0000000000067941 */ /* 0x000fea0003800200 */
.L_x_917:
        /* <DEDUP_REMOVED lines=12> */
.L_x_961:
        /* <DEDUP_REMOVED lines=10> */
[----:B0-----:R-:W-:Y:S01]  /*0bd0*/  IMAD R4, R16, 0x4, R12 ;  /* 0x0000000410047824 */ /* 0x001fe200078e020c */
[----:B------:R-:W-:Y:S01]  /*0be0*/  MOV R12, 0xff7fffff ;  /* 0xff7fffff000c7802 */ /* 0x000fe20000000f00 */
        /* <DEDUP_REMOVED lines=12> */
[----:B------:R-:W-:Y:S02]  /*0cb0*/  MOV R20, RZ ;  /* 0x000000ff00147202 */ /* 0x000fe40000000f00 */
[----:B------:R-:W-:Y:S01]  /*0cc0*/  MOV R15, R19 ;  /* 0x00000013000f7202 */ /* 0x000fe20000000f00 */
[----:B------:R-:W-:-:S05]  /*0cd0*/  IMAD.IADD R13, R6, 0x1, R13 ;  /* 0x00000001060d7824 */ /* 0x000fca00078e020d */
[C---:B------:R-:W-:Y:S02]  /*0ce0*/  LOP3.LUT R12, R13.reuse, 0x180, RZ, 0xc0, !PT ;  /* 0x000001800d0c7812 */ /* 0x040fe400078ec0ff */
[----:B------:R-:W-:Y:S02]  /*0cf0*/  ISETP.GE.U32.AND P0, PT, R13, 0x180, PT ;  /* 0x000001800d00780c */ /* 0x000fe40003f06070 */
[----:B------:R-:W-:-:S13]  /*0d00*/  ISETP.NE.AND P4, PT, R12, 0x180, PT ;  /* 0x000001800c00780c */ /* 0x000fda0003f85270 */
        /* <DEDUP_REMOVED lines=9> */
.L_x_926:
        /* <DEDUP_REMOVED lines=11> */
.L_x_925:
[----:B------:R-:W-:Y:S05]  /*0e50*/  BSYNC.RECONVERGENT B1 ;  /* 0x0000000000017941 */ /* 0x000fea0003800200 */
.L_x_924:
        /* <DEDUP_REMOVED lines=12> */
.L_x_929:
[----:B------:R-:W0:Y:S01]  /*0f20*/  LDS R14, [R13+-0x400] ;  /* 0xfffc00000d0e7984 */ /* 0x000e220000000800 */
[----:B------:R-:W-:-:S03]  /*0f30*/  IADD3 R15, PT, PT, R15, 0x800, RZ ;  /* 0x000008000f0f7810 */ /* 0x000fc60007ffe0ff */
[----:B------:R-:W1:Y:S01]  /*0f40*/  LDS R26, [R13+-0x200] ;  /* 0xfffe00000d1a7984 */ /* 0x000e620000000800 */
[----:B------:R-:W-:-:S03]  /*0f50*/  ISETP.GE.AND P4, PT, R15, R12, PT ;  /* 0x0000000c0f00720c */ /* 0x000fc60003f86270 */
        /* <DEDUP_REMOVED lines=96> */
.L_x_928:
[----:B------:R-:W-:Y:S05]  /*1560*/  BSYNC.RECONVERGENT B1 ;  /* 0x0000000000017941 */ /* 0x000fea0003800200 */
.L_x_927:
        /* <DEDUP_REMOVED lines=55> */
.L_x_931:
[----:B------:R-:W-:Y:S05]  /*18e0*/  BSYNC.RECONVERGENT B1 ;  /* 0x0000000000017941 */ /* 0x000fea0003800200 */
.L_x_930:
        /* <DEDUP_REMOVED lines=26> */
.L_x_923:
[----:B------:R-:W-:Y:S05]  /*1a90*/  BSYNC.RECONVERGENT B0 ;  /* 0x0000000000007941 */ /* 0x000fea0003800200 */
.L_x_922:
        /* <DEDUP_REMOVED lines=21> */
[----:B------:R-:W-:Y:S04]  /*1bf0*/  BSSY.RECONVERGENT B1, `(.L_x_934) ;  /* 0x0000019000017945 */ /* 0x000fe80003800200 */
[----:B------:R-:W-:-:S05]  /*1c00*/  IMAD.IADD R13, R6, 0x1, R13 ;  /* 0x00000001060d7824 */ /* 0x000fca00078e020d */
        /* <DEDUP_REMOVED lines=8> */
[----:B------:R-:W-:-:S03]  /*1c90*/  IADD3 R11, PT, PT, R3, 0x20, RZ ;  /* 0x00000020030b7810 */ /* 0x000fc60007ffe0ff */
[C---:B------:R-:W-:Y:S01]  /*1ca0*/  IMAD.SHL.U32 R4, R13.reuse, 0x80, RZ ;  /* 0x000000800d047824 */ /* 0x040fe200078e00ff */
[----:B------:R-:W-:Y:S02]  /*1cb0*/  LOP3.LUT R13, R13, 0x3, RZ, 0xc0, !PT ;  /* 0x000000030d0d7812 */ /* 0x000fe400078ec0ff */
[----:B------:R-:W-:Y:S02]  /*1cc0*/  LEA R12, R0, R11, 0x18 ;  /* 0x0000000b000c7211 */ /* 0x000fe400078ec0ff */
[----:B------:R-:W-:Y:S02]  /*1cd0*/  LOP3.LUT R4, R4, 0x180, RZ, 0xc0, !PT ;  /* 0x0000018004047812 */ /* 0x000fe400078ec0ff */
[----:B------:R-:W-:Y:S02]  /*1ce0*/  IADD3 R13, PT, PT, -R13, RZ, RZ ;  /* 0x000000ff0d0d7210 */ /* 0x000fe40007ffe1ff */
[----:B------:R-:W-:Y:S01]  /*1cf0*/  LEA R12, R19, R12, 0x2 ;  /* 0x0000000c130c7211 */ /* 0x000fe200078e10ff */
[----:B------:R-:W-:-:S07]  /*1d00*/  IMAD.IADD R11, R4, 0x1, R19 ;  /* 0x00000001040b7824 */ /* 0x000fce00078e0213 */
.L_x_936:
[----:B------:R-:W0:Y:S01]  /*1d10*/  LDS R15, [R12] ;  /* 0x000000000c0f7984 */ /* 0x000e220000000800 */
[----:B------:R-:W-:-:S04]  /*1d20*/  IADD3 R13, PT, PT, R13, 0x1, RZ ;  /* 0x000000010d0d7810 */ /* 0x000fc80007ffe0ff */
[----:B------:R-:W-:Y:S01]  /*1d30*/  ISETP.NE.AND P0, PT, R13, RZ, PT ;  /* 0x000000ff0d00720c */ /* 0x000fe20003f05270 */
[----:B0-----:R-:W-:-:S05]  /*1d40*/  FMUL.FTZ R15, R15, R2 ;  /* 0x000000020f0f7220 */ /* 0x001fca0000410000 */
[----:B------:R0:W-:Y:S02]  /*1d50*/  STS [R12], R15 ;  /* 0x0000000f0c007388 */ /* 0x0001e40000000800 */
[----:B0-----:R-:W-:-:S05]  /*1d60*/  IADD3 R12, PT, PT, R12, 0x200, RZ ;  /* 0x000002000c0c7810 */ /* 0x001fca0007ffe0ff */
[----:B------:R-:W-:Y:S05]  /*1d70*/  @P0 BRA `(.L_x_936) ;  /* 0xfffffffc00e40947 */ /* 0x000fea000383ffff */
.L_x_935:
[----:B------:R-:W-:Y:S05]  /*1d80*/  BSYNC.RECONVERGENT B1 ;  /* 0x0000000000017941 */ /* 0x000fea0003800200 */
.L_x_934:
[----:B------:R-:W-:Y:S05]  /*1d90*/  @!P1 BRA `(.L_x_933) ;  /* 0x0000000400b89947 */ /* 0x000fea0003800000 */
[----:B------:R-:W-:Y:S01]  /*1da0*/  IADD3 R4, PT, PT, R6, -R11, RZ ;  /* 0x8000000b06047210 */ /* 0x000fe20007ffe0ff */
[----:B------:R-:W-:Y:S01]  /*1db0*/  VIADD R3, R3, 0x20 ;  /* 0x0000002003037836 */ /* 0x000fe20000000000 */
        /* <DEDUP_REMOVED lines=9> */
.L_x_939:
        /* <DEDUP_REMOVED lines=50> */
[----:B0-----:R-:W-:Y:S01]  /*2170*/  VIADD R0, R0, 0x2000 ;  /* 0x0000200000007836 */ /* 0x001fe20000000000 */
[----:B------:R-:W-:Y:S06]  /*2180*/  @!P1 BRA `(.L_x_939) ;  /* 0xfffffffc00309947 */ /* 0x000fec000383ffff */
.L_x_938:
[----:B------:R-:W-:Y:S05]  /*2190*/  BSYNC.RECONVERGENT B1 ;  /* 0x0000000000017941 */ /* 0x000fea0003800200 */
.L_x_937:
        /* <DEDUP_REMOVED lines=30> */
[----:B0-----:R-:W-:-:S07]  /*2380*/  VIADD R0, R0, 0x1000 ;  /* 0x0000100000007836 */ /* 0x001fce0000000000 */
.L_x_941:
[----:B------:R-:W-:Y:S05]  /*2390*/  BSYNC.RECONVERGENT B1 ;  /* 0x0000000000017941 */ /* 0x000fea0003800200 */
.L_x_940:
        /* <DEDUP_REMOVED lines=14> */
.L_x_933:
[----:B------:R-:W-:Y:S05]  /*2480*/  BSYNC.RECONVERGENT B0 ;  /* 0x0000000000007941 */ /* 0x000fea0003800200 */
.L_x_932:
        /* <DEDUP_REMOVED lines=18> */
[----:B-1----:R-:W-:Y:S02]  /*25b0*/  HFMA2 R12, -RZ, RZ, 0, 0 ;  /* 0x00000000ff0c7431 */ /* 0x002fe400000001ff */
[----:B0-----:R-:W-:-:S04]  /*25c0*/  IMAD.MOV R11, RZ, RZ, -R13 ;  /* 0x000000ffff0b7224 */ /* 0x001fc800078e0a0d */
[----:B------:R-:W-:-:S04]  /*25d0*/  IMAD R11, R11, R10, RZ ;  /* 0x0000000a0b0b7224 */ /* 0x000fc800078e02ff */
[----:B------:R-:W-:Y:S01]  /*25e0*/  IMAD.HI.U32 R12, R13, R11, R12 ;  /* 0x0000000b0d0c7227 */ /* 0x000fe200078e000c */
[----:B--2---:R-:W-:-:S04]  /*25f0*/  IADD3 R2, PT, PT, R15, 0xffffffe, RZ ;  /* 0x0ffffffe0f027810 */ /* 0x004fc80007ffe0ff */
[----:B------:R0:W1:Y:S02]  /*2600*/  F2I.FTZ.U32.TRUNC.NTZ R3, R2 ;  /* 0x0000000200037305 */ /* 0x000064000021f000 */
[----:B0-----:R-:W-:Y:S01]  /*2610*/  IMAD.MOV.U32 R2, RZ, RZ, RZ ;  /* 0x000000ffff027224 */ /* 0x001fe200078e00ff */
[----:B-1----:R-:W-:-:S05]  /*2620*/  IADD3 R15, PT, PT, RZ, -R3, RZ ;  /* 0x80000003ff0f7210 */ /* 0x002fca0007ffe0ff */
[----:B------:R-:W-:-:S04]  /*2630*/  IMAD R11, R15, R4, RZ ;  /* 0x000000040f0b7224 */ /* 0x000fc800078e02ff */
[----:B------:R-:W-:Y:S01]  /*2640*/  IMAD.HI.U32 R2, R3, R11, R2 ;  /* 0x0000000b03027227 */ /* 0x000fe200078e0002 */
[----:B------:R-:W-:-:S07]  /*2650*/  MOV R3, R6 ;  /* 0x0000000600037202 */ /* 0x000fce0000000f00 */
.L_x_945:
[----:B------:R-:W-:-:S05]  /*2660*/  IMAD.SHL.U32 R11, R9, 0x20, RZ ;  /* 0x00000020090b7824 */ /* 0x000fca00078e00ff */
        /* <DEDUP_REMOVED lines=11> */
[----:B------:R-:W-:-:S05]  /*2720*/  MOV R20, R6 ;  /* 0x0000000600147202 */ /* 0x000fca0000000f00 */
[----:B------:R-:W-:Y:S01]  /*2730*/  @!P4 IMAD.MOV R20, RZ, RZ, -R20 ;  /* 0x000000ffff14c224 */ /* 0x000fe200078e0a14 */
[----:B------:R-:W-:-:S04]  /*2740*/  @!P2 LOP3.LUT R20, RZ, R0, RZ, 0x33, !PT ;  /* 0x00000000ff14a212 */ /* 0x000fc800078e33ff */
[----:B------:R-:W-:-:S04]  /*2750*/  IADD3 R13, PT, PT, R20, R5, RZ ;  /* 0x00000005140d7210 */ /* 0x000fc80007ffe0ff */
        /* <DEDUP_REMOVED lines=18> */
.L_x_944:
[----:B------:R-:W-:Y:S01]  /*2880*/  MOV R2, 0x0 ;  /* 0x0000000000027802 */ /* 0x000fe20000000f00 */
[----:B------:R-:W0:Y:S01]  /*2890*/  LDCU.64 UR4, c[0x4][0x178] ;  /* 0x01002f00ff0477ac */ /* 0x000e220008000a00 */
[----:B------:R-:W-:Y:S01]  /*28a0*/  HFMA2 R8, -RZ, RZ, 0, 3.2007694244384765625e-05 ;  /* 0x00000219ff087431 */ /* 0x000fe200000001ff */
[----:B------:R-:W-:Y:S01]  /*28b0*/  MOV R12, 0x1 ;  /* 0x00000001000c7802 */ /* 0x000fe20000000f00 */
[----:B------:R-:W-:Y:S01]  /*28c0*/  IMAD.MOV.U32 R13, RZ, RZ, RZ ;  /* 0x000000ffff0d7224 */ /* 0x000fe200078e00ff */
[----:B------:R-:W1:Y:S01]  /*28d0*/  LDCU.64 UR6, c[0x4][0x180] ;  /* 0x01003000ff0677ac */ /* 0x000e620008000a00 */
[----:B------:R-:W2:Y:S01]  /*28e0*/  LDC.64 R2, c[0x4][R2] ;  /* 0x0100000002027b82 */ /* 0x000ea20000000a00 */
[----:B------:R-:W3:Y:S01]  /*28f0*/  LDCU.64 UR8, c[0x4][0x88] ;  /* 0x01001100ff0877ac */ /* 0x000ee20008000a00 */
[----:B0-----:R-:W-:Y:S02]  /*2900*/  MOV R4, UR4 ;  /* 0x0000000400047c02 */ /* 0x001fe40008000f00 */
[----:B------:R-:W-:Y:S01]  /*2910*/  MOV R5, UR5 ;  /* 0x0000000500057c02 */ /* 0x000fe20008000f00 */
[----:B-1----:R-:W-:Y:S01]  /*2920*/  IMAD.U32 R6, RZ, RZ, UR6 ;  /* 0x00000006ff067e24 */ /* 0x002fe2000f8e00ff */
[----:B------:R-:W-:-:S02]  /*2930*/  MOV R7, UR7 ;  /* 0x0000000700077c02 */ /* 0x000fc40008000f00 */
[----:B---3--:R-:W-:Y:S01]  /*2940*/  MOV R10, UR8 ;  /* 0x00000008000a7c02 */ /* 0x008fe20008000f00 */
[----:B------:R-:W-:-:S07]  /*2950*/  IMAD.U32 R11, RZ, RZ, UR9 ;  /* 0x00000009ff0b7e24 */ /* 0x000fce000f8e00ff */
[----:B------:R-:W-:-:S07]  /*2960*/  LEPC R20, `(.L_x_943) ;  /* 0x000000001014794e */ /* 0x000fce0000000000 */
[----:B--2---:R-:W-:Y:S05]  /*2970*/  CALL.ABS.NOINC R2 ;  /* 0x0000000002007343 */ /* 0x004fea0003c00000 */
.L_x_943:
[----:B------:R-:W-:Y:S05]  /*2980*/  BSYNC.RECONVERGENT B6 ;  /* 0x0000000000067941 */ /* 0x000fea0003800200 */
.L_x_942:
[----:B------:R-:W-:Y:S01]  /*2990*/  UMOV UR4, 0xffffffff ;  /* 0xffffffff00047882 */ /* 0x000fe20000000000 */
[----:B------:R-:W-:Y:S02]  /*29a0*/  SHF.R.U32.HI R26, RZ, 0x5, R19 ;  /* 0x00000005ff1a7819 */ /* 0x000fe40000011613 */
[----:B------:R-:W-:Y:S05]  /*29b0*/  BRA.DIV UR4, `(.L_x_946) ;  /* 0x0000000e041c7947 */ /* 0x000fea000b800000 */
[----:B------:R-:W-:Y:S01]  /*29c0*/  HFMA2 R9, -RZ, RZ, 0, 0 ;  /* 0x00000000ff097431 */ /* 0x000fe200000001ff */
[----:B------:R-:W-:Y:S01]  /*29d0*/  MOV R7, RZ ;  /* 0x000000ff00077202 */ /* 0x000fe20000000f00 */
[----:B-1----:R-:W-:Y:S02]  /*29e0*/  HFMA2 R3, -RZ, RZ, 0, 0 ;  /* 0x00000000ff037431 */ /* 0x002fe400000001ff */
[----:B------:R-:W-:Y:S02]  /*29f0*/  IMAD.MOV.U32 R5, RZ, RZ, RZ ;  /* 0x000000ffff057224 */ /* 0x000fe400078e00ff */
[----:B------:R-:W-:Y:S01]  /*2a00*/  HFMA2 R14, -RZ, RZ, 0, 0 ;  /* 0x00000000ff0e7431 */ /* 0x000fe200000001ff */
[----:B------:R-:W-:Y:S01]  /*2a10*/  MOV R23, RZ ;  /* 0x000000ff00177202 */ /* 0x000fe20000000f00 */
[----:B------:R-:W-:Y:S02]  /*2a20*/  IMAD.MOV.U32 R21, RZ, RZ, RZ ;  /* 0x000000ffff157224 */ /* 0x000fe400078e00ff */
[----:B------:R-:W-:Y:S01]  /*2a30*/  FADD.FTZ R7, RZ, R7 ;  /* 0x00000007ff077221 */ /* 0x000fe20000010000 */
[----:B------:R-:W-:Y:S01]  /*2a40*/  FADD.FTZ R5, RZ, R5 ;  /* 0x00000005ff057221 */ /* 0x000fe20000010000 */
[----:B------:R-:W-:Y:S01]  /*2a50*/  FADD.FTZ R9, RZ, R9 ;  /* 0x00000009ff097221 */ /* 0x000fe20000010000 */
[----:B------:R-:W-:Y:S01]  /*2a60*/  FADD.FTZ R23, RZ, R23 ;  /* 0x00000017ff177221 */ /* 0x000fe20000010000 */
[----:B------:R-:W-:Y:S01]  /*2a70*/  FADD.FTZ R3, RZ, R3 ;  /* 0x00000003ff037221 */ /* 0x000fe20000010000 */
[----:B------:R-:W-:Y:S01]  /*2a80*/  FADD.FTZ R21, RZ, R21 ;  /* 0x00000015ff157221 */ /* 0x000fe20000010000 */
[--C-:B------:R-:W-:Y:S01]  /*2a90*/  FADD.FTZ R25, RZ, R14.reuse ;  /* 0x0000000eff197221 */ /* 0x100fe20000010000 */
[----:B------:R-:W1:Y:S01]  /*2aa0*/  SHFL.BFLY PT, R6, R9, 0x1, 0x1f ;  /* 0x0c201f0009067f89 */ /* 0x000e6200000e0000 */
[----:B------:R-:W-:-:S03]  /*2ab0*/  FADD.FTZ R8, RZ, R14 ;  /* 0x0000000eff087221 */ /* 0x000fc60000010000 */
[----:B------:R-:W2:Y:S04]  /*2ac0*/  SHFL.BFLY PT, R4, R7, 0x1, 0x1f ;  /* 0x0c201f0007047f89 */ /* 0x000ea800000e0000 */
[----:B0-----:R-:W0:Y:S04]  /*2ad0*/  SHFL.BFLY PT, R2, R5, 0x1, 0x1f ;  /* 0x0c201f0005027f89 */ /* 0x001e2800000e0000 */
[----:B------:R-:W3:Y:S04]  /*2ae0*/  SHFL.BFLY PT, R0, R3, 0x1, 0x1f ;  /* 0x0c201f0003007f89 */ /* 0x000ee800000e0000 */
[----:B------:R-:W4:Y:S04]  /*2af0*/  SHFL.BFLY PT, R24, R25, 0x1, 0x1f ;  /* 0x0c201f0019187f89 */ /* 0x000f2800000e0000 */
[----:B------:R-:W5:Y:S04]  /*2b00*/  SHFL.BFLY PT, R20, R23, 0x1, 0x1f ;  /* 0x0c201f0017147f89 */ /* 0x000f6800000e0000 */
[----:B------:R-:W5:Y:S01]  /*2b10*/  SHFL.BFLY PT, R10, R21, 0x1, 0x1f ;  /* 0x0c201f00150a7f89 */ /* 0x000f6200000e0000 */
[----:B-1----:R-:W-:-:S03]  /*2b20*/  FADD.FTZ R6, R9, R6 ;  /* 0x0000000609067221 */ /* 0x002fc60000010000 */
[----:B------:R1:W1:Y:S01]  /*2b30*/  SHFL.BFLY PT, R14, R8, 0x1, 0x1f ;  /* 0x0c201f00080e7f89 */ /* 0x00026200000e0000 */
[----:B--2---:R-:W-:Y:S01]  /*2b40*/  FADD.FTZ R4, R7, R4 ;  /* 0x0000000407047221 */ /* 0x004fe20000010000 */
[----:B0-----:R-:W-:Y:S01]  /*2b50*/  FADD.FTZ R2, R5, R2 ;  /* 0x0000000205027221 */ /* 0x001fe20000010000 */
[----:B---3--:R-:W-:Y:S01]  /*2b60*/  FADD.FTZ R5, R3, R0 ;  /* 0x0000000003057221 */ /* 0x008fe20000010000 */
[----:B------:R-:W-:Y:S01]  /*2b70*/  MOV R3, R6 ;  /* 0x0000000600037202 */ /* 0x000fe20000000f00 */
[----:B------:R-:W-:Y:S02]  /*2b80*/  IMAD.MOV.U32 R0, RZ, RZ, R4 ;  /* 0x000000ffff007224 */ /* 0x000fe400078e0004 */
[----:B----4-:R-:W-:Y:S01]  /*2b90*/  FADD.FTZ R24, R25, R24 ;  /* 0x0000001819187221 */ /* 0x010fe20000010000 */
[----:B-----5:R-:W-:Y:S01]  /*2ba0*/  FADD.FTZ R20, R23, R20 ;  /* 0x0000001417147221 */ /* 0x020fe20000010000 */
[----:B------:R-:W-:-:S07]  /*2bb0*/  FADD.FTZ R10, R21, R10 ;  /* 0x0000000a150a7221 */ /* 0x000fce0000010000 */
.L_x_978:
[C---:B------:R-:W-:Y:S01]  /*2bc0*/  LOP3.LUT P0, RZ, R19.reuse, 0x3, RZ, 0xc0, !PT ;  /* 0x0000000313ff7812 */ /* 0x040fe2000780c0ff */
[----:B------:R-:W-:Y:S05]  /*2bd0*/  WARPSYNC.ALL ;  /* 0x0000000000007948 */ /* 0x000fea0003800000 */
[----:B------:R-:W-:Y:S01]  /*2be0*/  LOP3.LUT R4, R19, 0x3c0, RZ, 0xc0, !PT ;  /* 0x000003c013047812 */ /* 0x000fe200078ec0ff */
[----:B------:R-:W-:Y:S01]  /*2bf0*/  BAR.SYNC.DEFER_BLOCKING 0x0 ;  /* 0x0000000000007b1d */ /* 0x000fe20000010000 */
[----:B------:R-:W-:Y:S01]  /*2c00*/  SHF.R.U32.HI R7, RZ, 0x2, R16 ;  /* 0x00000002ff077819 */ /* 0x000fe20000011610 */
[----:B-1----:R-:W-:Y:S01]  /*2c10*/  FADD.FTZ R8, R8, R14 ;  /* 0x0000000e08087221 */ /* 0x002fe20000010000 */
        /* <DEDUP_REMOVED lines=17> */
.L_x_948:
[----:B------:R-:W-:Y:S05]  /*2d30*/  BSYNC.RECONVERGENT B0 ;  /* 0x0000000000007941 */ /* 0x000fea0003800200 */
.L_x_947:
        /* <DEDUP_REMOVED lines=29> */
.L_x_950:
[----:B------:R-:W-:Y:S05]  /*2f10*/  BSYNC.RECONVERGENT B0 ;  /* 0x0000000000007941 */ /* 0x000fea0003800200 */
.L_x_949:
        /* <DEDUP_REMOVED lines=12> */
.L_x_952:
[----:B------:R-:W-:Y:S05]  /*2fe0*/  BSYNC.RECONVERGENT B0 ;  /* 0x0000000000007941 */ /* 0x000fea0003800200 */
.L_x_951:
[----:B------:R-:W-:Y:S06]  /*2ff0*/  BAR.SYNC.DEFER_BLOCKING 0x0 ;  /* 0x0000000000007b1d */ /* 0x000fec0000010000 */
[----:B------:R-:W-:Y:S04]  /*3000*/  BSSY.RECONVERGENT B0, `(.L_x_953) ;  /* 0x0000012000007945 */ /* 0x000fe80003800200 */
[----:B------:R-:W-:Y:S05]  /*3010*/  @P3 BRA `(.L_x_954) ;  /* 0x0000000000403947 */ /* 0x000fea0003800000 */
[----:B-1----:R-:W1:Y:S04]  /*3020*/  LDS R7, [R4] ;  /* 0x0000000004077984 */ /* 0x002e680000000800 */
[----:B0-----:R-:W0:Y:S04]  /*3030*/  LDS R9, [R4+0x20] ;  /* 0x0000200004097984 */ /* 0x001e280000000800 */
[----:B------:R-:W2:Y:S04]  /*3040*/  LDS R11, [R4+0x40] ;  /* 0x00004000040b7984 */ /* 0x000ea80000000800 */
[----:B------:R-:W3:Y:S04]  /*3050*/  LDS R6, [R4+0x60] ;  /* 0x0000600004067984 */ /* 0x000ee80000000800 */
[----:B------:R-:W4:Y:S04]  /*3060*/  LDS R13, [R4+0x80] ;  /* 0x00008000040d7984 */ /* 0x000f280000000800 */
[----:B------:R-:W5:Y:S04]  /*3070*/  LDS R15, [R4+0xa0] ;  /* 0x0000a000040f7984 */ /* 0x000f680000000800 */
[----:B------:R-:W5:Y:S04]  /*3080*/  LDS R12, [R4+0xc0] ;  /* 0x0000c000040c7984 */ /* 0x000f680000000800 */
[----:B------:R-:W5:Y:S01]  /*3090*/  LDS R21, [R4+0xe0] ;  /* 0x0000e00004157984 */ /* 0x000f620000000800 */
[----:B-1----:R-:W-:Y:S01]  /*30a0*/  FADD.FTZ R24, R24, R7 ;  /* 0x0000000718187221 */ /* 0x002fe20000010000 */
[----:B0-----:R-:W-:Y:S01]  /*30b0*/  FADD.FTZ R20, R20, R9 ;  /* 0x0000000914147221 */ /* 0x001fe20000010000 */
[----:B--2---:R-:W-:Y:S01]  /*30c0*/  FADD.FTZ R10, R10, R11 ;  /* 0x0000000b0a0a7221 */ /* 0x004fe20000010000 */
[----:B---3--:R-:W-:Y:S01]  /*30d0*/  FADD.FTZ R3, R3, R6 ;  /* 0x0000000603037221 */ /* 0x008fe20000010000 */
[----:B----4-:R-:W-:Y:S01]  /*30e0*/  FADD.FTZ R0, R0, R13 ;  /* 0x0000000d00007221 */ /* 0x010fe20000010000 */
[----:B-----5:R-:W-:Y:S01]  /*30f0*/  FADD.FTZ R2, R2, R15 ;  /* 0x0000000f02027221 */ /* 0x020fe20000010000 */
[----:B------:R-:W-:Y:S01]  /*3100*/  FADD.FTZ R5, R5, R12 ;  /* 0x0000000c05057221 */ /* 0x000fe20000010000 */
[----:B------:R-:W-:-:S07]  /*3110*/  FADD.FTZ R8, R8, R21 ;  /* 0x0000001508087221 */ /* 0x000fce0000010000 */
.L_x_954:
[----:B------:R-:W-:Y:S05]  /*3120*/  BSYNC.RECONVERGENT B0 ;  /* 0x0000000000007941 */ /* 0x000fea0003800200 */
.L_x_953:
        /* <DEDUP_REMOVED lines=8> */
[----:B------:R-:W-:Y:S02]  /*31b0*/  SHF.L.U32 R17, R17, 0x6, RZ ;  /* 0x0000000611117819 */ /* 0x000fe400000006ff */
[----:B------:R-:W-:Y:S02]  /*31c0*/  SHF.R.U32.HI R4, RZ, 0x2, R19 ;  /* 0x00000002ff047819 */ /* 0x000fe40000011613 */
[----:B01----:R-:W-:Y:S02]  /*31d0*/  F2FP.BF16.F32.PACK_AB R20, R20, R24 ;  /* 0x000000181414723e */ /* 0x003fe400000010ff */
[----:B------:R-:W-:Y:S02]  /*31e0*/  F2FP.BF16.F32.PACK_AB R3, R3, R10 ;  /* 0x0000000a0303723e */ /* 0x000fe400000010ff */
[----:B------:R-:W-:-:S02]  /*31f0*/  F2FP.BF16.F32.PACK_AB R0, R2, R0 ;  /* 0x000000000200723e */ /* 0x000fc400000010ff */
[----:B------:R-:W-:Y:S02]  /*3200*/  F2FP.BF16.F32.PACK_AB R5, R8, R5 ;  /* 0x000000050805723e */ /* 0x000fe400000010ff */
[----:B------:R-:W-:Y:S02]  /*3210*/  PRMT R2, R3, 0x7632, R2 ;  /* 0x0000763203027816 */ /* 0x000fe40000000002 */
[----:B------:R-:W-:Y:S02]  /*3220*/  PRMT R8, R0, 0x7632, R8 ;  /* 0x0000763200087816 */ /* 0x000fe40000000008 */
[----:B------:R-:W-:Y:S01]  /*3230*/  PRMT R9, R5, 0x7632, R9 ;  /* 0x0000763205097816 */ /* 0x000fe20000000009 */
[----:B--2---:R-:W-:-:S06]  /*3240*/  USHF.L.U32 UR4, UR4, 0x6, URZ ;  /* 0x0000000604047899 */ /* 0x004fcc00080006ff */
[----:B------:R-:W-:-:S04]  /*3250*/  IADD3 R4, P0, P1, R4, UR4, R17 ;  /* 0x0000000404047c10 */ /* 0x000fc8000f91e011 */
[----:B------:R-:W-:Y:S02]  /*3260*/  IADD3.X R7, PT, PT, RZ, RZ, RZ, P0, P1 ;  /* 0x000000ffff077210 */ /* 0x000fe400007e24ff */
[----:B---3--:R-:W-:-:S04]  /*3270*/  LEA R6, P0, R4, UR6, 0x1 ;  /* 0x0000000604067c11 */ /* 0x008fc8000f8008ff */
[----:B------:R-:W-:Y:S02]  /*3280*/  LEA.HI.X R7, R4, UR7, R7, 0x1, P0 ;  /* 0x0000000704077c11 */ /* 0x000fe400080f0c07 */
        /* <DEDUP_REMOVED lines=10> */
.L_x_919:
        /* <DEDUP_REMOVED lines=16> */
.L_x_955:
[----:B------:R-:W-:Y:S05]  /*3430*/  EXIT ;  /* 0x000000000000794d */ /* 0x000fea0003800000 */
.L_x_921:
[----:B------:R-:W-:Y:S02]  /*3440*/  HFMA2 R11, -RZ, RZ, 0, 1.847743988037109375e-06 ;  /* 0x0000001fff0b7431 */ /* 0x000fe400000001ff */
[----:B------:R-:W-:Y:S01]  /*3450*/  IMAD.MOV.U32 R12, RZ, RZ, 0x10 ;  /* 0x00000010ff0c7424 */ /* 0x000fe200078e00ff */
[----:B------:R-:W-:-:S07]  /*3460*/  MOV R15, 0xffffffff ;  /* 0xffffffff000f7802 */ /* 0x000fce0000000f00 */
[----:B------:R-:W-:Y:S05]  /*3470*/  WARPSYNC.COLLECTIVE R15, `(.L_x_956) ;  /* 0x000000000f087348 */ /* 0x000fea0003c00000 */
[----:B------:R0:W1:Y:S02]  /*3480*/  SHFL.BFLY P6, R14, R13, R12, R11 ;  /* 0x0c00000c0d0e7389 */ /* 0x00006400000c000b */
[----:B01----:R-:W-:Y:S05]  /*3490*/  ENDCOLLECTIVE ;  /* 0x000000000000791b */ /* 0x003fea0003800000 */
.L_x_956:
[----:B------:R-:W-:Y:S01]  /*34a0*/  HFMA2 R12, -RZ, RZ, 0, 4.76837158203125e-07 ;  /* 0x00000008ff0c7431 */ /* 0x000fe200000001ff */
[----:B------:R-:W-:-:S05]  /*34b0*/  FMNMX.FTZ R0, R14, -3.40282346638528859812e+38, !PT ;  /* 0xff7fffff0e007809 */ /* 0x000fca0007810000 */
[----:B------:R-:W-:-:S07]  /*34c0*/  IMAD.MOV.U32 R13, RZ, RZ, R0 ;  /* 0x000000ffff0d7224 */ /* 0x000fce00078e0000 */
[----:B------:R-:W-:Y:S05]  /*34d0*/  WARPSYNC.COLLECTIVE R15, `(.L_x_957) ;  /* 0x000000000f087348 */ /* 0x000fea0003c00000 */
[----:B------:R0:W1:Y:S02]  /*34e0*/  SHFL.BFLY P6, R14, R13, R12, R11 ;  /* 0x0c00000c0d0e7389 */ /* 0x00006400000c000b */
[----:B01----:R-:W-:Y:S05]  /*34f0*/  ENDCOLLECTIVE ;  /* 0x000000000000791b */ /* 0x003fea0003800000 */
.L_x_957:
[----:B------:R-:W-:Y:S01]  /*3500*/  IMAD.MOV.U32 R12, RZ, RZ, 0x4 ;  /* 0x00000004ff0c7424 */ /* 0x000fe200078e00ff */
[----:B------:R-:W-:-:S04]  /*3510*/  FMNMX.FTZ R2, R0, R14, !PT ;  /* 0x0000000e00027209 */ /* 0x000fc80007810000 */
[----:B------:R-:W-:-:S07]  /*3520*/  MOV R13, R2 ;  /* 0x00000002000d7202 */ /* 0x000fce0000000f00 */
[----:B------:R-:W-:Y:S05]  /*3530*/  WARPSYNC.COLLECTIVE R15, `(.L_x_958) ;  /* 0x000000000f087348 */ /* 0x000fea0003c00000 */
[----:B------:R0:W1:Y:S02]  /*3540*/  SHFL.BFLY P6, R14, R13, R12, R11 ;  /* 0x0c00000c0d0e7389 */ /* 0x00006400000c000b */
[----:B01----:R-:W-:Y:S05]  /*3550*/  ENDCOLLECTIVE ;  /* 0x000000000000791b */ /* 0x003fea0003800000 */
.L_x_958:
[----:B------:R-:W-:Y:S01]  /*3560*/  HFMA2 R12, -RZ, RZ, 0, 1.1920928955078125e-07 ;  /* 0x00000002ff0c7431 */ /* 0x000fe200000001ff */
[----:B------:R-:W-:-:S04]  /*3570*/  FMNMX.FTZ R3, R2, R14, !PT ;  /* 0x0000000e02037209 */ /* 0x000fc80007810000 */
[----:B------:R-:W-:-:S07]  /*3580*/  MOV R13, R3 ;  /* 0x00000003000d7202 */ /* 0x000fce0000000f00 */
[----:B------:R-:W-:Y:S05]  /*3590*/  WARPSYNC.COLLECTIVE R15, `(.L_x_959) ;  /* 0x000000000f087348 */ /* 0x000fea0003c00000 */
[----:B------:R0:W1:Y:S02]  /*35a0*/  SHFL.BFLY P6, R14, R13, R12, R11 ;  /* 0x0c00000c0d0e7389 */ /* 0x00006400000c000b */
[----:B01----:R-:W-:Y:S05]  /*35b0*/  ENDCOLLECTIVE ;  /* 0x000000000000791b */ /* 0x003fea0003800000 */
.L_x_959:
[----:B------:R-:W-:Y:S02]  /*35c0*/  MOV R12, 0x1 ;  /* 0x00000001000c7802 */ /* 0x000fe40000000f00 */
[----:B------:R-:W-:-:S05]  /*35d0*/  FMNMX.FTZ R4, R3, R14, !PT ;  /* 0x0000000e03047209 */ /* 0x000fca0007810000 */
[----:B------:R-:W-:-:S07]  /*35e0*/  IMAD.MOV.U32 R13, RZ, RZ, R4 ;  /* 0x000000ffff0d7224 */ /* 0x000fce00078e0004 */
[----:B------:R-:W-:Y:S05]  /*35f0*/  WARPSYNC.COLLECTIVE R15, `(.L_x_960) ;  /* 0x000000000f087348 */ /* 0x000fea0003c00000 */
[----:B------:R0:W1:Y:S02]  /*3600*/  SHFL.BFLY P6, R14, R13, R12, R11 ;  /* 0x0c00000c0d0e7389 */ /* 0x00006400000c000b */
[----:B01----:R-:W-:Y:S05]  /*3610*/  ENDCOLLECTIVE ;  /* 0x000000000000791b */ /* 0x003fea0003800000 */
.L_x_960:
[----:B------:R-:W-:Y:S05]  /*3620*/  BRA `(.L_x_961) ;  /* 0xffffffd400407947 */ /* 0x000fea000383ffff */
.L_x_946:
[----:B-1----:R-:W-:Y:S02]  /*3630*/  HFMA2 R13, -RZ, RZ, 0, 0 ;  /* 0x00000000ff0d7431 */ /* 0x002fe400000001ff */
[----:B------:R-:W-:Y:S01]  /*3640*/  IMAD.MOV.U32 R12, RZ, RZ, 0x2 ;  /* 0x00000002ff0c7424 */ /* 0x000fe200078e00ff */
[----:B0-----:R-:W-:Y:S02]  /*3650*/  MOV R11, 0x1f ;  /* 0x0000001f000b7802 */ /* 0x001fe40000000f00 */
[----:B------:R-:W-:-:S07]  /*3660*/  MOV R15, 0xffffffff ;  /* 0xffffffff000f7802 */ /* 0x000fce0000000f00 */
[----:B------:R-:W-:Y:S05]  /*3670*/  WARPSYNC.COLLECTIVE R15, `(.L_x_962) ;  /* 0x000000000f087348 */ /* 0x000fea0003c00000 */
[----:B------:R0:W1:Y:S02]  /*3680*/  SHFL.BFLY P6, R14, R13, R12, R11 ;  /* 0x0c00000c0d0e7389 */ /* 0x00006400000c000b */
[----:B01----:R-:W-:Y:S05]  /*3690*/  ENDCOLLECTIVE ;  /* 0x000000000000791b */ /* 0x003fea0003800000 */
.L_x_962:
[----:B------:R-:W-:Y:S02]  /*36a0*/  HFMA2 R12, -RZ, RZ, 0, 5.9604644775390625e-08 ;  /* 0x00000001ff0c7431 */ /* 0x000fe400000001ff */
[----:B------:R-:W-:-:S04]  /*36b0*/  FADD.FTZ R25, RZ, R14 ;  /* 0x0000000eff197221 */ /* 0x000fc80000010000 */
[----:B------:R-:W-:-:S07]  /*36c0*/  IMAD.MOV.U32 R13, RZ, RZ, R25 ;  /* 0x000000ffff0d7224 */ /* 0x000fce00078e0019 */
[----:B------:R-:W-:Y:S05]  /*36d0*/  WARPSYNC.COLLECTIVE R15, `(.L_x_963) ;  /* 0x000000000f087348 */ /* 0x000fea0003c00000 */
[----:B------:R0:W1:Y:S02]  /*36e0*/  SHFL.BFLY P6, R14, R13, R12, R11 ;  /* 0x0c00000c0d0e7389 */ /* 0x00006400000c000b */
[----:B01----:R-:W-:Y:S05]  /*36f0*/  ENDCOLLECTIVE ;  /* 0x000000000000791b */ /* 0x003fea0003800000 */
.L_x_963:
[----:B------:R-:W-:Y:S02]  /*3700*/  HFMA2 R12, -RZ, RZ, 0, 1.1920928955078125e-07 ;  /* 0x00000002ff0c7431 */ /* 0x000fe400000001ff */
[----:B------:R-:W-:Y:S01]  /*3710*/  IMAD.MOV.U32 R13, RZ, RZ, RZ ;  /* 0x000000ffff0d7224 */ /* 0x000fe200078e00ff */
[----:B------:R-:W-:-:S07]  /*3720*/  MOV R24, R14 ;  /* 0x0000000e00187202 */ /* 0x000fce0000000f00 */
[----:B------:R-:W-:Y:S05]  /*3730*/  WARPSYNC.COLLECTIVE R15, `(.L_x_964) ;  /* 0x000000000f087348 */ /* 0x000fea0003c00000 */
[----:B------:R0:W1:Y:S02]  /*3740*/  SHFL.BFLY P6, R14, R13, R12, R11 ;  /* 0x0c00000c0d0e7389 */ /* 0x00006400000c000b */
[----:B01----:R-:W-:Y:S05]  /*3750*/  ENDCOLLECTIVE ;  /* 0x000000000000791b */ /* 0x003fea0003800000 */
.L_x_964:
        /* <DEDUP_REMOVED lines=8> */
.L_x_965:
[----:B------:R-:W-:Y:S02]  /*37e0*/  HFMA2 R12, -RZ, RZ, 0, 1.1920928955078125e-07 ;  /* 0x00000002ff0c7431 */ /* 0x000fe400000001ff */
[----:B------:R-:W-:Y:S01]  /*37f0*/  IMAD.MOV.U32 R13, RZ, RZ, RZ ;  /* 0x000000ffff0d7224 */ /* 0x000fe200078e00ff */
[----:B------:R-:W-:-:S07]  /*3800*/  MOV R20, R14 ;  /* 0x0000000e00147202 */ /* 0x000fce0000000f00 */
[----:B------:R-:W-:Y:S05]  /*3810*/  WARPSYNC.COLLECTIVE R15, `(.L_x_966) ;  /* 0x000000000f087348 */ /* 0x000fea0003c00000 */
[----:B------:R0:W1:Y:S02]  /*3820*/  SHFL.BFLY P6, R14, R13, R12, R11 ;  /* 0x0c00000c0d0e7389 */ /* 0x00006400000c000b */
[----:B01----:R-:W-:Y:S05]  /*3830*/  ENDCOLLECTIVE ;  /* 0x000000000000791b */ /* 0x003fea0003800000 */
.L_x_966:
        /* <DEDUP_REMOVED lines=8> */
.L_x_967:
[----:B------:R-:W-:Y:S02]  /*38c0*/  HFMA2 R12, -RZ, RZ, 0, 1.1920928955078125e-07 ;  /* 0x00000002ff0c7431 */ /* 0x000fe400000001ff */
[----:B------:R-:W-:Y:S01]  /*38d0*/  IMAD.MOV.U32 R13, RZ, RZ, RZ ;  /* 0x000000ffff0d7224 */ /* 0x000fe200078e00ff */
[----:B------:R-:W-:-:S07]  /*38e0*/  MOV R10, R14 ;  /* 0x0000000e000a7202 */ /* 0x000fce0000000f00 */
[----:B------:R-:W-:Y:S05]  /*38f0*/  WARPSYNC.COLLECTIVE R15, `(.L_x_968) ;  /* 0x000000000f087348 */ /* 0x000fea0003c00000 */
[----:B------:R0:W1:Y:S02]  /*3900*/  SHFL.BFLY P6, R14, R13, R12, R11 ;  /* 0x0c00000c0d0e7389 */ /* 0x00006400000c000b */
[----:B01----:R-:W-:Y:S05]  /*3910*/  ENDCOLLECTIVE ;  /* 0x000000000000791b */ /* 0x003fea0003800000 */
.L_x_968:
        /* <DEDUP_REMOVED lines=8> */
.L_x_969:
[----:B------:R-:W-:Y:S02]  /*39a0*/  HFMA2 R12, -RZ, RZ, 0, 1.1920928955078125e-07 ;  /* 0x00000002ff0c7431 */ /* 0x000fe400000001ff */
[----:B------:R-:W-:Y:S01]  /*39b0*/  IMAD.MOV.U32 R13, RZ, RZ, RZ ;  /* 0x000000ffff0d7224 */ /* 0x000fe200078e00ff */
[----:B------:R-:W-:-:S07]  /*39c0*/  MOV R6, R14 ;  /* 0x0000000e00067202 */ /* 0x000fce0000000f00 */
[----:B------:R-:W-:Y:S05]  /*39d0*/  WARPSYNC.COLLECTIVE R15, `(.L_x_970) ;  /* 0x000000000f087348 */ /* 0x000fea0003c00000 */
[----:B------:R0:W1:Y:S02]  /*39e0*/  SHFL.BFLY P6, R14, R13, R12, R11 ;  /* 0x0c00000c0d0e7389 */ /* 0x00006400000c000b */
[----:B01----:R-:W-:Y:S05]  /*39f0*/  ENDCOLLECTIVE ;  /* 0x000000000000791b */ /* 0x003fea0003800000 */
.L_x_970:
        /* <DEDUP_REMOVED lines=8> */
.L_x_971:
[----:B------:R-:W-:Y:S02]  /*3a80*/  HFMA2 R12, -RZ, RZ, 0, 1.1920928955078125e-07 ;  /* 0x00000002ff0c7431 */ /* 0x000fe400000001ff */
[----:B------:R-:W-:Y:S01]  /*3a90*/  IMAD.MOV.U32 R13, RZ, RZ, RZ ;  /* 0x000000ffff0d7224 */ /* 0x000fe200078e00ff */
[----:B------:R-:W-:-:S07]  /*3aa0*/  MOV R4, R14 ;  /* 0x0000000e00047202 */ /* 0x000fce0000000f00 */
[----:B------:R-:W-:Y:S05]  /*3ab0*/  WARPSYNC.COLLECTIVE R15, `(.L_x_972) ;  /* 0x000000000f087348 */ /* 0x000fea0003c00000 */
[----:B------:R0:W1:Y:S02]  /*3ac0*/  SHFL.BFLY P6, R14, R13, R12, R11 ;  /* 0x0c00000c0d0e7389 */ /* 0x00006400000c000b */
[----:B01----:R-:W-:Y:S05]  /*3ad0*/  ENDCOLLECTIVE ;  /* 0x000000000000791b */ /* 0x003fea0003800000 */
.L_x_972:
        /* <DEDUP_REMOVED lines=8> */
.L_x_973:
[----:B------:R-:W-:Y:S02]  /*3b60*/  HFMA2 R12, -RZ, RZ, 0, 1.1920928955078125e-07 ;  /* 0x00000002ff0c7431 */ /* 0x000fe400000001ff */
[----:B------:R-:W-:Y:S01]  /*3b70*/  IMAD.MOV.U32 R13, RZ, RZ, RZ ;  /* 0x000000ffff0d7224 */ /* 0x000fe200078e00ff */
[----:B------:R-:W-:-:S07]  /*3b80*/  MOV R2, R14 ;  /* 0x0000000e00027202 */ /* 0x000fce0000000f00 */
[----:B------:R-:W-:Y:S05]  /*3b90*/  WARPSYNC.COLLECTIVE R15, `(.L_x_974) ;  /* 0x000000000f087348 */ /* 0x000fea0003c00000 */
[----:B------:R0:W1:Y:S02]  /*3ba0*/  SHFL.BFLY P6, R14, R13, R12, R11 ;  /* 0x0c00000c0d0e7389 */ /* 0x00006400000c000b */
[----:B01----:R-:W-:Y:S05]  /*3bb0*/  ENDCOLLECTIVE ;  /* 0x000000000000791b */ /* 0x003fea0003800000 */
.L_x_974:
        /* <DEDUP_REMOVED lines=8> */
.L_x_975:
[----:B------:R-:W-:Y:S02]  /*3c40*/  HFMA2 R12, -RZ, RZ, 0, 1.1920928955078125e-07 ;  /* 0x00000002ff0c7431 */ /* 0x000fe400000001ff */
[----:B------:R-:W-:Y:S01]  /*3c50*/  IMAD.MOV.U32 R13, RZ, RZ, RZ ;  /* 0x000000ffff0d7224 */ /* 0x000fe200078e00ff */
[----:B------:R-:W-:-:S07]  /*3c60*/  MOV R0, R14 ;  /* 0x0000000e00007202 */ /* 0x000fce0000000f00 */
[----:B------:R-:W-:Y:S05]  /*3c70*/  WARPSYNC.COLLECTIVE R15, `(.L_x_976) ;  /* 0x000000000f087348 */ /* 0x000fea0003c00000 */
[----:B------:R0:W1:Y:S02]  /*3c80*/  SHFL.BFLY P6, R14, R13, R12, R11 ;  /* 0x0c00000c0d0e7389 */ /* 0x00006400000c000b */
[----:B01----:R-:W-:Y:S05]  /*3c90*/  ENDCOLLECTIVE ;  /* 0x000000000000791b */ /* 0x003fea0003800000 */
.L_x_976:
[----:B------:R-:W-:Y:S01]  /*3ca0*/  FADD.FTZ R5, R3, R0 ;  /* 0x0000000003057221 */ /* 0x000fe20000010000 */
[----:B------:R-:W-:Y:S02]  /*3cb0*/  MOV R3, R6 ;  /* 0x0000000600037202 */ /* 0x000fe40000000f00 */
[----:B------:R-:W-:Y:S01]  /*3cc0*/  MOV R0, R4 ;  /* 0x0000000400007202 */ /* 0x000fe20000000f00 */
[----:B------:R-:W-:Y:S02]  /*3cd0*/  IMAD.MOV.U32 R12, RZ, RZ, 0x1 ;  /* 0x00000001ff0c7424 */ /* 0x000fe400078e00ff */
[----:B------:R-:W-:-:S05]  /*3ce0*/  FADD.FTZ R8, RZ, R14 ;  /* 0x0000000eff087221 */ /* 0x000fca0000010000 */
[----:B------:R-:W-:-:S07]  /*3cf0*/  MOV R13, R8 ;  /* 0x00000008000d7202 */ /* 0x000fce0000000f00 */
[----:B------:R-:W-:Y:S05]  /*3d00*/  WARPSYNC.COLLECTIVE R15, `(.L_x_977) ;  /* 0x000000000f087348 */ /* 0x000fea0003c00000 */
[----:B------:R0:W1:Y:S02]  /*3d10*/  SHFL.BFLY P6, R14, R13, R12, R11 ;  /* 0x0c00000c0d0e7389 */ /* 0x00006400000c000b */
[----:B01----:R-:W-:Y:S05]  /*3d20*/  ENDCOLLECTIVE ;  /* 0x000000000000791b */ /* 0x003fea0003800000 */
.L_x_977:
[----:B------:R-:W-:Y:S05]  /*3d30*/  BRA `(.L_x_978) ;  /* 0xffffffec00a07947 */ /* 0x000fea000383ffff */
.L_x_979:
        /* <DEDUP_REMOVED lines=12> */
.L_x_25588:


//--------------------- .text._ZN4vllm25paged_attention_v1_kernelI13__nv_bfloat16hLi32ELi32ELi128ELNS_18Fp8KVCacheDataTypeE2ELb1EEEvPT_PKS3_PKT0_S9_ifPKiSB_iPKfiiiSD_SD_iiiii --------------------------
	.section	.text._ZN4vllm25paged_attention_v1_kernelI13__nv_bfloat16hLi32ELi32ELi128ELNS_18Fp8KVCacheDataTypeE2ELb1EEEvPT_PKS3_PKT0_S9_ifPKiSB_iPKfiiiSD_SD_iiiii,"ax",@progbits
	.align	128
        .global         _ZN4vllm25paged_attention_v1_kernelI13__nv_bfloat16hLi32ELi32ELi128ELNS_18Fp8KVCacheDataTypeE2ELb1EEEvPT_PKS3_PKT0_S9_ifPKiSB_iPKfiiiSD_SD_iiiii
        .type           _ZN4vllm25paged_attention_v1_kernelI13__nv_bfloat16hLi32ELi32ELi128ELNS_18Fp8KVCacheDataTypeE2ELb1EEEvPT_PKS3_PKT0_S9_ifPKiSB_iPKfiiiSD_SD_iiiii,@function
        .size           _ZN4vllm25paged_attention_v1_kernelI13__nv_bfloat16hLi32ELi32ELi128ELNS_18Fp8KVCacheDataTypeE2ELb1EEEvPT_PKS3_PKT0_S9_ifPKiSB_iPKfiiiSD_SD_iiiii,(.L_x_25589 - _ZN4vllm25paged_attention_v1_kernelI13__nv_bfloat16hLi32ELi32ELi128ELNS_18Fp8KVCacheDataTypeE2ELb1EEEvPT_PKS3_PKT0_S9_ifPKiSB_iPKfiiiSD_SD_iiiii)
        .other          _ZN4vllm25paged_attention_v1_kernelI13__nv_bfloat16hLi32ELi32ELi128ELNS_18Fp8KVCacheDataTypeE2ELb1EEEvPT_PKS3_PKT0_S9_ifPKiSB_iPKfiiiSD_SD_iiiii,@"STO_CUDA_ENTRY STV_DEFAULT"
_ZN4vllm25paged_attention_v1_kernelI13__nv_bfloat16hLi32ELi32ELi128ELNS_18Fp8KVCacheDataTypeE2ELb1EEEvPT_PKS3_PKT0_S9_ifPKiSB_iPKfiiiSD_SD_iiiii:
.text._ZN4vllm25paged_attention_v1_kernelI13__nv_bfloat16hLi32ELi32ELi128ELNS_18Fp8KVCacheDataTypeE2ELb1EEEvPT_PKS3_PKT0_S9_ifPKiSB_iPKfiiiSD_SD_iiiii:
        /* <DEDUP_REMOVED lines=105> */
.L_x_980:
        /* <DEDUP_REMOVED lines=25> */
.L_x_984:
        /* <DEDUP_REMOVED lines=36> */
.L_x_982:
[----:B------:R-:W-:Y:S05]  /*0a60*/  BSYNC.RECONVERGENT B6 ;  /* 0x0000000000067941 */ /* 0x000fea0003800200 */
.L_x_981:
        /* <DEDUP_REMOVED lines=12> */
.L_x_1019:
        /* <DEDUP_REMOVED lines=12> */
[----:B------:R-:W-:Y:S01]  /*0bf0*/  IMAD.MOV.U32 R20, RZ, RZ, RZ ;  /* 0x000000ffff147224 */ /* 0x000fe200078e00ff */
        /* <DEDUP_REMOVED lines=18> */
[----:B------:R-:W-:Y:S01]  /*0d20*/  VIADD R15, R3, 0x20 ;  /* 0x00000020030f7836 */ /* 0x000fe20000000000 */
[----:B------:R-:W-:Y:S01]  /*0d30*/  LEA.HI R13, R13, 0x1, RZ, 0x19 ;  /* 0x000000010d0d7811 */ /* 0x000fe200078fc8ff */
[----:B------:R-:W-:-:S03]  /*0d40*/  HFMA2 R20, -RZ, RZ, 0, 0 ;  /* 0x00000000ff147431 */ /* 0x000fc600000001ff */
[----:B------:R-:W-:Y:S02]  /*0d50*/  LOP3.LUT R13, R13, 0x3, RZ, 0xc0, !PT ;  /* 0x000000030d0d7812 */ /* 0x000fe400078ec0ff */
[----:B------:R-:W-:Y:S01]  /*0d60*/  LEA R12, R0, R15, 0x18 ;  /* 0x0000000f000c7211 */ /* 0x000fe200078ec0ff */
[----:B------:R-:W-:Y:S02]  /*0d70*/  IMAD.MOV.U32 R15, RZ, RZ, R19 ;  /* 0x000000ffff0f7224 */ /* 0x000fe400078e0013 */
[----:B------:R-:W-:Y:S01]  /*0d80*/  IMAD.MOV R13, RZ, RZ, -R13 ;  /* 0x000000ffff0d7224 */ /* 0x000fe200078e0a0d */
[----:B------:R-:W-:-:S07]  /*0d90*/  LEA R12, R19, R12, 0x2 ;  /* 0x0000000c130c7211 */ /* 0x000fce00078e10ff */
.L_x_990:
        /* <DEDUP_REMOVED lines=11> */
.L_x_989:
[----:B------:R-:W-:Y:S05]  /*0e50*/  BSYNC.RECONVERGENT B1 ;  /* 0x0000000000017941 */ /* 0x000fea0003800200 */
.L_x_988:
[----:B------:R-:W-:Y:S05]  /*0e60*/  @!P0 BRA `(.L_x_987) ;  /* 0x0000000c00088947 */ /* 0x000fea0003800000 */
[----:B------:R-:W-:Y:S01]  /*0e70*/  IMAD.IADD R12, R6, 0x1, -R15 ;  /* 0x00000001060c7824 */ /* 0x000fe200078e0a0f */
[----:B------:R-:W-:Y:S01]  /*0e80*/  IADD3 R13, PT, PT, R3, 0x20, RZ ;  /* 0x00000020030d7810 */ /* 0x000fe20007ffe0ff */
[----:B------:R-:W-:Y:S01]  /*0e90*/  BSSY.RECONVERGENT B1, `(.L_x_991) ;  /* 0x000006d000017945 */ /* 0x000fe20003800200 */
[----:B------:R-:W-:Y:S02]  /*0ea0*/  PLOP3.LUT P0, PT, PT, PT, PT, 0x80, 0x8 ;  /* 0x000000000008781c */ /* 0x000fe40003f0f070 */
[----:B------:R-:W-:Y:S02]  /*0eb0*/  ISETP.GT.AND P4, PT, R12, 0x600, PT ;  /* 0x000006000c00780c */ /* 0x000fe40003f84270 */
[----:B------:R-:W-:-:S05]  /*0ec0*/  LEA R12, R0, R13, 0x18 ;  /* 0x0000000d000c7211 */ /* 0x000fca00078ec0ff */
[----:B------:R-:W-:-:S05]  /*0ed0*/  IMAD R13, R15, 0x4, R12 ;  /* 0x000000040f0d7824 */ /* 0x000fca00078e020c */
[----:B------:R-:W-:Y:S01]  /*0ee0*/  IADD3 R13, PT, PT, R13, 0x400, RZ ;  /* 0x000004000d0d7810 */ /* 0x000fe20007ffe0ff */
[----:B------:R-:W-:Y:S06]  /*0ef0*/  @!P4 BRA `(.L_x_992) ;  /* 0x000000040098c947 */ /* 0x000fec0003800000 */
[----:B------:R-:W-:Y:S01]  /*0f00*/  PLOP3.LUT P0, PT, PT, PT, PT, 0x8, 0x80 ;  /* 0x000000000080781c */ /* 0x000fe20003f0e170 */
[----:B------:R-:W-:-:S12]  /*0f10*/  VIADD R12, R6, 0xfffffa00 ;  /* 0xfffffa00060c7836 */ /* 0x000fd80000000000 */
.L_x_993:
        /* <DEDUP_REMOVED lines=98> */
[----:B-1----:R-:W-:Y:S01]  /*1540*/  VIADD R13, R13, 0x2000 ;  /* 0x000020000d0d7836 */ /* 0x002fe20000000000 */
[----:B------:R-:W-:Y:S06]  /*1550*/  @!P4 BRA `(.L_x_993) ;  /* 0xfffffff80070c947 */ /* 0x000fec000383ffff */
.L_x_992:
[----:B------:R-:W-:Y:S05]  /*1560*/  BSYNC.RECONVERGENT B1 ;  /* 0x0000000000017941 */ /* 0x000fea0003800200 */
.L_x_991:
        /* <DEDUP_REMOVED lines=55> */
.L_x_995:
[----:B------:R-:W-:Y:S05]  /*18e0*/  BSYNC.RECONVERGENT B1 ;  /* 0x0000000000017941 */ /* 0x000fea0003800200 */
.L_x_994:
        /* <DEDUP_REMOVED lines=26> */
.L_x_987:
[----:B------:R-:W-:Y:S05]  /*1a90*/  BSYNC.RECONVERGENT B0 ;  /* 0x0000000000007941 */ /* 0x000fea0003800200 */
.L_x_986:
        /* <DEDUP_REMOVED lines=39> */
.L_x_1000:
[----:B------:R-:W0:Y:S01]  /*1d10*/  LDS R15, [R12] ;  /* 0x000000000c0f7984 */ /* 0x000e220000000800 */
[----:B------:R-:W-:-:S04]  /*1d20*/  IADD3 R13, PT, PT, R13, 0x1, RZ ;  /* 0x000000010d0d7810 */ /* 0x000fc80007ffe0ff */
[----:B------:R-:W-:Y:S01]  /*1d30*/  ISETP.NE.AND P0, PT, R13, RZ, PT ;  /* 0x000000ff0d00720c */ /* 0x000fe20003f05270 */
[----:B0-----:R-:W-:-:S05]  /*1d40*/  FMUL.FTZ R15, R15, R2 ;  /* 0x000000020f0f7220 */ /* 0x001fca0000410000 */
[----:B------:R0:W-:Y:S02]  /*1d50*/  STS [R12], R15 ;  /* 0x0000000f0c007388 */ /* 0x0001e40000000800 */
[----:B0-----:R-:W-:-:S05]  /*1d60*/  IADD3 R12, PT, PT, R12, 0x200, RZ ;  /* 0x000002000c0c7810 */ /* 0x001fca0007ffe0ff */
[----:B------:R-:W-:Y:S05]  /*1d70*/  @P0 BRA `(.L_x_1000) ;  /* 0xfffffffc00e40947 */ /* 0x000fea000383ffff */
.L_x_999:
[----:B------:R-:W-:Y:S05]  /*1d80*/  BSYNC.RECONVERGENT B1 ;  /* 0x0000000000017941 */ /* 0x000fea0003800200 */
.L_x_998:
        /* <DEDUP_REMOVED lines=12> */
.L_x_1003:
        /* <DEDUP_REMOVED lines=52> */
.L_x_1002:
[----:B------:R-:W-:Y:S05]  /*2190*/  BSYNC.RECONVERGENT B1 ;  /* 0x0000000000017941 */ /* 0x000fea0003800200 */
.L_x_1001:
        /* <DEDUP_REMOVED lines=31> */
.L_x_1005:
[----:B------:R-:W-:Y:S05]  /*2390*/  BSYNC.RECONVERGENT B1 ;  /* 0x0000000000017941 */ /* 0x000fea0003800200 */
.L_x_1004:
        /* <DEDUP_REMOVED lines=14> */
.L_x_997:
[----:B------:R-:W-:Y:S05]  /*2480*/  BSYNC.RECONVERGENT B0 ;  /* 0x0000000000007941 */ /* 0x000fea0003800200 */
.L_x_996:
        /* <DEDUP_REMOVED lines=8> */
[----:B--2---:R-:W2:Y:S01]  /*2510*/  MUFU.RCP R6, R6 ;  /* 0x0000000600067308 */ /* 0x004ea20000001000 */
[----:B---3--:R-:W-:-:S02]  /*2520*/  IADD3 R7, PT, PT, R7, -UR4, RZ ;  /* 0x8000000407077c10 */ /* 0x008fc4000fffe0ff */
[----:B-1----:R-:W-:Y:S02]  /*2530*/  IABS R0, R14 ;  /* 0x0000000e00007213 */ /* 0x002fe40000000000 */
[----:B------:R-:W-:-:S03]  /*2540*/  ISETP.NE.AND P1, PT, R14, RZ, PT ;  /* 0x000000ff0e00720c */ /* 0x000fc60003f25270 */
[----:B0-----:R-:W0:Y:S01]  /*2550*/  I2F.RP R11, R0 ;  /* 0x00000000000b7306 */ /* 0x001e220000209400 */
[----:B----4-:R-:W-:Y:S02]  /*2560*/  ISETP.NE.AND P2, PT, R4, RZ, PT ;  /* 0x000000ff0400720c */ /* 0x010fe40003f45270 */
[----:B--2---:R-:W-:Y:S02]  /*2570*/  IADD3 R12, PT, PT, R6, 0xffffffe, RZ ;  /* 0x0ffffffe060c7810 */ /* 0x004fe40007ffe0ff */
[----:B------:R-:W-:-:S03]  /*2580*/  IABS R6, R4 ;  /* 0x0000000400067213 */ /* 0x000fc60000000000 */
[----:B------:R1:W2:Y:S08]  /*2590*/  F2I.FTZ.U32.TRUNC.NTZ R13, R12 ;  /* 0x0000000c000d7305 */ /* 0x0002b0000021f000 */
[----:B0-----:R-:W0:Y:S01]  /*25a0*/  MUFU.RCP R11, R11 ;  /* 0x0000000b000b7308 */ /* 0x001e220000001000 */
[----:B-1----:R-:W-:Y:S02]  /*25b0*/  HFMA2 R12, -RZ, RZ, 0, 0 ;  /* 0x00000000ff0c7431 */ /* 0x002fe400000001ff */
[----:B--2---:R-:W-:Y:S01]  /*25c0*/  IMAD.MOV R15, RZ, RZ, -R13 ;  /* 0x000000ffff0f7224 */ /* 0x004fe200078e0a0d */
[----:B0-----:R-:W-:-:S03]  /*25d0*/  IADD3 R2, PT, PT, R11, 0xffffffe, RZ ;  /* 0x0ffffffe0b027810 */ /* 0x001fc60007ffe0ff */
[----:B------:R-:W-:Y:S01]  /*25e0*/  IMAD R11, R15, R10, RZ ;  /* 0x0000000a0f0b7224 */ /* 0x000fe200078e02ff */
[----:B------:R0:W1:Y:S03]  /*25f0*/  F2I.FTZ.U32.TRUNC.NTZ R3, R2 ;  /* 0x0000000200037305 */ /* 0x000066000021f000 */
[----:B------:R-:W-:-:S04]  /*2600*/  IMAD.HI.U32 R12, R13, R11, R12 ;  /* 0x0000000b0d0c7227 */ /* 0x000fc800078e000c */
[----:B0-----:R-:W-:Y:S01]  /*2610*/  IMAD.MOV.U32 R2, RZ, RZ, RZ ;  /* 0x000000ffff027224 */ /* 0x001fe200078e00ff */
[----:B-1----:R-:W-:-:S05]  /*2620*/  IADD3 R21, PT, PT, RZ, -R3, RZ ;  /* 0x80000003ff157210 */ /* 0x002fca0007ffe0ff */
[----:B------:R-:W-:-:S04]  /*2630*/  IMAD R15, R21, R0, RZ ;  /* 0x00000000150f7224 */ /* 0x000fc800078e02ff */
[----:B------:R-:W-:Y:S01]  /*2640*/  IMAD.HI.U32 R2, R3, R15, R2 ;  /* 0x0000000f03027227 */ /* 0x000fe200078e0002 */
[----:B------:R-:W-:-:S07]  /*2650*/  MOV R3, R6 ;  /* 0x0000000600037202 */ /* 0x000fce0000000f00 */
.L_x_1009:
        /* <DEDUP_REMOVED lines=34> */
.L_x_1008:
        /* <DEDUP_REMOVED lines=16> */
.L_x_1007:
[----:B------:R-:W-:Y:S05]  /*2980*/  BSYNC.RECONVERGENT B6 ;  /* 0x0000000000067941 */ /* 0x000fea0003800200 */
.L_x_1006:
[----:B------:R-:W-:-:S03]  /*2990*/  UMOV UR4, 0xffffffff ;  /* 0xffffffff00047882 */ /* 0x000fc60000000000 */
[----:B------:R-:W-:Y:S05]  /*29a0*/  BRA.DIV UR4, `(.L_x_1010) ;  /* 0x0000000a04307947 */ /* 0x000fea000b800000 */
[----:B------:R-:W-:Y:S01]  /*29b0*/  HFMA2 R14, -RZ, RZ, 0, 0 ;  /* 0x00000000ff0e7431 */ /* 0x000fe200000001ff */
[----:B-1----:R-:W-:Y:S01]  /*29c0*/  MOV R0, RZ ;  /* 0x000000ff00007202 */ /* 0x002fe20000000f00 */
[----:B------:R-:W-:-:S04]  /*29d0*/  IMAD.MOV.U32 R6, RZ, RZ, RZ ;  /* 0x000000ffff067224 */ /* 0x000fc800078e00ff */
[----:B------:R-:W-:Y:S01]  /*29e0*/  FADD.FTZ R4, RZ, R0 ;  /* 0x00000000ff047221 */ /* 0x000fe20000010000 */
[----:B------:R-:W-:Y:S01]  /*29f0*/  FADD.FTZ R6, RZ, R6 ;  /* 0x00000006ff067221 */ /* 0x000fe20000010000 */
[--C-:B0-----:R-:W-:Y:S01]  /*2a00*/  FADD.FTZ R2, RZ, R14.reuse ;  /* 0x0000000eff027221 */ /* 0x101fe20000010000 */
[----:B------:R-:W-:Y:S02]  /*2a10*/  FADD.FTZ R8, RZ, R14 ;  /* 0x0000000eff087221 */ /* 0x000fe40000010000 */
[----:B------:R-:W-:Y:S04]  /*2a20*/  SHFL.BFLY PT, R5, R4, 0x1, 0x1f ;  /* 0x0c201f0004057f89 */ /* 0x000fe800000e0000 */
[----:B------:R-:W0:Y:S04]  /*2a30*/  SHFL.BFLY PT, R3, R2, 0x1, 0x1f ;  /* 0x0c201f0002037f89 */ /* 0x000e2800000e0000 */
[----:B------:R-:W1:Y:S04]  /*2a40*/  SHFL.BFLY PT, R7, R6, 0x1, 0x1f ;  /* 0x0c201f0006077f89 */ /* 0x000e6800000e0000 */
[----:B------:R2:W3:Y:S01]  /*2a50*/  SHFL.BFLY PT, R14, R8, 0x1, 0x1f ;  /* 0x0c201f00080e7f89 */ /* 0x0004e200000e0000 */
[----:B0-----:R-:W-:Y:S01]  /*2a60*/  FADD.FTZ R0, R2, R3 ;  /* 0x0000000302007221 */ /* 0x001fe20000010000 */
[----:B------:R-:W-:Y:S01]  /*2a70*/  FADD.FTZ R3, R4, R5 ;  /* 0x0000000504037221 */ /* 0x000fe20000010000 */
[----:B-12---:R-:W-:-:S07]  /*2a80*/  FADD.FTZ R2, R6, R7 ;  /* 0x0000000706027221 */ /* 0x006fce0000010000 */
.L_x_1028:
[C---:B------:R-:W-:Y:S01]  /*2a90*/  LOP3.LUT P0, RZ, R19.reuse, 0x3, RZ, 0xc0, !PT ;  /* 0x0000000313ff7812 */ /* 0x040fe2000780c0ff */
[----:B------:R-:W-:Y:S05]  /*2aa0*/  WARPSYNC.ALL ;  /* 0x0000000000007948 */ /* 0x000fea0003800000 */
[----:B------:R-:W-:Y:S01]  /*2ab0*/  LOP3.LUT R4, R19, 0x3c0, RZ, 0xc0, !PT ;  /* 0x000003c013047812 */ /* 0x000fe200078ec0ff */
[----:B------:R-:W-:Y:S01]  /*2ac0*/  BAR.SYNC.DEFER_BLOCKING 0x0 ;  /* 0x0000000000007b1d */ /* 0x000fe20000010000 */
[----:B------:R-:W-:Y:S01]  /*2ad0*/  SHF.R.U32.HI R16, RZ, 0x2, R16 ;  /* 0x00000002ff107819 */ /* 0x000fe20000011610 */
[----:B---3--:R-:W-:Y:S01]  /*2ae0*/  FADD.FTZ R5, R8, R14 ;  /* 0x0000000e08057221 */ /* 0x008fe20000010000 */
[----:B------:R-:W-:-:S02]  /*2af0*/  ISETP.NE.OR P1, PT, R4, 0x40, P0 ;  /* 0x000000400400780c */ /* 0x000fc40000725670 */
[----:B------:R-:W-:Y:S01]  /*2b00*/  LOP3.LUT R4, R16, 0x3e0, R19, 0xf8, !PT ;  /* 0x000003e010047812 */ /* 0x000fe200078ef813 */
        /* <DEDUP_REMOVED lines=10> */
[----:B------:R0:W-:Y:S02]  /*2bb0*/  STS [R6+-0xa0], R5 ;  /* 0xffff600506007388 */ /* 0x0001e40000000800 */
.L_x_1012:
[----:B------:R-:W-:Y:S05]  /*2bc0*/  BSYNC.RECONVERGENT B0 ;  /* 0x0000000000007941 */ /* 0x000fea0003800200 */
.L_x_1011:
[----:B------:R-:W1:Y:S08]  /*2bd0*/  S2UR UR5, SR_CgaCtaId ;  /* 0x00000000000579c3 */ /* 0x000e700000008800 */
[----:B------:R-:W-:Y:S01]  /*2be0*/  BAR.SYNC.DEFER_BLOCKING 0x0 ;  /* 0x0000000000007b1d */ /* 0x000fe20000010000 */
[C---:B------:R-:W-:Y:S02]  /*2bf0*/  LOP3.LUT P2, RZ, R19.reuse, 0x3c3, RZ, 0xc0, !PT ;  /* 0x000003c313ff7812 */ /* 0x040fe4000784c0ff */
[----:B------:R-:W-:-:S03]  /*2c00*/  LOP3.LUT R8, R19, 0x3e3, RZ, 0xc0, !PT ;  /* 0x000003e313087812 */ /* 0x000fc600078ec0ff */
[----:B------:R-:W-:Y:S01]  /*2c10*/  UMOV UR4, 0x400 ;  /* 0x0000040000047882 */ /* 0x000fe20000000000 */
[C---:B------:R-:W-:Y:S01]  /*2c20*/  ISETP.NE.AND P3, PT, R8.reuse, 0x20, PT ;  /* 0x000000200800780c */ /* 0x040fe20003f65270 */
[----:B------:R-:W-:Y:S01]  /*2c30*/  UIADD3 UR4, UPT, UPT, UR4, 0x20, URZ ;  /* 0x0000002004047890 */ /* 0x000fe2000fffe0ff */
[----:B------:R-:W-:-:S03]  /*2c40*/  ISETP.NE.AND P1, PT, R8, RZ, PT ;  /* 0x000000ff0800720c */ /* 0x000fc60003f25270 */
[----:B-1----:R-:W-:-:S06]  /*2c50*/  ULEA UR4, UR5, UR4, 0x18 ;  /* 0x0000000405047291 */ /* 0x002fcc000f8ec0ff */
[----:B------:R-:W-:Y:S02]  /*2c60*/  LEA R10, R4, UR4, 0x2 ;  /* 0x00000004040a7c11 */ /* 0x000fe4000f8e10ff */
[----:B------:R-:W-:-:S03]  /*2c70*/  @!P3 LEA R16, R16, UR4, 0x2 ;  /* 0x000000041010bc11 */ /* 0x000fc6000f8e10ff */
[----:B------:R-:W1:Y:S04]  /*2c80*/  @!P2 LDS R7, [R10] ;  /* 0x000000000a07a984 */ /* 0x000e680000000800 */
[----:B------:R-:W2:Y:S04]  /*2c90*/  @!P2 LDS R4, [R10+0x20] ;  /* 0x000020000a04a984 */ /* 0x000ea80000000800 */
[----:B------:R-:W3:Y:S04]  /*2ca0*/  @!P2 LDS R9, [R10+0x40] ;  /* 0x000040000a09a984 */ /* 0x000ee80000000800 */
[----:B0-----:R-:W0:Y:S01]  /*2cb0*/  @!P2 LDS R6, [R10+0x60] ;  /* 0x000060000a06a984 */ /* 0x001e220000000800 */
[----:B-1----:R-:W-:Y:S01]  /*2cc0*/  @!P2 FADD.FTZ R0, R0, R7 ;  /* 0x000000070000a221 */ /* 0x002fe20000010000 */
[----:B------:R-:W-:Y:S01]  /*2cd0*/  BAR.SYNC.DEFER_BLOCKING 0x0 ;  /* 0x0000000000007b1d */ /* 0x000fe20000010000 */
[----:B--2---:R-:W-:Y:S01]  /*2ce0*/  @!P2 FADD.FTZ R3, R3, R4 ;  /* 0x000000040303a221 */ /* 0x004fe20000010000 */
[----:B---3--:R-:W-:Y:S01]  /*2cf0*/  @!P2 FADD.FTZ R2, R2, R9 ;  /* 0x000000090202a221 */ /* 0x008fe20000010000 */
[----:B0-----:R-:W-:Y:S01]  /*2d00*/  @!P2 FADD.FTZ R5, R5, R6 ;  /* 0x000000060505a221 */ /* 0x001fe20000010000 */
        /* <DEDUP_REMOVED lines=12> */
[----:B------:R-:W5:Y:S01]  /*2dd0*/  LDCU UR4, c[0x0][0x378] ;  /* 0x00006f00ff0477ac */ /* 0x000f620008000800 */
[----:B------:R-:W-:-:S04]  /*2de0*/  IMAD R17, R22, R17, R18 ;  /* 0x0000001116117224 */ /* 0x000fc800078e0212 */
[----:B-----5:R-:W-:Y:S01]  /*2df0*/  IMAD R17, R17, UR4, RZ ;  /* 0x0000000411117c24 */ /* 0x020fe2000f8e02ff */
[----:B------:R-:W-:Y:S06]  /*2e00*/  @P0 EXIT ;  /* 0x000000000000094d */ /* 0x000fec0003800000 */
[----:B------:R-:W5:Y:S01]  /*2e10*/  S2UR UR4, SR_CTAID.Z ;  /* 0x00000000000479c3 */ /* 0x000f620000002700 */
[----:B------:R-:W5:Y:S01]  /*2e20*/  LDCU.64 UR6, c[0x0][0x380] ;  /* 0x00007000ff0677ac */ /* 0x000f620008000a00 */
[----:B------:R-:W-:Y:S01]  /*2e30*/  SHF.L.U32 R17, R17, 0x5, RZ ;  /* 0x0000000511117819 */ /* 0x000fe200000006ff */
[----:B01----:R-:W-:Y:S01]  /*2e40*/  @!P1 FADD.FTZ R0, R0, R7 ;  /* 0x0000000700009221 */ /* 0x003fe20000010000 */
[----:B------:R-:W-:Y:S01]  /*2e50*/  SHF.R.U32.HI R8, RZ, 0x2, R19 ;  /* 0x00000002ff087819 */ /* 0x000fe20000011613 */
[----:B--2---:R-:W-:Y:S01]  /*2e60*/  @!P1 FADD.FTZ R3, R3, R4 ;  /* 0x0000000403039221 */ /* 0x004fe20000010000 */
[----:B---3--:R-:W-:Y:S01]  /*2e70*/  @!P1 FADD.FTZ R2, R2, R9 ;  /* 0x0000000902029221 */ /* 0x008fe20000010000 */
[----:B----4-:R-:W-:-:S03]  /*2e80*/  @!P1 FADD.FTZ R5, R5, R6 ;  /* 0x0000000605059221 */ /* 0x010fc60000010000 */
[----:B------:R-:W-:Y:S02]  /*2e90*/  F2FP.BF16.F32.PACK_AB R0, R3, R0 ;  /* 0x000000000300723e */ /* 0x000fe400000010ff */
[----:B------:R-:W-:Y:S02]  /*2ea0*/  F2FP.BF16.F32.PACK_AB R2, R5, R2 ;  /* 0x000000020502723e */ /* 0x000fe400000010ff */
[----:B------:R-:W-:Y:S02]  /*2eb0*/  PRMT R3, R0, 0x7632, R3 ;  /* 0x0000763200037816 */ /* 0x000fe40000000003 */
[----:B------:R-:W-:Y:S01]  /*2ec0*/  PRMT R6, R2, 0x7632, R6 ;  /* 0x0000763202067816 */ /* 0x000fe20000000006 */
[----:B-----5:R-:W-:-:S06]  /*2ed0*/  USHF.L.U32 UR4, UR4, 0x5, URZ ;  /* 0x0000000504047899 */ /* 0x020fcc00080006ff */
[----:B------:R-:W-:-:S04]  /*2ee0*/  IADD3 R8, P0, P2, R8, UR4, R17 ;  /* 0x0000000408087c10 */ /* 0x000fc8000fa1e011 */
[----:B------:R-:W-:Y:S02]  /*2ef0*/  IADD3.X R7, PT, PT, RZ, RZ, RZ, P0, P2 ;  /* 0x000000ffff077210 */ /* 0x000fe400007e44ff */
[----:B------:R-:W-:-:S04]  /*2f00*/  LEA R4, P0, R8, UR6, 0x1 ;  /* 0x0000000608047c11 */ /* 0x000fc8000f8008ff */
[----:B------:R-:W-:-:S05]  /*2f10*/  LEA.HI.X R5, R8, UR7, R7, 0x1, P0 ;  /* 0x0000000708057c11 */ /* 0x000fca00080f0c07 */
[----:B------:R-:W-:Y:S04]  /*2f20*/  STG.E.U16 desc[UR36][R4.64], R0 ;  /* 0x0000000004007986 */ /* 0x000fe8000c101524 */
[----:B------:R-:W-:Y:S04]  /*2f30*/  STG.E.U16 desc[UR36][R4.64+0x10], R3 ;  /* 0x0000100304007986 */ /* 0x000fe8000c101524 */
[----:B------:R-:W-:Y:S04]  /*2f40*/  STG.E.U16 desc[UR36][R4.64+0x20], R2 ;  /* 0x0000200204007986 */ /* 0x000fe8000c101524 */
[----:B------:R-:W-:Y:S01]  /*2f50*/  STG.E.U16 desc[UR36][R4.64+0x30], R6 ;  /* 0x0000300604007986 */ /* 0x000fe2000c101524 */
[----:B------:R-:W-:Y:S05]  /*2f60*/  EXIT ;  /* 0x000000000000794d */ /* 0x000fea0003800000 */
.L_x_983:
        /* <DEDUP_REMOVED lines=16> */
.L_x_1013:
[----:B------:R-:W-:Y:S05]  /*3070*/  EXIT ;  /* 0x000000000000794d */ /* 0x000fea0003800000 */
.L_x_985:
[----:B------:R-:W-:Y:S02]  /*3080*/  HFMA2 R12, -RZ, RZ, 0, 9.5367431640625e-07 ;  /* 0x00000010ff0c7431 */ /* 0x000fe400000001ff */
[----:B------:R-:W-:Y:S01]  /*3090*/  IMAD.MOV.U32 R11, RZ, RZ, 0x1f ;  /* 0x0000001fff0b7424 */ /* 0x000fe200078e00ff */
[----:B------:R-:W-:-:S07]  /*30a0*/  MOV R15, 0xffffffff ;  /* 0xffffffff000f7802 */ /* 0x000fce0000000f00 */
[----:B------:R-:W-:Y:S05]  /*30b0*/  WARPSYNC.COLLECTIVE R15, `(.L_x_1014) ;  /* 0x000000000f087348 */ /* 0x000fea0003c00000 */
[----:B------:R0:W1:Y:S02]  /*30c0*/  SHFL.BFLY P6, R14, R13, R12, R11 ;  /* 0x0c00000c0d0e7389 */ /* 0x00006400000c000b */
[----:B01----:R-:W-:Y:S05]  /*30d0*/  ENDCOLLECTIVE ;  /* 0x000000000000791b */ /* 0x003fea0003800000 */
.L_x_1014:
[----:B------:R-:W-:Y:S01]  /*30e0*/  IMAD.MOV.U32 R12, RZ, RZ, 0x8 ;  /* 0x00000008ff0c7424 */ /* 0x000fe200078e00ff */
[----:B------:R-:W-:-:S04]  /*30f0*/  FMNMX.FTZ R0, R14, -3.40282346638528859812e+38, !PT ;  /* 0xff7fffff0e007809 */ /* 0x000fc80007810000 */
[----:B------:R-:W-:-:S07]  /*3100*/  MOV R13, R0 ;  /* 0x00000000000d7202 */ /* 0x000fce0000000f00 */
[----:B------:R-:W-:Y:S05]  /*3110*/  WARPSYNC.COLLECTIVE R15, `(.L_x_1015) ;  /* 0x000000000f087348 */ /* 0x000fea0003c00000 */
[----:B------:R0:W1:Y:S02]  /*3120*/  SHFL.BFLY P6, R14, R13, R12, R11 ;  /* 0x0c00000c0d0e7389 */ /* 0x00006400000c000b */
[----:B01----:R-:W-:Y:S05]  /*3130*/  ENDCOLLECTIVE ;  /* 0x000000000000791b */ /* 0x003fea0003800000 */
.L_x_1015:
[----:B------:R-:W-:Y:S01]  /*3140*/  HFMA2 R12, -RZ, RZ, 0, 2.384185791015625e-07 ;  /* 0x00000004ff0c7431 */ /* 0x000fe200000001ff */
[----:B------:R-:W-:-:S04]  /*3150*/  FMNMX.FTZ R2, R0, R14, !PT ;  /* 0x0000000e00027209 */ /* 0x000fc80007810000 */
[----:B------:R-:W-:-:S07]  /*3160*/  MOV R13, R2 ;  /* 0x00000002000d7202 */ /* 0x000fce0000000f00 */
[----:B------:R-:W-:Y:S05]  /*3170*/  WARPSYNC.COLLECTIVE R15, `(.L_x_1016) ;  /* 0x000000000f087348 */ /* 0x000fea0003c00000 */
[----:B------:R0:W1:Y:S02]  /*3180*/  SHFL.BFLY P6, R14, R13, R12, R11 ;  /* 0x0c00000c0d0e7389 */ /* 0x00006400000c000b */
[----:B01----:R-:W-:Y:S05]  /*3190*/  ENDCOLLECTIVE ;  /* 0x000000000000791b */ /* 0x003fea0003800000 */
.L_x_1016:
[----:B------:R-:W-:Y:S02]  /*31a0*/  MOV R12, 0x2 ;  /* 0x00000002000c7802 */ /* 0x000fe40000000f00 */
[----:B------:R-:W-:-:S05]  /*31b0*/  FMNMX.FTZ R3, R2, R14, !PT ;  /* 0x0000000e02037209 */ /* 0x000fca0007810000 */
[----:B------:R-:W-:-:S07]  /*31c0*/  IMAD.MOV.U32 R13, RZ, RZ, R3 ;  /* 0x000000ffff0d7224 */ /* 0x000fce00078e0003 */
[----:B------:R-:W-:Y:S05]  /*31d0*/  WARPSYNC.COLLECTIVE R15, `(.L_x_1017) ;  /* 0x000000000f087348 */ /* 0x000fea0003c00000 */
[----:B------:R0:W1:Y:S02]  /*31e0*/  SHFL.BFLY P6, R14, R13, R12, R11 ;  /* 0x0c00000c0d0e7389 */ /* 0x00006400000c000b */
[----:B01----:R-:W-:Y:S05]  /*31f0*/  ENDCOLLECTIVE ;  /* 0x000000000000791b */ /* 0x003fea0003800000 */
.L_x_1017:
[----:B------:R-:W-:Y:S01]  /*3200*/  IMAD.MOV.U32 R12, RZ, RZ, 0x1 ;  /* 0x00000001ff0c7424 */ /* 0x000fe200078e00ff */
[----:B------:R-:W-:-:S04]  /*3210*/  FMNMX.FTZ R4, R3, R14, !PT ;  /* 0x0000000e03047209 */ /* 0x000fc80007810000 */
[----:B------:R-:W-:-:S07]  /*3220*/  MOV R13, R4 ;  /* 0x00000004000d7202 */ /* 0x000fce0000000f00 */
[----:B------:R-:W-:Y:S05]  /*3230*/  WARPSYNC.COLLECTIVE R15, `(.L_x_1018) ;  /* 0x000000000f087348 */ /* 0x000fea0003c00000 */
[----:B------:R0:W1:Y:S02]  /*3240*/  SHFL.BFLY P6, R14, R13, R12, R11 ;  /* 0x0c00000c0d0e7389 */ /* 0x00006400000c000b */
[----:B01----:R-:W-:Y:S05]  /*3250*/  ENDCOLLECTIVE ;  /* 0x000000000000791b */ /* 0x003fea0003800000 */
.L_x_1018:
[----:B------:R-:W-:Y:S05]  /*3260*/  BRA `(.L_x_1019) ;  /* 0xffffffd800307947 */ /* 0x000fea000383ffff */
.L_x_1010:
[----:B-1----:R-:W-:Y:S01]  /*3270*/  HFMA2 R13, -RZ, RZ, 0, 0 ;  /* 0x00000000ff0d7431 */ /* 0x002fe200000001ff */
[----:B------:R-:W-:Y:S01]  /*3280*/  MOV R12, 0x2 ;  /* 0x00000002000c7802 */ /* 0x000fe20000000f00 */
[----:B0-----:R-:W-:Y:S01]  /*3290*/  IMAD.MOV.U32 R11, RZ, RZ, 0x1f ;  /* 0x0000001fff0b7424 */ /* 0x001fe200078e00ff */
[----:B------:R-:W-:-:S07]  /*32a0*/  MOV R15, 0xffffffff ;  /* 0xffffffff000f7802 */ /* 0x000fce0000000f00 */
[----:B------:R-:W-:Y:S05]  /*32b0*/  WARPSYNC.COLLECTIVE R15, `(.L_x_1020) ;  /* 0x000000000f087348 */ /* 0x000fea0003c00000 */
[----:B------:R0:W1:Y:S02]  /*32c0*/  SHFL.BFLY P6, R14, R13, R12, R11 ;  /* 0x0c00000c0d0e7389 */ /* 0x00006400000c000b */
[----:B01----:R-:W-:Y:S05]  /*32d0*/  ENDCOLLECTIVE ;  /* 0x000000000000791b */ /* 0x003fea0003800000 */
.L_x_1020:
[----:B------:R-:W-:Y:S02]  /*32e0*/  IMAD.MOV.U32 R12, RZ, RZ, 0x1 ;  /* 0x00000001ff0c7424 */ /* 0x000fe400078e00ff */
[----:B------:R-:W-:-:S05]  /*32f0*/  FADD.FTZ R2, RZ, R14 ;  /* 0x0000000eff027221 */ /* 0x000fca0000010000 */
[----:B------:R-:W-:-:S07]  /*3300*/  MOV R13, R2 ;  /* 0x00000002000d7202 */ /* 0x000fce0000000f00 */
[----:B------:R-:W-:Y:S05]  /*3310*/  WARPSYNC.COLLECTIVE R15, `(.L_x_1021) ;  /* 0x000000000f087348 */ /* 0x000fea0003c00000 */
[----:B------:R0:W1:Y:S02]  /*3320*/  SHFL.BFLY P6, R14, R13, R12, R11 ;  /* 0x0c00000c0d0e7389 */ /* 0x00006400000c000b */
[----:B01----:R-:W-:Y:S05]  /*3330*/  ENDCOLLECTIVE ;  /* 0x000000000000791b */ /* 0x003fea0003800000 */
.L_x_1021:
[----:B------:R-:W-:Y:S02]  /*3340*/  HFMA2 R13, -RZ, RZ, 0, 0 ;  /* 0x00000000ff0d7431 */ /* 0x000fe400000001ff */
[----:B------:R-:W-:Y:S01]  /*3350*/  IMAD.MOV.U32 R12, RZ, RZ, 0x2 ;  /* 0x00000002ff0c7424 */ /* 0x000fe200078e00ff */
[----:B------:R-:W-:-:S07]  /*3360*/  MOV R3, R14 ;  /* 0x0000000e00037202 */ /* 0x000fce0000000f00 */
[----:B------:R-:W-:Y:S05]  /*3370*/  WARPSYNC.COLLECTIVE R15, `(.L_x_1022) ;  /* 0x000000000f087348 */ /* 0x000fea0003c00000 */
[----:B------:R0:W1:Y:S02]  /*3380*/  SHFL.BFLY P6, R14, R13, R12, R11 ;  /* 0x0c00000c0d0e7389 */ /* 0x00006400000c000b */
[----:B01----:R-:W-:Y:S05]  /*3390*/  ENDCOLLECTIVE ;  /* 0x000000000000791b */ /* 0x003fea0003800000 */
.L_x_1022:
[----:B------:R-:W-:Y:S01]  /*33a0*/  IMAD.MOV.U32 R12, RZ, RZ, 0x1 ;  /* 0x00000001ff0c7424 */ /* 0x000fe200078e00ff */
[----:B------:R-:W-:-:S05]  /*33b0*/  MOV R0, R14 ;  /* 0x0000000e00007202 */ /* 0x000fca0000000f00 */
[----:B------:R-:W-:Y:S01]  /*33c0*/  FADD.FTZ R4, RZ, R0 ;  /* 0x00000000ff047221 */ /* 0x000fe20000010000 */
[----:B------:R-:W-:-:S04]  /*33d0*/  FADD.FTZ R0, R2, R3 ;  /* 0x0000000302007221 */ /* 0x000fc80000010000 */
[----:B------:R-:W-:-:S07]  /*33e0*/  MOV R13, R4 ;  /* 0x00000004000d7202 */ /* 0x000fce0000000f00 */
[----:B------:R-:W-:Y:S05]  /*33f0*/  WARPSYNC.COLLECTIVE R15, `(.L_x_1023) ;  /* 0x000000000f087348 */ /* 0x000fea0003c00000 */
[----:B------:R0:W1:Y:S02]  /*3400*/  SHFL.BFLY P6, R14, R13, R12, R11 ;  /* 0x0c00000c0d0e7389 */ /* 0x00006400000c000b */
[----:B01----:R-:W-:Y:S05]  /*3410*/  ENDCOLLECTIVE ;  /* 0x000000000000791b */ /* 0x003fea0003800000 */
.L_x_1023:
[----:B------:R-:W-:Y:S02]  /*3420*/  HFMA2 R13, -RZ, RZ, 0, 0 ;  /* 0x00000000ff0d7431 */ /* 0x000fe400000001ff */
[----:B------:R-:W-:Y:S01]  /*3430*/  IMAD.MOV.U32 R12, RZ, RZ, 0x2 ;  /* 0x00000002ff0c7424 */ /* 0x000fe200078e00ff */
[----:B------:R-:W-:-:S07]  /*3440*/  MOV R5, R14 ;  /* 0x0000000e00057202 */ /* 0x000fce0000000f00 */
[----:B------:R-:W-:Y:S05]  /*3450*/  WARPSYNC.COLLECTIVE R15, `(.L_x_1024) ;  /* 0x000000000f087348 */ /* 0x000fea0003c00000 */
[----:B------:R0:W1:Y:S02]  /*3460*/  SHFL.BFLY P6, R14, R13, R12, R11 ;  /* 0x0c00000c0d0e7389 */ /* 0x00006400000c000b */
[----:B01----:R-:W-:Y:S05]  /*3470*/  ENDCOLLECTIVE ;  /* 0x000000000000791b */ /* 0x003fea0003800000 */
.L_x_1024:
        /* <DEDUP_REMOVED lines=8> */
.L_x_1025:
[----:B------:R-:W-:Y:S02]  /*3500*/  HFMA2 R13, -RZ, RZ, 0, 0 ;  /* 0x00000000ff0d7431 */ /* 0x000fe400000001ff */
[----:B------:R-:W-:Y:S01]  /*3510*/  IMAD.MOV.U32 R12, RZ, RZ, 0x2 ;  /* 0x00000002ff0c7424 */ /* 0x000fe200078e00ff */
[----:B------:R-:W-:-:S07]  /*3520*/  MOV R7, R14 ;  /* 0x0000000e00077202 */ /* 0x000fce0000000f00 */
[----:B------:R-:W-:Y:S05]  /*3530*/  WARPSYNC.COLLECTIVE R15, `(.L_x_1026) ;  /* 0x000000000f087348 */ /* 0x000fea0003c00000 */
[----:B------:R0:W1:Y:S02]  /*3540*/  SHFL.BFLY P6, R14, R13, R12, R11 ;  /* 0x0c00000c0d0e7389 */ /* 0x00006400000c000b */
[----:B01----:R-:W-:Y:S05]  /*3550*/  ENDCOLLECTIVE ;  /* 0x000000000000791b */ /* 0x003fea0003800000 */
.L_x_1026:
[----:B------:R-:W-:Y:S01]  /*3560*/  FADD.FTZ R2, R6, R7 ;  /* 0x0000000706027221 */ /* 0x000fe20000010000 */
[----:B------:R-:W-:Y:S02]  /*3570*/  HFMA2 R12, -RZ, RZ, 0, 5.9604644775390625e-08 ;  /* 0x00000001ff0c7431 */ /* 0x000fe400000001ff */
[----:B------:R-:W-:-:S05]  /*3580*/  FADD.FTZ R8, RZ, R14 ;  /* 0x0000000eff087221 */ /* 0x000fca0000010000 */
[----:B------:R-:W-:-:S07]  /*3590*/  MOV R13, R8 ;  /* 0x00000008000d7202 */ /* 0x000fce0000000f00 */
[----:B------:R-:W-:Y:S05]  /*35a0*/  WARPSYNC.COLLECTIVE R15, `(.L_x_1027) ;  /* 0x000000000f087348 */ /* 0x000fea0003c00000 */
[----:B------:R0:W1:Y:S02]  /*35b0*/  SHFL.BFLY P6, R14, R13, R12, R11 ;  /* 0x0c00000c0d0e7389 */ /* 0x00006400000c000b */
[----:B01----:R-:W-:Y:S05]  /*35c0*/  ENDCOLLECTIVE ;  /* 0x000000000000791b */ /* 0x003fea0003800000 */
.L_x_1027:
[----:B------:R-:W-:Y:S05]  /*35d0*/  BRA `(.L_x_1028) ;  /* 0xfffffff4002c7947 */ /* 0x000fea000383ffff */
.L_x_1029:
        /* <DEDUP_REMOVED lines=10> */
.L_x_25589:


//--------------------- .text._ZN4vllm25paged_attention_v1_kernelI13__nv_bfloat16hLi256ELi16ELi128ELNS_18Fp8KVCacheDataTypeE2ELb0EEEvPT_PKS3_PKT0_S9_ifPKiSB_iPKfiiiSD_SD_iiiii --------------------------
	.section	.text._ZN4vllm25paged_attention_v1_kernelI13__nv_bfloat16hLi256ELi16ELi128ELNS_18Fp8KVCacheDataTypeE2ELb0EEEvPT_PKS3_PKT0_S9_ifPKiSB_iPKfiiiSD_SD_iiiii,"ax",@progbits
	.align	128
        .global         _ZN4vllm25paged_attention_v1_kernelI13__nv_bfloat16hLi256ELi16ELi128ELNS_18Fp8KVCacheDataTypeE2ELb0EEEvPT_PKS3_PKT0_S9_ifPKiSB_iPKfiiiSD_SD_iiiii
        .type           _ZN4vllm25paged_attention_v1_kernelI13__nv_bfloat16hLi256ELi16ELi128ELNS_18Fp8KVCacheDataTypeE2ELb0EEEvPT_PKS3_PKT0_S9_ifPKiSB_iPKfiiiSD_SD_iiiii,@function
        .size           _ZN4vllm25paged_attention_v1_kernelI13__nv_bfloat16hLi256ELi16ELi128ELNS_18Fp8KVCacheDataTypeE2ELb0EEEvPT_PKS3_PKT0_S9_ifPKiSB_iPKfiiiSD_SD_iiiii,(.L_x_25590 - _ZN4vllm25paged_attention_v1_kernelI13__nv_bfloat16hLi256ELi16ELi128ELNS_18Fp8KVCacheDataTypeE2ELb0EEEvPT_PKS3_PKT0_S9_ifPKiSB_iPKfiiiSD_SD_iiiii)
        .other          _ZN4vllm25paged_attention_v1_kernelI13__nv_bfloat16hLi256ELi16ELi128ELNS_18Fp8KVCacheDataTypeE2ELb0EEEvPT_PKS3_PKT0_S9_ifPKiSB_iPKfiiiSD_SD_iiiii,@"STO_CUDA_ENTRY STV_DEFAULT"
_ZN4vllm25paged_attention_v1_kernelI13__nv_bfloat16hLi256ELi16ELi128ELNS_18Fp8KVCacheDataTypeE2ELb0EEEvPT_PKS3_PKT0_S9_ifPKiSB_iPKfiiiSD_SD_iiiii:
.text._ZN4vllm25paged_attention_v1_kernelI13__nv_bfloat16hLi256ELi16ELi128ELNS_18Fp8KVCacheDataTypeE2ELb0EEEvPT_PKS3_PKT0_S9_ifPKiSB_iPKfiiiSD_SD_iiiii:
        /* <DEDUP_REMOVED lines=35> */
.L_x_1031:
[----:B------:R-:W-:Y:S05]  /*0230*/  BSYNC.RECONVERGENT B6 ;  /* 0x0000000000067941 */ /* 0x000fea0003800200 */
.L_x_1030:
        /* <DEDUP_REMOVED lines=9> */
[----:B------:R0:W1:Y:S02]  /*02d0*/  SHFL.BFLY PT, R14, R3, 0x2, 0x1f ;  /* 0x0c401f00030e7f89 */ /* 0x00006400000e0000 */
.L_x_1065:
[----:B------:R-:W2:Y:S01]  /*02e0*/  S2R R0, SR_CgaCtaId ;  /* 0x0000000000007919 */ /* 0x000ea20000008800 */
[----:B------:R-:W-:Y:S01]  /*02f0*/  ISETP.NE.AND P1, PT, R16, RZ, PT ;  /* 0x000000ff1000720c */ /* 0x000fe20003f25270 */
[----:B------:R-:W-:Y:S05]  /*0300*/  WARPSYNC.ALL ;  /* 0x0000000000007948 */ /* 0x000fea0003800000 */
[----:B------:R-:W-:Y:S02]  /*0310*/  MOV R5, 0x400 ;  /* 0x0000040000057802 */ /* 0x000fe40000000f00 */
[----:B01----:R-:W-:Y:S02]  /*0320*/  FMNMX.FTZ R3, R3, R14, !PT ;  /* 0x0000000e03037209 */ /* 0x003fe40007810000 */
[----:B--2---:R-:W-:-:S04]  /*0330*/  LEA R7, R0, R5, 0x18 ;  /* 0x0000000500077211 */ /* 0x004fc800078ec0ff */
[----:B------:R-:W-:-:S05]  /*0340*/  LEA R2, R18, R7, 0x2 ;  /* 0x0000000712027211 */ /* 0x000fca00078e10ff */
[----:B------:R0:W-:Y:S01]  /*0350*/  @!P1 STS [R2], R3 ;  /* 0x0000000302009388 */ /* 0x0001e20000000800 */
[----:B------:R-:W-:Y:S01]  /*0360*/  BAR.SYNC.DEFER_BLOCKING 0x0 ;  /* 0x0000000000007b1d */ /* 0x000fe20000010000 */
[C---:B------:R-:W-:Y:S01]  /*0370*/  ISETP.GT.U32.AND P2, PT, R16.reuse, 0x3, PT ;  /* 0x000000031000780c */ /* 0x040fe20003f44070 */
[----:B------:R-:W-:Y:S01]  /*0380*/  IMAD.MOV.U32 R6, RZ, RZ, -0x800001 ;  /* 0xff7fffffff067424 */ /* 0x000fe200078e00ff */
[----:B0-----:R-:W-:Y:S02]  /*0390*/  LEA R3, R16, R7, 0x2 ;  /* 0x0000000710037211 */ /* 0x001fe400078e10ff */
[----:B------:R-:W-:Y:S01]  /*03a0*/  ISETP.GE.AND P3, PT, R22, R17, PT ;  /* 0x000000111600720c */ /* 0x000fe20003f66270 */
[----:B------:R-:W-:Y:S08]  /*03b0*/  BSSY.RECONVERGENT B0, `(.L_x_1033) ;  /* 0x00000e9000007945 */ /* 0x000ff00003800200 */
[----:B------:R-:W0:Y:S04]  /*03c0*/  @!P2 LDS R6, [R3] ;  /* 0x000000000306a984 */ /* 0x000e280000000800 */
[----:B0-----:R-:W0:Y:S02]  /*03d0*/  SHFL.BFLY PT, R7, R6, 0x2, 0x1f ;  /* 0x0c401f0006077f89 */ /* 0x001e2400000e0000 */
[----:B0-----:R-:W-:-:S05]  /*03e0*/  FMNMX.FTZ R8, R7, R6, !PT ;  /* 0x0000000607087209 */ /* 0x001fca0007810000 */
[----:B------:R-:W0:Y:S02]  /*03f0*/  SHFL.BFLY PT, R7, R8, 0x1, 0x1f ;  /* 0x0c201f0008077f89 */ /* 0x000e2400000e0000 */
[----:B0-----:R-:W-:Y:S01]  /*0400*/  FMNMX.FTZ R4, R8, R7, !PT ;  /* 0x0000000708047209 */ /* 0x001fe20007810000 */
[----:B------:R-:W-:-:S05]  /*0410*/  HFMA2 R7, -RZ, RZ, 0, 0 ;  /* 0x00000000ff077431 */ /* 0x000fca00000001ff */
        /* <DEDUP_REMOVED lines=19> */
.L_x_1037:
        /* <DEDUP_REMOVED lines=11> */
.L_x_1036:
[----:B------:R-:W-:Y:S05]  /*0600*/  BSYNC.RECONVERGENT B1 ;  /* 0x0000000000017941 */ /* 0x000fea0003800200 */
.L_x_1035:
        /* <DEDUP_REMOVED lines=12> */
.L_x_1040:
        /* <DEDUP_REMOVED lines=20> */
[----:B------:R-:W3:Y:S01]  /*0810*/  LDS R23, [R8+0x1000] ;  /* 0x0010000008177984 */ /* 0x000ee20000000800 */
[C---:B----4-:R-:W-:Y:S01]  /*0820*/  FADD.FTZ R13, -R4.reuse, R13 ;  /* 0x0000000d040d7221 */ /* 0x050fe20000010100 */
[----:B------:R-:W-:Y:S01]  /*0830*/  FMUL.FTZ R20, R15, 1.4426950216293334961 ;  /* 0x3fb8aa3b0f147820 */ /* 0x000fe20000410000 */
[----:B------:R-:W4:Y:S01]  /*0840*/  MUFU.EX2 R29, R29 ;  /* 0x0000001d001d7308 */ /* 0x000f220000000800 */
[----:B------:R-:W3:Y:S01]  /*0850*/  LDS R15, [R8+0x1200] ;  /* 0x00120000080f7984 */ /* 0x000ee20000000800 */
[C---:B-----5:R-:W-:Y:S01]  /*0860*/  FADD.FTZ R11, -R4.reuse, R11 ;  /* 0x0000000b040b7221 */ /* 0x060fe20000010100 */
[----:B------:R-:W-:-:S05]  /*0870*/  FADD.FTZ R28, -R4, R27 ;  /* 0x0000001b041c7221 */ /* 0x000fca0000010100 */
[----:B------:R-:W5:Y:S01]  /*0880*/  MUFU.EX2 R14, R14 ;  /* 0x0000000e000e7308 */ /* 0x000f620000000800 */
[----:B-1----:R-:W-:Y:S01]  /*0890*/  FADD.FTZ R24, R12, R7 ;  /* 0x000000070c187221 */ /* 0x002fe20000010000 */
[----:B------:R-:W-:Y:S01]  /*08a0*/  FMUL.FTZ R7, R13, 1.4426950216293334961 ;  /* 0x3fb8aa3b0d077820 */ /* 0x000fe20000410000 */
[----:B------:R5:W-:Y:S04]  /*08b0*/  STS [R8+-0x400], R12 ;  /* 0xfffc000c08007388 */ /* 0x000be80000000800 */
[----:B------:R-:W-:Y:S01]  /*08c0*/  LDS R27, [R8+0x1800] ;  /* 0x00180000081b7984 */ /* 0x000fe20000000800 */
[----:B------:R-:W1:Y:S01]  /*08d0*/  MUFU.EX2 R20, R20 ;  /* 0x0000001400147308 */ /* 0x000e620000000800 */
[----:B----4-:R-:W-:Y:S01]  /*08e0*/  FADD.FTZ R13, R24, R29 ;  /* 0x0000001d180d7221 */ /* 0x010fe20000010000 */
[----:B------:R-:W-:Y:S01]  /*08f0*/  FMUL.FTZ R24, R11, 1.4426950216293334961 ;  /* 0x3fb8aa3b0b187820 */ /* 0x000fe20000410000 */
[----:B------:R-:W-:Y:S04]  /*0900*/  STS [R8+-0x200], R29 ;  /* 0xfffe001d08007388 */ /* 0x000fe80000000800 */
[----:B------:R-:W4:Y:S01]  /*0910*/  LDS R11, [R8+0x1400] ;  /* 0x00140000080b7984 */ /* 0x000f220000000800 */
[----:B0-----:R-:W-:Y:S01]  /*0920*/  FADD.FTZ R26, -R4, R9 ;  /* 0x00000009041a7221 */ /* 0x001fe20000010100 */
[----:B-----5:R-:W-:Y:S01]  /*0930*/  FADD.FTZ R12, R13, R14 ;  /* 0x0000000e0d0c7221 */ /* 0x020fe20000010000 */
[----:B------:R-:W0:Y:S01]  /*0940*/  MUFU.EX2 R7, R7 ;  /* 0x0000000700077308 */ /* 0x000e220000000800 */
[----:B------:R5:W-:Y:S01]  /*0950*/  STS [R8], R14 ;  /* 0x0000000e08007388 */ /* 0x000be20000000800 */
[----:B------:R-:W-:-:S03]  /*0960*/  FMUL.FTZ R26, R26, 1.4426950216293334961 ;  /* 0x3fb8aa3b1a1a7820 */ /* 0x000fc60000410000 */
[----:B------:R-:W4:Y:S01]  /*0970*/  LDS R9, [R8+0x1600] ;  /* 0x0016000008097984 */ /* 0x000f220000000800 */
[----:B-1----:R-:W-:Y:S02]  /*0980*/  FADD.FTZ R12, R12, R20 ;  /* 0x000000140c0c7221 */ /* 0x002fe40000010000 */
[----:B------:R2:W1:Y:S01]  /*0990*/  MUFU.EX2 R13, R24 ;  /* 0x00000018000d7308 */ /* 0x0004620000000800 */
[----:B------:R3:W-:Y:S01]  /*09a0*/  STS [R8+0x200], R20 ;  /* 0x0002001408007388 */ /* 0x0007e20000000800 */
[----:B-----5:R-:W-:Y:S01]  /*09b0*/  FMUL.FTZ R14, R28, 1.4426950216293334961 ;  /* 0x3fb8aa3b1c0e7820 */ /* 0x020fe20000410000 */
[----:B------:R-:W-:Y:S02]  /*09c0*/  FADD.FTZ R28, -R4, R25 ;  /* 0x00000019041c7221 */ /* 0x000fe40000010100 */
[----:B------:R-:W5:Y:S03]  /*09d0*/  LDS R25, [R8+0x1a00] ;  /* 0x001a000008197984 */ /* 0x000f660000000800 */
[----:B------:R1:W1:Y:S01]  /*09e0*/  MUFU.EX2 R29, R26 ;  /* 0x0000001a001d7308 */ /* 0x0002620000000800 */
[----:B------:R-:W-:Y:S01]  /*09f0*/  FMUL.FTZ R28, R28, 1.4426950216293334961 ;  /* 0x3fb8aa3b1c1c7820 */ /* 0x000fe20000410000 */
[C---:B--2---:R-:W-:Y:S01]  /*0a00*/  FADD.FTZ R24, -R4.reuse, R21 ;  /* 0x0000001504187221 */ /* 0x044fe20000010100 */
[----:B---3--:R-:W-:Y:S01]  /*0a10*/  FADD.FTZ R20, -R4, R23 ;  /* 0x0000001704147221 */ /* 0x008fe20000010100 */
[----:B0-----:R-:W-:Y:S01]  /*0a20*/  FADD.FTZ R12, R12, R7 ;  /* 0x000000070c0c7221 */ /* 0x001fe20000010000 */
[----:B------:R0:W-:Y:S01]  /*0a30*/  STS [R8+0x400], R7 ;  /* 0x0004000708007388 */ /* 0x0001e20000000800 */
[----:B------:R-:W-:Y:S01]  /*0a40*/  FMUL.FTZ R24, R24, 1.4426950216293334961 ;  /* 0x3fb8aa3b18187820 */ /* 0x000fe20000410000 */
[----:B------:R-:W-:Y:S01]  /*0a50*/  FMUL.FTZ R20, R20, 1.4426950216293334961 ;  /* 0x3fb8aa3b14147820 */ /* 0x000fe20000410000 */
[----:B------:R-:W2:Y:S01]  /*0a60*/  MUFU.EX2 R14, R14 ;  /* 0x0000000e000e7308 */ /* 0x000ea20000000800 */
[----:B-1----:R-:W-:Y:S01]  /*0a70*/  FADD.FTZ R26, -R4, R15 ;  /* 0x0000000f041a7221 */ /* 0x002fe20000010100 */
[----:B------:R-:W-:Y:S01]  /*0a80*/  FADD.FTZ R12, R12, R13 ;  /* 0x0000000d0c0c7221 */ /* 0x000fe20000010000 */
[----:B------:R-:W-:Y:S02]  /*0a90*/  STS [R8+0x600], R13 ;  /* 0x0006000d08007388 */ /* 0x000fe40000000800 */
[----:B------:R-:W-:-:S03]  /*0aa0*/  FMUL.FTZ R26, R26, 1.4426950216293334961 ;  /* 0x3fb8aa3b1a1a7820 */ /* 0x000fc60000410000 */
[----:B------:R4:W1:Y:S01]  /*0ab0*/  MUFU.EX2 R15, R20 ;  /* 0x00000014000f7308 */ /* 0x0008620000000800 */
[----:B------:R-:W-:Y:S07]  /*0ac0*/  STS [R8+0x800], R29 ;  /* 0x0008001d08007388 */ /* 0x000fee0000000800 */
[----:B------:R3:W0:Y:S01]  /*0ad0*/  MUFU.EX2 R21, R28 ;  /* 0x0000001c00157308 */ /* 0x0006220000000800 */
[----:B----4-:R-:W-:Y:S01]  /*0ae0*/  FADD.FTZ R20, -R4, R11 ;  /* 0x0000000b04147221 */ /* 0x010fe20000010100 */
[----:B--2---:R-:W-:Y:S03]  /*0af0*/  STS [R8+0xa00], R14 ;  /* 0x000a000e08007388 */ /* 0x004fe60000000800 */
[----:B------:R-:W-:-:S03]  /*0b00*/  FMUL.FTZ R20, R20, 1.4426950216293334961 ;  /* 0x3fb8aa3b14147820 */ /* 0x000fc60000410000 */
[----:B------:R2:W4:Y:S01]  /*0b10*/  MUFU.EX2 R23, R24 ;  /* 0x0000001800177308 */ /* 0x0005220000000800 */
[----:B---3--:R-:W-:Y:S01]  /*0b20*/  FADD.FTZ R28, -R4, R9 ;  /* 0x00000009041c7221 */ /* 0x008fe20000010100 */
[----:B-1----:R-:W-:Y:S03]  /*0b30*/  STS [R8+0x1000], R15 ;  /* 0x0010000f08007388 */ /* 0x002fe60000000800 */
[----:B------:R-:W-:-:S03]  /*0b40*/  FMUL.FTZ R28, R28, 1.4426950216293334961 ;  /* 0x3fb8aa3b1c1c7820 */ /* 0x000fc60000410000 */
[----:B------:R5:W1:Y:S01]  /*0b50*/  MUFU.EX2 R9, R20 ;  /* 0x0000001400097308 */ /* 0x000a620000000800 */
[----:B--2---:R-:W-:Y:S01]  /*0b60*/  FADD.FTZ R24, -R4, R27 ;  /* 0x0000001b04187221 */ /* 0x004fe20000010100 */
[----:B0-----:R-:W-:Y:S03]  /*0b70*/  STS [R8+0xc00], R21 ;  /* 0x000c001508007388 */ /* 0x001fe60000000800 */
[----:B------:R-:W-:-:S03]  /*0b80*/  FMUL.FTZ R24, R24, 1.4426950216293334961 ;  /* 0x3fb8aa3b18187820 */ /* 0x000fc60000410000 */
[----:B------:R0:W2:Y:S01]  /*0b90*/  MUFU.EX2 R11, R26 ;  /* 0x0000001a000b7308 */ /* 0x0000a20000000800 */
[----:B-----5:R-:W-:Y:S01]  /*0ba0*/  FADD.FTZ R20, -R4, R25 ;  /* 0x0000001904147221 */ /* 0x020fe20000010100 */
[----:B----4-:R-:W-:Y:S06]  /*0bb0*/  STS [R8+0xe00], R23 ;  /* 0x000e001708007388 */ /* 0x010fec0000000800 */
[----:B------:R-:W3:Y:S01]  /*0bc0*/  MUFU.EX2 R27, R28 ;  /* 0x0000001c001b7308 */ /* 0x000ee20000000800 */
[----:B0-----:R-:W-:Y:S01]  /*0bd0*/  FMUL.FTZ R26, R20, 1.4426950216293334961 ;  /* 0x3fb8aa3b141a7820 */ /* 0x001fe20000410000 */
[----:B------:R-:W-:Y:S01]  /*0be0*/  FADD.FTZ R20, R12, R29 ;  /* 0x0000001d0c147221 */ /* 0x000fe20000010000 */
[----:B-1----:R-:W-:Y:S03]  /*0bf0*/  STS [R8+0x1400], R9 ;  /* 0x0014000908007388 */ /* 0x002fe60000000800 */
[----:B------:R-:W-:-:S02]  /*0c00*/  FADD.FTZ R20, R20, R14 ;  /* 0x0000000e14147221 */ /* 0x000fc40000010000 */
[----:B------:R-:W0:Y:S01]  /*0c10*/  MUFU.EX2 R25, R24 ;  /* 0x0000001800197308 */ /* 0x000e220000000800 */
[----:B--2---:R-:W-:Y:S01]  /*0c20*/  STS [R8+0x1200], R11 ;  /* 0x0012000b08007388 */ /* 0x004fe20000000800 */
[----:B------:R-:W-:-:S04]  /*0c30*/  FADD.FTZ R20, R20, R21 ;  /* 0x0000001514147221 */ /* 0x000fc80000010000 */
[----:B------:R-:W-:Y:S02]  /*0c40*/  FADD.FTZ R20, R20, R23 ;  /* 0x0000001714147221 */ /* 0x000fe40000010000 */
[----:B------:R-:W1:Y:S01]  /*0c50*/  MUFU.EX2 R12, R26 ;  /* 0x0000001a000c7308 */ /* 0x000e620000000800 */
[----:B---3--:R-:W-:Y:S01]  /*0c60*/  STS [R8+0x1600], R27 ;  /* 0x0016001b08007388 */ /* 0x008fe20000000800 */
[----:B------:R-:W-:-:S04]  /*0c70*/  FADD.FTZ R20, R20, R15 ;  /* 0x0000000f14147221 */ /* 0x000fc80000010000 */
[----:B------:R-:W-:Y:S01]  /*0c80*/  FADD.FTZ R20, R20, R11 ;  /* 0x0000000b14147221 */ /* 0x000fe20000010000 */
[----:B0-----:R-:W-:Y:S03]  /*0c90*/  STS [R8+0x1800], R25 ;  /* 0x0018001908007388 */ /* 0x001fe60000000800 */
[----:B------:R-:W-:-:S04]  /*0ca0*/  FADD.FTZ R20, R20, R9 ;  /* 0x0000000914147221 */ /* 0x000fc80000010000 */
[----:B------:R-:W-:Y:S01]  /*0cb0*/  FADD.FTZ R20, R20, R27 ;  /* 0x0000001b14147221 */ /* 0x000fe20000010000 */
[----:B-1----:R0:W-:Y:S03]  /*0cc0*/  STS [R8+0x1a00], R12 ;  /* 0x001a000c08007388 */ /* 0x0021e60000000800 */
[----:B------:R-:W-:-:S04]  /*0cd0*/  FADD.FTZ R7, R20, R25 ;  /* 0x0000001914077221 */ /* 0x000fc80000010000 */
[----:B------:R-:W-:Y:S01]  /*0ce0*/  FADD.FTZ R7, R7, R12 ;  /* 0x0000000c07077221 */ /* 0x000fe20000010000 */
[----:B0-----:R-:W-:Y:S01]  /*0cf0*/  IADD3 R8, PT, PT, R8, 0x2000, RZ ;  /* 0x0000200008087810 */ /* 0x001fe20007ffe0ff */
[----:B------:R-:W-:Y:S06]  /*0d00*/  @!P4 BRA `(.L_x_1040) ;  /* 0xfffffff80070c947 */ /* 0x000fec000383ffff */
.L_x_1039:
[----:B------:R-:W-:Y:S05]  /*0d10*/  BSYNC.RECONVERGENT B1 ;  /* 0x0000000000017941 */ /* 0x000fea0003800200 */
.L_x_1038:
        /* <DEDUP_REMOVED lines=8> */
[----:B------:R-:W2:Y:S04]  /*0da0*/  LDS R15, [R8+0x400] ;  /* 0x00040000080f7984 */ /* 0x000ea80000000800 */
[----:B------:R-:W3:Y:S04]  /*0db0*/  LDS R25, [R8] ;  /* 0x0000000008197984 */ /* 0x000ee80000000800 */
        /* <DEDUP_REMOVED lines=10> */
[----:B---3--:R-:W-:Y:S01]  /*0e60*/  FADD.FTZ R25, -R4, R25 ;  /* 0x0000001904197221 */ /* 0x008fe20000010100 */
[----:B------:R-:W-:-:S03]  /*0e70*/  FMUL.FTZ R14, R12, 1.4426950216293334961 ;  /* 0x3fb8aa3b0c0e7820 */ /* 0x000fc60000410000 */
[----:B------:R-:W-:Y:S01]  /*0e80*/  FMUL.FTZ R23, R25, 1.4426950216293334961 ;  /* 0x3fb8aa3b19177820 */ /* 0x000fe20000410000 */
[C---:B----4-:R-:W-:Y:S02]  /*0e90*/  FADD.FTZ R12, -R4.reuse, R13 ;  /* 0x0000000d040c7221 */ /* 0x050fe40000010100 */
[----:B------:R-:W1:Y:S01]  /*0ea0*/  MUFU.EX2 R21, R21 ;  /* 0x0000001500157308 */ /* 0x000e620000000800 */
[----:B-----5:R-:W-:Y:S01]  /*0eb0*/  FADD.FTZ R27, -R4, R27 ;  /* 0x0000001b041b7221 */ /* 0x020fe20000010100 */
[----:B------:R-:W-:Y:S01]  /*0ec0*/  FMUL.FTZ R20, R12, 1.4426950216293334961 ;  /* 0x3fb8aa3b0c147820 */ /* 0x000fe20000410000 */
[----:B------:R-:W-:Y:S02]  /*0ed0*/  FADD.FTZ R12, -R4, R11 ;  /* 0x0000000b040c7221 */ /* 0x000fe40000010100 */
[----:B------:R-:W-:-:S03]  /*0ee0*/  FMUL.FTZ R27, R27, 1.4426950216293334961 ;  /* 0x3fb8aa3b1b1b7820 */ /* 0x000fc60000410000 */
[----:B------:R-:W2:Y:S01]  /*0ef0*/  MUFU.EX2 R23, R23 ;  /* 0x0000001700177308 */ /* 0x000ea20000000800 */
[----:B0-----:R-:W-:Y:S01]  /*0f00*/  STS [R8+-0x400], R6 ;  /* 0xfffc000608007388 */ /* 0x001fe20000000800 */
[----:B------:R-:W-:Y:S01]  /*0f10*/  FMUL.FTZ R24, R12, 1.4426950216293334961 ;  /* 0x3fb8aa3b0c187820 */ /* 0x000fe20000410000 */
[----:B------:R-:W-:-:S04]  /*0f20*/  FADD.FTZ R12, -R4, R9 ;  /* 0x00000009040c7221 */ /* 0x000fc80000010100 */
[----:B------:R-:W-:Y:S01]  /*0f30*/  FMUL.FTZ R25, R12, 1.4426950216293334961 ;  /* 0x3fb8aa3b0c197820 */ /* 0x000fe20000410000 */
[----:B------:R-:W0:Y:S01]  /*0f40*/  MUFU.EX2 R15, R27 ;  /* 0x0000001b000f7308 */ /* 0x000e220000000800 */
[----:B------:R-:W-:Y:S01]  /*0f50*/  FADD.FTZ R12, R7, R6 ;  /* 0x00000006070c7221 */ /* 0x000fe20000010000 */
[----:B-1----:R-:W-:Y:S03]  /*0f60*/  STS [R8+-0x200], R21 ;  /* 0xfffe001508007388 */ /* 0x002fe60000000800 */
[----:B------:R-:W-:-:S03]  /*0f70*/  FADD.FTZ R12, R12, R21 ;  /* 0x000000150c0c7221 */ /* 0x000fc60000010000 */
        /* <DEDUP_REMOVED lines=17> */
.L_x_1042:
[----:B------:R-:W-:Y:S05]  /*1090*/  BSYNC.RECONVERGENT B1 ;  /* 0x0000000000017941 */ /* 0x000fea0003800200 */
.L_x_1041:
        /* <DEDUP_REMOVED lines=26> */
.L_x_1034:
[----:B------:R-:W-:Y:S05]  /*1240*/  BSYNC.RECONVERGENT B0 ;  /* 0x0000000000007941 */ /* 0x000fea0003800200 */
.L_x_1033:
        /* <DEDUP_REMOVED lines=39> */
.L_x_1047:
[----:B------:R-:W0:Y:S01]  /*14c0*/  LDS R3, [R6] ;  /* 0x0000000006037984 */ /* 0x000e220000000800 */
[----:B------:R-:W-:-:S04]  /*14d0*/  IADD3 R7, PT, PT, R7, 0x1, RZ ;  /* 0x0000000107077810 */ /* 0x000fc80007ffe0ff */
[----:B------:R-:W-:Y:S01]  /*14e0*/  ISETP.NE.AND P0, PT, R7, RZ, PT ;  /* 0x000000ff0700720c */ /* 0x000fe20003f05270 */
[----:B0-----:R-:W-:-:S05]  /*14f0*/  FMUL.FTZ R3, R3, R2 ;  /* 0x0000000203037220 */ /* 0x001fca0000410000 */
[----:B------:R0:W-:Y:S02]  /*1500*/  STS [R6], R3 ;  /* 0x0000000306007388 */ /* 0x0001e40000000800 */
[----:B0-----:R-:W-:-:S05]  /*1510*/  IADD3 R6, PT, PT, R6, 0x200, RZ ;  /* 0x0000020006067810 */ /* 0x001fca0007ffe0ff */
[----:B------:R-:W-:Y:S05]  /*1520*/  @P0 BRA `(.L_x_1047) ;  /* 0xfffffffc00e40947 */ /* 0x000fea000383ffff */
.L_x_1046:
[----:B------:R-:W-:Y:S05]  /*1530*/  BSYNC.RECONVERGENT B1 ;  /* 0x0000000000017941 */ /* 0x000fea0003800200 */
.L_x_1045:
        /* <DEDUP_REMOVED lines=10> */
[----:B------:R-:W-:Y:S01]  /*15e0*/  PLOP3.LUT P0, PT, PT, PT, PT, 0x8, 0x80 ;  /* 0x000000000080781c */ /* 0x000fe20003f0e170 */
[----:B------:R-:W-:-:S12]  /*15f0*/  VIADD R7, R17, 0xfffffa00 ;  /* 0xfffffa0011077836 */ /* 0x000fd80000000000 */
.L_x_1050:
[----:B------:R-:W0:Y:S01]  /*1600*/  LDS R29, [R3+-0x400] ;  /* 0xfffc0000031d7984 */ /* 0x000e220000000800 */
[----:B------:R-:W-:-:S03]  /*1610*/  IADD3 R4, PT, PT, R4, 0x800, RZ ;  /* 0x0000080004047810 */ /* 0x000fc60007ffe0ff */
[----:B------:R-:W1:Y:S01]  /*1620*/  LDS R20, [R3+-0x200] ;  /* 0xfffe000003147984 */ /* 0x000e620000000800 */
[----:B------:R-:W-:-:S03]  /*1630*/  ISETP.GE.AND P1, PT, R4, R7, PT ;  /* 0x000000070400720c */ /* 0x000fc60003f26270 */
[----:B------:R-:W-:Y:S04]  /*1640*/  LDS R23, [R3+0x600] ;  /* 0x0006000003177984 */ /* 0x000fe80000000800 */
[----:B------:R-:W2:Y:S04]  /*1650*/  LDS R24, [R3] ;  /* 0x0000000003187984 */ /* 0x000ea80000000800 */
[----:B------:R-:W3:Y:S04]  /*1660*/  LDS R27, [R3+0x200] ;  /* 0x00020000031b7984 */ /* 0x000ee80000000800 */
[----:B------:R-:W4:Y:S04]  /*1670*/  LDS R25, [R3+0x400] ;  /* 0x0004000003197984 */ /* 0x000f280000000800 */
[----:B------:R-:W5:Y:S04]  /*1680*/  LDS R21, [R3+0x800] ;  /* 0x0008000003157984 */ /* 0x000f680000000800 */
[----:B------:R-:W5:Y:S04]  /*1690*/  LDS R9, [R3+0xa00] ;  /* 0x000a000003097984 */ /* 0x000f680000000800 */
[----:B------:R-:W-:Y:S04]  /*16a0*/  LDS R15, [R3+0xc00] ;  /* 0x000c0000030f7984 */ /* 0x000fe80000000800 */
[----:B------:R-:W5:Y:S01]  /*16b0*/  LDS R13, [R3+0xe00] ;  /* 0x000e0000030d7984 */ /* 0x000f620000000800 */
[----:B0-----:R-:W-:-:S03]  /*16c0*/  FMUL.FTZ R14, R2, R29 ;  /* 0x0000001d020e7220 */ /* 0x001fc60000410000 */
[----:B------:R-:W0:Y:S01]  /*16d0*/  LDS R11, [R3+0x1000] ;  /* 0x00100000030b7984 */ /* 0x000e220000000800 */
[----:B-1----:R-:W-:-:S03]  /*16e0*/  FMUL.FTZ R20, R2, R20 ;  /* 0x0000001402147220 */ /* 0x002fc60000410000 */
[----:B------:R-:W1:Y:S04]  /*16f0*/  LDS R12, [R3+0x1200] ;  /* 0x00120000030c7984 */ /* 0x000e680000000800 */
        /* <DEDUP_REMOVED lines=9> */
[----:B------:R-:W-:-:S03]  /*1790*/  FMUL.FTZ R9, R2, R9 ;  /* 0x0000000902097220 */ /* 0x000fc60000410000 */
[----:B------:R0:W-:Y:S04]  /*17a0*/  STS [R3+-0x200], R20 ;  /* 0xfffe001403007388 */ /* 0x0001e80000000800 */
[----:B------:R-:W-:Y:S01]  /*17b0*/  STS [R3], R24 ;  /* 0x0000001803007388 */ /* 0x000fe20000000800 */
[C---:B-----5:R-:W-:Y:S01]  /*17c0*/  FMUL.FTZ R14, R2.reuse, R23 ;  /* 0x00000017020e7220 */ /* 0x060fe20000410000 */
[C---:B------:R-:W-:Y:S02]  /*17d0*/  FMUL.FTZ R13, R2.reuse, R13 ;  /* 0x0000000d020d7220 */ /* 0x040fe40000410000 */
[----:B------:R-:W-:Y:S01]  /*17e0*/  STS [R3+0x200], R26 ;  /* 0x0002001a03007388 */ /* 0x000fe20000000800 */
[----:B0-----:R-:W-:-:S03]  /*17f0*/  FMUL.FTZ R20, R2, R15 ;  /* 0x0000000f02147220 */ /* 0x001fc60000410000 */
[----:B------:R0:W-:Y:S01]  /*1800*/  STS [R3+0x600], R14 ;  /* 0x0006000e03007388 */ /* 0x0001e20000000800 */
[C---:B------:R-:W-:Y:S01]  /*1810*/  FMUL.FTZ R11, R2.reuse, R11 ;  /* 0x0000000b020b7220 */ /* 0x040fe20000410000 */
[C---:B-1----:R-:W-:Y:S02]  /*1820*/  FMUL.FTZ R12, R2.reuse, R12 ;  /* 0x0000000c020c7220 */ /* 0x042fe40000410000 */
[----:B------:R-:W-:Y:S04]  /*1830*/  STS [R3+0x400], R28 ;  /* 0x0004001c03007388 */ /* 0x000fe80000000800 */
[----:B------:R-:W-:Y:S01]  /*1840*/  STS [R3+0x800], R21 ;  /* 0x0008001503007388 */ /* 0x000fe20000000800 */
[C---:B0-----:R-:W-:Y:S01]  /*1850*/  FMUL.FTZ R14, R2.reuse, R29 ;  /* 0x0000001d020e7220 */ /* 0x041fe20000410000 */
[----:B--2---:R-:W-:-:S02]  /*1860*/  FMUL.FTZ R10, R2, R10 ;  /* 0x0000000a020a7220 */ /* 0x004fc40000410000 */
        /* <DEDUP_REMOVED lines=13> */
.L_x_1049:
[----:B------:R-:W-:Y:S05]  /*1940*/  BSYNC.RECONVERGENT B1 ;  /* 0x0000000000017941 */ /* 0x000fea0003800200 */
.L_x_1048:
        /* <DEDUP_REMOVED lines=31> */
.L_x_1052:
[----:B------:R-:W-:Y:S05]  /*1b40*/  BSYNC.RECONVERGENT B1 ;  /* 0x0000000000017941 */ /* 0x000fea0003800200 */
.L_x_1051:
        /* <DEDUP_REMOVED lines=14> */
.L_x_1044:
[----:B------:R-:W-:Y:S05]  /*1c30*/  BSYNC.RECONVERGENT B0 ;  /* 0x0000000000007941 */ /* 0x000fea0003800200 */
.L_x_1043:
[----:B------:R-:W-:Y:S01]  /*1c40*/  BAR.SYNC.DEFER_BLOCKING 0x0 ;  /* 0x0000000000007b1d */ /* 0x000fe20000010000 */
[C---:B-1----:R-:W-:Y:S02]  /*1c50*/  LOP3.LUT R3, R22.reuse, 0x1, RZ, 0xc0, !PT ;  /* 0x0000000116037812 */ /* 0x042fe400078ec0ff */
[----:B0-----:R-:W-:Y:S02]  /*1c60*/  CS2R R6, SRZ ;  /* 0x0000000000067805 */ /* 0x001fe4000001ff00 */
[C---:B------:R-:W-:Y:S02]  /*1c70*/  LOP3.LUT R2, R22.reuse, 0x3c0, RZ, 0xc0, !PT ;  /* 0x000003c016027812 */ /* 0x040fe400078ec0ff */
[----:B------:R-:W-:Y:S02]  /*1c80*/  CS2R R20, SRZ ;  /* 0x0000000000147805 */ /* 0x000fe4000001ff00 */
[----:B------:R-:W-:Y:S01]  /*1c90*/  ISETP.NE.U32.AND P1, PT, R3, 0x1, PT ;  /* 0x000000010300780c */ /* 0x000fe20003f25070 */
[----:B------:R-:W-:Y:S01]  /*1ca0*/  BSSY.RECONVERGENT B0, `(.L_x_1053) ;  /* 0x0000027000007945 */ /* 0x000fe20003800200 */
[----:B------:R-:W-:Y:S01]  /*1cb0*/  LOP3.LUT R4, R22, 0x3e1, RZ, 0xc0, !PT ;  /* 0x000003e116047812 */ /* 0x000fe200078ec0ff */
[----:B------:R-:W-:Y:S01]  /*1cc0*/  HFMA2 R3, -RZ, RZ, 0, 0 ;  /* 0x00000000ff037431 */ /* 0x000fe200000001ff */
[----:B------:R-:W-:-:S02]  /*1cd0*/  ISETP.NE.OR P5, PT, R2, 0x40, !P1 ;  /* 0x000000400200780c */ /* 0x000fc40004fa5670 */
        /* <DEDUP_REMOVED lines=11> */
[C---:B------:R-:W-:Y:S02]  /*1d90*/  LOP3.LUT P0, RZ, R22.reuse, 0x3c1, RZ, 0xc0, !PT ;  /* 0x000003c116ff7812 */ /* 0x040fe4000780c0ff */
[----:B------:R-:W-:-:S02]  /*1da0*/  ISETP.GT.U32.AND P4, PT, R22, 0x1f, PT ;  /* 0x0000001f1600780c */ /* 0x000fc40003f84070 */
[----:B------:R-:W-:Y:S02]  /*1db0*/  MOV R4, RZ ;  /* 0x000000ff00047202 */ /* 0x000fe40000000f00 */
[----:B------:R-:W-:Y:S01]  /*1dc0*/  LEA R25, R18, R23, 0x8 ;  /* 0x0000001712197211 */ /* 0x000fe200078e40ff */
[----:B------:R-:W-:Y:S08]  /*1dd0*/  @P5 BRA `(.L_x_1054) ;  /* 0x00000000004c5947 */ /* 0x000ff00003800000 */
        /* <DEDUP_REMOVED lines=19> */
.L_x_1054:
[----:B------:R-:W-:Y:S05]  /*1f10*/  BSYNC.RECONVERGENT B0 ;  /* 0x0000000000007941 */ /* 0x000fea0003800200 */
.L_x_1053:
[----:B------:R-:W-:Y:S01]  /*1f20*/  BAR.SYNC.DEFER_BLOCKING 0x0 ;  /* 0x0000000000007b1d */ /* 0x000fe20000010000 */
[----:B0-----:R-:W-:-:S05]  /*1f30*/  IMAD R0, R25, 0x4, R2 ;  /* 0x0000000419007824 */ /* 0x001fca00078e0202 */
        /* <DEDUP_REMOVED lines=34> */
.L_x_1056:
[----:B------:R-:W-:Y:S05]  /*2160*/  BSYNC.RECONVERGENT B0 ;  /* 0x0000000000007941 */ /* 0x000fea0003800200 */
.L_x_1055:
        /* <DEDUP_REMOVED lines=20> */
.L_x_1058:
[----:B------:R-:W-:Y:S05]  /*22b0*/  BSYNC.RECONVERGENT B0 ;  /* 0x0000000000007941 */ /* 0x000fea0003800200 */
.L_x_1057:
        /* <DEDUP_REMOVED lines=28> */
[----:B-1----:R-:W-:Y:S01]  /*2480*/  FADD.FTZ R12, R12, R5 ;  /* 0x000000050c0c7221 */ /* 0x002fe20000010000 */
[----:B--2---:R-:W-:Y:S01]  /*2490*/  FADD.FTZ R17, R17, R18 ;  /* 0x0000001211117221 */ /* 0x004fe20000010000 */
[----:B---3--:R-:W-:Y:S01]  /*24a0*/  FADD.FTZ R8, R8, R23 ;  /* 0x0000001708087221 */ /* 0x008fe20000010000 */
[----:B----4-:R-:W-:Y:S01]  /*24b0*/  FADD.FTZ R14, R14, R25 ;  /* 0x000000190e0e7221 */ /* 0x010fe20000010000 */
[----:B-----5:R-:W-:Y:S01]  /*24c0*/  FADD.FTZ R15, R15, R24 ;  /* 0x000000180f0f7221 */ /* 0x020fe20000010000 */
[----:B------:R-:W-:Y:S01]  /*24d0*/  FADD.FTZ R16, R16, R27 ;  /* 0x0000001b10107221 */ /* 0x000fe20000010000 */
[----:B0-----:R-:W-:-:S07]  /*24e0*/  FADD.FTZ R9, R9, R2 ;  /* 0x0000000209097221 */ /* 0x001fce0000010000 */
.L_x_1060:
[----:B------:R-:W-:Y:S05]  /*24f0*/  BSYNC.RECONVERGENT B0 ;  /* 0x0000000000007941 */ /* 0x000fea0003800200 */
.L_x_1059:
[----:B------:R-:W-:Y:S06]  /*2500*/  BAR.SYNC.DEFER_BLOCKING 0x0 ;  /* 0x0000000000007b1d */ /* 0x000fec0000010000 */
[----:B------:R-:W-:Y:S05]  /*2510*/  @P4 EXIT ;  /* 0x000000000000494d */ /* 0x000fea0003800000 */
[----:B------:R-:W1:Y:S01]  /*2520*/  S2R R0, SR_CTAID.X ;  /* 0x0000000000007919 */ /* 0x000e620000002500 */
[----:B------:R-:W1:Y:S01]  /*2530*/  LDCU UR4, c[0x0][0x370] ;  /* 0x00006e00ff0477ac */ /* 0x000e620008000800 */
[----:B------:R-:W2:Y:S01]  /*2540*/  LDCU UR5, c[0x0][0x378] ;  /* 0x00006f00ff0577ac */ /* 0x000ea20008000800 */
[----:B-1----:R-:W-:-:S04]  /*2550*/  IMAD R19, R19, UR4, R0 ;  /* 0x0000000413137c24 */ /* 0x002fc8000f8e0200 */
[----:B--2---:R-:W-:Y:S01]  /*2560*/  IMAD R19, R19, UR5, RZ ;  /* 0x0000000513137c24 */ /* 0x004fe2000f8e02ff */
[----:B------:R-:W-:Y:S06]  /*2570*/  @!P1 EXIT ;  /* 0x000000000000994d */ /* 0x000fec0003800000 */
        /* <DEDUP_REMOVED lines=42> */
.L_x_1032:
[----:B------:R-:W-:Y:S01]  /*2820*/  HFMA2 R12, -RZ, RZ, 0, 9.5367431640625e-07 ;  /* 0x00000010ff0c7431 */ /* 0x000fe200000001ff */
[----:B------:R-:W-:Y:S02]  /*2830*/  MOV R11, 0x1f ;  /* 0x0000001f000b7802 */ /* 0x000fe40000000f00 */
[----:B------:R-:W-:-:S07]  /*2840*/  MOV R15, 0xffffffff ;  /* 0xffffffff000f7802 */ /* 0x000fce0000000f00 */
[----:B------:R-:W-:Y:S05]  /*2850*/  WARPSYNC.COLLECTIVE R15, `(.L_x_1061) ;  /* 0x000000000f087348 */ /* 0x000fea0003c00000 */
[----:B------:R0:W1:Y:S02]  /*2860*/  SHFL.BFLY P6, R14, R13, R12, R11 ;  /* 0x0c00000c0d0e7389 */ /* 0x00006400000c000b */
[----:B01----:R-:W-:Y:S05]  /*2870*/  ENDCOLLECTIVE ;  /* 0x000000000000791b */ /* 0x003fea0003800000 */
.L_x_1061:
[----:B------:R-:W-:Y:S01]  /*2880*/  HFMA2 R12, -RZ, RZ, 0, 4.76837158203125e-07 ;  /* 0x00000008ff0c7431 */ /* 0x000fe200000001ff */
[----:B------:R-:W-:-:S04]  /*2890*/  FMNMX.FTZ R0, R14, -3.40282346638528859812e+38, !PT ;  /* 0xff7fffff0e007809 */ /* 0x000fc80007810000 */
[----:B------:R-:W-:-:S07]  /*28a0*/  MOV R13, R0 ;  /* 0x00000000000d7202 */ /* 0x000fce0000000f00 */
[----:B------:R-:W-:Y:S05]  /*28b0*/  WARPSYNC.COLLECTIVE R15, `(.L_x_1062) ;  /* 0x000000000f087348 */ /* 0x000fea0003c00000 */
[----:B------:R0:W1:Y:S02]  /*28c0*/  SHFL.BFLY P6, R14, R13, R12, R11 ;  /* 0x0c00000c0d0e7389 */ /* 0x00006400000c000b */
[----:B01----:R-:W-:Y:S05]  /*28d0*/  ENDCOLLECTIVE ;  /* 0x000000000000791b */ /* 0x003fea0003800000 */
.L_x_1062:
[----:B------:R-:W-:Y:S01]  /*28e0*/  HFMA2 R12, -RZ, RZ, 0, 2.384185791015625e-07 ;  /* 0x00000004ff0c7431 */ /* 0x000fe200000001ff */
[----:B------:R-:W-:-:S04]  /*28f0*/  FMNMX.FTZ R2, R0, R14, !PT ;  /* 0x0000000e00027209 */ /* 0x000fc80007810000 */
[----:B------:R-:W-:-:S07]  /*2900*/  MOV R13, R2 ;  /* 0x00000002000d7202 */ /* 0x000fce0000000f00 */
[----:B------:R-:W-:Y:S05]  /*2910*/  WARPSYNC.COLLECTIVE R15, `(.L_x_1063) ;  /* 0x000000000f087348 */ /* 0x000fea0003c00000 */
[----:B------:R0:W1:Y:S02]  /*2920*/  SHFL.BFLY P6, R14, R13, R12, R11 ;  /* 0x0c00000c0d0e7389 */ /* 0x00006400000c000b */
[----:B01----:R-:W-:Y:S05]  /*2930*/  ENDCOLLECTIVE ;  /* 0x000000000000791b */ /* 0x003fea0003800000 */
.L_x_1063:
[----:B------:R-:W-:Y:S01]  /*2940*/  HFMA2 R12, -RZ, RZ, 0, 1.1920928955078125e-07 ;  /* 0x00000002ff0c7431 */ /* 0x000fe200000001ff */
[----:B------:R-:W-:-:S04]  /*2950*/  FMNMX.FTZ R3, R2, R14, !PT ;  /* 0x0000000e02037209 */ /* 0x000fc80007810000 */
[----:B------:R-:W-:-:S07]  /*2960*/  MOV R13, R3 ;  /* 0x00000003000d7202 */ /* 0x000fce0000000f00 */
[----:B------:R-:W-:Y:S05]  /*2970*/  WARPSYNC.COLLECTIVE R15, `(.L_x_1064) ;  /* 0x000000000f087348 */ /* 0x000fea0003c00000 */
[----:B------:R0:W1:Y:S02]  /*2980*/  SHFL.BFLY P6, R14, R13, R12, R11 ;  /* 0x0c00000c0d0e7389 */ /* 0x00006400000c000b */
[----:B01----:R-:W-:Y:S05]  /*2990*/  ENDCOLLECTIVE ;  /* 0x000000000000791b */ /* 0x003fea0003800000 */
.L_x_1064:
[----:B------:R-:W-:Y:S05]  /*29a0*/  BRA `(.L_x_1065) ;  /* 0xffffffd8004c7947 */ /* 0x000fea000383ffff */
.L_x_1066:
        /* <DEDUP_REMOVED lines=13> */
.L_x_25590:


//--------------------- .text._ZN4vllm25paged_attention_v1_kernelI13__nv_bfloat16hLi192ELi16ELi128ELNS_18Fp8KVCacheDataTypeE2ELb0EEEvPT_PKS3_PKT0_S9_ifPKiSB_iPKfiiiSD_SD_iiiii --------------------------
	.section	.text._ZN4vllm25paged_attention_v1_kernelI13__nv_bfloat16hLi192ELi16ELi128ELNS_18Fp8KVCacheDataTypeE2ELb0EEEvPT_PKS3_PKT0_S9_ifPKiSB_iPKfiiiSD_SD_iiiii,"ax",@progbits
	.align	128
        .global         _ZN4vllm25paged_attention_v1_kernelI13__nv_bfloat16hLi192ELi16ELi128ELNS_18Fp8KVCacheDataTypeE2ELb0EEEvPT_PKS3_PKT0_S9_ifPKiSB_iPKfiiiSD_SD_iiiii
        .type           _ZN4vllm25paged_attention_v1_kernelI13__nv_bfloat16hLi192ELi16ELi128ELNS_18Fp8KVCacheDataTypeE2ELb0EEEvPT_PKS3_PKT0_S9_ifPKiSB_iPKfiiiSD_SD_iiiii,@function
        .size           _ZN4vllm25paged_attention_v1_kernelI13__nv_bfloat16hLi192ELi16ELi128ELNS_18Fp8KVCacheDataTypeE2ELb0EEEvPT_PKS3_PKT0_S9_ifPKiSB_iPKfiiiSD_SD_iiiii,(.L_x_25591 - _ZN4vllm25paged_attention_v1_kernelI13__nv_bfloat16hLi192ELi16ELi128ELNS_18Fp8KVCacheDataTypeE2ELb0EEEvPT_PKS3_PKT0_S9_ifPKiSB_iPKfiiiSD_SD_iiiii)
        .other          _ZN4vllm25paged_attention_v1_kernelI13__nv_bfloat16hLi192ELi16ELi128ELNS_18Fp8KVCacheDataTypeE2ELb0EEEvPT_PKS3_PKT0_S9_ifPKiSB_iPKfiiiSD_SD_iiiii,@"STO_CUDA_ENTRY STV_DEFAULT"
_ZN4vllm25paged_attention_v1_kernelI13__nv_bfloat16hLi192ELi16ELi128ELNS_18Fp8KVCacheDataTypeE2ELb0EEEvPT_PKS3_PKT0_S9_ifPKiSB_iPKfiiiSD_SD_iiiii:
.text._ZN4vllm25paged_attention_v1_kernelI13__nv_bfloat16hLi192ELi16ELi128ELNS_18Fp8KVCacheDataTypeE2ELb0EEEvPT_PKS3_PKT0_S9_ifPKiSB_iPKfiiiSD_SD_iiiii:
        /* <DEDUP_REMOVED lines=35> */
.L_x_1068:
[----:B------:R-:W-:Y:S05]  /*0230*/  BSYNC.RECONVERGENT B6 ;  /* 0x0000000000067941 */ /* 0x000fea0003800200 */
.L_x_1067:
        /* <DEDUP_REMOVED lines=10> */
.L_x_1102:
        /* <DEDUP_REMOVED lines=39> */
.L_x_1074:
        /* <DEDUP_REMOVED lines=11> */
.L_x_1073:
[----:B------:R-:W-:Y:S05]  /*0600*/  BSYNC.RECONVERGENT B1 ;  /* 0x0000000000017941 */ /* 0x000fea0003800200 */
.L_x_1072:
        /* <DEDUP_REMOVED lines=12> */
.L_x_1077:
        /* <DEDUP_REMOVED lines=100> */
.L_x_1076:
[----:B------:R-:W-:Y:S05]  /*0d10*/  BSYNC.RECONVERGENT B1 ;  /* 0x0000000000017941 */ /* 0x000fea0003800200 */
.L_x_1075:
        /* <DEDUP_REMOVED lines=55> */
.L_x_1079:
[----:B------:R-:W-:Y:S05]  /*1090*/  BSYNC.RECONVERGENT B1 ;  /* 0x0000000000017941 */ /* 0x000fea0003800200 */
.L_x_1078:
        /* <DEDUP_REMOVED lines=26> */
.L_x_1071:
[----:B------:R-:W-:Y:S05]  /*1240*/  BSYNC.RECONVERGENT B0 ;  /* 0x0000000000007941 */ /* 0x000fea0003800200 */
.L_x_1070:
        /* <DEDUP_REMOVED lines=39> */
.L_x_1084:
[----:B------:R-:W0:Y:S01]  /*14c0*/  LDS R3, [R6] ;  /* 0x0000000006037984 */ /* 0x000e220000000800 */
[----:B------:R-:W-:-:S04]  /*14d0*/  IADD3 R7, PT, PT, R7, 0x1, RZ ;  /* 0x0000000107077810 */ /* 0x000fc80007ffe0ff */
[----:B------:R-:W-:Y:S01]  /*14e0*/  ISETP.NE.AND P0, PT, R7, RZ, PT ;  /* 0x000000ff0700720c */ /* 0x000fe20003f05270 */
[----:B0-----:R-:W-:-:S05]  /*14f0*/  FMUL.FTZ R3, R3, R2 ;  /* 0x0000000203037220 */ /* 0x001fca0000410000 */
[----:B------:R0:W-:Y:S02]  /*1500*/  STS [R6], R3 ;  /* 0x0000000306007388 */ /* 0x0001e40000000800 */
[----:B0-----:R-:W-:-:S05]  /*1510*/  IADD3 R6, PT, PT, R6, 0x200, RZ ;  /* 0x0000020006067810 */ /* 0x001fca0007ffe0ff */
[----:B------:R-:W-:Y:S05]  /*1520*/  @P0 BRA `(.L_x_1084) ;  /* 0xfffffffc00e40947 */ /* 0x000fea000383ffff */
.L_x_1083:
[----:B------:R-:W-:Y:S05]  /*1530*/  BSYNC.RECONVERGENT B1 ;  /* 0x0000000000017941 */ /* 0x000fea0003800200 */
.L_x_1082:
        /* <DEDUP_REMOVED lines=12> */
.L_x_1087:
[----:B------:R-:W0:Y:S01]  /*1600*/  LDS R29, [R3+-0x400] ;  /* 0xfffc0000031d7984 */ /* 0x000e220000000800 */
[----:B------:R-:W-:-:S03]  /*1610*/  VIADD R4, R4, 0x800 ;  /* 0x0000080004047836 */ /* 0x000fc60000000000 */
[----:B------:R-:W1:Y:S02]  /*1620*/  LDS R20, [R3+-0x200] ;  /* 0xfffe000003147984 */ /* 0x000e640000000800 */
[----:B------:R-:W-:Y:S02]  /*1630*/  ISETP.GE.AND P1, PT, R4, R7, PT ;  /* 0x000000070400720c */ /* 0x000fe40003f26270 */
        /* <DEDUP_REMOVED lines=48> */
.L_x_1086:
[----:B------:R-:W-:Y:S05]  /*1940*/  BSYNC.RECONVERGENT B1 ;  /* 0x0000000000017941 */ /* 0x000fea0003800200 */
.L_x_1085:
        /* <DEDUP_REMOVED lines=31> */
.L_x_1089:
[----:B------:R-:W-:Y:S05]  /*1b40*/  BSYNC.RECONVERGENT B1 ;  /* 0x0000000000017941 */ /* 0x000fea0003800200 */
.L_x_1088:
        /* <DEDUP_REMOVED lines=14> */
.L_x_1081:
[----:B------:R-:W-:Y:S05]  /*1c30*/  BSYNC.RECONVERGENT B0 ;  /* 0x0000000000007941 */ /* 0x000fea0003800200 */
.L_x_1080:
        /* <DEDUP_REMOVED lines=10> */
[----:B------:R-:W-:Y:S02]  /*1ce0*/  CS2R R10, SRZ ;  /* 0x00000000000a7805 */ /* 0x000fe4000001ff00 */
[----:B------:R-:W-:Y:S01]  /*1cf0*/  SHF.R.U32.HI R3, RZ, 0x1, R16 ;  /* 0x00000001ff037819 */ /* 0x000fe20000011610 */
[----:B------:R-:W-:Y:S01]  /*1d00*/  BAR.SYNC.DEFER_BLOCKING 0x0 ;  /* 0x0000000000007b1d */ /* 0x000fe20000010000 */
[----:B------:R-:W-:-:S03]  /*1d10*/  ISETP.NE.OR P5, PT, R0, 0x40, P2 ;  /* 0x000000400000780c */ /* 0x000fc600017a5670 */
[----:B------:R-:W-:Y:S01]  /*1d20*/  IMAD R3, R18, 0xc0, R3 ;  /* 0x000000c012037824 */ /* 0x000fe200078e0203 */
[C---:B------:R-:W-:Y:S01]  /*1d30*/  LOP3.LUT R2, R22.reuse, 0x3e0, RZ, 0xc0, !PT ;  /* 0x000003e016027812 */ /* 0x040fe200078ec0ff */
[----:B------:R-:W-:Y:S01]  /*1d40*/  HFMA2 R0, -RZ, RZ, 0, 0 ;  /* 0x00000000ff007431 */ /* 0x000fe200000001ff */
[----:B------:R-:W-:Y:S02]  /*1d50*/  LOP3.LUT P0, RZ, R22, 0x3c1, RZ, 0xc0, !PT ;  /* 0x000003c116ff7812 */ /* 0x000fe4000780c0ff */
[----:B------:R-:W-:Y:S02]  /*1d60*/  LEA R12, R3, R12, 0x2 ;  /* 0x0000000c030c7211 */ /* 0x000fe400078e10ff */
[----:B------:R-:W-:Y:S02]  /*1d70*/  ISETP.NE.OR P4, PT, R2, 0x20, P2 ;  /* 0x000000200200780c */ /* 0x000fe40001785670 */
[----:B------:R-:W-:Y:S02]  /*1d80*/  CS2R R2, SRZ ;  /* 0x0000000000027805 */ /* 0x000fe4000001ff00 */
[----:B------:R-:W-:-:S02]  /*1d90*/  LOP3.LUT P1, RZ, R22, 0x3e1, RZ, 0xc0, !PT ;  /* 0x000003e116ff7812 */ /* 0x000fc4000782c0ff */
        /* <DEDUP_REMOVED lines=15> */
.L_x_1091:
[----:B------:R-:W-:Y:S05]  /*1e90*/  BSYNC.RECONVERGENT B0 ;  /* 0x0000000000007941 */ /* 0x000fea0003800200 */
.L_x_1090:
        /* <DEDUP_REMOVED lines=27> */
.L_x_1093:
[----:B------:R-:W-:Y:S05]  /*2050*/  BSYNC.RECONVERGENT B0 ;  /* 0x0000000000007941 */ /* 0x000fea0003800200 */
.L_x_1092:
        /* <DEDUP_REMOVED lines=15> */
.L_x_1095:
[----:B------:R-:W-:Y:S05]  /*2150*/  BSYNC.RECONVERGENT B0 ;  /* 0x0000000000007941 */ /* 0x000fea0003800200 */
.L_x_1094:
        /* <DEDUP_REMOVED lines=27> */
.L_x_1097:
[----:B------:R-:W-:Y:S05]  /*2310*/  BSYNC.RECONVERGENT B0 ;  /* 0x0000000000007941 */ /* 0x000fea0003800200 */
.L_x_1096:
        /* <DEDUP_REMOVED lines=42> */
.L_x_1069:
[----:B------:R-:W-:Y:S01]  /*25c0*/  HFMA2 R12, -RZ, RZ, 0, 9.5367431640625e-07 ;  /* 0x00000010ff0c7431 */ /* 0x000fe200000001ff */
[----:B------:R-:W-:Y:S02]  /*25d0*/  MOV R11, 0x1f ;  /* 0x0000001f000b7802 */ /* 0x000fe40000000f00 */
[----:B------:R-:W-:-:S07]  /*25e0*/  MOV R15, 0xffffffff ;  /* 0xffffffff000f7802 */ /* 0x000fce0000000f00 */
[----:B------:R-:W-:Y:S05]  /*25f0*/  WARPSYNC.COLLECTIVE R15, `(.L_x_1098) ;  /* 0x000000000f087348 */ /* 0x000fea0003c00000 */
[----:B------:R0:W1:Y:S02]  /*2600*/  SHFL.BFLY P6, R14, R13, R12, R11 ;  /* 0x0c00000c0d0e7389 */ /* 0x00006400000c000b */
[----:B01----:R-:W-:Y:S05]  /*2610*/  ENDCOLLECTIVE ;  /* 0x000000000000791b */ /* 0x003fea0003800000 */
.L_x_1098:
[----:B------:R-:W-:Y:S01]  /*2620*/  HFMA2 R12, -RZ, RZ, 0, 4.76837158203125e-07 ;  /* 0x00000008ff0c7431 */ /* 0x000fe200000001ff */
[----:B------:R-:W-:-:S04]  /*2630*/  FMNMX.FTZ R0, R14, -3.40282346638528859812e+38, !PT ;  /* 0xff7fffff0e007809 */ /* 0x000fc80007810000 */
[----:B------:R-:W-:-:S07]  /*2640*/  MOV R13, R0 ;  /* 0x00000000000d7202 */ /* 0x000fce0000000f00 */
[----:B------:R-:W-:Y:S05]  /*2650*/  WARPSYNC.COLLECTIVE R15, `(.L_x_1099) ;  /* 0x000000000f087348 */ /* 0x000fea0003c00000 */
[----:B------:R0:W1:Y:S02]  /*2660*/  SHFL.BFLY P6, R14, R13, R12, R11 ;  /* 0x0c00000c0d0e7389 */ /* 0x00006400000c000b */
[----:B01----:R-:W-:Y:S05]  /*2670*/  ENDCOLLECTIVE ;  /* 0x000000000000791b */ /* 0x003fea0003800000 */
.L_x_1099:
[----:B------:R-:W-:Y:S01]  /*2680*/  HFMA2 R12, -RZ, RZ, 0, 2.384185791015625e-07 ;  /* 0x00000004ff0c7431 */ /* 0x000fe200000001ff */
[----:B------:R-:W-:-:S04]  /*2690*/  FMNMX.FTZ R2, R0, R14, !PT ;  /* 0x0000000e00027209 */ /* 0x000fc80007810000 */
[----:B------:R-:W-:-:S07]  /*26a0*/  MOV R13, R2 ;  /* 0x00000002000d7202 */ /* 0x000fce0000000f00 */
[----:B------:R-:W-:Y:S05]  /*26b0*/  WARPSYNC.COLLECTIVE R15, `(.L_x_1100) ;  /* 0x000000000f087348 */ /* 0x000fea0003c00000 */
[----:B------:R0:W1:Y:S02]  /*26c0*/  SHFL.BFLY P6, R14, R13, R12, R11 ;  /* 0x0c00000c0d0e7389 */ /* 0x00006400000c000b */
[----:B01----:R-:W-:Y:S05]  /*26d0*/  ENDCOLLECTIVE ;  /* 0x000000000000791b */ /* 0x003fea0003800000 */
.L_x_1100:
[----:B------:R-:W-:Y:S01]  /*26e0*/  HFMA2 R12, -RZ, RZ, 0, 1.1920928955078125e-07 ;  /* 0x00000002ff0c7431 */ /* 0x000fe200000001ff */
[----:B------:R-:W-:-:S04]  /*26f0*/  FMNMX.FTZ R3, R2, R14, !PT ;  /* 0x0000000e02037209 */ /* 0x000fc80007810000 */
[----:B------:R-:W-:-:S07]  /*2700*/  MOV R13, R3 ;  /* 0x00000003000d7202 */ /* 0x000fce0000000f00 */
[----:B------:R-:W-:Y:S05]  /*2710*/  WARPSYNC.COLLECTIVE R15, `(.L_x_1101) ;  /* 0x000000000f087348 */ /* 0x000fea0003c00000 */
[----:B------:R0:W1:Y:S02]  /*2720*/  SHFL.BFLY P6, R14, R13, R12, R11 ;  /* 0x0c00000c0d0e7389 */ /* 0x00006400000c000b */
[----:B01----:R-:W-:Y:S05]  /*2730*/  ENDCOLLECTIVE ;  /* 0x000000000000791b */ /* 0x003fea0003800000 */
.L_x_1101:
[----:B------:R-:W-:Y:S05]  /*2740*/  BRA `(.L_x_1102) ;  /* 0xffffffd800e47947 */ /* 0x000fea000383ffff */
.L_x_1103:
        /* <DEDUP_REMOVED lines=11> */
.L_x_25591:


//--------------------- .text._ZN4vllm25paged_attention_v1_kernelI13__nv_bfloat16hLi128ELi16ELi128ELNS_18Fp8KVCacheDataTypeE2ELb0EEEvPT_PKS3_PKT0_S9_ifPKiSB_iPKfiiiSD_SD_iiiii --------------------------
	.section	.text._ZN4vllm25paged_attention_v1_kernelI13__nv_bfloat16hLi128ELi16ELi128ELNS_18Fp8KVCacheDataTypeE2ELb0EEEvPT_PKS3_PKT0_S9_ifPKiSB_iPKfiiiSD_SD_iiiii,"ax",@progbits
	.align	128
        .global         _ZN4vllm25paged_attention_v1_kernelI13__nv_bfloat16hLi128ELi16ELi128ELNS_18Fp8KVCacheDataTypeE2ELb0EEEvPT_PKS3_PKT0_S9_ifPKiSB_iPKfiiiSD_SD_iiiii
        .type           _ZN4vllm25paged_attention_v1_kernelI13__nv_bfloat16hLi128ELi16ELi128ELNS_18Fp8KVCacheDataTypeE2ELb0EEEvPT_PKS3_PKT0_S9_ifPKiSB_iPKfiiiSD_SD_iiiii,@function
        .size           _ZN4vllm25paged_attention_v1_kernelI13__nv_bfloat16hLi128ELi16ELi128ELNS_18Fp8KVCacheDataTypeE2ELb0EEEvPT_PKS3_PKT0_S9_ifPKiSB_iPKfiiiSD_SD_iiiii,(.L_x_25592 - _ZN4vllm25paged_attention_v1_kernelI13__nv_bfloat16hLi128ELi16ELi128ELNS_18Fp8KVCacheDataTypeE2ELb0EEEvPT_PKS3_PKT0_S9_ifPKiSB_iPKfiiiSD_SD_iiiii)
        .other          _ZN4vllm25paged_attention_v1_kernelI13__nv_bfloat16hLi128ELi16ELi128ELNS_18Fp8KVCacheDataTypeE2ELb0EEEvPT_PKS3_PKT0_S9_ifPKiSB_iPKfiiiSD_SD_iiiii,@"STO_CUDA_ENTRY STV_DEFAULT"
_ZN4vllm25paged_attention_v1_kernelI13__nv_bfloat16hLi128ELi16ELi128ELNS_18Fp8KVCacheDataTypeE2ELb0EEEvPT_PKS3_PKT0_S9_ifPKiSB_iPKfiiiSD_SD_iiiii:
.text._ZN4vllm25paged_attention_v1_kernelI13__nv_bfloat16hLi128ELi16ELi128ELNS_18Fp8KVCacheDataTypeE2ELb0EEEvPT_PKS3_PKT0_S9_ifPKiSB_iPKfiiiSD_SD_iiiii:
        /* <DEDUP_REMOVED lines=35> */
.L_x_1105:
[----:B------:R-:W-:Y:S05]  /*0230*/  BSYNC.RECONVERGENT B6 ;  /* 0x0000000000067941 */ /* 0x000fea0003800200 */
.L_x_1104:
        /* <DEDUP_REMOVED lines=10> */
.L_x_1139:
        /* <DEDUP_REMOVED lines=31> */
[----:B------:R-:W-:Y:S01]  /*04d0*/  VIADD R7, R5, 0x20 ;  /* 0x0000002005077836 */ /* 0x000fe20000000000 */
[----:B------:R-:W-:Y:S02]  /*04e0*/  LEA.HI R6, R6, 0x1, RZ, 0x19 ;  /* 0x0000000106067811 */ /* 0x000fe400078fc8ff */
[----:B------:R-:W-:Y:S02]  /*04f0*/  MOV R10, R22 ;  /* 0x00000016000a7202 */ /* 0x000fe40000000f00 */
[----:B------:R-:W-:Y:S02]  /*0500*/  LEA R9, R0, R7, 0x18 ;  /* 0x0000000700097211 */ /* 0x000fe400078ec0ff */
[----:B------:R-:W-:Y:S02]  /*0510*/  LOP3.LUT R6, R6, 0x3, RZ, 0xc0, !PT ;  /* 0x0000000306067812 */ /* 0x000fe400078ec0ff */
[----:B------:R-:W-:Y:S02]  /*0520*/  MOV R7, RZ ;  /* 0x000000ff00077202 */ /* 0x000fe40000000f00 */
[----:B------:R-:W-:-:S02]  /*0530*/  LEA R9, R22, R9, 0x2 ;  /* 0x0000000916097211 */ /* 0x000fc400078e10ff */
[----:B------:R-:W-:-:S07]  /*0540*/  IADD3 R6, PT, PT, -R6, RZ, RZ ;  /* 0x000000ff06067210 */ /* 0x000fce0007ffe1ff */
.L_x_1111:
        /* <DEDUP_REMOVED lines=11> */
.L_x_1110:
[----:B------:R-:W-:Y:S05]  /*0600*/  BSYNC.RECONVERGENT B1 ;  /* 0x0000000000017941 */ /* 0x000fea0003800200 */
.L_x_1109:
        /* <DEDUP_REMOVED lines=12> */
.L_x_1114:
        /* <DEDUP_REMOVED lines=100> */
.L_x_1113:
[----:B------:R-:W-:Y:S05]  /*0d10*/  BSYNC.RECONVERGENT B1 ;  /* 0x0000000000017941 */ /* 0x000fea0003800200 */
.L_x_1112:
        /* <DEDUP_REMOVED lines=55> */
.L_x_1116:
[----:B------:R-:W-:Y:S05]  /*1090*/  BSYNC.RECONVERGENT B1 ;  /* 0x0000000000017941 */ /* 0x000fea0003800200 */
.L_x_1115:
        /* <DEDUP_REMOVED lines=26> */
.L_x_1108:
[----:B------:R-:W-:Y:S05]  /*1240*/  BSYNC.RECONVERGENT B0 ;  /* 0x0000000000007941 */ /* 0x000fea0003800200 */
.L_x_1107:
        /* <DEDUP_REMOVED lines=22> */
[----:B------:R-:W-:-:S03]  /*13b0*/  MOV R4, R22 ;  /* 0x0000001600047202 */ /* 0x000fc60000000f00 */
[----:B------:R-:W-:-:S05]  /*13c0*/  IMAD.IADD R3, R17, 0x1, R2 ;  /* 0x0000000111037824 */ /* 0x000fca00078e0202 */
        /* <DEDUP_REMOVED lines=15> */
.L_x_1121:
[----:B------:R-:W0:Y:S01]  /*14c0*/  LDS R3, [R6] ;  /* 0x0000000006037984 */ /* 0x000e220000000800 */
[----:B------:R-:W-:-:S04]  /*14d0*/  IADD3 R7, PT, PT, R7, 0x1, RZ ;  /* 0x0000000107077810 */ /* 0x000fc80007ffe0ff */
[----:B------:R-:W-:Y:S01]  /*14e0*/  ISETP.NE.AND P0, PT, R7, RZ, PT ;  /* 0x000000ff0700720c */ /* 0x000fe20003f05270 */
[----:B0-----:R-:W-:-:S05]  /*14f0*/  FMUL.FTZ R3, R3, R2 ;  /* 0x0000000203037220 */ /* 0x001fca0000410000 */
[----:B------:R0:W-:Y:S02]  /*1500*/  STS [R6], R3 ;  /* 0x0000000306007388 */ /* 0x0001e40000000800 */
[----:B0-----:R-:W-:-:S05]  /*1510*/  IADD3 R6, PT, PT, R6, 0x200, RZ ;  /* 0x0000020006067810 */ /* 0x001fca0007ffe0ff */
[----:B------:R-:W-:Y:S05]  /*1520*/  @P0 BRA `(.L_x_1121) ;  /* 0xfffffffc00e40947 */ /* 0x000fea000383ffff */
.L_x_1120:
[----:B------:R-:W-:Y:S05]  /*1530*/  BSYNC.RECONVERGENT B1 ;  /* 0x0000000000017941 */ /* 0x000fea0003800200 */
.L_x_1119:
        /* <DEDUP_REMOVED lines=12> */
.L_x_1124:
        /* <DEDUP_REMOVED lines=52> */
.L_x_1123:
[----:B------:R-:W-:Y:S05]  /*1940*/  BSYNC.RECONVERGENT B1 ;  /* 0x0000000000017941 */ /* 0x000fea0003800200 */
.L_x_1122:
        /* <DEDUP_REMOVED lines=31> */
.L_x_1126:
[----:B------:R-:W-:Y:S05]  /*1b40*/  BSYNC.RECONVERGENT B1 ;  /* 0x0000000000017941 */ /* 0x000fea0003800200 */
.L_x_1125:
        /* <DEDUP_REMOVED lines=14> */
.L_x_1118:
[----:B------:R-:W-:Y:S05]  /*1c30*/  BSYNC.RECONVERGENT B0 ;  /* 0x0000000000007941 */ /* 0x000fea0003800200 */
.L_x_1117:
[----:B------:R-:W-:Y:S01]  /*1c40*/  BAR.SYNC.DEFER_BLOCKING 0x0 ;  /* 0x0000000000007b1d */ /* 0x000fe20000010000 */
[C---:B-1----:R-:W-:Y:S02]  /*1c50*/  LOP3.LUT R3, R22.reuse, 0x1, RZ, 0xc0, !PT ;  /* 0x0000000116037812 */ /* 0x042fe400078ec0ff */
[----:B------:R-:W-:Y:S02]  /*1c60*/  CS2R R8, SRZ ;  /* 0x0000000000087805 */ /* 0x000fe4000001ff00 */
[C---:B0-----:R-:W-:Y:S02]  /*1c70*/  LOP3.LUT R2, R22.reuse, 0x3c0, RZ, 0xc0, !PT ;  /* 0x000003c016027812 */ /* 0x041fe400078ec0ff */
[----:B------:R-:W-:Y:S02]  /*1c80*/  CS2R R6, SRZ ;  /* 0x0000000000067805 */ /* 0x000fe4000001ff00 */
[----:B------:R-:W-:Y:S01]  /*1c90*/  ISETP.NE.U32.AND P1, PT, R3, 0x1, PT ;  /* 0x000000010300780c */ /* 0x000fe20003f25070 */
[----:B------:R-:W-:Y:S01]  /*1ca0*/  BSSY.RECONVERGENT B0, `(.L_x_1127) ;  /* 0x000001b000007945 */ /* 0x000fe20003800200 */
[----:B------:R-:W-:-:S02]  /*1cb0*/  LOP3.LUT R4, R22, 0x3e1, RZ, 0xc0, !PT ;  /* 0x000003e116047812 */ /* 0x000fc400078ec0ff */
[----:B------:R-:W-:Y:S02]  /*1cc0*/  ISETP.NE.OR P5, PT, R2, 0x40, !P1 ;  /* 0x000000400200780c */ /* 0x000fe40004fa5670 */
[----:B------:R-:W-:Y:S02]  /*1cd0*/  CS2R R2, SRZ ;  /* 0x0000000000027805 */ /* 0x000fe4000001ff00 */
[----:B------:R-:W-:Y:S02]  /*1ce0*/  SHF.R.U32.HI R13, RZ, 0x1, R16 ;  /* 0x00000001ff0d7819 */ /* 0x000fe40000011610 */
[----:B------:R-:W-:Y:S01]  /*1cf0*/  IADD3 R15, PT, PT, R5, 0x20, RZ ;  /* 0x00000020050f7810 */ /* 0x000fe20007ffe0ff */
[----:B------:R-:W-:Y:S01]  /*1d00*/  BAR.SYNC.DEFER_BLOCKING 0x0 ;  /* 0x0000000000007b1d */ /* 0x000fe20000010000 */
[C---:B------:R-:W-:Y:S02]  /*1d10*/  ISETP.NE.AND P2, PT, R4.reuse, 0x20, PT ;  /* 0x000000200400780c */ /* 0x040fe40003f45270 */
[----:B------:R-:W-:Y:S01]  /*1d20*/  ISETP.NE.AND P3, PT, R4, RZ, PT ;  /* 0x000000ff0400720c */ /* 0x000fe20003f65270 */
[----:B------:R-:W-:Y:S01]  /*1d30*/  HFMA2 R4, -RZ, RZ, 0, 0 ;  /* 0x00000000ff047431 */ /* 0x000fe200000001ff */
[----:B------:R-:W-:-:S02]  /*1d40*/  LOP3.LUT P0, RZ, R22, 0x3c1, RZ, 0xc0, !PT ;  /* 0x000003c116ff7812 */ /* 0x000fc4000780c0ff */
[----:B------:R-:W-:Y:S02]  /*1d50*/  ISETP.GT.U32.AND P4, PT, R22, 0x1f, PT ;  /* 0x0000001f1600780c */ /* 0x000fe40003f84070 */
[----:B------:R-:W-:Y:S02]  /*1d60*/  MOV R11, RZ ;  /* 0x000000ff000b7202 */ /* 0x000fe40000000f00 */
[----:B------:R-:W-:Y:S02]  /*1d70*/  LEA R16, R0, R15, 0x18 ;  /* 0x0000000f00107211 */ /* 0x000fe400078ec0ff */
[----:B------:R-:W-:Y:S01]  /*1d80*/  LEA R18, R18, R13, 0x7 ;  /* 0x0000000d12127211 */ /* 0x000fe200078e38ff */
        /* <DEDUP_REMOVED lines=12> */
.L_x_1128:
[----:B------:R-:W-:Y:S05]  /*1e50*/  BSYNC.RECONVERGENT B0 ;  /* 0x0000000000007941 */ /* 0x000fea0003800200 */
.L_x_1127:
        /* <DEDUP_REMOVED lines=20> */
.L_x_1130:
[----:B------:R-:W-:Y:S05]  /*1fa0*/  BSYNC.RECONVERGENT B0 ;  /* 0x0000000000007941 */ /* 0x000fea0003800200 */
.L_x_1129:
        /* <DEDUP_REMOVED lines=12> */
.L_x_1132:
[----:B------:R-:W-:Y:S05]  /*2070*/  BSYNC.RECONVERGENT B0 ;  /* 0x0000000000007941 */ /* 0x000fea0003800200 */
.L_x_1131:
        /* <DEDUP_REMOVED lines=19> */
.L_x_1134:
[----:B------:R-:W-:Y:S05]  /*21b0*/  BSYNC.RECONVERGENT B0 ;  /* 0x0000000000007941 */ /* 0x000fea0003800200 */
.L_x_1133:
[----:B------:R-:W-:Y:S06]  /*21c0*/  BAR.SYNC.DEFER_BLOCKING 0x0 ;  /* 0x0000000000007b1d */ /* 0x000fec0000010000 */
[----:B------:R-:W-:Y:S05]  /*21d0*/  @P4 EXIT ;  /* 0x000000000000494d */ /* 0x000fea0003800000 */
[----:B0-----:R-:W0:Y:S01]  /*21e0*/  S2R R0, SR_CTAID.X ;  /* 0x0000000000007919 */ /* 0x001e220000002500 */
[----:B------:R-:W0:Y:S01]  /*21f0*/  LDCU UR4, c[0x0][0x370] ;  /* 0x00006e00ff0477ac */ /* 0x000e220008000800 */
[----:B------:R-:W2:Y:S01]  /*2200*/  LDCU UR5, c[0x0][0x378] ;  /* 0x00006f00ff0577ac */ /* 0x000ea20008000800 */
[----:B0-----:R-:W-:-:S04]  /*2210*/  IMAD R19, R19, UR4, R0 ;  /* 0x0000000413137c24 */ /* 0x001fc8000f8e0200 */
[----:B--2---:R-:W-:Y:S01]  /*2220*/  IMAD R19, R19, UR5, RZ ;  /* 0x0000000513137c24 */ /* 0x004fe2000f8e02ff */
[----:B------:R-:W-:Y:S06]  /*2230*/  @!P1 EXIT ;  /* 0x000000000000994d */ /* 0x000fec0003800000 */
[----:B------:R-:W0:Y:S01]  /*2240*/  S2UR UR4, SR_CTAID.Z ;  /* 0x00000000000479c3 */ /* 0x000e220000002700 */
[----:B------:R-:W2:Y:S01]  /*2250*/  LDCU.64 UR6, c[0x0][0x380] ;  /* 0x00007000ff0677ac */ /* 0x000ea20008000a00 */
[----:B------:R-:W-:Y:S01]  /*2260*/  IMAD.SHL.U32 R19, R19, 0x80, RZ ;  /* 0x0000008013137824 */ /* 0x000fe200078e00ff */
[----:B------:R-:W-:Y:S02]  /*2270*/  SHF.R.U32.HI R22, RZ, 0x1, R22 ;  /* 0x00000001ff167819 */ /* 0x000fe40000011616 */
[----:B-1----:R-:W-:Y:S02]  /*2280*/  F2FP.BF16.F32.PACK_AB R2, R2, R3 ;  /* 0x000000030202723e */ /* 0x002fe400000010ff */
[----:B------:R-:W-:Y:S02]  /*2290*/  F2FP.BF16.F32.PACK_AB R4, R11, R4 ;  /* 0x000000040b04723e */ /* 0x000fe400000010ff */
[----:B------:R-:W-:Y:S02]  /*22a0*/  F2FP.BF16.F32.PACK_AB R8, R8, R9 ;  /* 0x000000090808723e */ /* 0x000fe400000010ff */
[----:B------:R-:W-:-:S02]  /*22b0*/  F2FP.BF16.F32.PACK_AB R6, R6, R7 ;  /* 0x000000070606723e */ /* 0x000fc400000010ff */
        /* <DEDUP_REMOVED lines=18> */
.L_x_1106:
[----:B------:R-:W-:Y:S01]  /*23e0*/  HFMA2 R12, -RZ, RZ, 0, 9.5367431640625e-07 ;  /* 0x00000010ff0c7431 */ /* 0x000fe200000001ff */
[----:B------:R-:W-:Y:S02]  /*23f0*/  MOV R11, 0x1f ;  /* 0x0000001f000b7802 */ /* 0x000fe40000000f00 */
[----:B------:R-:W-:-:S07]  /*2400*/  MOV R15, 0xffffffff ;  /* 0xffffffff000f7802 */ /* 0x000fce0000000f00 */
[----:B------:R-:W-:Y:S05]  /*2410*/  WARPSYNC.COLLECTIVE R15, `(.L_x_1135) ;  /* 0x000000000f087348 */ /* 0x000fea0003c00000 */
[----:B------:R0:W1:Y:S02]  /*2420*/  SHFL.BFLY P6, R14, R13, R12, R11 ;  /* 0x0c00000c0d0e7389 */ /* 0x00006400000c000b */
[----:B01----:R-:W-:Y:S05]  /*2430*/  ENDCOLLECTIVE ;  /* 0x000000000000791b */ /* 0x003fea0003800000 */
.L_x_1135:
[----:B------:R-:W-:Y:S01]  /*2440*/  HFMA2 R12, -RZ, RZ, 0, 4.76837158203125e-07 ;  /* 0x00000008ff0c7431 */ /* 0x000fe200000001ff */
[----:B------:R-:W-:-:S04]  /*2450*/  FMNMX.FTZ R0, R14, -3.40282346638528859812e+38, !PT ;  /* 0xff7fffff0e007809 */ /* 0x000fc80007810000 */
[----:B------:R-:W-:-:S07]  /*2460*/  MOV R13, R0 ;  /* 0x00000000000d7202 */ /* 0x000fce0000000f00 */
[----:B------:R-:W-:Y:S05]  /*2470*/  WARPSYNC.COLLECTIVE R15, `(.L_x_1136) ;  /* 0x000000000f087348 */ /* 0x000fea0003c00000 */
[----:B------:R0:W1:Y:S02]  /*2480*/  SHFL.BFLY P6, R14, R13, R12, R11 ;  /* 0x0c00000c0d0e7389 */ /* 0x00006400000c000b */
[----:B01----:R-:W-:Y:S05]  /*2490*/  ENDCOLLECTIVE ;  /* 0x000000000000791b */ /* 0x003fea0003800000 */
.L_x_1136:
[----:B------:R-:W-:Y:S01]  /*24a0*/  HFMA2 R12, -RZ, RZ, 0, 2.384185791015625e-07 ;  /* 0x00000004ff0c7431 */ /* 0x000fe200000001ff */
[----:B------:R-:W-:-:S04]  /*24b0*/  FMNMX.FTZ R2, R0, R14, !PT ;  /* 0x0000000e00027209 */ /* 0x000fc80007810000 */
[----:B------:R-:W-:-:S07]  /*24c0*/  MOV R13, R2 ;  /* 0x00000002000d7202 */ /* 0x000fce0000000f00 */
[----:B------:R-:W-:Y:S05]  /*24d0*/  WARPSYNC.COLLECTIVE R15, `(.L_x_1137) ;  /* 0x000000000f087348 */ /* 0x000fea0003c00000 */
[----:B------:R0:W1:Y:S02]  /*24e0*/  SHFL.BFLY P6, R14, R13, R12, R11 ;  /* 0x0c00000c0d0e7389 */ /* 0x00006400000c000b */
[----:B01----:R-:W-:Y:S05]  /*24f0*/  ENDCOLLECTIVE ;  /* 0x000000000000791b */ /* 0x003fea0003800000 */
.L_x_1137:
[----:B------:R-:W-:Y:S01]  /*2500*/  HFMA2 R12, -RZ, RZ, 0, 1.1920928955078125e-07 ;  /* 0x00000002ff0c7431 */ /* 0x000fe200000001ff */
[----:B------:R-:W-:-:S04]  /*2510*/  FMNMX.FTZ R3, R2, R14, !PT ;  /* 0x0000000e02037209 */ /* 0x000fc80007810000 */
[----:B------:R-:W-:-:S07]  /*2520*/  MOV R13, R3 ;  /* 0x00000003000d7202 */ /* 0x000fce0000000f00 */
[----:B------:R-:W-:Y:S05]  /*2530*/  WARPSYNC.COLLECTIVE R15, `(.L_x_1138) ;  /* 0x000000000f087348 */ /* 0x000fea0003c00000 */
[----:B------:R0:W1:Y:S02]  /*2540*/  SHFL.BFLY P6, R14, R13, R12, R11 ;  /* 0x0c00000c0d0e7389 */ /* 0x00006400000c000b */
[----:B01----:R-:W-:Y:S05]  /*2550*/  ENDCOLLECTIVE ;  /* 0x000000000000791b */ /* 0x003fea0003800000 */
.L_x_1138:
[----:B------:R-:W-:Y:S05]  /*2560*/  BRA `(.L_x_1139) ;  /* 0xffffffdc005c7947 */ /* 0x000fea000383ffff */
.L_x_1140:
        /* <DEDUP_REMOVED lines=9> */
.L_x_25592:


//--------------------- .text._ZN4vllm25paged_attention_v1_kernelI13__nv_bfloat16hLi120ELi16ELi128ELNS_18Fp8KVCacheDataTypeE2ELb0EEEvPT_PKS3_PKT0_S9_ifPKiSB_iPKfiiiSD_SD_iiiii --------------------------
	.section	.text._ZN4vllm25paged_attention_v1_kernelI13__nv_bfloat16hLi120ELi16ELi128ELNS_18Fp8KVCacheDataTypeE2ELb0EEEvPT_PKS3_PKT0_S9_ifPKiSB_iPKfiiiSD_SD_iiiii,"ax",@progbits
	.align	128
        .global         _ZN4vllm25paged_attention_v1_kernelI13__nv_bfloat16hLi120ELi16ELi128ELNS_18Fp8KVCacheDataTypeE2ELb0EEEvPT_PKS3_PKT0_S9_ifPKiSB_iPKfiiiSD_SD_iiiii
        .type           _ZN4vllm25paged_attention_v1_kernelI13__nv_bfloat16hLi120ELi16ELi128ELNS_18Fp8KVCacheDataTypeE2ELb0EEEvPT_PKS3_PKT0_S9_ifPKiSB_iPKfiiiSD_SD_iiiii,@function
        .size           _ZN4vllm25paged_attention_v1_kernelI13__nv_bfloat16hLi120ELi16ELi128ELNS_18Fp8KVCacheDataTypeE2ELb0EEEvPT_PKS3_PKT0_S9_ifPKiSB_iPKfiiiSD_SD_iiiii,(.L_x_25593 - _ZN4vllm25paged_attention_v1_kernelI13__nv_bfloat16hLi120ELi16ELi128ELNS_18Fp8KVCacheDataTypeE2ELb0EEEvPT_PKS3_PKT0_S9_ifPKiSB_iPKfiiiSD_SD_iiiii)
        .other          _ZN4vllm25paged_attention_v1_kernelI13__nv_bfloat16hLi120ELi16ELi128ELNS_18Fp8KVCacheDataTypeE2ELb0EEEvPT_PKS3_PKT0_S9_ifPKiSB_iPKfiiiSD_SD_iiiii,@"STO_CUDA_ENTRY STV_DEFAULT"
_ZN4vllm25paged_attention_v1_kernelI13__nv_bfloat16hLi120ELi16ELi128ELNS_18Fp8KVCacheDataTypeE2ELb0EEEvPT_PKS3_PKT0_S9_ifPKiSB_iPKfiiiSD_SD_iiiii:
.text._ZN4vllm25paged_attention_v1_kernelI13__nv_bfloat16hLi120ELi16ELi128ELNS_18Fp8KVCacheDataTypeE2ELb0EEEvPT_PKS3_PKT0_S9_ifPKiSB_iPKfiiiSD_SD_iiiii:
        /* <DEDUP_REMOVED lines=30> */
[----:B------:R-:W-:Y:S01]  /*01e0*/  MOV R7, UR7 ;  /* 0x0000000700077c02 */ /* 0x000fe20008000f00 */
[----:B---3--:R-:W-:Y:S01]  /*01f0*/  IMAD.U32 R10, RZ, RZ, UR8 ;  /* 0x00000008ff0a7e24 */ /* 0x008fe2000f8e00ff */
[----:B------:R-:W-:-:S07]  /*0200*/  MOV R11, UR9 ;  /* 0x00000009000b7c02 */ /* 0x000fce0008000f00 */
[----:B------:R-:W-:-:S07]  /*0210*/  LEPC R20, `(.L_x_1142) ;  /* 0x000000001014794e */ /* 0x000fce0000000000 */
[----:B--2---:R-:W-:Y:S05]  /*0220*/  CALL.ABS.NOINC R2 ;  /* 0x0000000002007343 */ /* 0x004fea0003c00000 */
.L_x_1142:
[----:B------:R-:W-:Y:S05]  /*0230*/  BSYNC.RECONVERGENT B6 ;  /* 0x0000000000067941 */ /* 0x000fea0003800200 */
.L_x_1141:
        /* <DEDUP_REMOVED lines=10> */
.L_x_1182:
        /* <DEDUP_REMOVED lines=28> */
[----:B------:R-:W-:Y:S02]  /*04a0*/  ISETP.NE.AND P4, PT, R7, 0x180, PT ;  /* 0x000001800700780c */ /* 0x000fe40003f85270 */
[----:B------:R-:W-:-:S11]  /*04b0*/  MOV R7, RZ ;  /* 0x000000ff00077202 */ /* 0x000fd60000000f00 */
[----:B------:R-:W-:Y:S05]  /*04c0*/  @!P4 BRA `(.L_x_1147) ;  /* 0x00000000004cc947 */ /* 0x000fea0003800000 */
[----:B------:R-:W-:Y:S01]  /*04d0*/  IADD3 R7, PT, PT, R5, 0x20, RZ ;  /* 0x0000002005077810 */ /* 0x000fe20007ffe0ff */
[----:B------:R-:W-:Y:S01]  /*04e0*/  IMAD.MOV.U32 R10, RZ, RZ, R22 ;  /* 0x000000ffff0a7224 */ /* 0x000fe200078e0016 */
[----:B------:R-:W-:Y:S02]  /*04f0*/  LEA.HI R6, R6, 0x1, RZ, 0x19 ;  /* 0x0000000106067811 */ /* 0x000fe400078fc8ff */
[----:B------:R-:W-:Y:S02]  /*0500*/  LEA R9, R0, R7, 0x18 ;  /* 0x0000000700097211 */ /* 0x000fe400078ec0ff */
[----:B------:R-:W-:Y:S02]  /*0510*/  LOP3.LUT R6, R6, 0x3, RZ, 0xc0, !PT ;  /* 0x0000000306067812 */ /* 0x000fe400078ec0ff */
[----:B------:R-:W-:Y:S02]  /*0520*/  MOV R7, RZ ;  /* 0x000000ff00077202 */ /* 0x000fe40000000f00 */
[----:B------:R-:W-:-:S02]  /*0530*/  LEA R9, R22, R9, 0x2 ;  /* 0x0000000916097211 */ /* 0x000fc400078e10ff */
[----:B------:R-:W-:-:S07]  /*0540*/  IADD3 R6, PT, PT, -R6, RZ, RZ ;  /* 0x000000ff06067210 */ /* 0x000fce0007ffe1ff */
.L_x_1148:
        /* <DEDUP_REMOVED lines=11> */
.L_x_1147:
[----:B------:R-:W-:Y:S05]  /*0600*/  BSYNC.RECONVERGENT B1 ;  /* 0x0000000000017941 */ /* 0x000fea0003800200 */
.L_x_1146:
        /* <DEDUP_REMOVED lines=12> */
.L_x_1151:
        /* <DEDUP_REMOVED lines=98> */
[----:B0-----:R-:W-:Y:S01]  /*0cf0*/  VIADD R8, R8, 0x2000 ;  /* 0x0000200008087836 */ /* 0x001fe20000000000 */
[----:B------:R-:W-:Y:S06]  /*0d00*/  @!P4 BRA `(.L_x_1151) ;  /* 0xfffffff80070c947 */ /* 0x000fec000383ffff */
.L_x_1150:
[----:B------:R-:W-:Y:S05]  /*0d10*/  BSYNC.RECONVERGENT B1 ;  /* 0x0000000000017941 */ /* 0x000fea0003800200 */
.L_x_1149:
        /* <DEDUP_REMOVED lines=55> */
.L_x_1153:
[----:B------:R-:W-:Y:S05]  /*1090*/  BSYNC.RECONVERGENT B1 ;  /* 0x0000000000017941 */ /* 0x000fea0003800200 */
.L_x_1152:
        /* <DEDUP_REMOVED lines=26> */
.L_x_1145:
[----:B------:R-:W-:Y:S05]  /*1240*/  BSYNC.RECONVERGENT B0 ;  /* 0x0000000000007941 */ /* 0x000fea0003800200 */
.L_x_1144:
        /* <DEDUP_REMOVED lines=36> */
[----:B------:R-:W-:Y:S02]  /*1490*/  IADD3 R7, PT, PT, -R4, RZ, RZ ;  /* 0x000000ff04077210 */ /* 0x000fe40007ffe1ff */
[----:B------:R-:W-:-:S02]  /*14a0*/  LEA R6, R22, R9, 0x2 ;  /* 0x0000000916067211 */ /* 0x000fc400078e10ff */
[----:B------:R-:W-:-:S07]  /*14b0*/  IADD3 R4, PT, PT, R3, R22, RZ ;  /* 0x0000001603047210 */ /* 0x000fce0007ffe0ff */
.L_x_1158:
[----:B------:R-:W0:Y:S01]  /*14c0*/  LDS R3, [R6] ;  /* 0x0000000006037984 */ /* 0x000e220000000800 */
[----:B------:R-:W-:-:S04]  /*14d0*/  IADD3 R7, PT, PT, R7, 0x1, RZ ;  /* 0x0000000107077810 */ /* 0x000fc80007ffe0ff */
[----:B------:R-:W-:Y:S01]  /*14e0*/  ISETP.NE.AND P0, PT, R7, RZ, PT ;  /* 0x000000ff0700720c */ /* 0x000fe20003f05270 */
[----:B0-----:R-:W-:-:S05]  /*14f0*/  FMUL.FTZ R3, R3, R2 ;  /* 0x0000000203037220 */ /* 0x001fca0000410000 */
[----:B------:R0:W-:Y:S02]  /*1500*/  STS [R6], R3 ;  /* 0x0000000306007388 */ /* 0x0001e40000000800 */
[----:B0-----:R-:W-:-:S05]  /*1510*/  VIADD R6, R6, 0x200 ;  /* 0x0000020006067836 */ /* 0x001fca0000000000 */
[----:B------:R-:W-:Y:S05]  /*1520*/  @P0 BRA `(.L_x_1158) ;  /* 0xfffffffc00e40947 */ /* 0x000fea000383ffff */
.L_x_1157:
[----:B------:R-:W-:Y:S05]  /*1530*/  BSYNC.RECONVERGENT B1 ;  /* 0x0000000000017941 */ /* 0x000fea0003800200 */
.L_x_1156:
        /* <DEDUP_REMOVED lines=12> */
.L_x_1161:
        /* <DEDUP_REMOVED lines=52> */
.L_x_1160:
[----:B------:R-:W-:Y:S05]  /*1940*/  BSYNC.RECONVERGENT B1 ;  /* 0x0000000000017941 */ /* 0x000fea0003800200 */
.L_x_1159:
        /* <DEDUP_REMOVED lines=31> */
.L_x_1163:
[----:B------:R-:W-:Y:S05]  /*1b40*/  BSYNC.RECONVERGENT B1 ;  /* 0x0000000000017941 */ /* 0x000fea0003800200 */
.L_x_1162:
        /* <DEDUP_REMOVED lines=14> */
.L_x_1155:
[----:B------:R-:W-:Y:S05]  /*1c30*/  BSYNC.RECONVERGENT B0 ;  /* 0x0000000000007941 */ /* 0x000fea0003800200 */
.L_x_1154:
[----:B------:R-:W-:Y:S01]  /*1c40*/  BAR.SYNC.DEFER_BLOCKING 0x0 ;  /* 0x0000000000007b1d */ /* 0x000fe20000010000 */
[----:B-1----:R-:W-:Y:S01]  /*1c50*/  LOP3.LUT R3, R22, 0x3c0, RZ, 0xc0, !PT ;  /* 0x000003c016037812 */ /* 0x002fe200078ec0ff */
[----:B------:R-:W-:Y:S01]  /*1c60*/  HFMA2 R10, -RZ, RZ, 0, 0 ;  /* 0x00000000ff0a7431 */ /* 0x000fe200000001ff */
[----:B0-----:R-:W-:Y:S02]  /*1c70*/  CS2R R6, SRZ ;  /* 0x0000000000067805 */ /* 0x001fe4000001ff00 */
[----:B------:R-:W-:-:S03]  /*1c80*/  CS2R R8, SRZ ;  /* 0x0000000000087805 */ /* 0x000fc6000001ff00 */
[----:B------:R-:W-:Y:S01]  /*1c90*/  BAR.SYNC.DEFER_BLOCKING 0x0 ;  /* 0x0000000000007b1d */ /* 0x000fe20000010000 */
[----:B------:R-:W-:Y:S02]  /*1ca0*/  ISETP.NE.AND P0, PT, R3, 0x40, PT ;  /* 0x000000400300780c */ /* 0x000fe40003f05270 */
[----:B------:R-:W-:Y:S01]  /*1cb0*/  CS2R R2, SRZ ;  /* 0x0000000000027805 */ /* 0x000fe2000001ff00 */
[----:B------:R-:W-:Y:S01]  /*1cc0*/  IMAD.MOV.U32 R4, RZ, RZ, RZ ;  /* 0x000000ffff047224 */ /* 0x000fe200078e00ff */
[----:B------:R-:W-:Y:S01]  /*1cd0*/  SHF.R.U32.HI R11, RZ, 0x1, R16 ;  /* 0x00000001ff0b7819 */ /* 0x000fe20000011610 */
[----:B------:R-:W-:Y:S01]  /*1ce0*/  BSSY.RECONVERGENT B0, `(.L_x_1164) ;  /* 0x0000012000007945 */ /* 0x000fe20003800200 */
[----:B------:R-:W-:-:S07]  /*1cf0*/  LOP3.LUT R24, R22, 0x1, RZ, 0xc0, !PT ;  /* 0x0000000116187812 */ /* 0x000fce00078ec0ff */
[----:B------:R-:W-:Y:S05]  /*1d00*/  @P0 BRA `(.L_x_1165) ;  /* 0x00000000003c0947 */ /* 0x000fea0003800000 */
[----:B------:R-:W-:Y:S01]  /*1d10*/  ISETP.GT.U32.AND P0, PT, R16, 0xf, PT ;  /* 0x0000000f1000780c */ /* 0x000fe20003f04070 */
[----:B------:R-:W-:Y:S01]  /*1d20*/  IMAD R12, R18, 0x78, R11 ;  /* 0x00000078120c7824 */ /* 0x000fe200078e020b */
[C---:B------:R-:W-:Y:S02]  /*1d30*/  ISETP.NE.AND P1, PT, R24.reuse, RZ, PT ;  /* 0x000000ff1800720c */ /* 0x040fe40003f25270 */
[----:B------:R-:W-:Y:S02]  /*1d40*/  IADD3 R13, PT, PT, R5, 0x20, RZ ;  /* 0x00000020050d7810 */ /* 0x000fe40007ffe0ff */
[----:B------:R-:W-:Y:S02]  /*1d50*/  ISETP.NE.OR P0, PT, R24, RZ, P0 ;  /* 0x000000ff1800720c */ /* 0x000fe40000705670 */
[----:B------:R-:W-:-:S04]  /*1d60*/  LEA R13, R0, R13, 0x18 ;  /* 0x0000000d000d7211 */ /* 0x000fc800078ec0ff */
[----:B------:R-:W-:-:S05]  /*1d70*/  LEA R13, R12, R13, 0x2 ;  /* 0x0000000d0c0d7211 */ /* 0x000fca00078e10ff */
[----:B------:R0:W-:Y:S04]  /*1d80*/  @!P1 STS [R13+-0x3c0], R2 ;  /* 0xfffc40020d009388 */ /* 0x0001e80000000800 */
[----:B------:R0:W-:Y:S04]  /*1d90*/  @!P1 STS [R13+-0x380], R7 ;  /* 0xfffc80070d009388 */ /* 0x0001e80000000800 */
[----:B------:R0:W-:Y:S04]  /*1da0*/  @!P1 STS [R13+-0x340], R3 ;  /* 0xfffcc0030d009388 */ /* 0x0001e80000000800 */
[----:B------:R0:W-:Y:S04]  /*1db0*/  @!P1 STS [R13+-0x300], R10 ;  /* 0xfffd000a0d009388 */ /* 0x0001e80000000800 */
[----:B------:R0:W-:Y:S04]  /*1dc0*/  @!P1 STS [R13+-0x2c0], R9 ;  /* 0xfffd40090d009388 */ /* 0x0001e80000000800 */
[----:B------:R0:W-:Y:S04]  /*1dd0*/  @!P1 STS [R13+-0x280], R8 ;  /* 0xfffd80080d009388 */ /* 0x0001e80000000800 */
[----:B------:R0:W-:Y:S04]  /*1de0*/  @!P1 STS [R13+-0x240], R6 ;  /* 0xfffdc0060d009388 */ /* 0x0001e80000000800 */
[----:B------:R0:W-:Y:S02]  /*1df0*/  @!P0 STS [R13+-0x200], R4 ;  /* 0xfffe00040d008388 */ /* 0x0001e40000000800 */
.L_x_1165:
[----:B------:R-:W-:Y:S05]  /*1e00*/  BSYNC.RECONVERGENT B0 ;  /* 0x0000000000007941 */ /* 0x000fea0003800200 */
.L_x_1164:
[----:B------:R-:W-:Y:S01]  /*1e10*/  BAR.SYNC.DEFER_BLOCKING 0x0 ;  /* 0x0000000000007b1d */ /* 0x000fe20000010000 */
[----:B------:R-:W-:-:S05]  /*1e20*/  ISETP.GT.U32.AND P0, PT, R22, 0x3f, PT ;  /* 0x0000003f1600780c */ /* 0x000fca0003f04070 */
[----:B------:R-:W-:Y:S08]  /*1e30*/  BSSY.RECONVERGENT B0, `(.L_x_1166) ;  /* 0x000001c000007945 */ /* 0x000ff00003800200 */
[----:B------:R-:W-:Y:S05]  /*1e40*/  @P0 BRA `(.L_x_1167) ;  /* 0x0000000000680947 */ /* 0x000fea0003800000 */
[----:B------:R-:W-:Y:S01]  /*1e50*/  ISETP.GT.U32.AND P0, PT, R16, 0xf, PT ;  /* 0x0000000f1000780c */ /* 0x000fe20003f04070 */
[----:B------:R-:W-:Y:S01]  /*1e60*/  IMAD R12, R18, 0x78, R11 ;  /* 0x00000078120c7824 */ /* 0x000fe200078e020b */
[----:B0-----:R-:W-:Y:S01]  /*1e70*/  IADD3 R13, PT, PT, R5, 0x20, RZ ;  /* 0x00000020050d7810 */ /* 0x001fe20007ffe0ff */
[----:B------:R-:W-:Y:S01]  /*1e80*/  BSSY.RECONVERGENT B1, `(.L_x_1168) ;  /* 0x0000015000017945 */ /* 0x000fe20003800200 */
[----:B------:R-:W-:Y:S02]  /*1e90*/  ISETP.NE.OR P0, PT, R24, RZ, P0 ;  /* 0x000000ff1800720c */ /* 0x000fe40000705670 */
[----:B------:R-:W-:Y:S02]  /*1ea0*/  LEA R13, R0, R13, 0x18 ;  /* 0x0000000d000d7211 */ /* 0x000fe400078ec0ff */
[----:B------:R-:W-:Y:S02]  /*1eb0*/  ISETP.NE.AND P1, PT, R24, RZ, PT ;  /* 0x000000ff1800720c */ /* 0x000fe40003f25270 */
[----:B------:R-:W-:-:S07]  /*1ec0*/  LEA R25, R12, R13, 0x2 ;  /* 0x0000000d0c197211 */ /* 0x000fce00078e10ff */
[----:B------:R0:W1:Y:S04]  /*1ed0*/  @!P0 LDS R23, [R25+0x1c0] ;  /* 0x0001c00019178984 */ /* 0x0000680000000800 */
[----:B------:R-:W-:Y:S05]  /*1ee0*/  @P1 BRA `(.L_x_1169) ;  /* 0x0000000000381947 */ /* 0x000fea0003800000 */
[----:B------:R-:W2:Y:S04]  /*1ef0*/  LDS R13, [R25] ;  /* 0x00000000190d7984 */ /* 0x000ea80000000800 */
[----:B------:R-:W3:Y:S04]  /*1f00*/  LDS R12, [R25+0x40] ;  /* 0x00004000190c7984 */ /* 0x000ee80000000800 */
[----:B------:R-:W4:Y:S04]  /*1f10*/  LDS R14, [R25+0x80] ;  /* 0x00008000190e7984 */ /* 0x000f280000000800 */
[----:B------:R-:W5:Y:S04]  /*1f20*/  LDS R15, [R25+0xc0] ;  /* 0x0000c000190f7984 */ /* 0x000f680000000800 */
[----:B------:R-:W0:Y:S04]  /*1f30*/  LDS R20, [R25+0x100] ;  /* 0x0001000019147984 */ /* 0x000e280000000800 */
[----:B------:R-:W1:Y:S04]  /*1f40*/  LDS R17, [R25+0x140] ;  /* 0x0001400019117984 */ /* 0x000e680000000800 */
[----:B------:R-:W1:Y:S01]  /*1f50*/  LDS R21, [R25+0x180] ;  /* 0x0001800019157984 */ /* 0x000e620000000800 */
[----:B--2---:R-:W-:Y:S01]  /*1f60*/  FADD.FTZ R2, R2, R13 ;  /* 0x0000000d02027221 */ /* 0x004fe20000010000 */
[----:B---3--:R-:W-:Y:S01]  /*1f70*/  FADD.FTZ R7, R7, R12 ;  /* 0x0000000c07077221 */ /* 0x008fe20000010000 */
[----:B----4-:R-:W-:Y:S01]  /*1f80*/  FADD.FTZ R3, R3, R14 ;  /* 0x0000000e03037221 */ /* 0x010fe20000010000 */
[----:B-----5:R-:W-:Y:S01]  /*1f90*/  FADD.FTZ R10, R10, R15 ;  /* 0x0000000f0a0a7221 */ /* 0x020fe20000010000 */
[----:B0-----:R-:W-:Y:S01]  /*1fa0*/  FADD.FTZ R9, R9, R20 ;  /* 0x0000001409097221 */ /* 0x001fe20000010000 */
[----:B-1----:R-:W-:Y:S01]  /*1fb0*/  FADD.FTZ R8, R8, R17 ;  /* 0x0000001108087221 */ /* 0x002fe20000010000 */
[----:B------:R-:W-:-:S07]  /*1fc0*/  FADD.FTZ R6, R6, R21 ;  /* 0x0000001506067221 */ /* 0x000fce0000010000 */
.L_x_1169:
[----:B------:R-:W-:Y:S05]  /*1fd0*/  BSYNC.RECONVERGENT B1 ;  /* 0x0000000000017941 */ /* 0x000fea0003800200 */
.L_x_1168:
[----:B-1----:R-:W-:-:S07]  /*1fe0*/  @!P0 FADD.FTZ R4, R4, R23 ;  /* 0x0000001704048221 */ /* 0x002fce0000010000 */
.L_x_1167:
[----:B------:R-:W-:Y:S05]  /*1ff0*/  BSYNC.RECONVERGENT B0 ;  /* 0x0000000000007941 */ /* 0x000fea0003800200 */
.L_x_1166:
[----:B------:R-:W-:Y:S01]  /*2000*/  LOP3.LUT R12, R22, 0x3e0, RZ, 0xc0, !PT ;  /* 0x000003e0160c7812 */ /* 0x000fe200078ec0ff */
[----:B------:R-:W-:Y:S03]  /*2010*/  BAR.SYNC.DEFER_BLOCKING 0x0 ;  /* 0x0000000000007b1d */ /* 0x000fe60000010000 */
[----:B------:R-:W-:-:S03]  /*2020*/  ISETP.NE.AND P0, PT, R12, 0x20, PT ;  /* 0x000000200c00780c */ /* 0x000fc60003f05270 */
[----:B------:R-:W-:Y:S10]  /*2030*/  BSSY.RECONVERGENT B0, `(.L_x_1170) ;  /* 0x0000011000007945 */ /* 0x000ff40003800200 */
[----:B------:R-:W-:Y:S05]  /*2040*/  @P0 BRA `(.L_x_1171) ;  /* 0x00000000003c0947 */ /* 0x000fea0003800000 */
[----:B------:R-:W-:Y:S01]  /*2050*/  ISETP.GT.U32.AND P0, PT, R16, 0xf, PT ;  /* 0x0000000f1000780c */ /* 0x000fe20003f04070 */
[----:B------:R-:W-:Y:S01]  /*2060*/  IMAD R12, R18, 0x78, R11 ;  /* 0x00000078120c7824 */ /* 0x000fe200078e020b */
[----:B0-----:R-:W-:Y:S02]  /*2070*/  IADD3 R13, PT, PT, R5, 0x20, RZ ;  /* 0x00000020050d7810 */ /* 0x001fe40007ffe0ff */
[C---:B------:R-:W-:Y:S02]  /*2080*/  ISETP.NE.AND P1, PT, R24.reuse, RZ, PT ;  /* 0x000000ff1800720c */ /* 0x040fe40003f25270 */
[----:B------:R-:W-:Y:S02]  /*2090*/  ISETP.NE.OR P0, PT, R24, RZ, P0 ;  /* 0x000000ff1800720c */ /* 0x000fe40000705670 */
[----:B------:R-:W-:-:S05]  /*20a0*/  LEA R13, R0, R13, 0x18 ;  /* 0x0000000d000d7211 */ /* 0x000fca00078ec0ff */
[----:B------:R-:W-:-:S05]  /*20b0*/  IMAD R13, R12, 0x4, R13 ;  /* 0x000000040c0d7824 */ /* 0x000fca00078e020d */
        /* <DEDUP_REMOVED lines=8> */
.L_x_1171:
[----:B------:R-:W-:Y:S05]  /*2140*/  BSYNC.RECONVERGENT B0 ;  /* 0x0000000000007941 */ /* 0x000fea0003800200 */
.L_x_1170:
[----:B------:R-:W-:Y:S01]  /*2150*/  BAR.SYNC.DEFER_BLOCKING 0x0 ;  /* 0x0000000000007b1d */ /* 0x000fe20000010000 */
[----:B------:R-:W-:-:S05]  /*2160*/  ISETP.GT.U32.AND P1, PT, R22, 0x1f, PT ;  /* 0x0000001f1600780c */ /* 0x000fca0003f24070 */
[----:B------:R-:W-:Y:S08]  /*2170*/  BSSY.RECONVERGENT B0, `(.L_x_1172) ;  /* 0x000001c000007945 */ /* 0x000ff00003800200 */
[----:B------:R-:W-:Y:S05]  /*2180*/  @P1 BRA `(.L_x_1173) ;  /* 0x0000000000681947 */ /* 0x000fea0003800000 */
[----:B------:R-:W-:Y:S01]  /*2190*/  ISETP.GT.U32.AND P0, PT, R16, 0xf, PT ;  /* 0x0000000f1000780c */ /* 0x000fe20003f04070 */
[----:B------:R-:W-:Y:S01]  /*21a0*/  IMAD R11, R18, 0x78, R11 ;  /* 0x00000078120b7824 */ /* 0x000fe200078e020b */
[----:B------:R-:W-:Y:S01]  /*21b0*/  IADD3 R5, PT, PT, R5, 0x20, RZ ;  /* 0x0000002005057810 */ /* 0x000fe20007ffe0ff */
[----:B------:R-:W-:Y:S01]  /*21c0*/  BSSY.RECONVERGENT B1, `(.L_x_1174) ;  /* 0x0000015000017945 */ /* 0x000fe20003800200 */
[----:B------:R-:W-:Y:S02]  /*21d0*/  ISETP.NE.OR P0, PT, R24, RZ, P0 ;  /* 0x000000ff1800720c */ /* 0x000fe40000705670 */
[----:B------:R-:W-:Y:S02]  /*21e0*/  LEA R0, R0, R5, 0x18 ;  /* 0x0000000500007211 */ /* 0x000fe400078ec0ff */
[----:B------:R-:W-:Y:S02]  /*21f0*/  ISETP.NE.AND P2, PT, R24, RZ, PT ;  /* 0x000000ff1800720c */ /* 0x000fe40003f45270 */
[----:B------:R-:W-:-:S07]  /*2200*/  LEA R16, R11, R0, 0x2 ;  /* 0x000000000b107211 */ /* 0x000fce00078e10ff */
[----:B------:R2:W3:Y:S04]  /*2210*/  @!P0 LDS R17, [R16+0x1c0] ;  /* 0x0001c00010118984 */ /* 0x0004e80000000800 */
[----:B------:R-:W-:Y:S05]  /*2220*/  @P2 BRA `(.L_x_1175) ;  /* 0x0000000000382947 */ /* 0x000fea0003800000 */
[----:B------:R-:W4:Y:S04]  /*2230*/  LDS R5, [R16] ;  /* 0x0000000010057984 */ /* 0x000f280000000800 */
[----:B------:R-:W5:Y:S04]  /*2240*/  LDS R0, [R16+0x40] ;  /* 0x0000400010007984 */ /* 0x000f680000000800 */
[----:B------:R-:W2:Y:S04]  /*2250*/  LDS R12, [R16+0x80] ;  /* 0x00008000100c7984 */ /* 0x000ea80000000800 */
[----:B------:R-:W3:Y:S04]  /*2260*/  LDS R11, [R16+0xc0] ;  /* 0x0000c000100b7984 */ /* 0x000ee80000000800 */
[----:B------:R-:W3:Y:S04]  /*2270*/  LDS R14, [R16+0x100] ;  /* 0x00010000100e7984 */ /* 0x000ee80000000800 */
[----:B01----:R-:W0:Y:S04]  /*2280*/  LDS R13, [R16+0x140] ;  /* 0x00014000100d7984 */ /* 0x003e280000000800 */
[----:B------:R-:W1:Y:S01]  /*2290*/  LDS R15, [R16+0x180] ;  /* 0x00018000100f7984 */ /* 0x000e620000000800 */
[----:B----4-:R-:W-:Y:S01]  /*22a0*/  FADD.FTZ R2, R2, R5 ;  /* 0x0000000502027221 */ /* 0x010fe20000010000 */
[----:B-----5:R-:W-:Y:S01]  /*22b0*/  FADD.FTZ R7, R7, R0 ;  /* 0x0000000007077221 */ /* 0x020fe20000010000 */
[----:B--2---:R-:W-:Y:S01]  /*22c0*/  FADD.FTZ R3, R3, R12 ;  /* 0x0000000c03037221 */ /* 0x004fe20000010000 */
[----:B---3--:R-:W-:Y:S01]  /*22d0*/  FADD.FTZ R10, R10, R11 ;  /* 0x0000000b0a0a7221 */ /* 0x008fe20000010000 */
[----:B------:R-:W-:Y:S01]  /*22e0*/  FADD.FTZ R9, R9, R14 ;  /* 0x0000000e09097221 */ /* 0x000fe20000010000 */
[----:B0-----:R-:W-:Y:S01]  /*22f0*/  FADD.FTZ R8, R8, R13 ;  /* 0x0000000d08087221 */ /* 0x001fe20000010000 */
[----:B-1----:R-:W-:-:S07]  /*2300*/  FADD.FTZ R6, R6, R15 ;  /* 0x0000000f06067221 */ /* 0x002fce0000010000 */
.L_x_1175:
[----:B------:R-:W-:Y:S05]  /*2310*/  BSYNC.RECONVERGENT B1 ;  /* 0x0000000000017941 */ /* 0x000fea0003800200 */
.L_x_1174:
[----:B01-3--:R-:W-:-:S07]  /*2320*/  @!P0 FADD.FTZ R4, R4, R17 ;  /* 0x0000001104048221 */ /* 0x00bfce0000010000 */
.L_x_1173:
[----:B------:R-:W-:Y:S05]  /*2330*/  BSYNC.RECONVERGENT B0 ;  /* 0x0000000000007941 */ /* 0x000fea0003800200 */
.L_x_1172:
[----:B------:R-:W-:Y:S06]  /*2340*/  BAR.SYNC.DEFER_BLOCKING 0x0 ;  /* 0x0000000000007b1d */ /* 0x000fec0000010000 */
[----:B------:R-:W-:Y:S05]  /*2350*/  @P1 EXIT ;  /* 0x000000000000194d */ /* 0x000fea0003800000 */
[----:B------:R-:W3:Y:S01]  /*2360*/  S2R R0, SR_CTAID.X ;  /* 0x0000000000007919 */ /* 0x000ee20000002500 */
[----:B------:R-:W3:Y:S01]  /*2370*/  LDCU UR5, c[0x0][0x370] ;  /* 0x00006e00ff0577ac */ /* 0x000ee20008000800 */
[----:B------:R-:W4:Y:S01]  /*2380*/  S2UR UR4, SR_CTAID.Z ;  /* 0x00000000000479c3 */ /* 0x000f220000002700 */
[----:B------:R-:W-:Y:S01]  /*2390*/  ISETP.NE.AND P2, PT, R24, RZ, PT ;  /* 0x000000ff1800720c */ /* 0x000fe20003f45270 */
[----:B------:R-:W-:Y:S01]  /*23a0*/  BSSY.RECONVERGENT B0, `(.L_x_1176) ;  /* 0x000001c000007945 */ /* 0x000fe20003800200 */
[----:B------:R-:W5:Y:S01]  /*23b0*/  LDCU UR6, c[0x0][0x378] ;  /* 0x00006f00ff0677ac */ /* 0x000f620008000800 */
[----:B------:R-:W0:Y:S01]  /*23c0*/  LDCU.64 UR8, c[0x0][0x380] ;  /* 0x00007000ff0877ac */ /* 0x000e220008000a00 */
[----:B----4-:R-:W-:Y:S01]  /*23d0*/  UIMAD UR4, UR4, 0x78, URZ ;  /* 0x00000078040478a4 */ /* 0x010fe2000f8e02ff */
[----:B---3--:R-:W-:Y:S01]  /*23e0*/  IMAD R19, R19, UR5, R0 ;  /* 0x0000000513137c24 */ /* 0x008fe2000f8e0200 */
[----:B------:R-:W-:-:S03]  /*23f0*/  SHF.R.U32.HI R0, RZ, 0x1, R22 ;  /* 0x00000001ff007819 */ /* 0x000fc60000011616 */
[----:B-----5:R-:W-:-:S04]  /*2400*/  IMAD R19, R19, UR6, RZ ;  /* 0x0000000613137c24 */ /* 0x020fc8000f8e02ff */
[----:B------:R-:W-:-:S05]  /*2410*/  IMAD R19, R19, 0x78, RZ ;  /* 0x0000007813137824 */ /* 0x000fca00078e02ff */
[----:B------:R-:W-:-:S04]  /*2420*/  IADD3 R0, P0, P1, R0, UR4, R19 ;  /* 0x0000000400007c10 */ /* 0x000fc8000f91e013 */
[----:B------:R-:W-:Y:S02]  /*2430*/  IADD3.X R5, PT, PT, RZ, RZ, RZ, P0, P1 ;  /* 0x000000ffff057210 */ /* 0x000fe400007e24ff */
[----:B0-----:R-:W-:Y:S02]  /*2440*/  LEA R12, P1, R0, UR8, 0x1 ;  /* 0x00000008000c7c11 */ /* 0x001fe4000f8208ff */
[----:B------:R-:W-:Y:S02]  /*2450*/  LOP3.LUT P0, RZ, R22, 0x11, RZ, 0xc0, !PT ;  /* 0x0000001116ff7812 */ /* 0x000fe4000780c0ff */
[----:B-1----:R-:W-:Y:S01]  /*2460*/  LEA.HI.X R13, R0, UR9, R5, 0x1, P1 ;  /* 0x00000009000d7c11 */ /* 0x002fe200088f0c05 */
[----:B------:R-:W-:Y:S10]  /*2470*/  @P2 BRA `(.L_x_1177) ;  /* 0x0000000000382947 */ /* 0x000ff40003800000 */
[----:B------:R-:W-:Y:S02]  /*2480*/  F2FP.BF16.F32.PACK_AB R2, R7, R2 ;  /* 0x000000020702723e */ /* 0x000fe400000010ff */
[----:B------:R-:W-:Y:S02]  /*2490*/  F2FP.BF16.F32.PACK_AB R3, R10, R3 ;  /* 0x000000030a03723e */ /* 0x000fe400000010ff */
[----:B------:R-:W-:Y:S01]  /*24a0*/  F2FP.BF16.F32.PACK_AB R8, R8, R9 ;  /* 0x000000090808723e */ /* 0x000fe200000010ff */
[----:B------:R0:W-:Y:S01]  /*24b0*/  STG.E.U16 desc[UR36][R12.64], R2 ;  /* 0x000000020c007986 */ /* 0x0001e2000c101524 */
[----:B------:R-:W-:Y:S02]  /*24c0*/  PRMT R0, R2, 0x7632, R0 ;  /* 0x0000763202007816 */ /* 0x000fe40000000000 */
[----:B------:R-:W-:Y:S01]  /*24d0*/  F2FP.BF16.F32.PACK_AB R6, RZ, R6 ;  /* 0x00000006ff06723e */ /* 0x000fe200000010ff */
[----:B------:R0:W-:Y:S01]  /*24e0*/  STG.E.U16 desc[UR36][R12.64+0x40], R3 ;  /* 0x000040030c007986 */ /* 0x0001e2000c101524 */
[----:B------:R-:W-:-:S02]  /*24f0*/  PRMT R5, R3, 0x7632, R5 ;  /* 0x0000763203057816 */ /* 0x000fc40000000005 */
[----:B------:R-:W-:Y:S01]  /*2500*/  PRMT R7, R8, 0x7632, R7 ;  /* 0x0000763208077816 */ /* 0x000fe20000000007 */
[----:B------:R0:W-:Y:S04]  /*2510*/  STG.E.U16 desc[UR36][R12.64+0x20], R0 ;  /* 0x000020000c007986 */ /* 0x0001e8000c101524 */
[----:B------:R0:W-:Y:S04]  /*2520*/  STG.E.U16 desc[UR36][R12.64+0x60], R5 ;  /* 0x000060050c007986 */ /* 0x0001e8000c101524 */
[----:B------:R0:W-:Y:S04]  /*2530*/  STG.E.U16 desc[UR36][R12.64+0x80], R8 ;  /* 0x000080080c007986 */ /* 0x0001e8000c101524 */
[----:B------:R0:W-:Y:S04]  /*2540*/  STG.E.U16 desc[UR36][R12.64+0xa0], R7 ;  /* 0x0000a0070c007986 */ /* 0x0001e8000c101524 */
[----:B------:R0:W-:Y:S02]  /*2550*/  STG.E.U16 desc[UR36][R12.64+0xc0], R6 ;  /* 0x0000c0060c007986 */ /* 0x0001e4000c101524 */
.L_x_1177:
[----:B------:R-:W-:Y:S05]  /*2560*/  BSYNC.RECONVERGENT B0 ;  /* 0x0000000000007941 */ /* 0x000fea0003800200 */
.L_x_1176:
[----:B------:R-:W-:Y:S05]  /*2570*/  @P0 EXIT ;  /* 0x000000000000094d */ /* 0x000fea0003800000 */
[----:B------:R-:W-:-:S05]  /*2580*/  F2FP.BF16.F32.PACK_AB R4, RZ, R4 ;  /* 0x00000004ff04723e */ /* 0x000fca00000010ff */
[----:B------:R-:W-:Y:S01]  /*2590*/  STG.E.U16 desc[UR36][R12.64+0xe0], R4 ;  /* 0x0000e0040c007986 */ /* 0x000fe2000c101524 */
[----:B------:R-:W-:Y:S05]  /*25a0*/  EXIT ;  /* 0x000000000000794d */ /* 0x000fea0003800000 */
.L_x_1143:
[----:B------:R-:W-:Y:S01]  /*25b0*/  HFMA2 R11, -RZ, RZ, 0, 1.847743988037109375e-06 ;  /* 0x0000001fff0b7431 */ /* 0x000fe200000001ff */
[----:B------:R-:W-:Y:S02]  /*25c0*/  MOV R12, 0x10 ;  /* 0x00000010000c7802 */ /* 0x000fe40000000f00 */
[----:B------:R-:W-:-:S07]  /*25d0*/  MOV R15, 0xffffffff ;  /* 0xffffffff000f7802 */ /* 0x000fce0000000f00 */
[----:B------:R-:W-:Y:S05]  /*25e0*/  WARPSYNC.COLLECTIVE R15, `(.L_x_1178) ;  /* 0x000000000f087348 */ /* 0x000fea0003c00000 */
[----:B------:R0:W1:Y:S02]  /*25f0*/  SHFL.BFLY P6, R14, R13, R12, R11 ;  /* 0x0c00000c0d0e7389 */ /* 0x00006400000c000b */
[----:B01----:R-:W-:Y:S05]  /*2600*/  ENDCOLLECTIVE ;  /* 0x000000000000791b */ /* 0x003fea0003800000 */
.L_x_1178:
[----:B------:R-:W-:Y:S01]  /*2610*/  HFMA2 R12, -RZ, RZ, 0, 4.76837158203125e-07 ;  /* 0x00000008ff0c7431 */ /* 0x000fe200000001ff */
[----:B------:R-:W-:-:S05]  /*2620*/  FMNMX.FTZ R0, R14, -3.40282346638528859812e+38, !PT ;  /* 0xff7fffff0e007809 */ /* 0x000fca0007810000 */
[----:B------:R-:W-:-:S07]  /*2630*/  IMAD.MOV.U32 R13, RZ, RZ, R0 ;  /* 0x000000ffff0d7224 */ /* 0x000fce00078e0000 */
[----:B------:R-:W-:Y:S05]  /*2640*/  WARPSYNC.COLLECTIVE R15, `(.L_x_1179) ;  /* 0x000000000f087348 */ /* 0x000fea0003c00000 */
[----:B------:R0:W1:Y:S02]  /*2650*/  SHFL.BFLY P6, R14, R13, R12, R11 ;  /* 0x0c00000c0d0e7389 */ /* 0x00006400000c000b */
[----:B01----:R-:W-:Y:S05]  /*2660*/  ENDCOLLECTIVE ;  /* 0x000000000000791b */ /* 0x003fea0003800000 */
.L_x_1179:
[----:B------:R-:W-:Y:S01]  /*2670*/  HFMA2 R12, -RZ, RZ, 0, 2.384185791015625e-07 ;  /* 0x00000004ff0c7431 */ /* 0x000fe200000001ff */
[----:B------:R-:W-:-:S04]  /*2680*/  FMNMX.FTZ R2, R0, R14, !PT ;  /* 0x0000000e00027209 */ /* 0x000fc80007810000 */
[----:B------:R-:W-:-:S07]  /*2690*/  MOV R13, R2 ;  /* 0x00000002000d7202 */ /* 0x000fce0000000f00 */
[----:B------:R-:W-:Y:S05]  /*26a0*/  WARPSYNC.COLLECTIVE R15, `(.L_x_1180) ;  /* 0x000000000f087348 */ /* 0x000fea0003c00000 */
[----:B------:R0:W1:Y:S02]  /*26b0*/  SHFL.BFLY P6, R14, R13, R12, R11 ;  /* 0x0c00000c0d0e7389 */ /* 0x00006400000c000b */
[----:B01----:R-:W-:Y:S05]  /*26c0*/  ENDCOLLECTIVE ;  /* 0x000000000000791b */ /* 0x003fea0003800000 */
.L_x_1180:
[----:B------:R-:W-:Y:S01]  /*26d0*/  HFMA2 R12, -RZ, RZ, 0, 1.1920928955078125e-07 ;  /* 0x00000002ff0c7431 */ /* 0x000fe200000001ff */
[----:B------:R-:W-:-:S04]  /*26e0*/  FMNMX.FTZ R3, R2, R14, !PT ;  /* 0x0000000e02037209 */ /* 0x000fc80007810000 */
[----:B------:R-:W-:-:S07]  /*26f0*/  MOV R13, R3 ;  /* 0x00000003000d7202 */ /* 0x000fce0000000f00 */
[----:B------:R-:W-:Y:S05]  /*2700*/  WARPSYNC.COLLECTIVE R15, `(.L_x_1181) ;  /* 0x000000000f087348 */ /* 0x000fea0003c00000 */
[----:B------:R0:W1:Y:S02]  /*2710*/  SHFL.BFLY P6, R14, R13, R12, R11 ;  /* 0x0c00000c0d0e7389 */ /* 0x00006400000c000b */
[----:B01----:R-:W-:Y:S05]  /*2720*/  ENDCOLLECTIVE ;  /* 0x000000000000791b */ /* 0x003fea0003800000 */
.L_x_1181:
[----:B------:R-:W-:Y:S05]  /*2730*/  BRA `(.L_x_1182) ;  /* 0xffffffd800e87947 */ /* 0x000fea000383ffff */
.L_x_1183:
        /* <DEDUP_REMOVED lines=12> */
.L_x_25593:


//--------------------- .text._ZN4vllm25paged_attention_v1_kernelI13__nv_bfloat16hLi112ELi16ELi128ELNS_18Fp8KVCacheDataTypeE2ELb0EEEvPT_PKS3_PKT0_S9_ifPKiSB_iPKfiiiSD_SD_iiiii --------------------------
	.section	.text._ZN4vllm25paged_attention_v1_kernelI13__nv_bfloat16hLi112ELi16ELi128ELNS_18Fp8KVCacheDataTypeE2ELb0EEEvPT_PKS3_PKT0_S9_ifPKiSB_iPKfiiiSD_SD_iiiii,"ax",@progbits
	.align	128
        .global         _ZN4vllm25paged_attention_v1_kernelI13__nv_bfloat16hLi112ELi16ELi128ELNS_18Fp8KVCacheDataTypeE2ELb0EEEvPT_PKS3_PKT0_S9_ifPKiSB_iPKfiiiSD_SD_iiiii
        .type           _ZN4vllm25paged_attention_v1_kernelI13__nv_bfloat16hLi112ELi16ELi128ELNS_18Fp8KVCacheDataTypeE2ELb0EEEvPT_PKS3_PKT0_S9_ifPKiSB_iPKfiiiSD_SD_iiiii,@function
        .size           _ZN4vllm25paged_attention_v1_kernelI13__nv_bfloat16hLi112ELi16ELi128ELNS_18Fp8KVCacheDataTypeE2ELb0EEEvPT_PKS3_PKT0_S9_ifPKiSB_iPKfiiiSD_SD_iiiii,(.L_x_25594 - _ZN4vllm25paged_attention_v1_kernelI13__nv_bfloat16hLi112ELi16ELi128ELNS_18Fp8KVCacheDataTypeE2ELb0EEEvPT_PKS3_PKT0_S9_ifPKiSB_iPKfiiiSD_SD_iiiii)
        .other          _ZN4vllm25paged_attention_v1_kernelI13__nv_bfloat16hLi112ELi16ELi128ELNS_18Fp8KVCacheDataTypeE2ELb0EEEvPT_PKS3_PKT0_S9_ifPKiSB_iPKfiiiSD_SD_iiiii,@"STO_CUDA_ENTRY STV_DEFAULT"
_ZN4vllm25paged_attention_v1_kernelI13__nv_bfloat16hLi112ELi16ELi128ELNS_18Fp8KVCacheDataTypeE2ELb0EEEvPT_PKS3_PKT0_S9_ifPKiSB_iPKfiiiSD_SD_iiiii:
.text._ZN4vllm25paged_attention_v1_kernelI13__nv_bfloat16hLi112ELi16ELi128ELNS_18Fp8KVCacheDataTypeE2ELb0EEEvPT_PKS3_PKT0_S9_ifPKiSB_iPKfiiiSD_SD_iiiii:
        /* <DEDUP_REMOVED lines=35> */
.L_x_1185:
[----:B------:R-:W-:Y:S05]  /*0230*/  BSYNC.RECONVERGENT B6 ;  /* 0x0000000000067941 */ /* 0x000fea0003800200 */
.L_x_1184:
        /* <DEDUP_REMOVED lines=10> */
.L_x_1215:
        /* <DEDUP_REMOVED lines=39> */
.L_x_1191:
        /* <DEDUP_REMOVED lines=11> */
.L_x_1190:
[----:B------:R-:W-:Y:S05]  /*0600*/  BSYNC.RECONVERGENT B1 ;  /* 0x0000000000017941 */ /* 0x000fea0003800200 */
.L_x_1189:
        /* <DEDUP_REMOVED lines=12> */
.L_x_1194:
        /* <DEDUP_REMOVED lines=100> */
.L_x_1193:
[----:B------:R-:W-:Y:S05]  /*0d10*/  BSYNC.RECONVERGENT B1 ;  /* 0x0000000000017941 */ /* 0x000fea0003800200 */
.L_x_1192:
        /* <DEDUP_REMOVED lines=55> */
.L_x_1196:
[----:B------:R-:W-:Y:S05]  /*1090*/  BSYNC.RECONVERGENT B1 ;  /* 0x0000000000017941 */ /* 0x000fea0003800200 */
.L_x_1195:
        /* <DEDUP_REMOVED lines=26> */
.L_x_1188:
[----:B------:R-:W-:Y:S05]  /*1240*/  BSYNC.RECONVERGENT B0 ;  /* 0x0000000000007941 */ /* 0x000fea0003800200 */
.L_x_1187:
        /* <DEDUP_REMOVED lines=39> */
.L_x_1201:
[----:B------:R-:W0:Y:S01]  /*14c0*/  LDS R3, [R6] ;  /* 0x0000000006037984 */ /* 0x000e220000000800 */
[----:B------:R-:W-:-:S04]  /*14d0*/  IADD3 R7, PT, PT, R7, 0x1, RZ ;  /* 0x0000000107077810 */ /* 0x000fc80007ffe0ff */
[----:B------:R-:W-:Y:S01]  /*14e0*/  ISETP.NE.AND P0, PT, R7, RZ, PT ;  /* 0x000000ff0700720c */ /* 0x000fe20003f05270 */
[----:B0-----:R-:W-:-:S05]  /*14f0*/  FMUL.FTZ R3, R3, R2 ;  /* 0x0000000203037220 */ /* 0x001fca0000410000 */
[----:B------:R0:W-:Y:S02]  /*1500*/  STS [R6], R3 ;  /* 0x0000000306007388 */ /* 0x0001e40000000800 */
[----:B0-----:R-:W-:-:S05]  /*1510*/  IADD3 R6, PT, PT, R6, 0x200, RZ ;  /* 0x0000020006067810 */ /* 0x001fca0007ffe0ff */
[----:B------:R-:W-:Y:S05]  /*1520*/  @P0 BRA `(.L_x_1201) ;  /* 0xfffffffc00e40947 */ /* 0x000fea000383ffff */
.L_x_1200:
[----:B------:R-:W-:Y:S05]  /*1530*/  BSYNC.RECONVERGENT B1 ;  /* 0x0000000000017941 */ /* 0x000fea0003800200 */
.L_x_1199:
        /* <DEDUP_REMOVED lines=12> */
.L_x_1204:
        /* <DEDUP_REMOVED lines=52> */
.L_x_1203:
[----:B------:R-:W-:Y:S05]  /*1940*/  BSYNC.RECONVERGENT B1 ;  /* 0x0000000000017941 */ /* 0x000fea0003800200 */
.L_x_1202:
        /* <DEDUP_REMOVED lines=31> */
.L_x_1206:
[----:B------:R-:W-:Y:S05]  /*1b40*/  BSYNC.RECONVERGENT B1 ;  /* 0x0000000000017941 */ /* 0x000fea0003800200 */
.L_x_1205:
        /* <DEDUP_REMOVED lines=14> */
.L_x_1198:
[----:B------:R-:W-:Y:S05]  /*1c30*/  BSYNC.RECONVERGENT B0 ;  /* 0x0000000000007941 */ /* 0x000fea0003800200 */
.L_x_1197:
[----:B------:R-:W-:Y:S01]  /*1c40*/  BAR.SYNC.DEFER_BLOCKING 0x0 ;  /* 0x0000000000007b1d */ /* 0x000fe20000010000 */
[----:B01----:R-:W-:Y:S02]  /*1c50*/  LOP3.LUT R2, R22, 0x1, RZ, 0xc0, !PT ;  /* 0x0000000116027812 */ /* 0x003fe400078ec0ff */
[----:B------:R-:W-:Y:S02]  /*1c60*/  CS2R R6, SRZ ;  /* 0x0000000000067805 */ /* 0x000fe4000001ff00 */
[----:B------:R-:W-:Y:S02]  /*1c70*/  SHF.R.U32.HI R3, RZ, 0x1, R16 ;  /* 0x00000001ff037819 */ /* 0x000fe40000011610 */
[----:B------:R-:W-:Y:S01]  /*1c80*/  ISETP.NE.AND P2, PT, R2, RZ, PT ;  /* 0x000000ff0200720c */ /* 0x000fe20003f45270 */
[----:B------:R-:W-:Y:S01]  /*1c90*/  BSSY.RECONVERGENT B0, `(.L_x_1207) ;  /* 0x0000027000007945 */ /* 0x000fe20003800200 */
[----:B------:R-:W-:Y:S01]  /*1ca0*/  LOP3.LUT R2, R22, 0x3c0, RZ, 0xc0, !PT ;  /* 0x000003c016027812 */ /* 0x000fe200078ec0ff */
[----:B------:R-:W-:Y:S01]  /*1cb0*/  IMAD R3, R18, 0x70, R3 ;  /* 0x0000007012037824 */ /* 0x000fe200078e0203 */
[----:B------:R-:W-:Y:S01]  /*1cc0*/  IADD3 R5, PT, PT, R5, 0x20, RZ ;  /* 0x0000002005057810 */ /* 0x000fe20007ffe0ff */
[----:B------:R-:W-:Y:S01]  /*1cd0*/  BAR.SYNC.DEFER_BLOCKING 0x0 ;  /* 0x0000000000007b1d */ /* 0x000fe20000010000 */
[----:B------:R-:W-:-:S02]  /*1ce0*/  ISETP.NE.OR P5, PT, R2, 0x40, P2 ;  /* 0x000000400200780c */ /* 0x000fc400017a5670 */
[----:B------:R-:W-:Y:S02]  /*1cf0*/  LEA R0, R0, R5, 0x18 ;  /* 0x0000000500007211 */ /* 0x000fe400078ec0ff */
[C---:B------:R-:W-:Y:S02]  /*1d00*/  LOP3.LUT P0, RZ, R22.reuse, 0x3c1, RZ, 0xc0, !PT ;  /* 0x000003c116ff7812 */ /* 0x040fe4000780c0ff */
[----:B------:R-:W-:Y:S02]  /*1d10*/  LOP3.LUT R4, R22, 0x3e0, RZ, 0xc0, !PT ;  /* 0x000003e016047812 */ /* 0x000fe400078ec0ff */
[----:B------:R-:W-:Y:S01]  /*1d20*/  LEA R9, R3, R0, 0x2 ;  /* 0x0000000003097211 */ /* 0x000fe200078e10ff */
[----:B------:R-:W-:Y:S01]  /*1d30*/  HFMA2 R0, -RZ, RZ, 0, 0 ;  /* 0x00000000ff007431 */ /* 0x000fe200000001ff */
[----:B------:R-:W-:Y:S02]  /*1d40*/  ISETP.NE.OR P4, PT, R4, 0x20, P2 ;  /* 0x000000200400780c */ /* 0x000fe40001785670 */
[----:B------:R-:W-:-:S02]  /*1d50*/  CS2R R2, SRZ ;  /* 0x0000000000027805 */ /* 0x000fc4000001ff00 */
[----:B------:R-:W-:Y:S02]  /*1d60*/  CS2R R4, SRZ ;  /* 0x0000000000047805 */ /* 0x000fe4000001ff00 */
[C---:B------:R-:W-:Y:S02]  /*1d70*/  LOP3.LUT P1, RZ, R22.reuse, 0x3e1, RZ, 0xc0, !PT ;  /* 0x000003e116ff7812 */ /* 0x040fe4000782c0ff */
[----:B------:R-:W-:Y:S01]  /*1d80*/  ISETP.GT.U32.AND P3, PT, R22, 0x1f, PT ;  /* 0x0000001f1600780c */ /* 0x000fe20003f64070 */
[----:B------:R0:W-:Y:S04]  /*1d90*/  @!P5 STS [R9+-0x380], R3 ;  /* 0xfffc80030900d388 */ /* 0x0001e80000000800 */
[----:B------:R0:W-:Y:S04]  /*1da0*/  @!P5 STS [R9+-0x340], R2 ;  /* 0xfffcc0020900d388 */ /* 0x0001e80000000800 */
[----:B------:R0:W-:Y:S04]  /*1db0*/  @!P5 STS [R9+-0x300], R7 ;  /* 0xfffd00070900d388 */ /* 0x0001e80000000800 */
[----:B------:R0:W-:Y:S04]  /*1dc0*/  @!P5 STS [R9+-0x2c0], R0 ;  /* 0xfffd40000900d388 */ /* 0x0001e80000000800 */
[----:B------:R0:W-:Y:S04]  /*1dd0*/  @!P5 STS [R9+-0x280], R5 ;  /* 0xfffd80050900d388 */ /* 0x0001e80000000800 */
[----:B------:R0:W-:Y:S04]  /*1de0*/  @!P5 STS [R9+-0x240], R6 ;  /* 0xfffdc0060900d388 */ /* 0x0001e80000000800 */
[----:B------:R0:W-:Y:S01]  /*1df0*/  @!P5 STS [R9+-0x200], R4 ;  /* 0xfffe00040900d388 */ /* 0x0001e20000000800 */
[----:B------:R-:W-:Y:S06]  /*1e00*/  BAR.SYNC.DEFER_BLOCKING 0x0 ;  /* 0x0000000000007b1d */ /* 0x000fec0000010000 */
[----:B------:R-:W-:Y:S05]  /*1e10*/  @P0 BRA `(.L_x_1208) ;  /* 0x0000000000380947 */ /* 0x000fea0003800000 */
[----:B------:R-:W0:Y:S04]  /*1e20*/  LDS R8, [R9] ;  /* 0x0000000009087984 */ /* 0x000e280000000800 */
[----:B------:R-:W1:Y:S04]  /*1e30*/  LDS R11, [R9+0x40] ;  /* 0x00004000090b7984 */ /* 0x000e680000000800 */
[----:B------:R-:W2:Y:S04]  /*1e40*/  LDS R10, [R9+0x80] ;  /* 0x00008000090a7984 */ /* 0x000ea80000000800 */
[----:B------:R-:W3:Y:S04]  /*1e50*/  LDS R13, [R9+0xc0] ;  /* 0x0000c000090d7984 */ /* 0x000ee80000000800 */
[----:B------:R-:W4:Y:S04]  /*1e60*/  LDS R12, [R9+0x100] ;  /* 0x00010000090c7984 */ /* 0x000f280000000800 */
        /* <DEDUP_REMOVED lines=8> */
[----:B------:R-:W-:-:S07]  /*1ef0*/  FADD.FTZ R4, R4, R17 ;  /* 0x0000001104047221 */ /* 0x000fce0000010000 */
.L_x_1208:
[----:B------:R-:W-:Y:S05]  /*1f00*/  BSYNC.RECONVERGENT B0 ;  /* 0x0000000000007941 */ /* 0x000fea0003800200 */
.L_x_1207:
[----:B------:R-:W-:Y:S06]  /*1f10*/  BAR.SYNC.DEFER_BLOCKING 0x0 ;  /* 0x0000000000007b1d */ /* 0x000fec0000010000 */
[----:B------:R-:W-:Y:S01]  /*1f20*/  BSSY.RECONVERGENT B0, `(.L_x_1209) ;  /* 0x0000018000007945 */ /* 0x000fe20003800200 */
        /* <DEDUP_REMOVED lines=10> */
[----:B------:R-:W2:Y:S04]  /*1fd0*/  LDS R11, [R9+0x40] ;  /* 0x00004000090b7984 */ /* 0x000ea80000000800 */
[----:B------:R-:W3:Y:S04]  /*1fe0*/  LDS R10, [R9+0x80] ;  /* 0x00008000090a7984 */ /* 0x000ee80000000800 */
[----:B------:R-:W4:Y:S04]  /*1ff0*/  LDS R13, [R9+0xc0] ;  /* 0x0000c000090d7984 */ /* 0x000f280000000800 */
        /* <DEDUP_REMOVED lines=9> */
[----:B------:R-:W-:-:S07]  /*2090*/  FADD.FTZ R4, R4, R17 ;  /* 0x0000001104047221 */ /* 0x000fce0000010000 */
.L_x_1210:
[----:B------:R-:W-:Y:S05]  /*20a0*/  BSYNC.RECONVERGENT B0 ;  /* 0x0000000000007941 */ /* 0x000fea0003800200 */
.L_x_1209:
        /* <DEDUP_REMOVED lines=15> */
[----:B------:R-:W-:-:S02]  /*21a0*/  PRMT R3, R2, 0x7632, R3 ;  /* 0x0000763202037816 */ /* 0x000fc40000000003 */
[----:B------:R-:W-:Y:S02]  /*21b0*/  F2FP.BF16.F32.PACK_AB R4, RZ, R4 ;  /* 0x00000004ff04723e */ /* 0x000fe400000010ff */
[----:B------:R-:W-:Y:S02]  /*21c0*/  PRMT R6, R0, 0x7632, R6 ;  /* 0x0000763200067816 */ /* 0x000fe40000000006 */
[----:B------:R-:W-:Y:S01]  /*21d0*/  PRMT R7, R5, 0x7632, R7 ;  /* 0x0000763205077816 */ /* 0x000fe20000000007 */
[----:B--2---:R-:W-:-:S06]  /*21e0*/  UIMAD UR4, UR4, 0x70, URZ ;  /* 0x00000070040478a4 */ /* 0x004fcc000f8e02ff */
[----:B------:R-:W-:-:S04]  /*21f0*/  IADD3 R19, P0, P1, R22, UR4, R19 ;  /* 0x0000000416137c10 */ /* 0x000fc8000f91e013 */
[----:B------:R-:W-:Y:S02]  /*2200*/  IADD3.X R10, PT, PT, RZ, RZ, RZ, P0, P1 ;  /* 0x000000ffff0a7210 */ /* 0x000fe400007e24ff */
[----:B---3--:R-:W-:-:S04]  /*2210*/  LEA R8, P0, R19, UR6, 0x1 ;  /* 0x0000000613087c11 */ /* 0x008fc8000f8008ff */
[----:B------:R-:W-:-:S05]  /*2220*/  LEA.HI.X R9, R19, UR7, R10, 0x1, P0 ;  /* 0x0000000713097c11 */ /* 0x000fca00080f0c0a */
        /* <DEDUP_REMOVED lines=8> */
.L_x_1186:
[----:B------:R-:W-:Y:S01]  /*22b0*/  HFMA2 R11, -RZ, RZ, 0, 1.847743988037109375e-06 ;  /* 0x0000001fff0b7431 */ /* 0x000fe200000001ff */
[----:B------:R-:W-:Y:S02]  /*22c0*/  MOV R12, 0x10 ;  /* 0x00000010000c7802 */ /* 0x000fe40000000f00 */
[----:B------:R-:W-:-:S07]  /*22d0*/  MOV R15, 0xffffffff ;  /* 0xffffffff000f7802 */ /* 0x000fce0000000f00 */
[----:B------:R-:W-:Y:S05]  /*22e0*/  WARPSYNC.COLLECTIVE R15, `(.L_x_1211) ;  /* 0x000000000f087348 */ /* 0x000fea0003c00000 */
[----:B------:R0:W1:Y:S02]  /*22f0*/  SHFL.BFLY P6, R14, R13, R12, R11 ;  /* 0x0c00000c0d0e7389 */ /* 0x00006400000c000b */
[----:B01----:R-:W-:Y:S05]  /*2300*/  ENDCOLLECTIVE ;  /* 0x000000000000791b */ /* 0x003fea0003800000 */
.L_x_1211:
[----:B------:R-:W-:Y:S01]  /*2310*/  HFMA2 R12, -RZ, RZ, 0, 4.76837158203125e-07 ;  /* 0x00000008ff0c7431 */ /* 0x000fe200000001ff */
[----:B------:R-:W-:-:S04]  /*2320*/  FMNMX.FTZ R0, R14, -3.40282346638528859812e+38, !PT ;  /* 0xff7fffff0e007809 */ /* 0x000fc80007810000 */
[----:B------:R-:W-:-:S07]  /*2330*/  MOV R13, R0 ;  /* 0x00000000000d7202 */ /* 0x000fce0000000f00 */
[----:B------:R-:W-:Y:S05]  /*2340*/  WARPSYNC.COLLECTIVE R15, `(.L_x_1212) ;  /* 0x000000000f087348 */ /* 0x000fea0003c00000 */
[----:B------:R0:W1:Y:S02]  /*2350*/  SHFL.BFLY P6, R14, R13, R12, R11 ;  /* 0x0c00000c0d0e7389 */ /* 0x00006400000c000b */
[----:B01----:R-:W-:Y:S05]  /*2360*/  ENDCOLLECTIVE ;  /* 0x000000000000791b */ /* 0x003fea0003800000 */
.L_x_1212:
[----:B------:R-:W-:Y:S01]  /*2370*/  HFMA2 R12, -RZ, RZ, 0, 2.384185791015625e-07 ;  /* 0x00000004ff0c7431 */ /* 0x000fe200000001ff */
[----:B------:R-:W-:-:S04]  /*2380*/  FMNMX.FTZ R2, R0, R14, !PT ;  /* 0x0000000e00027209 */ /* 0x000fc80007810000 */
[----:B------:R-:W-:-:S07]  /*2390*/  MOV R13, R2 ;  /* 0x00000002000d7202 */ /* 0x000fce0000000f00 */
[----:B------:R-:W-:Y:S05]  /*23a0*/  WARPSYNC.COLLECTIVE R15, `(.L_x_1213) ;  /* 0x000000000f087348 */ /* 0x000fea0003c00000 */
[----:B------:R0:W1:Y:S02]  /*23b0*/  SHFL.BFLY P6, R14, R13, R12, R11 ;  /* 0x0c00000c0d0e7389 */ /* 0x00006400000c000b */
[----:B01----:R-:W-:Y:S05]  /*23c0*/  ENDCOLLECTIVE ;  /* 0x000000000000791b */ /* 0x003fea0003800000 */
.L_x_1213:
[----:B------:R-:W-:Y:S01]  /*23d0*/  HFMA2 R12, -RZ, RZ, 0, 1.1920928955078125e-07 ;  /* 0x00000002ff0c7431 */ /* 0x000fe200000001ff */
[----:B------:R-:W-:-:S04]  /*23e0*/  FMNMX.FTZ R3, R2, R14, !PT ;  /* 0x0000000e02037209 */ /* 0x000fc80007810000 */
[----:B------:R-:W-:-:S07]  /*23f0*/  MOV R13, R3 ;  /* 0x00000003000d7202 */ /* 0x000fce0000000f00 */
[----:B------:R-:W-:Y:S05]  /*2400*/  WARPSYNC.COLLECTIVE R15, `(.L_x_1214) ;  /* 0x000000000f087348 */ /* 0x000fea0003c00000 */
[----:B------:R0:W1:Y:S02]  /*2410*/  SHFL.BFLY P6, R14, R13, R12, R11 ;  /* 0x0c00000c0d0e7389 */ /* 0x00006400000c000b */
[----:B01----:R-:W-:Y:S05]  /*2420*/  ENDCOLLECTIVE ;  /* 0x000000000000791b */ /* 0x003fea0003800000 */
.L_x_1214:
[----:B------:R-:W-:Y:S05]  /*2430*/  BRA `(.L_x_1215) ;  /* 0xffffffdc00a87947 */ /* 0x000fea000383ffff */
.L_x_1216:
        /* <DEDUP_REMOVED lines=12> */
.L_x_25594:


//--------------------- .text._ZN4vllm25paged_attention_v1_kernelI13__nv_bfloat16hLi96ELi16ELi128ELNS_18Fp8KVCacheDataTypeE2ELb0EEEvPT_PKS3_PKT0_S9_ifPKiSB_iPKfiiiSD_SD_iiiii --------------------------
	.section	.text._ZN4vllm25paged_attention_v1_kernelI13__nv_bfloat16hLi96ELi16ELi128ELNS_18Fp8KVCacheDataTypeE2ELb0EEEvPT_PKS3_PKT0_S9_ifPKiSB_iPKfiiiSD_SD_iiiii,"ax",@progbits
	.align	128
        .global         _ZN4vllm25paged_attention_v1_kernelI13__nv_bfloat16hLi96ELi16ELi128ELNS_18Fp8KVCacheDataTypeE2ELb0EEEvPT_PKS3_PKT0_S9_ifPKiSB_iPKfiiiSD_SD_iiiii
        .type           _ZN4vllm25paged_attention_v1_kernelI13__nv_bfloat16hLi96ELi16ELi128ELNS_18Fp8KVCacheDataTypeE2ELb0EEEvPT_PKS3_PKT0_S9_ifPKiSB_iPKfiiiSD_SD_iiiii,@function
        .size           _ZN4vllm25paged_attention_v1_kernelI13__nv_bfloat16hLi96ELi16ELi128ELNS_18Fp8KVCacheDataTypeE2ELb0EEEvPT_PKS3_PKT0_S9_ifPKiSB_iPKfiiiSD_SD_iiiii,(.L_x_25595 - _ZN4vllm25paged_attention_v1_kernelI13__nv_bfloat16hLi96ELi16ELi128ELNS_18Fp8KVCacheDataTypeE2ELb0EEEvPT_PKS3_PKT0_S9_ifPKiSB_iPKfiiiSD_SD_iiiii)
        .other          _ZN4vllm25paged_attention_v1_kernelI13__nv_bfloat16hLi96ELi16ELi128ELNS_18Fp8KVCacheDataTypeE2ELb0EEEvPT_PKS3_PKT0_S9_ifPKiSB_iPKfiiiSD_SD_iiiii,@"STO_CUDA_ENTRY STV_DEFAULT"
_ZN4vllm25paged_attention_v1_kernelI13__nv_bfloat16hLi96ELi16ELi128ELNS_18Fp8KVCacheDataTypeE2ELb0EEEvPT_PKS3_PKT0_S9_ifPKiSB_iPKfiiiSD_SD_iiiii:
.text._ZN4vllm25paged_attention_v1_kernelI13__nv_bfloat16hLi96ELi16ELi128ELNS_18Fp8KVCacheDataTypeE2ELb0EEEvPT_PKS3_PKT0_S9_ifPKiSB_iPKfiiiSD_SD_iiiii:
        /* <DEDUP_REMOVED lines=35> */
.L_x_1218:
[----:B------:R-:W-:Y:S05]  /*0230*/  BSYNC.RECONVERGENT B6 ;  /* 0x0000000000067941 */ /* 0x000fea0003800200 */
.L_x_1217:
        /* <DEDUP_REMOVED lines=10> */
.L_x_1248:
        /* <DEDUP_REMOVED lines=39> */
.L_x_1224:
        /* <DEDUP_REMOVED lines=11> */
.L_x_1223:
[----:B------:R-:W-:Y:S05]  /*0600*/  BSYNC.RECONVERGENT B1 ;  /* 0x0000000000017941 */ /* 0x000fea0003800200 */
.L_x_1222:
        /* <DEDUP_REMOVED lines=12> */
.L_x_1227:
        /* <DEDUP_REMOVED lines=100> */
.L_x_1226:
[----:B------:R-:W-:Y:S05]  /*0d10*/  BSYNC.RECONVERGENT B1 ;  /* 0x0000000000017941 */ /* 0x000fea0003800200 */
.L_x_1225:
        /* <DEDUP_REMOVED lines=55> */
.L_x_1229:
[----:B------:R-:W-:Y:S05]  /*1090*/  BSYNC.RECONVERGENT B1 ;  /* 0x0000000000017941 */ /* 0x000fea0003800200 */
.L_x_1228:
        /* <DEDUP_REMOVED lines=26> */
.L_x_1221:
[----:B------:R-:W-:Y:S05]  /*1240*/  BSYNC.RECONVERGENT B0 ;  /* 0x0000000000007941 */ /* 0x000fea0003800200 */
.L_x_1220:
        /* <DEDUP_REMOVED lines=39> */
.L_x_1234:
[----:B------:R-:W0:Y:S01]  /*14c0*/  LDS R3, [R6] ;  /* 0x0000000006037984 */ /* 0x000e220000000800 */
[----:B------:R-:W-:-:S04]  /*14d0*/  IADD3 R7, PT, PT, R7, 0x1, RZ ;  /* 0x0000000107077810 */ /* 0x000fc80007ffe0ff */
[----:B------:R-:W-:Y:S01]  /*14e0*/  ISETP.NE.AND P0, PT, R7, RZ, PT ;  /* 0x000000ff0700720c */ /* 0x000fe20003f05270 */
[----:B0-----:R-:W-:-:S05]  /*14f0*/  FMUL.FTZ R3, R3, R2 ;  /* 0x0000000203037220 */ /* 0x001fca0000410000 */
[----:B------:R0:W-:Y:S02]  /*1500*/  STS [R6], R3 ;  /* 0x0000000306007388 */ /* 0x0001e40000000800 */
[----:B0-----:R-:W-:-:S05]  /*1510*/  IADD3 R6, PT, PT, R6, 0x200, RZ ;  /* 0x0000020006067810 */ /* 0x001fca0007ffe0ff */
[----:B------:R-:W-:Y:S05]  /*1520*/  @P0 BRA `(.L_x_1234) ;  /* 0xfffffffc00e40947 */ /* 0x000fea000383ffff */
.L_x_1233:
[----:B------:R-:W-:Y:S05]  /*1530*/  BSYNC.RECONVERGENT B1 ;  /* 0x0000000000017941 */ /* 0x000fea0003800200 */
.L_x_1232:
        /* <DEDUP_REMOVED lines=12> */
.L_x_1237:
        /* <DEDUP_REMOVED lines=52> */
.L_x_1236:
[----:B------:R-:W-:Y:S05]  /*1940*/  BSYNC.RECONVERGENT B1 ;  /* 0x0000000000017941 */ /* 0x000fea0003800200 */
.L_x_1235:
        /* <DEDUP_REMOVED lines=31> */
.L_x_1239:
[----:B------:R-:W-:Y:S05]  /*1b40*/  BSYNC.RECONVERGENT B1 ;  /* 0x0000000000017941 */ /* 0x000fea0003800200 */
.L_x_1238:
        /* <DEDUP_REMOVED lines=14> */
.L_x_1231:
[----:B------:R-:W-:Y:S05]  /*1c30*/  BSYNC.RECONVERGENT B0 ;  /* 0x0000000000007941 */ /* 0x000fea0003800200 */
.L_x_1230:
[----:B------:R-:W-:Y:S01]  /*1c40*/  BAR.SYNC.DEFER_BLOCKING 0x0 ;  /* 0x0000000000007b1d */ /* 0x000fe20000010000 */
[----:B------:R-:W-:Y:S01]  /*1c50*/  VIADD R5, R5, 0x20 ;  /* 0x0000002005057836 */ /* 0x000fe20000000000 */
[----:B01----:R-:W-:Y:S01]  /*1c60*/  LOP3.LUT R2, R22, 0x1, RZ, 0xc0, !PT ;  /* 0x0000000116027812 */ /* 0x003fe200078ec0ff */
[----:B------:R-:W-:Y:S01]  /*1c70*/  HFMA2 R7, -RZ, RZ, 0, 0 ;  /* 0x00000000ff077431 */ /* 0x000fe200000001ff */
[----:B------:R-:W-:Y:S02]  /*1c80*/  SHF.R.U32.HI R3, RZ, 0x1, R16 ;  /* 0x00000001ff037819 */ /* 0x000fe40000011610 */
[----:B------:R-:W-:Y:S02]  /*1c90*/  LEA R6, R0, R5, 0x18 ;  /* 0x0000000500067211 */ /* 0x000fe400078ec0ff */
[----:B------:R-:W-:Y:S01]  /*1ca0*/  CS2R R4, SRZ ;  /* 0x0000000000047805 */ /* 0x000fe2000001ff00 */
[----:B------:R-:W-:Y:S01]  /*1cb0*/  BAR.SYNC.DEFER_BLOCKING 0x0 ;  /* 0x0000000000007b1d */ /* 0x000fe20000010000 */
[----:B------:R-:W-:Y:S01]  /*1cc0*/  ISETP.NE.AND P2, PT, R2, RZ, PT ;  /* 0x000000ff0200720c */ /* 0x000fe20003f45270 */
[----:B------:R-:W-:Y:S01]  /*1cd0*/  IMAD R3, R18, 0x60, R3 ;  /* 0x0000006012037824 */ /* 0x000fe200078e0203 */
[----:B------:R-:W-:-:S02]  /*1ce0*/  LOP3.LUT R0, R22, 0x3c0, RZ, 0xc0, !PT ;  /* 0x000003c016007812 */ /* 0x000fc400078ec0ff */
[----:B------:R-:W-:Y:S01]  /*1cf0*/  LOP3.LUT P0, RZ, R22, 0x3c1, RZ, 0xc0, !PT ;  /* 0x000003c116ff7812 */ /* 0x000fe2000780c0ff */
[----:B------:R-:W-:Y:S01]  /*1d00*/  BSSY.RECONVERGENT B0, `(.L_x_1240) ;  /* 0x000001d000007945 */ /* 0x000fe20003800200 */
[----:B------:R-:W-:Y:S02]  /*1d10*/  ISETP.NE.OR P5, PT, R0, 0x40, P2 ;  /* 0x000000400000780c */ /* 0x000fe400017a5670 */
[----:B------:R-:W-:Y:S02]  /*1d20*/  LOP3.LUT R2, R22, 0x3e0, RZ, 0xc0, !PT ;  /* 0x000003e016027812 */ /* 0x000fe400078ec0ff */
[----:B------:R-:W-:Y:S02]  /*1d30*/  LEA R6, R3, R6, 0x2 ;  /* 0x0000000603067211 */ /* 0x000fe400078e10ff */
[----:B------:R-:W-:Y:S02]  /*1d40*/  ISETP.NE.OR P4, PT, R2, 0x20, P2 ;  /* 0x000000200200780c */ /* 0x000fe40001785670 */
[----:B------:R-:W-:-:S02]  /*1d50*/  CS2R R2, SRZ ;  /* 0x0000000000027805 */ /* 0x000fc4000001ff00 */
[----:B------:R-:W-:Y:S02]  /*1d60*/  MOV R0, RZ ;  /* 0x000000ff00007202 */ /* 0x000fe40000000f00 */
[C---:B------:R-:W-:Y:S02]  /*1d70*/  LOP3.LUT P1, RZ, R22.reuse, 0x3e1, RZ, 0xc0, !PT ;  /* 0x000003e116ff7812 */ /* 0x040fe4000782c0ff */
[----:B------:R-:W-:Y:S01]  /*1d80*/  ISETP.GT.U32.AND P3, PT, R22, 0x1f, PT ;  /* 0x0000001f1600780c */ /* 0x000fe20003f64070 */
        /* <DEDUP_REMOVED lines=13> */
[----:B------:R-:W5:Y:S01]  /*1e60*/  LDS R13, [R6+0x140] ;  /* 0x00014000060d7984 */ /* 0x000f620000000800 */
[----:B0-----:R-:W-:Y:S01]  /*1e70*/  FADD.FTZ R7, R7, R8 ;  /* 0x0000000807077221 */ /* 0x001fe20000010000 */
[----:B-1----:R-:W-:Y:S01]  /*1e80*/  FADD.FTZ R4, R4, R9 ;  /* 0x0000000904047221 */ /* 0x002fe20000010000 */
[----:B--2---:R-:W-:Y:S01]  /*1e90*/  FADD.FTZ R0, R0, R11 ;  /* 0x0000000b00007221 */ /* 0x004fe20000010000 */
[----:B---3--:R-:W-:Y:S01]  /*1ea0*/  FADD.FTZ R3, R3, R10 ;  /* 0x0000000a03037221 */ /* 0x008fe20000010000 */
[----:B----4-:R-:W-:Y:S01]  /*1eb0*/  FADD.FTZ R5, R5, R12 ;  /* 0x0000000c05057221 */ /* 0x010fe20000010000 */
[----:B-----5:R-:W-:-:S07]  /*1ec0*/  FADD.FTZ R2, R2, R13 ;  /* 0x0000000d02027221 */ /* 0x020fce0000010000 */
.L_x_1241:
[----:B------:R-:W-:Y:S05]  /*1ed0*/  BSYNC.RECONVERGENT B0 ;  /* 0x0000000000007941 */ /* 0x000fea0003800200 */
.L_x_1240:
[----:B------:R-:W-:Y:S06]  /*1ee0*/  BAR.SYNC.DEFER_BLOCKING 0x0 ;  /* 0x0000000000007b1d */ /* 0x000fec0000010000 */
[----:B------:R-:W-:Y:S01]  /*1ef0*/  BSSY.RECONVERGENT B0, `(.L_x_1242) ;  /* 0x0000015000007945 */ /* 0x000fe20003800200 */
        /* <DEDUP_REMOVED lines=13> */
[----:B------:R-:W5:Y:S01]  /*1fd0*/  LDS R13, [R6+0x140] ;  /* 0x00014000060d7984 */ /* 0x000f620000000800 */
[----:B01----:R-:W-:Y:S01]  /*1fe0*/  FADD.FTZ R7, R7, R8 ;  /* 0x0000000807077221 */ /* 0x003fe20000010000 */
[----:B--2---:R-:W-:Y:S01]  /*1ff0*/  FADD.FTZ R4, R4, R9 ;  /* 0x0000000904047221 */ /* 0x004fe20000010000 */
[----:B---3--:R-:W-:Y:S01]  /*2000*/  FADD.FTZ R0, R0, R11 ;  /* 0x0000000b00007221 */ /* 0x008fe20000010000 */
[----:B----4-:R-:W-:Y:S01]  /*2010*/  FADD.FTZ R3, R3, R10 ;  /* 0x0000000a03037221 */ /* 0x010fe20000010000 */
[----:B-----5:R-:W-:Y:S01]  /*2020*/  FADD.FTZ R5, R5, R12 ;  /* 0x0000000c05057221 */ /* 0x020fe20000010000 */
[----:B------:R-:W-:-:S07]  /*2030*/  FADD.FTZ R2, R2, R13 ;  /* 0x0000000d02027221 */ /* 0x000fce0000010000 */
.L_x_1243:
[----:B------:R-:W-:Y:S05]  /*2040*/  BSYNC.RECONVERGENT B0 ;  /* 0x0000000000007941 */ /* 0x000fea0003800200 */
.L_x_1242:
        /* <DEDUP_REMOVED lines=15> */
[----:B------:R-:W-:-:S02]  /*2140*/  PRMT R3, R4, 0x7632, R3 ;  /* 0x0000763204037816 */ /* 0x000fc40000000003 */
[----:B------:R-:W-:Y:S01]  /*2150*/  PRMT R5, R0, 0x7632, R5 ;  /* 0x0000763200057816 */ /* 0x000fe20000000005 */
[----:B0-----:R-:W-:-:S06]  /*2160*/  UIMAD UR4, UR4, 0x60, URZ ;  /* 0x00000060040478a4 */ /* 0x001fcc000f8e02ff */
[----:B------:R-:W-:-:S04]  /*2170*/  IADD3 R19, P0, P1, R22, UR4, R19 ;  /* 0x0000000416137c10 */ /* 0x000fc8000f91e013 */
[----:B------:R-:W-:Y:S02]  /*2180*/  IADD3.X R8, PT, PT, RZ, RZ, RZ, P0, P1 ;  /* 0x000000ffff087210 */ /* 0x000fe400007e24ff */
[----:B-1----:R-:W-:-:S04]  /*2190*/  LEA R6, P0, R19, UR6, 0x1 ;  /* 0x0000000613067c11 */ /* 0x002fc8000f8008ff */
[--C-:B------:R-:W-:Y:S02]  /*21a0*/  LEA.HI.X R7, R19, UR7, R8.reuse, 0x1, P0 ;  /* 0x0000000713077c11 */ /* 0x100fe400080f0c08 */
[----:B------:R-:W-:-:S03]  /*21b0*/  PRMT R8, R2, 0x7632, R8 ;  /* 0x0000763202087816 */ /* 0x000fc60000000008 */
[----:B------:R-:W-:Y:S04]  /*21c0*/  STG.E.U16 desc[UR36][R6.64], R4 ;  /* 0x0000000406007986 */ /* 0x000fe8000c101524 */
[----:B------:R-:W-:Y:S04]  /*21d0*/  STG.E.U16 desc[UR36][R6.64+0x20], R3 ;  /* 0x0000200306007986 */ /* 0x000fe8000c101524 */
[----:B------:R-:W-:Y:S04]  /*21e0*/  STG.E.U16 desc[UR36][R6.64+0x40], R0 ;  /* 0x0000400006007986 */ /* 0x000fe8000c101524 */
[----:B------:R-:W-:Y:S04]  /*21f0*/  STG.E.U16 desc[UR36][R6.64+0x60], R5 ;  /* 0x0000600506007986 */ /* 0x000fe8000c101524 */
[----:B------:R-:W-:Y:S04]  /*2200*/  STG.E.U16 desc[UR36][R6.64+0x80], R2 ;  /* 0x0000800206007986 */ /* 0x000fe8000c101524 */
[----:B------:R-:W-:Y:S01]  /*2210*/  STG.E.U16 desc[UR36][R6.64+0xa0], R8 ;  /* 0x0000a00806007986 */ /* 0x000fe2000c101524 */
[----:B------:R-:W-:Y:S05]  /*2220*/  EXIT ;  /* 0x000000000000794d */ /* 0x000fea0003800000 */
.L_x_1219:
[----:B------:R-:W-:Y:S01]  /*2230*/  HFMA2 R12, -RZ, RZ, 0, 9.5367431640625e-07 ;  /* 0x00000010ff0c7431 */ /* 0x000fe200000001ff */
[----:B------:R-:W-:Y:S02]  /*2240*/  MOV R11, 0x1f ;  /* 0x0000001f000b7802 */ /* 0x000fe40000000f00 */
[----:B------:R-:W-:-:S07]  /*2250*/  MOV R15, 0xffffffff ;  /* 0xffffffff000f7802 */ /* 0x000fce0000000f00 */
[----:B------:R-:W-:Y:S05]  /*2260*/  WARPSYNC.COLLECTIVE R15, `(.L_x_1244) ;  /* 0x000000000f087348 */ /* 0x000fea0003c00000 */
[----:B------:R0:W1:Y:S02]  /*2270*/  SHFL.BFLY P6, R14, R13, R12, R11 ;  /* 0x0c00000c0d0e7389 */ /* 0x00006400000c000b */
[----:B01----:R-:W-:Y:S05]  /*2280*/  ENDCOLLECTIVE ;  /* 0x000000000000791b */ /* 0x003fea0003800000 */
.L_x_1244:
[----:B------:R-:W-:Y:S01]  /*2290*/  HFMA2 R12, -RZ, RZ, 0, 4.76837158203125e-07 ;  /* 0x00000008ff0c7431 */ /* 0x000fe200000001ff */
[----:B------:R-:W-:-:S04]  /*22a0*/  FMNMX.FTZ R0, R14, -3.40282346638528859812e+38, !PT ;  /* 0xff7fffff0e007809 */ /* 0x000fc80007810000 */
[----:B------:R-:W-:-:S07]  /*22b0*/  MOV R13, R0 ;  /* 0x00000000000d7202 */ /* 0x000fce0000000f00 */
[----:B------:R-:W-:Y:S05]  /*22c0*/  WARPSYNC.COLLECTIVE R15, `(.L_x_1245) ;  /* 0x000000000f087348 */ /* 0x000fea0003c00000 */
[----:B------:R0:W1:Y:S02]  /*22d0*/  SHFL.BFLY P6, R14, R13, R12, R11 ;  /* 0x0c00000c0d0e7389 */ /* 0x00006400000c000b */
[----:B01----:R-:W-:Y:S05]  /*22e0*/  ENDCOLLECTIVE ;  /* 0x000000000000791b */ /* 0x003fea0003800000 */
.L_x_1245:
[----:B------:R-:W-:Y:S01]  /*22f0*/  HFMA2 R12, -RZ, RZ, 0, 2.384185791015625e-07 ;  /* 0x00000004ff0c7431 */ /* 0x000fe200000001ff */
[----:B------:R-:W-:-:S04]  /*2300*/  FMNMX.FTZ R2, R0, R14, !PT ;  /* 0x0000000e00027209 */ /* 0x000fc80007810000 */
[----:B------:R-:W-:-:S07]  /*2310*/  MOV R13, R2 ;  /* 0x00000002000d7202 */ /* 0x000fce0000000f00 */
[----:B------:R-:W-:Y:S05]  /*2320*/  WARPSYNC.COLLECTIVE R15, `(.L_x_1246) ;  /* 0x000000000f087348 */ /* 0x000fea0003c00000 */
[----:B------:R0:W1:Y:S02]  /*2330*/  SHFL.BFLY P6, R14, R13, R12, R11 ;  /* 0x0c00000c0d0e7389 */ /* 0x00006400000c000b */
[----:B01----:R-:W-:Y:S05]  /*2340*/  ENDCOLLECTIVE ;  /* 0x000000000000791b */ /* 0x003fea0003800000 */
.L_x_1246:
[----:B------:R-:W-:Y:S01]  /*2350*/  HFMA2 R12, -RZ, RZ, 0, 1.1920928955078125e-07 ;  /* 0x00000002ff0c7431 */ /* 0x000fe200000001ff */
[----:B------:R-:W-:-:S04]  /*2360*/  FMNMX.FTZ R3, R2, R14, !PT ;  /* 0x0000000e02037209 */ /* 0x000fc80007810000 */
[----:B------:R-:W-:-:S07]  /*2370*/  MOV R13, R3 ;  /* 0x00000003000d7202 */ /* 0x000fce0000000f00 */
[----:B------:R-:W-:Y:S05]  /*2380*/  WARPSYNC.COLLECTIVE R15, `(.L_x_1247) ;  /* 0x000000000f087348 */ /* 0x000fea0003c00000 */
[----:B------:R0:W1:Y:S02]  /*2390*/  SHFL.BFLY P6, R14, R13, R12, R11 ;  /* 0x0c00000c0d0e7389 */ /* 0x00006400000c000b */
[----:B01----:R-:W-:Y:S05]  /*23a0*/  ENDCOLLECTIVE ;  /* 0x000000000000791b */ /* 0x003fea0003800000 */
.L_x_1247:
[----:B------:R-:W-:Y:S05]  /*23b0*/  BRA `(.L_x_1248) ;  /* 0xffffffdc00c87947 */ /* 0x000fea000383ffff */
.L_x_1249:
        /* <DEDUP_REMOVED lines=12> */
.L_x_25595:


//--------------------- .text._ZN4vllm25paged_attention_v1_kernelI13__nv_bfloat16hLi80ELi16ELi128ELNS_18Fp8KVCacheDataTypeE2ELb0EEEvPT_PKS3_PKT0_S9_ifPKiSB_iPKfiiiSD_SD_iiiii --------------------------
	.section	.text._ZN4vllm25paged_attention_v1_kernelI13__nv_bfloat16hLi80ELi16ELi128ELNS_18Fp8KVCacheDataTypeE2ELb0EEEvPT_PKS3_PKT0_S9_ifPKiSB_iPKfiiiSD_SD_iiiii,"ax",@progbits
	.align	128
        .global         _ZN4vllm25paged_attention_v1_kernelI13__nv_bfloat16hLi80ELi16ELi128ELNS_18Fp8KVCacheDataTypeE2ELb0EEEvPT_PKS3_PKT0_S9_ifPKiSB_iPKfiiiSD_SD_iiiii
        .type           _ZN4vllm25paged_attention_v1_kernelI13__nv_bfloat16hLi80ELi16ELi128ELNS_18Fp8KVCacheDataTypeE2ELb0EEEvPT_PKS3_PKT0_S9_ifPKiSB_iPKfiiiSD_SD_iiiii,@function
        .size           _ZN4vllm25paged_attention_v1_kernelI13__nv_bfloat16hLi80ELi16ELi128ELNS_18Fp8KVCacheDataTypeE2ELb0EEEvPT_PKS3_PKT0_S9_ifPKiSB_iPKfiiiSD_SD_iiiii,(.L_x_25596 - _ZN4vllm25paged_attention_v1_kernelI13__nv_bfloat16hLi80ELi16ELi128ELNS_18Fp8KVCacheDataTypeE2ELb0EEEvPT_PKS3_PKT0_S9_ifPKiSB_iPKfiiiSD_SD_iiiii)
        .other          _ZN4vllm25paged_attention_v1_kernelI13__nv_bfloat16hLi80ELi16ELi128ELNS_18Fp8KVCacheDataTypeE2ELb0EEEvPT_PKS3_PKT0_S9_ifPKiSB_iPKfiiiSD_SD_iiiii,@"STO_CUDA_ENTRY STV_DEFAULT"
_ZN4vllm25paged_attention_v1_kernelI13__nv_bfloat16hLi80ELi16ELi128ELNS_18Fp8KVCacheDataTypeE2ELb0EEEvPT_PKS3_PKT0_S9_ifPKiSB_iPKfiiiSD_SD_iiiii:
.text._ZN4vllm25paged_attention_v1_kernelI13__nv_bfloat16hLi80ELi16ELi128ELNS_18Fp8KVCacheDataTypeE2ELb0EEEvPT_PKS3_PKT0_S9_ifPKiSB_iPKfiiiSD_SD_iiiii:
        /* <DEDUP_REMOVED lines=35> */
.L_x_1251:
[----:B------:R-:W-:Y:S05]  /*0230*/  BSYNC.RECONVERGENT B6 ;  /* 0x0000000000067941 */ /* 0x000fea0003800200 */
.L_x_1250:
        /* <DEDUP_REMOVED lines=10> */
.L_x_1281:
        /* <DEDUP_REMOVED lines=39> */
.L_x_1257:
        /* <DEDUP_REMOVED lines=11> */
.L_x_1256:
[----:B------:R-:W-:Y:S05]  /*0600*/  BSYNC.RECONVERGENT B1 ;  /* 0x0000000000017941 */ /* 0x000fea0003800200 */
.L_x_1255:
        /* <DEDUP_REMOVED lines=12> */
.L_x_1260:
        /* <DEDUP_REMOVED lines=100> */
.L_x_1259:
[----:B------:R-:W-:Y:S05]  /*0d10*/  BSYNC.RECONVERGENT B1 ;  /* 0x0000000000017941 */ /* 0x000fea0003800200 */
.L_x_1258:
        /* <DEDUP_REMOVED lines=55> */
.L_x_1262:
[----:B------:R-:W-:Y:S05]  /*1090*/  BSYNC.RECONVERGENT B1 ;  /* 0x0000000000017941 */ /* 0x000fea0003800200 */
.L_x_1261:
        /* <DEDUP_REMOVED lines=26> */
.L_x_1254:
[----:B------:R-:W-:Y:S05]  /*1240*/  BSYNC.RECONVERGENT B0 ;  /* 0x0000000000007941 */ /* 0x000fea0003800200 */
.L_x_1253:
        /* <DEDUP_REMOVED lines=39> */
.L_x_1267:
[----:B------:R-:W0:Y:S01]  /*14c0*/  LDS R3, [R6] ;  /* 0x0000000006037984 */ /* 0x000e220000000800 */
[----:B------:R-:W-:-:S04]  /*14d0*/  IADD3 R7, PT, PT, R7, 0x1, RZ ;  /* 0x0000000107077810 */ /* 0x000fc80007ffe0ff */
[----:B------:R-:W-:Y:S01]  /*14e0*/  ISETP.NE.AND P0, PT, R7, RZ, PT ;  /* 0x000000ff0700720c */ /* 0x000fe20003f05270 */
[----:B0-----:R-:W-:-:S05]  /*14f0*/  FMUL.FTZ R3, R3, R2 ;  /* 0x0000000203037220 */ /* 0x001fca0000410000 */
[----:B------:R0:W-:Y:S02]  /*1500*/  STS [R6], R3 ;  /* 0x0000000306007388 */ /* 0x0001e40000000800 */
[----:B0-----:R-:W-:-:S05]  /*1510*/  IADD3 R6, PT, PT, R6, 0x200, RZ ;  /* 0x0000020006067810 */ /* 0x001fca0007ffe0ff */
[----:B------:R-:W-:Y:S05]  /*1520*/  @P0 BRA `(.L_x_1267) ;  /* 0xfffffffc00e40947 */ /* 0x000fea000383ffff */
.L_x_1266:
[----:B------:R-:W-:Y:S05]  /*1530*/  BSYNC.RECONVERGENT B1 ;  /* 0x0000000000017941 */ /* 0x000fea0003800200 */
.L_x_1265:
        /* <DEDUP_REMOVED lines=12> */
.L_x_1270:
        /* <DEDUP_REMOVED lines=52> */
.L_x_1269:
[----:B------:R-:W-:Y:S05]  /*1940*/  BSYNC.RECONVERGENT B1 ;  /* 0x0000000000017941 */ /* 0x000fea0003800200 */
.L_x_1268:
        /* <DEDUP_REMOVED lines=31> */
.L_x_1272:
[----:B------:R-:W-:Y:S05]  /*1b40*/  BSYNC.RECONVERGENT B1 ;  /* 0x0000000000017941 */ /* 0x000fea0003800200 */
.L_x_1271:
        /* <DEDUP_REMOVED lines=14> */
.L_x_1264:
[----:B------:R-:W-:Y:S05]  /*1c30*/  BSYNC.RECONVERGENT B0 ;  /* 0x0000000000007941 */ /* 0x000fea0003800200 */
.L_x_1263:
[----:B------:R-:W-:Y:S01]  /*1c40*/  BAR.SYNC.DEFER_BLOCKING 0x0 ;  /* 0x0000000000007b1d */ /* 0x000fe20000010000 */
[----:B01----:R-:W-:Y:S01]  /*1c50*/  LOP3.LUT R2, R22, 0x1, RZ, 0xc0, !PT ;  /* 0x0000000116027812 */ /* 0x003fe200078ec0ff */
[----:B------:R-:W-:Y:S01]  /*1c60*/  VIADD R5, R5, 0x20 ;  /* 0x0000002005057836 */ /* 0x000fe20000000000 */
[----:B------:R-:W-:Y:S01]  /*1c70*/  SHF.R.U32.HI R3, RZ, 0x1, R16 ;  /* 0x00000001ff037819 */ /* 0x000fe20000011610 */
[----:B------:R-:W-:Y:S01]  /*1c80*/  HFMA2 R6, -RZ, RZ, 0, 0 ;  /* 0x00000000ff067431 */ /* 0x000fe200000001ff */
[----:B------:R-:W-:Y:S01]  /*1c90*/  ISETP.NE.AND P2, PT, R2, RZ, PT ;  /* 0x000000ff0200720c */ /* 0x000fe20003f45270 */
[----:B------:R-:W-:Y:S01]  /*1ca0*/  BSSY.RECONVERGENT B0, `(.L_x_1273) ;  /* 0x0000020000007945 */ /* 0x000fe20003800200 */
[----:B------:R-:W-:Y:S01]  /*1cb0*/  LOP3.LUT R2, R22, 0x3c0, RZ, 0xc0, !PT ;  /* 0x000003c016027812 */ /* 0x000fe200078ec0ff */
[----:B------:R-:W-:Y:S01]  /*1cc0*/  IMAD R3, R18, 0x50, R3 ;  /* 0x0000005012037824 */ /* 0x000fe200078e0203 */
[----:B------:R-:W-:Y:S01]  /*1cd0*/  LEA R0, R0, R5, 0x18 ;  /* 0x0000000500007211 */ /* 0x000fe200078ec0ff */
[----:B------:R-:W-:Y:S01]  /*1ce0*/  BAR.SYNC.DEFER_BLOCKING 0x0 ;  /* 0x0000000000007b1d */ /* 0x000fe20000010000 */
[----:B------:R-:W-:-:S02]  /*1cf0*/  ISETP.NE.OR P5, PT, R2, 0x40, P2 ;  /* 0x000000400200780c */ /* 0x000fc400017a5670 */
[C---:B------:R-:W-:Y:S02]  /*1d00*/  LOP3.LUT P0, RZ, R22.reuse, 0x3c1, RZ, 0xc0, !PT ;  /* 0x000003c116ff7812 */ /* 0x040fe4000780c0ff */
[----:B------:R-:W-:Y:S02]  /*1d10*/  LOP3.LUT R4, R22, 0x3e0, RZ, 0xc0, !PT ;  /* 0x000003e016047812 */ /* 0x000fe400078ec0ff */
[----:B------:R-:W-:Y:S01]  /*1d20*/  LEA R7, R3, R0, 0x2 ;  /* 0x0000000003077211 */ /* 0x000fe200078e10ff */
[----:B------:R-:W-:Y:S01]  /*1d30*/  HFMA2 R0, -RZ, RZ, 0, 0 ;  /* 0x00000000ff007431 */ /* 0x000fe200000001ff */
[----:B------:R-:W-:Y:S02]  /*1d40*/  ISETP.NE.OR P4, PT, R4, 0x20, P2 ;  /* 0x000000200400780c */ /* 0x000fe40001785670 */
[----:B------:R-:W-:Y:S02]  /*1d50*/  CS2R R4, SRZ ;  /* 0x0000000000047805 */ /* 0x000fe4000001ff00 */
[----:B------:R-:W-:-:S02]  /*1d60*/  MOV R3, RZ ;  /* 0x000000ff00037202 */ /* 0x000fc40000000f00 */
[C---:B------:R-:W-:Y:S02]  /*1d70*/  LOP3.LUT P1, RZ, R22.reuse, 0x3e1, RZ, 0xc0, !PT ;  /* 0x000003e116ff7812 */ /* 0x040fe4000782c0ff */
[----:B------:R-:W-:Y:S01]  /*1d80*/  ISETP.GT.U32.AND P3, PT, R22, 0x1f, PT ;  /* 0x0000001f1600780c */ /* 0x000fe20003f64070 */
        /* <DEDUP_REMOVED lines=11> */
[----:B------:R-:W4:Y:S01]  /*1e40*/  LDS R13, [R7+0x100] ;  /* 0x00010000070d7984 */ /* 0x000f220000000800 */
[----:B0-----:R-:W-:Y:S01]  /*1e50*/  FADD.FTZ R0, R0, R9 ;  /* 0x0000000900007221 */ /* 0x001fe20000010000 */
[----:B-1----:R-:W-:Y:S01]  /*1e60*/  FADD.FTZ R3, R3, R2 ;  /* 0x0000000203037221 */ /* 0x002fe20000010000 */
[----:B--2---:R-:W-:Y:S01]  /*1e70*/  FADD.FTZ R4, R4, R11 ;  /* 0x0000000b04047221 */ /* 0x004fe20000010000 */
[----:B---3--:R-:W-:Y:S01]  /*1e80*/  FADD.FTZ R5, R5, R8 ;  /* 0x0000000805057221 */ /* 0x008fe20000010000 */
[----:B----4-:R-:W-:-:S07]  /*1e90*/  FADD.FTZ R6, R6, R13 ;  /* 0x0000000d06067221 */ /* 0x010fce0000010000 */
.L_x_1274:
[----:B------:R-:W-:Y:S05]  /*1ea0*/  BSYNC.RECONVERGENT B0 ;  /* 0x0000000000007941 */ /* 0x000fea0003800200 */
.L_x_1273:
[----:B------:R-:W-:Y:S06]  /*1eb0*/  BAR.SYNC.DEFER_BLOCKING 0x0 ;  /* 0x0000000000007b1d */ /* 0x000fec0000010000 */
[----:B------:R-:W-:Y:S01]  /*1ec0*/  BSSY.RECONVERGENT B0, `(.L_x_1275) ;  /* 0x0000012000007945 */ /* 0x000fe20003800200 */
        /* <DEDUP_REMOVED lines=11> */
[----:B------:R-:W5:Y:S01]  /*1f80*/  LDS R13, [R7+0x100] ;  /* 0x00010000070d7984 */ /* 0x000f620000000800 */
[----:B01----:R-:W-:Y:S01]  /*1f90*/  FADD.FTZ R0, R0, R9 ;  /* 0x0000000900007221 */ /* 0x003fe20000010000 */
[----:B--2---:R-:W-:Y:S01]  /*1fa0*/  FADD.FTZ R3, R3, R2 ;  /* 0x0000000203037221 */ /* 0x004fe20000010000 */
[----:B---3--:R-:W-:Y:S01]  /*1fb0*/  FADD.FTZ R4, R4, R11 ;  /* 0x0000000b04047221 */ /* 0x008fe20000010000 */
[----:B----4-:R-:W-:Y:S01]  /*1fc0*/  FADD.FTZ R5, R5, R8 ;  /* 0x0000000805057221 */ /* 0x010fe20000010000 */
[----:B-----5:R-:W-:-:S07]  /*1fd0*/  FADD.FTZ R6, R6, R13 ;  /* 0x0000000d06067221 */ /* 0x020fce0000010000 */
.L_x_1276:
[----:B------:R-:W-:Y:S05]  /*1fe0*/  BSYNC.RECONVERGENT B0 ;  /* 0x0000000000007941 */ /* 0x000fea0003800200 */
.L_x_1275:
        /* <DEDUP_REMOVED lines=14> */
[----:B------:R-:W-:Y:S02]  /*20d0*/  F2FP.BF16.F32.PACK_AB R6, RZ, R6 ;  /* 0x00000006ff06723e */ /* 0x000fe400000010ff */
[----:B------:R-:W-:-:S02]  /*20e0*/  PRMT R5, R0, 0x7632, R5 ;  /* 0x0000763200057816 */ /* 0x000fc40000000005 */
        /* <DEDUP_REMOVED lines=10> */
[----:B------:R-:W-:Y:S01]  /*2190*/  STG.E.U16 desc[UR36][R2.64+0x80], R6 ;  /* 0x0000800602007986 */ /* 0x000fe2000c101524 */
[----:B------:R-:W-:Y:S05]  /*21a0*/  EXIT ;  /* 0x000000000000794d */ /* 0x000fea0003800000 */
.L_x_1252:
[----:B------:R-:W-:Y:S01]  /*21b0*/  HFMA2 R11, -RZ, RZ, 0, 1.847743988037109375e-06 ;  /* 0x0000001fff0b7431 */ /* 0x000fe200000001ff */
[----:B------:R-:W-:Y:S02]  /*21c0*/  MOV R12, 0x10 ;  /* 0x00000010000c7802 */ /* 0x000fe40000000f00 */
[----:B------:R-:W-:-:S07]  /*21d0*/  MOV R15, 0xffffffff ;  /* 0xffffffff000f7802 */ /* 0x000fce0000000f00 */
[----:B------:R-:W-:Y:S05]  /*21e0*/  WARPSYNC.COLLECTIVE R15, `(.L_x_1277) ;  /* 0x000000000f087348 */ /* 0x000fea0003c00000 */
[----:B------:R0:W1:Y:S02]  /*21f0*/  SHFL.BFLY P6, R14, R13, R12, R11 ;  /* 0x0c00000c0d0e7389 */ /* 0x00006400000c000b */
[----:B01----:R-:W-:Y:S05]  /*2200*/  ENDCOLLECTIVE ;  /* 0x000000000000791b */ /* 0x003fea0003800000 */
.L_x_1277:
[----:B------:R-:W-:Y:S01]  /*2210*/  HFMA2 R12, -RZ, RZ, 0, 4.76837158203125e-07 ;  /* 0x00000008ff0c7431 */ /* 0x000fe200000001ff */
[----:B------:R-:W-:-:S04]  /*2220*/  FMNMX.FTZ R0, R14, -3.40282346638528859812e+38, !PT ;  /* 0xff7fffff0e007809 */ /* 0x000fc80007810000 */
[----:B------:R-:W-:-:S07]  /*2230*/  MOV R13, R0 ;  /* 0x00000000000d7202 */ /* 0x000fce0000000f00 */
[----:B------:R-:W-:Y:S05]  /*2240*/  WARPSYNC.COLLECTIVE R15, `(.L_x_1278) ;  /* 0x000000000f087348 */ /* 0x000fea0003c00000 */
[----:B------:R0:W1:Y:S02]  /*2250*/  SHFL.BFLY P6, R14, R13, R12, R11 ;  /* 0x0c00000c0d0e7389 */ /* 0x00006400000c000b */
[----:B01----:R-:W-:Y:S05]  /*2260*/  ENDCOLLECTIVE ;  /* 0x000000000000791b */ /* 0x003fea0003800000 */
.L_x_1278:
[----:B------:R-:W-:Y:S01]  /*2270*/  HFMA2 R12, -RZ, RZ, 0, 2.384185791015625e-07 ;  /* 0x00000004ff0c7431 */ /* 0x000fe200000001ff */
[----:B------:R-:W-:-:S04]  /*2280*/  FMNMX.FTZ R2, R0, R14, !PT ;  /* 0x0000000e00027209 */ /* 0x000fc80007810000 */
[----:B------:R-:W-:-:S07]  /*2290*/  MOV R13, R2 ;  /* 0x00000002000d7202 */ /* 0x000fce0000000f00 */
[----:B------:R-:W-:Y:S05]  /*22a0*/  WARPSYNC.COLLECTIVE R15, `(.L_x_1279) ;  /* 0x000000000f087348 */ /* 0x000fea0003c00000 */
[----:B------:R0:W1:Y:S02]  /*22b0*/  SHFL.BFLY P6, R14, R13, R12, R11 ;  /* 0x0c00000c0d0e7389 */ /* 0x00006400000c000b */
[----:B01----:R-:W-:Y:S05]  /*22c0*/  ENDCOLLECTIVE ;  /* 0x000000000000791b */ /* 0x003fea0003800000 */
.L_x_1279:
[----:B------:R-:W-:Y:S01]  /*22d0*/  HFMA2 R12, -RZ, RZ, 0, 1.1920928955078125e-07 ;  /* 0x00000002ff0c7431 */ /* 0x000fe200000001ff */
[----:B------:R-:W-:-:S04]  /*22e0*/  FMNMX.FTZ R3, R2, R14, !PT ;  /* 0x0000000e02037209 */ /* 0x000fc80007810000 */
[----:B------:R-:W-:-:S07]  /*22f0*/  MOV R13, R3 ;  /* 0x00000003000d7202 */ /* 0x000fce0000000f00 */
[----:B------:R-:W-:Y:S05]  /*2300*/  WARPSYNC.COLLECTIVE R15, `(.L_x_1280) ;  /* 0x000000000f087348 */ /* 0x000fea0003c00000 */
[----:B------:R0:W1:Y:S02]  /*2310*/  SHFL.BFLY P6, R14, R13, R12, R11 ;  /* 0x0c00000c0d0e7389 */ /* 0x00006400000c000b */
[----:B01----:R-:W-:Y:S05]  /*2320*/  ENDCOLLECTIVE ;  /* 0x000000000000791b */ /* 0x003fea0003800000 */
.L_x_1280:
[----:B------:R-:W-:Y:S05]  /*2330*/  BRA `(.L_x_1281) ;  /* 0xffffffdc00e87947 */ /* 0x000fea000383ffff */
.L_x_1282:
        /* <DEDUP_REMOVED lines=12> */
.L_x_25596:


//--------------------- .text._ZN4vllm25paged_attention_v1_kernelI13__nv_bfloat16hLi64ELi16ELi128ELNS_18Fp8KVCacheDataTypeE2ELb0EEEvPT_PKS3_PKT0_S9_ifPKiSB_iPKfiiiSD_SD_iiiii --------------------------
	.section	.text._ZN4vllm25paged_attention_v1_kernelI13__nv_bfloat16hLi64ELi16ELi128ELNS_18Fp8KVCacheDataTypeE2ELb0EEEvPT_PKS3_PKT0_S9_ifPKiSB_iPKfiiiSD_SD_iiiii,"ax",@progbits
	.align	128
        .global         _ZN4vllm25paged_attention_v1_kernelI13__nv_bfloat16hLi64ELi16ELi128ELNS_18Fp8KVCacheDataTypeE2ELb0EEEvPT_PKS3_PKT0_S9_ifPKiSB_iPKfiiiSD_SD_iiiii
        .type           _ZN4vllm25paged_attention_v1_kernelI13__nv_bfloat16hLi64ELi16ELi128ELNS_18Fp8KVCacheDataTypeE2ELb0EEEvPT_PKS3_PKT0_S9_ifPKiSB_iPKfiiiSD_SD_iiiii,@function
        .size           _ZN4vllm25paged_attention_v1_kernelI13__nv_bfloat16hLi64ELi16ELi128ELNS_18Fp8KVCacheDataTypeE2ELb0EEEvPT_PKS3_PKT0_S9_ifPKiSB_iPKfiiiSD_SD_iiiii,(.L_x_25597 - _ZN4vllm25paged_attention_v1_kernelI13__nv_bfloat16hLi64ELi16ELi128ELNS_18Fp8KVCacheDataTypeE2ELb0EEEvPT_PKS3_PKT0_S9_ifPKiSB_iPKfiiiSD_SD_iiiii)
        .other          _ZN4vllm25paged_attention_v1_kernelI13__nv_bfloat16hLi64ELi16ELi128ELNS_18Fp8KVCacheDataTypeE2ELb0EEEvPT_PKS3_PKT0_S9_ifPKiSB_iPKfiiiSD_SD_iiiii,@"STO_CUDA_ENTRY STV_DEFAULT"
_ZN4vllm25paged_attention_v1_kernelI13__nv_bfloat16hLi64ELi16ELi128ELNS_18Fp8KVCacheDataTypeE2ELb0EEEvPT_PKS3_PKT0_S9_ifPKiSB_iPKfiiiSD_SD_iiiii:
.text._ZN4vllm25paged_attention_v1_kernelI13__nv_bfloat16hLi64ELi16ELi128ELNS_18Fp8KVCacheDataTypeE2ELb0EEEvPT_PKS3_PKT0_S9_ifPKiSB_iPKfiiiSD_SD_iiiii:
        /* <DEDUP_REMOVED lines=35> */
.L_x_1284:
[----:B------:R-:W-:Y:S05]  /*0230*/  BSYNC.RECONVERGENT B6 ;  /* 0x0000000000067941 */ /* 0x000fea0003800200 */
.L_x_1283:
        /* <DEDUP_REMOVED lines=10> */
.L_x_1310:
        /* <DEDUP_REMOVED lines=39> */
.L_x_1290:
        /* <DEDUP_REMOVED lines=11> */
.L_x_1289:
[----:B------:R-:W-:Y:S05]  /*0600*/  BSYNC.RECONVERGENT B1 ;  /* 0x0000000000017941 */ /* 0x000fea0003800200 */
.L_x_1288:
        /* <DEDUP_REMOVED lines=12> */
.L_x_1293:
        /* <DEDUP_REMOVED lines=100> */
.L_x_1292:
[----:B------:R-:W-:Y:S05]  /*0d10*/  BSYNC.RECONVERGENT B1 ;  /* 0x0000000000017941 */ /* 0x000fea0003800200 */
.L_x_1291:
        /* <DEDUP_REMOVED lines=55> */
.L_x_1295:
[----:B------:R-:W-:Y:S05]  /*1090*/  BSYNC.RECONVERGENT B1 ;  /* 0x0000000000017941 */ /* 0x000fea0003800200 */
.L_x_1294:
        /* <DEDUP_REMOVED lines=26> */
.L_x_1287:
[----:B------:R-:W-:Y:S05]  /*1240*/  BSYNC.RECONVERGENT B0 ;  /* 0x0000000000007941 */ /* 0x000fea0003800200 */
.L_x_1286:
        /* <DEDUP_REMOVED lines=39> */
.L_x_1300:
[----:B------:R-:W0:Y:S01]  /*14c0*/  LDS R3, [R6] ;  /* 0x0000000006037984 */ /* 0x000e220000000800 */
[----:B------:R-:W-:-:S04]  /*14d0*/  IADD3 R7, PT, PT, R7, 0x1, RZ ;  /* 0x0000000107077810 */ /* 0x000fc80007ffe0ff */
[----:B------:R-:W-:Y:S01]  /*14e0*/  ISETP.NE.AND P0, PT, R7, RZ, PT ;  /* 0x000000ff0700720c */ /* 0x000fe20003f05270 */
[----:B0-----:R-:W-:-:S05]  /*14f0*/  FMUL.FTZ R3, R3, R2 ;  /* 0x0000000203037220 */ /* 0x001fca0000410000 */
[----:B------:R0:W-:Y:S02]  /*1500*/  STS [R6], R3 ;  /* 0x0000000306007388 */ /* 0x0001e40000000800 */
[----:B0-----:R-:W-:-:S05]  /*1510*/  VIADD R6, R6, 0x200 ;  /* 0x0000020006067836 */ /* 0x001fca0000000000 */
[----:B------:R-:W-:Y:S05]  /*1520*/  @P0 BRA `(.L_x_1300) ;  /* 0xfffffffc00e40947 */ /* 0x000fea000383ffff */
.L_x_1299:
[----:B------:R-:W-:Y:S05]  /*1530*/  BSYNC.RECONVERGENT B1 ;  /* 0x0000000000017941 */ /* 0x000fea0003800200 */
.L_x_1298:
        /* <DEDUP_REMOVED lines=12> */
.L_x_1303:
        /* <DEDUP_REMOVED lines=52> */
.L_x_1302:
[----:B------:R-:W-:Y:S05]  /*1940*/  BSYNC.RECONVERGENT B1 ;  /* 0x0000000000017941 */ /* 0x000fea0003800200 */
.L_x_1301:
        /* <DEDUP_REMOVED lines=31> */
.L_x_1305:
[----:B------:R-:W-:Y:S05]  /*1b40*/  BSYNC.RECONVERGENT B1 ;  /* 0x0000000000017941 */ /* 0x000fea0003800200 */
.L_x_1304:
        /* <DEDUP_REMOVED lines=14> */
.L_x_1297:
[----:B------:R-:W-:Y:S05]  /*1c30*/  BSYNC.RECONVERGENT B0 ;  /* 0x0000000000007941 */ /* 0x000fea0003800200 */
.L_x_1296:
[----:B------:R-:W-:Y:S01]  /*1c40*/  BAR.SYNC.DEFER_BLOCKING 0x0 ;  /* 0x0000000000007b1d */ /* 0x000fe20000010000 */
[C---:B-1----:R-:W-:Y:S02]  /*1c50*/  LOP3.LUT R3, R22.reuse, 0x1, RZ, 0xc0, !PT ;  /* 0x0000000116037812 */ /* 0x042fe400078ec0ff */
[----:B0-----:R-:W-:-:S05]  /*1c60*/  LOP3.LUT R2, R22, 0x3c0, RZ, 0xc0, !PT ;  /* 0x000003c016027812 */ /* 0x001fca00078ec0ff */
[----:B------:R-:W-:Y:S01]  /*1c70*/  BAR.SYNC.DEFER_BLOCKING 0x0 ;  /* 0x0000000000007b1d */ /* 0x000fe20000010000 */
[----:B------:R-:W-:Y:S02]  /*1c80*/  ISETP.NE.U32.AND P0, PT, R3, 0x1, PT ;  /* 0x000000010300780c */ /* 0x000fe40003f05070 */
[----:B------:R-:W-:Y:S02]  /*1c90*/  SHF.R.U32.HI R7, RZ, 0x1, R16 ;  /* 0x00000001ff077819 */ /* 0x000fe40000011610 */
[----:B------:R-:W-:Y:S02]  /*1ca0*/  IADD3 R5, PT, PT, R5, 0x20, RZ ;  /* 0x0000002005057810 */ /* 0x000fe40007ffe0ff */
[----:B------:R-:W-:Y:S02]  /*1cb0*/  ISETP.NE.OR P1, PT, R2, 0x40, !P0 ;  /* 0x000000400200780c */ /* 0x000fe40004725670 */
[----:B------:R-:W-:Y:S01]  /*1cc0*/  LEA R10, R0, R5, 0x18 ;  /* 0x00000005000a7211 */ /* 0x000fe200078ec0ff */
[----:B------:R-:W-:Y:S01]  /*1cd0*/  HFMA2 R0, -RZ, RZ, 0, 0 ;  /* 0x00000000ff007431 */ /* 0x000fe200000001ff */
[----:B------:R-:W-:-:S02]  /*1ce0*/  LEA R18, R18, R7, 0x6 ;  /* 0x0000000712127211 */ /* 0x000fc400078e30ff */
[----:B------:R-:W-:Y:S02]  /*1cf0*/  CS2R R4, SRZ ;  /* 0x0000000000047805 */ /* 0x000fe4000001ff00 */
[----:B------:R-:W-:Y:S02]  /*1d00*/  MOV R3, RZ ;  /* 0x000000ff00037202 */ /* 0x000fe40000000f00 */
[----:B------:R-:W-:Y:S02]  /*1d10*/  LEA R18, R18, R10, 0x2 ;  /* 0x0000000a12127211 */ /* 0x000fe400078e10ff */
[C---:B------:R-:W-:Y:S02]  /*1d20*/  LOP3.LUT P2, RZ, R22.reuse, 0x3c1, RZ, 0xc0, !PT ;  /* 0x000003c116ff7812 */ /* 0x040fe4000784c0ff */
        /* <DEDUP_REMOVED lines=30> */
[----:B------:R-:W5:Y:S01]  /*1f10*/  S2R R8, SR_CTAID.X ;  /* 0x0000000000087919 */ /* 0x000f620000002500 */
[----:B------:R-:W5:Y:S01]  /*1f20*/  LDCU UR4, c[0x0][0x370] ;  /* 0x00006e00ff0477ac */ /* 0x000f620008000800 */
[----:B------:R-:W0:Y:S01]  /*1f30*/  LDCU UR5, c[0x0][0x378] ;  /* 0x00006f00ff0577ac */ /* 0x000e220008000800 */
[----:B-----5:R-:W-:-:S04]  /*1f40*/  IMAD R19, R19, UR4, R8 ;  /* 0x0000000413137c24 */ /* 0x020fc8000f8e0208 */
[----:B0-----:R-:W-:Y:S01]  /*1f50*/  IMAD R19, R19, UR5, RZ ;  /* 0x0000000513137c24 */ /* 0x001fe2000f8e02ff */
[----:B------:R-:W-:Y:S06]  /*1f60*/  @!P0 EXIT ;  /* 0x000000000000894d */ /* 0x000fec0003800000 */
        /* <DEDUP_REMOVED lines=22> */
.L_x_1285:
[----:B------:R-:W-:Y:S02]  /*20d0*/  HFMA2 R11, -RZ, RZ, 0, 1.847743988037109375e-06 ;  /* 0x0000001fff0b7431 */ /* 0x000fe400000001ff */
[----:B------:R-:W-:Y:S01]  /*20e0*/  IMAD.MOV.U32 R12, RZ, RZ, 0x10 ;  /* 0x00000010ff0c7424 */ /* 0x000fe200078e00ff */
[----:B------:R-:W-:-:S07]  /*20f0*/  MOV R15, 0xffffffff ;  /* 0xffffffff000f7802 */ /* 0x000fce0000000f00 */
[----:B------:R-:W-:Y:S05]  /*2100*/  WARPSYNC.COLLECTIVE R15, `(.L_x_1306) ;  /* 0x000000000f087348 */ /* 0x000fea0003c00000 */
[----:B------:R0:W1:Y:S02]  /*2110*/  SHFL.BFLY P6, R14, R13, R12, R11 ;  /* 0x0c00000c0d0e7389 */ /* 0x00006400000c000b */
[----:B01----:R-:W-:Y:S05]  /*2120*/  ENDCOLLECTIVE ;  /* 0x000000000000791b */ /* 0x003fea0003800000 */
.L_x_1306:
[----:B------:R-:W-:Y:S01]  /*2130*/  HFMA2 R12, -RZ, RZ, 0, 4.76837158203125e-07 ;  /* 0x00000008ff0c7431 */ /* 0x000fe200000001ff */
[----:B------:R-:W-:-:S04]  /*2140*/  FMNMX.FTZ R0, R14, -3.40282346638528859812e+38, !PT ;  /* 0xff7fffff0e007809 */ /* 0x000fc80007810000 */
[----:B------:R-:W-:-:S07]  /*2150*/  MOV R13, R0 ;  /* 0x00000000000d7202 */ /* 0x000fce0000000f00 */
[----:B------:R-:W-:Y:S05]  /*2160*/  WARPSYNC.COLLECTIVE R15, `(.L_x_1307) ;  /* 0x000000000f087348 */ /* 0x000fea0003c00000 */
[----:B------:R0:W1:Y:S02]  /*2170*/  SHFL.BFLY P6, R14, R13, R12, R11 ;  /* 0x0c00000c0d0e7389 */ /* 0x00006400000c000b */
[----:B01----:R-:W-:Y:S05]  /*2180*/  ENDCOLLECTIVE ;  /* 0x000000000000791b */ /* 0x003fea0003800000 */
.L_x_1307:
[----:B------:R-:W-:Y:S01]  /*2190*/  HFMA2 R12, -RZ, RZ, 0, 2.384185791015625e-07 ;  /* 0x00000004ff0c7431 */ /* 0x000fe200000001ff */
[----:B------:R-:W-:-:S04]  /*21a0*/  FMNMX.FTZ R2, R0, R14, !PT ;  /* 0x0000000e00027209 */ /* 0x000fc80007810000 */
[----:B------:R-:W-:-:S07]  /*21b0*/  MOV R13, R2 ;  /* 0x00000002000d7202 */ /* 0x000fce0000000f00 */
[----:B------:R-:W-:Y:S05]  /*21c0*/  WARPSYNC.COLLECTIVE R15, `(.L_x_1308) ;  /* 0x000000000f087348 */ /* 0x000fea0003c00000 */
[----:B------:R0:W1:Y:S02]  /*21d0*/  SHFL.BFLY P6, R14, R13, R12, R11 ;  /* 0x0c00000c0d0e7389 */ /* 0x00006400000c000b */
[----:B01----:R-:W-:Y:S05]  /*21e0*/  ENDCOLLECTIVE ;  /* 0x000000000000791b */ /* 0x003fea0003800000 */
.L_x_1308:
[----:B------:R-:W-:Y:S01]  /*21f0*/  HFMA2 R12, -RZ, RZ, 0, 1.1920928955078125e-07 ;  /* 0x00000002ff0c7431 */ /* 0x000fe200000001ff */
[----:B------:R-:W-:-:S04]  /*2200*/  FMNMX.FTZ R3, R2, R14, !PT ;  /* 0x0000000e02037209 */ /* 0x000fc80007810000 */
[----:B------:R-:W-:-:S07]  /*2210*/  MOV R13, R3 ;  /* 0x00000003000d7202 */ /* 0x000fce0000000f00 */
[----:B------:R-:W-:Y:S05]  /*2220*/  WARPSYNC.COLLECTIVE R15, `(.L_x_1309) ;  /* 0x000000000f087348 */ /* 0x000fea0003c00000 */
[----:B------:R0:W1:Y:S02]  /*2230*/  SHFL.BFLY P6, R14, R13, R12, R11 ;  /* 0x0c00000c0d0e7389 */ /* 0x00006400000c000b */
[----:B01----:R-:W-:Y:S05]  /*2240*/  ENDCOLLECTIVE ;  /* 0x000000000000791b */ /* 0x003fea0003800000 */
.L_x_1309:
[----:B------:R-:W-:Y:S05]  /*2250*/  BRA `(.L_x_1310) ;  /* 0xffffffe000207947 */ /* 0x000fea000383ffff */
.L_x_1311:
        /* <DEDUP_REMOVED lines=10> */
.L_x_25597:


//--------------------- .text._ZN4vllm25paged_attention_v1_kernelI13__nv_bfloat16hLi32ELi16ELi128ELNS_18Fp8KVCacheDataTypeE2ELb0EEEvPT_PKS3_PKT0_S9_ifPKiSB_iPKfiiiSD_SD_iiiii --------------------------
	.section	.text._ZN4vllm25paged_attention_v1_kernelI13__nv_bfloat16hLi32ELi16ELi128ELNS_18Fp8KVCacheDataTypeE2ELb0EEEvPT_PKS3_PKT0_S9_ifPKiSB_iPKfiiiSD_SD_iiiii,"ax",@progbits
	.align	128
        .global         _ZN4vllm25paged_attention_v1_kernelI13__nv_bfloat16hLi32ELi16ELi128ELNS_18Fp8KVCacheDataTypeE2ELb0EEEvPT_PKS3_PKT0_S9_ifPKiSB_iPKfiiiSD_SD_iiiii
        .type           _ZN4vllm25paged_attention_v1_kernelI13__nv_bfloat16hLi32ELi16ELi128ELNS_18Fp8KVCacheDataTypeE2ELb0EEEvPT_PKS3_PKT0_S9_ifPKiSB_iPKfiiiSD_SD_iiiii,@function
        .size           _ZN4vllm25paged_attention_v1_kernelI13__nv_bfloat16hLi32ELi16ELi128ELNS_18Fp8KVCacheDataTypeE2ELb0EEEvPT_PKS3_PKT0_S9_ifPKiSB_iPKfiiiSD_SD_iiiii,(.L_x_25598 - _ZN4vllm25paged_attention_v1_kernelI13__nv_bfloat16hLi32ELi16ELi128ELNS_18Fp8KVCacheDataTypeE2ELb0EEEvPT_PKS3_PKT0_S9_ifPKiSB_iPKfiiiSD_SD_iiiii)
        .other          _ZN4vllm25paged_attention_v1_kernelI13__nv_bfloat16hLi32ELi16ELi128ELNS_18Fp8KVCacheDataTypeE2ELb0EEEvPT_PKS3_PKT0_S9_ifPKiSB_iPKfiiiSD_SD_iiiii,@"STO_CUDA_ENTRY STV_DEFAULT"
_ZN4vllm25paged_attention_v1_kernelI13__nv_bfloat16hLi32ELi16ELi128ELNS_18Fp8KVCacheDataTypeE2ELb0EEEvPT_PKS3_PKT0_S9_ifPKiSB_iPKfiiiSD_SD_iiiii:
.text._ZN4vllm25paged_attention_v1_kernelI13__nv_bfloat16hLi32ELi16ELi128ELNS_18Fp8KVCacheDataTypeE2ELb0EEEvPT_PKS3_PKT0_S9_ifPKiSB_iPKfiiiSD_SD_iiiii:
        /* <DEDUP_REMOVED lines=35> */
.L_x_1313:
[----:B------:R-:W-:Y:S05]  /*0230*/  BSYNC.RECONVERGENT B6 ;  /* 0x0000000000067941 */ /* 0x000fea0003800200 */
.L_x_1312:
        /* <DEDUP_REMOVED lines=10> */
.L_x_1339:
[----:B------:R-:W2:Y:S01]  /*02e0*/  S2R R0, SR_CgaCtaId ;  /* 0x0000000000007919 */ /* 0x000ea20000008800 */
[----:B------:R-:W-:Y:S01]  /*02f0*/  ISETP.NE.AND P3, PT, R16, RZ, PT ;  /* 0x000000ff1000720c */ /* 0x000fe20003f65270 */
[----:B------:R-:W-:Y:S05]  /*0300*/  WARPSYNC.ALL ;  /* 0x0000000000007948 */ /* 0x000fea0003800000 */
[----:B------:R-:W-:Y:S02]  /*0310*/  MOV R5, 0x400 ;  /* 0x0000040000057802 */ /* 0x000fe40000000f00 */
[----:B01----:R-:W-:Y:S02]  /*0320*/  FMNMX.FTZ R3, R3, R14, !PT ;  /* 0x0000000e03037209 */ /* 0x003fe40007810000 */
[----:B--2---:R-:W-:-:S04]  /*0330*/  LEA R7, R0, R5, 0x18 ;  /* 0x0000000500077211 */ /* 0x004fc800078ec0ff */
[----:B------:R-:W-:-:S05]  /*0340*/  LEA R18, R18, R7, 0x2 ;  /* 0x0000000712127211 */ /* 0x000fca00078e10ff */
[----:B------:R-:W-:Y:S01]  /*0350*/  @!P3 STS [R18], R3 ;  /* 0x000000031200b388 */ /* 0x000fe20000000800 */
[----:B------:R-:W-:Y:S01]  /*0360*/  BAR.SYNC.DEFER_BLOCKING 0x0 ;  /* 0x0000000000007b1d */ /* 0x000fe20000010000 */
[C---:B------:R-:W-:Y:S02]  /*0370*/  ISETP.GT.U32.AND P2, PT, R16.reuse, 0x3, PT ;  /* 0x000000031000780c */ /* 0x040fe40003f44070 */
[----:B------:R-:W-:Y:S02]  /*0380*/  MOV R4, 0xff7fffff ;  /* 0xff7fffff00047802 */ /* 0x000fe40000000f00 */
[----:B------:R-:W-:Y:S01]  /*0390*/  LEA R2, R16, R7, 0x2 ;  /* 0x0000000710027211 */ /* 0x000fe200078e10ff */
        /* <DEDUP_REMOVED lines=27> */
.L_x_1319:
        /* <DEDUP_REMOVED lines=9> */
[----:B0-----:R-:W-:Y:S01]  /*05e0*/  VIADD R7, R7, 0x200 ;  /* 0x0000020007077836 */ /* 0x001fe20000000000 */
[----:B------:R-:W-:Y:S06]  /*05f0*/  @P4 BRA `(.L_x_1319) ;  /* 0xfffffffc00d44947 */ /* 0x000fec000383ffff */
.L_x_1318:
[----:B------:R-:W-:Y:S05]  /*0600*/  BSYNC.RECONVERGENT B1 ;  /* 0x0000000000017941 */ /* 0x000fea0003800200 */
.L_x_1317:
        /* <DEDUP_REMOVED lines=12> */
.L_x_1322:
[----:B------:R-:W0:Y:S01]  /*06d0*/  LDS R12, [R8+-0x400] ;  /* 0xfffc0000080c7984 */ /* 0x000e220000000800 */
[----:B------:R-:W-:-:S03]  /*06e0*/  IADD3 R10, PT, PT, R10, 0x800, RZ ;  /* 0x000008000a0a7810 */ /* 0x000fc60007ffe0ff */
[----:B------:R-:W1:Y:S01]  /*06f0*/  LDS R28, [R8] ;  /* 0x00000000081c7984 */ /* 0x000e620000000800 */
[----:B------:R-:W-:-:S03]  /*0700*/  ISETP.GE.AND P4, PT, R10, R4, PT ;  /* 0x000000040a00720c */ /* 0x000fc60003f86270 */
[----:B------:R-:W2:Y:S04]  /*0710*/  LDS R26, [R8+-0x200] ;  /* 0xfffe0000081a7984 */ /* 0x000ea80000000800 */
[----:B------:R-:W3:Y:S04]  /*0720*/  LDS R24, [R8+0x200] ;  /* 0x0002000008187984 */ /* 0x000ee80000000800 */
[----:B------:R-:W4:Y:S04]  /*0730*/  LDS R20, [R8+0x400] ;  /* 0x0004000008147984 */ /* 0x000f280000000800 */
[----:B------:R-:W5:Y:S04]  /*0740*/  LDS R14, [R8+0x600] ;  /* 0x00060000080e7984 */ /* 0x000f680000000800 */
[----:B------:R-:W5:Y:S01]  /*0750*/  LDS R13, [R8+0xa00] ;  /* 0x000a0000080d7984 */ /* 0x000f620000000800 */
[----:B0-----:R-:W-:-:S03]  /*0760*/  FADD.FTZ R7, -R3, R12 ;  /* 0x0000000c03077221 */ /* 0x001fc60000010100 */
[----:B------:R-:W0:Y:S01]  /*0770*/  LDS R12, [R8+0x800] ;  /* 0x00080000080c7984 */ /* 0x000e220000000800 */
[----:B-1----:R-:W-:Y:S01]  /*0780*/  FADD.FTZ R9, -R3, R28 ;  /* 0x0000001c03097221 */ /* 0x002fe20000010100 */
[----:B------:R-:W-:Y:S02]  /*0790*/  FMUL.FTZ R7, R7, 1.4426950216293334961 ;  /* 0x3fb8aa3b07077820 */ /* 0x000fe40000410000 */
[----:B------:R-:W1:Y:S01]  /*07a0*/  LDS R28, [R8+0xc00] ;  /* 0x000c0000081c7984 */ /* 0x000e620000000800 */
[----:B--2---:R-:W-:Y:S01]  /*07b0*/  FADD.FTZ R26, -R3, R26 ;  /* 0x0000001a031a7221 */ /* 0x004fe20000010100 */
[----:B------:R-:W2:Y:S01]  /*07c0*/  MUFU.EX2 R15, R7 ;  /* 0x00000007000f7308 */ /* 0x000ea20000000800 */
[----:B------:R-:W-:Y:S02]  /*07d0*/  FMUL.FTZ R9, R9, 1.4426950216293334961 ;  /* 0x3fb8aa3b09097820 */ /* 0x000fe40000410000 */
[----:B------:R-:W-:Y:S01]  /*07e0*/  FMUL.FTZ R21, R26, 1.4426950216293334961 ;  /* 0x3fb8aa3b1a157820 */ /* 0x000fe20000410000 */
[C---:B---3--:R-:W-:Y:S01]  /*07f0*/  FADD.FTZ R24, -R3.reuse, R24 ;  /* 0x0000001803187221 */ /* 0x048fe20000010100 */
[----:B------:R-:W3:Y:S01]  /*0800*/  LDS R26, [R8+0xe00] ;  /* 0x000e0000081a7984 */ /* 0x000ee20000000800 */
[----:B----4-:R-:W-:-:S02]  /*0810*/  FADD.FTZ R20, -R3, R20 ;  /* 0x0000001403147221 */ /* 0x010fc40000010100 */
[----:B------:R-:W-:Y:S01]  /*0820*/  FMUL.FTZ R25, R24, 1.4426950216293334961 ;  /* 0x3fb8aa3b18197820 */ /* 0x000fe20000410000 */
[----:B------:R-:W4:Y:S01]  /*0830*/  MUFU.EX2 R21, R21 ;  /* 0x0000001500157308 */ /* 0x000f220000000800 */
[----:B------:R-:W3:Y:S01]  /*0840*/  LDS R24, [R8+0x1000] ;  /* 0x0010000008187984 */ /* 0x000ee20000000800 */
[----:B------:R-:W-:Y:S01]  /*0850*/  FMUL.FTZ R11, R20, 1.4426950216293334961 ;  /* 0x3fb8aa3b140b7820 */ /* 0x000fe20000410000 */
[C---:B-----5:R-:W-:Y:S02]  /*0860*/  FADD.FTZ R14, -R3.reuse, R14 ;  /* 0x0000000e030e7221 */ /* 0x060fe40000010100 */
[----:B------:R-:W5:Y:S01]  /*0870*/  LDS R20, [R8+0x1200] ;  /* 0x0012000008147984 */ /* 0x000f620000000800 */
[----:B------:R-:W-:Y:S02]  /*0880*/  FADD.FTZ R27, -R3, R13 ;  /* 0x0000000d031b7221 */ /* 0x000fe40000010100 */
[----:B------:R4:W0:Y:S01]  /*0890*/  MUFU.EX2 R23, R9 ;  /* 0x0000000900177308 */ /* 0x0008220000000800 */
[----:B--2---:R-:W-:Y:S01]  /*08a0*/  FADD.FTZ R6, R15, R6 ;  /* 0x000000060f067221 */ /* 0x004fe20000010000 */
[----:B------:R-:W-:Y:S04]  /*08b0*/  STS [R8+-0x400], R15 ;  /* 0xfffc000f08007388 */ /* 0x000fe80000000800 */
[----:B------:R-:W-:Y:S02]  /*08c0*/  LDS R15, [R8+0x1800] ;  /* 0x00180000080f7984 */ /* 0x000fe40000000800 */
[----:B------:R0:W2:Y:S01]  /*08d0*/  MUFU.EX2 R7, R25 ;  /* 0x0000001900077308 */ /* 0x0000a20000000800 */
[----:B----4-:R-:W-:Y:S01]  /*08e0*/  FMUL.FTZ R9, R14, 1.4426950216293334961 ;  /* 0x3fb8aa3b0e097820 */ /* 0x010fe20000410000 */
[----:B------:R4:W-:Y:S01]  /*08f0*/  STS [R8+-0x200], R21 ;  /* 0xfffe001508007388 */ /* 0x0009e20000000800 */
[----:B------:R-:W-:-:S03]  /*0900*/  FADD.FTZ R6, R6, R21 ;  /* 0x0000001506067221 */ /* 0x000fc60000010000 */
[----:B------:R-:W5:Y:S02]  /*0910*/  LDS R14, [R8+0x1400] ;  /* 0x00140000080e7984 */ /* 0x000f640000000800 */
[----:B------:R-:W5:Y:S01]  /*0920*/  MUFU.EX2 R11, R11 ;  /* 0x0000000b000b7308 */ /* 0x000f620000000800 */
[----:B0-----:R-:W-:Y:S01]  /*0930*/  FADD.FTZ R25, -R3, R12 ;  /* 0x0000000c03197221 */ /* 0x001fe20000010100 */
[----:B------:R-:W-:Y:S01]  /*0940*/  FADD.FTZ R6, R6, R23 ;  /* 0x0000001706067221 */ /* 0x000fe20000010000 */
[----:B------:R-:W-:Y:S01]  /*0950*/  LDS R12, [R8+0x1600] ;  /* 0x00160000080c7984 */ /* 0x000fe20000000800 */
[----:B----4-:R-:W-:Y:S01]  /*0960*/  FMUL.FTZ R21, R27, 1.4426950216293334961 ;  /* 0x3fb8aa3b1b157820 */ /* 0x010fe20000410000 */
[----:B-1----:R-:W-:Y:S01]  /*0970*/  FADD.FTZ R27, -R3, R28 ;  /* 0x0000001c031b7221 */ /* 0x002fe20000010100 */
[----:B------:R-:W-:Y:S01]  /*0980*/  FMUL.FTZ R25, R25, 1.4426950216293334961 ;  /* 0x3fb8aa3b19197820 */ /* 0x000fe20000410000 */
[----:B------:R-:W0:Y:S01]  /*0990*/  LDS R28, [R8+0x1a00] ;  /* 0x001a0000081c7984 */ /* 0x000e220000000800 */
[----:B------:R-:W1:Y:S01]  /*09a0*/  MUFU.EX2 R9, R9 ;  /* 0x0000000900097308 */ /* 0x000e620000000800 */
[----:B------:R-:W-:Y:S01]  /*09b0*/  FMUL.FTZ R27, R27, 1.4426950216293334961 ;  /* 0x3fb8aa3b1b1b7820 */ /* 0x000fe20000410000 */
[----:B--2---:R-:W-:Y:S01]  /*09c0*/  FADD.FTZ R6, R6, R7 ;  /* 0x0000000706067221 */ /* 0x004fe20000010000 */
[----:B------:R2:W-:Y:S01]  /*09d0*/  STS [R8], R23 ;  /* 0x0000001708007388 */ /* 0x0005e20000000800 */
[----:B---3--:R-:W-:-:S03]  /*09e0*/  FADD.FTZ R26, -R3, R26 ;  /* 0x0000001a031a7221 */ /* 0x008fc60000010100 */
[----:B------:R3:W-:Y:S01]  /*09f0*/  STS [R8+0x200], R7 ;  /* 0x0002000708007388 */ /* 0x0007e20000000800 */
[----:B------:R-:W4:Y:S01]  /*0a00*/  MUFU.EX2 R13, R25 ;  /* 0x00000019000d7308 */ /* 0x000f220000000800 */
[----:B------:R-:W-:Y:S01]  /*0a10*/  FMUL.FTZ R26, R26, 1.4426950216293334961 ;  /* 0x3fb8aa3b1a1a7820 */ /* 0x000fe20000410000 */
[C---:B------:R-:W-:Y:S01]  /*0a20*/  FADD.FTZ R24, -R3.reuse, R24 ;  /* 0x0000001803187221 */ /* 0x040fe20000010100 */
[----:B-----5:R-:W-:Y:S01]  /*0a30*/  FADD.FTZ R6, R6, R11 ;  /* 0x0000000b06067221 */ /* 0x020fe20000010000 */
[----:B------:R-:W-:Y:S01]  /*0a40*/  STS [R8+0x400], R11 ;  /* 0x0004000b08007388 */ /* 0x000fe20000000800 */
[C---:B------:R-:W-:Y:S01]  /*0a50*/  FADD.FTZ R20, -R3.reuse, R20 ;  /* 0x0000001403147221 */ /* 0x040fe20000010100 */
[----:B------:R-:W-:Y:S02]  /*0a60*/  FMUL.FTZ R24, R24, 1.4426950216293334961 ;  /* 0x3fb8aa3b18187820 */ /* 0x000fe40000410000 */
[----:B------:R-:W5:Y:S01]  /*0a70*/  MUFU.EX2 R21, R21 ;  /* 0x0000001500157308 */ /* 0x000f620000000800 */
[----:B-1----:R-:W-:Y:S01]  /*0a80*/  FADD.FTZ R6, R6, R9 ;  /* 0x0000000906067221 */ /* 0x002fe20000010000 */
[----:B------:R-:W-:Y:S01]  /*0a90*/  FMUL.FTZ R20, R20, 1.4426950216293334961 ;  /* 0x3fb8aa3b14147820 */ /* 0x000fe20000410000 */
[----:B------:R-:W-:Y:S05]  /*0aa0*/  STS [R8+0x600], R9 ;  /* 0x0006000908007388 */ /* 0x000fea0000000800 */
[----:B--2---:R-:W1:Y:S01]  /*0ab0*/  MUFU.EX2 R23, R27 ;  /* 0x0000001b00177308 */ /* 0x004e620000000800 */
[----:B----4-:R-:W-:Y:S01]  /*0ac0*/  FADD.FTZ R6, R6, R13 ;  /* 0x0000000d06067221 */ /* 0x010fe20000010000 */
[----:B------:R-:W-:Y:S01]  /*0ad0*/  STS [R8+0x800], R13 ;  /* 0x0008000d08007388 */ /* 0x000fe20000000800 */
[----:B------:R-:W-:-:S05]  /*0ae0*/  FADD.FTZ R14, -R3, R14 ;  /* 0x0000000e030e7221 */ /* 0x000fca0000010100 */
[----:B------:R2:W4:Y:S01]  /*0af0*/  MUFU.EX2 R25, R26 ;  /* 0x0000001a00197308 */ /* 0x0005220000000800 */
[----:B-----5:R-:W-:Y:S01]  /*0b00*/  FADD.FTZ R6, R6, R21 ;  /* 0x0000001506067221 */ /* 0x020fe20000010000 */
[----:B------:R-:W-:Y:S01]  /*0b10*/  FMUL.FTZ R14, R14, 1.4426950216293334961 ;  /* 0x3fb8aa3b0e0e7820 */ /* 0x000fe20000410000 */
[----:B------:R-:W-:Y:S01]  /*0b20*/  STS [R8+0xa00], R21 ;  /* 0x000a001508007388 */ /* 0x000fe20000000800 */
[----:B0-----:R-:W-:-:S04]  /*0b30*/  FADD.FTZ R28, -R3, R28 ;  /* 0x0000001c031c7221 */ /* 0x001fc80000010100 */
[----:B------:R-:W0:Y:S01]  /*0b40*/  MUFU.EX2 R27, R24 ;  /* 0x00000018001b7308 */ /* 0x000e220000000800 */
[----:B--2---:R-:W-:Y:S01]  /*0b50*/  FADD.FTZ R26, -R3, R15 ;  /* 0x0000000f031a7221 */ /* 0x004fe20000010100 */
[----:B-1----:R-:W-:Y:S01]  /*0b60*/  FADD.FTZ R6, R6, R23 ;  /* 0x0000001706067221 */ /* 0x002fe20000010000 */
[----:B------:R-:W-:Y:S02]  /*0b70*/  STS [R8+0xc00], R23 ;  /* 0x000c001708007388 */ /* 0x000fe40000000800 */
[----:B------:R-:W-:-:S03]  /*0b80*/  FMUL.FTZ R26, R26, 1.4426950216293334961 ;  /* 0x3fb8aa3b1a1a7820 */ /* 0x000fc60000410000 */
[----:B------:R1:W3:Y:S01]  /*0b90*/  MUFU.EX2 R29, R20 ;  /* 0x00000014001d7308 */ /* 0x0002e20000000800 */
[----:B----4-:R-:W-:Y:S01]  /*0ba0*/  FADD.FTZ R6, R6, R25 ;  /* 0x0000001906067221 */ /* 0x010fe20000010000 */
[----:B------:R-:W-:Y:S01]  /*0bb0*/  STS [R8+0xe00], R25 ;  /* 0x000e001908007388 */ /* 0x000fe20000000800 */
[----:B-1----:R-:W-:Y:S02]  /*0bc0*/  FADD.FTZ R20, -R3, R12 ;  /* 0x0000000c03147221 */ /* 0x002fe40000010100 */
[----:B0-----:R-:W-:-:S03]  /*0bd0*/  FADD.FTZ R6, R6, R27 ;  /* 0x0000001b06067221 */ /* 0x001fc60000010000 */
[----:B------:R-:W0:Y:S01]  /*0be0*/  MUFU.EX2 R12, R14 ;  /* 0x0000000e000c7308 */ /* 0x000e220000000800 */
[----:B------:R-:W-:Y:S01]  /*0bf0*/  STS [R8+0x1000], R27 ;  /* 0x0010001b08007388 */ /* 0x000fe20000000800 */
[----:B------:R-:W-:Y:S01]  /*0c00*/  FMUL.FTZ R24, R20, 1.4426950216293334961 ;  /* 0x3fb8aa3b14187820 */ /* 0x000fe20000410000 */
[----:B------:R-:W-:Y:S01]  /*0c10*/  FMUL.FTZ R20, R28, 1.4426950216293334961 ;  /* 0x3fb8aa3b1c147820 */ /* 0x000fe20000410000 */
[----:B---3--:R-:W-:Y:S01]  /*0c20*/  FADD.FTZ R7, R6, R29 ;  /* 0x0000001d06077221 */ /* 0x008fe20000010000 */
[----:B------:R-:W-:Y:S03]  /*0c30*/  STS [R8+0x1200], R29 ;  /* 0x0012001d08007388 */ /* 0x000fe60000000800 */
[----:B------:R-:W1:Y:S08]  /*0c40*/  MUFU.EX2 R15, R24 ;  /* 0x00000018000f7308 */ /* 0x000e700000000800 */
[----:B------:R-:W2:Y:S01]  /*0c50*/  MUFU.EX2 R14, R26 ;  /* 0x0000001a000e7308 */ /* 0x000ea20000000800 */
[----:B0-----:R-:W-:Y:S01]  /*0c60*/  FADD.FTZ R6, R7, R12 ;  /* 0x0000000c07067221 */ /* 0x001fe20000010000 */
[----:B------:R-:W-:Y:S06]  /*0c70*/  STS [R8+0x1400], R12 ;  /* 0x0014000c08007388 */ /* 0x000fec0000000800 */
[----:B------:R-:W0:Y:S01]  /*0c80*/  MUFU.EX2 R20, R20 ;  /* 0x0000001400147308 */ /* 0x000e220000000800 */
[----:B-1----:R-:W-:Y:S01]  /*0c90*/  FADD.FTZ R7, R6, R15 ;  /* 0x0000000f06077221 */ /* 0x002fe20000010000 */
[----:B------:R-:W-:Y:S03]  /*0ca0*/  STS [R8+0x1600], R15 ;  /* 0x0016000f08007388 */ /* 0x000fe60000000800 */
[----:B--2---:R-:W-:Y:S01]  /*0cb0*/  FADD.FTZ R7, R7, R14 ;  /* 0x0000000e07077221 */ /* 0x004fe20000010000 */
[----:B------:R-:W-:Y:S04]  /*0cc0*/  STS [R8+0x1800], R14 ;  /* 0x0018000e08007388 */ /* 0x000fe80000000800 */
[----:B0-----:R0:W-:Y:S01]  /*0cd0*/  STS [R8+0x1a00], R20 ;  /* 0x001a001408007388 */ /* 0x0011e20000000800 */
[----:B------:R-:W-:Y:S01]  /*0ce0*/  FADD.FTZ R6, R7, R20 ;  /* 0x0000001407067221 */ /* 0x000fe20000010000 */
[----:B0-----:R-:W-:Y:S01]  /*0cf0*/  IADD3 R8, PT, PT, R8, 0x2000, RZ ;  /* 0x0000200008087810 */ /* 0x001fe20007ffe0ff */
[----:B------:R-:W-:Y:S06]  /*0d00*/  @!P4 BRA `(.L_x_1322) ;  /* 0xfffffff80070c947 */ /* 0x000fec000383ffff */
.L_x_1321:
[----:B------:R-:W-:Y:S05]  /*0d10*/  BSYNC.RECONVERGENT B1 ;  /* 0x0000000000017941 */ /* 0x000fea0003800200 */
.L_x_1320:
        /* <DEDUP_REMOVED lines=55> */
.L_x_1324:
[----:B------:R-:W-:Y:S05]  /*1090*/  BSYNC.RECONVERGENT B1 ;  /* 0x0000000000017941 */ /* 0x000fea0003800200 */
.L_x_1323:
        /* <DEDUP_REMOVED lines=26> */
.L_x_1316:
[----:B------:R-:W-:Y:S05]  /*1240*/  BSYNC.RECONVERGENT B0 ;  /* 0x0000000000007941 */ /* 0x000fea0003800200 */
.L_x_1315:
        /* <DEDUP_REMOVED lines=39> */
.L_x_1329:
[----:B------:R-:W0:Y:S01]  /*14c0*/  LDS R3, [R6] ;  /* 0x0000000006037984 */ /* 0x000e220000000800 */
[----:B------:R-:W-:-:S05]  /*14d0*/  VIADD R7, R7, 0x1 ;  /* 0x0000000107077836 */ /* 0x000fca0000000000 */
[----:B------:R-:W-:Y:S01]  /*14e0*/  ISETP.NE.AND P0, PT, R7, RZ, PT ;  /* 0x000000ff0700720c */ /* 0x000fe20003f05270 */
[----:B0-----:R-:W-:-:S05]  /*14f0*/  FMUL.FTZ R3, R3, R2 ;  /* 0x0000000203037220 */ /* 0x001fca0000410000 */
[----:B------:R0:W-:Y:S02]  /*1500*/  STS [R6], R3 ;  /* 0x0000000306007388 */ /* 0x0001e40000000800 */
[----:B0-----:R-:W-:-:S05]  /*1510*/  IADD3 R6, PT, PT, R6, 0x200, RZ ;  /* 0x0000020006067810 */ /* 0x001fca0007ffe0ff */
[----:B------:R-:W-:Y:S05]  /*1520*/  @P0 BRA `(.L_x_1329) ;  /* 0xfffffffc00e40947 */ /* 0x000fea000383ffff */
.L_x_1328:
[----:B------:R-:W-:Y:S05]  /*1530*/  BSYNC.RECONVERGENT B1 ;  /* 0x0000000000017941 */ /* 0x000fea0003800200 */
.L_x_1327:
        /* <DEDUP_REMOVED lines=12> */
.L_x_1332:
        /* <DEDUP_REMOVED lines=10> */
[----:B------:R-:W-:Y:S04]  /*16a0*/  LDS R29, [R3+0xc00] ;  /* 0x000c0000031d7984 */ /* 0x000fe80000000800 */
[----:B------:R-:W5:Y:S04]  /*16b0*/  LDS R27, [R3+0xe00] ;  /* 0x000e0000031b7984 */ /* 0x000f680000000800 */
[----:B------:R-:W5:Y:S01]  /*16c0*/  LDS R25, [R3+0x1000] ;  /* 0x0010000003197984 */ /* 0x000f620000000800 */
[----:B0-----:R-:W-:-:S03]  /*16d0*/  FMUL.FTZ R12, R2, R12 ;  /* 0x0000000c020c7220 */ /* 0x001fc60000410000 */
[----:B------:R-:W-:Y:S01]  /*16e0*/  LDS R21, [R3+0x1200] ;  /* 0x0012000003157984 */ /* 0x000fe20000000800 */
[----:B-1----:R-:W-:-:S03]  /*16f0*/  FMUL.FTZ R14, R2, R14 ;  /* 0x0000000e020e7220 */ /* 0x002fc60000410000 */
[----:B------:R-:W0:Y:S01]  /*1700*/  LDS R9, [R3+0x1400] ;  /* 0x0014000003097984 */ /* 0x000e220000000800 */
[----:B--2---:R-:W-:-:S03]  /*1710*/  FMUL.FTZ R18, R2, R18 ;  /* 0x0000001202127220 */ /* 0x004fc60000410000 */
[----:B------:R-:W1:Y:S01]  /*1720*/  LDS R15, [R3+0x1600] ;  /* 0x00160000030f7984 */ /* 0x000e620000000800 */
[----:B---3--:R-:W-:-:S03]  /*1730*/  FMUL.FTZ R20, R2, R20 ;  /* 0x0000001402147220 */ /* 0x008fc60000410000 */
[----:B------:R-:W2:Y:S01]  /*1740*/  LDS R13, [R3+0x1800] ;  /* 0x00180000030d7984 */ /* 0x000ea20000000800 */
[----:B----4-:R-:W-:-:S03]  /*1750*/  FMUL.FTZ R10, R2, R10 ;  /* 0x0000000a020a7220 */ /* 0x010fc60000410000 */
[----:B------:R-:W3:Y:S01]  /*1760*/  LDS R11, [R3+0x1a00] ;  /* 0x001a0000030b7984 */ /* 0x000ee20000000800 */
[----:B-----5:R-:W-:-:S03]  /*1770*/  FMUL.FTZ R8, R2, R8 ;  /* 0x0000000802087220 */ /* 0x020fc60000410000 */
[----:B------:R4:W-:Y:S01]  /*1780*/  STS [R3+-0x400], R12 ;  /* 0xfffc000c03007388 */ /* 0x0009e20000000800 */
[----:B------:R-:W-:-:S03]  /*1790*/  FMUL.FTZ R6, R2, R6 ;  /* 0x0000000602067220 */ /* 0x000fc60000410000 */
[----:B------:R5:W-:Y:S04]  /*17a0*/  STS [R3+-0x200], R14 ;  /* 0xfffe000e03007388 */ /* 0x000be80000000800 */
[----:B------:R-:W-:Y:S01]  /*17b0*/  STS [R3], R18 ;  /* 0x0000001203007388 */ /* 0x000fe20000000800 */
[----:B----4-:R-:W-:-:S03]  /*17c0*/  FMUL.FTZ R12, R2, R23 ;  /* 0x00000017020c7220 */ /* 0x010fc60000410000 */
[----:B------:R-:W-:Y:S01]  /*17d0*/  STS [R3+0x200], R20 ;  /* 0x0002001403007388 */ /* 0x000fe20000000800 */
[C---:B------:R-:W-:Y:S01]  /*17e0*/  FMUL.FTZ R24, R2.reuse, R27 ;  /* 0x0000001b02187220 */ /* 0x040fe20000410000 */
[C---:B-----5:R-:W-:Y:S02]  /*17f0*/  FMUL.FTZ R14, R2.reuse, R29 ;  /* 0x0000001d020e7220 */ /* 0x060fe40000410000 */
[----:B------:R0:W-:Y:S01]  /*1800*/  STS [R3+0x400], R10 ;  /* 0x0004000a03007388 */ /* 0x0001e20000000800 */
[----:B------:R-:W-:-:S03]  /*1810*/  FMUL.FTZ R26, R2, R25 ;  /* 0x00000019021a7220 */ /* 0x000fc60000410000 */
[----:B------:R4:W-:Y:S04]  /*1820*/  STS [R3+0x600], R8 ;  /* 0x0006000803007388 */ /* 0x0009e80000000800 */
[----:B------:R-:W-:Y:S01]  /*1830*/  STS [R3+0x800], R6 ;  /* 0x0008000603007388 */ /* 0x000fe20000000800 */
[C---:B0-----:R-:W-:Y:S01]  /*1840*/  FMUL.FTZ R10, R2.reuse, R9 ;  /* 0x00000009020a7220 */ /* 0x041fe20000410000 */
[C---:B-1----:R-:W-:Y:S02]  /*1850*/  FMUL.FTZ R18, R2.reuse, R15 ;  /* 0x0000000f02127220 */ /* 0x042fe40000410000 */
[----:B------:R-:W-:Y:S01]  /*1860*/  STS [R3+0xa00], R12 ;  /* 0x000a000c03007388 */ /* 0x000fe20000000800 */
[C---:B----4-:R-:W-:Y:S01]  /*1870*/  FMUL.FTZ R8, R2.reuse, R21 ;  /* 0x0000001502087220 */ /* 0x050fe20000410000 */
[----:B--2---:R-:W-:-:S02]  /*1880*/  FMUL.FTZ R20, R2, R13 ;  /* 0x0000000d02147220 */ /* 0x004fc40000410000 */
[----:B------:R-:W-:Y:S01]  /*1890*/  STS [R3+0xc00], R14 ;  /* 0x000c000e03007388 */ /* 0x000fe20000000800 */
[----:B---3--:R-:W-:-:S03]  /*18a0*/  FMUL.FTZ R28, R2, R11 ;  /* 0x0000000b021c7220 */ /* 0x008fc60000410000 */
        /* <DEDUP_REMOVED lines=9> */
.L_x_1331:
[----:B------:R-:W-:Y:S05]  /*1940*/  BSYNC.RECONVERGENT B1 ;  /* 0x0000000000017941 */ /* 0x000fea0003800200 */
.L_x_1330:
        /* <DEDUP_REMOVED lines=31> */
.L_x_1334:
[----:B------:R-:W-:Y:S05]  /*1b40*/  BSYNC.RECONVERGENT B1 ;  /* 0x0000000000017941 */ /* 0x000fea0003800200 */
.L_x_1333:
        /* <DEDUP_REMOVED lines=14> */
.L_x_1326:
[----:B------:R-:W-:Y:S05]  /*1c30*/  BSYNC.RECONVERGENT B0 ;  /* 0x0000000000007941 */ /* 0x000fea0003800200 */
.L_x_1325:
[----:B------:R-:W-:Y:S01]  /*1c40*/  BAR.SYNC.DEFER_BLOCKING 0x0 ;  /* 0x0000000000007b1d */ /* 0x000fe20000010000 */
[C---:B01----:R-:W-:Y:S02]  /*1c50*/  LOP3.LUT R3, R22.reuse, 0x1, RZ, 0xc0, !PT ;  /* 0x0000000116037812 */ /* 0x043fe400078ec0ff */
[----:B------:R-:W-:-:S05]  /*1c60*/  LOP3.LUT R2, R22, 0x3c0, RZ, 0xc0, !PT ;  /* 0x000003c016027812 */ /* 0x000fca00078ec0ff */
[----:B------:R-:W-:Y:S01]  /*1c70*/  BAR.SYNC.DEFER_BLOCKING 0x0 ;  /* 0x0000000000007b1d */ /* 0x000fe20000010000 */
[----:B------:R-:W-:Y:S02]  /*1c80*/  ISETP.NE.U32.AND P0, PT, R3, 0x1, PT ;  /* 0x000000010300780c */ /* 0x000fe40003f05070 */
[----:B------:R-:W-:Y:S02]  /*1c90*/  IADD3 R3, PT, PT, R5, 0x20, RZ ;  /* 0x0000002005037810 */ /* 0x000fe40007ffe0ff */
[----:B------:R-:W-:Y:S02]  /*1ca0*/  SHF.R.U32.HI R5, RZ, 0x1, R16 ;  /* 0x00000001ff057819 */ /* 0x000fe40000011610 */
[----:B------:R-:W-:Y:S02]  /*1cb0*/  ISETP.NE.OR P1, PT, R2, 0x40, !P0 ;  /* 0x000000400200780c */ /* 0x000fe40004725670 */
[----:B------:R-:W-:Y:S01]  /*1cc0*/  LEA R8, R0, R3, 0x18 ;  /* 0x0000000300087211 */ /* 0x000fe200078ec0ff */
[----:B------:R-:W-:Y:S01]  /*1cd0*/  HFMA2 R0, -RZ, RZ, 0, 0 ;  /* 0x00000000ff007431 */ /* 0x000fe200000001ff */
[----:B------:R-:W-:-:S02]  /*1ce0*/  LOP3.LUT R2, R5, 0x3e0, R22, 0xf8, !PT ;  /* 0x000003e005027812 */ /* 0x000fc400078ef816 */
[----:B------:R-:W-:Y:S02]  /*1cf0*/  MOV R3, RZ ;  /* 0x000000ff00037202 */ /* 0x000fe40000000f00 */
[----:B------:R-:W-:Y:S02]  /*1d00*/  LEA R2, R2, R8, 0x2 ;  /* 0x0000000802027211 */ /* 0x000fe400078e10ff */
[C---:B------:R-:W-:Y:S02]  /*1d10*/  LOP3.LUT P2, RZ, R22.reuse, 0x3c1, RZ, 0xc0, !PT ;  /* 0x000003c116ff7812 */ /* 0x040fe4000784c0ff */
[----:B------:R-:W-:-:S04]  /*1d20*/  LOP3.LUT R6, R22, 0x3e1, RZ, 0xc0, !PT ;  /* 0x000003e116067812 */ /* 0x000fc800078ec0ff */
[C---:B------:R-:W-:Y:S01]  /*1d30*/  ISETP.NE.AND P3, PT, R6.reuse, 0x20, PT ;  /* 0x000000200600780c */ /* 0x040fe20003f65270 */
[----:B------:R-:W-:Y:S04]  /*1d40*/  @!P1 STS [R2+-0x100], R0 ;  /* 0xffff000002009388 */ /* 0x000fe80000000800 */
[----:B------:R-:W-:Y:S01]  /*1d50*/  @!P1 STS [R2+-0xc0], R3 ;  /* 0xffff400302009388 */ /* 0x000fe20000000800 */
[----:B------:R-:W-:Y:S01]  /*1d60*/  BAR.SYNC.DEFER_BLOCKING 0x0 ;  /* 0x0000000000007b1d */ /* 0x000fe20000010000 */
[----:B------:R-:W-:-:S06]  /*1d70*/  ISETP.NE.AND P1, PT, R6, RZ, PT ;  /* 0x000000ff0600720c */ /* 0x000fcc0003f25270 */
[----:B------:R-:W-:Y:S01]  /*1d80*/  @!P3 LEA R5, R5, R8, 0x2 ;  /* 0x000000080505b211 */ /* 0x000fe200078e10ff */
[----:B------:R-:W0:Y:S04]  /*1d90*/  @!P2 LDS R7, [R2] ;  /* 0x000000000207a984 */ /* 0x000e280000000800 */
[----:B------:R-:W1:Y:S01]  /*1da0*/  @!P2 LDS R4, [R2+0x40] ;  /* 0x000040000204a984 */ /* 0x000e620000000800 */
[----:B0-----:R-:W-:Y:S01]  /*1db0*/  @!P2 FADD.FTZ R0, R0, R7 ;  /* 0x000000070000a221 */ /* 0x001fe20000010000 */
[----:B------:R-:W-:Y:S01]  /*1dc0*/  BAR.SYNC.DEFER_BLOCKING 0x0 ;  /* 0x0000000000007b1d */ /* 0x000fe20000010000 */
[----:B-1----:R-:W-:Y:S01]  /*1dd0*/  @!P2 FADD.FTZ R3, R3, R4 ;  /* 0x000000040303a221 */ /* 0x002fe20000010000 */
[----:B------:R-:W-:-:S04]  /*1de0*/  ISETP.GT.U32.AND P2, PT, R22, 0x1f, PT ;  /* 0x0000001f1600780c */ /* 0x000fc80003f44070 */
[----:B------:R0:W-:Y:S04]  /*1df0*/  @!P3 STS [R5], R0 ;  /* 0x000000000500b388 */ /* 0x0001e80000000800 */
[----:B------:R0:W-:Y:S01]  /*1e00*/  @!P3 STS [R5+0x40], R3 ;  /* 0x000040030500b388 */ /* 0x0001e20000000800 */
[----:B------:R-:W-:Y:S06]  /*1e10*/  BAR.SYNC.DEFER_BLOCKING 0x0 ;  /* 0x0000000000007b1d */ /* 0x000fec0000010000 */
[----:B------:R0:W1:Y:S04]  /*1e20*/  @!P1 LDS R7, [R2] ;  /* 0x0000000002079984 */ /* 0x0000680000000800 */
[----:B------:R0:W2:Y:S01]  /*1e30*/  @!P1 LDS R4, [R2+0x40] ;  /* 0x0000400002049984 */ /* 0x0000a20000000800 */
[----:B------:R-:W-:Y:S06]  /*1e40*/  BAR.SYNC.DEFER_BLOCKING 0x0 ;  /* 0x0000000000007b1d */ /* 0x000fec0000010000 */
[----:B------:R-:W-:Y:S05]  /*1e50*/  @P2 EXIT ;  /* 0x000000000000294d */ /* 0x000fea0003800000 */
[----:B0-----:R-:W0:Y:S01]  /*1e60*/  S2R R2, SR_CTAID.X ;  /* 0x0000000000027919 */ /* 0x001e220000002500 */
[----:B------:R-:W0:Y:S01]  /*1e70*/  LDCU UR4, c[0x0][0x370] ;  /* 0x00006e00ff0477ac */ /* 0x000e220008000800 */
[----:B------:R-:W3:Y:S01]  /*1e80*/  LDCU UR5, c[0x0][0x378] ;  /* 0x00006f00ff0577ac */ /* 0x000ee20008000800 */
[----:B0-----:R-:W-:-:S04]  /*1e90*/  IMAD R19, R19, UR4, R2 ;  /* 0x0000000413137c24 */ /* 0x001fc8000f8e0202 */
[----:B---3--:R-:W-:Y:S01]  /*1ea0*/  IMAD R19, R19, UR5, RZ ;  /* 0x0000000513137c24 */ /* 0x008fe2000f8e02ff */
[----:B------:R-:W-:Y:S06]  /*1eb0*/  @!P0 EXIT ;  /* 0x000000000000894d */ /* 0x000fec0003800000 */
[----:B------:R-:W0:Y:S01]  /*1ec0*/  S2UR UR4, SR_CTAID.Z ;  /* 0x00000000000479c3 */ /* 0x000e220000002700 */
[----:B------:R-:W3:Y:S01]  /*1ed0*/  LDCU.64 UR6, c[0x0][0x380] ;  /* 0x00007000ff0677ac */ /* 0x000ee20008000a00 */
[----:B------:R-:W-:Y:S01]  /*1ee0*/  SHF.L.U32 R19, R19, 0x5, RZ ;  /* 0x0000000513137819 */ /* 0x000fe200000006ff */
[----:B-1----:R-:W-:Y:S01]  /*1ef0*/  @!P1 FADD.FTZ R0, R0, R7 ;  /* 0x0000000700009221 */ /* 0x002fe20000010000 */
[----:B------:R-:W-:Y:S01]  /*1f00*/  SHF.R.U32.HI R22, RZ, 0x1, R22 ;  /* 0x00000001ff167819 */ /* 0x000fe20000011616 */
[----:B--2---:R-:W-:-:S05]  /*1f10*/  @!P1 FADD.FTZ R3, R3, R4 ;  /* 0x0000000403039221 */ /* 0x004fca0000010000 */
[----:B------:R-:W-:Y:S01]  /*1f20*/  F2FP.BF16.F32.PACK_AB R0, R3, R0 ;  /* 0x000000000300723e */ /* 0x000fe200000010ff */
[----:B0-----:R-:W-:-:S06]  /*1f30*/  USHF.L.U32 UR4, UR4, 0x5, URZ ;  /* 0x0000000504047899 */ /* 0x001fcc00080006ff */
[----:B------:R-:W-:-:S04]  /*1f40*/  IADD3 R19, P0, P2, R22, UR4, R19 ;  /* 0x0000000416137c10 */ /* 0x000fc8000fa1e013 */
[----:B------:R-:W-:Y:S02]  /*1f50*/  IADD3.X R4, PT, PT, RZ, RZ, RZ, P0, P2 ;  /* 0x000000ffff047210 */ /* 0x000fe400007e44ff */
[----:B---3--:R-:W-:-:S04]  /*1f60*/  LEA R2, P0, R19, UR6, 0x1 ;  /* 0x0000000613027c11 */ /* 0x008fc8000f8008ff */
[--C-:B------:R-:W-:Y:S02]  /*1f70*/  LEA.HI.X R3, R19, UR7, R4.reuse, 0x1, P0 ;  /* 0x0000000713037c11 */ /* 0x100fe400080f0c04 */
[----:B------:R-:W-:-:S03]  /*1f80*/  PRMT R4, R0, 0x7632, R4 ;  /* 0x0000763200047816 */ /* 0x000fc60000000004 */
[----:B------:R-:W-:Y:S04]  /*1f90*/  STG.E.U16 desc[UR36][R2.64], R0 ;  /* 0x0000000002007986 */ /* 0x000fe8000c101524 */
[----:B------:R-:W-:Y:S01]  /*1fa0*/  STG.E.U16 desc[UR36][R2.64+0x20], R4 ;  /* 0x0000200402007986 */ /* 0x000fe2000c101524 */
[----:B------:R-:W-:Y:S05]  /*1fb0*/  EXIT ;  /* 0x000000000000794d */ /* 0x000fea0003800000 */
.L_x_1314:
[----:B------:R-:W-:Y:S02]  /*1fc0*/  HFMA2 R11, -RZ, RZ, 0, 1.847743988037109375e-06 ;  /* 0x0000001fff0b7431 */ /* 0x000fe400000001ff */
[----:B------:R-:W-:Y:S01]  /*1fd0*/  IMAD.MOV.U32 R12, RZ, RZ, 0x10 ;  /* 0x00000010ff0c7424 */ /* 0x000fe200078e00ff */
[----:B------:R-:W-:-:S07]  /*1fe0*/  MOV R15, 0xffffffff ;  /* 0xffffffff000f7802 */ /* 0x000fce0000000f00 */
[----:B------:R-:W-:Y:S05]  /*1ff0*/  WARPSYNC.COLLECTIVE R15, `(.L_x_1335) ;  /* 0x000000000f087348 */ /* 0x000fea0003c00000 */
[----:B------:R0:W1:Y:S02]  /*2000*/  SHFL.BFLY P6, R14, R13, R12, R11 ;  /* 0x0c00000c0d0e7389 */ /* 0x00006400000c000b */
[----:B01----:R-:W-:Y:S05]  /*2010*/  ENDCOLLECTIVE ;  /* 0x000000000000791b */ /* 0x003fea0003800000 */
.L_x_1335:
[----:B------:R-:W-:Y:S01]  /*2020*/  HFMA2 R12, -RZ, RZ, 0, 4.76837158203125e-07 ;  /* 0x00000008ff0c7431 */ /* 0x000fe200000001ff */
[----:B------:R-:W-:-:S04]  /*2030*/  FMNMX.FTZ R0, R14, -3.40282346638528859812e+38, !PT ;  /* 0xff7fffff0e007809 */ /* 0x000fc80007810000 */
[----:B------:R-:W-:-:S07]  /*2040*/  MOV R13, R0 ;  /* 0x00000000000d7202 */ /* 0x000fce0000000f00 */
[----:B------:R-:W-:Y:S05]  /*2050*/  WARPSYNC.COLLECTIVE R15, `(.L_x_1336) ;  /* 0x000000000f087348 */ /* 0x000fea0003c00000 */
[----:B------:R0:W1:Y:S02]  /*2060*/  SHFL.BFLY P6, R14, R13, R12, R11 ;  /* 0x0c00000c0d0e7389 */ /* 0x00006400000c000b */
[----:B01----:R-:W-:Y:S05]  /*2070*/  ENDCOLLECTIVE ;  /* 0x000000000000791b */ /* 0x003fea0003800000 */
.L_x_1336:
[----:B------:R-:W-:Y:S01]  /*2080*/  HFMA2 R12, -RZ, RZ, 0, 2.384185791015625e-07 ;  /* 0x00000004ff0c7431 */ /* 0x000fe200000001ff */
[----:B------:R-:W-:-:S04]  /*2090*/  FMNMX.FTZ R2, R0, R14, !PT ;  /* 0x0000000e00027209 */ /* 0x000fc80007810000 */
[----:B------:R-:W-:-:S07]  /*20a0*/  MOV R13, R2 ;  /* 0x00000002000d7202 */ /* 0x000fce0000000f00 */
[----:B------:R-:W-:Y:S05]  /*20b0*/  WARPSYNC.COLLECTIVE R15, `(.L_x_1337) ;  /* 0x000000000f087348 */ /* 0x000fea0003c00000 */
[----:B------:R0:W1:Y:S02]  /*20c0*/  SHFL.BFLY P6, R14, R13, R12, R11 ;  /* 0x0c00000c0d0e7389 */ /* 0x00006400000c000b */
[----:B01----:R-:W-:Y:S05]  /*20d0*/  ENDCOLLECTIVE ;  /* 0x000000000000791b */ /* 0x003fea0003800000 */
.L_x_1337:
[----:B------:R-:W-:Y:S01]  /*20e0*/  HFMA2 R12, -RZ, RZ, 0, 1.1920928955078125e-07 ;  /* 0x00000002ff0c7431 */ /* 0x000fe200000001ff */
[----:B------:R-:W-:-:S04]  /*20f0*/  FMNMX.FTZ R3, R2, R14, !PT ;  /* 0x0000000e02037209 */ /* 0x000fc80007810000 */
[----:B------:R-:W-:-:S07]  /*2100*/  MOV R13, R3 ;  /* 0x00000003000d7202 */ /* 0x000fce0000000f00 */
[----:B------:R-:W-:Y:S05]  /*2110*/  WARPSYNC.COLLECTIVE R15, `(.L_x_1338) ;  /* 0x000000000f087348 */ /* 0x000fea0003c00000 */
[----:B------:R0:W1:Y:S02]  /*2120*/  SHFL.BFLY P6, R14, R13, R12, R11 ;  /* 0x0c00000c0d0e7389 */ /* 0x00006400000c000b */
[----:B01----:R-:W-:Y:S05]  /*2130*/  ENDCOLLECTIVE ;  /* 0x000000000000791b */ /* 0x003fea0003800000 */
.L_x_1338:
[----:B------:R-:W-:Y:S05]  /*2140*/  BRA `(.L_x_1339) ;  /* 0xffffffe000647947 */ /* 0x000fea000383ffff */
.L_x_1340:
        /* <DEDUP_REMOVED lines=11> */
.L_x_25598:


//--------------------- .text._ZN4vllm25paged_attention_v1_kernelI13__nv_bfloat16hLi256ELi16ELi128ELNS_18Fp8KVCacheDataTypeE2ELb1EEEvPT_PKS3_PKT0_S9_ifPKiSB_iPKfiiiSD_SD_iiiii --------------------------
	.section	.text._ZN4vllm25paged_attention_v1_kernelI13__nv_bfloat16hLi256ELi16ELi128ELNS_18Fp8KVCacheDataTypeE2ELb1EEEvPT_PKS3_PKT0_S9_ifPKiSB_iPKfiiiSD_SD_iiiii,"ax",@progbits
	.align	128
        .global         _ZN4vllm25paged_attention_v1_kernelI13__nv_bfloat16hLi256ELi16ELi128ELNS_18Fp8KVCacheDataTypeE2ELb1EEEvPT_PKS3_PKT0_S9_ifPKiSB_iPKfiiiSD_SD_iiiii
        .type           _ZN4vllm25paged_attention_v1_kernelI13__nv_bfloat16hLi256ELi16ELi128ELNS_18Fp8KVCacheDataTypeE2ELb1EEEvPT_PKS3_PKT0_S9_ifPKiSB_iPKfiiiSD_SD_iiiii,@function
        .size           _ZN4vllm25paged_attention_v1_kernelI13__nv_bfloat16hLi256ELi16ELi128ELNS_18Fp8KVCacheDataTypeE2ELb1EEEvPT_PKS3_PKT0_S9_ifPKiSB_iPKfiiiSD_SD_iiiii,(.L_x_25599 - _ZN4vllm25paged_attention_v1_kernelI13__nv_bfloat16hLi256ELi16ELi128ELNS_18Fp8KVCacheDataTypeE2ELb1EEEvPT_PKS3_PKT0_S9_ifPKiSB_iPKfiiiSD_SD_iiiii)
        .other          _ZN4vllm25paged_attention_v1_kernelI13__nv_bfloat16hLi256ELi16ELi128ELNS_18Fp8KVCacheDataTypeE2ELb1EEEvPT_PKS3_PKT0_S9_ifPKiSB_iPKfiiiSD_SD_iiiii,@"STO_CUDA_ENTRY STV_DEFAULT"
_ZN4vllm25paged_attention_v1_kernelI13__nv_bfloat16hLi256ELi16ELi128ELNS_18Fp8KVCacheDataTypeE2ELb1EEEvPT_PKS3_PKT0_S9_ifPKiSB_iPKfiiiSD_SD_iiiii:
.text._ZN4vllm25paged_attention_v1_kernelI13__nv_bfloat16hLi256ELi16ELi128ELNS_18Fp8KVCacheDataTypeE2ELb1EEEvPT_PKS3_PKT0_S9_ifPKiSB_iPKfiiiSD_SD_iiiii:
        /* <DEDUP_REMOVED lines=21> */
[----:B------:R-:W-:-:S04]  /*0150*/  IMAD.HI.U32 R0, R5, R11, R4 ;  /* 0x0000000b05007227 */ /* 0x000fc800078e0004 */
[----:B--2---:R-:W-:-:S05]  /*0160*/  VIADD R9, R6, 0xffffffff ;  /* 0xffffffff06097836 */ /* 0x004fca0000000000 */
[----:B------:R-:W-:Y:S02]  /*0170*/  IABS R7, R9 ;  /* 0x0000000900077213 */ /* 0x000fe40000000000 */
[----:B------:R-:W-:Y:S02]  /*0180*/  LOP3.LUT R9, R9, R2, RZ, 0x3c, !PT ;  /* 0x0000000209097212 */ /* 0x000fe400078e3cff */
[----:B------:R-:W-:Y:S02]  /*0190*/  MOV R5, R7 ;  /* 0x0000000700057202 */ /* 0x000fe40000000f00 */
[----:B------:R-:W-:-:S03]  /*01a0*/  ISETP.GE.AND P2, PT, R9, RZ, PT ;  /* 0x000000ff0900720c */ /* 0x000fc60003f46270 */
[----:B------:R-:W-:-:S04]  /*01b0*/  IMAD.HI.U32 R7, R0, R5, RZ ;  /* 0x0000000500077227 */ /* 0x000fc800078e00ff */
[----:B------:R-:W-:-:S04]  /*01c0*/  IMAD.MOV R3, RZ, RZ, -R7 ;  /* 0x000000ffff037224 */ /* 0x000fc800078e0a07 */
[C---:B------:R-:W-:Y:S02]  /*01d0*/  IMAD R3, R8.reuse, R3, R5 ;  /* 0x0000000308037224 */ /* 0x040fe400078e0205 */
[----:B------:R-:W1:Y:S03]  /*01e0*/  @P1 LDC R5, c[0x0][0x3e8] ;  /* 0x0000fa00ff051b82 */ /* 0x000e660000000800 */
[----:B------:R-:W-:-:S13]  /*01f0*/  ISETP.GT.U32.AND P3, PT, R8, R3, PT ;  /* 0x000000030800720c */ /* 0x000fda0003f64070 */
[-C--:B------:R-:W-:Y:S02]  /*0200*/  @!P3 IADD3 R3, PT, PT, R3, -R8.reuse, RZ ;  /* 0x800000080303b210 */ /* 0x080fe40007ffe0ff */
[----:B------:R-:W-:Y:S02]  /*0210*/  @!P3 IADD3 R7, PT, PT, R7, 0x1, RZ ;  /* 0x000000010707b810 */ /* 0x000fe40007ffe0ff */
[----:B------:R-:W-:Y:S01]  /*0220*/  ISETP.GE.U32.AND P0, PT, R3, R8, PT ;  /* 0x000000080300720c */ /* 0x000fe20003f06070 */
[----:B------:R-:W-:Y:S01]  /*0230*/  VIADD R3, R6, 0xf ;  /* 0x0000000f06037836 */ /* 0x000fe20000000000 */
[----:B------:R-:W-:Y:S01]  /*0240*/  ISETP.NE.AND P3, PT, R2, RZ, PT ;  /* 0x000000ff0200720c */ /* 0x000fe20003f65270 */
[----:B-1----:R-:W-:-:S03]  /*0250*/  @P1 IMAD R5, R17, R5, R18 ;  /* 0x0000000511051224 */ /* 0x002fc600078e0212 */
[----:B------:R-:W-:Y:S01]  /*0260*/  SHF.R.S32.HI R4, RZ, 0x1f, R3 ;  /* 0x0000001fff047819 */ /* 0x000fe20000011403 */
[----:B------:R-:W-:-:S03]  /*0270*/  @P1 IMAD R5, R5, R10, 0x1 ;  /* 0x0000000105051424 */ /* 0x000fc600078e020a */
[----:B------:R-:W-:Y:S02]  /*0280*/  LEA.HI R3, R4, R3, RZ, 0x4 ;  /* 0x0000000304037211 */ /* 0x000fe400078f20ff */
[----:B----4-:R-:W-:Y:S01]  /*0290*/  SHF.R.U32.HI R4, RZ, 0x5, R19 ;  /* 0x00000005ff047819 */ /* 0x010fe20000011613 */
[----:B------:R-:W-:Y:S01]  /*02a0*/  @P0 VIADD R7, R7, 0x1 ;  /* 0x0000000107070836 */ /* 0x000fe20000000000 */
[----:B------:R-:W-:Y:S02]  /*02b0*/  SHF.R.S32.HI R9, RZ, 0x4, R3 ;  /* 0x00000004ff097819 */ /* 0x000fe40000011403 */
[----:B------:R-:W-:Y:S02]  /*02c0*/  LOP3.LUT R3, R3, 0xfffffff0, RZ, 0xc0, !PT ;  /* 0xfffffff003037812 */ /* 0x000fe400078ec0ff */
[----:B------:R-:W-:Y:S02]  /*02d0*/  @!P2 IADD3 R7, PT, PT, -R7, RZ, RZ ;  /* 0x000000ff0707a210 */ /* 0x000fe40007ffe1ff */
[----:B------:R-:W-:-:S02]  /*02e0*/  ISETP.GE.AND P0, PT, R4, R9, PT ;  /* 0x000000090400720c */ /* 0x000fc40003f06270 */
        /* <DEDUP_REMOVED lines=58> */
.L_x_1341:
[----:B------:R-:W-:Y:S01]  /*0690*/  BSSY.RECONVERGENT B6, `(.L_x_1342) ;  /* 0x0000041000067945 */ /* 0x000fe20003800200 */
[C---:B------:R-:W-:Y:S02]  /*06a0*/  LOP3.LUT R10, R19.reuse, 0x1f, RZ, 0xc0, !PT ;  /* 0x0000001f130a7812 */ /* 0x040fe400078ec0ff */
[----:B------:R-:W-:Y:S02]  /*06b0*/  SHF.R.U32.HI R14, RZ, 0x1, R19 ;  /* 0x00000001ff0e7819 */ /* 0x000fe40000011613 */
[----:B------:R-:W-:Y:S02]  /*06c0*/  LOP3.LUT R16, R19, 0x1, RZ, 0xc0, !PT ;  /* 0x0000000113107812 */ /* 0x000fe400078ec0ff */
[----:B------:R-:W-:Y:S01]  /*06d0*/  MOV R11, R8 ;  /* 0x00000008000b7202 */ /* 0x000fe20000000f00 */
[----:B------:R-:W-:Y:S06]  /*06e0*/  @P0 BRA `(.L_x_1343) ;  /* 0x0000000000ec0947 */ /* 0x000fec0003800000 */
[----:B------:R-:W0:Y:S01]  /*06f0*/  LDC R21, c[0x0][0x3f0] ;  /* 0x0000fc00ff157b82 */ /* 0x000e220000000800 */
[----:B------:R-:W1:Y:S01]  /*0700*/  LDCU UR4, c[0x0][0x3ec] ;  /* 0x00007d80ff0477ac */ /* 0x000e620008000800 */
[----:B------:R-:W-:-:S06]  /*0710*/  MOV R2, RZ ;  /* 0x000000ff00027202 */ /* 0x000fcc0000000f00 */
[----:B------:R-:W2:Y:S01]  /*0720*/  LDC R13, c[0x0][0x3f4] ;  /* 0x0000fd00ff0d7b82 */ /* 0x000ea20000000800 */
[----:B0-----:R-:W-:Y:S02]  /*0730*/  IABS R12, R21 ;  /* 0x00000015000c7213 */ /* 0x001fe40000000000 */
[----:B------:R-:W-:Y:S02]  /*0740*/  ISETP.NE.AND P1, PT, R21, RZ, PT ;  /* 0x000000ff1500720c */ /* 0x000fe40003f25270 */
[----:B------:R-:W0:Y:S01]  /*0750*/  I2F.RP R8, R12 ;  /* 0x0000000c00087306 */ /* 0x000e220000209400 */
[----:B--2---:R-:W-:-:S07]  /*0760*/  ISETP.NE.AND P2, PT, R13, RZ, PT ;  /* 0x000000ff0d00720c */ /* 0x004fce0003f45270 */
[----:B0-----:R-:W0:Y:S02]  /*0770*/  MUFU.RCP R8, R8 ;  /* 0x0000000800087308 */ /* 0x001e240000001000 */
[----:B0-----:R-:W-:Y:S02]  /*0780*/  IADD3 R3, PT, PT, R8, 0xffffffe, RZ ;  /* 0x0ffffffe08037810 */ /* 0x001fe40007ffe0ff */
[----:B------:R-:W-:-:S04]  /*0790*/  IABS R8, R13 ;  /* 0x0000000d00087213 */ /* 0x000fc80000000000 */
[----:B------:R-:W0:Y:S02]  /*07a0*/  F2I.FTZ.U32.TRUNC.NTZ R3, R3 ;  /* 0x0000000300037305 */ /* 0x000e24000021f000 */
[----:B0-----:R-:W-:-:S04]  /*07b0*/  IMAD.MOV R15, RZ, RZ, -R3 ;  /* 0x000000ffff0f7224 */ /* 0x001fc800078e0a03 */
[----:B------:R-:W-:-:S04]  /*07c0*/  IMAD R15, R15, R12, RZ ;  /* 0x0000000c0f0f7224 */ /* 0x000fc800078e02ff */
[----:B------:R-:W-:Y:S01]  /*07d0*/  IMAD.HI.U32 R2, R3, R15, R2 ;  /* 0x0000000f03027227 */ /* 0x000fe200078e0002 */
[----:B------:R-:W-:Y:S02]  /*07e0*/  LOP3.LUT R3, R14, 0xf, RZ, 0xc0, !PT ;  /* 0x0000000f0e037812 */ /* 0x000fe400078ec0ff */
[----:B------:R-:W-:Y:S01]  /*07f0*/  MOV R14, R4 ;  /* 0x00000004000e7202 */ /* 0x000fe20000000f00 */
[----:B-1----:R-:W-:-:S07]  /*0800*/  VIADD R4, R7, -UR4 ;  /* 0x8000000407047c36 */ /* 0x002fce0008000000 */
.L_x_1345:
        /* <DEDUP_REMOVED lines=29> */
[----:B------:R-:W-:Y:S02]  /*09e0*/  ISETP.NE.AND P0, PT, R16, RZ, PT ;  /* 0x000000ff1000720c */ /* 0x000fe40003f05270 */
[----:B------:R-:W-:-:S11]  /*09f0*/  IADD3 R14, PT, PT, R14, 0x4, RZ ;  /* 0x000000040e0e7810 */ /* 0x000fd60007ffe0ff */
[----:B------:R-:W0:Y:S01]  /*0a00*/  @!P0 S2R R24, SR_CgaCtaId ;  /* 0x0000000000188919 */ /* 0x000e220000008800 */
[----:B------:R-:W-:Y:S02]  /*0a10*/  @!P0 MOV R15, 0x400 ;  /* 0x00000400000f8802 */ /* 0x000fe40000000f00 */
[----:B------:R-:W-:-:S03]  /*0a20*/  @!P0 IADD3 R20, PT, PT, R3, R20, RZ ;  /* 0x0000001403148210 */ /* 0x000fc60007ffe0ff */
[----:B------:R-:W-:-:S05]  /*0a30*/  @!P0 VIADD R15, R15, 0x20 ;  /* 0x000000200f0f8836 */ /* 0x000fca0000000000 */
[----:B0-----:R-:W-:Y:S02]  /*0a40*/  @!P0 LEA R15, R24, R15, 0x18 ;  /* 0x0000000f180f8211 */ /* 0x001fe400078ec0ff */
[----:B------:R-:W-:-:S03]  /*0a50*/  @!P0 MOV R24, 0xff7fffff ;  /* 0xff7fffff00188802 */ /* 0x000fc60000000f00 */
[----:B------:R-:W-:-:S05]  /*0a60*/  @!P0 IMAD R15, R20, 0x4, R15 ;  /* 0x00000004140f8824 */ /* 0x000fca00078e020f */
[----:B------:R0:W-:Y:S01]  /*0a70*/  @!P0 STS [R15], R24 ;  /* 0x000000180f008388 */ /* 0x0001e20000000800 */
[----:B------:R-:W-:-:S13]  /*0a80*/  ISETP.GE.AND P0, PT, R14, R9, PT ;  /* 0x000000090e00720c */ /* 0x000fda0003f06270 */
[----:B0-----:R-:W-:Y:S05]  /*0a90*/  @!P0 BRA `(.L_x_1345) ;  /* 0xfffffffc005c8947 */ /* 0x001fea000383ffff */
.L_x_1343:
[----:B------:R-:W-:Y:S05]  /*0aa0*/  BSYNC.RECONVERGENT B6 ;  /* 0x0000000000067941 */ /* 0x000fea0003800200 */
.L_x_1342:
[----:B------:R-:W-:Y:S01]  /*0ab0*/  UMOV UR4, 0xffffffff ;  /* 0xffffffff00047882 */ /* 0x000fe20000000000 */
[----:B------:R-:W-:Y:S02]  /*0ac0*/  SHF.R.U32.HI R4, RZ, 0x5, R19 ;  /* 0x00000005ff047819 */ /* 0x000fe40000011613 */
[----:B------:R-:W-:Y:S01]  /*0ad0*/  MOV R13, 0xff7fffff ;  /* 0xff7fffff000d7802 */ /* 0x000fe20000000f00 */
[----:B------:R-:W-:Y:S06]  /*0ae0*/  BRA.DIV UR4, `(.L_x_1346) ;  /* 0x0000002e04507947 */ /* 0x000fec000b800000 */
[----:B------:R-:W0:Y:S02]  /*0af0*/  SHFL.BFLY PT, R14, R13, 0x10, 0x1f ;  /* 0x0e001f000d0e7f89 */ /* 0x000e2400000e0000 */
[----:B0-----:R-:W-:-:S05]  /*0b00*/  FMNMX.FTZ R0, R14, -3.40282346638528859812e+38, !PT ;  /* 0xff7fffff0e007809 */ /* 0x001fca0007810000 */
[----:B------:R-:W0:Y:S02]  /*0b10*/  SHFL.BFLY PT, R14, R0, 0x8, 0x1f ;  /* 0x0d001f00000e7f89 */ /* 0x000e2400000e0000 */
[----:B0-----:R-:W-:-:S05]  /*0b20*/  FMNMX.FTZ R2, R0, R14, !PT ;  /* 0x0000000e00027209 */ /* 0x001fca0007810000 */
[----:B------:R-:W0:Y:S02]  /*0b30*/  SHFL.BFLY PT, R14, R2, 0x4, 0x1f ;  /* 0x0c801f00020e7f89 */ /* 0x000e2400000e0000 */
[----:B0-----:R-:W-:-:S05]  /*0b40*/  FMNMX.FTZ R3, R2, R14, !PT ;  /* 0x0000000e02037209 */ /* 0x001fca0007810000 */
[----:B------:R0:W1:Y:S02]  /*0b50*/  SHFL.BFLY PT, R14, R3, 0x2, 0x1f ;  /* 0x0c401f00030e7f89 */ /* 0x00006400000e0000 */
.L_x_1385:
[----:B------:R-:W2:Y:S01]  /*0b60*/  S2R R0, SR_CgaCtaId ;  /* 0x0000000000007919 */ /* 0x000ea20000008800 */
[----:B------:R-:W-:Y:S01]  /*0b70*/  MOV R11, 0x400 ;  /* 0x00000400000b7802 */ /* 0x000fe20000000f00 */
[----:B------:R-:W-:Y:S05]  /*0b80*/  WARPSYNC.ALL ;  /* 0x0000000000007948 */ /* 0x000fea0003800000 */
[----:B------:R-:W-:Y:S02]  /*0b90*/  ISETP.NE.AND P3, PT, R10, RZ, PT ;  /* 0x000000ff0a00720c */ /* 0x000fe40003f65270 */
[----:B01----:R-:W-:Y:S02]  /*0ba0*/  FMNMX.FTZ R3, R3, R14, !PT ;  /* 0x0000000e03037209 */ /* 0x003fe40007810000 */
[----:B--2---:R-:W-:-:S05]  /*0bb0*/  LEA R13, R0, R11, 0x18 ;  /* 0x0000000b000d7211 */ /* 0x004fca00078ec0ff */
[----:B------:R-:W-:-:S05]  /*0bc0*/  IMAD R2, R4, 0x4, R13 ;  /* 0x0000000404027824 */ /* 0x000fca00078e020d */
[----:B------:R-:W-:Y:S01]  /*0bd0*/  @!P3 STS [R2], R3 ;  /* 0x000000030200b388 */ /* 0x000fe20000000800 */
[----:B------:R-:W-:Y:S01]  /*0be0*/  BAR.SYNC.DEFER_BLOCKING 0x0 ;  /* 0x0000000000007b1d */ /* 0x000fe20000010000 */
[C---:B------:R-:W-:Y:S01]  /*0bf0*/  ISETP.GT.U32.AND P2, PT, R10.reuse, 0x3, PT ;  /* 0x000000030a00780c */ /* 0x040fe20003f44070 */
[----:B------:R-:W-:Y:S01]  /*0c00*/  IMAD.MOV.U32 R20, RZ, RZ, RZ ;  /* 0x000000ffff147224 */ /* 0x000fe200078e00ff */
        /* <DEDUP_REMOVED lines=28> */
.L_x_1351:
        /* <DEDUP_REMOVED lines=11> */
.L_x_1350:
[----:B------:R-:W-:Y:S05]  /*0e80*/  BSYNC.RECONVERGENT B1 ;  /* 0x0000000000017941 */ /* 0x000fea0003800200 */
.L_x_1349:
        /* <DEDUP_REMOVED lines=12> */
.L_x_1354:
        /* <DEDUP_REMOVED lines=100> */
.L_x_1353:
[----:B------:R-:W-:Y:S05]  /*1590*/  BSYNC.RECONVERGENT B1 ;  /* 0x0000000000017941 */ /* 0x000fea0003800200 */
.L_x_1352:
        /* <DEDUP_REMOVED lines=55> */
.L_x_1356:
[----:B------:R-:W-:Y:S05]  /*1910*/  BSYNC.RECONVERGENT B1 ;  /* 0x0000000000017941 */ /* 0x000fea0003800200 */
.L_x_1355:
        /* <DEDUP_REMOVED lines=26> */
.L_x_1348:
[----:B------:R-:W-:Y:S05]  /*1ac0*/  BSYNC.RECONVERGENT B0 ;  /* 0x0000000000007941 */ /* 0x000fea0003800200 */
.L_x_1347:
        /* <DEDUP_REMOVED lines=39> */
.L_x_1361:
[----:B------:R-:W0:Y:S01]  /*1d40*/  LDS R15, [R12] ;  /* 0x000000000c0f7984 */ /* 0x000e220000000800 */
[----:B------:R-:W-:-:S04]  /*1d50*/  IADD3 R13, PT, PT, R13, 0x1, RZ ;  /* 0x000000010d0d7810 */ /* 0x000fc80007ffe0ff */
[----:B------:R-:W-:Y:S01]  /*1d60*/  ISETP.NE.AND P0, PT, R13, RZ, PT ;  /* 0x000000ff0d00720c */ /* 0x000fe20003f05270 */
[----:B0-----:R-:W-:-:S05]  /*1d70*/  FMUL.FTZ R15, R15, R2 ;  /* 0x000000020f0f7220 */ /* 0x001fca0000410000 */
[----:B------:R0:W-:Y:S02]  /*1d80*/  STS [R12], R15 ;  /* 0x0000000f0c007388 */ /* 0x0001e40000000800 */
[----:B0-----:R-:W-:-:S05]  /*1d90*/  VIADD R12, R12, 0x200 ;  /* 0x000002000c0c7836 */ /* 0x001fca0000000000 */
[----:B------:R-:W-:Y:S05]  /*1da0*/  @P0 BRA `(.L_x_1361) ;  /* 0xfffffffc00e40947 */ /* 0x000fea000383ffff */
.L_x_1360:
[----:B------:R-:W-:Y:S05]  /*1db0*/  BSYNC.RECONVERGENT B1 ;  /* 0x0000000000017941 */ /* 0x000fea0003800200 */
.L_x_1359:
        /* <DEDUP_REMOVED lines=12> */
.L_x_1364:
[----:B------:R-:W0:Y:S01]  /*1e80*/  LDS R11, [R0+-0x400] ;  /* 0xfffc0000000b7984 */ /* 0x000e220000000800 */
[----:B------:R-:W-:-:S03]  /*1e90*/  VIADD R3, R3, 0x800 ;  /* 0x0000080003037836 */ /* 0x000fc60000000000 */
[----:B------:R-:W1:Y:S02]  /*1ea0*/  LDS R29, [R0] ;  /* 0x00000000001d7984 */ /* 0x000e640000000800 */
[----:B------:R-:W-:Y:S02]  /*1eb0*/  ISETP.GE.AND P1, PT, R3, R10, PT ;  /* 0x0000000a0300720c */ /* 0x000fe40003f26270 */
        /* <DEDUP_REMOVED lines=48> */
.L_x_1363:
[----:B------:R-:W-:Y:S05]  /*21c0*/  BSYNC.RECONVERGENT B1 ;  /* 0x0000000000017941 */ /* 0x000fea0003800200 */
.L_x_1362:
        /* <DEDUP_REMOVED lines=31> */
.L_x_1366:
[----:B------:R-:W-:Y:S05]  /*23c0*/  BSYNC.RECONVERGENT B1 ;  /* 0x0000000000017941 */ /* 0x000fea0003800200 */
.L_x_1365:
        /* <DEDUP_REMOVED lines=14> */
.L_x_1358:
[----:B------:R-:W-:Y:S05]  /*24b0*/  BSYNC.RECONVERGENT B0 ;  /* 0x0000000000007941 */ /* 0x000fea0003800200 */
.L_x_1357:
        /* <DEDUP_REMOVED lines=16> */
[----:B------:R1:W3:Y:S08]  /*25c0*/  F2I.FTZ.U32.TRUNC.NTZ R11, R10 ;  /* 0x0000000a000b7305 */ /* 0x0002f0000021f000 */
[----:B--2---:R-:W0:Y:S01]  /*25d0*/  MUFU.RCP R15, R15 ;  /* 0x0000000f000f7308 */ /* 0x004e220000001000 */
[----:B-1----:R-:W-:Y:S01]  /*25e0*/  IMAD.MOV.U32 R10, RZ, RZ, RZ ;  /* 0x000000ffff0a7224 */ /* 0x002fe200078e00ff */
[----:B---3--:R-:W-:-:S05]  /*25f0*/  IADD3 R13, PT, PT, RZ, -R11, RZ ;  /* 0x8000000bff0d7210 */ /* 0x008fca0007ffe0ff */
[----:B------:R-:W-:-:S04]  /*2600*/  IMAD R13, R13, R8, RZ ;  /* 0x000000080d0d7224 */ /* 0x000fc800078e02ff */
[----:B------:R-:W-:-:S04]  /*2610*/  IMAD.HI.U32 R10, R11, R13, R10 ;  /* 0x0000000d0b0a7227 */ /* 0x000fc800078e000a */
[----:B0-----:R-:W-:-:S04]  /*2620*/  VIADD R2, R15, 0xffffffe ;  /* 0x0ffffffe0f027836 */ /* 0x001fc80000000000 */
[----:B------:R0:W1:Y:S02]  /*2630*/  F2I.FTZ.U32.TRUNC.NTZ R3, R2 ;  /* 0x0000000200037305 */ /* 0x000064000021f000 */
[----:B0-----:R-:W-:Y:S01]  /*2640*/  HFMA2 R2, -RZ, RZ, 0, 0 ;  /* 0x00000000ff027431 */ /* 0x001fe200000001ff */
[----:B-1----:R-:W-:-:S05]  /*2650*/  IADD3 R15, PT, PT, RZ, -R3, RZ ;  /* 0x80000003ff0f7210 */ /* 0x002fca0007ffe0ff */
[----:B------:R-:W-:-:S04]  /*2660*/  IMAD R11, R15, R6, RZ ;  /* 0x000000060f0b7224 */ /* 0x000fc800078e02ff */
[----:B------:R-:W-:-:S04]  /*2670*/  IMAD.HI.U32 R2, R3, R11, R2 ;  /* 0x0000000b03027227 */ /* 0x000fc800078e0002 */
[----:B------:R-:W-:-:S07]  /*2680*/  IMAD.MOV.U32 R3, RZ, RZ, R12 ;  /* 0x000000ffff037224 */ /* 0x000fce00078e000c */
.L_x_1370:
        /* <DEDUP_REMOVED lines=33> */
.L_x_1369:
        /* <DEDUP_REMOVED lines=16> */
.L_x_1368:
[----:B------:R-:W-:Y:S05]  /*29a0*/  BSYNC.RECONVERGENT B6 ;  /* 0x0000000000067941 */ /* 0x000fea0003800200 */
.L_x_1367:
[----:B------:R-:W-:Y:S01]  /*29b0*/  UMOV UR4, 0xffffffff ;  /* 0xffffffff00047882 */ /* 0x000fe20000000000 */
[----:B------:R-:W-:Y:S02]  /*29c0*/  SHF.R.U32.HI R27, RZ, 0x5, R19 ;  /* 0x00000005ff1b7819 */ /* 0x000fe40000011613 */
[----:B------:R-:W-:Y:S01]  /*29d0*/  LOP3.LUT R26, R19, 0x1f, RZ, 0xc0, !PT ;  /* 0x0000001f131a7812 */ /* 0x000fe200078ec0ff */
[----:B------:R-:W-:Y:S06]  /*29e0*/  BRA.DIV UR4, `(.L_x_1371) ;  /* 0x0000000e04f47947 */ /* 0x000fec000b800000 */
[----:B------:R-:W-:Y:S01]  /*29f0*/  CS2R R4, SRZ ;  /* 0x0000000000047805 */ /* 0x000fe2000001ff00 */
[----:B------:R-:W-:Y:S01]  /*2a00*/  HFMA2 R10, -RZ, RZ, 0, 0 ;  /* 0x00000000ff0a7431 */ /* 0x000fe200000001ff */
[----:B------:R-:W-:Y:S02]  /*2a10*/  CS2R R6, SRZ ;  /* 0x0000000000067805 */ /* 0x000fe4000001ff00 */
[----:B------:R-:W-:Y:S02]  /*2a20*/  CS2R R8, SRZ ;  /* 0x0000000000087805 */ /* 0x000fe4000001ff00 */
[----:B------:R-:W-:Y:S02]  /*2a30*/  CS2R R24, SRZ ;  /* 0x0000000000187805 */ /* 0x000fe4000001ff00 */
[----:B------:R-:W-:Y:S02]  /*2a40*/  CS2R R20, SRZ ;  /* 0x0000000000147805 */ /* 0x000fe4000001ff00 */
[----:B01----:R-:W-:-:S02]  /*2a50*/  CS2R R2, SRZ ;  /* 0x0000000000027805 */ /* 0x003fc4000001ff00 */
[----:B------:R-:W-:Y:S01]  /*2a60*/  MOV R23, RZ ;  /* 0x000000ff00177202 */ /* 0x000fe20000000f00 */
[----:B------:R-:W-:Y:S01]  /*2a70*/  FADD.FTZ R4, RZ, R4 ;  /* 0x00000004ff047221 */ /* 0x000fe20000010000 */
[----:B------:R-:W-:Y:S02]  /*2a80*/  IMAD.MOV.U32 R0, RZ, RZ, RZ ;  /* 0x000000ffff007224 */ /* 0x000fe400078e00ff */
[----:B------:R-:W-:Y:S01]  /*2a90*/  FADD.FTZ R5, RZ, R5 ;  /* 0x00000005ff057221 */ /* 0x000fe20000010000 */
[----:B------:R-:W-:Y:S02]  /*2aa0*/  HFMA2 R14, -RZ, RZ, 0, 0 ;  /* 0x00000000ff0e7431 */ /* 0x000fe400000001ff */
[----:B------:R-:W-:Y:S01]  /*2ab0*/  FADD.FTZ R7, RZ, R7 ;  /* 0x00000007ff077221 */ /* 0x000fe20000010000 */
        /* <DEDUP_REMOVED lines=12> */
[----:B------:R-:W-:Y:S01]  /*2b80*/  MOV R12, R4 ;  /* 0x00000004000c7202 */ /* 0x000fe20000000f00 */
[----:B------:R-:W-:-:S07]  /*2b90*/  IMAD.MOV.U32 R11, RZ, RZ, R5 ;  /* 0x000000ffff0b7224 */ /* 0x000fce00078e0005 */
.L_x_1402:
[----:B------:R-:W-:Y:S01]  /*2ba0*/  ISETP.NE.AND P0, PT, R16, RZ, PT ;  /* 0x000000ff1000720c */ /* 0x000fe20003f05270 */
[----:B------:R-:W-:Y:S05]  /*2bb0*/  WARPSYNC.ALL ;  /* 0x0000000000007948 */ /* 0x000fea0003800000 */
[----:B------:R-:W-:Y:S01]  /*2bc0*/  LOP3.LUT R4, R19, 0x3c0, RZ, 0xc0, !PT ;  /* 0x000003c013047812 */ /* 0x000fe200078ec0ff */
[----:B------:R-:W-:Y:S01]  /*2bd0*/  BAR.SYNC.DEFER_BLOCKING 0x0 ;  /* 0x0000000000007b1d */ /* 0x000fe20000010000 */
[----:B------:R-:W-:Y:S01]  /*2be0*/  SHF.R.U32.HI R26, RZ, 0x1, R26 ;  /* 0x00000001ff1a7819 */ /* 0x000fe2000001161a */
[----:B------:R-:W-:Y:S01]  /*2bf0*/  FADD.FTZ R14, RZ, R14 ;  /* 0x0000000eff0e7221 */ /* 0x000fe20000010000 */
        /* <DEDUP_REMOVED lines=25> */
.L_x_1373:
[----:B------:R-:W-:Y:S05]  /*2d90*/  BSYNC.RECONVERGENT B0 ;  /* 0x0000000000007941 */ /* 0x000fea0003800200 */
.L_x_1372:
        /* <DEDUP_REMOVED lines=13> */
[----:B------:R-:W1:Y:S04]  /*2e70*/  LDS R16, [R4] ;  /* 0x0000000004107984 */ /* 0x000e680000000800 */
[----:B0-----:R-:W0:Y:S04]  /*2e80*/  LDS R5, [R4+0x40] ;  /* 0x0000400004057984 */ /* 0x001e280000000800 */
[----:B------:R-:W2:Y:S04]  /*2e90*/  LDS R28, [R4+0x80] ;  /* 0x00008000041c7984 */ /* 0x000ea80000000800 */
[----:B------:R-:W3:Y:S04]  /*2ea0*/  LDS R13, [R4+0xc0] ;  /* 0x0000c000040d7984 */ /* 0x000ee80000000800 */
[----:B------:R-:W4:Y:S04]  /*2eb0*/  LDS R15, [R4+0x100] ;  /* 0x00010000040f7984 */ /* 0x000f280000000800 */
        /* <DEDUP_REMOVED lines=11> */
[----:B-----5:R-:W-:Y:S01]  /*2f70*/  FADD.FTZ R20, R20, R19 ;  /* 0x0000001314147221 */ /* 0x020fe20000010000 */
        /* <DEDUP_REMOVED lines=10> */
[----:B-1----:R-:W-:Y:S01]  /*3020*/  FADD.FTZ R11, R11, R16 ;  /* 0x000000100b0b7221 */ /* 0x002fe20000010000 */
[----:B0-----:R-:W-:Y:S01]  /*3030*/  FADD.FTZ R12, R12, R5 ;  /* 0x000000050c0c7221 */ /* 0x001fe20000010000 */
[----:B--2---:R-:W-:Y:S01]  /*3040*/  FADD.FTZ R9, R9, R28 ;  /* 0x0000001c09097221 */ /* 0x004fe20000010000 */
[----:B---3--:R-:W-:Y:S01]  /*3050*/  FADD.FTZ R6, R6, R13 ;  /* 0x0000000d06067221 */ /* 0x008fe20000010000 */
[----:B----4-:R-:W-:-:S07]  /*3060*/  FADD.FTZ R14, R14, R15 ;  /* 0x0000000f0e0e7221 */ /* 0x010fce0000010000 */
.L_x_1375:
[----:B------:R-:W-:Y:S05]  /*3070*/  BSYNC.RECONVERGENT B0 ;  /* 0x0000000000007941 */ /* 0x000fea0003800200 */
.L_x_1374:
        /* <DEDUP_REMOVED lines=20> */
.L_x_1377:
[----:B------:R-:W-:Y:S05]  /*31c0*/  BSYNC.RECONVERGENT B0 ;  /* 0x0000000000007941 */ /* 0x000fea0003800200 */
.L_x_1376:
        /* <DEDUP_REMOVED lines=22> */
[----:B------:R-:W-:Y:S01]  /*3330*/  FADD.FTZ R9, R9, R28 ;  /* 0x0000001c09097221 */ /* 0x000fe20000010000 */
[----:B--2---:R-:W-:Y:S02]  /*3340*/  FADD.FTZ R21, R21, R16 ;  /* 0x0000001015157221 */ /* 0x004fe40000010000 */
[----:B------:R-:W2:Y:S01]  /*3350*/  LDS R16, [R4+0x280] ;  /* 0x0002800004107984 */ /* 0x000ea20000000800 */
[----:B0-----:R-:W-:-:S03]  /*3360*/  FADD.FTZ R24, R24, R5 ;  /* 0x0000000518187221 */ /* 0x001fc60000010000 */
[----:B------:R-:W0:Y:S01]  /*3370*/  LDS R5, [R4+0x240] ;  /* 0x0002400004057984 */ /* 0x000e220000000800 */
[----:B-1----:R-:W-:-:S03]  /*3380*/  FADD.FTZ R23, R23, R26 ;  /* 0x0000001a17177221 */ /* 0x002fc60000010000 */
[----:B------:R-:W1:Y:S01]  /*3390*/  LDS R26, [R4+0x300] ;  /* 0x00030000041a7984 */ /* 0x000e620000000800 */
[----:B---3--:R-:W-:Y:S01]  /*33a0*/  FADD.FTZ R12, R12, R13 ;  /* 0x0000000d0c0c7221 */ /* 0x008fe20000010000 */
[----:B----4-:R-:W-:Y:S01]  /*33b0*/  FADD.FTZ R6, R6, R15 ;  /* 0x0000000f06067221 */ /* 0x010fe20000010000 */
[----:B-----5:R-:W-:Y:S01]  /*33c0*/  FADD.FTZ R14, R14, R19 ;  /* 0x000000130e0e7221 */ /* 0x020fe20000010000 */
[----:B--2---:R-:W-:Y:S01]  /*33d0*/  FADD.FTZ R3, R3, R16 ;  /* 0x0000001003037221 */ /* 0x004fe20000010000 */
[----:B0-----:R-:W-:Y:S01]  /*33e0*/  FADD.FTZ R2, R2, R5 ;  /* 0x0000000502027221 */ /* 0x001fe20000010000 */
[----:B-1----:R-:W-:-:S07]  /*33f0*/  FADD.FTZ R11, R11, R26 ;  /* 0x0000001a0b0b7221 */ /* 0x002fce0000010000 */
.L_x_1379:
[----:B------:R-:W-:Y:S05]  /*3400*/  BSYNC.RECONVERGENT B0 ;  /* 0x0000000000007941 */ /* 0x000fea0003800200 */
.L_x_1378:
[----:B------:R-:W-:Y:S06]  /*3410*/  BAR.SYNC.DEFER_BLOCKING 0x0 ;  /* 0x0000000000007b1d */ /* 0x000fec0000010000 */
[----:B------:R-:W-:Y:S05]  /*3420*/  @P4 EXIT ;  /* 0x000000000000494d */ /* 0x000fea0003800000 */
[----:B------:R-:W2:Y:S01]  /*3430*/  LDCU UR4, c[0x0][0x378] ;  /* 0x00006f00ff0477ac */ /* 0x000ea20008000800 */
[----:B------:R-:W-:-:S04]  /*3440*/  IMAD R17, R22, R17, R18 ;  /* 0x0000001116117224 */ /* 0x000fc800078e0212 */
[----:B--2---:R-:W-:Y:S01]  /*3450*/  IMAD R17, R17, UR4, RZ ;  /* 0x0000000411117c24 */ /* 0x004fe2000f8e02ff */
[----:B------:R-:W-:Y:S06]  /*3460*/  @P0 EXIT ;  /* 0x000000000000094d */ /* 0x000fec0003800000 */
[----:B------:R-:W2:Y:S01]  /*3470*/  S2R R4, SR_TID.X ;  /* 0x0000000000047919 */ /* 0x000ea20000002100 */
[----:B------:R-:W3:Y:S01]  /*3480*/  S2UR UR4, SR_CTAID.Z ;  /* 0x00000000000479c3 */ /* 0x000ee20000002700 */
[----:B------:R-:W4:Y:S01]  /*3490*/  LDCU.64 UR6, c[0x0][0x380] ;  /* 0x00007000ff0677ac */ /* 0x000f220008000a00 */
[----:B------:R-:W-:Y:S02]  /*34a0*/  SHF.L.U32 R17, R17, 0x8, RZ ;  /* 0x0000000811117819 */ /* 0x000fe400000006ff */
[----:B01----:R-:W-:Y:S02]  /*34b0*/  F2FP.BF16.F32.PACK_AB R7, R8, R7 ;  /* 0x000000070807723e */ /* 0x003fe400000010ff */
[----:B------:R-:W-:Y:S02]  /*34c0*/  F2FP.BF16.F32.PACK_AB R10, R20, R10 ;  /* 0x0000000a140a723e */ /* 0x000fe400000010ff */
[----:B------:R-:W-:Y:S02]  /*34d0*/  PRMT R8, R7, 0x7632, R8 ;  /* 0x0000763207087816 */ /* 0x000fe40000000008 */
[----:B------:R-:W-:-:S02]  /*34e0*/  F2FP.BF16.F32.PACK_AB R24, R24, R25 ;  /* 0x000000191818723e */ /* 0x000fc400000010ff */
[----:B------:R-:W-:Y:S02]  /*34f0*/  F2FP.BF16.F32.PACK_AB R21, R23, R21 ;  /* 0x000000151715723e */ /* 0x000fe400000010ff */
[----:B------:R-:W-:Y:S02]  /*3500*/  F2FP.BF16.F32.PACK_AB R0, R2, R0 ;  /* 0x000000000200723e */ /* 0x000fe400000010ff */
[----:B------:R-:W-:Y:S02]  /*3510*/  F2FP.BF16.F32.PACK_AB R3, R12, R3 ;  /* 0x000000030c03723e */ /* 0x000fe400000010ff */
[----:B------:R-:W-:Y:S02]  /*3520*/  F2FP.BF16.F32.PACK_AB R6, R6, R11 ;  /* 0x0000000b0606723e */ /* 0x000fe400000010ff */
[----:B------:R-:W-:Y:S02]  /*3530*/  F2FP.BF16.F32.PACK_AB R9, R14, R9 ;  /* 0x000000090e09723e */ /* 0x000fe400000010ff */
[----:B------:R-:W-:Y:S01]  /*3540*/  PRMT R15, R10, 0x7632, R15 ;  /* 0x000076320a0f7816 */ /* 0x000fe2000000000f */
[----:B---3--:R-:W-:Y:S01]  /*3550*/  USHF.L.U32 UR4, UR4, 0x8, URZ ;  /* 0x0000000804047899 */ /* 0x008fe200080006ff */
[----:B------:R-:W-:-:S02]  /*3560*/  PRMT R13, R24, 0x7632, R13 ;  /* 0x00007632180d7816 */ /* 0x000fc4000000000d */
[----:B------:R-:W-:Y:S02]  /*3570*/  PRMT R2, R21, 0x7632, R2 ;  /* 0x0000763215027816 */ /* 0x000fe40000000002 */
[----:B------:R-:W-:Y:S02]  /*3580*/  PRMT R11, R9, 0x7632, R11 ;  /* 0x00007632090b7816 */ /* 0x000fe4000000000b */
[----:B--2---:R-:W-:-:S04]  /*3590*/  SHF.R.U32.HI R4, RZ, 0x1, R4 ;  /* 0x00000001ff047819 */ /* 0x004fc80000011604 */
[----:B------:R-:W-:-:S04]  /*35a0*/  IADD3 R17, P0, P1, R4, UR4, R17 ;  /* 0x0000000404117c10 */ /* 0x000fc8000f91e011 */
[----:B------:R-:W-:Y:S02]  /*35b0*/  IADD3.X R16, PT, PT, RZ, RZ, RZ, P0, P1 ;  /* 0x000000ffff107210 */ /* 0x000fe400007e24ff */
[----:B----4-:R-:W-:-:S04]  /*35c0*/  LEA R4, P0, R17, UR6, 0x1 ;  /* 0x0000000611047c11 */ /* 0x010fc8000f8008ff */
        /* <DEDUP_REMOVED lines=21> */
.L_x_1344:
        /* <DEDUP_REMOVED lines=16> */
.L_x_1380:
[----:B------:R-:W-:Y:S05]  /*3820*/  EXIT ;  /* 0x000000000000794d */ /* 0x000fea0003800000 */
.L_x_1346:
[----:B------:R-:W-:Y:S02]  /*3830*/  HFMA2 R11, -RZ, RZ, 0, 1.847743988037109375e-06 ;  /* 0x0000001fff0b7431 */ /* 0x000fe400000001ff */
[----:B------:R-:W-:Y:S01]  /*3840*/  IMAD.MOV.U32 R12, RZ, RZ, 0x10 ;  /* 0x00000010ff0c7424 */ /* 0x000fe200078e00ff */
[----:B------:R-:W-:-:S07]  /*3850*/  MOV R15, 0xffffffff ;  /* 0xffffffff000f7802 */ /* 0x000fce0000000f00 */
[----:B------:R-:W-:Y:S05]  /*3860*/  WARPSYNC.COLLECTIVE R15, `(.L_x_1381) ;  /* 0x000000000f087348 */ /* 0x000fea0003c00000 */
[----:B------:R0:W1:Y:S02]  /*3870*/  SHFL.BFLY P6, R14, R13, R12, R11 ;  /* 0x0c00000c0d0e7389 */ /* 0x00006400000c000b */
[----:B01----:R-:W-:Y:S05]  /*3880*/  ENDCOLLECTIVE ;  /* 0x000000000000791b */ /* 0x003fea0003800000 */
.L_x_1381:
[----:B------:R-:W-:Y:S01]  /*3890*/  HFMA2 R12, -RZ, RZ, 0, 4.76837158203125e-07 ;  /* 0x00000008ff0c7431 */ /* 0x000fe200000001ff */
[----:B------:R-:W-:-:S05]  /*38a0*/  FMNMX.FTZ R0, R14, -3.40282346638528859812e+38, !PT ;  /* 0xff7fffff0e007809 */ /* 0x000fca0007810000 */
[----:B------:R-:W-:-:S07]  /*38b0*/  IMAD.MOV.U32 R13, RZ, RZ, R0 ;  /* 0x000000ffff0d7224 */ /* 0x000fce00078e0000 */
[----:B------:R-:W-:Y:S05]  /*38c0*/  WARPSYNC.COLLECTIVE R15, `(.L_x_1382) ;  /* 0x000000000f087348 */ /* 0x000fea0003c00000 */
[----:B------:R0:W1:Y:S02]  /*38d0*/  SHFL.BFLY P6, R14, R13, R12, R11 ;  /* 0x0c00000c0d0e7389 */ /* 0x00006400000c000b */
[----:B01----:R-:W-:Y:S05]  /*38e0*/  ENDCOLLECTIVE ;  /* 0x000000000000791b */ /* 0x003fea0003800000 */
.L_x_1382:
[----:B------:R-:W-:Y:S01]  /*38f0*/  IMAD.MOV.U32 R12, RZ, RZ, 0x4 ;  /* 0x00000004ff0c7424 */ /* 0x000fe200078e00ff */
[----:B------:R-:W-:-:S04]  /*3900*/  FMNMX.FTZ R2, R0, R14, !PT ;  /* 0x0000000e00027209 */ /* 0x000fc80007810000 */
[----:B------:R-:W-:-:S07]  /*3910*/  MOV R13, R2 ;  /* 0x00000002000d7202 */ /* 0x000fce0000000f00 */
[----:B------:R-:W-:Y:S05]  /*3920*/  WARPSYNC.COLLECTIVE R15, `(.L_x_1383) ;  /* 0x000000000f087348 */ /* 0x000fea0003c00000 */
[----:B------:R0:W1:Y:S02]  /*3930*/  SHFL.BFLY P6, R14, R13, R12, R11 ;  /* 0x0c00000c0d0e7389 */ /* 0x00006400000c000b */
[----:B01----:R-:W-:Y:S05]  /*3940*/  ENDCOLLECTIVE ;  /* 0x000000000000791b */ /* 0x003fea0003800000 */
.L_x_1383:
[----:B------:R-:W-:Y:S01]  /*3950*/  HFMA2 R12, -RZ, RZ, 0, 1.1920928955078125e-07 ;  /* 0x00000002ff0c7431 */ /* 0x000fe200000001ff */
[----:B------:R-:W-:-:S04]  /*3960*/  FMNMX.FTZ R3, R2, R14, !PT ;  /* 0x0000000e02037209 */ /* 0x000fc80007810000 */
[----:B------:R-:W-:-:S07]  /*3970*/  MOV R13, R3 ;  /* 0x00000003000d7202 */ /* 0x000fce0000000f00 */
[----:B------:R-:W-:Y:S05]  /*3980*/  WARPSYNC.COLLECTIVE R15, `(.L_x_1384) ;  /* 0x000000000f087348 */ /* 0x000fea0003c00000 */
[----:B------:R0:W1:Y:S02]  /*3990*/  SHFL.BFLY P6, R14, R13, R12, R11 ;  /* 0x0c00000c0d0e7389 */ /* 0x00006400000c000b */
[----:B01----:R-:W-:Y:S05]  /*39a0*/  ENDCOLLECTIVE ;  /* 0x000000000000791b */ /* 0x003fea0003800000 */
.L_x_1384:
[----:B------:R-:W-:Y:S05]  /*39b0*/  BRA `(.L_x_1385) ;  /* 0xffffffd000687947 */ /* 0x000fea000383ffff */
.L_x_1371:
[----:B-1----:R-:W-:Y:S02]  /*39c0*/  HFMA2 R11, -RZ, RZ, 0, 1.847743988037109375e-06 ;  /* 0x0000001fff0b7431 */ /* 0x002fe400000001ff */
[----:B------:R-:W-:Y:S01]  /*39d0*/  IMAD.MOV.U32 R13, RZ, RZ, RZ ;  /* 0x000000ffff0d7224 */ /* 0x000fe200078e00ff */
[----:B------:R-:W-:Y:S01]  /*39e0*/  MOV R12, 0x1 ;  /* 0x00000001000c7802 */ /* 0x000fe20000000f00 */
[----:B------:R-:W-:-:S07]  /*39f0*/  IMAD.MOV.U32 R15, RZ, RZ, -0x1 ;  /* 0xffffffffff0f7424 */ /* 0x000fce00078e00ff */
[----:B0-----:R-:W-:Y:S05]  /*3a00*/  WARPSYNC.COLLECTIVE R15, `(.L_x_1386) ;  /* 0x000000000f087348 */ /* 0x001fea0003c00000 */
[----:B------:R1:W2:Y:S02]  /*3a10*/  SHFL.BFLY P6, R14, R13, R12, R11 ;  /* 0x0c00000c0d0e7389 */ /* 0x0002a400000c000b */
[----:B012---:R-:W-:Y:S05]  /*3a20*/  ENDCOLLECTIVE ;  /* 0x000000000000791b */ /* 0x007fea0003800000 */
.L_x_1386:
[----:B------:R-:W-:-:S07]  /*3a30*/  MOV R7, R14 ;  /* 0x0000000e00077202 */ /* 0x000fce0000000f00 */
[----:B------:R-:W-:Y:S05]  /*3a40*/  WARPSYNC.COLLECTIVE R15, `(.L_x_1387) ;  /* 0x000000000f087348 */ /* 0x000fea0003c00000 */
[----:B------:R0:W1:Y:S02]  /*3a50*/  SHFL.BFLY P6, R14, R13, R12, R11 ;  /* 0x0c00000c0d0e7389 */ /* 0x00006400000c000b */
[----:B01----:R-:W-:Y:S05]  /*3a60*/  ENDCOLLECTIVE ;  /* 0x000000000000791b */ /* 0x003fea0003800000 */
.L_x_1387:
[----:B------:R-:W-:Y:S01]  /*3a70*/  FADD.FTZ R7, RZ, R7 ;  /* 0x00000007ff077221 */ /* 0x000fe20000010000 */
[----:B------:R-:W-:-:S07]  /*3a80*/  MOV R8, R14 ;  /* 0x0000000e00087202 */ /* 0x000fce0000000f00 */
[----:B------:R-:W-:Y:S05]  /*3a90*/  WARPSYNC.COLLECTIVE R15, `(.L_x_1388) ;  /* 0x000000000f087348 */ /* 0x000fea0003c00000 */
[----:B------:R0:W1:Y:S02]  /*3aa0*/  SHFL.BFLY P6, R14, R13, R12, R11 ;  /* 0x0c00000c0d0e7389 */ /* 0x00006400000c000b */
[----:B01----:R-:W-:Y:S05]  /*3ab0*/  ENDCOLLECTIVE ;  /* 0x000000000000791b */ /* 0x003fea0003800000 */
.L_x_1388:
[----:B------:R-:W-:Y:S01]  /*3ac0*/  FADD.FTZ R8, RZ, R8 ;  /* 0x00000008ff087221 */ /* 0x000fe20000010000 */
[----:B------:R-:W-:-:S07]  /*3ad0*/  IMAD.MOV.U32 R25, RZ, RZ, R14 ;  /* 0x000000ffff197224 */ /* 0x000fce00078e000e */
[----:B------:R-:W-:Y:S05]  /*3ae0*/  WARPSYNC.COLLECTIVE R15, `(.L_x_1389) ;  /* 0x000000000f087348 */ /* 0x000fea0003c00000 */
[----:B------:R0:W1:Y:S02]  /*3af0*/  SHFL.BFLY P6, R14, R13, R12, R11 ;  /* 0x0c00000c0d0e7389 */ /* 0x00006400000c000b */
[----:B01----:R-:W-:Y:S05]  /*3b00*/  ENDCOLLECTIVE ;  /* 0x000000000000791b */ /* 0x003fea0003800000 */
.L_x_1389:
[----:B------:R-:W-:Y:S01]  /*3b10*/  FADD.FTZ R25, RZ, R25 ;  /* 0x00000019ff197221 */ /* 0x000fe20000010000 */
[----:B------:R-:W-:-:S07]  /*3b20*/  MOV R24, R14 ;  /* 0x0000000e00187202 */ /* 0x000fce0000000f00 */
[----:B------:R-:W-:Y:S05]  /*3b30*/  WARPSYNC.COLLECTIVE R15, `(.L_x_1390) ;  /* 0x000000000f087348 */ /* 0x000fea0003c00000 */
[----:B------:R0:W1:Y:S02]  /*3b40*/  SHFL.BFLY P6, R14, R13, R12, R11 ;  /* 0x0c00000c0d0e7389 */ /* 0x00006400000c000b */
[----:B01----:R-:W-:Y:S05]  /*3b50*/  ENDCOLLECTIVE ;  /* 0x000000000000791b */ /* 0x003fea0003800000 */
.L_x_1390:
[----:B------:R-:W-:Y:S01]  /*3b60*/  FADD.FTZ R24, RZ, R24 ;  /* 0x00000018ff187221 */ /* 0x000fe20000010000 */
[----:B------:R-:W-:-:S07]  /*3b70*/  MOV R10, R14 ;  /* 0x0000000e000a7202 */ /* 0x000fce0000000f00 */
[----:B------:R-:W-:Y:S05]  /*3b80*/  WARPSYNC.COLLECTIVE R15, `(.L_x_1391) ;  /* 0x000000000f087348 */ /* 0x000fea0003c00000 */
[----:B------:R0:W1:Y:S02]  /*3b90*/  SHFL.BFLY P6, R14, R13, R12, R11 ;  /* 0x0c00000c0d0e7389 */ /* 0x00006400000c000b */
[----:B01----:R-:W-:Y:S05]  /*3ba0*/  ENDCOLLECTIVE ;  /* 0x000000000000791b */ /* 0x003fea0003800000 */
.L_x_1391:
[----:B------:R-:W-:Y:S01]  /*3bb0*/  FADD.FTZ R10, RZ, R10 ;  /* 0x0000000aff0a7221 */ /* 0x000fe20000010000 */
[----:B------:R-:W-:-:S07]  /*3bc0*/  IMAD.MOV.U32 R20, RZ, RZ, R14 ;  /* 0x000000ffff147224 */ /* 0x000fce00078e000e */
[----:B------:R-:W-:Y:S05]  /*3bd0*/  WARPSYNC.COLLECTIVE R15, `(.L_x_1392) ;  /* 0x000000000f087348 */ /* 0x000fea0003c00000 */
[----:B------:R0:W1:Y:S02]  /*3be0*/  SHFL.BFLY P6, R14, R13, R12, R11 ;  /* 0x0c00000c0d0e7389 */ /* 0x00006400000c000b */
[----:B01----:R-:W-:Y:S05]  /*3bf0*/  ENDCOLLECTIVE ;  /* 0x000000000000791b */ /* 0x003fea0003800000 */
.L_x_1392:
[----:B------:R-:W-:Y:S01]  /*3c00*/  FADD.FTZ R20, RZ, R20 ;  /* 0x00000014ff147221 */ /* 0x000fe20000010000 */
[----:B------:R-:W-:-:S07]  /*3c10*/  MOV R21, R14 ;  /* 0x0000000e00157202 */ /* 0x000fce0000000f00 */
[----:B------:R-:W-:Y:S05]  /*3c20*/  WARPSYNC.COLLECTIVE R15, `(.L_x_1393) ;  /* 0x000000000f087348 */ /* 0x000fea0003c00000 */
[----:B------:R0:W1:Y:S02]  /*3c30*/  SHFL.BFLY P6, R14, R13, R12, R11 ;  /* 0x0c00000c0d0e7389 */ /* 0x00006400000c000b */
[----:B01----:R-:W-:Y:S05]  /*3c40*/  ENDCOLLECTIVE ;  /* 0x000000000000791b */ /* 0x003fea0003800000 */
.L_x_1393:
[----:B------:R-:W-:Y:S01]  /*3c50*/  FADD.FTZ R21, RZ, R21 ;  /* 0x00000015ff157221 */ /* 0x000fe20000010000 */
[----:B------:R-:W-:-:S07]  /*3c60*/  MOV R23, R14 ;  /* 0x0000000e00177202 */ /* 0x000fce0000000f00 */
[----:B------:R-:W-:Y:S05]  /*3c70*/  WARPSYNC.COLLECTIVE R15, `(.L_x_1394) ;  /* 0x000000000f087348 */ /* 0x000fea0003c00000 */
[----:B------:R0:W1:Y:S02]  /*3c80*/  SHFL.BFLY P6, R14, R13, R12, R11 ;  /* 0x0c00000c0d0e7389 */ /* 0x00006400000c000b */
[----:B01----:R-:W-:Y:S05]  /*3c90*/  ENDCOLLECTIVE ;  /* 0x000000000000791b */ /* 0x003fea0003800000 */
.L_x_1394:
[----:B------:R-:W-:Y:S01]  /*3ca0*/  FADD.FTZ R23, RZ, R23 ;  /* 0x00000017ff177221 */ /* 0x000fe20000010000 */
[----:B------:R-:W-:-:S07]  /*3cb0*/  IMAD.MOV.U32 R0, RZ, RZ, R14 ;  /* 0x000000ffff007224 */ /* 0x000fce00078e000e */
[----:B------:R-:W-:Y:S05]  /*3cc0*/  WARPSYNC.COLLECTIVE R15, `(.L_x_1395) ;  /* 0x000000000f087348 */ /* 0x000fea0003c00000 */
[----:B------:R0:W1:Y:S02]  /*3cd0*/  SHFL.BFLY P6, R14, R13, R12, R11 ;  /* 0x0c00000c0d0e7389 */ /* 0x00006400000c000b */
[----:B01----:R-:W-:Y:S05]  /*3ce0*/  ENDCOLLECTIVE ;  /* 0x000000000000791b */ /* 0x003fea0003800000 */
.L_x_1395:
[----:B------:R-:W-:Y:S01]  /*3cf0*/  FADD.FTZ R0, RZ, R0 ;  /* 0x00000000ff007221 */ /* 0x000fe20000010000 */
[----:B------:R-:W-:-:S07]  /*3d00*/  MOV R2, R14 ;  /* 0x0000000e00027202 */ /* 0x000fce0000000f00 */
[----:B------:R-:W-:Y:S05]  /*3d10*/  WARPSYNC.COLLECTIVE R15, `(.L_x_1396) ;  /* 0x000000000f087348 */ /* 0x000fea0003c00000 */
[----:B------:R0:W1:Y:S02]  /*3d20*/  SHFL.BFLY P6, R14, R13, R12, R11 ;  /* 0x0c00000c0d0e7389 */ /* 0x00006400000c000b */
[----:B01----:R-:W-:Y:S05]  /*3d30*/  ENDCOLLECTIVE ;  /* 0x000000000000791b */ /* 0x003fea0003800000 */
.L_x_1396:
[----:B------:R-:W-:Y:S01]  /*3d40*/  FADD.FTZ R2, RZ, R2 ;  /* 0x00000002ff027221 */ /* 0x000fe20000010000 */
[----:B------:R-:W-:-:S07]  /*3d50*/  MOV R3, R14 ;  /* 0x0000000e00037202 */ /* 0x000fce0000000f00 */
[----:B------:R-:W-:Y:S05]  /*3d60*/  WARPSYNC.COLLECTIVE R15, `(.L_x_1397) ;  /* 0x000000000f087348 */ /* 0x000fea0003c00000 */
[----:B------:R0:W1:Y:S02]  /*3d70*/  SHFL.BFLY P6, R14, R13, R12, R11 ;  /* 0x0c00000c0d0e7389 */ /* 0x00006400000c000b */
[----:B01----:R-:W-:Y:S05]  /*3d80*/  ENDCOLLECTIVE ;  /* 0x000000000000791b */ /* 0x003fea0003800000 */
.L_x_1397:
[----:B------:R-:W-:Y:S01]  /*3d90*/  FADD.FTZ R3, RZ, R3 ;  /* 0x00000003ff037221 */ /* 0x000fe20000010000 */
[----:B------:R-:W-:-:S07]  /*3da0*/  IMAD.MOV.U32 R4, RZ, RZ, R14 ;  /* 0x000000ffff047224 */ /* 0x000fce00078e000e */
[----:B------:R-:W-:Y:S05]  /*3db0*/  WARPSYNC.COLLECTIVE R15, `(.L_x_1398) ;  /* 0x000000000f087348 */ /* 0x000fea0003c00000 */
[----:B------:R0:W1:Y:S02]  /*3dc0*/  SHFL.BFLY P6, R14, R13, R12, R11 ;  /* 0x0c00000c0d0e7389 */ /* 0x00006400000c000b */
[----:B01----:R-:W-:Y:S05]  /*3dd0*/  ENDCOLLECTIVE ;  /* 0x000000000000791b */ /* 0x003fea0003800000 */
.L_x_1398:
[----:B------:R-:W-:Y:S01]  /*3de0*/  FADD.FTZ R4, RZ, R4 ;  /* 0x00000004ff047221 */ /* 0x000fe20000010000 */
[----:B------:R-:W-:-:S07]  /*3df0*/  MOV R5, R14 ;  /* 0x0000000e00057202 */ /* 0x000fce0000000f00 */
[----:B------:R-:W-:Y:S05]  /*3e00*/  WARPSYNC.COLLECTIVE R15, `(.L_x_1399) ;  /* 0x000000000f087348 */ /* 0x000fea0003c00000 */
[----:B------:R0:W1:Y:S02]  /*3e10*/  SHFL.BFLY P6, R14, R13, R12, R11 ;  /* 0x0c00000c0d0e7389 */ /* 0x00006400000c000b */
[----:B01----:R-:W-:Y:S05]  /*3e20*/  ENDCOLLECTIVE ;  /* 0x000000000000791b */ /* 0x003fea0003800000 */
.L_x_1399:
[----:B------:R-:W-:Y:S01]  /*3e30*/  FADD.FTZ R5, RZ, R5 ;  /* 0x00000005ff057221 */ /* 0x000fe20000010000 */
[----:B------:R-:W-:-:S07]  /*3e40*/  MOV R6, R14 ;  /* 0x0000000e00067202 */ /* 0x000fce0000000f00 */
[----:B------:R-:W-:Y:S05]  /*3e50*/  WARPSYNC.COLLECTIVE R15, `(.L_x_1400) ;  /* 0x000000000f087348 */ /* 0x000fea0003c00000 */
[----:B------:R0:W1:Y:S02]  /*3e60*/  SHFL.BFLY P6, R14, R13, R12, R11 ;  /* 0x0c00000c0d0e7389 */ /* 0x00006400000c000b */
[----:B01----:R-:W-:Y:S05]  /*3e70*/  ENDCOLLECTIVE ;  /* 0x000000000000791b */ /* 0x003fea0003800000 */
.L_x_1400:
[----:B------:R-:W-:Y:S01]  /*3e80*/  FADD.FTZ R6, RZ, R6 ;  /* 0x00000006ff067221 */ /* 0x000fe20000010000 */
[----:B------:R-:W-:-:S07]  /*3e90*/  IMAD.MOV.U32 R9, RZ, RZ, R14 ;  /* 0x000000ffff097224 */ /* 0x000fce00078e000e */
[----:B------:R-:W-:Y:S05]  /*3ea0*/  WARPSYNC.COLLECTIVE R15, `(.L_x_1401) ;  /* 0x000000000f087348 */ /* 0x000fea0003c00000 */
[----:B------:R0:W1:Y:S02]  /*3eb0*/  SHFL.BFLY P6, R14, R13, R12, R11 ;  /* 0x0c00000c0d0e7389 */ /* 0x00006400000c000b */
[----:B01----:R-:W-:Y:S05]  /*3ec0*/  ENDCOLLECTIVE ;  /* 0x000000000000791b */ /* 0x003fea0003800000 */
.L_x_1401:
[----:B------:R-:W-:Y:S01]  /*3ed0*/  FADD.FTZ R9, RZ, R9 ;  /* 0x00000009ff097221 */ /* 0x000fe20000010000 */
[----:B------:R-:W-:Y:S02]  /*3ee0*/  MOV R12, R4 ;  /* 0x00000004000c7202 */ /* 0x000fe40000000f00 */
[----:B------:R-:W-:Y:S01]  /*3ef0*/  MOV R11, R5 ;  /* 0x00000005000b7202 */ /* 0x000fe20000000f00 */
[----:B------:R-:W-:Y:S06]  /*3f00*/  BRA `(.L_x_1402) ;  /* 0xffffffec00247947 */ /* 0x000fec000383ffff */
.L_x_1403:
        /* <DEDUP_REMOVED lines=15> */
.L_x_25599:


//--------------------- .text._ZN4vllm25paged_attention_v1_kernelI13__nv_bfloat16hLi192ELi16ELi128ELNS_18Fp8KVCacheDataTypeE2ELb1EEEvPT_PKS3_PKT0_S9_ifPKiSB_iPKfiiiSD_SD_iiiii --------------------------
	.section	.text._ZN4vllm25paged_attention_v1_kernelI13__nv_bfloat16hLi192ELi16ELi128ELNS_18Fp8KVCacheDataTypeE2ELb1EEEvPT_PKS3_PKT0_S9_ifPKiSB_iPKfiiiSD_SD_iiiii,"ax",@progbits
	.align	128
        .global         _ZN4vllm25paged_attention_v1_kernelI13__nv_bfloat16hLi192ELi16ELi128ELNS_18Fp8KVCacheDataTypeE2ELb1EEEvPT_PKS3_PKT0_S9_ifPKiSB_iPKfiiiSD_SD_iiiii
        .type           _ZN4vllm25paged_attention_v1_kernelI13__nv_bfloat16hLi192ELi16ELi128ELNS_18Fp8KVCacheDataTypeE2ELb1EEEvPT_PKS3_PKT0_S9_ifPKiSB_iPKfiiiSD_SD_iiiii,@function
        .size           _ZN4vllm25paged_attention_v1_kernelI13__nv_bfloat16hLi192ELi16ELi128ELNS_18Fp8KVCacheDataTypeE2ELb1EEEvPT_PKS3_PKT0_S9_ifPKiSB_iPKfiiiSD_SD_iiiii,(.L_x_25600 - _ZN4vllm25paged_attention_v1_kernelI13__nv_bfloat16hLi192ELi16ELi128ELNS_18Fp8KVCacheDataTypeE2ELb1EEEvPT_PKS3_PKT0_S9_ifPKiSB_iPKfiiiSD_SD_iiiii)
        .other          _ZN4vllm25paged_attention_v1_kernelI13__nv_bfloat16hLi192ELi16ELi128ELNS_18Fp8KVCacheDataTypeE2ELb1EEEvPT_PKS3_PKT0_S9_ifPKiSB_iPKfiiiSD_SD_iiiii,@"STO_CUDA_ENTRY STV_DEFAULT"
_ZN4vllm25paged_attention_v1_kernelI13__nv_bfloat16hLi192ELi16ELi128ELNS_18Fp8KVCacheDataTypeE2ELb1EEEvPT_PKS3_PKT0_S9_ifPKiSB_iPKfiiiSD_SD_iiiii:
.text._ZN4vllm25paged_attention_v1_kernelI13__nv_bfloat16hLi192ELi16ELi128ELNS_18Fp8KVCacheDataTypeE2ELb1EEEvPT_PKS3_PKT0_S9_ifPKiSB_iPKfiiiSD_SD_iiiii:
[----:B------:R-:W0:Y:S01]  /*0000*/  LDC R1, c[0x0][0x37c] ;  /* 0x0000df00ff017b82 */ /* 0x000e220000000800 */
[----:B------:R-:W1:Y:S07]  /*0010*/  S2R R19, SR_CTAID.Y ;  /* 0x0000000000137919 */ /* 0x000e6e0000002600 */
[----:B------:R-:W1:Y:S01]  /*0020*/  LDC.64 R4, c[0x0][0x3b0] ;  /* 0x0000ec00ff047b82 */ /* 0x000e620000000a00 */
[----:B------:R-:W2:Y:S07]  /*0030*/  LDCU.64 UR36, c[0x0][0x358] ;  /* 0x00006b00ff2477ac */ /* 0x000eae0008000a00 */
[----:B------:R-:W3:Y:S08]  /*0040*/  LDC R2, c[0x0][0x3f4] ;  /* 0x0000fd00ff027b82 */ /* 0x000ef00000000800 */
[----:B------:R-:W4:Y:S01]  /*0050*/  LDC R10, c[0x0][0x3f8] ;  /* 0x0000fe00ff0a7b82 */ /* 0x000f220000000800 */
[----:B-1----:R-:W-:-:S05]  /*0060*/  IMAD.WIDE.U32 R4, R19, 0x4, R4 ;  /* 0x0000000413047825 */ /* 0x002fca00078e0004 */
        /* <DEDUP_REMOVED lines=17> */
[----:B------:R-:W-:-:S03]  /*0180*/  LOP3.LUT R9, R9, R2, RZ, 0x3c, !PT ;  /* 0x0000000209097212 */ /* 0x000fc600078e3cff */
[----:B------:R-:W-:Y:S01]  /*0190*/  IMAD.HI.U32 R6, R0, R5, RZ ;  /* 0x0000000500067227 */ /* 0x000fe200078e00ff */
[----:B------:R-:W-:-:S04]  /*01a0*/  ISETP.GE.AND P2, PT, R9, RZ, PT ;  /* 0x000000ff0900720c */ /* 0x000fc80003f46270 */
[----:B------:R-:W-:-:S05]  /*01b0*/  IADD3 R3, PT, PT, -R6, RZ, RZ ;  /* 0x000000ff06037210 */ /* 0x000fca0007ffe1ff */
[C---:B------:R-:W-:Y:S02]  /*01c0*/  IMAD R3, R8.reuse, R3, R5 ;  /* 0x0000000308037224 */ /* 0x040fe400078e0205 */
[----:B------:R-:W1:Y:S03]  /*01d0*/  @P3 LDC R5, c[0x0][0x3e8] ;  /* 0x0000fa00ff053b82 */ /* 0x000e660000000800 */
[----:B------:R-:W-:-:S13]  /*01e0*/  ISETP.GT.U32.AND P1, PT, R8, R3, PT ;  /* 0x000000030800720c */ /* 0x000fda0003f24070 */
[----:B------:R-:W-:Y:S02]  /*01f0*/  @!P1 IMAD.IADD R3, R3, 0x1, -R8 ;  /* 0x0000000103039824 */ /* 0x000fe400078e0a08 */
[----:B------:R-:W-:Y:S01]  /*0200*/  @!P1 VIADD R6, R6, 0x1 ;  /* 0x0000000106069836 */ /* 0x000fe20000000000 */
[----:B------:R-:W-:Y:S02]  /*0210*/  ISETP.NE.AND P1, PT, R2, RZ, PT ;  /* 0x000000ff0200720c */ /* 0x000fe40003f25270 */
[----:B------:R-:W-:Y:S02]  /*0220*/  ISETP.GE.U32.AND P0, PT, R3, R8, PT ;  /* 0x000000080300720c */ /* 0x000fe40003f06070 */
[----:B------:R-:W-:Y:S01]  /*0230*/  IADD3 R3, PT, PT, R7, 0xf, RZ ;  /* 0x0000000f07037810 */ /* 0x000fe20007ffe0ff */
[----:B-1----:R-:W-:-:S03]  /*0240*/  @P3 IMAD R5, R16, R5, R17 ;  /* 0x0000000510053224 */ /* 0x002fc600078e0211 */
[----:B------:R-:W-:Y:S01]  /*0250*/  SHF.R.S32.HI R4, RZ, 0x1f, R3 ;  /* 0x0000001fff047819 */ /* 0x000fe20000011403 */
[----:B------:R-:W-:-:S03]  /*0260*/  @P3 IMAD R5, R5, R10, 0x1 ;  /* 0x0000000105053424 */ /* 0x000fc600078e020a */
[----:B------:R-:W-:Y:S02]  /*0270*/  LEA.HI R3, R4, R3, RZ, 0x4 ;  /* 0x0000000304037211 */ /* 0x000fe400078f20ff */
[----:B----4-:R-:W-:Y:S02]  /*0280*/  SHF.R.U32.HI R4, RZ, 0x5, R18 ;  /* 0x00000005ff047819 */ /* 0x010fe40000011612 */
[----:B------:R-:W-:Y:S02]  /*0290*/  @P0 IADD3 R6, PT, PT, R6, 0x1, RZ ;  /* 0x0000000106060810 */ /* 0x000fe40007ffe0ff */
[----:B------:R-:W-:Y:S02]  /*02a0*/  SHF.R.S32.HI R9, RZ, 0x4, R3 ;  /* 0x00000004ff097819 */ /* 0x000fe40000011403 */
[----:B------:R-:W-:Y:S01]  /*02b0*/  LOP3.LUT R12, R3, 0xfffffff0, RZ, 0xc0, !PT ;  /* 0xfffffff0030c7812 */ /* 0x000fe200078ec0ff */
[----:B------:R-:W-:Y:S01]  /*02c0*/  @!P2 IMAD.MOV R6, RZ, RZ, -R6 ;  /* 0x000000ffff06a224 */ /* 0x000fe200078e0a06 */
        /* <DEDUP_REMOVED lines=23> */
[----:B------:R-:W-:Y:S01]  /*0440*/  @!P2 IMAD.IADD R3, R3, 0x1, -R14 ;  /* 0x000000010303a824 */ /* 0x000fe200078e0a0e */
[----:B------:R-:W-:Y:S02]  /*0450*/  @!P2 IADD3 R12, PT, PT, R12, 0x1, RZ ;  /* 0x000000010c0ca810 */ /* 0x000fe40007ffe0ff */
[----:B------:R-:W-:Y:S02]  /*0460*/  ISETP.NE.AND P2, PT, R5, RZ, PT ;  /* 0x000000ff0500720c */ /* 0x000fe40003f45270 */
[----:B------:R-:W-:-:S13]  /*0470*/  ISETP.GE.U32.AND P1, PT, R3, R14, PT ;  /* 0x0000000e0300720c */ /* 0x000fda0003f26070 */
[----:B------:R-:W-:-:S05]  /*0480*/  @P1 VIADD R12, R12, 0x1 ;  /* 0x000000010c0c1836 */ /* 0x000fca0000000000 */
        /* <DEDUP_REMOVED lines=30> */
.L_x_1404:
[----:B------:R-:W-:Y:S01]  /*0670*/  BSSY.RECONVERGENT B6, `(.L_x_1405) ;  /* 0x0000041000067945 */ /* 0x000fe20003800200 */
[C---:B------:R-:W-:Y:S01]  /*0680*/  LOP3.LUT R10, R18.reuse, 0x1f, RZ, 0xc0, !PT ;  /* 0x0000001f120a7812 */ /* 0x040fe200078ec0ff */
[----:B------:R-:W-:Y:S01]  /*0690*/  IMAD.MOV.U32 R11, RZ, RZ, R8 ;  /* 0x000000ffff0b7224 */ /* 0x000fe200078e0008 */
[----:B------:R-:W-:Y:S02]  /*06a0*/  SHF.R.U32.HI R14, RZ, 0x1, R18 ;  /* 0x00000001ff0e7819 */ /* 0x000fe40000011612 */
[----:B------:R-:W-:Y:S01]  /*06b0*/  LOP3.LUT R22, R18, 0x1, RZ, 0xc0, !PT ;  /* 0x0000000112167812 */ /* 0x000fe200078ec0ff */
[----:B------:R-:W-:Y:S06]  /*06c0*/  @P0 BRA `(.L_x_1406) ;  /* 0x0000000000ec0947 */ /* 0x000fec0003800000 */
[----:B------:R-:W0:Y:S01]  /*06d0*/  LDC R21, c[0x0][0x3f0] ;  /* 0x0000fc00ff157b82 */ /* 0x000e220000000800 */
[----:B------:R-:W1:Y:S01]  /*06e0*/  LDCU UR4, c[0x0][0x3ec] ;  /* 0x00007d80ff0477ac */ /* 0x000e620008000800 */
[----:B------:R-:W-:-:S06]  /*06f0*/  HFMA2 R2, -RZ, RZ, 0, 0 ;  /* 0x00000000ff027431 */ /* 0x000fcc00000001ff */
        /* <DEDUP_REMOVED lines=15> */
.L_x_1408:
        /* <DEDUP_REMOVED lines=41> */
.L_x_1406:
[----:B------:R-:W-:Y:S05]  /*0a80*/  BSYNC.RECONVERGENT B6 ;  /* 0x0000000000067941 */ /* 0x000fea0003800200 */
.L_x_1405:
        /* <DEDUP_REMOVED lines=11> */
.L_x_1448:
        /* <DEDUP_REMOVED lines=39> */
.L_x_1414:
[----:B------:R-:W0:Y:S01]  /*0db0*/  LDS R20, [R13] ;  /* 0x000000000d147984 */ /* 0x000e220000000800 */
[----:B------:R-:W-:Y:S01]  /*0dc0*/  VIADD R12, R12, 0x1 ;  /* 0x000000010c0c7836 */ /* 0x000fe20000000000 */
[----:B------:R-:W-:-:S04]  /*0dd0*/  IADD3 R14, PT, PT, R14, 0x80, RZ ;  /* 0x000000800e0e7810 */ /* 0x000fc80007ffe0ff */
        /* <DEDUP_REMOVED lines=8> */
.L_x_1413:
[----:B------:R-:W-:Y:S05]  /*0e60*/  BSYNC.RECONVERGENT B1 ;  /* 0x0000000000017941 */ /* 0x000fea0003800200 */
.L_x_1412:
        /* <DEDUP_REMOVED lines=12> */
.L_x_1417:
        /* <DEDUP_REMOVED lines=11> */
[----:B--2---:R-:W-:Y:S02]  /*0fe0*/  FADD.FTZ R21, -R3, R21 ;  /* 0x0000001503157221 */ /* 0x004fe40000010100 */
[----:B------:R-:W-:Y:S01]  /*0ff0*/  FMUL.FTZ R27, R28, 1.4426950216293334961 ;  /* 0x3fb8aa3b1c1b7820 */ /* 0x000fe20000410000 */
[----:B------:R-:W1:Y:S01]  /*1000*/  MUFU.EX2 R26, R26 ;  /* 0x0000001a001a7308 */ /* 0x000e620000000800 */
[----:B------:R-:W-:Y:S01]  /*1010*/  FMUL.FTZ R21, R21, 1.4426950216293334961 ;  /* 0x3fb8aa3b15157820 */ /* 0x000fe20000410000 */
[----:B---3--:R-:W-:-:S04]  /*1020*/  FADD.FTZ R24, -R3, R24 ;  /* 0x0000001803187221 */ /* 0x008fc80000010100 */
[----:B------:R-:W-:Y:S02]  /*1030*/  FMUL.FTZ R29, R24, 1.4426950216293334961 ;  /* 0x3fb8aa3b181d7820 */ /* 0x000fe40000410000 */
[----:B------:R-:W2:Y:S01]  /*1040*/  MUFU.EX2 R27, R27 ;  /* 0x0000001b001b7308 */ /* 0x000ea20000000800 */
[----:B------:R-:W3:Y:S07]  /*1050*/  LDS R24, [R13+0x800] ;  /* 0x000800000d187984 */ /* 0x000eee0000000800 */
[----:B------:R-:W4:Y:S01]  /*1060*/  MUFU.EX2 R25, R21 ;  /* 0x0000001500197308 */ /* 0x000f220000000800 */
[----:B-1----:R-:W-:Y:S01]  /*1070*/  FADD.FTZ R28, R26, R15 ;  /* 0x0000000f1a1c7221 */ /* 0x002fe20000010000 */
[----:B------:R-:W-:Y:S04]  /*1080*/  STS [R13+-0x400], R26 ;  /* 0xfffc001a0d007388 */ /* 0x000fe80000000800 */
[----:B------:R-:W1:Y:S02]  /*1090*/  LDS R26, [R13+0xe00] ;  /* 0x000e00000d1a7984 */ /* 0x000e640000000800 */
[----:B------:R-:W5:Y:S01]  /*10a0*/  MUFU.EX2 R29, R29 ;  /* 0x0000001d001d7308 */ /* 0x000f620000000800 */
[----:B--2---:R-:W-:Y:S01]  /*10b0*/  FADD.FTZ R15, R28, R27 ;  /* 0x0000001b1c0f7221 */ /* 0x004fe20000010000 */
[----:B------:R2:W-:Y:S04]  /*10c0*/  STS [R13+-0x200], R27 ;  /* 0xfffe001b0d007388 */ /* 0x0005e80000000800 */
[----:B------:R-:W1:Y:S01]  /*10d0*/  LDS R28, [R13+0xa00] ;  /* 0x000a00000d1c7984 */ /* 0x000e620000000800 */
[----:B----4-:R-:W-:-:S03]  /*10e0*/  FADD.FTZ R21, R15, R25 ;  /* 0x000000190f157221 */ /* 0x010fc60000010000 */
[----:B------:R4:W-:Y:S01]  /*10f0*/  STS [R13], R25 ;  /* 0x000000190d007388 */ /* 0x0009e20000000800 */
[C---:B0-----:R-:W-:Y:S01]  /*1100*/  FADD.FTZ R20, -R3.reuse, R20 ;  /* 0x0000001403147221 */ /* 0x041fe20000010100 */
[----:B--2---:R-:W-:Y:S02]  /*1110*/  FADD.FTZ R27, -R3, R23 ;  /* 0x00000017031b7221 */ /* 0x004fe40000010100 */
[----:B------:R-:W0:Y:S01]  /*1120*/  LDS R15, [R13+0xc00] ;  /* 0x000c00000d0f7984 */ /* 0x000e220000000800 */
[----:B------:R-:W-:Y:S01]  /*1130*/  FMUL.FTZ R20, R20, 1.4426950216293334961 ;  /* 0x3fb8aa3b14147820 */ /* 0x000fe20000410000 */
[----:B------:R-:W-:Y:S02]  /*1140*/  FMUL.FTZ R27, R27, 1.4426950216293334961 ;  /* 0x3fb8aa3b1b1b7820 */ /* 0x000fe40000410000 */
[----:B-----5:R2:W-:Y:S01]  /*1150*/  STS [R13+0x200], R29 ;  /* 0x0002001d0d007388 */ /* 0x0205e20000000800 */
[----:B------:R-:W-:Y:S01]  /*1160*/  FADD.FTZ R21, R21, R29 ;  /* 0x0000001d15157221 */ /* 0x000fe20000010000 */
[----:B------:R-:W5:Y:S01]  /*1170*/  MUFU.EX2 R23, R20 ;  /* 0x0000001400177308 */ /* 0x000f620000000800 */
[----:B---3--:R-:W-:-:S07]  /*1180*/  FADD.FTZ R24, -R3, R24 ;  /* 0x0000001803187221 */ /* 0x008fce0000010100 */
[----:B----4-:R-:W3:Y:S01]  /*1190*/  MUFU.EX2 R25, R27 ;  /* 0x0000001b00197308 */ /* 0x010ee20000000800 */
[----:B------:R-:W-:Y:S01]  /*11a0*/  FMUL.FTZ R24, R24, 1.4426950216293334961 ;  /* 0x3fb8aa3b18187820 */ /* 0x000fe20000410000 */
[----:B-----5:R4:W-:Y:S01]  /*11b0*/  STS [R13+0x400], R23 ;  /* 0x000400170d007388 */ /* 0x0209e20000000800 */
[----:B-1----:R-:W-:-:S03]  /*11c0*/  FADD.FTZ R26, -R3, R26 ;  /* 0x0000001a031a7221 */ /* 0x002fc60000010100 */
[----:B---3--:R1:W-:Y:S01]  /*11d0*/  STS [R13+0x600], R25 ;  /* 0x000600190d007388 */ /* 0x0083e20000000800 */
[----:B--2---:R-:W-:Y:S02]  /*11e0*/  FADD.FTZ R29, -R3, R28 ;  /* 0x0000001c031d7221 */ /* 0x004fe40000010100 */
[----:B------:R2:W3:Y:S02]  /*11f0*/  MUFU.EX2 R28, R24 ;  /* 0x00000018001c7308 */ /* 0x0004e40000000800 */
[----:B------:R-:W-:Y:S01]  /*1200*/  FMUL.FTZ R20, R29, 1.4426950216293334961 ;  /* 0x3fb8aa3b1d147820 */ /* 0x000fe20000410000 */
[----:B------:R-:W-:Y:S02]  /*1210*/  FMUL.FTZ R29, R26, 1.4426950216293334961 ;  /* 0x3fb8aa3b1a1d7820 */ /* 0x000fe40000410000 */
[----:B------:R-:W5:Y:S01]  /*1220*/  LDS R26, [R13+0x1200] ;  /* 0x001200000d1a7984 */ /* 0x000f620000000800 */
[----:B0-----:R-:W-:Y:S02]  /*1230*/  FADD.FTZ R15, -R3, R15 ;  /* 0x0000000f030f7221 */ /* 0x001fe40000010100 */
[----:B------:R-:W4:Y:S01]  /*1240*/  MUFU.EX2 R20, R20 ;  /* 0x0000001400147308 */ /* 0x000f220000000800 */
[----:B--2---:R-:W-:Y:S01]  /*1250*/  FADD.FTZ R24, R21, R23 ;  /* 0x0000001715187221 */ /* 0x004fe20000010000 */
[----:B------:R-:W-:-:S03]  /*1260*/  FMUL.FTZ R27, R15, 1.4426950216293334961 ;  /* 0x3fb8aa3b0f1b7820 */ /* 0x000fc60000410000 */
[----:B------:R-:W-:Y:S02]  /*1270*/  FADD.FTZ R15, R24, R25 ;  /* 0x00000019180f7221 */ /* 0x000fe40000010000 */
[----:B------:R-:W0:Y:S01]  /*1280*/  LDS R24, [R13+0x1000] ;  /* 0x001000000d187984 */ /* 0x000e220000000800 */
[----:B------:R-:W1:Y:S01]  /*1290*/  MUFU.EX2 R27, R27 ;  /* 0x0000001b001b7308 */ /* 0x000e620000000800 */
[----:B---3--:R-:W-:Y:S02]  /*12a0*/  FADD.FTZ R21, R15, R28 ;  /* 0x0000001c0f157221 */ /* 0x008fe40000010000 */
[----:B------:R-:W2:Y:S04]  /*12b0*/  LDS R15, [R13+0x1400] ;  /* 0x001400000d0f7984 */ /* 0x000ea80000000800 */
[----:B------:R-:W-:Y:S01]  /*12c0*/  STS [R13+0x800], R28 ;  /* 0x0008001c0d007388 */ /* 0x000fe20000000800 */
[----:B------:R-:W3:Y:S01]  /*12d0*/  MUFU.EX2 R29, R29 ;  /* 0x0000001d001d7308 */ /* 0x000ee20000000800 */
[----:B----4-:R-:W-:-:S02]  /*12e0*/  FADD.FTZ R23, R21, R20 ;  /* 0x0000001415177221 */ /* 0x010fc40000010000 */
[----:B------:R-:W4:Y:S04]  /*12f0*/  LDS R21, [R13+0x1600] ;  /* 0x001600000d157984 */ /* 0x000f280000000800 */
[----:B------:R-:W4:Y:S01]  /*1300*/  LDS R28, [R13+0x1a00] ;  /* 0x001a00000d1c7984 */ /* 0x000f220000000800 */
[----:B-1----:R-:W-:-:S03]  /*1310*/  FADD.FTZ R25, R23, R27 ;  /* 0x0000001b17197221 */ /* 0x002fc60000010000 */
[----:B------:R-:W1:Y:S04]  /*1320*/  LDS R23, [R13+0x1800] ;  /* 0x001800000d177984 */ /* 0x000e680000000800 */
[----:B------:R2:W-:Y:S01]  /*1330*/  STS [R13+0xa00], R20 ;  /* 0x000a00140d007388 */ /* 0x0005e20000000800 */
[----:B---3--:R-:W-:-:S03]  /*1340*/  FADD.FTZ R25, R25, R29 ;  /* 0x0000001d19197221 */ /* 0x008fc60000010000 */
[----:B------:R-:W-:Y:S01]  /*1350*/  STS [R13+0xc00], R27 ;  /* 0x000c001b0d007388 */ /* 0x000fe20000000800 */
[----:B-----5:R-:W-:-:S03]  /*1360*/  FADD.FTZ R26, -R3, R26 ;  /* 0x0000001a031a7221 */ /* 0x020fc60000010100 */
[----:B------:R-:W-:Y:S01]  /*1370*/  STS [R13+0xe00], R29 ;  /* 0x000e001d0d007388 */ /* 0x000fe20000000800 */
[----:B0-----:R-:W-:-:S04]  /*1380*/  FADD.FTZ R24, -R3, R24 ;  /* 0x0000001803187221 */ /* 0x001fc80000010100 */
[----:B------:R-:W-:Y:S01]  /*1390*/  FMUL.FTZ R24, R24, 1.4426950216293334961 ;  /* 0x3fb8aa3b18187820 */ /* 0x000fe20000410000 */
[----:B--2---:R-:W-:-:S03]  /*13a0*/  FADD.FTZ R15, -R3, R15 ;  /* 0x0000000f030f7221 */ /* 0x004fc60000010100 */
[----:B------:R0:W2:Y:S01]  /*13b0*/  MUFU.EX2 R20, R24 ;  /* 0x0000001800147308 */ /* 0x0000a20000000800 */
[----:B------:R-:W-:Y:S01]  /*13c0*/  FMUL.FTZ R15, R15, 1.4426950216293334961 ;  /* 0x3fb8aa3b0f0f7820 */ /* 0x000fe20000410000 */
[----:B----4-:R-:W-:-:S04]  /*13d0*/  FADD.FTZ R21, -R3, R21 ;  /* 0x0000001503157221 */ /* 0x010fc80000010100 */
[----:B------:R-:W-:Y:S01]  /*13e0*/  FMUL.FTZ R21, R21, 1.4426950216293334961 ;  /* 0x3fb8aa3b15157820 */ /* 0x000fe20000410000 */
[----:B0-----:R-:W-:Y:S01]  /*13f0*/  FMUL.FTZ R24, R26, 1.4426950216293334961 ;  /* 0x3fb8aa3b1a187820 */ /* 0x001fe20000410000 */
[C---:B------:R-:W-:Y:S01]  /*1400*/  FADD.FTZ R28, -R3.reuse, R28 ;  /* 0x0000001c031c7221 */ /* 0x040fe20000010100 */
[----:B------:R-:W0:Y:S01]  /*1410*/  MUFU.EX2 R26, R15 ;  /* 0x0000000f001a7308 */ /* 0x000e220000000800 */
[----:B-1----:R-:W-:Y:S02]  /*1420*/  FADD.FTZ R23, -R3, R23 ;  /* 0x0000001703177221 */ /* 0x002fe40000010100 */
[----:B------:R-:W-:Y:S02]  /*1430*/  FMUL.FTZ R28, R28, 1.4426950216293334961 ;  /* 0x3fb8aa3b1c1c7820 */ /* 0x000fe40000410000 */
[----:B------:R-:W-:Y:S01]  /*1440*/  FMUL.FTZ R23, R23, 1.4426950216293334961 ;  /* 0x3fb8aa3b17177820 */ /* 0x000fe20000410000 */
[----:B--2---:R-:W-:Y:S01]  /*1450*/  FADD.FTZ R25, R25, R20 ;  /* 0x0000001419197221 */ /* 0x004fe20000010000 */
[----:B------:R-:W-:Y:S01]  /*1460*/  STS [R13+0x1000], R20 ;  /* 0x001000140d007388 */ /* 0x000fe20000000800 */
[----:B------:R-:W1:Y:S08]  /*1470*/  MUFU.EX2 R24, R24 ;  /* 0x0000001800187308 */ /* 0x000e700000000800 */
[----:B------:R-:W2:Y:S01]  /*1480*/  MUFU.EX2 R21, R21 ;  /* 0x0000001500157308 */ /* 0x000ea20000000800 */
[----:B0-----:R-:W-:Y:S07]  /*1490*/  STS [R13+0x1400], R26 ;  /* 0x0014001a0d007388 */ /* 0x001fee0000000800 */
[----:B------:R-:W0:Y:S01]  /*14a0*/  MUFU.EX2 R23, R23 ;  /* 0x0000001700177308 */ /* 0x000e220000000800 */
[----:B-1----:R-:W-:Y:S01]  /*14b0*/  FADD.FTZ R25, R25, R24 ;  /* 0x0000001819197221 */ /* 0x002fe20000010000 */
[----:B------:R-:W-:Y:S03]  /*14c0*/  STS [R13+0x1200], R24 ;  /* 0x001200180d007388 */ /* 0x000fe60000000800 */
[----:B------:R-:W-:-:S03]  /*14d0*/  FADD.FTZ R25, R25, R26 ;  /* 0x0000001a19197221 */ /* 0x000fc60000010000 */
[----:B------:R-:W1:Y:S01]  /*14e0*/  MUFU.EX2 R28, R28 ;  /* 0x0000001c001c7308 */ /* 0x000e620000000800 */
[----:B--2---:R-:W-:Y:S01]  /*14f0*/  FADD.FTZ R25, R25, R21 ;  /* 0x0000001519197221 */ /* 0x004fe20000010000 */
[----:B------:R-:W-:Y:S03]  /*1500*/  STS [R13+0x1600], R21 ;  /* 0x001600150d007388 */ /* 0x000fe60000000800 */
[----:B0-----:R-:W-:Y:S01]  /*1510*/  FADD.FTZ R25, R25, R23 ;  /* 0x0000001719197221 */ /* 0x001fe20000010000 */
[----:B------:R-:W-:Y:S04]  /*1520*/  STS [R13+0x1800], R23 ;  /* 0x001800170d007388 */ /* 0x000fe80000000800 */
[----:B-1----:R0:W-:Y:S01]  /*1530*/  STS [R13+0x1a00], R28 ;  /* 0x001a001c0d007388 */ /* 0x0021e20000000800 */
[----:B------:R-:W-:Y:S01]  /*1540*/  FADD.FTZ R15, R25, R28 ;  /* 0x0000001c190f7221 */ /* 0x000fe20000010000 */
[----:B0-----:R-:W-:Y:S01]  /*1550*/  VIADD R13, R13, 0x2000 ;  /* 0x000020000d0d7836 */ /* 0x001fe20000000000 */
[----:B------:R-:W-:Y:S06]  /*1560*/  @!P4 BRA `(.L_x_1417) ;  /* 0xfffffff80070c947 */ /* 0x000fec000383ffff */
.L_x_1416:
[----:B------:R-:W-:Y:S05]  /*1570*/  BSYNC.RECONVERGENT B1 ;  /* 0x0000000000017941 */ /* 0x000fea0003800200 */
.L_x_1415:
        /* <DEDUP_REMOVED lines=25> */
[----:B-----5:R-:W-:-:S07]  /*1710*/  FADD.FTZ R24, -R3, R24 ;  /* 0x0000001803187221 */ /* 0x020fce0000010100 */
[----:B------:R-:W3:Y:S01]  /*1720*/  MUFU.EX2 R28, R28 ;  /* 0x0000001c001c7308 */ /* 0x000ee20000000800 */
[----:B-1----:R1:W-:Y:S01]  /*1730*/  STS [R13+-0x400], R25 ;  /* 0xfffc00190d007388 */ /* 0x0023e20000000800 */
[----:B------:R-:W-:Y:S01]  /*1740*/  FADD.FTZ R15, R15, R25 ;  /* 0x000000190f0f7221 */ /* 0x000fe20000010000 */
[----:B------:R-:W-:-:S05]  /*1750*/  FMUL.FTZ R24, R24, 1.4426950216293334961 ;  /* 0x3fb8aa3b18187820 */ /* 0x000fca0000410000 */
[----:B------:R-:W4:Y:S01]  /*1760*/  MUFU.EX2 R21, R21 ;  /* 0x0000001500157308 */ /* 0x000f220000000800 */
[----:B--2---:R-:W-:Y:S01]  /*1770*/  FADD.FTZ R15, R15, R26 ;  /* 0x0000001a0f0f7221 */ /* 0x004fe20000010000 */
[----:B------:R-:W-:Y:S01]  /*1780*/  STS [R13+-0x200], R26 ;  /* 0xfffe001a0d007388 */ /* 0x000fe20000000800 */
[----:B-1----:R-:W-:Y:S01]  /*1790*/  FMUL.FTZ R25, R23, 1.4426950216293334961 ;  /* 0x3fb8aa3b17197820 */ /* 0x002fe20000410000 */
[----:B------:R-:W-:-:S04]  /*17a0*/  FADD.FTZ R23, -R3, R20 ;  /* 0x0000001403177221 */ /* 0x000fc80000010100 */
[----:B------:R-:W-:Y:S01]  /*17b0*/  FMUL.FTZ R27, R23, 1.4426950216293334961 ;  /* 0x3fb8aa3b171b7820 */ /* 0x000fe20000410000 */
        /* <DEDUP_REMOVED lines=19> */
.L_x_1419:
[----:B------:R-:W-:Y:S05]  /*18f0*/  BSYNC.RECONVERGENT B1 ;  /* 0x0000000000017941 */ /* 0x000fea0003800200 */
.L_x_1418:
        /* <DEDUP_REMOVED lines=26> */
.L_x_1411:
[----:B------:R-:W-:Y:S05]  /*1aa0*/  BSYNC.RECONVERGENT B0 ;  /* 0x0000000000007941 */ /* 0x000fea0003800200 */
.L_x_1410:
        /* <DEDUP_REMOVED lines=39> */
.L_x_1424:
[----:B------:R-:W0:Y:S01]  /*1d20*/  LDS R3, [R12] ;  /* 0x000000000c037984 */ /* 0x000e220000000800 */
[----:B------:R-:W-:-:S04]  /*1d30*/  IADD3 R13, PT, PT, R13, 0x1, RZ ;  /* 0x000000010d0d7810 */ /* 0x000fc80007ffe0ff */
[----:B------:R-:W-:Y:S01]  /*1d40*/  ISETP.NE.AND P0, PT, R13, RZ, PT ;  /* 0x000000ff0d00720c */ /* 0x000fe20003f05270 */
[----:B0-----:R-:W-:-:S05]  /*1d50*/  FMUL.FTZ R3, R3, R2 ;  /* 0x0000000203037220 */ /* 0x001fca0000410000 */
[----:B------:R0:W-:Y:S02]  /*1d60*/  STS [R12], R3 ;  /* 0x000000030c007388 */ /* 0x0001e40000000800 */
[----:B0-----:R-:W-:-:S05]  /*1d70*/  VIADD R12, R12, 0x200 ;  /* 0x000002000c0c7836 */ /* 0x001fca0000000000 */
[----:B------:R-:W-:Y:S05]  /*1d80*/  @P0 BRA `(.L_x_1424) ;  /* 0xfffffffc00e40947 */ /* 0x000fea000383ffff */
.L_x_1423:
[----:B------:R-:W-:Y:S05]  /*1d90*/  BSYNC.RECONVERGENT B1 ;  /* 0x0000000000017941 */ /* 0x000fea0003800200 */
.L_x_1422:
        /* <DEDUP_REMOVED lines=12> */
.L_x_1427:
        /* <DEDUP_REMOVED lines=52> */
.L_x_1426:
[----:B------:R-:W-:Y:S05]  /*21a0*/  BSYNC.RECONVERGENT B1 ;  /* 0x0000000000017941 */ /* 0x000fea0003800200 */
.L_x_1425:
        /* <DEDUP_REMOVED lines=31> */
.L_x_1429:
[----:B------:R-:W-:Y:S05]  /*23a0*/  BSYNC.RECONVERGENT B1 ;  /* 0x0000000000017941 */ /* 0x000fea0003800200 */
.L_x_1428:
        /* <DEDUP_REMOVED lines=14> */
.L_x_1421:
[----:B------:R-:W-:Y:S05]  /*2490*/  BSYNC.RECONVERGENT B0 ;  /* 0x0000000000007941 */ /* 0x000fea0003800200 */
.L_x_1420:
        /* <DEDUP_REMOVED lines=14> */
[----:B---3--:R-:W-:-:S05]  /*2580*/  IADD3 R10, PT, PT, R12, 0xffffffe, RZ ;  /* 0x0ffffffe0c0a7810 */ /* 0x008fca0007ffe0ff */
        /* <DEDUP_REMOVED lines=10> */
[----:B------:R-:W-:Y:S01]  /*2630*/  IMAD R11, R12, R7, RZ ;  /* 0x000000070c0b7224 */ /* 0x000fe200078e02ff */
[----:B------:R-:W-:-:S03]  /*2640*/  IABS R12, R0 ;  /* 0x00000000000c7213 */ /* 0x000fc60000000000 */
[----:B------:R-:W-:-:S04]  /*2650*/  IMAD.HI.U32 R2, R3, R11, R2 ;  /* 0x0000000b03027227 */ /* 0x000fc800078e0002 */
[----:B------:R-:W-:-:S07]  /*2660*/  IMAD.MOV.U32 R3, RZ, RZ, R12 ;  /* 0x000000ffff037224 */ /* 0x000fce00078e000c */
.L_x_1433:
        /* <DEDUP_REMOVED lines=34> */
.L_x_1432:
        /* <DEDUP_REMOVED lines=16> */
.L_x_1431:
[----:B------:R-:W-:Y:S05]  /*2990*/  BSYNC.RECONVERGENT B6 ;  /* 0x0000000000067941 */ /* 0x000fea0003800200 */
.L_x_1430:
[----:B------:R-:W-:Y:S01]  /*29a0*/  UMOV UR4, 0xffffffff ;  /* 0xffffffff00047882 */ /* 0x000fe20000000000 */
[----:B------:R-:W-:Y:S02]  /*29b0*/  SHF.R.U32.HI R23, RZ, 0x5, R18 ;  /* 0x00000005ff177819 */ /* 0x000fe40000011612 */
[----:B------:R-:W-:Y:S01]  /*29c0*/  LOP3.LUT R21, R18, 0x1f, RZ, 0xc0, !PT ;  /* 0x0000001f12157812 */ /* 0x000fe200078ec0ff */
[----:B------:R-:W-:Y:S06]  /*29d0*/  BRA.DIV UR4, `(.L_x_1434) ;  /* 0x0000000e043c7947 */ /* 0x000fec000b800000 */
[----:B------:R-:W-:Y:S01]  /*29e0*/  HFMA2 R20, -RZ, RZ, 0, 0 ;  /* 0x00000000ff147431 */ /* 0x000fe200000001ff */
[----:B------:R-:W-:Y:S02]  /*29f0*/  CS2R R8, SRZ ;  /* 0x0000000000087805 */ /* 0x000fe4000001ff00 */
[----:B-1----:R-:W-:Y:S02]  /*2a00*/  CS2R R6, SRZ ;  /* 0x0000000000067805 */ /* 0x002fe4000001ff00 */
[----:B0-----:R-:W-:Y:S02]  /*2a10*/  CS2R R2, SRZ ;  /* 0x0000000000027805 */ /* 0x001fe4000001ff00 */
[----:B------:R-:W-:Y:S02]  /*2a20*/  CS2R R4, SRZ ;  /* 0x0000000000047805 */ /* 0x000fe4000001ff00 */
[----:B------:R-:W-:Y:S01]  /*2a30*/  MOV R0, RZ ;  /* 0x000000ff00007202 */ /* 0x000fe20000000f00 */
[----:B------:R-:W-:-:S02]  /*2a40*/  IMAD.MOV.U32 R10, RZ, RZ, RZ ;  /* 0x000000ffff0a7224 */ /* 0x000fc400078e00ff */
        /* <DEDUP_REMOVED lines=11> */
[----:B------:R-:W-:-:S07]  /*2b00*/  FADD.FTZ R6, RZ, R6 ;  /* 0x00000006ff067221 */ /* 0x000fce0000010000 */
.L_x_1461:
[----:B------:R-:W-:Y:S05]  /*2b10*/  WARPSYNC.ALL ;  /* 0x0000000000007948 */ /* 0x000fea0003800000 */
[----:B------:R-:W0:Y:S01]  /*2b20*/  S2UR UR5, SR_CgaCtaId ;  /* 0x00000000000579c3 */ /* 0x000e220000008800 */
[----:B------:R-:W-:Y:S01]  /*2b30*/  ISETP.NE.AND P5, PT, R22, RZ, PT ;  /* 0x000000ff1600720c */ /* 0x000fe20003fa5270 */
[----:B------:R-:W-:Y:S01]  /*2b40*/  UMOV UR4, 0x400 ;  /* 0x0000040000047882 */ /* 0x000fe20000000000 */
[----:B------:R-:W-:Y:S01]  /*2b50*/  LOP3.LUT R11, R18, 0x3c0, RZ, 0xc0, !PT ;  /* 0x000003c0120b7812 */ /* 0x000fe200078ec0ff */
[----:B------:R-:W-:Y:S01]  /*2b60*/  UIADD3 UR4, UPT, UPT, UR4, 0x20, URZ ;  /* 0x0000002004047890 */ /* 0x000fe2000fffe0ff */
[----:B------:R-:W-:-:S03]  /*2b70*/  SHF.R.U32.HI R12, RZ, 0x1, R21 ;  /* 0x00000001ff0c7819 */ /* 0x000fc60000011615 */
[----:B------:R-:W-:Y:S01]  /*2b80*/  BAR.SYNC.DEFER_BLOCKING 0x0 ;  /* 0x0000000000007b1d */ /* 0x000fe20000010000 */
[----:B------:R-:W-:Y:S01]  /*2b90*/  ISETP.NE.OR P4, PT, R11, 0x40, P5 ;  /* 0x000000400b00780c */ /* 0x000fe20002f85670 */
[----:B------:R-:W-:Y:S01]  /*2ba0*/  FADD.FTZ R11, RZ, R14 ;  /* 0x0000000eff0b7221 */ /* 0x000fe20000010000 */
        /* <DEDUP_REMOVED lines=22> */
.L_x_1436:
[----:B------:R-:W-:Y:S05]  /*2d10*/  BSYNC.RECONVERGENT B0 ;  /* 0x0000000000007941 */ /* 0x000fea0003800200 */
.L_x_1435:
        /* <DEDUP_REMOVED lines=27> */
.L_x_1438:
[----:B------:R-:W-:Y:S05]  /*2ed0*/  BSYNC.RECONVERGENT B0 ;  /* 0x0000000000007941 */ /* 0x000fea0003800200 */
.L_x_1437:
        /* <DEDUP_REMOVED lines=15> */
.L_x_1440:
[----:B------:R-:W-:Y:S05]  /*2fd0*/  BSYNC.RECONVERGENT B0 ;  /* 0x0000000000007941 */ /* 0x000fea0003800200 */
.L_x_1439:
        /* <DEDUP_REMOVED lines=27> */
.L_x_1442:
[----:B------:R-:W-:Y:S05]  /*3190*/  BSYNC.RECONVERGENT B0 ;  /* 0x0000000000007941 */ /* 0x000fea0003800200 */
.L_x_1441:
        /* <DEDUP_REMOVED lines=9> */
[----:B------:R-:W-:Y:S01]  /*3230*/  IMAD R16, R16, 0xc0, RZ ;  /* 0x000000c010107824 */ /* 0x000fe200078e02ff */
[----:B01----:R-:W-:Y:S02]  /*3240*/  F2FP.BF16.F32.PACK_AB R8, R8, R9 ;  /* 0x000000090808723e */ /* 0x003fe400000010ff */
        /* <DEDUP_REMOVED lines=8> */
[----:B------:R-:W-:-:S02]  /*32d0*/  PRMT R5, R2, 0x7632, R5 ;  /* 0x0000763202057816 */ /* 0x000fc40000000005 */
[----:B------:R-:W-:Y:S01]  /*32e0*/  PRMT R9, R4, 0x7632, R9 ;  /* 0x0000763204097816 */ /* 0x000fe20000000009 */
[----:B---3--:R-:W-:Y:S01]  /*32f0*/  UIMAD UR4, UR4, 0xc0, URZ ;  /* 0x000000c0040478a4 */ /* 0x008fe2000f8e02ff */
[----:B--2---:R-:W-:-:S05]  /*3300*/  SHF.R.U32.HI R13, RZ, 0x1, R12 ;  /* 0x00000001ff0d7819 */ /* 0x004fca000001160c */
[----:B------:R-:W-:-:S04]  /*3310*/  IADD3 R16, P0, P1, R13, UR4, R16 ;  /* 0x000000040d107c10 */ /* 0x000fc8000f91e010 */
[----:B------:R-:W-:Y:S02]  /*3320*/  IADD3.X R13, PT, PT, RZ, RZ, RZ, P0, P1 ;  /* 0x000000ffff0d7210 */ /* 0x000fe400007e24ff */
[----:B----4-:R-:W-:-:S04]  /*3330*/  LEA R12, P0, R16, UR6, 0x1 ;  /* 0x00000006100c7c11 */ /* 0x010fc8000f8008ff */
        /* <DEDUP_REMOVED lines=15> */
.L_x_1407:
        /* <DEDUP_REMOVED lines=16> */
.L_x_1443:
[----:B------:R-:W-:Y:S05]  /*3530*/  EXIT ;  /* 0x000000000000794d */ /* 0x000fea0003800000 */
.L_x_1409:
[----:B------:R-:W-:Y:S02]  /*3540*/  HFMA2 R11, -RZ, RZ, 0, 1.847743988037109375e-06 ;  /* 0x0000001fff0b7431 */ /* 0x000fe400000001ff */
[----:B------:R-:W-:Y:S01]  /*3550*/  IMAD.MOV.U32 R12, RZ, RZ, 0x10 ;  /* 0x00000010ff0c7424 */ /* 0x000fe200078e00ff */
[----:B------:R-:W-:-:S07]  /*3560*/  MOV R15, 0xffffffff ;  /* 0xffffffff000f7802 */ /* 0x000fce0000000f00 */
[----:B------:R-:W-:Y:S05]  /*3570*/  WARPSYNC.COLLECTIVE R15, `(.L_x_1444) ;  /* 0x000000000f087348 */ /* 0x000fea0003c00000 */
[----:B------:R0:W1:Y:S02]  /*3580*/  SHFL.BFLY P6, R14, R13, R12, R11 ;  /* 0x0c00000c0d0e7389 */ /* 0x00006400000c000b */
[----:B01----:R-:W-:Y:S05]  /*3590*/  ENDCOLLECTIVE ;  /* 0x000000000000791b */ /* 0x003fea0003800000 */
.L_x_1444:
[----:B------:R-:W-:Y:S01]  /*35a0*/  HFMA2 R12, -RZ, RZ, 0, 4.76837158203125e-07 ;  /* 0x00000008ff0c7431 */ /* 0x000fe200000001ff */
[----:B------:R-:W-:-:S05]  /*35b0*/  FMNMX.FTZ R0, R14, -3.40282346638528859812e+38, !PT ;  /* 0xff7fffff0e007809 */ /* 0x000fca0007810000 */
[----:B------:R-:W-:-:S07]  /*35c0*/  IMAD.MOV.U32 R13, RZ, RZ, R0 ;  /* 0x000000ffff0d7224 */ /* 0x000fce00078e0000 */
[----:B------:R-:W-:Y:S05]  /*35d0*/  WARPSYNC.COLLECTIVE R15, `(.L_x_1445) ;  /* 0x000000000f087348 */ /* 0x000fea0003c00000 */
[----:B------:R0:W1:Y:S02]  /*35e0*/  SHFL.BFLY P6, R14, R13, R12, R11 ;  /* 0x0c00000c0d0e7389 */ /* 0x00006400000c000b */
[----:B01----:R-:W-:Y:S05]  /*35f0*/  ENDCOLLECTIVE ;  /* 0x000000000000791b */ /* 0x003fea0003800000 */
.L_x_1445:
[----:B------:R-:W-:Y:S01]  /*3600*/  IMAD.MOV.U32 R12, RZ, RZ, 0x4 ;  /* 0x00000004ff0c7424 */ /* 0x000fe200078e00ff */
[----:B------:R-:W-:-:S04]  /*3610*/  FMNMX.FTZ R2, R0, R14, !PT ;  /* 0x0000000e00027209 */ /* 0x000fc80007810000 */
[----:B------:R-:W-:-:S07]  /*3620*/  MOV R13, R2 ;  /* 0x00000002000d7202 */ /* 0x000fce0000000f00 */
[----:B------:R-:W-:Y:S05]  /*3630*/  WARPSYNC.COLLECTIVE R15, `(.L_x_1446) ;  /* 0x000000000f087348 */ /* 0x000fea0003c00000 */
[----:B------:R0:W1:Y:S02]  /*3640*/  SHFL.BFLY P6, R14, R13, R12, R11 ;  /* 0x0c00000c0d0e7389 */ /* 0x00006400000c000b */
[----:B01----:R-:W-:Y:S05]  /*3650*/  ENDCOLLECTIVE ;  /* 0x000000000000791b */ /* 0x003fea0003800000 */
.L_x_1446:
[----:B------:R-:W-:Y:S01]  /*3660*/  HFMA2 R12, -RZ, RZ, 0, 1.1920928955078125e-07 ;  /* 0x00000002ff0c7431 */ /* 0x000fe200000001ff */
[----:B------:R-:W-:-:S04]  /*3670*/  FMNMX.FTZ R3, R2, R14, !PT ;  /* 0x0000000e02037209 */ /* 0x000fc80007810000 */
[----:B------:R-:W-:-:S07]  /*3680*/  MOV R13, R3 ;  /* 0x00000003000d7202 */ /* 0x000fce0000000f00 */
[----:B------:R-:W-:Y:S05]  /*3690*/  WARPSYNC.COLLECTIVE R15, `(.L_x_1447) ;  /* 0x000000000f087348 */ /* 0x000fea0003c00000 */
[----:B------:R0:W1:Y:S02]  /*36a0*/  SHFL.BFLY P6, R14, R13, R12, R11 ;  /* 0x0c00000c0d0e7389 */ /* 0x00006400000c000b */
[----:B01----:R-:W-:Y:S05]  /*36b0*/  ENDCOLLECTIVE ;  /* 0x000000000000791b */ /* 0x003fea0003800000 */
.L_x_1447:
[----:B------:R-:W-:Y:S05]  /*36c0*/  BRA `(.L_x_1448) ;  /* 0xffffffd4001c7947 */ /* 0x000fea000383ffff */
.L_x_1434:
[----:B-1----:R-:W-:Y:S02]  /*36d0*/  HFMA2 R11, -RZ, RZ, 0, 1.847743988037109375e-06 ;  /* 0x0000001fff0b7431 */ /* 0x002fe400000001ff */
[----:B------:R-:W-:Y:S01]  /*36e0*/  IMAD.MOV.U32 R13, RZ, RZ, RZ ;  /* 0x000000ffff0d7224 */ /* 0x000fe200078e00ff */
[----:B------:R-:W-:Y:S01]  /*36f0*/  MOV R12, 0x1 ;  /* 0x00000001000c7802 */ /* 0x000fe20000000f00 */
[----:B------:R-:W-:-:S07]  /*3700*/  IMAD.MOV.U32 R15, RZ, RZ, -0x1 ;  /* 0xffffffffff0f7424 */ /* 0x000fce00078e00ff */
[----:B0-----:R-:W-:Y:S05]  /*3710*/  WARPSYNC.COLLECTIVE R15, `(.L_x_1449) ;  /* 0x000000000f087348 */ /* 0x001fea0003c00000 */
[----:B------:R1:W2:Y:S02]  /*3720*/  SHFL.BFLY P6, R14, R13, R12, R11 ;  /* 0x0c00000c0d0e7389 */ /* 0x0002a400000c000b */
[----:B012---:R-:W-:Y:S05]  /*3730*/  ENDCOLLECTIVE ;  /* 0x000000000000791b */ /* 0x007fea0003800000 */
.L_x_1449:
[----:B------:R-:W-:-:S07]  /*3740*/  MOV R20, R14 ;  /* 0x0000000e00147202 */ /* 0x000fce0000000f00 */
[----:B------:R-:W-:Y:S05]  /*3750*/  WARPSYNC.COLLECTIVE R15, `(.L_x_1450) ;  /* 0x000000000f087348 */ /* 0x000fea0003c00000 */
[----:B------:R0:W1:Y:S02]  /*3760*/  SHFL.BFLY P6, R14, R13, R12, R11 ;  /* 0x0c00000c0d0e7389 */ /* 0x00006400000c000b */
[----:B01----:R-:W-:Y:S05]  /*3770*/  ENDCOLLECTIVE ;  /* 0x000000000000791b */ /* 0x003fea0003800000 */
.L_x_1450:
[----:B------:R-:W-:Y:S01]  /*3780*/  FADD.FTZ R20, RZ, R20 ;  /* 0x00000014ff147221 */ /* 0x000fe20000010000 */
[----:B------:R-:W-:-:S07]  /*3790*/  MOV R10, R14 ;  /* 0x0000000e000a7202 */ /* 0x000fce0000000f00 */
[----:B------:R-:W-:Y:S05]  /*37a0*/  WARPSYNC.COLLECTIVE R15, `(.L_x_1451) ;  /* 0x000000000f087348 */ /* 0x000fea0003c00000 */
[----:B------:R0:W1:Y:S02]  /*37b0*/  SHFL.BFLY P6, R14, R13, R12, R11 ;  /* 0x0c00000c0d0e7389 */ /* 0x00006400000c000b */
[----:B01----:R-:W-:Y:S05]  /*37c0*/  ENDCOLLECTIVE ;  /* 0x000000000000791b */ /* 0x003fea0003800000 */
.L_x_1451:
[----:B------:R-:W-:Y:S01]  /*37d0*/  FADD.FTZ R10, RZ, R10 ;  /* 0x0000000aff0a7221 */ /* 0x000fe20000010000 */
[----:B------:R-:W-:-:S07]  /*37e0*/  IMAD.MOV.U32 R9, RZ, RZ, R14 ;  /* 0x000000ffff097224 */ /* 0x000fce00078e000e */
[----:B------:R-:W-:Y:S05]  /*37f0*/  WARPSYNC.COLLECTIVE R15, `(.L_x_1452) ;  /* 0x000000000f087348 */ /* 0x000fea0003c00000 */
[----:B------:R0:W1:Y:S02]  /*3800*/  SHFL.BFLY P6, R14, R13, R12, R11 ;  /* 0x0c00000c0d0e7389 */ /* 0x00006400000c000b */
[----:B01----:R-:W-:Y:S05]  /*3810*/  ENDCOLLECTIVE ;  /* 0x000000000000791b */ /* 0x003fea0003800000 */
.L_x_1452:
[----:B------:R-:W-:Y:S01]  /*3820*/  FADD.FTZ R9, RZ, R9 ;  /* 0x00000009ff097221 */ /* 0x000fe20000010000 */
[----:B------:R-:W-:-:S07]  /*3830*/  MOV R8, R14 ;  /* 0x0000000e00087202 */ /* 0x000fce0000000f00 */
[----:B------:R-:W-:Y:S05]  /*3840*/  WARPSYNC.COLLECTIVE R15, `(.L_x_1453) ;  /* 0x000000000f087348 */ /* 0x000fea0003c00000 */
[----:B------:R0:W1:Y:S02]  /*3850*/  SHFL.BFLY P6, R14, R13, R12, R11 ;  /* 0x0c00000c0d0e7389 */ /* 0x00006400000c000b */
[----:B01----:R-:W-:Y:S05]  /*3860*/  ENDCOLLECTIVE ;  /* 0x000000000000791b */ /* 0x003fea0003800000 */
.L_x_1453:
[----:B------:R-:W-:Y:S01]  /*3870*/  FADD.FTZ R8, RZ, R8 ;  /* 0x00000008ff087221 */ /* 0x000fe20000010000 */
[----:B------:R-:W-:-:S07]  /*3880*/  MOV R7, R14 ;  /* 0x0000000e00077202 */ /* 0x000fce0000000f00 */
[----:B------:R-:W-:Y:S05]  /*3890*/  WARPSYNC.COLLECTIVE R15, `(.L_x_1454) ;  /* 0x000000000f087348 */ /* 0x000fea0003c00000 */
[----:B------:R0:W1:Y:S02]  /*38a0*/  SHFL.BFLY P6, R14, R13, R12, R11 ;  /* 0x0c00000c0d0e7389 */ /* 0x00006400000c000b */
[----:B01----:R-:W-:Y:S05]  /*38b0*/  ENDCOLLECTIVE ;  /* 0x000000000000791b */ /* 0x003fea0003800000 */
.L_x_1454:
[----:B------:R-:W-:Y:S01]  /*38c0*/  FADD.FTZ R7, RZ, R7 ;  /* 0x00000007ff077221 */ /* 0x000fe20000010000 */
[----:B------:R-:W-:-:S07]  /*38d0*/  IMAD.MOV.U32 R0, RZ, RZ, R14 ;  /* 0x000000ffff007224 */ /* 0x000fce00078e000e */
[----:B------:R-:W-:Y:S05]  /*38e0*/  WARPSYNC.COLLECTIVE R15, `(.L_x_1455) ;  /* 0x000000000f087348 */ /* 0x000fea0003c00000 */
[----:B------:R0:W1:Y:S02]  /*38f0*/  SHFL.BFLY P6, R14, R13, R12, R11 ;  /* 0x0c00000c0d0e7389 */ /* 0x00006400000c000b */
[----:B01----:R-:W-:Y:S05]  /*3900*/  ENDCOLLECTIVE ;  /* 0x000000000000791b */ /* 0x003fea0003800000 */
.L_x_1455:
[----:B------:R-:W-:Y:S01]  /*3910*/  FADD.FTZ R0, RZ, R0 ;  /* 0x00000000ff007221 */ /* 0x000fe20000010000 */
[----:B------:R-:W-:-:S07]  /*3920*/  MOV R2, R14 ;  /* 0x0000000e00027202 */ /* 0x000fce0000000f00 */
[----:B------:R-:W-:Y:S05]  /*3930*/  WARPSYNC.COLLECTIVE R15, `(.L_x_1456) ;  /* 0x000000000f087348 */ /* 0x000fea0003c00000 */
[----:B------:R0:W1:Y:S02]  /*3940*/  SHFL.BFLY P6, R14, R13, R12, R11 ;  /* 0x0c00000c0d0e7389 */ /* 0x00006400000c000b */
[----:B01----:R-:W-:Y:S05]  /*3950*/  ENDCOLLECTIVE ;  /* 0x000000000000791b */ /* 0x003fea0003800000 */
.L_x_1456:
[----:B------:R-:W-:Y:S01]  /*3960*/  FADD.FTZ R2, RZ, R2 ;  /* 0x00000002ff027221 */ /* 0x000fe20000010000 */
[----:B------:R-:W-:-:S07]  /*3970*/  MOV R3, R14 ;  /* 0x0000000e00037202 */ /* 0x000fce0000000f00 */
[----:B------:R-:W-:Y:S05]  /*3980*/  WARPSYNC.COLLECTIVE R15, `(.L_x_1457) ;  /* 0x000000000f087348 */ /* 0x000fea0003c00000 */
[----:B------:R0:W1:Y:S02]  /*3990*/  SHFL.BFLY P6, R14, R13, R12, R11 ;  /* 0x0c00000c0d0e7389 */ /* 0x00006400000c000b */
[----:B01----:R-:W-:Y:S05]  /*39a0*/  ENDCOLLECTIVE ;  /* 0x000000000000791b */ /* 0x003fea0003800000 */
.L_x_1457:
[----:B------:R-:W-:Y:S01]  /*39b0*/  FADD.FTZ R3, RZ, R3 ;  /* 0x00000003ff037221 */ /* 0x000fe20000010000 */
[----:B------:R-:W-:-:S07]  /*39c0*/  IMAD.MOV.U32 R4, RZ, RZ, R14 ;  /* 0x000000ffff047224 */ /* 0x000fce00078e000e */
[----:B------:R-:W-:Y:S05]  /*39d0*/  WARPSYNC.COLLECTIVE R15, `(.L_x_1458) ;  /* 0x000000000f087348 */ /* 0x000fea0003c00000 */
[----:B------:R0:W1:Y:S02]  /*39e0*/  SHFL.BFLY P6, R14, R13, R12, R11 ;  /* 0x0c00000c0d0e7389 */ /* 0x00006400000c000b */
[----:B01----:R-:W-:Y:S05]  /*39f0*/  ENDCOLLECTIVE ;  /* 0x000000000000791b */ /* 0x003fea0003800000 */
.L_x_1458:
[----:B------:R-:W-:Y:S01]  /*3a00*/  FADD.FTZ R4, RZ, R4 ;  /* 0x00000004ff047221 */ /* 0x000fe20000010000 */
[----:B------:R-:W-:-:S07]  /*3a10*/  MOV R5, R14 ;  /* 0x0000000e00057202 */ /* 0x000fce0000000f00 */
[----:B------:R-:W-:Y:S05]  /*3a20*/  WARPSYNC.COLLECTIVE R15, `(.L_x_1459) ;  /* 0x000000000f087348 */ /* 0x000fea0003c00000 */
[----:B------:R0:W1:Y:S02]  /*3a30*/  SHFL.BFLY P6, R14, R13, R12, R11 ;  /* 0x0c00000c0d0e7389 */ /* 0x00006400000c000b */
[----:B01----:R-:W-:Y:S05]  /*3a40*/  ENDCOLLECTIVE ;  /* 0x000000000000791b */ /* 0x003fea0003800000 */
.L_x_1459:
[----:B------:R-:W-:Y:S01]  /*3a50*/  FADD.FTZ R5, RZ, R5 ;  /* 0x00000005ff057221 */ /* 0x000fe20000010000 */
[----:B------:R-:W-:-:S07]  /*3a60*/  MOV R6, R14 ;  /* 0x0000000e00067202 */ /* 0x000fce0000000f00 */
[----:B------:R-:W-:Y:S05]  /*3a70*/  WARPSYNC.COLLECTIVE R15, `(.L_x_1460) ;  /* 0x000000000f087348 */ /* 0x000fea0003c00000 */
[----:B------:R0:W1:Y:S02]  /*3a80*/  SHFL.BFLY P6, R14, R13, R12, R11 ;  /* 0x0c00000c0d0e7389 */ /* 0x00006400000c000b */
[----:B01----:R-:W-:Y:S05]  /*3a90*/  ENDCOLLECTIVE ;  /* 0x000000000000791b */ /* 0x003fea0003800000 */
.L_x_1460:
[----:B------:R-:W-:Y:S01]  /*3aa0*/  FADD.FTZ R6, RZ, R6 ;  /* 0x00000006ff067221 */ /* 0x000fe20000010000 */
[----:B------:R-:W-:Y:S06]  /*3ab0*/  BRA `(.L_x_1461) ;  /* 0xfffffff000147947 */ /* 0x000fec000383ffff */
.L_x_1462:
        /* <DEDUP_REMOVED lines=12> */
.L_x_25600:


//--------------------- .text._ZN4vllm25paged_attention_v1_kernelI13__nv_bfloat16hLi128ELi16ELi128ELNS_18Fp8KVCacheDataTypeE2ELb1EEEvPT_PKS3_PKT0_S9_ifPKiSB_iPKfiiiSD_SD_iiiii --------------------------
	.section	.text._ZN4vllm25paged_attention_v1_kernelI13__nv_bfloat16hLi128ELi16ELi128ELNS_18Fp8KVCacheDataTypeE2ELb1EEEvPT_PKS3_PKT0_S9_ifPKiSB_iPKfiiiSD_SD_iiiii,"ax",@progbits
	.align	128
        .global         _ZN4vllm25paged_attention_v1_kernelI13__nv_bfloat16hLi128ELi16ELi128ELNS_18Fp8KVCacheDataTypeE2ELb1EEEvPT_PKS3_PKT0_S9_ifPKiSB_iPKfiiiSD_SD_iiiii
        .type           _ZN4vllm25paged_attention_v1_kernelI13__nv_bfloat16hLi128ELi16ELi128ELNS_18Fp8KVCacheDataTypeE2ELb1EEEvPT_PKS3_PKT0_S9_ifPKiSB_iPKfiiiSD_SD_iiiii,@function
        .size           _ZN4vllm25paged_attention_v1_kernelI13__nv_bfloat16hLi128ELi16ELi128ELNS_18Fp8KVCacheDataTypeE2ELb1EEEvPT_PKS3_PKT0_S9_ifPKiSB_iPKfiiiSD_SD_iiiii,(.L_x_25601 - _ZN4vllm25paged_attention_v1_kernelI13__nv_bfloat16hLi128ELi16ELi128ELNS_18Fp8KVCacheDataTypeE2ELb1EEEvPT_PKS3_PKT0_S9_ifPKiSB_iPKfiiiSD_SD_iiiii)
        .other          _ZN4vllm25paged_attention_v1_kernelI13__nv_bfloat16hLi128ELi16ELi128ELNS_18Fp8KVCacheDataTypeE2ELb1EEEvPT_PKS3_PKT0_S9_ifPKiSB_iPKfiiiSD_SD_iiiii,@"STO_CUDA_ENTRY STV_DEFAULT"
_ZN4vllm25paged_attention_v1_kernelI13__nv_bfloat16hLi128ELi16ELi128ELNS_18Fp8KVCacheDataTypeE2ELb1EEEvPT_PKS3_PKT0_S9_ifPKiSB_iPKfiiiSD_SD_iiiii:
.text._ZN4vllm25paged_attention_v1_kernelI13__nv_bfloat16hLi128ELi16ELi128ELNS_18Fp8KVCacheDataTypeE2ELb1EEEvPT_PKS3_PKT0_S9_ifPKiSB_iPKfiiiSD_SD_iiiii:
        /* <DEDUP_REMOVED lines=103> */
.L_x_1463:
        /* <DEDUP_REMOVED lines=21> */
[----:B------:R-:W-:-:S03]  /*07c0*/  LOP3.LUT R3, R14, 0xf, RZ, 0xc0, !PT ;  /* 0x0000000f0e037812 */ /* 0x000fc600078ec0ff */
[----:B------:R-:W-:Y:S01]  /*07d0*/  IMAD.MOV.U32 R14, RZ, RZ, R4 ;  /* 0x000000ffff0e7224 */ /* 0x000fe200078e0004 */
[----:B-1----:R-:W-:-:S07]  /*07e0*/  IADD3 R4, PT, PT, R6, -UR4, RZ ;  /* 0x8000000406047c10 */ /* 0x002fce000fffe0ff */
.L_x_1467:
[----:B------:R-:W-:-:S05]  /*07f0*/  IMAD.SHL.U32 R20, R14, 0x10, RZ ;  /* 0x000000100e147824 */ /* 0x000fca00078e00ff */
        /* <DEDUP_REMOVED lines=10> */
[----:B------:R-:W-:-:S05]  /*08a0*/  @P0 VIADD R15, R15, 0x1 ;  /* 0x000000010f0f0836 */ /* 0x000fca0000000000 */
        /* <DEDUP_REMOVED lines=12> */
[----:B------:R-:W-:-:S03]  /*0970*/  ISETP.GT.AND P0, PT, R15, R4, PT ;  /* 0x000000040f00720c */ /* 0x000fc60003f04270 */
[----:B------:R-:W-:Y:S01]  /*0980*/  @!P3 IMAD.MOV R23, RZ, RZ, -R23 ;  /* 0x000000ffff17b224 */ /* 0x000fe200078e0a17 */
[----:B------:R-:W-:-:S04]  /*0990*/  @!P1 LOP3.LUT R23, RZ, R21, RZ, 0x33, !PT ;  /* 0x00000015ff179212 */ /* 0x000fc800078e33ff */
[----:B------:R-:W-:-:S13]  /*09a0*/  ISETP.EQ.OR P0, PT, R23, RZ, P0 ;  /* 0x000000ff1700720c */ /* 0x000fda0000702670 */
[----:B------:R-:W-:Y:S05]  /*09b0*/  @P0 BRA `(.L_x_1466) ;  /* 0x0000002800180947 */ /* 0x000fea0003800000 */
[----:B------:R-:W-:Y:S02]  /*09c0*/  ISETP.NE.AND P0, PT, R22, RZ, PT ;  /* 0x000000ff1600720c */ /* 0x000fe40003f05270 */
[----:B------:R-:W-:-:S11]  /*09d0*/  IADD3 R14, PT, PT, R14, 0x4, RZ ;  /* 0x000000040e0e7810 */ /* 0x000fd60007ffe0ff */
[----:B------:R-:W0:Y:S01]  /*09e0*/  @!P0 S2R R24, SR_CgaCtaId ;  /* 0x0000000000188919 */ /* 0x000e220000008800 */
[----:B------:R-:W-:Y:S01]  /*09f0*/  @!P0 MOV R15, 0x400 ;  /* 0x00000400000f8802 */ /* 0x000fe20000000f00 */
[----:B------:R-:W-:-:S03]  /*0a00*/  @!P0 IMAD.IADD R20, R3, 0x1, R20 ;  /* 0x0000000103148824 */ /* 0x000fc600078e0214 */
[----:B------:R-:W-:-:S04]  /*0a10*/  @!P0 IADD3 R15, PT, PT, R15, 0x20, RZ ;  /* 0x000000200f0f8810 */ /* 0x000fc80007ffe0ff */
[----:B0-----:R-:W-:Y:S02]  /*0a20*/  @!P0 LEA R15, R24, R15, 0x18 ;  /* 0x0000000f180f8211 */ /* 0x001fe400078ec0ff */
[----:B------:R-:W-:-:S03]  /*0a30*/  @!P0 MOV R24, 0xff7fffff ;  /* 0xff7fffff00188802 */ /* 0x000fc60000000f00 */
[----:B------:R-:W-:-:S05]  /*0a40*/  @!P0 IMAD R15, R20, 0x4, R15 ;  /* 0x00000004140f8824 */ /* 0x000fca00078e020f */
[----:B------:R0:W-:Y:S01]  /*0a50*/  @!P0 STS [R15], R24 ;  /* 0x000000180f008388 */ /* 0x0001e20000000800 */
[----:B------:R-:W-:-:S13]  /*0a60*/  ISETP.GE.AND P0, PT, R14, R9, PT ;  /* 0x000000090e00720c */ /* 0x000fda0003f06270 */
[----:B0-----:R-:W-:Y:S05]  /*0a70*/  @!P0 BRA `(.L_x_1467) ;  /* 0xfffffffc005c8947 */ /* 0x001fea000383ffff */
.L_x_1465:
[----:B------:R-:W-:Y:S05]  /*0a80*/  BSYNC.RECONVERGENT B6 ;  /* 0x0000000000067941 */ /* 0x000fea0003800200 */
.L_x_1464:
[----:B------:R-:W-:Y:S01]  /*0a90*/  UMOV UR4, 0xffffffff ;  /* 0xffffffff00047882 */ /* 0x000fe20000000000 */
[----:B------:R-:W-:Y:S01]  /*0aa0*/  SHF.R.U32.HI R4, RZ, 0x5, R18 ;  /* 0x00000005ff047819 */ /* 0x000fe20000011612 */
[----:B------:R-:W-:Y:S01]  /*0ab0*/  IMAD.MOV.U32 R13, RZ, RZ, -0x800001 ;  /* 0xff7fffffff0d7424 */ /* 0x000fe200078e00ff */
        /* <DEDUP_REMOVED lines=8> */
.L_x_1507:
        /* <DEDUP_REMOVED lines=9> */
[C---:B------:R-:W-:Y:S01]  /*0bd0*/  ISETP.GT.U32.AND P2, PT, R10.reuse, 0x3, PT ;  /* 0x000000030a00780c */ /* 0x040fe20003f44070 */
[----:B------:R-:W-:Y:S01]  /*0be0*/  IMAD R10, R10, 0x4, R13 ;  /* 0x000000040a0a7824 */ /* 0x000fe200078e020d */
        /* <DEDUP_REMOVED lines=22> */
[----:B------:R-:W-:Y:S02]  /*0d50*/  HFMA2 R15, -RZ, RZ, 0, 0 ;  /* 0x00000000ff0f7431 */ /* 0x000fe400000001ff */
[----:B------:R-:W-:Y:S01]  /*0d60*/  IMAD.MOV.U32 R14, RZ, RZ, R18 ;  /* 0x000000ffff0e7224 */ /* 0x000fe200078e0012 */
[----:B------:R-:W-:Y:S02]  /*0d70*/  LOP3.LUT R12, R12, 0x3, RZ, 0xc0, !PT ;  /* 0x000000030c0c7812 */ /* 0x000fe400078ec0ff */
[----:B------:R-:W-:-:S03]  /*0d80*/  LEA R13, R0, R13, 0x18 ;  /* 0x0000000d000d7211 */ /* 0x000fc600078ec0ff */
[----:B------:R-:W-:Y:S01]  /*0d90*/  IMAD.MOV R12, RZ, RZ, -R12 ;  /* 0x000000ffff0c7224 */ /* 0x000fe200078e0a0c */
[----:B------:R-:W-:-:S07]  /*0da0*/  LEA R13, R18, R13, 0x2 ;  /* 0x0000000d120d7211 */ /* 0x000fce00078e10ff */
.L_x_1473:
        /* <DEDUP_REMOVED lines=11> */
.L_x_1472:
[----:B------:R-:W-:Y:S05]  /*0e60*/  BSYNC.RECONVERGENT B1 ;  /* 0x0000000000017941 */ /* 0x000fea0003800200 */
.L_x_1471:
        /* <DEDUP_REMOVED lines=12> */
.L_x_1476:
        /* <DEDUP_REMOVED lines=100> */
.L_x_1475:
[----:B------:R-:W-:Y:S05]  /*1570*/  BSYNC.RECONVERGENT B1 ;  /* 0x0000000000017941 */ /* 0x000fea0003800200 */
.L_x_1474:
        /* <DEDUP_REMOVED lines=55> */
.L_x_1478:
[----:B------:R-:W-:Y:S05]  /*18f0*/  BSYNC.RECONVERGENT B1 ;  /* 0x0000000000017941 */ /* 0x000fea0003800200 */
.L_x_1477:
        /* <DEDUP_REMOVED lines=26> */
.L_x_1470:
[----:B------:R-:W-:Y:S05]  /*1aa0*/  BSYNC.RECONVERGENT B0 ;  /* 0x0000000000007941 */ /* 0x000fea0003800200 */
.L_x_1469:
        /* <DEDUP_REMOVED lines=39> */
.L_x_1483:
[----:B------:R-:W0:Y:S01]  /*1d20*/  LDS R3, [R12] ;  /* 0x000000000c037984 */ /* 0x000e220000000800 */
[----:B------:R-:W-:-:S05]  /*1d30*/  VIADD R13, R13, 0x1 ;  /* 0x000000010d0d7836 */ /* 0x000fca0000000000 */
[----:B------:R-:W-:Y:S01]  /*1d40*/  ISETP.NE.AND P0, PT, R13, RZ, PT ;  /* 0x000000ff0d00720c */ /* 0x000fe20003f05270 */
[----:B0-----:R-:W-:-:S05]  /*1d50*/  FMUL.FTZ R3, R3, R2 ;  /* 0x0000000203037220 */ /* 0x001fca0000410000 */
[----:B------:R0:W-:Y:S02]  /*1d60*/  STS [R12], R3 ;  /* 0x000000030c007388 */ /* 0x0001e40000000800 */
[----:B0-----:R-:W-:-:S05]  /*1d70*/  IADD3 R12, PT, PT, R12, 0x200, RZ ;  /* 0x000002000c0c7810 */ /* 0x001fca0007ffe0ff */
[----:B------:R-:W-:Y:S05]  /*1d80*/  @P0 BRA `(.L_x_1483) ;  /* 0xfffffffc00e40947 */ /* 0x000fea000383ffff */
.L_x_1482:
[----:B------:R-:W-:Y:S05]  /*1d90*/  BSYNC.RECONVERGENT B1 ;  /* 0x0000000000017941 */ /* 0x000fea0003800200 */
.L_x_1481:
        /* <DEDUP_REMOVED lines=12> */
.L_x_1486:
        /* <DEDUP_REMOVED lines=52> */
.L_x_1485:
[----:B------:R-:W-:Y:S05]  /*21a0*/  BSYNC.RECONVERGENT B1 ;  /* 0x0000000000017941 */ /* 0x000fea0003800200 */
.L_x_1484:
        /* <DEDUP_REMOVED lines=31> */
.L_x_1488:
[----:B------:R-:W-:Y:S05]  /*23a0*/  BSYNC.RECONVERGENT B1 ;  /* 0x0000000000017941 */ /* 0x000fea0003800200 */
.L_x_1487:
        /* <DEDUP_REMOVED lines=14> */
.L_x_1480:
[----:B------:R-:W-:Y:S05]  /*2490*/  BSYNC.RECONVERGENT B0 ;  /* 0x0000000000007941 */ /* 0x000fea0003800200 */
.L_x_1479:
        /* <DEDUP_REMOVED lines=14> */
[----:B---3--:R-:W-:-:S06]  /*2580*/  VIADD R10, R12, 0xffffffe ;  /* 0x0ffffffe0c0a7836 */ /* 0x008fcc0000000000 */
[----:B------:R1:W3:Y:S08]  /*2590*/  F2I.FTZ.U32.TRUNC.NTZ R11, R10 ;  /* 0x0000000a000b7305 */ /* 0x0002f0000021f000 */
[----:B--2---:R-:W0:Y:S01]  /*25a0*/  MUFU.RCP R15, R15 ;  /* 0x0000000f000f7308 */ /* 0x004e220000001000 */
[----:B-1----:R-:W-:Y:S01]  /*25b0*/  HFMA2 R10, -RZ, RZ, 0, 0 ;  /* 0x00000000ff0a7431 */ /* 0x002fe200000001ff */
[----:B---3--:R-:W-:-:S05]  /*25c0*/  IADD3 R13, PT, PT, RZ, -R11, RZ ;  /* 0x8000000bff0d7210 */ /* 0x008fca0007ffe0ff */
[----:B------:R-:W-:-:S04]  /*25d0*/  IMAD R13, R13, R8, RZ ;  /* 0x000000080d0d7224 */ /* 0x000fc800078e02ff */
[----:B------:R-:W-:Y:S01]  /*25e0*/  IMAD.HI.U32 R10, R11, R13, R10 ;  /* 0x0000000d0b0a7227 */ /* 0x000fe200078e000a */
[----:B0-----:R-:W-:-:S04]  /*25f0*/  IADD3 R2, PT, PT, R15, 0xffffffe, RZ ;  /* 0x0ffffffe0f027810 */ /* 0x001fc80007ffe0ff */
[----:B------:R0:W1:Y:S02]  /*2600*/  F2I.FTZ.U32.TRUNC.NTZ R3, R2 ;  /* 0x0000000200037305 */ /* 0x000064000021f000 */
[----:B0-----:R-:W-:Y:S01]  /*2610*/  MOV R2, RZ ;  /* 0x000000ff00027202 */ /* 0x001fe20000000f00 */
[----:B-1----:R-:W-:-:S04]  /*2620*/  IMAD.MOV R12, RZ, RZ, -R3 ;  /* 0x000000ffff0c7224 */ /* 0x002fc800078e0a03 */
[----:B------:R-:W-:Y:S01]  /*2630*/  IMAD R11, R12, R7, RZ ;  /* 0x000000070c0b7224 */ /* 0x000fe200078e02ff */
[----:B------:R-:W-:-:S03]  /*2640*/  IABS R12, R0 ;  /* 0x00000000000c7213 */ /* 0x000fc60000000000 */
[----:B------:R-:W-:Y:S01]  /*2650*/  IMAD.HI.U32 R2, R3, R11, R2 ;  /* 0x0000000b03027227 */ /* 0x000fe200078e0002 */
[----:B------:R-:W-:-:S07]  /*2660*/  MOV R3, R12 ;  /* 0x0000000c00037202 */ /* 0x000fce0000000f00 */
.L_x_1492:
        /* <DEDUP_REMOVED lines=34> */
.L_x_1491:
        /* <DEDUP_REMOVED lines=16> */
.L_x_1490:
[----:B------:R-:W-:Y:S05]  /*2990*/  BSYNC.RECONVERGENT B6 ;  /* 0x0000000000067941 */ /* 0x000fea0003800200 */
.L_x_1489:
[----:B------:R-:W-:Y:S01]  /*29a0*/  UMOV UR4, 0xffffffff ;  /* 0xffffffff00047882 */ /* 0x000fe20000000000 */
[----:B------:R-:W-:Y:S02]  /*29b0*/  SHF.R.U32.HI R9, RZ, 0x5, R18 ;  /* 0x00000005ff097819 */ /* 0x000fe40000011612 */
[----:B------:R-:W-:Y:S01]  /*29c0*/  LOP3.LUT R8, R18, 0x1f, RZ, 0xc0, !PT ;  /* 0x0000001f12087812 */ /* 0x000fe200078ec0ff */
[----:B------:R-:W-:Y:S06]  /*29d0*/  BRA.DIV UR4, `(.L_x_1493) ;  /* 0x0000000a04b87947 */ /* 0x000fec000b800000 */
[----:B01----:R-:W-:Y:S02]  /*29e0*/  CS2R R2, SRZ ;  /* 0x0000000000027805 */ /* 0x003fe4000001ff00 */
[----:B------:R-:W-:Y:S02]  /*29f0*/  CS2R R4, SRZ ;  /* 0x0000000000047805 */ /* 0x000fe4000001ff00 */
[----:B------:R-:W-:Y:S01]  /*2a00*/  CS2R R6, SRZ ;  /* 0x0000000000067805 */ /* 0x000fe2000001ff00 */
[----:B------:R-:W-:Y:S02]  /*2a10*/  IMAD.MOV.U32 R0, RZ, RZ, RZ ;  /* 0x000000ffff007224 */ /* 0x000fe400078e00ff */
[----:B------:R-:W-:Y:S02]  /*2a20*/  HFMA2 R14, -RZ, RZ, 0, 0 ;  /* 0x00000000ff0e7431 */ /* 0x000fe400000001ff */
[----:B------:R-:W-:Y:S01]  /*2a30*/  FADD.FTZ R2, RZ, R2 ;  /* 0x00000002ff027221 */ /* 0x000fe20000010000 */
[----:B------:R-:W-:Y:S01]  /*2a40*/  FADD.FTZ R3, RZ, R3 ;  /* 0x00000003ff037221 */ /* 0x000fe20000010000 */
[----:B------:R-:W-:Y:S01]  /*2a50*/  FADD.FTZ R4, RZ, R4 ;  /* 0x00000004ff047221 */ /* 0x000fe20000010000 */
[----:B------:R-:W-:Y:S01]  /*2a60*/  FADD.FTZ R5, RZ, R5 ;  /* 0x00000005ff057221 */ /* 0x000fe20000010000 */
[----:B------:R-:W-:Y:S01]  /*2a70*/  FADD.FTZ R6, RZ, R6 ;  /* 0x00000006ff067221 */ /* 0x000fe20000010000 */
[----:B------:R-:W-:Y:S01]  /*2a80*/  FADD.FTZ R7, RZ, R7 ;  /* 0x00000007ff077221 */ /* 0x000fe20000010000 */
[----:B------:R-:W-:-:S07]  /*2a90*/  FADD.FTZ R0, RZ, R0 ;  /* 0x00000000ff007221 */ /* 0x000fce0000010000 */
.L_x_1516:
        /* <DEDUP_REMOVED lines=23> */
.L_x_1495:
[----:B------:R-:W-:Y:S05]  /*2c10*/  BSYNC.RECONVERGENT B0 ;  /* 0x0000000000007941 */ /* 0x000fea0003800200 */
.L_x_1494:
        /* <DEDUP_REMOVED lines=29> */
.L_x_1497:
[----:B------:R-:W-:Y:S05]  /*2df0*/  BSYNC.RECONVERGENT B0 ;  /* 0x0000000000007941 */ /* 0x000fea0003800200 */
.L_x_1496:
        /* <DEDUP_REMOVED lines=12> */
.L_x_1499:
[----:B------:R-:W-:Y:S05]  /*2ec0*/  BSYNC.RECONVERGENT B0 ;  /* 0x0000000000007941 */ /* 0x000fea0003800200 */
.L_x_1498:
        /* <DEDUP_REMOVED lines=19> */
.L_x_1501:
[----:B------:R-:W-:Y:S05]  /*3000*/  BSYNC.RECONVERGENT B0 ;  /* 0x0000000000007941 */ /* 0x000fea0003800200 */
.L_x_1500:
[----:B------:R-:W-:Y:S06]  /*3010*/  BAR.SYNC.DEFER_BLOCKING 0x0 ;  /* 0x0000000000007b1d */ /* 0x000fec0000010000 */
[----:B------:R-:W-:Y:S05]  /*3020*/  @P4 EXIT ;  /* 0x000000000000494d */ /* 0x000fea0003800000 */
[----:B------:R-:W1:Y:S01]  /*3030*/  LDCU UR4, c[0x0][0x378] ;  /* 0x00006f00ff0477ac */ /* 0x000e620008000800 */
[----:B------:R-:W-:-:S04]  /*3040*/  IMAD R16, R19, R16, R17 ;  /* 0x0000001013107224 */ /* 0x000fc800078e0211 */
[----:B-1----:R-:W-:Y:S01]  /*3050*/  IMAD R16, R16, UR4, RZ ;  /* 0x0000000410107c24 */ /* 0x002fe2000f8e02ff */
[----:B------:R-:W-:Y:S06]  /*3060*/  @P0 EXIT ;  /* 0x000000000000094d */ /* 0x000fec0003800000 */
[----:B0-----:R-:W0:Y:S01]  /*3070*/  S2R R8, SR_TID.X ;  /* 0x0000000000087919 */ /* 0x001e220000002100 */
[----:B------:R-:W1:Y:S01]  /*3080*/  S2UR UR4, SR_CTAID.Z ;  /* 0x00000000000479c3 */ /* 0x000e620000002700 */
[----:B------:R-:W2:Y:S01]  /*3090*/  LDCU.64 UR6, c[0x0][0x380] ;  /* 0x00007000ff0677ac */ /* 0x000ea20008000a00 */
[----:B------:R-:W-:Y:S01]  /*30a0*/  IMAD.SHL.U32 R16, R16, 0x80, RZ ;  /* 0x0000008010107824 */ /* 0x000fe200078e00ff */
[----:B------:R-:W-:Y:S02]  /*30b0*/  F2FP.BF16.F32.PACK_AB R2, R3, R2 ;  /* 0x000000020302723e */ /* 0x000fe400000010ff */
[----:B------:R-:W-:Y:S02]  /*30c0*/  F2FP.BF16.F32.PACK_AB R4, R5, R4 ;  /* 0x000000040504723e */ /* 0x000fe400000010ff */
[----:B------:R-:W-:Y:S02]  /*30d0*/  F2FP.BF16.F32.PACK_AB R6, R7, R6 ;  /* 0x000000060706723e */ /* 0x000fe400000010ff */
[----:B------:R-:W-:-:S02]  /*30e0*/  F2FP.BF16.F32.PACK_AB R0, R11, R0 ;  /* 0x000000000b00723e */ /* 0x000fc400000010ff */
[----:B------:R-:W-:Y:S02]  /*30f0*/  PRMT R3, R2, 0x7632, R3 ;  /* 0x0000763202037816 */ /* 0x000fe40000000003 */
[----:B------:R-:W-:Y:S02]  /*3100*/  PRMT R5, R4, 0x7632, R5 ;  /* 0x0000763204057816 */ /* 0x000fe40000000005 */
[----:B------:R-:W-:Y:S02]  /*3110*/  PRMT R7, R6, 0x7632, R7 ;  /* 0x0000763206077816 */ /* 0x000fe40000000007 */
[----:B------:R-:W-:Y:S01]  /*3120*/  PRMT R10, R0, 0x7632, R10 ;  /* 0x00007632000a7816 */ /* 0x000fe2000000000a */
[----:B-1----:R-:W-:Y:S01]  /*3130*/  USHF.L.U32 UR4, UR4, 0x7, URZ ;  /* 0x0000000704047899 */ /* 0x002fe200080006ff */
[----:B0-----:R-:W-:-:S05]  /*3140*/  SHF.R.U32.HI R9, RZ, 0x1, R8 ;  /* 0x00000001ff097819 */ /* 0x001fca0000011608 */
[----:B------:R-:W-:-:S04]  /*3150*/  IADD3 R16, P0, P1, R9, UR4, R16 ;  /* 0x0000000409107c10 */ /* 0x000fc8000f91e010 */
[----:B------:R-:W-:Y:S02]  /*3160*/  IADD3.X R9, PT, PT, RZ, RZ, RZ, P0, P1 ;  /* 0x000000ffff097210 */ /* 0x000fe400007e24ff */
[----:B--2---:R-:W-:-:S04]  /*3170*/  LEA R8, P0, R16, UR6, 0x1 ;  /* 0x0000000610087c11 */ /* 0x004fc8000f8008ff */
[----:B------:R-:W-:-:S05]  /*3180*/  LEA.HI.X R9, R16, UR7, R9, 0x1, P0 ;  /* 0x0000000710097c11 */ /* 0x000fca00080f0c09 */
        /* <DEDUP_REMOVED lines=9> */
.L_x_1466:
        /* <DEDUP_REMOVED lines=16> */
.L_x_1502:
[----:B------:R-:W-:Y:S05]  /*3320*/  EXIT ;  /* 0x000000000000794d */ /* 0x000fea0003800000 */
.L_x_1468:
[----:B------:R-:W-:Y:S01]  /*3330*/  HFMA2 R12, -RZ, RZ, 0, 9.5367431640625e-07 ;  /* 0x00000010ff0c7431 */ /* 0x000fe200000001ff */
[----:B------:R-:W-:Y:S01]  /*3340*/  MOV R11, 0x1f ;  /* 0x0000001f000b7802 */ /* 0x000fe20000000f00 */
[----:B------:R-:W-:-:S07]  /*3350*/  IMAD.MOV.U32 R15, RZ, RZ, -0x1 ;  /* 0xffffffffff0f7424 */ /* 0x000fce00078e00ff */
[----:B------:R-:W-:Y:S05]  /*3360*/  WARPSYNC.COLLECTIVE R15, `(.L_x_1503) ;  /* 0x000000000f087348 */ /* 0x000fea0003c00000 */
[----:B------:R0:W1:Y:S02]  /*3370*/  SHFL.BFLY P6, R14, R13, R12, R11 ;  /* 0x0c00000c0d0e7389 */ /* 0x00006400000c000b */
[----:B01----:R-:W-:Y:S05]  /*3380*/  ENDCOLLECTIVE ;  /* 0x000000000000791b */ /* 0x003fea0003800000 */
.L_x_1503:
[----:B------:R-:W-:Y:S01]  /*3390*/  HFMA2 R12, -RZ, RZ, 0, 4.76837158203125e-07 ;  /* 0x00000008ff0c7431 */ /* 0x000fe200000001ff */
[----:B------:R-:W-:-:S04]  /*33a0*/  FMNMX.FTZ R0, R14, -3.40282346638528859812e+38, !PT ;  /* 0xff7fffff0e007809 */ /* 0x000fc80007810000 */
[----:B------:R-:W-:-:S07]  /*33b0*/  MOV R13, R0 ;  /* 0x00000000000d7202 */ /* 0x000fce0000000f00 */
[----:B------:R-:W-:Y:S05]  /*33c0*/  WARPSYNC.COLLECTIVE R15, `(.L_x_1504) ;  /* 0x000000000f087348 */ /* 0x000fea0003c00000 */
[----:B------:R0:W1:Y:S02]  /*33d0*/  SHFL.BFLY P6, R14, R13, R12, R11 ;  /* 0x0c00000c0d0e7389 */ /* 0x00006400000c000b */
[----:B01----:R-:W-:Y:S05]  /*33e0*/  ENDCOLLECTIVE ;  /* 0x000000000000791b */ /* 0x003fea0003800000 */
.L_x_1504:
[----:B------:R-:W-:Y:S02]  /*33f0*/  MOV R12, 0x4 ;  /* 0x00000004000c7802 */ /* 0x000fe40000000f00 */
[----:B------:R-:W-:-:S05]  /*3400*/  FMNMX.FTZ R2, R0, R14, !PT ;  /* 0x0000000e00027209 */ /* 0x000fca0007810000 */
[----:B------:R-:W-:-:S07]  /*3410*/  IMAD.MOV.U32 R13, RZ, RZ, R2 ;  /* 0x000000ffff0d7224 */ /* 0x000fce00078e0002 */
[----:B------:R-:W-:Y:S05]  /*3420*/  WARPSYNC.COLLECTIVE R15, `(.L_x_1505) ;  /* 0x000000000f087348 */ /* 0x000fea0003c00000 */
[----:B------:R0:W1:Y:S02]  /*3430*/  SHFL.BFLY P6, R14, R13, R12, R11 ;  /* 0x0c00000c0d0e7389 */ /* 0x00006400000c000b */
[----:B01----:R-:W-:Y:S05]  /*3440*/  ENDCOLLECTIVE ;  /* 0x000000000000791b */ /* 0x003fea0003800000 */
.L_x_1505:
[----:B------:R-:W-:Y:S01]  /*3450*/  IMAD.MOV.U32 R12, RZ, RZ, 0x2 ;  /* 0x00000002ff0c7424 */ /* 0x000fe200078e00ff */
[----:B------:R-:W-:-:S04]  /*3460*/  FMNMX.FTZ R3, R2, R14, !PT ;  /* 0x0000000e02037209 */ /* 0x000fc80007810000 */
[----:B------:R-:W-:-:S07]  /*3470*/  MOV R13, R3 ;  /* 0x00000003000d7202 */ /* 0x000fce0000000f00 */
[----:B------:R-:W-:Y:S05]  /*3480*/  WARPSYNC.COLLECTIVE R15, `(.L_x_1506) ;  /* 0x000000000f087348 */ /* 0x000fea0003c00000 */
[----:B------:R0:W1:Y:S02]  /*3490*/  SHFL.BFLY P6, R14, R13, R12, R11 ;  /* 0x0c00000c0d0e7389 */ /* 0x00006400000c000b */
[----:B01----:R-:W-:Y:S05]  /*34a0*/  ENDCOLLECTIVE ;  /* 0x000000000000791b */ /* 0x003fea0003800000 */
.L_x_1506:
[----:B------:R-:W-:Y:S05]  /*34b0*/  BRA `(.L_x_1507) ;  /* 0xffffffd400a07947 */ /* 0x000fea000383ffff */
.L_x_1493:
[----:B-1----:R-:W-:Y:S01]  /*34c0*/  HFMA2 R13, -RZ, RZ, 0, 0 ;  /* 0x00000000ff0d7431 */ /* 0x002fe200000001ff */
[----:B------:R-:W-:Y:S01]  /*34d0*/  MOV R12, 0x1 ;  /* 0x00000001000c7802 */ /* 0x000fe20000000f00 */
[----:B------:R-:W-:Y:S01]  /*34e0*/  IMAD.MOV.U32 R11, RZ, RZ, 0x1f ;  /* 0x0000001fff0b7424 */ /* 0x000fe200078e00ff */
[----:B------:R-:W-:-:S07]  /*34f0*/  MOV R15, 0xffffffff ;  /* 0xffffffff000f7802 */ /* 0x000fce0000000f00 */
[----:B0-----:R-:W-:Y:S05]  /*3500*/  WARPSYNC.COLLECTIVE R15, `(.L_x_1508) ;  /* 0x000000000f087348 */ /* 0x001fea0003c00000 */
[----:B------:R1:W2:Y:S02]  /*3510*/  SHFL.BFLY P6, R14, R13, R12, R11 ;  /* 0x0c00000c0d0e7389 */ /* 0x0002a400000c000b */
[----:B012---:R-:W-:Y:S05]  /*3520*/  ENDCOLLECTIVE ;  /* 0x000000000000791b */ /* 0x007fea0003800000 */
.L_x_1508:
[----:B------:R-:W-:-:S07]  /*3530*/  MOV R2, R14 ;  /* 0x0000000e00027202 */ /* 0x000fce0000000f00 */
[----:B------:R-:W-:Y:S05]  /*3540*/  WARPSYNC.COLLECTIVE R15, `(.L_x_1509) ;  /* 0x000000000f087348 */ /* 0x000fea0003c00000 */
[----:B------:R0:W1:Y:S02]  /*3550*/  SHFL.BFLY P6, R14, R13, R12, R11 ;  /* 0x0c00000c0d0e7389 */ /* 0x00006400000c000b */
[----:B01----:R-:W-:Y:S05]  /*3560*/  ENDCOLLECTIVE ;  /* 0x000000000000791b */ /* 0x003fea0003800000 */
.L_x_1509:
[----:B------:R-:W-:Y:S01]  /*3570*/  FADD.FTZ R2, RZ, R2 ;  /* 0x00000002ff027221 */ /* 0x000fe20000010000 */
[----:B------:R-:W-:-:S07]  /*3580*/  IMAD.MOV.U32 R3, RZ, RZ, R14 ;  /* 0x000000ffff037224 */ /* 0x000fce00078e000e */
[----:B------:R-:W-:Y:S05]  /*3590*/  WARPSYNC.COLLECTIVE R15, `(.L_x_1510) ;  /* 0x000000000f087348 */ /* 0x000fea0003c00000 */
[----:B------:R0:W1:Y:S02]  /*35a0*/  SHFL.BFLY P6, R14, R13, R12, R11 ;  /* 0x0c00000c0d0e7389 */ /* 0x00006400000c000b */
[----:B01----:R-:W-:Y:S05]  /*35b0*/  ENDCOLLECTIVE ;  /* 0x000000000000791b */ /* 0x003fea0003800000 */
.L_x_1510:
[----:B------:R-:W-:Y:S01]  /*35c0*/  FADD.FTZ R3, RZ, R3 ;  /* 0x00000003ff037221 */ /* 0x000fe20000010000 */
[----:B------:R-:W-:-:S07]  /*35d0*/  MOV R4, R14 ;  /* 0x0000000e00047202 */ /* 0x000fce0000000f00 */
[----:B------:R-:W-:Y:S05]  /*35e0*/  WARPSYNC.COLLECTIVE R15, `(.L_x_1511) ;  /* 0x000000000f087348 */ /* 0x000fea0003c00000 */
[----:B------:R0:W1:Y:S02]  /*35f0*/  SHFL.BFLY P6, R14, R13, R12, R11 ;  /* 0x0c00000c0d0e7389 */ /* 0x00006400000c000b */
[----:B01----:R-:W-:Y:S05]  /*3600*/  ENDCOLLECTIVE ;  /* 0x000000000000791b */ /* 0x003fea0003800000 */
.L_x_1511:
[----:B------:R-:W-:Y:S01]  /*3610*/  FADD.FTZ R4, RZ, R4 ;  /* 0x00000004ff047221 */ /* 0x000fe20000010000 */
[----:B------:R-:W-:-:S07]  /*3620*/  MOV R5, R14 ;  /* 0x0000000e00057202 */ /* 0x000fce0000000f00 */
[----:B------:R-:W-:Y:S05]  /*3630*/  WARPSYNC.COLLECTIVE R15, `(.L_x_1512) ;  /* 0x000000000f087348 */ /* 0x000fea0003c00000 */
[----:B------:R0:W1:Y:S02]  /*3640*/  SHFL.BFLY P6, R14, R13, R12, R11 ;  /* 0x0c00000c0d0e7389 */ /* 0x00006400000c000b */
[----:B01----:R-:W-:Y:S05]  /*3650*/  ENDCOLLECTIVE ;  /* 0x000000000000791b */ /* 0x003fea0003800000 */
.L_x_1512:
[----:B------:R-:W-:Y:S01]  /*3660*/  FADD.FTZ R5, RZ, R5 ;  /* 0x00000005ff057221 */ /* 0x000fe20000010000 */
[----:B------:R-:W-:-:S07]  /*3670*/  IMAD.MOV.U32 R6, RZ, RZ, R14 ;  /* 0x000000ffff067224 */ /* 0x000fce00078e000e */
[----:B------:R-:W-:Y:S05]  /*3680*/  WARPSYNC.COLLECTIVE R15, `(.L_x_1513) ;  /* 0x000000000f087348 */ /* 0x000fea0003c00000 */
[----:B------:R0:W1:Y:S02]  /*3690*/  SHFL.BFLY P6, R14, R13, R12, R11 ;  /* 0x0c00000c0d0e7389 */ /* 0x00006400000c000b */
[----:B01----:R-:W-:Y:S05]  /*36a0*/  ENDCOLLECTIVE ;  /* 0x000000000000791b */ /* 0x003fea0003800000 */
.L_x_1513:
[----:B------:R-:W-:Y:S01]  /*36b0*/  FADD.FTZ R6, RZ, R6 ;  /* 0x00000006ff067221 */ /* 0x000fe20000010000 */
[----:B------:R-:W-:-:S07]  /*36c0*/  MOV R7, R14 ;  /* 0x0000000e00077202 */ /* 0x000fce0000000f00 */
[----:B------:R-:W-:Y:S05]  /*36d0*/  WARPSYNC.COLLECTIVE R15, `(.L_x_1514) ;  /* 0x000000000f087348 */ /* 0x000fea0003c00000 */
[----:B------:R0:W1:Y:S02]  /*36e0*/  SHFL.BFLY P6, R14, R13, R12, R11 ;  /* 0x0c00000c0d0e7389 */ /* 0x00006400000c000b */
[----:B01----:R-:W-:Y:S05]  /*36f0*/  ENDCOLLECTIVE ;  /* 0x000000000000791b */ /* 0x003fea0003800000 */
.L_x_1514:
[----:B------:R-:W-:Y:S01]  /*3700*/  FADD.FTZ R7, RZ, R7 ;  /* 0x00000007ff077221 */ /* 0x000fe20000010000 */
[----:B------:R-:W-:-:S07]  /*3710*/  MOV R0, R14 ;  /* 0x0000000e00007202 */ /* 0x000fce0000000f00 */
[----:B------:R-:W-:Y:S05]  /*3720*/  WARPSYNC.COLLECTIVE R15, `(.L_x_1515) ;  /* 0x000000000f087348 */ /* 0x000fea0003c00000 */
[----:B------:R0:W1:Y:S02]  /*3730*/  SHFL.BFLY P6, R14, R13, R12, R11 ;  /* 0x0c00000c0d0e7389 */ /* 0x00006400000c000b */
[----:B01----:R-:W-:Y:S05]  /*3740*/  ENDCOLLECTIVE ;  /* 0x000000000000791b */ /* 0x003fea0003800000 */
.L_x_1515:
[----:B------:R-:W-:Y:S01]  /*3750*/  FADD.FTZ R0, RZ, R0 ;  /* 0x00000000ff007221 */ /* 0x000fe20000010000 */
[----:B------:R-:W-:Y:S06]  /*3760*/  BRA `(.L_x_1516) ;  /* 0xfffffff000cc7947 */ /* 0x000fec000383ffff */
.L_x_1517:
        /* <DEDUP_REMOVED lines=9> */
.L_x_25601:


//--------------------- .text._ZN4vllm25paged_attention_v1_kernelI13__nv_bfloat16hLi120ELi16ELi128ELNS_18Fp8KVCacheDataTypeE2ELb1EEEvPT_PKS3_PKT0_S9_ifPKiSB_iPKfiiiSD_SD_iiiii --------------------------
	.section	.text._ZN4vllm25paged_attention_v1_kernelI13__nv_bfloat16hLi120ELi16ELi128ELNS_18Fp8KVCacheDataTypeE2ELb1EEEvPT_PKS3_PKT0_S9_ifPKiSB_iPKfiiiSD_SD_iiiii,"ax",@progbits
	.align	128
        .global         _ZN4vllm25paged_attention_v1_kernelI13__nv_bfloat16hLi120ELi16ELi128ELNS_18Fp8KVCacheDataTypeE2ELb1EEEvPT_PKS3_PKT0_S9_ifPKiSB_iPKfiiiSD_SD_iiiii
        .type           _ZN4vllm25paged_attention_v1_kernelI13__nv_bfloat16hLi120ELi16ELi128ELNS_18Fp8KVCacheDataTypeE2ELb1EEEvPT_PKS3_PKT0_S9_ifPKiSB_iPKfiiiSD_SD_iiiii,@function
        .size           _ZN4vllm25paged_attention_v1_kernelI13__nv_bfloat16hLi120ELi16ELi128ELNS_18Fp8KVCacheDataTypeE2ELb1EEEvPT_PKS3_PKT0_S9_ifPKiSB_iPKfiiiSD_SD_iiiii,(.L_x_25602 - _ZN4vllm25paged_attention_v1_kernelI13__nv_bfloat16hLi120ELi16ELi128ELNS_18Fp8KVCacheDataTypeE2ELb1EEEvPT_PKS3_PKT0_S9_ifPKiSB_iPKfiiiSD_SD_iiiii)
        .other          _ZN4vllm25paged_attention_v1_kernelI13__nv_bfloat16hLi120ELi16ELi128ELNS_18Fp8KVCacheDataTypeE2ELb1EEEvPT_PKS3_PKT0_S9_ifPKiSB_iPKfiiiSD_SD_iiiii,@"STO_CUDA_ENTRY STV_DEFAULT"
_ZN4vllm25paged_attention_v1_kernelI13__nv_bfloat16hLi120ELi16ELi128ELNS_18Fp8KVCacheDataTypeE2ELb1EEEvPT_PKS3_PKT0_S9_ifPKiSB_iPKfiiiSD_SD_iiiii:
.text._ZN4vllm25paged_attention_v1_kernelI13__nv_bfloat16hLi120ELi16ELi128ELNS_18Fp8KVCacheDataTypeE2ELb1EEEvPT_PKS3_PKT0_S9_ifPKiSB_iPKfiiiSD_SD_iiiii:
        /* <DEDUP_REMOVED lines=103> */
.L_x_1518:
        /* <DEDUP_REMOVED lines=24> */
.L_x_1522:
        /* <DEDUP_REMOVED lines=41> */
.L_x_1520:
[----:B------:R-:W-:Y:S05]  /*0a80*/  BSYNC.RECONVERGENT B6 ;  /* 0x0000000000067941 */ /* 0x000fea0003800200 */
.L_x_1519:
        /* <DEDUP_REMOVED lines=11> */
.L_x_1568:
        /* <DEDUP_REMOVED lines=39> */
.L_x_1528:
        /* <DEDUP_REMOVED lines=11> */
.L_x_1527:
[----:B------:R-:W-:Y:S05]  /*0e60*/  BSYNC.RECONVERGENT B1 ;  /* 0x0000000000017941 */ /* 0x000fea0003800200 */
.L_x_1526:
        /* <DEDUP_REMOVED lines=12> */
.L_x_1531:
        /* <DEDUP_REMOVED lines=100> */
.L_x_1530:
[----:B------:R-:W-:Y:S05]  /*1570*/  BSYNC.RECONVERGENT B1 ;  /* 0x0000000000017941 */ /* 0x000fea0003800200 */
.L_x_1529:
        /* <DEDUP_REMOVED lines=55> */
.L_x_1533:
[----:B------:R-:W-:Y:S05]  /*18f0*/  BSYNC.RECONVERGENT B1 ;  /* 0x0000000000017941 */ /* 0x000fea0003800200 */
.L_x_1532:
        /* <DEDUP_REMOVED lines=26> */
.L_x_1525:
[----:B------:R-:W-:Y:S05]  /*1aa0*/  BSYNC.RECONVERGENT B0 ;  /* 0x0000000000007941 */ /* 0x000fea0003800200 */
.L_x_1524:
        /* <DEDUP_REMOVED lines=34> */
[----:B------:R-:W-:Y:S02]  /*1cd0*/  LOP3.LUT R3, R3, 0x180, RZ, 0xc0, !PT ;  /* 0x0000018003037812 */ /* 0x000fe400078ec0ff */
[----:B------:R-:W-:Y:S01]  /*1ce0*/  LEA R15, R0, R13, 0x18 ;  /* 0x0000000d000f7211 */ /* 0x000fe200078ec0ff */
[----:B------:R-:W-:Y:S02]  /*1cf0*/  IMAD.MOV R13, RZ, RZ, -R12 ;  /* 0x000000ffff0d7224 */ /* 0x000fe400078e0a0c */
[----:B------:R-:W-:Y:S01]  /*1d00*/  IMAD.IADD R10, R3, 0x1, R18 ;  /* 0x00000001030a7824 */ /* 0x000fe200078e0212 */
[----:B------:R-:W-:-:S07]  /*1d10*/  LEA R12, R18, R15, 0x2 ;  /* 0x0000000f120c7211 */ /* 0x000fce00078e10ff */
.L_x_1538:
[----:B------:R-:W0:Y:S01]  /*1d20*/  LDS R3, [R12] ;  /* 0x000000000c037984 */ /* 0x000e220000000800 */
[----:B------:R-:W-:-:S04]  /*1d30*/  IADD3 R13, PT, PT, R13, 0x1, RZ ;  /* 0x000000010d0d7810 */ /* 0x000fc80007ffe0ff */
[----:B------:R-:W-:Y:S01]  /*1d40*/  ISETP.NE.AND P0, PT, R13, RZ, PT ;  /* 0x000000ff0d00720c */ /* 0x000fe20003f05270 */
[----:B0-----:R-:W-:-:S05]  /*1d50*/  FMUL.FTZ R3, R3, R2 ;  /* 0x0000000203037220 */ /* 0x001fca0000410000 */
[----:B------:R0:W-:Y:S02]  /*1d60*/  STS [R12], R3 ;  /* 0x000000030c007388 */ /* 0x0001e40000000800 */
[----:B0-----:R-:W-:-:S05]  /*1d70*/  VIADD R12, R12, 0x200 ;  /* 0x000002000c0c7836 */ /* 0x001fca0000000000 */
[----:B------:R-:W-:Y:S05]  /*1d80*/  @P0 BRA `(.L_x_1538) ;  /* 0xfffffffc00e40947 */ /* 0x000fea000383ffff */
.L_x_1537:
[----:B------:R-:W-:Y:S05]  /*1d90*/  BSYNC.RECONVERGENT B1 ;  /* 0x0000000000017941 */ /* 0x000fea0003800200 */
.L_x_1536:
        /* <DEDUP_REMOVED lines=12> */
.L_x_1541:
        /* <DEDUP_REMOVED lines=52> */
.L_x_1540:
[----:B------:R-:W-:Y:S05]  /*21a0*/  BSYNC.RECONVERGENT B1 ;  /* 0x0000000000017941 */ /* 0x000fea0003800200 */
.L_x_1539:
        /* <DEDUP_REMOVED lines=31> */
.L_x_1543:
[----:B------:R-:W-:Y:S05]  /*23a0*/  BSYNC.RECONVERGENT B1 ;  /* 0x0000000000017941 */ /* 0x000fea0003800200 */
.L_x_1542:
        /* <DEDUP_REMOVED lines=14> */
.L_x_1535:
[----:B------:R-:W-:Y:S05]  /*2490*/  BSYNC.RECONVERGENT B0 ;  /* 0x0000000000007941 */ /* 0x000fea0003800200 */
.L_x_1534:
        /* <DEDUP_REMOVED lines=29> */
.L_x_1547:
        /* <DEDUP_REMOVED lines=34> */
.L_x_1546:
        /* <DEDUP_REMOVED lines=16> */
.L_x_1545:
[----:B------:R-:W-:Y:S05]  /*2990*/  BSYNC.RECONVERGENT B6 ;  /* 0x0000000000067941 */ /* 0x000fea0003800200 */
.L_x_1544:
[----:B------:R-:W-:Y:S01]  /*29a0*/  UMOV UR4, 0xffffffff ;  /* 0xffffffff00047882 */ /* 0x000fe20000000000 */
[----:B------:R-:W-:Y:S02]  /*29b0*/  SHF.R.U32.HI R8, RZ, 0x5, R18 ;  /* 0x00000005ff087819 */ /* 0x000fe40000011612 */
[----:B------:R-:W-:Y:S01]  /*29c0*/  LOP3.LUT R9, R18, 0x1f, RZ, 0xc0, !PT ;  /* 0x0000001f12097812 */ /* 0x000fe200078ec0ff */
[----:B------:R-:W-:Y:S06]  /*29d0*/  BRA.DIV UR4, `(.L_x_1548) ;  /* 0x0000000e04387947 */ /* 0x000fec000b800000 */
[----:B-1----:R-:W-:Y:S01]  /*29e0*/  HFMA2 R0, -RZ, RZ, 0, 0 ;  /* 0x00000000ff007431 */ /* 0x002fe200000001ff */
[----:B0-----:R-:W-:Y:S02]  /*29f0*/  CS2R R2, SRZ ;  /* 0x0000000000027805 */ /* 0x001fe4000001ff00 */
[----:B------:R-:W-:Y:S02]  /*2a00*/  CS2R R4, SRZ ;  /* 0x0000000000047805 */ /* 0x000fe4000001ff00 */
[----:B------:R-:W-:Y:S01]  /*2a10*/  CS2R R6, SRZ ;  /* 0x0000000000067805 */ /* 0x000fe2000001ff00 */
[----:B------:R-:W-:Y:S02]  /*2a20*/  IMAD.MOV.U32 R14, RZ, RZ, RZ ;  /* 0x000000ffff0e7224 */ /* 0x000fe400078e00ff */
[----:B------:R-:W-:Y:S01]  /*2a30*/  FADD.FTZ R2, RZ, R2 ;  /* 0x00000002ff027221 */ /* 0x000fe20000010000 */
[----:B------:R-:W-:Y:S01]  /*2a40*/  FADD.FTZ R3, RZ, R3 ;  /* 0x00000003ff037221 */ /* 0x000fe20000010000 */
[----:B------:R-:W-:Y:S01]  /*2a50*/  FADD.FTZ R4, RZ, R4 ;  /* 0x00000004ff047221 */ /* 0x000fe20000010000 */
[----:B------:R-:W-:Y:S01]  /*2a60*/  FADD.FTZ R5, RZ, R5 ;  /* 0x00000005ff057221 */ /* 0x000fe20000010000 */
[----:B------:R-:W-:Y:S01]  /*2a70*/  FADD.FTZ R6, RZ, R6 ;  /* 0x00000006ff067221 */ /* 0x000fe20000010000 */
[----:B------:R-:W-:Y:S01]  /*2a80*/  FADD.FTZ R7, RZ, R7 ;  /* 0x00000007ff077221 */ /* 0x000fe20000010000 */
[----:B------:R-:W-:-:S07]  /*2a90*/  FADD.FTZ R0, RZ, R0 ;  /* 0x00000000ff007221 */ /* 0x000fce0000010000 */
.L_x_1577:
[----:B------:R-:W-:Y:S01]  /*2aa0*/  LOP3.LUT R10, R18, 0x3c0, RZ, 0xc0, !PT ;  /* 0x000003c0120a7812 */ /* 0x000fe200078ec0ff */
[----:B------:R-:W-:Y:S05]  /*2ab0*/  WARPSYNC.ALL ;  /* 0x0000000000007948 */ /* 0x000fea0003800000 */
[----:B------:R-:W-:Y:S01]  /*2ac0*/  BAR.SYNC.DEFER_BLOCKING 0x0 ;  /* 0x0000000000007b1d */ /* 0x000fe20000010000 */
[----:B------:R-:W-:Y:S01]  /*2ad0*/  ISETP.NE.AND P0, PT, R10, 0x40, PT ;  /* 0x000000400a00780c */ /* 0x000fe20003f05270 */
[----:B------:R-:W-:Y:S01]  /*2ae0*/  FADD.FTZ R14, RZ, R14 ;  /* 0x0000000eff0e7221 */ /* 0x000fe20000010000 */
[----:B------:R-:W-:-:S03]  /*2af0*/  SHF.R.U32.HI R11, RZ, 0x1, R9 ;  /* 0x00000001ff0b7819 */ /* 0x000fc60000011609 */
[----:B------:R-:W-:Y:S08]  /*2b00*/  BSSY.RECONVERGENT B0, `(.L_x_1549) ;  /* 0x0000013000007945 */ /* 0x000ff00003800200 */
[----:B------:R-:W-:Y:S05]  /*2b10*/  @P0 BRA `(.L_x_1550) ;  /* 0x0000000000440947 */ /* 0x000fea0003800000 */
[----:B------:R-:W0:Y:S01]  /*2b20*/  S2UR UR5, SR_CgaCtaId ;  /* 0x00000000000579c3 */ /* 0x000e220000008800 */
[----:B------:R-:W-:Y:S01]  /*2b30*/  UMOV UR4, 0x400 ;  /* 0x0000040000047882 */ /* 0x000fe20000000000 */
[----:B------:R-:W-:Y:S01]  /*2b40*/  ISETP.GT.U32.AND P0, PT, R9, 0xf, PT ;  /* 0x0000000f0900780c */ /* 0x000fe20003f04070 */
[----:B------:R-:W-:Y:S01]  /*2b50*/  UIADD3 UR4, UPT, UPT, UR4, 0x20, URZ ;  /* 0x0000002004047890 */ /* 0x000fe2000fffe0ff */
[----:B------:R-:W-:Y:S01]  /*2b60*/  ISETP.NE.AND P1, PT, R22, RZ, PT ;  /* 0x000000ff1600720c */ /* 0x000fe20003f25270 */
[----:B------:R-:W-:Y:S01]  /*2b70*/  IMAD R10, R8, 0x78, R11 ;  /* 0x00000078080a7824 */ /* 0x000fe200078e020b */
[----:B------:R-:W-:Y:S01]  /*2b80*/  ISETP.NE.OR P0, PT, R22, RZ, P0 ;  /* 0x000000ff1600720c */ /* 0x000fe20000705670 */
[----:B0-----:R-:W-:-:S06]  /*2b90*/  ULEA UR4, UR5, UR4, 0x18 ;  /* 0x0000000405047291 */ /* 0x001fcc000f8ec0ff */
[----:B------:R-:W-:-:S05]  /*2ba0*/  LEA R13, R10, UR4, 0x2 ;  /* 0x000000040a0d7c11 */ /* 0x000fca000f8e10ff */
        /* <DEDUP_REMOVED lines=8> */
.L_x_1550:
[----:B------:R-:W-:Y:S05]  /*2c30*/  BSYNC.RECONVERGENT B0 ;  /* 0x0000000000007941 */ /* 0x000fea0003800200 */
.L_x_1549:
[----:B------:R-:W-:Y:S01]  /*2c40*/  BAR.SYNC.DEFER_BLOCKING 0x0 ;  /* 0x0000000000007b1d */ /* 0x000fe20000010000 */
[----:B------:R-:W-:-:S05]  /*2c50*/  ISETP.GT.U32.AND P0, PT, R18, 0x3f, PT ;  /* 0x0000003f1200780c */ /* 0x000fca0003f04070 */
[----:B------:R-:W-:Y:S08]  /*2c60*/  BSSY.RECONVERGENT B0, `(.L_x_1551) ;  /* 0x000001e000007945 */ /* 0x000ff00003800200 */
[----:B------:R-:W-:Y:S05]  /*2c70*/  @P0 BRA `(.L_x_1552) ;  /* 0x0000000000700947 */ /* 0x000fea0003800000 */
[----:B------:R-:W1:Y:S01]  /*2c80*/  S2UR UR5, SR_CgaCtaId ;  /* 0x00000000000579c3 */ /* 0x000e620000008800 */
[----:B------:R-:W-:Y:S01]  /*2c90*/  UMOV UR4, 0x400 ;  /* 0x0000040000047882 */ /* 0x000fe20000000000 */
[----:B------:R-:W-:Y:S01]  /*2ca0*/  ISETP.GT.U32.AND P0, PT, R9, 0xf, PT ;  /* 0x0000000f0900780c */ /* 0x000fe20003f04070 */
[----:B------:R-:W-:Y:S01]  /*2cb0*/  UIADD3 UR4, UPT, UPT, UR4, 0x20, URZ ;  /* 0x0000002004047890 */ /* 0x000fe2000fffe0ff */
[----:B------:R-:W-:Y:S01]  /*2cc0*/  IMAD R10, R8, 0x78, R11 ;  /* 0x00000078080a7824 */ /* 0x000fe200078e020b */
[C---:B------:R-:W-:Y:S01]  /*2cd0*/  ISETP.NE.AND P1, PT, R22.reuse, RZ, PT ;  /* 0x000000ff1600720c */ /* 0x040fe20003f25270 */
[----:B------:R-:W-:Y:S01]  /*2ce0*/  BSSY.RECONVERGENT B1, `(.L_x_1553) ;  /* 0x0000014000017945 */ /* 0x000fe20003800200 */
[----:B------:R-:W-:Y:S01]  /*2cf0*/  ISETP.NE.OR P0, PT, R22, RZ, P0 ;  /* 0x000000ff1600720c */ /* 0x000fe20000705670 */
[----:B-1----:R-:W-:-:S06]  /*2d00*/  ULEA UR4, UR5, UR4, 0x18 ;  /* 0x0000000405047291 */ /* 0x002fcc000f8ec0ff */
[----:B------:R-:W-:-:S06]  /*2d10*/  LEA R24, R10, UR4, 0x2 ;  /* 0x000000040a187c11 */ /* 0x000fcc000f8e10ff */
[----:B------:R1:W2:Y:S01]  /*2d20*/  @!P0 LDS R25, [R24+0x1c0] ;  /* 0x0001c00018198984 */ /* 0x0002a20000000800 */
[----:B------:R-:W-:Y:S05]  /*2d30*/  @P1 BRA `(.L_x_1554) ;  /* 0x0000000000381947 */ /* 0x000fea0003800000 */
[----:B0-----:R-:W0:Y:S04]  /*2d40*/  LDS R13, [R24] ;  /* 0x00000000180d7984 */ /* 0x001e280000000800 */
[----:B------:R-:W3:Y:S04]  /*2d50*/  LDS R10, [R24+0x40] ;  /* 0x00004000180a7984 */ /* 0x000ee80000000800 */
[----:B------:R-:W4:Y:S04]  /*2d60*/  LDS R15, [R24+0x80] ;  /* 0x00008000180f7984 */ /* 0x000f280000000800 */
[----:B------:R-:W5:Y:S04]  /*2d70*/  LDS R12, [R24+0xc0] ;  /* 0x0000c000180c7984 */ /* 0x000f680000000800 */
[----:B------:R-:W1:Y:S04]  /*2d80*/  LDS R21, [R24+0x100] ;  /* 0x0001000018157984 */ /* 0x000e680000000800 */
[----:B------:R-:W2:Y:S04]  /*2d90*/  LDS R20, [R24+0x140] ;  /* 0x0001400018147984 */ /* 0x000ea80000000800 */
[----:B------:R-:W2:Y:S01]  /*2da0*/  LDS R23, [R24+0x180] ;  /* 0x0001800018177984 */ /* 0x000ea20000000800 */
[----:B0-----:R-:W-:Y:S01]  /*2db0*/  FADD.FTZ R2, R2, R13 ;  /* 0x0000000d02027221 */ /* 0x001fe20000010000 */
[----:B---3--:R-:W-:Y:S01]  /*2dc0*/  FADD.FTZ R3, R3, R10 ;  /* 0x0000000a03037221 */ /* 0x008fe20000010000 */
[----:B----4-:R-:W-:Y:S01]  /*2dd0*/  FADD.FTZ R4, R4, R15 ;  /* 0x0000000f04047221 */ /* 0x010fe20000010000 */
[----:B-----5:R-:W-:Y:S01]  /*2de0*/  FADD.FTZ R5, R5, R12 ;  /* 0x0000000c05057221 */ /* 0x020fe20000010000 */
[----:B-1----:R-:W-:Y:S01]  /*2df0*/  FADD.FTZ R6, R6, R21 ;  /* 0x0000001506067221 */ /* 0x002fe20000010000 */
[----:B--2---:R-:W-:Y:S01]  /*2e00*/  FADD.FTZ R7, R7, R20 ;  /* 0x0000001407077221 */ /* 0x004fe20000010000 */
[----:B------:R-:W-:-:S07]  /*2e10*/  FADD.FTZ R0, R0, R23 ;  /* 0x0000001700007221 */ /* 0x000fce0000010000 */
.L_x_1554:
[----:B------:R-:W-:Y:S05]  /*2e20*/  BSYNC.RECONVERGENT B1 ;  /* 0x0000000000017941 */ /* 0x000fea0003800200 */
.L_x_1553:
[----:B0-2---:R-:W-:-:S07]  /*2e30*/  @!P0 FADD.FTZ R14, R14, R25 ;  /* 0x000000190e0e8221 */ /* 0x005fce0000010000 */
.L_x_1552:
[----:B------:R-:W-:Y:S05]  /*2e40*/  BSYNC.RECONVERGENT B0 ;  /* 0x0000000000007941 */ /* 0x000fea0003800200 */
.L_x_1551:
[----:B------:R-:W-:Y:S01]  /*2e50*/  LOP3.LUT R10, R18, 0x3e0, RZ, 0xc0, !PT ;  /* 0x000003e0120a7812 */ /* 0x000fe200078ec0ff */
[----:B------:R-:W-:Y:S03]  /*2e60*/  BAR.SYNC.DEFER_BLOCKING 0x0 ;  /* 0x0000000000007b1d */ /* 0x000fe60000010000 */
[----:B------:R-:W-:-:S03]  /*2e70*/  ISETP.NE.AND P0, PT, R10, 0x20, PT ;  /* 0x000000200a00780c */ /* 0x000fc60003f05270 */
[----:B------:R-:W-:Y:S10]  /*2e80*/  BSSY.RECONVERGENT B0, `(.L_x_1555) ;  /* 0x0000013000007945 */ /* 0x000ff40003800200 */
[----:B------:R-:W-:Y:S05]  /*2e90*/  @P0 BRA `(.L_x_1556) ;  /* 0x0000000000440947 */ /* 0x000fea0003800000 */
[----:B------:R-:W2:Y:S01]  /*2ea0*/  S2UR UR5, SR_CgaCtaId ;  /* 0x00000000000579c3 */ /* 0x000ea20000008800 */
[----:B------:R-:W-:Y:S01]  /*2eb0*/  UMOV UR4, 0x400 ;  /* 0x0000040000047882 */ /* 0x000fe20000000000 */
[----:B------:R-:W-:Y:S01]  /*2ec0*/  ISETP.GT.U32.AND P0, PT, R9, 0xf, PT ;  /* 0x0000000f0900780c */ /* 0x000fe20003f04070 */
[----:B------:R-:W-:Y:S01]  /*2ed0*/  UIADD3 UR4, UPT, UPT, UR4, 0x20, URZ ;  /* 0x0000002004047890 */ /* 0x000fe2000fffe0ff */
[----:B------:R-:W-:Y:S01]  /*2ee0*/  ISETP.NE.AND P1, PT, R22, RZ, PT ;  /* 0x000000ff1600720c */ /* 0x000fe20003f25270 */
[----:B------:R-:W-:Y:S01]  /*2ef0*/  IMAD R10, R8, 0x78, R11 ;  /* 0x00000078080a7824 */ /* 0x000fe200078e020b */
[----:B------:R-:W-:Y:S01]  /*2f00*/  ISETP.NE.OR P0, PT, R22, RZ, P0 ;  /* 0x000000ff1600720c */ /* 0x000fe20000705670 */
[----:B--2---:R-:W-:-:S06]  /*2f10*/  ULEA UR4, UR5, UR4, 0x18 ;  /* 0x0000000405047291 */ /* 0x004fcc000f8ec0ff */
[----:B0-----:R-:W-:-:S05]  /*2f20*/  LEA R13, R10, UR4, 0x2 ;  /* 0x000000040a0d7c11 */ /* 0x001fca000f8e10ff */
        /* <DEDUP_REMOVED lines=8> */
.L_x_1556:
[----:B------:R-:W-:Y:S05]  /*2fb0*/  BSYNC.RECONVERGENT B0 ;  /* 0x0000000000007941 */ /* 0x000fea0003800200 */
.L_x_1555:
[----:B------:R-:W-:Y:S01]  /*2fc0*/  BAR.SYNC.DEFER_BLOCKING 0x0 ;  /* 0x0000000000007b1d */ /* 0x000fe20000010000 */
[----:B------:R-:W-:-:S05]  /*2fd0*/  ISETP.GT.U32.AND P1, PT, R18, 0x1f, PT ;  /* 0x0000001f1200780c */ /* 0x000fca0003f24070 */
[----:B------:R-:W-:Y:S08]  /*2fe0*/  BSSY.RECONVERGENT B0, `(.L_x_1557) ;  /* 0x000001e000007945 */ /* 0x000ff00003800200 */
[----:B------:R-:W-:Y:S05]  /*2ff0*/  @P1 BRA `(.L_x_1558) ;  /* 0x0000000000701947 */ /* 0x000fea0003800000 */
[----:B------:R-:W3:Y:S01]  /*3000*/  S2UR UR5, SR_CgaCtaId ;  /* 0x00000000000579c3 */ /* 0x000ee20000008800 */
[----:B------:R-:W-:Y:S01]  /*3010*/  ISETP.GT.U32.AND P0, PT, R9, 0xf, PT ;  /* 0x0000000f0900780c */ /* 0x000fe20003f04070 */
[----:B------:R-:W-:Y:S01]  /*3020*/  UMOV UR4, 0x400 ;  /* 0x0000040000047882 */ /* 0x000fe20000000000 */
[----:B------:R-:W-:Y:S01]  /*3030*/  IMAD R8, R8, 0x78, R11 ;  /* 0x0000007808087824 */ /* 0x000fe200078e020b */
[----:B------:R-:W-:Y:S01]  /*3040*/  UIADD3 UR4, UPT, UPT, UR4, 0x20, URZ ;  /* 0x0000002004047890 */ /* 0x000fe2000fffe0ff */
[C---:B------:R-:W-:Y:S01]  /*3050*/  ISETP.NE.OR P0, PT, R22.reuse, RZ, P0 ;  /* 0x000000ff1600720c */ /* 0x040fe20000705670 */
[----:B------:R-:W-:Y:S01]  /*3060*/  BSSY.RECONVERGENT B1, `(.L_x_1559) ;  /* 0x0000014000017945 */ /* 0x000fe20003800200 */
[----:B------:R-:W-:Y:S01]  /*3070*/  ISETP.NE.AND P2, PT, R22, RZ, PT ;  /* 0x000000ff1600720c */ /* 0x000fe20003f45270 */
[----:B---3--:R-:W-:-:S06]  /*3080*/  ULEA UR4, UR5, UR4, 0x18 ;  /* 0x0000000405047291 */ /* 0x008fcc000f8ec0ff */
[----:B------:R-:W-:-:S05]  /*3090*/  LEA R20, R8, UR4, 0x2 ;  /* 0x0000000408147c11 */ /* 0x000fca000f8e10ff */
[----:B------:R3:W4:Y:S01]  /*30a0*/  @!P0 LDS R21, [R20+0x1c0] ;  /* 0x0001c00014158984 */ /* 0x0007220000000800 */
[----:B------:R-:W-:Y:S05]  /*30b0*/  @P2 BRA `(.L_x_1560) ;  /* 0x0000000000382947 */ /* 0x000fea0003800000 */
[----:B------:R-:W5:Y:S04]  /*30c0*/  LDS R9, [R20] ;  /* 0x0000000014097984 */ /* 0x000f680000000800 */
[----:B------:R-:W1:Y:S04]  /*30d0*/  LDS R8, [R20+0x40] ;  /* 0x0000400014087984 */ /* 0x000e680000000800 */
[----:B------:R-:W3:Y:S04]  /*30e0*/  LDS R11, [R20+0x80] ;  /* 0x00008000140b7984 */ /* 0x000ee80000000800 */
[----:B------:R-:W4:Y:S04]  /*30f0*/  LDS R10, [R20+0xc0] ;  /* 0x0000c000140a7984 */ /* 0x000f280000000800 */
[----:B0-2---:R-:W0:Y:S04]  /*3100*/  LDS R13, [R20+0x100] ;  /* 0x00010000140d7984 */ /* 0x005e280000000800 */
[----:B------:R-:W2:Y:S04]  /*3110*/  LDS R12, [R20+0x140] ;  /* 0x00014000140c7984 */ /* 0x000ea80000000800 */
[----:B------:R-:W2:Y:S01]  /*3120*/  LDS R15, [R20+0x180] ;  /* 0x00018000140f7984 */ /* 0x000ea20000000800 */
[----:B-----5:R-:W-:Y:S01]  /*3130*/  FADD.FTZ R2, R2, R9 ;  /* 0x0000000902027221 */ /* 0x020fe20000010000 */
[----:B-1----:R-:W-:Y:S01]  /*3140*/  FADD.FTZ R3, R3, R8 ;  /* 0x0000000803037221 */ /* 0x002fe20000010000 */
[----:B---3--:R-:W-:Y:S01]  /*3150*/  FADD.FTZ R4, R4, R11 ;  /* 0x0000000b04047221 */ /* 0x008fe20000010000 */
[----:B----4-:R-:W-:Y:S01]  /*3160*/  FADD.FTZ R5, R5, R10 ;  /* 0x0000000a05057221 */ /* 0x010fe20000010000 */
[----:B0-----:R-:W-:Y:S01]  /*3170*/  FADD.FTZ R6, R6, R13 ;  /* 0x0000000d06067221 */ /* 0x001fe20000010000 */
[----:B--2---:R-:W-:Y:S01]  /*3180*/  FADD.FTZ R7, R7, R12 ;  /* 0x0000000c07077221 */ /* 0x004fe20000010000 */
[----:B------:R-:W-:-:S07]  /*3190*/  FADD.FTZ R0, R0, R15 ;  /* 0x0000000f00007221 */ /* 0x000fce0000010000 */
.L_x_1560:
[----:B------:R-:W-:Y:S05]  /*31a0*/  BSYNC.RECONVERGENT B1 ;  /* 0x0000000000017941 */ /* 0x000fea0003800200 */
.L_x_1559:
[----:B0-2-4-:R-:W-:-:S07]  /*31b0*/  @!P0 FADD.FTZ R14, R14, R21 ;  /* 0x000000150e0e8221 */ /* 0x015fce0000010000 */
.L_x_1558:
[----:B------:R-:W-:Y:S05]  /*31c0*/  BSYNC.RECONVERGENT B0 ;  /* 0x0000000000007941 */ /* 0x000fea0003800200 */
.L_x_1557:
[----:B------:R-:W-:Y:S06]  /*31d0*/  BAR.SYNC.DEFER_BLOCKING 0x0 ;  /* 0x0000000000007b1d */ /* 0x000fec0000010000 */
[----:B------:R-:W-:Y:S05]  /*31e0*/  @P1 EXIT ;  /* 0x000000000000194d */ /* 0x000fea0003800000 */
[----:B------:R-:W4:Y:S01]  /*31f0*/  S2UR UR4, SR_CTAID.Z ;  /* 0x00000000000479c3 */ /* 0x000f220000002700 */
[----:B------:R-:W5:Y:S01]  /*3200*/  LDCU UR5, c[0x0][0x378] ;  /* 0x00006f00ff0577ac */ /* 0x000f620008000800 */
[----:B------:R-:W-:Y:S01]  /*3210*/  IMAD R16, R19, R16, R17 ;  /* 0x0000001013107224 */ /* 0x000fe200078e0211 */
[----:B------:R-:W-:Y:S01]  /*3220*/  SHF.R.U32.HI R9, RZ, 0x1, R18 ;  /* 0x00000001ff097819 */ /* 0x000fe20000011612 */
[----:B------:R-:W-:Y:S01]  /*3230*/  BSSY.RECONVERGENT B0, `(.L_x_1561) ;  /* 0x000001a000007945 */ /* 0x000fe20003800200 */
[----:B------:R-:W0:Y:S01]  /*3240*/  LDCU.64 UR6, c[0x0][0x380] ;  /* 0x00007000ff0677ac */ /* 0x000e220008000a00 */
[----:B------:R-:W-:Y:S01]  /*3250*/  ISETP.NE.AND P2, PT, R22, RZ, PT ;  /* 0x000000ff1600720c */ /* 0x000fe20003f45270 */
[----:B-----5:R-:W-:-:S04]  /*3260*/  IMAD R16, R16, UR5, RZ ;  /* 0x0000000510107c24 */ /* 0x020fc8000f8e02ff */
[----:B------:R-:W-:Y:S01]  /*3270*/  IMAD R16, R16, 0x78, RZ ;  /* 0x0000007810107824 */ /* 0x000fe200078e02ff */
[----:B----4-:R-:W-:-:S06]  /*3280*/  UIMAD UR4, UR4, 0x78, URZ ;  /* 0x00000078040478a4 */ /* 0x010fcc000f8e02ff */
[----:B------:R-:W-:-:S04]  /*3290*/  IADD3 R16, P0, P1, R9, UR4, R16 ;  /* 0x0000000409107c10 */ /* 0x000fc8000f91e010 */
[----:B------:R-:W-:Y:S02]  /*32a0*/  IADD3.X R9, PT, PT, RZ, RZ, RZ, P0, P1 ;  /* 0x000000ffff097210 */ /* 0x000fe400007e24ff */
[----:B0-----:R-:W-:Y:S02]  /*32b0*/  LEA R8, P1, R16, UR6, 0x1 ;  /* 0x0000000610087c11 */ /* 0x001fe4000f8208ff */
[----:B------:R-:W-:Y:S02]  /*32c0*/  LOP3.LUT P0, RZ, R18, 0x11, RZ, 0xc0, !PT ;  /* 0x0000001112ff7812 */ /* 0x000fe4000780c0ff */
[----:B------:R-:W-:Y:S01]  /*32d0*/  LEA.HI.X R9, R16, UR7, R9, 0x1, P1 ;  /* 0x0000000710097c11 */ /* 0x000fe200088f0c09 */
[----:B------:R-:W-:Y:S10]  /*32e0*/  @P2 BRA `(.L_x_1562) ;  /* 0x0000000000382947 */ /* 0x000ff40003800000 */
[----:B--2---:R-:W-:Y:S02]  /*32f0*/  F2FP.BF16.F32.PACK_AB R2, R3, R2 ;  /* 0x000000020302723e */ /* 0x004fe400000010ff */
        /* <DEDUP_REMOVED lines=13> */
.L_x_1562:
[----:B------:R-:W-:Y:S05]  /*33d0*/  BSYNC.RECONVERGENT B0 ;  /* 0x0000000000007941 */ /* 0x000fea0003800200 */
.L_x_1561:
[----:B------:R-:W-:Y:S05]  /*33e0*/  @P0 EXIT ;  /* 0x000000000000094d */ /* 0x000fea0003800000 */
[----:B--2---:R-:W-:-:S05]  /*33f0*/  F2FP.BF16.F32.PACK_AB R14, RZ, R14 ;  /* 0x0000000eff0e723e */ /* 0x004fca00000010ff */
[----:B------:R-:W-:Y:S01]  /*3400*/  STG.E.U16 desc[UR36][R8.64+0xe0], R14 ;  /* 0x0000e00e08007986 */ /* 0x000fe2000c101524 */
[----:B------:R-:W-:Y:S05]  /*3410*/  EXIT ;  /* 0x000000000000794d */ /* 0x000fea0003800000 */
.L_x_1521:
        /* <DEDUP_REMOVED lines=16> */
.L_x_1563:
[----:B------:R-:W-:Y:S05]  /*3520*/  EXIT ;  /* 0x000000000000794d */ /* 0x000fea0003800000 */
.L_x_1523:
[----:B------:R-:W-:Y:S01]  /*3530*/  HFMA2 R12, -RZ, RZ, 0, 9.5367431640625e-07 ;  /* 0x00000010ff0c7431 */ /* 0x000fe200000001ff */
[----:B------:R-:W-:Y:S01]  /*3540*/  MOV R11, 0x1f ;  /* 0x0000001f000b7802 */ /* 0x000fe20000000f00 */
[----:B------:R-:W-:-:S07]  /*3550*/  IMAD.MOV.U32 R15, RZ, RZ, -0x1 ;  /* 0xffffffffff0f7424 */ /* 0x000fce00078e00ff */
[----:B------:R-:W-:Y:S05]  /*3560*/  WARPSYNC.COLLECTIVE R15, `(.L_x_1564) ;  /* 0x000000000f087348 */ /* 0x000fea0003c00000 */
[----:B------:R0:W1:Y:S02]  /*3570*/  SHFL.BFLY P6, R14, R13, R12, R11 ;  /* 0x0c00000c0d0e7389 */ /* 0x00006400000c000b */
[----:B01----:R-:W-:Y:S05]  /*3580*/  ENDCOLLECTIVE ;  /* 0x000000000000791b */ /* 0x003fea0003800000 */
.L_x_1564:
[----:B------:R-:W-:Y:S01]  /*3590*/  HFMA2 R12, -RZ, RZ, 0, 4.76837158203125e-07 ;  /* 0x00000008ff0c7431 */ /* 0x000fe200000001ff */
[----:B------:R-:W-:-:S04]  /*35a0*/  FMNMX.FTZ R0, R14, -3.40282346638528859812e+38, !PT ;  /* 0xff7fffff0e007809 */ /* 0x000fc80007810000 */
[----:B------:R-:W-:-:S07]  /*35b0*/  MOV R13, R0 ;  /* 0x00000000000d7202 */ /* 0x000fce0000000f00 */
[----:B------:R-:W-:Y:S05]  /*35c0*/  WARPSYNC.COLLECTIVE R15, `(.L_x_1565) ;  /* 0x000000000f087348 */ /* 0x000fea0003c00000 */
[----:B------:R0:W1:Y:S02]  /*35d0*/  SHFL.BFLY P6, R14, R13, R12, R11 ;  /* 0x0c00000c0d0e7389 */ /* 0x00006400000c000b */
[----:B01----:R-:W-:Y:S05]  /*35e0*/  ENDCOLLECTIVE ;  /* 0x000000000000791b */ /* 0x003fea0003800000 */
.L_x_1565:
[----:B------:R-:W-:Y:S02]  /*35f0*/  MOV R12, 0x4 ;  /* 0x00000004000c7802 */ /* 0x000fe40000000f00 */
[----:B------:R-:W-:-:S05]  /*3600*/  FMNMX.FTZ R2, R0, R14, !PT ;  /* 0x0000000e00027209 */ /* 0x000fca0007810000 */
[----:B------:R-:W-:-:S07]  /*3610*/  IMAD.MOV.U32 R13, RZ, RZ, R2 ;  /* 0x000000ffff0d7224 */ /* 0x000fce00078e0002 */
[----:B------:R-:W-:Y:S05]  /*3620*/  WARPSYNC.COLLECTIVE R15, `(.L_x_1566) ;  /* 0x000000000f087348 */ /* 0x000fea0003c00000 */
[----:B------:R0:W1:Y:S02]  /*3630*/  SHFL.BFLY P6, R14, R13, R12, R11 ;  /* 0x0c00000c0d0e7389 */ /* 0x00006400000c000b */
[----:B01----:R-:W-:Y:S05]  /*3640*/  ENDCOLLECTIVE ;  /* 0x000000000000791b */ /* 0x003fea0003800000 */
.L_x_1566:
[----:B------:R-:W-:Y:S01]  /*3650*/  IMAD.MOV.U32 R12, RZ, RZ, 0x2 ;  /* 0x00000002ff0c7424 */ /* 0x000fe200078e00ff */
[----:B------:R-:W-:-:S04]  /*3660*/  FMNMX.FTZ R3, R2, R14, !PT ;  /* 0x0000000e02037209 */ /* 0x000fc80007810000 */
[----:B------:R-:W-:-:S07]  /*3670*/  MOV R13, R3 ;  /* 0x00000003000d7202 */ /* 0x000fce0000000f00 */
[----:B------:R-:W-:Y:S05]  /*3680*/  WARPSYNC.COLLECTIVE R15, `(.L_x_1567) ;  /* 0x000000000f087348 */ /* 0x000fea0003c00000 */
[----:B------:R0:W1:Y:S02]  /*3690*/  SHFL.BFLY P6, R14, R13, R12, R11 ;  /* 0x0c00000c0d0e7389 */ /* 0x00006400000c000b */
[----:B01----:R-:W-:Y:S05]  /*36a0*/  ENDCOLLECTIVE ;  /* 0x000000000000791b */ /* 0x003fea0003800000 */
.L_x_1567:
[----:B------:R-:W-:Y:S05]  /*36b0*/  BRA `(.L_x_1568) ;  /* 0xffffffd400207947 */ /* 0x000fea000383ffff */
.L_x_1548:
[----:B-1----:R-:W-:Y:S01]  /*36c0*/  HFMA2 R13, -RZ, RZ, 0, 0 ;  /* 0x00000000ff0d7431 */ /* 0x002fe200000001ff */
[----:B------:R-:W-:Y:S01]  /*36d0*/  MOV R12, 0x1 ;  /* 0x00000001000c7802 */ /* 0x000fe20000000f00 */
[----:B------:R-:W-:Y:S01]  /*36e0*/  IMAD.MOV.U32 R11, RZ, RZ, 0x1f ;  /* 0x0000001fff0b7424 */ /* 0x000fe200078e00ff */
[----:B------:R-:W-:-:S07]  /*36f0*/  MOV R15, 0xffffffff ;  /* 0xffffffff000f7802 */ /* 0x000fce0000000f00 */
[----:B0-----:R-:W-:Y:S05]  /*3700*/  WARPSYNC.COLLECTIVE R15, `(.L_x_1569) ;  /* 0x000000000f087348 */ /* 0x001fea0003c00000 */
[----:B------:R1:W2:Y:S02]  /*3710*/  SHFL.BFLY P6, R14, R13, R12, R11 ;  /* 0x0c00000c0d0e7389 */ /* 0x0002a400000c000b */
[----:B012---:R-:W-:Y:S05]  /*3720*/  ENDCOLLECTIVE ;  /* 0x000000000000791b */ /* 0x007fea0003800000 */
.L_x_1569:
[----:B------:R-:W-:-:S07]  /*3730*/  MOV R2, R14 ;  /* 0x0000000e00027202 */ /* 0x000fce0000000f00 */
[----:B------:R-:W-:Y:S05]  /*3740*/  WARPSYNC.COLLECTIVE R15, `(.L_x_1570) ;  /* 0x000000000f087348 */ /* 0x000fea0003c00000 */
[----:B------:R0:W1:Y:S02]  /*3750*/  SHFL.BFLY P6, R14, R13, R12, R11 ;  /* 0x0c00000c0d0e7389 */ /* 0x00006400000c000b */
[----:B01----:R-:W-:Y:S05]  /*3760*/  ENDCOLLECTIVE ;  /* 0x000000000000791b */ /* 0x003fea0003800000 */
.L_x_1570:
[----:B------:R-:W-:Y:S01]  /*3770*/  FADD.FTZ R2, RZ, R2 ;  /* 0x00000002ff027221 */ /* 0x000fe20000010000 */
[----:B------:R-:W-:-:S07]  /*3780*/  IMAD.MOV.U32 R3, RZ, RZ, R14 ;  /* 0x000000ffff037224 */ /* 0x000fce00078e000e */
[----:B------:R-:W-:Y:S05]  /*3790*/  WARPSYNC.COLLECTIVE R15, `(.L_x_1571) ;  /* 0x000000000f087348 */ /* 0x000fea0003c00000 */
[----:B------:R0:W1:Y:S02]  /*37a0*/  SHFL.BFLY P6, R14, R13, R12, R11 ;  /* 0x0c00000c0d0e7389 */ /* 0x00006400000c000b */
[----:B01----:R-:W-:Y:S05]  /*37b0*/  ENDCOLLECTIVE ;  /* 0x000000000000791b */ /* 0x003fea0003800000 */
.L_x_1571:
[----:B------:R-:W-:Y:S01]  /*37c0*/  FADD.FTZ R3, RZ, R3 ;  /* 0x00000003ff037221 */ /* 0x000fe20000010000 */
[----:B------:R-:W-:-:S07]  /*37d0*/  MOV R4, R14 ;  /* 0x0000000e00047202 */ /* 0x000fce0000000f00 */
[----:B------:R-:W-:Y:S05]  /*37e0*/  WARPSYNC.COLLECTIVE R15, `(.L_x_1572) ;  /* 0x000000000f087348 */ /* 0x000fea0003c00000 */
[----:B------:R0:W1:Y:S02]  /*37f0*/  SHFL.BFLY P6, R14, R13, R12, R11 ;  /* 0x0c00000c0d0e7389 */ /* 0x00006400000c000b */
[----:B01----:R-:W-:Y:S05]  /*3800*/  ENDCOLLECTIVE ;  /* 0x000000000000791b */ /* 0x003fea0003800000 */
.L_x_1572:
[----:B------:R-:W-:Y:S01]  /*3810*/  FADD.FTZ R4, RZ, R4 ;  /* 0x00000004ff047221 */ /* 0x000fe20000010000 */
[----:B------:R-:W-:-:S07]  /*3820*/  MOV R5, R14 ;  /* 0x0000000e00057202 */ /* 0x000fce0000000f00 */
[----:B------:R-:W-:Y:S05]  /*3830*/  WARPSYNC.COLLECTIVE R15, `(.L_x_1573) ;  /* 0x000000000f087348 */ /* 0x000fea0003c00000 */
[----:B------:R0:W1:Y:S02]  /*3840*/  SHFL.BFLY P6, R14, R13, R12, R11 ;  /* 0x0c00000c0d0e7389 */ /* 0x00006400000c000b */
[----:B01----:R-:W-:Y:S05]  /*3850*/  ENDCOLLECTIVE ;  /* 0x000000000000791b */ /* 0x003fea0003800000 */
.L_x_1573:
[----:B------:R-:W-:Y:S01]  /*3860*/  FADD.FTZ R5, RZ, R5 ;  /* 0x00000005ff057221 */ /* 0x000fe20000010000 */
[----:B------:R-:W-:-:S07]  /*3870*/  IMAD.MOV.U32 R6, RZ, RZ, R14 ;  /* 0x000000ffff067224 */ /* 0x000fce00078e000e */
[----:B------:R-:W-:Y:S05]  /*3880*/  WARPSYNC.COLLECTIVE R15, `(.L_x_1574) ;  /* 0x000000000f087348 */ /* 0x000fea0003c00000 */
[----:B------:R0:W1:Y:S02]  /*3890*/  SHFL.BFLY P6, R14, R13, R12, R11 ;  /* 0x0c00000c0d0e7389 */ /* 0x00006400000c000b */
[----:B01----:R-:W-:Y:S05]  /*38a0*/  ENDCOLLECTIVE ;  /* 0x000000000000791b */ /* 0x003fea0003800000 */
.L_x_1574:
[----:B------:R-:W-:Y:S01]  /*38b0*/  FADD.FTZ R6, RZ, R6 ;  /* 0x00000006ff067221 */ /* 0x000fe20000010000 */
[----:B------:R-:W-:-:S07]  /*38c0*/  MOV R7, R14 ;  /* 0x0000000e00077202 */ /* 0x000fce0000000f00 */
[----:B------:R-:W-:Y:S05]  /*38d0*/  WARPSYNC.COLLECTIVE R15, `(.L_x_1575) ;  /* 0x000000000f087348 */ /* 0x000fea0003c00000 */
[----:B------:R0:W1:Y:S02]  /*38e0*/  SHFL.BFLY P6, R14, R13, R12, R11 ;  /* 0x0c00000c0d0e7389 */ /* 0x00006400000c000b */
[----:B01----:R-:W-:Y:S05]  /*38f0*/  ENDCOLLECTIVE ;  /* 0x000000000000791b */ /* 0x003fea0003800000 */
.L_x_1575:
[----:B------:R-:W-:Y:S01]  /*3900*/  FADD.FTZ R7, RZ, R7 ;  /* 0x00000007ff077221 */ /* 0x000fe20000010000 */
[----:B------:R-:W-:-:S07]  /*3910*/  MOV R0, R14 ;  /* 0x0000000e00007202 */ /* 0x000fce0000000f00 */
[----:B------:R-:W-:Y:S05]  /*3920*/  WARPSYNC.COLLECTIVE R15, `(.L_x_1576) ;  /* 0x000000000f087348 */ /* 0x000fea0003c00000 */
[----:B------:R0:W1:Y:S02]  /*3930*/  SHFL.BFLY P6, R14, R13, R12, R11 ;  /* 0x0c00000c0d0e7389 */ /* 0x00006400000c000b */
[----:B01----:R-:W-:Y:S05]  /*3940*/  ENDCOLLECTIVE ;  /* 0x000000000000791b */ /* 0x003fea0003800000 */
.L_x_1576:
[----:B------:R-:W-:Y:S01]  /*3950*/  FADD.FTZ R0, RZ, R0 ;  /* 0x00000000ff007221 */ /* 0x000fe20000010000 */
[----:B------:R-:W-:Y:S06]  /*3960*/  BRA `(.L_x_1577) ;  /* 0xfffffff0004c7947 */ /* 0x000fec000383ffff */
.L_x_1578:
        /* <DEDUP_REMOVED lines=9> */
.L_x_25602:


//--------------------- .text._ZN4vllm25paged_attention_v1_kernelI13__nv_bfloat16hLi112ELi16ELi128ELNS_18Fp8KVCacheDataTypeE2ELb1EEEvPT_PKS3_PKT0_S9_ifPKiSB_iPKfiiiSD_SD_iiiii --------------------------
	.section	.text._ZN4vllm25paged_attention_v1_kernelI13__nv_bfloat16hLi112ELi16ELi128ELNS_18Fp8KVCacheDataTypeE2ELb1EEEvPT_PKS3_PKT0_S9_ifPKiSB_iPKfiiiSD_SD_iiiii,"ax",@progbits
	.align	128
        .global         _ZN4vllm25paged_attention_v1_kernelI13__nv_bfloat16hLi112ELi16ELi128ELNS_18Fp8KVCacheDataTypeE2ELb1EEEvPT_PKS3_PKT0_S9_ifPKiSB_iPKfiiiSD_SD_iiiii
        .type           _ZN4vllm25paged_attention_v1_kernelI13__nv_bfloat16hLi112ELi16ELi128ELNS_18Fp8KVCacheDataTypeE2ELb1EEEvPT_PKS3_PKT0_S9_ifPKiSB_iPKfiiiSD_SD_iiiii,@function
        .size           _ZN4vllm25paged_attention_v1_kernelI13__nv_bfloat16hLi112ELi16ELi128ELNS_18Fp8KVCacheDataTypeE2ELb1EEEvPT_PKS3_PKT0_S9_ifPKiSB_iPKfiiiSD_SD_iiiii,(.L_x_25603 - _ZN4vllm25paged_attention_v1_kernelI13__nv_bfloat16hLi112ELi16ELi128ELNS_18Fp8KVCacheDataTypeE2ELb1EEEvPT_PKS3_PKT0_S9_ifPKiSB_iPKfiiiSD_SD_iiiii)
        .other          _ZN4vllm25paged_attention_v1_kernelI13__nv_bfloat16hLi112ELi16ELi128ELNS_18Fp8KVCacheDataTypeE2ELb1EEEvPT_PKS3_PKT0_S9_ifPKiSB_iPKfiiiSD_SD_iiiii,@"STO_CUDA_ENTRY STV_DEFAULT"
_ZN4vllm25paged_attention_v1_kernelI13__nv_bfloat16hLi112ELi16ELi128ELNS_18Fp8KVCacheDataTypeE2ELb1EEEvPT_PKS3_PKT0_S9_ifPKiSB_iPKfiiiSD_SD_iiiii:
.text._ZN4vllm25paged_attention_v1_kernelI13__nv_bfloat16hLi112ELi16ELi128ELNS_18Fp8KVCacheDataTypeE2ELb1EEEvPT_PKS3_PKT0_S9_ifPKiSB_iPKfiiiSD_SD_iiiii:
        /* <DEDUP_REMOVED lines=103> */
.L_x_1579:
        /* <DEDUP_REMOVED lines=24> */
.L_x_1583:
        /* <DEDUP_REMOVED lines=41> */
.L_x_1581:
[----:B------:R-:W-:Y:S05]  /*0a80*/  BSYNC.RECONVERGENT B6 ;  /* 0x0000000000067941 */ /* 0x000fea0003800200 */
.L_x_1580:
        /* <DEDUP_REMOVED lines=11> */
.L_x_1619:
        /* <DEDUP_REMOVED lines=39> */
.L_x_1589:
        /* <DEDUP_REMOVED lines=11> */
.L_x_1588:
[----:B------:R-:W-:Y:S05]  /*0e60*/  BSYNC.RECONVERGENT B1 ;  /* 0x0000000000017941 */ /* 0x000fea0003800200 */
.L_x_1587:
        /* <DEDUP_REMOVED lines=12> */
.L_x_1592:
        /* <DEDUP_REMOVED lines=100> */
.L_x_1591:
[----:B------:R-:W-:Y:S05]  /*1570*/  BSYNC.RECONVERGENT B1 ;  /* 0x0000000000017941 */ /* 0x000fea0003800200 */
.L_x_1590:
        /* <DEDUP_REMOVED lines=55> */
.L_x_1594:
[----:B------:R-:W-:Y:S05]  /*18f0*/  BSYNC.RECONVERGENT B1 ;  /* 0x0000000000017941 */ /* 0x000fea0003800200 */
.L_x_1593:
        /* <DEDUP_REMOVED lines=26> */
.L_x_1586:
[----:B------:R-:W-:Y:S05]  /*1aa0*/  BSYNC.RECONVERGENT B0 ;  /* 0x0000000000007941 */ /* 0x000fea0003800200 */
.L_x_1585:
        /* <DEDUP_REMOVED lines=39> */
.L_x_1599:
[----:B------:R-:W0:Y:S01]  /*1d20*/  LDS R3, [R12] ;  /* 0x000000000c037984 */ /* 0x000e220000000800 */
[----:B------:R-:W-:-:S04]  /*1d30*/  IADD3 R13, PT, PT, R13, 0x1, RZ ;  /* 0x000000010d0d7810 */ /* 0x000fc80007ffe0ff */
[----:B------:R-:W-:Y:S01]  /*1d40*/  ISETP.NE.AND P0, PT, R13, RZ, PT ;  /* 0x000000ff0d00720c */ /* 0x000fe20003f05270 */
[----:B0-----:R-:W-:-:S05]  /*1d50*/  FMUL.FTZ R3, R3, R2 ;  /* 0x0000000203037220 */ /* 0x001fca0000410000 */
[----:B------:R0:W-:Y:S02]  /*1d60*/  STS [R12], R3 ;  /* 0x000000030c007388 */ /* 0x0001e40000000800 */
[----:B0-----:R-:W-:-:S05]  /*1d70*/  VIADD R12, R12, 0x200 ;  /* 0x000002000c0c7836 */ /* 0x001fca0000000000 */
[----:B------:R-:W-:Y:S05]  /*1d80*/  @P0 BRA `(.L_x_1599) ;  /* 0xfffffffc00e40947 */ /* 0x000fea000383ffff */
.L_x_1598:
[----:B------:R-:W-:Y:S05]  /*1d90*/  BSYNC.RECONVERGENT B1 ;  /* 0x0000000000017941 */ /* 0x000fea0003800200 */
.L_x_1597:
        /* <DEDUP_REMOVED lines=12> */
.L_x_1602:
        /* <DEDUP_REMOVED lines=52> */
.L_x_1601:
[----:B------:R-:W-:Y:S05]  /*21a0*/  BSYNC.RECONVERGENT B1 ;  /* 0x0000000000017941 */ /* 0x000fea0003800200 */
.L_x_1600:
        /* <DEDUP_REMOVED lines=31> */
.L_x_1604:
[----:B------:R-:W-:Y:S05]  /*23a0*/  BSYNC.RECONVERGENT B1 ;  /* 0x0000000000017941 */ /* 0x000fea0003800200 */
.L_x_1603:
        /* <DEDUP_REMOVED lines=14> */
.L_x_1596:
[----:B------:R-:W-:Y:S05]  /*2490*/  BSYNC.RECONVERGENT B0 ;  /* 0x0000000000007941 */ /* 0x000fea0003800200 */
.L_x_1595:
        /* <DEDUP_REMOVED lines=29> */
.L_x_1608:
        /* <DEDUP_REMOVED lines=34> */
.L_x_1607:
        /* <DEDUP_REMOVED lines=16> */
.L_x_1606:
[----:B------:R-:W-:Y:S05]  /*2990*/  BSYNC.RECONVERGENT B6 ;  /* 0x0000000000067941 */ /* 0x000fea0003800200 */
.L_x_1605:
[----:B------:R-:W-:Y:S01]  /*29a0*/  UMOV UR4, 0xffffffff ;  /* 0xffffffff00047882 */ /* 0x000fe20000000000 */
[----:B------:R-:W-:Y:S02]  /*29b0*/  SHF.R.U32.HI R9, RZ, 0x5, R18 ;  /* 0x00000005ff097819 */ /* 0x000fe40000011612 */
[----:B------:R-:W-:Y:S01]  /*29c0*/  LOP3.LUT R8, R18, 0x1f, RZ, 0xc0, !PT ;  /* 0x0000001f12087812 */ /* 0x000fe200078ec0ff */
[----:B------:R-:W-:Y:S06]  /*29d0*/  BRA.DIV UR4, `(.L_x_1609) ;  /* 0x0000000a04647947 */ /* 0x000fec000b800000 */
[----:B-1----:R-:W-:Y:S01]  /*29e0*/  HFMA2 R0, -RZ, RZ, 0, 0 ;  /* 0x00000000ff007431 */ /* 0x002fe200000001ff */
[----:B------:R-:W-:Y:S02]  /*29f0*/  CS2R R4, SRZ ;  /* 0x0000000000047805 */ /* 0x000fe4000001ff00 */
[----:B------:R-:W-:Y:S01]  /*2a00*/  CS2R R6, SRZ ;  /* 0x0000000000067805 */ /* 0x000fe2000001ff00 */
[----:B0-----:R-:W-:Y:S01]  /*2a10*/  IMAD.MOV.U32 R2, RZ, RZ, RZ ;  /* 0x000000ffff027224 */ /* 0x001fe200078e00ff */
[----:B------:R-:W-:-:S03]  /*2a20*/  MOV R14, RZ ;  /* 0x000000ff000e7202 */ /* 0x000fc60000000f00 */
[----:B------:R-:W-:Y:S01]  /*2a30*/  FADD.FTZ R3, RZ, R2 ;  /* 0x00000002ff037221 */ /* 0x000fe20000010000 */
[----:B------:R-:W-:Y:S01]  /*2a40*/  FADD.FTZ R2, RZ, R4 ;  /* 0x00000004ff027221 */ /* 0x000fe20000010000 */
[----:B------:R-:W-:Y:S01]  /*2a50*/  FADD.FTZ R5, RZ, R5 ;  /* 0x00000005ff057221 */ /* 0x000fe20000010000 */
[----:B------:R-:W-:Y:S01]  /*2a60*/  FADD.FTZ R0, RZ, R0 ;  /* 0x00000000ff007221 */ /* 0x000fe20000010000 */
[----:B------:R-:W-:Y:S01]  /*2a70*/  FADD.FTZ R6, RZ, R6 ;  /* 0x00000006ff067221 */ /* 0x000fe20000010000 */
[----:B------:R-:W-:-:S07]  /*2a80*/  FADD.FTZ R7, RZ, R7 ;  /* 0x00000007ff077221 */ /* 0x000fce0000010000 */
.L_x_1627:
[----:B------:R-:W-:Y:S05]  /*2a90*/  WARPSYNC.ALL ;  /* 0x0000000000007948 */ /* 0x000fea0003800000 */
[----:B------:R-:W0:Y:S08]  /*2aa0*/  S2UR UR5, SR_CgaCtaId ;  /* 0x00000000000579c3 */ /* 0x000e300000008800 */
[----:B------:R-:W-:Y:S01]  /*2ab0*/  BAR.SYNC.DEFER_BLOCKING 0x0 ;  /* 0x0000000000007b1d */ /* 0x000fe20000010000 */
[----:B------:R-:W-:Y:S01]  /*2ac0*/  ISETP.NE.AND P5, PT, R22, RZ, PT ;  /* 0x000000ff1600720c */ /* 0x000fe20003fa5270 */
[----:B------:R-:W-:Y:S01]  /*2ad0*/  FADD.FTZ R14, RZ, R14 ;  /* 0x0000000eff0e7221 */ /* 0x000fe20000010000 */
[----:B------:R-:W-:-:S02]  /*2ae0*/  LOP3.LUT R4, R18, 0x3c0, RZ, 0xc0, !PT ;  /* 0x000003c012047812 */ /* 0x000fc400078ec0ff */
[----:B------:R-:W-:Y:S01]  /*2af0*/  SHF.R.U32.HI R8, RZ, 0x1, R8 ;  /* 0x00000001ff087819 */ /* 0x000fe20000011608 */
[----:B------:R-:W-:Y:S01]  /*2b00*/  UMOV UR4, 0x400 ;  /* 0x0000040000047882 */ /* 0x000fe20000000000 */
[----:B------:R-:W-:Y:S01]  /*2b10*/  ISETP.NE.OR P4, PT, R4, 0x40, P5 ;  /* 0x000000400400780c */ /* 0x000fe20002f85670 */
[----:B------:R-:W-:Y:S01]  /*2b20*/  UIADD3 UR4, UPT, UPT, UR4, 0x20, URZ ;  /* 0x0000002004047890 */ /* 0x000fe2000fffe0ff */
[C---:B------:R-:W-:Y:S01]  /*2b30*/  LOP3.LUT P0, RZ, R18.reuse, 0x3c1, RZ, 0xc0, !PT ;  /* 0x000003c112ff7812 */ /* 0x040fe2000780c0ff */
[----:B------:R-:W-:Y:S01]  /*2b40*/  IMAD R8, R9, 0x70, R8 ;  /* 0x0000007009087824 */ /* 0x000fe200078e0208 */
[C---:B------:R-:W-:Y:S01]  /*2b50*/  LOP3.LUT R4, R18.reuse, 0x3e0, RZ, 0xc0, !PT ;  /* 0x000003e012047812 */ /* 0x040fe200078ec0ff */
[----:B------:R-:W-:Y:S01]  /*2b60*/  BSSY.RECONVERGENT B0, `(.L_x_1610) ;  /* 0x000001d000007945 */ /* 0x000fe20003800200 */
[C---:B------:R-:W-:Y:S02]  /*2b70*/  LOP3.LUT P1, RZ, R18.reuse, 0x3e1, RZ, 0xc0, !PT ;  /* 0x000003e112ff7812 */ /* 0x040fe4000782c0ff */
[----:B------:R-:W-:-:S02]  /*2b80*/  ISETP.GT.U32.AND P2, PT, R18, 0x1f, PT ;  /* 0x0000001f1200780c */ /* 0x000fc40003f44070 */
[----:B------:R-:W-:Y:S01]  /*2b90*/  ISETP.NE.OR P3, PT, R4, 0x20, P5 ;  /* 0x000000200400780c */ /* 0x000fe20002f65670 */
        /* <DEDUP_REMOVED lines=25> */
.L_x_1611:
[----:B------:R-:W-:Y:S05]  /*2d30*/  BSYNC.RECONVERGENT B0 ;  /* 0x0000000000007941 */ /* 0x000fea0003800200 */
.L_x_1610:
        /* <DEDUP_REMOVED lines=25> */
.L_x_1613:
[----:B------:R-:W-:Y:S05]  /*2ed0*/  BSYNC.RECONVERGENT B0 ;  /* 0x0000000000007941 */ /* 0x000fea0003800200 */
.L_x_1612:
        /* <DEDUP_REMOVED lines=13> */
[----:B------:R-:W-:-:S02]  /*2fb0*/  F2FP.BF16.F32.PACK_AB R14, RZ, R14 ;  /* 0x0000000eff0e723e */ /* 0x000fc400000010ff */
[----:B------:R-:W-:Y:S02]  /*2fc0*/  PRMT R3, R2, 0x7632, R3 ;  /* 0x0000763202037816 */ /* 0x000fe40000000003 */
[----:B------:R-:W-:Y:S01]  /*2fd0*/  PRMT R5, R6, 0x7632, R5 ;  /* 0x0000763206057816 */ /* 0x000fe20000000005 */
[----:B---3--:R-:W-:Y:S01]  /*2fe0*/  UIMAD UR4, UR4, 0x70, URZ ;  /* 0x00000070040478a4 */ /* 0x008fe2000f8e02ff */
[--C-:B--2---:R-:W-:Y:S02]  /*2ff0*/  SHF.R.U32.HI R9, RZ, 0x1, R4.reuse ;  /* 0x00000001ff097819 */ /* 0x104fe40000011604 */
[----:B------:R-:W-:-:S03]  /*3000*/  PRMT R4, R0, 0x7632, R4 ;  /* 0x0000763200047816 */ /* 0x000fc60000000004 */
[----:B------:R-:W-:-:S04]  /*3010*/  IADD3 R16, P0, P1, R9, UR4, R16 ;  /* 0x0000000409107c10 */ /* 0x000fc8000f91e010 */
[----:B------:R-:W-:Y:S02]  /*3020*/  IADD3.X R9, PT, PT, RZ, RZ, RZ, P0, P1 ;  /* 0x000000ffff097210 */ /* 0x000fe400007e24ff */
[----:B----4-:R-:W-:-:S04]  /*3030*/  LEA R8, P0, R16, UR6, 0x1 ;  /* 0x0000000610087c11 */ /* 0x010fc8000f8008ff */
        /* <DEDUP_REMOVED lines=9> */
.L_x_1582:
        /* <DEDUP_REMOVED lines=16> */
.L_x_1614:
[----:B------:R-:W-:Y:S05]  /*31d0*/  EXIT ;  /* 0x000000000000794d */ /* 0x000fea0003800000 */
.L_x_1584:
[----:B------:R-:W-:Y:S02]  /*31e0*/  HFMA2 R12, -RZ, RZ, 0, 9.5367431640625e-07 ;  /* 0x00000010ff0c7431 */ /* 0x000fe400000001ff */
[----:B------:R-:W-:Y:S01]  /*31f0*/  IMAD.MOV.U32 R11, RZ, RZ, 0x1f ;  /* 0x0000001fff0b7424 */ /* 0x000fe200078e00ff */
[----:B------:R-:W-:-:S07]  /*3200*/  MOV R15, 0xffffffff ;  /* 0xffffffff000f7802 */ /* 0x000fce0000000f00 */
[----:B------:R-:W-:Y:S05]  /*3210*/  WARPSYNC.COLLECTIVE R15, `(.L_x_1615) ;  /* 0x000000000f087348 */ /* 0x000fea0003c00000 */
[----:B------:R0:W1:Y:S02]  /*3220*/  SHFL.BFLY P6, R14, R13, R12, R11 ;  /* 0x0c00000c0d0e7389 */ /* 0x00006400000c000b */
[----:B01----:R-:W-:Y:S05]  /*3230*/  ENDCOLLECTIVE ;  /* 0x000000000000791b */ /* 0x003fea0003800000 */
.L_x_1615:
[----:B------:R-:W-:Y:S01]  /*3240*/  IMAD.MOV.U32 R12, RZ, RZ, 0x8 ;  /* 0x00000008ff0c7424 */ /* 0x000fe200078e00ff */
[----:B------:R-:W-:-:S04]  /*3250*/  FMNMX.FTZ R0, R14, -3.40282346638528859812e+38, !PT ;  /* 0xff7fffff0e007809 */ /* 0x000fc80007810000 */
[----:B------:R-:W-:-:S07]  /*3260*/  MOV R13, R0 ;  /* 0x00000000000d7202 */ /* 0x000fce0000000f00 */
[----:B------:R-:W-:Y:S05]  /*3270*/  WARPSYNC.COLLECTIVE R15, `(.L_x_1616) ;  /* 0x000000000f087348 */ /* 0x000fea0003c00000 */
[----:B------:R0:W1:Y:S02]  /*3280*/  SHFL.BFLY P6, R14, R13, R12, R11 ;  /* 0x0c00000c0d0e7389 */ /* 0x00006400000c000b */
[----:B01----:R-:W-:Y:S05]  /*3290*/  ENDCOLLECTIVE ;  /* 0x000000000000791b */ /* 0x003fea0003800000 */
.L_x_1616:
[----:B------:R-:W-:Y:S01]  /*32a0*/  HFMA2 R12, -RZ, RZ, 0, 2.384185791015625e-07 ;  /* 0x00000004ff0c7431 */ /* 0x000fe200000001ff */
[----:B------:R-:W-:-:S04]  /*32b0*/  FMNMX.FTZ R2, R0, R14, !PT ;  /* 0x0000000e00027209 */ /* 0x000fc80007810000 */
[----:B------:R-:W-:-:S07]  /*32c0*/  MOV R13, R2 ;  /* 0x00000002000d7202 */ /* 0x000fce0000000f00 */
[----:B------:R-:W-:Y:S05]  /*32d0*/  WARPSYNC.COLLECTIVE R15, `(.L_x_1617) ;  /* 0x000000000f087348 */ /* 0x000fea0003c00000 */
[----:B------:R0:W1:Y:S02]  /*32e0*/  SHFL.BFLY P6, R14, R13, R12, R11 ;  /* 0x0c00000c0d0e7389 */ /* 0x00006400000c000b */
[----:B01----:R-:W-:Y:S05]  /*32f0*/  ENDCOLLECTIVE ;  /* 0x000000000000791b */ /* 0x003fea0003800000 */
.L_x_1617:
[----:B------:R-:W-:Y:S02]  /*3300*/  MOV R12, 0x2 ;  /* 0x00000002000c7802 */ /* 0x000fe40000000f00 */
[----:B------:R-:W-:-:S05]  /*3310*/  FMNMX.FTZ R3, R2, R14, !PT ;  /* 0x0000000e02037209 */ /* 0x000fca0007810000 */
[----:B------:R-:W-:-:S07]  /*3320*/  IMAD.MOV.U32 R13, RZ, RZ, R3 ;  /* 0x000000ffff0d7224 */ /* 0x000fce00078e0003 */
[----:B------:R-:W-:Y:S05]  /*3330*/  WARPSYNC.COLLECTIVE R15, `(.L_x_1618) ;  /* 0x000000000f087348 */ /* 0x000fea0003c00000 */
[----:B------:R0:W1:Y:S02]  /*3340*/  SHFL.BFLY P6, R14, R13, R12, R11 ;  /* 0x0c00000c0d0e7389 */ /* 0x00006400000c000b */
[----:B01----:R-:W-:Y:S05]  /*3350*/  ENDCOLLECTIVE ;  /* 0x000000000000791b */ /* 0x003fea0003800000 */
.L_x_1618:
[----:B------:R-:W-:Y:S05]  /*3360*/  BRA `(.L_x_1619) ;  /* 0xffffffd400f47947 */ /* 0x000fea000383ffff */
.L_x_1609:
[----:B-1----:R-:W-:Y:S02]  /*3370*/  HFMA2 R13, -RZ, RZ, 0, 0 ;  /* 0x00000000ff0d7431 */ /* 0x002fe400000001ff */
[----:B------:R-:W-:Y:S01]  /*3380*/  IMAD.MOV.U32 R12, RZ, RZ, 0x1 ;  /* 0x00000001ff0c7424 */ /* 0x000fe200078e00ff */
[----:B------:R-:W-:Y:S02]  /*3390*/  MOV R11, 0x1f ;  /* 0x0000001f000b7802 */ /* 0x000fe40000000f00 */
[----:B------:R-:W-:-:S07]  /*33a0*/  MOV R15, 0xffffffff ;  /* 0xffffffff000f7802 */ /* 0x000fce0000000f00 */
[----:B0-----:R-:W-:Y:S05]  /*33b0*/  WARPSYNC.COLLECTIVE R15, `(.L_x_1620) ;  /* 0x000000000f087348 */ /* 0x001fea0003c00000 */
[----:B------:R1:W2:Y:S02]  /*33c0*/  SHFL.BFLY P6, R14, R13, R12, R11 ;  /* 0x0c00000c0d0e7389 */ /* 0x0002a400000c000b */
[----:B012---:R-:W-:Y:S05]  /*33d0*/  ENDCOLLECTIVE ;  /* 0x000000000000791b */ /* 0x007fea0003800000 */
.L_x_1620:
[----:B------:R-:W-:-:S07]  /*33e0*/  IMAD.MOV.U32 R0, RZ, RZ, R14 ;  /* 0x000000ffff007224 */ /* 0x000fce00078e000e */
[----:B------:R-:W-:Y:S05]  /*33f0*/  WARPSYNC.COLLECTIVE R15, `(.L_x_1621) ;  /* 0x000000000f087348 */ /* 0x000fea0003c00000 */
[----:B------:R0:W1:Y:S02]  /*3400*/  SHFL.BFLY P6, R14, R13, R12, R11 ;  /* 0x0c00000c0d0e7389 */ /* 0x00006400000c000b */
[----:B01----:R-:W-:Y:S05]  /*3410*/  ENDCOLLECTIVE ;  /* 0x000000000000791b */ /* 0x003fea0003800000 */
.L_x_1621:
[----:B------:R-:W-:Y:S01]  /*3420*/  FADD.FTZ R0, RZ, R0 ;  /* 0x00000000ff007221 */ /* 0x000fe20000010000 */
[----:B------:R-:W-:-:S07]  /*3430*/  MOV R2, R14 ;  /* 0x0000000e00027202 */ /* 0x000fce0000000f00 */
[----:B------:R-:W-:Y:S05]  /*3440*/  WARPSYNC.COLLECTIVE R15, `(.L_x_1622) ;  /* 0x000000000f087348 */ /* 0x000fea0003c00000 */
[----:B------:R0:W1:Y:S02]  /*3450*/  SHFL.BFLY P6, R14, R13, R12, R11 ;  /* 0x0c00000c0d0e7389 */ /* 0x00006400000c000b */
[----:B01----:R-:W-:Y:S05]  /*3460*/  ENDCOLLECTIVE ;  /* 0x000000000000791b */ /* 0x003fea0003800000 */
.L_x_1622:
[----:B------:R-:W-:Y:S01]  /*3470*/  FADD.FTZ R3, RZ, R2 ;  /* 0x00000002ff037221 */ /* 0x000fe20000010000 */
[----:B------:R-:W-:-:S07]  /*3480*/  MOV R4, R14 ;  /* 0x0000000e00047202 */ /* 0x000fce0000000f00 */
[----:B------:R-:W-:Y:S05]  /*3490*/  WARPSYNC.COLLECTIVE R15, `(.L_x_1623) ;  /* 0x000000000f087348 */ /* 0x000fea0003c00000 */
[----:B------:R0:W1:Y:S02]  /*34a0*/  SHFL.BFLY P6, R14, R13, R12, R11 ;  /* 0x0c00000c0d0e7389 */ /* 0x00006400000c000b */
[----:B01----:R-:W-:Y:S05]  /*34b0*/  ENDCOLLECTIVE ;  /* 0x000000000000791b */ /* 0x003fea0003800000 */
.L_x_1623:
[----:B------:R-:W-:Y:S01]  /*34c0*/  FADD.FTZ R2, RZ, R4 ;  /* 0x00000004ff027221 */ /* 0x000fe20000010000 */
[----:B------:R-:W-:-:S07]  /*34d0*/  IMAD.MOV.U32 R5, RZ, RZ, R14 ;  /* 0x000000ffff057224 */ /* 0x000fce00078e000e */
[----:B------:R-:W-:Y:S05]  /*34e0*/  WARPSYNC.COLLECTIVE R15, `(.L_x_1624) ;  /* 0x000000000f087348 */ /* 0x000fea0003c00000 */
[----:B------:R0:W1:Y:S02]  /*34f0*/  SHFL.BFLY P6, R14, R13, R12, R11 ;  /* 0x0c00000c0d0e7389 */ /* 0x00006400000c000b */
[----:B01----:R-:W-:Y:S05]  /*3500*/  ENDCOLLECTIVE ;  /* 0x000000000000791b */ /* 0x003fea0003800000 */
.L_x_1624:
[----:B------:R-:W-:Y:S01]  /*3510*/  FADD.FTZ R5, RZ, R5 ;  /* 0x00000005ff057221 */ /* 0x000fe20000010000 */
[----:B------:R-:W-:-:S07]  /*3520*/  MOV R6, R14 ;  /* 0x0000000e00067202 */ /* 0x000fce0000000f00 */
[----:B------:R-:W-:Y:S05]  /*3530*/  WARPSYNC.COLLECTIVE R15, `(.L_x_1625) ;  /* 0x000000000f087348 */ /* 0x000fea0003c00000 */
[----:B------:R0:W1:Y:S02]  /*3540*/  SHFL.BFLY P6, R14, R13, R12, R11 ;  /* 0x0c00000c0d0e7389 */ /* 0x00006400000c000b */
[----:B01----:R-:W-:Y:S05]  /*3550*/  ENDCOLLECTIVE ;  /* 0x000000000000791b */ /* 0x003fea0003800000 */
.L_x_1625:
[----:B------:R-:W-:Y:S01]  /*3560*/  FADD.FTZ R6, RZ, R6 ;  /* 0x00000006ff067221 */ /* 0x000fe20000010000 */
[----:B------:R-:W-:-:S07]  /*3570*/  MOV R7, R14 ;  /* 0x0000000e00077202 */ /* 0x000fce0000000f00 */
[----:B------:R-:W-:Y:S05]  /*3580*/  WARPSYNC.COLLECTIVE R15, `(.L_x_1626) ;  /* 0x000000000f087348 */ /* 0x000fea0003c00000 */
[----:B------:R0:W1:Y:S02]  /*3590*/  SHFL.BFLY P6, R14, R13, R12, R11 ;  /* 0x0c00000c0d0e7389 */ /* 0x00006400000c000b */
[----:B01----:R-:W-:Y:S05]  /*35a0*/  ENDCOLLECTIVE ;  /* 0x000000000000791b */ /* 0x003fea0003800000 */
.L_x_1626:
[----:B------:R-:W-:Y:S01]  /*35b0*/  FADD.FTZ R7, RZ, R7 ;  /* 0x00000007ff077221 */ /* 0x000fe20000010000 */
[----:B------:R-:W-:Y:S06]  /*35c0*/  BRA `(.L_x_1627) ;  /* 0xfffffff400307947 */ /* 0x000fec000383ffff */
.L_x_1628:
        /* <DEDUP_REMOVED lines=11> */
.L_x_25603:


//--------------------- .text._ZN4vllm25paged_attention_v1_kernelI13__nv_bfloat16hLi96ELi16ELi128ELNS_18Fp8KVCacheDataTypeE2ELb1EEEvPT_PKS3_PKT0_S9_ifPKiSB_iPKfiiiSD_SD_iiiii --------------------------
	.section	.text._ZN4vllm25paged_attention_v1_kernelI13__nv_bfloat16hLi96ELi16ELi128ELNS_18Fp8KVCacheDataTypeE2ELb1EEEvPT_PKS3_PKT0_S9_ifPKiSB_iPKfiiiSD_SD_iiiii,"ax",@progbits
	.align	128
        .global         _ZN4vllm25paged_attention_v1_kernelI13__nv_bfloat16hLi96ELi16ELi128ELNS_18Fp8KVCacheDataTypeE2ELb1EEEvPT_PKS3_PKT0_S9_ifPKiSB_iPKfiiiSD_SD_iiiii
        .type           _ZN4vllm25paged_attention_v1_kernelI13__nv_bfloat16hLi96ELi16ELi128ELNS_18Fp8KVCacheDataTypeE2ELb1EEEvPT_PKS3_PKT0_S9_ifPKiSB_iPKfiiiSD_SD_iiiii,@function
        .size           _ZN4vllm25paged_attention_v1_kernelI13__nv_bfloat16hLi96ELi16ELi128ELNS_18Fp8KVCacheDataTypeE2ELb1EEEvPT_PKS3_PKT0_S9_ifPKiSB_iPKfiiiSD_SD_iiiii,(.L_x_25604 - _ZN4vllm25paged_attention_v1_kernelI13__nv_bfloat16hLi96ELi16ELi128ELNS_18Fp8KVCacheDataTypeE2ELb1EEEvPT_PKS3_PKT0_S9_ifPKiSB_iPKfiiiSD_SD_iiiii)
        .other          _ZN4vllm25paged_attention_v1_kernelI13__nv_bfloat16hLi96ELi16ELi128ELNS_18Fp8KVCacheDataTypeE2ELb1EEEvPT_PKS3_PKT0_S9_ifPKiSB_iPKfiiiSD_SD_iiiii,@"STO_CUDA_ENTRY STV_DEFAULT"
_ZN4vllm25paged_attention_v1_kernelI13__nv_bfloat16hLi96ELi16ELi128ELNS_18Fp8KVCacheDataTypeE2ELb1EEEvPT_PKS3_PKT0_S9_ifPKiSB_iPKfiiiSD_SD_iiiii:
.text._ZN4vllm25paged_attention_v1_kernelI13__nv_bfloat16hLi96ELi16ELi128ELNS_18Fp8KVCacheDataTypeE2ELb1EEEvPT_PKS3_PKT0_S9_ifPKiSB_iPKfiiiSD_SD_iiiii:
        /* <DEDUP_REMOVED lines=103> */
.L_x_1629:
        /* <DEDUP_REMOVED lines=24> */
.L_x_1633:
        /* <DEDUP_REMOVED lines=41> */
.L_x_1631:
[----:B------:R-:W-:Y:S05]  /*0a80*/  BSYNC.RECONVERGENT B6 ;  /* 0x0000000000067941 */ /* 0x000fea0003800200 */
.L_x_1630:
        /* <DEDUP_REMOVED lines=11> */
.L_x_1669:
        /* <DEDUP_REMOVED lines=39> */
.L_x_1639:
        /* <DEDUP_REMOVED lines=11> */
.L_x_1638:
[----:B------:R-:W-:Y:S05]  /*0e60*/  BSYNC.RECONVERGENT B1 ;  /* 0x0000000000017941 */ /* 0x000fea0003800200 */
.L_x_1637:
        /* <DEDUP_REMOVED lines=12> */
.L_x_1642:
        /* <DEDUP_REMOVED lines=100> */
.L_x_1641:
[----:B------:R-:W-:Y:S05]  /*1570*/  BSYNC.RECONVERGENT B1 ;  /* 0x0000000000017941 */ /* 0x000fea0003800200 */
.L_x_1640:
        /* <DEDUP_REMOVED lines=55> */
.L_x_1644:
[----:B------:R-:W-:Y:S05]  /*18f0*/  BSYNC.RECONVERGENT B1 ;  /* 0x0000000000017941 */ /* 0x000fea0003800200 */
.L_x_1643:
        /* <DEDUP_REMOVED lines=26> */
.L_x_1636:
[----:B------:R-:W-:Y:S05]  /*1aa0*/  BSYNC.RECONVERGENT B0 ;  /* 0x0000000000007941 */ /* 0x000fea0003800200 */
.L_x_1635:
        /* <DEDUP_REMOVED lines=39> */
.L_x_1649:
[----:B------:R-:W0:Y:S01]  /*1d20*/  LDS R3, [R12] ;  /* 0x000000000c037984 */ /* 0x000e220000000800 */
[----:B------:R-:W-:-:S04]  /*1d30*/  IADD3 R13, PT, PT, R13, 0x1, RZ ;  /* 0x000000010d0d7810 */ /* 0x000fc80007ffe0ff */
[----:B------:R-:W-:Y:S01]  /*1d40*/  ISETP.NE.AND P0, PT, R13, RZ, PT ;  /* 0x000000ff0d00720c */ /* 0x000fe20003f05270 */
[----:B0-----:R-:W-:-:S05]  /*1d50*/  FMUL.FTZ R3, R3, R2 ;  /* 0x0000000203037220 */ /* 0x001fca0000410000 */
[----:B------:R0:W-:Y:S02]  /*1d60*/  STS [R12], R3 ;  /* 0x000000030c007388 */ /* 0x0001e40000000800 */
[----:B0-----:R-:W-:-:S05]  /*1d70*/  VIADD R12, R12, 0x200 ;  /* 0x000002000c0c7836 */ /* 0x001fca0000000000 */
[----:B------:R-:W-:Y:S05]  /*1d80*/  @P0 BRA `(.L_x_1649) ;  /* 0xfffffffc00e40947 */ /* 0x000fea000383ffff */
.L_x_1648:
[----:B------:R-:W-:Y:S05]  /*1d90*/  BSYNC.RECONVERGENT B1 ;  /* 0x0000000000017941 */ /* 0x000fea0003800200 */
.L_x_1647:
        /* <DEDUP_REMOVED lines=12> */
.L_x_1652:
        /* <DEDUP_REMOVED lines=52> */
.L_x_1651:
[----:B------:R-:W-:Y:S05]  /*21a0*/  BSYNC.RECONVERGENT B1 ;  /* 0x0000000000017941 */ /* 0x000fea0003800200 */
.L_x_1650:
        /* <DEDUP_REMOVED lines=31> */
.L_x_1654:
[----:B------:R-:W-:Y:S05]  /*23a0*/  BSYNC.RECONVERGENT B1 ;  /* 0x0000000000017941 */ /* 0x000fea0003800200 */
.L_x_1653:
        /* <DEDUP_REMOVED lines=14> */
.L_x_1646:
[----:B------:R-:W-:Y:S05]  /*2490*/  BSYNC.RECONVERGENT B0 ;  /* 0x0000000000007941 */ /* 0x000fea0003800200 */
.L_x_1645:
        /* <DEDUP_REMOVED lines=29> */
.L_x_1658:
        /* <DEDUP_REMOVED lines=34> */
.L_x_1657:
        /* <DEDUP_REMOVED lines=16> */
.L_x_1656:
[----:B------:R-:W-:Y:S05]  /*2990*/  BSYNC.RECONVERGENT B6 ;  /* 0x0000000000067941 */ /* 0x000fea0003800200 */
.L_x_1655:
[----:B------:R-:W-:Y:S01]  /*29a0*/  UMOV UR4, 0xffffffff ;  /* 0xffffffff00047882 */ /* 0x000fe20000000000 */
[----:B-1----:R-:W-:Y:S02]  /*29b0*/  SHF.R.U32.HI R7, RZ, 0x5, R18 ;  /* 0x00000005ff077819 */ /* 0x002fe40000011612 */
[----:B------:R-:W-:Y:S01]  /*29c0*/  LOP3.LUT R8, R18, 0x1f, RZ, 0xc0, !PT ;  /* 0x0000001f12087812 */ /* 0x000fe200078ec0ff */
[----:B------:R-:W-:Y:S06]  /*29d0*/  BRA.DIV UR4, `(.L_x_1659) ;  /* 0x0000000a04407947 */ /* 0x000fec000b800000 */
[----:B------:R-:W-:Y:S01]  /*29e0*/  HFMA2 R0, -RZ, RZ, 0, 0 ;  /* 0x00000000ff007431 */ /* 0x000fe200000001ff */
[----:B------:R-:W-:Y:S01]  /*29f0*/  CS2R R4, SRZ ;  /* 0x0000000000047805 */ /* 0x000fe2000001ff00 */
[----:B0-----:R-:W-:Y:S01]  /*2a00*/  IMAD.MOV.U32 R2, RZ, RZ, RZ ;  /* 0x000000ffff027224 */ /* 0x001fe200078e00ff */
[----:B------:R-:W-:Y:S01]  /*2a10*/  MOV R6, RZ ;  /* 0x000000ff00067202 */ /* 0x000fe20000000f00 */
[----:B------:R-:W-:Y:S02]  /*2a20*/  HFMA2 R14, -RZ, RZ, 0, 0 ;  /* 0x00000000ff0e7431 */ /* 0x000fe400000001ff */
[----:B------:R-:W-:Y:S01]  /*2a30*/  FADD.FTZ R3, RZ, R2 ;  /* 0x00000002ff037221 */ /* 0x000fe20000010000 */
[----:B------:R-:W-:Y:S01]  /*2a40*/  FADD.FTZ R2, RZ, R4 ;  /* 0x00000004ff027221 */ /* 0x000fe20000010000 */
[----:B------:R-:W-:Y:S01]  /*2a50*/  FADD.FTZ R5, RZ, R5 ;  /* 0x00000005ff057221 */ /* 0x000fe20000010000 */
[----:B------:R-:W-:Y:S01]  /*2a60*/  FADD.FTZ R6, RZ, R6 ;  /* 0x00000006ff067221 */ /* 0x000fe20000010000 */
[----:B------:R-:W-:-:S07]  /*2a70*/  FADD.FTZ R0, RZ, R0 ;  /* 0x00000000ff007221 */ /* 0x000fce0000010000 */
.L_x_1676:
[----:B------:R-:W-:Y:S05]  /*2a80*/  WARPSYNC.ALL ;  /* 0x0000000000007948 */ /* 0x000fea0003800000 */
[----:B------:R-:W0:Y:S08]  /*2a90*/  S2UR UR5, SR_CgaCtaId ;  /* 0x00000000000579c3 */ /* 0x000e300000008800 */
[----:B------:R-:W-:Y:S01]  /*2aa0*/  BAR.SYNC.DEFER_BLOCKING 0x0 ;  /* 0x0000000000007b1d */ /* 0x000fe20000010000 */
[----:B------:R-:W-:-:S02]  /*2ab0*/  ISETP.NE.AND P5, PT, R22, RZ, PT ;  /* 0x000000ff1600720c */ /* 0x000fc40003fa5270 */
[C---:B------:R-:W-:Y:S02]  /*2ac0*/  LOP3.LUT R9, R18.reuse, 0x3c0, RZ, 0xc0, !PT ;  /* 0x000003c012097812 */ /* 0x040fe400078ec0ff */
        /* <DEDUP_REMOVED lines=8> */
[----:B------:R-:W-:-:S02]  /*2b50*/  LOP3.LUT P1, RZ, R18, 0x3e1, RZ, 0xc0, !PT ;  /* 0x000003e112ff7812 */ /* 0x000fc4000782c0ff */
[----:B------:R-:W-:Y:S01]  /*2b60*/  ISETP.NE.OR P3, PT, R7, 0x20, P5 ;  /* 0x000000200700780c */ /* 0x000fe20002f65670 */
[----:B------:R-:W-:Y:S01]  /*2b70*/  FADD.FTZ R7, RZ, R14 ;  /* 0x0000000eff077221 */ /* 0x000fe20000010000 */
[----:B------:R-:W-:Y:S01]  /*2b80*/  ISETP.GT.U32.AND P2, PT, R18, 0x1f, PT ;  /* 0x0000001f1200780c */ /* 0x000fe20003f44070 */
[----:B0-----:R-:W-:-:S06]  /*2b90*/  ULEA UR4, UR5, UR4, 0x18 ;  /* 0x0000000405047291 */ /* 0x001fcc000f8ec0ff */
[----:B------:R-:W-:-:S05]  /*2ba0*/  LEA R4, R4, UR4, 0x2 ;  /* 0x0000000404047c11 */ /* 0x000fca000f8e10ff */
        /* <DEDUP_REMOVED lines=20> */
.L_x_1661:
[----:B------:R-:W-:Y:S05]  /*2cf0*/  BSYNC.RECONVERGENT B0 ;  /* 0x0000000000007941 */ /* 0x000fea0003800200 */
.L_x_1660:
        /* <DEDUP_REMOVED lines=22> */
.L_x_1663:
[----:B------:R-:W-:Y:S05]  /*2e60*/  BSYNC.RECONVERGENT B0 ;  /* 0x0000000000007941 */ /* 0x000fea0003800200 */
.L_x_1662:
[----:B------:R-:W-:Y:S06]  /*2e70*/  BAR.SYNC.DEFER_BLOCKING 0x0 ;  /* 0x0000000000007b1d */ /* 0x000fec0000010000 */
[----:B------:R-:W-:Y:S05]  /*2e80*/  @P2 EXIT ;  /* 0x000000000000294d */ /* 0x000fea0003800000 */
[----:B------:R-:W2:Y:S01]  /*2e90*/  LDCU UR4, c[0x0][0x378] ;  /* 0x00006f00ff0477ac */ /* 0x000ea20008000800 */
[----:B------:R-:W-:-:S04]  /*2ea0*/  IMAD R16, R19, R16, R17 ;  /* 0x0000001013107224 */ /* 0x000fc800078e0211 */
[----:B--2---:R-:W-:Y:S01]  /*2eb0*/  IMAD R16, R16, UR4, RZ ;  /* 0x0000000410107c24 */ /* 0x004fe2000f8e02ff */
[----:B------:R-:W-:Y:S06]  /*2ec0*/  @P5 EXIT ;  /* 0x000000000000594d */ /* 0x000fec0003800000 */
[----:B01----:R-:W0:Y:S01]  /*2ed0*/  S2R R4, SR_TID.X ;  /* 0x0000000000047919 */ /* 0x003e220000002100 */
[----:B------:R-:W1:Y:S01]  /*2ee0*/  S2UR UR4, SR_CTAID.Z ;  /* 0x00000000000479c3 */ /* 0x000e620000002700 */
[----:B------:R-:W2:Y:S01]  /*2ef0*/  LDCU.64 UR6, c[0x0][0x380] ;  /* 0x00007000ff0677ac */ /* 0x000ea20008000a00 */
[----:B------:R-:W-:Y:S01]  /*2f00*/  IMAD R16, R16, 0x60, RZ ;  /* 0x0000006010107824 */ /* 0x000fe200078e02ff */
[----:B------:R-:W-:Y:S02]  /*2f10*/  F2FP.BF16.F32.PACK_AB R0, R3, R0 ;  /* 0x000000000300723e */ /* 0x000fe400000010ff */
[----:B------:R-:W-:Y:S02]  /*2f20*/  F2FP.BF16.F32.PACK_AB R6, R7, R6 ;  /* 0x000000060706723e */ /* 0x000fe400000010ff */
[----:B------:R-:W-:Y:S02]  /*2f30*/  F2FP.BF16.F32.PACK_AB R2, R5, R2 ;  /* 0x000000020502723e */ /* 0x000fe400000010ff */
[----:B------:R-:W-:-:S02]  /*2f40*/  PRMT R5, R6, 0x7632, R5 ;  /* 0x0000763206057816 */ /* 0x000fc40000000005 */
[----:B------:R-:W-:Y:S01]  /*2f50*/  PRMT R3, R2, 0x7632, R3 ;  /* 0x0000763202037816 */ /* 0x000fe20000000003 */
[----:B-1----:R-:W-:Y:S01]  /*2f60*/  UIMAD UR4, UR4, 0x60, URZ ;  /* 0x00000060040478a4 */ /* 0x002fe2000f8e02ff */
[--C-:B0-----:R-:W-:Y:S02]  /*2f70*/  SHF.R.U32.HI R9, RZ, 0x1, R4.reuse ;  /* 0x00000001ff097819 */ /* 0x101fe40000011604 */
[----:B------:R-:W-:-:S03]  /*2f80*/  PRMT R4, R0, 0x7632, R4 ;  /* 0x0000763200047816 */ /* 0x000fc60000000004 */
        /* <DEDUP_REMOVED lines=9> */
[----:B------:R-:W-:Y:S01]  /*3020*/  STG.E.U16 desc[UR36][R8.64+0xa0], R5 ;  /* 0x0000a00508007986 */ /* 0x000fe2000c101524 */
[----:B------:R-:W-:Y:S05]  /*3030*/  EXIT ;  /* 0x000000000000794d */ /* 0x000fea0003800000 */
.L_x_1632:
        /* <DEDUP_REMOVED lines=16> */
.L_x_1664:
[----:B------:R-:W-:Y:S05]  /*3140*/  EXIT ;  /* 0x000000000000794d */ /* 0x000fea0003800000 */
.L_x_1634:
[----:B------:R-:W-:Y:S02]  /*3150*/  HFMA2 R11, -RZ, RZ, 0, 1.847743988037109375e-06 ;  /* 0x0000001fff0b7431 */ /* 0x000fe400000001ff */
[----:B------:R-:W-:Y:S01]  /*3160*/  IMAD.MOV.U32 R12, RZ, RZ, 0x10 ;  /* 0x00000010ff0c7424 */ /* 0x000fe200078e00ff */
[----:B------:R-:W-:-:S07]  /*3170*/  MOV R15, 0xffffffff ;  /* 0xffffffff000f7802 */ /* 0x000fce0000000f00 */
[----:B------:R-:W-:Y:S05]  /*3180*/  WARPSYNC.COLLECTIVE R15, `(.L_x_1665) ;  /* 0x000000000f087348 */ /* 0x000fea0003c00000 */
[----:B------:R0:W1:Y:S02]  /*3190*/  SHFL.BFLY P6, R14, R13, R12, R11 ;  /* 0x0c00000c0d0e7389 */ /* 0x00006400000c000b */
[----:B01----:R-:W-:Y:S05]  /*31a0*/  ENDCOLLECTIVE ;  /* 0x000000000000791b */ /* 0x003fea0003800000 */
.L_x_1665:
[----:B------:R-:W-:Y:S01]  /*31b0*/  HFMA2 R12, -RZ, RZ, 0, 4.76837158203125e-07 ;  /* 0x00000008ff0c7431 */ /* 0x000fe200000001ff */
[----:B------:R-:W-:-:S05]  /*31c0*/  FMNMX.FTZ R0, R14, -3.40282346638528859812e+38, !PT ;  /* 0xff7fffff0e007809 */ /* 0x000fca0007810000 */
[----:B------:R-:W-:-:S07]  /*31d0*/  IMAD.MOV.U32 R13, RZ, RZ, R0 ;  /* 0x000000ffff0d7224 */ /* 0x000fce00078e0000 */
[----:B------:R-:W-:Y:S05]  /*31e0*/  WARPSYNC.COLLECTIVE R15, `(.L_x_1666) ;  /* 0x000000000f087348 */ /* 0x000fea0003c00000 */
[----:B------:R0:W1:Y:S02]  /*31f0*/  SHFL.BFLY P6, R14, R13, R12, R11 ;  /* 0x0c00000c0d0e7389 */ /* 0x00006400000c000b */
[----:B01----:R-:W-:Y:S05]  /*3200*/  ENDCOLLECTIVE ;  /* 0x000000000000791b */ /* 0x003fea0003800000 */
.L_x_1666:
[----:B------:R-:W-:Y:S01]  /*3210*/  IMAD.MOV.U32 R12, RZ, RZ, 0x4 ;  /* 0x00000004ff0c7424 */ /* 0x000fe200078e00ff */
[----:B------:R-:W-:-:S04]  /*3220*/  FMNMX.FTZ R2, R0, R14, !PT ;  /* 0x0000000e00027209 */ /* 0x000fc80007810000 */
[----:B------:R-:W-:-:S07]  /*3230*/  MOV R13, R2 ;  /* 0x00000002000d7202 */ /* 0x000fce0000000f00 */
[----:B------:R-:W-:Y:S05]  /*3240*/  WARPSYNC.COLLECTIVE R15, `(.L_x_1667) ;  /* 0x000000000f087348 */ /* 0x000fea0003c00000 */
[----:B------:R0:W1:Y:S02]  /*3250*/  SHFL.BFLY P6, R14, R13, R12, R11 ;  /* 0x0c00000c0d0e7389 */ /* 0x00006400000c000b */
[----:B01----:R-:W-:Y:S05]  /*3260*/  ENDCOLLECTIVE ;  /* 0x000000000000791b */ /* 0x003fea0003800000 */
.L_x_1667:
[----:B------:R-:W-:Y:S01]  /*3270*/  HFMA2 R12, -RZ, RZ, 0, 1.1920928955078125e-07 ;  /* 0x00000002ff0c7431 */ /* 0x000fe200000001ff */
[----:B------:R-:W-:-:S04]  /*3280*/  FMNMX.FTZ R3, R2, R14, !PT ;  /* 0x0000000e02037209 */ /* 0x000fc80007810000 */
[----:B------:R-:W-:-:S07]  /*3290*/  MOV R13, R3 ;  /* 0x00000003000d7202 */ /* 0x000fce0000000f00 */
[----:B------:R-:W-:Y:S05]  /*32a0*/  WARPSYNC.COLLECTIVE R15, `(.L_x_1668) ;  /* 0x000000000f087348 */ /* 0x000fea0003c00000 */
[----:B------:R0:W1:Y:S02]  /*32b0*/  SHFL.BFLY P6, R14, R13, R12, R11 ;  /* 0x0c00000c0d0e7389 */ /* 0x00006400000c000b */
[----:B01----:R-:W-:Y:S05]  /*32c0*/  ENDCOLLECTIVE ;  /* 0x000000000000791b */ /* 0x003fea0003800000 */
.L_x_1668:
[----:B------:R-:W-:Y:S05]  /*32d0*/  BRA `(.L_x_1669) ;  /* 0xffffffd800187947 */ /* 0x000fea000383ffff */
.L_x_1659:
[----:B------:R-:W-:Y:S02]  /*32e0*/  HFMA2 R11, -RZ, RZ, 0, 1.847743988037109375e-06 ;  /* 0x0000001fff0b7431 */ /* 0x000fe400000001ff */
[----:B------:R-:W-:Y:S01]  /*32f0*/  IMAD.MOV.U32 R13, RZ, RZ, RZ ;  /* 0x000000ffff0d7224 */ /* 0x000fe200078e00ff */
[----:B------:R-:W-:Y:S01]  /*3300*/  MOV R12, 0x1 ;  /* 0x00000001000c7802 */ /* 0x000fe20000000f00 */
[----:B------:R-:W-:-:S07]  /*3310*/  IMAD.MOV.U32 R15, RZ, RZ, -0x1 ;  /* 0xffffffffff0f7424 */ /* 0x000fce00078e00ff */
[----:B0-----:R-:W-:Y:S05]  /*3320*/  WARPSYNC.COLLECTIVE R15, `(.L_x_1670) ;  /* 0x000000000f087348 */ /* 0x001fea0003c00000 */
[----:B------:R1:W2:Y:S02]  /*3330*/  SHFL.BFLY P6, R14, R13, R12, R11 ;  /* 0x0c00000c0d0e7389 */ /* 0x0002a400000c000b */
[----:B012---:R-:W-:Y:S05]  /*3340*/  ENDCOLLECTIVE ;  /* 0x000000000000791b */ /* 0x007fea0003800000 */
.L_x_1670:
[----:B------:R-:W-:-:S07]  /*3350*/  MOV R0, R14 ;  /* 0x0000000e00007202 */ /* 0x000fce0000000f00 */
[----:B------:R-:W-:Y:S05]  /*3360*/  WARPSYNC.COLLECTIVE R15, `(.L_x_1671) ;  /* 0x000000000f087348 */ /* 0x000fea0003c00000 */
[----:B------:R0:W1:Y:S02]  /*3370*/  SHFL.BFLY P6, R14, R13, R12, R11 ;  /* 0x0c00000c0d0e7389 */ /* 0x00006400000c000b */
[----:B01----:R-:W-:Y:S05]  /*3380*/  ENDCOLLECTIVE ;  /* 0x000000000000791b */ /* 0x003fea0003800000 */
.L_x_1671:
[----:B------:R-:W-:Y:S01]  /*3390*/  FADD.FTZ R0, RZ, R0 ;  /* 0x00000000ff007221 */ /* 0x000fe20000010000 */
[----:B------:R-:W-:-:S07]  /*33a0*/  MOV R2, R14 ;  /* 0x0000000e00027202 */ /* 0x000fce0000000f00 */
[----:B------:R-:W-:Y:S05]  /*33b0*/  WARPSYNC.COLLECTIVE R15, `(.L_x_1672) ;  /* 0x000000000f087348 */ /* 0x000fea0003c00000 */
[----:B------:R0:W1:Y:S02]  /*33c0*/  SHFL.BFLY P6, R14, R13, R12, R11 ;  /* 0x0c00000c0d0e7389 */ /* 0x00006400000c000b */
[----:B01----:R-:W-:Y:S05]  /*33d0*/  ENDCOLLECTIVE ;  /* 0x000000000000791b */ /* 0x003fea0003800000 */
.L_x_1672:
[----:B------:R-:W-:Y:S01]  /*33e0*/  FADD.FTZ R3, RZ, R2 ;  /* 0x00000002ff037221 */ /* 0x000fe20000010000 */
[----:B------:R-:W-:-:S07]  /*33f0*/  IMAD.MOV.U32 R4, RZ, RZ, R14 ;  /* 0x000000ffff047224 */ /* 0x000fce00078e000e */
[----:B------:R-:W-:Y:S05]  /*3400*/  WARPSYNC.COLLECTIVE R15, `(.L_x_1673) ;  /* 0x000000000f087348 */ /* 0x000fea0003c00000 */
[----:B------:R0:W1:Y:S02]  /*3410*/  SHFL.BFLY P6, R14, R13, R12, R11 ;  /* 0x0c00000c0d0e7389 */ /* 0x00006400000c000b */
[----:B01----:R-:W-:Y:S05]  /*3420*/  ENDCOLLECTIVE ;  /* 0x000000000000791b */ /* 0x003fea0003800000 */
.L_x_1673:
[----:B------:R-:W-:Y:S01]  /*3430*/  FADD.FTZ R2, RZ, R4 ;  /* 0x00000004ff027221 */ /* 0x000fe20000010000 */
[----:B------:R-:W-:-:S07]  /*3440*/  MOV R5, R14 ;  /* 0x0000000e00057202 */ /* 0x000fce0000000f00 */
[----:B------:R-:W-:Y:S05]  /*3450*/  WARPSYNC.COLLECTIVE R15, `(.L_x_1674) ;  /* 0x000000000f087348 */ /* 0x000fea0003c00000 */
[----:B------:R0:W1:Y:S02]  /*3460*/  SHFL.BFLY P6, R14, R13, R12, R11 ;  /* 0x0c00000c0d0e7389 */ /* 0x00006400000c000b */
[----:B01----:R-:W-:Y:S05]  /*3470*/  ENDCOLLECTIVE ;  /* 0x000000000000791b */ /* 0x003fea0003800000 */
.L_x_1674:
[----:B------:R-:W-:Y:S01]  /*3480*/  FADD.FTZ R5, RZ, R5 ;  /* 0x00000005ff057221 */ /* 0x000fe20000010000 */
[----:B------:R-:W-:-:S07]  /*3490*/  MOV R6, R14 ;  /* 0x0000000e00067202 */ /* 0x000fce0000000f00 */
[----:B------:R-:W-:Y:S05]  /*34a0*/  WARPSYNC.COLLECTIVE R15, `(.L_x_1675) ;  /* 0x000000000f087348 */ /* 0x000fea0003c00000 */
[----:B------:R0:W1:Y:S02]  /*34b0*/  SHFL.BFLY P6, R14, R13, R12, R11 ;  /* 0x0c00000c0d0e7389 */ /* 0x00006400000c000b */
[----:B01----:R-:W-:Y:S05]  /*34c0*/  ENDCOLLECTIVE ;  /* 0x000000000000791b */ /* 0x003fea0003800000 */
.L_x_1675:
[----:B------:R-:W-:Y:S01]  /*34d0*/  FADD.FTZ R6, RZ, R6 ;  /* 0x00000006ff067221 */ /* 0x000fe20000010000 */
[----:B------:R-:W-:Y:S06]  /*34e0*/  BRA `(.L_x_1676) ;  /* 0xfffffff400647947 */ /* 0x000fec000383ffff */
.L_x_1677:
        /* <DEDUP_REMOVED lines=9> */
.L_x_25604:


//--------------------- .text._ZN4vllm25paged_attention_v1_kernelI13__nv_bfloat16hLi80ELi16ELi128ELNS_18Fp8KVCacheDataTypeE2ELb1EEEvPT_PKS3_PKT0_S9_ifPKiSB_iPKfiiiSD_SD_iiiii --------------------------
	.section	.text._ZN4vllm25paged_attention_v1_kernelI13__nv_bfloat16hLi80ELi16ELi128ELNS_18Fp8KVCacheDataTypeE2ELb1EEEvPT_PKS3_PKT0_S9_ifPKiSB_iPKfiiiSD_SD_iiiii,"ax",@progbits
	.align	128
        .global         _ZN4vllm25paged_attention_v1_kernelI13__nv_bfloat16hLi80ELi16ELi128ELNS_18Fp8KVCacheDataTypeE2ELb1EEEvPT_PKS3_PKT0_S9_ifPKiSB_iPKfiiiSD_SD_iiiii
        .type           _ZN4vllm25paged_attention_v1_kernelI13__nv_bfloat16hLi80ELi16ELi128ELNS_18Fp8KVCacheDataTypeE2ELb1EEEvPT_PKS3_PKT0_S9_ifPKiSB_iPKfiiiSD_SD_iiiii,@function
        .size           _ZN4vllm25paged_attention_v1_kernelI13__nv_bfloat16hLi80ELi16ELi128ELNS_18Fp8KVCacheDataTypeE2ELb1EEEvPT_PKS3_PKT0_S9_ifPKiSB_iPKfiiiSD_SD_iiiii,(.L_x_25605 - _ZN4vllm25paged_attention_v1_kernelI13__nv_bfloat16hLi80ELi16ELi128ELNS_18Fp8KVCacheDataTypeE2ELb1EEEvPT_PKS3_PKT0_S9_ifPKiSB_iPKfiiiSD_SD_iiiii)
        .other          _ZN4vllm25paged_attention_v1_kernelI13__nv_bfloat16hLi80ELi16ELi128ELNS_18Fp8KVCacheDataTypeE2ELb1EEEvPT_PKS3_PKT0_S9_ifPKiSB_iPKfiiiSD_SD_iiiii,@"STO_CUDA_ENTRY STV_DEFAULT"
_ZN4vllm25paged_attention_v1_kernelI13__nv_bfloat16hLi80ELi16ELi128ELNS_18Fp8KVCacheDataTypeE2ELb1EEEvPT_PKS3_PKT0_S9_ifPKiSB_iPKfiiiSD_SD_iiiii:
.text._ZN4vllm25paged_attention_v1_kernelI13__nv_bfloat16hLi80ELi16ELi128ELNS_18Fp8KVCacheDataTypeE2ELb1EEEvPT_PKS3_PKT0_S9_ifPKiSB_iPKfiiiSD_SD_iiiii:
        /* <DEDUP_REMOVED lines=103> */
.L_x_1678:
        /* <DEDUP_REMOVED lines=24> */
.L_x_1682:
        /* <DEDUP_REMOVED lines=41> */
.L_x_1680:
[----:B------:R-:W-:Y:S05]  /*0a80*/  BSYNC.RECONVERGENT B6 ;  /* 0x0000000000067941 */ /* 0x000fea0003800200 */
.L_x_1679:
        /* <DEDUP_REMOVED lines=11> */
.L_x_1718:
        /* <DEDUP_REMOVED lines=39> */
.L_x_1688:
        /* <DEDUP_REMOVED lines=11> */
.L_x_1687:
[----:B------:R-:W-:Y:S05]  /*0e60*/  BSYNC.RECONVERGENT B1 ;  /* 0x0000000000017941 */ /* 0x000fea0003800200 */
.L_x_1686:
        /* <DEDUP_REMOVED lines=12> */
.L_x_1691:
        /* <DEDUP_REMOVED lines=100> */
.L_x_1690:
[----:B------:R-:W-:Y:S05]  /*1570*/  BSYNC.RECONVERGENT B1 ;  /* 0x0000000000017941 */ /* 0x000fea0003800200 */
.L_x_1689:
        /* <DEDUP_REMOVED lines=55> */
.L_x_1693:
[----:B------:R-:W-:Y:S05]  /*18f0*/  BSYNC.RECONVERGENT B1 ;  /* 0x0000000000017941 */ /* 0x000fea0003800200 */
.L_x_1692:
        /* <DEDUP_REMOVED lines=26> */
.L_x_1685:
[----:B------:R-:W-:Y:S05]  /*1aa0*/  BSYNC.RECONVERGENT B0 ;  /* 0x0000000000007941 */ /* 0x000fea0003800200 */
.L_x_1684:
        /* <DEDUP_REMOVED lines=39> */
.L_x_1698:
[----:B------:R-:W0:Y:S01]  /*1d20*/  LDS R3, [R12] ;  /* 0x000000000c037984 */ /* 0x000e220000000800 */
[----:B------:R-:W-:-:S04]  /*1d30*/  IADD3 R13, PT, PT, R13, 0x1, RZ ;  /* 0x000000010d0d7810 */ /* 0x000fc80007ffe0ff */
[----:B------:R-:W-:Y:S01]  /*1d40*/  ISETP.NE.AND P0, PT, R13, RZ, PT ;  /* 0x000000ff0d00720c */ /* 0x000fe20003f05270 */
[----:B0-----:R-:W-:-:S05]  /*1d50*/  FMUL.FTZ R3, R3, R2 ;  /* 0x0000000203037220 */ /* 0x001fca0000410000 */
[----:B------:R0:W-:Y:S02]  /*1d60*/  STS [R12], R3 ;  /* 0x000000030c007388 */ /* 0x0001e40000000800 */
[----:B0-----:R-:W-:-:S05]  /*1d70*/  IADD3 R12, PT, PT, R12, 0x200, RZ ;  /* 0x000002000c0c7810 */ /* 0x001fca0007ffe0ff */
[----:B------:R-:W-:Y:S05]  /*1d80*/  @P0 BRA `(.L_x_1698) ;  /* 0xfffffffc00e40947 */ /* 0x000fea000383ffff */
.L_x_1697:
[----:B------:R-:W-:Y:S05]  /*1d90*/  BSYNC.RECONVERGENT B1 ;  /* 0x0000000000017941 */ /* 0x000fea0003800200 */
.L_x_1696:
        /* <DEDUP_REMOVED lines=12> */
.L_x_1701:
        /* <DEDUP_REMOVED lines=52> */
.L_x_1700:
[----:B------:R-:W-:Y:S05]  /*21a0*/  BSYNC.RECONVERGENT B1 ;  /* 0x0000000000017941 */ /* 0x000fea0003800200 */
.L_x_1699:
        /* <DEDUP_REMOVED lines=31> */
.L_x_1703:
[----:B------:R-:W-:Y:S05]  /*23a0*/  BSYNC.RECONVERGENT B1 ;  /* 0x0000000000017941 */ /* 0x000fea0003800200 */
.L_x_1702:
        /* <DEDUP_REMOVED lines=14> */
.L_x_1695:
[----:B------:R-:W-:Y:S05]  /*2490*/  BSYNC.RECONVERGENT B0 ;  /* 0x0000000000007941 */ /* 0x000fea0003800200 */
.L_x_1694:
        /* <DEDUP_REMOVED lines=17> */
[----:B-1----:R-:W-:Y:S02]  /*25b0*/  HFMA2 R10, -RZ, RZ, 0, 0 ;  /* 0x00000000ff0a7431 */ /* 0x002fe400000001ff */
[----:B---3--:R-:W-:-:S04]  /*25c0*/  IMAD.MOV R13, RZ, RZ, -R11 ;  /* 0x000000ffff0d7224 */ /* 0x008fc800078e0a0b */
[----:B------:R-:W-:-:S04]  /*25d0*/  IMAD R13, R13, R8, RZ ;  /* 0x000000080d0d7224 */ /* 0x000fc800078e02ff */
[----:B------:R-:W-:Y:S01]  /*25e0*/  IMAD.HI.U32 R10, R11, R13, R10 ;  /* 0x0000000d0b0a7227 */ /* 0x000fe200078e000a */
[----:B0-----:R-:W-:-:S04]  /*25f0*/  IADD3 R2, PT, PT, R15, 0xffffffe, RZ ;  /* 0x0ffffffe0f027810 */ /* 0x001fc80007ffe0ff */
[----:B------:R0:W1:Y:S02]  /*2600*/  F2I.FTZ.U32.TRUNC.NTZ R3, R2 ;  /* 0x0000000200037305 */ /* 0x000064000021f000 */
[----:B0-----:R-:W-:Y:S01]  /*2610*/  IMAD.MOV.U32 R2, RZ, RZ, RZ ;  /* 0x000000ffff027224 */ /* 0x001fe200078e00ff */
[----:B-1----:R-:W-:-:S05]  /*2620*/  IADD3 R12, PT, PT, RZ, -R3, RZ ;  /* 0x80000003ff0c7210 */ /* 0x002fca0007ffe0ff */
[----:B------:R-:W-:Y:S01]  /*2630*/  IMAD R11, R12, R7, RZ ;  /* 0x000000070c0b7224 */ /* 0x000fe200078e02ff */
[----:B------:R-:W-:-:S03]  /*2640*/  IABS R12, R0 ;  /* 0x00000000000c7213 */ /* 0x000fc60000000000 */
[----:B------:R-:W-:Y:S01]  /*2650*/  IMAD.HI.U32 R2, R3, R11, R2 ;  /* 0x0000000b03027227 */ /* 0x000fe200078e0002 */
[----:B------:R-:W-:-:S07]  /*2660*/  MOV R3, R12 ;  /* 0x0000000c00037202 */ /* 0x000fce0000000f00 */
.L_x_1707:
        /* <DEDUP_REMOVED lines=34> */
.L_x_1706:
        /* <DEDUP_REMOVED lines=16> */
.L_x_1705:
[----:B------:R-:W-:Y:S05]  /*2990*/  BSYNC.RECONVERGENT B6 ;  /* 0x0000000000067941 */ /* 0x000fea0003800200 */
.L_x_1704:
[----:B------:R-:W-:Y:S01]  /*29a0*/  UMOV UR4, 0xffffffff ;  /* 0xffffffff00047882 */ /* 0x000fe20000000000 */
[----:B-1----:R-:W-:Y:S02]  /*29b0*/  SHF.R.U32.HI R7, RZ, 0x5, R18 ;  /* 0x00000005ff077819 */ /* 0x002fe40000011612 */
[----:B------:R-:W-:Y:S01]  /*29c0*/  LOP3.LUT R6, R18, 0x1f, RZ, 0xc0, !PT ;  /* 0x0000001f12067812 */ /* 0x000fe200078ec0ff */
[----:B------:R-:W-:Y:S06]  /*29d0*/  BRA.DIV UR4, `(.L_x_1708) ;  /* 0x0000000a04187947 */ /* 0x000fec000b800000 */
[----:B------:R-:W-:Y:S01]  /*29e0*/  HFMA2 R0, -RZ, RZ, 0, 0 ;  /* 0x00000000ff007431 */ /* 0x000fe200000001ff */
[----:B0-----:R-:W-:Y:S02]  /*29f0*/  MOV R2, RZ ;  /* 0x000000ff00027202 */ /* 0x001fe40000000f00 */
[----:B------:R-:W-:Y:S01]  /*2a00*/  CS2R R4, SRZ ;  /* 0x0000000000047805 */ /* 0x000fe2000001ff00 */
[----:B------:R-:W-:Y:S02]  /*2a10*/  IMAD.MOV.U32 R14, RZ, RZ, RZ ;  /* 0x000000ffff0e7224 */ /* 0x000fe400078e00ff */
[----:B------:R-:W-:-:S03]  /*2a20*/  FADD.FTZ R3, RZ, R2 ;  /* 0x00000002ff037221 */ /* 0x000fc60000010000 */
[----:B------:R-:W-:Y:S01]  /*2a30*/  FADD.FTZ R2, RZ, R4 ;  /* 0x00000004ff027221 */ /* 0x000fe20000010000 */
[----:B------:R-:W-:Y:S01]  /*2a40*/  FADD.FTZ R5, RZ, R5 ;  /* 0x00000005ff057221 */ /* 0x000fe20000010000 */
[----:B------:R-:W-:-:S07]  /*2a50*/  FADD.FTZ R0, RZ, R0 ;  /* 0x00000000ff007221 */ /* 0x000fce0000010000 */
.L_x_1724:
        /* <DEDUP_REMOVED lines=36> */
.L_x_1710:
[----:B------:R-:W-:Y:S05]  /*2ca0*/  BSYNC.RECONVERGENT B0 ;  /* 0x0000000000007941 */ /* 0x000fea0003800200 */
.L_x_1709:
        /* <DEDUP_REMOVED lines=19> */
.L_x_1712:
[----:B------:R-:W-:Y:S05]  /*2de0*/  BSYNC.RECONVERGENT B0 ;  /* 0x0000000000007941 */ /* 0x000fea0003800200 */
.L_x_1711:
        /* <DEDUP_REMOVED lines=12> */
[----:B------:R-:W-:Y:S02]  /*2eb0*/  F2FP.BF16.F32.PACK_AB R14, RZ, R14 ;  /* 0x0000000eff0e723e */ /* 0x000fe400000010ff */
        /* <DEDUP_REMOVED lines=12> */
[----:B------:R-:W-:Y:S01]  /*2f80*/  STG.E.U16 desc[UR36][R4.64+0x80], R14 ;  /* 0x0000800e04007986 */ /* 0x000fe2000c101524 */
[----:B------:R-:W-:Y:S05]  /*2f90*/  EXIT ;  /* 0x000000000000794d */ /* 0x000fea0003800000 */
.L_x_1681:
        /* <DEDUP_REMOVED lines=16> */
.L_x_1713:
[----:B------:R-:W-:Y:S05]  /*30a0*/  EXIT ;  /* 0x000000000000794d */ /* 0x000fea0003800000 */
.L_x_1683:
[----:B------:R-:W-:Y:S01]  /*30b0*/  HFMA2 R12, -RZ, RZ, 0, 9.5367431640625e-07 ;  /* 0x00000010ff0c7431 */ /* 0x000fe200000001ff */
[----:B------:R-:W-:Y:S01]  /*30c0*/  MOV R11, 0x1f ;  /* 0x0000001f000b7802 */ /* 0x000fe20000000f00 */
[----:B------:R-:W-:-:S07]  /*30d0*/  IMAD.MOV.U32 R15, RZ, RZ, -0x1 ;  /* 0xffffffffff0f7424 */ /* 0x000fce00078e00ff */
[----:B------:R-:W-:Y:S05]  /*30e0*/  WARPSYNC.COLLECTIVE R15, `(.L_x_1714) ;  /* 0x000000000f087348 */ /* 0x000fea0003c00000 */
[----:B------:R0:W1:Y:S02]  /*30f0*/  SHFL.BFLY P6, R14, R13, R12, R11 ;  /* 0x0c00000c0d0e7389 */ /* 0x00006400000c000b */
[----:B01----:R-:W-:Y:S05]  /*3100*/  ENDCOLLECTIVE ;  /* 0x000000000000791b */ /* 0x003fea0003800000 */
.L_x_1714:
[----:B------:R-:W-:Y:S01]  /*3110*/  HFMA2 R12, -RZ, RZ, 0, 4.76837158203125e-07 ;  /* 0x00000008ff0c7431 */ /* 0x000fe200000001ff */
[----:B------:R-:W-:-:S04]  /*3120*/  FMNMX.FTZ R0, R14, -3.40282346638528859812e+38, !PT ;  /* 0xff7fffff0e007809 */ /* 0x000fc80007810000 */
[----:B------:R-:W-:-:S07]  /*3130*/  MOV R13, R0 ;  /* 0x00000000000d7202 */ /* 0x000fce0000000f00 */
[----:B------:R-:W-:Y:S05]  /*3140*/  WARPSYNC.COLLECTIVE R15, `(.L_x_1715) ;  /* 0x000000000f087348 */ /* 0x000fea0003c00000 */
[----:B------:R0:W1:Y:S02]  /*3150*/  SHFL.BFLY P6, R14, R13, R12, R11 ;  /* 0x0c00000c0d0e7389 */ /* 0x00006400000c000b */
[----:B01----:R-:W-:Y:S05]  /*3160*/  ENDCOLLECTIVE ;  /* 0x000000000000791b */ /* 0x003fea0003800000 */
.L_x_1715:
[----:B------:R-:W-:Y:S02]  /*3170*/  MOV R12, 0x4 ;  /* 0x00000004000c7802 */ /* 0x000fe40000000f00 */
[----:B------:R-:W-:-:S05]  /*3180*/  FMNMX.FTZ R2, R0, R14, !PT ;  /* 0x0000000e00027209 */ /* 0x000fca0007810000 */
[----:B------:R-:W-:-:S07]  /*3190*/  IMAD.MOV.U32 R13, RZ, RZ, R2 ;  /* 0x000000ffff0d7224 */ /* 0x000fce00078e0002 */
[----:B------:R-:W-:Y:S05]  /*31a0*/  WARPSYNC.COLLECTIVE R15, `(.L_x_1716) ;  /* 0x000000000f087348 */ /* 0x000fea0003c00000 */
[----:B------:R0:W1:Y:S02]  /*31b0*/  SHFL.BFLY P6, R14, R13, R12, R11 ;  /* 0x0c00000c0d0e7389 */ /* 0x00006400000c000b */
[----:B01----:R-:W-:Y:S05]  /*31c0*/  ENDCOLLECTIVE ;  /* 0x000000000000791b */ /* 0x003fea0003800000 */
.L_x_1716:
[----:B------:R-:W-:Y:S01]  /*31d0*/  IMAD.MOV.U32 R12, RZ, RZ, 0x2 ;  /* 0x00000002ff0c7424 */ /* 0x000fe200078e00ff */
[----:B------:R-:W-:-:S04]  /*31e0*/  FMNMX.FTZ R3, R2, R14, !PT ;  /* 0x0000000e02037209 */ /* 0x000fc80007810000 */
[----:B------:R-:W-:-:S07]  /*31f0*/  MOV R13, R3 ;  /* 0x00000003000d7202 */ /* 0x000fce0000000f00 */
[----:B------:R-:W-:Y:S05]  /*3200*/  WARPSYNC.COLLECTIVE R15, `(.L_x_1717) ;  /* 0x000000000f087348 */ /* 0x000fea0003c00000 */
[----:B------:R0:W1:Y:S02]  /*3210*/  SHFL.BFLY P6, R14, R13, R12, R11 ;  /* 0x0c00000c0d0e7389 */ /* 0x00006400000c000b */
[----:B01----:R-:W-:Y:S05]  /*3220*/  ENDCOLLECTIVE ;  /* 0x000000000000791b */ /* 0x003fea0003800000 */
.L_x_1717:
[----:B------:R-:W-:Y:S05]  /*3230*/  BRA `(.L_x_1718) ;  /* 0xffffffd800407947 */ /* 0x000fea000383ffff */
.L_x_1708:
[----:B------:R-:W-:Y:S01]  /*3240*/  HFMA2 R13, -RZ, RZ, 0, 0 ;  /* 0x00000000ff0d7431 */ /* 0x000fe200000001ff */
[----:B------:R-:W-:Y:S01]  /*3250*/  MOV R12, 0x1 ;  /* 0x00000001000c7802 */ /* 0x000fe20000000f00 */
[----:B------:R-:W-:Y:S01]  /*3260*/  IMAD.MOV.U32 R11, RZ, RZ, 0x1f ;  /* 0x0000001fff0b7424 */ /* 0x000fe200078e00ff */
[----:B------:R-:W-:-:S07]  /*3270*/  MOV R15, 0xffffffff ;  /* 0xffffffff000f7802 */ /* 0x000fce0000000f00 */
[----:B0-----:R-:W-:Y:S05]  /*3280*/  WARPSYNC.COLLECTIVE R15, `(.L_x_1719) ;  /* 0x000000000f087348 */ /* 0x001fea0003c00000 */
[----:B------:R1:W2:Y:S02]  /*3290*/  SHFL.BFLY P6, R14, R13, R12, R11 ;  /* 0x0c00000c0d0e7389 */ /* 0x0002a400000c000b */
[----:B012---:R-:W-:Y:S05]  /*32a0*/  ENDCOLLECTIVE ;  /* 0x000000000000791b */ /* 0x007fea0003800000 */
.L_x_1719:
[----:B------:R-:W-:-:S07]  /*32b0*/  MOV R0, R14 ;  /* 0x0000000e00007202 */ /* 0x000fce0000000f00 */
[----:B------:R-:W-:Y:S05]  /*32c0*/  WARPSYNC.COLLECTIVE R15, `(.L_x_1720) ;  /* 0x000000000f087348 */ /* 0x000fea0003c00000 */
[----:B------:R0:W1:Y:S02]  /*32d0*/  SHFL.BFLY P6, R14, R13, R12, R11 ;  /* 0x0c00000c0d0e7389 */ /* 0x00006400000c000b */
[----:B01----:R-:W-:Y:S05]  /*32e0*/  ENDCOLLECTIVE ;  /* 0x000000000000791b */ /* 0x003fea0003800000 */
.L_x_1720:
[----:B------:R-:W-:Y:S01]  /*32f0*/  FADD.FTZ R0, RZ, R0 ;  /* 0x00000000ff007221 */ /* 0x000fe20000010000 */
[----:B------:R-:W-:-:S07]  /*3300*/  IMAD.MOV.U32 R2, RZ, RZ, R14 ;  /* 0x000000ffff027224 */ /* 0x000fce00078e000e */
[----:B------:R-:W-:Y:S05]  /*3310*/  WARPSYNC.COLLECTIVE R15, `(.L_x_1721) ;  /* 0x000000000f087348 */ /* 0x000fea0003c00000 */
[----:B------:R0:W1:Y:S02]  /*3320*/  SHFL.BFLY P6, R14, R13, R12, R11 ;  /* 0x0c00000c0d0e7389 */ /* 0x00006400000c000b */
[----:B01----:R-:W-:Y:S05]  /*3330*/  ENDCOLLECTIVE ;  /* 0x000000000000791b */ /* 0x003fea0003800000 */
.L_x_1721:
[----:B------:R-:W-:Y:S01]  /*3340*/  FADD.FTZ R3, RZ, R2 ;  /* 0x00000002ff037221 */ /* 0x000fe20000010000 */
[----:B------:R-:W-:-:S07]  /*3350*/  MOV R4, R14 ;  /* 0x0000000e00047202 */ /* 0x000fce0000000f00 */
[----:B------:R-:W-:Y:S05]  /*3360*/  WARPSYNC.COLLECTIVE R15, `(.L_x_1722) ;  /* 0x000000000f087348 */ /* 0x000fea0003c00000 */
[----:B------:R0:W1:Y:S02]  /*3370*/  SHFL.BFLY P6, R14, R13, R12, R11 ;  /* 0x0c00000c0d0e7389 */ /* 0x00006400000c000b */
[----:B01----:R-:W-:Y:S05]  /*3380*/  ENDCOLLECTIVE ;  /* 0x000000000000791b */ /* 0x003fea0003800000 */
.L_x_1722:
[----:B------:R-:W-:Y:S01]  /*3390*/  FADD.FTZ R2, RZ, R4 ;  /* 0x00000004ff027221 */ /* 0x000fe20000010000 */
[----:B------:R-:W-:-:S07]  /*33a0*/  MOV R5, R14 ;  /* 0x0000000e00057202 */ /* 0x000fce0000000f00 */
[----:B------:R-:W-:Y:S05]  /*33b0*/  WARPSYNC.COLLECTIVE R15, `(.L_x_1723) ;  /* 0x000000000f087348 */ /* 0x000fea0003c00000 */
[----:B------:R0:W1:Y:S02]  /*33c0*/  SHFL.BFLY P6, R14, R13, R12, R11 ;  /* 0x0c00000c0d0e7389 */ /* 0x00006400000c000b */
[----:B01----:R-:W-:Y:S05]  /*33d0*/  ENDCOLLECTIVE ;  /* 0x000000000000791b */ /* 0x003fea0003800000 */
.L_x_1723:
[----:B------:R-:W-:Y:S01]  /*33e0*/  FADD.FTZ R5, RZ, R5 ;  /* 0x00000005ff057221 */ /* 0x000fe20000010000 */
[----:B------:R-:W-:Y:S06]  /*33f0*/  BRA `(.L_x_1724) ;  /* 0xfffffff400987947 */ /* 0x000fec000383ffff */
.L_x_1725:
        /* <DEDUP_REMOVED lines=16> */
.L_x_25605:


//--------------------- .text._ZN4vllm25paged_attention_v1_kernelI13__nv_bfloat16hLi64ELi16ELi128ELNS_18Fp8KVCacheDataTypeE2ELb1EEEvPT_PKS3_PKT0_S9_ifPKiSB_iPKfiiiSD_SD_iiiii --------------------------
	.section	.text._ZN4vllm25paged_attention_v1_kernelI13__nv_bfloat16hLi64ELi16ELi128ELNS_18Fp8KVCacheDataTypeE2ELb1EEEvPT_PKS3_PKT0_S9_ifPKiSB_iPKfiiiSD_SD_iiiii,"ax",@progbits
	.align	128
        .global         _ZN4vllm25paged_attention_v1_kernelI13__nv_bfloat16hLi64ELi16ELi128ELNS_18Fp8KVCacheDataTypeE2ELb1EEEvPT_PKS3_PKT0_S9_ifPKiSB_iPKfiiiSD_SD_iiiii
        .type           _ZN4vllm25paged_attention_v1_kernelI13__nv_bfloat16hLi64ELi16ELi128ELNS_18Fp8KVCacheDataTypeE2ELb1EEEvPT_PKS3_PKT0_S9_ifPKiSB_iPKfiiiSD_SD_iiiii,@function
        .size           _ZN4vllm25paged_attention_v1_kernelI13__nv_bfloat16hLi64ELi16ELi128ELNS_18Fp8KVCacheDataTypeE2ELb1EEEvPT_PKS3_PKT0_S9_ifPKiSB_iPKfiiiSD_SD_iiiii,(.L_x_25606 - _ZN4vllm25paged_attention_v1_kernelI13__nv_bfloat16hLi64ELi16ELi128ELNS_18Fp8KVCacheDataTypeE2ELb1EEEvPT_PKS3_PKT0_S9_ifPKiSB_iPKfiiiSD_SD_iiiii)
        .other          _ZN4vllm25paged_attention_v1_kernelI13__nv_bfloat16hLi64ELi16ELi128ELNS_18Fp8KVCacheDataTypeE2ELb1EEEvPT_PKS3_PKT0_S9_ifPKiSB_iPKfiiiSD_SD_iiiii,@"STO_CUDA_ENTRY STV_DEFAULT"
_ZN4vllm25paged_attention_v1_kernelI13__nv_bfloat16hLi64ELi16ELi128ELNS_18Fp8KVCacheDataTypeE2ELb1EEEvPT_PKS3_PKT0_S9_ifPKiSB_iPKfiiiSD_SD_iiiii:
.text._ZN4vllm25paged_attention_v1_kernelI13__nv_bfloat16hLi64ELi16ELi128ELNS_18Fp8KVCacheDataTypeE2ELb1EEEvPT_PKS3_PKT0_S9_ifPKiSB_iPKfiiiSD_SD_iiiii:
        /* <DEDUP_REMOVED lines=103> */
.L_x_1726:
        /* <DEDUP_REMOVED lines=24> */
.L_x_1730:
        /* <DEDUP_REMOVED lines=41> */
.L_x_1728:
[----:B------:R-:W-:Y:S05]  /*0a80*/  BSYNC.RECONVERGENT B6 ;  /* 0x0000000000067941 */ /* 0x000fea0003800200 */
.L_x_1727:
        /* <DEDUP_REMOVED lines=11> */
.L_x_1764:
        /* <DEDUP_REMOVED lines=39> */
.L_x_1736:
        /* <DEDUP_REMOVED lines=11> */
.L_x_1735:
[----:B------:R-:W-:Y:S05]  /*0e60*/  BSYNC.RECONVERGENT B1 ;  /* 0x0000000000017941 */ /* 0x000fea0003800200 */
.L_x_1734:
        /* <DEDUP_REMOVED lines=12> */
.L_x_1739:
        /* <DEDUP_REMOVED lines=100> */
.L_x_1738:
[----:B------:R-:W-:Y:S05]  /*1570*/  BSYNC.RECONVERGENT B1 ;  /* 0x0000000000017941 */ /* 0x000fea0003800200 */
.L_x_1737:
        /* <DEDUP_REMOVED lines=55> */
.L_x_1741:
[----:B------:R-:W-:Y:S05]  /*18f0*/  BSYNC.RECONVERGENT B1 ;  /* 0x0000000000017941 */ /* 0x000fea0003800200 */
.L_x_1740:
        /* <DEDUP_REMOVED lines=26> */
.L_x_1733:
[----:B------:R-:W-:Y:S05]  /*1aa0*/  BSYNC.RECONVERGENT B0 ;  /* 0x0000000000007941 */ /* 0x000fea0003800200 */
.L_x_1732:
        /* <DEDUP_REMOVED lines=39> */
.L_x_1746:
[----:B------:R-:W0:Y:S01]  /*1d20*/  LDS R3, [R12] ;  /* 0x000000000c037984 */ /* 0x000e220000000800 */
[----:B------:R-:W-:-:S04]  /*1d30*/  IADD3 R13, PT, PT, R13, 0x1, RZ ;  /* 0x000000010d0d7810 */ /* 0x000fc80007ffe0ff */
[----:B------:R-:W-:Y:S01]  /*1d40*/  ISETP.NE.AND P0, PT, R13, RZ, PT ;  /* 0x000000ff0d00720c */ /* 0x000fe20003f05270 */
[----:B0-----:R-:W-:-:S05]  /*1d50*/  FMUL.FTZ R3, R3, R2 ;  /* 0x0000000203037220 */ /* 0x001fca0000410000 */
[----:B------:R0:W-:Y:S02]  /*1d60*/  STS [R12], R3 ;  /* 0x000000030c007388 */ /* 0x0001e40000000800 */
[----:B0-----:R-:W-:-:S05]  /*1d70*/  VIADD R12, R12, 0x200 ;  /* 0x000002000c0c7836 */ /* 0x001fca0000000000 */
[----:B------:R-:W-:Y:S05]  /*1d80*/  @P0 BRA `(.L_x_1746) ;  /* 0xfffffffc00e40947 */ /* 0x000fea000383ffff */
.L_x_1745:
[----:B------:R-:W-:Y:S05]  /*1d90*/  BSYNC.RECONVERGENT B1 ;  /* 0x0000000000017941 */ /* 0x000fea0003800200 */
.L_x_1744:
        /* <DEDUP_REMOVED lines=12> */
.L_x_1749:
        /* <DEDUP_REMOVED lines=52> */
.L_x_1748:
[----:B------:R-:W-:Y:S05]  /*21a0*/  BSYNC.RECONVERGENT B1 ;  /* 0x0000000000017941 */ /* 0x000fea0003800200 */
.L_x_1747:
        /* <DEDUP_REMOVED lines=31> */
.L_x_1751:
[----:B------:R-:W-:Y:S05]  /*23a0*/  BSYNC.RECONVERGENT B1 ;  /* 0x0000000000017941 */ /* 0x000fea0003800200 */
.L_x_1750:
        /* <DEDUP_REMOVED lines=14> */
.L_x_1743:
[----:B------:R-:W-:Y:S05]  /*2490*/  BSYNC.RECONVERGENT B0 ;  /* 0x0000000000007941 */ /* 0x000fea0003800200 */
.L_x_1742:
        /* <DEDUP_REMOVED lines=29> */
.L_x_1755:
        /* <DEDUP_REMOVED lines=34> */
.L_x_1754:
        /* <DEDUP_REMOVED lines=16> */
.L_x_1753:
[----:B------:R-:W-:Y:S05]  /*2990*/  BSYNC.RECONVERGENT B6 ;  /* 0x0000000000067941 */ /* 0x000fea0003800200 */
.L_x_1752:
[----:B------:R-:W-:Y:S01]  /*29a0*/  UMOV UR4, 0xffffffff ;  /* 0xffffffff00047882 */ /* 0x000fe20000000000 */
[----:B-1----:R-:W-:Y:S02]  /*29b0*/  SHF.R.U32.HI R7, RZ, 0x5, R18 ;  /* 0x00000005ff077819 */ /* 0x002fe40000011612 */
[----:B------:R-:W-:Y:S01]  /*29c0*/  LOP3.LUT R6, R18, 0x1f, RZ, 0xc0, !PT ;  /* 0x0000001f12067812 */ /* 0x000fe200078ec0ff */
[----:B------:R-:W-:Y:S06]  /*29d0*/  BRA.DIV UR4, `(.L_x_1756) ;  /* 0x0000000a04007947 */ /* 0x000fec000b800000 */
[----:B------:R-:W-:Y:S01]  /*29e0*/  HFMA2 R0, -RZ, RZ, 0, 0 ;  /* 0x00000000ff007431 */ /* 0x000fe200000001ff */
[----:B------:R-:W-:Y:S01]  /*29f0*/  MOV R4, RZ ;  /* 0x000000ff00047202 */ /* 0x000fe20000000f00 */
[----:B0-----:R-:W-:Y:S02]  /*2a00*/  IMAD.MOV.U32 R2, RZ, RZ, RZ ;  /* 0x000000ffff027224 */ /* 0x001fe400078e00ff */
[----:B------:R-:W-:Y:S02]  /*2a10*/  HFMA2 R14, -RZ, RZ, 0, 0 ;  /* 0x00000000ff0e7431 */ /* 0x000fe400000001ff */
[----:B------:R-:W-:Y:S01]  /*2a20*/  FADD.FTZ R3, RZ, R2 ;  /* 0x00000002ff037221 */ /* 0x000fe20000010000 */
[----:B------:R-:W-:Y:S01]  /*2a30*/  FADD.FTZ R4, RZ, R4 ;  /* 0x00000004ff047221 */ /* 0x000fe20000010000 */
[----:B------:R-:W-:-:S07]  /*2a40*/  FADD.FTZ R0, RZ, R0 ;  /* 0x00000000ff007221 */ /* 0x000fce0000010000 */
.L_x_1769:
[----:B------:R-:W-:Y:S01]  /*2a50*/  ISETP.NE.AND P0, PT, R22, RZ, PT ;  /* 0x000000ff1600720c */ /* 0x000fe20003f05270 */
[----:B------:R-:W-:Y:S05]  /*2a60*/  WARPSYNC.ALL ;  /* 0x0000000000007948 */ /* 0x000fea0003800000 */
[----:B------:R-:W-:Y:S01]  /*2a70*/  LOP3.LUT R2, R18, 0x3c0, RZ, 0xc0, !PT ;  /* 0x000003c012027812 */ /* 0x000fe200078ec0ff */
[----:B------:R-:W-:Y:S01]  /*2a80*/  BAR.SYNC.DEFER_BLOCKING 0x0 ;  /* 0x0000000000007b1d */ /* 0x000fe20000010000 */
[----:B------:R-:W-:Y:S02]  /*2a90*/  FADD.FTZ R5, RZ, R14 ;  /* 0x0000000eff057221 */ /* 0x000fe40000010000 */
        /* <DEDUP_REMOVED lines=14> */
.L_x_1758:
[----:B------:R-:W-:Y:S05]  /*2b80*/  BSYNC.RECONVERGENT B0 ;  /* 0x0000000000007941 */ /* 0x000fea0003800200 */
.L_x_1757:
[----:B------:R-:W1:Y:S08]  /*2b90*/  S2UR UR5, SR_CgaCtaId ;  /* 0x00000000000579c3 */ /* 0x000e700000008800 */
[----:B------:R-:W-:Y:S01]  /*2ba0*/  BAR.SYNC.DEFER_BLOCKING 0x0 ;  /* 0x0000000000007b1d */ /* 0x000fe20000010000 */
[C---:B------:R-:W-:Y:S02]  /*2bb0*/  LOP3.LUT P2, RZ, R18.reuse, 0x3c1, RZ, 0xc0, !PT ;  /* 0x000003c112ff7812 */ /* 0x040fe4000784c0ff */
[----:B------:R-:W-:-:S02]  /*2bc0*/  LOP3.LUT R10, R18, 0x3e1, RZ, 0xc0, !PT ;  /* 0x000003e1120a7812 */ /* 0x000fc400078ec0ff */
[----:B------:R-:W-:Y:S01]  /*2bd0*/  ISETP.GT.U32.AND P4, PT, R18, 0x1f, PT ;  /* 0x0000001f1200780c */ /* 0x000fe20003f84070 */
[----:B------:R-:W-:Y:S01]  /*2be0*/  UMOV UR4, 0x400 ;  /* 0x0000040000047882 */ /* 0x000fe20000000000 */
[C---:B------:R-:W-:Y:S01]  /*2bf0*/  ISETP.NE.AND P3, PT, R10.reuse, 0x20, PT ;  /* 0x000000200a00780c */ /* 0x040fe20003f65270 */
[----:B------:R-:W-:Y:S01]  /*2c00*/  UIADD3 UR4, UPT, UPT, UR4, 0x20, URZ ;  /* 0x0000002004047890 */ /* 0x000fe2000fffe0ff */
[----:B------:R-:W-:-:S03]  /*2c10*/  ISETP.NE.AND P1, PT, R10, RZ, PT ;  /* 0x000000ff0a00720c */ /* 0x000fc60003f25270 */
[----:B-1----:R-:W-:-:S06]  /*2c20*/  ULEA UR4, UR5, UR4, 0x18 ;  /* 0x0000000405047291 */ /* 0x002fcc000f8ec0ff */
[----:B------:R-:W-:Y:S02]  /*2c30*/  LEA R11, R6, UR4, 0x2 ;  /* 0x00000004060b7c11 */ /* 0x000fe4000f8e10ff */
[----:B------:R-:W-:-:S03]  /*2c40*/  @!P3 LEA R2, R2, UR4, 0x2 ;  /* 0x000000040202bc11 */ /* 0x000fc6000f8e10ff */
[----:B0-----:R-:W0:Y:S04]  /*2c50*/  @!P2 LDS R7, [R11] ;  /* 0x000000000b07a984 */ /* 0x001e280000000800 */
[----:B------:R-:W1:Y:S04]  /*2c60*/  @!P2 LDS R6, [R11+0x40] ;  /* 0x000040000b06a984 */ /* 0x000e680000000800 */
[----:B------:R-:W2:Y:S04]  /*2c70*/  @!P2 LDS R9, [R11+0x80] ;  /* 0x000080000b09a984 */ /* 0x000ea80000000800 */
[----:B------:R-:W3:Y:S01]  /*2c80*/  @!P2 LDS R8, [R11+0xc0] ;  /* 0x0000c0000b08a984 */ /* 0x000ee20000000800 */
[----:B0-----:R-:W-:Y:S01]  /*2c90*/  @!P2 FADD.FTZ R0, R0, R7 ;  /* 0x000000070000a221 */ /* 0x001fe20000010000 */
[----:B------:R-:W-:Y:S01]  /*2ca0*/  BAR.SYNC.DEFER_BLOCKING 0x0 ;  /* 0x0000000000007b1d */ /* 0x000fe20000010000 */
[----:B-1----:R-:W-:Y:S01]  /*2cb0*/  @!P2 FADD.FTZ R3, R3, R6 ;  /* 0x000000060303a221 */ /* 0x002fe20000010000 */
[----:B--2---:R-:W-:Y:S01]  /*2cc0*/  @!P2 FADD.FTZ R4, R4, R9 ;  /* 0x000000090404a221 */ /* 0x004fe20000010000 */
[----:B---3--:R-:W-:-:S03]  /*2cd0*/  @!P2 FADD.FTZ R5, R5, R8 ;  /* 0x000000080505a221 */ /* 0x008fc60000010000 */
        /* <DEDUP_REMOVED lines=15> */
[----:B0-----:R-:W0:Y:S01]  /*2dd0*/  S2R R2, SR_TID.X ;  /* 0x0000000000027919 */ /* 0x001e220000002100 */
[----:B------:R-:W5:Y:S01]  /*2de0*/  S2UR UR4, SR_CTAID.Z ;  /* 0x00000000000479c3 */ /* 0x000f620000002700 */
[----:B------:R-:W0:Y:S01]  /*2df0*/  LDCU.64 UR6, c[0x0][0x380] ;  /* 0x00007000ff0677ac */ /* 0x000e220008000a00 */
[----:B------:R-:W-:Y:S01]  /*2e00*/  SHF.L.U32 R16, R16, 0x6, RZ ;  /* 0x0000000610107819 */ /* 0x000fe200000006ff */
[----:B-1----:R-:W-:Y:S01]  /*2e10*/  @!P1 FADD.FTZ R0, R0, R7 ;  /* 0x0000000700009221 */ /* 0x002fe20000010000 */
[----:B--2---:R-:W-:Y:S01]  /*2e20*/  @!P1 FADD.FTZ R3, R3, R6 ;  /* 0x0000000603039221 */ /* 0x004fe20000010000 */
[----:B---3--:R-:W-:Y:S01]  /*2e30*/  @!P1 FADD.FTZ R4, R4, R9 ;  /* 0x0000000904049221 */ /* 0x008fe20000010000 */
[----:B----4-:R-:W-:-:S03]  /*2e40*/  @!P1 FADD.FTZ R5, R5, R8 ;  /* 0x0000000805059221 */ /* 0x010fc60000010000 */
[----:B------:R-:W-:Y:S02]  /*2e50*/  F2FP.BF16.F32.PACK_AB R0, R3, R0 ;  /* 0x000000000300723e */ /* 0x000fe400000010ff */
[----:B------:R-:W-:Y:S02]  /*2e60*/  F2FP.BF16.F32.PACK_AB R4, R5, R4 ;  /* 0x000000040504723e */ /* 0x000fe400000010ff */
[----:B------:R-:W-:Y:S02]  /*2e70*/  PRMT R5, R0, 0x7632, R5 ;  /* 0x0000763200057816 */ /* 0x000fe40000000005 */
[----:B------:R-:W-:Y:S01]  /*2e80*/  PRMT R6, R4, 0x7632, R6 ;  /* 0x0000763204067816 */ /* 0x000fe20000000006 */
[----:B-----5:R-:W-:Y:S01]  /*2e90*/  USHF.L.U32 UR4, UR4, 0x6, URZ ;  /* 0x0000000604047899 */ /* 0x020fe200080006ff */
[----:B0-----:R-:W-:-:S05]  /*2ea0*/  SHF.R.U32.HI R11, RZ, 0x1, R2 ;  /* 0x00000001ff0b7819 */ /* 0x001fca0000011602 */
        /* <DEDUP_REMOVED lines=9> */
.L_x_1729:
        /* <DEDUP_REMOVED lines=16> */
.L_x_1759:
[----:B------:R-:W-:Y:S05]  /*3040*/  EXIT ;  /* 0x000000000000794d */ /* 0x000fea0003800000 */
.L_x_1731:
[----:B------:R-:W-:Y:S02]  /*3050*/  HFMA2 R12, -RZ, RZ, 0, 9.5367431640625e-07 ;  /* 0x00000010ff0c7431 */ /* 0x000fe400000001ff */
[----:B------:R-:W-:Y:S01]  /*3060*/  IMAD.MOV.U32 R11, RZ, RZ, 0x1f ;  /* 0x0000001fff0b7424 */ /* 0x000fe200078e00ff */
[----:B------:R-:W-:-:S07]  /*3070*/  MOV R15, 0xffffffff ;  /* 0xffffffff000f7802 */ /* 0x000fce0000000f00 */
[----:B------:R-:W-:Y:S05]  /*3080*/  WARPSYNC.COLLECTIVE R15, `(.L_x_1760) ;  /* 0x000000000f087348 */ /* 0x000fea0003c00000 */
[----:B------:R0:W1:Y:S02]  /*3090*/  SHFL.BFLY P6, R14, R13, R12, R11 ;  /* 0x0c00000c0d0e7389 */ /* 0x00006400000c000b */
[----:B01----:R-:W-:Y:S05]  /*30a0*/  ENDCOLLECTIVE ;  /* 0x000000000000791b */ /* 0x003fea0003800000 */
.L_x_1760:
[----:B------:R-:W-:Y:S01]  /*30b0*/  IMAD.MOV.U32 R12, RZ, RZ, 0x8 ;  /* 0x00000008ff0c7424 */ /* 0x000fe200078e00ff */
[----:B------:R-:W-:-:S04]  /*30c0*/  FMNMX.FTZ R0, R14, -3.40282346638528859812e+38, !PT ;  /* 0xff7fffff0e007809 */ /* 0x000fc80007810000 */
[----:B------:R-:W-:-:S07]  /*30d0*/  MOV R13, R0 ;  /* 0x00000000000d7202 */ /* 0x000fce0000000f00 */
[----:B------:R-:W-:Y:S05]  /*30e0*/  WARPSYNC.COLLECTIVE R15, `(.L_x_1761) ;  /* 0x000000000f087348 */ /* 0x000fea0003c00000 */
[----:B------:R0:W1:Y:S02]  /*30f0*/  SHFL.BFLY P6, R14, R13, R12, R11 ;  /* 0x0c00000c0d0e7389 */ /* 0x00006400000c000b */
[----:B01----:R-:W-:Y:S05]  /*3100*/  ENDCOLLECTIVE ;  /* 0x000000000000791b */ /* 0x003fea0003800000 */
.L_x_1761:
[----:B------:R-:W-:Y:S01]  /*3110*/  HFMA2 R12, -RZ, RZ, 0, 2.384185791015625e-07 ;  /* 0x00000004ff0c7431 */ /* 0x000fe200000001ff */
[----:B------:R-:W-:-:S04]  /*3120*/  FMNMX.FTZ R2, R0, R14, !PT ;  /* 0x0000000e00027209 */ /* 0x000fc80007810000 */
[----:B------:R-:W-:-:S07]  /*3130*/  MOV R13, R2 ;  /* 0x00000002000d7202 */ /* 0x000fce0000000f00 */
[----:B------:R-:W-:Y:S05]  /*3140*/  WARPSYNC.COLLECTIVE R15, `(.L_x_1762) ;  /* 0x000000000f087348 */ /* 0x000fea0003c00000 */
[----:B------:R0:W1:Y:S02]  /*3150*/  SHFL.BFLY P6, R14, R13, R12, R11 ;  /* 0x0c00000c0d0e7389 */ /* 0x00006400000c000b */
[----:B01----:R-:W-:Y:S05]  /*3160*/  ENDCOLLECTIVE ;  /* 0x000000000000791b */ /* 0x003fea0003800000 */
.L_x_1762:
[----:B------:R-:W-:Y:S02]  /*3170*/  MOV R12, 0x2 ;  /* 0x00000002000c7802 */ /* 0x000fe40000000f00 */
[----:B------:R-:W-:-:S05]  /*3180*/  FMNMX.FTZ R3, R2, R14, !PT ;  /* 0x0000000e02037209 */ /* 0x000fca0007810000 */
[----:B------:R-:W-:-:S07]  /*3190*/  IMAD.MOV.U32 R13, RZ, RZ, R3 ;  /* 0x000000ffff0d7224 */ /* 0x000fce00078e0003 */
[----:B------:R-:W-:Y:S05]  /*31a0*/  WARPSYNC.COLLECTIVE R15, `(.L_x_1763) ;  /* 0x000000000f087348 */ /* 0x000fea0003c00000 */
[----:B------:R0:W1:Y:S02]  /*31b0*/  SHFL.BFLY P6, R14, R13, R12, R11 ;  /* 0x0c00000c0d0e7389 */ /* 0x00006400000c000b */
[----:B01----:R-:W-:Y:S05]  /*31c0*/  ENDCOLLECTIVE ;  /* 0x000000000000791b */ /* 0x003fea0003800000 */
.L_x_1763:
[----:B------:R-:W-:Y:S05]  /*31d0*/  BRA `(.L_x_1764) ;  /* 0xffffffd800587947 */ /* 0x000fea000383ffff */
.L_x_1756:
[----:B------:R-:W-:Y:S02]  /*31e0*/  HFMA2 R13, -RZ, RZ, 0, 0 ;  /* 0x00000000ff0d7431 */ /* 0x000fe400000001ff */
[----:B------:R-:W-:Y:S01]  /*31f0*/  IMAD.MOV.U32 R12, RZ, RZ, 0x1 ;  /* 0x00000001ff0c7424 */ /* 0x000fe200078e00ff */
[----:B------:R-:W-:Y:S02]  /*3200*/  MOV R11, 0x1f ;  /* 0x0000001f000b7802 */ /* 0x000fe40000000f00 */
[----:B------:R-:W-:-:S07]  /*3210*/  MOV R15, 0xffffffff ;  /* 0xffffffff000f7802 */ /* 0x000fce0000000f00 */
[----:B0-----:R-:W-:Y:S05]  /*3220*/  WARPSYNC.COLLECTIVE R15, `(.L_x_1765) ;  /* 0x000000000f087348 */ /* 0x001fea0003c00000 */
[----:B------:R1:W2:Y:S02]  /*3230*/  SHFL.BFLY P6, R14, R13, R12, R11 ;  /* 0x0c00000c0d0e7389 */ /* 0x0002a400000c000b */
[----:B012---:R-:W-:Y:S05]  /*3240*/  ENDCOLLECTIVE ;  /* 0x000000000000791b */ /* 0x007fea0003800000 */
.L_x_1765:
[----:B------:R-:W-:-:S07]  /*3250*/  IMAD.MOV.U32 R0, RZ, RZ, R14 ;  /* 0x000000ffff007224 */ /* 0x000fce00078e000e */
[----:B------:R-:W-:Y:S05]  /*3260*/  WARPSYNC.COLLECTIVE R15, `(.L_x_1766) ;  /* 0x000000000f087348 */ /* 0x000fea0003c00000 */
[----:B------:R0:W1:Y:S02]  /*3270*/  SHFL.BFLY P6, R14, R13, R12, R11 ;  /* 0x0c00000c0d0e7389 */ /* 0x00006400000c000b */
[----:B01----:R-:W-:Y:S05]  /*3280*/  ENDCOLLECTIVE ;  /* 0x000000000000791b */ /* 0x003fea0003800000 */
.L_x_1766:
[----:B------:R-:W-:Y:S01]  /*3290*/  FADD.FTZ R0, RZ, R0 ;  /* 0x00000000ff007221 */ /* 0x000fe20000010000 */
[----:B------:R-:W-:-:S07]  /*32a0*/  MOV R2, R14 ;  /* 0x0000000e00027202 */ /* 0x000fce0000000f00 */
[----:B------:R-:W-:Y:S05]  /*32b0*/  WARPSYNC.COLLECTIVE R15, `(.L_x_1767) ;  /* 0x000000000f087348 */ /* 0x000fea0003c00000 */
[----:B------:R0:W1:Y:S02]  /*32c0*/  SHFL.BFLY P6, R14, R13, R12, R11 ;  /* 0x0c00000c0d0e7389 */ /* 0x00006400000c000b */
[----:B01----:R-:W-:Y:S05]  /*32d0*/  ENDCOLLECTIVE ;  /* 0x000000000000791b */ /* 0x003fea0003800000 */
.L_x_1767:
[----:B------:R-:W-:Y:S01]  /*32e0*/  FADD.FTZ R3, RZ, R2 ;  /* 0x00000002ff037221 */ /* 0x000fe20000010000 */
[----:B------:R-:W-:-:S07]  /*32f0*/  MOV R4, R14 ;  /* 0x0000000e00047202 */ /* 0x000fce0000000f00 */
[----:B------:R-:W-:Y:S05]  /*3300*/  WARPSYNC.COLLECTIVE R15, `(.L_x_1768) ;  /* 0x000000000f087348 */ /* 0x000fea0003c00000 */
[----:B------:R0:W1:Y:S02]  /*3310*/  SHFL.BFLY P6, R14, R13, R12, R11 ;  /* 0x0c00000c0d0e7389 */ /* 0x00006400000c000b */
[----:B01----:R-:W-:Y:S05]  /*3320*/  ENDCOLLECTIVE ;  /* 0x000000000000791b */ /* 0x003fea0003800000 */
.L_x_1768:
[----:B------:R-:W-:Y:S01]  /*3330*/  FADD.FTZ R4, RZ, R4 ;  /* 0x00000004ff047221 */ /* 0x000fe20000010000 */
[----:B------:R-:W-:Y:S06]  /*3340*/  BRA `(.L_x_1769) ;  /* 0xfffffff400c07947 */ /* 0x000fec000383ffff */
.L_x_1770:
        /* <DEDUP_REMOVED lines=11> */
.L_x_25606:


//--------------------- .text._ZN4vllm25paged_attention_v1_kernelI13__nv_bfloat16hLi32ELi16ELi128ELNS_18Fp8KVCacheDataTypeE2ELb1EEEvPT_PKS3_PKT0_S9_ifPKiSB_iPKfiiiSD_SD_iiiii --------------------------
	.section	.text._ZN4vllm25paged_attention_v1_kernelI13__nv_bfloat16hLi32ELi16ELi128ELNS_18Fp8KVCacheDataTypeE2ELb1EEEvPT_PKS3_PKT0_S9_ifPKiSB_iPKfiiiSD_SD_iiiii,"ax",@progbits
	.align	128
        .global         _ZN4vllm25paged_attention_v1_kernelI13__nv_bfloat16hLi32ELi16ELi128ELNS_18Fp8KVCacheDataTypeE2ELb1EEEvPT_PKS3_PKT0_S9_ifPKiSB_iPKfiiiSD_SD_iiiii
        .type           _ZN4vllm25paged_attention_v1_kernelI13__nv_bfloat16hLi32ELi16ELi128ELNS_18Fp8KVCacheDataTypeE2ELb1EEEvPT_PKS3_PKT0_S9_ifPKiSB_iPKfiiiSD_SD_iiiii,@function
        .size           _ZN4vllm25paged_attention_v1_kernelI13__nv_bfloat16hLi32ELi16ELi128ELNS_18Fp8KVCacheDataTypeE2ELb1EEEvPT_PKS3_PKT0_S9_ifPKiSB_iPKfiiiSD_SD_iiiii,(.L_x_25607 - _ZN4vllm25paged_attention_v1_kernelI13__nv_bfloat16hLi32ELi16ELi128ELNS_18Fp8KVCacheDataTypeE2ELb1EEEvPT_PKS3_PKT0_S9_ifPKiSB_iPKfiiiSD_SD_iiiii)
        .other          _ZN4vllm25paged_attention_v1_kernelI13__nv_bfloat16hLi32ELi16ELi128ELNS_18Fp8KVCacheDataTypeE2ELb1EEEvPT_PKS3_PKT0_S9_ifPKiSB_iPKfiiiSD_SD_iiiii,@"STO_CUDA_ENTRY STV_DEFAULT"
_ZN4vllm25paged_attention_v1_kernelI13__nv_bfloat16hLi32ELi16ELi128ELNS_18Fp8KVCacheDataTypeE2ELb1EEEvPT_PKS3_PKT0_S9_ifPKiSB_iPKfiiiSD_SD_iiiii:
.text._ZN4vllm25paged_attention_v1_kernelI13__nv_bfloat16hLi32ELi16ELi128ELNS_18Fp8KVCacheDataTypeE2ELb1EEEvPT_PKS3_PKT0_S9_ifPKiSB_iPKfiiiSD_SD_iiiii:
        /* <DEDUP_REMOVED lines=15> */
[----:B------:R-:W1:Y:S01]  /*00f0*/  @P1 LDC R12, c[0x0][0x3e8] ;  /* 0x0000fa00ff0c1b82 */ /* 0x000e620000000800 */
[----:B---3--:R-:W3:Y:S02]  /*0100*/  MUFU.RCP R3, R3 ;  /* 0x0000000300037308 */ /* 0x008ee40000001000 */
[----:B---3--:R-:W-:-:S02]  /*0110*/  IADD3 R6, PT, PT, R3, 0xffffffe, RZ ;  /* 0x0ffffffe03067810 */ /* 0x008fc40007ffe0ff */
[----:B----4-:R-:W-:-:S04]  /*0120*/  SHF.R.U32.HI R8, RZ, 0x5, R18 ;  /* 0x00000005ff087819 */ /* 0x010fc80000011612 */
[----:B------:R3:W4:Y:S02]  /*0130*/  F2I.FTZ.U32.TRUNC.NTZ R7, R6 ;  /* 0x0000000600077305 */ /* 0x000724000021f000 */
[----:B---3--:R-:W-:Y:S02]  /*0140*/  IMAD.MOV.U32 R6, RZ, RZ, RZ ;  /* 0x000000ffff067224 */ /* 0x008fe400078e00ff */
[----:B----4-:R-:W-:-:S05]  /*0150*/  IMAD R0, R7, R9, RZ ;  /* 0x0000000907007224 */ /* 0x010fca00078e02ff */
        /* <DEDUP_REMOVED lines=8> */
[----:B------:R-:W-:Y:S01]  /*01e0*/  IMAD R4, R9, R3, R4 ;  /* 0x0000000309047224 */ /* 0x000fe200078e0204 */
[----:B------:R-:W-:-:S04]  /*01f0*/  IADD3 R3, PT, PT, R5, 0xf, RZ ;  /* 0x0000000f05037810 */ /* 0x000fc80007ffe0ff */
[----:B------:R-:W-:-:S13]  /*0200*/  ISETP.GT.U32.AND P3, PT, R9, R4, PT ;  /* 0x000000040900720c */ /* 0x000fda0003f64070 */
[----:B------:R-:W-:Y:S02]  /*0210*/  @!P3 IMAD.IADD R4, R4, 0x1, -R9 ;  /* 0x000000010404b824 */ /* 0x000fe400078e0a09 */
[----:B------:R-:W-:Y:S01]  /*0220*/  @!P3 VIADD R6, R6, 0x1 ;  /* 0x000000010606b836 */ /* 0x000fe20000000000 */
[----:B------:R-:W-:Y:S02]  /*0230*/  ISETP.NE.AND P3, PT, R2, RZ, PT ;  /* 0x000000ff0200720c */ /* 0x000fe40003f65270 */
[----:B------:R-:W-:Y:S02]  /*0240*/  ISETP.GE.U32.AND P0, PT, R4, R9, PT ;  /* 0x000000090400720c */ /* 0x000fe40003f06070 */
[----:B------:R-:W-:-:S04]  /*0250*/  SHF.R.S32.HI R4, RZ, 0x1f, R3 ;  /* 0x0000001fff047819 */ /* 0x000fc80000011403 */
[----:B------:R-:W-:Y:S01]  /*0260*/  LEA.HI R4, R4, R3, RZ, 0x4 ;  /* 0x0000000304047211 */ /* 0x000fe200078f20ff */
[----:B-1----:R-:W-:-:S03]  /*0270*/  @P1 IMAD R3, R16, R12, R17 ;  /* 0x0000000c10031224 */ /* 0x002fc600078e0211 */
[----:B------:R-:W-:Y:S02]  /*0280*/  SHF.R.S32.HI R7, RZ, 0x4, R4 ;  /* 0x00000004ff077819 */ /* 0x000fe40000011404 */
[----:B------:R-:W-:Y:S02]  /*0290*/  LOP3.LUT R4, R4, 0xfffffff0, RZ, 0xc0, !PT ;  /* 0xfffffff004047812 */ /* 0x000fe400078ec0ff */
[----:B------:R-:W-:Y:S02]  /*02a0*/  @P0 IADD3 R6, PT, PT, R6, 0x1, RZ ;  /* 0x0000000106060810 */ /* 0x000fe40007ffe0ff */
[----:B------:R-:W-:Y:S01]  /*02b0*/  VIMNMX R5, PT, PT, R5, R4, PT ;  /* 0x0000000405057248 */ /* 0x000fe20003fe0100 */
[----:B------:R-:W-:Y:S01]  /*02c0*/  @P1 IMAD R4, R3, R10, 0x1 ;  /* 0x0000000103041424 */ /* 0x000fe200078e020a */
[----:B------:R-:W-:Y:S01]  /*02d0*/  ISETP.GE.AND P0, PT, R8, R7, PT ;  /* 0x000000070800720c */ /* 0x000fe20003f06270 */
[----:B------:R-:W-:Y:S01]  /*02e0*/  @!P2 IMAD.MOV R6, RZ, RZ, -R6 ;  /* 0x000000ffff06a224 */ /* 0x000fe200078e0a06 */
[----:B------:R-:W-:Y:S01]  /*02f0*/  @!P3 LOP3.LUT R6, RZ, R2, RZ, 0x33, !PT ;  /* 0x00000002ff06b212 */ /* 0x000fe200078e33ff */
[----:B0-----:R-:W-:Y:S10]  /*0300*/  @P1 BRA `(.L_x_1771) ;  /* 0x0000000000d41947 */ /* 0x001ff40003800000 */
[----:B------:R-:W0:Y:S01]  /*0310*/  LDC R11, c[0x0][0x3a0] ;  /* 0x0000e800ff0b7b82 */ /* 0x000e220000000800 */
        /* <DEDUP_REMOVED lines=8> */
[----:B------:R-:W-:Y:S01]  /*03a0*/  IMAD R15, R12, R13, RZ ;  /* 0x0000000d0c0f7224 */ /* 0x000fe200078e02ff */
[----:B------:R-:W-:-:S03]  /*03b0*/  IABS R12, R16 ;  /* 0x00000010000c7213 */ /* 0x000fc60000000000 */
[----:B------:R-:W-:Y:S01]  /*03c0*/  IMAD.HI.U32 R3, R3, R15, R2 ;  /* 0x0000000f03037227 */ /* 0x000fe200078e0002 */
[----:B------:R-:W-:-:S04]  /*03d0*/  LOP3.LUT R2, R16, R11, RZ, 0x3c, !PT ;  /* 0x0000000b10027212 */ /* 0x000fc800078e3cff */
[----:B------:R-:W-:Y:S01]  /*03e0*/  ISETP.GE.AND P3, PT, R2, RZ, PT ;  /* 0x000000ff0200720c */ /* 0x000fe20003f66270 */
[----:B------:R-:W-:-:S04]  /*03f0*/  IMAD.HI.U32 R3, R3, R12, RZ ;  /* 0x0000000c03037227 */ /* 0x000fc800078e00ff */
        /* <DEDUP_REMOVED lines=20> */
[----:B------:R-:W-:-:S04]  /*0540*/  IMAD R15, R15, R12, RZ ;  /* 0x0000000c0f0f7224 */ /* 0x000fc800078e02ff */
[----:B------:R-:W-:Y:S02]  /*0550*/  IMAD.HI.U32 R3, R3, R15, R2 ;  /* 0x0000000f03037227 */ /* 0x000fe400078e0002 */
[----:B------:R-:W0:Y:S04]  /*0560*/  LDC R2, c[0x0][0x3e8] ;  /* 0x0000fa00ff027b82 */ /* 0x000e280000000800 */
[----:B------:R-:W-:-:S04]  /*0570*/  IMAD.HI.U32 R3, R3, R14, RZ ;  /* 0x0000000e03037227 */ /* 0x000fc800078e00ff */
[----:B------:R-:W-:-:S05]  /*0580*/  IMAD R13, R3, R13, R14 ;  /* 0x0000000d030d7224 */ /* 0x000fca00078e020e */
[----:B------:R-:W-:-:S13]  /*0590*/  ISETP.GT.U32.AND P2, PT, R12, R13, PT ;  /* 0x0000000d0c00720c */ /* 0x000fda0003f44070 */
[----:B------:R-:W-:Y:S01]  /*05a0*/  @!P2 IMAD.IADD R13, R13, 0x1, -R12 ;  /* 0x000000010d0da824 */ /* 0x000fe200078e0a0c */
[----:B------:R-:W-:Y:S02]  /*05b0*/  @!P2 IADD3 R3, PT, PT, R3, 0x1, RZ ;  /* 0x000000010303a810 */ /* 0x000fe40007ffe0ff */
[----:B------:R-:W-:Y:S02]  /*05c0*/  ISETP.NE.AND P2, PT, R4, RZ, PT ;  /* 0x000000ff0400720c */ /* 0x000fe40003f45270 */
[----:B------:R-:W-:Y:S02]  /*05d0*/  ISETP.GE.U32.AND P1, PT, R13, R12, PT ;  /* 0x0000000c0d00720c */ /* 0x000fe40003f26070 */
[----:B------:R-:W-:-:S04]  /*05e0*/  LOP3.LUT R12, R17, R4, RZ, 0x3c, !PT ;  /* 0x00000004110c7212 */ /* 0x000fc800078e3cff */
[----:B------:R-:W-:-:S07]  /*05f0*/  ISETP.GE.AND P3, PT, R12, RZ, PT ;  /* 0x000000ff0c00720c */ /* 0x000fce0003f66270 */
[----:B------:R-:W-:-:S06]  /*0600*/  @P1 VIADD R3, R3, 0x1 ;  /* 0x0000000103031836 */ /* 0x000fcc0000000000 */
[----:B------:R-:W-:Y:S02]  /*0610*/  @!P3 IADD3 R3, PT, PT, -R3, RZ, RZ ;  /* 0x000000ff0303b210 */ /* 0x000fe40007ffe1ff */
[----:B------:R-:W-:-:S05]  /*0620*/  @!P2 LOP3.LUT R3, RZ, R4, RZ, 0x33, !PT ;  /* 0x00000004ff03a212 */ /* 0x000fca00078e33ff */
[----:B0-----:R-:W-:-:S04]  /*0630*/  IMAD R3, R2, R11, R3 ;  /* 0x0000000b02037224 */ /* 0x001fc800078e0203 */
[----:B------:R-:W-:-:S04]  /*0640*/  IMAD.MOV R3, RZ, RZ, -R3 ;  /* 0x000000ffff037224 */ /* 0x000fc800078e0a03 */
[----:B------:R-:W-:-:S07]  /*0650*/  IMAD R4, R10, R3, 0x1 ;  /* 0x000000010a047424 */ /* 0x000fce00078e0203 */
.L_x_1771:
[----:B------:R-:W-:Y:S01]  /*0660*/  BSSY.RECONVERGENT B6, `(.L_x_1772) ;  /* 0x0000040000067945 */ /* 0x000fe20003800200 */
[----:B------:R-:W-:Y:S02]  /*0670*/  SHF.R.U32.HI R13, RZ, 0x1, R18 ;  /* 0x00000001ff0d7819 */ /* 0x000fe40000011612 */
[----:B------:R-:W-:Y:S02]  /*0680*/  LOP3.LUT R22, R18, 0x1, RZ, 0xc0, !PT ;  /* 0x0000000112167812 */ /* 0x000fe400078ec0ff */
[----:B------:R-:W-:Y:S01]  /*0690*/  MOV R10, R9 ;  /* 0x00000009000a7202 */ /* 0x000fe20000000f00 */
[----:B------:R-:W-:Y:S06]  /*06a0*/  @P0 BRA `(.L_x_1773) ;  /* 0x0000000000ec0947 */ /* 0x000fec0003800000 */
[----:B------:R-:W0:Y:S01]  /*06b0*/  LDC R23, c[0x0][0x3f0] ;  /* 0x0000fc00ff177b82 */ /* 0x000e220000000800 */
[----:B------:R-:W1:Y:S01]  /*06c0*/  LDCU UR4, c[0x0][0x3ec] ;  /* 0x00007d80ff0477ac */ /* 0x000e620008000800 */
[----:B------:R-:W-:-:S06]  /*06d0*/  MOV R14, R8 ;  /* 0x00000008000e7202 */ /* 0x000fcc0000000f00 */
[----:B------:R-:W2:Y:S01]  /*06e0*/  LDC R12, c[0x0][0x3f4] ;  /* 0x0000fd00ff0c7b82 */ /* 0x000ea20000000800 */
[----:B0-----:R-:W-:Y:S02]  /*06f0*/  IABS R11, R23 ;  /* 0x00000017000b7213 */ /* 0x001fe40000000000 */
[----:B------:R-:W-:Y:S02]  /*0700*/  ISETP.NE.AND P1, PT, R23, RZ, PT ;  /* 0x000000ff1700720c */ /* 0x000fe40003f25270 */
[----:B------:R-:W0:Y:S01]  /*0710*/  I2F.RP R9, R11 ;  /* 0x0000000b00097306 */ /* 0x000e220000209400 */
[----:B--2---:R-:W-:-:S07]  /*0720*/  ISETP.NE.AND P2, PT, R12, RZ, PT ;  /* 0x000000ff0c00720c */ /* 0x004fce0003f45270 */
[----:B0-----:R-:W0:Y:S02]  /*0730*/  MUFU.RCP R9, R9 ;  /* 0x0000000900097308 */ /* 0x001e240000001000 */
[----:B0-----:R-:W-:Y:S01]  /*0740*/  VIADD R3, R9, 0xffffffe ;  /* 0x0ffffffe09037836 */ /* 0x001fe20000000000 */
[----:B------:R-:W-:-:S05]  /*0750*/  IABS R9, R12 ;  /* 0x0000000c00097213 */ /* 0x000fca0000000000 */
[----:B------:R-:W0:Y:S02]  /*0760*/  F2I.FTZ.U32.TRUNC.NTZ R3, R3 ;  /* 0x0000000300037305 */ /* 0x000e24000021f000 */
[----:B0-----:R-:W-:-:S05]  /*0770*/  IADD3 R2, PT, PT, RZ, -R3, RZ ;  /* 0x80000003ff027210 */ /* 0x001fca0007ffe0ff */
[----:B------:R-:W-:Y:S02]  /*0780*/  IMAD R15, R2, R11, RZ ;  /* 0x0000000b020f7224 */ /* 0x000fe400078e02ff */
[----:B------:R-:W-:-:S04]  /*0790*/  IMAD.MOV.U32 R2, RZ, RZ, RZ ;  /* 0x000000ffff027224 */ /* 0x000fc800078e00ff */
[----:B------:R-:W-:Y:S01]  /*07a0*/  IMAD.HI.U32 R2, R3, R15, R2 ;  /* 0x0000000f03027227 */ /* 0x000fe200078e0002 */
[----:B------:R-:W-:-:S03]  /*07b0*/  LOP3.LUT R3, R13, 0xf, RZ, 0xc0, !PT ;  /* 0x0000000f0d037812 */ /* 0x000fc600078ec0ff */
[----:B-1----:R-:W-:-:S07]  /*07c0*/  VIADD R13, R6, -UR4 ;  /* 0x80000004060d7c36 */ /* 0x002fce0008000000 */
.L_x_1775:
        /* <DEDUP_REMOVED lines=29> */
[----:B------:R-:W-:Y:S01]  /*09a0*/  ISETP.NE.AND P0, PT, R22, RZ, PT ;  /* 0x000000ff1600720c */ /* 0x000fe20003f05270 */
[----:B------:R-:W-:-:S12]  /*09b0*/  VIADD R14, R14, 0x4 ;  /* 0x000000040e0e7836 */ /* 0x000fd80000000000 */
[----:B------:R-:W0:Y:S01]  /*09c0*/  @!P0 S2R R21, SR_CgaCtaId ;  /* 0x0000000000158919 */ /* 0x000e220000008800 */
[----:B------:R-:W-:Y:S01]  /*09d0*/  @!P0 MOV R20, 0x400 ;  /* 0x0000040000148802 */ /* 0x000fe20000000f00 */
[----:B------:R-:W-:Y:S01]  /*09e0*/  @!P0 IMAD.MOV.U32 R24, RZ, RZ, -0x800001 ;  /* 0xff7fffffff188424 */ /* 0x000fe200078e00ff */
[----:B------:R-:W-:-:S03]  /*09f0*/  @!P0 IADD3 R15, PT, PT, R3, R15, RZ ;  /* 0x0000000f030f8210 */ /* 0x000fc60007ffe0ff */
[----:B------:R-:W-:-:S05]  /*0a00*/  @!P0 VIADD R20, R20, 0x20 ;  /* 0x0000002014148836 */ /* 0x000fca0000000000 */
[----:B0-----:R-:W-:-:S04]  /*0a10*/  @!P0 LEA R20, R21, R20, 0x18 ;  /* 0x0000001415148211 */ /* 0x001fc800078ec0ff */
[----:B------:R-:W-:-:S05]  /*0a20*/  @!P0 LEA R15, R15, R20, 0x2 ;  /* 0x000000140f0f8211 */ /* 0x000fca00078e10ff */
[----:B------:R0:W-:Y:S01]  /*0a30*/  @!P0 STS [R15], R24 ;  /* 0x000000180f008388 */ /* 0x0001e20000000800 */
[----:B------:R-:W-:-:S13]  /*0a40*/  ISETP.GE.AND P0, PT, R14, R7, PT ;  /* 0x000000070e00720c */ /* 0x000fda0003f06270 */
[----:B0-----:R-:W-:Y:S05]  /*0a50*/  @!P0 BRA `(.L_x_1775) ;  /* 0xfffffffc005c8947 */ /* 0x001fea000383ffff */
.L_x_1773:
[----:B------:R-:W-:Y:S05]  /*0a60*/  BSYNC.RECONVERGENT B6 ;  /* 0x0000000000067941 */ /* 0x000fea0003800200 */
.L_x_1772:
[----:B------:R-:W-:Y:S01]  /*0a70*/  UMOV UR4, 0xffffffff ;  /* 0xffffffff00047882 */ /* 0x000fe20000000000 */
[----:B------:R-:W-:Y:S02]  /*0a80*/  LOP3.LUT R10, R18, 0x1f, RZ, 0xc0, !PT ;  /* 0x0000001f120a7812 */ /* 0x000fe400078ec0ff */
        /* <DEDUP_REMOVED lines=9> */
.L_x_1807:
[----:B------:R-:W2:Y:S01]  /*0b20*/  S2R R0, SR_CgaCtaId ;  /* 0x0000000000007919 */ /* 0x000ea20000008800 */
[----:B------:R-:W-:Y:S01]  /*0b30*/  MOV R11, 0x400 ;  /* 0x00000400000b7802 */ /* 0x000fe20000000f00 */
[----:B------:R-:W-:Y:S05]  /*0b40*/  WARPSYNC.ALL ;  /* 0x0000000000007948 */ /* 0x000fea0003800000 */
[----:B------:R-:W-:Y:S02]  /*0b50*/  ISETP.NE.AND P3, PT, R10, RZ, PT ;  /* 0x000000ff0a00720c */ /* 0x000fe40003f65270 */
[----:B01----:R-:W-:Y:S02]  /*0b60*/  FMNMX.FTZ R3, R3, R14, !PT ;  /* 0x0000000e03037209 */ /* 0x003fe40007810000 */
[----:B--2---:R-:W-:-:S05]  /*0b70*/  LEA R13, R0, R11, 0x18 ;  /* 0x0000000b000d7211 */ /* 0x004fca00078ec0ff */
[----:B------:R-:W-:-:S05]  /*0b80*/  IMAD R2, R8, 0x4, R13 ;  /* 0x0000000408027824 */ /* 0x000fca00078e020d */
[----:B------:R0:W-:Y:S01]  /*0b90*/  @!P3 STS [R2], R3 ;  /* 0x000000030200b388 */ /* 0x0001e20000000800 */
        /* <DEDUP_REMOVED lines=16> */
[----:B------:R-:W-:Y:S01]  /*0ca0*/  MOV R20, RZ ;  /* 0x000000ff00147202 */ /* 0x000fe20000000f00 */
[----:B------:R-:W-:Y:S02]  /*0cb0*/  IMAD.MOV.U32 R14, RZ, RZ, R18 ;  /* 0x000000ffff0e7224 */ /* 0x000fe400078e0012 */
[----:B------:R-:W-:-:S05]  /*0cc0*/  IMAD.IADD R12, R5, 0x1, R12 ;  /* 0x00000001050c7824 */ /* 0x000fca00078e020c */
[C---:B------:R-:W-:Y:S02]  /*0cd0*/  LOP3.LUT R13, R12.reuse, 0x180, RZ, 0xc0, !PT ;  /* 0x000001800c0d7812 */ /* 0x040fe400078ec0ff */
[----:B------:R-:W-:Y:S02]  /*0ce0*/  ISETP.GE.U32.AND P0, PT, R12, 0x180, PT ;  /* 0x000001800c00780c */ /* 0x000fe40003f06070 */
[----:B------:R-:W-:-:S13]  /*0cf0*/  ISETP.NE.AND P4, PT, R13, 0x180, PT ;  /* 0x000001800d00780c */ /* 0x000fda0003f85270 */
[----:B------:R-:W-:Y:S05]  /*0d00*/  @!P4 BRA `(.L_x_1780) ;  /* 0x00000000004cc947 */ /* 0x000fea0003800000 */
[----:B------:R-:W-:Y:S01]  /*0d10*/  IADD3 R13, PT, PT, R11, 0x20, RZ ;  /* 0x000000200b0d7810 */ /* 0x000fe20007ffe0ff */
[----:B------:R-:W-:Y:S01]  /*0d20*/  IMAD.MOV.U32 R20, RZ, RZ, RZ ;  /* 0x000000ffff147224 */ /* 0x000fe200078e00ff */
[----:B------:R-:W-:Y:S02]  /*0d30*/  LEA.HI R12, R12, 0x1, RZ, 0x19 ;  /* 0x000000010c0c7811 */ /* 0x000fe400078fc8ff */
[----:B------:R-:W-:Y:S02]  /*0d40*/  LEA R13, R0, R13, 0x18 ;  /* 0x0000000d000d7211 */ /* 0x000fe400078ec0ff */
[----:B------:R-:W-:Y:S02]  /*0d50*/  LOP3.LUT R12, R12, 0x3, RZ, 0xc0, !PT ;  /* 0x000000030c0c7812 */ /* 0x000fe400078ec0ff */
[----:B------:R-:W-:Y:S01]  /*0d60*/  MOV R14, R18 ;  /* 0x00000012000e7202 */ /* 0x000fe20000000f00 */
[----:B------:R-:W-:Y:S01]  /*0d70*/  IMAD R13, R18, 0x4, R13 ;  /* 0x00000004120d7824 */ /* 0x000fe200078e020d */
[----:B------:R-:W-:-:S07]  /*0d80*/  IADD3 R12, PT, PT, -R12, RZ, RZ ;  /* 0x000000ff0c0c7210 */ /* 0x000fce0007ffe1ff */
.L_x_1781:
        /* <DEDUP_REMOVED lines=11> */
.L_x_1780:
[----:B------:R-:W-:Y:S05]  /*0e40*/  BSYNC.RECONVERGENT B1 ;  /* 0x0000000000017941 */ /* 0x000fea0003800200 */
.L_x_1779:
        /* <DEDUP_REMOVED lines=12> */
.L_x_1784:
        /* <DEDUP_REMOVED lines=22> */
[----:B------:R-:W-:Y:S02]  /*1070*/  LDS R23, [R13+0xe00] ;  /* 0x000e00000d177984 */ /* 0x000fe40000000800 */
[----:B------:R-:W1:Y:S01]  /*1080*/  MUFU.EX2 R28, R28 ;  /* 0x0000001c001c7308 */ /* 0x000e620000000800 */
[----:B--2---:R-:W-:Y:S01]  /*1090*/  FADD.FTZ R27, R25, R26 ;  /* 0x0000001a191b7221 */ /* 0x004fe20000010000 */
[----:B------:R2:W-:Y:S04]  /*10a0*/  STS [R13+-0x200], R26 ;  /* 0xfffe001a0d007388 */ /* 0x0005e80000000800 */
[----:B------:R-:W5:Y:S01]  /*10b0*/  LDS R25, [R13+0xa00] ;  /* 0x000a00000d197984 */ /* 0x000f620000000800 */
[----:B----4-:R-:W-:-:S03]  /*10c0*/  FADD.FTZ R20, R27, R24 ;  /* 0x000000181b147221 */ /* 0x010fc60000010000 */
[----:B------:R4:W-:Y:S01]  /*10d0*/  STS [R13], R24 ;  /* 0x000000180d007388 */ /* 0x0009e20000000800 */
[C---:B0-----:R-:W-:Y:S01]  /*10e0*/  FADD.FTZ R15, -R10.reuse, R15 ;  /* 0x0000000f0a0f7221 */ /* 0x041fe20000010100 */
[----:B--2---:R-:W-:Y:S02]  /*10f0*/  FADD.FTZ R26, -R10, R29 ;  /* 0x0000001d0a1a7221 */ /* 0x004fe40000010100 */
[----:B------:R-:W0:Y:S01]  /*1100*/  LDS R27, [R13+0xc00] ;  /* 0x000c00000d1b7984 */ /* 0x000e220000000800 */
[----:B------:R-:W-:Y:S01]  /*1110*/  FMUL.FTZ R15, R15, 1.4426950216293334961 ;  /* 0x3fb8aa3b0f0f7820 */ /* 0x000fe20000410000 */
[----:B-1----:R-:W-:Y:S02]  /*1120*/  FADD.FTZ R20, R20, R28 ;  /* 0x0000001c14147221 */ /* 0x002fe40000010000 */
[----:B------:R1:W-:Y:S01]  /*1130*/  STS [R13+0x200], R28 ;  /* 0x0002001c0d007388 */ /* 0x0003e20000000800 */
[----:B------:R2:W4:Y:S01]  /*1140*/  MUFU.EX2 R29, R15 ;  /* 0x0000000f001d7308 */ /* 0x0005220000000800 */
[----:B---3--:R-:W-:Y:S01]  /*1150*/  FADD.FTZ R21, -R10, R21 ;  /* 0x000000150a157221 */ /* 0x008fe20000010100 */
[----:B--2---:R-:W-:-:S03]  /*1160*/  FMUL.FTZ R15, R26, 1.4426950216293334961 ;  /* 0x3fb8aa3b1a0f7820 */ /* 0x004fc60000410000 */
[----:B------:R-:W-:-:S04]  /*1170*/  FMUL.FTZ R21, R21, 1.4426950216293334961 ;  /* 0x3fb8aa3b15157820 */ /* 0x000fc80000410000 */
[----:B------:R2:W3:Y:S01]  /*1180*/  MUFU.EX2 R26, R21 ;  /* 0x00000015001a7308 */ /* 0x0004e20000000800 */
[----:B----4-:R-:W-:Y:S01]  /*1190*/  FADD.FTZ R20, R20, R29 ;  /* 0x0000001d14147221 */ /* 0x010fe20000010000 */
[----:B------:R4:W-:Y:S06]  /*11a0*/  STS [R13+0x400], R29 ;  /* 0x0004001d0d007388 */ /* 0x0009ec0000000800 */
[----:B------:R-:W1:Y:S01]  /*11b0*/  MUFU.EX2 R15, R15 ;  /* 0x0000000f000f7308 */ /* 0x000e620000000800 */
[----:B--2---:R-:W2:Y:S01]  /*11c0*/  LDS R21, [R13+0x1200] ;  /* 0x001200000d157984 */ /* 0x004ea20000000800 */
[----:B-----5:R-:W-:-:S04]  /*11d0*/  FADD.FTZ R25, -R10, R25 ;  /* 0x000000190a197221 */ /* 0x020fc80000010100 */
[----:B------:R-:W-:Y:S01]  /*11e0*/  FMUL.FTZ R24, R25, 1.4426950216293334961 ;  /* 0x3fb8aa3b19187820 */ /* 0x000fe20000410000 */
[C---:B------:R-:W-:Y:S01]  /*11f0*/  FADD.FTZ R25, -R10.reuse, R23 ;  /* 0x000000170a197221 */ /* 0x040fe20000010100 */
[----:B---3--:R-:W-:Y:S01]  /*1200*/  STS [R13+0x800], R26 ;  /* 0x0008001a0d007388 */ /* 0x008fe20000000800 */
[----:B0-----:R-:W-:-:S03]  /*1210*/  FADD.FTZ R27, -R10, R27 ;  /* 0x0000001b0a1b7221 */ /* 0x001fc60000010100 */
[----:B------:R-:W0:Y:S01]  /*1220*/  MUFU.EX2 R24, R24 ;  /* 0x0000001800187308 */ /* 0x000e220000000800 */
[----:B------:R-:W-:Y:S01]  /*1230*/  FMUL.FTZ R27, R27, 1.4426950216293334961 ;  /* 0x3fb8aa3b1b1b7820 */ /* 0x000fe20000410000 */
[----:B-1----:R-:W-:Y:S01]  /*1240*/  FADD.FTZ R23, R20, R15 ;  /* 0x0000000f14177221 */ /* 0x002fe20000010000 */
[----:B------:R-:W-:Y:S01]  /*1250*/  FMUL.FTZ R20, R25, 1.4426950216293334961 ;  /* 0x3fb8aa3b19147820 */ /* 0x000fe20000410000 */
[----:B------:R-:W-:Y:S02]  /*1260*/  STS [R13+0x600], R15 ;  /* 0x0006000f0d007388 */ /* 0x000fe40000000800 */
[----:B------:R-:W-:Y:S02]  /*1270*/  FADD.FTZ R25, R23, R26 ;  /* 0x0000001a17197221 */ /* 0x000fe40000010000 */
[----:B------:R0:W4:Y:S01]  /*1280*/  MUFU.EX2 R28, R27 ;  /* 0x0000001b001c7308 */ /* 0x0001220000000800 */
[----:B------:R-:W1:Y:S04]  /*1290*/  LDS R15, [R13+0x1000] ;  /* 0x001000000d0f7984 */ /* 0x000e680000000800 */
[----:B------:R-:W3:Y:S03]  /*12a0*/  LDS R23, [R13+0x1400] ;  /* 0x001400000d177984 */ /* 0x000ee60000000800 */
[----:B------:R-:W5:Y:S01]  /*12b0*/  MUFU.EX2 R20, R20 ;  /* 0x0000001400147308 */ /* 0x000f620000000800 */
[----:B0-----:R-:W-:Y:S01]  /*12c0*/  FADD.FTZ R27, R25, R24 ;  /* 0x00000018191b7221 */ /* 0x001fe20000010000 */
[----:B------:R0:W-:Y:S04]  /*12d0*/  STS [R13+0xa00], R24 ;  /* 0x000a00180d007388 */ /* 0x0001e80000000800 */
[----:B------:R-:W3:Y:S01]  /*12e0*/  LDS R25, [R13+0x1600] ;  /* 0x001600000d197984 */ /* 0x000ee20000000800 */
[----:B----4-:R-:W-:-:S03]  /*12f0*/  FADD.FTZ R29, R27, R28 ;  /* 0x0000001c1b1d7221 */ /* 0x010fc60000010000 */
[----:B------:R-:W-:Y:S01]  /*1300*/  STS [R13+0xc00], R28 ;  /* 0x000c001c0d007388 */ /* 0x000fe20000000800 */
[----:B--2---:R-:W-:-:S03]  /*1310*/  FADD.FTZ R21, -R10, R21 ;  /* 0x000000150a157221 */ /* 0x004fc60000010100 */
[----:B------:R-:W2:Y:S01]  /*1320*/  LDS R27, [R13+0x1800] ;  /* 0x001800000d1b7984 */ /* 0x000ea20000000800 */
[----:B------:R-:W-:-:S03]  /*1330*/  FMUL.FTZ R21, R21, 1.4426950216293334961 ;  /* 0x3fb8aa3b15157820 */ /* 0x000fc60000410000 */
[----:B-----5:R4:W-:Y:S01]  /*1340*/  STS [R13+0xe00], R20 ;  /* 0x000e00140d007388 */ /* 0x0209e20000000800 */
[----:B0-----:R-:W0:Y:S01]  /*1350*/  MUFU.EX2 R24, R21 ;  /* 0x0000001500187308 */ /* 0x001e220000000800 */
[----:B----4-:R-:W-:Y:S02]  /*1360*/  FADD.FTZ R20, R29, R20 ;  /* 0x000000141d147221 */ /* 0x010fe40000010000 */
[----:B------:R-:W4:Y:S01]  /*1370*/  LDS R29, [R13+0x1a00] ;  /* 0x001a00000d1d7984 */ /* 0x000f220000000800 */
[----:B-1----:R-:W-:-:S03]  /*1380*/  FADD.FTZ R15, -R10, R15 ;  /* 0x0000000f0a0f7221 */ /* 0x002fc60000010100 */
[----:B0-----:R-:W-:Y:S01]  /*1390*/  STS [R13+0x1200], R24 ;  /* 0x001200180d007388 */ /* 0x001fe20000000800 */
[----:B------:R-:W-:Y:S01]  /*13a0*/  FMUL.FTZ R15, R15, 1.4426950216293334961 ;  /* 0x3fb8aa3b0f0f7820 */ /* 0x000fe20000410000 */
[----:B---3--:R-:W-:-:S04]  /*13b0*/  FADD.FTZ R23, -R10, R23 ;  /* 0x000000170a177221 */ /* 0x008fc80000010100 */
[----:B------:R-:W-:Y:S01]  /*13c0*/  FMUL.FTZ R26, R23, 1.4426950216293334961 ;  /* 0x3fb8aa3b171a7820 */ /* 0x000fe20000410000 */
[----:B------:R-:W0:Y:S01]  /*13d0*/  MUFU.EX2 R15, R15 ;  /* 0x0000000f000f7308 */ /* 0x000e220000000800 */
[----:B------:R-:W-:-:S04]  /*13e0*/  FADD.FTZ R25, -R10, R25 ;  /* 0x000000190a197221 */ /* 0x000fc80000010100 */
[----:B------:R-:W-:-:S03]  /*13f0*/  FMUL.FTZ R28, R25, 1.4426950216293334961 ;  /* 0x3fb8aa3b191c7820 */ /* 0x000fc60000410000 */
[----:B------:R-:W1:Y:S01]  /*1400*/  MUFU.EX2 R26, R26 ;  /* 0x0000001a001a7308 */ /* 0x000e620000000800 */
[----:B--2---:R-:W-:-:S04]  /*1410*/  FADD.FTZ R27, -R10, R27 ;  /* 0x0000001b0a1b7221 */ /* 0x004fc80000010100 */
[----:B------:R-:W-:-:S03]  /*1420*/  FMUL.FTZ R23, R27, 1.4426950216293334961 ;  /* 0x3fb8aa3b1b177820 */ /* 0x000fc60000410000 */
[----:B------:R-:W2:Y:S01]  /*1430*/  MUFU.EX2 R28, R28 ;  /* 0x0000001c001c7308 */ /* 0x000ea20000000800 */
[----:B0-----:R-:W-:Y:S01]  /*1440*/  FADD.FTZ R25, R20, R15 ;  /* 0x0000000f14197221 */ /* 0x001fe20000010000 */
[----:B------:R-:W-:Y:S03]  /*1450*/  STS [R13+0x1000], R15 ;  /* 0x0010000f0d007388 */ /* 0x000fe60000000800 */
[----:B------:R-:W-:-:S03]  /*1460*/  FADD.FTZ R25, R25, R24 ;  /* 0x0000001819197221 */ /* 0x000fc60000010000 */
[----:B------:R-:W0:Y:S01]  /*1470*/  MUFU.EX2 R23, R23 ;  /* 0x0000001700177308 */ /* 0x000e220000000800 */
[----:B-1----:R-:W-:Y:S01]  /*1480*/  FADD.FTZ R25, R25, R26 ;  /* 0x0000001a19197221 */ /* 0x002fe20000010000 */
[----:B------:R-:W-:Y:S01]  /*1490*/  STS [R13+0x1400], R26 ;  /* 0x0014001a0d007388 */ /* 0x000fe20000000800 */
[----:B----4-:R-:W-:-:S04]  /*14a0*/  FADD.FTZ R29, -R10, R29 ;  /* 0x0000001d0a1d7221 */ /* 0x010fc80000010100 */
[----:B------:R-:W-:Y:S01]  /*14b0*/  FMUL.FTZ R29, R29, 1.4426950216293334961 ;  /* 0x3fb8aa3b1d1d7820 */ /* 0x000fe20000410000 */
[----:B--2---:R-:W-:Y:S01]  /*14c0*/  FADD.FTZ R20, R25, R28 ;  /* 0x0000001c19147221 */ /* 0x004fe20000010000 */
[----:B------:R-:W-:Y:S02]  /*14d0*/  STS [R13+0x1600], R28 ;  /* 0x0016001c0d007388 */ /* 0x000fe40000000800 */
[----:B------:R-:W1:Y:S01]  /*14e0*/  MUFU.EX2 R21, R29 ;  /* 0x0000001d00157308 */ /* 0x000e620000000800 */
[----:B0-----:R-:W-:Y:S01]  /*14f0*/  FADD.FTZ R20, R20, R23 ;  /* 0x0000001714147221 */ /* 0x001fe20000010000 */
[----:B------:R-:W-:Y:S04]  /*1500*/  STS [R13+0x1800], R23 ;  /* 0x001800170d007388 */ /* 0x000fe80000000800 */
[----:B-1----:R0:W-:Y:S01]  /*1510*/  STS [R13+0x1a00], R21 ;  /* 0x001a00150d007388 */ /* 0x0021e20000000800 */
[----:B------:R-:W-:Y:S01]  /*1520*/  FADD.FTZ R20, R20, R21 ;  /* 0x0000001514147221 */ /* 0x000fe20000010000 */
[----:B0-----:R-:W-:Y:S01]  /*1530*/  IADD3 R13, PT, PT, R13, 0x2000, RZ ;  /* 0x000020000d0d7810 */ /* 0x001fe20007ffe0ff */
[----:B------:R-:W-:Y:S06]  /*1540*/  @!P4 BRA `(.L_x_1784) ;  /* 0xfffffff80070c947 */ /* 0x000fec000383ffff */
.L_x_1783:
[----:B------:R-:W-:Y:S05]  /*1550*/  BSYNC.RECONVERGENT B1 ;  /* 0x0000000000017941 */ /* 0x000fea0003800200 */
.L_x_1782:
        /* <DEDUP_REMOVED lines=16> */
[----:B------:R-:W0:Y:S02]  /*1660*/  LDS R15, [R13+0x800] ;  /* 0x000800000d0f7984 */ /* 0x000e240000000800 */
[----:B------:R1:W5:Y:S01]  /*1670*/  MUFU.EX2 R28, R24 ;  /* 0x00000018001c7308 */ /* 0x0003620000000800 */
[----:B------:R-:W-:Y:S01]  /*1680*/  FMUL.FTZ R12, R25, 1.4426950216293334961 ;  /* 0x3fb8aa3b190c7820 */ /* 0x000fe20000410000 */
[C---:B--2---:R-:W-:Y:S01]  /*1690*/  FADD.FTZ R27, -R10.reuse, R27 ;  /* 0x0000001b0a1b7221 */ /* 0x044fe20000010100 */
[----:B---3--:R-:W-:-:S05]  /*16a0*/  FADD.FTZ R29, -R10, R29 ;  /* 0x0000001d0a1d7221 */ /* 0x008fca0000010100 */
[----:B------:R-:W2:Y:S01]  /*16b0*/  MUFU.EX2 R12, R12 ;  /* 0x0000000c000c7308 */ /* 0x000ea20000000800 */
[----:B-1----:R-:W-:Y:S01]  /*16c0*/  FMUL.FTZ R24, R27, 1.4426950216293334961 ;  /* 0x3fb8aa3b1b187820 */ /* 0x002fe20000410000 */
[C---:B----4-:R-:W-:Y:S01]  /*16d0*/  FADD.FTZ R25, -R10.reuse, R26 ;  /* 0x0000001a0a197221 */ /* 0x050fe20000010100 */
[----:B------:R-:W-:Y:S01]  /*16e0*/  FMUL.FTZ R29, R29, 1.4426950216293334961 ;  /* 0x3fb8aa3b1d1d7820 */ /* 0x000fe20000410000 */
[----:B-----5:R-:W-:-:S04]  /*16f0*/  FADD.FTZ R21, -R10, R21 ;  /* 0x000000150a157221 */ /* 0x020fc80000010100 */
[----:B------:R-:W1:Y:S01]  /*1700*/  MUFU.EX2 R24, R24 ;  /* 0x0000001800187308 */ /* 0x000e620000000800 */
[----:B------:R3:W-:Y:S01]  /*1710*/  STS [R13+-0x400], R28 ;  /* 0xfffc001c0d007388 */ /* 0x0007e20000000800 */
[----:B------:R-:W-:Y:S01]  /*1720*/  FADD.FTZ R20, R20, R28 ;  /* 0x0000001c14147221 */ /* 0x000fe20000010000 */
[----:B------:R-:W-:-:S05]  /*1730*/  FMUL.FTZ R27, R21, 1.4426950216293334961 ;  /* 0x3fb8aa3b151b7820 */ /* 0x000fca0000410000 */
[----:B------:R-:W4:Y:S01]  /*1740*/  MUFU.EX2 R26, R29 ;  /* 0x0000001d001a7308 */ /* 0x000f220000000800 */
[----:B--2---:R-:W-:Y:S01]  /*1750*/  STS [R13+-0x200], R12 ;  /* 0xfffe000c0d007388 */ /* 0x004fe20000000800 */
[----:B---3--:R-:W-:Y:S01]  /*1760*/  FMUL.FTZ R28, R25, 1.4426950216293334961 ;  /* 0x3fb8aa3b191c7820 */ /* 0x008fe20000410000 */
[----:B------:R-:W-:-:S05]  /*1770*/  FADD.FTZ R25, -R10, R23 ;  /* 0x000000170a197221 */ /* 0x000fca0000010100 */
[----:B------:R-:W2:Y:S01]  /*1780*/  MUFU.EX2 R28, R28 ;  /* 0x0000001c001c7308 */ /* 0x000ea20000000800 */
[----:B-1----:R-:W-:Y:S01]  /*1790*/  STS [R13], R24 ;  /* 0x000000180d007388 */ /* 0x002fe20000000800 */
[----:B0-----:R-:W-:-:S06]  /*17a0*/  FADD.FTZ R21, -R10, R15 ;  /* 0x0000000f0a157221 */ /* 0x001fcc0000010100 */
[----:B------:R-:W0:Y:S01]  /*17b0*/  MUFU.EX2 R15, R27 ;  /* 0x0000001b000f7308 */ /* 0x000e220000000800 */
[----:B------:R-:W-:Y:S01]  /*17c0*/  FMUL.FTZ R21, R21, 1.4426950216293334961 ;  /* 0x3fb8aa3b15157820 */ /* 0x000fe20000410000 */
[----:B----4-:R-:W-:Y:S06]  /*17d0*/  STS [R13+0x200], R26 ;  /* 0x0002001a0d007388 */ /* 0x010fec0000000800 */
[----:B------:R1:W3:Y:S01]  /*17e0*/  MUFU.EX2 R23, R21 ;  /* 0x0000001500177308 */ /* 0x0002e20000000800 */
[----:B--2---:R-:W-:Y:S01]  /*17f0*/  STS [R13+0x400], R28 ;  /* 0x0004001c0d007388 */ /* 0x004fe20000000800 */
[----:B-1----:R-:W-:Y:S01]  /*1800*/  FMUL.FTZ R21, R25, 1.4426950216293334961 ;  /* 0x3fb8aa3b19157820 */ /* 0x002fe20000410000 */
[----:B------:R-:W-:-:S02]  /*1810*/  FADD.FTZ R25, R20, R12 ;  /* 0x0000000c14197221 */ /* 0x000fc40000010000 */
[----:B0-----:R-:W-:Y:S02]  /*1820*/  STS [R13+0x600], R15 ;  /* 0x0006000f0d007388 */ /* 0x001fe40000000800 */
[----:B------:R-:W-:Y:S01]  /*1830*/  FADD.FTZ R25, R25, R24 ;  /* 0x0000001819197221 */ /* 0x000fe20000010000 */
[----:B------:R-:W0:Y:S01]  /*1840*/  MUFU.EX2 R21, R21 ;  /* 0x0000001500157308 */ /* 0x000e220000000800 */
[----:B---3--:R-:W-:Y:S02]  /*1850*/  STS [R13+0x800], R23 ;  /* 0x000800170d007388 */ /* 0x008fe40000000800 */
[----:B------:R-:W-:-:S04]  /*1860*/  FADD.FTZ R25, R25, R26 ;  /* 0x0000001a19197221 */ /* 0x000fc80000010000 */
[----:B------:R-:W-:-:S04]  /*1870*/  FADD.FTZ R20, R25, R28 ;  /* 0x0000001c19147221 */ /* 0x000fc80000010000 */
[----:B------:R-:W-:-:S04]  /*1880*/  FADD.FTZ R20, R20, R15 ;  /* 0x0000000f14147221 */ /* 0x000fc80000010000 */
[----:B------:R-:W-:Y:S01]  /*1890*/  FADD.FTZ R20, R20, R23 ;  /* 0x0000001714147221 */ /* 0x000fe20000010000 */
[----:B0-----:R0:W-:Y:S03]  /*18a0*/  STS [R13+0xa00], R21 ;  /* 0x000a00150d007388 */ /* 0x0011e60000000800 */
[----:B------:R-:W-:Y:S01]  /*18b0*/  FADD.FTZ R20, R20, R21 ;  /* 0x0000001514147221 */ /* 0x000fe20000010000 */
[----:B0-----:R-:W-:-:S07]  /*18c0*/  VIADD R13, R13, 0x1000 ;  /* 0x000010000d0d7836 */ /* 0x001fce0000000000 */
.L_x_1786:
[----:B------:R-:W-:Y:S05]  /*18d0*/  BSYNC.RECONVERGENT B1 ;  /* 0x0000000000017941 */ /* 0x000fea0003800200 */
.L_x_1785:
        /* <DEDUP_REMOVED lines=26> */
.L_x_1778:
[----:B------:R-:W-:Y:S05]  /*1a80*/  BSYNC.RECONVERGENT B0 ;  /* 0x0000000000007941 */ /* 0x000fea0003800200 */
.L_x_1777:
        /* <DEDUP_REMOVED lines=36> */
[----:B------:R-:W-:Y:S01]  /*1cd0*/  IADD3 R13, PT, PT, -R10, RZ, RZ ;  /* 0x000000ff0a0d7210 */ /* 0x000fe20007ffe1ff */
[----:B------:R-:W-:Y:S01]  /*1ce0*/  IMAD R12, R18, 0x4, R15 ;  /* 0x00000004120c7824 */ /* 0x000fe200078e020f */
[----:B------:R-:W-:-:S07]  /*1cf0*/  IADD3 R10, PT, PT, R3, R18, RZ ;  /* 0x00000012030a7210 */ /* 0x000fce0007ffe0ff */
.L_x_1791:
[----:B------:R-:W0:Y:S01]  /*1d00*/  LDS R3, [R12] ;  /* 0x000000000c037984 */ /* 0x000e220000000800 */
[----:B------:R-:W-:-:S05]  /*1d10*/  VIADD R13, R13, 0x1 ;  /* 0x000000010d0d7836 */ /* 0x000fca0000000000 */
[----:B------:R-:W-:Y:S01]  /*1d20*/  ISETP.NE.AND P0, PT, R13, RZ, PT ;  /* 0x000000ff0d00720c */ /* 0x000fe20003f05270 */
[----:B0-----:R-:W-:-:S05]  /*1d30*/  FMUL.FTZ R3, R3, R2 ;  /* 0x0000000203037220 */ /* 0x001fca0000410000 */
[----:B------:R0:W-:Y:S02]  /*1d40*/  STS [R12], R3 ;  /* 0x000000030c007388 */ /* 0x0001e40000000800 */
[----:B0-----:R-:W-:-:S05]  /*1d50*/  IADD3 R12, PT, PT, R12, 0x200, RZ ;  /* 0x000002000c0c7810 */ /* 0x001fca0007ffe0ff */
[----:B------:R-:W-:Y:S05]  /*1d60*/  @P0 BRA `(.L_x_1791) ;  /* 0xfffffffc00e40947 */ /* 0x000fea000383ffff */
.L_x_1790:
[----:B------:R-:W-:Y:S05]  /*1d70*/  BSYNC.RECONVERGENT B1 ;  /* 0x0000000000017941 */ /* 0x000fea0003800200 */
.L_x_1789:
[----:B------:R-:W-:Y:S05]  /*1d80*/  @!P1 BRA `(.L_x_1788) ;  /* 0x0000000400b89947 */ /* 0x000fea0003800000 */
[----:B------:R-:W-:Y:S01]  /*1d90*/  IADD3 R3, PT, PT, R5, -R10, RZ ;  /* 0x8000000a05037210 */ /* 0x000fe20007ffe0ff */
[----:B------:R-:W-:Y:S01]  /*1da0*/  VIADD R11, R11, 0x20 ;  /* 0x000000200b0b7836 */ /* 0x000fe20000000000 */
        /* <DEDUP_REMOVED lines=9> */
.L_x_1794:
        /* <DEDUP_REMOVED lines=52> */
.L_x_1793:
[----:B------:R-:W-:Y:S05]  /*2180*/  BSYNC.RECONVERGENT B1 ;  /* 0x0000000000017941 */ /* 0x000fea0003800200 */
.L_x_1792:
        /* <DEDUP_REMOVED lines=31> */
.L_x_1796:
[----:B------:R-:W-:Y:S05]  /*2380*/  BSYNC.RECONVERGENT B1 ;  /* 0x0000000000017941 */ /* 0x000fea0003800200 */
.L_x_1795:
        /* <DEDUP_REMOVED lines=14> */
.L_x_1788:
[----:B------:R-:W-:Y:S05]  /*2470*/  BSYNC.RECONVERGENT B0 ;  /* 0x0000000000007941 */ /* 0x000fea0003800200 */
.L_x_1787:
[----:B------:R-:W-:Y:S01]  /*2480*/  BAR.SYNC.DEFER_BLOCKING 0x0 ;  /* 0x0000000000007b1d */ /* 0x000fe20000010000 */
[----:B------:R-:W-:-:S05]  /*2490*/  ISETP.GE.AND P0, PT, R8, R7, PT ;  /* 0x000000070800720c */ /* 0x000fca0003f06270 */
[----:B------:R-:W-:Y:S08]  /*24a0*/  BSSY.RECONVERGENT B6, `(.L_x_1797) ;  /* 0x000004d000067945 */ /* 0x000ff00003800200 */
[----:B------:R-:W-:Y:S05]  /*24b0*/  @P0 BRA `(.L_x_1798) ;  /* 0x00000004002c0947 */ /* 0x000fea0003800000 */
[----:B01----:R-:W0:Y:S01]  /*24c0*/  LDC R13, c[0x0][0x3f0] ;  /* 0x0000fc00ff0d7b82 */ /* 0x003e220000000800 */
[----:B------:R-:W1:Y:S01]  /*24d0*/  I2F.RP R12, R9 ;  /* 0x00000009000c7306 */ /* 0x000e620000209400 */
[----:B------:R-:W2:Y:S06]  /*24e0*/  LDCU UR4, c[0x0][0x3ec] ;  /* 0x00007d80ff0477ac */ /* 0x000eac0008000800 */
[----:B------:R-:W3:Y:S01]  /*24f0*/  LDC R5, c[0x0][0x3f4] ;  /* 0x0000fd00ff057b82 */ /* 0x000ee20000000800 */
[----:B-1----:R-:W1:Y:S01]  /*2500*/  MUFU.RCP R12, R12 ;  /* 0x0000000c000c7308 */ /* 0x002e620000001000 */
[----:B--2---:R-:W-:Y:S01]  /*2510*/  VIADD R6, R6, -UR4 ;  /* 0x8000000406067c36 */ /* 0x004fe20008000000 */
[----:B0-----:R-:W-:-:S02]  /*2520*/  IABS R0, R13 ;  /* 0x0000000d00007213 */ /* 0x001fc40000000000 */
[----:B------:R-:W-:-:S04]  /*2530*/  ISETP.NE.AND P1, PT, R13, RZ, PT ;  /* 0x000000ff0d00720c */ /* 0x000fc80003f25270 */
[----:B------:R-:W0:Y:S01]  /*2540*/  I2F.RP R14, R0 ;  /* 0x00000000000e7306 */ /* 0x000e220000209400 */
[----:B---3--:R-:W-:Y:S01]  /*2550*/  ISETP.NE.AND P2, PT, R5, RZ, PT ;  /* 0x000000ff0500720c */ /* 0x008fe20003f45270 */
[----:B-1----:R-:W-:-:S06]  /*2560*/  VIADD R10, R12, 0xffffffe ;  /* 0x0ffffffe0c0a7836 */ /* 0x002fcc0000000000 */
[----:B------:R1:W2:Y:S08]  /*2570*/  F2I.FTZ.U32.TRUNC.NTZ R11, R10 ;  /* 0x0000000a000b7305 */ /* 0x0002b0000021f000 */
[----:B0-----:R-:W0:Y:S01]  /*2580*/  MUFU.RCP R14, R14 ;  /* 0x0000000e000e7308 */ /* 0x001e220000001000 */
[----:B-1----:R-:W-:Y:S02]  /*2590*/  IMAD.MOV.U32 R10, RZ, RZ, RZ ;  /* 0x000000ffff0a7224 */ /* 0x002fe400078e00ff */
[----:B--2---:R-:W-:-:S04]  /*25a0*/  IMAD.MOV R20, RZ, RZ, -R11 ;  /* 0x000000ffff147224 */ /* 0x004fc800078e0a0b */
[----:B------:R-:W-:-:S04]  /*25b0*/  IMAD R15, R20, R9, RZ ;  /* 0x00000009140f7224 */ /* 0x000fc800078e02ff */
[----:B------:R-:W-:Y:S01]  /*25c0*/  IMAD.HI.U32 R10, R11, R15, R10 ;  /* 0x0000000f0b0a7227 */ /* 0x000fe200078e000a */
[----:B------:R-:W-:Y:S02]  /*25d0*/  IABS R11, R5 ;  /* 0x00000005000b7213 */ /* 0x000fe40000000000 */
[----:B0-----:R-:W-:-:S04]  /*25e0*/  IADD3 R2, PT, PT, R14, 0xffffffe, RZ ;  /* 0x0ffffffe0e027810 */ /* 0x001fc80007ffe0ff */
[----:B------:R0:W1:Y:S02]  /*25f0*/  F2I.FTZ.U32.TRUNC.NTZ R3, R2 ;  /* 0x0000000200037305 */ /* 0x000064000021f000 */
[----:B0-----:R-:W-:Y:S01]  /*2600*/  HFMA2 R2, -RZ, RZ, 0, 0 ;  /* 0x00000000ff027431 */ /* 0x001fe200000001ff */
[----:B-1----:R-:W-:-:S05]  /*2610*/  IADD3 R21, PT, PT, RZ, -R3, RZ ;  /* 0x80000003ff157210 */ /* 0x002fca0007ffe0ff */
[----:B------:R-:W-:-:S04]  /*2620*/  IMAD R21, R21, R0, RZ ;  /* 0x0000000015157224 */ /* 0x000fc800078e02ff */
[----:B------:R-:W-:Y:S01]  /*2630*/  IMAD.HI.U32 R2, R3, R21, R2 ;  /* 0x0000001503027227 */ /* 0x000fe200078e0002 */
[----:B------:R-:W-:-:S07]  /*2640*/  MOV R3, R11 ;  /* 0x0000000b00037202 */ /* 0x000fce0000000f00 */
.L_x_1800:
        /* <DEDUP_REMOVED lines=34> */
.L_x_1799:
        /* <DEDUP_REMOVED lines=16> */
.L_x_1798:
[----:B------:R-:W-:Y:S05]  /*2970*/  BSYNC.RECONVERGENT B6 ;  /* 0x0000000000067941 */ /* 0x000fea0003800200 */
.L_x_1797:
[----:B------:R-:W-:Y:S01]  /*2980*/  UMOV UR4, 0xffffffff ;  /* 0xffffffff00047882 */ /* 0x000fe20000000000 */
[----:B-1----:R-:W-:Y:S02]  /*2990*/  LOP3.LUT R5, R18, 0x1f, RZ, 0xc0, !PT ;  /* 0x0000001f12057812 */ /* 0x002fe400078ec0ff */
[----:B------:R-:W-:Y:S05]  /*29a0*/  BRA.DIV UR4, `(.L_x_1801) ;  /* 0x0000000604907947 */ /* 0x000fea000b800000 */
[----:B------:R-:W-:Y:S01]  /*29b0*/  HFMA2 R0, -RZ, RZ, 0, 0 ;  /* 0x00000000ff007431 */ /* 0x000fe200000001ff */
[----:B------:R-:W-:-:S04]  /*29c0*/  MOV R14, RZ ;  /* 0x000000ff000e7202 */ /* 0x000fc80000000f00 */
[----:B------:R-:W-:-:S07]  /*29d0*/  FADD.FTZ R0, RZ, R0 ;  /* 0x00000000ff007221 */ /* 0x000fce0000010000 */
.L_x_1810:
[----:B------:R-:W-:Y:S05]  /*29e0*/  WARPSYNC.ALL ;  /* 0x0000000000007948 */ /* 0x000fea0003800000 */
[----:B------:R-:W1:Y:S08]  /*29f0*/  S2UR UR5, SR_CgaCtaId ;  /* 0x00000000000579c3 */ /* 0x000e700000008800 */
[----:B------:R-:W-:Y:S01]  /*2a00*/  BAR.SYNC.DEFER_BLOCKING 0x0 ;  /* 0x0000000000007b1d */ /* 0x000fe20000010000 */
[----:B------:R-:W-:Y:S01]  /*2a10*/  ISETP.NE.AND P0, PT, R22, RZ, PT ;  /* 0x000000ff1600720c */ /* 0x000fe20003f05270 */
[----:B------:R-:W-:Y:S01]  /*2a20*/  FADD.FTZ R3, RZ, R14 ;  /* 0x0000000eff037221 */ /* 0x000fe20000010000 */
[----:B0-----:R-:W-:-:S02]  /*2a30*/  LOP3.LUT R2, R18, 0x3c0, RZ, 0xc0, !PT ;  /* 0x000003c012027812 */ /* 0x001fc400078ec0ff */
[----:B------:R-:W-:Y:S01]  /*2a40*/  SHF.R.U32.HI R5, RZ, 0x1, R5 ;  /* 0x00000001ff057819 */ /* 0x000fe20000011605 */
[----:B------:R-:W-:Y:S01]  /*2a50*/  UMOV UR4, 0x400 ;  /* 0x0000040000047882 */ /* 0x000fe20000000000 */
[----:B------:R-:W-:Y:S01]  /*2a60*/  ISETP.NE.OR P1, PT, R2, 0x40, P0 ;  /* 0x000000400200780c */ /* 0x000fe20000725670 */
[----:B------:R-:W-:Y:S01]  /*2a70*/  UIADD3 UR4, UPT, UPT, UR4, 0x20, URZ ;  /* 0x0000002004047890 */ /* 0x000fe2000fffe0ff */
[----:B------:R-:W-:Y:S02]  /*2a80*/  LOP3.LUT R2, R5, 0x3e0, R18, 0xf8, !PT ;  /* 0x000003e005027812 */ /* 0x000fe400078ef812 */
[C---:B------:R-:W-:Y:S02]  /*2a90*/  LOP3.LUT P2, RZ, R18.reuse, 0x3c1, RZ, 0xc0, !PT ;  /* 0x000003c112ff7812 */ /* 0x040fe4000784c0ff */
[----:B------:R-:W-:-:S04]  /*2aa0*/  LOP3.LUT R6, R18, 0x3e1, RZ, 0xc0, !PT ;  /* 0x000003e112067812 */ /* 0x000fc800078ec0ff */
[----:B------:R-:W-:Y:S01]  /*2ab0*/  ISETP.NE.AND P3, PT, R6, 0x20, PT ;  /* 0x000000200600780c */ /* 0x000fe20003f65270 */
[----:B-1----:R-:W-:-:S06]  /*2ac0*/  ULEA UR4, UR5, UR4, 0x18 ;  /* 0x0000000405047291 */ /* 0x002fcc000f8ec0ff */
[----:B------:R-:W-:-:S06]  /*2ad0*/  LEA R2, R2, UR4, 0x2 ;  /* 0x0000000402027c11 */ /* 0x000fcc000f8e10ff */
[----:B------:R-:W-:Y:S01]  /*2ae0*/  @!P3 LEA R5, R5, UR4, 0x2 ;  /* 0x000000040505bc11 */ /* 0x000fe2000f8e10ff */
[----:B------:R-:W-:Y:S04]  /*2af0*/  @!P1 STS [R2+-0x100], R0 ;  /* 0xffff000002009388 */ /* 0x000fe80000000800 */
[----:B------:R-:W-:Y:S01]  /*2b00*/  @!P1 STS [R2+-0xc0], R3 ;  /* 0xffff400302009388 */ /* 0x000fe20000000800 */
[----:B------:R-:W-:Y:S01]  /*2b10*/  BAR.SYNC.DEFER_BLOCKING 0x0 ;  /* 0x0000000000007b1d */ /* 0x000fe20000010000 */
[----:B------:R-:W-:-:S05]  /*2b20*/  ISETP.NE.AND P1, PT, R6, RZ, PT ;  /* 0x000000ff0600720c */ /* 0x000fca0003f25270 */
        /* <DEDUP_REMOVED lines=13> */
[----:B------:R-:W3:Y:S01]  /*2c00*/  LDCU UR4, c[0x0][0x378] ;  /* 0x00006f00ff0477ac */ /* 0x000ee20008000800 */
[----:B------:R-:W-:-:S04]  /*2c10*/  IMAD R16, R19, R16, R17 ;  /* 0x0000001013107224 */ /* 0x000fc800078e0211 */
[----:B---3--:R-:W-:Y:S01]  /*2c20*/  IMAD R16, R16, UR4, RZ ;  /* 0x0000000410107c24 */ /* 0x008fe2000f8e02ff */
[----:B------:R-:W-:Y:S06]  /*2c30*/  @P0 EXIT ;  /* 0x000000000000094d */ /* 0x000fec0003800000 */
[----:B0-----:R-:W0:Y:S01]  /*2c40*/  S2R R2, SR_TID.X ;  /* 0x0000000000027919 */ /* 0x001e220000002100 */
[----:B------:R-:W3:Y:S01]  /*2c50*/  S2UR UR4, SR_CTAID.Z ;  /* 0x00000000000479c3 */ /* 0x000ee20000002700 */
[----:B------:R-:W4:Y:S01]  /*2c60*/  LDCU.64 UR6, c[0x0][0x380] ;  /* 0x00007000ff0677ac */ /* 0x000f220008000a00 */
[----:B------:R-:W-:Y:S02]  /*2c70*/  IMAD.SHL.U32 R16, R16, 0x20, RZ ;  /* 0x0000002010107824 */ /* 0x000fe400078e00ff */
[----:B-1----:R-:W-:Y:S01]  /*2c80*/  @!P1 FADD.FTZ R0, R0, R7 ;  /* 0x0000000700009221 */ /* 0x002fe20000010000 */
[----:B--2---:R-:W-:-:S05]  /*2c90*/  @!P1 FADD.FTZ R3, R3, R4 ;  /* 0x0000000403039221 */ /* 0x004fca0000010000 */
[----:B------:R-:W-:-:S04]  /*2ca0*/  F2FP.BF16.F32.PACK_AB R0, R3, R0 ;  /* 0x000000000300723e */ /* 0x000fc800000010ff */
[----:B------:R-:W-:Y:S01]  /*2cb0*/  PRMT R4, R0, 0x7632, R4 ;  /* 0x0000763200047816 */ /* 0x000fe20000000004 */
[----:B---3--:R-:W-:Y:S01]  /*2cc0*/  USHF.L.U32 UR4, UR4, 0x5, URZ ;  /* 0x0000000504047899 */ /* 0x008fe200080006ff */
[----:B0-----:R-:W-:-:S05]  /*2cd0*/  SHF.R.U32.HI R5, RZ, 0x1, R2 ;  /* 0x00000001ff057819 */ /* 0x001fca0000011602 */
[----:B------:R-:W-:-:S04]  /*2ce0*/  IADD3 R16, P0, P2, R5, UR4, R16 ;  /* 0x0000000405107c10 */ /* 0x000fc8000fa1e010 */
[----:B------:R-:W-:Y:S02]  /*2cf0*/  IADD3.X R5, PT, PT, RZ, RZ, RZ, P0, P2 ;  /* 0x000000ffff057210 */ /* 0x000fe400007e44ff */
[----:B----4-:R-:W-:-:S04]  /*2d00*/  LEA R2, P0, R16, UR6, 0x1 ;  /* 0x0000000610027c11 */ /* 0x010fc8000f8008ff */
[----:B------:R-:W-:-:S05]  /*2d10*/  LEA.HI.X R3, R16, UR7, R5, 0x1, P0 ;  /* 0x0000000710037c11 */ /* 0x000fca00080f0c05 */
[----:B------:R-:W-:Y:S04]  /*2d20*/  STG.E.U16 desc[UR36][R2.64], R0 ;  /* 0x0000000002007986 */ /* 0x000fe8000c101524 */
[----:B------:R-:W-:Y:S01]  /*2d30*/  STG.E.U16 desc[UR36][R2.64+0x20], R4 ;  /* 0x0000200402007986 */ /* 0x000fe2000c101524 */
[----:B------:R-:W-:Y:S05]  /*2d40*/  EXIT ;  /* 0x000000000000794d */ /* 0x000fea0003800000 */
.L_x_1774:
        /* <DEDUP_REMOVED lines=16> */
.L_x_1802:
[----:B------:R-:W-:Y:S05]  /*2e50*/  EXIT ;  /* 0x000000000000794d */ /* 0x000fea0003800000 */
.L_x_1776:
[----:B------:R-:W-:Y:S01]  /*2e60*/  HFMA2 R12, -RZ, RZ, 0, 9.5367431640625e-07 ;  /* 0x00000010ff0c7431 */ /* 0x000fe200000001ff */
[----:B------:R-:W-:Y:S01]  /*2e70*/  MOV R11, 0x1f ;  /* 0x0000001f000b7802 */ /* 0x000fe20000000f00 */
[----:B------:R-:W-:-:S07]  /*2e80*/  IMAD.MOV.U32 R15, RZ, RZ, -0x1 ;  /* 0xffffffffff0f7424 */ /* 0x000fce00078e00ff */
[----:B------:R-:W-:Y:S05]  /*2e90*/  WARPSYNC.COLLECTIVE R15, `(.L_x_1803) ;  /* 0x000000000f087348 */ /* 0x000fea0003c00000 */
[----:B------:R0:W1:Y:S02]  /*2ea0*/  SHFL.BFLY P6, R14, R13, R12, R11 ;  /* 0x0c00000c0d0e7389 */ /* 0x00006400000c000b */
[----:B01----:R-:W-:Y:S05]  /*2eb0*/  ENDCOLLECTIVE ;  /* 0x000000000000791b */ /* 0x003fea0003800000 */
.L_x_1803:
[----:B------:R-:W-:Y:S01]  /*2ec0*/  HFMA2 R12, -RZ, RZ, 0, 4.76837158203125e-07 ;  /* 0x00000008ff0c7431 */ /* 0x000fe200000001ff */
[----:B------:R-:W-:-:S04]  /*2ed0*/  FMNMX.FTZ R0, R14, -3.40282346638528859812e+38, !PT ;  /* 0xff7fffff0e007809 */ /* 0x000fc80007810000 */
[----:B------:R-:W-:-:S07]  /*2ee0*/  MOV R13, R0 ;  /* 0x00000000000d7202 */ /* 0x000fce0000000f00 */
[----:B------:R-:W-:Y:S05]  /*2ef0*/  WARPSYNC.COLLECTIVE R15, `(.L_x_1804) ;  /* 0x000000000f087348 */ /* 0x000fea0003c00000 */
[----:B------:R0:W1:Y:S02]  /*2f00*/  SHFL.BFLY P6, R14, R13, R12, R11 ;  /* 0x0c00000c0d0e7389 */ /* 0x00006400000c000b */
[----:B01----:R-:W-:Y:S05]  /*2f10*/  ENDCOLLECTIVE ;  /* 0x000000000000791b */ /* 0x003fea0003800000 */
.L_x_1804:
[----:B------:R-:W-:Y:S02]  /*2f20*/  MOV R12, 0x4 ;  /* 0x00000004000c7802 */ /* 0x000fe40000000f00 */
[----:B------:R-:W-:-:S05]  /*2f30*/  FMNMX.FTZ R2, R0, R14, !PT ;  /* 0x0000000e00027209 */ /* 0x000fca0007810000 */
[----:B------:R-:W-:-:S07]  /*2f40*/  IMAD.MOV.U32 R13, RZ, RZ, R2 ;  /* 0x000000ffff0d7224 */ /* 0x000fce00078e0002 */
[----:B------:R-:W-:Y:S05]  /*2f50*/  WARPSYNC.COLLECTIVE R15, `(.L_x_1805) ;  /* 0x000000000f087348 */ /* 0x000fea0003c00000 */
[----:B------:R0:W1:Y:S02]  /*2f60*/  SHFL.BFLY P6, R14, R13, R12, R11 ;  /* 0x0c00000c0d0e7389 */ /* 0x00006400000c000b */
[----:B01----:R-:W-:Y:S05]  /*2f70*/  ENDCOLLECTIVE ;  /* 0x000000000000791b */ /* 0x003fea0003800000 */
.L_x_1805:
[----:B------:R-:W-:Y:S01]  /*2f80*/  IMAD.MOV.U32 R12, RZ, RZ, 0x2 ;  /* 0x00000002ff0c7424 */ /* 0x000fe200078e00ff */
[----:B------:R-:W-:-:S04]  /*2f90*/  FMNMX.FTZ R3, R2, R14, !PT ;  /* 0x0000000e02037209 */ /* 0x000fc80007810000 */
[----:B------:R-:W-:-:S07]  /*2fa0*/  MOV R13, R3 ;  /* 0x00000003000d7202 */ /* 0x000fce0000000f00 */
[----:B------:R-:W-:Y:S05]  /*2fb0*/  WARPSYNC.COLLECTIVE R15, `(.L_x_1806) ;  /* 0x000000000f087348 */ /* 0x000fea0003c00000 */
[----:B------:R0:W1:Y:S02]  /*2fc0*/  SHFL.BFLY P6, R14, R13, R12, R11 ;  /* 0x0c00000c0d0e7389 */ /* 0x00006400000c000b */
[----:B01----:R-:W-:Y:S05]  /*2fd0*/  ENDCOLLECTIVE ;  /* 0x000000000000791b */ /* 0x003fea0003800000 */
.L_x_1806:
[----:B------:R-:W-:Y:S05]  /*2fe0*/  BRA `(.L_x_1807) ;  /* 0xffffffd800cc7947 */ /* 0x000fea000383ffff */
.L_x_1801:
[----:B0-----:R-:W-:Y:S01]  /*2ff0*/  HFMA2 R13, -RZ, RZ, 0, 0 ;  /* 0x00000000ff0d7431 */ /* 0x001fe200000001ff */
[----:B------:R-:W-:Y:S01]  /*3000*/  MOV R12, 0x1 ;  /* 0x00000001000c7802 */ /* 0x000fe20000000f00 */
[----:B------:R-:W-:Y:S01]  /*3010*/  IMAD.MOV.U32 R11, RZ, RZ, 0x1f ;  /* 0x0000001fff0b7424 */ /* 0x000fe200078e00ff */
[----:B------:R-:W-:-:S07]  /*3020*/  MOV R15, 0xffffffff ;  /* 0xffffffff000f7802 */ /* 0x000fce0000000f00 */
[----:B------:R-:W-:Y:S05]  /*3030*/  WARPSYNC.COLLECTIVE R15, `(.L_x_1808) ;  /* 0x000000000f087348 */ /* 0x000fea0003c00000 */
[----:B------:R0:W1:Y:S02]  /*3040*/  SHFL.BFLY P6, R14, R13, R12, R11 ;  /* 0x0c00000c0d0e7389 */ /* 0x00006400000c000b */
[----:B01----:R-:W-:Y:S05]  /*3050*/  ENDCOLLECTIVE ;  /* 0x000000000000791b */ /* 0x003fea0003800000 */
.L_x_1808:
[----:B------:R-:W-:-:S07]  /*3060*/  MOV R0, R14 ;  /* 0x0000000e00007202 */ /* 0x000fce0000000f00 */
[----:B------:R-:W-:Y:S05]  /*3070*/  WARPSYNC.COLLECTIVE R15, `(.L_x_1809) ;  /* 0x000000000f087348 */ /* 0x000fea0003c00000 */
[----:B------:R0:W1:Y:S02]  /*3080*/  SHFL.BFLY P6, R14, R13, R12, R11 ;  /* 0x0c00000c0d0e7389 */ /* 0x00006400000c000b */
[----:B01----:R-:W-:Y:S05]  /*3090*/  ENDCOLLECTIVE ;  /* 0x000000000000791b */ /* 0x003fea0003800000 */
.L_x_1809:
[----:B------:R-:W-:Y:S01]  /*30a0*/  FADD.FTZ R0, RZ, R0 ;  /* 0x00000000ff007221 */ /* 0x000fe20000010000 */
[----:B------:R-:W-:Y:S06]  /*30b0*/  BRA `(.L_x_1810) ;  /* 0xfffffff800487947 */ /* 0x000fec000383ffff */
.L_x_1811:
        /* <DEDUP_REMOVED lines=12> */
.L_x_25607:


//--------------------- .text._ZN4vllm25paged_attention_v1_kernelI13__nv_bfloat16hLi256ELi8ELi128ELNS_18Fp8KVCacheDataTypeE2ELb0EEEvPT_PKS3_PKT0_S9_ifPKiSB_iPKfiiiSD_SD_iiiii --------------------------
	.section	.text._ZN4vllm25paged_attention_v1_kernelI13__nv_bfloat16hLi256ELi8ELi128ELNS_18Fp8KVCacheDataTypeE2ELb0EEEvPT_PKS3_PKT0_S9_ifPKiSB_iPKfiiiSD_SD_iiiii,"ax",@progbits
	.align	128
        .global         _ZN4vllm25paged_attention_v1_kernelI13__nv_bfloat16hLi256ELi8ELi128ELNS_18Fp8KVCacheDataTypeE2ELb0EEEvPT_PKS3_PKT0_S9_ifPKiSB_iPKfiiiSD_SD_iiiii
        .type           _ZN4vllm25paged_attention_v1_kernelI13__nv_bfloat16hLi256ELi8ELi128ELNS_18Fp8KVCacheDataTypeE2ELb0EEEvPT_PKS3_PKT0_S9_ifPKiSB_iPKfiiiSD_SD_iiiii,@function
        .size           _ZN4vllm25paged_attention_v1_kernelI13__nv_bfloat16hLi256ELi8ELi128ELNS_18Fp8KVCacheDataTypeE2ELb0EEEvPT_PKS3_PKT0_S9_ifPKiSB_iPKfiiiSD_SD_iiiii,(.L_x_25608 - _ZN4vllm25paged_attention_v1_kernelI13__nv_bfloat16hLi256ELi8ELi128ELNS_18Fp8KVCacheDataTypeE2ELb0EEEvPT_PKS3_PKT0_S9_ifPKiSB_iPKfiiiSD_SD_iiiii)
        .other          _ZN4vllm25paged_attention_v1_kernelI13__nv_bfloat16hLi256ELi8ELi128ELNS_18Fp8KVCacheDataTypeE2ELb0EEEvPT_PKS3_PKT0_S9_ifPKiSB_iPKfiiiSD_SD_iiiii,@"STO_CUDA_ENTRY STV_DEFAULT"
_ZN4vllm25paged_attention_v1_kernelI13__nv_bfloat16hLi256ELi8ELi128ELNS_18Fp8KVCacheDataTypeE2ELb0EEEvPT_PKS3_PKT0_S9_ifPKiSB_iPKfiiiSD_SD_iiiii:
.text._ZN4vllm25paged_attention_v1_kernelI13__nv_bfloat16hLi256ELi8ELi128ELNS_18Fp8KVCacheDataTypeE2ELb0EEEvPT_PKS3_PKT0_S9_ifPKiSB_iPKfiiiSD_SD_iiiii:
        /* <DEDUP_REMOVED lines=35> */
.L_x_1813:
[----:B------:R-:W-:Y:S05]  /*0230*/  BSYNC.RECONVERGENT B6 ;  /* 0x0000000000067941 */ /* 0x000fea0003800200 */
.L_x_1812:
[----:B------:R-:W-:Y:S01]  /*0240*/  UMOV UR4, 0xffffffff ;  /* 0xffffffff00047882 */ /* 0x000fe20000000000 */
[----:B------:R-:W-:Y:S02]  /*0250*/  MOV R13, 0xff7fffff ;  /* 0xff7fffff000d7802 */ /* 0x000fe40000000f00 */
[----:B------:R-:W-:Y:S05]  /*0260*/  BRA.DIV UR4, `(.L_x_1814) ;  /* 0x0000002204507947 */ /* 0x000fea000b800000 */
[----:B------:R-:W0:Y:S02]  /*0270*/  SHFL.BFLY PT, R14, R13, 0x10, 0x1f ;  /* 0x0e001f000d0e7f89 */ /* 0x000e2400000e0000 */
[----:B0-----:R-:W-:-:S05]  /*0280*/  FMNMX.FTZ R0, R14, -3.40282346638528859812e+38, !PT ;  /* 0xff7fffff0e007809 */ /* 0x001fca0007810000 */
[----:B------:R-:W0:Y:S02]  /*0290*/  SHFL.BFLY PT, R14, R0, 0x8, 0x1f ;  /* 0x0d001f00000e7f89 */ /* 0x000e2400000e0000 */
[----:B0-----:R-:W-:-:S05]  /*02a0*/  FMNMX.FTZ R2, R0, R14, !PT ;  /* 0x0000000e00027209 */ /* 0x001fca0007810000 */
[----:B------:R0:W1:Y:S02]  /*02b0*/  SHFL.BFLY PT, R14, R2, 0x4, 0x1f ;  /* 0x0c801f00020e7f89 */ /* 0x00006400000e0000 */
.L_x_1846:
[----:B------:R-:W2:Y:S01]  /*02c0*/  S2R R0, SR_CgaCtaId ;  /* 0x0000000000007919 */ /* 0x000ea20000008800 */
[----:B------:R-:W-:Y:S01]  /*02d0*/  MOV R3, 0x400 ;  /* 0x0000040000037802 */ /* 0x000fe20000000f00 */
[----:B------:R-:W-:Y:S05]  /*02e0*/  WARPSYNC.ALL ;  /* 0x0000000000007948 */ /* 0x000fea0003800000 */
[----:B------:R-:W-:Y:S02]  /*02f0*/  ISETP.NE.AND P3, PT, R16, RZ, PT ;  /* 0x000000ff1000720c */ /* 0x000fe40003f65270 */
[----:B-1----:R-:W-:Y:S02]  /*0300*/  FMNMX.FTZ R5, R2, R14, !PT ;  /* 0x0000000e02057209 */ /* 0x002fe40007810000 */
[----:B--2---:R-:W-:-:S05]  /*0310*/  LEA R4, R0, R3, 0x18 ;  /* 0x0000000300047211 */ /* 0x004fca00078ec0ff */
[----:B0-----:R-:W-:-:S05]  /*0320*/  IMAD R2, R19, 0x4, R4 ;  /* 0x0000000413027824 */ /* 0x001fca00078e0204 */
[----:B------:R-:W-:Y:S01]  /*0330*/  @!P3 STS [R2], R5 ;  /* 0x000000050200b388 */ /* 0x000fe20000000800 */
[----:B------:R-:W-:Y:S01]  /*0340*/  BAR.SYNC.DEFER_BLOCKING 0x0 ;  /* 0x0000000000007b1d */ /* 0x000fe20000010000 */
[C---:B------:R-:W-:Y:S01]  /*0350*/  ISETP.GT.U32.AND P2, PT, R16.reuse, 0x3, PT ;  /* 0x000000031000780c */ /* 0x040fe20003f44070 */
[----:B------:R-:W-:Y:S01]  /*0360*/  HFMA2 R7, -RZ, RZ, 0, 0 ;  /* 0x00000000ff077431 */ /* 0x000fe200000001ff */
        /* <DEDUP_REMOVED lines=28> */
.L_x_1819:
        /* <DEDUP_REMOVED lines=11> */
.L_x_1818:
[----:B------:R-:W-:Y:S05]  /*05e0*/  BSYNC.RECONVERGENT B1 ;  /* 0x0000000000017941 */ /* 0x000fea0003800200 */
.L_x_1817:
        /* <DEDUP_REMOVED lines=12> */
.L_x_1822:
        /* <DEDUP_REMOVED lines=100> */
.L_x_1821:
[----:B------:R-:W-:Y:S05]  /*0cf0*/  BSYNC.RECONVERGENT B1 ;  /* 0x0000000000017941 */ /* 0x000fea0003800200 */
.L_x_1820:
        /* <DEDUP_REMOVED lines=55> */
.L_x_1824:
[----:B------:R-:W-:Y:S05]  /*1070*/  BSYNC.RECONVERGENT B1 ;  /* 0x0000000000017941 */ /* 0x000fea0003800200 */
.L_x_1823:
        /* <DEDUP_REMOVED lines=26> */
.L_x_1816:
[----:B------:R-:W-:Y:S05]  /*1220*/  BSYNC.RECONVERGENT B0 ;  /* 0x0000000000007941 */ /* 0x000fea0003800200 */
.L_x_1815:
        /* <DEDUP_REMOVED lines=39> */
.L_x_1829:
[----:B------:R-:W0:Y:S01]  /*14a0*/  LDS R5, [R4] ;  /* 0x0000000004057984 */ /* 0x000e220000000800 */
[----:B------:R-:W-:-:S04]  /*14b0*/  IADD3 R7, PT, PT, R7, 0x1, RZ ;  /* 0x0000000107077810 */ /* 0x000fc80007ffe0ff */
[----:B------:R-:W-:Y:S01]  /*14c0*/  ISETP.NE.AND P0, PT, R7, RZ, PT ;  /* 0x000000ff0700720c */ /* 0x000fe20003f05270 */
[----:B0-----:R-:W-:-:S05]  /*14d0*/  FMUL.FTZ R5, R5, R2 ;  /* 0x0000000205057220 */ /* 0x001fca0000410000 */
[----:B------:R0:W-:Y:S02]  /*14e0*/  STS [R4], R5 ;  /* 0x0000000504007388 */ /* 0x0001e40000000800 */
[----:B0-----:R-:W-:-:S05]  /*14f0*/  IADD3 R4, PT, PT, R4, 0x200, RZ ;  /* 0x0000020004047810 */ /* 0x001fca0007ffe0ff */
[----:B------:R-:W-:Y:S05]  /*1500*/  @P0 BRA `(.L_x_1829) ;  /* 0xfffffffc00e40947 */ /* 0x000fea000383ffff */
.L_x_1828:
[----:B------:R-:W-:Y:S05]  /*1510*/  BSYNC.RECONVERGENT B1 ;  /* 0x0000000000017941 */ /* 0x000fea0003800200 */
.L_x_1827:
        /* <DEDUP_REMOVED lines=12> */
.L_x_1832:
        /* <DEDUP_REMOVED lines=52> */
.L_x_1831:
[----:B------:R-:W-:Y:S05]  /*1920*/  BSYNC.RECONVERGENT B1 ;  /* 0x0000000000017941 */ /* 0x000fea0003800200 */
.L_x_1830:
        /* <DEDUP_REMOVED lines=31> */
.L_x_1834:
[----:B------:R-:W-:Y:S05]  /*1b20*/  BSYNC.RECONVERGENT B1 ;  /* 0x0000000000017941 */ /* 0x000fea0003800200 */
.L_x_1833:
        /* <DEDUP_REMOVED lines=14> */
.L_x_1826:
[----:B------:R-:W-:Y:S05]  /*1c10*/  BSYNC.RECONVERGENT B0 ;  /* 0x0000000000007941 */ /* 0x000fea0003800200 */
.L_x_1825:
[----:B------:R-:W-:Y:S01]  /*1c20*/  BAR.SYNC.DEFER_BLOCKING 0x0 ;  /* 0x0000000000007b1d */ /* 0x000fe20000010000 */
[C---:B0-----:R-:W-:Y:S01]  /*1c30*/  LOP3.LUT R2, R18.reuse, 0x3c0, RZ, 0xc0, !PT ;  /* 0x000003c012027812 */ /* 0x041fe200078ec0ff */
[----:B-1----:R-:W-:Y:S01]  /*1c40*/  HFMA2 R11, -RZ, RZ, 0, 0 ;  /* 0x00000000ff0b7431 */ /* 0x002fe200000001ff */
[----:B------:R-:W-:Y:S02]  /*1c50*/  LOP3.LUT R4, R18, 0x3e0, RZ, 0xc0, !PT ;  /* 0x000003e012047812 */ /* 0x000fe400078ec0ff */
[----:B------:R-:W-:-:S03]  /*1c60*/  CS2R R8, SRZ ;  /* 0x0000000000087805 */ /* 0x000fc6000001ff00 */
[----:B------:R-:W-:Y:S01]  /*1c70*/  BAR.SYNC.DEFER_BLOCKING 0x0 ;  /* 0x0000000000007b1d */ /* 0x000fe20000010000 */
[----:B------:R-:W-:Y:S02]  /*1c80*/  ISETP.NE.AND P0, PT, R2, 0x40, PT ;  /* 0x000000400200780c */ /* 0x000fe40003f05270 */
[----:B------:R-:W-:Y:S02]  /*1c90*/  CS2R R6, SRZ ;  /* 0x0000000000067805 */ /* 0x000fe4000001ff00 */
[----:B------:R-:W-:Y:S02]  /*1ca0*/  ISETP.NE.AND P2, PT, R4, 0x20, PT ;  /* 0x000000200400780c */ /* 0x000fe40003f45270 */
[----:B------:R-:W-:Y:S02]  /*1cb0*/  CS2R R4, SRZ ;  /* 0x0000000000047805 */ /* 0x000fe4000001ff00 */
[----:B------:R-:W-:Y:S01]  /*1cc0*/  LEA R19, R19, R16, 0x8 ;  /* 0x0000001013137211 */ /* 0x000fe200078e40ff */
[----:B------:R-:W-:Y:S01]  /*1cd0*/  BSSY.RECONVERGENT B0, `(.L_x_1835) ;  /* 0x0000010000007945 */ /* 0x000fe20003800200 */
[----:B------:R-:W-:-:S02]  /*1ce0*/  ISETP.GT.U32.AND P1, PT, R18, 0x3f, PT ;  /* 0x0000003f1200780c */ /* 0x000fc40003f24070 */
[----:B------:R-:W-:Y:S02]  /*1cf0*/  ISETP.GT.U32.AND P3, PT, R18, 0x1f, PT ;  /* 0x0000001f1200780c */ /* 0x000fe40003f64070 */
[----:B------:R-:W-:Y:S01]  /*1d00*/  MOV R2, RZ ;  /* 0x000000ff00027202 */ /* 0x000fe20000000f00 */
[----:B------:R-:W-:Y:S10]  /*1d10*/  @P0 BRA `(.L_x_1836) ;  /* 0x00000000002c0947 */ /* 0x000ff40003800000 */
[----:B------:R-:W-:-:S04]  /*1d20*/  IADD3 R13, PT, PT, R3, 0x20, RZ ;  /* 0x00000020030d7810 */ /* 0x000fc80007ffe0ff */
[----:B------:R-:W-:-:S04]  /*1d30*/  LEA R10, R0, R13, 0x18 ;  /* 0x0000000d000a7211 */ /* 0x000fc800078ec0ff */
[----:B------:R-:W-:-:S05]  /*1d40*/  LEA R10, R19, R10, 0x2 ;  /* 0x0000000a130a7211 */ /* 0x000fca00078e10ff */
[----:B------:R0:W-:Y:S04]  /*1d50*/  STS [R10+-0x800], RZ ;  /* 0xfff800ff0a007388 */ /* 0x0001e80000000800 */
[----:B------:R0:W-:Y:S04]  /*1d60*/  STS [R10+-0x780], RZ ;  /* 0xfff880ff0a007388 */ /* 0x0001e80000000800 */
[----:B------:R0:W-:Y:S04]  /*1d70*/  STS [R10+-0x700], RZ ;  /* 0xfff900ff0a007388 */ /* 0x0001e80000000800 */
[----:B------:R0:W-:Y:S04]  /*1d80*/  STS [R10+-0x680], RZ ;  /* 0xfff980ff0a007388 */ /* 0x0001e80000000800 */
[----:B------:R0:W-:Y:S04]  /*1d90*/  STS [R10+-0x600], RZ ;  /* 0xfffa00ff0a007388 */ /* 0x0001e80000000800 */
[----:B------:R0:W-:Y:S04]  /*1da0*/  STS [R10+-0x580], RZ ;  /* 0xfffa80ff0a007388 */ /* 0x0001e80000000800 */
[----:B------:R0:W-:Y:S04]  /*1db0*/  STS [R10+-0x500], RZ ;  /* 0xfffb00ff0a007388 */ /* 0x0001e80000000800 */
[----:B------:R0:W-:Y:S02]  /*1dc0*/  STS [R10+-0x480], RZ ;  /* 0xfffb80ff0a007388 */ /* 0x0001e40000000800 */
.L_x_1836:
[----:B------:R-:W-:Y:S05]  /*1dd0*/  BSYNC.RECONVERGENT B0 ;  /* 0x0000000000007941 */ /* 0x000fea0003800200 */
.L_x_1835:
[----:B------:R-:W-:Y:S06]  /*1de0*/  BAR.SYNC.DEFER_BLOCKING 0x0 ;  /* 0x0000000000007b1d */ /* 0x000fec0000010000 */
[----:B------:R-:W-:Y:S04]  /*1df0*/  BSSY.RECONVERGENT B0, `(.L_x_1837) ;  /* 0x0000015000007945 */ /* 0x000fe80003800200 */
[----:B------:R-:W-:Y:S05]  /*1e00*/  @P1 BRA `(.L_x_1838) ;  /* 0x00000000004c1947 */ /* 0x000fea0003800000 */
[----:B------:R-:W-:-:S04]  /*1e10*/  IADD3 R5, PT, PT, R3, 0x20, RZ ;  /* 0x0000002003057810 */ /* 0x000fc80007ffe0ff */
[----:B------:R-:W-:-:S04]  /*1e20*/  LEA R2, R0, R5, 0x18 ;  /* 0x0000000500027211 */ /* 0x000fc800078ec0ff */
[----:B0-----:R-:W-:-:S05]  /*1e30*/  LEA R10, R19, R2, 0x2 ;  /* 0x00000002130a7211 */ /* 0x001fca00078e10ff */
        /* <DEDUP_REMOVED lines=8> */
[----:B0-----:R-:W-:Y:S01]  /*1ec0*/  FADD.FTZ R2, RZ, R2 ;  /* 0x00000002ff027221 */ /* 0x001fe20000010000 */
[----:B-1----:R-:W-:Y:S01]  /*1ed0*/  FADD.FTZ R5, RZ, R5 ;  /* 0x00000005ff057221 */ /* 0x002fe20000010000 */
[----:B--2---:R-:W-:Y:S01]  /*1ee0*/  FADD.FTZ R4, RZ, R4 ;  /* 0x00000004ff047221 */ /* 0x004fe20000010000 */
[----:B---3--:R-:W-:Y:S01]  /*1ef0*/  FADD.FTZ R7, RZ, R7 ;  /* 0x00000007ff077221 */ /* 0x008fe20000010000 */
[----:B----4-:R-:W-:Y:S01]  /*1f00*/  FADD.FTZ R6, RZ, R6 ;  /* 0x00000006ff067221 */ /* 0x010fe20000010000 */
[----:B-----5:R-:W-:Y:S01]  /*1f10*/  FADD.FTZ R9, RZ, R9 ;  /* 0x00000009ff097221 */ /* 0x020fe20000010000 */
[----:B------:R-:W-:Y:S01]  /*1f20*/  FADD.FTZ R8, RZ, R8 ;  /* 0x00000008ff087221 */ /* 0x000fe20000010000 */
[----:B------:R-:W-:-:S07]  /*1f30*/  FADD.FTZ R11, RZ, R11 ;  /* 0x0000000bff0b7221 */ /* 0x000fce0000010000 */
.L_x_1838:
[----:B------:R-:W-:Y:S05]  /*1f40*/  BSYNC.RECONVERGENT B0 ;  /* 0x0000000000007941 */ /* 0x000fea0003800200 */
.L_x_1837:
[----:B------:R-:W-:Y:S06]  /*1f50*/  BAR.SYNC.DEFER_BLOCKING 0x0 ;  /* 0x0000000000007b1d */ /* 0x000fec0000010000 */
[----:B------:R-:W-:Y:S04]  /*1f60*/  BSSY.RECONVERGENT B0, `(.L_x_1839) ;  /* 0x000000d000007945 */ /* 0x000fe80003800200 */
[----:B------:R-:W-:Y:S05]  /*1f70*/  @P2 BRA `(.L_x_1840) ;  /* 0x00000000002c2947 */ /* 0x000fea0003800000 */
[----:B------:R-:W-:-:S04]  /*1f80*/  IADD3 R13, PT, PT, R3, 0x20, RZ ;  /* 0x00000020030d7810 */ /* 0x000fc80007ffe0ff */
[----:B------:R-:W-:-:S04]  /*1f90*/  LEA R13, R0, R13, 0x18 ;  /* 0x0000000d000d7211 */ /* 0x000fc800078ec0ff */
        /* <DEDUP_REMOVED lines=9> */
.L_x_1840:
[----:B------:R-:W-:Y:S05]  /*2030*/  BSYNC.RECONVERGENT B0 ;  /* 0x0000000000007941 */ /* 0x000fea0003800200 */
.L_x_1839:
[----:B------:R-:W-:Y:S06]  /*2040*/  BAR.SYNC.DEFER_BLOCKING 0x0 ;  /* 0x0000000000007b1d */ /* 0x000fec0000010000 */
[----:B------:R-:W-:Y:S04]  /*2050*/  BSSY.RECONVERGENT B0, `(.L_x_1841) ;  /* 0x0000015000007945 */ /* 0x000fe80003800200 */
[----:B------:R-:W-:Y:S05]  /*2060*/  @P3 BRA `(.L_x_1842) ;  /* 0x00000000004c3947 */ /* 0x000fea0003800000 */
[----:B------:R-:W-:-:S05]  /*2070*/  VIADD R3, R3, 0x20 ;  /* 0x0000002003037836 */ /* 0x000fca0000000000 */
[----:B------:R-:W-:-:S04]  /*2080*/  LEA R0, R0, R3, 0x18 ;  /* 0x0000000300007211 */ /* 0x000fc800078ec0ff */
[----:B------:R-:W-:-:S05]  /*2090*/  LEA R19, R19, R0, 0x2 ;  /* 0x0000000013137211 */ /* 0x000fca00078e10ff */
[----:B------:R-:W1:Y:S04]  /*20a0*/  LDS R3, [R19] ;  /* 0x0000000013037984 */ /* 0x000e680000000800 */
[----:B------:R-:W2:Y:S04]  /*20b0*/  LDS R0, [R19+0x80] ;  /* 0x0000800013007984 */ /* 0x000ea80000000800 */
[----:B------:R-:W3:Y:S04]  /*20c0*/  LDS R13, [R19+0x100] ;  /* 0x00010000130d7984 */ /* 0x000ee80000000800 */
[----:B0-----:R-:W0:Y:S04]  /*20d0*/  LDS R10, [R19+0x180] ;  /* 0x00018000130a7984 */ /* 0x001e280000000800 */
[----:B------:R-:W4:Y:S04]  /*20e0*/  LDS R15, [R19+0x200] ;  /* 0x00020000130f7984 */ /* 0x000f280000000800 */
[----:B------:R-:W5:Y:S04]  /*20f0*/  LDS R12, [R19+0x280] ;  /* 0x00028000130c7984 */ /* 0x000f680000000800 */
[----:B------:R-:W5:Y:S04]  /*2100*/  LDS R17, [R19+0x300] ;  /* 0x0003000013117984 */ /* 0x000f680000000800 */
[----:B------:R-:W5:Y:S01]  /*2110*/  LDS R14, [R19+0x380] ;  /* 0x00038000130e7984 */ /* 0x000f620000000800 */
[----:B-1----:R-:W-:Y:S01]  /*2120*/  FADD.FTZ R2, R2, R3 ;  /* 0x0000000302027221 */ /* 0x002fe20000010000 */
[----:B--2---:R-:W-:Y:S01]  /*2130*/  FADD.FTZ R5, R5, R0 ;  /* 0x0000000005057221 */ /* 0x004fe20000010000 */
[----:B---3--:R-:W-:Y:S01]  /*2140*/  FADD.FTZ R4, R4, R13 ;  /* 0x0000000d04047221 */ /* 0x008fe20000010000 */
[----:B0-----:R-:W-:Y:S01]  /*2150*/  FADD.FTZ R7, R7, R10 ;  /* 0x0000000a07077221 */ /* 0x001fe20000010000 */
[----:B----4-:R-:W-:Y:S01]  /*2160*/  FADD.FTZ R6, R6, R15 ;  /* 0x0000000f06067221 */ /* 0x010fe20000010000 */
[----:B-----5:R-:W-:Y:S01]  /*2170*/  FADD.FTZ R9, R9, R12 ;  /* 0x0000000c09097221 */ /* 0x020fe20000010000 */
[----:B------:R-:W-:Y:S01]  /*2180*/  FADD.FTZ R8, R8, R17 ;  /* 0x0000001108087221 */ /* 0x000fe20000010000 */
[----:B------:R-:W-:-:S07]  /*2190*/  FADD.FTZ R11, R11, R14 ;  /* 0x0000000e0b0b7221 */ /* 0x000fce0000010000 */
.L_x_1842:
[----:B------:R-:W-:Y:S05]  /*21a0*/  BSYNC.RECONVERGENT B0 ;  /* 0x0000000000007941 */ /* 0x000fea0003800200 */
.L_x_1841:
[----:B------:R-:W-:Y:S06]  /*21b0*/  BAR.SYNC.DEFER_BLOCKING 0x0 ;  /* 0x0000000000007b1d */ /* 0x000fec0000010000 */
[----:B------:R-:W-:Y:S05]  /*21c0*/  @P3 EXIT ;  /* 0x000000000000394d */ /* 0x000fea0003800000 */
[----:B------:R-:W2:Y:S01]  /*21d0*/  S2R R3, SR_CTAID.X ;  /* 0x0000000000037919 */ /* 0x000ea20000002500 */
[----:B------:R-:W2:Y:S01]  /*21e0*/  LDCU UR4, c[0x0][0x370] ;  /* 0x00006e00ff0477ac */ /* 0x000ea20008000800 */
[----:B-1----:R-:W-:Y:S01]  /*21f0*/  F2FP.BF16.F32.PACK_AB R2, R5, R2 ;  /* 0x000000020502723e */ /* 0x002fe200000010ff */
[----:B------:R-:W1:Y:S01]  /*2200*/  S2R R0, SR_CTAID.Z ;  /* 0x0000000000007919 */ /* 0x000e620000002700 */
[----:B------:R-:W3:Y:S01]  /*2210*/  LDCU UR5, c[0x0][0x378] ;  /* 0x00006f00ff0577ac */ /* 0x000ee20008000800 */
[----:B------:R-:W-:Y:S02]  /*2220*/  F2FP.BF16.F32.PACK_AB R4, R7, R4 ;  /* 0x000000040704723e */ /* 0x000fe400000010ff */
[----:B------:R-:W-:Y:S01]  /*2230*/  F2FP.BF16.F32.PACK_AB R6, R9, R6 ;  /* 0x000000060906723e */ /* 0x000fe200000010ff */
[----:B------:R-:W4:Y:S01]  /*2240*/  LDCU.64 UR6, c[0x0][0x380] ;  /* 0x00007000ff0677ac */ /* 0x000f220008000a00 */
[----:B------:R-:W-:Y:S02]  /*2250*/  F2FP.BF16.F32.PACK_AB R8, R11, R8 ;  /* 0x000000080b08723e */ /* 0x000fe400000010ff */
[----:B------:R-:W-:-:S02]  /*2260*/  PRMT R5, R6, 0x7632, R5 ;  /* 0x0000763206057816 */ /* 0x000fc40000000005 */
[----:B------:R-:W-:Y:S01]  /*2270*/  PRMT R7, R8, 0x7632, R7 ;  /* 0x0000763208077816 */ /* 0x000fe20000000007 */
[----:B--2---:R-:W-:-:S04]  /*2280*/  IMAD R22, R22, UR4, R3 ;  /* 0x0000000416167c24 */ /* 0x004fc8000f8e0203 */
[----:B---3--:R-:W-:Y:S01]  /*2290*/  IMAD R22, R22, UR5, RZ ;  /* 0x0000000516167c24 */ /* 0x008fe2000f8e02ff */
[----:B-1----:R-:W-:Y:S02]  /*22a0*/  SHF.L.U32 R3, R0, 0x8, RZ ;  /* 0x0000000800037819 */ /* 0x002fe400000006ff */
[----:B------:R-:W-:Y:S02]  /*22b0*/  PRMT R0, R2, 0x7632, R0 ;  /* 0x0000763202007816 */ /* 0x000fe40000000000 */
[----:B------:R-:W-:-:S04]  /*22c0*/  LEA R3, P0, R22, R3, 0x8 ;  /* 0x0000000316037211 */ /* 0x000fc800078040ff */
[----:B------:R-:W-:Y:S02]  /*22d0*/  LOP3.LUT R18, R3, 0x1f, R18, 0xf8, !PT ;  /* 0x0000001f03127812 */ /* 0x000fe400078ef812 */
[----:B------:R-:W-:Y:S02]  /*22e0*/  IADD3.X R3, PT, PT, RZ, RZ, RZ, P0, !PT ;  /* 0x000000ffff037210 */ /* 0x000fe400007fe4ff */
[----:B----4-:R-:W-:-:S04]  /*22f0*/  LEA R12, P0, R18, UR6, 0x1 ;  /* 0x00000006120c7c11 */ /* 0x010fc8000f8008ff */
        /* <DEDUP_REMOVED lines=11> */
.L_x_1814:
[----:B------:R-:W-:Y:S01]  /*23b0*/  HFMA2 R12, -RZ, RZ, 0, 9.5367431640625e-07 ;  /* 0x00000010ff0c7431 */ /* 0x000fe200000001ff */
[----:B------:R-:W-:Y:S02]  /*23c0*/  MOV R11, 0x1f ;  /* 0x0000001f000b7802 */ /* 0x000fe40000000f00 */
[----:B------:R-:W-:-:S07]  /*23d0*/  MOV R15, 0xffffffff ;  /* 0xffffffff000f7802 */ /* 0x000fce0000000f00 */
[----:B------:R-:W-:Y:S05]  /*23e0*/  WARPSYNC.COLLECTIVE R15, `(.L_x_1843) ;  /* 0x000000000f087348 */ /* 0x000fea0003c00000 */
[----:B------:R0:W1:Y:S02]  /*23f0*/  SHFL.BFLY P6, R14, R13, R12, R11 ;  /* 0x0c00000c0d0e7389 */ /* 0x00006400000c000b */
[----:B01----:R-:W-:Y:S05]  /*2400*/  ENDCOLLECTIVE ;  /* 0x000000000000791b */ /* 0x003fea0003800000 */
.L_x_1843:
[----:B------:R-:W-:Y:S01]  /*2410*/  HFMA2 R12, -RZ, RZ, 0, 4.76837158203125e-07 ;  /* 0x00000008ff0c7431 */ /* 0x000fe200000001ff */
[----:B------:R-:W-:-:S04]  /*2420*/  FMNMX.FTZ R0, R14, -3.40282346638528859812e+38, !PT ;  /* 0xff7fffff0e007809 */ /* 0x000fc80007810000 */
[----:B------:R-:W-:-:S07]  /*2430*/  MOV R13, R0 ;  /* 0x00000000000d7202 */ /* 0x000fce0000000f00 */
[----:B------:R-:W-:Y:S05]  /*2440*/  WARPSYNC.COLLECTIVE R15, `(.L_x_1844) ;  /* 0x000000000f087348 */ /* 0x000fea0003c00000 */
[----:B------:R0:W1:Y:S02]  /*2450*/  SHFL.BFLY P6, R14, R13, R12, R11 ;  /* 0x0c00000c0d0e7389 */ /* 0x00006400000c000b */
[----:B01----:R-:W-:Y:S05]  /*2460*/  ENDCOLLECTIVE ;  /* 0x000000000000791b */ /* 0x003fea0003800000 */
.L_x_1844:
[----:B------:R-:W-:Y:S01]  /*2470*/  HFMA2 R12, -RZ, RZ, 0, 2.384185791015625e-07 ;  /* 0x00000004ff0c7431 */ /* 0x000fe200000001ff */
[----:B------:R-:W-:-:S04]  /*2480*/  FMNMX.FTZ R2, R0, R14, !PT ;  /* 0x0000000e00027209 */ /* 0x000fc80007810000 */
[----:B------:R-:W-:-:S07]  /*2490*/  MOV R13, R2 ;  /* 0x00000002000d7202 */ /* 0x000fce0000000f00 */
[----:B------:R-:W-:Y:S05]  /*24a0*/  WARPSYNC.COLLECTIVE R15, `(.L_x_1845) ;  /* 0x000000000f087348 */ /* 0x000fea0003c00000 */
[----:B------:R0:W1:Y:S02]  /*24b0*/  SHFL.BFLY P6, R14, R13, R12, R11 ;  /* 0x0c00000c0d0e7389 */ /* 0x00006400000c000b */
[----:B01----:R-:W-:Y:S05]  /*24c0*/  ENDCOLLECTIVE ;  /* 0x000000000000791b */ /* 0x003fea0003800000 */
.L_x_1845:
[----:B------:R-:W-:Y:S05]  /*24d0*/  BRA `(.L_x_1846) ;  /* 0xffffffdc00787947 */ /* 0x000fea000383ffff */
.L_x_1847:
        /* <DEDUP_REMOVED lines=10> */
.L_x_25608:


//--------------------- .text._ZN4vllm25paged_attention_v1_kernelI13__nv_bfloat16hLi192ELi8ELi128ELNS_18Fp8KVCacheDataTypeE2ELb0EEEvPT_PKS3_PKT0_S9_ifPKiSB_iPKfiiiSD_SD_iiiii --------------------------
	.section	.text._ZN4vllm25paged_attention_v1_kernelI13__nv_bfloat16hLi192ELi8ELi128ELNS_18Fp8KVCacheDataTypeE2ELb0EEEvPT_PKS3_PKT0_S9_ifPKiSB_iPKfiiiSD_SD_iiiii,"ax",@progbits
	.align	128
        .global         _ZN4vllm25paged_attention_v1_kernelI13__nv_bfloat16hLi192ELi8ELi128ELNS_18Fp8KVCacheDataTypeE2ELb0EEEvPT_PKS3_PKT0_S9_ifPKiSB_iPKfiiiSD_SD_iiiii
        .type           _ZN4vllm25paged_attention_v1_kernelI13__nv_bfloat16hLi192ELi8ELi128ELNS_18Fp8KVCacheDataTypeE2ELb0EEEvPT_PKS3_PKT0_S9_ifPKiSB_iPKfiiiSD_SD_iiiii,@function
        .size           _ZN4vllm25paged_attention_v1_kernelI13__nv_bfloat16hLi192ELi8ELi128ELNS_18Fp8KVCacheDataTypeE2ELb0EEEvPT_PKS3_PKT0_S9_ifPKiSB_iPKfiiiSD_SD_iiiii,(.L_x_25609 - _ZN4vllm25paged_attention_v1_kernelI13__nv_bfloat16hLi192ELi8ELi128ELNS_18Fp8KVCacheDataTypeE2ELb0EEEvPT_PKS3_PKT0_S9_ifPKiSB_iPKfiiiSD_SD_iiiii)
        .other          _ZN4vllm25paged_attention_v1_kernelI13__nv_bfloat16hLi192ELi8ELi128ELNS_18Fp8KVCacheDataTypeE2ELb0EEEvPT_PKS3_PKT0_S9_ifPKiSB_iPKfiiiSD_SD_iiiii,@"STO_CUDA_ENTRY STV_DEFAULT"
_ZN4vllm25paged_attention_v1_kernelI13__nv_bfloat16hLi192ELi8ELi128ELNS_18Fp8KVCacheDataTypeE2ELb0EEEvPT_PKS3_PKT0_S9_ifPKiSB_iPKfiiiSD_SD_iiiii:
.text._ZN4vllm25paged_attention_v1_kernelI13__nv_bfloat16hLi192ELi8ELi128ELNS_18Fp8KVCacheDataTypeE2ELb0EEEvPT_PKS3_PKT0_S9_ifPKiSB_iPKfiiiSD_SD_iiiii:
        /* <DEDUP_REMOVED lines=35> */
.L_x_1849:
[----:B------:R-:W-:Y:S05]  /*0230*/  BSYNC.RECONVERGENT B6 ;  /* 0x0000000000067941 */ /* 0x000fea0003800200 */
.L_x_1848:
        /* <DEDUP_REMOVED lines=8> */
.L_x_1878:
[----:B------:R-:W2:Y:S01]  /*02c0*/  S2R R0, SR_CgaCtaId ;  /* 0x0000000000007919 */ /* 0x000ea20000008800 */
[----:B------:R-:W-:Y:S01]  /*02d0*/  ISETP.NE.AND P3, PT, R16, RZ, PT ;  /* 0x000000ff1000720c */ /* 0x000fe20003f65270 */
[----:B------:R-:W-:Y:S05]  /*02e0*/  WARPSYNC.ALL ;  /* 0x0000000000007948 */ /* 0x000fea0003800000 */
[----:B------:R-:W-:Y:S02]  /*02f0*/  MOV R3, 0x400 ;  /* 0x0000040000037802 */ /* 0x000fe40000000f00 */
[----:B-1----:R-:W-:Y:S02]  /*0300*/  FMNMX.FTZ R5, R2, R14, !PT ;  /* 0x0000000e02057209 */ /* 0x002fe40007810000 */
[----:B--2---:R-:W-:-:S04]  /*0310*/  LEA R4, R0, R3, 0x18 ;  /* 0x0000000300047211 */ /* 0x004fc800078ec0ff */
[----:B0-----:R-:W-:-:S05]  /*0320*/  LEA R2, R19, R4, 0x2 ;  /* 0x0000000413027211 */ /* 0x001fca00078e10ff */
        /* <DEDUP_REMOVED lines=32> */
.L_x_1855:
        /* <DEDUP_REMOVED lines=11> */
.L_x_1854:
[----:B------:R-:W-:Y:S05]  /*05e0*/  BSYNC.RECONVERGENT B1 ;  /* 0x0000000000017941 */ /* 0x000fea0003800200 */
.L_x_1853:
        /* <DEDUP_REMOVED lines=12> */
.L_x_1858:
        /* <DEDUP_REMOVED lines=100> */
.L_x_1857:
[----:B------:R-:W-:Y:S05]  /*0cf0*/  BSYNC.RECONVERGENT B1 ;  /* 0x0000000000017941 */ /* 0x000fea0003800200 */
.L_x_1856:
        /* <DEDUP_REMOVED lines=55> */
.L_x_1860:
[----:B------:R-:W-:Y:S05]  /*1070*/  BSYNC.RECONVERGENT B1 ;  /* 0x0000000000017941 */ /* 0x000fea0003800200 */
.L_x_1859:
        /* <DEDUP_REMOVED lines=26> */
.L_x_1852:
[----:B------:R-:W-:Y:S05]  /*1220*/  BSYNC.RECONVERGENT B0 ;  /* 0x0000000000007941 */ /* 0x000fea0003800200 */
.L_x_1851:
        /* <DEDUP_REMOVED lines=39> */
.L_x_1865:
[----:B------:R-:W0:Y:S01]  /*14a0*/  LDS R5, [R4] ;  /* 0x0000000004057984 */ /* 0x000e220000000800 */
[----:B------:R-:W-:-:S04]  /*14b0*/  IADD3 R7, PT, PT, R7, 0x1, RZ ;  /* 0x0000000107077810 */ /* 0x000fc80007ffe0ff */
[----:B------:R-:W-:Y:S01]  /*14c0*/  ISETP.NE.AND P0, PT, R7, RZ, PT ;  /* 0x000000ff0700720c */ /* 0x000fe20003f05270 */
[----:B0-----:R-:W-:-:S05]  /*14d0*/  FMUL.FTZ R5, R5, R2 ;  /* 0x0000000205057220 */ /* 0x001fca0000410000 */
[----:B------:R0:W-:Y:S02]  /*14e0*/  STS [R4], R5 ;  /* 0x0000000504007388 */ /* 0x0001e40000000800 */
[----:B0-----:R-:W-:-:S05]  /*14f0*/  IADD3 R4, PT, PT, R4, 0x200, RZ ;  /* 0x0000020004047810 */ /* 0x001fca0007ffe0ff */
[----:B------:R-:W-:Y:S05]  /*1500*/  @P0 BRA `(.L_x_1865) ;  /* 0xfffffffc00e40947 */ /* 0x000fea000383ffff */
.L_x_1864:
[----:B------:R-:W-:Y:S05]  /*1510*/  BSYNC.RECONVERGENT B1 ;  /* 0x0000000000017941 */ /* 0x000fea0003800200 */
.L_x_1863:
        /* <DEDUP_REMOVED lines=12> */
.L_x_1868:
        /* <DEDUP_REMOVED lines=52> */
.L_x_1867:
[----:B------:R-:W-:Y:S05]  /*1920*/  BSYNC.RECONVERGENT B1 ;  /* 0x0000000000017941 */ /* 0x000fea0003800200 */
.L_x_1866:
        /* <DEDUP_REMOVED lines=31> */
.L_x_1870:
[----:B------:R-:W-:Y:S05]  /*1b20*/  BSYNC.RECONVERGENT B1 ;  /* 0x0000000000017941 */ /* 0x000fea0003800200 */
.L_x_1869:
        /* <DEDUP_REMOVED lines=14> */
.L_x_1862:
[----:B------:R-:W-:Y:S05]  /*1c10*/  BSYNC.RECONVERGENT B0 ;  /* 0x0000000000007941 */ /* 0x000fea0003800200 */
.L_x_1861:
[----:B------:R-:W-:Y:S01]  /*1c20*/  BAR.SYNC.DEFER_BLOCKING 0x0 ;  /* 0x0000000000007b1d */ /* 0x000fe20000010000 */
[----:B0-----:R-:W-:Y:S01]  /*1c30*/  LOP3.LUT R2, R18, 0x3c0, RZ, 0xc0, !PT ;  /* 0x000003c012027812 */ /* 0x001fe200078ec0ff */
[----:B------:R-:W-:Y:S01]  /*1c40*/  IMAD R16, R19, 0xc0, R16 ;  /* 0x000000c013107824 */ /* 0x000fe200078e0210 */
[----:B------:R-:W-:Y:S01]  /*1c50*/  IADD3 R3, PT, PT, R3, 0x20, RZ ;  /* 0x0000002003037810 */ /* 0x000fe20007ffe0ff */
[----:B-1----:R-:W-:-:S04]  /*1c60*/  HFMA2 R9, -RZ, RZ, 0, 0 ;  /* 0x00000000ff097431 */ /* 0x002fc800000001ff */
[----:B------:R-:W-:Y:S01]  /*1c70*/  BAR.SYNC.DEFER_BLOCKING 0x0 ;  /* 0x0000000000007b1d */ /* 0x000fe20000010000 */
[----:B------:R-:W-:Y:S02]  /*1c80*/  ISETP.NE.AND P0, PT, R2, 0x40, PT ;  /* 0x000000400200780c */ /* 0x000fe40003f05270 */
[----:B------:R-:W-:Y:S02]  /*1c90*/  ISETP.GT.U32.AND P1, PT, R18, 0x3f, PT ;  /* 0x0000003f1200780c */ /* 0x000fe40003f24070 */
[----:B------:R-:W-:Y:S01]  /*1ca0*/  LEA R3, R0, R3, 0x18 ;  /* 0x0000000300037211 */ /* 0x000fe200078ec0ff */
[----:B------:R-:W-:Y:S01]  /*1cb0*/  BSSY.RECONVERGENT B0, `(.L_x_1871) ;  /* 0x000001c000007945 */ /* 0x000fe20003800200 */
[----:B------:R-:W-:Y:S02]  /*1cc0*/  LOP3.LUT R4, R18, 0x3e0, RZ, 0xc0, !PT ;  /* 0x000003e012047812 */ /* 0x000fe400078ec0ff */
[----:B------:R-:W-:Y:S02]  /*1cd0*/  LEA R16, R16, R3, 0x2 ;  /* 0x0000000310107211 */ /* 0x000fe400078e10ff */
[----:B------:R-:W-:-:S02]  /*1ce0*/  CS2R R2, SRZ ;  /* 0x0000000000027805 */ /* 0x000fc4000001ff00 */
[----:B------:R-:W-:Y:S02]  /*1cf0*/  ISETP.NE.AND P2, PT, R4, 0x20, PT ;  /* 0x000000200400780c */ /* 0x000fe40003f45270 */
[----:B------:R-:W-:Y:S02]  /*1d00*/  CS2R R4, SRZ ;  /* 0x0000000000047805 */ /* 0x000fe4000001ff00 */
[----:B------:R-:W-:Y:S02]  /*1d10*/  ISETP.GT.U32.AND P3, PT, R18, 0x1f, PT ;  /* 0x0000001f1200780c */ /* 0x000fe40003f64070 */
[----:B------:R-:W-:Y:S01]  /*1d20*/  MOV R0, RZ ;  /* 0x000000ff00007202 */ /* 0x000fe20000000f00 */
[----:B------:R0:W-:Y:S04]  /*1d30*/  @!P0 STS [R16+-0x600], RZ ;  /* 0xfffa00ff10008388 */ /* 0x0001e80000000800 */
[----:B------:R0:W-:Y:S04]  /*1d40*/  @!P0 STS [R16+-0x580], RZ ;  /* 0xfffa80ff10008388 */ /* 0x0001e80000000800 */
[----:B------:R0:W-:Y:S04]  /*1d50*/  @!P0 STS [R16+-0x500], RZ ;  /* 0xfffb00ff10008388 */ /* 0x0001e80000000800 */
[----:B------:R0:W-:Y:S04]  /*1d60*/  @!P0 STS [R16+-0x480], RZ ;  /* 0xfffb80ff10008388 */ /* 0x0001e80000000800 */
[----:B------:R0:W-:Y:S04]  /*1d70*/  @!P0 STS [R16+-0x400], RZ ;  /* 0xfffc00ff10008388 */ /* 0x0001e80000000800 */
[----:B------:R0:W-:Y:S01]  /*1d80*/  @!P0 STS [R16+-0x380], RZ ;  /* 0xfffc80ff10008388 */ /* 0x0001e20000000800 */
[----:B------:R-:W-:Y:S06]  /*1d90*/  BAR.SYNC.DEFER_BLOCKING 0x0 ;  /* 0x0000000000007b1d */ /* 0x000fec0000010000 */
[----:B------:R-:W-:Y:S05]  /*1da0*/  @P1 BRA `(.L_x_1872) ;  /* 0x0000000000301947 */ /* 0x000fea0003800000 */
[----:B------:R-:W1:Y:S04]  /*1db0*/  LDS R2, [R16] ;  /* 0x0000000010027984 */ /* 0x000e680000000800 */
[----:B------:R-:W2:Y:S04]  /*1dc0*/  LDS R3, [R16+0x80] ;  /* 0x0000800010037984 */ /* 0x000ea80000000800 */
[----:B------:R-:W3:Y:S04]  /*1dd0*/  LDS R0, [R16+0x100] ;  /* 0x0001000010007984 */ /* 0x000ee80000000800 */
[----:B------:R-:W4:Y:S04]  /*1de0*/  LDS R5, [R16+0x180] ;  /* 0x0001800010057984 */ /* 0x000f280000000800 */
[----:B------:R-:W5:Y:S04]  /*1df0*/  LDS R4, [R16+0x200] ;  /* 0x0002000010047984 */ /* 0x000f680000000800 */
[----:B------:R-:W0:Y:S01]  /*1e00*/  LDS R9, [R16+0x280] ;  /* 0x0002800010097984 */ /* 0x000e220000000800 */
[----:B-1----:R-:W-:Y:S01]  /*1e10*/  FADD.FTZ R2, RZ, R2 ;  /* 0x00000002ff027221 */ /* 0x002fe20000010000 */
[----:B--2---:R-:W-:Y:S01]  /*1e20*/  FADD.FTZ R3, RZ, R3 ;  /* 0x00000003ff037221 */ /* 0x004fe20000010000 */
[----:B---3--:R-:W-:Y:S01]  /*1e30*/  FADD.FTZ R0, RZ, R0 ;  /* 0x00000000ff007221 */ /* 0x008fe20000010000 */
[----:B----4-:R-:W-:Y:S01]  /*1e40*/  FADD.FTZ R5, RZ, R5 ;  /* 0x00000005ff057221 */ /* 0x010fe20000010000 */
[----:B-----5:R-:W-:Y:S01]  /*1e50*/  FADD.FTZ R4, RZ, R4 ;  /* 0x00000004ff047221 */ /* 0x020fe20000010000 */
[----:B0-----:R-:W-:-:S07]  /*1e60*/  FADD.FTZ R9, RZ, R9 ;  /* 0x00000009ff097221 */ /* 0x001fce0000010000 */
.L_x_1872:
[----:B------:R-:W-:Y:S05]  /*1e70*/  BSYNC.RECONVERGENT B0 ;  /* 0x0000000000007941 */ /* 0x000fea0003800200 */
.L_x_1871:
        /* <DEDUP_REMOVED lines=16> */
[----:B-1----:R-:W-:Y:S01]  /*1f80*/  FADD.FTZ R2, R2, R7 ;  /* 0x0000000702027221 */ /* 0x002fe20000010000 */
[----:B--2---:R-:W-:Y:S01]  /*1f90*/  FADD.FTZ R3, R3, R6 ;  /* 0x0000000603037221 */ /* 0x004fe20000010000 */
[----:B---3--:R-:W-:Y:S01]  /*1fa0*/  FADD.FTZ R0, R0, R11 ;  /* 0x0000000b00007221 */ /* 0x008fe20000010000 */
[----:B----4-:R-:W-:Y:S01]  /*1fb0*/  FADD.FTZ R5, R5, R8 ;  /* 0x0000000805057221 */ /* 0x010fe20000010000 */
[----:B-----5:R-:W-:Y:S01]  /*1fc0*/  FADD.FTZ R4, R4, R13 ;  /* 0x0000000d04047221 */ /* 0x020fe20000010000 */
[----:B0-----:R-:W-:-:S07]  /*1fd0*/  FADD.FTZ R9, R9, R10 ;  /* 0x0000000a09097221 */ /* 0x001fce0000010000 */
.L_x_1874:
[----:B------:R-:W-:Y:S05]  /*1fe0*/  BSYNC.RECONVERGENT B0 ;  /* 0x0000000000007941 */ /* 0x000fea0003800200 */
.L_x_1873:
        /* <DEDUP_REMOVED lines=10> */
[----:B------:R-:W-:Y:S02]  /*2090*/  PRMT R3, R2, 0x7632, R3 ;  /* 0x0000763202037816 */ /* 0x000fe40000000003 */
[----:B------:R-:W-:-:S02]  /*20a0*/  PRMT R5, R0, 0x7632, R5 ;  /* 0x0000763200057816 */ /* 0x000fc40000000005 */
[----:B------:R-:W-:Y:S01]  /*20b0*/  PRMT R8, R4, 0x7632, R8 ;  /* 0x0000763204087816 */ /* 0x000fe20000000008 */
[----:B--2---:R-:W-:-:S04]  /*20c0*/  IMAD R22, R22, UR4, R7 ;  /* 0x0000000416167c24 */ /* 0x004fc8000f8e0207 */
[----:B---3--:R-:W-:Y:S02]  /*20d0*/  IMAD R22, R22, UR5, RZ ;  /* 0x0000000516167c24 */ /* 0x008fe4000f8e02ff */
[----:B-1----:R-:W-:Y:S02]  /*20e0*/  IMAD R6, R6, 0xc0, RZ ;  /* 0x000000c006067824 */ /* 0x002fe400078e02ff */
[----:B------:R-:W-:-:S05]  /*20f0*/  IMAD R7, R22, 0xc0, RZ ;  /* 0x000000c016077824 */ /* 0x000fca00078e02ff */
[----:B------:R-:W-:-:S04]  /*2100*/  IADD3 R7, P0, PT, R7, R6, RZ ;  /* 0x0000000607077210 */ /* 0x000fc80007f1e0ff */
[----:B------:R-:W-:Y:S02]  /*2110*/  LOP3.LUT R18, R7, 0x1f, R18, 0xf8, !PT ;  /* 0x0000001f07127812 */ /* 0x000fe400078ef812 */
[----:B------:R-:W-:Y:S02]  /*2120*/  IADD3.X R7, PT, PT, RZ, RZ, RZ, P0, !PT ;  /* 0x000000ffff077210 */ /* 0x000fe400007fe4ff */
[----:B----4-:R-:W-:-:S04]  /*2130*/  LEA R6, P0, R18, UR6, 0x1 ;  /* 0x0000000612067c11 */ /* 0x010fc8000f8008ff */
        /* <DEDUP_REMOVED lines=8> */
.L_x_1850:
[----:B------:R-:W-:Y:S01]  /*21c0*/  HFMA2 R12, -RZ, RZ, 0, 9.5367431640625e-07 ;  /* 0x00000010ff0c7431 */ /* 0x000fe200000001ff */
[----:B------:R-:W-:Y:S02]  /*21d0*/  MOV R11, 0x1f ;  /* 0x0000001f000b7802 */ /* 0x000fe40000000f00 */
[----:B------:R-:W-:-:S07]  /*21e0*/  MOV R15, 0xffffffff ;  /* 0xffffffff000f7802 */ /* 0x000fce0000000f00 */
[----:B------:R-:W-:Y:S05]  /*21f0*/  WARPSYNC.COLLECTIVE R15, `(.L_x_1875) ;  /* 0x000000000f087348 */ /* 0x000fea0003c00000 */
[----:B------:R0:W1:Y:S02]  /*2200*/  SHFL.BFLY P6, R14, R13, R12, R11 ;  /* 0x0c00000c0d0e7389 */ /* 0x00006400000c000b */
[----:B01----:R-:W-:Y:S05]  /*2210*/  ENDCOLLECTIVE ;  /* 0x000000000000791b */ /* 0x003fea0003800000 */
.L_x_1875:
[----:B------:R-:W-:Y:S01]  /*2220*/  HFMA2 R12, -RZ, RZ, 0, 4.76837158203125e-07 ;  /* 0x00000008ff0c7431 */ /* 0x000fe200000001ff */
[----:B------:R-:W-:-:S04]  /*2230*/  FMNMX.FTZ R0, R14, -3.40282346638528859812e+38, !PT ;  /* 0xff7fffff0e007809 */ /* 0x000fc80007810000 */
[----:B------:R-:W-:-:S07]  /*2240*/  MOV R13, R0 ;  /* 0x00000000000d7202 */ /* 0x000fce0000000f00 */
[----:B------:R-:W-:Y:S05]  /*2250*/  WARPSYNC.COLLECTIVE R15, `(.L_x_1876) ;  /* 0x000000000f087348 */ /* 0x000fea0003c00000 */
[----:B------:R0:W1:Y:S02]  /*2260*/  SHFL.BFLY P6, R14, R13, R12, R11 ;  /* 0x0c00000c0d0e7389 */ /* 0x00006400000c000b */
[----:B01----:R-:W-:Y:S05]  /*2270*/  ENDCOLLECTIVE ;  /* 0x000000000000791b */ /* 0x003fea0003800000 */
.L_x_1876:
[----:B------:R-:W-:Y:S01]  /*2280*/  HFMA2 R12, -RZ, RZ, 0, 2.384185791015625e-07 ;  /* 0x00000004ff0c7431 */ /* 0x000fe200000001ff */
[----:B------:R-:W-:-:S04]  /*2290*/  FMNMX.FTZ R2, R0, R14, !PT ;  /* 0x0000000e00027209 */ /* 0x000fc80007810000 */
[----:B------:R-:W-:-:S07]  /*22a0*/  MOV R13, R2 ;  /* 0x00000002000d7202 */ /* 0x000fce0000000f00 */
[----:B------:R-:W-:Y:S05]  /*22b0*/  WARPSYNC.COLLECTIVE R15, `(.L_x_1877) ;  /* 0x000000000f087348 */ /* 0x000fea0003c00000 */
[----:B------:R0:W1:Y:S02]  /*22c0*/  SHFL.BFLY P6, R14, R13, R12, R11 ;  /* 0x0c00000c0d0e7389 */ /* 0x00006400000c000b */
[----:B01----:R-:W-:Y:S05]  /*22d0*/  ENDCOLLECTIVE ;  /* 0x000000000000791b */ /* 0x003fea0003800000 */
.L_x_1877:
[----:B------:R-:W-:Y:S05]  /*22e0*/  BRA `(.L_x_1878) ;  /* 0xffffffdc00f47947 */ /* 0x000fea000383ffff */
.L_x_1879:
        /* <DEDUP_REMOVED lines=9> */
.L_x_25609:


//--------------------- .text._ZN4vllm25paged_attention_v1_kernelI13__nv_bfloat16hLi128ELi8ELi128ELNS_18Fp8KVCacheDataTypeE2ELb0EEEvPT_PKS3_PKT0_S9_ifPKiSB_iPKfiiiSD_SD_iiiii --------------------------
	.section	.text._ZN4vllm25paged_attention_v1_kernelI13__nv_bfloat16hLi128ELi8ELi128ELNS_18Fp8KVCacheDataTypeE2ELb0EEEvPT_PKS3_PKT0_S9_ifPKiSB_iPKfiiiSD_SD_iiiii,"ax",@progbits
	.align	128
        .global         _ZN4vllm25paged_attention_v1_kernelI13__nv_bfloat16hLi128ELi8ELi128ELNS_18Fp8KVCacheDataTypeE2ELb0EEEvPT_PKS3_PKT0_S9_ifPKiSB_iPKfiiiSD_SD_iiiii
        .type           _ZN4vllm25paged_attention_v1_kernelI13__nv_bfloat16hLi128ELi8ELi128ELNS_18Fp8KVCacheDataTypeE2ELb0EEEvPT_PKS3_PKT0_S9_ifPKiSB_iPKfiiiSD_SD_iiiii,@function
        .size           _ZN4vllm25paged_attention_v1_kernelI13__nv_bfloat16hLi128ELi8ELi128ELNS_18Fp8KVCacheDataTypeE2ELb0EEEvPT_PKS3_PKT0_S9_ifPKiSB_iPKfiiiSD_SD_iiiii,(.L_x_25610 - _ZN4vllm25paged_attention_v1_kernelI13__nv_bfloat16hLi128ELi8ELi128ELNS_18Fp8KVCacheDataTypeE2ELb0EEEvPT_PKS3_PKT0_S9_ifPKiSB_iPKfiiiSD_SD_iiiii)
        .other          _ZN4vllm25paged_attention_v1_kernelI13__nv_bfloat16hLi128ELi8ELi128ELNS_18Fp8KVCacheDataTypeE2ELb0EEEvPT_PKS3_PKT0_S9_ifPKiSB_iPKfiiiSD_SD_iiiii,@"STO_CUDA_ENTRY STV_DEFAULT"
_ZN4vllm25paged_attention_v1_kernelI13__nv_bfloat16hLi128ELi8ELi128ELNS_18Fp8KVCacheDataTypeE2ELb0EEEvPT_PKS3_PKT0_S9_ifPKiSB_iPKfiiiSD_SD_iiiii:
.text._ZN4vllm25paged_attention_v1_kernelI13__nv_bfloat16hLi128ELi8ELi128ELNS_18Fp8KVCacheDataTypeE2ELb0EEEvPT_PKS3_PKT0_S9_ifPKiSB_iPKfiiiSD_SD_iiiii:
        /* <DEDUP_REMOVED lines=35> */
.L_x_1881:
[----:B------:R-:W-:Y:S05]  /*0230*/  BSYNC.RECONVERGENT B6 ;  /* 0x0000000000067941 */ /* 0x000fea0003800200 */
.L_x_1880:
        /* <DEDUP_REMOVED lines=8> */
.L_x_1910:
        /* <DEDUP_REMOVED lines=39> */
.L_x_1887:
        /* <DEDUP_REMOVED lines=11> */
.L_x_1886:
[----:B------:R-:W-:Y:S05]  /*05e0*/  BSYNC.RECONVERGENT B1 ;  /* 0x0000000000017941 */ /* 0x000fea0003800200 */
.L_x_1885:
        /* <DEDUP_REMOVED lines=12> */
.L_x_1890:
        /* <DEDUP_REMOVED lines=100> */
.L_x_1889:
[----:B------:R-:W-:Y:S05]  /*0cf0*/  BSYNC.RECONVERGENT B1 ;  /* 0x0000000000017941 */ /* 0x000fea0003800200 */
.L_x_1888:
        /* <DEDUP_REMOVED lines=55> */
.L_x_1892:
[----:B------:R-:W-:Y:S05]  /*1070*/  BSYNC.RECONVERGENT B1 ;  /* 0x0000000000017941 */ /* 0x000fea0003800200 */
.L_x_1891:
        /* <DEDUP_REMOVED lines=26> */
.L_x_1884:
[----:B------:R-:W-:Y:S05]  /*1220*/  BSYNC.RECONVERGENT B0 ;  /* 0x0000000000007941 */ /* 0x000fea0003800200 */
.L_x_1883:
        /* <DEDUP_REMOVED lines=39> */
.L_x_1897:
[----:B------:R-:W0:Y:S01]  /*14a0*/  LDS R5, [R4] ;  /* 0x0000000004057984 */ /* 0x000e220000000800 */
[----:B------:R-:W-:-:S04]  /*14b0*/  IADD3 R7, PT, PT, R7, 0x1, RZ ;  /* 0x0000000107077810 */ /* 0x000fc80007ffe0ff */
[----:B------:R-:W-:Y:S01]  /*14c0*/  ISETP.NE.AND P0, PT, R7, RZ, PT ;  /* 0x000000ff0700720c */ /* 0x000fe20003f05270 */
[----:B0-----:R-:W-:-:S05]  /*14d0*/  FMUL.FTZ R5, R5, R2 ;  /* 0x0000000205057220 */ /* 0x001fca0000410000 */
[----:B------:R0:W-:Y:S02]  /*14e0*/  STS [R4], R5 ;  /* 0x0000000504007388 */ /* 0x0001e40000000800 */
[----:B0-----:R-:W-:-:S05]  /*14f0*/  IADD3 R4, PT, PT, R4, 0x200, RZ ;  /* 0x0000020004047810 */ /* 0x001fca0007ffe0ff */
[----:B------:R-:W-:Y:S05]  /*1500*/  @P0 BRA `(.L_x_1897) ;  /* 0xfffffffc00e40947 */ /* 0x000fea000383ffff */
.L_x_1896:
[----:B------:R-:W-:Y:S05]  /*1510*/  BSYNC.RECONVERGENT B1 ;  /* 0x0000000000017941 */ /* 0x000fea0003800200 */
.L_x_1895:
        /* <DEDUP_REMOVED lines=12> */
.L_x_1900:
        /* <DEDUP_REMOVED lines=52> */
.L_x_1899:
[----:B------:R-:W-:Y:S05]  /*1920*/  BSYNC.RECONVERGENT B1 ;  /* 0x0000000000017941 */ /* 0x000fea0003800200 */
.L_x_1898:
        /* <DEDUP_REMOVED lines=31> */
.L_x_1902:
[----:B------:R-:W-:Y:S05]  /*1b20*/  BSYNC.RECONVERGENT B1 ;  /* 0x0000000000017941 */ /* 0x000fea0003800200 */
.L_x_1901:
        /* <DEDUP_REMOVED lines=14> */
.L_x_1894:
[----:B------:R-:W-:Y:S05]  /*1c10*/  BSYNC.RECONVERGENT B0 ;  /* 0x0000000000007941 */ /* 0x000fea0003800200 */
.L_x_1893:
[----:B------:R-:W-:Y:S01]  /*1c20*/  BAR.SYNC.DEFER_BLOCKING 0x0 ;  /* 0x0000000000007b1d */ /* 0x000fe20000010000 */
[C---:B0-----:R-:W-:Y:S02]  /*1c30*/  LOP3.LUT R2, R18.reuse, 0x3c0, RZ, 0xc0, !PT ;  /* 0x000003c012027812 */ /* 0x041fe400078ec0ff */
[----:B-1----:R-:W-:-:S05]  /*1c40*/  LOP3.LUT R4, R18, 0x3e0, RZ, 0xc0, !PT ;  /* 0x000003e012047812 */ /* 0x002fca00078ec0ff */
[----:B------:R-:W-:Y:S01]  /*1c50*/  BAR.SYNC.DEFER_BLOCKING 0x0 ;  /* 0x0000000000007b1d */ /* 0x000fe20000010000 */
[----:B------:R-:W-:Y:S02]  /*1c60*/  ISETP.NE.AND P0, PT, R2, 0x40, PT ;  /* 0x000000400200780c */ /* 0x000fe40003f05270 */
[----:B------:R-:W-:Y:S02]  /*1c70*/  ISETP.NE.AND P2, PT, R4, 0x20, PT ;  /* 0x000000200400780c */ /* 0x000fe40003f45270 */
[C---:B------:R-:W-:Y:S01]  /*1c80*/  ISETP.GT.U32.AND P1, PT, R18.reuse, 0x3f, PT ;  /* 0x0000003f1200780c */ /* 0x040fe20003f24070 */
[----:B------:R-:W-:Y:S01]  /*1c90*/  BSSY.RECONVERGENT B0, `(.L_x_1903) ;  /* 0x000001d000007945 */ /* 0x000fe20003800200 */
[----:B------:R-:W-:Y:S02]  /*1ca0*/  LEA R19, R19, R16, 0x7 ;  /* 0x0000001013137211 */ /* 0x000fe400078e38ff */
[----:B------:R-:W-:Y:S02]  /*1cb0*/  ISETP.GT.U32.AND P3, PT, R18, 0x1f, PT ;  /* 0x0000001f1200780c */ /* 0x000fe40003f64070 */
[----:B------:R-:W-:-:S03]  /*1cc0*/  MOV R2, RZ ;  /* 0x000000ff00027202 */ /* 0x000fc60000000f00 */
[C---:B------:R-:W-:Y:S02]  /*1cd0*/  @!P0 VIADD R5, R3.reuse, 0x20 ;  /* 0x0000002003058836 */ /* 0x040fe40000000000 */
[----:B------:R-:W-:-:S03]  /*1ce0*/  @!P2 IADD3 R7, PT, PT, R3, 0x20, RZ ;  /* 0x000000200307a810 */ /* 0x000fc60007ffe0ff */
[C---:B------:R-:W-:Y:S01]  /*1cf0*/  @!P0 LEA R4, R0.reuse, R5, 0x18 ;  /* 0x0000000500048211 */ /* 0x040fe200078ec0ff */
[----:B------:R-:W-:Y:S01]  /*1d00*/  HFMA2 R5, -RZ, RZ, 0, 0 ;  /* 0x00000000ff057431 */ /* 0x000fe200000001ff */
[----:B------:R-:W-:Y:S02]  /*1d10*/  @!P2 LEA R7, R0, R7, 0x18 ;  /* 0x000000070007a211 */ /* 0x000fe400078ec0ff */
[----:B------:R-:W-:Y:S02]  /*1d20*/  @!P0 LEA R4, R19, R4, 0x2 ;  /* 0x0000000413048211 */ /* 0x000fe400078e10ff */
[----:B------:R-:W-:Y:S02]  /*1d30*/  @!P2 LEA R16, R16, R7, 0x2 ;  /* 0x000000071010a211 */ /* 0x000fe400078e10ff */
[----:B------:R-:W-:Y:S01]  /*1d40*/  CS2R R6, SRZ ;  /* 0x0000000000067805 */ /* 0x000fe2000001ff00 */
[----:B------:R0:W-:Y:S04]  /*1d50*/  @!P0 STS [R4+-0x400], RZ ;  /* 0xfffc00ff04008388 */ /* 0x0001e80000000800 */
[----:B------:R0:W-:Y:S04]  /*1d60*/  @!P0 STS [R4+-0x380], RZ ;  /* 0xfffc80ff04008388 */ /* 0x0001e80000000800 */
[----:B------:R0:W-:Y:S04]  /*1d70*/  @!P0 STS [R4+-0x300], RZ ;  /* 0xfffd00ff04008388 */ /* 0x0001e80000000800 */
[----:B------:R0:W-:Y:S01]  /*1d80*/  @!P0 STS [R4+-0x280], RZ ;  /* 0xfffd80ff04008388 */ /* 0x0001e20000000800 */
[----:B------:R-:W-:Y:S06]  /*1d90*/  BAR.SYNC.DEFER_BLOCKING 0x0 ;  /* 0x0000000000007b1d */ /* 0x000fec0000010000 */
[----:B------:R-:W-:Y:S05]  /*1da0*/  @P1 BRA `(.L_x_1904) ;  /* 0x00000000002c1947 */ /* 0x000fea0003800000 */
[----:B------:R-:W-:-:S04]  /*1db0*/  IADD3 R5, PT, PT, R3, 0x20, RZ ;  /* 0x0000002003057810 */ /* 0x000fc80007ffe0ff */
[----:B------:R-:W-:-:S04]  /*1dc0*/  LEA R2, R0, R5, 0x18 ;  /* 0x0000000500027211 */ /* 0x000fc800078ec0ff */
[----:B0-----:R-:W-:-:S05]  /*1dd0*/  LEA R4, R19, R2, 0x2 ;  /* 0x0000000213047211 */ /* 0x001fca00078e10ff */
[----:B------:R-:W0:Y:S04]  /*1de0*/  LDS R2, [R4] ;  /* 0x0000000004027984 */ /* 0x000e280000000800 */
[----:B------:R-:W1:Y:S04]  /*1df0*/  LDS R7, [R4+0x80] ;  /* 0x0000800004077984 */ /* 0x000e680000000800 */
[----:B------:R-:W2:Y:S04]  /*1e00*/  LDS R6, [R4+0x100] ;  /* 0x0001000004067984 */ /* 0x000ea80000000800 */
[----:B------:R-:W3:Y:S01]  /*1e10*/  LDS R5, [R4+0x180] ;  /* 0x0001800004057984 */ /* 0x000ee20000000800 */
[----:B0-----:R-:W-:Y:S01]  /*1e20*/  FADD.FTZ R2, RZ, R2 ;  /* 0x00000002ff027221 */ /* 0x001fe20000010000 */
[----:B-1----:R-:W-:Y:S01]  /*1e30*/  FADD.FTZ R7, RZ, R7 ;  /* 0x00000007ff077221 */ /* 0x002fe20000010000 */
[----:B--2---:R-:W-:Y:S01]  /*1e40*/  FADD.FTZ R6, RZ, R6 ;  /* 0x00000006ff067221 */ /* 0x004fe20000010000 */
[----:B---3--:R-:W-:-:S07]  /*1e50*/  FADD.FTZ R5, RZ, R5 ;  /* 0x00000005ff057221 */ /* 0x008fce0000010000 */
.L_x_1904:
[----:B------:R-:W-:Y:S05]  /*1e60*/  BSYNC.RECONVERGENT B0 ;  /* 0x0000000000007941 */ /* 0x000fea0003800200 */
.L_x_1903:
[----:B------:R-:W-:Y:S06]  /*1e70*/  BAR.SYNC.DEFER_BLOCKING 0x0 ;  /* 0x0000000000007b1d */ /* 0x000fec0000010000 */
[----:B------:R-:W-:Y:S01]  /*1e80*/  BSSY.RECONVERGENT B0, `(.L_x_1905) ;  /* 0x0000012000007945 */ /* 0x000fe20003800200 */
[----:B------:R1:W-:Y:S04]  /*1e90*/  @!P2 STS [R16], R2 ;  /* 0x000000021000a388 */ /* 0x0003e80000000800 */
[----:B------:R1:W-:Y:S04]  /*1ea0*/  @!P2 STS [R16+0x80], R7 ;  /* 0x000080071000a388 */ /* 0x0003e80000000800 */
[----:B------:R1:W-:Y:S04]  /*1eb0*/  @!P2 STS [R16+0x100], R6 ;  /* 0x000100061000a388 */ /* 0x0003e80000000800 */
[----:B------:R1:W-:Y:S01]  /*1ec0*/  @!P2 STS [R16+0x180], R5 ;  /* 0x000180051000a388 */ /* 0x0003e20000000800 */
[----:B------:R-:W-:Y:S06]  /*1ed0*/  BAR.SYNC.DEFER_BLOCKING 0x0 ;  /* 0x0000000000007b1d */ /* 0x000fec0000010000 */
[----:B------:R-:W-:Y:S05]  /*1ee0*/  @P3 BRA `(.L_x_1906) ;  /* 0x00000000002c3947 */ /* 0x000fea0003800000 */
[----:B------:R-:W-:-:S04]  /*1ef0*/  IADD3 R3, PT, PT, R3, 0x20, RZ ;  /* 0x0000002003037810 */ /* 0x000fc80007ffe0ff */
[----:B------:R-:W-:-:S05]  /*1f00*/  LEA R0, R0, R3, 0x18 ;  /* 0x0000000300007211 */ /* 0x000fca00078ec0ff */
[----:B------:R-:W-:-:S05]  /*1f10*/  IMAD R19, R19, 0x4, R0 ;  /* 0x0000000413137824 */ /* 0x000fca00078e0200 */
[----:B------:R-:W1:Y:S04]  /*1f20*/  LDS R3, [R19] ;  /* 0x0000000013037984 */ /* 0x000e680000000800 */
[----:B------:R-:W2:Y:S04]  /*1f30*/  LDS R0, [R19+0x80] ;  /* 0x0000800013007984 */ /* 0x000ea80000000800 */
[----:B------:R-:W3:Y:S04]  /*1f40*/  LDS R9, [R19+0x100] ;  /* 0x0001000013097984 */ /* 0x000ee80000000800 */
[----:B0-----:R-:W0:Y:S01]  /*1f50*/  LDS R4, [R19+0x180] ;  /* 0x0001800013047984 */ /* 0x001e220000000800 */
[----:B-1----:R-:W-:Y:S01]  /*1f60*/  FADD.FTZ R2, R2, R3 ;  /* 0x0000000302027221 */ /* 0x002fe20000010000 */
[----:B--2---:R-:W-:Y:S01]  /*1f70*/  FADD.FTZ R7, R7, R0 ;  /* 0x0000000007077221 */ /* 0x004fe20000010000 */
[----:B---3--:R-:W-:Y:S01]  /*1f80*/  FADD.FTZ R6, R6, R9 ;  /* 0x0000000906067221 */ /* 0x008fe20000010000 */
[----:B0-----:R-:W-:-:S07]  /*1f90*/  FADD.FTZ R5, R5, R4 ;  /* 0x0000000405057221 */ /* 0x001fce0000010000 */
.L_x_1906:
[----:B------:R-:W-:Y:S05]  /*1fa0*/  BSYNC.RECONVERGENT B0 ;  /* 0x0000000000007941 */ /* 0x000fea0003800200 */
.L_x_1905:
[----:B------:R-:W-:Y:S06]  /*1fb0*/  BAR.SYNC.DEFER_BLOCKING 0x0 ;  /* 0x0000000000007b1d */ /* 0x000fec0000010000 */
[----:B------:R-:W-:Y:S05]  /*1fc0*/  @P3 EXIT ;  /* 0x000000000000394d */ /* 0x000fea0003800000 */
[----:B------:R-:W2:Y:S01]  /*1fd0*/  S2R R3, SR_CTAID.X ;  /* 0x0000000000037919 */ /* 0x000ea20000002500 */
[----:B------:R-:W2:Y:S01]  /*1fe0*/  LDCU UR4, c[0x0][0x370] ;  /* 0x00006e00ff0477ac */ /* 0x000ea20008000800 */
[----:B-1----:R-:W-:Y:S01]  /*1ff0*/  F2FP.BF16.F32.PACK_AB R2, R7, R2 ;  /* 0x000000020702723e */ /* 0x002fe200000010ff */
[----:B------:R-:W1:Y:S01]  /*2000*/  S2R R0, SR_CTAID.Z ;  /* 0x0000000000007919 */ /* 0x000e620000002700 */
[----:B------:R-:W3:Y:S01]  /*2010*/  LDCU UR5, c[0x0][0x378] ;  /* 0x00006f00ff0577ac */ /* 0x000ee20008000800 */
[----:B------:R-:W-:Y:S01]  /*2020*/  F2FP.BF16.F32.PACK_AB R6, R5, R6 ;  /* 0x000000060506723e */ /* 0x000fe200000010ff */
[----:B------:R-:W0:Y:S01]  /*2030*/  LDCU.64 UR6, c[0x0][0x380] ;  /* 0x00007000ff0677ac */ /* 0x000e220008000a00 */
[----:B--2---:R-:W-:-:S04]  /*2040*/  IMAD R22, R22, UR4, R3 ;  /* 0x0000000416167c24 */ /* 0x004fc8000f8e0203 */
[----:B---3--:R-:W-:Y:S01]  /*2050*/  IMAD R22, R22, UR5, RZ ;  /* 0x0000000516167c24 */ /* 0x008fe2000f8e02ff */
[----:B-1----:R-:W-:Y:S02]  /*2060*/  SHF.L.U32 R3, R0, 0x7, RZ ;  /* 0x0000000700037819 */ /* 0x002fe400000006ff */
[----:B------:R-:W-:Y:S02]  /*2070*/  PRMT R0, R2, 0x7632, R0 ;  /* 0x0000763202007816 */ /* 0x000fe40000000000 */
[----:B------:R-:W-:-:S04]  /*2080*/  LEA R3, P0, R22, R3, 0x7 ;  /* 0x0000000316037211 */ /* 0x000fc800078038ff */
[----:B------:R-:W-:Y:S02]  /*2090*/  LOP3.LUT R18, R3, 0x1f, R18, 0xf8, !PT ;  /* 0x0000001f03127812 */ /* 0x000fe400078ef812 */
[----:B------:R-:W-:Y:S02]  /*20a0*/  IADD3.X R3, PT, PT, RZ, RZ, RZ, P0, !PT ;  /* 0x000000ffff037210 */ /* 0x000fe400007fe4ff */
[----:B0-----:R-:W-:-:S04]  /*20b0*/  LEA R4, P0, R18, UR6, 0x1 ;  /* 0x0000000612047c11 */ /* 0x001fc8000f8008ff */
[--C-:B------:R-:W-:Y:S02]  /*20c0*/  LEA.HI.X R5, R18, UR7, R3.reuse, 0x1, P0 ;  /* 0x0000000712057c11 */ /* 0x100fe400080f0c03 */
[----:B------:R-:W-:-:S03]  /*20d0*/  PRMT R3, R6, 0x7632, R3 ;  /* 0x0000763206037816 */ /* 0x000fc60000000003 */
[----:B------:R-:W-:Y:S04]  /*20e0*/  STG.E.U16 desc[UR36][R4.64], R2 ;  /* 0x0000000204007986 */ /* 0x000fe8000c101524 */
[----:B------:R-:W-:Y:S04]  /*20f0*/  STG.E.U16 desc[UR36][R4.64+0x40], R0 ;  /* 0x0000400004007986 */ /* 0x000fe8000c101524 */
[----:B------:R-:W-:Y:S04]  /*2100*/  STG.E.U16 desc[UR36][R4.64+0x80], R6 ;  /* 0x0000800604007986 */ /* 0x000fe8000c101524 */
[----:B------:R-:W-:Y:S01]  /*2110*/  STG.E.U16 desc[UR36][R4.64+0xc0], R3 ;  /* 0x0000c00304007986 */ /* 0x000fe2000c101524 */
[----:B------:R-:W-:Y:S05]  /*2120*/  EXIT ;  /* 0x000000000000794d */ /* 0x000fea0003800000 */
.L_x_1882:
[----:B------:R-:W-:Y:S01]  /*2130*/  HFMA2 R12, -RZ, RZ, 0, 9.5367431640625e-07 ;  /* 0x00000010ff0c7431 */ /* 0x000fe200000001ff */
[----:B------:R-:W-:Y:S02]  /*2140*/  MOV R11, 0x1f ;  /* 0x0000001f000b7802 */ /* 0x000fe40000000f00 */
[----:B------:R-:W-:-:S07]  /*2150*/  MOV R15, 0xffffffff ;  /* 0xffffffff000f7802 */ /* 0x000fce0000000f00 */
[----:B------:R-:W-:Y:S05]  /*2160*/  WARPSYNC.COLLECTIVE R15, `(.L_x_1907) ;  /* 0x000000000f087348 */ /* 0x000fea0003c00000 */
[----:B------:R0:W1:Y:S02]  /*2170*/  SHFL.BFLY P6, R14, R13, R12, R11 ;  /* 0x0c00000c0d0e7389 */ /* 0x00006400000c000b */
[----:B01----:R-:W-:Y:S05]  /*2180*/  ENDCOLLECTIVE ;  /* 0x000000000000791b */ /* 0x003fea0003800000 */
.L_x_1907:
[----:B------:R-:W-:Y:S01]  /*2190*/  HFMA2 R12, -RZ, RZ, 0, 4.76837158203125e-07 ;  /* 0x00000008ff0c7431 */ /* 0x000fe200000001ff */
[----:B------:R-:W-:-:S04]  /*21a0*/  FMNMX.FTZ R0, R14, -3.40282346638528859812e+38, !PT ;  /* 0xff7fffff0e007809 */ /* 0x000fc80007810000 */
[----:B------:R-:W-:-:S07]  /*21b0*/  MOV R13, R0 ;  /* 0x00000000000d7202 */ /* 0x000fce0000000f00 */
[----:B------:R-:W-:Y:S05]  /*21c0*/  WARPSYNC.COLLECTIVE R15, `(.L_x_1908) ;  /* 0x000000000f087348 */ /* 0x000fea0003c00000 */
[----:B------:R0:W1:Y:S02]  /*21d0*/  SHFL.BFLY P6, R14, R13, R12, R11 ;  /* 0x0c00000c0d0e7389 */ /* 0x00006400000c000b */
[----:B01----:R-:W-:Y:S05]  /*21e0*/  ENDCOLLECTIVE ;  /* 0x000000000000791b */ /* 0x003fea0003800000 */
.L_x_1908:
[----:B------:R-:W-:Y:S01]  /*21f0*/  HFMA2 R12, -RZ, RZ, 0, 2.384185791015625e-07 ;  /* 0x00000004ff0c7431 */ /* 0x000fe200000001ff */
[----:B------:R-:W-:-:S04]  /*2200*/  FMNMX.FTZ R2, R0, R14, !PT ;  /* 0x0000000e00027209 */ /* 0x000fc80007810000 */
[----:B------:R-:W-:-:S07]  /*2210*/  MOV R13, R2 ;  /* 0x00000002000d7202 */ /* 0x000fce0000000f00 */
[----:B------:R-:W-:Y:S05]  /*2220*/  WARPSYNC.COLLECTIVE R15, `(.L_x_1909) ;  /* 0x000000000f087348 */ /* 0x000fea0003c00000 */
[----:B------:R0:W1:Y:S02]  /*2230*/  SHFL.BFLY P6, R14, R13, R12, R11 ;  /* 0x0c00000c0d0e7389 */ /* 0x00006400000c000b */
[----:B01----:R-:W-:Y:S05]  /*2240*/  ENDCOLLECTIVE ;  /* 0x000000000000791b */ /* 0x003fea0003800000 */
.L_x_1909:
[----:B------:R-:W-:Y:S05]  /*2250*/  BRA `(.L_x_1910) ;  /* 0xffffffe000187947 */ /* 0x000fea000383ffff */
.L_x_1911:
        /* <DEDUP_REMOVED lines=10> */
.L_x_25610:


//--------------------- .text._ZN4vllm25paged_attention_v1_kernelI13__nv_bfloat16hLi120ELi8ELi128ELNS_18Fp8KVCacheDataTypeE2ELb0EEEvPT_PKS3_PKT0_S9_ifPKiSB_iPKfiiiSD_SD_iiiii --------------------------
	.section	.text._ZN4vllm25paged_attention_v1_kernelI13__nv_bfloat16hLi120ELi8ELi128ELNS_18Fp8KVCacheDataTypeE2ELb0EEEvPT_PKS3_PKT0_S9_ifPKiSB_iPKfiiiSD_SD_iiiii,"ax",@progbits
	.align	128
        .global         _ZN4vllm25paged_attention_v1_kernelI13__nv_bfloat16hLi120ELi8ELi128ELNS_18Fp8KVCacheDataTypeE2ELb0EEEvPT_PKS3_PKT0_S9_ifPKiSB_iPKfiiiSD_SD_iiiii
        .type           _ZN4vllm25paged_attention_v1_kernelI13__nv_bfloat16hLi120ELi8ELi128ELNS_18Fp8KVCacheDataTypeE2ELb0EEEvPT_PKS3_PKT0_S9_ifPKiSB_iPKfiiiSD_SD_iiiii,@function
        .size           _ZN4vllm25paged_attention_v1_kernelI13__nv_bfloat16hLi120ELi8ELi128ELNS_18Fp8KVCacheDataTypeE2ELb0EEEvPT_PKS3_PKT0_S9_ifPKiSB_iPKfiiiSD_SD_iiiii,(.L_x_25611 - _ZN4vllm25paged_attention_v1_kernelI13__nv_bfloat16hLi120ELi8ELi128ELNS_18Fp8KVCacheDataTypeE2ELb0EEEvPT_PKS3_PKT0_S9_ifPKiSB_iPKfiiiSD_SD_iiiii)
        .other          _ZN4vllm25paged_attention_v1_kernelI13__nv_bfloat16hLi120ELi8ELi128ELNS_18Fp8KVCacheDataTypeE2ELb0EEEvPT_PKS3_PKT0_S9_ifPKiSB_iPKfiiiSD_SD_iiiii,@"STO_CUDA_ENTRY STV_DEFAULT"
_ZN4vllm25paged_attention_v1_kernelI13__nv_bfloat16hLi120ELi8ELi128ELNS_18Fp8KVCacheDataTypeE2ELb0EEEvPT_PKS3_PKT0_S9_ifPKiSB_iPKfiiiSD_SD_iiiii:
.text._ZN4vllm25paged_attention_v1_kernelI13__nv_bfloat16hLi120ELi8ELi128ELNS_18Fp8KVCacheDataTypeE2ELb0EEEvPT_PKS3_PKT0_S9_ifPKiSB_iPKfiiiSD_SD_iiiii:
        /* <DEDUP_REMOVED lines=35> */
.L_x_1913:
[----:B------:R-:W-:Y:S05]  /*0230*/  BSYNC.RECONVERGENT B6 ;  /* 0x0000000000067941 */ /* 0x000fea0003800200 */
.L_x_1912:
        /* <DEDUP_REMOVED lines=8> */
.L_x_1946:
        /* <DEDUP_REMOVED lines=39> */
.L_x_1919:
        /* <DEDUP_REMOVED lines=11> */
.L_x_1918:
[----:B------:R-:W-:Y:S05]  /*05e0*/  BSYNC.RECONVERGENT B1 ;  /* 0x0000000000017941 */ /* 0x000fea0003800200 */
.L_x_1917:
        /* <DEDUP_REMOVED lines=12> */
.L_x_1922:
        /* <DEDUP_REMOVED lines=100> */
.L_x_1921:
[----:B------:R-:W-:Y:S05]  /*0cf0*/  BSYNC.RECONVERGENT B1 ;  /* 0x0000000000017941 */ /* 0x000fea0003800200 */
.L_x_1920:
        /* <DEDUP_REMOVED lines=55> */
.L_x_1924:
[----:B------:R-:W-:Y:S05]  /*1070*/  BSYNC.RECONVERGENT B1 ;  /* 0x0000000000017941 */ /* 0x000fea0003800200 */
.L_x_1923:
        /* <DEDUP_REMOVED lines=26> */
.L_x_1916:
[----:B------:R-:W-:Y:S05]  /*1220*/  BSYNC.RECONVERGENT B0 ;  /* 0x0000000000007941 */ /* 0x000fea0003800200 */
.L_x_1915:
        /* <DEDUP_REMOVED lines=39> */
.L_x_1929:
[----:B------:R-:W0:Y:S01]  /*14a0*/  LDS R5, [R4] ;  /* 0x0000000004057984 */ /* 0x000e220000000800 */
[----:B------:R-:W-:-:S04]  /*14b0*/  IADD3 R7, PT, PT, R7, 0x1, RZ ;  /* 0x0000000107077810 */ /* 0x000fc80007ffe0ff */
[----:B------:R-:W-:Y:S01]  /*14c0*/  ISETP.NE.AND P0, PT, R7, RZ, PT ;  /* 0x000000ff0700720c */ /* 0x000fe20003f05270 */
[----:B0-----:R-:W-:-:S05]  /*14d0*/  FMUL.FTZ R5, R5, R2 ;  /* 0x0000000205057220 */ /* 0x001fca0000410000 */
[----:B------:R0:W-:Y:S02]  /*14e0*/  STS [R4], R5 ;  /* 0x0000000504007388 */ /* 0x0001e40000000800 */
[----:B0-----:R-:W-:-:S05]  /*14f0*/  IADD3 R4, PT, PT, R4, 0x200, RZ ;  /* 0x0000020004047810 */ /* 0x001fca0007ffe0ff */
[----:B------:R-:W-:Y:S05]  /*1500*/  @P0 BRA `(.L_x_1929) ;  /* 0xfffffffc00e40947 */ /* 0x000fea000383ffff */
.L_x_1928:
[----:B------:R-:W-:Y:S05]  /*1510*/  BSYNC.RECONVERGENT B1 ;  /* 0x0000000000017941 */ /* 0x000fea0003800200 */
.L_x_1927:
        /* <DEDUP_REMOVED lines=12> */
.L_x_1932:
        /* <DEDUP_REMOVED lines=52> */
.L_x_1931:
[----:B------:R-:W-:Y:S05]  /*1920*/  BSYNC.RECONVERGENT B1 ;  /* 0x0000000000017941 */ /* 0x000fea0003800200 */
.L_x_1930:
        /* <DEDUP_REMOVED lines=31> */
.L_x_1934:
[----:B------:R-:W-:Y:S05]  /*1b20*/  BSYNC.RECONVERGENT B1 ;  /* 0x0000000000017941 */ /* 0x000fea0003800200 */
.L_x_1933:
        /* <DEDUP_REMOVED lines=14> */
.L_x_1926:
[----:B------:R-:W-:Y:S05]  /*1c10*/  BSYNC.RECONVERGENT B0 ;  /* 0x0000000000007941 */ /* 0x000fea0003800200 */
.L_x_1925:
[----:B------:R-:W-:Y:S01]  /*1c20*/  BAR.SYNC.DEFER_BLOCKING 0x0 ;  /* 0x0000000000007b1d */ /* 0x000fe20000010000 */
[----:B0-----:R-:W-:Y:S01]  /*1c30*/  LOP3.LUT R2, R18, 0x3c0, RZ, 0xc0, !PT ;  /* 0x000003c012027812 */ /* 0x001fe200078ec0ff */
[----:B------:R-:W-:Y:S01]  /*1c40*/  IMAD R19, R19, 0x78, R16 ;  /* 0x0000007813137824 */ /* 0x000fe200078e0210 */
[----:B------:R-:W-:Y:S01]  /*1c50*/  IADD3 R3, PT, PT, R3, 0x20, RZ ;  /* 0x0000002003037810 */ /* 0x000fe20007ffe0ff */
[----:B------:R-:W-:-:S04]  /*1c60*/  HFMA2 R6, -RZ, RZ, 0, 0 ;  /* 0x00000000ff067431 */ /* 0x000fc800000001ff */
[----:B------:R-:W-:Y:S01]  /*1c70*/  BAR.SYNC.DEFER_BLOCKING 0x0 ;  /* 0x0000000000007b1d */ /* 0x000fe20000010000 */
[----:B------:R-:W-:Y:S02]  /*1c80*/  ISETP.NE.AND P2, PT, R2, 0x40, PT ;  /* 0x000000400200780c */ /* 0x000fe40003f45270 */
[----:B------:R-:W-:Y:S02]  /*1c90*/  LEA R0, R0, R3, 0x18 ;  /* 0x0000000300007211 */ /* 0x000fe400078ec0ff */
[C---:B------:R-:W-:Y:S01]  /*1ca0*/  LOP3.LUT R3, R18.reuse, 0x3e0, RZ, 0xc0, !PT ;  /* 0x000003e012037812 */ /* 0x040fe200078ec0ff */
[----:B------:R-:W-:Y:S01]  /*1cb0*/  BSSY.RECONVERGENT B0, `(.L_x_1935) ;  /* 0x000000e000007945 */ /* 0x000fe20003800200 */
[----:B------:R-:W-:Y:S01]  /*1cc0*/  LEA R19, R19, R0, 0x2 ;  /* 0x0000000013137211 */ /* 0x000fe200078e10ff */
[----:B------:R-:W-:Y:S01]  /*1cd0*/  HFMA2 R0, -RZ, RZ, 0, 0 ;  /* 0x00000000ff007431 */ /* 0x000fe200000001ff */
[----:B------:R-:W-:Y:S02]  /*1ce0*/  ISETP.NE.AND P1, PT, R3, 0x20, PT ;  /* 0x000000200300780c */ /* 0x000fe40003f25270 */
[----:B------:R-:W-:-:S02]  /*1cf0*/  ISETP.GT.U32.AND P3, PT, R18, 0x3f, PT ;  /* 0x0000003f1200780c */ /* 0x000fc40003f64070 */
[----:B------:R-:W-:Y:S02]  /*1d00*/  ISETP.GT.U32.AND P0, PT, R18, 0x1f, PT ;  /* 0x0000001f1200780c */ /* 0x000fe40003f04070 */
[----:B-1----:R-:W-:Y:S02]  /*1d10*/  MOV R4, RZ ;  /* 0x000000ff00047202 */ /* 0x002fe40000000f00 */
[----:B------:R-:W-:Y:S01]  /*1d20*/  MOV R3, RZ ;  /* 0x000000ff00037202 */ /* 0x000fe20000000f00 */
[----:B------:R-:W-:Y:S08]  /*1d30*/  @P2 BRA `(.L_x_1936) ;  /* 0x0000000000142947 */ /* 0x000ff00003800000 */
[----:B------:R-:W-:Y:S01]  /*1d40*/  ISETP.GT.U32.AND P2, PT, R16, 0x17, PT ;  /* 0x000000171000780c */ /* 0x000fe20003f44070 */
[----:B------:R0:W-:Y:S04]  /*1d50*/  STS [R19+-0x3c0], RZ ;  /* 0xfffc40ff13007388 */ /* 0x0001e80000000800 */
[----:B------:R0:W-:Y:S04]  /*1d60*/  STS [R19+-0x340], RZ ;  /* 0xfffcc0ff13007388 */ /* 0x0001e80000000800 */
[----:B------:R0:W-:Y:S04]  /*1d70*/  STS [R19+-0x2c0], RZ ;  /* 0xfffd40ff13007388 */ /* 0x0001e80000000800 */
[----:B------:R0:W-:Y:S02]  /*1d80*/  @!P2 STS [R19+-0x240], RZ ;  /* 0xfffdc0ff1300a388 */ /* 0x0001e40000000800 */
.L_x_1936:
[----:B------:R-:W-:Y:S05]  /*1d90*/  BSYNC.RECONVERGENT B0 ;  /* 0x0000000000007941 */ /* 0x000fea0003800200 */
.L_x_1935:
[----:B------:R-:W-:Y:S06]  /*1da0*/  BAR.SYNC.DEFER_BLOCKING 0x0 ;  /* 0x0000000000007b1d */ /* 0x000fec0000010000 */
[----:B------:R-:W-:Y:S04]  /*1db0*/  BSSY.RECONVERGENT B0, `(.L_x_1937) ;  /* 0x000000b000007945 */ /* 0x000fe80003800200 */
[----:B------:R-:W-:Y:S05]  /*1dc0*/  @P3 BRA `(.L_x_1938) ;  /* 0x0000000000243947 */ /* 0x000fea0003800000 */
[----:B------:R-:W-:Y:S01]  /*1dd0*/  ISETP.GT.U32.AND P2, PT, R16, 0x17, PT ;  /* 0x000000171000780c */ /* 0x000fe20003f44070 */
[----:B------:R-:W1:Y:S04]  /*1de0*/  LDS R3, [R19] ;  /* 0x0000000013037984 */ /* 0x000e680000000800 */
[----:B------:R-:W2:Y:S04]  /*1df0*/  LDS R6, [R19+0x80] ;  /* 0x0000800013067984 */ /* 0x000ea80000000800 */
[----:B------:R-:W3:Y:S04]  /*1e00*/  LDS R0, [R19+0x100] ;  /* 0x0001000013007984 */ /* 0x000ee80000000800 */
[----:B------:R-:W4:Y:S01]  /*1e10*/  @!P2 LDS R2, [R19+0x180] ;  /* 0x000180001302a984 */ /* 0x000f220000000800 */
[----:B-1----:R-:W-:Y:S01]  /*1e20*/  FADD.FTZ R3, RZ, R3 ;  /* 0x00000003ff037221 */ /* 0x002fe20000010000 */
[----:B--2---:R-:W-:Y:S01]  /*1e30*/  FADD.FTZ R6, RZ, R6 ;  /* 0x00000006ff067221 */ /* 0x004fe20000010000 */
[----:B---3--:R-:W-:Y:S01]  /*1e40*/  FADD.FTZ R0, RZ, R0 ;  /* 0x00000000ff007221 */ /* 0x008fe20000010000 */
[----:B----4-:R-:W-:-:S07]  /*1e50*/  @!P2 FADD.FTZ R4, RZ, R2 ;  /* 0x00000002ff04a221 */ /* 0x010fce0000010000 */
.L_x_1938:
[----:B------:R-:W-:Y:S05]  /*1e60*/  BSYNC.RECONVERGENT B0 ;  /* 0x0000000000007941 */ /* 0x000fea0003800200 */
.L_x_1937:
[----:B------:R-:W-:Y:S06]  /*1e70*/  BAR.SYNC.DEFER_BLOCKING 0x0 ;  /* 0x0000000000007b1d */ /* 0x000fec0000010000 */
[----:B------:R-:W-:Y:S04]  /*1e80*/  BSSY.RECONVERGENT B0, `(.L_x_1939) ;  /* 0x0000007000007945 */ /* 0x000fe80003800200 */
[----:B------:R-:W-:Y:S05]  /*1e90*/  @P1 BRA `(.L_x_1940) ;  /* 0x0000000000141947 */ /* 0x000fea0003800000 */
[----:B------:R-:W-:Y:S01]  /*1ea0*/  ISETP.GT.U32.AND P1, PT, R16, 0x17, PT ;  /* 0x000000171000780c */ /* 0x000fe20003f24070 */
[----:B------:R1:W-:Y:S04]  /*1eb0*/  STS [R19+-0x1e0], R3 ;  /* 0xfffe200313007388 */ /* 0x0003e80000000800 */
[----:B------:R1:W-:Y:S04]  /*1ec0*/  STS [R19+-0x160], R6 ;  /* 0xfffea00613007388 */ /* 0x0003e80000000800 */
[----:B------:R1:W-:Y:S04]  /*1ed0*/  STS [R19+-0xe0], R0 ;  /* 0xffff200013007388 */ /* 0x0003e80000000800 */
[----:B------:R1:W-:Y:S02]  /*1ee0*/  @!P1 STS [R19+-0x60], R4 ;  /* 0xffffa00413009388 */ /* 0x0003e40000000800 */
.L_x_1940:
[----:B------:R-:W-:Y:S05]  /*1ef0*/  BSYNC.RECONVERGENT B0 ;  /* 0x0000000000007941 */ /* 0x000fea0003800200 */
.L_x_1939:
        /* <DEDUP_REMOVED lines=8> */
[----:B-1----:R-:W-:Y:S01]  /*1f80*/  FADD.FTZ R3, R3, R2 ;  /* 0x0000000203037221 */ /* 0x002fe20000010000 */
[----:B--2---:R-:W-:Y:S01]  /*1f90*/  FADD.FTZ R6, R6, R5 ;  /* 0x0000000506067221 */ /* 0x004fe20000010000 */
[----:B---3--:R-:W-:Y:S01]  /*1fa0*/  FADD.FTZ R0, R0, R7 ;  /* 0x0000000700007221 */ /* 0x008fe20000010000 */
[----:B----4-:R-:W-:-:S07]  /*1fb0*/  @!P1 FADD.FTZ R4, R4, R9 ;  /* 0x0000000904049221 */ /* 0x010fce0000010000 */
.L_x_1942:
[----:B------:R-:W-:Y:S05]  /*1fc0*/  BSYNC.RECONVERGENT B0 ;  /* 0x0000000000007941 */ /* 0x000fea0003800200 */
.L_x_1941:
[----:B------:R-:W-:Y:S06]  /*1fd0*/  BAR.SYNC.DEFER_BLOCKING 0x0 ;  /* 0x0000000000007b1d */ /* 0x000fec0000010000 */
[----:B------:R-:W-:Y:S05]  /*1fe0*/  @P0 EXIT ;  /* 0x000000000000094d */ /* 0x000fea0003800000 */
[----:B------:R-:W2:Y:S01]  /*1ff0*/  S2R R5, SR_CTAID.X ;  /* 0x0000000000057919 */ /* 0x000ea20000002500 */
[----:B------:R-:W2:Y:S01]  /*2000*/  LDCU UR5, c[0x0][0x370] ;  /* 0x00006e00ff0577ac */ /* 0x000ea20008000800 */
[----:B------:R-:W3:Y:S01]  /*2010*/  S2UR UR4, SR_CTAID.Z ;  /* 0x00000000000479c3 */ /* 0x000ee20000002700 */
[----:B-1----:R-:W-:Y:S01]  /*2020*/  F2FP.BF16.F32.PACK_AB R6, R6, R3 ;  /* 0x000000030606723e */ /* 0x002fe200000010ff */
[----:B------:R-:W1:Y:S01]  /*2030*/  LDCU UR6, c[0x0][0x378] ;  /* 0x00006f00ff0677ac */ /* 0x000e620008000800 */
[----:B------:R-:W-:Y:S01]  /*2040*/  F2FP.BF16.F32.PACK_AB R0, RZ, R0 ;  /* 0x00000000ff00723e */ /* 0x000fe200000010ff */
[----:B------:R-:W4:Y:S01]  /*2050*/  LDCU.64 UR8, c[0x0][0x380] ;  /* 0x00007000ff0877ac */ /* 0x000f220008000a00 */
[----:B---3--:R-:W-:Y:S01]  /*2060*/  UIMAD UR4, UR4, 0x78, URZ ;  /* 0x00000078040478a4 */ /* 0x008fe2000f8e02ff */
[----:B--2---:R-:W-:-:S04]  /*2070*/  IMAD R22, R22, UR5, R5 ;  /* 0x0000000516167c24 */ /* 0x004fc8000f8e0205 */
[----:B-1----:R-:W-:-:S04]  /*2080*/  IMAD R22, R22, UR6, RZ ;  /* 0x0000000616167c24 */ /* 0x002fc8000f8e02ff */
[----:B------:R-:W-:-:S05]  /*2090*/  IMAD R5, R22, 0x78, RZ ;  /* 0x0000007816057824 */ /* 0x000fca00078e02ff */
[----:B------:R-:W-:-:S04]  /*20a0*/  IADD3 R5, P0, P1, R16, UR4, R5 ;  /* 0x0000000410057c10 */ /* 0x000fc8000f91e005 */
[----:B------:R-:W-:Y:S02]  /*20b0*/  IADD3.X R8, PT, PT, RZ, RZ, RZ, P0, P1 ;  /* 0x000000ffff087210 */ /* 0x000fe400007e24ff */
[----:B------:R-:W-:Y:S02]  /*20c0*/  ISETP.GT.U32.AND P1, PT, R16, 0x17, PT ;  /* 0x000000171000780c */ /* 0x000fe40003f24070 */
[----:B----4-:R-:W-:-:S04]  /*20d0*/  LEA R2, P0, R5, UR8, 0x1 ;  /* 0x0000000805027c11 */ /* 0x010fc8000f8008ff */
[----:B------:R-:W-:Y:S02]  /*20e0*/  LEA.HI.X R3, R5, UR9, R8, 0x1, P0 ;  /* 0x0000000905037c11 */ /* 0x000fe400080f0c08 */
[----:B------:R-:W-:-:S03]  /*20f0*/  PRMT R5, R6, 0x7632, R5 ;  /* 0x0000763206057816 */ /* 0x000fc60000000005 */
[----:B------:R1:W-:Y:S04]  /*2100*/  STG.E.U16 desc[UR36][R2.64], R6 ;  /* 0x0000000602007986 */ /* 0x0003e8000c101524 */
[----:B------:R1:W-:Y:S04]  /*2110*/  STG.E.U16 desc[UR36][R2.64+0x40], R5 ;  /* 0x0000400502007986 */ /* 0x0003e8000c101524 */
[----:B------:R1:W-:Y:S01]  /*2120*/  STG.E.U16 desc[UR36][R2.64+0x80], R0 ;  /* 0x0000800002007986 */ /* 0x0003e2000c101524 */
[----:B------:R-:W-:Y:S05]  /*2130*/  @P1 EXIT ;  /* 0x000000000000194d */ /* 0x000fea0003800000 */
[----:B------:R-:W-:-:S05]  /*2140*/  F2FP.BF16.F32.PACK_AB R4, RZ, R4 ;  /* 0x00000004ff04723e */ /* 0x000fca00000010ff */
[----:B------:R-:W-:Y:S01]  /*2150*/  STG.E.U16 desc[UR36][R2.64+0xc0], R4 ;  /* 0x0000c00402007986 */ /* 0x000fe2000c101524 */
[----:B------:R-:W-:Y:S05]  /*2160*/  EXIT ;  /* 0x000000000000794d */ /* 0x000fea0003800000 */
.L_x_1914:
[----:B------:R-:W-:Y:S01]  /*2170*/  HFMA2 R12, -RZ, RZ, 0, 9.5367431640625e-07 ;  /* 0x00000010ff0c7431 */ /* 0x000fe200000001ff */
[----:B------:R-:W-:Y:S02]  /*2180*/  MOV R11, 0x1f ;  /* 0x0000001f000b7802 */ /* 0x000fe40000000f00 */
[----:B------:R-:W-:-:S07]  /*2190*/  MOV R15, 0xffffffff ;  /* 0xffffffff000f7802 */ /* 0x000fce0000000f00 */
[----:B------:R-:W-:Y:S05]  /*21a0*/  WARPSYNC.COLLECTIVE R15, `(.L_x_1943) ;  /* 0x000000000f087348 */ /* 0x000fea0003c00000 */
[----:B------:R0:W1:Y:S02]  /*21b0*/  SHFL.BFLY P6, R14, R13, R12, R11 ;  /* 0x0c00000c0d0e7389 */ /* 0x00006400000c000b */
[----:B01----:R-:W-:Y:S05]  /*21c0*/  ENDCOLLECTIVE ;  /* 0x000000000000791b */ /* 0x003fea0003800000 */
.L_x_1943:
[----:B------:R-:W-:Y:S01]  /*21d0*/  HFMA2 R12, -RZ, RZ, 0, 4.76837158203125e-07 ;  /* 0x00000008ff0c7431 */ /* 0x000fe200000001ff */
[----:B------:R-:W-:-:S04]  /*21e0*/  FMNMX.FTZ R0, R14, -3.40282346638528859812e+38, !PT ;  /* 0xff7fffff0e007809 */ /* 0x000fc80007810000 */
[----:B------:R-:W-:-:S07]  /*21f0*/  MOV R13, R0 ;  /* 0x00000000000d7202 */ /* 0x000fce0000000f00 */
[----:B------:R-:W-:Y:S05]  /*2200*/  WARPSYNC.COLLECTIVE R15, `(.L_x_1944) ;  /* 0x000000000f087348 */ /* 0x000fea0003c00000 */
[----:B------:R0:W1:Y:S02]  /*2210*/  SHFL.BFLY P6, R14, R13, R12, R11 ;  /* 0x0c00000c0d0e7389 */ /* 0x00006400000c000b */
[----:B01----:R-:W-:Y:S05]  /*2220*/  ENDCOLLECTIVE ;  /* 0x000000000000791b */ /* 0x003fea0003800000 */
.L_x_1944:
[----:B------:R-:W-:Y:S01]  /*2230*/  HFMA2 R12, -RZ, RZ, 0, 2.384185791015625e-07 ;  /* 0x00000004ff0c7431 */ /* 0x000fe200000001ff */
[----:B------:R-:W-:-:S04]  /*2240*/  FMNMX.FTZ R2, R0, R14, !PT ;  /* 0x0000000e00027209 */ /* 0x000fc80007810000 */
[----:B------:R-:W-:-:S07]  /*2250*/  MOV R13, R2 ;  /* 0x00000002000d7202 */ /* 0x000fce0000000f00 */
[----:B------:R-:W-:Y:S05]  /*2260*/  WARPSYNC.COLLECTIVE R15, `(.L_x_1945) ;  /* 0x000000000f087348 */ /* 0x000fea0003c00000 */
[----:B------:R0:W1:Y:S02]  /*2270*/  SHFL.BFLY P6, R14, R13, R12, R11 ;  /* 0x0c00000c0d0e7389 */ /* 0x00006400000c000b */
[----:B01----:R-:W-:Y:S05]  /*2280*/  ENDCOLLECTIVE ;  /* 0x000000000000791b */ /* 0x003fea0003800000 */
.L_x_1945:
[----:B------:R-:W-:Y:S05]  /*2290*/  BRA `(.L_x_1946) ;  /* 0xffffffe000087947 */ /* 0x000fea000383ffff */
.L_x_1947:
        /* <DEDUP_REMOVED lines=14> */
.L_x_25611:


//--------------------- .text._ZN4vllm25paged_attention_v1_kernelI13__nv_bfloat16hLi112ELi8ELi128ELNS_18Fp8KVCacheDataTypeE2ELb0EEEvPT_PKS3_PKT0_S9_ifPKiSB_iPKfiiiSD_SD_iiiii --------------------------
	.section	.text._ZN4vllm25paged_attention_v1_kernelI13__nv_bfloat16hLi112ELi8ELi128ELNS_18Fp8KVCacheDataTypeE2ELb0EEEvPT_PKS3_PKT0_S9_ifPKiSB_iPKfiiiSD_SD_iiiii,"ax",@progbits
	.align	128
        .global         _ZN4vllm25paged_attention_v1_kernelI13__nv_bfloat16hLi112ELi8ELi128ELNS_18Fp8KVCacheDataTypeE2ELb0EEEvPT_PKS3_PKT0_S9_ifPKiSB_iPKfiiiSD_SD_iiiii
        .type           _ZN4vllm25paged_attention_v1_kernelI13__nv_bfloat16hLi112ELi8ELi128ELNS_18Fp8KVCacheDataTypeE2ELb0EEEvPT_PKS3_PKT0_S9_ifPKiSB_iPKfiiiSD_SD_iiiii,@function
        .size           _ZN4vllm25paged_attention_v1_kernelI13__nv_bfloat16hLi112ELi8ELi128ELNS_18Fp8KVCacheDataTypeE2ELb0EEEvPT_PKS3_PKT0_S9_ifPKiSB_iPKfiiiSD_SD_iiiii,(.L_x_25612 - _ZN4vllm25paged_attention_v1_kernelI13__nv_bfloat16hLi112ELi8ELi128ELNS_18Fp8KVCacheDataTypeE2ELb0EEEvPT_PKS3_PKT0_S9_ifPKiSB_iPKfiiiSD_SD_iiiii)
        .other          _ZN4vllm25paged_attention_v1_kernelI13__nv_bfloat16hLi112ELi8ELi128ELNS_18Fp8KVCacheDataTypeE2ELb0EEEvPT_PKS3_PKT0_S9_ifPKiSB_iPKfiiiSD_SD_iiiii,@"STO_CUDA_ENTRY STV_DEFAULT"
_ZN4vllm25paged_attention_v1_kernelI13__nv_bfloat16hLi112ELi8ELi128ELNS_18Fp8KVCacheDataTypeE2ELb0EEEvPT_PKS3_PKT0_S9_ifPKiSB_iPKfiiiSD_SD_iiiii:
.text._ZN4vllm25paged_attention_v1_kernelI13__nv_bfloat16hLi112ELi8ELi128ELNS_18Fp8KVCacheDataTypeE2ELb0EEEvPT_PKS3_PKT0_S9_ifPKiSB_iPKfiiiSD_SD_iiiii:
        /* <DEDUP_REMOVED lines=35> */
.L_x_1949:
[----:B------:R-:W-:Y:S05]  /*0230*/  BSYNC.RECONVERGENT B6 ;  /* 0x0000000000067941 */ /* 0x000fea0003800200 */
.L_x_1948:
        /* <DEDUP_REMOVED lines=8> */
.L_x_1982:
        /* <DEDUP_REMOVED lines=39> */
.L_x_1955:
        /* <DEDUP_REMOVED lines=11> */
.L_x_1954:
[----:B------:R-:W-:Y:S05]  /*05e0*/  BSYNC.RECONVERGENT B1 ;  /* 0x0000000000017941 */ /* 0x000fea0003800200 */
.L_x_1953:
        /* <DEDUP_REMOVED lines=12> */
.L_x_1958:
        /* <DEDUP_REMOVED lines=100> */
.L_x_1957:
[----:B------:R-:W-:Y:S05]  /*0cf0*/  BSYNC.RECONVERGENT B1 ;  /* 0x0000000000017941 */ /* 0x000fea0003800200 */
.L_x_1956:
        /* <DEDUP_REMOVED lines=55> */
.L_x_1960:
[----:B------:R-:W-:Y:S05]  /*1070*/  BSYNC.RECONVERGENT B1 ;  /* 0x0000000000017941 */ /* 0x000fea0003800200 */
.L_x_1959:
        /* <DEDUP_REMOVED lines=26> */
.L_x_1952:
[----:B------:R-:W-:Y:S05]  /*1220*/  BSYNC.RECONVERGENT B0 ;  /* 0x0000000000007941 */ /* 0x000fea0003800200 */
.L_x_1951:
        /* <DEDUP_REMOVED lines=39> */
.L_x_1965:
[----:B------:R-:W0:Y:S01]  /*14a0*/  LDS R5, [R4] ;  /* 0x0000000004057984 */ /* 0x000e220000000800 */
[----:B------:R-:W-:-:S04]  /*14b0*/  IADD3 R7, PT, PT, R7, 0x1, RZ ;  /* 0x0000000107077810 */ /* 0x000fc80007ffe0ff */
[----:B------:R-:W-:Y:S01]  /*14c0*/  ISETP.NE.AND P0, PT, R7, RZ, PT ;  /* 0x000000ff0700720c */ /* 0x000fe20003f05270 */
[----:B0-----:R-:W-:-:S05]  /*14d0*/  FMUL.FTZ R5, R5, R2 ;  /* 0x0000000205057220 */ /* 0x001fca0000410000 */
[----:B------:R0:W-:Y:S02]  /*14e0*/  STS [R4], R5 ;  /* 0x0000000504007388 */ /* 0x0001e40000000800 */
[----:B0-----:R-:W-:-:S05]  /*14f0*/  IADD3 R4, PT, PT, R4, 0x200, RZ ;  /* 0x0000020004047810 */ /* 0x001fca0007ffe0ff */
[----:B------:R-:W-:Y:S05]  /*1500*/  @P0 BRA `(.L_x_1965) ;  /* 0xfffffffc00e40947 */ /* 0x000fea000383ffff */
.L_x_1964:
[----:B------:R-:W-:Y:S05]  /*1510*/  BSYNC.RECONVERGENT B1 ;  /* 0x0000000000017941 */ /* 0x000fea0003800200 */
.L_x_1963:
        /* <DEDUP_REMOVED lines=12> */
.L_x_1968:
        /* <DEDUP_REMOVED lines=52> */
.L_x_1967:
[----:B------:R-:W-:Y:S05]  /*1920*/  BSYNC.RECONVERGENT B1 ;  /* 0x0000000000017941 */ /* 0x000fea0003800200 */
.L_x_1966:
        /* <DEDUP_REMOVED lines=31> */
.L_x_1970:
[----:B------:R-:W-:Y:S05]  /*1b20*/  BSYNC.RECONVERGENT B1 ;  /* 0x0000000000017941 */ /* 0x000fea0003800200 */
.L_x_1969:
        /* <DEDUP_REMOVED lines=14> */
.L_x_1962:
[----:B------:R-:W-:Y:S05]  /*1c10*/  BSYNC.RECONVERGENT B0 ;  /* 0x0000000000007941 */ /* 0x000fea0003800200 */
.L_x_1961:
        /* <DEDUP_REMOVED lines=23> */
.L_x_1972:
[----:B------:R-:W-:Y:S05]  /*1d90*/  BSYNC.RECONVERGENT B0 ;  /* 0x0000000000007941 */ /* 0x000fea0003800200 */
.L_x_1971:
        /* <DEDUP_REMOVED lines=12> */
.L_x_1974:
[----:B------:R-:W-:Y:S05]  /*1e60*/  BSYNC.RECONVERGENT B0 ;  /* 0x0000000000007941 */ /* 0x000fea0003800200 */
.L_x_1973:
        /* <DEDUP_REMOVED lines=8> */
.L_x_1976:
[----:B------:R-:W-:Y:S05]  /*1ef0*/  BSYNC.RECONVERGENT B0 ;  /* 0x0000000000007941 */ /* 0x000fea0003800200 */
.L_x_1975:
        /* <DEDUP_REMOVED lines=12> */
.L_x_1978:
[----:B------:R-:W-:Y:S05]  /*1fc0*/  BSYNC.RECONVERGENT B0 ;  /* 0x0000000000007941 */ /* 0x000fea0003800200 */
.L_x_1977:
        /* <DEDUP_REMOVED lines=26> */
.L_x_1950:
[----:B------:R-:W-:Y:S01]  /*2170*/  HFMA2 R12, -RZ, RZ, 0, 9.5367431640625e-07 ;  /* 0x00000010ff0c7431 */ /* 0x000fe200000001ff */
[----:B------:R-:W-:Y:S02]  /*2180*/  MOV R11, 0x1f ;  /* 0x0000001f000b7802 */ /* 0x000fe40000000f00 */
[----:B------:R-:W-:-:S07]  /*2190*/  MOV R15, 0xffffffff ;  /* 0xffffffff000f7802 */ /* 0x000fce0000000f00 */
[----:B------:R-:W-:Y:S05]  /*21a0*/  WARPSYNC.COLLECTIVE R15, `(.L_x_1979) ;  /* 0x000000000f087348 */ /* 0x000fea0003c00000 */
[----:B------:R0:W1:Y:S02]  /*21b0*/  SHFL.BFLY P6, R14, R13, R12, R11 ;  /* 0x0c00000c0d0e7389 */ /* 0x00006400000c000b */
[----:B01----:R-:W-:Y:S05]  /*21c0*/  ENDCOLLECTIVE ;  /* 0x000000000000791b */ /* 0x003fea0003800000 */
.L_x_1979:
[----:B------:R-:W-:Y:S01]  /*21d0*/  HFMA2 R12, -RZ, RZ, 0, 4.76837158203125e-07 ;  /* 0x00000008ff0c7431 */ /* 0x000fe200000001ff */
[----:B------:R-:W-:-:S04]  /*21e0*/  FMNMX.FTZ R0, R14, -3.40282346638528859812e+38, !PT ;  /* 0xff7fffff0e007809 */ /* 0x000fc80007810000 */
[----:B------:R-:W-:-:S07]  /*21f0*/  MOV R13, R0 ;  /* 0x00000000000d7202 */ /* 0x000fce0000000f00 */
[----:B------:R-:W-:Y:S05]  /*2200*/  WARPSYNC.COLLECTIVE R15, `(.L_x_1980) ;  /* 0x000000000f087348 */ /* 0x000fea0003c00000 */
[----:B------:R0:W1:Y:S02]  /*2210*/  SHFL.BFLY P6, R14, R13, R12, R11 ;  /* 0x0c00000c0d0e7389 */ /* 0x00006400000c000b */
[----:B01----:R-:W-:Y:S05]  /*2220*/  ENDCOLLECTIVE ;  /* 0x000000000000791b */ /* 0x003fea0003800000 */
.L_x_1980:
[----:B------:R-:W-:Y:S01]  /*2230*/  HFMA2 R12, -RZ, RZ, 0, 2.384185791015625e-07 ;  /* 0x00000004ff0c7431 */ /* 0x000fe200000001ff */
[----:B------:R-:W-:-:S04]  /*2240*/  FMNMX.FTZ R2, R0, R14, !PT ;  /* 0x0000000e00027209 */ /* 0x000fc80007810000 */
[----:B------:R-:W-:-:S07]  /*2250*/  MOV R13, R2 ;  /* 0x00000002000d7202 */ /* 0x000fce0000000f00 */
[----:B------:R-:W-:Y:S05]  /*2260*/  WARPSYNC.COLLECTIVE R15, `(.L_x_1981) ;  /* 0x000000000f087348 */ /* 0x000fea0003c00000 */
[----:B------:R0:W1:Y:S02]  /*2270*/  SHFL.BFLY P6, R14, R13, R12, R11 ;  /* 0x0c00000c0d0e7389 */ /* 0x00006400000c000b */
[----:B01----:R-:W-:Y:S05]  /*2280*/  ENDCOLLECTIVE ;  /* 0x000000000000791b */ /* 0x003fea0003800000 */
.L_x_1981:
[----:B------:R-:W-:Y:S05]  /*2290*/  BRA `(.L_x_1982) ;  /* 0xffffffe000087947 */ /* 0x000fea000383ffff */
.L_x_1983:
        /* <DEDUP_REMOVED lines=14> */
.L_x_25612:


//--------------------- .text._ZN4vllm25paged_attention_v1_kernelI13__nv_bfloat16hLi96ELi8ELi128ELNS_18Fp8KVCacheDataTypeE2ELb0EEEvPT_PKS3_PKT0_S9_ifPKiSB_iPKfiiiSD_SD_iiiii --------------------------
	.section	.text._ZN4vllm25paged_attention_v1_kernelI13__nv_bfloat16hLi96ELi8ELi128ELNS_18Fp8KVCacheDataTypeE2ELb0EEEvPT_PKS3_PKT0_S9_ifPKiSB_iPKfiiiSD_SD_iiiii,"ax",@progbits
	.align	128
        .global         _ZN4vllm25paged_attention_v1_kernelI13__nv_bfloat16hLi96ELi8ELi128ELNS_18Fp8KVCacheDataTypeE2ELb0EEEvPT_PKS3_PKT0_S9_ifPKiSB_iPKfiiiSD_SD_iiiii
        .type           _ZN4vllm25paged_attention_v1_kernelI13__nv_bfloat16hLi96ELi8ELi128ELNS_18Fp8KVCacheDataTypeE2ELb0EEEvPT_PKS3_PKT0_S9_ifPKiSB_iPKfiiiSD_SD_iiiii,@function
        .size           _ZN4vllm25paged_attention_v1_kernelI13__nv_bfloat16hLi96ELi8ELi128ELNS_18Fp8KVCacheDataTypeE2ELb0EEEvPT_PKS3_PKT0_S9_ifPKiSB_iPKfiiiSD_SD_iiiii,(.L_x_25613 - _ZN4vllm25paged_attention_v1_kernelI13__nv_bfloat16hLi96ELi8ELi128ELNS_18Fp8KVCacheDataTypeE2ELb0EEEvPT_PKS3_PKT0_S9_ifPKiSB_iPKfiiiSD_SD_iiiii)
        .other          _ZN4vllm25paged_attention_v1_kernelI13__nv_bfloat16hLi96ELi8ELi128ELNS_18Fp8KVCacheDataTypeE2ELb0EEEvPT_PKS3_PKT0_S9_ifPKiSB_iPKfiiiSD_SD_iiiii,@"STO_CUDA_ENTRY STV_DEFAULT"
_ZN4vllm25paged_attention_v1_kernelI13__nv_bfloat16hLi96ELi8ELi128ELNS_18Fp8KVCacheDataTypeE2ELb0EEEvPT_PKS3_PKT0_S9_ifPKiSB_iPKfiiiSD_SD_iiiii:
.text._ZN4vllm25paged_attention_v1_kernelI13__nv_bfloat16hLi96ELi8ELi128ELNS_18Fp8KVCacheDataTypeE2ELb0EEEvPT_PKS3_PKT0_S9_ifPKiSB_iPKfiiiSD_SD_iiiii:
        /* <DEDUP_REMOVED lines=35> */
.L_x_1985:
[----:B------:R-:W-:Y:S05]  /*0230*/  BSYNC.RECONVERGENT B6 ;  /* 0x0000000000067941 */ /* 0x000fea0003800200 */
.L_x_1984:
        /* <DEDUP_REMOVED lines=8> */
.L_x_2010:
        /* <DEDUP_REMOVED lines=39> */
.L_x_1991:
        /* <DEDUP_REMOVED lines=11> */
.L_x_1990:
[----:B------:R-:W-:Y:S05]  /*05e0*/  BSYNC.RECONVERGENT B1 ;  /* 0x0000000000017941 */ /* 0x000fea0003800200 */
.L_x_1989:
        /* <DEDUP_REMOVED lines=12> */
.L_x_1994:
        /* <DEDUP_REMOVED lines=100> */
.L_x_1993:
[----:B------:R-:W-:Y:S05]  /*0cf0*/  BSYNC.RECONVERGENT B1 ;  /* 0x0000000000017941 */ /* 0x000fea0003800200 */
.L_x_1992:
        /* <DEDUP_REMOVED lines=55> */
.L_x_1996:
[----:B------:R-:W-:Y:S05]  /*1070*/  BSYNC.RECONVERGENT B1 ;  /* 0x0000000000017941 */ /* 0x000fea0003800200 */
.L_x_1995:
        /* <DEDUP_REMOVED lines=26> */
.L_x_1988:
[----:B------:R-:W-:Y:S05]  /*1220*/  BSYNC.RECONVERGENT B0 ;  /* 0x0000000000007941 */ /* 0x000fea0003800200 */
.L_x_1987:
        /* <DEDUP_REMOVED lines=39> */
.L_x_2001:
[----:B------:R-:W0:Y:S01]  /*14a0*/  LDS R5, [R4] ;  /* 0x0000000004057984 */ /* 0x000e220000000800 */
[----:B------:R-:W-:-:S04]  /*14b0*/  IADD3 R7, PT, PT, R7, 0x1, RZ ;  /* 0x0000000107077810 */ /* 0x000fc80007ffe0ff */
[----:B------:R-:W-:Y:S01]  /*14c0*/  ISETP.NE.AND P0, PT, R7, RZ, PT ;  /* 0x000000ff0700720c */ /* 0x000fe20003f05270 */
[----:B0-----:R-:W-:-:S05]  /*14d0*/  FMUL.FTZ R5, R5, R2 ;  /* 0x0000000205057220 */ /* 0x001fca0000410000 */
[----:B------:R0:W-:Y:S02]  /*14e0*/  STS [R4], R5 ;  /* 0x0000000504007388 */ /* 0x0001e40000000800 */
[----:B0-----:R-:W-:-:S05]  /*14f0*/  IADD3 R4, PT, PT, R4, 0x200, RZ ;  /* 0x0000020004047810 */ /* 0x001fca0007ffe0ff */
[----:B------:R-:W-:Y:S05]  /*1500*/  @P0 BRA `(.L_x_2001) ;  /* 0xfffffffc00e40947 */ /* 0x000fea000383ffff */
.L_x_2000:
[----:B------:R-:W-:Y:S05]  /*1510*/  BSYNC.RECONVERGENT B1 ;  /* 0x0000000000017941 */ /* 0x000fea0003800200 */
.L_x_1999:
        /* <DEDUP_REMOVED lines=12> */
.L_x_2004:
        /* <DEDUP_REMOVED lines=52> */
.L_x_2003:
[----:B------:R-:W-:Y:S05]  /*1920*/  BSYNC.RECONVERGENT B1 ;  /* 0x0000000000017941 */ /* 0x000fea0003800200 */
.L_x_2002:
        /* <DEDUP_REMOVED lines=31> */
.L_x_2006:
[----:B------:R-:W-:Y:S05]  /*1b20*/  BSYNC.RECONVERGENT B1 ;  /* 0x0000000000017941 */ /* 0x000fea0003800200 */
.L_x_2005:
        /* <DEDUP_REMOVED lines=14> */
.L_x_1998:
[----:B------:R-:W-:Y:S05]  /*1c10*/  BSYNC.RECONVERGENT B0 ;  /* 0x0000000000007941 */ /* 0x000fea0003800200 */
.L_x_1997:
[----:B------:R-:W-:Y:S01]  /*1c20*/  BAR.SYNC.DEFER_BLOCKING 0x0 ;  /* 0x0000000000007b1d */ /* 0x000fe20000010000 */
[----:B0-----:R-:W-:Y:S01]  /*1c30*/  LOP3.LUT R2, R18, 0x3c0, RZ, 0xc0, !PT ;  /* 0x000003c012027812 */ /* 0x001fe200078ec0ff */
[----:B------:R-:W-:Y:S01]  /*1c40*/  IMAD R16, R19, 0x60, R16 ;  /* 0x0000006013107824 */ /* 0x000fe200078e0210 */
[----:B------:R-:W-:-:S05]  /*1c50*/  IADD3 R3, PT, PT, R3, 0x20, RZ ;  /* 0x0000002003037810 */ /* 0x000fca0007ffe0ff */
[----:B------:R-:W-:Y:S01]  /*1c60*/  BAR.SYNC.DEFER_BLOCKING 0x0 ;  /* 0x0000000000007b1d */ /* 0x000fe20000010000 */
[----:B------:R-:W-:Y:S02]  /*1c70*/  ISETP.NE.AND P0, PT, R2, 0x40, PT ;  /* 0x000000400200780c */ /* 0x000fe40003f05270 */
[----:B------:R-:W-:Y:S02]  /*1c80*/  LEA R3, R0, R3, 0x18 ;  /* 0x0000000300037211 */ /* 0x000fe400078ec0ff */
[----:B------:R-:W-:Y:S02]  /*1c90*/  ISETP.GT.U32.AND P1, PT, R18, 0x3f, PT ;  /* 0x0000003f1200780c */ /* 0x000fe40003f24070 */
[----:B------:R-:W-:Y:S01]  /*1ca0*/  LEA R16, R16, R3, 0x2 ;  /* 0x0000000310107211 */ /* 0x000fe200078e10ff */
[----:B------:R-:W-:Y:S01]  /*1cb0*/  HFMA2 R3, -RZ, RZ, 0, 0 ;  /* 0x00000000ff037431 */ /* 0x000fe200000001ff */
[----:B------:R-:W-:Y:S02]  /*1cc0*/  LOP3.LUT R0, R18, 0x3e0, RZ, 0xc0, !PT ;  /* 0x000003e012007812 */ /* 0x000fe400078ec0ff */
[----:B-1----:R-:W-:-:S02]  /*1cd0*/  MOV R5, RZ ;  /* 0x000000ff00057202 */ /* 0x002fc40000000f00 */
[----:B------:R-:W-:Y:S01]  /*1ce0*/  ISETP.GT.U32.AND P2, PT, R18, 0x1f, PT ;  /* 0x0000001f1200780c */ /* 0x000fe20003f44070 */
[----:B------:R-:W-:Y:S04]  /*1cf0*/  @!P0 STS [R16+-0x300], RZ ;  /* 0xfffd00ff10008388 */ /* 0x000fe80000000800 */
[----:B------:R-:W-:Y:S04]  /*1d00*/  @!P0 STS [R16+-0x280], RZ ;  /* 0xfffd80ff10008388 */ /* 0x000fe80000000800 */
[----:B------:R-:W-:Y:S01]  /*1d10*/  @!P0 STS [R16+-0x200], RZ ;  /* 0xfffe00ff10008388 */ /* 0x000fe20000000800 */
[----:B------:R-:W-:Y:S01]  /*1d20*/  BAR.SYNC.DEFER_BLOCKING 0x0 ;  /* 0x0000000000007b1d */ /* 0x000fe20000010000 */
[----:B------:R-:W-:Y:S01]  /*1d30*/  ISETP.NE.AND P0, PT, R0, 0x20, PT ;  /* 0x000000200000780c */ /* 0x000fe20003f05270 */
[----:B------:R-:W-:-:S04]  /*1d40*/  HFMA2 R0, -RZ, RZ, 0, 0 ;  /* 0x00000000ff007431 */ /* 0x000fc800000001ff */
[----:B------:R-:W0:Y:S04]  /*1d50*/  @!P1 LDS R2, [R16] ;  /* 0x0000000010029984 */ /* 0x000e280000000800 */
[----:B------:R-:W1:Y:S04]  /*1d60*/  @!P1 LDS R4, [R16+0x80] ;  /* 0x0000800010049984 */ /* 0x000e680000000800 */
[----:B------:R-:W2:Y:S01]  /*1d70*/  @!P1 LDS R6, [R16+0x100] ;  /* 0x0001000010069984 */ /* 0x000ea20000000800 */
[----:B0-----:R-:W-:Y:S01]  /*1d80*/  @!P1 FADD.FTZ R0, RZ, R2 ;  /* 0x00000002ff009221 */ /* 0x001fe20000010000 */
[----:B------:R-:W-:Y:S01]  /*1d90*/  BAR.SYNC.DEFER_BLOCKING 0x0 ;  /* 0x0000000000007b1d */ /* 0x000fe20000010000 */
[----:B-1----:R-:W-:Y:S01]  /*1da0*/  @!P1 FADD.FTZ R5, RZ, R4 ;  /* 0x00000004ff059221 */ /* 0x002fe20000010000 */
[----:B--2---:R-:W-:-:S04]  /*1db0*/  @!P1 FADD.FTZ R3, RZ, R6 ;  /* 0x00000006ff039221 */ /* 0x004fc80000010000 */
[----:B------:R0:W-:Y:S04]  /*1dc0*/  @!P0 STS [R16+-0x180], R0 ;  /* 0xfffe800010008388 */ /* 0x0001e80000000800 */
[----:B------:R0:W-:Y:S04]  /*1dd0*/  @!P0 STS [R16+-0x100], R5 ;  /* 0xffff000510008388 */ /* 0x0001e80000000800 */
[----:B------:R0:W-:Y:S01]  /*1de0*/  @!P0 STS [R16+-0x80], R3 ;  /* 0xffff800310008388 */ /* 0x0001e20000000800 */
[----:B------:R-:W-:Y:S06]  /*1df0*/  BAR.SYNC.DEFER_BLOCKING 0x0 ;  /* 0x0000000000007b1d */ /* 0x000fec0000010000 */
[----:B------:R0:W1:Y:S04]  /*1e00*/  @!P2 LDS R7, [R16] ;  /* 0x000000001007a984 */ /* 0x0000680000000800 */
[----:B------:R0:W2:Y:S04]  /*1e10*/  @!P2 LDS R2, [R16+0x80] ;  /* 0x000080001002a984 */ /* 0x0000a80000000800 */
[----:B------:R0:W3:Y:S01]  /*1e20*/  @!P2 LDS R4, [R16+0x100] ;  /* 0x000100001004a984 */ /* 0x0000e20000000800 */
[----:B------:R-:W-:Y:S06]  /*1e30*/  BAR.SYNC.DEFER_BLOCKING 0x0 ;  /* 0x0000000000007b1d */ /* 0x000fec0000010000 */
[----:B------:R-:W-:Y:S05]  /*1e40*/  @P2 EXIT ;  /* 0x000000000000294d */ /* 0x000fea0003800000 */
[----:B------:R-:W4:Y:S01]  /*1e50*/  S2R R9, SR_CTAID.X ;  /* 0x0000000000097919 */ /* 0x000f220000002500 */
[----:B------:R-:W4:Y:S01]  /*1e60*/  LDCU UR4, c[0x0][0x370] ;  /* 0x00006e00ff0477ac */ /* 0x000f220008000800 */
[----:B01----:R-:W-:Y:S01]  /*1e70*/  @!P2 FADD.FTZ R0, R0, R7 ;  /* 0x000000070000a221 */ /* 0x003fe20000010000 */
[----:B--2---:R-:W-:Y:S01]  /*1e80*/  @!P2 FADD.FTZ R5, R5, R2 ;  /* 0x000000020505a221 */ /* 0x004fe20000010000 */
[----:B------:R-:W0:Y:S01]  /*1e90*/  S2R R6, SR_CTAID.Z ;  /* 0x0000000000067919 */ /* 0x000e220000002700 */
[----:B------:R-:W1:Y:S01]  /*1ea0*/  LDCU UR5, c[0x0][0x378] ;  /* 0x00006f00ff0577ac */ /* 0x000e620008000800 */
[----:B---3--:R-:W-:Y:S02]  /*1eb0*/  @!P2 FADD.FTZ R3, R3, R4 ;  /* 0x000000040303a221 */ /* 0x008fe40000010000 */
[----:B------:R-:W-:Y:S01]  /*1ec0*/  F2FP.BF16.F32.PACK_AB R0, R5, R0 ;  /* 0x000000000500723e */ /* 0x000fe200000010ff */
[----:B------:R-:W2:Y:S02]  /*1ed0*/  LDCU.64 UR6, c[0x0][0x380] ;  /* 0x00007000ff0677ac */ /* 0x000ea40008000a00 */
[----:B------:R-:W-:-:S02]  /*1ee0*/  F2FP.BF16.F32.PACK_AB R4, RZ, R3 ;  /* 0x00000003ff04723e */ /* 0x000fc400000010ff */
[----:B------:R-:W-:Y:S01]  /*1ef0*/  PRMT R5, R0, 0x7632, R5 ;  /* 0x0000763200057816 */ /* 0x000fe20000000005 */
[----:B----4-:R-:W-:-:S04]  /*1f00*/  IMAD R22, R22, UR4, R9 ;  /* 0x0000000416167c24 */ /* 0x010fc8000f8e0209 */
[----:B-1----:R-:W-:Y:S02]  /*1f10*/  IMAD R22, R22, UR5, RZ ;  /* 0x0000000516167c24 */ /* 0x002fe4000f8e02ff */
[----:B0-----:R-:W-:Y:S02]  /*1f20*/  IMAD R6, R6, 0x60, RZ ;  /* 0x0000006006067824 */ /* 0x001fe400078e02ff */
[----:B------:R-:W-:-:S05]  /*1f30*/  IMAD R9, R22, 0x60, RZ ;  /* 0x0000006016097824 */ /* 0x000fca00078e02ff */
[----:B------:R-:W-:-:S04]  /*1f40*/  IADD3 R9, P0, PT, R9, R6, RZ ;  /* 0x0000000609097210 */ /* 0x000fc80007f1e0ff */
[----:B------:R-:W-:Y:S02]  /*1f50*/  LOP3.LUT R18, R9, 0x1f, R18, 0xf8, !PT ;  /* 0x0000001f09127812 */ /* 0x000fe400078ef812 */
[----:B------:R-:W-:Y:S02]  /*1f60*/  IADD3.X R7, PT, PT, RZ, RZ, RZ, P0, !PT ;  /* 0x000000ffff077210 */ /* 0x000fe400007fe4ff */
[----:B--2---:R-:W-:-:S04]  /*1f70*/  LEA R2, P0, R18, UR6, 0x1 ;  /* 0x0000000612027c11 */ /* 0x004fc8000f8008ff */
[----:B------:R-:W-:-:S05]  /*1f80*/  LEA.HI.X R3, R18, UR7, R7, 0x1, P0 ;  /* 0x0000000712037c11 */ /* 0x000fca00080f0c07 */
[----:B------:R-:W-:Y:S04]  /*1f90*/  STG.E.U16 desc[UR36][R2.64], R0 ;  /* 0x0000000002007986 */ /* 0x000fe8000c101524 */
[----:B------:R-:W-:Y:S04]  /*1fa0*/  STG.E.U16 desc[UR36][R2.64+0x40], R5 ;  /* 0x0000400502007986 */ /* 0x000fe8000c101524 */
[----:B------:R-:W-:Y:S01]  /*1fb0*/  STG.E.U16 desc[UR36][R2.64+0x80], R4 ;  /* 0x0000800402007986 */ /* 0x000fe2000c101524 */
[----:B------:R-:W-:Y:S05]  /*1fc0*/  EXIT ;  /* 0x000000000000794d */ /* 0x000fea0003800000 */
.L_x_1986:
[----:B------:R-:W-:Y:S01]  /*1fd0*/  HFMA2 R11, -RZ, RZ, 0, 1.847743988037109375e-06 ;  /* 0x0000001fff0b7431 */ /* 0x000fe200000001ff */
[----:B------:R-:W-:Y:S02]  /*1fe0*/  MOV R12, 0x10 ;  /* 0x00000010000c7802 */ /* 0x000fe40000000f00 */
[----:B------:R-:W-:-:S07]  /*1ff0*/  MOV R15, 0xffffffff ;  /* 0xffffffff000f7802 */ /* 0x000fce0000000f00 */
[----:B------:R-:W-:Y:S05]  /*2000*/  WARPSYNC.COLLECTIVE R15, `(.L_x_2007) ;  /* 0x000000000f087348 */ /* 0x000fea0003c00000 */
[----:B------:R0:W1:Y:S02]  /*2010*/  SHFL.BFLY P6, R14, R13, R12, R11 ;  /* 0x0c00000c0d0e7389 */ /* 0x00006400000c000b */
[----:B01----:R-:W-:Y:S05]  /*2020*/  ENDCOLLECTIVE ;  /* 0x000000000000791b */ /* 0x003fea0003800000 */
.L_x_2007:
[----:B------:R-:W-:Y:S01]  /*2030*/  HFMA2 R12, -RZ, RZ, 0, 4.76837158203125e-07 ;  /* 0x00000008ff0c7431 */ /* 0x000fe200000001ff */
[----:B------:R-:W-:-:S04]  /*2040*/  FMNMX.FTZ R0, R14, -3.40282346638528859812e+38, !PT ;  /* 0xff7fffff0e007809 */ /* 0x000fc80007810000 */
[----:B------:R-:W-:-:S07]  /*2050*/  MOV R13, R0 ;  /* 0x00000000000d7202 */ /* 0x000fce0000000f00 */
[----:B------:R-:W-:Y:S05]  /*2060*/  WARPSYNC.COLLECTIVE R15, `(.L_x_2008) ;  /* 0x000000000f087348 */ /* 0x000fea0003c00000 */
[----:B------:R0:W1:Y:S02]  /*2070*/  SHFL.BFLY P6, R14, R13, R12, R11 ;  /* 0x0c00000c0d0e7389 */ /* 0x00006400000c000b */
[----:B01----:R-:W-:Y:S05]  /*2080*/  ENDCOLLECTIVE ;  /* 0x000000000000791b */ /* 0x003fea0003800000 */
.L_x_2008:
[----:B------:R-:W-:Y:S01]  /*2090*/  HFMA2 R12, -RZ, RZ, 0, 2.384185791015625e-07 ;  /* 0x00000004ff0c7431 */ /* 0x000fe200000001ff */
[----:B------:R-:W-:-:S04]  /*20a0*/  FMNMX.FTZ R2, R0, R14, !PT ;  /* 0x0000000e00027209 */ /* 0x000fc80007810000 */
[----:B------:R-:W-:-:S07]  /*20b0*/  MOV R13, R2 ;  /* 0x00000002000d7202 */ /* 0x000fce0000000f00 */
[----:B------:R-:W-:Y:S05]  /*20c0*/  WARPSYNC.COLLECTIVE R15, `(.L_x_2009) ;  /* 0x000000000f087348 */ /* 0x000fea0003c00000 */
[----:B------:R0:W1:Y:S02]  /*20d0*/  SHFL.BFLY P6, R14, R13, R12, R11 ;  /* 0x0c00000c0d0e7389 */ /* 0x00006400000c000b */
[----:B01----:R-:W-:Y:S05]  /*20e0*/  ENDCOLLECTIVE ;  /* 0x000000000000791b */ /* 0x003fea0003800000 */
.L_x_2009:
[----:B------:R-:W-:Y:S05]  /*20f0*/  BRA `(.L_x_2010) ;  /* 0xffffffe000707947 */ /* 0x000fea000383ffff */
.L_x_2011:
        /* <DEDUP_REMOVED lines=16> */
.L_x_25613:


//--------------------- .text._ZN4vllm25paged_attention_v1_kernelI13__nv_bfloat16hLi80ELi8ELi128ELNS_18Fp8KVCacheDataTypeE2ELb0EEEvPT_PKS3_PKT0_S9_ifPKiSB_iPKfiiiSD_SD_iiiii --------------------------
	.section	.text._ZN4vllm25paged_attention_v1_kernelI13__nv_bfloat16hLi80ELi8ELi128ELNS_18Fp8KVCacheDataTypeE2ELb0EEEvPT_PKS3_PKT0_S9_ifPKiSB_iPKfiiiSD_SD_iiiii,"ax",@progbits
	.align	128
        .global         _ZN4vllm25paged_attention_v1_kernelI13__nv_bfloat16hLi80ELi8ELi128ELNS_18Fp8KVCacheDataTypeE2ELb0EEEvPT_PKS3_PKT0_S9_ifPKiSB_iPKfiiiSD_SD_iiiii
        .type           _ZN4vllm25paged_attention_v1_kernelI13__nv_bfloat16hLi80ELi8ELi128ELNS_18Fp8KVCacheDataTypeE2ELb0EEEvPT_PKS3_PKT0_S9_ifPKiSB_iPKfiiiSD_SD_iiiii,@function
        .size           _ZN4vllm25paged_attention_v1_kernelI13__nv_bfloat16hLi80ELi8ELi128ELNS_18Fp8KVCacheDataTypeE2ELb0EEEvPT_PKS3_PKT0_S9_ifPKiSB_iPKfiiiSD_SD_iiiii,(.L_x_25614 - _ZN4vllm25paged_attention_v1_kernelI13__nv_bfloat16hLi80ELi8ELi128ELNS_18Fp8KVCacheDataTypeE2ELb0EEEvPT_PKS3_PKT0_S9_ifPKiSB_iPKfiiiSD_SD_iiiii)
        .other          _ZN4vllm25paged_attention_v1_kernelI13__nv_bfloat16hLi80ELi8ELi128ELNS_18Fp8KVCacheDataTypeE2ELb0EEEvPT_PKS3_PKT0_S9_ifPKiSB_iPKfiiiSD_SD_iiiii,@"STO_CUDA_ENTRY STV_DEFAULT"
_ZN4vllm25paged_attention_v1_kernelI13__nv_bfloat16hLi80ELi8ELi128ELNS_18Fp8KVCacheDataTypeE2ELb0EEEvPT_PKS3_PKT0_S9_ifPKiSB_iPKfiiiSD_SD_iiiii:
.text._ZN4vllm25paged_attention_v1_kernelI13__nv_bfloat16hLi80ELi8ELi128ELNS_18Fp8KVCacheDataTypeE2ELb0EEEvPT_PKS3_PKT0_S9_ifPKiSB_iPKfiiiSD_SD_iiiii:
        /* <DEDUP_REMOVED lines=35> */
.L_x_2013:
[----:B------:R-:W-:Y:S05]  /*0230*/  BSYNC.RECONVERGENT B6 ;  /* 0x0000000000067941 */ /* 0x000fea0003800200 */
.L_x_2012:
        /* <DEDUP_REMOVED lines=8> */
.L_x_2046:
        /* <DEDUP_REMOVED lines=39> */
.L_x_2019:
        /* <DEDUP_REMOVED lines=11> */
.L_x_2018:
[----:B------:R-:W-:Y:S05]  /*05e0*/  BSYNC.RECONVERGENT B1 ;  /* 0x0000000000017941 */ /* 0x000fea0003800200 */
.L_x_2017:
        /* <DEDUP_REMOVED lines=12> */
.L_x_2022:
        /* <DEDUP_REMOVED lines=100> */
.L_x_2021:
[----:B------:R-:W-:Y:S05]  /*0cf0*/  BSYNC.RECONVERGENT B1 ;  /* 0x0000000000017941 */ /* 0x000fea0003800200 */
.L_x_2020:
        /* <DEDUP_REMOVED lines=55> */
.L_x_2024:
[----:B------:R-:W-:Y:S05]  /*1070*/  BSYNC.RECONVERGENT B1 ;  /* 0x0000000000017941 */ /* 0x000fea0003800200 */
.L_x_2023:
        /* <DEDUP_REMOVED lines=26> */
.L_x_2016:
[----:B------:R-:W-:Y:S05]  /*1220*/  BSYNC.RECONVERGENT B0 ;  /* 0x0000000000007941 */ /* 0x000fea0003800200 */
.L_x_2015:
        /* <DEDUP_REMOVED lines=39> */
.L_x_2029:
[----:B------:R-:W0:Y:S01]  /*14a0*/  LDS R5, [R4] ;  /* 0x0000000004057984 */ /* 0x000e220000000800 */
[----:B------:R-:W-:-:S04]  /*14b0*/  IADD3 R7, PT, PT, R7, 0x1, RZ ;  /* 0x0000000107077810 */ /* 0x000fc80007ffe0ff */
[----:B------:R-:W-:Y:S01]  /*14c0*/  ISETP.NE.AND P0, PT, R7, RZ, PT ;  /* 0x000000ff0700720c */ /* 0x000fe20003f05270 */
[----:B0-----:R-:W-:-:S05]  /*14d0*/  FMUL.FTZ R5, R5, R2 ;  /* 0x0000000205057220 */ /* 0x001fca0000410000 */
[----:B------:R0:W-:Y:S02]  /*14e0*/  STS [R4], R5 ;  /* 0x0000000504007388 */ /* 0x0001e40000000800 */
[----:B0-----:R-:W-:-:S05]  /*14f0*/  IADD3 R4, PT, PT, R4, 0x200, RZ ;  /* 0x0000020004047810 */ /* 0x001fca0007ffe0ff */
[----:B------:R-:W-:Y:S05]  /*1500*/  @P0 BRA `(.L_x_2029) ;  /* 0xfffffffc00e40947 */ /* 0x000fea000383ffff */
.L_x_2028:
[----:B------:R-:W-:Y:S05]  /*1510*/  BSYNC.RECONVERGENT B1 ;  /* 0x0000000000017941 */ /* 0x000fea0003800200 */
.L_x_2027:
        /* <DEDUP_REMOVED lines=12> */
.L_x_2032:
        /* <DEDUP_REMOVED lines=52> */
.L_x_2031:
[----:B------:R-:W-:Y:S05]  /*1920*/  BSYNC.RECONVERGENT B1 ;  /* 0x0000000000017941 */ /* 0x000fea0003800200 */
.L_x_2030:
        /* <DEDUP_REMOVED lines=31> */
.L_x_2034:
[----:B------:R-:W-:Y:S05]  /*1b20*/  BSYNC.RECONVERGENT B1 ;  /* 0x0000000000017941 */ /* 0x000fea0003800200 */
.L_x_2033:
        /* <DEDUP_REMOVED lines=14> */
.L_x_2026:
[----:B------:R-:W-:Y:S05]  /*1c10*/  BSYNC.RECONVERGENT B0 ;  /* 0x0000000000007941 */ /* 0x000fea0003800200 */
.L_x_2025:
[----:B------:R-:W-:Y:S01]  /*1c20*/  BAR.SYNC.DEFER_BLOCKING 0x0 ;  /* 0x0000000000007b1d */ /* 0x000fe20000010000 */
[----:B0-----:R-:W-:Y:S01]  /*1c30*/  LOP3.LUT R2, R18, 0x3c0, RZ, 0xc0, !PT ;  /* 0x000003c012027812 */ /* 0x001fe200078ec0ff */
[----:B------:R-:W-:Y:S01]  /*1c40*/  IMAD R19, R19, 0x50, R16 ;  /* 0x0000005013137824 */ /* 0x000fe200078e0210 */
[----:B------:R-:W-:-:S05]  /*1c50*/  IADD3 R3, PT, PT, R3, 0x20, RZ ;  /* 0x0000002003037810 */ /* 0x000fca0007ffe0ff */
[----:B------:R-:W-:Y:S01]  /*1c60*/  BAR.SYNC.DEFER_BLOCKING 0x0 ;  /* 0x0000000000007b1d */ /* 0x000fe20000010000 */
[----:B------:R-:W-:Y:S02]  /*1c70*/  ISETP.NE.AND P2, PT, R2, 0x40, PT ;  /* 0x000000400200780c */ /* 0x000fe40003f45270 */
[----:B------:R-:W-:Y:S01]  /*1c80*/  LEA R0, R0, R3, 0x18 ;  /* 0x0000000300007211 */ /* 0x000fe200078ec0ff */
[----:B------:R-:W-:Y:S01]  /*1c90*/  HFMA2 R3, -RZ, RZ, 0, 0 ;  /* 0x00000000ff037431 */ /* 0x000fe200000001ff */
[C---:B------:R-:W-:Y:S01]  /*1ca0*/  ISETP.GT.U32.AND P3, PT, R18.reuse, 0x3f, PT ;  /* 0x0000003f1200780c */ /* 0x040fe20003f64070 */
[----:B------:R-:W-:Y:S01]  /*1cb0*/  BSSY.RECONVERGENT B0, `(.L_x_2035) ;  /* 0x000000c000007945 */ /* 0x000fe20003800200 */
[C---:B------:R-:W-:Y:S02]  /*1cc0*/  ISETP.GT.U32.AND P0, PT, R18.reuse, 0x1f, PT ;  /* 0x0000001f1200780c */ /* 0x040fe40003f04070 */
[----:B------:R-:W-:Y:S02]  /*1cd0*/  LOP3.LUT R18, R18, 0x3e0, RZ, 0xc0, !PT ;  /* 0x000003e012127812 */ /* 0x000fe400078ec0ff */
[----:B------:R-:W-:Y:S01]  /*1ce0*/  LEA R19, R19, R0, 0x2 ;  /* 0x0000000013137211 */ /* 0x000fe200078e10ff */
[----:B------:R-:W-:Y:S01]  /*1cf0*/  HFMA2 R0, -RZ, RZ, 0, 0 ;  /* 0x00000000ff007431 */ /* 0x000fe200000001ff */
[----:B------:R-:W-:-:S02]  /*1d00*/  ISETP.NE.AND P1, PT, R18, 0x20, PT ;  /* 0x000000201200780c */ /* 0x000fc40003f25270 */
[----:B-1----:R-:W-:Y:S01]  /*1d10*/  MOV R4, RZ ;  /* 0x000000ff00047202 */ /* 0x002fe20000000f00 */
[----:B------:R-:W-:Y:S10]  /*1d20*/  @P2 BRA `(.L_x_2036) ;  /* 0x0000000000102947 */ /* 0x000ff40003800000 */
[----:B------:R-:W-:Y:S01]  /*1d30*/  ISETP.GT.U32.AND P2, PT, R16, 0xf, PT ;  /* 0x0000000f1000780c */ /* 0x000fe20003f44070 */
[----:B------:R0:W-:Y:S04]  /*1d40*/  STS [R19+-0x280], RZ ;  /* 0xfffd80ff13007388 */ /* 0x0001e80000000800 */
[----:B------:R0:W-:Y:S08]  /*1d50*/  STS [R19+-0x200], RZ ;  /* 0xfffe00ff13007388 */ /* 0x0001f00000000800 */
[----:B------:R0:W-:Y:S02]  /*1d60*/  @!P2 STS [R19+-0x180], RZ ;  /* 0xfffe80ff1300a388 */ /* 0x0001e40000000800 */
.L_x_2036:
[----:B------:R-:W-:Y:S05]  /*1d70*/  BSYNC.RECONVERGENT B0 ;  /* 0x0000000000007941 */ /* 0x000fea0003800200 */
.L_x_2035:
[----:B------:R-:W-:Y:S06]  /*1d80*/  BAR.SYNC.DEFER_BLOCKING 0x0 ;  /* 0x0000000000007b1d */ /* 0x000fec0000010000 */
[----:B------:R-:W-:Y:S04]  /*1d90*/  BSSY.RECONVERGENT B0, `(.L_x_2037) ;  /* 0x0000009000007945 */ /* 0x000fe80003800200 */
[----:B------:R-:W-:Y:S05]  /*1da0*/  @P3 BRA `(.L_x_2038) ;  /* 0x00000000001c3947 */ /* 0x000fea0003800000 */
[----:B------:R-:W-:Y:S01]  /*1db0*/  ISETP.GT.U32.AND P2, PT, R16, 0xf, PT ;  /* 0x0000000f1000780c */ /* 0x000fe20003f44070 */
[----:B------:R-:W1:Y:S04]  /*1dc0*/  LDS R3, [R19] ;  /* 0x0000000013037984 */ /* 0x000e680000000800 */
[----:B------:R-:W2:Y:S08]  /*1dd0*/  LDS R0, [R19+0x80] ;  /* 0x0000800013007984 */ /* 0x000eb00000000800 */
[----:B------:R-:W3:Y:S01]  /*1de0*/  @!P2 LDS R2, [R19+0x100] ;  /* 0x000100001302a984 */ /* 0x000ee20000000800 */
[----:B-1----:R-:W-:Y:S01]  /*1df0*/  FADD.FTZ R3, RZ, R3 ;  /* 0x00000003ff037221 */ /* 0x002fe20000010000 */
[----:B--2---:R-:W-:Y:S01]  /*1e00*/  FADD.FTZ R0, RZ, R0 ;  /* 0x00000000ff007221 */ /* 0x004fe20000010000 */
[----:B---3--:R-:W-:-:S07]  /*1e10*/  @!P2 FADD.FTZ R4, RZ, R2 ;  /* 0x00000002ff04a221 */ /* 0x008fce0000010000 */
.L_x_2038:
[----:B------:R-:W-:Y:S05]  /*1e20*/  BSYNC.RECONVERGENT B0 ;  /* 0x0000000000007941 */ /* 0x000fea0003800200 */
.L_x_2037:
[----:B------:R-:W-:Y:S06]  /*1e30*/  BAR.SYNC.DEFER_BLOCKING 0x0 ;  /* 0x0000000000007b1d */ /* 0x000fec0000010000 */
[----:B------:R-:W-:Y:S04]  /*1e40*/  BSSY.RECONVERGENT B0, `(.L_x_2039) ;  /* 0x0000006000007945 */ /* 0x000fe80003800200 */
[----:B------:R-:W-:Y:S05]  /*1e50*/  @P1 BRA `(.L_x_2040) ;  /* 0x0000000000101947 */ /* 0x000fea0003800000 */
[----:B------:R-:W-:Y:S01]  /*1e60*/  ISETP.GT.U32.AND P1, PT, R16, 0xf, PT ;  /* 0x0000000f1000780c */ /* 0x000fe20003f24070 */
[----:B------:R1:W-:Y:S04]  /*1e70*/  STS [R19+-0x140], R3 ;  /* 0xfffec00313007388 */ /* 0x0003e80000000800 */
[----:B------:R1:W-:Y:S08]  /*1e80*/  STS [R19+-0xc0], R0 ;  /* 0xffff400013007388 */ /* 0x0003f00000000800 */
[----:B------:R1:W-:Y:S02]  /*1e90*/  @!P1 STS [R19+-0x40], R4 ;  /* 0xffffc00413009388 */ /* 0x0003e40000000800 */
.L_x_2040:
[----:B------:R-:W-:Y:S05]  /*1ea0*/  BSYNC.RECONVERGENT B0 ;  /* 0x0000000000007941 */ /* 0x000fea0003800200 */
.L_x_2039:
[----:B------:R-:W-:Y:S06]  /*1eb0*/  BAR.SYNC.DEFER_BLOCKING 0x0 ;  /* 0x0000000000007b1d */ /* 0x000fec0000010000 */
[----:B------:R-:W-:Y:S04]  /*1ec0*/  BSSY.RECONVERGENT B0, `(.L_x_2041) ;  /* 0x0000009000007945 */ /* 0x000fe80003800200 */
[----:B------:R-:W-:Y:S05]  /*1ed0*/  @P0 BRA `(.L_x_2042) ;  /* 0x00000000001c0947 */ /* 0x000fea0003800000 */
[----:B------:R-:W-:Y:S01]  /*1ee0*/  ISETP.GT.U32.AND P1, PT, R16, 0xf, PT ;  /* 0x0000000f1000780c */ /* 0x000fe20003f24070 */
[----:B------:R-:W1:Y:S04]  /*1ef0*/  LDS R2, [R19] ;  /* 0x0000000013027984 */ /* 0x000e680000000800 */
[----:B------:R-:W2:Y:S08]  /*1f00*/  LDS R5, [R19+0x80] ;  /* 0x0000800013057984 */ /* 0x000eb00000000800 */
[----:B------:R-:W3:Y:S01]  /*1f10*/  @!P1 LDS R7, [R19+0x100] ;  /* 0x0001000013079984 */ /* 0x000ee20000000800 */
[----:B-1----:R-:W-:Y:S01]  /*1f20*/  FADD.FTZ R3, R3, R2 ;  /* 0x0000000203037221 */ /* 0x002fe20000010000 */
[----:B--2---:R-:W-:Y:S01]  /*1f30*/  FADD.FTZ R0, R0, R5 ;  /* 0x0000000500007221 */ /* 0x004fe20000010000 */
[----:B---3--:R-:W-:-:S07]  /*1f40*/  @!P1 FADD.FTZ R4, R4, R7 ;  /* 0x0000000704049221 */ /* 0x008fce0000010000 */
.L_x_2042:
[----:B------:R-:W-:Y:S05]  /*1f50*/  BSYNC.RECONVERGENT B0 ;  /* 0x0000000000007941 */ /* 0x000fea0003800200 */
.L_x_2041:
[----:B------:R-:W-:Y:S06]  /*1f60*/  BAR.SYNC.DEFER_BLOCKING 0x0 ;  /* 0x0000000000007b1d */ /* 0x000fec0000010000 */
[----:B------:R-:W-:Y:S05]  /*1f70*/  @P0 EXIT ;  /* 0x000000000000094d */ /* 0x000fea0003800000 */
[----:B------:R-:W2:Y:S01]  /*1f80*/  S2R R5, SR_CTAID.X ;  /* 0x0000000000057919 */ /* 0x000ea20000002500 */
[----:B------:R-:W2:Y:S01]  /*1f90*/  LDCU UR5, c[0x0][0x370] ;  /* 0x00006e00ff0577ac */ /* 0x000ea20008000800 */
[----:B------:R-:W3:Y:S01]  /*1fa0*/  S2UR UR4, SR_CTAID.Z ;  /* 0x00000000000479c3 */ /* 0x000ee20000002700 */
[----:B-1----:R-:W-:Y:S01]  /*1fb0*/  F2FP.BF16.F32.PACK_AB R0, R0, R3 ;  /* 0x000000030000723e */ /* 0x002fe200000010ff */
[----:B------:R-:W1:Y:S01]  /*1fc0*/  LDCU UR6, c[0x0][0x378] ;  /* 0x00006f00ff0677ac */ /* 0x000e620008000800 */
        /* <DEDUP_REMOVED lines=12> */
[----:B------:R1:W-:Y:S01]  /*2090*/  STG.E.U16 desc[UR36][R2.64+0x40], R5 ;  /* 0x0000400502007986 */ /* 0x0003e2000c101524 */
[----:B------:R-:W-:Y:S05]  /*20a0*/  @P1 EXIT ;  /* 0x000000000000194d */ /* 0x000fea0003800000 */
[----:B------:R-:W-:-:S05]  /*20b0*/  F2FP.BF16.F32.PACK_AB R4, RZ, R4 ;  /* 0x00000004ff04723e */ /* 0x000fca00000010ff */
[----:B------:R-:W-:Y:S01]  /*20c0*/  STG.E.U16 desc[UR36][R2.64+0x80], R4 ;  /* 0x0000800402007986 */ /* 0x000fe2000c101524 */
[----:B------:R-:W-:Y:S05]  /*20d0*/  EXIT ;  /* 0x000000000000794d */ /* 0x000fea0003800000 */
.L_x_2014:
[----:B------:R-:W-:Y:S01]  /*20e0*/  HFMA2 R11, -RZ, RZ, 0, 1.847743988037109375e-06 ;  /* 0x0000001fff0b7431 */ /* 0x000fe200000001ff */
[----:B------:R-:W-:Y:S02]  /*20f0*/  MOV R12, 0x10 ;  /* 0x00000010000c7802 */ /* 0x000fe40000000f00 */
[----:B------:R-:W-:-:S07]  /*2100*/  MOV R15, 0xffffffff ;  /* 0xffffffff000f7802 */ /* 0x000fce0000000f00 */
[----:B------:R-:W-:Y:S05]  /*2110*/  WARPSYNC.COLLECTIVE R15, `(.L_x_2043) ;  /* 0x000000000f087348 */ /* 0x000fea0003c00000 */
[----:B------:R0:W1:Y:S02]  /*2120*/  SHFL.BFLY P6, R14, R13, R12, R11 ;  /* 0x0c00000c0d0e7389 */ /* 0x00006400000c000b */
[----:B01----:R-:W-:Y:S05]  /*2130*/  ENDCOLLECTIVE ;  /* 0x000000000000791b */ /* 0x003fea0003800000 */
.L_x_2043:
[----:B------:R-:W-:Y:S01]  /*2140*/  HFMA2 R12, -RZ, RZ, 0, 4.76837158203125e-07 ;  /* 0x00000008ff0c7431 */ /* 0x000fe200000001ff */
[----:B------:R-:W-:-:S04]  /*2150*/  FMNMX.FTZ R0, R14, -3.40282346638528859812e+38, !PT ;  /* 0xff7fffff0e007809 */ /* 0x000fc80007810000 */
[----:B------:R-:W-:-:S07]  /*2160*/  MOV R13, R0 ;  /* 0x00000000000d7202 */ /* 0x000fce0000000f00 */
[----:B------:R-:W-:Y:S05]  /*2170*/  WARPSYNC.COLLECTIVE R15, `(.L_x_2044) ;  /* 0x000000000f087348 */ /* 0x000fea0003c00000 */
[----:B------:R0:W1:Y:S02]  /*2180*/  SHFL.BFLY P6, R14, R13, R12, R11 ;  /* 0x0c00000c0d0e7389 */ /* 0x00006400000c000b */
[----:B01----:R-:W-:Y:S05]  /*2190*/  ENDCOLLECTIVE ;  /* 0x000000000000791b */ /* 0x003fea0003800000 */
.L_x_2044:
[----:B------:R-:W-:Y:S01]  /*21a0*/  HFMA2 R12, -RZ, RZ, 0, 2.384185791015625e-07 ;  /* 0x00000004ff0c7431 */ /* 0x000fe200000001ff */
[----:B------:R-:W-:-:S04]  /*21b0*/  FMNMX.FTZ R2, R0, R14, !PT ;  /* 0x0000000e00027209 */ /* 0x000fc80007810000 */
[----:B------:R-:W-:-:S07]  /*21c0*/  MOV R13, R2 ;  /* 0x00000002000d7202 */ /* 0x000fce0000000f00 */
[----:B------:R-:W-:Y:S05]  /*21d0*/  WARPSYNC.COLLECTIVE R15, `(.L_x_2045) ;  /* 0x000000000f087348 */ /* 0x000fea0003c00000 */
[----:B------:R0:W1:Y:S02]  /*21e0*/  SHFL.BFLY P6, R14, R13, R12, R11 ;  /* 0x0c00000c0d0e7389 */ /* 0x00006400000c000b */
[----:B01----:R-:W-:Y:S05]  /*21f0*/  ENDCOLLECTIVE ;  /* 0x000000000000791b */ /* 0x003fea0003800000 */
.L_x_2045:
[----:B------:R-:W-:Y:S05]  /*2200*/  BRA `(.L_x_2046) ;  /* 0xffffffe0002c7947 */ /* 0x000fea000383ffff */
.L_x_2047:
        /* <DEDUP_REMOVED lines=15> */
.L_x_25614:


//--------------------- .text._ZN4vllm25paged_attention_v1_kernelI13__nv_bfloat16hLi64ELi8ELi128ELNS_18Fp8KVCacheDataTypeE2ELb0EEEvPT_PKS3_PKT0_S9_ifPKiSB_iPKfiiiSD_SD_iiiii --------------------------
	.section	.text._ZN4vllm25paged_attention_v1_kernelI13__nv_bfloat16hLi64ELi8ELi128ELNS_18Fp8KVCacheDataTypeE2ELb0EEEvPT_PKS3_PKT0_S9_ifPKiSB_iPKfiiiSD_SD_iiiii,"ax",@progbits
	.align	128
        .global         _ZN4vllm25paged_attention_v1_kernelI13__nv_bfloat16hLi64ELi8ELi128ELNS_18Fp8KVCacheDataTypeE2ELb0EEEvPT_PKS3_PKT0_S9_ifPKiSB_iPKfiiiSD_SD_iiiii
        .type           _ZN4vllm25paged_attention_v1_kernelI13__nv_bfloat16hLi64ELi8ELi128ELNS_18Fp8KVCacheDataTypeE2ELb0EEEvPT_PKS3_PKT0_S9_ifPKiSB_iPKfiiiSD_SD_iiiii,@function
        .size           _ZN4vllm25paged_attention_v1_kernelI13__nv_bfloat16hLi64ELi8ELi128ELNS_18Fp8KVCacheDataTypeE2ELb0EEEvPT_PKS3_PKT0_S9_ifPKiSB_iPKfiiiSD_SD_iiiii,(.L_x_25615 - _ZN4vllm25paged_attention_v1_kernelI13__nv_bfloat16hLi64ELi8ELi128ELNS_18Fp8KVCacheDataTypeE2ELb0EEEvPT_PKS3_PKT0_S9_ifPKiSB_iPKfiiiSD_SD_iiiii)
        .other          _ZN4vllm25paged_attention_v1_kernelI13__nv_bfloat16hLi64ELi8ELi128ELNS_18Fp8KVCacheDataTypeE2ELb0EEEvPT_PKS3_PKT0_S9_ifPKiSB_iPKfiiiSD_SD_iiiii,@"STO_CUDA_ENTRY STV_DEFAULT"
_ZN4vllm25paged_attention_v1_kernelI13__nv_bfloat16hLi64ELi8ELi128ELNS_18Fp8KVCacheDataTypeE2ELb0EEEvPT_PKS3_PKT0_S9_ifPKiSB_iPKfiiiSD_SD_iiiii:
.text._ZN4vllm25paged_attention_v1_kernelI13__nv_bfloat16hLi64ELi8ELi128ELNS_18Fp8KVCacheDataTypeE2ELb0EEEvPT_PKS3_PKT0_S9_ifPKiSB_iPKfiiiSD_SD_iiiii:
        /* <DEDUP_REMOVED lines=35> */
.L_x_2049:
[----:B------:R-:W-:Y:S05]  /*0230*/  BSYNC.RECONVERGENT B6 ;  /* 0x0000000000067941 */ /* 0x000fea0003800200 */
.L_x_2048:
        /* <DEDUP_REMOVED lines=8> */
.L_x_2074:
        /* <DEDUP_REMOVED lines=39> */
.L_x_2055:
        /* <DEDUP_REMOVED lines=11> */
.L_x_2054:
[----:B------:R-:W-:Y:S05]  /*05e0*/  BSYNC.RECONVERGENT B1 ;  /* 0x0000000000017941 */ /* 0x000fea0003800200 */
.L_x_2053:
        /* <DEDUP_REMOVED lines=12> */
.L_x_2058:
        /* <DEDUP_REMOVED lines=100> */
.L_x_2057:
[----:B------:R-:W-:Y:S05]  /*0cf0*/  BSYNC.RECONVERGENT B1 ;  /* 0x0000000000017941 */ /* 0x000fea0003800200 */
.L_x_2056:
        /* <DEDUP_REMOVED lines=55> */
.L_x_2060:
[----:B------:R-:W-:Y:S05]  /*1070*/  BSYNC.RECONVERGENT B1 ;  /* 0x0000000000017941 */ /* 0x000fea0003800200 */
.L_x_2059:
        /* <DEDUP_REMOVED lines=26> */
.L_x_2052:
[----:B------:R-:W-:Y:S05]  /*1220*/  BSYNC.RECONVERGENT B0 ;  /* 0x0000000000007941 */ /* 0x000fea0003800200 */
.L_x_2051:
        /* <DEDUP_REMOVED lines=39> */
.L_x_2065:
[----:B------:R-:W0:Y:S01]  /*14a0*/  LDS R5, [R4] ;  /* 0x0000000004057984 */ /* 0x000e220000000800 */
[----:B------:R-:W-:-:S04]  /*14b0*/  IADD3 R7, PT, PT, R7, 0x1, RZ ;  /* 0x0000000107077810 */ /* 0x000fc80007ffe0ff */
[----:B------:R-:W-:Y:S01]  /*14c0*/  ISETP.NE.AND P0, PT, R7, RZ, PT ;  /* 0x000000ff0700720c */ /* 0x000fe20003f05270 */
[----:B0-----:R-:W-:-:S05]  /*14d0*/  FMUL.FTZ R5, R5, R2 ;  /* 0x0000000205057220 */ /* 0x001fca0000410000 */
[----:B------:R0:W-:Y:S02]  /*14e0*/  STS [R4], R5 ;  /* 0x0000000504007388 */ /* 0x0001e40000000800 */
[----:B0-----:R-:W-:-:S05]  /*14f0*/  IADD3 R4, PT, PT, R4, 0x200, RZ ;  /* 0x0000020004047810 */ /* 0x001fca0007ffe0ff */
[----:B------:R-:W-:Y:S05]  /*1500*/  @P0 BRA `(.L_x_2065) ;  /* 0xfffffffc00e40947 */ /* 0x000fea000383ffff */
.L_x_2064:
[----:B------:R-:W-:Y:S05]  /*1510*/  BSYNC.RECONVERGENT B1 ;  /* 0x0000000000017941 */ /* 0x000fea0003800200 */
.L_x_2063:
        /* <DEDUP_REMOVED lines=12> */
.L_x_2068:
        /* <DEDUP_REMOVED lines=52> */
.L_x_2067:
[----:B------:R-:W-:Y:S05]  /*1920*/  BSYNC.RECONVERGENT B1 ;  /* 0x0000000000017941 */ /* 0x000fea0003800200 */
.L_x_2066:
        /* <DEDUP_REMOVED lines=31> */
.L_x_2070:
[----:B------:R-:W-:Y:S05]  /*1b20*/  BSYNC.RECONVERGENT B1 ;  /* 0x0000000000017941 */ /* 0x000fea0003800200 */
.L_x_2069:
        /* <DEDUP_REMOVED lines=14> */
.L_x_2062:
[----:B------:R-:W-:Y:S05]  /*1c10*/  BSYNC.RECONVERGENT B0 ;  /* 0x0000000000007941 */ /* 0x000fea0003800200 */
.L_x_2061:
[----:B------:R-:W-:Y:S01]  /*1c20*/  BAR.SYNC.DEFER_BLOCKING 0x0 ;  /* 0x0000000000007b1d */ /* 0x000fe20000010000 */
[----:B0-----:R-:W-:Y:S02]  /*1c30*/  LOP3.LUT R2, R18, 0x3c0, RZ, 0xc0, !PT ;  /* 0x000003c012027812 */ /* 0x001fe400078ec0ff */
[----:B------:R-:W-:-:S05]  /*1c40*/  LEA R19, R19, R16, 0x6 ;  /* 0x0000001013137211 */ /* 0x000fca00078e30ff */
[----:B------:R-:W-:Y:S01]  /*1c50*/  BAR.SYNC.DEFER_BLOCKING 0x0 ;  /* 0x0000000000007b1d */ /* 0x000fe20000010000 */
[----:B------:R-:W-:Y:S02]  /*1c60*/  ISETP.NE.AND P0, PT, R2, 0x40, PT ;  /* 0x000000400200780c */ /* 0x000fe40003f05270 */
[C---:B------:R-:W-:Y:S02]  /*1c70*/  ISETP.GT.U32.AND P1, PT, R18.reuse, 0x3f, PT ;  /* 0x0000003f1200780c */ /* 0x040fe40003f24070 */
[----:B------:R-:W-:-:S09]  /*1c80*/  ISETP.GT.U32.AND P2, PT, R18, 0x1f, PT ;  /* 0x0000001f1200780c */ /* 0x000fd20003f44070 */
[C---:B-1----:R-:W-:Y:S02]  /*1c90*/  @!P0 VIADD R5, R3.reuse, 0x20 ;  /* 0x0000002003058836 */ /* 0x042fe40000000000 */
[C---:B------:R-:W-:Y:S02]  /*1ca0*/  @!P1 IADD3 R7, PT, PT, R3.reuse, 0x20, RZ ;  /* 0x0000002003079810 */ /* 0x040fe40007ffe0ff */
[----:B------:R-:W-:Y:S02]  /*1cb0*/  @!P2 IADD3 R11, PT, PT, R3, 0x20, RZ ;  /* 0x00000020030ba810 */ /* 0x000fe40007ffe0ff */
[C---:B------:R-:W-:Y:S02]  /*1cc0*/  @!P0 LEA R2, R0.reuse, R5, 0x18 ;  /* 0x0000000500028211 */ /* 0x040fe400078ec0ff */
[----:B------:R-:W-:Y:S02]  /*1cd0*/  @!P1 LEA R4, R0, R7, 0x18 ;  /* 0x0000000700049211 */ /* 0x000fe400078ec0ff */
[----:B------:R-:W-:-:S02]  /*1ce0*/  @!P0 LEA R2, R19, R2, 0x2 ;  /* 0x0000000213028211 */ /* 0x000fc400078e10ff */
[----:B------:R-:W-:Y:S02]  /*1cf0*/  @!P1 LEA R7, R19, R4, 0x2 ;  /* 0x0000000413079211 */ /* 0x000fe400078e10ff */
[----:B------:R-:W-:Y:S01]  /*1d00*/  LOP3.LUT R4, R18, 0x3e0, RZ, 0xc0, !PT ;  /* 0x000003e012047812 */ /* 0x000fe200078ec0ff */
[----:B------:R-:W-:Y:S04]  /*1d10*/  @!P0 STS [R2+-0x200], RZ ;  /* 0xfffe00ff02008388 */ /* 0x000fe80000000800 */
[----:B------:R-:W-:Y:S01]  /*1d20*/  @!P0 STS [R2+-0x180], RZ ;  /* 0xfffe80ff02008388 */ /* 0x000fe20000000800 */
[----:B------:R-:W-:Y:S01]  /*1d30*/  BAR.SYNC.DEFER_BLOCKING 0x0 ;  /* 0x0000000000007b1d */ /* 0x000fe20000010000 */
[----:B------:R-:W-:Y:S01]  /*1d40*/  ISETP.NE.AND P0, PT, R4, 0x20, PT ;  /* 0x000000200400780c */ /* 0x000fe20003f05270 */
[----:B------:R-:W-:-:S12]  /*1d50*/  HFMA2 R4, -RZ, RZ, 0, 0 ;  /* 0x00000000ff047431 */ /* 0x000fd800000001ff */
[----:B------:R-:W-:Y:S02]  /*1d60*/  @!P0 IADD3 R9, PT, PT, R3, 0x20, RZ ;  /* 0x0000002003098810 */ /* 0x000fe40007ffe0ff */
[----:B------:R-:W-:Y:S02]  /*1d70*/  MOV R3, RZ ;  /* 0x000000ff00037202 */ /* 0x000fe40000000f00 */
[C---:B------:R-:W-:Y:S02]  /*1d80*/  @!P0 LEA R9, R0.reuse, R9, 0x18 ;  /* 0x0000000900098211 */ /* 0x040fe400078ec0ff */
[----:B------:R-:W-:Y:S02]  /*1d90*/  @!P2 LEA R0, R0, R11, 0x18 ;  /* 0x0000000b0000a211 */ /* 0x000fe400078ec0ff */
[----:B------:R-:W-:Y:S01]  /*1da0*/  @!P0 LEA R16, R16, R9, 0x2 ;  /* 0x0000000910108211 */ /* 0x000fe200078e10ff */
[----:B------:R-:W0:Y:S02]  /*1db0*/  @!P1 LDS R5, [R7] ;  /* 0x0000000007059984 */ /* 0x000e240000000800 */
[----:B------:R-:W-:-:S02]  /*1dc0*/  @!P2 IMAD R19, R19, 0x4, R0 ;  /* 0x000000041313a824 */ /* 0x000fc400078e0200 */
[----:B------:R-:W1:Y:S01]  /*1dd0*/  @!P1 LDS R6, [R7+0x80] ;  /* 0x0000800007069984 */ /* 0x000e620000000800 */
[----:B0-----:R-:W-:Y:S01]  /*1de0*/  @!P1 FADD.FTZ R4, RZ, R5 ;  /* 0x00000005ff049221 */ /* 0x001fe20000010000 */
[----:B------:R-:W-:Y:S01]  /*1df0*/  BAR.SYNC.DEFER_BLOCKING 0x0 ;  /* 0x0000000000007b1d */ /* 0x000fe20000010000 */
[----:B-1----:R-:W-:-:S05]  /*1e00*/  @!P1 FADD.FTZ R3, RZ, R6 ;  /* 0x00000006ff039221 */ /* 0x002fca0000010000 */
[----:B------:R0:W-:Y:S04]  /*1e10*/  @!P0 STS [R16], R4 ;  /* 0x0000000410008388 */ /* 0x0001e80000000800 */
[----:B------:R0:W-:Y:S01]  /*1e20*/  @!P0 STS [R16+0x80], R3 ;  /* 0x0000800310008388 */ /* 0x0001e20000000800 */
[----:B------:R-:W-:Y:S06]  /*1e30*/  BAR.SYNC.DEFER_BLOCKING 0x0 ;  /* 0x0000000000007b1d */ /* 0x000fec0000010000 */
[----:B------:R0:W1:Y:S04]  /*1e40*/  @!P2 LDS R5, [R19] ;  /* 0x000000001305a984 */ /* 0x0000680000000800 */
[----:B------:R0:W2:Y:S01]  /*1e50*/  @!P2 LDS R0, [R19+0x80] ;  /* 0x000080001300a984 */ /* 0x0000a20000000800 */
[----:B------:R-:W-:Y:S06]  /*1e60*/  BAR.SYNC.DEFER_BLOCKING 0x0 ;  /* 0x0000000000007b1d */ /* 0x000fec0000010000 */
[----:B------:R-:W-:Y:S05]  /*1e70*/  @P2 EXIT ;  /* 0x000000000000294d */ /* 0x000fea0003800000 */
[----:B------:R-:W3:Y:S01]  /*1e80*/  S2R R7, SR_CTAID.X ;  /* 0x0000000000077919 */ /* 0x000ee20000002500 */
[----:B------:R-:W3:Y:S01]  /*1e90*/  LDCU UR4, c[0x0][0x370] ;  /* 0x00006e00ff0477ac */ /* 0x000ee20008000800 */
[----:B01----:R-:W-:Y:S01]  /*1ea0*/  @!P2 FADD.FTZ R4, R4, R5 ;  /* 0x000000050404a221 */ /* 0x003fe20000010000 */
[--C-:B--2---:R-:W-:Y:S01]  /*1eb0*/  @!P2 FADD.FTZ R3, R3, R0.reuse ;  /* 0x000000000303a221 */ /* 0x104fe20000010000 */
[----:B------:R-:W0:Y:S01]  /*1ec0*/  S2R R2, SR_CTAID.Z ;  /* 0x0000000000027919 */ /* 0x000e220000002700 */
[----:B------:R-:W1:Y:S03]  /*1ed0*/  LDCU UR5, c[0x0][0x378] ;  /* 0x00006f00ff0577ac */ /* 0x000e660008000800 */
[----:B------:R-:W-:Y:S01]  /*1ee0*/  F2FP.BF16.F32.PACK_AB R4, R3, R4 ;  /* 0x000000040304723e */ /* 0x000fe200000010ff */
[----:B------:R-:W2:Y:S03]  /*1ef0*/  LDCU.64 UR6, c[0x0][0x380] ;  /* 0x00007000ff0677ac */ /* 0x000ea60008000a00 */
[----:B------:R-:W-:Y:S01]  /*1f00*/  PRMT R0, R4, 0x7632, R0 ;  /* 0x0000763204007816 */ /* 0x000fe20000000000 */
[----:B---3--:R-:W-:-:S04]  /*1f10*/  IMAD R22, R22, UR4, R7 ;  /* 0x0000000416167c24 */ /* 0x008fc8000f8e0207 */
[----:B-1----:R-:W-:Y:S01]  /*1f20*/  IMAD R22, R22, UR5, RZ ;  /* 0x0000000516167c24 */ /* 0x002fe2000f8e02ff */
[----:B0-----:R-:W-:-:S04]  /*1f30*/  SHF.L.U32 R7, R2, 0x6, RZ ;  /* 0x0000000602077819 */ /* 0x001fc800000006ff */
[----:B------:R-:W-:-:S04]  /*1f40*/  LEA R7, P0, R22, R7, 0x6 ;  /* 0x0000000716077211 */ /* 0x000fc800078030ff */
[----:B------:R-:W-:Y:S02]  /*1f50*/  LOP3.LUT R18, R7, 0x1f, R18, 0xf8, !PT ;  /* 0x0000001f07127812 */ /* 0x000fe400078ef812 */
[----:B------:R-:W-:Y:S02]  /*1f60*/  IADD3.X R5, PT, PT, RZ, RZ, RZ, P0, !PT ;  /* 0x000000ffff057210 */ /* 0x000fe400007fe4ff */
[----:B--2---:R-:W-:-:S04]  /*1f70*/  LEA R2, P0, R18, UR6, 0x1 ;  /* 0x0000000612027c11 */ /* 0x004fc8000f8008ff */
[----:B------:R-:W-:-:S05]  /*1f80*/  LEA.HI.X R3, R18, UR7, R5, 0x1, P0 ;  /* 0x0000000712037c11 */ /* 0x000fca00080f0c05 */
[----:B------:R-:W-:Y:S04]  /*1f90*/  STG.E.U16 desc[UR36][R2.64], R4 ;  /* 0x0000000402007986 */ /* 0x000fe8000c101524 */
[----:B------:R-:W-:Y:S01]  /*1fa0*/  STG.E.U16 desc[UR36][R2.64+0x40], R0 ;  /* 0x0000400002007986 */ /* 0x000fe2000c101524 */
[----:B------:R-:W-:Y:S05]  /*1fb0*/  EXIT ;  /* 0x000000000000794d */ /* 0x000fea0003800000 */
.L_x_2050:
[----:B------:R-:W-:Y:S01]  /*1fc0*/  HFMA2 R12, -RZ, RZ, 0, 9.5367431640625e-07 ;  /* 0x00000010ff0c7431 */ /* 0x000fe200000001ff */
[----:B------:R-:W-:Y:S02]  /*1fd0*/  MOV R11, 0x1f ;  /* 0x0000001f000b7802 */ /* 0x000fe40000000f00 */
[----:B------:R-:W-:-:S07]  /*1fe0*/  MOV R15, 0xffffffff ;  /* 0xffffffff000f7802 */ /* 0x000fce0000000f00 */
[----:B------:R-:W-:Y:S05]  /*1ff0*/  WARPSYNC.COLLECTIVE R15, `(.L_x_2071) ;  /* 0x000000000f087348 */ /* 0x000fea0003c00000 */
[----:B------:R0:W1:Y:S02]  /*2000*/  SHFL.BFLY P6, R14, R13, R12, R11 ;  /* 0x0c00000c0d0e7389 */ /* 0x00006400000c000b */
[----:B01----:R-:W-:Y:S05]  /*2010*/  ENDCOLLECTIVE ;  /* 0x000000000000791b */ /* 0x003fea0003800000 */
.L_x_2071:
[----:B------:R-:W-:Y:S01]  /*2020*/  HFMA2 R12, -RZ, RZ, 0, 4.76837158203125e-07 ;  /* 0x00000008ff0c7431 */ /* 0x000fe200000001ff */
[----:B------:R-:W-:-:S04]  /*2030*/  FMNMX.FTZ R0, R14, -3.40282346638528859812e+38, !PT ;  /* 0xff7fffff0e007809 */ /* 0x000fc80007810000 */
[----:B------:R-:W-:-:S07]  /*2040*/  MOV R13, R0 ;  /* 0x00000000000d7202 */ /* 0x000fce0000000f00 */
[----:B------:R-:W-:Y:S05]  /*2050*/  WARPSYNC.COLLECTIVE R15, `(.L_x_2072) ;  /* 0x000000000f087348 */ /* 0x000fea0003c00000 */
[----:B------:R0:W1:Y:S02]  /*2060*/  SHFL.BFLY P6, R14, R13, R12, R11 ;  /* 0x0c00000c0d0e7389 */ /* 0x00006400000c000b */
[----:B01----:R-:W-:Y:S05]  /*2070*/  ENDCOLLECTIVE ;  /* 0x000000000000791b */ /* 0x003fea0003800000 */
.L_x_2072:
[----:B------:R-:W-:Y:S01]  /*2080*/  HFMA2 R12, -RZ, RZ, 0, 2.384185791015625e-07 ;  /* 0x00000004ff0c7431 */ /* 0x000fe200000001ff */
[----:B------:R-:W-:-:S04]  /*2090*/  FMNMX.FTZ R2, R0, R14, !PT ;  /* 0x0000000e00027209 */ /* 0x000fc80007810000 */
[----:B------:R-:W-:-:S07]  /*20a0*/  MOV R13, R2 ;  /* 0x00000002000d7202 */ /* 0x000fce0000000f00 */
[----:B------:R-:W-:Y:S05]  /*20b0*/  WARPSYNC.COLLECTIVE R15, `(.L_x_2073) ;  /* 0x000000000f087348 */ /* 0x000fea0003c00000 */
[----:B------:R0:W1:Y:S02]  /*20c0*/  SHFL.BFLY P6, R14, R13, R12, R11 ;  /* 0x0c00000c0d0e7389 */ /* 0x00006400000c000b */
[----:B01----:R-:W-:Y:S05]  /*20d0*/  ENDCOLLECTIVE ;  /* 0x000000000000791b */ /* 0x003fea0003800000 */
.L_x_2073:
[----:B------:R-:W-:Y:S05]  /*20e0*/  BRA `(.L_x_2074) ;  /* 0xffffffe000747947 */ /* 0x000fea000383ffff */
.L_x_2075:
        /* <DEDUP_REMOVED lines=9> */
.L_x_25615:


//--------------------- .text._ZN4vllm25paged_attention_v1_kernelI13__nv_bfloat16hLi32ELi8ELi128ELNS_18Fp8KVCacheDataTypeE2ELb0EEEvPT_PKS3_PKT0_S9_ifPKiSB_iPKfiiiSD_SD_iiiii --------------------------
	.section	.text._ZN4vllm25paged_attention_v1_kernelI13__nv_bfloat16hLi32ELi8ELi128ELNS_18Fp8KVCacheDataTypeE2ELb0EEEvPT_PKS3_PKT0_S9_ifPKiSB_iPKfiiiSD_SD_iiiii,"ax",@progbits
	.align	128
        .global         _ZN4vllm25paged_attention_v1_kernelI13__nv_bfloat16hLi32ELi8ELi128ELNS_18Fp8KVCacheDataTypeE2ELb0EEEvPT_PKS3_PKT0_S9_ifPKiSB_iPKfiiiSD_SD_iiiii
        .type           _ZN4vllm25paged_attention_v1_kernelI13__nv_bfloat16hLi32ELi8ELi128ELNS_18Fp8KVCacheDataTypeE2ELb0EEEvPT_PKS3_PKT0_S9_ifPKiSB_iPKfiiiSD_SD_iiiii,@function
        .size           _ZN4vllm25paged_attention_v1_kernelI13__nv_bfloat16hLi32ELi8ELi128ELNS_18Fp8KVCacheDataTypeE2ELb0EEEvPT_PKS3_PKT0_S9_ifPKiSB_iPKfiiiSD_SD_iiiii,(.L_x_25616 - _ZN4vllm25paged_attention_v1_kernelI13__nv_bfloat16hLi32ELi8ELi128ELNS_18Fp8KVCacheDataTypeE2ELb0EEEvPT_PKS3_PKT0_S9_ifPKiSB_iPKfiiiSD_SD_iiiii)
        .other          _ZN4vllm25paged_attention_v1_kernelI13__nv_bfloat16hLi32ELi8ELi128ELNS_18Fp8KVCacheDataTypeE2ELb0EEEvPT_PKS3_PKT0_S9_ifPKiSB_iPKfiiiSD_SD_iiiii,@"STO_CUDA_ENTRY STV_DEFAULT"
_ZN4vllm25paged_attention_v1_kernelI13__nv_bfloat16hLi32ELi8ELi128ELNS_18Fp8KVCacheDataTypeE2ELb0EEEvPT_PKS3_PKT0_S9_ifPKiSB_iPKfiiiSD_SD_iiiii:
.text._ZN4vllm25paged_attention_v1_kernelI13__nv_bfloat16hLi32ELi8ELi128ELNS_18Fp8KVCacheDataTypeE2ELb0EEEvPT_PKS3_PKT0_S9_ifPKiSB_iPKfiiiSD_SD_iiiii:
        /* <DEDUP_REMOVED lines=35> */
.L_x_2077:
[----:B------:R-:W-:Y:S05]  /*0230*/  BSYNC.RECONVERGENT B6 ;  /* 0x0000000000067941 */ /* 0x000fea0003800200 */
.L_x_2076:
        /* <DEDUP_REMOVED lines=8> */
.L_x_2102:
        /* <DEDUP_REMOVED lines=39> */
.L_x_2083:
        /* <DEDUP_REMOVED lines=11> */
.L_x_2082:
[----:B------:R-:W-:Y:S05]  /*05e0*/  BSYNC.RECONVERGENT B1 ;  /* 0x0000000000017941 */ /* 0x000fea0003800200 */
.L_x_2081:
        /* <DEDUP_REMOVED lines=12> */
.L_x_2086:
        /* <DEDUP_REMOVED lines=98> */
[----:B0-----:R-:W-:Y:S01]  /*0cd0*/  IADD3 R8, PT, PT, R8, 0x2000, RZ ;  /* 0x0000200008087810 */ /* 0x001fe20007ffe0ff */
[----:B------:R-:W-:Y:S06]  /*0ce0*/  @!P4 BRA `(.L_x_2086) ;  /* 0xfffffff80070c947 */ /* 0x000fec000383ffff */
.L_x_2085:
[----:B------:R-:W-:Y:S05]  /*0cf0*/  BSYNC.RECONVERGENT B1 ;  /* 0x0000000000017941 */ /* 0x000fea0003800200 */
.L_x_2084:
        /* <DEDUP_REMOVED lines=55> */
.L_x_2088:
[----:B------:R-:W-:Y:S05]  /*1070*/  BSYNC.RECONVERGENT B1 ;  /* 0x0000000000017941 */ /* 0x000fea0003800200 */
.L_x_2087:
        /* <DEDUP_REMOVED lines=26> */
.L_x_2080:
[----:B------:R-:W-:Y:S05]  /*1220*/  BSYNC.RECONVERGENT B0 ;  /* 0x0000000000007941 */ /* 0x000fea0003800200 */
.L_x_2079:
        /* <DEDUP_REMOVED lines=39> */
.L_x_2093:
[----:B------:R-:W0:Y:S01]  /*14a0*/  LDS R5, [R4] ;  /* 0x0000000004057984 */ /* 0x000e220000000800 */
[----:B------:R-:W-:-:S04]  /*14b0*/  IADD3 R7, PT, PT, R7, 0x1, RZ ;  /* 0x0000000107077810 */ /* 0x000fc80007ffe0ff */
[----:B------:R-:W-:Y:S01]  /*14c0*/  ISETP.NE.AND P0, PT, R7, RZ, PT ;  /* 0x000000ff0700720c */ /* 0x000fe20003f05270 */
[----:B0-----:R-:W-:-:S05]  /*14d0*/  FMUL.FTZ R5, R5, R2 ;  /* 0x0000000205057220 */ /* 0x001fca0000410000 */
[----:B------:R0:W-:Y:S02]  /*14e0*/  STS [R4], R5 ;  /* 0x0000000504007388 */ /* 0x0001e40000000800 */
[----:B0-----:R-:W-:-:S05]  /*14f0*/  IADD3 R4, PT, PT, R4, 0x200, RZ ;  /* 0x0000020004047810 */ /* 0x001fca0007ffe0ff */
[----:B------:R-:W-:Y:S05]  /*1500*/  @P0 BRA `(.L_x_2093) ;  /* 0xfffffffc00e40947 */ /* 0x000fea000383ffff */
.L_x_2092:
[----:B------:R-:W-:Y:S05]  /*1510*/  BSYNC.RECONVERGENT B1 ;  /* 0x0000000000017941 */ /* 0x000fea0003800200 */
.L_x_2091:
        /* <DEDUP_REMOVED lines=12> */
.L_x_2096:
        /* <DEDUP_REMOVED lines=52> */
.L_x_2095:
[----:B------:R-:W-:Y:S05]  /*1920*/  BSYNC.RECONVERGENT B1 ;  /* 0x0000000000017941 */ /* 0x000fea0003800200 */
.L_x_2094:
        /* <DEDUP_REMOVED lines=31> */
.L_x_2098:
[----:B------:R-:W-:Y:S05]  /*1b20*/  BSYNC.RECONVERGENT B1 ;  /* 0x0000000000017941 */ /* 0x000fea0003800200 */
.L_x_2097:
        /* <DEDUP_REMOVED lines=14> */
.L_x_2090:
[----:B------:R-:W-:Y:S05]  /*1c10*/  BSYNC.RECONVERGENT B0 ;  /* 0x0000000000007941 */ /* 0x000fea0003800200 */
.L_x_2089:
[----:B------:R-:W-:Y:S01]  /*1c20*/  BAR.SYNC.DEFER_BLOCKING 0x0 ;  /* 0x0000000000007b1d */ /* 0x000fe20000010000 */
[C---:B0-----:R-:W-:Y:S02]  /*1c30*/  LOP3.LUT R2, R22.reuse, 0x3c0, RZ, 0xc0, !PT ;  /* 0x000003c016027812 */ /* 0x041fe400078ec0ff */
[----:B-1----:R-:W-:Y:S02]  /*1c40*/  IADD3 R5, PT, PT, R3, 0x20, RZ ;  /* 0x0000002003057810 */ /* 0x002fe40007ffe0ff */
[----:B------:R-:W-:-:S03]  /*1c50*/  LOP3.LUT R3, R22, 0x3e0, RZ, 0xc0, !PT ;  /* 0x000003e016037812 */ /* 0x000fc600078ec0ff */
[----:B------:R-:W-:Y:S01]  /*1c60*/  BAR.SYNC.DEFER_BLOCKING 0x0 ;  /* 0x0000000000007b1d */ /* 0x000fe20000010000 */
[----:B------:R-:W-:Y:S02]  /*1c70*/  ISETP.NE.AND P0, PT, R2, 0x40, PT ;  /* 0x000000400200780c */ /* 0x000fe40003f05270 */
[----:B------:R-:W-:Y:S02]  /*1c80*/  LEA R5, R0, R5, 0x18 ;  /* 0x0000000500057211 */ /* 0x000fe400078ec0ff */
[----:B------:R-:W-:Y:S02]  /*1c90*/  LOP3.LUT R0, R3, 0x1f, R22, 0xf8, !PT ;  /* 0x0000001f03007812 */ /* 0x000fe400078ef816 */
[----:B------:R-:W-:Y:S02]  /*1ca0*/  ISETP.GT.U32.AND P1, PT, R22, 0x3f, PT ;  /* 0x0000003f1600780c */ /* 0x000fe40003f24070 */
[----:B------:R-:W-:Y:S02]  /*1cb0*/  LEA R0, R0, R5, 0x2 ;  /* 0x0000000500007211 */ /* 0x000fe400078e10ff */
[----:B------:R-:W-:-:S03]  /*1cc0*/  ISETP.GT.U32.AND P2, PT, R22, 0x1f, PT ;  /* 0x0000001f1600780c */ /* 0x000fc60003f44070 */
[----:B------:R-:W-:Y:S01]  /*1cd0*/  @!P0 STS [R0+-0x100], RZ ;  /* 0xffff00ff00008388 */ /* 0x000fe20000000800 */
[----:B------:R-:W-:Y:S01]  /*1ce0*/  BAR.SYNC.DEFER_BLOCKING 0x0 ;  /* 0x0000000000007b1d */ /* 0x000fe20000010000 */
[----:B------:R-:W-:Y:S01]  /*1cf0*/  ISETP.NE.AND P0, PT, R3, 0x20, PT ;  /* 0x000000200300780c */ /* 0x000fe20003f05270 */
[----:B------:R-:W-:-:S12]  /*1d00*/  HFMA2 R3, -RZ, RZ, 0, 0 ;  /* 0x00000000ff037431 */ /* 0x000fd800000001ff */
[----:B------:R-:W-:Y:S01]  /*1d10*/  @!P0 LEA R4, R16, R5, 0x2 ;  /* 0x0000000510048211 */ /* 0x000fe200078e10ff */
[----:B------:R-:W0:Y:S02]  /*1d20*/  @!P1 LDS R2, [R0] ;  /* 0x0000000000029984 */ /* 0x000e240000000800 */
[----:B0-----:R-:W-:Y:S01]  /*1d30*/  @!P1 FADD.FTZ R3, RZ, R2 ;  /* 0x00000002ff039221 */ /* 0x001fe20000010000 */
[----:B------:R-:W-:Y:S06]  /*1d40*/  BAR.SYNC.DEFER_BLOCKING 0x0 ;  /* 0x0000000000007b1d */ /* 0x000fec0000010000 */
[----:B------:R0:W-:Y:S02]  /*1d50*/  @!P0 STS [R4], R3 ;  /* 0x0000000304008388 */ /* 0x0001e40000000800 */
[----:B------:R-:W-:Y:S06]  /*1d60*/  BAR.SYNC.DEFER_BLOCKING 0x0 ;  /* 0x0000000000007b1d */ /* 0x000fec0000010000 */
[----:B------:R0:W1:Y:S02]  /*1d70*/  @!P2 LDS R2, [R0] ;  /* 0x000000000002a984 */ /* 0x0000640000000800 */
[----:B------:R-:W-:Y:S06]  /*1d80*/  BAR.SYNC.DEFER_BLOCKING 0x0 ;  /* 0x0000000000007b1d */ /* 0x000fec0000010000 */
[----:B------:R-:W-:Y:S05]  /*1d90*/  @P2 EXIT ;  /* 0x000000000000294d */ /* 0x000fea0003800000 */
[----:B0-----:R-:W0:Y:S01]  /*1da0*/  S2R R0, SR_CTAID.X ;  /* 0x0000000000007919 */ /* 0x001e220000002500 */
[----:B------:R-:W0:Y:S01]  /*1db0*/  LDCU UR4, c[0x0][0x370] ;  /* 0x00006e00ff0477ac */ /* 0x000e220008000800 */
[----:B-1----:R-:W-:Y:S01]  /*1dc0*/  @!P2 FADD.FTZ R3, R3, R2 ;  /* 0x000000020303a221 */ /* 0x002fe20000010000 */
[----:B------:R-:W1:Y:S01]  /*1dd0*/  S2R R5, SR_CTAID.Z ;  /* 0x0000000000057919 */ /* 0x000e620000002700 */
[----:B------:R-:W2:Y:S01]  /*1de0*/  LDCU UR5, c[0x0][0x378] ;  /* 0x00006f00ff0577ac */ /* 0x000ea20008000800 */
[----:B------:R-:W3:Y:S01]  /*1df0*/  LDCU.64 UR6, c[0x0][0x380] ;  /* 0x00007000ff0677ac */ /* 0x000ee20008000a00 */
[----:B0-----:R-:W-:Y:S01]  /*1e00*/  IMAD R19, R19, UR4, R0 ;  /* 0x0000000413137c24 */ /* 0x001fe2000f8e0200 */
[----:B------:R-:W-:-:S03]  /*1e10*/  F2FP.BF16.F32.PACK_AB R0, RZ, R3 ;  /* 0x00000003ff00723e */ /* 0x000fc600000010ff */
[----:B--2---:R-:W-:Y:S01]  /*1e20*/  IMAD R19, R19, UR5, RZ ;  /* 0x0000000513137c24 */ /* 0x004fe2000f8e02ff */
[----:B-1----:R-:W-:-:S04]  /*1e30*/  LEA R16, R5, R16, 0x5 ;  /* 0x0000001005107211 */ /* 0x002fc800078e28ff */
[----:B------:R-:W-:-:S04]  /*1e40*/  LEA R16, P0, R19, R16, 0x5 ;  /* 0x0000001013107211 */ /* 0x000fc800078028ff */
[----:B------:R-:W-:Y:S02]  /*1e50*/  IADD3.X R5, PT, PT, RZ, RZ, RZ, P0, !PT ;  /* 0x000000ffff057210 */ /* 0x000fe400007fe4ff */
[----:B---3--:R-:W-:-:S04]  /*1e60*/  LEA R2, P0, R16, UR6, 0x1 ;  /* 0x0000000610027c11 */ /* 0x008fc8000f8008ff */
[----:B------:R-:W-:-:S05]  /*1e70*/  LEA.HI.X R3, R16, UR7, R5, 0x1, P0 ;  /* 0x0000000710037c11 */ /* 0x000fca00080f0c05 */
[----:B------:R-:W-:Y:S01]  /*1e80*/  STG.E.U16 desc[UR36][R2.64], R0 ;  /* 0x0000000002007986 */ /* 0x000fe2000c101524 */
[----:B------:R-:W-:Y:S05]  /*1e90*/  EXIT ;  /* 0x000000000000794d */ /* 0x000fea0003800000 */
.L_x_2078:
[----:B------:R-:W-:Y:S01]  /*1ea0*/  HFMA2 R11, -RZ, RZ, 0, 1.847743988037109375e-06 ;  /* 0x0000001fff0b7431 */ /* 0x000fe200000001ff */
[----:B------:R-:W-:Y:S02]  /*1eb0*/  MOV R12, 0x10 ;  /* 0x00000010000c7802 */ /* 0x000fe40000000f00 */
[----:B------:R-:W-:-:S07]  /*1ec0*/  MOV R15, 0xffffffff ;  /* 0xffffffff000f7802 */ /* 0x000fce0000000f00 */
[----:B------:R-:W-:Y:S05]  /*1ed0*/  WARPSYNC.COLLECTIVE R15, `(.L_x_2099) ;  /* 0x000000000f087348 */ /* 0x000fea0003c00000 */
[----:B------:R0:W1:Y:S02]  /*1ee0*/  SHFL.BFLY P6, R14, R13, R12, R11 ;  /* 0x0c00000c0d0e7389 */ /* 0x00006400000c000b */
[----:B01----:R-:W-:Y:S05]  /*1ef0*/  ENDCOLLECTIVE ;  /* 0x000000000000791b */ /* 0x003fea0003800000 */
.L_x_2099:
[----:B------:R-:W-:Y:S01]  /*1f00*/  HFMA2 R12, -RZ, RZ, 0, 4.76837158203125e-07 ;  /* 0x00000008ff0c7431 */ /* 0x000fe200000001ff */
[----:B------:R-:W-:-:S04]  /*1f10*/  FMNMX.FTZ R0, R14, -3.40282346638528859812e+38, !PT ;  /* 0xff7fffff0e007809 */ /* 0x000fc80007810000 */
[----:B------:R-:W-:-:S07]  /*1f20*/  MOV R13, R0 ;  /* 0x00000000000d7202 */ /* 0x000fce0000000f00 */
[----:B------:R-:W-:Y:S05]  /*1f30*/  WARPSYNC.COLLECTIVE R15, `(.L_x_2100) ;  /* 0x000000000f087348 */ /* 0x000fea0003c00000 */
[----:B------:R0:W1:Y:S02]  /*1f40*/  SHFL.BFLY P6, R14, R13, R12, R11 ;  /* 0x0c00000c0d0e7389 */ /* 0x00006400000c000b */
[----:B01----:R-:W-:Y:S05]  /*1f50*/  ENDCOLLECTIVE ;  /* 0x000000000000791b */ /* 0x003fea0003800000 */
.L_x_2100:
[----:B------:R-:W-:Y:S01]  /*1f60*/  HFMA2 R12, -RZ, RZ, 0, 2.384185791015625e-07 ;  /* 0x00000004ff0c7431 */ /* 0x000fe200000001ff */
[----:B------:R-:W-:-:S04]  /*1f70*/  FMNMX.FTZ R2, R0, R14, !PT ;  /* 0x0000000e00027209 */ /* 0x000fc80007810000 */
[----:B------:R-:W-:-:S07]  /*1f80*/  MOV R13, R2 ;  /* 0x00000002000d7202 */ /* 0x000fce0000000f00 */
[----:B------:R-:W-:Y:S05]  /*1f90*/  WARPSYNC.COLLECTIVE R15, `(.L_x_2101) ;  /* 0x000000000f087348 */ /* 0x000fea0003c00000 */
[----:B------:R0:W1:Y:S02]  /*1fa0*/  SHFL.BFLY P6, R14, R13, R12, R11 ;  /* 0x0c00000c0d0e7389 */ /* 0x00006400000c000b */
[----:B01----:R-:W-:Y:S05]  /*1fb0*/  ENDCOLLECTIVE ;  /* 0x000000000000791b */ /* 0x003fea0003800000 */
.L_x_2101:
[----:B------:R-:W-:Y:S05]  /*1fc0*/  BRA `(.L_x_2102) ;  /* 0xffffffe000bc7947 */ /* 0x000fea000383ffff */
.L_x_2103:
        /* <DEDUP_REMOVED lines=11> */
.L_x_25616:


//--------------------- .text._ZN4vllm25paged_attention_v1_kernelI13__nv_bfloat16hLi256ELi8ELi128ELNS_18Fp8KVCacheDataTypeE2ELb1EEEvPT_PKS3_PKT0_S9_ifPKiSB_iPKfiiiSD_SD_iiiii --------------------------
	.section	.text._ZN4vllm25paged_attention_v1_kernelI13__nv_bfloat16hLi256ELi8ELi128ELNS_18Fp8KVCacheDataTypeE2ELb1EEEvPT_PKS3_PKT0_S9_ifPKiSB_iPKfiiiSD_SD_iiiii,"ax",@progbits
	.align	128
        .global         _ZN4vllm25paged_attention_v1_kernelI13__nv_bfloat16hLi256ELi8ELi128ELNS_18Fp8KVCacheDataTypeE2ELb1EEEvPT_PKS3_PKT0_S9_ifPKiSB_iPKfiiiSD_SD_iiiii
        .type           _ZN4vllm25paged_attention_v1_kernelI13__nv_bfloat16hLi256ELi8ELi128ELNS_18Fp8KVCacheDataTypeE2ELb1EEEvPT_PKS3_PKT0_S9_ifPKiSB_iPKfiiiSD_SD_iiiii,@function
        .size           _ZN4vllm25paged_attention_v1_kernelI13__nv_bfloat16hLi256ELi8ELi128ELNS_18Fp8KVCacheDataTypeE2ELb1EEEvPT_PKS3_PKT0_S9_ifPKiSB_iPKfiiiSD_SD_iiiii,(.L_x_25617 - _ZN4vllm25paged_attention_v1_kernelI13__nv_bfloat16hLi256ELi8ELi128ELNS_18Fp8KVCacheDataTypeE2ELb1EEEvPT_PKS3_PKT0_S9_ifPKiSB_iPKfiiiSD_SD_iiiii)
        .other          _ZN4vllm25paged_attention_v1_kernelI13__nv_bfloat16hLi256ELi8ELi128ELNS_18Fp8KVCacheDataTypeE2ELb1EEEvPT_PKS3_PKT0_S9_ifPKiSB_iPKfiiiSD_SD_iiiii,@"STO_CUDA_ENTRY STV_DEFAULT"
_ZN4vllm25paged_attention_v1_kernelI13__nv_bfloat16hLi256ELi8ELi128ELNS_18Fp8KVCacheDataTypeE2ELb1EEEvPT_PKS3_PKT0_S9_ifPKiSB_iPKfiiiSD_SD_iiiii:
.text._ZN4vllm25paged_attention_v1_kernelI13__nv_bfloat16hLi256ELi8ELi128ELNS_18Fp8KVCacheDataTypeE2ELb1EEEvPT_PKS3_PKT0_S9_ifPKiSB_iPKfiiiSD_SD_iiiii:
[----:B------:R-:W0:Y:S08]  /*0000*/  LDC R1, c[0x0][0x37c] ;  /* 0x0000df00ff017b82 */ /* 0x000e300000000800 */
[----:B------:R-:W1:Y:S01]  /*0010*/  S2UR UR40, SR_CTAID.Y ;  /* 0x00000000002879c3 */ /* 0x000e620000002600 */
[----:B------:R-:W1:Y:S01]  /*0020*/  LDCU.64 UR4, c[0x0][0x3b0] ;  /* 0x00007600ff0477ac */ /* 0x000e620008000a00 */
[----:B------:R-:W2:Y:S06]  /*0030*/  LDCU.64 UR36, c[0x0][0x358] ;  /* 0x00006b00ff2477ac */ /* 0x000eac0008000a00 */
[----:B------:R-:W3:Y:S01]  /*0040*/  LDC R6, c[0x0][0x3f4] ;  /* 0x0000fd00ff067b82 */ /* 0x000ee20000000800 */
[----:B------:R-:W4:Y:S01]  /*0050*/  LDCU UR7, c[0x0][0x3f8] ;  /* 0x00007f00ff0777ac */ /* 0x000f220008000800 */
[----:B-1----:R-:W-:-:S06]  /*0060*/  UIMAD.WIDE.U32 UR4, UR40, 0x4, UR4 ;  /* 0x00000004280478a5 */ /* 0x002fcc000f8e0004 */
[----:B------:R-:W-:Y:S01]  /*0070*/  MOV R2, UR4 ;  /* 0x0000000400027c02 */ /* 0x000fe20008000f00 */
[----:B------:R-:W-:-:S05]  /*0080*/  IMAD.U32 R3, RZ, RZ, UR5 ;  /* 0x00000005ff037e24 */ /* 0x000fca000f8e00ff */
[----:B--2---:R1:W2:Y:S01]  /*0090*/  LDG.E.CONSTANT R2, desc[UR36][R2.64] ;  /* 0x0000002402027981 */ /* 0x0042a2000c1e9900 */
[----:B---3--:R-:W-:Y:S01]  /*00a0*/  IABS R0, R6 ;  /* 0x0000000600007213 */ /* 0x008fe20000000000 */
[----:B----4-:R-:W-:Y:S01]  /*00b0*/  UISETP.GE.AND UP0, UPT, UR7, URZ, UPT ;  /* 0x000000ff0700728c */ /* 0x010fe2000bf06270 */
[----:B------:R-:W3:Y:S01]  /*00c0*/  S2UR UR41, SR_CTAID.X ;  /* 0x00000000002979c3 */ /* 0x000ee20000002500 */
[----:B------:R-:W3:Y:S01]  /*00d0*/  LDCU UR42, c[0x0][0x370] ;  /* 0x00006e00ff2a77ac */ /* 0x000ee20008000800 */
[----:B------:R-:W4:Y:S08]  /*00e0*/  I2F.RP R7, R0 ;  /* 0x0000000000077306 */ /* 0x000f300000209400 */
[----:B------:R-:W3:Y:S01]  /*00f0*/  @UP0 LDCU UR8, c[0x0][0x3e8] ;  /* 0x00007d00ff0807ac */ /* 0x000ee20008000800 */
[----:B----4-:R-:W4:Y:S02]  /*0100*/  MUFU.RCP R7, R7 ;  /* 0x0000000700077308 */ /* 0x010f240000001000 */
[----:B----4-:R-:W-:-:S06]  /*0110*/  IADD3 R4, PT, PT, R7, 0xffffffe, RZ ;  /* 0x0ffffffe07047810 */ /* 0x010fcc0007ffe0ff */
[----:B------:R4:W1:Y:S02]  /*0120*/  F2I.FTZ.U32.TRUNC.NTZ R5, R4 ;  /* 0x0000000400057305 */ /* 0x000864000021f000 */
[----:B----4-:R-:W-:Y:S02]  /*0130*/  IMAD.MOV.U32 R4, RZ, RZ, RZ ;  /* 0x000000ffff047224 */ /* 0x010fe400078e00ff */
[----:B-1----:R-:W-:-:S04]  /*0140*/  IMAD.MOV R3, RZ, RZ, -R5 ;  /* 0x000000ffff037224 */ /* 0x002fc800078e0a05 */
[----:B------:R-:W-:Y:S01]  /*0150*/  IMAD R3, R3, R0, RZ ;  /* 0x0000000003037224 */ /* 0x000fe200078e02ff */
[----:B------:R-:W-:Y:S01]  /*0160*/  BAR.SYNC.DEFER_BLOCKING 0x0 ;  /* 0x0000000000007b1d */ /* 0x000fe20000010000 */
[----:B--2---:R-:W-:-:S13]  /*0170*/  R2UR UR4, R2 ;  /* 0x00000000020472ca */ /* 0x004fda00000e0000 */
[----:B------:R-:W-:Y:S02]  /*0180*/  UIADD3 UR9, UPT, UPT, UR4, -0x1, URZ ;  /* 0xffffffff04097890 */ /* 0x000fe4000fffe0ff */
[----:B------:R-:W-:-:S04]  /*0190*/  UIADD3 UR5, UPT, UPT, UR4, 0x7, URZ ;  /* 0x0000000704057890 */ /* 0x000fc8000fffe0ff */
[----:B------:R-:W-:Y:S01]  /*01a0*/  MOV R2, UR9 ;  /* 0x0000000900027c02 */ /* 0x000fe20008000f00 */
[----:B------:R-:W-:-:S03]  /*01b0*/  USHF.R.S32.HI UR6, URZ, 0x1f, UR5 ;  /* 0x0000001fff067899 */ /* 0x000fc60008011405 */
[----:B------:R-:W-:Y:S01]  /*01c0*/  IABS R7, R2 ;  /* 0x0000000200077213 */ /* 0x000fe20000000000 */
[----:B------:R-:W-:Y:S01]  /*01d0*/  IMAD.HI.U32 R2, R5, R3, R4 ;  /* 0x0000000305027227 */ /* 0x000fe200078e0004 */
[----:B------:R-:W-:Y:S01]  /*01e0*/  LOP3.LUT R4, R6, UR9, RZ, 0x3c, !PT ;  /* 0x0000000906047c12 */ /* 0x000fe2000f8e3cff */
[----:B------:R-:W-:-:S03]  /*01f0*/  ULEA.HI UR6, UR6, UR5, URZ, 0x3 ;  /* 0x0000000506067291 */ /* 0x000fc6000f8f18ff */
[----:B------:R-:W-:Y:S01]  /*0200*/  ISETP.GE.AND P2, PT, R4, RZ, PT ;  /* 0x000000ff0400720c */ /* 0x000fe20003f46270 */
[----:B------:R-:W-:Y:S01]  /*0210*/  IMAD.HI.U32 R5, R2, R7, RZ ;  /* 0x0000000702057227 */ /* 0x000fe200078e00ff */
[----:B------:R-:W-:Y:S02]  /*0220*/  USHF.R.S32.HI UR43, URZ, 0x3, UR6 ;  /* 0x00000003ff2b7899 */ /* 0x000fe40008011406 */
[----:B------:R-:W-:Y:S02]  /*0230*/  ULOP3.LUT UR6, UR6, 0xfffffff8, URZ, 0xc0, !UPT ;  /* 0xfffffff806067892 */ /* 0x000fe4000f8ec0ff */
[----:B------:R-:W-:Y:S02]  /*0240*/  IADD3 R3, PT, PT, -R5, RZ, RZ ;  /* 0x000000ff05037210 */ /* 0x000fe40007ffe1ff */
[----:B------:R-:W-:-:S03]  /*0250*/  UISETP.LT.AND UP1, UPT, UR4, UR6, UPT ;  /* 0x000000060400728c */ /* 0x000fc6000bf21270 */
[C---:B------:R-:W-:Y:S01]  /*0260*/  IMAD R7, R0.reuse, R3, R7 ;  /* 0x0000000300077224 */ /* 0x040fe200078e0207 */
[----:B------:R-:W-:Y:S01]  /*0270*/  USEL UR38, UR4, UR6, UP1 ;  /* 0x0000000604267287 */ /* 0x000fe20008800000 */
[----:B------:R-:W1:Y:S01]  /*0280*/  S2R R3, SR_TID.X ;  /* 0x0000000000037919 */ /* 0x000e620000002100 */
[----:B---3--:R-:W-:Y:S02]  /*0290*/  @UP0 UIMAD UR4, UR42, UR8, UR41 ;  /* 0x000000082a0402a4 */ /* 0x008fe4000f8e0229 */
[----:B------:R-:W-:Y:S02]  /*02a0*/  ISETP.GT.U32.AND P1, PT, R0, R7, PT ;  /* 0x000000070000720c */ /* 0x000fe40003f24070 */
[----:B------:R-:W-:-:S11]  /*02b0*/  @UP0 UIMAD UR39, UR4, UR7, 0x1 ;  /* 0x00000001042704a4 */ /* 0x000fd6000f8e0207 */
[----:B------:R-:W-:Y:S01]  /*02c0*/  @!P1 IMAD.IADD R7, R7, 0x1, -R0 ;  /* 0x0000000107079824 */ /* 0x000fe200078e0a00 */
[----:B------:R-:W-:Y:S02]  /*02d0*/  @!P1 IADD3 R5, PT, PT, R5, 0x1, RZ ;  /* 0x0000000105059810 */ /* 0x000fe40007ffe0ff */
[----:B------:R-:W-:Y:S02]  /*02e0*/  ISETP.NE.AND P1, PT, R6, RZ, PT ;  /* 0x000000ff0600720c */ /* 0x000fe40003f25270 */
[----:B------:R-:W-:Y:S02]  /*02f0*/  ISETP.GE.U32.AND P0, PT, R7, R0, PT ;  /* 0x000000000700720c */ /* 0x000fe40003f06070 */
[----:B-1----:R-:W-:-:S11]  /*0300*/  SHF.R.U32.HI R4, RZ, 0x5, R3 ;  /* 0x00000005ff047819 */ /* 0x002fd60000011603 */
[----:B------:R-:W-:Y:S01]  /*0310*/  @P0 VIADD R5, R5, 0x1 ;  /* 0x0000000105050836 */ /* 0x000fe20000000000 */
[----:B------:R-:W-:-:S04]  /*0320*/  ISETP.GE.AND P0, PT, R4, UR43, PT ;  /* 0x0000002b04007c0c */ /* 0x000fc8000bf06270 */
[----:B------:R-:W-:Y:S01]  /*0330*/  @!P2 IADD3 R5, PT, PT, -R5, RZ, RZ ;  /* 0x000000ff0505a210 */ /* 0x000fe20007ffe1ff */
[----:B0-----:R-:W-:Y:S08]  /*0340*/  BRA.U UP0, `(.L_x_2104) ;  /* 0x0000000100e47547 */ /* 0x001ff0000b800000 */
[----:B------:R-:W0:Y:S01]  /*0350*/  LDCU UR5, c[0x0][0x3a0] ;  /* 0x00007400ff0577ac */ /* 0x000e220008000800 */
[----:B------:R-:W-:Y:S01]  /*0360*/  IABS R12, UR42 ;  /* 0x0000002a000c7c13 */ /* 0x000fe20008000000 */
[----:B------:R-:W1:Y:S01]  /*0370*/  LDCU UR6, c[0x0][0x3e8] ;  /* 0x00007d00ff0677ac */ /* 0x000e620008000800 */
[----:B0-----:R-:W-:Y:S01]  /*0380*/  IMAD.U32 R7, RZ, RZ, UR5 ;  /* 0x00000005ff077e24 */ /* 0x001fe2000f8e00ff */
[----:B------:R-:W-:-:S04]  /*0390*/  ULOP3.LUT UR4, UR42, UR5, URZ, 0x3c, !UPT ;  /* 0x000000052a047292 */ /* 0x000fc8000f8e3cff */
[----:B------:R-:W-:Y:S02]  /*03a0*/  IABS R10, R7 ;  /* 0x00000007000a7213 */ /* 0x000fe40000000000 */
[----:B------:R-:W-:Y:S02]  /*03b0*/  ISETP.LE.AND P4, PT, RZ, UR4, PT ;  /* 0x00000004ff007c0c */ /* 0x000fe4000bf83270 */
[----:B------:R-:W0:Y:S08]  /*03c0*/  I2F.RP R7, R10 ;  /* 0x0000000a00077306 */ /* 0x000e300000209400 */
[----:B0-----:R-:W0:Y:S02]  /*03d0*/  MUFU.RCP R7, R7 ;  /* 0x0000000700077308 */ /* 0x001e240000001000 */
[----:B0-----:R-:W-:-:S06]  /*03e0*/  IADD3 R8, PT, PT, R7, 0xffffffe, RZ ;  /* 0x0ffffffe07087810 */ /* 0x001fcc0007ffe0ff */
[----:B------:R0:W2:Y:S02]  /*03f0*/  F2I.FTZ.U32.TRUNC.NTZ R9, R8 ;  /* 0x0000000800097305 */ /* 0x0000a4000021f000 */
[----:B0-----:R-:W-:Y:S02]  /*0400*/  HFMA2 R8, -RZ, RZ, 0, 0 ;  /* 0x00000000ff087431 */ /* 0x001fe400000001ff */
[----:B--2---:R-:W-:-:S04]  /*0410*/  IMAD.MOV R11, RZ, RZ, -R9 ;  /* 0x000000ffff0b7224 */ /* 0x004fc800078e0a09 */
[----:B------:R-:W-:-:S04]  /*0420*/  IMAD R11, R11, R10, RZ ;  /* 0x0000000a0b0b7224 */ /* 0x000fc800078e02ff */
[----:B------:R-:W-:-:S04]  /*0430*/  IMAD.HI.U32 R9, R9, R11, R8 ;  /* 0x0000000b09097227 */ /* 0x000fc800078e0008 */
[----:B------:R-:W-:Y:S01]  /*0440*/  IMAD.MOV.U32 R11, RZ, RZ, R12 ;  /* 0x000000ffff0b7224 */ /* 0x000fe200078e000c */
[----:B------:R-:W-:-:S03]  /*0450*/  IABS R12, UR41 ;  /* 0x00000029000c7c13 */ /* 0x000fc60008000000 */
        /* <DEDUP_REMOVED lines=8> */
[----:B------:R-:W-:-:S05]  /*04e0*/  @P2 VIADD R9, R9, 0x1 ;  /* 0x0000000109092836 */ /* 0x000fca0000000000 */
[----:B------:R-:W-:-:S05]  /*04f0*/  MOV R13, R9 ;  /* 0x00000009000d7202 */ /* 0x000fca0000000f00 */
[----:B------:R-:W-:Y:S01]  /*0500*/  @!P4 IMAD.MOV R13, RZ, RZ, -R13 ;  /* 0x000000ffff0dc224 */ /* 0x000fe200078e0a0d */
        /* <DEDUP_REMOVED lines=11> */
[----:B------:R-:W-:-:S04]  /*05c0*/  IMAD R11, R11, R10, RZ ;  /* 0x0000000a0b0b7224 */ /* 0x000fc800078e02ff */
[----:B------:R-:W-:-:S06]  /*05d0*/  IMAD.HI.U32 R9, R9, R11, R8 ;  /* 0x0000000b09097227 */ /* 0x000fcc00078e0008 */
[----:B------:R-:W-:-:S04]  /*05e0*/  IMAD.HI.U32 R9, R9, R12, RZ ;  /* 0x0000000c09097227 */ /* 0x000fc800078e00ff */
[----:B------:R-:W-:-:S05]  /*05f0*/  IMAD R7, R9, R7, R12 ;  /* 0x0000000709077224 */ /* 0x000fca00078e020c */
[----:B------:R-:W-:-:S13]  /*0600*/  ISETP.GT.U32.AND P4, PT, R10, R7, PT ;  /* 0x000000070a00720c */ /* 0x000fda0003f84070 */
[----:B------:R-:W-:Y:S01]  /*0610*/  @!P4 IADD3 R7, PT, PT, R7, -R10, RZ ;  /* 0x8000000a0707c210 */ /* 0x000fe20007ffe0ff */
[----:B------:R-:W-:-:S03]  /*0620*/  @!P4 VIADD R9, R9, 0x1 ;  /* 0x000000010909c836 */ /* 0x000fc60000000000 */
[----:B------:R-:W-:Y:S02]  /*0630*/  ISETP.GE.U32.AND P2, PT, R7, R10, PT ;  /* 0x0000000a0700720c */ /* 0x000fe40003f46070 */
[----:B------:R-:W-:Y:S02]  /*0640*/  LOP3.LUT R7, R13, UR41, RZ, 0x3c, !PT ;  /* 0x000000290d077c12 */ /* 0x000fe4000f8e3cff */
[----:B------:R-:W-:Y:S02]  /*0650*/  @!P3 LOP3.LUT R13, RZ, R13, RZ, 0x33, !PT ;  /* 0x0000000dff0db212 */ /* 0x000fe400078e33ff */
[----:B------:R-:W-:-:S07]  /*0660*/  ISETP.GE.AND P5, PT, R7, RZ, PT ;  /* 0x000000ff0700720c */ /* 0x000fce0003fa6270 */
[----:B------:R-:W-:-:S06]  /*0670*/  @P2 IADD3 R9, PT, PT, R9, 0x1, RZ ;  /* 0x0000000109092810 */ /* 0x000fcc0007ffe0ff */
[----:B------:R-:W-:-:S05]  /*0680*/  @!P5 IMAD.MOV R9, RZ, RZ, -R9 ;  /* 0x000000ffff09d224 */ /* 0x000fca00078e0a09 */
[----:B------:R-:W-:Y:S02]  /*0690*/  R2UR UR4, R9 ;  /* 0x00000000090472ca */ /* 0x000fe400000e0000 */
[----:B------:R-:W-:-:S13]  /*06a0*/  @!P3 R2UR UR4, R13 ;  /* 0x000000000d04b2ca */ /* 0x000fda00000e0000 */
[----:B-1----:R-:W-:-:S04]  /*06b0*/  UIMAD UR4, UR6, UR5, UR4 ;  /* 0x00000005060472a4 */ /* 0x002fc8000f8e0204 */
[----:B------:R-:W-:-:S04]  /*06c0*/  UIADD3 UR4, UPT, UPT, -UR4, URZ, URZ ;  /* 0x000000ff04047290 */ /* 0x000fc8000fffe1ff */
[----:B------:R-:W-:-:S12]  /*06d0*/  UIMAD UR39, UR7, UR4, 0x1 ;  /* 0x00000001072774a4 */ /* 0x000fd8000f8e0204 */
.L_x_2104:
[----:B------:R-:W-:Y:S01]  /*06e0*/  BSSY.RECONVERGENT B6, `(.L_x_2105) ;  /* 0x0000041000067945 */ /* 0x000fe20003800200 */
[----:B------:R-:W-:Y:S02]  /*06f0*/  @!P1 LOP3.LUT R5, RZ, R6, RZ, 0x33, !PT ;  /* 0x00000006ff059212 */ /* 0x000fe400078e33ff */
[----:B------:R-:W-:Y:S01]  /*0700*/  LOP3.LUT R6, R3, 0x1f, RZ, 0xc0, !PT ;  /* 0x0000001f03067812 */ /* 0x000fe200078ec0ff */
[----:B------:R-:W-:Y:S06]  /*0710*/  @P0 BRA `(.L_x_2106) ;  /* 0x0000000000f40947 */ /* 0x000fec0003800000 */
[----:B------:R-:W0:Y:S01]  /*0720*/  LDC R18, c[0x0][0x3f0] ;  /* 0x0000fc00ff127b82 */ /* 0x000e220000000800 */
[----:B------:R-:W1:Y:S01]  /*0730*/  LDCU UR4, c[0x0][0x3ec] ;  /* 0x00007d80ff0477ac */ /* 0x000e620008000800 */
[----:B------:R-:W-:-:S06]  /*0740*/  SHF.R.U32.HI R12, RZ, 0x2, R3 ;  /* 0x00000002ff0c7819 */ /* 0x000fcc0000011603 */
[----:B------:R-:W2:Y:S01]  /*0750*/  LDC R8, c[0x0][0x3f4] ;  /* 0x0000fd00ff087b82 */ /* 0x000ea20000000800 */
[----:B0-----:R-:W-:Y:S02]  /*0760*/  IABS R7, R18 ;  /* 0x0000001200077213 */ /* 0x001fe40000000000 */
[----:B------:R-:W-:Y:S02]  /*0770*/  ISETP.NE.AND P1, PT, R18, RZ, PT ;  /* 0x000000ff1200720c */ /* 0x000fe40003f25270 */
[----:B------:R-:W0:Y:S01]  /*0780*/  I2F.RP R9, R7 ;  /* 0x0000000700097306 */ /* 0x000e220000209400 */
[----:B--2---:R-:W-:-:S07]  /*0790*/  ISETP.NE.AND P2, PT, R8, RZ, PT ;  /* 0x000000ff0800720c */ /* 0x004fce0003f45270 */
[----:B0-----:R-:W0:Y:S02]  /*07a0*/  MUFU.RCP R9, R9 ;  /* 0x0000000900097308 */ /* 0x001e240000001000 */
[----:B0-----:R-:W-:-:S06]  /*07b0*/  IADD3 R10, PT, PT, R9, 0xffffffe, RZ ;  /* 0x0ffffffe090a7810 */ /* 0x001fcc0007ffe0ff */
[----:B------:R0:W2:Y:S02]  /*07c0*/  F2I.FTZ.U32.TRUNC.NTZ R11, R10 ;  /* 0x0000000a000b7305 */ /* 0x0000a4000021f000 */
[----:B0-----:R-:W-:Y:S01]  /*07d0*/  MOV R10, RZ ;  /* 0x000000ff000a7202 */ /* 0x001fe20000000f00 */
[----:B--2---:R-:W-:-:S04]  /*07e0*/  IMAD.MOV R14, RZ, RZ, -R11 ;  /* 0x000000ffff0e7224 */ /* 0x004fc800078e0a0b */
[----:B------:R-:W-:-:S04]  /*07f0*/  IMAD R13, R14, R7, RZ ;  /* 0x000000070e0d7224 */ /* 0x000fc800078e02ff */
[----:B------:R-:W-:Y:S01]  /*0800*/  IMAD.HI.U32 R9, R11, R13, R10 ;  /* 0x0000000d0b097227 */ /* 0x000fe200078e000a */
[----:B------:R-:W-:Y:S02]  /*0810*/  LOP3.LUT R11, R12, 0x7, RZ, 0xc0, !PT ;  /* 0x000000070c0b7812 */ /* 0x000fe400078ec0ff */
[----:B------:R-:W-:Y:S01]  /*0820*/  IABS R13, R8 ;  /* 0x00000008000d7213 */ /* 0x000fe20000000000 */
[----:B------:R-:W-:Y:S01]  /*0830*/  IMAD.MOV.U32 R10, RZ, RZ, R4 ;  /* 0x000000ffff0a7224 */ /* 0x000fe200078e0004 */
[----:B-1----:R-:W-:-:S07]  /*0840*/  IADD3 R12, PT, PT, R5, -UR4, RZ ;  /* 0x80000004050c7c10 */ /* 0x002fce000fffe0ff */
.L_x_2108:
        /* <DEDUP_REMOVED lines=12> */
[----:B------:R-:W-:-:S05]  /*0910*/  MOV R17, R15 ;  /* 0x0000000f00117202 */ /* 0x000fca0000000f00 */
[----:B------:R-:W-:Y:S01]  /*0920*/  @!P4 IMAD.MOV R17, RZ, RZ, -R17 ;  /* 0x000000ffff11c224 */ /* 0x000fe200078e0a11 */
        /* <DEDUP_REMOVED lines=16> */
[----:B------:R-:W-:Y:S01]  /*0a30*/  LOP3.LUT P0, RZ, R3, 0x3, RZ, 0xc0, !PT ;  /* 0x0000000303ff7812 */ /* 0x000fe2000780c0ff */
        /* <DEDUP_REMOVED lines=9> */
[----:B------:R-:W-:-:S13]  /*0ad0*/  ISETP.GE.AND P0, PT, R10, UR43, PT ;  /* 0x0000002b0a007c0c */ /* 0x000fda000bf06270 */
[----:B0-----:R-:W-:Y:S05]  /*0ae0*/  @!P0 BRA `(.L_x_2108) ;  /* 0xfffffffc00588947 */ /* 0x001fea000383ffff */
.L_x_2106:
[----:B------:R-:W-:Y:S05]  /*0af0*/  BSYNC.RECONVERGENT B6 ;  /* 0x0000000000067941 */ /* 0x000fea0003800200 */
.L_x_2105:
        /* <DEDUP_REMOVED lines=8> */
.L_x_2146:
[----:B------:R-:W2:Y:S01]  /*0b80*/  S2R R0, SR_CgaCtaId ;  /* 0x0000000000007919 */ /* 0x000ea20000008800 */
[----:B------:R-:W-:Y:S01]  /*0b90*/  MOV R7, 0x400 ;  /* 0x0000040000077802 */ /* 0x000fe20000000f00 */
[----:B------:R-:W-:Y:S05]  /*0ba0*/  WARPSYNC.ALL ;  /* 0x0000000000007948 */ /* 0x000fea0003800000 */
[----:B------:R-:W-:Y:S02]  /*0bb0*/  ISETP.NE.AND P1, PT, R6, RZ, PT ;  /* 0x000000ff0600720c */ /* 0x000fe40003f25270 */
[----:B-1----:R-:W-:Y:S02]  /*0bc0*/  FMNMX.FTZ R9, R2, R14, !PT ;  /* 0x0000000e02097209 */ /* 0x002fe40007810000 */
[----:B--2---:R-:W-:-:S05]  /*0bd0*/  LEA R11, R0, R7, 0x18 ;  /* 0x00000007000b7211 */ /* 0x004fca00078ec0ff */
[----:B0-----:R-:W-:-:S05]  /*0be0*/  IMAD R2, R4, 0x4, R11 ;  /* 0x0000000404027824 */ /* 0x001fca00078e020b */
[----:B------:R0:W-:Y:S01]  /*0bf0*/  @!P1 STS [R2], R9 ;  /* 0x0000000902009388 */ /* 0x0001e20000000800 */
[----:B------:R-:W-:Y:S01]  /*0c00*/  BAR.SYNC.DEFER_BLOCKING 0x0 ;  /* 0x0000000000007b1d */ /* 0x000fe20000010000 */
[C---:B------:R-:W-:Y:S01]  /*0c10*/  ISETP.GT.U32.AND P2, PT, R6.reuse, 0x3, PT ;  /* 0x000000030600780c */ /* 0x040fe20003f44070 */
[----:B0-----:R-:W-:Y:S01]  /*0c20*/  IMAD.MOV.U32 R9, RZ, RZ, -0x800001 ;  /* 0xff7fffffff097424 */ /* 0x001fe200078e00ff */
[----:B------:R-:W-:Y:S02]  /*0c30*/  LEA R6, R6, R11, 0x2 ;  /* 0x0000000b06067211 */ /* 0x000fe400078e10ff */
[----:B------:R-:W-:Y:S01]  /*0c40*/  ISETP.GE.AND P3, PT, R3, UR38, PT ;  /* 0x0000002603007c0c */ /* 0x000fe2000bf66270 */
        /* <DEDUP_REMOVED lines=11> */
[----:B------:R-:W-:Y:S01]  /*0d00*/  MOV R11, RZ ;  /* 0x000000ff000b7202 */ /* 0x000fe20000000f00 */
[----:B------:R-:W-:Y:S02]  /*0d10*/  IMAD.MOV.U32 R12, RZ, RZ, R3 ;  /* 0x000000ffff0c7224 */ /* 0x000fe400078e0003 */
[----:B------:R-:W-:-:S05]  /*0d20*/  VIADD R9, R9, UR38 ;  /* 0x0000002609097c36 */ /* 0x000fca0008000000 */
[C---:B------:R-:W-:Y:S02]  /*0d30*/  LOP3.LUT R10, R9.reuse, 0x180, RZ, 0xc0, !PT ;  /* 0x00000180090a7812 */ /* 0x040fe400078ec0ff */
[----:B------:R-:W-:Y:S02]  /*0d40*/  ISETP.GE.U32.AND P4, PT, R9, 0x180, PT ;  /* 0x000001800900780c */ /* 0x000fe40003f86070 */
[----:B------:R-:W-:-:S13]  /*0d50*/  ISETP.NE.AND P0, PT, R10, 0x180, PT ;  /* 0x000001800a00780c */ /* 0x000fda0003f05270 */
[----:B------:R-:W-:Y:S05]  /*0d60*/  @!P0 BRA `(.L_x_2113) ;  /* 0x00000000004c8947 */ /* 0x000fea0003800000 */
[----:B------:R-:W-:Y:S02]  /*0d70*/  IADD3 R11, PT, PT, R7, 0x20, RZ ;  /* 0x00000020070b7810 */ /* 0x000fe40007ffe0ff */
[----:B------:R-:W-:Y:S02]  /*0d80*/  LEA.HI R9, R9, 0x1, RZ, 0x19 ;  /* 0x0000000109097811 */ /* 0x000fe400078fc8ff */
[----:B------:R-:W-:Y:S01]  /*0d90*/  LEA R10, R0, R11, 0x18 ;  /* 0x0000000b000a7211 */ /* 0x000fe200078ec0ff */
[----:B------:R-:W-:Y:S01]  /*0da0*/  IMAD.MOV.U32 R11, RZ, RZ, RZ ;  /* 0x000000ffff0b7224 */ /* 0x000fe200078e00ff */
[----:B------:R-:W-:Y:S02]  /*0db0*/  LOP3.LUT R9, R9, 0x3, RZ, 0xc0, !PT ;  /* 0x0000000309097812 */ /* 0x000fe400078ec0ff */
[----:B------:R-:W-:Y:S01]  /*0dc0*/  MOV R12, R3 ;  /* 0x00000003000c7202 */ /* 0x000fe20000000f00 */
[----:B------:R-:W-:Y:S01]  /*0dd0*/  IMAD R10, R3, 0x4, R10 ;  /* 0x00000004030a7824 */ /* 0x000fe200078e020a */
[----:B------:R-:W-:-:S07]  /*0de0*/  IADD3 R9, PT, PT, -R9, RZ, RZ ;  /* 0x000000ff09097210 */ /* 0x000fce0007ffe1ff */
.L_x_2114:
        /* <DEDUP_REMOVED lines=11> */
.L_x_2113:
[----:B------:R-:W-:Y:S05]  /*0ea0*/  BSYNC.RECONVERGENT B1 ;  /* 0x0000000000017941 */ /* 0x000fea0003800200 */
.L_x_2112:
        /* <DEDUP_REMOVED lines=10> */
[----:B------:R-:W-:Y:S01]  /*0f50*/  IMAD.U32 R9, RZ, RZ, UR38 ;  /* 0x00000026ff097e24 */ /* 0x000fe2000f8e00ff */
[----:B------:R-:W-:-:S04]  /*0f60*/  PLOP3.LUT P0, PT, PT, PT, PT, 0x8, 0x80 ;  /* 0x000000000080781c */ /* 0x000fc80003f0e170 */
[----:B------:R-:W-:-:S09]  /*0f70*/  IADD3 R9, PT, PT, R9, -0x600, RZ ;  /* 0xfffffa0009097810 */ /* 0x000fd20007ffe0ff */
.L_x_2117:
[----:B------:R-:W0:Y:S01]  /*0f80*/  LDS R25, [R10] ;  /* 0x000000000a197984 */ /* 0x000e220000000800 */
[----:B------:R-:W-:-:S03]  /*0f90*/  VIADD R12, R12, 0x800 ;  /* 0x000008000c0c7836 */ /* 0x000fc60000000000 */
[----:B------:R-:W1:Y:S02]  /*0fa0*/  LDS R23, [R10+-0x200] ;  /* 0xfffe00000a177984 */ /* 0x000e640000000800 */
[----:B------:R-:W-:Y:S02]  /*0fb0*/  ISETP.GE.AND P4, PT, R12, R9, PT ;  /* 0x000000090c00720c */ /* 0x000fe40003f86270 */
[----:B------:R-:W2:Y:S04]  /*0fc0*/  LDS R21, [R10+-0x400] ;  /* 0xfffc00000a157984 */ /* 0x000ea80000000800 */
[----:B------:R-:W3:Y:S04]  /*0fd0*/  LDS R15, [R10+0x600] ;  /* 0x000600000a0f7984 */ /* 0x000ee80000000800 */
[----:B------:R-:W4:Y:S04]  /*0fe0*/  LDS R13, [R10+0x200] ;  /* 0x000200000a0d7984 */ /* 0x000f280000000800 */
[----:B------:R-:W5:Y:S04]  /*0ff0*/  LDS R17, [R10+0x800] ;  /* 0x000800000a117984 */ /* 0x000f680000000800 */
[----:B------:R-:W5:Y:S04]  /*1000*/  LDS R19, [R10+0x400] ;  /* 0x000400000a137984 */ /* 0x000f680000000800 */
[----:B------:R-:W-:Y:S04]  /*1010*/  LDS R16, [R10+0xa00] ;  /* 0x000a00000a107984 */ /* 0x000fe80000000800 */
[----:B------:R-:W-:Y:S04]  /*1020*/  LDS R29, [R10+0xc00] ;  /* 0x000c00000a1d7984 */ /* 0x000fe80000000800 */
[----:B------:R-:W-:Y:S01]  /*1030*/  LDS R27, [R10+0xe00] ;  /* 0x000e00000a1b7984 */ /* 0x000fe20000000800 */
[C---:B0-----:R-:W-:Y:S01]  /*1040*/  FADD.FTZ R25, -R8.reuse, R25 ;  /* 0x0000001908197221 */ /* 0x041fe20000010100 */
[----:B-1----:R-:W-:-:S03]  /*1050*/  FADD.FTZ R23, -R8, R23 ;  /* 0x0000001708177221 */ /* 0x002fc60000010100 */
[----:B------:R-:W-:Y:S02]  /*1060*/  FMUL.FTZ R14, R25, 1.4426950216293334961 ;  /* 0x3fb8aa3b190e7820 */ /* 0x000fe40000410000 */
[----:B------:R-:W0:Y:S01]  /*1070*/  LDS R25, [R10+0x1000] ;  /* 0x001000000a197984 */ /* 0x000e220000000800 */
[C---:B--2---:R-:W-:Y:S01]  /*1080*/  FADD.FTZ R21, -R8.reuse, R21 ;  /* 0x0000001508157221 */ /* 0x044fe20000010100 */
[----:B------:R-:W-:Y:S02]  /*1090*/  FMUL.FTZ R22, R23, 1.4426950216293334961 ;  /* 0x3fb8aa3b17167820 */ /* 0x000fe40000410000 */
[----:B------:R-:W1:Y:S01]  /*10a0*/  LDS R23, [R10+0x1200] ;  /* 0x001200000a177984 */ /* 0x000e620000000800 */
[----:B------:R-:W-:Y:S01]  /*10b0*/  FMUL.FTZ R20, R21, 1.4426950216293334961 ;  /* 0x3fb8aa3b15147820 */ /* 0x000fe20000410000 */
[C---:B---3--:R-:W-:Y:S02]  /*10c0*/  FADD.FTZ R24, -R8.reuse, R15 ;  /* 0x0000000f08187221 */ /* 0x048fe40000010100 */
[----:B------:R-:W2:Y:S01]  /*10d0*/  LDS R15, [R10+0x1400] ;  /* 0x001400000a0f7984 */ /* 0x000ea20000000800 */
[----:B------:R-:W3:Y:S01]  /*10e0*/  MUFU.EX2 R22, R22 ;  /* 0x0000001600167308 */ /* 0x000ee20000000800 */
[----:B----4-:R-:W-:Y:S01]  /*10f0*/  FADD.FTZ R18, -R8, R13 ;  /* 0x0000000d08127221 */ /* 0x010fe20000010100 */
[----:B------:R-:W-:Y:S01]  /*1100*/  FMUL.FTZ R24, R24, 1.4426950216293334961 ;  /* 0x3fb8aa3b18187820 */ /* 0x000fe20000410000 */
[----:B-----5:R-:W-:-:S02]  /*1110*/  FADD.FTZ R26, -R8, R17 ;  /* 0x00000011081a7221 */ /* 0x020fc40000010100 */
[----:B------:R-:W-:-:S03]  /*1120*/  FMUL.FTZ R18, R18, 1.4426950216293334961 ;  /* 0x3fb8aa3b12127820 */ /* 0x000fc60000410000 */
[----:B------:R-:W4:Y:S01]  /*1130*/  MUFU.EX2 R20, R20 ;  /* 0x0000001400147308 */ /* 0x000f220000000800 */
[----:B------:R-:W-:-:S04]  /*1140*/  FADD.FTZ R21, -R8, R19 ;  /* 0x0000001308157221 */ /* 0x000fc80000010100 */
[----:B------:R-:W-:-:S03]  /*1150*/  FMUL.FTZ R21, R21, 1.4426950216293334961 ;  /* 0x3fb8aa3b15157820 */ /* 0x000fc60000410000 */
[----:B------:R4:W5:Y:S01]  /*1160*/  MUFU.EX2 R13, R14 ;  /* 0x0000000e000d7308 */ /* 0x0009620000000800 */
[----:B---3--:R0:W-:Y:S07]  /*1170*/  STS [R10+-0x200], R22 ;  /* 0xfffe00160a007388 */ /* 0x0081ee0000000800 */
[----:B------:R3:W-:Y:S01]  /*1180*/  MUFU.EX2 R19, R18 ;  /* 0x0000001200137308 */ /* 0x0007e20000000800 */
[----:B----4-:R-:W-:Y:S01]  /*1190*/  FADD.FTZ R14, R20, R11 ;  /* 0x0000000b140e7221 */ /* 0x010fe20000010000 */
[----:B------:R4:W-:Y:S03]  /*11a0*/  STS [R10+-0x400], R20 ;  /* 0xfffc00140a007388 */ /* 0x0009e60000000800 */
[----:B------:R-:W-:Y:S01]  /*11b0*/  FADD.FTZ R14, R14, R22 ;  /* 0x000000160e0e7221 */ /* 0x000fe20000010000 */
[----:B------:R-:W-:Y:S01]  /*11c0*/  LDS R11, [R10+0x1600] ;  /* 0x001600000a0b7984 */ /* 0x000fe20000000800 */
[----:B0-----:R-:W-:Y:S01]  /*11d0*/  FADD.FTZ R22, -R8, R25 ;  /* 0x0000001908167221 */ /* 0x001fe20000010100 */
[----:B------:R0:W2:Y:S01]  /*11e0*/  MUFU.EX2 R17, R24 ;  /* 0x0000001800117308 */ /* 0x0000a20000000800 */
[----:B---3--:R-:W-:Y:S01]  /*11f0*/  FMUL.FTZ R18, R26, 1.4426950216293334961 ;  /* 0x3fb8aa3b1a127820 */ /* 0x008fe20000410000 */
[----:B------:R-:W-:Y:S01]  /*1200*/  FADD.FTZ R26, -R8, R16 ;  /* 0x00000010081a7221 */ /* 0x000fe20000010100 */
[----:B------:R-:W-:Y:S01]  /*1210*/  FMUL.FTZ R28, R22, 1.4426950216293334961 ;  /* 0x3fb8aa3b161c7820 */ /* 0x000fe20000410000 */
[----:B------:R-:W3:Y:S01]  /*1220*/  LDS R16, [R10+0x1800] ;  /* 0x001800000a107984 */ /* 0x000ee20000000800 */
[----:B-1----:R-:W-:Y:S01]  /*1230*/  FADD.FTZ R22, -R8, R23 ;  /* 0x0000001708167221 */ /* 0x002fe20000010100 */
[----:B----4-:R-:W-:Y:S01]  /*1240*/  FMUL.FTZ R20, R26, 1.4426950216293334961 ;  /* 0x3fb8aa3b1a147820 */ /* 0x010fe20000410000 */
[C---:B------:R-:W-:Y:S01]  /*1250*/  FADD.FTZ R26, -R8.reuse, R29 ;  /* 0x0000001d081a7221 */ /* 0x040fe20000010100 */
[----:B------:R-:W1:Y:S01]  /*1260*/  MUFU.EX2 R21, R21 ;  /* 0x0000001500157308 */ /* 0x000e620000000800 */
[----:B------:R-:W4:Y:S01]  /*1270*/  LDS R29, [R10+0x1a00] ;  /* 0x001a00000a1d7984 */ /* 0x000f220000000800 */
[----:B0-----:R-:W-:Y:S01]  /*1280*/  FADD.FTZ R24, -R8, R27 ;  /* 0x0000001b08187221 */ /* 0x001fe20000010100 */
[----:B------:R-:W-:-:S02]  /*1290*/  FMUL.FTZ R26, R26, 1.4426950216293334961 ;  /* 0x3fb8aa3b1a1a7820 */ /* 0x000fc40000410000 */
[----:B-----5:R0:W-:Y:S01]  /*12a0*/  STS [R10], R13 ;  /* 0x0000000d0a007388 */ /* 0x0201e20000000800 */
[----:B------:R-:W-:Y:S02]  /*12b0*/  FMUL.FTZ R24, R24, 1.4426950216293334961 ;  /* 0x3fb8aa3b18187820 */ /* 0x000fe40000410000 */
[----:B------:R-:W5:Y:S01]  /*12c0*/  MUFU.EX2 R27, R26 ;  /* 0x0000001a001b7308 */ /* 0x000f620000000800 */
[----:B--2---:R2:W-:Y:S04]  /*12d0*/  STS [R10+0x600], R17 ;  /* 0x000600110a007388 */ /* 0x0045e80000000800 */
[----:B------:R-:W-:Y:S03]  /*12e0*/  STS [R10+0x200], R19 ;  /* 0x000200130a007388 */ /* 0x000fe60000000800 */
[----:B------:R0:W2:Y:S01]  /*12f0*/  MUFU.EX2 R25, R24 ;  /* 0x0000001800197308 */ /* 0x0000a20000000800 */
[----:B-1----:R-:W-:Y:S07]  /*1300*/  STS [R10+0x400], R21 ;  /* 0x000400150a007388 */ /* 0x002fee0000000800 */
[----:B------:R-:W1:Y:S01]  /*1310*/  MUFU.EX2 R18, R18 ;  /* 0x0000001200127308 */ /* 0x000e620000000800 */
[----:B0-----:R-:W-:Y:S01]  /*1320*/  FMUL.FTZ R24, R22, 1.4426950216293334961 ;  /* 0x3fb8aa3b16187820 */ /* 0x001fe20000410000 */
[----:B------:R-:W-:Y:S01]  /*1330*/  FADD.FTZ R22, -R8, R15 ;  /* 0x0000000f08167221 */ /* 0x000fe20000010100 */
[----:B-----5:R-:W-:Y:S03]  /*1340*/  STS [R10+0xc00], R27 ;  /* 0x000c001b0a007388 */ /* 0x020fe60000000800 */
[----:B------:R-:W-:Y:S01]  /*1350*/  FMUL.FTZ R26, R22, 1.4426950216293334961 ;  /* 0x3fb8aa3b161a7820 */ /* 0x000fe20000410000 */
[----:B------:R-:W-:Y:S01]  /*1360*/  FADD.FTZ R22, R14, R13 ;  /* 0x0000000d0e167221 */ /* 0x000fe20000010000 */
[----:B------:R-:W0:Y:S01]  /*1370*/  MUFU.EX2 R20, R20 ;  /* 0x0000001400147308 */ /* 0x000e220000000800 */
[----:B--2---:R-:W-:Y:S02]  /*1380*/  STS [R10+0xe00], R25 ;  /* 0x000e00190a007388 */ /* 0x004fe40000000800 */
[----:B------:R-:W-:Y:S01]  /*1390*/  FADD.FTZ R22, R22, R19 ;  /* 0x0000001316167221 */ /* 0x000fe20000010000 */
[----:B---3--:R-:W-:-:S03]  /*13a0*/  FADD.FTZ R16, -R8, R16 ;  /* 0x0000001008107221 */ /* 0x008fc60000010100 */
[----:B------:R-:W-:Y:S01]  /*13b0*/  FADD.FTZ R22, R22, R21 ;  /* 0x0000001516167221 */ /* 0x000fe20000010000 */
[----:B------:R2:W3:Y:S01]  /*13c0*/  MUFU.EX2 R23, R28 ;  /* 0x0000001c00177308 */ /* 0x0004e20000000800 */
[----:B------:R-:W-:Y:S01]  /*13d0*/  FMUL.FTZ R16, R16, 1.4426950216293334961 ;  /* 0x3fb8aa3b10107820 */ /* 0x000fe20000410000 */
[----:B-1----:R-:W-:Y:S01]  /*13e0*/  STS [R10+0x800], R18 ;  /* 0x000800120a007388 */ /* 0x002fe20000000800 */
[----:B------:R-:W-:-:S04]  /*13f0*/  FADD.FTZ R22, R22, R17 ;  /* 0x0000001116167221 */ /* 0x000fc80000010000 */
[----:B------:R-:W-:Y:S01]  /*1400*/  FADD.FTZ R22, R22, R18 ;  /* 0x0000001216167221 */ /* 0x000fe20000010000 */
[----:B------:R4:W1:Y:S01]  /*1410*/  MUFU.EX2 R15, R24 ;  /* 0x00000018000f7308 */ /* 0x0008620000000800 */
[----:B--2---:R-:W-:Y:S01]  /*1420*/  FADD.FTZ R28, -R8, R11 ;  /* 0x0000000b081c7221 */ /* 0x004fe20000010100 */
[----:B0-----:R-:W-:Y:S01]  /*1430*/  STS [R10+0xa00], R20 ;  /* 0x000a00140a007388 */ /* 0x001fe20000000800 */
[----:B------:R-:W-:Y:S02]  /*1440*/  FADD.FTZ R22, R22, R20 ;  /* 0x0000001416167221 */ /* 0x000fe40000010000 */
[----:B------:R-:W-:Y:S02]  /*1450*/  FMUL.FTZ R14, R28, 1.4426950216293334961 ;  /* 0x3fb8aa3b1c0e7820 */ /* 0x000fe40000410000 */
[----:B------:R-:W-:Y:S01]  /*1460*/  FADD.FTZ R22, R22, R27 ;  /* 0x0000001b16167221 */ /* 0x000fe20000010000 */
[----:B------:R-:W0:Y:S01]  /*1470*/  MUFU.EX2 R11, R26 ;  /* 0x0000001a000b7308 */ /* 0x000e220000000800 */
[----:B----4-:R-:W-:Y:S01]  /*1480*/  FADD.FTZ R24, -R8, R29 ;  /* 0x0000001d08187221 */ /* 0x010fe20000010100 */
[----:B---3--:R-:W-:Y:S01]  /*1490*/  STS [R10+0x1000], R23 ;  /* 0x001000170a007388 */ /* 0x008fe20000000800 */
[----:B------:R-:W-:-:S02]  /*14a0*/  FADD.FTZ R22, R22, R25 ;  /* 0x0000001916167221 */ /* 0x000fc40000010000 */
[----:B------:R-:W-:Y:S02]  /*14b0*/  FMUL.FTZ R13, R24, 1.4426950216293334961 ;  /* 0x3fb8aa3b180d7820 */ /* 0x000fe40000410000 */
[----:B------:R-:W-:Y:S01]  /*14c0*/  FADD.FTZ R22, R22, R23 ;  /* 0x0000001716167221 */ /* 0x000fe20000010000 */
[----:B------:R-:W2:Y:S01]  /*14d0*/  MUFU.EX2 R14, R14 ;  /* 0x0000000e000e7308 */ /* 0x000ea20000000800 */
[----:B-1----:R-:W-:Y:S02]  /*14e0*/  STS [R10+0x1200], R15 ;  /* 0x0012000f0a007388 */ /* 0x002fe40000000800 */
[----:B------:R-:W-:-:S05]  /*14f0*/  FADD.FTZ R22, R22, R15 ;  /* 0x0000000f16167221 */ /* 0x000fca0000010000 */
[----:B------:R2:W1:Y:S01]  /*1500*/  MUFU.EX2 R29, R16 ;  /* 0x00000010001d7308 */ /* 0x0004620000000800 */
[----:B0-----:R-:W-:Y:S01]  /*1510*/  FADD.FTZ R17, R22, R11 ;  /* 0x0000000b16117221 */ /* 0x001fe20000010000 */
[----:B------:R0:W-:Y:S06]  /*1520*/  STS [R10+0x1400], R11 ;  /* 0x0014000b0a007388 */ /* 0x0001ec0000000800 */
[----:B------:R-:W3:Y:S01]  /*1530*/  MUFU.EX2 R13, R13 ;  /* 0x0000000d000d7308 */ /* 0x000ee20000000800 */
[----:B--2---:R-:W-:Y:S01]  /*1540*/  FADD.FTZ R16, R17, R14 ;  /* 0x0000000e11107221 */ /* 0x004fe20000010000 */
[----:B------:R-:W-:Y:S03]  /*1550*/  STS [R10+0x1600], R14 ;  /* 0x0016000e0a007388 */ /* 0x000fe60000000800 */
[----:B-1----:R-:W-:Y:S01]  /*1560*/  FADD.FTZ R16, R16, R29 ;  /* 0x0000001d10107221 */ /* 0x002fe20000010000 */
[----:B------:R-:W-:Y:S04]  /*1570*/  STS [R10+0x1800], R29 ;  /* 0x0018001d0a007388 */ /* 0x000fe80000000800 */
[----:B---3--:R1:W-:Y:S01]  /*1580*/  STS [R10+0x1a00], R13 ;  /* 0x001a000d0a007388 */ /* 0x0083e20000000800 */
[----:B0-----:R-:W-:Y:S01]  /*1590*/  FADD.FTZ R11, R16, R13 ;  /* 0x0000000d100b7221 */ /* 0x001fe20000010000 */
[----:B-1----:R-:W-:Y:S01]  /*15a0*/  IADD3 R10, PT, PT, R10, 0x2000, RZ ;  /* 0x000020000a0a7810 */ /* 0x002fe20007ffe0ff */
[----:B------:R-:W-:Y:S06]  /*15b0*/  @!P4 BRA `(.L_x_2117) ;  /* 0xfffffff80070c947 */ /* 0x000fec000383ffff */
.L_x_2116:
[----:B------:R-:W-:Y:S05]  /*15c0*/  BSYNC.RECONVERGENT B1 ;  /* 0x0000000000017941 */ /* 0x000fea0003800200 */
.L_x_2115:
        /* <DEDUP_REMOVED lines=55> */
.L_x_2119:
[----:B------:R-:W-:Y:S05]  /*1940*/  BSYNC.RECONVERGENT B1 ;  /* 0x0000000000017941 */ /* 0x000fea0003800200 */
.L_x_2118:
[----:B------:R-:W-:-:S13]  /*1950*/  ISETP.LT.OR P0, PT, R12, UR38, P0 ;  /* 0x000000260c007c0c */ /* 0x000fda0008701670 */
        /* <DEDUP_REMOVED lines=25> */
.L_x_2111:
[----:B------:R-:W-:Y:S05]  /*1af0*/  BSYNC.RECONVERGENT B0 ;  /* 0x0000000000007941 */ /* 0x000fea0003800200 */
.L_x_2110:
        /* <DEDUP_REMOVED lines=22> */
[----:B------:R-:W-:-:S05]  /*1c60*/  VIADD R6, R2, UR38 ;  /* 0x0000002602067c36 */ /* 0x000fca0008000000 */
        /* <DEDUP_REMOVED lines=15> */
.L_x_2124:
[----:B------:R-:W0:Y:S01]  /*1d60*/  LDS R11, [R8] ;  /* 0x00000000080b7984 */ /* 0x000e220000000800 */
[----:B------:R-:W-:-:S05]  /*1d70*/  VIADD R9, R9, 0x1 ;  /* 0x0000000109097836 */ /* 0x000fca0000000000 */
[----:B------:R-:W-:Y:S01]  /*1d80*/  ISETP.NE.AND P0, PT, R9, RZ, PT ;  /* 0x000000ff0900720c */ /* 0x000fe20003f05270 */
[----:B0-----:R-:W-:-:S05]  /*1d90*/  FMUL.FTZ R11, R11, R2 ;  /* 0x000000020b0b7220 */ /* 0x001fca0000410000 */
[----:B------:R0:W-:Y:S02]  /*1da0*/  STS [R8], R11 ;  /* 0x0000000b08007388 */ /* 0x0001e40000000800 */
[----:B0-----:R-:W-:-:S05]  /*1db0*/  IADD3 R8, PT, PT, R8, 0x200, RZ ;  /* 0x0000020008087810 */ /* 0x001fca0007ffe0ff */
[----:B------:R-:W-:Y:S05]  /*1dc0*/  @P0 BRA `(.L_x_2124) ;  /* 0xfffffffc00e40947 */ /* 0x000fea000383ffff */
.L_x_2123:
[----:B------:R-:W-:Y:S05]  /*1dd0*/  BSYNC.RECONVERGENT B1 ;  /* 0x0000000000017941 */ /* 0x000fea0003800200 */
.L_x_2122:
[----:B------:R-:W-:Y:S05]  /*1de0*/  @!P1 BRA `(.L_x_2121) ;  /* 0x0000000400bc9947 */ /* 0x000fea0003800000 */
[----:B------:R-:W-:Y:S01]  /*1df0*/  IADD3 R6, PT, PT, -R3, UR38, RZ ;  /* 0x0000002603067c10 */ /* 0x000fe2000fffe1ff */
        /* <DEDUP_REMOVED lines=8> */
[----:B------:R-:W-:Y:S02]  /*1e80*/  MOV R6, UR38 ;  /* 0x0000002600067c02 */ /* 0x000fe40008000f00 */
[----:B------:R-:W-:-:S03]  /*1e90*/  PLOP3.LUT P0, PT, PT, PT, PT, 0x8, 0x80 ;  /* 0x000000000080781c */ /* 0x000fc60003f0e170 */
[----:B------:R-:W-:-:S10]  /*1ea0*/  VIADD R6, R6, 0xfffffa00 ;  /* 0xfffffa0006067836 */ /* 0x000fd40000000000 */
.L_x_2127:
        /* <DEDUP_REMOVED lines=26> */
[----:B------:R-:W-:Y:S01]  /*2050*/  STS [R0+-0x200], R25 ;  /* 0xfffe001900007388 */ /* 0x000fe20000000800 */
[----:B------:R-:W-:-:S03]  /*2060*/  FMUL.FTZ R21, R2, R21 ;  /* 0x0000001502157220 */ /* 0x000fc60000410000 */
[----:B------:R-:W-:Y:S01]  /*2070*/  STS [R0], R27 ;  /* 0x0000001b00007388 */ /* 0x000fe20000000800 */
[C---:B-----5:R-:W-:Y:S01]  /*2080*/  FMUL.FTZ R23, R2.reuse, R12 ;  /* 0x0000000c02177220 */ /* 0x060fe20000410000 */
[C---:B------:R-:W-:Y:S02]  /*2090*/  FMUL.FTZ R19, R2.reuse, R19 ;  /* 0x0000001302137220 */ /* 0x040fe40000410000 */
        /* <DEDUP_REMOVED lines=21> */
.L_x_2126:
[----:B------:R-:W-:Y:S05]  /*21f0*/  BSYNC.RECONVERGENT B1 ;  /* 0x0000000000017941 */ /* 0x000fea0003800200 */
.L_x_2125:
[----:B------:R-:W-:Y:S01]  /*2200*/  IADD3 R6, PT, PT, -R3, UR38, RZ ;  /* 0x0000002603067c10 */ /* 0x000fe2000fffe1ff */
        /* <DEDUP_REMOVED lines=30> */
.L_x_2129:
[----:B------:R-:W-:Y:S05]  /*23f0*/  BSYNC.RECONVERGENT B1 ;  /* 0x0000000000017941 */ /* 0x000fea0003800200 */
.L_x_2128:
        /* <DEDUP_REMOVED lines=14> */
.L_x_2121:
[----:B------:R-:W-:Y:S05]  /*24e0*/  BSYNC.RECONVERGENT B0 ;  /* 0x0000000000007941 */ /* 0x000fea0003800200 */
.L_x_2120:
[----:B------:R-:W-:Y:S01]  /*24f0*/  BAR.SYNC.DEFER_BLOCKING 0x0 ;  /* 0x0000000000007b1d */ /* 0x000fe20000010000 */
[----:B------:R-:W-:-:S13]  /*2500*/  ISETP.GE.AND P0, PT, R4, UR43, PT ;  /* 0x0000002b04007c0c */ /* 0x000fda000bf06270 */
[----:B------:R-:W-:Y:S05]  /*2510*/  @P0 BRA `(.L_x_2130) ;  /* 0x0000000400480947 */ /* 0x000fea0003800000 */
[----:B------:R-:W2:Y:S01]  /*2520*/  LDCU UR4, c[0x0][0x3ec] ;  /* 0x00007d80ff0477ac */ /* 0x000ea20008000800 */
[----:B------:R-:W-:Y:S01]  /*2530*/  MOV R16, R4 ;  /* 0x0000000400107202 */ /* 0x000fe20000000f00 */
[----:B--2---:R-:W-:-:S07]  /*2540*/  VIADD R17, R5, -UR4 ;  /* 0x8000000405117c36 */ /* 0x004fce0008000000 */
.L_x_2133:
[----:B0-----:R-:W0:Y:S01]  /*2550*/  LDC R2, c[0x0][0x3f4] ;  /* 0x0000fd00ff027b82 */ /* 0x001e220000000800 */
[C---:B-1----:R-:W-:Y:S01]  /*2560*/  SHF.L.U32 R3, R16.reuse, 0x3, RZ ;  /* 0x0000000310037819 */ /* 0x042fe200000006ff */
[----:B------:R-:W-:Y:S01]  /*2570*/  BSSY.RECONVERGENT B6, `(.L_x_2131) ;  /* 0x000004a000067945 */ /* 0x000fe20003800200 */
[----:B------:R-:W-:Y:S02]  /*2580*/  IADD3 R16, PT, PT, R16, 0x4, RZ ;  /* 0x0000000410107810 */ /* 0x000fe40007ffe0ff */
[----:B------:R-:W-:-:S03]  /*2590*/  IABS R9, R3 ;  /* 0x0000000300097213 */ /* 0x000fc60000000000 */
[----:B------:R-:W1:Y:S01]  /*25a0*/  LDC R0, c[0x0][0x3f0] ;  /* 0x0000fc00ff007b82 */ /* 0x000e620000000800 */
[-C--:B0-----:R-:W-:Y:S02]  /*25b0*/  IABS R8, R2.reuse ;  /* 0x0000000200087213 */ /* 0x081fe40000000000 */
[----:B------:R-:W-:Y:S02]  /*25c0*/  LOP3.LUT R3, R3, R2, RZ, 0x3c, !PT ;  /* 0x0000000203037212 */ /* 0x000fe400078e3cff */
[----:B------:R-:W0:Y:S02]  /*25d0*/  I2F.RP R6, R8 ;  /* 0x0000000800067306 */ /* 0x000e240000209400 */
[----:B------:R-:W-:Y:S02]  /*25e0*/  ISETP.GE.AND P2, PT, R3, RZ, PT ;  /* 0x000000ff0300720c */ /* 0x000fe40003f46270 */
[----:B-1----:R-:W-:-:S04]  /*25f0*/  IABS R10, R0 ;  /* 0x00000000000a7213 */ /* 0x002fc80000000000 */
[----:B0-----:R-:W0:Y:S02]  /*2600*/  MUFU.RCP R6, R6 ;  /* 0x0000000600067308 */ /* 0x001e240000001000 */
[----:B0-----:R-:W-:-:S06]  /*2610*/  IADD3 R4, PT, PT, R6, 0xffffffe, RZ ;  /* 0x0ffffffe06047810 */ /* 0x001fcc0007ffe0ff */
[----:B------:R0:W1:Y:S02]  /*2620*/  F2I.FTZ.U32.TRUNC.NTZ R5, R4 ;  /* 0x0000000400057305 */ /* 0x000064000021f000 */
[----:B0-----:R-:W-:Y:S02]  /*2630*/  IMAD.MOV.U32 R4, RZ, RZ, RZ ;  /* 0x000000ffff047224 */ /* 0x001fe400078e00ff */
[----:B-1----:R-:W-:-:S04]  /*2640*/  IMAD.MOV R7, RZ, RZ, -R5 ;  /* 0x000000ffff077224 */ /* 0x002fc800078e0a05 */
[----:B------:R-:W-:-:S04]  /*2650*/  IMAD R7, R7, R8, RZ ;  /* 0x0000000807077224 */ /* 0x000fc800078e02ff */
[----:B------:R-:W-:Y:S01]  /*2660*/  IMAD.HI.U32 R6, R5, R7, R4 ;  /* 0x0000000705067227 */ /* 0x000fe200078e0004 */
[----:B------:R-:W-:-:S03]  /*2670*/  MOV R5, R9 ;  /* 0x0000000900057202 */ /* 0x000fc60000000f00 */
[----:B------:R-:W-:Y:S02]  /*2680*/  IMAD.MOV.U32 R7, RZ, RZ, R10 ;  /* 0x000000ffff077224 */ /* 0x000fe400078e000a */
[----:B------:R-:W-:Y:S02]  /*2690*/  IMAD.HI.U32 R4, R6, R5, RZ ;  /* 0x0000000506047227 */ /* 0x000fe400078e00ff */
[----:B------:R-:W0:Y:S03]  /*26a0*/  I2F.RP R9, R7 ;  /* 0x0000000700097306 */ /* 0x000e260000209400 */
[----:B------:R-:W-:-:S05]  /*26b0*/  IADD3 R6, PT, PT, -R4, RZ, RZ ;  /* 0x000000ff04067210 */ /* 0x000fca0007ffe1ff */
[----:B------:R-:W-:-:S05]  /*26c0*/  IMAD R5, R8, R6, R5 ;  /* 0x0000000608057224 */ /* 0x000fca00078e0205 */
[----:B------:R-:W-:Y:S01]  /*26d0*/  ISETP.GT.U32.AND P1, PT, R8, R5, PT ;  /* 0x000000050800720c */ /* 0x000fe20003f24070 */
[----:B0-----:R-:W0:-:S12]  /*26e0*/  MUFU.RCP R9, R9 ;  /* 0x0000000900097308 */ /* 0x001e180000001000 */
[----:B------:R-:W-:Y:S02]  /*26f0*/  @!P1 IMAD.IADD R5, R5, 0x1, -R8 ;  /* 0x0000000105059824 */ /* 0x000fe400078e0a08 */
[----:B------:R-:W-:Y:S01]  /*2700*/  @!P1 VIADD R4, R4, 0x1 ;  /* 0x0000000104049836 */ /* 0x000fe20000000000 */
[----:B------:R-:W-:Y:S02]  /*2710*/  ISETP.NE.AND P1, PT, R2, RZ, PT ;  /* 0x000000ff0200720c */ /* 0x000fe40003f25270 */
[----:B------:R-:W-:Y:S02]  /*2720*/  ISETP.GE.U32.AND P0, PT, R5, R8, PT ;  /* 0x000000080500720c */ /* 0x000fe40003f06070 */
[----:B0-----:R-:W-:-:S04]  /*2730*/  IADD3 R5, PT, PT, R9, 0xffffffe, RZ ;  /* 0x0ffffffe09057810 */ /* 0x001fc80007ffe0ff */
[----:B------:R-:W0:Y:S07]  /*2740*/  F2I.FTZ.U32.TRUNC.NTZ R3, R5 ;  /* 0x0000000500037305 */ /* 0x000e2e000021f000 */
[----:B------:R-:W-:-:S05]  /*2750*/  @P0 IADD3 R4, PT, PT, R4, 0x1, RZ ;  /* 0x0000000104040810 */ /* 0x000fca0007ffe0ff */
[----:B------:R-:W-:Y:S02]  /*2760*/  IMAD.MOV.U32 R6, RZ, RZ, R4 ;  /* 0x000000ffff067224 */ /* 0x000fe400078e0004 */
[----:B0-----:R-:W-:-:S03]  /*2770*/  IMAD.MOV R4, RZ, RZ, -R3 ;  /* 0x000000ffff047224 */ /* 0x001fc600078e0a03 */
[----:B------:R-:W-:Y:S02]  /*2780*/  @!P2 IADD3 R6, PT, PT, -R6, RZ, RZ ;  /* 0x000000ff0606a210 */ /* 0x000fe40007ffe1ff */
[----:B------:R-:W-:Y:S02]  /*2790*/  @!P1 LOP3.LUT R6, RZ, R2, RZ, 0x33, !PT ;  /* 0x00000002ff069212 */ /* 0x000fe400078e33ff */
[----:B------:R-:W-:Y:S02]  /*27a0*/  MOV R2, R4 ;  /* 0x0000000400027202 */ /* 0x000fe40000000f00 */
[----:B------:R-:W-:Y:S01]  /*27b0*/  ISETP.NE.AND P2, PT, R0, RZ, PT ;  /* 0x000000ff0000720c */ /* 0x000fe20003f45270 */
[----:B------:R-:W-:Y:S02]  /*27c0*/  VIADD R4, R6, UR39 ;  /* 0x0000002706047c36 */ /* 0x000fe40008000000 */
[----:B------:R-:W-:Y:S02]  /*27d0*/  IMAD R9, R2, R7, RZ ;  /* 0x0000000702097224 */ /* 0x000fe400078e02ff */
[----:B------:R-:W-:Y:S01]  /*27e0*/  HFMA2 R2, -RZ, RZ, 0, 0 ;  /* 0x00000000ff027431 */ /* 0x000fe200000001ff */
[----:B------:R-:W-:-:S02]  /*27f0*/  IABS R5, R4 ;  /* 0x0000000400057213 */ /* 0x000fc40000000000 */
[----:B------:R-:W-:Y:S02]  /*2800*/  ISETP.GE.AND P1, PT, R4, RZ, PT ;  /* 0x000000ff0400720c */ /* 0x000fe40003f26270 */
[----:B------:R-:W-:-:S04]  /*2810*/  IMAD.HI.U32 R2, R3, R9, R2 ;  /* 0x0000000903027227 */ /* 0x000fc800078e0002 */
[----:B------:R-:W-:-:S04]  /*2820*/  IMAD.MOV.U32 R3, RZ, RZ, R5 ;  /* 0x000000ffff037224 */ /* 0x000fc800078e0005 */
        /* <DEDUP_REMOVED lines=9> */
[----:B------:R-:W-:Y:S02]  /*28c0*/  @!P2 LOP3.LUT R2, RZ, R0, RZ, 0x33, !PT ;  /* 0x00000000ff02a212 */ /* 0x000fe400078e33ff */
[----:B------:R-:W-:Y:S02]  /*28d0*/  ISETP.GE.AND P2, PT, R16, UR43, PT ;  /* 0x0000002b10007c0c */ /* 0x000fe4000bf46270 */
[----:B------:R-:W-:Y:S02]  /*28e0*/  ISETP.NE.AND P1, PT, R2, RZ, PT ;  /* 0x000000ff0200720c */ /* 0x000fe40003f25270 */
[----:B------:R-:W-:-:S11]  /*28f0*/  P2R R18, PR, RZ, 0x4 ;  /* 0x00000004ff127803 */ /* 0x000fd60000000000 */
[----:B------:R-:W-:Y:S05]  /*2900*/  @!P0 BRA P1, `(.L_x_2132) ;  /* 0x0000000000408947 */ /* 0x000fea0000800000 */
[----:B------:R-:W-:Y:S01]  /*2910*/  MOV R2, 0x0 ;  /* 0x0000000000027802 */ /* 0x000fe20000000f00 */
[----:B------:R-:W0:Y:S01]  /*2920*/  LDCU.64 UR4, c[0x4][0x178] ;  /* 0x01002f00ff0477ac */ /* 0x000e220008000a00 */
[----:B------:R-:W-:Y:S01]  /*2930*/  IMAD.MOV.U32 R8, RZ, RZ, 0x219 ;  /* 0x00000219ff087424 */ /* 0x000fe200078e00ff */
[----:B------:R-:W-:Y:S01]  /*2940*/  MOV R12, 0x1 ;  /* 0x00000001000c7802 */ /* 0x000fe20000000f00 */
[----:B------:R-:W1:Y:S02]  /*2950*/  LDCU.64 UR6, c[0x4][0x180] ;  /* 0x01003000ff0677ac */ /* 0x000e640008000a00 */
[----:B------:R-:W2:Y:S01]  /*2960*/  LDC.64 R2, c[0x4][R2] ;  /* 0x0100000002027b82 */ /* 0x000ea20000000a00 */
[----:B------:R-:W-:Y:S01]  /*2970*/  MOV R13, RZ ;  /* 0x000000ff000d7202 */ /* 0x000fe20000000f00 */
        /* <DEDUP_REMOVED lines=9> */
.L_x_2132:
[----:B------:R-:W-:Y:S05]  /*2a10*/  BSYNC.RECONVERGENT B6 ;  /* 0x0000000000067941 */ /* 0x000fea0003800200 */
.L_x_2131:
[----:B------:R-:W-:-:S13]  /*2a20*/  ISETP.NE.AND P6, PT, R18, RZ, PT ;  /* 0x000000ff1200720c */ /* 0x000fda0003fc5270 */
[----:B------:R-:W-:Y:S05]  /*2a30*/  @!P6 BRA `(.L_x_2133) ;  /* 0xfffffff800c4e947 */ /* 0x000fea000383ffff */
.L_x_2130:
[----:B0-----:R-:W0:Y:S01]  /*2a40*/  S2R R2, SR_TID.X ;  /* 0x0000000000027919 */ /* 0x001e220000002100 */
[----:B------:R-:W-:Y:S05]  /*2a50*/  WARPSYNC.ALL ;  /* 0x0000000000007948 */ /* 0x000fea0003800000 */
[----:B------:R-:W-:Y:S01]  /*2a60*/  BAR.SYNC.DEFER_BLOCKING 0x0 ;  /* 0x0000000000007b1d */ /* 0x000fe20000010000 */
[----:B-1----:R-:W-:Y:S02]  /*2a70*/  CS2R R8, SRZ ;  /* 0x0000000000087805 */ /* 0x002fe4000001ff00 */
[----:B------:R-:W-:Y:S02]  /*2a80*/  CS2R R6, SRZ ;  /* 0x0000000000067805 */ /* 0x000fe4000001ff00 */
[----:B------:R-:W-:Y:S01]  /*2a90*/  CS2R R4, SRZ ;  /* 0x0000000000047805 */ /* 0x000fe2000001ff00 */
[----:B------:R-:W-:Y:S01]  /*2aa0*/  BSSY.RECONVERGENT B0, `(.L_x_2134) ;  /* 0x000001a000007945 */ /* 0x000fe20003800200 */
[----:B0-----:R-:W-:-:S02]  /*2ab0*/  LOP3.LUT R0, R2, 0x3c0, RZ, 0xc0, !PT ;  /* 0x000003c002007812 */ /* 0x001fc400078ec0ff */
[----:B------:R-:W-:Y:S02]  /*2ac0*/  LOP3.LUT R3, R2, 0x3e0, RZ, 0xc0, !PT ;  /* 0x000003e002037812 */ /* 0x000fe400078ec0ff */
[----:B------:R-:W-:Y:S02]  /*2ad0*/  ISETP.NE.AND P0, PT, R0, 0x40, PT ;  /* 0x000000400000780c */ /* 0x000fe40003f05270 */
[----:B------:R-:W-:Y:S02]  /*2ae0*/  SHF.R.U32.HI R10, RZ, 0x5, R2 ;  /* 0x00000005ff0a7819 */ /* 0x000fe40000011602 */
[C---:B------:R-:W-:Y:S02]  /*2af0*/  LOP3.LUT R13, R2.reuse, 0x1f, RZ, 0xc0, !PT ;  /* 0x0000001f020d7812 */ /* 0x040fe400078ec0ff */
[----:B------:R-:W-:Y:S01]  /*2b00*/  ISETP.NE.AND P2, PT, R3, 0x20, PT ;  /* 0x000000200300780c */ /* 0x000fe20003f45270 */
[----:B------:R-:W-:Y:S01]  /*2b10*/  IMAD.MOV.U32 R3, RZ, RZ, RZ ;  /* 0x000000ffff037224 */ /* 0x000fe200078e00ff */
[----:B------:R-:W-:-:S02]  /*2b20*/  ISETP.GT.U32.AND P1, PT, R2, 0x3f, PT ;  /* 0x0000003f0200780c */ /* 0x000fc40003f24070 */
[----:B------:R-:W-:Y:S02]  /*2b30*/  ISETP.GT.U32.AND P3, PT, R2, 0x1f, PT ;  /* 0x0000001f0200780c */ /* 0x000fe40003f64070 */
[----:B------:R-:W-:Y:S02]  /*2b40*/  MOV R0, RZ ;  /* 0x000000ff00007202 */ /* 0x000fe40000000f00 */
[----:B------:R-:W-:Y:S01]  /*2b50*/  LEA R10, R10, R13, 0x8 ;  /* 0x0000000d0a0a7211 */ /* 0x000fe200078e40ff */
[----:B------:R-:W-:Y:S08]  /*2b60*/  @P0 BRA `(.L_x_2135) ;  /* 0x0000000000340947 */ /* 0x000ff00003800000 */
[----:B------:R-:W0:Y:S01]  /*2b70*/  S2UR UR5, SR_CgaCtaId ;  /* 0x00000000000579c3 */ /* 0x000e220000008800 */
[----:B------:R-:W-:Y:S02]  /*2b80*/  UMOV UR4, 0x400 ;  /* 0x0000040000047882 */ /* 0x000fe40000000000 */
[----:B------:R-:W-:-:S04]  /*2b90*/  UIADD3 UR4, UPT, UPT, UR4, 0x20, URZ ;  /* 0x0000002004047890 */ /* 0x000fc8000fffe0ff */
[----:B0-----:R-:W-:-:S06]  /*2ba0*/  ULEA UR4, UR5, UR4, 0x18 ;  /* 0x0000000405047291 */ /* 0x001fcc000f8ec0ff */
[----:B------:R-:W-:-:S05]  /*2bb0*/  LEA R11, R10, UR4, 0x2 ;  /* 0x000000040a0b7c11 */ /* 0x000fca000f8e10ff */
        /* <DEDUP_REMOVED lines=8> */
.L_x_2135:
[----:B------:R-:W-:Y:S05]  /*2c40*/  BSYNC.RECONVERGENT B0 ;  /* 0x0000000000007941 */ /* 0x000fea0003800200 */
.L_x_2134:
[----:B------:R-:W-:Y:S06]  /*2c50*/  BAR.SYNC.DEFER_BLOCKING 0x0 ;  /* 0x0000000000007b1d */ /* 0x000fec0000010000 */
[----:B------:R-:W-:Y:S04]  /*2c60*/  BSSY.RECONVERGENT B0, `(.L_x_2136) ;  /* 0x0000017000007945 */ /* 0x000fe80003800200 */
[----:B------:R-:W-:Y:S05]  /*2c70*/  @P1 BRA `(.L_x_2137) ;  /* 0x0000000000541947 */ /* 0x000fea0003800000 */
[----:B------:R-:W1:Y:S01]  /*2c80*/  S2UR UR5, SR_CgaCtaId ;  /* 0x00000000000579c3 */ /* 0x000e620000008800 */
[----:B------:R-:W-:Y:S02]  /*2c90*/  UMOV UR4, 0x400 ;  /* 0x0000040000047882 */ /* 0x000fe40000000000 */
[----:B------:R-:W-:-:S04]  /*2ca0*/  UIADD3 UR4, UPT, UPT, UR4, 0x20, URZ ;  /* 0x0000002004047890 */ /* 0x000fc8000fffe0ff */
[----:B-1----:R-:W-:-:S06]  /*2cb0*/  ULEA UR4, UR5, UR4, 0x18 ;  /* 0x0000000405047291 */ /* 0x002fcc000f8ec0ff */
[----:B0-----:R-:W-:-:S05]  /*2cc0*/  LEA R11, R10, UR4, 0x2 ;  /* 0x000000040a0b7c11 */ /* 0x001fca000f8e10ff */
        /* <DEDUP_REMOVED lines=16> */
.L_x_2137:
[----:B------:R-:W-:Y:S05]  /*2dd0*/  BSYNC.RECONVERGENT B0 ;  /* 0x0000000000007941 */ /* 0x000fea0003800200 */
.L_x_2136:
        /* <DEDUP_REMOVED lines=16> */
.L_x_2139:
[----:B------:R-:W-:Y:S05]  /*2ee0*/  BSYNC.RECONVERGENT B0 ;  /* 0x0000000000007941 */ /* 0x000fea0003800200 */
.L_x_2138:
[----:B------:R-:W-:Y:S06]  /*2ef0*/  BAR.SYNC.DEFER_BLOCKING 0x0 ;  /* 0x0000000000007b1d */ /* 0x000fec0000010000 */
[----:B------:R-:W-:Y:S04]  /*2f00*/  BSSY.RECONVERGENT B0, `(.L_x_2140) ;  /* 0x0000017000007945 */ /* 0x000fe80003800200 */
[----:B------:R-:W-:Y:S05]  /*2f10*/  @P3 BRA `(.L_x_2141) ;  /* 0x0000000000543947 */ /* 0x000fea0003800000 */
[----:B------:R-:W2:Y:S01]  /*2f20*/  S2UR UR5, SR_CgaCtaId ;  /* 0x00000000000579c3 */ /* 0x000ea20000008800 */
[----:B------:R-:W-:Y:S02]  /*2f30*/  UMOV UR4, 0x400 ;  /* 0x0000040000047882 */ /* 0x000fe40000000000 */
[----:B------:R-:W-:-:S04]  /*2f40*/  UIADD3 UR4, UPT, UPT, UR4, 0x20, URZ ;  /* 0x0000002004047890 */ /* 0x000fc8000fffe0ff */
[----:B--2---:R-:W-:-:S06]  /*2f50*/  ULEA UR4, UR5, UR4, 0x18 ;  /* 0x0000000405047291 */ /* 0x004fcc000f8ec0ff */
[----:B------:R-:W-:-:S05]  /*2f60*/  LEA R18, R10, UR4, 0x2 ;  /* 0x000000040a127c11 */ /* 0x000fca000f8e10ff */
[----:B01----:R-:W0:Y:S04]  /*2f70*/  LDS R11, [R18] ;  /* 0x00000000120b7984 */ /* 0x003e280000000800 */
        /* <DEDUP_REMOVED lines=15> */
.L_x_2141:
[----:B------:R-:W-:Y:S05]  /*3070*/  BSYNC.RECONVERGENT B0 ;  /* 0x0000000000007941 */ /* 0x000fea0003800200 */
.L_x_2140:
[----:B------:R-:W-:Y:S06]  /*3080*/  BAR.SYNC.DEFER_BLOCKING 0x0 ;  /* 0x0000000000007b1d */ /* 0x000fec0000010000 */
[----:B------:R-:W-:Y:S05]  /*3090*/  @P3 EXIT ;  /* 0x000000000000394d */ /* 0x000fea0003800000 */
[----:B------:R-:W2:Y:S01]  /*30a0*/  S2UR UR6, SR_CTAID.Z ;  /* 0x00000000000679c3 */ /* 0x000ea20000002700 */
[----:B------:R-:W3:Y:S01]  /*30b0*/  LDCU UR5, c[0x0][0x378] ;  /* 0x00006f00ff0577ac */ /* 0x000ee20008000800 */
[----:B-1----:R-:W-:Y:S02]  /*30c0*/  F2FP.BF16.F32.PACK_AB R0, R3, R0 ;  /* 0x000000000300723e */ /* 0x002fe400000010ff */
[----:B------:R-:W-:Y:S01]  /*30d0*/  F2FP.BF16.F32.PACK_AB R4, R5, R4 ;  /* 0x000000040504723e */ /* 0x000fe200000010ff */
[----:B------:R-:W-:Y:S01]  /*30e0*/  UIMAD UR4, UR40, UR42, UR41 ;  /* 0x0000002a280472a4 */ /* 0x000fe2000f8e0229 */
[----:B------:R-:W-:Y:S01]  /*30f0*/  F2FP.BF16.F32.PACK_AB R6, R9, R6 ;  /* 0x000000060906723e */ /* 0x000fe200000010ff */
[----:B------:R-:W1:Y:S01]  /*3100*/  LDCU.64 UR8, c[0x0][0x380] ;  /* 0x00007000ff0877ac */ /* 0x000e620008000a00 */
[----:B------:R-:W-:Y:S02]  /*3110*/  F2FP.BF16.F32.PACK_AB R7, R8, R7 ;  /* 0x000000070807723e */ /* 0x000fe400000010ff */
[----:B------:R-:W-:-:S02]  /*3120*/  PRMT R5, R0, 0x7632, R5 ;  /* 0x0000763200057816 */ /* 0x000fc40000000005 */
[----:B------:R-:W-:Y:S02]  /*3130*/  PRMT R8, R4, 0x7632, R8 ;  /* 0x0000763204087816 */ /* 0x000fe40000000008 */
[----:B------:R-:W-:Y:S01]  /*3140*/  PRMT R9, R6, 0x7632, R9 ;  /* 0x0000763206097816 */ /* 0x000fe20000000009 */
[----:B---3--:R-:W-:Y:S02]  /*3150*/  UIMAD UR4, UR4, UR5, URZ ;  /* 0x00000005040472a4 */ /* 0x008fe4000f8e02ff */
[----:B--2---:R-:W-:-:S04]  /*3160*/  USHF.L.U32 UR5, UR6, 0x8, URZ ;  /* 0x0000000806057899 */ /* 0x004fc800080006ff */
[----:B------:R-:W-:-:S06]  /*3170*/  ULEA UR4, UP0, UR4, UR5, 0x8 ;  /* 0x0000000504047291 */ /* 0x000fcc000f8040ff */
[----:B0-----:R-:W-:Y:S01]  /*3180*/  IMAD.U32 R11, RZ, RZ, UR4 ;  /* 0x00000004ff0b7e24 */ /* 0x001fe2000f8e00ff */
[----:B------:R-:W-:-:S04]  /*3190*/  UIADD3.X UR4, UPT, UPT, URZ, URZ, URZ, UP0, !UPT ;  /* 0x000000ffff047290 */ /* 0x000fc800087fe4ff */
[----:B------:R-:W-:Y:S02]  /*31a0*/  LOP3.LUT R10, R11, 0x1f, R2, 0xf8, !PT ;  /* 0x0000001f0b0a7812 */ /* 0x000fe400078ef802 */
[----:B------:R-:W-:Y:S02]  /*31b0*/  MOV R11, UR4 ;  /* 0x00000004000b7c02 */ /* 0x000fe40008000f00 */
[----:B-1----:R-:W-:-:S04]  /*31c0*/  LEA R2, P0, R10, UR8, 0x1 ;  /* 0x000000080a027c11 */ /* 0x002fc8000f8008ff */
        /* <DEDUP_REMOVED lines=11> */
.L_x_2107:
        /* <DEDUP_REMOVED lines=16> */
.L_x_2142:
[----:B------:R-:W-:Y:S05]  /*3380*/  EXIT ;  /* 0x000000000000794d */ /* 0x000fea0003800000 */
.L_x_2109:
[----:B------:R-:W-:Y:S02]  /*3390*/  HFMA2 R12, -RZ, RZ, 0, 9.5367431640625e-07 ;  /* 0x00000010ff0c7431 */ /* 0x000fe400000001ff */
[----:B------:R-:W-:Y:S01]  /*33a0*/  IMAD.MOV.U32 R11, RZ, RZ, 0x1f ;  /* 0x0000001fff0b7424 */ /* 0x000fe200078e00ff */
[----:B------:R-:W-:-:S07]  /*33b0*/  MOV R15, 0xffffffff ;  /* 0xffffffff000f7802 */ /* 0x000fce0000000f00 */
[----:B------:R-:W-:Y:S05]  /*33c0*/  WARPSYNC.COLLECTIVE R15, `(.L_x_2143) ;  /* 0x000000000f087348 */ /* 0x000fea0003c00000 */
[----:B------:R0:W1:Y:S02]  /*33d0*/  SHFL.BFLY P6, R14, R13, R12, R11 ;  /* 0x0c00000c0d0e7389 */ /* 0x00006400000c000b */
[----:B01----:R-:W-:Y:S05]  /*33e0*/  ENDCOLLECTIVE ;  /* 0x000000000000791b */ /* 0x003fea0003800000 */
.L_x_2143:
[----:B------:R-:W-:Y:S01]  /*33f0*/  IMAD.MOV.U32 R12, RZ, RZ, 0x8 ;  /* 0x00000008ff0c7424 */ /* 0x000fe200078e00ff */
[----:B------:R-:W-:-:S04]  /*3400*/  FMNMX.FTZ R0, R14, -3.40282346638528859812e+38, !PT ;  /* 0xff7fffff0e007809 */ /* 0x000fc80007810000 */
[----:B------:R-:W-:-:S07]  /*3410*/  MOV R13, R0 ;  /* 0x00000000000d7202 */ /* 0x000fce0000000f00 */
[----:B------:R-:W-:Y:S05]  /*3420*/  WARPSYNC.COLLECTIVE R15, `(.L_x_2144) ;  /* 0x000000000f087348 */ /* 0x000fea0003c00000 */
[----:B------:R0:W1:Y:S02]  /*3430*/  SHFL.BFLY P6, R14, R13, R12, R11 ;  /* 0x0c00000c0d0e7389 */ /* 0x00006400000c000b */
[----:B01----:R-:W-:Y:S05]  /*3440*/  ENDCOLLECTIVE ;  /* 0x000000000000791b */ /* 0x003fea0003800000 */
.L_x_2144:
[----:B------:R-:W-:Y:S01]  /*3450*/  HFMA2 R12, -RZ, RZ, 0, 2.384185791015625e-07 ;  /* 0x00000004ff0c7431 */ /* 0x000fe200000001ff */
[----:B------:R-:W-:-:S04]  /*3460*/  FMNMX.FTZ R2, R0, R14, !PT ;  /* 0x0000000e00027209 */ /* 0x000fc80007810000 */
[----:B------:R-:W-:-:S07]  /*3470*/  MOV R13, R2 ;  /* 0x00000002000d7202 */ /* 0x000fce0000000f00 */
[----:B------:R-:W-:Y:S05]  /*3480*/  WARPSYNC.COLLECTIVE R15, `(.L_x_2145) ;  /* 0x000000000f087348 */ /* 0x000fea0003c00000 */
[----:B------:R0:W1:Y:S02]  /*3490*/  SHFL.BFLY P6, R14, R13, R12, R11 ;  /* 0x0c00000c0d0e7389 */ /* 0x00006400000c000b */
[----:B01----:R-:W-:Y:S05]  /*34a0*/  ENDCOLLECTIVE ;  /* 0x000000000000791b */ /* 0x003fea0003800000 */
.L_x_2145:
[----:B------:R-:W-:Y:S05]  /*34b0*/  BRA `(.L_x_2146) ;  /* 0xffffffd400b07947 */ /* 0x000fea000383ffff */
.L_x_2147:
        /* <DEDUP_REMOVED lines=12> */
.L_x_25617:


//--------------------- .text._ZN4vllm25paged_attention_v1_kernelI13__nv_bfloat16hLi192ELi8ELi128ELNS_18Fp8KVCacheDataTypeE2ELb1EEEvPT_PKS3_PKT0_S9_ifPKiSB_iPKfiiiSD_SD_iiiii --------------------------
	.section	.text._ZN4vllm25paged_attention_v1_kernelI13__nv_bfloat16hLi192ELi8ELi128ELNS_18Fp8KVCacheDataTypeE2ELb1EEEvPT_PKS3_PKT0_S9_ifPKiSB_iPKfiiiSD_SD_iiiii,"ax",@progbits
	.align	128
        .global         _ZN4vllm25paged_attention_v1_kernelI13__nv_bfloat16hLi192ELi8ELi128ELNS_18Fp8KVCacheDataTypeE2ELb1EEEvPT_PKS3_PKT0_S9_ifPKiSB_iPKfiiiSD_SD_iiiii
        .type           _ZN4vllm25paged_attention_v1_kernelI13__nv_bfloat16hLi192ELi8ELi128ELNS_18Fp8KVCacheDataTypeE2ELb1EEEvPT_PKS3_PKT0_S9_ifPKiSB_iPKfiiiSD_SD_iiiii,@function
        .size           _ZN4vllm25paged_attention_v1_kernelI13__nv_bfloat16hLi192ELi8ELi128ELNS_18Fp8KVCacheDataTypeE2ELb1EEEvPT_PKS3_PKT0_S9_ifPKiSB_iPKfiiiSD_SD_iiiii,(.L_x_25618 - _ZN4vllm25paged_attention_v1_kernelI13__nv_bfloat16hLi192ELi8ELi128ELNS_18Fp8KVCacheDataTypeE2ELb1EEEvPT_PKS3_PKT0_S9_ifPKiSB_iPKfiiiSD_SD_iiiii)
        .other          _ZN4vllm25paged_attention_v1_kernelI13__nv_bfloat16hLi192ELi8ELi128ELNS_18Fp8KVCacheDataTypeE2ELb1EEEvPT_PKS3_PKT0_S9_ifPKiSB_iPKfiiiSD_SD_iiiii,@"STO_CUDA_ENTRY STV_DEFAULT"
_ZN4vllm25paged_attention_v1_kernelI13__nv_bfloat16hLi192ELi8ELi128ELNS_18Fp8KVCacheDataTypeE2ELb1EEEvPT_PKS3_PKT0_S9_ifPKiSB_iPKfiiiSD_SD_iiiii:
.text._ZN4vllm25paged_attention_v1_kernelI13__nv_bfloat16hLi192ELi8ELi128ELNS_18Fp8KVCacheDataTypeE2ELb1EEEvPT_PKS3_PKT0_S9_ifPKiSB_iPKfiiiSD_SD_iiiii:
        /* <DEDUP_REMOVED lines=110> */
.L_x_2148:
        /* <DEDUP_REMOVED lines=23> */
.L_x_2152:
        /* <DEDUP_REMOVED lines=42> */
.L_x_2150:
[----:B------:R-:W-:Y:S05]  /*0af0*/  BSYNC.RECONVERGENT B6 ;  /* 0x0000000000067941 */ /* 0x000fea0003800200 */
.L_x_2149:
        /* <DEDUP_REMOVED lines=8> */
.L_x_2186:
        /* <DEDUP_REMOVED lines=39> */
.L_x_2158:
        /* <DEDUP_REMOVED lines=11> */
.L_x_2157:
[----:B------:R-:W-:Y:S05]  /*0ea0*/  BSYNC.RECONVERGENT B1 ;  /* 0x0000000000017941 */ /* 0x000fea0003800200 */
.L_x_2156:
        /* <DEDUP_REMOVED lines=13> */
.L_x_2161:
        /* <DEDUP_REMOVED lines=100> */
.L_x_2160:
[----:B------:R-:W-:Y:S05]  /*15c0*/  BSYNC.RECONVERGENT B1 ;  /* 0x0000000000017941 */ /* 0x000fea0003800200 */
.L_x_2159:
        /* <DEDUP_REMOVED lines=55> */
.L_x_2163:
[----:B------:R-:W-:Y:S05]  /*1940*/  BSYNC.RECONVERGENT B1 ;  /* 0x0000000000017941 */ /* 0x000fea0003800200 */
.L_x_2162:
        /* <DEDUP_REMOVED lines=26> */
.L_x_2155:
[----:B------:R-:W-:Y:S05]  /*1af0*/  BSYNC.RECONVERGENT B0 ;  /* 0x0000000000007941 */ /* 0x000fea0003800200 */
.L_x_2154:
        /* <DEDUP_REMOVED lines=38> */
.L_x_2168:
[----:B------:R-:W0:Y:S01]  /*1d60*/  LDS R11, [R8] ;  /* 0x00000000080b7984 */ /* 0x000e220000000800 */
[----:B------:R-:W-:-:S05]  /*1d70*/  VIADD R9, R9, 0x1 ;  /* 0x0000000109097836 */ /* 0x000fca0000000000 */
[----:B------:R-:W-:Y:S01]  /*1d80*/  ISETP.NE.AND P0, PT, R9, RZ, PT ;  /* 0x000000ff0900720c */ /* 0x000fe20003f05270 */
[----:B0-----:R-:W-:-:S05]  /*1d90*/  FMUL.FTZ R11, R11, R2 ;  /* 0x000000020b0b7220 */ /* 0x001fca0000410000 */
[----:B------:R0:W-:Y:S02]  /*1da0*/  STS [R8], R11 ;  /* 0x0000000b08007388 */ /* 0x0001e40000000800 */
[----:B0-----:R-:W-:-:S05]  /*1db0*/  IADD3 R8, PT, PT, R8, 0x200, RZ ;  /* 0x0000020008087810 */ /* 0x001fca0007ffe0ff */
[----:B------:R-:W-:Y:S05]  /*1dc0*/  @P0 BRA `(.L_x_2168) ;  /* 0xfffffffc00e40947 */ /* 0x000fea000383ffff */
.L_x_2167:
[----:B------:R-:W-:Y:S05]  /*1dd0*/  BSYNC.RECONVERGENT B1 ;  /* 0x0000000000017941 */ /* 0x000fea0003800200 */
.L_x_2166:
        /* <DEDUP_REMOVED lines=13> */
.L_x_2171:
        /* <DEDUP_REMOVED lines=52> */
.L_x_2170:
[----:B------:R-:W-:Y:S05]  /*21f0*/  BSYNC.RECONVERGENT B1 ;  /* 0x0000000000017941 */ /* 0x000fea0003800200 */
.L_x_2169:
        /* <DEDUP_REMOVED lines=31> */
.L_x_2173:
[----:B------:R-:W-:Y:S05]  /*23f0*/  BSYNC.RECONVERGENT B1 ;  /* 0x0000000000017941 */ /* 0x000fea0003800200 */
.L_x_2172:
        /* <DEDUP_REMOVED lines=14> */
.L_x_2165:
[----:B------:R-:W-:Y:S05]  /*24e0*/  BSYNC.RECONVERGENT B0 ;  /* 0x0000000000007941 */ /* 0x000fea0003800200 */
.L_x_2164:
[----:B------:R-:W-:Y:S01]  /*24f0*/  BAR.SYNC.DEFER_BLOCKING 0x0 ;  /* 0x0000000000007b1d */ /* 0x000fe20000010000 */
[----:B------:R-:W-:-:S13]  /*2500*/  ISETP.GE.AND P0, PT, R4, UR43, PT ;  /* 0x0000002b04007c0c */ /* 0x000fda000bf06270 */
[----:B------:R-:W-:Y:S05]  /*2510*/  @P0 BRA `(.L_x_2174) ;  /* 0x0000000400480947 */ /* 0x000fea0003800000 */
[----:B------:R-:W2:Y:S01]  /*2520*/  LDCU UR4, c[0x0][0x3ec] ;  /* 0x00007d80ff0477ac */ /* 0x000ea20008000800 */
[----:B------:R-:W-:Y:S01]  /*2530*/  MOV R16, R4 ;  /* 0x0000000400107202 */ /* 0x000fe20000000f00 */
[----:B--2---:R-:W-:-:S07]  /*2540*/  VIADD R17, R5, -UR4 ;  /* 0x8000000405117c36 */ /* 0x004fce0008000000 */
.L_x_2177:
[----:B0-----:R-:W0:Y:S01]  /*2550*/  LDC R2, c[0x0][0x3f4] ;  /* 0x0000fd00ff027b82 */ /* 0x001e220000000800 */
[C---:B-1----:R-:W-:Y:S01]  /*2560*/  SHF.L.U32 R3, R16.reuse, 0x3, RZ ;  /* 0x0000000310037819 */ /* 0x042fe200000006ff */
[----:B------:R-:W-:Y:S01]  /*2570*/  VIADD R16, R16, 0x4 ;  /* 0x0000000410107836 */ /* 0x000fe20000000000 */
[----:B------:R-:W-:Y:S02]  /*2580*/  BSSY.RECONVERGENT B6, `(.L_x_2175) ;  /* 0x0000049000067945 */ /* 0x000fe40003800200 */
        /* <DEDUP_REMOVED lines=22> */
[----:B------:R-:W-:Y:S01]  /*26f0*/  @!P1 IMAD.IADD R5, R5, 0x1, -R8 ;  /* 0x0000000105059824 */ /* 0x000fe200078e0a08 */
[----:B------:R-:W-:Y:S02]  /*2700*/  @!P1 IADD3 R4, PT, PT, R4, 0x1, RZ ;  /* 0x0000000104049810 */ /* 0x000fe40007ffe0ff */
[----:B------:R-:W-:Y:S02]  /*2710*/  ISETP.NE.AND P1, PT, R2, RZ, PT ;  /* 0x000000ff0200720c */ /* 0x000fe40003f25270 */
[----:B------:R-:W-:Y:S02]  /*2720*/  ISETP.GE.U32.AND P0, PT, R5, R8, PT ;  /* 0x000000080500720c */ /* 0x000fe40003f06070 */
[----:B0-----:R-:W-:-:S04]  /*2730*/  IADD3 R5, PT, PT, R9, 0xffffffe, RZ ;  /* 0x0ffffffe09057810 */ /* 0x001fc80007ffe0ff */
[----:B------:R-:W0:Y:S07]  /*2740*/  F2I.FTZ.U32.TRUNC.NTZ R3, R5 ;  /* 0x0000000500037305 */ /* 0x000e2e000021f000 */
[----:B------:R-:W-:-:S05]  /*2750*/  @P0 VIADD R4, R4, 0x1 ;  /* 0x0000000104040836 */ /* 0x000fca0000000000 */
[----:B------:R-:W-:Y:S01]  /*2760*/  MOV R6, R4 ;  /* 0x0000000400067202 */ /* 0x000fe20000000f00 */
[----:B0-----:R-:W-:-:S03]  /*2770*/  IMAD.MOV R4, RZ, RZ, -R3 ;  /* 0x000000ffff047224 */ /* 0x001fc600078e0a03 */
[----:B------:R-:W-:Y:S02]  /*2780*/  @!P2 IADD3 R6, PT, PT, -R6, RZ, RZ ;  /* 0x000000ff0606a210 */ /* 0x000fe40007ffe1ff */
[----:B------:R-:W-:Y:S02]  /*2790*/  @!P1 LOP3.LUT R6, RZ, R2, RZ, 0x33, !PT ;  /* 0x00000002ff069212 */ /* 0x000fe400078e33ff */
[----:B------:R-:W-:Y:S02]  /*27a0*/  MOV R2, R4 ;  /* 0x0000000400027202 */ /* 0x000fe40000000f00 */
[----:B------:R-:W-:Y:S02]  /*27b0*/  IADD3 R4, PT, PT, R6, UR39, RZ ;  /* 0x0000002706047c10 */ /* 0x000fe4000fffe0ff */
[----:B------:R-:W-:Y:S01]  /*27c0*/  ISETP.NE.AND P2, PT, R0, RZ, PT ;  /* 0x000000ff0000720c */ /* 0x000fe20003f45270 */
[----:B------:R-:W-:Y:S01]  /*27d0*/  IMAD R9, R2, R7, RZ ;  /* 0x0000000702097224 */ /* 0x000fe200078e02ff */
[----:B------:R-:W-:Y:S01]  /*27e0*/  IABS R5, R4 ;  /* 0x0000000400057213 */ /* 0x000fe20000000000 */
[----:B------:R-:W-:Y:S01]  /*27f0*/  IMAD.MOV.U32 R2, RZ, RZ, RZ ;  /* 0x000000ffff027224 */ /* 0x000fe200078e00ff */
[----:B------:R-:W-:-:S03]  /*2800*/  ISETP.GE.AND P1, PT, R4, RZ, PT ;  /* 0x000000ff0400720c */ /* 0x000fc60003f26270 */
[----:B------:R-:W-:Y:S01]  /*2810*/  IMAD.HI.U32 R2, R3, R9, R2 ;  /* 0x0000000903027227 */ /* 0x000fe200078e0002 */
[----:B------:R-:W-:-:S05]  /*2820*/  MOV R3, R5 ;  /* 0x0000000500037202 */ /* 0x000fca0000000f00 */
        /* <DEDUP_REMOVED lines=9> */
[----:B------:R-:W-:Y:S02]  /*28c0*/  @!P2 LOP3.LUT R2, RZ, R0, RZ, 0x33, !PT ;  /* 0x00000000ff02a212 */ /* 0x000fe400078e33ff */
[----:B------:R-:W-:Y:S02]  /*28d0*/  ISETP.GE.AND P2, PT, R16, UR43, PT ;  /* 0x0000002b10007c0c */ /* 0x000fe4000bf46270 */
[----:B------:R-:W-:-:S02]  /*28e0*/  ISETP.NE.AND P1, PT, R2, RZ, PT ;  /* 0x000000ff0200720c */ /* 0x000fc40003f25270 */
[----:B------:R-:W-:-:S11]  /*28f0*/  P2R R18, PR, RZ, 0x4 ;  /* 0x00000004ff127803 */ /* 0x000fd60000000000 */
[----:B------:R-:W-:Y:S05]  /*2900*/  @!P0 BRA P1, `(.L_x_2176) ;  /* 0x0000000000408947 */ /* 0x000fea0000800000 */
        /* <DEDUP_REMOVED lines=16> */
.L_x_2176:
[----:B------:R-:W-:Y:S05]  /*2a10*/  BSYNC.RECONVERGENT B6 ;  /* 0x0000000000067941 */ /* 0x000fea0003800200 */
.L_x_2175:
[----:B------:R-:W-:-:S13]  /*2a20*/  ISETP.NE.AND P6, PT, R18, RZ, PT ;  /* 0x000000ff1200720c */ /* 0x000fda0003fc5270 */
[----:B------:R-:W-:Y:S05]  /*2a30*/  @!P6 BRA `(.L_x_2177) ;  /* 0xfffffff800c4e947 */ /* 0x000fea000383ffff */
.L_x_2174:
[----:B------:R-:W0:Y:S01]  /*2a40*/  S2R R14, SR_TID.X ;  /* 0x00000000000e7919 */ /* 0x000e220000002100 */
[----:B------:R-:W-:Y:S05]  /*2a50*/  WARPSYNC.ALL ;  /* 0x0000000000007948 */ /* 0x000fea0003800000 */
[----:B------:R-:W2:Y:S08]  /*2a60*/  S2UR UR5, SR_CgaCtaId ;  /* 0x00000000000579c3 */ /* 0x000eb00000008800 */
[----:B------:R-:W-:Y:S01]  /*2a70*/  BAR.SYNC.DEFER_BLOCKING 0x0 ;  /* 0x0000000000007b1d */ /* 0x000fe20000010000 */
[----:B-1----:R-:W-:-:S02]  /*2a80*/  CS2R R6, SRZ ;  /* 0x0000000000067805 */ /* 0x002fc4000001ff00 */
[----:B------:R-:W-:-:S03]  /*2a90*/  MOV R8, RZ ;  /* 0x000000ff00087202 */ /* 0x000fc60000000f00 */
[----:B------:R-:W-:Y:S01]  /*2aa0*/  UMOV UR4, 0x400 ;  /* 0x0000040000047882 */ /* 0x000fe20000000000 */
[----:B------:R-:W-:Y:S01]  /*2ab0*/  BSSY.RECONVERGENT B0, `(.L_x_2178) ;  /* 0x0000023000007945 */ /* 0x000fe20003800200 */
[----:B------:R-:W-:-:S04]  /*2ac0*/  UIADD3 UR4, UPT, UPT, UR4, 0x20, URZ ;  /* 0x0000002004047890 */ /* 0x000fc8000fffe0ff */
[----:B--2---:R-:W-:Y:S01]  /*2ad0*/  ULEA UR4, UR5, UR4, 0x18 ;  /* 0x0000000405047291 */ /* 0x004fe2000f8ec0ff */
[C---:B0-----:R-:W-:Y:S02]  /*2ae0*/  LOP3.LUT R2, R14.reuse, 0x3c0, RZ, 0xc0, !PT ;  /* 0x000003c00e027812 */ /* 0x041fe400078ec0ff */
[----:B------:R-:W-:Y:S02]  /*2af0*/  SHF.R.U32.HI R0, RZ, 0x5, R14 ;  /* 0x00000005ff007819 */ /* 0x000fe4000001160e */
[----:B------:R-:W-:Y:S02]  /*2b00*/  LOP3.LUT R3, R14, 0x1f, RZ, 0xc0, !PT ;  /* 0x0000001f0e037812 */ /* 0x000fe400078ec0ff */
[----:B------:R-:W-:Y:S02]  /*2b10*/  ISETP.NE.AND P0, PT, R2, 0x40, PT ;  /* 0x000000400200780c */ /* 0x000fe40003f05270 */
[----:B------:R-:W-:Y:S01]  /*2b20*/  ISETP.GT.U32.AND P1, PT, R14, 0x3f, PT ;  /* 0x0000003f0e00780c */ /* 0x000fe20003f24070 */
[----:B------:R-:W-:Y:S01]  /*2b30*/  IMAD R0, R0, 0xc0, R3 ;  /* 0x000000c000007824 */ /* 0x000fe200078e0203 */
[C---:B------:R-:W-:Y:S01]  /*2b40*/  LOP3.LUT R4, R14.reuse, 0x3e0, RZ, 0xc0, !PT ;  /* 0x000003e00e047812 */ /* 0x040fe200078ec0ff */
[----:B------:R-:W-:Y:S01]  /*2b50*/  HFMA2 R3, -RZ, RZ, 0, 0 ;  /* 0x00000000ff037431 */ /* 0x000fe200000001ff */
[----:B------:R-:W-:-:S02]  /*2b60*/  ISETP.GT.U32.AND P3, PT, R14, 0x1f, PT ;  /* 0x0000001f0e00780c */ /* 0x000fc40003f64070 */
[----:B------:R-:W-:Y:S02]  /*2b70*/  LEA R0, R0, UR4, 0x2 ;  /* 0x0000000400007c11 */ /* 0x000fe4000f8e10ff */
[----:B------:R-:W-:Y:S02]  /*2b80*/  ISETP.NE.AND P2, PT, R4, 0x20, PT ;  /* 0x000000200400780c */ /* 0x000fe40003f45270 */
[----:B------:R-:W-:Y:S01]  /*2b90*/  CS2R R4, SRZ ;  /* 0x0000000000047805 */ /* 0x000fe2000001ff00 */
        /* <DEDUP_REMOVED lines=20> */
.L_x_2179:
[----:B------:R-:W-:Y:S05]  /*2ce0*/  BSYNC.RECONVERGENT B0 ;  /* 0x0000000000007941 */ /* 0x000fea0003800200 */
.L_x_2178:
        /* <DEDUP_REMOVED lines=22> */
.L_x_2181:
[----:B------:R-:W-:Y:S05]  /*2e50*/  BSYNC.RECONVERGENT B0 ;  /* 0x0000000000007941 */ /* 0x000fea0003800200 */
.L_x_2180:
        /* <DEDUP_REMOVED lines=9> */
[----:B------:R-:W-:Y:S02]  /*2ef0*/  PRMT R7, R4, 0x7632, R7 ;  /* 0x0000763204077816 */ /* 0x000fe40000000007 */
[----:B------:R-:W-:Y:S01]  /*2f00*/  PRMT R5, R6, 0x7632, R5 ;  /* 0x0000763206057816 */ /* 0x000fe20000000005 */
[----:B---3--:R-:W-:-:S04]  /*2f10*/  UIMAD UR4, UR4, UR5, URZ ;  /* 0x00000005040472a4 */ /* 0x008fc8000f8e02ff */
[----:B------:R-:W-:Y:S02]  /*2f20*/  UIMAD UR4, UR4, 0xc0, URZ ;  /* 0x000000c0040478a4 */ /* 0x000fe4000f8e02ff */
[----:B--2---:R-:W-:-:S04]  /*2f30*/  UIMAD UR5, UR6, 0xc0, URZ ;  /* 0x000000c0060578a4 */ /* 0x004fc8000f8e02ff */
[----:B------:R-:W-:-:S04]  /*2f40*/  UIADD3 UR5, UP0, UPT, UR4, UR5, URZ ;  /* 0x0000000504057290 */ /* 0x000fc8000ff1e0ff */
[----:B------:R-:W-:Y:S02]  /*2f50*/  UIADD3.X UR4, UPT, UPT, URZ, URZ, URZ, UP0, !UPT ;  /* 0x000000ffff047290 */ /* 0x000fe400087fe4ff */
[----:B------:R-:W-:-:S05]  /*2f60*/  IMAD.U32 R9, RZ, RZ, UR5 ;  /* 0x00000005ff097e24 */ /* 0x000fca000f8e00ff */
[----:B0-----:R-:W-:Y:S02]  /*2f70*/  LOP3.LUT R0, R9, 0x1f, R14, 0xf8, !PT ;  /* 0x0000001f09007812 */ /* 0x001fe400078ef80e */
        /* <DEDUP_REMOVED lines=11> */
.L_x_2151:
        /* <DEDUP_REMOVED lines=16> */
.L_x_2182:
[----:B------:R-:W-:Y:S05]  /*3130*/  EXIT ;  /* 0x000000000000794d */ /* 0x000fea0003800000 */
.L_x_2153:
[----:B------:R-:W-:Y:S02]  /*3140*/  HFMA2 R12, -RZ, RZ, 0, 9.5367431640625e-07 ;  /* 0x00000010ff0c7431 */ /* 0x000fe400000001ff */
[----:B------:R-:W-:Y:S01]  /*3150*/  IMAD.MOV.U32 R11, RZ, RZ, 0x1f ;  /* 0x0000001fff0b7424 */ /* 0x000fe200078e00ff */
[----:B------:R-:W-:-:S07]  /*3160*/  MOV R15, 0xffffffff ;  /* 0xffffffff000f7802 */ /* 0x000fce0000000f00 */
[----:B------:R-:W-:Y:S05]  /*3170*/  WARPSYNC.COLLECTIVE R15, `(.L_x_2183) ;  /* 0x000000000f087348 */ /* 0x000fea0003c00000 */
[----:B------:R0:W1:Y:S02]  /*3180*/  SHFL.BFLY P6, R14, R13, R12, R11 ;  /* 0x0c00000c0d0e7389 */ /* 0x00006400000c000b */
[----:B01----:R-:W-:Y:S05]  /*3190*/  ENDCOLLECTIVE ;  /* 0x000000000000791b */ /* 0x003fea0003800000 */
.L_x_2183:
[----:B------:R-:W-:Y:S01]  /*31a0*/  IMAD.MOV.U32 R12, RZ, RZ, 0x8 ;  /* 0x00000008ff0c7424 */ /* 0x000fe200078e00ff */
[----:B------:R-:W-:-:S04]  /*31b0*/  FMNMX.FTZ R0, R14, -3.40282346638528859812e+38, !PT ;  /* 0xff7fffff0e007809 */ /* 0x000fc80007810000 */
[----:B------:R-:W-:-:S07]  /*31c0*/  MOV R13, R0 ;  /* 0x00000000000d7202 */ /* 0x000fce0000000f00 */
[----:B------:R-:W-:Y:S05]  /*31d0*/  WARPSYNC.COLLECTIVE R15, `(.L_x_2184) ;  /* 0x000000000f087348 */ /* 0x000fea0003c00000 */
[----:B------:R0:W1:Y:S02]  /*31e0*/  SHFL.BFLY P6, R14, R13, R12, R11 ;  /* 0x0c00000c0d0e7389 */ /* 0x00006400000c000b */
[----:B01----:R-:W-:Y:S05]  /*31f0*/  ENDCOLLECTIVE ;  /* 0x000000000000791b */ /* 0x003fea0003800000 */
.L_x_2184:
[----:B------:R-:W-:Y:S01]  /*3200*/  HFMA2 R12, -RZ, RZ, 0, 2.384185791015625e-07 ;  /* 0x00000004ff0c7431 */ /* 0x000fe200000001ff */
[----:B------:R-:W-:-:S04]  /*3210*/  FMNMX.FTZ R2, R0, R14, !PT ;  /* 0x0000000e00027209 */ /* 0x000fc80007810000 */
[----:B------:R-:W-:-:S07]  /*3220*/  MOV R13, R2 ;  /* 0x00000002000d7202 */ /* 0x000fce0000000f00 */
[----:B------:R-:W-:Y:S05]  /*3230*/  WARPSYNC.COLLECTIVE R15, `(.L_x_2185) ;  /* 0x000000000f087348 */ /* 0x000fea0003c00000 */
[----:B------:R0:W1:Y:S02]  /*3240*/  SHFL.BFLY P6, R14, R13, R12, R11 ;  /* 0x0c00000c0d0e7389 */ /* 0x00006400000c000b */
[----:B01----:R-:W-:Y:S05]  /*3250*/  ENDCOLLECTIVE ;  /* 0x000000000000791b */ /* 0x003fea0003800000 */
.L_x_2185:
[----:B------:R-:W-:Y:S05]  /*3260*/  BRA `(.L_x_2186) ;  /* 0xffffffd800447947 */ /* 0x000fea000383ffff */
.L_x_2187:
        /* <DEDUP_REMOVED lines=9> */
.L_x_25618:


//--------------------- .text._ZN4vllm25paged_attention_v1_kernelI13__nv_bfloat16hLi128ELi8ELi128ELNS_18Fp8KVCacheDataTypeE2ELb1EEEvPT_PKS3_PKT0_S9_ifPKiSB_iPKfiiiSD_SD_iiiii --------------------------
	.section	.text._ZN4vllm25paged_attention_v1_kernelI13__nv_bfloat16hLi128ELi8ELi128ELNS_18Fp8KVCacheDataTypeE2ELb1EEEvPT_PKS3_PKT0_S9_ifPKiSB_iPKfiiiSD_SD_iiiii,"ax",@progbits
	.align	128
        .global         _ZN4vllm25paged_attention_v1_kernelI13__nv_bfloat16hLi128ELi8ELi128ELNS_18Fp8KVCacheDataTypeE2ELb1EEEvPT_PKS3_PKT0_S9_ifPKiSB_iPKfiiiSD_SD_iiiii
        .type           _ZN4vllm25paged_attention_v1_kernelI13__nv_bfloat16hLi128ELi8ELi128ELNS_18Fp8KVCacheDataTypeE2ELb1EEEvPT_PKS3_PKT0_S9_ifPKiSB_iPKfiiiSD_SD_iiiii,@function
        .size           _ZN4vllm25paged_attention_v1_kernelI13__nv_bfloat16hLi128ELi8ELi128ELNS_18Fp8KVCacheDataTypeE2ELb1EEEvPT_PKS3_PKT0_S9_ifPKiSB_iPKfiiiSD_SD_iiiii,(.L_x_25619 - _ZN4vllm25paged_attention_v1_kernelI13__nv_bfloat16hLi128ELi8ELi128ELNS_18Fp8KVCacheDataTypeE2ELb1EEEvPT_PKS3_PKT0_S9_ifPKiSB_iPKfiiiSD_SD_iiiii)
        .other          _ZN4vllm25paged_attention_v1_kernelI13__nv_bfloat16hLi128ELi8ELi128ELNS_18Fp8KVCacheDataTypeE2ELb1EEEvPT_PKS3_PKT0_S9_ifPKiSB_iPKfiiiSD_SD_iiiii,@"STO_CUDA_ENTRY STV_DEFAULT"
_ZN4vllm25paged_attention_v1_kernelI13__nv_bfloat16hLi128ELi8ELi128ELNS_18Fp8KVCacheDataTypeE2ELb1EEEvPT_PKS3_PKT0_S9_ifPKiSB_iPKfiiiSD_SD_iiiii:
.text._ZN4vllm25paged_attention_v1_kernelI13__nv_bfloat16hLi128ELi8ELi128ELNS_18Fp8KVCacheDataTypeE2ELb1EEEvPT_PKS3_PKT0_S9_ifPKiSB_iPKfiiiSD_SD_iiiii:
        /* <DEDUP_REMOVED lines=110> */
.L_x_2188:
        /* <DEDUP_REMOVED lines=23> */
.L_x_2192:
        /* <DEDUP_REMOVED lines=42> */
.L_x_2190:
[----:B------:R-:W-:Y:S05]  /*0af0*/  BSYNC.RECONVERGENT B6 ;  /* 0x0000000000067941 */ /* 0x000fea0003800200 */
.L_x_2189:
        /* <DEDUP_REMOVED lines=8> */
.L_x_2230:
        /* <DEDUP_REMOVED lines=39> */
.L_x_2198:
        /* <DEDUP_REMOVED lines=11> */
.L_x_2197:
[----:B------:R-:W-:Y:S05]  /*0ea0*/  BSYNC.RECONVERGENT B1 ;  /* 0x0000000000017941 */ /* 0x000fea0003800200 */
.L_x_2196:
        /* <DEDUP_REMOVED lines=13> */
.L_x_2201:
        /* <DEDUP_REMOVED lines=100> */
.L_x_2200:
[----:B------:R-:W-:Y:S05]  /*15c0*/  BSYNC.RECONVERGENT B1 ;  /* 0x0000000000017941 */ /* 0x000fea0003800200 */
.L_x_2199:
        /* <DEDUP_REMOVED lines=55> */
.L_x_2203:
[----:B------:R-:W-:Y:S05]  /*1940*/  BSYNC.RECONVERGENT B1 ;  /* 0x0000000000017941 */ /* 0x000fea0003800200 */
.L_x_2202:
        /* <DEDUP_REMOVED lines=26> */
.L_x_2195:
[----:B------:R-:W-:Y:S05]  /*1af0*/  BSYNC.RECONVERGENT B0 ;  /* 0x0000000000007941 */ /* 0x000fea0003800200 */
.L_x_2194:
        /* <DEDUP_REMOVED lines=38> */
.L_x_2208:
[----:B------:R-:W0:Y:S01]  /*1d60*/  LDS R11, [R8] ;  /* 0x00000000080b7984 */ /* 0x000e220000000800 */
[----:B------:R-:W-:-:S05]  /*1d70*/  VIADD R9, R9, 0x1 ;  /* 0x0000000109097836 */ /* 0x000fca0000000000 */
[----:B------:R-:W-:Y:S01]  /*1d80*/  ISETP.NE.AND P0, PT, R9, RZ, PT ;  /* 0x000000ff0900720c */ /* 0x000fe20003f05270 */
[----:B0-----:R-:W-:-:S05]  /*1d90*/  FMUL.FTZ R11, R11, R2 ;  /* 0x000000020b0b7220 */ /* 0x001fca0000410000 */
[----:B------:R0:W-:Y:S02]  /*1da0*/  STS [R8], R11 ;  /* 0x0000000b08007388 */ /* 0x0001e40000000800 */
[----:B0-----:R-:W-:-:S05]  /*1db0*/  IADD3 R8, PT, PT, R8, 0x200, RZ ;  /* 0x0000020008087810 */ /* 0x001fca0007ffe0ff */
[----:B------:R-:W-:Y:S05]  /*1dc0*/  @P0 BRA `(.L_x_2208) ;  /* 0xfffffffc00e40947 */ /* 0x000fea000383ffff */
.L_x_2207:
[----:B------:R-:W-:Y:S05]  /*1dd0*/  BSYNC.RECONVERGENT B1 ;  /* 0x0000000000017941 */ /* 0x000fea0003800200 */
.L_x_2206:
        /* <DEDUP_REMOVED lines=13> */
.L_x_2211:
        /* <DEDUP_REMOVED lines=52> */
.L_x_2210:
[----:B------:R-:W-:Y:S05]  /*21f0*/  BSYNC.RECONVERGENT B1 ;  /* 0x0000000000017941 */ /* 0x000fea0003800200 */
.L_x_2209:
        /* <DEDUP_REMOVED lines=31> */
.L_x_2213:
[----:B------:R-:W-:Y:S05]  /*23f0*/  BSYNC.RECONVERGENT B1 ;  /* 0x0000000000017941 */ /* 0x000fea0003800200 */
.L_x_2212:
        /* <DEDUP_REMOVED lines=14> */
.L_x_2205:
[----:B------:R-:W-:Y:S05]  /*24e0*/  BSYNC.RECONVERGENT B0 ;  /* 0x0000000000007941 */ /* 0x000fea0003800200 */
.L_x_2204:
[----:B------:R-:W-:Y:S01]  /*24f0*/  BAR.SYNC.DEFER_BLOCKING 0x0 ;  /* 0x0000000000007b1d */ /* 0x000fe20000010000 */
[----:B------:R-:W-:-:S13]  /*2500*/  ISETP.GE.AND P0, PT, R4, UR43, PT ;  /* 0x0000002b04007c0c */ /* 0x000fda000bf06270 */
[----:B------:R-:W-:Y:S05]  /*2510*/  @P0 BRA `(.L_x_2214) ;  /* 0x0000000400480947 */ /* 0x000fea0003800000 */
[----:B------:R-:W2:Y:S01]  /*2520*/  LDCU UR4, c[0x0][0x3ec] ;  /* 0x00007d80ff0477ac */ /* 0x000ea20008000800 */
[----:B------:R-:W-:Y:S01]  /*2530*/  MOV R16, R4 ;  /* 0x0000000400107202 */ /* 0x000fe20000000f00 */
[----:B--2---:R-:W-:-:S07]  /*2540*/  VIADD R17, R5, -UR4 ;  /* 0x8000000405117c36 */ /* 0x004fce0008000000 */
.L_x_2217:
        /* <DEDUP_REMOVED lines=76> */
.L_x_2216:
[----:B------:R-:W-:Y:S05]  /*2a10*/  BSYNC.RECONVERGENT B6 ;  /* 0x0000000000067941 */ /* 0x000fea0003800200 */
.L_x_2215:
[----:B------:R-:W-:-:S13]  /*2a20*/  ISETP.NE.AND P6, PT, R18, RZ, PT ;  /* 0x000000ff1200720c */ /* 0x000fda0003fc5270 */
[----:B------:R-:W-:Y:S05]  /*2a30*/  @!P6 BRA `(.L_x_2217) ;  /* 0xfffffff800c4e947 */ /* 0x000fea000383ffff */
.L_x_2214:
[----:B------:R-:W2:Y:S01]  /*2a40*/  S2R R10, SR_TID.X ;  /* 0x00000000000a7919 */ /* 0x000ea20000002100 */
[----:B------:R-:W-:Y:S05]  /*2a50*/  WARPSYNC.ALL ;  /* 0x0000000000007948 */ /* 0x000fea0003800000 */
[----:B------:R-:W-:Y:S01]  /*2a60*/  BAR.SYNC.DEFER_BLOCKING 0x0 ;  /* 0x0000000000007b1d */ /* 0x000fe20000010000 */
[----:B-1----:R-:W-:Y:S01]  /*2a70*/  IMAD.MOV.U32 R3, RZ, RZ, RZ ;  /* 0x000000ffff037224 */ /* 0x002fe200078e00ff */
[----:B------:R-:W-:Y:S02]  /*2a80*/  CS2R R4, SRZ ;  /* 0x0000000000047805 */ /* 0x000fe4000001ff00 */
[----:B------:R-:W-:-:S02]  /*2a90*/  MOV R6, RZ ;  /* 0x000000ff00067202 */ /* 0x000fc40000000f00 */
[----:B------:R-:W-:Y:S01]  /*2aa0*/  BSSY.RECONVERGENT B0, `(.L_x_2218) ;  /* 0x0000014000007945 */ /* 0x000fe20003800200 */
[C---:B--2---:R-:W-:Y:S02]  /*2ab0*/  LOP3.LUT R0, R10.reuse, 0x3c0, RZ, 0xc0, !PT ;  /* 0x000003c00a007812 */ /* 0x044fe400078ec0ff */
[----:B0-----:R-:W-:Y:S02]  /*2ac0*/  LOP3.LUT R2, R10, 0x3e0, RZ, 0xc0, !PT ;  /* 0x000003e00a027812 */ /* 0x001fe400078ec0ff */
[----:B------:R-:W-:Y:S02]  /*2ad0*/  ISETP.NE.AND P0, PT, R0, 0x40, PT ;  /* 0x000000400000780c */ /* 0x000fe40003f05270 */
[----:B------:R-:W-:Y:S02]  /*2ae0*/  SHF.R.U32.HI R0, RZ, 0x5, R10 ;  /* 0x00000005ff007819 */ /* 0x000fe4000001160a */
[----:B------:R-:W-:Y:S02]  /*2af0*/  LOP3.LUT R7, R10, 0x1f, RZ, 0xc0, !PT ;  /* 0x0000001f0a077812 */ /* 0x000fe400078ec0ff */
[----:B------:R-:W-:-:S02]  /*2b00*/  ISETP.NE.AND P2, PT, R2, 0x20, PT ;  /* 0x000000200200780c */ /* 0x000fc40003f45270 */
[C---:B------:R-:W-:Y:S02]  /*2b10*/  ISETP.GT.U32.AND P1, PT, R10.reuse, 0x3f, PT ;  /* 0x0000003f0a00780c */ /* 0x040fe40003f24070 */
[----:B------:R-:W-:Y:S02]  /*2b20*/  ISETP.GT.U32.AND P3, PT, R10, 0x1f, PT ;  /* 0x0000001f0a00780c */ /* 0x000fe40003f64070 */
[----:B------:R-:W-:Y:S01]  /*2b30*/  LEA R0, R0, R7, 0x7 ;  /* 0x0000000700007211 */ /* 0x000fe200078e38ff */
[----:B------:R-:W-:Y:S10]  /*2b40*/  @P0 BRA `(.L_x_2219) ;  /* 0x0000000000240947 */ /* 0x000ff40003800000 */
        /* <DEDUP_REMOVED lines=8> */
[----:B------:R0:W-:Y:S02]  /*2bd0*/  STS [R2+-0x280], RZ ;  /* 0xfffd80ff02007388 */ /* 0x0001e40000000800 */
.L_x_2219:
[----:B------:R-:W-:Y:S05]  /*2be0*/  BSYNC.RECONVERGENT B0 ;  /* 0x0000000000007941 */ /* 0x000fea0003800200 */
.L_x_2218:
        /* <DEDUP_REMOVED lines=16> */
.L_x_2221:
[----:B------:R-:W-:Y:S05]  /*2cf0*/  BSYNC.RECONVERGENT B0 ;  /* 0x0000000000007941 */ /* 0x000fea0003800200 */
.L_x_2220:
        /* <DEDUP_REMOVED lines=11> */
[----:B------:R1:W-:Y:S02]  /*2db0*/  STS [R2+0x180], R3 ;  /* 0x0001800302007388 */ /* 0x0003e40000000800 */
.L_x_2223:
[----:B------:R-:W-:Y:S05]  /*2dc0*/  BSYNC.RECONVERGENT B0 ;  /* 0x0000000000007941 */ /* 0x000fea0003800200 */
.L_x_2222:
        /* <DEDUP_REMOVED lines=8> */
[----:B------:R-:W2:Y:S04]  /*2e50*/  LDS R7, [R8] ;  /* 0x0000000008077984 */ /* 0x000ea80000000800 */
[----:B------:R-:W3:Y:S04]  /*2e60*/  LDS R0, [R8+0x80] ;  /* 0x0000800008007984 */ /* 0x000ee80000000800 */
[----:B------:R-:W4:Y:S04]  /*2e70*/  LDS R9, [R8+0x100] ;  /* 0x0001000008097984 */ /* 0x000f280000000800 */
[----:B01----:R-:W0:Y:S01]  /*2e80*/  LDS R2, [R8+0x180] ;  /* 0x0001800008027984 */ /* 0x003e220000000800 */
[----:B--2---:R-:W-:Y:S01]  /*2e90*/  FADD.FTZ R6, R6, R7 ;  /* 0x0000000706067221 */ /* 0x004fe20000010000 */
[----:B---3--:R-:W-:Y:S01]  /*2ea0*/  FADD.FTZ R5, R5, R0 ;  /* 0x0000000005057221 */ /* 0x008fe20000010000 */
[----:B----4-:R-:W-:Y:S01]  /*2eb0*/  FADD.FTZ R4, R4, R9 ;  /* 0x0000000904047221 */ /* 0x010fe20000010000 */
[----:B0-----:R-:W-:-:S07]  /*2ec0*/  FADD.FTZ R3, R3, R2 ;  /* 0x0000000203037221 */ /* 0x001fce0000010000 */
.L_x_2225:
[----:B------:R-:W-:Y:S05]  /*2ed0*/  BSYNC.RECONVERGENT B0 ;  /* 0x0000000000007941 */ /* 0x000fea0003800200 */
.L_x_2224:
[----:B------:R-:W-:Y:S06]  /*2ee0*/  BAR.SYNC.DEFER_BLOCKING 0x0 ;  /* 0x0000000000007b1d */ /* 0x000fec0000010000 */
[----:B------:R-:W-:Y:S05]  /*2ef0*/  @P3 EXIT ;  /* 0x000000000000394d */ /* 0x000fea0003800000 */
[----:B------:R-:W2:Y:S01]  /*2f00*/  S2UR UR6, SR_CTAID.Z ;  /* 0x00000000000679c3 */ /* 0x000ea20000002700 */
[----:B------:R-:W3:Y:S01]  /*2f10*/  LDCU UR5, c[0x0][0x378] ;  /* 0x00006f00ff0577ac */ /* 0x000ee20008000800 */
[----:B-1----:R-:W-:Y:S02]  /*2f20*/  F2FP.BF16.F32.PACK_AB R5, R5, R6 ;  /* 0x000000060505723e */ /* 0x002fe400000010ff */
[----:B------:R-:W-:Y:S01]  /*2f30*/  F2FP.BF16.F32.PACK_AB R4, R3, R4 ;  /* 0x000000040304723e */ /* 0x000fe200000010ff */
[----:B------:R-:W-:Y:S01]  /*2f40*/  UIMAD UR4, UR40, UR42, UR41 ;  /* 0x0000002a280472a4 */ /* 0x000fe2000f8e0229 */
[----:B------:R-:W0:Y:S02]  /*2f50*/  LDCU.64 UR8, c[0x0][0x380] ;  /* 0x00007000ff0877ac */ /* 0x000e240008000a00 */
[----:B------:R-:W-:Y:S01]  /*2f60*/  PRMT R6, R4, 0x7632, R6 ;  /* 0x0000763204067816 */ /* 0x000fe20000000006 */
[----:B---3--:R-:W-:Y:S02]  /*2f70*/  UIMAD UR4, UR4, UR5, URZ ;  /* 0x00000005040472a4 */ /* 0x008fe4000f8e02ff */
[----:B--2---:R-:W-:-:S04]  /*2f80*/  USHF.L.U32 UR5, UR6, 0x7, URZ ;  /* 0x0000000706057899 */ /* 0x004fc800080006ff */
[----:B------:R-:W-:-:S06]  /*2f90*/  ULEA UR4, UP0, UR4, UR5, 0x7 ;  /* 0x0000000504047291 */ /* 0x000fcc000f8038ff */
[----:B------:R-:W-:Y:S01]  /*2fa0*/  IMAD.U32 R7, RZ, RZ, UR4 ;  /* 0x00000004ff077e24 */ /* 0x000fe2000f8e00ff */
[----:B------:R-:W-:-:S04]  /*2fb0*/  UIADD3.X UR4, UPT, UPT, URZ, URZ, URZ, UP0, !UPT ;  /* 0x000000ffff047290 */ /* 0x000fc800087fe4ff */
[----:B------:R-:W-:Y:S02]  /*2fc0*/  LOP3.LUT R0, R7, 0x1f, R10, 0xf8, !PT ;  /* 0x0000001f07007812 */ /* 0x000fe400078ef80a */
[----:B------:R-:W-:Y:S02]  /*2fd0*/  MOV R7, UR4 ;  /* 0x0000000400077c02 */ /* 0x000fe40008000f00 */
[----:B0-----:R-:W-:-:S04]  /*2fe0*/  LEA R2, P0, R0, UR8, 0x1 ;  /* 0x0000000800027c11 */ /* 0x001fc8000f8008ff */
[----:B------:R-:W-:Y:S02]  /*2ff0*/  LEA.HI.X R3, R0, UR9, R7, 0x1, P0 ;  /* 0x0000000900037c11 */ /* 0x000fe400080f0c07 */
[----:B------:R-:W-:-:S03]  /*3000*/  PRMT R0, R5, 0x7632, R0 ;  /* 0x0000763205007816 */ /* 0x000fc60000000000 */
[----:B------:R-:W-:Y:S04]  /*3010*/  STG.E.U16 desc[UR36][R2.64], R5 ;  /* 0x0000000502007986 */ /* 0x000fe8000c101524 */
[----:B------:R-:W-:Y:S04]  /*3020*/  STG.E.U16 desc[UR36][R2.64+0x40], R0 ;  /* 0x0000400002007986 */ /* 0x000fe8000c101524 */
[----:B------:R-:W-:Y:S04]  /*3030*/  STG.E.U16 desc[UR36][R2.64+0x80], R4 ;  /* 0x0000800402007986 */ /* 0x000fe8000c101524 */
[----:B------:R-:W-:Y:S01]  /*3040*/  STG.E.U16 desc[UR36][R2.64+0xc0], R6 ;  /* 0x0000c00602007986 */ /* 0x000fe2000c101524 */
[----:B------:R-:W-:Y:S05]  /*3050*/  EXIT ;  /* 0x000000000000794d */ /* 0x000fea0003800000 */
.L_x_2191:
        /* <DEDUP_REMOVED lines=16> */
.L_x_2226:
[----:B------:R-:W-:Y:S05]  /*3160*/  EXIT ;  /* 0x000000000000794d */ /* 0x000fea0003800000 */
.L_x_2193:
[----:B------:R-:W-:Y:S02]  /*3170*/  HFMA2 R12, -RZ, RZ, 0, 9.5367431640625e-07 ;  /* 0x00000010ff0c7431 */ /* 0x000fe400000001ff */
[----:B------:R-:W-:Y:S01]  /*3180*/  IMAD.MOV.U32 R11, RZ, RZ, 0x1f ;  /* 0x0000001fff0b7424 */ /* 0x000fe200078e00ff */
[----:B------:R-:W-:-:S07]  /*3190*/  MOV R15, 0xffffffff ;  /* 0xffffffff000f7802 */ /* 0x000fce0000000f00 */
[----:B------:R-:W-:Y:S05]  /*31a0*/  WARPSYNC.COLLECTIVE R15, `(.L_x_2227) ;  /* 0x000000000f087348 */ /* 0x000fea0003c00000 */
[----:B------:R0:W1:Y:S02]  /*31b0*/  SHFL.BFLY P6, R14, R13, R12, R11 ;  /* 0x0c00000c0d0e7389 */ /* 0x00006400000c000b */
[----:B01----:R-:W-:Y:S05]  /*31c0*/  ENDCOLLECTIVE ;  /* 0x000000000000791b */ /* 0x003fea0003800000 */
.L_x_2227:
[----:B------:R-:W-:Y:S01]  /*31d0*/  IMAD.MOV.U32 R12, RZ, RZ, 0x8 ;  /* 0x00000008ff0c7424 */ /* 0x000fe200078e00ff */
[----:B------:R-:W-:-:S04]  /*31e0*/  FMNMX.FTZ R0, R14, -3.40282346638528859812e+38, !PT ;  /* 0xff7fffff0e007809 */ /* 0x000fc80007810000 */
[----:B------:R-:W-:-:S07]  /*31f0*/  MOV R13, R0 ;  /* 0x00000000000d7202 */ /* 0x000fce0000000f00 */
[----:B------:R-:W-:Y:S05]  /*3200*/  WARPSYNC.COLLECTIVE R15, `(.L_x_2228) ;  /* 0x000000000f087348 */ /* 0x000fea0003c00000 */
[----:B------:R0:W1:Y:S02]  /*3210*/  SHFL.BFLY P6, R14, R13, R12, R11 ;  /* 0x0c00000c0d0e7389 */ /* 0x00006400000c000b */
[----:B01----:R-:W-:Y:S05]  /*3220*/  ENDCOLLECTIVE ;  /* 0x000000000000791b */ /* 0x003fea0003800000 */
.L_x_2228:
[----:B------:R-:W-:Y:S01]  /*3230*/  HFMA2 R12, -RZ, RZ, 0, 2.384185791015625e-07 ;  /* 0x00000004ff0c7431 */ /* 0x000fe200000001ff */
[----:B------:R-:W-:-:S04]  /*3240*/  FMNMX.FTZ R2, R0, R14, !PT ;  /* 0x0000000e00027209 */ /* 0x000fc80007810000 */
[----:B------:R-:W-:-:S07]  /*3250*/  MOV R13, R2 ;  /* 0x00000002000d7202 */ /* 0x000fce0000000f00 */
[----:B------:R-:W-:Y:S05]  /*3260*/  WARPSYNC.COLLECTIVE R15, `(.L_x_2229) ;  /* 0x000000000f087348 */ /* 0x000fea0003c00000 */
[----:B------:R0:W1:Y:S02]  /*3270*/  SHFL.BFLY P6, R14, R13, R12, R11 ;  /* 0x0c00000c0d0e7389 */ /* 0x00006400000c000b */
[----:B01----:R-:W-:Y:S05]  /*3280*/  ENDCOLLECTIVE ;  /* 0x000000000000791b */ /* 0x003fea0003800000 */
.L_x_2229:
[----:B------:R-:W-:Y:S05]  /*3290*/  BRA `(.L_x_2230) ;  /* 0xffffffd800387947 */ /* 0x000fea000383ffff */
.L_x_2231:
        /* <DEDUP_REMOVED lines=14> */
.L_x_25619:


//--------------------- .text._ZN4vllm25paged_attention_v1_kernelI13__nv_bfloat16hLi120ELi8ELi128ELNS_18Fp8KVCacheDataTypeE2ELb1EEEvPT_PKS3_PKT0_S9_ifPKiSB_iPKfiiiSD_SD_iiiii --------------------------
	.section	.text._ZN4vllm25paged_attention_v1_kernelI13__nv_bfloat16hLi120ELi8ELi128ELNS_18Fp8KVCacheDataTypeE2ELb1EEEvPT_PKS3_PKT0_S9_ifPKiSB_iPKfiiiSD_SD_iiiii,"ax",@progbits
	.align	128
        .global         _ZN4vllm25paged_attention_v1_kernelI13__nv_bfloat16hLi120ELi8ELi128ELNS_18Fp8KVCacheDataTypeE2ELb1EEEvPT_PKS3_PKT0_S9_ifPKiSB_iPKfiiiSD_SD_iiiii
        .type           _ZN4vllm25paged_attention_v1_kernelI13__nv_bfloat16hLi120ELi8ELi128ELNS_18Fp8KVCacheDataTypeE2ELb1EEEvPT_PKS3_PKT0_S9_ifPKiSB_iPKfiiiSD_SD_iiiii,@function
        .size           _ZN4vllm25paged_attention_v1_kernelI13__nv_bfloat16hLi120ELi8ELi128ELNS_18Fp8KVCacheDataTypeE2ELb1EEEvPT_PKS3_PKT0_S9_ifPKiSB_iPKfiiiSD_SD_iiiii,(.L_x_25620 - _ZN4vllm25paged_attention_v1_kernelI13__nv_bfloat16hLi120ELi8ELi128ELNS_18Fp8KVCacheDataTypeE2ELb1EEEvPT_PKS3_PKT0_S9_ifPKiSB_iPKfiiiSD_SD_iiiii)
        .other          _ZN4vllm25paged_attention_v1_kernelI13__nv_bfloat16hLi120ELi8ELi128ELNS_18Fp8KVCacheDataTypeE2ELb1EEEvPT_PKS3_PKT0_S9_ifPKiSB_iPKfiiiSD_SD_iiiii,@"STO_CUDA_ENTRY STV_DEFAULT"
_ZN4vllm25paged_attention_v1_kernelI13__nv_bfloat16hLi120ELi8ELi128ELNS_18Fp8KVCacheDataTypeE2ELb1EEEvPT_PKS3_PKT0_S9_ifPKiSB_iPKfiiiSD_SD_iiiii:
.text._ZN4vllm25paged_attention_v1_kernelI13__nv_bfloat16hLi120ELi8ELi128ELNS_18Fp8KVCacheDataTypeE2ELb1EEEvPT_PKS3_PKT0_S9_ifPKiSB_iPKfiiiSD_SD_iiiii:
        /* <DEDUP_REMOVED lines=45> */
[----:B------:R-:W-:-:S04]  /*02d0*/  @!P1 IADD3 R5, PT, PT, R5, 0x1, RZ ;  /* 0x0000000105059810 */ /* 0x000fc80007ffe0ff */
[----:B------:R-:W-:Y:S02]  /*02e0*/  ISETP.GE.U32.AND P0, PT, R7, R0, PT ;  /* 0x000000000700720c */ /* 0x000fe40003f06070 */
[----:B-1----:R-:W-:-:S11]  /*02f0*/  SHF.R.U32.HI R4, RZ, 0x5, R3 ;  /* 0x00000005ff047819 */ /* 0x002fd60000011603 */
[----:B------:R-:W-:Y:S01]  /*0300*/  @P0 VIADD R5, R5, 0x1 ;  /* 0x0000000105050836 */ /* 0x000fe20000000000 */
[----:B------:R-:W-:Y:S02]  /*0310*/  ISETP.NE.AND P0, PT, R6, RZ, PT ;  /* 0x000000ff0600720c */ /* 0x000fe40003f05270 */
[----:B------:R-:W-:Y:S02]  /*0320*/  ISETP.GE.AND P1, PT, R4, UR43, PT ;  /* 0x0000002b04007c0c */ /* 0x000fe4000bf26270 */
[----:B------:R-:W-:Y:S01]  /*0330*/  @!P2 IADD3 R5, PT, PT, -R5, RZ, RZ ;  /* 0x000000ff0505a210 */ /* 0x000fe20007ffe1ff */
[----:B0-----:R-:W-:Y:S10]  /*0340*/  BRA.U UP0, `(.L_x_2232) ;  /* 0x0000000100f47547 */ /* 0x001ff4000b800000 */
[----:B------:R-:W0:Y:S01]  /*0350*/  LDCU UR5, c[0x0][0x3a0] ;  /* 0x00007400ff0577ac */ /* 0x000e220008000800 */
[----:B------:R-:W-:Y:S02]  /*0360*/  IABS R12, UR42 ;  /* 0x0000002a000c7c13 */ /* 0x000fe40008000000 */
[----:B------:R-:W-:Y:S01]  /*0370*/  IABS R13, UR41 ;  /* 0x00000029000d7c13 */ /* 0x000fe20008000000 */
[----:B------:R-:W1:Y:S01]  /*0380*/  LDCU UR6, c[0x0][0x3e8] ;  /* 0x00007d00ff0677ac */ /* 0x000e620008000800 */
[----:B0-----:R-:W-:Y:S01]  /*0390*/  IMAD.U32 R7, RZ, RZ, UR5 ;  /* 0x00000005ff077e24 */ /* 0x001fe2000f8e00ff */
[----:B------:R-:W-:Y:S02]  /*03a0*/  ULOP3.LUT UR4, UR42, UR5, URZ, 0x3c, !UPT ;  /* 0x000000052a047292 */ /* 0x000fe4000f8e3cff */
[----:B------:R-:W-:Y:S02]  /*03b0*/  ISETP.NE.AND P3, PT, RZ, UR5, PT ;  /* 0x00000005ff007c0c */ /* 0x000fe4000bf65270 */
[----:B------:R-:W-:-:S02]  /*03c0*/  IABS R10, R7 ;  /* 0x00000007000a7213 */ /* 0x000fc40000000000 */
        /* <DEDUP_REMOVED lines=9> */
[----:B------:R-:W-:-:S04]  /*0460*/  IMAD.MOV.U32 R11, RZ, RZ, R12 ;  /* 0x000000ffff0b7224 */ /* 0x000fc800078e000c */
[----:B------:R-:W-:-:S05]  /*0470*/  IMAD.HI.U32 R9, R9, R11, RZ ;  /* 0x0000000b09097227 */ /* 0x000fca00078e00ff */
[----:B------:R-:W-:-:S05]  /*0480*/  IADD3 R7, PT, PT, -R9, RZ, RZ ;  /* 0x000000ff09077210 */ /* 0x000fca0007ffe1ff */
[----:B------:R-:W-:-:S05]  /*0490*/  IMAD R7, R10, R7, R11 ;  /* 0x000000070a077224 */ /* 0x000fca00078e020b */
[----:B------:R-:W-:-:S13]  /*04a0*/  ISETP.GT.U32.AND P4, PT, R10, R7, PT ;  /* 0x000000070a00720c */ /* 0x000fda0003f84070 */
[----:B------:R-:W-:Y:S01]  /*04b0*/  @!P4 IMAD.IADD R7, R7, 0x1, -R10 ;  /* 0x000000010707c824 */ /* 0x000fe200078e0a0a */
[----:B------:R-:W-:-:S04]  /*04c0*/  @!P4 IADD3 R9, PT, PT, R9, 0x1, RZ ;  /* 0x000000010909c810 */ /* 0x000fc80007ffe0ff */
[----:B------:R-:W-:Y:S02]  /*04d0*/  ISETP.GE.U32.AND P2, PT, R7, R10, PT ;  /* 0x0000000a0700720c */ /* 0x000fe40003f46070 */
[----:B------:R-:W-:-:S11]  /*04e0*/  @!P3 LOP3.LUT R7, RZ, UR5, RZ, 0x33, !PT ;  /* 0x00000005ff07bc12 */ /* 0x000fd6000f8e33ff */
[----:B------:R-:W-:-:S05]  /*04f0*/  @P2 VIADD R9, R9, 0x1 ;  /* 0x0000000109092836 */ /* 0x000fca0000000000 */
[----:B------:R-:W-:-:S04]  /*0500*/  @!P5 IADD3 R9, PT, PT, -R9, RZ, RZ ;  /* 0x000000ff0909d210 */ /* 0x000fc80007ffe1ff */
[----:B------:R-:W-:Y:S02]  /*0510*/  R2UR UR8, R9 ;  /* 0x00000000090872ca */ /* 0x000fe400000e0000 */
[----:B------:R-:W-:-:S13]  /*0520*/  @!P3 R2UR UR8, R7 ;  /* 0x000000000708b2ca */ /* 0x000fda00000e0000 */
[----:B------:R-:W-:Y:S01]  /*0530*/  IMAD.U32 R12, RZ, RZ, UR8 ;  /* 0x00000008ff0c7e24 */ /* 0x000fe2000f8e00ff */
[----:B------:R-:W-:-:S04]  /*0540*/  UISETP.NE.AND UP0, UPT, UR8, URZ, UPT ;  /* 0x000000ff0800728c */ /* 0x000fc8000bf05270 */
[-C--:B------:R-:W-:Y:S02]  /*0550*/  IABS R10, R12.reuse ;  /* 0x0000000c000a7213 */ /* 0x080fe40000000000 */
[----:B------:R-:W-:Y:S02]  /*0560*/  IABS R14, R12 ;  /* 0x0000000c000e7213 */ /* 0x000fe40000000000 */
[----:B------:R-:W0:Y:S01]  /*0570*/  I2F.RP R7, R10 ;  /* 0x0000000a00077306 */ /* 0x000e220000209400 */
[----:B------:R-:W-:-:S07]  /*0580*/  MOV R12, R13 ;  /* 0x0000000d000c7202 */ /* 0x000fce0000000f00 */
[----:B0-----:R-:W0:Y:S02]  /*0590*/  MUFU.RCP R7, R7 ;  /* 0x0000000700077308 */ /* 0x001e240000001000 */
[----:B0-----:R-:W-:Y:S02]  /*05a0*/  IADD3 R8, PT, PT, R7, 0xffffffe, RZ ;  /* 0x0ffffffe07087810 */ /* 0x001fe40007ffe0ff */
[----:B------:R-:W-:-:S04]  /*05b0*/  IADD3 R7, PT, PT, RZ, -R14, RZ ;  /* 0x8000000eff077210 */ /* 0x000fc80007ffe0ff */
[----:B------:R0:W2:Y:S02]  /*05c0*/  F2I.FTZ.U32.TRUNC.NTZ R9, R8 ;  /* 0x0000000800097305 */ /* 0x0000a4000021f000 */
[----:B0-----:R-:W-:Y:S02]  /*05d0*/  IMAD.MOV.U32 R8, RZ, RZ, RZ ;  /* 0x000000ffff087224 */ /* 0x001fe400078e00ff */
[----:B--2---:R-:W-:-:S04]  /*05e0*/  IMAD.MOV R11, RZ, RZ, -R9 ;  /* 0x000000ffff0b7224 */ /* 0x004fc800078e0a09 */
[----:B------:R-:W-:-:S04]  /*05f0*/  IMAD R11, R11, R10, RZ ;  /* 0x0000000a0b0b7224 */ /* 0x000fc800078e02ff */
[----:B------:R-:W-:-:S06]  /*0600*/  IMAD.HI.U32 R9, R9, R11, R8 ;  /* 0x0000000b09097227 */ /* 0x000fcc00078e0008 */
[----:B------:R-:W-:-:S04]  /*0610*/  IMAD.HI.U32 R9, R9, R12, RZ ;  /* 0x0000000c09097227 */ /* 0x000fc800078e00ff */
[----:B------:R-:W-:-:S05]  /*0620*/  IMAD R7, R9, R7, R12 ;  /* 0x0000000709077224 */ /* 0x000fca00078e020c */
[----:B------:R-:W-:-:S13]  /*0630*/  ISETP.GT.U32.AND P3, PT, R10, R7, PT ;  /* 0x000000070a00720c */ /* 0x000fda0003f64070 */
[----:B------:R-:W-:Y:S02]  /*0640*/  @!P3 IMAD.IADD R7, R7, 0x1, -R10 ;  /* 0x000000010707b824 */ /* 0x000fe400078e0a0a */
[----:B------:R-:W-:-:S03]  /*0650*/  @!P3 VIADD R9, R9, 0x1 ;  /* 0x000000010909b836 */ /* 0x000fc60000000000 */
[----:B------:R-:W-:Y:S02]  /*0660*/  ISETP.GE.U32.AND P2, PT, R7, R10, PT ;  /* 0x0000000a0700720c */ /* 0x000fe40003f46070 */
[----:B------:R-:W-:-:S04]  /*0670*/  MOV R7, UR8 ;  /* 0x0000000800077c02 */ /* 0x000fc80008000f00 */
[----:B------:R-:W-:-:S07]  /*0680*/  LOP3.LUT R7, R7, UR41, RZ, 0x3c, !PT ;  /* 0x0000002907077c12 */ /* 0x000fce000f8e3cff */
[----:B------:R-:W-:Y:S02]  /*0690*/  @P2 IADD3 R9, PT, PT, R9, 0x1, RZ ;  /* 0x0000000109092810 */ /* 0x000fe40007ffe0ff */
[----:B------:R-:W-:Y:S02]  /*06a0*/  ISETP.GE.AND P2, PT, R7, RZ, PT ;  /* 0x000000ff0700720c */ /* 0x000fe40003f46270 */
[----:B------:R-:W-:-:S13]  /*06b0*/  R2UR UR4, R9 ;  /* 0x00000000090472ca */ /* 0x000fda00000e0000 */
[----:B------:R-:W-:-:S05]  /*06c0*/  @!P2 IMAD R7, RZ, RZ, -UR4 ;  /* 0x80000004ff07ae24 */ /* 0x000fca000f8e02ff */
[----:B------:R-:W-:-:S09]  /*06d0*/  @!P2 R2UR UR4, R7 ;  /* 0x000000000704a2ca */ /* 0x000fd200000e0000 */
[----:B------:R-:W-:-:S04]  /*06e0*/  @!UP0 ULOP3.LUT UR4, URZ, UR8, URZ, 0x33, !UPT ;  /* 0x00000008ff048292 */ /* 0x000fc8000f8e33ff */
[----:B-1----:R-:W-:-:S04]  /*06f0*/  UIMAD UR4, UR6, UR5, UR4 ;  /* 0x00000005060472a4 */ /* 0x002fc8000f8e0204 */
[----:B------:R-:W-:-:S04]  /*0700*/  UIADD3 UR4, UPT, UPT, -UR4, URZ, URZ ;  /* 0x000000ff04047290 */ /* 0x000fc8000fffe1ff */
[----:B------:R-:W-:-:S12]  /*0710*/  UIMAD UR39, UR7, UR4, 0x1 ;  /* 0x00000001072774a4 */ /* 0x000fd8000f8e0204 */
.L_x_2232:
        /* <DEDUP_REMOVED lines=15> */
[----:B0-----:R-:W-:Y:S02]  /*0810*/  HFMA2 R10, -RZ, RZ, 0, 0 ;  /* 0x00000000ff0a7431 */ /* 0x001fe400000001ff */
[----:B--2---:R-:W-:-:S04]  /*0820*/  IMAD.MOV R14, RZ, RZ, -R11 ;  /* 0x000000ffff0e7224 */ /* 0x004fc800078e0a0b */
[----:B------:R-:W-:-:S04]  /*0830*/  IMAD R13, R14, R7, RZ ;  /* 0x000000070e0d7224 */ /* 0x000fc800078e02ff */
[----:B------:R-:W-:Y:S01]  /*0840*/  IMAD.HI.U32 R9, R11, R13, R10 ;  /* 0x0000000d0b097227 */ /* 0x000fe200078e000a */
[----:B------:R-:W-:Y:S02]  /*0850*/  LOP3.LUT R11, R12, 0x7, RZ, 0xc0, !PT ;  /* 0x000000070c0b7812 */ /* 0x000fe400078ec0ff */
[----:B------:R-:W-:Y:S01]  /*0860*/  IABS R13, R8 ;  /* 0x00000008000d7213 */ /* 0x000fe20000000000 */
[----:B------:R-:W-:Y:S01]  /*0870*/  IMAD.MOV.U32 R10, RZ, RZ, R4 ;  /* 0x000000ffff0a7224 */ /* 0x000fe200078e0004 */
[----:B-1----:R-:W-:-:S07]  /*0880*/  IADD3 R12, PT, PT, R5, -UR4, RZ ;  /* 0x80000004050c7c10 */ /* 0x002fce000fffe0ff */
.L_x_2236:
        /* <DEDUP_REMOVED lines=42> */
.L_x_2234:
[----:B------:R-:W-:Y:S05]  /*0b30*/  BSYNC.RECONVERGENT B6 ;  /* 0x0000000000067941 */ /* 0x000fea0003800200 */
.L_x_2233:
        /* <DEDUP_REMOVED lines=8> */
.L_x_2274:
        /* <DEDUP_REMOVED lines=39> */
.L_x_2242:
        /* <DEDUP_REMOVED lines=11> */
.L_x_2241:
[----:B------:R-:W-:Y:S05]  /*0ee0*/  BSYNC.RECONVERGENT B1 ;  /* 0x0000000000017941 */ /* 0x000fea0003800200 */
.L_x_2240:
        /* <DEDUP_REMOVED lines=13> */
.L_x_2245:
        /* <DEDUP_REMOVED lines=100> */
.L_x_2244:
[----:B------:R-:W-:Y:S05]  /*1600*/  BSYNC.RECONVERGENT B1 ;  /* 0x0000000000017941 */ /* 0x000fea0003800200 */
.L_x_2243:
        /* <DEDUP_REMOVED lines=55> */
.L_x_2247:
[----:B------:R-:W-:Y:S05]  /*1980*/  BSYNC.RECONVERGENT B1 ;  /* 0x0000000000017941 */ /* 0x000fea0003800200 */
.L_x_2246:
        /* <DEDUP_REMOVED lines=26> */
.L_x_2239:
[----:B------:R-:W-:Y:S05]  /*1b30*/  BSYNC.RECONVERGENT B0 ;  /* 0x0000000000007941 */ /* 0x000fea0003800200 */
.L_x_2238:
        /* <DEDUP_REMOVED lines=38> */
.L_x_2252:
[----:B------:R-:W0:Y:S01]  /*1da0*/  LDS R11, [R8] ;  /* 0x00000000080b7984 */ /* 0x000e220000000800 */
[----:B------:R-:W-:-:S05]  /*1db0*/  VIADD R9, R9, 0x1 ;  /* 0x0000000109097836 */ /* 0x000fca0000000000 */
[----:B------:R-:W-:Y:S01]  /*1dc0*/  ISETP.NE.AND P0, PT, R9, RZ, PT ;  /* 0x000000ff0900720c */ /* 0x000fe20003f05270 */
[----:B0-----:R-:W-:-:S05]  /*1dd0*/  FMUL.FTZ R11, R11, R2 ;  /* 0x000000020b0b7220 */ /* 0x001fca0000410000 */
[----:B------:R0:W-:Y:S02]  /*1de0*/  STS [R8], R11 ;  /* 0x0000000b08007388 */ /* 0x0001e40000000800 */
[----:B0-----:R-:W-:-:S05]  /*1df0*/  IADD3 R8, PT, PT, R8, 0x200, RZ ;  /* 0x0000020008087810 */ /* 0x001fca0007ffe0ff */
[----:B------:R-:W-:Y:S05]  /*1e00*/  @P0 BRA `(.L_x_2252) ;  /* 0xfffffffc00e40947 */ /* 0x000fea000383ffff */
.L_x_2251:
[----:B------:R-:W-:Y:S05]  /*1e10*/  BSYNC.RECONVERGENT B1 ;  /* 0x0000000000017941 */ /* 0x000fea0003800200 */
.L_x_2250:
        /* <DEDUP_REMOVED lines=13> */
.L_x_2255:
        /* <DEDUP_REMOVED lines=52> */
.L_x_2254:
[----:B------:R-:W-:Y:S05]  /*2230*/  BSYNC.RECONVERGENT B1 ;  /* 0x0000000000017941 */ /* 0x000fea0003800200 */
.L_x_2253:
        /* <DEDUP_REMOVED lines=31> */
.L_x_2257:
[----:B------:R-:W-:Y:S05]  /*2430*/  BSYNC.RECONVERGENT B1 ;  /* 0x0000000000017941 */ /* 0x000fea0003800200 */
.L_x_2256:
        /* <DEDUP_REMOVED lines=14> */
.L_x_2249:
[----:B------:R-:W-:Y:S05]  /*2520*/  BSYNC.RECONVERGENT B0 ;  /* 0x0000000000007941 */ /* 0x000fea0003800200 */
.L_x_2248:
[----:B------:R-:W-:Y:S01]  /*2530*/  BAR.SYNC.DEFER_BLOCKING 0x0 ;  /* 0x0000000000007b1d */ /* 0x000fe20000010000 */
[----:B------:R-:W-:-:S13]  /*2540*/  ISETP.GE.AND P0, PT, R4, UR43, PT ;  /* 0x0000002b04007c0c */ /* 0x000fda000bf06270 */
[----:B------:R-:W-:Y:S05]  /*2550*/  @P0 BRA `(.L_x_2258) ;  /* 0x0000000400480947 */ /* 0x000fea0003800000 */
[----:B------:R-:W2:Y:S01]  /*2560*/  LDCU UR4, c[0x0][0x3ec] ;  /* 0x00007d80ff0477ac */ /* 0x000ea20008000800 */
[----:B------:R-:W-:Y:S01]  /*2570*/  MOV R16, R4 ;  /* 0x0000000400107202 */ /* 0x000fe20000000f00 */
[----:B--2---:R-:W-:-:S07]  /*2580*/  VIADD R17, R5, -UR4 ;  /* 0x8000000405117c36 */ /* 0x004fce0008000000 */
.L_x_2261:
        /* <DEDUP_REMOVED lines=62> */
[----:B------:R-:W-:Y:S01]  /*2970*/  MOV R8, 0x219 ;  /* 0x0000021900087802 */ /* 0x000fe20000000f00 */
[----:B------:R-:W-:Y:S01]  /*2980*/  IMAD.MOV.U32 R12, RZ, RZ, 0x1 ;  /* 0x00000001ff0c7424 */ /* 0x000fe200078e00ff */
[----:B------:R-:W-:Y:S01]  /*2990*/  MOV R13, RZ ;  /* 0x000000ff000d7202 */ /* 0x000fe20000000f00 */
[----:B------:R-:W1:Y:S01]  /*29a0*/  LDCU.64 UR6, c[0x4][0x180] ;  /* 0x01003000ff0677ac */ /* 0x000e620008000a00 */
[----:B------:R-:W2:Y:S01]  /*29b0*/  LDC.64 R2, c[0x4][R2] ;  /* 0x0100000002027b82 */ /* 0x000ea20000000a00 */
[----:B------:R-:W3:Y:S01]  /*29c0*/  LDCU.64 UR8, c[0x4][0x88] ;  /* 0x01001100ff0877ac */ /* 0x000ee20008000a00 */
[----:B0-----:R-:W-:Y:S01]  /*29d0*/  IMAD.U32 R4, RZ, RZ, UR4 ;  /* 0x00000004ff047e24 */ /* 0x001fe2000f8e00ff */
[----:B------:R-:W-:Y:S01]  /*29e0*/  MOV R5, UR5 ;  /* 0x0000000500057c02 */ /* 0x000fe20008000f00 */
[----:B-1----:R-:W-:Y:S01]  /*29f0*/  IMAD.U32 R6, RZ, RZ, UR6 ;  /* 0x00000006ff067e24 */ /* 0x002fe2000f8e00ff */
[----:B------:R-:W-:Y:S01]  /*2a00*/  MOV R7, UR7 ;  /* 0x0000000700077c02 */ /* 0x000fe20008000f00 */
[----:B---3--:R-:W-:Y:S01]  /*2a10*/  IMAD.U32 R10, RZ, RZ, UR8 ;  /* 0x00000008ff0a7e24 */ /* 0x008fe2000f8e00ff */
[----:B------:R-:W-:-:S07]  /*2a20*/  MOV R11, UR9 ;  /* 0x00000009000b7c02 */ /* 0x000fce0008000f00 */
[----:B------:R-:W-:-:S07]  /*2a30*/  LEPC R20, `(.L_x_2260) ;  /* 0x000000001014794e */ /* 0x000fce0000000000 */
[----:B--2---:R-:W-:Y:S05]  /*2a40*/  CALL.ABS.NOINC R2 ;  /* 0x0000000002007343 */ /* 0x004fea0003c00000 */
.L_x_2260:
[----:B------:R-:W-:Y:S05]  /*2a50*/  BSYNC.RECONVERGENT B6 ;  /* 0x0000000000067941 */ /* 0x000fea0003800200 */
.L_x_2259:
[----:B------:R-:W-:-:S13]  /*2a60*/  ISETP.NE.AND P6, PT, R18, RZ, PT ;  /* 0x000000ff1200720c */ /* 0x000fda0003fc5270 */
[----:B------:R-:W-:Y:S05]  /*2a70*/  @!P6 BRA `(.L_x_2261) ;  /* 0xfffffff800c4e947 */ /* 0x000fea000383ffff */
.L_x_2258:
[----:B-1----:R-:W1:Y:S01]  /*2a80*/  S2R R0, SR_TID.X ;  /* 0x0000000000007919 */ /* 0x002e620000002100 */
[----:B------:R-:W-:Y:S05]  /*2a90*/  WARPSYNC.ALL ;  /* 0x0000000000007948 */ /* 0x000fea0003800000 */
[----:B------:R-:W2:Y:S01]  /*2aa0*/  S2UR UR5, SR_CgaCtaId ;  /* 0x00000000000579c3 */ /* 0x000ea20000008800 */
[----:B------:R-:W-:-:S07]  /*2ab0*/  UMOV UR4, 0x400 ;  /* 0x0000040000047882 */ /* 0x000fce0000000000 */
[----:B------:R-:W-:Y:S01]  /*2ac0*/  BAR.SYNC.DEFER_BLOCKING 0x0 ;  /* 0x0000000000007b1d */ /* 0x000fe20000010000 */
[----:B------:R-:W-:Y:S01]  /*2ad0*/  UIADD3 UR4, UPT, UPT, UR4, 0x20, URZ ;  /* 0x0000002004047890 */ /* 0x000fe2000fffe0ff */
[----:B------:R-:W-:-:S04]  /*2ae0*/  IMAD.MOV.U32 R7, RZ, RZ, RZ ;  /* 0x000000ffff077224 */ /* 0x000fc800078e00ff */
[----:B------:R-:W-:Y:S01]  /*2af0*/  BSSY.RECONVERGENT B0, `(.L_x_2262) ;  /* 0x0000014000007945 */ /* 0x000fe20003800200 */
[----:B--2---:R-:W-:Y:S01]  /*2b00*/  ULEA UR4, UR5, UR4, 0x18 ;  /* 0x0000000405047291 */ /* 0x004fe2000f8ec0ff */
[C---:B-1----:R-:W-:Y:S02]  /*2b10*/  LOP3.LUT R3, R0.reuse, 0x3c0, RZ, 0xc0, !PT ;  /* 0x000003c000037812 */ /* 0x042fe400078ec0ff */
[----:B0-----:R-:W-:Y:S02]  /*2b20*/  SHF.R.U32.HI R2, RZ, 0x5, R0 ;  /* 0x00000005ff027819 */ /* 0x001fe40000011600 */
[----:B------:R-:W-:Y:S02]  /*2b30*/  ISETP.NE.AND P1, PT, R3, 0x40, PT ;  /* 0x000000400300780c */ /* 0x000fe40003f25270 */
[C---:B------:R-:W-:Y:S02]  /*2b40*/  LOP3.LUT R11, R0.reuse, 0x1f, RZ, 0xc0, !PT ;  /* 0x0000001f000b7812 */ /* 0x040fe400078ec0ff */
[----:B------:R-:W-:-:S02]  /*2b50*/  ISETP.GT.U32.AND P2, PT, R0, 0x3f, PT ;  /* 0x0000003f0000780c */ /* 0x000fc40003f44070 */
[C---:B------:R-:W-:Y:S02]  /*2b60*/  ISETP.GT.U32.AND P0, PT, R0.reuse, 0x1f, PT ;  /* 0x0000001f0000780c */ /* 0x040fe40003f04070 */
[----:B------:R-:W-:Y:S01]  /*2b70*/  LOP3.LUT R4, R0, 0x3e0, RZ, 0xc0, !PT ;  /* 0x000003e000047812 */ /* 0x000fe200078ec0ff */
[----:B------:R-:W-:Y:S01]  /*2b80*/  IMAD R0, R2, 0x78, R11 ;  /* 0x0000007802007824 */ /* 0x000fe200078e020b */
[----:B------:R-:W-:Y:S02]  /*2b90*/  MOV R3, RZ ;  /* 0x000000ff00037202 */ /* 0x000fe40000000f00 */
[----:B------:R-:W-:Y:S02]  /*2ba0*/  ISETP.NE.AND P3, PT, R4, 0x20, PT ;  /* 0x000000200400780c */ /* 0x000fe40003f65270 */
[----:B------:R-:W-:Y:S02]  /*2bb0*/  CS2R R4, SRZ ;  /* 0x0000000000047805 */ /* 0x000fe4000001ff00 */
[----:B------:R-:W-:Y:S01]  /*2bc0*/  LEA R0, R0, UR4, 0x2 ;  /* 0x0000000400007c11 */ /* 0x000fe2000f8e10ff */
[----:B------:R-:W-:Y:S08]  /*2bd0*/  @P1 BRA `(.L_x_2263) ;  /* 0x0000000000141947 */ /* 0x000ff00003800000 */
[----:B------:R-:W-:Y:S01]  /*2be0*/  ISETP.GT.U32.AND P1, PT, R11, 0x17, PT ;  /* 0x000000170b00780c */ /* 0x000fe20003f24070 */
[----:B------:R0:W-:Y:S04]  /*2bf0*/  STS [R0+-0x3c0], RZ ;  /* 0xfffc40ff00007388 */ /* 0x0001e80000000800 */
[----:B------:R0:W-:Y:S04]  /*2c00*/  STS [R0+-0x340], RZ ;  /* 0xfffcc0ff00007388 */ /* 0x0001e80000000800 */
[----:B------:R0:W-:Y:S04]  /*2c10*/  STS [R0+-0x2c0], RZ ;  /* 0xfffd40ff00007388 */ /* 0x0001e80000000800 */
[----:B------:R0:W-:Y:S02]  /*2c20*/  @!P1 STS [R0+-0x240], RZ ;  /* 0xfffdc0ff00009388 */ /* 0x0001e40000000800 */
.L_x_2263:
[----:B------:R-:W-:Y:S05]  /*2c30*/  BSYNC.RECONVERGENT B0 ;  /* 0x0000000000007941 */ /* 0x000fea0003800200 */
.L_x_2262:
        /* <DEDUP_REMOVED lines=12> */
.L_x_2265:
[----:B------:R-:W-:Y:S05]  /*2d00*/  BSYNC.RECONVERGENT B0 ;  /* 0x0000000000007941 */ /* 0x000fea0003800200 */
.L_x_2264:
        /* <DEDUP_REMOVED lines=8> */
.L_x_2267:
[----:B------:R-:W-:Y:S05]  /*2d90*/  BSYNC.RECONVERGENT B0 ;  /* 0x0000000000007941 */ /* 0x000fea0003800200 */
.L_x_2266:
        /* <DEDUP_REMOVED lines=12> */
.L_x_2269:
[----:B------:R-:W-:Y:S05]  /*2e60*/  BSYNC.RECONVERGENT B0 ;  /* 0x0000000000007941 */ /* 0x000fea0003800200 */
.L_x_2268:
[----:B------:R-:W-:Y:S06]  /*2e70*/  BAR.SYNC.DEFER_BLOCKING 0x0 ;  /* 0x0000000000007b1d */ /* 0x000fec0000010000 */
[----:B------:R-:W-:Y:S05]  /*2e80*/  @P0 EXIT ;  /* 0x000000000000094d */ /* 0x000fea0003800000 */
[----:B------:R-:W2:Y:S01]  /*2e90*/  S2UR UR6, SR_CTAID.Z ;  /* 0x00000000000679c3 */ /* 0x000ea20000002700 */
[----:B------:R-:W3:Y:S01]  /*2ea0*/  LDCU UR5, c[0x0][0x378] ;  /* 0x00006f00ff0577ac */ /* 0x000ee20008000800 */
[----:B01----:R-:W-:Y:S02]  /*2eb0*/  F2FP.BF16.F32.PACK_AB R0, RZ, R3 ;  /* 0x00000003ff00723e */ /* 0x003fe400000010ff */
[----:B------:R-:W-:Y:S01]  /*2ec0*/  F2FP.BF16.F32.PACK_AB R4, R7, R4 ;  /* 0x000000040704723e */ /* 0x000fe200000010ff */
[----:B------:R-:W-:Y:S01]  /*2ed0*/  UIMAD UR4, UR40, UR42, UR41 ;  /* 0x0000002a280472a4 */ /* 0x000fe2000f8e0229 */
[----:B------:R-:W0:Y:S03]  /*2ee0*/  LDCU.64 UR8, c[0x0][0x380] ;  /* 0x00007000ff0877ac */ /* 0x000e260008000a00 */
[----:B---3--:R-:W-:-:S04]  /*2ef0*/  UIMAD UR4, UR4, UR5, URZ ;  /* 0x00000005040472a4 */ /* 0x008fc8000f8e02ff */
[----:B------:R-:W-:Y:S02]  /*2f00*/  UIMAD UR4, UR4, 0x78, URZ ;  /* 0x00000078040478a4 */ /* 0x000fe4000f8e02ff */
[----:B--2---:R-:W-:-:S06]  /*2f10*/  UIMAD UR5, UR6, 0x78, URZ ;  /* 0x00000078060578a4 */ /* 0x004fcc000f8e02ff */
[----:B------:R-:W-:-:S04]  /*2f20*/  MOV R6, UR5 ;  /* 0x0000000500067c02 */ /* 0x000fc80008000f00 */
[----:B------:R-:W-:-:S04]  /*2f30*/  IADD3 R6, P0, P1, R11, UR4, R6 ;  /* 0x000000040b067c10 */ /* 0x000fc8000f91e006 */
[----:B------:R-:W-:Y:S02]  /*2f40*/  IADD3.X R9, PT, PT, RZ, RZ, RZ, P0, P1 ;  /* 0x000000ffff097210 */ /* 0x000fe400007e24ff */
[----:B0-----:R-:W-:-:S04]  /*2f50*/  LEA R2, P0, R6, UR8, 0x1 ;  /* 0x0000000806027c11 */ /* 0x001fc8000f8008ff */
[----:B------:R-:W-:Y:S02]  /*2f60*/  LEA.HI.X R3, R6, UR9, R9, 0x1, P0 ;  /* 0x0000000906037c11 */ /* 0x000fe400080f0c09 */
[----:B------:R-:W-:Y:S02]  /*2f70*/  ISETP.GT.U32.AND P0, PT, R11, 0x17, PT ;  /* 0x000000170b00780c */ /* 0x000fe40003f04070 */
[----:B------:R-:W-:Y:S01]  /*2f80*/  PRMT R6, R4, 0x7632, R6 ;  /* 0x0000763204067816 */ /* 0x000fe20000000006 */
[----:B------:R0:W-:Y:S04]  /*2f90*/  STG.E.U16 desc[UR36][R2.64], R4 ;  /* 0x0000000402007986 */ /* 0x0001e8000c101524 */
[----:B------:R0:W-:Y:S04]  /*2fa0*/  STG.E.U16 desc[UR36][R2.64+0x40], R6 ;  /* 0x0000400602007986 */ /* 0x0001e8000c101524 */
[----:B------:R0:W-:Y:S02]  /*2fb0*/  STG.E.U16 desc[UR36][R2.64+0x80], R0 ;  /* 0x0000800002007986 */ /* 0x0001e4000c101524 */
[----:B------:R-:W-:Y:S05]  /*2fc0*/  @P0 EXIT ;  /* 0x000000000000094d */ /* 0x000fea0003800000 */
[----:B------:R-:W-:-:S05]  /*2fd0*/  F2FP.BF16.F32.PACK_AB R5, RZ, R5 ;  /* 0x00000005ff05723e */ /* 0x000fca00000010ff */
[----:B------:R-:W-:Y:S01]  /*2fe0*/  STG.E.U16 desc[UR36][R2.64+0xc0], R5 ;  /* 0x0000c00502007986 */ /* 0x000fe2000c101524 */
[----:B------:R-:W-:Y:S05]  /*2ff0*/  EXIT ;  /* 0x000000000000794d */ /* 0x000fea0003800000 */
.L_x_2235:
        /* <DEDUP_REMOVED lines=16> */
.L_x_2270:
[----:B------:R-:W-:Y:S05]  /*3100*/  EXIT ;  /* 0x000000000000794d */ /* 0x000fea0003800000 */
.L_x_2237:
[----:B------:R-:W-:Y:S02]  /*3110*/  HFMA2 R12, -RZ, RZ, 0, 9.5367431640625e-07 ;  /* 0x00000010ff0c7431 */ /* 0x000fe400000001ff */
[----:B------:R-:W-:Y:S01]  /*3120*/  IMAD.MOV.U32 R11, RZ, RZ, 0x1f ;  /* 0x0000001fff0b7424 */ /* 0x000fe200078e00ff */
[----:B------:R-:W-:-:S07]  /*3130*/  MOV R15, 0xffffffff ;  /* 0xffffffff000f7802 */ /* 0x000fce0000000f00 */
[----:B------:R-:W-:Y:S05]  /*3140*/  WARPSYNC.COLLECTIVE R15, `(.L_x_2271) ;  /* 0x000000000f087348 */ /* 0x000fea0003c00000 */
[----:B------:R0:W1:Y:S02]  /*3150*/  SHFL.BFLY P6, R14, R13, R12, R11 ;  /* 0x0c00000c0d0e7389 */ /* 0x00006400000c000b */
[----:B01----:R-:W-:Y:S05]  /*3160*/  ENDCOLLECTIVE ;  /* 0x000000000000791b */ /* 0x003fea0003800000 */
.L_x_2271:
[----:B------:R-:W-:Y:S01]  /*3170*/  IMAD.MOV.U32 R12, RZ, RZ, 0x8 ;  /* 0x00000008ff0c7424 */ /* 0x000fe200078e00ff */
[----:B------:R-:W-:-:S04]  /*3180*/  FMNMX.FTZ R0, R14, -3.40282346638528859812e+38, !PT ;  /* 0xff7fffff0e007809 */ /* 0x000fc80007810000 */
[----:B------:R-:W-:-:S07]  /*3190*/  MOV R13, R0 ;  /* 0x00000000000d7202 */ /* 0x000fce0000000f00 */
[----:B------:R-:W-:Y:S05]  /*31a0*/  WARPSYNC.COLLECTIVE R15, `(.L_x_2272) ;  /* 0x000000000f087348 */ /* 0x000fea0003c00000 */
[----:B------:R0:W1:Y:S02]  /*31b0*/  SHFL.BFLY P6, R14, R13, R12, R11 ;  /* 0x0c00000c0d0e7389 */ /* 0x00006400000c000b */
[----:B01----:R-:W-:Y:S05]  /*31c0*/  ENDCOLLECTIVE ;  /* 0x000000000000791b */ /* 0x003fea0003800000 */
.L_x_2272:
[----:B------:R-:W-:Y:S01]  /*31d0*/  HFMA2 R12, -RZ, RZ, 0, 2.384185791015625e-07 ;  /* 0x00000004ff0c7431 */ /* 0x000fe200000001ff */
[----:B------:R-:W-:-:S04]  /*31e0*/  FMNMX.FTZ R2, R0, R14, !PT ;  /* 0x0000000e00027209 */ /* 0x000fc80007810000 */
[----:B------:R-:W-:-:S07]  /*31f0*/  MOV R13, R2 ;  /* 0x00000002000d7202 */ /* 0x000fce0000000f00 */
[----:B------:R-:W-:Y:S05]  /*3200*/  WARPSYNC.COLLECTIVE R15, `(.L_x_2273) ;  /* 0x000000000f087348 */ /* 0x000fea0003c00000 */
[----:B------:R0:W1:Y:S02]  /*3210*/  SHFL.BFLY P6, R14, R13, R12, R11 ;  /* 0x0c00000c0d0e7389 */ /* 0x00006400000c000b */
[----:B01----:R-:W-:Y:S05]  /*3220*/  ENDCOLLECTIVE ;  /* 0x000000000000791b */ /* 0x003fea0003800000 */
.L_x_2273:
[----:B------:R-:W-:Y:S05]  /*3230*/  BRA `(.L_x_2274) ;  /* 0xffffffd800607947 */ /* 0x000fea000383ffff */
.L_x_2275:
        /* <DEDUP_REMOVED lines=12> */
.L_x_25620:


//--------------------- .text._ZN4vllm25paged_attention_v1_kernelI13__nv_bfloat16hLi112ELi8ELi128ELNS_18Fp8KVCacheDataTypeE2ELb1EEEvPT_PKS3_PKT0_S9_ifPKiSB_iPKfiiiSD_SD_iiiii --------------------------
	.section	.text._ZN4vllm25paged_attention_v1_kernelI13__nv_bfloat16hLi112ELi8ELi128ELNS_18Fp8KVCacheDataTypeE2ELb1EEEvPT_PKS3_PKT0_S9_ifPKiSB_iPKfiiiSD_SD_iiiii,"ax",@progbits
	.align	128
        .global         _ZN4vllm25paged_attention_v1_kernelI13__nv_bfloat16hLi112ELi8ELi128ELNS_18Fp8KVCacheDataTypeE2ELb1EEEvPT_PKS3_PKT0_S9_ifPKiSB_iPKfiiiSD_SD_iiiii
        .type           _ZN4vllm25paged_attention_v1_kernelI13__nv_bfloat16hLi112ELi8ELi128ELNS_18Fp8KVCacheDataTypeE2ELb1EEEvPT_PKS3_PKT0_S9_ifPKiSB_iPKfiiiSD_SD_iiiii,@function
        .size           _ZN4vllm25paged_attention_v1_kernelI13__nv_bfloat16hLi112ELi8ELi128ELNS_18Fp8KVCacheDataTypeE2ELb1EEEvPT_PKS3_PKT0_S9_ifPKiSB_iPKfiiiSD_SD_iiiii,(.L_x_25621 - _ZN4vllm25paged_attention_v1_kernelI13__nv_bfloat16hLi112ELi8ELi128ELNS_18Fp8KVCacheDataTypeE2ELb1EEEvPT_PKS3_PKT0_S9_ifPKiSB_iPKfiiiSD_SD_iiiii)
        .other          _ZN4vllm25paged_attention_v1_kernelI13__nv_bfloat16hLi112ELi8ELi128ELNS_18Fp8KVCacheDataTypeE2ELb1EEEvPT_PKS3_PKT0_S9_ifPKiSB_iPKfiiiSD_SD_iiiii,@"STO_CUDA_ENTRY STV_DEFAULT"
_ZN4vllm25paged_attention_v1_kernelI13__nv_bfloat16hLi112ELi8ELi128ELNS_18Fp8KVCacheDataTypeE2ELb1EEEvPT_PKS3_PKT0_S9_ifPKiSB_iPKfiiiSD_SD_iiiii:
.text._ZN4vllm25paged_attention_v1_kernelI13__nv_bfloat16hLi112ELi8ELi128ELNS_18Fp8KVCacheDataTypeE2ELb1EEEvPT_PKS3_PKT0_S9_ifPKiSB_iPKfiiiSD_SD_iiiii:
        /* <DEDUP_REMOVED lines=114> */
.L_x_2276:
        /* <DEDUP_REMOVED lines=23> */
.L_x_2280:
        /* <DEDUP_REMOVED lines=42> */
.L_x_2278:
[----:B------:R-:W-:Y:S05]  /*0b30*/  BSYNC.RECONVERGENT B6 ;  /* 0x0000000000067941 */ /* 0x000fea0003800200 */
.L_x_2277:
        /* <DEDUP_REMOVED lines=8> */
.L_x_2318:
        /* <DEDUP_REMOVED lines=39> */
.L_x_2286:
        /* <DEDUP_REMOVED lines=11> */
.L_x_2285:
[----:B------:R-:W-:Y:S05]  /*0ee0*/  BSYNC.RECONVERGENT B1 ;  /* 0x0000000000017941 */ /* 0x000fea0003800200 */
.L_x_2284:
        /* <DEDUP_REMOVED lines=13> */
.L_x_2289:
        /* <DEDUP_REMOVED lines=100> */
.L_x_2288:
[----:B------:R-:W-:Y:S05]  /*1600*/  BSYNC.RECONVERGENT B1 ;  /* 0x0000000000017941 */ /* 0x000fea0003800200 */
.L_x_2287:
        /* <DEDUP_REMOVED lines=55> */
.L_x_2291:
[----:B------:R-:W-:Y:S05]  /*1980*/  BSYNC.RECONVERGENT B1 ;  /* 0x0000000000017941 */ /* 0x000fea0003800200 */
.L_x_2290:
        /* <DEDUP_REMOVED lines=26> */
.L_x_2283:
[----:B------:R-:W-:Y:S05]  /*1b30*/  BSYNC.RECONVERGENT B0 ;  /* 0x0000000000007941 */ /* 0x000fea0003800200 */
.L_x_2282:
        /* <DEDUP_REMOVED lines=38> */
.L_x_2296:
[----:B------:R-:W0:Y:S01]  /*1da0*/  LDS R11, [R8] ;  /* 0x00000000080b7984 */ /* 0x000e220000000800 */
[----:B------:R-:W-:-:S05]  /*1db0*/  VIADD R9, R9, 0x1 ;  /* 0x0000000109097836 */ /* 0x000fca0000000000 */
[----:B------:R-:W-:Y:S01]  /*1dc0*/  ISETP.NE.AND P0, PT, R9, RZ, PT ;  /* 0x000000ff0900720c */ /* 0x000fe20003f05270 */
[----:B0-----:R-:W-:-:S05]  /*1dd0*/  FMUL.FTZ R11, R11, R2 ;  /* 0x000000020b0b7220 */ /* 0x001fca0000410000 */
[----:B------:R0:W-:Y:S02]  /*1de0*/  STS [R8], R11 ;  /* 0x0000000b08007388 */ /* 0x0001e40000000800 */
[----:B0-----:R-:W-:-:S05]  /*1df0*/  IADD3 R8, PT, PT, R8, 0x200, RZ ;  /* 0x0000020008087810 */ /* 0x001fca0007ffe0ff */
[----:B------:R-:W-:Y:S05]  /*1e00*/  @P0 BRA `(.L_x_2296) ;  /* 0xfffffffc00e40947 */ /* 0x000fea000383ffff */
.L_x_2295:
[----:B------:R-:W-:Y:S05]  /*1e10*/  BSYNC.RECONVERGENT B1 ;  /* 0x0000000000017941 */ /* 0x000fea0003800200 */
.L_x_2294:
        /* <DEDUP_REMOVED lines=13> */
.L_x_2299:
        /* <DEDUP_REMOVED lines=52> */
.L_x_2298:
[----:B------:R-:W-:Y:S05]  /*2230*/  BSYNC.RECONVERGENT B1 ;  /* 0x0000000000017941 */ /* 0x000fea0003800200 */
.L_x_2297:
        /* <DEDUP_REMOVED lines=31> */
.L_x_2301:
[----:B------:R-:W-:Y:S05]  /*2430*/  BSYNC.RECONVERGENT B1 ;  /* 0x0000000000017941 */ /* 0x000fea0003800200 */
.L_x_2300:
        /* <DEDUP_REMOVED lines=14> */
.L_x_2293:
[----:B------:R-:W-:Y:S05]  /*2520*/  BSYNC.RECONVERGENT B0 ;  /* 0x0000000000007941 */ /* 0x000fea0003800200 */
.L_x_2292:
[----:B------:R-:W-:Y:S01]  /*2530*/  BAR.SYNC.DEFER_BLOCKING 0x0 ;  /* 0x0000000000007b1d */ /* 0x000fe20000010000 */
[----:B------:R-:W-:-:S13]  /*2540*/  ISETP.GE.AND P0, PT, R4, UR43, PT ;  /* 0x0000002b04007c0c */ /* 0x000fda000bf06270 */
[----:B------:R-:W-:Y:S05]  /*2550*/  @P0 BRA `(.L_x_2302) ;  /* 0x0000000400480947 */ /* 0x000fea0003800000 */
[----:B------:R-:W2:Y:S01]  /*2560*/  LDCU UR4, c[0x0][0x3ec] ;  /* 0x00007d80ff0477ac */ /* 0x000ea20008000800 */
[----:B------:R-:W-:Y:S01]  /*2570*/  MOV R16, R4 ;  /* 0x0000000400107202 */ /* 0x000fe20000000f00 */
[----:B--2---:R-:W-:-:S07]  /*2580*/  VIADD R17, R5, -UR4 ;  /* 0x8000000405117c36 */ /* 0x004fce0008000000 */
.L_x_2305:
        /* <DEDUP_REMOVED lines=76> */
.L_x_2304:
[----:B------:R-:W-:Y:S05]  /*2a50*/  BSYNC.RECONVERGENT B6 ;  /* 0x0000000000067941 */ /* 0x000fea0003800200 */
.L_x_2303:
[----:B------:R-:W-:-:S13]  /*2a60*/  ISETP.NE.AND P6, PT, R18, RZ, PT ;  /* 0x000000ff1200720c */ /* 0x000fda0003fc5270 */
[----:B------:R-:W-:Y:S05]  /*2a70*/  @!P6 BRA `(.L_x_2305) ;  /* 0xfffffff800c4e947 */ /* 0x000fea000383ffff */
.L_x_2302:
        /* <DEDUP_REMOVED lines=27> */
.L_x_2307:
[----:B------:R-:W-:Y:S05]  /*2c30*/  BSYNC.RECONVERGENT B0 ;  /* 0x0000000000007941 */ /* 0x000fea0003800200 */
.L_x_2306:
        /* <DEDUP_REMOVED lines=12> */
.L_x_2309:
[----:B------:R-:W-:Y:S05]  /*2d00*/  BSYNC.RECONVERGENT B0 ;  /* 0x0000000000007941 */ /* 0x000fea0003800200 */
.L_x_2308:
        /* <DEDUP_REMOVED lines=8> */
.L_x_2311:
[----:B------:R-:W-:Y:S05]  /*2d90*/  BSYNC.RECONVERGENT B0 ;  /* 0x0000000000007941 */ /* 0x000fea0003800200 */
.L_x_2310:
        /* <DEDUP_REMOVED lines=12> */
.L_x_2313:
[----:B------:R-:W-:Y:S05]  /*2e60*/  BSYNC.RECONVERGENT B0 ;  /* 0x0000000000007941 */ /* 0x000fea0003800200 */
.L_x_2312:
        /* <DEDUP_REMOVED lines=25> */
.L_x_2279:
        /* <DEDUP_REMOVED lines=16> */
.L_x_2314:
[----:B------:R-:W-:Y:S05]  /*3100*/  EXIT ;  /* 0x000000000000794d */ /* 0x000fea0003800000 */
.L_x_2281:
[----:B------:R-:W-:Y:S02]  /*3110*/  HFMA2 R12, -RZ, RZ, 0, 9.5367431640625e-07 ;  /* 0x00000010ff0c7431 */ /* 0x000fe400000001ff */
[----:B------:R-:W-:Y:S01]  /*3120*/  IMAD.MOV.U32 R11, RZ, RZ, 0x1f ;  /* 0x0000001fff0b7424 */ /* 0x000fe200078e00ff */
[----:B------:R-:W-:-:S07]  /*3130*/  MOV R15, 0xffffffff ;  /* 0xffffffff000f7802 */ /* 0x000fce0000000f00 */
[----:B------:R-:W-:Y:S05]  /*3140*/  WARPSYNC.COLLECTIVE R15, `(.L_x_2315) ;  /* 0x000000000f087348 */ /* 0x000fea0003c00000 */
[----:B------:R0:W1:Y:S02]  /*3150*/  SHFL.BFLY P6, R14, R13, R12, R11 ;  /* 0x0c00000c0d0e7389 */ /* 0x00006400000c000b */
[----:B01----:R-:W-:Y:S05]  /*3160*/  ENDCOLLECTIVE ;  /* 0x000000000000791b */ /* 0x003fea0003800000 */
.L_x_2315:
[----:B------:R-:W-:Y:S01]  /*3170*/  IMAD.MOV.U32 R12, RZ, RZ, 0x8 ;  /* 0x00000008ff0c7424 */ /* 0x000fe200078e00ff */
[----:B------:R-:W-:-:S04]  /*3180*/  FMNMX.FTZ R0, R14, -3.40282346638528859812e+38, !PT ;  /* 0xff7fffff0e007809 */ /* 0x000fc80007810000 */
[----:B------:R-:W-:-:S07]  /*3190*/  MOV R13, R0 ;  /* 0x00000000000d7202 */ /* 0x000fce0000000f00 */
[----:B------:R-:W-:Y:S05]  /*31a0*/  WARPSYNC.COLLECTIVE R15, `(.L_x_2316) ;  /* 0x000000000f087348 */ /* 0x000fea0003c00000 */
[----:B------:R0:W1:Y:S02]  /*31b0*/  SHFL.BFLY P6, R14, R13, R12, R11 ;  /* 0x0c00000c0d0e7389 */ /* 0x00006400000c000b */
[----:B01----:R-:W-:Y:S05]  /*31c0*/  ENDCOLLECTIVE ;  /* 0x000000000000791b */ /* 0x003fea0003800000 */
.L_x_2316:
[----:B------:R-:W-:Y:S01]  /*31d0*/  HFMA2 R12, -RZ, RZ, 0, 2.384185791015625e-07 ;  /* 0x00000004ff0c7431 */ /* 0x000fe200000001ff */
[----:B------:R-:W-:-:S04]  /*31e0*/  FMNMX.FTZ R2, R0, R14, !PT ;  /* 0x0000000e00027209 */ /* 0x000fc80007810000 */
[----:B------:R-:W-:-:S07]  /*31f0*/  MOV R13, R2 ;  /* 0x00000002000d7202 */ /* 0x000fce0000000f00 */
[----:B------:R-:W-:Y:S05]  /*3200*/  WARPSYNC.COLLECTIVE R15, `(.L_x_2317) ;  /* 0x000000000f087348 */ /* 0x000fea0003c00000 */
[----:B------:R0:W1:Y:S02]  /*3210*/  SHFL.BFLY P6, R14, R13, R12, R11 ;  /* 0x0c00000c0d0e7389 */ /* 0x00006400000c000b */
[----:B01----:R-:W-:Y:S05]  /*3220*/  ENDCOLLECTIVE ;  /* 0x000000000000791b */ /* 0x003fea0003800000 */
.L_x_2317:
[----:B------:R-:W-:Y:S05]  /*3230*/  BRA `(.L_x_2318) ;  /* 0xffffffd800607947 */ /* 0x000fea000383ffff */
.L_x_2319:
        /* <DEDUP_REMOVED lines=12> */
.L_x_25621:


//--------------------- .text._ZN4vllm25paged_attention_v1_kernelI13__nv_bfloat16hLi96ELi8ELi128ELNS_18Fp8KVCacheDataTypeE2ELb1EEEvPT_PKS3_PKT0_S9_ifPKiSB_iPKfiiiSD_SD_iiiii --------------------------
	.section	.text._ZN4vllm25paged_attention_v1_kernelI13__nv_bfloat16hLi96ELi8ELi128ELNS_18Fp8KVCacheDataTypeE2ELb1EEEvPT_PKS3_PKT0_S9_ifPKiSB_iPKfiiiSD_SD_iiiii,"ax",@progbits
	.align	128
        .global         _ZN4vllm25paged_attention_v1_kernelI13__nv_bfloat16hLi96ELi8ELi128ELNS_18Fp8KVCacheDataTypeE2ELb1EEEvPT_PKS3_PKT0_S9_ifPKiSB_iPKfiiiSD_SD_iiiii
        .type           _ZN4vllm25paged_attention_v1_kernelI13__nv_bfloat16hLi96ELi8ELi128ELNS_18Fp8KVCacheDataTypeE2ELb1EEEvPT_PKS3_PKT0_S9_ifPKiSB_iPKfiiiSD_SD_iiiii,@function
        .size           _ZN4vllm25paged_attention_v1_kernelI13__nv_bfloat16hLi96ELi8ELi128ELNS_18Fp8KVCacheDataTypeE2ELb1EEEvPT_PKS3_PKT0_S9_ifPKiSB_iPKfiiiSD_SD_iiiii,(.L_x_25622 - _ZN4vllm25paged_attention_v1_kernelI13__nv_bfloat16hLi96ELi8ELi128ELNS_18Fp8KVCacheDataTypeE2ELb1EEEvPT_PKS3_PKT0_S9_ifPKiSB_iPKfiiiSD_SD_iiiii)
        .other          _ZN4vllm25paged_attention_v1_kernelI13__nv_bfloat16hLi96ELi8ELi128ELNS_18Fp8KVCacheDataTypeE2ELb1EEEvPT_PKS3_PKT0_S9_ifPKiSB_iPKfiiiSD_SD_iiiii,@"STO_CUDA_ENTRY STV_DEFAULT"
_ZN4vllm25paged_attention_v1_kernelI13__nv_bfloat16hLi96ELi8ELi128ELNS_18Fp8KVCacheDataTypeE2ELb1EEEvPT_PKS3_PKT0_S9_ifPKiSB_iPKfiiiSD_SD_iiiii:
.text._ZN4vllm25paged_attention_v1_kernelI13__nv_bfloat16hLi96ELi8ELi128ELNS_18Fp8KVCacheDataTypeE2ELb1EEEvPT_PKS3_PKT0_S9_ifPKiSB_iPKfiiiSD_SD_iiiii:
        /* <DEDUP_REMOVED lines=16> */
[----:B----4-:R-:W4:Y:S01]  /*0100*/  MUFU.RCP R7, R7 ;  /* 0x0000000700077308 */ /* 0x010f220000001000 */
[----:B---3--:R-:W-:-:S04]  /*0110*/  @UP0 UIMAD UR38, UR42, UR38, UR41 ;  /* 0x000000262a2602a4 */ /* 0x008fc8000f8e0229 */
[----:B------:R-:W-:Y:S01]  /*0120*/  @UP0 UIMAD UR38, UR38, UR7, 0x1 ;  /* 0x00000001262604a4 */ /* 0x000fe2000f8e0207 */
[----:B----4-:R-:W-:-:S04]  /*0130*/  IADD3 R4, PT, PT, R7, 0xffffffe, RZ ;  /* 0x0ffffffe07047810 */ /* 0x010fc80007ffe0ff */
[----:B------:R3:W1:Y:S02]  /*0140*/  F2I.FTZ.U32.TRUNC.NTZ R5, R4 ;  /* 0x0000000400057305 */ /* 0x000664000021f000 */
[----:B---3--:R-:W-:Y:S02]  /*0150*/  IMAD.MOV.U32 R4, RZ, RZ, RZ ;  /* 0x000000ffff047224 */ /* 0x008fe400078e00ff */
        /* <DEDUP_REMOVED lines=20> */
[----:B------:R-:W1:Y:S03]  /*02a0*/  S2R R3, SR_TID.X ;  /* 0x0000000000037919 */ /* 0x000e660000002100 */
[----:B------:R-:W-:-:S13]  /*02b0*/  ISETP.GT.U32.AND P1, PT, R0, R7, PT ;  /* 0x000000070000720c */ /* 0x000fda0003f24070 */
        /* <DEDUP_REMOVED lines=66> */
.L_x_2320:
        /* <DEDUP_REMOVED lines=23> */
.L_x_2324:
        /* <DEDUP_REMOVED lines=42> */
.L_x_2322:
[----:B------:R-:W-:Y:S05]  /*0af0*/  BSYNC.RECONVERGENT B6 ;  /* 0x0000000000067941 */ /* 0x000fea0003800200 */
.L_x_2321:
        /* <DEDUP_REMOVED lines=8> */
.L_x_2354:
        /* <DEDUP_REMOVED lines=39> */
.L_x_2330:
        /* <DEDUP_REMOVED lines=11> */
.L_x_2329:
[----:B------:R-:W-:Y:S05]  /*0ea0*/  BSYNC.RECONVERGENT B1 ;  /* 0x0000000000017941 */ /* 0x000fea0003800200 */
.L_x_2328:
        /* <DEDUP_REMOVED lines=13> */
.L_x_2333:
        /* <DEDUP_REMOVED lines=100> */
.L_x_2332:
[----:B------:R-:W-:Y:S05]  /*15c0*/  BSYNC.RECONVERGENT B1 ;  /* 0x0000000000017941 */ /* 0x000fea0003800200 */
.L_x_2331:
        /* <DEDUP_REMOVED lines=55> */
.L_x_2335:
[----:B------:R-:W-:Y:S05]  /*1940*/  BSYNC.RECONVERGENT B1 ;  /* 0x0000000000017941 */ /* 0x000fea0003800200 */
.L_x_2334:
        /* <DEDUP_REMOVED lines=26> */
.L_x_2327:
[----:B------:R-:W-:Y:S05]  /*1af0*/  BSYNC.RECONVERGENT B0 ;  /* 0x0000000000007941 */ /* 0x000fea0003800200 */
.L_x_2326:
        /* <DEDUP_REMOVED lines=38> */
.L_x_2340:
[----:B------:R-:W0:Y:S01]  /*1d60*/  LDS R11, [R8] ;  /* 0x00000000080b7984 */ /* 0x000e220000000800 */
[----:B------:R-:W-:-:S05]  /*1d70*/  VIADD R9, R9, 0x1 ;  /* 0x0000000109097836 */ /* 0x000fca0000000000 */
[----:B------:R-:W-:Y:S01]  /*1d80*/  ISETP.NE.AND P0, PT, R9, RZ, PT ;  /* 0x000000ff0900720c */ /* 0x000fe20003f05270 */
[----:B0-----:R-:W-:-:S05]  /*1d90*/  FMUL.FTZ R11, R11, R2 ;  /* 0x000000020b0b7220 */ /* 0x001fca0000410000 */
[----:B------:R0:W-:Y:S02]  /*1da0*/  STS [R8], R11 ;  /* 0x0000000b08007388 */ /* 0x0001e40000000800 */
[----:B0-----:R-:W-:-:S05]  /*1db0*/  IADD3 R8, PT, PT, R8, 0x200, RZ ;  /* 0x0000020008087810 */ /* 0x001fca0007ffe0ff */
[----:B------:R-:W-:Y:S05]  /*1dc0*/  @P0 BRA `(.L_x_2340) ;  /* 0xfffffffc00e40947 */ /* 0x000fea000383ffff */
.L_x_2339:
[----:B------:R-:W-:Y:S05]  /*1dd0*/  BSYNC.RECONVERGENT B1 ;  /* 0x0000000000017941 */ /* 0x000fea0003800200 */
.L_x_2338:
        /* <DEDUP_REMOVED lines=13> */
.L_x_2343:
        /* <DEDUP_REMOVED lines=52> */
.L_x_2342:
[----:B------:R-:W-:Y:S05]  /*21f0*/  BSYNC.RECONVERGENT B1 ;  /* 0x0000000000017941 */ /* 0x000fea0003800200 */
.L_x_2341:
        /* <DEDUP_REMOVED lines=31> */
.L_x_2345:
[----:B------:R-:W-:Y:S05]  /*23f0*/  BSYNC.RECONVERGENT B1 ;  /* 0x0000000000017941 */ /* 0x000fea0003800200 */
.L_x_2344:
        /* <DEDUP_REMOVED lines=14> */
.L_x_2337:
[----:B------:R-:W-:Y:S05]  /*24e0*/  BSYNC.RECONVERGENT B0 ;  /* 0x0000000000007941 */ /* 0x000fea0003800200 */
.L_x_2336:
[----:B------:R-:W-:Y:S01]  /*24f0*/  BAR.SYNC.DEFER_BLOCKING 0x0 ;  /* 0x0000000000007b1d */ /* 0x000fe20000010000 */
[----:B------:R-:W-:-:S13]  /*2500*/  ISETP.GE.AND P0, PT, R4, UR43, PT ;  /* 0x0000002b04007c0c */ /* 0x000fda000bf06270 */
[----:B------:R-:W-:Y:S05]  /*2510*/  @P0 BRA `(.L_x_2346) ;  /* 0x0000000400480947 */ /* 0x000fea0003800000 */
[----:B------:R-:W2:Y:S01]  /*2520*/  LDCU UR4, c[0x0][0x3ec] ;  /* 0x00007d80ff0477ac */ /* 0x000ea20008000800 */
[----:B------:R-:W-:Y:S01]  /*2530*/  MOV R16, R4 ;  /* 0x0000000400107202 */ /* 0x000fe20000000f00 */
[----:B--2---:R-:W-:-:S07]  /*2540*/  VIADD R17, R5, -UR4 ;  /* 0x8000000405117c36 */ /* 0x004fce0008000000 */
.L_x_2349:
        /* <DEDUP_REMOVED lines=32> */
[----:B------:R-:W-:-:S04]  /*2750*/  @P0 IADD3 R4, PT, PT, R4, 0x1, RZ ;  /* 0x0000000104040810 */ /* 0x000fc80007ffe0ff */
[----:B------:R-:W-:Y:S02]  /*2760*/  MOV R6, R4 ;  /* 0x0000000400067202 */ /* 0x000fe40000000f00 */
[----:B0-----:R-:W-:-:S03]  /*2770*/  IADD3 R4, PT, PT, RZ, -R3, RZ ;  /* 0x80000003ff047210 */ /* 0x001fc60007ffe0ff */
[----:B------:R-:W-:Y:S01]  /*2780*/  @!P2 IMAD.MOV R6, RZ, RZ, -R6 ;  /* 0x000000ffff06a224 */ /* 0x000fe200078e0a06 */
        /* <DEDUP_REMOVED lines=8> */
[----:B------:R-:W-:Y:S01]  /*2810*/  IMAD.HI.U32 R2, R3, R9, R2 ;  /* 0x0000000903027227 */ /* 0x000fe200078e0002 */
[----:B------:R-:W-:-:S05]  /*2820*/  MOV R3, R5 ;  /* 0x0000000500037202 */ /* 0x000fca0000000f00 */
        /* <DEDUP_REMOVED lines=30> */
.L_x_2348:
[----:B------:R-:W-:Y:S05]  /*2a10*/  BSYNC.RECONVERGENT B6 ;  /* 0x0000000000067941 */ /* 0x000fea0003800200 */
.L_x_2347:
[----:B------:R-:W-:-:S13]  /*2a20*/  ISETP.NE.AND P6, PT, R18, RZ, PT ;  /* 0x000000ff1200720c */ /* 0x000fda0003fc5270 */
[----:B------:R-:W-:Y:S05]  /*2a30*/  @!P6 BRA `(.L_x_2349) ;  /* 0xfffffff800c4e947 */ /* 0x000fea000383ffff */
.L_x_2346:
[----:B------:R-:W0:Y:S01]  /*2a40*/  S2R R8, SR_TID.X ;  /* 0x0000000000087919 */ /* 0x000e220000002100 */
[----:B------:R-:W-:Y:S05]  /*2a50*/  WARPSYNC.ALL ;  /* 0x0000000000007948 */ /* 0x000fea0003800000 */
[----:B------:R-:W2:Y:S08]  /*2a60*/  S2UR UR5, SR_CgaCtaId ;  /* 0x00000000000579c3 */ /* 0x000eb00000008800 */
[----:B------:R-:W-:Y:S01]  /*2a70*/  BAR.SYNC.DEFER_BLOCKING 0x0 ;  /* 0x0000000000007b1d */ /* 0x000fe20000010000 */
[----:B------:R-:W-:-:S05]  /*2a80*/  CS2R R4, SRZ ;  /* 0x0000000000047805 */ /* 0x000fca000001ff00 */
[----:B------:R-:W-:Y:S02]  /*2a90*/  UMOV UR4, 0x400 ;  /* 0x0000040000047882 */ /* 0x000fe40000000000 */
[----:B------:R-:W-:-:S04]  /*2aa0*/  UIADD3 UR4, UPT, UPT, UR4, 0x20, URZ ;  /* 0x0000002004047890 */ /* 0x000fc8000fffe0ff */
[----:B--2---:R-:W-:Y:S01]  /*2ab0*/  ULEA UR4, UR5, UR4, 0x18 ;  /* 0x0000000405047291 */ /* 0x004fe2000f8ec0ff */
[C---:B0-----:R-:W-:Y:S02]  /*2ac0*/  LOP3.LUT R2, R8.reuse, 0x3c0, RZ, 0xc0, !PT ;  /* 0x000003c008027812 */ /* 0x041fe400078ec0ff */
[----:B-1----:R-:W-:Y:S02]  /*2ad0*/  SHF.R.U32.HI R0, RZ, 0x5, R8 ;  /* 0x00000005ff007819 */ /* 0x002fe40000011608 */
[----:B------:R-:W-:Y:S02]  /*2ae0*/  LOP3.LUT R3, R8, 0x1f, RZ, 0xc0, !PT ;  /* 0x0000001f08037812 */ /* 0x000fe400078ec0ff */
[----:B------:R-:W-:Y:S02]  /*2af0*/  ISETP.NE.AND P0, PT, R2, 0x40, PT ;  /* 0x000000400200780c */ /* 0x000fe40003f05270 */
[----:B------:R-:W-:Y:S01]  /*2b00*/  ISETP.GT.U32.AND P1, PT, R8, 0x3f, PT ;  /* 0x0000003f0800780c */ /* 0x000fe20003f24070 */
[----:B------:R-:W-:Y:S01]  /*2b10*/  IMAD R0, R0, 0x60, R3 ;  /* 0x0000006000007824 */ /* 0x000fe200078e0203 */
[----:B------:R-:W-:-:S02]  /*2b20*/  LOP3.LUT R3, R8, 0x3e0, RZ, 0xc0, !PT ;  /* 0x000003e008037812 */ /* 0x000fc400078ec0ff */
[----:B------:R-:W-:Y:S02]  /*2b30*/  ISETP.GT.U32.AND P2, PT, R8, 0x1f, PT ;  /* 0x0000001f0800780c */ /* 0x000fe40003f44070 */
[----:B------:R-:W-:-:S05]  /*2b40*/  LEA R0, R0, UR4, 0x2 ;  /* 0x0000000400007c11 */ /* 0x000fca000f8e10ff */
        /* <DEDUP_REMOVED lines=22> */
[----:B------:R-:W4:Y:S01]  /*2cb0*/  S2UR UR6, SR_CTAID.Z ;  /* 0x00000000000679c3 */ /* 0x000f220000002700 */
[----:B------:R-:W5:Y:S01]  /*2cc0*/  LDCU UR5, c[0x0][0x378] ;  /* 0x00006f00ff0577ac */ /* 0x000f620008000800 */
[----:B01----:R-:W-:Y:S01]  /*2cd0*/  @!P2 FADD.FTZ R4, R4, R7 ;  /* 0x000000070404a221 */ /* 0x003fe20000010000 */
[----:B--2---:R-:W-:Y:S01]  /*2ce0*/  @!P2 FADD.FTZ R5, R5, R2 ;  /* 0x000000020505a221 */ /* 0x004fe20000010000 */
[----:B---3--:R-:W-:Y:S01]  /*2cf0*/  @!P2 FADD.FTZ R3, R3, R6 ;  /* 0x000000060303a221 */ /* 0x008fe20000010000 */
[----:B------:R-:W-:Y:S01]  /*2d00*/  UIMAD UR4, UR40, UR42, UR41 ;  /* 0x0000002a280472a4 */ /* 0x000fe2000f8e0229 */
[----:B------:R-:W0:Y:S02]  /*2d10*/  LDCU.64 UR8, c[0x0][0x380] ;  /* 0x00007000ff0877ac */ /* 0x000e240008000a00 */
[----:B------:R-:W-:Y:S02]  /*2d20*/  F2FP.BF16.F32.PACK_AB R4, R5, R4 ;  /* 0x000000040504723e */ /* 0x000fe400000010ff */
[----:B------:R-:W-:-:S02]  /*2d30*/  F2FP.BF16.F32.PACK_AB R0, RZ, R3 ;  /* 0x00000003ff00723e */ /* 0x000fc400000010ff */
[----:B------:R-:W-:Y:S01]  /*2d40*/  PRMT R5, R4, 0x7632, R5 ;  /* 0x0000763204057816 */ /* 0x000fe20000000005 */
[----:B-----5:R-:W-:-:S04]  /*2d50*/  UIMAD UR4, UR4, UR5, URZ ;  /* 0x00000005040472a4 */ /* 0x020fc8000f8e02ff */
[----:B------:R-:W-:Y:S02]  /*2d60*/  UIMAD UR4, UR4, 0x60, URZ ;  /* 0x00000060040478a4 */ /* 0x000fe4000f8e02ff */
[----:B----4-:R-:W-:-:S04]  /*2d70*/  UIMAD UR5, UR6, 0x60, URZ ;  /* 0x00000060060578a4 */ /* 0x010fc8000f8e02ff */
[----:B------:R-:W-:-:S04]  /*2d80*/  UIADD3 UR5, UP0, UPT, UR4, UR5, URZ ;  /* 0x0000000504057290 */ /* 0x000fc8000ff1e0ff */
[----:B------:R-:W-:Y:S02]  /*2d90*/  UIADD3.X UR4, UPT, UPT, URZ, URZ, URZ, UP0, !UPT ;  /* 0x000000ffff047290 */ /* 0x000fe400087fe4ff */
[----:B------:R-:W-:-:S04]  /*2da0*/  IMAD.U32 R9, RZ, RZ, UR5 ;  /* 0x00000005ff097e24 */ /* 0x000fc8000f8e00ff */
[----:B------:R-:W-:Y:S02]  /*2db0*/  MOV R6, UR4 ;  /* 0x0000000400067c02 */ /* 0x000fe40008000f00 */
[----:B------:R-:W-:-:S04]  /*2dc0*/  LOP3.LUT R7, R9, 0x1f, R8, 0xf8, !PT ;  /* 0x0000001f09077812 */ /* 0x000fc800078ef808 */
[----:B0-----:R-:W-:-:S04]  /*2dd0*/  LEA R2, P0, R7, UR8, 0x1 ;  /* 0x0000000807027c11 */ /* 0x001fc8000f8008ff */
[----:B------:R-:W-:-:S05]  /*2de0*/  LEA.HI.X R3, R7, UR9, R6, 0x1, P0 ;  /* 0x0000000907037c11 */ /* 0x000fca00080f0c06 */
[----:B------:R-:W-:Y:S04]  /*2df0*/  STG.E.U16 desc[UR36][R2.64], R4 ;  /* 0x0000000402007986 */ /* 0x000fe8000c101524 */
[----:B------:R-:W-:Y:S04]  /*2e00*/  STG.E.U16 desc[UR36][R2.64+0x40], R5 ;  /* 0x0000400502007986 */ /* 0x000fe8000c101524 */
[----:B------:R-:W-:Y:S01]  /*2e10*/  STG.E.U16 desc[UR36][R2.64+0x80], R0 ;  /* 0x0000800002007986 */ /* 0x000fe2000c101524 */
[----:B------:R-:W-:Y:S05]  /*2e20*/  EXIT ;  /* 0x000000000000794d */ /* 0x000fea0003800000 */
.L_x_2323:
        /* <DEDUP_REMOVED lines=16> */
.L_x_2350:
[----:B------:R-:W-:Y:S05]  /*2f30*/  EXIT ;  /* 0x000000000000794d */ /* 0x000fea0003800000 */
.L_x_2325:
[----:B------:R-:W-:Y:S02]  /*2f40*/  HFMA2 R12, -RZ, RZ, 0, 9.5367431640625e-07 ;  /* 0x00000010ff0c7431 */ /* 0x000fe400000001ff */
[----:B------:R-:W-:Y:S01]  /*2f50*/  IMAD.MOV.U32 R11, RZ, RZ, 0x1f ;  /* 0x0000001fff0b7424 */ /* 0x000fe200078e00ff */
[----:B------:R-:W-:-:S07]  /*2f60*/  MOV R15, 0xffffffff ;  /* 0xffffffff000f7802 */ /* 0x000fce0000000f00 */
[----:B------:R-:W-:Y:S05]  /*2f70*/  WARPSYNC.COLLECTIVE R15, `(.L_x_2351) ;  /* 0x000000000f087348 */ /* 0x000fea0003c00000 */
[----:B------:R0:W1:Y:S02]  /*2f80*/  SHFL.BFLY P6, R14, R13, R12, R11 ;  /* 0x0c00000c0d0e7389 */ /* 0x00006400000c000b */
[----:B01----:R-:W-:Y:S05]  /*2f90*/  ENDCOLLECTIVE ;  /* 0x000000000000791b */ /* 0x003fea0003800000 */
.L_x_2351:
[----:B------:R-:W-:Y:S01]  /*2fa0*/  IMAD.MOV.U32 R12, RZ, RZ, 0x8 ;  /* 0x00000008ff0c7424 */ /* 0x000fe200078e00ff */
[----:B------:R-:W-:-:S04]  /*2fb0*/  FMNMX.FTZ R0, R14, -3.40282346638528859812e+38, !PT ;  /* 0xff7fffff0e007809 */ /* 0x000fc80007810000 */
[----:B------:R-:W-:-:S07]  /*2fc0*/  MOV R13, R0 ;  /* 0x00000000000d7202 */ /* 0x000fce0000000f00 */
[----:B------:R-:W-:Y:S05]  /*2fd0*/  WARPSYNC.COLLECTIVE R15, `(.L_x_2352) ;  /* 0x000000000f087348 */ /* 0x000fea0003c00000 */
[----:B------:R0:W1:Y:S02]  /*2fe0*/  SHFL.BFLY P6, R14, R13, R12, R11 ;  /* 0x0c00000c0d0e7389 */ /* 0x00006400000c000b */
[----:B01----:R-:W-:Y:S05]  /*2ff0*/  ENDCOLLECTIVE ;  /* 0x000000000000791b */ /* 0x003fea0003800000 */
.L_x_2352:
[----:B------:R-:W-:Y:S01]  /*3000*/  HFMA2 R12, -RZ, RZ, 0, 2.384185791015625e-07 ;  /* 0x00000004ff0c7431 */ /* 0x000fe200000001ff */
[----:B------:R-:W-:-:S04]  /*3010*/  FMNMX.FTZ R2, R0, R14, !PT ;  /* 0x0000000e00027209 */ /* 0x000fc80007810000 */
[----:B------:R-:W-:-:S07]  /*3020*/  MOV R13, R2 ;  /* 0x00000002000d7202 */ /* 0x000fce0000000f00 */
[----:B------:R-:W-:Y:S05]  /*3030*/  WARPSYNC.COLLECTIVE R15, `(.L_x_2353) ;  /* 0x000000000f087348 */ /* 0x000fea0003c00000 */
[----:B------:R0:W1:Y:S02]  /*3040*/  SHFL.BFLY P6, R14, R13, R12, R11 ;  /* 0x0c00000c0d0e7389 */ /* 0x00006400000c000b */
[----:B01----:R-:W-:Y:S05]  /*3050*/  ENDCOLLECTIVE ;  /* 0x000000000000791b */ /* 0x003fea0003800000 */
.L_x_2353:
[----:B------:R-:W-:Y:S05]  /*3060*/  BRA `(.L_x_2354) ;  /* 0xffffffd800c47947 */ /* 0x000fea000383ffff */
.L_x_2355:
        /* <DEDUP_REMOVED lines=9> */
.L_x_25622:


//--------------------- .text._ZN4vllm25paged_attention_v1_kernelI13__nv_bfloat16hLi80ELi8ELi128ELNS_18Fp8KVCacheDataTypeE2ELb1EEEvPT_PKS3_PKT0_S9_ifPKiSB_iPKfiiiSD_SD_iiiii --------------------------
	.section	.text._ZN4vllm25paged_attention_v1_kernelI13__nv_bfloat16hLi80ELi8ELi128ELNS_18Fp8KVCacheDataTypeE2ELb1EEEvPT_PKS3_PKT0_S9_ifPKiSB_iPKfiiiSD_SD_iiiii,"ax",@progbits
	.align	128
        .global         _ZN4vllm25paged_attention_v1_kernelI13__nv_bfloat16hLi80ELi8ELi128ELNS_18Fp8KVCacheDataTypeE2ELb1EEEvPT_PKS3_PKT0_S9_ifPKiSB_iPKfiiiSD_SD_iiiii
        .type           _ZN4vllm25paged_attention_v1_kernelI13__nv_bfloat16hLi80ELi8ELi128ELNS_18Fp8KVCacheDataTypeE2ELb1EEEvPT_PKS3_PKT0_S9_ifPKiSB_iPKfiiiSD_SD_iiiii,@function
        .size           _ZN4vllm25paged_attention_v1_kernelI13__nv_bfloat16hLi80ELi8ELi128ELNS_18Fp8KVCacheDataTypeE2ELb1EEEvPT_PKS3_PKT0_S9_ifPKiSB_iPKfiiiSD_SD_iiiii,(.L_x_25623 - _ZN4vllm25paged_attention_v1_kernelI13__nv_bfloat16hLi80ELi8ELi128ELNS_18Fp8KVCacheDataTypeE2ELb1EEEvPT_PKS3_PKT0_S9_ifPKiSB_iPKfiiiSD_SD_iiiii)
        .other          _ZN4vllm25paged_attention_v1_kernelI13__nv_bfloat16hLi80ELi8ELi128ELNS_18Fp8KVCacheDataTypeE2ELb1EEEvPT_PKS3_PKT0_S9_ifPKiSB_iPKfiiiSD_SD_iiiii,@"STO_CUDA_ENTRY STV_DEFAULT"
_ZN4vllm25paged_attention_v1_kernelI13__nv_bfloat16hLi80ELi8ELi128ELNS_18Fp8KVCacheDataTypeE2ELb1EEEvPT_PKS3_PKT0_S9_ifPKiSB_iPKfiiiSD_SD_iiiii:
.text._ZN4vllm25paged_attention_v1_kernelI13__nv_bfloat16hLi80ELi8ELi128ELNS_18Fp8KVCacheDataTypeE2ELb1EEEvPT_PKS3_PKT0_S9_ifPKiSB_iPKfiiiSD_SD_iiiii:
        /* <DEDUP_REMOVED lines=114> */
.L_x_2356:
        /* <DEDUP_REMOVED lines=23> */
.L_x_2360:
        /* <DEDUP_REMOVED lines=42> */
.L_x_2358:
[----:B------:R-:W-:Y:S05]  /*0b30*/  BSYNC.RECONVERGENT B6 ;  /* 0x0000000000067941 */ /* 0x000fea0003800200 */
.L_x_2357:
        /* <DEDUP_REMOVED lines=8> */
.L_x_2398:
        /* <DEDUP_REMOVED lines=39> */
.L_x_2366:
        /* <DEDUP_REMOVED lines=11> */
.L_x_2365:
[----:B------:R-:W-:Y:S05]  /*0ee0*/  BSYNC.RECONVERGENT B1 ;  /* 0x0000000000017941 */ /* 0x000fea0003800200 */
.L_x_2364:
        /* <DEDUP_REMOVED lines=13> */
.L_x_2369:
        /* <DEDUP_REMOVED lines=100> */
.L_x_2368:
[----:B------:R-:W-:Y:S05]  /*1600*/  BSYNC.RECONVERGENT B1 ;  /* 0x0000000000017941 */ /* 0x000fea0003800200 */
.L_x_2367:
        /* <DEDUP_REMOVED lines=55> */
.L_x_2371:
[----:B------:R-:W-:Y:S05]  /*1980*/  BSYNC.RECONVERGENT B1 ;  /* 0x0000000000017941 */ /* 0x000fea0003800200 */
.L_x_2370:
        /* <DEDUP_REMOVED lines=26> */
.L_x_2363:
[----:B------:R-:W-:Y:S05]  /*1b30*/  BSYNC.RECONVERGENT B0 ;  /* 0x0000000000007941 */ /* 0x000fea0003800200 */
.L_x_2362:
        /* <DEDUP_REMOVED lines=38> */
.L_x_2376:
[----:B------:R-:W0:Y:S01]  /*1da0*/  LDS R11, [R8] ;  /* 0x00000000080b7984 */ /* 0x000e220000000800 */
[----:B------:R-:W-:-:S05]  /*1db0*/  VIADD R9, R9, 0x1 ;  /* 0x0000000109097836 */ /* 0x000fca0000000000 */
[----:B------:R-:W-:Y:S01]  /*1dc0*/  ISETP.NE.AND P0, PT, R9, RZ, PT ;  /* 0x000000ff0900720c */ /* 0x000fe20003f05270 */
[----:B0-----:R-:W-:-:S05]  /*1dd0*/  FMUL.FTZ R11, R11, R2 ;  /* 0x000000020b0b7220 */ /* 0x001fca0000410000 */
[----:B------:R0:W-:Y:S02]  /*1de0*/  STS [R8], R11 ;  /* 0x0000000b08007388 */ /* 0x0001e40000000800 */
[----:B0-----:R-:W-:-:S05]  /*1df0*/  IADD3 R8, PT, PT, R8, 0x200, RZ ;  /* 0x0000020008087810 */ /* 0x001fca0007ffe0ff */
[----:B------:R-:W-:Y:S05]  /*1e00*/  @P0 BRA `(.L_x_2376) ;  /* 0xfffffffc00e40947 */ /* 0x000fea000383ffff */
.L_x_2375:
[----:B------:R-:W-:Y:S05]  /*1e10*/  BSYNC.RECONVERGENT B1 ;  /* 0x0000000000017941 */ /* 0x000fea0003800200 */
.L_x_2374:
        /* <DEDUP_REMOVED lines=13> */
.L_x_2379:
        /* <DEDUP_REMOVED lines=52> */
.L_x_2378:
[----:B------:R-:W-:Y:S05]  /*2230*/  BSYNC.RECONVERGENT B1 ;  /* 0x0000000000017941 */ /* 0x000fea0003800200 */
.L_x_2377:
        /* <DEDUP_REMOVED lines=31> */
.L_x_2381:
[----:B------:R-:W-:Y:S05]  /*2430*/  BSYNC.RECONVERGENT B1 ;  /* 0x0000000000017941 */ /* 0x000fea0003800200 */
.L_x_2380:
        /* <DEDUP_REMOVED lines=14> */
.L_x_2373:
[----:B------:R-:W-:Y:S05]  /*2520*/  BSYNC.RECONVERGENT B0 ;  /* 0x0000000000007941 */ /* 0x000fea0003800200 */
.L_x_2372:
[----:B------:R-:W-:Y:S01]  /*2530*/  BAR.SYNC.DEFER_BLOCKING 0x0 ;  /* 0x0000000000007b1d */ /* 0x000fe20000010000 */
[----:B------:R-:W-:-:S13]  /*2540*/  ISETP.GE.AND P0, PT, R4, UR43, PT ;  /* 0x0000002b04007c0c */ /* 0x000fda000bf06270 */
[----:B------:R-:W-:Y:S05]  /*2550*/  @P0 BRA `(.L_x_2382) ;  /* 0x0000000400480947 */ /* 0x000fea0003800000 */
[----:B------:R-:W2:Y:S01]  /*2560*/  LDCU UR4, c[0x0][0x3ec] ;  /* 0x00007d80ff0477ac */ /* 0x000ea20008000800 */
[----:B------:R-:W-:Y:S01]  /*2570*/  MOV R16, R4 ;  /* 0x0000000400107202 */ /* 0x000fe20000000f00 */
[----:B--2---:R-:W-:-:S07]  /*2580*/  VIADD R17, R5, -UR4 ;  /* 0x8000000405117c36 */ /* 0x004fce0008000000 */
.L_x_2385:
        /* <DEDUP_REMOVED lines=76> */
.L_x_2384:
[----:B------:R-:W-:Y:S05]  /*2a50*/  BSYNC.RECONVERGENT B6 ;  /* 0x0000000000067941 */ /* 0x000fea0003800200 */
.L_x_2383:
[----:B------:R-:W-:-:S13]  /*2a60*/  ISETP.NE.AND P6, PT, R18, RZ, PT ;  /* 0x000000ff1200720c */ /* 0x000fda0003fc5270 */
[----:B------:R-:W-:Y:S05]  /*2a70*/  @!P6 BRA `(.L_x_2385) ;  /* 0xfffffff800c4e947 */ /* 0x000fea000383ffff */
.L_x_2382:
[----:B------:R-:W0:Y:S01]  /*2a80*/  S2R R4, SR_TID.X ;  /* 0x0000000000047919 */ /* 0x000e220000002100 */
[----:B------:R-:W-:Y:S05]  /*2a90*/  WARPSYNC.ALL ;  /* 0x0000000000007948 */ /* 0x000fea0003800000 */
[----:B------:R-:W2:Y:S01]  /*2aa0*/  S2UR UR5, SR_CgaCtaId ;  /* 0x00000000000579c3 */ /* 0x000ea20000008800 */
[----:B------:R-:W-:-:S07]  /*2ab0*/  UMOV UR4, 0x400 ;  /* 0x0000040000047882 */ /* 0x000fce0000000000 */
[----:B------:R-:W-:Y:S01]  /*2ac0*/  BAR.SYNC.DEFER_BLOCKING 0x0 ;  /* 0x0000000000007b1d */ /* 0x000fe20000010000 */
[----:B------:R-:W-:-:S05]  /*2ad0*/  UIADD3 UR4, UPT, UPT, UR4, 0x20, URZ ;  /* 0x0000002004047890 */ /* 0x000fca000fffe0ff */
[----:B------:R-:W-:Y:S01]  /*2ae0*/  BSSY.RECONVERGENT B0, `(.L_x_2386) ;  /* 0x0000013000007945 */ /* 0x000fe20003800200 */
[----:B--2---:R-:W-:Y:S01]  /*2af0*/  ULEA UR4, UR5, UR4, 0x18 ;  /* 0x0000000405047291 */ /* 0x004fe2000f8ec0ff */
[----:B0-----:R-:W-:Y:S02]  /*2b00*/  LOP3.LUT R2, R4, 0x3c0, RZ, 0xc0, !PT ;  /* 0x000003c004027812 */ /* 0x001fe400078ec0ff */
[----:B-1----:R-:W-:Y:S02]  /*2b10*/  SHF.R.U32.HI R0, RZ, 0x5, R4 ;  /* 0x00000005ff007819 */ /* 0x002fe40000011604 */
[----:B------:R-:W-:Y:S02]  /*2b20*/  ISETP.NE.AND P1, PT, R2, 0x40, PT ;  /* 0x000000400200780c */ /* 0x000fe40003f25270 */
[C---:B------:R-:W-:Y:S02]  /*2b30*/  LOP3.LUT R9, R4.reuse, 0x1f, RZ, 0xc0, !PT ;  /* 0x0000001f04097812 */ /* 0x040fe400078ec0ff */
[----:B------:R-:W-:-:S02]  /*2b40*/  LOP3.LUT R3, R4, 0x3e0, RZ, 0xc0, !PT ;  /* 0x000003e004037812 */ /* 0x000fc400078ec0ff */
[----:B------:R-:W-:Y:S01]  /*2b50*/  ISETP.GT.U32.AND P2, PT, R4, 0x3f, PT ;  /* 0x0000003f0400780c */ /* 0x000fe20003f44070 */
[----:B------:R-:W-:Y:S01]  /*2b60*/  IMAD R0, R0, 0x50, R9 ;  /* 0x0000005000007824 */ /* 0x000fe200078e0209 */
[----:B------:R-:W-:Y:S02]  /*2b70*/  ISETP.GT.U32.AND P0, PT, R4, 0x1f, PT ;  /* 0x0000001f0400780c */ /* 0x000fe40003f04070 */
[----:B------:R-:W-:Y:S02]  /*2b80*/  CS2R R4, SRZ ;  /* 0x0000000000047805 */ /* 0x000fe4000001ff00 */
[----:B------:R-:W-:Y:S01]  /*2b90*/  ISETP.NE.AND P3, PT, R3, 0x20, PT ;  /* 0x000000200300780c */ /* 0x000fe20003f65270 */
[----:B------:R-:W-:Y:S01]  /*2ba0*/  IMAD.MOV.U32 R3, RZ, RZ, RZ ;  /* 0x000000ffff037224 */ /* 0x000fe200078e00ff */
[----:B------:R-:W-:Y:S01]  /*2bb0*/  LEA R0, R0, UR4, 0x2 ;  /* 0x0000000400007c11 */ /* 0x000fe2000f8e10ff */
[----:B------:R-:W-:Y:S10]  /*2bc0*/  @P1 BRA `(.L_x_2387) ;  /* 0x0000000000101947 */ /* 0x000ff40003800000 */
[----:B------:R-:W-:Y:S01]  /*2bd0*/  ISETP.GT.U32.AND P1, PT, R9, 0xf, PT ;  /* 0x0000000f0900780c */ /* 0x000fe20003f24070 */
[----:B------:R0:W-:Y:S04]  /*2be0*/  STS [R0+-0x280], RZ ;  /* 0xfffd80ff00007388 */ /* 0x0001e80000000800 */
[----:B------:R0:W-:Y:S08]  /*2bf0*/  STS [R0+-0x200], RZ ;  /* 0xfffe00ff00007388 */ /* 0x0001f00000000800 */
[----:B------:R0:W-:Y:S02]  /*2c00*/  @!P1 STS [R0+-0x180], RZ ;  /* 0xfffe80ff00009388 */ /* 0x0001e40000000800 */
.L_x_2387:
[----:B------:R-:W-:Y:S05]  /*2c10*/  BSYNC.RECONVERGENT B0 ;  /* 0x0000000000007941 */ /* 0x000fea0003800200 */
.L_x_2386:
        /* <DEDUP_REMOVED lines=10> */
.L_x_2389:
[----:B------:R-:W-:Y:S05]  /*2cc0*/  BSYNC.RECONVERGENT B0 ;  /* 0x0000000000007941 */ /* 0x000fea0003800200 */
.L_x_2388:
[----:B------:R-:W-:Y:S06]  /*2cd0*/  BAR.SYNC.DEFER_BLOCKING 0x0 ;  /* 0x0000000000007b1d */ /* 0x000fec0000010000 */
[----:B------:R-:W-:Y:S04]  /*2ce0*/  BSSY.RECONVERGENT B0, `(.L_x_2390) ;  /* 0x0000006000007945 */ /* 0x000fe80003800200 */
[----:B------:R-:W-:Y:S05]  /*2cf0*/  @P3 BRA `(.L_x_2391) ;  /* 0x0000000000103947 */ /* 0x000fea0003800000 */
[----:B------:R-:W-:Y:S01]  /*2d00*/  ISETP.GT.U32.AND P1, PT, R9, 0xf, PT ;  /* 0x0000000f0900780c */ /* 0x000fe20003f24070 */
[----:B------:R1:W-:Y:S04]  /*2d10*/  STS [R0+-0x140], R4 ;  /* 0xfffec00400007388 */ /* 0x0003e80000000800 */
[----:B------:R1:W-:Y:S08]  /*2d20*/  STS [R0+-0xc0], R3 ;  /* 0xffff400300007388 */ /* 0x0003f00000000800 */
[----:B------:R1:W-:Y:S02]  /*2d30*/  @!P1 STS [R0+-0x40], R5 ;  /* 0xffffc00500009388 */ /* 0x0003e40000000800 */
.L_x_2391:
[----:B------:R-:W-:Y:S05]  /*2d40*/  BSYNC.RECONVERGENT B0 ;  /* 0x0000000000007941 */ /* 0x000fea0003800200 */
.L_x_2390:
        /* <DEDUP_REMOVED lines=10> */
.L_x_2393:
[----:B------:R-:W-:Y:S05]  /*2df0*/  BSYNC.RECONVERGENT B0 ;  /* 0x0000000000007941 */ /* 0x000fea0003800200 */
.L_x_2392:
[----:B------:R-:W-:Y:S06]  /*2e00*/  BAR.SYNC.DEFER_BLOCKING 0x0 ;  /* 0x0000000000007b1d */ /* 0x000fec0000010000 */
[----:B------:R-:W-:Y:S05]  /*2e10*/  @P0 EXIT ;  /* 0x000000000000094d */ /* 0x000fea0003800000 */
[----:B------:R-:W2:Y:S01]  /*2e20*/  S2UR UR6, SR_CTAID.Z ;  /* 0x00000000000679c3 */ /* 0x000ea20000002700 */
[----:B------:R-:W3:Y:S01]  /*2e30*/  LDCU UR5, c[0x0][0x378] ;  /* 0x00006f00ff0577ac */ /* 0x000ee20008000800 */
[----:B-1----:R-:W-:Y:S01]  /*2e40*/  F2FP.BF16.F32.PACK_AB R4, R3, R4 ;  /* 0x000000040304723e */ /* 0x002fe200000010ff */
[----:B------:R-:W-:Y:S01]  /*2e50*/  UIMAD UR4, UR40, UR42, UR41 ;  /* 0x0000002a280472a4 */ /* 0x000fe2000f8e0229 */
[----:B------:R-:W1:Y:S03]  /*2e60*/  LDCU.64 UR8, c[0x0][0x380] ;  /* 0x00007000ff0877ac */ /* 0x000e660008000a00 */
[----:B---3--:R-:W-:-:S04]  /*2e70*/  UIMAD UR4, UR4, UR5, URZ ;  /* 0x00000005040472a4 */ /* 0x008fc8000f8e02ff */
[----:B------:R-:W-:Y:S02]  /*2e80*/  UIMAD UR4, UR4, 0x50, URZ ;  /* 0x00000050040478a4 */ /* 0x000fe4000f8e02ff */
[----:B--2---:R-:W-:-:S06]  /*2e90*/  UIMAD UR5, UR6, 0x50, URZ ;  /* 0x00000050060578a4 */ /* 0x004fcc000f8e02ff */
[----:B0-----:R-:W-:-:S04]  /*2ea0*/  MOV R0, UR5 ;  /* 0x0000000500007c02 */ /* 0x001fc80008000f00 */
[----:B------:R-:W-:-:S04]  /*2eb0*/  IADD3 R0, P0, P1, R9, UR4, R0 ;  /* 0x0000000409007c10 */ /* 0x000fc8000f91e000 */
[----:B------:R-:W-:Y:S02]  /*2ec0*/  IADD3.X R7, PT, PT, RZ, RZ, RZ, P0, P1 ;  /* 0x000000ffff077210 */ /* 0x000fe400007e24ff */
[----:B-1----:R-:W-:-:S04]  /*2ed0*/  LEA R2, P0, R0, UR8, 0x1 ;  /* 0x0000000800027c11 */ /* 0x002fc8000f8008ff */
[----:B------:R-:W-:Y:S02]  /*2ee0*/  LEA.HI.X R3, R0, UR9, R7, 0x1, P0 ;  /* 0x0000000900037c11 */ /* 0x000fe400080f0c07 */
[----:B------:R-:W-:Y:S02]  /*2ef0*/  ISETP.GT.U32.AND P0, PT, R9, 0xf, PT ;  /* 0x0000000f0900780c */ /* 0x000fe40003f04070 */
[----:B------:R-:W-:Y:S01]  /*2f00*/  PRMT R0, R4, 0x7632, R0 ;  /* 0x0000763204007816 */ /* 0x000fe20000000000 */
[----:B------:R0:W-:Y:S04]  /*2f10*/  STG.E.U16 desc[UR36][R2.64], R4 ;  /* 0x0000000402007986 */ /* 0x0001e8000c101524 */
[----:B------:R0:W-:Y:S06]  /*2f20*/  STG.E.U16 desc[UR36][R2.64+0x40], R0 ;  /* 0x0000400002007986 */ /* 0x0001ec000c101524 */
[----:B------:R-:W-:Y:S05]  /*2f30*/  @P0 EXIT ;  /* 0x000000000000094d */ /* 0x000fea0003800000 */
[----:B------:R-:W-:-:S05]  /*2f40*/  F2FP.BF16.F32.PACK_AB R5, RZ, R5 ;  /* 0x00000005ff05723e */ /* 0x000fca00000010ff */
[----:B------:R-:W-:Y:S01]  /*2f50*/  STG.E.U16 desc[UR36][R2.64+0x80], R5 ;  /* 0x0000800502007986 */ /* 0x000fe2000c101524 */
[----:B------:R-:W-:Y:S05]  /*2f60*/  EXIT ;  /* 0x000000000000794d */ /* 0x000fea0003800000 */
.L_x_2359:
        /* <DEDUP_REMOVED lines=16> */
.L_x_2394:
[----:B------:R-:W-:Y:S05]  /*3070*/  EXIT ;  /* 0x000000000000794d */ /* 0x000fea0003800000 */
.L_x_2361:
[----:B------:R-:W-:Y:S02]  /*3080*/  HFMA2 R12, -RZ, RZ, 0, 9.5367431640625e-07 ;  /* 0x00000010ff0c7431 */ /* 0x000fe400000001ff */
[----:B------:R-:W-:Y:S01]  /*3090*/  IMAD.MOV.U32 R11, RZ, RZ, 0x1f ;  /* 0x0000001fff0b7424 */ /* 0x000fe200078e00ff */
[----:B------:R-:W-:-:S07]  /*30a0*/  MOV R15, 0xffffffff ;  /* 0xffffffff000f7802 */ /* 0x000fce0000000f00 */
[----:B------:R-:W-:Y:S05]  /*30b0*/  WARPSYNC.COLLECTIVE R15, `(.L_x_2395) ;  /* 0x000000000f087348 */ /* 0x000fea0003c00000 */
[----:B------:R0:W1:Y:S02]  /*30c0*/  SHFL.BFLY P6, R14, R13, R12, R11 ;  /* 0x0c00000c0d0e7389 */ /* 0x00006400000c000b */
[----:B01----:R-:W-:Y:S05]  /*30d0*/  ENDCOLLECTIVE ;  /* 0x000000000000791b */ /* 0x003fea0003800000 */
.L_x_2395:
[----:B------:R-:W-:Y:S01]  /*30e0*/  IMAD.MOV.U32 R12, RZ, RZ, 0x8 ;  /* 0x00000008ff0c7424 */ /* 0x000fe200078e00ff */
[----:B------:R-:W-:-:S04]  /*30f0*/  FMNMX.FTZ R0, R14, -3.40282346638528859812e+38, !PT ;  /* 0xff7fffff0e007809 */ /* 0x000fc80007810000 */
[----:B------:R-:W-:-:S07]  /*3100*/  MOV R13, R0 ;  /* 0x00000000000d7202 */ /* 0x000fce0000000f00 */
[----:B------:R-:W-:Y:S05]  /*3110*/  WARPSYNC.COLLECTIVE R15, `(.L_x_2396) ;  /* 0x000000000f087348 */ /* 0x000fea0003c00000 */
[----:B------:R0:W1:Y:S02]  /*3120*/  SHFL.BFLY P6, R14, R13, R12, R11 ;  /* 0x0c00000c0d0e7389 */ /* 0x00006400000c000b */
[----:B01----:R-:W-:Y:S05]  /*3130*/  ENDCOLLECTIVE ;  /* 0x000000000000791b */ /* 0x003fea0003800000 */
.L_x_2396:
[----:B------:R-:W-:Y:S01]  /*3140*/  HFMA2 R12, -RZ, RZ, 0, 2.384185791015625e-07 ;  /* 0x00000004ff0c7431 */ /* 0x000fe200000001ff */
[----:B------:R-:W-:-:S04]  /*3150*/  FMNMX.FTZ R2, R0, R14, !PT ;  /* 0x0000000e00027209 */ /* 0x000fc80007810000 */
[----:B------:R-:W-:-:S07]  /*3160*/  MOV R13, R2 ;  /* 0x00000002000d7202 */ /* 0x000fce0000000f00 */
[----:B------:R-:W-:Y:S05]  /*3170*/  WARPSYNC.COLLECTIVE R15, `(.L_x_2397) ;  /* 0x000000000f087348 */ /* 0x000fea0003c00000 */
[----:B------:R0:W1:Y:S02]  /*3180*/  SHFL.BFLY P6, R14, R13, R12, R11 ;  /* 0x0c00000c0d0e7389 */ /* 0x00006400000c000b */
[----:B01----:R-:W-:Y:S05]  /*3190*/  ENDCOLLECTIVE ;  /* 0x000000000000791b */ /* 0x003fea0003800000 */
.L_x_2397:
[----:B------:R-:W-:Y:S05]  /*31a0*/  BRA `(.L_x_2398) ;  /* 0xffffffd800847947 */ /* 0x000fea000383ffff */
.L_x_2399:
        /* <DEDUP_REMOVED lines=13> */
.L_x_25623:


//--------------------- .text._ZN4vllm25paged_attention_v1_kernelI13__nv_bfloat16hLi64ELi8ELi128ELNS_18Fp8KVCacheDataTypeE2ELb1EEEvPT_PKS3_PKT0_S9_ifPKiSB_iPKfiiiSD_SD_iiiii --------------------------
	.section	.text._ZN4vllm25paged_attention_v1_kernelI13__nv_bfloat16hLi64ELi8ELi128ELNS_18Fp8KVCacheDataTypeE2ELb1EEEvPT_PKS3_PKT0_S9_ifPKiSB_iPKfiiiSD_SD_iiiii,"ax",@progbits
	.align	128
        .global         _ZN4vllm25paged_attention_v1_kernelI13__nv_bfloat16hLi64ELi8ELi128ELNS_18Fp8KVCacheDataTypeE2ELb1EEEvPT_PKS3_PKT0_S9_ifPKiSB_iPKfiiiSD_SD_iiiii
        .type           _ZN4vllm25paged_attention_v1_kernelI13__nv_bfloat16hLi64ELi8ELi128ELNS_18Fp8KVCacheDataTypeE2ELb1EEEvPT_PKS3_PKT0_S9_ifPKiSB_iPKfiiiSD_SD_iiiii,@function
        .size           _ZN4vllm25paged_attention_v1_kernelI13__nv_bfloat16hLi64ELi8ELi128ELNS_18Fp8KVCacheDataTypeE2ELb1EEEvPT_PKS3_PKT0_S9_ifPKiSB_iPKfiiiSD_SD_iiiii,(.L_x_25624 - _ZN4vllm25paged_attention_v1_kernelI13__nv_bfloat16hLi64ELi8ELi128ELNS_18Fp8KVCacheDataTypeE2ELb1EEEvPT_PKS3_PKT0_S9_ifPKiSB_iPKfiiiSD_SD_iiiii)
        .other          _ZN4vllm25paged_attention_v1_kernelI13__nv_bfloat16hLi64ELi8ELi128ELNS_18Fp8KVCacheDataTypeE2ELb1EEEvPT_PKS3_PKT0_S9_ifPKiSB_iPKfiiiSD_SD_iiiii,@"STO_CUDA_ENTRY STV_DEFAULT"
_ZN4vllm25paged_attention_v1_kernelI13__nv_bfloat16hLi64ELi8ELi128ELNS_18Fp8KVCacheDataTypeE2ELb1EEEvPT_PKS3_PKT0_S9_ifPKiSB_iPKfiiiSD_SD_iiiii:
.text._ZN4vllm25paged_attention_v1_kernelI13__nv_bfloat16hLi64ELi8ELi128ELNS_18Fp8KVCacheDataTypeE2ELb1EEEvPT_PKS3_PKT0_S9_ifPKiSB_iPKfiiiSD_SD_iiiii:
        /* <DEDUP_REMOVED lines=110> */
.L_x_2400:
        /* <DEDUP_REMOVED lines=23> */
.L_x_2404:
        /* <DEDUP_REMOVED lines=42> */
.L_x_2402:
[----:B------:R-:W-:Y:S05]  /*0af0*/  BSYNC.RECONVERGENT B6 ;  /* 0x0000000000067941 */ /* 0x000fea0003800200 */
.L_x_2401:
        /* <DEDUP_REMOVED lines=8> */
.L_x_2439:
        /* <DEDUP_REMOVED lines=39> */
.L_x_2410:
        /* <DEDUP_REMOVED lines=11> */
.L_x_2409:
[----:B------:R-:W-:Y:S05]  /*0ea0*/  BSYNC.RECONVERGENT B1 ;  /* 0x0000000000017941 */ /* 0x000fea0003800200 */
.L_x_2408:
        /* <DEDUP_REMOVED lines=13> */
.L_x_2413:
        /* <DEDUP_REMOVED lines=100> */
.L_x_2412:
[----:B------:R-:W-:Y:S05]  /*15c0*/  BSYNC.RECONVERGENT B1 ;  /* 0x0000000000017941 */ /* 0x000fea0003800200 */
.L_x_2411:
        /* <DEDUP_REMOVED lines=55> */
.L_x_2415:
[----:B------:R-:W-:Y:S05]  /*1940*/  BSYNC.RECONVERGENT B1 ;  /* 0x0000000000017941 */ /* 0x000fea0003800200 */
.L_x_2414:
        /* <DEDUP_REMOVED lines=26> */
.L_x_2407:
[----:B------:R-:W-:Y:S05]  /*1af0*/  BSYNC.RECONVERGENT B0 ;  /* 0x0000000000007941 */ /* 0x000fea0003800200 */
.L_x_2406:
        /* <DEDUP_REMOVED lines=38> */
.L_x_2420:
[----:B------:R-:W0:Y:S01]  /*1d60*/  LDS R11, [R8] ;  /* 0x00000000080b7984 */ /* 0x000e220000000800 */
[----:B------:R-:W-:-:S05]  /*1d70*/  VIADD R9, R9, 0x1 ;  /* 0x0000000109097836 */ /* 0x000fca0000000000 */
[----:B------:R-:W-:Y:S01]  /*1d80*/  ISETP.NE.AND P0, PT, R9, RZ, PT ;  /* 0x000000ff0900720c */ /* 0x000fe20003f05270 */
[----:B0-----:R-:W-:-:S05]  /*1d90*/  FMUL.FTZ R11, R11, R2 ;  /* 0x000000020b0b7220 */ /* 0x001fca0000410000 */
[----:B------:R0:W-:Y:S02]  /*1da0*/  STS [R8], R11 ;  /* 0x0000000b08007388 */ /* 0x0001e40000000800 */
[----:B0-----:R-:W-:-:S05]  /*1db0*/  IADD3 R8, PT, PT, R8, 0x200, RZ ;  /* 0x0000020008087810 */ /* 0x001fca0007ffe0ff */
[----:B------:R-:W-:Y:S05]  /*1dc0*/  @P0 BRA `(.L_x_2420) ;  /* 0xfffffffc00e40947 */ /* 0x000fea000383ffff */
.L_x_2419:
[----:B------:R-:W-:Y:S05]  /*1dd0*/  BSYNC.RECONVERGENT B1 ;  /* 0x0000000000017941 */ /* 0x000fea0003800200 */
.L_x_2418:
        /* <DEDUP_REMOVED lines=13> */
.L_x_2423:
        /* <DEDUP_REMOVED lines=52> */
.L_x_2422:
[----:B------:R-:W-:Y:S05]  /*21f0*/  BSYNC.RECONVERGENT B1 ;  /* 0x0000000000017941 */ /* 0x000fea0003800200 */
.L_x_2421:
        /* <DEDUP_REMOVED lines=31> */
.L_x_2425:
[----:B------:R-:W-:Y:S05]  /*23f0*/  BSYNC.RECONVERGENT B1 ;  /* 0x0000000000017941 */ /* 0x000fea0003800200 */
.L_x_2424:
        /* <DEDUP_REMOVED lines=14> */
.L_x_2417:
[----:B------:R-:W-:Y:S05]  /*24e0*/  BSYNC.RECONVERGENT B0 ;  /* 0x0000000000007941 */ /* 0x000fea0003800200 */
.L_x_2416:
[----:B------:R-:W-:Y:S01]  /*24f0*/  BAR.SYNC.DEFER_BLOCKING 0x0 ;  /* 0x0000000000007b1d */ /* 0x000fe20000010000 */
[----:B------:R-:W-:-:S05]  /*2500*/  ISETP.GE.AND P0, PT, R4, UR43, PT ;  /* 0x0000002b04007c0c */ /* 0x000fca000bf06270 */
[----:B------:R-:W-:Y:S08]  /*2510*/  BSSY.RECONVERGENT B7, `(.L_x_2426) ;  /* 0x0000054000077945 */ /* 0x000ff00003800200 */
[----:B------:R-:W-:Y:S05]  /*2520*/  @P0 BRA `(.L_x_2427) ;  /* 0x0000000400480947 */ /* 0x000fea0003800000 */
[----:B------:R-:W2:Y:S01]  /*2530*/  LDCU UR4, c[0x0][0x3ec] ;  /* 0x00007d80ff0477ac */ /* 0x000ea20008000800 */
[----:B------:R-:W-:Y:S01]  /*2540*/  MOV R16, R4 ;  /* 0x0000000400107202 */ /* 0x000fe20000000f00 */
[----:B--2---:R-:W-:-:S07]  /*2550*/  VIADD R17, R5, -UR4 ;  /* 0x8000000405117c36 */ /* 0x004fce0008000000 */
.L_x_2430:
        /* <DEDUP_REMOVED lines=64> */
[----:B------:R-:W-:Y:S01]  /*2960*/  IMAD.MOV.U32 R13, RZ, RZ, RZ ;  /* 0x000000ffff0d7224 */ /* 0x000fe200078e00ff */
        /* <DEDUP_REMOVED lines=11> */
.L_x_2429:
[----:B------:R-:W-:Y:S05]  /*2a20*/  BSYNC.RECONVERGENT B6 ;  /* 0x0000000000067941 */ /* 0x000fea0003800200 */
.L_x_2428:
[----:B------:R-:W-:-:S13]  /*2a30*/  ISETP.NE.AND P6, PT, R18, RZ, PT ;  /* 0x000000ff1200720c */ /* 0x000fda0003fc5270 */
[----:B------:R-:W-:Y:S05]  /*2a40*/  @!P6 BRA `(.L_x_2430) ;  /* 0xfffffff800c4e947 */ /* 0x000fea000383ffff */
.L_x_2427:
[----:B------:R-:W-:Y:S05]  /*2a50*/  BSYNC.RECONVERGENT B7 ;  /* 0x0000000000077941 */ /* 0x000fea0003800200 */
.L_x_2426:
[----:B------:R-:W1:Y:S01]  /*2a60*/  S2R R6, SR_TID.X ;  /* 0x0000000000067919 */ /* 0x000e620000002100 */
[----:B------:R-:W-:Y:S05]  /*2a70*/  WARPSYNC.ALL ;  /* 0x0000000000007948 */ /* 0x000fea0003800000 */
[----:B------:R-:W-:Y:S06]  /*2a80*/  BAR.SYNC.DEFER_BLOCKING 0x0 ;  /* 0x0000000000007b1d */ /* 0x000fec0000010000 */
[----:B------:R-:W-:Y:S01]  /*2a90*/  BSSY.RECONVERGENT B0, `(.L_x_2431) ;  /* 0x0000023000007945 */ /* 0x000fe20003800200 */
[----:B-1----:R-:W-:-:S02]  /*2aa0*/  LOP3.LUT R0, R6, 0x3c0, RZ, 0xc0, !PT ;  /* 0x000003c006007812 */ /* 0x002fc400078ec0ff */
[----:B0-----:R-:W-:Y:S02]  /*2ab0*/  LOP3.LUT R2, R6, 0x3e0, RZ, 0xc0, !PT ;  /* 0x000003e006027812 */ /* 0x001fe400078ec0ff */
[----:B------:R-:W-:Y:S02]  /*2ac0*/  ISETP.NE.AND P0, PT, R0, 0x40, PT ;  /* 0x000000400000780c */ /* 0x000fe40003f05270 */
[----:B------:R-:W-:Y:S02]  /*2ad0*/  ISETP.NE.AND P2, PT, R2, 0x20, PT ;  /* 0x000000200200780c */ /* 0x000fe40003f45270 */
[----:B------:R-:W-:Y:S02]  /*2ae0*/  SHF.R.U32.HI R4, RZ, 0x5, R6 ;  /* 0x00000005ff047819 */ /* 0x000fe40000011606 */
[C---:B------:R-:W-:Y:S02]  /*2af0*/  LOP3.LUT R7, R6.reuse, 0x1f, RZ, 0xc0, !PT ;  /* 0x0000001f06077812 */ /* 0x040fe400078ec0ff */
[----:B------:R-:W-:-:S02]  /*2b00*/  ISETP.GT.U32.AND P1, PT, R6, 0x3f, PT ;  /* 0x0000003f0600780c */ /* 0x000fc40003f24070 */
[----:B------:R-:W-:-:S03]  /*2b10*/  ISETP.GT.U32.AND P3, PT, R6, 0x1f, PT ;  /* 0x0000001f0600780c */ /* 0x000fc60003f64070 */
[----:B------:R-:W0:Y:S01]  /*2b20*/  @!P0 S2R R3, SR_CgaCtaId ;  /* 0x0000000000038919 */ /* 0x000e220000008800 */
[----:B------:R-:W-:Y:S02]  /*2b30*/  @!P0 MOV R0, 0x400 ;  /* 0x0000040000008802 */ /* 0x000fe40000000f00 */
[----:B------:R-:W-:Y:S01]  /*2b40*/  @!P2 MOV R2, 0x400 ;  /* 0x000004000002a802 */ /* 0x000fe20000000f00 */
[----:B------:R-:W1:Y:S01]  /*2b50*/  @!P2 S2R R5, SR_CgaCtaId ;  /* 0x000000000005a919 */ /* 0x000e620000008800 */
[----:B------:R-:W-:-:S03]  /*2b60*/  @!P0 IADD3 R0, PT, PT, R0, 0x20, RZ ;  /* 0x0000002000008810 */ /* 0x000fc60007ffe0ff */
[----:B------:R-:W-:Y:S01]  /*2b70*/  @!P2 VIADD R2, R2, 0x20 ;  /* 0x000000200202a836 */ /* 0x000fe20000000000 */
[----:B0-----:R-:W-:Y:S02]  /*2b80*/  @!P0 LEA R3, R3, R0, 0x18 ;  /* 0x0000000003038211 */ /* 0x001fe400078ec0ff */
[----:B------:R-:W-:Y:S01]  /*2b90*/  LEA R0, R4, R7, 0x6 ;  /* 0x0000000704007211 */ /* 0x000fe200078e30ff */
[----:B------:R-:W-:Y:S01]  /*2ba0*/  HFMA2 R4, -RZ, RZ, 0, 0 ;  /* 0x00000000ff047431 */ /* 0x000fe200000001ff */
[----:B-1----:R-:W-:Y:S02]  /*2bb0*/  @!P2 LEA R5, R5, R2, 0x18 ;  /* 0x000000020505a211 */ /* 0x002fe400078ec0ff */
[----:B------:R-:W-:Y:S02]  /*2bc0*/  @!P0 LEA R2, R0, R3, 0x2 ;  /* 0x0000000300028211 */ /* 0x000fe400078e10ff */
[----:B------:R-:W-:Y:S01]  /*2bd0*/  MOV R3, RZ ;  /* 0x000000ff00037202 */ /* 0x000fe20000000f00 */
[----:B------:R-:W-:-:S02]  /*2be0*/  @!P2 IMAD R5, R7, 0x4, R5 ;  /* 0x000000040705a824 */ /* 0x000fc400078e0205 */
[----:B------:R0:W-:Y:S04]  /*2bf0*/  @!P0 STS [R2+-0x200], RZ ;  /* 0xfffe00ff02008388 */ /* 0x0001e80000000800 */
[----:B------:R0:W-:Y:S01]  /*2c00*/  @!P0 STS [R2+-0x180], RZ ;  /* 0xfffe80ff02008388 */ /* 0x0001e20000000800 */
[----:B------:R-:W-:Y:S06]  /*2c10*/  BAR.SYNC.DEFER_BLOCKING 0x0 ;  /* 0x0000000000007b1d */ /* 0x000fec0000010000 */
[----:B------:R-:W-:Y:S05]  /*2c20*/  @P1 BRA `(.L_x_2432) ;  /* 0x0000000000241947 */ /* 0x000fea0003800000 */
[----:B------:R-:W1:Y:S01]  /*2c30*/  S2UR UR5, SR_CgaCtaId ;  /* 0x00000000000579c3 */ /* 0x000e620000008800 */
[----:B------:R-:W-:Y:S02]  /*2c40*/  UMOV UR4, 0x400 ;  /* 0x0000040000047882 */ /* 0x000fe40000000000 */
[----:B------:R-:W-:-:S04]  /*2c50*/  UIADD3 UR4, UPT, UPT, UR4, 0x20, URZ ;  /* 0x0000002004047890 */ /* 0x000fc8000fffe0ff */
[----:B-1----:R-:W-:-:S06]  /*2c60*/  ULEA UR4, UR5, UR4, 0x18 ;  /* 0x0000000405047291 */ /* 0x002fcc000f8ec0ff */
[----:B0-----:R-:W-:-:S05]  /*2c70*/  LEA R2, R0, UR4, 0x2 ;  /* 0x0000000400027c11 */ /* 0x001fca000f8e10ff */
[----:B------:R-:W0:Y:S04]  /*2c80*/  LDS R4, [R2] ;  /* 0x0000000002047984 */ /* 0x000e280000000800 */
[----:B------:R-:W1:Y:S01]  /*2c90*/  LDS R3, [R2+0x80] ;  /* 0x0000800002037984 */ /* 0x000e620000000800 */
[----:B0-----:R-:W-:Y:S01]  /*2ca0*/  FADD.FTZ R4, RZ, R4 ;  /* 0x00000004ff047221 */ /* 0x001fe20000010000 */
[----:B-1----:R-:W-:-:S07]  /*2cb0*/  FADD.FTZ R3, RZ, R3 ;  /* 0x00000003ff037221 */ /* 0x002fce0000010000 */
.L_x_2432:
[----:B------:R-:W-:Y:S05]  /*2cc0*/  BSYNC.RECONVERGENT B0 ;  /* 0x0000000000007941 */ /* 0x000fea0003800200 */
.L_x_2431:
[----:B------:R-:W-:Y:S06]  /*2cd0*/  BAR.SYNC.DEFER_BLOCKING 0x0 ;  /* 0x0000000000007b1d */ /* 0x000fec0000010000 */
[----:B------:R-:W-:Y:S01]  /*2ce0*/  BSSY.RECONVERGENT B0, `(.L_x_2433) ;  /* 0x000000e000007945 */ /* 0x000fe20003800200 */
[----:B------:R1:W-:Y:S04]  /*2cf0*/  @!P2 STS [R5], R4 ;  /* 0x000000040500a388 */ /* 0x0003e80000000800 */
[----:B------:R1:W-:Y:S01]  /*2d00*/  @!P2 STS [R5+0x80], R3 ;  /* 0x000080030500a388 */ /* 0x0003e20000000800 */
[----:B------:R-:W-:Y:S06]  /*2d10*/  BAR.SYNC.DEFER_BLOCKING 0x0 ;  /* 0x0000000000007b1d */ /* 0x000fec0000010000 */
[----:B------:R-:W-:Y:S05]  /*2d20*/  @P3 BRA `(.L_x_2434) ;  /* 0x0000000000243947 */ /* 0x000fea0003800000 */
[----:B------:R-:W2:Y:S01]  /*2d30*/  S2UR UR5, SR_CgaCtaId ;  /* 0x00000000000579c3 */ /* 0x000ea20000008800 */
[----:B------:R-:W-:Y:S02]  /*2d40*/  UMOV UR4, 0x400 ;  /* 0x0000040000047882 */ /* 0x000fe40000000000 */
[----:B------:R-:W-:-:S04]  /*2d50*/  UIADD3 UR4, UPT, UPT, UR4, 0x20, URZ ;  /* 0x0000002004047890 */ /* 0x000fc8000fffe0ff */
[----:B--2---:R-:W-:-:S06]  /*2d60*/  ULEA UR4, UR5, UR4, 0x18 ;  /* 0x0000000405047291 */ /* 0x004fcc000f8ec0ff */
[----:B0-----:R-:W-:-:S05]  /*2d70*/  LEA R2, R0, UR4, 0x2 ;  /* 0x0000000400027c11 */ /* 0x001fca000f8e10ff */
[----:B-1----:R-:W0:Y:S04]  /*2d80*/  LDS R5, [R2] ;  /* 0x0000000002057984 */ /* 0x002e280000000800 */
[----:B------:R-:W1:Y:S01]  /*2d90*/  LDS R0, [R2+0x80] ;  /* 0x0000800002007984 */ /* 0x000e620000000800 */
[----:B0-----:R-:W-:Y:S01]  /*2da0*/  FADD.FTZ R4, R4, R5 ;  /* 0x0000000504047221 */ /* 0x001fe20000010000 */
[----:B-1----:R-:W-:-:S07]  /*2db0*/  FADD.FTZ R3, R3, R0 ;  /* 0x0000000003037221 */ /* 0x002fce0000010000 */
.L_x_2434:
[----:B------:R-:W-:Y:S05]  /*2dc0*/  BSYNC.RECONVERGENT B0 ;  /* 0x0000000000007941 */ /* 0x000fea0003800200 */
.L_x_2433:
[----:B------:R-:W-:Y:S06]  /*2dd0*/  BAR.SYNC.DEFER_BLOCKING 0x0 ;  /* 0x0000000000007b1d */ /* 0x000fec0000010000 */
[----:B------:R-:W-:Y:S05]  /*2de0*/  @P3 EXIT ;  /* 0x000000000000394d */ /* 0x000fea0003800000 */
[----:B------:R-:W2:Y:S01]  /*2df0*/  S2UR UR6, SR_CTAID.Z ;  /* 0x00000000000679c3 */ /* 0x000ea20000002700 */
[----:B------:R-:W3:Y:S01]  /*2e00*/  LDCU UR5, c[0x0][0x378] ;  /* 0x00006f00ff0577ac */ /* 0x000ee20008000800 */
[----:B-1----:R-:W-:Y:S01]  /*2e10*/  F2FP.BF16.F32.PACK_AB R4, R3, R4 ;  /* 0x000000040304723e */ /* 0x002fe200000010ff */
[----:B------:R-:W-:Y:S01]  /*2e20*/  UIMAD UR4, UR40, UR42, UR41 ;  /* 0x0000002a280472a4 */ /* 0x000fe2000f8e0229 */
[----:B------:R-:W0:Y:S03]  /*2e30*/  LDCU.64 UR8, c[0x0][0x380] ;  /* 0x00007000ff0877ac */ /* 0x000e260008000a00 */
        /* <DEDUP_REMOVED lines=11> */
[----:B------:R-:W-:Y:S01]  /*2ef0*/  STG.E.U16 desc[UR36][R2.64+0x40], R0 ;  /* 0x0000400002007986 */ /* 0x000fe2000c101524 */
[----:B------:R-:W-:Y:S05]  /*2f00*/  EXIT ;  /* 0x000000000000794d */ /* 0x000fea0003800000 */
.L_x_2403:
        /* <DEDUP_REMOVED lines=16> */
.L_x_2435:
[----:B------:R-:W-:Y:S05]  /*3010*/  EXIT ;  /* 0x000000000000794d */ /* 0x000fea0003800000 */
.L_x_2405:
[----:B------:R-:W-:Y:S02]  /*3020*/  HFMA2 R12, -RZ, RZ, 0, 9.5367431640625e-07 ;  /* 0x00000010ff0c7431 */ /* 0x000fe400000001ff */
[----:B------:R-:W-:Y:S01]  /*3030*/  IMAD.MOV.U32 R11, RZ, RZ, 0x1f ;  /* 0x0000001fff0b7424 */ /* 0x000fe200078e00ff */
[----:B------:R-:W-:-:S07]  /*3040*/  MOV R15, 0xffffffff ;  /* 0xffffffff000f7802 */ /* 0x000fce0000000f00 */
[----:B------:R-:W-:Y:S05]  /*3050*/  WARPSYNC.COLLECTIVE R15, `(.L_x_2436) ;  /* 0x000000000f087348 */ /* 0x000fea0003c00000 */
[----:B------:R0:W1:Y:S02]  /*3060*/  SHFL.BFLY P6, R14, R13, R12, R11 ;  /* 0x0c00000c0d0e7389 */ /* 0x00006400000c000b */
[----:B01----:R-:W-:Y:S05]  /*3070*/  ENDCOLLECTIVE ;  /* 0x000000000000791b */ /* 0x003fea0003800000 */
.L_x_2436:
[----:B------:R-:W-:Y:S01]  /*3080*/  IMAD.MOV.U32 R12, RZ, RZ, 0x8 ;  /* 0x00000008ff0c7424 */ /* 0x000fe200078e00ff */
[----:B------:R-:W-:-:S04]  /*3090*/  FMNMX.FTZ R0, R14, -3.40282346638528859812e+38, !PT ;  /* 0xff7fffff0e007809 */ /* 0x000fc80007810000 */
[----:B------:R-:W-:-:S07]  /*30a0*/  MOV R13, R0 ;  /* 0x00000000000d7202 */ /* 0x000fce0000000f00 */
[----:B------:R-:W-:Y:S05]  /*30b0*/  WARPSYNC.COLLECTIVE R15, `(.L_x_2437) ;  /* 0x000000000f087348 */ /* 0x000fea0003c00000 */
[----:B------:R0:W1:Y:S02]  /*30c0*/  SHFL.BFLY P6, R14, R13, R12, R11 ;  /* 0x0c00000c0d0e7389 */ /* 0x00006400000c000b */
[----:B01----:R-:W-:Y:S05]  /*30d0*/  ENDCOLLECTIVE ;  /* 0x000000000000791b */ /* 0x003fea0003800000 */
.L_x_2437:
[----:B------:R-:W-:Y:S01]  /*30e0*/  HFMA2 R12, -RZ, RZ, 0, 2.384185791015625e-07 ;  /* 0x00000004ff0c7431 */ /* 0x000fe200000001ff */
[----:B------:R-:W-:-:S04]  /*30f0*/  FMNMX.FTZ R2, R0, R14, !PT ;  /* 0x0000000e00027209 */ /* 0x000fc80007810000 */
[----:B------:R-:W-:-:S07]  /*3100*/  MOV R13, R2 ;  /* 0x00000002000d7202 */ /* 0x000fce0000000f00 */
[----:B------:R-:W-:Y:S05]  /*3110*/  WARPSYNC.COLLECTIVE R15, `(.L_x_2438) ;  /* 0x000000000f087348 */ /* 0x000fea0003c00000 */
[----:B------:R0:W1:Y:S02]  /*3120*/  SHFL.BFLY P6, R14, R13, R12, R11 ;  /* 0x0c00000c0d0e7389 */ /* 0x00006400000c000b */
[----:B01----:R-:W-:Y:S05]  /*3130*/  ENDCOLLECTIVE ;  /* 0x000000000000791b */ /* 0x003fea0003800000 */
.L_x_2438:
[----:B------:R-:W-:Y:S05]  /*3140*/  BRA `(.L_x_2439) ;  /* 0xffffffd8008c7947 */ /* 0x000fea000383ffff */
.L_x_2440:
        /* <DEDUP_REMOVED lines=11> */
.L_x_25624:


//--------------------- .text._ZN4vllm25paged_attention_v1_kernelI13__nv_bfloat16hLi32ELi8ELi128ELNS_18Fp8KVCacheDataTypeE2ELb1EEEvPT_PKS3_PKT0_S9_ifPKiSB_iPKfiiiSD_SD_iiiii --------------------------
	.section	.text._ZN4vllm25paged_attention_v1_kernelI13__nv_bfloat16hLi32ELi8ELi128ELNS_18Fp8KVCacheDataTypeE2ELb1EEEvPT_PKS3_PKT0_S9_ifPKiSB_iPKfiiiSD_SD_iiiii,"ax",@progbits
	.align	128
        .global         _ZN4vllm25paged_attention_v1_kernelI13__nv_bfloat16hLi32ELi8ELi128ELNS_18Fp8KVCacheDataTypeE2ELb1EEEvPT_PKS3_PKT0_S9_ifPKiSB_iPKfiiiSD_SD_iiiii
        .type           _ZN4vllm25paged_attention_v1_kernelI13__nv_bfloat16hLi32ELi8ELi128ELNS_18Fp8KVCacheDataTypeE2ELb1EEEvPT_PKS3_PKT0_S9_ifPKiSB_iPKfiiiSD_SD_iiiii,@function
        .size           _ZN4vllm25paged_attention_v1_kernelI13__nv_bfloat16hLi32ELi8ELi128ELNS_18Fp8KVCacheDataTypeE2ELb1EEEvPT_PKS3_PKT0_S9_ifPKiSB_iPKfiiiSD_SD_iiiii,(.L_x_25625 - _ZN4vllm25paged_attention_v1_kernelI13__nv_bfloat16hLi32ELi8ELi128ELNS_18Fp8KVCacheDataTypeE2ELb1EEEvPT_PKS3_PKT0_S9_ifPKiSB_iPKfiiiSD_SD_iiiii)
        .other          _ZN4vllm25paged_attention_v1_kernelI13__nv_bfloat16hLi32ELi8ELi128ELNS_18Fp8KVCacheDataTypeE2ELb1EEEvPT_PKS3_PKT0_S9_ifPKiSB_iPKfiiiSD_SD_iiiii,@"STO_CUDA_ENTRY STV_DEFAULT"
_ZN4vllm25paged_attention_v1_kernelI13__nv_bfloat16hLi32ELi8ELi128ELNS_18Fp8KVCacheDataTypeE2ELb1EEEvPT_PKS3_PKT0_S9_ifPKiSB_iPKfiiiSD_SD_iiiii:
.text._ZN4vllm25paged_attention_v1_kernelI13__nv_bfloat16hLi32ELi8ELi128ELNS_18Fp8KVCacheDataTypeE2ELb1EEEvPT_PKS3_PKT0_S9_ifPKiSB_iPKfiiiSD_SD_iiiii:
        /* <DEDUP_REMOVED lines=33> */
[----:B------:R-:W-:Y:S01]  /*0210*/  ULEA.HI UR6, UR6, UR5, URZ, 0x3 ;  /* 0x0000000506067291 */ /* 0x000fe2000f8f18ff */
[----:B------:R-:W-:Y:S02]  /*0220*/  MOV R7, R8 ;  /* 0x0000000800077202 */ /* 0x000fe40000000f00 */
[----:B------:R-:W-:Y:S01]  /*0230*/  ISETP.GE.AND P2, PT, R6, RZ, PT ;  /* 0x000000ff0600720c */ /* 0x000fe20003f46270 */
[----:B------:R-:W-:Y:S02]  /*0240*/  USHF.R.S32.HI UR43, URZ, 0x3, UR6 ;  /* 0x00000003ff2b7899 */ /* 0x000fe40008011406 */
[----:B------:R-:W-:Y:S01]  /*0250*/  IMAD.HI.U32 R4, R2, R7, RZ ;  /* 0x0000000702047227 */ /* 0x000fe200078e00ff */
[----:B------:R-:W-:-:S03]  /*0260*/  ULOP3.LUT UR6, UR6, 0xfffffff8, URZ, 0xc0, !UPT ;  /* 0xfffffff806067892 */ /* 0x000fc6000f8ec0ff */
[----:B------:R-:W-:Y:S01]  /*0270*/  IMAD.MOV R3, RZ, RZ, -R4 ;  /* 0x000000ffff037224 */ /* 0x000fe200078e0a04 */
[----:B------:R-:W-:-:S03]  /*0280*/  UISETP.LT.AND UP1, UPT, UR4, UR6, UPT ;  /* 0x000000060400728c */ /* 0x000fc6000bf21270 */
[C---:B------:R-:W-:Y:S01]  /*0290*/  IMAD R7, R0.reuse, R3, R7 ;  /* 0x0000000300077224 */ /* 0x040fe200078e0207 */
[----:B------:R-:W-:Y:S01]  /*02a0*/  USEL UR39, UR4, UR6, UP1 ;  /* 0x0000000604277287 */ /* 0x000fe20008800000 */
[----:B------:R-:W1:Y:S03]  /*02b0*/  S2R R3, SR_TID.X ;  /* 0x0000000000037919 */ /* 0x000e660000002100 */
[----:B------:R-:W-:-:S13]  /*02c0*/  ISETP.GT.U32.AND P1, PT, R0, R7, PT ;  /* 0x000000070000720c */ /* 0x000fda0003f24070 */
[----:B------:R-:W-:Y:S01]  /*02d0*/  @!P1 IADD3 R7, PT, PT, R7, -R0, RZ ;  /* 0x8000000007079210 */ /* 0x000fe20007ffe0ff */
[----:B------:R-:W-:-:S03]  /*02e0*/  @!P1 VIADD R4, R4, 0x1 ;  /* 0x0000000104049836 */ /* 0x000fc60000000000 */
[----:B------:R-:W-:Y:S02]  /*02f0*/  ISETP.GE.U32.AND P0, PT, R7, R0, PT ;  /* 0x000000000700720c */ /* 0x000fe40003f06070 */
[----:B-1----:R-:W-:-:S11]  /*0300*/  SHF.R.U32.HI R16, RZ, 0x5, R3 ;  /* 0x00000005ff107819 */ /* 0x002fd60000011603 */
[----:B------:R-:W-:Y:S02]  /*0310*/  @P0 IADD3 R4, PT, PT, R4, 0x1, RZ ;  /* 0x0000000104040810 */ /* 0x000fe40007ffe0ff */
[----:B------:R-:W-:Y:S02]  /*0320*/  ISETP.NE.AND P0, PT, R5, RZ, PT ;  /* 0x000000ff0500720c */ /* 0x000fe40003f05270 */
[----:B------:R-:W-:Y:S01]  /*0330*/  ISETP.GE.AND P1, PT, R16, UR43, PT ;  /* 0x0000002b10007c0c */ /* 0x000fe2000bf26270 */
[----:B------:R-:W-:Y:S01]  /*0340*/  @!P2 IMAD.MOV R4, RZ, RZ, -R4 ;  /* 0x000000ffff04a224 */ /* 0x000fe200078e0a04 */
[----:B0-----:R-:W-:Y:S11]  /*0350*/  BRA.U UP0, `(.L_x_2441) ;  /* 0x0000000100f07547 */ /* 0x001ff6000b800000 */
[----:B------:R-:W0:Y:S01]  /*0360*/  LDCU UR5, c[0x0][0x3a0] ;  /* 0x00007400ff0577ac */ /* 0x000e220008000800 */
[----:B------:R-:W-:Y:S01]  /*0370*/  IABS R13, UR42 ;  /* 0x0000002a000d7c13 */ /* 0x000fe20008000000 */
[----:B------:R-:W1:Y:S01]  /*0380*/  LDCU UR6, c[0x0][0x3e8] ;  /* 0x00007d00ff0677ac */ /* 0x000e620008000800 */
[----:B0-----:R-:W-:Y:S01]  /*0390*/  MOV R6, UR5 ;  /* 0x0000000500067c02 */ /* 0x001fe20008000f00 */
[----:B------:R-:W-:Y:S02]  /*03a0*/  ULOP3.LUT UR4, UR41, UR5, URZ, 0x3c, !UPT ;  /* 0x0000000529047292 */ /* 0x000fe4000f8e3cff */
[----:B------:R-:W-:Y:S02]  /*03b0*/  ISETP.NE.AND P3, PT, RZ, UR5, PT ;  /* 0x00000005ff007c0c */ /* 0x000fe4000bf65270 */
[----:B------:R-:W-:Y:S02]  /*03c0*/  IABS R9, R6 ;  /* 0x0000000600097213 */ /* 0x000fe40000000000 */
[----:B------:R-:W-:-:S02]  /*03d0*/  ISETP.LE.AND P5, PT, RZ, UR4, PT ;  /* 0x00000004ff007c0c */ /* 0x000fc4000bfa3270 */
[----:B------:R-:W0:Y:S08]  /*03e0*/  I2F.RP R8, R9 ;  /* 0x0000000900087306 */ /* 0x000e300000209400 */
[----:B0-----:R-:W0:Y:S02]  /*03f0*/  MUFU.RCP R8, R8 ;  /* 0x0000000800087308 */ /* 0x001e240000001000 */
[----:B0-----:R-:W-:-:S06]  /*0400*/  VIADD R6, R8, 0xffffffe ;  /* 0x0ffffffe08067836 */ /* 0x001fcc0000000000 */
[----:B------:R0:W2:Y:S02]  /*0410*/  F2I.FTZ.U32.TRUNC.NTZ R7, R6 ;  /* 0x0000000600077305 */ /* 0x0000a4000021f000 */
[----:B0-----:R-:W-:Y:S01]  /*0420*/  IMAD.MOV.U32 R6, RZ, RZ, RZ ;  /* 0x000000ffff067224 */ /* 0x001fe200078e00ff */
[----:B--2---:R-:W-:-:S05]  /*0430*/  IADD3 R10, PT, PT, RZ, -R7, RZ ;  /* 0x80000007ff0a7210 */ /* 0x004fca0007ffe0ff */
[----:B------:R-:W-:Y:S01]  /*0440*/  IMAD R11, R10, R9, RZ ;  /* 0x000000090a0b7224 */ /* 0x000fe200078e02ff */
[----:B------:R-:W-:-:S03]  /*0450*/  IABS R10, UR41 ;  /* 0x00000029000a7c13 */ /* 0x000fc60008000000 */
[----:B------:R-:W-:Y:S01]  /*0460*/  IMAD.HI.U32 R7, R7, R11, R6 ;  /* 0x0000000b07077227 */ /* 0x000fe200078e0006 */
[----:B------:R-:W-:-:S05]  /*0470*/  @!P3 LOP3.LUT R6, RZ, UR5, RZ, 0x33, !PT ;  /* 0x00000005ff06bc12 */ /* 0x000fca000f8e33ff */
[----:B------:R-:W-:-:S05]  /*0480*/  IMAD.HI.U32 R7, R7, R10, RZ ;  /* 0x0000000a07077227 */ /* 0x000fca00078e00ff */
[----:B------:R-:W-:-:S05]  /*0490*/  IADD3 R8, PT, PT, -R7, RZ, RZ ;  /* 0x000000ff07087210 */ /* 0x000fca0007ffe1ff */
[----:B------:R-:W-:-:S05]  /*04a0*/  IMAD R8, R9, R8, R10 ;  /* 0x0000000809087224 */ /* 0x000fca00078e020a */
[----:B------:R-:W-:-:S13]  /*04b0*/  ISETP.GT.U32.AND P4, PT, R9, R8, PT ;  /* 0x000000080900720c */ /* 0x000fda0003f84070 */
[----:B------:R-:W-:Y:S01]  /*04c0*/  @!P4 IMAD.IADD R8, R8, 0x1, -R9 ;  /* 0x000000010808c824 */ /* 0x000fe200078e0a09 */
[----:B------:R-:W-:-:S04]  /*04d0*/  @!P4 IADD3 R7, PT, PT, R7, 0x1, RZ ;  /* 0x000000010707c810 */ /* 0x000fc80007ffe0ff */
[----:B------:R-:W-:-:S13]  /*04e0*/  ISETP.GE.U32.AND P2, PT, R8, R9, PT ;  /* 0x000000090800720c */ /* 0x000fda0003f46070 */
[----:B------:R-:W-:-:S05]  /*04f0*/  @P2 VIADD R7, R7, 0x1 ;  /* 0x0000000107072836 */ /* 0x000fca0000000000 */
[----:B------:R-:W-:-:S04]  /*0500*/  @!P5 IADD3 R7, PT, PT, -R7, RZ, RZ ;  /* 0x000000ff0707d210 */ /* 0x000fc80007ffe1ff */
[----:B------:R-:W-:Y:S02]  /*0510*/  R2UR UR8, R7 ;  /* 0x00000000070872ca */ /* 0x000fe400000e0000 */
[----:B------:R-:W-:-:S13]  /*0520*/  @!P3 R2UR UR8, R6 ;  /* 0x000000000608b2ca */ /* 0x000fda00000e0000 */
[----:B------:R-:W-:Y:S01]  /*0530*/  IMAD.U32 R10, RZ, RZ, UR8 ;  /* 0x00000008ff0a7e24 */ /* 0x000fe2000f8e00ff */
[----:B------:R-:W-:-:S04]  /*0540*/  UISETP.NE.AND UP0, UPT, UR8, URZ, UPT ;  /* 0x000000ff0800728c */ /* 0x000fc8000bf05270 */
[----:B------:R-:W-:-:S04]  /*0550*/  IABS R9, R10 ;  /* 0x0000000a00097213 */ /* 0x000fc80000000000 */
[----:B------:R-:W0:Y:S08]  /*0560*/  I2F.RP R8, R9 ;  /* 0x0000000900087306 */ /* 0x000e300000209400 */
[----:B0-----:R-:W0:Y:S02]  /*0570*/  MUFU.RCP R8, R8 ;  /* 0x0000000800087308 */ /* 0x001e240000001000 */
[----:B0-----:R-:W-:-:S06]  /*0580*/  IADD3 R6, PT, PT, R8, 0xffffffe, RZ ;  /* 0x0ffffffe08067810 */ /* 0x001fcc0007ffe0ff */
[----:B------:R0:W2:Y:S02]  /*0590*/  F2I.FTZ.U32.TRUNC.NTZ R7, R6 ;  /* 0x0000000600077305 */ /* 0x0000a4000021f000 */
[----:B0-----:R-:W-:Y:S02]  /*05a0*/  IMAD.MOV.U32 R6, RZ, RZ, RZ ;  /* 0x000000ffff067224 */ /* 0x001fe400078e00ff */
[----:B--2---:R-:W-:-:S04]  /*05b0*/  IMAD.MOV R12, RZ, RZ, -R7 ;  /* 0x000000ffff0c7224 */ /* 0x004fc800078e0a07 */
[----:B------:R-:W-:Y:S01]  /*05c0*/  IMAD R11, R12, R9, RZ ;  /* 0x000000090c0b7224 */ /* 0x000fe200078e02ff */
[----:B------:R-:W-:Y:S02]  /*05d0*/  IABS R12, R10 ;  /* 0x0000000a000c7213 */ /* 0x000fe40000000000 */
[----:B------:R-:W-:Y:S01]  /*05e0*/  MOV R10, R13 ;  /* 0x0000000d000a7202 */ /* 0x000fe20000000f00 */
[----:B------:R-:W-:Y:S01]  /*05f0*/  IMAD.HI.U32 R7, R7, R11, R6 ;  /* 0x0000000b07077227 */ /* 0x000fe200078e0006 */
[----:B------:R-:W-:-:S05]  /*0600*/  IADD3 R8, PT, PT, RZ, -R12, RZ ;  /* 0x8000000cff087210 */ /* 0x000fca0007ffe0ff */
        /* <DEDUP_REMOVED lines=17> */
.L_x_2441:
[----:B------:R-:W-:Y:S01]  /*0720*/  BSSY.RECONVERGENT B6, `(.L_x_2442) ;  /* 0x0000041000067945 */ /* 0x000fe20003800200 */
[----:B------:R-:W-:Y:S02]  /*0730*/  @!P0 LOP3.LUT R4, RZ, R5, RZ, 0x33, !PT ;  /* 0x00000005ff048212 */ /* 0x000fe400078e33ff */
[----:B------:R-:W-:Y:S01]  /*0740*/  LOP3.LUT R6, R3, 0x1f, RZ, 0xc0, !PT ;  /* 0x0000001f03067812 */ /* 0x000fe200078ec0ff */
[----:B------:R-:W-:Y:S06]  /*0750*/  @P1 BRA `(.L_x_2443) ;  /* 0x0000000000f41947 */ /* 0x000fec0003800000 */
[----:B------:R-:W0:Y:S01]  /*0760*/  LDC R17, c[0x0][0x3f0] ;  /* 0x0000fc00ff117b82 */ /* 0x000e220000000800 */
[----:B------:R-:W1:Y:S01]  /*0770*/  LDCU UR4, c[0x0][0x3ec] ;  /* 0x00007d80ff0477ac */ /* 0x000e620008000800 */
[----:B------:R-:W-:-:S04]  /*0780*/  SHF.R.U32.HI R10, RZ, 0x2, R3 ;  /* 0x00000002ff0a7819 */ /* 0x000fc80000011603 */
[----:B------:R-:W-:Y:S02]  /*0790*/  LOP3.LUT R10, R10, 0x7, RZ, 0xc0, !PT ;  /* 0x000000070a0a7812 */ /* 0x000fe400078ec0ff */
[----:B------:R-:W2:Y:S01]  /*07a0*/  LDC R7, c[0x0][0x3f4] ;  /* 0x0000fd00ff077b82 */ /* 0x000ea20000000800 */
[----:B0-----:R-:W-:Y:S02]  /*07b0*/  IABS R5, R17 ;  /* 0x0000001100057213 */ /* 0x001fe40000000000 */
[----:B------:R-:W-:Y:S02]  /*07c0*/  ISETP.NE.AND P1, PT, R17, RZ, PT ;  /* 0x000000ff1100720c */ /* 0x000fe40003f25270 */
[----:B------:R-:W0:Y:S01]  /*07d0*/  I2F.RP R11, R5 ;  /* 0x00000005000b7306 */ /* 0x000e220000209400 */
[----:B--2---:R-:W-:Y:S02]  /*07e0*/  ISETP.NE.AND P2, PT, R7, RZ, PT ;  /* 0x000000ff0700720c */ /* 0x004fe40003f45270 */
[----:B------:R-:W-:-:S05]  /*07f0*/  IABS R12, R7 ;  /* 0x00000007000c7213 */ /* 0x000fca0000000000 */
[----:B0-----:R-:W0:Y:S02]  /*0800*/  MUFU.RCP R11, R11 ;  /* 0x0000000b000b7308 */ /* 0x001e240000001000 */
[----:B0-----:R-:W-:Y:S02]  /*0810*/  IADD3 R9, PT, PT, R11, 0xffffffe, RZ ;  /* 0x0ffffffe0b097810 */ /* 0x001fe40007ffe0ff */
[----:B-1----:R-:W-:-:S04]  /*0820*/  IADD3 R11, PT, PT, R4, -UR4, RZ ;  /* 0x80000004040b7c10 */ /* 0x002fc8000fffe0ff */
[----:B------:R-:W0:Y:S02]  /*0830*/  F2I.FTZ.U32.TRUNC.NTZ R9, R9 ;  /* 0x0000000900097305 */ /* 0x000e24000021f000 */
[----:B0-----:R-:W-:-:S04]  /*0840*/  IMAD.MOV R8, RZ, RZ, -R9 ;  /* 0x000000ffff087224 */ /* 0x001fc800078e0a09 */
[----:B------:R-:W-:Y:S02]  /*0850*/  IMAD R13, R8, R5, RZ ;  /* 0x00000005080d7224 */ /* 0x000fe400078e02ff */
[----:B------:R-:W-:-:S05]  /*0860*/  HFMA2 R8, -RZ, RZ, 0, 0 ;  /* 0x00000000ff087431 */ /* 0x000fca00000001ff */
[----:B------:R-:W-:-:S04]  /*0870*/  IMAD.HI.U32 R8, R9, R13, R8 ;  /* 0x0000000d09087227 */ /* 0x000fc800078e0008 */
[----:B------:R-:W-:-:S07]  /*0880*/  IMAD.MOV.U32 R9, RZ, RZ, R16 ;  /* 0x000000ffff097224 */ /* 0x000fce00078e0010 */
.L_x_2445:
[----:B------:R-:W-:-:S05]  /*0890*/  IMAD.SHL.U32 R13, R9, 0x8, RZ ;  /* 0x00000008090d7824 */ /* 0x000fca00078e00ff */
[----:B------:R-:W-:-:S05]  /*08a0*/  IABS R15, R13 ;  /* 0x0000000d000f7213 */ /* 0x000fca0000000000 */
[----:B------:R-:W-:-:S05]  /*08b0*/  IMAD.HI.U32 R14, R2, R15, RZ ;  /* 0x0000000f020e7227 */ /* 0x000fca00078e00ff */
[----:B------:R-:W-:-:S05]  /*08c0*/  IADD3 R18, PT, PT, -R14, RZ, RZ ;  /* 0x000000ff0e127210 */ /* 0x000fca0007ffe1ff */
[----:B------:R-:W-:-:S05]  /*08d0*/  IMAD R15, R12, R18, R15 ;  /* 0x000000120c0f7224 */ /* 0x000fca00078e020f */
[----:B------:R-:W-:-:S13]  /*08e0*/  ISETP.GT.U32.AND P3, PT, R0, R15, PT ;  /* 0x0000000f0000720c */ /* 0x000fda0003f64070 */
[----:B------:R-:W-:Y:S01]  /*08f0*/  @!P3 IMAD.IADD R15, R15, 0x1, -R12 ;  /* 0x000000010f0fb824 */ /* 0x000fe200078e0a0c */
[----:B------:R-:W-:-:S04]  /*0900*/  @!P3 IADD3 R14, PT, PT, R14, 0x1, RZ ;  /* 0x000000010e0eb810 */ /* 0x000fc80007ffe0ff */
[----:B------:R-:W-:Y:S02]  /*0910*/  ISETP.GE.U32.AND P0, PT, R15, R0, PT ;  /* 0x000000000f00720c */ /* 0x000fe40003f06070 */
[----:B------:R-:W-:-:S04]  /*0920*/  LOP3.LUT R15, R13, R7, RZ, 0x3c, !PT ;  /* 0x000000070d0f7212 */ /* 0x000fc800078e3cff */
[----:B------:R-:W-:-:S07]  /*0930*/  ISETP.GE.AND P4, PT, R15, RZ, PT ;  /* 0x000000ff0f00720c */ /* 0x000fce0003f86270 */
        /* <DEDUP_REMOVED lines=31> */
.L_x_2443:
[----:B------:R-:W-:Y:S05]  /*0b30*/  BSYNC.RECONVERGENT B6 ;  /* 0x0000000000067941 */ /* 0x000fea0003800200 */
.L_x_2442:
        /* <DEDUP_REMOVED lines=8> */
.L_x_2475:
        /* <DEDUP_REMOVED lines=10> */
[----:B------:R-:W-:Y:S01]  /*0c60*/  IMAD.MOV.U32 R8, RZ, RZ, -0x800001 ;  /* 0xff7fffffff087424 */ /* 0x000fe200078e00ff */
        /* <DEDUP_REMOVED lines=28> */
.L_x_2451:
        /* <DEDUP_REMOVED lines=11> */
.L_x_2450:
[----:B------:R-:W-:Y:S05]  /*0ee0*/  BSYNC.RECONVERGENT B1 ;  /* 0x0000000000017941 */ /* 0x000fea0003800200 */
.L_x_2449:
        /* <DEDUP_REMOVED lines=13> */
.L_x_2454:
        /* <DEDUP_REMOVED lines=88> */
[----:B------:R-:W1:Y:S01]  /*1540*/  MUFU.EX2 R15, R17 ;  /* 0x00000011000f7308 */ /* 0x000e620000000800 */
        /* <DEDUP_REMOVED lines=11> */
.L_x_2453:
[----:B------:R-:W-:Y:S05]  /*1600*/  BSYNC.RECONVERGENT B1 ;  /* 0x0000000000017941 */ /* 0x000fea0003800200 */
.L_x_2452:
        /* <DEDUP_REMOVED lines=55> */
.L_x_2456:
[----:B------:R-:W-:Y:S05]  /*1980*/  BSYNC.RECONVERGENT B1 ;  /* 0x0000000000017941 */ /* 0x000fea0003800200 */
.L_x_2455:
        /* <DEDUP_REMOVED lines=26> */
.L_x_2448:
[----:B------:R-:W-:Y:S05]  /*1b30*/  BSYNC.RECONVERGENT B0 ;  /* 0x0000000000007941 */ /* 0x000fea0003800200 */
.L_x_2447:
        /* <DEDUP_REMOVED lines=38> */
.L_x_2461:
[----:B------:R-:W0:Y:S01]  /*1da0*/  LDS R9, [R7] ;  /* 0x0000000007097984 */ /* 0x000e220000000800 */
[----:B------:R-:W-:-:S05]  /*1db0*/  VIADD R8, R8, 0x1 ;  /* 0x0000000108087836 */ /* 0x000fca0000000000 */
[----:B------:R-:W-:Y:S01]  /*1dc0*/  ISETP.NE.AND P0, PT, R8, RZ, PT ;  /* 0x000000ff0800720c */ /* 0x000fe20003f05270 */
[----:B0-----:R-:W-:-:S05]  /*1dd0*/  FMUL.FTZ R6, R9, R2 ;  /* 0x0000000209067220 */ /* 0x001fca0000410000 */
[----:B------:R0:W-:Y:S02]  /*1de0*/  STS [R7], R6 ;  /* 0x0000000607007388 */ /* 0x0001e40000000800 */
[----:B0-----:R-:W-:-:S05]  /*1df0*/  IADD3 R7, PT, PT, R7, 0x200, RZ ;  /* 0x0000020007077810 */ /* 0x001fca0007ffe0ff */
[----:B------:R-:W-:Y:S05]  /*1e00*/  @P0 BRA `(.L_x_2461) ;  /* 0xfffffffc00e40947 */ /* 0x000fea000383ffff */
.L_x_2460:
[----:B------:R-:W-:Y:S05]  /*1e10*/  BSYNC.RECONVERGENT B1 ;  /* 0x0000000000017941 */ /* 0x000fea0003800200 */
.L_x_2459:
        /* <DEDUP_REMOVED lines=13> */
.L_x_2464:
        /* <DEDUP_REMOVED lines=52> */
.L_x_2463:
[----:B------:R-:W-:Y:S05]  /*2230*/  BSYNC.RECONVERGENT B1 ;  /* 0x0000000000017941 */ /* 0x000fea0003800200 */
.L_x_2462:
        /* <DEDUP_REMOVED lines=31> */
.L_x_2466:
[----:B------:R-:W-:Y:S05]  /*2430*/  BSYNC.RECONVERGENT B1 ;  /* 0x0000000000017941 */ /* 0x000fea0003800200 */
.L_x_2465:
        /* <DEDUP_REMOVED lines=14> */
.L_x_2458:
[----:B------:R-:W-:Y:S05]  /*2520*/  BSYNC.RECONVERGENT B0 ;  /* 0x0000000000007941 */ /* 0x000fea0003800200 */
.L_x_2457:
[----:B------:R-:W-:Y:S01]  /*2530*/  BAR.SYNC.DEFER_BLOCKING 0x0 ;  /* 0x0000000000007b1d */ /* 0x000fe20000010000 */
[----:B------:R-:W-:-:S13]  /*2540*/  ISETP.GE.AND P0, PT, R16, UR43, PT ;  /* 0x0000002b10007c0c */ /* 0x000fda000bf06270 */
[----:B------:R-:W-:Y:S05]  /*2550*/  @P0 BRA `(.L_x_2467) ;  /* 0x00000004003c0947 */ /* 0x000fea0003800000 */
[----:B------:R-:W2:Y:S02]  /*2560*/  LDCU UR4, c[0x0][0x3ec] ;  /* 0x00007d80ff0477ac */ /* 0x000ea40008000800 */
[----:B--2---:R-:W-:-:S07]  /*2570*/  IADD3 R17, PT, PT, R4, -UR4, RZ ;  /* 0x8000000404117c10 */ /* 0x004fce000fffe0ff */
.L_x_2470:
[----:B0-----:R-:W0:Y:S01]  /*2580*/  LDC R2, c[0x0][0x3f4] ;  /* 0x0000fd00ff027b82 */ /* 0x001e220000000800 */
[----:B-1----:R-:W-:Y:S01]  /*2590*/  IMAD.SHL.U32 R3, R16, 0x8, RZ ;  /* 0x0000000810037824 */ /* 0x002fe200078e00ff */
[----:B------:R-:W-:Y:S04]  /*25a0*/  BSSY.RECONVERGENT B6, `(.L_x_2468) ;  /* 0x0000047000067945 */ /* 0x000fe80003800200 */
[----:B------:R-:W-:Y:S02]  /*25b0*/  IABS R9, R3 ;  /* 0x0000000300097213 */ /* 0x000fe40000000000 */
[----:B------:R-:W1:Y:S01]  /*25c0*/  LDC R0, c[0x0][0x3f0] ;  /* 0x0000fc00ff007b82 */ /* 0x000e620000000800 */
[-C--:B0-----:R-:W-:Y:S02]  /*25d0*/  IABS R8, R2.reuse ;  /* 0x0000000200087213 */ /* 0x081fe40000000000 */
[----:B------:R-:W-:-:S02]  /*25e0*/  LOP3.LUT R3, R3, R2, RZ, 0x3c, !PT ;  /* 0x0000000203037212 */ /* 0x000fc400078e3cff */
[----:B------:R-:W0:Y:S02]  /*25f0*/  I2F.RP R6, R8 ;  /* 0x0000000800067306 */ /* 0x000e240000209400 */
[----:B------:R-:W-:Y:S02]  /*2600*/  ISETP.GE.AND P2, PT, R3, RZ, PT ;  /* 0x000000ff0300720c */ /* 0x000fe40003f46270 */
[----:B-1----:R-:W-:-:S04]  /*2610*/  IABS R10, R0 ;  /* 0x00000000000a7213 */ /* 0x002fc80000000000 */
[----:B0-----:R-:W0:Y:S02]  /*2620*/  MUFU.RCP R6, R6 ;  /* 0x0000000600067308 */ /* 0x001e240000001000 */
[----:B0-----:R-:W-:-:S06]  /*2630*/  VIADD R4, R6, 0xffffffe ;  /* 0x0ffffffe06047836 */ /* 0x001fcc0000000000 */
[----:B------:R0:W1:Y:S02]  /*2640*/  F2I.FTZ.U32.TRUNC.NTZ R5, R4 ;  /* 0x0000000400057305 */ /* 0x000064000021f000 */
[----:B0-----:R-:W-:Y:S01]  /*2650*/  HFMA2 R4, -RZ, RZ, 0, 0 ;  /* 0x00000000ff047431 */ /* 0x001fe200000001ff */
[----:B-1----:R-:W-:-:S05]  /*2660*/  IADD3 R7, PT, PT, RZ, -R5, RZ ;  /* 0x80000005ff077210 */ /* 0x002fca0007ffe0ff */
[----:B------:R-:W-:-:S04]  /*2670*/  IMAD R7, R7, R8, RZ ;  /* 0x0000000807077224 */ /* 0x000fc800078e02ff */
[----:B------:R-:W-:Y:S01]  /*2680*/  IMAD.HI.U32 R6, R5, R7, R4 ;  /* 0x0000000705067227 */ /* 0x000fe200078e0004 */
[----:B------:R-:W-:-:S03]  /*2690*/  MOV R7, R10 ;  /* 0x0000000a00077202 */ /* 0x000fc60000000f00 */
[----:B------:R-:W-:Y:S02]  /*26a0*/  IMAD.MOV.U32 R5, RZ, RZ, R9 ;  /* 0x000000ffff057224 */ /* 0x000fe400078e0009 */
[----:B------:R-:W0:Y:S02]  /*26b0*/  I2F.RP R9, R7 ;  /* 0x0000000700097306 */ /* 0x000e240000209400 */
[----:B------:R-:W-:-:S04]  /*26c0*/  IMAD.HI.U32 R4, R6, R5, RZ ;  /* 0x0000000506047227 */ /* 0x000fc800078e00ff */
[----:B------:R-:W-:-:S04]  /*26d0*/  IMAD.MOV R6, RZ, RZ, -R4 ;  /* 0x000000ffff067224 */ /* 0x000fc800078e0a04 */
[----:B------:R-:W-:-:S05]  /*26e0*/  IMAD R5, R8, R6, R5 ;  /* 0x0000000608057224 */ /* 0x000fca00078e0205 */
[----:B------:R-:W-:Y:S01]  /*26f0*/  ISETP.GT.U32.AND P1, PT, R8, R5, PT ;  /* 0x000000050800720c */ /* 0x000fe20003f24070 */
[----:B0-----:R-:W0:-:S12]  /*2700*/  MUFU.RCP R9, R9 ;  /* 0x0000000900097308 */ /* 0x001e180000001000 */
[-C--:B------:R-:W-:Y:S02]  /*2710*/  @!P1 IADD3 R5, PT, PT, R5, -R8.reuse, RZ ;  /* 0x8000000805059210 */ /* 0x080fe40007ffe0ff */
[----:B------:R-:W-:Y:S02]  /*2720*/  @!P1 IADD3 R4, PT, PT, R4, 0x1, RZ ;  /* 0x0000000104049810 */ /* 0x000fe40007ffe0ff */
[----:B------:R-:W-:Y:S01]  /*2730*/  ISETP.GE.U32.AND P0, PT, R5, R8, PT ;  /* 0x000000080500720c */ /* 0x000fe20003f06070 */
[----:B0-----:R-:W-:Y:S01]  /*2740*/  VIADD R5, R9, 0xffffffe ;  /* 0x0ffffffe09057836 */ /* 0x001fe20000000000 */
[----:B------:R-:W-:-:S03]  /*2750*/  ISETP.NE.AND P1, PT, R2, RZ, PT ;  /* 0x000000ff0200720c */ /* 0x000fc60003f25270 */
[----:B------:R-:W0:Y:S08]  /*2760*/  F2I.FTZ.U32.TRUNC.NTZ R3, R5 ;  /* 0x0000000500037305 */ /* 0x000e30000021f000 */
[----:B------:R-:W-:-:S05]  /*2770*/  @P0 VIADD R4, R4, 0x1 ;  /* 0x0000000104040836 */ /* 0x000fca0000000000 */
[----:B------:R-:W-:Y:S02]  /*2780*/  MOV R6, R4 ;  /* 0x0000000400067202 */ /* 0x000fe40000000f00 */
[----:B0-----:R-:W-:-:S03]  /*2790*/  IADD3 R4, PT, PT, RZ, -R3, RZ ;  /* 0x80000003ff047210 */ /* 0x001fc60007ffe0ff */
[----:B------:R-:W-:Y:S01]  /*27a0*/  @!P2 IMAD.MOV R6, RZ, RZ, -R6 ;  /* 0x000000ffff06a224 */ /* 0x000fe200078e0a06 */
[----:B------:R-:W-:Y:S01]  /*27b0*/  @!P1 LOP3.LUT R6, RZ, R2, RZ, 0x33, !PT ;  /* 0x00000002ff069212 */ /* 0x000fe200078e33ff */
[----:B------:R-:W-:Y:S01]  /*27c0*/  IMAD.MOV.U32 R2, RZ, RZ, R4 ;  /* 0x000000ffff027224 */ /* 0x000fe200078e0004 */
[----:B------:R-:W-:Y:S02]  /*27d0*/  ISETP.NE.AND P2, PT, R0, RZ, PT ;  /* 0x000000ff0000720c */ /* 0x000fe40003f45270 */
[----:B------:R-:W-:Y:S01]  /*27e0*/  IADD3 R4, PT, PT, R6, UR38, RZ ;  /* 0x0000002606047c10 */ /* 0x000fe2000fffe0ff */
[----:B------:R-:W-:Y:S02]  /*27f0*/  IMAD R9, R2, R7, RZ ;  /* 0x0000000702097224 */ /* 0x000fe400078e02ff */
[----:B------:R-:W-:Y:S01]  /*2800*/  IMAD.MOV.U32 R2, RZ, RZ, RZ ;  /* 0x000000ffff027224 */ /* 0x000fe200078e00ff */
[----:B------:R-:W-:Y:S02]  /*2810*/  IABS R5, R4 ;  /* 0x0000000400057213 */ /* 0x000fe40000000000 */
[----:B------:R-:W-:Y:S01]  /*2820*/  ISETP.GE.AND P1, PT, R4, RZ, PT ;  /* 0x000000ff0400720c */ /* 0x000fe20003f26270 */
        /* <DEDUP_REMOVED lines=12> */
[----:B------:R-:W-:-:S13]  /*28f0*/  ISETP.NE.AND P1, PT, R2, RZ, PT ;  /* 0x000000ff0200720c */ /* 0x000fda0003f25270 */
        /* <DEDUP_REMOVED lines=17> */
.L_x_2469:
[----:B------:R-:W-:Y:S05]  /*2a10*/  BSYNC.RECONVERGENT B6 ;  /* 0x0000000000067941 */ /* 0x000fea0003800200 */
.L_x_2468:
[----:B------:R-:W-:-:S05]  /*2a20*/  VIADD R16, R16, 0x4 ;  /* 0x0000000410107836 */ /* 0x000fca0000000000 */
[----:B------:R-:W-:-:S13]  /*2a30*/  ISETP.GE.AND P0, PT, R16, UR43, PT ;  /* 0x0000002b10007c0c */ /* 0x000fda000bf06270 */
[----:B------:R-:W-:Y:S05]  /*2a40*/  @!P0 BRA `(.L_x_2470) ;  /* 0xfffffff800cc8947 */ /* 0x000fea000383ffff */
.L_x_2467:
[----:B-1----:R-:W1:Y:S01]  /*2a50*/  S2R R5, SR_TID.X ;  /* 0x0000000000057919 */ /* 0x002e620000002100 */
[----:B------:R-:W-:Y:S05]  /*2a60*/  WARPSYNC.ALL ;  /* 0x0000000000007948 */ /* 0x000fea0003800000 */
[----:B------:R-:W2:Y:S08]  /*2a70*/  S2UR UR5, SR_CgaCtaId ;  /* 0x00000000000579c3 */ /* 0x000eb00000008800 */
[----:B------:R-:W-:Y:S06]  /*2a80*/  BAR.SYNC.DEFER_BLOCKING 0x0 ;  /* 0x0000000000007b1d */ /* 0x000fec0000010000 */
[----:B------:R-:W-:-:S02]  /*2a90*/  UMOV UR4, 0x400 ;  /* 0x0000040000047882 */ /* 0x000fc40000000000 */
[----:B------:R-:W-:-:S04]  /*2aa0*/  UIADD3 UR4, UPT, UPT, UR4, 0x20, URZ ;  /* 0x0000002004047890 */ /* 0x000fc8000fffe0ff */
[----:B--2---:R-:W-:Y:S01]  /*2ab0*/  ULEA UR4, UR5, UR4, 0x18 ;  /* 0x0000000405047291 */ /* 0x004fe2000f8ec0ff */
[C---:B-1----:R-:W-:Y:S02]  /*2ac0*/  LOP3.LUT R0, R5.reuse, 0x3c0, RZ, 0xc0, !PT ;  /* 0x000003c005007812 */ /* 0x042fe400078ec0ff */
[C---:B------:R-:W-:Y:S02]  /*2ad0*/  ISETP.GT.U32.AND P1, PT, R5.reuse, 0x3f, PT ;  /* 0x0000003f0500780c */ /* 0x040fe40003f24070 */
[----:B------:R-:W-:Y:S02]  /*2ae0*/  ISETP.NE.AND P0, PT, R0, 0x40, PT ;  /* 0x000000400000780c */ /* 0x000fe40003f05270 */
[C---:B------:R-:W-:Y:S02]  /*2af0*/  LOP3.LUT R0, R5.reuse, 0x3e0, RZ, 0xc0, !PT ;  /* 0x000003e005007812 */ /* 0x040fe400078ec0ff */
[----:B0-----:R-:W-:Y:S02]  /*2b00*/  LOP3.LUT R7, R5, 0x1f, RZ, 0xc0, !PT ;  /* 0x0000001f05077812 */ /* 0x001fe400078ec0ff */
[----:B------:R-:W-:-:S02]  /*2b10*/  LOP3.LUT R2, R0, 0x1f, R5, 0xf8, !PT ;  /* 0x0000001f00027812 */ /* 0x000fc400078ef805 */
[----:B------:R-:W-:Y:S02]  /*2b20*/  ISETP.GT.U32.AND P2, PT, R5, 0x1f, PT ;  /* 0x0000001f0500780c */ /* 0x000fe40003f44070 */
[----:B------:R-:W-:-:S05]  /*2b30*/  LEA R2, R2, UR4, 0x2 ;  /* 0x0000000402027c11 */ /* 0x000fca000f8e10ff */
[----:B------:R-:W-:Y:S01]  /*2b40*/  @!P0 STS [R2+-0x100], RZ ;  /* 0xffff00ff02008388 */ /* 0x000fe20000000800 */
[----:B------:R-:W-:Y:S01]  /*2b50*/  BAR.SYNC.DEFER_BLOCKING 0x0 ;  /* 0x0000000000007b1d */ /* 0x000fe20000010000 */
[----:B------:R-:W-:Y:S01]  /*2b60*/  ISETP.NE.AND P0, PT, R0, 0x20, PT ;  /* 0x000000200000780c */ /* 0x000fe20003f05270 */
[----:B------:R-:W-:-:S12]  /*2b70*/  HFMA2 R0, -RZ, RZ, 0, 0 ;  /* 0x00000000ff007431 */ /* 0x000fd800000001ff */
[----:B------:R-:W-:Y:S01]  /*2b80*/  @!P0 LEA R5, R7, UR4, 0x2 ;  /* 0x0000000407058c11 */ /* 0x000fe2000f8e10ff */
        /* <DEDUP_REMOVED lines=8> */
[----:B0-----:R-:W0:Y:S01]  /*2c10*/  S2R R2, SR_CTAID.Z ;  /* 0x0000000000027919 */ /* 0x001e220000002700 */
[----:B------:R-:W2:Y:S01]  /*2c20*/  LDCU UR5, c[0x0][0x378] ;  /* 0x00006f00ff0577ac */ /* 0x000ea20008000800 */
[----:B-1----:R-:W-:Y:S01]  /*2c30*/  @!P2 FADD.FTZ R0, R0, R3 ;  /* 0x000000030000a221 */ /* 0x002fe20000010000 */
[----:B------:R-:W-:Y:S01]  /*2c40*/  UIMAD UR4, UR40, UR41, UR42 ;  /* 0x00000029280472a4 */ /* 0x000fe2000f8e022a */
[----:B------:R-:W1:Y:S03]  /*2c50*/  LDCU.64 UR6, c[0x0][0x380] ;  /* 0x00007000ff0677ac */ /* 0x000e660008000a00 */
[----:B------:R-:W-:Y:S01]  /*2c60*/  F2FP.BF16.F32.PACK_AB R0, RZ, R0 ;  /* 0x00000000ff00723e */ /* 0x000fe200000010ff */
[----:B--2---:R-:W-:-:S06]  /*2c70*/  UIMAD UR4, UR4, UR5, URZ ;  /* 0x00000005040472a4 */ /* 0x004fcc000f8e02ff */
[----:B------:R-:W-:Y:S01]  /*2c80*/  IMAD.U32 R5, RZ, RZ, UR4 ;  /* 0x00000004ff057e24 */ /* 0x000fe2000f8e00ff */
[----:B0-----:R-:W-:-:S04]  /*2c90*/  LEA R2, R2, R7, 0x5 ;  /* 0x0000000702027211 */ /* 0x001fc800078e28ff */
[----:B------:R-:W-:-:S04]  /*2ca0*/  LEA R4, P0, R5, R2, 0x5 ;  /* 0x0000000205047211 */ /* 0x000fc800078028ff */
[----:B------:R-:W-:Y:S02]  /*2cb0*/  IADD3.X R3, PT, PT, RZ, RZ, RZ, P0, !PT ;  /* 0x000000ffff037210 */ /* 0x000fe400007fe4ff */
[----:B-1----:R-:W-:-:S04]  /*2cc0*/  LEA R2, P0, R4, UR6, 0x1 ;  /* 0x0000000604027c11 */ /* 0x002fc8000f8008ff */
[----:B------:R-:W-:-:S05]  /*2cd0*/  LEA.HI.X R3, R4, UR7, R3, 0x1, P0 ;  /* 0x0000000704037c11 */ /* 0x000fca00080f0c03 */
[----:B------:R-:W-:Y:S01]  /*2ce0*/  STG.E.U16 desc[UR36][R2.64], R0 ;  /* 0x0000000002007986 */ /* 0x000fe2000c101524 */
[----:B------:R-:W-:Y:S05]  /*2cf0*/  EXIT ;  /* 0x000000000000794d */ /* 0x000fea0003800000 */
.L_x_2444:
        /* <DEDUP_REMOVED lines=16> */
.L_x_2471:
[----:B------:R-:W-:Y:S05]  /*2e00*/  EXIT ;  /* 0x000000000000794d */ /* 0x000fea0003800000 */
.L_x_2446:
[----:B------:R-:W-:Y:S02]  /*2e10*/  HFMA2 R12, -RZ, RZ, 0, 9.5367431640625e-07 ;  /* 0x00000010ff0c7431 */ /* 0x000fe400000001ff */
[----:B------:R-:W-:Y:S01]  /*2e20*/  IMAD.MOV.U32 R11, RZ, RZ, 0x1f ;  /* 0x0000001fff0b7424 */ /* 0x000fe200078e00ff */
[----:B------:R-:W-:-:S07]  /*2e30*/  MOV R15, 0xffffffff ;  /* 0xffffffff000f7802 */ /* 0x000fce0000000f00 */
[----:B------:R-:W-:Y:S05]  /*2e40*/  WARPSYNC.COLLECTIVE R15, `(.L_x_2472) ;  /* 0x000000000f087348 */ /* 0x000fea0003c00000 */
[----:B------:R0:W1:Y:S02]  /*2e50*/  SHFL.BFLY P6, R14, R13, R12, R11 ;  /* 0x0c00000c0d0e7389 */ /* 0x00006400000c000b */
[----:B01----:R-:W-:Y:S05]  /*2e60*/  ENDCOLLECTIVE ;  /* 0x000000000000791b */ /* 0x003fea0003800000 */
.L_x_2472:
[----:B------:R-:W-:Y:S01]  /*2e70*/  IMAD.MOV.U32 R12, RZ, RZ, 0x8 ;  /* 0x00000008ff0c7424 */ /* 0x000fe200078e00ff */
[----:B------:R-:W-:-:S04]  /*2e80*/  FMNMX.FTZ R0, R14, -3.40282346638528859812e+38, !PT ;  /* 0xff7fffff0e007809 */ /* 0x000fc80007810000 */
[----:B------:R-:W-:-:S07]  /*2e90*/  MOV R13, R0 ;  /* 0x00000000000d7202 */ /* 0x000fce0000000f00 */
[----:B------:R-:W-:Y:S05]  /*2ea0*/  WARPSYNC.COLLECTIVE R15, `(.L_x_2473) ;  /* 0x000000000f087348 */ /* 0x000fea0003c00000 */
[----:B------:R0:W1:Y:S02]  /*2eb0*/  SHFL.BFLY P6, R14, R13, R12, R11 ;  /* 0x0c00000c0d0e7389 */ /* 0x00006400000c000b */
[----:B01----:R-:W-:Y:S05]  /*2ec0*/  ENDCOLLECTIVE ;  /* 0x000000000000791b */ /* 0x003fea0003800000 */
.L_x_2473:
[----:B------:R-:W-:Y:S01]  /*2ed0*/  HFMA2 R12, -RZ, RZ, 0, 2.384185791015625e-07 ;  /* 0x00000004ff0c7431 */ /* 0x000fe200000001ff */
[----:B------:R-:W-:-:S04]  /*2ee0*/  FMNMX.FTZ R2, R0, R14, !PT ;  /* 0x0000000e00027209 */ /* 0x000fc80007810000 */
[----:B------:R-:W-:-:S07]  /*2ef0*/  MOV R13, R2 ;  /* 0x00000002000d7202 */ /* 0x000fce0000000f00 */
[----:B------:R-:W-:Y:S05]  /*2f00*/  WARPSYNC.COLLECTIVE R15, `(.L_x_2474) ;  /* 0x000000000f087348 */ /* 0x000fea0003c00000 */
[----:B------:R0:W1:Y:S02]  /*2f10*/  SHFL.BFLY P6, R14, R13, R12, R11 ;  /* 0x0c00000c0d0e7389 */ /* 0x00006400000c000b */
[----:B01----:R-:W-:Y:S05]  /*2f20*/  ENDCOLLECTIVE ;  /* 0x000000000000791b */ /* 0x003fea0003800000 */
.L_x_2474:
[----:B------:R-:W-:Y:S05]  /*2f30*/  BRA `(.L_x_2475) ;  /* 0xffffffdc00207947 */ /* 0x000fea000383ffff */
.L_x_2476:
        /* <DEDUP_REMOVED lines=12> */
.L_x_25625:


//--------------------- .text._ZN4vllm25paged_attention_v1_kernelIthLi256ELi32ELi128ELNS_18Fp8KVCacheDataTypeE2ELb0EEEvPT_PKS2_PKT0_S8_ifPKiSA_iPKfiiiSC_SC_iiiii --------------------------
	.section	.text._ZN4vllm25paged_attention_v1_kernelIthLi256ELi32ELi128ELNS_18Fp8KVCacheDataTypeE2ELb0EEEvPT_PKS2_PKT0_S8_ifPKiSA_iPKfiiiSC_SC_iiiii,"ax",@progbits
	.align	128
        .global         _ZN4vllm25paged_attention_v1_kernelIthLi256ELi32ELi128ELNS_18Fp8KVCacheDataTypeE2ELb0EEEvPT_PKS2_PKT0_S8_ifPKiSA_iPKfiiiSC_SC_iiiii
        .type           _ZN4vllm25paged_attention_v1_kernelIthLi256ELi32ELi128ELNS_18Fp8KVCacheDataTypeE2ELb0EEEvPT_PKS2_PKT0_S8_ifPKiSA_iPKfiiiSC_SC_iiiii,@function
        .size           _ZN4vllm25paged_attention_v1_kernelIthLi256ELi32ELi128ELNS_18Fp8KVCacheDataTypeE2ELb0EEEvPT_PKS2_PKT0_S8_ifPKiSA_iPKfiiiSC_SC_iiiii,(.L_x_25626 - _ZN4vllm25paged_attention_v1_kernelIthLi256ELi32ELi128ELNS_18Fp8KVCacheDataTypeE2ELb0EEEvPT_PKS2_PKT0_S8_ifPKiSA_iPKfiiiSC_SC_iiiii)
        .other          _ZN4vllm25paged_attention_v1_kernelIthLi256ELi32ELi128ELNS_18Fp8KVCacheDataTypeE2ELb0EEEvPT_PKS2_PKT0_S8_ifPKiSA_iPKfiiiSC_SC_iiiii,@"STO_CUDA_ENTRY STV_DEFAULT"
_ZN4vllm25paged_attention_v1_kernelIthLi256ELi32ELi128ELNS_18Fp8KVCacheDataTypeE2ELb0EEEvPT_PKS2_PKT0_S8_ifPKiSA_iPKfiiiSC_SC_iiiii:
.text._ZN4vllm25paged_attention_v1_kernelIthLi256ELi32ELi128ELNS_18Fp8KVCacheDataTypeE2ELb0EEEvPT_PKS2_PKT0_S8_ifPKiSA_iPKfiiiSC_SC_iiiii:
        /* <DEDUP_REMOVED lines=35> */
.L_x_2478:
[----:B------:R-:W-:Y:S05]  /*0230*/  BSYNC.RECONVERGENT B6 ;  /* 0x0000000000067941 */ /* 0x000fea0003800200 */
.L_x_2477:
        /* <DEDUP_REMOVED lines=12> */
.L_x_2513:
        /* <DEDUP_REMOVED lines=39> */
.L_x_2484:
        /* <DEDUP_REMOVED lines=11> */
.L_x_2483:
[----:B------:R-:W-:Y:S05]  /*0620*/  BSYNC.RECONVERGENT B1 ;  /* 0x0000000000017941 */ /* 0x000fea0003800200 */
.L_x_2482:
        /* <DEDUP_REMOVED lines=12> */
.L_x_2487:
        /* <DEDUP_REMOVED lines=100> */
.L_x_2486:
[----:B------:R-:W-:Y:S05]  /*0d30*/  BSYNC.RECONVERGENT B1 ;  /* 0x0000000000017941 */ /* 0x000fea0003800200 */
.L_x_2485:
        /* <DEDUP_REMOVED lines=55> */
.L_x_2489:
[----:B------:R-:W-:Y:S05]  /*10b0*/  BSYNC.RECONVERGENT B1 ;  /* 0x0000000000017941 */ /* 0x000fea0003800200 */
.L_x_2488:
        /* <DEDUP_REMOVED lines=26> */
.L_x_2481:
[----:B------:R-:W-:Y:S05]  /*1260*/  BSYNC.RECONVERGENT B0 ;  /* 0x0000000000007941 */ /* 0x000fea0003800200 */
.L_x_2480:
        /* <DEDUP_REMOVED lines=39> */
.L_x_2494:
[----:B------:R-:W0:Y:S01]  /*14e0*/  LDS R9, [R6] ;  /* 0x0000000006097984 */ /* 0x000e220000000800 */
[----:B------:R-:W-:-:S04]  /*14f0*/  IADD3 R7, PT, PT, R7, 0x1, RZ ;  /* 0x0000000107077810 */ /* 0x000fc80007ffe0ff */
[----:B------:R-:W-:Y:S01]  /*1500*/  ISETP.NE.AND P0, PT, R7, RZ, PT ;  /* 0x000000ff0700720c */ /* 0x000fe20003f05270 */
[----:B0-----:R-:W-:-:S05]  /*1510*/  FMUL.FTZ R9, R9, R2 ;  /* 0x0000000209097220 */ /* 0x001fca0000410000 */
[----:B------:R0:W-:Y:S02]  /*1520*/  STS [R6], R9 ;  /* 0x0000000906007388 */ /* 0x0001e40000000800 */
[----:B0-----:R-:W-:-:S05]  /*1530*/  IADD3 R6, PT, PT, R6, 0x200, RZ ;  /* 0x0000020006067810 */ /* 0x001fca0007ffe0ff */
[----:B------:R-:W-:Y:S05]  /*1540*/  @P0 BRA `(.L_x_2494) ;  /* 0xfffffffc00e40947 */ /* 0x000fea000383ffff */
.L_x_2493:
[----:B------:R-:W-:Y:S05]  /*1550*/  BSYNC.RECONVERGENT B1 ;  /* 0x0000000000017941 */ /* 0x000fea0003800200 */
.L_x_2492:
        /* <DEDUP_REMOVED lines=12> */
.L_x_2497:
        /* <DEDUP_REMOVED lines=52> */
.L_x_2496:
[----:B------:R-:W-:Y:S05]  /*1960*/  BSYNC.RECONVERGENT B1 ;  /* 0x0000000000017941 */ /* 0x000fea0003800200 */
.L_x_2495:
        /* <DEDUP_REMOVED lines=31> */
.L_x_2499:
[----:B------:R-:W-:Y:S05]  /*1b60*/  BSYNC.RECONVERGENT B1 ;  /* 0x0000000000017941 */ /* 0x000fea0003800200 */
.L_x_2498:
        /* <DEDUP_REMOVED lines=14> */
.L_x_2491:
[----:B------:R-:W-:Y:S05]  /*1c50*/  BSYNC.RECONVERGENT B0 ;  /* 0x0000000000007941 */ /* 0x000fea0003800200 */
.L_x_2490:
        /* <DEDUP_REMOVED lines=68> */
.L_x_2501:
[----:B------:R-:W-:Y:S05]  /*20a0*/  BSYNC.RECONVERGENT B0 ;  /* 0x0000000000007941 */ /* 0x000fea0003800200 */
.L_x_2500:
        /* <DEDUP_REMOVED lines=68> */
.L_x_2503:
[----:B------:R-:W-:Y:S05]  /*24f0*/  BSYNC.RECONVERGENT B0 ;  /* 0x0000000000007941 */ /* 0x000fea0003800200 */
.L_x_2502:
        /* <DEDUP_REMOVED lines=36> */
.L_x_2505:
[----:B------:R-:W-:Y:S05]  /*2740*/  BSYNC.RECONVERGENT B0 ;  /* 0x0000000000007941 */ /* 0x000fea0003800200 */
.L_x_2504:
        /* <DEDUP_REMOVED lines=67> */
.L_x_2507:
[----:B------:R-:W-:Y:S05]  /*2b80*/  BSYNC.RECONVERGENT B0 ;  /* 0x0000000000007941 */ /* 0x000fea0003800200 */
.L_x_2506:
        /* <DEDUP_REMOVED lines=12> */
[----:B0-----:R-:W-:Y:S02]  /*2c50*/  F2FP.F16.F32.PACK_AB R4, R5, R4 ;  /* 0x000000040504723e */ /* 0x001fe400000000ff */
[----:B------:R-:W-:Y:S02]  /*2c60*/  F2FP.F16.F32.PACK_AB R8, R8, R9 ;  /* 0x000000090808723e */ /* 0x000fe400000000ff */
[----:B------:R-:W-:-:S02]  /*2c70*/  F2FP.F16.F32.PACK_AB R6, R6, R7 ;  /* 0x000000070606723e */ /* 0x000fc400000000ff */
[----:B------:R-:W-:Y:S02]  /*2c80*/  PRMT R5, R8, 0x7632, R5 ;  /* 0x0000763208057816 */ /* 0x000fe40000000005 */
[----:B------:R-:W-:Y:S02]  /*2c90*/  F2FP.F16.F32.PACK_AB R13, R13, R38 ;  /* 0x000000260d0d723e */ /* 0x000fe400000000ff */
[----:B------:R-:W-:Y:S02]  /*2ca0*/  F2FP.F16.F32.PACK_AB R11, R11, R12 ;  /* 0x0000000c0b0b723e */ /* 0x000fe400000000ff */
[----:B------:R-:W-:Y:S02]  /*2cb0*/  F2FP.F16.F32.PACK_AB R10, R10, R15 ;  /* 0x0000000f0a0a723e */ /* 0x000fe400000000ff */
[----:B------:R-:W-:Y:S02]  /*2cc0*/  F2FP.F16.F32.PACK_AB R20, R20, R21 ;  /* 0x000000151414723e */ /* 0x000fe400000000ff */
[----:B------:R-:W-:Y:S01]  /*2cd0*/  PRMT R7, R6, 0x7632, R7 ;  /* 0x0000763206077816 */ /* 0x000fe20000000007 */
[----:B-1----:R-:W-:Y:S01]  /*2ce0*/  USHF.L.U32 UR4, UR4, 0x8, URZ ;  /* 0x0000000804047899 */ /* 0x002fe200080006ff */
[----:B------:R-:W-:-:S02]  /*2cf0*/  F2FP.F16.F32.PACK_AB R19, R22, R19 ;  /* 0x000000131613723e */ /* 0x000fc400000000ff */
[----:B------:R-:W-:Y:S02]  /*2d00*/  F2FP.F16.F32.PACK_AB R14, R27, R14 ;  /* 0x0000000e1b0e723e */ /* 0x000fe400000000ff */
[----:B------:R-:W-:Y:S02]  /*2d10*/  F2FP.F16.F32.PACK_AB R24, R24, R25 ;  /* 0x000000191818723e */ /* 0x000fe400000000ff */
[----:B------:R-:W-:Y:S02]  /*2d20*/  IADD3 R17, P0, P1, R17, UR4, R18 ;  /* 0x0000000411117c10 */ /* 0x000fe4000f91e012 */
[----:B------:R-:W-:Y:S02]  /*2d30*/  F2FP.F16.F32.PACK_AB R23, R23, R26 ;  /* 0x0000001a1717723e */ /* 0x000fe400000000ff */
[----:B------:R-:W-:Y:S02]  /*2d40*/  IADD3.X R0, PT, PT, RZ, RZ, RZ, P0, P1 ;  /* 0x000000ffff007210 */ /* 0x000fe400007e24ff */
[----:B--2---:R-:W-:-:S02]  /*2d50*/  LEA R2, P0, R17, UR6, 0x1 ;  /* 0x0000000611027c11 */ /* 0x004fc4000f8008ff */
[----:B------:R-:W-:Y:S02]  /*2d60*/  F2FP.F16.F32.PACK_AB R30, R30, R31 ;  /* 0x0000001f1e1e723e */ /* 0x000fe400000000ff */
[--C-:B------:R-:W-:Y:S02]  /*2d70*/  LEA.HI.X R3, R17, UR7, R0.reuse, 0x1, P0 ;  /* 0x0000000711037c11 */ /* 0x100fe400080f0c00 */
[----:B------:R-:W-:Y:S02]  /*2d80*/  PRMT R0, R4, 0x7632, R0 ;  /* 0x0000763204007816 */ /* 0x000fe40000000000 */
[----:B------:R-:W-:Y:S01]  /*2d90*/  F2FP.F16.F32.PACK_AB R29, R32, R29 ;  /* 0x0000001d201d723e */ /* 0x000fe200000000ff */
[----:B------:R0:W-:Y:S01]  /*2da0*/  STG.E.U16 desc[UR36][R2.64], R4 ;  /* 0x0000000402007986 */ /* 0x0001e2000c101524 */
[----:B------:R-:W-:Y:S02]  /*2db0*/  F2FP.F16.F32.PACK_AB R28, R37, R28 ;  /* 0x0000001c251c723e */ /* 0x000fe400000000ff */
[----:B------:R-:W-:Y:S01]  /*2dc0*/  F2FP.F16.F32.PACK_AB R34, R34, R35 ;  /* 0x000000232222723e */ /* 0x000fe200000000ff */
[----:B------:R1:W-:Y:S01]  /*2dd0*/  STG.E.U16 desc[UR36][R2.64+0x10], R0 ;  /* 0x0000100002007986 */ /* 0x0003e2000c101524 */
[----:B------:R-:W-:-:S03]  /*2de0*/  F2FP.F16.F32.PACK_AB R33, R33, R36 ;  /* 0x000000242121723e */ /* 0x000fc600000000ff */
        /* <DEDUP_REMOVED lines=44> */
.L_x_2479:
[----:B------:R-:W-:Y:S01]  /*30b0*/  HFMA2 R12, -RZ, RZ, 0, 9.5367431640625e-07 ;  /* 0x00000010ff0c7431 */ /* 0x000fe200000001ff */
[----:B------:R-:W-:Y:S02]  /*30c0*/  MOV R11, 0x1f ;  /* 0x0000001f000b7802 */ /* 0x000fe40000000f00 */
[----:B------:R-:W-:-:S07]  /*30d0*/  MOV R15, 0xffffffff ;  /* 0xffffffff000f7802 */ /* 0x000fce0000000f00 */
[----:B------:R-:W-:Y:S05]  /*30e0*/  WARPSYNC.COLLECTIVE R15, `(.L_x_2508) ;  /* 0x000000000f087348 */ /* 0x000fea0003c00000 */
[----:B------:R0:W1:Y:S02]  /*30f0*/  SHFL.BFLY P6, R14, R13, R12, R11 ;  /* 0x0c00000c0d0e7389 */ /* 0x00006400000c000b */
[----:B01----:R-:W-:Y:S05]  /*3100*/  ENDCOLLECTIVE ;  /* 0x000000000000791b */ /* 0x003fea0003800000 */
.L_x_2508:
[----:B------:R-:W-:Y:S01]  /*3110*/  HFMA2 R12, -RZ, RZ, 0, 4.76837158203125e-07 ;  /* 0x00000008ff0c7431 */ /* 0x000fe200000001ff */
[----:B------:R-:W-:-:S04]  /*3120*/  FMNMX.FTZ R0, R14, -3.40282346638528859812e+38, !PT ;  /* 0xff7fffff0e007809 */ /* 0x000fc80007810000 */
[----:B------:R-:W-:-:S07]  /*3130*/  MOV R13, R0 ;  /* 0x00000000000d7202 */ /* 0x000fce0000000f00 */
[----:B------:R-:W-:Y:S05]  /*3140*/  WARPSYNC.COLLECTIVE R15, `(.L_x_2509) ;  /* 0x000000000f087348 */ /* 0x000fea0003c00000 */
[----:B------:R0:W1:Y:S02]  /*3150*/  SHFL.BFLY P6, R14, R13, R12, R11 ;  /* 0x0c00000c0d0e7389 */ /* 0x00006400000c000b */
[----:B01----:R-:W-:Y:S05]  /*3160*/  ENDCOLLECTIVE ;  /* 0x000000000000791b */ /* 0x003fea0003800000 */
.L_x_2509:
[----:B------:R-:W-:Y:S01]  /*3170*/  HFMA2 R12, -RZ, RZ, 0, 2.384185791015625e-07 ;  /* 0x00000004ff0c7431 */ /* 0x000fe200000001ff */
[----:B------:R-:W-:-:S04]  /*3180*/  FMNMX.FTZ R2, R0, R14, !PT ;  /* 0x0000000e00027209 */ /* 0x000fc80007810000 */
[----:B------:R-:W-:-:S07]  /*3190*/  MOV R13, R2 ;  /* 0x00000002000d7202 */ /* 0x000fce0000000f00 */
[----:B------:R-:W-:Y:S05]  /*31a0*/  WARPSYNC.COLLECTIVE R15, `(.L_x_2510) ;  /* 0x000000000f087348 */ /* 0x000fea0003c00000 */
[----:B------:R0:W1:Y:S02]  /*31b0*/  SHFL.BFLY P6, R14, R13, R12, R11 ;  /* 0x0c00000c0d0e7389 */ /* 0x00006400000c000b */
[----:B01----:R-:W-:Y:S05]  /*31c0*/  ENDCOLLECTIVE ;  /* 0x000000000000791b */ /* 0x003fea0003800000 */
.L_x_2510:
[----:B------:R-:W-:Y:S01]  /*31d0*/  HFMA2 R12, -RZ, RZ, 0, 1.1920928955078125e-07 ;  /* 0x00000002ff0c7431 */ /* 0x000fe200000001ff */
[----:B------:R-:W-:-:S04]  /*31e0*/  FMNMX.FTZ R3, R2, R14, !PT ;  /* 0x0000000e02037209 */ /* 0x000fc80007810000 */
[----:B------:R-:W-:-:S07]  /*31f0*/  MOV R13, R3 ;  /* 0x00000003000d7202 */ /* 0x000fce0000000f00 */
[----:B------:R-:W-:Y:S05]  /*3200*/  WARPSYNC.COLLECTIVE R15, `(.L_x_2511) ;  /* 0x000000000f087348 */ /* 0x000fea0003c00000 */
[----:B------:R0:W1:Y:S02]  /*3210*/  SHFL.BFLY P6, R14, R13, R12, R11 ;  /* 0x0c00000c0d0e7389 */ /* 0x00006400000c000b */
[----:B01----:R-:W-:Y:S05]  /*3220*/  ENDCOLLECTIVE ;  /* 0x000000000000791b */ /* 0x003fea0003800000 */
.L_x_2511:
[----:B------:R-:W-:Y:S01]  /*3230*/  HFMA2 R12, -RZ, RZ, 0, 5.9604644775390625e-08 ;  /* 0x00000001ff0c7431 */ /* 0x000fe200000001ff */
[----:B------:R-:W-:-:S04]  /*3240*/  FMNMX.FTZ R4, R3, R14, !PT ;  /* 0x0000000e03047209 */ /* 0x000fc80007810000 */
[----:B------:R-:W-:-:S07]  /*3250*/  MOV R13, R4 ;  /* 0x00000004000d7202 */ /* 0x000fce0000000f00 */
[----:B------:R-:W-:Y:S05]  /*3260*/  WARPSYNC.COLLECTIVE R15, `(.L_x_2512) ;  /* 0x000000000f087348 */ /* 0x000fea0003c00000 */
[----:B------:R0:W1:Y:S02]  /*3270*/  SHFL.BFLY P6, R14, R13, R12, R11 ;  /* 0x0c00000c0d0e7389 */ /* 0x00006400000c000b */
[----:B01----:R-:W-:Y:S05]  /*3280*/  ENDCOLLECTIVE ;  /* 0x000000000000791b */ /* 0x003fea0003800000 */
.L_x_2512:
[----:B------:R-:W-:Y:S05]  /*3290*/  BRA `(.L_x_2513) ;  /* 0xffffffd000187947 */ /* 0x000fea000383ffff */
.L_x_2514:
        /* <DEDUP_REMOVED lines=14> */
.L_x_25626:


//--------------------- .text._ZN4vllm25paged_attention_v1_kernelIthLi192ELi32ELi128ELNS_18Fp8KVCacheDataTypeE2ELb0EEEvPT_PKS2_PKT0_S8_ifPKiSA_iPKfiiiSC_SC_iiiii --------------------------
	.section	.text._ZN4vllm25paged_attention_v1_kernelIthLi192ELi32ELi128ELNS_18Fp8KVCacheDataTypeE2ELb0EEEvPT_PKS2_PKT0_S8_ifPKiSA_iPKfiiiSC_SC_iiiii,"ax",@progbits
	.align	128
        .global         _ZN4vllm25paged_attention_v1_kernelIthLi192ELi32ELi128ELNS_18Fp8KVCacheDataTypeE2ELb0EEEvPT_PKS2_PKT0_S8_ifPKiSA_iPKfiiiSC_SC_iiiii
        .type           _ZN4vllm25paged_attention_v1_kernelIthLi192ELi32ELi128ELNS_18Fp8KVCacheDataTypeE2ELb0EEEvPT_PKS2_PKT0_S8_ifPKiSA_iPKfiiiSC_SC_iiiii,@function
        .size           _ZN4vllm25paged_attention_v1_kernelIthLi192ELi32ELi128ELNS_18Fp8KVCacheDataTypeE2ELb0EEEvPT_PKS2_PKT0_S8_ifPKiSA_iPKfiiiSC_SC_iiiii,(.L_x_25627 - _ZN4vllm25paged_attention_v1_kernelIthLi192ELi32ELi128ELNS_18Fp8KVCacheDataTypeE2ELb0EEEvPT_PKS2_PKT0_S8_ifPKiSA_iPKfiiiSC_SC_iiiii)
        .other          _ZN4vllm25paged_attention_v1_kernelIthLi192ELi32ELi128ELNS_18Fp8KVCacheDataTypeE2ELb0EEEvPT_PKS2_PKT0_S8_ifPKiSA_iPKfiiiSC_SC_iiiii,@"STO_CUDA_ENTRY STV_DEFAULT"
_ZN4vllm25paged_attention_v1_kernelIthLi192ELi32ELi128ELNS_18Fp8KVCacheDataTypeE2ELb0EEEvPT_PKS2_PKT0_S8_ifPKiSA_iPKfiiiSC_SC_iiiii:
.text._ZN4vllm25paged_attention_v1_kernelIthLi192ELi32ELi128ELNS_18Fp8KVCacheDataTypeE2ELb0EEEvPT_PKS2_PKT0_S8_ifPKiSA_iPKfiiiSC_SC_iiiii:
        /* <DEDUP_REMOVED lines=35> */
.L_x_2516:
[----:B------:R-:W-:Y:S05]  /*0230*/  BSYNC.RECONVERGENT B6 ;  /* 0x0000000000067941 */ /* 0x000fea0003800200 */
.L_x_2515:
        /* <DEDUP_REMOVED lines=12> */
.L_x_2551:
        /* <DEDUP_REMOVED lines=39> */
.L_x_2522:
        /* <DEDUP_REMOVED lines=11> */
.L_x_2521:
[----:B------:R-:W-:Y:S05]  /*0620*/  BSYNC.RECONVERGENT B1 ;  /* 0x0000000000017941 */ /* 0x000fea0003800200 */
.L_x_2520:
        /* <DEDUP_REMOVED lines=12> */
.L_x_2525:
        /* <DEDUP_REMOVED lines=100> */
.L_x_2524:
[----:B------:R-:W-:Y:S05]  /*0d30*/  BSYNC.RECONVERGENT B1 ;  /* 0x0000000000017941 */ /* 0x000fea0003800200 */
.L_x_2523:
        /* <DEDUP_REMOVED lines=55> */
.L_x_2527:
[----:B------:R-:W-:Y:S05]  /*10b0*/  BSYNC.RECONVERGENT B1 ;  /* 0x0000000000017941 */ /* 0x000fea0003800200 */
.L_x_2526:
        /* <DEDUP_REMOVED lines=26> */
.L_x_2519:
[----:B------:R-:W-:Y:S05]  /*1260*/  BSYNC.RECONVERGENT B0 ;  /* 0x0000000000007941 */ /* 0x000fea0003800200 */
.L_x_2518:
        /* <DEDUP_REMOVED lines=39> */
.L_x_2532:
[----:B------:R-:W0:Y:S01]  /*14e0*/  LDS R5, [R6] ;  /* 0x0000000006057984 */ /* 0x000e220000000800 */
[----:B------:R-:W-:-:S04]  /*14f0*/  IADD3 R7, PT, PT, R7, 0x1, RZ ;  /* 0x0000000107077810 */ /* 0x000fc80007ffe0ff */
[----:B------:R-:W-:Y:S01]  /*1500*/  ISETP.NE.AND P0, PT, R7, RZ, PT ;  /* 0x000000ff0700720c */ /* 0x000fe20003f05270 */
[----:B0-----:R-:W-:-:S05]  /*1510*/  FMUL.FTZ R5, R5, R2 ;  /* 0x0000000205057220 */ /* 0x001fca0000410000 */
[----:B------:R0:W-:Y:S02]  /*1520*/  STS [R6], R5 ;  /* 0x0000000506007388 */ /* 0x0001e40000000800 */
[----:B0-----:R-:W-:-:S05]  /*1530*/  IADD3 R6, PT, PT, R6, 0x200, RZ ;  /* 0x0000020006067810 */ /* 0x001fca0007ffe0ff */
[----:B------:R-:W-:Y:S05]  /*1540*/  @P0 BRA `(.L_x_2532) ;  /* 0xfffffffc00e40947 */ /* 0x000fea000383ffff */
.L_x_2531:
[----:B------:R-:W-:Y:S05]  /*1550*/  BSYNC.RECONVERGENT B1 ;  /* 0x0000000000017941 */ /* 0x000fea0003800200 */
.L_x_2530:
        /* <DEDUP_REMOVED lines=12> */
.L_x_2535:
        /* <DEDUP_REMOVED lines=52> */
.L_x_2534:
[----:B------:R-:W-:Y:S05]  /*1960*/  BSYNC.RECONVERGENT B1 ;  /* 0x0000000000017941 */ /* 0x000fea0003800200 */
.L_x_2533:
        /* <DEDUP_REMOVED lines=31> */
.L_x_2537:
[----:B------:R-:W-:Y:S05]  /*1b60*/  BSYNC.RECONVERGENT B1 ;  /* 0x0000000000017941 */ /* 0x000fea0003800200 */
.L_x_2536:
        /* <DEDUP_REMOVED lines=14> */
.L_x_2529:
[----:B------:R-:W-:Y:S05]  /*1c50*/  BSYNC.RECONVERGENT B0 ;  /* 0x0000000000007941 */ /* 0x000fea0003800200 */
.L_x_2528:
        /* <DEDUP_REMOVED lines=57> */
.L_x_2539:
[----:B------:R-:W-:Y:S05]  /*1ff0*/  BSYNC.RECONVERGENT B0 ;  /* 0x0000000000007941 */ /* 0x000fea0003800200 */
.L_x_2538:
        /* <DEDUP_REMOVED lines=51> */
.L_x_2541:
[----:B------:R-:W-:Y:S05]  /*2330*/  BSYNC.RECONVERGENT B0 ;  /* 0x0000000000007941 */ /* 0x000fea0003800200 */
.L_x_2540:
        /* <DEDUP_REMOVED lines=27> */
.L_x_2543:
[----:B------:R-:W-:Y:S05]  /*24f0*/  BSYNC.RECONVERGENT B0 ;  /* 0x0000000000007941 */ /* 0x000fea0003800200 */
.L_x_2542:
        /* <DEDUP_REMOVED lines=51> */
.L_x_2545:
[----:B------:R-:W-:Y:S05]  /*2830*/  BSYNC.RECONVERGENT B0 ;  /* 0x0000000000007941 */ /* 0x000fea0003800200 */
.L_x_2544:
        /* <DEDUP_REMOVED lines=12> */
[----:B------:R-:W-:Y:S02]  /*2900*/  F2FP.F16.F32.PACK_AB R8, R3, R8 ;  /* 0x000000080308723e */ /* 0x000fe400000000ff */
[----:B------:R-:W-:Y:S02]  /*2910*/  F2FP.F16.F32.PACK_AB R6, R9, R6 ;  /* 0x000000060906723e */ /* 0x000fe400000000ff */
[----:B------:R-:W-:Y:S02]  /*2920*/  F2FP.F16.F32.PACK_AB R4, R4, R7 ;  /* 0x000000070404723e */ /* 0x000fe400000000ff */
[----:B------:R-:W-:-:S02]  /*2930*/  F2FP.F16.F32.PACK_AB R0, R0, R5 ;  /* 0x000000050000723e */ /* 0x000fc400000000ff */
[----:B------:R-:W-:Y:S02]  /*2940*/  F2FP.F16.F32.PACK_AB R26, R26, R27 ;  /* 0x0000001b1a1a723e */ /* 0x000fe400000000ff */
[----:B------:R-:W-:Y:S02]  /*2950*/  F2FP.F16.F32.PACK_AB R12, R12, R13 ;  /* 0x0000000d0c0c723e */ /* 0x000fe400000000ff */
[----:B------:R-:W-:Y:S02]  /*2960*/  PRMT R9, R6, 0x7632, R9 ;  /* 0x0000763206097816 */ /* 0x000fe40000000009 */
[----:B------:R-:W-:Y:S02]  /*2970*/  PRMT R5, R4, 0x7632, R5 ;  /* 0x0000763204057816 */ /* 0x000fe40000000005 */
[----:B------:R-:W-:Y:S02]  /*2980*/  PRMT R7, R0, 0x7632, R7 ;  /* 0x0000763200077816 */ /* 0x000fe40000000007 */
[----:B------:R-:W-:Y:S01]  /*2990*/  F2FP.F16.F32.PACK_AB R14, R14, R15 ;  /* 0x0000000f0e0e723e */ /* 0x000fe200000000ff */
[----:B0-----:R-:W-:Y:S01]  /*29a0*/  UIMAD UR4, UR4, 0xc0, URZ ;  /* 0x000000c0040478a4 */ /* 0x001fe2000f8e02ff */
[----:B------:R-:W-:-:S02]  /*29b0*/  F2FP.F16.F32.PACK_AB R11, R16, R11 ;  /* 0x0000000b100b723e */ /* 0x000fc400000000ff */
[----:B------:R-:W-:Y:S02]  /*29c0*/  F2FP.F16.F32.PACK_AB R10, R25, R10 ;  /* 0x0000000a190a723e */ /* 0x000fe400000000ff */
[----:B------:R-:W-:Y:S02]  /*29d0*/  F2FP.F16.F32.PACK_AB R20, R20, R23 ;  /* 0x000000171414723e */ /* 0x000fe400000000ff */
[----:B------:R-:W-:Y:S02]  /*29e0*/  IADD3 R19, P0, P1, R22, UR4, R19 ;  /* 0x0000000416137c10 */ /* 0x000fe4000f91e013 */
[----:B------:R-:W-:Y:S02]  /*29f0*/  F2FP.F16.F32.PACK_AB R18, R18, R21 ;  /* 0x000000151212723e */ /* 0x000fe400000000ff */
[----:B------:R-:W-:Y:S02]  /*2a00*/  IADD3.X R22, PT, PT, RZ, RZ, RZ, P0, P1 ;  /* 0x000000ffff167210 */ /* 0x000fe400007e24ff */
[----:B-1----:R-:W-:-:S02]  /*2a10*/  LEA R2, P0, R19, UR6, 0x1 ;  /* 0x0000000613027c11 */ /* 0x002fc4000f8008ff */
[----:B------:R-:W-:Y:S02]  /*2a20*/  F2FP.F16.F32.PACK_AB R17, R17, R24 ;  /* 0x000000181111723e */ /* 0x000fe400000000ff */
        /* <DEDUP_REMOVED lines=35> */
.L_x_2517:
[----:B------:R-:W-:Y:S01]  /*2c60*/  HFMA2 R12, -RZ, RZ, 0, 9.5367431640625e-07 ;  /* 0x00000010ff0c7431 */ /* 0x000fe200000001ff */
[----:B------:R-:W-:Y:S02]  /*2c70*/  MOV R11, 0x1f ;  /* 0x0000001f000b7802 */ /* 0x000fe40000000f00 */
[----:B------:R-:W-:-:S07]  /*2c80*/  MOV R15, 0xffffffff ;  /* 0xffffffff000f7802 */ /* 0x000fce0000000f00 */
[----:B------:R-:W-:Y:S05]  /*2c90*/  WARPSYNC.COLLECTIVE R15, `(.L_x_2546) ;  /* 0x000000000f087348 */ /* 0x000fea0003c00000 */
[----:B------:R0:W1:Y:S02]  /*2ca0*/  SHFL.BFLY P6, R14, R13, R12, R11 ;  /* 0x0c00000c0d0e7389 */ /* 0x00006400000c000b */
[----:B01----:R-:W-:Y:S05]  /*2cb0*/  ENDCOLLECTIVE ;  /* 0x000000000000791b */ /* 0x003fea0003800000 */
.L_x_2546:
[----:B------:R-:W-:Y:S01]  /*2cc0*/  HFMA2 R12, -RZ, RZ, 0, 4.76837158203125e-07 ;  /* 0x00000008ff0c7431 */ /* 0x000fe200000001ff */
[----:B------:R-:W-:-:S04]  /*2cd0*/  FMNMX.FTZ R0, R14, -3.40282346638528859812e+38, !PT ;  /* 0xff7fffff0e007809 */ /* 0x000fc80007810000 */
[----:B------:R-:W-:-:S07]  /*2ce0*/  MOV R13, R0 ;  /* 0x00000000000d7202 */ /* 0x000fce0000000f00 */
[----:B------:R-:W-:Y:S05]  /*2cf0*/  WARPSYNC.COLLECTIVE R15, `(.L_x_2547) ;  /* 0x000000000f087348 */ /* 0x000fea0003c00000 */
[----:B------:R0:W1:Y:S02]  /*2d00*/  SHFL.BFLY P6, R14, R13, R12, R11 ;  /* 0x0c00000c0d0e7389 */ /* 0x00006400000c000b */
[----:B01----:R-:W-:Y:S05]  /*2d10*/  ENDCOLLECTIVE ;  /* 0x000000000000791b */ /* 0x003fea0003800000 */
.L_x_2547:
[----:B------:R-:W-:Y:S01]  /*2d20*/  HFMA2 R12, -RZ, RZ, 0, 2.384185791015625e-07 ;  /* 0x00000004ff0c7431 */ /* 0x000fe200000001ff */
[----:B------:R-:W-:-:S04]  /*2d30*/  FMNMX.FTZ R2, R0, R14, !PT ;  /* 0x0000000e00027209 */ /* 0x000fc80007810000 */
[----:B------:R-:W-:-:S07]  /*2d40*/  MOV R13, R2 ;  /* 0x00000002000d7202 */ /* 0x000fce0000000f00 */
[----:B------:R-:W-:Y:S05]  /*2d50*/  WARPSYNC.COLLECTIVE R15, `(.L_x_2548) ;  /* 0x000000000f087348 */ /* 0x000fea0003c00000 */
[----:B------:R0:W1:Y:S02]  /*2d60*/  SHFL.BFLY P6, R14, R13, R12, R11 ;  /* 0x0c00000c0d0e7389 */ /* 0x00006400000c000b */
[----:B01----:R-:W-:Y:S05]  /*2d70*/  ENDCOLLECTIVE ;  /* 0x000000000000791b */ /* 0x003fea0003800000 */
.L_x_2548:
[----:B------:R-:W-:Y:S01]  /*2d80*/  HFMA2 R12, -RZ, RZ, 0, 1.1920928955078125e-07 ;  /* 0x00000002ff0c7431 */ /* 0x000fe200000001ff */
[----:B------:R-:W-:-:S04]  /*2d90*/  FMNMX.FTZ R3, R2, R14, !PT ;  /* 0x0000000e02037209 */ /* 0x000fc80007810000 */
[----:B------:R-:W-:-:S07]  /*2da0*/  MOV R13, R3 ;  /* 0x00000003000d7202 */ /* 0x000fce0000000f00 */
[----:B------:R-:W-:Y:S05]  /*2db0*/  WARPSYNC.COLLECTIVE R15, `(.L_x_2549) ;  /* 0x000000000f087348 */ /* 0x000fea0003c00000 */
[----:B------:R0:W1:Y:S02]  /*2dc0*/  SHFL.BFLY P6, R14, R13, R12, R11 ;  /* 0x0c00000c0d0e7389 */ /* 0x00006400000c000b */
[----:B01----:R-:W-:Y:S05]  /*2dd0*/  ENDCOLLECTIVE ;  /* 0x000000000000791b */ /* 0x003fea0003800000 */
.L_x_2549:
[----:B------:R-:W-:Y:S01]  /*2de0*/  HFMA2 R12, -RZ, RZ, 0, 5.9604644775390625e-08 ;  /* 0x00000001ff0c7431 */ /* 0x000fe200000001ff */
[----:B------:R-:W-:-:S04]  /*2df0*/  FMNMX.FTZ R4, R3, R14, !PT ;  /* 0x0000000e03047209 */ /* 0x000fc80007810000 */
[----:B------:R-:W-:-:S07]  /*2e00*/  MOV R13, R4 ;  /* 0x00000004000d7202 */ /* 0x000fce0000000f00 */
[----:B------:R-:W-:Y:S05]  /*2e10*/  WARPSYNC.COLLECTIVE R15, `(.L_x_2550) ;  /* 0x000000000f087348 */ /* 0x000fea0003c00000 */
[----:B------:R0:W1:Y:S02]  /*2e20*/  SHFL.BFLY P6, R14, R13, R12, R11 ;  /* 0x0c00000c0d0e7389 */ /* 0x00006400000c000b */
[----:B01----:R-:W-:Y:S05]  /*2e30*/  ENDCOLLECTIVE ;  /* 0x000000000000791b */ /* 0x003fea0003800000 */
.L_x_2550:
[----:B------:R-:W-:Y:S05]  /*2e40*/  BRA `(.L_x_2551) ;  /* 0xffffffd4002c7947 */ /* 0x000fea000383ffff */
.L_x_2552:
        /* <DEDUP_REMOVED lines=11> */
.L_x_25627:


//--------------------- .text._ZN4vllm25paged_attention_v1_kernelIthLi128ELi32ELi128ELNS_18Fp8KVCacheDataTypeE2ELb0EEEvPT_PKS2_PKT0_S8_ifPKiSA_iPKfiiiSC_SC_iiiii --------------------------
	.section	.text._ZN4vllm25paged_attention_v1_kernelIthLi128ELi32ELi128ELNS_18Fp8KVCacheDataTypeE2ELb0EEEvPT_PKS2_PKT0_S8_ifPKiSA_iPKfiiiSC_SC_iiiii,"ax",@progbits
	.align	128
        .global         _ZN4vllm25paged_attention_v1_kernelIthLi128ELi32ELi128ELNS_18Fp8KVCacheDataTypeE2ELb0EEEvPT_PKS2_PKT0_S8_ifPKiSA_iPKfiiiSC_SC_iiiii
        .type           _ZN4vllm25paged_attention_v1_kernelIthLi128ELi32ELi128ELNS_18Fp8KVCacheDataTypeE2ELb0EEEvPT_PKS2_PKT0_S8_ifPKiSA_iPKfiiiSC_SC_iiiii,@function
        .size           _ZN4vllm25paged_attention_v1_kernelIthLi128ELi32ELi128ELNS_18Fp8KVCacheDataTypeE2ELb0EEEvPT_PKS2_PKT0_S8_ifPKiSA_iPKfiiiSC_SC_iiiii,(.L_x_25628 - _ZN4vllm25paged_attention_v1_kernelIthLi128ELi32ELi128ELNS_18Fp8KVCacheDataTypeE2ELb0EEEvPT_PKS2_PKT0_S8_ifPKiSA_iPKfiiiSC_SC_iiiii)
        .other          _ZN4vllm25paged_attention_v1_kernelIthLi128ELi32ELi128ELNS_18Fp8KVCacheDataTypeE2ELb0EEEvPT_PKS2_PKT0_S8_ifPKiSA_iPKfiiiSC_SC_iiiii,@"STO_CUDA_ENTRY STV_DEFAULT"
_ZN4vllm25paged_attention_v1_kernelIthLi128ELi32ELi128ELNS_18Fp8KVCacheDataTypeE2ELb0EEEvPT_PKS2_PKT0_S8_ifPKiSA_iPKfiiiSC_SC_iiiii:
.text._ZN4vllm25paged_attention_v1_kernelIthLi128ELi32ELi128ELNS_18Fp8KVCacheDataTypeE2ELb0EEEvPT_PKS2_PKT0_S8_ifPKiSA_iPKfiiiSC_SC_iiiii:
        /* <DEDUP_REMOVED lines=35> */
.L_x_2554:
[----:B------:R-:W-:Y:S05]  /*0230*/  BSYNC.RECONVERGENT B6 ;  /* 0x0000000000067941 */ /* 0x000fea0003800200 */
.L_x_2553:
        /* <DEDUP_REMOVED lines=12> */
.L_x_2589:
        /* <DEDUP_REMOVED lines=39> */
.L_x_2560:
        /* <DEDUP_REMOVED lines=11> */
.L_x_2559:
[----:B------:R-:W-:Y:S05]  /*0620*/  BSYNC.RECONVERGENT B1 ;  /* 0x0000000000017941 */ /* 0x000fea0003800200 */
.L_x_2558:
        /* <DEDUP_REMOVED lines=12> */
.L_x_2563:
        /* <DEDUP_REMOVED lines=100> */
.L_x_2562:
[----:B------:R-:W-:Y:S05]  /*0d30*/  BSYNC.RECONVERGENT B1 ;  /* 0x0000000000017941 */ /* 0x000fea0003800200 */
.L_x_2561:
        /* <DEDUP_REMOVED lines=55> */
.L_x_2565:
[----:B------:R-:W-:Y:S05]  /*10b0*/  BSYNC.RECONVERGENT B1 ;  /* 0x0000000000017941 */ /* 0x000fea0003800200 */
.L_x_2564:
        /* <DEDUP_REMOVED lines=26> */
.L_x_2557:
[----:B------:R-:W-:Y:S05]  /*1260*/  BSYNC.RECONVERGENT B0 ;  /* 0x0000000000007941 */ /* 0x000fea0003800200 */
.L_x_2556:
        /* <DEDUP_REMOVED lines=39> */
.L_x_2570:
[----:B------:R-:W0:Y:S01]  /*14e0*/  LDS R5, [R4] ;  /* 0x0000000004057984 */ /* 0x000e220000000800 */
[----:B------:R-:W-:-:S04]  /*14f0*/  IADD3 R7, PT, PT, R7, 0x1, RZ ;  /* 0x0000000107077810 */ /* 0x000fc80007ffe0ff */
[----:B------:R-:W-:Y:S01]  /*1500*/  ISETP.NE.AND P0, PT, R7, RZ, PT ;  /* 0x000000ff0700720c */ /* 0x000fe20003f05270 */
[----:B0-----:R-:W-:-:S05]  /*1510*/  FMUL.FTZ R5, R5, R2 ;  /* 0x0000000205057220 */ /* 0x001fca0000410000 */
[----:B------:R0:W-:Y:S02]  /*1520*/  STS [R4], R5 ;  /* 0x0000000504007388 */ /* 0x0001e40000000800 */
[----:B0-----:R-:W-:-:S05]  /*1530*/  IADD3 R4, PT, PT, R4, 0x200, RZ ;  /* 0x0000020004047810 */ /* 0x001fca0007ffe0ff */
[----:B------:R-:W-:Y:S05]  /*1540*/  @P0 BRA `(.L_x_2570) ;  /* 0xfffffffc00e40947 */ /* 0x000fea000383ffff */
.L_x_2569:
[----:B------:R-:W-:Y:S05]  /*1550*/  BSYNC.RECONVERGENT B1 ;  /* 0x0000000000017941 */ /* 0x000fea0003800200 */
.L_x_2568:
        /* <DEDUP_REMOVED lines=12> */
.L_x_2573:
        /* <DEDUP_REMOVED lines=52> */
.L_x_2572:
[----:B------:R-:W-:Y:S05]  /*1960*/  BSYNC.RECONVERGENT B1 ;  /* 0x0000000000017941 */ /* 0x000fea0003800200 */
.L_x_2571:
        /* <DEDUP_REMOVED lines=31> */
.L_x_2575:
[----:B------:R-:W-:Y:S05]  /*1b60*/  BSYNC.RECONVERGENT B1 ;  /* 0x0000000000017941 */ /* 0x000fea0003800200 */
.L_x_2574:
        /* <DEDUP_REMOVED lines=14> */
.L_x_2567:
[----:B------:R-:W-:Y:S05]  /*1c50*/  BSYNC.RECONVERGENT B0 ;  /* 0x0000000000007941 */ /* 0x000fea0003800200 */
.L_x_2566:
        /* <DEDUP_REMOVED lines=43> */
.L_x_2577:
[----:B------:R-:W-:Y:S05]  /*1f10*/  BSYNC.RECONVERGENT B0 ;  /* 0x0000000000007941 */ /* 0x000fea0003800200 */
.L_x_2576:
        /* <DEDUP_REMOVED lines=36> */
.L_x_2579:
[----:B------:R-:W-:Y:S05]  /*2160*/  BSYNC.RECONVERGENT B0 ;  /* 0x0000000000007941 */ /* 0x000fea0003800200 */
.L_x_2578:
        /* <DEDUP_REMOVED lines=20> */
.L_x_2581:
[----:B------:R-:W-:Y:S05]  /*22b0*/  BSYNC.RECONVERGENT B0 ;  /* 0x0000000000007941 */ /* 0x000fea0003800200 */
.L_x_2580:
        /* <DEDUP_REMOVED lines=35> */
.L_x_2583:
[----:B------:R-:W-:Y:S05]  /*24f0*/  BSYNC.RECONVERGENT B0 ;  /* 0x0000000000007941 */ /* 0x000fea0003800200 */
.L_x_2582:
        /* <DEDUP_REMOVED lines=16> */
[----:B------:R-:W-:Y:S02]  /*2600*/  PRMT R7, R20, 0x7632, R7 ;  /* 0x0000763214077816 */ /* 0x000fe40000000007 */
[----:B------:R-:W-:Y:S02]  /*2610*/  F2FP.F16.F32.PACK_AB R10, R10, R11 ;  /* 0x0000000b0a0a723e */ /* 0x000fe400000000ff */
[----:B------:R-:W-:Y:S02]  /*2620*/  F2FP.F16.F32.PACK_AB R9, R12, R9 ;  /* 0x000000090c09723e */ /* 0x000fe400000000ff */
[----:B------:R-:W-:Y:S02]  /*2630*/  F2FP.F16.F32.PACK_AB R8, R17, R8 ;  /* 0x000000081108723e */ /* 0x000fe400000000ff */
[----:B------:R-:W-:Y:S01]  /*2640*/  F2FP.F16.F32.PACK_AB R14, R14, R15 ;  /* 0x0000000f0e0e723e */ /* 0x000fe200000000ff */
[----:B-1----:R-:W-:Y:S01]  /*2650*/  USHF.L.U32 UR4, UR4, 0x7, URZ ;  /* 0x0000000704047899 */ /* 0x002fe200080006ff */
[----:B------:R-:W-:-:S05]  /*2660*/  F2FP.F16.F32.PACK_AB R13, R13, R16 ;  /* 0x000000100d0d723e */ /* 0x000fca00000000ff */
        /* <DEDUP_REMOVED lines=27> */
.L_x_2555:
[----:B------:R-:W-:Y:S02]  /*2820*/  HFMA2 R11, -RZ, RZ, 0, 1.847743988037109375e-06 ;  /* 0x0000001fff0b7431 */ /* 0x000fe400000001ff */
[----:B------:R-:W-:Y:S01]  /*2830*/  IMAD.MOV.U32 R12, RZ, RZ, 0x10 ;  /* 0x00000010ff0c7424 */ /* 0x000fe200078e00ff */
[----:B------:R-:W-:-:S07]  /*2840*/  MOV R15, 0xffffffff ;  /* 0xffffffff000f7802 */ /* 0x000fce0000000f00 */
[----:B------:R-:W-:Y:S05]  /*2850*/  WARPSYNC.COLLECTIVE R15, `(.L_x_2584) ;  /* 0x000000000f087348 */ /* 0x000fea0003c00000 */
[----:B------:R0:W1:Y:S02]  /*2860*/  SHFL.BFLY P6, R14, R13, R12, R11 ;  /* 0x0c00000c0d0e7389 */ /* 0x00006400000c000b */
[----:B01----:R-:W-:Y:S05]  /*2870*/  ENDCOLLECTIVE ;  /* 0x000000000000791b */ /* 0x003fea0003800000 */
.L_x_2584:
[----:B------:R-:W-:Y:S01]  /*2880*/  HFMA2 R12, -RZ, RZ, 0, 4.76837158203125e-07 ;  /* 0x00000008ff0c7431 */ /* 0x000fe200000001ff */
[----:B------:R-:W-:-:S04]  /*2890*/  FMNMX.FTZ R0, R14, -3.40282346638528859812e+38, !PT ;  /* 0xff7fffff0e007809 */ /* 0x000fc80007810000 */
[----:B------:R-:W-:-:S07]  /*28a0*/  MOV R13, R0 ;  /* 0x00000000000d7202 */ /* 0x000fce0000000f00 */
[----:B------:R-:W-:Y:S05]  /*28b0*/  WARPSYNC.COLLECTIVE R15, `(.L_x_2585) ;  /* 0x000000000f087348 */ /* 0x000fea0003c00000 */
[----:B------:R0:W1:Y:S02]  /*28c0*/  SHFL.BFLY P6, R14, R13, R12, R11 ;  /* 0x0c00000c0d0e7389 */ /* 0x00006400000c000b */
[----:B01----:R-:W-:Y:S05]  /*28d0*/  ENDCOLLECTIVE ;  /* 0x000000000000791b */ /* 0x003fea0003800000 */
.L_x_2585:
[----:B------:R-:W-:Y:S01]  /*28e0*/  HFMA2 R12, -RZ, RZ, 0, 2.384185791015625e-07 ;  /* 0x00000004ff0c7431 */ /* 0x000fe200000001ff */
[----:B------:R-:W-:-:S04]  /*28f0*/  FMNMX.FTZ R2, R0, R14, !PT ;  /* 0x0000000e00027209 */ /* 0x000fc80007810000 */
[----:B------:R-:W-:-:S07]  /*2900*/  MOV R13, R2 ;  /* 0x00000002000d7202 */ /* 0x000fce0000000f00 */
[----:B------:R-:W-:Y:S05]  /*2910*/  WARPSYNC.COLLECTIVE R15, `(.L_x_2586) ;  /* 0x000000000f087348 */ /* 0x000fea0003c00000 */
[----:B------:R0:W1:Y:S02]  /*2920*/  SHFL.BFLY P6, R14, R13, R12, R11 ;  /* 0x0c00000c0d0e7389 */ /* 0x00006400000c000b */
[----:B01----:R-:W-:Y:S05]  /*2930*/  ENDCOLLECTIVE ;  /* 0x000000000000791b */ /* 0x003fea0003800000 */
.L_x_2586:
[----:B------:R-:W-:Y:S01]  /*2940*/  HFMA2 R12, -RZ, RZ, 0, 1.1920928955078125e-07 ;  /* 0x00000002ff0c7431 */ /* 0x000fe200000001ff */
[----:B------:R-:W-:-:S04]  /*2950*/  FMNMX.FTZ R3, R2, R14, !PT ;  /* 0x0000000e02037209 */ /* 0x000fc80007810000 */
[----:B------:R-:W-:-:S07]  /*2960*/  MOV R13, R3 ;  /* 0x00000003000d7202 */ /* 0x000fce0000000f00 */
[----:B------:R-:W-:Y:S05]  /*2970*/  WARPSYNC.COLLECTIVE R15, `(.L_x_2587) ;  /* 0x000000000f087348 */ /* 0x000fea0003c00000 */
[----:B------:R0:W1:Y:S02]  /*2980*/  SHFL.BFLY P6, R14, R13, R12, R11 ;  /* 0x0c00000c0d0e7389 */ /* 0x00006400000c000b */
[----:B01----:R-:W-:Y:S05]  /*2990*/  ENDCOLLECTIVE ;  /* 0x000000000000791b */ /* 0x003fea0003800000 */
.L_x_2587:
[----:B------:R-:W-:Y:S01]  /*29a0*/  HFMA2 R12, -RZ, RZ, 0, 5.9604644775390625e-08 ;  /* 0x00000001ff0c7431 */ /* 0x000fe200000001ff */
[----:B------:R-:W-:-:S04]  /*29b0*/  FMNMX.FTZ R4, R3, R14, !PT ;  /* 0x0000000e03047209 */ /* 0x000fc80007810000 */
[----:B------:R-:W-:-:S07]  /*29c0*/  MOV R13, R4 ;  /* 0x00000004000d7202 */ /* 0x000fce0000000f00 */
[----:B------:R-:W-:Y:S05]  /*29d0*/  WARPSYNC.COLLECTIVE R15, `(.L_x_2588) ;  /* 0x000000000f087348 */ /* 0x000fea0003c00000 */
[----:B------:R0:W1:Y:S02]  /*29e0*/  SHFL.BFLY P6, R14, R13, R12, R11 ;  /* 0x0c00000c0d0e7389 */ /* 0x00006400000c000b */
[----:B01----:R-:W-:Y:S05]  /*29f0*/  ENDCOLLECTIVE ;  /* 0x000000000000791b */ /* 0x003fea0003800000 */
.L_x_2588:
[----:B------:R-:W-:Y:S05]  /*2a00*/  BRA `(.L_x_2589) ;  /* 0xffffffd8003c7947 */ /* 0x000fea000383ffff */
.L_x_2590:
        /* <DEDUP_REMOVED lines=15> */
.L_x_25628:


//--------------------- .text._ZN4vllm25paged_attention_v1_kernelIthLi120ELi32ELi128ELNS_18Fp8KVCacheDataTypeE2ELb0EEEvPT_PKS2_PKT0_S8_ifPKiSA_iPKfiiiSC_SC_iiiii --------------------------
	.section	.text._ZN4vllm25paged_attention_v1_kernelIthLi120ELi32ELi128ELNS_18Fp8KVCacheDataTypeE2ELb0EEEvPT_PKS2_PKT0_S8_ifPKiSA_iPKfiiiSC_SC_iiiii,"ax",@progbits
	.align	128
        .global         _ZN4vllm25paged_attention_v1_kernelIthLi120ELi32ELi128ELNS_18Fp8KVCacheDataTypeE2ELb0EEEvPT_PKS2_PKT0_S8_ifPKiSA_iPKfiiiSC_SC_iiiii
        .type           _ZN4vllm25paged_attention_v1_kernelIthLi120ELi32ELi128ELNS_18Fp8KVCacheDataTypeE2ELb0EEEvPT_PKS2_PKT0_S8_ifPKiSA_iPKfiiiSC_SC_iiiii,@function
        .size           _ZN4vllm25paged_attention_v1_kernelIthLi120ELi32ELi128ELNS_18Fp8KVCacheDataTypeE2ELb0EEEvPT_PKS2_PKT0_S8_ifPKiSA_iPKfiiiSC_SC_iiiii,(.L_x_25629 - _ZN4vllm25paged_attention_v1_kernelIthLi120ELi32ELi128ELNS_18Fp8KVCacheDataTypeE2ELb0EEEvPT_PKS2_PKT0_S8_ifPKiSA_iPKfiiiSC_SC_iiiii)
        .other          _ZN4vllm25paged_attention_v1_kernelIthLi120ELi32ELi128ELNS_18Fp8KVCacheDataTypeE2ELb0EEEvPT_PKS2_PKT0_S8_ifPKiSA_iPKfiiiSC_SC_iiiii,@"STO_CUDA_ENTRY STV_DEFAULT"
_ZN4vllm25paged_attention_v1_kernelIthLi120ELi32ELi128ELNS_18Fp8KVCacheDataTypeE2ELb0EEEvPT_PKS2_PKT0_S8_ifPKiSA_iPKfiiiSC_SC_iiiii:
.text._ZN4vllm25paged_attention_v1_kernelIthLi120ELi32ELi128ELNS_18Fp8KVCacheDataTypeE2ELb0EEEvPT_PKS2_PKT0_S8_ifPKiSA_iPKfiiiSC_SC_iiiii:
        /* <DEDUP_REMOVED lines=35> */
.L_x_2592:
[----:B------:R-:W-:Y:S05]  /*0230*/  BSYNC.RECONVERGENT B6 ;  /* 0x0000000000067941 */ /* 0x000fea0003800200 */
.L_x_2591:
        /* <DEDUP_REMOVED lines=12> */
.L_x_2627:
        /* <DEDUP_REMOVED lines=39> */
.L_x_2598:
        /* <DEDUP_REMOVED lines=11> */
.L_x_2597:
[----:B------:R-:W-:Y:S05]  /*0620*/  BSYNC.RECONVERGENT B1 ;  /* 0x0000000000017941 */ /* 0x000fea0003800200 */
.L_x_2596:
        /* <DEDUP_REMOVED lines=12> */
.L_x_2601:
        /* <DEDUP_REMOVED lines=100> */
.L_x_2600:
[----:B------:R-:W-:Y:S05]  /*0d30*/  BSYNC.RECONVERGENT B1 ;  /* 0x0000000000017941 */ /* 0x000fea0003800200 */
.L_x_2599:
        /* <DEDUP_REMOVED lines=55> */
.L_x_2603:
[----:B------:R-:W-:Y:S05]  /*10b0*/  BSYNC.RECONVERGENT B1 ;  /* 0x0000000000017941 */ /* 0x000fea0003800200 */
.L_x_2602:
        /* <DEDUP_REMOVED lines=26> */
.L_x_2595:
[----:B------:R-:W-:Y:S05]  /*1260*/  BSYNC.RECONVERGENT B0 ;  /* 0x0000000000007941 */ /* 0x000fea0003800200 */
.L_x_2594:
        /* <DEDUP_REMOVED lines=39> */
.L_x_2608:
[----:B------:R-:W0:Y:S01]  /*14e0*/  LDS R5, [R4] ;  /* 0x0000000004057984 */ /* 0x000e220000000800 */
[----:B------:R-:W-:-:S05]  /*14f0*/  VIADD R7, R7, 0x1 ;  /* 0x0000000107077836 */ /* 0x000fca0000000000 */
[----:B------:R-:W-:Y:S01]  /*1500*/  ISETP.NE.AND P0, PT, R7, RZ, PT ;  /* 0x000000ff0700720c */ /* 0x000fe20003f05270 */
[----:B0-----:R-:W-:-:S05]  /*1510*/  FMUL.FTZ R5, R5, R2 ;  /* 0x0000000205057220 */ /* 0x001fca0000410000 */
[----:B------:R0:W-:Y:S02]  /*1520*/  STS [R4], R5 ;  /* 0x0000000504007388 */ /* 0x0001e40000000800 */
[----:B0-----:R-:W-:-:S05]  /*1530*/  IADD3 R4, PT, PT, R4, 0x200, RZ ;  /* 0x0000020004047810 */ /* 0x001fca0007ffe0ff */
[----:B------:R-:W-:Y:S05]  /*1540*/  @P0 BRA `(.L_x_2608) ;  /* 0xfffffffc00e40947 */ /* 0x000fea000383ffff */
.L_x_2607:
[----:B------:R-:W-:Y:S05]  /*1550*/  BSYNC.RECONVERGENT B1 ;  /* 0x0000000000017941 */ /* 0x000fea0003800200 */
.L_x_2606:
        /* <DEDUP_REMOVED lines=12> */
.L_x_2611:
        /* <DEDUP_REMOVED lines=52> */
.L_x_2610:
[----:B------:R-:W-:Y:S05]  /*1960*/  BSYNC.RECONVERGENT B1 ;  /* 0x0000000000017941 */ /* 0x000fea0003800200 */
.L_x_2609:
        /* <DEDUP_REMOVED lines=31> */
.L_x_2613:
[----:B------:R-:W-:Y:S05]  /*1b60*/  BSYNC.RECONVERGENT B1 ;  /* 0x0000000000017941 */ /* 0x000fea0003800200 */
.L_x_2612:
        /* <DEDUP_REMOVED lines=14> */
.L_x_2605:
[----:B------:R-:W-:Y:S05]  /*1c50*/  BSYNC.RECONVERGENT B0 ;  /* 0x0000000000007941 */ /* 0x000fea0003800200 */
.L_x_2604:
        /* <DEDUP_REMOVED lines=42> */
.L_x_2615:
[----:B------:R-:W-:Y:S05]  /*1f00*/  BSYNC.RECONVERGENT B0 ;  /* 0x0000000000007941 */ /* 0x000fea0003800200 */
.L_x_2614:
        /* <DEDUP_REMOVED lines=33> */
.L_x_2617:
[----:B------:R-:W-:Y:S05]  /*2120*/  BSYNC.RECONVERGENT B0 ;  /* 0x0000000000007941 */ /* 0x000fea0003800200 */
.L_x_2616:
        /* <DEDUP_REMOVED lines=18> */
.L_x_2619:
[----:B------:R-:W-:Y:S05]  /*2250*/  BSYNC.RECONVERGENT B0 ;  /* 0x0000000000007941 */ /* 0x000fea0003800200 */
.L_x_2618:
        /* <DEDUP_REMOVED lines=33> */
.L_x_2621:
[----:B------:R-:W-:Y:S05]  /*2470*/  BSYNC.RECONVERGENT B0 ;  /* 0x0000000000007941 */ /* 0x000fea0003800200 */
.L_x_2620:
        /* <DEDUP_REMOVED lines=12> */
[----:B01----:R-:W-:Y:S02]  /*2540*/  F2FP.F16.F32.PACK_AB R6, R6, R3 ;  /* 0x000000030606723e */ /* 0x003fe400000000ff */
[----:B------:R-:W-:Y:S02]  /*2550*/  F2FP.F16.F32.PACK_AB R5, R8, R5 ;  /* 0x000000050805723e */ /* 0x000fe400000000ff */
[----:B------:R-:W-:Y:S02]  /*2560*/  F2FP.F16.F32.PACK_AB R7, R10, R7 ;  /* 0x000000070a07723e */ /* 0x000fe400000000ff */
[----:B------:R-:W-:-:S02]  /*2570*/  F2FP.F16.F32.PACK_AB R4, R4, R9 ;  /* 0x000000090404723e */ /* 0x000fc400000000ff */
[----:B------:R-:W-:Y:S02]  /*2580*/  F2FP.F16.F32.PACK_AB R0, R13, R0 ;  /* 0x000000000d00723e */ /* 0x000fe400000000ff */
[----:B------:R-:W-:Y:S02]  /*2590*/  F2FP.F16.F32.PACK_AB R11, R16, R11 ;  /* 0x0000000b100b723e */ /* 0x000fe400000000ff */
[----:B------:R-:W-:Y:S02]  /*25a0*/  F2FP.F16.F32.PACK_AB R14, R14, R15 ;  /* 0x0000000f0e0e723e */ /* 0x000fe400000000ff */
[----:B------:R-:W-:Y:S02]  /*25b0*/  PRMT R8, R6, 0x7632, R8 ;  /* 0x0000763206087816 */ /* 0x000fe40000000008 */
[----:B------:R-:W-:Y:S02]  /*25c0*/  PRMT R10, R5, 0x7632, R10 ;  /* 0x00007632050a7816 */ /* 0x000fe4000000000a */
[----:B------:R-:W-:Y:S01]  /*25d0*/  PRMT R9, R7, 0x7632, R9 ;  /* 0x0000763207097816 */ /* 0x000fe20000000009 */
[----:B--2---:R-:W-:Y:S01]  /*25e0*/  UIMAD UR4, UR4, 0x78, URZ ;  /* 0x00000078040478a4 */ /* 0x004fe2000f8e02ff */
[----:B------:R-:W-:-:S02]  /*25f0*/  PRMT R13, R4, 0x7632, R13 ;  /* 0x00007632040d7816 */ /* 0x000fc4000000000d */
[----:B------:R-:W-:-:S03]  /*2600*/  F2FP.F16.F32.PACK_AB R12, RZ, R12 ;  /* 0x0000000cff0c723e */ /* 0x000fc600000000ff */
        /* <DEDUP_REMOVED lines=23> */
.L_x_2593:
[----:B------:R-:W-:Y:S01]  /*2780*/  HFMA2 R12, -RZ, RZ, 0, 9.5367431640625e-07 ;  /* 0x00000010ff0c7431 */ /* 0x000fe200000001ff */
[----:B------:R-:W-:Y:S02]  /*2790*/  MOV R11, 0x1f ;  /* 0x0000001f000b7802 */ /* 0x000fe40000000f00 */
[----:B------:R-:W-:-:S07]  /*27a0*/  MOV R15, 0xffffffff ;  /* 0xffffffff000f7802 */ /* 0x000fce0000000f00 */
[----:B------:R-:W-:Y:S05]  /*27b0*/  WARPSYNC.COLLECTIVE R15, `(.L_x_2622) ;  /* 0x000000000f087348 */ /* 0x000fea0003c00000 */
[----:B------:R0:W1:Y:S02]  /*27c0*/  SHFL.BFLY P6, R14, R13, R12, R11 ;  /* 0x0c00000c0d0e7389 */ /* 0x00006400000c000b */
[----:B01----:R-:W-:Y:S05]  /*27d0*/  ENDCOLLECTIVE ;  /* 0x000000000000791b */ /* 0x003fea0003800000 */
.L_x_2622:
[----:B------:R-:W-:Y:S01]  /*27e0*/  HFMA2 R12, -RZ, RZ, 0, 4.76837158203125e-07 ;  /* 0x00000008ff0c7431 */ /* 0x000fe200000001ff */
[----:B------:R-:W-:-:S04]  /*27f0*/  FMNMX.FTZ R0, R14, -3.40282346638528859812e+38, !PT ;  /* 0xff7fffff0e007809 */ /* 0x000fc80007810000 */
[----:B------:R-:W-:-:S07]  /*2800*/  MOV R13, R0 ;  /* 0x00000000000d7202 */ /* 0x000fce0000000f00 */
[----:B------:R-:W-:Y:S05]  /*2810*/  WARPSYNC.COLLECTIVE R15, `(.L_x_2623) ;  /* 0x000000000f087348 */ /* 0x000fea0003c00000 */
[----:B------:R0:W1:Y:S02]  /*2820*/  SHFL.BFLY P6, R14, R13, R12, R11 ;  /* 0x0c00000c0d0e7389 */ /* 0x00006400000c000b */
[----:B01----:R-:W-:Y:S05]  /*2830*/  ENDCOLLECTIVE ;  /* 0x000000000000791b */ /* 0x003fea0003800000 */
.L_x_2623:
[----:B------:R-:W-:Y:S01]  /*2840*/  HFMA2 R12, -RZ, RZ, 0, 2.384185791015625e-07 ;  /* 0x00000004ff0c7431 */ /* 0x000fe200000001ff */
[----:B------:R-:W-:-:S04]  /*2850*/  FMNMX.FTZ R2, R0, R14, !PT ;  /* 0x0000000e00027209 */ /* 0x000fc80007810000 */
[----:B------:R-:W-:-:S07]  /*2860*/  MOV R13, R2 ;  /* 0x00000002000d7202 */ /* 0x000fce0000000f00 */
[----:B------:R-:W-:Y:S05]  /*2870*/  WARPSYNC.COLLECTIVE R15, `(.L_x_2624) ;  /* 0x000000000f087348 */ /* 0x000fea0003c00000 */
[----:B------:R0:W1:Y:S02]  /*2880*/  SHFL.BFLY P6, R14, R13, R12, R11 ;  /* 0x0c00000c0d0e7389 */ /* 0x00006400000c000b */
[----:B01----:R-:W-:Y:S05]  /*2890*/  ENDCOLLECTIVE ;  /* 0x000000000000791b */ /* 0x003fea0003800000 */
.L_x_2624:
[----:B------:R-:W-:Y:S01]  /*28a0*/  HFMA2 R12, -RZ, RZ, 0, 1.1920928955078125e-07 ;  /* 0x00000002ff0c7431 */ /* 0x000fe200000001ff */
[----:B------:R-:W-:-:S04]  /*28b0*/  FMNMX.FTZ R3, R2, R14, !PT ;  /* 0x0000000e02037209 */ /* 0x000fc80007810000 */
[----:B------:R-:W-:-:S07]  /*28c0*/  MOV R13, R3 ;  /* 0x00000003000d7202 */ /* 0x000fce0000000f00 */
[----:B------:R-:W-:Y:S05]  /*28d0*/  WARPSYNC.COLLECTIVE R15, `(.L_x_2625) ;  /* 0x000000000f087348 */ /* 0x000fea0003c00000 */
[----:B------:R0:W1:Y:S02]  /*28e0*/  SHFL.BFLY P6, R14, R13, R12, R11 ;  /* 0x0c00000c0d0e7389 */ /* 0x00006400000c000b */
[----:B01----:R-:W-:Y:S05]  /*28f0*/  ENDCOLLECTIVE ;  /* 0x000000000000791b */ /* 0x003fea0003800000 */
.L_x_2625:
[----:B------:R-:W-:Y:S01]  /*2900*/  HFMA2 R12, -RZ, RZ, 0, 5.9604644775390625e-08 ;  /* 0x00000001ff0c7431 */ /* 0x000fe200000001ff */
[----:B------:R-:W-:-:S04]  /*2910*/  FMNMX.FTZ R4, R3, R14, !PT ;  /* 0x0000000e03047209 */ /* 0x000fc80007810000 */
[----:B------:R-:W-:-:S07]  /*2920*/  MOV R13, R4 ;  /* 0x00000004000d7202 */ /* 0x000fce0000000f00 */
[----:B------:R-:W-:Y:S05]  /*2930*/  WARPSYNC.COLLECTIVE R15, `(.L_x_2626) ;  /* 0x000000000f087348 */ /* 0x000fea0003c00000 */
[----:B------:R0:W1:Y:S02]  /*2940*/  SHFL.BFLY P6, R14, R13, R12, R11 ;  /* 0x0c00000c0d0e7389 */ /* 0x00006400000c000b */
[----:B01----:R-:W-:Y:S05]  /*2950*/  ENDCOLLECTIVE ;  /* 0x000000000000791b */ /* 0x003fea0003800000 */
.L_x_2626:
[----:B------:R-:W-:Y:S05]  /*2960*/  BRA `(.L_x_2627) ;  /* 0xffffffd800647947 */ /* 0x000fea000383ffff */
.L_x_2628:
        /* <DEDUP_REMOVED lines=9> */
.L_x_25629:


//--------------------- .text._ZN4vllm25paged_attention_v1_kernelIthLi112ELi32ELi128ELNS_18Fp8KVCacheDataTypeE2ELb0EEEvPT_PKS2_PKT0_S8_ifPKiSA_iPKfiiiSC_SC_iiiii --------------------------
	.section	.text._ZN4vllm25paged_attention_v1_kernelIthLi112ELi32ELi128ELNS_18Fp8KVCacheDataTypeE2ELb0EEEvPT_PKS2_PKT0_S8_ifPKiSA_iPKfiiiSC_SC_iiiii,"ax",@progbits
	.align	128
        .global         _ZN4vllm25paged_attention_v1_kernelIthLi112ELi32ELi128ELNS_18Fp8KVCacheDataTypeE2ELb0EEEvPT_PKS2_PKT0_S8_ifPKiSA_iPKfiiiSC_SC_iiiii
        .type           _ZN4vllm25paged_attention_v1_kernelIthLi112ELi32ELi128ELNS_18Fp8KVCacheDataTypeE2ELb0EEEvPT_PKS2_PKT0_S8_ifPKiSA_iPKfiiiSC_SC_iiiii,@function
        .size           _ZN4vllm25paged_attention_v1_kernelIthLi112ELi32ELi128ELNS_18Fp8KVCacheDataTypeE2ELb0EEEvPT_PKS2_PKT0_S8_ifPKiSA_iPKfiiiSC_SC_iiiii,(.L_x_25630 - _ZN4vllm25paged_attention_v1_kernelIthLi112ELi32ELi128ELNS_18Fp8KVCacheDataTypeE2ELb0EEEvPT_PKS2_PKT0_S8_ifPKiSA_iPKfiiiSC_SC_iiiii)
        .other          _ZN4vllm25paged_attention_v1_kernelIthLi112ELi32ELi128ELNS_18Fp8KVCacheDataTypeE2ELb0EEEvPT_PKS2_PKT0_S8_ifPKiSA_iPKfiiiSC_SC_iiiii,@"STO_CUDA_ENTRY STV_DEFAULT"
_ZN4vllm25paged_attention_v1_kernelIthLi112ELi32ELi128ELNS_18Fp8KVCacheDataTypeE2ELb0EEEvPT_PKS2_PKT0_S8_ifPKiSA_iPKfiiiSC_SC_iiiii:
.text._ZN4vllm25paged_attention_v1_kernelIthLi112ELi32ELi128ELNS_18Fp8KVCacheDataTypeE2ELb0EEEvPT_PKS2_PKT0_S8_ifPKiSA_iPKfiiiSC_SC_iiiii:
        /* <DEDUP_REMOVED lines=35> */
.L_x_2630:
[----:B------:R-:W-:Y:S05]  /*0230*/  BSYNC.RECONVERGENT B6 ;  /* 0x0000000000067941 */ /* 0x000fea0003800200 */
.L_x_2629:
        /* <DEDUP_REMOVED lines=12> */
.L_x_2665:
        /* <DEDUP_REMOVED lines=39> */
.L_x_2636:
        /* <DEDUP_REMOVED lines=11> */
.L_x_2635:
[----:B------:R-:W-:Y:S05]  /*0620*/  BSYNC.RECONVERGENT B1 ;  /* 0x0000000000017941 */ /* 0x000fea0003800200 */
.L_x_2634:
        /* <DEDUP_REMOVED lines=12> */
.L_x_2639:
        /* <DEDUP_REMOVED lines=100> */
.L_x_2638:
[----:B------:R-:W-:Y:S05]  /*0d30*/  BSYNC.RECONVERGENT B1 ;  /* 0x0000000000017941 */ /* 0x000fea0003800200 */
.L_x_2637:
        /* <DEDUP_REMOVED lines=55> */
.L_x_2641:
[----:B------:R-:W-:Y:S05]  /*10b0*/  BSYNC.RECONVERGENT B1 ;  /* 0x0000000000017941 */ /* 0x000fea0003800200 */
.L_x_2640:
        /* <DEDUP_REMOVED lines=26> */
.L_x_2633:
[----:B------:R-:W-:Y:S05]  /*1260*/  BSYNC.RECONVERGENT B0 ;  /* 0x0000000000007941 */ /* 0x000fea0003800200 */
.L_x_2632:
        /* <DEDUP_REMOVED lines=39> */
.L_x_2646:
[----:B------:R-:W0:Y:S01]  /*14e0*/  LDS R5, [R4] ;  /* 0x0000000004057984 */ /* 0x000e220000000800 */
[----:B------:R-:W-:-:S04]  /*14f0*/  IADD3 R7, PT, PT, R7, 0x1, RZ ;  /* 0x0000000107077810 */ /* 0x000fc80007ffe0ff */
[----:B------:R-:W-:Y:S01]  /*1500*/  ISETP.NE.AND P0, PT, R7, RZ, PT ;  /* 0x000000ff0700720c */ /* 0x000fe20003f05270 */
[----:B0-----:R-:W-:-:S05]  /*1510*/  FMUL.FTZ R5, R5, R2 ;  /* 0x0000000205057220 */ /* 0x001fca0000410000 */
[----:B------:R0:W-:Y:S02]  /*1520*/  STS [R4], R5 ;  /* 0x0000000504007388 */ /* 0x0001e40000000800 */
[----:B0-----:R-:W-:-:S05]  /*1530*/  IADD3 R4, PT, PT, R4, 0x200, RZ ;  /* 0x0000020004047810 */ /* 0x001fca0007ffe0ff */
[----:B------:R-:W-:Y:S05]  /*1540*/  @P0 BRA `(.L_x_2646) ;  /* 0xfffffffc00e40947 */ /* 0x000fea000383ffff */
.L_x_2645:
[----:B------:R-:W-:Y:S05]  /*1550*/  BSYNC.RECONVERGENT B1 ;  /* 0x0000000000017941 */ /* 0x000fea0003800200 */
.L_x_2644:
        /* <DEDUP_REMOVED lines=12> */
.L_x_2649:
        /* <DEDUP_REMOVED lines=52> */
.L_x_2648:
[----:B------:R-:W-:Y:S05]  /*1960*/  BSYNC.RECONVERGENT B1 ;  /* 0x0000000000017941 */ /* 0x000fea0003800200 */
.L_x_2647:
        /* <DEDUP_REMOVED lines=31> */
.L_x_2651:
[----:B------:R-:W-:Y:S05]  /*1b60*/  BSYNC.RECONVERGENT B1 ;  /* 0x0000000000017941 */ /* 0x000fea0003800200 */
.L_x_2650:
        /* <DEDUP_REMOVED lines=14> */
.L_x_2643:
[----:B------:R-:W-:Y:S05]  /*1c50*/  BSYNC.RECONVERGENT B0 ;  /* 0x0000000000007941 */ /* 0x000fea0003800200 */
.L_x_2642:
        /* <DEDUP_REMOVED lines=40> */
.L_x_2653:
[----:B------:R-:W-:Y:S05]  /*1ee0*/  BSYNC.RECONVERGENT B0 ;  /* 0x0000000000007941 */ /* 0x000fea0003800200 */
.L_x_2652:
        /* <DEDUP_REMOVED lines=31> */
.L_x_2655:
[----:B------:R-:W-:Y:S05]  /*20e0*/  BSYNC.RECONVERGENT B0 ;  /* 0x0000000000007941 */ /* 0x000fea0003800200 */
.L_x_2654:
        /* <DEDUP_REMOVED lines=17> */
.L_x_2657:
[----:B------:R-:W-:Y:S05]  /*2200*/  BSYNC.RECONVERGENT B0 ;  /* 0x0000000000007941 */ /* 0x000fea0003800200 */
.L_x_2656:
        /* <DEDUP_REMOVED lines=31> */
.L_x_2659:
[----:B------:R-:W-:Y:S05]  /*2400*/  BSYNC.RECONVERGENT B0 ;  /* 0x0000000000007941 */ /* 0x000fea0003800200 */
.L_x_2658:
        /* <DEDUP_REMOVED lines=46> */
.L_x_2631:
[----:B------:R-:W-:Y:S01]  /*26f0*/  HFMA2 R12, -RZ, RZ, 0, 9.5367431640625e-07 ;  /* 0x00000010ff0c7431 */ /* 0x000fe200000001ff */
[----:B------:R-:W-:Y:S02]  /*2700*/  MOV R11, 0x1f ;  /* 0x0000001f000b7802 */ /* 0x000fe40000000f00 */
[----:B------:R-:W-:-:S07]  /*2710*/  MOV R15, 0xffffffff ;  /* 0xffffffff000f7802 */ /* 0x000fce0000000f00 */
[----:B------:R-:W-:Y:S05]  /*2720*/  WARPSYNC.COLLECTIVE R15, `(.L_x_2660) ;  /* 0x000000000f087348 */ /* 0x000fea0003c00000 */
[----:B------:R0:W1:Y:S02]  /*2730*/  SHFL.BFLY P6, R14, R13, R12, R11 ;  /* 0x0c00000c0d0e7389 */ /* 0x00006400000c000b */
[----:B01----:R-:W-:Y:S05]  /*2740*/  ENDCOLLECTIVE ;  /* 0x000000000000791b */ /* 0x003fea0003800000 */
.L_x_2660:
[----:B------:R-:W-:Y:S01]  /*2750*/  HFMA2 R12, -RZ, RZ, 0, 4.76837158203125e-07 ;  /* 0x00000008ff0c7431 */ /* 0x000fe200000001ff */
[----:B------:R-:W-:-:S04]  /*2760*/  FMNMX.FTZ R0, R14, -3.40282346638528859812e+38, !PT ;  /* 0xff7fffff0e007809 */ /* 0x000fc80007810000 */
[----:B------:R-:W-:-:S07]  /*2770*/  MOV R13, R0 ;  /* 0x00000000000d7202 */ /* 0x000fce0000000f00 */
[----:B------:R-:W-:Y:S05]  /*2780*/  WARPSYNC.COLLECTIVE R15, `(.L_x_2661) ;  /* 0x000000000f087348 */ /* 0x000fea0003c00000 */
[----:B------:R0:W1:Y:S02]  /*2790*/  SHFL.BFLY P6, R14, R13, R12, R11 ;  /* 0x0c00000c0d0e7389 */ /* 0x00006400000c000b */
[----:B01----:R-:W-:Y:S05]  /*27a0*/  ENDCOLLECTIVE ;  /* 0x000000000000791b */ /* 0x003fea0003800000 */
.L_x_2661:
[----:B------:R-:W-:Y:S01]  /*27b0*/  HFMA2 R12, -RZ, RZ, 0, 2.384185791015625e-07 ;  /* 0x00000004ff0c7431 */ /* 0x000fe200000001ff */
[----:B------:R-:W-:-:S04]  /*27c0*/  FMNMX.FTZ R2, R0, R14, !PT ;  /* 0x0000000e00027209 */ /* 0x000fc80007810000 */
[----:B------:R-:W-:-:S07]  /*27d0*/  MOV R13, R2 ;  /* 0x00000002000d7202 */ /* 0x000fce0000000f00 */
[----:B------:R-:W-:Y:S05]  /*27e0*/  WARPSYNC.COLLECTIVE R15, `(.L_x_2662) ;  /* 0x000000000f087348 */ /* 0x000fea0003c00000 */
[----:B------:R0:W1:Y:S02]  /*27f0*/  SHFL.BFLY P6, R14, R13, R12, R11 ;  /* 0x0c00000c0d0e7389 */ /* 0x00006400000c000b */
[----:B01----:R-:W-:Y:S05]  /*2800*/  ENDCOLLECTIVE ;  /* 0x000000000000791b */ /* 0x003fea0003800000 */
.L_x_2662:
[----:B------:R-:W-:Y:S01]  /*2810*/  HFMA2 R12, -RZ, RZ, 0, 1.1920928955078125e-07 ;  /* 0x00000002ff0c7431 */ /* 0x000fe200000001ff */
[----:B------:R-:W-:-:S04]  /*2820*/  FMNMX.FTZ R3, R2, R14, !PT ;  /* 0x0000000e02037209 */ /* 0x000fc80007810000 */
[----:B------:R-:W-:-:S07]  /*2830*/  MOV R13, R3 ;  /* 0x00000003000d7202 */ /* 0x000fce0000000f00 */
[----:B------:R-:W-:Y:S05]  /*2840*/  WARPSYNC.COLLECTIVE R15, `(.L_x_2663) ;  /* 0x000000000f087348 */ /* 0x000fea0003c00000 */
[----:B------:R0:W1:Y:S02]  /*2850*/  SHFL.BFLY P6, R14, R13, R12, R11 ;  /* 0x0c00000c0d0e7389 */ /* 0x00006400000c000b */
[----:B01----:R-:W-:Y:S05]  /*2860*/  ENDCOLLECTIVE ;  /* 0x000000000000791b */ /* 0x003fea0003800000 */
.L_x_2663:
[----:B------:R-:W-:Y:S01]  /*2870*/  HFMA2 R12, -RZ, RZ, 0, 5.9604644775390625e-08 ;  /* 0x00000001ff0c7431 */ /* 0x000fe200000001ff */
[----:B------:R-:W-:-:S04]  /*2880*/  FMNMX.FTZ R4, R3, R14, !PT ;  /* 0x0000000e03047209 */ /* 0x000fc80007810000 */
[----:B------:R-:W-:-:S07]  /*2890*/  MOV R13, R4 ;  /* 0x00000004000d7202 */ /* 0x000fce0000000f00 */
[----:B------:R-:W-:Y:S05]  /*28a0*/  WARPSYNC.COLLECTIVE R15, `(.L_x_2664) ;  /* 0x000000000f087348 */ /* 0x000fea0003c00000 */
[----:B------:R0:W1:Y:S02]  /*28b0*/  SHFL.BFLY P6, R14, R13, R12, R11 ;  /* 0x0c00000c0d0e7389 */ /* 0x00006400000c000b */
[----:B01----:R-:W-:Y:S05]  /*28c0*/  ENDCOLLECTIVE ;  /* 0x000000000000791b */ /* 0x003fea0003800000 */
.L_x_2664:
[----:B------:R-:W-:Y:S05]  /*28d0*/  BRA `(.L_x_2665) ;  /* 0xffffffd800887947 */ /* 0x000fea000383ffff */
.L_x_2666:
        /* <DEDUP_REMOVED lines=10> */
.L_x_25630:


//--------------------- .text._ZN4vllm25paged_attention_v1_kernelIthLi96ELi32ELi128ELNS_18Fp8KVCacheDataTypeE2ELb0EEEvPT_PKS2_PKT0_S8_ifPKiSA_iPKfiiiSC_SC_iiiii --------------------------
	.section	.text._ZN4vllm25paged_attention_v1_kernelIthLi96ELi32ELi128ELNS_18Fp8KVCacheDataTypeE2ELb0EEEvPT_PKS2_PKT0_S8_ifPKiSA_iPKfiiiSC_SC_iiiii,"ax",@progbits
	.align	128
        .global         _ZN4vllm25paged_attention_v1_kernelIthLi96ELi32ELi128ELNS_18Fp8KVCacheDataTypeE2ELb0EEEvPT_PKS2_PKT0_S8_ifPKiSA_iPKfiiiSC_SC_iiiii
        .type           _ZN4vllm25paged_attention_v1_kernelIthLi96ELi32ELi128ELNS_18Fp8KVCacheDataTypeE2ELb0EEEvPT_PKS2_PKT0_S8_ifPKiSA_iPKfiiiSC_SC_iiiii,@function
        .size           _ZN4vllm25paged_attention_v1_kernelIthLi96ELi32ELi128ELNS_18Fp8KVCacheDataTypeE2ELb0EEEvPT_PKS2_PKT0_S8_ifPKiSA_iPKfiiiSC_SC_iiiii,(.L_x_25631 - _ZN4vllm25paged_attention_v1_kernelIthLi96ELi32ELi128ELNS_18Fp8KVCacheDataTypeE2ELb0EEEvPT_PKS2_PKT0_S8_ifPKiSA_iPKfiiiSC_SC_iiiii)
        .other          _ZN4vllm25paged_attention_v1_kernelIthLi96ELi32ELi128ELNS_18Fp8KVCacheDataTypeE2ELb0EEEvPT_PKS2_PKT0_S8_ifPKiSA_iPKfiiiSC_SC_iiiii,@"STO_CUDA_ENTRY STV_DEFAULT"
_ZN4vllm25paged_attention_v1_kernelIthLi96ELi32ELi128ELNS_18Fp8KVCacheDataTypeE2ELb0EEEvPT_PKS2_PKT0_S8_ifPKiSA_iPKfiiiSC_SC_iiiii:
.text._ZN4vllm25paged_attention_v1_kernelIthLi96ELi32ELi128ELNS_18Fp8KVCacheDataTypeE2ELb0EEEvPT_PKS2_PKT0_S8_ifPKiSA_iPKfiiiSC_SC_iiiii:
        /* <DEDUP_REMOVED lines=35> */
.L_x_2668:
[----:B------:R-:W-:Y:S05]  /*0230*/  BSYNC.RECONVERGENT B6 ;  /* 0x0000000000067941 */ /* 0x000fea0003800200 */
.L_x_2667:
        /* <DEDUP_REMOVED lines=12> */
.L_x_2703:
        /* <DEDUP_REMOVED lines=39> */
.L_x_2674:
        /* <DEDUP_REMOVED lines=11> */
.L_x_2673:
[----:B------:R-:W-:Y:S05]  /*0620*/  BSYNC.RECONVERGENT B1 ;  /* 0x0000000000017941 */ /* 0x000fea0003800200 */
.L_x_2672:
        /* <DEDUP_REMOVED lines=12> */
.L_x_2677:
        /* <DEDUP_REMOVED lines=100> */
.L_x_2676:
[----:B------:R-:W-:Y:S05]  /*0d30*/  BSYNC.RECONVERGENT B1 ;  /* 0x0000000000017941 */ /* 0x000fea0003800200 */
.L_x_2675:
        /* <DEDUP_REMOVED lines=55> */
.L_x_2679:
[----:B------:R-:W-:Y:S05]  /*10b0*/  BSYNC.RECONVERGENT B1 ;  /* 0x0000000000017941 */ /* 0x000fea0003800200 */
.L_x_2678:
        /* <DEDUP_REMOVED lines=26> */
.L_x_2671:
[----:B------:R-:W-:Y:S05]  /*1260*/  BSYNC.RECONVERGENT B0 ;  /* 0x0000000000007941 */ /* 0x000fea0003800200 */
.L_x_2670:
        /* <DEDUP_REMOVED lines=39> */
.L_x_2684:
[----:B------:R-:W0:Y:S01]  /*14e0*/  LDS R5, [R4] ;  /* 0x0000000004057984 */ /* 0x000e220000000800 */
[----:B------:R-:W-:-:S04]  /*14f0*/  IADD3 R7, PT, PT, R7, 0x1, RZ ;  /* 0x0000000107077810 */ /* 0x000fc80007ffe0ff */
[----:B------:R-:W-:Y:S01]  /*1500*/  ISETP.NE.AND P0, PT, R7, RZ, PT ;  /* 0x000000ff0700720c */ /* 0x000fe20003f05270 */
[----:B0-----:R-:W-:-:S05]  /*1510*/  FMUL.FTZ R5, R5, R2 ;  /* 0x0000000205057220 */ /* 0x001fca0000410000 */
[----:B------:R0:W-:Y:S02]  /*1520*/  STS [R4], R5 ;  /* 0x0000000504007388 */ /* 0x0001e40000000800 */
[----:B0-----:R-:W-:-:S05]  /*1530*/  IADD3 R4, PT, PT, R4, 0x200, RZ ;  /* 0x0000020004047810 */ /* 0x001fca0007ffe0ff */
[----:B------:R-:W-:Y:S05]  /*1540*/  @P0 BRA `(.L_x_2684) ;  /* 0xfffffffc00e40947 */ /* 0x000fea000383ffff */
.L_x_2683:
[----:B------:R-:W-:Y:S05]  /*1550*/  BSYNC.RECONVERGENT B1 ;  /* 0x0000000000017941 */ /* 0x000fea0003800200 */
.L_x_2682:
        /* <DEDUP_REMOVED lines=12> */
.L_x_2687:
        /* <DEDUP_REMOVED lines=52> */
.L_x_2686:
[----:B------:R-:W-:Y:S05]  /*1960*/  BSYNC.RECONVERGENT B1 ;  /* 0x0000000000017941 */ /* 0x000fea0003800200 */
.L_x_2685:
        /* <DEDUP_REMOVED lines=31> */
.L_x_2689:
[----:B------:R-:W-:Y:S05]  /*1b60*/  BSYNC.RECONVERGENT B1 ;  /* 0x0000000000017941 */ /* 0x000fea0003800200 */
.L_x_2688:
        /* <DEDUP_REMOVED lines=14> */
.L_x_2681:
[----:B------:R-:W-:Y:S05]  /*1c50*/  BSYNC.RECONVERGENT B0 ;  /* 0x0000000000007941 */ /* 0x000fea0003800200 */
.L_x_2680:
        /* <DEDUP_REMOVED lines=37> */
.L_x_2691:
[----:B------:R-:W-:Y:S05]  /*1eb0*/  BSYNC.RECONVERGENT B0 ;  /* 0x0000000000007941 */ /* 0x000fea0003800200 */
.L_x_2690:
        /* <DEDUP_REMOVED lines=27> */
.L_x_2693:
[----:B------:R-:W-:Y:S05]  /*2070*/  BSYNC.RECONVERGENT B0 ;  /* 0x0000000000007941 */ /* 0x000fea0003800200 */
.L_x_2692:
        /* <DEDUP_REMOVED lines=15> */
.L_x_2695:
[----:B------:R-:W-:Y:S05]  /*2170*/  BSYNC.RECONVERGENT B0 ;  /* 0x0000000000007941 */ /* 0x000fea0003800200 */
.L_x_2694:
        /* <DEDUP_REMOVED lines=27> */
.L_x_2697:
[----:B------:R-:W-:Y:S05]  /*2330*/  BSYNC.RECONVERGENT B0 ;  /* 0x0000000000007941 */ /* 0x000fea0003800200 */
.L_x_2696:
        /* <DEDUP_REMOVED lines=42> */
.L_x_2669:
[----:B------:R-:W-:Y:S01]  /*25e0*/  HFMA2 R12, -RZ, RZ, 0, 9.5367431640625e-07 ;  /* 0x00000010ff0c7431 */ /* 0x000fe200000001ff */
[----:B------:R-:W-:Y:S02]  /*25f0*/  MOV R11, 0x1f ;  /* 0x0000001f000b7802 */ /* 0x000fe40000000f00 */
[----:B------:R-:W-:-:S07]  /*2600*/  MOV R15, 0xffffffff ;  /* 0xffffffff000f7802 */ /* 0x000fce0000000f00 */
[----:B------:R-:W-:Y:S05]  /*2610*/  WARPSYNC.COLLECTIVE R15, `(.L_x_2698) ;  /* 0x000000000f087348 */ /* 0x000fea0003c00000 */
[----:B------:R0:W1:Y:S02]  /*2620*/  SHFL.BFLY P6, R14, R13, R12, R11 ;  /* 0x0c00000c0d0e7389 */ /* 0x00006400000c000b */
[----:B01----:R-:W-:Y:S05]  /*2630*/  ENDCOLLECTIVE ;  /* 0x000000000000791b */ /* 0x003fea0003800000 */
.L_x_2698:
[----:B------:R-:W-:Y:S01]  /*2640*/  HFMA2 R12, -RZ, RZ, 0, 4.76837158203125e-07 ;  /* 0x00000008ff0c7431 */ /* 0x000fe200000001ff */
[----:B------:R-:W-:-:S04]  /*2650*/  FMNMX.FTZ R0, R14, -3.40282346638528859812e+38, !PT ;  /* 0xff7fffff0e007809 */ /* 0x000fc80007810000 */
[----:B------:R-:W-:-:S07]  /*2660*/  MOV R13, R0 ;  /* 0x00000000000d7202 */ /* 0x000fce0000000f00 */
[----:B------:R-:W-:Y:S05]  /*2670*/  WARPSYNC.COLLECTIVE R15, `(.L_x_2699) ;  /* 0x000000000f087348 */ /* 0x000fea0003c00000 */
[----:B------:R0:W1:Y:S02]  /*2680*/  SHFL.BFLY P6, R14, R13, R12, R11 ;  /* 0x0c00000c0d0e7389 */ /* 0x00006400000c000b */
[----:B01----:R-:W-:Y:S05]  /*2690*/  ENDCOLLECTIVE ;  /* 0x000000000000791b */ /* 0x003fea0003800000 */
.L_x_2699:
[----:B------:R-:W-:Y:S01]  /*26a0*/  HFMA2 R12, -RZ, RZ, 0, 2.384185791015625e-07 ;  /* 0x00000004ff0c7431 */ /* 0x000fe200000001ff */
[----:B------:R-:W-:-:S04]  /*26b0*/  FMNMX.FTZ R2, R0, R14, !PT ;  /* 0x0000000e00027209 */ /* 0x000fc80007810000 */
[----:B------:R-:W-:-:S07]  /*26c0*/  MOV R13, R2 ;  /* 0x00000002000d7202 */ /* 0x000fce0000000f00 */
[----:B------:R-:W-:Y:S05]  /*26d0*/  WARPSYNC.COLLECTIVE R15, `(.L_x_2700) ;  /* 0x000000000f087348 */ /* 0x000fea0003c00000 */
[----:B------:R0:W1:Y:S02]  /*26e0*/  SHFL.BFLY P6, R14, R13, R12, R11 ;  /* 0x0c00000c0d0e7389 */ /* 0x00006400000c000b */
[----:B01----:R-:W-:Y:S05]  /*26f0*/  ENDCOLLECTIVE ;  /* 0x000000000000791b */ /* 0x003fea0003800000 */
.L_x_2700:
[----:B------:R-:W-:Y:S01]  /*2700*/  HFMA2 R12, -RZ, RZ, 0, 1.1920928955078125e-07 ;  /* 0x00000002ff0c7431 */ /* 0x000fe200000001ff */
[----:B------:R-:W-:-:S04]  /*2710*/  FMNMX.FTZ R3, R2, R14, !PT ;  /* 0x0000000e02037209 */ /* 0x000fc80007810000 */
[----:B------:R-:W-:-:S07]  /*2720*/  MOV R13, R3 ;  /* 0x00000003000d7202 */ /* 0x000fce0000000f00 */
[----:B------:R-:W-:Y:S05]  /*2730*/  WARPSYNC.COLLECTIVE R15, `(.L_x_2701) ;  /* 0x000000000f087348 */ /* 0x000fea0003c00000 */
[----:B------:R0:W1:Y:S02]  /*2740*/  SHFL.BFLY P6, R14, R13, R12, R11 ;  /* 0x0c00000c0d0e7389 */ /* 0x00006400000c000b */
[----:B01----:R-:W-:Y:S05]  /*2750*/  ENDCOLLECTIVE ;  /* 0x000000000000791b */ /* 0x003fea0003800000 */
.L_x_2701:
[----:B------:R-:W-:Y:S01]  /*2760*/  HFMA2 R12, -RZ, RZ, 0, 5.9604644775390625e-08 ;  /* 0x00000001ff0c7431 */ /* 0x000fe200000001ff */
[----:B------:R-:W-:-:S04]  /*2770*/  FMNMX.FTZ R4, R3, R14, !PT ;  /* 0x0000000e03047209 */ /* 0x000fc80007810000 */
[----:B------:R-:W-:-:S07]  /*2780*/  MOV R13, R4 ;  /* 0x00000004000d7202 */ /* 0x000fce0000000f00 */
[----:B------:R-:W-:Y:S05]  /*2790*/  WARPSYNC.COLLECTIVE R15, `(.L_x_2702) ;  /* 0x000000000f087348 */ /* 0x000fea0003c00000 */
[----:B------:R0:W1:Y:S02]  /*27a0*/  SHFL.BFLY P6, R14, R13, R12, R11 ;  /* 0x0c00000c0d0e7389 */ /* 0x00006400000c000b */
[----:B01----:R-:W-:Y:S05]  /*27b0*/  ENDCOLLECTIVE ;  /* 0x000000000000791b */ /* 0x003fea0003800000 */
.L_x_2702:
[----:B------:R-:W-:Y:S05]  /*27c0*/  BRA `(.L_x_2703) ;  /* 0xffffffd800cc7947 */ /* 0x000fea000383ffff */
.L_x_2704:
        /* <DEDUP_REMOVED lines=11> */
.L_x_25631:


//--------------------- .text._ZN4vllm25paged_attention_v1_kernelIthLi80ELi32ELi128ELNS_18Fp8KVCacheDataTypeE2ELb0EEEvPT_PKS2_PKT0_S8_ifPKiSA_iPKfiiiSC_SC_iiiii --------------------------
	.section	.text._ZN4vllm25paged_attention_v1_kernelIthLi80ELi32ELi128ELNS_18Fp8KVCacheDataTypeE2ELb0EEEvPT_PKS2_PKT0_S8_ifPKiSA_iPKfiiiSC_SC_iiiii,"ax",@progbits
	.align	128
        .global         _ZN4vllm25paged_attention_v1_kernelIthLi80ELi32ELi128ELNS_18Fp8KVCacheDataTypeE2ELb0EEEvPT_PKS2_PKT0_S8_ifPKiSA_iPKfiiiSC_SC_iiiii
        .type           _ZN4vllm25paged_attention_v1_kernelIthLi80ELi32ELi128ELNS_18Fp8KVCacheDataTypeE2ELb0EEEvPT_PKS2_PKT0_S8_ifPKiSA_iPKfiiiSC_SC_iiiii,@function
        .size           _ZN4vllm25paged_attention_v1_kernelIthLi80ELi32ELi128ELNS_18Fp8KVCacheDataTypeE2ELb0EEEvPT_PKS2_PKT0_S8_ifPKiSA_iPKfiiiSC_SC_iiiii,(.L_x_25632 - _ZN4vllm25paged_attention_v1_kernelIthLi80ELi32ELi128ELNS_18Fp8KVCacheDataTypeE2ELb0EEEvPT_PKS2_PKT0_S8_ifPKiSA_iPKfiiiSC_SC_iiiii)
        .other          _ZN4vllm25paged_attention_v1_kernelIthLi80ELi32ELi128ELNS_18Fp8KVCacheDataTypeE2ELb0EEEvPT_PKS2_PKT0_S8_ifPKiSA_iPKfiiiSC_SC_iiiii,@"STO_CUDA_ENTRY STV_DEFAULT"
_ZN4vllm25paged_attention_v1_kernelIthLi80ELi32ELi128ELNS_18Fp8KVCacheDataTypeE2ELb0EEEvPT_PKS2_PKT0_S8_ifPKiSA_iPKfiiiSC_SC_iiiii:
.text._ZN4vllm25paged_attention_v1_kernelIthLi80ELi32ELi128ELNS_18Fp8KVCacheDataTypeE2ELb0EEEvPT_PKS2_PKT0_S8_ifPKiSA_iPKfiiiSC_SC_iiiii:
        /* <DEDUP_REMOVED lines=35> */
.L_x_2706:
[----:B------:R-:W-:Y:S05]  /*0230*/  BSYNC.RECONVERGENT B6 ;  /* 0x0000000000067941 */ /* 0x000fea0003800200 */
.L_x_2705:
        /* <DEDUP_REMOVED lines=12> */
.L_x_2741:
        /* <DEDUP_REMOVED lines=39> */
.L_x_2712:
        /* <DEDUP_REMOVED lines=11> */
.L_x_2711:
[----:B------:R-:W-:Y:S05]  /*0620*/  BSYNC.RECONVERGENT B1 ;  /* 0x0000000000017941 */ /* 0x000fea0003800200 */
.L_x_2710:
        /* <DEDUP_REMOVED lines=12> */
.L_x_2715:
        /* <DEDUP_REMOVED lines=100> */
.L_x_2714:
[----:B------:R-:W-:Y:S05]  /*0d30*/  BSYNC.RECONVERGENT B1 ;  /* 0x0000000000017941 */ /* 0x000fea0003800200 */
.L_x_2713:
        /* <DEDUP_REMOVED lines=55> */
.L_x_2717:
[----:B------:R-:W-:Y:S05]  /*10b0*/  BSYNC.RECONVERGENT B1 ;  /* 0x0000000000017941 */ /* 0x000fea0003800200 */
.L_x_2716:
        /* <DEDUP_REMOVED lines=26> */
.L_x_2709:
[----:B------:R-:W-:Y:S05]  /*1260*/  BSYNC.RECONVERGENT B0 ;  /* 0x0000000000007941 */ /* 0x000fea0003800200 */
.L_x_2708:
        /* <DEDUP_REMOVED lines=39> */
.L_x_2722:
[----:B------:R-:W0:Y:S01]  /*14e0*/  LDS R5, [R4] ;  /* 0x0000000004057984 */ /* 0x000e220000000800 */
[----:B------:R-:W-:-:S04]  /*14f0*/  IADD3 R7, PT, PT, R7, 0x1, RZ ;  /* 0x0000000107077810 */ /* 0x000fc80007ffe0ff */
[----:B------:R-:W-:Y:S01]  /*1500*/  ISETP.NE.AND P0, PT, R7, RZ, PT ;  /* 0x000000ff0700720c */ /* 0x000fe20003f05270 */
[----:B0-----:R-:W-:-:S05]  /*1510*/  FMUL.FTZ R5, R5, R2 ;  /* 0x0000000205057220 */ /* 0x001fca0000410000 */
[----:B------:R0:W-:Y:S02]  /*1520*/  STS [R4], R5 ;  /* 0x0000000504007388 */ /* 0x0001e40000000800 */
[----:B0-----:R-:W-:-:S05]  /*1530*/  IADD3 R4, PT, PT, R4, 0x200, RZ ;  /* 0x0000020004047810 */ /* 0x001fca0007ffe0ff */
[----:B------:R-:W-:Y:S05]  /*1540*/  @P0 BRA `(.L_x_2722) ;  /* 0xfffffffc00e40947 */ /* 0x000fea000383ffff */
.L_x_2721:
[----:B------:R-:W-:Y:S05]  /*1550*/  BSYNC.RECONVERGENT B1 ;  /* 0x0000000000017941 */ /* 0x000fea0003800200 */
.L_x_2720:
        /* <DEDUP_REMOVED lines=12> */
.L_x_2725:
        /* <DEDUP_REMOVED lines=52> */
.L_x_2724:
[----:B------:R-:W-:Y:S05]  /*1960*/  BSYNC.RECONVERGENT B1 ;  /* 0x0000000000017941 */ /* 0x000fea0003800200 */
.L_x_2723:
        /* <DEDUP_REMOVED lines=31> */
.L_x_2727:
[----:B------:R-:W-:Y:S05]  /*1b60*/  BSYNC.RECONVERGENT B1 ;  /* 0x0000000000017941 */ /* 0x000fea0003800200 */
.L_x_2726:
        /* <DEDUP_REMOVED lines=14> */
.L_x_2719:
[----:B------:R-:W-:Y:S05]  /*1c50*/  BSYNC.RECONVERGENT B0 ;  /* 0x0000000000007941 */ /* 0x000fea0003800200 */
.L_x_2718:
        /* <DEDUP_REMOVED lines=34> */
.L_x_2729:
[----:B------:R-:W-:Y:S05]  /*1e80*/  BSYNC.RECONVERGENT B0 ;  /* 0x0000000000007941 */ /* 0x000fea0003800200 */
.L_x_2728:
        /* <DEDUP_REMOVED lines=23> */
.L_x_2731:
[----:B------:R-:W-:Y:S05]  /*2000*/  BSYNC.RECONVERGENT B0 ;  /* 0x0000000000007941 */ /* 0x000fea0003800200 */
.L_x_2730:
        /* <DEDUP_REMOVED lines=13> */
.L_x_2733:
[----:B------:R-:W-:Y:S05]  /*20e0*/  BSYNC.RECONVERGENT B0 ;  /* 0x0000000000007941 */ /* 0x000fea0003800200 */
.L_x_2732:
        /* <DEDUP_REMOVED lines=23> */
.L_x_2735:
[----:B------:R-:W-:Y:S05]  /*2260*/  BSYNC.RECONVERGENT B0 ;  /* 0x0000000000007941 */ /* 0x000fea0003800200 */
.L_x_2734:
        /* <DEDUP_REMOVED lines=38> */
.L_x_2707:
[----:B------:R-:W-:Y:S01]  /*24d0*/  HFMA2 R11, -RZ, RZ, 0, 1.847743988037109375e-06 ;  /* 0x0000001fff0b7431 */ /* 0x000fe200000001ff */
[----:B------:R-:W-:Y:S02]  /*24e0*/  MOV R12, 0x10 ;  /* 0x00000010000c7802 */ /* 0x000fe40000000f00 */
[----:B------:R-:W-:-:S07]  /*24f0*/  MOV R15, 0xffffffff ;  /* 0xffffffff000f7802 */ /* 0x000fce0000000f00 */
[----:B------:R-:W-:Y:S05]  /*2500*/  WARPSYNC.COLLECTIVE R15, `(.L_x_2736) ;  /* 0x000000000f087348 */ /* 0x000fea0003c00000 */
[----:B------:R0:W1:Y:S02]  /*2510*/  SHFL.BFLY P6, R14, R13, R12, R11 ;  /* 0x0c00000c0d0e7389 */ /* 0x00006400000c000b */
[----:B01----:R-:W-:Y:S05]  /*2520*/  ENDCOLLECTIVE ;  /* 0x000000000000791b */ /* 0x003fea0003800000 */
.L_x_2736:
[----:B------:R-:W-:Y:S01]  /*2530*/  HFMA2 R12, -RZ, RZ, 0, 4.76837158203125e-07 ;  /* 0x00000008ff0c7431 */ /* 0x000fe200000001ff */
[----:B------:R-:W-:-:S04]  /*2540*/  FMNMX.FTZ R0, R14, -3.40282346638528859812e+38, !PT ;  /* 0xff7fffff0e007809 */ /* 0x000fc80007810000 */
[----:B------:R-:W-:-:S07]  /*2550*/  MOV R13, R0 ;  /* 0x00000000000d7202 */ /* 0x000fce0000000f00 */
[----:B------:R-:W-:Y:S05]  /*2560*/  WARPSYNC.COLLECTIVE R15, `(.L_x_2737) ;  /* 0x000000000f087348 */ /* 0x000fea0003c00000 */
[----:B------:R0:W1:Y:S02]  /*2570*/  SHFL.BFLY P6, R14, R13, R12, R11 ;  /* 0x0c00000c0d0e7389 */ /* 0x00006400000c000b */
[----:B01----:R-:W-:Y:S05]  /*2580*/  ENDCOLLECTIVE ;  /* 0x000000000000791b */ /* 0x003fea0003800000 */
.L_x_2737:
[----:B------:R-:W-:Y:S01]  /*2590*/  HFMA2 R12, -RZ, RZ, 0, 2.384185791015625e-07 ;  /* 0x00000004ff0c7431 */ /* 0x000fe200000001ff */
[----:B------:R-:W-:-:S04]  /*25a0*/  FMNMX.FTZ R2, R0, R14, !PT ;  /* 0x0000000e00027209 */ /* 0x000fc80007810000 */
[----:B------:R-:W-:-:S07]  /*25b0*/  MOV R13, R2 ;  /* 0x00000002000d7202 */ /* 0x000fce0000000f00 */
[----:B------:R-:W-:Y:S05]  /*25c0*/  WARPSYNC.COLLECTIVE R15, `(.L_x_2738) ;  /* 0x000000000f087348 */ /* 0x000fea0003c00000 */
[----:B------:R0:W1:Y:S02]  /*25d0*/  SHFL.BFLY P6, R14, R13, R12, R11 ;  /* 0x0c00000c0d0e7389 */ /* 0x00006400000c000b */
[----:B01----:R-:W-:Y:S05]  /*25e0*/  ENDCOLLECTIVE ;  /* 0x000000000000791b */ /* 0x003fea0003800000 */
.L_x_2738:
[----:B------:R-:W-:Y:S01]  /*25f0*/  HFMA2 R12, -RZ, RZ, 0, 1.1920928955078125e-07 ;  /* 0x00000002ff0c7431 */ /* 0x000fe200000001ff */
[----:B------:R-:W-:-:S04]  /*2600*/  FMNMX.FTZ R3, R2, R14, !PT ;  /* 0x0000000e02037209 */ /* 0x000fc80007810000 */
[----:B------:R-:W-:-:S07]  /*2610*/  MOV R13, R3 ;  /* 0x00000003000d7202 */ /* 0x000fce0000000f00 */
[----:B------:R-:W-:Y:S05]  /*2620*/  WARPSYNC.COLLECTIVE R15, `(.L_x_2739) ;  /* 0x000000000f087348 */ /* 0x000fea0003c00000 */
[----:B------:R0:W1:Y:S02]  /*2630*/  SHFL.BFLY P6, R14, R13, R12, R11 ;  /* 0x0c00000c0d0e7389 */ /* 0x00006400000c000b */
[----:B01----:R-:W-:Y:S05]  /*2640*/  ENDCOLLECTIVE ;  /* 0x000000000000791b */ /* 0x003fea0003800000 */
.L_x_2739:
[----:B------:R-:W-:Y:S01]  /*2650*/  HFMA2 R12, -RZ, RZ, 0, 5.9604644775390625e-08 ;  /* 0x00000001ff0c7431 */ /* 0x000fe200000001ff */
[----:B------:R-:W-:-:S04]  /*2660*/  FMNMX.FTZ R4, R3, R14, !PT ;  /* 0x0000000e03047209 */ /* 0x000fc80007810000 */
[----:B------:R-:W-:-:S07]  /*2670*/  MOV R13, R4 ;  /* 0x00000004000d7202 */ /* 0x000fce0000000f00 */
[----:B------:R-:W-:Y:S05]  /*2680*/  WARPSYNC.COLLECTIVE R15, `(.L_x_2740) ;  /* 0x000000000f087348 */ /* 0x000fea0003c00000 */
[----:B------:R0:W1:Y:S02]  /*2690*/  SHFL.BFLY P6, R14, R13, R12, R11 ;  /* 0x0c00000c0d0e7389 */ /* 0x00006400000c000b */
[----:B01----:R-:W-:Y:S05]  /*26a0*/  ENDCOLLECTIVE ;  /* 0x000000000000791b */ /* 0x003fea0003800000 */
.L_x_2740:
[----:B------:R-:W-:Y:S05]  /*26b0*/  BRA `(.L_x_2741) ;  /* 0xffffffdc00107947 */ /* 0x000fea000383ffff */
.L_x_2742:
        /* <DEDUP_REMOVED lines=12> */
.L_x_25632:


//--------------------- .text._ZN4vllm25paged_attention_v1_kernelIthLi64ELi32ELi128ELNS_18Fp8KVCacheDataTypeE2ELb0EEEvPT_PKS2_PKT0_S8_ifPKiSA_iPKfiiiSC_SC_iiiii --------------------------
	.section	.text._ZN4vllm25paged_attention_v1_kernelIthLi64ELi32ELi128ELNS_18Fp8KVCacheDataTypeE2ELb0EEEvPT_PKS2_PKT0_S8_ifPKiSA_iPKfiiiSC_SC_iiiii,"ax",@progbits
	.align	128
        .global         _ZN4vllm25paged_attention_v1_kernelIthLi64ELi32ELi128ELNS_18Fp8KVCacheDataTypeE2ELb0EEEvPT_PKS2_PKT0_S8_ifPKiSA_iPKfiiiSC_SC_iiiii
        .type           _ZN4vllm25paged_attention_v1_kernelIthLi64ELi32ELi128ELNS_18Fp8KVCacheDataTypeE2ELb0EEEvPT_PKS2_PKT0_S8_ifPKiSA_iPKfiiiSC_SC_iiiii,@function
        .size           _ZN4vllm25paged_attention_v1_kernelIthLi64ELi32ELi128ELNS_18Fp8KVCacheDataTypeE2ELb0EEEvPT_PKS2_PKT0_S8_ifPKiSA_iPKfiiiSC_SC_iiiii,(.L_x_25633 - _ZN4vllm25paged_attention_v1_kernelIthLi64ELi32ELi128ELNS_18Fp8KVCacheDataTypeE2ELb0EEEvPT_PKS2_PKT0_S8_ifPKiSA_iPKfiiiSC_SC_iiiii)
        .other          _ZN4vllm25paged_attention_v1_kernelIthLi64ELi32ELi128ELNS_18Fp8KVCacheDataTypeE2ELb0EEEvPT_PKS2_PKT0_S8_ifPKiSA_iPKfiiiSC_SC_iiiii,@"STO_CUDA_ENTRY STV_DEFAULT"
_ZN4vllm25paged_attention_v1_kernelIthLi64ELi32ELi128ELNS_18Fp8KVCacheDataTypeE2ELb0EEEvPT_PKS2_PKT0_S8_ifPKiSA_iPKfiiiSC_SC_iiiii:
.text._ZN4vllm25paged_attention_v1_kernelIthLi64ELi32ELi128ELNS_18Fp8KVCacheDataTypeE2ELb0EEEvPT_PKS2_PKT0_S8_ifPKiSA_iPKfiiiSC_SC_iiiii:
        /* <DEDUP_REMOVED lines=35> */
.L_x_2744:
[----:B------:R-:W-:Y:S05]  /*0230*/  BSYNC.RECONVERGENT B6 ;  /* 0x0000000000067941 */ /* 0x000fea0003800200 */
.L_x_2743:
        /* <DEDUP_REMOVED lines=12> */
.L_x_2779:
        /* <DEDUP_REMOVED lines=39> */
.L_x_2750:
        /* <DEDUP_REMOVED lines=11> */
.L_x_2749:
[----:B------:R-:W-:Y:S05]  /*0620*/  BSYNC.RECONVERGENT B1 ;  /* 0x0000000000017941 */ /* 0x000fea0003800200 */
.L_x_2748:
        /* <DEDUP_REMOVED lines=12> */
.L_x_2753:
        /* <DEDUP_REMOVED lines=100> */
.L_x_2752:
[----:B------:R-:W-:Y:S05]  /*0d30*/  BSYNC.RECONVERGENT B1 ;  /* 0x0000000000017941 */ /* 0x000fea0003800200 */
.L_x_2751:
        /* <DEDUP_REMOVED lines=55> */
.L_x_2755:
[----:B------:R-:W-:Y:S05]  /*10b0*/  BSYNC.RECONVERGENT B1 ;  /* 0x0000000000017941 */ /* 0x000fea0003800200 */
.L_x_2754:
        /* <DEDUP_REMOVED lines=26> */
.L_x_2747:
[----:B------:R-:W-:Y:S05]  /*1260*/  BSYNC.RECONVERGENT B0 ;  /* 0x0000000000007941 */ /* 0x000fea0003800200 */
.L_x_2746:
        /* <DEDUP_REMOVED lines=39> */
.L_x_2760:
[----:B------:R-:W0:Y:S01]  /*14e0*/  LDS R5, [R4] ;  /* 0x0000000004057984 */ /* 0x000e220000000800 */
[----:B------:R-:W-:-:S05]  /*14f0*/  VIADD R7, R7, 0x1 ;  /* 0x0000000107077836 */ /* 0x000fca0000000000 */
[----:B------:R-:W-:Y:S01]  /*1500*/  ISETP.NE.AND P0, PT, R7, RZ, PT ;  /* 0x000000ff0700720c */ /* 0x000fe20003f05270 */
[----:B0-----:R-:W-:-:S05]  /*1510*/  FMUL.FTZ R5, R5, R2 ;  /* 0x0000000205057220 */ /* 0x001fca0000410000 */
[----:B------:R0:W-:Y:S02]  /*1520*/  STS [R4], R5 ;  /* 0x0000000504007388 */ /* 0x0001e40000000800 */
[----:B0-----:R-:W-:-:S05]  /*1530*/  IADD3 R4, PT, PT, R4, 0x200, RZ ;  /* 0x0000020004047810 */ /* 0x001fca0007ffe0ff */
[----:B------:R-:W-:Y:S05]  /*1540*/  @P0 BRA `(.L_x_2760) ;  /* 0xfffffffc00e40947 */ /* 0x000fea000383ffff */
.L_x_2759:
[----:B------:R-:W-:Y:S05]  /*1550*/  BSYNC.RECONVERGENT B1 ;  /* 0x0000000000017941 */ /* 0x000fea0003800200 */
.L_x_2758:
        /* <DEDUP_REMOVED lines=12> */
.L_x_2763:
        /* <DEDUP_REMOVED lines=52> */
.L_x_2762:
[----:B------:R-:W-:Y:S05]  /*1960*/  BSYNC.RECONVERGENT B1 ;  /* 0x0000000000017941 */ /* 0x000fea0003800200 */
.L_x_2761:
        /* <DEDUP_REMOVED lines=31> */
.L_x_2765:
[----:B------:R-:W-:Y:S05]  /*1b60*/  BSYNC.RECONVERGENT B1 ;  /* 0x0000000000017941 */ /* 0x000fea0003800200 */
.L_x_2764:
        /* <DEDUP_REMOVED lines=14> */
.L_x_2757:
[----:B------:R-:W-:Y:S05]  /*1c50*/  BSYNC.RECONVERGENT B0 ;  /* 0x0000000000007941 */ /* 0x000fea0003800200 */
.L_x_2756:
        /* <DEDUP_REMOVED lines=32> */
.L_x_2767:
[----:B------:R-:W-:Y:S05]  /*1e60*/  BSYNC.RECONVERGENT B0 ;  /* 0x0000000000007941 */ /* 0x000fea0003800200 */
.L_x_2766:
        /* <DEDUP_REMOVED lines=20> */
.L_x_2769:
[----:B------:R-:W-:Y:S05]  /*1fb0*/  BSYNC.RECONVERGENT B0 ;  /* 0x0000000000007941 */ /* 0x000fea0003800200 */
.L_x_2768:
        /* <DEDUP_REMOVED lines=12> */
.L_x_2771:
[----:B------:R-:W-:Y:S05]  /*2080*/  BSYNC.RECONVERGENT B0 ;  /* 0x0000000000007941 */ /* 0x000fea0003800200 */
.L_x_2770:
        /* <DEDUP_REMOVED lines=19> */
.L_x_2773:
[----:B------:R-:W-:Y:S05]  /*21c0*/  BSYNC.RECONVERGENT B0 ;  /* 0x0000000000007941 */ /* 0x000fea0003800200 */
.L_x_2772:
        /* <DEDUP_REMOVED lines=12> */
[----:B-1----:R-:W-:Y:S02]  /*2290*/  F2FP.F16.F32.PACK_AB R2, R2, R5 ;  /* 0x000000050202723e */ /* 0x002fe400000000ff */
[----:B------:R-:W-:Y:S02]  /*22a0*/  F2FP.F16.F32.PACK_AB R4, R11, R4 ;  /* 0x000000040b04723e */ /* 0x000fe400000000ff */
[----:B------:R-:W-:-:S02]  /*22b0*/  F2FP.F16.F32.PACK_AB R8, R8, R9 ;  /* 0x000000090808723e */ /* 0x000fc400000000ff */
[----:B------:R-:W-:Y:S02]  /*22c0*/  F2FP.F16.F32.PACK_AB R6, R6, R7 ;  /* 0x000000070606723e */ /* 0x000fe400000000ff */
        /* <DEDUP_REMOVED lines=18> */
.L_x_2745:
[----:B------:R-:W-:Y:S01]  /*23f0*/  HFMA2 R12, -RZ, RZ, 0, 9.5367431640625e-07 ;  /* 0x00000010ff0c7431 */ /* 0x000fe200000001ff */
[----:B------:R-:W-:Y:S02]  /*2400*/  MOV R11, 0x1f ;  /* 0x0000001f000b7802 */ /* 0x000fe40000000f00 */
[----:B------:R-:W-:-:S07]  /*2410*/  MOV R15, 0xffffffff ;  /* 0xffffffff000f7802 */ /* 0x000fce0000000f00 */
[----:B------:R-:W-:Y:S05]  /*2420*/  WARPSYNC.COLLECTIVE R15, `(.L_x_2774) ;  /* 0x000000000f087348 */ /* 0x000fea0003c00000 */
[----:B------:R0:W1:Y:S02]  /*2430*/  SHFL.BFLY P6, R14, R13, R12, R11 ;  /* 0x0c00000c0d0e7389 */ /* 0x00006400000c000b */
[----:B01----:R-:W-:Y:S05]  /*2440*/  ENDCOLLECTIVE ;  /* 0x000000000000791b */ /* 0x003fea0003800000 */
.L_x_2774:
[----:B------:R-:W-:Y:S01]  /*2450*/  HFMA2 R12, -RZ, RZ, 0, 4.76837158203125e-07 ;  /* 0x00000008ff0c7431 */ /* 0x000fe200000001ff */
[----:B------:R-:W-:-:S05]  /*2460*/  FMNMX.FTZ R0, R14, -3.40282346638528859812e+38, !PT ;  /* 0xff7fffff0e007809 */ /* 0x000fca0007810000 */
[----:B------:R-:W-:-:S07]  /*2470*/  IMAD.MOV.U32 R13, RZ, RZ, R0 ;  /* 0x000000ffff0d7224 */ /* 0x000fce00078e0000 */
[----:B------:R-:W-:Y:S05]  /*2480*/  WARPSYNC.COLLECTIVE R15, `(.L_x_2775) ;  /* 0x000000000f087348 */ /* 0x000fea0003c00000 */
[----:B------:R0:W1:Y:S02]  /*2490*/  SHFL.BFLY P6, R14, R13, R12, R11 ;  /* 0x0c00000c0d0e7389 */ /* 0x00006400000c000b */
[----:B01----:R-:W-:Y:S05]  /*24a0*/  ENDCOLLECTIVE ;  /* 0x000000000000791b */ /* 0x003fea0003800000 */
.L_x_2775:
[----:B------:R-:W-:Y:S01]  /*24b0*/  HFMA2 R12, -RZ, RZ, 0, 2.384185791015625e-07 ;  /* 0x00000004ff0c7431 */ /* 0x000fe200000001ff */
[----:B------:R-:W-:-:S04]  /*24c0*/  FMNMX.FTZ R2, R0, R14, !PT ;  /* 0x0000000e00027209 */ /* 0x000fc80007810000 */
[----:B------:R-:W-:-:S07]  /*24d0*/  MOV R13, R2 ;  /* 0x00000002000d7202 */ /* 0x000fce0000000f00 */
[----:B------:R-:W-:Y:S05]  /*24e0*/  WARPSYNC.COLLECTIVE R15, `(.L_x_2776) ;  /* 0x000000000f087348 */ /* 0x000fea0003c00000 */
[----:B------:R0:W1:Y:S02]  /*24f0*/  SHFL.BFLY P6, R14, R13, R12, R11 ;  /* 0x0c00000c0d0e7389 */ /* 0x00006400000c000b */
[----:B01----:R-:W-:Y:S05]  /*2500*/  ENDCOLLECTIVE ;  /* 0x000000000000791b */ /* 0x003fea0003800000 */
.L_x_2776:
[----:B------:R-:W-:Y:S01]  /*2510*/  HFMA2 R12, -RZ, RZ, 0, 1.1920928955078125e-07 ;  /* 0x00000002ff0c7431 */ /* 0x000fe200000001ff */
[----:B------:R-:W-:-:S04]  /*2520*/  FMNMX.FTZ R3, R2, R14, !PT ;  /* 0x0000000e02037209 */ /* 0x000fc80007810000 */
[----:B------:R-:W-:-:S07]  /*2530*/  MOV R13, R3 ;  /* 0x00000003000d7202 */ /* 0x000fce0000000f00 */
[----:B------:R-:W-:Y:S05]  /*2540*/  WARPSYNC.COLLECTIVE R15, `(.L_x_2777) ;  /* 0x000000000f087348 */ /* 0x000fea0003c00000 */
[----:B------:R0:W1:Y:S02]  /*2550*/  SHFL.BFLY P6, R14, R13, R12, R11 ;  /* 0x0c00000c0d0e7389 */ /* 0x00006400000c000b */
[----:B01----:R-:W-:Y:S05]  /*2560*/  ENDCOLLECTIVE ;  /* 0x000000000000791b */ /* 0x003fea0003800000 */
.L_x_2777:
[----:B------:R-:W-:Y:S01]  /*2570*/  HFMA2 R12, -RZ, RZ, 0, 5.9604644775390625e-08 ;  /* 0x00000001ff0c7431 */ /* 0x000fe200000001ff */
[----:B------:R-:W-:-:S04]  /*2580*/  FMNMX.FTZ R4, R3, R14, !PT ;  /* 0x0000000e03047209 */ /* 0x000fc80007810000 */
[----:B------:R-:W-:-:S07]  /*2590*/  MOV R13, R4 ;  /* 0x00000004000d7202 */ /* 0x000fce0000000f00 */
[----:B------:R-:W-:Y:S05]  /*25a0*/  WARPSYNC.COLLECTIVE R15, `(.L_x_2778) ;  /* 0x000000000f087348 */ /* 0x000fea0003c00000 */
[----:B------:R0:W1:Y:S02]  /*25b0*/  SHFL.BFLY P6, R14, R13, R12, R11 ;  /* 0x0c00000c0d0e7389 */ /* 0x00006400000c000b */
[----:B01----:R-:W-:Y:S05]  /*25c0*/  ENDCOLLECTIVE ;  /* 0x000000000000791b */ /* 0x003fea0003800000 */
.L_x_2778:
[----:B------:R-:W-:Y:S05]  /*25d0*/  BRA `(.L_x_2779) ;  /* 0xffffffdc00487947 */ /* 0x000fea000383ffff */
.L_x_2780:
        /* <DEDUP_REMOVED lines=10> */
.L_x_25633:


//--------------------- .text._ZN4vllm25paged_attention_v1_kernelIthLi32ELi32ELi128ELNS_18Fp8KVCacheDataTypeE2ELb0EEEvPT_PKS2_PKT0_S8_ifPKiSA_iPKfiiiSC_SC_iiiii --------------------------
	.section	.text._ZN4vllm25paged_attention_v1_kernelIthLi32ELi32ELi128ELNS_18Fp8KVCacheDataTypeE2ELb0EEEvPT_PKS2_PKT0_S8_ifPKiSA_iPKfiiiSC_SC_iiiii,"ax",@progbits
	.align	128
        .global         _ZN4vllm25paged_attention_v1_kernelIthLi32ELi32ELi128ELNS_18Fp8KVCacheDataTypeE2ELb0EEEvPT_PKS2_PKT0_S8_ifPKiSA_iPKfiiiSC_SC_iiiii
        .type           _ZN4vllm25paged_attention_v1_kernelIthLi32ELi32ELi128ELNS_18Fp8KVCacheDataTypeE2ELb0EEEvPT_PKS2_PKT0_S8_ifPKiSA_iPKfiiiSC_SC_iiiii,@function
        .size           _ZN4vllm25paged_attention_v1_kernelIthLi32ELi32ELi128ELNS_18Fp8KVCacheDataTypeE2ELb0EEEvPT_PKS2_PKT0_S8_ifPKiSA_iPKfiiiSC_SC_iiiii,(.L_x_25634 - _ZN4vllm25paged_attention_v1_kernelIthLi32ELi32ELi128ELNS_18Fp8KVCacheDataTypeE2ELb0EEEvPT_PKS2_PKT0_S8_ifPKiSA_iPKfiiiSC_SC_iiiii)
        .other          _ZN4vllm25paged_attention_v1_kernelIthLi32ELi32ELi128ELNS_18Fp8KVCacheDataTypeE2ELb0EEEvPT_PKS2_PKT0_S8_ifPKiSA_iPKfiiiSC_SC_iiiii,@"STO_CUDA_ENTRY STV_DEFAULT"
_ZN4vllm25paged_attention_v1_kernelIthLi32ELi32ELi128ELNS_18Fp8KVCacheDataTypeE2ELb0EEEvPT_PKS2_PKT0_S8_ifPKiSA_iPKfiiiSC_SC_iiiii:
.text._ZN4vllm25paged_attention_v1_kernelIthLi32ELi32ELi128ELNS_18Fp8KVCacheDataTypeE2ELb0EEEvPT_PKS2_PKT0_S8_ifPKiSA_iPKfiiiSC_SC_iiiii:
        /* <DEDUP_REMOVED lines=35> */
.L_x_2782:
[----:B------:R-:W-:Y:S05]  /*0230*/  BSYNC.RECONVERGENT B6 ;  /* 0x0000000000067941 */ /* 0x000fea0003800200 */
.L_x_2781:
        /* <DEDUP_REMOVED lines=12> */
.L_x_2809:
        /* <DEDUP_REMOVED lines=39> */
.L_x_2788:
        /* <DEDUP_REMOVED lines=11> */
.L_x_2787:
[----:B------:R-:W-:Y:S05]  /*0620*/  BSYNC.RECONVERGENT B1 ;  /* 0x0000000000017941 */ /* 0x000fea0003800200 */
.L_x_2786:
        /* <DEDUP_REMOVED lines=12> */
.L_x_2791:
        /* <DEDUP_REMOVED lines=100> */
.L_x_2790:
[----:B------:R-:W-:Y:S05]  /*0d30*/  BSYNC.RECONVERGENT B1 ;  /* 0x0000000000017941 */ /* 0x000fea0003800200 */
.L_x_2789:
        /* <DEDUP_REMOVED lines=55> */
.L_x_2793:
[----:B------:R-:W-:Y:S05]  /*10b0*/  BSYNC.RECONVERGENT B1 ;  /* 0x0000000000017941 */ /* 0x000fea0003800200 */
.L_x_2792:
        /* <DEDUP_REMOVED lines=26> */
.L_x_2785:
[----:B------:R-:W-:Y:S05]  /*1260*/  BSYNC.RECONVERGENT B0 ;  /* 0x0000000000007941 */ /* 0x000fea0003800200 */
.L_x_2784:
        /* <DEDUP_REMOVED lines=39> */
.L_x_2798:
[----:B------:R-:W0:Y:S01]  /*14e0*/  LDS R5, [R4] ;  /* 0x0000000004057984 */ /* 0x000e220000000800 */
[----:B------:R-:W-:-:S04]  /*14f0*/  IADD3 R7, PT, PT, R7, 0x1, RZ ;  /* 0x0000000107077810 */ /* 0x000fc80007ffe0ff */
[----:B------:R-:W-:Y:S01]  /*1500*/  ISETP.NE.AND P0, PT, R7, RZ, PT ;  /* 0x000000ff0700720c */ /* 0x000fe20003f05270 */
[----:B0-----:R-:W-:-:S05]  /*1510*/  FMUL.FTZ R5, R5, R2 ;  /* 0x0000000205057220 */ /* 0x001fca0000410000 */
[----:B------:R0:W-:Y:S02]  /*1520*/  STS [R4], R5 ;  /* 0x0000000504007388 */ /* 0x0001e40000000800 */
[----:B0-----:R-:W-:-:S05]  /*1530*/  IADD3 R4, PT, PT, R4, 0x200, RZ ;  /* 0x0000020004047810 */ /* 0x001fca0007ffe0ff */
[----:B------:R-:W-:Y:S05]  /*1540*/  @P0 BRA `(.L_x_2798) ;  /* 0xfffffffc00e40947 */ /* 0x000fea000383ffff */
.L_x_2797:
[----:B------:R-:W-:Y:S05]  /*1550*/  BSYNC.RECONVERGENT B1 ;  /* 0x0000000000017941 */ /* 0x000fea0003800200 */
.L_x_2796:
        /* <DEDUP_REMOVED lines=12> */
.L_x_2801:
        /* <DEDUP_REMOVED lines=52> */
.L_x_2800:
[----:B------:R-:W-:Y:S05]  /*1960*/  BSYNC.RECONVERGENT B1 ;  /* 0x0000000000017941 */ /* 0x000fea0003800200 */
.L_x_2799:
        /* <DEDUP_REMOVED lines=31> */
.L_x_2803:
[----:B------:R-:W-:Y:S05]  /*1b60*/  BSYNC.RECONVERGENT B1 ;  /* 0x0000000000017941 */ /* 0x000fea0003800200 */
.L_x_2802:
        /* <DEDUP_REMOVED lines=14> */
.L_x_2795:
[----:B------:R-:W-:Y:S05]  /*1c50*/  BSYNC.RECONVERGENT B0 ;  /* 0x0000000000007941 */ /* 0x000fea0003800200 */
.L_x_2794:
        /* <DEDUP_REMOVED lines=58> */
[----:B------:R-:W-:Y:S02]  /*2000*/  F2FP.F16.F32.PACK_AB R0, R3, R0 ;  /* 0x000000000300723e */ /* 0x000fe400000000ff */
[----:B------:R-:W-:Y:S02]  /*2010*/  F2FP.F16.F32.PACK_AB R4, R5, R4 ;  /* 0x000000040504723e */ /* 0x000fe400000000ff */
        /* <DEDUP_REMOVED lines=12> */
.L_x_2783:
[----:B------:R-:W-:Y:S01]  /*20e0*/  HFMA2 R11, -RZ, RZ, 0, 1.847743988037109375e-06 ;  /* 0x0000001fff0b7431 */ /* 0x000fe200000001ff */
[----:B------:R-:W-:Y:S02]  /*20f0*/  MOV R12, 0x10 ;  /* 0x00000010000c7802 */ /* 0x000fe40000000f00 */
[----:B------:R-:W-:-:S07]  /*2100*/  MOV R15, 0xffffffff ;  /* 0xffffffff000f7802 */ /* 0x000fce0000000f00 */
[----:B------:R-:W-:Y:S05]  /*2110*/  WARPSYNC.COLLECTIVE R15, `(.L_x_2804) ;  /* 0x000000000f087348 */ /* 0x000fea0003c00000 */
[----:B------:R0:W1:Y:S02]  /*2120*/  SHFL.BFLY P6, R14, R13, R12, R11 ;  /* 0x0c00000c0d0e7389 */ /* 0x00006400000c000b */
[----:B01----:R-:W-:Y:S05]  /*2130*/  ENDCOLLECTIVE ;  /* 0x000000000000791b */ /* 0x003fea0003800000 */
.L_x_2804:
[----:B------:R-:W-:Y:S01]  /*2140*/  HFMA2 R12, -RZ, RZ, 0, 4.76837158203125e-07 ;  /* 0x00000008ff0c7431 */ /* 0x000fe200000001ff */
[----:B------:R-:W-:-:S05]  /*2150*/  FMNMX.FTZ R0, R14, -3.40282346638528859812e+38, !PT ;  /* 0xff7fffff0e007809 */ /* 0x000fca0007810000 */
[----:B------:R-:W-:-:S07]  /*2160*/  IMAD.MOV.U32 R13, RZ, RZ, R0 ;  /* 0x000000ffff0d7224 */ /* 0x000fce00078e0000 */
[----:B------:R-:W-:Y:S05]  /*2170*/  WARPSYNC.COLLECTIVE R15, `(.L_x_2805) ;  /* 0x000000000f087348 */ /* 0x000fea0003c00000 */
[----:B------:R0:W1:Y:S02]  /*2180*/  SHFL.BFLY P6, R14, R13, R12, R11 ;  /* 0x0c00000c0d0e7389 */ /* 0x00006400000c000b */
[----:B01----:R-:W-:Y:S05]  /*2190*/  ENDCOLLECTIVE ;  /* 0x000000000000791b */ /* 0x003fea0003800000 */
.L_x_2805:
[----:B------:R-:W-:Y:S01]  /*21a0*/  HFMA2 R12, -RZ, RZ, 0, 2.384185791015625e-07 ;  /* 0x00000004ff0c7431 */ /* 0x000fe200000001ff */
[----:B------:R-:W-:-:S04]  /*21b0*/  FMNMX.FTZ R2, R0, R14, !PT ;  /* 0x0000000e00027209 */ /* 0x000fc80007810000 */
[----:B------:R-:W-:-:S07]  /*21c0*/  MOV R13, R2 ;  /* 0x00000002000d7202 */ /* 0x000fce0000000f00 */
[----:B------:R-:W-:Y:S05]  /*21d0*/  WARPSYNC.COLLECTIVE R15, `(.L_x_2806) ;  /* 0x000000000f087348 */ /* 0x000fea0003c00000 */
[----:B------:R0:W1:Y:S02]  /*21e0*/  SHFL.BFLY P6, R14, R13, R12, R11 ;  /* 0x0c00000c0d0e7389 */ /* 0x00006400000c000b */
[----:B01----:R-:W-:Y:S05]  /*21f0*/  ENDCOLLECTIVE ;  /* 0x000000000000791b */ /* 0x003fea0003800000 */
.L_x_2806:
[----:B------:R-:W-:Y:S01]  /*2200*/  HFMA2 R12, -RZ, RZ, 0, 1.1920928955078125e-07 ;  /* 0x00000002ff0c7431 */ /* 0x000fe200000001ff */
[----:B------:R-:W-:-:S04]  /*2210*/  FMNMX.FTZ R3, R2, R14, !PT ;  /* 0x0000000e02037209 */ /* 0x000fc80007810000 */
[----:B------:R-:W-:-:S07]  /*2220*/  MOV R13, R3 ;  /* 0x00000003000d7202 */ /* 0x000fce0000000f00 */
[----:B------:R-:W-:Y:S05]  /*2230*/  WARPSYNC.COLLECTIVE R15, `(.L_x_2807) ;  /* 0x000000000f087348 */ /* 0x000fea0003c00000 */
[----:B------:R0:W1:Y:S02]  /*2240*/  SHFL.BFLY P6, R14, R13, R12, R11 ;  /* 0x0c00000c0d0e7389 */ /* 0x00006400000c000b */
[----:B01----:R-:W-:Y:S05]  /*2250*/  ENDCOLLECTIVE ;  /* 0x000000000000791b */ /* 0x003fea0003800000 */
.L_x_2807:
[----:B------:R-:W-:Y:S01]  /*2260*/  HFMA2 R12, -RZ, RZ, 0, 5.9604644775390625e-08 ;  /* 0x00000001ff0c7431 */ /* 0x000fe200000001ff */
[----:B------:R-:W-:-:S04]  /*2270*/  FMNMX.FTZ R4, R3, R14, !PT ;  /* 0x0000000e03047209 */ /* 0x000fc80007810000 */
[----:B------:R-:W-:-:S07]  /*2280*/  MOV R13, R4 ;  /* 0x00000004000d7202 */ /* 0x000fce0000000f00 */
[----:B------:R-:W-:Y:S05]  /*2290*/  WARPSYNC.COLLECTIVE R15, `(.L_x_2808) ;  /* 0x000000000f087348 */ /* 0x000fea0003c00000 */
[----:B------:R0:W1:Y:S02]  /*22a0*/  SHFL.BFLY P6, R14, R13, R12, R11 ;  /* 0x0c00000c0d0e7389 */ /* 0x00006400000c000b */
[----:B01----:R-:W-:Y:S05]  /*22b0*/  ENDCOLLECTIVE ;  /* 0x000000000000791b */ /* 0x003fea0003800000 */
.L_x_2808:
[----:B------:R-:W-:Y:S05]  /*22c0*/  BRA `(.L_x_2809) ;  /* 0xffffffe0000c7947 */ /* 0x000fea000383ffff */
.L_x_2810:
        /* <DEDUP_REMOVED lines=11> */
.L_x_25634:


//--------------------- .text._ZN4vllm25paged_attention_v1_kernelIthLi256ELi32ELi128ELNS_18Fp8KVCacheDataTypeE2ELb1EEEvPT_PKS2_PKT0_S8_ifPKiSA_iPKfiiiSC_SC_iiiii --------------------------
	.section	.text._ZN4vllm25paged_attention_v1_kernelIthLi256ELi32ELi128ELNS_18Fp8KVCacheDataTypeE2ELb1EEEvPT_PKS2_PKT0_S8_ifPKiSA_iPKfiiiSC_SC_iiiii,"ax",@progbits
	.align	128
        .global         _ZN4vllm25paged_attention_v1_kernelIthLi256ELi32ELi128ELNS_18Fp8KVCacheDataTypeE2ELb1EEEvPT_PKS2_PKT0_S8_ifPKiSA_iPKfiiiSC_SC_iiiii
        .type           _ZN4vllm25paged_attention_v1_kernelIthLi256ELi32ELi128ELNS_18Fp8KVCacheDataTypeE2ELb1EEEvPT_PKS2_PKT0_S8_ifPKiSA_iPKfiiiSC_SC_iiiii,@function
        .size           _ZN4vllm25paged_attention_v1_kernelIthLi256ELi32ELi128ELNS_18Fp8KVCacheDataTypeE2ELb1EEEvPT_PKS2_PKT0_S8_ifPKiSA_iPKfiiiSC_SC_iiiii,(.L_x_25635 - _ZN4vllm25paged_attention_v1_kernelIthLi256ELi32ELi128ELNS_18Fp8KVCacheDataTypeE2ELb1EEEvPT_PKS2_PKT0_S8_ifPKiSA_iPKfiiiSC_SC_iiiii)
        .other          _ZN4vllm25paged_attention_v1_kernelIthLi256ELi32ELi128ELNS_18Fp8KVCacheDataTypeE2ELb1EEEvPT_PKS2_PKT0_S8_ifPKiSA_iPKfiiiSC_SC_iiiii,@"STO_CUDA_ENTRY STV_DEFAULT"
_ZN4vllm25paged_attention_v1_kernelIthLi256ELi32ELi128ELNS_18Fp8KVCacheDataTypeE2ELb1EEEvPT_PKS2_PKT0_S8_ifPKiSA_iPKfiiiSC_SC_iiiii:
.text._ZN4vllm25paged_attention_v1_kernelIthLi256ELi32ELi128ELNS_18Fp8KVCacheDataTypeE2ELb1EEEvPT_PKS2_PKT0_S8_ifPKiSA_iPKfiiiSC_SC_iiiii:
        /* <DEDUP_REMOVED lines=108> */
.L_x_2811:
        /* <DEDUP_REMOVED lines=26> */
.L_x_2815:
        /* <DEDUP_REMOVED lines=37> */
.L_x_2813:
[----:B------:R-:W-:Y:S05]  /*0ab0*/  BSYNC.RECONVERGENT B6 ;  /* 0x0000000000067941 */ /* 0x000fea0003800200 */
.L_x_2812:
        /* <DEDUP_REMOVED lines=12> */
.L_x_2856:
        /* <DEDUP_REMOVED lines=39> */
.L_x_2821:
        /* <DEDUP_REMOVED lines=11> */
.L_x_2820:
[----:B------:R-:W-:Y:S05]  /*0ea0*/  BSYNC.RECONVERGENT B1 ;  /* 0x0000000000017941 */ /* 0x000fea0003800200 */
.L_x_2819:
        /* <DEDUP_REMOVED lines=12> */
.L_x_2824:
        /* <DEDUP_REMOVED lines=100> */
.L_x_2823:
[----:B------:R-:W-:Y:S05]  /*15b0*/  BSYNC.RECONVERGENT B1 ;  /* 0x0000000000017941 */ /* 0x000fea0003800200 */
.L_x_2822:
        /* <DEDUP_REMOVED lines=55> */
.L_x_2826:
[----:B------:R-:W-:Y:S05]  /*1930*/  BSYNC.RECONVERGENT B1 ;  /* 0x0000000000017941 */ /* 0x000fea0003800200 */
.L_x_2825:
        /* <DEDUP_REMOVED lines=26> */
.L_x_2818:
[----:B------:R-:W-:Y:S05]  /*1ae0*/  BSYNC.RECONVERGENT B0 ;  /* 0x0000000000007941 */ /* 0x000fea0003800200 */
.L_x_2817:
        /* <DEDUP_REMOVED lines=39> */
.L_x_2831:
[----:B------:R-:W0:Y:S01]  /*1d60*/  LDS R11, [R8] ;  /* 0x00000000080b7984 */ /* 0x000e220000000800 */
[----:B------:R-:W-:-:S04]  /*1d70*/  IADD3 R10, PT, PT, R10, 0x1, RZ ;  /* 0x000000010a0a7810 */ /* 0x000fc80007ffe0ff */
[----:B------:R-:W-:Y:S01]  /*1d80*/  ISETP.NE.AND P0, PT, R10, RZ, PT ;  /* 0x000000ff0a00720c */ /* 0x000fe20003f05270 */
[----:B0-----:R-:W-:-:S05]  /*1d90*/  FMUL.FTZ R11, R11, R2 ;  /* 0x000000020b0b7220 */ /* 0x001fca0000410000 */
[----:B------:R0:W-:Y:S02]  /*1da0*/  STS [R8], R11 ;  /* 0x0000000b08007388 */ /* 0x0001e40000000800 */
[----:B0-----:R-:W-:-:S05]  /*1db0*/  VIADD R8, R8, 0x200 ;  /* 0x0000020008087836 */ /* 0x001fca0000000000 */
[----:B------:R-:W-:Y:S05]  /*1dc0*/  @P0 BRA `(.L_x_2831) ;  /* 0xfffffffc00e40947 */ /* 0x000fea000383ffff */
.L_x_2830:
[----:B------:R-:W-:Y:S05]  /*1dd0*/  BSYNC.RECONVERGENT B1 ;  /* 0x0000000000017941 */ /* 0x000fea0003800200 */
.L_x_2829:
        /* <DEDUP_REMOVED lines=12> */
.L_x_2834:
        /* <DEDUP_REMOVED lines=52> */
.L_x_2833:
[----:B------:R-:W-:Y:S05]  /*21e0*/  BSYNC.RECONVERGENT B1 ;  /* 0x0000000000017941 */ /* 0x000fea0003800200 */
.L_x_2832:
        /* <DEDUP_REMOVED lines=31> */
.L_x_2836:
[----:B------:R-:W-:Y:S05]  /*23e0*/  BSYNC.RECONVERGENT B1 ;  /* 0x0000000000017941 */ /* 0x000fea0003800200 */
.L_x_2835:
        /* <DEDUP_REMOVED lines=14> */
.L_x_2828:
[----:B------:R-:W-:Y:S05]  /*24d0*/  BSYNC.RECONVERGENT B0 ;  /* 0x0000000000007941 */ /* 0x000fea0003800200 */
.L_x_2827:
        /* <DEDUP_REMOVED lines=29> */
.L_x_2840:
        /* <DEDUP_REMOVED lines=33> */
.L_x_2839:
        /* <DEDUP_REMOVED lines=16> */
.L_x_2838:
[----:B------:R-:W-:Y:S05]  /*29c0*/  BSYNC.RECONVERGENT B6 ;  /* 0x0000000000067941 */ /* 0x000fea0003800200 */
.L_x_2837:
        /* <DEDUP_REMOVED lines=124> */
.L_x_2921:
        /* <DEDUP_REMOVED lines=47> */
.L_x_2843:
[----:B------:R-:W-:Y:S05]  /*3480*/  BSYNC.RECONVERGENT B0 ;  /* 0x0000000000007941 */ /* 0x000fea0003800200 */
.L_x_2842:
        /* <DEDUP_REMOVED lines=77> */
.L_x_2845:
[----:B------:R-:W-:Y:S05]  /*3960*/  BSYNC.RECONVERGENT B0 ;  /* 0x0000000000007941 */ /* 0x000fea0003800200 */
.L_x_2844:
        /* <DEDUP_REMOVED lines=36> */
.L_x_2847:
[----:B------:R-:W-:Y:S05]  /*3bb0*/  BSYNC.RECONVERGENT B0 ;  /* 0x0000000000007941 */ /* 0x000fea0003800200 */
.L_x_2846:
        /* <DEDUP_REMOVED lines=67> */
.L_x_2849:
[----:B------:R-:W-:Y:S05]  /*3ff0*/  BSYNC.RECONVERGENT B0 ;  /* 0x0000000000007941 */ /* 0x000fea0003800200 */
.L_x_2848:
        /* <DEDUP_REMOVED lines=9> */
[----:B01----:R-:W-:Y:S01]  /*4090*/  F2FP.F16.F32.PACK_AB R4, R4, R6 ;  /* 0x000000060404723e */ /* 0x003fe200000000ff */
[----:B------:R-:W-:Y:S01]  /*40a0*/  USHF.L.U32 UR6, UR4, 0x8, URZ ;  /* 0x0000000804067899 */ /* 0x000fe200080006ff */
[----:B------:R-:W-:Y:S02]  /*40b0*/  F2FP.F16.F32.PACK_AB R26, R33, R26 ;  /* 0x0000001a211a723e */ /* 0x000fe400000000ff */
[----:B------:R-:W-:Y:S02]  /*40c0*/  PRMT R6, R4, 0x7632, R6 ;  /* 0x0000763204067816 */ /* 0x000fe40000000006 */
[----:B------:R-:W-:-:S02]  /*40d0*/  F2FP.F16.F32.PACK_AB R46, R46, R47 ;  /* 0x0000002f2e2e723e */ /* 0x000fc400000000ff */
[----:B------:R-:W-:Y:S02]  /*40e0*/  F2FP.F16.F32.PACK_AB R16, R16, R18 ;  /* 0x000000121010723e */ /* 0x000fe400000000ff */
[----:B------:R-:W-:Y:S02]  /*40f0*/  F2FP.F16.F32.PACK_AB R0, R0, R3 ;  /* 0x000000030000723e */ /* 0x000fe400000000ff */
[----:B------:R-:W-:Y:S02]  /*4100*/  F2FP.F16.F32.PACK_AB R43, R45, R43 ;  /* 0x0000002b2d2b723e */ /* 0x000fe400000000ff */
[----:B------:R-:W-:Y:S02]  /*4110*/  PRMT R15, R26, 0x7632, R15 ;  /* 0x000076321a0f7816 */ /* 0x000fe4000000000f */
[----:B------:R-:W-:Y:S02]  /*4120*/  F2FP.F16.F32.PACK_AB R8, R8, R10 ;  /* 0x0000000a0808723e */ /* 0x000fe400000000ff */
[----:B------:R-:W-:Y:S01]  /*4130*/  PRMT R10, R16, 0x7632, R10 ;  /* 0x00007632100a7816 */ /* 0x000fe2000000000a */
[----:B--2---:R-:W-:Y:S01]  /*4140*/  USHF.L.U32 UR5, UR5, 0x8, URZ ;  /* 0x0000000805057899 */ /* 0x004fe200080006ff */
[----:B------:R-:W-:-:S02]  /*4150*/  PRMT R3, R0, 0x7632, R3 ;  /* 0x0000763200037816 */ /* 0x000fc40000000003 */
[----:B------:R-:W-:Y:S02]  /*4160*/  F2FP.F16.F32.PACK_AB R2, R5, R2 ;  /* 0x000000020502723e */ /* 0x000fe400000000ff */
[----:B------:R-:W-:Y:S01]  /*4170*/  F2FP.F16.F32.PACK_AB R24, R24, R34 ;  /* 0x000000221818723e */ /* 0x000fe200000000ff */
[----:B------:R-:W-:Y:S01]  /*4180*/  IMAD.U32 R11, RZ, RZ, UR5 ;  /* 0x00000005ff0b7e24 */ /* 0x000fe2000f8e00ff */
[----:B------:R-:W-:Y:S02]  /*4190*/  F2FP.F16.F32.PACK_AB R20, R20, R22 ;  /* 0x000000161414723e */ /* 0x000fe400000000ff */
[----:B------:R-:W-:Y:S02]  /*41a0*/  F2FP.F16.F32.PACK_AB R28, R36, R28 ;  /* 0x0000001c241c723e */ /* 0x000fe400000000ff */
[----:B------:R-:W-:Y:S02]  /*41b0*/  IADD3 R32, P0, P1, R32, UR6, R11 ;  /* 0x0000000620207c10 */ /* 0x000fe4000f91e00b */
[----:B------:R-:W-:-:S02]  /*41c0*/  F2FP.F16.F32.PACK_AB R39, R40, R39 ;  /* 0x000000272827723e */ /* 0x000fc400000000ff */
[----:B------:R-:W-:Y:S02]  /*41d0*/  IADD3.X R11, PT, PT, RZ, RZ, RZ, P0, P1 ;  /* 0x000000ffff0b7210 */ /* 0x000fe400007e24ff */
[----:B---3--:R-:W-:Y:S02]  /*41e0*/  LEA R12, P0, R32, UR8, 0x1 ;  /* 0x00000008200c7c11 */ /* 0x008fe4000f8008ff */
[----:B------:R-:W-:Y:S02]  /*41f0*/  F2FP.F16.F32.PACK_AB R9, R48, R9 ;  /* 0x000000093009723e */ /* 0x000fe400000000ff */
[--C-:B------:R-:W-:Y:S02]  /*4200*/  LEA.HI.X R13, R32, UR9, R11.reuse, 0x1, P0 ;  /* 0x00000009200d7c11 */ /* 0x100fe400080f0c0b */
[----:B------:R-:W-:Y:S02]  /*4210*/  PRMT R11, R46, 0x7632, R11 ;  /* 0x000076322e0b7816 */ /* 0x000fe4000000000b */
[----:B------:R-:W-:Y:S01]  /*4220*/  F2FP.F16.F32.PACK_AB R21, R50, R21 ;  /* 0x000000153215723e */ /* 0x000fe200000000ff */
[----:B------:R0:W-:Y:S01]  /*4230*/  STG.E.U16 desc[UR36][R12.64+0xd0], R6 ;  /* 0x0000d0060c007986 */ /* 0x0001e2000c101524 */
[----:B------:R-:W-:-:S02]  /*4240*/  F2FP.F16.F32.PACK_AB R17, R52, R17 ;  /* 0x000000113411723e */ /* 0x000fc400000000ff */
[----:B------:R-:W-:Y:S01]  /*4250*/  F2FP.F16.F32.PACK_AB R7, R14, R7 ;  /* 0x000000070e07723e */ /* 0x000fe200000000ff */
        /* <DEDUP_REMOVED lines=43> */
.L_x_2814:
        /* <DEDUP_REMOVED lines=16> */
.L_x_2850:
[----:B------:R-:W-:Y:S05]  /*4610*/  EXIT ;  /* 0x000000000000794d */ /* 0x000fea0003800000 */
.L_x_2816:
[----:B------:R-:W-:Y:S01]  /*4620*/  HFMA2 R12, -RZ, RZ, 0, 9.5367431640625e-07 ;  /* 0x00000010ff0c7431 */ /* 0x000fe200000001ff */
[----:B------:R-:W-:Y:S01]  /*4630*/  MOV R11, 0x1f ;  /* 0x0000001f000b7802 */ /* 0x000fe20000000f00 */
[----:B------:R-:W-:-:S07]  /*4640*/  IMAD.MOV.U32 R15, RZ, RZ, -0x1 ;  /* 0xffffffffff0f7424 */ /* 0x000fce00078e00ff */
[----:B------:R-:W-:Y:S05]  /*4650*/  WARPSYNC.COLLECTIVE R15, `(.L_x_2851) ;  /* 0x000000000f087348 */ /* 0x000fea0003c00000 */
[----:B------:R0:W1:Y:S02]  /*4660*/  SHFL.BFLY P6, R14, R13, R12, R11 ;  /* 0x0c00000c0d0e7389 */ /* 0x00006400000c000b */
[----:B01----:R-:W-:Y:S05]  /*4670*/  ENDCOLLECTIVE ;  /* 0x000000000000791b */ /* 0x003fea0003800000 */
.L_x_2851:
[----:B------:R-:W-:Y:S01]  /*4680*/  HFMA2 R12, -RZ, RZ, 0, 4.76837158203125e-07 ;  /* 0x00000008ff0c7431 */ /* 0x000fe200000001ff */
[----:B------:R-:W-:-:S04]  /*4690*/  FMNMX.FTZ R0, R14, -3.40282346638528859812e+38, !PT ;  /* 0xff7fffff0e007809 */ /* 0x000fc80007810000 */
[----:B------:R-:W-:-:S07]  /*46a0*/  MOV R13, R0 ;  /* 0x00000000000d7202 */ /* 0x000fce0000000f00 */
[----:B------:R-:W-:Y:S05]  /*46b0*/  WARPSYNC.COLLECTIVE R15, `(.L_x_2852) ;  /* 0x000000000f087348 */ /* 0x000fea0003c00000 */
[----:B------:R0:W1:Y:S02]  /*46c0*/  SHFL.BFLY P6, R14, R13, R12, R11 ;  /* 0x0c00000c0d0e7389 */ /* 0x00006400000c000b */
[----:B01----:R-:W-:Y:S05]  /*46d0*/  ENDCOLLECTIVE ;  /* 0x000000000000791b */ /* 0x003fea0003800000 */
.L_x_2852:
[----:B------:R-:W-:Y:S01]  /*46e0*/  IMAD.MOV.U32 R12, RZ, RZ, 0x4 ;  /* 0x00000004ff0c7424 */ /* 0x000fe200078e00ff */
[----:B------:R-:W-:-:S04]  /*46f0*/  FMNMX.FTZ R2, R0, R14, !PT ;  /* 0x0000000e00027209 */ /* 0x000fc80007810000 */
[----:B------:R-:W-:-:S07]  /*4700*/  MOV R13, R2 ;  /* 0x00000002000d7202 */ /* 0x000fce0000000f00 */
[----:B------:R-:W-:Y:S05]  /*4710*/  WARPSYNC.COLLECTIVE R15, `(.L_x_2853) ;  /* 0x000000000f087348 */ /* 0x000fea0003c00000 */
[----:B------:R0:W1:Y:S02]  /*4720*/  SHFL.BFLY P6, R14, R13, R12, R11 ;  /* 0x0c00000c0d0e7389 */ /* 0x00006400000c000b */
[----:B01----:R-:W-:Y:S05]  /*4730*/  ENDCOLLECTIVE ;  /* 0x000000000000791b */ /* 0x003fea0003800000 */
.L_x_2853:
[----:B------:R-:W-:Y:S01]  /*4740*/  HFMA2 R12, -RZ, RZ, 0, 1.1920928955078125e-07 ;  /* 0x00000002ff0c7431 */ /* 0x000fe200000001ff */
[----:B------:R-:W-:-:S04]  /*4750*/  FMNMX.FTZ R3, R2, R14, !PT ;  /* 0x0000000e02037209 */ /* 0x000fc80007810000 */
[----:B------:R-:W-:-:S07]  /*4760*/  MOV R13, R3 ;  /* 0x00000003000d7202 */ /* 0x000fce0000000f00 */
[----:B------:R-:W-:Y:S05]  /*4770*/  WARPSYNC.COLLECTIVE R15, `(.L_x_2854) ;  /* 0x000000000f087348 */ /* 0x000fea0003c00000 */
[----:B------:R0:W1:Y:S02]  /*4780*/  SHFL.BFLY P6, R14, R13, R12, R11 ;  /* 0x0c00000c0d0e7389 */ /* 0x00006400000c000b */
[----:B01----:R-:W-:Y:S05]  /*4790*/  ENDCOLLECTIVE ;  /* 0x000000000000791b */ /* 0x003fea0003800000 */
.L_x_2854:
[----:B------:R-:W-:Y:S01]  /*47a0*/  IMAD.MOV.U32 R12, RZ, RZ, 0x1 ;  /* 0x00000001ff0c7424 */ /* 0x000fe200078e00ff */
[----:B------:R-:W-:-:S04]  /*47b0*/  FMNMX.FTZ R4, R3, R14, !PT ;  /* 0x0000000e03047209 */ /* 0x000fc80007810000 */
[----:B------:R-:W-:-:S07]  /*47c0*/  MOV R13, R4 ;  /* 0x00000004000d7202 */ /* 0x000fce0000000f00 */
[----:B------:R-:W-:Y:S05]  /*47d0*/  WARPSYNC.COLLECTIVE R15, `(.L_x_2855) ;  /* 0x000000000f087348 */ /* 0x000fea0003c00000 */
[----:B------:R0:W1:Y:S02]  /*47e0*/  SHFL.BFLY P6, R14, R13, R12, R11 ;  /* 0x0c00000c0d0e7389 */ /* 0x00006400000c000b */
[----:B01----:R-:W-:Y:S05]  /*47f0*/  ENDCOLLECTIVE ;  /* 0x000000000000791b */ /* 0x003fea0003800000 */
.L_x_2855:
[----:B------:R-:W-:Y:S05]  /*4800*/  BRA `(.L_x_2856) ;  /* 0xffffffc000dc7947 */ /* 0x000fea000383ffff */
.L_x_2841:
[----:B-1----:R-:W-:Y:S01]  /*4810*/  HFMA2 R13, -RZ, RZ, 0, 0 ;  /* 0x00000000ff0d7431 */ /* 0x002fe200000001ff */
[----:B------:R-:W-:Y:S01]  /*4820*/  MOV R12, 0x2 ;  /* 0x00000002000c7802 */ /* 0x000fe20000000f00 */
[----:B0-----:R-:W-:Y:S02]  /*4830*/  HFMA2 R11, -RZ, RZ, 0, 1.847743988037109375e-06 ;  /* 0x0000001fff0b7431 */ /* 0x001fe400000001ff */
[----:B------:R-:W-:-:S07]  /*4840*/  IMAD.MOV.U32 R15, RZ, RZ, -0x1 ;  /* 0xffffffffff0f7424 */ /* 0x000fce00078e00ff */
[----:B------:R-:W-:Y:S05]  /*4850*/  WARPSYNC.COLLECTIVE R15, `(.L_x_2857) ;  /* 0x000000000f087348 */ /* 0x000fea0003c00000 */
[----:B------:R0:W1:Y:S02]  /*4860*/  SHFL.BFLY P6, R14, R13, R12, R11 ;  /* 0x0c00000c0d0e7389 */ /* 0x00006400000c000b */
[----:B01----:R-:W-:Y:S05]  /*4870*/  ENDCOLLECTIVE ;  /* 0x000000000000791b */ /* 0x003fea0003800000 */
.L_x_2857:
[----:B------:R-:W-:Y:S02]  /*4880*/  HFMA2 R12, -RZ, RZ, 0, 5.9604644775390625e-08 ;  /* 0x00000001ff0c7431 */ /* 0x000fe400000001ff */
[----:B------:R-:W-:-:S05]  /*4890*/  FADD.FTZ R0, RZ, R14 ;  /* 0x0000000eff007221 */ /* 0x000fca0000010000 */
[----:B------:R-:W-:-:S07]  /*48a0*/  MOV R13, R0 ;  /* 0x00000000000d7202 */ /* 0x000fce0000000f00 */
[----:B------:R-:W-:Y:S05]  /*48b0*/  WARPSYNC.COLLECTIVE R15, `(.L_x_2858) ;  /* 0x000000000f087348 */ /* 0x000fea0003c00000 */
[----:B------:R0:W1:Y:S02]  /*48c0*/  SHFL.BFLY P6, R14, R13, R12, R11 ;  /* 0x0c00000c0d0e7389 */ /* 0x00006400000c000b */
[----:B01----:R-:W-:Y:S05]  /*48d0*/  ENDCOLLECTIVE ;  /* 0x000000000000791b */ /* 0x003fea0003800000 */
.L_x_2858:
[----:B------:R-:W-:Y:S02]  /*48e0*/  HFMA2 R12, -RZ, RZ, 0, 1.1920928955078125e-07 ;  /* 0x00000002ff0c7431 */ /* 0x000fe400000001ff */
[----:B------:R-:W-:Y:S01]  /*48f0*/  IMAD.MOV.U32 R13, RZ, RZ, RZ ;  /* 0x000000ffff0d7224 */ /* 0x000fe200078e00ff */
[----:B------:R-:W-:-:S07]  /*4900*/  MOV R47, R14 ;  /* 0x0000000e002f7202 */ /* 0x000fce0000000f00 */
[----:B------:R-:W-:Y:S05]  /*4910*/  WARPSYNC.COLLECTIVE R15, `(.L_x_2859) ;  /* 0x000000000f087348 */ /* 0x000fea0003c00000 */
[----:B------:R0:W1:Y:S02]  /*4920*/  SHFL.BFLY P6, R14, R13, R12, R11 ;  /* 0x0c00000c0d0e7389 */ /* 0x00006400000c000b */
[----:B01----:R-:W-:Y:S05]  /*4930*/  ENDCOLLECTIVE ;  /* 0x000000000000791b */ /* 0x003fea0003800000 */
.L_x_2859:
        /* <DEDUP_REMOVED lines=8> */
.L_x_2860:
[----:B------:R-:W-:Y:S01]  /*49c0*/  HFMA2 R13, -RZ, RZ, 0, 0 ;  /* 0x00000000ff0d7431 */ /* 0x000fe200000001ff */
[----:B------:R-:W-:Y:S02]  /*49d0*/  MOV R12, 0x2 ;  /* 0x00000002000c7802 */ /* 0x000fe40000000f00 */
[----:B------:R-:W-:-:S07]  /*49e0*/  MOV R46, R14 ;  /* 0x0000000e002e7202 */ /* 0x000fce0000000f00 */
[----:B------:R-:W-:Y:S05]  /*49f0*/  WARPSYNC.COLLECTIVE R15, `(.L_x_2861) ;  /* 0x000000000f087348 */ /* 0x000fea0003c00000 */
[----:B------:R0:W1:Y:S02]  /*4a00*/  SHFL.BFLY P6, R14, R13, R12, R11 ;  /* 0x0c00000c0d0e7389 */ /* 0x00006400000c000b */
[----:B01----:R-:W-:Y:S05]  /*4a10*/  ENDCOLLECTIVE ;  /* 0x000000000000791b */ /* 0x003fea0003800000 */
.L_x_2861:
        /* <DEDUP_REMOVED lines=8> */
.L_x_2862:
[----:B------:R-:W-:Y:S02]  /*4aa0*/  HFMA2 R12, -RZ, RZ, 0, 1.1920928955078125e-07 ;  /* 0x00000002ff0c7431 */ /* 0x000fe400000001ff */
[----:B------:R-:W-:Y:S01]  /*4ab0*/  IMAD.MOV.U32 R13, RZ, RZ, RZ ;  /* 0x000000ffff0d7224 */ /* 0x000fe200078e00ff */
[----:B------:R-:W-:-:S07]  /*4ac0*/  MOV R26, R14 ;  /* 0x0000000e001a7202 */ /* 0x000fce0000000f00 */
[----:B------:R-:W-:Y:S05]  /*4ad0*/  WARPSYNC.COLLECTIVE R15, `(.L_x_2863) ;  /* 0x000000000f087348 */ /* 0x000fea0003c00000 */
[----:B------:R0:W1:Y:S02]  /*4ae0*/  SHFL.BFLY P6, R14, R13, R12, R11 ;  /* 0x0c00000c0d0e7389 */ /* 0x00006400000c000b */
[----:B01----:R-:W-:Y:S05]  /*4af0*/  ENDCOLLECTIVE ;  /* 0x000000000000791b */ /* 0x003fea0003800000 */
.L_x_2863:
        /* <DEDUP_REMOVED lines=8> */
.L_x_2864:
[----:B------:R-:W-:Y:S01]  /*4b80*/  HFMA2 R13, -RZ, RZ, 0, 0 ;  /* 0x00000000ff0d7431 */ /* 0x000fe200000001ff */
[----:B------:R-:W-:Y:S02]  /*4b90*/  MOV R12, 0x2 ;  /* 0x00000002000c7802 */ /* 0x000fe40000000f00 */
[----:B------:R-:W-:-:S07]  /*4ba0*/  MOV R36, R14 ;  /* 0x0000000e00247202 */ /* 0x000fce0000000f00 */
[----:B------:R-:W-:Y:S05]  /*4bb0*/  WARPSYNC.COLLECTIVE R15, `(.L_x_2865) ;  /* 0x000000000f087348 */ /* 0x000fea0003c00000 */
[----:B------:R0:W1:Y:S02]  /*4bc0*/  SHFL.BFLY P6, R14, R13, R12, R11 ;  /* 0x0c00000c0d0e7389 */ /* 0x00006400000c000b */
[----:B01----:R-:W-:Y:S05]  /*4bd0*/  ENDCOLLECTIVE ;  /* 0x000000000000791b */ /* 0x003fea0003800000 */
.L_x_2865:
        /* <DEDUP_REMOVED lines=8> */
.L_x_2866:
[----:B------:R-:W-:Y:S02]  /*4c60*/  HFMA2 R12, -RZ, RZ, 0, 1.1920928955078125e-07 ;  /* 0x00000002ff0c7431 */ /* 0x000fe400000001ff */
[----:B------:R-:W-:Y:S01]  /*4c70*/  IMAD.MOV.U32 R13, RZ, RZ, RZ ;  /* 0x000000ffff0d7224 */ /* 0x000fe200078e00ff */
[----:B------:R-:W-:-:S07]  /*4c80*/  MOV R34, R14 ;  /* 0x0000000e00227202 */ /* 0x000fce0000000f00 */
[----:B------:R-:W-:Y:S05]  /*4c90*/  WARPSYNC.COLLECTIVE R15, `(.L_x_2867) ;  /* 0x000000000f087348 */ /* 0x000fea0003c00000 */
[----:B------:R0:W1:Y:S02]  /*4ca0*/  SHFL.BFLY P6, R14, R13, R12, R11 ;  /* 0x0c00000c0d0e7389 */ /* 0x00006400000c000b */
[----:B01----:R-:W-:Y:S05]  /*4cb0*/  ENDCOLLECTIVE ;  /* 0x000000000000791b */ /* 0x003fea0003800000 */
.L_x_2867:
        /* <DEDUP_REMOVED lines=8> */
.L_x_2868:
[----:B------:R-:W-:Y:S01]  /*4d40*/  HFMA2 R13, -RZ, RZ, 0, 0 ;  /* 0x00000000ff0d7431 */ /* 0x000fe200000001ff */
[----:B------:R-:W-:Y:S02]  /*4d50*/  MOV R12, 0x2 ;  /* 0x00000002000c7802 */ /* 0x000fe40000000f00 */
[----:B------:R-:W-:-:S07]  /*4d60*/  MOV R24, R14 ;  /* 0x0000000e00187202 */ /* 0x000fce0000000f00 */
[----:B------:R-:W-:Y:S05]  /*4d70*/  WARPSYNC.COLLECTIVE R15, `(.L_x_2869) ;  /* 0x000000000f087348 */ /* 0x000fea0003c00000 */
[----:B------:R0:W1:Y:S02]  /*4d80*/  SHFL.BFLY P6, R14, R13, R12, R11 ;  /* 0x0c00000c0d0e7389 */ /* 0x00006400000c000b */
[----:B01----:R-:W-:Y:S05]  /*4d90*/  ENDCOLLECTIVE ;  /* 0x000000000000791b */ /* 0x003fea0003800000 */
.L_x_2869:
        /* <DEDUP_REMOVED lines=8> */
.L_x_2870:
[----:B------:R-:W-:Y:S02]  /*4e20*/  HFMA2 R12, -RZ, RZ, 0, 1.1920928955078125e-07 ;  /* 0x00000002ff0c7431 */ /* 0x000fe400000001ff */
[----:B------:R-:W-:Y:S01]  /*4e30*/  IMAD.MOV.U32 R13, RZ, RZ, RZ ;  /* 0x000000ffff0d7224 */ /* 0x000fe200078e00ff */
[----:B------:R-:W-:-:S07]  /*4e40*/  MOV R22, R14 ;  /* 0x0000000e00167202 */ /* 0x000fce0000000f00 */
[----:B------:R-:W-:Y:S05]  /*4e50*/  WARPSYNC.COLLECTIVE R15, `(.L_x_2871) ;  /* 0x000000000f087348 */ /* 0x000fea0003c00000 */
[----:B------:R0:W1:Y:S02]  /*4e60*/  SHFL.BFLY P6, R14, R13, R12, R11 ;  /* 0x0c00000c0d0e7389 */ /* 0x00006400000c000b */
[----:B01----:R-:W-:Y:S05]  /*4e70*/  ENDCOLLECTIVE ;  /* 0x000000000000791b */ /* 0x003fea0003800000 */
.L_x_2871:
        /* <DEDUP_REMOVED lines=8> */
.L_x_2872:
[----:B------:R-:W-:Y:S01]  /*4f00*/  HFMA2 R13, -RZ, RZ, 0, 0 ;  /* 0x00000000ff0d7431 */ /* 0x000fe200000001ff */
[----:B------:R-:W-:Y:S02]  /*4f10*/  MOV R12, 0x2 ;  /* 0x00000002000c7802 */ /* 0x000fe40000000f00 */
[----:B------:R-:W-:-:S07]  /*4f20*/  MOV R20, R14 ;  /* 0x0000000e00147202 */ /* 0x000fce0000000f00 */
[----:B------:R-:W-:Y:S05]  /*4f30*/  WARPSYNC.COLLECTIVE R15, `(.L_x_2873) ;  /* 0x000000000f087348 */ /* 0x000fea0003c00000 */
[----:B------:R0:W1:Y:S02]  /*4f40*/  SHFL.BFLY P6, R14, R13, R12, R11 ;  /* 0x0c00000c0d0e7389 */ /* 0x00006400000c000b */
[----:B01----:R-:W-:Y:S05]  /*4f50*/  ENDCOLLECTIVE ;  /* 0x000000000000791b */ /* 0x003fea0003800000 */
.L_x_2873:
        /* <DEDUP_REMOVED lines=8> */
.L_x_2874:
[----:B------:R-:W-:Y:S02]  /*4fe0*/  HFMA2 R12, -RZ, RZ, 0, 1.1920928955078125e-07 ;  /* 0x00000002ff0c7431 */ /* 0x000fe400000001ff */
[----:B------:R-:W-:Y:S01]  /*4ff0*/  IMAD.MOV.U32 R13, RZ, RZ, RZ ;  /* 0x000000ffff0d7224 */ /* 0x000fe200078e00ff */
[----:B------:R-:W-:-:S07]  /*5000*/  MOV R18, R14 ;  /* 0x0000000e00127202 */ /* 0x000fce0000000f00 */
[----:B------:R-:W-:Y:S05]  /*5010*/  WARPSYNC.COLLECTIVE R15, `(.L_x_2875) ;  /* 0x000000000f087348 */ /* 0x000fea0003c00000 */
[----:B------:R0:W1:Y:S02]  /*5020*/  SHFL.BFLY P6, R14, R13, R12, R11 ;  /* 0x0c00000c0d0e7389 */ /* 0x00006400000c000b */
[----:B01----:R-:W-:Y:S05]  /*5030*/  ENDCOLLECTIVE ;  /* 0x000000000000791b */ /* 0x003fea0003800000 */
.L_x_2875:
        /* <DEDUP_REMOVED lines=8> */
.L_x_2876:
[----:B------:R-:W-:Y:S01]  /*50c0*/  HFMA2 R13, -RZ, RZ, 0, 0 ;  /* 0x00000000ff0d7431 */ /* 0x000fe200000001ff */
[----:B------:R-:W-:Y:S02]  /*50d0*/  MOV R12, 0x2 ;  /* 0x00000002000c7802 */ /* 0x000fe40000000f00 */
[----:B------:R-:W-:-:S07]  /*50e0*/  MOV R16, R14 ;  /* 0x0000000e00107202 */ /* 0x000fce0000000f00 */
[----:B------:R-:W-:Y:S05]  /*50f0*/  WARPSYNC.COLLECTIVE R15, `(.L_x_2877) ;  /* 0x000000000f087348 */ /* 0x000fea0003c00000 */
[----:B------:R0:W1:Y:S02]  /*5100*/  SHFL.BFLY P6, R14, R13, R12, R11 ;  /* 0x0c00000c0d0e7389 */ /* 0x00006400000c000b */
[----:B01----:R-:W-:Y:S05]  /*5110*/  ENDCOLLECTIVE ;  /* 0x000000000000791b */ /* 0x003fea0003800000 */
.L_x_2877:
        /* <DEDUP_REMOVED lines=8> */
.L_x_2878:
[----:B------:R-:W-:Y:S02]  /*51a0*/  HFMA2 R12, -RZ, RZ, 0, 1.1920928955078125e-07 ;  /* 0x00000002ff0c7431 */ /* 0x000fe400000001ff */
[----:B------:R-:W-:Y:S01]  /*51b0*/  IMAD.MOV.U32 R13, RZ, RZ, RZ ;  /* 0x000000ffff0d7224 */ /* 0x000fe200078e00ff */
[----:B------:R-:W-:-:S07]  /*51c0*/  MOV R10, R14 ;  /* 0x0000000e000a7202 */ /* 0x000fce0000000f00 */
[----:B------:R-:W-:Y:S05]  /*51d0*/  WARPSYNC.COLLECTIVE R15, `(.L_x_2879) ;  /* 0x000000000f087348 */ /* 0x000fea0003c00000 */
[----:B------:R0:W1:Y:S02]  /*51e0*/  SHFL.BFLY P6, R14, R13, R12, R11 ;  /* 0x0c00000c0d0e7389 */ /* 0x00006400000c000b */
[----:B01----:R-:W-:Y:S05]  /*51f0*/  ENDCOLLECTIVE ;  /* 0x000000000000791b */ /* 0x003fea0003800000 */
.L_x_2879:
        /* <DEDUP_REMOVED lines=8> */
.L_x_2880:
[----:B------:R-:W-:Y:S01]  /*5280*/  HFMA2 R13, -RZ, RZ, 0, 0 ;  /* 0x00000000ff0d7431 */ /* 0x000fe200000001ff */
[----:B------:R-:W-:Y:S02]  /*5290*/  MOV R12, 0x2 ;  /* 0x00000002000c7802 */ /* 0x000fe40000000f00 */
[----:B------:R-:W-:-:S07]  /*52a0*/  MOV R8, R14 ;  /* 0x0000000e00087202 */ /* 0x000fce0000000f00 */
[----:B------:R-:W-:Y:S05]  /*52b0*/  WARPSYNC.COLLECTIVE R15, `(.L_x_2881) ;  /* 0x000000000f087348 */ /* 0x000fea0003c00000 */
[----:B------:R0:W1:Y:S02]  /*52c0*/  SHFL.BFLY P6, R14, R13, R12, R11 ;  /* 0x0c00000c0d0e7389 */ /* 0x00006400000c000b */
[----:B01----:R-:W-:Y:S05]  /*52d0*/  ENDCOLLECTIVE ;  /* 0x000000000000791b */ /* 0x003fea0003800000 */
.L_x_2881:
        /* <DEDUP_REMOVED lines=8> */
.L_x_2882:
[----:B------:R-:W-:Y:S02]  /*5360*/  HFMA2 R12, -RZ, RZ, 0, 1.1920928955078125e-07 ;  /* 0x00000002ff0c7431 */ /* 0x000fe400000001ff */
[----:B------:R-:W-:Y:S01]  /*5370*/  IMAD.MOV.U32 R13, RZ, RZ, RZ ;  /* 0x000000ffff0d7224 */ /* 0x000fe200078e00ff */
[----:B------:R-:W-:-:S07]  /*5380*/  MOV R6, R14 ;  /* 0x0000000e00067202 */ /* 0x000fce0000000f00 */
[----:B------:R-:W-:Y:S05]  /*5390*/  WARPSYNC.COLLECTIVE R15, `(.L_x_2883) ;  /* 0x000000000f087348 */ /* 0x000fea0003c00000 */
[----:B------:R0:W1:Y:S02]  /*53a0*/  SHFL.BFLY P6, R14, R13, R12, R11 ;  /* 0x0c00000c0d0e7389 */ /* 0x00006400000c000b */
[----:B01----:R-:W-:Y:S05]  /*53b0*/  ENDCOLLECTIVE ;  /* 0x000000000000791b */ /* 0x003fea0003800000 */
.L_x_2883:
        /* <DEDUP_REMOVED lines=8> */
.L_x_2884:
[----:B------:R-:W-:Y:S01]  /*5440*/  HFMA2 R13, -RZ, RZ, 0, 0 ;  /* 0x00000000ff0d7431 */ /* 0x000fe200000001ff */
[----:B------:R-:W-:Y:S02]  /*5450*/  MOV R12, 0x2 ;  /* 0x00000002000c7802 */ /* 0x000fe40000000f00 */
[----:B------:R-:W-:-:S07]  /*5460*/  MOV R4, R14 ;  /* 0x0000000e00047202 */ /* 0x000fce0000000f00 */
[----:B------:R-:W-:Y:S05]  /*5470*/  WARPSYNC.COLLECTIVE R15, `(.L_x_2885) ;  /* 0x000000000f087348 */ /* 0x000fea0003c00000 */
[----:B------:R0:W1:Y:S02]  /*5480*/  SHFL.BFLY P6, R14, R13, R12, R11 ;  /* 0x0c00000c0d0e7389 */ /* 0x00006400000c000b */
[----:B01----:R-:W-:Y:S05]  /*5490*/  ENDCOLLECTIVE ;  /* 0x000000000000791b */ /* 0x003fea0003800000 */
.L_x_2885:
        /* <DEDUP_REMOVED lines=8> */
.L_x_2886:
[----:B------:R-:W-:Y:S02]  /*5520*/  HFMA2 R12, -RZ, RZ, 0, 1.1920928955078125e-07 ;  /* 0x00000002ff0c7431 */ /* 0x000fe400000001ff */
[----:B------:R-:W-:Y:S01]  /*5530*/  IMAD.MOV.U32 R13, RZ, RZ, RZ ;  /* 0x000000ffff0d7224 */ /* 0x000fe200078e00ff */
[----:B------:R-:W-:-:S07]  /*5540*/  MOV R2, R14 ;  /* 0x0000000e00027202 */ /* 0x000fce0000000f00 */
[----:B------:R-:W-:Y:S05]  /*5550*/  WARPSYNC.COLLECTIVE R15, `(.L_x_2887) ;  /* 0x000000000f087348 */ /* 0x000fea0003c00000 */
[----:B------:R0:W1:Y:S02]  /*5560*/  SHFL.BFLY P6, R14, R13, R12, R11 ;  /* 0x0c00000c0d0e7389 */ /* 0x00006400000c000b */
[----:B01----:R-:W-:Y:S05]  /*5570*/  ENDCOLLECTIVE ;  /* 0x000000000000791b */ /* 0x003fea0003800000 */
.L_x_2887:
        /* <DEDUP_REMOVED lines=8> */
.L_x_2888:
[----:B------:R-:W-:Y:S01]  /*5600*/  HFMA2 R13, -RZ, RZ, 0, 0 ;  /* 0x00000000ff0d7431 */ /* 0x000fe200000001ff */
[----:B------:R-:W-:Y:S02]  /*5610*/  MOV R12, 0x2 ;  /* 0x00000002000c7802 */ /* 0x000fe40000000f00 */
[----:B------:R-:W-:-:S07]  /*5620*/  MOV R29, R14 ;  /* 0x0000000e001d7202 */ /* 0x000fce0000000f00 */
[----:B------:R-:W-:Y:S05]  /*5630*/  WARPSYNC.COLLECTIVE R15, `(.L_x_2889) ;  /* 0x000000000f087348 */ /* 0x000fea0003c00000 */
[----:B------:R0:W1:Y:S02]  /*5640*/  SHFL.BFLY P6, R14, R13, R12, R11 ;  /* 0x0c00000c0d0e7389 */ /* 0x00006400000c000b */
[----:B01----:R-:W-:Y:S05]  /*5650*/  ENDCOLLECTIVE ;  /* 0x000000000000791b */ /* 0x003fea0003800000 */
.L_x_2889:
        /* <DEDUP_REMOVED lines=8> */
.L_x_2890:
[----:B------:R-:W-:Y:S02]  /*56e0*/  HFMA2 R12, -RZ, RZ, 0, 1.1920928955078125e-07 ;  /* 0x00000002ff0c7431 */ /* 0x000fe400000001ff */
[----:B------:R-:W-:Y:S01]  /*56f0*/  IMAD.MOV.U32 R13, RZ, RZ, RZ ;  /* 0x000000ffff0d7224 */ /* 0x000fe200078e00ff */
[----:B------:R-:W-:-:S07]  /*5700*/  MOV R35, R14 ;  /* 0x0000000e00237202 */ /* 0x000fce0000000f00 */
[----:B------:R-:W-:Y:S05]  /*5710*/  WARPSYNC.COLLECTIVE R15, `(.L_x_2891) ;  /* 0x000000000f087348 */ /* 0x000fea0003c00000 */
[----:B------:R0:W1:Y:S02]  /*5720*/  SHFL.BFLY P6, R14, R13, R12, R11 ;  /* 0x0c00000c0d0e7389 */ /* 0x00006400000c000b */
[----:B01----:R-:W-:Y:S05]  /*5730*/  ENDCOLLECTIVE ;  /* 0x000000000000791b */ /* 0x003fea0003800000 */
.L_x_2891:
        /* <DEDUP_REMOVED lines=8> */
.L_x_2892:
[----:B------:R-:W-:Y:S01]  /*57c0*/  HFMA2 R13, -RZ, RZ, 0, 0 ;  /* 0x00000000ff0d7431 */ /* 0x000fe200000001ff */
[----:B------:R-:W-:Y:S02]  /*57d0*/  MOV R12, 0x2 ;  /* 0x00000002000c7802 */ /* 0x000fe40000000f00 */
[----:B------:R-:W-:-:S07]  /*57e0*/  MOV R37, R14 ;  /* 0x0000000e00257202 */ /* 0x000fce0000000f00 */
[----:B------:R-:W-:Y:S05]  /*57f0*/  WARPSYNC.COLLECTIVE R15, `(.L_x_2893) ;  /* 0x000000000f087348 */ /* 0x000fea0003c00000 */
[----:B------:R0:W1:Y:S02]  /*5800*/  SHFL.BFLY P6, R14, R13, R12, R11 ;  /* 0x0c00000c0d0e7389 */ /* 0x00006400000c000b */
[----:B01----:R-:W-:Y:S05]  /*5810*/  ENDCOLLECTIVE ;  /* 0x000000000000791b */ /* 0x003fea0003800000 */
.L_x_2893:
        /* <DEDUP_REMOVED lines=8> */
.L_x_2894:
[----:B------:R-:W-:Y:S02]  /*58a0*/  HFMA2 R12, -RZ, RZ, 0, 1.1920928955078125e-07 ;  /* 0x00000002ff0c7431 */ /* 0x000fe400000001ff */
[----:B------:R-:W-:Y:S01]  /*58b0*/  IMAD.MOV.U32 R13, RZ, RZ, RZ ;  /* 0x000000ffff0d7224 */ /* 0x000fe200078e00ff */
[----:B------:R-:W-:-:S07]  /*58c0*/  MOV R39, R14 ;  /* 0x0000000e00277202 */ /* 0x000fce0000000f00 */
[----:B------:R-:W-:Y:S05]  /*58d0*/  WARPSYNC.COLLECTIVE R15, `(.L_x_2895) ;  /* 0x000000000f087348 */ /* 0x000fea0003c00000 */
[----:B------:R0:W1:Y:S02]  /*58e0*/  SHFL.BFLY P6, R14, R13, R12, R11 ;  /* 0x0c00000c0d0e7389 */ /* 0x00006400000c000b */
[----:B01----:R-:W-:Y:S05]  /*58f0*/  ENDCOLLECTIVE ;  /* 0x000000000000791b */ /* 0x003fea0003800000 */
.L_x_2895:
        /* <DEDUP_REMOVED lines=8> */
.L_x_2896:
[----:B------:R-:W-:Y:S01]  /*5980*/  HFMA2 R13, -RZ, RZ, 0, 0 ;  /* 0x00000000ff0d7431 */ /* 0x000fe200000001ff */
[----:B------:R-:W-:Y:S02]  /*5990*/  MOV R12, 0x2 ;  /* 0x00000002000c7802 */ /* 0x000fe40000000f00 */
[----:B------:R-:W-:-:S07]  /*59a0*/  MOV R41, R14 ;  /* 0x0000000e00297202 */ /* 0x000fce0000000f00 */
[----:B------:R-:W-:Y:S05]  /*59b0*/  WARPSYNC.COLLECTIVE R15, `(.L_x_2897) ;  /* 0x000000000f087348 */ /* 0x000fea0003c00000 */
[----:B------:R0:W1:Y:S02]  /*59c0*/  SHFL.BFLY P6, R14, R13, R12, R11 ;  /* 0x0c00000c0d0e7389 */ /* 0x00006400000c000b */
[----:B01----:R-:W-:Y:S05]  /*59d0*/  ENDCOLLECTIVE ;  /* 0x000000000000791b */ /* 0x003fea0003800000 */
.L_x_2897:
        /* <DEDUP_REMOVED lines=8> */
.L_x_2898:
[----:B------:R-:W-:Y:S02]  /*5a60*/  HFMA2 R12, -RZ, RZ, 0, 1.1920928955078125e-07 ;  /* 0x00000002ff0c7431 */ /* 0x000fe400000001ff */
[----:B------:R-:W-:Y:S01]  /*5a70*/  IMAD.MOV.U32 R13, RZ, RZ, RZ ;  /* 0x000000ffff0d7224 */ /* 0x000fe200078e00ff */
[----:B------:R-:W-:-:S07]  /*5a80*/  MOV R43, R14 ;  /* 0x0000000e002b7202 */ /* 0x000fce0000000f00 */
[----:B------:R-:W-:Y:S05]  /*5a90*/  WARPSYNC.COLLECTIVE R15, `(.L_x_2899) ;  /* 0x000000000f087348 */ /* 0x000fea0003c00000 */
[----:B------:R0:W1:Y:S02]  /*5aa0*/  SHFL.BFLY P6, R14, R13, R12, R11 ;  /* 0x0c00000c0d0e7389 */ /* 0x00006400000c000b */
[----:B01----:R-:W-:Y:S05]  /*5ab0*/  ENDCOLLECTIVE ;  /* 0x000000000000791b */ /* 0x003fea0003800000 */
.L_x_2899:
[----:B------:R-:W-:Y:S01]  /*5ac0*/  FADD.FTZ R43, R42, R43 ;  /* 0x0000002b2a2b7221 */ /* 0x000fe20000010000 */
[----:B------:R-:W-:Y:S02]  /*5ad0*/  HFMA2 R12, -RZ, RZ, 0, 5.9604644775390625e-08 ;  /* 0x00000001ff0c7431 */ /* 0x000fe400000001ff */
[----:B------:R-:W-:-:S05]  /*5ae0*/  FADD.FTZ R44, RZ, R14 ;  /* 0x0000000eff2c7221 */ /* 0x000fca0000010000 */
[----:B------:R-:W-:-:S07]  /*5af0*/  MOV R13, R44 ;  /* 0x0000002c000d7202 */ /* 0x000fce0000000f00 */
[----:B------:R-:W-:Y:S05]  /*5b00*/  WARPSYNC.COLLECTIVE R15, `(.L_x_2900) ;  /* 0x000000000f087348 */ /* 0x000fea0003c00000 */
[----:B------:R0:W1:Y:S02]  /*5b10*/  SHFL.BFLY P6, R14, R13, R12, R11 ;  /* 0x0c00000c0d0e7389 */ /* 0x00006400000c000b */
[----:B01----:R-:W-:Y:S05]  /*5b20*/  ENDCOLLECTIVE ;  /* 0x000000000000791b */ /* 0x003fea0003800000 */
.L_x_2900:
[----:B------:R-:W-:Y:S01]  /*5b30*/  HFMA2 R12, -RZ, RZ, 0, 1.1920928955078125e-07 ;  /* 0x00000002ff0c7431 */ /* 0x000fe200000001ff */
[----:B------:R-:W-:Y:S01]  /*5b40*/  MOV R13, RZ ;  /* 0x000000ff000d7202 */ /* 0x000fe20000000f00 */
[----:B------:R-:W-:-:S07]  /*5b50*/  IMAD.MOV.U32 R45, RZ, RZ, R14 ;  /* 0x000000ffff2d7224 */ /* 0x000fce00078e000e */
[----:B------:R-:W-:Y:S05]  /*5b60*/  WARPSYNC.COLLECTIVE R15, `(.L_x_2901) ;  /* 0x000000000f087348 */ /* 0x000fea0003c00000 */
[----:B------:R0:W1:Y:S02]  /*5b70*/  SHFL.BFLY P6, R14, R13, R12, R11 ;  /* 0x0c00000c0d0e7389 */ /* 0x00006400000c000b */
[----:B01----:R-:W-:Y:S05]  /*5b80*/  ENDCOLLECTIVE ;  /* 0x000000000000791b */ /* 0x003fea0003800000 */
.L_x_2901:
[----:B------:R-:W-:Y:S01]  /*5b90*/  FADD.FTZ R45, R44, R45 ;  /* 0x0000002d2c2d7221 */ /* 0x000fe20000010000 */
[----:B------:R-:W-:Y:S02]  /*5ba0*/  IMAD.MOV.U32 R12, RZ, RZ, 0x1 ;  /* 0x00000001ff0c7424 */ /* 0x000fe400078e00ff */
[----:B------:R-:W-:-:S05]  /*5bb0*/  FADD.FTZ R2, RZ, R14 ;  /* 0x0000000eff027221 */ /* 0x000fca0000010000 */
[----:B------:R-:W-:-:S07]  /*5bc0*/  MOV R13, R2 ;  /* 0x00000002000d7202 */ /* 0x000fce0000000f00 */
[----:B------:R-:W-:Y:S05]  /*5bd0*/  WARPSYNC.COLLECTIVE R15, `(.L_x_2902) ;  /* 0x000000000f087348 */ /* 0x000fea0003c00000 */
[----:B------:R0:W1:Y:S02]  /*5be0*/  SHFL.BFLY P6, R14, R13, R12, R11 ;  /* 0x0c00000c0d0e7389 */ /* 0x00006400000c000b */
[----:B01----:R-:W-:Y:S05]  /*5bf0*/  ENDCOLLECTIVE ;  /* 0x000000000000791b */ /* 0x003fea0003800000 */
.L_x_2902:
[----:B------:R-:W-:Y:S01]  /*5c00*/  HFMA2 R13, -RZ, RZ, 0, 0 ;  /* 0x00000000ff0d7431 */ /* 0x000fe200000001ff */
[----:B------:R-:W-:Y:S02]  /*5c10*/  MOV R12, 0x2 ;  /* 0x00000002000c7802 */ /* 0x000fe40000000f00 */
[----:B------:R-:W-:-:S07]  /*5c20*/  MOV R7, R14 ;  /* 0x0000000e00077202 */ /* 0x000fce0000000f00 */
[----:B------:R-:W-:Y:S05]  /*5c30*/  WARPSYNC.COLLECTIVE R15, `(.L_x_2903) ;  /* 0x000000000f087348 */ /* 0x000fea0003c00000 */
[----:B------:R0:W1:Y:S02]  /*5c40*/  SHFL.BFLY P6, R14, R13, R12, R11 ;  /* 0x0c00000c0d0e7389 */ /* 0x00006400000c000b */
[----:B01----:R-:W-:Y:S05]  /*5c50*/  ENDCOLLECTIVE ;  /* 0x000000000000791b */ /* 0x003fea0003800000 */
.L_x_2903:
        /* <DEDUP_REMOVED lines=8> */
.L_x_2904:
[----:B------:R-:W-:Y:S02]  /*5ce0*/  HFMA2 R12, -RZ, RZ, 0, 1.1920928955078125e-07 ;  /* 0x00000002ff0c7431 */ /* 0x000fe400000001ff */
[----:B------:R-:W-:Y:S01]  /*5cf0*/  IMAD.MOV.U32 R13, RZ, RZ, RZ ;  /* 0x000000ffff0d7224 */ /* 0x000fe200078e00ff */
[----:B------:R-:W-:-:S07]  /*5d00*/  MOV R38, R14 ;  /* 0x0000000e00267202 */ /* 0x000fce0000000f00 */
[----:B------:R-:W-:Y:S05]  /*5d10*/  WARPSYNC.COLLECTIVE R15, `(.L_x_2905) ;  /* 0x000000000f087348 */ /* 0x000fea0003c00000 */
[----:B------:R0:W1:Y:S02]  /*5d20*/  SHFL.BFLY P6, R14, R13, R12, R11 ;  /* 0x0c00000c0d0e7389 */ /* 0x00006400000c000b */
[----:B01----:R-:W-:Y:S05]  /*5d30*/  ENDCOLLECTIVE ;  /* 0x000000000000791b */ /* 0x003fea0003800000 */
.L_x_2905:
        /* <DEDUP_REMOVED lines=8> */
.L_x_2906:
[----:B------:R-:W-:Y:S01]  /*5dc0*/  HFMA2 R13, -RZ, RZ, 0, 0 ;  /* 0x00000000ff0d7431 */ /* 0x000fe200000001ff */
[----:B------:R-:W-:Y:S02]  /*5dd0*/  MOV R12, 0x2 ;  /* 0x00000002000c7802 */ /* 0x000fe40000000f00 */
[----:B------:R-:W-:-:S07]  /*5de0*/  MOV R42, R14 ;  /* 0x0000000e002a7202 */ /* 0x000fce0000000f00 */
[----:B------:R-:W-:Y:S05]  /*5df0*/  WARPSYNC.COLLECTIVE R15, `(.L_x_2907) ;  /* 0x000000000f087348 */ /* 0x000fea0003c00000 */
[----:B------:R0:W1:Y:S02]  /*5e00*/  SHFL.BFLY P6, R14, R13, R12, R11 ;  /* 0x0c00000c0d0e7389 */ /* 0x00006400000c000b */
[----:B01----:R-:W-:Y:S05]  /*5e10*/  ENDCOLLECTIVE ;  /* 0x000000000000791b */ /* 0x003fea0003800000 */
.L_x_2907:
        /* <DEDUP_REMOVED lines=8> */
.L_x_2908:
[----:B------:R-:W-:Y:S02]  /*5ea0*/  HFMA2 R12, -RZ, RZ, 0, 1.1920928955078125e-07 ;  /* 0x00000002ff0c7431 */ /* 0x000fe400000001ff */
[----:B------:R-:W-:Y:S01]  /*5eb0*/  IMAD.MOV.U32 R13, RZ, RZ, RZ ;  /* 0x000000ffff0d7224 */ /* 0x000fe200078e00ff */
[----:B------:R-:W-:-:S07]  /*5ec0*/  MOV R48, R14 ;  /* 0x0000000e00307202 */ /* 0x000fce0000000f00 */
[----:B------:R-:W-:Y:S05]  /*5ed0*/  WARPSYNC.COLLECTIVE R15, `(.L_x_2909) ;  /* 0x000000000f087348 */ /* 0x000fea0003c00000 */
[----:B------:R0:W1:Y:S02]  /*5ee0*/  SHFL.BFLY P6, R14, R13, R12, R11 ;  /* 0x0c00000c0d0e7389 */ /* 0x00006400000c000b */
[----:B01----:R-:W-:Y:S05]  /*5ef0*/  ENDCOLLECTIVE ;  /* 0x000000000000791b */ /* 0x003fea0003800000 */
.L_x_2909:
        /* <DEDUP_REMOVED lines=8> */
.L_x_2910:
[----:B------:R-:W-:Y:S01]  /*5f80*/  HFMA2 R13, -RZ, RZ, 0, 0 ;  /* 0x00000000ff0d7431 */ /* 0x000fe200000001ff */
[----:B------:R-:W-:Y:S02]  /*5f90*/  MOV R12, 0x2 ;  /* 0x00000002000c7802 */ /* 0x000fe40000000f00 */
[----:B------:R-:W-:-:S07]  /*5fa0*/  MOV R21, R14 ;  /* 0x0000000e00157202 */ /* 0x000fce0000000f00 */
[----:B------:R-:W-:Y:S05]  /*5fb0*/  WARPSYNC.COLLECTIVE R15, `(.L_x_2911) ;  /* 0x000000000f087348 */ /* 0x000fea0003c00000 */
[----:B------:R0:W1:Y:S02]  /*5fc0*/  SHFL.BFLY P6, R14, R13, R12, R11 ;  /* 0x0c00000c0d0e7389 */ /* 0x00006400000c000b */
[----:B01----:R-:W-:Y:S05]  /*5fd0*/  ENDCOLLECTIVE ;  /* 0x000000000000791b */ /* 0x003fea0003800000 */
.L_x_2911:
        /* <DEDUP_REMOVED lines=8> */
.L_x_2912:
[----:B------:R-:W-:Y:S02]  /*6060*/  HFMA2 R12, -RZ, RZ, 0, 1.1920928955078125e-07 ;  /* 0x00000002ff0c7431 */ /* 0x000fe400000001ff */
[----:B------:R-:W-:Y:S01]  /*6070*/  IMAD.MOV.U32 R13, RZ, RZ, RZ ;  /* 0x000000ffff0d7224 */ /* 0x000fe200078e00ff */
[----:B------:R-:W-:-:S07]  /*6080*/  MOV R50, R14 ;  /* 0x0000000e00327202 */ /* 0x000fce0000000f00 */
[----:B------:R-:W-:Y:S05]  /*6090*/  WARPSYNC.COLLECTIVE R15, `(.L_x_2913) ;  /* 0x000000000f087348 */ /* 0x000fea0003c00000 */
[----:B------:R0:W1:Y:S02]  /*60a0*/  SHFL.BFLY P6, R14, R13, R12, R11 ;  /* 0x0c00000c0d0e7389 */ /* 0x00006400000c000b */
[----:B01----:R-:W-:Y:S05]  /*60b0*/  ENDCOLLECTIVE ;  /* 0x000000000000791b */ /* 0x003fea0003800000 */
.L_x_2913:
        /* <DEDUP_REMOVED lines=8> */
.L_x_2914:
[----:B------:R-:W-:Y:S01]  /*6140*/  HFMA2 R13, -RZ, RZ, 0, 0 ;  /* 0x00000000ff0d7431 */ /* 0x000fe200000001ff */
[----:B------:R-:W-:Y:S01]  /*6150*/  MOV R12, 0x2 ;  /* 0x00000002000c7802 */ /* 0x000fe20000000f00 */
[----:B------:R-:W-:-:S07]  /*6160*/  FADD.FTZ R17, R23, R14 ;  /* 0x0000000e17117221 */ /* 0x000fce0000010000 */
[----:B------:R-:W-:Y:S05]  /*6170*/  WARPSYNC.COLLECTIVE R15, `(.L_x_2915) ;  /* 0x000000000f087348 */ /* 0x000fea0003c00000 */
[----:B------:R0:W1:Y:S02]  /*6180*/  SHFL.BFLY P6, R14, R13, R12, R11 ;  /* 0x0c00000c0d0e7389 */ /* 0x00006400000c000b */
[----:B01----:R-:W-:Y:S05]  /*6190*/  ENDCOLLECTIVE ;  /* 0x000000000000791b */ /* 0x003fea0003800000 */
.L_x_2915:
[----:B------:R-:W-:Y:S01]  /*61a0*/  HFMA2 R12, -RZ, RZ, 0, 5.9604644775390625e-08 ;  /* 0x00000001ff0c7431 */ /* 0x000fe200000001ff */
[----:B------:R-:W-:-:S05]  /*61b0*/  MOV R25, R14 ;  /* 0x0000000e00197202 */ /* 0x000fca0000000f00 */
[----:B------:R-:W-:-:S04]  /*61c0*/  FADD.FTZ R25, RZ, R25 ;  /* 0x00000019ff197221 */ /* 0x000fc80000010000 */
[----:B------:R-:W-:-:S07]  /*61d0*/  IMAD.MOV.U32 R13, RZ, RZ, R25 ;  /* 0x000000ffff0d7224 */ /* 0x000fce00078e0019 */
[----:B------:R-:W-:Y:S05]  /*61e0*/  WARPSYNC.COLLECTIVE R15, `(.L_x_2916) ;  /* 0x000000000f087348 */ /* 0x000fea0003c00000 */
[----:B------:R0:W1:Y:S02]  /*61f0*/  SHFL.BFLY P6, R14, R13, R12, R11 ;  /* 0x0c00000c0d0e7389 */ /* 0x00006400000c000b */
[----:B01----:R-:W-:Y:S05]  /*6200*/  ENDCOLLECTIVE ;  /* 0x000000000000791b */ /* 0x003fea0003800000 */
.L_x_2916:
[----:B------:R-:W-:Y:S02]  /*6210*/  HFMA2 R13, -RZ, RZ, 0, 0 ;  /* 0x00000000ff0d7431 */ /* 0x000fe400000001ff */
[----:B------:R-:W-:Y:S01]  /*6220*/  IMAD.MOV.U32 R12, RZ, RZ, 0x2 ;  /* 0x00000002ff0c7424 */ /* 0x000fe200078e00ff */
[----:B------:R-:W-:-:S07]  /*6230*/  MOV R52, R14 ;  /* 0x0000000e00347202 */ /* 0x000fce0000000f00 */
[----:B------:R-:W-:Y:S05]  /*6240*/  WARPSYNC.COLLECTIVE R15, `(.L_x_2917) ;  /* 0x000000000f087348 */ /* 0x000fea0003c00000 */
[----:B------:R0:W1:Y:S02]  /*6250*/  SHFL.BFLY P6, R14, R13, R12, R11 ;  /* 0x0c00000c0d0e7389 */ /* 0x00006400000c000b */
[----:B01----:R-:W-:Y:S05]  /*6260*/  ENDCOLLECTIVE ;  /* 0x000000000000791b */ /* 0x003fea0003800000 */
.L_x_2917:
[----:B------:R-:W-:Y:S01]  /*6270*/  FADD.FTZ R52, R25, R52 ;  /* 0x0000003419347221 */ /* 0x000fe20000010000 */
[----:B------:R-:W-:Y:S02]  /*6280*/  HFMA2 R12, -RZ, RZ, 0, 5.9604644775390625e-08 ;  /* 0x00000001ff0c7431 */ /* 0x000fe400000001ff */
[----:B------:R-:W-:-:S05]  /*6290*/  FADD.FTZ R27, RZ, R14 ;  /* 0x0000000eff1b7221 */ /* 0x000fca0000010000 */
[----:B------:R-:W-:-:S07]  /*62a0*/  MOV R13, R27 ;  /* 0x0000001b000d7202 */ /* 0x000fce0000000f00 */
[----:B------:R-:W-:Y:S05]  /*62b0*/  WARPSYNC.COLLECTIVE R15, `(.L_x_2918) ;  /* 0x000000000f087348 */ /* 0x000fea0003c00000 */
[----:B------:R0:W1:Y:S02]  /*62c0*/  SHFL.BFLY P6, R14, R13, R12, R11 ;  /* 0x0c00000c0d0e7389 */ /* 0x00006400000c000b */
[----:B01----:R-:W-:Y:S05]  /*62d0*/  ENDCOLLECTIVE ;  /* 0x000000000000791b */ /* 0x003fea0003800000 */
.L_x_2918:
[----:B------:R-:W-:Y:S02]  /*62e0*/  HFMA2 R12, -RZ, RZ, 0, 1.1920928955078125e-07 ;  /* 0x00000002ff0c7431 */ /* 0x000fe400000001ff */
[----:B------:R-:W-:Y:S01]  /*62f0*/  IMAD.MOV.U32 R13, RZ, RZ, RZ ;  /* 0x000000ffff0d7224 */ /* 0x000fe200078e00ff */
[----:B------:R-:W-:-:S07]  /*6300*/  MOV R7, R14 ;  /* 0x0000000e00077202 */ /* 0x000fce0000000f00 */
[----:B------:R-:W-:Y:S05]  /*6310*/  WARPSYNC.COLLECTIVE R15, `(.L_x_2919) ;  /* 0x000000000f087348 */ /* 0x000fea0003c00000 */
[----:B------:R0:W1:Y:S02]  /*6320*/  SHFL.BFLY P6, R14, R13, R12, R11 ;  /* 0x0c00000c0d0e7389 */ /* 0x00006400000c000b */
[----:B01----:R-:W-:Y:S05]  /*6330*/  ENDCOLLECTIVE ;  /* 0x000000000000791b */ /* 0x003fea0003800000 */
.L_x_2919:
[----:B------:R-:W-:Y:S01]  /*6340*/  FADD.FTZ R7, R27, R7 ;  /* 0x000000071b077221 */ /* 0x000fe20000010000 */
[----:B------:R-:W-:Y:S01]  /*6350*/  HFMA2 R12, -RZ, RZ, 0, 5.9604644775390625e-08 ;  /* 0x00000001ff0c7431 */ /* 0x000fe200000001ff */
[----:B------:R-:W-:-:S05]  /*6360*/  MOV R29, R14 ;  /* 0x0000000e001d7202 */ /* 0x000fca0000000f00 */
[----:B------:R-:W-:-:S07]  /*6370*/  FADD.FTZ R13, RZ, R29 ;  /* 0x0000001dff0d7221 */ /* 0x000fce0000010000 */
[----:B------:R-:W-:Y:S05]  /*6380*/  WARPSYNC.COLLECTIVE R15, `(.L_x_2920) ;  /* 0x000000000f087348 */ /* 0x000fea0003c00000 */
[----:B------:R0:W1:Y:S02]  /*6390*/  SHFL.BFLY P6, R14, R13, R12, R11 ;  /* 0x0c00000c0d0e7389 */ /* 0x00006400000c000b */
[----:B01----:R-:W-:Y:S05]  /*63a0*/  ENDCOLLECTIVE ;  /* 0x000000000000791b */ /* 0x003fea0003800000 */
.L_x_2920:
[----:B------:R-:W-:Y:S05]  /*63b0*/  BRA `(.L_x_2921) ;  /* 0xffffffcc00747947 */ /* 0x000fea000383ffff */
.L_x_2922:
        /* <DEDUP_REMOVED lines=12> */
.L_x_25635:


//--------------------- .text._ZN4vllm25paged_attention_v1_kernelIthLi192ELi32ELi128ELNS_18Fp8KVCacheDataTypeE2ELb1EEEvPT_PKS2_PKT0_S8_ifPKiSA_iPKfiiiSC_SC_iiiii --------------------------
	.section	.text._ZN4vllm25paged_attention_v1_kernelIthLi192ELi32ELi128ELNS_18Fp8KVCacheDataTypeE2ELb1EEEvPT_PKS2_PKT0_S8_ifPKiSA_iPKfiiiSC_SC_iiiii,"ax",@progbits
	.align	128
        .global         _ZN4vllm25paged_attention_v1_kernelIthLi192ELi32ELi128ELNS_18Fp8KVCacheDataTypeE2ELb1EEEvPT_PKS2_PKT0_S8_ifPKiSA_iPKfiiiSC_SC_iiiii
        .type           _ZN4vllm25paged_attention_v1_kernelIthLi192ELi32ELi128ELNS_18Fp8KVCacheDataTypeE2ELb1EEEvPT_PKS2_PKT0_S8_ifPKiSA_iPKfiiiSC_SC_iiiii,@function
        .size           _ZN4vllm25paged_attention_v1_kernelIthLi192ELi32ELi128ELNS_18Fp8KVCacheDataTypeE2ELb1EEEvPT_PKS2_PKT0_S8_ifPKiSA_iPKfiiiSC_SC_iiiii,(.L_x_25636 - _ZN4vllm25paged_attention_v1_kernelIthLi192ELi32ELi128ELNS_18Fp8KVCacheDataTypeE2ELb1EEEvPT_PKS2_PKT0_S8_ifPKiSA_iPKfiiiSC_SC_iiiii)
        .other          _ZN4vllm25paged_attention_v1_kernelIthLi192ELi32ELi128ELNS_18Fp8KVCacheDataTypeE2ELb1EEEvPT_PKS2_PKT0_S8_ifPKiSA_iPKfiiiSC_SC_iiiii,@"STO_CUDA_ENTRY STV_DEFAULT"
_ZN4vllm25paged_attention_v1_kernelIthLi192ELi32ELi128ELNS_18Fp8KVCacheDataTypeE2ELb1EEEvPT_PKS2_PKT0_S8_ifPKiSA_iPKfiiiSC_SC_iiiii:
.text._ZN4vllm25paged_attention_v1_kernelIthLi192ELi32ELi128ELNS_18Fp8KVCacheDataTypeE2ELb1EEEvPT_PKS2_PKT0_S8_ifPKiSA_iPKfiiiSC_SC_iiiii:
        /* <DEDUP_REMOVED lines=112> */
.L_x_2923:
        /* <DEDUP_REMOVED lines=25> */
.L_x_2927:
        /* <DEDUP_REMOVED lines=37> */
.L_x_2925:
[----:B------:R-:W-:Y:S05]  /*0ae0*/  BSYNC.RECONVERGENT B6 ;  /* 0x0000000000067941 */ /* 0x000fea0003800200 */
.L_x_2924:
        /* <DEDUP_REMOVED lines=12> */
.L_x_2968:
        /* <DEDUP_REMOVED lines=40> */
.L_x_2933:
        /* <DEDUP_REMOVED lines=11> */
.L_x_2932:
[----:B------:R-:W-:Y:S05]  /*0ee0*/  BSYNC.RECONVERGENT B1 ;  /* 0x0000000000017941 */ /* 0x000fea0003800200 */
.L_x_2931:
        /* <DEDUP_REMOVED lines=13> */
.L_x_2936:
        /* <DEDUP_REMOVED lines=100> */
.L_x_2935:
[----:B------:R-:W-:Y:S05]  /*1600*/  BSYNC.RECONVERGENT B1 ;  /* 0x0000000000017941 */ /* 0x000fea0003800200 */
.L_x_2934:
        /* <DEDUP_REMOVED lines=55> */
.L_x_2938:
[----:B------:R-:W-:Y:S05]  /*1980*/  BSYNC.RECONVERGENT B1 ;  /* 0x0000000000017941 */ /* 0x000fea0003800200 */
.L_x_2937:
        /* <DEDUP_REMOVED lines=26> */
.L_x_2930:
[----:B------:R-:W-:Y:S05]  /*1b30*/  BSYNC.RECONVERGENT B0 ;  /* 0x0000000000007941 */ /* 0x000fea0003800200 */
.L_x_2929:
        /* <DEDUP_REMOVED lines=39> */
.L_x_2943:
[----:B------:R-:W0:Y:S01]  /*1db0*/  LDS R7, [R8] ;  /* 0x0000000008077984 */ /* 0x000e220000000800 */
[----:B------:R-:W-:-:S05]  /*1dc0*/  VIADD R9, R9, 0x1 ;  /* 0x0000000109097836 */ /* 0x000fca0000000000 */
[----:B------:R-:W-:Y:S01]  /*1dd0*/  ISETP.NE.AND P0, PT, R9, RZ, PT ;  /* 0x000000ff0900720c */ /* 0x000fe20003f05270 */
[----:B0-----:R-:W-:-:S05]  /*1de0*/  FMUL.FTZ R7, R7, R2 ;  /* 0x0000000207077220 */ /* 0x001fca0000410000 */
[----:B------:R0:W-:Y:S02]  /*1df0*/  STS [R8], R7 ;  /* 0x0000000708007388 */ /* 0x0001e40000000800 */
[----:B0-----:R-:W-:-:S05]  /*1e00*/  IADD3 R8, PT, PT, R8, 0x200, RZ ;  /* 0x0000020008087810 */ /* 0x001fca0007ffe0ff */
[----:B------:R-:W-:Y:S05]  /*1e10*/  @P0 BRA `(.L_x_2943) ;  /* 0xfffffffc00e40947 */ /* 0x000fea000383ffff */
.L_x_2942:
[----:B------:R-:W-:Y:S05]  /*1e20*/  BSYNC.RECONVERGENT B1 ;  /* 0x0000000000017941 */ /* 0x000fea0003800200 */
.L_x_2941:
        /* <DEDUP_REMOVED lines=13> */
.L_x_2946:
        /* <DEDUP_REMOVED lines=52> */
.L_x_2945:
[----:B------:R-:W-:Y:S05]  /*2240*/  BSYNC.RECONVERGENT B1 ;  /* 0x0000000000017941 */ /* 0x000fea0003800200 */
.L_x_2944:
        /* <DEDUP_REMOVED lines=31> */
.L_x_2948:
[----:B------:R-:W-:Y:S05]  /*2440*/  BSYNC.RECONVERGENT B1 ;  /* 0x0000000000017941 */ /* 0x000fea0003800200 */
.L_x_2947:
        /* <DEDUP_REMOVED lines=14> */
.L_x_2940:
[----:B------:R-:W-:Y:S05]  /*2530*/  BSYNC.RECONVERGENT B0 ;  /* 0x0000000000007941 */ /* 0x000fea0003800200 */
.L_x_2939:
        /* <DEDUP_REMOVED lines=30> */
.L_x_2952:
        /* <DEDUP_REMOVED lines=34> */
.L_x_2951:
        /* <DEDUP_REMOVED lines=16> */
.L_x_2950:
[----:B------:R-:W-:Y:S05]  /*2a40*/  BSYNC.RECONVERGENT B6 ;  /* 0x0000000000067941 */ /* 0x000fea0003800200 */
.L_x_2949:
        /* <DEDUP_REMOVED lines=93> */
.L_x_3017:
        /* <DEDUP_REMOVED lines=44> */
.L_x_2955:
[----:B------:R-:W-:Y:S05]  /*32e0*/  BSYNC.RECONVERGENT B0 ;  /* 0x0000000000007941 */ /* 0x000fea0003800200 */
.L_x_2954:
        /* <DEDUP_REMOVED lines=51> */
.L_x_2957:
[----:B------:R-:W-:Y:S05]  /*3620*/  BSYNC.RECONVERGENT B0 ;  /* 0x0000000000007941 */ /* 0x000fea0003800200 */
.L_x_2956:
        /* <DEDUP_REMOVED lines=27> */
.L_x_2959:
[----:B------:R-:W-:Y:S05]  /*37e0*/  BSYNC.RECONVERGENT B0 ;  /* 0x0000000000007941 */ /* 0x000fea0003800200 */
.L_x_2958:
        /* <DEDUP_REMOVED lines=51> */
.L_x_2961:
[----:B------:R-:W-:Y:S05]  /*3b20*/  BSYNC.RECONVERGENT B0 ;  /* 0x0000000000007941 */ /* 0x000fea0003800200 */
.L_x_2960:
        /* <DEDUP_REMOVED lines=10> */
[----:B------:R-:W-:Y:S01]  /*3bd0*/  UIMAD UR6, UR4, 0xc0, URZ ;  /* 0x000000c0040678a4 */ /* 0x000fe2000f8e02ff */
[----:B------:R-:W-:Y:S02]  /*3be0*/  F2FP.F16.F32.PACK_AB R3, R3, R4 ;  /* 0x000000040303723e */ /* 0x000fe400000000ff */
[----:B------:R-:W-:Y:S02]  /*3bf0*/  F2FP.F16.F32.PACK_AB R5, R5, R6 ;  /* 0x000000060505723e */ /* 0x000fe400000000ff */
[----:B------:R-:W-:-:S02]  /*3c00*/  F2FP.F16.F32.PACK_AB R0, R0, R2 ;  /* 0x000000020000723e */ /* 0x000fc400000000ff */
[----:B------:R-:W-:Y:S02]  /*3c10*/  PRMT R6, R7, 0x7632, R6 ;  /* 0x0000763207067816 */ /* 0x000fe40000000006 */
[----:B------:R-:W-:Y:S02]  /*3c20*/  PRMT R2, R3, 0x7632, R2 ;  /* 0x0000763203027816 */ /* 0x000fe40000000002 */
[----:B------:R-:W-:Y:S02]  /*3c30*/  F2FP.F16.F32.PACK_AB R9, R10, R9 ;  /* 0x000000090a09723e */ /* 0x000fe400000000ff */
[----:B------:R-:W-:Y:S02]  /*3c40*/  F2FP.F16.F32.PACK_AB R21, R25, R21 ;  /* 0x000000151915723e */ /* 0x000fe400000000ff */
[----:B------:R-:W-:Y:S02]  /*3c50*/  PRMT R4, R0, 0x7632, R4 ;  /* 0x0000763200047816 */ /* 0x000fe40000000004 */
[----:B------:R-:W-:Y:S01]  /*3c60*/  F2FP.F16.F32.PACK_AB R17, R18, R17 ;  /* 0x000000111211723e */ /* 0x000fe200000000ff */
[----:B--2---:R-:W-:Y:S01]  /*3c70*/  UIMAD UR5, UR5, 0xc0, URZ ;  /* 0x000000c0050578a4 */ /* 0x004fe2000f8e02ff */
[----:B------:R-:W-:-:S02]  /*3c80*/  F2FP.F16.F32.PACK_AB R28, R36, R28 ;  /* 0x0000001c241c723e */ /* 0x000fc400000000ff */
[----:B------:R-:W-:Y:S02]  /*3c90*/  F2FP.F16.F32.PACK_AB R16, R27, R16 ;  /* 0x000000101b10723e */ /* 0x000fe400000000ff */
[----:B------:R-:W-:Y:S01]  /*3ca0*/  F2FP.F16.F32.PACK_AB R29, R31, R29 ;  /* 0x0000001d1f1d723e */ /* 0x000fe200000000ff */
[----:B------:R-:W-:Y:S01]  /*3cb0*/  IMAD.U32 R11, RZ, RZ, UR5 ;  /* 0x00000005ff0b7e24 */ /* 0x000fe2000f8e00ff */
[----:B------:R-:W-:Y:S02]  /*3cc0*/  F2FP.F16.F32.PACK_AB R20, R20, R33 ;  /* 0x000000211414723e */ /* 0x000fe400000000ff */
[----:B------:R-:W-:Y:S02]  /*3cd0*/  F2FP.F16.F32.PACK_AB R19, R19, R26 ;  /* 0x0000001a1313723e */ /* 0x000fe400000000ff */
        /* <DEDUP_REMOVED lines=38> */
.L_x_2926:
        /* <DEDUP_REMOVED lines=16> */
.L_x_2962:
[----:B------:R-:W-:Y:S05]  /*4040*/  EXIT ;  /* 0x000000000000794d */ /* 0x000fea0003800000 */
.L_x_2928:
[----:B------:R-:W-:Y:S01]  /*4050*/  HFMA2 R12, -RZ, RZ, 0, 9.5367431640625e-07 ;  /* 0x00000010ff0c7431 */ /* 0x000fe200000001ff */
[----:B------:R-:W-:Y:S01]  /*4060*/  MOV R11, 0x1f ;  /* 0x0000001f000b7802 */ /* 0x000fe20000000f00 */
[----:B------:R-:W-:-:S07]  /*4070*/  IMAD.MOV.U32 R15, RZ, RZ, -0x1 ;  /* 0xffffffffff0f7424 */ /* 0x000fce00078e00ff */
[----:B------:R-:W-:Y:S05]  /*4080*/  WARPSYNC.COLLECTIVE R15, `(.L_x_2963) ;  /* 0x000000000f087348 */ /* 0x000fea0003c00000 */
[----:B------:R0:W1:Y:S02]  /*4090*/  SHFL.BFLY P6, R14, R13, R12, R11 ;  /* 0x0c00000c0d0e7389 */ /* 0x00006400000c000b */
[----:B01----:R-:W-:Y:S05]  /*40a0*/  ENDCOLLECTIVE ;  /* 0x000000000000791b */ /* 0x003fea0003800000 */
.L_x_2963:
[----:B------:R-:W-:Y:S01]  /*40b0*/  HFMA2 R12, -RZ, RZ, 0, 4.76837158203125e-07 ;  /* 0x00000008ff0c7431 */ /* 0x000fe200000001ff */
[----:B------:R-:W-:-:S04]  /*40c0*/  FMNMX.FTZ R0, R14, -3.40282346638528859812e+38, !PT ;  /* 0xff7fffff0e007809 */ /* 0x000fc80007810000 */
[----:B------:R-:W-:-:S07]  /*40d0*/  MOV R13, R0 ;  /* 0x00000000000d7202 */ /* 0x000fce0000000f00 */
[----:B------:R-:W-:Y:S05]  /*40e0*/  WARPSYNC.COLLECTIVE R15, `(.L_x_2964) ;  /* 0x000000000f087348 */ /* 0x000fea0003c00000 */
[----:B------:R0:W1:Y:S02]  /*40f0*/  SHFL.BFLY P6, R14, R13, R12, R11 ;  /* 0x0c00000c0d0e7389 */ /* 0x00006400000c000b */
[----:B01----:R-:W-:Y:S05]  /*4100*/  ENDCOLLECTIVE ;  /* 0x000000000000791b */ /* 0x003fea0003800000 */
.L_x_2964:
[----:B------:R-:W-:Y:S02]  /*4110*/  MOV R12, 0x4 ;  /* 0x00000004000c7802 */ /* 0x000fe40000000f00 */
[----:B------:R-:W-:-:S05]  /*4120*/  FMNMX.FTZ R2, R0, R14, !PT ;  /* 0x0000000e00027209 */ /* 0x000fca0007810000 */
[----:B------:R-:W-:-:S07]  /*4130*/  IMAD.MOV.U32 R13, RZ, RZ, R2 ;  /* 0x000000ffff0d7224 */ /* 0x000fce00078e0002 */
[----:B------:R-:W-:Y:S05]  /*4140*/  WARPSYNC.COLLECTIVE R15, `(.L_x_2965) ;  /* 0x000000000f087348 */ /* 0x000fea0003c00000 */
[----:B------:R0:W1:Y:S02]  /*4150*/  SHFL.BFLY P6, R14, R13, R12, R11 ;  /* 0x0c00000c0d0e7389 */ /* 0x00006400000c000b */
[----:B01----:R-:W-:Y:S05]  /*4160*/  ENDCOLLECTIVE ;  /* 0x000000000000791b */ /* 0x003fea0003800000 */
.L_x_2965:
[----:B------:R-:W-:Y:S01]  /*4170*/  IMAD.MOV.U32 R12, RZ, RZ, 0x2 ;  /* 0x00000002ff0c7424 */ /* 0x000fe200078e00ff */
[----:B------:R-:W-:-:S04]  /*4180*/  FMNMX.FTZ R3, R2, R14, !PT ;  /* 0x0000000e02037209 */ /* 0x000fc80007810000 */
[----:B------:R-:W-:-:S07]  /*4190*/  MOV R13, R3 ;  /* 0x00000003000d7202 */ /* 0x000fce0000000f00 */
[----:B------:R-:W-:Y:S05]  /*41a0*/  WARPSYNC.COLLECTIVE R15, `(.L_x_2966) ;  /* 0x000000000f087348 */ /* 0x000fea0003c00000 */
[----:B------:R0:W1:Y:S02]  /*41b0*/  SHFL.BFLY P6, R14, R13, R12, R11 ;  /* 0x0c00000c0d0e7389 */ /* 0x00006400000c000b */
[----:B01----:R-:W-:Y:S05]  /*41c0*/  ENDCOLLECTIVE ;  /* 0x000000000000791b */ /* 0x003fea0003800000 */
.L_x_2966:
[----:B------:R-:W-:Y:S01]  /*41d0*/  HFMA2 R12, -RZ, RZ, 0, 5.9604644775390625e-08 ;  /* 0x00000001ff0c7431 */ /* 0x000fe200000001ff */
[----:B------:R-:W-:-:S04]  /*41e0*/  FMNMX.FTZ R4, R3, R14, !PT ;  /* 0x0000000e03047209 */ /* 0x000fc80007810000 */
[----:B------:R-:W-:-:S07]  /*41f0*/  MOV R13, R4 ;  /* 0x00000004000d7202 */ /* 0x000fce0000000f00 */
[----:B------:R-:W-:Y:S05]  /*4200*/  WARPSYNC.COLLECTIVE R15, `(.L_x_2967) ;  /* 0x000000000f087348 */ /* 0x000fea0003c00000 */
[----:B------:R0:W1:Y:S02]  /*4210*/  SHFL.BFLY P6, R14, R13, R12, R11 ;  /* 0x0c00000c0d0e7389 */ /* 0x00006400000c000b */
[----:B01----:R-:W-:Y:S05]  /*4220*/  ENDCOLLECTIVE ;  /* 0x000000000000791b */ /* 0x003fea0003800000 */
.L_x_2967:
[----:B------:R-:W-:Y:S05]  /*4230*/  BRA `(.L_x_2968) ;  /* 0xffffffc8005c7947 */ /* 0x000fea000383ffff */
.L_x_2953:
[----:B-1----:R-:W-:Y:S02]  /*4240*/  HFMA2 R11, -RZ, RZ, 0, 1.847743988037109375e-06 ;  /* 0x0000001fff0b7431 */ /* 0x002fe400000001ff */
[----:B------:R-:W-:Y:S01]  /*4250*/  IMAD.MOV.U32 R13, RZ, RZ, RZ ;  /* 0x000000ffff0d7224 */ /* 0x000fe200078e00ff */
[----:B------:R-:W-:Y:S01]  /*4260*/  MOV R12, 0x2 ;  /* 0x00000002000c7802 */ /* 0x000fe20000000f00 */
[----:B------:R-:W-:-:S07]  /*4270*/  IMAD.MOV.U32 R15, RZ, RZ, -0x1 ;  /* 0xffffffffff0f7424 */ /* 0x000fce00078e00ff */
[----:B0-----:R-:W-:Y:S05]  /*4280*/  WARPSYNC.COLLECTIVE R15, `(.L_x_2969) ;  /* 0x000000000f087348 */ /* 0x001fea0003c00000 */
[----:B------:R1:W2:Y:S02]  /*4290*/  SHFL.BFLY P6, R14, R13, R12, R11 ;  /* 0x0c00000c0d0e7389 */ /* 0x0002a400000c000b */
[----:B012---:R-:W-:Y:S05]  /*42a0*/  ENDCOLLECTIVE ;  /* 0x000000000000791b */ /* 0x007fea0003800000 */
.L_x_2969:
[----:B------:R-:W-:Y:S01]  /*42b0*/  IMAD.MOV.U32 R12, RZ, RZ, 0x1 ;  /* 0x00000001ff0c7424 */ /* 0x000fe200078e00ff */
[----:B------:R-:W-:-:S05]  /*42c0*/  MOV R37, R14 ;  /* 0x0000000e00257202 */ /* 0x000fca0000000f00 */
[----:B------:R-:W-:-:S05]  /*42d0*/  FADD.FTZ R37, RZ, R37 ;  /* 0x00000025ff257221 */ /* 0x000fca0000010000 */
[----:B------:R-:W-:-:S07]  /*42e0*/  MOV R13, R37 ;  /* 0x00000025000d7202 */ /* 0x000fce0000000f00 */
[----:B------:R-:W-:Y:S05]  /*42f0*/  WARPSYNC.COLLECTIVE R15, `(.L_x_2970) ;  /* 0x000000000f087348 */ /* 0x000fea0003c00000 */
[----:B------:R0:W1:Y:S02]  /*4300*/  SHFL.BFLY P6, R14, R13, R12, R11 ;  /* 0x0c00000c0d0e7389 */ /* 0x00006400000c000b */
[----:B01----:R-:W-:Y:S05]  /*4310*/  ENDCOLLECTIVE ;  /* 0x000000000000791b */ /* 0x003fea0003800000 */
.L_x_2970:
[----:B------:R-:W-:Y:S02]  /*4320*/  HFMA2 R13, -RZ, RZ, 0, 0 ;  /* 0x00000000ff0d7431 */ /* 0x000fe400000001ff */
[----:B------:R-:W-:Y:S01]  /*4330*/  IMAD.MOV.U32 R12, RZ, RZ, 0x2 ;  /* 0x00000002ff0c7424 */ /* 0x000fe200078e00ff */
[----:B------:R-:W-:-:S07]  /*4340*/  MOV R8, R14 ;  /* 0x0000000e00087202 */ /* 0x000fce0000000f00 */
[----:B------:R-:W-:Y:S05]  /*4350*/  WARPSYNC.COLLECTIVE R15, `(.L_x_2971) ;  /* 0x000000000f087348 */ /* 0x000fea0003c00000 */
[----:B------:R0:W1:Y:S02]  /*4360*/  SHFL.BFLY P6, R14, R13, R12, R11 ;  /* 0x0c00000c0d0e7389 */ /* 0x00006400000c000b */
[----:B01----:R-:W-:Y:S05]  /*4370*/  ENDCOLLECTIVE ;  /* 0x000000000000791b */ /* 0x003fea0003800000 */
.L_x_2971:
        /* <DEDUP_REMOVED lines=8> */
.L_x_2972:
[----:B------:R-:W-:Y:S01]  /*4400*/  HFMA2 R12, -RZ, RZ, 0, 1.1920928955078125e-07 ;  /* 0x00000002ff0c7431 */ /* 0x000fe200000001ff */
[----:B------:R-:W-:Y:S01]  /*4410*/  MOV R13, RZ ;  /* 0x000000ff000d7202 */ /* 0x000fe20000000f00 */
[----:B------:R-:W-:-:S07]  /*4420*/  IMAD.MOV.U32 R7, RZ, RZ, R14 ;  /* 0x000000ffff077224 */ /* 0x000fce00078e000e */
[----:B------:R-:W-:Y:S05]  /*4430*/  WARPSYNC.COLLECTIVE R15, `(.L_x_2973) ;  /* 0x000000000f087348 */ /* 0x000fea0003c00000 */
[----:B------:R0:W1:Y:S02]  /*4440*/  SHFL.BFLY P6, R14, R13, R12, R11 ;  /* 0x0c00000c0d0e7389 */ /* 0x00006400000c000b */
[----:B01----:R-:W-:Y:S05]  /*4450*/  ENDCOLLECTIVE ;  /* 0x000000000000791b */ /* 0x003fea0003800000 */
.L_x_2973:
        /* <DEDUP_REMOVED lines=8> */
.L_x_2974:
[----:B------:R-:W-:Y:S02]  /*44e0*/  HFMA2 R13, -RZ, RZ, 0, 0 ;  /* 0x00000000ff0d7431 */ /* 0x000fe400000001ff */
[----:B------:R-:W-:Y:S01]  /*44f0*/  IMAD.MOV.U32 R12, RZ, RZ, 0x2 ;  /* 0x00000002ff0c7424 */ /* 0x000fe200078e00ff */
[----:B------:R-:W-:-:S07]  /*4500*/  MOV R35, R14 ;  /* 0x0000000e00237202 */ /* 0x000fce0000000f00 */
[----:B------:R-:W-:Y:S05]  /*4510*/  WARPSYNC.COLLECTIVE R15, `(.L_x_2975) ;  /* 0x000000000f087348 */ /* 0x000fea0003c00000 */
[----:B------:R0:W1:Y:S02]  /*4520*/  SHFL.BFLY P6, R14, R13, R12, R11 ;  /* 0x0c00000c0d0e7389 */ /* 0x00006400000c000b */
[----:B01----:R-:W-:Y:S05]  /*4530*/  ENDCOLLECTIVE ;  /* 0x000000000000791b */ /* 0x003fea0003800000 */
.L_x_2975:
        /* <DEDUP_REMOVED lines=8> */
.L_x_2976:
[----:B------:R-:W-:Y:S01]  /*45c0*/  HFMA2 R12, -RZ, RZ, 0, 1.1920928955078125e-07 ;  /* 0x00000002ff0c7431 */ /* 0x000fe200000001ff */
[----:B------:R-:W-:Y:S01]  /*45d0*/  MOV R13, RZ ;  /* 0x000000ff000d7202 */ /* 0x000fe20000000f00 */
[----:B------:R-:W-:-:S07]  /*45e0*/  IMAD.MOV.U32 R32, RZ, RZ, R14 ;  /* 0x000000ffff207224 */ /* 0x000fce00078e000e */
[----:B------:R-:W-:Y:S05]  /*45f0*/  WARPSYNC.COLLECTIVE R15, `(.L_x_2977) ;  /* 0x000000000f087348 */ /* 0x000fea0003c00000 */
[----:B------:R0:W1:Y:S02]  /*4600*/  SHFL.BFLY P6, R14, R13, R12, R11 ;  /* 0x0c00000c0d0e7389 */ /* 0x00006400000c000b */
[----:B01----:R-:W-:Y:S05]  /*4610*/  ENDCOLLECTIVE ;  /* 0x000000000000791b */ /* 0x003fea0003800000 */
.L_x_2977:
        /* <DEDUP_REMOVED lines=8> */
.L_x_2978:
[----:B------:R-:W-:Y:S02]  /*46a0*/  HFMA2 R13, -RZ, RZ, 0, 0 ;  /* 0x00000000ff0d7431 */ /* 0x000fe400000001ff */
[----:B------:R-:W-:Y:S01]  /*46b0*/  IMAD.MOV.U32 R12, RZ, RZ, 0x2 ;  /* 0x00000002ff0c7424 */ /* 0x000fe200078e00ff */
[----:B------:R-:W-:-:S07]  /*46c0*/  MOV R33, R14 ;  /* 0x0000000e00217202 */ /* 0x000fce0000000f00 */
[----:B------:R-:W-:Y:S05]  /*46d0*/  WARPSYNC.COLLECTIVE R15, `(.L_x_2979) ;  /* 0x000000000f087348 */ /* 0x000fea0003c00000 */
[----:B------:R0:W1:Y:S02]  /*46e0*/  SHFL.BFLY P6, R14, R13, R12, R11 ;  /* 0x0c00000c0d0e7389 */ /* 0x00006400000c000b */
[----:B01----:R-:W-:Y:S05]  /*46f0*/  ENDCOLLECTIVE ;  /* 0x000000000000791b */ /* 0x003fea0003800000 */
.L_x_2979:
        /* <DEDUP_REMOVED lines=8> */
.L_x_2980:
[----:B------:R-:W-:Y:S01]  /*4780*/  HFMA2 R12, -RZ, RZ, 0, 1.1920928955078125e-07 ;  /* 0x00000002ff0c7431 */ /* 0x000fe200000001ff */
[----:B------:R-:W-:Y:S01]  /*4790*/  MOV R13, RZ ;  /* 0x000000ff000d7202 */ /* 0x000fe20000000f00 */
[----:B------:R-:W-:-:S07]  /*47a0*/  IMAD.MOV.U32 R28, RZ, RZ, R14 ;  /* 0x000000ffff1c7224 */ /* 0x000fce00078e000e */
[----:B------:R-:W-:Y:S05]  /*47b0*/  WARPSYNC.COLLECTIVE R15, `(.L_x_2981) ;  /* 0x000000000f087348 */ /* 0x000fea0003c00000 */
[----:B------:R0:W1:Y:S02]  /*47c0*/  SHFL.BFLY P6, R14, R13, R12, R11 ;  /* 0x0c00000c0d0e7389 */ /* 0x00006400000c000b */
[----:B01----:R-:W-:Y:S05]  /*47d0*/  ENDCOLLECTIVE ;  /* 0x000000000000791b */ /* 0x003fea0003800000 */
.L_x_2981:
        /* <DEDUP_REMOVED lines=8> */
.L_x_2982:
[----:B------:R-:W-:Y:S02]  /*4860*/  HFMA2 R13, -RZ, RZ, 0, 0 ;  /* 0x00000000ff0d7431 */ /* 0x000fe400000001ff */
[----:B------:R-:W-:Y:S01]  /*4870*/  IMAD.MOV.U32 R12, RZ, RZ, 0x2 ;  /* 0x00000002ff0c7424 */ /* 0x000fe200078e00ff */
[----:B------:R-:W-:-:S07]  /*4880*/  MOV R31, R14 ;  /* 0x0000000e001f7202 */ /* 0x000fce0000000f00 */
[----:B------:R-:W-:Y:S05]  /*4890*/  WARPSYNC.COLLECTIVE R15, `(.L_x_2983) ;  /* 0x000000000f087348 */ /* 0x000fea0003c00000 */
[----:B------:R0:W1:Y:S02]  /*48a0*/  SHFL.BFLY P6, R14, R13, R12, R11 ;  /* 0x0c00000c0d0e7389 */ /* 0x00006400000c000b */
[----:B01----:R-:W-:Y:S05]  /*48b0*/  ENDCOLLECTIVE ;  /* 0x000000000000791b */ /* 0x003fea0003800000 */
.L_x_2983:
        /* <DEDUP_REMOVED lines=8> */
.L_x_2984:
[----:B------:R-:W-:Y:S01]  /*4940*/  HFMA2 R12, -RZ, RZ, 0, 1.1920928955078125e-07 ;  /* 0x00000002ff0c7431 */ /* 0x000fe200000001ff */
[----:B------:R-:W-:Y:S01]  /*4950*/  MOV R13, RZ ;  /* 0x000000ff000d7202 */ /* 0x000fe20000000f00 */
[----:B------:R-:W-:-:S07]  /*4960*/  IMAD.MOV.U32 R29, RZ, RZ, R14 ;  /* 0x000000ffff1d7224 */ /* 0x000fce00078e000e */
[----:B------:R-:W-:Y:S05]  /*4970*/  WARPSYNC.COLLECTIVE R15, `(.L_x_2985) ;  /* 0x000000000f087348 */ /* 0x000fea0003c00000 */
[----:B------:R0:W1:Y:S02]  /*4980*/  SHFL.BFLY P6, R14, R13, R12, R11 ;  /* 0x0c00000c0d0e7389 */ /* 0x00006400000c000b */
[----:B01----:R-:W-:Y:S05]  /*4990*/  ENDCOLLECTIVE ;  /* 0x000000000000791b */ /* 0x003fea0003800000 */
.L_x_2985:
        /* <DEDUP_REMOVED lines=8> */
.L_x_2986:
[----:B------:R-:W-:Y:S02]  /*4a20*/  HFMA2 R13, -RZ, RZ, 0, 0 ;  /* 0x00000000ff0d7431 */ /* 0x000fe400000001ff */
[----:B------:R-:W-:Y:S01]  /*4a30*/  IMAD.MOV.U32 R12, RZ, RZ, 0x2 ;  /* 0x00000002ff0c7424 */ /* 0x000fe200078e00ff */
[----:B------:R-:W-:-:S07]  /*4a40*/  MOV R16, R14 ;  /* 0x0000000e00107202 */ /* 0x000fce0000000f00 */
[----:B------:R-:W-:Y:S05]  /*4a50*/  WARPSYNC.COLLECTIVE R15, `(.L_x_2987) ;  /* 0x000000000f087348 */ /* 0x000fea0003c00000 */
[----:B------:R0:W1:Y:S02]  /*4a60*/  SHFL.BFLY P6, R14, R13, R12, R11 ;  /* 0x0c00000c0d0e7389 */ /* 0x00006400000c000b */
[----:B01----:R-:W-:Y:S05]  /*4a70*/  ENDCOLLECTIVE ;  /* 0x000000000000791b */ /* 0x003fea0003800000 */
.L_x_2987:
        /* <DEDUP_REMOVED lines=8> */
.L_x_2988:
[----:B------:R-:W-:Y:S01]  /*4b00*/  HFMA2 R12, -RZ, RZ, 0, 1.1920928955078125e-07 ;  /* 0x00000002ff0c7431 */ /* 0x000fe200000001ff */
[----:B------:R-:W-:Y:S01]  /*4b10*/  MOV R13, RZ ;  /* 0x000000ff000d7202 */ /* 0x000fe20000000f00 */
[----:B------:R-:W-:-:S07]  /*4b20*/  IMAD.MOV.U32 R27, RZ, RZ, R14 ;  /* 0x000000ffff1b7224 */ /* 0x000fce00078e000e */
[----:B------:R-:W-:Y:S05]  /*4b30*/  WARPSYNC.COLLECTIVE R15, `(.L_x_2989) ;  /* 0x000000000f087348 */ /* 0x000fea0003c00000 */
[----:B------:R0:W1:Y:S02]  /*4b40*/  SHFL.BFLY P6, R14, R13, R12, R11 ;  /* 0x0c00000c0d0e7389 */ /* 0x00006400000c000b */
[----:B01----:R-:W-:Y:S05]  /*4b50*/  ENDCOLLECTIVE ;  /* 0x000000000000791b */ /* 0x003fea0003800000 */
.L_x_2989:
        /* <DEDUP_REMOVED lines=8> */
.L_x_2990:
[----:B------:R-:W-:Y:S02]  /*4be0*/  HFMA2 R13, -RZ, RZ, 0, 0 ;  /* 0x00000000ff0d7431 */ /* 0x000fe400000001ff */
[----:B------:R-:W-:Y:S01]  /*4bf0*/  IMAD.MOV.U32 R12, RZ, RZ, 0x2 ;  /* 0x00000002ff0c7424 */ /* 0x000fe200078e00ff */
[----:B------:R-:W-:-:S07]  /*4c00*/  MOV R20, R14 ;  /* 0x0000000e00147202 */ /* 0x000fce0000000f00 */
[----:B------:R-:W-:Y:S05]  /*4c10*/  WARPSYNC.COLLECTIVE R15, `(.L_x_2991) ;  /* 0x000000000f087348 */ /* 0x000fea0003c00000 */
[----:B------:R0:W1:Y:S02]  /*4c20*/  SHFL.BFLY P6, R14, R13, R12, R11 ;  /* 0x0c00000c0d0e7389 */ /* 0x00006400000c000b */
[----:B01----:R-:W-:Y:S05]  /*4c30*/  ENDCOLLECTIVE ;  /* 0x000000000000791b */ /* 0x003fea0003800000 */
.L_x_2991:
        /* <DEDUP_REMOVED lines=8> */
.L_x_2992:
[----:B------:R-:W-:Y:S01]  /*4cc0*/  HFMA2 R12, -RZ, RZ, 0, 1.1920928955078125e-07 ;  /* 0x00000002ff0c7431 */ /* 0x000fe200000001ff */
[----:B------:R-:W-:Y:S01]  /*4cd0*/  MOV R13, RZ ;  /* 0x000000ff000d7202 */ /* 0x000fe20000000f00 */
[----:B------:R-:W-:-:S07]  /*4ce0*/  IMAD.MOV.U32 R19, RZ, RZ, R14 ;  /* 0x000000ffff137224 */ /* 0x000fce00078e000e */
[----:B------:R-:W-:Y:S05]  /*4cf0*/  WARPSYNC.COLLECTIVE R15, `(.L_x_2993) ;  /* 0x000000000f087348 */ /* 0x000fea0003c00000 */
[----:B------:R0:W1:Y:S02]  /*4d00*/  SHFL.BFLY P6, R14, R13, R12, R11 ;  /* 0x0c00000c0d0e7389 */ /* 0x00006400000c000b */
[----:B01----:R-:W-:Y:S05]  /*4d10*/  ENDCOLLECTIVE ;  /* 0x000000000000791b */ /* 0x003fea0003800000 */
.L_x_2993:
        /* <DEDUP_REMOVED lines=8> */
.L_x_2994:
[----:B------:R-:W-:Y:S02]  /*4da0*/  HFMA2 R13, -RZ, RZ, 0, 0 ;  /* 0x00000000ff0d7431 */ /* 0x000fe400000001ff */
[----:B------:R-:W-:Y:S01]  /*4db0*/  IMAD.MOV.U32 R12, RZ, RZ, 0x2 ;  /* 0x00000002ff0c7424 */ /* 0x000fe200078e00ff */
[----:B------:R-:W-:-:S07]  /*4dc0*/  MOV R30, R14 ;  /* 0x0000000e001e7202 */ /* 0x000fce0000000f00 */
[----:B------:R-:W-:Y:S05]  /*4dd0*/  WARPSYNC.COLLECTIVE R15, `(.L_x_2995) ;  /* 0x000000000f087348 */ /* 0x000fea0003c00000 */
[----:B------:R0:W1:Y:S02]  /*4de0*/  SHFL.BFLY P6, R14, R13, R12, R11 ;  /* 0x0c00000c0d0e7389 */ /* 0x00006400000c000b */
[----:B01----:R-:W-:Y:S05]  /*4df0*/  ENDCOLLECTIVE ;  /* 0x000000000000791b */ /* 0x003fea0003800000 */
.L_x_2995:
[----:B------:R-:W-:Y:S01]  /*4e00*/  FADD.FTZ R21, R21, R30 ;  /* 0x0000001e15157221 */ /* 0x000fe20000010000 */
[----:B------:R-:W-:Y:S02]  /*4e10*/  HFMA2 R12, -RZ, RZ, 0, 5.9604644775390625e-08 ;  /* 0x00000001ff0c7431 */ /* 0x000fe400000001ff */
[----:B------:R-:W-:-:S05]  /*4e20*/  FADD.FTZ R25, RZ, R14 ;  /* 0x0000000eff197221 */ /* 0x000fca0000010000 */
[----:B------:R-:W-:-:S07]  /*4e30*/  MOV R13, R25 ;  /* 0x00000019000d7202 */ /* 0x000fce0000000f00 */
[----:B------:R-:W-:Y:S05]  /*4e40*/  WARPSYNC.COLLECTIVE R15, `(.L_x_2996) ;  /* 0x000000000f087348 */ /* 0x000fea0003c00000 */
[----:B------:R0:W1:Y:S02]  /*4e50*/  SHFL.BFLY P6, R14, R13, R12, R11 ;  /* 0x0c00000c0d0e7389 */ /* 0x00006400000c000b */
[----:B01----:R-:W-:Y:S05]  /*4e60*/  ENDCOLLECTIVE ;  /* 0x000000000000791b */ /* 0x003fea0003800000 */
.L_x_2996:
[----:B------:R-:W-:Y:S02]  /*4e70*/  HFMA2 R12, -RZ, RZ, 0, 1.1920928955078125e-07 ;  /* 0x00000002ff0c7431 */ /* 0x000fe400000001ff */
[----:B------:R-:W-:Y:S01]  /*4e80*/  IMAD.MOV.U32 R13, RZ, RZ, RZ ;  /* 0x000000ffff0d7224 */ /* 0x000fe200078e00ff */
[----:B------:R-:W-:-:S07]  /*4e90*/  MOV R26, R14 ;  /* 0x0000000e001a7202 */ /* 0x000fce0000000f00 */
[----:B------:R-:W-:Y:S05]  /*4ea0*/  WARPSYNC.COLLECTIVE R15, `(.L_x_2997) ;  /* 0x000000000f087348 */ /* 0x000fea0003c00000 */
[----:B------:R0:W1:Y:S02]  /*4eb0*/  SHFL.BFLY P6, R14, R13, R12, R11 ;  /* 0x0c00000c0d0e7389 */ /* 0x00006400000c000b */
[----:B01----:R-:W-:Y:S05]  /*4ec0*/  ENDCOLLECTIVE ;  /* 0x000000000000791b */ /* 0x003fea0003800000 */
.L_x_2997:
[----:B------:R-:W-:Y:S01]  /*4ed0*/  FADD.FTZ R25, R25, R26 ;  /* 0x0000001a19197221 */ /* 0x000fe20000010000 */
[----:B------:R-:W-:Y:S02]  /*4ee0*/  HFMA2 R12, -RZ, RZ, 0, 5.9604644775390625e-08 ;  /* 0x00000001ff0c7431 */ /* 0x000fe400000001ff */
[----:B------:R-:W-:-:S05]  /*4ef0*/  FADD.FTZ R28, RZ, R14 ;  /* 0x0000000eff1c7221 */ /* 0x000fca0000010000 */
[----:B------:R-:W-:-:S07]  /*4f00*/  MOV R13, R28 ;  /* 0x0000001c000d7202 */ /* 0x000fce0000000f00 */
[----:B------:R-:W-:Y:S05]  /*4f10*/  WARPSYNC.COLLECTIVE R15, `(.L_x_2998) ;  /* 0x000000000f087348 */ /* 0x000fea0003c00000 */
[----:B------:R0:W1:Y:S02]  /*4f20*/  SHFL.BFLY P6, R14, R13, R12, R11 ;  /* 0x0c00000c0d0e7389 */ /* 0x00006400000c000b */
[----:B01----:R-:W-:Y:S05]  /*4f30*/  ENDCOLLECTIVE ;  /* 0x000000000000791b */ /* 0x003fea0003800000 */
.L_x_2998:
[----:B------:R-:W-:Y:S01]  /*4f40*/  HFMA2 R12, -RZ, RZ, 0, 1.1920928955078125e-07 ;  /* 0x00000002ff0c7431 */ /* 0x000fe200000001ff */
[----:B------:R-:W-:Y:S01]  /*4f50*/  MOV R13, RZ ;  /* 0x000000ff000d7202 */ /* 0x000fe20000000f00 */
[----:B------:R-:W-:-:S07]  /*4f60*/  IMAD.MOV.U32 R31, RZ, RZ, R14 ;  /* 0x000000ffff1f7224 */ /* 0x000fce00078e000e */
[----:B------:R-:W-:Y:S05]  /*4f70*/  WARPSYNC.COLLECTIVE R15, `(.L_x_2999) ;  /* 0x000000000f087348 */ /* 0x000fea0003c00000 */
[----:B------:R0:W1:Y:S02]  /*4f80*/  SHFL.BFLY P6, R14, R13, R12, R11 ;  /* 0x0c00000c0d0e7389 */ /* 0x00006400000c000b */
[----:B01----:R-:W-:Y:S05]  /*4f90*/  ENDCOLLECTIVE ;  /* 0x000000000000791b */ /* 0x003fea0003800000 */
.L_x_2999:
        /* <DEDUP_REMOVED lines=8> */
.L_x_3000:
[----:B------:R-:W-:Y:S02]  /*5020*/  HFMA2 R13, -RZ, RZ, 0, 0 ;  /* 0x00000000ff0d7431 */ /* 0x000fe400000001ff */
[----:B------:R-:W-:Y:S01]  /*5030*/  IMAD.MOV.U32 R12, RZ, RZ, 0x2 ;  /* 0x00000002ff0c7424 */ /* 0x000fe200078e00ff */
[----:B------:R-:W-:-:S07]  /*5040*/  MOV R36, R14 ;  /* 0x0000000e00247202 */ /* 0x000fce0000000f00 */
[----:B------:R-:W-:Y:S05]  /*5050*/  WARPSYNC.COLLECTIVE R15, `(.L_x_3001) ;  /* 0x000000000f087348 */ /* 0x000fea0003c00000 */
[----:B------:R0:W1:Y:S02]  /*5060*/  SHFL.BFLY P6, R14, R13, R12, R11 ;  /* 0x0c00000c0d0e7389 */ /* 0x00006400000c000b */
[----:B01----:R-:W-:Y:S05]  /*5070*/  ENDCOLLECTIVE ;  /* 0x000000000000791b */ /* 0x003fea0003800000 */
.L_x_3001:
        /* <DEDUP_REMOVED lines=8> */
.L_x_3002:
[----:B------:R-:W-:Y:S01]  /*5100*/  HFMA2 R12, -RZ, RZ, 0, 1.1920928955078125e-07 ;  /* 0x00000002ff0c7431 */ /* 0x000fe200000001ff */
[----:B------:R-:W-:Y:S01]  /*5110*/  MOV R13, RZ ;  /* 0x000000ff000d7202 */ /* 0x000fe20000000f00 */
[----:B------:R-:W-:-:S07]  /*5120*/  IMAD.MOV.U32 R19, RZ, RZ, R14 ;  /* 0x000000ffff137224 */ /* 0x000fce00078e000e */
[----:B------:R-:W-:Y:S05]  /*5130*/  WARPSYNC.COLLECTIVE R15, `(.L_x_3003) ;  /* 0x000000000f087348 */ /* 0x000fea0003c00000 */
[----:B------:R0:W1:Y:S02]  /*5140*/  SHFL.BFLY P6, R14, R13, R12, R11 ;  /* 0x0c00000c0d0e7389 */ /* 0x00006400000c000b */
[----:B01----:R-:W-:Y:S05]  /*5150*/  ENDCOLLECTIVE ;  /* 0x000000000000791b */ /* 0x003fea0003800000 */
.L_x_3003:
        /* <DEDUP_REMOVED lines=8> */
.L_x_3004:
[----:B------:R-:W-:Y:S02]  /*51e0*/  HFMA2 R13, -RZ, RZ, 0, 0 ;  /* 0x00000000ff0d7431 */ /* 0x000fe400000001ff */
[----:B------:R-:W-:Y:S01]  /*51f0*/  IMAD.MOV.U32 R12, RZ, RZ, 0x2 ;  /* 0x00000002ff0c7424 */ /* 0x000fe200078e00ff */
[----:B------:R-:W-:-:S07]  /*5200*/  MOV R27, R14 ;  /* 0x0000000e001b7202 */ /* 0x000fce0000000f00 */
[----:B------:R-:W-:Y:S05]  /*5210*/  WARPSYNC.COLLECTIVE R15, `(.L_x_3005) ;  /* 0x000000000f087348 */ /* 0x000fea0003c00000 */
[----:B------:R0:W1:Y:S02]  /*5220*/  SHFL.BFLY P6, R14, R13, R12, R11 ;  /* 0x0c00000c0d0e7389 */ /* 0x00006400000c000b */
[----:B01----:R-:W-:Y:S05]  /*5230*/  ENDCOLLECTIVE ;  /* 0x000000000000791b */ /* 0x003fea0003800000 */
.L_x_3005:
        /* <DEDUP_REMOVED lines=8> */
.L_x_3006:
[----:B------:R-:W-:Y:S01]  /*52c0*/  HFMA2 R12, -RZ, RZ, 0, 1.1920928955078125e-07 ;  /* 0x00000002ff0c7431 */ /* 0x000fe200000001ff */
[----:B------:R-:W-:Y:S01]  /*52d0*/  MOV R13, RZ ;  /* 0x000000ff000d7202 */ /* 0x000fe20000000f00 */
[----:B------:R-:W-:-:S07]  /*52e0*/  IMAD.MOV.U32 R29, RZ, RZ, R14 ;  /* 0x000000ffff1d7224 */ /* 0x000fce00078e000e */
[----:B------:R-:W-:Y:S05]  /*52f0*/  WARPSYNC.COLLECTIVE R15, `(.L_x_3007) ;  /* 0x000000000f087348 */ /* 0x000fea0003c00000 */
[----:B------:R0:W1:Y:S02]  /*5300*/  SHFL.BFLY P6, R14, R13, R12, R11 ;  /* 0x0c00000c0d0e7389 */ /* 0x00006400000c000b */
[----:B01----:R-:W-:Y:S05]  /*5310*/  ENDCOLLECTIVE ;  /* 0x000000000000791b */ /* 0x003fea0003800000 */
.L_x_3007:
        /* <DEDUP_REMOVED lines=8> */
.L_x_3008:
[----:B------:R-:W-:Y:S02]  /*53a0*/  HFMA2 R13, -RZ, RZ, 0, 0 ;  /* 0x00000000ff0d7431 */ /* 0x000fe400000001ff */
[----:B------:R-:W-:Y:S01]  /*53b0*/  IMAD.MOV.U32 R12, RZ, RZ, 0x2 ;  /* 0x00000002ff0c7424 */ /* 0x000fe200078e00ff */
[----:B------:R-:W-:-:S07]  /*53c0*/  MOV R31, R14 ;  /* 0x0000000e001f7202 */ /* 0x000fce0000000f00 */
[----:B------:R-:W-:Y:S05]  /*53d0*/  WARPSYNC.COLLECTIVE R15, `(.L_x_3009) ;  /* 0x000000000f087348 */ /* 0x000fea0003c00000 */
[----:B------:R0:W1:Y:S02]  /*53e0*/  SHFL.BFLY P6, R14, R13, R12, R11 ;  /* 0x0c00000c0d0e7389 */ /* 0x00006400000c000b */
[----:B01----:R-:W-:Y:S05]  /*53f0*/  ENDCOLLECTIVE ;  /* 0x000000000000791b */ /* 0x003fea0003800000 */
.L_x_3009:
        /* <DEDUP_REMOVED lines=8> */
.L_x_3010:
[----:B------:R-:W-:Y:S01]  /*5480*/  HFMA2 R12, -RZ, RZ, 0, 1.1920928955078125e-07 ;  /* 0x00000002ff0c7431 */ /* 0x000fe200000001ff */
[----:B------:R-:W-:Y:S01]  /*5490*/  MOV R13, RZ ;  /* 0x000000ff000d7202 */ /* 0x000fe20000000f00 */
[----:B------:R-:W-:-:S07]  /*54a0*/  IMAD.MOV.U32 R33, RZ, RZ, R14 ;  /* 0x000000ffff217224 */ /* 0x000fce00078e000e */
[----:B------:R-:W-:Y:S05]  /*54b0*/  WARPSYNC.COLLECTIVE R15, `(.L_x_3011) ;  /* 0x000000000f087348 */ /* 0x000fea0003c00000 */
[----:B------:R0:W1:Y:S02]  /*54c0*/  SHFL.BFLY P6, R14, R13, R12, R11 ;  /* 0x0c00000c0d0e7389 */ /* 0x00006400000c000b */
[----:B01----:R-:W-:Y:S05]  /*54d0*/  ENDCOLLECTIVE ;  /* 0x000000000000791b */ /* 0x003fea0003800000 */
.L_x_3011:
        /* <DEDUP_REMOVED lines=8> */
.L_x_3012:
[----:B------:R-:W-:Y:S01]  /*5560*/  HFMA2 R12, -RZ, RZ, 0, 1.1920928955078125e-07 ;  /* 0x00000002ff0c7431 */ /* 0x000fe200000001ff */
[----:B------:R-:W-:Y:S01]  /*5570*/  MOV R13, RZ ;  /* 0x000000ff000d7202 */ /* 0x000fe20000000f00 */
[----:B------:R-:W-:-:S07]  /*5580*/  FADD.FTZ R20, R34, R14 ;  /* 0x0000000e22147221 */ /* 0x000fce0000010000 */
[----:B------:R-:W-:Y:S05]  /*5590*/  WARPSYNC.COLLECTIVE R15, `(.L_x_3013) ;  /* 0x000000000f087348 */ /* 0x000fea0003c00000 */
[----:B------:R0:W1:Y:S02]  /*55a0*/  SHFL.BFLY P6, R14, R13, R12, R11 ;  /* 0x0c00000c0d0e7389 */ /* 0x00006400000c000b */
[----:B01----:R-:W-:Y:S05]  /*55b0*/  ENDCOLLECTIVE ;  /* 0x000000000000791b */ /* 0x003fea0003800000 */
.L_x_3013:
[----:B------:R-:W-:Y:S01]  /*55c0*/  MOV R12, 0x1 ;  /* 0x00000001000c7802 */ /* 0x000fe20000000f00 */
[----:B------:R-:W-:-:S04]  /*55d0*/  FADD.FTZ R35, RZ, R14 ;  /* 0x0000000eff237221 */ /* 0x000fc80000010000 */
[----:B------:R-:W-:-:S07]  /*55e0*/  IMAD.MOV.U32 R13, RZ, RZ, R35 ;  /* 0x000000ffff0d7224 */ /* 0x000fce00078e0023 */
[----:B------:R-:W-:Y:S05]  /*55f0*/  WARPSYNC.COLLECTIVE R15, `(.L_x_3014) ;  /* 0x000000000f087348 */ /* 0x000fea0003c00000 */
[----:B------:R0:W1:Y:S02]  /*5600*/  SHFL.BFLY P6, R14, R13, R12, R11 ;  /* 0x0c00000c0d0e7389 */ /* 0x00006400000c000b */
[----:B01----:R-:W-:Y:S05]  /*5610*/  ENDCOLLECTIVE ;  /* 0x000000000000791b */ /* 0x003fea0003800000 */
.L_x_3014:
[----:B------:R-:W-:Y:S01]  /*5620*/  HFMA2 R13, -RZ, RZ, 0, 0 ;  /* 0x00000000ff0d7431 */ /* 0x000fe200000001ff */
[----:B------:R-:W-:-:S05]  /*5630*/  MOV R12, R14 ;  /* 0x0000000e000c7202 */ /* 0x000fca0000000f00 */
[----:B------:R-:W-:Y:S01]  /*5640*/  FADD.FTZ R26, R35, R12 ;  /* 0x0000000c231a7221 */ /* 0x000fe20000010000 */
[----:B------:R-:W-:-:S07]  /*5650*/  IMAD.MOV.U32 R12, RZ, RZ, 0x2 ;  /* 0x00000002ff0c7424 */ /* 0x000fce00078e00ff */
[----:B------:R-:W-:Y:S05]  /*5660*/  WARPSYNC.COLLECTIVE R15, `(.L_x_3015) ;  /* 0x000000000f087348 */ /* 0x000fea0003c00000 */
[----:B------:R0:W1:Y:S02]  /*5670*/  SHFL.BFLY P6, R14, R13, R12, R11 ;  /* 0x0c00000c0d0e7389 */ /* 0x00006400000c000b */
[----:B01----:R-:W-:Y:S05]  /*5680*/  ENDCOLLECTIVE ;  /* 0x000000000000791b */ /* 0x003fea0003800000 */
.L_x_3015:
[----:B------:R-:W-:Y:S01]  /*5690*/  HFMA2 R12, -RZ, RZ, 0, 5.9604644775390625e-08 ;  /* 0x00000001ff0c7431 */ /* 0x000fe200000001ff */
[----:B------:R-:W-:-:S05]  /*56a0*/  MOV R19, R14 ;  /* 0x0000000e00137202 */ /* 0x000fca0000000f00 */
[----:B------:R-:W-:-:S05]  /*56b0*/  FADD.FTZ R19, RZ, R19 ;  /* 0x00000013ff137221 */ /* 0x000fca0000010000 */
[----:B------:R-:W-:-:S07]  /*56c0*/  MOV R13, R19 ;  /* 0x00000013000d7202 */ /* 0x000fce0000000f00 */
[----:B------:R-:W-:Y:S05]  /*56d0*/  WARPSYNC.COLLECTIVE R15, `(.L_x_3016) ;  /* 0x000000000f087348 */ /* 0x000fea0003c00000 */
[----:B------:R0:W1:Y:S02]  /*56e0*/  SHFL.BFLY P6, R14, R13, R12, R11 ;  /* 0x0c00000c0d0e7389 */ /* 0x00006400000c000b */
[----:B01----:R-:W-:Y:S05]  /*56f0*/  ENDCOLLECTIVE ;  /* 0x000000000000791b */ /* 0x003fea0003800000 */
.L_x_3016:
[----:B------:R-:W-:Y:S05]  /*5700*/  BRA `(.L_x_3017) ;  /* 0xffffffd800447947 */ /* 0x000fea000383ffff */
.L_x_3018:
        /* <DEDUP_REMOVED lines=15> */
.L_x_25636:


//--------------------- .text._ZN4vllm25paged_attention_v1_kernelIthLi128ELi32ELi128ELNS_18Fp8KVCacheDataTypeE2ELb1EEEvPT_PKS2_PKT0_S8_ifPKiSA_iPKfiiiSC_SC_iiiii --------------------------
	.section	.text._ZN4vllm25paged_attention_v1_kernelIthLi128ELi32ELi128ELNS_18Fp8KVCacheDataTypeE2ELb1EEEvPT_PKS2_PKT0_S8_ifPKiSA_iPKfiiiSC_SC_iiiii,"ax",@progbits
	.align	128
        .global         _ZN4vllm25paged_attention_v1_kernelIthLi128ELi32ELi128ELNS_18Fp8KVCacheDataTypeE2ELb1EEEvPT_PKS2_PKT0_S8_ifPKiSA_iPKfiiiSC_SC_iiiii
        .type           _ZN4vllm25paged_attention_v1_kernelIthLi128ELi32ELi128ELNS_18Fp8KVCacheDataTypeE2ELb1EEEvPT_PKS2_PKT0_S8_ifPKiSA_iPKfiiiSC_SC_iiiii,@function
        .size           _ZN4vllm25paged_attention_v1_kernelIthLi128ELi32ELi128ELNS_18Fp8KVCacheDataTypeE2ELb1EEEvPT_PKS2_PKT0_S8_ifPKiSA_iPKfiiiSC_SC_iiiii,(.L_x_25637 - _ZN4vllm25paged_attention_v1_kernelIthLi128ELi32ELi128ELNS_18Fp8KVCacheDataTypeE2ELb1EEEvPT_PKS2_PKT0_S8_ifPKiSA_iPKfiiiSC_SC_iiiii)
        .other          _ZN4vllm25paged_attention_v1_kernelIthLi128ELi32ELi128ELNS_18Fp8KVCacheDataTypeE2ELb1EEEvPT_PKS2_PKT0_S8_ifPKiSA_iPKfiiiSC_SC_iiiii,@"STO_CUDA_ENTRY STV_DEFAULT"
_ZN4vllm25paged_attention_v1_kernelIthLi128ELi32ELi128ELNS_18Fp8KVCacheDataTypeE2ELb1EEEvPT_PKS2_PKT0_S8_ifPKiSA_iPKfiiiSC_SC_iiiii:
.text._ZN4vllm25paged_attention_v1_kernelIthLi128ELi32ELi128ELNS_18Fp8KVCacheDataTypeE2ELb1EEEvPT_PKS2_PKT0_S8_ifPKiSA_iPKfiiiSC_SC_iiiii:
        /* <DEDUP_REMOVED lines=105> */
.L_x_3019:
        /* <DEDUP_REMOVED lines=25> */
.L_x_3023:
        /* <DEDUP_REMOVED lines=36> */
.L_x_3021:
[----:B------:R-:W-:Y:S05]  /*0a60*/  BSYNC.RECONVERGENT B6 ;  /* 0x0000000000067941 */ /* 0x000fea0003800200 */
.L_x_3020:
        /* <DEDUP_REMOVED lines=12> */
.L_x_3064:
        /* <DEDUP_REMOVED lines=39> */
.L_x_3029:
        /* <DEDUP_REMOVED lines=11> */
.L_x_3028:
[----:B------:R-:W-:Y:S05]  /*0e50*/  BSYNC.RECONVERGENT B1 ;  /* 0x0000000000017941 */ /* 0x000fea0003800200 */
.L_x_3027:
        /* <DEDUP_REMOVED lines=12> */
.L_x_3032:
        /* <DEDUP_REMOVED lines=100> */
.L_x_3031:
[----:B------:R-:W-:Y:S05]  /*1560*/  BSYNC.RECONVERGENT B1 ;  /* 0x0000000000017941 */ /* 0x000fea0003800200 */
.L_x_3030:
        /* <DEDUP_REMOVED lines=55> */
.L_x_3034:
[----:B------:R-:W-:Y:S05]  /*18e0*/  BSYNC.RECONVERGENT B1 ;  /* 0x0000000000017941 */ /* 0x000fea0003800200 */
.L_x_3033:
        /* <DEDUP_REMOVED lines=26> */
.L_x_3026:
[----:B------:R-:W-:Y:S05]  /*1a90*/  BSYNC.RECONVERGENT B0 ;  /* 0x0000000000007941 */ /* 0x000fea0003800200 */
.L_x_3025:
        /* <DEDUP_REMOVED lines=39> */
.L_x_3039:
[----:B------:R-:W0:Y:S01]  /*1d10*/  LDS R15, [R12] ;  /* 0x000000000c0f7984 */ /* 0x000e220000000800 */
[----:B------:R-:W-:-:S05]  /*1d20*/  VIADD R13, R13, 0x1 ;  /* 0x000000010d0d7836 */ /* 0x000fca0000000000 */
[----:B------:R-:W-:Y:S01]  /*1d30*/  ISETP.NE.AND P0, PT, R13, RZ, PT ;  /* 0x000000ff0d00720c */ /* 0x000fe20003f05270 */
[----:B0-----:R-:W-:-:S05]  /*1d40*/  FMUL.FTZ R15, R15, R2 ;  /* 0x000000020f0f7220 */ /* 0x001fca0000410000 */
[----:B------:R0:W-:Y:S02]  /*1d50*/  STS [R12], R15 ;  /* 0x0000000f0c007388 */ /* 0x0001e40000000800 */
[----:B0-----:R-:W-:-:S05]  /*1d60*/  IADD3 R12, PT, PT, R12, 0x200, RZ ;  /* 0x000002000c0c7810 */ /* 0x001fca0007ffe0ff */
[----:B------:R-:W-:Y:S05]  /*1d70*/  @P0 BRA `(.L_x_3039) ;  /* 0xfffffffc00e40947 */ /* 0x000fea000383ffff */
.L_x_3038:
[----:B------:R-:W-:Y:S05]  /*1d80*/  BSYNC.RECONVERGENT B1 ;  /* 0x0000000000017941 */ /* 0x000fea0003800200 */
.L_x_3037:
        /* <DEDUP_REMOVED lines=12> */
.L_x_3042:
        /* <DEDUP_REMOVED lines=52> */
.L_x_3041:
[----:B------:R-:W-:Y:S05]  /*2190*/  BSYNC.RECONVERGENT B1 ;  /* 0x0000000000017941 */ /* 0x000fea0003800200 */
.L_x_3040:
        /* <DEDUP_REMOVED lines=31> */
.L_x_3044:
[----:B------:R-:W-:Y:S05]  /*2390*/  BSYNC.RECONVERGENT B1 ;  /* 0x0000000000017941 */ /* 0x000fea0003800200 */
.L_x_3043:
        /* <DEDUP_REMOVED lines=14> */
.L_x_3036:
[----:B------:R-:W-:Y:S05]  /*2480*/  BSYNC.RECONVERGENT B0 ;  /* 0x0000000000007941 */ /* 0x000fea0003800200 */
.L_x_3035:
        /* <DEDUP_REMOVED lines=29> */
.L_x_3048:
        /* <DEDUP_REMOVED lines=34> */
.L_x_3047:
        /* <DEDUP_REMOVED lines=16> */
.L_x_3046:
[----:B------:R-:W-:Y:S05]  /*2980*/  BSYNC.RECONVERGENT B6 ;  /* 0x0000000000067941 */ /* 0x000fea0003800200 */
.L_x_3045:
        /* <DEDUP_REMOVED lines=62> */
.L_x_3097:
        /* <DEDUP_REMOVED lines=31> */
.L_x_3051:
[----:B------:R-:W-:Y:S05]  /*2f60*/  BSYNC.RECONVERGENT B0 ;  /* 0x0000000000007941 */ /* 0x000fea0003800200 */
.L_x_3050:
        /* <DEDUP_REMOVED lines=45> */
.L_x_3053:
[----:B------:R-:W-:Y:S05]  /*3240*/  BSYNC.RECONVERGENT B0 ;  /* 0x0000000000007941 */ /* 0x000fea0003800200 */
.L_x_3052:
        /* <DEDUP_REMOVED lines=20> */
.L_x_3055:
[----:B------:R-:W-:Y:S05]  /*3390*/  BSYNC.RECONVERGENT B0 ;  /* 0x0000000000007941 */ /* 0x000fea0003800200 */
.L_x_3054:
        /* <DEDUP_REMOVED lines=35> */
.L_x_3057:
[----:B------:R-:W-:Y:S05]  /*35d0*/  BSYNC.RECONVERGENT B0 ;  /* 0x0000000000007941 */ /* 0x000fea0003800200 */
.L_x_3056:
        /* <DEDUP_REMOVED lines=10> */
[----:B0-----:R-:W-:Y:S02]  /*3680*/  F2FP.F16.F32.PACK_AB R10, R10, R30 ;  /* 0x0000001e0a0a723e */ /* 0x001fe400000000ff */
[----:B------:R-:W-:Y:S02]  /*3690*/  F2FP.F16.F32.PACK_AB R6, R6, R8 ;  /* 0x000000080606723e */ /* 0x000fe400000000ff */
[----:B------:R-:W-:-:S02]  /*36a0*/  PRMT R3, R10, 0x7632, R3 ;  /* 0x000076320a037816 */ /* 0x000fc40000000003 */
[----:B------:R-:W-:Y:S02]  /*36b0*/  F2FP.F16.F32.PACK_AB R2, R2, R4 ;  /* 0x000000040202723e */ /* 0x000fe400000000ff */
[----:B------:R-:W-:Y:S02]  /*36c0*/  F2FP.F16.F32.PACK_AB R0, R20, R0 ;  /* 0x000000001400723e */ /* 0x000fe400000000ff */
[----:B------:R-:W-:Y:S02]  /*36d0*/  F2FP.F16.F32.PACK_AB R24, R26, R24 ;  /* 0x000000181a18723e */ /* 0x000fe400000000ff */
[----:B------:R-:W-:Y:S02]  /*36e0*/  F2FP.F16.F32.PACK_AB R5, R23, R5 ;  /* 0x000000051705723e */ /* 0x000fe400000000ff */
[----:B------:R-:W-:Y:S02]  /*36f0*/  F2FP.F16.F32.PACK_AB R25, R34, R25 ;  /* 0x000000192219723e */ /* 0x000fe400000000ff */
[----:B------:R-:W-:Y:S01]  /*3700*/  F2FP.F16.F32.PACK_AB R27, R27, R36 ;  /* 0x000000241b1b723e */ /* 0x000fe200000000ff */
        /* <DEDUP_REMOVED lines=29> */
.L_x_3022:
        /* <DEDUP_REMOVED lines=16> */
.L_x_3058:
[----:B------:R-:W-:Y:S05]  /*39e0*/  EXIT ;  /* 0x000000000000794d */ /* 0x000fea0003800000 */
.L_x_3024:
[----:B------:R-:W-:Y:S02]  /*39f0*/  HFMA2 R12, -RZ, RZ, 0, 9.5367431640625e-07 ;  /* 0x00000010ff0c7431 */ /* 0x000fe400000001ff */
[----:B------:R-:W-:Y:S01]  /*3a00*/  IMAD.MOV.U32 R11, RZ, RZ, 0x1f ;  /* 0x0000001fff0b7424 */ /* 0x000fe200078e00ff */
[----:B------:R-:W-:-:S07]  /*3a10*/  MOV R15, 0xffffffff ;  /* 0xffffffff000f7802 */ /* 0x000fce0000000f00 */
[----:B------:R-:W-:Y:S05]  /*3a20*/  WARPSYNC.COLLECTIVE R15, `(.L_x_3059) ;  /* 0x000000000f087348 */ /* 0x000fea0003c00000 */
[----:B------:R0:W1:Y:S02]  /*3a30*/  SHFL.BFLY P6, R14, R13, R12, R11 ;  /* 0x0c00000c0d0e7389 */ /* 0x00006400000c000b */
[----:B01----:R-:W-:Y:S05]  /*3a40*/  ENDCOLLECTIVE ;  /* 0x000000000000791b */ /* 0x003fea0003800000 */
.L_x_3059:
[----:B------:R-:W-:Y:S01]  /*3a50*/  IMAD.MOV.U32 R12, RZ, RZ, 0x8 ;  /* 0x00000008ff0c7424 */ /* 0x000fe200078e00ff */
[----:B------:R-:W-:-:S04]  /*3a60*/  FMNMX.FTZ R0, R14, -3.40282346638528859812e+38, !PT ;  /* 0xff7fffff0e007809 */ /* 0x000fc80007810000 */
[----:B------:R-:W-:-:S07]  /*3a70*/  MOV R13, R0 ;  /* 0x00000000000d7202 */ /* 0x000fce0000000f00 */
[----:B------:R-:W-:Y:S05]  /*3a80*/  WARPSYNC.COLLECTIVE R15, `(.L_x_3060) ;  /* 0x000000000f087348 */ /* 0x000fea0003c00000 */
[----:B------:R0:W1:Y:S02]  /*3a90*/  SHFL.BFLY P6, R14, R13, R12, R11 ;  /* 0x0c00000c0d0e7389 */ /* 0x00006400000c000b */
[----:B01----:R-:W-:Y:S05]  /*3aa0*/  ENDCOLLECTIVE ;  /* 0x000000000000791b */ /* 0x003fea0003800000 */
.L_x_3060:
[----:B------:R-:W-:Y:S01]  /*3ab0*/  HFMA2 R12, -RZ, RZ, 0, 2.384185791015625e-07 ;  /* 0x00000004ff0c7431 */ /* 0x000fe200000001ff */
[----:B------:R-:W-:-:S04]  /*3ac0*/  FMNMX.FTZ R2, R0, R14, !PT ;  /* 0x0000000e00027209 */ /* 0x000fc80007810000 */
[----:B------:R-:W-:-:S07]  /*3ad0*/  MOV R13, R2 ;  /* 0x00000002000d7202 */ /* 0x000fce0000000f00 */
[----:B------:R-:W-:Y:S05]  /*3ae0*/  WARPSYNC.COLLECTIVE R15, `(.L_x_3061) ;  /* 0x000000000f087348 */ /* 0x000fea0003c00000 */
[----:B------:R0:W1:Y:S02]  /*3af0*/  SHFL.BFLY P6, R14, R13, R12, R11 ;  /* 0x0c00000c0d0e7389 */ /* 0x00006400000c000b */
[----:B01----:R-:W-:Y:S05]  /*3b00*/  ENDCOLLECTIVE ;  /* 0x000000000000791b */ /* 0x003fea0003800000 */
.L_x_3061:
[----:B------:R-:W-:Y:S02]  /*3b10*/  MOV R12, 0x2 ;  /* 0x00000002000c7802 */ /* 0x000fe40000000f00 */
[----:B------:R-:W-:-:S05]  /*3b20*/  FMNMX.FTZ R3, R2, R14, !PT ;  /* 0x0000000e02037209 */ /* 0x000fca0007810000 */
[----:B------:R-:W-:-:S07]  /*3b30*/  IMAD.MOV.U32 R13, RZ, RZ, R3 ;  /* 0x000000ffff0d7224 */ /* 0x000fce00078e0003 */
[----:B------:R-:W-:Y:S05]  /*3b40*/  WARPSYNC.COLLECTIVE R15, `(.L_x_3062) ;  /* 0x000000000f087348 */ /* 0x000fea0003c00000 */
[----:B------:R0:W1:Y:S02]  /*3b50*/  SHFL.BFLY P6, R14, R13, R12, R11 ;  /* 0x0c00000c0d0e7389 */ /* 0x00006400000c000b */
[----:B01----:R-:W-:Y:S05]  /*3b60*/  ENDCOLLECTIVE ;  /* 0x000000000000791b */ /* 0x003fea0003800000 */
.L_x_3062:
[----:B------:R-:W-:Y:S01]  /*3b70*/  IMAD.MOV.U32 R12, RZ, RZ, 0x1 ;  /* 0x00000001ff0c7424 */ /* 0x000fe200078e00ff */
[----:B------:R-:W-:-:S04]  /*3b80*/  FMNMX.FTZ R4, R3, R14, !PT ;  /* 0x0000000e03047209 */ /* 0x000fc80007810000 */
[----:B------:R-:W-:-:S07]  /*3b90*/  MOV R13, R4 ;  /* 0x00000004000d7202 */ /* 0x000fce0000000f00 */
[----:B------:R-:W-:Y:S05]  /*3ba0*/  WARPSYNC.COLLECTIVE R15, `(.L_x_3063) ;  /* 0x000000000f087348 */ /* 0x000fea0003c00000 */
[----:B------:R0:W1:Y:S02]  /*3bb0*/  SHFL.BFLY P6, R14, R13, R12, R11 ;  /* 0x0c00000c0d0e7389 */ /* 0x00006400000c000b */
[----:B01----:R-:W-:Y:S05]  /*3bc0*/  ENDCOLLECTIVE ;  /* 0x000000000000791b */ /* 0x003fea0003800000 */
.L_x_3063:
[----:B------:R-:W-:Y:S05]  /*3bd0*/  BRA `(.L_x_3064) ;  /* 0xffffffcc00d47947 */ /* 0x000fea000383ffff */
.L_x_3049:
[----:B-1----:R-:W-:Y:S01]  /*3be0*/  HFMA2 R13, -RZ, RZ, 0, 0 ;  /* 0x00000000ff0d7431 */ /* 0x002fe200000001ff */
[----:B------:R-:W-:Y:S01]  /*3bf0*/  MOV R12, 0x2 ;  /* 0x00000002000c7802 */ /* 0x000fe20000000f00 */
[----:B0-----:R-:W-:Y:S01]  /*3c00*/  IMAD.MOV.U32 R11, RZ, RZ, 0x1f ;  /* 0x0000001fff0b7424 */ /* 0x001fe200078e00ff */
[----:B------:R-:W-:-:S07]  /*3c10*/  MOV R15, 0xffffffff ;  /* 0xffffffff000f7802 */ /* 0x000fce0000000f00 */
[----:B------:R-:W-:Y:S05]  /*3c20*/  WARPSYNC.COLLECTIVE R15, `(.L_x_3065) ;  /* 0x000000000f087348 */ /* 0x000fea0003c00000 */
[----:B------:R0:W1:Y:S02]  /*3c30*/  SHFL.BFLY P6, R14, R13, R12, R11 ;  /* 0x0c00000c0d0e7389 */ /* 0x00006400000c000b */
[----:B01----:R-:W-:Y:S05]  /*3c40*/  ENDCOLLECTIVE ;  /* 0x000000000000791b */ /* 0x003fea0003800000 */
.L_x_3065:
[----:B------:R-:W-:Y:S02]  /*3c50*/  IMAD.MOV.U32 R12, RZ, RZ, 0x1 ;  /* 0x00000001ff0c7424 */ /* 0x000fe400078e00ff */
[----:B------:R-:W-:-:S05]  /*3c60*/  FADD.FTZ R29, RZ, R14 ;  /* 0x0000000eff1d7221 */ /* 0x000fca0000010000 */
[----:B------:R-:W-:-:S07]  /*3c70*/  MOV R13, R29 ;  /* 0x0000001d000d7202 */ /* 0x000fce0000000f00 */
[----:B------:R-:W-:Y:S05]  /*3c80*/  WARPSYNC.COLLECTIVE R15, `(.L_x_3066) ;  /* 0x000000000f087348 */ /* 0x000fea0003c00000 */
[----:B------:R0:W1:Y:S02]  /*3c90*/  SHFL.BFLY P6, R14, R13, R12, R11 ;  /* 0x0c00000c0d0e7389 */ /* 0x00006400000c000b */
[----:B01----:R-:W-:Y:S05]  /*3ca0*/  ENDCOLLECTIVE ;  /* 0x000000000000791b */ /* 0x003fea0003800000 */
.L_x_3066:
[----:B------:R-:W-:Y:S02]  /*3cb0*/  HFMA2 R13, -RZ, RZ, 0, 0 ;  /* 0x00000000ff0d7431 */ /* 0x000fe400000001ff */
[----:B------:R-:W-:Y:S01]  /*3cc0*/  IMAD.MOV.U32 R12, RZ, RZ, 0x2 ;  /* 0x00000002ff0c7424 */ /* 0x000fe200078e00ff */
[----:B------:R-:W-:-:S07]  /*3cd0*/  MOV R30, R14 ;  /* 0x0000000e001e7202 */ /* 0x000fce0000000f00 */
[----:B------:R-:W-:Y:S05]  /*3ce0*/  WARPSYNC.COLLECTIVE R15, `(.L_x_3067) ;  /* 0x000000000f087348 */ /* 0x000fea0003c00000 */
[----:B------:R0:W1:Y:S02]  /*3cf0*/  SHFL.BFLY P6, R14, R13, R12, R11 ;  /* 0x0c00000c0d0e7389 */ /* 0x00006400000c000b */
[----:B01----:R-:W-:Y:S05]  /*3d00*/  ENDCOLLECTIVE ;  /* 0x000000000000791b */ /* 0x003fea0003800000 */
.L_x_3067:
        /* <DEDUP_REMOVED lines=8> */
.L_x_3068:
[----:B------:R-:W-:Y:S02]  /*3d90*/  HFMA2 R13, -RZ, RZ, 0, 0 ;  /* 0x00000000ff0d7431 */ /* 0x000fe400000001ff */
[----:B------:R-:W-:Y:S01]  /*3da0*/  IMAD.MOV.U32 R12, RZ, RZ, 0x2 ;  /* 0x00000002ff0c7424 */ /* 0x000fe200078e00ff */
[----:B------:R-:W-:-:S07]  /*3db0*/  MOV R10, R14 ;  /* 0x0000000e000a7202 */ /* 0x000fce0000000f00 */
[----:B------:R-:W-:Y:S05]  /*3dc0*/  WARPSYNC.COLLECTIVE R15, `(.L_x_3069) ;  /* 0x000000000f087348 */ /* 0x000fea0003c00000 */
[----:B------:R0:W1:Y:S02]  /*3dd0*/  SHFL.BFLY P6, R14, R13, R12, R11 ;  /* 0x0c00000c0d0e7389 */ /* 0x00006400000c000b */
[----:B01----:R-:W-:Y:S05]  /*3de0*/  ENDCOLLECTIVE ;  /* 0x000000000000791b */ /* 0x003fea0003800000 */
.L_x_3069:
        /* <DEDUP_REMOVED lines=8> */
.L_x_3070:
[----:B------:R-:W-:Y:S02]  /*3e70*/  HFMA2 R13, -RZ, RZ, 0, 0 ;  /* 0x00000000ff0d7431 */ /* 0x000fe400000001ff */
[----:B------:R-:W-:Y:S01]  /*3e80*/  IMAD.MOV.U32 R12, RZ, RZ, 0x2 ;  /* 0x00000002ff0c7424 */ /* 0x000fe200078e00ff */
[----:B------:R-:W-:-:S07]  /*3e90*/  MOV R8, R14 ;  /* 0x0000000e00087202 */ /* 0x000fce0000000f00 */
[----:B------:R-:W-:Y:S05]  /*3ea0*/  WARPSYNC.COLLECTIVE R15, `(.L_x_3071) ;  /* 0x000000000f087348 */ /* 0x000fea0003c00000 */
[----:B------:R0:W1:Y:S02]  /*3eb0*/  SHFL.BFLY P6, R14, R13, R12, R11 ;  /* 0x0c00000c0d0e7389 */ /* 0x00006400000c000b */
[----:B01----:R-:W-:Y:S05]  /*3ec0*/  ENDCOLLECTIVE ;  /* 0x000000000000791b */ /* 0x003fea0003800000 */
.L_x_3071:
        /* <DEDUP_REMOVED lines=8> */
.L_x_3072:
[----:B------:R-:W-:Y:S02]  /*3f50*/  HFMA2 R13, -RZ, RZ, 0, 0 ;  /* 0x00000000ff0d7431 */ /* 0x000fe400000001ff */
[----:B------:R-:W-:Y:S01]  /*3f60*/  IMAD.MOV.U32 R12, RZ, RZ, 0x2 ;  /* 0x00000002ff0c7424 */ /* 0x000fe200078e00ff */
[----:B------:R-:W-:-:S07]  /*3f70*/  MOV R6, R14 ;  /* 0x0000000e00067202 */ /* 0x000fce0000000f00 */
[----:B------:R-:W-:Y:S05]  /*3f80*/  WARPSYNC.COLLECTIVE R15, `(.L_x_3073) ;  /* 0x000000000f087348 */ /* 0x000fea0003c00000 */
[----:B------:R0:W1:Y:S02]  /*3f90*/  SHFL.BFLY P6, R14, R13, R12, R11 ;  /* 0x0c00000c0d0e7389 */ /* 0x00006400000c000b */
[----:B01----:R-:W-:Y:S05]  /*3fa0*/  ENDCOLLECTIVE ;  /* 0x000000000000791b */ /* 0x003fea0003800000 */
.L_x_3073:
        /* <DEDUP_REMOVED lines=8> */
.L_x_3074:
[----:B------:R-:W-:Y:S02]  /*4030*/  HFMA2 R13, -RZ, RZ, 0, 0 ;  /* 0x00000000ff0d7431 */ /* 0x000fe400000001ff */
[----:B------:R-:W-:Y:S01]  /*4040*/  IMAD.MOV.U32 R12, RZ, RZ, 0x2 ;  /* 0x00000002ff0c7424 */ /* 0x000fe200078e00ff */
[----:B------:R-:W-:-:S07]  /*4050*/  MOV R4, R14 ;  /* 0x0000000e00047202 */ /* 0x000fce0000000f00 */
[----:B------:R-:W-:Y:S05]  /*4060*/  WARPSYNC.COLLECTIVE R15, `(.L_x_3075) ;  /* 0x000000000f087348 */ /* 0x000fea0003c00000 */
[----:B------:R0:W1:Y:S02]  /*4070*/  SHFL.BFLY P6, R14, R13, R12, R11 ;  /* 0x0c00000c0d0e7389 */ /* 0x00006400000c000b */
[----:B01----:R-:W-:Y:S05]  /*4080*/  ENDCOLLECTIVE ;  /* 0x000000000000791b */ /* 0x003fea0003800000 */
.L_x_3075:
        /* <DEDUP_REMOVED lines=8> */
.L_x_3076:
[----:B------:R-:W-:Y:S02]  /*4110*/  HFMA2 R13, -RZ, RZ, 0, 0 ;  /* 0x00000000ff0d7431 */ /* 0x000fe400000001ff */
[----:B------:R-:W-:Y:S01]  /*4120*/  IMAD.MOV.U32 R12, RZ, RZ, 0x2 ;  /* 0x00000002ff0c7424 */ /* 0x000fe200078e00ff */
[----:B------:R-:W-:-:S07]  /*4130*/  MOV R2, R14 ;  /* 0x0000000e00027202 */ /* 0x000fce0000000f00 */
[----:B------:R-:W-:Y:S05]  /*4140*/  WARPSYNC.COLLECTIVE R15, `(.L_x_3077) ;  /* 0x000000000f087348 */ /* 0x000fea0003c00000 */
[----:B------:R0:W1:Y:S02]  /*4150*/  SHFL.BFLY P6, R14, R13, R12, R11 ;  /* 0x0c00000c0d0e7389 */ /* 0x00006400000c000b */
[----:B01----:R-:W-:Y:S05]  /*4160*/  ENDCOLLECTIVE ;  /* 0x000000000000791b */ /* 0x003fea0003800000 */
.L_x_3077:
        /* <DEDUP_REMOVED lines=8> */
.L_x_3078:
[----:B------:R-:W-:Y:S02]  /*41f0*/  HFMA2 R13, -RZ, RZ, 0, 0 ;  /* 0x00000000ff0d7431 */ /* 0x000fe400000001ff */
[----:B------:R-:W-:Y:S01]  /*4200*/  IMAD.MOV.U32 R12, RZ, RZ, 0x2 ;  /* 0x00000002ff0c7424 */ /* 0x000fe200078e00ff */
[----:B------:R-:W-:-:S07]  /*4210*/  MOV R23, R14 ;  /* 0x0000000e00177202 */ /* 0x000fce0000000f00 */
[----:B------:R-:W-:Y:S05]  /*4220*/  WARPSYNC.COLLECTIVE R15, `(.L_x_3079) ;  /* 0x000000000f087348 */ /* 0x000fea0003c00000 */
[----:B------:R0:W1:Y:S02]  /*4230*/  SHFL.BFLY P6, R14, R13, R12, R11 ;  /* 0x0c00000c0d0e7389 */ /* 0x00006400000c000b */
[----:B01----:R-:W-:Y:S05]  /*4240*/  ENDCOLLECTIVE ;  /* 0x000000000000791b */ /* 0x003fea0003800000 */
.L_x_3079:
[----:B------:R-:W-:Y:S01]  /*4250*/  FADD.FTZ R0, R0, R23 ;  /* 0x0000001700007221 */ /* 0x000fe20000010000 */
[----:B------:R-:W-:Y:S02]  /*4260*/  HFMA2 R12, -RZ, RZ, 0, 5.9604644775390625e-08 ;  /* 0x00000001ff0c7431 */ /* 0x000fe400000001ff */
[----:B------:R-:W-:-:S05]  /*4270*/  FADD.FTZ R20, RZ, R14 ;  /* 0x0000000eff147221 */ /* 0x000fca0000010000 */
[----:B------:R-:W-:-:S07]  /*4280*/  MOV R13, R20 ;  /* 0x00000014000d7202 */ /* 0x000fce0000000f00 */
[----:B------:R-:W-:Y:S05]  /*4290*/  WARPSYNC.COLLECTIVE R15, `(.L_x_3080) ;  /* 0x000000000f087348 */ /* 0x000fea0003c00000 */
[----:B------:R0:W1:Y:S02]  /*42a0*/  SHFL.BFLY P6, R14, R13, R12, R11 ;  /* 0x0c00000c0d0e7389 */ /* 0x00006400000c000b */
[----:B01----:R-:W-:Y:S05]  /*42b0*/  ENDCOLLECTIVE ;  /* 0x000000000000791b */ /* 0x003fea0003800000 */
.L_x_3080:
[----:B------:R-:W-:Y:S01]  /*42c0*/  HFMA2 R12, -RZ, RZ, 0, 1.1920928955078125e-07 ;  /* 0x00000002ff0c7431 */ /* 0x000fe200000001ff */
[----:B------:R-:W-:Y:S01]  /*42d0*/  MOV R13, RZ ;  /* 0x000000ff000d7202 */ /* 0x000fe20000000f00 */
[----:B------:R-:W-:-:S07]  /*42e0*/  IMAD.MOV.U32 R25, RZ, RZ, R14 ;  /* 0x000000ffff197224 */ /* 0x000fce00078e000e */
[----:B------:R-:W-:Y:S05]  /*42f0*/  WARPSYNC.COLLECTIVE R15, `(.L_x_3081) ;  /* 0x000000000f087348 */ /* 0x000fea0003c00000 */
[----:B------:R0:W1:Y:S02]  /*4300*/  SHFL.BFLY P6, R14, R13, R12, R11 ;  /* 0x0c00000c0d0e7389 */ /* 0x00006400000c000b */
[----:B01----:R-:W-:Y:S05]  /*4310*/  ENDCOLLECTIVE ;  /* 0x000000000000791b */ /* 0x003fea0003800000 */
.L_x_3081:
        /* <DEDUP_REMOVED lines=8> */
.L_x_3082:
[----:B------:R-:W-:Y:S02]  /*43a0*/  HFMA2 R13, -RZ, RZ, 0, 0 ;  /* 0x00000000ff0d7431 */ /* 0x000fe400000001ff */
[----:B------:R-:W-:Y:S01]  /*43b0*/  IMAD.MOV.U32 R12, RZ, RZ, 0x2 ;  /* 0x00000002ff0c7424 */ /* 0x000fe200078e00ff */
[----:B------:R-:W-:-:S07]  /*43c0*/  MOV R27, R14 ;  /* 0x0000000e001b7202 */ /* 0x000fce0000000f00 */
[----:B------:R-:W-:Y:S05]  /*43d0*/  WARPSYNC.COLLECTIVE R15, `(.L_x_3083) ;  /* 0x000000000f087348 */ /* 0x000fea0003c00000 */
[----:B------:R0:W1:Y:S02]  /*43e0*/  SHFL.BFLY P6, R14, R13, R12, R11 ;  /* 0x0c00000c0d0e7389 */ /* 0x00006400000c000b */
[----:B01----:R-:W-:Y:S05]  /*43f0*/  ENDCOLLECTIVE ;  /* 0x000000000000791b */ /* 0x003fea0003800000 */
.L_x_3083:
[----:B------:R-:W-:Y:S01]  /*4400*/  FADD.FTZ R24, R24, R27 ;  /* 0x0000001b18187221 */ /* 0x000fe20000010000 */
[----:B------:R-:W-:Y:S02]  /*4410*/  HFMA2 R12, -RZ, RZ, 0, 5.9604644775390625e-08 ;  /* 0x00000001ff0c7431 */ /* 0x000fe400000001ff */
[----:B------:R-:W-:-:S05]  /*4420*/  FADD.FTZ R26, RZ, R14 ;  /* 0x0000000eff1a7221 */ /* 0x000fca0000010000 */
[----:B------:R-:W-:-:S07]  /*4430*/  MOV R13, R26 ;  /* 0x0000001a000d7202 */ /* 0x000fce0000000f00 */
[----:B------:R-:W-:Y:S05]  /*4440*/  WARPSYNC.COLLECTIVE R15, `(.L_x_3084) ;  /* 0x000000000f087348 */ /* 0x000fea0003c00000 */
[----:B------:R0:W1:Y:S02]  /*4450*/  SHFL.BFLY P6, R14, R13, R12, R11 ;  /* 0x0c00000c0d0e7389 */ /* 0x00006400000c000b */
[----:B01----:R-:W-:Y:S05]  /*4460*/  ENDCOLLECTIVE ;  /* 0x000000000000791b */ /* 0x003fea0003800000 */
.L_x_3084:
[----:B------:R-:W-:Y:S02]  /*4470*/  HFMA2 R12, -RZ, RZ, 0, 1.1920928955078125e-07 ;  /* 0x00000002ff0c7431 */ /* 0x000fe400000001ff */
[----:B------:R-:W-:Y:S01]  /*4480*/  IMAD.MOV.U32 R13, RZ, RZ, RZ ;  /* 0x000000ffff0d7224 */ /* 0x000fe200078e00ff */
[----:B------:R-:W-:-:S07]  /*4490*/  MOV R29, R14 ;  /* 0x0000000e001d7202 */ /* 0x000fce0000000f00 */
[----:B------:R-:W-:Y:S05]  /*44a0*/  WARPSYNC.COLLECTIVE R15, `(.L_x_3085) ;  /* 0x000000000f087348 */ /* 0x000fea0003c00000 */
[----:B------:R0:W1:Y:S02]  /*44b0*/  SHFL.BFLY P6, R14, R13, R12, R11 ;  /* 0x0c00000c0d0e7389 */ /* 0x00006400000c000b */
[----:B01----:R-:W-:Y:S05]  /*44c0*/  ENDCOLLECTIVE ;  /* 0x000000000000791b */ /* 0x003fea0003800000 */
.L_x_3085:
[----:B------:R-:W-:Y:S01]  /*44d0*/  FADD.FTZ R26, R26, R29 ;  /* 0x0000001d1a1a7221 */ /* 0x000fe20000010000 */
[----:B------:R-:W-:Y:S02]  /*44e0*/  HFMA2 R12, -RZ, RZ, 0, 5.9604644775390625e-08 ;  /* 0x00000001ff0c7431 */ /* 0x000fe400000001ff */
[----:B------:R-:W-:-:S05]  /*44f0*/  FADD.FTZ R5, RZ, R14 ;  /* 0x0000000eff057221 */ /* 0x000fca0000010000 */
[----:B------:R-:W-:-:S07]  /*4500*/  MOV R13, R5 ;  /* 0x00000005000d7202 */ /* 0x000fce0000000f00 */
[----:B------:R-:W-:Y:S05]  /*4510*/  WARPSYNC.COLLECTIVE R15, `(.L_x_3086) ;  /* 0x000000000f087348 */ /* 0x000fea0003c00000 */
[----:B------:R0:W1:Y:S02]  /*4520*/  SHFL.BFLY P6, R14, R13, R12, R11 ;  /* 0x0c00000c0d0e7389 */ /* 0x00006400000c000b */
[----:B01----:R-:W-:Y:S05]  /*4530*/  ENDCOLLECTIVE ;  /* 0x000000000000791b */ /* 0x003fea0003800000 */
.L_x_3086:
[----:B------:R-:W-:Y:S01]  /*4540*/  HFMA2 R12, -RZ, RZ, 0, 1.1920928955078125e-07 ;  /* 0x00000002ff0c7431 */ /* 0x000fe200000001ff */
[----:B------:R-:W-:Y:S01]  /*4550*/  MOV R13, RZ ;  /* 0x000000ff000d7202 */ /* 0x000fe20000000f00 */
[----:B------:R-:W-:-:S07]  /*4560*/  IMAD.MOV.U32 R32, RZ, RZ, R14 ;  /* 0x000000ffff207224 */ /* 0x000fce00078e000e */
[----:B------:R-:W-:Y:S05]  /*4570*/  WARPSYNC.COLLECTIVE R15, `(.L_x_3087) ;  /* 0x000000000f087348 */ /* 0x000fea0003c00000 */
[----:B------:R0:W1:Y:S02]  /*4580*/  SHFL.BFLY P6, R14, R13, R12, R11 ;  /* 0x0c00000c0d0e7389 */ /* 0x00006400000c000b */
[----:B01----:R-:W-:Y:S05]  /*4590*/  ENDCOLLECTIVE ;  /* 0x000000000000791b */ /* 0x003fea0003800000 */
.L_x_3087:
        /* <DEDUP_REMOVED lines=8> */
.L_x_3088:
[----:B------:R-:W-:Y:S02]  /*4620*/  HFMA2 R13, -RZ, RZ, 0, 0 ;  /* 0x00000000ff0d7431 */ /* 0x000fe400000001ff */
[----:B------:R-:W-:Y:S01]  /*4630*/  IMAD.MOV.U32 R12, RZ, RZ, 0x2 ;  /* 0x00000002ff0c7424 */ /* 0x000fe200078e00ff */
[----:B------:R-:W-:-:S07]  /*4640*/  MOV R23, R14 ;  /* 0x0000000e00177202 */ /* 0x000fce0000000f00 */
[----:B------:R-:W-:Y:S05]  /*4650*/  WARPSYNC.COLLECTIVE R15, `(.L_x_3089) ;  /* 0x000000000f087348 */ /* 0x000fea0003c00000 */
[----:B------:R0:W1:Y:S02]  /*4660*/  SHFL.BFLY P6, R14, R13, R12, R11 ;  /* 0x0c00000c0d0e7389 */ /* 0x00006400000c000b */
[----:B01----:R-:W-:Y:S05]  /*4670*/  ENDCOLLECTIVE ;  /* 0x000000000000791b */ /* 0x003fea0003800000 */
.L_x_3089:
[----:B------:R-:W-:Y:S01]  /*4680*/  FADD.FTZ R23, R7, R23 ;  /* 0x0000001707177221 */ /* 0x000fe20000010000 */
[----:B------:R-:W-:Y:S02]  /*4690*/  HFMA2 R12, -RZ, RZ, 0, 5.9604644775390625e-08 ;  /* 0x00000001ff0c7431 */ /* 0x000fe400000001ff */
[----:B------:R-:W-:-:S05]  /*46a0*/  FADD.FTZ R3, RZ, R14 ;  /* 0x0000000eff037221 */ /* 0x000fca0000010000 */
[----:B------:R-:W-:-:S07]  /*46b0*/  MOV R13, R3 ;  /* 0x00000003000d7202 */ /* 0x000fce0000000f00 */
[----:B------:R-:W-:Y:S05]  /*46c0*/  WARPSYNC.COLLECTIVE R15, `(.L_x_3090) ;  /* 0x000000000f087348 */ /* 0x000fea0003c00000 */
[----:B------:R0:W1:Y:S02]  /*46d0*/  SHFL.BFLY P6, R14, R13, R12, R11 ;  /* 0x0c00000c0d0e7389 */ /* 0x00006400000c000b */
[----:B01----:R-:W-:Y:S05]  /*46e0*/  ENDCOLLECTIVE ;  /* 0x000000000000791b */ /* 0x003fea0003800000 */
.L_x_3090:
[----:B------:R-:W-:Y:S01]  /*46f0*/  MOV R13, RZ ;  /* 0x000000ff000d7202 */ /* 0x000fe20000000f00 */
[----:B------:R-:W-:Y:S02]  /*4700*/  IMAD.MOV.U32 R12, RZ, RZ, 0x2 ;  /* 0x00000002ff0c7424 */ /* 0x000fe400078e00ff */
[----:B------:R-:W-:-:S07]  /*4710*/  FADD.FTZ R25, R3, R14 ;  /* 0x0000000e03197221 */ /* 0x000fce0000010000 */
[----:B------:R-:W-:Y:S05]  /*4720*/  WARPSYNC.COLLECTIVE R15, `(.L_x_3091) ;  /* 0x000000000f087348 */ /* 0x000fea0003c00000 */
[----:B------:R0:W1:Y:S02]  /*4730*/  SHFL.BFLY P6, R14, R13, R12, R11 ;  /* 0x0c00000c0d0e7389 */ /* 0x00006400000c000b */
[----:B01----:R-:W-:Y:S05]  /*4740*/  ENDCOLLECTIVE ;  /* 0x000000000000791b */ /* 0x003fea0003800000 */
.L_x_3091:
[----:B------:R-:W-:Y:S01]  /*4750*/  HFMA2 R12, -RZ, RZ, 0, 5.9604644775390625e-08 ;  /* 0x00000001ff0c7431 */ /* 0x000fe200000001ff */
[----:B------:R-:W-:-:S05]  /*4760*/  MOV R9, R14 ;  /* 0x0000000e00097202 */ /* 0x000fca0000000f00 */
[----:B------:R-:W-:-:S05]  /*4770*/  FADD.FTZ R9, RZ, R9 ;  /* 0x00000009ff097221 */ /* 0x000fca0000010000 */
[----:B------:R-:W-:-:S07]  /*4780*/  MOV R13, R9 ;  /* 0x00000009000d7202 */ /* 0x000fce0000000f00 */
[----:B------:R-:W-:Y:S05]  /*4790*/  WARPSYNC.COLLECTIVE R15, `(.L_x_3092) ;  /* 0x000000000f087348 */ /* 0x000fea0003c00000 */
[----:B------:R0:W1:Y:S02]  /*47a0*/  SHFL.BFLY P6, R14, R13, R12, R11 ;  /* 0x0c00000c0d0e7389 */ /* 0x00006400000c000b */
[----:B01----:R-:W-:Y:S05]  /*47b0*/  ENDCOLLECTIVE ;  /* 0x000000000000791b */ /* 0x003fea0003800000 */
.L_x_3092:
[----:B------:R-:W-:Y:S01]  /*47c0*/  HFMA2 R12, -RZ, RZ, 0, 1.1920928955078125e-07 ;  /* 0x00000002ff0c7431 */ /* 0x000fe200000001ff */
[----:B------:R-:W-:Y:S01]  /*47d0*/  MOV R13, RZ ;  /* 0x000000ff000d7202 */ /* 0x000fe20000000f00 */
[----:B------:R-:W-:-:S07]  /*47e0*/  IMAD.MOV.U32 R34, RZ, RZ, R14 ;  /* 0x000000ffff227224 */ /* 0x000fce00078e000e */
[----:B------:R-:W-:Y:S05]  /*47f0*/  WARPSYNC.COLLECTIVE R15, `(.L_x_3093) ;  /* 0x000000000f087348 */ /* 0x000fea0003c00000 */
[----:B------:R0:W1:Y:S02]  /*4800*/  SHFL.BFLY P6, R14, R13, R12, R11 ;  /* 0x0c00000c0d0e7389 */ /* 0x00006400000c000b */
[----:B01----:R-:W-:Y:S05]  /*4810*/  ENDCOLLECTIVE ;  /* 0x000000000000791b */ /* 0x003fea0003800000 */
.L_x_3093:
        /* <DEDUP_REMOVED lines=8> */
.L_x_3094:
[----:B------:R-:W-:Y:S02]  /*48a0*/  HFMA2 R13, -RZ, RZ, 0, 0 ;  /* 0x00000000ff0d7431 */ /* 0x000fe400000001ff */
[----:B------:R-:W-:Y:S01]  /*48b0*/  IMAD.MOV.U32 R12, RZ, RZ, 0x2 ;  /* 0x00000002ff0c7424 */ /* 0x000fe200078e00ff */
[----:B------:R-:W-:-:S07]  /*48c0*/  MOV R36, R14 ;  /* 0x0000000e00247202 */ /* 0x000fce0000000f00 */
[----:B------:R-:W-:Y:S05]  /*48d0*/  WARPSYNC.COLLECTIVE R15, `(.L_x_3095) ;  /* 0x000000000f087348 */ /* 0x000fea0003c00000 */
[----:B------:R0:W1:Y:S02]  /*48e0*/  SHFL.BFLY P6, R14, R13, R12, R11 ;  /* 0x0c00000c0d0e7389 */ /* 0x00006400000c000b */
[----:B01----:R-:W-:Y:S05]  /*48f0*/  ENDCOLLECTIVE ;  /* 0x000000000000791b */ /* 0x003fea0003800000 */
.L_x_3095:
        /* <DEDUP_REMOVED lines=8> */
.L_x_3096:
[----:B------:R-:W-:Y:S05]  /*4980*/  BRA `(.L_x_3097) ;  /* 0xffffffe000f87947 */ /* 0x000fea000383ffff */
.L_x_3098:
        /* <DEDUP_REMOVED lines=15> */
.L_x_25637:


//--------------------- .text._ZN4vllm25paged_attention_v1_kernelIthLi120ELi32ELi128ELNS_18Fp8KVCacheDataTypeE2ELb1EEEvPT_PKS2_PKT0_S8_ifPKiSA_iPKfiiiSC_SC_iiiii --------------------------
	.section	.text._ZN4vllm25paged_attention_v1_kernelIthLi120ELi32ELi128ELNS_18Fp8KVCacheDataTypeE2ELb1EEEvPT_PKS2_PKT0_S8_ifPKiSA_iPKfiiiSC_SC_iiiii,"ax",@progbits
	.align	128
        .global         _ZN4vllm25paged_attention_v1_kernelIthLi120ELi32ELi128ELNS_18Fp8KVCacheDataTypeE2ELb1EEEvPT_PKS2_PKT0_S8_ifPKiSA_iPKfiiiSC_SC_iiiii
        .type           _ZN4vllm25paged_attention_v1_kernelIthLi120ELi32ELi128ELNS_18Fp8KVCacheDataTypeE2ELb1EEEvPT_PKS2_PKT0_S8_ifPKiSA_iPKfiiiSC_SC_iiiii,@function
        .size           _ZN4vllm25paged_attention_v1_kernelIthLi120ELi32ELi128ELNS_18Fp8KVCacheDataTypeE2ELb1EEEvPT_PKS2_PKT0_S8_ifPKiSA_iPKfiiiSC_SC_iiiii,(.L_x_25638 - _ZN4vllm25paged_attention_v1_kernelIthLi120ELi32ELi128ELNS_18Fp8KVCacheDataTypeE2ELb1EEEvPT_PKS2_PKT0_S8_ifPKiSA_iPKfiiiSC_SC_iiiii)
        .other          _ZN4vllm25paged_attention_v1_kernelIthLi120ELi32ELi128ELNS_18Fp8KVCacheDataTypeE2ELb1EEEvPT_PKS2_PKT0_S8_ifPKiSA_iPKfiiiSC_SC_iiiii,@"STO_CUDA_ENTRY STV_DEFAULT"
_ZN4vllm25paged_attention_v1_kernelIthLi120ELi32ELi128ELNS_18Fp8KVCacheDataTypeE2ELb1EEEvPT_PKS2_PKT0_S8_ifPKiSA_iPKfiiiSC_SC_iiiii:
.text._ZN4vllm25paged_attention_v1_kernelIthLi120ELi32ELi128ELNS_18Fp8KVCacheDataTypeE2ELb1EEEvPT_PKS2_PKT0_S8_ifPKiSA_iPKfiiiSC_SC_iiiii:
        /* <DEDUP_REMOVED lines=105> */
.L_x_3099:
        /* <DEDUP_REMOVED lines=25> */
.L_x_3103:
        /* <DEDUP_REMOVED lines=36> */
.L_x_3101:
[----:B------:R-:W-:Y:S05]  /*0a60*/  BSYNC.RECONVERGENT B6 ;  /* 0x0000000000067941 */ /* 0x000fea0003800200 */
.L_x_3100:
        /* <DEDUP_REMOVED lines=12> */
.L_x_3144:
        /* <DEDUP_REMOVED lines=39> */
.L_x_3109:
        /* <DEDUP_REMOVED lines=11> */
.L_x_3108:
[----:B------:R-:W-:Y:S05]  /*0e50*/  BSYNC.RECONVERGENT B1 ;  /* 0x0000000000017941 */ /* 0x000fea0003800200 */
.L_x_3107:
        /* <DEDUP_REMOVED lines=12> */
.L_x_3112:
        /* <DEDUP_REMOVED lines=100> */
.L_x_3111:
[----:B------:R-:W-:Y:S05]  /*1560*/  BSYNC.RECONVERGENT B1 ;  /* 0x0000000000017941 */ /* 0x000fea0003800200 */
.L_x_3110:
        /* <DEDUP_REMOVED lines=55> */
.L_x_3114:
[----:B------:R-:W-:Y:S05]  /*18e0*/  BSYNC.RECONVERGENT B1 ;  /* 0x0000000000017941 */ /* 0x000fea0003800200 */
.L_x_3113:
        /* <DEDUP_REMOVED lines=26> */
.L_x_3106:
[----:B------:R-:W-:Y:S05]  /*1a90*/  BSYNC.RECONVERGENT B0 ;  /* 0x0000000000007941 */ /* 0x000fea0003800200 */
.L_x_3105:
        /* <DEDUP_REMOVED lines=39> */
.L_x_3119:
[----:B------:R-:W0:Y:S01]  /*1d10*/  LDS R15, [R12] ;  /* 0x000000000c0f7984 */ /* 0x000e220000000800 */
[----:B------:R-:W-:-:S05]  /*1d20*/  VIADD R13, R13, 0x1 ;  /* 0x000000010d0d7836 */ /* 0x000fca0000000000 */
[----:B------:R-:W-:Y:S01]  /*1d30*/  ISETP.NE.AND P0, PT, R13, RZ, PT ;  /* 0x000000ff0d00720c */ /* 0x000fe20003f05270 */
[----:B0-----:R-:W-:-:S05]  /*1d40*/  FMUL.FTZ R15, R15, R2 ;  /* 0x000000020f0f7220 */ /* 0x001fca0000410000 */
[----:B------:R0:W-:Y:S02]  /*1d50*/  STS [R12], R15 ;  /* 0x0000000f0c007388 */ /* 0x0001e40000000800 */
[----:B0-----:R-:W-:-:S05]  /*1d60*/  IADD3 R12, PT, PT, R12, 0x200, RZ ;  /* 0x000002000c0c7810 */ /* 0x001fca0007ffe0ff */
[----:B------:R-:W-:Y:S05]  /*1d70*/  @P0 BRA `(.L_x_3119) ;  /* 0xfffffffc00e40947 */ /* 0x000fea000383ffff */
.L_x_3118:
[----:B------:R-:W-:Y:S05]  /*1d80*/  BSYNC.RECONVERGENT B1 ;  /* 0x0000000000017941 */ /* 0x000fea0003800200 */
.L_x_3117:
        /* <DEDUP_REMOVED lines=12> */
.L_x_3122:
        /* <DEDUP_REMOVED lines=52> */
.L_x_3121:
[----:B------:R-:W-:Y:S05]  /*2190*/  BSYNC.RECONVERGENT B1 ;  /* 0x0000000000017941 */ /* 0x000fea0003800200 */
.L_x_3120:
        /* <DEDUP_REMOVED lines=31> */
.L_x_3124:
[----:B------:R-:W-:Y:S05]  /*2390*/  BSYNC.RECONVERGENT B1 ;  /* 0x0000000000017941 */ /* 0x000fea0003800200 */
.L_x_3123:
        /* <DEDUP_REMOVED lines=14> */
.L_x_3116:
[----:B------:R-:W-:Y:S05]  /*2480*/  BSYNC.RECONVERGENT B0 ;  /* 0x0000000000007941 */ /* 0x000fea0003800200 */
.L_x_3115:
        /* <DEDUP_REMOVED lines=29> */
.L_x_3128:
        /* <DEDUP_REMOVED lines=34> */
.L_x_3127:
        /* <DEDUP_REMOVED lines=16> */
.L_x_3126:
[----:B------:R-:W-:Y:S05]  /*2980*/  BSYNC.RECONVERGENT B6 ;  /* 0x0000000000067941 */ /* 0x000fea0003800200 */
.L_x_3125:
        /* <DEDUP_REMOVED lines=60> */
.L_x_3175:
        /* <DEDUP_REMOVED lines=36> */
.L_x_3131:
[----:B------:R-:W-:Y:S05]  /*2f90*/  BSYNC.RECONVERGENT B0 ;  /* 0x0000000000007941 */ /* 0x000fea0003800200 */
.L_x_3130:
        /* <DEDUP_REMOVED lines=33> */
.L_x_3133:
[----:B------:R-:W-:Y:S05]  /*31b0*/  BSYNC.RECONVERGENT B0 ;  /* 0x0000000000007941 */ /* 0x000fea0003800200 */
.L_x_3132:
        /* <DEDUP_REMOVED lines=18> */
.L_x_3135:
[----:B------:R-:W-:Y:S05]  /*32e0*/  BSYNC.RECONVERGENT B0 ;  /* 0x0000000000007941 */ /* 0x000fea0003800200 */
.L_x_3134:
        /* <DEDUP_REMOVED lines=33> */
.L_x_3137:
[----:B------:R-:W-:Y:S05]  /*3500*/  BSYNC.RECONVERGENT B0 ;  /* 0x0000000000007941 */ /* 0x000fea0003800200 */
.L_x_3136:
        /* <DEDUP_REMOVED lines=10> */
[----:B------:R-:W-:Y:S02]  /*35b0*/  F2FP.F16.F32.PACK_AB R20, R20, R21 ;  /* 0x000000151414723e */ /* 0x000fe400000000ff */
[----:B------:R-:W-:Y:S02]  /*35c0*/  F2FP.F16.F32.PACK_AB R6, R6, R8 ;  /* 0x000000080606723e */ /* 0x000fe400000000ff */
[----:B------:R-:W-:Y:S02]  /*35d0*/  F2FP.F16.F32.PACK_AB R4, R4, R5 ;  /* 0x000000050404723e */ /* 0x000fe400000000ff */
[----:B------:R-:W-:-:S02]  /*35e0*/  PRMT R8, R20, 0x7632, R8 ;  /* 0x0000763214087816 */ /* 0x000fc40000000008 */
[----:B------:R-:W-:Y:S02]  /*35f0*/  PRMT R5, R6, 0x7632, R5 ;  /* 0x0000763206057816 */ /* 0x000fe40000000005 */
[----:B------:R-:W-:Y:S02]  /*3600*/  F2FP.F16.F32.PACK_AB R9, R9, R10 ;  /* 0x0000000a0909723e */ /* 0x000fe400000000ff */
[----:B------:R-:W-:Y:S02]  /*3610*/  F2FP.F16.F32.PACK_AB R11, R11, R26 ;  /* 0x0000001a0b0b723e */ /* 0x000fe400000000ff */
[----:B------:R-:W-:Y:S02]  /*3620*/  F2FP.F16.F32.PACK_AB R0, R13, R0 ;  /* 0x000000000d00723e */ /* 0x000fe400000000ff */
[----:B------:R-:W-:Y:S02]  /*3630*/  F2FP.F16.F32.PACK_AB R23, R23, R29 ;  /* 0x0000001d1717723e */ /* 0x000fe400000000ff */
[----:B------:R-:W-:Y:S01]  /*3640*/  PRMT R10, R9, 0x7632, R10 ;  /* 0x00007632090a7816 */ /* 0x000fe2000000000a */
[----:B--2---:R-:W-:Y:S01]  /*3650*/  UIMAD UR4, UR4, 0x78, URZ ;  /* 0x00000078040478a4 */ /* 0x004fe2000f8e02ff */
[----:B------:R-:W-:-:S05]  /*3660*/  F2FP.F16.F32.PACK_AB R7, RZ, R7 ;  /* 0x00000007ff07723e */ /* 0x000fca00000000ff */
        /* <DEDUP_REMOVED lines=24> */
.L_x_3102:
        /* <DEDUP_REMOVED lines=16> */
.L_x_3138:
[----:B------:R-:W-:Y:S05]  /*38f0*/  EXIT ;  /* 0x000000000000794d */ /* 0x000fea0003800000 */
.L_x_3104:
[----:B------:R-:W-:Y:S02]  /*3900*/  HFMA2 R11, -RZ, RZ, 0, 1.847743988037109375e-06 ;  /* 0x0000001fff0b7431 */ /* 0x000fe400000001ff */
[----:B------:R-:W-:Y:S01]  /*3910*/  IMAD.MOV.U32 R12, RZ, RZ, 0x10 ;  /* 0x00000010ff0c7424 */ /* 0x000fe200078e00ff */
[----:B------:R-:W-:-:S07]  /*3920*/  MOV R15, 0xffffffff ;  /* 0xffffffff000f7802 */ /* 0x000fce0000000f00 */
[----:B------:R-:W-:Y:S05]  /*3930*/  WARPSYNC.COLLECTIVE R15, `(.L_x_3139) ;  /* 0x000000000f087348 */ /* 0x000fea0003c00000 */
[----:B------:R0:W1:Y:S02]  /*3940*/  SHFL.BFLY P6, R14, R13, R12, R11 ;  /* 0x0c00000c0d0e7389 */ /* 0x00006400000c000b */
[----:B01----:R-:W-:Y:S05]  /*3950*/  ENDCOLLECTIVE ;  /* 0x000000000000791b */ /* 0x003fea0003800000 */
.L_x_3139:
[----:B------:R-:W-:Y:S01]  /*3960*/  HFMA2 R12, -RZ, RZ, 0, 4.76837158203125e-07 ;  /* 0x00000008ff0c7431 */ /* 0x000fe200000001ff */
[----:B------:R-:W-:-:S05]  /*3970*/  FMNMX.FTZ R0, R14, -3.40282346638528859812e+38, !PT ;  /* 0xff7fffff0e007809 */ /* 0x000fca0007810000 */
[----:B------:R-:W-:-:S07]  /*3980*/  IMAD.MOV.U32 R13, RZ, RZ, R0 ;  /* 0x000000ffff0d7224 */ /* 0x000fce00078e0000 */
[----:B------:R-:W-:Y:S05]  /*3990*/  WARPSYNC.COLLECTIVE R15, `(.L_x_3140) ;  /* 0x000000000f087348 */ /* 0x000fea0003c00000 */
[----:B------:R0:W1:Y:S02]  /*39a0*/  SHFL.BFLY P6, R14, R13, R12, R11 ;  /* 0x0c00000c0d0e7389 */ /* 0x00006400000c000b */
[----:B01----:R-:W-:Y:S05]  /*39b0*/  ENDCOLLECTIVE ;  /* 0x000000000000791b */ /* 0x003fea0003800000 */
.L_x_3140:
[----:B------:R-:W-:Y:S01]  /*39c0*/  IMAD.MOV.U32 R12, RZ, RZ, 0x4 ;  /* 0x00000004ff0c7424 */ /* 0x000fe200078e00ff */
[----:B------:R-:W-:-:S04]  /*39d0*/  FMNMX.FTZ R2, R0, R14, !PT ;  /* 0x0000000e00027209 */ /* 0x000fc80007810000 */
[----:B------:R-:W-:-:S07]  /*39e0*/  MOV R13, R2 ;  /* 0x00000002000d7202 */ /* 0x000fce0000000f00 */
[----:B------:R-:W-:Y:S05]  /*39f0*/  WARPSYNC.COLLECTIVE R15, `(.L_x_3141) ;  /* 0x000000000f087348 */ /* 0x000fea0003c00000 */
[----:B------:R0:W1:Y:S02]  /*3a00*/  SHFL.BFLY P6, R14, R13, R12, R11 ;  /* 0x0c00000c0d0e7389 */ /* 0x00006400000c000b */
[----:B01----:R-:W-:Y:S05]  /*3a10*/  ENDCOLLECTIVE ;  /* 0x000000000000791b */ /* 0x003fea0003800000 */
.L_x_3141:
[----:B------:R-:W-:Y:S01]  /*3a20*/  HFMA2 R12, -RZ, RZ, 0, 1.1920928955078125e-07 ;  /* 0x00000002ff0c7431 */ /* 0x000fe200000001ff */
[----:B------:R-:W-:-:S04]  /*3a30*/  FMNMX.FTZ R3, R2, R14, !PT ;  /* 0x0000000e02037209 */ /* 0x000fc80007810000 */
[----:B------:R-:W-:-:S07]  /*3a40*/  MOV R13, R3 ;  /* 0x00000003000d7202 */ /* 0x000fce0000000f00 */
[----:B------:R-:W-:Y:S05]  /*3a50*/  WARPSYNC.COLLECTIVE R15, `(.L_x_3142) ;  /* 0x000000000f087348 */ /* 0x000fea0003c00000 */
[----:B------:R0:W1:Y:S02]  /*3a60*/  SHFL.BFLY P6, R14, R13, R12, R11 ;  /* 0x0c00000c0d0e7389 */ /* 0x00006400000c000b */
[----:B01----:R-:W-:Y:S05]  /*3a70*/  ENDCOLLECTIVE ;  /* 0x000000000000791b */ /* 0x003fea0003800000 */
.L_x_3142:
[----:B------:R-:W-:Y:S02]  /*3a80*/  MOV R12, 0x1 ;  /* 0x00000001000c7802 */ /* 0x000fe40000000f00 */
[----:B------:R-:W-:-:S05]  /*3a90*/  FMNMX.FTZ R4, R3, R14, !PT ;  /* 0x0000000e03047209 */ /* 0x000fca0007810000 */
[----:B------:R-:W-:-:S07]  /*3aa0*/  IMAD.MOV.U32 R13, RZ, RZ, R4 ;  /* 0x000000ffff0d7224 */ /* 0x000fce00078e0004 */
[----:B------:R-:W-:Y:S05]  /*3ab0*/  WARPSYNC.COLLECTIVE R15, `(.L_x_3143) ;  /* 0x000000000f087348 */ /* 0x000fea0003c00000 */
[----:B------:R0:W1:Y:S02]  /*3ac0*/  SHFL.BFLY P6, R14, R13, R12, R11 ;  /* 0x0c00000c0d0e7389 */ /* 0x00006400000c000b */
[----:B01----:R-:W-:Y:S05]  /*3ad0*/  ENDCOLLECTIVE ;  /* 0x000000000000791b */ /* 0x003fea0003800000 */
.L_x_3143:
[----:B------:R-:W-:Y:S05]  /*3ae0*/  BRA `(.L_x_3144) ;  /* 0xffffffd000107947 */ /* 0x000fea000383ffff */
.L_x_3129:
[----:B-1----:R-:W-:Y:S02]  /*3af0*/  HFMA2 R13, -RZ, RZ, 0, 0 ;  /* 0x00000000ff0d7431 */ /* 0x002fe400000001ff */
[----:B------:R-:W-:Y:S01]  /*3b00*/  IMAD.MOV.U32 R12, RZ, RZ, 0x2 ;  /* 0x00000002ff0c7424 */ /* 0x000fe200078e00ff */
[----:B0-----:R-:W-:Y:S02]  /*3b10*/  MOV R11, 0x1f ;  /* 0x0000001f000b7802 */ /* 0x001fe40000000f00 */
[----:B------:R-:W-:-:S07]  /*3b20*/  MOV R15, 0xffffffff ;  /* 0xffffffff000f7802 */ /* 0x000fce0000000f00 */
[----:B------:R-:W-:Y:S05]  /*3b30*/  WARPSYNC.COLLECTIVE R15, `(.L_x_3145) ;  /* 0x000000000f087348 */ /* 0x000fea0003c00000 */
[----:B------:R0:W1:Y:S02]  /*3b40*/  SHFL.BFLY P6, R14, R13, R12, R11 ;  /* 0x0c00000c0d0e7389 */ /* 0x00006400000c000b */
[----:B01----:R-:W-:Y:S05]  /*3b50*/  ENDCOLLECTIVE ;  /* 0x000000000000791b */ /* 0x003fea0003800000 */
.L_x_3145:
[----:B------:R-:W-:Y:S02]  /*3b60*/  HFMA2 R12, -RZ, RZ, 0, 5.9604644775390625e-08 ;  /* 0x00000001ff0c7431 */ /* 0x000fe400000001ff */
[----:B------:R-:W-:-:S04]  /*3b70*/  FADD.FTZ R24, RZ, R14 ;  /* 0x0000000eff187221 */ /* 0x000fc80000010000 */
[----:B------:R-:W-:-:S07]  /*3b80*/  IMAD.MOV.U32 R13, RZ, RZ, R24 ;  /* 0x000000ffff0d7224 */ /* 0x000fce00078e0018 */
[----:B------:R-:W-:Y:S05]  /*3b90*/  WARPSYNC.COLLECTIVE R15, `(.L_x_3146) ;  /* 0x000000000f087348 */ /* 0x000fea0003c00000 */
[----:B------:R0:W1:Y:S02]  /*3ba0*/  SHFL.BFLY P6, R14, R13, R12, R11 ;  /* 0x0c00000c0d0e7389 */ /* 0x00006400000c000b */
[----:B01----:R-:W-:Y:S05]  /*3bb0*/  ENDCOLLECTIVE ;  /* 0x000000000000791b */ /* 0x003fea0003800000 */
.L_x_3146:
[----:B------:R-:W-:Y:S02]  /*3bc0*/  HFMA2 R12, -RZ, RZ, 0, 1.1920928955078125e-07 ;  /* 0x00000002ff0c7431 */ /* 0x000fe400000001ff */
[----:B------:R-:W-:Y:S01]  /*3bd0*/  IMAD.MOV.U32 R13, RZ, RZ, RZ ;  /* 0x000000ffff0d7224 */ /* 0x000fe200078e00ff */
[----:B------:R-:W-:-:S07]  /*3be0*/  MOV R21, R14 ;  /* 0x0000000e00157202 */ /* 0x000fce0000000f00 */
[----:B------:R-:W-:Y:S05]  /*3bf0*/  WARPSYNC.COLLECTIVE R15, `(.L_x_3147) ;  /* 0x000000000f087348 */ /* 0x000fea0003c00000 */
[----:B------:R0:W1:Y:S02]  /*3c00*/  SHFL.BFLY P6, R14, R13, R12, R11 ;  /* 0x0c00000c0d0e7389 */ /* 0x00006400000c000b */
[----:B01----:R-:W-:Y:S05]  /*3c10*/  ENDCOLLECTIVE ;  /* 0x000000000000791b */ /* 0x003fea0003800000 */
.L_x_3147:
        /* <DEDUP_REMOVED lines=8> */
.L_x_3148:
[----:B------:R-:W-:Y:S02]  /*3ca0*/  HFMA2 R12, -RZ, RZ, 0, 1.1920928955078125e-07 ;  /* 0x00000002ff0c7431 */ /* 0x000fe400000001ff */
[----:B------:R-:W-:Y:S01]  /*3cb0*/  IMAD.MOV.U32 R13, RZ, RZ, RZ ;  /* 0x000000ffff0d7224 */ /* 0x000fe200078e00ff */
[----:B------:R-:W-:-:S07]  /*3cc0*/  MOV R20, R14 ;  /* 0x0000000e00147202 */ /* 0x000fce0000000f00 */
[----:B------:R-:W-:Y:S05]  /*3cd0*/  WARPSYNC.COLLECTIVE R15, `(.L_x_3149) ;  /* 0x000000000f087348 */ /* 0x000fea0003c00000 */
[----:B------:R0:W1:Y:S02]  /*3ce0*/  SHFL.BFLY P6, R14, R13, R12, R11 ;  /* 0x0c00000c0d0e7389 */ /* 0x00006400000c000b */
[----:B01----:R-:W-:Y:S05]  /*3cf0*/  ENDCOLLECTIVE ;  /* 0x000000000000791b */ /* 0x003fea0003800000 */
.L_x_3149:
        /* <DEDUP_REMOVED lines=8> */
.L_x_3150:
[----:B------:R-:W-:Y:S02]  /*3d80*/  HFMA2 R12, -RZ, RZ, 0, 1.1920928955078125e-07 ;  /* 0x00000002ff0c7431 */ /* 0x000fe400000001ff */
[----:B------:R-:W-:Y:S01]  /*3d90*/  IMAD.MOV.U32 R13, RZ, RZ, RZ ;  /* 0x000000ffff0d7224 */ /* 0x000fe200078e00ff */
[----:B------:R-:W-:-:S07]  /*3da0*/  MOV R10, R14 ;  /* 0x0000000e000a7202 */ /* 0x000fce0000000f00 */
[----:B------:R-:W-:Y:S05]  /*3db0*/  WARPSYNC.COLLECTIVE R15, `(.L_x_3151) ;  /* 0x000000000f087348 */ /* 0x000fea0003c00000 */
[----:B------:R0:W1:Y:S02]  /*3dc0*/  SHFL.BFLY P6, R14, R13, R12, R11 ;  /* 0x0c00000c0d0e7389 */ /* 0x00006400000c000b */
[----:B01----:R-:W-:Y:S05]  /*3dd0*/  ENDCOLLECTIVE ;  /* 0x000000000000791b */ /* 0x003fea0003800000 */
.L_x_3151:
        /* <DEDUP_REMOVED lines=8> */
.L_x_3152:
[----:B------:R-:W-:Y:S02]  /*3e60*/  HFMA2 R12, -RZ, RZ, 0, 1.1920928955078125e-07 ;  /* 0x00000002ff0c7431 */ /* 0x000fe400000001ff */
[----:B------:R-:W-:Y:S01]  /*3e70*/  IMAD.MOV.U32 R13, RZ, RZ, RZ ;  /* 0x000000ffff0d7224 */ /* 0x000fe200078e00ff */
[----:B------:R-:W-:-:S07]  /*3e80*/  MOV R2, R14 ;  /* 0x0000000e00027202 */ /* 0x000fce0000000f00 */
[----:B------:R-:W-:Y:S05]  /*3e90*/  WARPSYNC.COLLECTIVE R15, `(.L_x_3153) ;  /* 0x000000000f087348 */ /* 0x000fea0003c00000 */
[----:B------:R0:W1:Y:S02]  /*3ea0*/  SHFL.BFLY P6, R14, R13, R12, R11 ;  /* 0x0c00000c0d0e7389 */ /* 0x00006400000c000b */
[----:B01----:R-:W-:Y:S05]  /*3eb0*/  ENDCOLLECTIVE ;  /* 0x000000000000791b */ /* 0x003fea0003800000 */
.L_x_3153:
        /* <DEDUP_REMOVED lines=8> */
.L_x_3154:
[----:B------:R-:W-:Y:S02]  /*3f40*/  HFMA2 R12, -RZ, RZ, 0, 1.1920928955078125e-07 ;  /* 0x00000002ff0c7431 */ /* 0x000fe400000001ff */
[----:B------:R-:W-:Y:S01]  /*3f50*/  IMAD.MOV.U32 R13, RZ, RZ, RZ ;  /* 0x000000ffff0d7224 */ /* 0x000fe200078e00ff */
[----:B------:R-:W-:-:S07]  /*3f60*/  MOV R7, R14 ;  /* 0x0000000e00077202 */ /* 0x000fce0000000f00 */
[----:B------:R-:W-:Y:S05]  /*3f70*/  WARPSYNC.COLLECTIVE R15, `(.L_x_3155) ;  /* 0x000000000f087348 */ /* 0x000fea0003c00000 */
[----:B------:R0:W1:Y:S02]  /*3f80*/  SHFL.BFLY P6, R14, R13, R12, R11 ;  /* 0x0c00000c0d0e7389 */ /* 0x00006400000c000b */
[----:B01----:R-:W-:Y:S05]  /*3f90*/  ENDCOLLECTIVE ;  /* 0x000000000000791b */ /* 0x003fea0003800000 */
.L_x_3155:
        /* <DEDUP_REMOVED lines=8> */
.L_x_3156:
[----:B------:R-:W-:Y:S02]  /*4020*/  HFMA2 R12, -RZ, RZ, 0, 1.1920928955078125e-07 ;  /* 0x00000002ff0c7431 */ /* 0x000fe400000001ff */
[----:B------:R-:W-:Y:S01]  /*4030*/  IMAD.MOV.U32 R13, RZ, RZ, RZ ;  /* 0x000000ffff0d7224 */ /* 0x000fe200078e00ff */
[----:B------:R-:W-:-:S07]  /*4040*/  MOV R3, R14 ;  /* 0x0000000e00037202 */ /* 0x000fce0000000f00 */
[----:B------:R-:W-:Y:S05]  /*4050*/  WARPSYNC.COLLECTIVE R15, `(.L_x_3157) ;  /* 0x000000000f087348 */ /* 0x000fea0003c00000 */
[----:B------:R0:W1:Y:S02]  /*4060*/  SHFL.BFLY P6, R14, R13, R12, R11 ;  /* 0x0c00000c0d0e7389 */ /* 0x00006400000c000b */
[----:B01----:R-:W-:Y:S05]  /*4070*/  ENDCOLLECTIVE ;  /* 0x000000000000791b */ /* 0x003fea0003800000 */
.L_x_3157:
        /* <DEDUP_REMOVED lines=8> */
.L_x_3158:
[----:B------:R-:W-:Y:S02]  /*4100*/  HFMA2 R12, -RZ, RZ, 0, 1.1920928955078125e-07 ;  /* 0x00000002ff0c7431 */ /* 0x000fe400000001ff */
[----:B------:R-:W-:Y:S01]  /*4110*/  IMAD.MOV.U32 R13, RZ, RZ, RZ ;  /* 0x000000ffff0d7224 */ /* 0x000fe200078e00ff */
[----:B------:R-:W-:-:S07]  /*4120*/  MOV R0, R14 ;  /* 0x0000000e00007202 */ /* 0x000fce0000000f00 */
[----:B------:R-:W-:Y:S05]  /*4130*/  WARPSYNC.COLLECTIVE R15, `(.L_x_3159) ;  /* 0x000000000f087348 */ /* 0x000fea0003c00000 */
[----:B------:R0:W1:Y:S02]  /*4140*/  SHFL.BFLY P6, R14, R13, R12, R11 ;  /* 0x0c00000c0d0e7389 */ /* 0x00006400000c000b */
[----:B01----:R-:W-:Y:S05]  /*4150*/  ENDCOLLECTIVE ;  /* 0x000000000000791b */ /* 0x003fea0003800000 */
.L_x_3159:
[----:B------:R-:W-:Y:S01]  /*4160*/  FADD.FTZ R5, R5, R0 ;  /* 0x0000000005057221 */ /* 0x000fe20000010000 */
[----:B------:R-:W-:Y:S02]  /*4170*/  IMAD.MOV.U32 R12, RZ, RZ, 0x1 ;  /* 0x00000001ff0c7424 */ /* 0x000fe400078e00ff */
[----:B------:R-:W-:-:S05]  /*4180*/  FADD.FTZ R4, RZ, R14 ;  /* 0x0000000eff047221 */ /* 0x000fca0000010000 */
[----:B------:R-:W-:-:S07]  /*4190*/  MOV R13, R4 ;  /* 0x00000004000d7202 */ /* 0x000fce0000000f00 */
[----:B------:R-:W-:Y:S05]  /*41a0*/  WARPSYNC.COLLECTIVE R15, `(.L_x_3160) ;  /* 0x000000000f087348 */ /* 0x000fea0003c00000 */
[----:B------:R0:W1:Y:S02]  /*41b0*/  SHFL.BFLY P6, R14, R13, R12, R11 ;  /* 0x0c00000c0d0e7389 */ /* 0x00006400000c000b */
[----:B01----:R-:W-:Y:S05]  /*41c0*/  ENDCOLLECTIVE ;  /* 0x000000000000791b */ /* 0x003fea0003800000 */
.L_x_3160:
[----:B------:R-:W-:Y:S02]  /*41d0*/  HFMA2 R13, -RZ, RZ, 0, 0 ;  /* 0x00000000ff0d7431 */ /* 0x000fe400000001ff */
[----:B------:R-:W-:Y:S01]  /*41e0*/  IMAD.MOV.U32 R12, RZ, RZ, 0x2 ;  /* 0x00000002ff0c7424 */ /* 0x000fe200078e00ff */
[----:B------:R-:W-:-:S07]  /*41f0*/  MOV R29, R14 ;  /* 0x0000000e001d7202 */ /* 0x000fce0000000f00 */
[----:B------:R-:W-:Y:S05]  /*4200*/  WARPSYNC.COLLECTIVE R15, `(.L_x_3161) ;  /* 0x000000000f087348 */ /* 0x000fea0003c00000 */
[----:B------:R0:W1:Y:S02]  /*4210*/  SHFL.BFLY P6, R14, R13, R12, R11 ;  /* 0x0c00000c0d0e7389 */ /* 0x00006400000c000b */
[----:B01----:R-:W-:Y:S05]  /*4220*/  ENDCOLLECTIVE ;  /* 0x000000000000791b */ /* 0x003fea0003800000 */
.L_x_3161:
[----:B------:R-:W-:Y:S01]  /*4230*/  FADD.FTZ R4, R4, R29 ;  /* 0x0000001d04047221 */ /* 0x000fe20000010000 */
[----:B------:R-:W-:Y:S02]  /*4240*/  HFMA2 R12, -RZ, RZ, 0, 5.9604644775390625e-08 ;  /* 0x00000001ff0c7431 */ /* 0x000fe400000001ff */
[----:B------:R-:W-:-:S05]  /*4250*/  FADD.FTZ R27, RZ, R14 ;  /* 0x0000000eff1b7221 */ /* 0x000fca0000010000 */
[----:B------:R-:W-:-:S07]  /*4260*/  MOV R13, R27 ;  /* 0x0000001b000d7202 */ /* 0x000fce0000000f00 */
[----:B------:R-:W-:Y:S05]  /*4270*/  WARPSYNC.COLLECTIVE R15, `(.L_x_3162) ;  /* 0x000000000f087348 */ /* 0x000fea0003c00000 */
[----:B------:R0:W1:Y:S02]  /*4280*/  SHFL.BFLY P6, R14, R13, R12, R11 ;  /* 0x0c00000c0d0e7389 */ /* 0x00006400000c000b */
[----:B01----:R-:W-:Y:S05]  /*4290*/  ENDCOLLECTIVE ;  /* 0x000000000000791b */ /* 0x003fea0003800000 */
.L_x_3162:
[----:B------:R-:W-:Y:S01]  /*42a0*/  HFMA2 R12, -RZ, RZ, 0, 1.1920928955078125e-07 ;  /* 0x00000002ff0c7431 */ /* 0x000fe200000001ff */
[----:B------:R-:W-:Y:S01]  /*42b0*/  MOV R13, RZ ;  /* 0x000000ff000d7202 */ /* 0x000fe20000000f00 */
[----:B------:R-:W-:-:S07]  /*42c0*/  IMAD.MOV.U32 R26, RZ, RZ, R14 ;  /* 0x000000ffff1a7224 */ /* 0x000fce00078e000e */
[----:B------:R-:W-:Y:S05]  /*42d0*/  WARPSYNC.COLLECTIVE R15, `(.L_x_3163) ;  /* 0x000000000f087348 */ /* 0x000fea0003c00000 */
[----:B------:R0:W1:Y:S02]  /*42e0*/  SHFL.BFLY P6, R14, R13, R12, R11 ;  /* 0x0c00000c0d0e7389 */ /* 0x00006400000c000b */
[----:B01----:R-:W-:Y:S05]  /*42f0*/  ENDCOLLECTIVE ;  /* 0x000000000000791b */ /* 0x003fea0003800000 */
.L_x_3163:
        /* <DEDUP_REMOVED lines=8> */
.L_x_3164:
[----:B------:R-:W-:Y:S01]  /*4380*/  HFMA2 R12, -RZ, RZ, 0, 1.1920928955078125e-07 ;  /* 0x00000002ff0c7431 */ /* 0x000fe200000001ff */
[----:B------:R-:W-:Y:S01]  /*4390*/  MOV R13, RZ ;  /* 0x000000ff000d7202 */ /* 0x000fe20000000f00 */
[----:B------:R-:W-:-:S07]  /*43a0*/  IMAD.MOV.U32 R2, RZ, RZ, R14 ;  /* 0x000000ffff027224 */ /* 0x000fce00078e000e */
[----:B------:R-:W-:Y:S05]  /*43b0*/  WARPSYNC.COLLECTIVE R15, `(.L_x_3165) ;  /* 0x000000000f087348 */ /* 0x000fea0003c00000 */
[----:B------:R0:W1:Y:S02]  /*43c0*/  SHFL.BFLY P6, R14, R13, R12, R11 ;  /* 0x0c00000c0d0e7389 */ /* 0x00006400000c000b */
[----:B01----:R-:W-:Y:S05]  /*43d0*/  ENDCOLLECTIVE ;  /* 0x000000000000791b */ /* 0x003fea0003800000 */
.L_x_3165:
        /* <DEDUP_REMOVED lines=8> */
.L_x_3166:
[----:B------:R-:W-:Y:S02]  /*4460*/  HFMA2 R12, -RZ, RZ, 0, 1.1920928955078125e-07 ;  /* 0x00000002ff0c7431 */ /* 0x000fe400000001ff */
[----:B------:R-:W-:Y:S01]  /*4470*/  IMAD.MOV.U32 R13, RZ, RZ, RZ ;  /* 0x000000ffff0d7224 */ /* 0x000fe200078e00ff */
[----:B------:R-:W-:-:S07]  /*4480*/  MOV R0, R14 ;  /* 0x0000000e00007202 */ /* 0x000fce0000000f00 */
[----:B------:R-:W-:Y:S05]  /*4490*/  WARPSYNC.COLLECTIVE R15, `(.L_x_3167) ;  /* 0x000000000f087348 */ /* 0x000fea0003c00000 */
[----:B------:R0:W1:Y:S02]  /*44a0*/  SHFL.BFLY P6, R14, R13, R12, R11 ;  /* 0x0c00000c0d0e7389 */ /* 0x00006400000c000b */
[----:B01----:R-:W-:Y:S05]  /*44b0*/  ENDCOLLECTIVE ;  /* 0x000000000000791b */ /* 0x003fea0003800000 */
.L_x_3167:
        /* <DEDUP_REMOVED lines=8> */
.L_x_3168:
[----:B------:R-:W-:Y:S01]  /*4540*/  HFMA2 R13, -RZ, RZ, 0, 0 ;  /* 0x00000000ff0d7431 */ /* 0x000fe200000001ff */
[----:B------:R-:W-:Y:S01]  /*4550*/  MOV R12, 0x2 ;  /* 0x00000002000c7802 */ /* 0x000fe20000000f00 */
[----:B------:R-:W-:-:S07]  /*4560*/  FADD.FTZ R3, R23, R14 ;  /* 0x0000000e17037221 */ /* 0x000fce0000010000 */
[----:B------:R-:W-:Y:S05]  /*4570*/  WARPSYNC.COLLECTIVE R15, `(.L_x_3169) ;  /* 0x000000000f087348 */ /* 0x000fea0003c00000 */
[----:B------:R0:W1:Y:S02]  /*4580*/  SHFL.BFLY P6, R14, R13, R12, R11 ;  /* 0x0c00000c0d0e7389 */ /* 0x00006400000c000b */
[----:B01----:R-:W-:Y:S05]  /*4590*/  ENDCOLLECTIVE ;  /* 0x000000000000791b */ /* 0x003fea0003800000 */
.L_x_3169:
[----:B------:R-:W-:Y:S01]  /*45a0*/  HFMA2 R12, -RZ, RZ, 0, 5.9604644775390625e-08 ;  /* 0x00000001ff0c7431 */ /* 0x000fe200000001ff */
[----:B------:R-:W-:-:S05]  /*45b0*/  MOV R24, R14 ;  /* 0x0000000e00187202 */ /* 0x000fca0000000f00 */
[----:B------:R-:W-:-:S04]  /*45c0*/  FADD.FTZ R24, RZ, R24 ;  /* 0x00000018ff187221 */ /* 0x000fc80000010000 */
[----:B------:R-:W-:-:S07]  /*45d0*/  IMAD.MOV.U32 R13, RZ, RZ, R24 ;  /* 0x000000ffff0d7224 */ /* 0x000fce00078e0018 */
[----:B------:R-:W-:Y:S05]  /*45e0*/  WARPSYNC.COLLECTIVE R15, `(.L_x_3170) ;  /* 0x000000000f087348 */ /* 0x000fea0003c00000 */
[----:B------:R0:W1:Y:S02]  /*45f0*/  SHFL.BFLY P6, R14, R13, R12, R11 ;  /* 0x0c00000c0d0e7389 */ /* 0x00006400000c000b */
[----:B01----:R-:W-:Y:S05]  /*4600*/  ENDCOLLECTIVE ;  /* 0x000000000000791b */ /* 0x003fea0003800000 */
.L_x_3170:
[----:B------:R-:W-:Y:S02]  /*4610*/  HFMA2 R13, -RZ, RZ, 0, 0 ;  /* 0x00000000ff0d7431 */ /* 0x000fe400000001ff */
[----:B------:R-:W-:Y:S01]  /*4620*/  IMAD.MOV.U32 R12, RZ, RZ, 0x2 ;  /* 0x00000002ff0c7424 */ /* 0x000fe200078e00ff */
[----:B------:R-:W-:-:S07]  /*4630*/  MOV R29, R14 ;  /* 0x0000000e001d7202 */ /* 0x000fce0000000f00 */
[----:B------:R-:W-:Y:S05]  /*4640*/  WARPSYNC.COLLECTIVE R15, `(.L_x_3171) ;  /* 0x000000000f087348 */ /* 0x000fea0003c00000 */
[----:B------:R0:W1:Y:S02]  /*4650*/  SHFL.BFLY P6, R14, R13, R12, R11 ;  /* 0x0c00000c0d0e7389 */ /* 0x00006400000c000b */
[----:B01----:R-:W-:Y:S05]  /*4660*/  ENDCOLLECTIVE ;  /* 0x000000000000791b */ /* 0x003fea0003800000 */
.L_x_3171:
[----:B------:R-:W-:Y:S01]  /*4670*/  FADD.FTZ R29, R24, R29 ;  /* 0x0000001d181d7221 */ /* 0x000fe20000010000 */
[----:B------:R-:W-:Y:S02]  /*4680*/  HFMA2 R12, -RZ, RZ, 0, 5.9604644775390625e-08 ;  /* 0x00000001ff0c7431 */ /* 0x000fe400000001ff */
[----:B------:R-:W-:-:S05]  /*4690*/  FADD.FTZ R25, RZ, R14 ;  /* 0x0000000eff197221 */ /* 0x000fca0000010000 */
[----:B------:R-:W-:-:S07]  /*46a0*/  MOV R13, R25 ;  /* 0x00000019000d7202 */ /* 0x000fce0000000f00 */
[----:B------:R-:W-:Y:S05]  /*46b0*/  WARPSYNC.COLLECTIVE R15, `(.L_x_3172) ;  /* 0x000000000f087348 */ /* 0x000fea0003c00000 */
[----:B------:R0:W1:Y:S02]  /*46c0*/  SHFL.BFLY P6, R14, R13, R12, R11 ;  /* 0x0c00000c0d0e7389 */ /* 0x00006400000c000b */
[----:B01----:R-:W-:Y:S05]  /*46d0*/  ENDCOLLECTIVE ;  /* 0x000000000000791b */ /* 0x003fea0003800000 */
.L_x_3172:
[----:B------:R-:W-:Y:S01]  /*46e0*/  IMAD.MOV.U32 R13, RZ, RZ, RZ ;  /* 0x000000ffff0d7224 */ /* 0x000fe200078e00ff */
[----:B------:R-:W-:-:S05]  /*46f0*/  MOV R12, R14 ;  /* 0x0000000e000c7202 */ /* 0x000fca0000000f00 */
[----:B------:R-:W-:Y:S01]  /*4700*/  FADD.FTZ R23, R25, R12 ;  /* 0x0000000c19177221 */ /* 0x000fe20000010000 */
[----:B------:R-:W-:-:S07]  /*4710*/  HFMA2 R12, -RZ, RZ, 0, 1.1920928955078125e-07 ;  /* 0x00000002ff0c7431 */ /* 0x000fce00000001ff */
[----:B------:R-:W-:Y:S05]  /*4720*/  WARPSYNC.COLLECTIVE R15, `(.L_x_3173) ;  /* 0x000000000f087348 */ /* 0x000fea0003c00000 */
[----:B------:R0:W1:Y:S02]  /*4730*/  SHFL.BFLY P6, R14, R13, R12, R11 ;  /* 0x0c00000c0d0e7389 */ /* 0x00006400000c000b */
[----:B01----:R-:W-:Y:S05]  /*4740*/  ENDCOLLECTIVE ;  /* 0x000000000000791b */ /* 0x003fea0003800000 */
.L_x_3173:
[----:B------:R-:W-:Y:S01]  /*4750*/  IMAD.MOV.U32 R12, RZ, RZ, 0x1 ;  /* 0x00000001ff0c7424 */ /* 0x000fe200078e00ff */
[----:B------:R-:W-:-:S05]  /*4760*/  MOV R27, R14 ;  /* 0x0000000e001b7202 */ /* 0x000fca0000000f00 */
[----:B------:R-:W-:-:S05]  /*4770*/  FADD.FTZ R27, RZ, R27 ;  /* 0x0000001bff1b7221 */ /* 0x000fca0000010000 */
[----:B------:R-:W-:-:S07]  /*4780*/  MOV R13, R27 ;  /* 0x0000001b000d7202 */ /* 0x000fce0000000f00 */
[----:B------:R-:W-:Y:S05]  /*4790*/  WARPSYNC.COLLECTIVE R15, `(.L_x_3174) ;  /* 0x000000000f087348 */ /* 0x000fea0003c00000 */
[----:B------:R0:W1:Y:S02]  /*47a0*/  SHFL.BFLY P6, R14, R13, R12, R11 ;  /* 0x0c00000c0d0e7389 */ /* 0x00006400000c000b */
[----:B01----:R-:W-:Y:S05]  /*47b0*/  ENDCOLLECTIVE ;  /* 0x000000000000791b */ /* 0x003fea0003800000 */
.L_x_3174:
[----:B------:R-:W-:Y:S02]  /*47c0*/  MOV R11, R2 ;  /* 0x00000002000b7202 */ /* 0x000fe40000000f00 */
[----:B------:R-:W-:Y:S02]  /*47d0*/  MOV R13, R3 ;  /* 0x00000003000d7202 */ /* 0x000fe40000000f00 */
[----:B------:R-:W-:Y:S01]  /*47e0*/  MOV R7, R14 ;  /* 0x0000000e00077202 */ /* 0x000fe20000000f00 */
[----:B------:R-:W-:Y:S06]  /*47f0*/  BRA `(.L_x_3175) ;  /* 0xffffffe400547947 */ /* 0x000fec000383ffff */
.L_x_3176:
        /* <DEDUP_REMOVED lines=16> */
.L_x_25638:


//--------------------- .text._ZN4vllm25paged_attention_v1_kernelIthLi112ELi32ELi128ELNS_18Fp8KVCacheDataTypeE2ELb1EEEvPT_PKS2_PKT0_S8_ifPKiSA_iPKfiiiSC_SC_iiiii --------------------------
	.section	.text._ZN4vllm25paged_attention_v1_kernelIthLi112ELi32ELi128ELNS_18Fp8KVCacheDataTypeE2ELb1EEEvPT_PKS2_PKT0_S8_ifPKiSA_iPKfiiiSC_SC_iiiii,"ax",@progbits
	.align	128
        .global         _ZN4vllm25paged_attention_v1_kernelIthLi112ELi32ELi128ELNS_18Fp8KVCacheDataTypeE2ELb1EEEvPT_PKS2_PKT0_S8_ifPKiSA_iPKfiiiSC_SC_iiiii
        .type           _ZN4vllm25paged_attention_v1_kernelIthLi112ELi32ELi128ELNS_18Fp8KVCacheDataTypeE2ELb1EEEvPT_PKS2_PKT0_S8_ifPKiSA_iPKfiiiSC_SC_iiiii,@function
        .size           _ZN4vllm25paged_attention_v1_kernelIthLi112ELi32ELi128ELNS_18Fp8KVCacheDataTypeE2ELb1EEEvPT_PKS2_PKT0_S8_ifPKiSA_iPKfiiiSC_SC_iiiii,(.L_x_25639 - _ZN4vllm25paged_attention_v1_kernelIthLi112ELi32ELi128ELNS_18Fp8KVCacheDataTypeE2ELb1EEEvPT_PKS2_PKT0_S8_ifPKiSA_iPKfiiiSC_SC_iiiii)
        .other          _ZN4vllm25paged_attention_v1_kernelIthLi112ELi32ELi128ELNS_18Fp8KVCacheDataTypeE2ELb1EEEvPT_PKS2_PKT0_S8_ifPKiSA_iPKfiiiSC_SC_iiiii,@"STO_CUDA_ENTRY STV_DEFAULT"
_ZN4vllm25paged_attention_v1_kernelIthLi112ELi32ELi128ELNS_18Fp8KVCacheDataTypeE2ELb1EEEvPT_PKS2_PKT0_S8_ifPKiSA_iPKfiiiSC_SC_iiiii:
.text._ZN4vllm25paged_attention_v1_kernelIthLi112ELi32ELi128ELNS_18Fp8KVCacheDataTypeE2ELb1EEEvPT_PKS2_PKT0_S8_ifPKiSA_iPKfiiiSC_SC_iiiii:
        /* <DEDUP_REMOVED lines=105> */
.L_x_3177:
        /* <DEDUP_REMOVED lines=25> */
.L_x_3181:
        /* <DEDUP_REMOVED lines=36> */
.L_x_3179:
[----:B------:R-:W-:Y:S05]  /*0a60*/  BSYNC.RECONVERGENT B6 ;  /* 0x0000000000067941 */ /* 0x000fea0003800200 */
.L_x_3178:
        /* <DEDUP_REMOVED lines=12> */
.L_x_3222:
        /* <DEDUP_REMOVED lines=39> */
.L_x_3187:
        /* <DEDUP_REMOVED lines=11> */
.L_x_3186:
[----:B------:R-:W-:Y:S05]  /*0e50*/  BSYNC.RECONVERGENT B1 ;  /* 0x0000000000017941 */ /* 0x000fea0003800200 */
.L_x_3185:
        /* <DEDUP_REMOVED lines=12> */
.L_x_3190:
        /* <DEDUP_REMOVED lines=100> */
.L_x_3189:
[----:B------:R-:W-:Y:S05]  /*1560*/  BSYNC.RECONVERGENT B1 ;  /* 0x0000000000017941 */ /* 0x000fea0003800200 */
.L_x_3188:
        /* <DEDUP_REMOVED lines=55> */
.L_x_3192:
[----:B------:R-:W-:Y:S05]  /*18e0*/  BSYNC.RECONVERGENT B1 ;  /* 0x0000000000017941 */ /* 0x000fea0003800200 */
.L_x_3191:
        /* <DEDUP_REMOVED lines=26> */
.L_x_3184:
[----:B------:R-:W-:Y:S05]  /*1a90*/  BSYNC.RECONVERGENT B0 ;  /* 0x0000000000007941 */ /* 0x000fea0003800200 */
.L_x_3183:
        /* <DEDUP_REMOVED lines=39> */
.L_x_3197:
[----:B------:R-:W0:Y:S01]  /*1d10*/  LDS R15, [R12] ;  /* 0x000000000c0f7984 */ /* 0x000e220000000800 */
[----:B------:R-:W-:-:S05]  /*1d20*/  VIADD R13, R13, 0x1 ;  /* 0x000000010d0d7836 */ /* 0x000fca0000000000 */
[----:B------:R-:W-:Y:S01]  /*1d30*/  ISETP.NE.AND P0, PT, R13, RZ, PT ;  /* 0x000000ff0d00720c */ /* 0x000fe20003f05270 */
[----:B0-----:R-:W-:-:S05]  /*1d40*/  FMUL.FTZ R15, R15, R2 ;  /* 0x000000020f0f7220 */ /* 0x001fca0000410000 */
[----:B------:R0:W-:Y:S02]  /*1d50*/  STS [R12], R15 ;  /* 0x0000000f0c007388 */ /* 0x0001e40000000800 */
[----:B0-----:R-:W-:-:S05]  /*1d60*/  IADD3 R12, PT, PT, R12, 0x200, RZ ;  /* 0x000002000c0c7810 */ /* 0x001fca0007ffe0ff */
[----:B------:R-:W-:Y:S05]  /*1d70*/  @P0 BRA `(.L_x_3197) ;  /* 0xfffffffc00e40947 */ /* 0x000fea000383ffff */
.L_x_3196:
[----:B------:R-:W-:Y:S05]  /*1d80*/  BSYNC.RECONVERGENT B1 ;  /* 0x0000000000017941 */ /* 0x000fea0003800200 */
.L_x_3195:
        /* <DEDUP_REMOVED lines=12> */
.L_x_3200:
        /* <DEDUP_REMOVED lines=52> */
.L_x_3199:
[----:B------:R-:W-:Y:S05]  /*2190*/  BSYNC.RECONVERGENT B1 ;  /* 0x0000000000017941 */ /* 0x000fea0003800200 */
.L_x_3198:
        /* <DEDUP_REMOVED lines=31> */
.L_x_3202:
[----:B------:R-:W-:Y:S05]  /*2390*/  BSYNC.RECONVERGENT B1 ;  /* 0x0000000000017941 */ /* 0x000fea0003800200 */
.L_x_3201:
        /* <DEDUP_REMOVED lines=14> */
.L_x_3194:
[----:B------:R-:W-:Y:S05]  /*2480*/  BSYNC.RECONVERGENT B0 ;  /* 0x0000000000007941 */ /* 0x000fea0003800200 */
.L_x_3193:
        /* <DEDUP_REMOVED lines=29> */
.L_x_3206:
        /* <DEDUP_REMOVED lines=34> */
.L_x_3205:
        /* <DEDUP_REMOVED lines=16> */
.L_x_3204:
[----:B------:R-:W-:Y:S05]  /*2980*/  BSYNC.RECONVERGENT B6 ;  /* 0x0000000000067941 */ /* 0x000fea0003800200 */
.L_x_3203:
        /* <DEDUP_REMOVED lines=54> */
.L_x_3251:
        /* <DEDUP_REMOVED lines=35> */
.L_x_3209:
[----:B------:R-:W-:Y:S05]  /*2f20*/  BSYNC.RECONVERGENT B0 ;  /* 0x0000000000007941 */ /* 0x000fea0003800200 */
.L_x_3208:
        /* <DEDUP_REMOVED lines=31> */
.L_x_3211:
[----:B------:R-:W-:Y:S05]  /*3120*/  BSYNC.RECONVERGENT B0 ;  /* 0x0000000000007941 */ /* 0x000fea0003800200 */
.L_x_3210:
        /* <DEDUP_REMOVED lines=17> */
.L_x_3213:
[----:B------:R-:W-:Y:S05]  /*3240*/  BSYNC.RECONVERGENT B0 ;  /* 0x0000000000007941 */ /* 0x000fea0003800200 */
.L_x_3212:
        /* <DEDUP_REMOVED lines=31> */
.L_x_3215:
[----:B------:R-:W-:Y:S05]  /*3440*/  BSYNC.RECONVERGENT B0 ;  /* 0x0000000000007941 */ /* 0x000fea0003800200 */
.L_x_3214:
        /* <DEDUP_REMOVED lines=10> */
[----:B-12---:R-:W-:Y:S02]  /*34f0*/  F2FP.F16.F32.PACK_AB R0, R2, R0 ;  /* 0x000000000200723e */ /* 0x006fe400000000ff */
[----:B------:R-:W-:Y:S02]  /*3500*/  F2FP.F16.F32.PACK_AB R4, R5, R4 ;  /* 0x000000040504723e */ /* 0x000fe400000000ff */
[----:B------:R-:W-:Y:S02]  /*3510*/  PRMT R2, R0, 0x7632, R2 ;  /* 0x0000763200027816 */ /* 0x000fe40000000002 */
[----:B------:R-:W-:-:S02]  /*3520*/  F2FP.F16.F32.PACK_AB R8, R9, R8 ;  /* 0x000000080908723e */ /* 0x000fc400000000ff */
[----:B------:R-:W-:Y:S02]  /*3530*/  F2FP.F16.F32.PACK_AB R6, R6, R27 ;  /* 0x0000001b0606723e */ /* 0x000fe400000000ff */
[----:B------:R-:W-:Y:S02]  /*3540*/  F2FP.F16.F32.PACK_AB R10, R21, R10 ;  /* 0x0000000a150a723e */ /* 0x000fe400000000ff */
[----:B------:R-:W-:Y:S02]  /*3550*/  F2FP.F16.F32.PACK_AB R3, R3, R24 ;  /* 0x000000180303723e */ /* 0x000fe400000000ff */
[----:B------:R-:W-:Y:S02]  /*3560*/  F2FP.F16.F32.PACK_AB R7, R7, R20 ;  /* 0x000000140707723e */ /* 0x000fe400000000ff */
        /* <DEDUP_REMOVED lines=26> */
.L_x_3180:
        /* <DEDUP_REMOVED lines=16> */
.L_x_3216:
[----:B------:R-:W-:Y:S05]  /*3810*/  EXIT ;  /* 0x000000000000794d */ /* 0x000fea0003800000 */
.L_x_3182:
[----:B------:R-:W-:Y:S02]  /*3820*/  HFMA2 R11, -RZ, RZ, 0, 1.847743988037109375e-06 ;  /* 0x0000001fff0b7431 */ /* 0x000fe400000001ff */
[----:B------:R-:W-:Y:S01]  /*3830*/  IMAD.MOV.U32 R12, RZ, RZ, 0x10 ;  /* 0x00000010ff0c7424 */ /* 0x000fe200078e00ff */
[----:B------:R-:W-:-:S07]  /*3840*/  MOV R15, 0xffffffff ;  /* 0xffffffff000f7802 */ /* 0x000fce0000000f00 */
[----:B------:R-:W-:Y:S05]  /*3850*/  WARPSYNC.COLLECTIVE R15, `(.L_x_3217) ;  /* 0x000000000f087348 */ /* 0x000fea0003c00000 */
[----:B------:R0:W1:Y:S02]  /*3860*/  SHFL.BFLY P6, R14, R13, R12, R11 ;  /* 0x0c00000c0d0e7389 */ /* 0x00006400000c000b */
[----:B01----:R-:W-:Y:S05]  /*3870*/  ENDCOLLECTIVE ;  /* 0x000000000000791b */ /* 0x003fea0003800000 */
.L_x_3217:
[----:B------:R-:W-:Y:S01]  /*3880*/  HFMA2 R12, -RZ, RZ, 0, 4.76837158203125e-07 ;  /* 0x00000008ff0c7431 */ /* 0x000fe200000001ff */
[----:B------:R-:W-:-:S05]  /*3890*/  FMNMX.FTZ R0, R14, -3.40282346638528859812e+38, !PT ;  /* 0xff7fffff0e007809 */ /* 0x000fca0007810000 */
[----:B------:R-:W-:-:S07]  /*38a0*/  IMAD.MOV.U32 R13, RZ, RZ, R0 ;  /* 0x000000ffff0d7224 */ /* 0x000fce00078e0000 */
[----:B------:R-:W-:Y:S05]  /*38b0*/  WARPSYNC.COLLECTIVE R15, `(.L_x_3218) ;  /* 0x000000000f087348 */ /* 0x000fea0003c00000 */
[----:B------:R0:W1:Y:S02]  /*38c0*/  SHFL.BFLY P6, R14, R13, R12, R11 ;  /* 0x0c00000c0d0e7389 */ /* 0x00006400000c000b */
[----:B01----:R-:W-:Y:S05]  /*38d0*/  ENDCOLLECTIVE ;  /* 0x000000000000791b */ /* 0x003fea0003800000 */
.L_x_3218:
[----:B------:R-:W-:Y:S01]  /*38e0*/  IMAD.MOV.U32 R12, RZ, RZ, 0x4 ;  /* 0x00000004ff0c7424 */ /* 0x000fe200078e00ff */
[----:B------:R-:W-:-:S04]  /*38f0*/  FMNMX.FTZ R2, R0, R14, !PT ;  /* 0x0000000e00027209 */ /* 0x000fc80007810000 */
[----:B------:R-:W-:-:S07]  /*3900*/  MOV R13, R2 ;  /* 0x00000002000d7202 */ /* 0x000fce0000000f00 */
[----:B------:R-:W-:Y:S05]  /*3910*/  WARPSYNC.COLLECTIVE R15, `(.L_x_3219) ;  /* 0x000000000f087348 */ /* 0x000fea0003c00000 */
[----:B------:R0:W1:Y:S02]  /*3920*/  SHFL.BFLY P6, R14, R13, R12, R11 ;  /* 0x0c00000c0d0e7389 */ /* 0x00006400000c000b */
[----:B01----:R-:W-:Y:S05]  /*3930*/  ENDCOLLECTIVE ;  /* 0x000000000000791b */ /* 0x003fea0003800000 */
.L_x_3219:
[----:B------:R-:W-:Y:S01]  /*3940*/  HFMA2 R12, -RZ, RZ, 0, 1.1920928955078125e-07 ;  /* 0x00000002ff0c7431 */ /* 0x000fe200000001ff */
[----:B------:R-:W-:-:S04]  /*3950*/  FMNMX.FTZ R3, R2, R14, !PT ;  /* 0x0000000e02037209 */ /* 0x000fc80007810000 */
[----:B------:R-:W-:-:S07]  /*3960*/  MOV R13, R3 ;  /* 0x00000003000d7202 */ /* 0x000fce0000000f00 */
[----:B------:R-:W-:Y:S05]  /*3970*/  WARPSYNC.COLLECTIVE R15, `(.L_x_3220) ;  /* 0x000000000f087348 */ /* 0x000fea0003c00000 */
[----:B------:R0:W1:Y:S02]  /*3980*/  SHFL.BFLY P6, R14, R13, R12, R11 ;  /* 0x0c00000c0d0e7389 */ /* 0x00006400000c000b */
[----:B01----:R-:W-:Y:S05]  /*3990*/  ENDCOLLECTIVE ;  /* 0x000000000000791b */ /* 0x003fea0003800000 */
.L_x_3220:
[----:B------:R-:W-:Y:S02]  /*39a0*/  MOV R12, 0x1 ;  /* 0x00000001000c7802 */ /* 0x000fe40000000f00 */
[----:B------:R-:W-:-:S05]  /*39b0*/  FMNMX.FTZ R4, R3, R14, !PT ;  /* 0x0000000e03047209 */ /* 0x000fca0007810000 */
[----:B------:R-:W-:-:S07]  /*39c0*/  IMAD.MOV.U32 R13, RZ, RZ, R4 ;  /* 0x000000ffff0d7224 */ /* 0x000fce00078e0004 */
[----:B------:R-:W-:Y:S05]  /*39d0*/  WARPSYNC.COLLECTIVE R15, `(.L_x_3221) ;  /* 0x000000000f087348 */ /* 0x000fea0003c00000 */
[----:B------:R0:W1:Y:S02]  /*39e0*/  SHFL.BFLY P6, R14, R13, R12, R11 ;  /* 0x0c00000c0d0e7389 */ /* 0x00006400000c000b */
[----:B01----:R-:W-:Y:S05]  /*39f0*/  ENDCOLLECTIVE ;  /* 0x000000000000791b */ /* 0x003fea0003800000 */
.L_x_3221:
[----:B------:R-:W-:Y:S05]  /*3a00*/  BRA `(.L_x_3222) ;  /* 0xffffffd000487947 */ /* 0x000fea000383ffff */
.L_x_3207:
[----:B-1----:R-:W-:Y:S02]  /*3a10*/  HFMA2 R13, -RZ, RZ, 0, 0 ;  /* 0x00000000ff0d7431 */ /* 0x002fe400000001ff */
[----:B------:R-:W-:Y:S01]  /*3a20*/  IMAD.MOV.U32 R12, RZ, RZ, 0x2 ;  /* 0x00000002ff0c7424 */ /* 0x000fe200078e00ff */
[----:B0-----:R-:W-:Y:S02]  /*3a30*/  MOV R11, 0x1f ;  /* 0x0000001f000b7802 */ /* 0x001fe40000000f00 */
[----:B------:R-:W-:-:S07]  /*3a40*/  MOV R15, 0xffffffff ;  /* 0xffffffff000f7802 */ /* 0x000fce0000000f00 */
[----:B------:R-:W-:Y:S05]  /*3a50*/  WARPSYNC.COLLECTIVE R15, `(.L_x_3223) ;  /* 0x000000000f087348 */ /* 0x000fea0003c00000 */
[----:B------:R0:W1:Y:S02]  /*3a60*/  SHFL.BFLY P6, R14, R13, R12, R11 ;  /* 0x0c00000c0d0e7389 */ /* 0x00006400000c000b */
[----:B01----:R-:W-:Y:S05]  /*3a70*/  ENDCOLLECTIVE ;  /* 0x000000000000791b */ /* 0x003fea0003800000 */
.L_x_3223:
[----:B------:R-:W-:Y:S02]  /*3a80*/  HFMA2 R12, -RZ, RZ, 0, 5.9604644775390625e-08 ;  /* 0x00000001ff0c7431 */ /* 0x000fe400000001ff */
[----:B------:R-:W-:-:S04]  /*3a90*/  FADD.FTZ R23, RZ, R14 ;  /* 0x0000000eff177221 */ /* 0x000fc80000010000 */
[----:B------:R-:W-:-:S07]  /*3aa0*/  IMAD.MOV.U32 R13, RZ, RZ, R23 ;  /* 0x000000ffff0d7224 */ /* 0x000fce00078e0017 */
[----:B------:R-:W-:Y:S05]  /*3ab0*/  WARPSYNC.COLLECTIVE R15, `(.L_x_3224) ;  /* 0x000000000f087348 */ /* 0x000fea0003c00000 */
[----:B------:R0:W1:Y:S02]  /*3ac0*/  SHFL.BFLY P6, R14, R13, R12, R11 ;  /* 0x0c00000c0d0e7389 */ /* 0x00006400000c000b */
[----:B01----:R-:W-:Y:S05]  /*3ad0*/  ENDCOLLECTIVE ;  /* 0x000000000000791b */ /* 0x003fea0003800000 */
.L_x_3224:
[----:B------:R-:W-:Y:S02]  /*3ae0*/  HFMA2 R12, -RZ, RZ, 0, 1.1920928955078125e-07 ;  /* 0x00000002ff0c7431 */ /* 0x000fe400000001ff */
[----:B------:R-:W-:Y:S01]  /*3af0*/  IMAD.MOV.U32 R13, RZ, RZ, RZ ;  /* 0x000000ffff0d7224 */ /* 0x000fe200078e00ff */
[----:B------:R-:W-:-:S07]  /*3b00*/  MOV R0, R14 ;  /* 0x0000000e00007202 */ /* 0x000fce0000000f00 */
[----:B------:R-:W-:Y:S05]  /*3b10*/  WARPSYNC.COLLECTIVE R15, `(.L_x_3225) ;  /* 0x000000000f087348 */ /* 0x000fea0003c00000 */
[----:B------:R0:W1:Y:S02]  /*3b20*/  SHFL.BFLY P6, R14, R13, R12, R11 ;  /* 0x0c00000c0d0e7389 */ /* 0x00006400000c000b */
[----:B01----:R-:W-:Y:S05]  /*3b30*/  ENDCOLLECTIVE ;  /* 0x000000000000791b */ /* 0x003fea0003800000 */
.L_x_3225:
        /* <DEDUP_REMOVED lines=8> */
.L_x_3226:
[----:B------:R-:W-:Y:S02]  /*3bc0*/  HFMA2 R12, -RZ, RZ, 0, 1.1920928955078125e-07 ;  /* 0x00000002ff0c7431 */ /* 0x000fe400000001ff */
[----:B------:R-:W-:Y:S01]  /*3bd0*/  IMAD.MOV.U32 R13, RZ, RZ, RZ ;  /* 0x000000ffff0d7224 */ /* 0x000fe200078e00ff */
[----:B------:R-:W-:-:S07]  /*3be0*/  MOV R2, R14 ;  /* 0x0000000e00027202 */ /* 0x000fce0000000f00 */
[----:B------:R-:W-:Y:S05]  /*3bf0*/  WARPSYNC.COLLECTIVE R15, `(.L_x_3227) ;  /* 0x000000000f087348 */ /* 0x000fea0003c00000 */
[----:B------:R0:W1:Y:S02]  /*3c00*/  SHFL.BFLY P6, R14, R13, R12, R11 ;  /* 0x0c00000c0d0e7389 */ /* 0x00006400000c000b */
[----:B01----:R-:W-:Y:S05]  /*3c10*/  ENDCOLLECTIVE ;  /* 0x000000000000791b */ /* 0x003fea0003800000 */
.L_x_3227:
        /* <DEDUP_REMOVED lines=8> */
.L_x_3228:
[----:B------:R-:W-:Y:S02]  /*3ca0*/  HFMA2 R12, -RZ, RZ, 0, 1.1920928955078125e-07 ;  /* 0x00000002ff0c7431 */ /* 0x000fe400000001ff */
[----:B------:R-:W-:Y:S01]  /*3cb0*/  IMAD.MOV.U32 R13, RZ, RZ, RZ ;  /* 0x000000ffff0d7224 */ /* 0x000fe200078e00ff */
[----:B------:R-:W-:-:S07]  /*3cc0*/  MOV R4, R14 ;  /* 0x0000000e00047202 */ /* 0x000fce0000000f00 */
[----:B------:R-:W-:Y:S05]  /*3cd0*/  WARPSYNC.COLLECTIVE R15, `(.L_x_3229) ;  /* 0x000000000f087348 */ /* 0x000fea0003c00000 */
[----:B------:R0:W1:Y:S02]  /*3ce0*/  SHFL.BFLY P6, R14, R13, R12, R11 ;  /* 0x0c00000c0d0e7389 */ /* 0x00006400000c000b */
[----:B01----:R-:W-:Y:S05]  /*3cf0*/  ENDCOLLECTIVE ;  /* 0x000000000000791b */ /* 0x003fea0003800000 */
.L_x_3229:
        /* <DEDUP_REMOVED lines=8> */
.L_x_3230:
[----:B------:R-:W-:Y:S02]  /*3d80*/  HFMA2 R12, -RZ, RZ, 0, 1.1920928955078125e-07 ;  /* 0x00000002ff0c7431 */ /* 0x000fe400000001ff */
[----:B------:R-:W-:Y:S01]  /*3d90*/  IMAD.MOV.U32 R13, RZ, RZ, RZ ;  /* 0x000000ffff0d7224 */ /* 0x000fe200078e00ff */
[----:B------:R-:W-:-:S07]  /*3da0*/  MOV R5, R14 ;  /* 0x0000000e00057202 */ /* 0x000fce0000000f00 */
[----:B------:R-:W-:Y:S05]  /*3db0*/  WARPSYNC.COLLECTIVE R15, `(.L_x_3231) ;  /* 0x000000000f087348 */ /* 0x000fea0003c00000 */
[----:B------:R0:W1:Y:S02]  /*3dc0*/  SHFL.BFLY P6, R14, R13, R12, R11 ;  /* 0x0c00000c0d0e7389 */ /* 0x00006400000c000b */
[----:B01----:R-:W-:Y:S05]  /*3dd0*/  ENDCOLLECTIVE ;  /* 0x000000000000791b */ /* 0x003fea0003800000 */
.L_x_3231:
        /* <DEDUP_REMOVED lines=8> */
.L_x_3232:
[----:B------:R-:W-:Y:S02]  /*3e60*/  HFMA2 R12, -RZ, RZ, 0, 1.1920928955078125e-07 ;  /* 0x00000002ff0c7431 */ /* 0x000fe400000001ff */
[----:B------:R-:W-:Y:S01]  /*3e70*/  IMAD.MOV.U32 R13, RZ, RZ, RZ ;  /* 0x000000ffff0d7224 */ /* 0x000fe200078e00ff */
[----:B------:R-:W-:-:S07]  /*3e80*/  MOV R21, R14 ;  /* 0x0000000e00157202 */ /* 0x000fce0000000f00 */
[----:B------:R-:W-:Y:S05]  /*3e90*/  WARPSYNC.COLLECTIVE R15, `(.L_x_3233) ;  /* 0x000000000f087348 */ /* 0x000fea0003c00000 */
[----:B------:R0:W1:Y:S02]  /*3ea0*/  SHFL.BFLY P6, R14, R13, R12, R11 ;  /* 0x0c00000c0d0e7389 */ /* 0x00006400000c000b */
[----:B01----:R-:W-:Y:S05]  /*3eb0*/  ENDCOLLECTIVE ;  /* 0x000000000000791b */ /* 0x003fea0003800000 */
.L_x_3233:
[----:B------:R-:W-:Y:S01]  /*3ec0*/  FADD.FTZ R8, R10, R21 ;  /* 0x000000150a087221 */ /* 0x000fe20000010000 */
[----:B------:R-:W-:Y:S02]  /*3ed0*/  IMAD.MOV.U32 R12, RZ, RZ, 0x1 ;  /* 0x00000001ff0c7424 */ /* 0x000fe400078e00ff */
[----:B------:R-:W-:-:S05]  /*3ee0*/  FADD.FTZ R9, RZ, R14 ;  /* 0x0000000eff097221 */ /* 0x000fca0000010000 */
[----:B------:R-:W-:-:S07]  /*3ef0*/  MOV R13, R9 ;  /* 0x00000009000d7202 */ /* 0x000fce0000000f00 */
[----:B------:R-:W-:Y:S05]  /*3f00*/  WARPSYNC.COLLECTIVE R15, `(.L_x_3234) ;  /* 0x000000000f087348 */ /* 0x000fea0003c00000 */
[----:B------:R0:W1:Y:S02]  /*3f10*/  SHFL.BFLY P6, R14, R13, R12, R11 ;  /* 0x0c00000c0d0e7389 */ /* 0x00006400000c000b */
[----:B01----:R-:W-:Y:S05]  /*3f20*/  ENDCOLLECTIVE ;  /* 0x000000000000791b */ /* 0x003fea0003800000 */
.L_x_3234:
[----:B------:R-:W-:Y:S02]  /*3f30*/  HFMA2 R13, -RZ, RZ, 0, 0 ;  /* 0x00000000ff0d7431 */ /* 0x000fe400000001ff */
[----:B------:R-:W-:Y:S01]  /*3f40*/  IMAD.MOV.U32 R12, RZ, RZ, 0x2 ;  /* 0x00000002ff0c7424 */ /* 0x000fe200078e00ff */
[----:B------:R-:W-:-:S07]  /*3f50*/  MOV R24, R14 ;  /* 0x0000000e00187202 */ /* 0x000fce0000000f00 */
[----:B------:R-:W-:Y:S05]  /*3f60*/  WARPSYNC.COLLECTIVE R15, `(.L_x_3235) ;  /* 0x000000000f087348 */ /* 0x000fea0003c00000 */
[----:B------:R0:W1:Y:S02]  /*3f70*/  SHFL.BFLY P6, R14, R13, R12, R11 ;  /* 0x0c00000c0d0e7389 */ /* 0x00006400000c000b */
[----:B01----:R-:W-:Y:S05]  /*3f80*/  ENDCOLLECTIVE ;  /* 0x000000000000791b */ /* 0x003fea0003800000 */
.L_x_3235:
[----:B------:R-:W-:Y:S01]  /*3f90*/  FADD.FTZ R9, R9, R24 ;  /* 0x0000001809097221 */ /* 0x000fe20000010000 */
[----:B------:R-:W-:Y:S02]  /*3fa0*/  HFMA2 R12, -RZ, RZ, 0, 5.9604644775390625e-08 ;  /* 0x00000001ff0c7431 */ /* 0x000fe400000001ff */
[----:B------:R-:W-:-:S05]  /*3fb0*/  FADD.FTZ R29, RZ, R14 ;  /* 0x0000000eff1d7221 */ /* 0x000fca0000010000 */
[----:B------:R-:W-:-:S07]  /*3fc0*/  MOV R13, R29 ;  /* 0x0000001d000d7202 */ /* 0x000fce0000000f00 */
[----:B------:R-:W-:Y:S05]  /*3fd0*/  WARPSYNC.COLLECTIVE R15, `(.L_x_3236) ;  /* 0x000000000f087348 */ /* 0x000fea0003c00000 */
[----:B------:R0:W1:Y:S02]  /*3fe0*/  SHFL.BFLY P6, R14, R13, R12, R11 ;  /* 0x0c00000c0d0e7389 */ /* 0x00006400000c000b */
[----:B01----:R-:W-:Y:S05]  /*3ff0*/  ENDCOLLECTIVE ;  /* 0x000000000000791b */ /* 0x003fea0003800000 */
.L_x_3236:
[----:B------:R-:W-:Y:S01]  /*4000*/  HFMA2 R12, -RZ, RZ, 0, 1.1920928955078125e-07 ;  /* 0x00000002ff0c7431 */ /* 0x000fe200000001ff */
[----:B------:R-:W-:Y:S01]  /*4010*/  MOV R13, RZ ;  /* 0x000000ff000d7202 */ /* 0x000fe20000000f00 */
[----:B------:R-:W-:-:S07]  /*4020*/  IMAD.MOV.U32 R27, RZ, RZ, R14 ;  /* 0x000000ffff1b7224 */ /* 0x000fce00078e000e */
[----:B------:R-:W-:Y:S05]  /*4030*/  WARPSYNC.COLLECTIVE R15, `(.L_x_3237) ;  /* 0x000000000f087348 */ /* 0x000fea0003c00000 */
[----:B------:R0:W1:Y:S02]  /*4040*/  SHFL.BFLY P6, R14, R13, R12, R11 ;  /* 0x0c00000c0d0e7389 */ /* 0x00006400000c000b */
[----:B01----:R-:W-:Y:S05]  /*4050*/  ENDCOLLECTIVE ;  /* 0x000000000000791b */ /* 0x003fea0003800000 */
.L_x_3237:
        /* <DEDUP_REMOVED lines=8> */
.L_x_3238:
[----:B------:R-:W-:Y:S01]  /*40e0*/  HFMA2 R12, -RZ, RZ, 0, 1.1920928955078125e-07 ;  /* 0x00000002ff0c7431 */ /* 0x000fe200000001ff */
[----:B------:R-:W-:Y:S01]  /*40f0*/  MOV R13, RZ ;  /* 0x000000ff000d7202 */ /* 0x000fe20000000f00 */
[----:B------:R-:W-:-:S07]  /*4100*/  IMAD.MOV.U32 R6, RZ, RZ, R14 ;  /* 0x000000ffff067224 */ /* 0x000fce00078e000e */
[----:B------:R-:W-:Y:S05]  /*4110*/  WARPSYNC.COLLECTIVE R15, `(.L_x_3239) ;  /* 0x000000000f087348 */ /* 0x000fea0003c00000 */
[----:B------:R0:W1:Y:S02]  /*4120*/  SHFL.BFLY P6, R14, R13, R12, R11 ;  /* 0x0c00000c0d0e7389 */ /* 0x00006400000c000b */
[----:B01----:R-:W-:Y:S05]  /*4130*/  ENDCOLLECTIVE ;  /* 0x000000000000791b */ /* 0x003fea0003800000 */
.L_x_3239:
        /* <DEDUP_REMOVED lines=8> */
.L_x_3240:
[----:B------:R-:W-:Y:S01]  /*41c0*/  HFMA2 R12, -RZ, RZ, 0, 1.1920928955078125e-07 ;  /* 0x00000002ff0c7431 */ /* 0x000fe200000001ff */
[----:B------:R-:W-:Y:S01]  /*41d0*/  MOV R13, RZ ;  /* 0x000000ff000d7202 */ /* 0x000fe20000000f00 */
[----:B------:R-:W-:-:S07]  /*41e0*/  IMAD.MOV.U32 R10, RZ, RZ, R14 ;  /* 0x000000ffff0a7224 */ /* 0x000fce00078e000e */
[----:B------:R-:W-:Y:S05]  /*41f0*/  WARPSYNC.COLLECTIVE R15, `(.L_x_3241) ;  /* 0x000000000f087348 */ /* 0x000fea0003c00000 */
[----:B------:R0:W1:Y:S02]  /*4200*/  SHFL.BFLY P6, R14, R13, R12, R11 ;  /* 0x0c00000c0d0e7389 */ /* 0x00006400000c000b */
[----:B01----:R-:W-:Y:S05]  /*4210*/  ENDCOLLECTIVE ;  /* 0x000000000000791b */ /* 0x003fea0003800000 */
.L_x_3241:
        /* <DEDUP_REMOVED lines=8> */
.L_x_3242:
[----:B------:R-:W-:Y:S01]  /*42a0*/  HFMA2 R12, -RZ, RZ, 0, 1.1920928955078125e-07 ;  /* 0x00000002ff0c7431 */ /* 0x000fe200000001ff */
[----:B------:R-:W-:Y:S01]  /*42b0*/  MOV R13, RZ ;  /* 0x000000ff000d7202 */ /* 0x000fe20000000f00 */
[----:B------:R-:W-:-:S07]  /*42c0*/  IMAD.MOV.U32 R21, RZ, RZ, R14 ;  /* 0x000000ffff157224 */ /* 0x000fce00078e000e */
[----:B------:R-:W-:Y:S05]  /*42d0*/  WARPSYNC.COLLECTIVE R15, `(.L_x_3243) ;  /* 0x000000000f087348 */ /* 0x000fea0003c00000 */
[----:B------:R0:W1:Y:S02]  /*42e0*/  SHFL.BFLY P6, R14, R13, R12, R11 ;  /* 0x0c00000c0d0e7389 */ /* 0x00006400000c000b */
[----:B01----:R-:W-:Y:S05]  /*42f0*/  ENDCOLLECTIVE ;  /* 0x000000000000791b */ /* 0x003fea0003800000 */
.L_x_3243:
        /* <DEDUP_REMOVED lines=8> */
.L_x_3244:
[----:B------:R-:W-:Y:S02]  /*4380*/  HFMA2 R12, -RZ, RZ, 0, 1.1920928955078125e-07 ;  /* 0x00000002ff0c7431 */ /* 0x000fe400000001ff */
[----:B------:R-:W-:Y:S01]  /*4390*/  IMAD.MOV.U32 R13, RZ, RZ, RZ ;  /* 0x000000ffff0d7224 */ /* 0x000fe200078e00ff */
[----:B------:R-:W-:-:S07]  /*43a0*/  MOV R24, R14 ;  /* 0x0000000e00187202 */ /* 0x000fce0000000f00 */
[----:B------:R-:W-:Y:S05]  /*43b0*/  WARPSYNC.COLLECTIVE R15, `(.L_x_3245) ;  /* 0x000000000f087348 */ /* 0x000fea0003c00000 */
[----:B------:R0:W1:Y:S02]  /*43c0*/  SHFL.BFLY P6, R14, R13, R12, R11 ;  /* 0x0c00000c0d0e7389 */ /* 0x00006400000c000b */
[----:B01----:R-:W-:Y:S05]  /*43d0*/  ENDCOLLECTIVE ;  /* 0x000000000000791b */ /* 0x003fea0003800000 */
.L_x_3245:
        /* <DEDUP_REMOVED lines=8> */
.L_x_3246:
[----:B------:R-:W-:Y:S01]  /*4460*/  HFMA2 R13, -RZ, RZ, 0, 0 ;  /* 0x00000000ff0d7431 */ /* 0x000fe200000001ff */
[----:B------:R-:W-:Y:S01]  /*4470*/  MOV R12, 0x2 ;  /* 0x00000002000c7802 */ /* 0x000fe20000000f00 */
[----:B------:R-:W-:-:S07]  /*4480*/  FADD.FTZ R3, R26, R14 ;  /* 0x0000000e1a037221 */ /* 0x000fce0000010000 */
[----:B------:R-:W-:Y:S05]  /*4490*/  WARPSYNC.COLLECTIVE R15, `(.L_x_3247) ;  /* 0x000000000f087348 */ /* 0x000fea0003c00000 */
[----:B------:R0:W1:Y:S02]  /*44a0*/  SHFL.BFLY P6, R14, R13, R12, R11 ;  /* 0x0c00000c0d0e7389 */ /* 0x00006400000c000b */
[----:B01----:R-:W-:Y:S05]  /*44b0*/  ENDCOLLECTIVE ;  /* 0x000000000000791b */ /* 0x003fea0003800000 */
.L_x_3247:
[----:B------:R-:W-:Y:S02]  /*44c0*/  IMAD.MOV.U32 R12, RZ, RZ, 0x1 ;  /* 0x00000001ff0c7424 */ /* 0x000fe400078e00ff */
[----:B------:R-:W-:-:S05]  /*44d0*/  FADD.FTZ R25, RZ, R14 ;  /* 0x0000000eff197221 */ /* 0x000fca0000010000 */
[----:B------:R-:W-:-:S07]  /*44e0*/  MOV R13, R25 ;  /* 0x00000019000d7202 */ /* 0x000fce0000000f00 */
[----:B------:R-:W-:Y:S05]  /*44f0*/  WARPSYNC.COLLECTIVE R15, `(.L_x_3248) ;  /* 0x000000000f087348 */ /* 0x000fea0003c00000 */
[----:B------:R0:W1:Y:S02]  /*4500*/  SHFL.BFLY P6, R14, R13, R12, R11 ;  /* 0x0c00000c0d0e7389 */ /* 0x00006400000c000b */
[----:B01----:R-:W-:Y:S05]  /*4510*/  ENDCOLLECTIVE ;  /* 0x000000000000791b */ /* 0x003fea0003800000 */
.L_x_3248:
[----:B------:R-:W-:Y:S01]  /*4520*/  HFMA2 R13, -RZ, RZ, 0, 0 ;  /* 0x00000000ff0d7431 */ /* 0x000fe200000001ff */
[----:B------:R-:W-:-:S05]  /*4530*/  MOV R12, R14 ;  /* 0x0000000e000c7202 */ /* 0x000fca0000000f00 */
[----:B------:R-:W-:Y:S01]  /*4540*/  FADD.FTZ R20, R25, R12 ;  /* 0x0000000c19147221 */ /* 0x000fe20000010000 */
[----:B------:R-:W-:-:S07]  /*4550*/  MOV R12, 0x2 ;  /* 0x00000002000c7802 */ /* 0x000fce0000000f00 */
[----:B------:R-:W-:Y:S05]  /*4560*/  WARPSYNC.COLLECTIVE R15, `(.L_x_3249) ;  /* 0x000000000f087348 */ /* 0x000fea0003c00000 */
[----:B------:R0:W1:Y:S02]  /*4570*/  SHFL.BFLY P6, R14, R13, R12, R11 ;  /* 0x0c00000c0d0e7389 */ /* 0x00006400000c000b */
[----:B01----:R-:W-:Y:S05]  /*4580*/  ENDCOLLECTIVE ;  /* 0x000000000000791b */ /* 0x003fea0003800000 */
.L_x_3249:
[----:B------:R-:W-:Y:S02]  /*4590*/  HFMA2 R12, -RZ, RZ, 0, 5.9604644775390625e-08 ;  /* 0x00000001ff0c7431 */ /* 0x000fe400000001ff */
[----:B------:R-:W-:-:S04]  /*45a0*/  IMAD.MOV.U32 R29, RZ, RZ, R14 ;  /* 0x000000ffff1d7224 */ /* 0x000fc800078e000e */
[----:B------:R-:W-:-:S05]  /*45b0*/  FADD.FTZ R29, RZ, R29 ;  /* 0x0000001dff1d7221 */ /* 0x000fca0000010000 */
[----:B------:R-:W-:-:S07]  /*45c0*/  MOV R13, R29 ;  /* 0x0000001d000d7202 */ /* 0x000fce0000000f00 */
[----:B------:R-:W-:Y:S05]  /*45d0*/  WARPSYNC.COLLECTIVE R15, `(.L_x_3250) ;  /* 0x000000000f087348 */ /* 0x000fea0003c00000 */
[----:B------:R0:W1:Y:S02]  /*45e0*/  SHFL.BFLY P6, R14, R13, R12, R11 ;  /* 0x0c00000c0d0e7389 */ /* 0x00006400000c000b */
[----:B01----:R-:W-:Y:S05]  /*45f0*/  ENDCOLLECTIVE ;  /* 0x000000000000791b */ /* 0x003fea0003800000 */
.L_x_3250:
[----:B------:R-:W-:Y:S01]  /*4600*/  MOV R7, R14 ;  /* 0x0000000e00077202 */ /* 0x000fe20000000f00 */
[----:B------:R-:W-:Y:S06]  /*4610*/  BRA `(.L_x_3251) ;  /* 0xffffffe400b47947 */ /* 0x000fec000383ffff */
.L_x_3252:
        /* <DEDUP_REMOVED lines=14> */
.L_x_25639:


//--------------------- .text._ZN4vllm25paged_attention_v1_kernelIthLi96ELi32ELi128ELNS_18Fp8KVCacheDataTypeE2ELb1EEEvPT_PKS2_PKT0_S8_ifPKiSA_iPKfiiiSC_SC_iiiii --------------------------
	.section	.text._ZN4vllm25paged_attention_v1_kernelIthLi96ELi32ELi128ELNS_18Fp8KVCacheDataTypeE2ELb1EEEvPT_PKS2_PKT0_S8_ifPKiSA_iPKfiiiSC_SC_iiiii,"ax",@progbits
	.align	128
        .global         _ZN4vllm25paged_attention_v1_kernelIthLi96ELi32ELi128ELNS_18Fp8KVCacheDataTypeE2ELb1EEEvPT_PKS2_PKT0_S8_ifPKiSA_iPKfiiiSC_SC_iiiii
        .type           _ZN4vllm25paged_attention_v1_kernelIthLi96ELi32ELi128ELNS_18Fp8KVCacheDataTypeE2ELb1EEEvPT_PKS2_PKT0_S8_ifPKiSA_iPKfiiiSC_SC_iiiii,@function
        .size           _ZN4vllm25paged_attention_v1_kernelIthLi96ELi32ELi128ELNS_18Fp8KVCacheDataTypeE2ELb1EEEvPT_PKS2_PKT0_S8_ifPKiSA_iPKfiiiSC_SC_iiiii,(.L_x_25640 - _ZN4vllm25paged_attention_v1_kernelIthLi96ELi32ELi128ELNS_18Fp8KVCacheDataTypeE2ELb1EEEvPT_PKS2_PKT0_S8_ifPKiSA_iPKfiiiSC_SC_iiiii)
        .other          _ZN4vllm25paged_attention_v1_kernelIthLi96ELi32ELi128ELNS_18Fp8KVCacheDataTypeE2ELb1EEEvPT_PKS2_PKT0_S8_ifPKiSA_iPKfiiiSC_SC_iiiii,@"STO_CUDA_ENTRY STV_DEFAULT"
_ZN4vllm25paged_attention_v1_kernelIthLi96ELi32ELi128ELNS_18Fp8KVCacheDataTypeE2ELb1EEEvPT_PKS2_PKT0_S8_ifPKiSA_iPKfiiiSC_SC_iiiii:
.text._ZN4vllm25paged_attention_v1_kernelIthLi96ELi32ELi128ELNS_18Fp8KVCacheDataTypeE2ELb1EEEvPT_PKS2_PKT0_S8_ifPKiSA_iPKfiiiSC_SC_iiiii:
        /* <DEDUP_REMOVED lines=105> */
.L_x_3253:
        /* <DEDUP_REMOVED lines=25> */
.L_x_3257:
        /* <DEDUP_REMOVED lines=36> */
.L_x_3255:
[----:B------:R-:W-:Y:S05]  /*0a60*/  BSYNC.RECONVERGENT B6 ;  /* 0x0000000000067941 */ /* 0x000fea0003800200 */
.L_x_3254:
        /* <DEDUP_REMOVED lines=12> */
.L_x_3298:
        /* <DEDUP_REMOVED lines=39> */
.L_x_3263:
        /* <DEDUP_REMOVED lines=11> */
.L_x_3262:
[----:B------:R-:W-:Y:S05]  /*0e50*/  BSYNC.RECONVERGENT B1 ;  /* 0x0000000000017941 */ /* 0x000fea0003800200 */
.L_x_3261:
        /* <DEDUP_REMOVED lines=12> */
.L_x_3266:
        /* <DEDUP_REMOVED lines=100> */
.L_x_3265:
[----:B------:R-:W-:Y:S05]  /*1560*/  BSYNC.RECONVERGENT B1 ;  /* 0x0000000000017941 */ /* 0x000fea0003800200 */
.L_x_3264:
        /* <DEDUP_REMOVED lines=55> */
.L_x_3268:
[----:B------:R-:W-:Y:S05]  /*18e0*/  BSYNC.RECONVERGENT B1 ;  /* 0x0000000000017941 */ /* 0x000fea0003800200 */
.L_x_3267:
        /* <DEDUP_REMOVED lines=26> */
.L_x_3260:
[----:B------:R-:W-:Y:S05]  /*1a90*/  BSYNC.RECONVERGENT B0 ;  /* 0x0000000000007941 */ /* 0x000fea0003800200 */
.L_x_3259:
        /* <DEDUP_REMOVED lines=39> */
.L_x_3273:
[----:B------:R-:W0:Y:S01]  /*1d10*/  LDS R15, [R12] ;  /* 0x000000000c0f7984 */ /* 0x000e220000000800 */
[----:B------:R-:W-:-:S04]  /*1d20*/  IADD3 R13, PT, PT, R13, 0x1, RZ ;  /* 0x000000010d0d7810 */ /* 0x000fc80007ffe0ff */
[----:B------:R-:W-:Y:S01]  /*1d30*/  ISETP.NE.AND P0, PT, R13, RZ, PT ;  /* 0x000000ff0d00720c */ /* 0x000fe20003f05270 */
[----:B0-----:R-:W-:-:S05]  /*1d40*/  FMUL.FTZ R15, R15, R2 ;  /* 0x000000020f0f7220 */ /* 0x001fca0000410000 */
[----:B------:R0:W-:Y:S02]  /*1d50*/  STS [R12], R15 ;  /* 0x0000000f0c007388 */ /* 0x0001e40000000800 */
[----:B0-----:R-:W-:-:S05]  /*1d60*/  VIADD R12, R12, 0x200 ;  /* 0x000002000c0c7836 */ /* 0x001fca0000000000 */
[----:B------:R-:W-:Y:S05]  /*1d70*/  @P0 BRA `(.L_x_3273) ;  /* 0xfffffffc00e40947 */ /* 0x000fea000383ffff */
.L_x_3272:
[----:B------:R-:W-:Y:S05]  /*1d80*/  BSYNC.RECONVERGENT B1 ;  /* 0x0000000000017941 */ /* 0x000fea0003800200 */
.L_x_3271:
        /* <DEDUP_REMOVED lines=12> */
.L_x_3276:
        /* <DEDUP_REMOVED lines=52> */
.L_x_3275:
[----:B------:R-:W-:Y:S05]  /*2190*/  BSYNC.RECONVERGENT B1 ;  /* 0x0000000000017941 */ /* 0x000fea0003800200 */
.L_x_3274:
        /* <DEDUP_REMOVED lines=31> */
.L_x_3278:
[----:B------:R-:W-:Y:S05]  /*2390*/  BSYNC.RECONVERGENT B1 ;  /* 0x0000000000017941 */ /* 0x000fea0003800200 */
.L_x_3277:
        /* <DEDUP_REMOVED lines=14> */
.L_x_3270:
[----:B------:R-:W-:Y:S05]  /*2480*/  BSYNC.RECONVERGENT B0 ;  /* 0x0000000000007941 */ /* 0x000fea0003800200 */
.L_x_3269:
        /* <DEDUP_REMOVED lines=29> */
.L_x_3282:
        /* <DEDUP_REMOVED lines=34> */
.L_x_3281:
        /* <DEDUP_REMOVED lines=16> */
.L_x_3280:
[----:B------:R-:W-:Y:S05]  /*2980*/  BSYNC.RECONVERGENT B6 ;  /* 0x0000000000067941 */ /* 0x000fea0003800200 */
.L_x_3279:
        /* <DEDUP_REMOVED lines=44> */
.L_x_3323:
        /* <DEDUP_REMOVED lines=33> */
.L_x_3285:
[----:B------:R-:W-:Y:S05]  /*2e60*/  BSYNC.RECONVERGENT B0 ;  /* 0x0000000000007941 */ /* 0x000fea0003800200 */
.L_x_3284:
        /* <DEDUP_REMOVED lines=27> */
.L_x_3287:
[----:B------:R-:W-:Y:S05]  /*3020*/  BSYNC.RECONVERGENT B0 ;  /* 0x0000000000007941 */ /* 0x000fea0003800200 */
.L_x_3286:
        /* <DEDUP_REMOVED lines=15> */
.L_x_3289:
[----:B------:R-:W-:Y:S05]  /*3120*/  BSYNC.RECONVERGENT B0 ;  /* 0x0000000000007941 */ /* 0x000fea0003800200 */
.L_x_3288:
        /* <DEDUP_REMOVED lines=27> */
.L_x_3291:
[----:B------:R-:W-:Y:S05]  /*32e0*/  BSYNC.RECONVERGENT B0 ;  /* 0x0000000000007941 */ /* 0x000fea0003800200 */
.L_x_3290:
        /* <DEDUP_REMOVED lines=10> */
[----:B01----:R-:W-:Y:S02]  /*3390*/  F2FP.F16.F32.PACK_AB R30, R30, R31 ;  /* 0x0000001f1e1e723e */ /* 0x003fe400000000ff */
[----:B------:R-:W-:Y:S02]  /*33a0*/  F2FP.F16.F32.PACK_AB R6, R6, R8 ;  /* 0x000000080606723e */ /* 0x000fe400000000ff */
[----:B------:R-:W-:Y:S02]  /*33b0*/  PRMT R3, R30, 0x7632, R3 ;  /* 0x000076321e037816 */ /* 0x000fe40000000003 */
[----:B------:R-:W-:-:S02]  /*33c0*/  F2FP.F16.F32.PACK_AB R2, R2, R4 ;  /* 0x000000040202723e */ /* 0x000fc400000000ff */
[----:B------:R-:W-:Y:S02]  /*33d0*/  F2FP.F16.F32.PACK_AB R0, R10, R0 ;  /* 0x000000000a00723e */ /* 0x000fe400000000ff */
[----:B------:R-:W-:Y:S02]  /*33e0*/  F2FP.F16.F32.PACK_AB R20, R24, R20 ;  /* 0x000000141814723e */ /* 0x000fe400000000ff */
[----:B------:R-:W-:Y:S02]  /*33f0*/  F2FP.F16.F32.PACK_AB R9, R9, R26 ;  /* 0x0000001a0909723e */ /* 0x000fe400000000ff */
        /* <DEDUP_REMOVED lines=23> */
.L_x_3256:
        /* <DEDUP_REMOVED lines=16> */
.L_x_3292:
[----:B------:R-:W-:Y:S05]  /*3670*/  EXIT ;  /* 0x000000000000794d */ /* 0x000fea0003800000 */
.L_x_3258:
[----:B------:R-:W-:Y:S01]  /*3680*/  HFMA2 R12, -RZ, RZ, 0, 9.5367431640625e-07 ;  /* 0x00000010ff0c7431 */ /* 0x000fe200000001ff */
[----:B------:R-:W-:Y:S01]  /*3690*/  MOV R11, 0x1f ;  /* 0x0000001f000b7802 */ /* 0x000fe20000000f00 */
[----:B------:R-:W-:-:S07]  /*36a0*/  IMAD.MOV.U32 R15, RZ, RZ, -0x1 ;  /* 0xffffffffff0f7424 */ /* 0x000fce00078e00ff */
[----:B------:R-:W-:Y:S05]  /*36b0*/  WARPSYNC.COLLECTIVE R15, `(.L_x_3293) ;  /* 0x000000000f087348 */ /* 0x000fea0003c00000 */
[----:B------:R0:W1:Y:S02]  /*36c0*/  SHFL.BFLY P6, R14, R13, R12, R11 ;  /* 0x0c00000c0d0e7389 */ /* 0x00006400000c000b */
[----:B01----:R-:W-:Y:S05]  /*36d0*/  ENDCOLLECTIVE ;  /* 0x000000000000791b */ /* 0x003fea0003800000 */
.L_x_3293:
[----:B------:R-:W-:Y:S01]  /*36e0*/  HFMA2 R12, -RZ, RZ, 0, 4.76837158203125e-07 ;  /* 0x00000008ff0c7431 */ /* 0x000fe200000001ff */
[----:B------:R-:W-:-:S04]  /*36f0*/  FMNMX.FTZ R0, R14, -3.40282346638528859812e+38, !PT ;  /* 0xff7fffff0e007809 */ /* 0x000fc80007810000 */
[----:B------:R-:W-:-:S07]  /*3700*/  MOV R13, R0 ;  /* 0x00000000000d7202 */ /* 0x000fce0000000f00 */
[----:B------:R-:W-:Y:S05]  /*3710*/  WARPSYNC.COLLECTIVE R15, `(.L_x_3294) ;  /* 0x000000000f087348 */ /* 0x000fea0003c00000 */
[----:B------:R0:W1:Y:S02]  /*3720*/  SHFL.BFLY P6, R14, R13, R12, R11 ;  /* 0x0c00000c0d0e7389 */ /* 0x00006400000c000b */
[----:B01----:R-:W-:Y:S05]  /*3730*/  ENDCOLLECTIVE ;  /* 0x000000000000791b */ /* 0x003fea0003800000 */
.L_x_3294:
[----:B------:R-:W-:Y:S02]  /*3740*/  MOV R12, 0x4 ;  /* 0x00000004000c7802 */ /* 0x000fe40000000f00 */
[----:B------:R-:W-:-:S05]  /*3750*/  FMNMX.FTZ R2, R0, R14, !PT ;  /* 0x0000000e00027209 */ /* 0x000fca0007810000 */
[----:B------:R-:W-:-:S07]  /*3760*/  IMAD.MOV.U32 R13, RZ, RZ, R2 ;  /* 0x000000ffff0d7224 */ /* 0x000fce00078e0002 */
[----:B------:R-:W-:Y:S05]  /*3770*/  WARPSYNC.COLLECTIVE R15, `(.L_x_3295) ;  /* 0x000000000f087348 */ /* 0x000fea0003c00000 */
[----:B------:R0:W1:Y:S02]  /*3780*/  SHFL.BFLY P6, R14, R13, R12, R11 ;  /* 0x0c00000c0d0e7389 */ /* 0x00006400000c000b */
[----:B01----:R-:W-:Y:S05]  /*3790*/  ENDCOLLECTIVE ;  /* 0x000000000000791b */ /* 0x003fea0003800000 */
.L_x_3295:
[----:B------:R-:W-:Y:S01]  /*37a0*/  IMAD.MOV.U32 R12, RZ, RZ, 0x2 ;  /* 0x00000002ff0c7424 */ /* 0x000fe200078e00ff */
[----:B------:R-:W-:-:S04]  /*37b0*/  FMNMX.FTZ R3, R2, R14, !PT ;  /* 0x0000000e02037209 */ /* 0x000fc80007810000 */
[----:B------:R-:W-:-:S07]  /*37c0*/  MOV R13, R3 ;  /* 0x00000003000d7202 */ /* 0x000fce0000000f00 */
[----:B------:R-:W-:Y:S05]  /*37d0*/  WARPSYNC.COLLECTIVE R15, `(.L_x_3296) ;  /* 0x000000000f087348 */ /* 0x000fea0003c00000 */
[----:B------:R0:W1:Y:S02]  /*37e0*/  SHFL.BFLY P6, R14, R13, R12, R11 ;  /* 0x0c00000c0d0e7389 */ /* 0x00006400000c000b */
[----:B01----:R-:W-:Y:S05]  /*37f0*/  ENDCOLLECTIVE ;  /* 0x000000000000791b */ /* 0x003fea0003800000 */
.L_x_3296:
[----:B------:R-:W-:Y:S01]  /*3800*/  HFMA2 R12, -RZ, RZ, 0, 5.9604644775390625e-08 ;  /* 0x00000001ff0c7431 */ /* 0x000fe200000001ff */
[----:B------:R-:W-:-:S04]  /*3810*/  FMNMX.FTZ R4, R3, R14, !PT ;  /* 0x0000000e03047209 */ /* 0x000fc80007810000 */
[----:B------:R-:W-:-:S07]  /*3820*/  MOV R13, R4 ;  /* 0x00000004000d7202 */ /* 0x000fce0000000f00 */
[----:B------:R-:W-:Y:S05]  /*3830*/  WARPSYNC.COLLECTIVE R15, `(.L_x_3297) ;  /* 0x000000000f087348 */ /* 0x000fea0003c00000 */
[----:B------:R0:W1:Y:S02]  /*3840*/  SHFL.BFLY P6, R14, R13, R12, R11 ;  /* 0x0c00000c0d0e7389 */ /* 0x00006400000c000b */
[----:B01----:R-:W-:Y:S05]  /*3850*/  ENDCOLLECTIVE ;  /* 0x000000000000791b */ /* 0x003fea0003800000 */
.L_x_3297:
[----:B------:R-:W-:Y:S05]  /*3860*/  BRA `(.L_x_3298) ;  /* 0xffffffd000b07947 */ /* 0x000fea000383ffff */
.L_x_3283:
[----:B01----:R-:W-:Y:S02]  /*3870*/  HFMA2 R11, -RZ, RZ, 0, 1.847743988037109375e-06 ;  /* 0x0000001fff0b7431 */ /* 0x003fe400000001ff */
[----:B------:R-:W-:Y:S01]  /*3880*/  IMAD.MOV.U32 R13, RZ, RZ, RZ ;  /* 0x000000ffff0d7224 */ /* 0x000fe200078e00ff */
[----:B------:R-:W-:Y:S01]  /*3890*/  MOV R12, 0x2 ;  /* 0x00000002000c7802 */ /* 0x000fe20000000f00 */
[----:B------:R-:W-:-:S07]  /*38a0*/  IMAD.MOV.U32 R15, RZ, RZ, -0x1 ;  /* 0xffffffffff0f7424 */ /* 0x000fce00078e00ff */
[----:B------:R-:W-:Y:S05]  /*38b0*/  WARPSYNC.COLLECTIVE R15, `(.L_x_3299) ;  /* 0x000000000f087348 */ /* 0x000fea0003c00000 */
[----:B------:R0:W1:Y:S02]  /*38c0*/  SHFL.BFLY P6, R14, R13, R12, R11 ;  /* 0x0c00000c0d0e7389 */ /* 0x00006400000c000b */
[----:B01----:R-:W-:Y:S05]  /*38d0*/  ENDCOLLECTIVE ;  /* 0x000000000000791b */ /* 0x003fea0003800000 */
.L_x_3299:
[----:B------:R-:W-:Y:S02]  /*38e0*/  HFMA2 R12, -RZ, RZ, 0, 5.9604644775390625e-08 ;  /* 0x00000001ff0c7431 */ /* 0x000fe400000001ff */
[----:B------:R-:W-:-:S05]  /*38f0*/  FADD.FTZ R10, RZ, R14 ;  /* 0x0000000eff0a7221 */ /* 0x000fca0000010000 */
[----:B------:R-:W-:-:S07]  /*3900*/  MOV R13, R10 ;  /* 0x0000000a000d7202 */ /* 0x000fce0000000f00 */
[----:B------:R-:W-:Y:S05]  /*3910*/  WARPSYNC.COLLECTIVE R15, `(.L_x_3300) ;  /* 0x000000000f087348 */ /* 0x000fea0003c00000 */
[----:B------:R0:W1:Y:S02]  /*3920*/  SHFL.BFLY P6, R14, R13, R12, R11 ;  /* 0x0c00000c0d0e7389 */ /* 0x00006400000c000b */
[----:B01----:R-:W-:Y:S05]  /*3930*/  ENDCOLLECTIVE ;  /* 0x000000000000791b */ /* 0x003fea0003800000 */
.L_x_3300:
[----:B------:R-:W-:Y:S01]  /*3940*/  HFMA2 R12, -RZ, RZ, 0, 1.1920928955078125e-07 ;  /* 0x00000002ff0c7431 */ /* 0x000fe200000001ff */
[----:B------:R-:W-:Y:S01]  /*3950*/  MOV R13, RZ ;  /* 0x000000ff000d7202 */ /* 0x000fe20000000f00 */
[----:B------:R-:W-:-:S07]  /*3960*/  IMAD.MOV.U32 R31, RZ, RZ, R14 ;  /* 0x000000ffff1f7224 */ /* 0x000fce00078e000e */
[----:B------:R-:W-:Y:S05]  /*3970*/  WARPSYNC.COLLECTIVE R15, `(.L_x_3301) ;  /* 0x000000000f087348 */ /* 0x000fea0003c00000 */
[----:B------:R0:W1:Y:S02]  /*3980*/  SHFL.BFLY P6, R14, R13, R12, R11 ;  /* 0x0c00000c0d0e7389 */ /* 0x00006400000c000b */
[----:B01----:R-:W-:Y:S05]  /*3990*/  ENDCOLLECTIVE ;  /* 0x000000000000791b */ /* 0x003fea0003800000 */
.L_x_3301:
        /* <DEDUP_REMOVED lines=8> */
.L_x_3302:
[----:B------:R-:W-:Y:S01]  /*3a20*/  HFMA2 R12, -RZ, RZ, 0, 1.1920928955078125e-07 ;  /* 0x00000002ff0c7431 */ /* 0x000fe200000001ff */
[----:B------:R-:W-:Y:S01]  /*3a30*/  MOV R13, RZ ;  /* 0x000000ff000d7202 */ /* 0x000fe20000000f00 */
[----:B------:R-:W-:-:S07]  /*3a40*/  IMAD.MOV.U32 R30, RZ, RZ, R14 ;  /* 0x000000ffff1e7224 */ /* 0x000fce00078e000e */
[----:B------:R-:W-:Y:S05]  /*3a50*/  WARPSYNC.COLLECTIVE R15, `(.L_x_3303) ;  /* 0x000000000f087348 */ /* 0x000fea0003c00000 */
[----:B------:R0:W1:Y:S02]  /*3a60*/  SHFL.BFLY P6, R14, R13, R12, R11 ;  /* 0x0c00000c0d0e7389 */ /* 0x00006400000c000b */
[----:B01----:R-:W-:Y:S05]  /*3a70*/  ENDCOLLECTIVE ;  /* 0x000000000000791b */ /* 0x003fea0003800000 */
.L_x_3303:
[----:B------:R-:W-:Y:S01]  /*3a80*/  FADD.FTZ R30, R21, R30 ;  /* 0x0000001e151e7221 */ /* 0x000fe20000010000 */
[----:B------:R-:W-:Y:S01]  /*3a90*/  MOV R12, 0x1 ;  /* 0x00000001000c7802 */ /* 0x000fe20000000f00 */
[----:B------:R-:W-:-:S04]  /*3aa0*/  FADD.FTZ R9, RZ, R14 ;  /* 0x0000000eff097221 */ /* 0x000fc80000010000 */
[----:B------:R-:W-:-:S07]  /*3ab0*/  IMAD.MOV.U32 R13, RZ, RZ, R9 ;  /* 0x000000ffff0d7224 */ /* 0x000fce00078e0009 */
[----:B------:R-:W-:Y:S05]  /*3ac0*/  WARPSYNC.COLLECTIVE R15, `(.L_x_3304) ;  /* 0x000000000f087348 */ /* 0x000fea0003c00000 */
[----:B------:R0:W1:Y:S02]  /*3ad0*/  SHFL.BFLY P6, R14, R13, R12, R11 ;  /* 0x0c00000c0d0e7389 */ /* 0x00006400000c000b */
[----:B01----:R-:W-:Y:S05]  /*3ae0*/  ENDCOLLECTIVE ;  /* 0x000000000000791b */ /* 0x003fea0003800000 */
.L_x_3304:
[----:B------:R-:W-:Y:S02]  /*3af0*/  HFMA2 R12, -RZ, RZ, 0, 1.1920928955078125e-07 ;  /* 0x00000002ff0c7431 */ /* 0x000fe400000001ff */
[----:B------:R-:W-:Y:S01]  /*3b00*/  IMAD.MOV.U32 R13, RZ, RZ, RZ ;  /* 0x000000ffff0d7224 */ /* 0x000fe200078e00ff */
[----:B------:R-:W-:-:S07]  /*3b10*/  MOV R8, R14 ;  /* 0x0000000e00087202 */ /* 0x000fce0000000f00 */
[----:B------:R-:W-:Y:S05]  /*3b20*/  WARPSYNC.COLLECTIVE R15, `(.L_x_3305) ;  /* 0x000000000f087348 */ /* 0x000fea0003c00000 */
[----:B------:R0:W1:Y:S02]  /*3b30*/  SHFL.BFLY P6, R14, R13, R12, R11 ;  /* 0x0c00000c0d0e7389 */ /* 0x00006400000c000b */
[----:B01----:R-:W-:Y:S05]  /*3b40*/  ENDCOLLECTIVE ;  /* 0x000000000000791b */ /* 0x003fea0003800000 */
.L_x_3305:
        /* <DEDUP_REMOVED lines=8> */
.L_x_3306:
[----:B------:R-:W-:Y:S02]  /*3bd0*/  HFMA2 R12, -RZ, RZ, 0, 1.1920928955078125e-07 ;  /* 0x00000002ff0c7431 */ /* 0x000fe400000001ff */
[----:B------:R-:W-:Y:S01]  /*3be0*/  IMAD.MOV.U32 R13, RZ, RZ, RZ ;  /* 0x000000ffff0d7224 */ /* 0x000fe200078e00ff */
[----:B------:R-:W-:-:S07]  /*3bf0*/  MOV R6, R14 ;  /* 0x0000000e00067202 */ /* 0x000fce0000000f00 */
[----:B------:R-:W-:Y:S05]  /*3c00*/  WARPSYNC.COLLECTIVE R15, `(.L_x_3307) ;  /* 0x000000000f087348 */ /* 0x000fea0003c00000 */
[----:B------:R0:W1:Y:S02]  /*3c10*/  SHFL.BFLY P6, R14, R13, R12, R11 ;  /* 0x0c00000c0d0e7389 */ /* 0x00006400000c000b */
[----:B01----:R-:W-:Y:S05]  /*3c20*/  ENDCOLLECTIVE ;  /* 0x000000000000791b */ /* 0x003fea0003800000 */
.L_x_3307:
        /* <DEDUP_REMOVED lines=8> */
.L_x_3308:
[----:B------:R-:W-:Y:S02]  /*3cb0*/  HFMA2 R12, -RZ, RZ, 0, 1.1920928955078125e-07 ;  /* 0x00000002ff0c7431 */ /* 0x000fe400000001ff */
[----:B------:R-:W-:Y:S01]  /*3cc0*/  IMAD.MOV.U32 R13, RZ, RZ, RZ ;  /* 0x000000ffff0d7224 */ /* 0x000fe200078e00ff */
[----:B------:R-:W-:-:S07]  /*3cd0*/  MOV R4, R14 ;  /* 0x0000000e00047202 */ /* 0x000fce0000000f00 */
[----:B------:R-:W-:Y:S05]  /*3ce0*/  WARPSYNC.COLLECTIVE R15, `(.L_x_3309) ;  /* 0x000000000f087348 */ /* 0x000fea0003c00000 */
[----:B------:R0:W1:Y:S02]  /*3cf0*/  SHFL.BFLY P6, R14, R13, R12, R11 ;  /* 0x0c00000c0d0e7389 */ /* 0x00006400000c000b */
[----:B01----:R-:W-:Y:S05]  /*3d00*/  ENDCOLLECTIVE ;  /* 0x000000000000791b */ /* 0x003fea0003800000 */
.L_x_3309:
        /* <DEDUP_REMOVED lines=8> */
.L_x_3310:
[----:B------:R-:W-:Y:S02]  /*3d90*/  HFMA2 R12, -RZ, RZ, 0, 1.1920928955078125e-07 ;  /* 0x00000002ff0c7431 */ /* 0x000fe400000001ff */
[----:B------:R-:W-:Y:S01]  /*3da0*/  IMAD.MOV.U32 R13, RZ, RZ, RZ ;  /* 0x000000ffff0d7224 */ /* 0x000fe200078e00ff */
[----:B------:R-:W-:-:S07]  /*3db0*/  MOV R2, R14 ;  /* 0x0000000e00027202 */ /* 0x000fce0000000f00 */
[----:B------:R-:W-:Y:S05]  /*3dc0*/  WARPSYNC.COLLECTIVE R15, `(.L_x_3311) ;  /* 0x000000000f087348 */ /* 0x000fea0003c00000 */
[----:B------:R0:W1:Y:S02]  /*3dd0*/  SHFL.BFLY P6, R14, R13, R12, R11 ;  /* 0x0c00000c0d0e7389 */ /* 0x00006400000c000b */
[----:B01----:R-:W-:Y:S05]  /*3de0*/  ENDCOLLECTIVE ;  /* 0x000000000000791b */ /* 0x003fea0003800000 */
.L_x_3311:
        /* <DEDUP_REMOVED lines=8> */
.L_x_3312:
[----:B------:R-:W-:Y:S02]  /*3e70*/  HFMA2 R12, -RZ, RZ, 0, 1.1920928955078125e-07 ;  /* 0x00000002ff0c7431 */ /* 0x000fe400000001ff */
[----:B------:R-:W-:Y:S01]  /*3e80*/  IMAD.MOV.U32 R13, RZ, RZ, RZ ;  /* 0x000000ffff0d7224 */ /* 0x000fe200078e00ff */
[----:B------:R-:W-:-:S07]  /*3e90*/  MOV R21, R14 ;  /* 0x0000000e00157202 */ /* 0x000fce0000000f00 */
[----:B------:R-:W-:Y:S05]  /*3ea0*/  WARPSYNC.COLLECTIVE R15, `(.L_x_3313) ;  /* 0x000000000f087348 */ /* 0x000fea0003c00000 */
[----:B------:R0:W1:Y:S02]  /*3eb0*/  SHFL.BFLY P6, R14, R13, R12, R11 ;  /* 0x0c00000c0d0e7389 */ /* 0x00006400000c000b */
[----:B01----:R-:W-:Y:S05]  /*3ec0*/  ENDCOLLECTIVE ;  /* 0x000000000000791b */ /* 0x003fea0003800000 */
.L_x_3313:
        /* <DEDUP_REMOVED lines=8> */
.L_x_3314:
[----:B------:R-:W-:Y:S02]  /*3f50*/  HFMA2 R12, -RZ, RZ, 0, 1.1920928955078125e-07 ;  /* 0x00000002ff0c7431 */ /* 0x000fe400000001ff */
[----:B------:R-:W-:Y:S01]  /*3f60*/  IMAD.MOV.U32 R13, RZ, RZ, RZ ;  /* 0x000000ffff0d7224 */ /* 0x000fe200078e00ff */
[----:B------:R-:W-:-:S07]  /*3f70*/  MOV R23, R14 ;  /* 0x0000000e00177202 */ /* 0x000fce0000000f00 */
[----:B------:R-:W-:Y:S05]  /*3f80*/  WARPSYNC.COLLECTIVE R15, `(.L_x_3315) ;  /* 0x000000000f087348 */ /* 0x000fea0003c00000 */
[----:B------:R0:W1:Y:S02]  /*3f90*/  SHFL.BFLY P6, R14, R13, R12, R11 ;  /* 0x0c00000c0d0e7389 */ /* 0x00006400000c000b */
[----:B01----:R-:W-:Y:S05]  /*3fa0*/  ENDCOLLECTIVE ;  /* 0x000000000000791b */ /* 0x003fea0003800000 */
.L_x_3315:
        /* <DEDUP_REMOVED lines=8> */
.L_x_3316:
[----:B------:R-:W-:Y:S02]  /*4030*/  HFMA2 R12, -RZ, RZ, 0, 1.1920928955078125e-07 ;  /* 0x00000002ff0c7431 */ /* 0x000fe400000001ff */
[----:B------:R-:W-:Y:S01]  /*4040*/  IMAD.MOV.U32 R13, RZ, RZ, RZ ;  /* 0x000000ffff0d7224 */ /* 0x000fe200078e00ff */
[----:B------:R-:W-:-:S07]  /*4050*/  MOV R25, R14 ;  /* 0x0000000e00197202 */ /* 0x000fce0000000f00 */
[----:B------:R-:W-:Y:S05]  /*4060*/  WARPSYNC.COLLECTIVE R15, `(.L_x_3317) ;  /* 0x000000000f087348 */ /* 0x000fea0003c00000 */
[----:B------:R0:W1:Y:S02]  /*4070*/  SHFL.BFLY P6, R14, R13, R12, R11 ;  /* 0x0c00000c0d0e7389 */ /* 0x00006400000c000b */
[----:B01----:R-:W-:Y:S05]  /*4080*/  ENDCOLLECTIVE ;  /* 0x000000000000791b */ /* 0x003fea0003800000 */
.L_x_3317:
        /* <DEDUP_REMOVED lines=8> */
.L_x_3318:
[----:B------:R-:W-:Y:S02]  /*4110*/  HFMA2 R12, -RZ, RZ, 0, 1.1920928955078125e-07 ;  /* 0x00000002ff0c7431 */ /* 0x000fe400000001ff */
[----:B------:R-:W-:Y:S01]  /*4120*/  IMAD.MOV.U32 R13, RZ, RZ, RZ ;  /* 0x000000ffff0d7224 */ /* 0x000fe200078e00ff */
[----:B------:R-:W-:-:S07]  /*4130*/  MOV R27, R14 ;  /* 0x0000000e001b7202 */ /* 0x000fce0000000f00 */
[----:B------:R-:W-:Y:S05]  /*4140*/  WARPSYNC.COLLECTIVE R15, `(.L_x_3319) ;  /* 0x000000000f087348 */ /* 0x000fea0003c00000 */
[----:B------:R0:W1:Y:S02]  /*4150*/  SHFL.BFLY P6, R14, R13, R12, R11 ;  /* 0x0c00000c0d0e7389 */ /* 0x00006400000c000b */
[----:B01----:R-:W-:Y:S05]  /*4160*/  ENDCOLLECTIVE ;  /* 0x000000000000791b */ /* 0x003fea0003800000 */
.L_x_3319:
[----:B------:R-:W-:Y:S01]  /*4170*/  FADD.FTZ R24, R24, R27 ;  /* 0x0000001b18187221 */ /* 0x000fe20000010000 */
[----:B------:R-:W-:Y:S02]  /*4180*/  IMAD.MOV.U32 R12, RZ, RZ, 0x1 ;  /* 0x00000001ff0c7424 */ /* 0x000fe400078e00ff */
[----:B------:R-:W-:-:S05]  /*4190*/  FADD.FTZ R26, RZ, R14 ;  /* 0x0000000eff1a7221 */ /* 0x000fca0000010000 */
[----:B------:R-:W-:-:S07]  /*41a0*/  MOV R13, R26 ;  /* 0x0000001a000d7202 */ /* 0x000fce0000000f00 */
[----:B------:R-:W-:Y:S05]  /*41b0*/  WARPSYNC.COLLECTIVE R15, `(.L_x_3320) ;  /* 0x000000000f087348 */ /* 0x000fea0003c00000 */
[----:B------:R0:W1:Y:S02]  /*41c0*/  SHFL.BFLY P6, R14, R13, R12, R11 ;  /* 0x0c00000c0d0e7389 */ /* 0x00006400000c000b */
[----:B01----:R-:W-:Y:S05]  /*41d0*/  ENDCOLLECTIVE ;  /* 0x000000000000791b */ /* 0x003fea0003800000 */
.L_x_3320:
[----:B------:R-:W-:Y:S02]  /*41e0*/  HFMA2 R13, -RZ, RZ, 0, 0 ;  /* 0x00000000ff0d7431 */ /* 0x000fe400000001ff */
[----:B------:R-:W-:Y:S01]  /*41f0*/  IMAD.MOV.U32 R12, RZ, RZ, 0x2 ;  /* 0x00000002ff0c7424 */ /* 0x000fe200078e00ff */
[----:B------:R-:W-:-:S07]  /*4200*/  MOV R29, R14 ;  /* 0x0000000e001d7202 */ /* 0x000fce0000000f00 */
[----:B------:R-:W-:Y:S05]  /*4210*/  WARPSYNC.COLLECTIVE R15, `(.L_x_3321) ;  /* 0x000000000f087348 */ /* 0x000fea0003c00000 */
[----:B------:R0:W1:Y:S02]  /*4220*/  SHFL.BFLY P6, R14, R13, R12, R11 ;  /* 0x0c00000c0d0e7389 */ /* 0x00006400000c000b */
[----:B01----:R-:W-:Y:S05]  /*4230*/  ENDCOLLECTIVE ;  /* 0x000000000000791b */ /* 0x003fea0003800000 */
.L_x_3321:
[----:B------:R-:W-:Y:S01]  /*4240*/  FADD.FTZ R26, R26, R29 ;  /* 0x0000001d1a1a7221 */ /* 0x000fe20000010000 */
[----:B------:R-:W-:Y:S02]  /*4250*/  HFMA2 R12, -RZ, RZ, 0, 5.9604644775390625e-08 ;  /* 0x00000001ff0c7431 */ /* 0x000fe400000001ff */
[----:B------:R-:W-:-:S05]  /*4260*/  FADD.FTZ R9, RZ, R14 ;  /* 0x0000000eff097221 */ /* 0x000fca0000010000 */
[----:B------:R-:W-:-:S07]  /*4270*/  MOV R13, R9 ;  /* 0x00000009000d7202 */ /* 0x000fce0000000f00 */
[----:B------:R-:W-:Y:S05]  /*4280*/  WARPSYNC.COLLECTIVE R15, `(.L_x_3322) ;  /* 0x000000000f087348 */ /* 0x000fea0003c00000 */
[----:B------:R0:W1:Y:S02]  /*4290*/  SHFL.BFLY P6, R14, R13, R12, R11 ;  /* 0x0c00000c0d0e7389 */ /* 0x00006400000c000b */
[----:B01----:R-:W-:Y:S05]  /*42a0*/  ENDCOLLECTIVE ;  /* 0x000000000000791b */ /* 0x003fea0003800000 */
.L_x_3322:
[----:B------:R-:W-:Y:S05]  /*42b0*/  BRA `(.L_x_3323) ;  /* 0xffffffe800647947 */ /* 0x000fea000383ffff */
.L_x_3324:
        /* <DEDUP_REMOVED lines=12> */
.L_x_25640:


//--------------------- .text._ZN4vllm25paged_attention_v1_kernelIthLi80ELi32ELi128ELNS_18Fp8KVCacheDataTypeE2ELb1EEEvPT_PKS2_PKT0_S8_ifPKiSA_iPKfiiiSC_SC_iiiii --------------------------
	.section	.text._ZN4vllm25paged_attention_v1_kernelIthLi80ELi32ELi128ELNS_18Fp8KVCacheDataTypeE2ELb1EEEvPT_PKS2_PKT0_S8_ifPKiSA_iPKfiiiSC_SC_iiiii,"ax",@progbits
	.align	128
        .global         _ZN4vllm25paged_attention_v1_kernelIthLi80ELi32ELi128ELNS_18Fp8KVCacheDataTypeE2ELb1EEEvPT_PKS2_PKT0_S8_ifPKiSA_iPKfiiiSC_SC_iiiii
        .type           _ZN4vllm25paged_attention_v1_kernelIthLi80ELi32ELi128ELNS_18Fp8KVCacheDataTypeE2ELb1EEEvPT_PKS2_PKT0_S8_ifPKiSA_iPKfiiiSC_SC_iiiii,@function
        .size           _ZN4vllm25paged_attention_v1_kernelIthLi80ELi32ELi128ELNS_18Fp8KVCacheDataTypeE2ELb1EEEvPT_PKS2_PKT0_S8_ifPKiSA_iPKfiiiSC_SC_iiiii,(.L_x_25641 - _ZN4vllm25paged_attention_v1_kernelIthLi80ELi32ELi128ELNS_18Fp8KVCacheDataTypeE2ELb1EEEvPT_PKS2_PKT0_S8_ifPKiSA_iPKfiiiSC_SC_iiiii)
        .other          _ZN4vllm25paged_attention_v1_kernelIthLi80ELi32ELi128ELNS_18Fp8KVCacheDataTypeE2ELb1EEEvPT_PKS2_PKT0_S8_ifPKiSA_iPKfiiiSC_SC_iiiii,@"STO_CUDA_ENTRY STV_DEFAULT"
_ZN4vllm25paged_attention_v1_kernelIthLi80ELi32ELi128ELNS_18Fp8KVCacheDataTypeE2ELb1EEEvPT_PKS2_PKT0_S8_ifPKiSA_iPKfiiiSC_SC_iiiii:
.text._ZN4vllm25paged_attention_v1_kernelIthLi80ELi32ELi128ELNS_18Fp8KVCacheDataTypeE2ELb1EEEvPT_PKS2_PKT0_S8_ifPKiSA_iPKfiiiSC_SC_iiiii:
        /* <DEDUP_REMOVED lines=105> */
.L_x_3325:
        /* <DEDUP_REMOVED lines=25> */
.L_x_3329:
        /* <DEDUP_REMOVED lines=36> */
.L_x_3327:
[----:B------:R-:W-:Y:S05]  /*0a60*/  BSYNC.RECONVERGENT B6 ;  /* 0x0000000000067941 */ /* 0x000fea0003800200 */
.L_x_3326:
        /* <DEDUP_REMOVED lines=12> */
.L_x_3370:
        /* <DEDUP_REMOVED lines=39> */
.L_x_3335:
        /* <DEDUP_REMOVED lines=11> */
.L_x_3334:
[----:B------:R-:W-:Y:S05]  /*0e50*/  BSYNC.RECONVERGENT B1 ;  /* 0x0000000000017941 */ /* 0x000fea0003800200 */
.L_x_3333:
        /* <DEDUP_REMOVED lines=12> */
.L_x_3338:
        /* <DEDUP_REMOVED lines=100> */
.L_x_3337:
[----:B------:R-:W-:Y:S05]  /*1560*/  BSYNC.RECONVERGENT B1 ;  /* 0x0000000000017941 */ /* 0x000fea0003800200 */
.L_x_3336:
        /* <DEDUP_REMOVED lines=55> */
.L_x_3340:
[----:B------:R-:W-:Y:S05]  /*18e0*/  BSYNC.RECONVERGENT B1 ;  /* 0x0000000000017941 */ /* 0x000fea0003800200 */
.L_x_3339:
        /* <DEDUP_REMOVED lines=26> */
.L_x_3332:
[----:B------:R-:W-:Y:S05]  /*1a90*/  BSYNC.RECONVERGENT B0 ;  /* 0x0000000000007941 */ /* 0x000fea0003800200 */
.L_x_3331:
        /* <DEDUP_REMOVED lines=39> */
.L_x_3345:
[----:B------:R-:W0:Y:S01]  /*1d10*/  LDS R15, [R12] ;  /* 0x000000000c0f7984 */ /* 0x000e220000000800 */
[----:B------:R-:W-:-:S05]  /*1d20*/  VIADD R13, R13, 0x1 ;  /* 0x000000010d0d7836 */ /* 0x000fca0000000000 */
[----:B------:R-:W-:Y:S01]  /*1d30*/  ISETP.NE.AND P0, PT, R13, RZ, PT ;  /* 0x000000ff0d00720c */ /* 0x000fe20003f05270 */
[----:B0-----:R-:W-:-:S05]  /*1d40*/  FMUL.FTZ R15, R15, R2 ;  /* 0x000000020f0f7220 */ /* 0x001fca0000410000 */
[----:B------:R0:W-:Y:S02]  /*1d50*/  STS [R12], R15 ;  /* 0x0000000f0c007388 */ /* 0x0001e40000000800 */
[----:B0-----:R-:W-:-:S05]  /*1d60*/  IADD3 R12, PT, PT, R12, 0x200, RZ ;  /* 0x000002000c0c7810 */ /* 0x001fca0007ffe0ff */
[----:B------:R-:W-:Y:S05]  /*1d70*/  @P0 BRA `(.L_x_3345) ;  /* 0xfffffffc00e40947 */ /* 0x000fea000383ffff */
.L_x_3344:
[----:B------:R-:W-:Y:S05]  /*1d80*/  BSYNC.RECONVERGENT B1 ;  /* 0x0000000000017941 */ /* 0x000fea0003800200 */
.L_x_3343:
        /* <DEDUP_REMOVED lines=12> */
.L_x_3348:
        /* <DEDUP_REMOVED lines=52> */
.L_x_3347:
[----:B------:R-:W-:Y:S05]  /*2190*/  BSYNC.RECONVERGENT B1 ;  /* 0x0000000000017941 */ /* 0x000fea0003800200 */
.L_x_3346:
        /* <DEDUP_REMOVED lines=31> */
.L_x_3350:
[----:B------:R-:W-:Y:S05]  /*2390*/  BSYNC.RECONVERGENT B1 ;  /* 0x0000000000017941 */ /* 0x000fea0003800200 */
.L_x_3349:
        /* <DEDUP_REMOVED lines=14> */
.L_x_3342:
[----:B------:R-:W-:Y:S05]  /*2480*/  BSYNC.RECONVERGENT B0 ;  /* 0x0000000000007941 */ /* 0x000fea0003800200 */
.L_x_3341:
        /* <DEDUP_REMOVED lines=29> */
.L_x_3354:
        /* <DEDUP_REMOVED lines=34> */
.L_x_3353:
        /* <DEDUP_REMOVED lines=16> */
.L_x_3352:
[----:B------:R-:W-:Y:S05]  /*2980*/  BSYNC.RECONVERGENT B6 ;  /* 0x0000000000067941 */ /* 0x000fea0003800200 */
.L_x_3351:
        /* <DEDUP_REMOVED lines=41> */
.L_x_3391:
        /* <DEDUP_REMOVED lines=31> */
.L_x_3357:
[----:B------:R-:W-:Y:S05]  /*2e10*/  BSYNC.RECONVERGENT B0 ;  /* 0x0000000000007941 */ /* 0x000fea0003800200 */
.L_x_3356:
        /* <DEDUP_REMOVED lines=23> */
.L_x_3359:
[----:B------:R-:W-:Y:S05]  /*2f90*/  BSYNC.RECONVERGENT B0 ;  /* 0x0000000000007941 */ /* 0x000fea0003800200 */
.L_x_3358:
        /* <DEDUP_REMOVED lines=13> */
.L_x_3361:
[----:B------:R-:W-:Y:S05]  /*3070*/  BSYNC.RECONVERGENT B0 ;  /* 0x0000000000007941 */ /* 0x000fea0003800200 */
.L_x_3360:
        /* <DEDUP_REMOVED lines=23> */
.L_x_3363:
[----:B------:R-:W-:Y:S05]  /*31f0*/  BSYNC.RECONVERGENT B0 ;  /* 0x0000000000007941 */ /* 0x000fea0003800200 */
.L_x_3362:
        /* <DEDUP_REMOVED lines=36> */
.L_x_3328:
        /* <DEDUP_REMOVED lines=16> */
.L_x_3364:
[----:B------:R-:W-:Y:S05]  /*3540*/  EXIT ;  /* 0x000000000000794d */ /* 0x000fea0003800000 */
.L_x_3330:
[----:B------:R-:W-:Y:S02]  /*3550*/  HFMA2 R11, -RZ, RZ, 0, 1.847743988037109375e-06 ;  /* 0x0000001fff0b7431 */ /* 0x000fe400000001ff */
[----:B------:R-:W-:Y:S01]  /*3560*/  IMAD.MOV.U32 R12, RZ, RZ, 0x10 ;  /* 0x00000010ff0c7424 */ /* 0x000fe200078e00ff */
[----:B------:R-:W-:-:S07]  /*3570*/  MOV R15, 0xffffffff ;  /* 0xffffffff000f7802 */ /* 0x000fce0000000f00 */
[----:B------:R-:W-:Y:S05]  /*3580*/  WARPSYNC.COLLECTIVE R15, `(.L_x_3365) ;  /* 0x000000000f087348 */ /* 0x000fea0003c00000 */
[----:B------:R0:W1:Y:S02]  /*3590*/  SHFL.BFLY P6, R14, R13, R12, R11 ;  /* 0x0c00000c0d0e7389 */ /* 0x00006400000c000b */
[----:B01----:R-:W-:Y:S05]  /*35a0*/  ENDCOLLECTIVE ;  /* 0x000000000000791b */ /* 0x003fea0003800000 */
.L_x_3365:
[----:B------:R-:W-:Y:S01]  /*35b0*/  HFMA2 R12, -RZ, RZ, 0, 4.76837158203125e-07 ;  /* 0x00000008ff0c7431 */ /* 0x000fe200000001ff */
[----:B------:R-:W-:-:S05]  /*35c0*/  FMNMX.FTZ R0, R14, -3.40282346638528859812e+38, !PT ;  /* 0xff7fffff0e007809 */ /* 0x000fca0007810000 */
[----:B------:R-:W-:-:S07]  /*35d0*/  IMAD.MOV.U32 R13, RZ, RZ, R0 ;  /* 0x000000ffff0d7224 */ /* 0x000fce00078e0000 */
[----:B------:R-:W-:Y:S05]  /*35e0*/  WARPSYNC.COLLECTIVE R15, `(.L_x_3366) ;  /* 0x000000000f087348 */ /* 0x000fea0003c00000 */
[----:B------:R0:W1:Y:S02]  /*35f0*/  SHFL.BFLY P6, R14, R13, R12, R11 ;  /* 0x0c00000c0d0e7389 */ /* 0x00006400000c000b */
[----:B01----:R-:W-:Y:S05]  /*3600*/  ENDCOLLECTIVE ;  /* 0x000000000000791b */ /* 0x003fea0003800000 */
.L_x_3366:
[----:B------:R-:W-:Y:S01]  /*3610*/  IMAD.MOV.U32 R12, RZ, RZ, 0x4 ;  /* 0x00000004ff0c7424 */ /* 0x000fe200078e00ff */
[----:B------:R-:W-:-:S04]  /*3620*/  FMNMX.FTZ R2, R0, R14, !PT ;  /* 0x0000000e00027209 */ /* 0x000fc80007810000 */
[----:B------:R-:W-:-:S07]  /*3630*/  MOV R13, R2 ;  /* 0x00000002000d7202 */ /* 0x000fce0000000f00 */
[----:B------:R-:W-:Y:S05]  /*3640*/  WARPSYNC.COLLECTIVE R15, `(.L_x_3367) ;  /* 0x000000000f087348 */ /* 0x000fea0003c00000 */
[----:B------:R0:W1:Y:S02]  /*3650*/  SHFL.BFLY P6, R14, R13, R12, R11 ;  /* 0x0c00000c0d0e7389 */ /* 0x00006400000c000b */
[----:B01----:R-:W-:Y:S05]  /*3660*/  ENDCOLLECTIVE ;  /* 0x000000000000791b */ /* 0x003fea0003800000 */
.L_x_3367:
[----:B------:R-:W-:Y:S01]  /*3670*/  HFMA2 R12, -RZ, RZ, 0, 1.1920928955078125e-07 ;  /* 0x00000002ff0c7431 */ /* 0x000fe200000001ff */
[----:B------:R-:W-:-:S04]  /*3680*/  FMNMX.FTZ R3, R2, R14, !PT ;  /* 0x0000000e02037209 */ /* 0x000fc80007810000 */
[----:B------:R-:W-:-:S07]  /*3690*/  MOV R13, R3 ;  /* 0x00000003000d7202 */ /* 0x000fce0000000f00 */
[----:B------:R-:W-:Y:S05]  /*36a0*/  WARPSYNC.COLLECTIVE R15, `(.L_x_3368) ;  /* 0x000000000f087348 */ /* 0x000fea0003c00000 */
[----:B------:R0:W1:Y:S02]  /*36b0*/  SHFL.BFLY P6, R14, R13, R12, R11 ;  /* 0x0c00000c0d0e7389 */ /* 0x00006400000c000b */
[----:B01----:R-:W-:Y:S05]  /*36c0*/  ENDCOLLECTIVE ;  /* 0x000000000000791b */ /* 0x003fea0003800000 */
.L_x_3368:
[----:B------:R-:W-:Y:S02]  /*36d0*/  MOV R12, 0x1 ;  /* 0x00000001000c7802 */ /* 0x000fe40000000f00 */
[----:B------:R-:W-:-:S05]  /*36e0*/  FMNMX.FTZ R4, R3, R14, !PT ;  /* 0x0000000e03047209 */ /* 0x000fca0007810000 */
[----:B------:R-:W-:-:S07]  /*36f0*/  IMAD.MOV.U32 R13, RZ, RZ, R4 ;  /* 0x000000ffff0d7224 */ /* 0x000fce00078e0004 */
[----:B------:R-:W-:Y:S05]  /*3700*/  WARPSYNC.COLLECTIVE R15, `(.L_x_3369) ;  /* 0x000000000f087348 */ /* 0x000fea0003c00000 */
[----:B------:R0:W1:Y:S02]  /*3710*/  SHFL.BFLY P6, R14, R13, R12, R11 ;  /* 0x0c00000c0d0e7389 */ /* 0x00006400000c000b */
[----:B01----:R-:W-:Y:S05]  /*3720*/  ENDCOLLECTIVE ;  /* 0x000000000000791b */ /* 0x003fea0003800000 */
.L_x_3369:
[----:B------:R-:W-:Y:S05]  /*3730*/  BRA `(.L_x_3370) ;  /* 0xffffffd000fc7947 */ /* 0x000fea000383ffff */
.L_x_3355:
[----:B-1----:R-:W-:Y:S02]  /*3740*/  HFMA2 R13, -RZ, RZ, 0, 0 ;  /* 0x00000000ff0d7431 */ /* 0x002fe400000001ff */
[----:B------:R-:W-:Y:S01]  /*3750*/  IMAD.MOV.U32 R12, RZ, RZ, 0x2 ;  /* 0x00000002ff0c7424 */ /* 0x000fe200078e00ff */
[----:B0-----:R-:W-:Y:S02]  /*3760*/  MOV R11, 0x1f ;  /* 0x0000001f000b7802 */ /* 0x001fe40000000f00 */
[----:B------:R-:W-:-:S07]  /*3770*/  MOV R15, 0xffffffff ;  /* 0xffffffff000f7802 */ /* 0x000fce0000000f00 */
[----:B------:R-:W-:Y:S05]  /*3780*/  WARPSYNC.COLLECTIVE R15, `(.L_x_3371) ;  /* 0x000000000f087348 */ /* 0x000fea0003c00000 */
[----:B------:R0:W1:Y:S02]  /*3790*/  SHFL.BFLY P6, R14, R13, R12, R11 ;  /* 0x0c00000c0d0e7389 */ /* 0x00006400000c000b */
[----:B01----:R-:W-:Y:S05]  /*37a0*/  ENDCOLLECTIVE ;  /* 0x000000000000791b */ /* 0x003fea0003800000 */
.L_x_3371:
[----:B------:R-:W-:Y:S02]  /*37b0*/  HFMA2 R12, -RZ, RZ, 0, 5.9604644775390625e-08 ;  /* 0x00000001ff0c7431 */ /* 0x000fe400000001ff */
[----:B------:R-:W-:-:S04]  /*37c0*/  IMAD.MOV.U32 R29, RZ, RZ, R14 ;  /* 0x000000ffff1d7224 */ /* 0x000fc800078e000e */
[----:B------:R-:W-:-:S05]  /*37d0*/  FADD.FTZ R29, RZ, R29 ;  /* 0x0000001dff1d7221 */ /* 0x000fca0000010000 */
[----:B------:R-:W-:-:S07]  /*37e0*/  MOV R13, R29 ;  /* 0x0000001d000d7202 */ /* 0x000fce0000000f00 */
[----:B------:R-:W-:Y:S05]  /*37f0*/  WARPSYNC.COLLECTIVE R15, `(.L_x_3372) ;  /* 0x000000000f087348 */ /* 0x000fea0003c00000 */
[----:B------:R0:W1:Y:S02]  /*3800*/  SHFL.BFLY P6, R14, R13, R12, R11 ;  /* 0x0c00000c0d0e7389 */ /* 0x00006400000c000b */
[----:B01----:R-:W-:Y:S05]  /*3810*/  ENDCOLLECTIVE ;  /* 0x000000000000791b */ /* 0x003fea0003800000 */
.L_x_3372:
[----:B------:R-:W-:Y:S01]  /*3820*/  HFMA2 R12, -RZ, RZ, 0, 1.1920928955078125e-07 ;  /* 0x00000002ff0c7431 */ /* 0x000fe200000001ff */
[----:B------:R-:W-:Y:S01]  /*3830*/  MOV R13, RZ ;  /* 0x000000ff000d7202 */ /* 0x000fe20000000f00 */
[----:B------:R-:W-:-:S07]  /*3840*/  IMAD.MOV.U32 R26, RZ, RZ, R14 ;  /* 0x000000ffff1a7224 */ /* 0x000fce00078e000e */
[----:B------:R-:W-:Y:S05]  /*3850*/  WARPSYNC.COLLECTIVE R15, `(.L_x_3373) ;  /* 0x000000000f087348 */ /* 0x000fea0003c00000 */
[----:B------:R0:W1:Y:S02]  /*3860*/  SHFL.BFLY P6, R14, R13, R12, R11 ;  /* 0x0c00000c0d0e7389 */ /* 0x00006400000c000b */
[----:B01----:R-:W-:Y:S05]  /*3870*/  ENDCOLLECTIVE ;  /* 0x000000000000791b */ /* 0x003fea0003800000 */
.L_x_3373:
        /* <DEDUP_REMOVED lines=8> */
.L_x_3374:
[----:B------:R-:W-:Y:S01]  /*3900*/  HFMA2 R12, -RZ, RZ, 0, 1.1920928955078125e-07 ;  /* 0x00000002ff0c7431 */ /* 0x000fe200000001ff */
[----:B------:R-:W-:Y:S01]  /*3910*/  MOV R13, RZ ;  /* 0x000000ff000d7202 */ /* 0x000fe20000000f00 */
[----:B------:R-:W-:-:S07]  /*3920*/  IMAD.MOV.U32 R24, RZ, RZ, R14 ;  /* 0x000000ffff187224 */ /* 0x000fce00078e000e */
[----:B------:R-:W-:Y:S05]  /*3930*/  WARPSYNC.COLLECTIVE R15, `(.L_x_3375) ;  /* 0x000000000f087348 */ /* 0x000fea0003c00000 */
[----:B------:R0:W1:Y:S02]  /*3940*/  SHFL.BFLY P6, R14, R13, R12, R11 ;  /* 0x0c00000c0d0e7389 */ /* 0x00006400000c000b */
[----:B01----:R-:W-:Y:S05]  /*3950*/  ENDCOLLECTIVE ;  /* 0x000000000000791b */ /* 0x003fea0003800000 */
.L_x_3375:
        /* <DEDUP_REMOVED lines=8> */
.L_x_3376:
[----:B------:R-:W-:Y:S01]  /*39e0*/  HFMA2 R12, -RZ, RZ, 0, 1.1920928955078125e-07 ;  /* 0x00000002ff0c7431 */ /* 0x000fe200000001ff */
[----:B------:R-:W-:Y:S01]  /*39f0*/  MOV R13, RZ ;  /* 0x000000ff000d7202 */ /* 0x000fe20000000f00 */
[----:B------:R-:W-:-:S07]  /*3a00*/  IMAD.MOV.U32 R20, RZ, RZ, R14 ;  /* 0x000000ffff147224 */ /* 0x000fce00078e000e */
[----:B------:R-:W-:Y:S05]  /*3a10*/  WARPSYNC.COLLECTIVE R15, `(.L_x_3377) ;  /* 0x000000000f087348 */ /* 0x000fea0003c00000 */
[----:B------:R0:W1:Y:S02]  /*3a20*/  SHFL.BFLY P6, R14, R13, R12, R11 ;  /* 0x0c00000c0d0e7389 */ /* 0x00006400000c000b */
[----:B01----:R-:W-:Y:S05]  /*3a30*/  ENDCOLLECTIVE ;  /* 0x000000000000791b */ /* 0x003fea0003800000 */
.L_x_3377:
        /* <DEDUP_REMOVED lines=8> */
.L_x_3378:
[----:B------:R-:W-:Y:S01]  /*3ac0*/  HFMA2 R12, -RZ, RZ, 0, 1.1920928955078125e-07 ;  /* 0x00000002ff0c7431 */ /* 0x000fe200000001ff */
[----:B------:R-:W-:Y:S01]  /*3ad0*/  MOV R13, RZ ;  /* 0x000000ff000d7202 */ /* 0x000fe20000000f00 */
[----:B------:R-:W-:-:S07]  /*3ae0*/  IMAD.MOV.U32 R10, RZ, RZ, R14 ;  /* 0x000000ffff0a7224 */ /* 0x000fce00078e000e */
[----:B------:R-:W-:Y:S05]  /*3af0*/  WARPSYNC.COLLECTIVE R15, `(.L_x_3379) ;  /* 0x000000000f087348 */ /* 0x000fea0003c00000 */
[----:B------:R0:W1:Y:S02]  /*3b00*/  SHFL.BFLY P6, R14, R13, R12, R11 ;  /* 0x0c00000c0d0e7389 */ /* 0x00006400000c000b */
[----:B01----:R-:W-:Y:S05]  /*3b10*/  ENDCOLLECTIVE ;  /* 0x000000000000791b */ /* 0x003fea0003800000 */
.L_x_3379:
        /* <DEDUP_REMOVED lines=8> */
.L_x_3380:
[----:B------:R-:W-:Y:S01]  /*3ba0*/  HFMA2 R12, -RZ, RZ, 0, 1.1920928955078125e-07 ;  /* 0x00000002ff0c7431 */ /* 0x000fe200000001ff */
[----:B------:R-:W-:Y:S01]  /*3bb0*/  MOV R13, RZ ;  /* 0x000000ff000d7202 */ /* 0x000fe20000000f00 */
[----:B------:R-:W-:-:S07]  /*3bc0*/  IMAD.MOV.U32 R8, RZ, RZ, R14 ;  /* 0x000000ffff087224 */ /* 0x000fce00078e000e */
[----:B------:R-:W-:Y:S05]  /*3bd0*/  WARPSYNC.COLLECTIVE R15, `(.L_x_3381) ;  /* 0x000000000f087348 */ /* 0x000fea0003c00000 */
[----:B------:R0:W1:Y:S02]  /*3be0*/  SHFL.BFLY P6, R14, R13, R12, R11 ;  /* 0x0c00000c0d0e7389 */ /* 0x00006400000c000b */
[----:B01----:R-:W-:Y:S05]  /*3bf0*/  ENDCOLLECTIVE ;  /* 0x000000000000791b */ /* 0x003fea0003800000 */
.L_x_3381:
        /* <DEDUP_REMOVED lines=8> */
.L_x_3382:
[----:B------:R-:W-:Y:S01]  /*3c80*/  HFMA2 R12, -RZ, RZ, 0, 1.1920928955078125e-07 ;  /* 0x00000002ff0c7431 */ /* 0x000fe200000001ff */
[----:B------:R-:W-:Y:S01]  /*3c90*/  MOV R13, RZ ;  /* 0x000000ff000d7202 */ /* 0x000fe20000000f00 */
[----:B------:R-:W-:-:S07]  /*3ca0*/  IMAD.MOV.U32 R6, RZ, RZ, R14 ;  /* 0x000000ffff067224 */ /* 0x000fce00078e000e */
[----:B------:R-:W-:Y:S05]  /*3cb0*/  WARPSYNC.COLLECTIVE R15, `(.L_x_3383) ;  /* 0x000000000f087348 */ /* 0x000fea0003c00000 */
[----:B------:R0:W1:Y:S02]  /*3cc0*/  SHFL.BFLY P6, R14, R13, R12, R11 ;  /* 0x0c00000c0d0e7389 */ /* 0x00006400000c000b */
[----:B01----:R-:W-:Y:S05]  /*3cd0*/  ENDCOLLECTIVE ;  /* 0x000000000000791b */ /* 0x003fea0003800000 */
.L_x_3383:
        /* <DEDUP_REMOVED lines=8> */
.L_x_3384:
[----:B------:R-:W-:Y:S01]  /*3d60*/  HFMA2 R12, -RZ, RZ, 0, 1.1920928955078125e-07 ;  /* 0x00000002ff0c7431 */ /* 0x000fe200000001ff */
[----:B------:R-:W-:Y:S01]  /*3d70*/  MOV R13, RZ ;  /* 0x000000ff000d7202 */ /* 0x000fe20000000f00 */
[----:B------:R-:W-:-:S07]  /*3d80*/  IMAD.MOV.U32 R4, RZ, RZ, R14 ;  /* 0x000000ffff047224 */ /* 0x000fce00078e000e */
[----:B------:R-:W-:Y:S05]  /*3d90*/  WARPSYNC.COLLECTIVE R15, `(.L_x_3385) ;  /* 0x000000000f087348 */ /* 0x000fea0003c00000 */
[----:B------:R0:W1:Y:S02]  /*3da0*/  SHFL.BFLY P6, R14, R13, R12, R11 ;  /* 0x0c00000c0d0e7389 */ /* 0x00006400000c000b */
[----:B01----:R-:W-:Y:S05]  /*3db0*/  ENDCOLLECTIVE ;  /* 0x000000000000791b */ /* 0x003fea0003800000 */
.L_x_3385:
        /* <DEDUP_REMOVED lines=8> */
.L_x_3386:
[----:B------:R-:W-:Y:S01]  /*3e40*/  HFMA2 R12, -RZ, RZ, 0, 1.1920928955078125e-07 ;  /* 0x00000002ff0c7431 */ /* 0x000fe200000001ff */
[----:B------:R-:W-:Y:S01]  /*3e50*/  MOV R13, RZ ;  /* 0x000000ff000d7202 */ /* 0x000fe20000000f00 */
[----:B------:R-:W-:-:S07]  /*3e60*/  IMAD.MOV.U32 R2, RZ, RZ, R14 ;  /* 0x000000ffff027224 */ /* 0x000fce00078e000e */
[----:B------:R-:W-:Y:S05]  /*3e70*/  WARPSYNC.COLLECTIVE R15, `(.L_x_3387) ;  /* 0x000000000f087348 */ /* 0x000fea0003c00000 */
[----:B------:R0:W1:Y:S02]  /*3e80*/  SHFL.BFLY P6, R14, R13, R12, R11 ;  /* 0x0c00000c0d0e7389 */ /* 0x00006400000c000b */
[----:B01----:R-:W-:Y:S05]  /*3e90*/  ENDCOLLECTIVE ;  /* 0x000000000000791b */ /* 0x003fea0003800000 */
.L_x_3387:
[----:B------:R-:W-:Y:S01]  /*3ea0*/  FADD.FTZ R2, R5, R2 ;  /* 0x0000000205027221 */ /* 0x000fe20000010000 */
[----:B------:R-:W-:Y:S01]  /*3eb0*/  MOV R12, 0x1 ;  /* 0x00000001000c7802 */ /* 0x000fe20000000f00 */
[----:B------:R-:W-:-:S04]  /*3ec0*/  FADD.FTZ R3, RZ, R14 ;  /* 0x0000000eff037221 */ /* 0x000fc80000010000 */
[----:B------:R-:W-:-:S07]  /*3ed0*/  IMAD.MOV.U32 R13, RZ, RZ, R3 ;  /* 0x000000ffff0d7224 */ /* 0x000fce00078e0003 */
[----:B------:R-:W-:Y:S05]  /*3ee0*/  WARPSYNC.COLLECTIVE R15, `(.L_x_3388) ;  /* 0x000000000f087348 */ /* 0x000fea0003c00000 */
[----:B------:R0:W1:Y:S02]  /*3ef0*/  SHFL.BFLY P6, R14, R13, R12, R11 ;  /* 0x0c00000c0d0e7389 */ /* 0x00006400000c000b */
[----:B01----:R-:W-:Y:S05]  /*3f00*/  ENDCOLLECTIVE ;  /* 0x000000000000791b */ /* 0x003fea0003800000 */
.L_x_3388:
[----:B------:R-:W-:Y:S02]  /*3f10*/  HFMA2 R12, -RZ, RZ, 0, 1.1920928955078125e-07 ;  /* 0x00000002ff0c7431 */ /* 0x000fe400000001ff */
[----:B------:R-:W-:Y:S01]  /*3f20*/  IMAD.MOV.U32 R13, RZ, RZ, RZ ;  /* 0x000000ffff0d7224 */ /* 0x000fe200078e00ff */
[----:B------:R-:W-:-:S07]  /*3f30*/  MOV R0, R14 ;  /* 0x0000000e00007202 */ /* 0x000fce0000000f00 */
[----:B------:R-:W-:Y:S05]  /*3f40*/  WARPSYNC.COLLECTIVE R15, `(.L_x_3389) ;  /* 0x000000000f087348 */ /* 0x000fea0003c00000 */
[----:B------:R0:W1:Y:S02]  /*3f50*/  SHFL.BFLY P6, R14, R13, R12, R11 ;  /* 0x0c00000c0d0e7389 */ /* 0x00006400000c000b */
[----:B01----:R-:W-:Y:S05]  /*3f60*/  ENDCOLLECTIVE ;  /* 0x000000000000791b */ /* 0x003fea0003800000 */
.L_x_3389:
[----:B------:R-:W-:Y:S01]  /*3f70*/  FADD.FTZ R0, R3, R0 ;  /* 0x0000000003007221 */ /* 0x000fe20000010000 */
[----:B------:R-:W-:Y:S01]  /*3f80*/  MOV R12, 0x1 ;  /* 0x00000001000c7802 */ /* 0x000fe20000000f00 */
[----:B------:R-:W-:-:S07]  /*3f90*/  FADD.FTZ R13, RZ, R14 ;  /* 0x0000000eff0d7221 */ /* 0x000fce0000010000 */
[----:B------:R-:W-:Y:S05]  /*3fa0*/  WARPSYNC.COLLECTIVE R15, `(.L_x_3390) ;  /* 0x000000000f087348 */ /* 0x000fea0003c00000 */
[----:B------:R0:W1:Y:S02]  /*3fb0*/  SHFL.BFLY P6, R14, R13, R12, R11 ;  /* 0x0c00000c0d0e7389 */ /* 0x00006400000c000b */
[----:B01----:R-:W-:Y:S05]  /*3fc0*/  ENDCOLLECTIVE ;  /* 0x000000000000791b */ /* 0x003fea0003800000 */
.L_x_3390:
[----:B------:R-:W-:Y:S05]  /*3fd0*/  BRA `(.L_x_3391) ;  /* 0xffffffec00107947 */ /* 0x000fea000383ffff */
.L_x_3392:
        /* <DEDUP_REMOVED lines=10> */
.L_x_25641:


//--------------------- .text._ZN4vllm25paged_attention_v1_kernelIthLi64ELi32ELi128ELNS_18Fp8KVCacheDataTypeE2ELb1EEEvPT_PKS2_PKT0_S8_ifPKiSA_iPKfiiiSC_SC_iiiii --------------------------
	.section	.text._ZN4vllm25paged_attention_v1_kernelIthLi64ELi32ELi128ELNS_18Fp8KVCacheDataTypeE2ELb1EEEvPT_PKS2_PKT0_S8_ifPKiSA_iPKfiiiSC_SC_iiiii,"ax",@progbits
	.align	128
        .global         _ZN4vllm25paged_attention_v1_kernelIthLi64ELi32ELi128ELNS_18Fp8KVCacheDataTypeE2ELb1EEEvPT_PKS2_PKT0_S8_ifPKiSA_iPKfiiiSC_SC_iiiii
        .type           _ZN4vllm25paged_attention_v1_kernelIthLi64ELi32ELi128ELNS_18Fp8KVCacheDataTypeE2ELb1EEEvPT_PKS2_PKT0_S8_ifPKiSA_iPKfiiiSC_SC_iiiii,@function
        .size           _ZN4vllm25paged_attention_v1_kernelIthLi64ELi32ELi128ELNS_18Fp8KVCacheDataTypeE2ELb1EEEvPT_PKS2_PKT0_S8_ifPKiSA_iPKfiiiSC_SC_iiiii,(.L_x_25642 - _ZN4vllm25paged_attention_v1_kernelIthLi64ELi32ELi128ELNS_18Fp8KVCacheDataTypeE2ELb1EEEvPT_PKS2_PKT0_S8_ifPKiSA_iPKfiiiSC_SC_iiiii)
        .other          _ZN4vllm25paged_attention_v1_kernelIthLi64ELi32ELi128ELNS_18Fp8KVCacheDataTypeE2ELb1EEEvPT_PKS2_PKT0_S8_ifPKiSA_iPKfiiiSC_SC_iiiii,@"STO_CUDA_ENTRY STV_DEFAULT"
_ZN4vllm25paged_attention_v1_kernelIthLi64ELi32ELi128ELNS_18Fp8KVCacheDataTypeE2ELb1EEEvPT_PKS2_PKT0_S8_ifPKiSA_iPKfiiiSC_SC_iiiii:
.text._ZN4vllm25paged_attention_v1_kernelIthLi64ELi32ELi128ELNS_18Fp8KVCacheDataTypeE2ELb1EEEvPT_PKS2_PKT0_S8_ifPKiSA_iPKfiiiSC_SC_iiiii:
        /* <DEDUP_REMOVED lines=105> */
.L_x_3393:
        /* <DEDUP_REMOVED lines=25> */
.L_x_3397:
        /* <DEDUP_REMOVED lines=36> */
.L_x_3395:
[----:B------:R-:W-:Y:S05]  /*0a60*/  BSYNC.RECONVERGENT B6 ;  /* 0x0000000000067941 */ /* 0x000fea0003800200 */
.L_x_3394:
        /* <DEDUP_REMOVED lines=12> */
.L_x_3438:
        /* <DEDUP_REMOVED lines=39> */
.L_x_3403:
        /* <DEDUP_REMOVED lines=11> */
.L_x_3402:
[----:B------:R-:W-:Y:S05]  /*0e50*/  BSYNC.RECONVERGENT B1 ;  /* 0x0000000000017941 */ /* 0x000fea0003800200 */
.L_x_3401:
        /* <DEDUP_REMOVED lines=12> */
.L_x_3406:
        /* <DEDUP_REMOVED lines=100> */
.L_x_3405:
[----:B------:R-:W-:Y:S05]  /*1560*/  BSYNC.RECONVERGENT B1 ;  /* 0x0000000000017941 */ /* 0x000fea0003800200 */
.L_x_3404:
        /* <DEDUP_REMOVED lines=55> */
.L_x_3408:
[----:B------:R-:W-:Y:S05]  /*18e0*/  BSYNC.RECONVERGENT B1 ;  /* 0x0000000000017941 */ /* 0x000fea0003800200 */
.L_x_3407:
        /* <DEDUP_REMOVED lines=26> */
.L_x_3400:
[----:B------:R-:W-:Y:S05]  /*1a90*/  BSYNC.RECONVERGENT B0 ;  /* 0x0000000000007941 */ /* 0x000fea0003800200 */
.L_x_3399:
        /* <DEDUP_REMOVED lines=39> */
.L_x_3413:
[----:B------:R-:W0:Y:S01]  /*1d10*/  LDS R15, [R12] ;  /* 0x000000000c0f7984 */ /* 0x000e220000000800 */
[----:B------:R-:W-:-:S04]  /*1d20*/  IADD3 R13, PT, PT, R13, 0x1, RZ ;  /* 0x000000010d0d7810 */ /* 0x000fc80007ffe0ff */
[----:B------:R-:W-:Y:S01]  /*1d30*/  ISETP.NE.AND P0, PT, R13, RZ, PT ;  /* 0x000000ff0d00720c */ /* 0x000fe20003f05270 */
[----:B0-----:R-:W-:-:S05]  /*1d40*/  FMUL.FTZ R15, R15, R2 ;  /* 0x000000020f0f7220 */ /* 0x001fca0000410000 */
[----:B------:R0:W-:Y:S02]  /*1d50*/  STS [R12], R15 ;  /* 0x0000000f0c007388 */ /* 0x0001e40000000800 */
[----:B0-----:R-:W-:-:S05]  /*1d60*/  IADD3 R12, PT, PT, R12, 0x200, RZ ;  /* 0x000002000c0c7810 */ /* 0x001fca0007ffe0ff */
[----:B------:R-:W-:Y:S05]  /*1d70*/  @P0 BRA `(.L_x_3413) ;  /* 0xfffffffc00e40947 */ /* 0x000fea000383ffff */
.L_x_3412:
[----:B------:R-:W-:Y:S05]  /*1d80*/  BSYNC.RECONVERGENT B1 ;  /* 0x0000000000017941 */ /* 0x000fea0003800200 */
.L_x_3411:
        /* <DEDUP_REMOVED lines=12> */
.L_x_3416:
        /* <DEDUP_REMOVED lines=52> */
.L_x_3415:
[----:B------:R-:W-:Y:S05]  /*2190*/  BSYNC.RECONVERGENT B1 ;  /* 0x0000000000017941 */ /* 0x000fea0003800200 */
.L_x_3414:
        /* <DEDUP_REMOVED lines=31> */
.L_x_3418:
[----:B------:R-:W-:Y:S05]  /*2390*/  BSYNC.RECONVERGENT B1 ;  /* 0x0000000000017941 */ /* 0x000fea0003800200 */
.L_x_3417:
        /* <DEDUP_REMOVED lines=14> */
.L_x_3410:
[----:B------:R-:W-:Y:S05]  /*2480*/  BSYNC.RECONVERGENT B0 ;  /* 0x0000000000007941 */ /* 0x000fea0003800200 */
.L_x_3409:
        /* <DEDUP_REMOVED lines=29> */
.L_x_3422:
        /* <DEDUP_REMOVED lines=34> */
.L_x_3421:
        /* <DEDUP_REMOVED lines=16> */
.L_x_3420:
[----:B------:R-:W-:Y:S05]  /*2980*/  BSYNC.RECONVERGENT B6 ;  /* 0x0000000000067941 */ /* 0x000fea0003800200 */
.L_x_3419:
        /* <DEDUP_REMOVED lines=35> */
.L_x_3455:
        /* <DEDUP_REMOVED lines=23> */
.L_x_3425:
[----:B------:R-:W-:Y:S05]  /*2d30*/  BSYNC.RECONVERGENT B0 ;  /* 0x0000000000007941 */ /* 0x000fea0003800200 */
.L_x_3424:
        /* <DEDUP_REMOVED lines=29> */
.L_x_3427:
[----:B------:R-:W-:Y:S05]  /*2f10*/  BSYNC.RECONVERGENT B0 ;  /* 0x0000000000007941 */ /* 0x000fea0003800200 */
.L_x_3426:
        /* <DEDUP_REMOVED lines=12> */
.L_x_3429:
[----:B------:R-:W-:Y:S05]  /*2fe0*/  BSYNC.RECONVERGENT B0 ;  /* 0x0000000000007941 */ /* 0x000fea0003800200 */
.L_x_3428:
        /* <DEDUP_REMOVED lines=19> */
.L_x_3431:
[----:B------:R-:W-:Y:S05]  /*3120*/  BSYNC.RECONVERGENT B0 ;  /* 0x0000000000007941 */ /* 0x000fea0003800200 */
.L_x_3430:
        /* <DEDUP_REMOVED lines=10> */
[----:B01----:R-:W-:Y:S02]  /*31d0*/  F2FP.F16.F32.PACK_AB R20, R20, R24 ;  /* 0x000000181414723e */ /* 0x003fe400000000ff */
[----:B------:R-:W-:Y:S02]  /*31e0*/  F2FP.F16.F32.PACK_AB R3, R3, R10 ;  /* 0x0000000a0303723e */ /* 0x000fe400000000ff */
[----:B------:R-:W-:-:S02]  /*31f0*/  F2FP.F16.F32.PACK_AB R0, R2, R0 ;  /* 0x000000000200723e */ /* 0x000fc400000000ff */
[----:B------:R-:W-:Y:S02]  /*3200*/  F2FP.F16.F32.PACK_AB R5, R8, R5 ;  /* 0x000000050805723e */ /* 0x000fe400000000ff */
        /* <DEDUP_REMOVED lines=18> */
.L_x_3396:
        /* <DEDUP_REMOVED lines=16> */
.L_x_3432:
[----:B------:R-:W-:Y:S05]  /*3430*/  EXIT ;  /* 0x000000000000794d */ /* 0x000fea0003800000 */
.L_x_3398:
[----:B------:R-:W-:Y:S02]  /*3440*/  HFMA2 R11, -RZ, RZ, 0, 1.847743988037109375e-06 ;  /* 0x0000001fff0b7431 */ /* 0x000fe400000001ff */
[----:B------:R-:W-:Y:S01]  /*3450*/  IMAD.MOV.U32 R12, RZ, RZ, 0x10 ;  /* 0x00000010ff0c7424 */ /* 0x000fe200078e00ff */
[----:B------:R-:W-:-:S07]  /*3460*/  MOV R15, 0xffffffff ;  /* 0xffffffff000f7802 */ /* 0x000fce0000000f00 */
[----:B------:R-:W-:Y:S05]  /*3470*/  WARPSYNC.COLLECTIVE R15, `(.L_x_3433) ;  /* 0x000000000f087348 */ /* 0x000fea0003c00000 */
[----:B------:R0:W1:Y:S02]  /*3480*/  SHFL.BFLY P6, R14, R13, R12, R11 ;  /* 0x0c00000c0d0e7389 */ /* 0x00006400000c000b */
[----:B01----:R-:W-:Y:S05]  /*3490*/  ENDCOLLECTIVE ;  /* 0x000000000000791b */ /* 0x003fea0003800000 */
.L_x_3433:
[----:B------:R-:W-:Y:S01]  /*34a0*/  HFMA2 R12, -RZ, RZ, 0, 4.76837158203125e-07 ;  /* 0x00000008ff0c7431 */ /* 0x000fe200000001ff */
[----:B------:R-:W-:-:S05]  /*34b0*/  FMNMX.FTZ R0, R14, -3.40282346638528859812e+38, !PT ;  /* 0xff7fffff0e007809 */ /* 0x000fca0007810000 */
[----:B------:R-:W-:-:S07]  /*34c0*/  IMAD.MOV.U32 R13, RZ, RZ, R0 ;  /* 0x000000ffff0d7224 */ /* 0x000fce00078e0000 */
[----:B------:R-:W-:Y:S05]  /*34d0*/  WARPSYNC.COLLECTIVE R15, `(.L_x_3434) ;  /* 0x000000000f087348 */ /* 0x000fea0003c00000 */
[----:B------:R0:W1:Y:S02]  /*34e0*/  SHFL.BFLY P6, R14, R13, R12, R11 ;  /* 0x0c00000c0d0e7389 */ /* 0x00006400000c000b */
[----:B01----:R-:W-:Y:S05]  /*34f0*/  ENDCOLLECTIVE ;  /* 0x000000000000791b */ /* 0x003fea0003800000 */
.L_x_3434:
[----:B------:R-:W-:Y:S01]  /*3500*/  IMAD.MOV.U32 R12, RZ, RZ, 0x4 ;  /* 0x00000004ff0c7424 */ /* 0x000fe200078e00ff */
[----:B------:R-:W-:-:S04]  /*3510*/  FMNMX.FTZ R2, R0, R14, !PT ;  /* 0x0000000e00027209 */ /* 0x000fc80007810000 */
[----:B------:R-:W-:-:S07]  /*3520*/  MOV R13, R2 ;  /* 0x00000002000d7202 */ /* 0x000fce0000000f00 */
[----:B------:R-:W-:Y:S05]  /*3530*/  WARPSYNC.COLLECTIVE R15, `(.L_x_3435) ;  /* 0x000000000f087348 */ /* 0x000fea0003c00000 */
[----:B------:R0:W1:Y:S02]  /*3540*/  SHFL.BFLY P6, R14, R13, R12, R11 ;  /* 0x0c00000c0d0e7389 */ /* 0x00006400000c000b */
[----:B01----:R-:W-:Y:S05]  /*3550*/  ENDCOLLECTIVE ;  /* 0x000000000000791b */ /* 0x003fea0003800000 */
.L_x_3435:
[----:B------:R-:W-:Y:S01]  /*3560*/  HFMA2 R12, -RZ, RZ, 0, 1.1920928955078125e-07 ;  /* 0x00000002ff0c7431 */ /* 0x000fe200000001ff */
[----:B------:R-:W-:-:S04]  /*3570*/  FMNMX.FTZ R3, R2, R14, !PT ;  /* 0x0000000e02037209 */ /* 0x000fc80007810000 */
[----:B------:R-:W-:-:S07]  /*3580*/  MOV R13, R3 ;  /* 0x00000003000d7202 */ /* 0x000fce0000000f00 */
[----:B------:R-:W-:Y:S05]  /*3590*/  WARPSYNC.COLLECTIVE R15, `(.L_x_3436) ;  /* 0x000000000f087348 */ /* 0x000fea0003c00000 */
[----:B------:R0:W1:Y:S02]  /*35a0*/  SHFL.BFLY P6, R14, R13, R12, R11 ;  /* 0x0c00000c0d0e7389 */ /* 0x00006400000c000b */
[----:B01----:R-:W-:Y:S05]  /*35b0*/  ENDCOLLECTIVE ;  /* 0x000000000000791b */ /* 0x003fea0003800000 */
.L_x_3436:
[----:B------:R-:W-:Y:S02]  /*35c0*/  MOV R12, 0x1 ;  /* 0x00000001000c7802 */ /* 0x000fe40000000f00 */
[----:B------:R-:W-:-:S05]  /*35d0*/  FMNMX.FTZ R4, R3, R14, !PT ;  /* 0x0000000e03047209 */ /* 0x000fca0007810000 */
[----:B------:R-:W-:-:S07]  /*35e0*/  IMAD.MOV.U32 R13, RZ, RZ, R4 ;  /* 0x000000ffff0d7224 */ /* 0x000fce00078e0004 */
[----:B------:R-:W-:Y:S05]  /*35f0*/  WARPSYNC.COLLECTIVE R15, `(.L_x_3437) ;  /* 0x000000000f087348 */ /* 0x000fea0003c00000 */
[----:B------:R0:W1:Y:S02]  /*3600*/  SHFL.BFLY P6, R14, R13, R12, R11 ;  /* 0x0c00000c0d0e7389 */ /* 0x00006400000c000b */
[----:B01----:R-:W-:Y:S05]  /*3610*/  ENDCOLLECTIVE ;  /* 0x000000000000791b */ /* 0x003fea0003800000 */
.L_x_3437:
[----:B------:R-:W-:Y:S05]  /*3620*/  BRA `(.L_x_3438) ;  /* 0xffffffd400407947 */ /* 0x000fea000383ffff */
.L_x_3423:
[----:B-1----:R-:W-:Y:S02]  /*3630*/  HFMA2 R13, -RZ, RZ, 0, 0 ;  /* 0x00000000ff0d7431 */ /* 0x002fe400000001ff */
[----:B------:R-:W-:Y:S01]  /*3640*/  IMAD.MOV.U32 R12, RZ, RZ, 0x2 ;  /* 0x00000002ff0c7424 */ /* 0x000fe200078e00ff */
[----:B0-----:R-:W-:Y:S02]  /*3650*/  MOV R11, 0x1f ;  /* 0x0000001f000b7802 */ /* 0x001fe40000000f00 */
[----:B------:R-:W-:-:S07]  /*3660*/  MOV R15, 0xffffffff ;  /* 0xffffffff000f7802 */ /* 0x000fce0000000f00 */
[----:B------:R-:W-:Y:S05]  /*3670*/  WARPSYNC.COLLECTIVE R15, `(.L_x_3439) ;  /* 0x000000000f087348 */ /* 0x000fea0003c00000 */
[----:B------:R0:W1:Y:S02]  /*3680*/  SHFL.BFLY P6, R14, R13, R12, R11 ;  /* 0x0c00000c0d0e7389 */ /* 0x00006400000c000b */
[----:B01----:R-:W-:Y:S05]  /*3690*/  ENDCOLLECTIVE ;  /* 0x000000000000791b */ /* 0x003fea0003800000 */
.L_x_3439:
[----:B------:R-:W-:Y:S02]  /*36a0*/  HFMA2 R12, -RZ, RZ, 0, 5.9604644775390625e-08 ;  /* 0x00000001ff0c7431 */ /* 0x000fe400000001ff */
[----:B------:R-:W-:-:S04]  /*36b0*/  FADD.FTZ R25, RZ, R14 ;  /* 0x0000000eff197221 */ /* 0x000fc80000010000 */
[----:B------:R-:W-:-:S07]  /*36c0*/  IMAD.MOV.U32 R13, RZ, RZ, R25 ;  /* 0x000000ffff0d7224 */ /* 0x000fce00078e0019 */
[----:B------:R-:W-:Y:S05]  /*36d0*/  WARPSYNC.COLLECTIVE R15, `(.L_x_3440) ;  /* 0x000000000f087348 */ /* 0x000fea0003c00000 */
[----:B------:R0:W1:Y:S02]  /*36e0*/  SHFL.BFLY P6, R14, R13, R12, R11 ;  /* 0x0c00000c0d0e7389 */ /* 0x00006400000c000b */
[----:B01----:R-:W-:Y:S05]  /*36f0*/  ENDCOLLECTIVE ;  /* 0x000000000000791b */ /* 0x003fea0003800000 */
.L_x_3440:
[----:B------:R-:W-:Y:S02]  /*3700*/  HFMA2 R12, -RZ, RZ, 0, 1.1920928955078125e-07 ;  /* 0x00000002ff0c7431 */ /* 0x000fe400000001ff */
[----:B------:R-:W-:Y:S01]  /*3710*/  IMAD.MOV.U32 R13, RZ, RZ, RZ ;  /* 0x000000ffff0d7224 */ /* 0x000fe200078e00ff */
[----:B------:R-:W-:-:S07]  /*3720*/  MOV R24, R14 ;  /* 0x0000000e00187202 */ /* 0x000fce0000000f00 */
[----:B------:R-:W-:Y:S05]  /*3730*/  WARPSYNC.COLLECTIVE R15, `(.L_x_3441) ;  /* 0x000000000f087348 */ /* 0x000fea0003c00000 */
[----:B------:R0:W1:Y:S02]  /*3740*/  SHFL.BFLY P6, R14, R13, R12, R11 ;  /* 0x0c00000c0d0e7389 */ /* 0x00006400000c000b */
[----:B01----:R-:W-:Y:S05]  /*3750*/  ENDCOLLECTIVE ;  /* 0x000000000000791b */ /* 0x003fea0003800000 */
.L_x_3441:
        /* <DEDUP_REMOVED lines=8> */
.L_x_3442:
[----:B------:R-:W-:Y:S02]  /*37e0*/  HFMA2 R12, -RZ, RZ, 0, 1.1920928955078125e-07 ;  /* 0x00000002ff0c7431 */ /* 0x000fe400000001ff */
[----:B------:R-:W-:Y:S01]  /*37f0*/  IMAD.MOV.U32 R13, RZ, RZ, RZ ;  /* 0x000000ffff0d7224 */ /* 0x000fe200078e00ff */
[----:B------:R-:W-:-:S07]  /*3800*/  MOV R20, R14 ;  /* 0x0000000e00147202 */ /* 0x000fce0000000f00 */
[----:B------:R-:W-:Y:S05]  /*3810*/  WARPSYNC.COLLECTIVE R15, `(.L_x_3443) ;  /* 0x000000000f087348 */ /* 0x000fea0003c00000 */
[----:B------:R0:W1:Y:S02]  /*3820*/  SHFL.BFLY P6, R14, R13, R12, R11 ;  /* 0x0c00000c0d0e7389 */ /* 0x00006400000c000b */
[----:B01----:R-:W-:Y:S05]  /*3830*/  ENDCOLLECTIVE ;  /* 0x000000000000791b */ /* 0x003fea0003800000 */
.L_x_3443:
        /* <DEDUP_REMOVED lines=8> */
.L_x_3444:
[----:B------:R-:W-:Y:S02]  /*38c0*/  HFMA2 R12, -RZ, RZ, 0, 1.1920928955078125e-07 ;  /* 0x00000002ff0c7431 */ /* 0x000fe400000001ff */
[----:B------:R-:W-:Y:S01]  /*38d0*/  IMAD.MOV.U32 R13, RZ, RZ, RZ ;  /* 0x000000ffff0d7224 */ /* 0x000fe200078e00ff */
[----:B------:R-:W-:-:S07]  /*38e0*/  MOV R10, R14 ;  /* 0x0000000e000a7202 */ /* 0x000fce0000000f00 */
[----:B------:R-:W-:Y:S05]  /*38f0*/  WARPSYNC.COLLECTIVE R15, `(.L_x_3445) ;  /* 0x000000000f087348 */ /* 0x000fea0003c00000 */
[----:B------:R0:W1:Y:S02]  /*3900*/  SHFL.BFLY P6, R14, R13, R12, R11 ;  /* 0x0c00000c0d0e7389 */ /* 0x00006400000c000b */
[----:B01----:R-:W-:Y:S05]  /*3910*/  ENDCOLLECTIVE ;  /* 0x000000000000791b */ /* 0x003fea0003800000 */
.L_x_3445:
        /* <DEDUP_REMOVED lines=8> */
.L_x_3446:
[----:B------:R-:W-:Y:S02]  /*39a0*/  HFMA2 R12, -RZ, RZ, 0, 1.1920928955078125e-07 ;  /* 0x00000002ff0c7431 */ /* 0x000fe400000001ff */
[----:B------:R-:W-:Y:S01]  /*39b0*/  IMAD.MOV.U32 R13, RZ, RZ, RZ ;  /* 0x000000ffff0d7224 */ /* 0x000fe200078e00ff */
[----:B------:R-:W-:-:S07]  /*39c0*/  MOV R6, R14 ;  /* 0x0000000e00067202 */ /* 0x000fce0000000f00 */
[----:B------:R-:W-:Y:S05]  /*39d0*/  WARPSYNC.COLLECTIVE R15, `(.L_x_3447) ;  /* 0x000000000f087348 */ /* 0x000fea0003c00000 */
[----:B------:R0:W1:Y:S02]  /*39e0*/  SHFL.BFLY P6, R14, R13, R12, R11 ;  /* 0x0c00000c0d0e7389 */ /* 0x00006400000c000b */
[----:B01----:R-:W-:Y:S05]  /*39f0*/  ENDCOLLECTIVE ;  /* 0x000000000000791b */ /* 0x003fea0003800000 */
.L_x_3447:
        /* <DEDUP_REMOVED lines=8> */
.L_x_3448:
[----:B------:R-:W-:Y:S02]  /*3a80*/  HFMA2 R12, -RZ, RZ, 0, 1.1920928955078125e-07 ;  /* 0x00000002ff0c7431 */ /* 0x000fe400000001ff */
[----:B------:R-:W-:Y:S01]  /*3a90*/  IMAD.MOV.U32 R13, RZ, RZ, RZ ;  /* 0x000000ffff0d7224 */ /* 0x000fe200078e00ff */
[----:B------:R-:W-:-:S07]  /*3aa0*/  MOV R4, R14 ;  /* 0x0000000e00047202 */ /* 0x000fce0000000f00 */
[----:B------:R-:W-:Y:S05]  /*3ab0*/  WARPSYNC.COLLECTIVE R15, `(.L_x_3449) ;  /* 0x000000000f087348 */ /* 0x000fea0003c00000 */
[----:B------:R0:W1:Y:S02]  /*3ac0*/  SHFL.BFLY P6, R14, R13, R12, R11 ;  /* 0x0c00000c0d0e7389 */ /* 0x00006400000c000b */
[----:B01----:R-:W-:Y:S05]  /*3ad0*/  ENDCOLLECTIVE ;  /* 0x000000000000791b */ /* 0x003fea0003800000 */
.L_x_3449:
        /* <DEDUP_REMOVED lines=8> */
.L_x_3450:
[----:B------:R-:W-:Y:S02]  /*3b60*/  HFMA2 R12, -RZ, RZ, 0, 1.1920928955078125e-07 ;  /* 0x00000002ff0c7431 */ /* 0x000fe400000001ff */
[----:B------:R-:W-:Y:S01]  /*3b70*/  IMAD.MOV.U32 R13, RZ, RZ, RZ ;  /* 0x000000ffff0d7224 */ /* 0x000fe200078e00ff */
[----:B------:R-:W-:-:S07]  /*3b80*/  MOV R2, R14 ;  /* 0x0000000e00027202 */ /* 0x000fce0000000f00 */
[----:B------:R-:W-:Y:S05]  /*3b90*/  WARPSYNC.COLLECTIVE R15, `(.L_x_3451) ;  /* 0x000000000f087348 */ /* 0x000fea0003c00000 */
[----:B------:R0:W1:Y:S02]  /*3ba0*/  SHFL.BFLY P6, R14, R13, R12, R11 ;  /* 0x0c00000c0d0e7389 */ /* 0x00006400000c000b */
[----:B01----:R-:W-:Y:S05]  /*3bb0*/  ENDCOLLECTIVE ;  /* 0x000000000000791b */ /* 0x003fea0003800000 */
.L_x_3451:
        /* <DEDUP_REMOVED lines=8> */
.L_x_3452:
[----:B------:R-:W-:Y:S02]  /*3c40*/  HFMA2 R12, -RZ, RZ, 0, 1.1920928955078125e-07 ;  /* 0x00000002ff0c7431 */ /* 0x000fe400000001ff */
[----:B------:R-:W-:Y:S01]  /*3c50*/  IMAD.MOV.U32 R13, RZ, RZ, RZ ;  /* 0x000000ffff0d7224 */ /* 0x000fe200078e00ff */
[----:B------:R-:W-:-:S07]  /*3c60*/  MOV R0, R14 ;  /* 0x0000000e00007202 */ /* 0x000fce0000000f00 */
[----:B------:R-:W-:Y:S05]  /*3c70*/  WARPSYNC.COLLECTIVE R15, `(.L_x_3453) ;  /* 0x000000000f087348 */ /* 0x000fea0003c00000 */
[----:B------:R0:W1:Y:S02]  /*3c80*/  SHFL.BFLY P6, R14, R13, R12, R11 ;  /* 0x0c00000c0d0e7389 */ /* 0x00006400000c000b */
[----:B01----:R-:W-:Y:S05]  /*3c90*/  ENDCOLLECTIVE ;  /* 0x000000000000791b */ /* 0x003fea0003800000 */
.L_x_3453:
        /* <DEDUP_REMOVED lines=9> */
.L_x_3454:
[----:B------:R-:W-:Y:S05]  /*3d30*/  BRA `(.L_x_3455) ;  /* 0xffffffec00a07947 */ /* 0x000fea000383ffff */
.L_x_3456:
        /* <DEDUP_REMOVED lines=12> */
.L_x_25642:


//--------------------- .text._ZN4vllm25paged_attention_v1_kernelIthLi32ELi32ELi128ELNS_18Fp8KVCacheDataTypeE2ELb1EEEvPT_PKS2_PKT0_S8_ifPKiSA_iPKfiiiSC_SC_iiiii --------------------------
	.section	.text._ZN4vllm25paged_attention_v1_kernelIthLi32ELi32ELi128ELNS_18Fp8KVCacheDataTypeE2ELb1EEEvPT_PKS2_PKT0_S8_ifPKiSA_iPKfiiiSC_SC_iiiii,"ax",@progbits
	.align	128
        .global         _ZN4vllm25paged_attention_v1_kernelIthLi32ELi32ELi128ELNS_18Fp8KVCacheDataTypeE2ELb1EEEvPT_PKS2_PKT0_S8_ifPKiSA_iPKfiiiSC_SC_iiiii
        .type           _ZN4vllm25paged_attention_v1_kernelIthLi32ELi32ELi128ELNS_18Fp8KVCacheDataTypeE2ELb1EEEvPT_PKS2_PKT0_S8_ifPKiSA_iPKfiiiSC_SC_iiiii,@function
        .size           _ZN4vllm25paged_attention_v1_kernelIthLi32ELi32ELi128ELNS_18Fp8KVCacheDataTypeE2ELb1EEEvPT_PKS2_PKT0_S8_ifPKiSA_iPKfiiiSC_SC_iiiii,(.L_x_25643 - _ZN4vllm25paged_attention_v1_kernelIthLi32ELi32ELi128ELNS_18Fp8KVCacheDataTypeE2ELb1EEEvPT_PKS2_PKT0_S8_ifPKiSA_iPKfiiiSC_SC_iiiii)
        .other          _ZN4vllm25paged_attention_v1_kernelIthLi32ELi32ELi128ELNS_18Fp8KVCacheDataTypeE2ELb1EEEvPT_PKS2_PKT0_S8_ifPKiSA_iPKfiiiSC_SC_iiiii,@"STO_CUDA_ENTRY STV_DEFAULT"
_ZN4vllm25paged_attention_v1_kernelIthLi32ELi32ELi128ELNS_18Fp8KVCacheDataTypeE2ELb1EEEvPT_PKS2_PKT0_S8_ifPKiSA_iPKfiiiSC_SC_iiiii:
.text._ZN4vllm25paged_attention_v1_kernelIthLi32ELi32ELi128ELNS_18Fp8KVCacheDataTypeE2ELb1EEEvPT_PKS2_PKT0_S8_ifPKiSA_iPKfiiiSC_SC_iiiii:
        /* <DEDUP_REMOVED lines=105> */
.L_x_3457:
        /* <DEDUP_REMOVED lines=25> */
.L_x_3461:
        /* <DEDUP_REMOVED lines=36> */
.L_x_3459:
[----:B------:R-:W-:Y:S05]  /*0a60*/  BSYNC.RECONVERGENT B6 ;  /* 0x0000000000067941 */ /* 0x000fea0003800200 */
.L_x_3458:
        /* <DEDUP_REMOVED lines=12> */
.L_x_3496:
        /* <DEDUP_REMOVED lines=39> */
.L_x_3467:
        /* <DEDUP_REMOVED lines=11> */
.L_x_3466:
[----:B------:R-:W-:Y:S05]  /*0e50*/  BSYNC.RECONVERGENT B1 ;  /* 0x0000000000017941 */ /* 0x000fea0003800200 */
.L_x_3465:
        /* <DEDUP_REMOVED lines=12> */
.L_x_3470:
        /* <DEDUP_REMOVED lines=100> */
.L_x_3469:
[----:B------:R-:W-:Y:S05]  /*1560*/  BSYNC.RECONVERGENT B1 ;  /* 0x0000000000017941 */ /* 0x000fea0003800200 */
.L_x_3468:
        /* <DEDUP_REMOVED lines=55> */
.L_x_3472:
[----:B------:R-:W-:Y:S05]  /*18e0*/  BSYNC.RECONVERGENT B1 ;  /* 0x0000000000017941 */ /* 0x000fea0003800200 */
.L_x_3471:
        /* <DEDUP_REMOVED lines=26> */
.L_x_3464:
[----:B------:R-:W-:Y:S05]  /*1a90*/  BSYNC.RECONVERGENT B0 ;  /* 0x0000000000007941 */ /* 0x000fea0003800200 */
.L_x_3463:
        /* <DEDUP_REMOVED lines=39> */
.L_x_3477:
[----:B------:R-:W0:Y:S01]  /*1d10*/  LDS R15, [R12] ;  /* 0x000000000c0f7984 */ /* 0x000e220000000800 */
[----:B------:R-:W-:-:S04]  /*1d20*/  IADD3 R13, PT, PT, R13, 0x1, RZ ;  /* 0x000000010d0d7810 */ /* 0x000fc80007ffe0ff */
[----:B------:R-:W-:Y:S01]  /*1d30*/  ISETP.NE.AND P0, PT, R13, RZ, PT ;  /* 0x000000ff0d00720c */ /* 0x000fe20003f05270 */
[----:B0-----:R-:W-:-:S05]  /*1d40*/  FMUL.FTZ R15, R15, R2 ;  /* 0x000000020f0f7220 */ /* 0x001fca0000410000 */
[----:B------:R0:W-:Y:S02]  /*1d50*/  STS [R12], R15 ;  /* 0x0000000f0c007388 */ /* 0x0001e40000000800 */
[----:B0-----:R-:W-:-:S05]  /*1d60*/  IADD3 R12, PT, PT, R12, 0x200, RZ ;  /* 0x000002000c0c7810 */ /* 0x001fca0007ffe0ff */
[----:B------:R-:W-:Y:S05]  /*1d70*/  @P0 BRA `(.L_x_3477) ;  /* 0xfffffffc00e40947 */ /* 0x000fea000383ffff */
.L_x_3476:
[----:B------:R-:W-:Y:S05]  /*1d80*/  BSYNC.RECONVERGENT B1 ;  /* 0x0000000000017941 */ /* 0x000fea0003800200 */
.L_x_3475:
        /* <DEDUP_REMOVED lines=12> */
.L_x_3480:
        /* <DEDUP_REMOVED lines=52> */
.L_x_3479:
[----:B------:R-:W-:Y:S05]  /*2190*/  BSYNC.RECONVERGENT B1 ;  /* 0x0000000000017941 */ /* 0x000fea0003800200 */
.L_x_3478:
        /* <DEDUP_REMOVED lines=31> */
.L_x_3482:
[----:B------:R-:W-:Y:S05]  /*2390*/  BSYNC.RECONVERGENT B1 ;  /* 0x0000000000017941 */ /* 0x000fea0003800200 */
.L_x_3481:
        /* <DEDUP_REMOVED lines=14> */
.L_x_3474:
[----:B------:R-:W-:Y:S05]  /*2480*/  BSYNC.RECONVERGENT B0 ;  /* 0x0000000000007941 */ /* 0x000fea0003800200 */
.L_x_3473:
        /* <DEDUP_REMOVED lines=29> */
.L_x_3486:
        /* <DEDUP_REMOVED lines=34> */
.L_x_3485:
        /* <DEDUP_REMOVED lines=16> */
.L_x_3484:
[----:B------:R-:W-:Y:S05]  /*2980*/  BSYNC.RECONVERGENT B6 ;  /* 0x0000000000067941 */ /* 0x000fea0003800200 */
.L_x_3483:
        /* <DEDUP_REMOVED lines=16> */
.L_x_3505:
        /* <DEDUP_REMOVED lines=19> */
.L_x_3489:
[----:B------:R-:W-:Y:S05]  /*2bc0*/  BSYNC.RECONVERGENT B0 ;  /* 0x0000000000007941 */ /* 0x000fea0003800200 */
.L_x_3488:
        /* <DEDUP_REMOVED lines=44> */
[----:B------:R-:W-:Y:S02]  /*2e90*/  F2FP.F16.F32.PACK_AB R0, R3, R0 ;  /* 0x000000000300723e */ /* 0x000fe400000000ff */
[----:B------:R-:W-:Y:S02]  /*2ea0*/  F2FP.F16.F32.PACK_AB R2, R5, R2 ;  /* 0x000000020502723e */ /* 0x000fe400000000ff */
        /* <DEDUP_REMOVED lines=12> */
.L_x_3460:
        /* <DEDUP_REMOVED lines=16> */
.L_x_3490:
[----:B------:R-:W-:Y:S05]  /*3070*/  EXIT ;  /* 0x000000000000794d */ /* 0x000fea0003800000 */
.L_x_3462:
[----:B------:R-:W-:Y:S02]  /*3080*/  HFMA2 R12, -RZ, RZ, 0, 9.5367431640625e-07 ;  /* 0x00000010ff0c7431 */ /* 0x000fe400000001ff */
[----:B------:R-:W-:Y:S01]  /*3090*/  IMAD.MOV.U32 R11, RZ, RZ, 0x1f ;  /* 0x0000001fff0b7424 */ /* 0x000fe200078e00ff */
[----:B------:R-:W-:-:S07]  /*30a0*/  MOV R15, 0xffffffff ;  /* 0xffffffff000f7802 */ /* 0x000fce0000000f00 */
[----:B------:R-:W-:Y:S05]  /*30b0*/  WARPSYNC.COLLECTIVE R15, `(.L_x_3491) ;  /* 0x000000000f087348 */ /* 0x000fea0003c00000 */
[----:B------:R0:W1:Y:S02]  /*30c0*/  SHFL.BFLY P6, R14, R13, R12, R11 ;  /* 0x0c00000c0d0e7389 */ /* 0x00006400000c000b */
[----:B01----:R-:W-:Y:S05]  /*30d0*/  ENDCOLLECTIVE ;  /* 0x000000000000791b */ /* 0x003fea0003800000 */
.L_x_3491:
[----:B------:R-:W-:Y:S01]  /*30e0*/  IMAD.MOV.U32 R12, RZ, RZ, 0x8 ;  /* 0x00000008ff0c7424 */ /* 0x000fe200078e00ff */
[----:B------:R-:W-:-:S04]  /*30f0*/  FMNMX.FTZ R0, R14, -3.40282346638528859812e+38, !PT ;  /* 0xff7fffff0e007809 */ /* 0x000fc80007810000 */
[----:B------:R-:W-:-:S07]  /*3100*/  MOV R13, R0 ;  /* 0x00000000000d7202 */ /* 0x000fce0000000f00 */
[----:B------:R-:W-:Y:S05]  /*3110*/  WARPSYNC.COLLECTIVE R15, `(.L_x_3492) ;  /* 0x000000000f087348 */ /* 0x000fea0003c00000 */
[----:B------:R0:W1:Y:S02]  /*3120*/  SHFL.BFLY P6, R14, R13, R12, R11 ;  /* 0x0c00000c0d0e7389 */ /* 0x00006400000c000b */
[----:B01----:R-:W-:Y:S05]  /*3130*/  ENDCOLLECTIVE ;  /* 0x000000000000791b */ /* 0x003fea0003800000 */
.L_x_3492:
[----:B------:R-:W-:Y:S01]  /*3140*/  HFMA2 R12, -RZ, RZ, 0, 2.384185791015625e-07 ;  /* 0x00000004ff0c7431 */ /* 0x000fe200000001ff */
[----:B------:R-:W-:-:S04]  /*3150*/  FMNMX.FTZ R2, R0, R14, !PT ;  /* 0x0000000e00027209 */ /* 0x000fc80007810000 */
[----:B------:R-:W-:-:S07]  /*3160*/  MOV R13, R2 ;  /* 0x00000002000d7202 */ /* 0x000fce0000000f00 */
[----:B------:R-:W-:Y:S05]  /*3170*/  WARPSYNC.COLLECTIVE R15, `(.L_x_3493) ;  /* 0x000000000f087348 */ /* 0x000fea0003c00000 */
[----:B------:R0:W1:Y:S02]  /*3180*/  SHFL.BFLY P6, R14, R13, R12, R11 ;  /* 0x0c00000c0d0e7389 */ /* 0x00006400000c000b */
[----:B01----:R-:W-:Y:S05]  /*3190*/  ENDCOLLECTIVE ;  /* 0x000000000000791b */ /* 0x003fea0003800000 */
.L_x_3493:
[----:B------:R-:W-:Y:S02]  /*31a0*/  MOV R12, 0x2 ;  /* 0x00000002000c7802 */ /* 0x000fe40000000f00 */
[----:B------:R-:W-:-:S05]  /*31b0*/  FMNMX.FTZ R3, R2, R14, !PT ;  /* 0x0000000e02037209 */ /* 0x000fca0007810000 */
[----:B------:R-:W-:-:S07]  /*31c0*/  IMAD.MOV.U32 R13, RZ, RZ, R3 ;  /* 0x000000ffff0d7224 */ /* 0x000fce00078e0003 */
[----:B------:R-:W-:Y:S05]  /*31d0*/  WARPSYNC.COLLECTIVE R15, `(.L_x_3494) ;  /* 0x000000000f087348 */ /* 0x000fea0003c00000 */
[----:B------:R0:W1:Y:S02]  /*31e0*/  SHFL.BFLY P6, R14, R13, R12, R11 ;  /* 0x0c00000c0d0e7389 */ /* 0x00006400000c000b */
[----:B01----:R-:W-:Y:S05]  /*31f0*/  ENDCOLLECTIVE ;  /* 0x000000000000791b */ /* 0x003fea0003800000 */
.L_x_3494:
[----:B------:R-:W-:Y:S01]  /*3200*/  IMAD.MOV.U32 R12, RZ, RZ, 0x1 ;  /* 0x00000001ff0c7424 */ /* 0x000fe200078e00ff */
[----:B------:R-:W-:-:S04]  /*3210*/  FMNMX.FTZ R4, R3, R14, !PT ;  /* 0x0000000e03047209 */ /* 0x000fc80007810000 */
[----:B------:R-:W-:-:S07]  /*3220*/  MOV R13, R4 ;  /* 0x00000004000d7202 */ /* 0x000fce0000000f00 */
[----:B------:R-:W-:Y:S05]  /*3230*/  WARPSYNC.COLLECTIVE R15, `(.L_x_3495) ;  /* 0x000000000f087348 */ /* 0x000fea0003c00000 */
[----:B------:R0:W1:Y:S02]  /*3240*/  SHFL.BFLY P6, R14, R13, R12, R11 ;  /* 0x0c00000c0d0e7389 */ /* 0x00006400000c000b */
[----:B01----:R-:W-:Y:S05]  /*3250*/  ENDCOLLECTIVE ;  /* 0x000000000000791b */ /* 0x003fea0003800000 */
.L_x_3495:
[----:B------:R-:W-:Y:S05]  /*3260*/  BRA `(.L_x_3496) ;  /* 0xffffffd800307947 */ /* 0x000fea000383ffff */
.L_x_3487:
[----:B-1----:R-:W-:Y:S01]  /*3270*/  HFMA2 R13, -RZ, RZ, 0, 0 ;  /* 0x00000000ff0d7431 */ /* 0x002fe200000001ff */
[----:B------:R-:W-:Y:S01]  /*3280*/  MOV R12, 0x2 ;  /* 0x00000002000c7802 */ /* 0x000fe20000000f00 */
[----:B0-----:R-:W-:Y:S01]  /*3290*/  IMAD.MOV.U32 R11, RZ, RZ, 0x1f ;  /* 0x0000001fff0b7424 */ /* 0x001fe200078e00ff */
[----:B------:R-:W-:-:S07]  /*32a0*/  MOV R15, 0xffffffff ;  /* 0xffffffff000f7802 */ /* 0x000fce0000000f00 */
[----:B------:R-:W-:Y:S05]  /*32b0*/  WARPSYNC.COLLECTIVE R15, `(.L_x_3497) ;  /* 0x000000000f087348 */ /* 0x000fea0003c00000 */
[----:B------:R0:W1:Y:S02]  /*32c0*/  SHFL.BFLY P6, R14, R13, R12, R11 ;  /* 0x0c00000c0d0e7389 */ /* 0x00006400000c000b */
[----:B01----:R-:W-:Y:S05]  /*32d0*/  ENDCOLLECTIVE ;  /* 0x000000000000791b */ /* 0x003fea0003800000 */
.L_x_3497:
[----:B------:R-:W-:Y:S02]  /*32e0*/  IMAD.MOV.U32 R12, RZ, RZ, 0x1 ;  /* 0x00000001ff0c7424 */ /* 0x000fe400078e00ff */
[----:B------:R-:W-:-:S05]  /*32f0*/  FADD.FTZ R2, RZ, R14 ;  /* 0x0000000eff027221 */ /* 0x000fca0000010000 */
[----:B------:R-:W-:-:S07]  /*3300*/  MOV R13, R2 ;  /* 0x00000002000d7202 */ /* 0x000fce0000000f00 */
[----:B------:R-:W-:Y:S05]  /*3310*/  WARPSYNC.COLLECTIVE R15, `(.L_x_3498) ;  /* 0x000000000f087348 */ /* 0x000fea0003c00000 */
[----:B------:R0:W1:Y:S02]  /*3320*/  SHFL.BFLY P6, R14, R13, R12, R11 ;  /* 0x0c00000c0d0e7389 */ /* 0x00006400000c000b */
[----:B01----:R-:W-:Y:S05]  /*3330*/  ENDCOLLECTIVE ;  /* 0x000000000000791b */ /* 0x003fea0003800000 */
.L_x_3498:
[----:B------:R-:W-:Y:S02]  /*3340*/  HFMA2 R13, -RZ, RZ, 0, 0 ;  /* 0x00000000ff0d7431 */ /* 0x000fe400000001ff */
[----:B------:R-:W-:Y:S01]  /*3350*/  IMAD.MOV.U32 R12, RZ, RZ, 0x2 ;  /* 0x00000002ff0c7424 */ /* 0x000fe200078e00ff */
[----:B------:R-:W-:-:S07]  /*3360*/  MOV R3, R14 ;  /* 0x0000000e00037202 */ /* 0x000fce0000000f00 */
[----:B------:R-:W-:Y:S05]  /*3370*/  WARPSYNC.COLLECTIVE R15, `(.L_x_3499) ;  /* 0x000000000f087348 */ /* 0x000fea0003c00000 */
[----:B------:R0:W1:Y:S02]  /*3380*/  SHFL.BFLY P6, R14, R13, R12, R11 ;  /* 0x0c00000c0d0e7389 */ /* 0x00006400000c000b */
[----:B01----:R-:W-:Y:S05]  /*3390*/  ENDCOLLECTIVE ;  /* 0x000000000000791b */ /* 0x003fea0003800000 */
.L_x_3499:
        /* <DEDUP_REMOVED lines=8> */
.L_x_3500:
[----:B------:R-:W-:Y:S02]  /*3420*/  HFMA2 R13, -RZ, RZ, 0, 0 ;  /* 0x00000000ff0d7431 */ /* 0x000fe400000001ff */
[----:B------:R-:W-:Y:S01]  /*3430*/  IMAD.MOV.U32 R12, RZ, RZ, 0x2 ;  /* 0x00000002ff0c7424 */ /* 0x000fe200078e00ff */
[----:B------:R-:W-:-:S07]  /*3440*/  MOV R5, R14 ;  /* 0x0000000e00057202 */ /* 0x000fce0000000f00 */
[----:B------:R-:W-:Y:S05]  /*3450*/  WARPSYNC.COLLECTIVE R15, `(.L_x_3501) ;  /* 0x000000000f087348 */ /* 0x000fea0003c00000 */
[----:B------:R0:W1:Y:S02]  /*3460*/  SHFL.BFLY P6, R14, R13, R12, R11 ;  /* 0x0c00000c0d0e7389 */ /* 0x00006400000c000b */
[----:B01----:R-:W-:Y:S05]  /*3470*/  ENDCOLLECTIVE ;  /* 0x000000000000791b */ /* 0x003fea0003800000 */
.L_x_3501:
        /* <DEDUP_REMOVED lines=8> */
.L_x_3502:
[----:B------:R-:W-:Y:S02]  /*3500*/  HFMA2 R13, -RZ, RZ, 0, 0 ;  /* 0x00000000ff0d7431 */ /* 0x000fe400000001ff */
[----:B------:R-:W-:Y:S01]  /*3510*/  IMAD.MOV.U32 R12, RZ, RZ, 0x2 ;  /* 0x00000002ff0c7424 */ /* 0x000fe200078e00ff */
[----:B------:R-:W-:-:S07]  /*3520*/  MOV R7, R14 ;  /* 0x0000000e00077202 */ /* 0x000fce0000000f00 */
[----:B------:R-:W-:Y:S05]  /*3530*/  WARPSYNC.COLLECTIVE R15, `(.L_x_3503) ;  /* 0x000000000f087348 */ /* 0x000fea0003c00000 */
[----:B------:R0:W1:Y:S02]  /*3540*/  SHFL.BFLY P6, R14, R13, R12, R11 ;  /* 0x0c00000c0d0e7389 */ /* 0x00006400000c000b */
[----:B01----:R-:W-:Y:S05]  /*3550*/  ENDCOLLECTIVE ;  /* 0x000000000000791b */ /* 0x003fea0003800000 */
.L_x_3503:
[----:B------:R-:W-:Y:S01]  /*3560*/  FADD.FTZ R2, R6, R7 ;  /* 0x0000000706027221 */ /* 0x000fe20000010000 */
[----:B------:R-:W-:Y:S02]  /*3570*/  HFMA2 R12, -RZ, RZ, 0, 5.9604644775390625e-08 ;  /* 0x00000001ff0c7431 */ /* 0x000fe400000001ff */
[----:B------:R-:W-:-:S05]  /*3580*/  FADD.FTZ R8, RZ, R14 ;  /* 0x0000000eff087221 */ /* 0x000fca0000010000 */
[----:B------:R-:W-:-:S07]  /*3590*/  MOV R13, R8 ;  /* 0x00000008000d7202 */ /* 0x000fce0000000f00 */
[----:B------:R-:W-:Y:S05]  /*35a0*/  WARPSYNC.COLLECTIVE R15, `(.L_x_3504) ;  /* 0x000000000f087348 */ /* 0x000fea0003c00000 */
[----:B------:R0:W1:Y:S02]  /*35b0*/  SHFL.BFLY P6, R14, R13, R12, R11 ;  /* 0x0c00000c0d0e7389 */ /* 0x00006400000c000b */
[----:B01----:R-:W-:Y:S05]  /*35c0*/  ENDCOLLECTIVE ;  /* 0x000000000000791b */ /* 0x003fea0003800000 */
.L_x_3504:
[----:B------:R-:W-:Y:S05]  /*35d0*/  BRA `(.L_x_3505) ;  /* 0xfffffff4002c7947 */ /* 0x000fea000383ffff */
.L_x_3506:
        /* <DEDUP_REMOVED lines=10> */
.L_x_25643:


//--------------------- .text._ZN4vllm25paged_attention_v1_kernelIthLi256ELi16ELi128ELNS_18Fp8KVCacheDataTypeE2ELb0EEEvPT_PKS2_PKT0_S8_ifPKiSA_iPKfiiiSC_SC_iiiii --------------------------
	.section	.text._ZN4vllm25paged_attention_v1_kernelIthLi256ELi16ELi128ELNS_18Fp8KVCacheDataTypeE2ELb0EEEvPT_PKS2_PKT0_S8_ifPKiSA_iPKfiiiSC_SC_iiiii,"ax",@progbits
	.align	128
        .global         _ZN4vllm25paged_attention_v1_kernelIthLi256ELi16ELi128ELNS_18Fp8KVCacheDataTypeE2ELb0EEEvPT_PKS2_PKT0_S8_ifPKiSA_iPKfiiiSC_SC_iiiii
        .type           _ZN4vllm25paged_attention_v1_kernelIthLi256ELi16ELi128ELNS_18Fp8KVCacheDataTypeE2ELb0EEEvPT_PKS2_PKT0_S8_ifPKiSA_iPKfiiiSC_SC_iiiii,@function
        .size           _ZN4vllm25paged_attention_v1_kernelIthLi256ELi16ELi128ELNS_18Fp8KVCacheDataTypeE2ELb0EEEvPT_PKS2_PKT0_S8_ifPKiSA_iPKfiiiSC_SC_iiiii,(.L_x_25644 - _ZN4vllm25paged_attention_v1_kernelIthLi256ELi16ELi128ELNS_18Fp8KVCacheDataTypeE2ELb0EEEvPT_PKS2_PKT0_S8_ifPKiSA_iPKfiiiSC_SC_iiiii)
        .other          _ZN4vllm25paged_attention_v1_kernelIthLi256ELi16ELi128ELNS_18Fp8KVCacheDataTypeE2ELb0EEEvPT_PKS2_PKT0_S8_ifPKiSA_iPKfiiiSC_SC_iiiii,@"STO_CUDA_ENTRY STV_DEFAULT"
_ZN4vllm25paged_attention_v1_kernelIthLi256ELi16ELi128ELNS_18Fp8KVCacheDataTypeE2ELb0EEEvPT_PKS2_PKT0_S8_ifPKiSA_iPKfiiiSC_SC_iiiii:
.text._ZN4vllm25paged_attention_v1_kernelIthLi256ELi16ELi128ELNS_18Fp8KVCacheDataTypeE2ELb0EEEvPT_PKS2_PKT0_S8_ifPKiSA_iPKfiiiSC_SC_iiiii:
        /* <DEDUP_REMOVED lines=35> */
.L_x_3508:
[----:B------:R-:W-:Y:S05]  /*0230*/  BSYNC.RECONVERGENT B6 ;  /* 0x0000000000067941 */ /* 0x000fea0003800200 */
.L_x_3507:
        /* <DEDUP_REMOVED lines=10> */
.L_x_3542:
        /* <DEDUP_REMOVED lines=39> */
.L_x_3514:
        /* <DEDUP_REMOVED lines=11> */
.L_x_3513:
[----:B------:R-:W-:Y:S05]  /*0600*/  BSYNC.RECONVERGENT B1 ;  /* 0x0000000000017941 */ /* 0x000fea0003800200 */
.L_x_3512:
        /* <DEDUP_REMOVED lines=12> */
.L_x_3517:
        /* <DEDUP_REMOVED lines=100> */
.L_x_3516:
[----:B------:R-:W-:Y:S05]  /*0d10*/  BSYNC.RECONVERGENT B1 ;  /* 0x0000000000017941 */ /* 0x000fea0003800200 */
.L_x_3515:
        /* <DEDUP_REMOVED lines=55> */
.L_x_3519:
[----:B------:R-:W-:Y:S05]  /*1090*/  BSYNC.RECONVERGENT B1 ;  /* 0x0000000000017941 */ /* 0x000fea0003800200 */
.L_x_3518:
        /* <DEDUP_REMOVED lines=26> */
.L_x_3511:
[----:B------:R-:W-:Y:S05]  /*1240*/  BSYNC.RECONVERGENT B0 ;  /* 0x0000000000007941 */ /* 0x000fea0003800200 */
.L_x_3510:
        /* <DEDUP_REMOVED lines=39> */
.L_x_3524:
[----:B------:R-:W0:Y:S01]  /*14c0*/  LDS R3, [R6] ;  /* 0x0000000006037984 */ /* 0x000e220000000800 */
[----:B------:R-:W-:-:S04]  /*14d0*/  IADD3 R7, PT, PT, R7, 0x1, RZ ;  /* 0x0000000107077810 */ /* 0x000fc80007ffe0ff */
[----:B------:R-:W-:Y:S01]  /*14e0*/  ISETP.NE.AND P0, PT, R7, RZ, PT ;  /* 0x000000ff0700720c */ /* 0x000fe20003f05270 */
[----:B0-----:R-:W-:-:S05]  /*14f0*/  FMUL.FTZ R3, R3, R2 ;  /* 0x0000000203037220 */ /* 0x001fca0000410000 */
[----:B------:R0:W-:Y:S02]  /*1500*/  STS [R6], R3 ;  /* 0x0000000306007388 */ /* 0x0001e40000000800 */
[----:B0-----:R-:W-:-:S05]  /*1510*/  IADD3 R6, PT, PT, R6, 0x200, RZ ;  /* 0x0000020006067810 */ /* 0x001fca0007ffe0ff */
[----:B------:R-:W-:Y:S05]  /*1520*/  @P0 BRA `(.L_x_3524) ;  /* 0xfffffffc00e40947 */ /* 0x000fea000383ffff */
.L_x_3523:
[----:B------:R-:W-:Y:S05]  /*1530*/  BSYNC.RECONVERGENT B1 ;  /* 0x0000000000017941 */ /* 0x000fea0003800200 */
.L_x_3522:
        /* <DEDUP_REMOVED lines=12> */
.L_x_3527:
        /* <DEDUP_REMOVED lines=52> */
.L_x_3526:
[----:B------:R-:W-:Y:S05]  /*1940*/  BSYNC.RECONVERGENT B1 ;  /* 0x0000000000017941 */ /* 0x000fea0003800200 */
.L_x_3525:
        /* <DEDUP_REMOVED lines=31> */
.L_x_3529:
[----:B------:R-:W-:Y:S05]  /*1b40*/  BSYNC.RECONVERGENT B1 ;  /* 0x0000000000017941 */ /* 0x000fea0003800200 */
.L_x_3528:
        /* <DEDUP_REMOVED lines=14> */
.L_x_3521:
[----:B------:R-:W-:Y:S05]  /*1c30*/  BSYNC.RECONVERGENT B0 ;  /* 0x0000000000007941 */ /* 0x000fea0003800200 */
.L_x_3520:
        /* <DEDUP_REMOVED lines=45> */
.L_x_3531:
[----:B------:R-:W-:Y:S05]  /*1f10*/  BSYNC.RECONVERGENT B0 ;  /* 0x0000000000007941 */ /* 0x000fea0003800200 */
.L_x_3530:
        /* <DEDUP_REMOVED lines=36> */
.L_x_3533:
[----:B------:R-:W-:Y:S05]  /*2160*/  BSYNC.RECONVERGENT B0 ;  /* 0x0000000000007941 */ /* 0x000fea0003800200 */
.L_x_3532:
        /* <DEDUP_REMOVED lines=20> */
.L_x_3535:
[----:B------:R-:W-:Y:S05]  /*22b0*/  BSYNC.RECONVERGENT B0 ;  /* 0x0000000000007941 */ /* 0x000fea0003800200 */
.L_x_3534:
        /* <DEDUP_REMOVED lines=35> */
.L_x_3537:
[----:B------:R-:W-:Y:S05]  /*24f0*/  BSYNC.RECONVERGENT B0 ;  /* 0x0000000000007941 */ /* 0x000fea0003800200 */
.L_x_3536:
        /* <DEDUP_REMOVED lines=50> */
.L_x_3509:
[----:B------:R-:W-:Y:S01]  /*2820*/  HFMA2 R12, -RZ, RZ, 0, 9.5367431640625e-07 ;  /* 0x00000010ff0c7431 */ /* 0x000fe200000001ff */
[----:B------:R-:W-:Y:S02]  /*2830*/  MOV R11, 0x1f ;  /* 0x0000001f000b7802 */ /* 0x000fe40000000f00 */
[----:B------:R-:W-:-:S07]  /*2840*/  MOV R15, 0xffffffff ;  /* 0xffffffff000f7802 */ /* 0x000fce0000000f00 */
[----:B------:R-:W-:Y:S05]  /*2850*/  WARPSYNC.COLLECTIVE R15, `(.L_x_3538) ;  /* 0x000000000f087348 */ /* 0x000fea0003c00000 */
[----:B------:R0:W1:Y:S02]  /*2860*/  SHFL.BFLY P6, R14, R13, R12, R11 ;  /* 0x0c00000c0d0e7389 */ /* 0x00006400000c000b */
[----:B01----:R-:W-:Y:S05]  /*2870*/  ENDCOLLECTIVE ;  /* 0x000000000000791b */ /* 0x003fea0003800000 */
.L_x_3538:
[----:B------:R-:W-:Y:S01]  /*2880*/  HFMA2 R12, -RZ, RZ, 0, 4.76837158203125e-07 ;  /* 0x00000008ff0c7431 */ /* 0x000fe200000001ff */
[----:B------:R-:W-:-:S04]  /*2890*/  FMNMX.FTZ R0, R14, -3.40282346638528859812e+38, !PT ;  /* 0xff7fffff0e007809 */ /* 0x000fc80007810000 */
[----:B------:R-:W-:-:S07]  /*28a0*/  MOV R13, R0 ;  /* 0x00000000000d7202 */ /* 0x000fce0000000f00 */
[----:B------:R-:W-:Y:S05]  /*28b0*/  WARPSYNC.COLLECTIVE R15, `(.L_x_3539) ;  /* 0x000000000f087348 */ /* 0x000fea0003c00000 */
[----:B------:R0:W1:Y:S02]  /*28c0*/  SHFL.BFLY P6, R14, R13, R12, R11 ;  /* 0x0c00000c0d0e7389 */ /* 0x00006400000c000b */
[----:B01----:R-:W-:Y:S05]  /*28d0*/  ENDCOLLECTIVE ;  /* 0x000000000000791b */ /* 0x003fea0003800000 */
.L_x_3539:
[----:B------:R-:W-:Y:S01]  /*28e0*/  HFMA2 R12, -RZ, RZ, 0, 2.384185791015625e-07 ;  /* 0x00000004ff0c7431 */ /* 0x000fe200000001ff */
[----:B------:R-:W-:-:S04]  /*28f0*/  FMNMX.FTZ R2, R0, R14, !PT ;  /* 0x0000000e00027209 */ /* 0x000fc80007810000 */
[----:B------:R-:W-:-:S07]  /*2900*/  MOV R13, R2 ;  /* 0x00000002000d7202 */ /* 0x000fce0000000f00 */
[----:B------:R-:W-:Y:S05]  /*2910*/  WARPSYNC.COLLECTIVE R15, `(.L_x_3540) ;  /* 0x000000000f087348 */ /* 0x000fea0003c00000 */
[----:B------:R0:W1:Y:S02]  /*2920*/  SHFL.BFLY P6, R14, R13, R12, R11 ;  /* 0x0c00000c0d0e7389 */ /* 0x00006400000c000b */
[----:B01----:R-:W-:Y:S05]  /*2930*/  ENDCOLLECTIVE ;  /* 0x000000000000791b */ /* 0x003fea0003800000 */
.L_x_3540:
[----:B------:R-:W-:Y:S01]  /*2940*/  HFMA2 R12, -RZ, RZ, 0, 1.1920928955078125e-07 ;  /* 0x00000002ff0c7431 */ /* 0x000fe200000001ff */
[----:B------:R-:W-:-:S04]  /*2950*/  FMNMX.FTZ R3, R2, R14, !PT ;  /* 0x0000000e02037209 */ /* 0x000fc80007810000 */
[----:B------:R-:W-:-:S07]  /*2960*/  MOV R13, R3 ;  /* 0x00000003000d7202 */ /* 0x000fce0000000f00 */
[----:B------:R-:W-:Y:S05]  /*2970*/  WARPSYNC.COLLECTIVE R15, `(.L_x_3541) ;  /* 0x000000000f087348 */ /* 0x000fea0003c00000 */
[----:B------:R0:W1:Y:S02]  /*2980*/  SHFL.BFLY P6, R14, R13, R12, R11 ;  /* 0x0c00000c0d0e7389 */ /* 0x00006400000c000b */
[----:B01----:R-:W-:Y:S05]  /*2990*/  ENDCOLLECTIVE ;  /* 0x000000000000791b */ /* 0x003fea0003800000 */
.L_x_3541:
[----:B------:R-:W-:Y:S05]  /*29a0*/  BRA `(.L_x_3542) ;  /* 0xffffffd8004c7947 */ /* 0x000fea000383ffff */
.L_x_3543:
        /* <DEDUP_REMOVED lines=13> */
.L_x_25644:


//--------------------- .text._ZN4vllm25paged_attention_v1_kernelIthLi192ELi16ELi128ELNS_18Fp8KVCacheDataTypeE2ELb0EEEvPT_PKS2_PKT0_S8_ifPKiSA_iPKfiiiSC_SC_iiiii --------------------------
	.section	.text._ZN4vllm25paged_attention_v1_kernelIthLi192ELi16ELi128ELNS_18Fp8KVCacheDataTypeE2ELb0EEEvPT_PKS2_PKT0_S8_ifPKiSA_iPKfiiiSC_SC_iiiii,"ax",@progbits
	.align	128
        .global         _ZN4vllm25paged_attention_v1_kernelIthLi192ELi16ELi128ELNS_18Fp8KVCacheDataTypeE2ELb0EEEvPT_PKS2_PKT0_S8_ifPKiSA_iPKfiiiSC_SC_iiiii
        .type           _ZN4vllm25paged_attention_v1_kernelIthLi192ELi16ELi128ELNS_18Fp8KVCacheDataTypeE2ELb0EEEvPT_PKS2_PKT0_S8_ifPKiSA_iPKfiiiSC_SC_iiiii,@function
        .size           _ZN4vllm25paged_attention_v1_kernelIthLi192ELi16ELi128ELNS_18Fp8KVCacheDataTypeE2ELb0EEEvPT_PKS2_PKT0_S8_ifPKiSA_iPKfiiiSC_SC_iiiii,(.L_x_25645 - _ZN4vllm25paged_attention_v1_kernelIthLi192ELi16ELi128ELNS_18Fp8KVCacheDataTypeE2ELb0EEEvPT_PKS2_PKT0_S8_ifPKiSA_iPKfiiiSC_SC_iiiii)
        .other          _ZN4vllm25paged_attention_v1_kernelIthLi192ELi16ELi128ELNS_18Fp8KVCacheDataTypeE2ELb0EEEvPT_PKS2_PKT0_S8_ifPKiSA_iPKfiiiSC_SC_iiiii,@"STO_CUDA_ENTRY STV_DEFAULT"
_ZN4vllm25paged_attention_v1_kernelIthLi192ELi16ELi128ELNS_18Fp8KVCacheDataTypeE2ELb0EEEvPT_PKS2_PKT0_S8_ifPKiSA_iPKfiiiSC_SC_iiiii:
.text._ZN4vllm25paged_attention_v1_kernelIthLi192ELi16ELi128ELNS_18Fp8KVCacheDataTypeE2ELb0EEEvPT_PKS2_PKT0_S8_ifPKiSA_iPKfiiiSC_SC_iiiii:
        /* <DEDUP_REMOVED lines=35> */
.L_x_3545:
[----:B------:R-:W-:Y:S05]  /*0230*/  BSYNC.RECONVERGENT B6 ;  /* 0x0000000000067941 */ /* 0x000fea0003800200 */
.L_x_3544:
        /* <DEDUP_REMOVED lines=10> */
.L_x_3579:
        /* <DEDUP_REMOVED lines=39> */
.L_x_3551:
        /* <DEDUP_REMOVED lines=11> */
.L_x_3550:
[----:B------:R-:W-:Y:S05]  /*0600*/  BSYNC.RECONVERGENT B1 ;  /* 0x0000000000017941 */ /* 0x000fea0003800200 */
.L_x_3549:
        /* <DEDUP_REMOVED lines=12> */
.L_x_3554:
        /* <DEDUP_REMOVED lines=100> */
.L_x_3553:
[----:B------:R-:W-:Y:S05]  /*0d10*/  BSYNC.RECONVERGENT B1 ;  /* 0x0000000000017941 */ /* 0x000fea0003800200 */
.L_x_3552:
        /* <DEDUP_REMOVED lines=55> */
.L_x_3556:
[----:B------:R-:W-:Y:S05]  /*1090*/  BSYNC.RECONVERGENT B1 ;  /* 0x0000000000017941 */ /* 0x000fea0003800200 */
.L_x_3555:
        /* <DEDUP_REMOVED lines=26> */
.L_x_3548:
[----:B------:R-:W-:Y:S05]  /*1240*/  BSYNC.RECONVERGENT B0 ;  /* 0x0000000000007941 */ /* 0x000fea0003800200 */
.L_x_3547:
        /* <DEDUP_REMOVED lines=39> */
.L_x_3561:
[----:B------:R-:W0:Y:S01]  /*14c0*/  LDS R3, [R6] ;  /* 0x0000000006037984 */ /* 0x000e220000000800 */
[----:B------:R-:W-:-:S04]  /*14d0*/  IADD3 R7, PT, PT, R7, 0x1, RZ ;  /* 0x0000000107077810 */ /* 0x000fc80007ffe0ff */
[----:B------:R-:W-:Y:S01]  /*14e0*/  ISETP.NE.AND P0, PT, R7, RZ, PT ;  /* 0x000000ff0700720c */ /* 0x000fe20003f05270 */
[----:B0-----:R-:W-:-:S05]  /*14f0*/  FMUL.FTZ R3, R3, R2 ;  /* 0x0000000203037220 */ /* 0x001fca0000410000 */
[----:B------:R0:W-:Y:S02]  /*1500*/  STS [R6], R3 ;  /* 0x0000000306007388 */ /* 0x0001e40000000800 */
[----:B0-----:R-:W-:-:S05]  /*1510*/  IADD3 R6, PT, PT, R6, 0x200, RZ ;  /* 0x0000020006067810 */ /* 0x001fca0007ffe0ff */
[----:B------:R-:W-:Y:S05]  /*1520*/  @P0 BRA `(.L_x_3561) ;  /* 0xfffffffc00e40947 */ /* 0x000fea000383ffff */
.L_x_3560:
[----:B------:R-:W-:Y:S05]  /*1530*/  BSYNC.RECONVERGENT B1 ;  /* 0x0000000000017941 */ /* 0x000fea0003800200 */
.L_x_3559:
        /* <DEDUP_REMOVED lines=12> */
.L_x_3564:
        /* <DEDUP_REMOVED lines=52> */
.L_x_3563:
[----:B------:R-:W-:Y:S05]  /*1940*/  BSYNC.RECONVERGENT B1 ;  /* 0x0000000000017941 */ /* 0x000fea0003800200 */
.L_x_3562:
        /* <DEDUP_REMOVED lines=31> */
.L_x_3566:
[----:B------:R-:W-:Y:S05]  /*1b40*/  BSYNC.RECONVERGENT B1 ;  /* 0x0000000000017941 */ /* 0x000fea0003800200 */
.L_x_3565:
        /* <DEDUP_REMOVED lines=14> */
.L_x_3558:
[----:B------:R-:W-:Y:S05]  /*1c30*/  BSYNC.RECONVERGENT B0 ;  /* 0x0000000000007941 */ /* 0x000fea0003800200 */
.L_x_3557:
        /* <DEDUP_REMOVED lines=37> */
.L_x_3568:
[----:B------:R-:W-:Y:S05]  /*1e90*/  BSYNC.RECONVERGENT B0 ;  /* 0x0000000000007941 */ /* 0x000fea0003800200 */
.L_x_3567:
        /* <DEDUP_REMOVED lines=27> */
.L_x_3570:
[----:B------:R-:W-:Y:S05]  /*2050*/  BSYNC.RECONVERGENT B0 ;  /* 0x0000000000007941 */ /* 0x000fea0003800200 */
.L_x_3569:
        /* <DEDUP_REMOVED lines=15> */
.L_x_3572:
[----:B------:R-:W-:Y:S05]  /*2150*/  BSYNC.RECONVERGENT B0 ;  /* 0x0000000000007941 */ /* 0x000fea0003800200 */
.L_x_3571:
        /* <DEDUP_REMOVED lines=27> */
.L_x_3574:
[----:B------:R-:W-:Y:S05]  /*2310*/  BSYNC.RECONVERGENT B0 ;  /* 0x0000000000007941 */ /* 0x000fea0003800200 */
.L_x_3573:
        /* <DEDUP_REMOVED lines=42> */
.L_x_3546:
[----:B------:R-:W-:Y:S01]  /*25c0*/  HFMA2 R12, -RZ, RZ, 0, 9.5367431640625e-07 ;  /* 0x00000010ff0c7431 */ /* 0x000fe200000001ff */
[----:B------:R-:W-:Y:S02]  /*25d0*/  MOV R11, 0x1f ;  /* 0x0000001f000b7802 */ /* 0x000fe40000000f00 */
[----:B------:R-:W-:-:S07]  /*25e0*/  MOV R15, 0xffffffff ;  /* 0xffffffff000f7802 */ /* 0x000fce0000000f00 */
[----:B------:R-:W-:Y:S05]  /*25f0*/  WARPSYNC.COLLECTIVE R15, `(.L_x_3575) ;  /* 0x000000000f087348 */ /* 0x000fea0003c00000 */
[----:B------:R0:W1:Y:S02]  /*2600*/  SHFL.BFLY P6, R14, R13, R12, R11 ;  /* 0x0c00000c0d0e7389 */ /* 0x00006400000c000b */
[----:B01----:R-:W-:Y:S05]  /*2610*/  ENDCOLLECTIVE ;  /* 0x000000000000791b */ /* 0x003fea0003800000 */
.L_x_3575:
[----:B------:R-:W-:Y:S01]  /*2620*/  HFMA2 R12, -RZ, RZ, 0, 4.76837158203125e-07 ;  /* 0x00000008ff0c7431 */ /* 0x000fe200000001ff */
[----:B------:R-:W-:-:S04]  /*2630*/  FMNMX.FTZ R0, R14, -3.40282346638528859812e+38, !PT ;  /* 0xff7fffff0e007809 */ /* 0x000fc80007810000 */
[----:B------:R-:W-:-:S07]  /*2640*/  MOV R13, R0 ;  /* 0x00000000000d7202 */ /* 0x000fce0000000f00 */
[----:B------:R-:W-:Y:S05]  /*2650*/  WARPSYNC.COLLECTIVE R15, `(.L_x_3576) ;  /* 0x000000000f087348 */ /* 0x000fea0003c00000 */
[----:B------:R0:W1:Y:S02]  /*2660*/  SHFL.BFLY P6, R14, R13, R12, R11 ;  /* 0x0c00000c0d0e7389 */ /* 0x00006400000c000b */
[----:B01----:R-:W-:Y:S05]  /*2670*/  ENDCOLLECTIVE ;  /* 0x000000000000791b */ /* 0x003fea0003800000 */
.L_x_3576:
[----:B------:R-:W-:Y:S01]  /*2680*/  HFMA2 R12, -RZ, RZ, 0, 2.384185791015625e-07 ;  /* 0x00000004ff0c7431 */ /* 0x000fe200000001ff */
[----:B------:R-:W-:-:S04]  /*2690*/  FMNMX.FTZ R2, R0, R14, !PT ;  /* 0x0000000e00027209 */ /* 0x000fc80007810000 */
[----:B------:R-:W-:-:S07]  /*26a0*/  MOV R13, R2 ;  /* 0x00000002000d7202 */ /* 0x000fce0000000f00 */
[----:B------:R-:W-:Y:S05]  /*26b0*/  WARPSYNC.COLLECTIVE R15, `(.L_x_3577) ;  /* 0x000000000f087348 */ /* 0x000fea0003c00000 */
[----:B------:R0:W1:Y:S02]  /*26c0*/  SHFL.BFLY P6, R14, R13, R12, R11 ;  /* 0x0c00000c0d0e7389 */ /* 0x00006400000c000b */
[----:B01----:R-:W-:Y:S05]  /*26d0*/  ENDCOLLECTIVE ;  /* 0x000000000000791b */ /* 0x003fea0003800000 */
.L_x_3577:
[----:B------:R-:W-:Y:S01]  /*26e0*/  HFMA2 R12, -RZ, RZ, 0, 1.1920928955078125e-07 ;  /* 0x00000002ff0c7431 */ /* 0x000fe200000001ff */
[----:B------:R-:W-:-:S04]  /*26f0*/  FMNMX.FTZ R3, R2, R14, !PT ;  /* 0x0000000e02037209 */ /* 0x000fc80007810000 */
[----:B------:R-:W-:-:S07]  /*2700*/  MOV R13, R3 ;  /* 0x00000003000d7202 */ /* 0x000fce0000000f00 */
[----:B------:R-:W-:Y:S05]  /*2710*/  WARPSYNC.COLLECTIVE R15, `(.L_x_3578) ;  /* 0x000000000f087348 */ /* 0x000fea0003c00000 */
[----:B------:R0:W1:Y:S02]  /*2720*/  SHFL.BFLY P6, R14, R13, R12, R11 ;  /* 0x0c00000c0d0e7389 */ /* 0x00006400000c000b */
[----:B01----:R-:W-:Y:S05]  /*2730*/  ENDCOLLECTIVE ;  /* 0x000000000000791b */ /* 0x003fea0003800000 */
.L_x_3578:
[----:B------:R-:W-:Y:S05]  /*2740*/  BRA `(.L_x_3579) ;  /* 0xffffffd800e47947 */ /* 0x000fea000383ffff */
.L_x_3580:
        /* <DEDUP_REMOVED lines=11> */
.L_x_25645:


//--------------------- .text._ZN4vllm25paged_attention_v1_kernelIthLi128ELi16ELi128ELNS_18Fp8KVCacheDataTypeE2ELb0EEEvPT_PKS2_PKT0_S8_ifPKiSA_iPKfiiiSC_SC_iiiii --------------------------
	.section	.text._ZN4vllm25paged_attention_v1_kernelIthLi128ELi16ELi128ELNS_18Fp8KVCacheDataTypeE2ELb0EEEvPT_PKS2_PKT0_S8_ifPKiSA_iPKfiiiSC_SC_iiiii,"ax",@progbits
	.align	128
        .global         _ZN4vllm25paged_attention_v1_kernelIthLi128ELi16ELi128ELNS_18Fp8KVCacheDataTypeE2ELb0EEEvPT_PKS2_PKT0_S8_ifPKiSA_iPKfiiiSC_SC_iiiii
        .type           _ZN4vllm25paged_attention_v1_kernelIthLi128ELi16ELi128ELNS_18Fp8KVCacheDataTypeE2ELb0EEEvPT_PKS2_PKT0_S8_ifPKiSA_iPKfiiiSC_SC_iiiii,@function
        .size           _ZN4vllm25paged_attention_v1_kernelIthLi128ELi16ELi128ELNS_18Fp8KVCacheDataTypeE2ELb0EEEvPT_PKS2_PKT0_S8_ifPKiSA_iPKfiiiSC_SC_iiiii,(.L_x_25646 - _ZN4vllm25paged_attention_v1_kernelIthLi128ELi16ELi128ELNS_18Fp8KVCacheDataTypeE2ELb0EEEvPT_PKS2_PKT0_S8_ifPKiSA_iPKfiiiSC_SC_iiiii)
        .other          _ZN4vllm25paged_attention_v1_kernelIthLi128ELi16ELi128ELNS_18Fp8KVCacheDataTypeE2ELb0EEEvPT_PKS2_PKT0_S8_ifPKiSA_iPKfiiiSC_SC_iiiii,@"STO_CUDA_ENTRY STV_DEFAULT"
_ZN4vllm25paged_attention_v1_kernelIthLi128ELi16ELi128ELNS_18Fp8KVCacheDataTypeE2ELb0EEEvPT_PKS2_PKT0_S8_ifPKiSA_iPKfiiiSC_SC_iiiii:
.text._ZN4vllm25paged_attention_v1_kernelIthLi128ELi16ELi128ELNS_18Fp8KVCacheDataTypeE2ELb0EEEvPT_PKS2_PKT0_S8_ifPKiSA_iPKfiiiSC_SC_iiiii:
        /* <DEDUP_REMOVED lines=35> */
.L_x_3582:
[----:B------:R-:W-:Y:S05]  /*0230*/  BSYNC.RECONVERGENT B6 ;  /* 0x0000000000067941 */ /* 0x000fea0003800200 */
.L_x_3581:
        /* <DEDUP_REMOVED lines=10> */
.L_x_3616:
        /* <DEDUP_REMOVED lines=39> */
.L_x_3588:
        /* <DEDUP_REMOVED lines=11> */
.L_x_3587:
[----:B------:R-:W-:Y:S05]  /*0600*/  BSYNC.RECONVERGENT B1 ;  /* 0x0000000000017941 */ /* 0x000fea0003800200 */
.L_x_3586:
        /* <DEDUP_REMOVED lines=12> */
.L_x_3591:
        /* <DEDUP_REMOVED lines=100> */
.L_x_3590:
[----:B------:R-:W-:Y:S05]  /*0d10*/  BSYNC.RECONVERGENT B1 ;  /* 0x0000000000017941 */ /* 0x000fea0003800200 */
.L_x_3589:
        /* <DEDUP_REMOVED lines=55> */
.L_x_3593:
[----:B------:R-:W-:Y:S05]  /*1090*/  BSYNC.RECONVERGENT B1 ;  /* 0x0000000000017941 */ /* 0x000fea0003800200 */
.L_x_3592:
        /* <DEDUP_REMOVED lines=26> */
.L_x_3585:
[----:B------:R-:W-:Y:S05]  /*1240*/  BSYNC.RECONVERGENT B0 ;  /* 0x0000000000007941 */ /* 0x000fea0003800200 */
.L_x_3584:
        /* <DEDUP_REMOVED lines=39> */
.L_x_3598:
[----:B------:R-:W0:Y:S01]  /*14c0*/  LDS R3, [R6] ;  /* 0x0000000006037984 */ /* 0x000e220000000800 */
[----:B------:R-:W-:-:S04]  /*14d0*/  IADD3 R7, PT, PT, R7, 0x1, RZ ;  /* 0x0000000107077810 */ /* 0x000fc80007ffe0ff */
[----:B------:R-:W-:Y:S01]  /*14e0*/  ISETP.NE.AND P0, PT, R7, RZ, PT ;  /* 0x000000ff0700720c */ /* 0x000fe20003f05270 */
[----:B0-----:R-:W-:-:S05]  /*14f0*/  FMUL.FTZ R3, R3, R2 ;  /* 0x0000000203037220 */ /* 0x001fca0000410000 */
[----:B------:R0:W-:Y:S02]  /*1500*/  STS [R6], R3 ;  /* 0x0000000306007388 */ /* 0x0001e40000000800 */
[----:B0-----:R-:W-:-:S05]  /*1510*/  IADD3 R6, PT, PT, R6, 0x200, RZ ;  /* 0x0000020006067810 */ /* 0x001fca0007ffe0ff */
[----:B------:R-:W-:Y:S05]  /*1520*/  @P0 BRA `(.L_x_3598) ;  /* 0xfffffffc00e40947 */ /* 0x000fea000383ffff */
.L_x_3597:
[----:B------:R-:W-:Y:S05]  /*1530*/  BSYNC.RECONVERGENT B1 ;  /* 0x0000000000017941 */ /* 0x000fea0003800200 */
.L_x_3596:
        /* <DEDUP_REMOVED lines=12> */
.L_x_3601:
        /* <DEDUP_REMOVED lines=52> */
.L_x_3600:
[----:B------:R-:W-:Y:S05]  /*1940*/  BSYNC.RECONVERGENT B1 ;  /* 0x0000000000017941 */ /* 0x000fea0003800200 */
.L_x_3599:
        /* <DEDUP_REMOVED lines=31> */
.L_x_3603:
[----:B------:R-:W-:Y:S05]  /*1b40*/  BSYNC.RECONVERGENT B1 ;  /* 0x0000000000017941 */ /* 0x000fea0003800200 */
.L_x_3602:
        /* <DEDUP_REMOVED lines=14> */
.L_x_3595:
[----:B------:R-:W-:Y:S05]  /*1c30*/  BSYNC.RECONVERGENT B0 ;  /* 0x0000000000007941 */ /* 0x000fea0003800200 */
.L_x_3594:
        /* <DEDUP_REMOVED lines=33> */
.L_x_3605:
[----:B------:R-:W-:Y:S05]  /*1e50*/  BSYNC.RECONVERGENT B0 ;  /* 0x0000000000007941 */ /* 0x000fea0003800200 */
.L_x_3604:
        /* <DEDUP_REMOVED lines=20> */
.L_x_3607:
[----:B------:R-:W-:Y:S05]  /*1fa0*/  BSYNC.RECONVERGENT B0 ;  /* 0x0000000000007941 */ /* 0x000fea0003800200 */
.L_x_3606:
        /* <DEDUP_REMOVED lines=12> */
.L_x_3609:
[----:B------:R-:W-:Y:S05]  /*2070*/  BSYNC.RECONVERGENT B0 ;  /* 0x0000000000007941 */ /* 0x000fea0003800200 */
.L_x_3608:
        /* <DEDUP_REMOVED lines=19> */
.L_x_3611:
[----:B------:R-:W-:Y:S05]  /*21b0*/  BSYNC.RECONVERGENT B0 ;  /* 0x0000000000007941 */ /* 0x000fea0003800200 */
.L_x_3610:
        /* <DEDUP_REMOVED lines=12> */
[----:B-1----:R-:W-:Y:S02]  /*2280*/  F2FP.F16.F32.PACK_AB R2, R2, R3 ;  /* 0x000000030202723e */ /* 0x002fe400000000ff */
[----:B------:R-:W-:Y:S02]  /*2290*/  F2FP.F16.F32.PACK_AB R4, R11, R4 ;  /* 0x000000040b04723e */ /* 0x000fe400000000ff */
[----:B------:R-:W-:Y:S02]  /*22a0*/  F2FP.F16.F32.PACK_AB R8, R8, R9 ;  /* 0x000000090808723e */ /* 0x000fe400000000ff */
[----:B------:R-:W-:-:S02]  /*22b0*/  F2FP.F16.F32.PACK_AB R6, R6, R7 ;  /* 0x000000070606723e */ /* 0x000fc400000000ff */
        /* <DEDUP_REMOVED lines=18> */
.L_x_3583:
[----:B------:R-:W-:Y:S01]  /*23e0*/  HFMA2 R12, -RZ, RZ, 0, 9.5367431640625e-07 ;  /* 0x00000010ff0c7431 */ /* 0x000fe200000001ff */
[----:B------:R-:W-:Y:S02]  /*23f0*/  MOV R11, 0x1f ;  /* 0x0000001f000b7802 */ /* 0x000fe40000000f00 */
[----:B------:R-:W-:-:S07]  /*2400*/  MOV R15, 0xffffffff ;  /* 0xffffffff000f7802 */ /* 0x000fce0000000f00 */
[----:B------:R-:W-:Y:S05]  /*2410*/  WARPSYNC.COLLECTIVE R15, `(.L_x_3612) ;  /* 0x000000000f087348 */ /* 0x000fea0003c00000 */
[----:B------:R0:W1:Y:S02]  /*2420*/  SHFL.BFLY P6, R14, R13, R12, R11 ;  /* 0x0c00000c0d0e7389 */ /* 0x00006400000c000b */
[----:B01----:R-:W-:Y:S05]  /*2430*/  ENDCOLLECTIVE ;  /* 0x000000000000791b */ /* 0x003fea0003800000 */
.L_x_3612:
[----:B------:R-:W-:Y:S01]  /*2440*/  HFMA2 R12, -RZ, RZ, 0, 4.76837158203125e-07 ;  /* 0x00000008ff0c7431 */ /* 0x000fe200000001ff */
[----:B------:R-:W-:-:S04]  /*2450*/  FMNMX.FTZ R0, R14, -3.40282346638528859812e+38, !PT ;  /* 0xff7fffff0e007809 */ /* 0x000fc80007810000 */
[----:B------:R-:W-:-:S07]  /*2460*/  MOV R13, R0 ;  /* 0x00000000000d7202 */ /* 0x000fce0000000f00 */
[----:B------:R-:W-:Y:S05]  /*2470*/  WARPSYNC.COLLECTIVE R15, `(.L_x_3613) ;  /* 0x000000000f087348 */ /* 0x000fea0003c00000 */
[----:B------:R0:W1:Y:S02]  /*2480*/  SHFL.BFLY P6, R14, R13, R12, R11 ;  /* 0x0c00000c0d0e7389 */ /* 0x00006400000c000b */
[----:B01----:R-:W-:Y:S05]  /*2490*/  ENDCOLLECTIVE ;  /* 0x000000000000791b */ /* 0x003fea0003800000 */
.L_x_3613:
[----:B------:R-:W-:Y:S01]  /*24a0*/  HFMA2 R12, -RZ, RZ, 0, 2.384185791015625e-07 ;  /* 0x00000004ff0c7431 */ /* 0x000fe200000001ff */
[----:B------:R-:W-:-:S04]  /*24b0*/  FMNMX.FTZ R2, R0, R14, !PT ;  /* 0x0000000e00027209 */ /* 0x000fc80007810000 */
[----:B------:R-:W-:-:S07]  /*24c0*/  MOV R13, R2 ;  /* 0x00000002000d7202 */ /* 0x000fce0000000f00 */
[----:B------:R-:W-:Y:S05]  /*24d0*/  WARPSYNC.COLLECTIVE R15, `(.L_x_3614) ;  /* 0x000000000f087348 */ /* 0x000fea0003c00000 */
[----:B------:R0:W1:Y:S02]  /*24e0*/  SHFL.BFLY P6, R14, R13, R12, R11 ;  /* 0x0c00000c0d0e7389 */ /* 0x00006400000c000b */
[----:B01----:R-:W-:Y:S05]  /*24f0*/  ENDCOLLECTIVE ;  /* 0x000000000000791b */ /* 0x003fea0003800000 */
.L_x_3614:
[----:B------:R-:W-:Y:S01]  /*2500*/  HFMA2 R12, -RZ, RZ, 0, 1.1920928955078125e-07 ;  /* 0x00000002ff0c7431 */ /* 0x000fe200000001ff */
[----:B------:R-:W-:-:S04]  /*2510*/  FMNMX.FTZ R3, R2, R14, !PT ;  /* 0x0000000e02037209 */ /* 0x000fc80007810000 */
[----:B------:R-:W-:-:S07]  /*2520*/  MOV R13, R3 ;  /* 0x00000003000d7202 */ /* 0x000fce0000000f00 */
[----:B------:R-:W-:Y:S05]  /*2530*/  WARPSYNC.COLLECTIVE R15, `(.L_x_3615) ;  /* 0x000000000f087348 */ /* 0x000fea0003c00000 */
[----:B------:R0:W1:Y:S02]  /*2540*/  SHFL.BFLY P6, R14, R13, R12, R11 ;  /* 0x0c00000c0d0e7389 */ /* 0x00006400000c000b */
[----:B01----:R-:W-:Y:S05]  /*2550*/  ENDCOLLECTIVE ;  /* 0x000000000000791b */ /* 0x003fea0003800000 */
.L_x_3615:
[----:B------:R-:W-:Y:S05]  /*2560*/  BRA `(.L_x_3616) ;  /* 0xffffffdc005c7947 */ /* 0x000fea000383ffff */
.L_x_3617:
        /* <DEDUP_REMOVED lines=9> */
.L_x_25646:


//--------------------- .text._ZN4vllm25paged_attention_v1_kernelIthLi120ELi16ELi128ELNS_18Fp8KVCacheDataTypeE2ELb0EEEvPT_PKS2_PKT0_S8_ifPKiSA_iPKfiiiSC_SC_iiiii --------------------------
	.section	.text._ZN4vllm25paged_attention_v1_kernelIthLi120ELi16ELi128ELNS_18Fp8KVCacheDataTypeE2ELb0EEEvPT_PKS2_PKT0_S8_ifPKiSA_iPKfiiiSC_SC_iiiii,"ax",@progbits
	.align	128
        .global         _ZN4vllm25paged_attention_v1_kernelIthLi120ELi16ELi128ELNS_18Fp8KVCacheDataTypeE2ELb0EEEvPT_PKS2_PKT0_S8_ifPKiSA_iPKfiiiSC_SC_iiiii
        .type           _ZN4vllm25paged_attention_v1_kernelIthLi120ELi16ELi128ELNS_18Fp8KVCacheDataTypeE2ELb0EEEvPT_PKS2_PKT0_S8_ifPKiSA_iPKfiiiSC_SC_iiiii,@function
        .size           _ZN4vllm25paged_attention_v1_kernelIthLi120ELi16ELi128ELNS_18Fp8KVCacheDataTypeE2ELb0EEEvPT_PKS2_PKT0_S8_ifPKiSA_iPKfiiiSC_SC_iiiii,(.L_x_25647 - _ZN4vllm25paged_attention_v1_kernelIthLi120ELi16ELi128ELNS_18Fp8KVCacheDataTypeE2ELb0EEEvPT_PKS2_PKT0_S8_ifPKiSA_iPKfiiiSC_SC_iiiii)
        .other          _ZN4vllm25paged_attention_v1_kernelIthLi120ELi16ELi128ELNS_18Fp8KVCacheDataTypeE2ELb0EEEvPT_PKS2_PKT0_S8_ifPKiSA_iPKfiiiSC_SC_iiiii,@"STO_CUDA_ENTRY STV_DEFAULT"
_ZN4vllm25paged_attention_v1_kernelIthLi120ELi16ELi128ELNS_18Fp8KVCacheDataTypeE2ELb0EEEvPT_PKS2_PKT0_S8_ifPKiSA_iPKfiiiSC_SC_iiiii:
.text._ZN4vllm25paged_attention_v1_kernelIthLi120ELi16ELi128ELNS_18Fp8KVCacheDataTypeE2ELb0EEEvPT_PKS2_PKT0_S8_ifPKiSA_iPKfiiiSC_SC_iiiii:
        /* <DEDUP_REMOVED lines=35> */
.L_x_3619:
[----:B------:R-:W-:Y:S05]  /*0230*/  BSYNC.RECONVERGENT B6 ;  /* 0x0000000000067941 */ /* 0x000fea0003800200 */
.L_x_3618:
        /* <DEDUP_REMOVED lines=10> */
.L_x_3659:
        /* <DEDUP_REMOVED lines=39> */
.L_x_3625:
        /* <DEDUP_REMOVED lines=11> */
.L_x_3624:
[----:B------:R-:W-:Y:S05]  /*0600*/  BSYNC.RECONVERGENT B1 ;  /* 0x0000000000017941 */ /* 0x000fea0003800200 */
.L_x_3623:
        /* <DEDUP_REMOVED lines=12> */
.L_x_3628:
        /* <DEDUP_REMOVED lines=100> */
.L_x_3627:
[----:B------:R-:W-:Y:S05]  /*0d10*/  BSYNC.RECONVERGENT B1 ;  /* 0x0000000000017941 */ /* 0x000fea0003800200 */
.L_x_3626:
        /* <DEDUP_REMOVED lines=55> */
.L_x_3630:
[----:B------:R-:W-:Y:S05]  /*1090*/  BSYNC.RECONVERGENT B1 ;  /* 0x0000000000017941 */ /* 0x000fea0003800200 */
.L_x_3629:
        /* <DEDUP_REMOVED lines=26> */
.L_x_3622:
[----:B------:R-:W-:Y:S05]  /*1240*/  BSYNC.RECONVERGENT B0 ;  /* 0x0000000000007941 */ /* 0x000fea0003800200 */
.L_x_3621:
        /* <DEDUP_REMOVED lines=39> */
.L_x_3635:
[----:B------:R-:W0:Y:S01]  /*14c0*/  LDS R3, [R6] ;  /* 0x0000000006037984 */ /* 0x000e220000000800 */
[----:B------:R-:W-:-:S04]  /*14d0*/  IADD3 R7, PT, PT, R7, 0x1, RZ ;  /* 0x0000000107077810 */ /* 0x000fc80007ffe0ff */
[----:B------:R-:W-:Y:S01]  /*14e0*/  ISETP.NE.AND P0, PT, R7, RZ, PT ;  /* 0x000000ff0700720c */ /* 0x000fe20003f05270 */
[----:B0-----:R-:W-:-:S05]  /*14f0*/  FMUL.FTZ R3, R3, R2 ;  /* 0x0000000203037220 */ /* 0x001fca0000410000 */
[----:B------:R0:W-:Y:S02]  /*1500*/  STS [R6], R3 ;  /* 0x0000000306007388 */ /* 0x0001e40000000800 */
[----:B0-----:R-:W-:-:S05]  /*1510*/  VIADD R6, R6, 0x200 ;  /* 0x0000020006067836 */ /* 0x001fca0000000000 */
[----:B------:R-:W-:Y:S05]  /*1520*/  @P0 BRA `(.L_x_3635) ;  /* 0xfffffffc00e40947 */ /* 0x000fea000383ffff */
.L_x_3634:
[----:B------:R-:W-:Y:S05]  /*1530*/  BSYNC.RECONVERGENT B1 ;  /* 0x0000000000017941 */ /* 0x000fea0003800200 */
.L_x_3633:
        /* <DEDUP_REMOVED lines=12> */
.L_x_3638:
        /* <DEDUP_REMOVED lines=52> */
.L_x_3637:
[----:B------:R-:W-:Y:S05]  /*1940*/  BSYNC.RECONVERGENT B1 ;  /* 0x0000000000017941 */ /* 0x000fea0003800200 */
.L_x_3636:
        /* <DEDUP_REMOVED lines=31> */
.L_x_3640:
[----:B------:R-:W-:Y:S05]  /*1b40*/  BSYNC.RECONVERGENT B1 ;  /* 0x0000000000017941 */ /* 0x000fea0003800200 */
.L_x_3639:
        /* <DEDUP_REMOVED lines=14> */
.L_x_3632:
[----:B------:R-:W-:Y:S05]  /*1c30*/  BSYNC.RECONVERGENT B0 ;  /* 0x0000000000007941 */ /* 0x000fea0003800200 */
.L_x_3631:
        /* <DEDUP_REMOVED lines=28> */
.L_x_3642:
[----:B------:R-:W-:Y:S05]  /*1e00*/  BSYNC.RECONVERGENT B0 ;  /* 0x0000000000007941 */ /* 0x000fea0003800200 */
.L_x_3641:
        /* <DEDUP_REMOVED lines=28> */
.L_x_3646:
[----:B------:R-:W-:Y:S05]  /*1fd0*/  BSYNC.RECONVERGENT B1 ;  /* 0x0000000000017941 */ /* 0x000fea0003800200 */
.L_x_3645:
[----:B-1----:R-:W-:-:S07]  /*1fe0*/  @!P0 FADD.FTZ R4, R4, R23 ;  /* 0x0000001704048221 */ /* 0x002fce0000010000 */
.L_x_3644:
[----:B------:R-:W-:Y:S05]  /*1ff0*/  BSYNC.RECONVERGENT B0 ;  /* 0x0000000000007941 */ /* 0x000fea0003800200 */
.L_x_3643:
        /* <DEDUP_REMOVED lines=20> */
.L_x_3648:
[----:B------:R-:W-:Y:S05]  /*2140*/  BSYNC.RECONVERGENT B0 ;  /* 0x0000000000007941 */ /* 0x000fea0003800200 */
.L_x_3647:
        /* <DEDUP_REMOVED lines=28> */
.L_x_3652:
[----:B------:R-:W-:Y:S05]  /*2310*/  BSYNC.RECONVERGENT B1 ;  /* 0x0000000000017941 */ /* 0x000fea0003800200 */
.L_x_3651:
[----:B01-3--:R-:W-:-:S07]  /*2320*/  @!P0 FADD.FTZ R4, R4, R17 ;  /* 0x0000001104048221 */ /* 0x00bfce0000010000 */
.L_x_3650:
[----:B------:R-:W-:Y:S05]  /*2330*/  BSYNC.RECONVERGENT B0 ;  /* 0x0000000000007941 */ /* 0x000fea0003800200 */
.L_x_3649:
        /* <DEDUP_REMOVED lines=20> */
[----:B------:R-:W-:Y:S02]  /*2480*/  F2FP.F16.F32.PACK_AB R2, R7, R2 ;  /* 0x000000020702723e */ /* 0x000fe400000000ff */
[----:B------:R-:W-:Y:S02]  /*2490*/  F2FP.F16.F32.PACK_AB R3, R10, R3 ;  /* 0x000000030a03723e */ /* 0x000fe400000000ff */
[----:B------:R-:W-:Y:S01]  /*24a0*/  F2FP.F16.F32.PACK_AB R8, R8, R9 ;  /* 0x000000090808723e */ /* 0x000fe200000000ff */
[----:B------:R0:W-:Y:S01]  /*24b0*/  STG.E.U16 desc[UR36][R12.64], R2 ;  /* 0x000000020c007986 */ /* 0x0001e2000c101524 */
[----:B------:R-:W-:Y:S02]  /*24c0*/  PRMT R0, R2, 0x7632, R0 ;  /* 0x0000763202007816 */ /* 0x000fe40000000000 */
[----:B------:R-:W-:Y:S01]  /*24d0*/  F2FP.F16.F32.PACK_AB R6, RZ, R6 ;  /* 0x00000006ff06723e */ /* 0x000fe200000000ff */
        /* <DEDUP_REMOVED lines=8> */
.L_x_3654:
[----:B------:R-:W-:Y:S05]  /*2560*/  BSYNC.RECONVERGENT B0 ;  /* 0x0000000000007941 */ /* 0x000fea0003800200 */
.L_x_3653:
[----:B------:R-:W-:Y:S05]  /*2570*/  @P0 EXIT ;  /* 0x000000000000094d */ /* 0x000fea0003800000 */
[----:B------:R-:W-:-:S05]  /*2580*/  F2FP.F16.F32.PACK_AB R4, RZ, R4 ;  /* 0x00000004ff04723e */ /* 0x000fca00000000ff */
[----:B------:R-:W-:Y:S01]  /*2590*/  STG.E.U16 desc[UR36][R12.64+0xe0], R4 ;  /* 0x0000e0040c007986 */ /* 0x000fe2000c101524 */
[----:B------:R-:W-:Y:S05]  /*25a0*/  EXIT ;  /* 0x000000000000794d */ /* 0x000fea0003800000 */
.L_x_3620:
[----:B------:R-:W-:Y:S01]  /*25b0*/  HFMA2 R11, -RZ, RZ, 0, 1.847743988037109375e-06 ;  /* 0x0000001fff0b7431 */ /* 0x000fe200000001ff */
[----:B------:R-:W-:Y:S02]  /*25c0*/  MOV R12, 0x10 ;  /* 0x00000010000c7802 */ /* 0x000fe40000000f00 */
[----:B------:R-:W-:-:S07]  /*25d0*/  MOV R15, 0xffffffff ;  /* 0xffffffff000f7802 */ /* 0x000fce0000000f00 */
[----:B------:R-:W-:Y:S05]  /*25e0*/  WARPSYNC.COLLECTIVE R15, `(.L_x_3655) ;  /* 0x000000000f087348 */ /* 0x000fea0003c00000 */
[----:B------:R0:W1:Y:S02]  /*25f0*/  SHFL.BFLY P6, R14, R13, R12, R11 ;  /* 0x0c00000c0d0e7389 */ /* 0x00006400000c000b */
[----:B01----:R-:W-:Y:S05]  /*2600*/  ENDCOLLECTIVE ;  /* 0x000000000000791b */ /* 0x003fea0003800000 */
.L_x_3655:
[----:B------:R-:W-:Y:S01]  /*2610*/  HFMA2 R12, -RZ, RZ, 0, 4.76837158203125e-07 ;  /* 0x00000008ff0c7431 */ /* 0x000fe200000001ff */
[----:B------:R-:W-:-:S05]  /*2620*/  FMNMX.FTZ R0, R14, -3.40282346638528859812e+38, !PT ;  /* 0xff7fffff0e007809 */ /* 0x000fca0007810000 */
[----:B------:R-:W-:-:S07]  /*2630*/  IMAD.MOV.U32 R13, RZ, RZ, R0 ;  /* 0x000000ffff0d7224 */ /* 0x000fce00078e0000 */
[----:B------:R-:W-:Y:S05]  /*2640*/  WARPSYNC.COLLECTIVE R15, `(.L_x_3656) ;  /* 0x000000000f087348 */ /* 0x000fea0003c00000 */
[----:B------:R0:W1:Y:S02]  /*2650*/  SHFL.BFLY P6, R14, R13, R12, R11 ;  /* 0x0c00000c0d0e7389 */ /* 0x00006400000c000b */
[----:B01----:R-:W-:Y:S05]  /*2660*/  ENDCOLLECTIVE ;  /* 0x000000000000791b */ /* 0x003fea0003800000 */
.L_x_3656:
[----:B------:R-:W-:Y:S01]  /*2670*/  HFMA2 R12, -RZ, RZ, 0, 2.384185791015625e-07 ;  /* 0x00000004ff0c7431 */ /* 0x000fe200000001ff */
[----:B------:R-:W-:-:S04]  /*2680*/  FMNMX.FTZ R2, R0, R14, !PT ;  /* 0x0000000e00027209 */ /* 0x000fc80007810000 */
[----:B------:R-:W-:-:S07]  /*2690*/  MOV R13, R2 ;  /* 0x00000002000d7202 */ /* 0x000fce0000000f00 */
[----:B------:R-:W-:Y:S05]  /*26a0*/  WARPSYNC.COLLECTIVE R15, `(.L_x_3657) ;  /* 0x000000000f087348 */ /* 0x000fea0003c00000 */
[----:B------:R0:W1:Y:S02]  /*26b0*/  SHFL.BFLY P6, R14, R13, R12, R11 ;  /* 0x0c00000c0d0e7389 */ /* 0x00006400000c000b */
[----:B01----:R-:W-:Y:S05]  /*26c0*/  ENDCOLLECTIVE ;  /* 0x000000000000791b */ /* 0x003fea0003800000 */
.L_x_3657:
[----:B------:R-:W-:Y:S01]  /*26d0*/  HFMA2 R12, -RZ, RZ, 0, 1.1920928955078125e-07 ;  /* 0x00000002ff0c7431 */ /* 0x000fe200000001ff */
[----:B------:R-:W-:-:S04]  /*26e0*/  FMNMX.FTZ R3, R2, R14, !PT ;  /* 0x0000000e02037209 */ /* 0x000fc80007810000 */
[----:B------:R-:W-:-:S07]  /*26f0*/  MOV R13, R3 ;  /* 0x00000003000d7202 */ /* 0x000fce0000000f00 */
[----:B------:R-:W-:Y:S05]  /*2700*/  WARPSYNC.COLLECTIVE R15, `(.L_x_3658) ;  /* 0x000000000f087348 */ /* 0x000fea0003c00000 */
[----:B------:R0:W1:Y:S02]  /*2710*/  SHFL.BFLY P6, R14, R13, R12, R11 ;  /* 0x0c00000c0d0e7389 */ /* 0x00006400000c000b */
[----:B01----:R-:W-:Y:S05]  /*2720*/  ENDCOLLECTIVE ;  /* 0x000000000000791b */ /* 0x003fea0003800000 */
.L_x_3658:
[----:B------:R-:W-:Y:S05]  /*2730*/  BRA `(.L_x_3659) ;  /* 0xffffffd800e87947 */ /* 0x000fea000383ffff */
.L_x_3660:
        /* <DEDUP_REMOVED lines=12> */
.L_x_25647:


//--------------------- .text._ZN4vllm25paged_attention_v1_kernelIthLi112ELi16ELi128ELNS_18Fp8KVCacheDataTypeE2ELb0EEEvPT_PKS2_PKT0_S8_ifPKiSA_iPKfiiiSC_SC_iiiii --------------------------
	.section	.text._ZN4vllm25paged_attention_v1_kernelIthLi112ELi16ELi128ELNS_18Fp8KVCacheDataTypeE2ELb0EEEvPT_PKS2_PKT0_S8_ifPKiSA_iPKfiiiSC_SC_iiiii,"ax",@progbits
	.align	128
        .global         _ZN4vllm25paged_attention_v1_kernelIthLi112ELi16ELi128ELNS_18Fp8KVCacheDataTypeE2ELb0EEEvPT_PKS2_PKT0_S8_ifPKiSA_iPKfiiiSC_SC_iiiii
        .type           _ZN4vllm25paged_attention_v1_kernelIthLi112ELi16ELi128ELNS_18Fp8KVCacheDataTypeE2ELb0EEEvPT_PKS2_PKT0_S8_ifPKiSA_iPKfiiiSC_SC_iiiii,@function
        .size           _ZN4vllm25paged_attention_v1_kernelIthLi112ELi16ELi128ELNS_18Fp8KVCacheDataTypeE2ELb0EEEvPT_PKS2_PKT0_S8_ifPKiSA_iPKfiiiSC_SC_iiiii,(.L_x_25648 - _ZN4vllm25paged_attention_v1_kernelIthLi112ELi16ELi128ELNS_18Fp8KVCacheDataTypeE2ELb0EEEvPT_PKS2_PKT0_S8_ifPKiSA_iPKfiiiSC_SC_iiiii)
        .other          _ZN4vllm25paged_attention_v1_kernelIthLi112ELi16ELi128ELNS_18Fp8KVCacheDataTypeE2ELb0EEEvPT_PKS2_PKT0_S8_ifPKiSA_iPKfiiiSC_SC_iiiii,@"STO_CUDA_ENTRY STV_DEFAULT"
_ZN4vllm25paged_attention_v1_kernelIthLi112ELi16ELi128ELNS_18Fp8KVCacheDataTypeE2ELb0EEEvPT_PKS2_PKT0_S8_ifPKiSA_iPKfiiiSC_SC_iiiii:
.text._ZN4vllm25paged_attention_v1_kernelIthLi112ELi16ELi128ELNS_18Fp8KVCacheDataTypeE2ELb0EEEvPT_PKS2_PKT0_S8_ifPKiSA_iPKfiiiSC_SC_iiiii:
        /* <DEDUP_REMOVED lines=35> */
.L_x_3662:
[----:B------:R-:W-:Y:S05]  /*0230*/  BSYNC.RECONVERGENT B6 ;  /* 0x0000000000067941 */ /* 0x000fea0003800200 */
.L_x_3661:
        /* <DEDUP_REMOVED lines=10> */
.L_x_3692:
        /* <DEDUP_REMOVED lines=39> */
.L_x_3668:
        /* <DEDUP_REMOVED lines=11> */
.L_x_3667:
[----:B------:R-:W-:Y:S05]  /*0600*/  BSYNC.RECONVERGENT B1 ;  /* 0x0000000000017941 */ /* 0x000fea0003800200 */
.L_x_3666:
        /* <DEDUP_REMOVED lines=12> */
.L_x_3671:
        /* <DEDUP_REMOVED lines=100> */
.L_x_3670:
[----:B------:R-:W-:Y:S05]  /*0d10*/  BSYNC.RECONVERGENT B1 ;  /* 0x0000000000017941 */ /* 0x000fea0003800200 */
.L_x_3669:
        /* <DEDUP_REMOVED lines=55> */
.L_x_3673:
[----:B------:R-:W-:Y:S05]  /*1090*/  BSYNC.RECONVERGENT B1 ;  /* 0x0000000000017941 */ /* 0x000fea0003800200 */
.L_x_3672:
        /* <DEDUP_REMOVED lines=26> */
.L_x_3665:
[----:B------:R-:W-:Y:S05]  /*1240*/  BSYNC.RECONVERGENT B0 ;  /* 0x0000000000007941 */ /* 0x000fea0003800200 */
.L_x_3664:
        /* <DEDUP_REMOVED lines=39> */
.L_x_3678:
[----:B------:R-:W0:Y:S01]  /*14c0*/  LDS R3, [R6] ;  /* 0x0000000006037984 */ /* 0x000e220000000800 */
[----:B------:R-:W-:-:S04]  /*14d0*/  IADD3 R7, PT, PT, R7, 0x1, RZ ;  /* 0x0000000107077810 */ /* 0x000fc80007ffe0ff */
[----:B------:R-:W-:Y:S01]  /*14e0*/  ISETP.NE.AND P0, PT, R7, RZ, PT ;  /* 0x000000ff0700720c */ /* 0x000fe20003f05270 */
[----:B0-----:R-:W-:-:S05]  /*14f0*/  FMUL.FTZ R3, R3, R2 ;  /* 0x0000000203037220 */ /* 0x001fca0000410000 */
[----:B------:R0:W-:Y:S02]  /*1500*/  STS [R6], R3 ;  /* 0x0000000306007388 */ /* 0x0001e40000000800 */
[----:B0-----:R-:W-:-:S05]  /*1510*/  IADD3 R6, PT, PT, R6, 0x200, RZ ;  /* 0x0000020006067810 */ /* 0x001fca0007ffe0ff */
[----:B------:R-:W-:Y:S05]  /*1520*/  @P0 BRA `(.L_x_3678) ;  /* 0xfffffffc00e40947 */ /* 0x000fea000383ffff */
.L_x_3677:
[----:B------:R-:W-:Y:S05]  /*1530*/  BSYNC.RECONVERGENT B1 ;  /* 0x0000000000017941 */ /* 0x000fea0003800200 */
.L_x_3676:
        /* <DEDUP_REMOVED lines=12> */
.L_x_3681:
        /* <DEDUP_REMOVED lines=52> */
.L_x_3680:
[----:B------:R-:W-:Y:S05]  /*1940*/  BSYNC.RECONVERGENT B1 ;  /* 0x0000000000017941 */ /* 0x000fea0003800200 */
.L_x_3679:
        /* <DEDUP_REMOVED lines=31> */
.L_x_3683:
[----:B------:R-:W-:Y:S05]  /*1b40*/  BSYNC.RECONVERGENT B1 ;  /* 0x0000000000017941 */ /* 0x000fea0003800200 */
.L_x_3682:
        /* <DEDUP_REMOVED lines=14> */
.L_x_3675:
[----:B------:R-:W-:Y:S05]  /*1c30*/  BSYNC.RECONVERGENT B0 ;  /* 0x0000000000007941 */ /* 0x000fea0003800200 */
.L_x_3674:
        /* <DEDUP_REMOVED lines=44> */
.L_x_3685:
[----:B------:R-:W-:Y:S05]  /*1f00*/  BSYNC.RECONVERGENT B0 ;  /* 0x0000000000007941 */ /* 0x000fea0003800200 */
.L_x_3684:
        /* <DEDUP_REMOVED lines=25> */
.L_x_3687:
[----:B------:R-:W-:Y:S05]  /*20a0*/  BSYNC.RECONVERGENT B0 ;  /* 0x0000000000007941 */ /* 0x000fea0003800200 */
.L_x_3686:
        /* <DEDUP_REMOVED lines=15> */
[----:B------:R-:W-:-:S02]  /*21a0*/  PRMT R3, R2, 0x7632, R3 ;  /* 0x0000763202037816 */ /* 0x000fc40000000003 */
[----:B------:R-:W-:Y:S02]  /*21b0*/  F2FP.F16.F32.PACK_AB R4, RZ, R4 ;  /* 0x00000004ff04723e */ /* 0x000fe400000000ff */
        /* <DEDUP_REMOVED lines=15> */
.L_x_3663:
[----:B------:R-:W-:Y:S01]  /*22b0*/  HFMA2 R11, -RZ, RZ, 0, 1.847743988037109375e-06 ;  /* 0x0000001fff0b7431 */ /* 0x000fe200000001ff */
[----:B------:R-:W-:Y:S02]  /*22c0*/  MOV R12, 0x10 ;  /* 0x00000010000c7802 */ /* 0x000fe40000000f00 */
[----:B------:R-:W-:-:S07]  /*22d0*/  MOV R15, 0xffffffff ;  /* 0xffffffff000f7802 */ /* 0x000fce0000000f00 */
[----:B------:R-:W-:Y:S05]  /*22e0*/  WARPSYNC.COLLECTIVE R15, `(.L_x_3688) ;  /* 0x000000000f087348 */ /* 0x000fea0003c00000 */
[----:B------:R0:W1:Y:S02]  /*22f0*/  SHFL.BFLY P6, R14, R13, R12, R11 ;  /* 0x0c00000c0d0e7389 */ /* 0x00006400000c000b */
[----:B01----:R-:W-:Y:S05]  /*2300*/  ENDCOLLECTIVE ;  /* 0x000000000000791b */ /* 0x003fea0003800000 */
.L_x_3688:
[----:B------:R-:W-:Y:S01]  /*2310*/  HFMA2 R12, -RZ, RZ, 0, 4.76837158203125e-07 ;  /* 0x00000008ff0c7431 */ /* 0x000fe200000001ff */
[----:B------:R-:W-:-:S04]  /*2320*/  FMNMX.FTZ R0, R14, -3.40282346638528859812e+38, !PT ;  /* 0xff7fffff0e007809 */ /* 0x000fc80007810000 */
[----:B------:R-:W-:-:S07]  /*2330*/  MOV R13, R0 ;  /* 0x00000000000d7202 */ /* 0x000fce0000000f00 */
[----:B------:R-:W-:Y:S05]  /*2340*/  WARPSYNC.COLLECTIVE R15, `(.L_x_3689) ;  /* 0x000000000f087348 */ /* 0x000fea0003c00000 */
[----:B------:R0:W1:Y:S02]  /*2350*/  SHFL.BFLY P6, R14, R13, R12, R11 ;  /* 0x0c00000c0d0e7389 */ /* 0x00006400000c000b */
[----:B01----:R-:W-:Y:S05]  /*2360*/  ENDCOLLECTIVE ;  /* 0x000000000000791b */ /* 0x003fea0003800000 */
.L_x_3689:
[----:B------:R-:W-:Y:S01]  /*2370*/  HFMA2 R12, -RZ, RZ, 0, 2.384185791015625e-07 ;  /* 0x00000004ff0c7431 */ /* 0x000fe200000001ff */
[----:B------:R-:W-:-:S04]  /*2380*/  FMNMX.FTZ R2, R0, R14, !PT ;  /* 0x0000000e00027209 */ /* 0x000fc80007810000 */
[----:B------:R-:W-:-:S07]  /*2390*/  MOV R13, R2 ;  /* 0x00000002000d7202 */ /* 0x000fce0000000f00 */
[----:B------:R-:W-:Y:S05]  /*23a0*/  WARPSYNC.COLLECTIVE R15, `(.L_x_3690) ;  /* 0x000000000f087348 */ /* 0x000fea0003c00000 */
[----:B------:R0:W1:Y:S02]  /*23b0*/  SHFL.BFLY P6, R14, R13, R12, R11 ;  /* 0x0c00000c0d0e7389 */ /* 0x00006400000c000b */
[----:B01----:R-:W-:Y:S05]  /*23c0*/  ENDCOLLECTIVE ;  /* 0x000000000000791b */ /* 0x003fea0003800000 */
.L_x_3690:
[----:B------:R-:W-:Y:S01]  /*23d0*/  HFMA2 R12, -RZ, RZ, 0, 1.1920928955078125e-07 ;  /* 0x00000002ff0c7431 */ /* 0x000fe200000001ff */
[----:B------:R-:W-:-:S04]  /*23e0*/  FMNMX.FTZ R3, R2, R14, !PT ;  /* 0x0000000e02037209 */ /* 0x000fc80007810000 */
[----:B------:R-:W-:-:S07]  /*23f0*/  MOV R13, R3 ;  /* 0x00000003000d7202 */ /* 0x000fce0000000f00 */
[----:B------:R-:W-:Y:S05]  /*2400*/  WARPSYNC.COLLECTIVE R15, `(.L_x_3691) ;  /* 0x000000000f087348 */ /* 0x000fea0003c00000 */
[----:B------:R0:W1:Y:S02]  /*2410*/  SHFL.BFLY P6, R14, R13, R12, R11 ;  /* 0x0c00000c0d0e7389 */ /* 0x00006400000c000b */
[----:B01----:R-:W-:Y:S05]  /*2420*/  ENDCOLLECTIVE ;  /* 0x000000000000791b */ /* 0x003fea0003800000 */
.L_x_3691:
[----:B------:R-:W-:Y:S05]  /*2430*/  BRA `(.L_x_3692) ;  /* 0xffffffdc00a87947 */ /* 0x000fea000383ffff */
.L_x_3693:
        /* <DEDUP_REMOVED lines=12> */
.L_x_25648:


//--------------------- .text._ZN4vllm25paged_attention_v1_kernelIthLi96ELi16ELi128ELNS_18Fp8KVCacheDataTypeE2ELb0EEEvPT_PKS2_PKT0_S8_ifPKiSA_iPKfiiiSC_SC_iiiii --------------------------
	.section	.text._ZN4vllm25paged_attention_v1_kernelIthLi96ELi16ELi128ELNS_18Fp8KVCacheDataTypeE2ELb0EEEvPT_PKS2_PKT0_S8_ifPKiSA_iPKfiiiSC_SC_iiiii,"ax",@progbits
	.align	128
        .global         _ZN4vllm25paged_attention_v1_kernelIthLi96ELi16ELi128ELNS_18Fp8KVCacheDataTypeE2ELb0EEEvPT_PKS2_PKT0_S8_ifPKiSA_iPKfiiiSC_SC_iiiii
        .type           _ZN4vllm25paged_attention_v1_kernelIthLi96ELi16ELi128ELNS_18Fp8KVCacheDataTypeE2ELb0EEEvPT_PKS2_PKT0_S8_ifPKiSA_iPKfiiiSC_SC_iiiii,@function
        .size           _ZN4vllm25paged_attention_v1_kernelIthLi96ELi16ELi128ELNS_18Fp8KVCacheDataTypeE2ELb0EEEvPT_PKS2_PKT0_S8_ifPKiSA_iPKfiiiSC_SC_iiiii,(.L_x_25649 - _ZN4vllm25paged_attention_v1_kernelIthLi96ELi16ELi128ELNS_18Fp8KVCacheDataTypeE2ELb0EEEvPT_PKS2_PKT0_S8_ifPKiSA_iPKfiiiSC_SC_iiiii)
        .other          _ZN4vllm25paged_attention_v1_kernelIthLi96ELi16ELi128ELNS_18Fp8KVCacheDataTypeE2ELb0EEEvPT_PKS2_PKT0_S8_ifPKiSA_iPKfiiiSC_SC_iiiii,@"STO_CUDA_ENTRY STV_DEFAULT"
_ZN4vllm25paged_attention_v1_kernelIthLi96ELi16ELi128ELNS_18Fp8KVCacheDataTypeE2ELb0EEEvPT_PKS2_PKT0_S8_ifPKiSA_iPKfiiiSC_SC_iiiii:
.text._ZN4vllm25paged_attention_v1_kernelIthLi96ELi16ELi128ELNS_18Fp8KVCacheDataTypeE2ELb0EEEvPT_PKS2_PKT0_S8_ifPKiSA_iPKfiiiSC_SC_iiiii:
        /* <DEDUP_REMOVED lines=35> */
.L_x_3695:
[----:B------:R-:W-:Y:S05]  /*0230*/  BSYNC.RECONVERGENT B6 ;  /* 0x0000000000067941 */ /* 0x000fea0003800200 */
.L_x_3694:
        /* <DEDUP_REMOVED lines=10> */
.L_x_3725:
        /* <DEDUP_REMOVED lines=39> */
.L_x_3701:
        /* <DEDUP_REMOVED lines=11> */
.L_x_3700:
[----:B------:R-:W-:Y:S05]  /*0600*/  BSYNC.RECONVERGENT B1 ;  /* 0x0000000000017941 */ /* 0x000fea0003800200 */
.L_x_3699:
        /* <DEDUP_REMOVED lines=12> */
.L_x_3704:
        /* <DEDUP_REMOVED lines=100> */
.L_x_3703:
[----:B------:R-:W-:Y:S05]  /*0d10*/  BSYNC.RECONVERGENT B1 ;  /* 0x0000000000017941 */ /* 0x000fea0003800200 */
.L_x_3702:
        /* <DEDUP_REMOVED lines=55> */
.L_x_3706:
[----:B------:R-:W-:Y:S05]  /*1090*/  BSYNC.RECONVERGENT B1 ;  /* 0x0000000000017941 */ /* 0x000fea0003800200 */
.L_x_3705:
        /* <DEDUP_REMOVED lines=26> */
.L_x_3698:
[----:B------:R-:W-:Y:S05]  /*1240*/  BSYNC.RECONVERGENT B0 ;  /* 0x0000000000007941 */ /* 0x000fea0003800200 */
.L_x_3697:
        /* <DEDUP_REMOVED lines=39> */
.L_x_3711:
[----:B------:R-:W0:Y:S01]  /*14c0*/  LDS R3, [R6] ;  /* 0x0000000006037984 */ /* 0x000e220000000800 */
[----:B------:R-:W-:-:S04]  /*14d0*/  IADD3 R7, PT, PT, R7, 0x1, RZ ;  /* 0x0000000107077810 */ /* 0x000fc80007ffe0ff */
[----:B------:R-:W-:Y:S01]  /*14e0*/  ISETP.NE.AND P0, PT, R7, RZ, PT ;  /* 0x000000ff0700720c */ /* 0x000fe20003f05270 */
[----:B0-----:R-:W-:-:S05]  /*14f0*/  FMUL.FTZ R3, R3, R2 ;  /* 0x0000000203037220 */ /* 0x001fca0000410000 */
[----:B------:R0:W-:Y:S02]  /*1500*/  STS [R6], R3 ;  /* 0x0000000306007388 */ /* 0x0001e40000000800 */
[----:B0-----:R-:W-:-:S05]  /*1510*/  IADD3 R6, PT, PT, R6, 0x200, RZ ;  /* 0x0000020006067810 */ /* 0x001fca0007ffe0ff */
[----:B------:R-:W-:Y:S05]  /*1520*/  @P0 BRA `(.L_x_3711) ;  /* 0xfffffffc00e40947 */ /* 0x000fea000383ffff */
.L_x_3710:
[----:B------:R-:W-:Y:S05]  /*1530*/  BSYNC.RECONVERGENT B1 ;  /* 0x0000000000017941 */ /* 0x000fea0003800200 */
.L_x_3709:
        /* <DEDUP_REMOVED lines=12> */
.L_x_3714:
        /* <DEDUP_REMOVED lines=52> */
.L_x_3713:
[----:B------:R-:W-:Y:S05]  /*1940*/  BSYNC.RECONVERGENT B1 ;  /* 0x0000000000017941 */ /* 0x000fea0003800200 */
.L_x_3712:
        /* <DEDUP_REMOVED lines=31> */
.L_x_3716:
[----:B------:R-:W-:Y:S05]  /*1b40*/  BSYNC.RECONVERGENT B1 ;  /* 0x0000000000017941 */ /* 0x000fea0003800200 */
.L_x_3715:
        /* <DEDUP_REMOVED lines=14> */
.L_x_3708:
[----:B------:R-:W-:Y:S05]  /*1c30*/  BSYNC.RECONVERGENT B0 ;  /* 0x0000000000007941 */ /* 0x000fea0003800200 */
.L_x_3707:
        /* <DEDUP_REMOVED lines=41> */
.L_x_3718:
[----:B------:R-:W-:Y:S05]  /*1ed0*/  BSYNC.RECONVERGENT B0 ;  /* 0x0000000000007941 */ /* 0x000fea0003800200 */
.L_x_3717:
        /* <DEDUP_REMOVED lines=22> */
.L_x_3720:
[----:B------:R-:W-:Y:S05]  /*2040*/  BSYNC.RECONVERGENT B0 ;  /* 0x0000000000007941 */ /* 0x000fea0003800200 */
.L_x_3719:
        /* <DEDUP_REMOVED lines=30> */
.L_x_3696:
[----:B------:R-:W-:Y:S01]  /*2230*/  HFMA2 R12, -RZ, RZ, 0, 9.5367431640625e-07 ;  /* 0x00000010ff0c7431 */ /* 0x000fe200000001ff */
[----:B------:R-:W-:Y:S02]  /*2240*/  MOV R11, 0x1f ;  /* 0x0000001f000b7802 */ /* 0x000fe40000000f00 */
[----:B------:R-:W-:-:S07]  /*2250*/  MOV R15, 0xffffffff ;  /* 0xffffffff000f7802 */ /* 0x000fce0000000f00 */
[----:B------:R-:W-:Y:S05]  /*2260*/  WARPSYNC.COLLECTIVE R15, `(.L_x_3721) ;  /* 0x000000000f087348 */ /* 0x000fea0003c00000 */
[----:B------:R0:W1:Y:S02]  /*2270*/  SHFL.BFLY P6, R14, R13, R12, R11 ;  /* 0x0c00000c0d0e7389 */ /* 0x00006400000c000b */
[----:B01----:R-:W-:Y:S05]  /*2280*/  ENDCOLLECTIVE ;  /* 0x000000000000791b */ /* 0x003fea0003800000 */
.L_x_3721:
[----:B------:R-:W-:Y:S01]  /*2290*/  HFMA2 R12, -RZ, RZ, 0, 4.76837158203125e-07 ;  /* 0x00000008ff0c7431 */ /* 0x000fe200000001ff */
[----:B------:R-:W-:-:S04]  /*22a0*/  FMNMX.FTZ R0, R14, -3.40282346638528859812e+38, !PT ;  /* 0xff7fffff0e007809 */ /* 0x000fc80007810000 */
[----:B------:R-:W-:-:S07]  /*22b0*/  MOV R13, R0 ;  /* 0x00000000000d7202 */ /* 0x000fce0000000f00 */
[----:B------:R-:W-:Y:S05]  /*22c0*/  WARPSYNC.COLLECTIVE R15, `(.L_x_3722) ;  /* 0x000000000f087348 */ /* 0x000fea0003c00000 */
[----:B------:R0:W1:Y:S02]  /*22d0*/  SHFL.BFLY P6, R14, R13, R12, R11 ;  /* 0x0c00000c0d0e7389 */ /* 0x00006400000c000b */
[----:B01----:R-:W-:Y:S05]  /*22e0*/  ENDCOLLECTIVE ;  /* 0x000000000000791b */ /* 0x003fea0003800000 */
.L_x_3722:
[----:B------:R-:W-:Y:S01]  /*22f0*/  HFMA2 R12, -RZ, RZ, 0, 2.384185791015625e-07 ;  /* 0x00000004ff0c7431 */ /* 0x000fe200000001ff */
[----:B------:R-:W-:-:S04]  /*2300*/  FMNMX.FTZ R2, R0, R14, !PT ;  /* 0x0000000e00027209 */ /* 0x000fc80007810000 */
[----:B------:R-:W-:-:S07]  /*2310*/  MOV R13, R2 ;  /* 0x00000002000d7202 */ /* 0x000fce0000000f00 */
[----:B------:R-:W-:Y:S05]  /*2320*/  WARPSYNC.COLLECTIVE R15, `(.L_x_3723) ;  /* 0x000000000f087348 */ /* 0x000fea0003c00000 */
[----:B------:R0:W1:Y:S02]  /*2330*/  SHFL.BFLY P6, R14, R13, R12, R11 ;  /* 0x0c00000c0d0e7389 */ /* 0x00006400000c000b */
[----:B01----:R-:W-:Y:S05]  /*2340*/  ENDCOLLECTIVE ;  /* 0x000000000000791b */ /* 0x003fea0003800000 */
.L_x_3723:
[----:B------:R-:W-:Y:S01]  /*2350*/  HFMA2 R12, -RZ, RZ, 0, 1.1920928955078125e-07 ;  /* 0x00000002ff0c7431 */ /* 0x000fe200000001ff */
[----:B------:R-:W-:-:S04]  /*2360*/  FMNMX.FTZ R3, R2, R14, !PT ;  /* 0x0000000e02037209 */ /* 0x000fc80007810000 */
[----:B------:R-:W-:-:S07]  /*2370*/  MOV R13, R3 ;  /* 0x00000003000d7202 */ /* 0x000fce0000000f00 */
[----:B------:R-:W-:Y:S05]  /*2380*/  WARPSYNC.COLLECTIVE R15, `(.L_x_3724) ;  /* 0x000000000f087348 */ /* 0x000fea0003c00000 */
[----:B------:R0:W1:Y:S02]  /*2390*/  SHFL.BFLY P6, R14, R13, R12, R11 ;  /* 0x0c00000c0d0e7389 */ /* 0x00006400000c000b */
[----:B01----:R-:W-:Y:S05]  /*23a0*/  ENDCOLLECTIVE ;  /* 0x000000000000791b */ /* 0x003fea0003800000 */
.L_x_3724:
[----:B------:R-:W-:Y:S05]  /*23b0*/  BRA `(.L_x_3725) ;  /* 0xffffffdc00c87947 */ /* 0x000fea000383ffff */
.L_x_3726:
        /* <DEDUP_REMOVED lines=12> */
.L_x_25649:


//--------------------- .text._ZN4vllm25paged_attention_v1_kernelIthLi80ELi16ELi128ELNS_18Fp8KVCacheDataTypeE2ELb0EEEvPT_PKS2_PKT0_S8_ifPKiSA_iPKfiiiSC_SC_iiiii --------------------------
	.section	.text._ZN4vllm25paged_attention_v1_kernelIthLi80ELi16ELi128ELNS_18Fp8KVCacheDataTypeE2ELb0EEEvPT_PKS2_PKT0_S8_ifPKiSA_iPKfiiiSC_SC_iiiii,"ax",@progbits
	.align	128
        .global         _ZN4vllm25paged_attention_v1_kernelIthLi80ELi16ELi128ELNS_18Fp8KVCacheDataTypeE2ELb0EEEvPT_PKS2_PKT0_S8_ifPKiSA_iPKfiiiSC_SC_iiiii
        .type           _ZN4vllm25paged_attention_v1_kernelIthLi80ELi16ELi128ELNS_18Fp8KVCacheDataTypeE2ELb0EEEvPT_PKS2_PKT0_S8_ifPKiSA_iPKfiiiSC_SC_iiiii,@function
        .size           _ZN4vllm25paged_attention_v1_kernelIthLi80ELi16ELi128ELNS_18Fp8KVCacheDataTypeE2ELb0EEEvPT_PKS2_PKT0_S8_ifPKiSA_iPKfiiiSC_SC_iiiii,(.L_x_25650 - _ZN4vllm25paged_attention_v1_kernelIthLi80ELi16ELi128ELNS_18Fp8KVCacheDataTypeE2ELb0EEEvPT_PKS2_PKT0_S8_ifPKiSA_iPKfiiiSC_SC_iiiii)
        .other          _ZN4vllm25paged_attention_v1_kernelIthLi80ELi16ELi128ELNS_18Fp8KVCacheDataTypeE2ELb0EEEvPT_PKS2_PKT0_S8_ifPKiSA_iPKfiiiSC_SC_iiiii,@"STO_CUDA_ENTRY STV_DEFAULT"
_ZN4vllm25paged_attention_v1_kernelIthLi80ELi16ELi128ELNS_18Fp8KVCacheDataTypeE2ELb0EEEvPT_PKS2_PKT0_S8_ifPKiSA_iPKfiiiSC_SC_iiiii:
.text._ZN4vllm25paged_attention_v1_kernelIthLi80ELi16ELi128ELNS_18Fp8KVCacheDataTypeE2ELb0EEEvPT_PKS2_PKT0_S8_ifPKiSA_iPKfiiiSC_SC_iiiii:
        /* <DEDUP_REMOVED lines=35> */
.L_x_3728:
[----:B------:R-:W-:Y:S05]  /*0230*/  BSYNC.RECONVERGENT B6 ;  /* 0x0000000000067941 */ /* 0x000fea0003800200 */
.L_x_3727:
        /* <DEDUP_REMOVED lines=10> */
.L_x_3758:
        /* <DEDUP_REMOVED lines=39> */
.L_x_3734:
        /* <DEDUP_REMOVED lines=11> */
.L_x_3733:
[----:B------:R-:W-:Y:S05]  /*0600*/  BSYNC.RECONVERGENT B1 ;  /* 0x0000000000017941 */ /* 0x000fea0003800200 */
.L_x_3732:
        /* <DEDUP_REMOVED lines=12> */
.L_x_3737:
        /* <DEDUP_REMOVED lines=100> */
.L_x_3736:
[----:B------:R-:W-:Y:S05]  /*0d10*/  BSYNC.RECONVERGENT B1 ;  /* 0x0000000000017941 */ /* 0x000fea0003800200 */
.L_x_3735:
        /* <DEDUP_REMOVED lines=55> */
.L_x_3739:
[----:B------:R-:W-:Y:S05]  /*1090*/  BSYNC.RECONVERGENT B1 ;  /* 0x0000000000017941 */ /* 0x000fea0003800200 */
.L_x_3738:
        /* <DEDUP_REMOVED lines=26> */
.L_x_3731:
[----:B------:R-:W-:Y:S05]  /*1240*/  BSYNC.RECONVERGENT B0 ;  /* 0x0000000000007941 */ /* 0x000fea0003800200 */
.L_x_3730:
        /* <DEDUP_REMOVED lines=39> */
.L_x_3744:
[----:B------:R-:W0:Y:S01]  /*14c0*/  LDS R3, [R6] ;  /* 0x0000000006037984 */ /* 0x000e220000000800 */
[----:B------:R-:W-:-:S04]  /*14d0*/  IADD3 R7, PT, PT, R7, 0x1, RZ ;  /* 0x0000000107077810 */ /* 0x000fc80007ffe0ff */
[----:B------:R-:W-:Y:S01]  /*14e0*/  ISETP.NE.AND P0, PT, R7, RZ, PT ;  /* 0x000000ff0700720c */ /* 0x000fe20003f05270 */
[----:B0-----:R-:W-:-:S05]  /*14f0*/  FMUL.FTZ R3, R3, R2 ;  /* 0x0000000203037220 */ /* 0x001fca0000410000 */
[----:B------:R0:W-:Y:S02]  /*1500*/  STS [R6], R3 ;  /* 0x0000000306007388 */ /* 0x0001e40000000800 */
[----:B0-----:R-:W-:-:S05]  /*1510*/  IADD3 R6, PT, PT, R6, 0x200, RZ ;  /* 0x0000020006067810 */ /* 0x001fca0007ffe0ff */
[----:B------:R-:W-:Y:S05]  /*1520*/  @P0 BRA `(.L_x_3744) ;  /* 0xfffffffc00e40947 */ /* 0x000fea000383ffff */
.L_x_3743:
[----:B------:R-:W-:Y:S05]  /*1530*/  BSYNC.RECONVERGENT B1 ;  /* 0x0000000000017941 */ /* 0x000fea0003800200 */
.L_x_3742:
        /* <DEDUP_REMOVED lines=12> */
.L_x_3747:
        /* <DEDUP_REMOVED lines=52> */
.L_x_3746:
[----:B------:R-:W-:Y:S05]  /*1940*/  BSYNC.RECONVERGENT B1 ;  /* 0x0000000000017941 */ /* 0x000fea0003800200 */
.L_x_3745:
        /* <DEDUP_REMOVED lines=31> */
.L_x_3749:
[----:B------:R-:W-:Y:S05]  /*1b40*/  BSYNC.RECONVERGENT B1 ;  /* 0x0000000000017941 */ /* 0x000fea0003800200 */
.L_x_3748:
        /* <DEDUP_REMOVED lines=14> */
.L_x_3741:
[----:B------:R-:W-:Y:S05]  /*1c30*/  BSYNC.RECONVERGENT B0 ;  /* 0x0000000000007941 */ /* 0x000fea0003800200 */
.L_x_3740:
        /* <DEDUP_REMOVED lines=38> */
.L_x_3751:
[----:B------:R-:W-:Y:S05]  /*1ea0*/  BSYNC.RECONVERGENT B0 ;  /* 0x0000000000007941 */ /* 0x000fea0003800200 */
.L_x_3750:
        /* <DEDUP_REMOVED lines=19> */
.L_x_3753:
[----:B------:R-:W-:Y:S05]  /*1fe0*/  BSYNC.RECONVERGENT B0 ;  /* 0x0000000000007941 */ /* 0x000fea0003800200 */
.L_x_3752:
        /* <DEDUP_REMOVED lines=14> */
[----:B------:R-:W-:Y:S02]  /*20d0*/  F2FP.F16.F32.PACK_AB R6, RZ, R6 ;  /* 0x00000006ff06723e */ /* 0x000fe400000000ff */
        /* <DEDUP_REMOVED lines=13> */
.L_x_3729:
[----:B------:R-:W-:Y:S01]  /*21b0*/  HFMA2 R11, -RZ, RZ, 0, 1.847743988037109375e-06 ;  /* 0x0000001fff0b7431 */ /* 0x000fe200000001ff */
[----:B------:R-:W-:Y:S02]  /*21c0*/  MOV R12, 0x10 ;  /* 0x00000010000c7802 */ /* 0x000fe40000000f00 */
[----:B------:R-:W-:-:S07]  /*21d0*/  MOV R15, 0xffffffff ;  /* 0xffffffff000f7802 */ /* 0x000fce0000000f00 */
[----:B------:R-:W-:Y:S05]  /*21e0*/  WARPSYNC.COLLECTIVE R15, `(.L_x_3754) ;  /* 0x000000000f087348 */ /* 0x000fea0003c00000 */
[----:B------:R0:W1:Y:S02]  /*21f0*/  SHFL.BFLY P6, R14, R13, R12, R11 ;  /* 0x0c00000c0d0e7389 */ /* 0x00006400000c000b */
[----:B01----:R-:W-:Y:S05]  /*2200*/  ENDCOLLECTIVE ;  /* 0x000000000000791b */ /* 0x003fea0003800000 */
.L_x_3754:
[----:B------:R-:W-:Y:S01]  /*2210*/  HFMA2 R12, -RZ, RZ, 0, 4.76837158203125e-07 ;  /* 0x00000008ff0c7431 */ /* 0x000fe200000001ff */
[----:B------:R-:W-:-:S04]  /*2220*/  FMNMX.FTZ R0, R14, -3.40282346638528859812e+38, !PT ;  /* 0xff7fffff0e007809 */ /* 0x000fc80007810000 */
[----:B------:R-:W-:-:S07]  /*2230*/  MOV R13, R0 ;  /* 0x00000000000d7202 */ /* 0x000fce0000000f00 */
[----:B------:R-:W-:Y:S05]  /*2240*/  WARPSYNC.COLLECTIVE R15, `(.L_x_3755) ;  /* 0x000000000f087348 */ /* 0x000fea0003c00000 */
[----:B------:R0:W1:Y:S02]  /*2250*/  SHFL.BFLY P6, R14, R13, R12, R11 ;  /* 0x0c00000c0d0e7389 */ /* 0x00006400000c000b */
[----:B01----:R-:W-:Y:S05]  /*2260*/  ENDCOLLECTIVE ;  /* 0x000000000000791b */ /* 0x003fea0003800000 */
.L_x_3755:
[----:B------:R-:W-:Y:S01]  /*2270*/  HFMA2 R12, -RZ, RZ, 0, 2.384185791015625e-07 ;  /* 0x00000004ff0c7431 */ /* 0x000fe200000001ff */
[----:B------:R-:W-:-:S04]  /*2280*/  FMNMX.FTZ R2, R0, R14, !PT ;  /* 0x0000000e00027209 */ /* 0x000fc80007810000 */
[----:B------:R-:W-:-:S07]  /*2290*/  MOV R13, R2 ;  /* 0x00000002000d7202 */ /* 0x000fce0000000f00 */
[----:B------:R-:W-:Y:S05]  /*22a0*/  WARPSYNC.COLLECTIVE R15, `(.L_x_3756) ;  /* 0x000000000f087348 */ /* 0x000fea0003c00000 */
[----:B------:R0:W1:Y:S02]  /*22b0*/  SHFL.BFLY P6, R14, R13, R12, R11 ;  /* 0x0c00000c0d0e7389 */ /* 0x00006400000c000b */
[----:B01----:R-:W-:Y:S05]  /*22c0*/  ENDCOLLECTIVE ;  /* 0x000000000000791b */ /* 0x003fea0003800000 */
.L_x_3756:
[----:B------:R-:W-:Y:S01]  /*22d0*/  HFMA2 R12, -RZ, RZ, 0, 1.1920928955078125e-07 ;  /* 0x00000002ff0c7431 */ /* 0x000fe200000001ff */
[----:B------:R-:W-:-:S04]  /*22e0*/  FMNMX.FTZ R3, R2, R14, !PT ;  /* 0x0000000e02037209 */ /* 0x000fc80007810000 */
[----:B------:R-:W-:-:S07]  /*22f0*/  MOV R13, R3 ;  /* 0x00000003000d7202 */ /* 0x000fce0000000f00 */
[----:B------:R-:W-:Y:S05]  /*2300*/  WARPSYNC.COLLECTIVE R15, `(.L_x_3757) ;  /* 0x000000000f087348 */ /* 0x000fea0003c00000 */
[----:B------:R0:W1:Y:S02]  /*2310*/  SHFL.BFLY P6, R14, R13, R12, R11 ;  /* 0x0c00000c0d0e7389 */ /* 0x00006400000c000b */
[----:B01----:R-:W-:Y:S05]  /*2320*/  ENDCOLLECTIVE ;  /* 0x000000000000791b */ /* 0x003fea0003800000 */
.L_x_3757:
[----:B------:R-:W-:Y:S05]  /*2330*/  BRA `(.L_x_3758) ;  /* 0xffffffdc00e87947 */ /* 0x000fea000383ffff */
.L_x_3759:
        /* <DEDUP_REMOVED lines=12> */
.L_x_25650:


//--------------------- .text._ZN4vllm25paged_attention_v1_kernelIthLi64ELi16ELi128ELNS_18Fp8KVCacheDataTypeE2ELb0EEEvPT_PKS2_PKT0_S8_ifPKiSA_iPKfiiiSC_SC_iiiii --------------------------
	.section	.text._ZN4vllm25paged_attention_v1_kernelIthLi64ELi16ELi128ELNS_18Fp8KVCacheDataTypeE2ELb0EEEvPT_PKS2_PKT0_S8_ifPKiSA_iPKfiiiSC_SC_iiiii,"ax",@progbits
	.align	128
        .global         _ZN4vllm25paged_attention_v1_kernelIthLi64ELi16ELi128ELNS_18Fp8KVCacheDataTypeE2ELb0EEEvPT_PKS2_PKT0_S8_ifPKiSA_iPKfiiiSC_SC_iiiii
        .type           _ZN4vllm25paged_attention_v1_kernelIthLi64ELi16ELi128ELNS_18Fp8KVCacheDataTypeE2ELb0EEEvPT_PKS2_PKT0_S8_ifPKiSA_iPKfiiiSC_SC_iiiii,@function
        .size           _ZN4vllm25paged_attention_v1_kernelIthLi64ELi16ELi128ELNS_18Fp8KVCacheDataTypeE2ELb0EEEvPT_PKS2_PKT0_S8_ifPKiSA_iPKfiiiSC_SC_iiiii,(.L_x_25651 - _ZN4vllm25paged_attention_v1_kernelIthLi64ELi16ELi128ELNS_18Fp8KVCacheDataTypeE2ELb0EEEvPT_PKS2_PKT0_S8_ifPKiSA_iPKfiiiSC_SC_iiiii)
        .other          _ZN4vllm25paged_attention_v1_kernelIthLi64ELi16ELi128ELNS_18Fp8KVCacheDataTypeE2ELb0EEEvPT_PKS2_PKT0_S8_ifPKiSA_iPKfiiiSC_SC_iiiii,@"STO_CUDA_ENTRY STV_DEFAULT"
_ZN4vllm25paged_attention_v1_kernelIthLi64ELi16ELi128ELNS_18Fp8KVCacheDataTypeE2ELb0EEEvPT_PKS2_PKT0_S8_ifPKiSA_iPKfiiiSC_SC_iiiii:
.text._ZN4vllm25paged_attention_v1_kernelIthLi64ELi16ELi128ELNS_18Fp8KVCacheDataTypeE2ELb0EEEvPT_PKS2_PKT0_S8_ifPKiSA_iPKfiiiSC_SC_iiiii:
        /* <DEDUP_REMOVED lines=35> */
.L_x_3761:
[----:B------:R-:W-:Y:S05]  /*0230*/  BSYNC.RECONVERGENT B6 ;  /* 0x0000000000067941 */ /* 0x000fea0003800200 */
.L_x_3760:
        /* <DEDUP_REMOVED lines=10> */
.L_x_3787:
        /* <DEDUP_REMOVED lines=39> */
.L_x_3767:
        /* <DEDUP_REMOVED lines=11> */
.L_x_3766:
[----:B------:R-:W-:Y:S05]  /*0600*/  BSYNC.RECONVERGENT B1 ;  /* 0x0000000000017941 */ /* 0x000fea0003800200 */
.L_x_3765:
        /* <DEDUP_REMOVED lines=12> */
.L_x_3770:
        /* <DEDUP_REMOVED lines=100> */
.L_x_3769:
[----:B------:R-:W-:Y:S05]  /*0d10*/  BSYNC.RECONVERGENT B1 ;  /* 0x0000000000017941 */ /* 0x000fea0003800200 */
.L_x_3768:
        /* <DEDUP_REMOVED lines=55> */
.L_x_3772:
[----:B------:R-:W-:Y:S05]  /*1090*/  BSYNC.RECONVERGENT B1 ;  /* 0x0000000000017941 */ /* 0x000fea0003800200 */
.L_x_3771:
        /* <DEDUP_REMOVED lines=26> */
.L_x_3764:
[----:B------:R-:W-:Y:S05]  /*1240*/  BSYNC.RECONVERGENT B0 ;  /* 0x0000000000007941 */ /* 0x000fea0003800200 */
.L_x_3763:
        /* <DEDUP_REMOVED lines=39> */
.L_x_3777:
[----:B------:R-:W0:Y:S01]  /*14c0*/  LDS R3, [R6] ;  /* 0x0000000006037984 */ /* 0x000e220000000800 */
[----:B------:R-:W-:-:S04]  /*14d0*/  IADD3 R7, PT, PT, R7, 0x1, RZ ;  /* 0x0000000107077810 */ /* 0x000fc80007ffe0ff */
[----:B------:R-:W-:Y:S01]  /*14e0*/  ISETP.NE.AND P0, PT, R7, RZ, PT ;  /* 0x000000ff0700720c */ /* 0x000fe20003f05270 */
[----:B0-----:R-:W-:-:S05]  /*14f0*/  FMUL.FTZ R3, R3, R2 ;  /* 0x0000000203037220 */ /* 0x001fca0000410000 */
[----:B------:R0:W-:Y:S02]  /*1500*/  STS [R6], R3 ;  /* 0x0000000306007388 */ /* 0x0001e40000000800 */
[----:B0-----:R-:W-:-:S05]  /*1510*/  VIADD R6, R6, 0x200 ;  /* 0x0000020006067836 */ /* 0x001fca0000000000 */
[----:B------:R-:W-:Y:S05]  /*1520*/  @P0 BRA `(.L_x_3777) ;  /* 0xfffffffc00e40947 */ /* 0x000fea000383ffff */
.L_x_3776:
[----:B------:R-:W-:Y:S05]  /*1530*/  BSYNC.RECONVERGENT B1 ;  /* 0x0000000000017941 */ /* 0x000fea0003800200 */
.L_x_3775:
        /* <DEDUP_REMOVED lines=12> */
.L_x_3780:
        /* <DEDUP_REMOVED lines=52> */
.L_x_3779:
[----:B------:R-:W-:Y:S05]  /*1940*/  BSYNC.RECONVERGENT B1 ;  /* 0x0000000000017941 */ /* 0x000fea0003800200 */
.L_x_3778:
        /* <DEDUP_REMOVED lines=31> */
.L_x_3782:
[----:B------:R-:W-:Y:S05]  /*1b40*/  BSYNC.RECONVERGENT B1 ;  /* 0x0000000000017941 */ /* 0x000fea0003800200 */
.L_x_3781:
        /* <DEDUP_REMOVED lines=14> */
.L_x_3774:
[----:B------:R-:W-:Y:S05]  /*1c30*/  BSYNC.RECONVERGENT B0 ;  /* 0x0000000000007941 */ /* 0x000fea0003800200 */
.L_x_3773:
        /* <DEDUP_REMOVED lines=73> */
.L_x_3762:
[----:B------:R-:W-:Y:S02]  /*20d0*/  HFMA2 R11, -RZ, RZ, 0, 1.847743988037109375e-06 ;  /* 0x0000001fff0b7431 */ /* 0x000fe400000001ff */
[----:B------:R-:W-:Y:S01]  /*20e0*/  IMAD.MOV.U32 R12, RZ, RZ, 0x10 ;  /* 0x00000010ff0c7424 */ /* 0x000fe200078e00ff */
[----:B------:R-:W-:-:S07]  /*20f0*/  MOV R15, 0xffffffff ;  /* 0xffffffff000f7802 */ /* 0x000fce0000000f00 */
[----:B------:R-:W-:Y:S05]  /*2100*/  WARPSYNC.COLLECTIVE R15, `(.L_x_3783) ;  /* 0x000000000f087348 */ /* 0x000fea0003c00000 */
[----:B------:R0:W1:Y:S02]  /*2110*/  SHFL.BFLY P6, R14, R13, R12, R11 ;  /* 0x0c00000c0d0e7389 */ /* 0x00006400000c000b */
[----:B01----:R-:W-:Y:S05]  /*2120*/  ENDCOLLECTIVE ;  /* 0x000000000000791b */ /* 0x003fea0003800000 */
.L_x_3783:
[----:B------:R-:W-:Y:S01]  /*2130*/  HFMA2 R12, -RZ, RZ, 0, 4.76837158203125e-07 ;  /* 0x00000008ff0c7431 */ /* 0x000fe200000001ff */
[----:B------:R-:W-:-:S04]  /*2140*/  FMNMX.FTZ R0, R14, -3.40282346638528859812e+38, !PT ;  /* 0xff7fffff0e007809 */ /* 0x000fc80007810000 */
[----:B------:R-:W-:-:S07]  /*2150*/  MOV R13, R0 ;  /* 0x00000000000d7202 */ /* 0x000fce0000000f00 */
[----:B------:R-:W-:Y:S05]  /*2160*/  WARPSYNC.COLLECTIVE R15, `(.L_x_3784) ;  /* 0x000000000f087348 */ /* 0x000fea0003c00000 */
[----:B------:R0:W1:Y:S02]  /*2170*/  SHFL.BFLY P6, R14, R13, R12, R11 ;  /* 0x0c00000c0d0e7389 */ /* 0x00006400000c000b */
[----:B01----:R-:W-:Y:S05]  /*2180*/  ENDCOLLECTIVE ;  /* 0x000000000000791b */ /* 0x003fea0003800000 */
.L_x_3784:
[----:B------:R-:W-:Y:S01]  /*2190*/  HFMA2 R12, -RZ, RZ, 0, 2.384185791015625e-07 ;  /* 0x00000004ff0c7431 */ /* 0x000fe200000001ff */
[----:B------:R-:W-:-:S04]  /*21a0*/  FMNMX.FTZ R2, R0, R14, !PT ;  /* 0x0000000e00027209 */ /* 0x000fc80007810000 */
[----:B------:R-:W-:-:S07]  /*21b0*/  MOV R13, R2 ;  /* 0x00000002000d7202 */ /* 0x000fce0000000f00 */
[----:B------:R-:W-:Y:S05]  /*21c0*/  WARPSYNC.COLLECTIVE R15, `(.L_x_3785) ;  /* 0x000000000f087348 */ /* 0x000fea0003c00000 */
[----:B------:R0:W1:Y:S02]  /*21d0*/  SHFL.BFLY P6, R14, R13, R12, R11 ;  /* 0x0c00000c0d0e7389 */ /* 0x00006400000c000b */
[----:B01----:R-:W-:Y:S05]  /*21e0*/  ENDCOLLECTIVE ;  /* 0x000000000000791b */ /* 0x003fea0003800000 */
.L_x_3785:
[----:B------:R-:W-:Y:S01]  /*21f0*/  HFMA2 R12, -RZ, RZ, 0, 1.1920928955078125e-07 ;  /* 0x00000002ff0c7431 */ /* 0x000fe200000001ff */
[----:B------:R-:W-:-:S04]  /*2200*/  FMNMX.FTZ R3, R2, R14, !PT ;  /* 0x0000000e02037209 */ /* 0x000fc80007810000 */
[----:B------:R-:W-:-:S07]  /*2210*/  MOV R13, R3 ;  /* 0x00000003000d7202 */ /* 0x000fce0000000f00 */
[----:B------:R-:W-:Y:S05]  /*2220*/  WARPSYNC.COLLECTIVE R15, `(.L_x_3786) ;  /* 0x000000000f087348 */ /* 0x000fea0003c00000 */
[----:B------:R0:W1:Y:S02]  /*2230*/  SHFL.BFLY P6, R14, R13, R12, R11 ;  /* 0x0c00000c0d0e7389 */ /* 0x00006400000c000b */
[----:B01----:R-:W-:Y:S05]  /*2240*/  ENDCOLLECTIVE ;  /* 0x000000000000791b */ /* 0x003fea0003800000 */
.L_x_3786:
[----:B------:R-:W-:Y:S05]  /*2250*/  BRA `(.L_x_3787) ;  /* 0xffffffe000207947 */ /* 0x000fea000383ffff */
.L_x_3788:
        /* <DEDUP_REMOVED lines=10> */
.L_x_25651:


//--------------------- .text._ZN4vllm25paged_attention_v1_kernelIthLi32ELi16ELi128ELNS_18Fp8KVCacheDataTypeE2ELb0EEEvPT_PKS2_PKT0_S8_ifPKiSA_iPKfiiiSC_SC_iiiii --------------------------
	.section	.text._ZN4vllm25paged_attention_v1_kernelIthLi32ELi16ELi128ELNS_18Fp8KVCacheDataTypeE2ELb0EEEvPT_PKS2_PKT0_S8_ifPKiSA_iPKfiiiSC_SC_iiiii,"ax",@progbits
	.align	128
        .global         _ZN4vllm25paged_attention_v1_kernelIthLi32ELi16ELi128ELNS_18Fp8KVCacheDataTypeE2ELb0EEEvPT_PKS2_PKT0_S8_ifPKiSA_iPKfiiiSC_SC_iiiii
        .type           _ZN4vllm25paged_attention_v1_kernelIthLi32ELi16ELi128ELNS_18Fp8KVCacheDataTypeE2ELb0EEEvPT_PKS2_PKT0_S8_ifPKiSA_iPKfiiiSC_SC_iiiii,@function
        .size           _ZN4vllm25paged_attention_v1_kernelIthLi32ELi16ELi128ELNS_18Fp8KVCacheDataTypeE2ELb0EEEvPT_PKS2_PKT0_S8_ifPKiSA_iPKfiiiSC_SC_iiiii,(.L_x_25652 - _ZN4vllm25paged_attention_v1_kernelIthLi32ELi16ELi128ELNS_18Fp8KVCacheDataTypeE2ELb0EEEvPT_PKS2_PKT0_S8_ifPKiSA_iPKfiiiSC_SC_iiiii)
        .other          _ZN4vllm25paged_attention_v1_kernelIthLi32ELi16ELi128ELNS_18Fp8KVCacheDataTypeE2ELb0EEEvPT_PKS2_PKT0_S8_ifPKiSA_iPKfiiiSC_SC_iiiii,@"STO_CUDA_ENTRY STV_DEFAULT"
_ZN4vllm25paged_attention_v1_kernelIthLi32ELi16ELi128ELNS_18Fp8KVCacheDataTypeE2ELb0EEEvPT_PKS2_PKT0_S8_ifPKiSA_iPKfiiiSC_SC_iiiii:
.text._ZN4vllm25paged_attention_v1_kernelIthLi32ELi16ELi128ELNS_18Fp8KVCacheDataTypeE2ELb0EEEvPT_PKS2_PKT0_S8_ifPKiSA_iPKfiiiSC_SC_iiiii:
        /* <DEDUP_REMOVED lines=35> */
.L_x_3790:
[----:B------:R-:W-:Y:S05]  /*0230*/  BSYNC.RECONVERGENT B6 ;  /* 0x0000000000067941 */ /* 0x000fea0003800200 */
.L_x_3789:
        /* <DEDUP_REMOVED lines=10> */
.L_x_3816:
        /* <DEDUP_REMOVED lines=39> */
.L_x_3796:
        /* <DEDUP_REMOVED lines=11> */
.L_x_3795:
[----:B------:R-:W-:Y:S05]  /*0600*/  BSYNC.RECONVERGENT B1 ;  /* 0x0000000000017941 */ /* 0x000fea0003800200 */
.L_x_3794:
        /* <DEDUP_REMOVED lines=12> */
.L_x_3799:
        /* <DEDUP_REMOVED lines=100> */
.L_x_3798:
[----:B------:R-:W-:Y:S05]  /*0d10*/  BSYNC.RECONVERGENT B1 ;  /* 0x0000000000017941 */ /* 0x000fea0003800200 */
.L_x_3797:
        /* <DEDUP_REMOVED lines=55> */
.L_x_3801:
[----:B------:R-:W-:Y:S05]  /*1090*/  BSYNC.RECONVERGENT B1 ;  /* 0x0000000000017941 */ /* 0x000fea0003800200 */
.L_x_3800:
        /* <DEDUP_REMOVED lines=26> */
.L_x_3793:
[----:B------:R-:W-:Y:S05]  /*1240*/  BSYNC.RECONVERGENT B0 ;  /* 0x0000000000007941 */ /* 0x000fea0003800200 */
.L_x_3792:
        /* <DEDUP_REMOVED lines=39> */
.L_x_3806:
[----:B------:R-:W0:Y:S01]  /*14c0*/  LDS R3, [R6] ;  /* 0x0000000006037984 */ /* 0x000e220000000800 */
[----:B------:R-:W-:-:S05]  /*14d0*/  VIADD R7, R7, 0x1 ;  /* 0x0000000107077836 */ /* 0x000fca0000000000 */
[----:B------:R-:W-:Y:S01]  /*14e0*/  ISETP.NE.AND P0, PT, R7, RZ, PT ;  /* 0x000000ff0700720c */ /* 0x000fe20003f05270 */
[----:B0-----:R-:W-:-:S05]  /*14f0*/  FMUL.FTZ R3, R3, R2 ;  /* 0x0000000203037220 */ /* 0x001fca0000410000 */
[----:B------:R0:W-:Y:S02]  /*1500*/  STS [R6], R3 ;  /* 0x0000000306007388 */ /* 0x0001e40000000800 */
[----:B0-----:R-:W-:-:S05]  /*1510*/  IADD3 R6, PT, PT, R6, 0x200, RZ ;  /* 0x0000020006067810 */ /* 0x001fca0007ffe0ff */
[----:B------:R-:W-:Y:S05]  /*1520*/  @P0 BRA `(.L_x_3806) ;  /* 0xfffffffc00e40947 */ /* 0x000fea000383ffff */
.L_x_3805:
[----:B------:R-:W-:Y:S05]  /*1530*/  BSYNC.RECONVERGENT B1 ;  /* 0x0000000000017941 */ /* 0x000fea0003800200 */
.L_x_3804:
        /* <DEDUP_REMOVED lines=12> */
.L_x_3809:
        /* <DEDUP_REMOVED lines=52> */
.L_x_3808:
[----:B------:R-:W-:Y:S05]  /*1940*/  BSYNC.RECONVERGENT B1 ;  /* 0x0000000000017941 */ /* 0x000fea0003800200 */
.L_x_3807:
        /* <DEDUP_REMOVED lines=31> */
.L_x_3811:
[----:B------:R-:W-:Y:S05]  /*1b40*/  BSYNC.RECONVERGENT B1 ;  /* 0x0000000000017941 */ /* 0x000fea0003800200 */
.L_x_3810:
        /* <DEDUP_REMOVED lines=14> */
.L_x_3803:
[----:B------:R-:W-:Y:S05]  /*1c30*/  BSYNC.RECONVERGENT B0 ;  /* 0x0000000000007941 */ /* 0x000fea0003800200 */
.L_x_3802:
        /* <DEDUP_REMOVED lines=46> */
[----:B------:R-:W-:Y:S01]  /*1f20*/  F2FP.F16.F32.PACK_AB R0, R3, R0 ;  /* 0x000000000300723e */ /* 0x000fe200000000ff */
        /* <DEDUP_REMOVED lines=9> */
.L_x_3791:
[----:B------:R-:W-:Y:S02]  /*1fc0*/  HFMA2 R11, -RZ, RZ, 0, 1.847743988037109375e-06 ;  /* 0x0000001fff0b7431 */ /* 0x000fe400000001ff */
[----:B------:R-:W-:Y:S01]  /*1fd0*/  IMAD.MOV.U32 R12, RZ, RZ, 0x10 ;  /* 0x00000010ff0c7424 */ /* 0x000fe200078e00ff */
[----:B------:R-:W-:-:S07]  /*1fe0*/  MOV R15, 0xffffffff ;  /* 0xffffffff000f7802 */ /* 0x000fce0000000f00 */
[----:B------:R-:W-:Y:S05]  /*1ff0*/  WARPSYNC.COLLECTIVE R15, `(.L_x_3812) ;  /* 0x000000000f087348 */ /* 0x000fea0003c00000 */
[----:B------:R0:W1:Y:S02]  /*2000*/  SHFL.BFLY P6, R14, R13, R12, R11 ;  /* 0x0c00000c0d0e7389 */ /* 0x00006400000c000b */
[----:B01----:R-:W-:Y:S05]  /*2010*/  ENDCOLLECTIVE ;  /* 0x000000000000791b */ /* 0x003fea0003800000 */
.L_x_3812:
[----:B------:R-:W-:Y:S01]  /*2020*/  HFMA2 R12, -RZ, RZ, 0, 4.76837158203125e-07 ;  /* 0x00000008ff0c7431 */ /* 0x000fe200000001ff */
[----:B------:R-:W-:-:S04]  /*2030*/  FMNMX.FTZ R0, R14, -3.40282346638528859812e+38, !PT ;  /* 0xff7fffff0e007809 */ /* 0x000fc80007810000 */
[----:B------:R-:W-:-:S07]  /*2040*/  MOV R13, R0 ;  /* 0x00000000000d7202 */ /* 0x000fce0000000f00 */
[----:B------:R-:W-:Y:S05]  /*2050*/  WARPSYNC.COLLECTIVE R15, `(.L_x_3813) ;  /* 0x000000000f087348 */ /* 0x000fea0003c00000 */
[----:B------:R0:W1:Y:S02]  /*2060*/  SHFL.BFLY P6, R14, R13, R12, R11 ;  /* 0x0c00000c0d0e7389 */ /* 0x00006400000c000b */
[----:B01----:R-:W-:Y:S05]  /*2070*/  ENDCOLLECTIVE ;  /* 0x000000000000791b */ /* 0x003fea0003800000 */
.L_x_3813:
[----:B------:R-:W-:Y:S01]  /*2080*/  HFMA2 R12, -RZ, RZ, 0, 2.384185791015625e-07 ;  /* 0x00000004ff0c7431 */ /* 0x000fe200000001ff */
[----:B------:R-:W-:-:S04]  /*2090*/  FMNMX.FTZ R2, R0, R14, !PT ;  /* 0x0000000e00027209 */ /* 0x000fc80007810000 */
[----:B------:R-:W-:-:S07]  /*20a0*/  MOV R13, R2 ;  /* 0x00000002000d7202 */ /* 0x000fce0000000f00 */
[----:B------:R-:W-:Y:S05]  /*20b0*/  WARPSYNC.COLLECTIVE R15, `(.L_x_3814) ;  /* 0x000000000f087348 */ /* 0x000fea0003c00000 */
[----:B------:R0:W1:Y:S02]  /*20c0*/  SHFL.BFLY P6, R14, R13, R12, R11 ;  /* 0x0c00000c0d0e7389 */ /* 0x00006400000c000b */
[----:B01----:R-:W-:Y:S05]  /*20d0*/  ENDCOLLECTIVE ;  /* 0x000000000000791b */ /* 0x003fea0003800000 */
.L_x_3814:
[----:B------:R-:W-:Y:S01]  /*20e0*/  HFMA2 R12, -RZ, RZ, 0, 1.1920928955078125e-07 ;  /* 0x00000002ff0c7431 */ /* 0x000fe200000001ff */
[----:B------:R-:W-:-:S04]  /*20f0*/  FMNMX.FTZ R3, R2, R14, !PT ;  /* 0x0000000e02037209 */ /* 0x000fc80007810000 */
[----:B------:R-:W-:-:S07]  /*2100*/  MOV R13, R3 ;  /* 0x00000003000d7202 */ /* 0x000fce0000000f00 */
[----:B------:R-:W-:Y:S05]  /*2110*/  WARPSYNC.COLLECTIVE R15, `(.L_x_3815) ;  /* 0x000000000f087348 */ /* 0x000fea0003c00000 */
[----:B------:R0:W1:Y:S02]  /*2120*/  SHFL.BFLY P6, R14, R13, R12, R11 ;  /* 0x0c00000c0d0e7389 */ /* 0x00006400000c000b */
[----:B01----:R-:W-:Y:S05]  /*2130*/  ENDCOLLECTIVE ;  /* 0x000000000000791b */ /* 0x003fea0003800000 */
.L_x_3815:
[----:B------:R-:W-:Y:S05]  /*2140*/  BRA `(.L_x_3816) ;  /* 0xffffffe000647947 */ /* 0x000fea000383ffff */
.L_x_3817:
        /* <DEDUP_REMOVED lines=11> */
.L_x_25652:


//--------------------- .text._ZN4vllm25paged_attention_v1_kernelIthLi256ELi16ELi128ELNS_18Fp8KVCacheDataTypeE2ELb1EEEvPT_PKS2_PKT0_S8_ifPKiSA_iPKfiiiSC_SC_iiiii --------------------------
	.section	.text._ZN4vllm25paged_attention_v1_kernelIthLi256ELi16ELi128ELNS_18Fp8KVCacheDataTypeE2ELb1EEEvPT_PKS2_PKT0_S8_ifPKiSA_iPKfiiiSC_SC_iiiii,"ax",@progbits
	.align	128
        .global         _ZN4vllm25paged_attention_v1_kernelIthLi256ELi16ELi128ELNS_18Fp8KVCacheDataTypeE2ELb1EEEvPT_PKS2_PKT0_S8_ifPKiSA_iPKfiiiSC_SC_iiiii
        .type           _ZN4vllm25paged_attention_v1_kernelIthLi256ELi16ELi128ELNS_18Fp8KVCacheDataTypeE2ELb1EEEvPT_PKS2_PKT0_S8_ifPKiSA_iPKfiiiSC_SC_iiiii,@function
        .size           _ZN4vllm25paged_attention_v1_kernelIthLi256ELi16ELi128ELNS_18Fp8KVCacheDataTypeE2ELb1EEEvPT_PKS2_PKT0_S8_ifPKiSA_iPKfiiiSC_SC_iiiii,(.L_x_25653 - _ZN4vllm25paged_attention_v1_kernelIthLi256ELi16ELi128ELNS_18Fp8KVCacheDataTypeE2ELb1EEEvPT_PKS2_PKT0_S8_ifPKiSA_iPKfiiiSC_SC_iiiii)
        .other          _ZN4vllm25paged_attention_v1_kernelIthLi256ELi16ELi128ELNS_18Fp8KVCacheDataTypeE2ELb1EEEvPT_PKS2_PKT0_S8_ifPKiSA_iPKfiiiSC_SC_iiiii,@"STO_CUDA_ENTRY STV_DEFAULT"
_ZN4vllm25paged_attention_v1_kernelIthLi256ELi16ELi128ELNS_18Fp8KVCacheDataTypeE2ELb1EEEvPT_PKS2_PKT0_S8_ifPKiSA_iPKfiiiSC_SC_iiiii:
.text._ZN4vllm25paged_attention_v1_kernelIthLi256ELi16ELi128ELNS_18Fp8KVCacheDataTypeE2ELb1EEEvPT_PKS2_PKT0_S8_ifPKiSA_iPKfiiiSC_SC_iiiii:
        /* <DEDUP_REMOVED lines=105> */
.L_x_3818:
        /* <DEDUP_REMOVED lines=24> */
.L_x_3822:
        /* <DEDUP_REMOVED lines=41> */
.L_x_3820:
[----:B------:R-:W-:Y:S05]  /*0aa0*/  BSYNC.RECONVERGENT B6 ;  /* 0x0000000000067941 */ /* 0x000fea0003800200 */
.L_x_3819:
        /* <DEDUP_REMOVED lines=11> */
.L_x_3862:
        /* <DEDUP_REMOVED lines=39> */
.L_x_3828:
        /* <DEDUP_REMOVED lines=11> */
.L_x_3827:
[----:B------:R-:W-:Y:S05]  /*0e80*/  BSYNC.RECONVERGENT B1 ;  /* 0x0000000000017941 */ /* 0x000fea0003800200 */
.L_x_3826:
        /* <DEDUP_REMOVED lines=12> */
.L_x_3831:
        /* <DEDUP_REMOVED lines=100> */
.L_x_3830:
[----:B------:R-:W-:Y:S05]  /*1590*/  BSYNC.RECONVERGENT B1 ;  /* 0x0000000000017941 */ /* 0x000fea0003800200 */
.L_x_3829:
        /* <DEDUP_REMOVED lines=55> */
.L_x_3833:
[----:B------:R-:W-:Y:S05]  /*1910*/  BSYNC.RECONVERGENT B1 ;  /* 0x0000000000017941 */ /* 0x000fea0003800200 */
.L_x_3832:
        /* <DEDUP_REMOVED lines=26> */
.L_x_3825:
[----:B------:R-:W-:Y:S05]  /*1ac0*/  BSYNC.RECONVERGENT B0 ;  /* 0x0000000000007941 */ /* 0x000fea0003800200 */
.L_x_3824:
        /* <DEDUP_REMOVED lines=39> */
.L_x_3838:
[----:B------:R-:W0:Y:S01]  /*1d40*/  LDS R15, [R12] ;  /* 0x000000000c0f7984 */ /* 0x000e220000000800 */
[----:B------:R-:W-:-:S04]  /*1d50*/  IADD3 R13, PT, PT, R13, 0x1, RZ ;  /* 0x000000010d0d7810 */ /* 0x000fc80007ffe0ff */
[----:B------:R-:W-:Y:S01]  /*1d60*/  ISETP.NE.AND P0, PT, R13, RZ, PT ;  /* 0x000000ff0d00720c */ /* 0x000fe20003f05270 */
[----:B0-----:R-:W-:-:S05]  /*1d70*/  FMUL.FTZ R15, R15, R2 ;  /* 0x000000020f0f7220 */ /* 0x001fca0000410000 */
[----:B------:R0:W-:Y:S02]  /*1d80*/  STS [R12], R15 ;  /* 0x0000000f0c007388 */ /* 0x0001e40000000800 */
[----:B0-----:R-:W-:-:S05]  /*1d90*/  VIADD R12, R12, 0x200 ;  /* 0x000002000c0c7836 */ /* 0x001fca0000000000 */
[----:B------:R-:W-:Y:S05]  /*1da0*/  @P0 BRA `(.L_x_3838) ;  /* 0xfffffffc00e40947 */ /* 0x000fea000383ffff */
.L_x_3837:
[----:B------:R-:W-:Y:S05]  /*1db0*/  BSYNC.RECONVERGENT B1 ;  /* 0x0000000000017941 */ /* 0x000fea0003800200 */
.L_x_3836:
        /* <DEDUP_REMOVED lines=12> */
.L_x_3841:
        /* <DEDUP_REMOVED lines=52> */
.L_x_3840:
[----:B------:R-:W-:Y:S05]  /*21c0*/  BSYNC.RECONVERGENT B1 ;  /* 0x0000000000017941 */ /* 0x000fea0003800200 */
.L_x_3839:
        /* <DEDUP_REMOVED lines=31> */
.L_x_3843:
[----:B------:R-:W-:Y:S05]  /*23c0*/  BSYNC.RECONVERGENT B1 ;  /* 0x0000000000017941 */ /* 0x000fea0003800200 */
.L_x_3842:
        /* <DEDUP_REMOVED lines=14> */
.L_x_3835:
[----:B------:R-:W-:Y:S05]  /*24b0*/  BSYNC.RECONVERGENT B0 ;  /* 0x0000000000007941 */ /* 0x000fea0003800200 */
.L_x_3834:
        /* <DEDUP_REMOVED lines=29> */
.L_x_3847:
        /* <DEDUP_REMOVED lines=33> */
.L_x_3846:
        /* <DEDUP_REMOVED lines=16> */
.L_x_3845:
[----:B------:R-:W-:Y:S05]  /*29a0*/  BSYNC.RECONVERGENT B6 ;  /* 0x0000000000067941 */ /* 0x000fea0003800200 */
.L_x_3844:
        /* <DEDUP_REMOVED lines=31> */
.L_x_3879:
        /* <DEDUP_REMOVED lines=31> */
.L_x_3850:
[----:B------:R-:W-:Y:S05]  /*2d90*/  BSYNC.RECONVERGENT B0 ;  /* 0x0000000000007941 */ /* 0x000fea0003800200 */
.L_x_3849:
        /* <DEDUP_REMOVED lines=45> */
.L_x_3852:
[----:B------:R-:W-:Y:S05]  /*3070*/  BSYNC.RECONVERGENT B0 ;  /* 0x0000000000007941 */ /* 0x000fea0003800200 */
.L_x_3851:
        /* <DEDUP_REMOVED lines=20> */
.L_x_3854:
[----:B------:R-:W-:Y:S05]  /*31c0*/  BSYNC.RECONVERGENT B0 ;  /* 0x0000000000007941 */ /* 0x000fea0003800200 */
.L_x_3853:
        /* <DEDUP_REMOVED lines=35> */
.L_x_3856:
[----:B------:R-:W-:Y:S05]  /*3400*/  BSYNC.RECONVERGENT B0 ;  /* 0x0000000000007941 */ /* 0x000fea0003800200 */
.L_x_3855:
        /* <DEDUP_REMOVED lines=10> */
[----:B01----:R-:W-:Y:S02]  /*34b0*/  F2FP.F16.F32.PACK_AB R7, R8, R7 ;  /* 0x000000070807723e */ /* 0x003fe400000000ff */
[----:B------:R-:W-:Y:S02]  /*34c0*/  F2FP.F16.F32.PACK_AB R10, R20, R10 ;  /* 0x0000000a140a723e */ /* 0x000fe400000000ff */
[----:B------:R-:W-:Y:S02]  /*34d0*/  PRMT R8, R7, 0x7632, R8 ;  /* 0x0000763207087816 */ /* 0x000fe40000000008 */
[----:B------:R-:W-:-:S02]  /*34e0*/  F2FP.F16.F32.PACK_AB R24, R24, R25 ;  /* 0x000000191818723e */ /* 0x000fc400000000ff */
[----:B------:R-:W-:Y:S02]  /*34f0*/  F2FP.F16.F32.PACK_AB R21, R23, R21 ;  /* 0x000000151715723e */ /* 0x000fe400000000ff */
[----:B------:R-:W-:Y:S02]  /*3500*/  F2FP.F16.F32.PACK_AB R0, R2, R0 ;  /* 0x000000000200723e */ /* 0x000fe400000000ff */
[----:B------:R-:W-:Y:S02]  /*3510*/  F2FP.F16.F32.PACK_AB R3, R12, R3 ;  /* 0x000000030c03723e */ /* 0x000fe400000000ff */
[----:B------:R-:W-:Y:S02]  /*3520*/  F2FP.F16.F32.PACK_AB R6, R6, R11 ;  /* 0x0000000b0606723e */ /* 0x000fe400000000ff */
[----:B------:R-:W-:Y:S02]  /*3530*/  F2FP.F16.F32.PACK_AB R9, R14, R9 ;  /* 0x000000090e09723e */ /* 0x000fe400000000ff */
        /* <DEDUP_REMOVED lines=30> */
.L_x_3821:
        /* <DEDUP_REMOVED lines=16> */
.L_x_3857:
[----:B------:R-:W-:Y:S05]  /*3820*/  EXIT ;  /* 0x000000000000794d */ /* 0x000fea0003800000 */
.L_x_3823:
[----:B------:R-:W-:Y:S02]  /*3830*/  HFMA2 R11, -RZ, RZ, 0, 1.847743988037109375e-06 ;  /* 0x0000001fff0b7431 */ /* 0x000fe400000001ff */
[----:B------:R-:W-:Y:S01]  /*3840*/  IMAD.MOV.U32 R12, RZ, RZ, 0x10 ;  /* 0x00000010ff0c7424 */ /* 0x000fe200078e00ff */
[----:B------:R-:W-:-:S07]  /*3850*/  MOV R15, 0xffffffff ;  /* 0xffffffff000f7802 */ /* 0x000fce0000000f00 */
[----:B------:R-:W-:Y:S05]  /*3860*/  WARPSYNC.COLLECTIVE R15, `(.L_x_3858) ;  /* 0x000000000f087348 */ /* 0x000fea0003c00000 */
[----:B------:R0:W1:Y:S02]  /*3870*/  SHFL.BFLY P6, R14, R13, R12, R11 ;  /* 0x0c00000c0d0e7389 */ /* 0x00006400000c000b */
[----:B01----:R-:W-:Y:S05]  /*3880*/  ENDCOLLECTIVE ;  /* 0x000000000000791b */ /* 0x003fea0003800000 */
.L_x_3858:
[----:B------:R-:W-:Y:S01]  /*3890*/  HFMA2 R12, -RZ, RZ, 0, 4.76837158203125e-07 ;  /* 0x00000008ff0c7431 */ /* 0x000fe200000001ff */
[----:B------:R-:W-:-:S05]  /*38a0*/  FMNMX.FTZ R0, R14, -3.40282346638528859812e+38, !PT ;  /* 0xff7fffff0e007809 */ /* 0x000fca0007810000 */
[----:B------:R-:W-:-:S07]  /*38b0*/  IMAD.MOV.U32 R13, RZ, RZ, R0 ;  /* 0x000000ffff0d7224 */ /* 0x000fce00078e0000 */
[----:B------:R-:W-:Y:S05]  /*38c0*/  WARPSYNC.COLLECTIVE R15, `(.L_x_3859) ;  /* 0x000000000f087348 */ /* 0x000fea0003c00000 */
[----:B------:R0:W1:Y:S02]  /*38d0*/  SHFL.BFLY P6, R14, R13, R12, R11 ;  /* 0x0c00000c0d0e7389 */ /* 0x00006400000c000b */
[----:B01----:R-:W-:Y:S05]  /*38e0*/  ENDCOLLECTIVE ;  /* 0x000000000000791b */ /* 0x003fea0003800000 */
.L_x_3859:
[----:B------:R-:W-:Y:S01]  /*38f0*/  IMAD.MOV.U32 R12, RZ, RZ, 0x4 ;  /* 0x00000004ff0c7424 */ /* 0x000fe200078e00ff */
[----:B------:R-:W-:-:S04]  /*3900*/  FMNMX.FTZ R2, R0, R14, !PT ;  /* 0x0000000e00027209 */ /* 0x000fc80007810000 */
[----:B------:R-:W-:-:S07]  /*3910*/  MOV R13, R2 ;  /* 0x00000002000d7202 */ /* 0x000fce0000000f00 */
[----:B------:R-:W-:Y:S05]  /*3920*/  WARPSYNC.COLLECTIVE R15, `(.L_x_3860) ;  /* 0x000000000f087348 */ /* 0x000fea0003c00000 */
[----:B------:R0:W1:Y:S02]  /*3930*/  SHFL.BFLY P6, R14, R13, R12, R11 ;  /* 0x0c00000c0d0e7389 */ /* 0x00006400000c000b */
[----:B01----:R-:W-:Y:S05]  /*3940*/  ENDCOLLECTIVE ;  /* 0x000000000000791b */ /* 0x003fea0003800000 */
.L_x_3860:
[----:B------:R-:W-:Y:S01]  /*3950*/  HFMA2 R12, -RZ, RZ, 0, 1.1920928955078125e-07 ;  /* 0x00000002ff0c7431 */ /* 0x000fe200000001ff */
[----:B------:R-:W-:-:S04]  /*3960*/  FMNMX.FTZ R3, R2, R14, !PT ;  /* 0x0000000e02037209 */ /* 0x000fc80007810000 */
[----:B------:R-:W-:-:S07]  /*3970*/  MOV R13, R3 ;  /* 0x00000003000d7202 */ /* 0x000fce0000000f00 */
[----:B------:R-:W-:Y:S05]  /*3980*/  WARPSYNC.COLLECTIVE R15, `(.L_x_3861) ;  /* 0x000000000f087348 */ /* 0x000fea0003c00000 */
[----:B------:R0:W1:Y:S02]  /*3990*/  SHFL.BFLY P6, R14, R13, R12, R11 ;  /* 0x0c00000c0d0e7389 */ /* 0x00006400000c000b */
[----:B01----:R-:W-:Y:S05]  /*39a0*/  ENDCOLLECTIVE ;  /* 0x000000000000791b */ /* 0x003fea0003800000 */
.L_x_3861:
[----:B------:R-:W-:Y:S05]  /*39b0*/  BRA `(.L_x_3862) ;  /* 0xffffffd000687947 */ /* 0x000fea000383ffff */
.L_x_3848:
[----:B-1----:R-:W-:Y:S02]  /*39c0*/  HFMA2 R11, -RZ, RZ, 0, 1.847743988037109375e-06 ;  /* 0x0000001fff0b7431 */ /* 0x002fe400000001ff */
[----:B------:R-:W-:Y:S01]  /*39d0*/  IMAD.MOV.U32 R13, RZ, RZ, RZ ;  /* 0x000000ffff0d7224 */ /* 0x000fe200078e00ff */
[----:B------:R-:W-:Y:S01]  /*39e0*/  MOV R12, 0x1 ;  /* 0x00000001000c7802 */ /* 0x000fe20000000f00 */
[----:B------:R-:W-:-:S07]  /*39f0*/  IMAD.MOV.U32 R15, RZ, RZ, -0x1 ;  /* 0xffffffffff0f7424 */ /* 0x000fce00078e00ff */
[----:B0-----:R-:W-:Y:S05]  /*3a00*/  WARPSYNC.COLLECTIVE R15, `(.L_x_3863) ;  /* 0x000000000f087348 */ /* 0x001fea0003c00000 */
[----:B------:R1:W2:Y:S02]  /*3a10*/  SHFL.BFLY P6, R14, R13, R12, R11 ;  /* 0x0c00000c0d0e7389 */ /* 0x0002a400000c000b */
[----:B012---:R-:W-:Y:S05]  /*3a20*/  ENDCOLLECTIVE ;  /* 0x000000000000791b */ /* 0x007fea0003800000 */
.L_x_3863:
[----:B------:R-:W-:-:S07]  /*3a30*/  MOV R7, R14 ;  /* 0x0000000e00077202 */ /* 0x000fce0000000f00 */
[----:B------:R-:W-:Y:S05]  /*3a40*/  WARPSYNC.COLLECTIVE R15, `(.L_x_3864) ;  /* 0x000000000f087348 */ /* 0x000fea0003c00000 */
[----:B------:R0:W1:Y:S02]  /*3a50*/  SHFL.BFLY P6, R14, R13, R12, R11 ;  /* 0x0c00000c0d0e7389 */ /* 0x00006400000c000b */
[----:B01----:R-:W-:Y:S05]  /*3a60*/  ENDCOLLECTIVE ;  /* 0x000000000000791b */ /* 0x003fea0003800000 */
.L_x_3864:
[----:B------:R-:W-:Y:S01]  /*3a70*/  FADD.FTZ R7, RZ, R7 ;  /* 0x00000007ff077221 */ /* 0x000fe20000010000 */
[----:B------:R-:W-:-:S07]  /*3a80*/  MOV R8, R14 ;  /* 0x0000000e00087202 */ /* 0x000fce0000000f00 */
[----:B------:R-:W-:Y:S05]  /*3a90*/  WARPSYNC.COLLECTIVE R15, `(.L_x_3865) ;  /* 0x000000000f087348 */ /* 0x000fea0003c00000 */
[----:B------:R0:W1:Y:S02]  /*3aa0*/  SHFL.BFLY P6, R14, R13, R12, R11 ;  /* 0x0c00000c0d0e7389 */ /* 0x00006400000c000b */
[----:B01----:R-:W-:Y:S05]  /*3ab0*/  ENDCOLLECTIVE ;  /* 0x000000000000791b */ /* 0x003fea0003800000 */
.L_x_3865:
[----:B------:R-:W-:Y:S01]  /*3ac0*/  FADD.FTZ R8, RZ, R8 ;  /* 0x00000008ff087221 */ /* 0x000fe20000010000 */
[----:B------:R-:W-:-:S07]  /*3ad0*/  IMAD.MOV.U32 R25, RZ, RZ, R14 ;  /* 0x000000ffff197224 */ /* 0x000fce00078e000e */
[----:B------:R-:W-:Y:S05]  /*3ae0*/  WARPSYNC.COLLECTIVE R15, `(.L_x_3866) ;  /* 0x000000000f087348 */ /* 0x000fea0003c00000 */
[----:B------:R0:W1:Y:S02]  /*3af0*/  SHFL.BFLY P6, R14, R13, R12, R11 ;  /* 0x0c00000c0d0e7389 */ /* 0x00006400000c000b */
[----:B01----:R-:W-:Y:S05]  /*3b00*/  ENDCOLLECTIVE ;  /* 0x000000000000791b */ /* 0x003fea0003800000 */
.L_x_3866:
[----:B------:R-:W-:Y:S01]  /*3b10*/  FADD.FTZ R25, RZ, R25 ;  /* 0x00000019ff197221 */ /* 0x000fe20000010000 */
[----:B------:R-:W-:-:S07]  /*3b20*/  MOV R24, R14 ;  /* 0x0000000e00187202 */ /* 0x000fce0000000f00 */
[----:B------:R-:W-:Y:S05]  /*3b30*/  WARPSYNC.COLLECTIVE R15, `(.L_x_3867) ;  /* 0x000000000f087348 */ /* 0x000fea0003c00000 */
[----:B------:R0:W1:Y:S02]  /*3b40*/  SHFL.BFLY P6, R14, R13, R12, R11 ;  /* 0x0c00000c0d0e7389 */ /* 0x00006400000c000b */
[----:B01----:R-:W-:Y:S05]  /*3b50*/  ENDCOLLECTIVE ;  /* 0x000000000000791b */ /* 0x003fea0003800000 */
.L_x_3867:
[----:B------:R-:W-:Y:S01]  /*3b60*/  FADD.FTZ R24, RZ, R24 ;  /* 0x00000018ff187221 */ /* 0x000fe20000010000 */
[----:B------:R-:W-:-:S07]  /*3b70*/  MOV R10, R14 ;  /* 0x0000000e000a7202 */ /* 0x000fce0000000f00 */
[----:B------:R-:W-:Y:S05]  /*3b80*/  WARPSYNC.COLLECTIVE R15, `(.L_x_3868) ;  /* 0x000000000f087348 */ /* 0x000fea0003c00000 */
[----:B------:R0:W1:Y:S02]  /*3b90*/  SHFL.BFLY P6, R14, R13, R12, R11 ;  /* 0x0c00000c0d0e7389 */ /* 0x00006400000c000b */
[----:B01----:R-:W-:Y:S05]  /*3ba0*/  ENDCOLLECTIVE ;  /* 0x000000000000791b */ /* 0x003fea0003800000 */
.L_x_3868:
[----:B------:R-:W-:Y:S01]  /*3bb0*/  FADD.FTZ R10, RZ, R10 ;  /* 0x0000000aff0a7221 */ /* 0x000fe20000010000 */
[----:B------:R-:W-:-:S07]  /*3bc0*/  IMAD.MOV.U32 R20, RZ, RZ, R14 ;  /* 0x000000ffff147224 */ /* 0x000fce00078e000e */
[----:B------:R-:W-:Y:S05]  /*3bd0*/  WARPSYNC.COLLECTIVE R15, `(.L_x_3869) ;  /* 0x000000000f087348 */ /* 0x000fea0003c00000 */
[----:B------:R0:W1:Y:S02]  /*3be0*/  SHFL.BFLY P6, R14, R13, R12, R11 ;  /* 0x0c00000c0d0e7389 */ /* 0x00006400000c000b */
[----:B01----:R-:W-:Y:S05]  /*3bf0*/  ENDCOLLECTIVE ;  /* 0x000000000000791b */ /* 0x003fea0003800000 */
.L_x_3869:
[----:B------:R-:W-:Y:S01]  /*3c00*/  FADD.FTZ R20, RZ, R20 ;  /* 0x00000014ff147221 */ /* 0x000fe20000010000 */
[----:B------:R-:W-:-:S07]  /*3c10*/  MOV R21, R14 ;  /* 0x0000000e00157202 */ /* 0x000fce0000000f00 */
[----:B------:R-:W-:Y:S05]  /*3c20*/  WARPSYNC.COLLECTIVE R15, `(.L_x_3870) ;  /* 0x000000000f087348 */ /* 0x000fea0003c00000 */
[----:B------:R0:W1:Y:S02]  /*3c30*/  SHFL.BFLY P6, R14, R13, R12, R11 ;  /* 0x0c00000c0d0e7389 */ /* 0x00006400000c000b */
[----:B01----:R-:W-:Y:S05]  /*3c40*/  ENDCOLLECTIVE ;  /* 0x000000000000791b */ /* 0x003fea0003800000 */
.L_x_3870:
[----:B------:R-:W-:Y:S01]  /*3c50*/  FADD.FTZ R21, RZ, R21 ;  /* 0x00000015ff157221 */ /* 0x000fe20000010000 */
[----:B------:R-:W-:-:S07]  /*3c60*/  MOV R23, R14 ;  /* 0x0000000e00177202 */ /* 0x000fce0000000f00 */
[----:B------:R-:W-:Y:S05]  /*3c70*/  WARPSYNC.COLLECTIVE R15, `(.L_x_3871) ;  /* 0x000000000f087348 */ /* 0x000fea0003c00000 */
[----:B------:R0:W1:Y:S02]  /*3c80*/  SHFL.BFLY P6, R14, R13, R12, R11 ;  /* 0x0c00000c0d0e7389 */ /* 0x00006400000c000b */
[----:B01----:R-:W-:Y:S05]  /*3c90*/  ENDCOLLECTIVE ;  /* 0x000000000000791b */ /* 0x003fea0003800000 */
.L_x_3871:
[----:B------:R-:W-:Y:S01]  /*3ca0*/  FADD.FTZ R23, RZ, R23 ;  /* 0x00000017ff177221 */ /* 0x000fe20000010000 */
[----:B------:R-:W-:-:S07]  /*3cb0*/  IMAD.MOV.U32 R0, RZ, RZ, R14 ;  /* 0x000000ffff007224 */ /* 0x000fce00078e000e */
[----:B------:R-:W-:Y:S05]  /*3cc0*/  WARPSYNC.COLLECTIVE R15, `(.L_x_3872) ;  /* 0x000000000f087348 */ /* 0x000fea0003c00000 */
[----:B------:R0:W1:Y:S02]  /*3cd0*/  SHFL.BFLY P6, R14, R13, R12, R11 ;  /* 0x0c00000c0d0e7389 */ /* 0x00006400000c000b */
[----:B01----:R-:W-:Y:S05]  /*3ce0*/  ENDCOLLECTIVE ;  /* 0x000000000000791b */ /* 0x003fea0003800000 */
.L_x_3872:
[----:B------:R-:W-:Y:S01]  /*3cf0*/  FADD.FTZ R0, RZ, R0 ;  /* 0x00000000ff007221 */ /* 0x000fe20000010000 */
[----:B------:R-:W-:-:S07]  /*3d00*/  MOV R2, R14 ;  /* 0x0000000e00027202 */ /* 0x000fce0000000f00 */
[----:B------:R-:W-:Y:S05]  /*3d10*/  WARPSYNC.COLLECTIVE R15, `(.L_x_3873) ;  /* 0x000000000f087348 */ /* 0x000fea0003c00000 */
[----:B------:R0:W1:Y:S02]  /*3d20*/  SHFL.BFLY P6, R14, R13, R12, R11 ;  /* 0x0c00000c0d0e7389 */ /* 0x00006400000c000b */
[----:B01----:R-:W-:Y:S05]  /*3d30*/  ENDCOLLECTIVE ;  /* 0x000000000000791b */ /* 0x003fea0003800000 */
.L_x_3873:
[----:B------:R-:W-:Y:S01]  /*3d40*/  FADD.FTZ R2, RZ, R2 ;  /* 0x00000002ff027221 */ /* 0x000fe20000010000 */
[----:B------:R-:W-:-:S07]  /*3d50*/  MOV R3, R14 ;  /* 0x0000000e00037202 */ /* 0x000fce0000000f00 */
[----:B------:R-:W-:Y:S05]  /*3d60*/  WARPSYNC.COLLECTIVE R15, `(.L_x_3874) ;  /* 0x000000000f087348 */ /* 0x000fea0003c00000 */
[----:B------:R0:W1:Y:S02]  /*3d70*/  SHFL.BFLY P6, R14, R13, R12, R11 ;  /* 0x0c00000c0d0e7389 */ /* 0x00006400000c000b */
[----:B01----:R-:W-:Y:S05]  /*3d80*/  ENDCOLLECTIVE ;  /* 0x000000000000791b */ /* 0x003fea0003800000 */
.L_x_3874:
[----:B------:R-:W-:Y:S01]  /*3d90*/  FADD.FTZ R3, RZ, R3 ;  /* 0x00000003ff037221 */ /* 0x000fe20000010000 */
[----:B------:R-:W-:-:S07]  /*3da0*/  IMAD.MOV.U32 R4, RZ, RZ, R14 ;  /* 0x000000ffff047224 */ /* 0x000fce00078e000e */
[----:B------:R-:W-:Y:S05]  /*3db0*/  WARPSYNC.COLLECTIVE R15, `(.L_x_3875) ;  /* 0x000000000f087348 */ /* 0x000fea0003c00000 */
[----:B------:R0:W1:Y:S02]  /*3dc0*/  SHFL.BFLY P6, R14, R13, R12, R11 ;  /* 0x0c00000c0d0e7389 */ /* 0x00006400000c000b */
[----:B01----:R-:W-:Y:S05]  /*3dd0*/  ENDCOLLECTIVE ;  /* 0x000000000000791b */ /* 0x003fea0003800000 */
.L_x_3875:
[----:B------:R-:W-:Y:S01]  /*3de0*/  FADD.FTZ R4, RZ, R4 ;  /* 0x00000004ff047221 */ /* 0x000fe20000010000 */
[----:B------:R-:W-:-:S07]  /*3df0*/  MOV R5, R14 ;  /* 0x0000000e00057202 */ /* 0x000fce0000000f00 */
[----:B------:R-:W-:Y:S05]  /*3e00*/  WARPSYNC.COLLECTIVE R15, `(.L_x_3876) ;  /* 0x000000000f087348 */ /* 0x000fea0003c00000 */
[----:B------:R0:W1:Y:S02]  /*3e10*/  SHFL.BFLY P6, R14, R13, R12, R11 ;  /* 0x0c00000c0d0e7389 */ /* 0x00006400000c000b */
[----:B01----:R-:W-:Y:S05]  /*3e20*/  ENDCOLLECTIVE ;  /* 0x000000000000791b */ /* 0x003fea0003800000 */
.L_x_3876:
[----:B------:R-:W-:Y:S01]  /*3e30*/  FADD.FTZ R5, RZ, R5 ;  /* 0x00000005ff057221 */ /* 0x000fe20000010000 */
[----:B------:R-:W-:-:S07]  /*3e40*/  MOV R6, R14 ;  /* 0x0000000e00067202 */ /* 0x000fce0000000f00 */
[----:B------:R-:W-:Y:S05]  /*3e50*/  WARPSYNC.COLLECTIVE R15, `(.L_x_3877) ;  /* 0x000000000f087348 */ /* 0x000fea0003c00000 */
[----:B------:R0:W1:Y:S02]  /*3e60*/  SHFL.BFLY P6, R14, R13, R12, R11 ;  /* 0x0c00000c0d0e7389 */ /* 0x00006400000c000b */
[----:B01----:R-:W-:Y:S05]  /*3e70*/  ENDCOLLECTIVE ;  /* 0x000000000000791b */ /* 0x003fea0003800000 */
.L_x_3877:
[----:B------:R-:W-:Y:S01]  /*3e80*/  FADD.FTZ R6, RZ, R6 ;  /* 0x00000006ff067221 */ /* 0x000fe20000010000 */
[----:B------:R-:W-:-:S07]  /*3e90*/  IMAD.MOV.U32 R9, RZ, RZ, R14 ;  /* 0x000000ffff097224 */ /* 0x000fce00078e000e */
[----:B------:R-:W-:Y:S05]  /*3ea0*/  WARPSYNC.COLLECTIVE R15, `(.L_x_3878) ;  /* 0x000000000f087348 */ /* 0x000fea0003c00000 */
[----:B------:R0:W1:Y:S02]  /*3eb0*/  SHFL.BFLY P6, R14, R13, R12, R11 ;  /* 0x0c00000c0d0e7389 */ /* 0x00006400000c000b */
[----:B01----:R-:W-:Y:S05]  /*3ec0*/  ENDCOLLECTIVE ;  /* 0x000000000000791b */ /* 0x003fea0003800000 */
.L_x_3878:
[----:B------:R-:W-:Y:S01]  /*3ed0*/  FADD.FTZ R9, RZ, R9 ;  /* 0x00000009ff097221 */ /* 0x000fe20000010000 */
[----:B------:R-:W-:Y:S02]  /*3ee0*/  MOV R12, R4 ;  /* 0x00000004000c7202 */ /* 0x000fe40000000f00 */
[----:B------:R-:W-:Y:S01]  /*3ef0*/  MOV R11, R5 ;  /* 0x00000005000b7202 */ /* 0x000fe20000000f00 */
[----:B------:R-:W-:Y:S06]  /*3f00*/  BRA `(.L_x_3879) ;  /* 0xffffffec00247947 */ /* 0x000fec000383ffff */
.L_x_3880:
        /* <DEDUP_REMOVED lines=15> */
.L_x_25653:


//--------------------- .text._ZN4vllm25paged_attention_v1_kernelIthLi192ELi16ELi128ELNS_18Fp8KVCacheDataTypeE2ELb1EEEvPT_PKS2_PKT0_S8_ifPKiSA_iPKfiiiSC_SC_iiiii --------------------------
	.section	.text._ZN4vllm25paged_attention_v1_kernelIthLi192ELi16ELi128ELNS_18Fp8KVCacheDataTypeE2ELb1EEEvPT_PKS2_PKT0_S8_ifPKiSA_iPKfiiiSC_SC_iiiii,"ax",@progbits
	.align	128
        .global         _ZN4vllm25paged_attention_v1_kernelIthLi192ELi16ELi128ELNS_18Fp8KVCacheDataTypeE2ELb1EEEvPT_PKS2_PKT0_S8_ifPKiSA_iPKfiiiSC_SC_iiiii
        .type           _ZN4vllm25paged_attention_v1_kernelIthLi192ELi16ELi128ELNS_18Fp8KVCacheDataTypeE2ELb1EEEvPT_PKS2_PKT0_S8_ifPKiSA_iPKfiiiSC_SC_iiiii,@function
        .size           _ZN4vllm25paged_attention_v1_kernelIthLi192ELi16ELi128ELNS_18Fp8KVCacheDataTypeE2ELb1EEEvPT_PKS2_PKT0_S8_ifPKiSA_iPKfiiiSC_SC_iiiii,(.L_x_25654 - _ZN4vllm25paged_attention_v1_kernelIthLi192ELi16ELi128ELNS_18Fp8KVCacheDataTypeE2ELb1EEEvPT_PKS2_PKT0_S8_ifPKiSA_iPKfiiiSC_SC_iiiii)
        .other          _ZN4vllm25paged_attention_v1_kernelIthLi192ELi16ELi128ELNS_18Fp8KVCacheDataTypeE2ELb1EEEvPT_PKS2_PKT0_S8_ifPKiSA_iPKfiiiSC_SC_iiiii,@"STO_CUDA_ENTRY STV_DEFAULT"
_ZN4vllm25paged_attention_v1_kernelIthLi192ELi16ELi128ELNS_18Fp8KVCacheDataTypeE2ELb1EEEvPT_PKS2_PKT0_S8_ifPKiSA_iPKfiiiSC_SC_iiiii:
.text._ZN4vllm25paged_attention_v1_kernelIthLi192ELi16ELi128ELNS_18Fp8KVCacheDataTypeE2ELb1EEEvPT_PKS2_PKT0_S8_ifPKiSA_iPKfiiiSC_SC_iiiii:
        /* <DEDUP_REMOVED lines=103> */
.L_x_3881:
        /* <DEDUP_REMOVED lines=24> */
.L_x_3885:
        /* <DEDUP_REMOVED lines=41> */
.L_x_3883:
[----:B------:R-:W-:Y:S05]  /*0a80*/  BSYNC.RECONVERGENT B6 ;  /* 0x0000000000067941 */ /* 0x000fea0003800200 */
.L_x_3882:
        /* <DEDUP_REMOVED lines=11> */
.L_x_3925:
        /* <DEDUP_REMOVED lines=39> */
.L_x_3891:
        /* <DEDUP_REMOVED lines=11> */
.L_x_3890:
[----:B------:R-:W-:Y:S05]  /*0e60*/  BSYNC.RECONVERGENT B1 ;  /* 0x0000000000017941 */ /* 0x000fea0003800200 */
.L_x_3889:
        /* <DEDUP_REMOVED lines=12> */
.L_x_3894:
        /* <DEDUP_REMOVED lines=100> */
.L_x_3893:
[----:B------:R-:W-:Y:S05]  /*1570*/  BSYNC.RECONVERGENT B1 ;  /* 0x0000000000017941 */ /* 0x000fea0003800200 */
.L_x_3892:
        /* <DEDUP_REMOVED lines=55> */
.L_x_3896:
[----:B------:R-:W-:Y:S05]  /*18f0*/  BSYNC.RECONVERGENT B1 ;  /* 0x0000000000017941 */ /* 0x000fea0003800200 */
.L_x_3895:
        /* <DEDUP_REMOVED lines=26> */
.L_x_3888:
[----:B------:R-:W-:Y:S05]  /*1aa0*/  BSYNC.RECONVERGENT B0 ;  /* 0x0000000000007941 */ /* 0x000fea0003800200 */
.L_x_3887:
        /* <DEDUP_REMOVED lines=39> */
.L_x_3901:
[----:B------:R-:W0:Y:S01]  /*1d20*/  LDS R3, [R12] ;  /* 0x000000000c037984 */ /* 0x000e220000000800 */
[----:B------:R-:W-:-:S04]  /*1d30*/  IADD3 R13, PT, PT, R13, 0x1, RZ ;  /* 0x000000010d0d7810 */ /* 0x000fc80007ffe0ff */
[----:B------:R-:W-:Y:S01]  /*1d40*/  ISETP.NE.AND P0, PT, R13, RZ, PT ;  /* 0x000000ff0d00720c */ /* 0x000fe20003f05270 */
[----:B0-----:R-:W-:-:S05]  /*1d50*/  FMUL.FTZ R3, R3, R2 ;  /* 0x0000000203037220 */ /* 0x001fca0000410000 */
[----:B------:R0:W-:Y:S02]  /*1d60*/  STS [R12], R3 ;  /* 0x000000030c007388 */ /* 0x0001e40000000800 */
[----:B0-----:R-:W-:-:S05]  /*1d70*/  VIADD R12, R12, 0x200 ;  /* 0x000002000c0c7836 */ /* 0x001fca0000000000 */
[----:B------:R-:W-:Y:S05]  /*1d80*/  @P0 BRA `(.L_x_3901) ;  /* 0xfffffffc00e40947 */ /* 0x000fea000383ffff */
.L_x_3900:
[----:B------:R-:W-:Y:S05]  /*1d90*/  BSYNC.RECONVERGENT B1 ;  /* 0x0000000000017941 */ /* 0x000fea0003800200 */
.L_x_3899:
        /* <DEDUP_REMOVED lines=12> */
.L_x_3904:
        /* <DEDUP_REMOVED lines=52> */
.L_x_3903:
[----:B------:R-:W-:Y:S05]  /*21a0*/  BSYNC.RECONVERGENT B1 ;  /* 0x0000000000017941 */ /* 0x000fea0003800200 */
.L_x_3902:
        /* <DEDUP_REMOVED lines=31> */
.L_x_3906:
[----:B------:R-:W-:Y:S05]  /*23a0*/  BSYNC.RECONVERGENT B1 ;  /* 0x0000000000017941 */ /* 0x000fea0003800200 */
.L_x_3905:
        /* <DEDUP_REMOVED lines=14> */
.L_x_3898:
[----:B------:R-:W-:Y:S05]  /*2490*/  BSYNC.RECONVERGENT B0 ;  /* 0x0000000000007941 */ /* 0x000fea0003800200 */
.L_x_3897:
        /* <DEDUP_REMOVED lines=29> */
.L_x_3910:
        /* <DEDUP_REMOVED lines=34> */
.L_x_3909:
        /* <DEDUP_REMOVED lines=16> */
.L_x_3908:
[----:B------:R-:W-:Y:S05]  /*2990*/  BSYNC.RECONVERGENT B6 ;  /* 0x0000000000067941 */ /* 0x000fea0003800200 */
.L_x_3907:
        /* <DEDUP_REMOVED lines=23> */
.L_x_3938:
        /* <DEDUP_REMOVED lines=32> */
.L_x_3913:
[----:B------:R-:W-:Y:S05]  /*2d10*/  BSYNC.RECONVERGENT B0 ;  /* 0x0000000000007941 */ /* 0x000fea0003800200 */
.L_x_3912:
        /* <DEDUP_REMOVED lines=27> */
.L_x_3915:
[----:B------:R-:W-:Y:S05]  /*2ed0*/  BSYNC.RECONVERGENT B0 ;  /* 0x0000000000007941 */ /* 0x000fea0003800200 */
.L_x_3914:
        /* <DEDUP_REMOVED lines=15> */
.L_x_3917:
[----:B------:R-:W-:Y:S05]  /*2fd0*/  BSYNC.RECONVERGENT B0 ;  /* 0x0000000000007941 */ /* 0x000fea0003800200 */
.L_x_3916:
        /* <DEDUP_REMOVED lines=27> */
.L_x_3919:
[----:B------:R-:W-:Y:S05]  /*3190*/  BSYNC.RECONVERGENT B0 ;  /* 0x0000000000007941 */ /* 0x000fea0003800200 */
.L_x_3918:
        /* <DEDUP_REMOVED lines=10> */
[----:B01----:R-:W-:Y:S02]  /*3240*/  F2FP.F16.F32.PACK_AB R8, R8, R9 ;  /* 0x000000090808723e */ /* 0x003fe400000000ff */
        /* <DEDUP_REMOVED lines=30> */
.L_x_3884:
        /* <DEDUP_REMOVED lines=16> */
.L_x_3920:
[----:B------:R-:W-:Y:S05]  /*3530*/  EXIT ;  /* 0x000000000000794d */ /* 0x000fea0003800000 */
.L_x_3886:
[----:B------:R-:W-:Y:S02]  /*3540*/  HFMA2 R11, -RZ, RZ, 0, 1.847743988037109375e-06 ;  /* 0x0000001fff0b7431 */ /* 0x000fe400000001ff */
[----:B------:R-:W-:Y:S01]  /*3550*/  IMAD.MOV.U32 R12, RZ, RZ, 0x10 ;  /* 0x00000010ff0c7424 */ /* 0x000fe200078e00ff */
[----:B------:R-:W-:-:S07]  /*3560*/  MOV R15, 0xffffffff ;  /* 0xffffffff000f7802 */ /* 0x000fce0000000f00 */
[----:B------:R-:W-:Y:S05]  /*3570*/  WARPSYNC.COLLECTIVE R15, `(.L_x_3921) ;  /* 0x000000000f087348 */ /* 0x000fea0003c00000 */
[----:B------:R0:W1:Y:S02]  /*3580*/  SHFL.BFLY P6, R14, R13, R12, R11 ;  /* 0x0c00000c0d0e7389 */ /* 0x00006400000c000b */
[----:B01----:R-:W-:Y:S05]  /*3590*/  ENDCOLLECTIVE ;  /* 0x000000000000791b */ /* 0x003fea0003800000 */
.L_x_3921:
[----:B------:R-:W-:Y:S01]  /*35a0*/  HFMA2 R12, -RZ, RZ, 0, 4.76837158203125e-07 ;  /* 0x00000008ff0c7431 */ /* 0x000fe200000001ff */
[----:B------:R-:W-:-:S05]  /*35b0*/  FMNMX.FTZ R0, R14, -3.40282346638528859812e+38, !PT ;  /* 0xff7fffff0e007809 */ /* 0x000fca0007810000 */
[----:B------:R-:W-:-:S07]  /*35c0*/  IMAD.MOV.U32 R13, RZ, RZ, R0 ;  /* 0x000000ffff0d7224 */ /* 0x000fce00078e0000 */
[----:B------:R-:W-:Y:S05]  /*35d0*/  WARPSYNC.COLLECTIVE R15, `(.L_x_3922) ;  /* 0x000000000f087348 */ /* 0x000fea0003c00000 */
[----:B------:R0:W1:Y:S02]  /*35e0*/  SHFL.BFLY P6, R14, R13, R12, R11 ;  /* 0x0c00000c0d0e7389 */ /* 0x00006400000c000b */
[----:B01----:R-:W-:Y:S05]  /*35f0*/  ENDCOLLECTIVE ;  /* 0x000000000000791b */ /* 0x003fea0003800000 */
.L_x_3922:
[----:B------:R-:W-:Y:S01]  /*3600*/  IMAD.MOV.U32 R12, RZ, RZ, 0x4 ;  /* 0x00000004ff0c7424 */ /* 0x000fe200078e00ff */
[----:B------:R-:W-:-:S04]  /*3610*/  FMNMX.FTZ R2, R0, R14, !PT ;  /* 0x0000000e00027209 */ /* 0x000fc80007810000 */
[----:B------:R-:W-:-:S07]  /*3620*/  MOV R13, R2 ;  /* 0x00000002000d7202 */ /* 0x000fce0000000f00 */
[----:B------:R-:W-:Y:S05]  /*3630*/  WARPSYNC.COLLECTIVE R15, `(.L_x_3923) ;  /* 0x000000000f087348 */ /* 0x000fea0003c00000 */
[----:B------:R0:W1:Y:S02]  /*3640*/  SHFL.BFLY P6, R14, R13, R12, R11 ;  /* 0x0c00000c0d0e7389 */ /* 0x00006400000c000b */
[----:B01----:R-:W-:Y:S05]  /*3650*/  ENDCOLLECTIVE ;  /* 0x000000000000791b */ /* 0x003fea0003800000 */
.L_x_3923:
[----:B------:R-:W-:Y:S01]  /*3660*/  HFMA2 R12, -RZ, RZ, 0, 1.1920928955078125e-07 ;  /* 0x00000002ff0c7431 */ /* 0x000fe200000001ff */
[----:B------:R-:W-:-:S04]  /*3670*/  FMNMX.FTZ R3, R2, R14, !PT ;  /* 0x0000000e02037209 */ /* 0x000fc80007810000 */
[----:B------:R-:W-:-:S07]  /*3680*/  MOV R13, R3 ;  /* 0x00000003000d7202 */ /* 0x000fce0000000f00 */
[----:B------:R-:W-:Y:S05]  /*3690*/  WARPSYNC.COLLECTIVE R15, `(.L_x_3924) ;  /* 0x000000000f087348 */ /* 0x000fea0003c00000 */
[----:B------:R0:W1:Y:S02]  /*36a0*/  SHFL.BFLY P6, R14, R13, R12, R11 ;  /* 0x0c00000c0d0e7389 */ /* 0x00006400000c000b */
[----:B01----:R-:W-:Y:S05]  /*36b0*/  ENDCOLLECTIVE ;  /* 0x000000000000791b */ /* 0x003fea0003800000 */
.L_x_3924:
[----:B------:R-:W-:Y:S05]  /*36c0*/  BRA `(.L_x_3925) ;  /* 0xffffffd4001c7947 */ /* 0x000fea000383ffff */
.L_x_3911:
[----:B-1----:R-:W-:Y:S02]  /*36d0*/  HFMA2 R11, -RZ, RZ, 0, 1.847743988037109375e-06 ;  /* 0x0000001fff0b7431 */ /* 0x002fe400000001ff */
[----:B------:R-:W-:Y:S01]  /*36e0*/  IMAD.MOV.U32 R13, RZ, RZ, RZ ;  /* 0x000000ffff0d7224 */ /* 0x000fe200078e00ff */
[----:B------:R-:W-:Y:S01]  /*36f0*/  MOV R12, 0x1 ;  /* 0x00000001000c7802 */ /* 0x000fe20000000f00 */
[----:B------:R-:W-:-:S07]  /*3700*/  IMAD.MOV.U32 R15, RZ, RZ, -0x1 ;  /* 0xffffffffff0f7424 */ /* 0x000fce00078e00ff */
[----:B0-----:R-:W-:Y:S05]  /*3710*/  WARPSYNC.COLLECTIVE R15, `(.L_x_3926) ;  /* 0x000000000f087348 */ /* 0x001fea0003c00000 */
[----:B------:R1:W2:Y:S02]  /*3720*/  SHFL.BFLY P6, R14, R13, R12, R11 ;  /* 0x0c00000c0d0e7389 */ /* 0x0002a400000c000b */
[----:B012---:R-:W-:Y:S05]  /*3730*/  ENDCOLLECTIVE ;  /* 0x000000000000791b */ /* 0x007fea0003800000 */
.L_x_3926:
[----:B------:R-:W-:-:S07]  /*3740*/  MOV R20, R14 ;  /* 0x0000000e00147202 */ /* 0x000fce0000000f00 */
[----:B------:R-:W-:Y:S05]  /*3750*/  WARPSYNC.COLLECTIVE R15, `(.L_x_3927) ;  /* 0x000000000f087348 */ /* 0x000fea0003c00000 */
[----:B------:R0:W1:Y:S02]  /*3760*/  SHFL.BFLY P6, R14, R13, R12, R11 ;  /* 0x0c00000c0d0e7389 */ /* 0x00006400000c000b */
[----:B01----:R-:W-:Y:S05]  /*3770*/  ENDCOLLECTIVE ;  /* 0x000000000000791b */ /* 0x003fea0003800000 */
.L_x_3927:
[----:B------:R-:W-:Y:S01]  /*3780*/  FADD.FTZ R20, RZ, R20 ;  /* 0x00000014ff147221 */ /* 0x000fe20000010000 */
[----:B------:R-:W-:-:S07]  /*3790*/  MOV R10, R14 ;  /* 0x0000000e000a7202 */ /* 0x000fce0000000f00 */
[----:B------:R-:W-:Y:S05]  /*37a0*/  WARPSYNC.COLLECTIVE R15, `(.L_x_3928) ;  /* 0x000000000f087348 */ /* 0x000fea0003c00000 */
[----:B------:R0:W1:Y:S02]  /*37b0*/  SHFL.BFLY P6, R14, R13, R12, R11 ;  /* 0x0c00000c0d0e7389 */ /* 0x00006400000c000b */
[----:B01----:R-:W-:Y:S05]  /*37c0*/  ENDCOLLECTIVE ;  /* 0x000000000000791b */ /* 0x003fea0003800000 */
.L_x_3928:
[----:B------:R-:W-:Y:S01]  /*37d0*/  FADD.FTZ R10, RZ, R10 ;  /* 0x0000000aff0a7221 */ /* 0x000fe20000010000 */
[----:B------:R-:W-:-:S07]  /*37e0*/  IMAD.MOV.U32 R9, RZ, RZ, R14 ;  /* 0x000000ffff097224 */ /* 0x000fce00078e000e */
[----:B------:R-:W-:Y:S05]  /*37f0*/  WARPSYNC.COLLECTIVE R15, `(.L_x_3929) ;  /* 0x000000000f087348 */ /* 0x000fea0003c00000 */
[----:B------:R0:W1:Y:S02]  /*3800*/  SHFL.BFLY P6, R14, R13, R12, R11 ;  /* 0x0c00000c0d0e7389 */ /* 0x00006400000c000b */
[----:B01----:R-:W-:Y:S05]  /*3810*/  ENDCOLLECTIVE ;  /* 0x000000000000791b */ /* 0x003fea0003800000 */
.L_x_3929:
[----:B------:R-:W-:Y:S01]  /*3820*/  FADD.FTZ R9, RZ, R9 ;  /* 0x00000009ff097221 */ /* 0x000fe20000010000 */
[----:B------:R-:W-:-:S07]  /*3830*/  MOV R8, R14 ;  /* 0x0000000e00087202 */ /* 0x000fce0000000f00 */
[----:B------:R-:W-:Y:S05]  /*3840*/  WARPSYNC.COLLECTIVE R15, `(.L_x_3930) ;  /* 0x000000000f087348 */ /* 0x000fea0003c00000 */
[----:B------:R0:W1:Y:S02]  /*3850*/  SHFL.BFLY P6, R14, R13, R12, R11 ;  /* 0x0c00000c0d0e7389 */ /* 0x00006400000c000b */
[----:B01----:R-:W-:Y:S05]  /*3860*/  ENDCOLLECTIVE ;  /* 0x000000000000791b */ /* 0x003fea0003800000 */
.L_x_3930:
[----:B------:R-:W-:Y:S01]  /*3870*/  FADD.FTZ R8, RZ, R8 ;  /* 0x00000008ff087221 */ /* 0x000fe20000010000 */
[----:B------:R-:W-:-:S07]  /*3880*/  MOV R7, R14 ;  /* 0x0000000e00077202 */ /* 0x000fce0000000f00 */
[----:B------:R-:W-:Y:S05]  /*3890*/  WARPSYNC.COLLECTIVE R15, `(.L_x_3931) ;  /* 0x000000000f087348 */ /* 0x000fea0003c00000 */
[----:B------:R0:W1:Y:S02]  /*38a0*/  SHFL.BFLY P6, R14, R13, R12, R11 ;  /* 0x0c00000c0d0e7389 */ /* 0x00006400000c000b */
[----:B01----:R-:W-:Y:S05]  /*38b0*/  ENDCOLLECTIVE ;  /* 0x000000000000791b */ /* 0x003fea0003800000 */
.L_x_3931:
[----:B------:R-:W-:Y:S01]  /*38c0*/  FADD.FTZ R7, RZ, R7 ;  /* 0x00000007ff077221 */ /* 0x000fe20000010000 */
[----:B------:R-:W-:-:S07]  /*38d0*/  IMAD.MOV.U32 R0, RZ, RZ, R14 ;  /* 0x000000ffff007224 */ /* 0x000fce00078e000e */
[----:B------:R-:W-:Y:S05]  /*38e0*/  WARPSYNC.COLLECTIVE R15, `(.L_x_3932) ;  /* 0x000000000f087348 */ /* 0x000fea0003c00000 */
[----:B------:R0:W1:Y:S02]  /*38f0*/  SHFL.BFLY P6, R14, R13, R12, R11 ;  /* 0x0c00000c0d0e7389 */ /* 0x00006400000c000b */
[----:B01----:R-:W-:Y:S05]  /*3900*/  ENDCOLLECTIVE ;  /* 0x000000000000791b */ /* 0x003fea0003800000 */
.L_x_3932:
[----:B------:R-:W-:Y:S01]  /*3910*/  FADD.FTZ R0, RZ, R0 ;  /* 0x00000000ff007221 */ /* 0x000fe20000010000 */
[----:B------:R-:W-:-:S07]  /*3920*/  MOV R2, R14 ;  /* 0x0000000e00027202 */ /* 0x000fce0000000f00 */
[----:B------:R-:W-:Y:S05]  /*3930*/  WARPSYNC.COLLECTIVE R15, `(.L_x_3933) ;  /* 0x000000000f087348 */ /* 0x000fea0003c00000 */
[----:B------:R0:W1:Y:S02]  /*3940*/  SHFL.BFLY P6, R14, R13, R12, R11 ;  /* 0x0c00000c0d0e7389 */ /* 0x00006400000c000b */
[----:B01----:R-:W-:Y:S05]  /*3950*/  ENDCOLLECTIVE ;  /* 0x000000000000791b */ /* 0x003fea0003800000 */
.L_x_3933:
[----:B------:R-:W-:Y:S01]  /*3960*/  FADD.FTZ R2, RZ, R2 ;  /* 0x00000002ff027221 */ /* 0x000fe20000010000 */
[----:B------:R-:W-:-:S07]  /*3970*/  MOV R3, R14 ;  /* 0x0000000e00037202 */ /* 0x000fce0000000f00 */
[----:B------:R-:W-:Y:S05]  /*3980*/  WARPSYNC.COLLECTIVE R15, `(.L_x_3934) ;  /* 0x000000000f087348 */ /* 0x000fea0003c00000 */
[----:B------:R0:W1:Y:S02]  /*3990*/  SHFL.BFLY P6, R14, R13, R12, R11 ;  /* 0x0c00000c0d0e7389 */ /* 0x00006400000c000b */
[----:B01----:R-:W-:Y:S05]  /*39a0*/  ENDCOLLECTIVE ;  /* 0x000000000000791b */ /* 0x003fea0003800000 */
.L_x_3934:
[----:B------:R-:W-:Y:S01]  /*39b0*/  FADD.FTZ R3, RZ, R3 ;  /* 0x00000003ff037221 */ /* 0x000fe20000010000 */
[----:B------:R-:W-:-:S07]  /*39c0*/  IMAD.MOV.U32 R4, RZ, RZ, R14 ;  /* 0x000000ffff047224 */ /* 0x000fce00078e000e */
[----:B------:R-:W-:Y:S05]  /*39d0*/  WARPSYNC.COLLECTIVE R15, `(.L_x_3935) ;  /* 0x000000000f087348 */ /* 0x000fea0003c00000 */
[----:B------:R0:W1:Y:S02]  /*39e0*/  SHFL.BFLY P6, R14, R13, R12, R11 ;  /* 0x0c00000c0d0e7389 */ /* 0x00006400000c000b */
[----:B01----:R-:W-:Y:S05]  /*39f0*/  ENDCOLLECTIVE ;  /* 0x000000000000791b */ /* 0x003fea0003800000 */
.L_x_3935:
[----:B------:R-:W-:Y:S01]  /*3a00*/  FADD.FTZ R4, RZ, R4 ;  /* 0x00000004ff047221 */ /* 0x000fe20000010000 */
[----:B------:R-:W-:-:S07]  /*3a10*/  MOV R5, R14 ;  /* 0x0000000e00057202 */ /* 0x000fce0000000f00 */
[----:B------:R-:W-:Y:S05]  /*3a20*/  WARPSYNC.COLLECTIVE R15, `(.L_x_3936) ;  /* 0x000000000f087348 */ /* 0x000fea0003c00000 */
[----:B------:R0:W1:Y:S02]  /*3a30*/  SHFL.BFLY P6, R14, R13, R12, R11 ;  /* 0x0c00000c0d0e7389 */ /* 0x00006400000c000b */
[----:B01----:R-:W-:Y:S05]  /*3a40*/  ENDCOLLECTIVE ;  /* 0x000000000000791b */ /* 0x003fea0003800000 */
.L_x_3936:
[----:B------:R-:W-:Y:S01]  /*3a50*/  FADD.FTZ R5, RZ, R5 ;  /* 0x00000005ff057221 */ /* 0x000fe20000010000 */
[----:B------:R-:W-:-:S07]  /*3a60*/  MOV R6, R14 ;  /* 0x0000000e00067202 */ /* 0x000fce0000000f00 */
[----:B------:R-:W-:Y:S05]  /*3a70*/  WARPSYNC.COLLECTIVE R15, `(.L_x_3937) ;  /* 0x000000000f087348 */ /* 0x000fea0003c00000 */
[----:B------:R0:W1:Y:S02]  /*3a80*/  SHFL.BFLY P6, R14, R13, R12, R11 ;  /* 0x0c00000c0d0e7389 */ /* 0x00006400000c000b */
[----:B01----:R-:W-:Y:S05]  /*3a90*/  ENDCOLLECTIVE ;  /* 0x000000000000791b */ /* 0x003fea0003800000 */
.L_x_3937:
[----:B------:R-:W-:Y:S01]  /*3aa0*/  FADD.FTZ R6, RZ, R6 ;  /* 0x00000006ff067221 */ /* 0x000fe20000010000 */
[----:B------:R-:W-:Y:S06]  /*3ab0*/  BRA `(.L_x_3938) ;  /* 0xfffffff000147947 */ /* 0x000fec000383ffff */
.L_x_3939:
        /* <DEDUP_REMOVED lines=12> */
.L_x_25654:


//--------------------- .text._ZN4vllm25paged_attention_v1_kernelIthLi128ELi16ELi128ELNS_18Fp8KVCacheDataTypeE2ELb1EEEvPT_PKS2_PKT0_S8_ifPKiSA_iPKfiiiSC_SC_iiiii --------------------------
	.section	.text._ZN4vllm25paged_attention_v1_kernelIthLi128ELi16ELi128ELNS_18Fp8KVCacheDataTypeE2ELb1EEEvPT_PKS2_PKT0_S8_ifPKiSA_iPKfiiiSC_SC_iiiii,"ax",@progbits
	.align	128
        .global         _ZN4vllm25paged_attention_v1_kernelIthLi128ELi16ELi128ELNS_18Fp8KVCacheDataTypeE2ELb1EEEvPT_PKS2_PKT0_S8_ifPKiSA_iPKfiiiSC_SC_iiiii
        .type           _ZN4vllm25paged_attention_v1_kernelIthLi128ELi16ELi128ELNS_18Fp8KVCacheDataTypeE2ELb1EEEvPT_PKS2_PKT0_S8_ifPKiSA_iPKfiiiSC_SC_iiiii,@function
        .size           _ZN4vllm25paged_attention_v1_kernelIthLi128ELi16ELi128ELNS_18Fp8KVCacheDataTypeE2ELb1EEEvPT_PKS2_PKT0_S8_ifPKiSA_iPKfiiiSC_SC_iiiii,(.L_x_25655 - _ZN4vllm25paged_attention_v1_kernelIthLi128ELi16ELi128ELNS_18Fp8KVCacheDataTypeE2ELb1EEEvPT_PKS2_PKT0_S8_ifPKiSA_iPKfiiiSC_SC_iiiii)
        .other          _ZN4vllm25paged_attention_v1_kernelIthLi128ELi16ELi128ELNS_18Fp8KVCacheDataTypeE2ELb1EEEvPT_PKS2_PKT0_S8_ifPKiSA_iPKfiiiSC_SC_iiiii,@"STO_CUDA_ENTRY STV_DEFAULT"
_ZN4vllm25paged_attention_v1_kernelIthLi128ELi16ELi128ELNS_18Fp8KVCacheDataTypeE2ELb1EEEvPT_PKS2_PKT0_S8_ifPKiSA_iPKfiiiSC_SC_iiiii:
.text._ZN4vllm25paged_attention_v1_kernelIthLi128ELi16ELi128ELNS_18Fp8KVCacheDataTypeE2ELb1EEEvPT_PKS2_PKT0_S8_ifPKiSA_iPKfiiiSC_SC_iiiii:
        /* <DEDUP_REMOVED lines=103> */
.L_x_3940:
        /* <DEDUP_REMOVED lines=24> */
.L_x_3944:
        /* <DEDUP_REMOVED lines=41> */
.L_x_3942:
[----:B------:R-:W-:Y:S05]  /*0a80*/  BSYNC.RECONVERGENT B6 ;  /* 0x0000000000067941 */ /* 0x000fea0003800200 */
.L_x_3941:
        /* <DEDUP_REMOVED lines=11> */
.L_x_3984:
        /* <DEDUP_REMOVED lines=39> */
.L_x_3950:
        /* <DEDUP_REMOVED lines=11> */
.L_x_3949:
[----:B------:R-:W-:Y:S05]  /*0e60*/  BSYNC.RECONVERGENT B1 ;  /* 0x0000000000017941 */ /* 0x000fea0003800200 */
.L_x_3948:
        /* <DEDUP_REMOVED lines=12> */
.L_x_3953:
        /* <DEDUP_REMOVED lines=100> */
.L_x_3952:
[----:B------:R-:W-:Y:S05]  /*1570*/  BSYNC.RECONVERGENT B1 ;  /* 0x0000000000017941 */ /* 0x000fea0003800200 */
.L_x_3951:
        /* <DEDUP_REMOVED lines=55> */
.L_x_3955:
[----:B------:R-:W-:Y:S05]  /*18f0*/  BSYNC.RECONVERGENT B1 ;  /* 0x0000000000017941 */ /* 0x000fea0003800200 */
.L_x_3954:
        /* <DEDUP_REMOVED lines=26> */
.L_x_3947:
[----:B------:R-:W-:Y:S05]  /*1aa0*/  BSYNC.RECONVERGENT B0 ;  /* 0x0000000000007941 */ /* 0x000fea0003800200 */
.L_x_3946:
        /* <DEDUP_REMOVED lines=39> */
.L_x_3960:
[----:B------:R-:W0:Y:S01]  /*1d20*/  LDS R3, [R12] ;  /* 0x000000000c037984 */ /* 0x000e220000000800 */
[----:B------:R-:W-:-:S05]  /*1d30*/  VIADD R13, R13, 0x1 ;  /* 0x000000010d0d7836 */ /* 0x000fca0000000000 */
[----:B------:R-:W-:Y:S01]  /*1d40*/  ISETP.NE.AND P0, PT, R13, RZ, PT ;  /* 0x000000ff0d00720c */ /* 0x000fe20003f05270 */
[----:B0-----:R-:W-:-:S05]  /*1d50*/  FMUL.FTZ R3, R3, R2 ;  /* 0x0000000203037220 */ /* 0x001fca0000410000 */
[----:B------:R0:W-:Y:S02]  /*1d60*/  STS [R12], R3 ;  /* 0x000000030c007388 */ /* 0x0001e40000000800 */
[----:B0-----:R-:W-:-:S05]  /*1d70*/  IADD3 R12, PT, PT, R12, 0x200, RZ ;  /* 0x000002000c0c7810 */ /* 0x001fca0007ffe0ff */
[----:B------:R-:W-:Y:S05]  /*1d80*/  @P0 BRA `(.L_x_3960) ;  /* 0xfffffffc00e40947 */ /* 0x000fea000383ffff */
.L_x_3959:
[----:B------:R-:W-:Y:S05]  /*1d90*/  BSYNC.RECONVERGENT B1 ;  /* 0x0000000000017941 */ /* 0x000fea0003800200 */
.L_x_3958:
        /* <DEDUP_REMOVED lines=12> */
.L_x_3963:
        /* <DEDUP_REMOVED lines=52> */
.L_x_3962:
[----:B------:R-:W-:Y:S05]  /*21a0*/  BSYNC.RECONVERGENT B1 ;  /* 0x0000000000017941 */ /* 0x000fea0003800200 */
.L_x_3961:
        /* <DEDUP_REMOVED lines=31> */
.L_x_3965:
[----:B------:R-:W-:Y:S05]  /*23a0*/  BSYNC.RECONVERGENT B1 ;  /* 0x0000000000017941 */ /* 0x000fea0003800200 */
.L_x_3964:
        /* <DEDUP_REMOVED lines=14> */
.L_x_3957:
[----:B------:R-:W-:Y:S05]  /*2490*/  BSYNC.RECONVERGENT B0 ;  /* 0x0000000000007941 */ /* 0x000fea0003800200 */
.L_x_3956:
        /* <DEDUP_REMOVED lines=29> */
.L_x_3969:
        /* <DEDUP_REMOVED lines=34> */
.L_x_3968:
        /* <DEDUP_REMOVED lines=16> */
.L_x_3967:
[----:B------:R-:W-:Y:S05]  /*2990*/  BSYNC.RECONVERGENT B6 ;  /* 0x0000000000067941 */ /* 0x000fea0003800200 */
.L_x_3966:
        /* <DEDUP_REMOVED lines=16> */
.L_x_3993:
        /* <DEDUP_REMOVED lines=23> */
.L_x_3972:
[----:B------:R-:W-:Y:S05]  /*2c10*/  BSYNC.RECONVERGENT B0 ;  /* 0x0000000000007941 */ /* 0x000fea0003800200 */
.L_x_3971:
        /* <DEDUP_REMOVED lines=29> */
.L_x_3974:
[----:B------:R-:W-:Y:S05]  /*2df0*/  BSYNC.RECONVERGENT B0 ;  /* 0x0000000000007941 */ /* 0x000fea0003800200 */
.L_x_3973:
        /* <DEDUP_REMOVED lines=12> */
.L_x_3976:
[----:B------:R-:W-:Y:S05]  /*2ec0*/  BSYNC.RECONVERGENT B0 ;  /* 0x0000000000007941 */ /* 0x000fea0003800200 */
.L_x_3975:
        /* <DEDUP_REMOVED lines=19> */
.L_x_3978:
[----:B------:R-:W-:Y:S05]  /*3000*/  BSYNC.RECONVERGENT B0 ;  /* 0x0000000000007941 */ /* 0x000fea0003800200 */
.L_x_3977:
        /* <DEDUP_REMOVED lines=10> */
[----:B------:R-:W-:Y:S02]  /*30b0*/  F2FP.F16.F32.PACK_AB R2, R3, R2 ;  /* 0x000000020302723e */ /* 0x000fe400000000ff */
[----:B------:R-:W-:Y:S02]  /*30c0*/  F2FP.F16.F32.PACK_AB R4, R5, R4 ;  /* 0x000000040504723e */ /* 0x000fe400000000ff */
[----:B------:R-:W-:Y:S02]  /*30d0*/  F2FP.F16.F32.PACK_AB R6, R7, R6 ;  /* 0x000000060706723e */ /* 0x000fe400000000ff */
[----:B------:R-:W-:-:S02]  /*30e0*/  F2FP.F16.F32.PACK_AB R0, R11, R0 ;  /* 0x000000000b00723e */ /* 0x000fc400000000ff */
        /* <DEDUP_REMOVED lines=19> */
.L_x_3943:
        /* <DEDUP_REMOVED lines=16> */
.L_x_3979:
[----:B------:R-:W-:Y:S05]  /*3320*/  EXIT ;  /* 0x000000000000794d */ /* 0x000fea0003800000 */
.L_x_3945:
[----:B------:R-:W-:Y:S01]  /*3330*/  HFMA2 R12, -RZ, RZ, 0, 9.5367431640625e-07 ;  /* 0x00000010ff0c7431 */ /* 0x000fe200000001ff */
[----:B------:R-:W-:Y:S01]  /*3340*/  MOV R11, 0x1f ;  /* 0x0000001f000b7802 */ /* 0x000fe20000000f00 */
[----:B------:R-:W-:-:S07]  /*3350*/  IMAD.MOV.U32 R15, RZ, RZ, -0x1 ;  /* 0xffffffffff0f7424 */ /* 0x000fce00078e00ff */
[----:B------:R-:W-:Y:S05]  /*3360*/  WARPSYNC.COLLECTIVE R15, `(.L_x_3980) ;  /* 0x000000000f087348 */ /* 0x000fea0003c00000 */
[----:B------:R0:W1:Y:S02]  /*3370*/  SHFL.BFLY P6, R14, R13, R12, R11 ;  /* 0x0c00000c0d0e7389 */ /* 0x00006400000c000b */
[----:B01----:R-:W-:Y:S05]  /*3380*/  ENDCOLLECTIVE ;  /* 0x000000000000791b */ /* 0x003fea0003800000 */
.L_x_3980:
[----:B------:R-:W-:Y:S01]  /*3390*/  HFMA2 R12, -RZ, RZ, 0, 4.76837158203125e-07 ;  /* 0x00000008ff0c7431 */ /* 0x000fe200000001ff */
[----:B------:R-:W-:-:S04]  /*33a0*/  FMNMX.FTZ R0, R14, -3.40282346638528859812e+38, !PT ;  /* 0xff7fffff0e007809 */ /* 0x000fc80007810000 */
[----:B------:R-:W-:-:S07]  /*33b0*/  MOV R13, R0 ;  /* 0x00000000000d7202 */ /* 0x000fce0000000f00 */
[----:B------:R-:W-:Y:S05]  /*33c0*/  WARPSYNC.COLLECTIVE R15, `(.L_x_3981) ;  /* 0x000000000f087348 */ /* 0x000fea0003c00000 */
[----:B------:R0:W1:Y:S02]  /*33d0*/  SHFL.BFLY P6, R14, R13, R12, R11 ;  /* 0x0c00000c0d0e7389 */ /* 0x00006400000c000b */
[----:B01----:R-:W-:Y:S05]  /*33e0*/  ENDCOLLECTIVE ;  /* 0x000000000000791b */ /* 0x003fea0003800000 */
.L_x_3981:
[----:B------:R-:W-:Y:S02]  /*33f0*/  MOV R12, 0x4 ;  /* 0x00000004000c7802 */ /* 0x000fe40000000f00 */
[----:B------:R-:W-:-:S05]  /*3400*/  FMNMX.FTZ R2, R0, R14, !PT ;  /* 0x0000000e00027209 */ /* 0x000fca0007810000 */
[----:B------:R-:W-:-:S07]  /*3410*/  IMAD.MOV.U32 R13, RZ, RZ, R2 ;  /* 0x000000ffff0d7224 */ /* 0x000fce00078e0002 */
[----:B------:R-:W-:Y:S05]  /*3420*/  WARPSYNC.COLLECTIVE R15, `(.L_x_3982) ;  /* 0x000000000f087348 */ /* 0x000fea0003c00000 */
[----:B------:R0:W1:Y:S02]  /*3430*/  SHFL.BFLY P6, R14, R13, R12, R11 ;  /* 0x0c00000c0d0e7389 */ /* 0x00006400000c000b */
[----:B01----:R-:W-:Y:S05]  /*3440*/  ENDCOLLECTIVE ;  /* 0x000000000000791b */ /* 0x003fea0003800000 */
.L_x_3982:
[----:B------:R-:W-:Y:S01]  /*3450*/  IMAD.MOV.U32 R12, RZ, RZ, 0x2 ;  /* 0x00000002ff0c7424 */ /* 0x000fe200078e00ff */
[----:B------:R-:W-:-:S04]  /*3460*/  FMNMX.FTZ R3, R2, R14, !PT ;  /* 0x0000000e02037209 */ /* 0x000fc80007810000 */
[----:B------:R-:W-:-:S07]  /*3470*/  MOV R13, R3 ;  /* 0x00000003000d7202 */ /* 0x000fce0000000f00 */
[----:B------:R-:W-:Y:S05]  /*3480*/  WARPSYNC.COLLECTIVE R15, `(.L_x_3983) ;  /* 0x000000000f087348 */ /* 0x000fea0003c00000 */
[----:B------:R0:W1:Y:S02]  /*3490*/  SHFL.BFLY P6, R14, R13, R12, R11 ;  /* 0x0c00000c0d0e7389 */ /* 0x00006400000c000b */
[----:B01----:R-:W-:Y:S05]  /*34a0*/  ENDCOLLECTIVE ;  /* 0x000000000000791b */ /* 0x003fea0003800000 */
.L_x_3983:
[----:B------:R-:W-:Y:S05]  /*34b0*/  BRA `(.L_x_3984) ;  /* 0xffffffd400a07947 */ /* 0x000fea000383ffff */
.L_x_3970:
[----:B-1----:R-:W-:Y:S01]  /*34c0*/  HFMA2 R13, -RZ, RZ, 0, 0 ;  /* 0x00000000ff0d7431 */ /* 0x002fe200000001ff */
[----:B------:R-:W-:Y:S01]  /*34d0*/  MOV R12, 0x1 ;  /* 0x00000001000c7802 */ /* 0x000fe20000000f00 */
[----:B------:R-:W-:Y:S01]  /*34e0*/  IMAD.MOV.U32 R11, RZ, RZ, 0x1f ;  /* 0x0000001fff0b7424 */ /* 0x000fe200078e00ff */
[----:B------:R-:W-:-:S07]  /*34f0*/  MOV R15, 0xffffffff ;  /* 0xffffffff000f7802 */ /* 0x000fce0000000f00 */
[----:B0-----:R-:W-:Y:S05]  /*3500*/  WARPSYNC.COLLECTIVE R15, `(.L_x_3985) ;  /* 0x000000000f087348 */ /* 0x001fea0003c00000 */
[----:B------:R1:W2:Y:S02]  /*3510*/  SHFL.BFLY P6, R14, R13, R12, R11 ;  /* 0x0c00000c0d0e7389 */ /* 0x0002a400000c000b */
[----:B012---:R-:W-:Y:S05]  /*3520*/  ENDCOLLECTIVE ;  /* 0x000000000000791b */ /* 0x007fea0003800000 */
.L_x_3985:
[----:B------:R-:W-:-:S07]  /*3530*/  MOV R2, R14 ;  /* 0x0000000e00027202 */ /* 0x000fce0000000f00 */
[----:B------:R-:W-:Y:S05]  /*3540*/  WARPSYNC.COLLECTIVE R15, `(.L_x_3986) ;  /* 0x000000000f087348 */ /* 0x000fea0003c00000 */
[----:B------:R0:W1:Y:S02]  /*3550*/  SHFL.BFLY P6, R14, R13, R12, R11 ;  /* 0x0c00000c0d0e7389 */ /* 0x00006400000c000b */
[----:B01----:R-:W-:Y:S05]  /*3560*/  ENDCOLLECTIVE ;  /* 0x000000000000791b */ /* 0x003fea0003800000 */
.L_x_3986:
[----:B------:R-:W-:Y:S01]  /*3570*/  FADD.FTZ R2, RZ, R2 ;  /* 0x00000002ff027221 */ /* 0x000fe20000010000 */
[----:B------:R-:W-:-:S07]  /*3580*/  IMAD.MOV.U32 R3, RZ, RZ, R14 ;  /* 0x000000ffff037224 */ /* 0x000fce00078e000e */
[----:B------:R-:W-:Y:S05]  /*3590*/  WARPSYNC.COLLECTIVE R15, `(.L_x_3987) ;  /* 0x000000000f087348 */ /* 0x000fea0003c00000 */
[----:B------:R0:W1:Y:S02]  /*35a0*/  SHFL.BFLY P6, R14, R13, R12, R11 ;  /* 0x0c00000c0d0e7389 */ /* 0x00006400000c000b */
[----:B01----:R-:W-:Y:S05]  /*35b0*/  ENDCOLLECTIVE ;  /* 0x000000000000791b */ /* 0x003fea0003800000 */
.L_x_3987:
[----:B------:R-:W-:Y:S01]  /*35c0*/  FADD.FTZ R3, RZ, R3 ;  /* 0x00000003ff037221 */ /* 0x000fe20000010000 */
[----:B------:R-:W-:-:S07]  /*35d0*/  MOV R4, R14 ;  /* 0x0000000e00047202 */ /* 0x000fce0000000f00 */
[----:B------:R-:W-:Y:S05]  /*35e0*/  WARPSYNC.COLLECTIVE R15, `(.L_x_3988) ;  /* 0x000000000f087348 */ /* 0x000fea0003c00000 */
[----:B------:R0:W1:Y:S02]  /*35f0*/  SHFL.BFLY P6, R14, R13, R12, R11 ;  /* 0x0c00000c0d0e7389 */ /* 0x00006400000c000b */
[----:B01----:R-:W-:Y:S05]  /*3600*/  ENDCOLLECTIVE ;  /* 0x000000000000791b */ /* 0x003fea0003800000 */
.L_x_3988:
[----:B------:R-:W-:Y:S01]  /*3610*/  FADD.FTZ R4, RZ, R4 ;  /* 0x00000004ff047221 */ /* 0x000fe20000010000 */
[----:B------:R-:W-:-:S07]  /*3620*/  MOV R5, R14 ;  /* 0x0000000e00057202 */ /* 0x000fce0000000f00 */
[----:B------:R-:W-:Y:S05]  /*3630*/  WARPSYNC.COLLECTIVE R15, `(.L_x_3989) ;  /* 0x000000000f087348 */ /* 0x000fea0003c00000 */
[----:B------:R0:W1:Y:S02]  /*3640*/  SHFL.BFLY P6, R14, R13, R12, R11 ;  /* 0x0c00000c0d0e7389 */ /* 0x00006400000c000b */
[----:B01----:R-:W-:Y:S05]  /*3650*/  ENDCOLLECTIVE ;  /* 0x000000000000791b */ /* 0x003fea0003800000 */
.L_x_3989:
[----:B------:R-:W-:Y:S01]  /*3660*/  FADD.FTZ R5, RZ, R5 ;  /* 0x00000005ff057221 */ /* 0x000fe20000010000 */
[----:B------:R-:W-:-:S07]  /*3670*/  IMAD.MOV.U32 R6, RZ, RZ, R14 ;  /* 0x000000ffff067224 */ /* 0x000fce00078e000e */
[----:B------:R-:W-:Y:S05]  /*3680*/  WARPSYNC.COLLECTIVE R15, `(.L_x_3990) ;  /* 0x000000000f087348 */ /* 0x000fea0003c00000 */
[----:B------:R0:W1:Y:S02]  /*3690*/  SHFL.BFLY P6, R14, R13, R12, R11 ;  /* 0x0c00000c0d0e7389 */ /* 0x00006400000c000b */
[----:B01----:R-:W-:Y:S05]  /*36a0*/  ENDCOLLECTIVE ;  /* 0x000000000000791b */ /* 0x003fea0003800000 */
.L_x_3990:
[----:B------:R-:W-:Y:S01]  /*36b0*/  FADD.FTZ R6, RZ, R6 ;  /* 0x00000006ff067221 */ /* 0x000fe20000010000 */
[----:B------:R-:W-:-:S07]  /*36c0*/  MOV R7, R14 ;  /* 0x0000000e00077202 */ /* 0x000fce0000000f00 */
[----:B------:R-:W-:Y:S05]  /*36d0*/  WARPSYNC.COLLECTIVE R15, `(.L_x_3991) ;  /* 0x000000000f087348 */ /* 0x000fea0003c00000 */
[----:B------:R0:W1:Y:S02]  /*36e0*/  SHFL.BFLY P6, R14, R13, R12, R11 ;  /* 0x0c00000c0d0e7389 */ /* 0x00006400000c000b */
[----:B01----:R-:W-:Y:S05]  /*36f0*/  ENDCOLLECTIVE ;  /* 0x000000000000791b */ /* 0x003fea0003800000 */
.L_x_3991:
[----:B------:R-:W-:Y:S01]  /*3700*/  FADD.FTZ R7, RZ, R7 ;  /* 0x00000007ff077221 */ /* 0x000fe20000010000 */
[----:B------:R-:W-:-:S07]  /*3710*/  MOV R0, R14 ;  /* 0x0000000e00007202 */ /* 0x000fce0000000f00 */
[----:B------:R-:W-:Y:S05]  /*3720*/  WARPSYNC.COLLECTIVE R15, `(.L_x_3992) ;  /* 0x000000000f087348 */ /* 0x000fea0003c00000 */
[----:B------:R0:W1:Y:S02]  /*3730*/  SHFL.BFLY P6, R14, R13, R12, R11 ;  /* 0x0c00000c0d0e7389 */ /* 0x00006400000c000b */
[----:B01----:R-:W-:Y:S05]  /*3740*/  ENDCOLLECTIVE ;  /* 0x000000000000791b */ /* 0x003fea0003800000 */
.L_x_3992:
[----:B------:R-:W-:Y:S01]  /*3750*/  FADD.FTZ R0, RZ, R0 ;  /* 0x00000000ff007221 */ /* 0x000fe20000010000 */
[----:B------:R-:W-:Y:S06]  /*3760*/  BRA `(.L_x_3993) ;  /* 0xfffffff000cc7947 */ /* 0x000fec000383ffff */
.L_x_3994:
        /* <DEDUP_REMOVED lines=9> */
.L_x_25655:


//--------------------- .text._ZN4vllm25paged_attention_v1_kernelIthLi120ELi16ELi128ELNS_18Fp8KVCacheDataTypeE2ELb1EEEvPT_PKS2_PKT0_S8_ifPKiSA_iPKfiiiSC_SC_iiiii --------------------------
	.section	.text._ZN4vllm25paged_attention_v1_kernelIthLi120ELi16ELi128ELNS_18Fp8KVCacheDataTypeE2ELb1EEEvPT_PKS2_PKT0_S8_ifPKiSA_iPKfiiiSC_SC_iiiii,"ax",@progbits
	.align	128
        .global         _ZN4vllm25paged_attention_v1_kernelIthLi120ELi16ELi128ELNS_18Fp8KVCacheDataTypeE2ELb1EEEvPT_PKS2_PKT0_S8_ifPKiSA_iPKfiiiSC_SC_iiiii
        .type           _ZN4vllm25paged_attention_v1_kernelIthLi120ELi16ELi128ELNS_18Fp8KVCacheDataTypeE2ELb1EEEvPT_PKS2_PKT0_S8_ifPKiSA_iPKfiiiSC_SC_iiiii,@function
        .size           _ZN4vllm25paged_attention_v1_kernelIthLi120ELi16ELi128ELNS_18Fp8KVCacheDataTypeE2ELb1EEEvPT_PKS2_PKT0_S8_ifPKiSA_iPKfiiiSC_SC_iiiii,(.L_x_25656 - _ZN4vllm25paged_attention_v1_kernelIthLi120ELi16ELi128ELNS_18Fp8KVCacheDataTypeE2ELb1EEEvPT_PKS2_PKT0_S8_ifPKiSA_iPKfiiiSC_SC_iiiii)
        .other          _ZN4vllm25paged_attention_v1_kernelIthLi120ELi16ELi128ELNS_18Fp8KVCacheDataTypeE2ELb1EEEvPT_PKS2_PKT0_S8_ifPKiSA_iPKfiiiSC_SC_iiiii,@"STO_CUDA_ENTRY STV_DEFAULT"
_ZN4vllm25paged_attention_v1_kernelIthLi120ELi16ELi128ELNS_18Fp8KVCacheDataTypeE2ELb1EEEvPT_PKS2_PKT0_S8_ifPKiSA_iPKfiiiSC_SC_iiiii:
.text._ZN4vllm25paged_attention_v1_kernelIthLi120ELi16ELi128ELNS_18Fp8KVCacheDataTypeE2ELb1EEEvPT_PKS2_PKT0_S8_ifPKiSA_iPKfiiiSC_SC_iiiii:
        /* <DEDUP_REMOVED lines=103> */
.L_x_3995:
        /* <DEDUP_REMOVED lines=24> */
.L_x_3999:
        /* <DEDUP_REMOVED lines=41> */
.L_x_3997:
[----:B------:R-:W-:Y:S05]  /*0a80*/  BSYNC.RECONVERGENT B6 ;  /* 0x0000000000067941 */ /* 0x000fea0003800200 */
.L_x_3996:
        /* <DEDUP_REMOVED lines=11> */
.L_x_4045:
        /* <DEDUP_REMOVED lines=39> */
.L_x_4005:
        /* <DEDUP_REMOVED lines=11> */
.L_x_4004:
[----:B------:R-:W-:Y:S05]  /*0e60*/  BSYNC.RECONVERGENT B1 ;  /* 0x0000000000017941 */ /* 0x000fea0003800200 */
.L_x_4003:
        /* <DEDUP_REMOVED lines=12> */
.L_x_4008:
        /* <DEDUP_REMOVED lines=100> */
.L_x_4007:
[----:B------:R-:W-:Y:S05]  /*1570*/  BSYNC.RECONVERGENT B1 ;  /* 0x0000000000017941 */ /* 0x000fea0003800200 */
.L_x_4006:
        /* <DEDUP_REMOVED lines=55> */
.L_x_4010:
[----:B------:R-:W-:Y:S05]  /*18f0*/  BSYNC.RECONVERGENT B1 ;  /* 0x0000000000017941 */ /* 0x000fea0003800200 */
.L_x_4009:
        /* <DEDUP_REMOVED lines=26> */
.L_x_4002:
[----:B------:R-:W-:Y:S05]  /*1aa0*/  BSYNC.RECONVERGENT B0 ;  /* 0x0000000000007941 */ /* 0x000fea0003800200 */
.L_x_4001:
        /* <DEDUP_REMOVED lines=39> */
.L_x_4015:
[----:B------:R-:W0:Y:S01]  /*1d20*/  LDS R3, [R12] ;  /* 0x000000000c037984 */ /* 0x000e220000000800 */
[----:B------:R-:W-:-:S04]  /*1d30*/  IADD3 R13, PT, PT, R13, 0x1, RZ ;  /* 0x000000010d0d7810 */ /* 0x000fc80007ffe0ff */
[----:B------:R-:W-:Y:S01]  /*1d40*/  ISETP.NE.AND P0, PT, R13, RZ, PT ;  /* 0x000000ff0d00720c */ /* 0x000fe20003f05270 */
[----:B0-----:R-:W-:-:S05]  /*1d50*/  FMUL.FTZ R3, R3, R2 ;  /* 0x0000000203037220 */ /* 0x001fca0000410000 */
[----:B------:R0:W-:Y:S02]  /*1d60*/  STS [R12], R3 ;  /* 0x000000030c007388 */ /* 0x0001e40000000800 */
[----:B0-----:R-:W-:-:S05]  /*1d70*/  VIADD R12, R12, 0x200 ;  /* 0x000002000c0c7836 */ /* 0x001fca0000000000 */
[----:B------:R-:W-:Y:S05]  /*1d80*/  @P0 BRA `(.L_x_4015) ;  /* 0xfffffffc00e40947 */ /* 0x000fea000383ffff */
.L_x_4014:
[----:B------:R-:W-:Y:S05]  /*1d90*/  BSYNC.RECONVERGENT B1 ;  /* 0x0000000000017941 */ /* 0x000fea0003800200 */
.L_x_4013:
        /* <DEDUP_REMOVED lines=12> */
.L_x_4018:
        /* <DEDUP_REMOVED lines=52> */
.L_x_4017:
[----:B------:R-:W-:Y:S05]  /*21a0*/  BSYNC.RECONVERGENT B1 ;  /* 0x0000000000017941 */ /* 0x000fea0003800200 */
.L_x_4016:
        /* <DEDUP_REMOVED lines=31> */
.L_x_4020:
[----:B------:R-:W-:Y:S05]  /*23a0*/  BSYNC.RECONVERGENT B1 ;  /* 0x0000000000017941 */ /* 0x000fea0003800200 */
.L_x_4019:
        /* <DEDUP_REMOVED lines=14> */
.L_x_4012:
[----:B------:R-:W-:Y:S05]  /*2490*/  BSYNC.RECONVERGENT B0 ;  /* 0x0000000000007941 */ /* 0x000fea0003800200 */
.L_x_4011:
        /* <DEDUP_REMOVED lines=29> */
.L_x_4024:
        /* <DEDUP_REMOVED lines=34> */
.L_x_4023:
        /* <DEDUP_REMOVED lines=16> */
.L_x_4022:
[----:B------:R-:W-:Y:S05]  /*2990*/  BSYNC.RECONVERGENT B6 ;  /* 0x0000000000067941 */ /* 0x000fea0003800200 */
.L_x_4021:
        /* <DEDUP_REMOVED lines=16> */
.L_x_4054:
        /* <DEDUP_REMOVED lines=25> */
.L_x_4027:
[----:B------:R-:W-:Y:S05]  /*2c30*/  BSYNC.RECONVERGENT B0 ;  /* 0x0000000000007941 */ /* 0x000fea0003800200 */
.L_x_4026:
        /* <DEDUP_REMOVED lines=30> */
.L_x_4031:
[----:B------:R-:W-:Y:S05]  /*2e20*/  BSYNC.RECONVERGENT B1 ;  /* 0x0000000000017941 */ /* 0x000fea0003800200 */
.L_x_4030:
[----:B0-2---:R-:W-:-:S07]  /*2e30*/  @!P0 FADD.FTZ R14, R14, R25 ;  /* 0x000000190e0e8221 */ /* 0x005fce0000010000 */
.L_x_4029:
[----:B------:R-:W-:Y:S05]  /*2e40*/  BSYNC.RECONVERGENT B0 ;  /* 0x0000000000007941 */ /* 0x000fea0003800200 */
.L_x_4028:
        /* <DEDUP_REMOVED lines=22> */
.L_x_4033:
[----:B------:R-:W-:Y:S05]  /*2fb0*/  BSYNC.RECONVERGENT B0 ;  /* 0x0000000000007941 */ /* 0x000fea0003800200 */
.L_x_4032:
        /* <DEDUP_REMOVED lines=30> */
.L_x_4037:
[----:B------:R-:W-:Y:S05]  /*31a0*/  BSYNC.RECONVERGENT B1 ;  /* 0x0000000000017941 */ /* 0x000fea0003800200 */
.L_x_4036:
[----:B0-2-4-:R-:W-:-:S07]  /*31b0*/  @!P0 FADD.FTZ R14, R14, R21 ;  /* 0x000000150e0e8221 */ /* 0x015fce0000010000 */
.L_x_4035:
[----:B------:R-:W-:Y:S05]  /*31c0*/  BSYNC.RECONVERGENT B0 ;  /* 0x0000000000007941 */ /* 0x000fea0003800200 */
.L_x_4034:
        /* <DEDUP_REMOVED lines=18> */
[----:B--2---:R-:W-:Y:S02]  /*32f0*/  F2FP.F16.F32.PACK_AB R2, R3, R2 ;  /* 0x000000020302723e */ /* 0x004fe400000000ff */
        /* <DEDUP_REMOVED lines=13> */
.L_x_4039:
[----:B------:R-:W-:Y:S05]  /*33d0*/  BSYNC.RECONVERGENT B0 ;  /* 0x0000000000007941 */ /* 0x000fea0003800200 */
.L_x_4038:
[----:B------:R-:W-:Y:S05]  /*33e0*/  @P0 EXIT ;  /* 0x000000000000094d */ /* 0x000fea0003800000 */
[----:B--2---:R-:W-:-:S05]  /*33f0*/  F2FP.F16.F32.PACK_AB R14, RZ, R14 ;  /* 0x0000000eff0e723e */ /* 0x004fca00000000ff */
[----:B------:R-:W-:Y:S01]  /*3400*/  STG.E.U16 desc[UR36][R8.64+0xe0], R14 ;  /* 0x0000e00e08007986 */ /* 0x000fe2000c101524 */
[----:B------:R-:W-:Y:S05]  /*3410*/  EXIT ;  /* 0x000000000000794d */ /* 0x000fea0003800000 */
.L_x_3998:
        /* <DEDUP_REMOVED lines=16> */
.L_x_4040:
[----:B------:R-:W-:Y:S05]  /*3520*/  EXIT ;  /* 0x000000000000794d */ /* 0x000fea0003800000 */
.L_x_4000:
[----:B------:R-:W-:Y:S01]  /*3530*/  HFMA2 R12, -RZ, RZ, 0, 9.5367431640625e-07 ;  /* 0x00000010ff0c7431 */ /* 0x000fe200000001ff */
[----:B------:R-:W-:Y:S01]  /*3540*/  MOV R11, 0x1f ;  /* 0x0000001f000b7802 */ /* 0x000fe20000000f00 */
[----:B------:R-:W-:-:S07]  /*3550*/  IMAD.MOV.U32 R15, RZ, RZ, -0x1 ;  /* 0xffffffffff0f7424 */ /* 0x000fce00078e00ff */
[----:B------:R-:W-:Y:S05]  /*3560*/  WARPSYNC.COLLECTIVE R15, `(.L_x_4041) ;  /* 0x000000000f087348 */ /* 0x000fea0003c00000 */
[----:B------:R0:W1:Y:S02]  /*3570*/  SHFL.BFLY P6, R14, R13, R12, R11 ;  /* 0x0c00000c0d0e7389 */ /* 0x00006400000c000b */
[----:B01----:R-:W-:Y:S05]  /*3580*/  ENDCOLLECTIVE ;  /* 0x000000000000791b */ /* 0x003fea0003800000 */
.L_x_4041:
[----:B------:R-:W-:Y:S01]  /*3590*/  HFMA2 R12, -RZ, RZ, 0, 4.76837158203125e-07 ;  /* 0x00000008ff0c7431 */ /* 0x000fe200000001ff */
[----:B------:R-:W-:-:S04]  /*35a0*/  FMNMX.FTZ R0, R14, -3.40282346638528859812e+38, !PT ;  /* 0xff7fffff0e007809 */ /* 0x000fc80007810000 */
[----:B------:R-:W-:-:S07]  /*35b0*/  MOV R13, R0 ;  /* 0x00000000000d7202 */ /* 0x000fce0000000f00 */
[----:B------:R-:W-:Y:S05]  /*35c0*/  WARPSYNC.COLLECTIVE R15, `(.L_x_4042) ;  /* 0x000000000f087348 */ /* 0x000fea0003c00000 */
[----:B------:R0:W1:Y:S02]  /*35d0*/  SHFL.BFLY P6, R14, R13, R12, R11 ;  /* 0x0c00000c0d0e7389 */ /* 0x00006400000c000b */
[----:B01----:R-:W-:Y:S05]  /*35e0*/  ENDCOLLECTIVE ;  /* 0x000000000000791b */ /* 0x003fea0003800000 */
.L_x_4042:
[----:B------:R-:W-:Y:S02]  /*35f0*/  MOV R12, 0x4 ;  /* 0x00000004000c7802 */ /* 0x000fe40000000f00 */
[----:B------:R-:W-:-:S05]  /*3600*/  FMNMX.FTZ R2, R0, R14, !PT ;  /* 0x0000000e00027209 */ /* 0x000fca0007810000 */
[----:B------:R-:W-:-:S07]  /*3610*/  IMAD.MOV.U32 R13, RZ, RZ, R2 ;  /* 0x000000ffff0d7224 */ /* 0x000fce00078e0002 */
[----:B------:R-:W-:Y:S05]  /*3620*/  WARPSYNC.COLLECTIVE R15, `(.L_x_4043) ;  /* 0x000000000f087348 */ /* 0x000fea0003c00000 */
[----:B------:R0:W1:Y:S02]  /*3630*/  SHFL.BFLY P6, R14, R13, R12, R11 ;  /* 0x0c00000c0d0e7389 */ /* 0x00006400000c000b */
[----:B01----:R-:W-:Y:S05]  /*3640*/  ENDCOLLECTIVE ;  /* 0x000000000000791b */ /* 0x003fea0003800000 */
.L_x_4043:
[----:B------:R-:W-:Y:S01]  /*3650*/  IMAD.MOV.U32 R12, RZ, RZ, 0x2 ;  /* 0x00000002ff0c7424 */ /* 0x000fe200078e00ff */
[----:B------:R-:W-:-:S04]  /*3660*/  FMNMX.FTZ R3, R2, R14, !PT ;  /* 0x0000000e02037209 */ /* 0x000fc80007810000 */
[----:B------:R-:W-:-:S07]  /*3670*/  MOV R13, R3 ;  /* 0x00000003000d7202 */ /* 0x000fce0000000f00 */
[----:B------:R-:W-:Y:S05]  /*3680*/  WARPSYNC.COLLECTIVE R15, `(.L_x_4044) ;  /* 0x000000000f087348 */ /* 0x000fea0003c00000 */
[----:B------:R0:W1:Y:S02]  /*3690*/  SHFL.BFLY P6, R14, R13, R12, R11 ;  /* 0x0c00000c0d0e7389 */ /* 0x00006400000c000b */
[----:B01----:R-:W-:Y:S05]  /*36a0*/  ENDCOLLECTIVE ;  /* 0x000000000000791b */ /* 0x003fea0003800000 */
.L_x_4044:
[----:B------:R-:W-:Y:S05]  /*36b0*/  BRA `(.L_x_4045) ;  /* 0xffffffd400207947 */ /* 0x000fea000383ffff */
.L_x_4025:
[----:B-1----:R-:W-:Y:S01]  /*36c0*/  HFMA2 R13, -RZ, RZ, 0, 0 ;  /* 0x00000000ff0d7431 */ /* 0x002fe200000001ff */
[----:B------:R-:W-:Y:S01]  /*36d0*/  MOV R12, 0x1 ;  /* 0x00000001000c7802 */ /* 0x000fe20000000f00 */
[----:B------:R-:W-:Y:S01]  /*36e0*/  IMAD.MOV.U32 R11, RZ, RZ, 0x1f ;  /* 0x0000001fff0b7424 */ /* 0x000fe200078e00ff */
[----:B------:R-:W-:-:S07]  /*36f0*/  MOV R15, 0xffffffff ;  /* 0xffffffff000f7802 */ /* 0x000fce0000000f00 */
[----:B0-----:R-:W-:Y:S05]  /*3700*/  WARPSYNC.COLLECTIVE R15, `(.L_x_4046) ;  /* 0x000000000f087348 */ /* 0x001fea0003c00000 */
[----:B------:R1:W2:Y:S02]  /*3710*/  SHFL.BFLY P6, R14, R13, R12, R11 ;  /* 0x0c00000c0d0e7389 */ /* 0x0002a400000c000b */
[----:B012---:R-:W-:Y:S05]  /*3720*/  ENDCOLLECTIVE ;  /* 0x000000000000791b */ /* 0x007fea0003800000 */
.L_x_4046:
[----:B------:R-:W-:-:S07]  /*3730*/  MOV R2, R14 ;  /* 0x0000000e00027202 */ /* 0x000fce0000000f00 */
[----:B------:R-:W-:Y:S05]  /*3740*/  WARPSYNC.COLLECTIVE R15, `(.L_x_4047) ;  /* 0x000000000f087348 */ /* 0x000fea0003c00000 */
[----:B------:R0:W1:Y:S02]  /*3750*/  SHFL.BFLY P6, R14, R13, R12, R11 ;  /* 0x0c00000c0d0e7389 */ /* 0x00006400000c000b */
[----:B01----:R-:W-:Y:S05]  /*3760*/  ENDCOLLECTIVE ;  /* 0x000000000000791b */ /* 0x003fea0003800000 */
.L_x_4047:
[----:B------:R-:W-:Y:S01]  /*3770*/  FADD.FTZ R2, RZ, R2 ;  /* 0x00000002ff027221 */ /* 0x000fe20000010000 */
[----:B------:R-:W-:-:S07]  /*3780*/  IMAD.MOV.U32 R3, RZ, RZ, R14 ;  /* 0x000000ffff037224 */ /* 0x000fce00078e000e */
[----:B------:R-:W-:Y:S05]  /*3790*/  WARPSYNC.COLLECTIVE R15, `(.L_x_4048) ;  /* 0x000000000f087348 */ /* 0x000fea0003c00000 */
[----:B------:R0:W1:Y:S02]  /*37a0*/  SHFL.BFLY P6, R14, R13, R12, R11 ;  /* 0x0c00000c0d0e7389 */ /* 0x00006400000c000b */
[----:B01----:R-:W-:Y:S05]  /*37b0*/  ENDCOLLECTIVE ;  /* 0x000000000000791b */ /* 0x003fea0003800000 */
.L_x_4048:
[----:B------:R-:W-:Y:S01]  /*37c0*/  FADD.FTZ R3, RZ, R3 ;  /* 0x00000003ff037221 */ /* 0x000fe20000010000 */
[----:B------:R-:W-:-:S07]  /*37d0*/  MOV R4, R14 ;  /* 0x0000000e00047202 */ /* 0x000fce0000000f00 */
[----:B------:R-:W-:Y:S05]  /*37e0*/  WARPSYNC.COLLECTIVE R15, `(.L_x_4049) ;  /* 0x000000000f087348 */ /* 0x000fea0003c00000 */
[----:B------:R0:W1:Y:S02]  /*37f0*/  SHFL.BFLY P6, R14, R13, R12, R11 ;  /* 0x0c00000c0d0e7389 */ /* 0x00006400000c000b */
[----:B01----:R-:W-:Y:S05]  /*3800*/  ENDCOLLECTIVE ;  /* 0x000000000000791b */ /* 0x003fea0003800000 */
.L_x_4049:
[----:B------:R-:W-:Y:S01]  /*3810*/  FADD.FTZ R4, RZ, R4 ;  /* 0x00000004ff047221 */ /* 0x000fe20000010000 */
[----:B------:R-:W-:-:S07]  /*3820*/  MOV R5, R14 ;  /* 0x0000000e00057202 */ /* 0x000fce0000000f00 */
[----:B------:R-:W-:Y:S05]  /*3830*/  WARPSYNC.COLLECTIVE R15, `(.L_x_4050) ;  /* 0x000000000f087348 */ /* 0x000fea0003c00000 */
[----:B------:R0:W1:Y:S02]  /*3840*/  SHFL.BFLY P6, R14, R13, R12, R11 ;  /* 0x0c00000c0d0e7389 */ /* 0x00006400000c000b */
[----:B01----:R-:W-:Y:S05]  /*3850*/  ENDCOLLECTIVE ;  /* 0x000000000000791b */ /* 0x003fea0003800000 */
.L_x_4050:
[----:B------:R-:W-:Y:S01]  /*3860*/  FADD.FTZ R5, RZ, R5 ;  /* 0x00000005ff057221 */ /* 0x000fe20000010000 */
[----:B------:R-:W-:-:S07]  /*3870*/  IMAD.MOV.U32 R6, RZ, RZ, R14 ;  /* 0x000000ffff067224 */ /* 0x000fce00078e000e */
[----:B------:R-:W-:Y:S05]  /*3880*/  WARPSYNC.COLLECTIVE R15, `(.L_x_4051) ;  /* 0x000000000f087348 */ /* 0x000fea0003c00000 */
[----:B------:R0:W1:Y:S02]  /*3890*/  SHFL.BFLY P6, R14, R13, R12, R11 ;  /* 0x0c00000c0d0e7389 */ /* 0x00006400000c000b */
[----:B01----:R-:W-:Y:S05]  /*38a0*/  ENDCOLLECTIVE ;  /* 0x000000000000791b */ /* 0x003fea0003800000 */
.L_x_4051:
[----:B------:R-:W-:Y:S01]  /*38b0*/  FADD.FTZ R6, RZ, R6 ;  /* 0x00000006ff067221 */ /* 0x000fe20000010000 */
[----:B------:R-:W-:-:S07]  /*38c0*/  MOV R7, R14 ;  /* 0x0000000e00077202 */ /* 0x000fce0000000f00 */
[----:B------:R-:W-:Y:S05]  /*38d0*/  WARPSYNC.COLLECTIVE R15, `(.L_x_4052) ;  /* 0x000000000f087348 */ /* 0x000fea0003c00000 */
[----:B------:R0:W1:Y:S02]  /*38e0*/  SHFL.BFLY P6, R14, R13, R12, R11 ;  /* 0x0c00000c0d0e7389 */ /* 0x00006400000c000b */
[----:B01----:R-:W-:Y:S05]  /*38f0*/  ENDCOLLECTIVE ;  /* 0x000000000000791b */ /* 0x003fea0003800000 */
.L_x_4052:
[----:B------:R-:W-:Y:S01]  /*3900*/  FADD.FTZ R7, RZ, R7 ;  /* 0x00000007ff077221 */ /* 0x000fe20000010000 */
[----:B------:R-:W-:-:S07]  /*3910*/  MOV R0, R14 ;  /* 0x0000000e00007202 */ /* 0x000fce0000000f00 */
[----:B------:R-:W-:Y:S05]  /*3920*/  WARPSYNC.COLLECTIVE R15, `(.L_x_4053) ;  /* 0x000000000f087348 */ /* 0x000fea0003c00000 */
[----:B------:R0:W1:Y:S02]  /*3930*/  SHFL.BFLY P6, R14, R13, R12, R11 ;  /* 0x0c00000c0d0e7389 */ /* 0x00006400000c000b */
[----:B01----:R-:W-:Y:S05]  /*3940*/  ENDCOLLECTIVE ;  /* 0x000000000000791b */ /* 0x003fea0003800000 */
.L_x_4053:
[----:B------:R-:W-:Y:S01]  /*3950*/  FADD.FTZ R0, RZ, R0 ;  /* 0x00000000ff007221 */ /* 0x000fe20000010000 */
[----:B------:R-:W-:Y:S06]  /*3960*/  BRA `(.L_x_4054) ;  /* 0xfffffff0004c7947 */ /* 0x000fec000383ffff */
.L_x_4055:
        /* <DEDUP_REMOVED lines=9> */
.L_x_25656:


//--------------------- .text._ZN4vllm25paged_attention_v1_kernelIthLi112ELi16ELi128ELNS_18Fp8KVCacheDataTypeE2ELb1EEEvPT_PKS2_PKT0_S8_ifPKiSA_iPKfiiiSC_SC_iiiii --------------------------
	.section	.text._ZN4vllm25paged_attention_v1_kernelIthLi112ELi16ELi128ELNS_18Fp8KVCacheDataTypeE2ELb1EEEvPT_PKS2_PKT0_S8_ifPKiSA_iPKfiiiSC_SC_iiiii,"ax",@progbits
	.align	128
        .global         _ZN4vllm25paged_attention_v1_kernelIthLi112ELi16ELi128ELNS_18Fp8KVCacheDataTypeE2ELb1EEEvPT_PKS2_PKT0_S8_ifPKiSA_iPKfiiiSC_SC_iiiii
        .type           _ZN4vllm25paged_attention_v1_kernelIthLi112ELi16ELi128ELNS_18Fp8KVCacheDataTypeE2ELb1EEEvPT_PKS2_PKT0_S8_ifPKiSA_iPKfiiiSC_SC_iiiii,@function
        .size           _ZN4vllm25paged_attention_v1_kernelIthLi112ELi16ELi128ELNS_18Fp8KVCacheDataTypeE2ELb1EEEvPT_PKS2_PKT0_S8_ifPKiSA_iPKfiiiSC_SC_iiiii,(.L_x_25657 - _ZN4vllm25paged_attention_v1_kernelIthLi112ELi16ELi128ELNS_18Fp8KVCacheDataTypeE2ELb1EEEvPT_PKS2_PKT0_S8_ifPKiSA_iPKfiiiSC_SC_iiiii)
        .other          _ZN4vllm25paged_attention_v1_kernelIthLi112ELi16ELi128ELNS_18Fp8KVCacheDataTypeE2ELb1EEEvPT_PKS2_PKT0_S8_ifPKiSA_iPKfiiiSC_SC_iiiii,@"STO_CUDA_ENTRY STV_DEFAULT"
_ZN4vllm25paged_attention_v1_kernelIthLi112ELi16ELi128ELNS_18Fp8KVCacheDataTypeE2ELb1EEEvPT_PKS2_PKT0_S8_ifPKiSA_iPKfiiiSC_SC_iiiii:
.text._ZN4vllm25paged_attention_v1_kernelIthLi112ELi16ELi128ELNS_18Fp8KVCacheDataTypeE2ELb1EEEvPT_PKS2_PKT0_S8_ifPKiSA_iPKfiiiSC_SC_iiiii:
        /* <DEDUP_REMOVED lines=103> */
.L_x_4056:
        /* <DEDUP_REMOVED lines=24> */
.L_x_4060:
        /* <DEDUP_REMOVED lines=41> */
.L_x_4058:
[----:B------:R-:W-:Y:S05]  /*0a80*/  BSYNC.RECONVERGENT B6 ;  /* 0x0000000000067941 */ /* 0x000fea0003800200 */
.L_x_4057:
        /* <DEDUP_REMOVED lines=11> */
.L_x_4096:
        /* <DEDUP_REMOVED lines=39> */
.L_x_4066:
        /* <DEDUP_REMOVED lines=11> */
.L_x_4065:
[----:B------:R-:W-:Y:S05]  /*0e60*/  BSYNC.RECONVERGENT B1 ;  /* 0x0000000000017941 */ /* 0x000fea0003800200 */
.L_x_4064:
        /* <DEDUP_REMOVED lines=12> */
.L_x_4069:
        /* <DEDUP_REMOVED lines=100> */
.L_x_4068:
[----:B------:R-:W-:Y:S05]  /*1570*/  BSYNC.RECONVERGENT B1 ;  /* 0x0000000000017941 */ /* 0x000fea0003800200 */
.L_x_4067:
        /* <DEDUP_REMOVED lines=55> */
.L_x_4071:
[----:B------:R-:W-:Y:S05]  /*18f0*/  BSYNC.RECONVERGENT B1 ;  /* 0x0000000000017941 */ /* 0x000fea0003800200 */
.L_x_4070:
        /* <DEDUP_REMOVED lines=26> */
.L_x_4063:
[----:B------:R-:W-:Y:S05]  /*1aa0*/  BSYNC.RECONVERGENT B0 ;  /* 0x0000000000007941 */ /* 0x000fea0003800200 */
.L_x_4062:
        /* <DEDUP_REMOVED lines=39> */
.L_x_4076:
[----:B------:R-:W0:Y:S01]  /*1d20*/  LDS R3, [R12] ;  /* 0x000000000c037984 */ /* 0x000e220000000800 */
[----:B------:R-:W-:-:S04]  /*1d30*/  IADD3 R13, PT, PT, R13, 0x1, RZ ;  /* 0x000000010d0d7810 */ /* 0x000fc80007ffe0ff */
[----:B------:R-:W-:Y:S01]  /*1d40*/  ISETP.NE.AND P0, PT, R13, RZ, PT ;  /* 0x000000ff0d00720c */ /* 0x000fe20003f05270 */
[----:B0-----:R-:W-:-:S05]  /*1d50*/  FMUL.FTZ R3, R3, R2 ;  /* 0x0000000203037220 */ /* 0x001fca0000410000 */
[----:B------:R0:W-:Y:S02]  /*1d60*/  STS [R12], R3 ;  /* 0x000000030c007388 */ /* 0x0001e40000000800 */
[----:B0-----:R-:W-:-:S05]  /*1d70*/  VIADD R12, R12, 0x200 ;  /* 0x000002000c0c7836 */ /* 0x001fca0000000000 */
[----:B------:R-:W-:Y:S05]  /*1d80*/  @P0 BRA `(.L_x_4076) ;  /* 0xfffffffc00e40947 */ /* 0x000fea000383ffff */
.L_x_4075:
[----:B------:R-:W-:Y:S05]  /*1d90*/  BSYNC.RECONVERGENT B1 ;  /* 0x0000000000017941 */ /* 0x000fea0003800200 */
.L_x_4074:
        /* <DEDUP_REMOVED lines=12> */
.L_x_4079:
        /* <DEDUP_REMOVED lines=52> */
.L_x_4078:
[----:B------:R-:W-:Y:S05]  /*21a0*/  BSYNC.RECONVERGENT B1 ;  /* 0x0000000000017941 */ /* 0x000fea0003800200 */
.L_x_4077:
        /* <DEDUP_REMOVED lines=31> */
.L_x_4081:
[----:B------:R-:W-:Y:S05]  /*23a0*/  BSYNC.RECONVERGENT B1 ;  /* 0x0000000000017941 */ /* 0x000fea0003800200 */
.L_x_4080:
        /* <DEDUP_REMOVED lines=14> */
.L_x_4073:
[----:B------:R-:W-:Y:S05]  /*2490*/  BSYNC.RECONVERGENT B0 ;  /* 0x0000000000007941 */ /* 0x000fea0003800200 */
.L_x_4072:
        /* <DEDUP_REMOVED lines=29> */
.L_x_4085:
        /* <DEDUP_REMOVED lines=34> */
.L_x_4084:
        /* <DEDUP_REMOVED lines=16> */
.L_x_4083:
[----:B------:R-:W-:Y:S05]  /*2990*/  BSYNC.RECONVERGENT B6 ;  /* 0x0000000000067941 */ /* 0x000fea0003800200 */
.L_x_4082:
        /* <DEDUP_REMOVED lines=15> */
.L_x_4104:
        /* <DEDUP_REMOVED lines=42> */
.L_x_4088:
[----:B------:R-:W-:Y:S05]  /*2d30*/  BSYNC.RECONVERGENT B0 ;  /* 0x0000000000007941 */ /* 0x000fea0003800200 */
.L_x_4087:
        /* <DEDUP_REMOVED lines=25> */
.L_x_4090:
[----:B------:R-:W-:Y:S05]  /*2ed0*/  BSYNC.RECONVERGENT B0 ;  /* 0x0000000000007941 */ /* 0x000fea0003800200 */
.L_x_4089:
        /* <DEDUP_REMOVED lines=13> */
[----:B------:R-:W-:-:S02]  /*2fb0*/  F2FP.F16.F32.PACK_AB R14, RZ, R14 ;  /* 0x0000000eff0e723e */ /* 0x000fc400000000ff */
        /* <DEDUP_REMOVED lines=17> */
.L_x_4059:
        /* <DEDUP_REMOVED lines=16> */
.L_x_4091:
[----:B------:R-:W-:Y:S05]  /*31d0*/  EXIT ;  /* 0x000000000000794d */ /* 0x000fea0003800000 */
.L_x_4061:
[----:B------:R-:W-:Y:S02]  /*31e0*/  HFMA2 R12, -RZ, RZ, 0, 9.5367431640625e-07 ;  /* 0x00000010ff0c7431 */ /* 0x000fe400000001ff */
[----:B------:R-:W-:Y:S01]  /*31f0*/  IMAD.MOV.U32 R11, RZ, RZ, 0x1f ;  /* 0x0000001fff0b7424 */ /* 0x000fe200078e00ff */
[----:B------:R-:W-:-:S07]  /*3200*/  MOV R15, 0xffffffff ;  /* 0xffffffff000f7802 */ /* 0x000fce0000000f00 */
[----:B------:R-:W-:Y:S05]  /*3210*/  WARPSYNC.COLLECTIVE R15, `(.L_x_4092) ;  /* 0x000000000f087348 */ /* 0x000fea0003c00000 */
[----:B------:R0:W1:Y:S02]  /*3220*/  SHFL.BFLY P6, R14, R13, R12, R11 ;  /* 0x0c00000c0d0e7389 */ /* 0x00006400000c000b */
[----:B01----:R-:W-:Y:S05]  /*3230*/  ENDCOLLECTIVE ;  /* 0x000000000000791b */ /* 0x003fea0003800000 */
.L_x_4092:
[----:B------:R-:W-:Y:S01]  /*3240*/  IMAD.MOV.U32 R12, RZ, RZ, 0x8 ;  /* 0x00000008ff0c7424 */ /* 0x000fe200078e00ff */
[----:B------:R-:W-:-:S04]  /*3250*/  FMNMX.FTZ R0, R14, -3.40282346638528859812e+38, !PT ;  /* 0xff7fffff0e007809 */ /* 0x000fc80007810000 */
[----:B------:R-:W-:-:S07]  /*3260*/  MOV R13, R0 ;  /* 0x00000000000d7202 */ /* 0x000fce0000000f00 */
[----:B------:R-:W-:Y:S05]  /*3270*/  WARPSYNC.COLLECTIVE R15, `(.L_x_4093) ;  /* 0x000000000f087348 */ /* 0x000fea0003c00000 */
[----:B------:R0:W1:Y:S02]  /*3280*/  SHFL.BFLY P6, R14, R13, R12, R11 ;  /* 0x0c00000c0d0e7389 */ /* 0x00006400000c000b */
[----:B01----:R-:W-:Y:S05]  /*3290*/  ENDCOLLECTIVE ;  /* 0x000000000000791b */ /* 0x003fea0003800000 */
.L_x_4093:
[----:B------:R-:W-:Y:S01]  /*32a0*/  HFMA2 R12, -RZ, RZ, 0, 2.384185791015625e-07 ;  /* 0x00000004ff0c7431 */ /* 0x000fe200000001ff */
[----:B------:R-:W-:-:S04]  /*32b0*/  FMNMX.FTZ R2, R0, R14, !PT ;  /* 0x0000000e00027209 */ /* 0x000fc80007810000 */
[----:B------:R-:W-:-:S07]  /*32c0*/  MOV R13, R2 ;  /* 0x00000002000d7202 */ /* 0x000fce0000000f00 */
[----:B------:R-:W-:Y:S05]  /*32d0*/  WARPSYNC.COLLECTIVE R15, `(.L_x_4094) ;  /* 0x000000000f087348 */ /* 0x000fea0003c00000 */
[----:B------:R0:W1:Y:S02]  /*32e0*/  SHFL.BFLY P6, R14, R13, R12, R11 ;  /* 0x0c00000c0d0e7389 */ /* 0x00006400000c000b */
[----:B01----:R-:W-:Y:S05]  /*32f0*/  ENDCOLLECTIVE ;  /* 0x000000000000791b */ /* 0x003fea0003800000 */
.L_x_4094:
[----:B------:R-:W-:Y:S02]  /*3300*/  MOV R12, 0x2 ;  /* 0x00000002000c7802 */ /* 0x000fe40000000f00 */
[----:B------:R-:W-:-:S05]  /*3310*/  FMNMX.FTZ R3, R2, R14, !PT ;  /* 0x0000000e02037209 */ /* 0x000fca0007810000 */
[----:B------:R-:W-:-:S07]  /*3320*/  IMAD.MOV.U32 R13, RZ, RZ, R3 ;  /* 0x000000ffff0d7224 */ /* 0x000fce00078e0003 */
[----:B------:R-:W-:Y:S05]  /*3330*/  WARPSYNC.COLLECTIVE R15, `(.L_x_4095) ;  /* 0x000000000f087348 */ /* 0x000fea0003c00000 */
[----:B------:R0:W1:Y:S02]  /*3340*/  SHFL.BFLY P6, R14, R13, R12, R11 ;  /* 0x0c00000c0d0e7389 */ /* 0x00006400000c000b */
[----:B01----:R-:W-:Y:S05]  /*3350*/  ENDCOLLECTIVE ;  /* 0x000000000000791b */ /* 0x003fea0003800000 */
.L_x_4095:
[----:B------:R-:W-:Y:S05]  /*3360*/  BRA `(.L_x_4096) ;  /* 0xffffffd400f47947 */ /* 0x000fea000383ffff */
.L_x_4086:
[----:B-1----:R-:W-:Y:S02]  /*3370*/  HFMA2 R13, -RZ, RZ, 0, 0 ;  /* 0x00000000ff0d7431 */ /* 0x002fe400000001ff */
[----:B------:R-:W-:Y:S01]  /*3380*/  IMAD.MOV.U32 R12, RZ, RZ, 0x1 ;  /* 0x00000001ff0c7424 */ /* 0x000fe200078e00ff */
[----:B------:R-:W-:Y:S02]  /*3390*/  MOV R11, 0x1f ;  /* 0x0000001f000b7802 */ /* 0x000fe40000000f00 */
[----:B------:R-:W-:-:S07]  /*33a0*/  MOV R15, 0xffffffff ;  /* 0xffffffff000f7802 */ /* 0x000fce0000000f00 */
[----:B0-----:R-:W-:Y:S05]  /*33b0*/  WARPSYNC.COLLECTIVE R15, `(.L_x_4097) ;  /* 0x000000000f087348 */ /* 0x001fea0003c00000 */
[----:B------:R1:W2:Y:S02]  /*33c0*/  SHFL.BFLY P6, R14, R13, R12, R11 ;  /* 0x0c00000c0d0e7389 */ /* 0x0002a400000c000b */
[----:B012---:R-:W-:Y:S05]  /*33d0*/  ENDCOLLECTIVE ;  /* 0x000000000000791b */ /* 0x007fea0003800000 */
.L_x_4097:
[----:B------:R-:W-:-:S07]  /*33e0*/  IMAD.MOV.U32 R0, RZ, RZ, R14 ;  /* 0x000000ffff007224 */ /* 0x000fce00078e000e */
[----:B------:R-:W-:Y:S05]  /*33f0*/  WARPSYNC.COLLECTIVE R15, `(.L_x_4098) ;  /* 0x000000000f087348 */ /* 0x000fea0003c00000 */
[----:B------:R0:W1:Y:S02]  /*3400*/  SHFL.BFLY P6, R14, R13, R12, R11 ;  /* 0x0c00000c0d0e7389 */ /* 0x00006400000c000b */
[----:B01----:R-:W-:Y:S05]  /*3410*/  ENDCOLLECTIVE ;  /* 0x000000000000791b */ /* 0x003fea0003800000 */
.L_x_4098:
[----:B------:R-:W-:Y:S01]  /*3420*/  FADD.FTZ R0, RZ, R0 ;  /* 0x00000000ff007221 */ /* 0x000fe20000010000 */
[----:B------:R-:W-:-:S07]  /*3430*/  MOV R2, R14 ;  /* 0x0000000e00027202 */ /* 0x000fce0000000f00 */
[----:B------:R-:W-:Y:S05]  /*3440*/  WARPSYNC.COLLECTIVE R15, `(.L_x_4099) ;  /* 0x000000000f087348 */ /* 0x000fea0003c00000 */
[----:B------:R0:W1:Y:S02]  /*3450*/  SHFL.BFLY P6, R14, R13, R12, R11 ;  /* 0x0c00000c0d0e7389 */ /* 0x00006400000c000b */
[----:B01----:R-:W-:Y:S05]  /*3460*/  ENDCOLLECTIVE ;  /* 0x000000000000791b */ /* 0x003fea0003800000 */
.L_x_4099:
[----:B------:R-:W-:Y:S01]  /*3470*/  FADD.FTZ R3, RZ, R2 ;  /* 0x00000002ff037221 */ /* 0x000fe20000010000 */
[----:B------:R-:W-:-:S07]  /*3480*/  MOV R4, R14 ;  /* 0x0000000e00047202 */ /* 0x000fce0000000f00 */
[----:B------:R-:W-:Y:S05]  /*3490*/  WARPSYNC.COLLECTIVE R15, `(.L_x_4100) ;  /* 0x000000000f087348 */ /* 0x000fea0003c00000 */
[----:B------:R0:W1:Y:S02]  /*34a0*/  SHFL.BFLY P6, R14, R13, R12, R11 ;  /* 0x0c00000c0d0e7389 */ /* 0x00006400000c000b */
[----:B01----:R-:W-:Y:S05]  /*34b0*/  ENDCOLLECTIVE ;  /* 0x000000000000791b */ /* 0x003fea0003800000 */
.L_x_4100:
[----:B------:R-:W-:Y:S01]  /*34c0*/  FADD.FTZ R2, RZ, R4 ;  /* 0x00000004ff027221 */ /* 0x000fe20000010000 */
[----:B------:R-:W-:-:S07]  /*34d0*/  IMAD.MOV.U32 R5, RZ, RZ, R14 ;  /* 0x000000ffff057224 */ /* 0x000fce00078e000e */
[----:B------:R-:W-:Y:S05]  /*34e0*/  WARPSYNC.COLLECTIVE R15, `(.L_x_4101) ;  /* 0x000000000f087348 */ /* 0x000fea0003c00000 */
[----:B------:R0:W1:Y:S02]  /*34f0*/  SHFL.BFLY P6, R14, R13, R12, R11 ;  /* 0x0c00000c0d0e7389 */ /* 0x00006400000c000b */
[----:B01----:R-:W-:Y:S05]  /*3500*/  ENDCOLLECTIVE ;  /* 0x000000000000791b */ /* 0x003fea0003800000 */
.L_x_4101:
[----:B------:R-:W-:Y:S01]  /*3510*/  FADD.FTZ R5, RZ, R5 ;  /* 0x00000005ff057221 */ /* 0x000fe20000010000 */
[----:B------:R-:W-:-:S07]  /*3520*/  MOV R6, R14 ;  /* 0x0000000e00067202 */ /* 0x000fce0000000f00 */
[----:B------:R-:W-:Y:S05]  /*3530*/  WARPSYNC.COLLECTIVE R15, `(.L_x_4102) ;  /* 0x000000000f087348 */ /* 0x000fea0003c00000 */
[----:B------:R0:W1:Y:S02]  /*3540*/  SHFL.BFLY P6, R14, R13, R12, R11 ;  /* 0x0c00000c0d0e7389 */ /* 0x00006400000c000b */
[----:B01----:R-:W-:Y:S05]  /*3550*/  ENDCOLLECTIVE ;  /* 0x000000000000791b */ /* 0x003fea0003800000 */
.L_x_4102:
[----:B------:R-:W-:Y:S01]  /*3560*/  FADD.FTZ R6, RZ, R6 ;  /* 0x00000006ff067221 */ /* 0x000fe20000010000 */
[----:B------:R-:W-:-:S07]  /*3570*/  MOV R7, R14 ;  /* 0x0000000e00077202 */ /* 0x000fce0000000f00 */
[----:B------:R-:W-:Y:S05]  /*3580*/  WARPSYNC.COLLECTIVE R15, `(.L_x_4103) ;  /* 0x000000000f087348 */ /* 0x000fea0003c00000 */
[----:B------:R0:W1:Y:S02]  /*3590*/  SHFL.BFLY P6, R14, R13, R12, R11 ;  /* 0x0c00000c0d0e7389 */ /* 0x00006400000c000b */
[----:B01----:R-:W-:Y:S05]  /*35a0*/  ENDCOLLECTIVE ;  /* 0x000000000000791b */ /* 0x003fea0003800000 */
.L_x_4103:
[----:B------:R-:W-:Y:S01]  /*35b0*/  FADD.FTZ R7, RZ, R7 ;  /* 0x00000007ff077221 */ /* 0x000fe20000010000 */
[----:B------:R-:W-:Y:S06]  /*35c0*/  BRA `(.L_x_4104) ;  /* 0xfffffff400307947 */ /* 0x000fec000383ffff */
.L_x_4105:
        /* <DEDUP_REMOVED lines=11> */
.L_x_25657:


//--------------------- .text._ZN4vllm25paged_attention_v1_kernelIthLi96ELi16ELi128ELNS_18Fp8KVCacheDataTypeE2ELb1EEEvPT_PKS2_PKT0_S8_ifPKiSA_iPKfiiiSC_SC_iiiii --------------------------
	.section	.text._ZN4vllm25paged_attention_v1_kernelIthLi96ELi16ELi128ELNS_18Fp8KVCacheDataTypeE2ELb1EEEvPT_PKS2_PKT0_S8_ifPKiSA_iPKfiiiSC_SC_iiiii,"ax",@progbits
	.align	128
        .global         _ZN4vllm25paged_attention_v1_kernelIthLi96ELi16ELi128ELNS_18Fp8KVCacheDataTypeE2ELb1EEEvPT_PKS2_PKT0_S8_ifPKiSA_iPKfiiiSC_SC_iiiii
        .type           _ZN4vllm25paged_attention_v1_kernelIthLi96ELi16ELi128ELNS_18Fp8KVCacheDataTypeE2ELb1EEEvPT_PKS2_PKT0_S8_ifPKiSA_iPKfiiiSC_SC_iiiii,@function
        .size           _ZN4vllm25paged_attention_v1_kernelIthLi96ELi16ELi128ELNS_18Fp8KVCacheDataTypeE2ELb1EEEvPT_PKS2_PKT0_S8_ifPKiSA_iPKfiiiSC_SC_iiiii,(.L_x_25658 - _ZN4vllm25paged_attention_v1_kernelIthLi96ELi16ELi128ELNS_18Fp8KVCacheDataTypeE2ELb1EEEvPT_PKS2_PKT0_S8_ifPKiSA_iPKfiiiSC_SC_iiiii)
        .other          _ZN4vllm25paged_attention_v1_kernelIthLi96ELi16ELi128ELNS_18Fp8KVCacheDataTypeE2ELb1EEEvPT_PKS2_PKT0_S8_ifPKiSA_iPKfiiiSC_SC_iiiii,@"STO_CUDA_ENTRY STV_DEFAULT"
_ZN4vllm25paged_attention_v1_kernelIthLi96ELi16ELi128ELNS_18Fp8KVCacheDataTypeE2ELb1EEEvPT_PKS2_PKT0_S8_ifPKiSA_iPKfiiiSC_SC_iiiii:
.text._ZN4vllm25paged_attention_v1_kernelIthLi96ELi16ELi128ELNS_18Fp8KVCacheDataTypeE2ELb1EEEvPT_PKS2_PKT0_S8_ifPKiSA_iPKfiiiSC_SC_iiiii:
        /* <DEDUP_REMOVED lines=103> */
.L_x_4106:
        /* <DEDUP_REMOVED lines=24> */
.L_x_4110:
        /* <DEDUP_REMOVED lines=41> */
.L_x_4108:
[----:B------:R-:W-:Y:S05]  /*0a80*/  BSYNC.RECONVERGENT B6 ;  /* 0x0000000000067941 */ /* 0x000fea0003800200 */
.L_x_4107:
        /* <DEDUP_REMOVED lines=11> */
.L_x_4146:
        /* <DEDUP_REMOVED lines=39> */
.L_x_4116:
        /* <DEDUP_REMOVED lines=11> */
.L_x_4115:
[----:B------:R-:W-:Y:S05]  /*0e60*/  BSYNC.RECONVERGENT B1 ;  /* 0x0000000000017941 */ /* 0x000fea0003800200 */
.L_x_4114:
        /* <DEDUP_REMOVED lines=12> */
.L_x_4119:
        /* <DEDUP_REMOVED lines=100> */
.L_x_4118:
[----:B------:R-:W-:Y:S05]  /*1570*/  BSYNC.RECONVERGENT B1 ;  /* 0x0000000000017941 */ /* 0x000fea0003800200 */
.L_x_4117:
        /* <DEDUP_REMOVED lines=55> */
.L_x_4121:
[----:B------:R-:W-:Y:S05]  /*18f0*/  BSYNC.RECONVERGENT B1 ;  /* 0x0000000000017941 */ /* 0x000fea0003800200 */
.L_x_4120:
        /* <DEDUP_REMOVED lines=26> */
.L_x_4113:
[----:B------:R-:W-:Y:S05]  /*1aa0*/  BSYNC.RECONVERGENT B0 ;  /* 0x0000000000007941 */ /* 0x000fea0003800200 */
.L_x_4112:
        /* <DEDUP_REMOVED lines=39> */
.L_x_4126:
[----:B------:R-:W0:Y:S01]  /*1d20*/  LDS R3, [R12] ;  /* 0x000000000c037984 */ /* 0x000e220000000800 */
[----:B------:R-:W-:-:S04]  /*1d30*/  IADD3 R13, PT, PT, R13, 0x1, RZ ;  /* 0x000000010d0d7810 */ /* 0x000fc80007ffe0ff */
[----:B------:R-:W-:Y:S01]  /*1d40*/  ISETP.NE.AND P0, PT, R13, RZ, PT ;  /* 0x000000ff0d00720c */ /* 0x000fe20003f05270 */
[----:B0-----:R-:W-:-:S05]  /*1d50*/  FMUL.FTZ R3, R3, R2 ;  /* 0x0000000203037220 */ /* 0x001fca0000410000 */
[----:B------:R0:W-:Y:S02]  /*1d60*/  STS [R12], R3 ;  /* 0x000000030c007388 */ /* 0x0001e40000000800 */
[----:B0-----:R-:W-:-:S05]  /*1d70*/  VIADD R12, R12, 0x200 ;  /* 0x000002000c0c7836 */ /* 0x001fca0000000000 */
[----:B------:R-:W-:Y:S05]  /*1d80*/  @P0 BRA `(.L_x_4126) ;  /* 0xfffffffc00e40947 */ /* 0x000fea000383ffff */
.L_x_4125:
[----:B------:R-:W-:Y:S05]  /*1d90*/  BSYNC.RECONVERGENT B1 ;  /* 0x0000000000017941 */ /* 0x000fea0003800200 */
.L_x_4124:
        /* <DEDUP_REMOVED lines=12> */
.L_x_4129:
        /* <DEDUP_REMOVED lines=52> */
.L_x_4128:
[----:B------:R-:W-:Y:S05]  /*21a0*/  BSYNC.RECONVERGENT B1 ;  /* 0x0000000000017941 */ /* 0x000fea0003800200 */
.L_x_4127:
        /* <DEDUP_REMOVED lines=31> */
.L_x_4131:
[----:B------:R-:W-:Y:S05]  /*23a0*/  BSYNC.RECONVERGENT B1 ;  /* 0x0000000000017941 */ /* 0x000fea0003800200 */
.L_x_4130:
        /* <DEDUP_REMOVED lines=14> */
.L_x_4123:
[----:B------:R-:W-:Y:S05]  /*2490*/  BSYNC.RECONVERGENT B0 ;  /* 0x0000000000007941 */ /* 0x000fea0003800200 */
.L_x_4122:
        /* <DEDUP_REMOVED lines=29> */
.L_x_4135:
        /* <DEDUP_REMOVED lines=34> */
.L_x_4134:
        /* <DEDUP_REMOVED lines=16> */
.L_x_4133:
[----:B------:R-:W-:Y:S05]  /*2990*/  BSYNC.RECONVERGENT B6 ;  /* 0x0000000000067941 */ /* 0x000fea0003800200 */
.L_x_4132:
        /* <DEDUP_REMOVED lines=14> */
.L_x_4153:
        /* <DEDUP_REMOVED lines=39> */
.L_x_4138:
[----:B------:R-:W-:Y:S05]  /*2cf0*/  BSYNC.RECONVERGENT B0 ;  /* 0x0000000000007941 */ /* 0x000fea0003800200 */
.L_x_4137:
        /* <DEDUP_REMOVED lines=22> */
.L_x_4140:
[----:B------:R-:W-:Y:S05]  /*2e60*/  BSYNC.RECONVERGENT B0 ;  /* 0x0000000000007941 */ /* 0x000fea0003800200 */
.L_x_4139:
        /* <DEDUP_REMOVED lines=10> */
[----:B------:R-:W-:Y:S02]  /*2f10*/  F2FP.F16.F32.PACK_AB R0, R3, R0 ;  /* 0x000000000300723e */ /* 0x000fe400000000ff */
[----:B------:R-:W-:Y:S02]  /*2f20*/  F2FP.F16.F32.PACK_AB R6, R7, R6 ;  /* 0x000000060706723e */ /* 0x000fe400000000ff */
[----:B------:R-:W-:Y:S02]  /*2f30*/  F2FP.F16.F32.PACK_AB R2, R5, R2 ;  /* 0x000000020502723e */ /* 0x000fe400000000ff */
        /* <DEDUP_REMOVED lines=16> */
.L_x_4109:
        /* <DEDUP_REMOVED lines=16> */
.L_x_4141:
[----:B------:R-:W-:Y:S05]  /*3140*/  EXIT ;  /* 0x000000000000794d */ /* 0x000fea0003800000 */
.L_x_4111:
[----:B------:R-:W-:Y:S02]  /*3150*/  HFMA2 R11, -RZ, RZ, 0, 1.847743988037109375e-06 ;  /* 0x0000001fff0b7431 */ /* 0x000fe400000001ff */
[----:B------:R-:W-:Y:S01]  /*3160*/  IMAD.MOV.U32 R12, RZ, RZ, 0x10 ;  /* 0x00000010ff0c7424 */ /* 0x000fe200078e00ff */
[----:B------:R-:W-:-:S07]  /*3170*/  MOV R15, 0xffffffff ;  /* 0xffffffff000f7802 */ /* 0x000fce0000000f00 */
[----:B------:R-:W-:Y:S05]  /*3180*/  WARPSYNC.COLLECTIVE R15, `(.L_x_4142) ;  /* 0x000000000f087348 */ /* 0x000fea0003c00000 */
[----:B------:R0:W1:Y:S02]  /*3190*/  SHFL.BFLY P6, R14, R13, R12, R11 ;  /* 0x0c00000c0d0e7389 */ /* 0x00006400000c000b */
[----:B01----:R-:W-:Y:S05]  /*31a0*/  ENDCOLLECTIVE ;  /* 0x000000000000791b */ /* 0x003fea0003800000 */
.L_x_4142:
[----:B------:R-:W-:Y:S01]  /*31b0*/  HFMA2 R12, -RZ, RZ, 0, 4.76837158203125e-07 ;  /* 0x00000008ff0c7431 */ /* 0x000fe200000001ff */
[----:B------:R-:W-:-:S05]  /*31c0*/  FMNMX.FTZ R0, R14, -3.40282346638528859812e+38, !PT ;  /* 0xff7fffff0e007809 */ /* 0x000fca0007810000 */
[----:B------:R-:W-:-:S07]  /*31d0*/  IMAD.MOV.U32 R13, RZ, RZ, R0 ;  /* 0x000000ffff0d7224 */ /* 0x000fce00078e0000 */
[----:B------:R-:W-:Y:S05]  /*31e0*/  WARPSYNC.COLLECTIVE R15, `(.L_x_4143) ;  /* 0x000000000f087348 */ /* 0x000fea0003c00000 */
[----:B------:R0:W1:Y:S02]  /*31f0*/  SHFL.BFLY P6, R14, R13, R12, R11 ;  /* 0x0c00000c0d0e7389 */ /* 0x00006400000c000b */
[----:B01----:R-:W-:Y:S05]  /*3200*/  ENDCOLLECTIVE ;  /* 0x000000000000791b */ /* 0x003fea0003800000 */
.L_x_4143:
[----:B------:R-:W-:Y:S01]  /*3210*/  IMAD.MOV.U32 R12, RZ, RZ, 0x4 ;  /* 0x00000004ff0c7424 */ /* 0x000fe200078e00ff */
[----:B------:R-:W-:-:S04]  /*3220*/  FMNMX.FTZ R2, R0, R14, !PT ;  /* 0x0000000e00027209 */ /* 0x000fc80007810000 */
[----:B------:R-:W-:-:S07]  /*3230*/  MOV R13, R2 ;  /* 0x00000002000d7202 */ /* 0x000fce0000000f00 */
[----:B------:R-:W-:Y:S05]  /*3240*/  WARPSYNC.COLLECTIVE R15, `(.L_x_4144) ;  /* 0x000000000f087348 */ /* 0x000fea0003c00000 */
[----:B------:R0:W1:Y:S02]  /*3250*/  SHFL.BFLY P6, R14, R13, R12, R11 ;  /* 0x0c00000c0d0e7389 */ /* 0x00006400000c000b */
[----:B01----:R-:W-:Y:S05]  /*3260*/  ENDCOLLECTIVE ;  /* 0x000000000000791b */ /* 0x003fea0003800000 */
.L_x_4144:
[----:B------:R-:W-:Y:S01]  /*3270*/  HFMA2 R12, -RZ, RZ, 0, 1.1920928955078125e-07 ;  /* 0x00000002ff0c7431 */ /* 0x000fe200000001ff */
[----:B------:R-:W-:-:S04]  /*3280*/  FMNMX.FTZ R3, R2, R14, !PT ;  /* 0x0000000e02037209 */ /* 0x000fc80007810000 */
[----:B------:R-:W-:-:S07]  /*3290*/  MOV R13, R3 ;  /* 0x00000003000d7202 */ /* 0x000fce0000000f00 */
[----:B------:R-:W-:Y:S05]  /*32a0*/  WARPSYNC.COLLECTIVE R15, `(.L_x_4145) ;  /* 0x000000000f087348 */ /* 0x000fea0003c00000 */
[----:B------:R0:W1:Y:S02]  /*32b0*/  SHFL.BFLY P6, R14, R13, R12, R11 ;  /* 0x0c00000c0d0e7389 */ /* 0x00006400000c000b */
[----:B01----:R-:W-:Y:S05]  /*32c0*/  ENDCOLLECTIVE ;  /* 0x000000000000791b */ /* 0x003fea0003800000 */
.L_x_4145:
[----:B------:R-:W-:Y:S05]  /*32d0*/  BRA `(.L_x_4146) ;  /* 0xffffffd800187947 */ /* 0x000fea000383ffff */
.L_x_4136:
[----:B------:R-:W-:Y:S02]  /*32e0*/  HFMA2 R11, -RZ, RZ, 0, 1.847743988037109375e-06 ;  /* 0x0000001fff0b7431 */ /* 0x000fe400000001ff */
[----:B------:R-:W-:Y:S01]  /*32f0*/  IMAD.MOV.U32 R13, RZ, RZ, RZ ;  /* 0x000000ffff0d7224 */ /* 0x000fe200078e00ff */
[----:B------:R-:W-:Y:S01]  /*3300*/  MOV R12, 0x1 ;  /* 0x00000001000c7802 */ /* 0x000fe20000000f00 */
[----:B------:R-:W-:-:S07]  /*3310*/  IMAD.MOV.U32 R15, RZ, RZ, -0x1 ;  /* 0xffffffffff0f7424 */ /* 0x000fce00078e00ff */
[----:B0-----:R-:W-:Y:S05]  /*3320*/  WARPSYNC.COLLECTIVE R15, `(.L_x_4147) ;  /* 0x000000000f087348 */ /* 0x001fea0003c00000 */
[----:B------:R1:W2:Y:S02]  /*3330*/  SHFL.BFLY P6, R14, R13, R12, R11 ;  /* 0x0c00000c0d0e7389 */ /* 0x0002a400000c000b */
[----:B012---:R-:W-:Y:S05]  /*3340*/  ENDCOLLECTIVE ;  /* 0x000000000000791b */ /* 0x007fea0003800000 */
.L_x_4147:
[----:B------:R-:W-:-:S07]  /*3350*/  MOV R0, R14 ;  /* 0x0000000e00007202 */ /* 0x000fce0000000f00 */
[----:B------:R-:W-:Y:S05]  /*3360*/  WARPSYNC.COLLECTIVE R15, `(.L_x_4148) ;  /* 0x000000000f087348 */ /* 0x000fea0003c00000 */
[----:B------:R0:W1:Y:S02]  /*3370*/  SHFL.BFLY P6, R14, R13, R12, R11 ;  /* 0x0c00000c0d0e7389 */ /* 0x00006400000c000b */
[----:B01----:R-:W-:Y:S05]  /*3380*/  ENDCOLLECTIVE ;  /* 0x000000000000791b */ /* 0x003fea0003800000 */
.L_x_4148:
[----:B------:R-:W-:Y:S01]  /*3390*/  FADD.FTZ R0, RZ, R0 ;  /* 0x00000000ff007221 */ /* 0x000fe20000010000 */
[----:B------:R-:W-:-:S07]  /*33a0*/  MOV R2, R14 ;  /* 0x0000000e00027202 */ /* 0x000fce0000000f00 */
[----:B------:R-:W-:Y:S05]  /*33b0*/  WARPSYNC.COLLECTIVE R15, `(.L_x_4149) ;  /* 0x000000000f087348 */ /* 0x000fea0003c00000 */
[----:B------:R0:W1:Y:S02]  /*33c0*/  SHFL.BFLY P6, R14, R13, R12, R11 ;  /* 0x0c00000c0d0e7389 */ /* 0x00006400000c000b */
[----:B01----:R-:W-:Y:S05]  /*33d0*/  ENDCOLLECTIVE ;  /* 0x000000000000791b */ /* 0x003fea0003800000 */
.L_x_4149:
[----:B------:R-:W-:Y:S01]  /*33e0*/  FADD.FTZ R3, RZ, R2 ;  /* 0x00000002ff037221 */ /* 0x000fe20000010000 */
[----:B------:R-:W-:-:S07]  /*33f0*/  IMAD.MOV.U32 R4, RZ, RZ, R14 ;  /* 0x000000ffff047224 */ /* 0x000fce00078e000e */
[----:B------:R-:W-:Y:S05]  /*3400*/  WARPSYNC.COLLECTIVE R15, `(.L_x_4150) ;  /* 0x000000000f087348 */ /* 0x000fea0003c00000 */
[----:B------:R0:W1:Y:S02]  /*3410*/  SHFL.BFLY P6, R14, R13, R12, R11 ;  /* 0x0c00000c0d0e7389 */ /* 0x00006400000c000b */
[----:B01----:R-:W-:Y:S05]  /*3420*/  ENDCOLLECTIVE ;  /* 0x000000000000791b */ /* 0x003fea0003800000 */
.L_x_4150:
[----:B------:R-:W-:Y:S01]  /*3430*/  FADD.FTZ R2, RZ, R4 ;  /* 0x00000004ff027221 */ /* 0x000fe20000010000 */
[----:B------:R-:W-:-:S07]  /*3440*/  MOV R5, R14 ;  /* 0x0000000e00057202 */ /* 0x000fce0000000f00 */
[----:B------:R-:W-:Y:S05]  /*3450*/  WARPSYNC.COLLECTIVE R15, `(.L_x_4151) ;  /* 0x000000000f087348 */ /* 0x000fea0003c00000 */
[----:B------:R0:W1:Y:S02]  /*3460*/  SHFL.BFLY P6, R14, R13, R12, R11 ;  /* 0x0c00000c0d0e7389 */ /* 0x00006400000c000b */
[----:B01----:R-:W-:Y:S05]  /*3470*/  ENDCOLLECTIVE ;  /* 0x000000000000791b */ /* 0x003fea0003800000 */
.L_x_4151:
[----:B------:R-:W-:Y:S01]  /*3480*/  FADD.FTZ R5, RZ, R5 ;  /* 0x00000005ff057221 */ /* 0x000fe20000010000 */
[----:B------:R-:W-:-:S07]  /*3490*/  MOV R6, R14 ;  /* 0x0000000e00067202 */ /* 0x000fce0000000f00 */
[----:B------:R-:W-:Y:S05]  /*34a0*/  WARPSYNC.COLLECTIVE R15, `(.L_x_4152) ;  /* 0x000000000f087348 */ /* 0x000fea0003c00000 */
[----:B------:R0:W1:Y:S02]  /*34b0*/  SHFL.BFLY P6, R14, R13, R12, R11 ;  /* 0x0c00000c0d0e7389 */ /* 0x00006400000c000b */
[----:B01----:R-:W-:Y:S05]  /*34c0*/  ENDCOLLECTIVE ;  /* 0x000000000000791b */ /* 0x003fea0003800000 */
.L_x_4152:
[----:B------:R-:W-:Y:S01]  /*34d0*/  FADD.FTZ R6, RZ, R6 ;  /* 0x00000006ff067221 */ /* 0x000fe20000010000 */
[----:B------:R-:W-:Y:S06]  /*34e0*/  BRA `(.L_x_4153) ;  /* 0xfffffff400647947 */ /* 0x000fec000383ffff */
.L_x_4154:
        /* <DEDUP_REMOVED lines=9> */
.L_x_25658:


//--------------------- .text._ZN4vllm25paged_attention_v1_kernelIthLi80ELi16ELi128ELNS_18Fp8KVCacheDataTypeE2ELb1EEEvPT_PKS2_PKT0_S8_ifPKiSA_iPKfiiiSC_SC_iiiii --------------------------
	.section	.text._ZN4vllm25paged_attention_v1_kernelIthLi80ELi16ELi128ELNS_18Fp8KVCacheDataTypeE2ELb1EEEvPT_PKS2_PKT0_S8_ifPKiSA_iPKfiiiSC_SC_iiiii,"ax",@progbits
	.align	128
        .global         _ZN4vllm25paged_attention_v1_kernelIthLi80ELi16ELi128ELNS_18Fp8KVCacheDataTypeE2ELb1EEEvPT_PKS2_PKT0_S8_ifPKiSA_iPKfiiiSC_SC_iiiii
        .type           _ZN4vllm25paged_attention_v1_kernelIthLi80ELi16ELi128ELNS_18Fp8KVCacheDataTypeE2ELb1EEEvPT_PKS2_PKT0_S8_ifPKiSA_iPKfiiiSC_SC_iiiii,@function
        .size           _ZN4vllm25paged_attention_v1_kernelIthLi80ELi16ELi128ELNS_18Fp8KVCacheDataTypeE2ELb1EEEvPT_PKS2_PKT0_S8_ifPKiSA_iPKfiiiSC_SC_iiiii,(.L_x_25659 - _ZN4vllm25paged_attention_v1_kernelIthLi80ELi16ELi128ELNS_18Fp8KVCacheDataTypeE2ELb1EEEvPT_PKS2_PKT0_S8_ifPKiSA_iPKfiiiSC_SC_iiiii)
        .other          _ZN4vllm25paged_attention_v1_kernelIthLi80ELi16ELi128ELNS_18Fp8KVCacheDataTypeE2ELb1EEEvPT_PKS2_PKT0_S8_ifPKiSA_iPKfiiiSC_SC_iiiii,@"STO_CUDA_ENTRY STV_DEFAULT"
_ZN4vllm25paged_attention_v1_kernelIthLi80ELi16ELi128ELNS_18Fp8KVCacheDataTypeE2ELb1EEEvPT_PKS2_PKT0_S8_ifPKiSA_iPKfiiiSC_SC_iiiii:
.text._ZN4vllm25paged_attention_v1_kernelIthLi80ELi16ELi128ELNS_18Fp8KVCacheDataTypeE2ELb1EEEvPT_PKS2_PKT0_S8_ifPKiSA_iPKfiiiSC_SC_iiiii:
        /* <DEDUP_REMOVED lines=103> */
.L_x_4155:
        /* <DEDUP_REMOVED lines=24> */
.L_x_4159:
        /* <DEDUP_REMOVED lines=41> */
.L_x_4157:
[----:B------:R-:W-:Y:S05]  /*0a80*/  BSYNC.RECONVERGENT B6 ;  /* 0x0000000000067941 */ /* 0x000fea0003800200 */
.L_x_4156:
        /* <DEDUP_REMOVED lines=11> */
.L_x_4195:
        /* <DEDUP_REMOVED lines=39> */
.L_x_4165:
        /* <DEDUP_REMOVED lines=11> */
.L_x_4164:
[----:B------:R-:W-:Y:S05]  /*0e60*/  BSYNC.RECONVERGENT B1 ;  /* 0x0000000000017941 */ /* 0x000fea0003800200 */
.L_x_4163:
        /* <DEDUP_REMOVED lines=12> */
.L_x_4168:
        /* <DEDUP_REMOVED lines=100> */
.L_x_4167:
[----:B------:R-:W-:Y:S05]  /*1570*/  BSYNC.RECONVERGENT B1 ;  /* 0x0000000000017941 */ /* 0x000fea0003800200 */
.L_x_4166:
        /* <DEDUP_REMOVED lines=55> */
.L_x_4170:
[----:B------:R-:W-:Y:S05]  /*18f0*/  BSYNC.RECONVERGENT B1 ;  /* 0x0000000000017941 */ /* 0x000fea0003800200 */
.L_x_4169:
        /* <DEDUP_REMOVED lines=26> */
.L_x_4162:
[----:B------:R-:W-:Y:S05]  /*1aa0*/  BSYNC.RECONVERGENT B0 ;  /* 0x0000000000007941 */ /* 0x000fea0003800200 */
.L_x_4161:
        /* <DEDUP_REMOVED lines=39> */
.L_x_4175:
[----:B------:R-:W0:Y:S01]  /*1d20*/  LDS R3, [R12] ;  /* 0x000000000c037984 */ /* 0x000e220000000800 */
[----:B------:R-:W-:-:S04]  /*1d30*/  IADD3 R13, PT, PT, R13, 0x1, RZ ;  /* 0x000000010d0d7810 */ /* 0x000fc80007ffe0ff */
[----:B------:R-:W-:Y:S01]  /*1d40*/  ISETP.NE.AND P0, PT, R13, RZ, PT ;  /* 0x000000ff0d00720c */ /* 0x000fe20003f05270 */
[----:B0-----:R-:W-:-:S05]  /*1d50*/  FMUL.FTZ R3, R3, R2 ;  /* 0x0000000203037220 */ /* 0x001fca0000410000 */
[----:B------:R0:W-:Y:S02]  /*1d60*/  STS [R12], R3 ;  /* 0x000000030c007388 */ /* 0x0001e40000000800 */
[----:B0-----:R-:W-:-:S05]  /*1d70*/  IADD3 R12, PT, PT, R12, 0x200, RZ ;  /* 0x000002000c0c7810 */ /* 0x001fca0007ffe0ff */
[----:B------:R-:W-:Y:S05]  /*1d80*/  @P0 BRA `(.L_x_4175) ;  /* 0xfffffffc00e40947 */ /* 0x000fea000383ffff */
.L_x_4174:
[----:B------:R-:W-:Y:S05]  /*1d90*/  BSYNC.RECONVERGENT B1 ;  /* 0x0000000000017941 */ /* 0x000fea0003800200 */
.L_x_4173:
        /* <DEDUP_REMOVED lines=12> */
.L_x_4178:
        /* <DEDUP_REMOVED lines=52> */
.L_x_4177:
[----:B------:R-:W-:Y:S05]  /*21a0*/  BSYNC.RECONVERGENT B1 ;  /* 0x0000000000017941 */ /* 0x000fea0003800200 */
.L_x_4176:
        /* <DEDUP_REMOVED lines=31> */
.L_x_4180:
[----:B------:R-:W-:Y:S05]  /*23a0*/  BSYNC.RECONVERGENT B1 ;  /* 0x0000000000017941 */ /* 0x000fea0003800200 */
.L_x_4179:
        /* <DEDUP_REMOVED lines=14> */
.L_x_4172:
[----:B------:R-:W-:Y:S05]  /*2490*/  BSYNC.RECONVERGENT B0 ;  /* 0x0000000000007941 */ /* 0x000fea0003800200 */
.L_x_4171:
        /* <DEDUP_REMOVED lines=29> */
.L_x_4184:
        /* <DEDUP_REMOVED lines=34> */
.L_x_4183:
        /* <DEDUP_REMOVED lines=16> */
.L_x_4182:
[----:B------:R-:W-:Y:S05]  /*2990*/  BSYNC.RECONVERGENT B6 ;  /* 0x0000000000067941 */ /* 0x000fea0003800200 */
.L_x_4181:
        /* <DEDUP_REMOVED lines=12> */
.L_x_4201:
        /* <DEDUP_REMOVED lines=36> */
.L_x_4187:
[----:B------:R-:W-:Y:S05]  /*2ca0*/  BSYNC.RECONVERGENT B0 ;  /* 0x0000000000007941 */ /* 0x000fea0003800200 */
.L_x_4186:
        /* <DEDUP_REMOVED lines=19> */
.L_x_4189:
[----:B------:R-:W-:Y:S05]  /*2de0*/  BSYNC.RECONVERGENT B0 ;  /* 0x0000000000007941 */ /* 0x000fea0003800200 */
.L_x_4188:
        /* <DEDUP_REMOVED lines=12> */
[----:B------:R-:W-:Y:S02]  /*2eb0*/  F2FP.F16.F32.PACK_AB R14, RZ, R14 ;  /* 0x0000000eff0e723e */ /* 0x000fe400000000ff */
        /* <DEDUP_REMOVED lines=14> */
.L_x_4158:
        /* <DEDUP_REMOVED lines=16> */
.L_x_4190:
[----:B------:R-:W-:Y:S05]  /*30a0*/  EXIT ;  /* 0x000000000000794d */ /* 0x000fea0003800000 */
.L_x_4160:
[----:B------:R-:W-:Y:S01]  /*30b0*/  HFMA2 R12, -RZ, RZ, 0, 9.5367431640625e-07 ;  /* 0x00000010ff0c7431 */ /* 0x000fe200000001ff */
[----:B------:R-:W-:Y:S01]  /*30c0*/  MOV R11, 0x1f ;  /* 0x0000001f000b7802 */ /* 0x000fe20000000f00 */
[----:B------:R-:W-:-:S07]  /*30d0*/  IMAD.MOV.U32 R15, RZ, RZ, -0x1 ;  /* 0xffffffffff0f7424 */ /* 0x000fce00078e00ff */
[----:B------:R-:W-:Y:S05]  /*30e0*/  WARPSYNC.COLLECTIVE R15, `(.L_x_4191) ;  /* 0x000000000f087348 */ /* 0x000fea0003c00000 */
[----:B------:R0:W1:Y:S02]  /*30f0*/  SHFL.BFLY P6, R14, R13, R12, R11 ;  /* 0x0c00000c0d0e7389 */ /* 0x00006400000c000b */
[----:B01----:R-:W-:Y:S05]  /*3100*/  ENDCOLLECTIVE ;  /* 0x000000000000791b */ /* 0x003fea0003800000 */
.L_x_4191:
[----:B------:R-:W-:Y:S01]  /*3110*/  HFMA2 R12, -RZ, RZ, 0, 4.76837158203125e-07 ;  /* 0x00000008ff0c7431 */ /* 0x000fe200000001ff */
[----:B------:R-:W-:-:S04]  /*3120*/  FMNMX.FTZ R0, R14, -3.40282346638528859812e+38, !PT ;  /* 0xff7fffff0e007809 */ /* 0x000fc80007810000 */
[----:B------:R-:W-:-:S07]  /*3130*/  MOV R13, R0 ;  /* 0x00000000000d7202 */ /* 0x000fce0000000f00 */
[----:B------:R-:W-:Y:S05]  /*3140*/  WARPSYNC.COLLECTIVE R15, `(.L_x_4192) ;  /* 0x000000000f087348 */ /* 0x000fea0003c00000 */
[----:B------:R0:W1:Y:S02]  /*3150*/  SHFL.BFLY P6, R14, R13, R12, R11 ;  /* 0x0c00000c0d0e7389 */ /* 0x00006400000c000b */
[----:B01----:R-:W-:Y:S05]  /*3160*/  ENDCOLLECTIVE ;  /* 0x000000000000791b */ /* 0x003fea0003800000 */
.L_x_4192:
[----:B------:R-:W-:Y:S02]  /*3170*/  MOV R12, 0x4 ;  /* 0x00000004000c7802 */ /* 0x000fe40000000f00 */
[----:B------:R-:W-:-:S05]  /*3180*/  FMNMX.FTZ R2, R0, R14, !PT ;  /* 0x0000000e00027209 */ /* 0x000fca0007810000 */
[----:B------:R-:W-:-:S07]  /*3190*/  IMAD.MOV.U32 R13, RZ, RZ, R2 ;  /* 0x000000ffff0d7224 */ /* 0x000fce00078e0002 */
[----:B------:R-:W-:Y:S05]  /*31a0*/  WARPSYNC.COLLECTIVE R15, `(.L_x_4193) ;  /* 0x000000000f087348 */ /* 0x000fea0003c00000 */
[----:B------:R0:W1:Y:S02]  /*31b0*/  SHFL.BFLY P6, R14, R13, R12, R11 ;  /* 0x0c00000c0d0e7389 */ /* 0x00006400000c000b */
[----:B01----:R-:W-:Y:S05]  /*31c0*/  ENDCOLLECTIVE ;  /* 0x000000000000791b */ /* 0x003fea0003800000 */
.L_x_4193:
[----:B------:R-:W-:Y:S01]  /*31d0*/  IMAD.MOV.U32 R12, RZ, RZ, 0x2 ;  /* 0x00000002ff0c7424 */ /* 0x000fe200078e00ff */
[----:B------:R-:W-:-:S04]  /*31e0*/  FMNMX.FTZ R3, R2, R14, !PT ;  /* 0x0000000e02037209 */ /* 0x000fc80007810000 */
[----:B------:R-:W-:-:S07]  /*31f0*/  MOV R13, R3 ;  /* 0x00000003000d7202 */ /* 0x000fce0000000f00 */
[----:B------:R-:W-:Y:S05]  /*3200*/  WARPSYNC.COLLECTIVE R15, `(.L_x_4194) ;  /* 0x000000000f087348 */ /* 0x000fea0003c00000 */
[----:B------:R0:W1:Y:S02]  /*3210*/  SHFL.BFLY P6, R14, R13, R12, R11 ;  /* 0x0c00000c0d0e7389 */ /* 0x00006400000c000b */
[----:B01----:R-:W-:Y:S05]  /*3220*/  ENDCOLLECTIVE ;  /* 0x000000000000791b */ /* 0x003fea0003800000 */
.L_x_4194:
[----:B------:R-:W-:Y:S05]  /*3230*/  BRA `(.L_x_4195) ;  /* 0xffffffd800407947 */ /* 0x000fea000383ffff */
.L_x_4185:
[----:B------:R-:W-:Y:S01]  /*3240*/  HFMA2 R13, -RZ, RZ, 0, 0 ;  /* 0x00000000ff0d7431 */ /* 0x000fe200000001ff */
[----:B------:R-:W-:Y:S01]  /*3250*/  MOV R12, 0x1 ;  /* 0x00000001000c7802 */ /* 0x000fe20000000f00 */
[----:B------:R-:W-:Y:S01]  /*3260*/  IMAD.MOV.U32 R11, RZ, RZ, 0x1f ;  /* 0x0000001fff0b7424 */ /* 0x000fe200078e00ff */
[----:B------:R-:W-:-:S07]  /*3270*/  MOV R15, 0xffffffff ;  /* 0xffffffff000f7802 */ /* 0x000fce0000000f00 */
[----:B0-----:R-:W-:Y:S05]  /*3280*/  WARPSYNC.COLLECTIVE R15, `(.L_x_4196) ;  /* 0x000000000f087348 */ /* 0x001fea0003c00000 */
[----:B------:R1:W2:Y:S02]  /*3290*/  SHFL.BFLY P6, R14, R13, R12, R11 ;  /* 0x0c00000c0d0e7389 */ /* 0x0002a400000c000b */
[----:B012---:R-:W-:Y:S05]  /*32a0*/  ENDCOLLECTIVE ;  /* 0x000000000000791b */ /* 0x007fea0003800000 */
.L_x_4196:
[----:B------:R-:W-:-:S07]  /*32b0*/  MOV R0, R14 ;  /* 0x0000000e00007202 */ /* 0x000fce0000000f00 */
[----:B------:R-:W-:Y:S05]  /*32c0*/  WARPSYNC.COLLECTIVE R15, `(.L_x_4197) ;  /* 0x000000000f087348 */ /* 0x000fea0003c00000 */
[----:B------:R0:W1:Y:S02]  /*32d0*/  SHFL.BFLY P6, R14, R13, R12, R11 ;  /* 0x0c00000c0d0e7389 */ /* 0x00006400000c000b */
[----:B01----:R-:W-:Y:S05]  /*32e0*/  ENDCOLLECTIVE ;  /* 0x000000000000791b */ /* 0x003fea0003800000 */
.L_x_4197:
[----:B------:R-:W-:Y:S01]  /*32f0*/  FADD.FTZ R0, RZ, R0 ;  /* 0x00000000ff007221 */ /* 0x000fe20000010000 */
[----:B------:R-:W-:-:S07]  /*3300*/  IMAD.MOV.U32 R2, RZ, RZ, R14 ;  /* 0x000000ffff027224 */ /* 0x000fce00078e000e */
[----:B------:R-:W-:Y:S05]  /*3310*/  WARPSYNC.COLLECTIVE R15, `(.L_x_4198) ;  /* 0x000000000f087348 */ /* 0x000fea0003c00000 */
[----:B------:R0:W1:Y:S02]  /*3320*/  SHFL.BFLY P6, R14, R13, R12, R11 ;  /* 0x0c00000c0d0e7389 */ /* 0x00006400000c000b */
[----:B01----:R-:W-:Y:S05]  /*3330*/  ENDCOLLECTIVE ;  /* 0x000000000000791b */ /* 0x003fea0003800000 */
.L_x_4198:
[----:B------:R-:W-:Y:S01]  /*3340*/  FADD.FTZ R3, RZ, R2 ;  /* 0x00000002ff037221 */ /* 0x000fe20000010000 */
[----:B------:R-:W-:-:S07]  /*3350*/  MOV R4, R14 ;  /* 0x0000000e00047202 */ /* 0x000fce0000000f00 */
[----:B------:R-:W-:Y:S05]  /*3360*/  WARPSYNC.COLLECTIVE R15, `(.L_x_4199) ;  /* 0x000000000f087348 */ /* 0x000fea0003c00000 */
[----:B------:R0:W1:Y:S02]  /*3370*/  SHFL.BFLY P6, R14, R13, R12, R11 ;  /* 0x0c00000c0d0e7389 */ /* 0x00006400000c000b */
[----:B01----:R-:W-:Y:S05]  /*3380*/  ENDCOLLECTIVE ;  /* 0x000000000000791b */ /* 0x003fea0003800000 */
.L_x_4199:
[----:B------:R-:W-:Y:S01]  /*3390*/  FADD.FTZ R2, RZ, R4 ;  /* 0x00000004ff027221 */ /* 0x000fe20000010000 */
[----:B------:R-:W-:-:S07]  /*33a0*/  MOV R5, R14 ;  /* 0x0000000e00057202 */ /* 0x000fce0000000f00 */
[----:B------:R-:W-:Y:S05]  /*33b0*/  WARPSYNC.COLLECTIVE R15, `(.L_x_4200) ;  /* 0x000000000f087348 */ /* 0x000fea0003c00000 */
[----:B------:R0:W1:Y:S02]  /*33c0*/  SHFL.BFLY P6, R14, R13, R12, R11 ;  /* 0x0c00000c0d0e7389 */ /* 0x00006400000c000b */
[----:B01----:R-:W-:Y:S05]  /*33d0*/  ENDCOLLECTIVE ;  /* 0x000000000000791b */ /* 0x003fea0003800000 */
.L_x_4200:
[----:B------:R-:W-:Y:S01]  /*33e0*/  FADD.FTZ R5, RZ, R5 ;  /* 0x00000005ff057221 */ /* 0x000fe20000010000 */
[----:B------:R-:W-:Y:S06]  /*33f0*/  BRA `(.L_x_4201) ;  /* 0xfffffff400987947 */ /* 0x000fec000383ffff */
.L_x_4202:
        /* <DEDUP_REMOVED lines=16> */
.L_x_25659:


//--------------------- .text._ZN4vllm25paged_attention_v1_kernelIthLi64ELi16ELi128ELNS_18Fp8KVCacheDataTypeE2ELb1EEEvPT_PKS2_PKT0_S8_ifPKiSA_iPKfiiiSC_SC_iiiii --------------------------
	.section	.text._ZN4vllm25paged_attention_v1_kernelIthLi64ELi16ELi128ELNS_18Fp8KVCacheDataTypeE2ELb1EEEvPT_PKS2_PKT0_S8_ifPKiSA_iPKfiiiSC_SC_iiiii,"ax",@progbits
	.align	128
        .global         _ZN4vllm25paged_attention_v1_kernelIthLi64ELi16ELi128ELNS_18Fp8KVCacheDataTypeE2ELb1EEEvPT_PKS2_PKT0_S8_ifPKiSA_iPKfiiiSC_SC_iiiii
        .type           _ZN4vllm25paged_attention_v1_kernelIthLi64ELi16ELi128ELNS_18Fp8KVCacheDataTypeE2ELb1EEEvPT_PKS2_PKT0_S8_ifPKiSA_iPKfiiiSC_SC_iiiii,@function
        .size           _ZN4vllm25paged_attention_v1_kernelIthLi64ELi16ELi128ELNS_18Fp8KVCacheDataTypeE2ELb1EEEvPT_PKS2_PKT0_S8_ifPKiSA_iPKfiiiSC_SC_iiiii,(.L_x_25660 - _ZN4vllm25paged_attention_v1_kernelIthLi64ELi16ELi128ELNS_18Fp8KVCacheDataTypeE2ELb1EEEvPT_PKS2_PKT0_S8_ifPKiSA_iPKfiiiSC_SC_iiiii)
        .other          _ZN4vllm25paged_attention_v1_kernelIthLi64ELi16ELi128ELNS_18Fp8KVCacheDataTypeE2ELb1EEEvPT_PKS2_PKT0_S8_ifPKiSA_iPKfiiiSC_SC_iiiii,@"STO_CUDA_ENTRY STV_DEFAULT"
_ZN4vllm25paged_attention_v1_kernelIthLi64ELi16ELi128ELNS_18Fp8KVCacheDataTypeE2ELb1EEEvPT_PKS2_PKT0_S8_ifPKiSA_iPKfiiiSC_SC_iiiii:
.text._ZN4vllm25paged_attention_v1_kernelIthLi64ELi16ELi128ELNS_18Fp8KVCacheDataTypeE2ELb1EEEvPT_PKS2_PKT0_S8_ifPKiSA_iPKfiiiSC_SC_iiiii:
        /* <DEDUP_REMOVED lines=103> */
.L_x_4203:
        /* <DEDUP_REMOVED lines=24> */
.L_x_4207:
        /* <DEDUP_REMOVED lines=41> */
.L_x_4205:
[----:B------:R-:W-:Y:S05]  /*0a80*/  BSYNC.RECONVERGENT B6 ;  /* 0x0000000000067941 */ /* 0x000fea0003800200 */
.L_x_4204:
        /* <DEDUP_REMOVED lines=11> */
.L_x_4241:
        /* <DEDUP_REMOVED lines=39> */
.L_x_4213:
        /* <DEDUP_REMOVED lines=11> */
.L_x_4212:
[----:B------:R-:W-:Y:S05]  /*0e60*/  BSYNC.RECONVERGENT B1 ;  /* 0x0000000000017941 */ /* 0x000fea0003800200 */
.L_x_4211:
        /* <DEDUP_REMOVED lines=12> */
.L_x_4216:
        /* <DEDUP_REMOVED lines=100> */
.L_x_4215:
[----:B------:R-:W-:Y:S05]  /*1570*/  BSYNC.RECONVERGENT B1 ;  /* 0x0000000000017941 */ /* 0x000fea0003800200 */
.L_x_4214:
        /* <DEDUP_REMOVED lines=55> */
.L_x_4218:
[----:B------:R-:W-:Y:S05]  /*18f0*/  BSYNC.RECONVERGENT B1 ;  /* 0x0000000000017941 */ /* 0x000fea0003800200 */
.L_x_4217:
        /* <DEDUP_REMOVED lines=26> */
.L_x_4210:
[----:B------:R-:W-:Y:S05]  /*1aa0*/  BSYNC.RECONVERGENT B0 ;  /* 0x0000000000007941 */ /* 0x000fea0003800200 */
.L_x_4209:
        /* <DEDUP_REMOVED lines=39> */
.L_x_4223:
[----:B------:R-:W0:Y:S01]  /*1d20*/  LDS R3, [R12] ;  /* 0x000000000c037984 */ /* 0x000e220000000800 */
[----:B------:R-:W-:-:S04]  /*1d30*/  IADD3 R13, PT, PT, R13, 0x1, RZ ;  /* 0x000000010d0d7810 */ /* 0x000fc80007ffe0ff */
[----:B------:R-:W-:Y:S01]  /*1d40*/  ISETP.NE.AND P0, PT, R13, RZ, PT ;  /* 0x000000ff0d00720c */ /* 0x000fe20003f05270 */
[----:B0-----:R-:W-:-:S05]  /*1d50*/  FMUL.FTZ R3, R3, R2 ;  /* 0x0000000203037220 */ /* 0x001fca0000410000 */
[----:B------:R0:W-:Y:S02]  /*1d60*/  STS [R12], R3 ;  /* 0x000000030c007388 */ /* 0x0001e40000000800 */
[----:B0-----:R-:W-:-:S05]  /*1d70*/  VIADD R12, R12, 0x200 ;  /* 0x000002000c0c7836 */ /* 0x001fca0000000000 */
[----:B------:R-:W-:Y:S05]  /*1d80*/  @P0 BRA `(.L_x_4223) ;  /* 0xfffffffc00e40947 */ /* 0x000fea000383ffff */
.L_x_4222:
[----:B------:R-:W-:Y:S05]  /*1d90*/  BSYNC.RECONVERGENT B1 ;  /* 0x0000000000017941 */ /* 0x000fea0003800200 */
.L_x_4221:
        /* <DEDUP_REMOVED lines=12> */
.L_x_4226:
        /* <DEDUP_REMOVED lines=52> */
.L_x_4225:
[----:B------:R-:W-:Y:S05]  /*21a0*/  BSYNC.RECONVERGENT B1 ;  /* 0x0000000000017941 */ /* 0x000fea0003800200 */
.L_x_4224:
        /* <DEDUP_REMOVED lines=31> */
.L_x_4228:
[----:B------:R-:W-:Y:S05]  /*23a0*/  BSYNC.RECONVERGENT B1 ;  /* 0x0000000000017941 */ /* 0x000fea0003800200 */
.L_x_4227:
        /* <DEDUP_REMOVED lines=14> */
.L_x_4220:
[----:B------:R-:W-:Y:S05]  /*2490*/  BSYNC.RECONVERGENT B0 ;  /* 0x0000000000007941 */ /* 0x000fea0003800200 */
.L_x_4219:
        /* <DEDUP_REMOVED lines=29> */
.L_x_4232:
        /* <DEDUP_REMOVED lines=34> */
.L_x_4231:
        /* <DEDUP_REMOVED lines=16> */
.L_x_4230:
[----:B------:R-:W-:Y:S05]  /*2990*/  BSYNC.RECONVERGENT B6 ;  /* 0x0000000000067941 */ /* 0x000fea0003800200 */
.L_x_4229:
        /* <DEDUP_REMOVED lines=11> */
.L_x_4246:
        /* <DEDUP_REMOVED lines=19> */
.L_x_4235:
[----:B------:R-:W-:Y:S05]  /*2b80*/  BSYNC.RECONVERGENT B0 ;  /* 0x0000000000007941 */ /* 0x000fea0003800200 */
.L_x_4234:
        /* <DEDUP_REMOVED lines=44> */
[----:B------:R-:W-:Y:S02]  /*2e50*/  F2FP.F16.F32.PACK_AB R0, R3, R0 ;  /* 0x000000000300723e */ /* 0x000fe400000000ff */
[----:B------:R-:W-:Y:S02]  /*2e60*/  F2FP.F16.F32.PACK_AB R4, R5, R4 ;  /* 0x000000040504723e */ /* 0x000fe400000000ff */
        /* <DEDUP_REMOVED lines=13> */
.L_x_4206:
        /* <DEDUP_REMOVED lines=16> */
.L_x_4236:
[----:B------:R-:W-:Y:S05]  /*3040*/  EXIT ;  /* 0x000000000000794d */ /* 0x000fea0003800000 */
.L_x_4208:
[----:B------:R-:W-:Y:S02]  /*3050*/  HFMA2 R12, -RZ, RZ, 0, 9.5367431640625e-07 ;  /* 0x00000010ff0c7431 */ /* 0x000fe400000001ff */
[----:B------:R-:W-:Y:S01]  /*3060*/  IMAD.MOV.U32 R11, RZ, RZ, 0x1f ;  /* 0x0000001fff0b7424 */ /* 0x000fe200078e00ff */
[----:B------:R-:W-:-:S07]  /*3070*/  MOV R15, 0xffffffff ;  /* 0xffffffff000f7802 */ /* 0x000fce0000000f00 */
[----:B------:R-:W-:Y:S05]  /*3080*/  WARPSYNC.COLLECTIVE R15, `(.L_x_4237) ;  /* 0x000000000f087348 */ /* 0x000fea0003c00000 */
[----:B------:R0:W1:Y:S02]  /*3090*/  SHFL.BFLY P6, R14, R13, R12, R11 ;  /* 0x0c00000c0d0e7389 */ /* 0x00006400000c000b */
[----:B01----:R-:W-:Y:S05]  /*30a0*/  ENDCOLLECTIVE ;  /* 0x000000000000791b */ /* 0x003fea0003800000 */
.L_x_4237:
[----:B------:R-:W-:Y:S01]  /*30b0*/  IMAD.MOV.U32 R12, RZ, RZ, 0x8 ;  /* 0x00000008ff0c7424 */ /* 0x000fe200078e00ff */
[----:B------:R-:W-:-:S04]  /*30c0*/  FMNMX.FTZ R0, R14, -3.40282346638528859812e+38, !PT ;  /* 0xff7fffff0e007809 */ /* 0x000fc80007810000 */
[----:B------:R-:W-:-:S07]  /*30d0*/  MOV R13, R0 ;  /* 0x00000000000d7202 */ /* 0x000fce0000000f00 */
[----:B------:R-:W-:Y:S05]  /*30e0*/  WARPSYNC.COLLECTIVE R15, `(.L_x_4238) ;  /* 0x000000000f087348 */ /* 0x000fea0003c00000 */
[----:B------:R0:W1:Y:S02]  /*30f0*/  SHFL.BFLY P6, R14, R13, R12, R11 ;  /* 0x0c00000c0d0e7389 */ /* 0x00006400000c000b */
[----:B01----:R-:W-:Y:S05]  /*3100*/  ENDCOLLECTIVE ;  /* 0x000000000000791b */ /* 0x003fea0003800000 */
.L_x_4238:
[----:B------:R-:W-:Y:S01]  /*3110*/  HFMA2 R12, -RZ, RZ, 0, 2.384185791015625e-07 ;  /* 0x00000004ff0c7431 */ /* 0x000fe200000001ff */
[----:B------:R-:W-:-:S04]  /*3120*/  FMNMX.FTZ R2, R0, R14, !PT ;  /* 0x0000000e00027209 */ /* 0x000fc80007810000 */
[----:B------:R-:W-:-:S07]  /*3130*/  MOV R13, R2 ;  /* 0x00000002000d7202 */ /* 0x000fce0000000f00 */
[----:B------:R-:W-:Y:S05]  /*3140*/  WARPSYNC.COLLECTIVE R15, `(.L_x_4239) ;  /* 0x000000000f087348 */ /* 0x000fea0003c00000 */
[----:B------:R0:W1:Y:S02]  /*3150*/  SHFL.BFLY P6, R14, R13, R12, R11 ;  /* 0x0c00000c0d0e7389 */ /* 0x00006400000c000b */
[----:B01----:R-:W-:Y:S05]  /*3160*/  ENDCOLLECTIVE ;  /* 0x000000000000791b */ /* 0x003fea0003800000 */
.L_x_4239:
[----:B------:R-:W-:Y:S02]  /*3170*/  MOV R12, 0x2 ;  /* 0x00000002000c7802 */ /* 0x000fe40000000f00 */
[----:B------:R-:W-:-:S05]  /*3180*/  FMNMX.FTZ R3, R2, R14, !PT ;  /* 0x0000000e02037209 */ /* 0x000fca0007810000 */
[----:B------:R-:W-:-:S07]  /*3190*/  IMAD.MOV.U32 R13, RZ, RZ, R3 ;  /* 0x000000ffff0d7224 */ /* 0x000fce00078e0003 */
[----:B------:R-:W-:Y:S05]  /*31a0*/  WARPSYNC.COLLECTIVE R15, `(.L_x_4240) ;  /* 0x000000000f087348 */ /* 0x000fea0003c00000 */
[----:B------:R0:W1:Y:S02]  /*31b0*/  SHFL.BFLY P6, R14, R13, R12, R11 ;  /* 0x0c00000c0d0e7389 */ /* 0x00006400000c000b */
[----:B01----:R-:W-:Y:S05]  /*31c0*/  ENDCOLLECTIVE ;  /* 0x000000000000791b */ /* 0x003fea0003800000 */
.L_x_4240:
[----:B------:R-:W-:Y:S05]  /*31d0*/  BRA `(.L_x_4241) ;  /* 0xffffffd800587947 */ /* 0x000fea000383ffff */
.L_x_4233:
[----:B------:R-:W-:Y:S02]  /*31e0*/  HFMA2 R13, -RZ, RZ, 0, 0 ;  /* 0x00000000ff0d7431 */ /* 0x000fe400000001ff */
[----:B------:R-:W-:Y:S01]  /*31f0*/  IMAD.MOV.U32 R12, RZ, RZ, 0x1 ;  /* 0x00000001ff0c7424 */ /* 0x000fe200078e00ff */
[----:B------:R-:W-:Y:S02]  /*3200*/  MOV R11, 0x1f ;  /* 0x0000001f000b7802 */ /* 0x000fe40000000f00 */
[----:B------:R-:W-:-:S07]  /*3210*/  MOV R15, 0xffffffff ;  /* 0xffffffff000f7802 */ /* 0x000fce0000000f00 */
[----:B0-----:R-:W-:Y:S05]  /*3220*/  WARPSYNC.COLLECTIVE R15, `(.L_x_4242) ;  /* 0x000000000f087348 */ /* 0x001fea0003c00000 */
[----:B------:R1:W2:Y:S02]  /*3230*/  SHFL.BFLY P6, R14, R13, R12, R11 ;  /* 0x0c00000c0d0e7389 */ /* 0x0002a400000c000b */
[----:B012---:R-:W-:Y:S05]  /*3240*/  ENDCOLLECTIVE ;  /* 0x000000000000791b */ /* 0x007fea0003800000 */
.L_x_4242:
[----:B------:R-:W-:-:S07]  /*3250*/  IMAD.MOV.U32 R0, RZ, RZ, R14 ;  /* 0x000000ffff007224 */ /* 0x000fce00078e000e */
[----:B------:R-:W-:Y:S05]  /*3260*/  WARPSYNC.COLLECTIVE R15, `(.L_x_4243) ;  /* 0x000000000f087348 */ /* 0x000fea0003c00000 */
[----:B------:R0:W1:Y:S02]  /*3270*/  SHFL.BFLY P6, R14, R13, R12, R11 ;  /* 0x0c00000c0d0e7389 */ /* 0x00006400000c000b */
[----:B01----:R-:W-:Y:S05]  /*3280*/  ENDCOLLECTIVE ;  /* 0x000000000000791b */ /* 0x003fea0003800000 */
.L_x_4243:
[----:B------:R-:W-:Y:S01]  /*3290*/  FADD.FTZ R0, RZ, R0 ;  /* 0x00000000ff007221 */ /* 0x000fe20000010000 */
[----:B------:R-:W-:-:S07]  /*32a0*/  MOV R2, R14 ;  /* 0x0000000e00027202 */ /* 0x000fce0000000f00 */
[----:B------:R-:W-:Y:S05]  /*32b0*/  WARPSYNC.COLLECTIVE R15, `(.L_x_4244) ;  /* 0x000000000f087348 */ /* 0x000fea0003c00000 */
[----:B------:R0:W1:Y:S02]  /*32c0*/  SHFL.BFLY P6, R14, R13, R12, R11 ;  /* 0x0c00000c0d0e7389 */ /* 0x00006400000c000b */
[----:B01----:R-:W-:Y:S05]  /*32d0*/  ENDCOLLECTIVE ;  /* 0x000000000000791b */ /* 0x003fea0003800000 */
.L_x_4244:
[----:B------:R-:W-:Y:S01]  /*32e0*/  FADD.FTZ R3, RZ, R2 ;  /* 0x00000002ff037221 */ /* 0x000fe20000010000 */
[----:B------:R-:W-:-:S07]  /*32f0*/  MOV R4, R14 ;  /* 0x0000000e00047202 */ /* 0x000fce0000000f00 */
[----:B------:R-:W-:Y:S05]  /*3300*/  WARPSYNC.COLLECTIVE R15, `(.L_x_4245) ;  /* 0x000000000f087348 */ /* 0x000fea0003c00000 */
[----:B------:R0:W1:Y:S02]  /*3310*/  SHFL.BFLY P6, R14, R13, R12, R11 ;  /* 0x0c00000c0d0e7389 */ /* 0x00006400000c000b */
[----:B01----:R-:W-:Y:S05]  /*3320*/  ENDCOLLECTIVE ;  /* 0x000000000000791b */ /* 0x003fea0003800000 */
.L_x_4245:
[----:B------:R-:W-:Y:S01]  /*3330*/  FADD.FTZ R4, RZ, R4 ;  /* 0x00000004ff047221 */ /* 0x000fe20000010000 */
[----:B------:R-:W-:Y:S06]  /*3340*/  BRA `(.L_x_4246) ;  /* 0xfffffff400c07947 */ /* 0x000fec000383ffff */
.L_x_4247:
        /* <DEDUP_REMOVED lines=11> */
.L_x_25660:


//--------------------- .text._ZN4vllm25paged_attention_v1_kernelIthLi32ELi16ELi128ELNS_18Fp8KVCacheDataTypeE2ELb1EEEvPT_PKS2_PKT0_S8_ifPKiSA_iPKfiiiSC_SC_iiiii --------------------------
	.section	.text._ZN4vllm25paged_attention_v1_kernelIthLi32ELi16ELi128ELNS_18Fp8KVCacheDataTypeE2ELb1EEEvPT_PKS2_PKT0_S8_ifPKiSA_iPKfiiiSC_SC_iiiii,"ax",@progbits
	.align	128
        .global         _ZN4vllm25paged_attention_v1_kernelIthLi32ELi16ELi128ELNS_18Fp8KVCacheDataTypeE2ELb1EEEvPT_PKS2_PKT0_S8_ifPKiSA_iPKfiiiSC_SC_iiiii
        .type           _ZN4vllm25paged_attention_v1_kernelIthLi32ELi16ELi128ELNS_18Fp8KVCacheDataTypeE2ELb1EEEvPT_PKS2_PKT0_S8_ifPKiSA_iPKfiiiSC_SC_iiiii,@function
        .size           _ZN4vllm25paged_attention_v1_kernelIthLi32ELi16ELi128ELNS_18Fp8KVCacheDataTypeE2ELb1EEEvPT_PKS2_PKT0_S8_ifPKiSA_iPKfiiiSC_SC_iiiii,(.L_x_25661 - _ZN4vllm25paged_attention_v1_kernelIthLi32ELi16ELi128ELNS_18Fp8KVCacheDataTypeE2ELb1EEEvPT_PKS2_PKT0_S8_ifPKiSA_iPKfiiiSC_SC_iiiii)
        .other          _ZN4vllm25paged_attention_v1_kernelIthLi32ELi16ELi128ELNS_18Fp8KVCacheDataTypeE2ELb1EEEvPT_PKS2_PKT0_S8_ifPKiSA_iPKfiiiSC_SC_iiiii,@"STO_CUDA_ENTRY STV_DEFAULT"
_ZN4vllm25paged_attention_v1_kernelIthLi32ELi16ELi128ELNS_18Fp8KVCacheDataTypeE2ELb1EEEvPT_PKS2_PKT0_S8_ifPKiSA_iPKfiiiSC_SC_iiiii:
.text._ZN4vllm25paged_attention_v1_kernelIthLi32ELi16ELi128ELNS_18Fp8KVCacheDataTypeE2ELb1EEEvPT_PKS2_PKT0_S8_ifPKiSA_iPKfiiiSC_SC_iiiii:
        /* <DEDUP_REMOVED lines=102> */
.L_x_4248:
        /* <DEDUP_REMOVED lines=23> */
.L_x_4252:
        /* <DEDUP_REMOVED lines=41> */
.L_x_4250:
[----:B------:R-:W-:Y:S05]  /*0a60*/  BSYNC.RECONVERGENT B6 ;  /* 0x0000000000067941 */ /* 0x000fea0003800200 */
.L_x_4249:
        /* <DEDUP_REMOVED lines=11> */
.L_x_4284:
        /* <DEDUP_REMOVED lines=39> */
.L_x_4258:
        /* <DEDUP_REMOVED lines=11> */
.L_x_4257:
[----:B------:R-:W-:Y:S05]  /*0e40*/  BSYNC.RECONVERGENT B1 ;  /* 0x0000000000017941 */ /* 0x000fea0003800200 */
.L_x_4256:
        /* <DEDUP_REMOVED lines=12> */
.L_x_4261:
        /* <DEDUP_REMOVED lines=100> */
.L_x_4260:
[----:B------:R-:W-:Y:S05]  /*1550*/  BSYNC.RECONVERGENT B1 ;  /* 0x0000000000017941 */ /* 0x000fea0003800200 */
.L_x_4259:
        /* <DEDUP_REMOVED lines=55> */
.L_x_4263:
[----:B------:R-:W-:Y:S05]  /*18d0*/  BSYNC.RECONVERGENT B1 ;  /* 0x0000000000017941 */ /* 0x000fea0003800200 */
.L_x_4262:
        /* <DEDUP_REMOVED lines=26> */
.L_x_4255:
[----:B------:R-:W-:Y:S05]  /*1a80*/  BSYNC.RECONVERGENT B0 ;  /* 0x0000000000007941 */ /* 0x000fea0003800200 */
.L_x_4254:
        /* <DEDUP_REMOVED lines=39> */
.L_x_4268:
[----:B------:R-:W0:Y:S01]  /*1d00*/  LDS R3, [R12] ;  /* 0x000000000c037984 */ /* 0x000e220000000800 */
[----:B------:R-:W-:-:S05]  /*1d10*/  VIADD R13, R13, 0x1 ;  /* 0x000000010d0d7836 */ /* 0x000fca0000000000 */
[----:B------:R-:W-:Y:S01]  /*1d20*/  ISETP.NE.AND P0, PT, R13, RZ, PT ;  /* 0x000000ff0d00720c */ /* 0x000fe20003f05270 */
[----:B0-----:R-:W-:-:S05]  /*1d30*/  FMUL.FTZ R3, R3, R2 ;  /* 0x0000000203037220 */ /* 0x001fca0000410000 */
[----:B------:R0:W-:Y:S02]  /*1d40*/  STS [R12], R3 ;  /* 0x000000030c007388 */ /* 0x0001e40000000800 */
[----:B0-----:R-:W-:-:S05]  /*1d50*/  IADD3 R12, PT, PT, R12, 0x200, RZ ;  /* 0x000002000c0c7810 */ /* 0x001fca0007ffe0ff */
[----:B------:R-:W-:Y:S05]  /*1d60*/  @P0 BRA `(.L_x_4268) ;  /* 0xfffffffc00e40947 */ /* 0x000fea000383ffff */
.L_x_4267:
[----:B------:R-:W-:Y:S05]  /*1d70*/  BSYNC.RECONVERGENT B1 ;  /* 0x0000000000017941 */ /* 0x000fea0003800200 */
.L_x_4266:
        /* <DEDUP_REMOVED lines=12> */
.L_x_4271:
        /* <DEDUP_REMOVED lines=52> */
.L_x_4270:
[----:B------:R-:W-:Y:S05]  /*2180*/  BSYNC.RECONVERGENT B1 ;  /* 0x0000000000017941 */ /* 0x000fea0003800200 */
.L_x_4269:
        /* <DEDUP_REMOVED lines=31> */
.L_x_4273:
[----:B------:R-:W-:Y:S05]  /*2380*/  BSYNC.RECONVERGENT B1 ;  /* 0x0000000000017941 */ /* 0x000fea0003800200 */
.L_x_4272:
        /* <DEDUP_REMOVED lines=14> */
.L_x_4265:
[----:B------:R-:W-:Y:S05]  /*2470*/  BSYNC.RECONVERGENT B0 ;  /* 0x0000000000007941 */ /* 0x000fea0003800200 */
.L_x_4264:
        /* <DEDUP_REMOVED lines=29> */
.L_x_4277:
        /* <DEDUP_REMOVED lines=34> */
.L_x_4276:
        /* <DEDUP_REMOVED lines=16> */
.L_x_4275:
[----:B------:R-:W-:Y:S05]  /*2970*/  BSYNC.RECONVERGENT B6 ;  /* 0x0000000000067941 */ /* 0x000fea0003800200 */
.L_x_4274:
[----:B------:R-:W-:Y:S01]  /*2980*/  UMOV UR4, 0xffffffff ;  /* 0xffffffff00047882 */ /* 0x000fe20000000000 */
[----:B-1----:R-:W-:Y:S02]  /*2990*/  LOP3.LUT R5, R18, 0x1f, RZ, 0xc0, !PT ;  /* 0x0000001f12057812 */ /* 0x002fe400078ec0ff */
[----:B------:R-:W-:Y:S05]  /*29a0*/  BRA.DIV UR4, `(.L_x_4278) ;  /* 0x0000000604907947 */ /* 0x000fea000b800000 */
[----:B------:R-:W-:Y:S01]  /*29b0*/  HFMA2 R0, -RZ, RZ, 0, 0 ;  /* 0x00000000ff007431 */ /* 0x000fe200000001ff */
[----:B------:R-:W-:-:S04]  /*29c0*/  MOV R14, RZ ;  /* 0x000000ff000e7202 */ /* 0x000fc80000000f00 */
[----:B------:R-:W-:-:S07]  /*29d0*/  FADD.FTZ R0, RZ, R0 ;  /* 0x00000000ff007221 */ /* 0x000fce0000010000 */
.L_x_4287:
        /* <DEDUP_REMOVED lines=44> */
[----:B------:R-:W-:-:S04]  /*2ca0*/  F2FP.F16.F32.PACK_AB R0, R3, R0 ;  /* 0x000000000300723e */ /* 0x000fc800000000ff */
        /* <DEDUP_REMOVED lines=10> */
.L_x_4251:
        /* <DEDUP_REMOVED lines=16> */
.L_x_4279:
[----:B------:R-:W-:Y:S05]  /*2e50*/  EXIT ;  /* 0x000000000000794d */ /* 0x000fea0003800000 */
.L_x_4253:
[----:B------:R-:W-:Y:S01]  /*2e60*/  HFMA2 R12, -RZ, RZ, 0, 9.5367431640625e-07 ;  /* 0x00000010ff0c7431 */ /* 0x000fe200000001ff */
[----:B------:R-:W-:Y:S01]  /*2e70*/  MOV R11, 0x1f ;  /* 0x0000001f000b7802 */ /* 0x000fe20000000f00 */
[----:B------:R-:W-:-:S07]  /*2e80*/  IMAD.MOV.U32 R15, RZ, RZ, -0x1 ;  /* 0xffffffffff0f7424 */ /* 0x000fce00078e00ff */
[----:B------:R-:W-:Y:S05]  /*2e90*/  WARPSYNC.COLLECTIVE R15, `(.L_x_4280) ;  /* 0x000000000f087348 */ /* 0x000fea0003c00000 */
[----:B------:R0:W1:Y:S02]  /*2ea0*/  SHFL.BFLY P6, R14, R13, R12, R11 ;  /* 0x0c00000c0d0e7389 */ /* 0x00006400000c000b */
[----:B01----:R-:W-:Y:S05]  /*2eb0*/  ENDCOLLECTIVE ;  /* 0x000000000000791b */ /* 0x003fea0003800000 */
.L_x_4280:
[----:B------:R-:W-:Y:S01]  /*2ec0*/  HFMA2 R12, -RZ, RZ, 0, 4.76837158203125e-07 ;  /* 0x00000008ff0c7431 */ /* 0x000fe200000001ff */
[----:B------:R-:W-:-:S04]  /*2ed0*/  FMNMX.FTZ R0, R14, -3.40282346638528859812e+38, !PT ;  /* 0xff7fffff0e007809 */ /* 0x000fc80007810000 */
[----:B------:R-:W-:-:S07]  /*2ee0*/  MOV R13, R0 ;  /* 0x00000000000d7202 */ /* 0x000fce0000000f00 */
[----:B------:R-:W-:Y:S05]  /*2ef0*/  WARPSYNC.COLLECTIVE R15, `(.L_x_4281) ;  /* 0x000000000f087348 */ /* 0x000fea0003c00000 */
[----:B------:R0:W1:Y:S02]  /*2f00*/  SHFL.BFLY P6, R14, R13, R12, R11 ;  /* 0x0c00000c0d0e7389 */ /* 0x00006400000c000b */
[----:B01----:R-:W-:Y:S05]  /*2f10*/  ENDCOLLECTIVE ;  /* 0x000000000000791b */ /* 0x003fea0003800000 */
.L_x_4281:
[----:B------:R-:W-:Y:S02]  /*2f20*/  MOV R12, 0x4 ;  /* 0x00000004000c7802 */ /* 0x000fe40000000f00 */
[----:B------:R-:W-:-:S05]  /*2f30*/  FMNMX.FTZ R2, R0, R14, !PT ;  /* 0x0000000e00027209 */ /* 0x000fca0007810000 */
[----:B------:R-:W-:-:S07]  /*2f40*/  IMAD.MOV.U32 R13, RZ, RZ, R2 ;  /* 0x000000ffff0d7224 */ /* 0x000fce00078e0002 */
[----:B------:R-:W-:Y:S05]  /*2f50*/  WARPSYNC.COLLECTIVE R15, `(.L_x_4282) ;  /* 0x000000000f087348 */ /* 0x000fea0003c00000 */
[----:B------:R0:W1:Y:S02]  /*2f60*/  SHFL.BFLY P6, R14, R13, R12, R11 ;  /* 0x0c00000c0d0e7389 */ /* 0x00006400000c000b */
[----:B01----:R-:W-:Y:S05]  /*2f70*/  ENDCOLLECTIVE ;  /* 0x000000000000791b */ /* 0x003fea0003800000 */
.L_x_4282:
[----:B------:R-:W-:Y:S01]  /*2f80*/  IMAD.MOV.U32 R12, RZ, RZ, 0x2 ;  /* 0x00000002ff0c7424 */ /* 0x000fe200078e00ff */
[----:B------:R-:W-:-:S04]  /*2f90*/  FMNMX.FTZ R3, R2, R14, !PT ;  /* 0x0000000e02037209 */ /* 0x000fc80007810000 */
[----:B------:R-:W-:-:S07]  /*2fa0*/  MOV R13, R3 ;  /* 0x00000003000d7202 */ /* 0x000fce0000000f00 */
[----:B------:R-:W-:Y:S05]  /*2fb0*/  WARPSYNC.COLLECTIVE R15, `(.L_x_4283) ;  /* 0x000000000f087348 */ /* 0x000fea0003c00000 */
[----:B------:R0:W1:Y:S02]  /*2fc0*/  SHFL.BFLY P6, R14, R13, R12, R11 ;  /* 0x0c00000c0d0e7389 */ /* 0x00006400000c000b */
[----:B01----:R-:W-:Y:S05]  /*2fd0*/  ENDCOLLECTIVE ;  /* 0x000000000000791b */ /* 0x003fea0003800000 */
.L_x_4283:
[----:B------:R-:W-:Y:S05]  /*2fe0*/  BRA `(.L_x_4284) ;  /* 0xffffffd800cc7947 */ /* 0x000fea000383ffff */
.L_x_4278:
[----:B0-----:R-:W-:Y:S01]  /*2ff0*/  HFMA2 R13, -RZ, RZ, 0, 0 ;  /* 0x00000000ff0d7431 */ /* 0x001fe200000001ff */
[----:B------:R-:W-:Y:S01]  /*3000*/  MOV R12, 0x1 ;  /* 0x00000001000c7802 */ /* 0x000fe20000000f00 */
[----:B------:R-:W-:Y:S01]  /*3010*/  IMAD.MOV.U32 R11, RZ, RZ, 0x1f ;  /* 0x0000001fff0b7424 */ /* 0x000fe200078e00ff */
[----:B------:R-:W-:-:S07]  /*3020*/  MOV R15, 0xffffffff ;  /* 0xffffffff000f7802 */ /* 0x000fce0000000f00 */
[----:B------:R-:W-:Y:S05]  /*3030*/  WARPSYNC.COLLECTIVE R15, `(.L_x_4285) ;  /* 0x000000000f087348 */ /* 0x000fea0003c00000 */
[----:B------:R0:W1:Y:S02]  /*3040*/  SHFL.BFLY P6, R14, R13, R12, R11 ;  /* 0x0c00000c0d0e7389 */ /* 0x00006400000c000b */
[----:B01----:R-:W-:Y:S05]  /*3050*/  ENDCOLLECTIVE ;  /* 0x000000000000791b */ /* 0x003fea0003800000 */
.L_x_4285:
[----:B------:R-:W-:-:S07]  /*3060*/  MOV R0, R14 ;  /* 0x0000000e00007202 */ /* 0x000fce0000000f00 */
[----:B------:R-:W-:Y:S05]  /*3070*/  WARPSYNC.COLLECTIVE R15, `(.L_x_4286) ;  /* 0x000000000f087348 */ /* 0x000fea0003c00000 */
[----:B------:R0:W1:Y:S02]  /*3080*/  SHFL.BFLY P6, R14, R13, R12, R11 ;  /* 0x0c00000c0d0e7389 */ /* 0x00006400000c000b */
[----:B01----:R-:W-:Y:S05]  /*3090*/  ENDCOLLECTIVE ;  /* 0x000000000000791b */ /* 0x003fea0003800000 */
.L_x_4286:
[----:B------:R-:W-:Y:S01]  /*30a0*/  FADD.FTZ R0, RZ, R0 ;  /* 0x00000000ff007221 */ /* 0x000fe20000010000 */
[----:B------:R-:W-:Y:S06]  /*30b0*/  BRA `(.L_x_4287) ;  /* 0xfffffff800487947 */ /* 0x000fec000383ffff */
.L_x_4288:
        /* <DEDUP_REMOVED lines=12> */
.L_x_25661:


//--------------------- .text._ZN4vllm25paged_attention_v1_kernelIthLi256ELi8ELi128ELNS_18Fp8KVCacheDataTypeE2ELb0EEEvPT_PKS2_PKT0_S8_ifPKiSA_iPKfiiiSC_SC_iiiii --------------------------
	.section	.text._ZN4vllm25paged_attention_v1_kernelIthLi256ELi8ELi128ELNS_18Fp8KVCacheDataTypeE2ELb0EEEvPT_PKS2_PKT0_S8_ifPKiSA_iPKfiiiSC_SC_iiiii,"ax",@progbits
	.align	128
        .global         _ZN4vllm25paged_attention_v1_kernelIthLi256ELi8ELi128ELNS_18Fp8KVCacheDataTypeE2ELb0EEEvPT_PKS2_PKT0_S8_ifPKiSA_iPKfiiiSC_SC_iiiii
        .type           _ZN4vllm25paged_attention_v1_kernelIthLi256ELi8ELi128ELNS_18Fp8KVCacheDataTypeE2ELb0EEEvPT_PKS2_PKT0_S8_ifPKiSA_iPKfiiiSC_SC_iiiii,@function
        .size           _ZN4vllm25paged_attention_v1_kernelIthLi256ELi8ELi128ELNS_18Fp8KVCacheDataTypeE2ELb0EEEvPT_PKS2_PKT0_S8_ifPKiSA_iPKfiiiSC_SC_iiiii,(.L_x_25662 - _ZN4vllm25paged_attention_v1_kernelIthLi256ELi8ELi128ELNS_18Fp8KVCacheDataTypeE2ELb0EEEvPT_PKS2_PKT0_S8_ifPKiSA_iPKfiiiSC_SC_iiiii)
        .other          _ZN4vllm25paged_attention_v1_kernelIthLi256ELi8ELi128ELNS_18Fp8KVCacheDataTypeE2ELb0EEEvPT_PKS2_PKT0_S8_ifPKiSA_iPKfiiiSC_SC_iiiii,@"STO_CUDA_ENTRY STV_DEFAULT"
_ZN4vllm25paged_attention_v1_kernelIthLi256ELi8ELi128ELNS_18Fp8KVCacheDataTypeE2ELb0EEEvPT_PKS2_PKT0_S8_ifPKiSA_iPKfiiiSC_SC_iiiii:
.text._ZN4vllm25paged_attention_v1_kernelIthLi256ELi8ELi128ELNS_18Fp8KVCacheDataTypeE2ELb0EEEvPT_PKS2_PKT0_S8_ifPKiSA_iPKfiiiSC_SC_iiiii:
        /* <DEDUP_REMOVED lines=35> */
.L_x_4290:
[----:B------:R-:W-:Y:S05]  /*0230*/  BSYNC.RECONVERGENT B6 ;  /* 0x0000000000067941 */ /* 0x000fea0003800200 */
.L_x_4289:
        /* <DEDUP_REMOVED lines=8> */
.L_x_4323:
        /* <DEDUP_REMOVED lines=39> */
.L_x_4296:
        /* <DEDUP_REMOVED lines=11> */
.L_x_4295:
[----:B------:R-:W-:Y:S05]  /*05e0*/  BSYNC.RECONVERGENT B1 ;  /* 0x0000000000017941 */ /* 0x000fea0003800200 */
.L_x_4294:
        /* <DEDUP_REMOVED lines=12> */
.L_x_4299:
        /* <DEDUP_REMOVED lines=100> */
.L_x_4298:
[----:B------:R-:W-:Y:S05]  /*0cf0*/  BSYNC.RECONVERGENT B1 ;  /* 0x0000000000017941 */ /* 0x000fea0003800200 */
.L_x_4297:
        /* <DEDUP_REMOVED lines=55> */
.L_x_4301:
[----:B------:R-:W-:Y:S05]  /*1070*/  BSYNC.RECONVERGENT B1 ;  /* 0x0000000000017941 */ /* 0x000fea0003800200 */
.L_x_4300:
        /* <DEDUP_REMOVED lines=26> */
.L_x_4293:
[----:B------:R-:W-:Y:S05]  /*1220*/  BSYNC.RECONVERGENT B0 ;  /* 0x0000000000007941 */ /* 0x000fea0003800200 */
.L_x_4292:
        /* <DEDUP_REMOVED lines=39> */
.L_x_4306:
[----:B------:R-:W0:Y:S01]  /*14a0*/  LDS R5, [R4] ;  /* 0x0000000004057984 */ /* 0x000e220000000800 */
[----:B------:R-:W-:-:S04]  /*14b0*/  IADD3 R7, PT, PT, R7, 0x1, RZ ;  /* 0x0000000107077810 */ /* 0x000fc80007ffe0ff */
[----:B------:R-:W-:Y:S01]  /*14c0*/  ISETP.NE.AND P0, PT, R7, RZ, PT ;  /* 0x000000ff0700720c */ /* 0x000fe20003f05270 */
[----:B0-----:R-:W-:-:S05]  /*14d0*/  FMUL.FTZ R5, R5, R2 ;  /* 0x0000000205057220 */ /* 0x001fca0000410000 */
[----:B------:R0:W-:Y:S02]  /*14e0*/  STS [R4], R5 ;  /* 0x0000000504007388 */ /* 0x0001e40000000800 */
[----:B0-----:R-:W-:-:S05]  /*14f0*/  IADD3 R4, PT, PT, R4, 0x200, RZ ;  /* 0x0000020004047810 */ /* 0x001fca0007ffe0ff */
[----:B------:R-:W-:Y:S05]  /*1500*/  @P0 BRA `(.L_x_4306) ;  /* 0xfffffffc00e40947 */ /* 0x000fea000383ffff */
.L_x_4305:
[----:B------:R-:W-:Y:S05]  /*1510*/  BSYNC.RECONVERGENT B1 ;  /* 0x0000000000017941 */ /* 0x000fea0003800200 */
.L_x_4304:
        /* <DEDUP_REMOVED lines=12> */
.L_x_4309:
        /* <DEDUP_REMOVED lines=52> */
.L_x_4308:
[----:B------:R-:W-:Y:S05]  /*1920*/  BSYNC.RECONVERGENT B1 ;  /* 0x0000000000017941 */ /* 0x000fea0003800200 */
.L_x_4307:
        /* <DEDUP_REMOVED lines=31> */
.L_x_4311:
[----:B------:R-:W-:Y:S05]  /*1b20*/  BSYNC.RECONVERGENT B1 ;  /* 0x0000000000017941 */ /* 0x000fea0003800200 */
.L_x_4310:
        /* <DEDUP_REMOVED lines=14> */
.L_x_4303:
[----:B------:R-:W-:Y:S05]  /*1c10*/  BSYNC.RECONVERGENT B0 ;  /* 0x0000000000007941 */ /* 0x000fea0003800200 */
.L_x_4302:
        /* <DEDUP_REMOVED lines=27> */
.L_x_4313:
[----:B------:R-:W-:Y:S05]  /*1dd0*/  BSYNC.RECONVERGENT B0 ;  /* 0x0000000000007941 */ /* 0x000fea0003800200 */
.L_x_4312:
        /* <DEDUP_REMOVED lines=22> */
.L_x_4315:
[----:B------:R-:W-:Y:S05]  /*1f40*/  BSYNC.RECONVERGENT B0 ;  /* 0x0000000000007941 */ /* 0x000fea0003800200 */
.L_x_4314:
        /* <DEDUP_REMOVED lines=14> */
.L_x_4317:
[----:B------:R-:W-:Y:S05]  /*2030*/  BSYNC.RECONVERGENT B0 ;  /* 0x0000000000007941 */ /* 0x000fea0003800200 */
.L_x_4316:
        /* <DEDUP_REMOVED lines=22> */
.L_x_4319:
[----:B------:R-:W-:Y:S05]  /*21a0*/  BSYNC.RECONVERGENT B0 ;  /* 0x0000000000007941 */ /* 0x000fea0003800200 */
.L_x_4318:
[----:B------:R-:W-:Y:S06]  /*21b0*/  BAR.SYNC.DEFER_BLOCKING 0x0 ;  /* 0x0000000000007b1d */ /* 0x000fec0000010000 */
[----:B------:R-:W-:Y:S05]  /*21c0*/  @P3 EXIT ;  /* 0x000000000000394d */ /* 0x000fea0003800000 */
[----:B------:R-:W2:Y:S01]  /*21d0*/  S2R R3, SR_CTAID.X ;  /* 0x0000000000037919 */ /* 0x000ea20000002500 */
[----:B------:R-:W2:Y:S01]  /*21e0*/  LDCU UR4, c[0x0][0x370] ;  /* 0x00006e00ff0477ac */ /* 0x000ea20008000800 */
[----:B-1----:R-:W-:Y:S01]  /*21f0*/  F2FP.F16.F32.PACK_AB R2, R5, R2 ;  /* 0x000000020502723e */ /* 0x002fe200000000ff */
[----:B------:R-:W1:Y:S01]  /*2200*/  S2R R0, SR_CTAID.Z ;  /* 0x0000000000007919 */ /* 0x000e620000002700 */
[----:B------:R-:W3:Y:S01]  /*2210*/  LDCU UR5, c[0x0][0x378] ;  /* 0x00006f00ff0577ac */ /* 0x000ee20008000800 */
[----:B------:R-:W-:Y:S02]  /*2220*/  F2FP.F16.F32.PACK_AB R4, R7, R4 ;  /* 0x000000040704723e */ /* 0x000fe400000000ff */
[----:B------:R-:W-:Y:S01]  /*2230*/  F2FP.F16.F32.PACK_AB R6, R9, R6 ;  /* 0x000000060906723e */ /* 0x000fe200000000ff */
[----:B------:R-:W4:Y:S01]  /*2240*/  LDCU.64 UR6, c[0x0][0x380] ;  /* 0x00007000ff0677ac */ /* 0x000f220008000a00 */
[----:B------:R-:W-:Y:S02]  /*2250*/  F2FP.F16.F32.PACK_AB R8, R11, R8 ;  /* 0x000000080b08723e */ /* 0x000fe400000000ff */
        /* <DEDUP_REMOVED lines=21> */
.L_x_4291:
[----:B------:R-:W-:Y:S01]  /*23b0*/  HFMA2 R12, -RZ, RZ, 0, 9.5367431640625e-07 ;  /* 0x00000010ff0c7431 */ /* 0x000fe200000001ff */
[----:B------:R-:W-:Y:S02]  /*23c0*/  MOV R11, 0x1f ;  /* 0x0000001f000b7802 */ /* 0x000fe40000000f00 */
[----:B------:R-:W-:-:S07]  /*23d0*/  MOV R15, 0xffffffff ;  /* 0xffffffff000f7802 */ /* 0x000fce0000000f00 */
[----:B------:R-:W-:Y:S05]  /*23e0*/  WARPSYNC.COLLECTIVE R15, `(.L_x_4320) ;  /* 0x000000000f087348 */ /* 0x000fea0003c00000 */
[----:B------:R0:W1:Y:S02]  /*23f0*/  SHFL.BFLY P6, R14, R13, R12, R11 ;  /* 0x0c00000c0d0e7389 */ /* 0x00006400000c000b */
[----:B01----:R-:W-:Y:S05]  /*2400*/  ENDCOLLECTIVE ;  /* 0x000000000000791b */ /* 0x003fea0003800000 */
.L_x_4320:
[----:B------:R-:W-:Y:S01]  /*2410*/  HFMA2 R12, -RZ, RZ, 0, 4.76837158203125e-07 ;  /* 0x00000008ff0c7431 */ /* 0x000fe200000001ff */
[----:B------:R-:W-:-:S04]  /*2420*/  FMNMX.FTZ R0, R14, -3.40282346638528859812e+38, !PT ;  /* 0xff7fffff0e007809 */ /* 0x000fc80007810000 */
[----:B------:R-:W-:-:S07]  /*2430*/  MOV R13, R0 ;  /* 0x00000000000d7202 */ /* 0x000fce0000000f00 */
[----:B------:R-:W-:Y:S05]  /*2440*/  WARPSYNC.COLLECTIVE R15, `(.L_x_4321) ;  /* 0x000000000f087348 */ /* 0x000fea0003c00000 */
[----:B------:R0:W1:Y:S02]  /*2450*/  SHFL.BFLY P6, R14, R13, R12, R11 ;  /* 0x0c00000c0d0e7389 */ /* 0x00006400000c000b */
[----:B01----:R-:W-:Y:S05]  /*2460*/  ENDCOLLECTIVE ;  /* 0x000000000000791b */ /* 0x003fea0003800000 */
.L_x_4321:
[----:B------:R-:W-:Y:S01]  /*2470*/  HFMA2 R12, -RZ, RZ, 0, 2.384185791015625e-07 ;  /* 0x00000004ff0c7431 */ /* 0x000fe200000001ff */
[----:B------:R-:W-:-:S04]  /*2480*/  FMNMX.FTZ R2, R0, R14, !PT ;  /* 0x0000000e00027209 */ /* 0x000fc80007810000 */
[----:B------:R-:W-:-:S07]  /*2490*/  MOV R13, R2 ;  /* 0x00000002000d7202 */ /* 0x000fce0000000f00 */
[----:B------:R-:W-:Y:S05]  /*24a0*/  WARPSYNC.COLLECTIVE R15, `(.L_x_4322) ;  /* 0x000000000f087348 */ /* 0x000fea0003c00000 */
[----:B------:R0:W1:Y:S02]  /*24b0*/  SHFL.BFLY P6, R14, R13, R12, R11 ;  /* 0x0c00000c0d0e7389 */ /* 0x00006400000c000b */
[----:B01----:R-:W-:Y:S05]  /*24c0*/  ENDCOLLECTIVE ;  /* 0x000000000000791b */ /* 0x003fea0003800000 */
.L_x_4322:
[----:B------:R-:W-:Y:S05]  /*24d0*/  BRA `(.L_x_4323) ;  /* 0xffffffdc00787947 */ /* 0x000fea000383ffff */
.L_x_4324:
        /* <DEDUP_REMOVED lines=10> */
.L_x_25662:


//--------------------- .text._ZN4vllm25paged_attention_v1_kernelIthLi192ELi8ELi128ELNS_18Fp8KVCacheDataTypeE2ELb0EEEvPT_PKS2_PKT0_S8_ifPKiSA_iPKfiiiSC_SC_iiiii --------------------------
	.section	.text._ZN4vllm25paged_attention_v1_kernelIthLi192ELi8ELi128ELNS_18Fp8KVCacheDataTypeE2ELb0EEEvPT_PKS2_PKT0_S8_ifPKiSA_iPKfiiiSC_SC_iiiii,"ax",@progbits
	.align	128
        .global         _ZN4vllm25paged_attention_v1_kernelIthLi192ELi8ELi128ELNS_18Fp8KVCacheDataTypeE2ELb0EEEvPT_PKS2_PKT0_S8_ifPKiSA_iPKfiiiSC_SC_iiiii
        .type           _ZN4vllm25paged_attention_v1_kernelIthLi192ELi8ELi128ELNS_18Fp8KVCacheDataTypeE2ELb0EEEvPT_PKS2_PKT0_S8_ifPKiSA_iPKfiiiSC_SC_iiiii,@function
        .size           _ZN4vllm25paged_attention_v1_kernelIthLi192ELi8ELi128ELNS_18Fp8KVCacheDataTypeE2ELb0EEEvPT_PKS2_PKT0_S8_ifPKiSA_iPKfiiiSC_SC_iiiii,(.L_x_25663 - _ZN4vllm25paged_attention_v1_kernelIthLi192ELi8ELi128ELNS_18Fp8KVCacheDataTypeE2ELb0EEEvPT_PKS2_PKT0_S8_ifPKiSA_iPKfiiiSC_SC_iiiii)
        .other          _ZN4vllm25paged_attention_v1_kernelIthLi192ELi8ELi128ELNS_18Fp8KVCacheDataTypeE2ELb0EEEvPT_PKS2_PKT0_S8_ifPKiSA_iPKfiiiSC_SC_iiiii,@"STO_CUDA_ENTRY STV_DEFAULT"
_ZN4vllm25paged_attention_v1_kernelIthLi192ELi8ELi128ELNS_18Fp8KVCacheDataTypeE2ELb0EEEvPT_PKS2_PKT0_S8_ifPKiSA_iPKfiiiSC_SC_iiiii:
.text._ZN4vllm25paged_attention_v1_kernelIthLi192ELi8ELi128ELNS_18Fp8KVCacheDataTypeE2ELb0EEEvPT_PKS2_PKT0_S8_ifPKiSA_iPKfiiiSC_SC_iiiii:
        /* <DEDUP_REMOVED lines=35> */
.L_x_4326:
[----:B------:R-:W-:Y:S05]  /*0230*/  BSYNC.RECONVERGENT B6 ;  /* 0x0000000000067941 */ /* 0x000fea0003800200 */
.L_x_4325:
        /* <DEDUP_REMOVED lines=8> */
.L_x_4355:
        /* <DEDUP_REMOVED lines=39> */
.L_x_4332:
        /* <DEDUP_REMOVED lines=11> */
.L_x_4331:
[----:B------:R-:W-:Y:S05]  /*05e0*/  BSYNC.RECONVERGENT B1 ;  /* 0x0000000000017941 */ /* 0x000fea0003800200 */
.L_x_4330:
        /* <DEDUP_REMOVED lines=12> */
.L_x_4335:
        /* <DEDUP_REMOVED lines=100> */
.L_x_4334:
[----:B------:R-:W-:Y:S05]  /*0cf0*/  BSYNC.RECONVERGENT B1 ;  /* 0x0000000000017941 */ /* 0x000fea0003800200 */
.L_x_4333:
        /* <DEDUP_REMOVED lines=55> */
.L_x_4337:
[----:B------:R-:W-:Y:S05]  /*1070*/  BSYNC.RECONVERGENT B1 ;  /* 0x0000000000017941 */ /* 0x000fea0003800200 */
.L_x_4336:
        /* <DEDUP_REMOVED lines=26> */
.L_x_4329:
[----:B------:R-:W-:Y:S05]  /*1220*/  BSYNC.RECONVERGENT B0 ;  /* 0x0000000000007941 */ /* 0x000fea0003800200 */
.L_x_4328:
        /* <DEDUP_REMOVED lines=39> */
.L_x_4342:
[----:B------:R-:W0:Y:S01]  /*14a0*/  LDS R5, [R4] ;  /* 0x0000000004057984 */ /* 0x000e220000000800 */
[----:B------:R-:W-:-:S04]  /*14b0*/  IADD3 R7, PT, PT, R7, 0x1, RZ ;  /* 0x0000000107077810 */ /* 0x000fc80007ffe0ff */
[----:B------:R-:W-:Y:S01]  /*14c0*/  ISETP.NE.AND P0, PT, R7, RZ, PT ;  /* 0x000000ff0700720c */ /* 0x000fe20003f05270 */
[----:B0-----:R-:W-:-:S05]  /*14d0*/  FMUL.FTZ R5, R5, R2 ;  /* 0x0000000205057220 */ /* 0x001fca0000410000 */
[----:B------:R0:W-:Y:S02]  /*14e0*/  STS [R4], R5 ;  /* 0x0000000504007388 */ /* 0x0001e40000000800 */
[----:B0-----:R-:W-:-:S05]  /*14f0*/  IADD3 R4, PT, PT, R4, 0x200, RZ ;  /* 0x0000020004047810 */ /* 0x001fca0007ffe0ff */
[----:B------:R-:W-:Y:S05]  /*1500*/  @P0 BRA `(.L_x_4342) ;  /* 0xfffffffc00e40947 */ /* 0x000fea000383ffff */
.L_x_4341:
[----:B------:R-:W-:Y:S05]  /*1510*/  BSYNC.RECONVERGENT B1 ;  /* 0x0000000000017941 */ /* 0x000fea0003800200 */
.L_x_4340:
        /* <DEDUP_REMOVED lines=12> */
.L_x_4345:
        /* <DEDUP_REMOVED lines=52> */
.L_x_4344:
[----:B------:R-:W-:Y:S05]  /*1920*/  BSYNC.RECONVERGENT B1 ;  /* 0x0000000000017941 */ /* 0x000fea0003800200 */
.L_x_4343:
        /* <DEDUP_REMOVED lines=31> */
.L_x_4347:
[----:B------:R-:W-:Y:S05]  /*1b20*/  BSYNC.RECONVERGENT B1 ;  /* 0x0000000000017941 */ /* 0x000fea0003800200 */
.L_x_4346:
        /* <DEDUP_REMOVED lines=14> */
.L_x_4339:
[----:B------:R-:W-:Y:S05]  /*1c10*/  BSYNC.RECONVERGENT B0 ;  /* 0x0000000000007941 */ /* 0x000fea0003800200 */
.L_x_4338:
        /* <DEDUP_REMOVED lines=37> */
.L_x_4349:
[----:B------:R-:W-:Y:S05]  /*1e70*/  BSYNC.RECONVERGENT B0 ;  /* 0x0000000000007941 */ /* 0x000fea0003800200 */
.L_x_4348:
        /* <DEDUP_REMOVED lines=22> */
.L_x_4351:
[----:B------:R-:W-:Y:S05]  /*1fe0*/  BSYNC.RECONVERGENT B0 ;  /* 0x0000000000007941 */ /* 0x000fea0003800200 */
.L_x_4350:
        /* <DEDUP_REMOVED lines=29> */
.L_x_4327:
[----:B------:R-:W-:Y:S01]  /*21c0*/  HFMA2 R12, -RZ, RZ, 0, 9.5367431640625e-07 ;  /* 0x00000010ff0c7431 */ /* 0x000fe200000001ff */
[----:B------:R-:W-:Y:S02]  /*21d0*/  MOV R11, 0x1f ;  /* 0x0000001f000b7802 */ /* 0x000fe40000000f00 */
[----:B------:R-:W-:-:S07]  /*21e0*/  MOV R15, 0xffffffff ;  /* 0xffffffff000f7802 */ /* 0x000fce0000000f00 */
[----:B------:R-:W-:Y:S05]  /*21f0*/  WARPSYNC.COLLECTIVE R15, `(.L_x_4352) ;  /* 0x000000000f087348 */ /* 0x000fea0003c00000 */
[----:B------:R0:W1:Y:S02]  /*2200*/  SHFL.BFLY P6, R14, R13, R12, R11 ;  /* 0x0c00000c0d0e7389 */ /* 0x00006400000c000b */
[----:B01----:R-:W-:Y:S05]  /*2210*/  ENDCOLLECTIVE ;  /* 0x000000000000791b */ /* 0x003fea0003800000 */
.L_x_4352:
[----:B------:R-:W-:Y:S01]  /*2220*/  HFMA2 R12, -RZ, RZ, 0, 4.76837158203125e-07 ;  /* 0x00000008ff0c7431 */ /* 0x000fe200000001ff */
[----:B------:R-:W-:-:S04]  /*2230*/  FMNMX.FTZ R0, R14, -3.40282346638528859812e+38, !PT ;  /* 0xff7fffff0e007809 */ /* 0x000fc80007810000 */
[----:B------:R-:W-:-:S07]  /*2240*/  MOV R13, R0 ;  /* 0x00000000000d7202 */ /* 0x000fce0000000f00 */
[----:B------:R-:W-:Y:S05]  /*2250*/  WARPSYNC.COLLECTIVE R15, `(.L_x_4353) ;  /* 0x000000000f087348 */ /* 0x000fea0003c00000 */
[----:B------:R0:W1:Y:S02]  /*2260*/  SHFL.BFLY P6, R14, R13, R12, R11 ;  /* 0x0c00000c0d0e7389 */ /* 0x00006400000c000b */
[----:B01----:R-:W-:Y:S05]  /*2270*/  ENDCOLLECTIVE ;  /* 0x000000000000791b */ /* 0x003fea0003800000 */
.L_x_4353:
[----:B------:R-:W-:Y:S01]  /*2280*/  HFMA2 R12, -RZ, RZ, 0, 2.384185791015625e-07 ;  /* 0x00000004ff0c7431 */ /* 0x000fe200000001ff */
[----:B------:R-:W-:-:S04]  /*2290*/  FMNMX.FTZ R2, R0, R14, !PT ;  /* 0x0000000e00027209 */ /* 0x000fc80007810000 */
[----:B------:R-:W-:-:S07]  /*22a0*/  MOV R13, R2 ;  /* 0x00000002000d7202 */ /* 0x000fce0000000f00 */
[----:B------:R-:W-:Y:S05]  /*22b0*/  WARPSYNC.COLLECTIVE R15, `(.L_x_4354) ;  /* 0x000000000f087348 */ /* 0x000fea0003c00000 */
[----:B------:R0:W1:Y:S02]  /*22c0*/  SHFL.BFLY P6, R14, R13, R12, R11 ;  /* 0x0c00000c0d0e7389 */ /* 0x00006400000c000b */
[----:B01----:R-:W-:Y:S05]  /*22d0*/  ENDCOLLECTIVE ;  /* 0x000000000000791b */ /* 0x003fea0003800000 */
.L_x_4354:
[----:B------:R-:W-:Y:S05]  /*22e0*/  BRA `(.L_x_4355) ;  /* 0xffffffdc00f47947 */ /* 0x000fea000383ffff */
.L_x_4356:
        /* <DEDUP_REMOVED lines=9> */
.L_x_25663:


//--------------------- .text._ZN4vllm25paged_attention_v1_kernelIthLi128ELi8ELi128ELNS_18Fp8KVCacheDataTypeE2ELb0EEEvPT_PKS2_PKT0_S8_ifPKiSA_iPKfiiiSC_SC_iiiii --------------------------
	.section	.text._ZN4vllm25paged_attention_v1_kernelIthLi128ELi8ELi128ELNS_18Fp8KVCacheDataTypeE2ELb0EEEvPT_PKS2_PKT0_S8_ifPKiSA_iPKfiiiSC_SC_iiiii,"ax",@progbits
	.align	128
        .global         _ZN4vllm25paged_attention_v1_kernelIthLi128ELi8ELi128ELNS_18Fp8KVCacheDataTypeE2ELb0EEEvPT_PKS2_PKT0_S8_ifPKiSA_iPKfiiiSC_SC_iiiii
        .type           _ZN4vllm25paged_attention_v1_kernelIthLi128ELi8ELi128ELNS_18Fp8KVCacheDataTypeE2ELb0EEEvPT_PKS2_PKT0_S8_ifPKiSA_iPKfiiiSC_SC_iiiii,@function
        .size           _ZN4vllm25paged_attention_v1_kernelIthLi128ELi8ELi128ELNS_18Fp8KVCacheDataTypeE2ELb0EEEvPT_PKS2_PKT0_S8_ifPKiSA_iPKfiiiSC_SC_iiiii,(.L_x_25664 - _ZN4vllm25paged_attention_v1_kernelIthLi128ELi8ELi128ELNS_18Fp8KVCacheDataTypeE2ELb0EEEvPT_PKS2_PKT0_S8_ifPKiSA_iPKfiiiSC_SC_iiiii)
        .other          _ZN4vllm25paged_attention_v1_kernelIthLi128ELi8ELi128ELNS_18Fp8KVCacheDataTypeE2ELb0EEEvPT_PKS2_PKT0_S8_ifPKiSA_iPKfiiiSC_SC_iiiii,@"STO_CUDA_ENTRY STV_DEFAULT"
_ZN4vllm25paged_attention_v1_kernelIthLi128ELi8ELi128ELNS_18Fp8KVCacheDataTypeE2ELb0EEEvPT_PKS2_PKT0_S8_ifPKiSA_iPKfiiiSC_SC_iiiii:
.text._ZN4vllm25paged_attention_v1_kernelIthLi128ELi8ELi128ELNS_18Fp8KVCacheDataTypeE2ELb0EEEvPT_PKS2_PKT0_S8_ifPKiSA_iPKfiiiSC_SC_iiiii:
        /* <DEDUP_REMOVED lines=35> */
.L_x_4358:
[----:B------:R-:W-:Y:S05]  /*0230*/  BSYNC.RECONVERGENT B6 ;  /* 0x0000000000067941 */ /* 0x000fea0003800200 */
.L_x_4357:
        /* <DEDUP_REMOVED lines=8> */
.L_x_4387:
        /* <DEDUP_REMOVED lines=39> */
.L_x_4364:
        /* <DEDUP_REMOVED lines=11> */
.L_x_4363:
[----:B------:R-:W-:Y:S05]  /*05e0*/  BSYNC.RECONVERGENT B1 ;  /* 0x0000000000017941 */ /* 0x000fea0003800200 */
.L_x_4362:
        /* <DEDUP_REMOVED lines=12> */
.L_x_4367:
        /* <DEDUP_REMOVED lines=100> */
.L_x_4366:
[----:B------:R-:W-:Y:S05]  /*0cf0*/  BSYNC.RECONVERGENT B1 ;  /* 0x0000000000017941 */ /* 0x000fea0003800200 */
.L_x_4365:
        /* <DEDUP_REMOVED lines=55> */
.L_x_4369:
[----:B------:R-:W-:Y:S05]  /*1070*/  BSYNC.RECONVERGENT B1 ;  /* 0x0000000000017941 */ /* 0x000fea0003800200 */
.L_x_4368:
        /* <DEDUP_REMOVED lines=26> */
.L_x_4361:
[----:B------:R-:W-:Y:S05]  /*1220*/  BSYNC.RECONVERGENT B0 ;  /* 0x0000000000007941 */ /* 0x000fea0003800200 */
.L_x_4360:
        /* <DEDUP_REMOVED lines=39> */
.L_x_4374:
[----:B------:R-:W0:Y:S01]  /*14a0*/  LDS R5, [R4] ;  /* 0x0000000004057984 */ /* 0x000e220000000800 */
[----:B------:R-:W-:-:S04]  /*14b0*/  IADD3 R7, PT, PT, R7, 0x1, RZ ;  /* 0x0000000107077810 */ /* 0x000fc80007ffe0ff */
[----:B------:R-:W-:Y:S01]  /*14c0*/  ISETP.NE.AND P0, PT, R7, RZ, PT ;  /* 0x000000ff0700720c */ /* 0x000fe20003f05270 */
[----:B0-----:R-:W-:-:S05]  /*14d0*/  FMUL.FTZ R5, R5, R2 ;  /* 0x0000000205057220 */ /* 0x001fca0000410000 */
[----:B------:R0:W-:Y:S02]  /*14e0*/  STS [R4], R5 ;  /* 0x0000000504007388 */ /* 0x0001e40000000800 */
[----:B0-----:R-:W-:-:S05]  /*14f0*/  IADD3 R4, PT, PT, R4, 0x200, RZ ;  /* 0x0000020004047810 */ /* 0x001fca0007ffe0ff */
[----:B------:R-:W-:Y:S05]  /*1500*/  @P0 BRA `(.L_x_4374) ;  /* 0xfffffffc00e40947 */ /* 0x000fea000383ffff */
.L_x_4373:
[----:B------:R-:W-:Y:S05]  /*1510*/  BSYNC.RECONVERGENT B1 ;  /* 0x0000000000017941 */ /* 0x000fea0003800200 */
.L_x_4372:
        /* <DEDUP_REMOVED lines=12> */
.L_x_4377:
        /* <DEDUP_REMOVED lines=52> */
.L_x_4376:
[----:B------:R-:W-:Y:S05]  /*1920*/  BSYNC.RECONVERGENT B1 ;  /* 0x0000000000017941 */ /* 0x000fea0003800200 */
.L_x_4375:
        /* <DEDUP_REMOVED lines=31> */
.L_x_4379:
[----:B------:R-:W-:Y:S05]  /*1b20*/  BSYNC.RECONVERGENT B1 ;  /* 0x0000000000017941 */ /* 0x000fea0003800200 */
.L_x_4378:
        /* <DEDUP_REMOVED lines=14> */
.L_x_4371:
[----:B------:R-:W-:Y:S05]  /*1c10*/  BSYNC.RECONVERGENT B0 ;  /* 0x0000000000007941 */ /* 0x000fea0003800200 */
.L_x_4370:
        /* <DEDUP_REMOVED lines=36> */
.L_x_4381:
[----:B------:R-:W-:Y:S05]  /*1e60*/  BSYNC.RECONVERGENT B0 ;  /* 0x0000000000007941 */ /* 0x000fea0003800200 */
.L_x_4380:
        /* <DEDUP_REMOVED lines=19> */
.L_x_4383:
[----:B------:R-:W-:Y:S05]  /*1fa0*/  BSYNC.RECONVERGENT B0 ;  /* 0x0000000000007941 */ /* 0x000fea0003800200 */
.L_x_4382:
[----:B------:R-:W-:Y:S06]  /*1fb0*/  BAR.SYNC.DEFER_BLOCKING 0x0 ;  /* 0x0000000000007b1d */ /* 0x000fec0000010000 */
[----:B------:R-:W-:Y:S05]  /*1fc0*/  @P3 EXIT ;  /* 0x000000000000394d */ /* 0x000fea0003800000 */
[----:B------:R-:W2:Y:S01]  /*1fd0*/  S2R R3, SR_CTAID.X ;  /* 0x0000000000037919 */ /* 0x000ea20000002500 */
[----:B------:R-:W2:Y:S01]  /*1fe0*/  LDCU UR4, c[0x0][0x370] ;  /* 0x00006e00ff0477ac */ /* 0x000ea20008000800 */
[----:B-1----:R-:W-:Y:S01]  /*1ff0*/  F2FP.F16.F32.PACK_AB R2, R7, R2 ;  /* 0x000000020702723e */ /* 0x002fe200000000ff */
[----:B------:R-:W1:Y:S01]  /*2000*/  S2R R0, SR_CTAID.Z ;  /* 0x0000000000007919 */ /* 0x000e620000002700 */
[----:B------:R-:W3:Y:S01]  /*2010*/  LDCU UR5, c[0x0][0x378] ;  /* 0x00006f00ff0577ac */ /* 0x000ee20008000800 */
[----:B------:R-:W-:Y:S01]  /*2020*/  F2FP.F16.F32.PACK_AB R6, R5, R6 ;  /* 0x000000060506723e */ /* 0x000fe200000000ff */
        /* <DEDUP_REMOVED lines=16> */
.L_x_4359:
[----:B------:R-:W-:Y:S01]  /*2130*/  HFMA2 R12, -RZ, RZ, 0, 9.5367431640625e-07 ;  /* 0x00000010ff0c7431 */ /* 0x000fe200000001ff */
[----:B------:R-:W-:Y:S02]  /*2140*/  MOV R11, 0x1f ;  /* 0x0000001f000b7802 */ /* 0x000fe40000000f00 */
[----:B------:R-:W-:-:S07]  /*2150*/  MOV R15, 0xffffffff ;  /* 0xffffffff000f7802 */ /* 0x000fce0000000f00 */
[----:B------:R-:W-:Y:S05]  /*2160*/  WARPSYNC.COLLECTIVE R15, `(.L_x_4384) ;  /* 0x000000000f087348 */ /* 0x000fea0003c00000 */
[----:B------:R0:W1:Y:S02]  /*2170*/  SHFL.BFLY P6, R14, R13, R12, R11 ;  /* 0x0c00000c0d0e7389 */ /* 0x00006400000c000b */
[----:B01----:R-:W-:Y:S05]  /*2180*/  ENDCOLLECTIVE ;  /* 0x000000000000791b */ /* 0x003fea0003800000 */
.L_x_4384:
[----:B------:R-:W-:Y:S01]  /*2190*/  HFMA2 R12, -RZ, RZ, 0, 4.76837158203125e-07 ;  /* 0x00000008ff0c7431 */ /* 0x000fe200000001ff */
[----:B------:R-:W-:-:S04]  /*21a0*/  FMNMX.FTZ R0, R14, -3.40282346638528859812e+38, !PT ;  /* 0xff7fffff0e007809 */ /* 0x000fc80007810000 */
[----:B------:R-:W-:-:S07]  /*21b0*/  MOV R13, R0 ;  /* 0x00000000000d7202 */ /* 0x000fce0000000f00 */
[----:B------:R-:W-:Y:S05]  /*21c0*/  WARPSYNC.COLLECTIVE R15, `(.L_x_4385) ;  /* 0x000000000f087348 */ /* 0x000fea0003c00000 */
[----:B------:R0:W1:Y:S02]  /*21d0*/  SHFL.BFLY P6, R14, R13, R12, R11 ;  /* 0x0c00000c0d0e7389 */ /* 0x00006400000c000b */
[----:B01----:R-:W-:Y:S05]  /*21e0*/  ENDCOLLECTIVE ;  /* 0x000000000000791b */ /* 0x003fea0003800000 */
.L_x_4385:
[----:B------:R-:W-:Y:S01]  /*21f0*/  HFMA2 R12, -RZ, RZ, 0, 2.384185791015625e-07 ;  /* 0x00000004ff0c7431 */ /* 0x000fe200000001ff */
[----:B------:R-:W-:-:S04]  /*2200*/  FMNMX.FTZ R2, R0, R14, !PT ;  /* 0x0000000e00027209 */ /* 0x000fc80007810000 */
[----:B------:R-:W-:-:S07]  /*2210*/  MOV R13, R2 ;  /* 0x00000002000d7202 */ /* 0x000fce0000000f00 */
[----:B------:R-:W-:Y:S05]  /*2220*/  WARPSYNC.COLLECTIVE R15, `(.L_x_4386) ;  /* 0x000000000f087348 */ /* 0x000fea0003c00000 */
[----:B------:R0:W1:Y:S02]  /*2230*/  SHFL.BFLY P6, R14, R13, R12, R11 ;  /* 0x0c00000c0d0e7389 */ /* 0x00006400000c000b */
[----:B01----:R-:W-:Y:S05]  /*2240*/  ENDCOLLECTIVE ;  /* 0x000000000000791b */ /* 0x003fea0003800000 */
.L_x_4386:
[----:B------:R-:W-:Y:S05]  /*2250*/  BRA `(.L_x_4387) ;  /* 0xffffffe000187947 */ /* 0x000fea000383ffff */
.L_x_4388:
        /* <DEDUP_REMOVED lines=10> */
.L_x_25664:


//--------------------- .text._ZN4vllm25paged_attention_v1_kernelIthLi120ELi8ELi128ELNS_18Fp8KVCacheDataTypeE2ELb0EEEvPT_PKS2_PKT0_S8_ifPKiSA_iPKfiiiSC_SC_iiiii --------------------------
	.section	.text._ZN4vllm25paged_attention_v1_kernelIthLi120ELi8ELi128ELNS_18Fp8KVCacheDataTypeE2ELb0EEEvPT_PKS2_PKT0_S8_ifPKiSA_iPKfiiiSC_SC_iiiii,"ax",@progbits
	.align	128
        .global         _ZN4vllm25paged_attention_v1_kernelIthLi120ELi8ELi128ELNS_18Fp8KVCacheDataTypeE2ELb0EEEvPT_PKS2_PKT0_S8_ifPKiSA_iPKfiiiSC_SC_iiiii
        .type           _ZN4vllm25paged_attention_v1_kernelIthLi120ELi8ELi128ELNS_18Fp8KVCacheDataTypeE2ELb0EEEvPT_PKS2_PKT0_S8_ifPKiSA_iPKfiiiSC_SC_iiiii,@function
        .size           _ZN4vllm25paged_attention_v1_kernelIthLi120ELi8ELi128ELNS_18Fp8KVCacheDataTypeE2ELb0EEEvPT_PKS2_PKT0_S8_ifPKiSA_iPKfiiiSC_SC_iiiii,(.L_x_25665 - _ZN4vllm25paged_attention_v1_kernelIthLi120ELi8ELi128ELNS_18Fp8KVCacheDataTypeE2ELb0EEEvPT_PKS2_PKT0_S8_ifPKiSA_iPKfiiiSC_SC_iiiii)
        .other          _ZN4vllm25paged_attention_v1_kernelIthLi120ELi8ELi128ELNS_18Fp8KVCacheDataTypeE2ELb0EEEvPT_PKS2_PKT0_S8_ifPKiSA_iPKfiiiSC_SC_iiiii,@"STO_CUDA_ENTRY STV_DEFAULT"
_ZN4vllm25paged_attention_v1_kernelIthLi120ELi8ELi128ELNS_18Fp8KVCacheDataTypeE2ELb0EEEvPT_PKS2_PKT0_S8_ifPKiSA_iPKfiiiSC_SC_iiiii:
.text._ZN4vllm25paged_attention_v1_kernelIthLi120ELi8ELi128ELNS_18Fp8KVCacheDataTypeE2ELb0EEEvPT_PKS2_PKT0_S8_ifPKiSA_iPKfiiiSC_SC_iiiii:
        /* <DEDUP_REMOVED lines=35> */
.L_x_4390:
[----:B------:R-:W-:Y:S05]  /*0230*/  BSYNC.RECONVERGENT B6 ;  /* 0x0000000000067941 */ /* 0x000fea0003800200 */
.L_x_4389:
        /* <DEDUP_REMOVED lines=8> */
.L_x_4423:
        /* <DEDUP_REMOVED lines=39> */
.L_x_4396:
        /* <DEDUP_REMOVED lines=11> */
.L_x_4395:
[----:B------:R-:W-:Y:S05]  /*05e0*/  BSYNC.RECONVERGENT B1 ;  /* 0x0000000000017941 */ /* 0x000fea0003800200 */
.L_x_4394:
        /* <DEDUP_REMOVED lines=12> */
.L_x_4399:
        /* <DEDUP_REMOVED lines=100> */
.L_x_4398:
[----:B------:R-:W-:Y:S05]  /*0cf0*/  BSYNC.RECONVERGENT B1 ;  /* 0x0000000000017941 */ /* 0x000fea0003800200 */
.L_x_4397:
        /* <DEDUP_REMOVED lines=55> */
.L_x_4401:
[----:B------:R-:W-:Y:S05]  /*1070*/  BSYNC.RECONVERGENT B1 ;  /* 0x0000000000017941 */ /* 0x000fea0003800200 */
.L_x_4400:
        /* <DEDUP_REMOVED lines=26> */
.L_x_4393:
[----:B------:R-:W-:Y:S05]  /*1220*/  BSYNC.RECONVERGENT B0 ;  /* 0x0000000000007941 */ /* 0x000fea0003800200 */
.L_x_4392:
        /* <DEDUP_REMOVED lines=39> */
.L_x_4406:
[----:B------:R-:W0:Y:S01]  /*14a0*/  LDS R5, [R4] ;  /* 0x0000000004057984 */ /* 0x000e220000000800 */
[----:B------:R-:W-:-:S04]  /*14b0*/  IADD3 R7, PT, PT, R7, 0x1, RZ ;  /* 0x0000000107077810 */ /* 0x000fc80007ffe0ff */
[----:B------:R-:W-:Y:S01]  /*14c0*/  ISETP.NE.AND P0, PT, R7, RZ, PT ;  /* 0x000000ff0700720c */ /* 0x000fe20003f05270 */
[----:B0-----:R-:W-:-:S05]  /*14d0*/  FMUL.FTZ R5, R5, R2 ;  /* 0x0000000205057220 */ /* 0x001fca0000410000 */
[----:B------:R0:W-:Y:S02]  /*14e0*/  STS [R4], R5 ;  /* 0x0000000504007388 */ /* 0x0001e40000000800 */
[----:B0-----:R-:W-:-:S05]  /*14f0*/  IADD3 R4, PT, PT, R4, 0x200, RZ ;  /* 0x0000020004047810 */ /* 0x001fca0007ffe0ff */
[----:B------:R-:W-:Y:S05]  /*1500*/  @P0 BRA `(.L_x_4406) ;  /* 0xfffffffc00e40947 */ /* 0x000fea000383ffff */
.L_x_4405:
[----:B------:R-:W-:Y:S05]  /*1510*/  BSYNC.RECONVERGENT B1 ;  /* 0x0000000000017941 */ /* 0x000fea0003800200 */
.L_x_4404:
        /* <DEDUP_REMOVED lines=12> */
.L_x_4409:
        /* <DEDUP_REMOVED lines=52> */
.L_x_4408:
[----:B------:R-:W-:Y:S05]  /*1920*/  BSYNC.RECONVERGENT B1 ;  /* 0x0000000000017941 */ /* 0x000fea0003800200 */
.L_x_4407:
        /* <DEDUP_REMOVED lines=31> */
.L_x_4411:
[----:B------:R-:W-:Y:S05]  /*1b20*/  BSYNC.RECONVERGENT B1 ;  /* 0x0000000000017941 */ /* 0x000fea0003800200 */
.L_x_4410:
        /* <DEDUP_REMOVED lines=14> */
.L_x_4403:
[----:B------:R-:W-:Y:S05]  /*1c10*/  BSYNC.RECONVERGENT B0 ;  /* 0x0000000000007941 */ /* 0x000fea0003800200 */
.L_x_4402:
        /* <DEDUP_REMOVED lines=23> */
.L_x_4413:
[----:B------:R-:W-:Y:S05]  /*1d90*/  BSYNC.RECONVERGENT B0 ;  /* 0x0000000000007941 */ /* 0x000fea0003800200 */
.L_x_4412:
        /* <DEDUP_REMOVED lines=12> */
.L_x_4415:
[----:B------:R-:W-:Y:S05]  /*1e60*/  BSYNC.RECONVERGENT B0 ;  /* 0x0000000000007941 */ /* 0x000fea0003800200 */
.L_x_4414:
        /* <DEDUP_REMOVED lines=8> */
.L_x_4417:
[----:B------:R-:W-:Y:S05]  /*1ef0*/  BSYNC.RECONVERGENT B0 ;  /* 0x0000000000007941 */ /* 0x000fea0003800200 */
.L_x_4416:
        /* <DEDUP_REMOVED lines=12> */
.L_x_4419:
[----:B------:R-:W-:Y:S05]  /*1fc0*/  BSYNC.RECONVERGENT B0 ;  /* 0x0000000000007941 */ /* 0x000fea0003800200 */
.L_x_4418:
[----:B------:R-:W-:Y:S06]  /*1fd0*/  BAR.SYNC.DEFER_BLOCKING 0x0 ;  /* 0x0000000000007b1d */ /* 0x000fec0000010000 */
[----:B------:R-:W-:Y:S05]  /*1fe0*/  @P0 EXIT ;  /* 0x000000000000094d */ /* 0x000fea0003800000 */
[----:B------:R-:W2:Y:S01]  /*1ff0*/  S2R R5, SR_CTAID.X ;  /* 0x0000000000057919 */ /* 0x000ea20000002500 */
[----:B------:R-:W2:Y:S01]  /*2000*/  LDCU UR5, c[0x0][0x370] ;  /* 0x00006e00ff0577ac */ /* 0x000ea20008000800 */
[----:B------:R-:W3:Y:S01]  /*2010*/  S2UR UR4, SR_CTAID.Z ;  /* 0x00000000000479c3 */ /* 0x000ee20000002700 */
[----:B-1----:R-:W-:Y:S01]  /*2020*/  F2FP.F16.F32.PACK_AB R6, R6, R3 ;  /* 0x000000030606723e */ /* 0x002fe200000000ff */
[----:B------:R-:W1:Y:S01]  /*2030*/  LDCU UR6, c[0x0][0x378] ;  /* 0x00006f00ff0677ac */ /* 0x000e620008000800 */
[----:B------:R-:W-:Y:S01]  /*2040*/  F2FP.F16.F32.PACK_AB R0, RZ, R0 ;  /* 0x00000000ff00723e */ /* 0x000fe200000000ff */
        /* <DEDUP_REMOVED lines=15> */
[----:B------:R-:W-:-:S05]  /*2140*/  F2FP.F16.F32.PACK_AB R4, RZ, R4 ;  /* 0x00000004ff04723e */ /* 0x000fca00000000ff */
[----:B------:R-:W-:Y:S01]  /*2150*/  STG.E.U16 desc[UR36][R2.64+0xc0], R4 ;  /* 0x0000c00402007986 */ /* 0x000fe2000c101524 */
[----:B------:R-:W-:Y:S05]  /*2160*/  EXIT ;  /* 0x000000000000794d */ /* 0x000fea0003800000 */
.L_x_4391:
[----:B------:R-:W-:Y:S01]  /*2170*/  HFMA2 R12, -RZ, RZ, 0, 9.5367431640625e-07 ;  /* 0x00000010ff0c7431 */ /* 0x000fe200000001ff */
[----:B------:R-:W-:Y:S02]  /*2180*/  MOV R11, 0x1f ;  /* 0x0000001f000b7802 */ /* 0x000fe40000000f00 */
[----:B------:R-:W-:-:S07]  /*2190*/  MOV R15, 0xffffffff ;  /* 0xffffffff000f7802 */ /* 0x000fce0000000f00 */
[----:B------:R-:W-:Y:S05]  /*21a0*/  WARPSYNC.COLLECTIVE R15, `(.L_x_4420) ;  /* 0x000000000f087348 */ /* 0x000fea0003c00000 */
[----:B------:R0:W1:Y:S02]  /*21b0*/  SHFL.BFLY P6, R14, R13, R12, R11 ;  /* 0x0c00000c0d0e7389 */ /* 0x00006400000c000b */
[----:B01----:R-:W-:Y:S05]  /*21c0*/  ENDCOLLECTIVE ;  /* 0x000000000000791b */ /* 0x003fea0003800000 */
.L_x_4420:
[----:B------:R-:W-:Y:S01]  /*21d0*/  HFMA2 R12, -RZ, RZ, 0, 4.76837158203125e-07 ;  /* 0x00000008ff0c7431 */ /* 0x000fe200000001ff */
[----:B------:R-:W-:-:S04]  /*21e0*/  FMNMX.FTZ R0, R14, -3.40282346638528859812e+38, !PT ;  /* 0xff7fffff0e007809 */ /* 0x000fc80007810000 */
[----:B------:R-:W-:-:S07]  /*21f0*/  MOV R13, R0 ;  /* 0x00000000000d7202 */ /* 0x000fce0000000f00 */
[----:B------:R-:W-:Y:S05]  /*2200*/  WARPSYNC.COLLECTIVE R15, `(.L_x_4421) ;  /* 0x000000000f087348 */ /* 0x000fea0003c00000 */
[----:B------:R0:W1:Y:S02]  /*2210*/  SHFL.BFLY P6, R14, R13, R12, R11 ;  /* 0x0c00000c0d0e7389 */ /* 0x00006400000c000b */
[----:B01----:R-:W-:Y:S05]  /*2220*/  ENDCOLLECTIVE ;  /* 0x000000000000791b */ /* 0x003fea0003800000 */
.L_x_4421:
[----:B------:R-:W-:Y:S01]  /*2230*/  HFMA2 R12, -RZ, RZ, 0, 2.384185791015625e-07 ;  /* 0x00000004ff0c7431 */ /* 0x000fe200000001ff */
[----:B------:R-:W-:-:S04]  /*2240*/  FMNMX.FTZ R2, R0, R14, !PT ;  /* 0x0000000e00027209 */ /* 0x000fc80007810000 */
[----:B------:R-:W-:-:S07]  /*2250*/  MOV R13, R2 ;  /* 0x00000002000d7202 */ /* 0x000fce0000000f00 */
[----:B------:R-:W-:Y:S05]  /*2260*/  WARPSYNC.COLLECTIVE R15, `(.L_x_4422) ;  /* 0x000000000f087348 */ /* 0x000fea0003c00000 */
[----:B------:R0:W1:Y:S02]  /*2270*/  SHFL.BFLY P6, R14, R13, R12, R11 ;  /* 0x0c00000c0d0e7389 */ /* 0x00006400000c000b */
[----:B01----:R-:W-:Y:S05]  /*2280*/  ENDCOLLECTIVE ;  /* 0x000000000000791b */ /* 0x003fea0003800000 */
.L_x_4422:
[----:B------:R-:W-:Y:S05]  /*2290*/  BRA `(.L_x_4423) ;  /* 0xffffffe000087947 */ /* 0x000fea000383ffff */
.L_x_4424:
        /* <DEDUP_REMOVED lines=14> */
.L_x_25665:


//--------------------- .text._ZN4vllm25paged_attention_v1_kernelIthLi112ELi8ELi128ELNS_18Fp8KVCacheDataTypeE2ELb0EEEvPT_PKS2_PKT0_S8_ifPKiSA_iPKfiiiSC_SC_iiiii --------------------------
	.section	.text._ZN4vllm25paged_attention_v1_kernelIthLi112ELi8ELi128ELNS_18Fp8KVCacheDataTypeE2ELb0EEEvPT_PKS2_PKT0_S8_ifPKiSA_iPKfiiiSC_SC_iiiii,"ax",@progbits
	.align	128
        .global         _ZN4vllm25paged_attention_v1_kernelIthLi112ELi8ELi128ELNS_18Fp8KVCacheDataTypeE2ELb0EEEvPT_PKS2_PKT0_S8_ifPKiSA_iPKfiiiSC_SC_iiiii
        .type           _ZN4vllm25paged_attention_v1_kernelIthLi112ELi8ELi128ELNS_18Fp8KVCacheDataTypeE2ELb0EEEvPT_PKS2_PKT0_S8_ifPKiSA_iPKfiiiSC_SC_iiiii,@function
        .size           _ZN4vllm25paged_attention_v1_kernelIthLi112ELi8ELi128ELNS_18Fp8KVCacheDataTypeE2ELb0EEEvPT_PKS2_PKT0_S8_ifPKiSA_iPKfiiiSC_SC_iiiii,(.L_x_25666 - _ZN4vllm25paged_attention_v1_kernelIthLi112ELi8ELi128ELNS_18Fp8KVCacheDataTypeE2ELb0EEEvPT_PKS2_PKT0_S8_ifPKiSA_iPKfiiiSC_SC_iiiii)
        .other          _ZN4vllm25paged_attention_v1_kernelIthLi112ELi8ELi128ELNS_18Fp8KVCacheDataTypeE2ELb0EEEvPT_PKS2_PKT0_S8_ifPKiSA_iPKfiiiSC_SC_iiiii,@"STO_CUDA_ENTRY STV_DEFAULT"
_ZN4vllm25paged_attention_v1_kernelIthLi112ELi8ELi128ELNS_18Fp8KVCacheDataTypeE2ELb0EEEvPT_PKS2_PKT0_S8_ifPKiSA_iPKfiiiSC_SC_iiiii:
.text._ZN4vllm25paged_attention_v1_kernelIthLi112ELi8ELi128ELNS_18Fp8KVCacheDataTypeE2ELb0EEEvPT_PKS2_PKT0_S8_ifPKiSA_iPKfiiiSC_SC_iiiii:
        /* <DEDUP_REMOVED lines=35> */
.L_x_4426:
[----:B------:R-:W-:Y:S05]  /*0230*/  BSYNC.RECONVERGENT B6 ;  /* 0x0000000000067941 */ /* 0x000fea0003800200 */
.L_x_4425:
        /* <DEDUP_REMOVED lines=8> */
.L_x_4459:
        /* <DEDUP_REMOVED lines=39> */
.L_x_4432:
        /* <DEDUP_REMOVED lines=11> */
.L_x_4431:
[----:B------:R-:W-:Y:S05]  /*05e0*/  BSYNC.RECONVERGENT B1 ;  /* 0x0000000000017941 */ /* 0x000fea0003800200 */
.L_x_4430:
        /* <DEDUP_REMOVED lines=12> */
.L_x_4435:
        /* <DEDUP_REMOVED lines=100> */
.L_x_4434:
[----:B------:R-:W-:Y:S05]  /*0cf0*/  BSYNC.RECONVERGENT B1 ;  /* 0x0000000000017941 */ /* 0x000fea0003800200 */
.L_x_4433:
        /* <DEDUP_REMOVED lines=55> */
.L_x_4437:
[----:B------:R-:W-:Y:S05]  /*1070*/  BSYNC.RECONVERGENT B1 ;  /* 0x0000000000017941 */ /* 0x000fea0003800200 */
.L_x_4436:
        /* <DEDUP_REMOVED lines=26> */
.L_x_4429:
[----:B------:R-:W-:Y:S05]  /*1220*/  BSYNC.RECONVERGENT B0 ;  /* 0x0000000000007941 */ /* 0x000fea0003800200 */
.L_x_4428:
        /* <DEDUP_REMOVED lines=39> */
.L_x_4442:
[----:B------:R-:W0:Y:S01]  /*14a0*/  LDS R5, [R4] ;  /* 0x0000000004057984 */ /* 0x000e220000000800 */
[----:B------:R-:W-:-:S04]  /*14b0*/  IADD3 R7, PT, PT, R7, 0x1, RZ ;  /* 0x0000000107077810 */ /* 0x000fc80007ffe0ff */
[----:B------:R-:W-:Y:S01]  /*14c0*/  ISETP.NE.AND P0, PT, R7, RZ, PT ;  /* 0x000000ff0700720c */ /* 0x000fe20003f05270 */
[----:B0-----:R-:W-:-:S05]  /*14d0*/  FMUL.FTZ R5, R5, R2 ;  /* 0x0000000205057220 */ /* 0x001fca0000410000 */
[----:B------:R0:W-:Y:S02]  /*14e0*/  STS [R4], R5 ;  /* 0x0000000504007388 */ /* 0x0001e40000000800 */
[----:B0-----:R-:W-:-:S05]  /*14f0*/  IADD3 R4, PT, PT, R4, 0x200, RZ ;  /* 0x0000020004047810 */ /* 0x001fca0007ffe0ff */
[----:B------:R-:W-:Y:S05]  /*1500*/  @P0 BRA `(.L_x_4442) ;  /* 0xfffffffc00e40947 */ /* 0x000fea000383ffff */
.L_x_4441:
[----:B------:R-:W-:Y:S05]  /*1510*/  BSYNC.RECONVERGENT B1 ;  /* 0x0000000000017941 */ /* 0x000fea0003800200 */
.L_x_4440:
        /* <DEDUP_REMOVED lines=12> */
.L_x_4445:
        /* <DEDUP_REMOVED lines=52> */
.L_x_4444:
[----:B------:R-:W-:Y:S05]  /*1920*/  BSYNC.RECONVERGENT B1 ;  /* 0x0000000000017941 */ /* 0x000fea0003800200 */
.L_x_4443:
        /* <DEDUP_REMOVED lines=31> */
.L_x_4447:
[----:B------:R-:W-:Y:S05]  /*1b20*/  BSYNC.RECONVERGENT B1 ;  /* 0x0000000000017941 */ /* 0x000fea0003800200 */
.L_x_4446:
        /* <DEDUP_REMOVED lines=14> */
.L_x_4439:
[----:B------:R-:W-:Y:S05]  /*1c10*/  BSYNC.RECONVERGENT B0 ;  /* 0x0000000000007941 */ /* 0x000fea0003800200 */
.L_x_4438:
        /* <DEDUP_REMOVED lines=23> */
.L_x_4449:
[----:B------:R-:W-:Y:S05]  /*1d90*/  BSYNC.RECONVERGENT B0 ;  /* 0x0000000000007941 */ /* 0x000fea0003800200 */
.L_x_4448:
        /* <DEDUP_REMOVED lines=12> */
.L_x_4451:
[----:B------:R-:W-:Y:S05]  /*1e60*/  BSYNC.RECONVERGENT B0 ;  /* 0x0000000000007941 */ /* 0x000fea0003800200 */
.L_x_4450:
        /* <DEDUP_REMOVED lines=8> */
.L_x_4453:
[----:B------:R-:W-:Y:S05]  /*1ef0*/  BSYNC.RECONVERGENT B0 ;  /* 0x0000000000007941 */ /* 0x000fea0003800200 */
.L_x_4452:
        /* <DEDUP_REMOVED lines=12> */
.L_x_4455:
[----:B------:R-:W-:Y:S05]  /*1fc0*/  BSYNC.RECONVERGENT B0 ;  /* 0x0000000000007941 */ /* 0x000fea0003800200 */
.L_x_4454:
        /* <DEDUP_REMOVED lines=26> */
.L_x_4427:
[----:B------:R-:W-:Y:S01]  /*2170*/  HFMA2 R12, -RZ, RZ, 0, 9.5367431640625e-07 ;  /* 0x00000010ff0c7431 */ /* 0x000fe200000001ff */
[----:B------:R-:W-:Y:S02]  /*2180*/  MOV R11, 0x1f ;  /* 0x0000001f000b7802 */ /* 0x000fe40000000f00 */
[----:B------:R-:W-:-:S07]  /*2190*/  MOV R15, 0xffffffff ;  /* 0xffffffff000f7802 */ /* 0x000fce0000000f00 */
[----:B------:R-:W-:Y:S05]  /*21a0*/  WARPSYNC.COLLECTIVE R15, `(.L_x_4456) ;  /* 0x000000000f087348 */ /* 0x000fea0003c00000 */
[----:B------:R0:W1:Y:S02]  /*21b0*/  SHFL.BFLY P6, R14, R13, R12, R11 ;  /* 0x0c00000c0d0e7389 */ /* 0x00006400000c000b */
[----:B01----:R-:W-:Y:S05]  /*21c0*/  ENDCOLLECTIVE ;  /* 0x000000000000791b */ /* 0x003fea0003800000 */
.L_x_4456:
[----:B------:R-:W-:Y:S01]  /*21d0*/  HFMA2 R12, -RZ, RZ, 0, 4.76837158203125e-07 ;  /* 0x00000008ff0c7431 */ /* 0x000fe200000001ff */
[----:B------:R-:W-:-:S04]  /*21e0*/  FMNMX.FTZ R0, R14, -3.40282346638528859812e+38, !PT ;  /* 0xff7fffff0e007809 */ /* 0x000fc80007810000 */
[----:B------:R-:W-:-:S07]  /*21f0*/  MOV R13, R0 ;  /* 0x00000000000d7202 */ /* 0x000fce0000000f00 */
[----:B------:R-:W-:Y:S05]  /*2200*/  WARPSYNC.COLLECTIVE R15, `(.L_x_4457) ;  /* 0x000000000f087348 */ /* 0x000fea0003c00000 */
[----:B------:R0:W1:Y:S02]  /*2210*/  SHFL.BFLY P6, R14, R13, R12, R11 ;  /* 0x0c00000c0d0e7389 */ /* 0x00006400000c000b */
[----:B01----:R-:W-:Y:S05]  /*2220*/  ENDCOLLECTIVE ;  /* 0x000000000000791b */ /* 0x003fea0003800000 */
.L_x_4457:
[----:B------:R-:W-:Y:S01]  /*2230*/  HFMA2 R12, -RZ, RZ, 0, 2.384185791015625e-07 ;  /* 0x00000004ff0c7431 */ /* 0x000fe200000001ff */
[----:B------:R-:W-:-:S04]  /*2240*/  FMNMX.FTZ R2, R0, R14, !PT ;  /* 0x0000000e00027209 */ /* 0x000fc80007810000 */
[----:B------:R-:W-:-:S07]  /*2250*/  MOV R13, R2 ;  /* 0x00000002000d7202 */ /* 0x000fce0000000f00 */
[----:B------:R-:W-:Y:S05]  /*2260*/  WARPSYNC.COLLECTIVE R15, `(.L_x_4458) ;  /* 0x000000000f087348 */ /* 0x000fea0003c00000 */
[----:B------:R0:W1:Y:S02]  /*2270*/  SHFL.BFLY P6, R14, R13, R12, R11 ;  /* 0x0c00000c0d0e7389 */ /* 0x00006400000c000b */
[----:B01----:R-:W-:Y:S05]  /*2280*/  ENDCOLLECTIVE ;  /* 0x000000000000791b */ /* 0x003fea0003800000 */
.L_x_4458:
[----:B------:R-:W-:Y:S05]  /*2290*/  BRA `(.L_x_4459) ;  /* 0xffffffe000087947 */ /* 0x000fea000383ffff */
.L_x_4460:
        /* <DEDUP_REMOVED lines=14> */
.L_x_25666:


//--------------------- .text._ZN4vllm25paged_attention_v1_kernelIthLi96ELi8ELi128ELNS_18Fp8KVCacheDataTypeE2ELb0EEEvPT_PKS2_PKT0_S8_ifPKiSA_iPKfiiiSC_SC_iiiii --------------------------
	.section	.text._ZN4vllm25paged_attention_v1_kernelIthLi96ELi8ELi128ELNS_18Fp8KVCacheDataTypeE2ELb0EEEvPT_PKS2_PKT0_S8_ifPKiSA_iPKfiiiSC_SC_iiiii,"ax",@progbits
	.align	128
        .global         _ZN4vllm25paged_attention_v1_kernelIthLi96ELi8ELi128ELNS_18Fp8KVCacheDataTypeE2ELb0EEEvPT_PKS2_PKT0_S8_ifPKiSA_iPKfiiiSC_SC_iiiii
        .type           _ZN4vllm25paged_attention_v1_kernelIthLi96ELi8ELi128ELNS_18Fp8KVCacheDataTypeE2ELb0EEEvPT_PKS2_PKT0_S8_ifPKiSA_iPKfiiiSC_SC_iiiii,@function
        .size           _ZN4vllm25paged_attention_v1_kernelIthLi96ELi8ELi128ELNS_18Fp8KVCacheDataTypeE2ELb0EEEvPT_PKS2_PKT0_S8_ifPKiSA_iPKfiiiSC_SC_iiiii,(.L_x_25667 - _ZN4vllm25paged_attention_v1_kernelIthLi96ELi8ELi128ELNS_18Fp8KVCacheDataTypeE2ELb0EEEvPT_PKS2_PKT0_S8_ifPKiSA_iPKfiiiSC_SC_iiiii)
        .other          _ZN4vllm25paged_attention_v1_kernelIthLi96ELi8ELi128ELNS_18Fp8KVCacheDataTypeE2ELb0EEEvPT_PKS2_PKT0_S8_ifPKiSA_iPKfiiiSC_SC_iiiii,@"STO_CUDA_ENTRY STV_DEFAULT"
_ZN4vllm25paged_attention_v1_kernelIthLi96ELi8ELi128ELNS_18Fp8KVCacheDataTypeE2ELb0EEEvPT_PKS2_PKT0_S8_ifPKiSA_iPKfiiiSC_SC_iiiii:
.text._ZN4vllm25paged_attention_v1_kernelIthLi96ELi8ELi128ELNS_18Fp8KVCacheDataTypeE2ELb0EEEvPT_PKS2_PKT0_S8_ifPKiSA_iPKfiiiSC_SC_iiiii:
        /* <DEDUP_REMOVED lines=35> */
.L_x_4462:
[----:B------:R-:W-:Y:S05]  /*0230*/  BSYNC.RECONVERGENT B6 ;  /* 0x0000000000067941 */ /* 0x000fea0003800200 */
.L_x_4461:
        /* <DEDUP_REMOVED lines=8> */
.L_x_4487:
        /* <DEDUP_REMOVED lines=39> */
.L_x_4468:
        /* <DEDUP_REMOVED lines=11> */
.L_x_4467:
[----:B------:R-:W-:Y:S05]  /*05e0*/  BSYNC.RECONVERGENT B1 ;  /* 0x0000000000017941 */ /* 0x000fea0003800200 */
.L_x_4466:
        /* <DEDUP_REMOVED lines=12> */
.L_x_4471:
        /* <DEDUP_REMOVED lines=100> */
.L_x_4470:
[----:B------:R-:W-:Y:S05]  /*0cf0*/  BSYNC.RECONVERGENT B1 ;  /* 0x0000000000017941 */ /* 0x000fea0003800200 */
.L_x_4469:
        /* <DEDUP_REMOVED lines=55> */
.L_x_4473:
[----:B------:R-:W-:Y:S05]  /*1070*/  BSYNC.RECONVERGENT B1 ;  /* 0x0000000000017941 */ /* 0x000fea0003800200 */
.L_x_4472:
        /* <DEDUP_REMOVED lines=26> */
.L_x_4465:
[----:B------:R-:W-:Y:S05]  /*1220*/  BSYNC.RECONVERGENT B0 ;  /* 0x0000000000007941 */ /* 0x000fea0003800200 */
.L_x_4464:
        /* <DEDUP_REMOVED lines=39> */
.L_x_4478:
[----:B------:R-:W0:Y:S01]  /*14a0*/  LDS R5, [R4] ;  /* 0x0000000004057984 */ /* 0x000e220000000800 */
[----:B------:R-:W-:-:S04]  /*14b0*/  IADD3 R7, PT, PT, R7, 0x1, RZ ;  /* 0x0000000107077810 */ /* 0x000fc80007ffe0ff */
[----:B------:R-:W-:Y:S01]  /*14c0*/  ISETP.NE.AND P0, PT, R7, RZ, PT ;  /* 0x000000ff0700720c */ /* 0x000fe20003f05270 */
[----:B0-----:R-:W-:-:S05]  /*14d0*/  FMUL.FTZ R5, R5, R2 ;  /* 0x0000000205057220 */ /* 0x001fca0000410000 */
[----:B------:R0:W-:Y:S02]  /*14e0*/  STS [R4], R5 ;  /* 0x0000000504007388 */ /* 0x0001e40000000800 */
[----:B0-----:R-:W-:-:S05]  /*14f0*/  IADD3 R4, PT, PT, R4, 0x200, RZ ;  /* 0x0000020004047810 */ /* 0x001fca0007ffe0ff */
[----:B------:R-:W-:Y:S05]  /*1500*/  @P0 BRA `(.L_x_4478) ;  /* 0xfffffffc00e40947 */ /* 0x000fea000383ffff */
.L_x_4477:
[----:B------:R-:W-:Y:S05]  /*1510*/  BSYNC.RECONVERGENT B1 ;  /* 0x0000000000017941 */ /* 0x000fea0003800200 */
.L_x_4476:
        /* <DEDUP_REMOVED lines=12> */
.L_x_4481:
        /* <DEDUP_REMOVED lines=52> */
.L_x_4480:
[----:B------:R-:W-:Y:S05]  /*1920*/  BSYNC.RECONVERGENT B1 ;  /* 0x0000000000017941 */ /* 0x000fea0003800200 */
.L_x_4479:
        /* <DEDUP_REMOVED lines=31> */
.L_x_4483:
[----:B------:R-:W-:Y:S05]  /*1b20*/  BSYNC.RECONVERGENT B1 ;  /* 0x0000000000017941 */ /* 0x000fea0003800200 */
.L_x_4482:
        /* <DEDUP_REMOVED lines=14> */
.L_x_4475:
[----:B------:R-:W-:Y:S05]  /*1c10*/  BSYNC.RECONVERGENT B0 ;  /* 0x0000000000007941 */ /* 0x000fea0003800200 */
.L_x_4474:
        /* <DEDUP_REMOVED lines=42> */
[----:B------:R-:W-:Y:S01]  /*1ec0*/  F2FP.F16.F32.PACK_AB R0, R5, R0 ;  /* 0x000000000500723e */ /* 0x000fe200000000ff */
[----:B------:R-:W2:Y:S02]  /*1ed0*/  LDCU.64 UR6, c[0x0][0x380] ;  /* 0x00007000ff0677ac */ /* 0x000ea40008000a00 */
[----:B------:R-:W-:-:S02]  /*1ee0*/  F2FP.F16.F32.PACK_AB R4, RZ, R3 ;  /* 0x00000003ff04723e */ /* 0x000fc400000000ff */
        /* <DEDUP_REMOVED lines=14> */
.L_x_4463:
[----:B------:R-:W-:Y:S01]  /*1fd0*/  HFMA2 R11, -RZ, RZ, 0, 1.847743988037109375e-06 ;  /* 0x0000001fff0b7431 */ /* 0x000fe200000001ff */
[----:B------:R-:W-:Y:S02]  /*1fe0*/  MOV R12, 0x10 ;  /* 0x00000010000c7802 */ /* 0x000fe40000000f00 */
[----:B------:R-:W-:-:S07]  /*1ff0*/  MOV R15, 0xffffffff ;  /* 0xffffffff000f7802 */ /* 0x000fce0000000f00 */
[----:B------:R-:W-:Y:S05]  /*2000*/  WARPSYNC.COLLECTIVE R15, `(.L_x_4484) ;  /* 0x000000000f087348 */ /* 0x000fea0003c00000 */
[----:B------:R0:W1:Y:S02]  /*2010*/  SHFL.BFLY P6, R14, R13, R12, R11 ;  /* 0x0c00000c0d0e7389 */ /* 0x00006400000c000b */
[----:B01----:R-:W-:Y:S05]  /*2020*/  ENDCOLLECTIVE ;  /* 0x000000000000791b */ /* 0x003fea0003800000 */
.L_x_4484:
[----:B------:R-:W-:Y:S01]  /*2030*/  HFMA2 R12, -RZ, RZ, 0, 4.76837158203125e-07 ;  /* 0x00000008ff0c7431 */ /* 0x000fe200000001ff */
[----:B------:R-:W-:-:S04]  /*2040*/  FMNMX.FTZ R0, R14, -3.40282346638528859812e+38, !PT ;  /* 0xff7fffff0e007809 */ /* 0x000fc80007810000 */
[----:B------:R-:W-:-:S07]  /*2050*/  MOV R13, R0 ;  /* 0x00000000000d7202 */ /* 0x000fce0000000f00 */
[----:B------:R-:W-:Y:S05]  /*2060*/  WARPSYNC.COLLECTIVE R15, `(.L_x_4485) ;  /* 0x000000000f087348 */ /* 0x000fea0003c00000 */
[----:B------:R0:W1:Y:S02]  /*2070*/  SHFL.BFLY P6, R14, R13, R12, R11 ;  /* 0x0c00000c0d0e7389 */ /* 0x00006400000c000b */
[----:B01----:R-:W-:Y:S05]  /*2080*/  ENDCOLLECTIVE ;  /* 0x000000000000791b */ /* 0x003fea0003800000 */
.L_x_4485:
[----:B------:R-:W-:Y:S01]  /*2090*/  HFMA2 R12, -RZ, RZ, 0, 2.384185791015625e-07 ;  /* 0x00000004ff0c7431 */ /* 0x000fe200000001ff */
[----:B------:R-:W-:-:S04]  /*20a0*/  FMNMX.FTZ R2, R0, R14, !PT ;  /* 0x0000000e00027209 */ /* 0x000fc80007810000 */
[----:B------:R-:W-:-:S07]  /*20b0*/  MOV R13, R2 ;  /* 0x00000002000d7202 */ /* 0x000fce0000000f00 */
[----:B------:R-:W-:Y:S05]  /*20c0*/  WARPSYNC.COLLECTIVE R15, `(.L_x_4486) ;  /* 0x000000000f087348 */ /* 0x000fea0003c00000 */
[----:B------:R0:W1:Y:S02]  /*20d0*/  SHFL.BFLY P6, R14, R13, R12, R11 ;  /* 0x0c00000c0d0e7389 */ /* 0x00006400000c000b */
[----:B01----:R-:W-:Y:S05]  /*20e0*/  ENDCOLLECTIVE ;  /* 0x000000000000791b */ /* 0x003fea0003800000 */
.L_x_4486:
[----:B------:R-:W-:Y:S05]  /*20f0*/  BRA `(.L_x_4487) ;  /* 0xffffffe000707947 */ /* 0x000fea000383ffff */
.L_x_4488:
        /* <DEDUP_REMOVED lines=16> */
.L_x_25667:


//--------------------- .text._ZN4vllm25paged_attention_v1_kernelIthLi80ELi8ELi128ELNS_18Fp8KVCacheDataTypeE2ELb0EEEvPT_PKS2_PKT0_S8_ifPKiSA_iPKfiiiSC_SC_iiiii --------------------------
	.section	.text._ZN4vllm25paged_attention_v1_kernelIthLi80ELi8ELi128ELNS_18Fp8KVCacheDataTypeE2ELb0EEEvPT_PKS2_PKT0_S8_ifPKiSA_iPKfiiiSC_SC_iiiii,"ax",@progbits
	.align	128
        .global         _ZN4vllm25paged_attention_v1_kernelIthLi80ELi8ELi128ELNS_18Fp8KVCacheDataTypeE2ELb0EEEvPT_PKS2_PKT0_S8_ifPKiSA_iPKfiiiSC_SC_iiiii
        .type           _ZN4vllm25paged_attention_v1_kernelIthLi80ELi8ELi128ELNS_18Fp8KVCacheDataTypeE2ELb0EEEvPT_PKS2_PKT0_S8_ifPKiSA_iPKfiiiSC_SC_iiiii,@function
        .size           _ZN4vllm25paged_attention_v1_kernelIthLi80ELi8ELi128ELNS_18Fp8KVCacheDataTypeE2ELb0EEEvPT_PKS2_PKT0_S8_ifPKiSA_iPKfiiiSC_SC_iiiii,(.L_x_25668 - _ZN4vllm25paged_attention_v1_kernelIthLi80ELi8ELi128ELNS_18Fp8KVCacheDataTypeE2ELb0EEEvPT_PKS2_PKT0_S8_ifPKiSA_iPKfiiiSC_SC_iiiii)
        .other          _ZN4vllm25paged_attention_v1_kernelIthLi80ELi8ELi128ELNS_18Fp8KVCacheDataTypeE2ELb0EEEvPT_PKS2_PKT0_S8_ifPKiSA_iPKfiiiSC_SC_iiiii,@"STO_CUDA_ENTRY STV_DEFAULT"
_ZN4vllm25paged_attention_v1_kernelIthLi80ELi8ELi128ELNS_18Fp8KVCacheDataTypeE2ELb0EEEvPT_PKS2_PKT0_S8_ifPKiSA_iPKfiiiSC_SC_iiiii:
.text._ZN4vllm25paged_attention_v1_kernelIthLi80ELi8ELi128ELNS_18Fp8KVCacheDataTypeE2ELb0EEEvPT_PKS2_PKT0_S8_ifPKiSA_iPKfiiiSC_SC_iiiii:
        /* <DEDUP_REMOVED lines=35> */
.L_x_4490:
[----:B------:R-:W-:Y:S05]  /*0230*/  BSYNC.RECONVERGENT B6 ;  /* 0x0000000000067941 */ /* 0x000fea0003800200 */
.L_x_4489:
        /* <DEDUP_REMOVED lines=8> */
.L_x_4523:
        /* <DEDUP_REMOVED lines=39> */
.L_x_4496:
        /* <DEDUP_REMOVED lines=11> */
.L_x_4495:
[----:B------:R-:W-:Y:S05]  /*05e0*/  BSYNC.RECONVERGENT B1 ;  /* 0x0000000000017941 */ /* 0x000fea0003800200 */
.L_x_4494:
        /* <DEDUP_REMOVED lines=12> */
.L_x_4499:
        /* <DEDUP_REMOVED lines=100> */
.L_x_4498:
[----:B------:R-:W-:Y:S05]  /*0cf0*/  BSYNC.RECONVERGENT B1 ;  /* 0x0000000000017941 */ /* 0x000fea0003800200 */
.L_x_4497:
        /* <DEDUP_REMOVED lines=55> */
.L_x_4501:
[----:B------:R-:W-:Y:S05]  /*1070*/  BSYNC.RECONVERGENT B1 ;  /* 0x0000000000017941 */ /* 0x000fea0003800200 */
.L_x_4500:
        /* <DEDUP_REMOVED lines=26> */
.L_x_4493:
[----:B------:R-:W-:Y:S05]  /*1220*/  BSYNC.RECONVERGENT B0 ;  /* 0x0000000000007941 */ /* 0x000fea0003800200 */
.L_x_4492:
        /* <DEDUP_REMOVED lines=39> */
.L_x_4506:
[----:B------:R-:W0:Y:S01]  /*14a0*/  LDS R5, [R4] ;  /* 0x0000000004057984 */ /* 0x000e220000000800 */
[----:B------:R-:W-:-:S04]  /*14b0*/  IADD3 R7, PT, PT, R7, 0x1, RZ ;  /* 0x0000000107077810 */ /* 0x000fc80007ffe0ff */
[----:B------:R-:W-:Y:S01]  /*14c0*/  ISETP.NE.AND P0, PT, R7, RZ, PT ;  /* 0x000000ff0700720c */ /* 0x000fe20003f05270 */
[----:B0-----:R-:W-:-:S05]  /*14d0*/  FMUL.FTZ R5, R5, R2 ;  /* 0x0000000205057220 */ /* 0x001fca0000410000 */
[----:B------:R0:W-:Y:S02]  /*14e0*/  STS [R4], R5 ;  /* 0x0000000504007388 */ /* 0x0001e40000000800 */
[----:B0-----:R-:W-:-:S05]  /*14f0*/  IADD3 R4, PT, PT, R4, 0x200, RZ ;  /* 0x0000020004047810 */ /* 0x001fca0007ffe0ff */
[----:B------:R-:W-:Y:S05]  /*1500*/  @P0 BRA `(.L_x_4506) ;  /* 0xfffffffc00e40947 */ /* 0x000fea000383ffff */
.L_x_4505:
[----:B------:R-:W-:Y:S05]  /*1510*/  BSYNC.RECONVERGENT B1 ;  /* 0x0000000000017941 */ /* 0x000fea0003800200 */
.L_x_4504:
        /* <DEDUP_REMOVED lines=12> */
.L_x_4509:
        /* <DEDUP_REMOVED lines=52> */
.L_x_4508:
[----:B------:R-:W-:Y:S05]  /*1920*/  BSYNC.RECONVERGENT B1 ;  /* 0x0000000000017941 */ /* 0x000fea0003800200 */
.L_x_4507:
        /* <DEDUP_REMOVED lines=31> */
.L_x_4511:
[----:B------:R-:W-:Y:S05]  /*1b20*/  BSYNC.RECONVERGENT B1 ;  /* 0x0000000000017941 */ /* 0x000fea0003800200 */
.L_x_4510:
        /* <DEDUP_REMOVED lines=14> */
.L_x_4503:
[----:B------:R-:W-:Y:S05]  /*1c10*/  BSYNC.RECONVERGENT B0 ;  /* 0x0000000000007941 */ /* 0x000fea0003800200 */
.L_x_4502:
        /* <DEDUP_REMOVED lines=21> */
.L_x_4513:
[----:B------:R-:W-:Y:S05]  /*1d70*/  BSYNC.RECONVERGENT B0 ;  /* 0x0000000000007941 */ /* 0x000fea0003800200 */
.L_x_4512:
        /* <DEDUP_REMOVED lines=10> */
.L_x_4515:
[----:B------:R-:W-:Y:S05]  /*1e20*/  BSYNC.RECONVERGENT B0 ;  /* 0x0000000000007941 */ /* 0x000fea0003800200 */
.L_x_4514:
[----:B------:R-:W-:Y:S06]  /*1e30*/  BAR.SYNC.DEFER_BLOCKING 0x0 ;  /* 0x0000000000007b1d */ /* 0x000fec0000010000 */
[----:B------:R-:W-:Y:S04]  /*1e40*/  BSSY.RECONVERGENT B0, `(.L_x_4516) ;  /* 0x0000006000007945 */ /* 0x000fe80003800200 */
[----:B------:R-:W-:Y:S05]  /*1e50*/  @P1 BRA `(.L_x_4517) ;  /* 0x0000000000101947 */ /* 0x000fea0003800000 */
[----:B------:R-:W-:Y:S01]  /*1e60*/  ISETP.GT.U32.AND P1, PT, R16, 0xf, PT ;  /* 0x0000000f1000780c */ /* 0x000fe20003f24070 */
[----:B------:R1:W-:Y:S04]  /*1e70*/  STS [R19+-0x140], R3 ;  /* 0xfffec00313007388 */ /* 0x0003e80000000800 */
[----:B------:R1:W-:Y:S08]  /*1e80*/  STS [R19+-0xc0], R0 ;  /* 0xffff400013007388 */ /* 0x0003f00000000800 */
[----:B------:R1:W-:Y:S02]  /*1e90*/  @!P1 STS [R19+-0x40], R4 ;  /* 0xffffc00413009388 */ /* 0x0003e40000000800 */
.L_x_4517:
[----:B------:R-:W-:Y:S05]  /*1ea0*/  BSYNC.RECONVERGENT B0 ;  /* 0x0000000000007941 */ /* 0x000fea0003800200 */
.L_x_4516:
        /* <DEDUP_REMOVED lines=10> */
.L_x_4519:
[----:B------:R-:W-:Y:S05]  /*1f50*/  BSYNC.RECONVERGENT B0 ;  /* 0x0000000000007941 */ /* 0x000fea0003800200 */
.L_x_4518:
[----:B------:R-:W-:Y:S06]  /*1f60*/  BAR.SYNC.DEFER_BLOCKING 0x0 ;  /* 0x0000000000007b1d */ /* 0x000fec0000010000 */
[----:B------:R-:W-:Y:S05]  /*1f70*/  @P0 EXIT ;  /* 0x000000000000094d */ /* 0x000fea0003800000 */
[----:B------:R-:W2:Y:S01]  /*1f80*/  S2R R5, SR_CTAID.X ;  /* 0x0000000000057919 */ /* 0x000ea20000002500 */
[----:B------:R-:W2:Y:S01]  /*1f90*/  LDCU UR5, c[0x0][0x370] ;  /* 0x00006e00ff0577ac */ /* 0x000ea20008000800 */
[----:B------:R-:W3:Y:S01]  /*1fa0*/  S2UR UR4, SR_CTAID.Z ;  /* 0x00000000000479c3 */ /* 0x000ee20000002700 */
[----:B-1----:R-:W-:Y:S01]  /*1fb0*/  F2FP.F16.F32.PACK_AB R0, R0, R3 ;  /* 0x000000030000723e */ /* 0x002fe200000000ff */
        /* <DEDUP_REMOVED lines=15> */
[----:B------:R-:W-:-:S05]  /*20b0*/  F2FP.F16.F32.PACK_AB R4, RZ, R4 ;  /* 0x00000004ff04723e */ /* 0x000fca00000000ff */
[----:B------:R-:W-:Y:S01]  /*20c0*/  STG.E.U16 desc[UR36][R2.64+0x80], R4 ;  /* 0x0000800402007986 */ /* 0x000fe2000c101524 */
[----:B------:R-:W-:Y:S05]  /*20d0*/  EXIT ;  /* 0x000000000000794d */ /* 0x000fea0003800000 */
.L_x_4491:
[----:B------:R-:W-:Y:S01]  /*20e0*/  HFMA2 R11, -RZ, RZ, 0, 1.847743988037109375e-06 ;  /* 0x0000001fff0b7431 */ /* 0x000fe200000001ff */
[----:B------:R-:W-:Y:S02]  /*20f0*/  MOV R12, 0x10 ;  /* 0x00000010000c7802 */ /* 0x000fe40000000f00 */
[----:B------:R-:W-:-:S07]  /*2100*/  MOV R15, 0xffffffff ;  /* 0xffffffff000f7802 */ /* 0x000fce0000000f00 */
[----:B------:R-:W-:Y:S05]  /*2110*/  WARPSYNC.COLLECTIVE R15, `(.L_x_4520) ;  /* 0x000000000f087348 */ /* 0x000fea0003c00000 */
[----:B------:R0:W1:Y:S02]  /*2120*/  SHFL.BFLY P6, R14, R13, R12, R11 ;  /* 0x0c00000c0d0e7389 */ /* 0x00006400000c000b */
[----:B01----:R-:W-:Y:S05]  /*2130*/  ENDCOLLECTIVE ;  /* 0x000000000000791b */ /* 0x003fea0003800000 */
.L_x_4520:
[----:B------:R-:W-:Y:S01]  /*2140*/  HFMA2 R12, -RZ, RZ, 0, 4.76837158203125e-07 ;  /* 0x00000008ff0c7431 */ /* 0x000fe200000001ff */
[----:B------:R-:W-:-:S04]  /*2150*/  FMNMX.FTZ R0, R14, -3.40282346638528859812e+38, !PT ;  /* 0xff7fffff0e007809 */ /* 0x000fc80007810000 */
[----:B------:R-:W-:-:S07]  /*2160*/  MOV R13, R0 ;  /* 0x00000000000d7202 */ /* 0x000fce0000000f00 */
[----:B------:R-:W-:Y:S05]  /*2170*/  WARPSYNC.COLLECTIVE R15, `(.L_x_4521) ;  /* 0x000000000f087348 */ /* 0x000fea0003c00000 */
[----:B------:R0:W1:Y:S02]  /*2180*/  SHFL.BFLY P6, R14, R13, R12, R11 ;  /* 0x0c00000c0d0e7389 */ /* 0x00006400000c000b */
[----:B01----:R-:W-:Y:S05]  /*2190*/  ENDCOLLECTIVE ;  /* 0x000000000000791b */ /* 0x003fea0003800000 */
.L_x_4521:
[----:B------:R-:W-:Y:S01]  /*21a0*/  HFMA2 R12, -RZ, RZ, 0, 2.384185791015625e-07 ;  /* 0x00000004ff0c7431 */ /* 0x000fe200000001ff */
[----:B------:R-:W-:-:S04]  /*21b0*/  FMNMX.FTZ R2, R0, R14, !PT ;  /* 0x0000000e00027209 */ /* 0x000fc80007810000 */
[----:B------:R-:W-:-:S07]  /*21c0*/  MOV R13, R2 ;  /* 0x00000002000d7202 */ /* 0x000fce0000000f00 */
[----:B------:R-:W-:Y:S05]  /*21d0*/  WARPSYNC.COLLECTIVE R15, `(.L_x_4522) ;  /* 0x000000000f087348 */ /* 0x000fea0003c00000 */
[----:B------:R0:W1:Y:S02]  /*21e0*/  SHFL.BFLY P6, R14, R13, R12, R11 ;  /* 0x0c00000c0d0e7389 */ /* 0x00006400000c000b */
[----:B01----:R-:W-:Y:S05]  /*21f0*/  ENDCOLLECTIVE ;  /* 0x000000000000791b */ /* 0x003fea0003800000 */
.L_x_4522:
[----:B------:R-:W-:Y:S05]  /*2200*/  BRA `(.L_x_4523) ;  /* 0xffffffe0002c7947 */ /* 0x000fea000383ffff */
.L_x_4524:
        /* <DEDUP_REMOVED lines=15> */
.L_x_25668:


//--------------------- .text._ZN4vllm25paged_attention_v1_kernelIthLi64ELi8ELi128ELNS_18Fp8KVCacheDataTypeE2ELb0EEEvPT_PKS2_PKT0_S8_ifPKiSA_iPKfiiiSC_SC_iiiii --------------------------
	.section	.text._ZN4vllm25paged_attention_v1_kernelIthLi64ELi8ELi128ELNS_18Fp8KVCacheDataTypeE2ELb0EEEvPT_PKS2_PKT0_S8_ifPKiSA_iPKfiiiSC_SC_iiiii,"ax",@progbits
	.align	128
        .global         _ZN4vllm25paged_attention_v1_kernelIthLi64ELi8ELi128ELNS_18Fp8KVCacheDataTypeE2ELb0EEEvPT_PKS2_PKT0_S8_ifPKiSA_iPKfiiiSC_SC_iiiii
        .type           _ZN4vllm25paged_attention_v1_kernelIthLi64ELi8ELi128ELNS_18Fp8KVCacheDataTypeE2ELb0EEEvPT_PKS2_PKT0_S8_ifPKiSA_iPKfiiiSC_SC_iiiii,@function
        .size           _ZN4vllm25paged_attention_v1_kernelIthLi64ELi8ELi128ELNS_18Fp8KVCacheDataTypeE2ELb0EEEvPT_PKS2_PKT0_S8_ifPKiSA_iPKfiiiSC_SC_iiiii,(.L_x_25669 - _ZN4vllm25paged_attention_v1_kernelIthLi64ELi8ELi128ELNS_18Fp8KVCacheDataTypeE2ELb0EEEvPT_PKS2_PKT0_S8_ifPKiSA_iPKfiiiSC_SC_iiiii)
        .other          _ZN4vllm25paged_attention_v1_kernelIthLi64ELi8ELi128ELNS_18Fp8KVCacheDataTypeE2ELb0EEEvPT_PKS2_PKT0_S8_ifPKiSA_iPKfiiiSC_SC_iiiii,@"STO_CUDA_ENTRY STV_DEFAULT"
_ZN4vllm25paged_attention_v1_kernelIthLi64ELi8ELi128ELNS_18Fp8KVCacheDataTypeE2ELb0EEEvPT_PKS2_PKT0_S8_ifPKiSA_iPKfiiiSC_SC_iiiii:
.text._ZN4vllm25paged_attention_v1_kernelIthLi64ELi8ELi128ELNS_18Fp8KVCacheDataTypeE2ELb0EEEvPT_PKS2_PKT0_S8_ifPKiSA_iPKfiiiSC_SC_iiiii:
        /* <DEDUP_REMOVED lines=35> */
.L_x_4526:
[----:B------:R-:W-:Y:S05]  /*0230*/  BSYNC.RECONVERGENT B6 ;  /* 0x0000000000067941 */ /* 0x000fea0003800200 */
.L_x_4525:
        /* <DEDUP_REMOVED lines=8> */
.L_x_4551:
        /* <DEDUP_REMOVED lines=39> */
.L_x_4532:
        /* <DEDUP_REMOVED lines=11> */
.L_x_4531:
[----:B------:R-:W-:Y:S05]  /*05e0*/  BSYNC.RECONVERGENT B1 ;  /* 0x0000000000017941 */ /* 0x000fea0003800200 */
.L_x_4530:
        /* <DEDUP_REMOVED lines=12> */
.L_x_4535:
        /* <DEDUP_REMOVED lines=100> */
.L_x_4534:
[----:B------:R-:W-:Y:S05]  /*0cf0*/  BSYNC.RECONVERGENT B1 ;  /* 0x0000000000017941 */ /* 0x000fea0003800200 */
.L_x_4533:
        /* <DEDUP_REMOVED lines=55> */
.L_x_4537:
[----:B------:R-:W-:Y:S05]  /*1070*/  BSYNC.RECONVERGENT B1 ;  /* 0x0000000000017941 */ /* 0x000fea0003800200 */
.L_x_4536:
        /* <DEDUP_REMOVED lines=26> */
.L_x_4529:
[----:B------:R-:W-:Y:S05]  /*1220*/  BSYNC.RECONVERGENT B0 ;  /* 0x0000000000007941 */ /* 0x000fea0003800200 */
.L_x_4528:
        /* <DEDUP_REMOVED lines=39> */
.L_x_4542:
[----:B------:R-:W0:Y:S01]  /*14a0*/  LDS R5, [R4] ;  /* 0x0000000004057984 */ /* 0x000e220000000800 */
[----:B------:R-:W-:-:S04]  /*14b0*/  IADD3 R7, PT, PT, R7, 0x1, RZ ;  /* 0x0000000107077810 */ /* 0x000fc80007ffe0ff */
[----:B------:R-:W-:Y:S01]  /*14c0*/  ISETP.NE.AND P0, PT, R7, RZ, PT ;  /* 0x000000ff0700720c */ /* 0x000fe20003f05270 */
[----:B0-----:R-:W-:-:S05]  /*14d0*/  FMUL.FTZ R5, R5, R2 ;  /* 0x0000000205057220 */ /* 0x001fca0000410000 */
[----:B------:R0:W-:Y:S02]  /*14e0*/  STS [R4], R5 ;  /* 0x0000000504007388 */ /* 0x0001e40000000800 */
[----:B0-----:R-:W-:-:S05]  /*14f0*/  IADD3 R4, PT, PT, R4, 0x200, RZ ;  /* 0x0000020004047810 */ /* 0x001fca0007ffe0ff */
[----:B------:R-:W-:Y:S05]  /*1500*/  @P0 BRA `(.L_x_4542) ;  /* 0xfffffffc00e40947 */ /* 0x000fea000383ffff */
.L_x_4541:
[----:B------:R-:W-:Y:S05]  /*1510*/  BSYNC.RECONVERGENT B1 ;  /* 0x0000000000017941 */ /* 0x000fea0003800200 */
.L_x_4540:
        /* <DEDUP_REMOVED lines=12> */
.L_x_4545:
        /* <DEDUP_REMOVED lines=52> */
.L_x_4544:
[----:B------:R-:W-:Y:S05]  /*1920*/  BSYNC.RECONVERGENT B1 ;  /* 0x0000000000017941 */ /* 0x000fea0003800200 */
.L_x_4543:
        /* <DEDUP_REMOVED lines=31> */
.L_x_4547:
[----:B------:R-:W-:Y:S05]  /*1b20*/  BSYNC.RECONVERGENT B1 ;  /* 0x0000000000017941 */ /* 0x000fea0003800200 */
.L_x_4546:
        /* <DEDUP_REMOVED lines=14> */
.L_x_4539:
[----:B------:R-:W-:Y:S05]  /*1c10*/  BSYNC.RECONVERGENT B0 ;  /* 0x0000000000007941 */ /* 0x000fea0003800200 */
.L_x_4538:
        /* <DEDUP_REMOVED lines=44> */
[----:B------:R-:W-:Y:S01]  /*1ee0*/  F2FP.F16.F32.PACK_AB R4, R3, R4 ;  /* 0x000000040304723e */ /* 0x000fe200000000ff */
        /* <DEDUP_REMOVED lines=13> */
.L_x_4527:
[----:B------:R-:W-:Y:S01]  /*1fc0*/  HFMA2 R12, -RZ, RZ, 0, 9.5367431640625e-07 ;  /* 0x00000010ff0c7431 */ /* 0x000fe200000001ff */
[----:B------:R-:W-:Y:S02]  /*1fd0*/  MOV R11, 0x1f ;  /* 0x0000001f000b7802 */ /* 0x000fe40000000f00 */
[----:B------:R-:W-:-:S07]  /*1fe0*/  MOV R15, 0xffffffff ;  /* 0xffffffff000f7802 */ /* 0x000fce0000000f00 */
[----:B------:R-:W-:Y:S05]  /*1ff0*/  WARPSYNC.COLLECTIVE R15, `(.L_x_4548) ;  /* 0x000000000f087348 */ /* 0x000fea0003c00000 */
[----:B------:R0:W1:Y:S02]  /*2000*/  SHFL.BFLY P6, R14, R13, R12, R11 ;  /* 0x0c00000c0d0e7389 */ /* 0x00006400000c000b */
[----:B01----:R-:W-:Y:S05]  /*2010*/  ENDCOLLECTIVE ;  /* 0x000000000000791b */ /* 0x003fea0003800000 */
.L_x_4548:
[----:B------:R-:W-:Y:S01]  /*2020*/  HFMA2 R12, -RZ, RZ, 0, 4.76837158203125e-07 ;  /* 0x00000008ff0c7431 */ /* 0x000fe200000001ff */
[----:B------:R-:W-:-:S04]  /*2030*/  FMNMX.FTZ R0, R14, -3.40282346638528859812e+38, !PT ;  /* 0xff7fffff0e007809 */ /* 0x000fc80007810000 */
[----:B------:R-:W-:-:S07]  /*2040*/  MOV R13, R0 ;  /* 0x00000000000d7202 */ /* 0x000fce0000000f00 */
[----:B------:R-:W-:Y:S05]  /*2050*/  WARPSYNC.COLLECTIVE R15, `(.L_x_4549) ;  /* 0x000000000f087348 */ /* 0x000fea0003c00000 */
[----:B------:R0:W1:Y:S02]  /*2060*/  SHFL.BFLY P6, R14, R13, R12, R11 ;  /* 0x0c00000c0d0e7389 */ /* 0x00006400000c000b */
[----:B01----:R-:W-:Y:S05]  /*2070*/  ENDCOLLECTIVE ;  /* 0x000000000000791b */ /* 0x003fea0003800000 */
.L_x_4549:
[----:B------:R-:W-:Y:S01]  /*2080*/  HFMA2 R12, -RZ, RZ, 0, 2.384185791015625e-07 ;  /* 0x00000004ff0c7431 */ /* 0x000fe200000001ff */
[----:B------:R-:W-:-:S04]  /*2090*/  FMNMX.FTZ R2, R0, R14, !PT ;  /* 0x0000000e00027209 */ /* 0x000fc80007810000 */
[----:B------:R-:W-:-:S07]  /*20a0*/  MOV R13, R2 ;  /* 0x00000002000d7202 */ /* 0x000fce0000000f00 */
[----:B------:R-:W-:Y:S05]  /*20b0*/  WARPSYNC.COLLECTIVE R15, `(.L_x_4550) ;  /* 0x000000000f087348 */ /* 0x000fea0003c00000 */
[----:B------:R0:W1:Y:S02]  /*20c0*/  SHFL.BFLY P6, R14, R13, R12, R11 ;  /* 0x0c00000c0d0e7389 */ /* 0x00006400000c000b */
[----:B01----:R-:W-:Y:S05]  /*20d0*/  ENDCOLLECTIVE ;  /* 0x000000000000791b */ /* 0x003fea0003800000 */
.L_x_4550:
[----:B------:R-:W-:Y:S05]  /*20e0*/  BRA `(.L_x_4551) ;  /* 0xffffffe000747947 */ /* 0x000fea000383ffff */
.L_x_4552:
        /* <DEDUP_REMOVED lines=9> */
.L_x_25669:


//--------------------- .text._ZN4vllm25paged_attention_v1_kernelIthLi32ELi8ELi128ELNS_18Fp8KVCacheDataTypeE2ELb0EEEvPT_PKS2_PKT0_S8_ifPKiSA_iPKfiiiSC_SC_iiiii --------------------------
	.section	.text._ZN4vllm25paged_attention_v1_kernelIthLi32ELi8ELi128ELNS_18Fp8KVCacheDataTypeE2ELb0EEEvPT_PKS2_PKT0_S8_ifPKiSA_iPKfiiiSC_SC_iiiii,"ax",@progbits
	.align	128
        .global         _ZN4vllm25paged_attention_v1_kernelIthLi32ELi8ELi128ELNS_18Fp8KVCacheDataTypeE2ELb0EEEvPT_PKS2_PKT0_S8_ifPKiSA_iPKfiiiSC_SC_iiiii
        .type           _ZN4vllm25paged_attention_v1_kernelIthLi32ELi8ELi128ELNS_18Fp8KVCacheDataTypeE2ELb0EEEvPT_PKS2_PKT0_S8_ifPKiSA_iPKfiiiSC_SC_iiiii,@function
        .size           _ZN4vllm25paged_attention_v1_kernelIthLi32ELi8ELi128ELNS_18Fp8KVCacheDataTypeE2ELb0EEEvPT_PKS2_PKT0_S8_ifPKiSA_iPKfiiiSC_SC_iiiii,(.L_x_25670 - _ZN4vllm25paged_attention_v1_kernelIthLi32ELi8ELi128ELNS_18Fp8KVCacheDataTypeE2ELb0EEEvPT_PKS2_PKT0_S8_ifPKiSA_iPKfiiiSC_SC_iiiii)
        .other          _ZN4vllm25paged_attention_v1_kernelIthLi32ELi8ELi128ELNS_18Fp8KVCacheDataTypeE2ELb0EEEvPT_PKS2_PKT0_S8_ifPKiSA_iPKfiiiSC_SC_iiiii,@"STO_CUDA_ENTRY STV_DEFAULT"
_ZN4vllm25paged_attention_v1_kernelIthLi32ELi8ELi128ELNS_18Fp8KVCacheDataTypeE2ELb0EEEvPT_PKS2_PKT0_S8_ifPKiSA_iPKfiiiSC_SC_iiiii:
.text._ZN4vllm25paged_attention_v1_kernelIthLi32ELi8ELi128ELNS_18Fp8KVCacheDataTypeE2ELb0EEEvPT_PKS2_PKT0_S8_ifPKiSA_iPKfiiiSC_SC_iiiii:
        /* <DEDUP_REMOVED lines=35> */
.L_x_4554:
[----:B------:R-:W-:Y:S05]  /*0230*/  BSYNC.RECONVERGENT B6 ;  /* 0x0000000000067941 */ /* 0x000fea0003800200 */
.L_x_4553:
        /* <DEDUP_REMOVED lines=8> */
.L_x_4579:
        /* <DEDUP_REMOVED lines=39> */
.L_x_4560:
        /* <DEDUP_REMOVED lines=11> */
.L_x_4559:
[----:B------:R-:W-:Y:S05]  /*05e0*/  BSYNC.RECONVERGENT B1 ;  /* 0x0000000000017941 */ /* 0x000fea0003800200 */
.L_x_4558:
        /* <DEDUP_REMOVED lines=12> */
.L_x_4563:
        /* <DEDUP_REMOVED lines=100> */
.L_x_4562:
[----:B------:R-:W-:Y:S05]  /*0cf0*/  BSYNC.RECONVERGENT B1 ;  /* 0x0000000000017941 */ /* 0x000fea0003800200 */
.L_x_4561:
        /* <DEDUP_REMOVED lines=55> */
.L_x_4565:
[----:B------:R-:W-:Y:S05]  /*1070*/  BSYNC.RECONVERGENT B1 ;  /* 0x0000000000017941 */ /* 0x000fea0003800200 */
.L_x_4564:
        /* <DEDUP_REMOVED lines=26> */
.L_x_4557:
[----:B------:R-:W-:Y:S05]  /*1220*/  BSYNC.RECONVERGENT B0 ;  /* 0x0000000000007941 */ /* 0x000fea0003800200 */
.L_x_4556:
        /* <DEDUP_REMOVED lines=39> */
.L_x_4570:
[----:B------:R-:W0:Y:S01]  /*14a0*/  LDS R5, [R4] ;  /* 0x0000000004057984 */ /* 0x000e220000000800 */
[----:B------:R-:W-:-:S04]  /*14b0*/  IADD3 R7, PT, PT, R7, 0x1, RZ ;  /* 0x0000000107077810 */ /* 0x000fc80007ffe0ff */
[----:B------:R-:W-:Y:S01]  /*14c0*/  ISETP.NE.AND P0, PT, R7, RZ, PT ;  /* 0x000000ff0700720c */ /* 0x000fe20003f05270 */
[----:B0-----:R-:W-:-:S05]  /*14d0*/  FMUL.FTZ R5, R5, R2 ;  /* 0x0000000205057220 */ /* 0x001fca0000410000 */
[----:B------:R0:W-:Y:S02]  /*14e0*/  STS [R4], R5 ;  /* 0x0000000504007388 */ /* 0x0001e40000000800 */
[----:B0-----:R-:W-:-:S05]  /*14f0*/  IADD3 R4, PT, PT, R4, 0x200, RZ ;  /* 0x0000020004047810 */ /* 0x001fca0007ffe0ff */
[----:B------:R-:W-:Y:S05]  /*1500*/  @P0 BRA `(.L_x_4570) ;  /* 0xfffffffc00e40947 */ /* 0x000fea000383ffff */
.L_x_4569:
[----:B------:R-:W-:Y:S05]  /*1510*/  BSYNC.RECONVERGENT B1 ;  /* 0x0000000000017941 */ /* 0x000fea0003800200 */
.L_x_4568:
        /* <DEDUP_REMOVED lines=12> */
.L_x_4573:
        /* <DEDUP_REMOVED lines=52> */
.L_x_4572:
[----:B------:R-:W-:Y:S05]  /*1920*/  BSYNC.RECONVERGENT B1 ;  /* 0x0000000000017941 */ /* 0x000fea0003800200 */
.L_x_4571:
        /* <DEDUP_REMOVED lines=31> */
.L_x_4575:
[----:B------:R-:W-:Y:S05]  /*1b20*/  BSYNC.RECONVERGENT B1 ;  /* 0x0000000000017941 */ /* 0x000fea0003800200 */
.L_x_4574:
        /* <DEDUP_REMOVED lines=14> */
.L_x_4567:
[----:B------:R-:W-:Y:S05]  /*1c10*/  BSYNC.RECONVERGENT B0 ;  /* 0x0000000000007941 */ /* 0x000fea0003800200 */
.L_x_4566:
        /* <DEDUP_REMOVED lines=31> */
[----:B------:R-:W-:-:S03]  /*1e10*/  F2FP.F16.F32.PACK_AB R0, RZ, R3 ;  /* 0x00000003ff00723e */ /* 0x000fc600000000ff */
        /* <DEDUP_REMOVED lines=8> */
.L_x_4555:
[----:B------:R-:W-:Y:S01]  /*1ea0*/  HFMA2 R11, -RZ, RZ, 0, 1.847743988037109375e-06 ;  /* 0x0000001fff0b7431 */ /* 0x000fe200000001ff */
[----:B------:R-:W-:Y:S02]  /*1eb0*/  MOV R12, 0x10 ;  /* 0x00000010000c7802 */ /* 0x000fe40000000f00 */
[----:B------:R-:W-:-:S07]  /*1ec0*/  MOV R15, 0xffffffff ;  /* 0xffffffff000f7802 */ /* 0x000fce0000000f00 */
[----:B------:R-:W-:Y:S05]  /*1ed0*/  WARPSYNC.COLLECTIVE R15, `(.L_x_4576) ;  /* 0x000000000f087348 */ /* 0x000fea0003c00000 */
[----:B------:R0:W1:Y:S02]  /*1ee0*/  SHFL.BFLY P6, R14, R13, R12, R11 ;  /* 0x0c00000c0d0e7389 */ /* 0x00006400000c000b */
[----:B01----:R-:W-:Y:S05]  /*1ef0*/  ENDCOLLECTIVE ;  /* 0x000000000000791b */ /* 0x003fea0003800000 */
.L_x_4576:
[----:B------:R-:W-:Y:S01]  /*1f00*/  HFMA2 R12, -RZ, RZ, 0, 4.76837158203125e-07 ;  /* 0x00000008ff0c7431 */ /* 0x000fe200000001ff */
[----:B------:R-:W-:-:S04]  /*1f10*/  FMNMX.FTZ R0, R14, -3.40282346638528859812e+38, !PT ;  /* 0xff7fffff0e007809 */ /* 0x000fc80007810000 */
[----:B------:R-:W-:-:S07]  /*1f20*/  MOV R13, R0 ;  /* 0x00000000000d7202 */ /* 0x000fce0000000f00 */
[----:B------:R-:W-:Y:S05]  /*1f30*/  WARPSYNC.COLLECTIVE R15, `(.L_x_4577) ;  /* 0x000000000f087348 */ /* 0x000fea0003c00000 */
[----:B------:R0:W1:Y:S02]  /*1f40*/  SHFL.BFLY P6, R14, R13, R12, R11 ;  /* 0x0c00000c0d0e7389 */ /* 0x00006400000c000b */
[----:B01----:R-:W-:Y:S05]  /*1f50*/  ENDCOLLECTIVE ;  /* 0x000000000000791b */ /* 0x003fea0003800000 */
.L_x_4577:
[----:B------:R-:W-:Y:S01]  /*1f60*/  HFMA2 R12, -RZ, RZ, 0, 2.384185791015625e-07 ;  /* 0x00000004ff0c7431 */ /* 0x000fe200000001ff */
[----:B------:R-:W-:-:S04]  /*1f70*/  FMNMX.FTZ R2, R0, R14, !PT ;  /* 0x0000000e00027209 */ /* 0x000fc80007810000 */
[----:B------:R-:W-:-:S07]  /*1f80*/  MOV R13, R2 ;  /* 0x00000002000d7202 */ /* 0x000fce0000000f00 */
[----:B------:R-:W-:Y:S05]  /*1f90*/  WARPSYNC.COLLECTIVE R15, `(.L_x_4578) ;  /* 0x000000000f087348 */ /* 0x000fea0003c00000 */
[----:B------:R0:W1:Y:S02]  /*1fa0*/  SHFL.BFLY P6, R14, R13, R12, R11 ;  /* 0x0c00000c0d0e7389 */ /* 0x00006400000c000b */
[----:B01----:R-:W-:Y:S05]  /*1fb0*/  ENDCOLLECTIVE ;  /* 0x000000000000791b */ /* 0x003fea0003800000 */
.L_x_4578:
[----:B------:R-:W-:Y:S05]  /*1fc0*/  BRA `(.L_x_4579) ;  /* 0xffffffe000bc7947 */ /* 0x000fea000383ffff */
.L_x_4580:
        /* <DEDUP_REMOVED lines=11> */
.L_x_25670:


//--------------------- .text._ZN4vllm25paged_attention_v1_kernelIthLi256ELi8ELi128ELNS_18Fp8KVCacheDataTypeE2ELb1EEEvPT_PKS2_PKT0_S8_ifPKiSA_iPKfiiiSC_SC_iiiii --------------------------
	.section	.text._ZN4vllm25paged_attention_v1_kernelIthLi256ELi8ELi128ELNS_18Fp8KVCacheDataTypeE2ELb1EEEvPT_PKS2_PKT0_S8_ifPKiSA_iPKfiiiSC_SC_iiiii,"ax",@progbits
	.align	128
        .global         _ZN4vllm25paged_attention_v1_kernelIthLi256ELi8ELi128ELNS_18Fp8KVCacheDataTypeE2ELb1EEEvPT_PKS2_PKT0_S8_ifPKiSA_iPKfiiiSC_SC_iiiii
        .type           _ZN4vllm25paged_attention_v1_kernelIthLi256ELi8ELi128ELNS_18Fp8KVCacheDataTypeE2ELb1EEEvPT_PKS2_PKT0_S8_ifPKiSA_iPKfiiiSC_SC_iiiii,@function
        .size           _ZN4vllm25paged_attention_v1_kernelIthLi256ELi8ELi128ELNS_18Fp8KVCacheDataTypeE2ELb1EEEvPT_PKS2_PKT0_S8_ifPKiSA_iPKfiiiSC_SC_iiiii,(.L_x_25671 - _ZN4vllm25paged_attention_v1_kernelIthLi256ELi8ELi128ELNS_18Fp8KVCacheDataTypeE2ELb1EEEvPT_PKS2_PKT0_S8_ifPKiSA_iPKfiiiSC_SC_iiiii)
        .other          _ZN4vllm25paged_attention_v1_kernelIthLi256ELi8ELi128ELNS_18Fp8KVCacheDataTypeE2ELb1EEEvPT_PKS2_PKT0_S8_ifPKiSA_iPKfiiiSC_SC_iiiii,@"STO_CUDA_ENTRY STV_DEFAULT"
_ZN4vllm25paged_attention_v1_kernelIthLi256ELi8ELi128ELNS_18Fp8KVCacheDataTypeE2ELb1EEEvPT_PKS2_PKT0_S8_ifPKiSA_iPKfiiiSC_SC_iiiii:
.text._ZN4vllm25paged_attention_v1_kernelIthLi256ELi8ELi128ELNS_18Fp8KVCacheDataTypeE2ELb1EEEvPT_PKS2_PKT0_S8_ifPKiSA_iPKfiiiSC_SC_iiiii:
        /* <DEDUP_REMOVED lines=110> */
.L_x_4581:
        /* <DEDUP_REMOVED lines=23> */
.L_x_4585:
        /* <DEDUP_REMOVED lines=42> */
.L_x_4583:
[----:B------:R-:W-:Y:S05]  /*0af0*/  BSYNC.RECONVERGENT B6 ;  /* 0x0000000000067941 */ /* 0x000fea0003800200 */
.L_x_4582:
        /* <DEDUP_REMOVED lines=8> */
.L_x_4623:
        /* <DEDUP_REMOVED lines=39> */
.L_x_4591:
        /* <DEDUP_REMOVED lines=11> */
.L_x_4590:
[----:B------:R-:W-:Y:S05]  /*0ea0*/  BSYNC.RECONVERGENT B1 ;  /* 0x0000000000017941 */ /* 0x000fea0003800200 */
.L_x_4589:
        /* <DEDUP_REMOVED lines=13> */
.L_x_4594:
        /* <DEDUP_REMOVED lines=100> */
.L_x_4593:
[----:B------:R-:W-:Y:S05]  /*15c0*/  BSYNC.RECONVERGENT B1 ;  /* 0x0000000000017941 */ /* 0x000fea0003800200 */
.L_x_4592:
        /* <DEDUP_REMOVED lines=55> */
.L_x_4596:
[----:B------:R-:W-:Y:S05]  /*1940*/  BSYNC.RECONVERGENT B1 ;  /* 0x0000000000017941 */ /* 0x000fea0003800200 */
.L_x_4595:
        /* <DEDUP_REMOVED lines=26> */
.L_x_4588:
[----:B------:R-:W-:Y:S05]  /*1af0*/  BSYNC.RECONVERGENT B0 ;  /* 0x0000000000007941 */ /* 0x000fea0003800200 */
.L_x_4587:
        /* <DEDUP_REMOVED lines=38> */
.L_x_4601:
[----:B------:R-:W0:Y:S01]  /*1d60*/  LDS R11, [R8] ;  /* 0x00000000080b7984 */ /* 0x000e220000000800 */
[----:B------:R-:W-:-:S05]  /*1d70*/  VIADD R9, R9, 0x1 ;  /* 0x0000000109097836 */ /* 0x000fca0000000000 */
[----:B------:R-:W-:Y:S01]  /*1d80*/  ISETP.NE.AND P0, PT, R9, RZ, PT ;  /* 0x000000ff0900720c */ /* 0x000fe20003f05270 */
[----:B0-----:R-:W-:-:S05]  /*1d90*/  FMUL.FTZ R11, R11, R2 ;  /* 0x000000020b0b7220 */ /* 0x001fca0000410000 */
[----:B------:R0:W-:Y:S02]  /*1da0*/  STS [R8], R11 ;  /* 0x0000000b08007388 */ /* 0x0001e40000000800 */
[----:B0-----:R-:W-:-:S05]  /*1db0*/  IADD3 R8, PT, PT, R8, 0x200, RZ ;  /* 0x0000020008087810 */ /* 0x001fca0007ffe0ff */
[----:B------:R-:W-:Y:S05]  /*1dc0*/  @P0 BRA `(.L_x_4601) ;  /* 0xfffffffc00e40947 */ /* 0x000fea000383ffff */
.L_x_4600:
[----:B------:R-:W-:Y:S05]  /*1dd0*/  BSYNC.RECONVERGENT B1 ;  /* 0x0000000000017941 */ /* 0x000fea0003800200 */
.L_x_4599:
        /* <DEDUP_REMOVED lines=13> */
.L_x_4604:
        /* <DEDUP_REMOVED lines=52> */
.L_x_4603:
[----:B------:R-:W-:Y:S05]  /*21f0*/  BSYNC.RECONVERGENT B1 ;  /* 0x0000000000017941 */ /* 0x000fea0003800200 */
.L_x_4602:
        /* <DEDUP_REMOVED lines=31> */
.L_x_4606:
[----:B------:R-:W-:Y:S05]  /*23f0*/  BSYNC.RECONVERGENT B1 ;  /* 0x0000000000017941 */ /* 0x000fea0003800200 */
.L_x_4605:
        /* <DEDUP_REMOVED lines=14> */
.L_x_4598:
[----:B------:R-:W-:Y:S05]  /*24e0*/  BSYNC.RECONVERGENT B0 ;  /* 0x0000000000007941 */ /* 0x000fea0003800200 */
.L_x_4597:
[----:B------:R-:W-:Y:S01]  /*24f0*/  BAR.SYNC.DEFER_BLOCKING 0x0 ;  /* 0x0000000000007b1d */ /* 0x000fe20000010000 */
[----:B------:R-:W-:-:S13]  /*2500*/  ISETP.GE.AND P0, PT, R4, UR43, PT ;  /* 0x0000002b04007c0c */ /* 0x000fda000bf06270 */
[----:B------:R-:W-:Y:S05]  /*2510*/  @P0 BRA `(.L_x_4607) ;  /* 0x0000000400480947 */ /* 0x000fea0003800000 */
[----:B------:R-:W2:Y:S01]  /*2520*/  LDCU UR4, c[0x0][0x3ec] ;  /* 0x00007d80ff0477ac */ /* 0x000ea20008000800 */
[----:B------:R-:W-:Y:S01]  /*2530*/  MOV R16, R4 ;  /* 0x0000000400107202 */ /* 0x000fe20000000f00 */
[----:B--2---:R-:W-:-:S07]  /*2540*/  VIADD R17, R5, -UR4 ;  /* 0x8000000405117c36 */ /* 0x004fce0008000000 */
.L_x_4610:
        /* <DEDUP_REMOVED lines=76> */
.L_x_4609:
[----:B------:R-:W-:Y:S05]  /*2a10*/  BSYNC.RECONVERGENT B6 ;  /* 0x0000000000067941 */ /* 0x000fea0003800200 */
.L_x_4608:
[----:B------:R-:W-:-:S13]  /*2a20*/  ISETP.NE.AND P6, PT, R18, RZ, PT ;  /* 0x000000ff1200720c */ /* 0x000fda0003fc5270 */
[----:B------:R-:W-:Y:S05]  /*2a30*/  @!P6 BRA `(.L_x_4610) ;  /* 0xfffffff800c4e947 */ /* 0x000fea000383ffff */
.L_x_4607:
        /* <DEDUP_REMOVED lines=32> */
.L_x_4612:
[----:B------:R-:W-:Y:S05]  /*2c40*/  BSYNC.RECONVERGENT B0 ;  /* 0x0000000000007941 */ /* 0x000fea0003800200 */
.L_x_4611:
        /* <DEDUP_REMOVED lines=24> */
.L_x_4614:
[----:B------:R-:W-:Y:S05]  /*2dd0*/  BSYNC.RECONVERGENT B0 ;  /* 0x0000000000007941 */ /* 0x000fea0003800200 */
.L_x_4613:
        /* <DEDUP_REMOVED lines=16> */
.L_x_4616:
[----:B------:R-:W-:Y:S05]  /*2ee0*/  BSYNC.RECONVERGENT B0 ;  /* 0x0000000000007941 */ /* 0x000fea0003800200 */
.L_x_4615:
        /* <DEDUP_REMOVED lines=24> */
.L_x_4618:
[----:B------:R-:W-:Y:S05]  /*3070*/  BSYNC.RECONVERGENT B0 ;  /* 0x0000000000007941 */ /* 0x000fea0003800200 */
.L_x_4617:
[----:B------:R-:W-:Y:S06]  /*3080*/  BAR.SYNC.DEFER_BLOCKING 0x0 ;  /* 0x0000000000007b1d */ /* 0x000fec0000010000 */
[----:B------:R-:W-:Y:S05]  /*3090*/  @P3 EXIT ;  /* 0x000000000000394d */ /* 0x000fea0003800000 */
[----:B------:R-:W2:Y:S01]  /*30a0*/  S2UR UR6, SR_CTAID.Z ;  /* 0x00000000000679c3 */ /* 0x000ea20000002700 */
[----:B------:R-:W3:Y:S01]  /*30b0*/  LDCU UR5, c[0x0][0x378] ;  /* 0x00006f00ff0577ac */ /* 0x000ee20008000800 */
[----:B-1----:R-:W-:Y:S02]  /*30c0*/  F2FP.F16.F32.PACK_AB R0, R3, R0 ;  /* 0x000000000300723e */ /* 0x002fe400000000ff */
[----:B------:R-:W-:Y:S01]  /*30d0*/  F2FP.F16.F32.PACK_AB R4, R5, R4 ;  /* 0x000000040504723e */ /* 0x000fe200000000ff */
[----:B------:R-:W-:Y:S01]  /*30e0*/  UIMAD UR4, UR40, UR42, UR41 ;  /* 0x0000002a280472a4 */ /* 0x000fe2000f8e0229 */
[----:B------:R-:W-:Y:S01]  /*30f0*/  F2FP.F16.F32.PACK_AB R6, R9, R6 ;  /* 0x000000060906723e */ /* 0x000fe200000000ff */
[----:B------:R-:W1:Y:S01]  /*3100*/  LDCU.64 UR8, c[0x0][0x380] ;  /* 0x00007000ff0877ac */ /* 0x000e620008000a00 */
[----:B------:R-:W-:Y:S02]  /*3110*/  F2FP.F16.F32.PACK_AB R7, R8, R7 ;  /* 0x000000070807723e */ /* 0x000fe400000000ff */
        /* <DEDUP_REMOVED lines=22> */
.L_x_4584:
        /* <DEDUP_REMOVED lines=16> */
.L_x_4619:
[----:B------:R-:W-:Y:S05]  /*3380*/  EXIT ;  /* 0x000000000000794d */ /* 0x000fea0003800000 */
.L_x_4586:
[----:B------:R-:W-:Y:S02]  /*3390*/  HFMA2 R12, -RZ, RZ, 0, 9.5367431640625e-07 ;  /* 0x00000010ff0c7431 */ /* 0x000fe400000001ff */
[----:B------:R-:W-:Y:S01]  /*33a0*/  IMAD.MOV.U32 R11, RZ, RZ, 0x1f ;  /* 0x0000001fff0b7424 */ /* 0x000fe200078e00ff */
[----:B------:R-:W-:-:S07]  /*33b0*/  MOV R15, 0xffffffff ;  /* 0xffffffff000f7802 */ /* 0x000fce0000000f00 */
[----:B------:R-:W-:Y:S05]  /*33c0*/  WARPSYNC.COLLECTIVE R15, `(.L_x_4620) ;  /* 0x000000000f087348 */ /* 0x000fea0003c00000 */
[----:B------:R0:W1:Y:S02]  /*33d0*/  SHFL.BFLY P6, R14, R13, R12, R11 ;  /* 0x0c00000c0d0e7389 */ /* 0x00006400000c000b */
[----:B01----:R-:W-:Y:S05]  /*33e0*/  ENDCOLLECTIVE ;  /* 0x000000000000791b */ /* 0x003fea0003800000 */
.L_x_4620:
[----:B------:R-:W-:Y:S01]  /*33f0*/  IMAD.MOV.U32 R12, RZ, RZ, 0x8 ;  /* 0x00000008ff0c7424 */ /* 0x000fe200078e00ff */
[----:B------:R-:W-:-:S04]  /*3400*/  FMNMX.FTZ R0, R14, -3.40282346638528859812e+38, !PT ;  /* 0xff7fffff0e007809 */ /* 0x000fc80007810000 */
[----:B------:R-:W-:-:S07]  /*3410*/  MOV R13, R0 ;  /* 0x00000000000d7202 */ /* 0x000fce0000000f00 */
[----:B------:R-:W-:Y:S05]  /*3420*/  WARPSYNC.COLLECTIVE R15, `(.L_x_4621) ;  /* 0x000000000f087348 */ /* 0x000fea0003c00000 */
[----:B------:R0:W1:Y:S02]  /*3430*/  SHFL.BFLY P6, R14, R13, R12, R11 ;  /* 0x0c00000c0d0e7389 */ /* 0x00006400000c000b */
[----:B01----:R-:W-:Y:S05]  /*3440*/  ENDCOLLECTIVE ;  /* 0x000000000000791b */ /* 0x003fea0003800000 */
.L_x_4621:
[----:B------:R-:W-:Y:S01]  /*3450*/  HFMA2 R12, -RZ, RZ, 0, 2.384185791015625e-07 ;  /* 0x00000004ff0c7431 */ /* 0x000fe200000001ff */
[----:B------:R-:W-:-:S04]  /*3460*/  FMNMX.FTZ R2, R0, R14, !PT ;  /* 0x0000000e00027209 */ /* 0x000fc80007810000 */
[----:B------:R-:W-:-:S07]  /*3470*/  MOV R13, R2 ;  /* 0x00000002000d7202 */ /* 0x000fce0000000f00 */
[----:B------:R-:W-:Y:S05]  /*3480*/  WARPSYNC.COLLECTIVE R15, `(.L_x_4622) ;  /* 0x000000000f087348 */ /* 0x000fea0003c00000 */
[----:B------:R0:W1:Y:S02]  /*3490*/  SHFL.BFLY P6, R14, R13, R12, R11 ;  /* 0x0c00000c0d0e7389 */ /* 0x00006400000c000b */
[----:B01----:R-:W-:Y:S05]  /*34a0*/  ENDCOLLECTIVE ;  /* 0x000000000000791b */ /* 0x003fea0003800000 */
.L_x_4622:
[----:B------:R-:W-:Y:S05]  /*34b0*/  BRA `(.L_x_4623) ;  /* 0xffffffd400b07947 */ /* 0x000fea000383ffff */
.L_x_4624:
        /* <DEDUP_REMOVED lines=12> */
.L_x_25671:


//--------------------- .text._ZN4vllm25paged_attention_v1_kernelIthLi192ELi8ELi128ELNS_18Fp8KVCacheDataTypeE2ELb1EEEvPT_PKS2_PKT0_S8_ifPKiSA_iPKfiiiSC_SC_iiiii --------------------------
	.section	.text._ZN4vllm25paged_attention_v1_kernelIthLi192ELi8ELi128ELNS_18Fp8KVCacheDataTypeE2ELb1EEEvPT_PKS2_PKT0_S8_ifPKiSA_iPKfiiiSC_SC_iiiii,"ax",@progbits
	.align	128
        .global         _ZN4vllm25paged_attention_v1_kernelIthLi192ELi8ELi128ELNS_18Fp8KVCacheDataTypeE2ELb1EEEvPT_PKS2_PKT0_S8_ifPKiSA_iPKfiiiSC_SC_iiiii
        .type           _ZN4vllm25paged_attention_v1_kernelIthLi192ELi8ELi128ELNS_18Fp8KVCacheDataTypeE2ELb1EEEvPT_PKS2_PKT0_S8_ifPKiSA_iPKfiiiSC_SC_iiiii,@function
        .size           _ZN4vllm25paged_attention_v1_kernelIthLi192ELi8ELi128ELNS_18Fp8KVCacheDataTypeE2ELb1EEEvPT_PKS2_PKT0_S8_ifPKiSA_iPKfiiiSC_SC_iiiii,(.L_x_25672 - _ZN4vllm25paged_attention_v1_kernelIthLi192ELi8ELi128ELNS_18Fp8KVCacheDataTypeE2ELb1EEEvPT_PKS2_PKT0_S8_ifPKiSA_iPKfiiiSC_SC_iiiii)
        .other          _ZN4vllm25paged_attention_v1_kernelIthLi192ELi8ELi128ELNS_18Fp8KVCacheDataTypeE2ELb1EEEvPT_PKS2_PKT0_S8_ifPKiSA_iPKfiiiSC_SC_iiiii,@"STO_CUDA_ENTRY STV_DEFAULT"
_ZN4vllm25paged_attention_v1_kernelIthLi192ELi8ELi128ELNS_18Fp8KVCacheDataTypeE2ELb1EEEvPT_PKS2_PKT0_S8_ifPKiSA_iPKfiiiSC_SC_iiiii:
.text._ZN4vllm25paged_attention_v1_kernelIthLi192ELi8ELi128ELNS_18Fp8KVCacheDataTypeE2ELb1EEEvPT_PKS2_PKT0_S8_ifPKiSA_iPKfiiiSC_SC_iiiii:
        /* <DEDUP_REMOVED lines=110> */
.L_x_4625:
        /* <DEDUP_REMOVED lines=23> */
.L_x_4629:
        /* <DEDUP_REMOVED lines=42> */
.L_x_4627:
[----:B------:R-:W-:Y:S05]  /*0af0*/  BSYNC.RECONVERGENT B6 ;  /* 0x0000000000067941 */ /* 0x000fea0003800200 */
.L_x_4626:
        /* <DEDUP_REMOVED lines=8> */
.L_x_4663:
        /* <DEDUP_REMOVED lines=39> */
.L_x_4635:
        /* <DEDUP_REMOVED lines=11> */
.L_x_4634:
[----:B------:R-:W-:Y:S05]  /*0ea0*/  BSYNC.RECONVERGENT B1 ;  /* 0x0000000000017941 */ /* 0x000fea0003800200 */
.L_x_4633:
        /* <DEDUP_REMOVED lines=13> */
.L_x_4638:
        /* <DEDUP_REMOVED lines=100> */
.L_x_4637:
[----:B------:R-:W-:Y:S05]  /*15c0*/  BSYNC.RECONVERGENT B1 ;  /* 0x0000000000017941 */ /* 0x000fea0003800200 */
.L_x_4636:
        /* <DEDUP_REMOVED lines=55> */
.L_x_4640:
[----:B------:R-:W-:Y:S05]  /*1940*/  BSYNC.RECONVERGENT B1 ;  /* 0x0000000000017941 */ /* 0x000fea0003800200 */
.L_x_4639:
        /* <DEDUP_REMOVED lines=26> */
.L_x_4632:
[----:B------:R-:W-:Y:S05]  /*1af0*/  BSYNC.RECONVERGENT B0 ;  /* 0x0000000000007941 */ /* 0x000fea0003800200 */
.L_x_4631:
        /* <DEDUP_REMOVED lines=38> */
.L_x_4645:
[----:B------:R-:W0:Y:S01]  /*1d60*/  LDS R11, [R8] ;  /* 0x00000000080b7984 */ /* 0x000e220000000800 */
[----:B------:R-:W-:-:S05]  /*1d70*/  VIADD R9, R9, 0x1 ;  /* 0x0000000109097836 */ /* 0x000fca0000000000 */
[----:B------:R-:W-:Y:S01]  /*1d80*/  ISETP.NE.AND P0, PT, R9, RZ, PT ;  /* 0x000000ff0900720c */ /* 0x000fe20003f05270 */
[----:B0-----:R-:W-:-:S05]  /*1d90*/  FMUL.FTZ R11, R11, R2 ;  /* 0x000000020b0b7220 */ /* 0x001fca0000410000 */
[----:B------:R0:W-:Y:S02]  /*1da0*/  STS [R8], R11 ;  /* 0x0000000b08007388 */ /* 0x0001e40000000800 */
[----:B0-----:R-:W-:-:S05]  /*1db0*/  IADD3 R8, PT, PT, R8, 0x200, RZ ;  /* 0x0000020008087810 */ /* 0x001fca0007ffe0ff */
[----:B------:R-:W-:Y:S05]  /*1dc0*/  @P0 BRA `(.L_x_4645) ;  /* 0xfffffffc00e40947 */ /* 0x000fea000383ffff */
.L_x_4644:
[----:B------:R-:W-:Y:S05]  /*1dd0*/  BSYNC.RECONVERGENT B1 ;  /* 0x0000000000017941 */ /* 0x000fea0003800200 */
.L_x_4643:
        /* <DEDUP_REMOVED lines=13> */
.L_x_4648:
        /* <DEDUP_REMOVED lines=52> */
.L_x_4647:
[----:B------:R-:W-:Y:S05]  /*21f0*/  BSYNC.RECONVERGENT B1 ;  /* 0x0000000000017941 */ /* 0x000fea0003800200 */
.L_x_4646:
        /* <DEDUP_REMOVED lines=31> */
.L_x_4650:
[----:B------:R-:W-:Y:S05]  /*23f0*/  BSYNC.RECONVERGENT B1 ;  /* 0x0000000000017941 */ /* 0x000fea0003800200 */
.L_x_4649:
        /* <DEDUP_REMOVED lines=14> */
.L_x_4642:
[----:B------:R-:W-:Y:S05]  /*24e0*/  BSYNC.RECONVERGENT B0 ;  /* 0x0000000000007941 */ /* 0x000fea0003800200 */
.L_x_4641:
[----:B------:R-:W-:Y:S01]  /*24f0*/  BAR.SYNC.DEFER_BLOCKING 0x0 ;  /* 0x0000000000007b1d */ /* 0x000fe20000010000 */
[----:B------:R-:W-:-:S13]  /*2500*/  ISETP.GE.AND P0, PT, R4, UR43, PT ;  /* 0x0000002b04007c0c */ /* 0x000fda000bf06270 */
[----:B------:R-:W-:Y:S05]  /*2510*/  @P0 BRA `(.L_x_4651) ;  /* 0x0000000400480947 */ /* 0x000fea0003800000 */
[----:B------:R-:W2:Y:S01]  /*2520*/  LDCU UR4, c[0x0][0x3ec] ;  /* 0x00007d80ff0477ac */ /* 0x000ea20008000800 */
[----:B------:R-:W-:Y:S01]  /*2530*/  MOV R16, R4 ;  /* 0x0000000400107202 */ /* 0x000fe20000000f00 */
[----:B--2---:R-:W-:-:S07]  /*2540*/  VIADD R17, R5, -UR4 ;  /* 0x8000000405117c36 */ /* 0x004fce0008000000 */
.L_x_4654:
        /* <DEDUP_REMOVED lines=76> */
.L_x_4653:
[----:B------:R-:W-:Y:S05]  /*2a10*/  BSYNC.RECONVERGENT B6 ;  /* 0x0000000000067941 */ /* 0x000fea0003800200 */
.L_x_4652:
[----:B------:R-:W-:-:S13]  /*2a20*/  ISETP.NE.AND P6, PT, R18, RZ, PT ;  /* 0x000000ff1200720c */ /* 0x000fda0003fc5270 */
[----:B------:R-:W-:Y:S05]  /*2a30*/  @!P6 BRA `(.L_x_4654) ;  /* 0xfffffff800c4e947 */ /* 0x000fea000383ffff */
.L_x_4651:
        /* <DEDUP_REMOVED lines=42> */
.L_x_4656:
[----:B------:R-:W-:Y:S05]  /*2ce0*/  BSYNC.RECONVERGENT B0 ;  /* 0x0000000000007941 */ /* 0x000fea0003800200 */
.L_x_4655:
        /* <DEDUP_REMOVED lines=22> */
.L_x_4658:
[----:B------:R-:W-:Y:S05]  /*2e50*/  BSYNC.RECONVERGENT B0 ;  /* 0x0000000000007941 */ /* 0x000fea0003800200 */
.L_x_4657:
        /* <DEDUP_REMOVED lines=29> */
.L_x_4628:
        /* <DEDUP_REMOVED lines=16> */
.L_x_4659:
[----:B------:R-:W-:Y:S05]  /*3130*/  EXIT ;  /* 0x000000000000794d */ /* 0x000fea0003800000 */
.L_x_4630:
[----:B------:R-:W-:Y:S02]  /*3140*/  HFMA2 R12, -RZ, RZ, 0, 9.5367431640625e-07 ;  /* 0x00000010ff0c7431 */ /* 0x000fe400000001ff */
[----:B------:R-:W-:Y:S01]  /*3150*/  IMAD.MOV.U32 R11, RZ, RZ, 0x1f ;  /* 0x0000001fff0b7424 */ /* 0x000fe200078e00ff */
[----:B------:R-:W-:-:S07]  /*3160*/  MOV R15, 0xffffffff ;  /* 0xffffffff000f7802 */ /* 0x000fce0000000f00 */
[----:B------:R-:W-:Y:S05]  /*3170*/  WARPSYNC.COLLECTIVE R15, `(.L_x_4660) ;  /* 0x000000000f087348 */ /* 0x000fea0003c00000 */
[----:B------:R0:W1:Y:S02]  /*3180*/  SHFL.BFLY P6, R14, R13, R12, R11 ;  /* 0x0c00000c0d0e7389 */ /* 0x00006400000c000b */
[----:B01----:R-:W-:Y:S05]  /*3190*/  ENDCOLLECTIVE ;  /* 0x000000000000791b */ /* 0x003fea0003800000 */
.L_x_4660:
[----:B------:R-:W-:Y:S01]  /*31a0*/  IMAD.MOV.U32 R12, RZ, RZ, 0x8 ;  /* 0x00000008ff0c7424 */ /* 0x000fe200078e00ff */
[----:B------:R-:W-:-:S04]  /*31b0*/  FMNMX.FTZ R0, R14, -3.40282346638528859812e+38, !PT ;  /* 0xff7fffff0e007809 */ /* 0x000fc80007810000 */
[----:B------:R-:W-:-:S07]  /*31c0*/  MOV R13, R0 ;  /* 0x00000000000d7202 */ /* 0x000fce0000000f00 */
[----:B------:R-:W-:Y:S05]  /*31d0*/  WARPSYNC.COLLECTIVE R15, `(.L_x_4661) ;  /* 0x000000000f087348 */ /* 0x000fea0003c00000 */
[----:B------:R0:W1:Y:S02]  /*31e0*/  SHFL.BFLY P6, R14, R13, R12, R11 ;  /* 0x0c00000c0d0e7389 */ /* 0x00006400000c000b */
[----:B01----:R-:W-:Y:S05]  /*31f0*/  ENDCOLLECTIVE ;  /* 0x000000000000791b */ /* 0x003fea0003800000 */
.L_x_4661:
[----:B------:R-:W-:Y:S01]  /*3200*/  HFMA2 R12, -RZ, RZ, 0, 2.384185791015625e-07 ;  /* 0x00000004ff0c7431 */ /* 0x000fe200000001ff */
[----:B------:R-:W-:-:S04]  /*3210*/  FMNMX.FTZ R2, R0, R14, !PT ;  /* 0x0000000e00027209 */ /* 0x000fc80007810000 */
[----:B------:R-:W-:-:S07]  /*3220*/  MOV R13, R2 ;  /* 0x00000002000d7202 */ /* 0x000fce0000000f00 */
[----:B------:R-:W-:Y:S05]  /*3230*/  WARPSYNC.COLLECTIVE R15, `(.L_x_4662) ;  /* 0x000000000f087348 */ /* 0x000fea0003c00000 */
[----:B------:R0:W1:Y:S02]  /*3240*/  SHFL.BFLY P6, R14, R13, R12, R11 ;  /* 0x0c00000c0d0e7389 */ /* 0x00006400000c000b */
[----:B01----:R-:W-:Y:S05]  /*3250*/  ENDCOLLECTIVE ;  /* 0x000000000000791b */ /* 0x003fea0003800000 */
.L_x_4662:
[----:B------:R-:W-:Y:S05]  /*3260*/  BRA `(.L_x_4663) ;  /* 0xffffffd800447947 */ /* 0x000fea000383ffff */
.L_x_4664:
        /* <DEDUP_REMOVED lines=9> */
.L_x_25672:


//--------------------- .text._ZN4vllm25paged_attention_v1_kernelIthLi128ELi8ELi128ELNS_18Fp8KVCacheDataTypeE2ELb1EEEvPT_PKS2_PKT0_S8_ifPKiSA_iPKfiiiSC_SC_iiiii --------------------------
	.section	.text._ZN4vllm25paged_attention_v1_kernelIthLi128ELi8ELi128ELNS_18Fp8KVCacheDataTypeE2ELb1EEEvPT_PKS2_PKT0_S8_ifPKiSA_iPKfiiiSC_SC_iiiii,"ax",@progbits
	.align	128
        .global         _ZN4vllm25paged_attention_v1_kernelIthLi128ELi8ELi128ELNS_18Fp8KVCacheDataTypeE2ELb1EEEvPT_PKS2_PKT0_S8_ifPKiSA_iPKfiiiSC_SC_iiiii
        .type           _ZN4vllm25paged_attention_v1_kernelIthLi128ELi8ELi128ELNS_18Fp8KVCacheDataTypeE2ELb1EEEvPT_PKS2_PKT0_S8_ifPKiSA_iPKfiiiSC_SC_iiiii,@function
        .size           _ZN4vllm25paged_attention_v1_kernelIthLi128ELi8ELi128ELNS_18Fp8KVCacheDataTypeE2ELb1EEEvPT_PKS2_PKT0_S8_ifPKiSA_iPKfiiiSC_SC_iiiii,(.L_x_25673 - _ZN4vllm25paged_attention_v1_kernelIthLi128ELi8ELi128ELNS_18Fp8KVCacheDataTypeE2ELb1EEEvPT_PKS2_PKT0_S8_ifPKiSA_iPKfiiiSC_SC_iiiii)
        .other          _ZN4vllm25paged_attention_v1_kernelIthLi128ELi8ELi128ELNS_18Fp8KVCacheDataTypeE2ELb1EEEvPT_PKS2_PKT0_S8_ifPKiSA_iPKfiiiSC_SC_iiiii,@"STO_CUDA_ENTRY STV_DEFAULT"
_ZN4vllm25paged_attention_v1_kernelIthLi128ELi8ELi128ELNS_18Fp8KVCacheDataTypeE2ELb1EEEvPT_PKS2_PKT0_S8_ifPKiSA_iPKfiiiSC_SC_iiiii:
.text._ZN4vllm25paged_attention_v1_kernelIthLi128ELi8ELi128ELNS_18Fp8KVCacheDataTypeE2ELb1EEEvPT_PKS2_PKT0_S8_ifPKiSA_iPKfiiiSC_SC_iiiii:
        /* <DEDUP_REMOVED lines=110> */
.L_x_4665:
        /* <DEDUP_REMOVED lines=23> */
.L_x_4669:
        /* <DEDUP_REMOVED lines=42> */
.L_x_4667:
[----:B------:R-:W-:Y:S05]  /*0af0*/  BSYNC.RECONVERGENT B6 ;  /* 0x0000000000067941 */ /* 0x000fea0003800200 */
.L_x_4666:
        /* <DEDUP_REMOVED lines=8> */
.L_x_4707:
        /* <DEDUP_REMOVED lines=39> */
.L_x_4675:
        /* <DEDUP_REMOVED lines=11> */
.L_x_4674:
[----:B------:R-:W-:Y:S05]  /*0ea0*/  BSYNC.RECONVERGENT B1 ;  /* 0x0000000000017941 */ /* 0x000fea0003800200 */
.L_x_4673:
        /* <DEDUP_REMOVED lines=13> */
.L_x_4678:
        /* <DEDUP_REMOVED lines=100> */
.L_x_4677:
[----:B------:R-:W-:Y:S05]  /*15c0*/  BSYNC.RECONVERGENT B1 ;  /* 0x0000000000017941 */ /* 0x000fea0003800200 */
.L_x_4676:
        /* <DEDUP_REMOVED lines=55> */
.L_x_4680:
[----:B------:R-:W-:Y:S05]  /*1940*/  BSYNC.RECONVERGENT B1 ;  /* 0x0000000000017941 */ /* 0x000fea0003800200 */
.L_x_4679:
        /* <DEDUP_REMOVED lines=26> */
.L_x_4672:
[----:B------:R-:W-:Y:S05]  /*1af0*/  BSYNC.RECONVERGENT B0 ;  /* 0x0000000000007941 */ /* 0x000fea0003800200 */
.L_x_4671:
        /* <DEDUP_REMOVED lines=38> */
.L_x_4685:
[----:B------:R-:W0:Y:S01]  /*1d60*/  LDS R11, [R8] ;  /* 0x00000000080b7984 */ /* 0x000e220000000800 */
[----:B------:R-:W-:-:S05]  /*1d70*/  VIADD R9, R9, 0x1 ;  /* 0x0000000109097836 */ /* 0x000fca0000000000 */
[----:B------:R-:W-:Y:S01]  /*1d80*/  ISETP.NE.AND P0, PT, R9, RZ, PT ;  /* 0x000000ff0900720c */ /* 0x000fe20003f05270 */
[----:B0-----:R-:W-:-:S05]  /*1d90*/  FMUL.FTZ R11, R11, R2 ;  /* 0x000000020b0b7220 */ /* 0x001fca0000410000 */
[----:B------:R0:W-:Y:S02]  /*1da0*/  STS [R8], R11 ;  /* 0x0000000b08007388 */ /* 0x0001e40000000800 */
[----:B0-----:R-:W-:-:S05]  /*1db0*/  IADD3 R8, PT, PT, R8, 0x200, RZ ;  /* 0x0000020008087810 */ /* 0x001fca0007ffe0ff */
[----:B------:R-:W-:Y:S05]  /*1dc0*/  @P0 BRA `(.L_x_4685) ;  /* 0xfffffffc00e40947 */ /* 0x000fea000383ffff */
.L_x_4684:
[----:B------:R-:W-:Y:S05]  /*1dd0*/  BSYNC.RECONVERGENT B1 ;  /* 0x0000000000017941 */ /* 0x000fea0003800200 */
.L_x_4683:
        /* <DEDUP_REMOVED lines=13> */
.L_x_4688:
        /* <DEDUP_REMOVED lines=52> */
.L_x_4687:
[----:B------:R-:W-:Y:S05]  /*21f0*/  BSYNC.RECONVERGENT B1 ;  /* 0x0000000000017941 */ /* 0x000fea0003800200 */
.L_x_4686:
        /* <DEDUP_REMOVED lines=31> */
.L_x_4690:
[----:B------:R-:W-:Y:S05]  /*23f0*/  BSYNC.RECONVERGENT B1 ;  /* 0x0000000000017941 */ /* 0x000fea0003800200 */
.L_x_4689:
        /* <DEDUP_REMOVED lines=14> */
.L_x_4682:
[----:B------:R-:W-:Y:S05]  /*24e0*/  BSYNC.RECONVERGENT B0 ;  /* 0x0000000000007941 */ /* 0x000fea0003800200 */
.L_x_4681:
[----:B------:R-:W-:Y:S01]  /*24f0*/  BAR.SYNC.DEFER_BLOCKING 0x0 ;  /* 0x0000000000007b1d */ /* 0x000fe20000010000 */
[----:B------:R-:W-:-:S13]  /*2500*/  ISETP.GE.AND P0, PT, R4, UR43, PT ;  /* 0x0000002b04007c0c */ /* 0x000fda000bf06270 */
[----:B------:R-:W-:Y:S05]  /*2510*/  @P0 BRA `(.L_x_4691) ;  /* 0x0000000400480947 */ /* 0x000fea0003800000 */
[----:B------:R-:W2:Y:S01]  /*2520*/  LDCU UR4, c[0x0][0x3ec] ;  /* 0x00007d80ff0477ac */ /* 0x000ea20008000800 */
[----:B------:R-:W-:Y:S01]  /*2530*/  MOV R16, R4 ;  /* 0x0000000400107202 */ /* 0x000fe20000000f00 */
[----:B--2---:R-:W-:-:S07]  /*2540*/  VIADD R17, R5, -UR4 ;  /* 0x8000000405117c36 */ /* 0x004fce0008000000 */
.L_x_4694:
        /* <DEDUP_REMOVED lines=76> */
.L_x_4693:
[----:B------:R-:W-:Y:S05]  /*2a10*/  BSYNC.RECONVERGENT B6 ;  /* 0x0000000000067941 */ /* 0x000fea0003800200 */
.L_x_4692:
[----:B------:R-:W-:-:S13]  /*2a20*/  ISETP.NE.AND P6, PT, R18, RZ, PT ;  /* 0x000000ff1200720c */ /* 0x000fda0003fc5270 */
[----:B------:R-:W-:Y:S05]  /*2a30*/  @!P6 BRA `(.L_x_4694) ;  /* 0xfffffff800c4e947 */ /* 0x000fea000383ffff */
.L_x_4691:
        /* <DEDUP_REMOVED lines=26> */
.L_x_4696:
[----:B------:R-:W-:Y:S05]  /*2be0*/  BSYNC.RECONVERGENT B0 ;  /* 0x0000000000007941 */ /* 0x000fea0003800200 */
.L_x_4695:
        /* <DEDUP_REMOVED lines=16> */
.L_x_4698:
[----:B------:R-:W-:Y:S05]  /*2cf0*/  BSYNC.RECONVERGENT B0 ;  /* 0x0000000000007941 */ /* 0x000fea0003800200 */
.L_x_4697:
        /* <DEDUP_REMOVED lines=12> */
.L_x_4700:
[----:B------:R-:W-:Y:S05]  /*2dc0*/  BSYNC.RECONVERGENT B0 ;  /* 0x0000000000007941 */ /* 0x000fea0003800200 */
.L_x_4699:
        /* <DEDUP_REMOVED lines=16> */
.L_x_4702:
[----:B------:R-:W-:Y:S05]  /*2ed0*/  BSYNC.RECONVERGENT B0 ;  /* 0x0000000000007941 */ /* 0x000fea0003800200 */
.L_x_4701:
[----:B------:R-:W-:Y:S06]  /*2ee0*/  BAR.SYNC.DEFER_BLOCKING 0x0 ;  /* 0x0000000000007b1d */ /* 0x000fec0000010000 */
[----:B------:R-:W-:Y:S05]  /*2ef0*/  @P3 EXIT ;  /* 0x000000000000394d */ /* 0x000fea0003800000 */
[----:B------:R-:W2:Y:S01]  /*2f00*/  S2UR UR6, SR_CTAID.Z ;  /* 0x00000000000679c3 */ /* 0x000ea20000002700 */
[----:B------:R-:W3:Y:S01]  /*2f10*/  LDCU UR5, c[0x0][0x378] ;  /* 0x00006f00ff0577ac */ /* 0x000ee20008000800 */
[----:B-1----:R-:W-:Y:S02]  /*2f20*/  F2FP.F16.F32.PACK_AB R5, R5, R6 ;  /* 0x000000060505723e */ /* 0x002fe400000000ff */
[----:B------:R-:W-:Y:S01]  /*2f30*/  F2FP.F16.F32.PACK_AB R4, R3, R4 ;  /* 0x000000040304723e */ /* 0x000fe200000000ff */
        /* <DEDUP_REMOVED lines=18> */
.L_x_4668:
        /* <DEDUP_REMOVED lines=16> */
.L_x_4703:
[----:B------:R-:W-:Y:S05]  /*3160*/  EXIT ;  /* 0x000000000000794d */ /* 0x000fea0003800000 */
.L_x_4670:
[----:B------:R-:W-:Y:S02]  /*3170*/  HFMA2 R12, -RZ, RZ, 0, 9.5367431640625e-07 ;  /* 0x00000010ff0c7431 */ /* 0x000fe400000001ff */
[----:B------:R-:W-:Y:S01]  /*3180*/  IMAD.MOV.U32 R11, RZ, RZ, 0x1f ;  /* 0x0000001fff0b7424 */ /* 0x000fe200078e00ff */
[----:B------:R-:W-:-:S07]  /*3190*/  MOV R15, 0xffffffff ;  /* 0xffffffff000f7802 */ /* 0x000fce0000000f00 */
[----:B------:R-:W-:Y:S05]  /*31a0*/  WARPSYNC.COLLECTIVE R15, `(.L_x_4704) ;  /* 0x000000000f087348 */ /* 0x000fea0003c00000 */
[----:B------:R0:W1:Y:S02]  /*31b0*/  SHFL.BFLY P6, R14, R13, R12, R11 ;  /* 0x0c00000c0d0e7389 */ /* 0x00006400000c000b */
[----:B01----:R-:W-:Y:S05]  /*31c0*/  ENDCOLLECTIVE ;  /* 0x000000000000791b */ /* 0x003fea0003800000 */
.L_x_4704:
[----:B------:R-:W-:Y:S01]  /*31d0*/  IMAD.MOV.U32 R12, RZ, RZ, 0x8 ;  /* 0x00000008ff0c7424 */ /* 0x000fe200078e00ff */
[----:B------:R-:W-:-:S04]  /*31e0*/  FMNMX.FTZ R0, R14, -3.40282346638528859812e+38, !PT ;  /* 0xff7fffff0e007809 */ /* 0x000fc80007810000 */
[----:B------:R-:W-:-:S07]  /*31f0*/  MOV R13, R0 ;  /* 0x00000000000d7202 */ /* 0x000fce0000000f00 */
[----:B------:R-:W-:Y:S05]  /*3200*/  WARPSYNC.COLLECTIVE R15, `(.L_x_4705) ;  /* 0x000000000f087348 */ /* 0x000fea0003c00000 */
[----:B------:R0:W1:Y:S02]  /*3210*/  SHFL.BFLY P6, R14, R13, R12, R11 ;  /* 0x0c00000c0d0e7389 */ /* 0x00006400000c000b */
[----:B01----:R-:W-:Y:S05]  /*3220*/  ENDCOLLECTIVE ;  /* 0x000000000000791b */ /* 0x003fea0003800000 */
.L_x_4705:
[----:B------:R-:W-:Y:S01]  /*3230*/  HFMA2 R12, -RZ, RZ, 0, 2.384185791015625e-07 ;  /* 0x00000004ff0c7431 */ /* 0x000fe200000001ff */
[----:B------:R-:W-:-:S04]  /*3240*/  FMNMX.FTZ R2, R0, R14, !PT ;  /* 0x0000000e00027209 */ /* 0x000fc80007810000 */
[----:B------:R-:W-:-:S07]  /*3250*/  MOV R13, R2 ;  /* 0x00000002000d7202 */ /* 0x000fce0000000f00 */
[----:B------:R-:W-:Y:S05]  /*3260*/  WARPSYNC.COLLECTIVE R15, `(.L_x_4706) ;  /* 0x000000000f087348 */ /* 0x000fea0003c00000 */
[----:B------:R0:W1:Y:S02]  /*3270*/  SHFL.BFLY P6, R14, R13, R12, R11 ;  /* 0x0c00000c0d0e7389 */ /* 0x00006400000c000b */
[----:B01----:R-:W-:Y:S05]  /*3280*/  ENDCOLLECTIVE ;  /* 0x000000000000791b */ /* 0x003fea0003800000 */
.L_x_4706:
[----:B------:R-:W-:Y:S05]  /*3290*/  BRA `(.L_x_4707) ;  /* 0xffffffd800387947 */ /* 0x000fea000383ffff */
.L_x_4708:
        /* <DEDUP_REMOVED lines=14> */
.L_x_25673:


//--------------------- .text._ZN4vllm25paged_attention_v1_kernelIthLi120ELi8ELi128ELNS_18Fp8KVCacheDataTypeE2ELb1EEEvPT_PKS2_PKT0_S8_ifPKiSA_iPKfiiiSC_SC_iiiii --------------------------
	.section	.text._ZN4vllm25paged_attention_v1_kernelIthLi120ELi8ELi128ELNS_18Fp8KVCacheDataTypeE2ELb1EEEvPT_PKS2_PKT0_S8_ifPKiSA_iPKfiiiSC_SC_iiiii,"ax",@progbits
	.align	128
        .global         _ZN4vllm25paged_attention_v1_kernelIthLi120ELi8ELi128ELNS_18Fp8KVCacheDataTypeE2ELb1EEEvPT_PKS2_PKT0_S8_ifPKiSA_iPKfiiiSC_SC_iiiii
        .type           _ZN4vllm25paged_attention_v1_kernelIthLi120ELi8ELi128ELNS_18Fp8KVCacheDataTypeE2ELb1EEEvPT_PKS2_PKT0_S8_ifPKiSA_iPKfiiiSC_SC_iiiii,@function
        .size           _ZN4vllm25paged_attention_v1_kernelIthLi120ELi8ELi128ELNS_18Fp8KVCacheDataTypeE2ELb1EEEvPT_PKS2_PKT0_S8_ifPKiSA_iPKfiiiSC_SC_iiiii,(.L_x_25674 - _ZN4vllm25paged_attention_v1_kernelIthLi120ELi8ELi128ELNS_18Fp8KVCacheDataTypeE2ELb1EEEvPT_PKS2_PKT0_S8_ifPKiSA_iPKfiiiSC_SC_iiiii)
        .other          _ZN4vllm25paged_attention_v1_kernelIthLi120ELi8ELi128ELNS_18Fp8KVCacheDataTypeE2ELb1EEEvPT_PKS2_PKT0_S8_ifPKiSA_iPKfiiiSC_SC_iiiii,@"STO_CUDA_ENTRY STV_DEFAULT"
_ZN4vllm25paged_attention_v1_kernelIthLi120ELi8ELi128ELNS_18Fp8KVCacheDataTypeE2ELb1EEEvPT_PKS2_PKT0_S8_ifPKiSA_iPKfiiiSC_SC_iiiii:
.text._ZN4vllm25paged_attention_v1_kernelIthLi120ELi8ELi128ELNS_18Fp8KVCacheDataTypeE2ELb1EEEvPT_PKS2_PKT0_S8_ifPKiSA_iPKfiiiSC_SC_iiiii:
        /* <DEDUP_REMOVED lines=114> */
.L_x_4709:
        /* <DEDUP_REMOVED lines=23> */
.L_x_4713:
        /* <DEDUP_REMOVED lines=42> */
.L_x_4711:
[----:B------:R-:W-:Y:S05]  /*0b30*/  BSYNC.RECONVERGENT B6 ;  /* 0x0000000000067941 */ /* 0x000fea0003800200 */
.L_x_4710:
        /* <DEDUP_REMOVED lines=8> */
.L_x_4751:
        /* <DEDUP_REMOVED lines=39> */
.L_x_4719:
        /* <DEDUP_REMOVED lines=11> */
.L_x_4718:
[----:B------:R-:W-:Y:S05]  /*0ee0*/  BSYNC.RECONVERGENT B1 ;  /* 0x0000000000017941 */ /* 0x000fea0003800200 */
.L_x_4717:
        /* <DEDUP_REMOVED lines=13> */
.L_x_4722:
        /* <DEDUP_REMOVED lines=100> */
.L_x_4721:
[----:B------:R-:W-:Y:S05]  /*1600*/  BSYNC.RECONVERGENT B1 ;  /* 0x0000000000017941 */ /* 0x000fea0003800200 */
.L_x_4720:
        /* <DEDUP_REMOVED lines=55> */
.L_x_4724:
[----:B------:R-:W-:Y:S05]  /*1980*/  BSYNC.RECONVERGENT B1 ;  /* 0x0000000000017941 */ /* 0x000fea0003800200 */
.L_x_4723:
        /* <DEDUP_REMOVED lines=26> */
.L_x_4716:
[----:B------:R-:W-:Y:S05]  /*1b30*/  BSYNC.RECONVERGENT B0 ;  /* 0x0000000000007941 */ /* 0x000fea0003800200 */
.L_x_4715:
        /* <DEDUP_REMOVED lines=38> */
.L_x_4729:
[----:B------:R-:W0:Y:S01]  /*1da0*/  LDS R11, [R8] ;  /* 0x00000000080b7984 */ /* 0x000e220000000800 */
[----:B------:R-:W-:-:S05]  /*1db0*/  VIADD R9, R9, 0x1 ;  /* 0x0000000109097836 */ /* 0x000fca0000000000 */
[----:B------:R-:W-:Y:S01]  /*1dc0*/  ISETP.NE.AND P0, PT, R9, RZ, PT ;  /* 0x000000ff0900720c */ /* 0x000fe20003f05270 */
[----:B0-----:R-:W-:-:S05]  /*1dd0*/  FMUL.FTZ R11, R11, R2 ;  /* 0x000000020b0b7220 */ /* 0x001fca0000410000 */
[----:B------:R0:W-:Y:S02]  /*1de0*/  STS [R8], R11 ;  /* 0x0000000b08007388 */ /* 0x0001e40000000800 */
[----:B0-----:R-:W-:-:S05]  /*1df0*/  IADD3 R8, PT, PT, R8, 0x200, RZ ;  /* 0x0000020008087810 */ /* 0x001fca0007ffe0ff */
[----:B------:R-:W-:Y:S05]  /*1e00*/  @P0 BRA `(.L_x_4729) ;  /* 0xfffffffc00e40947 */ /* 0x000fea000383ffff */
.L_x_4728:
[----:B------:R-:W-:Y:S05]  /*1e10*/  BSYNC.RECONVERGENT B1 ;  /* 0x0000000000017941 */ /* 0x000fea0003800200 */
.L_x_4727:
        /* <DEDUP_REMOVED lines=13> */
.L_x_4732:
        /* <DEDUP_REMOVED lines=52> */
.L_x_4731:
[----:B------:R-:W-:Y:S05]  /*2230*/  BSYNC.RECONVERGENT B1 ;  /* 0x0000000000017941 */ /* 0x000fea0003800200 */
.L_x_4730:
        /* <DEDUP_REMOVED lines=31> */
.L_x_4734:
[----:B------:R-:W-:Y:S05]  /*2430*/  BSYNC.RECONVERGENT B1 ;  /* 0x0000000000017941 */ /* 0x000fea0003800200 */
.L_x_4733:
        /* <DEDUP_REMOVED lines=14> */
.L_x_4726:
[----:B------:R-:W-:Y:S05]  /*2520*/  BSYNC.RECONVERGENT B0 ;  /* 0x0000000000007941 */ /* 0x000fea0003800200 */
.L_x_4725:
[----:B------:R-:W-:Y:S01]  /*2530*/  BAR.SYNC.DEFER_BLOCKING 0x0 ;  /* 0x0000000000007b1d */ /* 0x000fe20000010000 */
[----:B------:R-:W-:-:S13]  /*2540*/  ISETP.GE.AND P0, PT, R4, UR43, PT ;  /* 0x0000002b04007c0c */ /* 0x000fda000bf06270 */
[----:B------:R-:W-:Y:S05]  /*2550*/  @P0 BRA `(.L_x_4735) ;  /* 0x0000000400480947 */ /* 0x000fea0003800000 */
[----:B------:R-:W2:Y:S01]  /*2560*/  LDCU UR4, c[0x0][0x3ec] ;  /* 0x00007d80ff0477ac */ /* 0x000ea20008000800 */
[----:B------:R-:W-:Y:S01]  /*2570*/  MOV R16, R4 ;  /* 0x0000000400107202 */ /* 0x000fe20000000f00 */
[----:B--2---:R-:W-:-:S07]  /*2580*/  VIADD R17, R5, -UR4 ;  /* 0x8000000405117c36 */ /* 0x004fce0008000000 */
.L_x_4738:
        /* <DEDUP_REMOVED lines=76> */
.L_x_4737:
[----:B------:R-:W-:Y:S05]  /*2a50*/  BSYNC.RECONVERGENT B6 ;  /* 0x0000000000067941 */ /* 0x000fea0003800200 */
.L_x_4736:
[----:B------:R-:W-:-:S13]  /*2a60*/  ISETP.NE.AND P6, PT, R18, RZ, PT ;  /* 0x000000ff1200720c */ /* 0x000fda0003fc5270 */
[----:B------:R-:W-:Y:S05]  /*2a70*/  @!P6 BRA `(.L_x_4738) ;  /* 0xfffffff800c4e947 */ /* 0x000fea000383ffff */
.L_x_4735:
        /* <DEDUP_REMOVED lines=27> */
.L_x_4740:
[----:B------:R-:W-:Y:S05]  /*2c30*/  BSYNC.RECONVERGENT B0 ;  /* 0x0000000000007941 */ /* 0x000fea0003800200 */
.L_x_4739:
        /* <DEDUP_REMOVED lines=12> */
.L_x_4742:
[----:B------:R-:W-:Y:S05]  /*2d00*/  BSYNC.RECONVERGENT B0 ;  /* 0x0000000000007941 */ /* 0x000fea0003800200 */
.L_x_4741:
        /* <DEDUP_REMOVED lines=8> */
.L_x_4744:
[----:B------:R-:W-:Y:S05]  /*2d90*/  BSYNC.RECONVERGENT B0 ;  /* 0x0000000000007941 */ /* 0x000fea0003800200 */
.L_x_4743:
        /* <DEDUP_REMOVED lines=12> */
.L_x_4746:
[----:B------:R-:W-:Y:S05]  /*2e60*/  BSYNC.RECONVERGENT B0 ;  /* 0x0000000000007941 */ /* 0x000fea0003800200 */
.L_x_4745:
[----:B------:R-:W-:Y:S06]  /*2e70*/  BAR.SYNC.DEFER_BLOCKING 0x0 ;  /* 0x0000000000007b1d */ /* 0x000fec0000010000 */
[----:B------:R-:W-:Y:S05]  /*2e80*/  @P0 EXIT ;  /* 0x000000000000094d */ /* 0x000fea0003800000 */
[----:B------:R-:W2:Y:S01]  /*2e90*/  S2UR UR6, SR_CTAID.Z ;  /* 0x00000000000679c3 */ /* 0x000ea20000002700 */
[----:B------:R-:W3:Y:S01]  /*2ea0*/  LDCU UR5, c[0x0][0x378] ;  /* 0x00006f00ff0577ac */ /* 0x000ee20008000800 */
[----:B01----:R-:W-:Y:S02]  /*2eb0*/  F2FP.F16.F32.PACK_AB R0, RZ, R3 ;  /* 0x00000003ff00723e */ /* 0x003fe400000000ff */
[----:B------:R-:W-:Y:S01]  /*2ec0*/  F2FP.F16.F32.PACK_AB R4, R7, R4 ;  /* 0x000000040704723e */ /* 0x000fe200000000ff */
        /* <DEDUP_REMOVED lines=16> */
[----:B------:R-:W-:-:S05]  /*2fd0*/  F2FP.F16.F32.PACK_AB R5, RZ, R5 ;  /* 0x00000005ff05723e */ /* 0x000fca00000000ff */
[----:B------:R-:W-:Y:S01]  /*2fe0*/  STG.E.U16 desc[UR36][R2.64+0xc0], R5 ;  /* 0x0000c00502007986 */ /* 0x000fe2000c101524 */
[----:B------:R-:W-:Y:S05]  /*2ff0*/  EXIT ;  /* 0x000000000000794d */ /* 0x000fea0003800000 */
.L_x_4712:
        /* <DEDUP_REMOVED lines=16> */
.L_x_4747:
[----:B------:R-:W-:Y:S05]  /*3100*/  EXIT ;  /* 0x000000000000794d */ /* 0x000fea0003800000 */
.L_x_4714:
[----:B------:R-:W-:Y:S02]  /*3110*/  HFMA2 R12, -RZ, RZ, 0, 9.5367431640625e-07 ;  /* 0x00000010ff0c7431 */ /* 0x000fe400000001ff */
[----:B------:R-:W-:Y:S01]  /*3120*/  IMAD.MOV.U32 R11, RZ, RZ, 0x1f ;  /* 0x0000001fff0b7424 */ /* 0x000fe200078e00ff */
[----:B------:R-:W-:-:S07]  /*3130*/  MOV R15, 0xffffffff ;  /* 0xffffffff000f7802 */ /* 0x000fce0000000f00 */
[----:B------:R-:W-:Y:S05]  /*3140*/  WARPSYNC.COLLECTIVE R15, `(.L_x_4748) ;  /* 0x000000000f087348 */ /* 0x000fea0003c00000 */
[----:B------:R0:W1:Y:S02]  /*3150*/  SHFL.BFLY P6, R14, R13, R12, R11 ;  /* 0x0c00000c0d0e7389 */ /* 0x00006400000c000b */
[----:B01----:R-:W-:Y:S05]  /*3160*/  ENDCOLLECTIVE ;  /* 0x000000000000791b */ /* 0x003fea0003800000 */
.L_x_4748:
[----:B------:R-:W-:Y:S01]  /*3170*/  IMAD.MOV.U32 R12, RZ, RZ, 0x8 ;  /* 0x00000008ff0c7424 */ /* 0x000fe200078e00ff */
[----:B------:R-:W-:-:S04]  /*3180*/  FMNMX.FTZ R0, R14, -3.40282346638528859812e+38, !PT ;  /* 0xff7fffff0e007809 */ /* 0x000fc80007810000 */
[----:B------:R-:W-:-:S07]  /*3190*/  MOV R13, R0 ;  /* 0x00000000000d7202 */ /* 0x000fce0000000f00 */
[----:B------:R-:W-:Y:S05]  /*31a0*/  WARPSYNC.COLLECTIVE R15, `(.L_x_4749) ;  /* 0x000000000f087348 */ /* 0x000fea0003c00000 */
[----:B------:R0:W1:Y:S02]  /*31b0*/  SHFL.BFLY P6, R14, R13, R12, R11 ;  /* 0x0c00000c0d0e7389 */ /* 0x00006400000c000b */
[----:B01----:R-:W-:Y:S05]  /*31c0*/  ENDCOLLECTIVE ;  /* 0x000000000000791b */ /* 0x003fea0003800000 */
.L_x_4749:
[----:B------:R-:W-:Y:S01]  /*31d0*/  HFMA2 R12, -RZ, RZ, 0, 2.384185791015625e-07 ;  /* 0x00000004ff0c7431 */ /* 0x000fe200000001ff */
[----:B------:R-:W-:-:S04]  /*31e0*/  FMNMX.FTZ R2, R0, R14, !PT ;  /* 0x0000000e00027209 */ /* 0x000fc80007810000 */
[----:B------:R-:W-:-:S07]  /*31f0*/  MOV R13, R2 ;  /* 0x00000002000d7202 */ /* 0x000fce0000000f00 */
[----:B------:R-:W-:Y:S05]  /*3200*/  WARPSYNC.COLLECTIVE R15, `(.L_x_4750) ;  /* 0x000000000f087348 */ /* 0x000fea0003c00000 */
[----:B------:R0:W1:Y:S02]  /*3210*/  SHFL.BFLY P6, R14, R13, R12, R11 ;  /* 0x0c00000c0d0e7389 */ /* 0x00006400000c000b */
[----:B01----:R-:W-:Y:S05]  /*3220*/  ENDCOLLECTIVE ;  /* 0x000000000000791b */ /* 0x003fea0003800000 */
.L_x_4750:
[----:B------:R-:W-:Y:S05]  /*3230*/  BRA `(.L_x_4751) ;  /* 0xffffffd800607947 */ /* 0x000fea000383ffff */
.L_x_4752:
        /* <DEDUP_REMOVED lines=12> */
.L_x_25674:


//--------------------- .text._ZN4vllm25paged_attention_v1_kernelIthLi112ELi8ELi128ELNS_18Fp8KVCacheDataTypeE2ELb1EEEvPT_PKS2_PKT0_S8_ifPKiSA_iPKfiiiSC_SC_iiiii --------------------------
	.section	.text._ZN4vllm25paged_attention_v1_kernelIthLi112ELi8ELi128ELNS_18Fp8KVCacheDataTypeE2ELb1EEEvPT_PKS2_PKT0_S8_ifPKiSA_iPKfiiiSC_SC_iiiii,"ax",@progbits
	.align	128
        .global         _ZN4vllm25paged_attention_v1_kernelIthLi112ELi8ELi128ELNS_18Fp8KVCacheDataTypeE2ELb1EEEvPT_PKS2_PKT0_S8_ifPKiSA_iPKfiiiSC_SC_iiiii
        .type           _ZN4vllm25paged_attention_v1_kernelIthLi112ELi8ELi128ELNS_18Fp8KVCacheDataTypeE2ELb1EEEvPT_PKS2_PKT0_S8_ifPKiSA_iPKfiiiSC_SC_iiiii,@function
        .size           _ZN4vllm25paged_attention_v1_kernelIthLi112ELi8ELi128ELNS_18Fp8KVCacheDataTypeE2ELb1EEEvPT_PKS2_PKT0_S8_ifPKiSA_iPKfiiiSC_SC_iiiii,(.L_x_25675 - _ZN4vllm25paged_attention_v1_kernelIthLi112ELi8ELi128ELNS_18Fp8KVCacheDataTypeE2ELb1EEEvPT_PKS2_PKT0_S8_ifPKiSA_iPKfiiiSC_SC_iiiii)
        .other          _ZN4vllm25paged_attention_v1_kernelIthLi112ELi8ELi128ELNS_18Fp8KVCacheDataTypeE2ELb1EEEvPT_PKS2_PKT0_S8_ifPKiSA_iPKfiiiSC_SC_iiiii,@"STO_CUDA_ENTRY STV_DEFAULT"
_ZN4vllm25paged_attention_v1_kernelIthLi112ELi8ELi128ELNS_18Fp8KVCacheDataTypeE2ELb1EEEvPT_PKS2_PKT0_S8_ifPKiSA_iPKfiiiSC_SC_iiiii:
.text._ZN4vllm25paged_attention_v1_kernelIthLi112ELi8ELi128ELNS_18Fp8KVCacheDataTypeE2ELb1EEEvPT_PKS2_PKT0_S8_ifPKiSA_iPKfiiiSC_SC_iiiii:
        /* <DEDUP_REMOVED lines=114> */
.L_x_4753:
        /* <DEDUP_REMOVED lines=23> */
.L_x_4757:
        /* <DEDUP_REMOVED lines=42> */
.L_x_4755:
[----:B------:R-:W-:Y:S05]  /*0b30*/  BSYNC.RECONVERGENT B6 ;  /* 0x0000000000067941 */ /* 0x000fea0003800200 */
.L_x_4754:
        /* <DEDUP_REMOVED lines=8> */
.L_x_4795:
        /* <DEDUP_REMOVED lines=39> */
.L_x_4763:
        /* <DEDUP_REMOVED lines=11> */
.L_x_4762:
[----:B------:R-:W-:Y:S05]  /*0ee0*/  BSYNC.RECONVERGENT B1 ;  /* 0x0000000000017941 */ /* 0x000fea0003800200 */
.L_x_4761:
        /* <DEDUP_REMOVED lines=13> */
.L_x_4766:
        /* <DEDUP_REMOVED lines=100> */
.L_x_4765:
[----:B------:R-:W-:Y:S05]  /*1600*/  BSYNC.RECONVERGENT B1 ;  /* 0x0000000000017941 */ /* 0x000fea0003800200 */
.L_x_4764:
        /* <DEDUP_REMOVED lines=55> */
.L_x_4768:
[----:B------:R-:W-:Y:S05]  /*1980*/  BSYNC.RECONVERGENT B1 ;  /* 0x0000000000017941 */ /* 0x000fea0003800200 */
.L_x_4767:
        /* <DEDUP_REMOVED lines=26> */
.L_x_4760:
[----:B------:R-:W-:Y:S05]  /*1b30*/  BSYNC.RECONVERGENT B0 ;  /* 0x0000000000007941 */ /* 0x000fea0003800200 */
.L_x_4759:
        /* <DEDUP_REMOVED lines=38> */
.L_x_4773:
[----:B------:R-:W0:Y:S01]  /*1da0*/  LDS R11, [R8] ;  /* 0x00000000080b7984 */ /* 0x000e220000000800 */
[----:B------:R-:W-:-:S05]  /*1db0*/  VIADD R9, R9, 0x1 ;  /* 0x0000000109097836 */ /* 0x000fca0000000000 */
[----:B------:R-:W-:Y:S01]  /*1dc0*/  ISETP.NE.AND P0, PT, R9, RZ, PT ;  /* 0x000000ff0900720c */ /* 0x000fe20003f05270 */
[----:B0-----:R-:W-:-:S05]  /*1dd0*/  FMUL.FTZ R11, R11, R2 ;  /* 0x000000020b0b7220 */ /* 0x001fca0000410000 */
[----:B------:R0:W-:Y:S02]  /*1de0*/  STS [R8], R11 ;  /* 0x0000000b08007388 */ /* 0x0001e40000000800 */
[----:B0-----:R-:W-:-:S05]  /*1df0*/  IADD3 R8, PT, PT, R8, 0x200, RZ ;  /* 0x0000020008087810 */ /* 0x001fca0007ffe0ff */
[----:B------:R-:W-:Y:S05]  /*1e00*/  @P0 BRA `(.L_x_4773) ;  /* 0xfffffffc00e40947 */ /* 0x000fea000383ffff */
.L_x_4772:
[----:B------:R-:W-:Y:S05]  /*1e10*/  BSYNC.RECONVERGENT B1 ;  /* 0x0000000000017941 */ /* 0x000fea0003800200 */
.L_x_4771:
        /* <DEDUP_REMOVED lines=13> */
.L_x_4776:
        /* <DEDUP_REMOVED lines=52> */
.L_x_4775:
[----:B------:R-:W-:Y:S05]  /*2230*/  BSYNC.RECONVERGENT B1 ;  /* 0x0000000000017941 */ /* 0x000fea0003800200 */
.L_x_4774:
        /* <DEDUP_REMOVED lines=31> */
.L_x_4778:
[----:B------:R-:W-:Y:S05]  /*2430*/  BSYNC.RECONVERGENT B1 ;  /* 0x0000000000017941 */ /* 0x000fea0003800200 */
.L_x_4777:
        /* <DEDUP_REMOVED lines=14> */
.L_x_4770:
[----:B------:R-:W-:Y:S05]  /*2520*/  BSYNC.RECONVERGENT B0 ;  /* 0x0000000000007941 */ /* 0x000fea0003800200 */
.L_x_4769:
[----:B------:R-:W-:Y:S01]  /*2530*/  BAR.SYNC.DEFER_BLOCKING 0x0 ;  /* 0x0000000000007b1d */ /* 0x000fe20000010000 */
[----:B------:R-:W-:-:S13]  /*2540*/  ISETP.GE.AND P0, PT, R4, UR43, PT ;  /* 0x0000002b04007c0c */ /* 0x000fda000bf06270 */
[----:B------:R-:W-:Y:S05]  /*2550*/  @P0 BRA `(.L_x_4779) ;  /* 0x0000000400480947 */ /* 0x000fea0003800000 */
[----:B------:R-:W2:Y:S01]  /*2560*/  LDCU UR4, c[0x0][0x3ec] ;  /* 0x00007d80ff0477ac */ /* 0x000ea20008000800 */
[----:B------:R-:W-:Y:S01]  /*2570*/  MOV R16, R4 ;  /* 0x0000000400107202 */ /* 0x000fe20000000f00 */
[----:B--2---:R-:W-:-:S07]  /*2580*/  VIADD R17, R5, -UR4 ;  /* 0x8000000405117c36 */ /* 0x004fce0008000000 */
.L_x_4782:
        /* <DEDUP_REMOVED lines=76> */
.L_x_4781:
[----:B------:R-:W-:Y:S05]  /*2a50*/  BSYNC.RECONVERGENT B6 ;  /* 0x0000000000067941 */ /* 0x000fea0003800200 */
.L_x_4780:
[----:B------:R-:W-:-:S13]  /*2a60*/  ISETP.NE.AND P6, PT, R18, RZ, PT ;  /* 0x000000ff1200720c */ /* 0x000fda0003fc5270 */
[----:B------:R-:W-:Y:S05]  /*2a70*/  @!P6 BRA `(.L_x_4782) ;  /* 0xfffffff800c4e947 */ /* 0x000fea000383ffff */
.L_x_4779:
        /* <DEDUP_REMOVED lines=27> */
.L_x_4784:
[----:B------:R-:W-:Y:S05]  /*2c30*/  BSYNC.RECONVERGENT B0 ;  /* 0x0000000000007941 */ /* 0x000fea0003800200 */
.L_x_4783:
        /* <DEDUP_REMOVED lines=12> */
.L_x_4786:
[----:B------:R-:W-:Y:S05]  /*2d00*/  BSYNC.RECONVERGENT B0 ;  /* 0x0000000000007941 */ /* 0x000fea0003800200 */
.L_x_4785:
        /* <DEDUP_REMOVED lines=8> */
.L_x_4788:
[----:B------:R-:W-:Y:S05]  /*2d90*/  BSYNC.RECONVERGENT B0 ;  /* 0x0000000000007941 */ /* 0x000fea0003800200 */
.L_x_4787:
        /* <DEDUP_REMOVED lines=12> */
.L_x_4790:
[----:B------:R-:W-:Y:S05]  /*2e60*/  BSYNC.RECONVERGENT B0 ;  /* 0x0000000000007941 */ /* 0x000fea0003800200 */
.L_x_4789:
        /* <DEDUP_REMOVED lines=25> */
.L_x_4756:
        /* <DEDUP_REMOVED lines=16> */
.L_x_4791:
[----:B------:R-:W-:Y:S05]  /*3100*/  EXIT ;  /* 0x000000000000794d */ /* 0x000fea0003800000 */
.L_x_4758:
[----:B------:R-:W-:Y:S02]  /*3110*/  HFMA2 R12, -RZ, RZ, 0, 9.5367431640625e-07 ;  /* 0x00000010ff0c7431 */ /* 0x000fe400000001ff */
[----:B------:R-:W-:Y:S01]  /*3120*/  IMAD.MOV.U32 R11, RZ, RZ, 0x1f ;  /* 0x0000001fff0b7424 */ /* 0x000fe200078e00ff */
[----:B------:R-:W-:-:S07]  /*3130*/  MOV R15, 0xffffffff ;  /* 0xffffffff000f7802 */ /* 0x000fce0000000f00 */
[----:B------:R-:W-:Y:S05]  /*3140*/  WARPSYNC.COLLECTIVE R15, `(.L_x_4792) ;  /* 0x000000000f087348 */ /* 0x000fea0003c00000 */
[----:B------:R0:W1:Y:S02]  /*3150*/  SHFL.BFLY P6, R14, R13, R12, R11 ;  /* 0x0c00000c0d0e7389 */ /* 0x00006400000c000b */
[----:B01----:R-:W-:Y:S05]  /*3160*/  ENDCOLLECTIVE ;  /* 0x000000000000791b */ /* 0x003fea0003800000 */
.L_x_4792:
[----:B------:R-:W-:Y:S01]  /*3170*/  IMAD.MOV.U32 R12, RZ, RZ, 0x8 ;  /* 0x00000008ff0c7424 */ /* 0x000fe200078e00ff */
[----:B------:R-:W-:-:S04]  /*3180*/  FMNMX.FTZ R0, R14, -3.40282346638528859812e+38, !PT ;  /* 0xff7fffff0e007809 */ /* 0x000fc80007810000 */
[----:B------:R-:W-:-:S07]  /*3190*/  MOV R13, R0 ;  /* 0x00000000000d7202 */ /* 0x000fce0000000f00 */
[----:B------:R-:W-:Y:S05]  /*31a0*/  WARPSYNC.COLLECTIVE R15, `(.L_x_4793) ;  /* 0x000000000f087348 */ /* 0x000fea0003c00000 */
[----:B------:R0:W1:Y:S02]  /*31b0*/  SHFL.BFLY P6, R14, R13, R12, R11 ;  /* 0x0c00000c0d0e7389 */ /* 0x00006400000c000b */
[----:B01----:R-:W-:Y:S05]  /*31c0*/  ENDCOLLECTIVE ;  /* 0x000000000000791b */ /* 0x003fea0003800000 */
.L_x_4793:
[----:B------:R-:W-:Y:S01]  /*31d0*/  HFMA2 R12, -RZ, RZ, 0, 2.384185791015625e-07 ;  /* 0x00000004ff0c7431 */ /* 0x000fe200000001ff */
[----:B------:R-:W-:-:S04]  /*31e0*/  FMNMX.FTZ R2, R0, R14, !PT ;  /* 0x0000000e00027209 */ /* 0x000fc80007810000 */
[----:B------:R-:W-:-:S07]  /*31f0*/  MOV R13, R2 ;  /* 0x00000002000d7202 */ /* 0x000fce0000000f00 */
[----:B------:R-:W-:Y:S05]  /*3200*/  WARPSYNC.COLLECTIVE R15, `(.L_x_4794) ;  /* 0x000000000f087348 */ /* 0x000fea0003c00000 */
[----:B------:R0:W1:Y:S02]  /*3210*/  SHFL.BFLY P6, R14, R13, R12, R11 ;  /* 0x0c00000c0d0e7389 */ /* 0x00006400000c000b */
[----:B01----:R-:W-:Y:S05]  /*3220*/  ENDCOLLECTIVE ;  /* 0x000000000000791b */ /* 0x003fea0003800000 */
.L_x_4794:
[----:B------:R-:W-:Y:S05]  /*3230*/  BRA `(.L_x_4795) ;  /* 0xffffffd800607947 */ /* 0x000fea000383ffff */
.L_x_4796:
        /* <DEDUP_REMOVED lines=12> */
.L_x_25675:


//--------------------- .text._ZN4vllm25paged_attention_v1_kernelIthLi96ELi8ELi128ELNS_18Fp8KVCacheDataTypeE2ELb1EEEvPT_PKS2_PKT0_S8_ifPKiSA_iPKfiiiSC_SC_iiiii --------------------------
	.section	.text._ZN4vllm25paged_attention_v1_kernelIthLi96ELi8ELi128ELNS_18Fp8KVCacheDataTypeE2ELb1EEEvPT_PKS2_PKT0_S8_ifPKiSA_iPKfiiiSC_SC_iiiii,"ax",@progbits
	.align	128
        .global         _ZN4vllm25paged_attention_v1_kernelIthLi96ELi8ELi128ELNS_18Fp8KVCacheDataTypeE2ELb1EEEvPT_PKS2_PKT0_S8_ifPKiSA_iPKfiiiSC_SC_iiiii
        .type           _ZN4vllm25paged_attention_v1_kernelIthLi96ELi8ELi128ELNS_18Fp8KVCacheDataTypeE2ELb1EEEvPT_PKS2_PKT0_S8_ifPKiSA_iPKfiiiSC_SC_iiiii,@function
        .size           _ZN4vllm25paged_attention_v1_kernelIthLi96ELi8ELi128ELNS_18Fp8KVCacheDataTypeE2ELb1EEEvPT_PKS2_PKT0_S8_ifPKiSA_iPKfiiiSC_SC_iiiii,(.L_x_25676 - _ZN4vllm25paged_attention_v1_kernelIthLi96ELi8ELi128ELNS_18Fp8KVCacheDataTypeE2ELb1EEEvPT_PKS2_PKT0_S8_ifPKiSA_iPKfiiiSC_SC_iiiii)
        .other          _ZN4vllm25paged_attention_v1_kernelIthLi96ELi8ELi128ELNS_18Fp8KVCacheDataTypeE2ELb1EEEvPT_PKS2_PKT0_S8_ifPKiSA_iPKfiiiSC_SC_iiiii,@"STO_CUDA_ENTRY STV_DEFAULT"
_ZN4vllm25paged_attention_v1_kernelIthLi96ELi8ELi128ELNS_18Fp8KVCacheDataTypeE2ELb1EEEvPT_PKS2_PKT0_S8_ifPKiSA_iPKfiiiSC_SC_iiiii:
.text._ZN4vllm25paged_attention_v1_kernelIthLi96ELi8ELi128ELNS_18Fp8KVCacheDataTypeE2ELb1EEEvPT_PKS2_PKT0_S8_ifPKiSA_iPKfiiiSC_SC_iiiii:
        /* <DEDUP_REMOVED lines=110> */
.L_x_4797:
        /* <DEDUP_REMOVED lines=23> */
.L_x_4801:
        /* <DEDUP_REMOVED lines=42> */
.L_x_4799:
[----:B------:R-:W-:Y:S05]  /*0af0*/  BSYNC.RECONVERGENT B6 ;  /* 0x0000000000067941 */ /* 0x000fea0003800200 */
.L_x_4798:
        /* <DEDUP_REMOVED lines=8> */
.L_x_4831:
        /* <DEDUP_REMOVED lines=39> */
.L_x_4807:
        /* <DEDUP_REMOVED lines=11> */
.L_x_4806:
[----:B------:R-:W-:Y:S05]  /*0ea0*/  BSYNC.RECONVERGENT B1 ;  /* 0x0000000000017941 */ /* 0x000fea0003800200 */
.L_x_4805:
        /* <DEDUP_REMOVED lines=13> */
.L_x_4810:
        /* <DEDUP_REMOVED lines=100> */
.L_x_4809:
[----:B------:R-:W-:Y:S05]  /*15c0*/  BSYNC.RECONVERGENT B1 ;  /* 0x0000000000017941 */ /* 0x000fea0003800200 */
.L_x_4808:
        /* <DEDUP_REMOVED lines=55> */
.L_x_4812:
[----:B------:R-:W-:Y:S05]  /*1940*/  BSYNC.RECONVERGENT B1 ;  /* 0x0000000000017941 */ /* 0x000fea0003800200 */
.L_x_4811:
        /* <DEDUP_REMOVED lines=26> */
.L_x_4804:
[----:B------:R-:W-:Y:S05]  /*1af0*/  BSYNC.RECONVERGENT B0 ;  /* 0x0000000000007941 */ /* 0x000fea0003800200 */
.L_x_4803:
        /* <DEDUP_REMOVED lines=38> */
.L_x_4817:
[----:B------:R-:W0:Y:S01]  /*1d60*/  LDS R11, [R8] ;  /* 0x00000000080b7984 */ /* 0x000e220000000800 */
[----:B------:R-:W-:-:S05]  /*1d70*/  VIADD R9, R9, 0x1 ;  /* 0x0000000109097836 */ /* 0x000fca0000000000 */
[----:B------:R-:W-:Y:S01]  /*1d80*/  ISETP.NE.AND P0, PT, R9, RZ, PT ;  /* 0x000000ff0900720c */ /* 0x000fe20003f05270 */
[----:B0-----:R-:W-:-:S05]  /*1d90*/  FMUL.FTZ R11, R11, R2 ;  /* 0x000000020b0b7220 */ /* 0x001fca0000410000 */
[----:B------:R0:W-:Y:S02]  /*1da0*/  STS [R8], R11 ;  /* 0x0000000b08007388 */ /* 0x0001e40000000800 */
[----:B0-----:R-:W-:-:S05]  /*1db0*/  IADD3 R8, PT, PT, R8, 0x200, RZ ;  /* 0x0000020008087810 */ /* 0x001fca0007ffe0ff */
[----:B------:R-:W-:Y:S05]  /*1dc0*/  @P0 BRA `(.L_x_4817) ;  /* 0xfffffffc00e40947 */ /* 0x000fea000383ffff */
.L_x_4816:
[----:B------:R-:W-:Y:S05]  /*1dd0*/  BSYNC.RECONVERGENT B1 ;  /* 0x0000000000017941 */ /* 0x000fea0003800200 */
.L_x_4815:
        /* <DEDUP_REMOVED lines=13> */
.L_x_4820:
        /* <DEDUP_REMOVED lines=52> */
.L_x_4819:
[----:B------:R-:W-:Y:S05]  /*21f0*/  BSYNC.RECONVERGENT B1 ;  /* 0x0000000000017941 */ /* 0x000fea0003800200 */
.L_x_4818:
        /* <DEDUP_REMOVED lines=31> */
.L_x_4822:
[----:B------:R-:W-:Y:S05]  /*23f0*/  BSYNC.RECONVERGENT B1 ;  /* 0x0000000000017941 */ /* 0x000fea0003800200 */
.L_x_4821:
        /* <DEDUP_REMOVED lines=14> */
.L_x_4814:
[----:B------:R-:W-:Y:S05]  /*24e0*/  BSYNC.RECONVERGENT B0 ;  /* 0x0000000000007941 */ /* 0x000fea0003800200 */
.L_x_4813:
[----:B------:R-:W-:Y:S01]  /*24f0*/  BAR.SYNC.DEFER_BLOCKING 0x0 ;  /* 0x0000000000007b1d */ /* 0x000fe20000010000 */
[----:B------:R-:W-:-:S13]  /*2500*/  ISETP.GE.AND P0, PT, R4, UR43, PT ;  /* 0x0000002b04007c0c */ /* 0x000fda000bf06270 */
[----:B------:R-:W-:Y:S05]  /*2510*/  @P0 BRA `(.L_x_4823) ;  /* 0x0000000400480947 */ /* 0x000fea0003800000 */
[----:B------:R-:W2:Y:S01]  /*2520*/  LDCU UR4, c[0x0][0x3ec] ;  /* 0x00007d80ff0477ac */ /* 0x000ea20008000800 */
[----:B------:R-:W-:Y:S01]  /*2530*/  MOV R16, R4 ;  /* 0x0000000400107202 */ /* 0x000fe20000000f00 */
[----:B--2---:R-:W-:-:S07]  /*2540*/  VIADD R17, R5, -UR4 ;  /* 0x8000000405117c36 */ /* 0x004fce0008000000 */
.L_x_4826:
        /* <DEDUP_REMOVED lines=76> */
.L_x_4825:
[----:B------:R-:W-:Y:S05]  /*2a10*/  BSYNC.RECONVERGENT B6 ;  /* 0x0000000000067941 */ /* 0x000fea0003800200 */
.L_x_4824:
[----:B------:R-:W-:-:S13]  /*2a20*/  ISETP.NE.AND P6, PT, R18, RZ, PT ;  /* 0x000000ff1200720c */ /* 0x000fda0003fc5270 */
[----:B------:R-:W-:Y:S05]  /*2a30*/  @!P6 BRA `(.L_x_4826) ;  /* 0xfffffff800c4e947 */ /* 0x000fea000383ffff */
.L_x_4823:
        /* <DEDUP_REMOVED lines=46> */
[----:B------:R-:W-:Y:S02]  /*2d20*/  F2FP.F16.F32.PACK_AB R4, R5, R4 ;  /* 0x000000040504723e */ /* 0x000fe400000000ff */
[----:B------:R-:W-:-:S02]  /*2d30*/  F2FP.F16.F32.PACK_AB R0, RZ, R3 ;  /* 0x00000003ff00723e */ /* 0x000fc400000000ff */
        /* <DEDUP_REMOVED lines=15> */
.L_x_4800:
        /* <DEDUP_REMOVED lines=16> */
.L_x_4827:
[----:B------:R-:W-:Y:S05]  /*2f30*/  EXIT ;  /* 0x000000000000794d */ /* 0x000fea0003800000 */
.L_x_4802:
[----:B------:R-:W-:Y:S02]  /*2f40*/  HFMA2 R12, -RZ, RZ, 0, 9.5367431640625e-07 ;  /* 0x00000010ff0c7431 */ /* 0x000fe400000001ff */
[----:B------:R-:W-:Y:S01]  /*2f50*/  IMAD.MOV.U32 R11, RZ, RZ, 0x1f ;  /* 0x0000001fff0b7424 */ /* 0x000fe200078e00ff */
[----:B------:R-:W-:-:S07]  /*2f60*/  MOV R15, 0xffffffff ;  /* 0xffffffff000f7802 */ /* 0x000fce0000000f00 */
[----:B------:R-:W-:Y:S05]  /*2f70*/  WARPSYNC.COLLECTIVE R15, `(.L_x_4828) ;  /* 0x000000000f087348 */ /* 0x000fea0003c00000 */
[----:B------:R0:W1:Y:S02]  /*2f80*/  SHFL.BFLY P6, R14, R13, R12, R11 ;  /* 0x0c00000c0d0e7389 */ /* 0x00006400000c000b */
[----:B01----:R-:W-:Y:S05]  /*2f90*/  ENDCOLLECTIVE ;  /* 0x000000000000791b */ /* 0x003fea0003800000 */
.L_x_4828:
[----:B------:R-:W-:Y:S01]  /*2fa0*/  IMAD.MOV.U32 R12, RZ, RZ, 0x8 ;  /* 0x00000008ff0c7424 */ /* 0x000fe200078e00ff */
[----:B------:R-:W-:-:S04]  /*2fb0*/  FMNMX.FTZ R0, R14, -3.40282346638528859812e+38, !PT ;  /* 0xff7fffff0e007809 */ /* 0x000fc80007810000 */
[----:B------:R-:W-:-:S07]  /*2fc0*/  MOV R13, R0 ;  /* 0x00000000000d7202 */ /* 0x000fce0000000f00 */
[----:B------:R-:W-:Y:S05]  /*2fd0*/  WARPSYNC.COLLECTIVE R15, `(.L_x_4829) ;  /* 0x000000000f087348 */ /* 0x000fea0003c00000 */
[----:B------:R0:W1:Y:S02]  /*2fe0*/  SHFL.BFLY P6, R14, R13, R12, R11 ;  /* 0x0c00000c0d0e7389 */ /* 0x00006400000c000b */
[----:B01----:R-:W-:Y:S05]  /*2ff0*/  ENDCOLLECTIVE ;  /* 0x000000000000791b */ /* 0x003fea0003800000 */
.L_x_4829:
[----:B------:R-:W-:Y:S01]  /*3000*/  HFMA2 R12, -RZ, RZ, 0, 2.384185791015625e-07 ;  /* 0x00000004ff0c7431 */ /* 0x000fe200000001ff */
[----:B------:R-:W-:-:S04]  /*3010*/  FMNMX.FTZ R2, R0, R14, !PT ;  /* 0x0000000e00027209 */ /* 0x000fc80007810000 */
[----:B------:R-:W-:-:S07]  /*3020*/  MOV R13, R2 ;  /* 0x00000002000d7202 */ /* 0x000fce0000000f00 */
[----:B------:R-:W-:Y:S05]  /*3030*/  WARPSYNC.COLLECTIVE R15, `(.L_x_4830) ;  /* 0x000000000f087348 */ /* 0x000fea0003c00000 */
[----:B------:R0:W1:Y:S02]  /*3040*/  SHFL.BFLY P6, R14, R13, R12, R11 ;  /* 0x0c00000c0d0e7389 */ /* 0x00006400000c000b */
[----:B01----:R-:W-:Y:S05]  /*3050*/  ENDCOLLECTIVE ;  /* 0x000000000000791b */ /* 0x003fea0003800000 */
.L_x_4830:
[----:B------:R-:W-:Y:S05]  /*3060*/  BRA `(.L_x_4831) ;  /* 0xffffffd800c47947 */ /* 0x000fea000383ffff */
.L_x_4832:
        /* <DEDUP_REMOVED lines=9> */
.L_x_25676:


//--------------------- .text._ZN4vllm25paged_attention_v1_kernelIthLi80ELi8ELi128ELNS_18Fp8KVCacheDataTypeE2ELb1EEEvPT_PKS2_PKT0_S8_ifPKiSA_iPKfiiiSC_SC_iiiii --------------------------
	.section	.text._ZN4vllm25paged_attention_v1_kernelIthLi80ELi8ELi128ELNS_18Fp8KVCacheDataTypeE2ELb1EEEvPT_PKS2_PKT0_S8_ifPKiSA_iPKfiiiSC_SC_iiiii,"ax",@progbits
	.align	128
        .global         _ZN4vllm25paged_attention_v1_kernelIthLi80ELi8ELi128ELNS_18Fp8KVCacheDataTypeE2ELb1EEEvPT_PKS2_PKT0_S8_ifPKiSA_iPKfiiiSC_SC_iiiii
        .type           _ZN4vllm25paged_attention_v1_kernelIthLi80ELi8ELi128ELNS_18Fp8KVCacheDataTypeE2ELb1EEEvPT_PKS2_PKT0_S8_ifPKiSA_iPKfiiiSC_SC_iiiii,@function
        .size           _ZN4vllm25paged_attention_v1_kernelIthLi80ELi8ELi128ELNS_18Fp8KVCacheDataTypeE2ELb1EEEvPT_PKS2_PKT0_S8_ifPKiSA_iPKfiiiSC_SC_iiiii,(.L_x_25677 - _ZN4vllm25paged_attention_v1_kernelIthLi80ELi8ELi128ELNS_18Fp8KVCacheDataTypeE2ELb1EEEvPT_PKS2_PKT0_S8_ifPKiSA_iPKfiiiSC_SC_iiiii)
        .other          _ZN4vllm25paged_attention_v1_kernelIthLi80ELi8ELi128ELNS_18Fp8KVCacheDataTypeE2ELb1EEEvPT_PKS2_PKT0_S8_ifPKiSA_iPKfiiiSC_SC_iiiii,@"STO_CUDA_ENTRY STV_DEFAULT"
_ZN4vllm25paged_attention_v1_kernelIthLi80ELi8ELi128ELNS_18Fp8KVCacheDataTypeE2ELb1EEEvPT_PKS2_PKT0_S8_ifPKiSA_iPKfiiiSC_SC_iiiii:
.text._ZN4vllm25paged_attention_v1_kernelIthLi80ELi8ELi128ELNS_18Fp8KVCacheDataTypeE2ELb1EEEvPT_PKS2_PKT0_S8_ifPKiSA_iPKfiiiSC_SC_iiiii:
        /* <DEDUP_REMOVED lines=114> */
.L_x_4833:
        /* <DEDUP_REMOVED lines=23> */
.L_x_4837:
        /* <DEDUP_REMOVED lines=42> */
.L_x_4835:
[----:B------:R-:W-:Y:S05]  /*0b30*/  BSYNC.RECONVERGENT B6 ;  /* 0x0000000000067941 */ /* 0x000fea0003800200 */
.L_x_4834:
        /* <DEDUP_REMOVED lines=8> */
.L_x_4875:
        /* <DEDUP_REMOVED lines=39> */
.L_x_4843:
        /* <DEDUP_REMOVED lines=11> */
.L_x_4842:
[----:B------:R-:W-:Y:S05]  /*0ee0*/  BSYNC.RECONVERGENT B1 ;  /* 0x0000000000017941 */ /* 0x000fea0003800200 */
.L_x_4841:
        /* <DEDUP_REMOVED lines=13> */
.L_x_4846:
        /* <DEDUP_REMOVED lines=100> */
.L_x_4845:
[----:B------:R-:W-:Y:S05]  /*1600*/  BSYNC.RECONVERGENT B1 ;  /* 0x0000000000017941 */ /* 0x000fea0003800200 */
.L_x_4844:
        /* <DEDUP_REMOVED lines=55> */
.L_x_4848:
[----:B------:R-:W-:Y:S05]  /*1980*/  BSYNC.RECONVERGENT B1 ;  /* 0x0000000000017941 */ /* 0x000fea0003800200 */
.L_x_4847:
        /* <DEDUP_REMOVED lines=26> */
.L_x_4840:
[----:B------:R-:W-:Y:S05]  /*1b30*/  BSYNC.RECONVERGENT B0 ;  /* 0x0000000000007941 */ /* 0x000fea0003800200 */
.L_x_4839:
        /* <DEDUP_REMOVED lines=38> */
.L_x_4853:
[----:B------:R-:W0:Y:S01]  /*1da0*/  LDS R11, [R8] ;  /* 0x00000000080b7984 */ /* 0x000e220000000800 */
[----:B------:R-:W-:-:S05]  /*1db0*/  VIADD R9, R9, 0x1 ;  /* 0x0000000109097836 */ /* 0x000fca0000000000 */
[----:B------:R-:W-:Y:S01]  /*1dc0*/  ISETP.NE.AND P0, PT, R9, RZ, PT ;  /* 0x000000ff0900720c */ /* 0x000fe20003f05270 */
[----:B0-----:R-:W-:-:S05]  /*1dd0*/  FMUL.FTZ R11, R11, R2 ;  /* 0x000000020b0b7220 */ /* 0x001fca0000410000 */
[----:B------:R0:W-:Y:S02]  /*1de0*/  STS [R8], R11 ;  /* 0x0000000b08007388 */ /* 0x0001e40000000800 */
[----:B0-----:R-:W-:-:S05]  /*1df0*/  IADD3 R8, PT, PT, R8, 0x200, RZ ;  /* 0x0000020008087810 */ /* 0x001fca0007ffe0ff */
[----:B------:R-:W-:Y:S05]  /*1e00*/  @P0 BRA `(.L_x_4853) ;  /* 0xfffffffc00e40947 */ /* 0x000fea000383ffff */
.L_x_4852:
[----:B------:R-:W-:Y:S05]  /*1e10*/  BSYNC.RECONVERGENT B1 ;  /* 0x0000000000017941 */ /* 0x000fea0003800200 */
.L_x_4851:
        /* <DEDUP_REMOVED lines=13> */
.L_x_4856:
        /* <DEDUP_REMOVED lines=52> */
.L_x_4855:
[----:B------:R-:W-:Y:S05]  /*2230*/  BSYNC.RECONVERGENT B1 ;  /* 0x0000000000017941 */ /* 0x000fea0003800200 */
.L_x_4854:
        /* <DEDUP_REMOVED lines=31> */
.L_x_4858:
[----:B------:R-:W-:Y:S05]  /*2430*/  BSYNC.RECONVERGENT B1 ;  /* 0x0000000000017941 */ /* 0x000fea0003800200 */
.L_x_4857:
        /* <DEDUP_REMOVED lines=14> */
.L_x_4850:
[----:B------:R-:W-:Y:S05]  /*2520*/  BSYNC.RECONVERGENT B0 ;  /* 0x0000000000007941 */ /* 0x000fea0003800200 */
.L_x_4849:
[----:B------:R-:W-:Y:S01]  /*2530*/  BAR.SYNC.DEFER_BLOCKING 0x0 ;  /* 0x0000000000007b1d */ /* 0x000fe20000010000 */
[----:B------:R-:W-:-:S13]  /*2540*/  ISETP.GE.AND P0, PT, R4, UR43, PT ;  /* 0x0000002b04007c0c */ /* 0x000fda000bf06270 */
[----:B------:R-:W-:Y:S05]  /*2550*/  @P0 BRA `(.L_x_4859) ;  /* 0x0000000400480947 */ /* 0x000fea0003800000 */
[----:B------:R-:W2:Y:S01]  /*2560*/  LDCU UR4, c[0x0][0x3ec] ;  /* 0x00007d80ff0477ac */ /* 0x000ea20008000800 */
[----:B------:R-:W-:Y:S01]  /*2570*/  MOV R16, R4 ;  /* 0x0000000400107202 */ /* 0x000fe20000000f00 */
[----:B--2---:R-:W-:-:S07]  /*2580*/  VIADD R17, R5, -UR4 ;  /* 0x8000000405117c36 */ /* 0x004fce0008000000 */
.L_x_4862:
        /* <DEDUP_REMOVED lines=76> */
.L_x_4861:
[----:B------:R-:W-:Y:S05]  /*2a50*/  BSYNC.RECONVERGENT B6 ;  /* 0x0000000000067941 */ /* 0x000fea0003800200 */
.L_x_4860:
[----:B------:R-:W-:-:S13]  /*2a60*/  ISETP.NE.AND P6, PT, R18, RZ, PT ;  /* 0x000000ff1200720c */ /* 0x000fda0003fc5270 */
[----:B------:R-:W-:Y:S05]  /*2a70*/  @!P6 BRA `(.L_x_4862) ;  /* 0xfffffff800c4e947 */ /* 0x000fea000383ffff */
.L_x_4859:
        /* <DEDUP_REMOVED lines=25> */
.L_x_4864:
[----:B------:R-:W-:Y:S05]  /*2c10*/  BSYNC.RECONVERGENT B0 ;  /* 0x0000000000007941 */ /* 0x000fea0003800200 */
.L_x_4863:
        /* <DEDUP_REMOVED lines=10> */
.L_x_4866:
[----:B------:R-:W-:Y:S05]  /*2cc0*/  BSYNC.RECONVERGENT B0 ;  /* 0x0000000000007941 */ /* 0x000fea0003800200 */
.L_x_4865:
[----:B------:R-:W-:Y:S06]  /*2cd0*/  BAR.SYNC.DEFER_BLOCKING 0x0 ;  /* 0x0000000000007b1d */ /* 0x000fec0000010000 */
[----:B------:R-:W-:Y:S04]  /*2ce0*/  BSSY.RECONVERGENT B0, `(.L_x_4867) ;  /* 0x0000006000007945 */ /* 0x000fe80003800200 */
[----:B------:R-:W-:Y:S05]  /*2cf0*/  @P3 BRA `(.L_x_4868) ;  /* 0x0000000000103947 */ /* 0x000fea0003800000 */
[----:B------:R-:W-:Y:S01]  /*2d00*/  ISETP.GT.U32.AND P1, PT, R9, 0xf, PT ;  /* 0x0000000f0900780c */ /* 0x000fe20003f24070 */
[----:B------:R1:W-:Y:S04]  /*2d10*/  STS [R0+-0x140], R4 ;  /* 0xfffec00400007388 */ /* 0x0003e80000000800 */
[----:B------:R1:W-:Y:S08]  /*2d20*/  STS [R0+-0xc0], R3 ;  /* 0xffff400300007388 */ /* 0x0003f00000000800 */
[----:B------:R1:W-:Y:S02]  /*2d30*/  @!P1 STS [R0+-0x40], R5 ;  /* 0xffffc00500009388 */ /* 0x0003e40000000800 */
.L_x_4868:
[----:B------:R-:W-:Y:S05]  /*2d40*/  BSYNC.RECONVERGENT B0 ;  /* 0x0000000000007941 */ /* 0x000fea0003800200 */
.L_x_4867:
        /* <DEDUP_REMOVED lines=10> */
.L_x_4870:
[----:B------:R-:W-:Y:S05]  /*2df0*/  BSYNC.RECONVERGENT B0 ;  /* 0x0000000000007941 */ /* 0x000fea0003800200 */
.L_x_4869:
[----:B------:R-:W-:Y:S06]  /*2e00*/  BAR.SYNC.DEFER_BLOCKING 0x0 ;  /* 0x0000000000007b1d */ /* 0x000fec0000010000 */
[----:B------:R-:W-:Y:S05]  /*2e10*/  @P0 EXIT ;  /* 0x000000000000094d */ /* 0x000fea0003800000 */
[----:B------:R-:W2:Y:S01]  /*2e20*/  S2UR UR6, SR_CTAID.Z ;  /* 0x00000000000679c3 */ /* 0x000ea20000002700 */
[----:B------:R-:W3:Y:S01]  /*2e30*/  LDCU UR5, c[0x0][0x378] ;  /* 0x00006f00ff0577ac */ /* 0x000ee20008000800 */
[----:B-1----:R-:W-:Y:S01]  /*2e40*/  F2FP.F16.F32.PACK_AB R4, R3, R4 ;  /* 0x000000040304723e */ /* 0x002fe200000000ff */
        /* <DEDUP_REMOVED lines=15> */
[----:B------:R-:W-:-:S05]  /*2f40*/  F2FP.F16.F32.PACK_AB R5, RZ, R5 ;  /* 0x00000005ff05723e */ /* 0x000fca00000000ff */
[----:B------:R-:W-:Y:S01]  /*2f50*/  STG.E.U16 desc[UR36][R2.64+0x80], R5 ;  /* 0x0000800502007986 */ /* 0x000fe2000c101524 */
[----:B------:R-:W-:Y:S05]  /*2f60*/  EXIT ;  /* 0x000000000000794d */ /* 0x000fea0003800000 */
.L_x_4836:
        /* <DEDUP_REMOVED lines=16> */
.L_x_4871:
[----:B------:R-:W-:Y:S05]  /*3070*/  EXIT ;  /* 0x000000000000794d */ /* 0x000fea0003800000 */
.L_x_4838:
[----:B------:R-:W-:Y:S02]  /*3080*/  HFMA2 R12, -RZ, RZ, 0, 9.5367431640625e-07 ;  /* 0x00000010ff0c7431 */ /* 0x000fe400000001ff */
[----:B------:R-:W-:Y:S01]  /*3090*/  IMAD.MOV.U32 R11, RZ, RZ, 0x1f ;  /* 0x0000001fff0b7424 */ /* 0x000fe200078e00ff */
[----:B------:R-:W-:-:S07]  /*30a0*/  MOV R15, 0xffffffff ;  /* 0xffffffff000f7802 */ /* 0x000fce0000000f00 */
[----:B------:R-:W-:Y:S05]  /*30b0*/  WARPSYNC.COLLECTIVE R15, `(.L_x_4872) ;  /* 0x000000000f087348 */ /* 0x000fea0003c00000 */
[----:B------:R0:W1:Y:S02]  /*30c0*/  SHFL.BFLY P6, R14, R13, R12, R11 ;  /* 0x0c00000c0d0e7389 */ /* 0x00006400000c000b */
[----:B01----:R-:W-:Y:S05]  /*30d0*/  ENDCOLLECTIVE ;  /* 0x000000000000791b */ /* 0x003fea0003800000 */
.L_x_4872:
[----:B------:R-:W-:Y:S01]  /*30e0*/  IMAD.MOV.U32 R12, RZ, RZ, 0x8 ;  /* 0x00000008ff0c7424 */ /* 0x000fe200078e00ff */
[----:B------:R-:W-:-:S04]  /*30f0*/  FMNMX.FTZ R0, R14, -3.40282346638528859812e+38, !PT ;  /* 0xff7fffff0e007809 */ /* 0x000fc80007810000 */
[----:B------:R-:W-:-:S07]  /*3100*/  MOV R13, R0 ;  /* 0x00000000000d7202 */ /* 0x000fce0000000f00 */
[----:B------:R-:W-:Y:S05]  /*3110*/  WARPSYNC.COLLECTIVE R15, `(.L_x_4873) ;  /* 0x000000000f087348 */ /* 0x000fea0003c00000 */
[----:B------:R0:W1:Y:S02]  /*3120*/  SHFL.BFLY P6, R14, R13, R12, R11 ;  /* 0x0c00000c0d0e7389 */ /* 0x00006400000c000b */
[----:B01----:R-:W-:Y:S05]  /*3130*/  ENDCOLLECTIVE ;  /* 0x000000000000791b */ /* 0x003fea0003800000 */
.L_x_4873:
[----:B------:R-:W-:Y:S01]  /*3140*/  HFMA2 R12, -RZ, RZ, 0, 2.384185791015625e-07 ;  /* 0x00000004ff0c7431 */ /* 0x000fe200000001ff */
[----:B------:R-:W-:-:S04]  /*3150*/  FMNMX.FTZ R2, R0, R14, !PT ;  /* 0x0000000e00027209 */ /* 0x000fc80007810000 */
[----:B------:R-:W-:-:S07]  /*3160*/  MOV R13, R2 ;  /* 0x00000002000d7202 */ /* 0x000fce0000000f00 */
[----:B------:R-:W-:Y:S05]  /*3170*/  WARPSYNC.COLLECTIVE R15, `(.L_x_4874) ;  /* 0x000000000f087348 */ /* 0x000fea0003c00000 */
[----:B------:R0:W1:Y:S02]  /*3180*/  SHFL.BFLY P6, R14, R13, R12, R11 ;  /* 0x0c00000c0d0e7389 */ /* 0x00006400000c000b */
[----:B01----:R-:W-:Y:S05]  /*3190*/  ENDCOLLECTIVE ;  /* 0x000000000000791b */ /* 0x003fea0003800000 */
.L_x_4874:
[----:B------:R-:W-:Y:S05]  /*31a0*/  BRA `(.L_x_4875) ;  /* 0xffffffd800847947 */ /* 0x000fea000383ffff */
.L_x_4876:
        /* <DEDUP_REMOVED lines=13> */
.L_x_25677:


//--------------------- .text._ZN4vllm25paged_attention_v1_kernelIthLi64ELi8ELi128ELNS_18Fp8KVCacheDataTypeE2ELb1EEEvPT_PKS2_PKT0_S8_ifPKiSA_iPKfiiiSC_SC_iiiii --------------------------
	.section	.text._ZN4vllm25paged_attention_v1_kernelIthLi64ELi8ELi128ELNS_18Fp8KVCacheDataTypeE2ELb1EEEvPT_PKS2_PKT0_S8_ifPKiSA_iPKfiiiSC_SC_iiiii,"ax",@progbits
	.align	128
        .global         _ZN4vllm25paged_attention_v1_kernelIthLi64ELi8ELi128ELNS_18Fp8KVCacheDataTypeE2ELb1EEEvPT_PKS2_PKT0_S8_ifPKiSA_iPKfiiiSC_SC_iiiii
        .type           _ZN4vllm25paged_attention_v1_kernelIthLi64ELi8ELi128ELNS_18Fp8KVCacheDataTypeE2ELb1EEEvPT_PKS2_PKT0_S8_ifPKiSA_iPKfiiiSC_SC_iiiii,@function
        .size           _ZN4vllm25paged_attention_v1_kernelIthLi64ELi8ELi128ELNS_18Fp8KVCacheDataTypeE2ELb1EEEvPT_PKS2_PKT0_S8_ifPKiSA_iPKfiiiSC_SC_iiiii,(.L_x_25678 - _ZN4vllm25paged_attention_v1_kernelIthLi64ELi8ELi128ELNS_18Fp8KVCacheDataTypeE2ELb1EEEvPT_PKS2_PKT0_S8_ifPKiSA_iPKfiiiSC_SC_iiiii)
        .other          _ZN4vllm25paged_attention_v1_kernelIthLi64ELi8ELi128ELNS_18Fp8KVCacheDataTypeE2ELb1EEEvPT_PKS2_PKT0_S8_ifPKiSA_iPKfiiiSC_SC_iiiii,@"STO_CUDA_ENTRY STV_DEFAULT"
_ZN4vllm25paged_attention_v1_kernelIthLi64ELi8ELi128ELNS_18Fp8KVCacheDataTypeE2ELb1EEEvPT_PKS2_PKT0_S8_ifPKiSA_iPKfiiiSC_SC_iiiii:
.text._ZN4vllm25paged_attention_v1_kernelIthLi64ELi8ELi128ELNS_18Fp8KVCacheDataTypeE2ELb1EEEvPT_PKS2_PKT0_S8_ifPKiSA_iPKfiiiSC_SC_iiiii:
        /* <DEDUP_REMOVED lines=110> */
.L_x_4877:
        /* <DEDUP_REMOVED lines=23> */
.L_x_4881:
        /* <DEDUP_REMOVED lines=42> */
.L_x_4879:
[----:B------:R-:W-:Y:S05]  /*0af0*/  BSYNC.RECONVERGENT B6 ;  /* 0x0000000000067941 */ /* 0x000fea0003800200 */
.L_x_4878:
        /* <DEDUP_REMOVED lines=8> */
.L_x_4916:
        /* <DEDUP_REMOVED lines=39> */
.L_x_4887:
        /* <DEDUP_REMOVED lines=11> */
.L_x_4886:
[----:B------:R-:W-:Y:S05]  /*0ea0*/  BSYNC.RECONVERGENT B1 ;  /* 0x0000000000017941 */ /* 0x000fea0003800200 */
.L_x_4885:
        /* <DEDUP_REMOVED lines=13> */
.L_x_4890:
        /* <DEDUP_REMOVED lines=100> */
.L_x_4889:
[----:B------:R-:W-:Y:S05]  /*15c0*/  BSYNC.RECONVERGENT B1 ;  /* 0x0000000000017941 */ /* 0x000fea0003800200 */
.L_x_4888:
        /* <DEDUP_REMOVED lines=55> */
.L_x_4892:
[----:B------:R-:W-:Y:S05]  /*1940*/  BSYNC.RECONVERGENT B1 ;  /* 0x0000000000017941 */ /* 0x000fea0003800200 */
.L_x_4891:
        /* <DEDUP_REMOVED lines=26> */
.L_x_4884:
[----:B------:R-:W-:Y:S05]  /*1af0*/  BSYNC.RECONVERGENT B0 ;  /* 0x0000000000007941 */ /* 0x000fea0003800200 */
.L_x_4883:
        /* <DEDUP_REMOVED lines=38> */
.L_x_4897:
[----:B------:R-:W0:Y:S01]  /*1d60*/  LDS R11, [R8] ;  /* 0x00000000080b7984 */ /* 0x000e220000000800 */
[----:B------:R-:W-:-:S05]  /*1d70*/  VIADD R9, R9, 0x1 ;  /* 0x0000000109097836 */ /* 0x000fca0000000000 */
[----:B------:R-:W-:Y:S01]  /*1d80*/  ISETP.NE.AND P0, PT, R9, RZ, PT ;  /* 0x000000ff0900720c */ /* 0x000fe20003f05270 */
[----:B0-----:R-:W-:-:S05]  /*1d90*/  FMUL.FTZ R11, R11, R2 ;  /* 0x000000020b0b7220 */ /* 0x001fca0000410000 */
[----:B------:R0:W-:Y:S02]  /*1da0*/  STS [R8], R11 ;  /* 0x0000000b08007388 */ /* 0x0001e40000000800 */
[----:B0-----:R-:W-:-:S05]  /*1db0*/  IADD3 R8, PT, PT, R8, 0x200, RZ ;  /* 0x0000020008087810 */ /* 0x001fca0007ffe0ff */
[----:B------:R-:W-:Y:S05]  /*1dc0*/  @P0 BRA `(.L_x_4897) ;  /* 0xfffffffc00e40947 */ /* 0x000fea000383ffff */
.L_x_4896:
[----:B------:R-:W-:Y:S05]  /*1dd0*/  BSYNC.RECONVERGENT B1 ;  /* 0x0000000000017941 */ /* 0x000fea0003800200 */
.L_x_4895:
        /* <DEDUP_REMOVED lines=13> */
.L_x_4900:
        /* <DEDUP_REMOVED lines=52> */
.L_x_4899:
[----:B------:R-:W-:Y:S05]  /*21f0*/  BSYNC.RECONVERGENT B1 ;  /* 0x0000000000017941 */ /* 0x000fea0003800200 */
.L_x_4898:
        /* <DEDUP_REMOVED lines=31> */
.L_x_4902:
[----:B------:R-:W-:Y:S05]  /*23f0*/  BSYNC.RECONVERGENT B1 ;  /* 0x0000000000017941 */ /* 0x000fea0003800200 */
.L_x_4901:
        /* <DEDUP_REMOVED lines=14> */
.L_x_4894:
[----:B------:R-:W-:Y:S05]  /*24e0*/  BSYNC.RECONVERGENT B0 ;  /* 0x0000000000007941 */ /* 0x000fea0003800200 */
.L_x_4893:
[----:B------:R-:W-:Y:S01]  /*24f0*/  BAR.SYNC.DEFER_BLOCKING 0x0 ;  /* 0x0000000000007b1d */ /* 0x000fe20000010000 */
[----:B------:R-:W-:-:S05]  /*2500*/  ISETP.GE.AND P0, PT, R4, UR43, PT ;  /* 0x0000002b04007c0c */ /* 0x000fca000bf06270 */
[----:B------:R-:W-:Y:S08]  /*2510*/  BSSY.RECONVERGENT B7, `(.L_x_4903) ;  /* 0x0000054000077945 */ /* 0x000ff00003800200 */
[----:B------:R-:W-:Y:S05]  /*2520*/  @P0 BRA `(.L_x_4904) ;  /* 0x0000000400480947 */ /* 0x000fea0003800000 */
[----:B------:R-:W2:Y:S01]  /*2530*/  LDCU UR4, c[0x0][0x3ec] ;  /* 0x00007d80ff0477ac */ /* 0x000ea20008000800 */
[----:B------:R-:W-:Y:S01]  /*2540*/  MOV R16, R4 ;  /* 0x0000000400107202 */ /* 0x000fe20000000f00 */
[----:B--2---:R-:W-:-:S07]  /*2550*/  VIADD R17, R5, -UR4 ;  /* 0x8000000405117c36 */ /* 0x004fce0008000000 */
.L_x_4907:
        /* <DEDUP_REMOVED lines=76> */
.L_x_4906:
[----:B------:R-:W-:Y:S05]  /*2a20*/  BSYNC.RECONVERGENT B6 ;  /* 0x0000000000067941 */ /* 0x000fea0003800200 */
.L_x_4905:
[----:B------:R-:W-:-:S13]  /*2a30*/  ISETP.NE.AND P6, PT, R18, RZ, PT ;  /* 0x000000ff1200720c */ /* 0x000fda0003fc5270 */
[----:B------:R-:W-:Y:S05]  /*2a40*/  @!P6 BRA `(.L_x_4907) ;  /* 0xfffffff800c4e947 */ /* 0x000fea000383ffff */
.L_x_4904:
[----:B------:R-:W-:Y:S05]  /*2a50*/  BSYNC.RECONVERGENT B7 ;  /* 0x0000000000077941 */ /* 0x000fea0003800200 */
.L_x_4903:
        /* <DEDUP_REMOVED lines=38> */
.L_x_4909:
[----:B------:R-:W-:Y:S05]  /*2cc0*/  BSYNC.RECONVERGENT B0 ;  /* 0x0000000000007941 */ /* 0x000fea0003800200 */
.L_x_4908:
        /* <DEDUP_REMOVED lines=15> */
.L_x_4911:
[----:B------:R-:W-:Y:S05]  /*2dc0*/  BSYNC.RECONVERGENT B0 ;  /* 0x0000000000007941 */ /* 0x000fea0003800200 */
.L_x_4910:
[----:B------:R-:W-:Y:S06]  /*2dd0*/  BAR.SYNC.DEFER_BLOCKING 0x0 ;  /* 0x0000000000007b1d */ /* 0x000fec0000010000 */
[----:B------:R-:W-:Y:S05]  /*2de0*/  @P3 EXIT ;  /* 0x000000000000394d */ /* 0x000fea0003800000 */
[----:B------:R-:W2:Y:S01]  /*2df0*/  S2UR UR6, SR_CTAID.Z ;  /* 0x00000000000679c3 */ /* 0x000ea20000002700 */
[----:B------:R-:W3:Y:S01]  /*2e00*/  LDCU UR5, c[0x0][0x378] ;  /* 0x00006f00ff0577ac */ /* 0x000ee20008000800 */
[----:B-1----:R-:W-:Y:S01]  /*2e10*/  F2FP.F16.F32.PACK_AB R4, R3, R4 ;  /* 0x000000040304723e */ /* 0x002fe200000000ff */
        /* <DEDUP_REMOVED lines=15> */
.L_x_4880:
        /* <DEDUP_REMOVED lines=16> */
.L_x_4912:
[----:B------:R-:W-:Y:S05]  /*3010*/  EXIT ;  /* 0x000000000000794d */ /* 0x000fea0003800000 */
.L_x_4882:
[----:B------:R-:W-:Y:S02]  /*3020*/  HFMA2 R12, -RZ, RZ, 0, 9.5367431640625e-07 ;  /* 0x00000010ff0c7431 */ /* 0x000fe400000001ff */
[----:B------:R-:W-:Y:S01]  /*3030*/  IMAD.MOV.U32 R11, RZ, RZ, 0x1f ;  /* 0x0000001fff0b7424 */ /* 0x000fe200078e00ff */
[----:B------:R-:W-:-:S07]  /*3040*/  MOV R15, 0xffffffff ;  /* 0xffffffff000f7802 */ /* 0x000fce0000000f00 */
[----:B------:R-:W-:Y:S05]  /*3050*/  WARPSYNC.COLLECTIVE R15, `(.L_x_4913) ;  /* 0x000000000f087348 */ /* 0x000fea0003c00000 */
[----:B------:R0:W1:Y:S02]  /*3060*/  SHFL.BFLY P6, R14, R13, R12, R11 ;  /* 0x0c00000c0d0e7389 */ /* 0x00006400000c000b */
[----:B01----:R-:W-:Y:S05]  /*3070*/  ENDCOLLECTIVE ;  /* 0x000000000000791b */ /* 0x003fea0003800000 */
.L_x_4913:
[----:B------:R-:W-:Y:S01]  /*3080*/  IMAD.MOV.U32 R12, RZ, RZ, 0x8 ;  /* 0x00000008ff0c7424 */ /* 0x000fe200078e00ff */
[----:B------:R-:W-:-:S04]  /*3090*/  FMNMX.FTZ R0, R14, -3.40282346638528859812e+38, !PT ;  /* 0xff7fffff0e007809 */ /* 0x000fc80007810000 */
[----:B------:R-:W-:-:S07]  /*30a0*/  MOV R13, R0 ;  /* 0x00000000000d7202 */ /* 0x000fce0000000f00 */
[----:B------:R-:W-:Y:S05]  /*30b0*/  WARPSYNC.COLLECTIVE R15, `(.L_x_4914) ;  /* 0x000000000f087348 */ /* 0x000fea0003c00000 */
[----:B------:R0:W1:Y:S02]  /*30c0*/  SHFL.BFLY P6, R14, R13, R12, R11 ;  /* 0x0c00000c0d0e7389 */ /* 0x00006400000c000b */
[----:B01----:R-:W-:Y:S05]  /*30d0*/  ENDCOLLECTIVE ;  /* 0x000000000000791b */ /* 0x003fea0003800000 */
.L_x_4914:
[----:B------:R-:W-:Y:S01]  /*30e0*/  HFMA2 R12, -RZ, RZ, 0, 2.384185791015625e-07 ;  /* 0x00000004ff0c7431 */ /* 0x000fe200000001ff */
[----:B------:R-:W-:-:S04]  /*30f0*/  FMNMX.FTZ R2, R0, R14, !PT ;  /* 0x0000000e00027209 */ /* 0x000fc80007810000 */
[----:B------:R-:W-:-:S07]  /*3100*/  MOV R13, R2 ;  /* 0x00000002000d7202 */ /* 0x000fce0000000f00 */
[----:B------:R-:W-:Y:S05]  /*3110*/  WARPSYNC.COLLECTIVE R15, `(.L_x_4915) ;  /* 0x000000000f087348 */ /* 0x000fea0003c00000 */
[----:B------:R0:W1:Y:S02]  /*3120*/  SHFL.BFLY P6, R14, R13, R12, R11 ;  /* 0x0c00000c0d0e7389 */ /* 0x00006400000c000b */
[----:B01----:R-:W-:Y:S05]  /*3130*/  ENDCOLLECTIVE ;  /* 0x000000000000791b */ /* 0x003fea0003800000 */
.L_x_4915:
[----:B------:R-:W-:Y:S05]  /*3140*/  BRA `(.L_x_4916) ;  /* 0xffffffd8008c7947 */ /* 0x000fea000383ffff */
.L_x_4917:
        /* <DEDUP_REMOVED lines=11> */
.L_x_25678:


//--------------------- .text._ZN4vllm25paged_attention_v1_kernelIthLi32ELi8ELi128ELNS_18Fp8KVCacheDataTypeE2ELb1EEEvPT_PKS2_PKT0_S8_ifPKiSA_iPKfiiiSC_SC_iiiii --------------------------
	.section	.text._ZN4vllm25paged_attention_v1_kernelIthLi32ELi8ELi128ELNS_18Fp8KVCacheDataTypeE2ELb1EEEvPT_PKS2_PKT0_S8_ifPKiSA_iPKfiiiSC_SC_iiiii,"ax",@progbits
	.align	128
        .global         _ZN4vllm25paged_attention_v1_kernelIthLi32ELi8ELi128ELNS_18Fp8KVCacheDataTypeE2ELb1EEEvPT_PKS2_PKT0_S8_ifPKiSA_iPKfiiiSC_SC_iiiii
        .type           _ZN4vllm25paged_attention_v1_kernelIthLi32ELi8ELi128ELNS_18Fp8KVCacheDataTypeE2ELb1EEEvPT_PKS2_PKT0_S8_ifPKiSA_iPKfiiiSC_SC_iiiii,@function
        .size           _ZN4vllm25paged_attention_v1_kernelIthLi32ELi8ELi128ELNS_18Fp8KVCacheDataTypeE2ELb1EEEvPT_PKS2_PKT0_S8_ifPKiSA_iPKfiiiSC_SC_iiiii,(.L_x_25679 - _ZN4vllm25paged_attention_v1_kernelIthLi32ELi8ELi128ELNS_18Fp8KVCacheDataTypeE2ELb1EEEvPT_PKS2_PKT0_S8_ifPKiSA_iPKfiiiSC_SC_iiiii)
        .other          _ZN4vllm25paged_attention_v1_kernelIthLi32ELi8ELi128ELNS_18Fp8KVCacheDataTypeE2ELb1EEEvPT_PKS2_PKT0_S8_ifPKiSA_iPKfiiiSC_SC_iiiii,@"STO_CUDA_ENTRY STV_DEFAULT"
_ZN4vllm25paged_attention_v1_kernelIthLi32ELi8ELi128ELNS_18Fp8KVCacheDataTypeE2ELb1EEEvPT_PKS2_PKT0_S8_ifPKiSA_iPKfiiiSC_SC_iiiii:
.text._ZN4vllm25paged_attention_v1_kernelIthLi32ELi8ELi128ELNS_18Fp8KVCacheDataTypeE2ELb1EEEvPT_PKS2_PKT0_S8_ifPKiSA_iPKfiiiSC_SC_iiiii:
        /* <DEDUP_REMOVED lines=114> */
.L_x_4918:
        /* <DEDUP_REMOVED lines=23> */
.L_x_4922:
        /* <DEDUP_REMOVED lines=42> */
.L_x_4920:
[----:B------:R-:W-:Y:S05]  /*0b30*/  BSYNC.RECONVERGENT B6 ;  /* 0x0000000000067941 */ /* 0x000fea0003800200 */
.L_x_4919:
        /* <DEDUP_REMOVED lines=8> */
.L_x_4952:
        /* <DEDUP_REMOVED lines=39> */
.L_x_4928:
        /* <DEDUP_REMOVED lines=11> */
.L_x_4927:
[----:B------:R-:W-:Y:S05]  /*0ee0*/  BSYNC.RECONVERGENT B1 ;  /* 0x0000000000017941 */ /* 0x000fea0003800200 */
.L_x_4926:
        /* <DEDUP_REMOVED lines=13> */
.L_x_4931:
        /* <DEDUP_REMOVED lines=100> */
.L_x_4930:
[----:B------:R-:W-:Y:S05]  /*1600*/  BSYNC.RECONVERGENT B1 ;  /* 0x0000000000017941 */ /* 0x000fea0003800200 */
.L_x_4929:
        /* <DEDUP_REMOVED lines=55> */
.L_x_4933:
[----:B------:R-:W-:Y:S05]  /*1980*/  BSYNC.RECONVERGENT B1 ;  /* 0x0000000000017941 */ /* 0x000fea0003800200 */
.L_x_4932:
        /* <DEDUP_REMOVED lines=26> */
.L_x_4925:
[----:B------:R-:W-:Y:S05]  /*1b30*/  BSYNC.RECONVERGENT B0 ;  /* 0x0000000000007941 */ /* 0x000fea0003800200 */
.L_x_4924:
        /* <DEDUP_REMOVED lines=38> */
.L_x_4938:
[----:B------:R-:W0:Y:S01]  /*1da0*/  LDS R9, [R7] ;  /* 0x0000000007097984 */ /* 0x000e220000000800 */
[----:B------:R-:W-:-:S05]  /*1db0*/  VIADD R8, R8, 0x1 ;  /* 0x0000000108087836 */ /* 0x000fca0000000000 */
[----:B------:R-:W-:Y:S01]  /*1dc0*/  ISETP.NE.AND P0, PT, R8, RZ, PT ;  /* 0x000000ff0800720c */ /* 0x000fe20003f05270 */
[----:B0-----:R-:W-:-:S05]  /*1dd0*/  FMUL.FTZ R6, R9, R2 ;  /* 0x0000000209067220 */ /* 0x001fca0000410000 */
[----:B------:R0:W-:Y:S02]  /*1de0*/  STS [R7], R6 ;  /* 0x0000000607007388 */ /* 0x0001e40000000800 */
[----:B0-----:R-:W-:-:S05]  /*1df0*/  IADD3 R7, PT, PT, R7, 0x200, RZ ;  /* 0x0000020007077810 */ /* 0x001fca0007ffe0ff */
[----:B------:R-:W-:Y:S05]  /*1e00*/  @P0 BRA `(.L_x_4938) ;  /* 0xfffffffc00e40947 */ /* 0x000fea000383ffff */
.L_x_4937:
[----:B------:R-:W-:Y:S05]  /*1e10*/  BSYNC.RECONVERGENT B1 ;  /* 0x0000000000017941 */ /* 0x000fea0003800200 */
.L_x_4936:
        /* <DEDUP_REMOVED lines=13> */
.L_x_4941:
        /* <DEDUP_REMOVED lines=52> */
.L_x_4940:
[----:B------:R-:W-:Y:S05]  /*2230*/  BSYNC.RECONVERGENT B1 ;  /* 0x0000000000017941 */ /* 0x000fea0003800200 */
.L_x_4939:
        /* <DEDUP_REMOVED lines=31> */
.L_x_4943:
[----:B------:R-:W-:Y:S05]  /*2430*/  BSYNC.RECONVERGENT B1 ;  /* 0x0000000000017941 */ /* 0x000fea0003800200 */
.L_x_4942:
        /* <DEDUP_REMOVED lines=14> */
.L_x_4935:
[----:B------:R-:W-:Y:S05]  /*2520*/  BSYNC.RECONVERGENT B0 ;  /* 0x0000000000007941 */ /* 0x000fea0003800200 */
.L_x_4934:
[----:B------:R-:W-:Y:S01]  /*2530*/  BAR.SYNC.DEFER_BLOCKING 0x0 ;  /* 0x0000000000007b1d */ /* 0x000fe20000010000 */
[----:B------:R-:W-:-:S13]  /*2540*/  ISETP.GE.AND P0, PT, R16, UR43, PT ;  /* 0x0000002b10007c0c */ /* 0x000fda000bf06270 */
[----:B------:R-:W-:Y:S05]  /*2550*/  @P0 BRA `(.L_x_4944) ;  /* 0x00000004003c0947 */ /* 0x000fea0003800000 */
[----:B------:R-:W2:Y:S02]  /*2560*/  LDCU UR4, c[0x0][0x3ec] ;  /* 0x00007d80ff0477ac */ /* 0x000ea40008000800 */
[----:B--2---:R-:W-:-:S07]  /*2570*/  IADD3 R17, PT, PT, R4, -UR4, RZ ;  /* 0x8000000404117c10 */ /* 0x004fce000fffe0ff */
.L_x_4947:
        /* <DEDUP_REMOVED lines=73> */
.L_x_4946:
[----:B------:R-:W-:Y:S05]  /*2a10*/  BSYNC.RECONVERGENT B6 ;  /* 0x0000000000067941 */ /* 0x000fea0003800200 */
.L_x_4945:
[----:B------:R-:W-:-:S05]  /*2a20*/  VIADD R16, R16, 0x4 ;  /* 0x0000000410107836 */ /* 0x000fca0000000000 */
[----:B------:R-:W-:-:S13]  /*2a30*/  ISETP.GE.AND P0, PT, R16, UR43, PT ;  /* 0x0000002b10007c0c */ /* 0x000fda000bf06270 */
[----:B------:R-:W-:Y:S05]  /*2a40*/  @!P0 BRA `(.L_x_4947) ;  /* 0xfffffff800cc8947 */ /* 0x000fea000383ffff */
.L_x_4944:
        /* <DEDUP_REMOVED lines=33> */
[----:B------:R-:W-:Y:S01]  /*2c60*/  F2FP.F16.F32.PACK_AB R0, RZ, R0 ;  /* 0x00000000ff00723e */ /* 0x000fe200000000ff */
        /* <DEDUP_REMOVED lines=9> */
.L_x_4921:
        /* <DEDUP_REMOVED lines=16> */
.L_x_4948:
[----:B------:R-:W-:Y:S05]  /*2e00*/  EXIT ;  /* 0x000000000000794d */ /* 0x000fea0003800000 */
.L_x_4923:
[----:B------:R-:W-:Y:S02]  /*2e10*/  HFMA2 R12, -RZ, RZ, 0, 9.5367431640625e-07 ;  /* 0x00000010ff0c7431 */ /* 0x000fe400000001ff */
[----:B------:R-:W-:Y:S01]  /*2e20*/  IMAD.MOV.U32 R11, RZ, RZ, 0x1f ;  /* 0x0000001fff0b7424 */ /* 0x000fe200078e00ff */
[----:B------:R-:W-:-:S07]  /*2e30*/  MOV R15, 0xffffffff ;  /* 0xffffffff000f7802 */ /* 0x000fce0000000f00 */
[----:B------:R-:W-:Y:S05]  /*2e40*/  WARPSYNC.COLLECTIVE R15, `(.L_x_4949) ;  /* 0x000000000f087348 */ /* 0x000fea0003c00000 */
[----:B------:R0:W1:Y:S02]  /*2e50*/  SHFL.BFLY P6, R14, R13, R12, R11 ;  /* 0x0c00000c0d0e7389 */ /* 0x00006400000c000b */
[----:B01----:R-:W-:Y:S05]  /*2e60*/  ENDCOLLECTIVE ;  /* 0x000000000000791b */ /* 0x003fea0003800000 */
.L_x_4949:
[----:B------:R-:W-:Y:S01]  /*2e70*/  IMAD.MOV.U32 R12, RZ, RZ, 0x8 ;  /* 0x00000008ff0c7424 */ /* 0x000fe200078e00ff */
[----:B------:R-:W-:-:S04]  /*2e80*/  FMNMX.FTZ R0, R14, -3.40282346638528859812e+38, !PT ;  /* 0xff7fffff0e007809 */ /* 0x000fc80007810000 */
[----:B------:R-:W-:-:S07]  /*2e90*/  MOV R13, R0 ;  /* 0x00000000000d7202 */ /* 0x000fce0000000f00 */
[----:B------:R-:W-:Y:S05]  /*2ea0*/  WARPSYNC.COLLECTIVE R15, `(.L_x_4950) ;  /* 0x000000000f087348 */ /* 0x000fea0003c00000 */
[----:B------:R0:W1:Y:S02]  /*2eb0*/  SHFL.BFLY P6, R14, R13, R12, R11 ;  /* 0x0c00000c0d0e7389 */ /* 0x00006400000c000b */
[----:B01----:R-:W-:Y:S05]  /*2ec0*/  ENDCOLLECTIVE ;  /* 0x000000000000791b */ /* 0x003fea0003800000 */
.L_x_4950:
[----:B------:R-:W-:Y:S01]  /*2ed0*/  HFMA2 R12, -RZ, RZ, 0, 2.384185791015625e-07 ;  /* 0x00000004ff0c7431 */ /* 0x000fe200000001ff */
[----:B------:R-:W-:-:S04]  /*2ee0*/  FMNMX.FTZ R2, R0, R14, !PT ;  /* 0x0000000e00027209 */ /* 0x000fc80007810000 */
[----:B------:R-:W-:-:S07]  /*2ef0*/  MOV R13, R2 ;  /* 0x00000002000d7202 */ /* 0x000fce0000000f00 */
[----:B------:R-:W-:Y:S05]  /*2f00*/  WARPSYNC.COLLECTIVE R15, `(.L_x_4951) ;  /* 0x000000000f087348 */ /* 0x000fea0003c00000 */
[----:B------:R0:W1:Y:S02]  /*2f10*/  SHFL.BFLY P6, R14, R13, R12, R11 ;  /* 0x0c00000c0d0e7389 */ /* 0x00006400000c000b */
[----:B01----:R-:W-:Y:S05]  /*2f20*/  ENDCOLLECTIVE ;  /* 0x000000000000791b */ /* 0x003fea0003800000 */
.L_x_4951:
[----:B------:R-:W-:Y:S05]  /*2f30*/  BRA `(.L_x_4952) ;  /* 0xffffffdc00207947 */ /* 0x000fea000383ffff */
.L_x_4953:
        /* <DEDUP_REMOVED lines=12> */
.L_x_25679:


//--------------------- .text._ZN4vllm25paged_attention_v1_kernelIfhLi256ELi32ELi128ELNS_18Fp8KVCacheDataTypeE2ELb0EEEvPT_PKS2_PKT0_S8_ifPKiSA_iPKfiiiSC_SC_iiiii --------------------------
	.section	.text._ZN4vllm25paged_attention_v1_kernelIfhLi256ELi32ELi128ELNS_18Fp8KVCacheDataTypeE2ELb0EEEvPT_PKS2_PKT0_S8_ifPKiSA_iPKfiiiSC_SC_iiiii,"ax",@progbits
	.align	128
        .global         _ZN4vllm25paged_attention_v1_kernelIfhLi256ELi32ELi128ELNS_18Fp8KVCacheDataTypeE2ELb0EEEvPT_PKS2_PKT0_S8_ifPKiSA_iPKfiiiSC_SC_iiiii
        .type           _ZN4vllm25paged_attention_v1_kernelIfhLi256ELi32ELi128ELNS_18Fp8KVCacheDataTypeE2ELb0EEEvPT_PKS2_PKT0_S8_ifPKiSA_iPKfiiiSC_SC_iiiii,@function
        .size           _ZN4vllm25paged_attention_v1_kernelIfhLi256ELi32ELi128ELNS_18Fp8KVCacheDataTypeE2ELb0EEEvPT_PKS2_PKT0_S8_ifPKiSA_iPKfiiiSC_SC_iiiii,(.L_x_25680 - _ZN4vllm25paged_attention_v1_kernelIfhLi256ELi32ELi128ELNS_18Fp8KVCacheDataTypeE2ELb0EEEvPT_PKS2_PKT0_S8_ifPKiSA_iPKfiiiSC_SC_iiiii)
        .other          _ZN4vllm25paged_attention_v1_kernelIfhLi256ELi32ELi128ELNS_18Fp8KVCacheDataTypeE2ELb0EEEvPT_PKS2_PKT0_S8_ifPKiSA_iPKfiiiSC_SC_iiiii,@"STO_CUDA_ENTRY STV_DEFAULT"
_ZN4vllm25paged_attention_v1_kernelIfhLi256ELi32ELi128ELNS_18Fp8KVCacheDataTypeE2ELb0EEEvPT_PKS2_PKT0_S8_ifPKiSA_iPKfiiiSC_SC_iiiii:
.text._ZN4vllm25paged_attention_v1_kernelIfhLi256ELi32ELi128ELNS_18Fp8KVCacheDataTypeE2ELb0EEEvPT_PKS2_PKT0_S8_ifPKiSA_iPKfiiiSC_SC_iiiii:
        /* <DEDUP_REMOVED lines=35> */
.L_x_4955:
[----:B------:R-:W-:Y:S05]  /*0230*/  BSYNC.RECONVERGENT B6 ;  /* 0x0000000000067941 */ /* 0x000fea0003800200 */
.L_x_4954:
        /* <DEDUP_REMOVED lines=12> */
.L_x_4990:
        /* <DEDUP_REMOVED lines=39> */
.L_x_4961:
        /* <DEDUP_REMOVED lines=11> */
.L_x_4960:
[----:B------:R-:W-:Y:S05]  /*0620*/  BSYNC.RECONVERGENT B1 ;  /* 0x0000000000017941 */ /* 0x000fea0003800200 */
.L_x_4959:
        /* <DEDUP_REMOVED lines=12> */
.L_x_4964:
        /* <DEDUP_REMOVED lines=21> */
[----:B------:R-:W-:Y:S01]  /*0840*/  FMUL.FTZ R14, R14, 1.4426950216293334961 ;  /* 0x3fb8aa3b0e0e7820 */ /* 0x000fe20000410000 */
[C---:B---3--:R-:W-:Y:S01]  /*0850*/  FADD.FTZ R18, -R5.reuse, R18 ;  /* 0x0000001205127221 */ /* 0x048fe20000010100 */
[----:B------:R-:W3:Y:S01]  /*0860*/  LDS R38, [R6+0x1600] ;  /* 0x0016000006267984 */ /* 0x000ee20000000800 */
[----:B----4-:R-:W-:-:S02]  /*0870*/  FADD.FTZ R20, -R5, R20 ;  /* 0x0000001405147221 */ /* 0x010fc40000010100 */
[----:B------:R-:W-:Y:S01]  /*0880*/  FMUL.FTZ R18, R18, 1.4426950216293334961 ;  /* 0x3fb8aa3b12127820 */ /* 0x000fe20000410000 */
[----:B------:R-:W4:Y:S01]  /*0890*/  LDS R40, [R6+0x1800] ;  /* 0x0018000006287984 */ /* 0x000f220000000800 */
[----:B------:R-:W0:Y:S01]  /*08a0*/  MUFU.EX2 R12, R12 ;  /* 0x0000000c000c7308 */ /* 0x000e220000000800 */
[----:B------:R-:W-:Y:S01]  /*08b0*/  FMUL.FTZ R20, R20, 1.4426950216293334961 ;  /* 0x3fb8aa3b14147820 */ /* 0x000fe20000410000 */
[C---:B-----5:R-:W-:Y:S01]  /*08c0*/  FADD.FTZ R22, -R5.reuse, R22 ;  /* 0x0000001605167221 */ /* 0x060fe20000010100 */
[----:B------:R-:W5:Y:S01]  /*08d0*/  LDS R42, [R6+0x1a00] ;  /* 0x001a0000062a7984 */ /* 0x000f620000000800 */
[C---:B------:R-:W-:Y:S02]  /*08e0*/  FADD.FTZ R24, -R5.reuse, R24 ;  /* 0x0000001805187221 */ /* 0x040fe40000010100 */
[----:B------:R-:W-:Y:S02]  /*08f0*/  FMUL.FTZ R22, R22, 1.4426950216293334961 ;  /* 0x3fb8aa3b16167820 */ /* 0x000fe40000410000 */
[----:B------:R-:W1:Y:S01]  /*0900*/  MUFU.EX2 R14, R14 ;  /* 0x0000000e000e7308 */ /* 0x000e620000000800 */
[----:B------:R-:W-:Y:S01]  /*0910*/  FADD.FTZ R7, R10, R7 ;  /* 0x000000070a077221 */ /* 0x000fe20000010000 */
[----:B------:R-:W-:Y:S01]  /*0920*/  FMUL.FTZ R24, R24, 1.4426950216293334961 ;  /* 0x3fb8aa3b18187820 */ /* 0x000fe20000410000 */
[C---:B------:R-:W-:Y:S01]  /*0930*/  FADD.FTZ R26, -R5.reuse, R26 ;  /* 0x0000001a051a7221 */ /* 0x040fe20000010100 */
[----:B------:R-:W-:Y:S01]  /*0940*/  STS [R6+-0x400], R10 ;  /* 0xfffc000a06007388 */ /* 0x000fe20000000800 */
[----:B------:R-:W-:-:S02]  /*0950*/  FADD.FTZ R28, -R5, R28 ;  /* 0x0000001c051c7221 */ /* 0x000fc40000010100 */
[----:B------:R-:W-:Y:S01]  /*0960*/  FMUL.FTZ R26, R26, 1.4426950216293334961 ;  /* 0x3fb8aa3b1a1a7820 */ /* 0x000fe20000410000 */
[----:B------:R-:W2:Y:S01]  /*0970*/  MUFU.EX2 R18, R18 ;  /* 0x0000001200127308 */ /* 0x000ea20000000800 */
[----:B0-----:R-:W-:Y:S01]  /*0980*/  FADD.FTZ R7, R7, R12 ;  /* 0x0000000c07077221 */ /* 0x001fe20000010000 */
[----:B------:R-:W-:Y:S01]  /*0990*/  FMUL.FTZ R28, R28, 1.4426950216293334961 ;  /* 0x3fb8aa3b1c1c7820 */ /* 0x000fe20000410000 */
[C---:B------:R-:W-:Y:S01]  /*09a0*/  FADD.FTZ R30, -R5.reuse, R30 ;  /* 0x0000001e051e7221 */ /* 0x040fe20000010100 */
[----:B------:R-:W-:Y:S01]  /*09b0*/  STS [R6+-0x200], R12 ;  /* 0xfffe000c06007388 */ /* 0x000fe20000000800 */
[----:B------:R-:W-:Y:S02]  /*09c0*/  FADD.FTZ R32, -R5, R32 ;  /* 0x0000002005207221 */ /* 0x000fe40000010100 */
[----:B------:R-:W-:Y:S01]  /*09d0*/  FMUL.FTZ R30, R30, 1.4426950216293334961 ;  /* 0x3fb8aa3b1e1e7820 */ /* 0x000fe20000410000 */
[----:B------:R-:W0:Y:S01]  /*09e0*/  MUFU.EX2 R20, R20 ;  /* 0x0000001400147308 */ /* 0x000e220000000800 */
[----:B-1----:R-:W-:Y:S01]  /*09f0*/  FADD.FTZ R7, R7, R14 ;  /* 0x0000000e07077221 */ /* 0x002fe20000010000 */
[----:B------:R-:W-:Y:S01]  /*0a00*/  FMUL.FTZ R32, R32, 1.4426950216293334961 ;  /* 0x3fb8aa3b20207820 */ /* 0x000fe20000410000 */
[----:B------:R-:W-:Y:S01]  /*0a10*/  FADD.FTZ R34, -R5, R34 ;  /* 0x0000002205227221 */ /* 0x000fe20000010100 */
[----:B------:R-:W-:Y:S03]  /*0a20*/  STS [R6], R14 ;  /* 0x0000000e06007388 */ /* 0x000fe60000000800 */
[----:B------:R-:W-:Y:S01]  /*0a30*/  FMUL.FTZ R34, R34, 1.4426950216293334961 ;  /* 0x3fb8aa3b22227820 */ /* 0x000fe20000410000 */
[----:B------:R-:W1:Y:S01]  /*0a40*/  MUFU.EX2 R22, R22 ;  /* 0x0000001600167308 */ /* 0x000e620000000800 */
[----:B--2---:R-:W-:Y:S01]  /*0a50*/  FADD.FTZ R7, R7, R18 ;  /* 0x0000001207077221 */ /* 0x004fe20000010000 */
[C---:B------:R-:W-:Y:S01]  /*0a60*/  FADD.FTZ R36, -R5.reuse, R36 ;  /* 0x0000002405247221 */ /* 0x040fe20000010100 */
[----:B---3--:R-:W-:Y:S01]  /*0a70*/  FADD.FTZ R38, -R5, R38 ;  /* 0x0000002605267221 */ /* 0x008fe20000010100 */
[----:B------:R-:W-:Y:S02]  /*0a80*/  STS [R6+0x200], R18 ;  /* 0x0002001206007388 */ /* 0x000fe40000000800 */
[----:B------:R-:W-:Y:S01]  /*0a90*/  FMUL.FTZ R36, R36, 1.4426950216293334961 ;  /* 0x3fb8aa3b24247820 */ /* 0x000fe20000410000 */
[----:B------:R-:W-:Y:S01]  /*0aa0*/  FMUL.FTZ R38, R38, 1.4426950216293334961 ;  /* 0x3fb8aa3b26267820 */ /* 0x000fe20000410000 */
[----:B------:R-:W2:Y:S01]  /*0ab0*/  MUFU.EX2 R24, R24 ;  /* 0x0000001800187308 */ /* 0x000ea20000000800 */
[----:B0-----:R-:W-:Y:S01]  /*0ac0*/  FADD.FTZ R7, R7, R20 ;  /* 0x0000001407077221 */ /* 0x001fe20000010000 */
[C---:B----4-:R-:W-:Y:S01]  /*0ad0*/  FADD.FTZ R40, -R5.reuse, R40 ;  /* 0x0000002805287221 */ /* 0x050fe20000010100 */
[----:B-----5:R-:W-:Y:S01]  /*0ae0*/  FADD.FTZ R42, -R5, R42 ;  /* 0x0000002a052a7221 */ /* 0x020fe20000010100 */
[----:B------:R-:W-:Y:S02]  /*0af0*/  STS [R6+0x400], R20 ;  /* 0x0004001406007388 */ /* 0x000fe40000000800 */
[----:B------:R-:W-:Y:S01]  /*0b00*/  FMUL.FTZ R40, R40, 1.4426950216293334961 ;  /* 0x3fb8aa3b28287820 */ /* 0x000fe20000410000 */
[----:B------:R-:W-:Y:S01]  /*0b10*/  FMUL.FTZ R42, R42, 1.4426950216293334961 ;  /* 0x3fb8aa3b2a2a7820 */ /* 0x000fe20000410000 */
        /* <DEDUP_REMOVED lines=33> */
.L_x_4963:
[----:B------:R-:W-:Y:S05]  /*0d30*/  BSYNC.RECONVERGENT B1 ;  /* 0x0000000000017941 */ /* 0x000fea0003800200 */
.L_x_4962:
        /* <DEDUP_REMOVED lines=55> */
.L_x_4966:
[----:B------:R-:W-:Y:S05]  /*10b0*/  BSYNC.RECONVERGENT B1 ;  /* 0x0000000000017941 */ /* 0x000fea0003800200 */
.L_x_4965:
        /* <DEDUP_REMOVED lines=26> */
.L_x_4958:
[----:B------:R-:W-:Y:S05]  /*1260*/  BSYNC.RECONVERGENT B0 ;  /* 0x0000000000007941 */ /* 0x000fea0003800200 */
.L_x_4957:
[----:B---3--:R-:W1:Y:S01]  /*1270*/  SHFL.BFLY PT, R6, R7, 0x10, 0x1f ;  /* 0x0e001f0007067f89 */ /* 0x008e6200000e0000 */
[----:B------:R-:W-:Y:S01]  /*1280*/  ISETP.GE.AND P0, PT, R16, R17, PT ;  /* 0x000000111000720c */ /* 0x000fe20003f06270 */
        /* <DEDUP_REMOVED lines=35> */
[C---:B------:R-:W-:Y:S02]  /*14c0*/  LEA R4, R16.reuse, R7, 0x2 ;  /* 0x0000000710047211 */ /* 0x040fe400078e10ff */
[----:B------:R-:W-:-:S07]  /*14d0*/  IADD3 R16, PT, PT, R16, R5, RZ ;  /* 0x0000000510107210 */ /* 0x000fce0007ffe0ff */
.L_x_4971:
[----:B------:R-:W0:Y:S01]  /*14e0*/  LDS R5, [R4] ;  /* 0x0000000004057984 */ /* 0x000e220000000800 */
[----:B------:R-:W-:-:S04]  /*14f0*/  IADD3 R6, PT, PT, R6, 0x1, RZ ;  /* 0x0000000106067810 */ /* 0x000fc80007ffe0ff */
[----:B------:R-:W-:Y:S01]  /*1500*/  ISETP.NE.AND P0, PT, R6, RZ, PT ;  /* 0x000000ff0600720c */ /* 0x000fe20003f05270 */
[----:B0-----:R-:W-:-:S05]  /*1510*/  FMUL.FTZ R5, R5, R2 ;  /* 0x0000000205057220 */ /* 0x001fca0000410000 */
[----:B------:R0:W-:Y:S02]  /*1520*/  STS [R4], R5 ;  /* 0x0000000504007388 */ /* 0x0001e40000000800 */
[----:B0-----:R-:W-:-:S05]  /*1530*/  IADD3 R4, PT, PT, R4, 0x200, RZ ;  /* 0x0000020004047810 */ /* 0x001fca0007ffe0ff */
[----:B------:R-:W-:Y:S05]  /*1540*/  @P0 BRA `(.L_x_4971) ;  /* 0xfffffffc00e40947 */ /* 0x000fea000383ffff */
.L_x_4970:
[----:B------:R-:W-:Y:S05]  /*1550*/  BSYNC.RECONVERGENT B1 ;  /* 0x0000000000017941 */ /* 0x000fea0003800200 */
.L_x_4969:
        /* <DEDUP_REMOVED lines=12> */
.L_x_4974:
        /* <DEDUP_REMOVED lines=52> */
.L_x_4973:
[----:B------:R-:W-:Y:S05]  /*1960*/  BSYNC.RECONVERGENT B1 ;  /* 0x0000000000017941 */ /* 0x000fea0003800200 */
.L_x_4972:
        /* <DEDUP_REMOVED lines=31> */
.L_x_4976:
[----:B------:R-:W-:Y:S05]  /*1b60*/  BSYNC.RECONVERGENT B1 ;  /* 0x0000000000017941 */ /* 0x000fea0003800200 */
.L_x_4975:
        /* <DEDUP_REMOVED lines=14> */
.L_x_4968:
[----:B------:R-:W-:Y:S05]  /*1c50*/  BSYNC.RECONVERGENT B0 ;  /* 0x0000000000007941 */ /* 0x000fea0003800200 */
.L_x_4967:
[----:B0-----:R-:W0:Y:S01]  /*1c60*/  S2R R2, SR_TID.X ;  /* 0x0000000000027919 */ /* 0x001e220000002100 */
[----:B------:R-:W-:Y:S01]  /*1c70*/  BSSY.RECONVERGENT B0, `(.L_x_4977) ;  /* 0x0000079000007945 */ /* 0x000fe20003800200 */
[----:B------:R-:W-:Y:S01]  /*1c80*/  HFMA2 R67, -RZ, RZ, 0, 0 ;  /* 0x00000000ff437431 */ /* 0x000fe200000001ff */
[----:B------:R-:W-:Y:S01]  /*1c90*/  CS2R R12, SRZ ;  /* 0x00000000000c7805 */ /* 0x000fe2000001ff00 */
[----:B------:R-:W-:Y:S01]  /*1ca0*/  BAR.SYNC.DEFER_BLOCKING 0x0 ;  /* 0x0000000000007b1d */ /* 0x000fe20000010000 */
[----:B------:R-:W-:Y:S01]  /*1cb0*/  HFMA2 R63, -RZ, RZ, 0, 0 ;  /* 0x00000000ff3f7431 */ /* 0x000fe200000001ff */
[----:B------:R-:W-:Y:S01]  /*1cc0*/  CS2R R10, SRZ ;  /* 0x00000000000a7805 */ /* 0x000fe2000001ff00 */
[----:B------:R-:W-:Y:S01]  /*1cd0*/  HFMA2 R59, -RZ, RZ, 0, 0 ;  /* 0x00000000ff3b7431 */ /* 0x000fe200000001ff */
[----:B-1----:R-:W-:Y:S01]  /*1ce0*/  CS2R R8, SRZ ;  /* 0x0000000000087805 */ /* 0x002fe2000001ff00 */
[----:B------:R-:W-:Y:S01]  /*1cf0*/  HFMA2 R57, -RZ, RZ, 0, 0 ;  /* 0x00000000ff397431 */ /* 0x000fe200000001ff */
[----:B------:R-:W-:Y:S01]  /*1d00*/  CS2R R6, SRZ ;  /* 0x0000000000067805 */ /* 0x000fe2000001ff00 */
[----:B------:R-:W-:Y:S01]  /*1d10*/  HFMA2 R77, -RZ, RZ, 0, 0 ;  /* 0x00000000ff4d7431 */ /* 0x000fe200000001ff */
[----:B------:R-:W-:Y:S01]  /*1d20*/  CS2R R4, SRZ ;  /* 0x0000000000047805 */ /* 0x000fe2000001ff00 */
[----:B------:R-:W-:Y:S01]  /*1d30*/  HFMA2 R73, -RZ, RZ, 0, 0 ;  /* 0x00000000ff497431 */ /* 0x000fe200000001ff */
[----:B------:R-:W-:-:S02]  /*1d40*/  CS2R R54, SRZ ;  /* 0x0000000000367805 */ /* 0x000fc4000001ff00 */
[----:B------:R-:W-:Y:S02]  /*1d50*/  CS2R R52, SRZ ;  /* 0x0000000000347805 */ /* 0x000fe4000001ff00 */
[----:B------:R-:W-:Y:S02]  /*1d60*/  CS2R R24, SRZ ;  /* 0x0000000000187805 */ /* 0x000fe4000001ff00 */
[----:B------:R-:W-:Y:S02]  /*1d70*/  CS2R R22, SRZ ;  /* 0x0000000000167805 */ /* 0x000fe4000001ff00 */
[----:B------:R-:W-:Y:S02]  /*1d80*/  CS2R R20, SRZ ;  /* 0x0000000000147805 */ /* 0x000fe4000001ff00 */
[----:B------:R-:W-:Y:S02]  /*1d90*/  CS2R R18, SRZ ;  /* 0x0000000000127805 */ /* 0x000fe4000001ff00 */
[----:B------:R-:W-:-:S02]  /*1da0*/  CS2R R16, SRZ ;  /* 0x0000000000107805 */ /* 0x000fc4000001ff00 */
[----:B------:R-:W-:Y:S02]  /*1db0*/  CS2R R26, SRZ ;  /* 0x00000000001a7805 */ /* 0x000fe4000001ff00 */
[----:B------:R-:W-:Y:S02]  /*1dc0*/  CS2R R14, SRZ ;  /* 0x00000000000e7805 */ /* 0x000fe4000001ff00 */
[----:B------:R-:W-:Y:S02]  /*1dd0*/  CS2R R38, SRZ ;  /* 0x0000000000267805 */ /* 0x000fe4000001ff00 */
[----:B------:R-:W-:Y:S02]  /*1de0*/  CS2R R36, SRZ ;  /* 0x0000000000247805 */ /* 0x000fe4000001ff00 */
[----:B------:R-:W-:Y:S02]  /*1df0*/  CS2R R34, SRZ ;  /* 0x0000000000227805 */ /* 0x000fe4000001ff00 */
[----:B------:R-:W-:-:S02]  /*1e00*/  CS2R R32, SRZ ;  /* 0x0000000000207805 */ /* 0x000fc4000001ff00 */
[----:B------:R-:W-:Y:S01]  /*1e10*/  CS2R R30, SRZ ;  /* 0x00000000001e7805 */ /* 0x000fe2000001ff00 */
[----:B------:R-:W-:Y:S01]  /*1e20*/  BAR.SYNC.DEFER_BLOCKING 0x0 ;  /* 0x0000000000007b1d */ /* 0x000fe20000010000 */
[----:B------:R-:W-:Y:S02]  /*1e30*/  CS2R R40, SRZ ;  /* 0x0000000000287805 */ /* 0x000fe4000001ff00 */
[----:B------:R-:W-:Y:S02]  /*1e40*/  CS2R R28, SRZ ;  /* 0x00000000001c7805 */ /* 0x000fe4000001ff00 */
[----:B------:R-:W-:Y:S02]  /*1e50*/  CS2R R50, SRZ ;  /* 0x0000000000327805 */ /* 0x000fe4000001ff00 */
[----:B0-----:R-:W-:Y:S02]  /*1e60*/  LOP3.LUT P0, RZ, R2, 0x7, RZ, 0xc0, !PT ;  /* 0x0000000702ff7812 */ /* 0x001fe4000780c0ff */
[----:B------:R-:W-:-:S02]  /*1e70*/  CS2R R48, SRZ ;  /* 0x0000000000307805 */ /* 0x000fc4000001ff00 */
[C---:B------:R-:W-:Y:S02]  /*1e80*/  LOP3.LUT R0, R2.reuse, 0x3c0, RZ, 0xc0, !PT ;  /* 0x000003c002007812 */ /* 0x040fe400078ec0ff */
[----:B------:R-:W-:Y:S02]  /*1e90*/  CS2R R46, SRZ ;  /* 0x00000000002e7805 */ /* 0x000fe4000001ff00 */
[----:B------:R-:W-:Y:S02]  /*1ea0*/  LOP3.LUT R3, R2, 0x3e7, RZ, 0xc0, !PT ;  /* 0x000003e702037812 */ /* 0x000fe400078ec0ff */
[----:B------:R-:W-:Y:S02]  /*1eb0*/  CS2R R44, SRZ ;  /* 0x00000000002c7805 */ /* 0x000fe4000001ff00 */
[----:B------:R-:W-:Y:S02]  /*1ec0*/  ISETP.NE.OR P5, PT, R0, 0x40, P0 ;  /* 0x000000400000780c */ /* 0x000fe400007a5670 */
[----:B------:R-:W-:-:S02]  /*1ed0*/  CS2R R42, SRZ ;  /* 0x00000000002a7805 */ /* 0x000fc4000001ff00 */
[----:B------:R-:W-:Y:S02]  /*1ee0*/  ISETP.NE.AND P3, PT, R3, 0x20, PT ;  /* 0x000000200300780c */ /* 0x000fe40003f65270 */
[----:B------:R-:W-:Y:S02]  /*1ef0*/  MOV R65, RZ ;  /* 0x000000ff00417202 */ /* 0x000fe40000000f00 */
[----:B------:R-:W-:Y:S02]  /*1f00*/  MOV R61, RZ ;  /* 0x000000ff003d7202 */ /* 0x000fe40000000f00 */
[----:B------:R-:W-:Y:S02]  /*1f10*/  MOV R69, RZ ;  /* 0x000000ff00457202 */ /* 0x000fe40000000f00 */
[----:B------:R-:W-:Y:S02]  /*1f20*/  MOV R0, RZ ;  /* 0x000000ff00007202 */ /* 0x000fe40000000f00 */
[----:B------:R-:W-:-:S02]  /*1f30*/  MOV R75, RZ ;  /* 0x000000ff004b7202 */ /* 0x000fc40000000f00 */
[----:B------:R-:W-:Y:S02]  /*1f40*/  MOV R71, RZ ;  /* 0x000000ff00477202 */ /* 0x000fe40000000f00 */
[C---:B------:R-:W-:Y:S02]  /*1f50*/  LOP3.LUT P1, RZ, R2.reuse, 0x3c7, RZ, 0xc0, !PT ;  /* 0x000003c702ff7812 */ /* 0x040fe4000782c0ff */
[C---:B------:R-:W-:Y:S02]  /*1f60*/  LOP3.LUT P2, RZ, R2.reuse, 0x3e7, RZ, 0xc0, !PT ;  /* 0x000003e702ff7812 */ /* 0x040fe4000784c0ff */
[----:B------:R-:W-:Y:S01]  /*1f70*/  ISETP.GT.U32.AND P4, PT, R2, 0x1f, PT ;  /* 0x0000001f0200780c */ /* 0x000fe20003f84070 */
[----:B------:R-:W-:-:S12]  /*1f80*/  @P5 BRA `(.L_x_4978) ;  /* 0x00000004001c5947 */ /* 0x000fd80003800000 */
[----:B------:R-:W0:Y:S01]  /*1f90*/  S2UR UR5, SR_CgaCtaId ;  /* 0x00000000000579c3 */ /* 0x000e220000008800 */
[----:B------:R-:W-:Y:S01]  /*1fa0*/  UMOV UR4, 0x400 ;  /* 0x0000040000047882 */ /* 0x000fe20000000000 */
[----:B------:R-:W-:Y:S01]  /*1fb0*/  SHF.R.U32.HI R3, RZ, 0x1, R2 ;  /* 0x00000001ff037819 */ /* 0x000fe20000011602 */
[----:B------:R-:W-:Y:S01]  /*1fc0*/  UIADD3 UR4, UPT, UPT, UR4, 0x20, URZ ;  /* 0x0000002004047890 */ /* 0x000fe2000fffe0ff */
[----:B------:R-:W-:-:S04]  /*1fd0*/  SHF.L.U32 R56, R2, 0x5, RZ ;  /* 0x0000000502387819 */ /* 0x000fc800000006ff */
[----:B------:R-:W-:Y:S01]  /*1fe0*/  LOP3.LUT R56, R56, 0x7c0c, R3, 0xc8, !PT ;  /* 0x00007c0c38387812 */ /* 0x000fe200078ec803 */
[----:B0-----:R-:W-:-:S09]  /*1ff0*/  ULEA UR4, UR5, UR4, 0x18 ;  /* 0x0000000405047291 */ /* 0x001fd2000f8ec0ff */
[----:B------:R0:W-:Y:S04]  /*2000*/  STS [R56+UR4+-0x800], R13 ;  /* 0xfff8000d38007988 */ /* 0x0001e80008000804 */
        /* <DEDUP_REMOVED lines=62> */
[----:B------:R0:W-:Y:S02]  /*23f0*/  STS [R56+UR4+-0x410], R50 ;  /* 0xfffbf03238007988 */ /* 0x0001e40008000804 */
.L_x_4978:
[----:B------:R-:W-:Y:S05]  /*2400*/  BSYNC.RECONVERGENT B0 ;  /* 0x0000000000007941 */ /* 0x000fea0003800200 */
.L_x_4977:
[----:B------:R-:W-:Y:S06]  /*2410*/  BAR.SYNC.DEFER_BLOCKING 0x0 ;  /* 0x0000000000007b1d */ /* 0x000fec0000010000 */
[----:B------:R-:W-:Y:S04]  /*2420*/  BSSY.RECONVERGENT B0, `(.L_x_4979) ;  /* 0x0000089000007945 */ /* 0x000fe80003800200 */
[----:B------:R-:W-:Y:S05]  /*2430*/  @P1 BRA `(.L_x_4980) ;  /* 0x00000008001c1947 */ /* 0x000fea0003800000 */
[----:B------:R-:W1:Y:S01]  /*2440*/  S2UR UR5, SR_CgaCtaId ;  /* 0x00000000000579c3 */ /* 0x000e620000008800 */
[----:B------:R-:W-:Y:S01]  /*2450*/  UMOV UR4, 0x400 ;  /* 0x0000040000047882 */ /* 0x000fe20000000000 */
[----:B------:R-:W-:Y:S01]  /*2460*/  SHF.R.U32.HI R3, RZ, 0x1, R2 ;  /* 0x00000001ff037819 */ /* 0x000fe20000011602 */
[----:B------:R-:W-:Y:S01]  /*2470*/  UIADD3 UR4, UPT, UPT, UR4, 0x20, URZ ;  /* 0x0000002004047890 */ /* 0x000fe2000fffe0ff */
[----:B0-----:R-:W-:-:S04]  /*2480*/  SHF.L.U32 R56, R2, 0x5, RZ ;  /* 0x0000000502387819 */ /* 0x001fc800000006ff */
[----:B------:R-:W-:Y:S01]  /*2490*/  LOP3.LUT R3, R56, 0x7c0c, R3, 0xc8, !PT ;  /* 0x00007c0c38037812 */ /* 0x000fe200078ec803 */
[----:B-1----:R-:W-:-:S09]  /*24a0*/  ULEA UR4, UR5, UR4, 0x18 ;  /* 0x0000000405047291 */ /* 0x002fd2000f8ec0ff */
[----:B------:R-:W0:Y:S04]  /*24b0*/  LDS R56, [R3+UR4] ;  /* 0x0000000403387984 */ /* 0x000e280008000800 */
[----:B------:R-:W1:Y:S04]  /*24c0*/  LDS R58, [R3+UR4+0x10] ;  /* 0x00001004033a7984 */ /* 0x000e680008000800 */
[----:B------:R-:W2:Y:S04]  /*24d0*/  LDS R60, [R3+UR4+0x20] ;  /* 0x00002004033c7984 */ /* 0x000ea80008000800 */
[----:B------:R-:W3:Y:S04]  /*24e0*/  LDS R62, [R3+UR4+0x30] ;  /* 0x00003004033e7984 */ /* 0x000ee80008000800 */
[----:B------:R-:W4:Y:S04]  /*24f0*/  LDS R64, [R3+UR4+0x40] ;  /* 0x0000400403407984 */ /* 0x000f280008000800 */
[----:B------:R-:W5:Y:S04]  /*2500*/  LDS R66, [R3+UR4+0x50] ;  /* 0x0000500403427984 */ /* 0x000f680008000800 */
[----:B------:R-:W5:Y:S04]  /*2510*/  LDS R68, [R3+UR4+0x60] ;  /* 0x0000600403447984 */ /* 0x000f680008000800 */
[----:B------:R-:W5:Y:S01]  /*2520*/  LDS R70, [R3+UR4+0x3f0] ;  /* 0x0003f00403467984 */ /* 0x000f620008000800 */
[----:B0-----:R-:W-:-:S03]  /*2530*/  FADD.FTZ R13, R13, R56 ;  /* 0x000000380d0d7221 */ /* 0x001fc60000010000 */
[----:B------:R-:W0:Y:S01]  /*2540*/  LDS R56, [R3+UR4+0x70] ;  /* 0x0000700403387984 */ /* 0x000e220008000800 */
[----:B-1----:R-:W-:-:S03]  /*2550*/  FADD.FTZ R11, R11, R58 ;  /* 0x0000003a0b0b7221 */ /* 0x002fc60000010000 */
[----:B------:R-:W1:Y:S01]  /*2560*/  LDS R58, [R3+UR4+0x80] ;  /* 0x00008004033a7984 */ /* 0x000e620008000800 */
[----:B--2---:R-:W-:-:S03]  /*2570*/  FADD.FTZ R9, R9, R60 ;  /* 0x0000003c09097221 */ /* 0x004fc60000010000 */
[----:B------:R-:W2:Y:S01]  /*2580*/  LDS R60, [R3+UR4+0x90] ;  /* 0x00009004033c7984 */ /* 0x000ea20008000800 */
[----:B---3--:R-:W-:-:S03]  /*2590*/  FADD.FTZ R7, R7, R62 ;  /* 0x0000003e07077221 */ /* 0x008fc60000010000 */
[----:B------:R-:W3:Y:S01]  /*25a0*/  LDS R62, [R3+UR4+0xa0] ;  /* 0x0000a004033e7984 */ /* 0x000ee20008000800 */
[----:B----4-:R-:W-:-:S03]  /*25b0*/  FADD.FTZ R5, R5, R64 ;  /* 0x0000004005057221 */ /* 0x010fc60000010000 */
[----:B------:R-:W4:Y:S01]  /*25c0*/  LDS R64, [R3+UR4+0xb0] ;  /* 0x0000b00403407984 */ /* 0x000f220008000800 */
[----:B-----5:R-:W-:-:S03]  /*25d0*/  FADD.FTZ R54, R54, R66 ;  /* 0x0000004236367221 */ /* 0x020fc60000010000 */
[----:B------:R-:W5:Y:S01]  /*25e0*/  LDS R66, [R3+UR4+0xc0] ;  /* 0x0000c00403427984 */ /* 0x000f620008000800 */
[----:B------:R-:W-:-:S03]  /*25f0*/  FADD.FTZ R52, R52, R68 ;  /* 0x0000004434347221 */ /* 0x000fc60000010000 */
[----:B------:R-:W5:Y:S01]  /*2600*/  LDS R68, [R3+UR4+0xd0] ;  /* 0x0000d00403447984 */ /* 0x000f620008000800 */
[----:B------:R-:W-:Y:S01]  /*2610*/  FADD.FTZ R50, R50, R70 ;  /* 0x0000004632327221 */ /* 0x000fe20000010000 */
[----:B0-----:R-:W-:Y:S02]  /*2620*/  FADD.FTZ R25, R25, R56 ;  /* 0x0000003819197221 */ /* 0x001fe40000010000 */
        /* <DEDUP_REMOVED lines=97> */
[----:B0-----:R-:W-:Y:S01]  /*2c40*/  FADD.FTZ R46, R46, R56 ;  /* 0x000000382e2e7221 */ /* 0x001fe20000010000 */
[----:B-1----:R-:W-:Y:S01]  /*2c50*/  FADD.FTZ R44, R44, R58 ;  /* 0x0000003a2c2c7221 */ /* 0x002fe20000010000 */
[----:B--2---:R-:W-:Y:S01]  /*2c60*/  FADD.FTZ R42, R42, R60 ;  /* 0x0000003c2a2a7221 */ /* 0x004fe20000010000 */
[----:B---3--:R-:W-:Y:S01]  /*2c70*/  FADD.FTZ R40, R40, R62 ;  /* 0x0000003e28287221 */ /* 0x008fe20000010000 */
[----:B----4-:R-:W-:Y:S01]  /*2c80*/  FADD.FTZ R38, R38, R64 ;  /* 0x0000004026267221 */ /* 0x010fe20000010000 */
[----:B-----5:R-:W-:Y:S01]  /*2c90*/  FADD.FTZ R48, R48, R66 ;  /* 0x0000004230307221 */ /* 0x020fe20000010000 */
[----:B------:R-:W-:-:S07]  /*2ca0*/  FADD.FTZ R36, R36, R68 ;  /* 0x0000004424247221 */ /* 0x000fce0000010000 */
.L_x_4980:
[----:B------:R-:W-:Y:S05]  /*2cb0*/  BSYNC.RECONVERGENT B0 ;  /* 0x0000000000007941 */ /* 0x000fea0003800200 */
.L_x_4979:
[----:B------:R-:W-:Y:S06]  /*2cc0*/  BAR.SYNC.DEFER_BLOCKING 0x0 ;  /* 0x0000000000007b1d */ /* 0x000fec0000010000 */
[----:B------:R-:W-:Y:S04]  /*2cd0*/  BSSY.RECONVERGENT B0, `(.L_x_4981) ;  /* 0x0000048000007945 */ /* 0x000fe80003800200 */
[----:B------:R-:W-:Y:S05]  /*2ce0*/  @P3 BRA `(.L_x_4982) ;  /* 0x0000000400183947 */ /* 0x000fea0003800000 */
[----:B------:R-:W1:Y:S01]  /*2cf0*/  S2UR UR5, SR_CgaCtaId ;  /* 0x00000000000579c3 */ /* 0x000e620000008800 */
[----:B------:R-:W-:Y:S01]  /*2d00*/  UMOV UR4, 0x400 ;  /* 0x0000040000047882 */ /* 0x000fe20000000000 */
[----:B0-----:R-:W-:Y:S01]  /*2d10*/  SHF.R.U32.HI R56, RZ, 0x1, R2 ;  /* 0x00000001ff387819 */ /* 0x001fe20000011602 */
[----:B------:R-:W-:-:S03]  /*2d20*/  UIADD3 UR4, UPT, UPT, UR4, 0x20, URZ ;  /* 0x0000002004047890 */ /* 0x000fc6000fffe0ff */
[----:B------:R-:W-:Y:S01]  /*2d30*/  LOP3.LUT R56, R56, 0xc, RZ, 0xc0, !PT ;  /* 0x0000000c38387812 */ /* 0x000fe200078ec0ff */
[----:B-1----:R-:W-:-:S09]  /*2d40*/  ULEA UR4, UR5, UR4, 0x18 ;  /* 0x0000000405047291 */ /* 0x002fd2000f8ec0ff */
[----:B------:R1:W-:Y:S04]  /*2d50*/  STS [R56+UR4], R13 ;  /* 0x0000000d38007988 */ /* 0x0003e80008000804 */
[----:B------:R1:W-:Y:S04]  /*2d60*/  STS [R56+UR4+0x10], R11 ;  /* 0x0000100b38007988 */ /* 0x0003e80008000804 */
        /* <DEDUP_REMOVED lines=61> */
[----:B------:R1:W-:Y:S02]  /*3140*/  STS [R56+UR4+0x3f0], R50 ;  /* 0x0003f03238007988 */ /* 0x0003e40008000804 */
.L_x_4982:
[----:B------:R-:W-:Y:S05]  /*3150*/  BSYNC.RECONVERGENT B0 ;  /* 0x0000000000007941 */ /* 0x000fea0003800200 */
.L_x_4981:
[----:B------:R-:W-:Y:S06]  /*3160*/  BAR.SYNC.DEFER_BLOCKING 0x0 ;  /* 0x0000000000007b1d */ /* 0x000fec0000010000 */
[----:B------:R-:W-:Y:S04]  /*3170*/  BSSY.RECONVERGENT B0, `(.L_x_4983) ;  /* 0x0000089000007945 */ /* 0x000fe80003800200 */
[----:B------:R-:W-:Y:S05]  /*3180*/  @P2 BRA `(.L_x_4984) ;  /* 0x00000008001c2947 */ /* 0x000fea0003800000 */
[----:B------:R-:W2:Y:S01]  /*3190*/  S2UR UR5, SR_CgaCtaId ;  /* 0x00000000000579c3 */ /* 0x000ea20000008800 */
[----:B------:R-:W-:Y:S01]  /*31a0*/  UMOV UR4, 0x400 ;  /* 0x0000040000047882 */ /* 0x000fe20000000000 */
[----:B------:R-:W-:Y:S01]  /*31b0*/  SHF.L.U32 R3, R2, 0x5, RZ ;  /* 0x0000000502037819 */ /* 0x000fe200000006ff */
[----:B------:R-:W-:Y:S01]  /*31c0*/  UIADD3 UR4, UPT, UPT, UR4, 0x20, URZ ;  /* 0x0000002004047890 */ /* 0x000fe2000fffe0ff */
[----:B------:R-:W-:-:S04]  /*31d0*/  SHF.R.U32.HI R2, RZ, 0x1, R2 ;  /* 0x00000001ff027819 */ /* 0x000fc80000011602 */
[----:B------:R-:W-:Y:S01]  /*31e0*/  LOP3.LUT R2, R3, 0x7c0c, R2, 0xc8, !PT ;  /* 0x00007c0c03027812 */ /* 0x000fe200078ec802 */
[----:B--2---:R-:W-:-:S09]  /*31f0*/  ULEA UR4, UR5, UR4, 0x18 ;  /* 0x0000000405047291 */ /* 0x004fd2000f8ec0ff */
[----:B01----:R-:W0:Y:S04]  /*3200*/  LDS R56, [R2+UR4] ;  /* 0x0000000402387984 */ /* 0x003e280008000800 */
[----:B------:R-:W1:Y:S04]  /*3210*/  LDS R58, [R2+UR4+0x10] ;  /* 0x00001004023a7984 */ /* 0x000e680008000800 */
[----:B------:R-:W2:Y:S04]  /*3220*/  LDS R60, [R2+UR4+0x20] ;  /* 0x00002004023c7984 */ /* 0x000ea80008000800 */
[----:B------:R-:W3:Y:S04]  /*3230*/  LDS R62, [R2+UR4+0x30] ;  /* 0x00003004023e7984 */ /* 0x000ee80008000800 */
[----:B------:R-:W4:Y:S04]  /*3240*/  LDS R64, [R2+UR4+0x40] ;  /* 0x0000400402407984 */ /* 0x000f280008000800 */
[----:B------:R-:W5:Y:S04]  /*3250*/  LDS R66, [R2+UR4+0x60] ;  /* 0x0000600402427984 */ /* 0x000f680008000800 */
        /* <DEDUP_REMOVED lines=17> */
[----:B------:R-:W-:-:S03]  /*3370*/  FADD.FTZ R54, R54, R3 ;  /* 0x0000000336367221 */ /* 0x000fc60000010000 */
        /* <DEDUP_REMOVED lines=97> */
[----:B------:R-:W-:Y:S01]  /*3990*/  FADD.FTZ R36, R36, R68 ;  /* 0x0000004424247221 */ /* 0x000fe20000010000 */
[----:B0-----:R-:W-:Y:S01]  /*39a0*/  FADD.FTZ R46, R46, R56 ;  /* 0x000000382e2e7221 */ /* 0x001fe20000010000 */
[----:B-1----:R-:W-:Y:S01]  /*39b0*/  FADD.FTZ R44, R44, R58 ;  /* 0x0000003a2c2c7221 */ /* 0x002fe20000010000 */
[----:B--2---:R-:W-:Y:S01]  /*39c0*/  FADD.FTZ R42, R42, R60 ;  /* 0x0000003c2a2a7221 */ /* 0x004fe20000010000 */
[----:B---3--:R-:W-:Y:S01]  /*39d0*/  FADD.FTZ R40, R40, R62 ;  /* 0x0000003e28287221 */ /* 0x008fe20000010000 */
[----:B----4-:R-:W-:Y:S01]  /*39e0*/  FADD.FTZ R38, R38, R64 ;  /* 0x0000004026267221 */ /* 0x010fe20000010000 */
[----:B-----5:R-:W-:-:S07]  /*39f0*/  FADD.FTZ R48, R48, R66 ;  /* 0x0000004230307221 */ /* 0x020fce0000010000 */
.L_x_4984:
[----:B------:R-:W-:Y:S05]  /*3a00*/  BSYNC.RECONVERGENT B0 ;  /* 0x0000000000007941 */ /* 0x000fea0003800200 */
.L_x_4983:
[----:B------:R-:W-:Y:S06]  /*3a10*/  BAR.SYNC.DEFER_BLOCKING 0x0 ;  /* 0x0000000000007b1d */ /* 0x000fec0000010000 */
[----:B------:R-:W-:Y:S05]  /*3a20*/  @P4 EXIT ;  /* 0x000000000000494d */ /* 0x000fea0003800000 */
[----:B------:R-:W-:Y:S05]  /*3a30*/  @P0 EXIT ;  /* 0x000000000000094d */ /* 0x000fea0003800000 */
[----:B------:R-:W2:Y:S01]  /*3a40*/  S2R R60, SR_CTAID.Y ;  /* 0x00000000003c7919 */ /* 0x000ea20000002600 */
[----:B01----:R-:W0:Y:S01]  /*3a50*/  LDC R56, c[0x0][0x378] ;  /* 0x0000de00ff387b82 */ /* 0x003e220000000800 */
[----:B------:R-:W1:Y:S01]  /*3a60*/  LDCU.64 UR4, c[0x0][0x380] ;  /* 0x00007000ff0477ac */ /* 0x000e620008000a00 */
[----:B------:R-:W2:Y:S01]  /*3a70*/  S2R R58, SR_CTAID.X ;  /* 0x00000000003a7919 */ /* 0x000ea20000002500 */
[----:B------:R-:W3:Y:S05]  /*3a80*/  S2R R62, SR_TID.X ;  /* 0x00000000003e7919 */ /* 0x000eea0000002100 */
[----:B------:R-:W2:Y:S01]  /*3a90*/  LDC R2, c[0x0][0x370] ;  /* 0x0000dc00ff027b82 */ /* 0x000ea20000000800 */
[----:B------:R-:W4:Y:S01]  /*3aa0*/  S2R R3, SR_CTAID.Z ;  /* 0x0000000000037919 */ /* 0x000f220000002700 */
[----:B--2---:R-:W-:-:S04]  /*3ab0*/  IMAD R2, R60, R2, R58 ;  /* 0x000000023c027224 */ /* 0x004fc800078e023a */
[----:B0-----:R-:W-:Y:S01]  /*3ac0*/  IMAD R2, R2, R56, RZ ;  /* 0x0000003802027224 */ /* 0x001fe200078e02ff */
[----:B---3--:R-:W-:-:S04]  /*3ad0*/  SHF.R.U32.HI R62, RZ, 0x3, R62 ;  /* 0x00000003ff3e7819 */ /* 0x008fc8000001163e */
[----:B------:R-:W-:-:S04]  /*3ae0*/  SHF.L.U32 R2, R2, 0x8, RZ ;  /* 0x0000000802027819 */ /* 0x000fc800000006ff */
[----:B----4-:R-:W-:-:S04]  /*3af0*/  LEA R3, P0, R3, R2, 0x8 ;  /* 0x0000000203037211 */ /* 0x010fc800078040ff */
[----:B------:R-:W-:Y:S02]  /*3b00*/  LOP3.LUT R3, R3, R62, RZ, 0xfc, !PT ;  /* 0x0000003e03037212 */ /* 0x000fe400078efcff */
[----:B------:R-:W-:Y:S02]  /*3b10*/  IADD3.X R56, PT, PT, RZ, RZ, RZ, P0, !PT ;  /* 0x000000ffff387210 */ /* 0x000fe400007fe4ff */
[----:B-1----:R-:W-:-:S04]  /*3b20*/  LEA R2, P0, R3, UR4, 0x2 ;  /* 0x0000000403027c11 */ /* 0x002fc8000f8010ff */
[----:B------:R-:W-:-:S05]  /*3b30*/  LEA.HI.X R3, R3, UR5, R56, 0x2, P0 ;  /* 0x0000000503037c11 */ /* 0x000fca00080f1438 */
[----:B------:R-:W-:Y:S04]  /*3b40*/  STG.E desc[UR36][R2.64], R13 ;  /* 0x0000000d02007986 */ /* 0x000fe8000c101924 */
        /* <DEDUP_REMOVED lines=62> */
[----:B------:R-:W-:Y:S01]  /*3f30*/  STG.E desc[UR36][R2.64+0x3f0], R50 ;  /* 0x0003f03202007986 */ /* 0x000fe2000c101924 */
[----:B------:R-:W-:Y:S05]  /*3f40*/  EXIT ;  /* 0x000000000000794d */ /* 0x000fea0003800000 */
.L_x_4956:
[----:B------:R-:W-:Y:S01]  /*3f50*/  HFMA2 R12, -RZ, RZ, 0, 9.5367431640625e-07 ;  /* 0x00000010ff0c7431 */ /* 0x000fe200000001ff */
[----:B------:R-:W-:Y:S02]  /*3f60*/  MOV R11, 0x1f ;  /* 0x0000001f000b7802 */ /* 0x000fe40000000f00 */
[----:B------:R-:W-:-:S07]  /*3f70*/  MOV R15, 0xffffffff ;  /* 0xffffffff000f7802 */ /* 0x000fce0000000f00 */
[----:B------:R-:W-:Y:S05]  /*3f80*/  WARPSYNC.COLLECTIVE R15, `(.L_x_4985) ;  /* 0x000000000f087348 */ /* 0x000fea0003c00000 */
[----:B------:R0:W1:Y:S02]  /*3f90*/  SHFL.BFLY P6, R14, R13, R12, R11 ;  /* 0x0c00000c0d0e7389 */ /* 0x00006400000c000b */
[----:B01----:R-:W-:Y:S05]  /*3fa0*/  ENDCOLLECTIVE ;  /* 0x000000000000791b */ /* 0x003fea0003800000 */
.L_x_4985:
[----:B------:R-:W-:Y:S01]  /*3fb0*/  HFMA2 R12, -RZ, RZ, 0, 4.76837158203125e-07 ;  /* 0x00000008ff0c7431 */ /* 0x000fe200000001ff */
[----:B------:R-:W-:-:S04]  /*3fc0*/  FMNMX.FTZ R0, R14, -3.40282346638528859812e+38, !PT ;  /* 0xff7fffff0e007809 */ /* 0x000fc80007810000 */
[----:B------:R-:W-:-:S07]  /*3fd0*/  MOV R13, R0 ;  /* 0x00000000000d7202 */ /* 0x000fce0000000f00 */
[----:B------:R-:W-:Y:S05]  /*3fe0*/  WARPSYNC.COLLECTIVE R15, `(.L_x_4986) ;  /* 0x000000000f087348 */ /* 0x000fea0003c00000 */
[----:B------:R0:W1:Y:S02]  /*3ff0*/  SHFL.BFLY P6, R14, R13, R12, R11 ;  /* 0x0c00000c0d0e7389 */ /* 0x00006400000c000b */
[----:B01----:R-:W-:Y:S05]  /*4000*/  ENDCOLLECTIVE ;  /* 0x000000000000791b */ /* 0x003fea0003800000 */
.L_x_4986:
[----:B------:R-:W-:Y:S01]  /*4010*/  HFMA2 R12, -RZ, RZ, 0, 2.384185791015625e-07 ;  /* 0x00000004ff0c7431 */ /* 0x000fe200000001ff */
[----:B------:R-:W-:-:S04]  /*4020*/  FMNMX.FTZ R2, R0, R14, !PT ;  /* 0x0000000e00027209 */ /* 0x000fc80007810000 */
[----:B------:R-:W-:-:S07]  /*4030*/  MOV R13, R2 ;  /* 0x00000002000d7202 */ /* 0x000fce0000000f00 */
[----:B------:R-:W-:Y:S05]  /*4040*/  WARPSYNC.COLLECTIVE R15, `(.L_x_4987) ;  /* 0x000000000f087348 */ /* 0x000fea0003c00000 */
[----:B------:R0:W1:Y:S02]  /*4050*/  SHFL.BFLY P6, R14, R13, R12, R11 ;  /* 0x0c00000c0d0e7389 */ /* 0x00006400000c000b */
[----:B01----:R-:W-:Y:S05]  /*4060*/  ENDCOLLECTIVE ;  /* 0x000000000000791b */ /* 0x003fea0003800000 */
.L_x_4987:
[----:B------:R-:W-:Y:S01]  /*4070*/  HFMA2 R12, -RZ, RZ, 0, 1.1920928955078125e-07 ;  /* 0x00000002ff0c7431 */ /* 0x000fe200000001ff */
[----:B------:R-:W-:-:S04]  /*4080*/  FMNMX.FTZ R3, R2, R14, !PT ;  /* 0x0000000e02037209 */ /* 0x000fc80007810000 */
[----:B------:R-:W-:-:S07]  /*4090*/  MOV R13, R3 ;  /* 0x00000003000d7202 */ /* 0x000fce0000000f00 */
[----:B------:R-:W-:Y:S05]  /*40a0*/  WARPSYNC.COLLECTIVE R15, `(.L_x_4988) ;  /* 0x000000000f087348 */ /* 0x000fea0003c00000 */
[----:B------:R0:W1:Y:S02]  /*40b0*/  SHFL.BFLY P6, R14, R13, R12, R11 ;  /* 0x0c00000c0d0e7389 */ /* 0x00006400000c000b */
[----:B01----:R-:W-:Y:S05]  /*40c0*/  ENDCOLLECTIVE ;  /* 0x000000000000791b */ /* 0x003fea0003800000 */
.L_x_4988:
[----:B------:R-:W-:Y:S01]  /*40d0*/  HFMA2 R12, -RZ, RZ, 0, 5.9604644775390625e-08 ;  /* 0x00000001ff0c7431 */ /* 0x000fe200000001ff */
[----:B------:R-:W-:-:S04]  /*40e0*/  FMNMX.FTZ R4, R3, R14, !PT ;  /* 0x0000000e03047209 */ /* 0x000fc80007810000 */
[----:B------:R-:W-:-:S07]  /*40f0*/  MOV R13, R4 ;  /* 0x00000004000d7202 */ /* 0x000fce0000000f00 */
[----:B------:R-:W-:Y:S05]  /*4100*/  WARPSYNC.COLLECTIVE R15, `(.L_x_4989) ;  /* 0x000000000f087348 */ /* 0x000fea0003c00000 */
[----:B------:R0:W1:Y:S02]  /*4110*/  SHFL.BFLY P6, R14, R13, R12, R11 ;  /* 0x0c00000c0d0e7389 */ /* 0x00006400000c000b */
[----:B01----:R-:W-:Y:S05]  /*4120*/  ENDCOLLECTIVE ;  /* 0x000000000000791b */ /* 0x003fea0003800000 */
.L_x_4989:
[----:B------:R-:W-:Y:S05]  /*4130*/  BRA `(.L_x_4990) ;  /* 0xffffffc000707947 */ /* 0x000fea000383ffff */
.L_x_4991:
        /* <DEDUP_REMOVED lines=12> */
.L_x_25680:


//--------------------- .text._ZN4vllm25paged_attention_v1_kernelIfhLi192ELi32ELi128ELNS_18Fp8KVCacheDataTypeE2ELb0EEEvPT_PKS2_PKT0_S8_ifPKiSA_iPKfiiiSC_SC_iiiii --------------------------
	.section	.text._ZN4vllm25paged_attention_v1_kernelIfhLi192ELi32ELi128ELNS_18Fp8KVCacheDataTypeE2ELb0EEEvPT_PKS2_PKT0_S8_ifPKiSA_iPKfiiiSC_SC_iiiii,"ax",@progbits
	.align	128
        .global         _ZN4vllm25paged_attention_v1_kernelIfhLi192ELi32ELi128ELNS_18Fp8KVCacheDataTypeE2ELb0EEEvPT_PKS2_PKT0_S8_ifPKiSA_iPKfiiiSC_SC_iiiii
        .type           _ZN4vllm25paged_attention_v1_kernelIfhLi192ELi32ELi128ELNS_18Fp8KVCacheDataTypeE2ELb0EEEvPT_PKS2_PKT0_S8_ifPKiSA_iPKfiiiSC_SC_iiiii,@function
        .size           _ZN4vllm25paged_attention_v1_kernelIfhLi192ELi32ELi128ELNS_18Fp8KVCacheDataTypeE2ELb0EEEvPT_PKS2_PKT0_S8_ifPKiSA_iPKfiiiSC_SC_iiiii,(.L_x_25681 - _ZN4vllm25paged_attention_v1_kernelIfhLi192ELi32ELi128ELNS_18Fp8KVCacheDataTypeE2ELb0EEEvPT_PKS2_PKT0_S8_ifPKiSA_iPKfiiiSC_SC_iiiii)
        .other          _ZN4vllm25paged_attention_v1_kernelIfhLi192ELi32ELi128ELNS_18Fp8KVCacheDataTypeE2ELb0EEEvPT_PKS2_PKT0_S8_ifPKiSA_iPKfiiiSC_SC_iiiii,@"STO_CUDA_ENTRY STV_DEFAULT"
_ZN4vllm25paged_attention_v1_kernelIfhLi192ELi32ELi128ELNS_18Fp8KVCacheDataTypeE2ELb0EEEvPT_PKS2_PKT0_S8_ifPKiSA_iPKfiiiSC_SC_iiiii:
.text._ZN4vllm25paged_attention_v1_kernelIfhLi192ELi32ELi128ELNS_18Fp8KVCacheDataTypeE2ELb0EEEvPT_PKS2_PKT0_S8_ifPKiSA_iPKfiiiSC_SC_iiiii:
        /* <DEDUP_REMOVED lines=35> */
.L_x_4993:
[----:B------:R-:W-:Y:S05]  /*0230*/  BSYNC.RECONVERGENT B6 ;  /* 0x0000000000067941 */ /* 0x000fea0003800200 */
.L_x_4992:
        /* <DEDUP_REMOVED lines=12> */
.L_x_5028:
        /* <DEDUP_REMOVED lines=39> */
.L_x_4999:
        /* <DEDUP_REMOVED lines=11> */
.L_x_4998:
[----:B------:R-:W-:Y:S05]  /*0620*/  BSYNC.RECONVERGENT B1 ;  /* 0x0000000000017941 */ /* 0x000fea0003800200 */
.L_x_4997:
        /* <DEDUP_REMOVED lines=12> */
.L_x_5002:
        /* <DEDUP_REMOVED lines=100> */
.L_x_5001:
[----:B------:R-:W-:Y:S05]  /*0d30*/  BSYNC.RECONVERGENT B1 ;  /* 0x0000000000017941 */ /* 0x000fea0003800200 */
.L_x_5000:
        /* <DEDUP_REMOVED lines=55> */
.L_x_5004:
[----:B------:R-:W-:Y:S05]  /*10b0*/  BSYNC.RECONVERGENT B1 ;  /* 0x0000000000017941 */ /* 0x000fea0003800200 */
.L_x_5003:
        /* <DEDUP_REMOVED lines=26> */
.L_x_4996:
[----:B------:R-:W-:Y:S05]  /*1260*/  BSYNC.RECONVERGENT B0 ;  /* 0x0000000000007941 */ /* 0x000fea0003800200 */
.L_x_4995:
[----:B0-----:R-:W0:Y:S01]  /*1270*/  SHFL.BFLY PT, R5, R6, 0x10, 0x1f ;  /* 0x0e001f0006057f89 */ /* 0x001e2200000e0000 */
[----:B------:R-:W-:Y:S01]  /*1280*/  ISETP.GE.AND P0, PT, R16, R17, PT ;  /* 0x000000111000720c */ /* 0x000fe20003f06270 */
        /* <DEDUP_REMOVED lines=37> */
.L_x_5009:
[----:B------:R-:W0:Y:S01]  /*14e0*/  LDS R5, [R4] ;  /* 0x0000000004057984 */ /* 0x000e220000000800 */
[----:B------:R-:W-:-:S04]  /*14f0*/  IADD3 R6, PT, PT, R6, 0x1, RZ ;  /* 0x0000000106067810 */ /* 0x000fc80007ffe0ff */
[----:B------:R-:W-:Y:S01]  /*1500*/  ISETP.NE.AND P0, PT, R6, RZ, PT ;  /* 0x000000ff0600720c */ /* 0x000fe20003f05270 */
[----:B0-----:R-:W-:-:S05]  /*1510*/  FMUL.FTZ R5, R5, R2 ;  /* 0x0000000205057220 */ /* 0x001fca0000410000 */
[----:B------:R0:W-:Y:S02]  /*1520*/  STS [R4], R5 ;  /* 0x0000000504007388 */ /* 0x0001e40000000800 */
[----:B0-----:R-:W-:-:S05]  /*1530*/  IADD3 R4, PT, PT, R4, 0x200, RZ ;  /* 0x0000020004047810 */ /* 0x001fca0007ffe0ff */
[----:B------:R-:W-:Y:S05]  /*1540*/  @P0 BRA `(.L_x_5009) ;  /* 0xfffffffc00e40947 */ /* 0x000fea000383ffff */
.L_x_5008:
[----:B------:R-:W-:Y:S05]  /*1550*/  BSYNC.RECONVERGENT B1 ;  /* 0x0000000000017941 */ /* 0x000fea0003800200 */
.L_x_5007:
        /* <DEDUP_REMOVED lines=12> */
.L_x_5012:
        /* <DEDUP_REMOVED lines=33> */
[----:B------:R-:W-:-:S03]  /*1830*/  FMUL.FTZ R24, R2, R27 ;  /* 0x0000001b02187220 */ /* 0x000fc60000410000 */
[----:B------:R4:W-:Y:S01]  /*1840*/  STS [R3+0x600], R14 ;  /* 0x0006000e03007388 */ /* 0x0009e20000000800 */
[C---:B0-----:R-:W-:Y:S01]  /*1850*/  FMUL.FTZ R6, R2.reuse, R29 ;  /* 0x0000001d02067220 */ /* 0x041fe20000410000 */
[C---:B-1----:R-:W-:Y:S02]  /*1860*/  FMUL.FTZ R8, R2.reuse, R31 ;  /* 0x0000001f02087220 */ /* 0x042fe40000410000 */
        /* <DEDUP_REMOVED lines=15> */
.L_x_5011:
[----:B------:R-:W-:Y:S05]  /*1960*/  BSYNC.RECONVERGENT B1 ;  /* 0x0000000000017941 */ /* 0x000fea0003800200 */
.L_x_5010:
        /* <DEDUP_REMOVED lines=31> */
.L_x_5014:
[----:B------:R-:W-:Y:S05]  /*1b60*/  BSYNC.RECONVERGENT B1 ;  /* 0x0000000000017941 */ /* 0x000fea0003800200 */
.L_x_5013:
        /* <DEDUP_REMOVED lines=14> */
.L_x_5006:
[----:B------:R-:W-:Y:S05]  /*1c50*/  BSYNC.RECONVERGENT B0 ;  /* 0x0000000000007941 */ /* 0x000fea0003800200 */
.L_x_5005:
[----:B01----:R-:W0:Y:S01]  /*1c60*/  S2R R2, SR_TID.X ;  /* 0x0000000000027919 */ /* 0x003e220000002100 */
[----:B------:R-:W-:Y:S01]  /*1c70*/  BSSY.RECONVERGENT B0, `(.L_x_5015) ;  /* 0x0000061000007945 */ /* 0x000fe20003800200 */
[----:B------:R-:W-:Y:S01]  /*1c80*/  HFMA2 R51, -RZ, RZ, 0, 0 ;  /* 0x00000000ff337431 */ /* 0x000fe200000001ff */
[----:B------:R-:W-:Y:S01]  /*1c90*/  CS2R R10, SRZ ;  /* 0x00000000000a7805 */ /* 0x000fe2000001ff00 */
[----:B------:R-:W-:Y:S01]  /*1ca0*/  BAR.SYNC.DEFER_BLOCKING 0x0 ;  /* 0x0000000000007b1d */ /* 0x000fe20000010000 */
[----:B------:R-:W-:Y:S01]  /*1cb0*/  HFMA2 R47, -RZ, RZ, 0, 0 ;  /* 0x00000000ff2f7431 */ /* 0x000fe200000001ff */
[----:B------:R-:W-:Y:S01]  /*1cc0*/  CS2R R8, SRZ ;  /* 0x0000000000087805 */ /* 0x000fe2000001ff00 */
        /* <DEDUP_REMOVED lines=19> */
[----:B------:R-:W-:Y:S01]  /*1e00*/  MOV R49, RZ ;  /* 0x000000ff00317202 */ /* 0x000fe20000000f00 */
[----:B------:R-:W-:Y:S01]  /*1e10*/  BAR.SYNC.DEFER_BLOCKING 0x0 ;  /* 0x0000000000007b1d */ /* 0x000fe20000010000 */
[----:B------:R-:W-:Y:S02]  /*1e20*/  MOV R45, RZ ;  /* 0x000000ff002d7202 */ /* 0x000fe40000000f00 */
[----:B------:R-:W-:Y:S02]  /*1e30*/  MOV R53, RZ ;  /* 0x000000ff00357202 */ /* 0x000fe40000000f00 */
[C---:B0-----:R-:W-:Y:S02]  /*1e40*/  LOP3.LUT P0, RZ, R2.reuse, 0x7, RZ, 0xc0, !PT ;  /* 0x0000000702ff7812 */ /* 0x041fe4000780c0ff */
[----:B------:R-:W-:-:S02]  /*1e50*/  LOP3.LUT R3, R2, 0x3c0, RZ, 0xc0, !PT ;  /* 0x000003c002037812 */ /* 0x000fc400078ec0ff */
[----:B------:R-:W-:Y:S02]  /*1e60*/  LOP3.LUT R4, R2, 0x3e0, RZ, 0xc0, !PT ;  /* 0x000003e002047812 */ /* 0x000fe400078ec0ff */
[----:B------:R-:W-:Y:S02]  /*1e70*/  ISETP.NE.OR P5, PT, R3, 0x40, P0 ;  /* 0x000000400300780c */ /* 0x000fe400007a5670 */
[----:B------:R-:W-:Y:S02]  /*1e80*/  ISETP.NE.OR P4, PT, R4, 0x20, P0 ;  /* 0x000000200400780c */ /* 0x000fe40000785670 */
[----:B------:R-:W-:Y:S02]  /*1e90*/  CS2R R4, SRZ ;  /* 0x0000000000047805 */ /* 0x000fe4000001ff00 */
[----:B------:R-:W-:Y:S02]  /*1ea0*/  MOV R59, RZ ;  /* 0x000000ff003b7202 */ /* 0x000fe40000000f00 */
[----:B------:R-:W-:-:S02]  /*1eb0*/  MOV R55, RZ ;  /* 0x000000ff00377202 */ /* 0x000fc40000000f00 */
[C---:B------:R-:W-:Y:S02]  /*1ec0*/  LOP3.LUT P1, RZ, R2.reuse, 0x3c7, RZ, 0xc0, !PT ;  /* 0x000003c702ff7812 */ /* 0x040fe4000782c0ff */
[C---:B------:R-:W-:Y:S02]  /*1ed0*/  LOP3.LUT P2, RZ, R2.reuse, 0x3e7, RZ, 0xc0, !PT ;  /* 0x000003e702ff7812 */ /* 0x040fe4000784c0ff */
[----:B------:R-:W-:Y:S01]  /*1ee0*/  ISETP.GT.U32.AND P3, PT, R2, 0x1f, PT ;  /* 0x0000001f0200780c */ /* 0x000fe20003f64070 */
[----:B------:R-:W-:-:S12]  /*1ef0*/  @P5 BRA `(.L_x_5016) ;  /* 0x0000000000e05947 */ /* 0x000fd80003800000 */
[----:B------:R-:W-:Y:S02]  /*1f00*/  LOP3.LUT R3, R2, 0x1f, RZ, 0xc0, !PT ;  /* 0x0000001f02037812 */ /* 0x000fe400078ec0ff */
[----:B------:R-:W-:Y:S02]  /*1f10*/  MOV R44, 0x400 ;  /* 0x00000400002c7802 */ /* 0x000fe40000000f00 */
[----:B------:R-:W-:Y:S02]  /*1f20*/  SHF.R.U32.HI R42, RZ, 0x5, R2 ;  /* 0x00000005ff2a7819 */ /* 0x000fe40000011602 */
[----:B------:R-:W-:Y:S02]  /*1f30*/  SHF.R.U32.HI R3, RZ, 0x3, R3 ;  /* 0x00000003ff037819 */ /* 0x000fe40000011603 */
[----:B------:R-:W-:-:S03]  /*1f40*/  IADD3 R44, PT, PT, R44, 0x20, RZ ;  /* 0x000000202c2c7810 */ /* 0x000fc60007ffe0ff */
[----:B------:R-:W-:Y:S01]  /*1f50*/  IMAD R3, R42, 0xc0, R3 ;  /* 0x000000c02a037824 */ /* 0x000fe200078e0203 */
        /* <DEDUP_REMOVED lines=50> */
.L_x_5016:
[----:B------:R-:W-:Y:S05]  /*2280*/  BSYNC.RECONVERGENT B0 ;  /* 0x0000000000007941 */ /* 0x000fea0003800200 */
.L_x_5015:
[----:B------:R-:W-:Y:S06]  /*2290*/  BAR.SYNC.DEFER_BLOCKING 0x0 ;  /* 0x0000000000007b1d */ /* 0x000fec0000010000 */
[----:B------:R-:W-:Y:S04]  /*22a0*/  BSSY.RECONVERGENT B0, `(.L_x_5017) ;  /* 0x000006a000007945 */ /* 0x000fe80003800200 */
[----:B------:R-:W-:Y:S05]  /*22b0*/  @P1 BRA `(.L_x_5018) ;  /* 0x0000000400a01947 */ /* 0x000fea0003800000 */
[----:B0-----:R-:W-:Y:S02]  /*22c0*/  LOP3.LUT R42, R2, 0x1f, RZ, 0xc0, !PT ;  /* 0x0000001f022a7812 */ /* 0x001fe400078ec0ff */
[----:B------:R-:W-:Y:S02]  /*22d0*/  MOV R44, 0x400 ;  /* 0x00000400002c7802 */ /* 0x000fe40000000f00 */
[----:B------:R-:W-:Y:S02]  /*22e0*/  SHF.R.U32.HI R3, RZ, 0x5, R2 ;  /* 0x00000005ff037819 */ /* 0x000fe40000011602 */
[----:B------:R-:W-:Y:S02]  /*22f0*/  SHF.R.U32.HI R42, RZ, 0x3, R42 ;  /* 0x00000003ff2a7819 */ /* 0x000fe4000001162a */
[----:B------:R-:W-:-:S03]  /*2300*/  IADD3 R44, PT, PT, R44, 0x20, RZ ;  /* 0x000000202c2c7810 */ /* 0x000fc60007ffe0ff */
[----:B------:R-:W-:Y:S01]  /*2310*/  IMAD R3, R3, 0xc0, R42 ;  /* 0x000000c003037824 */ /* 0x000fe200078e022a */
[----:B------:R-:W-:-:S04]  /*2320*/  LEA R44, R0, R44, 0x18 ;  /* 0x0000002c002c7211 */ /* 0x000fc800078ec0ff */
[----:B------:R-:W-:-:S05]  /*2330*/  LEA R3, R3, R44, 0x2 ;  /* 0x0000002c03037211 */ /* 0x000fca00078e10ff */
        /* <DEDUP_REMOVED lines=96> */
.L_x_5018:
[----:B------:R-:W-:Y:S05]  /*2940*/  BSYNC.RECONVERGENT B0 ;  /* 0x0000000000007941 */ /* 0x000fea0003800200 */
.L_x_5017:
        /* <DEDUP_REMOVED lines=59> */
.L_x_5020:
[----:B------:R-:W-:Y:S05]  /*2d00*/  BSYNC.RECONVERGENT B0 ;  /* 0x0000000000007941 */ /* 0x000fea0003800200 */
.L_x_5019:
[----:B------:R-:W-:Y:S06]  /*2d10*/  BAR.SYNC.DEFER_BLOCKING 0x0 ;  /* 0x0000000000007b1d */ /* 0x000fec0000010000 */
[----:B------:R-:W-:Y:S04]  /*2d20*/  BSSY.RECONVERGENT B0, `(.L_x_5021) ;  /* 0x000006a000007945 */ /* 0x000fe80003800200 */
[----:B------:R-:W-:Y:S05]  /*2d30*/  @P2 BRA `(.L_x_5022) ;  /* 0x0000000400a02947 */ /* 0x000fea0003800000 */
[----:B------:R-:W-:Y:S02]  /*2d40*/  LOP3.LUT R3, R2, 0x1f, RZ, 0xc0, !PT ;  /* 0x0000001f02037812 */ /* 0x000fe400078ec0ff */
[----:B0-----:R-:W-:Y:S02]  /*2d50*/  MOV R42, 0x400 ;  /* 0x00000400002a7802 */ /* 0x001fe40000000f00 */
[----:B-1----:R-:W-:Y:S02]  /*2d60*/  SHF.R.U32.HI R44, RZ, 0x5, R2 ;  /* 0x00000005ff2c7819 */ /* 0x002fe40000011602 */
        /* <DEDUP_REMOVED lines=99> */
[----:B0-----:R-:W-:Y:S01]  /*33a0*/  FADD.FTZ R10, R10, R2 ;  /* 0x000000020a0a7221 */ /* 0x001fe20000010000 */
[----:B-1----:R-:W-:-:S07]  /*33b0*/  FADD.FTZ R34, R34, R42 ;  /* 0x0000002a22227221 */ /* 0x002fce0000010000 */
.L_x_5022:
[----:B------:R-:W-:Y:S05]  /*33c0*/  BSYNC.RECONVERGENT B0 ;  /* 0x0000000000007941 */ /* 0x000fea0003800200 */
.L_x_5021:
[----:B------:R-:W-:Y:S06]  /*33d0*/  BAR.SYNC.DEFER_BLOCKING 0x0 ;  /* 0x0000000000007b1d */ /* 0x000fec0000010000 */
[----:B------:R-:W-:Y:S05]  /*33e0*/  @P3 EXIT ;  /* 0x000000000000394d */ /* 0x000fea0003800000 */
[----:B------:R-:W-:Y:S05]  /*33f0*/  @P0 EXIT ;  /* 0x000000000000094d */ /* 0x000fea0003800000 */
[----:B------:R-:W2:Y:S01]  /*3400*/  S2R R3, SR_CTAID.X ;  /* 0x0000000000037919 */ /* 0x000ea20000002500 */
[----:B------:R-:W3:Y:S01]  /*3410*/  LDCU UR5, c[0x0][0x378] ;  /* 0x00006f00ff0577ac */ /* 0x000ee20008000800 */
[----:B------:R-:W2:Y:S01]  /*3420*/  S2UR UR6, SR_CTAID.Y ;  /* 0x00000000000679c3 */ /* 0x000ea20000002600 */
[----:B------:R-:W4:Y:S07]  /*3430*/  S2R R2, SR_TID.X ;  /* 0x0000000000027919 */ /* 0x000f2e0000002100 */
[----:B------:R-:W2:Y:S08]  /*3440*/  LDC R0, c[0x0][0x370] ;  /* 0x0000dc00ff007b82 */ /* 0x000eb00000000800 */
[----:B------:R-:W5:Y:S01]  /*3450*/  S2UR UR4, SR_CTAID.Z ;  /* 0x00000000000479c3 */ /* 0x000f620000002700 */
[----:B--2---:R-:W-:Y:S01]  /*3460*/  IMAD R0, R0, UR6, R3 ;  /* 0x0000000600007c24 */ /* 0x004fe2000f8e0203 */
[----:B------:R-:W2:Y:S01]  /*3470*/  LDCU.64 UR6, c[0x0][0x380] ;  /* 0x00007000ff0677ac */ /* 0x000ea20008000a00 */
[----:B----4-:R-:W-:-:S02]  /*3480*/  SHF.R.U32.HI R3, RZ, 0x3, R2 ;  /* 0x00000003ff037819 */ /* 0x010fc40000011602 */
[----:B---3--:R-:W-:Y:S01]  /*3490*/  IMAD R0, R0, UR5, RZ ;  /* 0x0000000500007c24 */ /* 0x008fe2000f8e02ff */
[----:B-----5:R-:W-:-:S03]  /*34a0*/  UIMAD UR4, UR4, 0xc0, URZ ;  /* 0x000000c0040478a4 */ /* 0x020fc6000f8e02ff */
[----:B------:R-:W-:-:S05]  /*34b0*/  IMAD R0, R0, 0xc0, RZ ;  /* 0x000000c000007824 */ /* 0x000fca00078e02ff */
[----:B------:R-:W-:-:S04]  /*34c0*/  IADD3 R0, P0, P1, R3, UR4, R0 ;  /* 0x0000000403007c10 */ /* 0x000fc8000f91e000 */
[----:B------:R-:W-:Y:S02]  /*34d0*/  IADD3.X R3, PT, PT, RZ, RZ, RZ, P0, P1 ;  /* 0x000000ffff037210 */ /* 0x000fe400007e24ff */
[----:B--2---:R-:W-:-:S04]  /*34e0*/  LEA R2, P0, R0, UR6, 0x2 ;  /* 0x0000000600027c11 */ /* 0x004fc8000f8010ff */
        /* <DEDUP_REMOVED lines=50> */
.L_x_4994:
[----:B------:R-:W-:Y:S01]  /*3810*/  HFMA2 R12, -RZ, RZ, 0, 9.5367431640625e-07 ;  /* 0x00000010ff0c7431 */ /* 0x000fe200000001ff */
[----:B------:R-:W-:Y:S02]  /*3820*/  MOV R11, 0x1f ;  /* 0x0000001f000b7802 */ /* 0x000fe40000000f00 */
[----:B------:R-:W-:-:S07]  /*3830*/  MOV R15, 0xffffffff ;  /* 0xffffffff000f7802 */ /* 0x000fce0000000f00 */
[----:B------:R-:W-:Y:S05]  /*3840*/  WARPSYNC.COLLECTIVE R15, `(.L_x_5023) ;  /* 0x000000000f087348 */ /* 0x000fea0003c00000 */
[----:B------:R0:W1:Y:S02]  /*3850*/  SHFL.BFLY P6, R14, R13, R12, R11 ;  /* 0x0c00000c0d0e7389 */ /* 0x00006400000c000b */
[----:B01----:R-:W-:Y:S05]  /*3860*/  ENDCOLLECTIVE ;  /* 0x000000000000791b */ /* 0x003fea0003800000 */
.L_x_5023:
[----:B------:R-:W-:Y:S01]  /*3870*/  HFMA2 R12, -RZ, RZ, 0, 4.76837158203125e-07 ;  /* 0x00000008ff0c7431 */ /* 0x000fe200000001ff */
[----:B------:R-:W-:-:S04]  /*3880*/  FMNMX.FTZ R0, R14, -3.40282346638528859812e+38, !PT ;  /* 0xff7fffff0e007809 */ /* 0x000fc80007810000 */
[----:B------:R-:W-:-:S07]  /*3890*/  MOV R13, R0 ;  /* 0x00000000000d7202 */ /* 0x000fce0000000f00 */
[----:B------:R-:W-:Y:S05]  /*38a0*/  WARPSYNC.COLLECTIVE R15, `(.L_x_5024) ;  /* 0x000000000f087348 */ /* 0x000fea0003c00000 */
[----:B------:R0:W1:Y:S02]  /*38b0*/  SHFL.BFLY P6, R14, R13, R12, R11 ;  /* 0x0c00000c0d0e7389 */ /* 0x00006400000c000b */
[----:B01----:R-:W-:Y:S05]  /*38c0*/  ENDCOLLECTIVE ;  /* 0x000000000000791b */ /* 0x003fea0003800000 */
.L_x_5024:
[----:B------:R-:W-:Y:S01]  /*38d0*/  HFMA2 R12, -RZ, RZ, 0, 2.384185791015625e-07 ;  /* 0x00000004ff0c7431 */ /* 0x000fe200000001ff */
[----:B------:R-:W-:-:S04]  /*38e0*/  FMNMX.FTZ R2, R0, R14, !PT ;  /* 0x0000000e00027209 */ /* 0x000fc80007810000 */
[----:B------:R-:W-:-:S07]  /*38f0*/  MOV R13, R2 ;  /* 0x00000002000d7202 */ /* 0x000fce0000000f00 */
[----:B------:R-:W-:Y:S05]  /*3900*/  WARPSYNC.COLLECTIVE R15, `(.L_x_5025) ;  /* 0x000000000f087348 */ /* 0x000fea0003c00000 */
[----:B------:R0:W1:Y:S02]  /*3910*/  SHFL.BFLY P6, R14, R13, R12, R11 ;  /* 0x0c00000c0d0e7389 */ /* 0x00006400000c000b */
[----:B01----:R-:W-:Y:S05]  /*3920*/  ENDCOLLECTIVE ;  /* 0x000000000000791b */ /* 0x003fea0003800000 */
.L_x_5025:
[----:B------:R-:W-:Y:S01]  /*3930*/  HFMA2 R12, -RZ, RZ, 0, 1.1920928955078125e-07 ;  /* 0x00000002ff0c7431 */ /* 0x000fe200000001ff */
[----:B------:R-:W-:-:S04]  /*3940*/  FMNMX.FTZ R3, R2, R14, !PT ;  /* 0x0000000e02037209 */ /* 0x000fc80007810000 */
[----:B------:R-:W-:-:S07]  /*3950*/  MOV R13, R3 ;  /* 0x00000003000d7202 */ /* 0x000fce0000000f00 */
[----:B------:R-:W-:Y:S05]  /*3960*/  WARPSYNC.COLLECTIVE R15, `(.L_x_5026) ;  /* 0x000000000f087348 */ /* 0x000fea0003c00000 */
[----:B------:R0:W1:Y:S02]  /*3970*/  SHFL.BFLY P6, R14, R13, R12, R11 ;  /* 0x0c00000c0d0e7389 */ /* 0x00006400000c000b */
[----:B01----:R-:W-:Y:S05]  /*3980*/  ENDCOLLECTIVE ;  /* 0x000000000000791b */ /* 0x003fea0003800000 */
.L_x_5026:
[----:B------:R-:W-:Y:S01]  /*3990*/  HFMA2 R12, -RZ, RZ, 0, 5.9604644775390625e-08 ;  /* 0x00000001ff0c7431 */ /* 0x000fe200000001ff */
[----:B------:R-:W-:-:S04]  /*39a0*/  FMNMX.FTZ R4, R3, R14, !PT ;  /* 0x0000000e03047209 */ /* 0x000fc80007810000 */
[----:B------:R-:W-:-:S07]  /*39b0*/  MOV R13, R4 ;  /* 0x00000004000d7202 */ /* 0x000fce0000000f00 */
[----:B------:R-:W-:Y:S05]  /*39c0*/  WARPSYNC.COLLECTIVE R15, `(.L_x_5027) ;  /* 0x000000000f087348 */ /* 0x000fea0003c00000 */
[----:B------:R0:W1:Y:S02]  /*39d0*/  SHFL.BFLY P6, R14, R13, R12, R11 ;  /* 0x0c00000c0d0e7389 */ /* 0x00006400000c000b */
[----:B01----:R-:W-:Y:S05]  /*39e0*/  ENDCOLLECTIVE ;  /* 0x000000000000791b */ /* 0x003fea0003800000 */
.L_x_5027:
[----:B------:R-:W-:Y:S05]  /*39f0*/  BRA `(.L_x_5028) ;  /* 0xffffffc800407947 */ /* 0x000fea000383ffff */
.L_x_5029:
        /* <DEDUP_REMOVED lines=16> */
.L_x_25681:


//--------------------- .text._ZN4vllm25paged_attention_v1_kernelIfhLi128ELi32ELi128ELNS_18Fp8KVCacheDataTypeE2ELb0EEEvPT_PKS2_PKT0_S8_ifPKiSA_iPKfiiiSC_SC_iiiii --------------------------
	.section	.text._ZN4vllm25paged_attention_v1_kernelIfhLi128ELi32ELi128ELNS_18Fp8KVCacheDataTypeE2ELb0EEEvPT_PKS2_PKT0_S8_ifPKiSA_iPKfiiiSC_SC_iiiii,"ax",@progbits
	.align	128
        .global         _ZN4vllm25paged_attention_v1_kernelIfhLi128ELi32ELi128ELNS_18Fp8KVCacheDataTypeE2ELb0EEEvPT_PKS2_PKT0_S8_ifPKiSA_iPKfiiiSC_SC_iiiii
        .type           _ZN4vllm25paged_attention_v1_kernelIfhLi128ELi32ELi128ELNS_18Fp8KVCacheDataTypeE2ELb0EEEvPT_PKS2_PKT0_S8_ifPKiSA_iPKfiiiSC_SC_iiiii,@function
        .size           _ZN4vllm25paged_attention_v1_kernelIfhLi128ELi32ELi128ELNS_18Fp8KVCacheDataTypeE2ELb0EEEvPT_PKS2_PKT0_S8_ifPKiSA_iPKfiiiSC_SC_iiiii,(.L_x_25682 - _ZN4vllm25paged_attention_v1_kernelIfhLi128ELi32ELi128ELNS_18Fp8KVCacheDataTypeE2ELb0EEEvPT_PKS2_PKT0_S8_ifPKiSA_iPKfiiiSC_SC_iiiii)
        .other          _ZN4vllm25paged_attention_v1_kernelIfhLi128ELi32ELi128ELNS_18Fp8KVCacheDataTypeE2ELb0EEEvPT_PKS2_PKT0_S8_ifPKiSA_iPKfiiiSC_SC_iiiii,@"STO_CUDA_ENTRY STV_DEFAULT"
_ZN4vllm25paged_attention_v1_kernelIfhLi128ELi32ELi128ELNS_18Fp8KVCacheDataTypeE2ELb0EEEvPT_PKS2_PKT0_S8_ifPKiSA_iPKfiiiSC_SC_iiiii:
.text._ZN4vllm25paged_attention_v1_kernelIfhLi128ELi32ELi128ELNS_18Fp8KVCacheDataTypeE2ELb0EEEvPT_PKS2_PKT0_S8_ifPKiSA_iPKfiiiSC_SC_iiiii:
        /* <DEDUP_REMOVED lines=35> */
.L_x_5031:
[----:B------:R-:W-:Y:S05]  /*0230*/  BSYNC.RECONVERGENT B6 ;  /* 0x0000000000067941 */ /* 0x000fea0003800200 */
.L_x_5030:
        /* <DEDUP_REMOVED lines=12> */
.L_x_5066:
        /* <DEDUP_REMOVED lines=39> */
.L_x_5037:
        /* <DEDUP_REMOVED lines=11> */
.L_x_5036:
[----:B------:R-:W-:Y:S05]  /*0620*/  BSYNC.RECONVERGENT B1 ;  /* 0x0000000000017941 */ /* 0x000fea0003800200 */
.L_x_5035:
        /* <DEDUP_REMOVED lines=12> */
.L_x_5040:
        /* <DEDUP_REMOVED lines=100> */
.L_x_5039:
[----:B------:R-:W-:Y:S05]  /*0d30*/  BSYNC.RECONVERGENT B1 ;  /* 0x0000000000017941 */ /* 0x000fea0003800200 */
.L_x_5038:
        /* <DEDUP_REMOVED lines=55> */
.L_x_5042:
[----:B------:R-:W-:Y:S05]  /*10b0*/  BSYNC.RECONVERGENT B1 ;  /* 0x0000000000017941 */ /* 0x000fea0003800200 */
.L_x_5041:
        /* <DEDUP_REMOVED lines=26> */
.L_x_5034:
[----:B------:R-:W-:Y:S05]  /*1260*/  BSYNC.RECONVERGENT B0 ;  /* 0x0000000000007941 */ /* 0x000fea0003800200 */
.L_x_5033:
        /* <DEDUP_REMOVED lines=39> */
.L_x_5047:
[----:B------:R-:W0:Y:S01]  /*14e0*/  LDS R9, [R6] ;  /* 0x0000000006097984 */ /* 0x000e220000000800 */
[----:B------:R-:W-:-:S04]  /*14f0*/  IADD3 R7, PT, PT, R7, 0x1, RZ ;  /* 0x0000000107077810 */ /* 0x000fc80007ffe0ff */
[----:B------:R-:W-:Y:S01]  /*1500*/  ISETP.NE.AND P0, PT, R7, RZ, PT ;  /* 0x000000ff0700720c */ /* 0x000fe20003f05270 */
[----:B0-----:R-:W-:-:S05]  /*1510*/  FMUL.FTZ R9, R9, R2 ;  /* 0x0000000209097220 */ /* 0x001fca0000410000 */
[----:B------:R0:W-:Y:S02]  /*1520*/  STS [R6], R9 ;  /* 0x0000000906007388 */ /* 0x0001e40000000800 */
[----:B0-----:R-:W-:-:S05]  /*1530*/  IADD3 R6, PT, PT, R6, 0x200, RZ ;  /* 0x0000020006067810 */ /* 0x001fca0007ffe0ff */
[----:B------:R-:W-:Y:S05]  /*1540*/  @P0 BRA `(.L_x_5047) ;  /* 0xfffffffc00e40947 */ /* 0x000fea000383ffff */
.L_x_5046:
[----:B------:R-:W-:Y:S05]  /*1550*/  BSYNC.RECONVERGENT B1 ;  /* 0x0000000000017941 */ /* 0x000fea0003800200 */
.L_x_5045:
        /* <DEDUP_REMOVED lines=12> */
.L_x_5050:
        /* <DEDUP_REMOVED lines=52> */
.L_x_5049:
[----:B------:R-:W-:Y:S05]  /*1960*/  BSYNC.RECONVERGENT B1 ;  /* 0x0000000000017941 */ /* 0x000fea0003800200 */
.L_x_5048:
        /* <DEDUP_REMOVED lines=31> */
.L_x_5052:
[----:B------:R-:W-:Y:S05]  /*1b60*/  BSYNC.RECONVERGENT B1 ;  /* 0x0000000000017941 */ /* 0x000fea0003800200 */
.L_x_5051:
        /* <DEDUP_REMOVED lines=14> */
.L_x_5044:
[----:B------:R-:W-:Y:S05]  /*1c50*/  BSYNC.RECONVERGENT B0 ;  /* 0x0000000000007941 */ /* 0x000fea0003800200 */
.L_x_5043:
[----:B------:R-:W-:Y:S01]  /*1c60*/  BAR.SYNC.DEFER_BLOCKING 0x0 ;  /* 0x0000000000007b1d */ /* 0x000fe20000010000 */
[C---:B------:R-:W-:Y:S01]  /*1c70*/  LOP3.LUT P0, RZ, R17.reuse, 0x7, RZ, 0xc0, !PT ;  /* 0x0000000711ff7812 */ /* 0x040fe2000780c0ff */
[----:B------:R-:W-:Y:S01]  /*1c80*/  HFMA2 R33, -RZ, RZ, 0, 0 ;  /* 0x00000000ff217431 */ /* 0x000fe200000001ff */
[C---:B0-----:R-:W-:Y:S01]  /*1c90*/  LOP3.LUT R2, R17.reuse, 0x3c0, RZ, 0xc0, !PT ;  /* 0x000003c011027812 */ /* 0x041fe200078ec0ff */
[----:B------:R-:W-:Y:S01]  /*1ca0*/  HFMA2 R45, -RZ, RZ, 0, 0 ;  /* 0x00000000ff2d7431 */ /* 0x000fe200000001ff */
[----:B-1----:R-:W-:Y:S01]  /*1cb0*/  LOP3.LUT R4, R17, 0x3e7, RZ, 0xc0, !PT ;  /* 0x000003e711047812 */ /* 0x002fe200078ec0ff */
[----:B------:R-:W-:Y:S01]  /*1cc0*/  BSSY.RECONVERGENT B0, `(.L_x_5053) ;  /* 0x0000041000007945 */ /* 0x000fe20003800200 */
[----:B------:R-:W-:Y:S01]  /*1cd0*/  ISETP.NE.OR P5, PT, R2, 0x40, P0 ;  /* 0x000000400200780c */ /* 0x000fe200007a5670 */
[----:B------:R-:W-:Y:S01]  /*1ce0*/  HFMA2 R41, -RZ, RZ, 0, 0 ;  /* 0x00000000ff297431 */ /* 0x000fe200000001ff */
[----:B------:R-:W-:Y:S01]  /*1cf0*/  SHF.R.U32.HI R2, RZ, 0x3, R19 ;  /* 0x00000003ff027819 */ /* 0x000fe20000011613 */
[----:B------:R-:W-:Y:S01]  /*1d00*/  HFMA2 R19, -RZ, RZ, 0, 0 ;  /* 0x00000000ff137431 */ /* 0x000fe200000001ff */
[----:B------:R-:W-:-:S02]  /*1d10*/  IADD3 R32, PT, PT, R0, 0x20, RZ ;  /* 0x0000002000207810 */ /* 0x000fc40007ffe0ff */
[----:B------:R-:W-:Y:S02]  /*1d20*/  CS2R R6, SRZ ;  /* 0x0000000000067805 */ /* 0x000fe4000001ff00 */
[C---:B------:R-:W-:Y:S02]  /*1d30*/  ISETP.NE.AND P2, PT, R4.reuse, 0x20, PT ;  /* 0x000000200400780c */ /* 0x040fe40003f45270 */
[----:B------:R-:W-:Y:S02]  /*1d40*/  CS2R R14, SRZ ;  /* 0x00000000000e7805 */ /* 0x000fe4000001ff00 */
[----:B------:R-:W-:Y:S02]  /*1d50*/  ISETP.NE.AND P3, PT, R4, RZ, PT ;  /* 0x000000ff0400720c */ /* 0x000fe40003f65270 */
[----:B------:R-:W-:Y:S02]  /*1d60*/  CS2R R4, SRZ ;  /* 0x0000000000047805 */ /* 0x000fe4000001ff00 */
[----:B------:R-:W-:-:S02]  /*1d70*/  LOP3.LUT P1, RZ, R17, 0x3c7, RZ, 0xc0, !PT ;  /* 0x000003c711ff7812 */ /* 0x000fc4000782c0ff */
[----:B------:R-:W-:Y:S02]  /*1d80*/  CS2R R12, SRZ ;  /* 0x00000000000c7805 */ /* 0x000fe4000001ff00 */
[----:B------:R-:W-:Y:S02]  /*1d90*/  ISETP.GT.U32.AND P4, PT, R17, 0x1f, PT ;  /* 0x0000001f1100780c */ /* 0x000fe40003f84070 */
[----:B------:R-:W-:Y:S02]  /*1da0*/  CS2R R10, SRZ ;  /* 0x00000000000a7805 */ /* 0x000fe4000001ff00 */
[----:B------:R-:W-:Y:S02]  /*1db0*/  CS2R R8, SRZ ;  /* 0x0000000000087805 */ /* 0x000fe4000001ff00 */
[----:B------:R-:W-:Y:S02]  /*1dc0*/  CS2R R30, SRZ ;  /* 0x00000000001e7805 */ /* 0x000fe4000001ff00 */
[----:B------:R-:W-:Y:S01]  /*1dd0*/  CS2R R24, SRZ ;  /* 0x0000000000187805 */ /* 0x000fe2000001ff00 */
[----:B------:R-:W-:Y:S01]  /*1de0*/  BAR.SYNC.DEFER_BLOCKING 0x0 ;  /* 0x0000000000007b1d */ /* 0x000fe20000010000 */
[----:B------:R-:W-:-:S02]  /*1df0*/  CS2R R22, SRZ ;  /* 0x0000000000167805 */ /* 0x000fc4000001ff00 */
[----:B------:R-:W-:Y:S02]  /*1e00*/  CS2R R20, SRZ ;  /* 0x0000000000147805 */ /* 0x000fe4000001ff00 */
[----:B------:R-:W-:Y:S02]  /*1e10*/  CS2R R26, SRZ ;  /* 0x00000000001a7805 */ /* 0x000fe4000001ff00 */
[----:B------:R-:W-:Y:S02]  /*1e20*/  MOV R35, RZ ;  /* 0x000000ff00237202 */ /* 0x000fe40000000f00 */
[----:B------:R-:W-:Y:S02]  /*1e30*/  CS2R R28, SRZ ;  /* 0x00000000001c7805 */ /* 0x000fe4000001ff00 */
[----:B------:R-:W-:Y:S02]  /*1e40*/  MOV R37, RZ ;  /* 0x000000ff00257202 */ /* 0x000fe40000000f00 */
[----:B------:R-:W-:-:S02]  /*1e50*/  MOV R43, RZ ;  /* 0x000000ff002b7202 */ /* 0x000fc40000000f00 */
        /* <DEDUP_REMOVED lines=39> */
.L_x_5054:
[----:B------:R-:W-:Y:S05]  /*20d0*/  BSYNC.RECONVERGENT B0 ;  /* 0x0000000000007941 */ /* 0x000fea0003800200 */
.L_x_5053:
        /* <DEDUP_REMOVED lines=68> */
.L_x_5056:
[----:B------:R-:W-:Y:S05]  /*2520*/  BSYNC.RECONVERGENT B0 ;  /* 0x0000000000007941 */ /* 0x000fea0003800200 */
.L_x_5055:
        /* <DEDUP_REMOVED lines=36> */
.L_x_5058:
[----:B------:R-:W-:Y:S05]  /*2770*/  BSYNC.RECONVERGENT B0 ;  /* 0x0000000000007941 */ /* 0x000fea0003800200 */
.L_x_5057:
        /* <DEDUP_REMOVED lines=67> */
.L_x_5060:
[----:B------:R-:W-:Y:S05]  /*2bb0*/  BSYNC.RECONVERGENT B0 ;  /* 0x0000000000007941 */ /* 0x000fea0003800200 */
.L_x_5059:
        /* <DEDUP_REMOVED lines=9> */
[----:B------:R-:W0:Y:S01]  /*2c50*/  LDCU.64 UR6, c[0x0][0x380] ;  /* 0x00007000ff0677ac */ /* 0x000e220008000a00 */
[----:B------:R-:W-:Y:S02]  /*2c60*/  SHF.L.U32 R18, R18, 0x7, RZ ;  /* 0x0000000712127819 */ /* 0x000fe400000006ff */
[----:B------:R-:W-:Y:S01]  /*2c70*/  SHF.R.U32.HI R17, RZ, 0x3, R17 ;  /* 0x00000003ff117819 */ /* 0x000fe20000011611 */
[----:B-1----:R-:W-:-:S06]  /*2c80*/  USHF.L.U32 UR4, UR4, 0x7, URZ ;  /* 0x0000000704047899 */ /* 0x002fcc00080006ff */
[----:B------:R-:W-:-:S04]  /*2c90*/  IADD3 R17, P0, P1, R17, UR4, R18 ;  /* 0x0000000411117c10 */ /* 0x000fc8000f91e012 */
[----:B------:R-:W-:Y:S02]  /*2ca0*/  IADD3.X R0, PT, PT, RZ, RZ, RZ, P0, P1 ;  /* 0x000000ffff007210 */ /* 0x000fe400007e24ff */
[----:B0-----:R-:W-:-:S04]  /*2cb0*/  LEA R2, P0, R17, UR6, 0x2 ;  /* 0x0000000611027c11 */ /* 0x001fc8000f8010ff */
        /* <DEDUP_REMOVED lines=34> */
.L_x_5032:
[----:B------:R-:W-:Y:S01]  /*2ee0*/  HFMA2 R12, -RZ, RZ, 0, 9.5367431640625e-07 ;  /* 0x00000010ff0c7431 */ /* 0x000fe200000001ff */
[----:B------:R-:W-:Y:S02]  /*2ef0*/  MOV R11, 0x1f ;  /* 0x0000001f000b7802 */ /* 0x000fe40000000f00 */
[----:B------:R-:W-:-:S07]  /*2f00*/  MOV R15, 0xffffffff ;  /* 0xffffffff000f7802 */ /* 0x000fce0000000f00 */
[----:B------:R-:W-:Y:S05]  /*2f10*/  WARPSYNC.COLLECTIVE R15, `(.L_x_5061) ;  /* 0x000000000f087348 */ /* 0x000fea0003c00000 */
[----:B------:R0:W1:Y:S02]  /*2f20*/  SHFL.BFLY P6, R14, R13, R12, R11 ;  /* 0x0c00000c0d0e7389 */ /* 0x00006400000c000b */
[----:B01----:R-:W-:Y:S05]  /*2f30*/  ENDCOLLECTIVE ;  /* 0x000000000000791b */ /* 0x003fea0003800000 */
.L_x_5061:
[----:B------:R-:W-:Y:S01]  /*2f40*/  HFMA2 R12, -RZ, RZ, 0, 4.76837158203125e-07 ;  /* 0x00000008ff0c7431 */ /* 0x000fe200000001ff */
[----:B------:R-:W-:-:S04]  /*2f50*/  FMNMX.FTZ R0, R14, -3.40282346638528859812e+38, !PT ;  /* 0xff7fffff0e007809 */ /* 0x000fc80007810000 */
[----:B------:R-:W-:-:S07]  /*2f60*/  MOV R13, R0 ;  /* 0x00000000000d7202 */ /* 0x000fce0000000f00 */
[----:B------:R-:W-:Y:S05]  /*2f70*/  WARPSYNC.COLLECTIVE R15, `(.L_x_5062) ;  /* 0x000000000f087348 */ /* 0x000fea0003c00000 */
[----:B------:R0:W1:Y:S02]  /*2f80*/  SHFL.BFLY P6, R14, R13, R12, R11 ;  /* 0x0c00000c0d0e7389 */ /* 0x00006400000c000b */
[----:B01----:R-:W-:Y:S05]  /*2f90*/  ENDCOLLECTIVE ;  /* 0x000000000000791b */ /* 0x003fea0003800000 */
.L_x_5062:
[----:B------:R-:W-:Y:S01]  /*2fa0*/  HFMA2 R12, -RZ, RZ, 0, 2.384185791015625e-07 ;  /* 0x00000004ff0c7431 */ /* 0x000fe200000001ff */
[----:B------:R-:W-:-:S04]  /*2fb0*/  FMNMX.FTZ R2, R0, R14, !PT ;  /* 0x0000000e00027209 */ /* 0x000fc80007810000 */
[----:B------:R-:W-:-:S07]  /*2fc0*/  MOV R13, R2 ;  /* 0x00000002000d7202 */ /* 0x000fce0000000f00 */
[----:B------:R-:W-:Y:S05]  /*2fd0*/  WARPSYNC.COLLECTIVE R15, `(.L_x_5063) ;  /* 0x000000000f087348 */ /* 0x000fea0003c00000 */
[----:B------:R0:W1:Y:S02]  /*2fe0*/  SHFL.BFLY P6, R14, R13, R12, R11 ;  /* 0x0c00000c0d0e7389 */ /* 0x00006400000c000b */
[----:B01----:R-:W-:Y:S05]  /*2ff0*/  ENDCOLLECTIVE ;  /* 0x000000000000791b */ /* 0x003fea0003800000 */
.L_x_5063:
[----:B------:R-:W-:Y:S01]  /*3000*/  HFMA2 R12, -RZ, RZ, 0, 1.1920928955078125e-07 ;  /* 0x00000002ff0c7431 */ /* 0x000fe200000001ff */
[----:B------:R-:W-:-:S04]  /*3010*/  FMNMX.FTZ R3, R2, R14, !PT ;  /* 0x0000000e02037209 */ /* 0x000fc80007810000 */
[----:B------:R-:W-:-:S07]  /*3020*/  MOV R13, R3 ;  /* 0x00000003000d7202 */ /* 0x000fce0000000f00 */
[----:B------:R-:W-:Y:S05]  /*3030*/  WARPSYNC.COLLECTIVE R15, `(.L_x_5064) ;  /* 0x000000000f087348 */ /* 0x000fea0003c00000 */
[----:B------:R0:W1:Y:S02]  /*3040*/  SHFL.BFLY P6, R14, R13, R12, R11 ;  /* 0x0c00000c0d0e7389 */ /* 0x00006400000c000b */
[----:B01----:R-:W-:Y:S05]  /*3050*/  ENDCOLLECTIVE ;  /* 0x000000000000791b */ /* 0x003fea0003800000 */
.L_x_5064:
[----:B------:R-:W-:Y:S01]  /*3060*/  HFMA2 R12, -RZ, RZ, 0, 5.9604644775390625e-08 ;  /* 0x00000001ff0c7431 */ /* 0x000fe200000001ff */
[----:B------:R-:W-:-:S04]  /*3070*/  FMNMX.FTZ R4, R3, R14, !PT ;  /* 0x0000000e03047209 */ /* 0x000fc80007810000 */
[----:B------:R-:W-:-:S07]  /*3080*/  MOV R13, R4 ;  /* 0x00000004000d7202 */ /* 0x000fce0000000f00 */
[----:B------:R-:W-:Y:S05]  /*3090*/  WARPSYNC.COLLECTIVE R15, `(.L_x_5065) ;  /* 0x000000000f087348 */ /* 0x000fea0003c00000 */
[----:B------:R0:W1:Y:S02]  /*30a0*/  SHFL.BFLY P6, R14, R13, R12, R11 ;  /* 0x0c00000c0d0e7389 */ /* 0x00006400000c000b */
[----:B01----:R-:W-:Y:S05]  /*30b0*/  ENDCOLLECTIVE ;  /* 0x000000000000791b */ /* 0x003fea0003800000 */
.L_x_5065:
[----:B------:R-:W-:Y:S05]  /*30c0*/  BRA `(.L_x_5066) ;  /* 0xffffffd0008c7947 */ /* 0x000fea000383ffff */
.L_x_5067:
        /* <DEDUP_REMOVED lines=11> */
.L_x_25682:


//--------------------- .text._ZN4vllm25paged_attention_v1_kernelIfhLi120ELi32ELi128ELNS_18Fp8KVCacheDataTypeE2ELb0EEEvPT_PKS2_PKT0_S8_ifPKiSA_iPKfiiiSC_SC_iiiii --------------------------
	.section	.text._ZN4vllm25paged_attention_v1_kernelIfhLi120ELi32ELi128ELNS_18Fp8KVCacheDataTypeE2ELb0EEEvPT_PKS2_PKT0_S8_ifPKiSA_iPKfiiiSC_SC_iiiii,"ax",@progbits
	.align	128
        .global         _ZN4vllm25paged_attention_v1_kernelIfhLi120ELi32ELi128ELNS_18Fp8KVCacheDataTypeE2ELb0EEEvPT_PKS2_PKT0_S8_ifPKiSA_iPKfiiiSC_SC_iiiii
        .type           _ZN4vllm25paged_attention_v1_kernelIfhLi120ELi32ELi128ELNS_18Fp8KVCacheDataTypeE2ELb0EEEvPT_PKS2_PKT0_S8_ifPKiSA_iPKfiiiSC_SC_iiiii,@function
        .size           _ZN4vllm25paged_attention_v1_kernelIfhLi120ELi32ELi128ELNS_18Fp8KVCacheDataTypeE2ELb0EEEvPT_PKS2_PKT0_S8_ifPKiSA_iPKfiiiSC_SC_iiiii,(.L_x_25683 - _ZN4vllm25paged_attention_v1_kernelIfhLi120ELi32ELi128ELNS_18Fp8KVCacheDataTypeE2ELb0EEEvPT_PKS2_PKT0_S8_ifPKiSA_iPKfiiiSC_SC_iiiii)
        .other          _ZN4vllm25paged_attention_v1_kernelIfhLi120ELi32ELi128ELNS_18Fp8KVCacheDataTypeE2ELb0EEEvPT_PKS2_PKT0_S8_ifPKiSA_iPKfiiiSC_SC_iiiii,@"STO_CUDA_ENTRY STV_DEFAULT"
_ZN4vllm25paged_attention_v1_kernelIfhLi120ELi32ELi128ELNS_18Fp8KVCacheDataTypeE2ELb0EEEvPT_PKS2_PKT0_S8_ifPKiSA_iPKfiiiSC_SC_iiiii:
.text._ZN4vllm25paged_attention_v1_kernelIfhLi120ELi32ELi128ELNS_18Fp8KVCacheDataTypeE2ELb0EEEvPT_PKS2_PKT0_S8_ifPKiSA_iPKfiiiSC_SC_iiiii:
        /* <DEDUP_REMOVED lines=35> */
.L_x_5069:
[----:B------:R-:W-:Y:S05]  /*0230*/  BSYNC.RECONVERGENT B6 ;  /* 0x0000000000067941 */ /* 0x000fea0003800200 */
.L_x_5068:
        /* <DEDUP_REMOVED lines=12> */
.L_x_5104:
        /* <DEDUP_REMOVED lines=39> */
.L_x_5075:
        /* <DEDUP_REMOVED lines=11> */
.L_x_5074:
[----:B------:R-:W-:Y:S05]  /*0620*/  BSYNC.RECONVERGENT B1 ;  /* 0x0000000000017941 */ /* 0x000fea0003800200 */
.L_x_5073:
        /* <DEDUP_REMOVED lines=12> */
.L_x_5078:
        /* <DEDUP_REMOVED lines=18> */
[----:B------:R-:W-:Y:S01]  /*0810*/  FMUL.FTZ R12, R12, 1.4426950216293334961 ;  /* 0x3fb8aa3b0c0c7820 */ /* 0x000fe20000410000 */
[----:B------:R-:W2:Y:S01]  /*0820*/  MUFU.EX2 R10, R10 ;  /* 0x0000000a000a7308 */ /* 0x000ea20000000800 */
[----:B------:R-:W1:Y:S01]  /*0830*/  LDS R32, [R7+0x1400] ;  /* 0x0014000007207984 */ /* 0x000e620000000800 */
[----:B------:R-:W-:Y:S01]  /*0840*/  FMUL.FTZ R14, R14, 1.4426950216293334961 ;  /* 0x3fb8aa3b0e0e7820 */ /* 0x000fe20000410000 */
[----:B---3--:R-:W-:-:S02]  /*0850*/  FADD.FTZ R18, -R5, R18 ;  /* 0x0000001205127221 */ /* 0x008fc40000010100 */
[----:B------:R-:W3:Y:S01]  /*0860*/  LDS R36, [R7+0x1600] ;  /* 0x0016000007247984 */ /* 0x000ee20000000800 */
[C---:B----4-:R-:W-:Y:S01]  /*0870*/  FADD.FTZ R20, -R5.reuse, R20 ;  /* 0x0000001405147221 */ /* 0x050fe20000010100 */
[----:B------:R-:W-:Y:S01]  /*0880*/  FMUL.FTZ R18, R18, 1.4426950216293334961 ;  /* 0x3fb8aa3b12127820 */ /* 0x000fe20000410000 */
[----:B------:R-:W4:Y:S01]  /*0890*/  MUFU.EX2 R12, R12 ;  /* 0x0000000c000c7308 */ /* 0x000f220000000800 */
[----:B------:R-:W3:Y:S01]  /*08a0*/  LDS R34, [R7+0x1800] ;  /* 0x0018000007227984 */ /* 0x000ee20000000800 */
[C---:B-----5:R-:W-:Y:S01]  /*08b0*/  FADD.FTZ R11, -R5.reuse, R38 ;  /* 0x00000026050b7221 */ /* 0x060fe20000010100 */
[----:B------:R-:W-:Y:S02]  /*08c0*/  FMUL.FTZ R20, R20, 1.4426950216293334961 ;  /* 0x3fb8aa3b14147820 */ /* 0x000fe40000410000 */
[----:B------:R-:W5:Y:S01]  /*08d0*/  LDS R38, [R7+0x1a00] ;  /* 0x001a000007267984 */ /* 0x000f620000000800 */
[----:B------:R-:W-:Y:S01]  /*08e0*/  FADD.FTZ R22, -R5, R22 ;  /* 0x0000001605167221 */ /* 0x000fe20000010100 */
[----:B------:R-:W-:Y:S01]  /*08f0*/  FMUL.FTZ R11, R11, 1.4426950216293334961 ;  /* 0x3fb8aa3b0b0b7820 */ /* 0x000fe20000410000 */
[----:B------:R-:W0:Y:S01]  /*0900*/  MUFU.EX2 R14, R14 ;  /* 0x0000000e000e7308 */ /* 0x000e220000000800 */
[----:B--2---:R-:W-:Y:S01]  /*0910*/  STS [R7+-0x400], R10 ;  /* 0xfffc000a07007388 */ /* 0x004fe20000000800 */
[----:B------:R-:W-:Y:S01]  /*0920*/  FMUL.FTZ R22, R22, 1.4426950216293334961 ;  /* 0x3fb8aa3b16167820 */ /* 0x000fe20000410000 */
[C---:B------:R-:W-:Y:S01]  /*0930*/  FADD.FTZ R24, -R5.reuse, R24 ;  /* 0x0000001805187221 */ /* 0x040fe20000010100 */
[----:B------:R-:W-:-:S03]  /*0940*/  FADD.FTZ R13, -R5, R26 ;  /* 0x0000001a050d7221 */ /* 0x000fc60000010100 */
[----:B------:R-:W-:Y:S01]  /*0950*/  FMUL.FTZ R24, R24, 1.4426950216293334961 ;  /* 0x3fb8aa3b18187820 */ /* 0x000fe20000410000 */
[----:B------:R-:W2:Y:S01]  /*0960*/  MUFU.EX2 R18, R18 ;  /* 0x0000001200127308 */ /* 0x000ea20000000800 */
[----:B----4-:R-:W-:Y:S01]  /*0970*/  STS [R7+-0x200], R12 ;  /* 0xfffe000c07007388 */ /* 0x010fe20000000800 */
[----:B------:R-:W-:Y:S01]  /*0980*/  FADD.FTZ R28, -R5, R28 ;  /* 0x0000001c051c7221 */ /* 0x000fe20000010100 */
[----:B------:R-:W-:-:S03]  /*0990*/  FMUL.FTZ R13, R13, 1.4426950216293334961 ;  /* 0x3fb8aa3b0d0d7820 */ /* 0x000fc60000410000 */
[----:B------:R-:W-:Y:S01]  /*09a0*/  FMUL.FTZ R28, R28, 1.4426950216293334961 ;  /* 0x3fb8aa3b1c1c7820 */ /* 0x000fe20000410000 */
[----:B0-----:R-:W-:Y:S01]  /*09b0*/  FADD.FTZ R15, -R5, R40 ;  /* 0x00000028050f7221 */ /* 0x001fe20000010100 */
[----:B------:R-:W0:Y:S01]  /*09c0*/  MUFU.EX2 R20, R20 ;  /* 0x0000001400147308 */ /* 0x000e220000000800 */
[----:B------:R-:W-:Y:S02]  /*09d0*/  STS [R7], R14 ;  /* 0x0000000e07007388 */ /* 0x000fe40000000800 */
[----:B------:R-:W-:Y:S01]  /*09e0*/  FMUL.FTZ R15, R15, 1.4426950216293334961 ;  /* 0x3fb8aa3b0f0f7820 */ /* 0x000fe20000410000 */
[----:B-1----:R-:W-:-:S04]  /*09f0*/  FADD.FTZ R19, -R5, R30 ;  /* 0x0000001e05137221 */ /* 0x002fc80000010100 */
[----:B------:R1:W4:Y:S01]  /*0a00*/  MUFU.EX2 R26, R11 ;  /* 0x0000000b001a7308 */ /* 0x0003220000000800 */
[----:B------:R-:W-:Y:S01]  /*0a10*/  FMUL.FTZ R19, R19, 1.4426950216293334961 ;  /* 0x3fb8aa3b13137820 */ /* 0x000fe20000410000 */
[C---:B------:R-:W-:Y:S01]  /*0a20*/  FADD.FTZ R21, -R5.reuse, R32 ;  /* 0x0000002005157221 */ /* 0x040fe20000010100 */
[----:B--2---:R-:W-:Y:S01]  /*0a30*/  STS [R7+0x200], R18 ;  /* 0x0002001207007388 */ /* 0x004fe20000000800 */
[----:B---3--:R-:W-:Y:S02]  /*0a40*/  FADD.FTZ R36, -R5, R36 ;  /* 0x0000002405247221 */ /* 0x008fe40000010100 */
[----:B------:R-:W-:Y:S02]  /*0a50*/  FMUL.FTZ R21, R21, 1.4426950216293334961 ;  /* 0x3fb8aa3b15157820 */ /* 0x000fe40000410000 */
[----:B------:R-:W2:Y:S01]  /*0a60*/  MUFU.EX2 R22, R22 ;  /* 0x0000001600167308 */ /* 0x000ea20000000800 */
[----:B-1----:R-:W-:Y:S01]  /*0a70*/  FADD.FTZ R11, R10, R6 ;  /* 0x000000060a0b7221 */ /* 0x002fe20000010000 */
[----:B------:R-:W-:Y:S01]  /*0a80*/  FMUL.FTZ R36, R36, 1.4426950216293334961 ;  /* 0x3fb8aa3b24247820 */ /* 0x000fe20000410000 */
[----:B------:R-:W-:Y:S01]  /*0a90*/  FADD.FTZ R34, -R5, R34 ;  /* 0x0000002205227221 */ /* 0x000fe20000010100 */
[----:B0-----:R-:W-:Y:S01]  /*0aa0*/  STS [R7+0x400], R20 ;  /* 0x0004001407007388 */ /* 0x001fe20000000800 */
[----:B------:R-:W-:Y:S01]  /*0ab0*/  FADD.FTZ R11, R11, R12 ;  /* 0x0000000c0b0b7221 */ /* 0x000fe20000010000 */
[----:B-----5:R-:W-:Y:S01]  /*0ac0*/  FADD.FTZ R38, -R5, R38 ;  /* 0x0000002605267221 */ /* 0x020fe20000010100 */
[----:B------:R-:W-:Y:S01]  /*0ad0*/  FMUL.FTZ R34, R34, 1.4426950216293334961 ;  /* 0x3fb8aa3b22227820 */ /* 0x000fe20000410000 */
[----:B------:R-:W0:Y:S01]  /*0ae0*/  MUFU.EX2 R24, R24 ;  /* 0x0000001800187308 */ /* 0x000e220000000800 */
[----:B------:R-:W-:Y:S01]  /*0af0*/  FADD.FTZ R11, R11, R14 ;  /* 0x0000000e0b0b7221 */ /* 0x000fe20000010000 */
[----:B------:R-:W-:Y:S01]  /*0b00*/  FMUL.FTZ R38, R38, 1.4426950216293334961 ;  /* 0x3fb8aa3b26267820 */ /* 0x000fe20000410000 */
[----:B----4-:R-:W-:Y:S02]  /*0b10*/  STS [R7+0xc00], R26 ;  /* 0x000c001a07007388 */ /* 0x010fe40000000800 */
[----:B------:R-:W-:-:S03]  /*0b20*/  FADD.FTZ R11, R11, R18 ;  /* 0x000000120b0b7221 */ /* 0x000fc60000010000 */
[----:B------:R-:W1:Y:S01]  /*0b30*/  MUFU.EX2 R28, R28 ;  /* 0x0000001c001c7308 */ /* 0x000e620000000800 */
[----:B------:R-:W-:Y:S01]  /*0b40*/  FADD.FTZ R11, R11, R20 ;  /* 0x000000140b0b7221 */ /* 0x000fe20000010000 */
[----:B--2---:R-:W-:Y:S03]  /*0b50*/  STS [R7+0x600], R22 ;  /* 0x0006001607007388 */ /* 0x004fe60000000800 */
[----:B------:R-:W-:-:S03]  /*0b60*/  FADD.FTZ R11, R11, R22 ;  /* 0x000000160b0b7221 */ /* 0x000fc60000010000 */
[----:B------:R-:W2:Y:S01]  /*0b70*/  MUFU.EX2 R40, R13 ;  /* 0x0000000d00287308 */ /* 0x000ea20000000800 */
[----:B0-----:R-:W-:Y:S01]  /*0b80*/  FADD.FTZ R11, R11, R24 ;  /* 0x000000180b0b7221 */ /* 0x001fe20000010000 */
[----:B------:R-:W-:Y:S06]  /*0b90*/  STS [R7+0x800], R24 ;  /* 0x0008001807007388 */ /* 0x000fec0000000800 */
[----:B------:R-:W0:Y:S01]  /*0ba0*/  MUFU.EX2 R30, R15 ;  /* 0x0000000f001e7308 */ /* 0x000e220000000800 */
[----:B-1----:R-:W-:Y:S01]  /*0bb0*/  FADD.FTZ R11, R11, R28 ;  /* 0x0000001c0b0b7221 */ /* 0x002fe20000010000 */
[----:B------:R-:W-:Y:S03]  /*0bc0*/  STS [R7+0xa00], R28 ;  /* 0x000a001c07007388 */ /* 0x000fe60000000800 */
[----:B------:R-:W-:-:S03]  /*0bd0*/  FADD.FTZ R11, R11, R26 ;  /* 0x0000001a0b0b7221 */ /* 0x000fc60000010000 */
        /* <DEDUP_REMOVED lines=11> */
[----:B------:R2:W-:Y:S06]  /*0c90*/  STS [R7+0x1400], R6 ;  /* 0x0014000607007388 */ /* 0x0005ec0000000800 */
[----:B------:R-:W3:Y:S01]  /*0ca0*/  MUFU.EX2 R38, R38 ;  /* 0x0000002600267308 */ /* 0x000ee20000000800 */
[----:B0-----:R-:W-:Y:S01]  /*0cb0*/  FADD.FTZ R11, R11, R36 ;  /* 0x000000240b0b7221 */ /* 0x001fe20000010000 */
[----:B------:R-:W-:Y:S03]  /*0cc0*/  STS [R7+0x1600], R36 ;  /* 0x0016002407007388 */ /* 0x000fe60000000800 */
[----:B-1----:R-:W-:Y:S01]  /*0cd0*/  FADD.FTZ R11, R11, R34 ;  /* 0x000000220b0b7221 */ /* 0x002fe20000010000 */
[----:B------:R-:W-:Y:S04]  /*0ce0*/  STS [R7+0x1800], R34 ;  /* 0x0018002207007388 */ /* 0x000fe80000000800 */
[----:B---3--:R0:W-:Y:S01]  /*0cf0*/  STS [R7+0x1a00], R38 ;  /* 0x001a002607007388 */ /* 0x0081e20000000800 */
[----:B--2---:R-:W-:Y:S01]  /*0d00*/  FADD.FTZ R6, R11, R38 ;  /* 0x000000260b067221 */ /* 0x004fe20000010000 */
[----:B0-----:R-:W-:Y:S01]  /*0d10*/  IADD3 R7, PT, PT, R7, 0x2000, RZ ;  /* 0x0000200007077810 */ /* 0x001fe20007ffe0ff */
[----:B------:R-:W-:Y:S06]  /*0d20*/  @!P3 BRA `(.L_x_5078) ;  /* 0xfffffff80070b947 */ /* 0x000fec000383ffff */
.L_x_5077:
[----:B------:R-:W-:Y:S05]  /*0d30*/  BSYNC.RECONVERGENT B1 ;  /* 0x0000000000017941 */ /* 0x000fea0003800200 */
.L_x_5076:
        /* <DEDUP_REMOVED lines=55> */
.L_x_5080:
[----:B------:R-:W-:Y:S05]  /*10b0*/  BSYNC.RECONVERGENT B1 ;  /* 0x0000000000017941 */ /* 0x000fea0003800200 */
.L_x_5079:
        /* <DEDUP_REMOVED lines=26> */
.L_x_5072:
[----:B------:R-:W-:Y:S05]  /*1260*/  BSYNC.RECONVERGENT B0 ;  /* 0x0000000000007941 */ /* 0x000fea0003800200 */
.L_x_5071:
        /* <DEDUP_REMOVED lines=39> */
.L_x_5085:
[----:B------:R-:W0:Y:S01]  /*14e0*/  LDS R5, [R4] ;  /* 0x0000000004057984 */ /* 0x000e220000000800 */
[----:B------:R-:W-:-:S04]  /*14f0*/  IADD3 R6, PT, PT, R6, 0x1, RZ ;  /* 0x0000000106067810 */ /* 0x000fc80007ffe0ff */
[----:B------:R-:W-:Y:S01]  /*1500*/  ISETP.NE.AND P0, PT, R6, RZ, PT ;  /* 0x000000ff0600720c */ /* 0x000fe20003f05270 */
[----:B0-----:R-:W-:-:S05]  /*1510*/  FMUL.FTZ R5, R5, R2 ;  /* 0x0000000205057220 */ /* 0x001fca0000410000 */
[----:B------:R0:W-:Y:S02]  /*1520*/  STS [R4], R5 ;  /* 0x0000000504007388 */ /* 0x0001e40000000800 */
[----:B0-----:R-:W-:-:S05]  /*1530*/  IADD3 R4, PT, PT, R4, 0x200, RZ ;  /* 0x0000020004047810 */ /* 0x001fca0007ffe0ff */
[----:B------:R-:W-:Y:S05]  /*1540*/  @P0 BRA `(.L_x_5085) ;  /* 0xfffffffc00e40947 */ /* 0x000fea000383ffff */
.L_x_5084:
[----:B------:R-:W-:Y:S05]  /*1550*/  BSYNC.RECONVERGENT B1 ;  /* 0x0000000000017941 */ /* 0x000fea0003800200 */
.L_x_5083:
        /* <DEDUP_REMOVED lines=12> */
.L_x_5088:
        /* <DEDUP_REMOVED lines=52> */
.L_x_5087:
[----:B------:R-:W-:Y:S05]  /*1960*/  BSYNC.RECONVERGENT B1 ;  /* 0x0000000000017941 */ /* 0x000fea0003800200 */
.L_x_5086:
        /* <DEDUP_REMOVED lines=31> */
.L_x_5090:
[----:B------:R-:W-:Y:S05]  /*1b60*/  BSYNC.RECONVERGENT B1 ;  /* 0x0000000000017941 */ /* 0x000fea0003800200 */
.L_x_5089:
        /* <DEDUP_REMOVED lines=14> */
.L_x_5082:
[----:B------:R-:W-:Y:S05]  /*1c50*/  BSYNC.RECONVERGENT B0 ;  /* 0x0000000000007941 */ /* 0x000fea0003800200 */
.L_x_5081:
[----:B0-----:R-:W0:Y:S01]  /*1c60*/  S2R R2, SR_TID.X ;  /* 0x0000000000027919 */ /* 0x001e220000002100 */
[----:B------:R-:W-:Y:S01]  /*1c70*/  BSSY.RECONVERGENT B0, `(.L_x_5091) ;  /* 0x0000046000007945 */ /* 0x000fe20003800200 */
[----:B------:R-:W-:Y:S01]  /*1c80*/  HFMA2 R25, -RZ, RZ, 0, 0 ;  /* 0x00000000ff197431 */ /* 0x000fe200000001ff */
[----:B-1----:R-:W-:Y:S01]  /*1c90*/  CS2R R6, SRZ ;  /* 0x0000000000067805 */ /* 0x002fe2000001ff00 */
        /* <DEDUP_REMOVED lines=8> */
[----:B------:R-:W-:Y:S01]  /*1d20*/  MOV R23, RZ ;  /* 0x000000ff00177202 */ /* 0x000fe20000000f00 */
[----:B------:R-:W-:Y:S01]  /*1d30*/  HFMA2 R45, -RZ, RZ, 0, 0 ;  /* 0x00000000ff2d7431 */ /* 0x000fe200000001ff */
[----:B------:R-:W-:-:S02]  /*1d40*/  CS2R R20, SRZ ;  /* 0x0000000000147805 */ /* 0x000fc4000001ff00 */
[----:B------:R-:W-:Y:S02]  /*1d50*/  CS2R R18, SRZ ;  /* 0x0000000000127805 */ /* 0x000fe4000001ff00 */
[----:B------:R-:W-:Y:S02]  /*1d60*/  CS2R R16, SRZ ;  /* 0x0000000000107805 */ /* 0x000fe4000001ff00 */
[----:B------:R-:W-:Y:S02]  /*1d70*/  CS2R R14, SRZ ;  /* 0x00000000000e7805 */ /* 0x000fe4000001ff00 */
[----:B------:R-:W-:Y:S02]  /*1d80*/  MOV R37, RZ ;  /* 0x000000ff00257202 */ /* 0x000fe40000000f00 */
[----:B------:R-:W-:Y:S02]  /*1d90*/  MOV R33, RZ ;  /* 0x000000ff00217202 */ /* 0x000fe40000000f00 */
[----:B------:R-:W-:-:S02]  /*1da0*/  MOV R29, RZ ;  /* 0x000000ff001d7202 */ /* 0x000fc40000000f00 */
[----:B------:R-:W-:Y:S02]  /*1db0*/  MOV R27, RZ ;  /* 0x000000ff001b7202 */ /* 0x000fe40000000f00 */
[----:B------:R-:W-:Y:S01]  /*1dc0*/  MOV R43, RZ ;  /* 0x000000ff002b7202 */ /* 0x000fe20000000f00 */
[----:B------:R-:W-:Y:S01]  /*1dd0*/  BAR.SYNC.DEFER_BLOCKING 0x0 ;  /* 0x0000000000007b1d */ /* 0x000fe20000010000 */
[C---:B0-----:R-:W-:Y:S02]  /*1de0*/  LOP3.LUT P0, RZ, R2.reuse, 0x7, RZ, 0xc0, !PT ;  /* 0x0000000702ff7812 */ /* 0x041fe4000780c0ff */
[C---:B------:R-:W-:Y:S02]  /*1df0*/  LOP3.LUT R4, R2.reuse, 0x3c0, RZ, 0xc0, !PT ;  /* 0x000003c002047812 */ /* 0x040fe400078ec0ff */
[----:B------:R-:W-:Y:S02]  /*1e00*/  LOP3.LUT R5, R2, 0x3e0, RZ, 0xc0, !PT ;  /* 0x000003e002057812 */ /* 0x000fe400078ec0ff */
[----:B------:R-:W-:-:S02]  /*1e10*/  ISETP.NE.OR P5, PT, R4, 0x40, P0 ;  /* 0x000000400400780c */ /* 0x000fc400007a5670 */
[----:B------:R-:W-:Y:S02]  /*1e20*/  ISETP.NE.OR P4, PT, R5, 0x20, P0 ;  /* 0x000000200500780c */ /* 0x000fe40000785670 */
[----:B------:R-:W-:Y:S02]  /*1e30*/  CS2R R4, SRZ ;  /* 0x0000000000047805 */ /* 0x000fe4000001ff00 */
[C---:B------:R-:W-:Y:S02]  /*1e40*/  LOP3.LUT P1, RZ, R2.reuse, 0x3c7, RZ, 0xc0, !PT ;  /* 0x000003c702ff7812 */ /* 0x040fe4000782c0ff */
[C---:B------:R-:W-:Y:S02]  /*1e50*/  LOP3.LUT P2, RZ, R2.reuse, 0x3e7, RZ, 0xc0, !PT ;  /* 0x000003e702ff7812 */ /* 0x040fe4000784c0ff */
[----:B------:R-:W-:-:S03]  /*1e60*/  ISETP.GT.U32.AND P3, PT, R2, 0x1f, PT ;  /* 0x0000001f0200780c */ /* 0x000fc60003f64070 */
[----:B------:R-:W-:Y:S10]  /*1e70*/  @P5 BRA `(.L_x_5092) ;  /* 0x0000000000945947 */ /* 0x000ff40003800000 */
[----:B------:R-:W-:Y:S02]  /*1e80*/  LOP3.LUT R22, R2, 0x1f, RZ, 0xc0, !PT ;  /* 0x0000001f02167812 */ /* 0x000fe400078ec0ff */
        /* <DEDUP_REMOVED lines=36> */
.L_x_5092:
[----:B------:R-:W-:Y:S05]  /*20d0*/  BSYNC.RECONVERGENT B0 ;  /* 0x0000000000007941 */ /* 0x000fea0003800200 */
.L_x_5091:
[----:B------:R-:W-:Y:S06]  /*20e0*/  BAR.SYNC.DEFER_BLOCKING 0x0 ;  /* 0x0000000000007b1d */ /* 0x000fec0000010000 */
[----:B------:R-:W-:Y:S04]  /*20f0*/  BSSY.RECONVERGENT B0, `(.L_x_5093) ;  /* 0x0000045000007945 */ /* 0x000fe80003800200 */
[----:B------:R-:W-:Y:S05]  /*2100*/  @P1 BRA `(.L_x_5094) ;  /* 0x00000004000c1947 */ /* 0x000fea0003800000 */
[----:B------:R-:W-:Y:S02]  /*2110*/  LOP3.LUT R24, R2, 0x1f, RZ, 0xc0, !PT ;  /* 0x0000001f02187812 */ /* 0x000fe400078ec0ff */
[----:B0-----:R-:W-:Y:S02]  /*2120*/  SHF.R.U32.HI R22, RZ, 0x5, R2 ;  /* 0x00000005ff167819 */ /* 0x001fe40000011602 */
        /* <DEDUP_REMOVED lines=60> */
[----:B0-----:R-:W-:Y:S01]  /*24f0*/  FADD.FTZ R12, R12, R24 ;  /* 0x000000180c0c7221 */ /* 0x001fe20000010000 */
[----:B-1----:R-:W-:Y:S01]  /*2500*/  FADD.FTZ R10, R10, R26 ;  /* 0x0000001a0a0a7221 */ /* 0x002fe20000010000 */
[----:B--2---:R-:W-:Y:S01]  /*2510*/  FADD.FTZ R8, R8, R28 ;  /* 0x0000001c08087221 */ /* 0x004fe20000010000 */
[----:B---3--:R-:W-:Y:S01]  /*2520*/  FADD.FTZ R6, R6, R30 ;  /* 0x0000001e06067221 */ /* 0x008fe20000010000 */
[----:B----4-:R-:W-:-:S07]  /*2530*/  FADD.FTZ R4, R4, R32 ;  /* 0x0000002004047221 */ /* 0x010fce0000010000 */
.L_x_5094:
[----:B------:R-:W-:Y:S05]  /*2540*/  BSYNC.RECONVERGENT B0 ;  /* 0x0000000000007941 */ /* 0x000fea0003800200 */
.L_x_5093:
        /* <DEDUP_REMOVED lines=40> */
.L_x_5096:
[----:B------:R-:W-:Y:S05]  /*27d0*/  BSYNC.RECONVERGENT B0 ;  /* 0x0000000000007941 */ /* 0x000fea0003800200 */
.L_x_5095:
[----:B------:R-:W-:Y:S06]  /*27e0*/  BAR.SYNC.DEFER_BLOCKING 0x0 ;  /* 0x0000000000007b1d */ /* 0x000fec0000010000 */
[----:B------:R-:W-:Y:S04]  /*27f0*/  BSSY.RECONVERGENT B0, `(.L_x_5097) ;  /* 0x0000045000007945 */ /* 0x000fe80003800200 */
[----:B------:R-:W-:Y:S05]  /*2800*/  @P2 BRA `(.L_x_5098) ;  /* 0x00000004000c2947 */ /* 0x000fea0003800000 */
[----:B------:R-:W-:Y:S02]  /*2810*/  LOP3.LUT R24, R2, 0x1f, RZ, 0xc0, !PT ;  /* 0x0000001f02187812 */ /* 0x000fe400078ec0ff */
[----:B01----:R-:W-:Y:S02]  /*2820*/  SHF.R.U32.HI R22, RZ, 0x5, R2 ;  /* 0x00000005ff167819 */ /* 0x003fe40000011602 */
        /* <DEDUP_REMOVED lines=34> */
[----:B------:R-:W5:Y:S04]  /*2a50*/  LDS R38, [R0+0x120] ;  /* 0x0001200000267984 */ /* 0x000f680000000800 */
        /* <DEDUP_REMOVED lines=29> */
[----:B------:R-:W-:-:S07]  /*2c30*/  FADD.FTZ R43, R43, R38 ;  /* 0x000000262b2b7221 */ /* 0x000fce0000010000 */
.L_x_5098:
[----:B------:R-:W-:Y:S05]  /*2c40*/  BSYNC.RECONVERGENT B0 ;  /* 0x0000000000007941 */ /* 0x000fea0003800200 */
.L_x_5097:
[----:B------:R-:W-:Y:S06]  /*2c50*/  BAR.SYNC.DEFER_BLOCKING 0x0 ;  /* 0x0000000000007b1d */ /* 0x000fec0000010000 */
[----:B------:R-:W-:Y:S05]  /*2c60*/  @P3 EXIT ;  /* 0x000000000000394d */ /* 0x000fea0003800000 */
[----:B------:R-:W-:Y:S05]  /*2c70*/  @P0 EXIT ;  /* 0x000000000000094d */ /* 0x000fea0003800000 */
[----:B------:R-:W2:Y:S01]  /*2c80*/  S2R R3, SR_CTAID.X ;  /* 0x0000000000037919 */ /* 0x000ea20000002500 */
[----:B------:R-:W3:Y:S01]  /*2c90*/  LDCU UR5, c[0x0][0x378] ;  /* 0x00006f00ff0577ac */ /* 0x000ee20008000800 */
[----:B------:R-:W2:Y:S01]  /*2ca0*/  S2UR UR8, SR_CTAID.Y ;  /* 0x00000000000879c3 */ /* 0x000ea20000002600 */
[----:B------:R-:W-:Y:S01]  /*2cb0*/  SHF.R.U32.HI R2, RZ, 0x3, R2 ;  /* 0x00000003ff027819 */ /* 0x000fe20000011602 */
[----:B------:R-:W4:Y:S06]  /*2cc0*/  LDCU.64 UR6, c[0x0][0x380] ;  /* 0x00007000ff0677ac */ /* 0x000f2c0008000a00 */
[----:B------:R-:W2:Y:S08]  /*2cd0*/  LDC R0, c[0x0][0x370] ;  /* 0x0000dc00ff007b82 */ /* 0x000eb00000000800 */
[----:B------:R-:W5:Y:S01]  /*2ce0*/  S2UR UR4, SR_CTAID.Z ;  /* 0x00000000000479c3 */ /* 0x000f620000002700 */
[----:B--2---:R-:W-:-:S04]  /*2cf0*/  IMAD R0, R0, UR8, R3 ;  /* 0x0000000800007c24 */ /* 0x004fc8000f8e0203 */
[----:B---3--:R-:W-:Y:S01]  /*2d00*/  IMAD R0, R0, UR5, RZ ;  /* 0x0000000500007c24 */ /* 0x008fe2000f8e02ff */
[----:B-----5:R-:W-:-:S03]  /*2d10*/  UIMAD UR4, UR4, 0x78, URZ ;  /* 0x00000078040478a4 */ /* 0x020fc6000f8e02ff */
[----:B------:R-:W-:-:S05]  /*2d20*/  IMAD R3, R0, 0x78, RZ ;  /* 0x0000007800037824 */ /* 0x000fca00078e02ff */
[----:B------:R-:W-:-:S04]  /*2d30*/  IADD3 R3, P0, P1, R2, UR4, R3 ;  /* 0x0000000402037c10 */ /* 0x000fc8000f91e003 */
[----:B------:R-:W-:Y:S02]  /*2d40*/  IADD3.X R0, PT, PT, RZ, RZ, RZ, P0, P1 ;  /* 0x000000ffff007210 */ /* 0x000fe400007e24ff */
[----:B----4-:R-:W-:-:S04]  /*2d50*/  LEA R2, P0, R3, UR6, 0x2 ;  /* 0x0000000603027c11 */ /* 0x010fc8000f8010ff */
        /* <DEDUP_REMOVED lines=32> */
.L_x_5070:
[----:B------:R-:W-:Y:S01]  /*2f60*/  HFMA2 R12, -RZ, RZ, 0, 9.5367431640625e-07 ;  /* 0x00000010ff0c7431 */ /* 0x000fe200000001ff */
[----:B------:R-:W-:Y:S02]  /*2f70*/  MOV R11, 0x1f ;  /* 0x0000001f000b7802 */ /* 0x000fe40000000f00 */
[----:B------:R-:W-:-:S07]  /*2f80*/  MOV R15, 0xffffffff ;  /* 0xffffffff000f7802 */ /* 0x000fce0000000f00 */
[----:B------:R-:W-:Y:S05]  /*2f90*/  WARPSYNC.COLLECTIVE R15, `(.L_x_5099) ;  /* 0x000000000f087348 */ /* 0x000fea0003c00000 */
[----:B------:R0:W1:Y:S02]  /*2fa0*/  SHFL.BFLY P6, R14, R13, R12, R11 ;  /* 0x0c00000c0d0e7389 */ /* 0x00006400000c000b */
[----:B01----:R-:W-:Y:S05]  /*2fb0*/  ENDCOLLECTIVE ;  /* 0x000000000000791b */ /* 0x003fea0003800000 */
.L_x_5099:
[----:B------:R-:W-:Y:S01]  /*2fc0*/  HFMA2 R12, -RZ, RZ, 0, 4.76837158203125e-07 ;  /* 0x00000008ff0c7431 */ /* 0x000fe200000001ff */
[----:B------:R-:W-:-:S04]  /*2fd0*/  FMNMX.FTZ R0, R14, -3.40282346638528859812e+38, !PT ;  /* 0xff7fffff0e007809 */ /* 0x000fc80007810000 */
[----:B------:R-:W-:-:S07]  /*2fe0*/  MOV R13, R0 ;  /* 0x00000000000d7202 */ /* 0x000fce0000000f00 */
[----:B------:R-:W-:Y:S05]  /*2ff0*/  WARPSYNC.COLLECTIVE R15, `(.L_x_5100) ;  /* 0x000000000f087348 */ /* 0x000fea0003c00000 */
[----:B------:R0:W1:Y:S02]  /*3000*/  SHFL.BFLY P6, R14, R13, R12, R11 ;  /* 0x0c00000c0d0e7389 */ /* 0x00006400000c000b */
[----:B01----:R-:W-:Y:S05]  /*3010*/  ENDCOLLECTIVE ;  /* 0x000000000000791b */ /* 0x003fea0003800000 */
.L_x_5100:
[----:B------:R-:W-:Y:S01]  /*3020*/  HFMA2 R12, -RZ, RZ, 0, 2.384185791015625e-07 ;  /* 0x00000004ff0c7431 */ /* 0x000fe200000001ff */
[----:B------:R-:W-:-:S04]  /*3030*/  FMNMX.FTZ R2, R0, R14, !PT ;  /* 0x0000000e00027209 */ /* 0x000fc80007810000 */
[----:B------:R-:W-:-:S07]  /*3040*/  MOV R13, R2 ;  /* 0x00000002000d7202 */ /* 0x000fce0000000f00 */
[----:B------:R-:W-:Y:S05]  /*3050*/  WARPSYNC.COLLECTIVE R15, `(.L_x_5101) ;  /* 0x000000000f087348 */ /* 0x000fea0003c00000 */
[----:B------:R0:W1:Y:S02]  /*3060*/  SHFL.BFLY P6, R14, R13, R12, R11 ;  /* 0x0c00000c0d0e7389 */ /* 0x00006400000c000b */
[----:B01----:R-:W-:Y:S05]  /*3070*/  ENDCOLLECTIVE ;  /* 0x000000000000791b */ /* 0x003fea0003800000 */
.L_x_5101:
[----:B------:R-:W-:Y:S01]  /*3080*/  HFMA2 R12, -RZ, RZ, 0, 1.1920928955078125e-07 ;  /* 0x00000002ff0c7431 */ /* 0x000fe200000001ff */
[----:B------:R-:W-:-:S04]  /*3090*/  FMNMX.FTZ R3, R2, R14, !PT ;  /* 0x0000000e02037209 */ /* 0x000fc80007810000 */
[----:B------:R-:W-:-:S07]  /*30a0*/  MOV R13, R3 ;  /* 0x00000003000d7202 */ /* 0x000fce0000000f00 */
[----:B------:R-:W-:Y:S05]  /*30b0*/  WARPSYNC.COLLECTIVE R15, `(.L_x_5102) ;  /* 0x000000000f087348 */ /* 0x000fea0003c00000 */
[----:B------:R0:W1:Y:S02]  /*30c0*/  SHFL.BFLY P6, R14, R13, R12, R11 ;  /* 0x0c00000c0d0e7389 */ /* 0x00006400000c000b */
[----:B01----:R-:W-:Y:S05]  /*30d0*/  ENDCOLLECTIVE ;  /* 0x000000000000791b */ /* 0x003fea0003800000 */
.L_x_5102:
[----:B------:R-:W-:Y:S01]  /*30e0*/  HFMA2 R12, -RZ, RZ, 0, 5.9604644775390625e-08 ;  /* 0x00000001ff0c7431 */ /* 0x000fe200000001ff */
[----:B------:R-:W-:-:S04]  /*30f0*/  FMNMX.FTZ R4, R3, R14, !PT ;  /* 0x0000000e03047209 */ /* 0x000fc80007810000 */
[----:B------:R-:W-:-:S07]  /*3100*/  MOV R13, R4 ;  /* 0x00000004000d7202 */ /* 0x000fce0000000f00 */
[----:B------:R-:W-:Y:S05]  /*3110*/  WARPSYNC.COLLECTIVE R15, `(.L_x_5103) ;  /* 0x000000000f087348 */ /* 0x000fea0003c00000 */
[----:B------:R0:W1:Y:S02]  /*3120*/  SHFL.BFLY P6, R14, R13, R12, R11 ;  /* 0x0c00000c0d0e7389 */ /* 0x00006400000c000b */
[----:B01----:R-:W-:Y:S05]  /*3130*/  ENDCOLLECTIVE ;  /* 0x000000000000791b */ /* 0x003fea0003800000 */
.L_x_5103:
[----:B------:R-:W-:Y:S05]  /*3140*/  BRA `(.L_x_5104) ;  /* 0xffffffd0006c7947 */ /* 0x000fea000383ffff */
.L_x_5105:
        /* <DEDUP_REMOVED lines=11> */
.L_x_25683:


//--------------------- .text._ZN4vllm25paged_attention_v1_kernelIfhLi112ELi32ELi128ELNS_18Fp8KVCacheDataTypeE2ELb0EEEvPT_PKS2_PKT0_S8_ifPKiSA_iPKfiiiSC_SC_iiiii --------------------------
	.section	.text._ZN4vllm25paged_attention_v1_kernelIfhLi112ELi32ELi128ELNS_18Fp8KVCacheDataTypeE2ELb0EEEvPT_PKS2_PKT0_S8_ifPKiSA_iPKfiiiSC_SC_iiiii,"ax",@progbits
	.align	128
        .global         _ZN4vllm25paged_attention_v1_kernelIfhLi112ELi32ELi128ELNS_18Fp8KVCacheDataTypeE2ELb0EEEvPT_PKS2_PKT0_S8_ifPKiSA_iPKfiiiSC_SC_iiiii
        .type           _ZN4vllm25paged_attention_v1_kernelIfhLi112ELi32ELi128ELNS_18Fp8KVCacheDataTypeE2ELb0EEEvPT_PKS2_PKT0_S8_ifPKiSA_iPKfiiiSC_SC_iiiii,@function
        .size           _ZN4vllm25paged_attention_v1_kernelIfhLi112ELi32ELi128ELNS_18Fp8KVCacheDataTypeE2ELb0EEEvPT_PKS2_PKT0_S8_ifPKiSA_iPKfiiiSC_SC_iiiii,(.L_x_25684 - _ZN4vllm25paged_attention_v1_kernelIfhLi112ELi32ELi128ELNS_18Fp8KVCacheDataTypeE2ELb0EEEvPT_PKS2_PKT0_S8_ifPKiSA_iPKfiiiSC_SC_iiiii)
        .other          _ZN4vllm25paged_attention_v1_kernelIfhLi112ELi32ELi128ELNS_18Fp8KVCacheDataTypeE2ELb0EEEvPT_PKS2_PKT0_S8_ifPKiSA_iPKfiiiSC_SC_iiiii,@"STO_CUDA_ENTRY STV_DEFAULT"
_ZN4vllm25paged_attention_v1_kernelIfhLi112ELi32ELi128ELNS_18Fp8KVCacheDataTypeE2ELb0EEEvPT_PKS2_PKT0_S8_ifPKiSA_iPKfiiiSC_SC_iiiii:
.text._ZN4vllm25paged_attention_v1_kernelIfhLi112ELi32ELi128ELNS_18Fp8KVCacheDataTypeE2ELb0EEEvPT_PKS2_PKT0_S8_ifPKiSA_iPKfiiiSC_SC_iiiii:
        /* <DEDUP_REMOVED lines=35> */
.L_x_5107:
[----:B------:R-:W-:Y:S05]  /*0230*/  BSYNC.RECONVERGENT B6 ;  /* 0x0000000000067941 */ /* 0x000fea0003800200 */
.L_x_5106:
        /* <DEDUP_REMOVED lines=12> */
.L_x_5142:
        /* <DEDUP_REMOVED lines=9> */
[C---:B------:R-:W-:Y:S02]  /*0390*/  ISETP.GT.U32.AND P2, PT, R18.reuse, 0x3, PT ;  /* 0x000000031200780c */ /* 0x040fe40003f44070 */
        /* <DEDUP_REMOVED lines=14> */
[----:B------:R-:W-:Y:S02]  /*0480*/  MOV R7, RZ ;  /* 0x000000ff00077202 */ /* 0x000fe40000000f00 */
[----:B------:R-:W-:-:S04]  /*0490*/  IADD3 R8, PT, PT, R16, R5, RZ ;  /* 0x0000000510087210 */ /* 0x000fc80007ffe0ff */
[C---:B------:R-:W-:Y:S02]  /*04a0*/  LOP3.LUT R5, R8.reuse, 0x180, RZ, 0xc0, !PT ;  /* 0x0000018008057812 */ /* 0x040fe400078ec0ff */
[----:B------:R-:W-:Y:S02]  /*04b0*/  ISETP.GE.U32.AND P3, PT, R8, 0x180, PT ;  /* 0x000001800800780c */ /* 0x000fe40003f66070 */
[----:B------:R-:W-:Y:S02]  /*04c0*/  ISETP.NE.AND P0, PT, R5, 0x180, PT ;  /* 0x000001800500780c */ /* 0x000fe40003f05270 */
[----:B------:R-:W-:-:S11]  /*04d0*/  MOV R5, R17 ;  /* 0x0000001100057202 */ /* 0x000fd60000000f00 */
        /* <DEDUP_REMOVED lines=9> */
.L_x_5113:
        /* <DEDUP_REMOVED lines=11> */
.L_x_5112:
[----:B------:R-:W-:Y:S05]  /*0620*/  BSYNC.RECONVERGENT B1 ;  /* 0x0000000000017941 */ /* 0x000fea0003800200 */
.L_x_5111:
        /* <DEDUP_REMOVED lines=12> */
.L_x_5116:
[----:B------:R-:W0:Y:S01]  /*06f0*/  LDS R31, [R6+0x400] ;  /* 0x00040000061f7984 */ /* 0x000e220000000800 */
[----:B------:R-:W-:-:S03]  /*0700*/  IADD3 R5, PT, PT, R5, 0x800, RZ ;  /* 0x0000080005057810 */ /* 0x000fc60007ffe0ff */
[----:B------:R-:W1:Y:S01]  /*0710*/  LDS R33, [R6+0x600] ;  /* 0x0006000006217984 */ /* 0x000e620000000800 */
[----:B------:R-:W-:-:S03]  /*0720*/  ISETP.GE.AND P3, PT, R5, R8, PT ;  /* 0x000000080500720c */ /* 0x000fc60003f66270 */
[----:B------:R-:W2:Y:S04]  /*0730*/  LDS R9, [R6+-0x400] ;  /* 0xfffc000006097984 */ /* 0x000ea80000000800 */
[----:B------:R-:W3:Y:S04]  /*0740*/  LDS R11, [R6+-0x200] ;  /* 0xfffe0000060b7984 */ /* 0x000ee80000000800 */
[----:B------:R-:W4:Y:S04]  /*0750*/  LDS R21, [R6+0x800] ;  /* 0x0008000006157984 */ /* 0x000f280000000800 */
[----:B------:R-:W-:Y:S04]  /*0760*/  LDS R27, [R6+0xe00] ;  /* 0x000e0000061b7984 */ /* 0x000fe80000000800 */
[----:B------:R-:W5:Y:S04]  /*0770*/  LDS R13, [R6] ;  /* 0x00000000060d7984 */ /* 0x000f680000000800 */
[----:B------:R-:W5:Y:S04]  /*0780*/  LDS R15, [R6+0x200] ;  /* 0x00020000060f7984 */ /* 0x000f680000000800 */
[----:B------:R-:W5:Y:S04]  /*0790*/  LDS R23, [R6+0xa00] ;  /* 0x000a000006177984 */ /* 0x000f680000000800 */
[----:B------:R-:W5:Y:S01]  /*07a0*/  LDS R29, [R6+0x1000] ;  /* 0x00100000061d7984 */ /* 0x000f620000000800 */
[----:B0-----:R-:W-:-:S03]  /*07b0*/  FADD.FTZ R10, -R4, R31 ;  /* 0x0000001f040a7221 */ /* 0x001fc60000010100 */
[----:B------:R-:W0:Y:S01]  /*07c0*/  LDS R25, [R6+0xc00] ;  /* 0x000c000006197984 */ /* 0x000e220000000800 */
[----:B-1----:R-:W-:-:S03]  /*07d0*/  FADD.FTZ R12, -R4, R33 ;  /* 0x00000021040c7221 */ /* 0x002fc60000010100 */
[----:B------:R-:W1:Y:S01]  /*07e0*/  LDS R31, [R6+0x1200] ;  /* 0x00120000061f7984 */ /* 0x000e620000000800 */
[----:B------:R-:W-:Y:S01]  /*07f0*/  FMUL.FTZ R10, R10, 1.4426950216293334961 ;  /* 0x3fb8aa3b0a0a7820 */ /* 0x000fe20000410000 */
[----:B--2---:R-:W-:Y:S02]  /*0800*/  FADD.FTZ R9, -R4, R9 ;  /* 0x0000000904097221 */ /* 0x004fe40000010100 */
[----:B------:R-:W-:Y:S01]  /*0810*/  LDS R33, [R6+0x1400] ;  /* 0x0014000006217984 */ /* 0x000fe20000000800 */
[----:B------:R-:W-:Y:S01]  /*0820*/  FMUL.FTZ R12, R12, 1.4426950216293334961 ;  /* 0x3fb8aa3b0c0c7820 */ /* 0x000fe20000410000 */
[----:B------:R-:W-:Y:S01]  /*0830*/  FMUL.FTZ R9, R9, 1.4426950216293334961 ;  /* 0x3fb8aa3b09097820 */ /* 0x000fe20000410000 */
[C---:B---3--:R-:W-:Y:S01]  /*0840*/  FADD.FTZ R11, -R4.reuse, R11 ;  /* 0x0000000b040b7221 */ /* 0x048fe20000010100 */
[----:B------:R-:W2:Y:S01]  /*0850*/  LDS R37, [R6+0x1600] ;  /* 0x0016000006257984 */ /* 0x000ea20000000800 */
[----:B----4-:R-:W-:Y:S02]  /*0860*/  FADD.FTZ R14, -R4, R21 ;  /* 0x00000015040e7221 */ /* 0x010fe40000010100 */
[----:B------:R-:W-:Y:S01]  /*0870*/  FMUL.FTZ R19, R11, 1.4426950216293334961 ;  /* 0x3fb8aa3b0b137820 */ /* 0x000fe20000410000 */
[----:B------:R3:W4:Y:S01]  /*0880*/  MUFU.EX2 R21, R12 ;  /* 0x0000000c00157308 */ /* 0x0007220000000800 */
[----:B------:R-:W2:Y:S01]  /*0890*/  LDS R35, [R6+0x1800] ;  /* 0x0018000006237984 */ /* 0x000ea20000000800 */
[----:B------:R-:W-:Y:S01]  /*08a0*/  FMUL.FTZ R14, R14, 1.4426950216293334961 ;  /* 0x3fb8aa3b0e0e7820 */ /* 0x000fe20000410000 */
[----:B-----5:R-:W-:-:S05]  /*08b0*/  FADD.FTZ R13, -R4, R13 ;  /* 0x0000000d040d7221 */ /* 0x020fca0000010100 */
[----:B------:R-:W5:Y:S01]  /*08c0*/  MUFU.EX2 R9, R9 ;  /* 0x0000000900097308 */ /* 0x000f620000000800 */
[C---:B---3--:R-:W-:Y:S01]  /*08d0*/  FADD.FTZ R12, -R4.reuse, R27 ;  /* 0x0000001b040c7221 */ /* 0x048fe20000010100 */
[----:B------:R-:W-:Y:S01]  /*08e0*/  FMUL.FTZ R11, R13, 1.4426950216293334961 ;  /* 0x3fb8aa3b0d0b7820 */ /* 0x000fe20000410000 */
[----:B------:R-:W-:Y:S02]  /*08f0*/  FADD.FTZ R15, -R4, R15 ;  /* 0x0000000f040f7221 */ /* 0x000fe40000010100 */
[----:B------:R-:W-:Y:S01]  /*0900*/  FMUL.FTZ R24, R12, 1.4426950216293334961 ;  /* 0x3fb8aa3b0c187820 */ /* 0x000fe20000410000 */
[C---:B------:R-:W-:Y:S01]  /*0910*/  FADD.FTZ R20, -R4.reuse, R23 ;  /* 0x0000001704147221 */ /* 0x040fe20000010100 */
[----:B------:R-:W-:Y:S01]  /*0920*/  FMUL.FTZ R15, R15, 1.4426950216293334961 ;  /* 0x3fb8aa3b0f0f7820 */ /* 0x000fe20000410000 */
[----:B------:R-:W3:Y:S01]  /*0930*/  MUFU.EX2 R19, R19 ;  /* 0x0000001300137308 */ /* 0x000ee20000000800 */
[----:B----4-:R-:W-:Y:S01]  /*0940*/  STS [R6+0x600], R21 ;  /* 0x0006001506007388 */ /* 0x010fe20000000800 */
[----:B------:R-:W-:Y:S01]  /*0950*/  FADD.FTZ R12, -R4, R29 ;  /* 0x0000001d040c7221 */ /* 0x000fe20000010100 */
[----:B------:R-:W-:Y:S01]  /*0960*/  FMUL.FTZ R20, R20, 1.4426950216293334961 ;  /* 0x3fb8aa3b14147820 */ /* 0x000fe20000410000 */
[----:B0-----:R-:W-:-:S04]  /*0970*/  FADD.FTZ R22, -R4, R25 ;  /* 0x0000001904167221 */ /* 0x001fc80000010100 */
[----:B------:R0:W4:Y:S01]  /*0980*/  MUFU.EX2 R23, R14 ;  /* 0x0000000e00177308 */ /* 0x0001220000000800 */
[----:B-----5:R-:W-:Y:S01]  /*0990*/  STS [R6+-0x400], R9 ;  /* 0xfffc000906007388 */ /* 0x020fe20000000800 */
[----:B------:R-:W-:-:S06]  /*09a0*/  FMUL.FTZ R22, R22, 1.4426950216293334961 ;  /* 0x3fb8aa3b16167820 */ /* 0x000fcc0000410000 */
[----:B------:R-:W5:Y:S01]  /*09b0*/  MUFU.EX2 R11, R11 ;  /* 0x0000000b000b7308 */ /* 0x000f620000000800 */
[----:B0-----:R-:W-:Y:S01]  /*09c0*/  FMUL.FTZ R14, R12, 1.4426950216293334961 ;  /* 0x3fb8aa3b0c0e7820 */ /* 0x001fe20000410000 */
[C---:B-1----:R-:W-:Y:S01]  /*09d0*/  FADD.FTZ R12, -R4.reuse, R31 ;  /* 0x0000001f040c7221 */ /* 0x042fe20000010100 */
[----:B---3--:R-:W-:Y:S01]  /*09e0*/  STS [R6+-0x200], R19 ;  /* 0xfffe001306007388 */ /* 0x008fe20000000800 */
[----:B--2---:R-:W-:-:S04]  /*09f0*/  FADD.FTZ R37, -R4, R37 ;  /* 0x0000002504257221 */ /* 0x004fc80000010100 */
[----:B------:R0:W1:Y:S01]  /*0a00*/  MUFU.EX2 R13, R10 ;  /* 0x0000000a000d7308 */ /* 0x0000620000000800 */
[----:B----4-:R-:W-:Y:S07]  /*0a10*/  STS [R6+0x800], R23 ;  /* 0x0008001706007388 */ /* 0x010fee0000000800 */
[----:B------:R2:W3:Y:S01]  /*0a20*/  MUFU.EX2 R25, R20 ;  /* 0x0000001400197308 */ /* 0x0004e20000000800 */
[----:B0-----:R-:W0:Y:S04]  /*0a30*/  LDS R10, [R6+0x1a00] ;  /* 0x001a0000060a7984 */ /* 0x001e280000000800 */
[----:B-----5:R-:W-:Y:S03]  /*0a40*/  STS [R6], R11 ;  /* 0x0000000b06007388 */ /* 0x020fe60000000800 */
[----:B------:R-:W4:Y:S01]  /*0a50*/  MUFU.EX2 R15, R15 ;  /* 0x0000000f000f7308 */ /* 0x000f220000000800 */
[----:B--2---:R-:W-:Y:S01]  /*0a60*/  FMUL.FTZ R20, R12, 1.4426950216293334961 ;  /* 0x3fb8aa3b0c147820 */ /* 0x004fe20000410000 */
[----:B------:R-:W-:Y:S01]  /*0a70*/  FADD.FTZ R12, -R4, R33 ;  /* 0x00000021040c7221 */ /* 0x000fe20000010100 */
[----:B-1----:R-:W-:Y:S03]  /*0a80*/  STS [R6+0x400], R13 ;  /* 0x0004000d06007388 */ /* 0x002fe60000000800 */
[----:B------:R-:W-:Y:S01]  /*0a90*/  FMUL.FTZ R26, R12, 1.4426950216293334961 ;  /* 0x3fb8aa3b0c1a7820 */ /* 0x000fe20000410000 */
[----:B------:R-:W-:Y:S01]  /*0aa0*/  FADD.FTZ R12, R9, R7 ;  /* 0x00000007090c7221 */ /* 0x000fe20000010000 */
[----:B------:R1:W2:Y:S01]  /*0ab0*/  MUFU.EX2 R27, R22 ;  /* 0x00000016001b7308 */ /* 0x0002a20000000800 */
[----:B---3--:R-:W-:Y:S02]  /*0ac0*/  STS [R6+0xa00], R25 ;  /* 0x000a001906007388 */ /* 0x008fe40000000800 */
[----:B------:R-:W-:-:S04]  /*0ad0*/  FADD.FTZ R12, R12, R19 ;  /* 0x000000130c0c7221 */ /* 0x000fc80000010000 */
[----:B------:R-:W-:Y:S01]  /*0ae0*/  FADD.FTZ R12, R12, R11 ;  /* 0x0000000b0c0c7221 */ /* 0x000fe20000010000 */
[----:B------:R-:W3:Y:S01]  /*0af0*/  MUFU.EX2 R29, R24 ;  /* 0x00000018001d7308 */ /* 0x000ee20000000800 */
[----:B-1----:R-:W-:Y:S01]  /*0b00*/  FMUL.FTZ R22, R37, 1.4426950216293334961 ;  /* 0x3fb8aa3b25167820 */ /* 0x002fe20000410000 */
[----:B----4-:R-:W-:Y:S01]  /*0b10*/  STS [R6+0x200], R15 ;  /* 0x0002000f06007388 */ /* 0x010fe20000000800 */
[----:B------:R-:W-:-:S04]  /*0b20*/  FADD.FTZ R12, R12, R15 ;  /* 0x0000000f0c0c7221 */ /* 0x000fc80000010000 */
[----:B------:R-:W-:Y:S01]  /*0b30*/  FADD.FTZ R12, R12, R13 ;  /* 0x0000000d0c0c7221 */ /* 0x000fe20000010000 */
[----:B------:R1:W4:Y:S01]  /*0b40*/  MUFU.EX2 R31, R14 ;  /* 0x0000000e001f7308 */ /* 0x0003220000000800 */
[----:B--2---:R-:W-:Y:S02]  /*0b50*/  STS [R6+0xc00], R27 ;  /* 0x000c001b06007388 */ /* 0x004fe40000000800 */
[----:B------:R-:W-:-:S04]  /*0b60*/  FADD.FTZ R12, R12, R21 ;  /* 0x000000150c0c7221 */ /* 0x000fc80000010000 */
[----:B------:R-:W-:Y:S01]  /*0b70*/  FADD.FTZ R12, R12, R23 ;  /* 0x000000170c0c7221 */ /* 0x000fe20000010000 */
[----:B------:R-:W2:Y:S01]  /*0b80*/  MUFU.EX2 R33, R20 ;  /* 0x0000001400217308 */ /* 0x000ea20000000800 */
[C---:B-1----:R-:W-:Y:S01]  /*0b90*/  FADD.FTZ R14, -R4.reuse, R35 ;  /* 0x00000023040e7221 */ /* 0x042fe20000010100 */
[----:B0-----:R-:W-:Y:S01]  /*0ba0*/  FADD.FTZ R10, -R4, R10 ;  /* 0x0000000a040a7221 */ /* 0x001fe20000010100 */
[----:B------:R-:W-:Y:S01]  /*0bb0*/  FADD.FTZ R12, R12, R25 ;  /* 0x000000190c0c7221 */ /* 0x000fe20000010000 */
[----:B---3--:R-:W-:Y:S01]  /*0bc0*/  STS [R6+0xe00], R29 ;  /* 0x000e001d06007388 */ /* 0x008fe20000000800 */
[----:B------:R-:W-:Y:S01]  /*0bd0*/  FMUL.FTZ R14, R14, 1.4426950216293334961 ;  /* 0x3fb8aa3b0e0e7820 */ /* 0x000fe20000410000 */
[----:B------:R-:W-:Y:S01]  /*0be0*/  FMUL.FTZ R10, R10, 1.4426950216293334961 ;  /* 0x3fb8aa3b0a0a7820 */ /* 0x000fe20000410000 */
[----:B------:R-:W-:Y:S01]  /*0bf0*/  FADD.FTZ R12, R12, R27 ;  /* 0x0000001b0c0c7221 */ /* 0x000fe20000010000 */
[----:B------:R-:W0:Y:S01]  /*0c00*/  MUFU.EX2 R7, R26 ;  /* 0x0000001a00077308 */ /* 0x000e220000000800 */
[----:B----4-:R-:W-:Y:S02]  /*0c10*/  STS [R6+0x1000], R31 ;  /* 0x0010001f06007388 */ /* 0x010fe40000000800 */
[----:B------:R-:W-:-:S04]  /*0c20*/  FADD.FTZ R12, R12, R29 ;  /* 0x0000001d0c0c7221 */ /* 0x000fc80000010000 */
[----:B------:R-:W-:Y:S01]  /*0c30*/  FADD.FTZ R12, R12, R31 ;  /* 0x0000001f0c0c7221 */ /* 0x000fe20000010000 */
[----:B------:R-:W1:Y:S01]  /*0c40*/  MUFU.EX2 R35, R22 ;  /* 0x0000001600237308 */ /* 0x000e620000000800 */
[----:B--2---:R-:W-:Y:S02]  /*0c50*/  STS [R6+0x1200], R33 ;  /* 0x0012002106007388 */ /* 0x004fe40000000800 */
[----:B------:R-:W-:-:S05]  /*0c60*/  FADD.FTZ R12, R12, R33 ;  /* 0x000000210c0c7221 */ /* 0x000fca0000010000 */
[----:B------:R-:W2:Y:S01]  /*0c70*/  MUFU.EX2 R37, R14 ;  /* 0x0000000e00257308 */ /* 0x000ea20000000800 */
[----:B0-----:R-:W-:Y:S01]  /*0c80*/  FADD.FTZ R12, R12, R7 ;  /* 0x000000070c0c7221 */ /* 0x001fe20000010000 */
[----:B------:R0:W-:Y:S06]  /*0c90*/  STS [R6+0x1400], R7 ;  /* 0x0014000706007388 */ /* 0x0001ec0000000800 */
[----:B------:R-:W3:Y:S01]  /*0ca0*/  MUFU.EX2 R10, R10 ;  /* 0x0000000a000a7308 */ /* 0x000ee20000000800 */
[----:B-1----:R-:W-:Y:S01]  /*0cb0*/  FADD.FTZ R12, R12, R35 ;  /* 0x000000230c0c7221 */ /* 0x002fe20000010000 */
[----:B------:R-:W-:Y:S03]  /*0cc0*/  STS [R6+0x1600], R35 ;  /* 0x0016002306007388 */ /* 0x000fe60000000800 */
[----:B--2---:R-:W-:Y:S01]  /*0cd0*/  FADD.FTZ R12, R12, R37 ;  /* 0x000000250c0c7221 */ /* 0x004fe20000010000 */
[----:B------:R-:W-:Y:S04]  /*0ce0*/  STS [R6+0x1800], R37 ;  /* 0x0018002506007388 */ /* 0x000fe80000000800 */
[----:B---3--:R1:W-:Y:S01]  /*0cf0*/  STS [R6+0x1a00], R10 ;  /* 0x001a000a06007388 */ /* 0x0083e20000000800 */
[----:B0-----:R-:W-:Y:S01]  /*0d00*/  FADD.FTZ R7, R12, R10 ;  /* 0x0000000a0c077221 */ /* 0x001fe20000010000 */
[----:B-1----:R-:W-:Y:S01]  /*0d10*/  IADD3 R6, PT, PT, R6, 0x2000, RZ ;  /* 0x0000200006067810 */ /* 0x002fe20007ffe0ff */
[----:B------:R-:W-:Y:S06]  /*0d20*/  @!P3 BRA `(.L_x_5116) ;  /* 0xfffffff80070b947 */ /* 0x000fec000383ffff */
.L_x_5115:
[----:B------:R-:W-:Y:S05]  /*0d30*/  BSYNC.RECONVERGENT B1 ;  /* 0x0000000000017941 */ /* 0x000fea0003800200 */
.L_x_5114:
        /* <DEDUP_REMOVED lines=55> */
.L_x_5118:
[----:B------:R-:W-:Y:S05]  /*10b0*/  BSYNC.RECONVERGENT B1 ;  /* 0x0000000000017941 */ /* 0x000fea0003800200 */
.L_x_5117:
        /* <DEDUP_REMOVED lines=26> */
.L_x_5110:
[----:B------:R-:W-:Y:S05]  /*1260*/  BSYNC.RECONVERGENT B0 ;  /* 0x0000000000007941 */ /* 0x000fea0003800200 */
.L_x_5109:
        /* <DEDUP_REMOVED lines=39> */
.L_x_5123:
[----:B------:R-:W0:Y:S01]  /*14e0*/  LDS R7, [R4] ;  /* 0x0000000004077984 */ /* 0x000e220000000800 */
[----:B------:R-:W-:-:S04]  /*14f0*/  IADD3 R5, PT, PT, R5, 0x1, RZ ;  /* 0x0000000105057810 */ /* 0x000fc80007ffe0ff */
[----:B------:R-:W-:Y:S01]  /*1500*/  ISETP.NE.AND P0, PT, R5, RZ, PT ;  /* 0x000000ff0500720c */ /* 0x000fe20003f05270 */
[----:B0-----:R-:W-:-:S05]  /*1510*/  FMUL.FTZ R7, R7, R2 ;  /* 0x0000000207077220 */ /* 0x001fca0000410000 */
[----:B------:R0:W-:Y:S02]  /*1520*/  STS [R4], R7 ;  /* 0x0000000704007388 */ /* 0x0001e40000000800 */
[----:B0-----:R-:W-:-:S05]  /*1530*/  IADD3 R4, PT, PT, R4, 0x200, RZ ;  /* 0x0000020004047810 */ /* 0x001fca0007ffe0ff */
[----:B------:R-:W-:Y:S05]  /*1540*/  @P0 BRA `(.L_x_5123) ;  /* 0xfffffffc00e40947 */ /* 0x000fea000383ffff */
.L_x_5122:
[----:B------:R-:W-:Y:S05]  /*1550*/  BSYNC.RECONVERGENT B1 ;  /* 0x0000000000017941 */ /* 0x000fea0003800200 */
.L_x_5121:
        /* <DEDUP_REMOVED lines=12> */
.L_x_5126:
        /* <DEDUP_REMOVED lines=52> */
.L_x_5125:
[----:B------:R-:W-:Y:S05]  /*1960*/  BSYNC.RECONVERGENT B1 ;  /* 0x0000000000017941 */ /* 0x000fea0003800200 */
.L_x_5124:
        /* <DEDUP_REMOVED lines=31> */
.L_x_5128:
[----:B------:R-:W-:Y:S05]  /*1b60*/  BSYNC.RECONVERGENT B1 ;  /* 0x0000000000017941 */ /* 0x000fea0003800200 */
.L_x_5127:
        /* <DEDUP_REMOVED lines=14> */
.L_x_5120:
[----:B------:R-:W-:Y:S05]  /*1c50*/  BSYNC.RECONVERGENT B0 ;  /* 0x0000000000007941 */ /* 0x000fea0003800200 */
.L_x_5119:
        /* <DEDUP_REMOVED lines=16> */
[----:B------:R-:W-:Y:S02]  /*1d60*/  MOV R29, RZ ;  /* 0x000000ff001d7202 */ /* 0x000fe40000000f00 */
[----:B------:R-:W-:Y:S02]  /*1d70*/  MOV R33, RZ ;  /* 0x000000ff00217202 */ /* 0x000fe40000000f00 */
[----:B------:R-:W-:Y:S01]  /*1d80*/  MOV R37, RZ ;  /* 0x000000ff00257202 */ /* 0x000fe20000000f00 */
[----:B------:R-:W-:Y:S01]  /*1d90*/  BAR.SYNC.DEFER_BLOCKING 0x0 ;  /* 0x0000000000007b1d */ /* 0x000fe20000010000 */
[C---:B0-----:R-:W-:Y:S02]  /*1da0*/  LOP3.LUT P0, RZ, R2.reuse, 0x7, RZ, 0xc0, !PT ;  /* 0x0000000702ff7812 */ /* 0x041fe4000780c0ff */
[C---:B------:R-:W-:Y:S02]  /*1db0*/  LOP3.LUT R4, R2.reuse, 0x3c0, RZ, 0xc0, !PT ;  /* 0x000003c002047812 */ /* 0x040fe400078ec0ff */
[----:B------:R-:W-:-:S02]  /*1dc0*/  LOP3.LUT R5, R2, 0x3e0, RZ, 0xc0, !PT ;  /* 0x000003e002057812 */ /* 0x000fc400078ec0ff */
[----:B------:R-:W-:Y:S02]  /*1dd0*/  ISETP.NE.OR P5, PT, R4, 0x40, P0 ;  /* 0x000000400400780c */ /* 0x000fe400007a5670 */
        /* <DEDUP_REMOVED lines=8> */
[----:B------:R-:W-:-:S05]  /*1e60*/  SHF.R.U32.HI R26, RZ, 0x3, R26 ;  /* 0x00000003ff1a7819 */ /* 0x000fca000001161a */
[----:B------:R-:W-:Y:S01]  /*1e70*/  IMAD R26, R28, 0x70, R26 ;  /* 0x000000701c1a7824 */ /* 0x000fe200078e021a */
        /* <DEDUP_REMOVED lines=31> */
.L_x_5130:
[----:B------:R-:W-:Y:S05]  /*2070*/  BSYNC.RECONVERGENT B0 ;  /* 0x0000000000007941 */ /* 0x000fea0003800200 */
.L_x_5129:
[----:B------:R-:W-:Y:S06]  /*2080*/  BAR.SYNC.DEFER_BLOCKING 0x0 ;  /* 0x0000000000007b1d */ /* 0x000fec0000010000 */
[----:B------:R-:W-:Y:S04]  /*2090*/  BSSY.RECONVERGENT B0, `(.L_x_5131) ;  /* 0x0000041000007945 */ /* 0x000fe80003800200 */
[----:B------:R-:W-:Y:S05]  /*20a0*/  @P1 BRA `(.L_x_5132) ;  /* 0x0000000000fc1947 */ /* 0x000fea0003800000 */
[----:B0-----:R-:W-:-:S04]  /*20b0*/  LOP3.LUT R26, R2, 0x1f, RZ, 0xc0, !PT ;  /* 0x0000001f021a7812 */ /* 0x001fc800078ec0ff */
[----:B------:R-:W-:Y:S02]  /*20c0*/  SHF.R.U32.HI R28, RZ, 0x3, R26 ;  /* 0x00000003ff1c7819 */ /* 0x000fe4000001161a */
[----:B------:R-:W-:-:S05]  /*20d0*/  SHF.R.U32.HI R26, RZ, 0x5, R2 ;  /* 0x00000005ff1a7819 */ /* 0x000fca0000011602 */
[----:B------:R-:W-:Y:S01]  /*20e0*/  IMAD R26, R26, 0x70, R28 ;  /* 0x000000701a1a7824 */ /* 0x000fe200078e021c */
[----:B------:R-:W-:-:S04]  /*20f0*/  IADD3 R28, PT, PT, R0, 0x20, RZ ;  /* 0x00000020001c7810 */ /* 0x000fc80007ffe0ff */
[----:B------:R-:W-:-:S04]  /*2100*/  LEA R28, R3, R28, 0x18 ;  /* 0x0000001c031c7211 */ /* 0x000fc800078ec0ff */
[----:B------:R-:W-:-:S05]  /*2110*/  LEA R26, R26, R28, 0x2 ;  /* 0x0000001c1a1a7211 */ /* 0x000fca00078e10ff */
[----:B------:R-:W0:Y:S04]  /*2120*/  LDS R28, [R26] ;  /* 0x000000001a1c7984 */ /* 0x000e280000000800 */
[----:B------:R-:W1:Y:S04]  /*2130*/  LDS R30, [R26+0x20] ;  /* 0x000020001a1e7984 */ /* 0x000e680000000800 */
[----:B------:R-:W2:Y:S01]  /*2140*/  LDS R32, [R26+0x1b0] ;  /* 0x0001b0001a207984 */ /* 0x000ea20000000800 */
[----:B0-----:R-:W-:-:S03]  /*2150*/  FADD.FTZ R5, R5, R28 ;  /* 0x0000001c05057221 */ /* 0x001fc60000010000 */
[----:B------:R-:W0:Y:S01]  /*2160*/  LDS R28, [R26+0x10] ;  /* 0x000010001a1c7984 */ /* 0x000e220000000800 */
[----:B-1----:R-:W-:-:S03]  /*2170*/  FADD.FTZ R9, R9, R30 ;  /* 0x0000001e09097221 */ /* 0x002fc60000010000 */
[----:B------:R-:W1:Y:S01]  /*2180*/  LDS R30, [R26+0x40] ;  /* 0x000040001a1e7984 */ /* 0x000e620000000800 */
[----:B--2---:R-:W-:Y:S01]  /*2190*/  FADD.FTZ R24, R24, R32 ;  /* 0x0000002018187221 */ /* 0x004fe20000010000 */
[----:B0-----:R-:W-:Y:S02]  /*21a0*/  FADD.FTZ R7, R7, R28 ;  /* 0x0000001c07077221 */ /* 0x001fe40000010000 */
[----:B------:R-:W0:Y:S01]  /*21b0*/  LDS R28, [R26+0x30] ;  /* 0x000030001a1c7984 */ /* 0x000e220000000800 */
[----:B-1----:R-:W-:-:S03]  /*21c0*/  FADD.FTZ R13, R13, R30 ;  /* 0x0000001e0d0d7221 */ /* 0x002fc60000010000 */
[----:B------:R-:W1:Y:S01]  /*21d0*/  LDS R30, [R26+0x60] ;  /* 0x000060001a1e7984 */ /* 0x000e620000000800 */
[----:B0-----:R-:W-:-:S03]  /*21e0*/  FADD.FTZ R11, R11, R28 ;  /* 0x0000001c0b0b7221 */ /* 0x001fc60000010000 */
        /* <DEDUP_REMOVED lines=41> */
[----:B-1----:R-:W-:Y:S01]  /*2480*/  FADD.FTZ R22, R22, R30 ;  /* 0x0000001e16167221 */ /* 0x002fe20000010000 */
[----:B0-----:R-:W-:-:S07]  /*2490*/  FADD.FTZ R20, R20, R28 ;  /* 0x0000001c14147221 */ /* 0x001fce0000010000 */
.L_x_5132:
[----:B------:R-:W-:Y:S05]  /*24a0*/  BSYNC.RECONVERGENT B0 ;  /* 0x0000000000007941 */ /* 0x000fea0003800200 */
.L_x_5131:
        /* <DEDUP_REMOVED lines=38> */
.L_x_5134:
[----:B------:R-:W-:Y:S05]  /*2710*/  BSYNC.RECONVERGENT B0 ;  /* 0x0000000000007941 */ /* 0x000fea0003800200 */
.L_x_5133:
[----:B------:R-:W-:Y:S06]  /*2720*/  BAR.SYNC.DEFER_BLOCKING 0x0 ;  /* 0x0000000000007b1d */ /* 0x000fec0000010000 */
[----:B------:R-:W-:Y:S04]  /*2730*/  BSSY.RECONVERGENT B0, `(.L_x_5135) ;  /* 0x0000041000007945 */ /* 0x000fe80003800200 */
[----:B------:R-:W-:Y:S05]  /*2740*/  @P2 BRA `(.L_x_5136) ;  /* 0x0000000000fc2947 */ /* 0x000fea0003800000 */
[----:B01----:R-:W-:Y:S02]  /*2750*/  LOP3.LUT R26, R2, 0x1f, RZ, 0xc0, !PT ;  /* 0x0000001f021a7812 */ /* 0x003fe400078ec0ff */
[----:B------:R-:W-:Y:S02]  /*2760*/  IADD3 R30, PT, PT, R0, 0x20, RZ ;  /* 0x00000020001e7810 */ /* 0x000fe40007ffe0ff */
[----:B------:R-:W-:Y:S02]  /*2770*/  SHF.R.U32.HI R28, RZ, 0x3, R26 ;  /* 0x00000003ff1c7819 */ /* 0x000fe4000001161a */
[----:B------:R-:W-:Y:S02]  /*2780*/  SHF.R.U32.HI R26, RZ, 0x5, R2 ;  /* 0x00000005ff1a7819 */ /* 0x000fe40000011602 */
[----:B------:R-:W-:-:S03]  /*2790*/  LEA R3, R3, R30, 0x18 ;  /* 0x0000001e03037211 */ /* 0x000fc600078ec0ff */
[----:B------:R-:W-:-:S05]  /*27a0*/  IMAD R0, R26, 0x70, R28 ;  /* 0x000000701a007824 */ /* 0x000fca00078e021c */
[----:B------:R-:W-:-:S05]  /*27b0*/  LEA R0, R0, R3, 0x2 ;  /* 0x0000000300007211 */ /* 0x000fca00078e10ff */
[----:B------:R-:W0:Y:S04]  /*27c0*/  LDS R26, [R0] ;  /* 0x00000000001a7984 */ /* 0x000e280000000800 */
[----:B------:R-:W1:Y:S04]  /*27d0*/  LDS R28, [R0+0x10] ;  /* 0x00001000001c7984 */ /* 0x000e680000000800 */
[----:B------:R-:W2:Y:S04]  /*27e0*/  LDS R30, [R0+0x20] ;  /* 0x00002000001e7984 */ /* 0x000ea80000000800 */
[----:B------:R-:W3:Y:S04]  /*27f0*/  LDS R32, [R0+0x60] ;  /* 0x0000600000207984 */ /* 0x000ee80000000800 */
        /* <DEDUP_REMOVED lines=36> */
[----:B---3--:R-:W-:Y:S01]  /*2a40*/  FADD.FTZ R24, R24, R32 ;  /* 0x0000002018187221 */ /* 0x008fe20000010000 */
[----:B0-----:R-:W-:Y:S02]  /*2a50*/  FADD.FTZ R35, R35, R26 ;  /* 0x0000001a23237221 */ /* 0x001fe40000010000 */
[----:B------:R-:W0:Y:S01]  /*2a60*/  LDS R26, [R0+0x140] ;  /* 0x00014000001a7984 */ /* 0x000e220000000800 */
[----:B-1----:R-:W-:-:S03]  /*2a70*/  FADD.FTZ R37, R37, R28 ;  /* 0x0000001c25257221 */ /* 0x002fc60000010000 */
[----:B------:R-:W1:Y:S01]  /*2a80*/  LDS R28, [R0+0x150] ;  /* 0x00015000001c7984 */ /* 0x000e620000000800 */
[----:B--2---:R-:W-:-:S03]  /*2a90*/  FADD.FTZ R6, R6, R30 ;  /* 0x0000001e06067221 */ /* 0x004fc60000010000 */
[----:B------:R-:W2:Y:S01]  /*2aa0*/  LDS R30, [R0+0x160] ;  /* 0x00016000001e7984 */ /* 0x000ea20000000800 */
[----:B0-----:R-:W-:-:S03]  /*2ab0*/  FADD.FTZ R10, R10, R26 ;  /* 0x0000001a0a0a7221 */ /* 0x001fc60000010000 */
[----:B------:R-:W0:Y:S01]  /*2ac0*/  LDS R26, [R0+0x180] ;  /* 0x00018000001a7984 */ /* 0x000e220000000800 */
[----:B-1----:R-:W-:-:S03]  /*2ad0*/  FADD.FTZ R12, R12, R28 ;  /* 0x0000001c0c0c7221 */ /* 0x002fc60000010000 */
[----:B------:R-:W1:Y:S01]  /*2ae0*/  LDS R28, [R0+0x190] ;  /* 0x00019000001c7984 */ /* 0x000e620000000800 */
[----:B--2---:R-:W-:-:S03]  /*2af0*/  FADD.FTZ R14, R14, R30 ;  /* 0x0000001e0e0e7221 */ /* 0x004fc60000010000 */
[----:B------:R-:W2:Y:S01]  /*2b00*/  LDS R30, [R0+0x1a0] ;  /* 0x0001a000001e7984 */ /* 0x000ea20000000800 */
[----:B0-----:R-:W-:Y:S01]  /*2b10*/  FADD.FTZ R18, R18, R26 ;  /* 0x0000001a12127221 */ /* 0x001fe20000010000 */
[----:B-1----:R-:W-:Y:S01]  /*2b20*/  FADD.FTZ R20, R20, R28 ;  /* 0x0000001c14147221 */ /* 0x002fe20000010000 */
[----:B--2---:R-:W-:-:S07]  /*2b30*/  FADD.FTZ R22, R22, R30 ;  /* 0x0000001e16167221 */ /* 0x004fce0000010000 */
.L_x_5136:
[----:B------:R-:W-:Y:S05]  /*2b40*/  BSYNC.RECONVERGENT B0 ;  /* 0x0000000000007941 */ /* 0x000fea0003800200 */
.L_x_5135:
        /* <DEDUP_REMOVED lines=47> */
.L_x_5108:
[----:B------:R-:W-:Y:S01]  /*2e40*/  HFMA2 R12, -RZ, RZ, 0, 9.5367431640625e-07 ;  /* 0x00000010ff0c7431 */ /* 0x000fe200000001ff */
[----:B------:R-:W-:Y:S02]  /*2e50*/  MOV R11, 0x1f ;  /* 0x0000001f000b7802 */ /* 0x000fe40000000f00 */
[----:B------:R-:W-:-:S07]  /*2e60*/  MOV R15, 0xffffffff ;  /* 0xffffffff000f7802 */ /* 0x000fce0000000f00 */
[----:B------:R-:W-:Y:S05]  /*2e70*/  WARPSYNC.COLLECTIVE R15, `(.L_x_5137) ;  /* 0x000000000f087348 */ /* 0x000fea0003c00000 */
[----:B------:R0:W1:Y:S02]  /*2e80*/  SHFL.BFLY P6, R14, R13, R12, R11 ;  /* 0x0c00000c0d0e7389 */ /* 0x00006400000c000b */
[----:B01----:R-:W-:Y:S05]  /*2e90*/  ENDCOLLECTIVE ;  /* 0x000000000000791b */ /* 0x003fea0003800000 */
.L_x_5137:
[----:B------:R-:W-:Y:S01]  /*2ea0*/  HFMA2 R12, -RZ, RZ, 0, 4.76837158203125e-07 ;  /* 0x00000008ff0c7431 */ /* 0x000fe200000001ff */
[----:B------:R-:W-:-:S04]  /*2eb0*/  FMNMX.FTZ R0, R14, -3.40282346638528859812e+38, !PT ;  /* 0xff7fffff0e007809 */ /* 0x000fc80007810000 */
[----:B------:R-:W-:-:S07]  /*2ec0*/  MOV R13, R0 ;  /* 0x00000000000d7202 */ /* 0x000fce0000000f00 */
[----:B------:R-:W-:Y:S05]  /*2ed0*/  WARPSYNC.COLLECTIVE R15, `(.L_x_5138) ;  /* 0x000000000f087348 */ /* 0x000fea0003c00000 */
[----:B------:R0:W1:Y:S02]  /*2ee0*/  SHFL.BFLY P6, R14, R13, R12, R11 ;  /* 0x0c00000c0d0e7389 */ /* 0x00006400000c000b */
[----:B01----:R-:W-:Y:S05]  /*2ef0*/  ENDCOLLECTIVE ;  /* 0x000000000000791b */ /* 0x003fea0003800000 */
.L_x_5138:
[----:B------:R-:W-:Y:S01]  /*2f00*/  HFMA2 R12, -RZ, RZ, 0, 2.384185791015625e-07 ;  /* 0x00000004ff0c7431 */ /* 0x000fe200000001ff */
[----:B------:R-:W-:-:S04]  /*2f10*/  FMNMX.FTZ R2, R0, R14, !PT ;  /* 0x0000000e00027209 */ /* 0x000fc80007810000 */
[----:B------:R-:W-:-:S07]  /*2f20*/  MOV R13, R2 ;  /* 0x00000002000d7202 */ /* 0x000fce0000000f00 */
[----:B------:R-:W-:Y:S05]  /*2f30*/  WARPSYNC.COLLECTIVE R15, `(.L_x_5139) ;  /* 0x000000000f087348 */ /* 0x000fea0003c00000 */
[----:B------:R0:W1:Y:S02]  /*2f40*/  SHFL.BFLY P6, R14, R13, R12, R11 ;  /* 0x0c00000c0d0e7389 */ /* 0x00006400000c000b */
[----:B01----:R-:W-:Y:S05]  /*2f50*/  ENDCOLLECTIVE ;  /* 0x000000000000791b */ /* 0x003fea0003800000 */
.L_x_5139:
[----:B------:R-:W-:Y:S01]  /*2f60*/  HFMA2 R12, -RZ, RZ, 0, 1.1920928955078125e-07 ;  /* 0x00000002ff0c7431 */ /* 0x000fe200000001ff */
[----:B------:R-:W-:-:S04]  /*2f70*/  FMNMX.FTZ R3, R2, R14, !PT ;  /* 0x0000000e02037209 */ /* 0x000fc80007810000 */
[----:B------:R-:W-:-:S07]  /*2f80*/  MOV R13, R3 ;  /* 0x00000003000d7202 */ /* 0x000fce0000000f00 */
[----:B------:R-:W-:Y:S05]  /*2f90*/  WARPSYNC.COLLECTIVE R15, `(.L_x_5140) ;  /* 0x000000000f087348 */ /* 0x000fea0003c00000 */
[----:B------:R0:W1:Y:S02]  /*2fa0*/  SHFL.BFLY P6, R14, R13, R12, R11 ;  /* 0x0c00000c0d0e7389 */ /* 0x00006400000c000b */
[----:B01----:R-:W-:Y:S05]  /*2fb0*/  ENDCOLLECTIVE ;  /* 0x000000000000791b */ /* 0x003fea0003800000 */
.L_x_5140:
[----:B------:R-:W-:Y:S01]  /*2fc0*/  HFMA2 R12, -RZ, RZ, 0, 5.9604644775390625e-08 ;  /* 0x00000001ff0c7431 */ /* 0x000fe200000001ff */
[----:B------:R-:W-:-:S04]  /*2fd0*/  FMNMX.FTZ R4, R3, R14, !PT ;  /* 0x0000000e03047209 */ /* 0x000fc80007810000 */
[----:B------:R-:W-:-:S07]  /*2fe0*/  MOV R13, R4 ;  /* 0x00000004000d7202 */ /* 0x000fce0000000f00 */
[----:B------:R-:W-:Y:S05]  /*2ff0*/  WARPSYNC.COLLECTIVE R15, `(.L_x_5141) ;  /* 0x000000000f087348 */ /* 0x000fea0003c00000 */
[----:B------:R0:W1:Y:S02]  /*3000*/  SHFL.BFLY P6, R14, R13, R12, R11 ;  /* 0x0c00000c0d0e7389 */ /* 0x00006400000c000b */
[----:B01----:R-:W-:Y:S05]  /*3010*/  ENDCOLLECTIVE ;  /* 0x000000000000791b */ /* 0x003fea0003800000 */
.L_x_5141:
[----:B------:R-:W-:Y:S05]  /*3020*/  BRA `(.L_x_5142) ;  /* 0xffffffd000b47947 */ /* 0x000fea000383ffff */
.L_x_5143:
        /* <DEDUP_REMOVED lines=13> */
.L_x_25684:


//--------------------- .text._ZN4vllm25paged_attention_v1_kernelIfhLi96ELi32ELi128ELNS_18Fp8KVCacheDataTypeE2ELb0EEEvPT_PKS2_PKT0_S8_ifPKiSA_iPKfiiiSC_SC_iiiii --------------------------
	.section	.text._ZN4vllm25paged_attention_v1_kernelIfhLi96ELi32ELi128ELNS_18Fp8KVCacheDataTypeE2ELb0EEEvPT_PKS2_PKT0_S8_ifPKiSA_iPKfiiiSC_SC_iiiii,"ax",@progbits
	.align	128
        .global         _ZN4vllm25paged_attention_v1_kernelIfhLi96ELi32ELi128ELNS_18Fp8KVCacheDataTypeE2ELb0EEEvPT_PKS2_PKT0_S8_ifPKiSA_iPKfiiiSC_SC_iiiii
        .type           _ZN4vllm25paged_attention_v1_kernelIfhLi96ELi32ELi128ELNS_18Fp8KVCacheDataTypeE2ELb0EEEvPT_PKS2_PKT0_S8_ifPKiSA_iPKfiiiSC_SC_iiiii,@function
        .size           _ZN4vllm25paged_attention_v1_kernelIfhLi96ELi32ELi128ELNS_18Fp8KVCacheDataTypeE2ELb0EEEvPT_PKS2_PKT0_S8_ifPKiSA_iPKfiiiSC_SC_iiiii,(.L_x_25685 - _ZN4vllm25paged_attention_v1_kernelIfhLi96ELi32ELi128ELNS_18Fp8KVCacheDataTypeE2ELb0EEEvPT_PKS2_PKT0_S8_ifPKiSA_iPKfiiiSC_SC_iiiii)
        .other          _ZN4vllm25paged_attention_v1_kernelIfhLi96ELi32ELi128ELNS_18Fp8KVCacheDataTypeE2ELb0EEEvPT_PKS2_PKT0_S8_ifPKiSA_iPKfiiiSC_SC_iiiii,@"STO_CUDA_ENTRY STV_DEFAULT"
_ZN4vllm25paged_attention_v1_kernelIfhLi96ELi32ELi128ELNS_18Fp8KVCacheDataTypeE2ELb0EEEvPT_PKS2_PKT0_S8_ifPKiSA_iPKfiiiSC_SC_iiiii:
.text._ZN4vllm25paged_attention_v1_kernelIfhLi96ELi32ELi128ELNS_18Fp8KVCacheDataTypeE2ELb0EEEvPT_PKS2_PKT0_S8_ifPKiSA_iPKfiiiSC_SC_iiiii:
        /* <DEDUP_REMOVED lines=35> */
.L_x_5145:
[----:B------:R-:W-:Y:S05]  /*0230*/  BSYNC.RECONVERGENT B6 ;  /* 0x0000000000067941 */ /* 0x000fea0003800200 */
.L_x_5144:
        /* <DEDUP_REMOVED lines=12> */
.L_x_5180:
        /* <DEDUP_REMOVED lines=39> */
.L_x_5151:
        /* <DEDUP_REMOVED lines=11> */
.L_x_5150:
[----:B------:R-:W-:Y:S05]  /*0620*/  BSYNC.RECONVERGENT B1 ;  /* 0x0000000000017941 */ /* 0x000fea0003800200 */
.L_x_5149:
        /* <DEDUP_REMOVED lines=12> */
.L_x_5154:
        /* <DEDUP_REMOVED lines=100> */
.L_x_5153:
[----:B------:R-:W-:Y:S05]  /*0d30*/  BSYNC.RECONVERGENT B1 ;  /* 0x0000000000017941 */ /* 0x000fea0003800200 */
.L_x_5152:
        /* <DEDUP_REMOVED lines=55> */
.L_x_5156:
[----:B------:R-:W-:Y:S05]  /*10b0*/  BSYNC.RECONVERGENT B1 ;  /* 0x0000000000017941 */ /* 0x000fea0003800200 */
.L_x_5155:
        /* <DEDUP_REMOVED lines=26> */
.L_x_5148:
[----:B------:R-:W-:Y:S05]  /*1260*/  BSYNC.RECONVERGENT B0 ;  /* 0x0000000000007941 */ /* 0x000fea0003800200 */
.L_x_5147:
        /* <DEDUP_REMOVED lines=39> */
.L_x_5161:
[----:B------:R-:W0:Y:S01]  /*14e0*/  LDS R5, [R6] ;  /* 0x0000000006057984 */ /* 0x000e220000000800 */
[----:B------:R-:W-:-:S04]  /*14f0*/  IADD3 R7, PT, PT, R7, 0x1, RZ ;  /* 0x0000000107077810 */ /* 0x000fc80007ffe0ff */
[----:B------:R-:W-:Y:S01]  /*1500*/  ISETP.NE.AND P0, PT, R7, RZ, PT ;  /* 0x000000ff0700720c */ /* 0x000fe20003f05270 */
[----:B0-----:R-:W-:-:S05]  /*1510*/  FMUL.FTZ R5, R5, R2 ;  /* 0x0000000205057220 */ /* 0x001fca0000410000 */
[----:B------:R0:W-:Y:S02]  /*1520*/  STS [R6], R5 ;  /* 0x0000000506007388 */ /* 0x0001e40000000800 */
[----:B0-----:R-:W-:-:S05]  /*1530*/  IADD3 R6, PT, PT, R6, 0x200, RZ ;  /* 0x0000020006067810 */ /* 0x001fca0007ffe0ff */
[----:B------:R-:W-:Y:S05]  /*1540*/  @P0 BRA `(.L_x_5161) ;  /* 0xfffffffc00e40947 */ /* 0x000fea000383ffff */
.L_x_5160:
[----:B------:R-:W-:Y:S05]  /*1550*/  BSYNC.RECONVERGENT B1 ;  /* 0x0000000000017941 */ /* 0x000fea0003800200 */
.L_x_5159:
        /* <DEDUP_REMOVED lines=12> */
.L_x_5164:
        /* <DEDUP_REMOVED lines=52> */
.L_x_5163:
[----:B------:R-:W-:Y:S05]  /*1960*/  BSYNC.RECONVERGENT B1 ;  /* 0x0000000000017941 */ /* 0x000fea0003800200 */
.L_x_5162:
        /* <DEDUP_REMOVED lines=31> */
.L_x_5166:
[----:B------:R-:W-:Y:S05]  /*1b60*/  BSYNC.RECONVERGENT B1 ;  /* 0x0000000000017941 */ /* 0x000fea0003800200 */
.L_x_5165:
        /* <DEDUP_REMOVED lines=14> */
.L_x_5158:
[----:B------:R-:W-:Y:S05]  /*1c50*/  BSYNC.RECONVERGENT B0 ;  /* 0x0000000000007941 */ /* 0x000fea0003800200 */
.L_x_5157:
        /* <DEDUP_REMOVED lines=9> */
[----:B------:R-:W-:Y:S01]  /*1cf0*/  IADD3 R0, PT, PT, R0, 0x20, RZ ;  /* 0x0000002000007810 */ /* 0x000fe20007ffe0ff */
[----:B------:R-:W-:Y:S01]  /*1d00*/  HFMA2 R31, -RZ, RZ, 0, 0 ;  /* 0x00000000ff1f7431 */ /* 0x000fe200000001ff */
[----:B------:R-:W-:Y:S01]  /*1d10*/  ISETP.NE.OR P5, PT, R4, 0x40, P2 ;  /* 0x000000400400780c */ /* 0x000fe200017a5670 */
[----:B------:R-:W-:Y:S01]  /*1d20*/  HFMA2 R27, -RZ, RZ, 0, 0 ;  /* 0x00000000ff1b7431 */ /* 0x000fe200000001ff */
[C---:B------:R-:W-:Y:S01]  /*1d30*/  LOP3.LUT P0, RZ, R22.reuse, 0x3c7, RZ, 0xc0, !PT ;  /* 0x000003c716ff7812 */ /* 0x040fe2000780c0ff */
[----:B------:R-:W-:Y:S01]  /*1d40*/  HFMA2 R35, -RZ, RZ, 0, 0 ;  /* 0x00000000ff237431 */ /* 0x000fe200000001ff */
[----:B------:R-:W-:-:S02]  /*1d50*/  LOP3.LUT P1, RZ, R22, 0x3e7, RZ, 0xc0, !PT ;  /* 0x000003e716ff7812 */ /* 0x000fc4000782c0ff */
[----:B------:R-:W-:Y:S02]  /*1d60*/  CS2R R14, SRZ ;  /* 0x00000000000e7805 */ /* 0x000fe4000001ff00 */
[----:B------:R-:W-:Y:S02]  /*1d70*/  ISETP.GT.U32.AND P3, PT, R22, 0x1f, PT ;  /* 0x0000001f1600780c */ /* 0x000fe40003f64070 */
[----:B------:R-:W-:Y:S02]  /*1d80*/  CS2R R16, SRZ ;  /* 0x0000000000107805 */ /* 0x000fe4000001ff00 */
[----:B------:R-:W-:Y:S02]  /*1d90*/  CS2R R12, SRZ ;  /* 0x00000000000c7805 */ /* 0x000fe4000001ff00 */
[----:B------:R-:W-:Y:S02]  /*1da0*/  CS2R R10, SRZ ;  /* 0x00000000000a7805 */ /* 0x000fe4000001ff00 */
[----:B------:R-:W-:-:S02]  /*1db0*/  CS2R R8, SRZ ;  /* 0x0000000000087805 */ /* 0x000fc4000001ff00 */
[----:B------:R-:W-:Y:S02]  /*1dc0*/  CS2R R6, SRZ ;  /* 0x0000000000067805 */ /* 0x000fe4000001ff00 */
[----:B------:R-:W-:Y:S02]  /*1dd0*/  MOV R33, RZ ;  /* 0x000000ff00217202 */ /* 0x000fe40000000f00 */
[----:B------:R-:W-:Y:S02]  /*1de0*/  MOV R29, RZ ;  /* 0x000000ff001d7202 */ /* 0x000fe40000000f00 */
[----:B------:R-:W-:Y:S01]  /*1df0*/  MOV R25, RZ ;  /* 0x000000ff00197202 */ /* 0x000fe20000000f00 */
[----:B------:R-:W-:Y:S01]  /*1e00*/  BAR.SYNC.DEFER_BLOCKING 0x0 ;  /* 0x0000000000007b1d */ /* 0x000fe20000010000 */
[----:B------:R-:W-:Y:S02]  /*1e10*/  MOV R23, RZ ;  /* 0x000000ff00177202 */ /* 0x000fe40000000f00 */
[----:B------:R-:W-:-:S02]  /*1e20*/  MOV R37, RZ ;  /* 0x000000ff00257202 */ /* 0x000fc40000000f00 */
[----:B0-----:R-:W-:Y:S02]  /*1e30*/  LEA R3, R5, R0, 0x18 ;  /* 0x0000000005037211 */ /* 0x001fe400078ec0ff */
[----:B------:R-:W-:Y:S02]  /*1e40*/  CS2R R4, SRZ ;  /* 0x0000000000047805 */ /* 0x000fe4000001ff00 */
[----:B------:R-:W-:Y:S02]  /*1e50*/  LOP3.LUT R0, R22, 0x3e0, RZ, 0xc0, !PT ;  /* 0x000003e016007812 */ /* 0x000fe400078ec0ff */
[----:B------:R-:W-:Y:S02]  /*1e60*/  LEA R2, R2, R3, 0x2 ;  /* 0x0000000302027211 */ /* 0x000fe400078e10ff */
[----:B------:R-:W-:Y:S01]  /*1e70*/  ISETP.NE.OR P4, PT, R0, 0x20, P2 ;  /* 0x000000200000780c */ /* 0x000fe20001785670 */
[----:B------:R-:W-:Y:S01]  /*1e80*/  HFMA2 R0, -RZ, RZ, 0, 0 ;  /* 0x00000000ff007431 */ /* 0x000fe200000001ff */
[----:B------:R-:W-:Y:S11]  /*1e90*/  @P5 BRA `(.L_x_5168) ;  /* 0x0000000000605947 */ /* 0x000ff60003800000 */
        /* <DEDUP_REMOVED lines=24> */
.L_x_5168:
[----:B------:R-:W-:Y:S05]  /*2020*/  BSYNC.RECONVERGENT B0 ;  /* 0x0000000000007941 */ /* 0x000fea0003800200 */
.L_x_5167:
        /* <DEDUP_REMOVED lines=51> */
.L_x_5170:
[----:B------:R-:W-:Y:S05]  /*2360*/  BSYNC.RECONVERGENT B0 ;  /* 0x0000000000007941 */ /* 0x000fea0003800200 */
.L_x_5169:
        /* <DEDUP_REMOVED lines=27> */
.L_x_5172:
[----:B------:R-:W-:Y:S05]  /*2520*/  BSYNC.RECONVERGENT B0 ;  /* 0x0000000000007941 */ /* 0x000fea0003800200 */
.L_x_5171:
        /* <DEDUP_REMOVED lines=51> */
.L_x_5174:
[----:B------:R-:W-:Y:S05]  /*2860*/  BSYNC.RECONVERGENT B0 ;  /* 0x0000000000007941 */ /* 0x000fea0003800200 */
.L_x_5173:
        /* <DEDUP_REMOVED lines=11> */
[----:B------:R-:W-:Y:S01]  /*2920*/  SHF.R.U32.HI R22, RZ, 0x3, R22 ;  /* 0x00000003ff167819 */ /* 0x000fe20000011616 */
[----:B0-----:R-:W-:-:S06]  /*2930*/  UIMAD UR4, UR4, 0x60, URZ ;  /* 0x00000060040478a4 */ /* 0x001fcc000f8e02ff */
[----:B------:R-:W-:-:S04]  /*2940*/  IADD3 R19, P0, P1, R22, UR4, R19 ;  /* 0x0000000416137c10 */ /* 0x000fc8000f91e013 */
[----:B------:R-:W-:Y:S02]  /*2950*/  IADD3.X R18, PT, PT, RZ, RZ, RZ, P0, P1 ;  /* 0x000000ffff127210 */ /* 0x000fe400007e24ff */
        /* <DEDUP_REMOVED lines=27> */
.L_x_5146:
[----:B------:R-:W-:Y:S01]  /*2b10*/  HFMA2 R12, -RZ, RZ, 0, 9.5367431640625e-07 ;  /* 0x00000010ff0c7431 */ /* 0x000fe200000001ff */
[----:B------:R-:W-:Y:S02]  /*2b20*/  MOV R11, 0x1f ;  /* 0x0000001f000b7802 */ /* 0x000fe40000000f00 */
[----:B------:R-:W-:-:S07]  /*2b30*/  MOV R15, 0xffffffff ;  /* 0xffffffff000f7802 */ /* 0x000fce0000000f00 */
[----:B------:R-:W-:Y:S05]  /*2b40*/  WARPSYNC.COLLECTIVE R15, `(.L_x_5175) ;  /* 0x000000000f087348 */ /* 0x000fea0003c00000 */
[----:B------:R0:W1:Y:S02]  /*2b50*/  SHFL.BFLY P6, R14, R13, R12, R11 ;  /* 0x0c00000c0d0e7389 */ /* 0x00006400000c000b */
[----:B01----:R-:W-:Y:S05]  /*2b60*/  ENDCOLLECTIVE ;  /* 0x000000000000791b */ /* 0x003fea0003800000 */
.L_x_5175:
[----:B------:R-:W-:Y:S01]  /*2b70*/  HFMA2 R12, -RZ, RZ, 0, 4.76837158203125e-07 ;  /* 0x00000008ff0c7431 */ /* 0x000fe200000001ff */
[----:B------:R-:W-:-:S04]  /*2b80*/  FMNMX.FTZ R0, R14, -3.40282346638528859812e+38, !PT ;  /* 0xff7fffff0e007809 */ /* 0x000fc80007810000 */
[----:B------:R-:W-:-:S07]  /*2b90*/  MOV R13, R0 ;  /* 0x00000000000d7202 */ /* 0x000fce0000000f00 */
[----:B------:R-:W-:Y:S05]  /*2ba0*/  WARPSYNC.COLLECTIVE R15, `(.L_x_5176) ;  /* 0x000000000f087348 */ /* 0x000fea0003c00000 */
[----:B------:R0:W1:Y:S02]  /*2bb0*/  SHFL.BFLY P6, R14, R13, R12, R11 ;  /* 0x0c00000c0d0e7389 */ /* 0x00006400000c000b */
[----:B01----:R-:W-:Y:S05]  /*2bc0*/  ENDCOLLECTIVE ;  /* 0x000000000000791b */ /* 0x003fea0003800000 */
.L_x_5176:
[----:B------:R-:W-:Y:S01]  /*2bd0*/  HFMA2 R12, -RZ, RZ, 0, 2.384185791015625e-07 ;  /* 0x00000004ff0c7431 */ /* 0x000fe200000001ff */
[----:B------:R-:W-:-:S04]  /*2be0*/  FMNMX.FTZ R2, R0, R14, !PT ;  /* 0x0000000e00027209 */ /* 0x000fc80007810000 */
[----:B------:R-:W-:-:S07]  /*2bf0*/  MOV R13, R2 ;  /* 0x00000002000d7202 */ /* 0x000fce0000000f00 */
[----:B------:R-:W-:Y:S05]  /*2c00*/  WARPSYNC.COLLECTIVE R15, `(.L_x_5177) ;  /* 0x000000000f087348 */ /* 0x000fea0003c00000 */
[----:B------:R0:W1:Y:S02]  /*2c10*/  SHFL.BFLY P6, R14, R13, R12, R11 ;  /* 0x0c00000c0d0e7389 */ /* 0x00006400000c000b */
[----:B01----:R-:W-:Y:S05]  /*2c20*/  ENDCOLLECTIVE ;  /* 0x000000000000791b */ /* 0x003fea0003800000 */
.L_x_5177:
[----:B------:R-:W-:Y:S01]  /*2c30*/  HFMA2 R12, -RZ, RZ, 0, 1.1920928955078125e-07 ;  /* 0x00000002ff0c7431 */ /* 0x000fe200000001ff */
[----:B------:R-:W-:-:S04]  /*2c40*/  FMNMX.FTZ R3, R2, R14, !PT ;  /* 0x0000000e02037209 */ /* 0x000fc80007810000 */
[----:B------:R-:W-:-:S07]  /*2c50*/  MOV R13, R3 ;  /* 0x00000003000d7202 */ /* 0x000fce0000000f00 */
[----:B------:R-:W-:Y:S05]  /*2c60*/  WARPSYNC.COLLECTIVE R15, `(.L_x_5178) ;  /* 0x000000000f087348 */ /* 0x000fea0003c00000 */
[----:B------:R0:W1:Y:S02]  /*2c70*/  SHFL.BFLY P6, R14, R13, R12, R11 ;  /* 0x0c00000c0d0e7389 */ /* 0x00006400000c000b */
[----:B01----:R-:W-:Y:S05]  /*2c80*/  ENDCOLLECTIVE ;  /* 0x000000000000791b */ /* 0x003fea0003800000 */
.L_x_5178:
[----:B------:R-:W-:Y:S01]  /*2c90*/  HFMA2 R12, -RZ, RZ, 0, 5.9604644775390625e-08 ;  /* 0x00000001ff0c7431 */ /* 0x000fe200000001ff */
[----:B------:R-:W-:-:S04]  /*2ca0*/  FMNMX.FTZ R4, R3, R14, !PT ;  /* 0x0000000e03047209 */ /* 0x000fc80007810000 */
[----:B------:R-:W-:-:S07]  /*2cb0*/  MOV R13, R4 ;  /* 0x00000004000d7202 */ /* 0x000fce0000000f00 */
[----:B------:R-:W-:Y:S05]  /*2cc0*/  WARPSYNC.COLLECTIVE R15, `(.L_x_5179) ;  /* 0x000000000f087348 */ /* 0x000fea0003c00000 */
[----:B------:R0:W1:Y:S02]  /*2cd0*/  SHFL.BFLY P6, R14, R13, R12, R11 ;  /* 0x0c00000c0d0e7389 */ /* 0x00006400000c000b */
[----:B01----:R-:W-:Y:S05]  /*2ce0*/  ENDCOLLECTIVE ;  /* 0x000000000000791b */ /* 0x003fea0003800000 */
.L_x_5179:
[----:B------:R-:W-:Y:S05]  /*2cf0*/  BRA `(.L_x_5180) ;  /* 0xffffffd400807947 */ /* 0x000fea000383ffff */
.L_x_5181:
        /* <DEDUP_REMOVED lines=16> */
.L_x_25685:


//--------------------- .text._ZN4vllm25paged_attention_v1_kernelIfhLi80ELi32ELi128ELNS_18Fp8KVCacheDataTypeE2ELb0EEEvPT_PKS2_PKT0_S8_ifPKiSA_iPKfiiiSC_SC_iiiii --------------------------
	.section	.text._ZN4vllm25paged_attention_v1_kernelIfhLi80ELi32ELi128ELNS_18Fp8KVCacheDataTypeE2ELb0EEEvPT_PKS2_PKT0_S8_ifPKiSA_iPKfiiiSC_SC_iiiii,"ax",@progbits
	.align	128
        .global         _ZN4vllm25paged_attention_v1_kernelIfhLi80ELi32ELi128ELNS_18Fp8KVCacheDataTypeE2ELb0EEEvPT_PKS2_PKT0_S8_ifPKiSA_iPKfiiiSC_SC_iiiii
        .type           _ZN4vllm25paged_attention_v1_kernelIfhLi80ELi32ELi128ELNS_18Fp8KVCacheDataTypeE2ELb0EEEvPT_PKS2_PKT0_S8_ifPKiSA_iPKfiiiSC_SC_iiiii,@function
        .size           _ZN4vllm25paged_attention_v1_kernelIfhLi80ELi32ELi128ELNS_18Fp8KVCacheDataTypeE2ELb0EEEvPT_PKS2_PKT0_S8_ifPKiSA_iPKfiiiSC_SC_iiiii,(.L_x_25686 - _ZN4vllm25paged_attention_v1_kernelIfhLi80ELi32ELi128ELNS_18Fp8KVCacheDataTypeE2ELb0EEEvPT_PKS2_PKT0_S8_ifPKiSA_iPKfiiiSC_SC_iiiii)
        .other          _ZN4vllm25paged_attention_v1_kernelIfhLi80ELi32ELi128ELNS_18Fp8KVCacheDataTypeE2ELb0EEEvPT_PKS2_PKT0_S8_ifPKiSA_iPKfiiiSC_SC_iiiii,@"STO_CUDA_ENTRY STV_DEFAULT"
_ZN4vllm25paged_attention_v1_kernelIfhLi80ELi32ELi128ELNS_18Fp8KVCacheDataTypeE2ELb0EEEvPT_PKS2_PKT0_S8_ifPKiSA_iPKfiiiSC_SC_iiiii:
.text._ZN4vllm25paged_attention_v1_kernelIfhLi80ELi32ELi128ELNS_18Fp8KVCacheDataTypeE2ELb0EEEvPT_PKS2_PKT0_S8_ifPKiSA_iPKfiiiSC_SC_iiiii:
        /* <DEDUP_REMOVED lines=35> */
.L_x_5183:
[----:B------:R-:W-:Y:S05]  /*0230*/  BSYNC.RECONVERGENT B6 ;  /* 0x0000000000067941 */ /* 0x000fea0003800200 */
.L_x_5182:
        /* <DEDUP_REMOVED lines=12> */
.L_x_5218:
        /* <DEDUP_REMOVED lines=39> */
.L_x_5189:
        /* <DEDUP_REMOVED lines=11> */
.L_x_5188:
[----:B------:R-:W-:Y:S05]  /*0620*/  BSYNC.RECONVERGENT B1 ;  /* 0x0000000000017941 */ /* 0x000fea0003800200 */
.L_x_5187:
        /* <DEDUP_REMOVED lines=12> */
.L_x_5192:
        /* <DEDUP_REMOVED lines=100> */
.L_x_5191:
[----:B------:R-:W-:Y:S05]  /*0d30*/  BSYNC.RECONVERGENT B1 ;  /* 0x0000000000017941 */ /* 0x000fea0003800200 */
.L_x_5190:
        /* <DEDUP_REMOVED lines=55> */
.L_x_5194:
[----:B------:R-:W-:Y:S05]  /*10b0*/  BSYNC.RECONVERGENT B1 ;  /* 0x0000000000017941 */ /* 0x000fea0003800200 */
.L_x_5193:
        /* <DEDUP_REMOVED lines=26> */
.L_x_5186:
[----:B------:R-:W-:Y:S05]  /*1260*/  BSYNC.RECONVERGENT B0 ;  /* 0x0000000000007941 */ /* 0x000fea0003800200 */
.L_x_5185:
        /* <DEDUP_REMOVED lines=39> */
.L_x_5199:
[----:B------:R-:W0:Y:S01]  /*14e0*/  LDS R5, [R4] ;  /* 0x0000000004057984 */ /* 0x000e220000000800 */
[----:B------:R-:W-:-:S04]  /*14f0*/  IADD3 R7, PT, PT, R7, 0x1, RZ ;  /* 0x0000000107077810 */ /* 0x000fc80007ffe0ff */
[----:B------:R-:W-:Y:S01]  /*1500*/  ISETP.NE.AND P0, PT, R7, RZ, PT ;  /* 0x000000ff0700720c */ /* 0x000fe20003f05270 */
[----:B0-----:R-:W-:-:S05]  /*1510*/  FMUL.FTZ R5, R5, R2 ;  /* 0x0000000205057220 */ /* 0x001fca0000410000 */
[----:B------:R0:W-:Y:S02]  /*1520*/  STS [R4], R5 ;  /* 0x0000000504007388 */ /* 0x0001e40000000800 */
[----:B0-----:R-:W-:-:S05]  /*1530*/  IADD3 R4, PT, PT, R4, 0x200, RZ ;  /* 0x0000020004047810 */ /* 0x001fca0007ffe0ff */
[----:B------:R-:W-:Y:S05]  /*1540*/  @P0 BRA `(.L_x_5199) ;  /* 0xfffffffc00e40947 */ /* 0x000fea000383ffff */
.L_x_5198:
[----:B------:R-:W-:Y:S05]  /*1550*/  BSYNC.RECONVERGENT B1 ;  /* 0x0000000000017941 */ /* 0x000fea0003800200 */
.L_x_5197:
        /* <DEDUP_REMOVED lines=12> */
.L_x_5202:
        /* <DEDUP_REMOVED lines=52> */
.L_x_5201:
[----:B------:R-:W-:Y:S05]  /*1960*/  BSYNC.RECONVERGENT B1 ;  /* 0x0000000000017941 */ /* 0x000fea0003800200 */
.L_x_5200:
        /* <DEDUP_REMOVED lines=31> */
.L_x_5204:
[----:B------:R-:W-:Y:S05]  /*1b60*/  BSYNC.RECONVERGENT B1 ;  /* 0x0000000000017941 */ /* 0x000fea0003800200 */
.L_x_5203:
        /* <DEDUP_REMOVED lines=14> */
.L_x_5196:
[----:B------:R-:W-:Y:S05]  /*1c50*/  BSYNC.RECONVERGENT B0 ;  /* 0x0000000000007941 */ /* 0x000fea0003800200 */
.L_x_5195:
[----:B------:R-:W-:Y:S01]  /*1c60*/  BAR.SYNC.DEFER_BLOCKING 0x0 ;  /* 0x0000000000007b1d */ /* 0x000fe20000010000 */
[----:B------:R-:W-:Y:S01]  /*1c70*/  IADD3 R3, PT, PT, R3, 0x20, RZ ;  /* 0x0000002003037810 */ /* 0x000fe20007ffe0ff */
[----:B------:R-:W-:Y:S01]  /*1c80*/  HFMA2 R23, -RZ, RZ, 0, 0 ;  /* 0x00000000ff177431 */ /* 0x000fe200000001ff */
[----:B-1----:R-:W-:Y:S01]  /*1c90*/  LOP3.LUT R4, R22, 0x7, RZ, 0xc0, !PT ;  /* 0x0000000716047812 */ /* 0x002fe200078ec0ff */
[----:B------:R-:W-:Y:S01]  /*1ca0*/  HFMA2 R21, -RZ, RZ, 0, 0 ;  /* 0x00000000ff157431 */ /* 0x000fe200000001ff */
[----:B------:R-:W-:Y:S01]  /*1cb0*/  LEA R3, R0, R3, 0x18 ;  /* 0x0000000300037211 */ /* 0x000fe200078ec0ff */
[----:B------:R-:W-:Y:S01]  /*1cc0*/  BSSY.RECONVERGENT B0, `(.L_x_5205) ;  /* 0x000002d000007945 */ /* 0x000fe20003800200 */
[----:B------:R-:W-:Y:S02]  /*1cd0*/  ISETP.NE.AND P2, PT, R4, RZ, PT ;  /* 0x000000ff0400720c */ /* 0x000fe40003f45270 */
[----:B------:R-:W-:Y:S02]  /*1ce0*/  CS2R R8, SRZ ;  /* 0x0000000000087805 */ /* 0x000fe4000001ff00 */
[----:B------:R-:W-:-:S02]  /*1cf0*/  LOP3.LUT R0, R22, 0x3c0, RZ, 0xc0, !PT ;  /* 0x000003c016007812 */ /* 0x000fc400078ec0ff */
[----:B------:R-:W-:Y:S02]  /*1d00*/  CS2R R10, SRZ ;  /* 0x00000000000a7805 */ /* 0x000fe4000001ff00 */
[----:B0-----:R-:W-:Y:S02]  /*1d10*/  SHF.R.U32.HI R5, RZ, 0x3, R16 ;  /* 0x00000003ff057819 */ /* 0x001fe40000011610 */
[----:B------:R-:W-:Y:S02]  /*1d20*/  CS2R R6, SRZ ;  /* 0x0000000000067805 */ /* 0x000fe4000001ff00 */
[----:B------:R-:W-:Y:S01]  /*1d30*/  ISETP.NE.OR P5, PT, R0, 0x40, P2 ;  /* 0x000000400000780c */ /* 0x000fe200017a5670 */
[----:B------:R-:W-:Y:S01]  /*1d40*/  HFMA2 R0, -RZ, RZ, 0, 0 ;  /* 0x00000000ff007431 */ /* 0x000fe200000001ff */
[----:B------:R-:W-:Y:S01]  /*1d50*/  LOP3.LUT R4, R22, 0x3e0, RZ, 0xc0, !PT ;  /* 0x000003e016047812 */ /* 0x000fe200078ec0ff */
[----:B------:R-:W-:Y:S01]  /*1d60*/  IMAD R2, R18, 0x50, R5 ;  /* 0x0000005012027824 */ /* 0x000fe200078e0205 */
[----:B------:R-:W-:-:S02]  /*1d70*/  LOP3.LUT P0, RZ, R22, 0x3c7, RZ, 0xc0, !PT ;  /* 0x000003c716ff7812 */ /* 0x000fc4000780c0ff */
[----:B------:R-:W-:Y:S02]  /*1d80*/  CS2R R16, SRZ ;  /* 0x0000000000107805 */ /* 0x000fe4000001ff00 */
[----:B------:R-:W-:Y:S02]  /*1d90*/  ISETP.NE.OR P4, PT, R4, 0x20, P2 ;  /* 0x000000200400780c */ /* 0x000fe40001785670 */
[----:B------:R-:W-:Y:S02]  /*1da0*/  CS2R R4, SRZ ;  /* 0x0000000000047805 */ /* 0x000fe4000001ff00 */
[----:B------:R-:W-:Y:S02]  /*1db0*/  LEA R2, R2, R3, 0x2 ;  /* 0x0000000302027211 */ /* 0x000fe400078e10ff */
[----:B------:R-:W-:Y:S01]  /*1dc0*/  CS2R R14, SRZ ;  /* 0x00000000000e7805 */ /* 0x000fe2000001ff00 */
[----:B------:R-:W-:Y:S01]  /*1dd0*/  BAR.SYNC.DEFER_BLOCKING 0x0 ;  /* 0x0000000000007b1d */ /* 0x000fe20000010000 */
[----:B------:R-:W-:-:S02]  /*1de0*/  LOP3.LUT P1, RZ, R22, 0x3e7, RZ, 0xc0, !PT ;  /* 0x000003e716ff7812 */ /* 0x000fc4000782c0ff */
[----:B------:R-:W-:Y:S02]  /*1df0*/  CS2R R12, SRZ ;  /* 0x00000000000c7805 */ /* 0x000fe4000001ff00 */
[----:B------:R-:W-:Y:S02]  /*1e00*/  ISETP.GT.U32.AND P3, PT, R22, 0x1f, PT ;  /* 0x0000001f1600780c */ /* 0x000fe40003f64070 */
[----:B------:R-:W-:Y:S02]  /*1e10*/  MOV R25, RZ ;  /* 0x000000ff00197202 */ /* 0x000fe40000000f00 */
[----:B------:R-:W-:Y:S02]  /*1e20*/  MOV R29, RZ ;  /* 0x000000ff001d7202 */ /* 0x000fe40000000f00 */
[----:B------:R-:W-:Y:S01]  /*1e30*/  MOV R27, RZ ;  /* 0x000000ff001b7202 */ /* 0x000fe20000000f00 */
        /* <DEDUP_REMOVED lines=21> */
.L_x_5206:
[----:B------:R-:W-:Y:S05]  /*1f90*/  BSYNC.RECONVERGENT B0 ;  /* 0x0000000000007941 */ /* 0x000fea0003800200 */
.L_x_5205:
[----:B------:R-:W-:Y:S06]  /*1fa0*/  BAR.SYNC.DEFER_BLOCKING 0x0 ;  /* 0x0000000000007b1d */ /* 0x000fec0000010000 */
[----:B------:R-:W-:Y:S04]  /*1fb0*/  BSSY.RECONVERGENT B0, `(.L_x_5207) ;  /* 0x000002a000007945 */ /* 0x000fe80003800200 */
[----:B------:R-:W-:Y:S05]  /*1fc0*/  @P0 BRA `(.L_x_5208) ;  /* 0x0000000000a00947 */ /* 0x000fea0003800000 */
[----:B------:R-:W0:Y:S04]  /*1fd0*/  LDS R18, [R2] ;  /* 0x0000000002127984 */ /* 0x000e280000000800 */
[----:B------:R-:W1:Y:S04]  /*1fe0*/  LDS R20, [R2+0x10] ;  /* 0x0000100002147984 */ /* 0x000e680000000800 */
[----:B------:R-:W2:Y:S04]  /*1ff0*/  LDS R3, [R2+0x40] ;  /* 0x0000400002037984 */ /* 0x000ea80000000800 */
        /* <DEDUP_REMOVED lines=35> */
[----:B0-----:R-:W-:Y:S01]  /*2230*/  FADD.FTZ R14, R14, R18 ;  /* 0x000000120e0e7221 */ /* 0x001fe20000010000 */
[----:B-1----:R-:W-:-:S07]  /*2240*/  FADD.FTZ R10, R10, R20 ;  /* 0x000000140a0a7221 */ /* 0x002fce0000010000 */
.L_x_5208:
[----:B------:R-:W-:Y:S05]  /*2250*/  BSYNC.RECONVERGENT B0 ;  /* 0x0000000000007941 */ /* 0x000fea0003800200 */
.L_x_5207:
        /* <DEDUP_REMOVED lines=23> */
.L_x_5210:
[----:B------:R-:W-:Y:S05]  /*23d0*/  BSYNC.RECONVERGENT B0 ;  /* 0x0000000000007941 */ /* 0x000fea0003800200 */
.L_x_5209:
[----:B------:R-:W-:Y:S06]  /*23e0*/  BAR.SYNC.DEFER_BLOCKING 0x0 ;  /* 0x0000000000007b1d */ /* 0x000fec0000010000 */
[----:B------:R-:W-:Y:S04]  /*23f0*/  BSSY.RECONVERGENT B0, `(.L_x_5211) ;  /* 0x000002a000007945 */ /* 0x000fe80003800200 */
[----:B------:R-:W-:Y:S05]  /*2400*/  @P1 BRA `(.L_x_5212) ;  /* 0x0000000000a01947 */ /* 0x000fea0003800000 */
[----:B------:R-:W0:Y:S04]  /*2410*/  LDS R18, [R2] ;  /* 0x0000000002127984 */ /* 0x000e280000000800 */
[----:B------:R-:W2:Y:S04]  /*2420*/  LDS R20, [R2+0x10] ;  /* 0x0000100002147984 */ /* 0x000ea80000000800 */
[----:B------:R-:W3:Y:S04]  /*2430*/  LDS R3, [R2+0x130] ;  /* 0x0001300002037984 */ /* 0x000ee80000000800 */
[----:B------:R-:W4:Y:S01]  /*2440*/  LDS R24, [R2+0x20] ;  /* 0x0000200002187984 */ /* 0x000f220000000800 */
        /* <DEDUP_REMOVED lines=30> */
[----:B0-----:R-:W-:Y:S02]  /*2630*/  FADD.FTZ R27, R27, R18 ;  /* 0x000000121b1b7221 */ /* 0x001fe40000010000 */
[----:B------:R-:W0:Y:S01]  /*2640*/  LDS R18, [R2+0x100] ;  /* 0x0001000002127984 */ /* 0x000e220000000800 */
[----:B-1----:R-:W-:-:S03]  /*2650*/  FADD.FTZ R6, R6, R20 ;  /* 0x0000001406067221 */ /* 0x002fc60000010000 */
[----:B------:R-:W1:Y:S01]  /*2660*/  LDS R20, [R2+0x110] ;  /* 0x0001100002147984 */ /* 0x000e620000000800 */
[----:B0-----:R-:W-:Y:S01]  /*2670*/  FADD.FTZ R4, R4, R18 ;  /* 0x0000001204047221 */ /* 0x001fe20000010000 */
[----:B-1----:R-:W-:-:S07]  /*2680*/  FADD.FTZ R12, R12, R20 ;  /* 0x000000140c0c7221 */ /* 0x002fce0000010000 */
.L_x_5212:
[----:B------:R-:W-:Y:S05]  /*2690*/  BSYNC.RECONVERGENT B0 ;  /* 0x0000000000007941 */ /* 0x000fea0003800200 */
.L_x_5211:
        /* <DEDUP_REMOVED lines=38> */
.L_x_5184:
[----:B------:R-:W-:Y:S01]  /*2900*/  HFMA2 R12, -RZ, RZ, 0, 9.5367431640625e-07 ;  /* 0x00000010ff0c7431 */ /* 0x000fe200000001ff */
[----:B------:R-:W-:Y:S02]  /*2910*/  MOV R11, 0x1f ;  /* 0x0000001f000b7802 */ /* 0x000fe40000000f00 */
[----:B------:R-:W-:-:S07]  /*2920*/  MOV R15, 0xffffffff ;  /* 0xffffffff000f7802 */ /* 0x000fce0000000f00 */
[----:B------:R-:W-:Y:S05]  /*2930*/  WARPSYNC.COLLECTIVE R15, `(.L_x_5213) ;  /* 0x000000000f087348 */ /* 0x000fea0003c00000 */
[----:B------:R0:W1:Y:S02]  /*2940*/  SHFL.BFLY P6, R14, R13, R12, R11 ;  /* 0x0c00000c0d0e7389 */ /* 0x00006400000c000b */
[----:B01----:R-:W-:Y:S05]  /*2950*/  ENDCOLLECTIVE ;  /* 0x000000000000791b */ /* 0x003fea0003800000 */
.L_x_5213:
[----:B------:R-:W-:Y:S01]  /*2960*/  HFMA2 R12, -RZ, RZ, 0, 4.76837158203125e-07 ;  /* 0x00000008ff0c7431 */ /* 0x000fe200000001ff */
[----:B------:R-:W-:-:S04]  /*2970*/  FMNMX.FTZ R0, R14, -3.40282346638528859812e+38, !PT ;  /* 0xff7fffff0e007809 */ /* 0x000fc80007810000 */
[----:B------:R-:W-:-:S07]  /*2980*/  MOV R13, R0 ;  /* 0x00000000000d7202 */ /* 0x000fce0000000f00 */
[----:B------:R-:W-:Y:S05]  /*2990*/  WARPSYNC.COLLECTIVE R15, `(.L_x_5214) ;  /* 0x000000000f087348 */ /* 0x000fea0003c00000 */
[----:B------:R0:W1:Y:S02]  /*29a0*/  SHFL.BFLY P6, R14, R13, R12, R11 ;  /* 0x0c00000c0d0e7389 */ /* 0x00006400000c000b */
[----:B01----:R-:W-:Y:S05]  /*29b0*/  ENDCOLLECTIVE ;  /* 0x000000000000791b */ /* 0x003fea0003800000 */
.L_x_5214:
[----:B------:R-:W-:Y:S01]  /*29c0*/  HFMA2 R12, -RZ, RZ, 0, 2.384185791015625e-07 ;  /* 0x00000004ff0c7431 */ /* 0x000fe200000001ff */
[----:B------:R-:W-:-:S04]  /*29d0*/  FMNMX.FTZ R2, R0, R14, !PT ;  /* 0x0000000e00027209 */ /* 0x000fc80007810000 */
[----:B------:R-:W-:-:S07]  /*29e0*/  MOV R13, R2 ;  /* 0x00000002000d7202 */ /* 0x000fce0000000f00 */
[----:B------:R-:W-:Y:S05]  /*29f0*/  WARPSYNC.COLLECTIVE R15, `(.L_x_5215) ;  /* 0x000000000f087348 */ /* 0x000fea0003c00000 */
[----:B------:R0:W1:Y:S02]  /*2a00*/  SHFL.BFLY P6, R14, R13, R12, R11 ;  /* 0x0c00000c0d0e7389 */ /* 0x00006400000c000b */
[----:B01----:R-:W-:Y:S05]  /*2a10*/  ENDCOLLECTIVE ;  /* 0x000000000000791b */ /* 0x003fea0003800000 */
.L_x_5215:
[----:B------:R-:W-:Y:S01]  /*2a20*/  HFMA2 R12, -RZ, RZ, 0, 1.1920928955078125e-07 ;  /* 0x00000002ff0c7431 */ /* 0x000fe200000001ff */
[----:B------:R-:W-:-:S04]  /*2a30*/  FMNMX.FTZ R3, R2, R14, !PT ;  /* 0x0000000e02037209 */ /* 0x000fc80007810000 */
[----:B------:R-:W-:-:S07]  /*2a40*/  MOV R13, R3 ;  /* 0x00000003000d7202 */ /* 0x000fce0000000f00 */
[----:B------:R-:W-:Y:S05]  /*2a50*/  WARPSYNC.COLLECTIVE R15, `(.L_x_5216) ;  /* 0x000000000f087348 */ /* 0x000fea0003c00000 */
[----:B------:R0:W1:Y:S02]  /*2a60*/  SHFL.BFLY P6, R14, R13, R12, R11 ;  /* 0x0c00000c0d0e7389 */ /* 0x00006400000c000b */
[----:B01----:R-:W-:Y:S05]  /*2a70*/  ENDCOLLECTIVE ;  /* 0x000000000000791b */ /* 0x003fea0003800000 */
.L_x_5216:
[----:B------:R-:W-:Y:S01]  /*2a80*/  HFMA2 R12, -RZ, RZ, 0, 5.9604644775390625e-08 ;  /* 0x00000001ff0c7431 */ /* 0x000fe200000001ff */
[----:B------:R-:W-:-:S04]  /*2a90*/  FMNMX.FTZ R4, R3, R14, !PT ;  /* 0x0000000e03047209 */ /* 0x000fc80007810000 */
[----:B------:R-:W-:-:S07]  /*2aa0*/  MOV R13, R4 ;  /* 0x00000004000d7202 */ /* 0x000fce0000000f00 */
[----:B------:R-:W-:Y:S05]  /*2ab0*/  WARPSYNC.COLLECTIVE R15, `(.L_x_5217) ;  /* 0x000000000f087348 */ /* 0x000fea0003c00000 */
[----:B------:R0:W1:Y:S02]  /*2ac0*/  SHFL.BFLY P6, R14, R13, R12, R11 ;  /* 0x0c00000c0d0e7389 */ /* 0x00006400000c000b */
[----:B01----:R-:W-:Y:S05]  /*2ad0*/  ENDCOLLECTIVE ;  /* 0x000000000000791b */ /* 0x003fea0003800000 */
.L_x_5217:
[----:B------:R-:W-:Y:S05]  /*2ae0*/  BRA `(.L_x_5218) ;  /* 0xffffffd800047947 */ /* 0x000fea000383ffff */
.L_x_5219:
        /* <DEDUP_REMOVED lines=9> */
.L_x_25686:


//--------------------- .text._ZN4vllm25paged_attention_v1_kernelIfhLi64ELi32ELi128ELNS_18Fp8KVCacheDataTypeE2ELb0EEEvPT_PKS2_PKT0_S8_ifPKiSA_iPKfiiiSC_SC_iiiii --------------------------
	.section	.text._ZN4vllm25paged_attention_v1_kernelIfhLi64ELi32ELi128ELNS_18Fp8KVCacheDataTypeE2ELb0EEEvPT_PKS2_PKT0_S8_ifPKiSA_iPKfiiiSC_SC_iiiii,"ax",@progbits
	.align	128
        .global         _ZN4vllm25paged_attention_v1_kernelIfhLi64ELi32ELi128ELNS_18Fp8KVCacheDataTypeE2ELb0EEEvPT_PKS2_PKT0_S8_ifPKiSA_iPKfiiiSC_SC_iiiii
        .type           _ZN4vllm25paged_attention_v1_kernelIfhLi64ELi32ELi128ELNS_18Fp8KVCacheDataTypeE2ELb0EEEvPT_PKS2_PKT0_S8_ifPKiSA_iPKfiiiSC_SC_iiiii,@function
        .size           _ZN4vllm25paged_attention_v1_kernelIfhLi64ELi32ELi128ELNS_18Fp8KVCacheDataTypeE2ELb0EEEvPT_PKS2_PKT0_S8_ifPKiSA_iPKfiiiSC_SC_iiiii,(.L_x_25687 - _ZN4vllm25paged_attention_v1_kernelIfhLi64ELi32ELi128ELNS_18Fp8KVCacheDataTypeE2ELb0EEEvPT_PKS2_PKT0_S8_ifPKiSA_iPKfiiiSC_SC_iiiii)
        .other          _ZN4vllm25paged_attention_v1_kernelIfhLi64ELi32ELi128ELNS_18Fp8KVCacheDataTypeE2ELb0EEEvPT_PKS2_PKT0_S8_ifPKiSA_iPKfiiiSC_SC_iiiii,@"STO_CUDA_ENTRY STV_DEFAULT"
_ZN4vllm25paged_attention_v1_kernelIfhLi64ELi32ELi128ELNS_18Fp8KVCacheDataTypeE2ELb0EEEvPT_PKS2_PKT0_S8_ifPKiSA_iPKfiiiSC_SC_iiiii:
.text._ZN4vllm25paged_attention_v1_kernelIfhLi64ELi32ELi128ELNS_18Fp8KVCacheDataTypeE2ELb0EEEvPT_PKS2_PKT0_S8_ifPKiSA_iPKfiiiSC_SC_iiiii:
        /* <DEDUP_REMOVED lines=35> */
.L_x_5221:
[----:B------:R-:W-:Y:S05]  /*0230*/  BSYNC.RECONVERGENT B6 ;  /* 0x0000000000067941 */ /* 0x000fea0003800200 */
.L_x_5220:
        /* <DEDUP_REMOVED lines=12> */
.L_x_5256:
        /* <DEDUP_REMOVED lines=39> */
.L_x_5227:
        /* <DEDUP_REMOVED lines=11> */
.L_x_5226:
[----:B------:R-:W-:Y:S05]  /*0620*/  BSYNC.RECONVERGENT B1 ;  /* 0x0000000000017941 */ /* 0x000fea0003800200 */
.L_x_5225:
        /* <DEDUP_REMOVED lines=12> */
.L_x_5230:
        /* <DEDUP_REMOVED lines=100> */
.L_x_5229:
[----:B------:R-:W-:Y:S05]  /*0d30*/  BSYNC.RECONVERGENT B1 ;  /* 0x0000000000017941 */ /* 0x000fea0003800200 */
.L_x_5228:
        /* <DEDUP_REMOVED lines=55> */
.L_x_5232:
[----:B------:R-:W-:Y:S05]  /*10b0*/  BSYNC.RECONVERGENT B1 ;  /* 0x0000000000017941 */ /* 0x000fea0003800200 */
.L_x_5231:
        /* <DEDUP_REMOVED lines=26> */
.L_x_5224:
[----:B------:R-:W-:Y:S05]  /*1260*/  BSYNC.RECONVERGENT B0 ;  /* 0x0000000000007941 */ /* 0x000fea0003800200 */
.L_x_5223:
        /* <DEDUP_REMOVED lines=39> */
.L_x_5237:
[----:B------:R-:W0:Y:S01]  /*14e0*/  LDS R5, [R4] ;  /* 0x0000000004057984 */ /* 0x000e220000000800 */
[----:B------:R-:W-:-:S04]  /*14f0*/  IADD3 R7, PT, PT, R7, 0x1, RZ ;  /* 0x0000000107077810 */ /* 0x000fc80007ffe0ff */
[----:B------:R-:W-:Y:S01]  /*1500*/  ISETP.NE.AND P0, PT, R7, RZ, PT ;  /* 0x000000ff0700720c */ /* 0x000fe20003f05270 */
[----:B0-----:R-:W-:-:S05]  /*1510*/  FMUL.FTZ R5, R5, R2 ;  /* 0x0000000205057220 */ /* 0x001fca0000410000 */
[----:B------:R0:W-:Y:S02]  /*1520*/  STS [R4], R5 ;  /* 0x0000000504007388 */ /* 0x0001e40000000800 */
[----:B0-----:R-:W-:-:S05]  /*1530*/  IADD3 R4, PT, PT, R4, 0x200, RZ ;  /* 0x0000020004047810 */ /* 0x001fca0007ffe0ff */
[----:B------:R-:W-:Y:S05]  /*1540*/  @P0 BRA `(.L_x_5237) ;  /* 0xfffffffc00e40947 */ /* 0x000fea000383ffff */
.L_x_5236:
[----:B------:R-:W-:Y:S05]  /*1550*/  BSYNC.RECONVERGENT B1 ;  /* 0x0000000000017941 */ /* 0x000fea0003800200 */
.L_x_5235:
        /* <DEDUP_REMOVED lines=12> */
.L_x_5240:
        /* <DEDUP_REMOVED lines=52> */
.L_x_5239:
[----:B------:R-:W-:Y:S05]  /*1960*/  BSYNC.RECONVERGENT B1 ;  /* 0x0000000000017941 */ /* 0x000fea0003800200 */
.L_x_5238:
        /* <DEDUP_REMOVED lines=31> */
.L_x_5242:
[----:B------:R-:W-:Y:S05]  /*1b60*/  BSYNC.RECONVERGENT B1 ;  /* 0x0000000000017941 */ /* 0x000fea0003800200 */
.L_x_5241:
        /* <DEDUP_REMOVED lines=14> */
.L_x_5234:
[----:B------:R-:W-:Y:S05]  /*1c50*/  BSYNC.RECONVERGENT B0 ;  /* 0x0000000000007941 */ /* 0x000fea0003800200 */
.L_x_5233:
        /* <DEDUP_REMOVED lines=18> */
[----:B------:R-:W-:Y:S01]  /*1d80*/  CS2R R6, SRZ ;  /* 0x0000000000067805 */ /* 0x000fe2000001ff00 */
[----:B------:R-:W-:Y:S01]  /*1d90*/  BAR.SYNC.DEFER_BLOCKING 0x0 ;  /* 0x0000000000007b1d */ /* 0x000fe20000010000 */
[----:B------:R-:W-:Y:S02]  /*1da0*/  ISETP.GT.U32.AND P4, PT, R22, 0x1f, PT ;  /* 0x0000001f1600780c */ /* 0x000fe40003f84070 */
[----:B------:R-:W-:Y:S02]  /*1db0*/  MOV R17, RZ ;  /* 0x000000ff00117202 */ /* 0x000fe40000000f00 */
[----:B------:R-:W-:Y:S02]  /*1dc0*/  MOV R23, RZ ;  /* 0x000000ff00177202 */ /* 0x000fe40000000f00 */
[----:B------:R-:W-:Y:S02]  /*1dd0*/  MOV R29, RZ ;  /* 0x000000ff001d7202 */ /* 0x000fe40000000f00 */
[----:B------:R-:W-:-:S02]  /*1de0*/  MOV R25, RZ ;  /* 0x000000ff00197202 */ /* 0x000fc40000000f00 */
        /* <DEDUP_REMOVED lines=22> */
.L_x_5244:
[----:B------:R-:W-:Y:S05]  /*1f50*/  BSYNC.RECONVERGENT B0 ;  /* 0x0000000000007941 */ /* 0x000fea0003800200 */
.L_x_5243:
        /* <DEDUP_REMOVED lines=36> */
.L_x_5246:
[----:B------:R-:W-:Y:S05]  /*21a0*/  BSYNC.RECONVERGENT B0 ;  /* 0x0000000000007941 */ /* 0x000fea0003800200 */
.L_x_5245:
        /* <DEDUP_REMOVED lines=20> */
.L_x_5248:
[----:B------:R-:W-:Y:S05]  /*22f0*/  BSYNC.RECONVERGENT B0 ;  /* 0x0000000000007941 */ /* 0x000fea0003800200 */
.L_x_5247:
        /* <DEDUP_REMOVED lines=35> */
.L_x_5250:
[----:B------:R-:W-:Y:S05]  /*2530*/  BSYNC.RECONVERGENT B0 ;  /* 0x0000000000007941 */ /* 0x000fea0003800200 */
.L_x_5249:
        /* <DEDUP_REMOVED lines=34> */
.L_x_5222:
[----:B------:R-:W-:Y:S01]  /*2760*/  HFMA2 R12, -RZ, RZ, 0, 9.5367431640625e-07 ;  /* 0x00000010ff0c7431 */ /* 0x000fe200000001ff */
[----:B------:R-:W-:Y:S02]  /*2770*/  MOV R11, 0x1f ;  /* 0x0000001f000b7802 */ /* 0x000fe40000000f00 */
[----:B------:R-:W-:-:S07]  /*2780*/  MOV R15, 0xffffffff ;  /* 0xffffffff000f7802 */ /* 0x000fce0000000f00 */
[----:B------:R-:W-:Y:S05]  /*2790*/  WARPSYNC.COLLECTIVE R15, `(.L_x_5251) ;  /* 0x000000000f087348 */ /* 0x000fea0003c00000 */
[----:B------:R0:W1:Y:S02]  /*27a0*/  SHFL.BFLY P6, R14, R13, R12, R11 ;  /* 0x0c00000c0d0e7389 */ /* 0x00006400000c000b */
[----:B01----:R-:W-:Y:S05]  /*27b0*/  ENDCOLLECTIVE ;  /* 0x000000000000791b */ /* 0x003fea0003800000 */
.L_x_5251:
[----:B------:R-:W-:Y:S01]  /*27c0*/  HFMA2 R12, -RZ, RZ, 0, 4.76837158203125e-07 ;  /* 0x00000008ff0c7431 */ /* 0x000fe200000001ff */
[----:B------:R-:W-:-:S04]  /*27d0*/  FMNMX.FTZ R0, R14, -3.40282346638528859812e+38, !PT ;  /* 0xff7fffff0e007809 */ /* 0x000fc80007810000 */
[----:B------:R-:W-:-:S07]  /*27e0*/  MOV R13, R0 ;  /* 0x00000000000d7202 */ /* 0x000fce0000000f00 */
[----:B------:R-:W-:Y:S05]  /*27f0*/  WARPSYNC.COLLECTIVE R15, `(.L_x_5252) ;  /* 0x000000000f087348 */ /* 0x000fea0003c00000 */
[----:B------:R0:W1:Y:S02]  /*2800*/  SHFL.BFLY P6, R14, R13, R12, R11 ;  /* 0x0c00000c0d0e7389 */ /* 0x00006400000c000b */
[----:B01----:R-:W-:Y:S05]  /*2810*/  ENDCOLLECTIVE ;  /* 0x000000000000791b */ /* 0x003fea0003800000 */
.L_x_5252:
[----:B------:R-:W-:Y:S01]  /*2820*/  HFMA2 R12, -RZ, RZ, 0, 2.384185791015625e-07 ;  /* 0x00000004ff0c7431 */ /* 0x000fe200000001ff */
[----:B------:R-:W-:-:S04]  /*2830*/  FMNMX.FTZ R2, R0, R14, !PT ;  /* 0x0000000e00027209 */ /* 0x000fc80007810000 */
[----:B------:R-:W-:-:S07]  /*2840*/  MOV R13, R2 ;  /* 0x00000002000d7202 */ /* 0x000fce0000000f00 */
[----:B------:R-:W-:Y:S05]  /*2850*/  WARPSYNC.COLLECTIVE R15, `(.L_x_5253) ;  /* 0x000000000f087348 */ /* 0x000fea0003c00000 */
[----:B------:R0:W1:Y:S02]  /*2860*/  SHFL.BFLY P6, R14, R13, R12, R11 ;  /* 0x0c00000c0d0e7389 */ /* 0x00006400000c000b */
[----:B01----:R-:W-:Y:S05]  /*2870*/  ENDCOLLECTIVE ;  /* 0x000000000000791b */ /* 0x003fea0003800000 */
.L_x_5253:
[----:B------:R-:W-:Y:S01]  /*2880*/  HFMA2 R12, -RZ, RZ, 0, 1.1920928955078125e-07 ;  /* 0x00000002ff0c7431 */ /* 0x000fe200000001ff */
[----:B------:R-:W-:-:S04]  /*2890*/  FMNMX.FTZ R3, R2, R14, !PT ;  /* 0x0000000e02037209 */ /* 0x000fc80007810000 */
[----:B------:R-:W-:-:S07]  /*28a0*/  MOV R13, R3 ;  /* 0x00000003000d7202 */ /* 0x000fce0000000f00 */
[----:B------:R-:W-:Y:S05]  /*28b0*/  WARPSYNC.COLLECTIVE R15, `(.L_x_5254) ;  /* 0x000000000f087348 */ /* 0x000fea0003c00000 */
[----:B------:R0:W1:Y:S02]  /*28c0*/  SHFL.BFLY P6, R14, R13, R12, R11 ;  /* 0x0c00000c0d0e7389 */ /* 0x00006400000c000b */
[----:B01----:R-:W-:Y:S05]  /*28d0*/  ENDCOLLECTIVE ;  /* 0x000000000000791b */ /* 0x003fea0003800000 */
.L_x_5254:
[----:B------:R-:W-:Y:S01]  /*28e0*/  HFMA2 R12, -RZ, RZ, 0, 5.9604644775390625e-08 ;  /* 0x00000001ff0c7431 */ /* 0x000fe200000001ff */
[----:B------:R-:W-:-:S04]  /*28f0*/  FMNMX.FTZ R4, R3, R14, !PT ;  /* 0x0000000e03047209 */ /* 0x000fc80007810000 */
[----:B------:R-:W-:-:S07]  /*2900*/  MOV R13, R4 ;  /* 0x00000004000d7202 */ /* 0x000fce0000000f00 */
[----:B------:R-:W-:Y:S05]  /*2910*/  WARPSYNC.COLLECTIVE R15, `(.L_x_5255) ;  /* 0x000000000f087348 */ /* 0x000fea0003c00000 */
[----:B------:R0:W1:Y:S02]  /*2920*/  SHFL.BFLY P6, R14, R13, R12, R11 ;  /* 0x0c00000c0d0e7389 */ /* 0x00006400000c000b */
[----:B01----:R-:W-:Y:S05]  /*2930*/  ENDCOLLECTIVE ;  /* 0x000000000000791b */ /* 0x003fea0003800000 */
.L_x_5255:
[----:B------:R-:W-:Y:S05]  /*2940*/  BRA `(.L_x_5256) ;  /* 0xffffffd8006c7947 */ /* 0x000fea000383ffff */
.L_x_5257:
        /* <DEDUP_REMOVED lines=11> */
.L_x_25687:


//--------------------- .text._ZN4vllm25paged_attention_v1_kernelIfhLi32ELi32ELi128ELNS_18Fp8KVCacheDataTypeE2ELb0EEEvPT_PKS2_PKT0_S8_ifPKiSA_iPKfiiiSC_SC_iiiii --------------------------
	.section	.text._ZN4vllm25paged_attention_v1_kernelIfhLi32ELi32ELi128ELNS_18Fp8KVCacheDataTypeE2ELb0EEEvPT_PKS2_PKT0_S8_ifPKiSA_iPKfiiiSC_SC_iiiii,"ax",@progbits
	.align	128
        .global         _ZN4vllm25paged_attention_v1_kernelIfhLi32ELi32ELi128ELNS_18Fp8KVCacheDataTypeE2ELb0EEEvPT_PKS2_PKT0_S8_ifPKiSA_iPKfiiiSC_SC_iiiii
        .type           _ZN4vllm25paged_attention_v1_kernelIfhLi32ELi32ELi128ELNS_18Fp8KVCacheDataTypeE2ELb0EEEvPT_PKS2_PKT0_S8_ifPKiSA_iPKfiiiSC_SC_iiiii,@function
        .size           _ZN4vllm25paged_attention_v1_kernelIfhLi32ELi32ELi128ELNS_18Fp8KVCacheDataTypeE2ELb0EEEvPT_PKS2_PKT0_S8_ifPKiSA_iPKfiiiSC_SC_iiiii,(.L_x_25688 - _ZN4vllm25paged_attention_v1_kernelIfhLi32ELi32ELi128ELNS_18Fp8KVCacheDataTypeE2ELb0EEEvPT_PKS2_PKT0_S8_ifPKiSA_iPKfiiiSC_SC_iiiii)
        .other          _ZN4vllm25paged_attention_v1_kernelIfhLi32ELi32ELi128ELNS_18Fp8KVCacheDataTypeE2ELb0EEEvPT_PKS2_PKT0_S8_ifPKiSA_iPKfiiiSC_SC_iiiii,@"STO_CUDA_ENTRY STV_DEFAULT"
_ZN4vllm25paged_attention_v1_kernelIfhLi32ELi32ELi128ELNS_18Fp8KVCacheDataTypeE2ELb0EEEvPT_PKS2_PKT0_S8_ifPKiSA_iPKfiiiSC_SC_iiiii:
.text._ZN4vllm25paged_attention_v1_kernelIfhLi32ELi32ELi128ELNS_18Fp8KVCacheDataTypeE2ELb0EEEvPT_PKS2_PKT0_S8_ifPKiSA_iPKfiiiSC_SC_iiiii:
        /* <DEDUP_REMOVED lines=35> */
.L_x_5259:
[----:B------:R-:W-:Y:S05]  /*0230*/  BSYNC.RECONVERGENT B6 ;  /* 0x0000000000067941 */ /* 0x000fea0003800200 */
.L_x_5258:
        /* <DEDUP_REMOVED lines=12> */
.L_x_5294:
        /* <DEDUP_REMOVED lines=10> */
[----:B-1----:R-:W-:Y:S01]  /*03a0*/  IMAD.MOV.U32 R5, RZ, RZ, -0x800001 ;  /* 0xff7fffffff057424 */ /* 0x002fe200078e00ff */
[----:B------:R-:W-:Y:S01]  /*03b0*/  LEA R2, R16, R7, 0x2 ;  /* 0x0000000710027211 */ /* 0x000fe200078e10ff */
        /* <DEDUP_REMOVED lines=27> */
.L_x_5265:
        /* <DEDUP_REMOVED lines=11> */
.L_x_5264:
[----:B------:R-:W-:Y:S05]  /*0620*/  BSYNC.RECONVERGENT B1 ;  /* 0x0000000000017941 */ /* 0x000fea0003800200 */
.L_x_5263:
        /* <DEDUP_REMOVED lines=12> */
.L_x_5268:
        /* <DEDUP_REMOVED lines=100> */
.L_x_5267:
[----:B------:R-:W-:Y:S05]  /*0d30*/  BSYNC.RECONVERGENT B1 ;  /* 0x0000000000017941 */ /* 0x000fea0003800200 */
.L_x_5266:
        /* <DEDUP_REMOVED lines=55> */
.L_x_5270:
[----:B------:R-:W-:Y:S05]  /*10b0*/  BSYNC.RECONVERGENT B1 ;  /* 0x0000000000017941 */ /* 0x000fea0003800200 */
.L_x_5269:
        /* <DEDUP_REMOVED lines=26> */
.L_x_5262:
[----:B------:R-:W-:Y:S05]  /*1260*/  BSYNC.RECONVERGENT B0 ;  /* 0x0000000000007941 */ /* 0x000fea0003800200 */
.L_x_5261:
        /* <DEDUP_REMOVED lines=39> */
.L_x_5275:
[----:B------:R-:W0:Y:S01]  /*14e0*/  LDS R5, [R4] ;  /* 0x0000000004057984 */ /* 0x000e220000000800 */
[----:B------:R-:W-:-:S04]  /*14f0*/  IADD3 R7, PT, PT, R7, 0x1, RZ ;  /* 0x0000000107077810 */ /* 0x000fc80007ffe0ff */
[----:B------:R-:W-:Y:S01]  /*1500*/  ISETP.NE.AND P0, PT, R7, RZ, PT ;  /* 0x000000ff0700720c */ /* 0x000fe20003f05270 */
[----:B0-----:R-:W-:-:S05]  /*1510*/  FMUL.FTZ R5, R5, R2 ;  /* 0x0000000205057220 */ /* 0x001fca0000410000 */
[----:B------:R0:W-:Y:S02]  /*1520*/  STS [R4], R5 ;  /* 0x0000000504007388 */ /* 0x0001e40000000800 */
[----:B0-----:R-:W-:-:S05]  /*1530*/  IADD3 R4, PT, PT, R4, 0x200, RZ ;  /* 0x0000020004047810 */ /* 0x001fca0007ffe0ff */
[----:B------:R-:W-:Y:S05]  /*1540*/  @P0 BRA `(.L_x_5275) ;  /* 0xfffffffc00e40947 */ /* 0x000fea000383ffff */
.L_x_5274:
[----:B------:R-:W-:Y:S05]  /*1550*/  BSYNC.RECONVERGENT B1 ;  /* 0x0000000000017941 */ /* 0x000fea0003800200 */
.L_x_5273:
        /* <DEDUP_REMOVED lines=12> */
.L_x_5278:
        /* <DEDUP_REMOVED lines=52> */
.L_x_5277:
[----:B------:R-:W-:Y:S05]  /*1960*/  BSYNC.RECONVERGENT B1 ;  /* 0x0000000000017941 */ /* 0x000fea0003800200 */
.L_x_5276:
        /* <DEDUP_REMOVED lines=31> */
.L_x_5280:
[----:B------:R-:W-:Y:S05]  /*1b60*/  BSYNC.RECONVERGENT B1 ;  /* 0x0000000000017941 */ /* 0x000fea0003800200 */
.L_x_5279:
        /* <DEDUP_REMOVED lines=14> */
.L_x_5272:
[----:B------:R-:W-:Y:S05]  /*1c50*/  BSYNC.RECONVERGENT B0 ;  /* 0x0000000000007941 */ /* 0x000fea0003800200 */
.L_x_5271:
        /* <DEDUP_REMOVED lines=19> */
[----:B------:R-:W-:Y:S01]  /*1d90*/  LOP3.LUT R12, R11, 0x3e0, R22, 0xf8, !PT ;  /* 0x000003e00b0c7812 */ /* 0x000fe200078ef816 */
        /* <DEDUP_REMOVED lines=12> */
.L_x_5282:
[----:B------:R-:W-:Y:S05]  /*1e60*/  BSYNC.RECONVERGENT B0 ;  /* 0x0000000000007941 */ /* 0x000fea0003800200 */
.L_x_5281:
[----:B------:R-:W-:Y:S01]  /*1e70*/  BAR.SYNC.DEFER_BLOCKING 0x0 ;  /* 0x0000000000007b1d */ /* 0x000fe20000010000 */
[----:B------:R-:W-:-:S05]  /*1e80*/  LEA R18, R12, R16, 0x2 ;  /* 0x000000100c127211 */ /* 0x000fca00078e10ff */
        /* <DEDUP_REMOVED lines=18> */
.L_x_5284:
[----:B------:R-:W-:Y:S05]  /*1fb0*/  BSYNC.RECONVERGENT B0 ;  /* 0x0000000000007941 */ /* 0x000fea0003800200 */
.L_x_5283:
[----:B------:R-:W-:Y:S06]  /*1fc0*/  BAR.SYNC.DEFER_BLOCKING 0x0 ;  /* 0x0000000000007b1d */ /* 0x000fec0000010000 */
[----:B------:R-:W-:Y:S04]  /*1fd0*/  BSSY.RECONVERGENT B0, `(.L_x_5285) ;  /* 0x000000b000007945 */ /* 0x000fe80003800200 */
[----:B------:R-:W-:Y:S05]  /*1fe0*/  @P2 BRA `(.L_x_5286) ;  /* 0x0000000000242947 */ /* 0x000fea0003800000 */
[----:B------:R-:W-:-:S05]  /*1ff0*/  IMAD R11, R11, 0x4, R16 ;  /* 0x000000040b0b7824 */ /* 0x000fca00078e0210 */
        /* <DEDUP_REMOVED lines=8> */
.L_x_5286:
[----:B------:R-:W-:Y:S05]  /*2080*/  BSYNC.RECONVERGENT B0 ;  /* 0x0000000000007941 */ /* 0x000fea0003800200 */
.L_x_5285:
[----:B------:R-:W-:Y:S06]  /*2090*/  BAR.SYNC.DEFER_BLOCKING 0x0 ;  /* 0x0000000000007b1d */ /* 0x000fec0000010000 */
[----:B------:R-:W-:Y:S04]  /*20a0*/  BSSY.RECONVERGENT B0, `(.L_x_5287) ;  /* 0x0000012000007945 */ /* 0x000fe80003800200 */
[----:B------:R-:W-:Y:S05]  /*20b0*/  @P3 BRA `(.L_x_5288) ;  /* 0x0000000000403947 */ /* 0x000fea0003800000 */
[----:B------:R-:W2:Y:S04]  /*20c0*/  LDS R0, [R18] ;  /* 0x0000000012007984 */ /* 0x000ea80000000800 */
[----:B0-----:R-:W0:Y:S04]  /*20d0*/  LDS R3, [R18+0x10] ;  /* 0x0000100012037984 */ /* 0x001e280000000800 */
[----:B-1----:R-:W1:Y:S04]  /*20e0*/  LDS R11, [R18+0x20] ;  /* 0x00002000120b7984 */ /* 0x002e680000000800 */
[----:B------:R-:W3:Y:S04]  /*20f0*/  LDS R13, [R18+0x30] ;  /* 0x00003000120d7984 */ /* 0x000ee80000000800 */
[----:B------:R-:W4:Y:S04]  /*2100*/  LDS R12, [R18+0x40] ;  /* 0x00004000120c7984 */ /* 0x000f280000000800 */
[----:B------:R-:W5:Y:S04]  /*2110*/  LDS R15, [R18+0x50] ;  /* 0x00005000120f7984 */ /* 0x000f680000000800 */
[----:B------:R-:W5:Y:S04]  /*2120*/  LDS R14, [R18+0x60] ;  /* 0x00006000120e7984 */ /* 0x000f680000000800 */
[----:B------:R-:W5:Y:S01]  /*2130*/  LDS R17, [R18+0x70] ;  /* 0x0000700012117984 */ /* 0x000f620000000800 */
[----:B--2---:R-:W-:Y:S01]  /*2140*/  FADD.FTZ R5, R5, R0 ;  /* 0x0000000005057221 */ /* 0x004fe20000010000 */
[----:B0-----:R-:W-:Y:S01]  /*2150*/  FADD.FTZ R4, R4, R3 ;  /* 0x0000000304047221 */ /* 0x001fe20000010000 */
[----:B-1----:R-:W-:Y:S01]  /*2160*/  FADD.FTZ R2, R2, R11 ;  /* 0x0000000b02027221 */ /* 0x002fe20000010000 */
[----:B---3--:R-:W-:Y:S01]  /*2170*/  FADD.FTZ R10, R10, R13 ;  /* 0x0000000d0a0a7221 */ /* 0x008fe20000010000 */
[----:B----4-:R-:W-:Y:S01]  /*2180*/  FADD.FTZ R9, R9, R12 ;  /* 0x0000000c09097221 */ /* 0x010fe20000010000 */
[----:B-----5:R-:W-:Y:S01]  /*2190*/  FADD.FTZ R8, R8, R15 ;  /* 0x0000000f08087221 */ /* 0x020fe20000010000 */
[----:B------:R-:W-:Y:S01]  /*21a0*/  FADD.FTZ R7, R7, R14 ;  /* 0x0000000e07077221 */ /* 0x000fe20000010000 */
[----:B------:R-:W-:-:S07]  /*21b0*/  FADD.FTZ R6, R6, R17 ;  /* 0x0000001106067221 */ /* 0x000fce0000010000 */
.L_x_5288:
[----:B------:R-:W-:Y:S05]  /*21c0*/  BSYNC.RECONVERGENT B0 ;  /* 0x0000000000007941 */ /* 0x000fea0003800200 */
.L_x_5287:
        /* <DEDUP_REMOVED lines=10> */
[----:B------:R-:W-:Y:S02]  /*2270*/  SHF.L.U32 R19, R19, 0x5, RZ ;  /* 0x0000000513137819 */ /* 0x000fe400000006ff */
[----:B------:R-:W-:Y:S01]  /*2280*/  SHF.R.U32.HI R22, RZ, 0x3, R22 ;  /* 0x00000003ff167819 */ /* 0x000fe20000011616 */
[----:B--2---:R-:W-:-:S06]  /*2290*/  USHF.L.U32 UR4, UR4, 0x5, URZ ;  /* 0x0000000504047899 */ /* 0x004fcc00080006ff */
[----:B------:R-:W-:-:S04]  /*22a0*/  IADD3 R19, P0, P1, R22, UR4, R19 ;  /* 0x0000000416137c10 */ /* 0x000fc8000f91e013 */
[----:B------:R-:W-:Y:S02]  /*22b0*/  IADD3.X R0, PT, PT, RZ, RZ, RZ, P0, P1 ;  /* 0x000000ffff007210 */ /* 0x000fe400007e24ff */
[----:B---3--:R-:W-:-:S04]  /*22c0*/  LEA R12, P0, R19, UR6, 0x2 ;  /* 0x00000006130c7c11 */ /* 0x008fc8000f8010ff */
        /* <DEDUP_REMOVED lines=10> */
.L_x_5260:
[----:B------:R-:W-:Y:S01]  /*2370*/  HFMA2 R12, -RZ, RZ, 0, 9.5367431640625e-07 ;  /* 0x00000010ff0c7431 */ /* 0x000fe200000001ff */
[----:B------:R-:W-:Y:S02]  /*2380*/  MOV R11, 0x1f ;  /* 0x0000001f000b7802 */ /* 0x000fe40000000f00 */
[----:B------:R-:W-:-:S07]  /*2390*/  MOV R15, 0xffffffff ;  /* 0xffffffff000f7802 */ /* 0x000fce0000000f00 */
[----:B------:R-:W-:Y:S05]  /*23a0*/  WARPSYNC.COLLECTIVE R15, `(.L_x_5289) ;  /* 0x000000000f087348 */ /* 0x000fea0003c00000 */
[----:B------:R0:W1:Y:S02]  /*23b0*/  SHFL.BFLY P6, R14, R13, R12, R11 ;  /* 0x0c00000c0d0e7389 */ /* 0x00006400000c000b */
[----:B01----:R-:W-:Y:S05]  /*23c0*/  ENDCOLLECTIVE ;  /* 0x000000000000791b */ /* 0x003fea0003800000 */
.L_x_5289:
[----:B------:R-:W-:Y:S01]  /*23d0*/  HFMA2 R12, -RZ, RZ, 0, 4.76837158203125e-07 ;  /* 0x00000008ff0c7431 */ /* 0x000fe200000001ff */
[----:B------:R-:W-:-:S04]  /*23e0*/  FMNMX.FTZ R0, R14, -3.40282346638528859812e+38, !PT ;  /* 0xff7fffff0e007809 */ /* 0x000fc80007810000 */
[----:B------:R-:W-:-:S07]  /*23f0*/  MOV R13, R0 ;  /* 0x00000000000d7202 */ /* 0x000fce0000000f00 */
[----:B------:R-:W-:Y:S05]  /*2400*/  WARPSYNC.COLLECTIVE R15, `(.L_x_5290) ;  /* 0x000000000f087348 */ /* 0x000fea0003c00000 */
[----:B------:R0:W1:Y:S02]  /*2410*/  SHFL.BFLY P6, R14, R13, R12, R11 ;  /* 0x0c00000c0d0e7389 */ /* 0x00006400000c000b */
[----:B01----:R-:W-:Y:S05]  /*2420*/  ENDCOLLECTIVE ;  /* 0x000000000000791b */ /* 0x003fea0003800000 */
.L_x_5290:
[----:B------:R-:W-:Y:S01]  /*2430*/  HFMA2 R12, -RZ, RZ, 0, 2.384185791015625e-07 ;  /* 0x00000004ff0c7431 */ /* 0x000fe200000001ff */
[----:B------:R-:W-:-:S04]  /*2440*/  FMNMX.FTZ R2, R0, R14, !PT ;  /* 0x0000000e00027209 */ /* 0x000fc80007810000 */
[----:B------:R-:W-:-:S07]  /*2450*/  MOV R13, R2 ;  /* 0x00000002000d7202 */ /* 0x000fce0000000f00 */
[----:B------:R-:W-:Y:S05]  /*2460*/  WARPSYNC.COLLECTIVE R15, `(.L_x_5291) ;  /* 0x000000000f087348 */ /* 0x000fea0003c00000 */
[----:B------:R0:W1:Y:S02]  /*2470*/  SHFL.BFLY P6, R14, R13, R12, R11 ;  /* 0x0c00000c0d0e7389 */ /* 0x00006400000c000b */
[----:B01----:R-:W-:Y:S05]  /*2480*/  ENDCOLLECTIVE ;  /* 0x000000000000791b */ /* 0x003fea0003800000 */
.L_x_5291:
[----:B------:R-:W-:Y:S01]  /*2490*/  HFMA2 R12, -RZ, RZ, 0, 1.1920928955078125e-07 ;  /* 0x00000002ff0c7431 */ /* 0x000fe200000001ff */
[----:B------:R-:W-:-:S04]  /*24a0*/  FMNMX.FTZ R3, R2, R14, !PT ;  /* 0x0000000e02037209 */ /* 0x000fc80007810000 */
[----:B------:R-:W-:-:S07]  /*24b0*/  MOV R13, R3 ;  /* 0x00000003000d7202 */ /* 0x000fce0000000f00 */
[----:B------:R-:W-:Y:S05]  /*24c0*/  WARPSYNC.COLLECTIVE R15, `(.L_x_5292) ;  /* 0x000000000f087348 */ /* 0x000fea0003c00000 */
[----:B------:R0:W1:Y:S02]  /*24d0*/  SHFL.BFLY P6, R14, R13, R12, R11 ;  /* 0x0c00000c0d0e7389 */ /* 0x00006400000c000b */
[----:B01----:R-:W-:Y:S05]  /*24e0*/  ENDCOLLECTIVE ;  /* 0x000000000000791b */ /* 0x003fea0003800000 */
.L_x_5292:
[----:B------:R-:W-:Y:S01]  /*24f0*/  HFMA2 R12, -RZ, RZ, 0, 5.9604644775390625e-08 ;  /* 0x00000001ff0c7431 */ /* 0x000fe200000001ff */
[----:B------:R-:W-:-:S04]  /*2500*/  FMNMX.FTZ R4, R3, R14, !PT ;  /* 0x0000000e03047209 */ /* 0x000fc80007810000 */
[----:B------:R-:W-:-:S07]  /*2510*/  MOV R13, R4 ;  /* 0x00000004000d7202 */ /* 0x000fce0000000f00 */
[----:B------:R-:W-:Y:S05]  /*2520*/  WARPSYNC.COLLECTIVE R15, `(.L_x_5293) ;  /* 0x000000000f087348 */ /* 0x000fea0003c00000 */
[----:B------:R0:W1:Y:S02]  /*2530*/  SHFL.BFLY P6, R14, R13, R12, R11 ;  /* 0x0c00000c0d0e7389 */ /* 0x00006400000c000b */
[----:B01----:R-:W-:Y:S05]  /*2540*/  ENDCOLLECTIVE ;  /* 0x000000000000791b */ /* 0x003fea0003800000 */
.L_x_5293:
[----:B------:R-:W-:Y:S05]  /*2550*/  BRA `(.L_x_5294) ;  /* 0xffffffdc00687947 */ /* 0x000fea000383ffff */
.L_x_5295:
        /* <DEDUP_REMOVED lines=10> */
.L_x_25688:


//--------------------- .text._ZN4vllm25paged_attention_v1_kernelIfhLi256ELi32ELi128ELNS_18Fp8KVCacheDataTypeE2ELb1EEEvPT_PKS2_PKT0_S8_ifPKiSA_iPKfiiiSC_SC_iiiii --------------------------
	.section	.text._ZN4vllm25paged_attention_v1_kernelIfhLi256ELi32ELi128ELNS_18Fp8KVCacheDataTypeE2ELb1EEEvPT_PKS2_PKT0_S8_ifPKiSA_iPKfiiiSC_SC_iiiii,"ax",@progbits
	.align	128
        .global         _ZN4vllm25paged_attention_v1_kernelIfhLi256ELi32ELi128ELNS_18Fp8KVCacheDataTypeE2ELb1EEEvPT_PKS2_PKT0_S8_ifPKiSA_iPKfiiiSC_SC_iiiii
        .type           _ZN4vllm25paged_attention_v1_kernelIfhLi256ELi32ELi128ELNS_18Fp8KVCacheDataTypeE2ELb1EEEvPT_PKS2_PKT0_S8_ifPKiSA_iPKfiiiSC_SC_iiiii,@function
        .size           _ZN4vllm25paged_attention_v1_kernelIfhLi256ELi32ELi128ELNS_18Fp8KVCacheDataTypeE2ELb1EEEvPT_PKS2_PKT0_S8_ifPKiSA_iPKfiiiSC_SC_iiiii,(.L_x_25689 - _ZN4vllm25paged_attention_v1_kernelIfhLi256ELi32ELi128ELNS_18Fp8KVCacheDataTypeE2ELb1EEEvPT_PKS2_PKT0_S8_ifPKiSA_iPKfiiiSC_SC_iiiii)
        .other          _ZN4vllm25paged_attention_v1_kernelIfhLi256ELi32ELi128ELNS_18Fp8KVCacheDataTypeE2ELb1EEEvPT_PKS2_PKT0_S8_ifPKiSA_iPKfiiiSC_SC_iiiii,@"STO_CUDA_ENTRY STV_DEFAULT"
_ZN4vllm25paged_attention_v1_kernelIfhLi256ELi32ELi128ELNS_18Fp8KVCacheDataTypeE2ELb1EEEvPT_PKS2_PKT0_S8_ifPKiSA_iPKfiiiSC_SC_iiiii:
.text._ZN4vllm25paged_attention_v1_kernelIfhLi256ELi32ELi128ELNS_18Fp8KVCacheDataTypeE2ELb1EEEvPT_PKS2_PKT0_S8_ifPKiSA_iPKfiiiSC_SC_iiiii:
        /* <DEDUP_REMOVED lines=13> */
[----:B------:R-:W1:Y:S07]  /*00d0*/  S2R R11, SR_CTAID.X ;  /* 0x00000000000b7919 */ /* 0x000e6e0000002500 */
[----:B------:R-:W1:Y:S01]  /*00e0*/  @P3 LDC R10, c[0x0][0x3e8] ;  /* 0x0000fa00ff0a3b82 */ /* 0x000e620000000800 */
[----:B---3--:R-:W3:Y:S02]  /*00f0*/  MUFU.RCP R8, R8 ;  /* 0x0000000800087308 */ /* 0x008ee40000001000 */
[----:B---3--:R-:W-:Y:S01]  /*0100*/  IADD3 R6, PT, PT, R8, 0xffffffe, RZ ;  /* 0x0ffffffe08067810 */ /* 0x008fe20007ffe0ff */
[----:B-1----:R-:W-:-:S05]  /*0110*/  @P3 IMAD R10, R12, R10, R11 ;  /* 0x0000000a0c0a3224 */ /* 0x002fca00078e020b */
[----:B------:R1:W3:Y:S01]  /*0120*/  F2I.FTZ.U32.TRUNC.NTZ R7, R6 ;  /* 0x0000000600077305 */ /* 0x0002e2000021f000 */
[----:B------:R-:W-:Y:S02]  /*0130*/  @P3 IMAD R10, R10, R15, 0x1 ;  /* 0x000000010a0a3424 */ /* 0x000fe400078e020f */
[----:B-1----:R-:W-:Y:S02]  /*0140*/  HFMA2 R6, -RZ, RZ, 0, 0 ;  /* 0x00000000ff067431 */ /* 0x002fe400000001ff */
[----:B---3--:R-:W-:-:S05]  /*0150*/  IMAD R0, R7, R5, RZ ;  /* 0x0000000507007224 */ /* 0x008fca00078e02ff */
[----:B------:R-:W-:-:S05]  /*0160*/  IADD3 R9, PT, PT, -R0, RZ, RZ ;  /* 0x000000ff00097210 */ /* 0x000fca0007ffe1ff */
[----:B------:R-:W-:Y:S02]  /*0170*/  IMAD.HI.U32 R0, R7, R9, R6 ;  /* 0x0000000907007227 */ /* 0x000fe400078e0006 */
[----:B------:R-:W1:Y:S01]  /*0180*/  S2R R6, SR_TID.X ;  /* 0x0000000000067919 */ /* 0x000e620000002100 */
[----:B--2---:R-:W-:-:S04]  /*0190*/  IADD3 R4, PT, PT, R2, -0x1, RZ ;  /* 0xffffffff02047810 */ /* 0x004fc80007ffe0ff */
[----:B------:R-:W-:Y:S02]  /*01a0*/  IABS R3, R4 ;  /* 0x0000000400037213 */ /* 0x000fe40000000000 */
[----:B------:R-:W-:-:S03]  /*01b0*/  LOP3.LUT R7, R4, R13, RZ, 0x3c, !PT ;  /* 0x0000000d04077212 */ /* 0x000fc600078e3cff */
[----:B------:R-:W-:Y:S01]  /*01c0*/  IMAD.HI.U32 R9, R0, R3, RZ ;  /* 0x0000000300097227 */ /* 0x000fe200078e00ff */
[----:B------:R-:W-:-:S04]  /*01d0*/  ISETP.GE.AND P2, PT, R7, RZ, PT ;  /* 0x000000ff0700720c */ /* 0x000fc80003f46270 */
[----:B------:R-:W-:-:S05]  /*01e0*/  IADD3 R8, PT, PT, -R9, RZ, RZ ;  /* 0x000000ff09087210 */ /* 0x000fca0007ffe1ff */
[----:B------:R-:W-:Y:S01]  /*01f0*/  IMAD R8, R5, R8, R3 ;  /* 0x0000000805087224 */ /* 0x000fe200078e0203 */
[----:B------:R-:W-:-:S04]  /*0200*/  IADD3 R3, PT, PT, R2, 0x1f, RZ ;  /* 0x0000001f02037810 */ /* 0x000fc80007ffe0ff */
[----:B------:R-:W-:Y:S02]  /*0210*/  ISETP.GT.U32.AND P1, PT, R5, R8, PT ;  /* 0x000000080500720c */ /* 0x000fe40003f24070 */
[----:B------:R-:W-:-:S04]  /*0220*/  SHF.R.S32.HI R4, RZ, 0x1f, R3 ;  /* 0x0000001fff047819 */ /* 0x000fc80000011403 */
[----:B------:R-:W-:-:S04]  /*0230*/  LEA.HI R4, R4, R3, RZ, 0x5 ;  /* 0x0000000304047211 */ /* 0x000fc800078f28ff */
[----:B------:R-:W-:Y:S02]  /*0240*/  SHF.R.S32.HI R7, RZ, 0x5, R4 ;  /* 0x00000005ff077819 */ /* 0x000fe40000011404 */
[----:B------:R-:W-:Y:S01]  /*0250*/  LOP3.LUT R17, R4, 0xffffffe0, RZ, 0xc0, !PT ;  /* 0xffffffe004117812 */ /* 0x000fe200078ec0ff */
[----:B------:R-:W-:Y:S01]  /*0260*/  @!P1 IMAD.IADD R8, R8, 0x1, -R5 ;  /* 0x0000000108089824 */ /* 0x000fe200078e0a05 */
[----:B------:R-:W-:Y:S02]  /*0270*/  @!P1 IADD3 R9, PT, PT, R9, 0x1, RZ ;  /* 0x0000000109099810 */ /* 0x000fe40007ffe0ff */
[----:B------:R-:W-:Y:S02]  /*0280*/  ISETP.NE.AND P1, PT, R13, RZ, PT ;  /* 0x000000ff0d00720c */ /* 0x000fe40003f25270 */
[----:B------:R-:W-:Y:S02]  /*0290*/  ISETP.GE.U32.AND P0, PT, R8, R5, PT ;  /* 0x000000050800720c */ /* 0x000fe40003f06070 */
[----:B-1----:R-:W-:-:S02]  /*02a0*/  SHF.R.U32.HI R8, RZ, 0x5, R6 ;  /* 0x00000005ff087819 */ /* 0x002fc40000011606 */
[----:B------:R-:W-:-:S09]  /*02b0*/  VIMNMX R17, PT, PT, R2, R17, PT ;  /* 0x0000001102117248 */ /* 0x000fd20003fe0100 */
[----:B------:R-:W-:Y:S02]  /*02c0*/  @P0 IADD3 R9, PT, PT, R9, 0x1, RZ ;  /* 0x0000000109090810 */ /* 0x000fe40007ffe0ff */
[----:B------:R-:W-:Y:S02]  /*02d0*/  ISETP.GE.AND P0, PT, R8, R7, PT ;  /* 0x000000070800720c */ /* 0x000fe40003f06270 */
[----:B------:R-:W-:Y:S02]  /*02e0*/  @!P2 IADD3 R9, PT, PT, -R9, RZ, RZ ;  /* 0x000000ff0909a210 */ /* 0x000fe40007ffe1ff */
[----:B------:R-:W-:Y:S01]  /*02f0*/  @!P1 LOP3.LUT R9, RZ, R13, RZ, 0x33, !PT ;  /* 0x0000000dff099212 */ /* 0x000fe200078e33ff */
[----:B0-----:R-:W-:Y:S08]  /*0300*/  @P3 BRA `(.L_x_5296) ;  /* 0x0000000000d83947 */ /* 0x001ff00003800000 */
[----:B------:R-:W0:Y:S01]  /*0310*/  LDC R10, c[0x0][0x3a0] ;  /* 0x0000e800ff0a7b82 */ /* 0x000e220000000800 */
[----:B------:R-:W-:Y:S02]  /*0320*/  IABS R16, R11 ;  /* 0x0000000b00107213 */ /* 0x000fe40000000000 */
[----:B0-----:R-:W-:-:S04]  /*0330*/  IABS R13, R10 ;  /* 0x0000000a000d7213 */ /* 0x001fc80000000000 */
[----:B------:R-:W0:Y:S08]  /*0340*/  I2F.RP R4, R13 ;  /* 0x0000000d00047306 */ /* 0x000e300000209400 */
[----:B0-----:R-:W0:Y:S02]  /*0350*/  MUFU.RCP R4, R4 ;  /* 0x0000000400047308 */ /* 0x001e240000001000 */
[----:B0-----:R-:W-:-:S06]  /*0360*/  IADD3 R2, PT, PT, R4, 0xffffffe, RZ ;  /* 0x0ffffffe04027810 */ /* 0x001fcc0007ffe0ff */
[----:B------:R0:W1:Y:S02]  /*0370*/  F2I.FTZ.U32.TRUNC.NTZ R3, R2 ;  /* 0x0000000200037305 */ /* 0x000064000021f000 */
[----:B0-----:R-:W-:Y:S01]  /*0380*/  MOV R2, RZ ;  /* 0x000000ff00027202 */ /* 0x001fe20000000f00 */
[----:B-1----:R-:W-:-:S04]  /*0390*/  IMAD.MOV R14, RZ, RZ, -R3 ;  /* 0x000000ffff0e7224 */ /* 0x002fc800078e0a03 */
[----:B------:R-:W-:Y:S01]  /*03a0*/  IMAD R19, R14, R13, RZ ;  /* 0x0000000d0e137224 */ /* 0x000fe200078e02ff */
[----:B------:R-:W-:-:S03]  /*03b0*/  IABS R14, R12 ;  /* 0x0000000c000e7213 */ /* 0x000fc60000000000 */
[----:B------:R-:W-:Y:S01]  /*03c0*/  IMAD.HI.U32 R3, R3, R19, R2 ;  /* 0x0000001303037227 */ /* 0x000fe200078e0002 */
[----:B------:R-:W-:-:S04]  /*03d0*/  LOP3.LUT R2, R12, R10, RZ, 0x3c, !PT ;  /* 0x0000000a0c027212 */ /* 0x000fc800078e3cff */
[----:B------:R-:W-:Y:S01]  /*03e0*/  ISETP.GE.AND P3, PT, R2, RZ, PT ;  /* 0x000000ff0200720c */ /* 0x000fe20003f66270 */
[----:B------:R-:W-:-:S05]  /*03f0*/  IMAD.HI.U32 R3, R3, R14, RZ ;  /* 0x0000000e03037227 */ /* 0x000fca00078e00ff */
[----:B------:R-:W-:-:S05]  /*0400*/  IADD3 R4, PT, PT, -R3, RZ, RZ ;  /* 0x000000ff03047210 */ /* 0x000fca0007ffe1ff */
[----:B------:R-:W-:-:S05]  /*0410*/  IMAD R4, R13, R4, R14 ;  /* 0x000000040d047224 */ /* 0x000fca00078e020e */
[----:B------:R-:W-:-:S13]  /*0420*/  ISETP.GT.U32.AND P2, PT, R13, R4, PT ;  /* 0x000000040d00720c */ /* 0x000fda0003f44070 */
[-C--:B------:R-:W-:Y:S02]  /*0430*/  @!P2 IADD3 R4, PT, PT, R4, -R13.reuse, RZ ;  /* 0x8000000d0404a210 */ /* 0x080fe40007ffe0ff */
[----:B------:R-:W-:Y:S02]  /*0440*/  @!P2 IADD3 R3, PT, PT, R3, 0x1, RZ ;  /* 0x000000010303a810 */ /* 0x000fe40007ffe0ff */
[----:B------:R-:W-:Y:S02]  /*0450*/  ISETP.GE.U32.AND P1, PT, R4, R13, PT ;  /* 0x0000000d0400720c */ /* 0x000fe40003f26070 */
[----:B------:R-:W-:-:S11]  /*0460*/  ISETP.NE.AND P2, PT, R10, RZ, PT ;  /* 0x000000ff0a00720c */ /* 0x000fd60003f45270 */
        /* <DEDUP_REMOVED lines=8> */
[----:B0-----:R-:W-:Y:S01]  /*04f0*/  IADD3 R2, PT, PT, R4, 0xffffffe, RZ ;  /* 0x0ffffffe04027810 */ /* 0x001fe20007ffe0ff */
[----:B------:R-:W-:-:S05]  /*0500*/  IMAD.MOV R4, RZ, RZ, -R18 ;  /* 0x000000ffff047224 */ /* 0x000fca00078e0a12 */
[----:B------:R0:W1:Y:S02]  /*0510*/  F2I.FTZ.U32.TRUNC.NTZ R3, R2 ;  /* 0x0000000200037305 */ /* 0x000064000021f000 */
[----:B0-----:R-:W-:Y:S02]  /*0520*/  MOV R2, RZ ;  /* 0x000000ff00027202 */ /* 0x001fe40000000f00 */
[----:B-1----:R-:W-:-:S05]  /*0530*/  IADD3 R12, PT, PT, RZ, -R3, RZ ;  /* 0x80000003ff0c7210 */ /* 0x002fca0007ffe0ff */
[----:B------:R-:W-:Y:S01]  /*0540*/  IMAD R19, R12, R13, RZ ;  /* 0x0000000d0c137224 */ /* 0x000fe200078e02ff */
[----:B------:R-:W-:-:S03]  /*0550*/  MOV R12, R16 ;  /* 0x00000010000c7202 */ /* 0x000fc60000000f00 */
[----:B------:R-:W-:-:S06]  /*0560*/  IMAD.HI.U32 R3, R3, R19, R2 ;  /* 0x0000001303037227 */ /* 0x000fcc00078e0002 */
[----:B------:R-:W-:-:S04]  /*0570*/  IMAD.HI.U32 R3, R3, R12, RZ ;  /* 0x0000000c03037227 */ /* 0x000fc800078e00ff */
[----:B------:R-:W-:Y:S02]  /*0580*/  IMAD R2, R3, R4, R12 ;  /* 0x0000000403027224 */ /* 0x000fe400078e020c */
[----:B------:R-:W0:Y:S03]  /*0590*/  LDC R4, c[0x0][0x3e8] ;  /* 0x0000fa00ff047b82 */ /* 0x000e260000000800 */
[----:B------:R-:W-:-:S13]  /*05a0*/  ISETP.GT.U32.AND P2, PT, R13, R2, PT ;  /* 0x000000020d00720c */ /* 0x000fda0003f44070 */
[-C--:B------:R-:W-:Y:S02]  /*05b0*/  @!P2 IADD3 R2, PT, PT, R2, -R13.reuse, RZ ;  /* 0x8000000d0202a210 */ /* 0x080fe40007ffe0ff */
[----:B------:R-:W-:Y:S02]  /*05c0*/  @!P2 IADD3 R3, PT, PT, R3, 0x1, RZ ;  /* 0x000000010303a810 */ /* 0x000fe40007ffe0ff */
[----:B------:R-:W-:Y:S02]  /*05d0*/  ISETP.GE.U32.AND P1, PT, R2, R13, PT ;  /* 0x0000000d0200720c */ /* 0x000fe40003f26070 */
[----:B------:R-:W-:Y:S02]  /*05e0*/  LOP3.LUT R2, R11, R14, RZ, 0x3c, !PT ;  /* 0x0000000e0b027212 */ /* 0x000fe400078e3cff */
[----:B------:R-:W-:Y:S02]  /*05f0*/  ISETP.NE.AND P2, PT, R14, RZ, PT ;  /* 0x000000ff0e00720c */ /* 0x000fe40003f45270 */
[----:B------:R-:W-:-:S07]  /*0600*/  ISETP.GE.AND P3, PT, R2, RZ, PT ;  /* 0x000000ff0200720c */ /* 0x000fce0003f66270 */
[----:B------:R-:W-:-:S06]  /*0610*/  @P1 IADD3 R3, PT, PT, R3, 0x1, RZ ;  /* 0x0000000103031810 */ /* 0x000fcc0007ffe0ff */
[----:B------:R-:W-:Y:S02]  /*0620*/  @!P3 IADD3 R3, PT, PT, -R3, RZ, RZ ;  /* 0x000000ff0303b210 */ /* 0x000fe40007ffe1ff */
[----:B------:R-:W-:-:S05]  /*0630*/  @!P2 LOP3.LUT R3, RZ, R14, RZ, 0x33, !PT ;  /* 0x0000000eff03a212 */ /* 0x000fca00078e33ff */
[----:B0-----:R-:W-:-:S05]  /*0640*/  IMAD R3, R4, R10, R3 ;  /* 0x0000000a04037224 */ /* 0x001fca00078e0203 */
[----:B------:R-:W-:-:S05]  /*0650*/  IADD3 R10, PT, PT, -R3, RZ, RZ ;  /* 0x000000ff030a7210 */ /* 0x000fca0007ffe1ff */
[----:B------:R-:W-:-:S07]  /*0660*/  IMAD R10, R15, R10, 0x1 ;  /* 0x000000010f0a7424 */ /* 0x000fce00078e020a */
.L_x_5296:
        /* <DEDUP_REMOVED lines=17> */
[----:B0-----:R-:W-:-:S06]  /*0780*/  IADD3 R2, PT, PT, R5, 0xffffffe, RZ ;  /* 0x0ffffffe05027810 */ /* 0x001fcc0007ffe0ff */
[----:B------:R0:W1:Y:S02]  /*0790*/  F2I.FTZ.U32.TRUNC.NTZ R3, R2 ;  /* 0x0000000200037305 */ /* 0x000064000021f000 */
[----:B0-----:R-:W-:Y:S02]  /*07a0*/  MOV R2, RZ ;  /* 0x000000ff00027202 */ /* 0x001fe40000000f00 */
[----:B-1----:R-:W-:-:S05]  /*07b0*/  IADD3 R13, PT, PT, RZ, -R3, RZ ;  /* 0x80000003ff0d7210 */ /* 0x002fca0007ffe0ff */
[----:B------:R-:W-:Y:S02]  /*07c0*/  IMAD R5, R13, R20, RZ ;  /* 0x000000140d057224 */ /* 0x000fe400078e02ff */
[----:B--2---:R-:W-:Y:S02]  /*07d0*/  VIADD R13, R9, -UR4 ;  /* 0x80000004090d7c36 */ /* 0x004fe40008000000 */
[----:B------:R-:W-:Y:S01]  /*07e0*/  IMAD.HI.U32 R12, R3, R5, R2 ;  /* 0x00000005030c7227 */ /* 0x000fe200078e0002 */
[----:B------:R-:W-:Y:S02]  /*07f0*/  MOV R2, R8 ;  /* 0x0000000800027202 */ /* 0x000fe40000000f00 */
[----:B------:R-:W-:-:S07]  /*0800*/  MOV R5, R11 ;  /* 0x0000000b00057202 */ /* 0x000fce0000000f00 */
.L_x_5300:
[----:B------:R-:W-:-:S04]  /*0810*/  SHF.L.U32 R15, R2, 0x5, RZ ;  /* 0x00000005020f7819 */ /* 0x000fc800000006ff */
[----:B------:R-:W-:-:S05]  /*0820*/  IABS R11, R15 ;  /* 0x0000000f000b7213 */ /* 0x000fca0000000000 */
[----:B------:R-:W-:-:S05]  /*0830*/  IMAD.HI.U32 R3, R0, R11, RZ ;  /* 0x0000000b00037227 */ /* 0x000fca00078e00ff */
[----:B------:R-:W-:-:S05]  /*0840*/  IADD3 R18, PT, PT, -R3, RZ, RZ ;  /* 0x000000ff03127210 */ /* 0x000fca0007ffe1ff */
[----:B------:R-:W-:-:S05]  /*0850*/  IMAD R11, R5, R18, R11 ;  /* 0x00000012050b7224 */ /* 0x000fca00078e020b */
[----:B------:R-:W-:-:S13]  /*0860*/  ISETP.GT.U32.AND P3, PT, R4, R11, PT ;  /* 0x0000000b0400720c */ /* 0x000fda0003f64070 */
[----:B------:R-:W-:Y:S02]  /*0870*/  @!P3 IADD3 R11, PT, PT, R11, -R5, RZ ;  /* 0x800000050b0bb210 */ /* 0x000fe40007ffe0ff */
[----:B------:R-:W-:Y:S02]  /*0880*/  @!P3 IADD3 R3, PT, PT, R3, 0x1, RZ ;  /* 0x000000010303b810 */ /* 0x000fe40007ffe0ff */
[----:B------:R-:W-:Y:S02]  /*0890*/  ISETP.GE.U32.AND P0, PT, R11, R4, PT ;  /* 0x000000040b00720c */ /* 0x000fe40003f06070 */
[----:B------:R-:W-:-:S04]  /*08a0*/  LOP3.LUT R11, R15, R22, RZ, 0x3c, !PT ;  /* 0x000000160f0b7212 */ /* 0x000fc800078e3cff */
[----:B------:R-:W-:-:S07]  /*08b0*/  ISETP.GE.AND P4, PT, R11, RZ, PT ;  /* 0x000000ff0b00720c */ /* 0x000fce0003f86270 */
[----:B------:R-:W-:-:S05]  /*08c0*/  @P0 VIADD R3, R3, 0x1 ;  /* 0x0000000103030836 */ /* 0x000fca0000000000 */
[----:B------:R-:W-:-:S04]  /*08d0*/  MOV R18, R3 ;  /* 0x0000000300127202 */ /* 0x000fc80000000f00 */
[----:B------:R-:W-:Y:S02]  /*08e0*/  @!P4 IADD3 R18, PT, PT, -R18, RZ, RZ ;  /* 0x000000ff1212c210 */ /* 0x000fe40007ffe1ff */
        /* <DEDUP_REMOVED lines=16> */
[----:B------:R-:W-:Y:S02]  /*09f0*/  IADD3 R3, PT, PT, R16, R15, RZ ;  /* 0x0000000f10037210 */ /* 0x000fe40007ffe0ff */
[----:B------:R-:W-:Y:S02]  /*0a00*/  MOV R18, 0xff7fffff ;  /* 0xff7fffff00127802 */ /* 0x000fe40000000f00 */
[----:B------:R-:W-:Y:S02]  /*0a10*/  LEA R3, R3, R14, 0x2 ;  /* 0x0000000e03037211 */ /* 0x000fe400078e10ff */
[----:B------:R-:W-:-:S03]  /*0a20*/  IADD3 R2, PT, PT, R2, 0x4, RZ ;  /* 0x0000000402027810 */ /* 0x000fc60007ffe0ff */
[----:B------:R0:W-:Y:S01]  /*0a30*/  STS [R3], R18 ;  /* 0x0000001203007388 */ /* 0x0001e20000000800 */
[----:B------:R-:W-:-:S13]  /*0a40*/  ISETP.GE.AND P0, PT, R2, R7, PT ;  /* 0x000000070200720c */ /* 0x000fda0003f06270 */
[----:B0-----:R-:W-:Y:S05]  /*0a50*/  @!P0 BRA `(.L_x_5300) ;  /* 0xfffffffc006c8947 */ /* 0x001fea000383ffff */
.L_x_5298:
[----:B------:R-:W-:Y:S05]  /*0a60*/  BSYNC.RECONVERGENT B6 ;  /* 0x0000000000067941 */ /* 0x000fea0003800200 */
.L_x_5297:
        /* <DEDUP_REMOVED lines=12> */
.L_x_5341:
        /* <DEDUP_REMOVED lines=31> */
[----:B------:R-:W-:Y:S02]  /*0d20*/  LEA.HI R12, R12, 0x1, RZ, 0x19 ;  /* 0x000000010c0c7811 */ /* 0x000fe400078fc8ff */
[----:B------:R-:W-:Y:S02]  /*0d30*/  IADD3 R13, PT, PT, R3, 0x20, RZ ;  /* 0x00000020030d7810 */ /* 0x000fe40007ffe0ff */
[----:B------:R-:W-:Y:S02]  /*0d40*/  LOP3.LUT R12, R12, 0x3, RZ, 0xc0, !PT ;  /* 0x000000030c0c7812 */ /* 0x000fe400078ec0ff */
[----:B------:R-:W-:Y:S02]  /*0d50*/  LEA R15, R0, R13, 0x18 ;  /* 0x0000000d000f7211 */ /* 0x000fe400078ec0ff */
[----:B------:R-:W-:Y:S01]  /*0d60*/  MOV R13, RZ ;  /* 0x000000ff000d7202 */ /* 0x000fe20000000f00 */
[----:B------:R-:W-:Y:S01]  /*0d70*/  IMAD.MOV R12, RZ, RZ, -R12 ;  /* 0x000000ffff0c7224 */ /* 0x000fe200078e0a0c */
[----:B------:R-:W-:-:S02]  /*0d80*/  MOV R14, R6 ;  /* 0x00000006000e7202 */ /* 0x000fc40000000f00 */
[----:B------:R-:W-:-:S07]  /*0d90*/  LEA R15, R6, R15, 0x2 ;  /* 0x0000000f060f7211 */ /* 0x000fce00078e10ff */
.L_x_5306:
        /* <DEDUP_REMOVED lines=11> */
.L_x_5305:
[----:B------:R-:W-:Y:S05]  /*0e50*/  BSYNC.RECONVERGENT B1 ;  /* 0x0000000000017941 */ /* 0x000fea0003800200 */
.L_x_5304:
        /* <DEDUP_REMOVED lines=12> */
.L_x_5309:
        /* <DEDUP_REMOVED lines=17> */
[----:B------:R4:W5:Y:S01]  /*1030*/  MUFU.EX2 R19, R18 ;  /* 0x0000001200137308 */ /* 0x0009620000000800 */
[----:B------:R-:W-:Y:S01]  /*1040*/  FMUL.FTZ R16, R16, 1.4426950216293334961 ;  /* 0x3fb8aa3b10107820 */ /* 0x000fe20000410000 */
[C---:B--2---:R-:W-:Y:S01]  /*1050*/  FADD.FTZ R22, -R11.reuse, R22 ;  /* 0x000000160b167221 */ /* 0x044fe20000010100 */
[----:B------:R-:W2:Y:S01]  /*1060*/  LDS R40, [R12+0x1600] ;  /* 0x001600000c287984 */ /* 0x000ea20000000800 */
[----:B---3--:R-:W-:Y:S02]  /*1070*/  FADD.FTZ R20, -R11, R20 ;  /* 0x000000140b147221 */ /* 0x008fe40000010100 */
[----:B------:R-:W-:-:S02]  /*1080*/  FMUL.FTZ R22, R22, 1.4426950216293334961 ;  /* 0x3fb8aa3b16167820 */ /* 0x000fc40000410000 */
[----:B------:R-:W3:Y:S01]  /*1090*/  MUFU.EX2 R16, R16 ;  /* 0x0000001000107308 */ /* 0x000ee20000000800 */
[----:B----4-:R-:W4:Y:S01]  /*10a0*/  LDS R18, [R12+0x1400] ;  /* 0x001400000c127984 */ /* 0x010f220000000800 */
[C---:B------:R-:W-:Y:S01]  /*10b0*/  FADD.FTZ R24, -R11.reuse, R24 ;  /* 0x000000180b187221 */ /* 0x040fe20000010100 */
[----:B------:R-:W-:Y:S01]  /*10c0*/  FMUL.FTZ R20, R20, 1.4426950216293334961 ;  /* 0x3fb8aa3b14147820 */ /* 0x000fe20000410000 */
[C---:B-----5:R-:W-:Y:S02]  /*10d0*/  FADD.FTZ R26, -R11.reuse, R26 ;  /* 0x0000001a0b1a7221 */ /* 0x060fe40000010100 */
[----:B------:R-:W-:Y:S02]  /*10e0*/  FMUL.FTZ R24, R24, 1.4426950216293334961 ;  /* 0x3fb8aa3b18187820 */ /* 0x000fe40000410000 */
[----:B------:R5:W0:Y:S01]  /*10f0*/  MUFU.EX2 R23, R22 ;  /* 0x0000001600177308 */ /* 0x000a220000000800 */
[----:B------:R-:W-:Y:S01]  /*1100*/  FMUL.FTZ R26, R26, 1.4426950216293334961 ;  /* 0x3fb8aa3b1a1a7820 */ /* 0x000fe20000410000 */
[C---:B------:R-:W-:Y:S01]  /*1110*/  FADD.FTZ R28, -R11.reuse, R28 ;  /* 0x0000001c0b1c7221 */ /* 0x040fe20000010100 */
[----:B------:R-:W-:Y:S01]  /*1120*/  STS [R12+-0x200], R19 ;  /* 0xfffe00130c007388 */ /* 0x000fe20000000800 */
[----:B------:R-:W-:-:S02]  /*1130*/  FADD.FTZ R30, -R11, R30 ;  /* 0x0000001e0b1e7221 */ /* 0x000fc40000010100 */
[----:B------:R-:W-:Y:S02]  /*1140*/  FMUL.FTZ R28, R28, 1.4426950216293334961 ;  /* 0x3fb8aa3b1c1c7820 */ /* 0x000fe40000410000 */
[----:B------:R-:W2:Y:S01]  /*1150*/  MUFU.EX2 R21, R20 ;  /* 0x0000001400157308 */ /* 0x000ea20000000800 */
[----:B-----5:R-:W5:Y:S01]  /*1160*/  LDS R22, [R12+0x1800] ;  /* 0x001800000c167984 */ /* 0x020f620000000800 */
[----:B------:R-:W-:Y:S01]  /*1170*/  FMUL.FTZ R30, R30, 1.4426950216293334961 ;  /* 0x3fb8aa3b1e1e7820 */ /* 0x000fe20000410000 */
[C---:B------:R-:W-:Y:S01]  /*1180*/  FADD.FTZ R32, -R11.reuse, R32 ;  /* 0x000000200b207221 */ /* 0x040fe20000010100 */
[C---:B------:R-:W-:Y:S01]  /*1190*/  FADD.FTZ R34, -R11.reuse, R34 ;  /* 0x000000220b227221 */ /* 0x040fe20000010100 */
[----:B---3--:R-:W-:Y:S02]  /*11a0*/  STS [R12+-0x400], R16 ;  /* 0xfffc00100c007388 */ /* 0x008fe40000000800 */
[----:B------:R-:W-:Y:S01]  /*11b0*/  FMUL.FTZ R32, R32, 1.4426950216293334961 ;  /* 0x3fb8aa3b20207820 */ /* 0x000fe20000410000 */
[----:B------:R3:W4:Y:S01]  /*11c0*/  MUFU.EX2 R25, R24 ;  /* 0x0000001800197308 */ /* 0x0007220000000800 */
[----:B------:R-:W-:Y:S01]  /*11d0*/  FMUL.FTZ R34, R34, 1.4426950216293334961 ;  /* 0x3fb8aa3b22227820 */ /* 0x000fe20000410000 */
[C---:B0-----:R-:W-:Y:S01]  /*11e0*/  FADD.FTZ R36, -R11.reuse, R36 ;  /* 0x000000240b247221 */ /* 0x041fe20000010100 */
[----:B------:R-:W-:Y:S03]  /*11f0*/  STS [R12+0x200], R23 ;  /* 0x000200170c007388 */ /* 0x000fe60000000800 */
[----:B------:R-:W-:Y:S01]  /*1200*/  FMUL.FTZ R36, R36, 1.4426950216293334961 ;  /* 0x3fb8aa3b24247820 */ /* 0x000fe20000410000 */
[C---:B-1----:R-:W-:Y:S01]  /*1210*/  FADD.FTZ R38, -R11.reuse, R38 ;  /* 0x000000260b267221 */ /* 0x042fe20000010100 */
[----:B------:R-:W0:Y:S01]  /*1220*/  MUFU.EX2 R27, R26 ;  /* 0x0000001a001b7308 */ /* 0x000e220000000800 */
[----:B---3--:R-:W1:Y:S02]  /*1230*/  LDS R24, [R12+0x1a00] ;  /* 0x001a00000c187984 */ /* 0x008e640000000800 */
[----:B------:R-:W-:Y:S01]  /*1240*/  FMUL.FTZ R38, R38, 1.4426950216293334961 ;  /* 0x3fb8aa3b26267820 */ /* 0x000fe20000410000 */
[C---:B--2---:R-:W-:Y:S01]  /*1250*/  FADD.FTZ R40, -R11.reuse, R40 ;  /* 0x000000280b287221 */ /* 0x044fe20000010100 */
[----:B------:R-:W-:Y:S03]  /*1260*/  STS [R12], R21 ;  /* 0x000000150c007388 */ /* 0x000fe60000000800 */
[----:B------:R-:W2:Y:S01]  /*1270*/  MUFU.EX2 R29, R28 ;  /* 0x0000001c001d7308 */ /* 0x000ea20000000800 */
[----:B----4-:R-:W-:Y:S01]  /*1280*/  FADD.FTZ R18, -R11, R18 ;  /* 0x000000120b127221 */ /* 0x010fe20000010100 */
[----:B------:R-:W-:Y:S01]  /*1290*/  FMUL.FTZ R40, R40, 1.4426950216293334961 ;  /* 0x3fb8aa3b28287820 */ /* 0x000fe20000410000 */
[----:B------:R-:W-:Y:S02]  /*12a0*/  STS [R12+0x400], R25 ;  /* 0x000400190c007388 */ /* 0x000fe40000000800 */
[----:B------:R-:W-:Y:S01]  /*12b0*/  FMUL.FTZ R20, R18, 1.4426950216293334961 ;  /* 0x3fb8aa3b12147820 */ /* 0x000fe20000410000 */
[----:B------:R-:W-:-:S02]  /*12c0*/  FADD.FTZ R18, R16, R13 ;  /* 0x0000000d10127221 */ /* 0x000fc40000010000 */
[----:B------:R-:W3:Y:S01]  /*12d0*/  MUFU.EX2 R31, R30 ;  /* 0x0000001e001f7308 */ /* 0x000ee20000000800 */
[----:B0-----:R-:W-:Y:S01]  /*12e0*/  STS [R12+0x600], R27 ;  /* 0x0006001b0c007388 */ /* 0x001fe20000000800 */
[----:B------:R-:W-:-:S04]  /*12f0*/  FADD.FTZ R18, R18, R19 ;  /* 0x0000001312127221 */ /* 0x000fc80000010000 */
[----:B------:R-:W-:Y:S02]  /*1300*/  FADD.FTZ R18, R18, R21 ;  /* 0x0000001512127221 */ /* 0x000fe40000010000 */
[----:B------:R-:W0:Y:S01]  /*1310*/  MUFU.EX2 R33, R32 ;  /* 0x0000002000217308 */ /* 0x000e220000000800 */
[----:B-----5:R-:W-:Y:S01]  /*1320*/  FADD.FTZ R22, -R11, R22 ;  /* 0x000000160b167221 */ /* 0x020fe20000010100 */
[----:B------:R-:W-:Y:S01]  /*1330*/  FADD.FTZ R18, R18, R23 ;  /* 0x0000001712127221 */ /* 0x000fe20000010000 */
[----:B--2---:R-:W-:Y:S02]  /*1340*/  STS [R12+0x800], R29 ;  /* 0x0008001d0c007388 */ /* 0x004fe40000000800 */
[----:B------:R-:W-:Y:S01]  /*1350*/  FMUL.FTZ R22, R22, 1.4426950216293334961 ;  /* 0x3fb8aa3b16167820 */ /* 0x000fe20000410000 */
[----:B------:R-:W-:Y:S02]  /*1360*/  FADD.FTZ R18, R18, R25 ;  /* 0x0000001912127221 */ /* 0x000fe40000010000 */
[----:B------:R-:W2:Y:S01]  /*1370*/  MUFU.EX2 R35, R34 ;  /* 0x0000002200237308 */ /* 0x000ea20000000800 */
[----:B---3--:R-:W-:Y:S01]  /*1380*/  STS [R12+0xa00], R31 ;  /* 0x000a001f0c007388 */ /* 0x008fe20000000800 */
[----:B------:R-:W-:-:S04]  /*1390*/  FADD.FTZ R18, R18, R27 ;  /* 0x0000001b12127221 */ /* 0x000fc80000010000 */
[----:B------:R-:W-:Y:S02]  /*13a0*/  FADD.FTZ R18, R18, R29 ;  /* 0x0000001d12127221 */ /* 0x000fe40000010000 */
[----:B------:R-:W3:Y:S01]  /*13b0*/  MUFU.EX2 R37, R36 ;  /* 0x0000002400257308 */ /* 0x000ee20000000800 */
[----:B-1----:R-:W-:Y:S01]  /*13c0*/  FADD.FTZ R24, -R11, R24 ;  /* 0x000000180b187221 */ /* 0x002fe20000010100 */
[----:B------:R-:W-:Y:S01]  /*13d0*/  FADD.FTZ R18, R18, R31 ;  /* 0x0000001f12127221 */ /* 0x000fe20000010000 */
[----:B0-----:R-:W-:Y:S02]  /*13e0*/  STS [R12+0xc00], R33 ;  /* 0x000c00210c007388 */ /* 0x001fe40000000800 */
[----:B------:R-:W-:Y:S01]  /*13f0*/  FMUL.FTZ R24, R24, 1.4426950216293334961 ;  /* 0x3fb8aa3b18187820 */ /* 0x000fe20000410000 */
[----:B------:R-:W-:Y:S02]  /*1400*/  FADD.FTZ R18, R18, R33 ;  /* 0x0000002112127221 */ /* 0x000fe40000010000 */
[----:B------:R-:W0:Y:S01]  /*1410*/  MUFU.EX2 R39, R38 ;  /* 0x0000002600277308 */ /* 0x000e220000000800 */
[----:B--2---:R-:W-:Y:S01]  /*1420*/  STS [R12+0xe00], R35 ;  /* 0x000e00230c007388 */ /* 0x004fe20000000800 */
[----:B------:R-:W-:-:S06]  /*1430*/  FADD.FTZ R18, R18, R35 ;  /* 0x0000002312127221 */ /* 0x000fcc0000010000 */
        /* <DEDUP_REMOVED lines=11> */
[----:B------:R-:W-:Y:S03]  /*14f0*/  STS [R12+0x1600], R41 ;  /* 0x001600290c007388 */ /* 0x000fe60000000800 */
[----:B0-----:R-:W-:Y:S01]  /*1500*/  FADD.FTZ R18, R18, R43 ;  /* 0x0000002b12127221 */ /* 0x001fe20000010000 */
[----:B------:R-:W-:Y:S04]  /*1510*/  STS [R12+0x1800], R43 ;  /* 0x0018002b0c007388 */ /* 0x000fe80000000800 */
[----:B---3--:R0:W-:Y:S01]  /*1520*/  STS [R12+0x1a00], R45 ;  /* 0x001a002d0c007388 */ /* 0x0081e20000000800 */
[----:B-1----:R-:W-:Y:S01]  /*1530*/  FADD.FTZ R13, R18, R45 ;  /* 0x0000002d120d7221 */ /* 0x002fe20000010000 */
[----:B0-----:R-:W-:Y:S01]  /*1540*/  IADD3 R12, PT, PT, R12, 0x2000, RZ ;  /* 0x000020000c0c7810 */ /* 0x001fe20007ffe0ff */
[----:B------:R-:W-:Y:S06]  /*1550*/  @!P3 BRA `(.L_x_5309) ;  /* 0xfffffff80070b947 */ /* 0x000fec000383ffff */
.L_x_5308:
[----:B------:R-:W-:Y:S05]  /*1560*/  BSYNC.RECONVERGENT B1 ;  /* 0x0000000000017941 */ /* 0x000fea0003800200 */
.L_x_5307:
        /* <DEDUP_REMOVED lines=55> */
.L_x_5311:
[----:B------:R-:W-:Y:S05]  /*18e0*/  BSYNC.RECONVERGENT B1 ;  /* 0x0000000000017941 */ /* 0x000fea0003800200 */
.L_x_5310:
        /* <DEDUP_REMOVED lines=26> */
.L_x_5303:
[----:B------:R-:W-:Y:S05]  /*1a90*/  BSYNC.RECONVERGENT B0 ;  /* 0x0000000000007941 */ /* 0x000fea0003800200 */
.L_x_5302:
        /* <DEDUP_REMOVED lines=37> */
[C---:B------:R-:W-:Y:S01]  /*1cf0*/  IMAD R4, R6.reuse, 0x4, R13 ;  /* 0x0000000406047824 */ /* 0x040fe200078e020d */
[----:B------:R-:W-:-:S07]  /*1d00*/  IADD3 R6, PT, PT, R6, R11, RZ ;  /* 0x0000000b06067210 */ /* 0x000fce0007ffe0ff */
.L_x_5316:
[----:B------:R-:W0:Y:S01]  /*1d10*/  LDS R11, [R4] ;  /* 0x00000000040b7984 */ /* 0x000e220000000800 */
[----:B------:R-:W-:-:S04]  /*1d20*/  IADD3 R12, PT, PT, R12, 0x1, RZ ;  /* 0x000000010c0c7810 */ /* 0x000fc80007ffe0ff */
[----:B------:R-:W-:Y:S01]  /*1d30*/  ISETP.NE.AND P0, PT, R12, RZ, PT ;  /* 0x000000ff0c00720c */ /* 0x000fe20003f05270 */
[----:B0-----:R-:W-:-:S05]  /*1d40*/  FMUL.FTZ R11, R11, R2 ;  /* 0x000000020b0b7220 */ /* 0x001fca0000410000 */
[----:B------:R0:W-:Y:S02]  /*1d50*/  STS [R4], R11 ;  /* 0x0000000b04007388 */ /* 0x0001e40000000800 */
[----:B0-----:R-:W-:-:S05]  /*1d60*/  IADD3 R4, PT, PT, R4, 0x200, RZ ;  /* 0x0000020004047810 */ /* 0x001fca0007ffe0ff */
[----:B------:R-:W-:Y:S05]  /*1d70*/  @P0 BRA `(.L_x_5316) ;  /* 0xfffffffc00e40947 */ /* 0x000fea000383ffff */
.L_x_5315:
[----:B------:R-:W-:Y:S05]  /*1d80*/  BSYNC.RECONVERGENT B1 ;  /* 0x0000000000017941 */ /* 0x000fea0003800200 */
.L_x_5314:
        /* <DEDUP_REMOVED lines=12> */
.L_x_5319:
        /* <DEDUP_REMOVED lines=52> */
.L_x_5318:
[----:B------:R-:W-:Y:S05]  /*2190*/  BSYNC.RECONVERGENT B1 ;  /* 0x0000000000017941 */ /* 0x000fea0003800200 */
.L_x_5317:
        /* <DEDUP_REMOVED lines=31> */
.L_x_5321:
[----:B------:R-:W-:Y:S05]  /*2390*/  BSYNC.RECONVERGENT B1 ;  /* 0x0000000000017941 */ /* 0x000fea0003800200 */
.L_x_5320:
        /* <DEDUP_REMOVED lines=14> */
.L_x_5313:
[----:B------:R-:W-:Y:S05]  /*2480*/  BSYNC.RECONVERGENT B0 ;  /* 0x0000000000007941 */ /* 0x000fea0003800200 */
.L_x_5312:
[----:B------:R-:W-:Y:S01]  /*2490*/  BAR.SYNC.DEFER_BLOCKING 0x0 ;  /* 0x0000000000007b1d */ /* 0x000fe20000010000 */
[----:B------:R-:W-:-:S05]  /*24a0*/  ISETP.GE.AND P0, PT, R8, R7, PT ;  /* 0x000000070800720c */ /* 0x000fca0003f06270 */
[----:B------:R-:W-:Y:S08]  /*24b0*/  BSSY.RECONVERGENT B6, `(.L_x_5322) ;  /* 0x000004d000067945 */ /* 0x000ff00003800200 */
[----:B------:R-:W-:Y:S05]  /*24c0*/  @P0 BRA `(.L_x_5323) ;  /* 0x00000004002c0947 */ /* 0x000fea0003800000 */
[----:B------:R-:W2:Y:S01]  /*24d0*/  LDC R14, c[0x0][0x3f0] ;  /* 0x0000fc00ff0e7b82 */ /* 0x000ea20000000800 */
[----:B-1----:R-:W1:Y:S01]  /*24e0*/  I2F.RP R0, R5 ;  /* 0x0000000500007306 */ /* 0x002e620000209400 */
[----:B------:R-:W3:Y:S06]  /*24f0*/  LDCU UR4, c[0x0][0x3ec] ;  /* 0x00007d80ff0477ac */ /* 0x000eec0008000800 */
[----:B------:R-:W4:Y:S01]  /*2500*/  LDC R15, c[0x0][0x3f4] ;  /* 0x0000fd00ff0f7b82 */ /* 0x000f220000000800 */
[----:B-1----:R-:W0:Y:S01]  /*2510*/  MUFU.RCP R0, R0 ;  /* 0x0000000000007308 */ /* 0x002e220000001000 */
[----:B--2---:R-:W-:-:S02]  /*2520*/  IABS R17, R14 ;  /* 0x0000000e00117213 */ /* 0x004fc40000000000 */
        /* <DEDUP_REMOVED lines=8> */
[----:B------:R-:W-:Y:S01]  /*25b0*/  IMAD R11, R6, R5, RZ ;  /* 0x00000005060b7224 */ /* 0x000fe200078e02ff */
[----:B---3--:R-:W-:-:S03]  /*25c0*/  IADD3 R6, PT, PT, R9, -UR4, RZ ;  /* 0x8000000409067c10 */ /* 0x008fc6000fffe0ff */
[----:B------:R-:W-:Y:S01]  /*25d0*/  IMAD.HI.U32 R11, R3, R11, R2 ;  /* 0x0000000b030b7227 */ /* 0x000fe200078e0002 */
[----:B-1----:R-:W-:-:S04]  /*25e0*/  IADD3 R12, PT, PT, R4, 0xffffffe, RZ ;  /* 0x0ffffffe040c7810 */ /* 0x002fc80007ffe0ff */
[----:B------:R0:W1:Y:S02]  /*25f0*/  F2I.FTZ.U32.TRUNC.NTZ R13, R12 ;  /* 0x0000000c000d7305 */ /* 0x000064000021f000 */
[----:B0-----:R-:W-:Y:S01]  /*2600*/  HFMA2 R12, -RZ, RZ, 0, 0 ;  /* 0x00000000ff0c7431 */ /* 0x001fe200000001ff */
[----:B-1----:R-:W-:-:S05]  /*2610*/  IADD3 R0, PT, PT, RZ, -R13, RZ ;  /* 0x8000000dff007210 */ /* 0x002fca0007ffe0ff */
[----:B------:R-:W-:Y:S01]  /*2620*/  IMAD R19, R0, R17, RZ ;  /* 0x0000001100137224 */ /* 0x000fe200078e02ff */
[----:B------:R-:W-:-:S03]  /*2630*/  IABS R0, R15 ;  /* 0x0000000f00007213 */ /* 0x000fc60000000000 */
[----:B------:R-:W-:Y:S01]  /*2640*/  IMAD.HI.U32 R19, R13, R19, R12 ;  /* 0x000000130d137227 */ /* 0x000fe200078e000c */
[----:B------:R-:W-:-:S07]  /*2650*/  MOV R13, R0 ;  /* 0x00000000000d7202 */ /* 0x000fce0000000f00 */
.L_x_5325:
        /* <DEDUP_REMOVED lines=11> */
[----:B------:R-:W-:-:S04]  /*2710*/  @P0 IADD3 R2, PT, PT, R2, 0x1, RZ ;  /* 0x0000000102020810 */ /* 0x000fc80007ffe0ff */
[----:B------:R-:W-:-:S04]  /*2720*/  MOV R9, R2 ;  /* 0x0000000200097202 */ /* 0x000fc80000000f00 */
        /* <DEDUP_REMOVED lines=21> */
.L_x_5324:
        /* <DEDUP_REMOVED lines=11> */
[----:B------:R-:W-:Y:S02]  /*2930*/  MOV R7, UR7 ;  /* 0x0000000700077c02 */ /* 0x000fe40008000f00 */
[----:B----4-:R-:W-:Y:S02]  /*2940*/  MOV R10, UR8 ;  /* 0x00000008000a7c02 */ /* 0x010fe40008000f00 */
[----:B-1----:R-:W-:-:S07]  /*2950*/  MOV R11, UR9 ;  /* 0x00000009000b7c02 */ /* 0x002fce0008000f00 */
[----:B------:R-:W-:-:S07]  /*2960*/  LEPC R20, `(.L_x_5323) ;  /* 0x000000001014794e */ /* 0x000fce0000000000 */
[----:B--2---:R-:W-:Y:S05]  /*2970*/  CALL.ABS.NOINC R2 ;  /* 0x0000000002007343 */ /* 0x004fea0003c00000 */
.L_x_5323:
[----:B------:R-:W-:Y:S05]  /*2980*/  BSYNC.RECONVERGENT B6 ;  /* 0x0000000000067941 */ /* 0x000fea0003800200 */
.L_x_5322:
[----:B------:R-:W-:-:S03]  /*2990*/  UMOV UR4, 0xffffffff ;  /* 0xffffffff00047882 */ /* 0x000fc60000000000 */
[----:B------:R-:W-:Y:S05]  /*29a0*/  BRA.DIV UR4, `(.L_x_5326) ;  /* 0x0000003a049c7947 */ /* 0x000fea000b800000 */
[----:B------:R-:W-:Y:S02]  /*29b0*/  CS2R R48, SRZ ;  /* 0x0000000000307805 */ /* 0x000fe4000001ff00 */
[----:B------:R-:W-:Y:S02]  /*29c0*/  CS2R R44, SRZ ;  /* 0x00000000002c7805 */ /* 0x000fe4000001ff00 */
[----:B-1----:R-:W-:Y:S02]  /*29d0*/  MOV R0, RZ ;  /* 0x000000ff00007202 */ /* 0x002fe40000000f00 */
[----:B------:R-:W-:Y:S02]  /*29e0*/  CS2R R6, SRZ ;  /* 0x0000000000067805 */ /* 0x000fe4000001ff00 */
[----:B------:R-:W-:Y:S02]  /*29f0*/  CS2R R18, SRZ ;  /* 0x0000000000127805 */ /* 0x000fe4000001ff00 */
[----:B------:R-:W-:Y:S01]  /*2a00*/  CS2R R52, SRZ ;  /* 0x0000000000347805 */ /* 0x000fe2000001ff00 */
[----:B------:R-:W-:Y:S01]  /*2a10*/  FADD.FTZ R48, RZ, R48 ;  /* 0x00000030ff307221 */ /* 0x000fe20000010000 */
[----:B------:R-:W-:Y:S01]  /*2a20*/  FADD.FTZ R44, RZ, R44 ;  /* 0x0000002cff2c7221 */ /* 0x000fe20000010000 */
[----:B------:R-:W-:Y:S01]  /*2a30*/  FADD.FTZ R0, RZ, R0 ;  /* 0x00000000ff007221 */ /* 0x000fe20000010000 */
[----:B------:R-:W-:Y:S01]  /*2a40*/  FADD.FTZ R6, RZ, R6 ;  /* 0x00000006ff067221 */ /* 0x000fe20000010000 */
[----:B------:R-:W-:Y:S01]  /*2a50*/  HFMA2 R14, -RZ, RZ, 0, 0 ;  /* 0x00000000ff0e7431 */ /* 0x000fe200000001ff */
[----:B------:R-:W1:Y:S01]  /*2a60*/  SHFL.BFLY PT, R39, R48, 0x2, 0x1f ;  /* 0x0c401f0030277f89 */ /* 0x000e6200000e0000 */
[----:B------:R-:W-:Y:S01]  /*2a70*/  FADD.FTZ R37, RZ, R19 ;  /* 0x00000013ff257221 */ /* 0x000fe20000010000 */
[----:B------:R-:W-:Y:S01]  /*2a80*/  FADD.FTZ R52, RZ, R52 ;  /* 0x00000034ff347221 */ /* 0x000fe20000010000 */
[----:B------:R-:W-:Y:S01]  /*2a90*/  FADD.FTZ R49, RZ, R49 ;  /* 0x00000031ff317221 */ /* 0x000fe20000010000 */
[----:B------:R-:W2:Y:S01]  /*2aa0*/  SHFL.BFLY PT, R35, R44, 0x2, 0x1f ;  /* 0x0c401f002c237f89 */ /* 0x000ea200000e0000 */
[----:B------:R-:W-:Y:S01]  /*2ab0*/  MOV R60, RZ ;  /* 0x000000ff003c7202 */ /* 0x000fe20000000f00 */
[----:B------:R-:W-:Y:S01]  /*2ac0*/  FADD.FTZ R53, RZ, R53 ;  /* 0x00000035ff357221 */ /* 0x000fe20000010000 */
[----:B0-----:R-:W-:Y:S01]  /*2ad0*/  CS2R R2, SRZ ;  /* 0x0000000000027805 */ /* 0x001fe2000001ff00 */
[----:B------:R-:W0:Y:S01]  /*2ae0*/  SHFL.BFLY PT, R79, R0, 0x2, 0x1f ;  /* 0x0c401f00004f7f89 */ /* 0x000e2200000e0000 */
[----:B------:R-:W-:Y:S01]  /*2af0*/  FADD.FTZ R80, RZ, R14 ;  /* 0x0000000eff507221 */ /* 0x000fe20000010000 */
[----:B------:R-:W-:Y:S01]  /*2b00*/  FADD.FTZ R60, RZ, R60 ;  /* 0x0000003cff3c7221 */ /* 0x000fe20000010000 */
[----:B------:R-:W-:Y:S01]  /*2b10*/  CS2R R4, SRZ ;  /* 0x0000000000047805 */ /* 0x000fe2000001ff00 */
[----:B------:R-:W3:Y:S01]  /*2b20*/  SHFL.BFLY PT, R19, R6, 0x2, 0x1f ;  /* 0x0c401f0006137f89 */ /* 0x000ee200000e0000 */
[----:B------:R-:W-:Y:S01]  /*2b30*/  FADD.FTZ R2, RZ, R2 ;  /* 0x00000002ff027221 */ /* 0x000fe20000010000 */
[----:B------:R-:W-:Y:S01]  /*2b40*/  CS2R R8, SRZ ;  /* 0x0000000000087805 */ /* 0x000fe2000001ff00 */
[----:B------:R-:W-:Y:S01]  /*2b50*/  HFMA2 R10, -RZ, RZ, 0, 0 ;  /* 0x00000000ff0a7431 */ /* 0x000fe200000001ff */
[----:B------:R-:W4:Y:S01]  /*2b60*/  SHFL.BFLY PT, R65, R52, 0x2, 0x1f ;  /* 0x0c401f0034417f89 */ /* 0x000f2200000e0000 */
[----:B------:R-:W-:Y:S01]  /*2b70*/  FADD.FTZ R22, RZ, R5 ;  /* 0x00000005ff167221 */ /* 0x000fe20000010000 */
[----:B------:R-:W-:Y:S01]  /*2b80*/  FADD.FTZ R4, RZ, R4 ;  /* 0x00000004ff047221 */ /* 0x000fe20000010000 */
[----:B------:R-:W-:Y:S01]  /*2b90*/  MOV R17, RZ ;  /* 0x000000ff00117202 */ /* 0x000fe20000000f00 */
[----:B------:R-:W5:Y:S01]  /*2ba0*/  SHFL.BFLY PT, R14, R49, 0x2, 0x1f ;  /* 0x0c401f00310e7f89 */ /* 0x000f6200000e0000 */
[----:B------:R-:W-:Y:S01]  /*2bb0*/  FADD.FTZ R29, RZ, R9 ;  /* 0x00000009ff1d7221 */ /* 0x000fe20000010000 */
[----:B------:R-:W-:Y:S01]  /*2bc0*/  IMAD.MOV.U32 R21, RZ, RZ, RZ ;  /* 0x000000ffff157224 */ /* 0x000fe200078e00ff */
[----:B------:R-:W-:Y:S01]  /*2bd0*/  CS2R R74, SRZ ;  /* 0x00000000004a7805 */ /* 0x000fe2000001ff00 */
[----:B-1----:R-:W-:Y:S01]  /*2be0*/  FADD.FTZ R48, R48, R39 ;  /* 0x0000002730307221 */ /* 0x002fe20000010000 */
[----:B------:R-:W-:Y:S01]  /*2bf0*/  MOV R39, RZ ;  /* 0x000000ff00277202 */ /* 0x000fe20000000f00 */
[----:B------:R-:W1:Y:S01]  /*2c00*/  SHFL.BFLY PT, R61, R60, 0x2, 0x1f ;  /* 0x0c401f003c3d7f89 */ /* 0x000e6200000e0000 */
[----:B------:R-:W-:Y:S01]  /*2c10*/  FADD.FTZ R32, RZ, R10 ;  /* 0x0000000aff207221 */ /* 0x000fe20000010000 */
[----:B--2---:R-:W-:Y:S01]  /*2c20*/  FADD.FTZ R44, R44, R35 ;  /* 0x000000232c2c7221 */ /* 0x004fe20000010000 */
[----:B------:R-:W-:-:S02]  /*2c30*/  HFMA2 R35, -RZ, RZ, 0, 0 ;  /* 0x00000000ff237431 */ /* 0x000fc400000001ff */
[----:B------:R-:W-:Y:S01]  /*2c40*/  FADD.FTZ R39, RZ, R39 ;  /* 0x00000027ff277221 */ /* 0x000fe20000010000 */
[----:B------:R-:W2:Y:S01]  /*2c50*/  SHFL.BFLY PT, R70, R53, 0x2, 0x1f ;  /* 0x0c401f0035467f89 */ /* 0x000ea200000e0000 */
[----:B0-----:R-:W-:Y:S01]  /*2c60*/  FADD.FTZ R79, R0, R79 ;  /* 0x0000004f004f7221 */ /* 0x001fe20000010000 */
[----:B------:R-:W-:Y:S02]  /*2c70*/  HFMA2 R0, -RZ, RZ, 0, 0 ;  /* 0x00000000ff007431 */ /* 0x000fe400000001ff */
[----:B------:R-:W-:Y:S01]  /*2c80*/  FADD.FTZ R33, RZ, R17 ;  /* 0x00000011ff217221 */ /* 0x000fe20000010000 */
[----:B------:R-:W0:Y:S01]  /*2c90*/  SHFL.BFLY PT, R64, R39, 0x2, 0x1f ;  /* 0x0c401f0027407f89 */ /* 0x000e2200000e0000 */
[----:B---3--:R-:W-:Y:S01]  /*2ca0*/  FADD.FTZ R24, R6, R19 ;  /* 0x0000001306187221 */ /* 0x008fe20000010000 */
[----:B------:R-:W-:Y:S01]  /*2cb0*/  FADD.FTZ R40, RZ, R21 ;  /* 0x00000015ff287221 */ /* 0x000fe20000010000 */
[----:B------:R-:W-:Y:S01]  /*2cc0*/  FADD.FTZ R36, RZ, R18 ;  /* 0x00000012ff247221 */ /* 0x000fe20000010000 */
[----:B------:R-:W-:Y:S01]  /*2cd0*/  FADD.FTZ R35, RZ, R35 ;  /* 0x00000023ff237221 */ /* 0x000fe20000010000 */
[----:B----4-:R-:W-:Y:S01]  /*2ce0*/  FADD.FTZ R52, R52, R65 ;  /* 0x0000004134347221 */ /* 0x010fe20000010000 */
[----:B------:R-:W3:Y:S01]  /*2cf0*/  SHFL.BFLY PT, R5, R2, 0x2, 0x1f ;  /* 0x0c401f0002057f89 */ /* 0x000ee200000e0000 */
[----:B------:R-:W-:Y:S01]  /*2d00*/  FADD.FTZ R75, RZ, R75 ;  /* 0x0000004bff4b7221 */ /* 0x000fe20000010000 */
[----:B------:R-:W-:Y:S01]  /*2d10*/  FADD.FTZ R0, RZ, R0 ;  /* 0x00000000ff007221 */ /* 0x000fe20000010000 */
[----:B-----5:R-:W-:Y:S01]  /*2d20*/  FADD.FTZ R49, R49, R14 ;  /* 0x0000000e31317221 */ /* 0x020fe20000010000 */
[----:B------:R-:W4:Y:S01]  /*2d30*/  SHFL.BFLY PT, R66, R35, 0x2, 0x1f ;  /* 0x0c401f0023427f89 */ /* 0x000f2200000e0000 */
[----:B------:R-:W-:-:S02]  /*2d40*/  MOV R14, RZ ;  /* 0x000000ff000e7202 */ /* 0x000fc40000000f00 */
[----:B------:R-:W-:Y:S01]  /*2d50*/  CS2R R56, SRZ ;  /* 0x0000000000387805 */ /* 0x000fe2000001ff00 */
[----:B------:R-:W-:Y:S01]  /*2d60*/  FADD.FTZ R25, RZ, R7 ;  /* 0x00000007ff197221 */ /* 0x000fe20000010000 */
[----:B------:R-:W5:Y:S01]  /*2d70*/  SHFL.BFLY PT, R19, R0, 0x2, 0x1f ;  /* 0x0c401f0000137f89 */ /* 0x000f6200000e0000 */
[----:B-1----:R-:W-:Y:S01]  /*2d80*/  FADD.FTZ R60, R60, R61 ;  /* 0x0000003d3c3c7221 */ /* 0x002fe20000010000 */
[--C-:B------:R-:W-:Y:S01]  /*2d90*/  FADD.FTZ R59, RZ, R14.reuse ;  /* 0x0000000eff3b7221 */ /* 0x100fe20000010000 */
[--C-:B------:R-:W-:Y:S01]  /*2da0*/  FADD.FTZ R61, RZ, R14.reuse ;  /* 0x0000000eff3d7221 */ /* 0x100fe20000010000 */
[----:B------:R-:W-:Y:S01]  /*2db0*/  FADD.FTZ R67, RZ, R14 ;  /* 0x0000000eff437221 */ /* 0x000fe20000010000 */
[----:B------:R-:W1:Y:S01]  /*2dc0*/  SHFL.BFLY PT, R9, R4, 0x2, 0x1f ;  /* 0x0c401f0004097f89 */ /* 0x000e6200000e0000 */
[----:B--2---:R-:W-:Y:S01]  /*2dd0*/  FADD.FTZ R53, R53, R70 ;  /* 0x0000004635357221 */ /* 0x004fe20000010000 */
[----:B------:R-:W-:Y:S01]  /*2de0*/  CS2R R70, SRZ ;  /* 0x0000000000467805 */ /* 0x000fe2000001ff00 */
[----:B------:R-:W-:Y:S01]  /*2df0*/  FADD.FTZ R28, RZ, R8 ;  /* 0x00000008ff1c7221 */ /* 0x000fe20000010000 */
[----:B------:R-:W2:Y:S01]  /*2e00*/  SHFL.BFLY PT, R23, R32, 0x2, 0x1f ;  /* 0x0c401f0020177f89 */ /* 0x000ea200000e0000 */
[----:B0-----:R-:W-:Y:S01]  /*2e10*/  FADD.FTZ R39, R39, R64 ;  /* 0x0000004027277221 */ /* 0x001fe20000010000 */
[----:B------:R-:W-:Y:S01]  /*2e20*/  CS2R R64, SRZ ;  /* 0x0000000000407805 */ /* 0x000fe2000001ff00 */
[----:B------:R-:W-:Y:S01]  /*2e30*/  FADD.FTZ R56, RZ, R56 ;  /* 0x00000038ff387221 */ /* 0x000fe20000010000 */
[----:B------:R-:W-:Y:S01]  /*2e40*/  FADD.FTZ R70, RZ, R70 ;  /* 0x00000046ff467221 */ /* 0x000fe20000010000 */
[----:B------:R-:W0:Y:S01]  /*2e50*/  SHFL.BFLY PT, R18, R33, 0x2, 0x1f ;  /* 0x0c401f0021127f89 */ /* 0x000e2200000e0000 */
[----:B------:R-:W-:Y:S01]  /*2e60*/  FADD.FTZ R57, RZ, R57 ;  /* 0x00000039ff397221 */ /* 0x000fe20000010000 */
[----:B---3--:R-:W-:Y:S01]  /*2e70*/  FADD.FTZ R78, R2, R5 ;  /* 0x00000005024e7221 */ /* 0x008fe20000010000 */
[----:B------:R-:W-:Y:S01]  /*2e80*/  FADD.FTZ R64, RZ, R64 ;  /* 0x00000040ff407221 */ /* 0x000fe20000010000 */
[----:B------:R-:W-:Y:S01]  /*2e90*/  IMAD.MOV.U32 R5, RZ, RZ, RZ ;  /* 0x000000ffff057224 */ /* 0x000fe200078e00ff */
[----:B------:R-:W3:Y:S01]  /*2ea0*/  SHFL.BFLY PT, R83, R70, 0x2, 0x1f ;  /* 0x0c401f0046537f89 */ /* 0x000ee200000e0000 */
[----:B----4-:R-:W-:Y:S01]  /*2eb0*/  FADD.FTZ R35, R35, R66 ;  /* 0x0000004223237221 */ /* 0x010fe20000010000 */
[----:B------:R-:W-:Y:S01]  /*2ec0*/  MOV R66, RZ ;  /* 0x000000ff00427202 */ /* 0x000fe20000000f00 */
[----:B------:R-:W-:Y:S01]  /*2ed0*/  FADD.FTZ R5, RZ, R5 ;  /* 0x00000005ff057221 */ /* 0x000fe20000010000 */
[----:B------:R-:W4:Y:S01]  /*2ee0*/  SHFL.BFLY PT, R14, R64, 0x2, 0x1f ;  /* 0x0c401f00400e7f89 */ /* 0x000f2200000e0000 */
[----:B-----5:R-:W-:Y:S01]  /*2ef0*/  FADD.FTZ R0, R0, R19 ;  /* 0x0000001300007221 */ /* 0x020fe20000010000 */
[----:B------:R-:W-:Y:S01]  /*2f00*/  FADD.FTZ R74, RZ, R74 ;  /* 0x0000004aff4a7221 */ /* 0x000fe20000010000 */
[----:B------:R-:W-:Y:S01]  /*2f10*/  FADD.FTZ R66, RZ, R66 ;  /* 0x00000042ff427221 */ /* 0x000fe20000010000 */
[----:B------:R-:W5:Y:S01]  /*2f20*/  SHFL.BFLY PT, R31, R40, 0x2, 0x1f ;  /* 0x0c401f00281f7f89 */ /* 0x000f6200000e0000 */
[----:B------:R-:W-:Y:S01]  /*2f30*/  FADD.FTZ R65, RZ, R65 ;  /* 0x00000041ff417221 */ /* 0x000fe20000010000 */
[----:B-1----:R-:W-:Y:S01]  /*2f40*/  FADD.FTZ R20, R4, R9 ;  /* 0x0000000904147221 */ /* 0x002fe20000010000 */
[----:B------:R-:W-:Y:S01]  /*2f50*/  MOV R9, RZ ;  /* 0x000000ff00097202 */ /* 0x000fe20000000f00 */
[----:B------:R-:W1:Y:S01]  /*2f60*/  SHFL.BFLY PT, R19, R66, 0x2, 0x1f ;  /* 0x0c401f0042137f89 */ /* 0x000e6200000e0000 */
[----:B------:R-:W-:-:S02]  /*2f70*/  HFMA2 R41, -RZ, RZ, 0, 0 ;  /* 0x00000000ff297431 */ /* 0x000fc400000001ff */
[----:B--2---:R-:W-:Y:S01]  /*2f80*/  FADD.FTZ R32, R32, R23 ;  /* 0x0000001720207221 */ /* 0x004fe20000010000 */
[----:B------:R-:W-:Y:S01]  /*2f90*/  HFMA2 R23, -RZ, RZ, 0, 0 ;  /* 0x00000000ff177431 */ /* 0x000fe200000001ff */
[----:B------:R-:W2:Y:S01]  /*2fa0*/  SHFL.BFLY PT, R27, R36, 0x2, 0x1f ;  /* 0x0c401f00241b7f89 */ /* 0x000ea200000e0000 */
[----:B------:R-:W-:Y:S01]  /*2fb0*/  FADD.FTZ R9, RZ, R9 ;  /* 0x00000009ff097221 */ /* 0x000fe20000010000 */
[----:B------:R-:W-:Y:S02]  /*2fc0*/  HFMA2 R51, -RZ, RZ, 0, 0 ;  /* 0x00000000ff337431 */ /* 0x000fe400000001ff */
[----:B0-----:R-:W-:Y:S01]  /*2fd0*/  FADD.FTZ R33, R33, R18 ;  /* 0x0000001221217221 */ /* 0x001fe20000010000 */
[----:B------:R-:W0:Y:S01]  /*2fe0*/  SHFL.BFLY PT, R4, R5, 0x2, 0x1f ;  /* 0x0c401f0005047f89 */ /* 0x000e2200000e0000 */
[----:B------:R-:W-:Y:S01]  /*2ff0*/  MOV R18, RZ ;  /* 0x000000ff00127202 */ /* 0x000fe20000000f00 */
[----:B------:R-:W-:Y:S01]  /*3000*/  FADD.FTZ R45, RZ, R45 ;  /* 0x0000002dff2d7221 */ /* 0x000fe20000010000 */
[----:B------:R-:W-:Y:S01]  /*3010*/  FADD.FTZ R41, RZ, R41 ;  /* 0x00000029ff297221 */ /* 0x000fe20000010000 */
[----:B------:R-:W0:Y:S01]  /*3020*/  SHFL.BFLY PT, R8, R25, 0x2, 0x1f ;  /* 0x0c401f0019087f89 */ /* 0x000e2200000e0000 */
[----:B---3--:R-:W-:Y:S01]  /*3030*/  FADD.FTZ R70, R70, R83 ;  /* 0x0000005346467221 */ /* 0x008fe20000010000 */
        /* <DEDUP_REMOVED lines=8> */
[----:B------:R-:W-:-:S02]  /*30c0*/  IMAD.MOV.U32 R31, RZ, RZ, RZ ;  /* 0x000000ffff1f7224 */ /* 0x000fc400078e00ff */
[----:B------:R-:W-:Y:S01]  /*30d0*/  FADD.FTZ R16, RZ, R3 ;  /* 0x00000003ff107221 */ /* 0x000fe20000010000 */
[----:B-1----:R-:W-:Y:S01]  /*30e0*/  FADD.FTZ R66, R66, R19 ;  /* 0x0000001342427221 */ /* 0x002fe20000010000 */
[----:B------:R-:W1:Y:S01]  /*30f0*/  SHFL.BFLY PT, R63, R56, 0x2, 0x1f ;  /* 0x0c401f00383f7f89 */ /* 0x000e6200000e0000 */
[----:B------:R-:W-:Y:S02]  /*3100*/  HFMA2 R19, -RZ, RZ, 0, 0 ;  /* 0x00000000ff137431 */ /* 0x000fe400000001ff */
[----:B------:R-:W-:Y:S01]  /*3110*/  FADD.FTZ R31, RZ, R31 ;  /* 0x0000001fff1f7221 */ /* 0x000fe20000010000 */
[----:B--2---:R-:W-:Y:S01]  /*3120*/  FADD.FTZ R36, R36, R27 ;  /* 0x0000001b24247221 */ /* 0x004fe20000010000 */
[----:B------:R-:W2:Y:S01]  /*3130*/  SHFL.BFLY PT, R26, R37, 0x2, 0x1f ;  /* 0x0c401f00251a7f89 */ /* 0x000ea200000e0000 */
[----:B------:R-:W-:Y:S01]  /*3140*/  MOV R27, RZ ;  /* 0x000000ff001b7202 */ /* 0x000fe20000000f00 */
[----:B------:R-:W-:Y:S02]  /*3150*/  HFMA2 R43, -RZ, RZ, 0, 0 ;  /* 0x00000000ff2b7431 */ /* 0x000fe400000001ff */
[----:B0-----:R-:W-:Y:S01]  /*3160*/  FADD.FTZ R5, R5, R4 ;  /* 0x0000000405057221 */ /* 0x001fe20000010000 */
[----:B------:R-:W0:Y:S01]  /*3170*/  SHFL.BFLY PT, R68, R57, 0x2, 0x1f ;  /* 0x0c401f0039447f89 */ /* 0x000e2200000e0000 */
[----:B------:R-:W-:Y:S01]  /*3180*/  MOV R47, RZ ;  /* 0x000000ff002f7202 */ /* 0x000fe20000000f00 */
[----:B------:R-:W-:Y:S01]  /*3190*/  FADD.FTZ R27, RZ, R27 ;  /* 0x0000001bff1b7221 */ /* 0x000fe20000010000 */
[--C-:B------:R-:W-:Y:S01]  /*31a0*/  FADD.FTZ R83, RZ, R19.reuse ;  /* 0x00000013ff537221 */ /* 0x100fe20000010000 */
[----:B------:R-:W-:Y:S01]  /*31b0*/  FADD.FTZ R19, RZ, R19 ;  /* 0x00000013ff137221 */ /* 0x000fe20000010000 */
[----:B------:R-:W5:Y:S01]  /*31c0*/  SHFL.BFLY PT, R72, R61, 0x2, 0x1f ;  /* 0x0c401f003d487f89 */ /* 0x000f6200000e0000 */
[----:B------:R-:W-:Y:S01]  /*31d0*/  FADD.FTZ R25, R25, R8 ;  /* 0x0000000819197221 */ /* 0x000fe20000010000 */
[----:B------:R-:W-:-:S02]  /*31e0*/  IMAD.MOV.U32 R55, RZ, RZ, RZ ;  /* 0x000000ffff377224 */ /* 0x000fc400078e00ff */
[----:B---3--:R-:W-:Y:S01]  /*31f0*/  FADD.FTZ R28, R28, R21 ;  /* 0x000000151c1c7221 */ /* 0x008fe20000010000 */
[----:B------:R-:W3:Y:S01]  /*3200*/  SHFL.BFLY PT, R81, R74, 0x2, 0x1f ;  /* 0x0c401f004a517f89 */ /* 0x000ee200000e0000 */
[----:B------:R-:W-:Y:S01]  /*3210*/  FADD.FTZ R43, RZ, R43 ;  /* 0x0000002bff2b7221 */ /* 0x000fe20000010000 */
[----:B------:R-:W-:Y:S01]  /*3220*/  FADD.FTZ R47, RZ, R47 ;  /* 0x0000002fff2f7221 */ /* 0x000fe20000010000 */
[----:B----4-:R-:W-:Y:S01]  /*3230*/  FADD.FTZ R75, R75, R14 ;  /* 0x0000000e4b4b7221 */ /* 0x010fe20000010000 */
[----:B------:R-:W4:Y:S01]  /*3240*/  SHFL.BFLY PT, R8, R9, 0x2, 0x1f ;  /* 0x0c401f0009087f89 */ /* 0x000f2200000e0000 */
[----:B------:R-:W-:Y:S01]  /*3250*/  FADD.FTZ R55, RZ, R55 ;  /* 0x00000037ff377221 */ /* 0x000fe20000010000 */
[----:B-1----:R-:W-:Y:S02]  /*3260*/  FADD.FTZ R56, R56, R63 ;  /* 0x0000003f38387221 */ /* 0x002fe40000010000 */
[----:B------:R-:W1:Y:S01]  /*3270*/  SHFL.BFLY PT, R14, R19, 0x2, 0x1f ;  /* 0x0c401f00130e7f89 */ /* 0x000e6200000e0000 */
[----:B------:R-:W-:-:S02]  /*3280*/  HFMA2 R63, -RZ, RZ, 0, 0 ;  /* 0x00000000ff3f7431 */ /* 0x000fc400000001ff */
[----:B--2---:R-:W-:Y:S01]  /*3290*/  FADD.FTZ R37, R37, R26 ;  /* 0x0000001a25257221 */ /* 0x004fe20000010000 */
[----:B------:R-:W2:Y:S01]  /*32a0*/  SHFL.BFLY PT, R4, R5, 0x1, 0x1f ;  /* 0x0c201f0005047f89 */ /* 0x000ea200000e0000 */
[----:B0-----:R-:W-:-:S03]  /*32b0*/  FADD.FTZ R57, R57, R68 ;  /* 0x0000004439397221 */ /* 0x001fc60000010000 */
[----:B------:R-:W0:Y:S01]  /*32c0*/  SHFL.BFLY PT, R34, R31, 0x2, 0x1f ;  /* 0x0c401f001f227f89 */ /* 0x000e2200000e0000 */
[----:B------:R-:W-:Y:S01]  /*32d0*/  CS2R R68, SRZ ;  /* 0x0000000000447805 */ /* 0x000fe2000001ff00 */
[----:B------:R-:W-:Y:S02]  /*32e0*/  FADD.FTZ R63, RZ, R63 ;  /* 0x0000003fff3f7221 */ /* 0x000fe40000010000 */
[----:B------:R-:W0:Y:S01]  /*32f0*/  SHFL.BFLY PT, R21, R18, 0x2, 0x1f ;  /* 0x0c401f0012157f89 */ /* 0x000e2200000e0000 */
[----:B-----5:R-:W-:Y:S01]  /*3300*/  FADD.FTZ R61, R61, R72 ;  /* 0x000000483d3d7221 */ /* 0x020fe20000010000 */
[----:B------:R-:W-:Y:S01]  /*3310*/  CS2R R72, SRZ ;  /* 0x0000000000487805 */ /* 0x000fe2000001ff00 */
[----:B------:R-:W-:Y:S01]  /*3320*/  FADD.FTZ R68, RZ, R68 ;  /* 0x00000044ff447221 */ /* 0x000fe20000010000 */
[----:B------:R-:W5:Y:S01]  /*3330*/  SHFL.BFLY PT, R26, R23, 0x2, 0x1f ;  /* 0x0c401f00171a7f89 */ /* 0x000f6200000e0000 */
[----:B---3--:R-:W-:Y:S01]  /*3340*/  FADD.FTZ R74, R74, R81 ;  /* 0x000000514a4a7221 */ /* 0x008fe20000010000 */
[----:B------:R-:W-:-:S02]  /*3350*/  FADD.FTZ R69, RZ, R69 ;  /* 0x00000045ff457221 */ /* 0x000fc40000010000 */
[----:B------:R-:W3:Y:S01]  /*3360*/  SHFL.BFLY PT, R30, R27, 0x2, 0x1f ;  /* 0x0c401f001b1e7f89 */ /* 0x000ee200000e0000 */
[----:B----4-:R-:W-:Y:S01]  /*3370*/  FADD.FTZ R9, R9, R8 ;  /* 0x0000000809097221 */ /* 0x010fe20000010000 */
[----:B------:R-:W-:Y:S01]  /*3380*/  FADD.FTZ R72, RZ, R72 ;  /* 0x00000048ff487221 */ /* 0x000fe20000010000 */
[----:B------:R-:W-:Y:S01]  /*3390*/  FADD.FTZ R73, RZ, R73 ;  /* 0x00000049ff497221 */ /* 0x000fe20000010000 */
[----:B------:R-:W4:Y:S01]  /*33a0*/  SHFL.BFLY PT, R76, R65, 0x2, 0x1f ;  /* 0x0c401f00414c7f89 */ /* 0x000f2200000e0000 */
[----:B-1----:R-:W-:Y:S01]  /*33b0*/  FADD.FTZ R81, R19, R14 ;  /* 0x0000000e13517221 */ /* 0x002fe20000010000 */
[----:B------:R-:W-:Y:S02]  /*33c0*/  IMAD.MOV.U32 R14, RZ, RZ, RZ ;  /* 0x000000ffff0e7224 */ /* 0x000fe400078e00ff */
[----:B------:R-:W1:Y:S01]  /*33d0*/  SHFL.BFLY PT, R77, R68, 0x2, 0x1f ;  /* 0x0c401f00444d7f89 */ /* 0x000e6200000e0000 */
[----:B--2---:R-:W-:Y:S01]  /*33e0*/  FADD.FTZ R4, R5, R4 ;  /* 0x0000000405047221 */ /* 0x004fe20000010000 */
[----:B------:R-:W-:-:S02]  /*33f0*/  FADD.FTZ R5, RZ, R14 ;  /* 0x0000000eff057221 */ /* 0x000fc40000010000 */
[----:B------:R-:W2:Y:S01]  /*3400*/  SHFL.BFLY PT, R82, R63, 0x2, 0x1f ;  /* 0x0c401f003f527f89 */ /* 0x000ea200000e0000 */
[----:B0-----:R-:W-:Y:S01]  /*3410*/  FADD.FTZ R31, R31, R34 ;  /* 0x000000221f1f7221 */ /* 0x001fe20000010000 */
[----:B------:R-:W-:Y:S02]  /*3420*/  FADD.FTZ R18, R18, R21 ;  /* 0x0000001512127221 */ /* 0x000fe40000010000 */
[----:B------:R-:W0:Y:S01]  /*3430*/  SHFL.BFLY PT, R34, R69, 0x2, 0x1f ;  /* 0x0c401f0045227f89 */ /* 0x000e2200000e0000 */
[----:B-----5:R-:W-:-:S03]  /*3440*/  FADD.FTZ R23, R23, R26 ;  /* 0x0000001a17177221 */ /* 0x020fc60000010000 */
[----:B------:R-:W5:Y:S01]  /*3450*/  SHFL.BFLY PT, R21, R72, 0x2, 0x1f ;  /* 0x0c401f0048157f89 */ /* 0x000f6200000e0000 */
[----:B---3--:R-:W-:-:S03]  /*3460*/  FADD.FTZ R27, R27, R30 ;  /* 0x0000001e1b1b7221 */ /* 0x008fc60000010000 */
[----:B------:R-:W3:Y:S01]  /*3470*/  SHFL.BFLY PT, R8, R9, 0x1, 0x1f ;  /* 0x0c201f0009087f89 */ /* 0x000ee200000e0000 */
[----:B----4-:R-:W-:-:S03]  /*3480*/  FADD.FTZ R65, R65, R76 ;  /* 0x0000004c41417221 */ /* 0x010fc60000010000 */
[----:B------:R-:W4:Y:S01]  /*3490*/  SHFL.BFLY PT, R46, R41, 0x2, 0x1f ;  /* 0x0c401f00292e7f89 */ /* 0x000f2200000e0000 */
[----:B-1----:R-:W-:-:S03]  /*34a0*/  FADD.FTZ R68, R68, R77 ;  /* 0x0000004d44447221 */ /* 0x002fc60000010000 */
[----:B------:R-:W1:Y:S01]  /*34b0*/  SHFL.BFLY PT, R50, R45, 0x2, 0x1f ;  /* 0x0c401f002d327f89 */ /* 0x000e6200000e0000 */
[----:B------:R-:W-:Y:S01]  /*34c0*/  CS2R R76, SRZ ;  /* 0x00000000004c7805 */ /* 0x000fe2000001ff00 */
[----:B--2---:R-:W-:Y:S02]  /*34d0*/  FADD.FTZ R63, R63, R82 ;  /* 0x000000523f3f7221 */ /* 0x004fe40000010000 */
[----:B------:R-:W2:Y:S01]  /*34e0*/  SHFL.BFLY PT, R54, R51, 0x2, 0x1f ;  /* 0x0c401f0033367f89 */ /* 0x000ea200000e0000 */
[----:B------:R-:W-:Y:S02]  /*34f0*/  MOV R82, RZ ;  /* 0x000000ff00527202 */ /* 0x000fe40000000f00 */
[----:B------:R-:W-:Y:S01]  /*3500*/  FADD.FTZ R77, RZ, R77 ;  /* 0x0000004dff4d7221 */ /* 0x000fe20000010000 */
[----:B------:R-:W2:Y:S01]  /*3510*/  SHFL.BFLY PT, R26, R67, 0x2, 0x1f ;  /* 0x0c401f00431a7f89 */ /* 0x000ea200000e0000 */
[----:B0-----:R-:W-:Y:S01]  /*3520*/  FADD.FTZ R69, R69, R34 ;  /* 0x0000002245457221 */ /* 0x001fe20000010000 */
[----:B------:R-:W-:Y:S01]  /*3530*/  FADD.FTZ R82, RZ, R82 ;  /* 0x00000052ff527221 */ /* 0x000fe20000010000 */
[----:B------:R-:W-:Y:S01]  /*3540*/  FADD.FTZ R76, RZ, R76 ;  /* 0x0000004cff4c7221 */ /* 0x000fe20000010000 */
        /* <DEDUP_REMOVED lines=9> */
[----:B--2---:R-:W-:-:S03]  /*35e0*/  FADD.FTZ R51, R51, R54 ;  /* 0x0000003633337221 */ /* 0x004fc60000010000 */
[----:B------:R-:W2:Y:S01]  /*35f0*/  SHFL.BFLY PT, R3, R80, 0x2, 0x1f ;  /* 0x0c401f0050037f89 */ /* 0x000ea200000e0000 */
[----:B------:R-:W-:-:S03]  /*3600*/  FADD.FTZ R67, R67, R26 ;  /* 0x0000001a43437221 */ /* 0x000fc60000010000 */
[----:B------:R-:W2:Y:S01]  /*3610*/  SHFL.BFLY PT, R10, R29, 0x2, 0x1f ;  /* 0x0c401f001d0a7f89 */ /* 0x000ea200000e0000 */
[----:B0-----:R-:W-:-:S03]  /*3620*/  FADD.FTZ R71, R71, R30 ;  /* 0x0000001e47477221 */ /* 0x001fc60000010000 */
[----:B------:R-:W0:Y:S01]  /*3630*/  SHFL.BFLY PT, R34, R77, 0x2, 0x1f ;  /* 0x0c401f004d227f89 */ /* 0x000e2200000e0000 */
[----:B-----5:R-:W-:Y:S01]  /*3640*/  FADD.FTZ R9, R5, R14 ;  /* 0x0000000e05097221 */ /* 0x020fe20000010000 */
[----:B------:R-:W-:Y:S02]  /*3650*/  HFMA2 R14, -RZ, RZ, 0, 0 ;  /* 0x00000000ff0e7431 */ /* 0x000fe400000001ff */
[----:B------:R-:W5:Y:S01]  /*3660*/  SHFL.BFLY PT, R21, R82, 0x2, 0x1f ;  /* 0x0c401f0052157f89 */ /* 0x000f6200000e0000 */
[----:B---3--:R-:W-:Y:S01]  /*3670*/  FADD.FTZ R16, R16, R7 ;  /* 0x0000000710107221 */ /* 0x008fe20000010000 */
[----:B------:R-:W-:Y:S02]  /*3680*/  HFMA2 R7, -RZ, RZ, 0, 0 ;  /* 0x00000000ff077431 */ /* 0x000fe400000001ff */
[----:B------:R-:W3:Y:S01]  /*3690*/  SHFL.BFLY PT, R46, R43, 0x2, 0x1f ;  /* 0x0c401f002b2e7f89 */ /* 0x000ee200000e0000 */
[----:B----4-:R-:W-:Y:S01]  /*36a0*/  FADD.FTZ R22, R22, R17 ;  /* 0x0000001116167221 */ /* 0x010fe20000010000 */
[----:B------:R-:W-:-:S02]  /*36b0*/  HFMA2 R17, -RZ, RZ, 0, 0 ;  /* 0x00000000ff117431 */ /* 0x000fc400000001ff */
[----:B------:R-:W4:Y:S01]  /*36c0*/  SHFL.BFLY PT, R50, R47, 0x2, 0x1f ;  /* 0x0c401f002f327f89 */ /* 0x000f2200000e0000 */
[----:B-1----:R-:W-:Y:S01]  /*36d0*/  FADD.FTZ R0, R0, R19 ;  /* 0x0000001300007221 */ /* 0x002fe20000010000 */
[----:B------:R-:W-:Y:S02]  /*36e0*/  FADD.FTZ R19, RZ, R14 ;  /* 0x0000000eff137221 */ /* 0x000fe40000010000 */
[----:B------:R-:W1:Y:S01]  /*36f0*/  SHFL.BFLY PT, R58, R55, 0x2, 0x1f ;  /* 0x0c401f00373a7f89 */ /* 0x000e6200000e0000 */
[----:B--2---:R-:W-:Y:S01]  /*3700*/  FADD.FTZ R80, R80, R3 ;  /* 0x0000000350507221 */ /* 0x004fe20000010000 */
[----:B------:R-:W-:Y:S01]  /*3710*/  MOV R3, RZ ;  /* 0x000000ff00037202 */ /* 0x000fe20000000f00 */
[----:B------:R-:W-:Y:S01]  /*3720*/  FADD.FTZ R7, RZ, R7 ;  /* 0x00000007ff077221 */ /* 0x000fe20000010000 */
[----:B------:R-:W2:Y:S01]  /*3730*/  SHFL.BFLY PT, R38, R73, 0x2, 0x1f ;  /* 0x0c401f0049267f89 */ /* 0x000ea200000e0000 */
[----:B------:R-:W-:Y:S01]  /*3740*/  FADD.FTZ R17, RZ, R17 ;  /* 0x00000011ff117221 */ /* 0x000fe20000010000 */
[----:B------:R-:W-:Y:S01]  /*3750*/  FADD.FTZ R29, R29, R10 ;  /* 0x0000000a1d1d7221 */ /* 0x000fe20000010000 */
[----:B------:R-:W-:Y:S01]  /*3760*/  FADD.FTZ R3, RZ, R3 ;  /* 0x00000003ff037221 */ /* 0x000fe20000010000 */
[----:B------:R-:W2:Y:S01]  /*3770*/  SHFL.BFLY PT, R26, R83, 0x2, 0x1f ;  /* 0x0c401f00531a7f89 */ /* 0x000ea200000e0000 */
[----:B0-----:R-:W-:-:S03]  /*3780*/  FADD.FTZ R77, R77, R34 ;  /* 0x000000224d4d7221 */ /* 0x001fc60000010000 */
        /* <DEDUP_REMOVED lines=15> */
[----:B-----5:R-:W-:-:S03]  /*3880*/  FADD.FTZ R49, R49, R54 ;  /* 0x0000003631317221 */ /* 0x020fc60000010000 */
[----:B------:R-:W5:Y:S01]  /*3890*/  SHFL.BFLY PT, R34, R29, 0x1, 0x1f ;  /* 0x0c201f001d227f89 */ /* 0x000f6200000e0000 */
[----:B---3--:R-:W-:-:S03]  /*38a0*/  FADD.FTZ R59, R59, R62 ;  /* 0x0000003e3b3b7221 */ /* 0x008fc60000010000 */
[----:B------:R-:W3:Y:S01]  /*38b0*/  SHFL.BFLY PT, R21, R18, 0x1, 0x1f ;  /* 0x0c201f0012157f89 */ /* 0x000ee200000e0000 */
[----:B----4-:R-:W-:Y:S01]  /*38c0*/  FADD.FTZ R19, R19, R14 ;  /* 0x0000000e13137221 */ /* 0x010fe20000010000 */
[----:B------:R-:W-:Y:S02]  /*38d0*/  MOV R14, RZ ;  /* 0x000000ff000e7202 */ /* 0x000fe40000000f00 */
[----:B------:R-:W4:Y:S01]  /*38e0*/  SHFL.BFLY PT, R38, R36, 0x1, 0x1f ;  /* 0x0c201f0024267f89 */ /* 0x000f2200000e0000 */
[----:B-1----:R-:W-:Y:S02]  /*38f0*/  FADD.FTZ R66, R66, R5 ;  /* 0x0000000542427221 */ /* 0x002fe40000010000 */
[----:B------:R-:W-:Y:S01]  /*3900*/  FADD.FTZ R5, RZ, R14 ;  /* 0x0000000eff057221 */ /* 0x000fe20000010000 */
        /* <DEDUP_REMOVED lines=19> */
[----:B0-----:R-:W-:Y:S01]  /*3a40*/  FADD.FTZ R53, R53, R58 ;  /* 0x0000003a35357221 */ /* 0x001fe20000010000 */
[----:B-----5:R-:W-:Y:S02]  /*3a50*/  FADD.FTZ R23, R23, R26 ;  /* 0x0000001a17177221 */ /* 0x020fe40000010000 */
[----:B------:R-:W0:Y:S01]  /*3a60*/  SHFL.BFLY PT, R21, R72, 0x1, 0x1f ;  /* 0x0c201f0048157f89 */ /* 0x000e2200000e0000 */
        /* <DEDUP_REMOVED lines=9> */
[----:B------:R-:W5:Y:S04]  /*3b00*/  SHFL.BFLY PT, R10, R17, 0x1, 0x1f ;  /* 0x0c201f00110a7f89 */ /* 0x000f6800000e0000 */
[----:B------:R-:W5:Y:S01]  /*3b10*/  SHFL.BFLY PT, R6, R7, 0x1, 0x1f ;  /* 0x0c201f0007067f89 */ /* 0x000f6200000e0000 */
[----:B0-----:R-:W-:-:S03]  /*3b20*/  FADD.FTZ R72, R72, R21 ;  /* 0x0000001548487221 */ /* 0x001fc60000010000 */
        /* <DEDUP_REMOVED lines=9> */
[----:B-----5:R-:W-:-:S03]  /*3bc0*/  FADD.FTZ R10, R17, R10 ;  /* 0x0000000a110a7221 */ /* 0x020fc60000010000 */
[----:B------:R-:W5:Y:S01]  /*3bd0*/  SHFL.BFLY PT, R58, R55, 0x1, 0x1f ;  /* 0x0c201f00373a7f89 */ /* 0x000f6200000e0000 */
[----:B------:R-:W-:-:S03]  /*3be0*/  FADD.FTZ R6, R7, R6 ;  /* 0x0000000607067221 */ /* 0x000fc60000010000 */
        /* <DEDUP_REMOVED lines=11> */
[----:B-----5:R-:W-:Y:S01]  /*3ca0*/  FADD.FTZ R55, R55, R58 ;  /* 0x0000003a37377221 */ /* 0x020fe20000010000 */
[----:B------:R-:W-:Y:S02]  /*3cb0*/  FADD.FTZ R67, R67, R26 ;  /* 0x0000001a43437221 */ /* 0x000fe40000010000 */
        /* <DEDUP_REMOVED lines=10> */
[----:B------:R-:W2:Y:S04]  /*3d60*/  SHFL.BFLY PT, R92, R20, 0x1, 0x1f ;  /* 0x0c201f00145c7f89 */ /* 0x000ea800000e0000 */
[----:B------:R-:W2:Y:S01]  /*3d70*/  SHFL.BFLY PT, R96, R25, 0x1, 0x1f ;  /* 0x0c201f0019607f89 */ /* 0x000ea200000e0000 */
[----:B-----5:R-:W-:-:S03]  /*3d80*/  FADD.FTZ R34, R76, R21 ;  /* 0x000000154c227221 */ /* 0x020fc60000010000 */
        /* <DEDUP_REMOVED lines=40> */
[----:B------:R1:W2:Y:S01]  /*4010*/  SHFL.BFLY PT, R14, R54, 0x1, 0x1f ;  /* 0x0c201f00360e7f89 */ /* 0x0002a200000e0000 */
[----:B-----5:R-:W-:Y:S01]  /*4020*/  FADD.FTZ R42, R75, R42 ;  /* 0x0000002a4b2a7221 */ /* 0x020fe20000010000 */
[----:B0-----:R-:W-:Y:S01]  /*4030*/  FADD.FTZ R46, R77, R46 ;  /* 0x0000002e4d2e7221 */ /* 0x001fe20000010000 */
[----:B---3--:R-:W-:Y:S01]  /*4040*/  FADD.FTZ R26, R83, R26 ;  /* 0x0000001a531a7221 */ /* 0x008fe20000010000 */
[----:B----4-:R-:W-:Y:S01]  /*4050*/  FADD.FTZ R21, R82, R71 ;  /* 0x0000004752157221 */ /* 0x010fe20000010000 */
[----:B-1----:R-:W-:Y:S01]  /*4060*/  FADD.FTZ R50, R81, R50 ;  /* 0x0000003251327221 */ /* 0x002fe20000010000 */
[----:B--2---:R-:W-:-:S07]  /*4070*/  FADD.FTZ R58, R9, R58 ;  /* 0x0000003a093a7221 */ /* 0x004fce0000010000 */
.L_x_5534:
[----:B------:R-:W0:Y:S01]  /*4080*/  S2R R9, SR_TID.X ;  /* 0x0000000000097919 */ /* 0x000e220000002100 */
[----:B------:R-:W-:Y:S05]  /*4090*/  WARPSYNC.ALL ;  /* 0x0000000000007948 */ /* 0x000fea0003800000 */
[----:B------:R-:W-:Y:S06]  /*40a0*/  BAR.SYNC.DEFER_BLOCKING 0x0 ;  /* 0x0000000000007b1d */ /* 0x000fec0000010000 */
[----:B------:R-:W-:Y:S01]  /*40b0*/  BSSY.RECONVERGENT B0, `(.L_x_5327) ;  /* 0x0000052000007945 */ /* 0x000fe20003800200 */
[----:B0-----:R-:W-:-:S02]  /*40c0*/  LOP3.LUT P0, RZ, R9, 0x7, RZ, 0xc0, !PT ;  /* 0x0000000709ff7812 */ /* 0x001fc4000780c0ff */
[C---:B------:R-:W-:Y:S02]  /*40d0*/  LOP3.LUT R5, R9.reuse, 0x3c0, RZ, 0xc0, !PT ;  /* 0x000003c009057812 */ /* 0x040fe400078ec0ff */
[----:B------:R-:W-:Y:S02]  /*40e0*/  LOP3.LUT R11, R9, 0x3e7, RZ, 0xc0, !PT ;  /* 0x000003e7090b7812 */ /* 0x000fe400078ec0ff */
[----:B------:R-:W-:Y:S01]  /*40f0*/  ISETP.NE.OR P5, PT, R5, 0x40, P0 ;  /* 0x000000400500780c */ /* 0x000fe200007a5670 */
[----:B------:R-:W-:Y:S01]  /*4100*/  FADD.FTZ R5, R54, R14 ;  /* 0x0000000e36057221 */ /* 0x000fe20000010000 */
[----:B------:R-:W-:Y:S02]  /*4110*/  LOP3.LUT P1, RZ, R9, 0x3c7, RZ, 0xc0, !PT ;  /* 0x000003c709ff7812 */ /* 0x000fe4000782c0ff */
[----:B------:R-:W-:Y:S02]  /*4120*/  ISETP.NE.AND P3, PT, R11, 0x20, PT ;  /* 0x000000200b00780c */ /* 0x000fe40003f65270 */
[----:B------:R-:W-:-:S02]  /*4130*/  LOP3.LUT P2, RZ, R9, 0x3e7, RZ, 0xc0, !PT ;  /* 0x000003e709ff7812 */ /* 0x000fc4000784c0ff */
[----:B------:R-:W-:-:S05]  /*4140*/  ISETP.GT.U32.AND P4, PT, R9, 0x1f, PT ;  /* 0x0000001f0900780c */ /* 0x000fca0003f84070 */
[----:B------:R-:W-:Y:S08]  /*4150*/  @P5 BRA `(.L_x_5328) ;  /* 0x00000004001c5947 */ /* 0x000ff00003800000 */
        /* <DEDUP_REMOVED lines=71> */
.L_x_5328:
[----:B------:R-:W-:Y:S05]  /*45d0*/  BSYNC.RECONVERGENT B0 ;  /* 0x0000000000007941 */ /* 0x000fea0003800200 */
.L_x_5327:
[----:B------:R-:W-:Y:S06]  /*45e0*/  BAR.SYNC.DEFER_BLOCKING 0x0 ;  /* 0x0000000000007b1d */ /* 0x000fec0000010000 */
[----:B------:R-:W-:Y:S04]  /*45f0*/  BSSY.RECONVERGENT B0, `(.L_x_5329) ;  /* 0x0000089000007945 */ /* 0x000fe80003800200 */
[----:B------:R-:W-:Y:S05]  /*4600*/  @P1 BRA `(.L_x_5330) ;  /* 0x00000008001c1947 */ /* 0x000fea0003800000 */
[----:B------:R-:W1:Y:S01]  /*4610*/  S2UR UR5, SR_CgaCtaId ;  /* 0x00000000000579c3 */ /* 0x000e620000008800 */
[----:B------:R-:W-:Y:S01]  /*4620*/  UMOV UR4, 0x400 ;  /* 0x0000040000047882 */ /* 0x000fe20000000000 */
[----:B0-----:R-:W-:Y:S01]  /*4630*/  SHF.R.U32.HI R11, RZ, 0x1, R9 ;  /* 0x00000001ff0b7819 */ /* 0x001fe20000011609 */
[----:B------:R-:W-:Y:S01]  /*4640*/  UIADD3 UR4, UPT, UPT, UR4, 0x20, URZ ;  /* 0x0000002004047890 */ /* 0x000fe2000fffe0ff */
[----:B------:R-:W-:-:S04]  /*4650*/  SHF.L.U32 R12, R9, 0x5, RZ ;  /* 0x00000005090c7819 */ /* 0x000fc800000006ff */
[----:B------:R-:W-:Y:S01]  /*4660*/  LOP3.LUT R11, R12, 0x7c0c, R11, 0xc8, !PT ;  /* 0x00007c0c0c0b7812 */ /* 0x000fe200078ec80b */
[----:B-1----:R-:W-:-:S09]  /*4670*/  ULEA UR4, UR5, UR4, 0x18 ;  /* 0x0000000405047291 */ /* 0x002fd2000f8ec0ff */
[----:B------:R-:W0:Y:S04]  /*4680*/  LDS R12, [R11+UR4+0x10] ;  /* 0x000010040b0c7984 */ /* 0x000e280008000800 */
[----:B------:R-:W1:Y:S04]  /*4690*/  LDS R13, [R11+UR4] ;  /* 0x000000040b0d7984 */ /* 0x000e680008000800 */
[----:B------:R-:W2:Y:S04]  /*46a0*/  LDS R14, [R11+UR4+0x90] ;  /* 0x000090040b0e7984 */ /* 0x000ea80008000800 */
[----:B------:R-:W3:Y:S04]  /*46b0*/  LDS R15, [R11+UR4+0x20] ;  /* 0x000020040b0f7984 */ /* 0x000ee80008000800 */
[----:B------:R-:W4:Y:S04]  /*46c0*/  LDS R19, [R11+UR4+0x30] ;  /* 0x000030040b137984 */ /* 0x000f280008000800 */
[----:B------:R-:W5:Y:S04]  /*46d0*/  LDS R71, [R11+UR4+0x40] ;  /* 0x000040040b477984 */ /* 0x000f680008000800 */
        /* <DEDUP_REMOVED lines=22> */
[----:B------:R-:W-:-:S03]  /*4840*/  FADD.FTZ R24, R24, R75 ;  /* 0x0000004b18187221 */ /* 0x000fc60000010000 */
[----:B------:R-:W5:Y:S04]  /*4850*/  LDS R64, [R11+UR4+0x260] ;  /* 0x000260040b407984 */ /* 0x000f680008000800 */
[----:B------:R-:W5:Y:S01]  /*4860*/  LDS R70, [R11+UR4+0x280] ;  /* 0x000280040b467984 */ /* 0x000f620008000800 */
[----:B0-----:R-:W-:Y:S01]  /*4870*/  FADD.FTZ R51, R51, R68 ;  /* 0x0000004433337221 */ /* 0x001fe20000010000 */
[----:B-1----:R-:W-:Y:S02]  /*4880*/  FADD.FTZ R25, R25, R12 ;  /* 0x0000000c19197221 */ /* 0x002fe40000010000 */
[----:B------:R-:W0:Y:S01]  /*4890*/  LDS R76, [R11+UR4+0x290] ;  /* 0x000290040b4c7984 */ /* 0x000e220008000800 */
[----:B--2---:R-:W-:-:S03]  /*48a0*/  FADD.FTZ R28, R28, R13 ;  /* 0x0000000d1c1c7221 */ /* 0x004fc60000010000 */
[----:B------:R-:W1:Y:S01]  /*48b0*/  LDS R12, [R11+UR4+0xf0] ;  /* 0x0000f0040b0c7984 */ /* 0x000e620008000800 */
[----:B---3--:R-:W-:-:S03]  /*48c0*/  FADD.FTZ R45, R45, R14 ;  /* 0x0000000e2d2d7221 */ /* 0x008fc60000010000 */
[----:B------:R-:W2:Y:S01]  /*48d0*/  LDS R13, [R11+UR4+0xe0] ;  /* 0x0000e0040b0d7984 */ /* 0x000ea20008000800 */
[----:B----4-:R-:W-:-:S03]  /*48e0*/  FADD.FTZ R32, R32, R15 ;  /* 0x0000000f20207221 */ /* 0x010fc60000010000 */
[----:B------:R-:W3:Y:S01]  /*48f0*/  LDS R14, [R11+UR4+0x170] ;  /* 0x000170040b0e7984 */ /* 0x000ee20008000800 */
[----:B-----5:R-:W-:-:S03]  /*4900*/  FADD.FTZ R36, R36, R19 ;  /* 0x0000001324247221 */ /* 0x020fc60000010000 */
[----:B------:R-:W4:Y:S01]  /*4910*/  LDS R15, [R11+UR4+0x100] ;  /* 0x000100040b0f7984 */ /* 0x000f220008000800 */
[----:B------:R-:W-:-:S03]  /*4920*/  FADD.FTZ R52, R52, R71 ;  /* 0x0000004734347221 */ /* 0x000fc60000010000 */
        /* <DEDUP_REMOVED lines=46> */
[----:B------:R-:W-:Y:S01]  /*4c10*/  FADD.FTZ R58, R58, R73 ;  /* 0x000000493a3a7221 */ /* 0x000fe20000010000 */
        /* <DEDUP_REMOVED lines=24> */
[----:B-----5:R-:W-:Y:S01]  /*4da0*/  FADD.FTZ R50, R50, R71 ;  /* 0x0000004732327221 */ /* 0x020fe20000010000 */
[----:B0-----:R-:W-:Y:S02]  /*4db0*/  FADD.FTZ R61, R61, R12 ;  /* 0x0000000c3d3d7221 */ /* 0x001fe40000010000 */
[----:B------:R-:W0:Y:S01]  /*4dc0*/  LDS R12, [R11+UR4+0x310] ;  /* 0x000310040b0c7984 */ /* 0x000e220008000800 */
[----:B-1----:R-:W-:-:S03]  /*4dd0*/  FADD.FTZ R30, R30, R13 ;  /* 0x0000000d1e1e7221 */ /* 0x002fc60000010000 */
[----:B------:R-:W1:Y:S01]  /*4de0*/  LDS R13, [R11+UR4+0x380] ;  /* 0x000380040b0d7984 */ /* 0x000e620008000800 */
[----:B--2---:R-:W-:-:S03]  /*4df0*/  FADD.FTZ R17, R17, R14 ;  /* 0x0000000e11117221 */ /* 0x004fc60000010000 */
[----:B------:R-:W2:Y:S01]  /*4e00*/  LDS R14, [R11+UR4+0x3f0] ;  /* 0x0003f0040b0e7984 */ /* 0x000ea20008000800 */
[----:B---3--:R-:W-:Y:S01]  /*4e10*/  FADD.FTZ R46, R46, R15 ;  /* 0x0000000f2e2e7221 */ /* 0x008fe20000010000 */
[----:B----4-:R-:W-:Y:S01]  /*4e20*/  FADD.FTZ R26, R26, R19 ;  /* 0x000000131a1a7221 */ /* 0x010fe20000010000 */
[----:B0-----:R-:W-:Y:S02]  /*4e30*/  FADD.FTZ R69, R69, R12 ;  /* 0x0000000c45457221 */ /* 0x001fe40000010000 */
[----:B------:R-:W0:Y:S01]  /*4e40*/  LDS R12, [R11+UR4+0x3b0] ;  /* 0x0003b0040b0c7984 */ /* 0x000e220008000800 */
[----:B-1----:R-:W-:Y:S01]  /*4e50*/  FADD.FTZ R34, R34, R13 ;  /* 0x0000000d22227221 */ /* 0x002fe20000010000 */
[----:B--2---:R-:W-:Y:S01]  /*4e60*/  FADD.FTZ R5, R5, R14 ;  /* 0x0000000e05057221 */ /* 0x004fe20000010000 */
[----:B0-----:R-:W-:-:S07]  /*4e70*/  FADD.FTZ R21, R21, R12 ;  /* 0x0000000c15157221 */ /* 0x001fce0000010000 */
.L_x_5330:
[----:B------:R-:W-:Y:S05]  /*4e80*/  BSYNC.RECONVERGENT B0 ;  /* 0x0000000000007941 */ /* 0x000fea0003800200 */
.L_x_5329:
        /* <DEDUP_REMOVED lines=73> */
.L_x_5332:
[----:B------:R-:W-:Y:S05]  /*5320*/  BSYNC.RECONVERGENT B0 ;  /* 0x0000000000007941 */ /* 0x000fea0003800200 */
.L_x_5331:
[----:B------:R-:W-:Y:S06]  /*5330*/  BAR.SYNC.DEFER_BLOCKING 0x0 ;  /* 0x0000000000007b1d */ /* 0x000fec0000010000 */
[----:B------:R-:W-:Y:S04]  /*5340*/  BSSY.RECONVERGENT B0, `(.L_x_5333) ;  /* 0x0000089000007945 */ /* 0x000fe80003800200 */
[----:B------:R-:W-:Y:S05]  /*5350*/  @P2 BRA `(.L_x_5334) ;  /* 0x00000008001c2947 */ /* 0x000fea0003800000 */
[----:B------:R-:W2:Y:S01]  /*5360*/  S2UR UR5, SR_CgaCtaId ;  /* 0x00000000000579c3 */ /* 0x000ea20000008800 */
[----:B------:R-:W-:Y:S01]  /*5370*/  UMOV UR4, 0x400 ;  /* 0x0000040000047882 */ /* 0x000fe20000000000 */
[----:B01----:R-:W-:Y:S01]  /*5380*/  SHF.R.U32.HI R11, RZ, 0x1, R9 ;  /* 0x00000001ff0b7819 */ /* 0x003fe20000011609 */
[----:B------:R-:W-:Y:S01]  /*5390*/  UIADD3 UR4, UPT, UPT, UR4, 0x20, URZ ;  /* 0x0000002004047890 */ /* 0x000fe2000fffe0ff */
[----:B------:R-:W-:-:S04]  /*53a0*/  SHF.L.U32 R12, R9, 0x5, RZ ;  /* 0x00000005090c7819 */ /* 0x000fc800000006ff */
[----:B------:R-:W-:Y:S01]  /*53b0*/  LOP3.LUT R9, R12, 0x7c0c, R11, 0xc8, !PT ;  /* 0x00007c0c0c097812 */ /* 0x000fe200078ec80b */
[----:B--2---:R-:W-:-:S09]  /*53c0*/  ULEA UR4, UR5, UR4, 0x18 ;  /* 0x0000000405047291 */ /* 0x004fd2000f8ec0ff */
[----:B------:R-:W0:Y:S04]  /*53d0*/  LDS R11, [R9+UR4] ;  /* 0x00000004090b7984 */ /* 0x000e280008000800 */
[----:B------:R-:W1:Y:S04]  /*53e0*/  LDS R12, [R9+UR4+0x10] ;  /* 0x00001004090c7984 */ /* 0x000e680008000800 */
        /* <DEDUP_REMOVED lines=108> */
[----:B------:R-:W-:Y:S01]  /*5ab0*/  FADD.FTZ R69, R69, R54 ;  /* 0x0000003645457221 */ /* 0x000fe20000010000 */
[----:B------:R-:W-:Y:S01]  /*5ac0*/  FADD.FTZ R17, R17, R64 ;  /* 0x0000004011117221 */ /* 0x000fe20000010000 */
[----:B------:R-:W-:Y:S01]  /*5ad0*/  FADD.FTZ R58, R58, R73 ;  /* 0x000000493a3a7221 */ /* 0x000fe20000010000 */
[----:B------:R-:W-:Y:S01]  /*5ae0*/  FADD.FTZ R62, R62, R75 ;  /* 0x0000004b3e3e7221 */ /* 0x000fe20000010000 */
[----:B0-----:R-:W-:Y:S02]  /*5af0*/  FADD.FTZ R66, R66, R11 ;  /* 0x0000000b42427221 */ /* 0x001fe40000010000 */
[----:B------:R-:W0:Y:S01]  /*5b00*/  LDS R11, [R9+UR4+0x330] ;  /* 0x00033004090b7984 */ /* 0x000e220008000800 */
[----:B-1----:R-:W-:-:S03]  /*5b10*/  FADD.FTZ R51, R51, R12 ;  /* 0x0000000c33337221 */ /* 0x002fc60000010000 */
[----:B------:R-:W1:Y:S01]  /*5b20*/  LDS R12, [R9+UR4+0x2f0] ;  /* 0x0002f004090c7984 */ /* 0x000e620008000800 */
[----:B--2---:R-:W-:Y:S01]  /*5b30*/  FADD.FTZ R34, R34, R13 ;  /* 0x0000000d22227221 */ /* 0x004fe20000010000 */
[----:B---3--:R-:W-:Y:S01]  /*5b40*/  FADD.FTZ R46, R46, R15 ;  /* 0x0000000f2e2e7221 */ /* 0x008fe20000010000 */
[----:B----4-:R-:W-:Y:S01]  /*5b50*/  FADD.FTZ R26, R26, R19 ;  /* 0x000000131a1a7221 */ /* 0x010fe20000010000 */
[----:B-----5:R-:W-:Y:S01]  /*5b60*/  FADD.FTZ R5, R5, R14 ;  /* 0x0000000e05057221 */ /* 0x020fe20000010000 */
[----:B0-----:R-:W-:Y:S02]  /*5b70*/  FADD.FTZ R30, R30, R11 ;  /* 0x0000000b1e1e7221 */ /* 0x001fe40000010000 */
[----:B------:R-:W0:Y:S01]  /*5b80*/  LDS R11, [R9+UR4+0x370] ;  /* 0x00037004090b7984 */ /* 0x000e220008000800 */
[----:B-1----:R-:W-:-:S03]  /*5b90*/  FADD.FTZ R67, R67, R12 ;  /* 0x0000000c43437221 */ /* 0x002fc60000010000 */
[----:B------:R-:W1:Y:S01]  /*5ba0*/  LDS R12, [R9+UR4+0x3b0] ;  /* 0x0003b004090c7984 */ /* 0x000e620008000800 */
[----:B0-----:R-:W-:Y:S01]  /*5bb0*/  FADD.FTZ R42, R42, R11 ;  /* 0x0000000b2a2a7221 */ /* 0x001fe20000010000 */
[----:B-1----:R-:W-:-:S07]  /*5bc0*/  FADD.FTZ R21, R21, R12 ;  /* 0x0000000c15157221 */ /* 0x002fce0000010000 */
.L_x_5334:
[----:B------:R-:W-:Y:S05]  /*5bd0*/  BSYNC.RECONVERGENT B0 ;  /* 0x0000000000007941 */ /* 0x000fea0003800200 */
.L_x_5333:
[----:B------:R-:W-:Y:S06]  /*5be0*/  BAR.SYNC.DEFER_BLOCKING 0x0 ;  /* 0x0000000000007b1d */ /* 0x000fec0000010000 */
[----:B------:R-:W-:Y:S05]  /*5bf0*/  @P4 EXIT ;  /* 0x000000000000494d */ /* 0x000fea0003800000 */
[----:B------:R-:W-:Y:S05]  /*5c00*/  @P0 EXIT ;  /* 0x000000000000094d */ /* 0x000fea0003800000 */
[----:B------:R-:W2:Y:S01]  /*5c10*/  S2R R54, SR_CTAID.Y ;  /* 0x0000000000367919 */ /* 0x000ea20000002600 */
[----:B------:R-:W3:Y:S01]  /*5c20*/  LDC R14, c[0x0][0x378] ;  /* 0x0000de00ff0e7b82 */ /* 0x000ee20000000800 */
[----:B------:R-:W4:Y:S01]  /*5c30*/  LDCU.64 UR4, c[0x0][0x380] ;  /* 0x00007000ff0477ac */ /* 0x000f220008000a00 */
[----:B01----:R-:W2:Y:S01]  /*5c40*/  S2R R11, SR_CTAID.X ;  /* 0x00000000000b7919 */ /* 0x003ea20000002500 */
[----:B------:R-:W0:Y:S05]  /*5c50*/  S2R R13, SR_TID.X ;  /* 0x00000000000d7919 */ /* 0x000e2a0000002100 */
[----:B------:R-:W2:Y:S01]  /*5c60*/  LDC R9, c[0x0][0x370] ;  /* 0x0000dc00ff097b82 */ /* 0x000ea20000000800 */
[----:B------:R-:W1:Y:S01]  /*5c70*/  S2R R12, SR_CTAID.Z ;  /* 0x00000000000c7919 */ /* 0x000e620000002700 */
[----:B--2---:R-:W-:-:S04]  /*5c80*/  IMAD R9, R54, R9, R11 ;  /* 0x0000000936097224 */ /* 0x004fc800078e020b */
[----:B---3--:R-:W-:Y:S01]  /*5c90*/  IMAD R9, R9, R14, RZ ;  /* 0x0000000e09097224 */ /* 0x008fe200078e02ff */
[----:B0-----:R-:W-:-:S03]  /*5ca0*/  SHF.R.U32.HI R14, RZ, 0x3, R13 ;  /* 0x00000003ff0e7819 */ /* 0x001fc6000001160d */
[----:B------:R-:W-:-:S05]  /*5cb0*/  IMAD.SHL.U32 R9, R9, 0x100, RZ ;  /* 0x0000010009097824 */ /* 0x000fca00078e00ff */
[----:B-1----:R-:W-:-:S04]  /*5cc0*/  LEA R9, P0, R12, R9, 0x8 ;  /* 0x000000090c097211 */ /* 0x002fc800078040ff */
[----:B------:R-:W-:Y:S02]  /*5cd0*/  LOP3.LUT R9, R9, R14, RZ, 0xfc, !PT ;  /* 0x0000000e09097212 */ /* 0x000fe400078efcff */
[----:B------:R-:W-:Y:S02]  /*5ce0*/  IADD3.X R14, PT, PT, RZ, RZ, RZ, P0, !PT ;  /* 0x000000ffff0e7210 */ /* 0x000fe400007fe4ff */
        /* <DEDUP_REMOVED lines=67> */
.L_x_5299:
        /* <DEDUP_REMOVED lines=11> */
[----:B------:R-:W-:Y:S01]  /*61d0*/  MOV R7, UR7 ;  /* 0x0000000700077c02 */ /* 0x000fe20008000f00 */
[----:B----4-:R-:W-:Y:S01]  /*61e0*/  IMAD.U32 R10, RZ, RZ, UR8 ;  /* 0x00000008ff0a7e24 */ /* 0x010fe2000f8e00ff */
[----:B-1----:R-:W-:-:S07]  /*61f0*/  MOV R11, UR9 ;  /* 0x00000009000b7c02 */ /* 0x002fce0008000f00 */
[----:B------:R-:W-:-:S07]  /*6200*/  LEPC R20, `(.L_x_5335) ;  /* 0x000000001014794e */ /* 0x000fce0000000000 */
[----:B--2---:R-:W-:Y:S05]  /*6210*/  CALL.ABS.NOINC R2 ;  /* 0x0000000002007343 */ /* 0x004fea0003c00000 */
.L_x_5335:
[----:B------:R-:W-:Y:S05]  /*6220*/  EXIT ;  /* 0x000000000000794d */ /* 0x000fea0003800000 */
.L_x_5301:
[----:B------:R-:W-:Y:S01]  /*6230*/  MOV R12, 0x10 ;  /* 0x00000010000c7802 */ /* 0x000fe20000000f00 */
[----:B------:R-:W-:Y:S01]  /*6240*/  IMAD.MOV.U32 R11, RZ, RZ, 0x1f ;  /* 0x0000001fff0b7424 */ /* 0x000fe200078e00ff */
[----:B------:R-:W-:-:S07]  /*6250*/  MOV R15, 0xffffffff ;  /* 0xffffffff000f7802 */ /* 0x000fce0000000f00 */
[----:B------:R-:W-:Y:S05]  /*6260*/  WARPSYNC.COLLECTIVE R15, `(.L_x_5336) ;  /* 0x000000000f087348 */ /* 0x000fea0003c00000 */
[----:B------:R0:W1:Y:S02]  /*6270*/  SHFL.BFLY P6, R14, R13, R12, R11 ;  /* 0x0c00000c0d0e7389 */ /* 0x00006400000c000b */
[----:B01----:R-:W-:Y:S05]  /*6280*/  ENDCOLLECTIVE ;  /* 0x000000000000791b */ /* 0x003fea0003800000 */
.L_x_5336:
[----:B------:R-:W-:Y:S01]  /*6290*/  HFMA2 R12, -RZ, RZ, 0, 4.76837158203125e-07 ;  /* 0x00000008ff0c7431 */ /* 0x000fe200000001ff */
[----:B------:R-:W-:-:S04]  /*62a0*/  FMNMX.FTZ R0, R14, -3.40282346638528859812e+38, !PT ;  /* 0xff7fffff0e007809 */ /* 0x000fc80007810000 */
[----:B------:R-:W-:-:S07]  /*62b0*/  MOV R13, R0 ;  /* 0x00000000000d7202 */ /* 0x000fce0000000f00 */
[----:B------:R-:W-:Y:S05]  /*62c0*/  WARPSYNC.COLLECTIVE R15, `(.L_x_5337) ;  /* 0x000000000f087348 */ /* 0x000fea0003c00000 */
[----:B------:R0:W1:Y:S02]  /*62d0*/  SHFL.BFLY P6, R14, R13, R12, R11 ;  /* 0x0c00000c0d0e7389 */ /* 0x00006400000c000b */
[----:B01----:R-:W-:Y:S05]  /*62e0*/  ENDCOLLECTIVE ;  /* 0x000000000000791b */ /* 0x003fea0003800000 */
.L_x_5337:
[----:B------:R-:W-:Y:S01]  /*62f0*/  HFMA2 R12, -RZ, RZ, 0, 2.384185791015625e-07 ;  /* 0x00000004ff0c7431 */ /* 0x000fe200000001ff */
[----:B------:R-:W-:-:S04]  /*6300*/  FMNMX.FTZ R2, R0, R14, !PT ;  /* 0x0000000e00027209 */ /* 0x000fc80007810000 */
[----:B------:R-:W-:-:S07]  /*6310*/  MOV R13, R2 ;  /* 0x00000002000d7202 */ /* 0x000fce0000000f00 */
[----:B------:R-:W-:Y:S05]  /*6320*/  WARPSYNC.COLLECTIVE R15, `(.L_x_5338) ;  /* 0x000000000f087348 */ /* 0x000fea0003c00000 */
[----:B------:R0:W1:Y:S02]  /*6330*/  SHFL.BFLY P6, R14, R13, R12, R11 ;  /* 0x0c00000c0d0e7389 */ /* 0x00006400000c000b */
[----:B01----:R-:W-:Y:S05]  /*6340*/  ENDCOLLECTIVE ;  /* 0x000000000000791b */ /* 0x003fea0003800000 */
.L_x_5338:
[----:B------:R-:W-:Y:S02]  /*6350*/  MOV R12, 0x2 ;  /* 0x00000002000c7802 */ /* 0x000fe40000000f00 */
[----:B------:R-:W-:-:S05]  /*6360*/  FMNMX.FTZ R3, R2, R14, !PT ;  /* 0x0000000e02037209 */ /* 0x000fca0007810000 */
[----:B------:R-:W-:-:S07]  /*6370*/  IMAD.MOV.U32 R13, RZ, RZ, R3 ;  /* 0x000000ffff0d7224 */ /* 0x000fce00078e0003 */
[----:B------:R-:W-:Y:S05]  /*6380*/  WARPSYNC.COLLECTIVE R15, `(.L_x_5339) ;  /* 0x000000000f087348 */ /* 0x000fea0003c00000 */
[----:B------:R0:W1:Y:S02]  /*6390*/  SHFL.BFLY P6, R14, R13, R12, R11 ;  /* 0x0c00000c0d0e7389 */ /* 0x00006400000c000b */
[----:B01----:R-:W-:Y:S05]  /*63a0*/  ENDCOLLECTIVE ;  /* 0x000000000000791b */ /* 0x003fea0003800000 */
.L_x_5339:
[----:B------:R-:W-:Y:S01]  /*63b0*/  HFMA2 R12, -RZ, RZ, 0, 5.9604644775390625e-08 ;  /* 0x00000001ff0c7431 */ /* 0x000fe200000001ff */
[----:B------:R-:W-:-:S04]  /*63c0*/  FMNMX.FTZ R4, R3, R14, !PT ;  /* 0x0000000e03047209 */ /* 0x000fc80007810000 */
[----:B------:R-:W-:-:S07]  /*63d0*/  MOV R13, R4 ;  /* 0x00000004000d7202 */ /* 0x000fce0000000f00 */
[----:B------:R-:W-:Y:S05]  /*63e0*/  WARPSYNC.COLLECTIVE R15, `(.L_x_5340) ;  /* 0x000000000f087348 */ /* 0x000fea0003c00000 */
[----:B------:R0:W1:Y:S02]  /*63f0*/  SHFL.BFLY P6, R14, R13, R12, R11 ;  /* 0x0c00000c0d0e7389 */ /* 0x00006400000c000b */
[----:B01----:R-:W-:Y:S05]  /*6400*/  ENDCOLLECTIVE ;  /* 0x000000000000791b */ /* 0x003fea0003800000 */
.L_x_5340:
[----:B------:R-:W-:Y:S05]  /*6410*/  BRA `(.L_x_5341) ;  /* 0xffffffa400c47947 */ /* 0x000fea000383ffff */
.L_x_5326:
[----:B------:R-:W-:Y:S01]  /*6420*/  HFMA2 R12, -RZ, RZ, 0, 2.384185791015625e-07 ;  /* 0x00000004ff0c7431 */ /* 0x000fe200000001ff */
[----:B-1----:R-:W-:Y:S01]  /*6430*/  MOV R13, RZ ;  /* 0x000000ff000d7202 */ /* 0x002fe20000000f00 */
[----:B0-----:R-:W-:Y:S01]  /*6440*/  IMAD.MOV.U32 R11, RZ, RZ, 0x1f ;  /* 0x0000001fff0b7424 */ /* 0x001fe200078e00ff */
[----:B------:R-:W-:-:S07]  /*6450*/  MOV R15, 0xffffffff ;  /* 0xffffffff000f7802 */ /* 0x000fce0000000f00 */
[----:B------:R-:W-:Y:S05]  /*6460*/  WARPSYNC.COLLECTIVE R15, `(.L_x_5342) ;  /* 0x000000000f087348 */ /* 0x000fea0003c00000 */
[----:B------:R0:W1:Y:S02]  /*6470*/  SHFL.BFLY P6, R14, R13, R12, R11 ;  /* 0x0c00000c0d0e7389 */ /* 0x00006400000c000b */
[----:B01----:R-:W-:Y:S05]  /*6480*/  ENDCOLLECTIVE ;  /* 0x000000000000791b */ /* 0x003fea0003800000 */
.L_x_5342:
[----:B------:R-:W-:Y:S02]  /*6490*/  HFMA2 R12, -RZ, RZ, 0, 1.1920928955078125e-07 ;  /* 0x00000002ff0c7431 */ /* 0x000fe400000001ff */
[----:B------:R-:W-:-:S05]  /*64a0*/  FADD.FTZ R80, RZ, R14 ;  /* 0x0000000eff507221 */ /* 0x000fca0000010000 */
[----:B------:R-:W-:-:S07]  /*64b0*/  MOV R13, R80 ;  /* 0x00000050000d7202 */ /* 0x000fce0000000f00 */
[----:B------:R-:W-:Y:S05]  /*64c0*/  WARPSYNC.COLLECTIVE R15, `(.L_x_5343) ;  /* 0x000000000f087348 */ /* 0x000fea0003c00000 */
[----:B------:R0:W1:Y:S02]  /*64d0*/  SHFL.BFLY P6, R14, R13, R12, R11 ;  /* 0x0c00000c0d0e7389 */ /* 0x00006400000c000b */
[----:B01----:R-:W-:Y:S05]  /*64e0*/  ENDCOLLECTIVE ;  /* 0x000000000000791b */ /* 0x003fea0003800000 */
.L_x_5343:
[----:B------:R-:W-:Y:S01]  /*64f0*/  IMAD.MOV.U32 R12, RZ, RZ, 0x1 ;  /* 0x00000001ff0c7424 */ /* 0x000fe200078e00ff */
[----:B------:R-:W-:-:S05]  /*6500*/  MOV R3, R14 ;  /* 0x0000000e00037202 */ /* 0x000fca0000000f00 */
[----:B------:R-:W-:-:S05]  /*6510*/  FADD.FTZ R80, R80, R3 ;  /* 0x0000000350507221 */ /* 0x000fca0000010000 */
[----:B------:R-:W-:-:S07]  /*6520*/  MOV R13, R80 ;  /* 0x00000050000d7202 */ /* 0x000fce0000000f00 */
[----:B------:R-:W-:Y:S05]  /*6530*/  WARPSYNC.COLLECTIVE R15, `(.L_x_5344) ;  /* 0x000000000f087348 */ /* 0x000fea0003c00000 */
[----:B------:R0:W1:Y:S02]  /*6540*/  SHFL.BFLY P6, R14, R13, R12, R11 ;  /* 0x0c00000c0d0e7389 */ /* 0x00006400000c000b */
[----:B01----:R-:W-:Y:S05]  /*6550*/  ENDCOLLECTIVE ;  /* 0x000000000000791b */ /* 0x003fea0003800000 */
.L_x_5344:
[----:B------:R-:W-:Y:S01]  /*6560*/  HFMA2 R13, -RZ, RZ, 0, 0 ;  /* 0x00000000ff0d7431 */ /* 0x000fe200000001ff */
[----:B------:R-:W-:Y:S02]  /*6570*/  MOV R12, 0x4 ;  /* 0x00000004000c7802 */ /* 0x000fe40000000f00 */
[----:B------:R-:W-:-:S07]  /*6580*/  MOV R99, R14 ;  /* 0x0000000e00637202 */ /* 0x000fce0000000f00 */
[----:B------:R-:W-:Y:S05]  /*6590*/  WARPSYNC.COLLECTIVE R15, `(.L_x_5345) ;  /* 0x000000000f087348 */ /* 0x000fea0003c00000 */
[----:B------:R0:W1:Y:S02]  /*65a0*/  SHFL.BFLY P6, R14, R13, R12, R11 ;  /* 0x0c00000c0d0e7389 */ /* 0x00006400000c000b */
[----:B01----:R-:W-:Y:S05]  /*65b0*/  ENDCOLLECTIVE ;  /* 0x000000000000791b */ /* 0x003fea0003800000 */
.L_x_5345:
        /* <DEDUP_REMOVED lines=8> */
.L_x_5346:
[----:B------:R-:W-:Y:S01]  /*6640*/  HFMA2 R12, -RZ, RZ, 0, 5.9604644775390625e-08 ;  /* 0x00000001ff0c7431 */ /* 0x000fe200000001ff */
[----:B------:R-:W-:-:S05]  /*6650*/  MOV R79, R14 ;  /* 0x0000000e004f7202 */ /* 0x000fca0000000f00 */
[----:B------:R-:W-:-:S05]  /*6660*/  FADD.FTZ R79, R0, R79 ;  /* 0x0000004f004f7221 */ /* 0x000fca0000010000 */
[----:B------:R-:W-:-:S07]  /*6670*/  MOV R13, R79 ;  /* 0x0000004f000d7202 */ /* 0x000fce0000000f00 */
[----:B------:R-:W-:Y:S05]  /*6680*/  WARPSYNC.COLLECTIVE R15, `(.L_x_5347) ;  /* 0x000000000f087348 */ /* 0x000fea0003c00000 */
[----:B------:R0:W1:Y:S02]  /*6690*/  SHFL.BFLY P6, R14, R13, R12, R11 ;  /* 0x0c00000c0d0e7389 */ /* 0x00006400000c000b */
[----:B01----:R-:W-:Y:S05]  /*66a0*/  ENDCOLLECTIVE ;  /* 0x000000000000791b */ /* 0x003fea0003800000 */
.L_x_5347:
[----:B------:R-:W-:Y:S02]  /*66b0*/  HFMA2 R13, -RZ, RZ, 0, 0 ;  /* 0x00000000ff0d7431 */ /* 0x000fe400000001ff */
[----:B------:R-:W-:Y:S01]  /*66c0*/  IMAD.MOV.U32 R12, RZ, RZ, 0x4 ;  /* 0x00000004ff0c7424 */ /* 0x000fe200078e00ff */
[----:B------:R-:W-:-:S07]  /*66d0*/  MOV R98, R14 ;  /* 0x0000000e00627202 */ /* 0x000fce0000000f00 */
[----:B------:R-:W-:Y:S05]  /*66e0*/  WARPSYNC.COLLECTIVE R15, `(.L_x_5348) ;  /* 0x000000000f087348 */ /* 0x000fea0003c00000 */
[----:B------:R0:W1:Y:S02]  /*66f0*/  SHFL.BFLY P6, R14, R13, R12, R11 ;  /* 0x0c00000c0d0e7389 */ /* 0x00006400000c000b */
[----:B01----:R-:W-:Y:S05]  /*6700*/  ENDCOLLECTIVE ;  /* 0x000000000000791b */ /* 0x003fea0003800000 */
.L_x_5348:
[----:B------:R-:W-:Y:S01]  /*6710*/  FADD.FTZ R79, R79, R98 ;  /* 0x000000624f4f7221 */ /* 0x000fe20000010000 */
[----:B------:R-:W-:Y:S01]  /*6720*/  HFMA2 R12, -RZ, RZ, 0, 1.1920928955078125e-07 ;  /* 0x00000002ff0c7431 */ /* 0x000fe200000001ff */
[----:B------:R-:W-:-:S05]  /*6730*/  MOV R2, R14 ;  /* 0x0000000e00027202 */ /* 0x000fca0000000f00 */
[----:B------:R-:W-:-:S05]  /*6740*/  FADD.FTZ R2, RZ, R2 ;  /* 0x00000002ff027221 */ /* 0x000fca0000010000 */
[----:B------:R-:W-:-:S07]  /*6750*/  MOV R13, R2 ;  /* 0x00000002000d7202 */ /* 0x000fce0000000f00 */
[----:B------:R-:W-:Y:S05]  /*6760*/  WARPSYNC.COLLECTIVE R15, `(.L_x_5349) ;  /* 0x000000000f087348 */ /* 0x000fea0003c00000 */
[----:B------:R0:W1:Y:S02]  /*6770*/  SHFL.BFLY P6, R14, R13, R12, R11 ;  /* 0x0c00000c0d0e7389 */ /* 0x00006400000c000b */
[----:B01----:R-:W-:Y:S05]  /*6780*/  ENDCOLLECTIVE ;  /* 0x000000000000791b */ /* 0x003fea0003800000 */
.L_x_5349:
[----:B------:R-:W-:Y:S01]  /*6790*/  IMAD.MOV.U32 R12, RZ, RZ, 0x1 ;  /* 0x00000001ff0c7424 */ /* 0x000fe200078e00ff */
[----:B------:R-:W-:-:S05]  /*67a0*/  MOV R5, R14 ;  /* 0x0000000e00057202 */ /* 0x000fca0000000f00 */
[----:B------:R-:W-:-:S05]  /*67b0*/  FADD.FTZ R78, R2, R5 ;  /* 0x00000005024e7221 */ /* 0x000fca0000010000 */
[----:B------:R-:W-:-:S07]  /*67c0*/  MOV R13, R78 ;  /* 0x0000004e000d7202 */ /* 0x000fce0000000f00 */
[----:B------:R-:W-:Y:S05]  /*67d0*/  WARPSYNC.COLLECTIVE R15, `(.L_x_5350) ;  /* 0x000000000f087348 */ /* 0x000fea0003c00000 */
[----:B------:R0:W1:Y:S02]  /*67e0*/  SHFL.BFLY P6, R14, R13, R12, R11 ;  /* 0x0c00000c0d0e7389 */ /* 0x00006400000c000b */
[----:B01----:R-:W-:Y:S05]  /*67f0*/  ENDCOLLECTIVE ;  /* 0x000000000000791b */ /* 0x003fea0003800000 */
.L_x_5350:
[----:B------:R-:W-:Y:S01]  /*6800*/  HFMA2 R13, -RZ, RZ, 0, 0 ;  /* 0x00000000ff0d7431 */ /* 0x000fe200000001ff */
[----:B------:R-:W-:Y:S02]  /*6810*/  MOV R12, 0x4 ;  /* 0x00000004000c7802 */ /* 0x000fe40000000f00 */
[----:B------:R-:W-:-:S07]  /*6820*/  MOV R97, R14 ;  /* 0x0000000e00617202 */ /* 0x000fce0000000f00 */
[----:B------:R-:W-:Y:S05]  /*6830*/  WARPSYNC.COLLECTIVE R15, `(.L_x_5351) ;  /* 0x000000000f087348 */ /* 0x000fea0003c00000 */
[----:B------:R0:W1:Y:S02]  /*6840*/  SHFL.BFLY P6, R14, R13, R12, R11 ;  /* 0x0c00000c0d0e7389 */ /* 0x00006400000c000b */
[----:B01----:R-:W-:Y:S05]  /*6850*/  ENDCOLLECTIVE ;  /* 0x000000000000791b */ /* 0x003fea0003800000 */
.L_x_5351:
        /* <DEDUP_REMOVED lines=8> */
.L_x_5352:
[----:B------:R-:W-:Y:S01]  /*68e0*/  HFMA2 R12, -RZ, RZ, 0, 5.9604644775390625e-08 ;  /* 0x00000001ff0c7431 */ /* 0x000fe200000001ff */
[----:B------:R-:W-:-:S05]  /*68f0*/  MOV R7, R14 ;  /* 0x0000000e00077202 */ /* 0x000fca0000000f00 */
[----:B------:R-:W-:-:S05]  /*6900*/  FADD.FTZ R16, R16, R7 ;  /* 0x0000000710107221 */ /* 0x000fca0000010000 */
[----:B------:R-:W-:-:S07]  /*6910*/  MOV R13, R16 ;  /* 0x00000010000d7202 */ /* 0x000fce0000000f00 */
[----:B------:R-:W-:Y:S05]  /*6920*/  WARPSYNC.COLLECTIVE R15, `(.L_x_5353) ;  /* 0x000000000f087348 */ /* 0x000fea0003c00000 */
[----:B------:R0:W1:Y:S02]  /*6930*/  SHFL.BFLY P6, R14, R13, R12, R11 ;  /* 0x0c00000c0d0e7389 */ /* 0x00006400000c000b */
[----:B01----:R-:W-:Y:S05]  /*6940*/  ENDCOLLECTIVE ;  /* 0x000000000000791b */ /* 0x003fea0003800000 */
.L_x_5353:
[----:B------:R-:W-:Y:S02]  /*6950*/  HFMA2 R13, -RZ, RZ, 0, 0 ;  /* 0x00000000ff0d7431 */ /* 0x000fe400000001ff */
[----:B------:R-:W-:Y:S01]  /*6960*/  IMAD.MOV.U32 R12, RZ, RZ, 0x4 ;  /* 0x00000004ff0c7424 */ /* 0x000fe200078e00ff */
[----:B------:R-:W-:-:S07]  /*6970*/  MOV R95, R14 ;  /* 0x0000000e005f7202 */ /* 0x000fce0000000f00 */
[----:B------:R-:W-:Y:S05]  /*6980*/  WARPSYNC.COLLECTIVE R15, `(.L_x_5354) ;  /* 0x000000000f087348 */ /* 0x000fea0003c00000 */
[----:B------:R0:W1:Y:S02]  /*6990*/  SHFL.BFLY P6, R14, R13, R12, R11 ;  /* 0x0c00000c0d0e7389 */ /* 0x00006400000c000b */
[----:B01----:R-:W-:Y:S05]  /*69a0*/  ENDCOLLECTIVE ;  /* 0x000000000000791b */ /* 0x003fea0003800000 */
.L_x_5354:
        /* <DEDUP_REMOVED lines=8> */
.L_x_5355:
[----:B------:R-:W-:Y:S01]  /*6a30*/  IMAD.MOV.U32 R12, RZ, RZ, 0x1 ;  /* 0x00000001ff0c7424 */ /* 0x000fe200078e00ff */
[----:B------:R-:W-:-:S05]  /*6a40*/  MOV R9, R14 ;  /* 0x0000000e00097202 */ /* 0x000fca0000000f00 */
[----:B------:R-:W-:-:S05]  /*6a50*/  FADD.FTZ R20, R4, R9 ;  /* 0x0000000904147221 */ /* 0x000fca0000010000 */
[----:B------:R-:W-:-:S07]  /*6a60*/  MOV R13, R20 ;  /* 0x00000014000d7202 */ /* 0x000fce0000000f00 */
[----:B------:R-:W-:Y:S05]  /*6a70*/  WARPSYNC.COLLECTIVE R15, `(.L_x_5356) ;  /* 0x000000000f087348 */ /* 0x000fea0003c00000 */
[----:B------:R0:W1:Y:S02]  /*6a80*/  SHFL.BFLY P6, R14, R13, R12, R11 ;  /* 0x0c00000c0d0e7389 */ /* 0x00006400000c000b */
[----:B01----:R-:W-:Y:S05]  /*6a90*/  ENDCOLLECTIVE ;  /* 0x000000000000791b */ /* 0x003fea0003800000 */
.L_x_5356:
[----:B------:R-:W-:Y:S01]  /*6aa0*/  HFMA2 R13, -RZ, RZ, 0, 0 ;  /* 0x00000000ff0d7431 */ /* 0x000fe200000001ff */
[----:B------:R-:W-:Y:S02]  /*6ab0*/  MOV R12, 0x4 ;  /* 0x00000004000c7802 */ /* 0x000fe40000000f00 */
[----:B------:R-:W-:-:S07]  /*6ac0*/  MOV R92, R14 ;  /* 0x0000000e005c7202 */ /* 0x000fce0000000f00 */
[----:B------:R-:W-:Y:S05]  /*6ad0*/  WARPSYNC.COLLECTIVE R15, `(.L_x_5357) ;  /* 0x000000000f087348 */ /* 0x000fea0003c00000 */
[----:B------:R0:W1:Y:S02]  /*6ae0*/  SHFL.BFLY P6, R14, R13, R12, R11 ;  /* 0x0c00000c0d0e7389 */ /* 0x00006400000c000b */
[----:B01----:R-:W-:Y:S05]  /*6af0*/  ENDCOLLECTIVE ;  /* 0x000000000000791b */ /* 0x003fea0003800000 */
.L_x_5357:
        /* <DEDUP_REMOVED lines=8> */
.L_x_5358:
[----:B------:R-:W-:Y:S01]  /*6b80*/  HFMA2 R12, -RZ, RZ, 0, 5.9604644775390625e-08 ;  /* 0x00000001ff0c7431 */ /* 0x000fe200000001ff */
[----:B------:R-:W-:-:S05]  /*6b90*/  MOV R17, R14 ;  /* 0x0000000e00117202 */ /* 0x000fca0000000f00 */
[----:B------:R-:W-:-:S05]  /*6ba0*/  FADD.FTZ R22, R22, R17 ;  /* 0x0000001116167221 */ /* 0x000fca0000010000 */
[----:B------:R-:W-:-:S07]  /*6bb0*/  MOV R13, R22 ;  /* 0x00000016000d7202 */ /* 0x000fce0000000f00 */
[----:B------:R-:W-:Y:S05]  /*6bc0*/  WARPSYNC.COLLECTIVE R15, `(.L_x_5359) ;  /* 0x000000000f087348 */ /* 0x000fea0003c00000 */
[----:B------:R0:W1:Y:S02]  /*6bd0*/  SHFL.BFLY P6, R14, R13, R12, R11 ;  /* 0x0c00000c0d0e7389 */ /* 0x00006400000c000b */
[----:B01----:R-:W-:Y:S05]  /*6be0*/  ENDCOLLECTIVE ;  /* 0x000000000000791b */ /* 0x003fea0003800000 */
.L_x_5359:
[----:B------:R-:W-:Y:S02]  /*6bf0*/  HFMA2 R13, -RZ, RZ, 0, 0 ;  /* 0x00000000ff0d7431 */ /* 0x000fe400000001ff */
[----:B------:R-:W-:Y:S01]  /*6c00*/  IMAD.MOV.U32 R12, RZ, RZ, 0x4 ;  /* 0x00000004ff0c7424 */ /* 0x000fe200078e00ff */
[----:B------:R-:W-:-:S07]  /*6c10*/  MOV R86, R14 ;  /* 0x0000000e00567202 */ /* 0x000fce0000000f00 */
[----:B------:R-:W-:Y:S05]  /*6c20*/  WARPSYNC.COLLECTIVE R15, `(.L_x_5360) ;  /* 0x000000000f087348 */ /* 0x000fea0003c00000 */
[----:B------:R0:W1:Y:S02]  /*6c30*/  SHFL.BFLY P6, R14, R13, R12, R11 ;  /* 0x0c00000c0d0e7389 */ /* 0x00006400000c000b */
[----:B01----:R-:W-:Y:S05]  /*6c40*/  ENDCOLLECTIVE ;  /* 0x000000000000791b */ /* 0x003fea0003800000 */
.L_x_5360:
        /* <DEDUP_REMOVED lines=8> */
.L_x_5361:
[----:B------:R-:W-:Y:S01]  /*6cd0*/  IMAD.MOV.U32 R12, RZ, RZ, 0x1 ;  /* 0x00000001ff0c7424 */ /* 0x000fe200078e00ff */
[----:B------:R-:W-:-:S05]  /*6ce0*/  MOV R19, R14 ;  /* 0x0000000e00137202 */ /* 0x000fca0000000f00 */
[----:B------:R-:W-:-:S05]  /*6cf0*/  FADD.FTZ R24, R6, R19 ;  /* 0x0000001306187221 */ /* 0x000fca0000010000 */
[----:B------:R-:W-:-:S07]  /*6d00*/  MOV R13, R24 ;  /* 0x00000018000d7202 */ /* 0x000fce0000000f00 */
[----:B------:R-:W-:Y:S05]  /*6d10*/  WARPSYNC.COLLECTIVE R15, `(.L_x_5362) ;  /* 0x000000000f087348 */ /* 0x000fea0003c00000 */
[----:B------:R0:W1:Y:S02]  /*6d20*/  SHFL.BFLY P6, R14, R13, R12, R11 ;  /* 0x0c00000c0d0e7389 */ /* 0x00006400000c000b */
[----:B01----:R-:W-:Y:S05]  /*6d30*/  ENDCOLLECTIVE ;  /* 0x000000000000791b */ /* 0x003fea0003800000 */
.L_x_5362:
[----:B------:R-:W-:Y:S01]  /*6d40*/  HFMA2 R13, -RZ, RZ, 0, 0 ;  /* 0x00000000ff0d7431 */ /* 0x000fe200000001ff */
[----:B------:R-:W-:Y:S02]  /*6d50*/  MOV R12, 0x4 ;  /* 0x00000004000c7802 */ /* 0x000fe40000000f00 */
[----:B------:R-:W-:-:S07]  /*6d60*/  MOV R30, R14 ;  /* 0x0000000e001e7202 */ /* 0x000fce0000000f00 */
[----:B------:R-:W-:Y:S05]  /*6d70*/  WARPSYNC.COLLECTIVE R15, `(.L_x_5363) ;  /* 0x000000000f087348 */ /* 0x000fea0003c00000 */
[----:B------:R0:W1:Y:S02]  /*6d80*/  SHFL.BFLY P6, R14, R13, R12, R11 ;  /* 0x0c00000c0d0e7389 */ /* 0x00006400000c000b */
[----:B01----:R-:W-:Y:S05]  /*6d90*/  ENDCOLLECTIVE ;  /* 0x000000000000791b */ /* 0x003fea0003800000 */
.L_x_5363:
        /* <DEDUP_REMOVED lines=8> */
.L_x_5364:
[----:B------:R-:W-:Y:S01]  /*6e20*/  HFMA2 R12, -RZ, RZ, 0, 5.9604644775390625e-08 ;  /* 0x00000001ff0c7431 */ /* 0x000fe200000001ff */
[----:B------:R-:W-:-:S05]  /*6e30*/  MOV R8, R14 ;  /* 0x0000000e00087202 */ /* 0x000fca0000000f00 */
[----:B------:R-:W-:-:S05]  /*6e40*/  FADD.FTZ R25, R25, R8 ;  /* 0x0000000819197221 */ /* 0x000fca0000010000 */
[----:B------:R-:W-:-:S07]  /*6e50*/  MOV R13, R25 ;  /* 0x00000019000d7202 */ /* 0x000fce0000000f00 */
[----:B------:R-:W-:Y:S05]  /*6e60*/  WARPSYNC.COLLECTIVE R15, `(.L_x_5365) ;  /* 0x000000000f087348 */ /* 0x000fea0003c00000 */
[----:B------:R0:W1:Y:S02]  /*6e70*/  SHFL.BFLY P6, R14, R13, R12, R11 ;  /* 0x0c00000c0d0e7389 */ /* 0x00006400000c000b */
[----:B01----:R-:W-:Y:S05]  /*6e80*/  ENDCOLLECTIVE ;  /* 0x000000000000791b */ /* 0x003fea0003800000 */
.L_x_5365:
[----:B------:R-:W-:Y:S02]  /*6e90*/  HFMA2 R13, -RZ, RZ, 0, 0 ;  /* 0x00000000ff0d7431 */ /* 0x000fe400000001ff */
[----:B------:R-:W-:Y:S01]  /*6ea0*/  IMAD.MOV.U32 R12, RZ, RZ, 0x4 ;  /* 0x00000004ff0c7424 */ /* 0x000fe200078e00ff */
[----:B------:R-:W-:-:S07]  /*6eb0*/  MOV R96, R14 ;  /* 0x0000000e00607202 */ /* 0x000fce0000000f00 */
[----:B------:R-:W-:Y:S05]  /*6ec0*/  WARPSYNC.COLLECTIVE R15, `(.L_x_5366) ;  /* 0x000000000f087348 */ /* 0x000fea0003c00000 */
[----:B------:R0:W1:Y:S02]  /*6ed0*/  SHFL.BFLY P6, R14, R13, R12, R11 ;  /* 0x0c00000c0d0e7389 */ /* 0x00006400000c000b */
[----:B01----:R-:W-:Y:S05]  /*6ee0*/  ENDCOLLECTIVE ;  /* 0x000000000000791b */ /* 0x003fea0003800000 */
.L_x_5366:
        /* <DEDUP_REMOVED lines=8> */
.L_x_5367:
[----:B------:R-:W-:Y:S01]  /*6f70*/  IMAD.MOV.U32 R12, RZ, RZ, 0x1 ;  /* 0x00000001ff0c7424 */ /* 0x000fe200078e00ff */
[----:B------:R-:W-:-:S05]  /*6f80*/  MOV R21, R14 ;  /* 0x0000000e00157202 */ /* 0x000fca0000000f00 */
[----:B------:R-:W-:-:S05]  /*6f90*/  FADD.FTZ R28, R28, R21 ;  /* 0x000000151c1c7221 */ /* 0x000fca0000010000 */
[----:B------:R-:W-:-:S07]  /*6fa0*/  MOV R13, R28 ;  /* 0x0000001c000d7202 */ /* 0x000fce0000000f00 */
[----:B------:R-:W-:Y:S05]  /*6fb0*/  WARPSYNC.COLLECTIVE R15, `(.L_x_5368) ;  /* 0x000000000f087348 */ /* 0x000fea0003c00000 */
[----:B------:R0:W1:Y:S02]  /*6fc0*/  SHFL.BFLY P6, R14, R13, R12, R11 ;  /* 0x0c00000c0d0e7389 */ /* 0x00006400000c000b */
[----:B01----:R-:W-:Y:S05]  /*6fd0*/  ENDCOLLECTIVE ;  /* 0x000000000000791b */ /* 0x003fea0003800000 */
.L_x_5368:
[----:B------:R-:W-:Y:S01]  /*6fe0*/  HFMA2 R13, -RZ, RZ, 0, 0 ;  /* 0x00000000ff0d7431 */ /* 0x000fe200000001ff */
[----:B------:R-:W-:Y:S02]  /*6ff0*/  MOV R12, 0x4 ;  /* 0x00000004000c7802 */ /* 0x000fe40000000f00 */
[----:B------:R-:W-:-:S07]  /*7000*/  MOV R90, R14 ;  /* 0x0000000e005a7202 */ /* 0x000fce0000000f00 */
[----:B------:R-:W-:Y:S05]  /*7010*/  WARPSYNC.COLLECTIVE R15, `(.L_x_5369) ;  /* 0x000000000f087348 */ /* 0x000fea0003c00000 */
[----:B------:R0:W1:Y:S02]  /*7020*/  SHFL.BFLY P6, R14, R13, R12, R11 ;  /* 0x0c00000c0d0e7389 */ /* 0x00006400000c000b */
[----:B01----:R-:W-:Y:S05]  /*7030*/  ENDCOLLECTIVE ;  /* 0x000000000000791b */ /* 0x003fea0003800000 */
.L_x_5369:
        /* <DEDUP_REMOVED lines=8> */
.L_x_5370:
[----:B------:R-:W-:Y:S01]  /*70c0*/  HFMA2 R12, -RZ, RZ, 0, 5.9604644775390625e-08 ;  /* 0x00000001ff0c7431 */ /* 0x000fe200000001ff */
[----:B------:R-:W-:-:S05]  /*70d0*/  MOV R10, R14 ;  /* 0x0000000e000a7202 */ /* 0x000fca0000000f00 */
[----:B------:R-:W-:-:S05]  /*70e0*/  FADD.FTZ R29, R29, R10 ;  /* 0x0000000a1d1d7221 */ /* 0x000fca0000010000 */
[----:B------:R-:W-:-:S07]  /*70f0*/  MOV R13, R29 ;  /* 0x0000001d000d7202 */ /* 0x000fce0000000f00 */
[----:B------:R-:W-:Y:S05]  /*7100*/  WARPSYNC.COLLECTIVE R15, `(.L_x_5371) ;  /* 0x000000000f087348 */ /* 0x000fea0003c00000 */
[----:B------:R0:W1:Y:S02]  /*7110*/  SHFL.BFLY P6, R14, R13, R12, R11 ;  /* 0x0c00000c0d0e7389 */ /* 0x00006400000c000b */
[----:B01----:R-:W-:Y:S05]  /*7120*/  ENDCOLLECTIVE ;  /* 0x000000000000791b */ /* 0x003fea0003800000 */
.L_x_5371:
[----:B------:R-:W-:Y:S02]  /*7130*/  HFMA2 R13, -RZ, RZ, 0, 0 ;  /* 0x00000000ff0d7431 */ /* 0x000fe400000001ff */
[----:B------:R-:W-:Y:S01]  /*7140*/  IMAD.MOV.U32 R12, RZ, RZ, 0x4 ;  /* 0x00000004ff0c7424 */ /* 0x000fe200078e00ff */
[----:B------:R-:W-:-:S07]  /*7150*/  MOV R34, R14 ;  /* 0x0000000e00227202 */ /* 0x000fce0000000f00 */
[----:B------:R-:W-:Y:S05]  /*7160*/  WARPSYNC.COLLECTIVE R15, `(.L_x_5372) ;  /* 0x000000000f087348 */ /* 0x000fea0003c00000 */
[----:B------:R0:W1:Y:S02]  /*7170*/  SHFL.BFLY P6, R14, R13, R12, R11 ;  /* 0x0c00000c0d0e7389 */ /* 0x00006400000c000b */
[----:B01----:R-:W-:Y:S05]  /*7180*/  ENDCOLLECTIVE ;  /* 0x000000000000791b */ /* 0x003fea0003800000 */
.L_x_5372:
        /* <DEDUP_REMOVED lines=8> */
.L_x_5373:
[----:B------:R-:W-:Y:S01]  /*7210*/  IMAD.MOV.U32 R12, RZ, RZ, 0x1 ;  /* 0x00000001ff0c7424 */ /* 0x000fe200078e00ff */
[----:B------:R-:W-:-:S05]  /*7220*/  MOV R23, R14 ;  /* 0x0000000e00177202 */ /* 0x000fca0000000f00 */
[----:B------:R-:W-:-:S05]  /*7230*/  FADD.FTZ R32, R32, R23 ;  /* 0x0000001720207221 */ /* 0x000fca0000010000 */
[----:B------:R-:W-:-:S07]  /*7240*/  MOV R13, R32 ;  /* 0x00000020000d7202 */ /* 0x000fce0000000f00 */
[----:B------:R-:W-:Y:S05]  /*7250*/  WARPSYNC.COLLECTIVE R15, `(.L_x_5374) ;  /* 0x000000000f087348 */ /* 0x000fea0003c00000 */
[----:B------:R0:W1:Y:S02]  /*7260*/  SHFL.BFLY P6, R14, R13, R12, R11 ;  /* 0x0c00000c0d0e7389 */ /* 0x00006400000c000b */
[----:B01----:R-:W-:Y:S05]  /*7270*/  ENDCOLLECTIVE ;  /* 0x000000000000791b */ /* 0x003fea0003800000 */
.L_x_5374:
[----:B------:R-:W-:Y:S01]  /*7280*/  HFMA2 R13, -RZ, RZ, 0, 0 ;  /* 0x00000000ff0d7431 */ /* 0x000fe200000001ff */
[----:B------:R-:W-:Y:S02]  /*7290*/  MOV R12, 0x4 ;  /* 0x00000004000c7802 */ /* 0x000fe40000000f00 */
[----:B------:R-:W-:-:S07]  /*72a0*/  MOV R94, R14 ;  /* 0x0000000e005e7202 */ /* 0x000fce0000000f00 */
[----:B------:R-:W-:Y:S05]  /*72b0*/  WARPSYNC.COLLECTIVE R15, `(.L_x_5375) ;  /* 0x000000000f087348 */ /* 0x000fea0003c00000 */
[----:B------:R0:W1:Y:S02]  /*72c0*/  SHFL.BFLY P6, R14, R13, R12, R11 ;  /* 0x0c00000c0d0e7389 */ /* 0x00006400000c000b */
[----:B01----:R-:W-:Y:S05]  /*72d0*/  ENDCOLLECTIVE ;  /* 0x000000000000791b */ /* 0x003fea0003800000 */
.L_x_5375:
        /* <DEDUP_REMOVED lines=8> */
.L_x_5376:
[----:B------:R-:W-:Y:S01]  /*7360*/  HFMA2 R12, -RZ, RZ, 0, 5.9604644775390625e-08 ;  /* 0x00000001ff0c7431 */ /* 0x000fe200000001ff */
[----:B------:R-:W-:-:S05]  /*7370*/  MOV R18, R14 ;  /* 0x0000000e00127202 */ /* 0x000fca0000000f00 */
[----:B------:R-:W-:-:S05]  /*7380*/  FADD.FTZ R33, R33, R18 ;  /* 0x0000001221217221 */ /* 0x000fca0000010000 */
[----:B------:R-:W-:-:S07]  /*7390*/  MOV R13, R33 ;  /* 0x00000021000d7202 */ /* 0x000fce0000000f00 */
[----:B------:R-:W-:Y:S05]  /*73a0*/  WARPSYNC.COLLECTIVE R15, `(.L_x_5377) ;  /* 0x000000000f087348 */ /* 0x000fea0003c00000 */
[----:B------:R0:W1:Y:S02]  /*73b0*/  SHFL.BFLY P6, R14, R13, R12, R11 ;  /* 0x0c00000c0d0e7389 */ /* 0x00006400000c000b */
[----:B01----:R-:W-:Y:S05]  /*73c0*/  ENDCOLLECTIVE ;  /* 0x000000000000791b */ /* 0x003fea0003800000 */
.L_x_5377:
[----:B------:R-:W-:Y:S02]  /*73d0*/  HFMA2 R13, -RZ, RZ, 0, 0 ;  /* 0x00000000ff0d7431 */ /* 0x000fe400000001ff */
[----:B------:R-:W-:Y:S01]  /*73e0*/  IMAD.MOV.U32 R12, RZ, RZ, 0x4 ;  /* 0x00000004ff0c7424 */ /* 0x000fe200078e00ff */
[----:B------:R-:W-:-:S07]  /*73f0*/  MOV R88, R14 ;  /* 0x0000000e00587202 */ /* 0x000fce0000000f00 */
[----:B------:R-:W-:Y:S05]  /*7400*/  WARPSYNC.COLLECTIVE R15, `(.L_x_5378) ;  /* 0x000000000f087348 */ /* 0x000fea0003c00000 */
[----:B------:R0:W1:Y:S02]  /*7410*/  SHFL.BFLY P6, R14, R13, R12, R11 ;  /* 0x0c00000c0d0e7389 */ /* 0x00006400000c000b */
[----:B01----:R-:W-:Y:S05]  /*7420*/  ENDCOLLECTIVE ;  /* 0x000000000000791b */ /* 0x003fea0003800000 */
.L_x_5378:
        /* <DEDUP_REMOVED lines=8> */
.L_x_5379:
[----:B------:R-:W-:Y:S01]  /*74b0*/  IMAD.MOV.U32 R12, RZ, RZ, 0x1 ;  /* 0x00000001ff0c7424 */ /* 0x000fe200078e00ff */
[----:B------:R-:W-:-:S05]  /*74c0*/  MOV R27, R14 ;  /* 0x0000000e001b7202 */ /* 0x000fca0000000f00 */
[----:B------:R-:W-:-:S05]  /*74d0*/  FADD.FTZ R36, R36, R27 ;  /* 0x0000001b24247221 */ /* 0x000fca0000010000 */
[----:B------:R-:W-:-:S07]  /*74e0*/  MOV R13, R36 ;  /* 0x00000024000d7202 */ /* 0x000fce0000000f00 */
[----:B------:R-:W-:Y:S05]  /*74f0*/  WARPSYNC.COLLECTIVE R15, `(.L_x_5380) ;  /* 0x000000000f087348 */ /* 0x000fea0003c00000 */
[----:B------:R0:W1:Y:S02]  /*7500*/  SHFL.BFLY P6, R14, R13, R12, R11 ;  /* 0x0c00000c0d0e7389 */ /* 0x00006400000c000b */
[----:B01----:R-:W-:Y:S05]  /*7510*/  ENDCOLLECTIVE ;  /* 0x000000000000791b */ /* 0x003fea0003800000 */
.L_x_5380:
[----:B------:R-:W-:Y:S01]  /*7520*/  HFMA2 R13, -RZ, RZ, 0, 0 ;  /* 0x00000000ff0d7431 */ /* 0x000fe200000001ff */
[----:B------:R-:W-:Y:S02]  /*7530*/  MOV R12, 0x4 ;  /* 0x00000004000c7802 */ /* 0x000fe40000000f00 */
[----:B------:R-:W-:-:S07]  /*7540*/  MOV R38, R14 ;  /* 0x0000000e00267202 */ /* 0x000fce0000000f00 */
[----:B------:R-:W-:Y:S05]  /*7550*/  WARPSYNC.COLLECTIVE R15, `(.L_x_5381) ;  /* 0x000000000f087348 */ /* 0x000fea0003c00000 */
[----:B------:R0:W1:Y:S02]  /*7560*/  SHFL.BFLY P6, R14, R13, R12, R11 ;  /* 0x0c00000c0d0e7389 */ /* 0x00006400000c000b */
[----:B01----:R-:W-:Y:S05]  /*7570*/  ENDCOLLECTIVE ;  /* 0x000000000000791b */ /* 0x003fea0003800000 */
.L_x_5381:
        /* <DEDUP_REMOVED lines=8> */
.L_x_5382:
[----:B------:R-:W-:Y:S01]  /*7600*/  HFMA2 R12, -RZ, RZ, 0, 5.9604644775390625e-08 ;  /* 0x00000001ff0c7431 */ /* 0x000fe200000001ff */
[----:B------:R-:W-:-:S05]  /*7610*/  MOV R26, R14 ;  /* 0x0000000e001a7202 */ /* 0x000fca0000000f00 */
[----:B------:R-:W-:-:S05]  /*7620*/  FADD.FTZ R37, R37, R26 ;  /* 0x0000001a25257221 */ /* 0x000fca0000010000 */
[----:B------:R-:W-:-:S07]  /*7630*/  MOV R13, R37 ;  /* 0x00000025000d7202 */ /* 0x000fce0000000f00 */
[----:B------:R-:W-:Y:S05]  /*7640*/  WARPSYNC.COLLECTIVE R15, `(.L_x_5383) ;  /* 0x000000000f087348 */ /* 0x000fea0003c00000 */
[----:B------:R0:W1:Y:S02]  /*7650*/  SHFL.BFLY P6, R14, R13, R12, R11 ;  /* 0x0c00000c0d0e7389 */ /* 0x00006400000c000b */
[----:B01----:R-:W-:Y:S05]  /*7660*/  ENDCOLLECTIVE ;  /* 0x000000000000791b */ /* 0x003fea0003800000 */
.L_x_5383:
[----:B------:R-:W-:Y:S02]  /*7670*/  HFMA2 R13, -RZ, RZ, 0, 0 ;  /* 0x00000000ff0d7431 */ /* 0x000fe400000001ff */
[----:B------:R-:W-:Y:S01]  /*7680*/  IMAD.MOV.U32 R12, RZ, RZ, 0x4 ;  /* 0x00000004ff0c7424 */ /* 0x000fe200078e00ff */
[----:B------:R-:W-:-:S07]  /*7690*/  MOV R84, R14 ;  /* 0x0000000e00547202 */ /* 0x000fce0000000f00 */
[----:B------:R-:W-:Y:S05]  /*76a0*/  WARPSYNC.COLLECTIVE R15, `(.L_x_5384) ;  /* 0x000000000f087348 */ /* 0x000fea0003c00000 */
[----:B------:R0:W1:Y:S02]  /*76b0*/  SHFL.BFLY P6, R14, R13, R12, R11 ;  /* 0x0c00000c0d0e7389 */ /* 0x00006400000c000b */
[----:B01----:R-:W-:Y:S05]  /*76c0*/  ENDCOLLECTIVE ;  /* 0x000000000000791b */ /* 0x003fea0003800000 */
.L_x_5384:
        /* <DEDUP_REMOVED lines=8> */
.L_x_5385:
[----:B------:R-:W-:Y:S01]  /*7750*/  IMAD.MOV.U32 R12, RZ, RZ, 0x1 ;  /* 0x00000001ff0c7424 */ /* 0x000fe200078e00ff */
[----:B------:R-:W-:-:S05]  /*7760*/  MOV R31, R14 ;  /* 0x0000000e001f7202 */ /* 0x000fca0000000f00 */
[----:B------:R-:W-:-:S05]  /*7770*/  FADD.FTZ R40, R40, R31 ;  /* 0x0000001f28287221 */ /* 0x000fca0000010000 */
[----:B------:R-:W-:-:S07]  /*7780*/  MOV R13, R40 ;  /* 0x00000028000d7202 */ /* 0x000fce0000000f00 */
[----:B------:R-:W-:Y:S05]  /*7790*/  WARPSYNC.COLLECTIVE R15, `(.L_x_5386) ;  /* 0x000000000f087348 */ /* 0x000fea0003c00000 */
[----:B------:R0:W1:Y:S02]  /*77a0*/  SHFL.BFLY P6, R14, R13, R12, R11 ;  /* 0x0c00000c0d0e7389 */ /* 0x00006400000c000b */
[----:B01----:R-:W-:Y:S05]  /*77b0*/  ENDCOLLECTIVE ;  /* 0x000000000000791b */ /* 0x003fea0003800000 */
.L_x_5386:
[----:B------:R-:W-:Y:S01]  /*77c0*/  HFMA2 R13, -RZ, RZ, 0, 0 ;  /* 0x00000000ff0d7431 */ /* 0x000fe200000001ff */
[----:B------:R-:W-:Y:S02]  /*77d0*/  MOV R12, 0x4 ;  /* 0x00000004000c7802 */ /* 0x000fe40000000f00 */
[----:B------:R-:W-:-:S07]  /*77e0*/  MOV R42, R14 ;  /* 0x0000000e002a7202 */ /* 0x000fce0000000f00 */
[----:B------:R-:W-:Y:S05]  /*77f0*/  WARPSYNC.COLLECTIVE R15, `(.L_x_5387) ;  /* 0x000000000f087348 */ /* 0x000fea0003c00000 */
[----:B------:R0:W1:Y:S02]  /*7800*/  SHFL.BFLY P6, R14, R13, R12, R11 ;  /* 0x0c00000c0d0e7389 */ /* 0x00006400000c000b */
[----:B01----:R-:W-:Y:S05]  /*7810*/  ENDCOLLECTIVE ;  /* 0x000000000000791b */ /* 0x003fea0003800000 */
.L_x_5387:
        /* <DEDUP_REMOVED lines=8> */
.L_x_5388:
[----:B------:R-:W-:Y:S01]  /*78a0*/  HFMA2 R12, -RZ, RZ, 0, 5.9604644775390625e-08 ;  /* 0x00000001ff0c7431 */ /* 0x000fe200000001ff */
[----:B------:R-:W-:-:S05]  /*78b0*/  MOV R46, R14 ;  /* 0x0000000e002e7202 */ /* 0x000fca0000000f00 */
[----:B------:R-:W-:-:S05]  /*78c0*/  FADD.FTZ R41, R41, R46 ;  /* 0x0000002e29297221 */ /* 0x000fca0000010000 */
[----:B------:R-:W-:-:S07]  /*78d0*/  MOV R13, R41 ;  /* 0x00000029000d7202 */ /* 0x000fce0000000f00 */
[----:B------:R-:W-:Y:S05]  /*78e0*/  WARPSYNC.COLLECTIVE R15, `(.L_x_5389) ;  /* 0x000000000f087348 */ /* 0x000fea0003c00000 */
[----:B------:R0:W1:Y:S02]  /*78f0*/  SHFL.BFLY P6, R14, R13, R12, R11 ;  /* 0x0c00000c0d0e7389 */ /* 0x00006400000c000b */
[----:B01----:R-:W-:Y:S05]  /*7900*/  ENDCOLLECTIVE ;  /* 0x000000000000791b */ /* 0x003fea0003800000 */
.L_x_5389:
[----:B------:R-:W-:Y:S02]  /*7910*/  HFMA2 R13, -RZ, RZ, 0, 0 ;  /* 0x00000000ff0d7431 */ /* 0x000fe400000001ff */
[----:B------:R-:W-:Y:S01]  /*7920*/  IMAD.MOV.U32 R12, RZ, RZ, 0x4 ;  /* 0x00000004ff0c7424 */ /* 0x000fe200078e00ff */
[----:B------:R-:W-:-:S07]  /*7930*/  MOV R46, R14 ;  /* 0x0000000e002e7202 */ /* 0x000fce0000000f00 */
[----:B------:R-:W-:Y:S05]  /*7940*/  WARPSYNC.COLLECTIVE R15, `(.L_x_5390) ;  /* 0x000000000f087348 */ /* 0x000fea0003c00000 */
[----:B------:R0:W1:Y:S02]  /*7950*/  SHFL.BFLY P6, R14, R13, R12, R11 ;  /* 0x0c00000c0d0e7389 */ /* 0x00006400000c000b */
[----:B01----:R-:W-:Y:S05]  /*7960*/  ENDCOLLECTIVE ;  /* 0x000000000000791b */ /* 0x003fea0003800000 */
.L_x_5390:
        /* <DEDUP_REMOVED lines=8> */
.L_x_5391:
[----:B------:R-:W-:Y:S01]  /*79f0*/  IMAD.MOV.U32 R12, RZ, RZ, 0x1 ;  /* 0x00000001ff0c7424 */ /* 0x000fe200078e00ff */
[----:B------:R-:W-:-:S05]  /*7a00*/  MOV R35, R14 ;  /* 0x0000000e00237202 */ /* 0x000fca0000000f00 */
[----:B------:R-:W-:-:S05]  /*7a10*/  FADD.FTZ R44, R44, R35 ;  /* 0x000000232c2c7221 */ /* 0x000fca0000010000 */
[----:B------:R-:W-:-:S07]  /*7a20*/  MOV R13, R44 ;  /* 0x0000002c000d7202 */ /* 0x000fce0000000f00 */
[----:B------:R-:W-:Y:S05]  /*7a30*/  WARPSYNC.COLLECTIVE R15, `(.L_x_5392) ;  /* 0x000000000f087348 */ /* 0x000fea0003c00000 */
[----:B------:R0:W1:Y:S02]  /*7a40*/  SHFL.BFLY P6, R14, R13, R12, R11 ;  /* 0x0c00000c0d0e7389 */ /* 0x00006400000c000b */
[----:B01----:R-:W-:Y:S05]  /*7a50*/  ENDCOLLECTIVE ;  /* 0x000000000000791b */ /* 0x003fea0003800000 */
.L_x_5392:
[----:B------:R-:W-:Y:S01]  /*7a60*/  HFMA2 R13, -RZ, RZ, 0, 0 ;  /* 0x00000000ff0d7431 */ /* 0x000fe200000001ff */
[----:B------:R-:W-:Y:S02]  /*7a70*/  MOV R12, 0x4 ;  /* 0x00000004000c7802 */ /* 0x000fe40000000f00 */
[----:B------:R-:W-:-:S07]  /*7a80*/  MOV R93, R14 ;  /* 0x0000000e005d7202 */ /* 0x000fce0000000f00 */
[----:B------:R-:W-:Y:S05]  /*7a90*/  WARPSYNC.COLLECTIVE R15, `(.L_x_5393) ;  /* 0x000000000f087348 */ /* 0x000fea0003c00000 */
[----:B------:R0:W1:Y:S02]  /*7aa0*/  SHFL.BFLY P6, R14, R13, R12, R11 ;  /* 0x0c00000c0d0e7389 */ /* 0x00006400000c000b */
[----:B01----:R-:W-:Y:S05]  /*7ab0*/  ENDCOLLECTIVE ;  /* 0x000000000000791b */ /* 0x003fea0003800000 */
.L_x_5393:
        /* <DEDUP_REMOVED lines=8> */
.L_x_5394:
[----:B------:R-:W-:Y:S01]  /*7b40*/  HFMA2 R12, -RZ, RZ, 0, 5.9604644775390625e-08 ;  /* 0x00000001ff0c7431 */ /* 0x000fe200000001ff */
[----:B------:R-:W-:-:S05]  /*7b50*/  MOV R50, R14 ;  /* 0x0000000e00327202 */ /* 0x000fca0000000f00 */
[----:B------:R-:W-:-:S05]  /*7b60*/  FADD.FTZ R45, R45, R50 ;  /* 0x000000322d2d7221 */ /* 0x000fca0000010000 */
[----:B------:R-:W-:-:S07]  /*7b70*/  MOV R13, R45 ;  /* 0x0000002d000d7202 */ /* 0x000fce0000000f00 */
[----:B------:R-:W-:Y:S05]  /*7b80*/  WARPSYNC.COLLECTIVE R15, `(.L_x_5395) ;  /* 0x000000000f087348 */ /* 0x000fea0003c00000 */
[----:B------:R0:W1:Y:S02]  /*7b90*/  SHFL.BFLY P6, R14, R13, R12, R11 ;  /* 0x0c00000c0d0e7389 */ /* 0x00006400000c000b */
[----:B01----:R-:W-:Y:S05]  /*7ba0*/  ENDCOLLECTIVE ;  /* 0x000000000000791b */ /* 0x003fea0003800000 */
.L_x_5395:
[----:B------:R-:W-:Y:S02]  /*7bb0*/  HFMA2 R13, -RZ, RZ, 0, 0 ;  /* 0x00000000ff0d7431 */ /* 0x000fe400000001ff */
[----:B------:R-:W-:Y:S01]  /*7bc0*/  IMAD.MOV.U32 R12, RZ, RZ, 0x4 ;  /* 0x00000004ff0c7424 */ /* 0x000fe200078e00ff */
[----:B------:R-:W-:-:S07]  /*7bd0*/  MOV R50, R14 ;  /* 0x0000000e00327202 */ /* 0x000fce0000000f00 */
[----:B------:R-:W-:Y:S05]  /*7be0*/  WARPSYNC.COLLECTIVE R15, `(.L_x_5396) ;  /* 0x000000000f087348 */ /* 0x000fea0003c00000 */
[----:B------:R0:W1:Y:S02]  /*7bf0*/  SHFL.BFLY P6, R14, R13, R12, R11 ;  /* 0x0c00000c0d0e7389 */ /* 0x00006400000c000b */
[----:B01----:R-:W-:Y:S05]  /*7c00*/  ENDCOLLECTIVE ;  /* 0x000000000000791b */ /* 0x003fea0003800000 */
.L_x_5396:
        /* <DEDUP_REMOVED lines=8> */
.L_x_5397:
[----:B------:R-:W-:Y:S01]  /*7c90*/  IMAD.MOV.U32 R12, RZ, RZ, 0x1 ;  /* 0x00000001ff0c7424 */ /* 0x000fe200078e00ff */
[----:B------:R-:W-:-:S05]  /*7ca0*/  MOV R39, R14 ;  /* 0x0000000e00277202 */ /* 0x000fca0000000f00 */
[----:B------:R-:W-:-:S05]  /*7cb0*/  FADD.FTZ R48, R48, R39 ;  /* 0x0000002730307221 */ /* 0x000fca0000010000 */
[----:B------:R-:W-:-:S07]  /*7cc0*/  MOV R13, R48 ;  /* 0x00000030000d7202 */ /* 0x000fce0000000f00 */
[----:B------:R-:W-:Y:S05]  /*7cd0*/  WARPSYNC.COLLECTIVE R15, `(.L_x_5398) ;  /* 0x000000000f087348 */ /* 0x000fea0003c00000 */
[----:B------:R0:W1:Y:S02]  /*7ce0*/  SHFL.BFLY P6, R14, R13, R12, R11 ;  /* 0x0c00000c0d0e7389 */ /* 0x00006400000c000b */
[----:B01----:R-:W-:Y:S05]  /*7cf0*/  ENDCOLLECTIVE ;  /* 0x000000000000791b */ /* 0x003fea0003800000 */
.L_x_5398:
[----:B------:R-:W-:Y:S01]  /*7d00*/  HFMA2 R13, -RZ, RZ, 0, 0 ;  /* 0x00000000ff0d7431 */ /* 0x000fe200000001ff */
[----:B------:R-:W-:Y:S02]  /*7d10*/  MOV R12, 0x4 ;  /* 0x00000004000c7802 */ /* 0x000fe40000000f00 */
[----:B------:R-:W-:-:S07]  /*7d20*/  MOV R91, R14 ;  /* 0x0000000e005b7202 */ /* 0x000fce0000000f00 */
[----:B------:R-:W-:Y:S05]  /*7d30*/  WARPSYNC.COLLECTIVE R15, `(.L_x_5399) ;  /* 0x000000000f087348 */ /* 0x000fea0003c00000 */
[----:B------:R0:W1:Y:S02]  /*7d40*/  SHFL.BFLY P6, R14, R13, R12, R11 ;  /* 0x0c00000c0d0e7389 */ /* 0x00006400000c000b */
[----:B01----:R-:W-:Y:S05]  /*7d50*/  ENDCOLLECTIVE ;  /* 0x000000000000791b */ /* 0x003fea0003800000 */
.L_x_5399:
        /* <DEDUP_REMOVED lines=8> */
.L_x_5400:
[----:B------:R-:W-:Y:S02]  /*7de0*/  HFMA2 R12, -RZ, RZ, 0, 5.9604644775390625e-08 ;  /* 0x00000001ff0c7431 */ /* 0x000fe400000001ff */
[----:B------:R-:W-:-:S05]  /*7df0*/  FADD.FTZ R49, R49, R14 ;  /* 0x0000000e31317221 */ /* 0x000fca0000010000 */
[----:B------:R-:W-:-:S07]  /*7e00*/  MOV R13, R49 ;  /* 0x00000031000d7202 */ /* 0x000fce0000000f00 */
[----:B------:R-:W-:Y:S05]  /*7e10*/  WARPSYNC.COLLECTIVE R15, `(.L_x_5401) ;  /* 0x000000000f087348 */ /* 0x000fea0003c00000 */
[----:B------:R0:W1:Y:S02]  /*7e20*/  SHFL.BFLY P6, R14, R13, R12, R11 ;  /* 0x0c00000c0d0e7389 */ /* 0x00006400000c000b */
[----:B01----:R-:W-:Y:S05]  /*7e30*/  ENDCOLLECTIVE ;  /* 0x000000000000791b */ /* 0x003fea0003800000 */
.L_x_5401:
[----:B------:R-:W-:Y:S01]  /*7e40*/  HFMA2 R13, -RZ, RZ, 0, 0 ;  /* 0x00000000ff0d7431 */ /* 0x000fe200000001ff */
[----:B------:R-:W-:Y:S02]  /*7e50*/  MOV R12, 0x4 ;  /* 0x00000004000c7802 */ /* 0x000fe40000000f00 */
[----:B------:R-:W-:-:S07]  /*7e60*/  MOV R54, R14 ;  /* 0x0000000e00367202 */ /* 0x000fce0000000f00 */
[----:B------:R-:W-:Y:S05]  /*7e70*/  WARPSYNC.COLLECTIVE R15, `(.L_x_5402) ;  /* 0x000000000f087348 */ /* 0x000fea0003c00000 */
[----:B------:R0:W1:Y:S02]  /*7e80*/  SHFL.BFLY P6, R14, R13, R12, R11 ;  /* 0x0c00000c0d0e7389 */ /* 0x00006400000c000b */
[----:B01----:R-:W-:Y:S05]  /*7e90*/  ENDCOLLECTIVE ;  /* 0x000000000000791b */ /* 0x003fea0003800000 */
.L_x_5402:
[----:B------:R-:W-:Y:S01]  /*7ea0*/  FADD.FTZ R49, R49, R54 ;  /* 0x0000003631317221 */ /* 0x000fe20000010000 */
[----:B------:R-:W-:Y:S02]  /*7eb0*/  HFMA2 R12, -RZ, RZ, 0, 1.1920928955078125e-07 ;  /* 0x00000002ff0c7431 */ /* 0x000fe400000001ff */
[----:B------:R-:W-:-:S04]  /*7ec0*/  IMAD.MOV.U32 R52, RZ, RZ, R14 ;  /* 0x000000ffff347224 */ /* 0x000fc800078e000e */
[----:B------:R-:W-:-:S05]  /*7ed0*/  FADD.FTZ R52, RZ, R52 ;  /* 0x00000034ff347221 */ /* 0x000fca0000010000 */
[----:B------:R-:W-:-:S07]  /*7ee0*/  MOV R13, R52 ;  /* 0x00000034000d7202 */ /* 0x000fce0000000f00 */
[----:B------:R-:W-:Y:S05]  /*7ef0*/  WARPSYNC.COLLECTIVE R15, `(.L_x_5403) ;  /* 0x000000000f087348 */ /* 0x000fea0003c00000 */
[----:B------:R0:W1:Y:S02]  /*7f00*/  SHFL.BFLY P6, R14, R13, R12, R11 ;  /* 0x0c00000c0d0e7389 */ /* 0x00006400000c000b */
[----:B01----:R-:W-:Y:S05]  /*7f10*/  ENDCOLLECTIVE ;  /* 0x000000000000791b */ /* 0x003fea0003800000 */
.L_x_5403:
[----:B------:R-:W-:Y:S01]  /*7f20*/  HFMA2 R12, -RZ, RZ, 0, 5.9604644775390625e-08 ;  /* 0x00000001ff0c7431 */ /* 0x000fe200000001ff */
[----:B------:R-:W-:-:S05]  /*7f30*/  MOV R65, R14 ;  /* 0x0000000e00417202 */ /* 0x000fca0000000f00 */
[----:B------:R-:W-:-:S05]  /*7f40*/  FADD.FTZ R52, R52, R65 ;  /* 0x0000004134347221 */ /* 0x000fca0000010000 */
[----:B------:R-:W-:-:S07]  /*7f50*/  MOV R13, R52 ;  /* 0x00000034000d7202 */ /* 0x000fce0000000f00 */
[----:B------:R-:W-:Y:S05]  /*7f60*/  WARPSYNC.COLLECTIVE R15, `(.L_x_5404) ;  /* 0x000000000f087348 */ /* 0x000fea0003c00000 */
[----:B------:R0:W1:Y:S02]  /*7f70*/  SHFL.BFLY P6, R14, R13, R12, R11 ;  /* 0x0c00000c0d0e7389 */ /* 0x00006400000c000b */
[----:B01----:R-:W-:Y:S05]  /*7f80*/  ENDCOLLECTIVE ;  /* 0x000000000000791b */ /* 0x003fea0003800000 */
.L_x_5404:
[----:B------:R-:W-:Y:S01]  /*7f90*/  HFMA2 R12, -RZ, RZ, 0, 2.384185791015625e-07 ;  /* 0x00000004ff0c7431 */ /* 0x000fe200000001ff */
[----:B------:R-:W-:Y:S01]  /*7fa0*/  MOV R13, RZ ;  /* 0x000000ff000d7202 */ /* 0x000fe20000000f00 */
[----:B------:R-:W-:-:S07]  /*7fb0*/  IMAD.MOV.U32 R89, RZ, RZ, R14 ;  /* 0x000000ffff597224 */ /* 0x000fce00078e000e */
[----:B------:R-:W-:Y:S05]  /*7fc0*/  WARPSYNC.COLLECTIVE R15, `(.L_x_5405) ;  /* 0x000000000f087348 */ /* 0x000fea0003c00000 */
[----:B------:R0:W1:Y:S02]  /*7fd0*/  SHFL.BFLY P6, R14, R13, R12, R11 ;  /* 0x0c00000c0d0e7389 */ /* 0x00006400000c000b */
[----:B01----:R-:W-:Y:S05]  /*7fe0*/  ENDCOLLECTIVE ;  /* 0x000000000000791b */ /* 0x003fea0003800000 */
.L_x_5405:
        /* <DEDUP_REMOVED lines=8> */
.L_x_5406:
[----:B------:R-:W-:Y:S02]  /*8070*/  HFMA2 R12, -RZ, RZ, 0, 5.9604644775390625e-08 ;  /* 0x00000001ff0c7431 */ /* 0x000fe400000001ff */
[----:B------:R-:W-:-:S04]  /*8080*/  IMAD.MOV.U32 R70, RZ, RZ, R14 ;  /* 0x000000ffff467224 */ /* 0x000fc800078e000e */
[----:B------:R-:W-:-:S05]  /*8090*/  FADD.FTZ R53, R53, R70 ;  /* 0x0000004635357221 */ /* 0x000fca0000010000 */
[----:B------:R-:W-:-:S07]  /*80a0*/  MOV R13, R53 ;  /* 0x00000035000d7202 */ /* 0x000fce0000000f00 */
[----:B------:R-:W-:Y:S05]  /*80b0*/  WARPSYNC.COLLECTIVE R15, `(.L_x_5407) ;  /* 0x000000000f087348 */ /* 0x000fea0003c00000 */
[----:B------:R0:W1:Y:S02]  /*80c0*/  SHFL.BFLY P6, R14, R13, R12, R11 ;  /* 0x0c00000c0d0e7389 */ /* 0x00006400000c000b */
[----:B01----:R-:W-:Y:S05]  /*80d0*/  ENDCOLLECTIVE ;  /* 0x000000000000791b */ /* 0x003fea0003800000 */
.L_x_5407:
[----:B------:R-:W-:Y:S01]  /*80e0*/  HFMA2 R13, -RZ, RZ, 0, 0 ;  /* 0x00000000ff0d7431 */ /* 0x000fe200000001ff */
[----:B------:R-:W-:Y:S02]  /*80f0*/  MOV R12, 0x4 ;  /* 0x00000004000c7802 */ /* 0x000fe40000000f00 */
[----:B------:R-:W-:-:S07]  /*8100*/  MOV R58, R14 ;  /* 0x0000000e003a7202 */ /* 0x000fce0000000f00 */
[----:B------:R-:W-:Y:S05]  /*8110*/  WARPSYNC.COLLECTIVE R15, `(.L_x_5408) ;  /* 0x000000000f087348 */ /* 0x000fea0003c00000 */
[----:B------:R0:W1:Y:S02]  /*8120*/  SHFL.BFLY P6, R14, R13, R12, R11 ;  /* 0x0c00000c0d0e7389 */ /* 0x00006400000c000b */
[----:B01----:R-:W-:Y:S05]  /*8130*/  ENDCOLLECTIVE ;  /* 0x000000000000791b */ /* 0x003fea0003800000 */
.L_x_5408:
        /* <DEDUP_REMOVED lines=8> */
.L_x_5409:
[----:B------:R-:W-:Y:S01]  /*81c0*/  HFMA2 R12, -RZ, RZ, 0, 5.9604644775390625e-08 ;  /* 0x00000001ff0c7431 */ /* 0x000fe200000001ff */
[----:B------:R-:W-:-:S05]  /*81d0*/  MOV R63, R14 ;  /* 0x0000000e003f7202 */ /* 0x000fca0000000f00 */
[----:B------:R-:W-:-:S05]  /*81e0*/  FADD.FTZ R56, R56, R63 ;  /* 0x0000003f38387221 */ /* 0x000fca0000010000 */
[----:B------:R-:W-:-:S07]  /*81f0*/  MOV R13, R56 ;  /* 0x00000038000d7202 */ /* 0x000fce0000000f00 */
[----:B------:R-:W-:Y:S05]  /*8200*/  WARPSYNC.COLLECTIVE R15, `(.L_x_5410) ;  /* 0x000000000f087348 */ /* 0x000fea0003c00000 */
[----:B------:R0:W1:Y:S02]  /*8210*/  SHFL.BFLY P6, R14, R13, R12, R11 ;  /* 0x0c00000c0d0e7389 */ /* 0x00006400000c000b */
[----:B01----:R-:W-:Y:S05]  /*8220*/  ENDCOLLECTIVE ;  /* 0x000000000000791b */ /* 0x003fea0003800000 */
.L_x_5410:
[----:B------:R-:W-:Y:S01]  /*8230*/  HFMA2 R12, -RZ, RZ, 0, 2.384185791015625e-07 ;  /* 0x00000004ff0c7431 */ /* 0x000fe200000001ff */
[----:B------:R-:W-:Y:S01]  /*8240*/  MOV R13, RZ ;  /* 0x000000ff000d7202 */ /* 0x000fe20000000f00 */
[----:B------:R-:W-:-:S07]  /*8250*/  IMAD.MOV.U32 R87, RZ, RZ, R14 ;  /* 0x000000ffff577224 */ /* 0x000fce00078e000e */
[----:B------:R-:W-:Y:S05]  /*8260*/  WARPSYNC.COLLECTIVE R15, `(.L_x_5411) ;  /* 0x000000000f087348 */ /* 0x000fea0003c00000 */
[----:B------:R0:W1:Y:S02]  /*8270*/  SHFL.BFLY P6, R14, R13, R12, R11 ;  /* 0x0c00000c0d0e7389 */ /* 0x00006400000c000b */
[----:B01----:R-:W-:Y:S05]  /*8280*/  ENDCOLLECTIVE ;  /* 0x000000000000791b */ /* 0x003fea0003800000 */
.L_x_5411:
        /* <DEDUP_REMOVED lines=8> */
.L_x_5412:
[----:B------:R-:W-:Y:S02]  /*8310*/  HFMA2 R12, -RZ, RZ, 0, 5.9604644775390625e-08 ;  /* 0x00000001ff0c7431 */ /* 0x000fe400000001ff */
[----:B------:R-:W-:-:S04]  /*8320*/  IMAD.MOV.U32 R68, RZ, RZ, R14 ;  /* 0x000000ffff447224 */ /* 0x000fc800078e000e */
[----:B------:R-:W-:-:S05]  /*8330*/  FADD.FTZ R57, R57, R68 ;  /* 0x0000004439397221 */ /* 0x000fca0000010000 */
[----:B------:R-:W-:-:S07]  /*8340*/  MOV R13, R57 ;  /* 0x00000039000d7202 */ /* 0x000fce0000000f00 */
[----:B------:R-:W-:Y:S05]  /*8350*/  WARPSYNC.COLLECTIVE R15, `(.L_x_5413) ;  /* 0x000000000f087348 */ /* 0x000fea0003c00000 */
[----:B------:R0:W1:Y:S02]  /*8360*/  SHFL.BFLY P6, R14, R13, R12, R11 ;  /* 0x0c00000c0d0e7389 */ /* 0x00006400000c000b */
[----:B01----:R-:W-:Y:S05]  /*8370*/  ENDCOLLECTIVE ;  /* 0x000000000000791b */ /* 0x003fea0003800000 */
.L_x_5413:
[----:B------:R-:W-:Y:S01]  /*8380*/  HFMA2 R13, -RZ, RZ, 0, 0 ;  /* 0x00000000ff0d7431 */ /* 0x000fe200000001ff */
[----:B------:R-:W-:Y:S02]  /*8390*/  MOV R12, 0x4 ;  /* 0x00000004000c7802 */ /* 0x000fe40000000f00 */
[----:B------:R-:W-:-:S07]  /*83a0*/  MOV R62, R14 ;  /* 0x0000000e003e7202 */ /* 0x000fce0000000f00 */
[----:B------:R-:W-:Y:S05]  /*83b0*/  WARPSYNC.COLLECTIVE R15, `(.L_x_5414) ;  /* 0x000000000f087348 */ /* 0x000fea0003c00000 */
[----:B------:R0:W1:Y:S02]  /*83c0*/  SHFL.BFLY P6, R14, R13, R12, R11 ;  /* 0x0c00000c0d0e7389 */ /* 0x00006400000c000b */
[----:B01----:R-:W-:Y:S05]  /*83d0*/  ENDCOLLECTIVE ;  /* 0x000000000000791b */ /* 0x003fea0003800000 */
.L_x_5414:
        /* <DEDUP_REMOVED lines=8> */
.L_x_5415:
[----:B------:R-:W-:Y:S01]  /*8460*/  HFMA2 R12, -RZ, RZ, 0, 5.9604644775390625e-08 ;  /* 0x00000001ff0c7431 */ /* 0x000fe200000001ff */
[----:B------:R-:W-:-:S05]  /*8470*/  MOV R61, R14 ;  /* 0x0000000e003d7202 */ /* 0x000fca0000000f00 */
[----:B------:R-:W-:-:S05]  /*8480*/  FADD.FTZ R60, R60, R61 ;  /* 0x0000003d3c3c7221 */ /* 0x000fca0000010000 */
[----:B------:R-:W-:-:S07]  /*8490*/  MOV R13, R60 ;  /* 0x0000003c000d7202 */ /* 0x000fce0000000f00 */
[----:B------:R-:W-:Y:S05]  /*84a0*/  WARPSYNC.COLLECTIVE R15, `(.L_x_5416) ;  /* 0x000000000f087348 */ /* 0x000fea0003c00000 */
[----:B------:R0:W1:Y:S02]  /*84b0*/  SHFL.BFLY P6, R14, R13, R12, R11 ;  /* 0x0c00000c0d0e7389 */ /* 0x00006400000c000b */
[----:B01----:R-:W-:Y:S05]  /*84c0*/  ENDCOLLECTIVE ;  /* 0x000000000000791b */ /* 0x003fea0003800000 */
.L_x_5416:
[----:B------:R-:W-:Y:S01]  /*84d0*/  HFMA2 R12, -RZ, RZ, 0, 2.384185791015625e-07 ;  /* 0x00000004ff0c7431 */ /* 0x000fe200000001ff */
[----:B------:R-:W-:Y:S01]  /*84e0*/  MOV R13, RZ ;  /* 0x000000ff000d7202 */ /* 0x000fe20000000f00 */
[----:B------:R-:W-:-:S07]  /*84f0*/  IMAD.MOV.U32 R85, RZ, RZ, R14 ;  /* 0x000000ffff557224 */ /* 0x000fce00078e000e */
[----:B------:R-:W-:Y:S05]  /*8500*/  WARPSYNC.COLLECTIVE R15, `(.L_x_5417) ;  /* 0x000000000f087348 */ /* 0x000fea0003c00000 */
[----:B------:R0:W1:Y:S02]  /*8510*/  SHFL.BFLY P6, R14, R13, R12, R11 ;  /* 0x0c00000c0d0e7389 */ /* 0x00006400000c000b */
[----:B01----:R-:W-:Y:S05]  /*8520*/  ENDCOLLECTIVE ;  /* 0x000000000000791b */ /* 0x003fea0003800000 */
.L_x_5417:
        /* <DEDUP_REMOVED lines=8> */
.L_x_5418:
[----:B------:R-:W-:Y:S02]  /*85b0*/  HFMA2 R12, -RZ, RZ, 0, 5.9604644775390625e-08 ;  /* 0x00000001ff0c7431 */ /* 0x000fe400000001ff */
[----:B------:R-:W-:-:S04]  /*85c0*/  IMAD.MOV.U32 R10, RZ, RZ, R14 ;  /* 0x000000ffff0a7224 */ /* 0x000fc800078e000e */
[----:B------:R-:W-:-:S05]  /*85d0*/  FADD.FTZ R17, R17, R10 ;  /* 0x0000000a11117221 */ /* 0x000fca0000010000 */
[----:B------:R-:W-:-:S07]  /*85e0*/  MOV R13, R17 ;  /* 0x00000011000d7202 */ /* 0x000fce0000000f00 */
[----:B------:R-:W-:Y:S05]  /*85f0*/  WARPSYNC.COLLECTIVE R15, `(.L_x_5419) ;  /* 0x000000000f087348 */ /* 0x000fea0003c00000 */
[----:B------:R0:W1:Y:S02]  /*8600*/  SHFL.BFLY P6, R14, R13, R12, R11 ;  /* 0x0c00000c0d0e7389 */ /* 0x00006400000c000b */
[----:B01----:R-:W-:Y:S05]  /*8610*/  ENDCOLLECTIVE ;  /* 0x000000000000791b */ /* 0x003fea0003800000 */
.L_x_5419:
[----:B------:R-:W-:Y:S01]  /*8620*/  HFMA2 R13, -RZ, RZ, 0, 0 ;  /* 0x00000000ff0d7431 */ /* 0x000fe200000001ff */
[----:B------:R-:W-:Y:S02]  /*8630*/  MOV R12, 0x4 ;  /* 0x00000004000c7802 */ /* 0x000fe40000000f00 */
[----:B------:R-:W-:-:S07]  /*8640*/  MOV R10, R14 ;  /* 0x0000000e000a7202 */ /* 0x000fce0000000f00 */
[----:B------:R-:W-:Y:S05]  /*8650*/  WARPSYNC.COLLECTIVE R15, `(.L_x_5420) ;  /* 0x000000000f087348 */ /* 0x000fea0003c00000 */
[----:B------:R0:W1:Y:S02]  /*8660*/  SHFL.BFLY P6, R14, R13, R12, R11 ;  /* 0x0c00000c0d0e7389 */ /* 0x00006400000c000b */
[----:B01----:R-:W-:Y:S05]  /*8670*/  ENDCOLLECTIVE ;  /* 0x000000000000791b */ /* 0x003fea0003800000 */
.L_x_5420:
        /* <DEDUP_REMOVED lines=8> */
.L_x_5421:
[----:B------:R-:W-:Y:S01]  /*8700*/  HFMA2 R12, -RZ, RZ, 0, 5.9604644775390625e-08 ;  /* 0x00000001ff0c7431 */ /* 0x000fe200000001ff */
[----:B------:R-:W-:-:S05]  /*8710*/  MOV R8, R14 ;  /* 0x0000000e00087202 */ /* 0x000fca0000000f00 */
[----:B------:R-:W-:-:S05]  /*8720*/  FADD.FTZ R9, R9, R8 ;  /* 0x0000000809097221 */ /* 0x000fca0000010000 */
[----:B------:R-:W-:-:S07]  /*8730*/  MOV R13, R9 ;  /* 0x00000009000d7202 */ /* 0x000fce0000000f00 */
[----:B------:R-:W-:Y:S05]  /*8740*/  WARPSYNC.COLLECTIVE R15, `(.L_x_5422) ;  /* 0x000000000f087348 */ /* 0x000fea0003c00000 */
[----:B------:R0:W1:Y:S02]  /*8750*/  SHFL.BFLY P6, R14, R13, R12, R11 ;  /* 0x0c00000c0d0e7389 */ /* 0x00006400000c000b */
[----:B01----:R-:W-:Y:S05]  /*8760*/  ENDCOLLECTIVE ;  /* 0x000000000000791b */ /* 0x003fea0003800000 */
.L_x_5422:
[----:B------:R-:W-:Y:S01]  /*8770*/  HFMA2 R12, -RZ, RZ, 0, 2.384185791015625e-07 ;  /* 0x00000004ff0c7431 */ /* 0x000fe200000001ff */
[----:B------:R-:W-:Y:S01]  /*8780*/  MOV R13, RZ ;  /* 0x000000ff000d7202 */ /* 0x000fe20000000f00 */
[----:B------:R-:W-:-:S07]  /*8790*/  IMAD.MOV.U32 R8, RZ, RZ, R14 ;  /* 0x000000ffff087224 */ /* 0x000fce00078e000e */
[----:B------:R-:W-:Y:S05]  /*87a0*/  WARPSYNC.COLLECTIVE R15, `(.L_x_5423) ;  /* 0x000000000f087348 */ /* 0x000fea0003c00000 */
[----:B------:R0:W1:Y:S02]  /*87b0*/  SHFL.BFLY P6, R14, R13, R12, R11 ;  /* 0x0c00000c0d0e7389 */ /* 0x00006400000c000b */
[----:B01----:R-:W-:Y:S05]  /*87c0*/  ENDCOLLECTIVE ;  /* 0x000000000000791b */ /* 0x003fea0003800000 */
.L_x_5423:
        /* <DEDUP_REMOVED lines=8> */
.L_x_5424:
[----:B------:R-:W-:Y:S02]  /*8850*/  HFMA2 R12, -RZ, RZ, 0, 5.9604644775390625e-08 ;  /* 0x00000001ff0c7431 */ /* 0x000fe400000001ff */
[----:B------:R-:W-:-:S04]  /*8860*/  IMAD.MOV.U32 R6, RZ, RZ, R14 ;  /* 0x000000ffff067224 */ /* 0x000fc800078e000e */
[----:B------:R-:W-:-:S05]  /*8870*/  FADD.FTZ R7, R7, R6 ;  /* 0x0000000607077221 */ /* 0x000fca0000010000 */
[----:B------:R-:W-:-:S07]  /*8880*/  MOV R13, R7 ;  /* 0x00000007000d7202 */ /* 0x000fce0000000f00 */
[----:B------:R-:W-:Y:S05]  /*8890*/  WARPSYNC.COLLECTIVE R15, `(.L_x_5425) ;  /* 0x000000000f087348 */ /* 0x000fea0003c00000 */
[----:B------:R0:W1:Y:S02]  /*88a0*/  SHFL.BFLY P6, R14, R13, R12, R11 ;  /* 0x0c00000c0d0e7389 */ /* 0x00006400000c000b */
[----:B01----:R-:W-:Y:S05]  /*88b0*/  ENDCOLLECTIVE ;  /* 0x000000000000791b */ /* 0x003fea0003800000 */
.L_x_5425:
[----:B------:R-:W-:Y:S01]  /*88c0*/  HFMA2 R13, -RZ, RZ, 0, 0 ;  /* 0x00000000ff0d7431 */ /* 0x000fe200000001ff */
[----:B------:R-:W-:Y:S02]  /*88d0*/  MOV R12, 0x4 ;  /* 0x00000004000c7802 */ /* 0x000fe40000000f00 */
[----:B------:R-:W-:-:S07]  /*88e0*/  MOV R6, R14 ;  /* 0x0000000e00067202 */ /* 0x000fce0000000f00 */
[----:B------:R-:W-:Y:S05]  /*88f0*/  WARPSYNC.COLLECTIVE R15, `(.L_x_5426) ;  /* 0x000000000f087348 */ /* 0x000fea0003c00000 */
[----:B------:R0:W1:Y:S02]  /*8900*/  SHFL.BFLY P6, R14, R13, R12, R11 ;  /* 0x0c00000c0d0e7389 */ /* 0x00006400000c000b */
[----:B01----:R-:W-:Y:S05]  /*8910*/  ENDCOLLECTIVE ;  /* 0x000000000000791b */ /* 0x003fea0003800000 */
.L_x_5426:
        /* <DEDUP_REMOVED lines=8> */
.L_x_5427:
[----:B------:R-:W-:Y:S01]  /*89a0*/  HFMA2 R12, -RZ, RZ, 0, 5.9604644775390625e-08 ;  /* 0x00000001ff0c7431 */ /* 0x000fe200000001ff */
[----:B------:R-:W-:-:S05]  /*89b0*/  MOV R4, R14 ;  /* 0x0000000e00047202 */ /* 0x000fca0000000f00 */
[----:B------:R-:W-:-:S05]  /*89c0*/  FADD.FTZ R5, R5, R4 ;  /* 0x0000000405057221 */ /* 0x000fca0000010000 */
[----:B------:R-:W-:-:S07]  /*89d0*/  MOV R13, R5 ;  /* 0x00000005000d7202 */ /* 0x000fce0000000f00 */
[----:B------:R-:W-:Y:S05]  /*89e0*/  WARPSYNC.COLLECTIVE R15, `(.L_x_5428) ;  /* 0x000000000f087348 */ /* 0x000fea0003c00000 */
[----:B------:R0:W1:Y:S02]  /*89f0*/  SHFL.BFLY P6, R14, R13, R12, R11 ;  /* 0x0c00000c0d0e7389 */ /* 0x00006400000c000b */
[----:B01----:R-:W-:Y:S05]  /*8a00*/  ENDCOLLECTIVE ;  /* 0x000000000000791b */ /* 0x003fea0003800000 */
.L_x_5428:
[----:B------:R-:W-:Y:S01]  /*8a10*/  HFMA2 R12, -RZ, RZ, 0, 2.384185791015625e-07 ;  /* 0x00000004ff0c7431 */ /* 0x000fe200000001ff */
[----:B------:R-:W-:Y:S01]  /*8a20*/  MOV R13, RZ ;  /* 0x000000ff000d7202 */ /* 0x000fe20000000f00 */
[----:B------:R-:W-:-:S07]  /*8a30*/  IMAD.MOV.U32 R4, RZ, RZ, R14 ;  /* 0x000000ffff047224 */ /* 0x000fce00078e000e */
[----:B------:R-:W-:Y:S05]  /*8a40*/  WARPSYNC.COLLECTIVE R15, `(.L_x_5429) ;  /* 0x000000000f087348 */ /* 0x000fea0003c00000 */
[----:B------:R0:W1:Y:S02]  /*8a50*/  SHFL.BFLY P6, R14, R13, R12, R11 ;  /* 0x0c00000c0d0e7389 */ /* 0x00006400000c000b */
[----:B01----:R-:W-:Y:S05]  /*8a60*/  ENDCOLLECTIVE ;  /* 0x000000000000791b */ /* 0x003fea0003800000 */
.L_x_5429:
        /* <DEDUP_REMOVED lines=8> */
.L_x_5430:
[----:B------:R-:W-:Y:S02]  /*8af0*/  HFMA2 R12, -RZ, RZ, 0, 5.9604644775390625e-08 ;  /* 0x00000001ff0c7431 */ /* 0x000fe400000001ff */
[----:B------:R-:W-:-:S04]  /*8b00*/  IMAD.MOV.U32 R2, RZ, RZ, R14 ;  /* 0x000000ffff027224 */ /* 0x000fc800078e000e */
[----:B------:R-:W-:-:S05]  /*8b10*/  FADD.FTZ R3, R3, R2 ;  /* 0x0000000203037221 */ /* 0x000fca0000010000 */
[----:B------:R-:W-:-:S07]  /*8b20*/  MOV R13, R3 ;  /* 0x00000003000d7202 */ /* 0x000fce0000000f00 */
[----:B------:R-:W-:Y:S05]  /*8b30*/  WARPSYNC.COLLECTIVE R15, `(.L_x_5431) ;  /* 0x000000000f087348 */ /* 0x000fea0003c00000 */
[----:B------:R0:W1:Y:S02]  /*8b40*/  SHFL.BFLY P6, R14, R13, R12, R11 ;  /* 0x0c00000c0d0e7389 */ /* 0x00006400000c000b */
[----:B01----:R-:W-:Y:S05]  /*8b50*/  ENDCOLLECTIVE ;  /* 0x000000000000791b */ /* 0x003fea0003800000 */
.L_x_5431:
[----:B------:R-:W-:Y:S01]  /*8b60*/  HFMA2 R13, -RZ, RZ, 0, 0 ;  /* 0x00000000ff0d7431 */ /* 0x000fe200000001ff */
[----:B------:R-:W-:Y:S02]  /*8b70*/  MOV R12, 0x4 ;  /* 0x00000004000c7802 */ /* 0x000fe40000000f00 */
[----:B------:R-:W-:-:S07]  /*8b80*/  MOV R2, R14 ;  /* 0x0000000e00027202 */ /* 0x000fce0000000f00 */
[----:B------:R-:W-:Y:S05]  /*8b90*/  WARPSYNC.COLLECTIVE R15, `(.L_x_5432) ;  /* 0x000000000f087348 */ /* 0x000fea0003c00000 */
[----:B------:R0:W1:Y:S02]  /*8ba0*/  SHFL.BFLY P6, R14, R13, R12, R11 ;  /* 0x0c00000c0d0e7389 */ /* 0x00006400000c000b */
[----:B01----:R-:W-:Y:S05]  /*8bb0*/  ENDCOLLECTIVE ;  /* 0x000000000000791b */ /* 0x003fea0003800000 */
.L_x_5432:
        /* <DEDUP_REMOVED lines=8> */
.L_x_5433:
[----:B------:R-:W-:Y:S01]  /*8c40*/  HFMA2 R12, -RZ, RZ, 0, 5.9604644775390625e-08 ;  /* 0x00000001ff0c7431 */ /* 0x000fe200000001ff */
[----:B------:R-:W-:-:S05]  /*8c50*/  MOV R19, R14 ;  /* 0x0000000e00137202 */ /* 0x000fca0000000f00 */
[----:B------:R-:W-:-:S05]  /*8c60*/  FADD.FTZ R0, R0, R19 ;  /* 0x0000001300007221 */ /* 0x000fca0000010000 */
[----:B------:R-:W-:-:S07]  /*8c70*/  MOV R13, R0 ;  /* 0x00000000000d7202 */ /* 0x000fce0000000f00 */
[----:B------:R-:W-:Y:S05]  /*8c80*/  WARPSYNC.COLLECTIVE R15, `(.L_x_5434) ;  /* 0x000000000f087348 */ /* 0x000fea0003c00000 */
[----:B------:R0:W1:Y:S02]  /*8c90*/  SHFL.BFLY P6, R14, R13, R12, R11 ;  /* 0x0c00000c0d0e7389 */ /* 0x00006400000c000b */
[----:B01----:R-:W-:Y:S05]  /*8ca0*/  ENDCOLLECTIVE ;  /* 0x000000000000791b */ /* 0x003fea0003800000 */
.L_x_5434:
[----:B------:R-:W-:Y:S01]  /*8cb0*/  HFMA2 R12, -RZ, RZ, 0, 2.384185791015625e-07 ;  /* 0x00000004ff0c7431 */ /* 0x000fe200000001ff */
[----:B------:R-:W-:Y:S01]  /*8cc0*/  MOV R13, RZ ;  /* 0x000000ff000d7202 */ /* 0x000fe20000000f00 */
[----:B------:R-:W-:-:S07]  /*8cd0*/  IMAD.MOV.U32 R19, RZ, RZ, R14 ;  /* 0x000000ffff137224 */ /* 0x000fce00078e000e */
[----:B------:R-:W-:Y:S05]  /*8ce0*/  WARPSYNC.COLLECTIVE R15, `(.L_x_5435) ;  /* 0x000000000f087348 */ /* 0x000fea0003c00000 */
[----:B------:R0:W1:Y:S02]  /*8cf0*/  SHFL.BFLY P6, R14, R13, R12, R11 ;  /* 0x0c00000c0d0e7389 */ /* 0x00006400000c000b */
[----:B01----:R-:W-:Y:S05]  /*8d00*/  ENDCOLLECTIVE ;  /* 0x000000000000791b */ /* 0x003fea0003800000 */
.L_x_5435:
        /* <DEDUP_REMOVED lines=8> */
.L_x_5436:
[----:B------:R-:W-:Y:S02]  /*8d90*/  HFMA2 R12, -RZ, RZ, 0, 5.9604644775390625e-08 ;  /* 0x00000001ff0c7431 */ /* 0x000fe400000001ff */
[----:B------:R-:W-:-:S04]  /*8da0*/  IMAD.MOV.U32 R21, RZ, RZ, R14 ;  /* 0x000000ffff157224 */ /* 0x000fc800078e000e */
[----:B------:R-:W-:-:S05]  /*8db0*/  FADD.FTZ R18, R18, R21 ;  /* 0x0000001512127221 */ /* 0x000fca0000010000 */
[----:B------:R-:W-:-:S07]  /*8dc0*/  MOV R13, R18 ;  /* 0x00000012000d7202 */ /* 0x000fce0000000f00 */
[----:B------:R-:W-:Y:S05]  /*8dd0*/  WARPSYNC.COLLECTIVE R15, `(.L_x_5437) ;  /* 0x000000000f087348 */ /* 0x000fea0003c00000 */
[----:B------:R0:W1:Y:S02]  /*8de0*/  SHFL.BFLY P6, R14, R13, R12, R11 ;  /* 0x0c00000c0d0e7389 */ /* 0x00006400000c000b */
[----:B01----:R-:W-:Y:S05]  /*8df0*/  ENDCOLLECTIVE ;  /* 0x000000000000791b */ /* 0x003fea0003800000 */
.L_x_5437:
[----:B------:R-:W-:Y:S01]  /*8e00*/  HFMA2 R13, -RZ, RZ, 0, 0 ;  /* 0x00000000ff0d7431 */ /* 0x000fe200000001ff */
[----:B------:R-:W-:Y:S02]  /*8e10*/  MOV R12, 0x4 ;  /* 0x00000004000c7802 */ /* 0x000fe40000000f00 */
[----:B------:R-:W-:-:S07]  /*8e20*/  MOV R21, R14 ;  /* 0x0000000e00157202 */ /* 0x000fce0000000f00 */
[----:B------:R-:W-:Y:S05]  /*8e30*/  WARPSYNC.COLLECTIVE R15, `(.L_x_5438) ;  /* 0x000000000f087348 */ /* 0x000fea0003c00000 */
[----:B------:R0:W1:Y:S02]  /*8e40*/  SHFL.BFLY P6, R14, R13, R12, R11 ;  /* 0x0c00000c0d0e7389 */ /* 0x00006400000c000b */
[----:B01----:R-:W-:Y:S05]  /*8e50*/  ENDCOLLECTIVE ;  /* 0x000000000000791b */ /* 0x003fea0003800000 */
.L_x_5438:
        /* <DEDUP_REMOVED lines=8> */
.L_x_5439:
[----:B------:R-:W-:Y:S01]  /*8ee0*/  HFMA2 R12, -RZ, RZ, 0, 5.9604644775390625e-08 ;  /* 0x00000001ff0c7431 */ /* 0x000fe200000001ff */
[----:B------:R-:W-:-:S05]  /*8ef0*/  MOV R26, R14 ;  /* 0x0000000e001a7202 */ /* 0x000fca0000000f00 */
[----:B------:R-:W-:-:S05]  /*8f00*/  FADD.FTZ R23, R23, R26 ;  /* 0x0000001a17177221 */ /* 0x000fca0000010000 */
[----:B------:R-:W-:-:S07]  /*8f10*/  MOV R13, R23 ;  /* 0x00000017000d7202 */ /* 0x000fce0000000f00 */
[----:B------:R-:W-:Y:S05]  /*8f20*/  WARPSYNC.COLLECTIVE R15, `(.L_x_5440) ;  /* 0x000000000f087348 */ /* 0x000fea0003c00000 */
[----:B------:R0:W1:Y:S02]  /*8f30*/  SHFL.BFLY P6, R14, R13, R12, R11 ;  /* 0x0c00000c0d0e7389 */ /* 0x00006400000c000b */
[----:B01----:R-:W-:Y:S05]  /*8f40*/  ENDCOLLECTIVE ;  /* 0x000000000000791b */ /* 0x003fea0003800000 */
.L_x_5440:
[----:B------:R-:W-:Y:S01]  /*8f50*/  HFMA2 R12, -RZ, RZ, 0, 2.384185791015625e-07 ;  /* 0x00000004ff0c7431 */ /* 0x000fe200000001ff */
[----:B------:R-:W-:Y:S01]  /*8f60*/  MOV R13, RZ ;  /* 0x000000ff000d7202 */ /* 0x000fe20000000f00 */
[----:B------:R-:W-:-:S07]  /*8f70*/  IMAD.MOV.U32 R26, RZ, RZ, R14 ;  /* 0x000000ffff1a7224 */ /* 0x000fce00078e000e */
[----:B------:R-:W-:Y:S05]  /*8f80*/  WARPSYNC.COLLECTIVE R15, `(.L_x_5441) ;  /* 0x000000000f087348 */ /* 0x000fea0003c00000 */
[----:B------:R0:W1:Y:S02]  /*8f90*/  SHFL.BFLY P6, R14, R13, R12, R11 ;  /* 0x0c00000c0d0e7389 */ /* 0x00006400000c000b */
[----:B01----:R-:W-:Y:S05]  /*8fa0*/  ENDCOLLECTIVE ;  /* 0x000000000000791b */ /* 0x003fea0003800000 */
.L_x_5441:
        /* <DEDUP_REMOVED lines=8> */
.L_x_5442:
[----:B------:R-:W-:Y:S02]  /*9030*/  HFMA2 R12, -RZ, RZ, 0, 5.9604644775390625e-08 ;  /* 0x00000001ff0c7431 */ /* 0x000fe400000001ff */
[----:B------:R-:W-:-:S04]  /*9040*/  IMAD.MOV.U32 R30, RZ, RZ, R14 ;  /* 0x000000ffff1e7224 */ /* 0x000fc800078e000e */
[----:B------:R-:W-:-:S05]  /*9050*/  FADD.FTZ R27, R27, R30 ;  /* 0x0000001e1b1b7221 */ /* 0x000fca0000010000 */
[----:B------:R-:W-:-:S07]  /*9060*/  MOV R13, R27 ;  /* 0x0000001b000d7202 */ /* 0x000fce0000000f00 */
[----:B------:R-:W-:Y:S05]  /*9070*/  WARPSYNC.COLLECTIVE R15, `(.L_x_5443) ;  /* 0x000000000f087348 */ /* 0x000fea0003c00000 */
[----:B------:R0:W1:Y:S02]  /*9080*/  SHFL.BFLY P6, R14, R13, R12, R11 ;  /* 0x0c00000c0d0e7389 */ /* 0x00006400000c000b */
[----:B01----:R-:W-:Y:S05]  /*9090*/  ENDCOLLECTIVE ;  /* 0x000000000000791b */ /* 0x003fea0003800000 */
.L_x_5443:
[----:B------:R-:W-:Y:S01]  /*90a0*/  HFMA2 R13, -RZ, RZ, 0, 0 ;  /* 0x00000000ff0d7431 */ /* 0x000fe200000001ff */
[----:B------:R-:W-:Y:S02]  /*90b0*/  MOV R12, 0x4 ;  /* 0x00000004000c7802 */ /* 0x000fe40000000f00 */
[----:B------:R-:W-:-:S07]  /*90c0*/  MOV R30, R14 ;  /* 0x0000000e001e7202 */ /* 0x000fce0000000f00 */
[----:B------:R-:W-:Y:S05]  /*90d0*/  WARPSYNC.COLLECTIVE R15, `(.L_x_5444) ;  /* 0x000000000f087348 */ /* 0x000fea0003c00000 */
[----:B------:R0:W1:Y:S02]  /*90e0*/  SHFL.BFLY P6, R14, R13, R12, R11 ;  /* 0x0c00000c0d0e7389 */ /* 0x00006400000c000b */
[----:B01----:R-:W-:Y:S05]  /*90f0*/  ENDCOLLECTIVE ;  /* 0x000000000000791b */ /* 0x003fea0003800000 */
.L_x_5444:
        /* <DEDUP_REMOVED lines=8> */
.L_x_5445:
[----:B------:R-:W-:Y:S01]  /*9180*/  HFMA2 R12, -RZ, RZ, 0, 5.9604644775390625e-08 ;  /* 0x00000001ff0c7431 */ /* 0x000fe200000001ff */
[----:B------:R-:W-:-:S05]  /*9190*/  MOV R34, R14 ;  /* 0x0000000e00227202 */ /* 0x000fca0000000f00 */
[----:B------:R-:W-:-:S05]  /*91a0*/  FADD.FTZ R31, R31, R34 ;  /* 0x000000221f1f7221 */ /* 0x000fca0000010000 */
[----:B------:R-:W-:-:S07]  /*91b0*/  MOV R13, R31 ;  /* 0x0000001f000d7202 */ /* 0x000fce0000000f00 */
[----:B------:R-:W-:Y:S05]  /*91c0*/  WARPSYNC.COLLECTIVE R15, `(.L_x_5446) ;  /* 0x000000000f087348 */ /* 0x000fea0003c00000 */
[----:B------:R0:W1:Y:S02]  /*91d0*/  SHFL.BFLY P6, R14, R13, R12, R11 ;  /* 0x0c00000c0d0e7389 */ /* 0x00006400000c000b */
[----:B01----:R-:W-:Y:S05]  /*91e0*/  ENDCOLLECTIVE ;  /* 0x000000000000791b */ /* 0x003fea0003800000 */
.L_x_5446:
[----:B------:R-:W-:Y:S01]  /*91f0*/  HFMA2 R12, -RZ, RZ, 0, 2.384185791015625e-07 ;  /* 0x00000004ff0c7431 */ /* 0x000fe200000001ff */
[----:B------:R-:W-:Y:S01]  /*9200*/  MOV R13, RZ ;  /* 0x000000ff000d7202 */ /* 0x000fe20000000f00 */
[----:B------:R-:W-:-:S07]  /*9210*/  IMAD.MOV.U32 R34, RZ, RZ, R14 ;  /* 0x000000ffff227224 */ /* 0x000fce00078e000e */
[----:B------:R-:W-:Y:S05]  /*9220*/  WARPSYNC.COLLECTIVE R15, `(.L_x_5447) ;  /* 0x000000000f087348 */ /* 0x000fea0003c00000 */
[----:B------:R0:W1:Y:S02]  /*9230*/  SHFL.BFLY P6, R14, R13, R12, R11 ;  /* 0x0c00000c0d0e7389 */ /* 0x00006400000c000b */
[----:B01----:R-:W-:Y:S05]  /*9240*/  ENDCOLLECTIVE ;  /* 0x000000000000791b */ /* 0x003fea0003800000 */
.L_x_5447:
        /* <DEDUP_REMOVED lines=8> */
.L_x_5448:
[----:B------:R-:W-:Y:S02]  /*92d0*/  HFMA2 R12, -RZ, RZ, 0, 5.9604644775390625e-08 ;  /* 0x00000001ff0c7431 */ /* 0x000fe400000001ff */
[----:B------:R-:W-:-:S04]  /*92e0*/  IMAD.MOV.U32 R66, RZ, RZ, R14 ;  /* 0x000000ffff427224 */ /* 0x000fc800078e000e */
[----:B------:R-:W-:-:S05]  /*92f0*/  FADD.FTZ R35, R35, R66 ;  /* 0x0000004223237221 */ /* 0x000fca0000010000 */
[----:B------:R-:W-:-:S07]  /*9300*/  MOV R13, R35 ;  /* 0x00000023000d7202 */ /* 0x000fce0000000f00 */
[----:B------:R-:W-:Y:S05]  /*9310*/  WARPSYNC.COLLECTIVE R15, `(.L_x_5449) ;  /* 0x000000000f087348 */ /* 0x000fea0003c00000 */
[----:B------:R0:W1:Y:S02]  /*9320*/  SHFL.BFLY P6, R14, R13, R12, R11 ;  /* 0x0c00000c0d0e7389 */ /* 0x00006400000c000b */
[----:B01----:R-:W-:Y:S05]  /*9330*/  ENDCOLLECTIVE ;  /* 0x000000000000791b */ /* 0x003fea0003800000 */
.L_x_5449:
[----:B------:R-:W-:Y:S01]  /*9340*/  HFMA2 R13, -RZ, RZ, 0, 0 ;  /* 0x00000000ff0d7431 */ /* 0x000fe200000001ff */
[----:B------:R-:W-:Y:S02]  /*9350*/  MOV R12, 0x4 ;  /* 0x00000004000c7802 */ /* 0x000fe40000000f00 */
[----:B------:R-:W-:-:S07]  /*9360*/  MOV R38, R14 ;  /* 0x0000000e00267202 */ /* 0x000fce0000000f00 */
[----:B------:R-:W-:Y:S05]  /*9370*/  WARPSYNC.COLLECTIVE R15, `(.L_x_5450) ;  /* 0x000000000f087348 */ /* 0x000fea0003c00000 */
[----:B------:R0:W1:Y:S02]  /*9380*/  SHFL.BFLY P6, R14, R13, R12, R11 ;  /* 0x0c00000c0d0e7389 */ /* 0x00006400000c000b */
[----:B01----:R-:W-:Y:S05]  /*9390*/  ENDCOLLECTIVE ;  /* 0x000000000000791b */ /* 0x003fea0003800000 */
.L_x_5450:
        /* <DEDUP_REMOVED lines=8> */
.L_x_5451:
[----:B------:R-:W-:Y:S01]  /*9420*/  HFMA2 R12, -RZ, RZ, 0, 5.9604644775390625e-08 ;  /* 0x00000001ff0c7431 */ /* 0x000fe200000001ff */
[----:B------:R-:W-:-:S05]  /*9430*/  MOV R64, R14 ;  /* 0x0000000e00407202 */ /* 0x000fca0000000f00 */
[----:B------:R-:W-:-:S05]  /*9440*/  FADD.FTZ R39, R39, R64 ;  /* 0x0000004027277221 */ /* 0x000fca0000010000 */
[----:B------:R-:W-:-:S07]  /*9450*/  MOV R13, R39 ;  /* 0x00000027000d7202 */ /* 0x000fce0000000f00 */
[----:B------:R-:W-:Y:S05]  /*9460*/  WARPSYNC.COLLECTIVE R15, `(.L_x_5452) ;  /* 0x000000000f087348 */ /* 0x000fea0003c00000 */
[----:B------:R0:W1:Y:S02]  /*9470*/  SHFL.BFLY P6, R14, R13, R12, R11 ;  /* 0x0c00000c0d0e7389 */ /* 0x00006400000c000b */
[----:B01----:R-:W-:Y:S05]  /*9480*/  ENDCOLLECTIVE ;  /* 0x000000000000791b */ /* 0x003fea0003800000 */
.L_x_5452:
[----:B------:R-:W-:Y:S01]  /*9490*/  HFMA2 R12, -RZ, RZ, 0, 2.384185791015625e-07 ;  /* 0x00000004ff0c7431 */ /* 0x000fe200000001ff */
[----:B------:R-:W-:Y:S01]  /*94a0*/  MOV R13, RZ ;  /* 0x000000ff000d7202 */ /* 0x000fe20000000f00 */
[----:B------:R-:W-:-:S07]  /*94b0*/  IMAD.MOV.U32 R42, RZ, RZ, R14 ;  /* 0x000000ffff2a7224 */ /* 0x000fce00078e000e */
[----:B------:R-:W-:Y:S05]  /*94c0*/  WARPSYNC.COLLECTIVE R15, `(.L_x_5453) ;  /* 0x000000000f087348 */ /* 0x000fea0003c00000 */
[----:B------:R0:W1:Y:S02]  /*94d0*/  SHFL.BFLY P6, R14, R13, R12, R11 ;  /* 0x0c00000c0d0e7389 */ /* 0x00006400000c000b */
[----:B01----:R-:W-:Y:S05]  /*94e0*/  ENDCOLLECTIVE ;  /* 0x000000000000791b */ /* 0x003fea0003800000 */
.L_x_5453:
        /* <DEDUP_REMOVED lines=8> */
.L_x_5454:
[----:B------:R-:W-:Y:S02]  /*9570*/  HFMA2 R12, -RZ, RZ, 0, 5.9604644775390625e-08 ;  /* 0x00000001ff0c7431 */ /* 0x000fe400000001ff */
[----:B------:R-:W-:-:S04]  /*9580*/  IMAD.MOV.U32 R46, RZ, RZ, R14 ;  /* 0x000000ffff2e7224 */ /* 0x000fc800078e000e */
[----:B------:R-:W-:-:S05]  /*9590*/  FADD.FTZ R43, R43, R46 ;  /* 0x0000002e2b2b7221 */ /* 0x000fca0000010000 */
[----:B------:R-:W-:-:S07]  /*95a0*/  MOV R13, R43 ;  /* 0x0000002b000d7202 */ /* 0x000fce0000000f00 */
[----:B------:R-:W-:Y:S05]  /*95b0*/  WARPSYNC.COLLECTIVE R15, `(.L_x_5455) ;  /* 0x000000000f087348 */ /* 0x000fea0003c00000 */
[----:B------:R0:W1:Y:S02]  /*95c0*/  SHFL.BFLY P6, R14, R13, R12, R11 ;  /* 0x0c00000c0d0e7389 */ /* 0x00006400000c000b */
[----:B01----:R-:W-:Y:S05]  /*95d0*/  ENDCOLLECTIVE ;  /* 0x000000000000791b */ /* 0x003fea0003800000 */
.L_x_5455:
[----:B------:R-:W-:Y:S01]  /*95e0*/  HFMA2 R13, -RZ, RZ, 0, 0 ;  /* 0x00000000ff0d7431 */ /* 0x000fe200000001ff */
[----:B------:R-:W-:Y:S02]  /*95f0*/  MOV R12, 0x4 ;  /* 0x00000004000c7802 */ /* 0x000fe40000000f00 */
[----:B------:R-:W-:-:S07]  /*9600*/  MOV R46, R14 ;  /* 0x0000000e002e7202 */ /* 0x000fce0000000f00 */
[----:B------:R-:W-:Y:S05]  /*9610*/  WARPSYNC.COLLECTIVE R15, `(.L_x_5456) ;  /* 0x000000000f087348 */ /* 0x000fea0003c00000 */
[----:B------:R0:W1:Y:S02]  /*9620*/  SHFL.BFLY P6, R14, R13, R12, R11 ;  /* 0x0c00000c0d0e7389 */ /* 0x00006400000c000b */
[----:B01----:R-:W-:Y:S05]  /*9630*/  ENDCOLLECTIVE ;  /* 0x000000000000791b */ /* 0x003fea0003800000 */
.L_x_5456:
        /* <DEDUP_REMOVED lines=8> */
.L_x_5457:
[----:B------:R-:W-:Y:S01]  /*96c0*/  HFMA2 R12, -RZ, RZ, 0, 5.9604644775390625e-08 ;  /* 0x00000001ff0c7431 */ /* 0x000fe200000001ff */
[----:B------:R-:W-:-:S05]  /*96d0*/  MOV R50, R14 ;  /* 0x0000000e00327202 */ /* 0x000fca0000000f00 */
[----:B------:R-:W-:-:S05]  /*96e0*/  FADD.FTZ R47, R47, R50 ;  /* 0x000000322f2f7221 */ /* 0x000fca0000010000 */
[----:B------:R-:W-:-:S07]  /*96f0*/  MOV R13, R47 ;  /* 0x0000002f000d7202 */ /* 0x000fce0000000f00 */
[----:B------:R-:W-:Y:S05]  /*9700*/  WARPSYNC.COLLECTIVE R15, `(.L_x_5458) ;  /* 0x000000000f087348 */ /* 0x000fea0003c00000 */
[----:B------:R0:W1:Y:S02]  /*9710*/  SHFL.BFLY P6, R14, R13, R12, R11 ;  /* 0x0c00000c0d0e7389 */ /* 0x00006400000c000b */
[----:B01----:R-:W-:Y:S05]  /*9720*/  ENDCOLLECTIVE ;  /* 0x000000000000791b */ /* 0x003fea0003800000 */
.L_x_5458:
[----:B------:R-:W-:Y:S01]  /*9730*/  HFMA2 R12, -RZ, RZ, 0, 2.384185791015625e-07 ;  /* 0x00000004ff0c7431 */ /* 0x000fe200000001ff */
[----:B------:R-:W-:Y:S01]  /*9740*/  MOV R13, RZ ;  /* 0x000000ff000d7202 */ /* 0x000fe20000000f00 */
[----:B------:R-:W-:-:S07]  /*9750*/  IMAD.MOV.U32 R50, RZ, RZ, R14 ;  /* 0x000000ffff327224 */ /* 0x000fce00078e000e */
[----:B------:R-:W-:Y:S05]  /*9760*/  WARPSYNC.COLLECTIVE R15, `(.L_x_5459) ;  /* 0x000000000f087348 */ /* 0x000fea0003c00000 */
[----:B------:R0:W1:Y:S02]  /*9770*/  SHFL.BFLY P6, R14, R13, R12, R11 ;  /* 0x0c00000c0d0e7389 */ /* 0x00006400000c000b */
[----:B01----:R-:W-:Y:S05]  /*9780*/  ENDCOLLECTIVE ;  /* 0x000000000000791b */ /* 0x003fea0003800000 */
.L_x_5459:
        /* <DEDUP_REMOVED lines=8> */
.L_x_5460:
[----:B------:R-:W-:Y:S02]  /*9810*/  HFMA2 R12, -RZ, RZ, 0, 5.9604644775390625e-08 ;  /* 0x00000001ff0c7431 */ /* 0x000fe400000001ff */
[----:B------:R-:W-:-:S04]  /*9820*/  IMAD.MOV.U32 R54, RZ, RZ, R14 ;  /* 0x000000ffff367224 */ /* 0x000fc800078e000e */
[----:B------:R-:W-:-:S05]  /*9830*/  FADD.FTZ R51, R51, R54 ;  /* 0x0000003633337221 */ /* 0x000fca0000010000 */
[----:B------:R-:W-:-:S07]  /*9840*/  MOV R13, R51 ;  /* 0x00000033000d7202 */ /* 0x000fce0000000f00 */
[----:B------:R-:W-:Y:S05]  /*9850*/  WARPSYNC.COLLECTIVE R15, `(.L_x_5461) ;  /* 0x000000000f087348 */ /* 0x000fea0003c00000 */
[----:B------:R0:W1:Y:S02]  /*9860*/  SHFL.BFLY P6, R14, R13, R12, R11 ;  /* 0x0c00000c0d0e7389 */ /* 0x00006400000c000b */
[----:B01----:R-:W-:Y:S05]  /*9870*/  ENDCOLLECTIVE ;  /* 0x000000000000791b */ /* 0x003fea0003800000 */
.L_x_5461:
[----:B------:R-:W-:Y:S01]  /*9880*/  HFMA2 R13, -RZ, RZ, 0, 0 ;  /* 0x00000000ff0d7431 */ /* 0x000fe200000001ff */
[----:B------:R-:W-:Y:S02]  /*9890*/  MOV R12, 0x4 ;  /* 0x00000004000c7802 */ /* 0x000fe40000000f00 */
[----:B------:R-:W-:-:S07]  /*98a0*/  MOV R54, R14 ;  /* 0x0000000e00367202 */ /* 0x000fce0000000f00 */
[----:B------:R-:W-:Y:S05]  /*98b0*/  WARPSYNC.COLLECTIVE R15, `(.L_x_5462) ;  /* 0x000000000f087348 */ /* 0x000fea0003c00000 */
[----:B------:R0:W1:Y:S02]  /*98c0*/  SHFL.BFLY P6, R14, R13, R12, R11 ;  /* 0x0c00000c0d0e7389 */ /* 0x00006400000c000b */
[----:B01----:R-:W-:Y:S05]  /*98d0*/  ENDCOLLECTIVE ;  /* 0x000000000000791b */ /* 0x003fea0003800000 */
.L_x_5462:
        /* <DEDUP_REMOVED lines=8> */
.L_x_5463:
[----:B------:R-:W-:Y:S01]  /*9960*/  HFMA2 R12, -RZ, RZ, 0, 5.9604644775390625e-08 ;  /* 0x00000001ff0c7431 */ /* 0x000fe200000001ff */
[----:B------:R-:W-:-:S05]  /*9970*/  MOV R58, R14 ;  /* 0x0000000e003a7202 */ /* 0x000fca0000000f00 */
[----:B------:R-:W-:-:S05]  /*9980*/  FADD.FTZ R55, R55, R58 ;  /* 0x0000003a37377221 */ /* 0x000fca0000010000 */
[----:B------:R-:W-:-:S07]  /*9990*/  MOV R13, R55 ;  /* 0x00000037000d7202 */ /* 0x000fce0000000f00 */
[----:B------:R-:W-:Y:S05]  /*99a0*/  WARPSYNC.COLLECTIVE R15, `(.L_x_5464) ;  /* 0x000000000f087348 */ /* 0x000fea0003c00000 */
[----:B------:R0:W1:Y:S02]  /*99b0*/  SHFL.BFLY P6, R14, R13, R12, R11 ;  /* 0x0c00000c0d0e7389 */ /* 0x00006400000c000b */
[----:B01----:R-:W-:Y:S05]  /*99c0*/  ENDCOLLECTIVE ;  /* 0x000000000000791b */ /* 0x003fea0003800000 */
.L_x_5464:
[----:B------:R-:W-:Y:S01]  /*99d0*/  HFMA2 R12, -RZ, RZ, 0, 2.384185791015625e-07 ;  /* 0x00000004ff0c7431 */ /* 0x000fe200000001ff */
[----:B------:R-:W-:Y:S01]  /*99e0*/  MOV R13, RZ ;  /* 0x000000ff000d7202 */ /* 0x000fe20000000f00 */
[----:B------:R-:W-:-:S07]  /*99f0*/  IMAD.MOV.U32 R58, RZ, RZ, R14 ;  /* 0x000000ffff3a7224 */ /* 0x000fce00078e000e */
[----:B------:R-:W-:Y:S05]  /*9a00*/  WARPSYNC.COLLECTIVE R15, `(.L_x_5465) ;  /* 0x000000000f087348 */ /* 0x000fea0003c00000 */
[----:B------:R0:W1:Y:S02]  /*9a10*/  SHFL.BFLY P6, R14, R13, R12, R11 ;  /* 0x0c00000c0d0e7389 */ /* 0x00006400000c000b */
[----:B01----:R-:W-:Y:S05]  /*9a20*/  ENDCOLLECTIVE ;  /* 0x000000000000791b */ /* 0x003fea0003800000 */
.L_x_5465:
[----:B------:R-:W-:Y:S01]  /*9a30*/  FADD.FTZ R55, R55, R58 ;  /* 0x0000003a37377221 */ /* 0x000fe20000010000 */
[----:B------:R-:W-:Y:S02]  /*9a40*/  HFMA2 R12, -RZ, RZ, 0, 1.1920928955078125e-07 ;  /* 0x00000002ff0c7431 */ /* 0x000fe400000001ff */
[----:B------:R-:W-:-:S05]  /*9a50*/  FADD.FTZ R59, RZ, R14 ;  /* 0x0000000eff3b7221 */ /* 0x000fca0000010000 */
[----:B------:R-:W-:-:S07]  /*9a60*/  MOV R13, R59 ;  /* 0x0000003b000d7202 */ /* 0x000fce0000000f00 */
[----:B------:R-:W-:Y:S05]  /*9a70*/  WARPSYNC.COLLECTIVE R15, `(.L_x_5466) ;  /* 0x000000000f087348 */ /* 0x000fea0003c00000 */
[----:B------:R0:W1:Y:S02]  /*9a80*/  SHFL.BFLY P6, R14, R13, R12, R11 ;  /* 0x0c00000c0d0e7389 */ /* 0x00006400000c000b */
[----:B01----:R-:W-:Y:S05]  /*9a90*/  ENDCOLLECTIVE ;  /* 0x000000000000791b */ /* 0x003fea0003800000 */
.L_x_5466:
[----:B------:R-:W-:Y:S01]  /*9aa0*/  HFMA2 R12, -RZ, RZ, 0, 5.9604644775390625e-08 ;  /* 0x00000001ff0c7431 */ /* 0x000fe200000001ff */
[----:B------:R-:W-:-:S05]  /*9ab0*/  MOV R62, R14 ;  /* 0x0000000e003e7202 */ /* 0x000fca0000000f00 */
[----:B------:R-:W-:-:S04]  /*9ac0*/  FADD.FTZ R59, R59, R62 ;  /* 0x0000003e3b3b7221 */ /* 0x000fc80000010000 */
[----:B------:R-:W-:-:S07]  /*9ad0*/  IMAD.MOV.U32 R13, RZ, RZ, R59 ;  /* 0x000000ffff0d7224 */ /* 0x000fce00078e003b */
[----:B------:R-:W-:Y:S05]  /*9ae0*/  WARPSYNC.COLLECTIVE R15, `(.L_x_5467) ;  /* 0x000000000f087348 */ /* 0x000fea0003c00000 */
[----:B------:R0:W1:Y:S02]  /*9af0*/  SHFL.BFLY P6, R14, R13, R12, R11 ;  /* 0x0c00000c0d0e7389 */ /* 0x00006400000c000b */
[----:B01----:R-:W-:Y:S05]  /*9b00*/  ENDCOLLECTIVE ;  /* 0x000000000000791b */ /* 0x003fea0003800000 */
.L_x_5467:
[----:B------:R-:W-:Y:S01]  /*9b10*/  HFMA2 R13, -RZ, RZ, 0, 0 ;  /* 0x00000000ff0d7431 */ /* 0x000fe200000001ff */
[----:B------:R-:W-:Y:S02]  /*9b20*/  MOV R12, 0x4 ;  /* 0x00000004000c7802 */ /* 0x000fe40000000f00 */
[----:B------:R-:W-:-:S07]  /*9b30*/  MOV R62, R14 ;  /* 0x0000000e003e7202 */ /* 0x000fce0000000f00 */
[----:B------:R-:W-:Y:S05]  /*9b40*/  WARPSYNC.COLLECTIVE R15, `(.L_x_5468) ;  /* 0x000000000f087348 */ /* 0x000fea0003c00000 */
[----:B------:R0:W1:Y:S02]  /*9b50*/  SHFL.BFLY P6, R14, R13, R12, R11 ;  /* 0x0c00000c0d0e7389 */ /* 0x00006400000c000b */
[----:B01----:R-:W-:Y:S05]  /*9b60*/  ENDCOLLECTIVE ;  /* 0x000000000000791b */ /* 0x003fea0003800000 */
.L_x_5468:
[----:B------:R-:W-:Y:S01]  /*9b70*/  FADD.FTZ R59, R59, R62 ;  /* 0x0000003e3b3b7221 */ /* 0x000fe20000010000 */
[----:B------:R-:W-:Y:S02]  /*9b80*/  IMAD.MOV.U32 R12, RZ, RZ, 0x2 ;  /* 0x00000002ff0c7424 */ /* 0x000fe400078e00ff */
[----:B------:R-:W-:-:S05]  /*9b90*/  FADD.FTZ R61, RZ, R14 ;  /* 0x0000000eff3d7221 */ /* 0x000fca0000010000 */
[----:B------:R-:W-:-:S07]  /*9ba0*/  MOV R13, R61 ;  /* 0x0000003d000d7202 */ /* 0x000fce0000000f00 */
[----:B------:R-:W-:Y:S05]  /*9bb0*/  WARPSYNC.COLLECTIVE R15, `(.L_x_5469) ;  /* 0x000000000f087348 */ /* 0x000fea0003c00000 */
[----:B------:R0:W1:Y:S02]  /*9bc0*/  SHFL.BFLY P6, R14, R13, R12, R11 ;  /* 0x0c00000c0d0e7389 */ /* 0x00006400000c000b */
[----:B01----:R-:W-:Y:S05]  /*9bd0*/  ENDCOLLECTIVE ;  /* 0x000000000000791b */ /* 0x003fea0003800000 */
.L_x_5469:
[----:B------:R-:W-:Y:S01]  /*9be0*/  HFMA2 R12, -RZ, RZ, 0, 5.9604644775390625e-08 ;  /* 0x00000001ff0c7431 */ /* 0x000fe200000001ff */
[----:B------:R-:W-:-:S05]  /*9bf0*/  MOV R72, R14 ;  /* 0x0000000e00487202 */ /* 0x000fca0000000f00 */
[----:B------:R-:W-:-:S05]  /*9c00*/  FADD.FTZ R61, R61, R72 ;  /* 0x000000483d3d7221 */ /* 0x000fca0000010000 */
[----:B------:R-:W-:-:S07]  /*9c10*/  MOV R13, R61 ;  /* 0x0000003d000d7202 */ /* 0x000fce0000000f00 */
[----:B------:R-:W-:Y:S05]  /*9c20*/  WARPSYNC.COLLECTIVE R15, `(.L_x_5470) ;  /* 0x000000000f087348 */ /* 0x000fea0003c00000 */
[----:B------:R0:W1:Y:S02]  /*9c30*/  SHFL.BFLY P6, R14, R13, R12, R11 ;  /* 0x0c00000c0d0e7389 */ /* 0x00006400000c000b */
[----:B01----:R-:W-:Y:S05]  /*9c40*/  ENDCOLLECTIVE ;  /* 0x000000000000791b */ /* 0x003fea0003800000 */
.L_x_5470:
[----:B------:R-:W-:Y:S02]  /*9c50*/  HFMA2 R13, -RZ, RZ, 0, 0 ;  /* 0x00000000ff0d7431 */ /* 0x000fe400000001ff */
[----:B------:R-:W-:Y:S01]  /*9c60*/  IMAD.MOV.U32 R12, RZ, RZ, 0x4 ;  /* 0x00000004ff0c7424 */ /* 0x000fe200078e00ff */
[----:B------:R-:W-:-:S07]  /*9c70*/  MOV R84, R14 ;  /* 0x0000000e00547202 */ /* 0x000fce0000000f00 */
[----:B------:R-:W-:Y:S05]  /*9c80*/  WARPSYNC.COLLECTIVE R15, `(.L_x_5471) ;  /* 0x000000000f087348 */ /* 0x000fea0003c00000 */
[----:B------:R0:W1:Y:S02]  /*9c90*/  SHFL.BFLY P6, R14, R13, R12, R11 ;  /* 0x0c00000c0d0e7389 */ /* 0x00006400000c000b */
[----:B01----:R-:W-:Y:S05]  /*9ca0*/  ENDCOLLECTIVE ;  /* 0x000000000000791b */ /* 0x003fea0003800000 */
.L_x_5471:
        /* <DEDUP_REMOVED lines=8> */
.L_x_5472:
[----:B------:R-:W-:Y:S01]  /*9d30*/  IMAD.MOV.U32 R12, RZ, RZ, 0x1 ;  /* 0x00000001ff0c7424 */ /* 0x000fe200078e00ff */
[----:B------:R-:W-:-:S05]  /*9d40*/  MOV R82, R14 ;  /* 0x0000000e00527202 */ /* 0x000fca0000000f00 */
[----:B------:R-:W-:-:S05]  /*9d50*/  FADD.FTZ R63, R63, R82 ;  /* 0x000000523f3f7221 */ /* 0x000fca0000010000 */
[----:B------:R-:W-:-:S07]  /*9d60*/  MOV R13, R63 ;  /* 0x0000003f000d7202 */ /* 0x000fce0000000f00 */
[----:B------:R-:W-:Y:S05]  /*9d70*/  WARPSYNC.COLLECTIVE R15, `(.L_x_5473) ;  /* 0x000000000f087348 */ /* 0x000fea0003c00000 */
[----:B------:R0:W1:Y:S02]  /*9d80*/  SHFL.BFLY P6, R14, R13, R12, R11 ;  /* 0x0c00000c0d0e7389 */ /* 0x00006400000c000b */
[----:B01----:R-:W-:Y:S05]  /*9d90*/  ENDCOLLECTIVE ;  /* 0x000000000000791b */ /* 0x003fea0003800000 */
.L_x_5473:
[----:B------:R-:W-:Y:S01]  /*9da0*/  HFMA2 R13, -RZ, RZ, 0, 0 ;  /* 0x00000000ff0d7431 */ /* 0x000fe200000001ff */
[----:B------:R-:W-:Y:S02]  /*9db0*/  MOV R12, 0x4 ;  /* 0x00000004000c7802 */ /* 0x000fe40000000f00 */
[----:B------:R-:W-:-:S07]  /*9dc0*/  MOV R86, R14 ;  /* 0x0000000e00567202 */ /* 0x000fce0000000f00 */
[----:B------:R-:W-:Y:S05]  /*9dd0*/  WARPSYNC.COLLECTIVE R15, `(.L_x_5474) ;  /* 0x000000000f087348 */ /* 0x000fea0003c00000 */
[----:B------:R0:W1:Y:S02]  /*9de0*/  SHFL.BFLY P6, R14, R13, R12, R11 ;  /* 0x0c00000c0d0e7389 */ /* 0x00006400000c000b */
[----:B01----:R-:W-:Y:S05]  /*9df0*/  ENDCOLLECTIVE ;  /* 0x000000000000791b */ /* 0x003fea0003800000 */
.L_x_5474:
        /* <DEDUP_REMOVED lines=8> */
.L_x_5475:
[----:B------:R-:W-:Y:S02]  /*9e80*/  HFMA2 R12, -RZ, RZ, 0, 5.9604644775390625e-08 ;  /* 0x00000001ff0c7431 */ /* 0x000fe400000001ff */
[----:B------:R-:W-:-:S05]  /*9e90*/  FADD.FTZ R64, R64, R14 ;  /* 0x0000000e40407221 */ /* 0x000fca0000010000 */
[----:B------:R-:W-:-:S07]  /*9ea0*/  MOV R13, R64 ;  /* 0x00000040000d7202 */ /* 0x000fce0000000f00 */
[----:B------:R-:W-:Y:S05]  /*9eb0*/  WARPSYNC.COLLECTIVE R15, `(.L_x_5476) ;  /* 0x000000000f087348 */ /* 0x000fea0003c00000 */
[----:B------:R0:W1:Y:S02]  /*9ec0*/  SHFL.BFLY P6, R14, R13, R12, R11 ;  /* 0x0c00000c0d0e7389 */ /* 0x00006400000c000b */
[----:B01----:R-:W-:Y:S05]  /*9ed0*/  ENDCOLLECTIVE ;  /* 0x000000000000791b */ /* 0x003fea0003800000 */
.L_x_5476:
[----:B------:R-:W-:Y:S01]  /*9ee0*/  HFMA2 R13, -RZ, RZ, 0, 0 ;  /* 0x00000000ff0d7431 */ /* 0x000fe200000001ff */
[----:B------:R-:W-:Y:S02]  /*9ef0*/  MOV R12, 0x4 ;  /* 0x00000004000c7802 */ /* 0x000fe40000000f00 */
[----:B------:R-:W-:-:S07]  /*9f00*/  MOV R3, R14 ;  /* 0x0000000e00037202 */ /* 0x000fce0000000f00 */
[----:B------:R-:W-:Y:S05]  /*9f10*/  WARPSYNC.COLLECTIVE R15, `(.L_x_5477) ;  /* 0x000000000f087348 */ /* 0x000fea0003c00000 */
[----:B------:R0:W1:Y:S02]  /*9f20*/  SHFL.BFLY P6, R14, R13, R12, R11 ;  /* 0x0c00000c0d0e7389 */ /* 0x00006400000c000b */
[----:B01----:R-:W-:Y:S05]  /*9f30*/  ENDCOLLECTIVE ;  /* 0x000000000000791b */ /* 0x003fea0003800000 */
.L_x_5477:
        /* <DEDUP_REMOVED lines=8> */
.L_x_5478:
[----:B------:R-:W-:Y:S01]  /*9fc0*/  HFMA2 R12, -RZ, RZ, 0, 5.9604644775390625e-08 ;  /* 0x00000001ff0c7431 */ /* 0x000fe200000001ff */
[----:B------:R-:W-:-:S05]  /*9fd0*/  MOV R76, R14 ;  /* 0x0000000e004c7202 */ /* 0x000fca0000000f00 */
[----:B------:R-:W-:-:S05]  /*9fe0*/  FADD.FTZ R65, R65, R76 ;  /* 0x0000004c41417221 */ /* 0x000fca0000010000 */
[----:B------:R-:W-:-:S07]  /*9ff0*/  MOV R13, R65 ;  /* 0x00000041000d7202 */ /* 0x000fce0000000f00 */
[----:B------:R-:W-:Y:S05]  /*a000*/  WARPSYNC.COLLECTIVE R15, `(.L_x_5479) ;  /* 0x000000000f087348 */ /* 0x000fea0003c00000 */
[----:B------:R0:W1:Y:S02]  /*a010*/  SHFL.BFLY P6, R14, R13, R12, R11 ;  /* 0x0c00000c0d0e7389 */ /* 0x00006400000c000b */
[----:B01----:R-:W-:Y:S05]  /*a020*/  ENDCOLLECTIVE ;  /* 0x000000000000791b */ /* 0x003fea0003800000 */
.L_x_5479:
[----:B------:R-:W-:Y:S01]  /*a030*/  HFMA2 R12, -RZ, RZ, 0, 2.384185791015625e-07 ;  /* 0x00000004ff0c7431 */ /* 0x000fe200000001ff */
[----:B------:R-:W-:Y:S01]  /*a040*/  MOV R13, RZ ;  /* 0x000000ff000d7202 */ /* 0x000fe20000000f00 */
[----:B------:R-:W-:-:S07]  /*a050*/  IMAD.MOV.U32 R88, RZ, RZ, R14 ;  /* 0x000000ffff587224 */ /* 0x000fce00078e000e */
[----:B------:R-:W-:Y:S05]  /*a060*/  WARPSYNC.COLLECTIVE R15, `(.L_x_5480) ;  /* 0x000000000f087348 */ /* 0x000fea0003c00000 */
[----:B------:R0:W1:Y:S02]  /*a070*/  SHFL.BFLY P6, R14, R13, R12, R11 ;  /* 0x0c00000c0d0e7389 */ /* 0x00006400000c000b */
[----:B01----:R-:W-:Y:S05]  /*a080*/  ENDCOLLECTIVE ;  /* 0x000000000000791b */ /* 0x003fea0003800000 */
.L_x_5480:
        /* <DEDUP_REMOVED lines=8> */
.L_x_5481:
[----:B------:R-:W-:Y:S02]  /*a110*/  HFMA2 R12, -RZ, RZ, 0, 5.9604644775390625e-08 ;  /* 0x00000001ff0c7431 */ /* 0x000fe400000001ff */
[----:B------:R-:W-:-:S04]  /*a120*/  IMAD.MOV.U32 R19, RZ, RZ, R14 ;  /* 0x000000ffff137224 */ /* 0x000fc800078e000e */
[----:B------:R-:W-:-:S05]  /*a130*/  FADD.FTZ R66, R66, R19 ;  /* 0x0000001342427221 */ /* 0x000fca0000010000 */
[----:B------:R-:W-:-:S07]  /*a140*/  MOV R13, R66 ;  /* 0x00000042000d7202 */ /* 0x000fce0000000f00 */
[----:B------:R-:W-:Y:S05]  /*a150*/  WARPSYNC.COLLECTIVE R15, `(.L_x_5482) ;  /* 0x000000000f087348 */ /* 0x000fea0003c00000 */
[----:B------:R0:W1:Y:S02]  /*a160*/  SHFL.BFLY P6, R14, R13, R12, R11 ;  /* 0x0c00000c0d0e7389 */ /* 0x00006400000c000b */
[----:B01----:R-:W-:Y:S05]  /*a170*/  ENDCOLLECTIVE ;  /* 0x000000000000791b */ /* 0x003fea0003800000 */
.L_x_5482:
[----:B------:R-:W-:Y:S01]  /*a180*/  HFMA2 R13, -RZ, RZ, 0, 0 ;  /* 0x00000000ff0d7431 */ /* 0x000fe200000001ff */
[----:B------:R-:W-:Y:S02]  /*a190*/  MOV R12, 0x4 ;  /* 0x00000004000c7802 */ /* 0x000fe40000000f00 */
[----:B------:R-:W-:-:S07]  /*a1a0*/  MOV R5, R14 ;  /* 0x0000000e00057202 */ /* 0x000fce0000000f00 */
[----:B------:R-:W-:Y:S05]  /*a1b0*/  WARPSYNC.COLLECTIVE R15, `(.L_x_5483) ;  /* 0x000000000f087348 */ /* 0x000fea0003c00000 */
[----:B------:R0:W1:Y:S02]  /*a1c0*/  SHFL.BFLY P6, R14, R13, R12, R11 ;  /* 0x0c00000c0d0e7389 */ /* 0x00006400000c000b */
[----:B01----:R-:W-:Y:S05]  /*a1d0*/  ENDCOLLECTIVE ;  /* 0x000000000000791b */ /* 0x003fea0003800000 */
.L_x_5483:
[----:B------:R-:W-:Y:S01]  /*a1e0*/  FADD.FTZ R66, R66, R5 ;  /* 0x0000000542427221 */ /* 0x000fe20000010000 */
[----:B------:R-:W-:Y:S02]  /*a1f0*/  IMAD.MOV.U32 R12, RZ, RZ, 0x2 ;  /* 0x00000002ff0c7424 */ /* 0x000fe400078e00ff */
[----:B------:R-:W-:-:S05]  /*a200*/  FADD.FTZ R67, RZ, R14 ;  /* 0x0000000eff437221 */ /* 0x000fca0000010000 */
[----:B------:R-:W-:-:S07]  /*a210*/  MOV R13, R67 ;  /* 0x00000043000d7202 */ /* 0x000fce0000000f00 */
[----:B------:R-:W-:Y:S05]  /*a220*/  WARPSYNC.COLLECTIVE R15, `(.L_x_5484) ;  /* 0x000000000f087348 */ /* 0x000fea0003c00000 */
[----:B------:R0:W1:Y:S02]  /*a230*/  SHFL.BFLY P6, R14, R13, R12, R11 ;  /* 0x0c00000c0d0e7389 */ /* 0x00006400000c000b */
[----:B01----:R-:W-:Y:S05]  /*a240*/  ENDCOLLECTIVE ;  /* 0x000000000000791b */ /* 0x003fea0003800000 */
.L_x_5484:
[----:B------:R-:W-:Y:S01]  /*a250*/  HFMA2 R12, -RZ, RZ, 0, 5.9604644775390625e-08 ;  /* 0x00000001ff0c7431 */ /* 0x000fe200000001ff */
[----:B------:R-:W-:-:S05]  /*a260*/  MOV R26, R14 ;  /* 0x0000000e001a7202 */ /* 0x000fca0000000f00 */
[----:B------:R-:W-:-:S05]  /*a270*/  FADD.FTZ R67, R67, R26 ;  /* 0x0000001a43437221 */ /* 0x000fca0000010000 */
[----:B------:R-:W-:-:S07]  /*a280*/  MOV R13, R67 ;  /* 0x00000043000d7202 */ /* 0x000fce0000000f00 */
[----:B------:R-:W-:Y:S05]  /*a290*/  WARPSYNC.COLLECTIVE R15, `(.L_x_5485) ;  /* 0x000000000f087348 */ /* 0x000fea0003c00000 */
[----:B------:R0:W1:Y:S02]  /*a2a0*/  SHFL.BFLY P6, R14, R13, R12, R11 ;  /* 0x0c00000c0d0e7389 */ /* 0x00006400000c000b */
[----:B01----:R-:W-:Y:S05]  /*a2b0*/  ENDCOLLECTIVE ;  /* 0x000000000000791b */ /* 0x003fea0003800000 */
.L_x_5485:
[----:B------:R-:W-:Y:S01]  /*a2c0*/  HFMA2 R13, -RZ, RZ, 0, 0 ;  /* 0x00000000ff0d7431 */ /* 0x000fe200000001ff */
[----:B------:R-:W-:Y:S02]  /*a2d0*/  MOV R12, 0x4 ;  /* 0x00000004000c7802 */ /* 0x000fe40000000f00 */
[----:B------:R-:W-:-:S07]  /*a2e0*/  MOV R26, R14 ;  /* 0x0000000e001a7202 */ /* 0x000fce0000000f00 */
[----:B------:R-:W-:Y:S05]  /*a2f0*/  WARPSYNC.COLLECTIVE R15, `(.L_x_5486) ;  /* 0x000000000f087348 */ /* 0x000fea0003c00000 */
[----:B------:R0:W1:Y:S02]  /*a300*/  SHFL.BFLY P6, R14, R13, R12, R11 ;  /* 0x0c00000c0d0e7389 */ /* 0x00006400000c000b */
[----:B01----:R-:W-:Y:S05]  /*a310*/  ENDCOLLECTIVE ;  /* 0x000000000000791b */ /* 0x003fea0003800000 */
.L_x_5486:
        /* <DEDUP_REMOVED lines=8> */
.L_x_5487:
[----:B------:R-:W-:Y:S01]  /*a3a0*/  HFMA2 R12, -RZ, RZ, 0, 5.9604644775390625e-08 ;  /* 0x00000001ff0c7431 */ /* 0x000fe200000001ff */
[----:B------:R-:W-:-:S05]  /*a3b0*/  MOV R77, R14 ;  /* 0x0000000e004d7202 */ /* 0x000fca0000000f00 */
[----:B------:R-:W-:-:S05]  /*a3c0*/  FADD.FTZ R68, R68, R77 ;  /* 0x0000004d44447221 */ /* 0x000fca0000010000 */
[----:B------:R-:W-:-:S07]  /*a3d0*/  MOV R13, R68 ;  /* 0x00000044000d7202 */ /* 0x000fce0000000f00 */
[----:B------:R-:W-:Y:S05]  /*a3e0*/  WARPSYNC.COLLECTIVE R15, `(.L_x_5488) ;  /* 0x000000000f087348 */ /* 0x000fea0003c00000 */
[----:B------:R0:W1:Y:S02]  /*a3f0*/  SHFL.BFLY P6, R14, R13, R12, R11 ;  /* 0x0c00000c0d0e7389 */ /* 0x00006400000c000b */
[----:B01----:R-:W-:Y:S05]  /*a400*/  ENDCOLLECTIVE ;  /* 0x000000000000791b */ /* 0x003fea0003800000 */
.L_x_5488:
[----:B------:R-:W-:Y:S02]  /*a410*/  HFMA2 R12, -RZ, RZ, 0, 2.384185791015625e-07 ;  /* 0x00000004ff0c7431 */ /* 0x000fe400000001ff */
[----:B------:R-:W-:Y:S01]  /*a420*/  IMAD.MOV.U32 R13, RZ, RZ, RZ ;  /* 0x000000ffff0d7224 */ /* 0x000fe200078e00ff */
[----:B------:R-:W-:-:S07]  /*a430*/  MOV R7, R14 ;  /* 0x0000000e00077202 */ /* 0x000fce0000000f00 */
[----:B------:R-:W-:Y:S05]  /*a440*/  WARPSYNC.COLLECTIVE R15, `(.L_x_5489) ;  /* 0x000000000f087348 */ /* 0x000fea0003c00000 */
[----:B------:R0:W1:Y:S02]  /*a450*/  SHFL.BFLY P6, R14, R13, R12, R11 ;  /* 0x0c00000c0d0e7389 */ /* 0x00006400000c000b */
[----:B01----:R-:W-:Y:S05]  /*a460*/  ENDCOLLECTIVE ;  /* 0x000000000000791b */ /* 0x003fea0003800000 */
.L_x_5489:
        /* <DEDUP_REMOVED lines=8> */
.L_x_5490:
[----:B------:R-:W-:Y:S01]  /*a4f0*/  IMAD.MOV.U32 R12, RZ, RZ, 0x1 ;  /* 0x00000001ff0c7424 */ /* 0x000fe200078e00ff */
[----:B------:R-:W-:-:S05]  /*a500*/  MOV R34, R14 ;  /* 0x0000000e00227202 */ /* 0x000fca0000000f00 */
[----:B------:R-:W-:-:S05]  /*a510*/  FADD.FTZ R69, R69, R34 ;  /* 0x0000002245457221 */ /* 0x000fca0000010000 */
[----:B------:R-:W-:-:S07]  /*a520*/  MOV R13, R69 ;  /* 0x00000045000d7202 */ /* 0x000fce0000000f00 */
[----:B------:R-:W-:Y:S05]  /*a530*/  WARPSYNC.COLLECTIVE R15, `(.L_x_5491) ;  /* 0x000000000f087348 */ /* 0x000fea0003c00000 */
[----:B------:R0:W1:Y:S02]  /*a540*/  SHFL.BFLY P6, R14, R13, R12, R11 ;  /* 0x0c00000c0d0e7389 */ /* 0x00006400000c000b */
[----:B01----:R-:W-:Y:S05]  /*a550*/  ENDCOLLECTIVE ;  /* 0x000000000000791b */ /* 0x003fea0003800000 */
.L_x_5491:
[----:B------:R-:W-:Y:S01]  /*a560*/  HFMA2 R13, -RZ, RZ, 0, 0 ;  /* 0x00000000ff0d7431 */ /* 0x000fe200000001ff */
[----:B------:R-:W-:Y:S02]  /*a570*/  MOV R12, 0x4 ;  /* 0x00000004000c7802 */ /* 0x000fe40000000f00 */
[----:B------:R-:W-:-:S07]  /*a580*/  MOV R34, R14 ;  /* 0x0000000e00227202 */ /* 0x000fce0000000f00 */
[----:B------:R-:W-:Y:S05]  /*a590*/  WARPSYNC.COLLECTIVE R15, `(.L_x_5492) ;  /* 0x000000000f087348 */ /* 0x000fea0003c00000 */
[----:B------:R0:W1:Y:S02]  /*a5a0*/  SHFL.BFLY P6, R14, R13, R12, R11 ;  /* 0x0c00000c0d0e7389 */ /* 0x00006400000c000b */
[----:B01----:R-:W-:Y:S05]  /*a5b0*/  ENDCOLLECTIVE ;  /* 0x000000000000791b */ /* 0x003fea0003800000 */
.L_x_5492:
        /* <DEDUP_REMOVED lines=8> */
.L_x_5493:
[----:B------:R-:W-:Y:S02]  /*a640*/  HFMA2 R12, -RZ, RZ, 0, 5.9604644775390625e-08 ;  /* 0x00000001ff0c7431 */ /* 0x000fe400000001ff */
[----:B------:R-:W-:-:S04]  /*a650*/  IMAD.MOV.U32 R83, RZ, RZ, R14 ;  /* 0x000000ffff537224 */ /* 0x000fc800078e000e */
[----:B------:R-:W-:-:S05]  /*a660*/  FADD.FTZ R70, R70, R83 ;  /* 0x0000005346467221 */ /* 0x000fca0000010000 */
[----:B------:R-:W-:-:S07]  /*a670*/  MOV R13, R70 ;  /* 0x00000046000d7202 */ /* 0x000fce0000000f00 */
[----:B------:R-:W-:Y:S05]  /*a680*/  WARPSYNC.COLLECTIVE R15, `(.L_x_5494) ;  /* 0x000000000f087348 */ /* 0x000fea0003c00000 */
[----:B------:R0:W1:Y:S02]  /*a690*/  SHFL.BFLY P6, R14, R13, R12, R11 ;  /* 0x0c00000c0d0e7389 */ /* 0x00006400000c000b */
[----:B01----:R-:W-:Y:S05]  /*a6a0*/  ENDCOLLECTIVE ;  /* 0x000000000000791b */ /* 0x003fea0003800000 */
.L_x_5494:
[----:B------:R-:W-:Y:S01]  /*a6b0*/  HFMA2 R13, -RZ, RZ, 0, 0 ;  /* 0x00000000ff0d7431 */ /* 0x000fe200000001ff */
[----:B------:R-:W-:Y:S02]  /*a6c0*/  MOV R12, 0x4 ;  /* 0x00000004000c7802 */ /* 0x000fe40000000f00 */
[----:B------:R-:W-:-:S07]  /*a6d0*/  MOV R17, R14 ;  /* 0x0000000e00117202 */ /* 0x000fce0000000f00 */
[----:B------:R-:W-:Y:S05]  /*a6e0*/  WARPSYNC.COLLECTIVE R15, `(.L_x_5495) ;  /* 0x000000000f087348 */ /* 0x000fea0003c00000 */
[----:B------:R0:W1:Y:S02]  /*a6f0*/  SHFL.BFLY P6, R14, R13, R12, R11 ;  /* 0x0c00000c0d0e7389 */ /* 0x00006400000c000b */
[----:B01----:R-:W-:Y:S05]  /*a700*/  ENDCOLLECTIVE ;  /* 0x000000000000791b */ /* 0x003fea0003800000 */
.L_x_5495:
[----:B------:R-:W-:Y:S01]  /*a710*/  FADD.FTZ R17, R70, R17 ;  /* 0x0000001146117221 */ /* 0x000fe20000010000 */
[----:B------:R-:W-:Y:S01]  /*a720*/  HFMA2 R12, -RZ, RZ, 0, 1.1920928955078125e-07 ;  /* 0x00000002ff0c7431 */ /* 0x000fe200000001ff */
[----:B------:R-:W-:-:S05]  /*a730*/  MOV R71, R14 ;  /* 0x0000000e00477202 */ /* 0x000fca0000000f00 */
[----:B------:R-:W-:-:S04]  /*a740*/  FADD.FTZ R71, RZ, R71 ;  /* 0x00000047ff477221 */ /* 0x000fc80000010000 */
[----:B------:R-:W-:-:S07]  /*a750*/  IMAD.MOV.U32 R13, RZ, RZ, R71 ;  /* 0x000000ffff0d7224 */ /* 0x000fce00078e0047 */
[----:B------:R-:W-:Y:S05]  /*a760*/  WARPSYNC.COLLECTIVE R15, `(.L_x_5496) ;  /* 0x000000000f087348 */ /* 0x000fea0003c00000 */
[----:B------:R0:W1:Y:S02]  /*a770*/  SHFL.BFLY P6, R14, R13, R12, R11 ;  /* 0x0c00000c0d0e7389 */ /* 0x00006400000c000b */
[----:B01----:R-:W-:Y:S05]  /*a780*/  ENDCOLLECTIVE ;  /* 0x000000000000791b */ /* 0x003fea0003800000 */
.L_x_5496:
[----:B------:R-:W-:Y:S01]  /*a790*/  HFMA2 R12, -RZ, RZ, 0, 5.9604644775390625e-08 ;  /* 0x00000001ff0c7431 */ /* 0x000fe200000001ff */
[----:B------:R-:W-:-:S05]  /*a7a0*/  MOV R30, R14 ;  /* 0x0000000e001e7202 */ /* 0x000fca0000000f00 */
[----:B------:R-:W-:-:S05]  /*a7b0*/  FADD.FTZ R71, R71, R30 ;  /* 0x0000001e47477221 */ /* 0x000fca0000010000 */
[----:B------:R-:W-:-:S07]  /*a7c0*/  MOV R13, R71 ;  /* 0x00000047000d7202 */ /* 0x000fce0000000f00 */
[----:B------:R-:W-:Y:S05]  /*a7d0*/  WARPSYNC.COLLECTIVE R15, `(.L_x_5497) ;  /* 0x000000000f087348 */ /* 0x000fea0003c00000 */
[----:B------:R0:W1:Y:S02]  /*a7e0*/  SHFL.BFLY P6, R14, R13, R12, R11 ;  /* 0x0c00000c0d0e7389 */ /* 0x00006400000c000b */
[----:B01----:R-:W-:Y:S05]  /*a7f0*/  ENDCOLLECTIVE ;  /* 0x000000000000791b */ /* 0x003fea0003800000 */
.L_x_5497:
[----:B------:R-:W-:Y:S02]  /*a800*/  HFMA2 R13, -RZ, RZ, 0, 0 ;  /* 0x00000000ff0d7431 */ /* 0x000fe400000001ff */
[----:B------:R-:W-:Y:S01]  /*a810*/  IMAD.MOV.U32 R12, RZ, RZ, 0x4 ;  /* 0x00000004ff0c7424 */ /* 0x000fe200078e00ff */
[----:B------:R-:W-:-:S07]  /*a820*/  MOV R30, R14 ;  /* 0x0000000e001e7202 */ /* 0x000fce0000000f00 */
[----:B------:R-:W-:Y:S05]  /*a830*/  WARPSYNC.COLLECTIVE R15, `(.L_x_5498) ;  /* 0x000000000f087348 */ /* 0x000fea0003c00000 */
[----:B------:R0:W1:Y:S02]  /*a840*/  SHFL.BFLY P6, R14, R13, R12, R11 ;  /* 0x0c00000c0d0e7389 */ /* 0x00006400000c000b */
[----:B01----:R-:W-:Y:S05]  /*a850*/  ENDCOLLECTIVE ;  /* 0x000000000000791b */ /* 0x003fea0003800000 */
.L_x_5498:
        /* <DEDUP_REMOVED lines=8> */
.L_x_5499:
[----:B------:R-:W-:Y:S01]  /*a8e0*/  HFMA2 R12, -RZ, RZ, 0, 5.9604644775390625e-08 ;  /* 0x00000001ff0c7431 */ /* 0x000fe200000001ff */
[----:B------:R-:W-:-:S05]  /*a8f0*/  MOV R21, R14 ;  /* 0x0000000e00157202 */ /* 0x000fca0000000f00 */
[----:B------:R-:W-:-:S05]  /*a900*/  FADD.FTZ R72, R72, R21 ;  /* 0x0000001548487221 */ /* 0x000fca0000010000 */
[----:B------:R-:W-:-:S07]  /*a910*/  MOV R13, R72 ;  /* 0x00000048000d7202 */ /* 0x000fce0000000f00 */
[----:B------:R-:W-:Y:S05]  /*a920*/  WARPSYNC.COLLECTIVE R15, `(.L_x_5500) ;  /* 0x000000000f087348 */ /* 0x000fea0003c00000 */
[----:B------:R0:W1:Y:S02]  /*a930*/  SHFL.BFLY P6, R14, R13, R12, R11 ;  /* 0x0c00000c0d0e7389 */ /* 0x00006400000c000b */
[----:B01----:R-:W-:Y:S05]  /*a940*/  ENDCOLLECTIVE ;  /* 0x000000000000791b */ /* 0x003fea0003800000 */
.L_x_5500:
[----:B------:R-:W-:Y:S01]  /*a950*/  HFMA2 R12, -RZ, RZ, 0, 2.384185791015625e-07 ;  /* 0x00000004ff0c7431 */ /* 0x000fe200000001ff */
[----:B------:R-:W-:Y:S01]  /*a960*/  MOV R13, RZ ;  /* 0x000000ff000d7202 */ /* 0x000fe20000000f00 */
[----:B------:R-:W-:-:S07]  /*a970*/  IMAD.MOV.U32 R21, RZ, RZ, R14 ;  /* 0x000000ffff157224 */ /* 0x000fce00078e000e */
[----:B------:R-:W-:Y:S05]  /*a980*/  WARPSYNC.COLLECTIVE R15, `(.L_x_5501) ;  /* 0x000000000f087348 */ /* 0x000fea0003c00000 */
[----:B------:R0:W1:Y:S02]  /*a990*/  SHFL.BFLY P6, R14, R13, R12, R11 ;  /* 0x0c00000c0d0e7389 */ /* 0x00006400000c000b */
[----:B01----:R-:W-:Y:S05]  /*a9a0*/  ENDCOLLECTIVE ;  /* 0x000000000000791b */ /* 0x003fea0003800000 */
.L_x_5501:
        /* <DEDUP_REMOVED lines=8> */
.L_x_5502:
[----:B------:R-:W-:Y:S01]  /*aa30*/  HFMA2 R12, -RZ, RZ, 0, 5.9604644775390625e-08 ;  /* 0x00000001ff0c7431 */ /* 0x000fe200000001ff */
[----:B------:R-:W-:-:S05]  /*aa40*/  MOV R38, R14 ;  /* 0x0000000e00267202 */ /* 0x000fca0000000f00 */
[----:B------:R-:W-:-:S04]  /*aa50*/  FADD.FTZ R73, R73, R38 ;  /* 0x0000002649497221 */ /* 0x000fc80000010000 */
[----:B------:R-:W-:-:S07]  /*aa60*/  IMAD.MOV.U32 R13, RZ, RZ, R73 ;  /* 0x000000ffff0d7224 */ /* 0x000fce00078e0049 */
[----:B------:R-:W-:Y:S05]  /*aa70*/  WARPSYNC.COLLECTIVE R15, `(.L_x_5503) ;  /* 0x000000000f087348 */ /* 0x000fea0003c00000 */
[----:B------:R0:W1:Y:S02]  /*aa80*/  SHFL.BFLY P6, R14, R13, R12, R11 ;  /* 0x0c00000c0d0e7389 */ /* 0x00006400000c000b */
[----:B01----:R-:W-:Y:S05]  /*aa90*/  ENDCOLLECTIVE ;  /* 0x000000000000791b */ /* 0x003fea0003800000 */
.L_x_5503:
[----:B------:R-:W-:Y:S01]  /*aaa0*/  HFMA2 R13, -RZ, RZ, 0, 0 ;  /* 0x00000000ff0d7431 */ /* 0x000fe200000001ff */
[----:B------:R-:W-:Y:S02]  /*aab0*/  MOV R12, 0x4 ;  /* 0x00000004000c7802 */ /* 0x000fe40000000f00 */
[----:B------:R-:W-:-:S07]  /*aac0*/  MOV R38, R14 ;  /* 0x0000000e00267202 */ /* 0x000fce0000000f00 */
[----:B------:R-:W-:Y:S05]  /*aad0*/  WARPSYNC.COLLECTIVE R15, `(.L_x_5504) ;  /* 0x000000000f087348 */ /* 0x000fea0003c00000 */
[----:B------:R0:W1:Y:S02]  /*aae0*/  SHFL.BFLY P6, R14, R13, R12, R11 ;  /* 0x0c00000c0d0e7389 */ /* 0x00006400000c000b */
[----:B01----:R-:W-:Y:S05]  /*aaf0*/  ENDCOLLECTIVE ;  /* 0x000000000000791b */ /* 0x003fea0003800000 */
.L_x_5504:
        /* <DEDUP_REMOVED lines=8> */
.L_x_5505:
[----:B------:R-:W-:Y:S01]  /*ab80*/  HFMA2 R12, -RZ, RZ, 0, 5.9604644775390625e-08 ;  /* 0x00000001ff0c7431 */ /* 0x000fe200000001ff */
[----:B------:R-:W-:-:S05]  /*ab90*/  MOV R81, R14 ;  /* 0x0000000e00517202 */ /* 0x000fca0000000f00 */
[----:B------:R-:W-:-:S05]  /*aba0*/  FADD.FTZ R74, R74, R81 ;  /* 0x000000514a4a7221 */ /* 0x000fca0000010000 */
[----:B------:R-:W-:-:S07]  /*abb0*/  MOV R13, R74 ;  /* 0x0000004a000d7202 */ /* 0x000fce0000000f00 */
[----:B------:R-:W-:Y:S05]  /*abc0*/  WARPSYNC.COLLECTIVE R15, `(.L_x_5506) ;  /* 0x000000000f087348 */ /* 0x000fea0003c00000 */
[----:B------:R0:W1:Y:S02]  /*abd0*/  SHFL.BFLY P6, R14, R13, R12, R11 ;  /* 0x0c00000c0d0e7389 */ /* 0x00006400000c000b */
[----:B01----:R-:W-:Y:S05]  /*abe0*/  ENDCOLLECTIVE ;  /* 0x000000000000791b */ /* 0x003fea0003800000 */
.L_x_5506:
[----:B------:R-:W-:Y:S01]  /*abf0*/  HFMA2 R13, -RZ, RZ, 0, 0 ;  /* 0x00000000ff0d7431 */ /* 0x000fe200000001ff */
[----:B------:R-:W-:Y:S02]  /*ac00*/  MOV R12, 0x4 ;  /* 0x00000004000c7802 */ /* 0x000fe40000000f00 */
[----:B------:R-:W-:-:S07]  /*ac10*/  MOV R87, R14 ;  /* 0x0000000e00577202 */ /* 0x000fce0000000f00 */
[----:B------:R-:W-:Y:S05]  /*ac20*/  WARPSYNC.COLLECTIVE R15, `(.L_x_5507) ;  /* 0x000000000f087348 */ /* 0x000fea0003c00000 */
[----:B------:R0:W1:Y:S02]  /*ac30*/  SHFL.BFLY P6, R14, R13, R12, R11 ;  /* 0x0c00000c0d0e7389 */ /* 0x00006400000c000b */
[----:B01----:R-:W-:Y:S05]  /*ac40*/  ENDCOLLECTIVE ;  /* 0x000000000000791b */ /* 0x003fea0003800000 */
.L_x_5507:
        /* <DEDUP_REMOVED lines=8> */
.L_x_5508:
[----:B------:R-:W-:Y:S02]  /*acd0*/  HFMA2 R12, -RZ, RZ, 0, 5.9604644775390625e-08 ;  /* 0x00000001ff0c7431 */ /* 0x000fe400000001ff */
[----:B------:R-:W-:-:S05]  /*ace0*/  FADD.FTZ R75, R75, R14 ;  /* 0x0000000e4b4b7221 */ /* 0x000fca0000010000 */
[----:B------:R-:W-:-:S07]  /*acf0*/  MOV R13, R75 ;  /* 0x0000004b000d7202 */ /* 0x000fce0000000f00 */
[----:B------:R-:W-:Y:S05]  /*ad00*/  WARPSYNC.COLLECTIVE R15, `(.L_x_5509) ;  /* 0x000000000f087348 */ /* 0x000fea0003c00000 */
[----:B------:R0:W1:Y:S02]  /*ad10*/  SHFL.BFLY P6, R14, R13, R12, R11 ;  /* 0x0c00000c0d0e7389 */ /* 0x00006400000c000b */
[----:B01----:R-:W-:Y:S05]  /*ad20*/  ENDCOLLECTIVE ;  /* 0x000000000000791b */ /* 0x003fea0003800000 */
.L_x_5509:
[----:B------:R-:W-:Y:S02]  /*ad30*/  HFMA2 R13, -RZ, RZ, 0, 0 ;  /* 0x00000000ff0d7431 */ /* 0x000fe400000001ff */
[----:B------:R-:W-:Y:S01]  /*ad40*/  IMAD.MOV.U32 R12, RZ, RZ, 0x4 ;  /* 0x00000004ff0c7424 */ /* 0x000fe200078e00ff */
[----:B------:R-:W-:-:S07]  /*ad50*/  MOV R42, R14 ;  /* 0x0000000e002a7202 */ /* 0x000fce0000000f00 */
[----:B------:R-:W-:Y:S05]  /*ad60*/  WARPSYNC.COLLECTIVE R15, `(.L_x_5510) ;  /* 0x000000000f087348 */ /* 0x000fea0003c00000 */
[----:B------:R0:W1:Y:S02]  /*ad70*/  SHFL.BFLY P6, R14, R13, R12, R11 ;  /* 0x0c00000c0d0e7389 */ /* 0x00006400000c000b */
[----:B01----:R-:W-:Y:S05]  /*ad80*/  ENDCOLLECTIVE ;  /* 0x000000000000791b */ /* 0x003fea0003800000 */
.L_x_5510:
        /* <DEDUP_REMOVED lines=8> */
.L_x_5511:
[----:B------:R-:W-:Y:S01]  /*ae10*/  HFMA2 R12, -RZ, RZ, 0, 5.9604644775390625e-08 ;  /* 0x00000001ff0c7431 */ /* 0x000fe200000001ff */
[----:B------:R-:W-:-:S05]  /*ae20*/  MOV R85, R14 ;  /* 0x0000000e00557202 */ /* 0x000fca0000000f00 */
[----:B------:R-:W-:-:S05]  /*ae30*/  FADD.FTZ R76, R76, R85 ;  /* 0x000000554c4c7221 */ /* 0x000fca0000010000 */
[----:B------:R-:W-:-:S07]  /*ae40*/  MOV R13, R76 ;  /* 0x0000004c000d7202 */ /* 0x000fce0000000f00 */
[----:B------:R-:W-:Y:S05]  /*ae50*/  WARPSYNC.COLLECTIVE R15, `(.L_x_5512) ;  /* 0x000000000f087348 */ /* 0x000fea0003c00000 */
[----:B------:R0:W1:Y:S02]  /*ae60*/  SHFL.BFLY P6, R14, R13, R12, R11 ;  /* 0x0c00000c0d0e7389 */ /* 0x00006400000c000b */
[----:B01----:R-:W-:Y:S05]  /*ae70*/  ENDCOLLECTIVE ;  /* 0x000000000000791b */ /* 0x003fea0003800000 */
.L_x_5512:
[----:B------:R-:W-:Y:S01]  /*ae80*/  HFMA2 R12, -RZ, RZ, 0, 2.384185791015625e-07 ;  /* 0x00000004ff0c7431 */ /* 0x000fe200000001ff */
[----:B------:R-:W-:Y:S01]  /*ae90*/  MOV R13, RZ ;  /* 0x000000ff000d7202 */ /* 0x000fe20000000f00 */
[----:B------:R-:W-:-:S07]  /*aea0*/  IMAD.MOV.U32 R21, RZ, RZ, R14 ;  /* 0x000000ffff157224 */ /* 0x000fce00078e000e */
[----:B------:R-:W-:Y:S05]  /*aeb0*/  WARPSYNC.COLLECTIVE R15, `(.L_x_5513) ;  /* 0x000000000f087348 */ /* 0x000fea0003c00000 */
[----:B------:R0:W1:Y:S02]  /*aec0*/  SHFL.BFLY P6, R14, R13, R12, R11 ;  /* 0x0c00000c0d0e7389 */ /* 0x00006400000c000b */
[----:B01----:R-:W-:Y:S05]  /*aed0*/  ENDCOLLECTIVE ;  /* 0x000000000000791b */ /* 0x003fea0003800000 */
.L_x_5513:
[----:B------:R-:W-:Y:S01]  /*aee0*/  HFMA2 R12, -RZ, RZ, 0, 1.1920928955078125e-07 ;  /* 0x00000002ff0c7431 */ /* 0x000fe200000001ff */
[----:B------:R-:W-:-:S05]  /*aef0*/  MOV R77, R14 ;  /* 0x0000000e004d7202 */ /* 0x000fca0000000f00 */
[----:B------:R-:W-:-:S05]  /*af00*/  FADD.FTZ R77, RZ, R77 ;  /* 0x0000004dff4d7221 */ /* 0x000fca0000010000 */
[----:B------:R-:W-:-:S07]  /*af10*/  MOV R13, R77 ;  /* 0x0000004d000d7202 */ /* 0x000fce0000000f00 */
[----:B------:R-:W-:Y:S05]  /*af20*/  WARPSYNC.COLLECTIVE R15, `(.L_x_5514) ;  /* 0x000000000f087348 */ /* 0x000fea0003c00000 */
[----:B------:R0:W1:Y:S02]  /*af30*/  SHFL.BFLY P6, R14, R13, R12, R11 ;  /* 0x0c00000c0d0e7389 */ /* 0x00006400000c000b */
[----:B01----:R-:W-:Y:S05]  /*af40*/  ENDCOLLECTIVE ;  /* 0x000000000000791b */ /* 0x003fea0003800000 */
.L_x_5514:
[----:B------:R-:W-:Y:S01]  /*af50*/  HFMA2 R12, -RZ, RZ, 0, 5.9604644775390625e-08 ;  /* 0x00000001ff0c7431 */ /* 0x000fe200000001ff */
[----:B------:R-:W-:-:S05]  /*af60*/  MOV R34, R14 ;  /* 0x0000000e00227202 */ /* 0x000fca0000000f00 */
[----:B------:R-:W-:Y:S01]  /*af70*/  FADD.FTZ R77, R77, R34 ;  /* 0x000000224d4d7221 */ /* 0x000fe20000010000 */
[----:B------:R-:W-:-:S03]  /*af80*/  FADD.FTZ R34, R76, R21 ;  /* 0x000000154c227221 */ /* 0x000fc60000010000 */
[----:B------:R-:W-:-:S07]  /*af90*/  IMAD.MOV.U32 R13, RZ, RZ, R77 ;  /* 0x000000ffff0d7224 */ /* 0x000fce00078e004d */
[----:B------:R-:W-:Y:S05]  /*afa0*/  WARPSYNC.COLLECTIVE R15, `(.L_x_5515) ;  /* 0x000000000f087348 */ /* 0x000fea0003c00000 */
[----:B------:R0:W1:Y:S02]  /*afb0*/  SHFL.BFLY P6, R14, R13, R12, R11 ;  /* 0x0c00000c0d0e7389 */ /* 0x00006400000c000b */
[----:B01----:R-:W-:Y:S05]  /*afc0*/  ENDCOLLECTIVE ;  /* 0x000000000000791b */ /* 0x003fea0003800000 */
.L_x_5515:
[----:B------:R-:W-:Y:S01]  /*afd0*/  HFMA2 R13, -RZ, RZ, 0, 0 ;  /* 0x00000000ff0d7431 */ /* 0x000fe200000001ff */
[----:B------:R-:W-:Y:S02]  /*afe0*/  MOV R12, 0x4 ;  /* 0x00000004000c7802 */ /* 0x000fe40000000f00 */
[----:B------:R-:W-:-:S07]  /*aff0*/  MOV R46, R14 ;  /* 0x0000000e002e7202 */ /* 0x000fce0000000f00 */
[----:B------:R-:W-:Y:S05]  /*b000*/  WARPSYNC.COLLECTIVE R15, `(.L_x_5516) ;  /* 0x000000000f087348 */ /* 0x000fea0003c00000 */
[----:B------:R0:W1:Y:S02]  /*b010*/  SHFL.BFLY P6, R14, R13, R12, R11 ;  /* 0x0c00000c0d0e7389 */ /* 0x00006400000c000b */
[----:B01----:R-:W-:Y:S05]  /*b020*/  ENDCOLLECTIVE ;  /* 0x000000000000791b */ /* 0x003fea0003800000 */
.L_x_5516:
        /* <DEDUP_REMOVED lines=8> */
.L_x_5517:
[----:B------:R-:W-:Y:S01]  /*b0b0*/  HFMA2 R12, -RZ, RZ, 0, 5.9604644775390625e-08 ;  /* 0x00000001ff0c7431 */ /* 0x000fe200000001ff */
[----:B------:R-:W-:-:S05]  /*b0c0*/  MOV R26, R14 ;  /* 0x0000000e001a7202 */ /* 0x000fca0000000f00 */
[----:B------:R-:W-:-:S05]  /*b0d0*/  FADD.FTZ R83, R83, R26 ;  /* 0x0000001a53537221 */ /* 0x000fca0000010000 */
[----:B------:R-:W-:-:S07]  /*b0e0*/  MOV R13, R83 ;  /* 0x00000053000d7202 */ /* 0x000fce0000000f00 */
[----:B------:R-:W-:Y:S05]  /*b0f0*/  WARPSYNC.COLLECTIVE R15, `(.L_x_5518) ;  /* 0x000000000f087348 */ /* 0x000fea0003c00000 */
[----:B------:R0:W1:Y:S02]  /*b100*/  SHFL.BFLY P6, R14, R13, R12, R11 ;  /* 0x0c00000c0d0e7389 */ /* 0x00006400000c000b */
[----:B01----:R-:W-:Y:S05]  /*b110*/  ENDCOLLECTIVE ;  /* 0x000000000000791b */ /* 0x003fea0003800000 */
.L_x_5518:
[----:B------:R-:W-:Y:S01]  /*b120*/  HFMA2 R13, -RZ, RZ, 0, 0 ;  /* 0x00000000ff0d7431 */ /* 0x000fe200000001ff */
[----:B------:R-:W-:Y:S02]  /*b130*/  MOV R12, 0x4 ;  /* 0x00000004000c7802 */ /* 0x000fe40000000f00 */
[----:B------:R-:W-:-:S07]  /*b140*/  MOV R26, R14 ;  /* 0x0000000e001a7202 */ /* 0x000fce0000000f00 */
[----:B------:R-:W-:Y:S05]  /*b150*/  WARPSYNC.COLLECTIVE R15, `(.L_x_5519) ;  /* 0x000000000f087348 */ /* 0x000fea0003c00000 */
[----:B------:R0:W1:Y:S02]  /*b160*/  SHFL.BFLY P6, R14, R13, R12, R11 ;  /* 0x0c00000c0d0e7389 */ /* 0x00006400000c000b */
[----:B01----:R-:W-:Y:S05]  /*b170*/  ENDCOLLECTIVE ;  /* 0x000000000000791b */ /* 0x003fea0003800000 */
.L_x_5519:
        /* <DEDUP_REMOVED lines=8> */
.L_x_5520:
[----:B------:R-:W-:Y:S01]  /*b200*/  HFMA2 R12, -RZ, RZ, 0, 5.9604644775390625e-08 ;  /* 0x00000001ff0c7431 */ /* 0x000fe200000001ff */
[----:B------:R-:W-:-:S05]  /*b210*/  MOV R21, R14 ;  /* 0x0000000e00157202 */ /* 0x000fca0000000f00 */
[----:B------:R-:W-:-:S05]  /*b220*/  FADD.FTZ R82, R82, R21 ;  /* 0x0000001552527221 */ /* 0x000fca0000010000 */
[----:B------:R-:W-:-:S07]  /*b230*/  MOV R13, R82 ;  /* 0x00000052000d7202 */ /* 0x000fce0000000f00 */
[----:B------:R-:W-:Y:S05]  /*b240*/  WARPSYNC.COLLECTIVE R15, `(.L_x_5521) ;  /* 0x000000000f087348 */ /* 0x000fea0003c00000 */
[----:B------:R0:W1:Y:S02]  /*b250*/  SHFL.BFLY P6, R14, R13, R12, R11 ;  /* 0x0c00000c0d0e7389 */ /* 0x00006400000c000b */
[----:B01----:R-:W-:Y:S05]  /*b260*/  ENDCOLLECTIVE ;  /* 0x000000000000791b */ /* 0x003fea0003800000 */
.L_x_5521:
[----:B------:R-:W-:Y:S02]  /*b270*/  HFMA2 R12, -RZ, RZ, 0, 2.384185791015625e-07 ;  /* 0x00000004ff0c7431 */ /* 0x000fe400000001ff */
[----:B------:R-:W-:Y:S01]  /*b280*/  IMAD.MOV.U32 R13, RZ, RZ, RZ ;  /* 0x000000ffff0d7224 */ /* 0x000fe200078e00ff */
[----:B------:R-:W-:-:S07]  /*b290*/  MOV R71, R14 ;  /* 0x0000000e00477202 */ /* 0x000fce0000000f00 */
[----:B------:R-:W-:Y:S05]  /*b2a0*/  WARPSYNC.COLLECTIVE R15, `(.L_x_5522) ;  /* 0x000000000f087348 */ /* 0x000fea0003c00000 */
[----:B------:R0:W1:Y:S02]  /*b2b0*/  SHFL.BFLY P6, R14, R13, R12, R11 ;  /* 0x0c00000c0d0e7389 */ /* 0x00006400000c000b */
[----:B01----:R-:W-:Y:S05]  /*b2c0*/  ENDCOLLECTIVE ;  /* 0x000000000000791b */ /* 0x003fea0003800000 */
.L_x_5522:
        /* <DEDUP_REMOVED lines=8> */
.L_x_5523:
[----:B------:R-:W-:Y:S02]  /*b350*/  HFMA2 R12, -RZ, RZ, 0, 5.9604644775390625e-08 ;  /* 0x00000001ff0c7431 */ /* 0x000fe400000001ff */
[----:B------:R-:W-:-:S05]  /*b360*/  FADD.FTZ R81, R19, R14 ;  /* 0x0000000e13517221 */ /* 0x000fca0000010000 */
[----:B------:R-:W-:-:S07]  /*b370*/  MOV R13, R81 ;  /* 0x00000051000d7202 */ /* 0x000fce0000000f00 */
[----:B------:R-:W-:Y:S05]  /*b380*/  WARPSYNC.COLLECTIVE R15, `(.L_x_5524) ;  /* 0x000000000f087348 */ /* 0x000fea0003c00000 */
[----:B------:R0:W1:Y:S02]  /*b390*/  SHFL.BFLY P6, R14, R13, R12, R11 ;  /* 0x0c00000c0d0e7389 */ /* 0x00006400000c000b */
[----:B01----:R-:W-:Y:S05]  /*b3a0*/  ENDCOLLECTIVE ;  /* 0x000000000000791b */ /* 0x003fea0003800000 */
.L_x_5524:
[----:B------:R-:W-:Y:S01]  /*b3b0*/  HFMA2 R12, -RZ, RZ, 0, 2.384185791015625e-07 ;  /* 0x00000004ff0c7431 */ /* 0x000fe200000001ff */
[----:B------:R-:W-:Y:S01]  /*b3c0*/  MOV R13, RZ ;  /* 0x000000ff000d7202 */ /* 0x000fe20000000f00 */
[----:B------:R-:W-:-:S07]  /*b3d0*/  IMAD.MOV.U32 R50, RZ, RZ, R14 ;  /* 0x000000ffff327224 */ /* 0x000fce00078e000e */
[----:B------:R-:W-:Y:S05]  /*b3e0*/  WARPSYNC.COLLECTIVE R15, `(.L_x_5525) ;  /* 0x000000000f087348 */ /* 0x000fea0003c00000 */
[----:B------:R0:W1:Y:S02]  /*b3f0*/  SHFL.BFLY P6, R14, R13, R12, R11 ;  /* 0x0c00000c0d0e7389 */ /* 0x00006400000c000b */
[----:B01----:R-:W-:Y:S05]  /*b400*/  ENDCOLLECTIVE ;  /* 0x000000000000791b */ /* 0x003fea0003800000 */
.L_x_5525:
[----:B------:R-:W-:Y:S01]  /*b410*/  FADD.FTZ R50, R81, R50 ;  /* 0x0000003251327221 */ /* 0x000fe20000010000 */
[----:B------:R-:W-:Y:S02]  /*b420*/  HFMA2 R12, -RZ, RZ, 0, 1.1920928955078125e-07 ;  /* 0x00000002ff0c7431 */ /* 0x000fe400000001ff */
[----:B------:R-:W-:-:S05]  /*b430*/  FADD.FTZ R5, RZ, R14 ;  /* 0x0000000eff057221 */ /* 0x000fca0000010000 */
[----:B------:R-:W-:-:S07]  /*b440*/  MOV R13, R5 ;  /* 0x00000005000d7202 */ /* 0x000fce0000000f00 */
[----:B------:R-:W-:Y:S05]  /*b450*/  WARPSYNC.COLLECTIVE R15, `(.L_x_5526) ;  /* 0x000000000f087348 */ /* 0x000fea0003c00000 */
[----:B------:R0:W1:Y:S02]  /*b460*/  SHFL.BFLY P6, R14, R13, R12, R11 ;  /* 0x0c00000c0d0e7389 */ /* 0x00006400000c000b */
[----:B01----:R-:W-:Y:S05]  /*b470*/  ENDCOLLECTIVE ;  /* 0x000000000000791b */ /* 0x003fea0003800000 */
.L_x_5526:
[----:B------:R-:W-:Y:S02]  /*b480*/  HFMA2 R12, -RZ, RZ, 0, 5.9604644775390625e-08 ;  /* 0x00000001ff0c7431 */ /* 0x000fe400000001ff */
[----:B------:R-:W-:-:S05]  /*b490*/  FADD.FTZ R9, R5, R14 ;  /* 0x0000000e05097221 */ /* 0x000fca0000010000 */
[----:B------:R-:W-:-:S07]  /*b4a0*/  MOV R13, R9 ;  /* 0x00000009000d7202 */ /* 0x000fce0000000f00 */
[----:B------:R-:W-:Y:S05]  /*b4b0*/  WARPSYNC.COLLECTIVE R15, `(.L_x_5527) ;  /* 0x000000000f087348 */ /* 0x000fea0003c00000 */
[----:B------:R0:W1:Y:S02]  /*b4c0*/  SHFL.BFLY P6, R14, R13, R12, R11 ;  /* 0x0c00000c0d0e7389 */ /* 0x00006400000c000b */
[----:B01----:R-:W-:Y:S05]  /*b4d0*/  ENDCOLLECTIVE ;  /* 0x000000000000791b */ /* 0x003fea0003800000 */
.L_x_5527:
[----:B------:R-:W-:Y:S01]  /*b4e0*/  HFMA2 R12, -RZ, RZ, 0, 2.384185791015625e-07 ;  /* 0x00000004ff0c7431 */ /* 0x000fe200000001ff */
[----:B------:R-:W-:Y:S01]  /*b4f0*/  MOV R13, RZ ;  /* 0x000000ff000d7202 */ /* 0x000fe20000000f00 */
[----:B------:R-:W-:-:S07]  /*b500*/  IMAD.MOV.U32 R58, RZ, RZ, R14 ;  /* 0x000000ffff3a7224 */ /* 0x000fce00078e000e */
[----:B------:R-:W-:Y:S05]  /*b510*/  WARPSYNC.COLLECTIVE R15, `(.L_x_5528) ;  /* 0x000000000f087348 */ /* 0x000fea0003c00000 */
[----:B------:R0:W1:Y:S02]  /*b520*/  SHFL.BFLY P6, R14, R13, R12, R11 ;  /* 0x0c00000c0d0e7389 */ /* 0x00006400000c000b */
[----:B01----:R-:W-:Y:S05]  /*b530*/  ENDCOLLECTIVE ;  /* 0x000000000000791b */ /* 0x003fea0003800000 */
.L_x_5528:
[----:B------:R-:W-:Y:S01]  /*b540*/  FADD.FTZ R58, R9, R58 ;  /* 0x0000003a093a7221 */ /* 0x000fe20000010000 */
[----:B------:R-:W-:Y:S02]  /*b550*/  HFMA2 R12, -RZ, RZ, 0, 1.1920928955078125e-07 ;  /* 0x00000002ff0c7431 */ /* 0x000fe400000001ff */
[----:B------:R-:W-:-:S05]  /*b560*/  FADD.FTZ R19, RZ, R14 ;  /* 0x0000000eff137221 */ /* 0x000fca0000010000 */
[----:B------:R-:W-:-:S07]  /*b570*/  MOV R13, R19 ;  /* 0x00000013000d7202 */ /* 0x000fce0000000f00 */
[----:B------:R-:W-:Y:S05]  /*b580*/  WARPSYNC.COLLECTIVE R15, `(.L_x_5529) ;  /* 0x000000000f087348 */ /* 0x000fea0003c00000 */
[----:B------:R0:W1:Y:S02]  /*b590*/  SHFL.BFLY P6, R14, R13, R12, R11 ;  /* 0x0c00000c0d0e7389 */ /* 0x00006400000c000b */
[----:B01----:R-:W-:Y:S05]  /*b5a0*/  ENDCOLLECTIVE ;  /* 0x000000000000791b */ /* 0x003fea0003800000 */
.L_x_5529:
[----:B------:R-:W-:Y:S02]  /*b5b0*/  HFMA2 R12, -RZ, RZ, 0, 5.9604644775390625e-08 ;  /* 0x00000001ff0c7431 */ /* 0x000fe400000001ff */
[----:B------:R-:W-:-:S05]  /*b5c0*/  FADD.FTZ R19, R19, R14 ;  /* 0x0000000e13137221 */ /* 0x000fca0000010000 */
[----:B------:R-:W-:-:S07]  /*b5d0*/  MOV R13, R19 ;  /* 0x00000013000d7202 */ /* 0x000fce0000000f00 */
[----:B------:R-:W-:Y:S05]  /*b5e0*/  WARPSYNC.COLLECTIVE R15, `(.L_x_5530) ;  /* 0x000000000f087348 */ /* 0x000fea0003c00000 */
[----:B------:R0:W1:Y:S02]  /*b5f0*/  SHFL.BFLY P6, R14, R13, R12, R11 ;  /* 0x0c00000c0d0e7389 */ /* 0x00006400000c000b */
[----:B01----:R-:W-:Y:S05]  /*b600*/  ENDCOLLECTIVE ;  /* 0x000000000000791b */ /* 0x003fea0003800000 */
.L_x_5530:
[----:B------:R-:W-:Y:S01]  /*b610*/  IMAD.MOV.U32 R13, RZ, RZ, RZ ;  /* 0x000000ffff0d7224 */ /* 0x000fe200078e00ff */
[----:B------:R-:W-:Y:S01]  /*b620*/  MOV R12, 0x4 ;  /* 0x00000004000c7802 */ /* 0x000fe20000000f00 */
[----:B------:R-:W-:-:S07]  /*b630*/  FADD.FTZ R62, R19, R14 ;  /* 0x0000000e133e7221 */ /* 0x000fce0000010000 */
[----:B------:R-:W-:Y:S05]  /*b640*/  WARPSYNC.COLLECTIVE R15, `(.L_x_5531) ;  /* 0x000000000f087348 */ /* 0x000fea0003c00000 */
[----:B------:R0:W1:Y:S02]  /*b650*/  SHFL.BFLY P6, R14, R13, R12, R11 ;  /* 0x0c00000c0d0e7389 */ /* 0x00006400000c000b */
[----:B01----:R-:W-:Y:S05]  /*b660*/  ENDCOLLECTIVE ;  /* 0x000000000000791b */ /* 0x003fea0003800000 */
.L_x_5531:
[----:B------:R-:W-:Y:S02]  /*b670*/  HFMA2 R12, -RZ, RZ, 0, 1.1920928955078125e-07 ;  /* 0x00000002ff0c7431 */ /* 0x000fe400000001ff */
[----:B------:R-:W-:-:S05]  /*b680*/  FADD.FTZ R5, RZ, R14 ;  /* 0x0000000eff057221 */ /* 0x000fca0000010000 */
[----:B------:R-:W-:-:S07]  /*b690*/  MOV R13, R5 ;  /* 0x00000005000d7202 */ /* 0x000fce0000000f00 */
[----:B------:R-:W-:Y:S05]  /*b6a0*/  WARPSYNC.COLLECTIVE R15, `(.L_x_5532) ;  /* 0x000000000f087348 */ /* 0x000fea0003c00000 */
[----:B------:R0:W1:Y:S02]  /*b6b0*/  SHFL.BFLY P6, R14, R13, R12, R11 ;  /* 0x0c00000c0d0e7389 */ /* 0x00006400000c000b */
[----:B01----:R-:W-:Y:S05]  /*b6c0*/  ENDCOLLECTIVE ;  /* 0x000000000000791b */ /* 0x003fea0003800000 */
.L_x_5532:
[----:B------:R-:W-:Y:S01]  /*b6d0*/  HFMA2 R12, -RZ, RZ, 0, 5.9604644775390625e-08 ;  /* 0x00000001ff0c7431 */ /* 0x000fe200000001ff */
[----:B------:R-:W-:-:S05]  /*b6e0*/  MOV R54, R14 ;  /* 0x0000000e00367202 */ /* 0x000fca0000000f00 */
[----:B------:R-:W-:-:S05]  /*b6f0*/  FADD.FTZ R54, R5, R54 ;  /* 0x0000003605367221 */ /* 0x000fca0000010000 */
[----:B------:R-:W-:-:S07]  /*b700*/  MOV R13, R54 ;  /* 0x00000036000d7202 */ /* 0x000fce0000000f00 */
[----:B------:R-:W-:Y:S05]  /*b710*/  WARPSYNC.COLLECTIVE R15, `(.L_x_5533) ;  /* 0x000000000f087348 */ /* 0x000fea0003c00000 */
[----:B------:R0:W1:Y:S02]  /*b720*/  SHFL.BFLY P6, R14, R13, R12, R11 ;  /* 0x0c00000c0d0e7389 */ /* 0x00006400000c000b */
[----:B01----:R-:W-:Y:S05]  /*b730*/  ENDCOLLECTIVE ;  /* 0x000000000000791b */ /* 0x003fea0003800000 */
.L_x_5533:
[----:B------:R-:W-:Y:S05]  /*b740*/  BRA `(.L_x_5534) ;  /* 0xffffff88004c7947 */ /* 0x000fea000383ffff */
.L_x_5535:
        /* <DEDUP_REMOVED lines=11> */
.L_x_25689:


//--------------------- .text._ZN4vllm25paged_attention_v1_kernelIfhLi192ELi32ELi128ELNS_18Fp8KVCacheDataTypeE2ELb1EEEvPT_PKS2_PKT0_S8_ifPKiSA_iPKfiiiSC_SC_iiiii --------------------------
	.section	.text._ZN4vllm25paged_attention_v1_kernelIfhLi192ELi32ELi128ELNS_18Fp8KVCacheDataTypeE2ELb1EEEvPT_PKS2_PKT0_S8_ifPKiSA_iPKfiiiSC_SC_iiiii,"ax",@progbits
	.align	128
        .global         _ZN4vllm25paged_attention_v1_kernelIfhLi192ELi32ELi128ELNS_18Fp8KVCacheDataTypeE2ELb1EEEvPT_PKS2_PKT0_S8_ifPKiSA_iPKfiiiSC_SC_iiiii
        .type           _ZN4vllm25paged_attention_v1_kernelIfhLi192ELi32ELi128ELNS_18Fp8KVCacheDataTypeE2ELb1EEEvPT_PKS2_PKT0_S8_ifPKiSA_iPKfiiiSC_SC_iiiii,@function
        .size           _ZN4vllm25paged_attention_v1_kernelIfhLi192ELi32ELi128ELNS_18Fp8KVCacheDataTypeE2ELb1EEEvPT_PKS2_PKT0_S8_ifPKiSA_iPKfiiiSC_SC_iiiii,(.L_x_25690 - _ZN4vllm25paged_attention_v1_kernelIfhLi192ELi32ELi128ELNS_18Fp8KVCacheDataTypeE2ELb1EEEvPT_PKS2_PKT0_S8_ifPKiSA_iPKfiiiSC_SC_iiiii)
        .other          _ZN4vllm25paged_attention_v1_kernelIfhLi192ELi32ELi128ELNS_18Fp8KVCacheDataTypeE2ELb1EEEvPT_PKS2_PKT0_S8_ifPKiSA_iPKfiiiSC_SC_iiiii,@"STO_CUDA_ENTRY STV_DEFAULT"
_ZN4vllm25paged_attention_v1_kernelIfhLi192ELi32ELi128ELNS_18Fp8KVCacheDataTypeE2ELb1EEEvPT_PKS2_PKT0_S8_ifPKiSA_iPKfiiiSC_SC_iiiii:
.text._ZN4vllm25paged_attention_v1_kernelIfhLi192ELi32ELi128ELNS_18Fp8KVCacheDataTypeE2ELb1EEEvPT_PKS2_PKT0_S8_ifPKiSA_iPKfiiiSC_SC_iiiii:
[----:B------:R-:W0:Y:S01]  /*0000*/  LDC R1, c[0x0][0x37c] ;  /* 0x0000df00ff017b82 */ /* 0x000e220000000800 */
[----:B------:R-:W1:Y:S07]  /*0010*/  S2R R5, SR_CTAID.Y ;  /* 0x0000000000057919 */ /* 0x000e6e0000002600 */
[----:B------:R-:W1:Y:S01]  /*0020*/  LDC.64 R2, c[0x0][0x3b0] ;  /* 0x0000ec00ff027b82 */ /* 0x000e620000000a00 */
[----:B------:R-:W2:Y:S07]  /*0030*/  LDCU.64 UR36, c[0x0][0x358] ;  /* 0x00006b00ff2477ac */ /* 0x000eae0008000a00 */
[----:B------:R-:W3:Y:S01]  /*0040*/  LDC R15, c[0x0][0x3f4] ;  /* 0x0000fd00ff0f7b82 */ /* 0x000ee20000000800 */
[----:B-1----:R-:W-:-:S06]  /*0050*/  IMAD.WIDE.U32 R2, R5, 0x4, R2 ;  /* 0x0000000405027825 */ /* 0x002fcc00078e0002 */
[----:B--2---:R1:W2:Y:S01]  /*0060*/  LDG.E.CONSTANT R3, desc[UR36][R2.64] ;  /* 0x0000002402037981 */ /* 0x0042a2000c1e9900 */
[----:B---3--:R-:W-:Y:S01]  /*0070*/  IABS R5, R15 ;  /* 0x0000000f00057213 */ /* 0x008fe20000000000 */
[----:B------:R-:W3:Y:S01]  /*0080*/  LDC R13, c[0x0][0x370] ;  /* 0x0000dc00ff0d7b82 */ /* 0x000ee20000000800 */
[----:B------:R-:W3:Y:S02]  /*0090*/  S2R R12, SR_CTAID.X ;  /* 0x00000000000c7919 */ /* 0x000ee40000002500 */
[----:B------:R-:W4:Y:S05]  /*00a0*/  I2F.RP R4, R5 ;  /* 0x0000000500047306 */ /* 0x000f2a0000209400 */
[----:B-1----:R-:W1:Y:S03]  /*00b0*/  LDC R2, c[0x0][0x3f8] ;  /* 0x0000fe00ff027b82 */ /* 0x002e660000000800 */
[----:B----4-:R-:W4:Y:S05]  /*00c0*/  MUFU.RCP R4, R4 ;  /* 0x0000000400047308 */ /* 0x010f2a0000001000 */
[----:B------:R-:W-:Y:S01]  /*00d0*/  BAR.SYNC.DEFER_BLOCKING 0x0 ;  /* 0x0000000000007b1d */ /* 0x000fe20000010000 */
[----:B-1----:R-:W-:-:S02]  /*00e0*/  ISETP.GE.AND P3, PT, R2, RZ, PT ;  /* 0x000000ff0200720c */ /* 0x002fc40003f66270 */
[----:B----4-:R-:W-:-:S04]  /*00f0*/  IADD3 R6, PT, PT, R4, 0xffffffe, RZ ;  /* 0x0ffffffe04067810 */ /* 0x010fc80007ffe0ff */
[----:B------:R1:W4:Y:S07]  /*0100*/  F2I.FTZ.U32.TRUNC.NTZ R7, R6 ;  /* 0x0000000600077305 */ /* 0x00032e000021f000 */
[----:B------:R-:W3:Y:S01]  /*0110*/  @P3 LDC R11, c[0x0][0x3e8] ;  /* 0x0000fa00ff0b3b82 */ /* 0x000ee20000000800 */
[----:B-1----:R-:W-:Y:S02]  /*0120*/  HFMA2 R6, -RZ, RZ, 0, 0 ;  /* 0x00000000ff067431 */ /* 0x002fe400000001ff */
[----:B----4-:R-:W-:-:S05]  /*0130*/  IMAD R0, R7, R5, RZ ;  /* 0x0000000507007224 */ /* 0x010fca00078e02ff */
[----:B------:R-:W-:-:S05]  /*0140*/  IADD3 R9, PT, PT, -R0, RZ, RZ ;  /* 0x000000ff00097210 */ /* 0x000fca0007ffe1ff */
[----:B------:R-:W-:Y:S02]  /*0150*/  IMAD.HI.U32 R0, R7, R9, R6 ;  /* 0x0000000907007227 */ /* 0x000fe400078e0006 */
[----:B------:R-:W1:Y:S02]  /*0160*/  S2R R6, SR_TID.X ;  /* 0x0000000000067919 */ /* 0x000e640000002100 */
[----:B---3--:R-:W-:Y:S01]  /*0170*/  @P3 IMAD R11, R13, R11, R12 ;  /* 0x0000000b0d0b3224 */ /* 0x008fe200078e020c */
[----:B--2---:R-:W-:-:S04]  /*0180*/  IADD3 R8, PT, PT, R3, -0x1, RZ ;  /* 0xffffffff03087810 */ /* 0x004fc80007ffe0ff */
[----:B------:R-:W-:Y:S02]  /*0190*/  IABS R10, R8 ;  /* 0x00000008000a7213 */ /* 0x000fe40000000000 */
[----:B------:R-:W-:-:S03]  /*01a0*/  LOP3.LUT R8, R8, R15, RZ, 0x3c, !PT ;  /* 0x0000000f08087212 */ /* 0x000fc600078e3cff */
[----:B------:R-:W-:Y:S01]  /*01b0*/  IMAD.MOV.U32 R7, RZ, RZ, R10 ;  /* 0x000000ffff077224 */ /* 0x000fe200078e000a */
[----:B------:R-:W-:Y:S01]  /*01c0*/  ISETP.GE.AND P2, PT, R8, RZ, PT ;  /* 0x000000ff0800720c */ /* 0x000fe20003f46270 */
[----:B------:R-:W-:Y:S02]  /*01d0*/  @P3 IMAD R10, R11, R2, 0x1 ;  /* 0x000000010b0a3424 */ /* 0x000fe400078e0202 */
[----:B------:R-:W-:-:S05]  /*01e0*/  IMAD.HI.U32 R9, R0, R7, RZ ;  /* 0x0000000700097227 */ /* 0x000fca00078e00ff */
[----:B------:R-:W-:-:S05]  /*01f0*/  IADD3 R4, PT, PT, -R9, RZ, RZ ;  /* 0x000000ff09047210 */ /* 0x000fca0007ffe1ff */
[----:B------:R-:W-:-:S05]  /*0200*/  IMAD R4, R5, R4, R7 ;  /* 0x0000000405047224 */ /* 0x000fca00078e0207 */
[----:B------:R-:W-:-:S13]  /*0210*/  ISETP.GT.U32.AND P1, PT, R5, R4, PT ;  /* 0x000000040500720c */ /* 0x000fda0003f24070 */
[-C--:B------:R-:W-:Y:S02]  /*0220*/  @!P1 IADD3 R4, PT, PT, R4, -R5.reuse, RZ ;  /* 0x8000000504049210 */ /* 0x080fe40007ffe0ff */
[----:B------:R-:W-:Y:S02]  /*0230*/  @!P1 IADD3 R9, PT, PT, R9, 0x1, RZ ;  /* 0x0000000109099810 */ /* 0x000fe40007ffe0ff */
[----:B------:R-:W-:Y:S02]  /*0240*/  ISETP.GE.U32.AND P0, PT, R4, R5, PT ;  /* 0x000000050400720c */ /* 0x000fe40003f06070 */
[----:B------:R-:W-:Y:S02]  /*0250*/  IADD3 R4, PT, PT, R3, 0x1f, RZ ;  /* 0x0000001f03047810 */ /* 0x000fe40007ffe0ff */
[----:B------:R-:W-:Y:S02]  /*0260*/  ISETP.NE.AND P1, PT, R15, RZ, PT ;  /* 0x000000ff0f00720c */ /* 0x000fe40003f25270 */
[----:B------:R-:W-:-:S04]  /*0270*/  SHF.R.S32.HI R7, RZ, 0x1f, R4 ;  /* 0x0000001fff077819 */ /* 0x000fc80000011404 */
[----:B------:R-:W-:Y:S02]  /*0280*/  LEA.HI R4, R7, R4, RZ, 0x5 ;  /* 0x0000000407047211 */ /* 0x000fe400078f28ff */
[----:B-1----:R-:W-:Y:S01]  /*0290*/  SHF.R.U32.HI R7, RZ, 0x5, R6 ;  /* 0x00000005ff077819 */ /* 0x002fe20000011606 */
        /* <DEDUP_REMOVED lines=15> */
[----:B0-----:R-:W-:Y:S02]  /*0390*/  MOV R10, RZ ;  /* 0x000000ff000a7202 */ /* 0x001fe40000000f00 */
[----:B-1----:R-:W-:-:S05]  /*03a0*/  IADD3 R15, PT, PT, RZ, -R11, RZ ;  /* 0x8000000bff0f7210 */ /* 0x002fca0007ffe0ff */
[----:B------:R-:W-:-:S04]  /*03b0*/  IMAD R15, R15, R4, RZ ;  /* 0x000000040f0f7224 */ /* 0x000fc800078e02ff */
[----:B------:R-:W-:-:S04]  /*03c0*/  IMAD.HI.U32 R11, R11, R15, R10 ;  /* 0x0000000f0b0b7227 */ /* 0x000fc800078e000a */
[----:B------:R-:W-:Y:S01]  /*03d0*/  IMAD.MOV.U32 R15, RZ, RZ, R16 ;  /* 0x000000ffff0f7224 */ /* 0x000fe200078e0010 */
[----:B------:R-:W-:-:S03]  /*03e0*/  IABS R16, R12 ;  /* 0x0000000c00107213 */ /* 0x000fc60000000000 */
[----:B------:R-:W-:-:S05]  /*03f0*/  IMAD.HI.U32 R11, R11, R15, RZ ;  /* 0x0000000f0b0b7227 */ /* 0x000fca00078e00ff */
[----:B------:R-:W-:-:S05]  /*0400*/  IADD3 R3, PT, PT, -R11, RZ, RZ ;  /* 0x000000ff0b037210 */ /* 0x000fca0007ffe1ff */
[----:B------:R-:W-:-:S05]  /*0410*/  IMAD R3, R4, R3, R15 ;  /* 0x0000000304037224 */ /* 0x000fca00078e020f */
[----:B------:R-:W-:-:S13]  /*0420*/  ISETP.GT.U32.AND P2, PT, R4, R3, PT ;  /* 0x000000030400720c */ /* 0x000fda0003f44070 */
[-C--:B------:R-:W-:Y:S02]  /*0430*/  @!P2 IADD3 R3, PT, PT, R3, -R4.reuse, RZ ;  /* 0x800000040303a210 */ /* 0x080fe40007ffe0ff */
[----:B------:R-:W-:Y:S02]  /*0440*/  @!P2 IADD3 R11, PT, PT, R11, 0x1, RZ ;  /* 0x000000010b0ba810 */ /* 0x000fe40007ffe0ff */
[----:B------:R-:W-:Y:S02]  /*0450*/  ISETP.GE.U32.AND P1, PT, R3, R4, PT ;  /* 0x000000040300720c */ /* 0x000fe40003f26070 */
[----:B------:R-:W-:Y:S02]  /*0460*/  LOP3.LUT R3, R13, R14, RZ, 0x3c, !PT ;  /* 0x0000000e0d037212 */ /* 0x000fe400078e3cff */
[----:B------:R-:W-:Y:S02]  /*0470*/  ISETP.NE.AND P2, PT, R14, RZ, PT ;  /* 0x000000ff0e00720c */ /* 0x000fe40003f45270 */
[----:B------:R-:W-:-:S07]  /*0480*/  ISETP.GE.AND P3, PT, R3, RZ, PT ;  /* 0x000000ff0300720c */ /* 0x000fce0003f66270 */
        /* <DEDUP_REMOVED lines=13> */
[----:B------:R-:W-:-:S04]  /*0560*/  IMAD R13, R13, R4, RZ ;  /* 0x000000040d0d7224 */ /* 0x000fc800078e02ff */
[----:B------:R-:W-:-:S06]  /*0570*/  IMAD.HI.U32 R11, R11, R13, R10 ;  /* 0x0000000d0b0b7227 */ /* 0x000fcc00078e000a */
[----:B------:R-:W-:-:S04]  /*0580*/  IMAD.HI.U32 R11, R11, R16, RZ ;  /* 0x000000100b0b7227 */ /* 0x000fc800078e00ff */
[----:B------:R-:W-:-:S05]  /*0590*/  IMAD R3, R11, R3, R16 ;  /* 0x000000030b037224 */ /* 0x000fca00078e0210 */
[----:B------:R-:W-:-:S13]  /*05a0*/  ISETP.GT.U32.AND P2, PT, R4, R3, PT ;  /* 0x000000030400720c */ /* 0x000fda0003f44070 */
[-C--:B------:R-:W-:Y:S02]  /*05b0*/  @!P2 IADD3 R3, PT, PT, R3, -R4.reuse, RZ ;  /* 0x800000040303a210 */ /* 0x080fe40007ffe0ff */
[----:B------:R-:W-:Y:S02]  /*05c0*/  @!P2 IADD3 R11, PT, PT, R11, 0x1, RZ ;  /* 0x000000010b0ba810 */ /* 0x000fe40007ffe0ff */
[----:B------:R-:W-:Y:S02]  /*05d0*/  ISETP.GE.U32.AND P1, PT, R3, R4, PT ;  /* 0x000000040300720c */ /* 0x000fe40003f26070 */
[----:B------:R-:W0:Y:S01]  /*05e0*/  LDC R4, c[0x0][0x3e8] ;  /* 0x0000fa00ff047b82 */ /* 0x000e220000000800 */
[----:B------:R-:W-:Y:S02]  /*05f0*/  LOP3.LUT R3, R12, R15, RZ, 0x3c, !PT ;  /* 0x0000000f0c037212 */ /* 0x000fe400078e3cff */
[----:B------:R-:W-:Y:S02]  /*0600*/  ISETP.NE.AND P2, PT, R15, RZ, PT ;  /* 0x000000ff0f00720c */ /* 0x000fe40003f45270 */
[----:B------:R-:W-:-:S06]  /*0610*/  ISETP.GE.AND P3, PT, R3, RZ, PT ;  /* 0x000000ff0300720c */ /* 0x000fcc0003f66270 */
[----:B------:R-:W-:-:S07]  /*0620*/  @P1 IADD3 R11, PT, PT, R11, 0x1, RZ ;  /* 0x000000010b0b1810 */ /* 0x000fce0007ffe0ff */
[----:B------:R-:W-:Y:S02]  /*0630*/  @!P3 IADD3 R11, PT, PT, -R11, RZ, RZ ;  /* 0x000000ff0b0bb210 */ /* 0x000fe40007ffe1ff */
[----:B------:R-:W-:-:S05]  /*0640*/  @!P2 LOP3.LUT R11, RZ, R15, RZ, 0x33, !PT ;  /* 0x0000000fff0ba212 */ /* 0x000fca00078e33ff */
[----:B0-----:R-:W-:-:S04]  /*0650*/  IMAD R11, R4, R14, R11 ;  /* 0x0000000e040b7224 */ /* 0x001fc800078e020b */
[----:B------:R-:W-:-:S04]  /*0660*/  IMAD.MOV R11, RZ, RZ, -R11 ;  /* 0x000000ffff0b7224 */ /* 0x000fc800078e0a0b */
[----:B------:R-:W-:-:S07]  /*0670*/  IMAD R10, R2, R11, 0x1 ;  /* 0x00000001020a7424 */ /* 0x000fce00078e020b */
.L_x_5536:
        /* <DEDUP_REMOVED lines=15> */
[----:B-1----:R-:W-:-:S02]  /*0770*/  LEA R13, R12, R11, 0x18 ;  /* 0x0000000b0c0d7211 */ /* 0x002fc400078ec0ff */
[----:B------:R-:W-:-:S03]  /*0780*/  IABS R11, R20 ;  /* 0x00000014000b7213 */ /* 0x000fc60000000000 */
[----:B0-----:R-:W0:Y:S02]  /*0790*/  MUFU.RCP R5, R5 ;  /* 0x0000000500057308 */ /* 0x001e240000001000 */
[----:B0-----:R-:W-:-:S06]  /*07a0*/  IADD3 R2, PT, PT, R5, 0xffffffe, RZ ;  /* 0x0ffffffe05027810 */ /* 0x001fcc0007ffe0ff */
[----:B------:R0:W1:Y:S02]  /*07b0*/  F2I.FTZ.U32.TRUNC.NTZ R3, R2 ;  /* 0x0000000200037305 */ /* 0x000064000021f000 */
[----:B0-----:R-:W-:Y:S01]  /*07c0*/  IMAD.MOV.U32 R2, RZ, RZ, RZ ;  /* 0x000000ffff027224 */ /* 0x001fe200078e00ff */
[----:B-1----:R-:W-:-:S05]  /*07d0*/  IADD3 R14, PT, PT, RZ, -R3, RZ ;  /* 0x80000003ff0e7210 */ /* 0x002fca0007ffe0ff */
[----:B------:R-:W-:-:S04]  /*07e0*/  IMAD R5, R14, R15, RZ ;  /* 0x0000000f0e057224 */ /* 0x000fc800078e02ff */
[----:B------:R-:W-:Y:S01]  /*07f0*/  IMAD.HI.U32 R12, R3, R5, R2 ;  /* 0x00000005030c7227 */ /* 0x000fe200078e0002 */
[----:B------:R-:W-:Y:S02]  /*0800*/  MOV R3, R7 ;  /* 0x0000000700037202 */ /* 0x000fe40000000f00 */
[----:B------:R-:W-:-:S07]  /*0810*/  MOV R5, R11 ;  /* 0x0000000b00057202 */ /* 0x000fce0000000f00 */
.L_x_5540:
        /* <DEDUP_REMOVED lines=37> */
.L_x_5538:
[----:B------:R-:W-:Y:S05]  /*0a70*/  BSYNC.RECONVERGENT B6 ;  /* 0x0000000000067941 */ /* 0x000fea0003800200 */
.L_x_5537:
        /* <DEDUP_REMOVED lines=12> */
.L_x_5581:
        /* <DEDUP_REMOVED lines=39> */
.L_x_5546:
        /* <DEDUP_REMOVED lines=11> */
.L_x_5545:
[----:B------:R-:W-:Y:S05]  /*0e60*/  BSYNC.RECONVERGENT B1 ;  /* 0x0000000000017941 */ /* 0x000fea0003800200 */
.L_x_5544:
        /* <DEDUP_REMOVED lines=12> */
.L_x_5549:
        /* <DEDUP_REMOVED lines=100> */
.L_x_5548:
[----:B------:R-:W-:Y:S05]  /*1570*/  BSYNC.RECONVERGENT B1 ;  /* 0x0000000000017941 */ /* 0x000fea0003800200 */
.L_x_5547:
        /* <DEDUP_REMOVED lines=55> */
.L_x_5551:
[----:B------:R-:W-:Y:S05]  /*18f0*/  BSYNC.RECONVERGENT B1 ;  /* 0x0000000000017941 */ /* 0x000fea0003800200 */
.L_x_5550:
        /* <DEDUP_REMOVED lines=26> */
.L_x_5543:
[----:B------:R-:W-:Y:S05]  /*1aa0*/  BSYNC.RECONVERGENT B0 ;  /* 0x0000000000007941 */ /* 0x000fea0003800200 */
.L_x_5542:
        /* <DEDUP_REMOVED lines=39> */
.L_x_5556:
[----:B------:R-:W0:Y:S01]  /*1d20*/  LDS R11, [R4] ;  /* 0x00000000040b7984 */ /* 0x000e220000000800 */
[----:B------:R-:W-:-:S04]  /*1d30*/  IADD3 R12, PT, PT, R12, 0x1, RZ ;  /* 0x000000010c0c7810 */ /* 0x000fc80007ffe0ff */
[----:B------:R-:W-:Y:S01]  /*1d40*/  ISETP.NE.AND P0, PT, R12, RZ, PT ;  /* 0x000000ff0c00720c */ /* 0x000fe20003f05270 */
[----:B0-----:R-:W-:-:S05]  /*1d50*/  FMUL.FTZ R11, R11, R2 ;  /* 0x000000020b0b7220 */ /* 0x001fca0000410000 */
[----:B------:R0:W-:Y:S02]  /*1d60*/  STS [R4], R11 ;  /* 0x0000000b04007388 */ /* 0x0001e40000000800 */
[----:B0-----:R-:W-:-:S05]  /*1d70*/  IADD3 R4, PT, PT, R4, 0x200, RZ ;  /* 0x0000020004047810 */ /* 0x001fca0007ffe0ff */
[----:B------:R-:W-:Y:S05]  /*1d80*/  @P0 BRA `(.L_x_5556) ;  /* 0xfffffffc00e40947 */ /* 0x000fea000383ffff */
.L_x_5555:
[----:B------:R-:W-:Y:S05]  /*1d90*/  BSYNC.RECONVERGENT B1 ;  /* 0x0000000000017941 */ /* 0x000fea0003800200 */
.L_x_5554:
        /* <DEDUP_REMOVED lines=12> */
.L_x_5559:
        /* <DEDUP_REMOVED lines=52> */
.L_x_5558:
[----:B------:R-:W-:Y:S05]  /*21a0*/  BSYNC.RECONVERGENT B1 ;  /* 0x0000000000017941 */ /* 0x000fea0003800200 */
.L_x_5557:
        /* <DEDUP_REMOVED lines=31> */
.L_x_5561:
[----:B------:R-:W-:Y:S05]  /*23a0*/  BSYNC.RECONVERGENT B1 ;  /* 0x0000000000017941 */ /* 0x000fea0003800200 */
.L_x_5560:
        /* <DEDUP_REMOVED lines=14> */
.L_x_5553:
[----:B------:R-:W-:Y:S05]  /*2490*/  BSYNC.RECONVERGENT B0 ;  /* 0x0000000000007941 */ /* 0x000fea0003800200 */
.L_x_5552:
        /* <DEDUP_REMOVED lines=16> */
[----:B0-----:R-:W-:Y:S01]  /*25a0*/  HFMA2 R2, -RZ, RZ, 0, 0 ;  /* 0x00000000ff027431 */ /* 0x001fe200000001ff */
[----:B--2---:R-:W-:-:S05]  /*25b0*/  IADD3 R6, PT, PT, RZ, -R3, RZ ;  /* 0x80000003ff067210 */ /* 0x004fca0007ffe0ff */
[----:B------:R-:W-:Y:S02]  /*25c0*/  IMAD R11, R6, R5, RZ ;  /* 0x00000005060b7224 */ /* 0x000fe400078e02ff */
[----:B---3--:R-:W-:Y:S02]  /*25d0*/  VIADD R6, R9, -UR4 ;  /* 0x8000000409067c36 */ /* 0x008fe40008000000 */
[----:B------:R-:W-:-:S04]  /*25e0*/  IMAD.HI.U32 R11, R3, R11, R2 ;  /* 0x0000000b030b7227 */ /* 0x000fc800078e0002 */
[----:B-1----:R-:W-:-:S04]  /*25f0*/  VIADD R12, R4, 0xffffffe ;  /* 0x0ffffffe040c7836 */ /* 0x002fc80000000000 */
[----:B------:R0:W1:Y:S02]  /*2600*/  F2I.FTZ.U32.TRUNC.NTZ R13, R12 ;  /* 0x0000000c000d7305 */ /* 0x000064000021f000 */
[----:B0-----:R-:W-:Y:S02]  /*2610*/  MOV R12, RZ ;  /* 0x000000ff000c7202 */ /* 0x001fe40000000f00 */
[----:B-1----:R-:W-:-:S05]  /*2620*/  IADD3 R0, PT, PT, RZ, -R13, RZ ;  /* 0x8000000dff007210 */ /* 0x002fca0007ffe0ff */
[----:B------:R-:W-:Y:S01]  /*2630*/  IMAD R19, R0, R17, RZ ;  /* 0x0000001100137224 */ /* 0x000fe200078e02ff */
[----:B------:R-:W-:-:S03]  /*2640*/  IABS R0, R15 ;  /* 0x0000000f00007213 */ /* 0x000fc60000000000 */
[----:B------:R-:W-:Y:S01]  /*2650*/  IMAD.HI.U32 R19, R13, R19, R12 ;  /* 0x000000130d137227 */ /* 0x000fe200078e000c */
[----:B------:R-:W-:-:S07]  /*2660*/  MOV R13, R0 ;  /* 0x00000000000d7202 */ /* 0x000fce0000000f00 */
.L_x_5565:
        /* <DEDUP_REMOVED lines=34> */
.L_x_5564:
        /* <DEDUP_REMOVED lines=8> */
[----:B0-----:R-:W-:Y:S01]  /*2910*/  IMAD.U32 R4, RZ, RZ, UR4 ;  /* 0x00000004ff047e24 */ /* 0x001fe2000f8e00ff */
[----:B------:R-:W-:Y:S02]  /*2920*/  MOV R5, UR5 ;  /* 0x0000000500057c02 */ /* 0x000fe40008000f00 */
[----:B---3--:R-:W-:-:S02]  /*2930*/  MOV R6, UR6 ;  /* 0x0000000600067c02 */ /* 0x008fc40008000f00 */
[----:B------:R-:W-:Y:S02]  /*2940*/  MOV R7, UR7 ;  /* 0x0000000700077c02 */ /* 0x000fe40008000f00 */
[----:B----4-:R-:W-:Y:S01]  /*2950*/  MOV R10, UR8 ;  /* 0x00000008000a7c02 */ /* 0x010fe20008000f00 */
[----:B-1----:R-:W-:-:S07]  /*2960*/  IMAD.U32 R11, RZ, RZ, UR9 ;  /* 0x00000009ff0b7e24 */ /* 0x002fce000f8e00ff */
[----:B------:R-:W-:-:S07]  /*2970*/  LEPC R20, `(.L_x_5563) ;  /* 0x000000001014794e */ /* 0x000fce0000000000 */
[----:B--2---:R-:W-:Y:S05]  /*2980*/  CALL.ABS.NOINC R2 ;  /* 0x0000000002007343 */ /* 0x004fea0003c00000 */
.L_x_5563:
[----:B------:R-:W-:Y:S05]  /*2990*/  BSYNC.RECONVERGENT B6 ;  /* 0x0000000000067941 */ /* 0x000fea0003800200 */
.L_x_5562:
[----:B------:R-:W-:-:S03]  /*29a0*/  UMOV UR4, 0xffffffff ;  /* 0xffffffff00047882 */ /* 0x000fc60000000000 */
[----:B------:R-:W-:Y:S05]  /*29b0*/  BRA.DIV UR4, `(.L_x_5566) ;  /* 0x0000002e04a87947 */ /* 0x000fea000b800000 */
[----:B------:R-:W-:Y:S01]  /*29c0*/  HFMA2 R14, -RZ, RZ, 0, 0 ;  /* 0x00000000ff0e7431 */ /* 0x000fe200000001ff */
[----:B------:R-:W-:Y:S01]  /*29d0*/  CS2R R4, SRZ ;  /* 0x0000000000047805 */ /* 0x000fe2000001ff00 */
[----:B------:R-:W-:Y:S02]  /*29e0*/  HFMA2 R8, -RZ, RZ, 0, 0 ;  /* 0x00000000ff087431 */ /* 0x000fe400000001ff */
[----:B------:R-:W-:Y:S02]  /*29f0*/  IMAD.MOV.U32 R18, RZ, RZ, RZ ;  /* 0x000000ffff127224 */ /* 0x000fe400078e00ff */
[----:B------:R-:W-:Y:S01]  /*2a00*/  HFMA2 R22, -RZ, RZ, 0, 0 ;  /* 0x00000000ff167431 */ /* 0x000fe200000001ff */
[----:B01----:R-:W-:Y:S02]  /*2a10*/  CS2R R2, SRZ ;  /* 0x0000000000027805 */ /* 0x003fe4000001ff00 */
[----:B------:R-:W-:Y:S01]  /*2a20*/  CS2R R42, SRZ ;  /* 0x00000000002a7805 */ /* 0x000fe2000001ff00 */
[----:B------:R-:W-:Y:S01]  /*2a30*/  FADD.FTZ R5, RZ, R5 ;  /* 0x00000005ff057221 */ /* 0x000fe20000010000 */
[----:B------:R-:W-:Y:S01]  /*2a40*/  FADD.FTZ R21, RZ, R18 ;  /* 0x00000012ff157221 */ /* 0x000fe20000010000 */
[----:B------:R-:W-:Y:S01]  /*2a50*/  CS2R R48, SRZ ;  /* 0x0000000000307805 */ /* 0x000fe2000001ff00 */
[----:B------:R-:W-:Y:S01]  /*2a60*/  FADD.FTZ R73, RZ, R14 ;  /* 0x0000000eff497221 */ /* 0x000fe20000010000 */
[----:B------:R-:W-:-:S02]  /*2a70*/  IMAD.MOV.U32 R0, RZ, RZ, RZ ;  /* 0x000000ffff007224 */ /* 0x000fc400078e00ff */
[----:B------:R-:W-:Y:S01]  /*2a80*/  FADD.FTZ R9, RZ, R8 ;  /* 0x00000008ff097221 */ /* 0x000fe20000010000 */
[----:B------:R-:W-:Y:S01]  /*2a90*/  MOV R6, RZ ;  /* 0x000000ff00067202 */ /* 0x000fe20000000f00 */
[----:B------:R-:W-:Y:S01]  /*2aa0*/  FADD.FTZ R25, RZ, R22 ;  /* 0x00000016ff197221 */ /* 0x000fe20000010000 */
[----:B------:R-:W0:Y:S01]  /*2ab0*/  SHFL.BFLY PT, R14, R73, 0x2, 0x1f ;  /* 0x0c401f00490e7f89 */ /* 0x000e2200000e0000 */
[----:B------:R-:W-:Y:S01]  /*2ac0*/  HFMA2 R40, -RZ, RZ, 0, 0 ;  /* 0x00000000ff287431 */ /* 0x000fe200000001ff */
[----:B------:R-:W-:Y:S01]  /*2ad0*/  MOV R10, RZ ;  /* 0x000000ff000a7202 */ /* 0x000fe20000000f00 */
[----:B------:R-:W-:Y:S01]  /*2ae0*/  FADD.FTZ R0, RZ, R0 ;  /* 0x00000000ff007221 */ /* 0x000fe20000010000 */
[----:B------:R-:W1:Y:S01]  /*2af0*/  SHFL.BFLY PT, R8, R5, 0x2, 0x1f ;  /* 0x0c401f0005087f89 */ /* 0x000e6200000e0000 */
[----:B------:R-:W-:Y:S01]  /*2b00*/  FADD.FTZ R3, RZ, R3 ;  /* 0x00000003ff037221 */ /* 0x000fe20000010000 */
[----:B------:R-:W-:Y:S01]  /*2b10*/  FADD.FTZ R7, RZ, R6 ;  /* 0x00000006ff077221 */ /* 0x000fe20000010000 */
[----:B------:R-:W-:Y:S01]  /*2b20*/  FADD.FTZ R42, RZ, R42 ;  /* 0x0000002aff2a7221 */ /* 0x000fe20000010000 */
[----:B------:R-:W2:Y:S01]  /*2b30*/  SHFL.BFLY PT, R22, R21, 0x2, 0x1f ;  /* 0x0c401f0015167f89 */ /* 0x000ea200000e0000 */
[----:B------:R-:W-:Y:S01]  /*2b40*/  FADD.FTZ R49, RZ, R49 ;  /* 0x00000031ff317221 */ /* 0x000fe20000010000 */
[----:B------:R-:W-:Y:S01]  /*2b50*/  FADD.FTZ R65, RZ, R4 ;  /* 0x00000004ff417221 */ /* 0x000fe20000010000 */
[----:B------:R-:W-:Y:S01]  /*2b60*/  FADD.FTZ R17, RZ, R10 ;  /* 0x0000000aff117221 */ /* 0x000fe20000010000 */
[----:B------:R-:W3:Y:S01]  /*2b70*/  SHFL.BFLY PT, R71, R0, 0x2, 0x1f ;  /* 0x0c401f0000477f89 */ /* 0x000ee200000e0000 */
[----:B------:R-:W-:Y:S01]  /*2b80*/  CS2R R46, SRZ ;  /* 0x00000000002e7805 */ /* 0x000fe2000001ff00 */
[----:B------:R-:W-:-:S02]  /*2b90*/  HFMA2 R16, -RZ, RZ, 0, 0 ;  /* 0x00000000ff107431 */ /* 0x000fc400000001ff */
[----:B------:R-:W-:Y:S01]  /*2ba0*/  FADD.FTZ R40, RZ, R40 ;  /* 0x00000028ff287221 */ /* 0x000fe20000010000 */
[----:B------:R-:W4:Y:S01]  /*2bb0*/  SHFL.BFLY PT, R4, R3, 0x2, 0x1f ;  /* 0x0c401f0003047f89 */ /* 0x000f2200000e0000 */
[----:B------:R-:W-:Y:S01]  /*2bc0*/  IMAD.MOV.U32 R50, RZ, RZ, RZ ;  /* 0x000000ffff327224 */ /* 0x000fe200078e00ff */
[----:B------:R-:W-:Y:S01]  /*2bd0*/  MOV R20, RZ ;  /* 0x000000ff00147202 */ /* 0x000fe20000000f00 */
[----:B------:R-:W-:Y:S01]  /*2be0*/  FADD.FTZ R47, RZ, R47 ;  /* 0x0000002fff2f7221 */ /* 0x000fe20000010000 */
[----:B------:R-:W5:Y:S01]  /*2bf0*/  SHFL.BFLY PT, R10, R7, 0x2, 0x1f ;  /* 0x0c401f00070a7f89 */ /* 0x000f6200000e0000 */
[----:B------:R-:W-:Y:S01]  /*2c00*/  FADD.FTZ R43, RZ, R43 ;  /* 0x0000002bff2b7221 */ /* 0x000fe20000010000 */
[----:B------:R-:W-:Y:S01]  /*2c10*/  FADD.FTZ R50, RZ, R50 ;  /* 0x00000032ff327221 */ /* 0x000fe20000010000 */
[----:B------:R-:W-:Y:S01]  /*2c20*/  FADD.FTZ R23, RZ, R20 ;  /* 0x00000014ff177221 */ /* 0x000fe20000010000 */
[----:B0-----:R-:W-:Y:S01]  /*2c30*/  FADD.FTZ R73, R73, R14 ;  /* 0x0000000e49497221 */ /* 0x001fe20000010000 */
[----:B------:R-:W-:Y:S01]  /*2c40*/  MOV R14, RZ ;  /* 0x000000ff000e7202 */ /* 0x000fe20000000f00 */
[----:B------:R-:W0:Y:S01]  /*2c50*/  SHFL.BFLY PT, R53, R42, 0x2, 0x1f ;  /* 0x0c401f002a357f89 */ /* 0x000e2200000e0000 */
[----:B------:R-:W-:Y:S01]  /*2c60*/  FADD.FTZ R19, RZ, R16 ;  /* 0x00000010ff137221 */ /* 0x000fe20000010000 */
[----:B-1----:R-:W-:Y:S01]  /*2c70*/  FADD.FTZ R63, R5, R8 ;  /* 0x00000008053f7221 */ /* 0x002fe20000010000 */
[----:B------:R-:W-:Y:S01]  /*2c80*/  CS2R R44, SRZ ;  /* 0x00000000002c7805 */ /* 0x000fe2000001ff00 */
[----:B------:R-:W-:Y:S01]  /*2c90*/  FADD.FTZ R51, RZ, R14 ;  /* 0x0000000eff337221 */ /* 0x000fe20000010000 */
[----:B------:R-:W1:Y:S01]  /*2ca0*/  SHFL.BFLY PT, R52, R49, 0x2, 0x1f ;  /* 0x0c401f0031347f89 */ /* 0x000e6200000e0000 */
[----:B--2---:R-:W-:Y:S01]  /*2cb0*/  FADD.FTZ R8, R21, R22 ;  /* 0x0000001615087221 */ /* 0x004fe20000010000 */
[----:B------:R-:W-:Y:S01]  /*2cc0*/  FADD.FTZ R46, RZ, R46 ;  /* 0x0000002eff2e7221 */ /* 0x000fe20000010000 */
[----:B------:R-:W-:Y:S01]  /*2cd0*/  FADD.FTZ R2, RZ, R2 ;  /* 0x00000002ff027221 */ /* 0x000fe20000010000 */
[----:B------:R-:W2:Y:S01]  /*2ce0*/  SHFL.BFLY PT, R14, R51, 0x2, 0x1f ;  /* 0x0c401f00330e7f89 */ /* 0x000ea200000e0000 */
[----:B------:R-:W-:Y:S01]  /*2cf0*/  FADD.FTZ R44, RZ, R44 ;  /* 0x0000002cff2c7221 */ /* 0x000fe20000010000 */
[----:B---3--:R-:W-:Y:S01]  /*2d00*/  FADD.FTZ R71, R0, R71 ;  /* 0x0000004700477221 */ /* 0x008fe20000010000 */
[----:B------:R-:W-:Y:S01]  /*2d10*/  MOV R38, RZ ;  /* 0x000000ff00267202 */ /* 0x000fe20000000f00 */
[----:B------:R-:W3:Y:S01]  /*2d20*/  SHFL.BFLY PT, R55, R40, 0x2, 0x1f ;  /* 0x0c401f0028377f89 */ /* 0x000ee200000e0000 */
[----:B----4-:R-:W-:Y:S01]  /*2d30*/  FADD.FTZ R67, R3, R4 ;  /* 0x0000000403437221 */ /* 0x010fe20000010000 */
[----:B------:R-:W-:Y:S01]  /*2d40*/  FADD.FTZ R45, RZ, R45 ;  /* 0x0000002dff2d7221 */ /* 0x000fe20000010000 */
[----:B------:R-:W-:Y:S01]  /*2d50*/  CS2R R60, SRZ ;  /* 0x00000000003c7805 */ /* 0x000fe2000001ff00 */
[----:B------:R-:W4:Y:S01]  /*2d60*/  SHFL.BFLY PT, R54, R47, 0x2, 0x1f ;  /* 0x0c401f002f367f89 */ /* 0x000f2200000e0000 */
[----:B-----5:R-:W-:Y:S01]  /*2d70*/  FADD.FTZ R0, R7, R10 ;  /* 0x0000000a07007221 */ /* 0x020fe20000010000 */
[----:B------:R-:W-:Y:S01]  /*2d80*/  FADD.FTZ R38, RZ, R38 ;  /* 0x00000026ff267221 */ /* 0x000fe20000010000 */
[----:B------:R-:W-:Y:S01]  /*2d90*/  HFMA2 R74, -RZ, RZ, 0, 0 ;  /* 0x00000000ff4a7431 */ /* 0x000fe200000001ff */
[----:B------:R-:W5:Y:S01]  /*2da0*/  SHFL.BFLY PT, R6, R65, 0x2, 0x1f ;  /* 0x0c401f0041067f89 */ /* 0x000f6200000e0000 */
[----:B------:R-:W-:Y:S01]  /*2db0*/  FADD.FTZ R60, RZ, R60 ;  /* 0x0000003cff3c7221 */ /* 0x000fe20000010000 */
[----:B------:R-:W-:Y:S01]  /*2dc0*/  FADD.FTZ R48, RZ, R48 ;  /* 0x00000030ff307221 */ /* 0x000fe20000010000 */
[----:B0-----:R-:W-:Y:S01]  /*2dd0*/  FADD.FTZ R42, R42, R53 ;  /* 0x000000352a2a7221 */ /* 0x001fe20000010000 */
[----:B------:R-:W0:Y:S01]  /*2de0*/  SHFL.BFLY PT, R58, R43, 0x2, 0x1f ;  /* 0x0c401f002b3a7f89 */ /* 0x000e2200000e0000 */
[----:B------:R-:W-:-:S02]  /*2df0*/  IMAD.MOV.U32 R22, RZ, RZ, RZ ;  /* 0x000000ffff167224 */ /* 0x000fc400078e00ff */
[----:B------:R-:W-:Y:S01]  /*2e00*/  HFMA2 R30, -RZ, RZ, 0, 0 ;  /* 0x00000000ff1e7431 */ /* 0x000fe200000001ff */
[----:B------:R-:W-:Y:S01]  /*2e10*/  MOV R28, RZ ;  /* 0x000000ff001c7202 */ /* 0x000fe20000000f00 */
[----:B------:R-:W0:Y:S01]  /*2e20*/  SHFL.BFLY PT, R20, R19, 0x2, 0x1f ;  /* 0x0c401f0013147f89 */ /* 0x000e2200000e0000 */
[----:B-1----:R-:W-:Y:S01]  /*2e30*/  FADD.FTZ R49, R49, R52 ;  /* 0x0000003431317221 */ /* 0x002fe20000010000 */
[----:B------:R-:W-:Y:S01]  /*2e40*/  CS2R R52, SRZ ;  /* 0x0000000000347805 */ /* 0x000fe2000001ff00 */
[----:B------:R-:W-:Y:S01]  /*2e50*/  FADD.FTZ R74, RZ, R74 ;  /* 0x0000004aff4a7221 */ /* 0x000fe20000010000 */
[----:B------:R-:W1:Y:S01]  /*2e60*/  SHFL.BFLY PT, R21, R50, 0x2, 0x1f ;  /* 0x0c401f0032157f89 */ /* 0x000e6200000e0000 */
[----:B--2---:R-:W-:Y:S01]  /*2e70*/  FADD.FTZ R51, R51, R14 ;  /* 0x0000000e33337221 */ /* 0x004fe20000010000 */
[----:B------:R-:W-:Y:S02]  /*2e80*/  HFMA2 R14, -RZ, RZ, 0, 0 ;  /* 0x00000000ff0e7431 */ /* 0x000fe400000001ff */
[----:B------:R-:W-:Y:S01]  /*2e90*/  FADD.FTZ R22, RZ, R22 ;  /* 0x00000016ff167221 */ /* 0x000fe20000010000 */
[----:B------:R-:W2:Y:S01]  /*2ea0*/  SHFL.BFLY PT, R18, R17, 0x2, 0x1f ;  /* 0x0c401f0011127f89 */ /* 0x000ea200000e0000 */
[----:B---3--:R-:W-:Y:S01]  /*2eb0*/  FADD.FTZ R40, R40, R55 ;  /* 0x0000003728287221 */ /* 0x008fe20000010000 */
[----:B------:R-:W-:Y:S01]  /*2ec0*/  MOV R55, RZ ;  /* 0x000000ff00377202 */ /* 0x000fe20000000f00 */
[----:B------:R-:W-:Y:S01]  /*2ed0*/  FADD.FTZ R52, RZ, R52 ;  /* 0x00000034ff347221 */ /* 0x000fe20000010000 */
[----:B------:R-:W3:Y:S01]  /*2ee0*/  SHFL.BFLY PT, R3, R44, 0x2, 0x1f ;  /* 0x0c401f002c037f89 */ /* 0x000ee200000e0000 */
[----:B----4-:R-:W-:Y:S01]  /*2ef0*/  FADD.FTZ R47, R47, R54 ;  /* 0x000000362f2f7221 */ /* 0x010fe20000010000 */
[----:B------:R-:W-:Y:S01]  /*2f00*/  FADD.FTZ R53, RZ, R53 ;  /* 0x00000035ff357221 */ /* 0x000fe20000010000 */
[----:B------:R-:W-:Y:S01]  /*2f10*/  FADD.FTZ R55, RZ, R55 ;  /* 0x00000037ff377221 */ /* 0x000fe20000010000 */
[----:B------:R-:W4:Y:S01]  /*2f20*/  SHFL.BFLY PT, R7, R46, 0x2, 0x1f ;  /* 0x0c401f002e077f89 */ /* 0x000f2200000e0000 */
[----:B------:R-:W-:Y:S01]  /*2f30*/  FADD.FTZ R54, RZ, R14 ;  /* 0x0000000eff367221 */ /* 0x000fe20000010000 */
[----:B-----5:R-:W-:Y:S01]  /*2f40*/  FADD.FTZ R65, R65, R6 ;  /* 0x0000000641417221 */ /* 0x020fe20000010000 */
[----:B------:R-:W-:Y:S01]  /*2f50*/  FADD.FTZ R28, RZ, R28 ;  /* 0x0000001cff1c7221 */ /* 0x000fe20000010000 */
[----:B------:R-:W5:Y:S01]  /*2f60*/  SHFL.BFLY PT, R69, R2, 0x2, 0x1f ;  /* 0x0c401f0002457f89 */ /* 0x000f6200000e0000 */
[----:B0-----:R-:W-:Y:S01]  /*2f70*/  FADD.FTZ R43, R43, R58 ;  /* 0x0000003a2b2b7221 */ /* 0x001fe20000010000 */
[----:B------:R-:W-:Y:S01]  /*2f80*/  CS2R R58, SRZ ;  /* 0x00000000003a7805 */ /* 0x000fe2000001ff00 */
[----:B------:R-:W-:Y:S01]  /*2f90*/  FADD.FTZ R30, RZ, R30 ;  /* 0x0000001eff1e7221 */ /* 0x000fe20000010000 */
[----:B------:R-:W0:Y:S01]  /*2fa0*/  SHFL.BFLY PT, R16, R9, 0x2, 0x1f ;  /* 0x0c401f0009107f89 */ /* 0x000e2200000e0000 */
[----:B------:R-:W-:Y:S01]  /*2fb0*/  FADD.FTZ R6, R19, R20 ;  /* 0x0000001413067221 */ /* 0x000fe20000010000 */
[----:B------:R-:W-:-:S02]  /*2fc0*/  HFMA2 R20, -RZ, RZ, 0, 0 ;  /* 0x00000000ff147431 */ /* 0x000fc400000001ff */
[----:B------:R-:W-:Y:S01]  /*2fd0*/  FADD.FTZ R61, RZ, R61 ;  /* 0x0000003dff3d7221 */ /* 0x000fe20000010000 */
[----:B------:R-:W0:Y:S01]  /*2fe0*/  SHFL.BFLY PT, R24, R23, 0x2, 0x1f ;  /* 0x0c401f0017187f89 */ /* 0x000e2200000e0000 */
[----:B-1----:R-:W-:Y:S01]  /*2ff0*/  FADD.FTZ R50, R50, R21 ;  /* 0x0000001532327221 */ /* 0x002fe20000010000 */
[----:B------:R-:W-:Y:S01]  /*3000*/  FADD.FTZ R59, RZ, R59 ;  /* 0x0000003bff3b7221 */ /* 0x000fe20000010000 */
[----:B------:R-:W-:Y:S01]  /*3010*/  FADD.FTZ R58, RZ, R58 ;  /* 0x0000003aff3a7221 */ /* 0x000fe20000010000 */
[----:B------:R-:W1:Y:S01]  /*3020*/  SHFL.BFLY PT, R26, R25, 0x2, 0x1f ;  /* 0x0c401f00191a7f89 */ /* 0x000e6200000e0000 */
[----:B--2---:R-:W-:Y:S01]  /*3030*/  FADD.FTZ R4, R17, R18 ;  /* 0x0000001211047221 */ /* 0x004fe20000010000 */
[----:B------:R-:W-:Y:S01]  /*3040*/  MOV R18, RZ ;  /* 0x000000ff00127202 */ /* 0x000fe20000000f00 */
[----:B------:R-:W-:Y:S01]  /*3050*/  HFMA2 R36, -RZ, RZ, 0, 0 ;  /* 0x00000000ff247431 */ /* 0x000fe200000001ff */
[----:B------:R-:W2:Y:S01]  /*3060*/  SHFL.BFLY PT, R14, R52, 0x2, 0x1f ;  /* 0x0c401f00340e7f89 */ /* 0x000ea200000e0000 */
[----:B---3--:R-:W-:Y:S01]  /*3070*/  FADD.FTZ R44, R44, R3 ;  /* 0x000000032c2c7221 */ /* 0x008fe20000010000 */
[----:B------:R-:W-:Y:S01]  /*3080*/  FADD.FTZ R20, RZ, R20 ;  /* 0x00000014ff147221 */ /* 0x000fe20000010000 */
[----:B------:R-:W-:Y:S01]  /*3090*/  FADD.FTZ R18, RZ, R18 ;  /* 0x00000012ff127221 */ /* 0x000fe20000010000 */
[----:B------:R-:W3:Y:S01]  /*30a0*/  SHFL.BFLY PT, R21, R55, 0x2, 0x1f ;  /* 0x0c401f0037157f89 */ /* 0x000ee200000e0000 */
[----:B----4-:R-:W-:Y:S01]  /*30b0*/  FADD.FTZ R46, R46, R7 ;  /* 0x000000072e2e7221 */ /* 0x010fe20000010000 */
[----:B------:R-:W-:Y:S01]  /*30c0*/  MOV R34, RZ ;  /* 0x000000ff00227202 */ /* 0x000fe20000000f00 */
[----:B------:R-:W-:Y:S01]  /*30d0*/  IMAD.MOV.U32 R32, RZ, RZ, RZ ;  /* 0x000000ffff207224 */ /* 0x000fe200078e00ff */
[----:B------:R-:W4:Y:S01]  /*30e0*/  SHFL.BFLY PT, R57, R38, 0x2, 0x1f ;  /* 0x0c401f0026397f89 */ /* 0x000f2200000e0000 */
[----:B-----5:R-:W-:Y:S01]  /*30f0*/  FADD.FTZ R69, R2, R69 ;  /* 0x0000004502457221 */ /* 0x020fe20000010000 */
[----:B------:R-:W-:Y:S01]  /*3100*/  FADD.FTZ R36, RZ, R36 ;  /* 0x00000024ff247221 */ /* 0x000fe20000010000 */
[----:B------:R-:W-:Y:S01]  /*3110*/  FADD.FTZ R32, RZ, R32 ;  /* 0x00000020ff207221 */ /* 0x000fe20000010000 */
[----:B------:R-:W5:Y:S01]  /*3120*/  SHFL.BFLY PT, R56, R45, 0x2, 0x1f ;  /* 0x0c401f002d387f89 */ /* 0x000f6200000e0000 */
[----:B0-----:R-:W-:Y:S01]  /*3130*/  FADD.FTZ R2, R9, R16 ;  /* 0x0000001009027221 */ /* 0x001fe20000010000 */
[----:B------:R-:W-:-:S02]  /*3140*/  FADD.FTZ R34, RZ, R34 ;  /* 0x00000022ff227221 */ /* 0x000fc40000010000 */
[----:B------:R-:W0:Y:S01]  /*3150*/  SHFL.BFLY PT, R7, R59, 0x2, 0x1f ;  /* 0x0c401f003b077f89 */ /* 0x000e2200000e0000 */
[----:B------:R-:W-:Y:S01]  /*3160*/  FADD.FTZ R10, R23, R24 ;  /* 0x00000018170a7221 */ /* 0x000fe20000010000 */
[----:B------:R-:W-:Y:S02]  /*3170*/  MOV R24, RZ ;  /* 0x000000ff00187202 */ /* 0x000fe40000000f00 */
[----:B------:R-:W0:Y:S01]  /*3180*/  SHFL.BFLY PT, R3, R60, 0x2, 0x1f ;  /* 0x0c401f003c037f89 */ /* 0x000e2200000e0000 */
[----:B-1----:R-:W-:Y:S01]  /*3190*/  FADD.FTZ R16, R25, R26 ;  /* 0x0000001a19107221 */ /* 0x002fe20000010000 */
[----:B------:R-:W-:Y:S02]  /*31a0*/  HFMA2 R26, -RZ, RZ, 0, 0 ;  /* 0x00000000ff1a7431 */ /* 0x000fe400000001ff */
[----:B------:R-:W-:Y:S01]  /*31b0*/  FADD.FTZ R24, RZ, R24 ;  /* 0x00000018ff187221 */ /* 0x000fe20000010000 */
[----:B------:R-:W1:Y:S01]  /*31c0*/  SHFL.BFLY PT, R23, R18, 0x2, 0x1f ;  /* 0x0c401f0012177f89 */ /* 0x000e6200000e0000 */
[----:B--2---:R-:W-:-:S03]  /*31d0*/  FADD.FTZ R52, R52, R14 ;  /* 0x0000000e34347221 */ /* 0x004fc60000010000 */
[----:B------:R-:W2:Y:S01]  /*31e0*/  SHFL.BFLY PT, R25, R20, 0x2, 0x1f ;  /* 0x0c401f0014197f89 */ /* 0x000ea200000e0000 */
[----:B---3--:R-:W-:-:S03]  /*31f0*/  FADD.FTZ R55, R55, R21 ;  /* 0x0000001537377221 */ /* 0x008fc60000010000 */
[----:B------:R-:W3:Y:S01]  /*3200*/  SHFL.BFLY PT, R17, R48, 0x2, 0x1f ;  /* 0x0c401f0030117f89 */ /* 0x000ee200000e0000 */
[----:B----4-:R-:W-:Y:S01]  /*3210*/  FADD.FTZ R38, R38, R57 ;  /* 0x0000003926267221 */ /* 0x010fe20000010000 */
[----:B------:R-:W-:Y:S02]  /*3220*/  FADD.FTZ R26, RZ, R26 ;  /* 0x0000001aff1a7221 */ /* 0x000fe40000010000 */
[----:B------:R-:W4:Y:S01]  /*3230*/  SHFL.BFLY PT, R14, R74, 0x2, 0x1f ;  /* 0x0c401f004a0e7f89 */ /* 0x000f2200000e0000 */
[----:B-----5:R-:W-:Y:S01]  /*3240*/  FADD.FTZ R45, R45, R56 ;  /* 0x000000382d2d7221 */ /* 0x020fe20000010000 */
[----:B------:R-:W-:Y:S02]  /*3250*/  CS2R R56, SRZ ;  /* 0x0000000000387805 */ /* 0x000fe4000001ff00 */
[----:B------:R-:W5:Y:S01]  /*3260*/  SHFL.BFLY PT, R21, R16, 0x1, 0x1f ;  /* 0x0c201f0010157f89 */ /* 0x000f6200000e0000 */
[----:B0-----:R-:W-:Y:S01]  /*3270*/  FADD.FTZ R59, R59, R7 ;  /* 0x000000073b3b7221 */ /* 0x001fe20000010000 */
[----:B------:R-:W-:-:S02]  /*3280*/  FADD.FTZ R60, R60, R3 ;  /* 0x000000033c3c7221 */ /* 0x000fc40000010000 */
[----:B------:R-:W-:Y:S01]  /*3290*/  FADD.FTZ R56, RZ, R56 ;  /* 0x00000038ff387221 */ /* 0x000fe20000010000 */
[----:B------:R-:W-:Y:S01]  /*32a0*/  FADD.FTZ R57, RZ, R57 ;  /* 0x00000039ff397221 */ /* 0x000fe20000010000 */
[----:B------:R-:W0:Y:S01]  /*32b0*/  SHFL.BFLY PT, R3, R0, 0x1, 0x1f ;  /* 0x0c201f0000037f89 */ /* 0x000e2200000e0000 */
[----:B-1----:R-:W-:-:S03]  /*32c0*/  FADD.FTZ R18, R18, R23 ;  /* 0x0000001712127221 */ /* 0x002fc60000010000 */
[----:B------:R-:W1:Y:S01]  /*32d0*/  SHFL.BFLY PT, R7, R4, 0x1, 0x1f ;  /* 0x0c201f0004077f89 */ /* 0x000e6200000e0000 */
[----:B--2---:R-:W-:-:S03]  /*32e0*/  FADD.FTZ R20, R20, R25 ;  /* 0x0000001914147221 */ /* 0x004fc60000010000 */
[----:B------:R-:W2:Y:S01]  /*32f0*/  SHFL.BFLY PT, R27, R22, 0x2, 0x1f ;  /* 0x0c401f00161b7f89 */ /* 0x000ea200000e0000 */
[----:B---3--:R-:W-:-:S03]  /*3300*/  FADD.FTZ R48, R48, R17 ;  /* 0x0000001130307221 */ /* 0x008fc60000010000 */
[----:B------:R-:W3:Y:S01]  /*3310*/  SHFL.BFLY PT, R31, R26, 0x2, 0x1f ;  /* 0x0c401f001a1f7f89 */ /* 0x000ee200000e0000 */
[----:B----4-:R-:W-:Y:S01]  /*3320*/  FADD.FTZ R74, R74, R14 ;  /* 0x0000000e4a4a7221 */ /* 0x010fe20000010000 */
[----:B------:R-:W-:Y:S02]  /*3330*/  IMAD.MOV.U32 R14, RZ, RZ, RZ ;  /* 0x000000ffff0e7224 */ /* 0x000fe400078e00ff */
[----:B------:R-:W4:Y:S01]  /*3340*/  SHFL.BFLY PT, R25, R53, 0x2, 0x1f ;  /* 0x0c401f0035197f89 */ /* 0x000f2200000e0000 */
[----:B-----5:R-:W-:Y:S01]  /*3350*/  FADD.FTZ R16, R16, R21 ;  /* 0x0000001510107221 */ /* 0x020fe20000010000 */
[----:B------:R-:W-:Y:S02]  /*3360*/  FADD.FTZ R21, RZ, R14 ;  /* 0x0000000eff157221 */ /* 0x000fe40000010000 */
[----:B------:R-:W5:Y:S04]  /*3370*/  SHFL.BFLY PT, R23, R54, 0x2, 0x1f ;  /* 0x0c401f0036177f89 */ /* 0x000f6800000e0000 */
[----:B------:R-:W5:Y:S01]  /*3380*/  SHFL.BFLY PT, R19, R56, 0x2, 0x1f ;  /* 0x0c401f0038137f89 */ /* 0x000f6200000e0000 */
[----:B0-----:R-:W-:-:S03]  /*3390*/  FADD.FTZ R0, R0, R3 ;  /* 0x0000000300007221 */ /* 0x001fc60000010000 */
[----:B------:R-:W0:Y:S01]  /*33a0*/  SHFL.BFLY PT, R17, R57, 0x2, 0x1f ;  /* 0x0c401f0039117f89 */ /* 0x000e2200000e0000 */
[----:B-1----:R-:W-:-:S03]  /*33b0*/  FADD.FTZ R4, R4, R7 ;  /* 0x0000000704047221 */ /* 0x002fc60000010000 */
[----:B------:R-:W1:Y:S01]  /*33c0*/  SHFL.BFLY PT, R14, R21, 0x2, 0x1f ;  /* 0x0c401f00150e7f89 */ /* 0x000e6200000e0000 */
[----:B--2---:R-:W-:Y:S01]  /*33d0*/  FADD.FTZ R22, R22, R27 ;  /* 0x0000001b16167221 */ /* 0x004fe20000010000 */
[----:B---3--:R-:W-:Y:S02]  /*33e0*/  FADD.FTZ R26, R26, R31 ;  /* 0x0000001f1a1a7221 */ /* 0x008fe40000010000 */
[----:B------:R-:W2:Y:S01]  /*33f0*/  SHFL.BFLY PT, R3, R44, 0x1, 0x1f ;  /* 0x0c201f002c037f89 */ /* 0x000ea200000e0000 */
[----:B----4-:R-:W-:-:S03]  /*3400*/  FADD.FTZ R53, R53, R25 ;  /* 0x0000001935357221 */ /* 0x010fc60000010000 */
[----:B------:R-:W3:Y:S01]  /*3410*/  SHFL.BFLY PT, R7, R46, 0x1, 0x1f ;  /* 0x0c201f002e077f89 */ /* 0x000ee200000e0000 */
[----:B-----5:R-:W-:-:S03]  /*3420*/  FADD.FTZ R54, R54, R23 ;  /* 0x0000001736367221 */ /* 0x020fc60000010000 */
[----:B------:R-:W4:Y:S01]  /*3430*/  SHFL.BFLY PT, R29, R24, 0x2, 0x1f ;  /* 0x0c401f00181d7f89 */ /* 0x000f2200000e0000 */
[----:B------:R-:W-:-:S03]  /*3440*/  FADD.FTZ R56, R56, R19 ;  /* 0x0000001338387221 */ /* 0x000fc60000010000 */
[----:B------:R-:W5:Y:S01]  /*3450*/  SHFL.BFLY PT, R33, R28, 0x2, 0x1f ;  /* 0x0c401f001c217f89 */ /* 0x000f6200000e0000 */
[----:B0-----:R-:W-:-:S03]  /*3460*/  FADD.FTZ R57, R57, R17 ;  /* 0x0000001139397221 */ /* 0x001fc60000010000 */
[----:B------:R-:W0:Y:S01]  /*3470*/  SHFL.BFLY PT, R35, R30, 0x2, 0x1f ;  /* 0x0c401f001e237f89 */ /* 0x000e2200000e0000 */
[----:B-1----:R-:W-:-:S03]  /*3480*/  FADD.FTZ R21, R21, R14 ;  /* 0x0000000e15157221 */ /* 0x002fc60000010000 */
[----:B------:R-:W1:Y:S01]  /*3490*/  SHFL.BFLY PT, R9, R58, 0x2, 0x1f ;  /* 0x0c401f003a097f89 */ /* 0x000e6200000e0000 */
[----:B------:R-:W-:-:S03]  /*34a0*/  MOV R14, RZ ;  /* 0x000000ff000e7202 */ /* 0x000fc60000000f00 */
[----:B------:R-:W1:Y:S01]  /*34b0*/  SHFL.BFLY PT, R76, R61, 0x2, 0x1f ;  /* 0x0c401f003d4c7f89 */ /* 0x000e6200000e0000 */
[----:B--2---:R-:W-:-:S03]  /*34c0*/  FADD.FTZ R44, R44, R3 ;  /* 0x000000032c2c7221 */ /* 0x004fc60000010000 */
[----:B------:R-:W2:Y:S01]  /*34d0*/  SHFL.BFLY PT, R17, R8, 0x1, 0x1f ;  /* 0x0c201f0008117f89 */ /* 0x000ea200000e0000 */
[----:B---3--:R-:W-:Y:S01]  /*34e0*/  FADD.FTZ R46, R46, R7 ;  /* 0x000000072e2e7221 */ /* 0x008fe20000010000 */
[----:B------:R-:W-:Y:S02]  /*34f0*/  FADD.FTZ R7, RZ, R14 ;  /* 0x0000000eff077221 */ /* 0x000fe40000010000 */
[----:B------:R-:W3:Y:S01]  /*3500*/  SHFL.BFLY PT, R19, R10, 0x1, 0x1f ;  /* 0x0c201f000a137f89 */ /* 0x000ee200000e0000 */
[----:B----4-:R-:W-:-:S03]  /*3510*/  FADD.FTZ R24, R24, R29 ;  /* 0x0000001d18187221 */ /* 0x010fc60000010000 */
[----:B------:R-:W4:Y:S01]  /*3520*/  SHFL.BFLY PT, R23, R18, 0x1, 0x1f ;  /* 0x0c201f0012177f89 */ /* 0x000f2200000e0000 */
[----:B-----5:R-:W-:-:S03]  /*3530*/  FADD.FTZ R28, R28, R33 ;  /* 0x000000211c1c7221 */ /* 0x020fc60000010000 */
[----:B------:R-:W5:Y:S01]  /*3540*/  SHFL.BFLY PT, R25, R20, 0x1, 0x1f ;  /* 0x0c201f0014197f89 */ /* 0x000f6200000e0000 */
[----:B0-----:R-:W-:-:S03]  /*3550*/  FADD.FTZ R30, R30, R35 ;  /* 0x000000231e1e7221 */ /* 0x001fc60000010000 */
[----:B------:R-:W0:Y:S01]  /*3560*/  SHFL.BFLY PT, R27, R22, 0x1, 0x1f ;  /* 0x0c201f00161b7f89 */ /* 0x000e2200000e0000 */
[----:B-1----:R-:W-:-:S03]  /*3570*/  FADD.FTZ R58, R58, R9 ;  /* 0x000000093a3a7221 */ /* 0x002fc60000010000 */
[----:B------:R-:W1:Y:S01]  /*3580*/  SHFL.BFLY PT, R31, R26, 0x1, 0x1f ;  /* 0x0c201f001a1f7f89 */ /* 0x000e6200000e0000 */
[----:B------:R-:W-:-:S03]  /*3590*/  FADD.FTZ R61, R61, R76 ;  /* 0x0000004c3d3d7221 */ /* 0x000fc60000010000 */
[----:B------:R-:W1:Y:S01]  /*35a0*/  SHFL.BFLY PT, R5, R2, 0x1, 0x1f ;  /* 0x0c201f0002057f89 */ /* 0x000e6200000e0000 */
[----:B--2---:R-:W-:-:S03]  /*35b0*/  FADD.FTZ R8, R8, R17 ;  /* 0x0000001108087221 */ /* 0x004fc60000010000 */
        /* <DEDUP_REMOVED lines=43> */
[----:B---3--:R-:W-:Y:S01]  /*3870*/  FADD.FTZ R23, R54, R23 ;  /* 0x0000001736177221 */ /* 0x008fe20000010000 */
[----:B----4-:R-:W-:Y:S02]  /*3880*/  FADD.FTZ R25, R7, R25 ;  /* 0x0000001907197221 */ /* 0x010fe40000010000 */
[----:B------:R-:W3:Y:S01]  /*3890*/  SHFL.BFLY PT, R72, R73, 0x1, 0x1f ;  /* 0x0c201f0049487f89 */ /* 0x000ee200000e0000 */
[----:B-----5:R-:W-:-:S03]  /*38a0*/  FADD.FTZ R30, R30, R35 ;  /* 0x000000231e1e7221 */ /* 0x020fc60000010000 */
[----:B------:R-:W4:Y:S01]  /*38b0*/  SHFL.BFLY PT, R68, R69, 0x1, 0x1f ;  /* 0x0c201f0045447f89 */ /* 0x000f2200000e0000 */
[----:B0-----:R-:W-:-:S03]  /*38c0*/  FADD.FTZ R35, R21, R14 ;  /* 0x0000000e15237221 */ /* 0x001fc60000010000 */
[----:B------:R-:W0:Y:S01]  /*38d0*/  SHFL.BFLY PT, R64, R65, 0x1, 0x1f ;  /* 0x0c201f0041407f89 */ /* 0x000e2200000e0000 */
[----:B-1----:R-:W-:-:S03]  /*38e0*/  FADD.FTZ R2, R43, R2 ;  /* 0x000000022b027221 */ /* 0x002fc60000010000 */
[----:B------:R-:W1:Y:S01]  /*38f0*/  SHFL.BFLY PT, R37, R32, 0x1, 0x1f ;  /* 0x0c201f0020257f89 */ /* 0x000e6200000e0000 */
[----:B------:R-:W-:-:S03]  /*3900*/  FADD.FTZ R3, R60, R3 ;  /* 0x000000033c037221 */ /* 0x000fc60000010000 */
[----:B------:R-:W5:Y:S01]  /*3910*/  SHFL.BFLY PT, R39, R34, 0x1, 0x1f ;  /* 0x0c201f0022277f89 */ /* 0x000f6200000e0000 */
[----:B------:R-:W-:Y:S01]  /*3920*/  MOV R7, R2 ;  /* 0x0000000200077202 */ /* 0x000fe20000000f00 */
[----:B--2---:R-:W-:Y:S02]  /*3930*/  FADD.FTZ R47, R47, R9 ;  /* 0x000000092f2f7221 */ /* 0x004fe40000010000 */
[----:B------:R-:W2:Y:S01]  /*3940*/  SHFL.BFLY PT, R41, R36, 0x1, 0x1f ;  /* 0x0c201f0024297f89 */ /* 0x000ea200000e0000 */
[----:B------:R-:W-:-:S03]  /*3950*/  MOV R11, R3 ;  /* 0x00000003000b7202 */ /* 0x000fc60000000f00 */
[----:B------:R-:W2:Y:S01]  /*3960*/  SHFL.BFLY PT, R71, R38, 0x1, 0x1f ;  /* 0x0c201f0026477f89 */ /* 0x000ea200000e0000 */
[----:B---3--:R-:W-:-:S03]  /*3970*/  FADD.FTZ R72, R73, R72 ;  /* 0x0000004849487221 */ /* 0x008fc60000010000 */
[----:B------:R-:W3:Y:S01]  /*3980*/  SHFL.BFLY PT, R67, R40, 0x1, 0x1f ;  /* 0x0c201f0028437f89 */ /* 0x000ee200000e0000 */
[----:B----4-:R-:W-:-:S03]  /*3990*/  FADD.FTZ R68, R69, R68 ;  /* 0x0000004445447221 */ /* 0x010fc60000010000 */
[----:B------:R-:W4:Y:S01]  /*39a0*/  SHFL.BFLY PT, R63, R42, 0x1, 0x1f ;  /* 0x0c201f002a3f7f89 */ /* 0x000f2200000e0000 */
[----:B0-----:R-:W-:-:S03]  /*39b0*/  FADD.FTZ R64, R65, R64 ;  /* 0x0000004041407221 */ /* 0x001fc60000010000 */
[----:B------:R-:W0:Y:S01]  /*39c0*/  SHFL.BFLY PT, R29, R51, 0x1, 0x1f ;  /* 0x0c201f00331d7f89 */ /* 0x000e2200000e0000 */
[----:B-1----:R-:W-:-:S03]  /*39d0*/  FADD.FTZ R32, R32, R37 ;  /* 0x0000002520207221 */ /* 0x002fc60000010000 */
[----:B------:R-:W1:Y:S01]  /*39e0*/  SHFL.BFLY PT, R76, R55, 0x1, 0x1f ;  /* 0x0c201f00374c7f89 */ /* 0x000e6200000e0000 */
[----:B-----5:R-:W-:-:S03]  /*39f0*/  FADD.FTZ R34, R34, R39 ;  /* 0x0000002722227221 */ /* 0x020fc60000010000 */
[----:B------:R-:W5:Y:S01]  /*3a00*/  SHFL.BFLY PT, R19, R56, 0x1, 0x1f ;  /* 0x0c201f0038137f89 */ /* 0x000f6200000e0000 */
[----:B--2---:R-:W-:-:S03]  /*3a10*/  FADD.FTZ R36, R36, R41 ;  /* 0x0000002924247221 */ /* 0x004fc60000010000 */
[----:B------:R-:W2:Y:S01]  /*3a20*/  SHFL.BFLY PT, R50, R57, 0x1, 0x1f ;  /* 0x0c201f0039327f89 */ /* 0x000ea200000e0000 */
[----:B------:R-:W-:-:S03]  /*3a30*/  FADD.FTZ R38, R38, R71 ;  /* 0x0000004726267221 */ /* 0x000fc60000010000 */
        /* <DEDUP_REMOVED lines=8> */
[----:B------:R1:W1:Y:S01]  /*3ac0*/  SHFL.BFLY PT, R14, R25, 0x1, 0x1f ;  /* 0x0c201f00190e7f89 */ /* 0x00026200000e0000 */
[----:B-----5:R-:W-:Y:S01]  /*3ad0*/  FADD.FTZ R19, R56, R19 ;  /* 0x0000001338137221 */ /* 0x020fe20000010000 */
[----:B--2---:R-:W-:Y:S01]  /*3ae0*/  FADD.FTZ R50, R57, R50 ;  /* 0x0000003239327221 */ /* 0x004fe20000010000 */
[----:B------:R-:W-:Y:S01]  /*3af0*/  FADD.FTZ R17, R58, R17 ;  /* 0x000000113a117221 */ /* 0x000fe20000010000 */
[----:B---3--:R-:W-:Y:S01]  /*3b00*/  FADD.FTZ R52, R59, R52 ;  /* 0x000000343b347221 */ /* 0x008fe20000010000 */
[----:B----4-:R-:W-:Y:S01]  /*3b10*/  FADD.FTZ R54, R61, R54 ;  /* 0x000000363d367221 */ /* 0x010fe20000010000 */
[----:B0-----:R-:W-:-:S07]  /*3b20*/  FADD.FTZ R33, R74, R33 ;  /* 0x000000214a217221 */ /* 0x001fce0000010000 */
.L_x_5726:
[----:B------:R-:W0:Y:S01]  /*3b30*/  S2R R2, SR_TID.X ;  /* 0x0000000000027919 */ /* 0x000e220000002100 */
[----:B------:R-:W-:Y:S05]  /*3b40*/  WARPSYNC.ALL ;  /* 0x0000000000007948 */ /* 0x000fea0003800000 */
[----:B------:R-:W-:Y:S01]  /*3b50*/  BAR.SYNC.DEFER_BLOCKING 0x0 ;  /* 0x0000000000007b1d */ /* 0x000fe20000010000 */
[----:B-1----:R-:W-:-:S05]  /*3b60*/  FADD.FTZ R25, R25, R14 ;  /* 0x0000000e19197221 */ /* 0x002fca0000010000 */
[----:B------:R-:W-:Y:S01]  /*3b70*/  BSSY.RECONVERGENT B0, `(.L_x_5567) ;  /* 0x0000043000007945 */ /* 0x000fe20003800200 */
[C---:B0-----:R-:W-:Y:S02]  /*3b80*/  LOP3.LUT P0, RZ, R2.reuse, 0x7, RZ, 0xc0, !PT ;  /* 0x0000000702ff7812 */ /* 0x041fe4000780c0ff */
[C---:B------:R-:W-:Y:S02]  /*3b90*/  LOP3.LUT R3, R2.reuse, 0x3c0, RZ, 0xc0, !PT ;  /* 0x000003c002037812 */ /* 0x040fe400078ec0ff */
[C---:B------:R-:W-:Y:S02]  /*3ba0*/  LOP3.LUT R12, R2.reuse, 0x3e0, RZ, 0xc0, !PT ;  /* 0x000003e0020c7812 */ /* 0x040fe400078ec0ff */
[----:B------:R-:W-:Y:S02]  /*3bb0*/  ISETP.NE.OR P5, PT, R3, 0x40, P0 ;  /* 0x000000400300780c */ /* 0x000fe400007a5670 */
[----:B------:R-:W-:Y:S02]  /*3bc0*/  LOP3.LUT P1, RZ, R2, 0x3c7, RZ, 0xc0, !PT ;  /* 0x000003c702ff7812 */ /* 0x000fe4000782c0ff */
[----:B------:R-:W-:-:S02]  /*3bd0*/  ISETP.NE.OR P4, PT, R12, 0x20, P0 ;  /* 0x000000200c00780c */ /* 0x000fc40000785670 */
[C---:B------:R-:W-:Y:S02]  /*3be0*/  LOP3.LUT P2, RZ, R2.reuse, 0x3e7, RZ, 0xc0, !PT ;  /* 0x000003e702ff7812 */ /* 0x040fe4000784c0ff */
[----:B------:R-:W-:-:S05]  /*3bf0*/  ISETP.GT.U32.AND P3, PT, R2, 0x1f, PT ;  /* 0x0000001f0200780c */ /* 0x000fca0003f64070 */
[----:B------:R-:W-:Y:S08]  /*3c00*/  @P5 BRA `(.L_x_5568) ;  /* 0x0000000000e45947 */ /* 0x000ff00003800000 */
[----:B------:R-:W0:Y:S01]  /*3c10*/  S2UR UR5, SR_CgaCtaId ;  /* 0x00000000000579c3 */ /* 0x000e220000008800 */
[----:B------:R-:W-:Y:S01]  /*3c20*/  LOP3.LUT R3, R2, 0x1f, RZ, 0xc0, !PT ;  /* 0x0000001f02037812 */ /* 0x000fe200078ec0ff */
[----:B------:R-:W-:Y:S01]  /*3c30*/  UMOV UR4, 0x400 ;  /* 0x0000040000047882 */ /* 0x000fe20000000000 */
[----:B------:R-:W-:Y:S01]  /*3c40*/  SHF.R.U32.HI R12, RZ, 0x5, R2 ;  /* 0x00000005ff0c7819 */ /* 0x000fe20000011602 */
[----:B------:R-:W-:Y:S01]  /*3c50*/  UIADD3 UR4, UPT, UPT, UR4, 0x20, URZ ;  /* 0x0000002004047890 */ /* 0x000fe2000fffe0ff */
[----:B------:R-:W-:-:S05]  /*3c60*/  SHF.R.U32.HI R3, RZ, 0x3, R3 ;  /* 0x00000003ff037819 */ /* 0x000fca0000011603 */
[----:B------:R-:W-:Y:S01]  /*3c70*/  IMAD R3, R12, 0xc0, R3 ;  /* 0x000000c00c037824 */ /* 0x000fe200078e0203 */
        /* <DEDUP_REMOVED lines=50> */
.L_x_5568:
[----:B------:R-:W-:Y:S05]  /*3fa0*/  BSYNC.RECONVERGENT B0 ;  /* 0x0000000000007941 */ /* 0x000fea0003800200 */
.L_x_5567:
[----:B------:R-:W-:Y:S06]  /*3fb0*/  BAR.SYNC.DEFER_BLOCKING 0x0 ;  /* 0x0000000000007b1d */ /* 0x000fec0000010000 */
[----:B------:R-:W-:Y:S04]  /*3fc0*/  BSSY.RECONVERGENT B0, `(.L_x_5569) ;  /* 0x000006b000007945 */ /* 0x000fe80003800200 */
[----:B------:R-:W-:Y:S05]  /*3fd0*/  @P1 BRA `(.L_x_5570) ;  /* 0x0000000400a41947 */ /* 0x000fea0003800000 */
[----:B------:R-:W1:Y:S01]  /*3fe0*/  S2UR UR5, SR_CgaCtaId ;  /* 0x00000000000579c3 */ /* 0x000e620000008800 */
[----:B------:R-:W-:Y:S01]  /*3ff0*/  LOP3.LUT R12, R2, 0x1f, RZ, 0xc0, !PT ;  /* 0x0000001f020c7812 */ /* 0x000fe200078ec0ff */
[----:B------:R-:W-:Y:S01]  /*4000*/  UMOV UR4, 0x400 ;  /* 0x0000040000047882 */ /* 0x000fe20000000000 */
[----:B0-----:R-:W-:Y:S01]  /*4010*/  SHF.R.U32.HI R3, RZ, 0x5, R2 ;  /* 0x00000005ff037819 */ /* 0x001fe20000011602 */
[----:B------:R-:W-:Y:S01]  /*4020*/  UIADD3 UR4, UPT, UPT, UR4, 0x20, URZ ;  /* 0x0000002004047890 */ /* 0x000fe2000fffe0ff */
[----:B------:R-:W-:-:S05]  /*4030*/  SHF.R.U32.HI R12, RZ, 0x3, R12 ;  /* 0x00000003ff0c7819 */ /* 0x000fca000001160c */
[----:B------:R-:W-:Y:S01]  /*4040*/  IMAD R3, R3, 0xc0, R12 ;  /* 0x000000c003037824 */ /* 0x000fe200078e020c */
[----:B-1----:R-:W-:-:S06]  /*4050*/  ULEA UR4, UR5, UR4, 0x18 ;  /* 0x0000000405047291 */ /* 0x002fcc000f8ec0ff */
[----:B------:R-:W-:-:S05]  /*4060*/  LEA R3, R3, UR4, 0x2 ;  /* 0x0000000403037c11 */ /* 0x000fca000f8e10ff */
        /* <DEDUP_REMOVED lines=73> */
[----:B0-----:R-:W-:-:S03]  /*4500*/  FADD.FTZ R36, R36, R51 ;  /* 0x0000003324247221 */ /* 0x001fc60000010000 */
[----:B------:R-:W0:Y:S01]  /*4510*/  LDS R60, [R3+0x2e0] ;  /* 0x0002e000033c7984 */ /* 0x000e220000000800 */
[----:B-1----:R-:W-:Y:S01]  /*4520*/  FADD.FTZ R9, R9, R76 ;  /* 0x0000004c09097221 */ /* 0x002fe20000010000 */
[----:B--2---:R-:W-:Y:S02]  /*4530*/  FADD.FTZ R38, R38, R13 ;  /* 0x0000000d26267221 */ /* 0x004fe40000010000 */
[----:B------:R-:W1:Y:S01]  /*4540*/  LDS R74, [R3+0x2f0] ;  /* 0x0002f000034a7984 */ /* 0x000e620000000800 */
[----:B---3--:R-:W-:-:S03]  /*4550*/  FADD.FTZ R40, R40, R15 ;  /* 0x0000000f28287221 */ /* 0x008fc60000010000 */
[----:B------:R-:W2:Y:S01]  /*4560*/  LDS R13, [R3+0x1f0] ;  /* 0x0001f000030d7984 */ /* 0x000ea20000000800 */
[----:B----4-:R-:W-:-:S03]  /*4570*/  FADD.FTZ R42, R42, R21 ;  /* 0x000000152a2a7221 */ /* 0x010fc60000010000 */
[----:B------:R-:W3:Y:S01]  /*4580*/  LDS R15, [R3+0x2a0] ;  /* 0x0002a000030f7984 */ /* 0x000ee20000000800 */
[----:B-----5:R-:W-:-:S03]  /*4590*/  FADD.FTZ R44, R44, R37 ;  /* 0x000000252c2c7221 */ /* 0x020fc60000010000 */
[----:B------:R-:W4:Y:S01]  /*45a0*/  LDS R21, [R3+0x2c0] ;  /* 0x0002c00003157984 */ /* 0x000f220000000800 */
[----:B------:R-:W-:Y:S01]  /*45b0*/  FADD.FTZ R46, R46, R39 ;  /* 0x000000272e2e7221 */ /* 0x000fe20000010000 */
[----:B------:R-:W-:Y:S01]  /*45c0*/  FADD.FTZ R19, R19, R12 ;  /* 0x0000000c13137221 */ /* 0x000fe20000010000 */
[----:B------:R-:W-:Y:S01]  /*45d0*/  FADD.FTZ R17, R17, R14 ;  /* 0x0000000e11117221 */ /* 0x000fe20000010000 */
[----:B------:R-:W-:Y:S01]  /*45e0*/  FADD.FTZ R11, R11, R56 ;  /* 0x000000380b0b7221 */ /* 0x000fe20000010000 */
[----:B------:R-:W-:Y:S01]  /*45f0*/  FADD.FTZ R33, R33, R58 ;  /* 0x0000003a21217221 */ /* 0x000fe20000010000 */
[----:B0-----:R-:W-:Y:S01]  /*4600*/  FADD.FTZ R35, R35, R60 ;  /* 0x0000003c23237221 */ /* 0x001fe20000010000 */
[----:B-1----:R-:W-:Y:S01]  /*4610*/  FADD.FTZ R25, R25, R74 ;  /* 0x0000004a19197221 */ /* 0x002fe20000010000 */
[----:B--2---:R-:W-:Y:S02]  /*4620*/  FADD.FTZ R48, R48, R13 ;  /* 0x0000000d30307221 */ /* 0x004fe40000010000 */
[----:B------:R-:W0:Y:S01]  /*4630*/  LDS R13, [R3+0x280] ;  /* 0x00028000030d7984 */ /* 0x000e220000000800 */
[----:B---3--:R-:W-:Y:S01]  /*4640*/  FADD.FTZ R52, R52, R15 ;  /* 0x0000000f34347221 */ /* 0x008fe20000010000 */
[----:B----4-:R-:W-:Y:S01]  /*4650*/  FADD.FTZ R54, R54, R21 ;  /* 0x0000001536367221 */ /* 0x010fe20000010000 */
[----:B0-----:R-:W-:-:S07]  /*4660*/  FADD.FTZ R50, R50, R13 ;  /* 0x0000000d32327221 */ /* 0x001fce0000010000 */
.L_x_5570:
[----:B------:R-:W-:Y:S05]  /*4670*/  BSYNC.RECONVERGENT B0 ;  /* 0x0000000000007941 */ /* 0x000fea0003800200 */
.L_x_5569:
        /* <DEDUP_REMOVED lines=60> */
.L_x_5572:
[----:B------:R-:W-:Y:S05]  /*4a40*/  BSYNC.RECONVERGENT B0 ;  /* 0x0000000000007941 */ /* 0x000fea0003800200 */
.L_x_5571:
[----:B------:R-:W-:Y:S06]  /*4a50*/  BAR.SYNC.DEFER_BLOCKING 0x0 ;  /* 0x0000000000007b1d */ /* 0x000fec0000010000 */
[----:B------:R-:W-:Y:S04]  /*4a60*/  BSSY.RECONVERGENT B0, `(.L_x_5573) ;  /* 0x000006b000007945 */ /* 0x000fe80003800200 */
[----:B------:R-:W-:Y:S05]  /*4a70*/  @P2 BRA `(.L_x_5574) ;  /* 0x0000000400a42947 */ /* 0x000fea0003800000 */
[----:B------:R-:W2:Y:S01]  /*4a80*/  S2UR UR5, SR_CgaCtaId ;  /* 0x00000000000579c3 */ /* 0x000ea20000008800 */
[----:B01----:R-:W-:Y:S01]  /*4a90*/  LOP3.LUT R3, R2, 0x1f, RZ, 0xc0, !PT ;  /* 0x0000001f02037812 */ /* 0x003fe200078ec0ff */
[----:B------:R-:W-:Y:S01]  /*4aa0*/  UMOV UR4, 0x400 ;  /* 0x0000040000047882 */ /* 0x000fe20000000000 */
[----:B------:R-:W-:Y:S01]  /*4ab0*/  SHF.R.U32.HI R2, RZ, 0x5, R2 ;  /* 0x00000005ff027819 */ /* 0x000fe20000011602 */
[----:B------:R-:W-:Y:S01]  /*4ac0*/  UIADD3 UR4, UPT, UPT, UR4, 0x20, URZ ;  /* 0x0000002004047890 */ /* 0x000fe2000fffe0ff */
[----:B------:R-:W-:-:S05]  /*4ad0*/  SHF.R.U32.HI R3, RZ, 0x3, R3 ;  /* 0x00000003ff037819 */ /* 0x000fca0000011603 */
[----:B------:R-:W-:Y:S01]  /*4ae0*/  IMAD R2, R2, 0xc0, R3 ;  /* 0x000000c002027824 */ /* 0x000fe200078e0203 */
[----:B--2---:R-:W-:-:S06]  /*4af0*/  ULEA UR4, UR5, UR4, 0x18 ;  /* 0x0000000405047291 */ /* 0x004fcc000f8ec0ff */
        /* <DEDUP_REMOVED lines=93> */
[----:B---3--:R-:W-:-:S03]  /*50d0*/  FADD.FTZ R48, R48, R13 ;  /* 0x0000000d30307221 */ /* 0x008fc60000010000 */
[----:B------:R-:W1:Y:S01]  /*50e0*/  LDS R13, [R2+0x2a0] ;  /* 0x0002a000020d7984 */ /* 0x000e620000000800 */
[----:B0-----:R-:W-:Y:S01]  /*50f0*/  FADD.FTZ R50, R50, R3 ;  /* 0x0000000332327221 */ /* 0x001fe20000010000 */
[----:B-1----:R-:W-:-:S07]  /*5100*/  FADD.FTZ R52, R52, R13 ;  /* 0x0000000d34347221 */ /* 0x002fce0000010000 */
.L_x_5574:
[----:B------:R-:W-:Y:S05]  /*5110*/  BSYNC.RECONVERGENT B0 ;  /* 0x0000000000007941 */ /* 0x000fea0003800200 */
.L_x_5573:
[----:B------:R-:W-:Y:S06]  /*5120*/  BAR.SYNC.DEFER_BLOCKING 0x0 ;  /* 0x0000000000007b1d */ /* 0x000fec0000010000 */
[----:B------:R-:W-:Y:S05]  /*5130*/  @P3 EXIT ;  /* 0x000000000000394d */ /* 0x000fea0003800000 */
[----:B------:R-:W-:Y:S05]  /*5140*/  @P0 EXIT ;  /* 0x000000000000094d */ /* 0x000fea0003800000 */
[----:B01----:R-:W0:Y:S01]  /*5150*/  S2R R3, SR_CTAID.X ;  /* 0x0000000000037919 */ /* 0x003e220000002500 */
[----:B------:R-:W1:Y:S01]  /*5160*/  LDCU UR5, c[0x0][0x378] ;  /* 0x00006f00ff0577ac */ /* 0x000e620008000800 */
[----:B------:R-:W0:Y:S01]  /*5170*/  S2UR UR6, SR_CTAID.Y ;  /* 0x00000000000679c3 */ /* 0x000e220000002600 */
[----:B------:R-:W2:Y:S07]  /*5180*/  S2R R12, SR_TID.X ;  /* 0x00000000000c7919 */ /* 0x000eae0000002100 */
[----:B------:R-:W0:Y:S08]  /*5190*/  LDC R2, c[0x0][0x370] ;  /* 0x0000dc00ff027b82 */ /* 0x000e300000000800 */
[----:B------:R-:W3:Y:S01]  /*51a0*/  S2UR UR4, SR_CTAID.Z ;  /* 0x00000000000479c3 */ /* 0x000ee20000002700 */
[----:B0-----:R-:W-:Y:S01]  /*51b0*/  IMAD R2, R2, UR6, R3 ;  /* 0x0000000602027c24 */ /* 0x001fe2000f8e0203 */
[----:B------:R-:W0:Y:S01]  /*51c0*/  LDCU.64 UR6, c[0x0][0x380] ;  /* 0x00007000ff0677ac */ /* 0x000e220008000a00 */
[----:B--2---:R-:W-:-:S02]  /*51d0*/  SHF.R.U32.HI R3, RZ, 0x3, R12 ;  /* 0x00000003ff037819 */ /* 0x004fc4000001160c */
[----:B-1----:R-:W-:Y:S01]  /*51e0*/  IMAD R2, R2, UR5, RZ ;  /* 0x0000000502027c24 */ /* 0x002fe2000f8e02ff */
[----:B---3--:R-:W-:-:S03]  /*51f0*/  UIMAD UR4, UR4, 0xc0, URZ ;  /* 0x000000c0040478a4 */ /* 0x008fc6000f8e02ff */
[----:B------:R-:W-:-:S05]  /*5200*/  IMAD R2, R2, 0xc0, RZ ;  /* 0x000000c002027824 */ /* 0x000fca00078e02ff */
        /* <DEDUP_REMOVED lines=53> */
.L_x_5539:
        /* <DEDUP_REMOVED lines=16> */
.L_x_5575:
[----:B------:R-:W-:Y:S05]  /*5660*/  EXIT ;  /* 0x000000000000794d */ /* 0x000fea0003800000 */
.L_x_5541:
[----:B------:R-:W-:Y:S01]  /*5670*/  HFMA2 R12, -RZ, RZ, 0, 9.5367431640625e-07 ;  /* 0x00000010ff0c7431 */ /* 0x000fe200000001ff */
[----:B------:R-:W-:Y:S01]  /*5680*/  MOV R11, 0x1f ;  /* 0x0000001f000b7802 */ /* 0x000fe20000000f00 */
[----:B------:R-:W-:-:S07]  /*5690*/  IMAD.MOV.U32 R15, RZ, RZ, -0x1 ;  /* 0xffffffffff0f7424 */ /* 0x000fce00078e00ff */
[----:B------:R-:W-:Y:S05]  /*56a0*/  WARPSYNC.COLLECTIVE R15, `(.L_x_5576) ;  /* 0x000000000f087348 */ /* 0x000fea0003c00000 */
[----:B------:R0:W1:Y:S02]  /*56b0*/  SHFL.BFLY P6, R14, R13, R12, R11 ;  /* 0x0c00000c0d0e7389 */ /* 0x00006400000c000b */
[----:B01----:R-:W-:Y:S05]  /*56c0*/  ENDCOLLECTIVE ;  /* 0x000000000000791b */ /* 0x003fea0003800000 */
.L_x_5576:
[----:B------:R-:W-:Y:S01]  /*56d0*/  HFMA2 R12, -RZ, RZ, 0, 4.76837158203125e-07 ;  /* 0x00000008ff0c7431 */ /* 0x000fe200000001ff */
[----:B------:R-:W-:-:S04]  /*56e0*/  FMNMX.FTZ R0, R14, -3.40282346638528859812e+38, !PT ;  /* 0xff7fffff0e007809 */ /* 0x000fc80007810000 */
[----:B------:R-:W-:-:S07]  /*56f0*/  MOV R13, R0 ;  /* 0x00000000000d7202 */ /* 0x000fce0000000f00 */
[----:B------:R-:W-:Y:S05]  /*5700*/  WARPSYNC.COLLECTIVE R15, `(.L_x_5577) ;  /* 0x000000000f087348 */ /* 0x000fea0003c00000 */
[----:B------:R0:W1:Y:S02]  /*5710*/  SHFL.BFLY P6, R14, R13, R12, R11 ;  /* 0x0c00000c0d0e7389 */ /* 0x00006400000c000b */
[----:B01----:R-:W-:Y:S05]  /*5720*/  ENDCOLLECTIVE ;  /* 0x000000000000791b */ /* 0x003fea0003800000 */
.L_x_5577:
[----:B------:R-:W-:Y:S01]  /*5730*/  HFMA2 R12, -RZ, RZ, 0, 2.384185791015625e-07 ;  /* 0x00000004ff0c7431 */ /* 0x000fe200000001ff */
[----:B------:R-:W-:-:S04]  /*5740*/  FMNMX.FTZ R2, R0, R14, !PT ;  /* 0x0000000e00027209 */ /* 0x000fc80007810000 */
[----:B------:R-:W-:-:S07]  /*5750*/  MOV R13, R2 ;  /* 0x00000002000d7202 */ /* 0x000fce0000000f00 */
[----:B------:R-:W-:Y:S05]  /*5760*/  WARPSYNC.COLLECTIVE R15, `(.L_x_5578) ;  /* 0x000000000f087348 */ /* 0x000fea0003c00000 */
[----:B------:R0:W1:Y:S02]  /*5770*/  SHFL.BFLY P6, R14, R13, R12, R11 ;  /* 0x0c00000c0d0e7389 */ /* 0x00006400000c000b */
[----:B01----:R-:W-:Y:S05]  /*5780*/  ENDCOLLECTIVE ;  /* 0x000000000000791b */ /* 0x003fea0003800000 */
.L_x_5578:
[----:B------:R-:W-:Y:S02]  /*5790*/  MOV R12, 0x2 ;  /* 0x00000002000c7802 */ /* 0x000fe40000000f00 */
[----:B------:R-:W-:-:S05]  /*57a0*/  FMNMX.FTZ R3, R2, R14, !PT ;  /* 0x0000000e02037209 */ /* 0x000fca0007810000 */
[----:B------:R-:W-:-:S07]  /*57b0*/  IMAD.MOV.U32 R13, RZ, RZ, R3 ;  /* 0x000000ffff0d7224 */ /* 0x000fce00078e0003 */
[----:B------:R-:W-:Y:S05]  /*57c0*/  WARPSYNC.COLLECTIVE R15, `(.L_x_5579) ;  /* 0x000000000f087348 */ /* 0x000fea0003c00000 */
[----:B------:R0:W1:Y:S02]  /*57d0*/  SHFL.BFLY P6, R14, R13, R12, R11 ;  /* 0x0c00000c0d0e7389 */ /* 0x00006400000c000b */
[----:B01----:R-:W-:Y:S05]  /*57e0*/  ENDCOLLECTIVE ;  /* 0x000000000000791b */ /* 0x003fea0003800000 */
.L_x_5579:
[----:B------:R-:W-:Y:S01]  /*57f0*/  HFMA2 R12, -RZ, RZ, 0, 5.9604644775390625e-08 ;  /* 0x00000001ff0c7431 */ /* 0x000fe200000001ff */
[----:B------:R-:W-:-:S04]  /*5800*/  FMNMX.FTZ R4, R3, R14, !PT ;  /* 0x0000000e03047209 */ /* 0x000fc80007810000 */
[----:B------:R-:W-:-:S07]  /*5810*/  MOV R13, R4 ;  /* 0x00000004000d7202 */ /* 0x000fce0000000f00 */
[----:B------:R-:W-:Y:S05]  /*5820*/  WARPSYNC.COLLECTIVE R15, `(.L_x_5580) ;  /* 0x000000000f087348 */ /* 0x000fea0003c00000 */
[----:B------:R0:W1:Y:S02]  /*5830*/  SHFL.BFLY P6, R14, R13, R12, R11 ;  /* 0x0c00000c0d0e7389 */ /* 0x00006400000c000b */
[----:B01----:R-:W-:Y:S05]  /*5840*/  ENDCOLLECTIVE ;  /* 0x000000000000791b */ /* 0x003fea0003800000 */
.L_x_5580:
[----:B------:R-:W-:Y:S05]  /*5850*/  BRA `(.L_x_5581) ;  /* 0xffffffb000b87947 */ /* 0x000fea000383ffff */
.L_x_5566:
[----:B01----:R-:W-:Y:S01]  /*5860*/  HFMA2 R11, -RZ, RZ, 0, 1.847743988037109375e-06 ;  /* 0x0000001fff0b7431 */ /* 0x003fe200000001ff */
[----:B------:R-:W-:Y:S01]  /*5870*/  MOV R13, RZ ;  /* 0x000000ff000d7202 */ /* 0x000fe20000000f00 */
[----:B------:R-:W-:Y:S01]  /*5880*/  IMAD.MOV.U32 R12, RZ, RZ, 0x4 ;  /* 0x00000004ff0c7424 */ /* 0x000fe200078e00ff */
[----:B------:R-:W-:-:S07]  /*5890*/  MOV R15, 0xffffffff ;  /* 0xffffffff000f7802 */ /* 0x000fce0000000f00 */
[----:B------:R-:W-:Y:S05]  /*58a0*/  WARPSYNC.COLLECTIVE R15, `(.L_x_5582) ;  /* 0x000000000f087348 */ /* 0x000fea0003c00000 */
[----:B------:R0:W1:Y:S02]  /*58b0*/  SHFL.BFLY P6, R14, R13, R12, R11 ;  /* 0x0c00000c0d0e7389 */ /* 0x00006400000c000b */
[----:B01----:R-:W-:Y:S05]  /*58c0*/  ENDCOLLECTIVE ;  /* 0x000000000000791b */ /* 0x003fea0003800000 */
.L_x_5582:
[----:B------:R-:W-:Y:S02]  /*58d0*/  HFMA2 R12, -RZ, RZ, 0, 1.1920928955078125e-07 ;  /* 0x00000002ff0c7431 */ /* 0x000fe400000001ff */
[----:B------:R-:W-:-:S05]  /*58e0*/  FADD.FTZ R73, RZ, R14 ;  /* 0x0000000eff497221 */ /* 0x000fca0000010000 */
[----:B------:R-:W-:-:S07]  /*58f0*/  MOV R13, R73 ;  /* 0x00000049000d7202 */ /* 0x000fce0000000f00 */
[----:B------:R-:W-:Y:S05]  /*5900*/  WARPSYNC.COLLECTIVE R15, `(.L_x_5583) ;  /* 0x000000000f087348 */ /* 0x000fea0003c00000 */
[----:B------:R0:W1:Y:S02]  /*5910*/  SHFL.BFLY P6, R14, R13, R12, R11 ;  /* 0x0c00000c0d0e7389 */ /* 0x00006400000c000b */
[----:B01----:R-:W-:Y:S05]  /*5920*/  ENDCOLLECTIVE ;  /* 0x000000000000791b */ /* 0x003fea0003800000 */
.L_x_5583:
[----:B------:R-:W-:Y:S01]  /*5930*/  MOV R12, 0x1 ;  /* 0x00000001000c7802 */ /* 0x000fe20000000f00 */
[----:B------:R-:W-:-:S04]  /*5940*/  FADD.FTZ R73, R73, R14 ;  /* 0x0000000e49497221 */ /* 0x000fc80000010000 */
[----:B------:R-:W-:-:S07]  /*5950*/  IMAD.MOV.U32 R13, RZ, RZ, R73 ;  /* 0x000000ffff0d7224 */ /* 0x000fce00078e0049 */
[----:B------:R-:W-:Y:S05]  /*5960*/  WARPSYNC.COLLECTIVE R15, `(.L_x_5584) ;  /* 0x000000000f087348 */ /* 0x000fea0003c00000 */
[----:B------:R0:W1:Y:S02]  /*5970*/  SHFL.BFLY P6, R14, R13, R12, R11 ;  /* 0x0c00000c0d0e7389 */ /* 0x00006400000c000b */
[----:B01----:R-:W-:Y:S05]  /*5980*/  ENDCOLLECTIVE ;  /* 0x000000000000791b */ /* 0x003fea0003800000 */
.L_x_5584:
[----:B------:R-:W-:Y:S01]  /*5990*/  HFMA2 R13, -RZ, RZ, 0, 0 ;  /* 0x00000000ff0d7431 */ /* 0x000fe200000001ff */
[----:B------:R-:W-:Y:S02]  /*59a0*/  MOV R12, 0x4 ;  /* 0x00000004000c7802 */ /* 0x000fe40000000f00 */
[----:B------:R-:W-:-:S07]  /*59b0*/  MOV R72, R14 ;  /* 0x0000000e00487202 */ /* 0x000fce0000000f00 */
[----:B------:R-:W-:Y:S05]  /*59c0*/  WARPSYNC.COLLECTIVE R15, `(.L_x_5585) ;  /* 0x000000000f087348 */ /* 0x000fea0003c00000 */
[----:B------:R0:W1:Y:S02]  /*59d0*/  SHFL.BFLY P6, R14, R13, R12, R11 ;  /* 0x0c00000c0d0e7389 */ /* 0x00006400000c000b */
[----:B01----:R-:W-:Y:S05]  /*59e0*/  ENDCOLLECTIVE ;  /* 0x000000000000791b */ /* 0x003fea0003800000 */
.L_x_5585:
        /* <DEDUP_REMOVED lines=8> */
.L_x_5586:
[----:B------:R-:W-:Y:S01]  /*5a70*/  IMAD.MOV.U32 R12, RZ, RZ, 0x1 ;  /* 0x00000001ff0c7424 */ /* 0x000fe200078e00ff */
[----:B------:R-:W-:-:S05]  /*5a80*/  MOV R71, R14 ;  /* 0x0000000e00477202 */ /* 0x000fca0000000f00 */
[----:B------:R-:W-:-:S05]  /*5a90*/  FADD.FTZ R71, R0, R71 ;  /* 0x0000004700477221 */ /* 0x000fca0000010000 */
[----:B------:R-:W-:-:S07]  /*5aa0*/  MOV R13, R71 ;  /* 0x00000047000d7202 */ /* 0x000fce0000000f00 */
[----:B------:R-:W-:Y:S05]  /*5ab0*/  WARPSYNC.COLLECTIVE R15, `(.L_x_5587) ;  /* 0x000000000f087348 */ /* 0x000fea0003c00000 */
[----:B------:R0:W1:Y:S02]  /*5ac0*/  SHFL.BFLY P6, R14, R13, R12, R11 ;  /* 0x0c00000c0d0e7389 */ /* 0x00006400000c000b */
[----:B01----:R-:W-:Y:S05]  /*5ad0*/  ENDCOLLECTIVE ;  /* 0x000000000000791b */ /* 0x003fea0003800000 */
.L_x_5587:
[----:B------:R-:W-:Y:S01]  /*5ae0*/  HFMA2 R13, -RZ, RZ, 0, 0 ;  /* 0x00000000ff0d7431 */ /* 0x000fe200000001ff */
[----:B------:R-:W-:Y:S02]  /*5af0*/  MOV R12, 0x4 ;  /* 0x00000004000c7802 */ /* 0x000fe40000000f00 */
[----:B------:R-:W-:-:S07]  /*5b00*/  MOV R70, R14 ;  /* 0x0000000e00467202 */ /* 0x000fce0000000f00 */
[----:B------:R-:W-:Y:S05]  /*5b10*/  WARPSYNC.COLLECTIVE R15, `(.L_x_5588) ;  /* 0x000000000f087348 */ /* 0x000fea0003c00000 */
[----:B------:R0:W1:Y:S02]  /*5b20*/  SHFL.BFLY P6, R14, R13, R12, R11 ;  /* 0x0c00000c0d0e7389 */ /* 0x00006400000c000b */
[----:B01----:R-:W-:Y:S05]  /*5b30*/  ENDCOLLECTIVE ;  /* 0x000000000000791b */ /* 0x003fea0003800000 */
.L_x_5588:
        /* <DEDUP_REMOVED lines=8> */
.L_x_5589:
[----:B------:R-:W-:Y:S01]  /*5bc0*/  HFMA2 R12, -RZ, RZ, 0, 5.9604644775390625e-08 ;  /* 0x00000001ff0c7431 */ /* 0x000fe200000001ff */
[----:B------:R-:W-:-:S05]  /*5bd0*/  MOV R69, R14 ;  /* 0x0000000e00457202 */ /* 0x000fca0000000f00 */
[----:B------:R-:W-:-:S05]  /*5be0*/  FADD.FTZ R69, R2, R69 ;  /* 0x0000004502457221 */ /* 0x000fca0000010000 */
[----:B------:R-:W-:-:S07]  /*5bf0*/  MOV R13, R69 ;  /* 0x00000045000d7202 */ /* 0x000fce0000000f00 */
[----:B------:R-:W-:Y:S05]  /*5c00*/  WARPSYNC.COLLECTIVE R15, `(.L_x_5590) ;  /* 0x000000000f087348 */ /* 0x000fea0003c00000 */
[----:B------:R0:W1:Y:S02]  /*5c10*/  SHFL.BFLY P6, R14, R13, R12, R11 ;  /* 0x0c00000c0d0e7389 */ /* 0x00006400000c000b */
[----:B01----:R-:W-:Y:S05]  /*5c20*/  ENDCOLLECTIVE ;  /* 0x000000000000791b */ /* 0x003fea0003800000 */
.L_x_5590:
[----:B------:R-:W-:Y:S01]  /*5c30*/  HFMA2 R12, -RZ, RZ, 0, 2.384185791015625e-07 ;  /* 0x00000004ff0c7431 */ /* 0x000fe200000001ff */
[----:B------:R-:W-:Y:S01]  /*5c40*/  MOV R13, RZ ;  /* 0x000000ff000d7202 */ /* 0x000fe20000000f00 */
[----:B------:R-:W-:-:S07]  /*5c50*/  IMAD.MOV.U32 R68, RZ, RZ, R14 ;  /* 0x000000ffff447224 */ /* 0x000fce00078e000e */
[----:B------:R-:W-:Y:S05]  /*5c60*/  WARPSYNC.COLLECTIVE R15, `(.L_x_5591) ;  /* 0x000000000f087348 */ /* 0x000fea0003c00000 */
[----:B------:R0:W1:Y:S02]  /*5c70*/  SHFL.BFLY P6, R14, R13, R12, R11 ;  /* 0x0c00000c0d0e7389 */ /* 0x00006400000c000b */
[----:B01----:R-:W-:Y:S05]  /*5c80*/  ENDCOLLECTIVE ;  /* 0x000000000000791b */ /* 0x003fea0003800000 */
.L_x_5591:
        /* <DEDUP_REMOVED lines=8> */
.L_x_5592:
[----:B------:R-:W-:Y:S01]  /*5d10*/  HFMA2 R12, -RZ, RZ, 0, 5.9604644775390625e-08 ;  /* 0x00000001ff0c7431 */ /* 0x000fe200000001ff */
[----:B------:R-:W-:-:S05]  /*5d20*/  MOV R4, R14 ;  /* 0x0000000e00047202 */ /* 0x000fca0000000f00 */
[----:B------:R-:W-:-:S05]  /*5d30*/  FADD.FTZ R67, R3, R4 ;  /* 0x0000000403437221 */ /* 0x000fca0000010000 */
[----:B------:R-:W-:-:S07]  /*5d40*/  MOV R13, R67 ;  /* 0x00000043000d7202 */ /* 0x000fce0000000f00 */
[----:B------:R-:W-:Y:S05]  /*5d50*/  WARPSYNC.COLLECTIVE R15, `(.L_x_5593) ;  /* 0x000000000f087348 */ /* 0x000fea0003c00000 */
[----:B------:R0:W1:Y:S02]  /*5d60*/  SHFL.BFLY P6, R14, R13, R12, R11 ;  /* 0x0c00000c0d0e7389 */ /* 0x00006400000c000b */
[----:B01----:R-:W-:Y:S05]  /*5d70*/  ENDCOLLECTIVE ;  /* 0x000000000000791b */ /* 0x003fea0003800000 */
.L_x_5593:
[----:B------:R-:W-:Y:S02]  /*5d80*/  HFMA2 R12, -RZ, RZ, 0, 2.384185791015625e-07 ;  /* 0x00000004ff0c7431 */ /* 0x000fe400000001ff */
[----:B------:R-:W-:Y:S01]  /*5d90*/  IMAD.MOV.U32 R13, RZ, RZ, RZ ;  /* 0x000000ffff0d7224 */ /* 0x000fe200078e00ff */
[----:B------:R-:W-:-:S07]  /*5da0*/  MOV R66, R14 ;  /* 0x0000000e00427202 */ /* 0x000fce0000000f00 */
[----:B------:R-:W-:Y:S05]  /*5db0*/  WARPSYNC.COLLECTIVE R15, `(.L_x_5594) ;  /* 0x000000000f087348 */ /* 0x000fea0003c00000 */
[----:B------:R0:W1:Y:S02]  /*5dc0*/  SHFL.BFLY P6, R14, R13, R12, R11 ;  /* 0x0c00000c0d0e7389 */ /* 0x00006400000c000b */
[----:B01----:R-:W-:Y:S05]  /*5dd0*/  ENDCOLLECTIVE ;  /* 0x000000000000791b */ /* 0x003fea0003800000 */
.L_x_5594:
        /* <DEDUP_REMOVED lines=8> */
.L_x_5595:
[----:B------:R-:W-:Y:S02]  /*5e60*/  HFMA2 R12, -RZ, RZ, 0, 5.9604644775390625e-08 ;  /* 0x00000001ff0c7431 */ /* 0x000fe400000001ff */
[----:B------:R-:W-:-:S04]  /*5e70*/  IMAD.MOV.U32 R6, RZ, RZ, R14 ;  /* 0x000000ffff067224 */ /* 0x000fc800078e000e */
[----:B------:R-:W-:-:S05]  /*5e80*/  FADD.FTZ R65, R65, R6 ;  /* 0x0000000641417221 */ /* 0x000fca0000010000 */
[----:B------:R-:W-:-:S07]  /*5e90*/  MOV R13, R65 ;  /* 0x00000041000d7202 */ /* 0x000fce0000000f00 */
[----:B------:R-:W-:Y:S05]  /*5ea0*/  WARPSYNC.COLLECTIVE R15, `(.L_x_5596) ;  /* 0x000000000f087348 */ /* 0x000fea0003c00000 */
[----:B------:R0:W1:Y:S02]  /*5eb0*/  SHFL.BFLY P6, R14, R13, R12, R11 ;  /* 0x0c00000c0d0e7389 */ /* 0x00006400000c000b */
[----:B01----:R-:W-:Y:S05]  /*5ec0*/  ENDCOLLECTIVE ;  /* 0x000000000000791b */ /* 0x003fea0003800000 */
.L_x_5596:
[----:B------:R-:W-:Y:S02]  /*5ed0*/  HFMA2 R13, -RZ, RZ, 0, 0 ;  /* 0x00000000ff0d7431 */ /* 0x000fe400000001ff */
[----:B------:R-:W-:Y:S01]  /*5ee0*/  IMAD.MOV.U32 R12, RZ, RZ, 0x4 ;  /* 0x00000004ff0c7424 */ /* 0x000fe200078e00ff */
[----:B------:R-:W-:-:S07]  /*5ef0*/  MOV R64, R14 ;  /* 0x0000000e00407202 */ /* 0x000fce0000000f00 */
[----:B------:R-:W-:Y:S05]  /*5f00*/  WARPSYNC.COLLECTIVE R15, `(.L_x_5597) ;  /* 0x000000000f087348 */ /* 0x000fea0003c00000 */
[----:B------:R0:W1:Y:S02]  /*5f10*/  SHFL.BFLY P6, R14, R13, R12, R11 ;  /* 0x0c00000c0d0e7389 */ /* 0x00006400000c000b */
[----:B01----:R-:W-:Y:S05]  /*5f20*/  ENDCOLLECTIVE ;  /* 0x000000000000791b */ /* 0x003fea0003800000 */
.L_x_5597:
        /* <DEDUP_REMOVED lines=8> */
.L_x_5598:
[----:B------:R-:W-:Y:S01]  /*5fb0*/  HFMA2 R12, -RZ, RZ, 0, 5.9604644775390625e-08 ;  /* 0x00000001ff0c7431 */ /* 0x000fe200000001ff */
[----:B------:R-:W-:-:S05]  /*5fc0*/  MOV R8, R14 ;  /* 0x0000000e00087202 */ /* 0x000fca0000000f00 */
[----:B------:R-:W-:-:S04]  /*5fd0*/  FADD.FTZ R63, R5, R8 ;  /* 0x00000008053f7221 */ /* 0x000fc80000010000 */
[----:B------:R-:W-:-:S07]  /*5fe0*/  IMAD.MOV.U32 R13, RZ, RZ, R63 ;  /* 0x000000ffff0d7224 */ /* 0x000fce00078e003f */
[----:B------:R-:W-:Y:S05]  /*5ff0*/  WARPSYNC.COLLECTIVE R15, `(.L_x_5599) ;  /* 0x000000000f087348 */ /* 0x000fea0003c00000 */
[----:B------:R0:W1:Y:S02]  /*6000*/  SHFL.BFLY P6, R14, R13, R12, R11 ;  /* 0x0c00000c0d0e7389 */ /* 0x00006400000c000b */
[----:B01----:R-:W-:Y:S05]  /*6010*/  ENDCOLLECTIVE ;  /* 0x000000000000791b */ /* 0x003fea0003800000 */
.L_x_5599:
[----:B------:R-:W-:Y:S01]  /*6020*/  HFMA2 R13, -RZ, RZ, 0, 0 ;  /* 0x00000000ff0d7431 */ /* 0x000fe200000001ff */
[----:B------:R-:W-:Y:S02]  /*6030*/  MOV R12, 0x4 ;  /* 0x00000004000c7802 */ /* 0x000fe40000000f00 */
[----:B------:R-:W-:-:S07]  /*6040*/  MOV R62, R14 ;  /* 0x0000000e003e7202 */ /* 0x000fce0000000f00 */
[----:B------:R-:W-:Y:S05]  /*6050*/  WARPSYNC.COLLECTIVE R15, `(.L_x_5600) ;  /* 0x000000000f087348 */ /* 0x000fea0003c00000 */
[----:B------:R0:W1:Y:S02]  /*6060*/  SHFL.BFLY P6, R14, R13, R12, R11 ;  /* 0x0c00000c0d0e7389 */ /* 0x00006400000c000b */
[----:B01----:R-:W-:Y:S05]  /*6070*/  ENDCOLLECTIVE ;  /* 0x000000000000791b */ /* 0x003fea0003800000 */
.L_x_5600:
        /* <DEDUP_REMOVED lines=8> */
.L_x_5601:
[----:B------:R-:W-:Y:S01]  /*6100*/  IMAD.MOV.U32 R12, RZ, RZ, 0x1 ;  /* 0x00000001ff0c7424 */ /* 0x000fe200078e00ff */
[----:B------:R-:W-:-:S05]  /*6110*/  MOV R10, R14 ;  /* 0x0000000e000a7202 */ /* 0x000fca0000000f00 */
[----:B------:R-:W-:-:S05]  /*6120*/  FADD.FTZ R0, R7, R10 ;  /* 0x0000000a07007221 */ /* 0x000fca0000010000 */
[----:B------:R-:W-:-:S07]  /*6130*/  MOV R13, R0 ;  /* 0x00000000000d7202 */ /* 0x000fce0000000f00 */
[----:B------:R-:W-:Y:S05]  /*6140*/  WARPSYNC.COLLECTIVE R15, `(.L_x_5602) ;  /* 0x000000000f087348 */ /* 0x000fea0003c00000 */
[----:B------:R0:W1:Y:S02]  /*6150*/  SHFL.BFLY P6, R14, R13, R12, R11 ;  /* 0x0c00000c0d0e7389 */ /* 0x00006400000c000b */
[----:B01----:R-:W-:Y:S05]  /*6160*/  ENDCOLLECTIVE ;  /* 0x000000000000791b */ /* 0x003fea0003800000 */
.L_x_5602:
[----:B------:R-:W-:Y:S01]  /*6170*/  HFMA2 R13, -RZ, RZ, 0, 0 ;  /* 0x00000000ff0d7431 */ /* 0x000fe200000001ff */
[----:B------:R-:W-:Y:S02]  /*6180*/  MOV R12, 0x4 ;  /* 0x00000004000c7802 */ /* 0x000fe40000000f00 */
[----:B------:R-:W-:-:S07]  /*6190*/  MOV R3, R14 ;  /* 0x0000000e00037202 */ /* 0x000fce0000000f00 */
[----:B------:R-:W-:Y:S05]  /*61a0*/  WARPSYNC.COLLECTIVE R15, `(.L_x_5603) ;  /* 0x000000000f087348 */ /* 0x000fea0003c00000 */
[----:B------:R0:W1:Y:S02]  /*61b0*/  SHFL.BFLY P6, R14, R13, R12, R11 ;  /* 0x0c00000c0d0e7389 */ /* 0x00006400000c000b */
[----:B01----:R-:W-:Y:S05]  /*61c0*/  ENDCOLLECTIVE ;  /* 0x000000000000791b */ /* 0x003fea0003800000 */
.L_x_5603:
        /* <DEDUP_REMOVED lines=8> */
.L_x_5604:
[----:B------:R-:W-:Y:S01]  /*6250*/  HFMA2 R12, -RZ, RZ, 0, 5.9604644775390625e-08 ;  /* 0x00000001ff0c7431 */ /* 0x000fe200000001ff */
[----:B------:R-:W-:-:S05]  /*6260*/  MOV R16, R14 ;  /* 0x0000000e00107202 */ /* 0x000fca0000000f00 */
[----:B------:R-:W-:-:S05]  /*6270*/  FADD.FTZ R2, R9, R16 ;  /* 0x0000001009027221 */ /* 0x000fca0000010000 */
[----:B------:R-:W-:-:S07]  /*6280*/  MOV R13, R2 ;  /* 0x00000002000d7202 */ /* 0x000fce0000000f00 */
[----:B------:R-:W-:Y:S05]  /*6290*/  WARPSYNC.COLLECTIVE R15, `(.L_x_5605) ;  /* 0x000000000f087348 */ /* 0x000fea0003c00000 */
[----:B------:R0:W1:Y:S02]  /*62a0*/  SHFL.BFLY P6, R14, R13, R12, R11 ;  /* 0x0c00000c0d0e7389 */ /* 0x00006400000c000b */
[----:B01----:R-:W-:Y:S05]  /*62b0*/  ENDCOLLECTIVE ;  /* 0x000000000000791b */ /* 0x003fea0003800000 */
.L_x_5605:
[----:B------:R-:W-:Y:S01]  /*62c0*/  HFMA2 R12, -RZ, RZ, 0, 2.384185791015625e-07 ;  /* 0x00000004ff0c7431 */ /* 0x000fe200000001ff */
[----:B------:R-:W-:Y:S01]  /*62d0*/  MOV R13, RZ ;  /* 0x000000ff000d7202 */ /* 0x000fe20000000f00 */
[----:B------:R-:W-:-:S07]  /*62e0*/  IMAD.MOV.U32 R5, RZ, RZ, R14 ;  /* 0x000000ffff057224 */ /* 0x000fce00078e000e */
[----:B------:R-:W-:Y:S05]  /*62f0*/  WARPSYNC.COLLECTIVE R15, `(.L_x_5606) ;  /* 0x000000000f087348 */ /* 0x000fea0003c00000 */
[----:B------:R0:W1:Y:S02]  /*6300*/  SHFL.BFLY P6, R14, R13, R12, R11 ;  /* 0x0c00000c0d0e7389 */ /* 0x00006400000c000b */
[----:B01----:R-:W-:Y:S05]  /*6310*/  ENDCOLLECTIVE ;  /* 0x000000000000791b */ /* 0x003fea0003800000 */
.L_x_5606:
        /* <DEDUP_REMOVED lines=8> */
.L_x_5607:
[----:B------:R-:W-:Y:S01]  /*63a0*/  HFMA2 R12, -RZ, RZ, 0, 5.9604644775390625e-08 ;  /* 0x00000001ff0c7431 */ /* 0x000fe200000001ff */
[----:B------:R-:W-:-:S05]  /*63b0*/  MOV R18, R14 ;  /* 0x0000000e00127202 */ /* 0x000fca0000000f00 */
[----:B------:R-:W-:-:S05]  /*63c0*/  FADD.FTZ R4, R17, R18 ;  /* 0x0000001211047221 */ /* 0x000fca0000010000 */
[----:B------:R-:W-:-:S07]  /*63d0*/  MOV R13, R4 ;  /* 0x00000004000d7202 */ /* 0x000fce0000000f00 */
[----:B------:R-:W-:Y:S05]  /*63e0*/  WARPSYNC.COLLECTIVE R15, `(.L_x_5608) ;  /* 0x000000000f087348 */ /* 0x000fea0003c00000 */
[----:B------:R0:W1:Y:S02]  /*63f0*/  SHFL.BFLY P6, R14, R13, R12, R11 ;  /* 0x0c00000c0d0e7389 */ /* 0x00006400000c000b */
[----:B01----:R-:W-:Y:S05]  /*6400*/  ENDCOLLECTIVE ;  /* 0x000000000000791b */ /* 0x003fea0003800000 */
.L_x_5608:
[----:B------:R-:W-:Y:S02]  /*6410*/  HFMA2 R12, -RZ, RZ, 0, 2.384185791015625e-07 ;  /* 0x00000004ff0c7431 */ /* 0x000fe400000001ff */
[----:B------:R-:W-:Y:S01]  /*6420*/  IMAD.MOV.U32 R13, RZ, RZ, RZ ;  /* 0x000000ffff0d7224 */ /* 0x000fe200078e00ff */
[----:B------:R-:W-:-:S07]  /*6430*/  MOV R7, R14 ;  /* 0x0000000e00077202 */ /* 0x000fce0000000f00 */
[----:B------:R-:W-:Y:S05]  /*6440*/  WARPSYNC.COLLECTIVE R15, `(.L_x_5609) ;  /* 0x000000000f087348 */ /* 0x000fea0003c00000 */
[----:B------:R0:W1:Y:S02]  /*6450*/  SHFL.BFLY P6, R14, R13, R12, R11 ;  /* 0x0c00000c0d0e7389 */ /* 0x00006400000c000b */
[----:B01----:R-:W-:Y:S05]  /*6460*/  ENDCOLLECTIVE ;  /* 0x000000000000791b */ /* 0x003fea0003800000 */
.L_x_5609:
        /* <DEDUP_REMOVED lines=8> */
.L_x_5610:
[----:B------:R-:W-:Y:S02]  /*64f0*/  HFMA2 R12, -RZ, RZ, 0, 5.9604644775390625e-08 ;  /* 0x00000001ff0c7431 */ /* 0x000fe400000001ff */
[----:B------:R-:W-:-:S04]  /*6500*/  IMAD.MOV.U32 R20, RZ, RZ, R14 ;  /* 0x000000ffff147224 */ /* 0x000fc800078e000e */
[----:B------:R-:W-:-:S05]  /*6510*/  FADD.FTZ R6, R19, R20 ;  /* 0x0000001413067221 */ /* 0x000fca0000010000 */
[----:B------:R-:W-:-:S07]  /*6520*/  MOV R13, R6 ;  /* 0x00000006000d7202 */ /* 0x000fce0000000f00 */
[----:B------:R-:W-:Y:S05]  /*6530*/  WARPSYNC.COLLECTIVE R15, `(.L_x_5611) ;  /* 0x000000000f087348 */ /* 0x000fea0003c00000 */
[----:B------:R0:W1:Y:S02]  /*6540*/  SHFL.BFLY P6, R14, R13, R12, R11 ;  /* 0x0c00000c0d0e7389 */ /* 0x00006400000c000b */
[----:B01----:R-:W-:Y:S05]  /*6550*/  ENDCOLLECTIVE ;  /* 0x000000000000791b */ /* 0x003fea0003800000 */
.L_x_5611:
[----:B------:R-:W-:Y:S02]  /*6560*/  HFMA2 R13, -RZ, RZ, 0, 0 ;  /* 0x00000000ff0d7431 */ /* 0x000fe400000001ff */
[----:B------:R-:W-:Y:S01]  /*6570*/  IMAD.MOV.U32 R12, RZ, RZ, 0x4 ;  /* 0x00000004ff0c7424 */ /* 0x000fe200078e00ff */
[----:B------:R-:W-:-:S07]  /*6580*/  MOV R9, R14 ;  /* 0x0000000e00097202 */ /* 0x000fce0000000f00 */
[----:B------:R-:W-:Y:S05]  /*6590*/  WARPSYNC.COLLECTIVE R15, `(.L_x_5612) ;  /* 0x000000000f087348 */ /* 0x000fea0003c00000 */
[----:B------:R0:W1:Y:S02]  /*65a0*/  SHFL.BFLY P6, R14, R13, R12, R11 ;  /* 0x0c00000c0d0e7389 */ /* 0x00006400000c000b */
[----:B01----:R-:W-:Y:S05]  /*65b0*/  ENDCOLLECTIVE ;  /* 0x000000000000791b */ /* 0x003fea0003800000 */
.L_x_5612:
        /* <DEDUP_REMOVED lines=8> */
.L_x_5613:
[----:B------:R-:W-:Y:S01]  /*6640*/  HFMA2 R12, -RZ, RZ, 0, 5.9604644775390625e-08 ;  /* 0x00000001ff0c7431 */ /* 0x000fe200000001ff */
[----:B------:R-:W-:-:S05]  /*6650*/  MOV R22, R14 ;  /* 0x0000000e00167202 */ /* 0x000fca0000000f00 */
[----:B------:R-:W-:-:S04]  /*6660*/  FADD.FTZ R8, R21, R22 ;  /* 0x0000001615087221 */ /* 0x000fc80000010000 */
[----:B------:R-:W-:-:S07]  /*6670*/  IMAD.MOV.U32 R13, RZ, RZ, R8 ;  /* 0x000000ffff0d7224 */ /* 0x000fce00078e0008 */
[----:B------:R-:W-:Y:S05]  /*6680*/  WARPSYNC.COLLECTIVE R15, `(.L_x_5614) ;  /* 0x000000000f087348 */ /* 0x000fea0003c00000 */
[----:B------:R0:W1:Y:S02]  /*6690*/  SHFL.BFLY P6, R14, R13, R12, R11 ;  /* 0x0c00000c0d0e7389 */ /* 0x00006400000c000b */
[----:B01----:R-:W-:Y:S05]  /*66a0*/  ENDCOLLECTIVE ;  /* 0x000000000000791b */ /* 0x003fea0003800000 */
.L_x_5614:
[----:B------:R-:W-:Y:S01]  /*66b0*/  HFMA2 R13, -RZ, RZ, 0, 0 ;  /* 0x00000000ff0d7431 */ /* 0x000fe200000001ff */
[----:B------:R-:W-:Y:S02]  /*66c0*/  MOV R12, 0x4 ;  /* 0x00000004000c7802 */ /* 0x000fe40000000f00 */
[----:B------:R-:W-:-:S07]  /*66d0*/  MOV R17, R14 ;  /* 0x0000000e00117202 */ /* 0x000fce0000000f00 */
[----:B------:R-:W-:Y:S05]  /*66e0*/  WARPSYNC.COLLECTIVE R15, `(.L_x_5615) ;  /* 0x000000000f087348 */ /* 0x000fea0003c00000 */
[----:B------:R0:W1:Y:S02]  /*66f0*/  SHFL.BFLY P6, R14, R13, R12, R11 ;  /* 0x0c00000c0d0e7389 */ /* 0x00006400000c000b */
[----:B01----:R-:W-:Y:S05]  /*6700*/  ENDCOLLECTIVE ;  /* 0x000000000000791b */ /* 0x003fea0003800000 */
.L_x_5615:
        /* <DEDUP_REMOVED lines=8> */
.L_x_5616:
[----:B------:R-:W-:Y:S01]  /*6790*/  IMAD.MOV.U32 R12, RZ, RZ, 0x1 ;  /* 0x00000001ff0c7424 */ /* 0x000fe200078e00ff */
[----:B------:R-:W-:-:S05]  /*67a0*/  MOV R24, R14 ;  /* 0x0000000e00187202 */ /* 0x000fca0000000f00 */
[----:B------:R-:W-:-:S05]  /*67b0*/  FADD.FTZ R10, R23, R24 ;  /* 0x00000018170a7221 */ /* 0x000fca0000010000 */
[----:B------:R-:W-:-:S07]  /*67c0*/  MOV R13, R10 ;  /* 0x0000000a000d7202 */ /* 0x000fce0000000f00 */
[----:B------:R-:W-:Y:S05]  /*67d0*/  WARPSYNC.COLLECTIVE R15, `(.L_x_5617) ;  /* 0x000000000f087348 */ /* 0x000fea0003c00000 */
[----:B------:R0:W1:Y:S02]  /*67e0*/  SHFL.BFLY P6, R14, R13, R12, R11 ;  /* 0x0c00000c0d0e7389 */ /* 0x00006400000c000b */
[----:B01----:R-:W-:Y:S05]  /*67f0*/  ENDCOLLECTIVE ;  /* 0x000000000000791b */ /* 0x003fea0003800000 */
.L_x_5617:
[----:B------:R-:W-:Y:S01]  /*6800*/  HFMA2 R13, -RZ, RZ, 0, 0 ;  /* 0x00000000ff0d7431 */ /* 0x000fe200000001ff */
[----:B------:R-:W-:Y:S02]  /*6810*/  MOV R12, 0x4 ;  /* 0x00000004000c7802 */ /* 0x000fe40000000f00 */
[----:B------:R-:W-:-:S07]  /*6820*/  MOV R19, R14 ;  /* 0x0000000e00137202 */ /* 0x000fce0000000f00 */
[----:B------:R-:W-:Y:S05]  /*6830*/  WARPSYNC.COLLECTIVE R15, `(.L_x_5618) ;  /* 0x000000000f087348 */ /* 0x000fea0003c00000 */
[----:B------:R0:W1:Y:S02]  /*6840*/  SHFL.BFLY P6, R14, R13, R12, R11 ;  /* 0x0c00000c0d0e7389 */ /* 0x00006400000c000b */
[----:B01----:R-:W-:Y:S05]  /*6850*/  ENDCOLLECTIVE ;  /* 0x000000000000791b */ /* 0x003fea0003800000 */
.L_x_5618:
        /* <DEDUP_REMOVED lines=8> */
.L_x_5619:
[----:B------:R-:W-:Y:S01]  /*68e0*/  HFMA2 R12, -RZ, RZ, 0, 5.9604644775390625e-08 ;  /* 0x00000001ff0c7431 */ /* 0x000fe200000001ff */
[----:B------:R-:W-:-:S05]  /*68f0*/  MOV R26, R14 ;  /* 0x0000000e001a7202 */ /* 0x000fca0000000f00 */
[----:B------:R-:W-:-:S05]  /*6900*/  FADD.FTZ R16, R25, R26 ;  /* 0x0000001a19107221 */ /* 0x000fca0000010000 */
[----:B------:R-:W-:-:S07]  /*6910*/  MOV R13, R16 ;  /* 0x00000010000d7202 */ /* 0x000fce0000000f00 */
[----:B------:R-:W-:Y:S05]  /*6920*/  WARPSYNC.COLLECTIVE R15, `(.L_x_5620) ;  /* 0x000000000f087348 */ /* 0x000fea0003c00000 */
[----:B------:R0:W1:Y:S02]  /*6930*/  SHFL.BFLY P6, R14, R13, R12, R11 ;  /* 0x0c00000c0d0e7389 */ /* 0x00006400000c000b */
[----:B01----:R-:W-:Y:S05]  /*6940*/  ENDCOLLECTIVE ;  /* 0x000000000000791b */ /* 0x003fea0003800000 */
.L_x_5620:
[----:B------:R-:W-:Y:S01]  /*6950*/  HFMA2 R12, -RZ, RZ, 0, 2.384185791015625e-07 ;  /* 0x00000004ff0c7431 */ /* 0x000fe200000001ff */
[----:B------:R-:W-:Y:S01]  /*6960*/  MOV R13, RZ ;  /* 0x000000ff000d7202 */ /* 0x000fe20000000f00 */
[----:B------:R-:W-:-:S07]  /*6970*/  IMAD.MOV.U32 R21, RZ, RZ, R14 ;  /* 0x000000ffff157224 */ /* 0x000fce00078e000e */
[----:B------:R-:W-:Y:S05]  /*6980*/  WARPSYNC.COLLECTIVE R15, `(.L_x_5621) ;  /* 0x000000000f087348 */ /* 0x000fea0003c00000 */
[----:B------:R0:W1:Y:S02]  /*6990*/  SHFL.BFLY P6, R14, R13, R12, R11 ;  /* 0x0c00000c0d0e7389 */ /* 0x00006400000c000b */
[----:B01----:R-:W-:Y:S05]  /*69a0*/  ENDCOLLECTIVE ;  /* 0x000000000000791b */ /* 0x003fea0003800000 */
.L_x_5621:
        /* <DEDUP_REMOVED lines=8> */
.L_x_5622:
[----:B------:R-:W-:Y:S01]  /*6a30*/  HFMA2 R12, -RZ, RZ, 0, 5.9604644775390625e-08 ;  /* 0x00000001ff0c7431 */ /* 0x000fe200000001ff */
[----:B------:R-:W-:-:S05]  /*6a40*/  MOV R23, R14 ;  /* 0x0000000e00177202 */ /* 0x000fca0000000f00 */
[----:B------:R-:W-:-:S05]  /*6a50*/  FADD.FTZ R18, R18, R23 ;  /* 0x0000001712127221 */ /* 0x000fca0000010000 */
[----:B------:R-:W-:-:S07]  /*6a60*/  MOV R13, R18 ;  /* 0x00000012000d7202 */ /* 0x000fce0000000f00 */
[----:B------:R-:W-:Y:S05]  /*6a70*/  WARPSYNC.COLLECTIVE R15, `(.L_x_5623) ;  /* 0x000000000f087348 */ /* 0x000fea0003c00000 */
[----:B------:R0:W1:Y:S02]  /*6a80*/  SHFL.BFLY P6, R14, R13, R12, R11 ;  /* 0x0c00000c0d0e7389 */ /* 0x00006400000c000b */
[----:B01----:R-:W-:Y:S05]  /*6a90*/  ENDCOLLECTIVE ;  /* 0x000000000000791b */ /* 0x003fea0003800000 */
.L_x_5623:
[----:B------:R-:W-:Y:S02]  /*6aa0*/  HFMA2 R12, -RZ, RZ, 0, 2.384185791015625e-07 ;  /* 0x00000004ff0c7431 */ /* 0x000fe400000001ff */
[----:B------:R-:W-:Y:S01]  /*6ab0*/  IMAD.MOV.U32 R13, RZ, RZ, RZ ;  /* 0x000000ffff0d7224 */ /* 0x000fe200078e00ff */
[----:B------:R-:W-:-:S07]  /*6ac0*/  MOV R23, R14 ;  /* 0x0000000e00177202 */ /* 0x000fce0000000f00 */
[----:B------:R-:W-:Y:S05]  /*6ad0*/  WARPSYNC.COLLECTIVE R15, `(.L_x_5624) ;  /* 0x000000000f087348 */ /* 0x000fea0003c00000 */
[----:B------:R0:W1:Y:S02]  /*6ae0*/  SHFL.BFLY P6, R14, R13, R12, R11 ;  /* 0x0c00000c0d0e7389 */ /* 0x00006400000c000b */
[----:B01----:R-:W-:Y:S05]  /*6af0*/  ENDCOLLECTIVE ;  /* 0x000000000000791b */ /* 0x003fea0003800000 */
.L_x_5624:
        /* <DEDUP_REMOVED lines=8> */
.L_x_5625:
[----:B------:R-:W-:Y:S02]  /*6b80*/  HFMA2 R12, -RZ, RZ, 0, 5.9604644775390625e-08 ;  /* 0x00000001ff0c7431 */ /* 0x000fe400000001ff */
[----:B------:R-:W-:-:S04]  /*6b90*/  IMAD.MOV.U32 R25, RZ, RZ, R14 ;  /* 0x000000ffff197224 */ /* 0x000fc800078e000e */
[----:B------:R-:W-:-:S05]  /*6ba0*/  FADD.FTZ R20, R20, R25 ;  /* 0x0000001914147221 */ /* 0x000fca0000010000 */
[----:B------:R-:W-:-:S07]  /*6bb0*/  MOV R13, R20 ;  /* 0x00000014000d7202 */ /* 0x000fce0000000f00 */
[----:B------:R-:W-:Y:S05]  /*6bc0*/  WARPSYNC.COLLECTIVE R15, `(.L_x_5626) ;  /* 0x000000000f087348 */ /* 0x000fea0003c00000 */
[----:B------:R0:W1:Y:S02]  /*6bd0*/  SHFL.BFLY P6, R14, R13, R12, R11 ;  /* 0x0c00000c0d0e7389 */ /* 0x00006400000c000b */
[----:B01----:R-:W-:Y:S05]  /*6be0*/  ENDCOLLECTIVE ;  /* 0x000000000000791b */ /* 0x003fea0003800000 */
.L_x_5626:
[----:B------:R-:W-:Y:S02]  /*6bf0*/  HFMA2 R13, -RZ, RZ, 0, 0 ;  /* 0x00000000ff0d7431 */ /* 0x000fe400000001ff */
[----:B------:R-:W-:Y:S01]  /*6c00*/  IMAD.MOV.U32 R12, RZ, RZ, 0x4 ;  /* 0x00000004ff0c7424 */ /* 0x000fe200078e00ff */
[----:B------:R-:W-:-:S07]  /*6c10*/  MOV R25, R14 ;  /* 0x0000000e00197202 */ /* 0x000fce0000000f00 */
[----:B------:R-:W-:Y:S05]  /*6c20*/  WARPSYNC.COLLECTIVE R15, `(.L_x_5627) ;  /* 0x000000000f087348 */ /* 0x000fea0003c00000 */
[----:B------:R0:W1:Y:S02]  /*6c30*/  SHFL.BFLY P6, R14, R13, R12, R11 ;  /* 0x0c00000c0d0e7389 */ /* 0x00006400000c000b */
[----:B01----:R-:W-:Y:S05]  /*6c40*/  ENDCOLLECTIVE ;  /* 0x000000000000791b */ /* 0x003fea0003800000 */
.L_x_5627:
        /* <DEDUP_REMOVED lines=8> */
.L_x_5628:
[----:B------:R-:W-:Y:S01]  /*6cd0*/  HFMA2 R12, -RZ, RZ, 0, 5.9604644775390625e-08 ;  /* 0x00000001ff0c7431 */ /* 0x000fe200000001ff */
[----:B------:R-:W-:-:S05]  /*6ce0*/  MOV R27, R14 ;  /* 0x0000000e001b7202 */ /* 0x000fca0000000f00 */
[----:B------:R-:W-:-:S04]  /*6cf0*/  FADD.FTZ R22, R22, R27 ;  /* 0x0000001b16167221 */ /* 0x000fc80000010000 */
[----:B------:R-:W-:-:S07]  /*6d00*/  IMAD.MOV.U32 R13, RZ, RZ, R22 ;  /* 0x000000ffff0d7224 */ /* 0x000fce00078e0016 */
[----:B------:R-:W-:Y:S05]  /*6d10*/  WARPSYNC.COLLECTIVE R15, `(.L_x_5629) ;  /* 0x000000000f087348 */ /* 0x000fea0003c00000 */
[----:B------:R0:W1:Y:S02]  /*6d20*/  SHFL.BFLY P6, R14, R13, R12, R11 ;  /* 0x0c00000c0d0e7389 */ /* 0x00006400000c000b */
[----:B01----:R-:W-:Y:S05]  /*6d30*/  ENDCOLLECTIVE ;  /* 0x000000000000791b */ /* 0x003fea0003800000 */
.L_x_5629:
[----:B------:R-:W-:Y:S01]  /*6d40*/  HFMA2 R13, -RZ, RZ, 0, 0 ;  /* 0x00000000ff0d7431 */ /* 0x000fe200000001ff */
[----:B------:R-:W-:Y:S02]  /*6d50*/  MOV R12, 0x4 ;  /* 0x00000004000c7802 */ /* 0x000fe40000000f00 */
[----:B------:R-:W-:-:S07]  /*6d60*/  MOV R27, R14 ;  /* 0x0000000e001b7202 */ /* 0x000fce0000000f00 */
[----:B------:R-:W-:Y:S05]  /*6d70*/  WARPSYNC.COLLECTIVE R15, `(.L_x_5630) ;  /* 0x000000000f087348 */ /* 0x000fea0003c00000 */
[----:B------:R0:W1:Y:S02]  /*6d80*/  SHFL.BFLY P6, R14, R13, R12, R11 ;  /* 0x0c00000c0d0e7389 */ /* 0x00006400000c000b */
[----:B01----:R-:W-:Y:S05]  /*6d90*/  ENDCOLLECTIVE ;  /* 0x000000000000791b */ /* 0x003fea0003800000 */
.L_x_5630:
        /* <DEDUP_REMOVED lines=8> */
.L_x_5631:
[----:B------:R-:W-:Y:S01]  /*6e20*/  IMAD.MOV.U32 R12, RZ, RZ, 0x1 ;  /* 0x00000001ff0c7424 */ /* 0x000fe200078e00ff */
[----:B------:R-:W-:-:S05]  /*6e30*/  MOV R29, R14 ;  /* 0x0000000e001d7202 */ /* 0x000fca0000000f00 */
[----:B------:R-:W-:-:S05]  /*6e40*/  FADD.FTZ R24, R24, R29 ;  /* 0x0000001d18187221 */ /* 0x000fca0000010000 */
[----:B------:R-:W-:-:S07]  /*6e50*/  MOV R13, R24 ;  /* 0x00000018000d7202 */ /* 0x000fce0000000f00 */
[----:B------:R-:W-:Y:S05]  /*6e60*/  WARPSYNC.COLLECTIVE R15, `(.L_x_5632) ;  /* 0x000000000f087348 */ /* 0x000fea0003c00000 */
[----:B------:R0:W1:Y:S02]  /*6e70*/  SHFL.BFLY P6, R14, R13, R12, R11 ;  /* 0x0c00000c0d0e7389 */ /* 0x00006400000c000b */
[----:B01----:R-:W-:Y:S05]  /*6e80*/  ENDCOLLECTIVE ;  /* 0x000000000000791b */ /* 0x003fea0003800000 */
.L_x_5632:
[----:B------:R-:W-:Y:S01]  /*6e90*/  HFMA2 R13, -RZ, RZ, 0, 0 ;  /* 0x00000000ff0d7431 */ /* 0x000fe200000001ff */
[----:B------:R-:W-:Y:S02]  /*6ea0*/  MOV R12, 0x4 ;  /* 0x00000004000c7802 */ /* 0x000fe40000000f00 */
[----:B------:R-:W-:-:S07]  /*6eb0*/  MOV R29, R14 ;  /* 0x0000000e001d7202 */ /* 0x000fce0000000f00 */
[----:B------:R-:W-:Y:S05]  /*6ec0*/  WARPSYNC.COLLECTIVE R15, `(.L_x_5633) ;  /* 0x000000000f087348 */ /* 0x000fea0003c00000 */
[----:B------:R0:W1:Y:S02]  /*6ed0*/  SHFL.BFLY P6, R14, R13, R12, R11 ;  /* 0x0c00000c0d0e7389 */ /* 0x00006400000c000b */
[----:B01----:R-:W-:Y:S05]  /*6ee0*/  ENDCOLLECTIVE ;  /* 0x000000000000791b */ /* 0x003fea0003800000 */
.L_x_5633:
        /* <DEDUP_REMOVED lines=8> */
.L_x_5634:
[----:B------:R-:W-:Y:S01]  /*6f70*/  HFMA2 R12, -RZ, RZ, 0, 5.9604644775390625e-08 ;  /* 0x00000001ff0c7431 */ /* 0x000fe200000001ff */
[----:B------:R-:W-:-:S05]  /*6f80*/  MOV R31, R14 ;  /* 0x0000000e001f7202 */ /* 0x000fca0000000f00 */
[----:B------:R-:W-:-:S05]  /*6f90*/  FADD.FTZ R26, R26, R31 ;  /* 0x0000001f1a1a7221 */ /* 0x000fca0000010000 */
[----:B------:R-:W-:-:S07]  /*6fa0*/  MOV R13, R26 ;  /* 0x0000001a000d7202 */ /* 0x000fce0000000f00 */
[----:B------:R-:W-:Y:S05]  /*6fb0*/  WARPSYNC.COLLECTIVE R15, `(.L_x_5635) ;  /* 0x000000000f087348 */ /* 0x000fea0003c00000 */
[----:B------:R0:W1:Y:S02]  /*6fc0*/  SHFL.BFLY P6, R14, R13, R12, R11 ;  /* 0x0c00000c0d0e7389 */ /* 0x00006400000c000b */
[----:B01----:R-:W-:Y:S05]  /*6fd0*/  ENDCOLLECTIVE ;  /* 0x000000000000791b */ /* 0x003fea0003800000 */
.L_x_5635:
[----:B------:R-:W-:Y:S01]  /*6fe0*/  HFMA2 R12, -RZ, RZ, 0, 2.384185791015625e-07 ;  /* 0x00000004ff0c7431 */ /* 0x000fe200000001ff */
[----:B------:R-:W-:Y:S01]  /*6ff0*/  MOV R13, RZ ;  /* 0x000000ff000d7202 */ /* 0x000fe20000000f00 */
[----:B------:R-:W-:-:S07]  /*7000*/  IMAD.MOV.U32 R31, RZ, RZ, R14 ;  /* 0x000000ffff1f7224 */ /* 0x000fce00078e000e */
[----:B------:R-:W-:Y:S05]  /*7010*/  WARPSYNC.COLLECTIVE R15, `(.L_x_5636) ;  /* 0x000000000f087348 */ /* 0x000fea0003c00000 */
[----:B------:R0:W1:Y:S02]  /*7020*/  SHFL.BFLY P6, R14, R13, R12, R11 ;  /* 0x0c00000c0d0e7389 */ /* 0x00006400000c000b */
[----:B01----:R-:W-:Y:S05]  /*7030*/  ENDCOLLECTIVE ;  /* 0x000000000000791b */ /* 0x003fea0003800000 */
.L_x_5636:
        /* <DEDUP_REMOVED lines=8> */
.L_x_5637:
[----:B------:R-:W-:Y:S01]  /*70c0*/  HFMA2 R12, -RZ, RZ, 0, 5.9604644775390625e-08 ;  /* 0x00000001ff0c7431 */ /* 0x000fe200000001ff */
[----:B------:R-:W-:-:S05]  /*70d0*/  MOV R33, R14 ;  /* 0x0000000e00217202 */ /* 0x000fca0000000f00 */
[----:B------:R-:W-:-:S05]  /*70e0*/  FADD.FTZ R28, R28, R33 ;  /* 0x000000211c1c7221 */ /* 0x000fca0000010000 */
[----:B------:R-:W-:-:S07]  /*70f0*/  MOV R13, R28 ;  /* 0x0000001c000d7202 */ /* 0x000fce0000000f00 */
[----:B------:R-:W-:Y:S05]  /*7100*/  WARPSYNC.COLLECTIVE R15, `(.L_x_5638) ;  /* 0x000000000f087348 */ /* 0x000fea0003c00000 */
[----:B------:R0:W1:Y:S02]  /*7110*/  SHFL.BFLY P6, R14, R13, R12, R11 ;  /* 0x0c00000c0d0e7389 */ /* 0x00006400000c000b */
[----:B01----:R-:W-:Y:S05]  /*7120*/  ENDCOLLECTIVE ;  /* 0x000000000000791b */ /* 0x003fea0003800000 */
.L_x_5638:
[----:B------:R-:W-:Y:S02]  /*7130*/  HFMA2 R13, -RZ, RZ, 0, 0 ;  /* 0x00000000ff0d7431 */ /* 0x000fe400000001ff */
[----:B------:R-:W-:Y:S01]  /*7140*/  IMAD.MOV.U32 R12, RZ, RZ, 0x4 ;  /* 0x00000004ff0c7424 */ /* 0x000fe200078e00ff */
[----:B------:R-:W-:-:S07]  /*7150*/  MOV R33, R14 ;  /* 0x0000000e00217202 */ /* 0x000fce0000000f00 */
[----:B------:R-:W-:Y:S05]  /*7160*/  WARPSYNC.COLLECTIVE R15, `(.L_x_5639) ;  /* 0x000000000f087348 */ /* 0x000fea0003c00000 */
[----:B------:R0:W1:Y:S02]  /*7170*/  SHFL.BFLY P6, R14, R13, R12, R11 ;  /* 0x0c00000c0d0e7389 */ /* 0x00006400000c000b */
[----:B01----:R-:W-:Y:S05]  /*7180*/  ENDCOLLECTIVE ;  /* 0x000000000000791b */ /* 0x003fea0003800000 */
.L_x_5639:
        /* <DEDUP_REMOVED lines=8> */
.L_x_5640:
[----:B------:R-:W-:Y:S01]  /*7210*/  IMAD.MOV.U32 R12, RZ, RZ, 0x1 ;  /* 0x00000001ff0c7424 */ /* 0x000fe200078e00ff */
[----:B------:R-:W-:-:S05]  /*7220*/  MOV R35, R14 ;  /* 0x0000000e00237202 */ /* 0x000fca0000000f00 */
[----:B------:R-:W-:-:S05]  /*7230*/  FADD.FTZ R30, R30, R35 ;  /* 0x000000231e1e7221 */ /* 0x000fca0000010000 */
[----:B------:R-:W-:-:S07]  /*7240*/  MOV R13, R30 ;  /* 0x0000001e000d7202 */ /* 0x000fce0000000f00 */
[----:B------:R-:W-:Y:S05]  /*7250*/  WARPSYNC.COLLECTIVE R15, `(.L_x_5641) ;  /* 0x000000000f087348 */ /* 0x000fea0003c00000 */
[----:B------:R0:W1:Y:S02]  /*7260*/  SHFL.BFLY P6, R14, R13, R12, R11 ;  /* 0x0c00000c0d0e7389 */ /* 0x00006400000c000b */
[----:B01----:R-:W-:Y:S05]  /*7270*/  ENDCOLLECTIVE ;  /* 0x000000000000791b */ /* 0x003fea0003800000 */
.L_x_5641:
[----:B------:R-:W-:Y:S01]  /*7280*/  HFMA2 R13, -RZ, RZ, 0, 0 ;  /* 0x00000000ff0d7431 */ /* 0x000fe200000001ff */
[----:B------:R-:W-:Y:S02]  /*7290*/  MOV R12, 0x4 ;  /* 0x00000004000c7802 */ /* 0x000fe40000000f00 */
[----:B------:R-:W-:-:S07]  /*72a0*/  MOV R35, R14 ;  /* 0x0000000e00237202 */ /* 0x000fce0000000f00 */
[----:B------:R-:W-:Y:S05]  /*72b0*/  WARPSYNC.COLLECTIVE R15, `(.L_x_5642) ;  /* 0x000000000f087348 */ /* 0x000fea0003c00000 */
[----:B------:R0:W1:Y:S02]  /*72c0*/  SHFL.BFLY P6, R14, R13, R12, R11 ;  /* 0x0c00000c0d0e7389 */ /* 0x00006400000c000b */
[----:B01----:R-:W-:Y:S05]  /*72d0*/  ENDCOLLECTIVE ;  /* 0x000000000000791b */ /* 0x003fea0003800000 */
.L_x_5642:
        /* <DEDUP_REMOVED lines=8> */
.L_x_5643:
[----:B------:R-:W-:Y:S01]  /*7360*/  HFMA2 R12, -RZ, RZ, 0, 5.9604644775390625e-08 ;  /* 0x00000001ff0c7431 */ /* 0x000fe200000001ff */
[----:B------:R-:W-:-:S05]  /*7370*/  MOV R37, R14 ;  /* 0x0000000e00257202 */ /* 0x000fca0000000f00 */
[----:B------:R-:W-:-:S05]  /*7380*/  FADD.FTZ R32, R32, R37 ;  /* 0x0000002520207221 */ /* 0x000fca0000010000 */
[----:B------:R-:W-:-:S07]  /*7390*/  MOV R13, R32 ;  /* 0x00000020000d7202 */ /* 0x000fce0000000f00 */
[----:B------:R-:W-:Y:S05]  /*73a0*/  WARPSYNC.COLLECTIVE R15, `(.L_x_5644) ;  /* 0x000000000f087348 */ /* 0x000fea0003c00000 */
[----:B------:R0:W1:Y:S02]  /*73b0*/  SHFL.BFLY P6, R14, R13, R12, R11 ;  /* 0x0c00000c0d0e7389 */ /* 0x00006400000c000b */
[----:B01----:R-:W-:Y:S05]  /*73c0*/  ENDCOLLECTIVE ;  /* 0x000000000000791b */ /* 0x003fea0003800000 */
.L_x_5644:
[----:B------:R-:W-:Y:S02]  /*73d0*/  HFMA2 R13, -RZ, RZ, 0, 0 ;  /* 0x00000000ff0d7431 */ /* 0x000fe400000001ff */
[----:B------:R-:W-:Y:S01]  /*73e0*/  IMAD.MOV.U32 R12, RZ, RZ, 0x4 ;  /* 0x00000004ff0c7424 */ /* 0x000fe200078e00ff */
[----:B------:R-:W-:-:S07]  /*73f0*/  MOV R37, R14 ;  /* 0x0000000e00257202 */ /* 0x000fce0000000f00 */
[----:B------:R-:W-:Y:S05]  /*7400*/  WARPSYNC.COLLECTIVE R15, `(.L_x_5645) ;  /* 0x000000000f087348 */ /* 0x000fea0003c00000 */
[----:B------:R0:W1:Y:S02]  /*7410*/  SHFL.BFLY P6, R14, R13, R12, R11 ;  /* 0x0c00000c0d0e7389 */ /* 0x00006400000c000b */
[----:B01----:R-:W-:Y:S05]  /*7420*/  ENDCOLLECTIVE ;  /* 0x000000000000791b */ /* 0x003fea0003800000 */
.L_x_5645:
        /* <DEDUP_REMOVED lines=8> */
.L_x_5646:
[----:B------:R-:W-:Y:S01]  /*74b0*/  IMAD.MOV.U32 R12, RZ, RZ, 0x1 ;  /* 0x00000001ff0c7424 */ /* 0x000fe200078e00ff */
[----:B------:R-:W-:-:S05]  /*74c0*/  MOV R39, R14 ;  /* 0x0000000e00277202 */ /* 0x000fca0000000f00 */
[----:B------:R-:W-:-:S05]  /*74d0*/  FADD.FTZ R34, R34, R39 ;  /* 0x0000002722227221 */ /* 0x000fca0000010000 */
[----:B------:R-:W-:-:S07]  /*74e0*/  MOV R13, R34 ;  /* 0x00000022000d7202 */ /* 0x000fce0000000f00 */
[----:B------:R-:W-:Y:S05]  /*74f0*/  WARPSYNC.COLLECTIVE R15, `(.L_x_5647) ;  /* 0x000000000f087348 */ /* 0x000fea0003c00000 */
[----:B------:R0:W1:Y:S02]  /*7500*/  SHFL.BFLY P6, R14, R13, R12, R11 ;  /* 0x0c00000c0d0e7389 */ /* 0x00006400000c000b */
[----:B01----:R-:W-:Y:S05]  /*7510*/  ENDCOLLECTIVE ;  /* 0x000000000000791b */ /* 0x003fea0003800000 */
.L_x_5647:
[----:B------:R-:W-:Y:S01]  /*7520*/  HFMA2 R13, -RZ, RZ, 0, 0 ;  /* 0x00000000ff0d7431 */ /* 0x000fe200000001ff */
[----:B------:R-:W-:Y:S02]  /*7530*/  MOV R12, 0x4 ;  /* 0x00000004000c7802 */ /* 0x000fe40000000f00 */
[----:B------:R-:W-:-:S07]  /*7540*/  MOV R39, R14 ;  /* 0x0000000e00277202 */ /* 0x000fce0000000f00 */
[----:B------:R-:W-:Y:S05]  /*7550*/  WARPSYNC.COLLECTIVE R15, `(.L_x_5648) ;  /* 0x000000000f087348 */ /* 0x000fea0003c00000 */
[----:B------:R0:W1:Y:S02]  /*7560*/  SHFL.BFLY P6, R14, R13, R12, R11 ;  /* 0x0c00000c0d0e7389 */ /* 0x00006400000c000b */
[----:B01----:R-:W-:Y:S05]  /*7570*/  ENDCOLLECTIVE ;  /* 0x000000000000791b */ /* 0x003fea0003800000 */
.L_x_5648:
        /* <DEDUP_REMOVED lines=8> */
.L_x_5649:
[----:B------:R-:W-:Y:S01]  /*7600*/  HFMA2 R12, -RZ, RZ, 0, 5.9604644775390625e-08 ;  /* 0x00000001ff0c7431 */ /* 0x000fe200000001ff */
[----:B------:R-:W-:-:S05]  /*7610*/  MOV R41, R14 ;  /* 0x0000000e00297202 */ /* 0x000fca0000000f00 */
[----:B------:R-:W-:-:S05]  /*7620*/  FADD.FTZ R36, R36, R41 ;  /* 0x0000002924247221 */ /* 0x000fca0000010000 */
[----:B------:R-:W-:-:S07]  /*7630*/  MOV R13, R36 ;  /* 0x00000024000d7202 */ /* 0x000fce0000000f00 */
[----:B------:R-:W-:Y:S05]  /*7640*/  WARPSYNC.COLLECTIVE R15, `(.L_x_5650) ;  /* 0x000000000f087348 */ /* 0x000fea0003c00000 */
[----:B------:R0:W1:Y:S02]  /*7650*/  SHFL.BFLY P6, R14, R13, R12, R11 ;  /* 0x0c00000c0d0e7389 */ /* 0x00006400000c000b */
[----:B01----:R-:W-:Y:S05]  /*7660*/  ENDCOLLECTIVE ;  /* 0x000000000000791b */ /* 0x003fea0003800000 */
.L_x_5650:
[----:B------:R-:W-:Y:S02]  /*7670*/  HFMA2 R13, -RZ, RZ, 0, 0 ;  /* 0x00000000ff0d7431 */ /* 0x000fe400000001ff */
[----:B------:R-:W-:Y:S01]  /*7680*/  IMAD.MOV.U32 R12, RZ, RZ, 0x4 ;  /* 0x00000004ff0c7424 */ /* 0x000fe200078e00ff */
[----:B------:R-:W-:-:S07]  /*7690*/  MOV R41, R14 ;  /* 0x0000000e00297202 */ /* 0x000fce0000000f00 */
[----:B------:R-:W-:Y:S05]  /*76a0*/  WARPSYNC.COLLECTIVE R15, `(.L_x_5651) ;  /* 0x000000000f087348 */ /* 0x000fea0003c00000 */
[----:B------:R0:W1:Y:S02]  /*76b0*/  SHFL.BFLY P6, R14, R13, R12, R11 ;  /* 0x0c00000c0d0e7389 */ /* 0x00006400000c000b */
[----:B01----:R-:W-:Y:S05]  /*76c0*/  ENDCOLLECTIVE ;  /* 0x000000000000791b */ /* 0x003fea0003800000 */
.L_x_5651:
        /* <DEDUP_REMOVED lines=8> */
.L_x_5652:
[----:B------:R-:W-:Y:S01]  /*7750*/  IMAD.MOV.U32 R12, RZ, RZ, 0x1 ;  /* 0x00000001ff0c7424 */ /* 0x000fe200078e00ff */
[----:B------:R-:W-:-:S05]  /*7760*/  MOV R57, R14 ;  /* 0x0000000e00397202 */ /* 0x000fca0000000f00 */
[----:B------:R-:W-:-:S05]  /*7770*/  FADD.FTZ R38, R38, R57 ;  /* 0x0000003926267221 */ /* 0x000fca0000010000 */
[----:B------:R-:W-:-:S07]  /*7780*/  MOV R13, R38 ;  /* 0x00000026000d7202 */ /* 0x000fce0000000f00 */
[----:B------:R-:W-:Y:S05]  /*7790*/  WARPSYNC.COLLECTIVE R15, `(.L_x_5653) ;  /* 0x000000000f087348 */ /* 0x000fea0003c00000 */
[----:B------:R0:W1:Y:S02]  /*77a0*/  SHFL.BFLY P6, R14, R13, R12, R11 ;  /* 0x0c00000c0d0e7389 */ /* 0x00006400000c000b */
[----:B01----:R-:W-:Y:S05]  /*77b0*/  ENDCOLLECTIVE ;  /* 0x000000000000791b */ /* 0x003fea0003800000 */
.L_x_5653:
[----:B------:R-:W-:Y:S01]  /*77c0*/  HFMA2 R13, -RZ, RZ, 0, 0 ;  /* 0x00000000ff0d7431 */ /* 0x000fe200000001ff */
[----:B------:R-:W-:Y:S02]  /*77d0*/  MOV R12, 0x4 ;  /* 0x00000004000c7802 */ /* 0x000fe40000000f00 */
[----:B------:R-:W-:-:S07]  /*77e0*/  MOV R71, R14 ;  /* 0x0000000e00477202 */ /* 0x000fce0000000f00 */
[----:B------:R-:W-:Y:S05]  /*77f0*/  WARPSYNC.COLLECTIVE R15, `(.L_x_5654) ;  /* 0x000000000f087348 */ /* 0x000fea0003c00000 */
[----:B------:R0:W1:Y:S02]  /*7800*/  SHFL.BFLY P6, R14, R13, R12, R11 ;  /* 0x0c00000c0d0e7389 */ /* 0x00006400000c000b */
[----:B01----:R-:W-:Y:S05]  /*7810*/  ENDCOLLECTIVE ;  /* 0x000000000000791b */ /* 0x003fea0003800000 */
.L_x_5654:
        /* <DEDUP_REMOVED lines=8> */
.L_x_5655:
[----:B------:R-:W-:Y:S01]  /*78a0*/  HFMA2 R12, -RZ, RZ, 0, 5.9604644775390625e-08 ;  /* 0x00000001ff0c7431 */ /* 0x000fe200000001ff */
[----:B------:R-:W-:-:S05]  /*78b0*/  MOV R55, R14 ;  /* 0x0000000e00377202 */ /* 0x000fca0000000f00 */
[----:B------:R-:W-:-:S05]  /*78c0*/  FADD.FTZ R40, R40, R55 ;  /* 0x0000003728287221 */ /* 0x000fca0000010000 */
[----:B------:R-:W-:-:S07]  /*78d0*/  MOV R13, R40 ;  /* 0x00000028000d7202 */ /* 0x000fce0000000f00 */
[----:B------:R-:W-:Y:S05]  /*78e0*/  WARPSYNC.COLLECTIVE R15, `(.L_x_5656) ;  /* 0x000000000f087348 */ /* 0x000fea0003c00000 */
[----:B------:R0:W1:Y:S02]  /*78f0*/  SHFL.BFLY P6, R14, R13, R12, R11 ;  /* 0x0c00000c0d0e7389 */ /* 0x00006400000c000b */
[----:B01----:R-:W-:Y:S05]  /*7900*/  ENDCOLLECTIVE ;  /* 0x000000000000791b */ /* 0x003fea0003800000 */
.L_x_5656:
[----:B------:R-:W-:Y:S02]  /*7910*/  HFMA2 R13, -RZ, RZ, 0, 0 ;  /* 0x00000000ff0d7431 */ /* 0x000fe400000001ff */
[----:B------:R-:W-:Y:S01]  /*7920*/  IMAD.MOV.U32 R12, RZ, RZ, 0x4 ;  /* 0x00000004ff0c7424 */ /* 0x000fe200078e00ff */
[----:B------:R-:W-:-:S07]  /*7930*/  MOV R67, R14 ;  /* 0x0000000e00437202 */ /* 0x000fce0000000f00 */
[----:B------:R-:W-:Y:S05]  /*7940*/  WARPSYNC.COLLECTIVE R15, `(.L_x_5657) ;  /* 0x000000000f087348 */ /* 0x000fea0003c00000 */
[----:B------:R0:W1:Y:S02]  /*7950*/  SHFL.BFLY P6, R14, R13, R12, R11 ;  /* 0x0c00000c0d0e7389 */ /* 0x00006400000c000b */
[----:B01----:R-:W-:Y:S05]  /*7960*/  ENDCOLLECTIVE ;  /* 0x000000000000791b */ /* 0x003fea0003800000 */
.L_x_5657:
        /* <DEDUP_REMOVED lines=8> */
.L_x_5658:
[----:B------:R-:W-:Y:S01]  /*79f0*/  IMAD.MOV.U32 R12, RZ, RZ, 0x1 ;  /* 0x00000001ff0c7424 */ /* 0x000fe200078e00ff */
[----:B------:R-:W-:-:S05]  /*7a00*/  MOV R53, R14 ;  /* 0x0000000e00357202 */ /* 0x000fca0000000f00 */
[----:B------:R-:W-:-:S05]  /*7a10*/  FADD.FTZ R42, R42, R53 ;  /* 0x000000352a2a7221 */ /* 0x000fca0000010000 */
[----:B------:R-:W-:-:S07]  /*7a20*/  MOV R13, R42 ;  /* 0x0000002a000d7202 */ /* 0x000fce0000000f00 */
[----:B------:R-:W-:Y:S05]  /*7a30*/  WARPSYNC.COLLECTIVE R15, `(.L_x_5659) ;  /* 0x000000000f087348 */ /* 0x000fea0003c00000 */
[----:B------:R0:W1:Y:S02]  /*7a40*/  SHFL.BFLY P6, R14, R13, R12, R11 ;  /* 0x0c00000c0d0e7389 */ /* 0x00006400000c000b */
[----:B01----:R-:W-:Y:S05]  /*7a50*/  ENDCOLLECTIVE ;  /* 0x000000000000791b */ /* 0x003fea0003800000 */
.L_x_5659:
[----:B------:R-:W-:Y:S01]  /*7a60*/  HFMA2 R13, -RZ, RZ, 0, 0 ;  /* 0x00000000ff0d7431 */ /* 0x000fe200000001ff */
[----:B------:R-:W-:Y:S02]  /*7a70*/  MOV R12, 0x4 ;  /* 0x00000004000c7802 */ /* 0x000fe40000000f00 */
[----:B------:R-:W-:-:S07]  /*7a80*/  MOV R63, R14 ;  /* 0x0000000e003f7202 */ /* 0x000fce0000000f00 */
[----:B------:R-:W-:Y:S05]  /*7a90*/  WARPSYNC.COLLECTIVE R15, `(.L_x_5660) ;  /* 0x000000000f087348 */ /* 0x000fea0003c00000 */
[----:B------:R0:W1:Y:S02]  /*7aa0*/  SHFL.BFLY P6, R14, R13, R12, R11 ;  /* 0x0c00000c0d0e7389 */ /* 0x00006400000c000b */
[----:B01----:R-:W-:Y:S05]  /*7ab0*/  ENDCOLLECTIVE ;  /* 0x000000000000791b */ /* 0x003fea0003800000 */
.L_x_5660:
        /* <DEDUP_REMOVED lines=8> */
.L_x_5661:
[----:B------:R-:W-:Y:S01]  /*7b40*/  HFMA2 R12, -RZ, RZ, 0, 5.9604644775390625e-08 ;  /* 0x00000001ff0c7431 */ /* 0x000fe200000001ff */
[----:B------:R-:W-:-:S05]  /*7b50*/  MOV R58, R14 ;  /* 0x0000000e003a7202 */ /* 0x000fca0000000f00 */
[----:B------:R-:W-:-:S05]  /*7b60*/  FADD.FTZ R43, R43, R58 ;  /* 0x0000003a2b2b7221 */ /* 0x000fca0000010000 */
[----:B------:R-:W-:-:S07]  /*7b70*/  MOV R13, R43 ;  /* 0x0000002b000d7202 */ /* 0x000fce0000000f00 */
[----:B------:R-:W-:Y:S05]  /*7b80*/  WARPSYNC.COLLECTIVE R15, `(.L_x_5662) ;  /* 0x000000000f087348 */ /* 0x000fea0003c00000 */
[----:B------:R0:W1:Y:S02]  /*7b90*/  SHFL.BFLY P6, R14, R13, R12, R11 ;  /* 0x0c00000c0d0e7389 */ /* 0x00006400000c000b */
[----:B01----:R-:W-:Y:S05]  /*7ba0*/  ENDCOLLECTIVE ;  /* 0x000000000000791b */ /* 0x003fea0003800000 */
.L_x_5662:
[----:B------:R-:W-:Y:S02]  /*7bb0*/  HFMA2 R13, -RZ, RZ, 0, 0 ;  /* 0x00000000ff0d7431 */ /* 0x000fe400000001ff */
[----:B------:R-:W-:Y:S01]  /*7bc0*/  IMAD.MOV.U32 R12, RZ, RZ, 0x4 ;  /* 0x00000004ff0c7424 */ /* 0x000fe200078e00ff */
[----:B------:R-:W-:-:S07]  /*7bd0*/  MOV R2, R14 ;  /* 0x0000000e00027202 */ /* 0x000fce0000000f00 */
[----:B------:R-:W-:Y:S05]  /*7be0*/  WARPSYNC.COLLECTIVE R15, `(.L_x_5663) ;  /* 0x000000000f087348 */ /* 0x000fea0003c00000 */
[----:B------:R0:W1:Y:S02]  /*7bf0*/  SHFL.BFLY P6, R14, R13, R12, R11 ;  /* 0x0c00000c0d0e7389 */ /* 0x00006400000c000b */
[----:B01----:R-:W-:Y:S05]  /*7c00*/  ENDCOLLECTIVE ;  /* 0x000000000000791b */ /* 0x003fea0003800000 */
.L_x_5663:
        /* <DEDUP_REMOVED lines=8> */
.L_x_5664:
[----:B------:R-:W-:Y:S01]  /*7c90*/  IMAD.MOV.U32 R12, RZ, RZ, 0x1 ;  /* 0x00000001ff0c7424 */ /* 0x000fe200078e00ff */
[----:B------:R-:W-:-:S05]  /*7ca0*/  MOV R3, R14 ;  /* 0x0000000e00037202 */ /* 0x000fca0000000f00 */
[----:B------:R-:W-:-:S05]  /*7cb0*/  FADD.FTZ R44, R44, R3 ;  /* 0x000000032c2c7221 */ /* 0x000fca0000010000 */
[----:B------:R-:W-:-:S07]  /*7cc0*/  MOV R13, R44 ;  /* 0x0000002c000d7202 */ /* 0x000fce0000000f00 */
[----:B------:R-:W-:Y:S05]  /*7cd0*/  WARPSYNC.COLLECTIVE R15, `(.L_x_5665) ;  /* 0x000000000f087348 */ /* 0x000fea0003c00000 */
[----:B------:R0:W1:Y:S02]  /*7ce0*/  SHFL.BFLY P6, R14, R13, R12, R11 ;  /* 0x0c00000c0d0e7389 */ /* 0x00006400000c000b */
[----:B01----:R-:W-:Y:S05]  /*7cf0*/  ENDCOLLECTIVE ;  /* 0x000000000000791b */ /* 0x003fea0003800000 */
.L_x_5665:
[----:B------:R-:W-:Y:S01]  /*7d00*/  HFMA2 R13, -RZ, RZ, 0, 0 ;  /* 0x00000000ff0d7431 */ /* 0x000fe200000001ff */
[----:B------:R-:W-:Y:S02]  /*7d10*/  MOV R12, 0x4 ;  /* 0x00000004000c7802 */ /* 0x000fe40000000f00 */
[----:B------:R-:W-:-:S07]  /*7d20*/  MOV R3, R14 ;  /* 0x0000000e00037202 */ /* 0x000fce0000000f00 */
[----:B------:R-:W-:Y:S05]  /*7d30*/  WARPSYNC.COLLECTIVE R15, `(.L_x_5666) ;  /* 0x000000000f087348 */ /* 0x000fea0003c00000 */
[----:B------:R0:W1:Y:S02]  /*7d40*/  SHFL.BFLY P6, R14, R13, R12, R11 ;  /* 0x0c00000c0d0e7389 */ /* 0x00006400000c000b */
[----:B01----:R-:W-:Y:S05]  /*7d50*/  ENDCOLLECTIVE ;  /* 0x000000000000791b */ /* 0x003fea0003800000 */
.L_x_5666:
        /* <DEDUP_REMOVED lines=8> */
.L_x_5667:
[----:B------:R-:W-:Y:S01]  /*7de0*/  HFMA2 R12, -RZ, RZ, 0, 5.9604644775390625e-08 ;  /* 0x00000001ff0c7431 */ /* 0x000fe200000001ff */
[----:B------:R-:W-:-:S05]  /*7df0*/  MOV R56, R14 ;  /* 0x0000000e00387202 */ /* 0x000fca0000000f00 */
[----:B------:R-:W-:-:S05]  /*7e00*/  FADD.FTZ R45, R45, R56 ;  /* 0x000000382d2d7221 */ /* 0x000fca0000010000 */
[----:B------:R-:W-:-:S07]  /*7e10*/  MOV R13, R45 ;  /* 0x0000002d000d7202 */ /* 0x000fce0000000f00 */
[----:B------:R-:W-:Y:S05]  /*7e20*/  WARPSYNC.COLLECTIVE R15, `(.L_x_5668) ;  /* 0x000000000f087348 */ /* 0x000fea0003c00000 */
[----:B------:R0:W1:Y:S02]  /*7e30*/  SHFL.BFLY P6, R14, R13, R12, R11 ;  /* 0x0c00000c0d0e7389 */ /* 0x00006400000c000b */
[----:B01----:R-:W-:Y:S05]  /*7e40*/  ENDCOLLECTIVE ;  /* 0x000000000000791b */ /* 0x003fea0003800000 */
.L_x_5668:
[----:B------:R-:W-:Y:S02]  /*7e50*/  HFMA2 R13, -RZ, RZ, 0, 0 ;  /* 0x00000000ff0d7431 */ /* 0x000fe400000001ff */
[----:B------:R-:W-:Y:S01]  /*7e60*/  IMAD.MOV.U32 R12, RZ, RZ, 0x4 ;  /* 0x00000004ff0c7424 */ /* 0x000fe200078e00ff */
[----:B------:R-:W-:-:S07]  /*7e70*/  MOV R76, R14 ;  /* 0x0000000e004c7202 */ /* 0x000fce0000000f00 */
[----:B------:R-:W-:Y:S05]  /*7e80*/  WARPSYNC.COLLECTIVE R15, `(.L_x_5669) ;  /* 0x000000000f087348 */ /* 0x000fea0003c00000 */
[----:B------:R0:W1:Y:S02]  /*7e90*/  SHFL.BFLY P6, R14, R13, R12, R11 ;  /* 0x0c00000c0d0e7389 */ /* 0x00006400000c000b */
[----:B01----:R-:W-:Y:S05]  /*7ea0*/  ENDCOLLECTIVE ;  /* 0x000000000000791b */ /* 0x003fea0003800000 */
.L_x_5669:
        /* <DEDUP_REMOVED lines=8> */
.L_x_5670:
[----:B------:R-:W-:Y:S01]  /*7f30*/  IMAD.MOV.U32 R12, RZ, RZ, 0x1 ;  /* 0x00000001ff0c7424 */ /* 0x000fe200078e00ff */
[----:B------:R-:W-:-:S05]  /*7f40*/  MOV R7, R14 ;  /* 0x0000000e00077202 */ /* 0x000fca0000000f00 */
[----:B------:R-:W-:-:S05]  /*7f50*/  FADD.FTZ R46, R46, R7 ;  /* 0x000000072e2e7221 */ /* 0x000fca0000010000 */
[----:B------:R-:W-:-:S07]  /*7f60*/  MOV R13, R46 ;  /* 0x0000002e000d7202 */ /* 0x000fce0000000f00 */
[----:B------:R-:W-:Y:S05]  /*7f70*/  WARPSYNC.COLLECTIVE R15, `(.L_x_5671) ;  /* 0x000000000f087348 */ /* 0x000fea0003c00000 */
[----:B------:R0:W1:Y:S02]  /*7f80*/  SHFL.BFLY P6, R14, R13, R12, R11 ;  /* 0x0c00000c0d0e7389 */ /* 0x00006400000c000b */
[----:B01----:R-:W-:Y:S05]  /*7f90*/  ENDCOLLECTIVE ;  /* 0x000000000000791b */ /* 0x003fea0003800000 */
.L_x_5671:
[----:B------:R-:W-:Y:S01]  /*7fa0*/  HFMA2 R13, -RZ, RZ, 0, 0 ;  /* 0x00000000ff0d7431 */ /* 0x000fe200000001ff */
[----:B------:R-:W-:Y:S02]  /*7fb0*/  MOV R12, 0x4 ;  /* 0x00000004000c7802 */ /* 0x000fe40000000f00 */
[----:B------:R-:W-:-:S07]  /*7fc0*/  MOV R7, R14 ;  /* 0x0000000e00077202 */ /* 0x000fce0000000f00 */
[----:B------:R-:W-:Y:S05]  /*7fd0*/  WARPSYNC.COLLECTIVE R15, `(.L_x_5672) ;  /* 0x000000000f087348 */ /* 0x000fea0003c00000 */
[----:B------:R0:W1:Y:S02]  /*7fe0*/  SHFL.BFLY P6, R14, R13, R12, R11 ;  /* 0x0c00000c0d0e7389 */ /* 0x00006400000c000b */
[----:B01----:R-:W-:Y:S05]  /*7ff0*/  ENDCOLLECTIVE ;  /* 0x000000000000791b */ /* 0x003fea0003800000 */
.L_x_5672:
        /* <DEDUP_REMOVED lines=8> */
.L_x_5673:
[----:B------:R-:W-:Y:S01]  /*8080*/  HFMA2 R12, -RZ, RZ, 0, 5.9604644775390625e-08 ;  /* 0x00000001ff0c7431 */ /* 0x000fe200000001ff */
[----:B------:R-:W-:-:S05]  /*8090*/  MOV R54, R14 ;  /* 0x0000000e00367202 */ /* 0x000fca0000000f00 */
[----:B------:R-:W-:-:S05]  /*80a0*/  FADD.FTZ R47, R47, R54 ;  /* 0x000000362f2f7221 */ /* 0x000fca0000010000 */
[----:B------:R-:W-:-:S07]  /*80b0*/  MOV R13, R47 ;  /* 0x0000002f000d7202 */ /* 0x000fce0000000f00 */
[----:B------:R-:W-:Y:S05]  /*80c0*/  WARPSYNC.COLLECTIVE R15, `(.L_x_5674) ;  /* 0x000000000f087348 */ /* 0x000fea0003c00000 */
[----:B------:R0:W1:Y:S02]  /*80d0*/  SHFL.BFLY P6, R14, R13, R12, R11 ;  /* 0x0c00000c0d0e7389 */ /* 0x00006400000c000b */
[----:B01----:R-:W-:Y:S05]  /*80e0*/  ENDCOLLECTIVE ;  /* 0x000000000000791b */ /* 0x003fea0003800000 */
.L_x_5674:
[----:B------:R-:W-:Y:S02]  /*80f0*/  HFMA2 R13, -RZ, RZ, 0, 0 ;  /* 0x00000000ff0d7431 */ /* 0x000fe400000001ff */
[----:B------:R-:W-:Y:S01]  /*8100*/  IMAD.MOV.U32 R12, RZ, RZ, 0x4 ;  /* 0x00000004ff0c7424 */ /* 0x000fe200078e00ff */
[----:B------:R-:W-:-:S07]  /*8110*/  MOV R9, R14 ;  /* 0x0000000e00097202 */ /* 0x000fce0000000f00 */
[----:B------:R-:W-:Y:S05]  /*8120*/  WARPSYNC.COLLECTIVE R15, `(.L_x_5675) ;  /* 0x000000000f087348 */ /* 0x000fea0003c00000 */
[----:B------:R0:W1:Y:S02]  /*8130*/  SHFL.BFLY P6, R14, R13, R12, R11 ;  /* 0x0c00000c0d0e7389 */ /* 0x00006400000c000b */
[----:B01----:R-:W-:Y:S05]  /*8140*/  ENDCOLLECTIVE ;  /* 0x000000000000791b */ /* 0x003fea0003800000 */
.L_x_5675:
        /* <DEDUP_REMOVED lines=8> */
.L_x_5676:
[----:B------:R-:W-:Y:S01]  /*81d0*/  IMAD.MOV.U32 R12, RZ, RZ, 0x1 ;  /* 0x00000001ff0c7424 */ /* 0x000fe200078e00ff */
[----:B------:R-:W-:-:S05]  /*81e0*/  MOV R17, R14 ;  /* 0x0000000e00117202 */ /* 0x000fca0000000f00 */
[----:B------:R-:W-:-:S05]  /*81f0*/  FADD.FTZ R48, R48, R17 ;  /* 0x0000001130307221 */ /* 0x000fca0000010000 */
[----:B------:R-:W-:-:S07]  /*8200*/  MOV R13, R48 ;  /* 0x00000030000d7202 */ /* 0x000fce0000000f00 */
[----:B------:R-:W-:Y:S05]  /*8210*/  WARPSYNC.COLLECTIVE R15, `(.L_x_5677) ;  /* 0x000000000f087348 */ /* 0x000fea0003c00000 */
[----:B------:R0:W1:Y:S02]  /*8220*/  SHFL.BFLY P6, R14, R13, R12, R11 ;  /* 0x0c00000c0d0e7389 */ /* 0x00006400000c000b */
[----:B01----:R-:W-:Y:S05]  /*8230*/  ENDCOLLECTIVE ;  /* 0x000000000000791b */ /* 0x003fea0003800000 */
.L_x_5677:
[----:B------:R-:W-:Y:S01]  /*8240*/  HFMA2 R13, -RZ, RZ, 0, 0 ;  /* 0x00000000ff0d7431 */ /* 0x000fe200000001ff */
[----:B------:R-:W-:Y:S02]  /*8250*/  MOV R12, 0x4 ;  /* 0x00000004000c7802 */ /* 0x000fe40000000f00 */
[----:B------:R-:W-:-:S07]  /*8260*/  MOV R17, R14 ;  /* 0x0000000e00117202 */ /* 0x000fce0000000f00 */
[----:B------:R-:W-:Y:S05]  /*8270*/  WARPSYNC.COLLECTIVE R15, `(.L_x_5678) ;  /* 0x000000000f087348 */ /* 0x000fea0003c00000 */
[----:B------:R0:W1:Y:S02]  /*8280*/  SHFL.BFLY P6, R14, R13, R12, R11 ;  /* 0x0c00000c0d0e7389 */ /* 0x00006400000c000b */
[----:B01----:R-:W-:Y:S05]  /*8290*/  ENDCOLLECTIVE ;  /* 0x000000000000791b */ /* 0x003fea0003800000 */
.L_x_5678:
        /* <DEDUP_REMOVED lines=8> */
.L_x_5679:
[----:B------:R-:W-:Y:S01]  /*8320*/  HFMA2 R12, -RZ, RZ, 0, 5.9604644775390625e-08 ;  /* 0x00000001ff0c7431 */ /* 0x000fe200000001ff */
[----:B------:R-:W-:-:S05]  /*8330*/  MOV R52, R14 ;  /* 0x0000000e00347202 */ /* 0x000fca0000000f00 */
[----:B------:R-:W-:-:S05]  /*8340*/  FADD.FTZ R49, R49, R52 ;  /* 0x0000003431317221 */ /* 0x000fca0000010000 */
[----:B------:R-:W-:-:S07]  /*8350*/  MOV R13, R49 ;  /* 0x00000031000d7202 */ /* 0x000fce0000000f00 */
[----:B------:R-:W-:Y:S05]  /*8360*/  WARPSYNC.COLLECTIVE R15, `(.L_x_5680) ;  /* 0x000000000f087348 */ /* 0x000fea0003c00000 */
[----:B------:R0:W1:Y:S02]  /*8370*/  SHFL.BFLY P6, R14, R13, R12, R11 ;  /* 0x0c00000c0d0e7389 */ /* 0x00006400000c000b */
[----:B01----:R-:W-:Y:S05]  /*8380*/  ENDCOLLECTIVE ;  /* 0x000000000000791b */ /* 0x003fea0003800000 */
.L_x_5680:
[----:B------:R-:W-:Y:S02]  /*8390*/  HFMA2 R13, -RZ, RZ, 0, 0 ;  /* 0x00000000ff0d7431 */ /* 0x000fe400000001ff */
[----:B------:R-:W-:Y:S01]  /*83a0*/  IMAD.MOV.U32 R12, RZ, RZ, 0x4 ;  /* 0x00000004ff0c7424 */ /* 0x000fe200078e00ff */
[----:B------:R-:W-:-:S07]  /*83b0*/  MOV R19, R14 ;  /* 0x0000000e00137202 */ /* 0x000fce0000000f00 */
[----:B------:R-:W-:Y:S05]  /*83c0*/  WARPSYNC.COLLECTIVE R15, `(.L_x_5681) ;  /* 0x000000000f087348 */ /* 0x000fea0003c00000 */
[----:B------:R0:W1:Y:S02]  /*83d0*/  SHFL.BFLY P6, R14, R13, R12, R11 ;  /* 0x0c00000c0d0e7389 */ /* 0x00006400000c000b */
[----:B01----:R-:W-:Y:S05]  /*83e0*/  ENDCOLLECTIVE ;  /* 0x000000000000791b */ /* 0x003fea0003800000 */
.L_x_5681:
        /* <DEDUP_REMOVED lines=8> */
.L_x_5682:
[----:B------:R-:W-:Y:S01]  /*8470*/  IMAD.MOV.U32 R12, RZ, RZ, 0x1 ;  /* 0x00000001ff0c7424 */ /* 0x000fe200078e00ff */
[----:B------:R-:W-:-:S05]  /*8480*/  MOV R21, R14 ;  /* 0x0000000e00157202 */ /* 0x000fca0000000f00 */
[----:B------:R-:W-:-:S05]  /*8490*/  FADD.FTZ R50, R50, R21 ;  /* 0x0000001532327221 */ /* 0x000fca0000010000 */
[----:B------:R-:W-:-:S07]  /*84a0*/  MOV R13, R50 ;  /* 0x00000032000d7202 */ /* 0x000fce0000000f00 */
[----:B------:R-:W-:Y:S05]  /*84b0*/  WARPSYNC.COLLECTIVE R15, `(.L_x_5683) ;  /* 0x000000000f087348 */ /* 0x000fea0003c00000 */
[----:B------:R0:W1:Y:S02]  /*84c0*/  SHFL.BFLY P6, R14, R13, R12, R11 ;  /* 0x0c00000c0d0e7389 */ /* 0x00006400000c000b */
[----:B01----:R-:W-:Y:S05]  /*84d0*/  ENDCOLLECTIVE ;  /* 0x000000000000791b */ /* 0x003fea0003800000 */
.L_x_5683:
[----:B------:R-:W-:Y:S01]  /*84e0*/  HFMA2 R13, -RZ, RZ, 0, 0 ;  /* 0x00000000ff0d7431 */ /* 0x000fe200000001ff */
[----:B------:R-:W-:Y:S02]  /*84f0*/  MOV R12, 0x4 ;  /* 0x00000004000c7802 */ /* 0x000fe40000000f00 */
[----:B------:R-:W-:-:S07]  /*8500*/  MOV R27, R14 ;  /* 0x0000000e001b7202 */ /* 0x000fce0000000f00 */
[----:B------:R-:W-:Y:S05]  /*8510*/  WARPSYNC.COLLECTIVE R15, `(.L_x_5684) ;  /* 0x000000000f087348 */ /* 0x000fea0003c00000 */
[----:B------:R0:W1:Y:S02]  /*8520*/  SHFL.BFLY P6, R14, R13, R12, R11 ;  /* 0x0c00000c0d0e7389 */ /* 0x00006400000c000b */
[----:B01----:R-:W-:Y:S05]  /*8530*/  ENDCOLLECTIVE ;  /* 0x000000000000791b */ /* 0x003fea0003800000 */
.L_x_5684:
[----:B------:R-:W-:Y:S01]  /*8540*/  FADD.FTZ R27, R50, R27 ;  /* 0x0000001b321b7221 */ /* 0x000fe20000010000 */
[----:B------:R-:W-:Y:S02]  /*8550*/  HFMA2 R12, -RZ, RZ, 0, 1.1920928955078125e-07 ;  /* 0x00000002ff0c7431 */ /* 0x000fe400000001ff */
[----:B------:R-:W-:-:S05]  /*8560*/  FADD.FTZ R51, RZ, R14 ;  /* 0x0000000eff337221 */ /* 0x000fca0000010000 */
[----:B------:R-:W-:-:S07]  /*8570*/  MOV R13, R51 ;  /* 0x00000033000d7202 */ /* 0x000fce0000000f00 */
[----:B------:R-:W-:Y:S05]  /*8580*/  WARPSYNC.COLLECTIVE R15, `(.L_x_5685) ;  /* 0x000000000f087348 */ /* 0x000fea0003c00000 */
[----:B------:R0:W1:Y:S02]  /*8590*/  SHFL.BFLY P6, R14, R13, R12, R11 ;  /* 0x0c00000c0d0e7389 */ /* 0x00006400000c000b */
[----:B01----:R-:W-:Y:S05]  /*85a0*/  ENDCOLLECTIVE ;  /* 0x000000000000791b */ /* 0x003fea0003800000 */
.L_x_5685:
[----:B------:R-:W-:Y:S01]  /*85b0*/  MOV R12, 0x1 ;  /* 0x00000001000c7802 */ /* 0x000fe20000000f00 */
[----:B------:R-:W-:-:S04]  /*85c0*/  FADD.FTZ R51, R51, R14 ;  /* 0x0000000e33337221 */ /* 0x000fc80000010000 */
[----:B------:R-:W-:-:S07]  /*85d0*/  IMAD.MOV.U32 R13, RZ, RZ, R51 ;  /* 0x000000ffff0d7224 */ /* 0x000fce00078e0033 */
[----:B------:R-:W-:Y:S05]  /*85e0*/  WARPSYNC.COLLECTIVE R15, `(.L_x_5686) ;  /* 0x000000000f087348 */ /* 0x000fea0003c00000 */
[----:B------:R0:W1:Y:S02]  /*85f0*/  SHFL.BFLY P6, R14, R13, R12, R11 ;  /* 0x0c00000c0d0e7389 */ /* 0x00006400000c000b */
[----:B01----:R-:W-:Y:S05]  /*8600*/  ENDCOLLECTIVE ;  /* 0x000000000000791b */ /* 0x003fea0003800000 */
.L_x_5686:
[----:B------:R-:W-:Y:S01]  /*8610*/  HFMA2 R13, -RZ, RZ, 0, 0 ;  /* 0x00000000ff0d7431 */ /* 0x000fe200000001ff */
[----:B------:R-:W-:Y:S02]  /*8620*/  MOV R12, 0x4 ;  /* 0x00000004000c7802 */ /* 0x000fe40000000f00 */
[----:B------:R-:W-:-:S07]  /*8630*/  MOV R29, R14 ;  /* 0x0000000e001d7202 */ /* 0x000fce0000000f00 */
[----:B------:R-:W-:Y:S05]  /*8640*/  WARPSYNC.COLLECTIVE R15, `(.L_x_5687) ;  /* 0x000000000f087348 */ /* 0x000fea0003c00000 */
[----:B------:R0:W1:Y:S02]  /*8650*/  SHFL.BFLY P6, R14, R13, R12, R11 ;  /* 0x0c00000c0d0e7389 */ /* 0x00006400000c000b */
[----:B01----:R-:W-:Y:S05]  /*8660*/  ENDCOLLECTIVE ;  /* 0x000000000000791b */ /* 0x003fea0003800000 */
.L_x_5687:
        /* <DEDUP_REMOVED lines=8> */
.L_x_5688:
[----:B------:R-:W-:Y:S02]  /*86f0*/  HFMA2 R12, -RZ, RZ, 0, 5.9604644775390625e-08 ;  /* 0x00000001ff0c7431 */ /* 0x000fe400000001ff */
[----:B------:R-:W-:-:S05]  /*8700*/  FADD.FTZ R52, R52, R14 ;  /* 0x0000000e34347221 */ /* 0x000fca0000010000 */
[----:B------:R-:W-:-:S07]  /*8710*/  MOV R13, R52 ;  /* 0x00000034000d7202 */ /* 0x000fce0000000f00 */
[----:B------:R-:W-:Y:S05]  /*8720*/  WARPSYNC.COLLECTIVE R15, `(.L_x_5689) ;  /* 0x000000000f087348 */ /* 0x000fea0003c00000 */
[----:B------:R0:W1:Y:S02]  /*8730*/  SHFL.BFLY P6, R14, R13, R12, R11 ;  /* 0x0c00000c0d0e7389 */ /* 0x00006400000c000b */
[----:B01----:R-:W-:Y:S05]  /*8740*/  ENDCOLLECTIVE ;  /* 0x000000000000791b */ /* 0x003fea0003800000 */
.L_x_5689:
[----:B------:R-:W-:Y:S02]  /*8750*/  HFMA2 R13, -RZ, RZ, 0, 0 ;  /* 0x00000000ff0d7431 */ /* 0x000fe400000001ff */
[----:B------:R-:W-:Y:S01]  /*8760*/  IMAD.MOV.U32 R12, RZ, RZ, 0x4 ;  /* 0x00000004ff0c7424 */ /* 0x000fe200078e00ff */
[----:B------:R-:W-:-:S07]  /*8770*/  MOV R31, R14 ;  /* 0x0000000e001f7202 */ /* 0x000fce0000000f00 */
[----:B------:R-:W-:Y:S05]  /*8780*/  WARPSYNC.COLLECTIVE R15, `(.L_x_5690) ;  /* 0x000000000f087348 */ /* 0x000fea0003c00000 */
[----:B------:R0:W1:Y:S02]  /*8790*/  SHFL.BFLY P6, R14, R13, R12, R11 ;  /* 0x0c00000c0d0e7389 */ /* 0x00006400000c000b */
[----:B01----:R-:W-:Y:S05]  /*87a0*/  ENDCOLLECTIVE ;  /* 0x000000000000791b */ /* 0x003fea0003800000 */
.L_x_5690:
        /* <DEDUP_REMOVED lines=8> */
.L_x_5691:
[----:B------:R-:W-:Y:S01]  /*8830*/  IMAD.MOV.U32 R12, RZ, RZ, 0x1 ;  /* 0x00000001ff0c7424 */ /* 0x000fe200078e00ff */
[----:B------:R-:W-:-:S05]  /*8840*/  MOV R25, R14 ;  /* 0x0000000e00197202 */ /* 0x000fca0000000f00 */
[----:B------:R-:W-:-:S05]  /*8850*/  FADD.FTZ R53, R53, R25 ;  /* 0x0000001935357221 */ /* 0x000fca0000010000 */
[----:B------:R-:W-:-:S07]  /*8860*/  MOV R13, R53 ;  /* 0x00000035000d7202 */ /* 0x000fce0000000f00 */
[----:B------:R-:W-:Y:S05]  /*8870*/  WARPSYNC.COLLECTIVE R15, `(.L_x_5692) ;  /* 0x000000000f087348 */ /* 0x000fea0003c00000 */
[----:B------:R0:W1:Y:S02]  /*8880*/  SHFL.BFLY P6, R14, R13, R12, R11 ;  /* 0x0c00000c0d0e7389 */ /* 0x00006400000c000b */
[----:B01----:R-:W-:Y:S05]  /*8890*/  ENDCOLLECTIVE ;  /* 0x000000000000791b */ /* 0x003fea0003800000 */
.L_x_5692:
[----:B------:R-:W-:Y:S01]  /*88a0*/  HFMA2 R13, -RZ, RZ, 0, 0 ;  /* 0x00000000ff0d7431 */ /* 0x000fe200000001ff */
[----:B------:R-:W-:Y:S02]  /*88b0*/  MOV R12, 0x4 ;  /* 0x00000004000c7802 */ /* 0x000fe40000000f00 */
[----:B------:R-:W-:-:S07]  /*88c0*/  MOV R3, R14 ;  /* 0x0000000e00037202 */ /* 0x000fce0000000f00 */
[----:B------:R-:W-:Y:S05]  /*88d0*/  WARPSYNC.COLLECTIVE R15, `(.L_x_5693) ;  /* 0x000000000f087348 */ /* 0x000fea0003c00000 */
[----:B------:R0:W1:Y:S02]  /*88e0*/  SHFL.BFLY P6, R14, R13, R12, R11 ;  /* 0x0c00000c0d0e7389 */ /* 0x00006400000c000b */
[----:B01----:R-:W-:Y:S05]  /*88f0*/  ENDCOLLECTIVE ;  /* 0x000000000000791b */ /* 0x003fea0003800000 */
.L_x_5693:
[----:B------:R-:W-:Y:S01]  /*8900*/  FADD.FTZ R53, R53, R3 ;  /* 0x0000000335357221 */ /* 0x000fe20000010000 */
[----:B------:R-:W-:Y:S02]  /*8910*/  HFMA2 R12, -RZ, RZ, 0, 1.1920928955078125e-07 ;  /* 0x00000002ff0c7431 */ /* 0x000fe400000001ff */
[----:B------:R-:W-:-:S05]  /*8920*/  FADD.FTZ R54, RZ, R14 ;  /* 0x0000000eff367221 */ /* 0x000fca0000010000 */
[----:B------:R-:W-:-:S07]  /*8930*/  MOV R13, R54 ;  /* 0x00000036000d7202 */ /* 0x000fce0000000f00 */
[----:B------:R-:W-:Y:S05]  /*8940*/  WARPSYNC.COLLECTIVE R15, `(.L_x_5694) ;  /* 0x000000000f087348 */ /* 0x000fea0003c00000 */
[----:B------:R0:W1:Y:S02]  /*8950*/  SHFL.BFLY P6, R14, R13, R12, R11 ;  /* 0x0c00000c0d0e7389 */ /* 0x00006400000c000b */
[----:B01----:R-:W-:Y:S05]  /*8960*/  ENDCOLLECTIVE ;  /* 0x000000000000791b */ /* 0x003fea0003800000 */
.L_x_5694:
[----:B------:R-:W-:Y:S02]  /*8970*/  HFMA2 R12, -RZ, RZ, 0, 5.9604644775390625e-08 ;  /* 0x00000001ff0c7431 */ /* 0x000fe400000001ff */
[----:B------:R-:W-:-:S04]  /*8980*/  IMAD.MOV.U32 R23, RZ, RZ, R14 ;  /* 0x000000ffff177224 */ /* 0x000fc800078e000e */
[----:B------:R-:W-:-:S05]  /*8990*/  FADD.FTZ R54, R54, R23 ;  /* 0x0000001736367221 */ /* 0x000fca0000010000 */
[----:B------:R-:W-:-:S07]  /*89a0*/  MOV R13, R54 ;  /* 0x00000036000d7202 */ /* 0x000fce0000000f00 */
[----:B------:R-:W-:Y:S05]  /*89b0*/  WARPSYNC.COLLECTIVE R15, `(.L_x_5695) ;  /* 0x000000000f087348 */ /* 0x000fea0003c00000 */
[----:B------:R0:W1:Y:S02]  /*89c0*/  SHFL.BFLY P6, R14, R13, R12, R11 ;  /* 0x0c00000c0d0e7389 */ /* 0x00006400000c000b */
[----:B01----:R-:W-:Y:S05]  /*89d0*/  ENDCOLLECTIVE ;  /* 0x000000000000791b */ /* 0x003fea0003800000 */
.L_x_5695:
[----:B------:R-:W-:Y:S01]  /*89e0*/  HFMA2 R13, -RZ, RZ, 0, 0 ;  /* 0x00000000ff0d7431 */ /* 0x000fe200000001ff */
[----:B------:R-:W-:Y:S02]  /*89f0*/  MOV R12, 0x4 ;  /* 0x00000004000c7802 */ /* 0x000fe40000000f00 */
[----:B------:R-:W-:-:S07]  /*8a00*/  MOV R23, R14 ;  /* 0x0000000e00177202 */ /* 0x000fce0000000f00 */
[----:B------:R-:W-:Y:S05]  /*8a10*/  WARPSYNC.COLLECTIVE R15, `(.L_x_5696) ;  /* 0x000000000f087348 */ /* 0x000fea0003c00000 */
[----:B------:R0:W1:Y:S02]  /*8a20*/  SHFL.BFLY P6, R14, R13, R12, R11 ;  /* 0x0c00000c0d0e7389 */ /* 0x00006400000c000b */
[----:B01----:R-:W-:Y:S05]  /*8a30*/  ENDCOLLECTIVE ;  /* 0x000000000000791b */ /* 0x003fea0003800000 */
.L_x_5696:
        /* <DEDUP_REMOVED lines=8> */
.L_x_5697:
[----:B------:R-:W-:Y:S01]  /*8ac0*/  HFMA2 R12, -RZ, RZ, 0, 5.9604644775390625e-08 ;  /* 0x00000001ff0c7431 */ /* 0x000fe200000001ff */
[----:B------:R-:W-:-:S05]  /*8ad0*/  MOV R21, R14 ;  /* 0x0000000e00157202 */ /* 0x000fca0000000f00 */
[----:B------:R-:W-:-:S05]  /*8ae0*/  FADD.FTZ R55, R55, R21 ;  /* 0x0000001537377221 */ /* 0x000fca0000010000 */
[----:B------:R-:W-:-:S07]  /*8af0*/  MOV R13, R55 ;  /* 0x00000037000d7202 */ /* 0x000fce0000000f00 */
[----:B------:R-:W-:Y:S05]  /*8b00*/  WARPSYNC.COLLECTIVE R15, `(.L_x_5698) ;  /* 0x000000000f087348 */ /* 0x000fea0003c00000 */
[----:B------:R0:W1:Y:S02]  /*8b10*/  SHFL.BFLY P6, R14, R13, R12, R11 ;  /* 0x0c00000c0d0e7389 */ /* 0x00006400000c000b */
[----:B01----:R-:W-:Y:S05]  /*8b20*/  ENDCOLLECTIVE ;  /* 0x000000000000791b */ /* 0x003fea0003800000 */
.L_x_5698:
[----:B------:R-:W-:Y:S01]  /*8b30*/  HFMA2 R12, -RZ, RZ, 0, 2.384185791015625e-07 ;  /* 0x00000004ff0c7431 */ /* 0x000fe200000001ff */
[----:B------:R-:W-:Y:S01]  /*8b40*/  MOV R13, RZ ;  /* 0x000000ff000d7202 */ /* 0x000fe20000000f00 */
[----:B------:R-:W-:-:S07]  /*8b50*/  IMAD.MOV.U32 R76, RZ, RZ, R14 ;  /* 0x000000ffff4c7224 */ /* 0x000fce00078e000e */
[----:B------:R-:W-:Y:S05]  /*8b60*/  WARPSYNC.COLLECTIVE R15, `(.L_x_5699) ;  /* 0x000000000f087348 */ /* 0x000fea0003c00000 */
[----:B------:R0:W1:Y:S02]  /*8b70*/  SHFL.BFLY P6, R14, R13, R12, R11 ;  /* 0x0c00000c0d0e7389 */ /* 0x00006400000c000b */
[----:B01----:R-:W-:Y:S05]  /*8b80*/  ENDCOLLECTIVE ;  /* 0x000000000000791b */ /* 0x003fea0003800000 */
.L_x_5699:
[----:B------:R-:W-:Y:S01]  /*8b90*/  HFMA2 R12, -RZ, RZ, 0, 1.1920928955078125e-07 ;  /* 0x00000002ff0c7431 */ /* 0x000fe200000001ff */
[----:B------:R-:W-:-:S05]  /*8ba0*/  MOV R56, R14 ;  /* 0x0000000e00387202 */ /* 0x000fca0000000f00 */
[----:B------:R-:W-:-:S05]  /*8bb0*/  FADD.FTZ R56, RZ, R56 ;  /* 0x00000038ff387221 */ /* 0x000fca0000010000 */
[----:B------:R-:W-:-:S07]  /*8bc0*/  MOV R13, R56 ;  /* 0x00000038000d7202 */ /* 0x000fce0000000f00 */
[----:B------:R-:W-:Y:S05]  /*8bd0*/  WARPSYNC.COLLECTIVE R15, `(.L_x_5700) ;  /* 0x000000000f087348 */ /* 0x000fea0003c00000 */
[----:B------:R0:W1:Y:S02]  /*8be0*/  SHFL.BFLY P6, R14, R13, R12, R11 ;  /* 0x0c00000c0d0e7389 */ /* 0x00006400000c000b */
[----:B01----:R-:W-:Y:S05]  /*8bf0*/  ENDCOLLECTIVE ;  /* 0x000000000000791b */ /* 0x003fea0003800000 */
.L_x_5700:
[----:B------:R-:W-:Y:S02]  /*8c00*/  HFMA2 R12, -RZ, RZ, 0, 5.9604644775390625e-08 ;  /* 0x00000001ff0c7431 */ /* 0x000fe400000001ff */
[----:B------:R-:W-:-:S04]  /*8c10*/  IMAD.MOV.U32 R19, RZ, RZ, R14 ;  /* 0x000000ffff137224 */ /* 0x000fc800078e000e */
[----:B------:R-:W-:-:S05]  /*8c20*/  FADD.FTZ R56, R56, R19 ;  /* 0x0000001338387221 */ /* 0x000fca0000010000 */
[----:B------:R-:W-:-:S07]  /*8c30*/  MOV R13, R56 ;  /* 0x00000038000d7202 */ /* 0x000fce0000000f00 */
[----:B------:R-:W-:Y:S05]  /*8c40*/  WARPSYNC.COLLECTIVE R15, `(.L_x_5701) ;  /* 0x000000000f087348 */ /* 0x000fea0003c00000 */
[----:B------:R0:W1:Y:S02]  /*8c50*/  SHFL.BFLY P6, R14, R13, R12, R11 ;  /* 0x0c00000c0d0e7389 */ /* 0x00006400000c000b */
[----:B01----:R-:W-:Y:S05]  /*8c60*/  ENDCOLLECTIVE ;  /* 0x000000000000791b */ /* 0x003fea0003800000 */
.L_x_5701:
[----:B------:R-:W-:Y:S01]  /*8c70*/  HFMA2 R13, -RZ, RZ, 0, 0 ;  /* 0x00000000ff0d7431 */ /* 0x000fe200000001ff */
[----:B------:R-:W-:Y:S02]  /*8c80*/  MOV R12, 0x4 ;  /* 0x00000004000c7802 */ /* 0x000fe40000000f00 */
[----:B------:R-:W-:-:S07]  /*8c90*/  MOV R19, R14 ;  /* 0x0000000e00137202 */ /* 0x000fce0000000f00 */
[----:B------:R-:W-:Y:S05]  /*8ca0*/  WARPSYNC.COLLECTIVE R15, `(.L_x_5702) ;  /* 0x000000000f087348 */ /* 0x000fea0003c00000 */
[----:B------:R0:W1:Y:S02]  /*8cb0*/  SHFL.BFLY P6, R14, R13, R12, R11 ;  /* 0x0c00000c0d0e7389 */ /* 0x00006400000c000b */
[----:B01----:R-:W-:Y:S05]  /*8cc0*/  ENDCOLLECTIVE ;  /* 0x000000000000791b */ /* 0x003fea0003800000 */
.L_x_5702:
        /* <DEDUP_REMOVED lines=8> */
.L_x_5703:
[----:B------:R-:W-:Y:S01]  /*8d50*/  HFMA2 R12, -RZ, RZ, 0, 5.9604644775390625e-08 ;  /* 0x00000001ff0c7431 */ /* 0x000fe200000001ff */
[----:B------:R-:W-:-:S05]  /*8d60*/  MOV R17, R14 ;  /* 0x0000000e00117202 */ /* 0x000fca0000000f00 */
[----:B------:R-:W-:-:S05]  /*8d70*/  FADD.FTZ R57, R57, R17 ;  /* 0x0000001139397221 */ /* 0x000fca0000010000 */
[----:B------:R-:W-:-:S07]  /*8d80*/  MOV R13, R57 ;  /* 0x00000039000d7202 */ /* 0x000fce0000000f00 */
[----:B------:R-:W-:Y:S05]  /*8d90*/  WARPSYNC.COLLECTIVE R15, `(.L_x_5704) ;  /* 0x000000000f087348 */ /* 0x000fea0003c00000 */
[----:B------:R0:W1:Y:S02]  /*8da0*/  SHFL.BFLY P6, R14, R13, R12, R11 ;  /* 0x0c00000c0d0e7389 */ /* 0x00006400000c000b */
[----:B01----:R-:W-:Y:S05]  /*8db0*/  ENDCOLLECTIVE ;  /* 0x000000000000791b */ /* 0x003fea0003800000 */
.L_x_5704:
[----:B------:R-:W-:Y:S01]  /*8dc0*/  HFMA2 R12, -RZ, RZ, 0, 2.384185791015625e-07 ;  /* 0x00000004ff0c7431 */ /* 0x000fe200000001ff */
[----:B------:R-:W-:Y:S01]  /*8dd0*/  MOV R13, RZ ;  /* 0x000000ff000d7202 */ /* 0x000fe20000000f00 */
[----:B------:R-:W-:-:S07]  /*8de0*/  IMAD.MOV.U32 R50, RZ, RZ, R14 ;  /* 0x000000ffff327224 */ /* 0x000fce00078e000e */
[----:B------:R-:W-:Y:S05]  /*8df0*/  WARPSYNC.COLLECTIVE R15, `(.L_x_5705) ;  /* 0x000000000f087348 */ /* 0x000fea0003c00000 */
[----:B------:R0:W1:Y:S02]  /*8e00*/  SHFL.BFLY P6, R14, R13, R12, R11 ;  /* 0x0c00000c0d0e7389 */ /* 0x00006400000c000b */
[----:B01----:R-:W-:Y:S05]  /*8e10*/  ENDCOLLECTIVE ;  /* 0x000000000000791b */ /* 0x003fea0003800000 */
.L_x_5705:
        /* <DEDUP_REMOVED lines=8> */
.L_x_5706:
[----:B------:R-:W-:Y:S02]  /*8ea0*/  HFMA2 R12, -RZ, RZ, 0, 5.9604644775390625e-08 ;  /* 0x00000001ff0c7431 */ /* 0x000fe400000001ff */
[----:B------:R-:W-:-:S04]  /*8eb0*/  IMAD.MOV.U32 R9, RZ, RZ, R14 ;  /* 0x000000ffff097224 */ /* 0x000fc800078e000e */
[----:B------:R-:W-:Y:S01]  /*8ec0*/  FADD.FTZ R58, R58, R9 ;  /* 0x000000093a3a7221 */ /* 0x000fe20000010000 */
[----:B------:R-:W-:-:S04]  /*8ed0*/  FADD.FTZ R9, R55, R76 ;  /* 0x0000004c37097221 */ /* 0x000fc80000010000 */
[----:B------:R-:W-:-:S07]  /*8ee0*/  MOV R13, R58 ;  /* 0x0000003a000d7202 */ /* 0x000fce0000000f00 */
[----:B------:R-:W-:Y:S05]  /*8ef0*/  WARPSYNC.COLLECTIVE R15, `(.L_x_5707) ;  /* 0x000000000f087348 */ /* 0x000fea0003c00000 */
[----:B------:R0:W1:Y:S02]  /*8f00*/  SHFL.BFLY P6, R14, R13, R12, R11 ;  /* 0x0c00000c0d0e7389 */ /* 0x00006400000c000b */
[----:B01----:R-:W-:Y:S05]  /*8f10*/  ENDCOLLECTIVE ;  /* 0x000000000000791b */ /* 0x003fea0003800000 */
.L_x_5707:
[----:B------:R-:W-:Y:S01]  /*8f20*/  HFMA2 R13, -RZ, RZ, 0, 0 ;  /* 0x00000000ff0d7431 */ /* 0x000fe200000001ff */
[----:B------:R-:W-:Y:S02]  /*8f30*/  MOV R12, 0x4 ;  /* 0x00000004000c7802 */ /* 0x000fe40000000f00 */
[----:B------:R-:W-:-:S07]  /*8f40*/  MOV R17, R14 ;  /* 0x0000000e00117202 */ /* 0x000fce0000000f00 */
[----:B------:R-:W-:Y:S05]  /*8f50*/  WARPSYNC.COLLECTIVE R15, `(.L_x_5708) ;  /* 0x000000000f087348 */ /* 0x000fea0003c00000 */
[----:B------:R0:W1:Y:S02]  /*8f60*/  SHFL.BFLY P6, R14, R13, R12, R11 ;  /* 0x0c00000c0d0e7389 */ /* 0x00006400000c000b */
[----:B01----:R-:W-:Y:S05]  /*8f70*/  ENDCOLLECTIVE ;  /* 0x000000000000791b */ /* 0x003fea0003800000 */
.L_x_5708:
        /* <DEDUP_REMOVED lines=8> */
.L_x_5709:
[----:B------:R-:W-:Y:S01]  /*9000*/  HFMA2 R12, -RZ, RZ, 0, 5.9604644775390625e-08 ;  /* 0x00000001ff0c7431 */ /* 0x000fe200000001ff */
[----:B------:R-:W-:-:S05]  /*9010*/  MOV R7, R14 ;  /* 0x0000000e00077202 */ /* 0x000fca0000000f00 */
[----:B------:R-:W-:-:S05]  /*9020*/  FADD.FTZ R59, R59, R7 ;  /* 0x000000073b3b7221 */ /* 0x000fca0000010000 */
[----:B------:R-:W-:-:S07]  /*9030*/  MOV R13, R59 ;  /* 0x0000003b000d7202 */ /* 0x000fce0000000f00 */
[----:B------:R-:W-:Y:S05]  /*9040*/  WARPSYNC.COLLECTIVE R15, `(.L_x_5710) ;  /* 0x000000000f087348 */ /* 0x000fea0003c00000 */
[----:B------:R0:W1:Y:S02]  /*9050*/  SHFL.BFLY P6, R14, R13, R12, R11 ;  /* 0x0c00000c0d0e7389 */ /* 0x00006400000c000b */
[----:B01----:R-:W-:Y:S05]  /*9060*/  ENDCOLLECTIVE ;  /* 0x000000000000791b */ /* 0x003fea0003800000 */
.L_x_5710:
[----:B------:R-:W-:Y:S01]  /*9070*/  HFMA2 R12, -RZ, RZ, 0, 2.384185791015625e-07 ;  /* 0x00000004ff0c7431 */ /* 0x000fe200000001ff */
[----:B------:R-:W-:Y:S01]  /*9080*/  MOV R13, RZ ;  /* 0x000000ff000d7202 */ /* 0x000fe20000000f00 */
[----:B------:R-:W-:-:S07]  /*9090*/  IMAD.MOV.U32 R52, RZ, RZ, R14 ;  /* 0x000000ffff347224 */ /* 0x000fce00078e000e */
[----:B------:R-:W-:Y:S05]  /*90a0*/  WARPSYNC.COLLECTIVE R15, `(.L_x_5711) ;  /* 0x000000000f087348 */ /* 0x000fea0003c00000 */
[----:B------:R0:W1:Y:S02]  /*90b0*/  SHFL.BFLY P6, R14, R13, R12, R11 ;  /* 0x0c00000c0d0e7389 */ /* 0x00006400000c000b */
[----:B01----:R-:W-:Y:S05]  /*90c0*/  ENDCOLLECTIVE ;  /* 0x000000000000791b */ /* 0x003fea0003800000 */
.L_x_5711:
        /* <DEDUP_REMOVED lines=8> */
.L_x_5712:
[----:B------:R-:W-:Y:S02]  /*9150*/  HFMA2 R12, -RZ, RZ, 0, 5.9604644775390625e-08 ;  /* 0x00000001ff0c7431 */ /* 0x000fe400000001ff */
[----:B------:R-:W-:-:S04]  /*9160*/  IMAD.MOV.U32 R3, RZ, RZ, R14 ;  /* 0x000000ffff037224 */ /* 0x000fc800078e000e */
[----:B------:R-:W-:-:S05]  /*9170*/  FADD.FTZ R60, R60, R3 ;  /* 0x000000033c3c7221 */ /* 0x000fca0000010000 */
[----:B------:R-:W-:-:S07]  /*9180*/  MOV R13, R60 ;  /* 0x0000003c000d7202 */ /* 0x000fce0000000f00 */
[----:B------:R-:W-:Y:S05]  /*9190*/  WARPSYNC.COLLECTIVE R15, `(.L_x_5713) ;  /* 0x000000000f087348 */ /* 0x000fea0003c00000 */
[----:B------:R0:W1:Y:S02]  /*91a0*/  SHFL.BFLY P6, R14, R13, R12, R11 ;  /* 0x0c00000c0d0e7389 */ /* 0x00006400000c000b */
[----:B01----:R-:W-:Y:S05]  /*91b0*/  ENDCOLLECTIVE ;  /* 0x000000000000791b */ /* 0x003fea0003800000 */
.L_x_5713:
[----:B------:R-:W-:Y:S01]  /*91c0*/  HFMA2 R13, -RZ, RZ, 0, 0 ;  /* 0x00000000ff0d7431 */ /* 0x000fe200000001ff */
[----:B------:R-:W-:Y:S02]  /*91d0*/  MOV R12, 0x4 ;  /* 0x00000004000c7802 */ /* 0x000fe40000000f00 */
[----:B------:R-:W-:-:S07]  /*91e0*/  MOV R3, R14 ;  /* 0x0000000e00037202 */ /* 0x000fce0000000f00 */
[----:B------:R-:W-:Y:S05]  /*91f0*/  WARPSYNC.COLLECTIVE R15, `(.L_x_5714) ;  /* 0x000000000f087348 */ /* 0x000fea0003c00000 */
[----:B------:R0:W1:Y:S02]  /*9200*/  SHFL.BFLY P6, R14, R13, R12, R11 ;  /* 0x0c00000c0d0e7389 */ /* 0x00006400000c000b */
[----:B01----:R-:W-:Y:S05]  /*9210*/  ENDCOLLECTIVE ;  /* 0x000000000000791b */ /* 0x003fea0003800000 */
.L_x_5714:
        /* <DEDUP_REMOVED lines=8> */
.L_x_5715:
[----:B------:R-:W-:Y:S01]  /*92a0*/  HFMA2 R12, -RZ, RZ, 0, 5.9604644775390625e-08 ;  /* 0x00000001ff0c7431 */ /* 0x000fe200000001ff */
[----:B------:R-:W-:-:S05]  /*92b0*/  MOV R76, R14 ;  /* 0x0000000e004c7202 */ /* 0x000fca0000000f00 */
[----:B------:R-:W-:-:S05]  /*92c0*/  FADD.FTZ R61, R61, R76 ;  /* 0x0000004c3d3d7221 */ /* 0x000fca0000010000 */
[----:B------:R-:W-:-:S07]  /*92d0*/  MOV R13, R61 ;  /* 0x0000003d000d7202 */ /* 0x000fce0000000f00 */
[----:B------:R-:W-:Y:S05]  /*92e0*/  WARPSYNC.COLLECTIVE R15, `(.L_x_5716) ;  /* 0x000000000f087348 */ /* 0x000fea0003c00000 */
[----:B------:R0:W1:Y:S02]  /*92f0*/  SHFL.BFLY P6, R14, R13, R12, R11 ;  /* 0x0c00000c0d0e7389 */ /* 0x00006400000c000b */
[----:B01----:R-:W-:Y:S05]  /*9300*/  ENDCOLLECTIVE ;  /* 0x000000000000791b */ /* 0x003fea0003800000 */
.L_x_5716:
[----:B------:R-:W-:Y:S01]  /*9310*/  HFMA2 R12, -RZ, RZ, 0, 2.384185791015625e-07 ;  /* 0x00000004ff0c7431 */ /* 0x000fe200000001ff */
[----:B------:R-:W-:Y:S01]  /*9320*/  MOV R13, RZ ;  /* 0x000000ff000d7202 */ /* 0x000fe20000000f00 */
[----:B------:R-:W-:-:S07]  /*9330*/  IMAD.MOV.U32 R54, RZ, RZ, R14 ;  /* 0x000000ffff367224 */ /* 0x000fce00078e000e */
[----:B------:R-:W-:Y:S05]  /*9340*/  WARPSYNC.COLLECTIVE R15, `(.L_x_5717) ;  /* 0x000000000f087348 */ /* 0x000fea0003c00000 */
[----:B------:R0:W1:Y:S02]  /*9350*/  SHFL.BFLY P6, R14, R13, R12, R11 ;  /* 0x0c00000c0d0e7389 */ /* 0x00006400000c000b */
[----:B01----:R-:W-:Y:S05]  /*9360*/  ENDCOLLECTIVE ;  /* 0x000000000000791b */ /* 0x003fea0003800000 */
.L_x_5717:
        /* <DEDUP_REMOVED lines=8> */
.L_x_5718:
[----:B------:R-:W-:Y:S01]  /*93f0*/  MOV R12, 0x1 ;  /* 0x00000001000c7802 */ /* 0x000fe20000000f00 */
[----:B------:R-:W-:-:S04]  /*9400*/  FADD.FTZ R74, R74, R14 ;  /* 0x0000000e4a4a7221 */ /* 0x000fc80000010000 */
[----:B------:R-:W-:-:S07]  /*9410*/  IMAD.MOV.U32 R13, RZ, RZ, R74 ;  /* 0x000000ffff0d7224 */ /* 0x000fce00078e004a */
[----:B------:R-:W-:Y:S05]  /*9420*/  WARPSYNC.COLLECTIVE R15, `(.L_x_5719) ;  /* 0x000000000f087348 */ /* 0x000fea0003c00000 */
[----:B------:R0:W1:Y:S02]  /*9430*/  SHFL.BFLY P6, R14, R13, R12, R11 ;  /* 0x0c00000c0d0e7389 */ /* 0x00006400000c000b */
[----:B01----:R-:W-:Y:S05]  /*9440*/  ENDCOLLECTIVE ;  /* 0x000000000000791b */ /* 0x003fea0003800000 */
.L_x_5719:
[----:B------:R-:W-:Y:S01]  /*9450*/  HFMA2 R13, -RZ, RZ, 0, 0 ;  /* 0x00000000ff0d7431 */ /* 0x000fe200000001ff */
[----:B------:R-:W-:Y:S02]  /*9460*/  MOV R12, 0x4 ;  /* 0x00000004000c7802 */ /* 0x000fe40000000f00 */
[----:B------:R-:W-:-:S07]  /*9470*/  MOV R33, R14 ;  /* 0x0000000e00217202 */ /* 0x000fce0000000f00 */
[----:B------:R-:W-:Y:S05]  /*9480*/  WARPSYNC.COLLECTIVE R15, `(.L_x_5720) ;  /* 0x000000000f087348 */ /* 0x000fea0003c00000 */
[----:B------:R0:W1:Y:S02]  /*9490*/  SHFL.BFLY P6, R14, R13, R12, R11 ;  /* 0x0c00000c0d0e7389 */ /* 0x00006400000c000b */
[----:B01----:R-:W-:Y:S05]  /*94a0*/  ENDCOLLECTIVE ;  /* 0x000000000000791b */ /* 0x003fea0003800000 */
.L_x_5720:
[----:B------:R-:W-:Y:S01]  /*94b0*/  FADD.FTZ R33, R74, R33 ;  /* 0x000000214a217221 */ /* 0x000fe20000010000 */
[----:B------:R-:W-:Y:S02]  /*94c0*/  IMAD.MOV.U32 R12, RZ, RZ, 0x2 ;  /* 0x00000002ff0c7424 */ /* 0x000fe400078e00ff */
[----:B------:R-:W-:-:S05]  /*94d0*/  FADD.FTZ R21, RZ, R14 ;  /* 0x0000000eff157221 */ /* 0x000fca0000010000 */
[----:B------:R-:W-:-:S07]  /*94e0*/  MOV R13, R21 ;  /* 0x00000015000d7202 */ /* 0x000fce0000000f00 */
[----:B------:R-:W-:Y:S05]  /*94f0*/  WARPSYNC.COLLECTIVE R15, `(.L_x_5721) ;  /* 0x000000000f087348 */ /* 0x000fea0003c00000 */
[----:B------:R0:W1:Y:S02]  /*9500*/  SHFL.BFLY P6, R14, R13, R12, R11 ;  /* 0x0c00000c0d0e7389 */ /* 0x00006400000c000b */
[----:B01----:R-:W-:Y:S05]  /*9510*/  ENDCOLLECTIVE ;  /* 0x000000000000791b */ /* 0x003fea0003800000 */
.L_x_5721:
[----:B------:R-:W-:Y:S02]  /*9520*/  HFMA2 R12, -RZ, RZ, 0, 5.9604644775390625e-08 ;  /* 0x00000001ff0c7431 */ /* 0x000fe400000001ff */
[----:B------:R-:W-:-:S05]  /*9530*/  FADD.FTZ R21, R21, R14 ;  /* 0x0000000e15157221 */ /* 0x000fca0000010000 */
[----:B------:R-:W-:-:S07]  /*9540*/  MOV R13, R21 ;  /* 0x00000015000d7202 */ /* 0x000fce0000000f00 */
[----:B------:R-:W-:Y:S05]  /*9550*/  WARPSYNC.COLLECTIVE R15, `(.L_x_5722) ;  /* 0x000000000f087348 */ /* 0x000fea0003c00000 */
[----:B------:R0:W1:Y:S02]  /*9560*/  SHFL.BFLY P6, R14, R13, R12, R11 ;  /* 0x0c00000c0d0e7389 */ /* 0x00006400000c000b */
[----:B01----:R-:W-:Y:S05]  /*9570*/  ENDCOLLECTIVE ;  /* 0x000000000000791b */ /* 0x003fea0003800000 */
.L_x_5722:
[----:B------:R-:W-:Y:S01]  /*9580*/  HFMA2 R12, -RZ, RZ, 0, 2.384185791015625e-07 ;  /* 0x00000004ff0c7431 */ /* 0x000fe200000001ff */
[----:B------:R-:W-:Y:S01]  /*9590*/  MOV R13, RZ ;  /* 0x000000ff000d7202 */ /* 0x000fe20000000f00 */
[----:B------:R-:W-:-:S07]  /*95a0*/  FADD.FTZ R35, R21, R14 ;  /* 0x0000000e15237221 */ /* 0x000fce0000010000 */
[----:B------:R-:W-:Y:S05]  /*95b0*/  WARPSYNC.COLLECTIVE R15, `(.L_x_5723) ;  /* 0x000000000f087348 */ /* 0x000fea0003c00000 */
[----:B------:R0:W1:Y:S02]  /*95c0*/  SHFL.BFLY P6, R14, R13, R12, R11 ;  /* 0x0c00000c0d0e7389 */ /* 0x00006400000c000b */
[----:B01----:R-:W-:Y:S05]  /*95d0*/  ENDCOLLECTIVE ;  /* 0x000000000000791b */ /* 0x003fea0003800000 */
.L_x_5723:
[----:B------:R-:W-:Y:S02]  /*95e0*/  IMAD.MOV.U32 R12, RZ, RZ, 0x2 ;  /* 0x00000002ff0c7424 */ /* 0x000fe400078e00ff */
[----:B------:R-:W-:-:S05]  /*95f0*/  FADD.FTZ R7, RZ, R14 ;  /* 0x0000000eff077221 */ /* 0x000fca0000010000 */
[----:B------:R-:W-:-:S07]  /*9600*/  MOV R13, R7 ;  /* 0x00000007000d7202 */ /* 0x000fce0000000f00 */
[----:B------:R-:W-:Y:S05]  /*9610*/  WARPSYNC.COLLECTIVE R15, `(.L_x_5724) ;  /* 0x000000000f087348 */ /* 0x000fea0003c00000 */
[----:B------:R0:W1:Y:S02]  /*9620*/  SHFL.BFLY P6, R14, R13, R12, R11 ;  /* 0x0c00000c0d0e7389 */ /* 0x00006400000c000b */
[----:B01----:R-:W-:Y:S05]  /*9630*/  ENDCOLLECTIVE ;  /* 0x000000000000791b */ /* 0x003fea0003800000 */
.L_x_5724:
[----:B------:R-:W-:Y:S01]  /*9640*/  HFMA2 R12, -RZ, RZ, 0, 5.9604644775390625e-08 ;  /* 0x00000001ff0c7431 */ /* 0x000fe200000001ff */
[----:B------:R-:W-:-:S05]  /*9650*/  MOV R25, R14 ;  /* 0x0000000e00197202 */ /* 0x000fca0000000f00 */
[----:B------:R-:W-:Y:S01]  /*9660*/  FADD.FTZ R25, R7, R25 ;  /* 0x0000001907197221 */ /* 0x000fe20000010000 */
[----:B------:R-:W-:-:S04]  /*9670*/  MOV R7, R2 ;  /* 0x0000000200077202 */ /* 0x000fc80000000f00 */
[----:B------:R-:W-:-:S07]  /*9680*/  MOV R13, R25 ;  /* 0x00000019000d7202 */ /* 0x000fce0000000f00 */
[----:B------:R-:W-:Y:S05]  /*9690*/  WARPSYNC.COLLECTIVE R15, `(.L_x_5725) ;  /* 0x000000000f087348 */ /* 0x000fea0003c00000 */
[----:B------:R0:W1:Y:S02]  /*96a0*/  SHFL.BFLY P6, R14, R13, R12, R11 ;  /* 0x0c00000c0d0e7389 */ /* 0x00006400000c000b */
[----:B01----:R-:W-:Y:S05]  /*96b0*/  ENDCOLLECTIVE ;  /* 0x000000000000791b */ /* 0x003fea0003800000 */
.L_x_5725:
[----:B------:R-:W-:Y:S01]  /*96c0*/  MOV R11, R3 ;  /* 0x00000003000b7202 */ /* 0x000fe20000000f00 */
[----:B------:R-:W-:Y:S06]  /*96d0*/  BRA `(.L_x_5726) ;  /* 0xffffffa400147947 */ /* 0x000fec000383ffff */
.L_x_5727:
        /* <DEDUP_REMOVED lines=10> */
.L_x_25690:


//--------------------- .text._ZN4vllm25paged_attention_v1_kernelIfhLi128ELi32ELi128ELNS_18Fp8KVCacheDataTypeE2ELb1EEEvPT_PKS2_PKT0_S8_ifPKiSA_iPKfiiiSC_SC_iiiii --------------------------
	.section	.text._ZN4vllm25paged_attention_v1_kernelIfhLi128ELi32ELi128ELNS_18Fp8KVCacheDataTypeE2ELb1EEEvPT_PKS2_PKT0_S8_ifPKiSA_iPKfiiiSC_SC_iiiii,"ax",@progbits
	.align	128
        .global         _ZN4vllm25paged_attention_v1_kernelIfhLi128ELi32ELi128ELNS_18Fp8KVCacheDataTypeE2ELb1EEEvPT_PKS2_PKT0_S8_ifPKiSA_iPKfiiiSC_SC_iiiii
        .type           _ZN4vllm25paged_attention_v1_kernelIfhLi128ELi32ELi128ELNS_18Fp8KVCacheDataTypeE2ELb1EEEvPT_PKS2_PKT0_S8_ifPKiSA_iPKfiiiSC_SC_iiiii,@function
        .size           _ZN4vllm25paged_attention_v1_kernelIfhLi128ELi32ELi128ELNS_18Fp8KVCacheDataTypeE2ELb1EEEvPT_PKS2_PKT0_S8_ifPKiSA_iPKfiiiSC_SC_iiiii,(.L_x_25691 - _ZN4vllm25paged_attention_v1_kernelIfhLi128ELi32ELi128ELNS_18Fp8KVCacheDataTypeE2ELb1EEEvPT_PKS2_PKT0_S8_ifPKiSA_iPKfiiiSC_SC_iiiii)
        .other          _ZN4vllm25paged_attention_v1_kernelIfhLi128ELi32ELi128ELNS_18Fp8KVCacheDataTypeE2ELb1EEEvPT_PKS2_PKT0_S8_ifPKiSA_iPKfiiiSC_SC_iiiii,@"STO_CUDA_ENTRY STV_DEFAULT"
_ZN4vllm25paged_attention_v1_kernelIfhLi128ELi32ELi128ELNS_18Fp8KVCacheDataTypeE2ELb1EEEvPT_PKS2_PKT0_S8_ifPKiSA_iPKfiiiSC_SC_iiiii:
.text._ZN4vllm25paged_attention_v1_kernelIfhLi128ELi32ELi128ELNS_18Fp8KVCacheDataTypeE2ELb1EEEvPT_PKS2_PKT0_S8_ifPKiSA_iPKfiiiSC_SC_iiiii:
        /* <DEDUP_REMOVED lines=18> */
[----:B---3--:R-:W-:Y:S02]  /*0120*/  IADD3 R6, PT, PT, R8, 0xffffffe, RZ ;  /* 0x0ffffffe08067810 */ /* 0x008fe40007ffe0ff */
[----:B-----5:R-:W-:Y:S02]  /*0130*/  SHF.R.U32.HI R30, RZ, 0x5, R31 ;  /* 0x00000005ff1e7819 */ /* 0x020fe4000001161f */
[----:B------:R1:W3:Y:S02]  /*0140*/  F2I.FTZ.U32.TRUNC.NTZ R7, R6 ;  /* 0x0000000600077305 */ /* 0x0002e4000021f000 */
[----:B-1----:R-:W-:Y:S01]  /*0150*/  HFMA2 R6, -RZ, RZ, 0, 0 ;  /* 0x00000000ff067431 */ /* 0x002fe200000001ff */
[----:B----4-:R-:W-:-:S04]  /*0160*/  @UP0 UIMAD UR4, UR41, UR4, UR40 ;  /* 0x00000004290402a4 */ /* 0x010fc8000f8e0228 */
[----:B------:R-:W-:Y:S01]  /*0170*/  @UP0 UIMAD UR38, UR4, UR5, 0x1 ;  /* 0x00000001042604a4 */ /* 0x000fe2000f8e0205 */
[----:B---3--:R-:W-:-:S05]  /*0180*/  IMAD R0, R7, R5, RZ ;  /* 0x0000000507007224 */ /* 0x008fca00078e02ff */
[----:B------:R-:W-:-:S05]  /*0190*/  IADD3 R11, PT, PT, -R0, RZ, RZ ;  /* 0x000000ff000b7210 */ /* 0x000fca0007ffe1ff */
[----:B------:R-:W-:Y:S01]  /*01a0*/  IMAD.HI.U32 R0, R7, R11, R6 ;  /* 0x0000000b07007227 */ /* 0x000fe200078e0006 */
[----:B------:R-:W-:Y:S03]  /*01b0*/  BAR.SYNC.DEFER_BLOCKING 0x0 ;  /* 0x0000000000007b1d */ /* 0x000fe60000010000 */
        /* <DEDUP_REMOVED lines=17> */
[----:B------:R-:W-:-:S11]  /*02d0*/  VIMNMX R8, PT, PT, R2, R3, PT ;  /* 0x0000000302087248 */ /* 0x000fd60003fe0100 */
[----:B------:R-:W-:Y:S02]  /*02e0*/  @P0 IADD3 R6, PT, PT, R6, 0x1, RZ ;  /* 0x0000000106060810 */ /* 0x000fe40007ffe0ff */
[----:B------:R-:W-:-:S03]  /*02f0*/  ISETP.GE.AND P0, PT, R30, R7, PT ;  /* 0x000000071e00720c */ /* 0x000fc60003f06270 */
        /* <DEDUP_REMOVED lines=14> */
[----:B0-----:R-:W-:Y:S01]  /*03e0*/  IMAD.MOV.U32 R2, RZ, RZ, RZ ;  /* 0x000000ffff027224 */ /* 0x001fe200078e00ff */
[----:B--2---:R-:W-:-:S05]  /*03f0*/  IADD3 R10, PT, PT, RZ, -R3, RZ ;  /* 0x80000003ff0a7210 */ /* 0x004fca0007ffe0ff */
[----:B------:R-:W-:Y:S01]  /*0400*/  IMAD R11, R10, R9, RZ ;  /* 0x000000090a0b7224 */ /* 0x000fe200078e02ff */
[----:B------:R-:W-:-:S03]  /*0410*/  IABS R10, UR41 ;  /* 0x00000029000a7c13 */ /* 0x000fc60008000000 */
[----:B------:R-:W-:-:S06]  /*0420*/  IMAD.HI.U32 R3, R3, R11, R2 ;  /* 0x0000000b03037227 */ /* 0x000fcc00078e0002 */
[----:B------:R-:W-:-:S05]  /*0430*/  IMAD.HI.U32 R3, R3, R10, RZ ;  /* 0x0000000a03037227 */ /* 0x000fca00078e00ff */
[----:B------:R-:W-:-:S05]  /*0440*/  IADD3 R4, PT, PT, -R3, RZ, RZ ;  /* 0x000000ff03047210 */ /* 0x000fca0007ffe1ff */
[----:B------:R-:W-:-:S05]  /*0450*/  IMAD R4, R9, R4, R10 ;  /* 0x0000000409047224 */ /* 0x000fca00078e020a */
[----:B------:R-:W-:-:S13]  /*0460*/  ISETP.GT.U32.AND P2, PT, R9, R4, PT ;  /* 0x000000040900720c */ /* 0x000fda0003f44070 */
[-C--:B------:R-:W-:Y:S02]  /*0470*/  @!P2 IADD3 R4, PT, PT, R4, -R9.reuse, RZ ;  /* 0x800000090404a210 */ /* 0x080fe40007ffe0ff */
[----:B------:R-:W-:Y:S02]  /*0480*/  @!P2 IADD3 R3, PT, PT, R3, 0x1, RZ ;  /* 0x000000010303a810 */ /* 0x000fe40007ffe0ff */
[----:B------:R-:W-:Y:S02]  /*0490*/  ISETP.GE.U32.AND P1, PT, R4, R9, PT ;  /* 0x000000090400720c */ /* 0x000fe40003f26070 */
[----:B------:R-:W-:-:S11]  /*04a0*/  ISETP.NE.AND P2, PT, RZ, UR6, PT ;  /* 0x00000006ff007c0c */ /* 0x000fd6000bf45270 */
[----:B------:R-:W-:-:S05]  /*04b0*/  @P1 VIADD R3, R3, 0x1 ;  /* 0x0000000103031836 */ /* 0x000fca0000000000 */
[----:B------:R-:W-:-:S04]  /*04c0*/  MOV R12, R3 ;  /* 0x00000003000c7202 */ /* 0x000fc80000000f00 */
[----:B------:R-:W-:Y:S02]  /*04d0*/  @!P3 IADD3 R12, PT, PT, -R12, RZ, RZ ;  /* 0x000000ff0c0cb210 */ /* 0x000fe40007ffe1ff */
[----:B------:R-:W-:-:S04]  /*04e0*/  @!P2 LOP3.LUT R12, RZ, UR6, RZ, 0x33, !PT ;  /* 0x00000006ff0cac12 */ /* 0x000fc8000f8e33ff */
[-C--:B------:R-:W-:Y:S02]  /*04f0*/  IABS R9, R12.reuse ;  /* 0x0000000c00097213 */ /* 0x080fe40000000000 */
[----:B------:R-:W-:Y:S02]  /*0500*/  IABS R14, R12 ;  /* 0x0000000c000e7213 */ /* 0x000fe40000000000 */
[----:B------:R-:W0:Y:S01]  /*0510*/  I2F.RP R4, R9 ;  /* 0x0000000900047306 */ /* 0x000e220000209400 */
[----:B------:R-:W-:-:S07]  /*0520*/  ISETP.NE.AND P2, PT, R12, RZ, PT ;  /* 0x000000ff0c00720c */ /* 0x000fce0003f45270 */
[----:B0-----:R-:W0:Y:S02]  /*0530*/  MUFU.RCP R4, R4 ;  /* 0x0000000400047308 */ /* 0x001e240000001000 */
[----:B0-----:R-:W-:Y:S02]  /*0540*/  IADD3 R2, PT, PT, R4, 0xffffffe, RZ ;  /* 0x0ffffffe04027810 */ /* 0x001fe40007ffe0ff */
[----:B------:R-:W-:-:S04]  /*0550*/  IADD3 R4, PT, PT, RZ, -R14, RZ ;  /* 0x8000000eff047210 */ /* 0x000fc80007ffe0ff */
[----:B------:R0:W2:Y:S02]  /*0560*/  F2I.FTZ.U32.TRUNC.NTZ R3, R2 ;  /* 0x0000000200037305 */ /* 0x0000a4000021f000 */
[----:B0-----:R-:W-:Y:S01]  /*0570*/  MOV R2, RZ ;  /* 0x000000ff00027202 */ /* 0x001fe20000000f00 */
[----:B--2---:R-:W-:-:S04]  /*0580*/  IMAD.MOV R10, RZ, RZ, -R3 ;  /* 0x000000ffff0a7224 */ /* 0x004fc800078e0a03 */
[----:B------:R-:W-:Y:S01]  /*0590*/  IMAD R11, R10, R9, RZ ;  /* 0x000000090a0b7224 */ /* 0x000fe200078e02ff */
[----:B------:R-:W-:-:S03]  /*05a0*/  MOV R10, R13 ;  /* 0x0000000d000a7202 */ /* 0x000fc60000000f00 */
[----:B------:R-:W-:-:S06]  /*05b0*/  IMAD.HI.U32 R3, R3, R11, R2 ;  /* 0x0000000b03037227 */ /* 0x000fcc00078e0002 */
[----:B------:R-:W-:-:S04]  /*05c0*/  IMAD.HI.U32 R3, R3, R10, RZ ;  /* 0x0000000a03037227 */ /* 0x000fc800078e00ff */
[----:B------:R-:W-:-:S05]  /*05d0*/  IMAD R2, R3, R4, R10 ;  /* 0x0000000403027224 */ /* 0x000fca00078e020a */
[----:B------:R-:W-:-:S13]  /*05e0*/  ISETP.GT.U32.AND P3, PT, R9, R2, PT ;  /* 0x000000020900720c */ /* 0x000fda0003f64070 */
[----:B------:R-:W-:Y:S01]  /*05f0*/  @!P3 IMAD.IADD R2, R2, 0x1, -R9 ;  /* 0x000000010202b824 */ /* 0x000fe200078e0a09 */
[----:B------:R-:W-:-:S04]  /*0600*/  @!P3 IADD3 R3, PT, PT, R3, 0x1, RZ ;  /* 0x000000010303b810 */ /* 0x000fc80007ffe0ff */
[----:B------:R-:W-:Y:S02]  /*0610*/  ISETP.GE.U32.AND P1, PT, R2, R9, PT ;  /* 0x000000090200720c */ /* 0x000fe40003f26070 */
[----:B------:R-:W-:Y:S02]  /*0620*/  LOP3.LUT R2, R12, UR40, RZ, 0x3c, !PT ;  /* 0x000000280c027c12 */ /* 0x000fe4000f8e3cff */
[----:B------:R-:W-:Y:S02]  /*0630*/  @!P2 LOP3.LUT R12, RZ, R12, RZ, 0x33, !PT ;  /* 0x0000000cff0ca212 */ /* 0x000fe400078e33ff */
[----:B------:R-:W-:-:S07]  /*0640*/  ISETP.GE.AND P4, PT, R2, RZ, PT ;  /* 0x000000ff0200720c */ /* 0x000fce0003f86270 */
[----:B------:R-:W-:-:S06]  /*0650*/  @P1 IADD3 R3, PT, PT, R3, 0x1, RZ ;  /* 0x0000000103031810 */ /* 0x000fcc0007ffe0ff */
[----:B------:R-:W-:-:S04]  /*0660*/  @!P4 IADD3 R3, PT, PT, -R3, RZ, RZ ;  /* 0x000000ff0303c210 */ /* 0x000fc80007ffe1ff */
[----:B------:R-:W-:Y:S02]  /*0670*/  R2UR UR4, R3 ;  /* 0x00000000030472ca */ /* 0x000fe400000e0000 */
[----:B------:R-:W-:-:S13]  /*0680*/  @!P2 R2UR UR4, R12 ;  /* 0x000000000c04a2ca */ /* 0x000fda00000e0000 */
[----:B-1----:R-:W-:-:S04]  /*0690*/  UIMAD UR4, UR7, UR6, UR4 ;  /* 0x00000006070472a4 */ /* 0x002fc8000f8e0204 */
[----:B------:R-:W-:-:S04]  /*06a0*/  UIADD3 UR4, UPT, UPT, -UR4, URZ, URZ ;  /* 0x000000ff04047290 */ /* 0x000fc8000fffe1ff */
[----:B------:R-:W-:-:S12]  /*06b0*/  UIMAD UR38, UR5, UR4, 0x1 ;  /* 0x00000001052674a4 */ /* 0x000fd8000f8e0204 */
.L_x_5728:
        /* <DEDUP_REMOVED lines=26> */
.L_x_5732:
[----:B------:R-:W-:-:S05]  /*0860*/  IMAD.SHL.U32 R16, R4, 0x20, RZ ;  /* 0x0000002004107824 */ /* 0x000fca00078e00ff */
        /* <DEDUP_REMOVED lines=30> */
[----:B------:R-:W-:Y:S02]  /*0a50*/  MOV R12, 0xff7fffff ;  /* 0xff7fffff000c7802 */ /* 0x000fe40000000f00 */
[----:B------:R-:W-:Y:S02]  /*0a60*/  IADD3 R4, PT, PT, R4, 0x4, RZ ;  /* 0x0000000404047810 */ /* 0x000fe40007ffe0ff */
[----:B------:R-:W-:Y:S02]  /*0a70*/  LEA R9, R9, R14, 0x2 ;  /* 0x0000000e09097211 */ /* 0x000fe400078e10ff */
[----:B------:R-:W-:-:S03]  /*0a80*/  ISETP.GE.AND P0, PT, R4, R7, PT ;  /* 0x000000070400720c */ /* 0x000fc60003f06270 */
[----:B------:R0:W-:Y:S10]  /*0a90*/  STS [R9], R12 ;  /* 0x0000000c09007388 */ /* 0x0001f40000000800 */
[----:B0-----:R-:W-:Y:S05]  /*0aa0*/  @!P0 BRA `(.L_x_5732) ;  /* 0xfffffffc006c8947 */ /* 0x001fea000383ffff */
.L_x_5730:
[----:B------:R-:W-:Y:S05]  /*0ab0*/  BSYNC.RECONVERGENT B6 ;  /* 0x0000000000067941 */ /* 0x000fea0003800200 */
.L_x_5729:
        /* <DEDUP_REMOVED lines=12> */
.L_x_5773:
        /* <DEDUP_REMOVED lines=17> */
[----:B------:R-:W-:-:S04]  /*0c90*/  IMAD.MOV.U32 R10, RZ, RZ, RZ ;  /* 0x000000ffff0a7224 */ /* 0x000fc800078e00ff */
        /* <DEDUP_REMOVED lines=10> */
[----:B------:R-:W-:Y:S01]  /*0d40*/  ISETP.NE.AND P4, PT, R10, 0x180, PT ;  /* 0x000001800a00780c */ /* 0x000fe20003f85270 */
[----:B------:R-:W-:-:S12]  /*0d50*/  HFMA2 R10, -RZ, RZ, 0, 0 ;  /* 0x00000000ff0a7431 */ /* 0x000fd800000001ff */
[----:B------:R-:W-:Y:S05]  /*0d60*/  @!P4 BRA `(.L_x_5737) ;  /* 0x00000000004cc947 */ /* 0x000fea0003800000 */
[----:B------:R-:W-:Y:S01]  /*0d70*/  VIADD R10, R0, 0x20 ;  /* 0x00000020000a7836 */ /* 0x000fe20000000000 */
[----:B------:R-:W-:Y:S02]  /*0d80*/  LEA.HI R12, R12, 0x1, RZ, 0x19 ;  /* 0x000000010c0c7811 */ /* 0x000fe400078fc8ff */
[----:B------:R-:W-:Y:S02]  /*0d90*/  MOV R11, R31 ;  /* 0x0000001f000b7202 */ /* 0x000fe40000000f00 */
[----:B------:R-:W-:Y:S02]  /*0da0*/  LOP3.LUT R12, R12, 0x3, RZ, 0xc0, !PT ;  /* 0x000000030c0c7812 */ /* 0x000fe400078ec0ff */
[----:B------:R-:W-:Y:S02]  /*0db0*/  LEA R14, R3, R10, 0x18 ;  /* 0x0000000a030e7211 */ /* 0x000fe400078ec0ff */
[----:B------:R-:W-:Y:S01]  /*0dc0*/  MOV R10, RZ ;  /* 0x000000ff000a7202 */ /* 0x000fe20000000f00 */
[----:B------:R-:W-:Y:S01]  /*0dd0*/  IMAD.MOV R12, RZ, RZ, -R12 ;  /* 0x000000ffff0c7224 */ /* 0x000fe200078e0a0c */
[----:B------:R-:W-:-:S07]  /*0de0*/  LEA R13, R31, R14, 0x2 ;  /* 0x0000000e1f0d7211 */ /* 0x000fce00078e10ff */
.L_x_5738:
        /* <DEDUP_REMOVED lines=11> */
.L_x_5737:
[----:B------:R-:W-:Y:S05]  /*0ea0*/  BSYNC.RECONVERGENT B1 ;  /* 0x0000000000017941 */ /* 0x000fea0003800200 */
.L_x_5736:
        /* <DEDUP_REMOVED lines=12> */
.L_x_5741:
        /* <DEDUP_REMOVED lines=34> */
[C---:B------:R-:W-:Y:S01]  /*1190*/  FADD.FTZ R32, -R9.reuse, R32 ;  /* 0x0000002009207221 */ /* 0x040fe20000010100 */
[----:B------:R-:W-:Y:S03]  /*11a0*/  STS [R12+-0x400], R13 ;  /* 0xfffc000d0c007388 */ /* 0x000fe60000000800 */
[----:B------:R-:W-:Y:S01]  /*11b0*/  FMUL.FTZ R32, R32, 1.4426950216293334961 ;  /* 0x3fb8aa3b20207820 */ /* 0x000fe20000410000 */
[----:B------:R-:W2:Y:S01]  /*11c0*/  MUFU.EX2 R19, R19 ;  /* 0x0000001300137308 */ /* 0x000ea20000000800 */
[----:B0-----:R-:W-:Y:S01]  /*11d0*/  FADD.FTZ R10, R10, R15 ;  /* 0x0000000f0a0a7221 */ /* 0x001fe20000010000 */
[----:B------:R-:W-:Y:S01]  /*11e0*/  STS [R12+-0x200], R15 ;  /* 0xfffe000f0c007388 */ /* 0x000fe20000000800 */
[----:B------:R-:W-:-:S05]  /*11f0*/  FADD.FTZ R18, -R9, R16 ;  /* 0x0000001009127221 */ /* 0x000fca0000010100 */
[----:B------:R-:W0:Y:S01]  /*1200*/  MUFU.EX2 R21, R21 ;  /* 0x0000001500157308 */ /* 0x000e220000000800 */
[----:B------:R-:W5:Y:S01]  /*1210*/  LDS R16, [R12+0x1800] ;  /* 0x001800000c107984 */ /* 0x000f620000000800 */
[----:B-1----:R-:W-:Y:S01]  /*1220*/  FADD.FTZ R10, R10, R17 ;  /* 0x000000110a0a7221 */ /* 0x002fe20000010000 */
[----:B------:R-:W-:Y:S02]  /*1230*/  FMUL.FTZ R27, R18, 1.4426950216293334961 ;  /* 0x3fb8aa3b121b7820 */ /* 0x000fe40000410000 */
[----:B------:R-:W1:Y:S01]  /*1240*/  LDS R18, [R12+0x1a00] ;  /* 0x001a00000c127984 */ /* 0x000e620000000800 */
[C---:B------:R-:W-:Y:S02]  /*1250*/  FADD.FTZ R20, -R9.reuse, R20 ;  /* 0x0000001409147221 */ /* 0x040fe40000010100 */
[----:B------:R-:W5:Y:S01]  /*1260*/  MUFU.EX2 R23, R23 ;  /* 0x0000001700177308 */ /* 0x000f620000000800 */
[----:B--2---:R-:W-:Y:S01]  /*1270*/  FADD.FTZ R10, R10, R19 ;  /* 0x000000130a0a7221 */ /* 0x004fe20000010000 */
[----:B------:R-:W-:Y:S01]  /*1280*/  STS [R12], R17 ;  /* 0x000000110c007388 */ /* 0x000fe20000000800 */
[----:B------:R-:W-:Y:S01]  /*1290*/  FMUL.FTZ R20, R20, 1.4426950216293334961 ;  /* 0x3fb8aa3b14147820 */ /* 0x000fe20000410000 */
[----:B---3--:R-:W-:-:S02]  /*12a0*/  FADD.FTZ R22, -R9, R22 ;  /* 0x0000001609167221 */ /* 0x008fc40000010100 */
[----:B------:R-:W-:Y:S01]  /*12b0*/  STS [R12+0x200], R19 ;  /* 0x000200130c007388 */ /* 0x000fe20000000800 */
[C---:B----4-:R-:W-:Y:S01]  /*12c0*/  FADD.FTZ R24, -R9.reuse, R24 ;  /* 0x0000001809187221 */ /* 0x050fe20000010100 */
[----:B------:R-:W2:Y:S01]  /*12d0*/  MUFU.EX2 R25, R25 ;  /* 0x0000001900197308 */ /* 0x000ea20000000800 */
[----:B------:R-:W-:Y:S01]  /*12e0*/  FMUL.FTZ R22, R22, 1.4426950216293334961 ;  /* 0x3fb8aa3b16167820 */ /* 0x000fe20000410000 */
[----:B0-----:R-:W-:Y:S01]  /*12f0*/  FADD.FTZ R10, R10, R21 ;  /* 0x000000150a0a7221 */ /* 0x001fe20000010000 */
[----:B------:R-:W-:Y:S01]  /*1300*/  FMUL.FTZ R24, R24, 1.4426950216293334961 ;  /* 0x3fb8aa3b18187820 */ /* 0x000fe20000410000 */
[C---:B-----5:R-:W-:Y:S01]  /*1310*/  FADD.FTZ R26, -R9.reuse, R26 ;  /* 0x0000001a091a7221 */ /* 0x060fe20000010100 */
[----:B------:R-:W-:Y:S01]  /*1320*/  STS [R12+0x400], R21 ;  /* 0x000400150c007388 */ /* 0x000fe20000000800 */
[C---:B------:R-:W-:Y:S02]  /*1330*/  FADD.FTZ R28, -R9.reuse, R28 ;  /* 0x0000001c091c7221 */ /* 0x040fe40000010100 */
[----:B------:R-:W0:Y:S01]  /*1340*/  MUFU.EX2 R27, R27 ;  /* 0x0000001b001b7308 */ /* 0x000e220000000800 */
[----:B------:R-:W-:Y:S01]  /*1350*/  FADD.FTZ R10, R10, R23 ;  /* 0x000000170a0a7221 */ /* 0x000fe20000010000 */
[----:B------:R-:W-:Y:S01]  /*1360*/  FMUL.FTZ R26, R26, 1.4426950216293334961 ;  /* 0x3fb8aa3b1a1a7820 */ /* 0x000fe20000410000 */
[----:B------:R-:W-:Y:S01]  /*1370*/  FMUL.FTZ R28, R28, 1.4426950216293334961 ;  /* 0x3fb8aa3b1c1c7820 */ /* 0x000fe20000410000 */
[----:B------:R-:W-:Y:S04]  /*1380*/  STS [R12+0x600], R23 ;  /* 0x000600170c007388 */ /* 0x000fe80000000800 */
[----:B------:R-:W3:Y:S01]  /*1390*/  MUFU.EX2 R33, R20 ;  /* 0x0000001400217308 */ /* 0x000ee20000000800 */
[----:B--2---:R-:W-:Y:S01]  /*13a0*/  FADD.FTZ R10, R10, R25 ;  /* 0x000000190a0a7221 */ /* 0x004fe20000010000 */
[----:B------:R-:W-:Y:S06]  /*13b0*/  STS [R12+0x800], R25 ;  /* 0x000800190c007388 */ /* 0x000fec0000000800 */
[----:B------:R-:W2:Y:S01]  /*13c0*/  MUFU.EX2 R35, R22 ;  /* 0x0000001600237308 */ /* 0x000ea20000000800 */
[----:B0-----:R-:W-:Y:S01]  /*13d0*/  FADD.FTZ R10, R10, R27 ;  /* 0x0000001b0a0a7221 */ /* 0x001fe20000010000 */
[C---:B------:R-:W-:Y:S01]  /*13e0*/  FADD.FTZ R16, -R9.reuse, R16 ;  /* 0x0000001009107221 */ /* 0x040fe20000010100 */
[----:B------:R-:W-:Y:S01]  /*13f0*/  STS [R12+0xa00], R27 ;  /* 0x000a001b0c007388 */ /* 0x000fe20000000800 */
[----:B-1----:R-:W-:-:S02]  /*1400*/  FADD.FTZ R18, -R9, R18 ;  /* 0x0000001209127221 */ /* 0x002fc40000010100 */
[----:B------:R-:W-:Y:S02]  /*1410*/  FMUL.FTZ R16, R16, 1.4426950216293334961 ;  /* 0x3fb8aa3b10107820 */ /* 0x000fe40000410000 */
[----:B------:R-:W0:Y:S01]  /*1420*/  MUFU.EX2 R37, R24 ;  /* 0x0000001800257308 */ /* 0x000e220000000800 */
[----:B---3--:R-:W-:Y:S01]  /*1430*/  FADD.FTZ R10, R10, R33 ;  /* 0x000000210a0a7221 */ /* 0x008fe20000010000 */
[----:B------:R-:W-:Y:S01]  /*1440*/  FMUL.FTZ R18, R18, 1.4426950216293334961 ;  /* 0x3fb8aa3b12127820 */ /* 0x000fe20000410000 */
[----:B------:R-:W-:Y:S05]  /*1450*/  STS [R12+0xc00], R33 ;  /* 0x000c00210c007388 */ /* 0x000fea0000000800 */
        /* <DEDUP_REMOVED lines=21> */
.L_x_5740:
[----:B------:R-:W-:Y:S05]  /*15b0*/  BSYNC.RECONVERGENT B1 ;  /* 0x0000000000017941 */ /* 0x000fea0003800200 */
.L_x_5739:
        /* <DEDUP_REMOVED lines=55> */
.L_x_5743:
[----:B------:R-:W-:Y:S05]  /*1930*/  BSYNC.RECONVERGENT B1 ;  /* 0x0000000000017941 */ /* 0x000fea0003800200 */
.L_x_5742:
        /* <DEDUP_REMOVED lines=26> */
.L_x_5735:
[----:B------:R-:W-:Y:S05]  /*1ae0*/  BSYNC.RECONVERGENT B0 ;  /* 0x0000000000007941 */ /* 0x000fea0003800200 */
.L_x_5734:
        /* <DEDUP_REMOVED lines=33> */
[----:B------:R-:W-:Y:S02]  /*1d00*/  LOP3.LUT R11, R11, 0x3, RZ, 0xc0, !PT ;  /* 0x000000030b0b7812 */ /* 0x000fe400078ec0ff */
[----:B------:R-:W-:Y:S02]  /*1d10*/  LOP3.LUT R4, R4, 0x180, RZ, 0xc0, !PT ;  /* 0x0000018004047812 */ /* 0x000fe400078ec0ff */
[----:B------:R-:W-:Y:S02]  /*1d20*/  LEA R10, R3, R10, 0x18 ;  /* 0x0000000a030a7211 */ /* 0x000fe400078ec0ff */
[----:B------:R-:W-:Y:S01]  /*1d30*/  IADD3 R11, PT, PT, -R11, RZ, RZ ;  /* 0x000000ff0b0b7210 */ /* 0x000fe20007ffe1ff */
[----:B------:R-:W-:Y:S01]  /*1d40*/  IMAD.IADD R9, R4, 0x1, R31 ;  /* 0x0000000104097824 */ /* 0x000fe200078e021f */
[----:B------:R-:W-:-:S07]  /*1d50*/  LEA R10, R31, R10, 0x2 ;  /* 0x0000000a1f0a7211 */ /* 0x000fce00078e10ff */
.L_x_5748:
[----:B------:R-:W0:Y:S01]  /*1d60*/  LDS R13, [R10] ;  /* 0x000000000a0d7984 */ /* 0x000e220000000800 */
[----:B------:R-:W-:-:S04]  /*1d70*/  IADD3 R11, PT, PT, R11, 0x1, RZ ;  /* 0x000000010b0b7810 */ /* 0x000fc80007ffe0ff */
[----:B------:R-:W-:Y:S01]  /*1d80*/  ISETP.NE.AND P0, PT, R11, RZ, PT ;  /* 0x000000ff0b00720c */ /* 0x000fe20003f05270 */
[----:B0-----:R-:W-:-:S05]  /*1d90*/  FMUL.FTZ R13, R13, R2 ;  /* 0x000000020d0d7220 */ /* 0x001fca0000410000 */
[----:B------:R0:W-:Y:S02]  /*1da0*/  STS [R10], R13 ;  /* 0x0000000d0a007388 */ /* 0x0001e40000000800 */
[----:B0-----:R-:W-:-:S05]  /*1db0*/  IADD3 R10, PT, PT, R10, 0x200, RZ ;  /* 0x000002000a0a7810 */ /* 0x001fca0007ffe0ff */
[----:B------:R-:W-:Y:S05]  /*1dc0*/  @P0 BRA `(.L_x_5748) ;  /* 0xfffffffc00e40947 */ /* 0x000fea000383ffff */
.L_x_5747:
[----:B------:R-:W-:Y:S05]  /*1dd0*/  BSYNC.RECONVERGENT B1 ;  /* 0x0000000000017941 */ /* 0x000fea0003800200 */
.L_x_5746:
        /* <DEDUP_REMOVED lines=12> */
.L_x_5751:
        /* <DEDUP_REMOVED lines=52> */
.L_x_5750:
[----:B------:R-:W-:Y:S05]  /*21e0*/  BSYNC.RECONVERGENT B1 ;  /* 0x0000000000017941 */ /* 0x000fea0003800200 */
.L_x_5749:
        /* <DEDUP_REMOVED lines=31> */
.L_x_5753:
[----:B------:R-:W-:Y:S05]  /*23e0*/  BSYNC.RECONVERGENT B1 ;  /* 0x0000000000017941 */ /* 0x000fea0003800200 */
.L_x_5752:
        /* <DEDUP_REMOVED lines=14> */
.L_x_5745:
[----:B------:R-:W-:Y:S05]  /*24d0*/  BSYNC.RECONVERGENT B0 ;  /* 0x0000000000007941 */ /* 0x000fea0003800200 */
.L_x_5744:
        /* <DEDUP_REMOVED lines=18> */
[----:B------:R-:W-:-:S04]  /*2600*/  IMAD R11, R14, R5, RZ ;  /* 0x000000050e0b7224 */ /* 0x000fc800078e02ff */
[----:B------:R-:W-:Y:S01]  /*2610*/  IMAD.HI.U32 R13, R3, R11, R2 ;  /* 0x0000000b030d7227 */ /* 0x000fe200078e0002 */
[----:B-1----:R-:W-:Y:S02]  /*2620*/  IADD3 R8, PT, PT, R12, 0xffffffe, RZ ;  /* 0x0ffffffe0c087810 */ /* 0x002fe40007ffe0ff */
[----:B------:R-:W-:Y:S01]  /*2630*/  MOV R2, R30 ;  /* 0x0000001e00027202 */ /* 0x000fe20000000f00 */
[----:B---3--:R-:W-:Y:S01]  /*2640*/  VIADD R11, R6, -UR4 ;  /* 0x80000004060b7c36 */ /* 0x008fe20008000000 */
[----:B------:R0:W1:Y:S02]  /*2650*/  F2I.FTZ.U32.TRUNC.NTZ R9, R8 ;  /* 0x0000000800097305 */ /* 0x000064000021f000 */
[----:B0-----:R-:W-:Y:S01]  /*2660*/  MOV R8, RZ ;  /* 0x000000ff00087202 */ /* 0x001fe20000000f00 */
[----:B-1----:R-:W-:-:S04]  /*2670*/  IMAD.MOV R15, RZ, RZ, -R9 ;  /* 0x000000ffff0f7224 */ /* 0x002fc800078e0a09 */
[----:B------:R-:W-:Y:S01]  /*2680*/  IMAD R3, R15, R0, RZ ;  /* 0x000000000f037224 */ /* 0x000fe200078e02ff */
[----:B------:R-:W-:-:S03]  /*2690*/  IABS R15, R10 ;  /* 0x0000000a000f7213 */ /* 0x000fc60000000000 */
[----:B------:R-:W-:-:S07]  /*26a0*/  IMAD.HI.U32 R8, R9, R3, R8 ;  /* 0x0000000309087227 */ /* 0x000fce00078e0008 */
.L_x_5757:
        /* <DEDUP_REMOVED lines=33> */
.L_x_5756:
        /* <DEDUP_REMOVED lines=16> */
.L_x_5755:
[----:B------:R-:W-:Y:S05]  /*29c0*/  BSYNC.RECONVERGENT B6 ;  /* 0x0000000000067941 */ /* 0x000fea0003800200 */
.L_x_5754:
[----:B------:R-:W-:-:S03]  /*29d0*/  UMOV UR4, 0xffffffff ;  /* 0xffffffff00047882 */ /* 0x000fc60000000000 */
[----:B------:R-:W-:Y:S05]  /*29e0*/  BRA.DIV UR4, `(.L_x_5758) ;  /* 0x0000001e04ec7947 */ /* 0x000fea000b800000 */
[----:B------:R-:W-:Y:S02]  /*29f0*/  MOV R14, RZ ;  /* 0x000000ff000e7202 */ /* 0x000fe40000000f00 */
[----:B------:R-:W-:Y:S02]  /*2a00*/  CS2R R34, SRZ ;  /* 0x0000000000227805 */ /* 0x000fe4000001ff00 */
[----:B------:R-:W-:Y:S02]  /*2a10*/  CS2R R16, SRZ ;  /* 0x0000000000107805 */ /* 0x000fe4000001ff00 */
[----:B------:R-:W-:Y:S02]  /*2a20*/  CS2R R18, SRZ ;  /* 0x0000000000127805 */ /* 0x000fe4000001ff00 */
[----:B01----:R-:W-:Y:S01]  /*2a30*/  CS2R R8, SRZ ;  /* 0x0000000000087805 */ /* 0x003fe2000001ff00 */
[----:B------:R-:W-:Y:S01]  /*2a40*/  FADD.FTZ R3, RZ, R14 ;  /* 0x0000000eff037221 */ /* 0x000fe20000010000 */
[----:B------:R-:W-:Y:S01]  /*2a50*/  CS2R R24, SRZ ;  /* 0x0000000000187805 */ /* 0x000fe2000001ff00 */
        /* <DEDUP_REMOVED lines=8> */
[----:B------:R-:W-:Y:S01]  /*2ae0*/  CS2R R20, SRZ ;  /* 0x0000000000147805 */ /* 0x000fe2000001ff00 */
[----:B------:R-:W-:Y:S01]  /*2af0*/  FADD.FTZ R25, RZ, R25 ;  /* 0x00000019ff197221 */ /* 0x000fe20000010000 */
[----:B------:R-:W-:Y:S01]  /*2b00*/  FADD.FTZ R8, RZ, R8 ;  /* 0x00000008ff087221 */ /* 0x000fe20000010000 */
[----:B------:R-:W2:Y:S01]  /*2b10*/  SHFL.BFLY PT, R43, R16, 0x2, 0x1f ;  /* 0x0c401f00102b7f89 */ /* 0x000ea200000e0000 */
[----:B------:R-:W-:-:S02]  /*2b20*/  CS2R R4, SRZ ;  /* 0x0000000000047805 */ /* 0x000fc4000001ff00 */
[----:B------:R-:W-:Y:S01]  /*2b30*/  CS2R R6, SRZ ;  /* 0x0000000000067805 */ /* 0x000fe2000001ff00 */
[----:B------:R-:W-:Y:S01]  /*2b40*/  FADD.FTZ R21, RZ, R21 ;  /* 0x00000015ff157221 */ /* 0x000fe20000010000 */
[----:B------:R-:W3:Y:S01]  /*2b50*/  SHFL.BFLY PT, R26, R19, 0x2, 0x1f ;  /* 0x0c401f00131a7f89 */ /* 0x000ee200000e0000 */
[----:B------:R-:W-:Y:S01]  /*2b60*/  FADD.FTZ R20, RZ, R20 ;  /* 0x00000014ff147221 */ /* 0x000fe20000010000 */
[----:B------:R-:W-:Y:S01]  /*2b70*/  FADD.FTZ R34, RZ, R34 ;  /* 0x00000022ff227221 */ /* 0x000fe20000010000 */
[----:B------:R-:W-:Y:S01]  /*2b80*/  FADD.FTZ R5, RZ, R5 ;  /* 0x00000005ff057221 */ /* 0x000fe20000010000 */
[----:B------:R-:W4:Y:S01]  /*2b90*/  SHFL.BFLY PT, R27, R18, 0x2, 0x1f ;  /* 0x0c401f00121b7f89 */ /* 0x000f2200000e0000 */
[----:B------:R-:W-:Y:S01]  /*2ba0*/  FADD.FTZ R7, RZ, R7 ;  /* 0x00000007ff077221 */ /* 0x000fe20000010000 */
[----:B------:R-:W-:Y:S01]  /*2bb0*/  FADD.FTZ R17, RZ, R17 ;  /* 0x00000011ff117221 */ /* 0x000fe20000010000 */
[----:B------:R-:W-:Y:S01]  /*2bc0*/  FADD.FTZ R6, RZ, R6 ;  /* 0x00000006ff067221 */ /* 0x000fe20000010000 */
[----:B------:R-:W5:Y:S01]  /*2bd0*/  SHFL.BFLY PT, R39, R24, 0x2, 0x1f ;  /* 0x0c401f0018277f89 */ /* 0x000f6200000e0000 */
[----:B------:R-:W-:Y:S01]  /*2be0*/  MOV R13, RZ ;  /* 0x000000ff000d7202 */ /* 0x000fe20000000f00 */
[----:B------:R-:W-:Y:S01]  /*2bf0*/  FADD.FTZ R4, RZ, R4 ;  /* 0x00000004ff047221 */ /* 0x000fe20000010000 */
[----:B------:R-:W-:-:S02]  /*2c00*/  HFMA2 R10, -RZ, RZ, 0, 0 ;  /* 0x00000000ff0a7431 */ /* 0x000fc400000001ff */
[----:B0-----:R-:W-:Y:S01]  /*2c10*/  FADD.FTZ R3, R3, R0 ;  /* 0x0000000003037221 */ /* 0x001fe20000010000 */
[----:B------:R-:W-:Y:S01]  /*2c20*/  IMAD.MOV.U32 R0, RZ, RZ, RZ ;  /* 0x000000ffff007224 */ /* 0x000fe200078e00ff */
[----:B------:R-:W0:Y:S01]  /*2c30*/  SHFL.BFLY PT, R2, R9, 0x2, 0x1f ;  /* 0x0c401f0009027f89 */ /* 0x000e2200000e0000 */
[----:B------:R-:W-:Y:S01]  /*2c40*/  FADD.FTZ R13, RZ, R13 ;  /* 0x0000000dff0d7221 */ /* 0x000fe20000010000 */
[----:B-1----:R-:W-:Y:S01]  /*2c50*/  FADD.FTZ R35, R35, R36 ;  /* 0x0000002423237221 */ /* 0x002fe20000010000 */
[----:B------:R-:W-:Y:S01]  /*2c60*/  FADD.FTZ R0, RZ, R0 ;  /* 0x00000000ff007221 */ /* 0x000fe20000010000 */
[----:B------:R-:W-:Y:S01]  /*2c70*/  HFMA2 R36, -RZ, RZ, 0, 0 ;  /* 0x00000000ff247431 */ /* 0x000fe200000001ff */
[----:B------:R-:W1:Y:S01]  /*2c80*/  SHFL.BFLY PT, R32, R25, 0x2, 0x1f ;  /* 0x0c401f0019207f89 */ /* 0x000e6200000e0000 */
[----:B--2---:R-:W-:Y:S01]  /*2c90*/  FADD.FTZ R16, R16, R43 ;  /* 0x0000002b10107221 */ /* 0x004fe20000010000 */
[----:B------:R-:W-:Y:S02]  /*2ca0*/  FADD.FTZ R10, RZ, R10 ;  /* 0x0000000aff0a7221 */ /* 0x000fe40000010000 */
[----:B------:R-:W2:Y:S01]  /*2cb0*/  SHFL.BFLY PT, R42, R0, 0x2, 0x1f ;  /* 0x0c401f00002a7f89 */ /* 0x000ea200000e0000 */
[----:B---3--:R-:W-:-:S03]  /*2cc0*/  FADD.FTZ R19, R19, R26 ;  /* 0x0000001a13137221 */ /* 0x008fc60000010000 */
[----:B------:R-:W3:Y:S01]  /*2cd0*/  SHFL.BFLY PT, R47, R8, 0x2, 0x1f ;  /* 0x0c401f00082f7f89 */ /* 0x000ee200000e0000 */
[----:B----4-:R-:W-:Y:S01]  /*2ce0*/  FADD.FTZ R18, R18, R27 ;  /* 0x0000001b12127221 */ /* 0x010fe20000010000 */
[----:B------:R-:W-:Y:S01]  /*2cf0*/  CS2R R26, SRZ ;  /* 0x00000000001a7805 */ /* 0x000fe2000001ff00 */
[----:B------:R-:W-:Y:S01]  /*2d00*/  FADD.FTZ R36, RZ, R36 ;  /* 0x00000024ff247221 */ /* 0x000fe20000010000 */
[----:B------:R-:W4:Y:S01]  /*2d10*/  SHFL.BFLY PT, R28, R21, 0x2, 0x1f ;  /* 0x0c401f00151c7f89 */ /* 0x000f2200000e0000 */
[----:B-----5:R-:W-:-:S03]  /*2d20*/  FADD.FTZ R24, R24, R39 ;  /* 0x0000002718187221 */ /* 0x020fc60000010000 */
[----:B------:R-:W-:Y:S01]  /*2d30*/  FADD.FTZ R26, RZ, R26 ;  /* 0x0000001aff1a7221 */ /* 0x000fe20000010000 */
[----:B------:R-:W5:Y:S01]  /*2d40*/  SHFL.BFLY PT, R39, R36, 0x2, 0x1f ;  /* 0x0c401f0024277f89 */ /* 0x000f6200000e0000 */
[----:B------:R-:W-:Y:S01]  /*2d50*/  FADD.FTZ R27, RZ, R27 ;  /* 0x0000001bff1b7221 */ /* 0x000fe20000010000 */
[----:B0-----:R-:W-:Y:S01]  /*2d60*/  FADD.FTZ R9, R9, R2 ;  /* 0x0000000209097221 */ /* 0x001fe20000010000 */
        /* <DEDUP_REMOVED lines=8> */
[----:B----4-:R-:W-:-:S03]  /*2df0*/  FADD.FTZ R21, R21, R28 ;  /* 0x0000001c15157221 */ /* 0x010fc60000010000 */
[----:B------:R-:W4:Y:S01]  /*2e00*/  SHFL.BFLY PT, R12, R2, 0x2, 0x1f ;  /* 0x0c401f00020c7f89 */ /* 0x000f2200000e0000 */
[----:B------:R-:W-:Y:S02]  /*2e10*/  HFMA2 R28, -RZ, RZ, 0, 0 ;  /* 0x00000000ff1c7431 */ /* 0x000fe400000001ff */
[----:B-----5:R-:W-:Y:S01]  /*2e20*/  FADD.FTZ R36, R36, R39 ;  /* 0x0000002724247221 */ /* 0x020fe20000010000 */
[----:B------:R-:W5:Y:S01]  /*2e30*/  SHFL.BFLY PT, R47, R25, 0x1, 0x1f ;  /* 0x0c201f00192f7f89 */ /* 0x000f6200000e0000 */
[----:B0-----:R-:W-:-:S03]  /*2e40*/  FADD.FTZ R20, R20, R33 ;  /* 0x0000002114147221 */ /* 0x001fc60000010000 */
[----:B------:R-:W0:Y:S01]  /*2e50*/  SHFL.BFLY PT, R37, R34, 0x2, 0x1f ;  /* 0x0c401f0022257f89 */ /* 0x000e2200000e0000 */
[----:B------:R-:W-:Y:S01]  /*2e60*/  CS2R R32, SRZ ;  /* 0x0000000000207805 */ /* 0x000fe2000001ff00 */
[----:B------:R-:W-:Y:S01]  /*2e70*/  FADD.FTZ R28, RZ, R28 ;  /* 0x0000001cff1c7221 */ /* 0x000fe20000010000 */
[----:B-1----:R-:W-:Y:S01]  /*2e80*/  FADD.FTZ R39, R26, R14 ;  /* 0x0000000e1a277221 */ /* 0x002fe20000010000 */
[----:B------:R-:W1:Y:S03]  /*2e90*/  SHFL.BFLY PT, R40, R7, 0x2, 0x1f ;  /* 0x0c401f0007287f89 */ /* 0x000e6600000e0000 */
[----:B------:R-:W-:Y:S01]  /*2ea0*/  FADD.FTZ R32, RZ, R32 ;  /* 0x00000020ff207221 */ /* 0x000fe20000010000 */
[----:B------:R-:W1:Y:S01]  /*2eb0*/  SHFL.BFLY PT, R46, R21, 0x1, 0x1f ;  /* 0x0c201f00152e7f89 */ /* 0x000e6200000e0000 */
[----:B--2---:R-:W-:Y:S01]  /*2ec0*/  FADD.FTZ R5, R5, R38 ;  /* 0x0000002605057221 */ /* 0x004fe20000010000 */
[----:B------:R-:W-:Y:S01]  /*2ed0*/  FADD.FTZ R33, RZ, R33 ;  /* 0x00000021ff217221 */ /* 0x000fe20000010000 */
[----:B---3--:R-:W-:Y:S01]  /*2ee0*/  FADD.FTZ R16, R16, R42 ;  /* 0x0000002a10107221 */ /* 0x008fe20000010000 */
[----:B------:R-:W-:Y:S01]  /*2ef0*/  IMAD.MOV.U32 R42, RZ, RZ, RZ ;  /* 0x000000ffff2a7224 */ /* 0x000fe200078e00ff */
[----:B------:R-:W2:Y:S01]  /*2f00*/  SHFL.BFLY PT, R22, R17, 0x2, 0x1f ;  /* 0x0c401f0011167f89 */ /* 0x000ea200000e0000 */
[----:B----4-:R-:W-:-:S02]  /*2f10*/  FADD.FTZ R2, R2, R12 ;  /* 0x0000000c02027221 */ /* 0x010fc40000010000 */
[----:B------:R-:W-:Y:S01]  /*2f20*/  FADD.FTZ R42, RZ, R42 ;  /* 0x0000002aff2a7221 */ /* 0x000fe20000010000 */
        /* <DEDUP_REMOVED lines=8> */
[----:B------:R-:W5:Y:S04]  /*2fb0*/  SHFL.BFLY PT, R12, R13, 0x2, 0x1f ;  /* 0x0c401f000d0c7f89 */ /* 0x000f6800000e0000 */
[----:B------:R-:W5:Y:S01]  /*2fc0*/  SHFL.BFLY PT, R37, R28, 0x2, 0x1f ;  /* 0x0c401f001c257f89 */ /* 0x000f6200000e0000 */
[----:B--2---:R-:W-:-:S03]  /*2fd0*/  FADD.FTZ R17, R17, R22 ;  /* 0x0000001611117221 */ /* 0x004fc60000010000 */
[----:B------:R-:W2:Y:S01]  /*2fe0*/  SHFL.BFLY PT, R40, R33, 0x2, 0x1f ;  /* 0x0c401f0021287f89 */ /* 0x000ea200000e0000 */
[----:B---3--:R-:W-:Y:S01]  /*2ff0*/  FADD.FTZ R6, R6, R23 ;  /* 0x0000001706067221 */ /* 0x008fe20000010000 */
[----:B------:R-:W-:Y:S01]  /*3000*/  CS2R R22, SRZ ;  /* 0x0000000000167805 */ /* 0x000fe2000001ff00 */
[----:B----4-:R-:W-:Y:S01]  /*3010*/  FADD.FTZ R47, R42, R14 ;  /* 0x0000000e2a2f7221 */ /* 0x010fe20000010000 */
[----:B------:R-:W-:Y:S01]  /*3020*/  MOV R14, RZ ;  /* 0x000000ff000e7202 */ /* 0x000fe20000000f00 */
[----:B------:R-:W3:Y:S03]  /*3030*/  SHFL.BFLY PT, R15, R27, 0x2, 0x1f ;  /* 0x0c401f001b0f7f89 */ /* 0x000ee600000e0000 */
[----:B------:R-:W-:Y:S01]  /*3040*/  FADD.FTZ R23, RZ, R23 ;  /* 0x00000017ff177221 */ /* 0x000fe20000010000 */
[----:B0-----:R-:W-:Y:S01]  /*3050*/  FADD.FTZ R4, R4, R41 ;  /* 0x0000002904047221 */ /* 0x001fe20000010000 */
[----:B------:R-:W-:Y:S01]  /*3060*/  FADD.FTZ R46, RZ, R14 ;  /* 0x0000000eff2e7221 */ /* 0x000fe20000010000 */
[----:B------:R-:W-:Y:S01]  /*3070*/  FADD.FTZ R22, RZ, R22 ;  /* 0x00000016ff167221 */ /* 0x000fe20000010000 */
[----:B------:R-:W0:Y:S01]  /*3080*/  SHFL.BFLY PT, R42, R0, 0x1, 0x1f ;  /* 0x0c201f00002a7f89 */ /* 0x000e2200000e0000 */
[----:B-1----:R-:W-:-:S03]  /*3090*/  FADD.FTZ R32, R32, R38 ;  /* 0x0000002620207221 */ /* 0x002fc60000010000 */
[----:B------:R-:W1:Y:S01]  /*30a0*/  SHFL.BFLY PT, R14, R46, 0x2, 0x1f ;  /* 0x0c401f002e0e7f89 */ /* 0x000e6200000e0000 */
[----:B-----5:R-:W-:-:S03]  /*30b0*/  FADD.FTZ R38, R13, R12 ;  /* 0x0000000c0d267221 */ /* 0x020fc60000010000 */
[----:B------:R-:W4:Y:S01]  /*30c0*/  SHFL.BFLY PT, R41, R23, 0x2, 0x1f ;  /* 0x0c401f0017297f89 */ /* 0x000f2200000e0000 */
[----:B------:R-:W-:-:S03]  /*30d0*/  FADD.FTZ R13, R28, R37 ;  /* 0x000000251c0d7221 */ /* 0x000fc60000010000 */
[----:B------:R-:W5:Y:S01]  /*30e0*/  SHFL.BFLY PT, R26, R17, 0x1, 0x1f ;  /* 0x0c201f00111a7f89 */ /* 0x000f6200000e0000 */
[----:B--2---:R-:W-:-:S03]  /*30f0*/  FADD.FTZ R33, R33, R40 ;  /* 0x0000002821217221 */ /* 0x004fc60000010000 */
[----:B------:R-:W2:Y:S01]  /*3100*/  SHFL.BFLY PT, R45, R10, 0x2, 0x1f ;  /* 0x0c401f000a2d7f89 */ /* 0x000ea200000e0000 */
[----:B---3--:R-:W-:-:S03]  /*3110*/  FADD.FTZ R40, R27, R15 ;  /* 0x0000000f1b287221 */ /* 0x008fc60000010000 */
[----:B------:R-:W3:Y:S04]  /*3120*/  SHFL.BFLY PT, R11, R22, 0x2, 0x1f ;  /* 0x0c401f00160b7f89 */ /* 0x000ee800000e0000 */
[----:B------:R-:W3:Y:S01]  /*3130*/  SHFL.BFLY PT, R44, R8, 0x1, 0x1f ;  /* 0x0c201f00082c7f89 */ /* 0x000ee200000e0000 */
[----:B0-----:R-:W-:-:S03]  /*3140*/  FADD.FTZ R0, R0, R42 ;  /* 0x0000002a00007221 */ /* 0x001fc60000010000 */
[----:B------:R-:W0:Y:S01]  /*3150*/  SHFL.BFLY PT, R37, R19, 0x1, 0x1f ;  /* 0x0c201f0013257f89 */ /* 0x000e2200000e0000 */
[----:B-1----:R-:W-:Y:S01]  /*3160*/  FADD.FTZ R46, R46, R14 ;  /* 0x0000000e2e2e7221 */ /* 0x002fe20000010000 */
[----:B------:R-:W-:Y:S02]  /*3170*/  HFMA2 R14, -RZ, RZ, 0, 0 ;  /* 0x00000000ff0e7431 */ /* 0x000fe400000001ff */
[----:B------:R-:W1:Y:S01]  /*3180*/  SHFL.BFLY PT, R28, R9, 0x1, 0x1f ;  /* 0x0c201f00091c7f89 */ /* 0x000e6200000e0000 */
[----:B----4-:R-:W-:-:S03]  /*3190*/  FADD.FTZ R23, R23, R41 ;  /* 0x0000002917177221 */ /* 0x010fc60000010000 */
[----:B------:R-:W4:Y:S01]  /*31a0*/  SHFL.BFLY PT, R27, R18, 0x1, 0x1f ;  /* 0x0c201f00121b7f89 */ /* 0x000f2200000e0000 */
[----:B-----5:R-:W-:Y:S01]  /*31b0*/  FADD.FTZ R17, R17, R26 ;  /* 0x0000001a11117221 */ /* 0x020fe20000010000 */
[----:B------:R-:W-:Y:S01]  /*31c0*/  FADD.FTZ R42, RZ, R14 ;  /* 0x0000000eff2a7221 */ /* 0x000fe20000010000 */
[----:B--2---:R-:W-:Y:S01]  /*31d0*/  FADD.FTZ R10, R10, R45 ;  /* 0x0000002d0a0a7221 */ /* 0x004fe20000010000 */
[----:B------:R-:W2:Y:S01]  /*31e0*/  SHFL.BFLY PT, R26, R33, 0x1, 0x1f ;  /* 0x0c201f00211a7f89 */ /* 0x000ea200000e0000 */
[----:B---3--:R-:W-:-:S03]  /*31f0*/  FADD.FTZ R22, R22, R11 ;  /* 0x0000000b16167221 */ /* 0x008fc60000010000 */
[----:B------:R-:W3:Y:S01]  /*3200*/  SHFL.BFLY PT, R43, R7, 0x1, 0x1f ;  /* 0x0c201f00072b7f89 */ /* 0x000ee200000e0000 */
[----:B------:R-:W-:-:S03]  /*3210*/  FADD.FTZ R8, R8, R44 ;  /* 0x0000002c08087221 */ /* 0x000fc60000010000 */
[----:B------:R-:W5:Y:S01]  /*3220*/  SHFL.BFLY PT, R45, R35, 0x1, 0x1f ;  /* 0x0c201f00232d7f89 */ /* 0x000f6200000e0000 */
[----:B0-----:R-:W-:-:S03]  /*3230*/  FADD.FTZ R19, R19, R37 ;  /* 0x0000002513137221 */ /* 0x001fc60000010000 */
[----:B------:R-:W0:Y:S01]  /*3240*/  SHFL.BFLY PT, R41, R20, 0x1, 0x1f ;  /* 0x0c201f0014297f89 */ /* 0x000e2200000e0000 */
[----:B-1----:R-:W-:-:S03]  /*3250*/  FADD.FTZ R9, R9, R28 ;  /* 0x0000001c09097221 */ /* 0x002fc60000010000 */
[----:B------:R-:W1:Y:S01]  /*3260*/  SHFL.BFLY PT, R44, R3, 0x1, 0x1f ;  /* 0x0c201f00032c7f89 */ /* 0x000e6200000e0000 */
[----:B----4-:R-:W-:-:S03]  /*3270*/  FADD.FTZ R18, R18, R27 ;  /* 0x0000001b12127221 */ /* 0x010fc60000010000 */
[----:B------:R-:W4:Y:S04]  /*3280*/  SHFL.BFLY PT, R37, R23, 0x1, 0x1f ;  /* 0x0c201f0017257f89 */ /* 0x000f2800000e0000 */
[----:B------:R-:W4:Y:S01]  /*3290*/  SHFL.BFLY PT, R28, R32, 0x1, 0x1f ;  /* 0x0c201f00201c7f89 */ /* 0x000f2200000e0000 */
[----:B--2---:R-:W-:-:S03]  /*32a0*/  FADD.FTZ R33, R33, R26 ;  /* 0x0000001a21217221 */ /* 0x004fc60000010000 */
[----:B------:R-:W2:Y:S01]  /*32b0*/  SHFL.BFLY PT, R11, R42, 0x2, 0x1f ;  /* 0x0c401f002a0b7f89 */ /* 0x000ea200000e0000 */
[----:B---3--:R-:W-:-:S03]  /*32c0*/  FADD.FTZ R7, R7, R43 ;  /* 0x0000002b07077221 */ /* 0x008fc60000010000 */
[----:B------:R-:W3:Y:S01]  /*32d0*/  SHFL.BFLY PT, R27, R36, 0x1, 0x1f ;  /* 0x0c201f00241b7f89 */ /* 0x000ee200000e0000 */
[----:B-----5:R-:W-:-:S03]  /*32e0*/  FADD.FTZ R35, R35, R45 ;  /* 0x0000002d23237221 */ /* 0x020fc60000010000 */
[----:B------:R-:W5:Y:S01]  /*32f0*/  SHFL.BFLY PT, R14, R46, 0x1, 0x1f ;  /* 0x0c201f002e0e7f89 */ /* 0x000f6200000e0000 */
[----:B0-----:R-:W-:Y:S01]  /*3300*/  FADD.FTZ R20, R20, R41 ;  /* 0x0000002914147221 */ /* 0x001fe20000010000 */
[----:B-1----:R-:W-:Y:S02]  /*3310*/  FADD.FTZ R3, R3, R44 ;  /* 0x0000002c03037221 */ /* 0x002fe40000010000 */
[----:B------:R-:W0:Y:S01]  /*3320*/  SHFL.BFLY PT, R26, R40, 0x1, 0x1f ;  /* 0x0c201f00281a7f89 */ /* 0x000e2200000e0000 */
[----:B----4-:R-:W-:-:S03]  /*3330*/  FADD.FTZ R23, R23, R37 ;  /* 0x0000002517177221 */ /* 0x010fc60000010000 */
[----:B------:R-:W1:Y:S01]  /*3340*/  SHFL.BFLY PT, R50, R10, 0x1, 0x1f ;  /* 0x0c201f000a327f89 */ /* 0x000e6200000e0000 */
[----:B------:R-:W-:-:S03]  /*3350*/  FADD.FTZ R32, R32, R28 ;  /* 0x0000001c20207221 */ /* 0x000fc60000010000 */
[----:B------:R-:W4:Y:S01]  /*3360*/  SHFL.BFLY PT, R52, R5, 0x1, 0x1f ;  /* 0x0c201f0005347f89 */ /* 0x000f2200000e0000 */
[----:B--2---:R-:W-:-:S03]  /*3370*/  FADD.FTZ R42, R42, R11 ;  /* 0x0000000b2a2a7221 */ /* 0x004fc60000010000 */
[----:B------:R-:W2:Y:S01]  /*3380*/  SHFL.BFLY PT, R49, R4, 0x1, 0x1f ;  /* 0x0c201f0004317f89 */ /* 0x000ea200000e0000 */
[----:B---3--:R-:W-:-:S03]  /*3390*/  FADD.FTZ R36, R36, R27 ;  /* 0x0000001b24247221 */ /* 0x008fc60000010000 */
[----:B------:R-:W3:Y:S01]  /*33a0*/  SHFL.BFLY PT, R51, R24, 0x1, 0x1f ;  /* 0x0c201f0018337f89 */ /* 0x000ee200000e0000 */
[----:B-----5:R-:W-:-:S03]  /*33b0*/  FADD.FTZ R27, R46, R14 ;  /* 0x0000000e2e1b7221 */ /* 0x020fc60000010000 */
[----:B------:R-:W5:Y:S04]  /*33c0*/  SHFL.BFLY PT, R48, R34, 0x1, 0x1f ;  /* 0x0c201f0022307f89 */ /* 0x000f6800000e0000 */
[----:B------:R-:W5:Y:S01]  /*33d0*/  SHFL.BFLY PT, R43, R6, 0x1, 0x1f ;  /* 0x0c201f00062b7f89 */ /* 0x000f6200000e0000 */
[----:B0-----:R-:W-:-:S03]  /*33e0*/  FADD.FTZ R40, R40, R26 ;  /* 0x0000001a28287221 */ /* 0x001fc60000010000 */
[----:B------:R-:W0:Y:S01]  /*33f0*/  SHFL.BFLY PT, R45, R2, 0x1, 0x1f ;  /* 0x0c201f00022d7f89 */ /* 0x000e2200000e0000 */
[----:B-1----:R-:W-:-:S03]  /*3400*/  FADD.FTZ R10, R10, R50 ;  /* 0x000000320a0a7221 */ /* 0x002fc60000010000 */
[----:B------:R-:W1:Y:S01]  /*3410*/  SHFL.BFLY PT, R41, R22, 0x1, 0x1f ;  /* 0x0c201f0016297f89 */ /* 0x000e6200000e0000 */
[----:B----4-:R-:W-:-:S03]  /*3420*/  FADD.FTZ R5, R5, R52 ;  /* 0x0000003405057221 */ /* 0x010fc60000010000 */
[----:B------:R-:W4:Y:S01]  /*3430*/  SHFL.BFLY PT, R37, R38, 0x1, 0x1f ;  /* 0x0c201f0026257f89 */ /* 0x000f2200000e0000 */
[----:B--2---:R-:W-:-:S03]  /*3440*/  FADD.FTZ R4, R4, R49 ;  /* 0x0000003104047221 */ /* 0x004fc60000010000 */
[----:B------:R-:W2:Y:S01]  /*3450*/  SHFL.BFLY PT, R28, R39, 0x1, 0x1f ;  /* 0x0c201f00271c7f89 */ /* 0x000ea200000e0000 */
[----:B---3--:R-:W-:-:S03]  /*3460*/  FADD.FTZ R24, R24, R51 ;  /* 0x0000003318187221 */ /* 0x008fc60000010000 */
[----:B------:R-:W3:Y:S01]  /*3470*/  SHFL.BFLY PT, R44, R13, 0x1, 0x1f ;  /* 0x0c201f000d2c7f89 */ /* 0x000ee200000e0000 */
[----:B-----5:R-:W-:-:S03]  /*3480*/  FADD.FTZ R34, R34, R48 ;  /* 0x0000003022227221 */ /* 0x020fc60000010000 */
[----:B------:R-:W5:Y:S01]  /*3490*/  SHFL.BFLY PT, R12, R47, 0x1, 0x1f ;  /* 0x0c201f002f0c7f89 */ /* 0x000f6200000e0000 */
[----:B------:R-:W-:-:S03]  /*34a0*/  FADD.FTZ R6, R6, R43 ;  /* 0x0000002b06067221 */ /* 0x000fc60000010000 */
[----:B------:R2:W5:Y:S01]  /*34b0*/  SHFL.BFLY PT, R14, R42, 0x1, 0x1f ;  /* 0x0c201f002a0e7f89 */ /* 0x00056200000e0000 */
[----:B0-----:R-:W-:Y:S01]  /*34c0*/  FADD.FTZ R2, R2, R45 ;  /* 0x0000002d02027221 */ /* 0x001fe20000010000 */
[----:B-1----:R-:W-:Y:S01]  /*34d0*/  FADD.FTZ R22, R22, R41 ;  /* 0x0000002916167221 */ /* 0x002fe20000010000 */
[----:B----4-:R-:W-:Y:S01]  /*34e0*/  FADD.FTZ R38, R38, R37 ;  /* 0x0000002526267221 */ /* 0x010fe20000010000 */
[----:B--2---:R-:W-:Y:S01]  /*34f0*/  FADD.FTZ R39, R39, R28 ;  /* 0x0000001c27277221 */ /* 0x004fe20000010000 */
[----:B---3--:R-:W-:Y:S01]  /*3500*/  FADD.FTZ R26, R13, R44 ;  /* 0x0000002c0d1a7221 */ /* 0x008fe20000010000 */
[----:B-----5:R-:W-:-:S07]  /*3510*/  FADD.FTZ R47, R47, R12 ;  /* 0x0000000c2f2f7221 */ /* 0x020fce0000010000 */
.L_x_5870:
[C---:B------:R-:W-:Y:S01]  /*3520*/  LOP3.LUT P0, RZ, R31.reuse, 0x7, RZ, 0xc0, !PT ;  /* 0x000000071fff7812 */ /* 0x040fe2000780c0ff */
[----:B------:R-:W-:Y:S05]  /*3530*/  WARPSYNC.ALL ;  /* 0x0000000000007948 */ /* 0x000fea0003800000 */
[----:B------:R-:W-:Y:S01]  /*3540*/  LOP3.LUT R12, R31, 0x3c0, RZ, 0xc0, !PT ;  /* 0x000003c01f0c7812 */ /* 0x000fe200078ec0ff */
[----:B------:R-:W-:Y:S01]  /*3550*/  BAR.SYNC.DEFER_BLOCKING 0x0 ;  /* 0x0000000000007b1d */ /* 0x000fe20000010000 */
[----:B------:R-:W-:Y:S01]  /*3560*/  SHF.R.U32.HI R29, RZ, 0x3, R29 ;  /* 0x00000003ff1d7819 */ /* 0x000fe2000001161d */
[----:B------:R-:W-:Y:S01]  /*3570*/  FADD.FTZ R11, R42, R14 ;  /* 0x0000000e2a0b7221 */ /* 0x000fe20000010000 */
        /* <DEDUP_REMOVED lines=41> */
.L_x_5760:
[----:B------:R-:W-:Y:S05]  /*3810*/  BSYNC.RECONVERGENT B0 ;  /* 0x0000000000007941 */ /* 0x000fea0003800200 */
.L_x_5759:
        /* <DEDUP_REMOVED lines=73> */
[----:B0-----:R-:W-:Y:S01]  /*3cb0*/  FADD.FTZ R38, R38, R13 ;  /* 0x0000000d26267221 */ /* 0x001fe20000010000 */
[----:B-1----:R-:W-:Y:S01]  /*3cc0*/  FADD.FTZ R40, R40, R15 ;  /* 0x0000000f28287221 */ /* 0x002fe20000010000 */
[----:B--2---:R-:W-:Y:S01]  /*3cd0*/  FADD.FTZ R26, R26, R37 ;  /* 0x000000251a1a7221 */ /* 0x004fe20000010000 */
[----:B---3--:R-:W-:-:S07]  /*3ce0*/  FADD.FTZ R39, R39, R14 ;  /* 0x0000000e27277221 */ /* 0x008fce0000010000 */
.L_x_5762:
[----:B------:R-:W-:Y:S05]  /*3cf0*/  BSYNC.RECONVERGENT B0 ;  /* 0x0000000000007941 */ /* 0x000fea0003800200 */
.L_x_5761:
        /* <DEDUP_REMOVED lines=36> */
.L_x_5764:
[----:B------:R-:W-:Y:S05]  /*3f40*/  BSYNC.RECONVERGENT B0 ;  /* 0x0000000000007941 */ /* 0x000fea0003800200 */
.L_x_5763:
[----:B------:R-:W-:Y:S06]  /*3f50*/  BAR.SYNC.DEFER_BLOCKING 0x0 ;  /* 0x0000000000007b1d */ /* 0x000fec0000010000 */
[----:B------:R-:W-:Y:S04]  /*3f60*/  BSSY.RECONVERGENT B0, `(.L_x_5765) ;  /* 0x0000042000007945 */ /* 0x000fe80003800200 */
[----:B------:R-:W-:Y:S05]  /*3f70*/  @P3 BRA `(.L_x_5766) ;  /* 0x0000000400003947 */ /* 0x000fea0003800000 */
[----:B------:R-:W1:Y:S04]  /*3f80*/  LDS R13, [R12] ;  /* 0x000000000c0d7984 */ /* 0x000e680000000800 */
[----:B------:R-:W2:Y:S04]  /*3f90*/  LDS R15, [R12+0x10] ;  /* 0x000010000c0f7984 */ /* 0x000ea80000000800 */
[----:B0-----:R-:W0:Y:S04]  /*3fa0*/  LDS R29, [R12+0x20] ;  /* 0x000020000c1d7984 */ /* 0x001e280000000800 */
[----:B------:R-:W3:Y:S04]  /*3fb0*/  LDS R14, [R12+0x30] ;  /* 0x000030000c0e7984 */ /* 0x000ee80000000800 */
[----:B------:R-:W4:Y:S04]  /*3fc0*/  LDS R28, [R12+0x40] ;  /* 0x000040000c1c7984 */ /* 0x000f280000000800 */
[----:B------:R-:W5:Y:S04]  /*3fd0*/  LDS R37, [R12+0x50] ;  /* 0x000050000c257984 */ /* 0x000f680000000800 */
[----:B------:R-:W5:Y:S04]  /*3fe0*/  LDS R30, [R12+0xa0] ;  /* 0x0000a0000c1e7984 */ /* 0x000f680000000800 */
[----:B------:R-:W5:Y:S04]  /*3ff0*/  LDS R42, [R12+0xc0] ;  /* 0x0000c0000c2a7984 */ /* 0x000f680000000800 */
[----:B------:R-:W5:Y:S04]  /*4000*/  LDS R41, [R12+0x60] ;  /* 0x000060000c297984 */ /* 0x000f680000000800 */
[----:B------:R-:W5:Y:S01]  /*4010*/  LDS R44, [R12+0xe0] ;  /* 0x0000e0000c2c7984 */ /* 0x000f620000000800 */
[----:B-1----:R-:W-:-:S03]  /*4020*/  FADD.FTZ R16, R16, R13 ;  /* 0x0000000d10107221 */ /* 0x002fc60000010000 */
[----:B------:R-:W1:Y:S01]  /*4030*/  LDS R13, [R12+0x70] ;  /* 0x000070000c0d7984 */ /* 0x000e620000000800 */
[----:B--2---:R-:W-:-:S03]  /*4040*/  FADD.FTZ R10, R10, R15 ;  /* 0x0000000f0a0a7221 */ /* 0x004fc60000010000 */
[----:B------:R-:W2:Y:S01]  /*4050*/  LDS R15, [R12+0xb0] ;  /* 0x0000b0000c0f7984 */ /* 0x000ea20000000800 */
[----:B0-----:R-:W-:-:S03]  /*4060*/  FADD.FTZ R8, R8, R29 ;  /* 0x0000001d08087221 */ /* 0x001fc60000010000 */
[----:B------:R-:W0:Y:S01]  /*4070*/  LDS R29, [R12+0xd0] ;  /* 0x0000d0000c1d7984 */ /* 0x000e220000000800 */
        /* <DEDUP_REMOVED lines=13> */
[----:B-1----:R-:W-:Y:S02]  /*4150*/  FADD.FTZ R34, R34, R13 ;  /* 0x0000000d22227221 */ /* 0x002fe40000010000 */
        /* <DEDUP_REMOVED lines=26> */
[----:B-----5:R-:W-:Y:S01]  /*4300*/  FADD.FTZ R40, R40, R37 ;  /* 0x0000002528287221 */ /* 0x020fe20000010000 */
[----:B------:R-:W-:Y:S01]  /*4310*/  FADD.FTZ R27, R27, R30 ;  /* 0x0000001e1b1b7221 */ /* 0x000fe20000010000 */
[----:B------:R-:W-:Y:S01]  /*4320*/  FADD.FTZ R11, R11, R42 ;  /* 0x0000002a0b0b7221 */ /* 0x000fe20000010000 */
[----:B-1----:R-:W-:Y:S01]  /*4330*/  FADD.FTZ R32, R32, R13 ;  /* 0x0000000d20207221 */ /* 0x002fe20000010000 */
[----:B--2---:R-:W-:Y:S01]  /*4340*/  FADD.FTZ R22, R22, R15 ;  /* 0x0000000f16167221 */ /* 0x004fe20000010000 */
[----:B0-----:R-:W-:Y:S01]  /*4350*/  FADD.FTZ R38, R38, R29 ;  /* 0x0000001d26267221 */ /* 0x001fe20000010000 */
[----:B---3--:R-:W-:Y:S01]  /*4360*/  FADD.FTZ R39, R39, R14 ;  /* 0x0000000e27277221 */ /* 0x008fe20000010000 */
[----:B----4-:R-:W-:-:S07]  /*4370*/  FADD.FTZ R47, R47, R28 ;  /* 0x0000001c2f2f7221 */ /* 0x010fce0000010000 */
.L_x_5766:
[----:B------:R-:W-:Y:S05]  /*4380*/  BSYNC.RECONVERGENT B0 ;  /* 0x0000000000007941 */ /* 0x000fea0003800200 */
.L_x_5765:
[----:B------:R-:W-:Y:S06]  /*4390*/  BAR.SYNC.DEFER_BLOCKING 0x0 ;  /* 0x0000000000007b1d */ /* 0x000fec0000010000 */
[----:B------:R-:W-:Y:S05]  /*43a0*/  @P4 EXIT ;  /* 0x000000000000494d */ /* 0x000fea0003800000 */
[----:B------:R-:W1:Y:S01]  /*43b0*/  LDCU UR5, c[0x0][0x378] ;  /* 0x00006f00ff0577ac */ /* 0x000e620008000800 */
[----:B------:R-:W-:-:S04]  /*43c0*/  UIMAD UR4, UR39, UR41, UR40 ;  /* 0x00000029270472a4 */ /* 0x000fc8000f8e0228 */
[----:B-1----:R-:W-:Y:S01]  /*43d0*/  UIMAD UR4, UR4, UR5, URZ ;  /* 0x00000005040472a4 */ /* 0x002fe2000f8e02ff */
[----:B------:R-:W-:Y:S11]  /*43e0*/  @P0 EXIT ;  /* 0x000000000000094d */ /* 0x000ff60003800000 */
[----:B------:R-:W1:Y:S01]  /*43f0*/  S2UR UR5, SR_CTAID.Z ;  /* 0x00000000000579c3 */ /* 0x000e620000002700 */
[----:B------:R-:W2:Y:S01]  /*4400*/  LDCU.64 UR8, c[0x0][0x380] ;  /* 0x00007000ff0877ac */ /* 0x000ea20008000a00 */
[----:B------:R-:W-:Y:S01]  /*4410*/  SHF.R.U32.HI R31, RZ, 0x3, R31 ;  /* 0x00000003ff1f7819 */ /* 0x000fe2000001161f */
[----:B------:R-:W-:Y:S02]  /*4420*/  USHF.L.U32 UR6, UR4, 0x7, URZ ;  /* 0x0000000704067899 */ /* 0x000fe400080006ff */
[----:B-1----:R-:W-:-:S06]  /*4430*/  USHF.L.U32 UR5, UR5, 0x7, URZ ;  /* 0x0000000705057899 */ /* 0x002fcc00080006ff */
[----:B------:R-:W-:-:S05]  /*4440*/  IMAD.U32 R12, RZ, RZ, UR5 ;  /* 0x00000005ff0c7e24 */ /* 0x000fca000f8e00ff */
        /* <DEDUP_REMOVED lines=37> */
.L_x_5731:
        /* <DEDUP_REMOVED lines=16> */
.L_x_5767:
[----:B------:R-:W-:Y:S05]  /*47a0*/  EXIT ;  /* 0x000000000000794d */ /* 0x000fea0003800000 */
.L_x_5733:
[----:B------:R-:W-:Y:S01]  /*47b0*/  HFMA2 R12, -RZ, RZ, 0, 9.5367431640625e-07 ;  /* 0x00000010ff0c7431 */ /* 0x000fe200000001ff */
[----:B------:R-:W-:Y:S02]  /*47c0*/  MOV R11, 0x1f ;  /* 0x0000001f000b7802 */ /* 0x000fe40000000f00 */
[----:B------:R-:W-:-:S07]  /*47d0*/  MOV R15, 0xffffffff ;  /* 0xffffffff000f7802 */ /* 0x000fce0000000f00 */
[----:B------:R-:W-:Y:S05]  /*47e0*/  WARPSYNC.COLLECTIVE R15, `(.L_x_5768) ;  /* 0x000000000f087348 */ /* 0x000fea0003c00000 */
[----:B------:R0:W1:Y:S02]  /*47f0*/  SHFL.BFLY P6, R14, R13, R12, R11 ;  /* 0x0c00000c0d0e7389 */ /* 0x00006400000c000b */
[----:B01----:R-:W-:Y:S05]  /*4800*/  ENDCOLLECTIVE ;  /* 0x000000000000791b */ /* 0x003fea0003800000 */
.L_x_5768:
[----:B------:R-:W-:Y:S01]  /*4810*/  HFMA2 R12, -RZ, RZ, 0, 4.76837158203125e-07 ;  /* 0x00000008ff0c7431 */ /* 0x000fe200000001ff */
[----:B------:R-:W-:-:S05]  /*4820*/  FMNMX.FTZ R0, R14, -3.40282346638528859812e+38, !PT ;  /* 0xff7fffff0e007809 */ /* 0x000fca0007810000 */
[----:B------:R-:W-:-:S07]  /*4830*/  IMAD.MOV.U32 R13, RZ, RZ, R0 ;  /* 0x000000ffff0d7224 */ /* 0x000fce00078e0000 */
[----:B------:R-:W-:Y:S05]  /*4840*/  WARPSYNC.COLLECTIVE R15, `(.L_x_5769) ;  /* 0x000000000f087348 */ /* 0x000fea0003c00000 */
[----:B------:R0:W1:Y:S02]  /*4850*/  SHFL.BFLY P6, R14, R13, R12, R11 ;  /* 0x0c00000c0d0e7389 */ /* 0x00006400000c000b */
[----:B01----:R-:W-:Y:S05]  /*4860*/  ENDCOLLECTIVE ;  /* 0x000000000000791b */ /* 0x003fea0003800000 */
.L_x_5769:
[----:B------:R-:W-:Y:S01]  /*4870*/  HFMA2 R12, -RZ, RZ, 0, 2.384185791015625e-07 ;  /* 0x00000004ff0c7431 */ /* 0x000fe200000001ff */
[----:B------:R-:W-:-:S04]  /*4880*/  FMNMX.FTZ R2, R0, R14, !PT ;  /* 0x0000000e00027209 */ /* 0x000fc80007810000 */
[----:B------:R-:W-:-:S07]  /*4890*/  MOV R13, R2 ;  /* 0x00000002000d7202 */ /* 0x000fce0000000f00 */
[----:B------:R-:W-:Y:S05]  /*48a0*/  WARPSYNC.COLLECTIVE R15, `(.L_x_5770) ;  /* 0x000000000f087348 */ /* 0x000fea0003c00000 */
[----:B------:R0:W1:Y:S02]  /*48b0*/  SHFL.BFLY P6, R14, R13, R12, R11 ;  /* 0x0c00000c0d0e7389 */ /* 0x00006400000c000b */
[----:B01----:R-:W-:Y:S05]  /*48c0*/  ENDCOLLECTIVE ;  /* 0x000000000000791b */ /* 0x003fea0003800000 */
.L_x_5770:
[----:B------:R-:W-:Y:S01]  /*48d0*/  IMAD.MOV.U32 R12, RZ, RZ, 0x2 ;  /* 0x00000002ff0c7424 */ /* 0x000fe200078e00ff */
[----:B------:R-:W-:-:S04]  /*48e0*/  FMNMX.FTZ R3, R2, R14, !PT ;  /* 0x0000000e02037209 */ /* 0x000fc80007810000 */
[----:B------:R-:W-:-:S07]  /*48f0*/  MOV R13, R3 ;  /* 0x00000003000d7202 */ /* 0x000fce0000000f00 */
[----:B------:R-:W-:Y:S05]  /*4900*/  WARPSYNC.COLLECTIVE R15, `(.L_x_5771) ;  /* 0x000000000f087348 */ /* 0x000fea0003c00000 */
[----:B------:R0:W1:Y:S02]  /*4910*/  SHFL.BFLY P6, R14, R13, R12, R11 ;  /* 0x0c00000c0d0e7389 */ /* 0x00006400000c000b */
[----:B01----:R-:W-:Y:S05]  /*4920*/  ENDCOLLECTIVE ;  /* 0x000000000000791b */ /* 0x003fea0003800000 */
.L_x_5771:
[----:B------:R-:W-:Y:S01]  /*4930*/  HFMA2 R12, -RZ, RZ, 0, 5.9604644775390625e-08 ;  /* 0x00000001ff0c7431 */ /* 0x000fe200000001ff */
[----:B------:R-:W-:-:S04]  /*4940*/  FMNMX.FTZ R4, R3, R14, !PT ;  /* 0x0000000e03047209 */ /* 0x000fc80007810000 */
[----:B------:R-:W-:-:S07]  /*4950*/  MOV R13, R4 ;  /* 0x00000004000d7202 */ /* 0x000fce0000000f00 */
[----:B------:R-:W-:Y:S05]  /*4960*/  WARPSYNC.COLLECTIVE R15, `(.L_x_5772) ;  /* 0x000000000f087348 */ /* 0x000fea0003c00000 */
[----:B------:R0:W1:Y:S02]  /*4970*/  SHFL.BFLY P6, R14, R13, R12, R11 ;  /* 0x0c00000c0d0e7389 */ /* 0x00006400000c000b */
[----:B01----:R-:W-:Y:S05]  /*4980*/  ENDCOLLECTIVE ;  /* 0x000000000000791b */ /* 0x003fea0003800000 */
.L_x_5772:
[----:B------:R-:W-:Y:S05]  /*4990*/  BRA `(.L_x_5773) ;  /* 0xffffffc000787947 */ /* 0x000fea000383ffff */
.L_x_5758:
[----:B------:R-:W-:Y:S01]  /*49a0*/  HFMA2 R12, -RZ, RZ, 0, 2.384185791015625e-07 ;  /* 0x00000004ff0c7431 */ /* 0x000fe200000001ff */
[----:B-1----:R-:W-:Y:S01]  /*49b0*/  MOV R13, RZ ;  /* 0x000000ff000d7202 */ /* 0x002fe20000000f00 */
[----:B------:R-:W-:Y:S01]  /*49c0*/  IMAD.MOV.U32 R11, RZ, RZ, 0x1f ;  /* 0x0000001fff0b7424 */ /* 0x000fe200078e00ff */
[----:B------:R-:W-:-:S07]  /*49d0*/  MOV R15, 0xffffffff ;  /* 0xffffffff000f7802 */ /* 0x000fce0000000f00 */
[----:B0-----:R-:W-:Y:S05]  /*49e0*/  WARPSYNC.COLLECTIVE R15, `(.L_x_5774) ;  /* 0x000000000f087348 */ /* 0x001fea0003c00000 */
[----:B------:R1:W2:Y:S02]  /*49f0*/  SHFL.BFLY P6, R14, R13, R12, R11 ;  /* 0x0c00000c0d0e7389 */ /* 0x0002a400000c000b */
[----:B012---:R-:W-:Y:S05]  /*4a00*/  ENDCOLLECTIVE ;  /* 0x000000000000791b */ /* 0x007fea0003800000 */
.L_x_5774:
[----:B------:R-:W-:Y:S01]  /*4a10*/  HFMA2 R12, -RZ, RZ, 0, 1.1920928955078125e-07 ;  /* 0x00000002ff0c7431 */ /* 0x000fe200000001ff */
[----:B------:R-:W-:-:S05]  /*4a20*/  MOV R16, R14 ;  /* 0x0000000e00107202 */ /* 0x000fca0000000f00 */
[----:B------:R-:W-:-:S05]  /*4a30*/  FADD.FTZ R16, RZ, R16 ;  /* 0x00000010ff107221 */ /* 0x000fca0000010000 */
[----:B------:R-:W-:-:S07]  /*4a40*/  MOV R13, R16 ;  /* 0x00000010000d7202 */ /* 0x000fce0000000f00 */
[----:B------:R-:W-:Y:S05]  /*4a50*/  WARPSYNC.COLLECTIVE R15, `(.L_x_5775) ;  /* 0x000000000f087348 */ /* 0x000fea0003c00000 */
[----:B------:R0:W1:Y:S02]  /*4a60*/  SHFL.BFLY P6, R14, R13, R12, R11 ;  /* 0x0c00000c0d0e7389 */ /* 0x00006400000c000b */
[----:B01----:R-:W-:Y:S05]  /*4a70*/  ENDCOLLECTIVE ;  /* 0x000000000000791b */ /* 0x003fea0003800000 */
.L_x_5775:
[----:B------:R-:W-:Y:S02]  /*4a80*/  HFMA2 R12, -RZ, RZ, 0, 5.9604644775390625e-08 ;  /* 0x00000001ff0c7431 */ /* 0x000fe400000001ff */
[----:B------:R-:W-:-:S04]  /*4a90*/  IMAD.MOV.U32 R43, RZ, RZ, R14 ;  /* 0x000000ffff2b7224 */ /* 0x000fc800078e000e */
[----:B------:R-:W-:-:S05]  /*4aa0*/  FADD.FTZ R16, R16, R43 ;  /* 0x0000002b10107221 */ /* 0x000fca0000010000 */
[----:B------:R-:W-:-:S07]  /*4ab0*/  MOV R13, R16 ;  /* 0x00000010000d7202 */ /* 0x000fce0000000f00 */
[----:B------:R-:W-:Y:S05]  /*4ac0*/  WARPSYNC.COLLECTIVE R15, `(.L_x_5776) ;  /* 0x000000000f087348 */ /* 0x000fea0003c00000 */
[----:B------:R0:W1:Y:S02]  /*4ad0*/  SHFL.BFLY P6, R14, R13, R12, R11 ;  /* 0x0c00000c0d0e7389 */ /* 0x00006400000c000b */
[----:B01----:R-:W-:Y:S05]  /*4ae0*/  ENDCOLLECTIVE ;  /* 0x000000000000791b */ /* 0x003fea0003800000 */
.L_x_5776:
[----:B------:R-:W-:Y:S02]  /*4af0*/  HFMA2 R13, -RZ, RZ, 0, 0 ;  /* 0x00000000ff0d7431 */ /* 0x000fe400000001ff */
[----:B------:R-:W-:Y:S01]  /*4b00*/  IMAD.MOV.U32 R12, RZ, RZ, 0x4 ;  /* 0x00000004ff0c7424 */ /* 0x000fe200078e00ff */
[----:B------:R-:W-:-:S07]  /*4b10*/  MOV R42, R14 ;  /* 0x0000000e002a7202 */ /* 0x000fce0000000f00 */
[----:B------:R-:W-:Y:S05]  /*4b20*/  WARPSYNC.COLLECTIVE R15, `(.L_x_5777) ;  /* 0x000000000f087348 */ /* 0x000fea0003c00000 */
[----:B------:R0:W1:Y:S02]  /*4b30*/  SHFL.BFLY P6, R14, R13, R12, R11 ;  /* 0x0c00000c0d0e7389 */ /* 0x00006400000c000b */
[----:B01----:R-:W-:Y:S05]  /*4b40*/  ENDCOLLECTIVE ;  /* 0x000000000000791b */ /* 0x003fea0003800000 */
.L_x_5777:
        /* <DEDUP_REMOVED lines=8> */
.L_x_5778:
[----:B------:R-:W-:Y:S01]  /*4bd0*/  HFMA2 R12, -RZ, RZ, 0, 5.9604644775390625e-08 ;  /* 0x00000001ff0c7431 */ /* 0x000fe200000001ff */
[----:B------:R-:W-:-:S05]  /*4be0*/  MOV R45, R14 ;  /* 0x0000000e002d7202 */ /* 0x000fca0000000f00 */
[----:B------:R-:W-:-:S04]  /*4bf0*/  FADD.FTZ R10, R10, R45 ;  /* 0x0000002d0a0a7221 */ /* 0x000fc80000010000 */
[----:B------:R-:W-:-:S07]  /*4c00*/  IMAD.MOV.U32 R13, RZ, RZ, R10 ;  /* 0x000000ffff0d7224 */ /* 0x000fce00078e000a */
[----:B------:R-:W-:Y:S05]  /*4c10*/  WARPSYNC.COLLECTIVE R15, `(.L_x_5779) ;  /* 0x000000000f087348 */ /* 0x000fea0003c00000 */
[----:B------:R0:W1:Y:S02]  /*4c20*/  SHFL.BFLY P6, R14, R13, R12, R11 ;  /* 0x0c00000c0d0e7389 */ /* 0x00006400000c000b */
[----:B01----:R-:W-:Y:S05]  /*4c30*/  ENDCOLLECTIVE ;  /* 0x000000000000791b */ /* 0x003fea0003800000 */
.L_x_5779:
[----:B------:R-:W-:Y:S01]  /*4c40*/  HFMA2 R13, -RZ, RZ, 0, 0 ;  /* 0x00000000ff0d7431 */ /* 0x000fe200000001ff */
[----:B------:R-:W-:Y:S02]  /*4c50*/  MOV R12, 0x4 ;  /* 0x00000004000c7802 */ /* 0x000fe40000000f00 */
[----:B------:R-:W-:-:S07]  /*4c60*/  MOV R50, R14 ;  /* 0x0000000e00327202 */ /* 0x000fce0000000f00 */
[----:B------:R-:W-:Y:S05]  /*4c70*/  WARPSYNC.COLLECTIVE R15, `(.L_x_5780) ;  /* 0x000000000f087348 */ /* 0x000fea0003c00000 */
[----:B------:R0:W1:Y:S02]  /*4c80*/  SHFL.BFLY P6, R14, R13, R12, R11 ;  /* 0x0c00000c0d0e7389 */ /* 0x00006400000c000b */
[----:B01----:R-:W-:Y:S05]  /*4c90*/  ENDCOLLECTIVE ;  /* 0x000000000000791b */ /* 0x003fea0003800000 */
.L_x_5780:
        /* <DEDUP_REMOVED lines=8> */
.L_x_5781:
[----:B------:R-:W-:Y:S01]  /*4d20*/  IMAD.MOV.U32 R12, RZ, RZ, 0x1 ;  /* 0x00000001ff0c7424 */ /* 0x000fe200078e00ff */
[----:B------:R-:W-:-:S05]  /*4d30*/  MOV R47, R14 ;  /* 0x0000000e002f7202 */ /* 0x000fca0000000f00 */
[----:B------:R-:W-:-:S05]  /*4d40*/  FADD.FTZ R8, R8, R47 ;  /* 0x0000002f08087221 */ /* 0x000fca0000010000 */
[----:B------:R-:W-:-:S07]  /*4d50*/  MOV R13, R8 ;  /* 0x00000008000d7202 */ /* 0x000fce0000000f00 */
[----:B------:R-:W-:Y:S05]  /*4d60*/  WARPSYNC.COLLECTIVE R15, `(.L_x_5782) ;  /* 0x000000000f087348 */ /* 0x000fea0003c00000 */
[----:B------:R0:W1:Y:S02]  /*4d70*/  SHFL.BFLY P6, R14, R13, R12, R11 ;  /* 0x0c00000c0d0e7389 */ /* 0x00006400000c000b */
[----:B01----:R-:W-:Y:S05]  /*4d80*/  ENDCOLLECTIVE ;  /* 0x000000000000791b */ /* 0x003fea0003800000 */
.L_x_5782:
[----:B------:R-:W-:Y:S01]  /*4d90*/  HFMA2 R13, -RZ, RZ, 0, 0 ;  /* 0x00000000ff0d7431 */ /* 0x000fe200000001ff */
[----:B------:R-:W-:Y:S02]  /*4da0*/  MOV R12, 0x4 ;  /* 0x00000004000c7802 */ /* 0x000fe40000000f00 */
[----:B------:R-:W-:-:S07]  /*4db0*/  MOV R44, R14 ;  /* 0x0000000e002c7202 */ /* 0x000fce0000000f00 */
[----:B------:R-:W-:Y:S05]  /*4dc0*/  WARPSYNC.COLLECTIVE R15, `(.L_x_5783) ;  /* 0x000000000f087348 */ /* 0x000fea0003c00000 */
[----:B------:R0:W1:Y:S02]  /*4dd0*/  SHFL.BFLY P6, R14, R13, R12, R11 ;  /* 0x0c00000c0d0e7389 */ /* 0x00006400000c000b */
[----:B01----:R-:W-:Y:S05]  /*4de0*/  ENDCOLLECTIVE ;  /* 0x000000000000791b */ /* 0x003fea0003800000 */
.L_x_5783:
        /* <DEDUP_REMOVED lines=8> */
.L_x_5784:
[----:B------:R-:W-:Y:S01]  /*4e70*/  HFMA2 R12, -RZ, RZ, 0, 5.9604644775390625e-08 ;  /* 0x00000001ff0c7431 */ /* 0x000fe200000001ff */
[----:B------:R-:W-:-:S05]  /*4e80*/  MOV R40, R14 ;  /* 0x0000000e00287202 */ /* 0x000fca0000000f00 */
[----:B------:R-:W-:-:S05]  /*4e90*/  FADD.FTZ R7, R7, R40 ;  /* 0x0000002807077221 */ /* 0x000fca0000010000 */
[----:B------:R-:W-:-:S07]  /*4ea0*/  MOV R13, R7 ;  /* 0x00000007000d7202 */ /* 0x000fce0000000f00 */
[----:B------:R-:W-:Y:S05]  /*4eb0*/  WARPSYNC.COLLECTIVE R15, `(.L_x_5785) ;  /* 0x000000000f087348 */ /* 0x000fea0003c00000 */
[----:B------:R0:W1:Y:S02]  /*4ec0*/  SHFL.BFLY P6, R14, R13, R12, R11 ;  /* 0x0c00000c0d0e7389 */ /* 0x00006400000c000b */
[----:B01----:R-:W-:Y:S05]  /*4ed0*/  ENDCOLLECTIVE ;  /* 0x000000000000791b */ /* 0x003fea0003800000 */
.L_x_5785:
[----:B------:R-:W-:Y:S01]  /*4ee0*/  HFMA2 R12, -RZ, RZ, 0, 2.384185791015625e-07 ;  /* 0x00000004ff0c7431 */ /* 0x000fe200000001ff */
[----:B------:R-:W-:Y:S01]  /*4ef0*/  MOV R13, RZ ;  /* 0x000000ff000d7202 */ /* 0x000fe20000000f00 */
[----:B------:R-:W-:-:S07]  /*4f00*/  IMAD.MOV.U32 R43, RZ, RZ, R14 ;  /* 0x000000ffff2b7224 */ /* 0x000fce00078e000e */
[----:B------:R-:W-:Y:S05]  /*4f10*/  WARPSYNC.COLLECTIVE R15, `(.L_x_5786) ;  /* 0x000000000f087348 */ /* 0x000fea0003c00000 */
[----:B------:R0:W1:Y:S02]  /*4f20*/  SHFL.BFLY P6, R14, R13, R12, R11 ;  /* 0x0c00000c0d0e7389 */ /* 0x00006400000c000b */
[----:B01----:R-:W-:Y:S05]  /*4f30*/  ENDCOLLECTIVE ;  /* 0x000000000000791b */ /* 0x003fea0003800000 */
.L_x_5786:
        /* <DEDUP_REMOVED lines=8> */
.L_x_5787:
[----:B------:R-:W-:Y:S01]  /*4fc0*/  HFMA2 R12, -RZ, RZ, 0, 5.9604644775390625e-08 ;  /* 0x00000001ff0c7431 */ /* 0x000fe200000001ff */
[----:B------:R-:W-:-:S05]  /*4fd0*/  MOV R38, R14 ;  /* 0x0000000e00267202 */ /* 0x000fca0000000f00 */
[----:B------:R-:W-:-:S05]  /*4fe0*/  FADD.FTZ R5, R5, R38 ;  /* 0x0000002605057221 */ /* 0x000fca0000010000 */
[----:B------:R-:W-:-:S07]  /*4ff0*/  MOV R13, R5 ;  /* 0x00000005000d7202 */ /* 0x000fce0000000f00 */
[----:B------:R-:W-:Y:S05]  /*5000*/  WARPSYNC.COLLECTIVE R15, `(.L_x_5788) ;  /* 0x000000000f087348 */ /* 0x000fea0003c00000 */
[----:B------:R0:W1:Y:S02]  /*5010*/  SHFL.BFLY P6, R14, R13, R12, R11 ;  /* 0x0c00000c0d0e7389 */ /* 0x00006400000c000b */
[----:B01----:R-:W-:Y:S05]  /*5020*/  ENDCOLLECTIVE ;  /* 0x000000000000791b */ /* 0x003fea0003800000 */
.L_x_5788:
[----:B------:R-:W-:Y:S02]  /*5030*/  HFMA2 R12, -RZ, RZ, 0, 2.384185791015625e-07 ;  /* 0x00000004ff0c7431 */ /* 0x000fe400000001ff */
[----:B------:R-:W-:Y:S01]  /*5040*/  IMAD.MOV.U32 R13, RZ, RZ, RZ ;  /* 0x000000ffff0d7224 */ /* 0x000fe200078e00ff */
[----:B------:R-:W-:-:S07]  /*5050*/  MOV R52, R14 ;  /* 0x0000000e00347202 */ /* 0x000fce0000000f00 */
[----:B------:R-:W-:Y:S05]  /*5060*/  WARPSYNC.COLLECTIVE R15, `(.L_x_5789) ;  /* 0x000000000f087348 */ /* 0x000fea0003c00000 */
[----:B------:R0:W1:Y:S02]  /*5070*/  SHFL.BFLY P6, R14, R13, R12, R11 ;  /* 0x0c00000c0d0e7389 */ /* 0x00006400000c000b */
[----:B01----:R-:W-:Y:S05]  /*5080*/  ENDCOLLECTIVE ;  /* 0x000000000000791b */ /* 0x003fea0003800000 */
.L_x_5789:
        /* <DEDUP_REMOVED lines=8> */
.L_x_5790:
[----:B------:R-:W-:Y:S02]  /*5110*/  HFMA2 R12, -RZ, RZ, 0, 5.9604644775390625e-08 ;  /* 0x00000001ff0c7431 */ /* 0x000fe400000001ff */
[----:B------:R-:W-:-:S04]  /*5120*/  IMAD.MOV.U32 R41, RZ, RZ, R14 ;  /* 0x000000ffff297224 */ /* 0x000fc800078e000e */
[----:B------:R-:W-:-:S05]  /*5130*/  FADD.FTZ R4, R4, R41 ;  /* 0x0000002904047221 */ /* 0x000fca0000010000 */
[----:B------:R-:W-:-:S07]  /*5140*/  MOV R13, R4 ;  /* 0x00000004000d7202 */ /* 0x000fce0000000f00 */
[----:B------:R-:W-:Y:S05]  /*5150*/  WARPSYNC.COLLECTIVE R15, `(.L_x_5791) ;  /* 0x000000000f087348 */ /* 0x000fea0003c00000 */
[----:B------:R0:W1:Y:S02]  /*5160*/  SHFL.BFLY P6, R14, R13, R12, R11 ;  /* 0x0c00000c0d0e7389 */ /* 0x00006400000c000b */
[----:B01----:R-:W-:Y:S05]  /*5170*/  ENDCOLLECTIVE ;  /* 0x000000000000791b */ /* 0x003fea0003800000 */
.L_x_5791:
[----:B------:R-:W-:Y:S02]  /*5180*/  HFMA2 R13, -RZ, RZ, 0, 0 ;  /* 0x00000000ff0d7431 */ /* 0x000fe400000001ff */
[----:B------:R-:W-:Y:S01]  /*5190*/  IMAD.MOV.U32 R12, RZ, RZ, 0x4 ;  /* 0x00000004ff0c7424 */ /* 0x000fe200078e00ff */
[----:B------:R-:W-:-:S07]  /*51a0*/  MOV R49, R14 ;  /* 0x0000000e00317202 */ /* 0x000fce0000000f00 */
[----:B------:R-:W-:Y:S05]  /*51b0*/  WARPSYNC.COLLECTIVE R15, `(.L_x_5792) ;  /* 0x000000000f087348 */ /* 0x000fea0003c00000 */
[----:B------:R0:W1:Y:S02]  /*51c0*/  SHFL.BFLY P6, R14, R13, R12, R11 ;  /* 0x0c00000c0d0e7389 */ /* 0x00006400000c000b */
[----:B01----:R-:W-:Y:S05]  /*51d0*/  ENDCOLLECTIVE ;  /* 0x000000000000791b */ /* 0x003fea0003800000 */
.L_x_5792:
        /* <DEDUP_REMOVED lines=8> */
.L_x_5793:
[----:B------:R-:W-:Y:S01]  /*5260*/  HFMA2 R12, -RZ, RZ, 0, 5.9604644775390625e-08 ;  /* 0x00000001ff0c7431 */ /* 0x000fe200000001ff */
[----:B------:R-:W-:-:S05]  /*5270*/  MOV R39, R14 ;  /* 0x0000000e00277202 */ /* 0x000fca0000000f00 */
[----:B------:R-:W-:-:S04]  /*5280*/  FADD.FTZ R24, R24, R39 ;  /* 0x0000002718187221 */ /* 0x000fc80000010000 */
[----:B------:R-:W-:-:S07]  /*5290*/  IMAD.MOV.U32 R13, RZ, RZ, R24 ;  /* 0x000000ffff0d7224 */ /* 0x000fce00078e0018 */
[----:B------:R-:W-:Y:S05]  /*52a0*/  WARPSYNC.COLLECTIVE R15, `(.L_x_5794) ;  /* 0x000000000f087348 */ /* 0x000fea0003c00000 */
[----:B------:R0:W1:Y:S02]  /*52b0*/  SHFL.BFLY P6, R14, R13, R12, R11 ;  /* 0x0c00000c0d0e7389 */ /* 0x00006400000c000b */
[----:B01----:R-:W-:Y:S05]  /*52c0*/  ENDCOLLECTIVE ;  /* 0x000000000000791b */ /* 0x003fea0003800000 */
.L_x_5794:
[----:B------:R-:W-:Y:S01]  /*52d0*/  HFMA2 R13, -RZ, RZ, 0, 0 ;  /* 0x00000000ff0d7431 */ /* 0x000fe200000001ff */
[----:B------:R-:W-:Y:S02]  /*52e0*/  MOV R12, 0x4 ;  /* 0x00000004000c7802 */ /* 0x000fe40000000f00 */
[----:B------:R-:W-:-:S07]  /*52f0*/  MOV R51, R14 ;  /* 0x0000000e00337202 */ /* 0x000fce0000000f00 */
[----:B------:R-:W-:Y:S05]  /*5300*/  WARPSYNC.COLLECTIVE R15, `(.L_x_5795) ;  /* 0x000000000f087348 */ /* 0x000fea0003c00000 */
[----:B------:R0:W1:Y:S02]  /*5310*/  SHFL.BFLY P6, R14, R13, R12, R11 ;  /* 0x0c00000c0d0e7389 */ /* 0x00006400000c000b */
[----:B01----:R-:W-:Y:S05]  /*5320*/  ENDCOLLECTIVE ;  /* 0x000000000000791b */ /* 0x003fea0003800000 */
.L_x_5795:
        /* <DEDUP_REMOVED lines=8> */
.L_x_5796:
[----:B------:R-:W-:Y:S01]  /*53b0*/  IMAD.MOV.U32 R12, RZ, RZ, 0x1 ;  /* 0x00000001ff0c7424 */ /* 0x000fe200078e00ff */
[----:B------:R-:W-:-:S05]  /*53c0*/  MOV R37, R14 ;  /* 0x0000000e00257202 */ /* 0x000fca0000000f00 */
[----:B------:R-:W-:-:S05]  /*53d0*/  FADD.FTZ R34, R34, R37 ;  /* 0x0000002522227221 */ /* 0x000fca0000010000 */
[----:B------:R-:W-:-:S07]  /*53e0*/  MOV R13, R34 ;  /* 0x00000022000d7202 */ /* 0x000fce0000000f00 */
[----:B------:R-:W-:Y:S05]  /*53f0*/  WARPSYNC.COLLECTIVE R15, `(.L_x_5797) ;  /* 0x000000000f087348 */ /* 0x000fea0003c00000 */
[----:B------:R0:W1:Y:S02]  /*5400*/  SHFL.BFLY P6, R14, R13, R12, R11 ;  /* 0x0c00000c0d0e7389 */ /* 0x00006400000c000b */
[----:B01----:R-:W-:Y:S05]  /*5410*/  ENDCOLLECTIVE ;  /* 0x000000000000791b */ /* 0x003fea0003800000 */
.L_x_5797:
[----:B------:R-:W-:Y:S01]  /*5420*/  HFMA2 R13, -RZ, RZ, 0, 0 ;  /* 0x00000000ff0d7431 */ /* 0x000fe200000001ff */
[----:B------:R-:W-:Y:S02]  /*5430*/  MOV R12, 0x4 ;  /* 0x00000004000c7802 */ /* 0x000fe40000000f00 */
[----:B------:R-:W-:-:S07]  /*5440*/  MOV R48, R14 ;  /* 0x0000000e00307202 */ /* 0x000fce0000000f00 */
[----:B------:R-:W-:Y:S05]  /*5450*/  WARPSYNC.COLLECTIVE R15, `(.L_x_5798) ;  /* 0x000000000f087348 */ /* 0x000fea0003c00000 */
[----:B------:R0:W1:Y:S02]  /*5460*/  SHFL.BFLY P6, R14, R13, R12, R11 ;  /* 0x0c00000c0d0e7389 */ /* 0x00006400000c000b */
[----:B01----:R-:W-:Y:S05]  /*5470*/  ENDCOLLECTIVE ;  /* 0x000000000000791b */ /* 0x003fea0003800000 */
.L_x_5798:
        /* <DEDUP_REMOVED lines=8> */
.L_x_5799:
[----:B------:R-:W-:Y:S01]  /*5500*/  HFMA2 R12, -RZ, RZ, 0, 5.9604644775390625e-08 ;  /* 0x00000001ff0c7431 */ /* 0x000fe200000001ff */
[----:B------:R-:W-:-:S05]  /*5510*/  MOV R36, R14 ;  /* 0x0000000e00247202 */ /* 0x000fca0000000f00 */
[----:B------:R-:W-:-:S05]  /*5520*/  FADD.FTZ R35, R35, R36 ;  /* 0x0000002423237221 */ /* 0x000fca0000010000 */
[----:B------:R-:W-:-:S07]  /*5530*/  MOV R13, R35 ;  /* 0x00000023000d7202 */ /* 0x000fce0000000f00 */
[----:B------:R-:W-:Y:S05]  /*5540*/  WARPSYNC.COLLECTIVE R15, `(.L_x_5800) ;  /* 0x000000000f087348 */ /* 0x000fea0003c00000 */
[----:B------:R0:W1:Y:S02]  /*5550*/  SHFL.BFLY P6, R14, R13, R12, R11 ;  /* 0x0c00000c0d0e7389 */ /* 0x00006400000c000b */
[----:B01----:R-:W-:Y:S05]  /*5560*/  ENDCOLLECTIVE ;  /* 0x000000000000791b */ /* 0x003fea0003800000 */
.L_x_5800:
[----:B------:R-:W-:Y:S01]  /*5570*/  HFMA2 R12, -RZ, RZ, 0, 2.384185791015625e-07 ;  /* 0x00000004ff0c7431 */ /* 0x000fe200000001ff */
[----:B------:R-:W-:Y:S01]  /*5580*/  MOV R13, RZ ;  /* 0x000000ff000d7202 */ /* 0x000fe20000000f00 */
[----:B------:R-:W-:-:S07]  /*5590*/  IMAD.MOV.U32 R45, RZ, RZ, R14 ;  /* 0x000000ffff2d7224 */ /* 0x000fce00078e000e */
[----:B------:R-:W-:Y:S05]  /*55a0*/  WARPSYNC.COLLECTIVE R15, `(.L_x_5801) ;  /* 0x000000000f087348 */ /* 0x000fea0003c00000 */
[----:B------:R0:W1:Y:S02]  /*55b0*/  SHFL.BFLY P6, R14, R13, R12, R11 ;  /* 0x0c00000c0d0e7389 */ /* 0x00006400000c000b */
[----:B01----:R-:W-:Y:S05]  /*55c0*/  ENDCOLLECTIVE ;  /* 0x000000000000791b */ /* 0x003fea0003800000 */
.L_x_5801:
        /* <DEDUP_REMOVED lines=8> */
.L_x_5802:
[----:B------:R-:W-:Y:S01]  /*5650*/  HFMA2 R12, -RZ, RZ, 0, 5.9604644775390625e-08 ;  /* 0x00000001ff0c7431 */ /* 0x000fe200000001ff */
[----:B------:R-:W-:-:S05]  /*5660*/  MOV R32, R14 ;  /* 0x0000000e00207202 */ /* 0x000fca0000000f00 */
[----:B------:R-:W-:-:S05]  /*5670*/  FADD.FTZ R25, R25, R32 ;  /* 0x0000002019197221 */ /* 0x000fca0000010000 */
[----:B------:R-:W-:-:S07]  /*5680*/  MOV R13, R25 ;  /* 0x00000019000d7202 */ /* 0x000fce0000000f00 */
[----:B------:R-:W-:Y:S05]  /*5690*/  WARPSYNC.COLLECTIVE R15, `(.L_x_5803) ;  /* 0x000000000f087348 */ /* 0x000fea0003c00000 */
[----:B------:R0:W1:Y:S02]  /*56a0*/  SHFL.BFLY P6, R14, R13, R12, R11 ;  /* 0x0c00000c0d0e7389 */ /* 0x00006400000c000b */
[----:B01----:R-:W-:Y:S05]  /*56b0*/  ENDCOLLECTIVE ;  /* 0x000000000000791b */ /* 0x003fea0003800000 */
.L_x_5803:
[----:B------:R-:W-:Y:S02]  /*56c0*/  HFMA2 R12, -RZ, RZ, 0, 2.384185791015625e-07 ;  /* 0x00000004ff0c7431 */ /* 0x000fe400000001ff */
[----:B------:R-:W-:Y:S01]  /*56d0*/  IMAD.MOV.U32 R13, RZ, RZ, RZ ;  /* 0x000000ffff0d7224 */ /* 0x000fe200078e00ff */
[----:B------:R-:W-:-:S07]  /*56e0*/  MOV R47, R14 ;  /* 0x0000000e002f7202 */ /* 0x000fce0000000f00 */
[----:B------:R-:W-:Y:S05]  /*56f0*/  WARPSYNC.COLLECTIVE R15, `(.L_x_5804) ;  /* 0x000000000f087348 */ /* 0x000fea0003c00000 */
[----:B------:R0:W1:Y:S02]  /*5700*/  SHFL.BFLY P6, R14, R13, R12, R11 ;  /* 0x0c00000c0d0e7389 */ /* 0x00006400000c000b */
[----:B01----:R-:W-:Y:S05]  /*5710*/  ENDCOLLECTIVE ;  /* 0x000000000000791b */ /* 0x003fea0003800000 */
.L_x_5804:
        /* <DEDUP_REMOVED lines=8> */
.L_x_5805:
[----:B------:R-:W-:Y:S02]  /*57a0*/  HFMA2 R12, -RZ, RZ, 0, 5.9604644775390625e-08 ;  /* 0x00000001ff0c7431 */ /* 0x000fe400000001ff */
[----:B------:R-:W-:-:S04]  /*57b0*/  IMAD.MOV.U32 R28, RZ, RZ, R14 ;  /* 0x000000ffff1c7224 */ /* 0x000fc800078e000e */
[----:B------:R-:W-:-:S05]  /*57c0*/  FADD.FTZ R21, R21, R28 ;  /* 0x0000001c15157221 */ /* 0x000fca0000010000 */
[----:B------:R-:W-:-:S07]  /*57d0*/  MOV R13, R21 ;  /* 0x00000015000d7202 */ /* 0x000fce0000000f00 */
[----:B------:R-:W-:Y:S05]  /*57e0*/  WARPSYNC.COLLECTIVE R15, `(.L_x_5806) ;  /* 0x000000000f087348 */ /* 0x000fea0003c00000 */
[----:B------:R0:W1:Y:S02]  /*57f0*/  SHFL.BFLY P6, R14, R13, R12, R11 ;  /* 0x0c00000c0d0e7389 */ /* 0x00006400000c000b */
[----:B01----:R-:W-:Y:S05]  /*5800*/  ENDCOLLECTIVE ;  /* 0x000000000000791b */ /* 0x003fea0003800000 */
.L_x_5806:
[----:B------:R-:W-:Y:S02]  /*5810*/  HFMA2 R13, -RZ, RZ, 0, 0 ;  /* 0x00000000ff0d7431 */ /* 0x000fe400000001ff */
[----:B------:R-:W-:Y:S01]  /*5820*/  IMAD.MOV.U32 R12, RZ, RZ, 0x4 ;  /* 0x00000004ff0c7424 */ /* 0x000fe200078e00ff */
[----:B------:R-:W-:-:S07]  /*5830*/  MOV R46, R14 ;  /* 0x0000000e002e7202 */ /* 0x000fce0000000f00 */
[----:B------:R-:W-:Y:S05]  /*5840*/  WARPSYNC.COLLECTIVE R15, `(.L_x_5807) ;  /* 0x000000000f087348 */ /* 0x000fea0003c00000 */
[----:B------:R0:W1:Y:S02]  /*5850*/  SHFL.BFLY P6, R14, R13, R12, R11 ;  /* 0x0c00000c0d0e7389 */ /* 0x00006400000c000b */
[----:B01----:R-:W-:Y:S05]  /*5860*/  ENDCOLLECTIVE ;  /* 0x000000000000791b */ /* 0x003fea0003800000 */
.L_x_5807:
        /* <DEDUP_REMOVED lines=8> */
.L_x_5808:
[----:B------:R-:W-:Y:S01]  /*58f0*/  HFMA2 R12, -RZ, RZ, 0, 5.9604644775390625e-08 ;  /* 0x00000001ff0c7431 */ /* 0x000fe200000001ff */
[----:B------:R-:W-:-:S05]  /*5900*/  MOV R33, R14 ;  /* 0x0000000e00217202 */ /* 0x000fca0000000f00 */
[----:B------:R-:W-:-:S04]  /*5910*/  FADD.FTZ R20, R20, R33 ;  /* 0x0000002114147221 */ /* 0x000fc80000010000 */
[----:B------:R-:W-:-:S07]  /*5920*/  IMAD.MOV.U32 R13, RZ, RZ, R20 ;  /* 0x000000ffff0d7224 */ /* 0x000fce00078e0014 */
[----:B------:R-:W-:Y:S05]  /*5930*/  WARPSYNC.COLLECTIVE R15, `(.L_x_5809) ;  /* 0x000000000f087348 */ /* 0x000fea0003c00000 */
[----:B------:R0:W1:Y:S02]  /*5940*/  SHFL.BFLY P6, R14, R13, R12, R11 ;  /* 0x0c00000c0d0e7389 */ /* 0x00006400000c000b */
[----:B01----:R-:W-:Y:S05]  /*5950*/  ENDCOLLECTIVE ;  /* 0x000000000000791b */ /* 0x003fea0003800000 */
.L_x_5809:
[----:B------:R-:W-:Y:S01]  /*5960*/  HFMA2 R13, -RZ, RZ, 0, 0 ;  /* 0x00000000ff0d7431 */ /* 0x000fe200000001ff */
[----:B------:R-:W-:Y:S02]  /*5970*/  MOV R12, 0x4 ;  /* 0x00000004000c7802 */ /* 0x000fe40000000f00 */
[----:B------:R-:W-:-:S07]  /*5980*/  MOV R41, R14 ;  /* 0x0000000e00297202 */ /* 0x000fce0000000f00 */
[----:B------:R-:W-:Y:S05]  /*5990*/  WARPSYNC.COLLECTIVE R15, `(.L_x_5810) ;  /* 0x000000000f087348 */ /* 0x000fea0003c00000 */
[----:B------:R0:W1:Y:S02]  /*59a0*/  SHFL.BFLY P6, R14, R13, R12, R11 ;  /* 0x0c00000c0d0e7389 */ /* 0x00006400000c000b */
[----:B01----:R-:W-:Y:S05]  /*59b0*/  ENDCOLLECTIVE ;  /* 0x000000000000791b */ /* 0x003fea0003800000 */
.L_x_5810:
        /* <DEDUP_REMOVED lines=8> */
.L_x_5811:
[----:B------:R-:W-:Y:S01]  /*5a40*/  IMAD.MOV.U32 R12, RZ, RZ, 0x1 ;  /* 0x00000001ff0c7424 */ /* 0x000fe200078e00ff */
[----:B------:R-:W-:-:S05]  /*5a50*/  MOV R26, R14 ;  /* 0x0000000e001a7202 */ /* 0x000fca0000000f00 */
[----:B------:R-:W-:-:S05]  /*5a60*/  FADD.FTZ R19, R19, R26 ;  /* 0x0000001a13137221 */ /* 0x000fca0000010000 */
[----:B------:R-:W-:-:S07]  /*5a70*/  MOV R13, R19 ;  /* 0x00000013000d7202 */ /* 0x000fce0000000f00 */
[----:B------:R-:W-:Y:S05]  /*5a80*/  WARPSYNC.COLLECTIVE R15, `(.L_x_5812) ;  /* 0x000000000f087348 */ /* 0x000fea0003c00000 */
[----:B------:R0:W1:Y:S02]  /*5a90*/  SHFL.BFLY P6, R14, R13, R12, R11 ;  /* 0x0c00000c0d0e7389 */ /* 0x00006400000c000b */
[----:B01----:R-:W-:Y:S05]  /*5aa0*/  ENDCOLLECTIVE ;  /* 0x000000000000791b */ /* 0x003fea0003800000 */
.L_x_5812:
[----:B------:R-:W-:Y:S01]  /*5ab0*/  HFMA2 R13, -RZ, RZ, 0, 0 ;  /* 0x00000000ff0d7431 */ /* 0x000fe200000001ff */
[----:B------:R-:W-:Y:S02]  /*5ac0*/  MOV R12, 0x4 ;  /* 0x00000004000c7802 */ /* 0x000fe40000000f00 */
[----:B------:R-:W-:-:S07]  /*5ad0*/  MOV R37, R14 ;  /* 0x0000000e00257202 */ /* 0x000fce0000000f00 */
[----:B------:R-:W-:Y:S05]  /*5ae0*/  WARPSYNC.COLLECTIVE R15, `(.L_x_5813) ;  /* 0x000000000f087348 */ /* 0x000fea0003c00000 */
[----:B------:R0:W1:Y:S02]  /*5af0*/  SHFL.BFLY P6, R14, R13, R12, R11 ;  /* 0x0c00000c0d0e7389 */ /* 0x00006400000c000b */
[----:B01----:R-:W-:Y:S05]  /*5b00*/  ENDCOLLECTIVE ;  /* 0x000000000000791b */ /* 0x003fea0003800000 */
.L_x_5813:
        /* <DEDUP_REMOVED lines=8> */
.L_x_5814:
[----:B------:R-:W-:Y:S01]  /*5b90*/  HFMA2 R12, -RZ, RZ, 0, 5.9604644775390625e-08 ;  /* 0x00000001ff0c7431 */ /* 0x000fe200000001ff */
[----:B------:R-:W-:-:S05]  /*5ba0*/  MOV R27, R14 ;  /* 0x0000000e001b7202 */ /* 0x000fca0000000f00 */
[----:B------:R-:W-:-:S05]  /*5bb0*/  FADD.FTZ R18, R18, R27 ;  /* 0x0000001b12127221 */ /* 0x000fca0000010000 */
[----:B------:R-:W-:-:S07]  /*5bc0*/  MOV R13, R18 ;  /* 0x00000012000d7202 */ /* 0x000fce0000000f00 */
[----:B------:R-:W-:Y:S05]  /*5bd0*/  WARPSYNC.COLLECTIVE R15, `(.L_x_5815) ;  /* 0x000000000f087348 */ /* 0x000fea0003c00000 */
[----:B------:R0:W1:Y:S02]  /*5be0*/  SHFL.BFLY P6, R14, R13, R12, R11 ;  /* 0x0c00000c0d0e7389 */ /* 0x00006400000c000b */
[----:B01----:R-:W-:Y:S05]  /*5bf0*/  ENDCOLLECTIVE ;  /* 0x000000000000791b */ /* 0x003fea0003800000 */
.L_x_5815:
[----:B------:R-:W-:Y:S01]  /*5c00*/  HFMA2 R12, -RZ, RZ, 0, 2.384185791015625e-07 ;  /* 0x00000004ff0c7431 */ /* 0x000fe200000001ff */
[----:B------:R-:W-:Y:S01]  /*5c10*/  MOV R13, RZ ;  /* 0x000000ff000d7202 */ /* 0x000fe20000000f00 */
[----:B------:R-:W-:-:S07]  /*5c20*/  IMAD.MOV.U32 R27, RZ, RZ, R14 ;  /* 0x000000ffff1b7224 */ /* 0x000fce00078e000e */
[----:B------:R-:W-:Y:S05]  /*5c30*/  WARPSYNC.COLLECTIVE R15, `(.L_x_5816) ;  /* 0x000000000f087348 */ /* 0x000fea0003c00000 */
[----:B------:R0:W1:Y:S02]  /*5c40*/  SHFL.BFLY P6, R14, R13, R12, R11 ;  /* 0x0c00000c0d0e7389 */ /* 0x00006400000c000b */
[----:B01----:R-:W-:Y:S05]  /*5c50*/  ENDCOLLECTIVE ;  /* 0x000000000000791b */ /* 0x003fea0003800000 */
.L_x_5816:
        /* <DEDUP_REMOVED lines=8> */
.L_x_5817:
[----:B------:R-:W-:Y:S01]  /*5ce0*/  HFMA2 R12, -RZ, RZ, 0, 5.9604644775390625e-08 ;  /* 0x00000001ff0c7431 */ /* 0x000fe200000001ff */
[----:B------:R-:W-:-:S05]  /*5cf0*/  MOV R22, R14 ;  /* 0x0000000e00167202 */ /* 0x000fca0000000f00 */
[----:B------:R-:W-:-:S05]  /*5d00*/  FADD.FTZ R17, R17, R22 ;  /* 0x0000001611117221 */ /* 0x000fca0000010000 */
[----:B------:R-:W-:-:S07]  /*5d10*/  MOV R13, R17 ;  /* 0x00000011000d7202 */ /* 0x000fce0000000f00 */
[----:B------:R-:W-:Y:S05]  /*5d20*/  WARPSYNC.COLLECTIVE R15, `(.L_x_5818) ;  /* 0x000000000f087348 */ /* 0x000fea0003c00000 */
[----:B------:R0:W1:Y:S02]  /*5d30*/  SHFL.BFLY P6, R14, R13, R12, R11 ;  /* 0x0c00000c0d0e7389 */ /* 0x00006400000c000b */
[----:B01----:R-:W-:Y:S05]  /*5d40*/  ENDCOLLECTIVE ;  /* 0x000000000000791b */ /* 0x003fea0003800000 */
.L_x_5818:
[----:B------:R-:W-:Y:S02]  /*5d50*/  HFMA2 R12, -RZ, RZ, 0, 2.384185791015625e-07 ;  /* 0x00000004ff0c7431 */ /* 0x000fe400000001ff */
[----:B------:R-:W-:Y:S01]  /*5d60*/  IMAD.MOV.U32 R13, RZ, RZ, RZ ;  /* 0x000000ffff0d7224 */ /* 0x000fe200078e00ff */
[----:B------:R-:W-:-:S07]  /*5d70*/  MOV R26, R14 ;  /* 0x0000000e001a7202 */ /* 0x000fce0000000f00 */
[----:B------:R-:W-:Y:S05]  /*5d80*/  WARPSYNC.COLLECTIVE R15, `(.L_x_5819) ;  /* 0x000000000f087348 */ /* 0x000fea0003c00000 */
[----:B------:R0:W1:Y:S02]  /*5d90*/  SHFL.BFLY P6, R14, R13, R12, R11 ;  /* 0x0c00000c0d0e7389 */ /* 0x00006400000c000b */
[----:B01----:R-:W-:Y:S05]  /*5da0*/  ENDCOLLECTIVE ;  /* 0x000000000000791b */ /* 0x003fea0003800000 */
.L_x_5819:
        /* <DEDUP_REMOVED lines=8> */
.L_x_5820:
[----:B------:R-:W-:Y:S02]  /*5e30*/  HFMA2 R12, -RZ, RZ, 0, 5.9604644775390625e-08 ;  /* 0x00000001ff0c7431 */ /* 0x000fe400000001ff */
[----:B------:R-:W-:-:S04]  /*5e40*/  IMAD.MOV.U32 R2, RZ, RZ, R14 ;  /* 0x000000ffff027224 */ /* 0x000fc800078e000e */
[----:B------:R-:W-:-:S05]  /*5e50*/  FADD.FTZ R9, R9, R2 ;  /* 0x0000000209097221 */ /* 0x000fca0000010000 */
[----:B------:R-:W-:-:S07]  /*5e60*/  MOV R13, R9 ;  /* 0x00000009000d7202 */ /* 0x000fce0000000f00 */
[----:B------:R-:W-:Y:S05]  /*5e70*/  WARPSYNC.COLLECTIVE R15, `(.L_x_5821) ;  /* 0x000000000f087348 */ /* 0x000fea0003c00000 */
[----:B------:R0:W1:Y:S02]  /*5e80*/  SHFL.BFLY P6, R14, R13, R12, R11 ;  /* 0x0c00000c0d0e7389 */ /* 0x00006400000c000b */
[----:B01----:R-:W-:Y:S05]  /*5e90*/  ENDCOLLECTIVE ;  /* 0x000000000000791b */ /* 0x003fea0003800000 */
.L_x_5821:
[----:B------:R-:W-:Y:S02]  /*5ea0*/  HFMA2 R13, -RZ, RZ, 0, 0 ;  /* 0x00000000ff0d7431 */ /* 0x000fe400000001ff */
[----:B------:R-:W-:Y:S01]  /*5eb0*/  IMAD.MOV.U32 R12, RZ, RZ, 0x4 ;  /* 0x00000004ff0c7424 */ /* 0x000fe200078e00ff */
[----:B------:R-:W-:-:S07]  /*5ec0*/  MOV R28, R14 ;  /* 0x0000000e001c7202 */ /* 0x000fce0000000f00 */
[----:B------:R-:W-:Y:S05]  /*5ed0*/  WARPSYNC.COLLECTIVE R15, `(.L_x_5822) ;  /* 0x000000000f087348 */ /* 0x000fea0003c00000 */
[----:B------:R0:W1:Y:S02]  /*5ee0*/  SHFL.BFLY P6, R14, R13, R12, R11 ;  /* 0x0c00000c0d0e7389 */ /* 0x00006400000c000b */
[----:B01----:R-:W-:Y:S05]  /*5ef0*/  ENDCOLLECTIVE ;  /* 0x000000000000791b */ /* 0x003fea0003800000 */
.L_x_5822:
        /* <DEDUP_REMOVED lines=8> */
.L_x_5823:
[----:B------:R-:W-:Y:S01]  /*5f80*/  HFMA2 R12, -RZ, RZ, 0, 5.9604644775390625e-08 ;  /* 0x00000001ff0c7431 */ /* 0x000fe200000001ff */
[----:B------:R-:W-:-:S05]  /*5f90*/  MOV R23, R14 ;  /* 0x0000000e00177202 */ /* 0x000fca0000000f00 */
[----:B------:R-:W-:-:S04]  /*5fa0*/  FADD.FTZ R6, R6, R23 ;  /* 0x0000001706067221 */ /* 0x000fc80000010000 */
[----:B------:R-:W-:-:S07]  /*5fb0*/  IMAD.MOV.U32 R13, RZ, RZ, R6 ;  /* 0x000000ffff0d7224 */ /* 0x000fce00078e0006 */
[----:B------:R-:W-:Y:S05]  /*5fc0*/  WARPSYNC.COLLECTIVE R15, `(.L_x_5824) ;  /* 0x000000000f087348 */ /* 0x000fea0003c00000 */
[----:B------:R0:W1:Y:S02]  /*5fd0*/  SHFL.BFLY P6, R14, R13, R12, R11 ;  /* 0x0c00000c0d0e7389 */ /* 0x00006400000c000b */
[----:B01----:R-:W-:Y:S05]  /*5fe0*/  ENDCOLLECTIVE ;  /* 0x000000000000791b */ /* 0x003fea0003800000 */
.L_x_5824:
[----:B------:R-:W-:Y:S01]  /*5ff0*/  HFMA2 R13, -RZ, RZ, 0, 0 ;  /* 0x00000000ff0d7431 */ /* 0x000fe200000001ff */
[----:B------:R-:W-:Y:S02]  /*6000*/  MOV R12, 0x4 ;  /* 0x00000004000c7802 */ /* 0x000fe40000000f00 */
[----:B------:R-:W-:-:S07]  /*6010*/  MOV R43, R14 ;  /* 0x0000000e002b7202 */ /* 0x000fce0000000f00 */
[----:B------:R-:W-:Y:S05]  /*6020*/  WARPSYNC.COLLECTIVE R15, `(.L_x_5825) ;  /* 0x000000000f087348 */ /* 0x000fea0003c00000 */
[----:B------:R0:W1:Y:S02]  /*6030*/  SHFL.BFLY P6, R14, R13, R12, R11 ;  /* 0x0c00000c0d0e7389 */ /* 0x00006400000c000b */
[----:B01----:R-:W-:Y:S05]  /*6040*/  ENDCOLLECTIVE ;  /* 0x000000000000791b */ /* 0x003fea0003800000 */
.L_x_5825:
[----:B------:R-:W-:Y:S01]  /*6050*/  FADD.FTZ R6, R6, R43 ;  /* 0x0000002b06067221 */ /* 0x000fe20000010000 */
[----:B------:R-:W-:Y:S02]  /*6060*/  HFMA2 R12, -RZ, RZ, 0, 1.1920928955078125e-07 ;  /* 0x00000002ff0c7431 */ /* 0x000fe400000001ff */
[----:B------:R-:W-:-:S04]  /*6070*/  FADD.FTZ R3, RZ, R14 ;  /* 0x0000000eff037221 */ /* 0x000fc80000010000 */
[----:B------:R-:W-:-:S07]  /*6080*/  IMAD.MOV.U32 R13, RZ, RZ, R3 ;  /* 0x000000ffff0d7224 */ /* 0x000fce00078e0003 */
[----:B------:R-:W-:Y:S05]  /*6090*/  WARPSYNC.COLLECTIVE R15, `(.L_x_5826) ;  /* 0x000000000f087348 */ /* 0x000fea0003c00000 */
[----:B------:R0:W1:Y:S02]  /*60a0*/  SHFL.BFLY P6, R14, R13, R12, R11 ;  /* 0x0c00000c0d0e7389 */ /* 0x00006400000c000b */
[----:B01----:R-:W-:Y:S05]  /*60b0*/  ENDCOLLECTIVE ;  /* 0x000000000000791b */ /* 0x003fea0003800000 */
.L_x_5826:
[----:B------:R-:W-:Y:S01]  /*60c0*/  HFMA2 R12, -RZ, RZ, 0, 5.9604644775390625e-08 ;  /* 0x00000001ff0c7431 */ /* 0x000fe200000001ff */
[----:B------:R-:W-:-:S05]  /*60d0*/  MOV R0, R14 ;  /* 0x0000000e00007202 */ /* 0x000fca0000000f00 */
[----:B------:R-:W-:-:S05]  /*60e0*/  FADD.FTZ R3, R3, R0 ;  /* 0x0000000003037221 */ /* 0x000fca0000010000 */
[----:B------:R-:W-:-:S07]  /*60f0*/  MOV R13, R3 ;  /* 0x00000003000d7202 */ /* 0x000fce0000000f00 */
[----:B------:R-:W-:Y:S05]  /*6100*/  WARPSYNC.COLLECTIVE R15, `(.L_x_5827) ;  /* 0x000000000f087348 */ /* 0x000fea0003c00000 */
[----:B------:R0:W1:Y:S02]  /*6110*/  SHFL.BFLY P6, R14, R13, R12, R11 ;  /* 0x0c00000c0d0e7389 */ /* 0x00006400000c000b */
[----:B01----:R-:W-:Y:S05]  /*6120*/  ENDCOLLECTIVE ;  /* 0x000000000000791b */ /* 0x003fea0003800000 */
.L_x_5827:
[----:B------:R-:W-:Y:S01]  /*6130*/  HFMA2 R12, -RZ, RZ, 0, 2.384185791015625e-07 ;  /* 0x00000004ff0c7431 */ /* 0x000fe200000001ff */
[----:B------:R-:W-:Y:S01]  /*6140*/  MOV R13, RZ ;  /* 0x000000ff000d7202 */ /* 0x000fe20000000f00 */
[----:B------:R-:W-:-:S07]  /*6150*/  IMAD.MOV.U32 R44, RZ, RZ, R14 ;  /* 0x000000ffff2c7224 */ /* 0x000fce00078e000e */
[----:B------:R-:W-:Y:S05]  /*6160*/  WARPSYNC.COLLECTIVE R15, `(.L_x_5828) ;  /* 0x000000000f087348 */ /* 0x000fea0003c00000 */
[----:B------:R0:W1:Y:S02]  /*6170*/  SHFL.BFLY P6, R14, R13, R12, R11 ;  /* 0x0c00000c0d0e7389 */ /* 0x00006400000c000b */
[----:B01----:R-:W-:Y:S05]  /*6180*/  ENDCOLLECTIVE ;  /* 0x000000000000791b */ /* 0x003fea0003800000 */
.L_x_5828:
[----:B------:R-:W-:Y:S01]  /*6190*/  FADD.FTZ R3, R3, R44 ;  /* 0x0000002c03037221 */ /* 0x000fe20000010000 */
[----:B------:R-:W-:Y:S02]  /*61a0*/  HFMA2 R12, -RZ, RZ, 0, 1.1920928955078125e-07 ;  /* 0x00000002ff0c7431 */ /* 0x000fe400000001ff */
[----:B------:R-:W-:-:S05]  /*61b0*/  FADD.FTZ R2, RZ, R14 ;  /* 0x0000000eff027221 */ /* 0x000fca0000010000 */
[----:B------:R-:W-:-:S07]  /*61c0*/  MOV R13, R2 ;  /* 0x00000002000d7202 */ /* 0x000fce0000000f00 */
[----:B------:R-:W-:Y:S05]  /*61d0*/  WARPSYNC.COLLECTIVE R15, `(.L_x_5829) ;  /* 0x000000000f087348 */ /* 0x000fea0003c00000 */
[----:B------:R0:W1:Y:S02]  /*61e0*/  SHFL.BFLY P6, R14, R13, R12, R11 ;  /* 0x0c00000c0d0e7389 */ /* 0x00006400000c000b */
[----:B01----:R-:W-:Y:S05]  /*61f0*/  ENDCOLLECTIVE ;  /* 0x000000000000791b */ /* 0x003fea0003800000 */
.L_x_5829:
[----:B------:R-:W-:-:S04]  /*6200*/  IMAD.MOV.U32 R12, RZ, RZ, R14 ;  /* 0x000000ffff0c7224 */ /* 0x000fc800078e000e */
[----:B------:R-:W-:Y:S01]  /*6210*/  FADD.FTZ R2, R2, R12 ;  /* 0x0000000c02027221 */ /* 0x000fe20000010000 */
[----:B------:R-:W-:-:S04]  /*6220*/  HFMA2 R12, -RZ, RZ, 0, 5.9604644775390625e-08 ;  /* 0x00000001ff0c7431 */ /* 0x000fc800000001ff */
[----:B------:R-:W-:-:S07]  /*6230*/  MOV R13, R2 ;  /* 0x00000002000d7202 */ /* 0x000fce0000000f00 */
[----:B------:R-:W-:Y:S05]  /*6240*/  WARPSYNC.COLLECTIVE R15, `(.L_x_5830) ;  /* 0x000000000f087348 */ /* 0x000fea0003c00000 */
[----:B------:R0:W1:Y:S02]  /*6250*/  SHFL.BFLY P6, R14, R13, R12, R11 ;  /* 0x0c00000c0d0e7389 */ /* 0x00006400000c000b */
[----:B01----:R-:W-:Y:S05]  /*6260*/  ENDCOLLECTIVE ;  /* 0x000000000000791b */ /* 0x003fea0003800000 */
.L_x_5830:
[----:B------:R-:W-:Y:S02]  /*6270*/  HFMA2 R13, -RZ, RZ, 0, 0 ;  /* 0x00000000ff0d7431 */ /* 0x000fe400000001ff */
[----:B------:R-:W-:Y:S01]  /*6280*/  IMAD.MOV.U32 R12, RZ, RZ, 0x4 ;  /* 0x00000004ff0c7424 */ /* 0x000fe200078e00ff */
[----:B------:R-:W-:-:S07]  /*6290*/  MOV R45, R14 ;  /* 0x0000000e002d7202 */ /* 0x000fce0000000f00 */
[----:B------:R-:W-:Y:S05]  /*62a0*/  WARPSYNC.COLLECTIVE R15, `(.L_x_5831) ;  /* 0x000000000f087348 */ /* 0x000fea0003c00000 */
[----:B------:R0:W1:Y:S02]  /*62b0*/  SHFL.BFLY P6, R14, R13, R12, R11 ;  /* 0x0c00000c0d0e7389 */ /* 0x00006400000c000b */
[----:B01----:R-:W-:Y:S05]  /*62c0*/  ENDCOLLECTIVE ;  /* 0x000000000000791b */ /* 0x003fea0003800000 */
.L_x_5831:
        /* <DEDUP_REMOVED lines=8> */
.L_x_5832:
[----:B------:R-:W-:Y:S01]  /*6350*/  HFMA2 R12, -RZ, RZ, 0, 5.9604644775390625e-08 ;  /* 0x00000001ff0c7431 */ /* 0x000fe200000001ff */
[----:B------:R-:W-:-:S05]  /*6360*/  MOV R42, R14 ;  /* 0x0000000e002a7202 */ /* 0x000fca0000000f00 */
[----:B------:R-:W-:-:S04]  /*6370*/  FADD.FTZ R0, R0, R42 ;  /* 0x0000002a00007221 */ /* 0x000fc80000010000 */
[----:B------:R-:W-:-:S07]  /*6380*/  IMAD.MOV.U32 R13, RZ, RZ, R0 ;  /* 0x000000ffff0d7224 */ /* 0x000fce00078e0000 */
[----:B------:R-:W-:Y:S05]  /*6390*/  WARPSYNC.COLLECTIVE R15, `(.L_x_5833) ;  /* 0x000000000f087348 */ /* 0x000fea0003c00000 */
[----:B------:R0:W1:Y:S02]  /*63a0*/  SHFL.BFLY P6, R14, R13, R12, R11 ;  /* 0x0c00000c0d0e7389 */ /* 0x00006400000c000b */
[----:B01----:R-:W-:Y:S05]  /*63b0*/  ENDCOLLECTIVE ;  /* 0x000000000000791b */ /* 0x003fea0003800000 */
.L_x_5833:
[----:B------:R-:W-:Y:S01]  /*63c0*/  HFMA2 R13, -RZ, RZ, 0, 0 ;  /* 0x00000000ff0d7431 */ /* 0x000fe200000001ff */
[----:B------:R-:W-:Y:S02]  /*63d0*/  MOV R12, 0x4 ;  /* 0x00000004000c7802 */ /* 0x000fe40000000f00 */
[----:B------:R-:W-:-:S07]  /*63e0*/  MOV R42, R14 ;  /* 0x0000000e002a7202 */ /* 0x000fce0000000f00 */
[----:B------:R-:W-:Y:S05]  /*63f0*/  WARPSYNC.COLLECTIVE R15, `(.L_x_5834) ;  /* 0x000000000f087348 */ /* 0x000fea0003c00000 */
[----:B------:R0:W1:Y:S02]  /*6400*/  SHFL.BFLY P6, R14, R13, R12, R11 ;  /* 0x0c00000c0d0e7389 */ /* 0x00006400000c000b */
[----:B01----:R-:W-:Y:S05]  /*6410*/  ENDCOLLECTIVE ;  /* 0x000000000000791b */ /* 0x003fea0003800000 */
.L_x_5834:
        /* <DEDUP_REMOVED lines=8> */
.L_x_5835:
[----:B------:R-:W-:Y:S01]  /*64a0*/  IMAD.MOV.U32 R12, RZ, RZ, 0x1 ;  /* 0x00000001ff0c7424 */ /* 0x000fe200078e00ff */
[----:B------:R-:W-:-:S05]  /*64b0*/  MOV R41, R14 ;  /* 0x0000000e00297202 */ /* 0x000fca0000000f00 */
[----:B------:R-:W-:-:S05]  /*64c0*/  FADD.FTZ R23, R23, R41 ;  /* 0x0000002917177221 */ /* 0x000fca0000010000 */
[----:B------:R-:W-:-:S07]  /*64d0*/  MOV R13, R23 ;  /* 0x00000017000d7202 */ /* 0x000fce0000000f00 */
[----:B------:R-:W-:Y:S05]  /*64e0*/  WARPSYNC.COLLECTIVE R15, `(.L_x_5836) ;  /* 0x000000000f087348 */ /* 0x000fea0003c00000 */
[----:B------:R0:W1:Y:S02]  /*64f0*/  SHFL.BFLY P6, R14, R13, R12, R11 ;  /* 0x0c00000c0d0e7389 */ /* 0x00006400000c000b */
[----:B01----:R-:W-:Y:S05]  /*6500*/  ENDCOLLECTIVE ;  /* 0x000000000000791b */ /* 0x003fea0003800000 */
.L_x_5836:
[----:B------:R-:W-:Y:S01]  /*6510*/  HFMA2 R13, -RZ, RZ, 0, 0 ;  /* 0x00000000ff0d7431 */ /* 0x000fe200000001ff */
[----:B------:R-:W-:Y:S02]  /*6520*/  MOV R12, 0x4 ;  /* 0x00000004000c7802 */ /* 0x000fe40000000f00 */
[----:B------:R-:W-:-:S07]  /*6530*/  MOV R37, R14 ;  /* 0x0000000e00257202 */ /* 0x000fce0000000f00 */
[----:B------:R-:W-:Y:S05]  /*6540*/  WARPSYNC.COLLECTIVE R15, `(.L_x_5837) ;  /* 0x000000000f087348 */ /* 0x000fea0003c00000 */
[----:B------:R0:W1:Y:S02]  /*6550*/  SHFL.BFLY P6, R14, R13, R12, R11 ;  /* 0x0c00000c0d0e7389 */ /* 0x00006400000c000b */
[----:B01----:R-:W-:Y:S05]  /*6560*/  ENDCOLLECTIVE ;  /* 0x000000000000791b */ /* 0x003fea0003800000 */
.L_x_5837:
        /* <DEDUP_REMOVED lines=8> */
.L_x_5838:
[----:B------:R-:W-:Y:S01]  /*65f0*/  HFMA2 R12, -RZ, RZ, 0, 5.9604644775390625e-08 ;  /* 0x00000001ff0c7431 */ /* 0x000fe200000001ff */
[----:B------:R-:W-:-:S05]  /*6600*/  MOV R40, R14 ;  /* 0x0000000e00287202 */ /* 0x000fca0000000f00 */
[----:B------:R-:W-:-:S05]  /*6610*/  FADD.FTZ R33, R33, R40 ;  /* 0x0000002821217221 */ /* 0x000fca0000010000 */
[----:B------:R-:W-:-:S07]  /*6620*/  MOV R13, R33 ;  /* 0x00000021000d7202 */ /* 0x000fce0000000f00 */
[----:B------:R-:W-:Y:S05]  /*6630*/  WARPSYNC.COLLECTIVE R15, `(.L_x_5839) ;  /* 0x000000000f087348 */ /* 0x000fea0003c00000 */
[----:B------:R0:W1:Y:S02]  /*6640*/  SHFL.BFLY P6, R14, R13, R12, R11 ;  /* 0x0c00000c0d0e7389 */ /* 0x00006400000c000b */
[----:B01----:R-:W-:Y:S05]  /*6650*/  ENDCOLLECTIVE ;  /* 0x000000000000791b */ /* 0x003fea0003800000 */
.L_x_5839:
[----:B------:R-:W-:Y:S01]  /*6660*/  HFMA2 R12, -RZ, RZ, 0, 2.384185791015625e-07 ;  /* 0x00000004ff0c7431 */ /* 0x000fe200000001ff */
[----:B------:R-:W-:Y:S01]  /*6670*/  MOV R13, RZ ;  /* 0x000000ff000d7202 */ /* 0x000fe20000000f00 */
[----:B------:R-:W-:-:S07]  /*6680*/  IMAD.MOV.U32 R26, RZ, RZ, R14 ;  /* 0x000000ffff1a7224 */ /* 0x000fce00078e000e */
[----:B------:R-:W-:Y:S05]  /*6690*/  WARPSYNC.COLLECTIVE R15, `(.L_x_5840) ;  /* 0x000000000f087348 */ /* 0x000fea0003c00000 */
[----:B------:R0:W1:Y:S02]  /*66a0*/  SHFL.BFLY P6, R14, R13, R12, R11 ;  /* 0x0c00000c0d0e7389 */ /* 0x00006400000c000b */
[----:B01----:R-:W-:Y:S05]  /*66b0*/  ENDCOLLECTIVE ;  /* 0x000000000000791b */ /* 0x003fea0003800000 */
.L_x_5840:
        /* <DEDUP_REMOVED lines=8> */
.L_x_5841:
[----:B------:R-:W-:Y:S01]  /*6740*/  HFMA2 R12, -RZ, RZ, 0, 5.9604644775390625e-08 ;  /* 0x00000001ff0c7431 */ /* 0x000fe200000001ff */
[----:B------:R-:W-:-:S05]  /*6750*/  MOV R39, R14 ;  /* 0x0000000e00277202 */ /* 0x000fca0000000f00 */
[----:B------:R-:W-:-:S05]  /*6760*/  FADD.FTZ R36, R36, R39 ;  /* 0x0000002724247221 */ /* 0x000fca0000010000 */
[----:B------:R-:W-:-:S07]  /*6770*/  MOV R13, R36 ;  /* 0x00000024000d7202 */ /* 0x000fce0000000f00 */
[----:B------:R-:W-:Y:S05]  /*6780*/  WARPSYNC.COLLECTIVE R15, `(.L_x_5842) ;  /* 0x000000000f087348 */ /* 0x000fea0003c00000 */
[----:B------:R0:W1:Y:S02]  /*6790*/  SHFL.BFLY P6, R14, R13, R12, R11 ;  /* 0x0c00000c0d0e7389 */ /* 0x00006400000c000b */
[----:B01----:R-:W-:Y:S05]  /*67a0*/  ENDCOLLECTIVE ;  /* 0x000000000000791b */ /* 0x003fea0003800000 */
.L_x_5842:
[----:B------:R-:W-:Y:S02]  /*67b0*/  HFMA2 R12, -RZ, RZ, 0, 2.384185791015625e-07 ;  /* 0x00000004ff0c7431 */ /* 0x000fe400000001ff */
[----:B------:R-:W-:Y:S01]  /*67c0*/  IMAD.MOV.U32 R13, RZ, RZ, RZ ;  /* 0x000000ffff0d7224 */ /* 0x000fe200078e00ff */
[----:B------:R-:W-:-:S07]  /*67d0*/  MOV R27, R14 ;  /* 0x0000000e001b7202 */ /* 0x000fce0000000f00 */
[----:B------:R-:W-:Y:S05]  /*67e0*/  WARPSYNC.COLLECTIVE R15, `(.L_x_5843) ;  /* 0x000000000f087348 */ /* 0x000fea0003c00000 */
[----:B------:R0:W1:Y:S02]  /*67f0*/  SHFL.BFLY P6, R14, R13, R12, R11 ;  /* 0x0c00000c0d0e7389 */ /* 0x00006400000c000b */
[----:B01----:R-:W-:Y:S05]  /*6800*/  ENDCOLLECTIVE ;  /* 0x000000000000791b */ /* 0x003fea0003800000 */
.L_x_5843:
        /* <DEDUP_REMOVED lines=8> */
.L_x_5844:
[----:B------:R-:W-:Y:S02]  /*6890*/  HFMA2 R12, -RZ, RZ, 0, 5.9604644775390625e-08 ;  /* 0x00000001ff0c7431 */ /* 0x000fe400000001ff */
[----:B------:R-:W-:-:S04]  /*68a0*/  IMAD.MOV.U32 R38, RZ, RZ, R14 ;  /* 0x000000ffff267224 */ /* 0x000fc800078e000e */
[----:B------:R-:W-:-:S05]  /*68b0*/  FADD.FTZ R32, R32, R38 ;  /* 0x0000002620207221 */ /* 0x000fca0000010000 */
[----:B------:R-:W-:-:S07]  /*68c0*/  MOV R13, R32 ;  /* 0x00000020000d7202 */ /* 0x000fce0000000f00 */
[----:B------:R-:W-:Y:S05]  /*68d0*/  WARPSYNC.COLLECTIVE R15, `(.L_x_5845) ;  /* 0x000000000f087348 */ /* 0x000fea0003c00000 */
[----:B------:R0:W1:Y:S02]  /*68e0*/  SHFL.BFLY P6, R14, R13, R12, R11 ;  /* 0x0c00000c0d0e7389 */ /* 0x00006400000c000b */
[----:B01----:R-:W-:Y:S05]  /*68f0*/  ENDCOLLECTIVE ;  /* 0x000000000000791b */ /* 0x003fea0003800000 */
.L_x_5845:
[----:B------:R-:W-:Y:S02]  /*6900*/  HFMA2 R13, -RZ, RZ, 0, 0 ;  /* 0x00000000ff0d7431 */ /* 0x000fe400000001ff */
[----:B------:R-:W-:Y:S01]  /*6910*/  IMAD.MOV.U32 R12, RZ, RZ, 0x4 ;  /* 0x00000004ff0c7424 */ /* 0x000fe200078e00ff */
[----:B------:R-:W-:-:S07]  /*6920*/  MOV R28, R14 ;  /* 0x0000000e001c7202 */ /* 0x000fce0000000f00 */
[----:B------:R-:W-:Y:S05]  /*6930*/  WARPSYNC.COLLECTIVE R15, `(.L_x_5846) ;  /* 0x000000000f087348 */ /* 0x000fea0003c00000 */
[----:B------:R0:W1:Y:S02]  /*6940*/  SHFL.BFLY P6, R14, R13, R12, R11 ;  /* 0x0c00000c0d0e7389 */ /* 0x00006400000c000b */
[----:B01----:R-:W-:Y:S05]  /*6950*/  ENDCOLLECTIVE ;  /* 0x000000000000791b */ /* 0x003fea0003800000 */
.L_x_5846:
        /* <DEDUP_REMOVED lines=8> */
.L_x_5847:
[----:B------:R-:W-:Y:S01]  /*69e0*/  HFMA2 R12, -RZ, RZ, 0, 5.9604644775390625e-08 ;  /* 0x00000001ff0c7431 */ /* 0x000fe200000001ff */
[----:B------:R-:W-:-:S05]  /*69f0*/  MOV R11, R14 ;  /* 0x0000000e000b7202 */ /* 0x000fca0000000f00 */
[----:B------:R-:W-:Y:S01]  /*6a00*/  FADD.FTZ R22, R22, R11 ;  /* 0x0000000b16167221 */ /* 0x000fe20000010000 */
[----:B------:R-:W-:-:S03]  /*6a10*/  MOV R11, 0x1f ;  /* 0x0000001f000b7802 */ /* 0x000fc60000000f00 */
[----:B------:R-:W-:-:S07]  /*6a20*/  IMAD.MOV.U32 R13, RZ, RZ, R22 ;  /* 0x000000ffff0d7224 */ /* 0x000fce00078e0016 */
[----:B------:R-:W-:Y:S05]  /*6a30*/  WARPSYNC.COLLECTIVE R15, `(.L_x_5848) ;  /* 0x000000000f087348 */ /* 0x000fea0003c00000 */
[----:B------:R0:W1:Y:S02]  /*6a40*/  SHFL.BFLY P6, R14, R13, R12, R11 ;  /* 0x0c00000c0d0e7389 */ /* 0x00006400000c000b */
[----:B01----:R-:W-:Y:S05]  /*6a50*/  ENDCOLLECTIVE ;  /* 0x000000000000791b */ /* 0x003fea0003800000 */
.L_x_5848:
[----:B------:R-:W-:Y:S02]  /*6a60*/  HFMA2 R13, -RZ, RZ, 0, 0 ;  /* 0x00000000ff0d7431 */ /* 0x000fe400000001ff */
[----:B------:R-:W-:Y:S01]  /*6a70*/  IMAD.MOV.U32 R12, RZ, RZ, 0x4 ;  /* 0x00000004ff0c7424 */ /* 0x000fe200078e00ff */
[----:B------:R-:W-:-:S07]  /*6a80*/  MOV R41, R14 ;  /* 0x0000000e00297202 */ /* 0x000fce0000000f00 */
[----:B------:R-:W-:Y:S05]  /*6a90*/  WARPSYNC.COLLECTIVE R15, `(.L_x_5849) ;  /* 0x000000000f087348 */ /* 0x000fea0003c00000 */
[----:B------:R0:W1:Y:S02]  /*6aa0*/  SHFL.BFLY P6, R14, R13, R12, R11 ;  /* 0x0c00000c0d0e7389 */ /* 0x00006400000c000b */
[----:B01----:R-:W-:Y:S05]  /*6ab0*/  ENDCOLLECTIVE ;  /* 0x000000000000791b */ /* 0x003fea0003800000 */
.L_x_5849:
[----:B------:R-:W-:Y:S01]  /*6ac0*/  FADD.FTZ R22, R22, R41 ;  /* 0x0000002916167221 */ /* 0x000fe20000010000 */
[----:B------:R-:W-:Y:S01]  /*6ad0*/  HFMA2 R12, -RZ, RZ, 0, 1.1920928955078125e-07 ;  /* 0x00000002ff0c7431 */ /* 0x000fe200000001ff */
[----:B------:R-:W-:-:S05]  /*6ae0*/  MOV R13, R14 ;  /* 0x0000000e000d7202 */ /* 0x000fca0000000f00 */
[----:B------:R-:W-:-:S07]  /*6af0*/  FADD.FTZ R13, RZ, R13 ;  /* 0x0000000dff0d7221 */ /* 0x000fce0000010000 */
[----:B------:R-:W-:Y:S05]  /*6b00*/  WARPSYNC.COLLECTIVE R15, `(.L_x_5850) ;  /* 0x000000000f087348 */ /* 0x000fea0003c00000 */
[----:B------:R0:W1:Y:S02]  /*6b10*/  SHFL.BFLY P6, R14, R13, R12, R11 ;  /* 0x0c00000c0d0e7389 */ /* 0x00006400000c000b */
[----:B01----:R-:W-:Y:S05]  /*6b20*/  ENDCOLLECTIVE ;  /* 0x000000000000791b */ /* 0x003fea0003800000 */
.L_x_5850:
[----:B------:R-:W-:-:S05]  /*6b30*/  MOV R12, R14 ;  /* 0x0000000e000c7202 */ /* 0x000fca0000000f00 */
[----:B------:R-:W-:Y:S01]  /*6b40*/  FADD.FTZ R38, R13, R12 ;  /* 0x0000000c0d267221 */ /* 0x000fe20000010000 */
[----:B------:R-:W-:-:S04]  /*6b50*/  IMAD.MOV.U32 R12, RZ, RZ, 0x1 ;  /* 0x00000001ff0c7424 */ /* 0x000fc800078e00ff */
[----:B------:R-:W-:-:S07]  /*6b60*/  MOV R13, R38 ;  /* 0x00000026000d7202 */ /* 0x000fce0000000f00 */
[----:B------:R-:W-:Y:S05]  /*6b70*/  WARPSYNC.COLLECTIVE R15, `(.L_x_5851) ;  /* 0x000000000f087348 */ /* 0x000fea0003c00000 */
[----:B------:R0:W1:Y:S02]  /*6b80*/  SHFL.BFLY P6, R14, R13, R12, R11 ;  /* 0x0c00000c0d0e7389 */ /* 0x00006400000c000b */
[----:B01----:R-:W-:Y:S05]  /*6b90*/  ENDCOLLECTIVE ;  /* 0x000000000000791b */ /* 0x003fea0003800000 */
.L_x_5851:
[----:B------:R-:W-:Y:S01]  /*6ba0*/  HFMA2 R13, -RZ, RZ, 0, 0 ;  /* 0x00000000ff0d7431 */ /* 0x000fe200000001ff */
[----:B------:R-:W-:Y:S02]  /*6bb0*/  MOV R12, 0x4 ;  /* 0x00000004000c7802 */ /* 0x000fe40000000f00 */
[----:B------:R-:W-:-:S07]  /*6bc0*/  MOV R37, R14 ;  /* 0x0000000e00257202 */ /* 0x000fce0000000f00 */
[----:B------:R-:W-:Y:S05]  /*6bd0*/  WARPSYNC.COLLECTIVE R15, `(.L_x_5852) ;  /* 0x000000000f087348 */ /* 0x000fea0003c00000 */
[----:B------:R0:W1:Y:S02]  /*6be0*/  SHFL.BFLY P6, R14, R13, R12, R11 ;  /* 0x0c00000c0d0e7389 */ /* 0x00006400000c000b */
[----:B01----:R-:W-:Y:S05]  /*6bf0*/  ENDCOLLECTIVE ;  /* 0x000000000000791b */ /* 0x003fea0003800000 */
.L_x_5852:
        /* <DEDUP_REMOVED lines=8> */
.L_x_5853:
[----:B------:R-:W-:Y:S02]  /*6c80*/  HFMA2 R12, -RZ, RZ, 0, 5.9604644775390625e-08 ;  /* 0x00000001ff0c7431 */ /* 0x000fe400000001ff */
[----:B------:R-:W-:-:S05]  /*6c90*/  FADD.FTZ R39, R26, R14 ;  /* 0x0000000e1a277221 */ /* 0x000fca0000010000 */
[----:B------:R-:W-:-:S07]  /*6ca0*/  MOV R13, R39 ;  /* 0x00000027000d7202 */ /* 0x000fce0000000f00 */
[----:B------:R-:W-:Y:S05]  /*6cb0*/  WARPSYNC.COLLECTIVE R15, `(.L_x_5854) ;  /* 0x000000000f087348 */ /* 0x000fea0003c00000 */
[----:B------:R0:W1:Y:S02]  /*6cc0*/  SHFL.BFLY P6, R14, R13, R12, R11 ;  /* 0x0c00000c0d0e7389 */ /* 0x00006400000c000b */
[----:B01----:R-:W-:Y:S05]  /*6cd0*/  ENDCOLLECTIVE ;  /* 0x000000000000791b */ /* 0x003fea0003800000 */
.L_x_5854:
[----:B------:R-:W-:Y:S02]  /*6ce0*/  HFMA2 R12, -RZ, RZ, 0, 2.384185791015625e-07 ;  /* 0x00000004ff0c7431 */ /* 0x000fe400000001ff */
[----:B------:R-:W-:Y:S01]  /*6cf0*/  IMAD.MOV.U32 R13, RZ, RZ, RZ ;  /* 0x000000ffff0d7224 */ /* 0x000fe200078e00ff */
[----:B------:R-:W-:-:S07]  /*6d00*/  MOV R28, R14 ;  /* 0x0000000e001c7202 */ /* 0x000fce0000000f00 */
[----:B------:R-:W-:Y:S05]  /*6d10*/  WARPSYNC.COLLECTIVE R15, `(.L_x_5855) ;  /* 0x000000000f087348 */ /* 0x000fea0003c00000 */
[----:B------:R0:W1:Y:S02]  /*6d20*/  SHFL.BFLY P6, R14, R13, R12, R11 ;  /* 0x0c00000c0d0e7389 */ /* 0x00006400000c000b */
[----:B01----:R-:W-:Y:S05]  /*6d30*/  ENDCOLLECTIVE ;  /* 0x000000000000791b */ /* 0x003fea0003800000 */
.L_x_5855:
        /* <DEDUP_REMOVED lines=8> */
.L_x_5856:
[----:B------:R-:W-:Y:S02]  /*6dc0*/  HFMA2 R12, -RZ, RZ, 0, 5.9604644775390625e-08 ;  /* 0x00000001ff0c7431 */ /* 0x000fe400000001ff */
[----:B------:R-:W-:-:S04]  /*6dd0*/  IMAD.MOV.U32 R15, RZ, RZ, R14 ;  /* 0x000000ffff0f7224 */ /* 0x000fc800078e000e */
[----:B------:R-:W-:Y:S01]  /*6de0*/  FADD.FTZ R40, R27, R15 ;  /* 0x0000000f1b287221 */ /* 0x000fe20000010000 */
[----:B------:R-:W-:-:S04]  /*6df0*/  MOV R15, 0xffffffff ;  /* 0xffffffff000f7802 */ /* 0x000fc80000000f00 */
[----:B------:R-:W-:-:S07]  /*6e00*/  MOV R13, R40 ;  /* 0x00000028000d7202 */ /* 0x000fce0000000f00 */
[----:B------:R-:W-:Y:S05]  /*6e10*/  WARPSYNC.COLLECTIVE R15, `(.L_x_5857) ;  /* 0x000000000f087348 */ /* 0x000fea0003c00000 */
[----:B------:R0:W1:Y:S02]  /*6e20*/  SHFL.BFLY P6, R14, R13, R12, R11 ;  /* 0x0c00000c0d0e7389 */ /* 0x00006400000c000b */
[----:B01----:R-:W-:Y:S05]  /*6e30*/  ENDCOLLECTIVE ;  /* 0x000000000000791b */ /* 0x003fea0003800000 */
.L_x_5857:
[----:B------:R-:W-:Y:S02]  /*6e40*/  HFMA2 R12, -RZ, RZ, 0, 2.384185791015625e-07 ;  /* 0x00000004ff0c7431 */ /* 0x000fe400000001ff */
[----:B------:R-:W-:Y:S01]  /*6e50*/  IMAD.MOV.U32 R13, RZ, RZ, RZ ;  /* 0x000000ffff0d7224 */ /* 0x000fe200078e00ff */
[----:B------:R-:W-:-:S07]  /*6e60*/  MOV R26, R14 ;  /* 0x0000000e001a7202 */ /* 0x000fce0000000f00 */
[----:B------:R-:W-:Y:S05]  /*6e70*/  WARPSYNC.COLLECTIVE R15, `(.L_x_5858) ;  /* 0x000000000f087348 */ /* 0x000fea0003c00000 */
[----:B------:R0:W1:Y:S02]  /*6e80*/  SHFL.BFLY P6, R14, R13, R12, R11 ;  /* 0x0c00000c0d0e7389 */ /* 0x00006400000c000b */
[----:B01----:R-:W-:Y:S05]  /*6e90*/  ENDCOLLECTIVE ;  /* 0x000000000000791b */ /* 0x003fea0003800000 */
.L_x_5858:
        /* <DEDUP_REMOVED lines=8> */
.L_x_5859:
[----:B------:R-:W-:Y:S01]  /*6f20*/  MOV R12, 0x1 ;  /* 0x00000001000c7802 */ /* 0x000fe20000000f00 */
[----:B------:R-:W-:-:S04]  /*6f30*/  IMAD.MOV.U32 R37, RZ, RZ, R14 ;  /* 0x000000ffff257224 */ /* 0x000fc800078e000e */
[----:B------:R-:W-:-:S07]  /*6f40*/  FADD.FTZ R13, R28, R37 ;  /* 0x000000251c0d7221 */ /* 0x000fce0000010000 */
[----:B------:R-:W-:Y:S05]  /*6f50*/  WARPSYNC.COLLECTIVE R15, `(.L_x_5860) ;  /* 0x000000000f087348 */ /* 0x000fea0003c00000 */
[----:B------:R0:W1:Y:S02]  /*6f60*/  SHFL.BFLY P6, R14, R13, R12, R11 ;  /* 0x0c00000c0d0e7389 */ /* 0x00006400000c000b */
[----:B01----:R-:W-:Y:S05]  /*6f70*/  ENDCOLLECTIVE ;  /* 0x000000000000791b */ /* 0x003fea0003800000 */
.L_x_5860:
[----:B------:R-:W-:Y:S02]  /*6f80*/  MOV R12, 0x4 ;  /* 0x00000004000c7802 */ /* 0x000fe40000000f00 */
[----:B------:R-:W-:-:S05]  /*6f90*/  MOV R44, R14 ;  /* 0x0000000e002c7202 */ /* 0x000fca0000000f00 */
[----:B------:R-:W-:Y:S01]  /*6fa0*/  FADD.FTZ R26, R13, R44 ;  /* 0x0000002c0d1a7221 */ /* 0x000fe20000010000 */
[----:B------:R-:W-:-:S07]  /*6fb0*/  HFMA2 R13, -RZ, RZ, 0, 0 ;  /* 0x00000000ff0d7431 */ /* 0x000fce00000001ff */
[----:B------:R-:W-:Y:S05]  /*6fc0*/  WARPSYNC.COLLECTIVE R15, `(.L_x_5861) ;  /* 0x000000000f087348 */ /* 0x000fea0003c00000 */
[----:B------:R0:W1:Y:S02]  /*6fd0*/  SHFL.BFLY P6, R14, R13, R12, R11 ;  /* 0x0c00000c0d0e7389 */ /* 0x00006400000c000b */
[----:B01----:R-:W-:Y:S05]  /*6fe0*/  ENDCOLLECTIVE ;  /* 0x000000000000791b */ /* 0x003fea0003800000 */
.L_x_5861:
[----:B------:R-:W-:Y:S02]  /*6ff0*/  HFMA2 R12, -RZ, RZ, 0, 1.1920928955078125e-07 ;  /* 0x00000002ff0c7431 */ /* 0x000fe400000001ff */
[----:B------:R-:W-:-:S04]  /*7000*/  IMAD.MOV.U32 R42, RZ, RZ, R14 ;  /* 0x000000ffff2a7224 */ /* 0x000fc800078e000e */
[----:B------:R-:W-:-:S05]  /*7010*/  FADD.FTZ R42, RZ, R42 ;  /* 0x0000002aff2a7221 */ /* 0x000fca0000010000 */
[----:B------:R-:W-:-:S07]  /*7020*/  MOV R13, R42 ;  /* 0x0000002a000d7202 */ /* 0x000fce0000000f00 */
[----:B------:R-:W-:Y:S05]  /*7030*/  WARPSYNC.COLLECTIVE R15, `(.L_x_5862) ;  /* 0x000000000f087348 */ /* 0x000fea0003c00000 */
[----:B------:R0:W1:Y:S02]  /*7040*/  SHFL.BFLY P6, R14, R13, R12, R11 ;  /* 0x0c00000c0d0e7389 */ /* 0x00006400000c000b */
[----:B01----:R-:W-:Y:S05]  /*7050*/  ENDCOLLECTIVE ;  /* 0x000000000000791b */ /* 0x003fea0003800000 */
.L_x_5862:
[----:B------:R-:W-:Y:S02]  /*7060*/  HFMA2 R12, -RZ, RZ, 0, 5.9604644775390625e-08 ;  /* 0x00000001ff0c7431 */ /* 0x000fe400000001ff */
[----:B------:R-:W-:-:S05]  /*7070*/  FADD.FTZ R47, R42, R14 ;  /* 0x0000000e2a2f7221 */ /* 0x000fca0000010000 */
[----:B------:R-:W-:-:S07]  /*7080*/  MOV R13, R47 ;  /* 0x0000002f000d7202 */ /* 0x000fce0000000f00 */
[----:B------:R-:W-:Y:S05]  /*7090*/  WARPSYNC.COLLECTIVE R15, `(.L_x_5863) ;  /* 0x000000000f087348 */ /* 0x000fea0003c00000 */
[----:B------:R0:W1:Y:S02]  /*70a0*/  SHFL.BFLY P6, R14, R13, R12, R11 ;  /* 0x0c00000c0d0e7389 */ /* 0x00006400000c000b */
[----:B01----:R-:W-:Y:S05]  /*70b0*/  ENDCOLLECTIVE ;  /* 0x000000000000791b */ /* 0x003fea0003800000 */
.L_x_5863:
[----:B------:R-:W-:Y:S01]  /*70c0*/  MOV R13, RZ ;  /* 0x000000ff000d7202 */ /* 0x000fe20000000f00 */
[----:B------:R-:W-:-:S04]  /*70d0*/  IMAD.MOV.U32 R12, RZ, RZ, R14 ;  /* 0x000000ffff0c7224 */ /* 0x000fc800078e000e */
[----:B------:R-:W-:Y:S01]  /*70e0*/  FADD.FTZ R47, R47, R12 ;  /* 0x0000000c2f2f7221 */ /* 0x000fe20000010000 */
[----:B------:R-:W-:-:S07]  /*70f0*/  HFMA2 R12, -RZ, RZ, 0, 2.384185791015625e-07 ;  /* 0x00000004ff0c7431 */ /* 0x000fce00000001ff */
[----:B------:R-:W-:Y:S05]  /*7100*/  WARPSYNC.COLLECTIVE R15, `(.L_x_5864) ;  /* 0x000000000f087348 */ /* 0x000fea0003c00000 */
[----:B------:R0:W1:Y:S02]  /*7110*/  SHFL.BFLY P6, R14, R13, R12, R11 ;  /* 0x0c00000c0d0e7389 */ /* 0x00006400000c000b */
[----:B01----:R-:W-:Y:S05]  /*7120*/  ENDCOLLECTIVE ;  /* 0x000000000000791b */ /* 0x003fea0003800000 */
.L_x_5864:
[----:B------:R-:W-:Y:S02]  /*7130*/  HFMA2 R12, -RZ, RZ, 0, 1.1920928955078125e-07 ;  /* 0x00000002ff0c7431 */ /* 0x000fe400000001ff */
[----:B------:R-:W-:-:S05]  /*7140*/  FADD.FTZ R46, RZ, R14 ;  /* 0x0000000eff2e7221 */ /* 0x000fca0000010000 */
[----:B------:R-:W-:-:S07]  /*7150*/  MOV R13, R46 ;  /* 0x0000002e000d7202 */ /* 0x000fce0000000f00 */
[----:B------:R-:W-:Y:S05]  /*7160*/  WARPSYNC.COLLECTIVE R15, `(.L_x_5865) ;  /* 0x000000000f087348 */ /* 0x000fea0003c00000 */
[----:B------:R0:W1:Y:S02]  /*7170*/  SHFL.BFLY P6, R14, R13, R12, R11 ;  /* 0x0c00000c0d0e7389 */ /* 0x00006400000c000b */
[----:B01----:R-:W-:Y:S05]  /*7180*/  ENDCOLLECTIVE ;  /* 0x000000000000791b */ /* 0x003fea0003800000 */
.L_x_5865:
[----:B------:R-:W-:Y:S01]  /*7190*/  MOV R12, 0x1 ;  /* 0x00000001000c7802 */ /* 0x000fe20000000f00 */
[----:B------:R-:W-:-:S04]  /*71a0*/  FADD.FTZ R46, R46, R14 ;  /* 0x0000000e2e2e7221 */ /* 0x000fc80000010000 */
[----:B------:R-:W-:-:S07]  /*71b0*/  IMAD.MOV.U32 R13, RZ, RZ, R46 ;  /* 0x000000ffff0d7224 */ /* 0x000fce00078e002e */
[----:B------:R-:W-:Y:S05]  /*71c0*/  WARPSYNC.COLLECTIVE R15, `(.L_x_5866) ;  /* 0x000000000f087348 */ /* 0x000fea0003c00000 */
[----:B------:R0:W1:Y:S02]  /*71d0*/  SHFL.BFLY P6, R14, R13, R12, R11 ;  /* 0x0c00000c0d0e7389 */ /* 0x00006400000c000b */
[----:B01----:R-:W-:Y:S05]  /*71e0*/  ENDCOLLECTIVE ;  /* 0x000000000000791b */ /* 0x003fea0003800000 */
.L_x_5866:
[----:B------:R-:W-:Y:S01]  /*71f0*/  HFMA2 R13, -RZ, RZ, 0, 0 ;  /* 0x00000000ff0d7431 */ /* 0x000fe200000001ff */
[----:B------:R-:W-:Y:S01]  /*7200*/  MOV R12, 0x4 ;  /* 0x00000004000c7802 */ /* 0x000fe20000000f00 */
[----:B------:R-:W-:-:S07]  /*7210*/  FADD.FTZ R27, R46, R14 ;  /* 0x0000000e2e1b7221 */ /* 0x000fce0000010000 */
[----:B------:R-:W-:Y:S05]  /*7220*/  WARPSYNC.COLLECTIVE R15, `(.L_x_5867) ;  /* 0x000000000f087348 */ /* 0x000fea0003c00000 */
[----:B------:R0:W1:Y:S02]  /*7230*/  SHFL.BFLY P6, R14, R13, R12, R11 ;  /* 0x0c00000c0d0e7389 */ /* 0x00006400000c000b */
[----:B01----:R-:W-:Y:S05]  /*7240*/  ENDCOLLECTIVE ;  /* 0x000000000000791b */ /* 0x003fea0003800000 */
.L_x_5867:
[----:B------:R-:W-:Y:S02]  /*7250*/  IMAD.MOV.U32 R12, RZ, RZ, 0x2 ;  /* 0x00000002ff0c7424 */ /* 0x000fe400078e00ff */
[----:B------:R-:W-:-:S05]  /*7260*/  FADD.FTZ R42, RZ, R14 ;  /* 0x0000000eff2a7221 */ /* 0x000fca0000010000 */
[----:B------:R-:W-:-:S07]  /*7270*/  MOV R13, R42 ;  /* 0x0000002a000d7202 */ /* 0x000fce0000000f00 */
[----:B------:R-:W-:Y:S05]  /*7280*/  WARPSYNC.COLLECTIVE R15, `(.L_x_5868) ;  /* 0x000000000f087348 */ /* 0x000fea0003c00000 */
[----:B------:R0:W1:Y:S02]  /*7290*/  SHFL.BFLY P6, R14, R13, R12, R11 ;  /* 0x0c00000c0d0e7389 */ /* 0x00006400000c000b */
[----:B01----:R-:W-:Y:S05]  /*72a0*/  ENDCOLLECTIVE ;  /* 0x000000000000791b */ /* 0x003fea0003800000 */
.L_x_5868:
[----:B------:R-:W-:Y:S01]  /*72b0*/  HFMA2 R12, -RZ, RZ, 0, 5.9604644775390625e-08 ;  /* 0x00000001ff0c7431 */ /* 0x000fe200000001ff */
[----:B------:R-:W-:-:S05]  /*72c0*/  MOV R11, R14 ;  /* 0x0000000e000b7202 */ /* 0x000fca0000000f00 */
[----:B------:R-:W-:Y:S01]  /*72d0*/  FADD.FTZ R42, R42, R11 ;  /* 0x0000000b2a2a7221 */ /* 0x000fe20000010000 */
[----:B------:R-:W-:-:S04]  /*72e0*/  MOV R11, 0x1f ;  /* 0x0000001f000b7802 */ /* 0x000fc80000000f00 */
[----:B------:R-:W-:-:S07]  /*72f0*/  MOV R13, R42 ;  /* 0x0000002a000d7202 */ /* 0x000fce0000000f00 */
[----:B------:R-:W-:Y:S05]  /*7300*/  WARPSYNC.COLLECTIVE R15, `(.L_x_5869) ;  /* 0x000000000f087348 */ /* 0x000fea0003c00000 */
[----:B------:R0:W1:Y:S02]  /*7310*/  SHFL.BFLY P6, R14, R13, R12, R11 ;  /* 0x0c00000c0d0e7389 */ /* 0x00006400000c000b */
[----:B01----:R-:W-:Y:S05]  /*7320*/  ENDCOLLECTIVE ;  /* 0x000000000000791b */ /* 0x003fea0003800000 */
.L_x_5869:
[----:B------:R-:W-:Y:S05]  /*7330*/  BRA `(.L_x_5870) ;  /* 0xffffffc000787947 */ /* 0x000fea000383ffff */
.L_x_5871:
        /* <DEDUP_REMOVED lines=12> */
.L_x_25691:


//--------------------- .text._ZN4vllm25paged_attention_v1_kernelIfhLi120ELi32ELi128ELNS_18Fp8KVCacheDataTypeE2ELb1EEEvPT_PKS2_PKT0_S8_ifPKiSA_iPKfiiiSC_SC_iiiii --------------------------
	.section	.text._ZN4vllm25paged_attention_v1_kernelIfhLi120ELi32ELi128ELNS_18Fp8KVCacheDataTypeE2ELb1EEEvPT_PKS2_PKT0_S8_ifPKiSA_iPKfiiiSC_SC_iiiii,"ax",@progbits
	.align	128
        .global         _ZN4vllm25paged_attention_v1_kernelIfhLi120ELi32ELi128ELNS_18Fp8KVCacheDataTypeE2ELb1EEEvPT_PKS2_PKT0_S8_ifPKiSA_iPKfiiiSC_SC_iiiii
        .type           _ZN4vllm25paged_attention_v1_kernelIfhLi120ELi32ELi128ELNS_18Fp8KVCacheDataTypeE2ELb1EEEvPT_PKS2_PKT0_S8_ifPKiSA_iPKfiiiSC_SC_iiiii,@function
        .size           _ZN4vllm25paged_attention_v1_kernelIfhLi120ELi32ELi128ELNS_18Fp8KVCacheDataTypeE2ELb1EEEvPT_PKS2_PKT0_S8_ifPKiSA_iPKfiiiSC_SC_iiiii,(.L_x_25692 - _ZN4vllm25paged_attention_v1_kernelIfhLi120ELi32ELi128ELNS_18Fp8KVCacheDataTypeE2ELb1EEEvPT_PKS2_PKT0_S8_ifPKiSA_iPKfiiiSC_SC_iiiii)
        .other          _ZN4vllm25paged_attention_v1_kernelIfhLi120ELi32ELi128ELNS_18Fp8KVCacheDataTypeE2ELb1EEEvPT_PKS2_PKT0_S8_ifPKiSA_iPKfiiiSC_SC_iiiii,@"STO_CUDA_ENTRY STV_DEFAULT"
_ZN4vllm25paged_attention_v1_kernelIfhLi120ELi32ELi128ELNS_18Fp8KVCacheDataTypeE2ELb1EEEvPT_PKS2_PKT0_S8_ifPKiSA_iPKfiiiSC_SC_iiiii:
.text._ZN4vllm25paged_attention_v1_kernelIfhLi120ELi32ELi128ELNS_18Fp8KVCacheDataTypeE2ELb1EEEvPT_PKS2_PKT0_S8_ifPKiSA_iPKfiiiSC_SC_iiiii:
[----:B------:R-:W0:Y:S01]  /*0000*/  LDC R1, c[0x0][0x37c] ;  /* 0x0000df00ff017b82 */ /* 0x000e220000000800 */
[----:B------:R-:W1:Y:S07]  /*0010*/  S2R R5, SR_CTAID.Y ;  /* 0x0000000000057919 */ /* 0x000e6e0000002600 */
[----:B------:R-:W1:Y:S01]  /*0020*/  LDC.64 R2, c[0x0][0x3b0] ;  /* 0x0000ec00ff027b82 */ /* 0x000e620000000a00 */
[----:B------:R-:W2:Y:S07]  /*0030*/  LDCU.64 UR36, c[0x0][0x358] ;  /* 0x00006b00ff2477ac */ /* 0x000eae0008000a00 */
[----:B------:R-:W3:Y:S01]  /*0040*/  LDC R15, c[0x0][0x3f4] ;  /* 0x0000fd00ff0f7b82 */ /* 0x000ee20000000800 */
[----:B-1----:R-:W-:-:S05]  /*0050*/  IMAD.WIDE.U32 R2, R5, 0x4, R2 ;  /* 0x0000000405027825 */ /* 0x002fca00078e0002 */
[----:B--2---:R1:W2:Y:S01]  /*0060*/  LDG.E.CONSTANT R17, desc[UR36][R2.64] ;  /* 0x0000002402117981 */ /* 0x0042a2000c1e9900 */
[----:B---3--:R-:W-:Y:S01]  /*0070*/  IABS R5, R15 ;  /* 0x0000000f00057213 */ /* 0x008fe20000000000 */
[----:B------:R-:W3:Y:S03]  /*0080*/  LDC R11, c[0x0][0x370] ;  /* 0x0000dc00ff0b7b82 */ /* 0x000ee60000000800 */
        /* <DEDUP_REMOVED lines=8> */
[----:B-1----:R-:W-:Y:S02]  /*0110*/  IMAD.MOV.U32 R6, RZ, RZ, RZ ;  /* 0x000000ffff067224 */ /* 0x002fe400078e00ff */
[----:B----4-:R-:W-:-:S05]  /*0120*/  IMAD R0, R7, R5, RZ ;  /* 0x0000000507007224 */ /* 0x010fca00078e02ff */
        /* <DEDUP_REMOVED lines=9> */
[C---:B------:R-:W-:Y:S02]  /*01c0*/  IMAD R4, R5.reuse, R4, R3 ;  /* 0x0000000405047224 */ /* 0x040fe400078e0203 */
[----:B------:R-:W3:Y:S03]  /*01d0*/  S2R R3, SR_CTAID.X ;  /* 0x0000000000037919 */ /* 0x000ee60000002500 */
[----:B------:R-:W-:-:S13]  /*01e0*/  ISETP.GT.U32.AND P1, PT, R5, R4, PT ;  /* 0x000000040500720c */ /* 0x000fda0003f24070 */
[-C--:B------:R-:W-:Y:S01]  /*01f0*/  @!P1 IADD3 R4, PT, PT, R4, -R5.reuse, RZ ;  /* 0x8000000504049210 */ /* 0x080fe20007ffe0ff */
[----:B------:R-:W-:Y:S01]  /*0200*/  @!P1 VIADD R9, R9, 0x1 ;  /* 0x0000000109099836 */ /* 0x000fe20000000000 */
[----:B------:R-:W-:Y:S02]  /*0210*/  ISETP.NE.AND P1, PT, R15, RZ, PT ;  /* 0x000000ff0f00720c */ /* 0x000fe40003f25270 */
[----:B------:R-:W-:Y:S02]  /*0220*/  ISETP.GE.U32.AND P0, PT, R4, R5, PT ;  /* 0x000000050400720c */ /* 0x000fe40003f06070 */
[----:B------:R-:W-:-:S04]  /*0230*/  IADD3 R4, PT, PT, R17, 0x1f, RZ ;  /* 0x0000001f11047810 */ /* 0x000fc80007ffe0ff */
[----:B------:R-:W-:-:S04]  /*0240*/  SHF.R.S32.HI R7, RZ, 0x1f, R4 ;  /* 0x0000001fff077819 */ /* 0x000fc80000011404 */
[----:B------:R-:W-:Y:S02]  /*0250*/  LEA.HI R4, R7, R4, RZ, 0x5 ;  /* 0x0000000407047211 */ /* 0x000fe400078f28ff */
[----:B-1----:R-:W-:Y:S01]  /*0260*/  SHF.R.U32.HI R7, RZ, 0x5, R6 ;  /* 0x00000005ff077819 */ /* 0x002fe20000011606 */
[----:B---3--:R-:W-:Y:S01]  /*0270*/  @P3 IMAD R13, R11, R10, R3 ;  /* 0x0000000a0b0d3224 */ /* 0x008fe200078e0203 */
[----:B------:R-:W-:Y:S02]  /*0280*/  @P0 IADD3 R9, PT, PT, R9, 0x1, RZ ;  /* 0x0000000109090810 */ /* 0x000fe40007ffe0ff */
[----:B------:R-:W-:Y:S01]  /*0290*/  SHF.R.S32.HI R8, RZ, 0x5, R4 ;  /* 0x00000005ff087819 */ /* 0x000fe20000011404 */
[----:B------:R-:W-:Y:S01]  /*02a0*/  @P3 IMAD R10, R13, R2, 0x1 ;  /* 0x000000010d0a3424 */ /* 0x000fe200078e0202 */
[----:B------:R-:W-:Y:S02]  /*02b0*/  LOP3.LUT R4, R4, 0xffffffe0, RZ, 0xc0, !PT ;  /* 0xffffffe004047812 */ /* 0x000fe400078ec0ff */
[----:B------:R-:W-:-:S02]  /*02c0*/  @!P2 IADD3 R9, PT, PT, -R9, RZ, RZ ;  /* 0x000000ff0909a210 */ /* 0x000fc40007ffe1ff */
[----:B------:R-:W-:Y:S02]  /*02d0*/  ISETP.GE.AND P0, PT, R7, R8, PT ;  /* 0x000000080700720c */ /* 0x000fe40003f06270 */
        /* <DEDUP_REMOVED lines=13> */
[----:B------:R-:W-:Y:S02]  /*03b0*/  IABS R14, R11 ;  /* 0x0000000b000e7213 */ /* 0x000fe40000000000 */
[----:B------:R-:W-:Y:S01]  /*03c0*/  LOP3.LUT R11, R11, R4, RZ, 0x3c, !PT ;  /* 0x000000040b0b7212 */ /* 0x000fe200078e3cff */
[----:B------:R-:W-:-:S03]  /*03d0*/  IMAD.HI.U32 R13, R13, R19, R12 ;  /* 0x000000130d0d7227 */ /* 0x000fc600078e000c */
        /* <DEDUP_REMOVED lines=10> */
[----:B------:R-:W-:-:S04]  /*0480*/  MOV R16, R13 ;  /* 0x0000000d00107202 */ /* 0x000fc80000000f00 */
[----:B------:R-:W-:Y:S02]  /*0490*/  @!P3 IADD3 R16, PT, PT, -R16, RZ, RZ ;  /* 0x000000ff1010b210 */ /* 0x000fe40007ffe1ff */
[----:B------:R-:W-:-:S04]  /*04a0*/  @!P2 LOP3.LUT R16, RZ, R4, RZ, 0x33, !PT ;  /* 0x00000004ff10a212 */ /* 0x000fc800078e33ff */
[-C--:B------:R-:W-:Y:S02]  /*04b0*/  IABS R13, R16.reuse ;  /* 0x00000010000d7213 */ /* 0x080fe40000000000 */
[-C--:B------:R-:W-:Y:S02]  /*04c0*/  IABS R19, R16.reuse ;  /* 0x0000001000137213 */ /* 0x080fe40000000000 */
[----:B------:R-:W0:Y:S01]  /*04d0*/  I2F.RP R12, R13 ;  /* 0x0000000d000c7306 */ /* 0x000e220000209400 */
[----:B------:R-:W-:-:S04]  /*04e0*/  LOP3.LUT R3, R3, R16, RZ, 0x3c, !PT ;  /* 0x0000001003037212 */ /* 0x000fc800078e3cff */
[----:B------:R-:W-:-:S03]  /*04f0*/  ISETP.GE.AND P3, PT, R3, RZ, PT ;  /* 0x000000ff0300720c */ /* 0x000fc60003f66270 */
[----:B0-----:R-:W0:Y:S02]  /*0500*/  MUFU.RCP R12, R12 ;  /* 0x0000000c000c7308 */ /* 0x001e240000001000 */
[----:B0-----:R-:W-:Y:S02]  /*0510*/  VIADD R10, R12, 0xffffffe ;  /* 0x0ffffffe0c0a7836 */ /* 0x001fe40000000000 */
[----:B------:R-:W-:-:S04]  /*0520*/  IMAD.MOV R12, RZ, RZ, -R19 ;  /* 0x000000ffff0c7224 */ /* 0x000fc800078e0a13 */
[----:B------:R0:W1:Y:S02]  /*0530*/  F2I.FTZ.U32.TRUNC.NTZ R11, R10 ;  /* 0x0000000a000b7305 */ /* 0x000064000021f000 */
[----:B0-----:R-:W-:Y:S01]  /*0540*/  HFMA2 R10, -RZ, RZ, 0, 0 ;  /* 0x00000000ff0a7431 */ /* 0x001fe200000001ff */
[----:B-1----:R-:W-:-:S05]  /*0550*/  IADD3 R14, PT, PT, RZ, -R11, RZ ;  /* 0x8000000bff0e7210 */ /* 0x002fca0007ffe0ff */
        /* <DEDUP_REMOVED lines=10> */
[----:B------:R-:W-:-:S10]  /*0600*/  ISETP.NE.AND P2, PT, R16, RZ, PT ;  /* 0x000000ff1000720c */ /* 0x000fd40003f45270 */
[----:B------:R-:W-:-:S05]  /*0610*/  @P1 IADD3 R11, PT, PT, R11, 0x1, RZ ;  /* 0x000000010b0b1810 */ /* 0x000fca0007ffe0ff */
[----:B------:R-:W-:Y:S01]  /*0620*/  @!P3 IMAD.MOV R11, RZ, RZ, -R11 ;  /* 0x000000ffff0bb224 */ /* 0x000fe200078e0a0b */
[----:B------:R-:W-:-:S05]  /*0630*/  @!P2 LOP3.LUT R11, RZ, R16, RZ, 0x33, !PT ;  /* 0x00000010ff0ba212 */ /* 0x000fca00078e33ff */
[----:B0-----:R-:W-:-:S05]  /*0640*/  IMAD R4, R10, R4, R11 ;  /* 0x000000040a047224 */ /* 0x001fca00078e020b */
[----:B------:R-:W-:-:S05]  /*0650*/  IADD3 R3, PT, PT, -R4, RZ, RZ ;  /* 0x000000ff04037210 */ /* 0x000fca0007ffe1ff */
[----:B------:R-:W-:-:S07]  /*0660*/  IMAD R10, R2, R3, 0x1 ;  /* 0x00000001020a7424 */ /* 0x000fce00078e0203 */
.L_x_5872:
        /* <DEDUP_REMOVED lines=10> */
[----:B--2---:R-:W-:Y:S01]  /*0710*/  VIADD R21, R9, -UR4 ;  /* 0x8000000409157c36 */ /* 0x004fe20008000000 */
        /* <DEDUP_REMOVED lines=9> */
[----:B0-----:R-:W-:Y:S01]  /*07b0*/  MOV R12, RZ ;  /* 0x000000ff000c7202 */ /* 0x001fe20000000f00 */
[----:B-1----:R-:W-:-:S04]  /*07c0*/  IMAD.MOV R15, RZ, RZ, -R13 ;  /* 0x000000ffff0f7224 */ /* 0x002fc800078e0a0d */
[----:B------:R-:W-:-:S04]  /*07d0*/  IMAD R15, R15, R2, RZ ;  /* 0x000000020f0f7224 */ /* 0x000fc800078e02ff */
[----:B------:R-:W-:Y:S01]  /*07e0*/  IMAD.HI.U32 R15, R13, R15, R12 ;  /* 0x0000000f0d0f7227 */ /* 0x000fe200078e000c */
[----:B------:R-:W-:-:S07]  /*07f0*/  MOV R13, R7 ;  /* 0x00000007000d7202 */ /* 0x000fce0000000f00 */
.L_x_5876:
[----:B------:R-:W-:-:S04]  /*0800*/  SHF.L.U32 R23, R13, 0x5, RZ ;  /* 0x000000050d177819 */ /* 0x000fc800000006ff */
        /* <DEDUP_REMOVED lines=29> */
[----:B------:R-:W-:Y:S01]  /*09e0*/  IADD3 R12, PT, PT, R16, R23, RZ ;  /* 0x00000017100c7210 */ /* 0x000fe20007ffe0ff */
[----:B------:R-:W-:Y:S01]  /*09f0*/  VIADD R13, R13, 0x4 ;  /* 0x000000040d0d7836 */ /* 0x000fe20000000000 */
[----:B------:R-:W-:Y:S02]  /*0a00*/  MOV R19, 0xff7fffff ;  /* 0xff7fffff00137802 */ /* 0x000fe40000000f00 */
[----:B------:R-:W-:Y:S02]  /*0a10*/  LEA R12, R12, R11, 0x2 ;  /* 0x0000000b0c0c7211 */ /* 0x000fe400078e10ff */
[----:B------:R-:W-:-:S03]  /*0a20*/  ISETP.GE.AND P0, PT, R13, R8, PT ;  /* 0x000000080d00720c */ /* 0x000fc60003f06270 */
[----:B------:R0:W-:Y:S10]  /*0a30*/  STS [R12], R19 ;  /* 0x000000130c007388 */ /* 0x0001f40000000800 */
[----:B0-----:R-:W-:Y:S05]  /*0a40*/  @!P0 BRA `(.L_x_5876) ;  /* 0xfffffffc006c8947 */ /* 0x001fea000383ffff */
.L_x_5874:
[----:B------:R-:W-:Y:S05]  /*0a50*/  BSYNC.RECONVERGENT B6 ;  /* 0x0000000000067941 */ /* 0x000fea0003800200 */
.L_x_5873:
        /* <DEDUP_REMOVED lines=12> */
.L_x_5917:
        /* <DEDUP_REMOVED lines=39> */
.L_x_5882:
        /* <DEDUP_REMOVED lines=11> */
.L_x_5881:
[----:B------:R-:W-:Y:S05]  /*0e40*/  BSYNC.RECONVERGENT B1 ;  /* 0x0000000000017941 */ /* 0x000fea0003800200 */
.L_x_5880:
        /* <DEDUP_REMOVED lines=12> */
.L_x_5885:
        /* <DEDUP_REMOVED lines=31> */
[----:B------:R-:W-:Y:S01]  /*1100*/  FMUL.FTZ R27, R22, 1.4426950216293334961 ;  /* 0x3fb8aa3b161b7820 */ /* 0x000fe20000410000 */
[----:B------:R-:W1:Y:S01]  /*1110*/  MUFU.EX2 R15, R15 ;  /* 0x0000000f000f7308 */ /* 0x000e620000000800 */
[----:B--2---:R-:W-:Y:S01]  /*1120*/  FADD.FTZ R18, R19, R18 ;  /* 0x0000001213127221 */ /* 0x004fe20000010000 */
[C---:B------:R-:W-:Y:S01]  /*1130*/  FADD.FTZ R34, -R11.reuse, R34 ;  /* 0x000000220b227221 */ /* 0x040fe20000010100 */
[----:B------:R-:W-:Y:S03]  /*1140*/  STS [R14+-0x400], R19 ;  /* 0xfffc00130e007388 */ /* 0x000fe60000000800 */
[----:B------:R-:W-:Y:S01]  /*1150*/  FMUL.FTZ R34, R34, 1.4426950216293334961 ;  /* 0x3fb8aa3b22227820 */ /* 0x000fe20000410000 */
[----:B0-----:R-:W-:Y:S01]  /*1160*/  FADD.FTZ R18, R18, R13 ;  /* 0x0000000d12127221 */ /* 0x001fe20000010000 */
[----:B------:R-:W0:Y:S01]  /*1170*/  MUFU.EX2 R21, R21 ;  /* 0x0000001500157308 */ /* 0x000e220000000800 */
[----:B------:R-:W-:Y:S01]  /*1180*/  STS [R14+-0x200], R13 ;  /* 0xfffe000d0e007388 */ /* 0x000fe20000000800 */
[----:B------:R-:W-:-:S03]  /*1190*/  FADD.FTZ R22, -R11, R20 ;  /* 0x000000140b167221 */ /* 0x000fc60000010100 */
[----:B------:R-:W2:Y:S03]  /*11a0*/  LDS R20, [R14+0x1800] ;  /* 0x001800000e147984 */ /* 0x000ea60000000800 */
[----:B------:R-:W5:Y:S01]  /*11b0*/  MUFU.EX2 R23, R23 ;  /* 0x0000001700177308 */ /* 0x000f620000000800 */
[----:B------:R-:W-:Y:S01]  /*11c0*/  FMUL.FTZ R29, R22, 1.4426950216293334961 ;  /* 0x3fb8aa3b161d7820 */ /* 0x000fe20000410000 */
[----:B-1----:R-:W-:Y:S01]  /*11d0*/  FADD.FTZ R18, R18, R15 ;  /* 0x0000000f12127221 */ /* 0x002fe20000010000 */
[----:B------:R-:W1:Y:S01]  /*11e0*/  LDS R22, [R14+0x1a00] ;  /* 0x001a00000e167984 */ /* 0x000e620000000800 */
[----:B------:R-:W-:-:S03]  /*11f0*/  FADD.FTZ R26, -R11, R26 ;  /* 0x0000001a0b1a7221 */ /* 0x000fc60000010100 */
[----:B------:R-:W-:Y:S01]  /*1200*/  STS [R14], R15 ;  /* 0x0000000f0e007388 */ /* 0x000fe20000000800 */
[----:B------:R-:W5:Y:S01]  /*1210*/  MUFU.EX2 R25, R25 ;  /* 0x0000001900197308 */ /* 0x000f620000000800 */
[----:B------:R-:W-:Y:S01]  /*1220*/  FMUL.FTZ R26, R26, 1.4426950216293334961 ;  /* 0x3fb8aa3b1a1a7820 */ /* 0x000fe20000410000 */
[C---:B---3--:R-:W-:Y:S01]  /*1230*/  FADD.FTZ R28, -R11.reuse, R28 ;  /* 0x0000001c0b1c7221 */ /* 0x048fe20000010100 */
[----:B0-----:R-:W-:Y:S01]  /*1240*/  FADD.FTZ R18, R18, R21 ;  /* 0x0000001512127221 */ /* 0x001fe20000010000 */
[----:B------:R-:W-:Y:S01]  /*1250*/  STS [R14+0x200], R21 ;  /* 0x000200150e007388 */ /* 0x000fe20000000800 */
[C---:B----4-:R-:W-:Y:S01]  /*1260*/  FADD.FTZ R32, -R11.reuse, R32 ;  /* 0x000000200b207221 */ /* 0x050fe20000010100 */
[----:B------:R-:W-:Y:S02]  /*1270*/  FMUL.FTZ R28, R28, 1.4426950216293334961 ;  /* 0x3fb8aa3b1c1c7820 */ /* 0x000fe40000410000 */
[----:B------:R-:W0:Y:S01]  /*1280*/  MUFU.EX2 R27, R27 ;  /* 0x0000001b001b7308 */ /* 0x000e220000000800 */
[----:B-----5:R-:W-:Y:S01]  /*1290*/  FADD.FTZ R18, R18, R23 ;  /* 0x0000001712127221 */ /* 0x020fe20000010000 */
[----:B------:R-:W-:Y:S01]  /*12a0*/  FMUL.FTZ R32, R32, 1.4426950216293334961 ;  /* 0x3fb8aa3b20207820 */ /* 0x000fe20000410000 */
[C---:B------:R-:W-:Y:S01]  /*12b0*/  FADD.FTZ R30, -R11.reuse, R30 ;  /* 0x0000001e0b1e7221 */ /* 0x040fe20000010100 */
[----:B------:R-:W-:Y:S01]  /*12c0*/  STS [R14+0x400], R23 ;  /* 0x000400170e007388 */ /* 0x000fe20000000800 */
[----:B------:R-:W-:-:S02]  /*12d0*/  FADD.FTZ R24, -R11, R24 ;  /* 0x000000180b187221 */ /* 0x000fc40000010100 */
[----:B------:R-:W-:Y:S01]  /*12e0*/  FMUL.FTZ R30, R30, 1.4426950216293334961 ;  /* 0x3fb8aa3b1e1e7820 */ /* 0x000fe20000410000 */
[----:B------:R-:W3:Y:S01]  /*12f0*/  MUFU.EX2 R29, R29 ;  /* 0x0000001d001d7308 */ /* 0x000ee20000000800 */
[----:B------:R-:W-:Y:S01]  /*1300*/  FADD.FTZ R18, R18, R25 ;  /* 0x0000001912127221 */ /* 0x000fe20000010000 */
[----:B------:R-:W-:Y:S01]  /*1310*/  FMUL.FTZ R24, R24, 1.4426950216293334961 ;  /* 0x3fb8aa3b18187820 */ /* 0x000fe20000410000 */
[----:B------:R-:W-:Y:S05]  /*1320*/  STS [R14+0x600], R25 ;  /* 0x000600190e007388 */ /* 0x000fea0000000800 */
[----:B------:R-:W4:Y:S01]  /*1330*/  MUFU.EX2 R31, R26 ;  /* 0x0000001a001f7308 */ /* 0x000f220000000800 */
[----:B0-----:R-:W-:Y:S01]  /*1340*/  FADD.FTZ R18, R18, R27 ;  /* 0x0000001b12127221 */ /* 0x001fe20000010000 */
[----:B------:R-:W-:Y:S01]  /*1350*/  STS [R14+0x800], R27 ;  /* 0x0008001b0e007388 */ /* 0x000fe20000000800 */
[----:B--2---:R-:W-:-:S05]  /*1360*/  FADD.FTZ R20, -R11, R20 ;  /* 0x000000140b147221 */ /* 0x004fca0000010100 */
[----:B------:R-:W0:Y:S01]  /*1370*/  MUFU.EX2 R33, R28 ;  /* 0x0000001c00217308 */ /* 0x000e220000000800 */
[----:B---3--:R-:W-:Y:S01]  /*1380*/  FADD.FTZ R18, R18, R29 ;  /* 0x0000001d12127221 */ /* 0x008fe20000010000 */
[----:B------:R-:W-:Y:S01]  /*1390*/  STS [R14+0xa00], R29 ;  /* 0x000a001d0e007388 */ /* 0x000fe20000000800 */
[----:B-1----:R-:W-:Y:S01]  /*13a0*/  FADD.FTZ R22, -R11, R22 ;  /* 0x000000160b167221 */ /* 0x002fe20000010100 */
[----:B------:R-:W-:-:S03]  /*13b0*/  FMUL.FTZ R20, R20, 1.4426950216293334961 ;  /* 0x3fb8aa3b14147820 */ /* 0x000fc60000410000 */
[----:B------:R-:W-:Y:S01]  /*13c0*/  FMUL.FTZ R22, R22, 1.4426950216293334961 ;  /* 0x3fb8aa3b16167820 */ /* 0x000fe20000410000 */
[----:B------:R-:W1:Y:S01]  /*13d0*/  MUFU.EX2 R35, R32 ;  /* 0x0000002000237308 */ /* 0x000e620000000800 */
[----:B----4-:R-:W-:Y:S01]  /*13e0*/  FADD.FTZ R18, R18, R31 ;  /* 0x0000001f12127221 */ /* 0x010fe20000010000 */
        /* <DEDUP_REMOVED lines=22> */
.L_x_5884:
[----:B------:R-:W-:Y:S05]  /*1550*/  BSYNC.RECONVERGENT B1 ;  /* 0x0000000000017941 */ /* 0x000fea0003800200 */
.L_x_5883:
        /* <DEDUP_REMOVED lines=55> */
.L_x_5887:
[----:B------:R-:W-:Y:S05]  /*18d0*/  BSYNC.RECONVERGENT B1 ;  /* 0x0000000000017941 */ /* 0x000fea0003800200 */
.L_x_5886:
        /* <DEDUP_REMOVED lines=26> */
.L_x_5879:
[----:B------:R-:W-:Y:S05]  /*1a80*/  BSYNC.RECONVERGENT B0 ;  /* 0x0000000000007941 */ /* 0x000fea0003800200 */
.L_x_5878:
[----:B0--3--:R-:W0:Y:S01]  /*1a90*/  SHFL.BFLY PT, R11, R18, 0x10, 0x1f ;  /* 0x0e001f00120b7f89 */ /* 0x009e2200000e0000 */
[----:B------:R-:W-:Y:S01]  /*1aa0*/  ISETP.GE.AND P0, PT, R6, R17, PT ;  /* 0x000000110600720c */ /* 0x000fe20003f06270 */
        /* <DEDUP_REMOVED lines=35> */
[C---:B------:R-:W-:Y:S01]  /*1ce0*/  LEA R4, R6.reuse, R13, 0x2 ;  /* 0x0000000d06047211 */ /* 0x040fe200078e10ff */
[----:B------:R-:W-:-:S07]  /*1cf0*/  IMAD.IADD R6, R6, 0x1, R11 ;  /* 0x0000000106067824 */ /* 0x000fce00078e020b */
.L_x_5892:
[----:B------:R-:W0:Y:S01]  /*1d00*/  LDS R11, [R4] ;  /* 0x00000000040b7984 */ /* 0x000e220000000800 */
[----:B------:R-:W-:-:S04]  /*1d10*/  IADD3 R12, PT, PT, R12, 0x1, RZ ;  /* 0x000000010c0c7810 */ /* 0x000fc80007ffe0ff */
[----:B------:R-:W-:Y:S01]  /*1d20*/  ISETP.NE.AND P0, PT, R12, RZ, PT ;  /* 0x000000ff0c00720c */ /* 0x000fe20003f05270 */
[----:B0-----:R-:W-:-:S05]  /*1d30*/  FMUL.FTZ R11, R11, R2 ;  /* 0x000000020b0b7220 */ /* 0x001fca0000410000 */
[----:B------:R0:W-:Y:S02]  /*1d40*/  STS [R4], R11 ;  /* 0x0000000b04007388 */ /* 0x0001e40000000800 */
[----:B0-----:R-:W-:-:S05]  /*1d50*/  IADD3 R4, PT, PT, R4, 0x200, RZ ;  /* 0x0000020004047810 */ /* 0x001fca0007ffe0ff */
[----:B------:R-:W-:Y:S05]  /*1d60*/  @P0 BRA `(.L_x_5892) ;  /* 0xfffffffc00e40947 */ /* 0x000fea000383ffff */
.L_x_5891:
[----:B------:R-:W-:Y:S05]  /*1d70*/  BSYNC.RECONVERGENT B1 ;  /* 0x0000000000017941 */ /* 0x000fea0003800200 */
.L_x_5890:
        /* <DEDUP_REMOVED lines=12> */
.L_x_5895:
        /* <DEDUP_REMOVED lines=52> */
.L_x_5894:
[----:B------:R-:W-:Y:S05]  /*2180*/  BSYNC.RECONVERGENT B1 ;  /* 0x0000000000017941 */ /* 0x000fea0003800200 */
.L_x_5893:
        /* <DEDUP_REMOVED lines=31> */
.L_x_5897:
[----:B------:R-:W-:Y:S05]  /*2380*/  BSYNC.RECONVERGENT B1 ;  /* 0x0000000000017941 */ /* 0x000fea0003800200 */
.L_x_5896:
        /* <DEDUP_REMOVED lines=14> */
.L_x_5889:
[----:B------:R-:W-:Y:S05]  /*2470*/  BSYNC.RECONVERGENT B0 ;  /* 0x0000000000007941 */ /* 0x000fea0003800200 */
.L_x_5888:
[----:B------:R-:W-:Y:S01]  /*2480*/  BAR.SYNC.DEFER_BLOCKING 0x0 ;  /* 0x0000000000007b1d */ /* 0x000fe20000010000 */
[----:B------:R-:W-:-:S05]  /*2490*/  ISETP.GE.AND P0, PT, R7, R8, PT ;  /* 0x000000080700720c */ /* 0x000fca0003f06270 */
        /* <DEDUP_REMOVED lines=11> */
[----:B-1----:R-:W-:-:S05]  /*2550*/  IADD3 R12, PT, PT, R3, 0xffffffe, RZ ;  /* 0x0ffffffe030c7810 */ /* 0x002fca0007ffe0ff */
[----:B------:R0:W1:Y:S08]  /*2560*/  F2I.FTZ.U32.TRUNC.NTZ R13, R12 ;  /* 0x0000000c000d7305 */ /* 0x000070000021f000 */
[----:B--2---:R-:W2:Y:S01]  /*2570*/  MUFU.RCP R4, R4 ;  /* 0x0000000400047308 */ /* 0x004ea20000001000 */
[----:B0-----:R-:W-:Y:S01]  /*2580*/  HFMA2 R12, -RZ, RZ, 0, 0 ;  /* 0x00000000ff0c7431 */ /* 0x001fe200000001ff */
[----:B-1----:R-:W-:-:S05]  /*2590*/  IADD3 R6, PT, PT, RZ, -R13, RZ ;  /* 0x8000000dff067210 */ /* 0x002fca0007ffe0ff */
[----:B------:R-:W-:-:S04]  /*25a0*/  IMAD R3, R6, R5, RZ ;  /* 0x0000000506037224 */ /* 0x000fc800078e02ff */
[----:B------:R-:W-:Y:S01]  /*25b0*/  IMAD.HI.U32 R13, R13, R3, R12 ;  /* 0x000000030d0d7227 */ /* 0x000fe200078e000c */
[----:B--2---:R-:W-:Y:S02]  /*25c0*/  IADD3 R14, PT, PT, R4, 0xffffffe, RZ ;  /* 0x0ffffffe040e7810 */ /* 0x004fe40007ffe0ff */
[----:B------:R-:W-:Y:S02]  /*25d0*/  IABS R3, R2 ;  /* 0x0000000200037213 */ /* 0x000fe40000000000 */
[----:B------:R0:W1:Y:S02]  /*25e0*/  F2I.FTZ.U32.TRUNC.NTZ R15, R14 ;  /* 0x0000000e000f7305 */ /* 0x000064000021f000 */
[----:B0-----:R-:W-:Y:S01]  /*25f0*/  MOV R14, RZ ;  /* 0x000000ff000e7202 */ /* 0x001fe20000000f00 */
[----:B-1----:R-:W-:-:S04]  /*2600*/  IMAD.MOV R11, RZ, RZ, -R15 ;  /* 0x000000ffff0b7224 */ /* 0x002fc800078e0a0f */
[----:B------:R-:W-:-:S04]  /*2610*/  IMAD R11, R11, R0, RZ ;  /* 0x000000000b0b7224 */ /* 0x000fc800078e02ff */
[----:B------:R-:W-:Y:S01]  /*2620*/  IMAD.HI.U32 R14, R15, R11, R14 ;  /* 0x0000000b0f0e7227 */ /* 0x000fe200078e000e */
[----:B---3--:R-:W-:-:S03]  /*2630*/  IADD3 R11, PT, PT, R9, -UR4, RZ ;  /* 0x80000004090b7c10 */ /* 0x008fc6000fffe0ff */
[----:B------:R-:W-:-:S07]  /*2640*/  IMAD.MOV.U32 R15, RZ, RZ, R3 ;  /* 0x000000ffff0f7224 */ /* 0x000fce00078e0003 */
.L_x_5901:
        /* <DEDUP_REMOVED lines=33> */
.L_x_5900:
        /* <DEDUP_REMOVED lines=16> */
.L_x_5899:
[----:B------:R-:W-:Y:S05]  /*2960*/  BSYNC.RECONVERGENT B6 ;  /* 0x0000000000067941 */ /* 0x000fea0003800200 */
.L_x_5898:
[----:B------:R-:W-:-:S03]  /*2970*/  UMOV UR4, 0xffffffff ;  /* 0xffffffff00047882 */ /* 0x000fc60000000000 */
[----:B------:R-:W-:Y:S05]  /*2980*/  BRA.DIV UR4, `(.L_x_5902) ;  /* 0x00000022040c7947 */ /* 0x000fea000b800000 */
[----:B------:R-:W-:Y:S01]  /*2990*/  HFMA2 R4, -RZ, RZ, 0, 0 ;  /* 0x00000000ff047431 */ /* 0x000fe200000001ff */
[----:B-1----:R-:W-:Y:S01]  /*29a0*/  MOV R0, RZ ;  /* 0x000000ff00007202 */ /* 0x002fe20000000f00 */
[----:B------:R-:W-:Y:S02]  /*29b0*/  HFMA2 R8, -RZ, RZ, 0, 0 ;  /* 0x00000000ff087431 */ /* 0x000fe400000001ff */
[----:B------:R-:W-:Y:S02]  /*29c0*/  IMAD.MOV.U32 R10, RZ, RZ, RZ ;  /* 0x000000ffff0a7224 */ /* 0x000fe400078e00ff */
[----:B------:R-:W-:Y:S01]  /*29d0*/  HFMA2 R14, -RZ, RZ, 0, 0 ;  /* 0x00000000ff0e7431 */ /* 0x000fe200000001ff */
[----:B------:R-:W-:Y:S01]  /*29e0*/  MOV R6, RZ ;  /* 0x000000ff00067202 */ /* 0x000fe20000000f00 */
[----:B0-----:R-:W-:Y:S02]  /*29f0*/  IMAD.MOV.U32 R2, RZ, RZ, RZ ;  /* 0x000000ffff027224 */ /* 0x001fe400078e00ff */
[----:B------:R-:W-:Y:S01]  /*2a00*/  FADD.FTZ R39, RZ, R0 ;  /* 0x00000000ff277221 */ /* 0x000fe20000010000 */
[----:B------:R-:W-:Y:S01]  /*2a10*/  FADD.FTZ R10, RZ, R10 ;  /* 0x0000000aff0a7221 */ /* 0x000fe20000010000 */
[----:B------:R-:W-:Y:S01]  /*2a20*/  MOV R29, RZ ;  /* 0x000000ff001d7202 */ /* 0x000fe20000000f00 */
[----:B------:R-:W-:Y:S01]  /*2a30*/  FADD.FTZ R5, RZ, R4 ;  /* 0x00000004ff057221 */ /* 0x000fe20000010000 */
[----:B------:R-:W-:Y:S01]  /*2a40*/  FADD.FTZ R4, RZ, R6 ;  /* 0x00000006ff047221 */ /* 0x000fe20000010000 */
[----:B------:R-:W-:Y:S01]  /*2a50*/  FADD.FTZ R3, RZ, R2 ;  /* 0x00000002ff037221 */ /* 0x000fe20000010000 */
[----:B------:R-:W-:Y:S01]  /*2a60*/  FADD.FTZ R6, RZ, R8 ;  /* 0x00000008ff067221 */ /* 0x000fe20000010000 */
[--C-:B------:R-:W-:Y:S01]  /*2a70*/  FADD.FTZ R41, RZ, R14.reuse ;  /* 0x0000000eff297221 */ /* 0x100fe20000010000 */
[----:B------:R-:W0:Y:S01]  /*2a80*/  SHFL.BFLY PT, R2, R39, 0x2, 0x1f ;  /* 0x0c401f0027027f89 */ /* 0x000e2200000e0000 */
[----:B------:R-:W-:Y:S01]  /*2a90*/  FADD.FTZ R8, RZ, R14 ;  /* 0x0000000eff087221 */ /* 0x000fe20000010000 */
[----:B------:R-:W-:Y:S01]  /*2aa0*/  FADD.FTZ R29, RZ, R29 ;  /* 0x0000001dff1d7221 */ /* 0x000fe20000010000 */
[----:B------:R-:W-:Y:S01]  /*2ab0*/  HFMA2 R31, -RZ, RZ, 0, 0 ;  /* 0x00000000ff1f7431 */ /* 0x000fe200000001ff */
[----:B------:R-:W1:Y:S01]  /*2ac0*/  SHFL.BFLY PT, R22, R5, 0x2, 0x1f ;  /* 0x0c401f0005167f89 */ /* 0x000e6200000e0000 */
[----:B------:R-:W-:Y:S01]  /*2ad0*/  CS2R R32, SRZ ;  /* 0x0000000000207805 */ /* 0x000fe2000001ff00 */
[----:B------:R-:W-:-:S02]  /*2ae0*/  HFMA2 R18, -RZ, RZ, 0, 0 ;  /* 0x00000000ff127431 */ /* 0x000fc400000001ff */
[----:B------:R-:W-:Y:S01]  /*2af0*/  IMAD.MOV.U32 R24, RZ, RZ, RZ ;  /* 0x000000ffff187224 */ /* 0x000fe200078e00ff */
[----:B------:R-:W2:Y:S01]  /*2b00*/  SHFL.BFLY PT, R14, R10, 0x2, 0x1f ;  /* 0x0c401f000a0e7f89 */ /* 0x000ea200000e0000 */
[----:B------:R-:W-:Y:S01]  /*2b10*/  IMAD.MOV.U32 R35, RZ, RZ, RZ ;  /* 0x000000ffff237224 */ /* 0x000fe200078e00ff */
[----:B------:R-:W-:Y:S01]  /*2b20*/  MOV R26, RZ ;  /* 0x000000ff001a7202 */ /* 0x000fe20000000f00 */
        /* <DEDUP_REMOVED lines=11> */
[----:B0-----:R-:W-:-:S02]  /*2be0*/  FADD.FTZ R39, R39, R2 ;  /* 0x0000000227277221 */ /* 0x001fc40000010000 */
[----:B------:R-:W0:Y:S02]  /*2bf0*/  SHFL.BFLY PT, R27, R32, 0x2, 0x1f ;  /* 0x0c401f00201b7f89 */ /* 0x000e2400000e0000 */
[----:B------:R-:W-:Y:S01]  /*2c00*/  FADD.FTZ R16, RZ, R16 ;  /* 0x00000010ff107221 */ /* 0x000fe20000010000 */
[----:B-1----:R-:W-:Y:S01]  /*2c10*/  FADD.FTZ R2, R5, R22 ;  /* 0x0000001605027221 */ /* 0x002fe20000010000 */
[----:B------:R-:W-:Y:S01]  /*2c20*/  HFMA2 R22, -RZ, RZ, 0, 0 ;  /* 0x00000000ff167431 */ /* 0x000fe200000001ff */
[----:B------:R-:W1:Y:S01]  /*2c30*/  SHFL.BFLY PT, R0, R41, 0x2, 0x1f ;  /* 0x0c401f0029007f89 */ /* 0x000e6200000e0000 */
[----:B--2---:R-:W-:Y:S01]  /*2c40*/  FADD.FTZ R10, R10, R14 ;  /* 0x0000000e0a0a7221 */ /* 0x004fe20000010000 */
[----:B------:R-:W-:Y:S02]  /*2c50*/  HFMA2 R14, -RZ, RZ, 0, 0 ;  /* 0x00000000ff0e7431 */ /* 0x000fe400000001ff */
[----:B------:R-:W2:Y:S01]  /*2c60*/  SHFL.BFLY PT, R20, R3, 0x2, 0x1f ;  /* 0x0c401f0003147f89 */ /* 0x000ea200000e0000 */
[----:B---3--:R-:W-:-:S03]  /*2c70*/  FADD.FTZ R4, R4, R7 ;  /* 0x0000000704047221 */ /* 0x008fc60000010000 */
[----:B------:R-:W3:Y:S01]  /*2c80*/  SHFL.BFLY PT, R23, R18, 0x2, 0x1f ;  /* 0x0c401f0012177f89 */ /* 0x000ee200000e0000 */
[----:B------:R-:W-:Y:S01]  /*2c90*/  FADD.FTZ R22, RZ, R22 ;  /* 0x00000016ff167221 */ /* 0x000fe20000010000 */
[----:B----4-:R-:W-:Y:S01]  /*2ca0*/  FADD.FTZ R29, R29, R44 ;  /* 0x0000002c1d1d7221 */ /* 0x010fe20000010000 */
[----:B------:R-:W-:Y:S01]  /*2cb0*/  HFMA2 R44, -RZ, RZ, 0, 0 ;  /* 0x00000000ff2c7431 */ /* 0x000fe200000001ff */
[----:B------:R-:W4:Y:S01]  /*2cc0*/  SHFL.BFLY PT, R45, R24, 0x2, 0x1f ;  /* 0x0c401f00182d7f89 */ /* 0x000f2200000e0000 */
[--C-:B------:R-:W-:Y:S01]  /*2cd0*/  FADD.FTZ R28, RZ, R14.reuse ;  /* 0x0000000eff1c7221 */ /* 0x100fe20000010000 */
[--C-:B------:R-:W-:Y:S01]  /*2ce0*/  FADD.FTZ R30, RZ, R14.reuse ;  /* 0x0000000eff1e7221 */ /* 0x100fe20000010000 */
[----:B------:R-:W-:Y:S01]  /*2cf0*/  FADD.FTZ R34, RZ, R14 ;  /* 0x0000000eff227221 */ /* 0x000fe20000010000 */
[----:B------:R-:W4:Y:S01]  /*2d00*/  SHFL.BFLY PT, R36, R22, 0x2, 0x1f ;  /* 0x0c401f0016247f89 */ /* 0x000f2200000e0000 */
[----:B-----5:R-:W-:Y:S01]  /*2d10*/  FADD.FTZ R31, R31, R42 ;  /* 0x0000002a1f1f7221 */ /* 0x020fe20000010000 */
[----:B0-----:R-:W-:-:S02]  /*2d20*/  FADD.FTZ R32, R32, R27 ;  /* 0x0000001b20207221 */ /* 0x001fc40000010000 */
[----:B------:R-:W0:Y:S01]  /*2d30*/  SHFL.BFLY PT, R37, R28, 0x2, 0x1f ;  /* 0x0c401f001c257f89 */ /* 0x000e2200000e0000 */
[----:B------:R-:W-:Y:S01]  /*2d40*/  FADD.FTZ R42, RZ, R44 ;  /* 0x0000002cff2a7221 */ /* 0x000fe20000010000 */
[----:B------:R-:W-:Y:S02]  /*2d50*/  MOV R27, RZ ;  /* 0x000000ff001b7202 */ /* 0x000fe40000000f00 */
[----:B------:R-:W5:Y:S01]  /*2d60*/  SHFL.BFLY PT, R7, R30, 0x2, 0x1f ;  /* 0x0c401f001e077f89 */ /* 0x000f6200000e0000 */
[----:B-1----:R-:W-:Y:S02]  /*2d70*/  FADD.FTZ R41, R41, R0 ;  /* 0x0000000029297221 */ /* 0x002fe40000010000 */
[----:B------:R-:W-:Y:S01]  /*2d80*/  FADD.FTZ R27, RZ, R27 ;  /* 0x0000001bff1b7221 */ /* 0x000fe20000010000 */
[----:B------:R-:W1:Y:S01]  /*2d90*/  SHFL.BFLY PT, R14, R33, 0x2, 0x1f ;  /* 0x0c401f00210e7f89 */ /* 0x000e6200000e0000 */
[----:B--2---:R-:W-:Y:S01]  /*2da0*/  FADD.FTZ R0, R3, R20 ;  /* 0x0000001403007221 */ /* 0x004fe20000010000 */
[----:B------:R-:W-:Y:S01]  /*2db0*/  MOV R20, RZ ;  /* 0x000000ff00147202 */ /* 0x000fe20000000f00 */
[----:B---3--:R-:W-:Y:S01]  /*2dc0*/  FADD.FTZ R18, R18, R23 ;  /* 0x0000001712127221 */ /* 0x008fe20000010000 */
[----:B------:R-:W2:Y:S03]  /*2dd0*/  SHFL.BFLY PT, R5, R34, 0x2, 0x1f ;  /* 0x0c401f0022057f89 */ /* 0x000ea600000e0000 */
[----:B------:R-:W-:Y:S01]  /*2de0*/  FADD.FTZ R20, RZ, R20 ;  /* 0x00000014ff147221 */ /* 0x000fe20000010000 */
[----:B----4-:R-:W-:Y:S01]  /*2df0*/  FADD.FTZ R24, R24, R45 ;  /* 0x0000002d18187221 */ /* 0x010fe20000010000 */
[----:B------:R-:W3:Y:S01]  /*2e00*/  SHFL.BFLY PT, R23, R18, 0x1, 0x1f ;  /* 0x0c201f0012177f89 */ /* 0x000ee200000e0000 */
[----:B------:R-:W-:-:S03]  /*2e10*/  FADD.FTZ R22, R22, R36 ;  /* 0x0000002416167221 */ /* 0x000fc60000010000 */
[----:B------:R-:W4:Y:S01]  /*2e20*/  SHFL.BFLY PT, R25, R20, 0x2, 0x1f ;  /* 0x0c401f0014197f89 */ /* 0x000f2200000e0000 */
[----:B0-----:R-:W-:Y:S01]  /*2e30*/  FADD.FTZ R28, R28, R37 ;  /* 0x000000251c1c7221 */ /* 0x001fe20000010000 */
[----:B------:R-:W-:Y:S02]  /*2e40*/  CS2R R36, SRZ ;  /* 0x0000000000247805 */ /* 0x000fe4000001ff00 */
[----:B------:R-:W0:Y:S01]  /*2e50*/  SHFL.BFLY PT, R3, R35, 0x2, 0x1f ;  /* 0x0c401f0023037f89 */ /* 0x000e2200000e0000 */
[----:B-----5:R-:W-:-:S03]  /*2e60*/  FADD.FTZ R30, R30, R7 ;  /* 0x000000071e1e7221 */ /* 0x020fc60000010000 */
[----:B------:R-:W5:Y:S01]  /*2e70*/  SHFL.BFLY PT, R40, R41, 0x1, 0x1f ;  /* 0x0c201f0029287f89 */ /* 0x000f6200000e0000 */
[----:B------:R-:W-:Y:S01]  /*2e80*/  FADD.FTZ R37, RZ, R37 ;  /* 0x00000025ff257221 */ /* 0x000fe20000010000 */
[----:B-1----:R-:W-:Y:S01]  /*2e90*/  FADD.FTZ R33, R33, R14 ;  /* 0x0000000e21217221 */ /* 0x002fe20000010000 */
[----:B------:R-:W-:Y:S01]  /*2ea0*/  FADD.FTZ R36, RZ, R36 ;  /* 0x00000024ff247221 */ /* 0x000fe20000010000 */
[----:B------:R-:W1:Y:S01]  /*2eb0*/  SHFL.BFLY PT, R14, R42, 0x2, 0x1f ;  /* 0x0c401f002a0e7f89 */ /* 0x000e6200000e0000 */
[----:B--2---:R-:W-:-:S03]  /*2ec0*/  FADD.FTZ R34, R34, R5 ;  /* 0x0000000522227221 */ /* 0x004fc60000010000 */
[----:B------:R-:W2:Y:S01]  /*2ed0*/  SHFL.BFLY PT, R7, R37, 0x2, 0x1f ;  /* 0x0c401f0025077f89 */ /* 0x000ea200000e0000 */
[----:B---3--:R-:W-:-:S03]  /*2ee0*/  FADD.FTZ R23, R18, R23 ;  /* 0x0000001712177221 */ /* 0x008fc60000010000 */
[----:B------:R-:W3:Y:S01]  /*2ef0*/  SHFL.BFLY PT, R43, R26, 0x2, 0x1f ;  /* 0x0c401f001a2b7f89 */ /* 0x000ee200000e0000 */
[----:B----4-:R-:W-:-:S03]  /*2f00*/  FADD.FTZ R20, R20, R25 ;  /* 0x0000001914147221 */ /* 0x010fc60000010000 */
[----:B------:R-:W4:Y:S04]  /*2f10*/  SHFL.BFLY PT, R19, R10, 0x1, 0x1f ;  /* 0x0c201f000a137f89 */ /* 0x000f2800000e0000 */
[----:B------:R-:W4:Y:S01]  /*2f20*/  SHFL.BFLY PT, R25, R36, 0x2, 0x1f ;  /* 0x0c401f0024197f89 */ /* 0x000f2200000e0000 */
[----:B0-----:R-:W-:-:S03]  /*2f30*/  FADD.FTZ R35, R35, R3 ;  /* 0x0000000323237221 */ /* 0x001fc60000010000 */
[----:B------:R-:W0:Y:S01]  /*2f40*/  SHFL.BFLY PT, R9, R6, 0x2, 0x1f ;  /* 0x0c401f0006097f89 */ /* 0x000e2200000e0000 */
[----:B-----5:R-:W-:Y:S01]  /*2f50*/  FADD.FTZ R40, R41, R40 ;  /* 0x0000002829287221 */ /* 0x020fe20000010000 */
[----:B-1----:R-:W-:Y:S02]  /*2f60*/  FADD.FTZ R42, R42, R14 ;  /* 0x0000000e2a2a7221 */ /* 0x002fe40000010000 */
[----:B------:R-:W1:Y:S01]  /*2f70*/  SHFL.BFLY PT, R17, R8, 0x2, 0x1f ;  /* 0x0c401f0008117f89 */ /* 0x000e6200000e0000 */
[----:B--2---:R-:W-:-:S03]  /*2f80*/  FADD.FTZ R37, R37, R7 ;  /* 0x0000000725257221 */ /* 0x004fc60000010000 */
[----:B------:R-:W-:Y:S01]  /*2f90*/  SHFL.BFLY PT, R14, R27, 0x2, 0x1f ;  /* 0x0c401f001b0e7f89 */ /* 0x000fe200000e0000 */
[----:B---3--:R-:W-:-:S03]  /*2fa0*/  FADD.FTZ R26, R26, R43 ;  /* 0x0000002b1a1a7221 */ /* 0x008fc60000010000 */
[----:B------:R-:W2:Y:S01]  /*2fb0*/  SHFL.BFLY PT, R7, R4, 0x1, 0x1f ;  /* 0x0c201f0004077f89 */ /* 0x000ea200000e0000 */
[----:B------:R-:W-:Y:S01]  /*2fc0*/  MOV R43, RZ ;  /* 0x000000ff002b7202 */ /* 0x000fe20000000f00 */
[----:B----4-:R-:W-:Y:S02]  /*2fd0*/  FADD.FTZ R19, R10, R19 ;  /* 0x000000130a137221 */ /* 0x010fe40000010000 */
[----:B------:R-:W3:Y:S02]  /*2fe0*/  SHFL.BFLY PT, R21, R16, 0x2, 0x1f ;  /* 0x0c401f0010157f89 */ /* 0x000ee400000e0000 */
[----:B------:R-:W-:Y:S01]  /*2ff0*/  FADD.FTZ R43, RZ, R43 ;  /* 0x0000002bff2b7221 */ /* 0x000fe20000010000 */
[----:B------:R-:W-:Y:S01]  /*3000*/  FADD.FTZ R36, R36, R25 ;  /* 0x0000001924247221 */ /* 0x000fe20000010000 */
[----:B------:R-:W4:Y:S01]  /*3010*/  SHFL.BFLY PT, R38, R39, 0x1, 0x1f ;  /* 0x0c201f0027267f89 */ /* 0x000f2200000e0000 */
[----:B0-----:R-:W-:-:S03]  /*3020*/  FADD.FTZ R6, R6, R9 ;  /* 0x0000000906067221 */ /* 0x001fc60000010000 */
[----:B------:R-:W0:Y:S04]  /*3030*/  SHFL.BFLY PT, R3, R0, 0x1, 0x1f ;  /* 0x0c201f0000037f89 */ /* 0x000e2800000e0000 */
[----:B------:R-:W5:Y:S01]  /*3040*/  SHFL.BFLY PT, R5, R2, 0x1, 0x1f ;  /* 0x0c201f0002057f89 */ /* 0x000f6200000e0000 */
[----:B-1----:R-:W-:-:S03]  /*3050*/  FADD.FTZ R8, R8, R17 ;  /* 0x0000001108087221 */ /* 0x002fc60000010000 */
[----:B------:R-:W1:Y:S01]  /*3060*/  SHFL.BFLY PT, R25, R20, 0x1, 0x1f ;  /* 0x0c201f0014197f89 */ /* 0x000e6200000e0000 */
[----:B--2---:R-:W-:Y:S01]  /*3070*/  FADD.FTZ R4, R4, R7 ;  /* 0x0000000704047221 */ /* 0x004fe20000010000 */
[----:B------:R-:W-:Y:S01]  /*3080*/  FADD.FTZ R7, R27, R14 ;  /* 0x0000000e1b077221 */ /* 0x000fe20000010000 */
[----:B------:R-:W-:Y:S01]  /*3090*/  HFMA2 R14, -RZ, RZ, 0, 0 ;  /* 0x00000000ff0e7431 */ /* 0x000fe200000001ff */
[----:B------:R-:W2:Y:S01]  /*30a0*/  SHFL.BFLY PT, R27, R22, 0x1, 0x1f ;  /* 0x0c201f00161b7f89 */ /* 0x000ea200000e0000 */
[----:B---3--:R-:W-:-:S03]  /*30b0*/  FADD.FTZ R16, R16, R21 ;  /* 0x0000001510107221 */ /* 0x008fc60000010000 */
[----:B------:R-:W3:Y:S01]  /*30c0*/  SHFL.BFLY PT, R41, R24, 0x1, 0x1f ;  /* 0x0c201f0018297f89 */ /* 0x000ee200000e0000 */
[----:B----4-:R-:W-:-:S03]  /*30d0*/  FADD.FTZ R38, R39, R38 ;  /* 0x0000002627267221 */ /* 0x010fc60000010000 */
[----:B------:R-:W4:Y:S01]  /*30e0*/  SHFL.BFLY PT, R10, R31, 0x1, 0x1f ;  /* 0x0c201f001f0a7f89 */ /* 0x000f2200000e0000 */
[----:B------:R-:W-:Y:S01]  /*30f0*/  FADD.FTZ R18, RZ, R14 ;  /* 0x0000000eff127221 */ /* 0x000fe20000010000 */
[----:B0-----:R-:W-:Y:S02]  /*3100*/  FADD.FTZ R0, R0, R3 ;  /* 0x0000000300007221 */ /* 0x001fe40000010000 */
[----:B------:R-:W0:Y:S01]  /*3110*/  SHFL.BFLY PT, R44, R43, 0x2, 0x1f ;  /* 0x0c401f002b2c7f89 */ /* 0x000e2200000e0000 */
[----:B-----5:R-:W-:-:S03]  /*3120*/  FADD.FTZ R2, R2, R5 ;  /* 0x0000000502027221 */ /* 0x020fc60000010000 */
[----:B------:R-:W5:Y:S01]  /*3130*/  SHFL.BFLY PT, R14, R18, 0x2, 0x1f ;  /* 0x0c401f00120e7f89 */ /* 0x000f6200000e0000 */
        /* <DEDUP_REMOVED lines=8> */
[----:B0-----:R-:W-:-:S03]  /*31c0*/  FADD.FTZ R43, R43, R44 ;  /* 0x0000002c2b2b7221 */ /* 0x001fc60000010000 */
[----:B------:R-:W0:Y:S01]  /*31d0*/  SHFL.BFLY PT, R5, R28, 0x1, 0x1f ;  /* 0x0c201f001c057f89 */ /* 0x000e2200000e0000 */
[----:B-----5:R-:W-:Y:S01]  /*31e0*/  FADD.FTZ R27, R18, R14 ;  /* 0x0000000e121b7221 */ /* 0x020fe20000010000 */
[----:B------:R-:W-:Y:S02]  /*31f0*/  IMAD.MOV.U32 R14, RZ, RZ, RZ ;  /* 0x000000ffff0e7224 */ /* 0x000fe400078e00ff */
[----:B------:R-:W5:Y:S01]  /*3200*/  SHFL.BFLY PT, R39, R30, 0x1, 0x1f ;  /* 0x0c201f001e277f89 */ /* 0x000f6200000e0000 */
[----:B-1----:R-:W-:Y:S01]  /*3210*/  FADD.FTZ R9, R6, R9 ;  /* 0x0000000906097221 */ /* 0x002fe20000010000 */
[----:B------:R-:W-:Y:S02]  /*3220*/  FADD.FTZ R18, RZ, R14 ;  /* 0x0000000eff127221 */ /* 0x000fe40000010000 */
        /* <DEDUP_REMOVED lines=9> */
[----:B-----5:R-:W-:-:S03]  /*32c0*/  FADD.FTZ R39, R30, R39 ;  /* 0x000000271e277221 */ /* 0x020fc60000010000 */
[----:B------:R-:W5:Y:S01]  /*32d0*/  SHFL.BFLY PT, R5, R34, 0x1, 0x1f ;  /* 0x0c201f0022057f89 */ /* 0x000f6200000e0000 */
[----:B-1----:R-:W-:-:S03]  /*32e0*/  FADD.FTZ R3, R32, R25 ;  /* 0x0000001920037221 */ /* 0x002fc60000010000 */
[----:B------:R-:W1:Y:S01]  /*32f0*/  SHFL.BFLY PT, R30, R43, 0x1, 0x1f ;  /* 0x0c201f002b1e7f89 */ /* 0x000e6200000e0000 */
[----:B--2---:R-:W-:Y:S01]  /*3300*/  FADD.FTZ R31, R18, R14 ;  /* 0x0000000e121f7221 */ /* 0x004fe20000010000 */
[----:B------:R-:W-:Y:S02]  /*3310*/  MOV R14, RZ ;  /* 0x000000ff000e7202 */ /* 0x000fe40000000f00 */
[----:B------:R-:W2:Y:S01]  /*3320*/  SHFL.BFLY PT, R25, R36, 0x1, 0x1f ;  /* 0x0c201f0024197f89 */ /* 0x000ea200000e0000 */
[----:B---3--:R-:W-:Y:S02]  /*3330*/  FADD.FTZ R24, R33, R24 ;  /* 0x0000001821187221 */ /* 0x008fe40000010000 */
[----:B------:R-:W-:Y:S01]  /*3340*/  FADD.FTZ R18, RZ, R14 ;  /* 0x0000000eff127221 */ /* 0x000fe20000010000 */
[----:B------:R-:W3:Y:S01]  /*3350*/  SHFL.BFLY PT, R33, R42, 0x1, 0x1f ;  /* 0x0c201f002a217f89 */ /* 0x000ee200000e0000 */
[----:B----4-:R-:W-:-:S03]  /*3360*/  FADD.FTZ R6, R29, R6 ;  /* 0x000000061d067221 */ /* 0x010fc60000010000 */
[----:B------:R-:W4:Y:S01]  /*3370*/  SHFL.BFLY PT, R14, R18, 0x2, 0x1f ;  /* 0x0c401f00120e7f89 */ /* 0x000f2200000e0000 */
[----:B0-----:R-:W-:-:S03]  /*3380*/  FADD.FTZ R26, R35, R26 ;  /* 0x0000001a231a7221 */ /* 0x001fc60000010000 */
[----:B------:R-:W0:Y:S01]  /*3390*/  SHFL.BFLY PT, R32, R7, 0x1, 0x1f ;  /* 0x0c201f0007207f89 */ /* 0x000e2200000e0000 */
[----:B-----5:R-:W-:-:S03]  /*33a0*/  FADD.FTZ R5, R34, R5 ;  /* 0x0000000522057221 */ /* 0x020fc60000010000 */
[----:B------:R-:W5:Y:S01]  /*33b0*/  SHFL.BFLY PT, R28, R37, 0x1, 0x1f ;  /* 0x0c201f00251c7f89 */ /* 0x000f6200000e0000 */
[----:B-1----:R-:W-:Y:S01]  /*33c0*/  FADD.FTZ R29, R43, R30 ;  /* 0x0000001e2b1d7221 */ /* 0x002fe20000010000 */
[----:B--2---:R-:W-:Y:S02]  /*33d0*/  FADD.FTZ R25, R36, R25 ;  /* 0x0000001924197221 */ /* 0x004fe40000010000 */
[----:B------:R-:W1:Y:S01]  /*33e0*/  SHFL.BFLY PT, R36, R27, 0x1, 0x1f ;  /* 0x0c201f001b247f89 */ /* 0x000e6200000e0000 */
[----:B---3--:R-:W-:-:S03]  /*33f0*/  FADD.FTZ R30, R42, R33 ;  /* 0x000000212a1e7221 */ /* 0x008fc60000010000 */
[----:B------:R-:W2:Y:S01]  /*3400*/  SHFL.BFLY PT, R42, R31, 0x1, 0x1f ;  /* 0x0c201f001f2a7f89 */ /* 0x000ea200000e0000 */
[----:B----4-:R-:W-:Y:S01]  /*3410*/  FADD.FTZ R34, R18, R14 ;  /* 0x0000000e12227221 */ /* 0x010fe20000010000 */
[----:B0-----:R-:W-:-:S04]  /*3420*/  FADD.FTZ R32, R7, R32 ;  /* 0x0000002007207221 */ /* 0x001fc80000010000 */
[----:B------:R0:W3:Y:S01]  /*3430*/  SHFL.BFLY PT, R14, R34, 0x1, 0x1f ;  /* 0x0c201f00220e7f89 */ /* 0x0000e200000e0000 */
[----:B------:R-:W-:Y:S01]  /*3440*/  MOV R7, R10 ;  /* 0x0000000a00077202 */ /* 0x000fe20000000f00 */
[----:B-----5:R-:W-:Y:S01]  /*3450*/  FADD.FTZ R28, R37, R28 ;  /* 0x0000001c251c7221 */ /* 0x020fe20000010000 */
[----:B-1----:R-:W-:Y:S01]  /*3460*/  FADD.FTZ R33, R27, R36 ;  /* 0x000000241b217221 */ /* 0x002fe20000010000 */
[----:B0-2---:R-:W-:-:S07]  /*3470*/  FADD.FTZ R35, R31, R42 ;  /* 0x0000002a1f237221 */ /* 0x005fce0000010000 */
.L_x_6008:
[----:B------:R-:W0:Y:S01]  /*3480*/  S2R R10, SR_TID.X ;  /* 0x00000000000a7919 */ /* 0x000e220000002100 */
[----:B------:R-:W-:Y:S05]  /*3490*/  WARPSYNC.ALL ;  /* 0x0000000000007948 */ /* 0x000fea0003800000 */
[----:B------:R-:W-:Y:S01]  /*34a0*/  BAR.SYNC.DEFER_BLOCKING 0x0 ;  /* 0x0000000000007b1d */ /* 0x000fe20000010000 */
[----:B---3--:R-:W-:-:S05]  /*34b0*/  FADD.FTZ R13, R34, R14 ;  /* 0x0000000e220d7221 */ /* 0x008fca0000010000 */
[----:B------:R-:W-:Y:S01]  /*34c0*/  BSSY.RECONVERGENT B0, `(.L_x_5903) ;  /* 0x0000031000007945 */ /* 0x000fe20003800200 */
[C---:B0-----:R-:W-:Y:S02]  /*34d0*/  LOP3.LUT P0, RZ, R10.reuse, 0x7, RZ, 0xc0, !PT ;  /* 0x000000070aff7812 */ /* 0x041fe4000780c0ff */
[C---:B------:R-:W-:Y:S02]  /*34e0*/  LOP3.LUT R11, R10.reuse, 0x3c0, RZ, 0xc0, !PT ;  /* 0x000003c00a0b7812 */ /* 0x040fe400078ec0ff */
[----:B------:R-:W-:Y:S02]  /*34f0*/  LOP3.LUT R12, R10, 0x3e0, RZ, 0xc0, !PT ;  /* 0x000003e00a0c7812 */ /* 0x000fe400078ec0ff */
[----:B------:R-:W-:Y:S02]  /*3500*/  ISETP.NE.OR P5, PT, R11, 0x40, P0 ;  /* 0x000000400b00780c */ /* 0x000fe400007a5670 */
[----:B------:R-:W-:Y:S02]  /*3510*/  ISETP.NE.OR P4, PT, R12, 0x20, P0 ;  /* 0x000000200c00780c */ /* 0x000fe40000785670 */
[----:B------:R-:W-:-:S02]  /*3520*/  LOP3.LUT P1, RZ, R10, 0x3c7, RZ, 0xc0, !PT ;  /* 0x000003c70aff7812 */ /* 0x000fc4000782c0ff */
        /* <DEDUP_REMOVED lines=42> */
.L_x_5904:
[----:B------:R-:W-:Y:S05]  /*37d0*/  BSYNC.RECONVERGENT B0 ;  /* 0x0000000000007941 */ /* 0x000fea0003800200 */
.L_x_5903:
[----:B------:R-:W-:Y:S06]  /*37e0*/  BAR.SYNC.DEFER_BLOCKING 0x0 ;  /* 0x0000000000007b1d */ /* 0x000fec0000010000 */
[----:B------:R-:W-:Y:S04]  /*37f0*/  BSSY.RECONVERGENT B0, `(.L_x_5905) ;  /* 0x0000047000007945 */ /* 0x000fe80003800200 */
[----:B------:R-:W-:Y:S05]  /*3800*/  @P1 BRA `(.L_x_5906) ;  /* 0x0000000400141947 */ /* 0x000fea0003800000 */
[----:B------:R-:W1:Y:S01]  /*3810*/  S2UR UR5, SR_CgaCtaId ;  /* 0x00000000000579c3 */ /* 0x000e620000008800 */
[----:B0-----:R-:W-:Y:S01]  /*3820*/  LOP3.LUT R11, R10, 0x1f, RZ, 0xc0, !PT ;  /* 0x0000001f0a0b7812 */ /* 0x001fe200078ec0ff */
[----:B------:R-:W-:Y:S02]  /*3830*/  UMOV UR4, 0x400 ;  /* 0x0000040000047882 */ /* 0x000fe40000000000 */
[----:B------:R-:W-:Y:S01]  /*3840*/  UIADD3 UR4, UPT, UPT, UR4, 0x20, URZ ;  /* 0x0000002004047890 */ /* 0x000fe2000fffe0ff */
[----:B------:R-:W-:Y:S02]  /*3850*/  SHF.R.U32.HI R12, RZ, 0x3, R11 ;  /* 0x00000003ff0c7819 */ /* 0x000fe4000001160b */
        /* <DEDUP_REMOVED lines=64> */
.L_x_5906:
[----:B------:R-:W-:Y:S05]  /*3c60*/  BSYNC.RECONVERGENT B0 ;  /* 0x0000000000007941 */ /* 0x000fea0003800200 */
.L_x_5905:
        /* <DEDUP_REMOVED lines=42> */
.L_x_5908:
[----:B------:R-:W-:Y:S05]  /*3f10*/  BSYNC.RECONVERGENT B0 ;  /* 0x0000000000007941 */ /* 0x000fea0003800200 */
.L_x_5907:
[----:B------:R-:W-:Y:S06]  /*3f20*/  BAR.SYNC.DEFER_BLOCKING 0x0 ;  /* 0x0000000000007b1d */ /* 0x000fec0000010000 */
[----:B------:R-:W-:Y:S04]  /*3f30*/  BSSY.RECONVERGENT B0, `(.L_x_5909) ;  /* 0x0000047000007945 */ /* 0x000fe80003800200 */
[----:B------:R-:W-:Y:S05]  /*3f40*/  @P2 BRA `(.L_x_5910) ;  /* 0x0000000400142947 */ /* 0x000fea0003800000 */
[----:B------:R-:W2:Y:S01]  /*3f50*/  S2UR UR5, SR_CgaCtaId ;  /* 0x00000000000579c3 */ /* 0x000ea20000008800 */
[----:B01----:R-:W-:Y:S01]  /*3f60*/  LOP3.LUT R11, R10, 0x1f, RZ, 0xc0, !PT ;  /* 0x0000001f0a0b7812 */ /* 0x003fe200078ec0ff */
[----:B------:R-:W-:Y:S02]  /*3f70*/  UMOV UR4, 0x400 ;  /* 0x0000040000047882 */ /* 0x000fe40000000000 */
[----:B------:R-:W-:Y:S01]  /*3f80*/  UIADD3 UR4, UPT, UPT, UR4, 0x20, URZ ;  /* 0x0000002004047890 */ /* 0x000fe2000fffe0ff */
[----:B------:R-:W-:Y:S02]  /*3f90*/  SHF.R.U32.HI R12, RZ, 0x3, R11 ;  /* 0x00000003ff0c7819 */ /* 0x000fe4000001160b */
        /* <DEDUP_REMOVED lines=64> */
.L_x_5910:
[----:B------:R-:W-:Y:S05]  /*43a0*/  BSYNC.RECONVERGENT B0 ;  /* 0x0000000000007941 */ /* 0x000fea0003800200 */
.L_x_5909:
[----:B------:R-:W-:Y:S06]  /*43b0*/  BAR.SYNC.DEFER_BLOCKING 0x0 ;  /* 0x0000000000007b1d */ /* 0x000fec0000010000 */
[----:B------:R-:W-:Y:S05]  /*43c0*/  @P3 EXIT ;  /* 0x000000000000394d */ /* 0x000fea0003800000 */
[----:B------:R-:W-:Y:S05]  /*43d0*/  @P0 EXIT ;  /* 0x000000000000094d */ /* 0x000fea0003800000 */
[----:B------:R-:W2:Y:S01]  /*43e0*/  S2R R12, SR_CTAID.X ;  /* 0x00000000000c7919 */ /* 0x000ea20000002500 */
[----:B------:R-:W3:Y:S01]  /*43f0*/  LDCU UR5, c[0x0][0x378] ;  /* 0x00006f00ff0577ac */ /* 0x000ee20008000800 */
[----:B------:R-:W2:Y:S01]  /*4400*/  S2UR UR6, SR_CTAID.Y ;  /* 0x00000000000679c3 */ /* 0x000ea20000002600 */
[----:B------:R-:W-:-:S07]  /*4410*/  SHF.R.U32.HI R10, RZ, 0x3, R10 ;  /* 0x00000003ff0a7819 */ /* 0x000fce000001160a */
[----:B01----:R-:W2:Y:S08]  /*4420*/  LDC R11, c[0x0][0x370] ;  /* 0x0000dc00ff0b7b82 */ /* 0x003eb00000000800 */
[----:B------:R-:W0:Y:S01]  /*4430*/  S2UR UR4, SR_CTAID.Z ;  /* 0x00000000000479c3 */ /* 0x000e220000002700 */
[----:B--2---:R-:W-:Y:S01]  /*4440*/  IMAD R11, R11, UR6, R12 ;  /* 0x000000060b0b7c24 */ /* 0x004fe2000f8e020c */
[----:B------:R-:W1:Y:S03]  /*4450*/  LDCU.64 UR6, c[0x0][0x380] ;  /* 0x00007000ff0677ac */ /* 0x000e660008000a00 */
[----:B---3--:R-:W-:Y:S01]  /*4460*/  IMAD R11, R11, UR5, RZ ;  /* 0x000000050b0b7c24 */ /* 0x008fe2000f8e02ff */
[----:B0-----:R-:W-:-:S03]  /*4470*/  UIMAD UR4, UR4, 0x78, URZ ;  /* 0x00000078040478a4 */ /* 0x001fc6000f8e02ff */
[----:B------:R-:W-:-:S05]  /*4480*/  IMAD R11, R11, 0x78, RZ ;  /* 0x000000780b0b7824 */ /* 0x000fca00078e02ff */
        /* <DEDUP_REMOVED lines=35> */
.L_x_5875:
        /* <DEDUP_REMOVED lines=9> */
[----:B------:R-:W-:Y:S01]  /*4750*/  MOV R5, UR5 ;  /* 0x0000000500057c02 */ /* 0x000fe20008000f00 */
[----:B---3--:R-:W-:Y:S01]  /*4760*/  IMAD.U32 R6, RZ, RZ, UR6 ;  /* 0x00000006ff067e24 */ /* 0x008fe2000f8e00ff */
[----:B------:R-:W-:-:S02]  /*4770*/  MOV R7, UR7 ;  /* 0x0000000700077c02 */ /* 0x000fc40008000f00 */
[----:B----4-:R-:W-:Y:S02]  /*4780*/  MOV R10, UR8 ;  /* 0x00000008000a7c02 */ /* 0x010fe40008000f00 */
[----:B-1----:R-:W-:-:S07]  /*4790*/  MOV R11, UR9 ;  /* 0x00000009000b7c02 */ /* 0x002fce0008000f00 */
[----:B------:R-:W-:-:S07]  /*47a0*/  LEPC R20, `(.L_x_5911) ;  /* 0x000000001014794e */ /* 0x000fce0000000000 */
[----:B--2---:R-:W-:Y:S05]  /*47b0*/  CALL.ABS.NOINC R2 ;  /* 0x0000000002007343 */ /* 0x004fea0003c00000 */
.L_x_5911:
[----:B------:R-:W-:Y:S05]  /*47c0*/  EXIT ;  /* 0x000000000000794d */ /* 0x000fea0003800000 */
.L_x_5877:
[----:B------:R-:W-:Y:S01]  /*47d0*/  HFMA2 R12, -RZ, RZ, 0, 9.5367431640625e-07 ;  /* 0x00000010ff0c7431 */ /* 0x000fe200000001ff */
[----:B------:R-:W-:Y:S02]  /*47e0*/  MOV R11, 0x1f ;  /* 0x0000001f000b7802 */ /* 0x000fe40000000f00 */
[----:B------:R-:W-:-:S07]  /*47f0*/  MOV R15, 0xffffffff ;  /* 0xffffffff000f7802 */ /* 0x000fce0000000f00 */
[----:B------:R-:W-:Y:S05]  /*4800*/  WARPSYNC.COLLECTIVE R15, `(.L_x_5912) ;  /* 0x000000000f087348 */ /* 0x000fea0003c00000 */
[----:B------:R0:W1:Y:S02]  /*4810*/  SHFL.BFLY P6, R14, R13, R12, R11 ;  /* 0x0c00000c0d0e7389 */ /* 0x00006400000c000b */
[----:B01----:R-:W-:Y:S05]  /*4820*/  ENDCOLLECTIVE ;  /* 0x000000000000791b */ /* 0x003fea0003800000 */
.L_x_5912:
[----:B------:R-:W-:Y:S01]  /*4830*/  HFMA2 R12, -RZ, RZ, 0, 4.76837158203125e-07 ;  /* 0x00000008ff0c7431 */ /* 0x000fe200000001ff */
[----:B------:R-:W-:-:S05]  /*4840*/  FMNMX.FTZ R0, R14, -3.40282346638528859812e+38, !PT ;  /* 0xff7fffff0e007809 */ /* 0x000fca0007810000 */
[----:B------:R-:W-:-:S07]  /*4850*/  IMAD.MOV.U32 R13, RZ, RZ, R0 ;  /* 0x000000ffff0d7224 */ /* 0x000fce00078e0000 */
[----:B------:R-:W-:Y:S05]  /*4860*/  WARPSYNC.COLLECTIVE R15, `(.L_x_5913) ;  /* 0x000000000f087348 */ /* 0x000fea0003c00000 */
[----:B------:R0:W1:Y:S02]  /*4870*/  SHFL.BFLY P6, R14, R13, R12, R11 ;  /* 0x0c00000c0d0e7389 */ /* 0x00006400000c000b */
[----:B01----:R-:W-:Y:S05]  /*4880*/  ENDCOLLECTIVE ;  /* 0x000000000000791b */ /* 0x003fea0003800000 */
.L_x_5913:
[----:B------:R-:W-:Y:S01]  /*4890*/  HFMA2 R12, -RZ, RZ, 0, 2.384185791015625e-07 ;  /* 0x00000004ff0c7431 */ /* 0x000fe200000001ff */
[----:B------:R-:W-:-:S04]  /*48a0*/  FMNMX.FTZ R2, R0, R14, !PT ;  /* 0x0000000e00027209 */ /* 0x000fc80007810000 */
[----:B------:R-:W-:-:S07]  /*48b0*/  MOV R13, R2 ;  /* 0x00000002000d7202 */ /* 0x000fce0000000f00 */
[----:B------:R-:W-:Y:S05]  /*48c0*/  WARPSYNC.COLLECTIVE R15, `(.L_x_5914) ;  /* 0x000000000f087348 */ /* 0x000fea0003c00000 */
[----:B------:R0:W1:Y:S02]  /*48d0*/  SHFL.BFLY P6, R14, R13, R12, R11 ;  /* 0x0c00000c0d0e7389 */ /* 0x00006400000c000b */
[----:B01----:R-:W-:Y:S05]  /*48e0*/  ENDCOLLECTIVE ;  /* 0x000000000000791b */ /* 0x003fea0003800000 */
.L_x_5914:
[----:B------:R-:W-:Y:S01]  /*48f0*/  IMAD.MOV.U32 R12, RZ, RZ, 0x2 ;  /* 0x00000002ff0c7424 */ /* 0x000fe200078e00ff */
[----:B------:R-:W-:-:S04]  /*4900*/  FMNMX.FTZ R3, R2, R14, !PT ;  /* 0x0000000e02037209 */ /* 0x000fc80007810000 */
[----:B------:R-:W-:-:S07]  /*4910*/  MOV R13, R3 ;  /* 0x00000003000d7202 */ /* 0x000fce0000000f00 */
[----:B------:R-:W-:Y:S05]  /*4920*/  WARPSYNC.COLLECTIVE R15, `(.L_x_5915) ;  /* 0x000000000f087348 */ /* 0x000fea0003c00000 */
[----:B------:R0:W1:Y:S02]  /*4930*/  SHFL.BFLY P6, R14, R13, R12, R11 ;  /* 0x0c00000c0d0e7389 */ /* 0x00006400000c000b */
[----:B01----:R-:W-:Y:S05]  /*4940*/  ENDCOLLECTIVE ;  /* 0x000000000000791b */ /* 0x003fea0003800000 */
.L_x_5915:
[----:B------:R-:W-:Y:S01]  /*4950*/  HFMA2 R12, -RZ, RZ, 0, 5.9604644775390625e-08 ;  /* 0x00000001ff0c7431 */ /* 0x000fe200000001ff */
[----:B------:R-:W-:-:S04]  /*4960*/  FMNMX.FTZ R4, R3, R14, !PT ;  /* 0x0000000e03047209 */ /* 0x000fc80007810000 */
[----:B------:R-:W-:-:S07]  /*4970*/  MOV R13, R4 ;  /* 0x00000004000d7202 */ /* 0x000fce0000000f00 */
[----:B------:R-:W-:Y:S05]  /*4980*/  WARPSYNC.COLLECTIVE R15, `(.L_x_5916) ;  /* 0x000000000f087348 */ /* 0x000fea0003c00000 */
[----:B------:R0:W1:Y:S02]  /*4990*/  SHFL.BFLY P6, R14, R13, R12, R11 ;  /* 0x0c00000c0d0e7389 */ /* 0x00006400000c000b */
[----:B01----:R-:W-:Y:S05]  /*49a0*/  ENDCOLLECTIVE ;  /* 0x000000000000791b */ /* 0x003fea0003800000 */
.L_x_5916:
[----:B------:R-:W-:Y:S05]  /*49b0*/  BRA `(.L_x_5917) ;  /* 0xffffffc000587947 */ /* 0x000fea000383ffff */
.L_x_5902:
[----:B------:R-:W-:Y:S01]  /*49c0*/  HFMA2 R12, -RZ, RZ, 0, 2.384185791015625e-07 ;  /* 0x00000004ff0c7431 */ /* 0x000fe200000001ff */
[----:B-1----:R-:W-:Y:S01]  /*49d0*/  MOV R13, RZ ;  /* 0x000000ff000d7202 */ /* 0x002fe20000000f00 */
[----:B0-----:R-:W-:Y:S01]  /*49e0*/  IMAD.MOV.U32 R11, RZ, RZ, 0x1f ;  /* 0x0000001fff0b7424 */ /* 0x001fe200078e00ff */
[----:B------:R-:W-:-:S07]  /*49f0*/  MOV R15, 0xffffffff ;  /* 0xffffffff000f7802 */ /* 0x000fce0000000f00 */
[----:B------:R-:W-:Y:S05]  /*4a00*/  WARPSYNC.COLLECTIVE R15, `(.L_x_5918) ;  /* 0x000000000f087348 */ /* 0x000fea0003c00000 */
[----:B------:R0:W1:Y:S02]  /*4a10*/  SHFL.BFLY P6, R14, R13, R12, R11 ;  /* 0x0c00000c0d0e7389 */ /* 0x00006400000c000b */
[----:B01----:R-:W-:Y:S05]  /*4a20*/  ENDCOLLECTIVE ;  /* 0x000000000000791b */ /* 0x003fea0003800000 */
.L_x_5918:
[----:B------:R-:W-:Y:S02]  /*4a30*/  HFMA2 R12, -RZ, RZ, 0, 1.1920928955078125e-07 ;  /* 0x00000002ff0c7431 */ /* 0x000fe400000001ff */
[----:B------:R-:W-:-:S05]  /*4a40*/  FADD.FTZ R41, RZ, R14 ;  /* 0x0000000eff297221 */ /* 0x000fca0000010000 */
[----:B------:R-:W-:-:S07]  /*4a50*/  MOV R13, R41 ;  /* 0x00000029000d7202 */ /* 0x000fce0000000f00 */
[----:B------:R-:W-:Y:S05]  /*4a60*/  WARPSYNC.COLLECTIVE R15, `(.L_x_5919) ;  /* 0x000000000f087348 */ /* 0x000fea0003c00000 */
[----:B------:R0:W1:Y:S02]  /*4a70*/  SHFL.BFLY P6, R14, R13, R12, R11 ;  /* 0x0c00000c0d0e7389 */ /* 0x00006400000c000b */
[----:B01----:R-:W-:Y:S05]  /*4a80*/  ENDCOLLECTIVE ;  /* 0x000000000000791b */ /* 0x003fea0003800000 */
.L_x_5919:
[----:B------:R-:W-:Y:S01]  /*4a90*/  HFMA2 R12, -RZ, RZ, 0, 5.9604644775390625e-08 ;  /* 0x00000001ff0c7431 */ /* 0x000fe200000001ff */
[----:B------:R-:W-:-:S05]  /*4aa0*/  MOV R0, R14 ;  /* 0x0000000e00007202 */ /* 0x000fca0000000f00 */
[----:B------:R-:W-:-:S04]  /*4ab0*/  FADD.FTZ R41, R41, R0 ;  /* 0x0000000029297221 */ /* 0x000fc80000010000 */
[----:B------:R-:W-:-:S07]  /*4ac0*/  IMAD.MOV.U32 R13, RZ, RZ, R41 ;  /* 0x000000ffff0d7224 */ /* 0x000fce00078e0029 */
[----:B------:R-:W-:Y:S05]  /*4ad0*/  WARPSYNC.COLLECTIVE R15, `(.L_x_5920) ;  /* 0x000000000f087348 */ /* 0x000fea0003c00000 */
[----:B------:R0:W1:Y:S02]  /*4ae0*/  SHFL.BFLY P6, R14, R13, R12, R11 ;  /* 0x0c00000c0d0e7389 */ /* 0x00006400000c000b */
[----:B01----:R-:W-:Y:S05]  /*4af0*/  ENDCOLLECTIVE ;  /* 0x000000000000791b */ /* 0x003fea0003800000 */
.L_x_5920:
[----:B------:R-:W-:Y:S01]  /*4b00*/  HFMA2 R13, -RZ, RZ, 0, 0 ;  /* 0x00000000ff0d7431 */ /* 0x000fe200000001ff */
[----:B------:R-:W-:Y:S02]  /*4b10*/  MOV R12, 0x4 ;  /* 0x00000004000c7802 */ /* 0x000fe40000000f00 */
[----:B------:R-:W-:-:S07]  /*4b20*/  MOV R40, R14 ;  /* 0x0000000e00287202 */ /* 0x000fce0000000f00 */
[----:B------:R-:W-:Y:S05]  /*4b30*/  WARPSYNC.COLLECTIVE R15, `(.L_x_5921) ;  /* 0x000000000f087348 */ /* 0x000fea0003c00000 */
[----:B------:R0:W1:Y:S02]  /*4b40*/  SHFL.BFLY P6, R14, R13, R12, R11 ;  /* 0x0c00000c0d0e7389 */ /* 0x00006400000c000b */
[----:B01----:R-:W-:Y:S05]  /*4b50*/  ENDCOLLECTIVE ;  /* 0x000000000000791b */ /* 0x003fea0003800000 */
.L_x_5921:
        /* <DEDUP_REMOVED lines=8> */
.L_x_5922:
[----:B------:R-:W-:Y:S01]  /*4be0*/  IMAD.MOV.U32 R12, RZ, RZ, 0x1 ;  /* 0x00000001ff0c7424 */ /* 0x000fe200078e00ff */
[----:B------:R-:W-:-:S05]  /*4bf0*/  MOV R2, R14 ;  /* 0x0000000e00027202 */ /* 0x000fca0000000f00 */
[----:B------:R-:W-:-:S05]  /*4c00*/  FADD.FTZ R39, R39, R2 ;  /* 0x0000000227277221 */ /* 0x000fca0000010000 */
[----:B------:R-:W-:-:S07]  /*4c10*/  MOV R13, R39 ;  /* 0x00000027000d7202 */ /* 0x000fce0000000f00 */
[----:B------:R-:W-:Y:S05]  /*4c20*/  WARPSYNC.COLLECTIVE R15, `(.L_x_5923) ;  /* 0x000000000f087348 */ /* 0x000fea0003c00000 */
[----:B------:R0:W1:Y:S02]  /*4c30*/  SHFL.BFLY P6, R14, R13, R12, R11 ;  /* 0x0c00000c0d0e7389 */ /* 0x00006400000c000b */
[----:B01----:R-:W-:Y:S05]  /*4c40*/  ENDCOLLECTIVE ;  /* 0x000000000000791b */ /* 0x003fea0003800000 */
.L_x_5923:
[----:B------:R-:W-:Y:S01]  /*4c50*/  HFMA2 R13, -RZ, RZ, 0, 0 ;  /* 0x00000000ff0d7431 */ /* 0x000fe200000001ff */
[----:B------:R-:W-:Y:S02]  /*4c60*/  MOV R12, 0x4 ;  /* 0x00000004000c7802 */ /* 0x000fe40000000f00 */
[----:B------:R-:W-:-:S07]  /*4c70*/  MOV R38, R14 ;  /* 0x0000000e00267202 */ /* 0x000fce0000000f00 */
[----:B------:R-:W-:Y:S05]  /*4c80*/  WARPSYNC.COLLECTIVE R15, `(.L_x_5924) ;  /* 0x000000000f087348 */ /* 0x000fea0003c00000 */
[----:B------:R0:W1:Y:S02]  /*4c90*/  SHFL.BFLY P6, R14, R13, R12, R11 ;  /* 0x0c00000c0d0e7389 */ /* 0x00006400000c000b */
[----:B01----:R-:W-:Y:S05]  /*4ca0*/  ENDCOLLECTIVE ;  /* 0x000000000000791b */ /* 0x003fea0003800000 */
.L_x_5924:
        /* <DEDUP_REMOVED lines=8> */
.L_x_5925:
[----:B------:R-:W-:Y:S01]  /*4d30*/  HFMA2 R12, -RZ, RZ, 0, 5.9604644775390625e-08 ;  /* 0x00000001ff0c7431 */ /* 0x000fe200000001ff */
[----:B------:R-:W-:-:S05]  /*4d40*/  MOV R20, R14 ;  /* 0x0000000e00147202 */ /* 0x000fca0000000f00 */
[----:B------:R-:W-:-:S05]  /*4d50*/  FADD.FTZ R0, R3, R20 ;  /* 0x0000001403007221 */ /* 0x000fca0000010000 */
[----:B------:R-:W-:-:S07]  /*4d60*/  MOV R13, R0 ;  /* 0x00000000000d7202 */ /* 0x000fce0000000f00 */
[----:B------:R-:W-:Y:S05]  /*4d70*/  WARPSYNC.COLLECTIVE R15, `(.L_x_5926) ;  /* 0x000000000f087348 */ /* 0x000fea0003c00000 */
[----:B------:R0:W1:Y:S02]  /*4d80*/  SHFL.BFLY P6, R14, R13, R12, R11 ;  /* 0x0c00000c0d0e7389 */ /* 0x00006400000c000b */
[----:B01----:R-:W-:Y:S05]  /*4d90*/  ENDCOLLECTIVE ;  /* 0x000000000000791b */ /* 0x003fea0003800000 */
.L_x_5926:
[----:B------:R-:W-:Y:S01]  /*4da0*/  HFMA2 R12, -RZ, RZ, 0, 2.384185791015625e-07 ;  /* 0x00000004ff0c7431 */ /* 0x000fe200000001ff */
[----:B------:R-:W-:Y:S01]  /*4db0*/  MOV R13, RZ ;  /* 0x000000ff000d7202 */ /* 0x000fe20000000f00 */
[----:B------:R-:W-:-:S07]  /*4dc0*/  IMAD.MOV.U32 R3, RZ, RZ, R14 ;  /* 0x000000ffff037224 */ /* 0x000fce00078e000e */
[----:B------:R-:W-:Y:S05]  /*4dd0*/  WARPSYNC.COLLECTIVE R15, `(.L_x_5927) ;  /* 0x000000000f087348 */ /* 0x000fea0003c00000 */
[----:B------:R0:W1:Y:S02]  /*4de0*/  SHFL.BFLY P6, R14, R13, R12, R11 ;  /* 0x0c00000c0d0e7389 */ /* 0x00006400000c000b */
[----:B01----:R-:W-:Y:S05]  /*4df0*/  ENDCOLLECTIVE ;  /* 0x000000000000791b */ /* 0x003fea0003800000 */
.L_x_5927:
        /* <DEDUP_REMOVED lines=8> */
.L_x_5928:
[----:B------:R-:W-:Y:S01]  /*4e80*/  HFMA2 R12, -RZ, RZ, 0, 5.9604644775390625e-08 ;  /* 0x00000001ff0c7431 */ /* 0x000fe200000001ff */
[----:B------:R-:W-:-:S05]  /*4e90*/  MOV R22, R14 ;  /* 0x0000000e00167202 */ /* 0x000fca0000000f00 */
[----:B------:R-:W-:-:S05]  /*4ea0*/  FADD.FTZ R2, R5, R22 ;  /* 0x0000001605027221 */ /* 0x000fca0000010000 */
[----:B------:R-:W-:-:S07]  /*4eb0*/  MOV R13, R2 ;  /* 0x00000002000d7202 */ /* 0x000fce0000000f00 */
[----:B------:R-:W-:Y:S05]  /*4ec0*/  WARPSYNC.COLLECTIVE R15, `(.L_x_5929) ;  /* 0x000000000f087348 */ /* 0x000fea0003c00000 */
[----:B------:R0:W1:Y:S02]  /*4ed0*/  SHFL.BFLY P6, R14, R13, R12, R11 ;  /* 0x0c00000c0d0e7389 */ /* 0x00006400000c000b */
[----:B01----:R-:W-:Y:S05]  /*4ee0*/  ENDCOLLECTIVE ;  /* 0x000000000000791b */ /* 0x003fea0003800000 */
.L_x_5929:
[----:B------:R-:W-:Y:S02]  /*4ef0*/  HFMA2 R12, -RZ, RZ, 0, 2.384185791015625e-07 ;  /* 0x00000004ff0c7431 */ /* 0x000fe400000001ff */
[----:B------:R-:W-:Y:S01]  /*4f00*/  IMAD.MOV.U32 R13, RZ, RZ, RZ ;  /* 0x000000ffff0d7224 */ /* 0x000fe200078e00ff */
[----:B------:R-:W-:-:S07]  /*4f10*/  MOV R5, R14 ;  /* 0x0000000e00057202 */ /* 0x000fce0000000f00 */
[----:B------:R-:W-:Y:S05]  /*4f20*/  WARPSYNC.COLLECTIVE R15, `(.L_x_5930) ;  /* 0x000000000f087348 */ /* 0x000fea0003c00000 */
[----:B------:R0:W1:Y:S02]  /*4f30*/  SHFL.BFLY P6, R14, R13, R12, R11 ;  /* 0x0c00000c0d0e7389 */ /* 0x00006400000c000b */
[----:B01----:R-:W-:Y:S05]  /*4f40*/  ENDCOLLECTIVE ;  /* 0x000000000000791b */ /* 0x003fea0003800000 */
.L_x_5930:
        /* <DEDUP_REMOVED lines=8> */
.L_x_5931:
[----:B------:R-:W-:Y:S02]  /*4fd0*/  HFMA2 R12, -RZ, RZ, 0, 5.9604644775390625e-08 ;  /* 0x00000001ff0c7431 */ /* 0x000fe400000001ff */
[----:B------:R-:W-:-:S04]  /*4fe0*/  IMAD.MOV.U32 R7, RZ, RZ, R14 ;  /* 0x000000ffff077224 */ /* 0x000fc800078e000e */
[----:B------:R-:W-:-:S05]  /*4ff0*/  FADD.FTZ R4, R4, R7 ;  /* 0x0000000704047221 */ /* 0x000fca0000010000 */
[----:B------:R-:W-:-:S07]  /*5000*/  MOV R13, R4 ;  /* 0x00000004000d7202 */ /* 0x000fce0000000f00 */
[----:B------:R-:W-:Y:S05]  /*5010*/  WARPSYNC.COLLECTIVE R15, `(.L_x_5932) ;  /* 0x000000000f087348 */ /* 0x000fea0003c00000 */
[----:B------:R0:W1:Y:S02]  /*5020*/  SHFL.BFLY P6, R14, R13, R12, R11 ;  /* 0x0c00000c0d0e7389 */ /* 0x00006400000c000b */
[----:B01----:R-:W-:Y:S05]  /*5030*/  ENDCOLLECTIVE ;  /* 0x000000000000791b */ /* 0x003fea0003800000 */
.L_x_5932:
[----:B------:R-:W-:Y:S02]  /*5040*/  HFMA2 R13, -RZ, RZ, 0, 0 ;  /* 0x00000000ff0d7431 */ /* 0x000fe400000001ff */
[----:B------:R-:W-:Y:S01]  /*5050*/  IMAD.MOV.U32 R12, RZ, RZ, 0x4 ;  /* 0x00000004ff0c7424 */ /* 0x000fe200078e00ff */
[----:B------:R-:W-:-:S07]  /*5060*/  MOV R7, R14 ;  /* 0x0000000e00077202 */ /* 0x000fce0000000f00 */
[----:B------:R-:W-:Y:S05]  /*5070*/  WARPSYNC.COLLECTIVE R15, `(.L_x_5933) ;  /* 0x000000000f087348 */ /* 0x000fea0003c00000 */
[----:B------:R0:W1:Y:S02]  /*5080*/  SHFL.BFLY P6, R14, R13, R12, R11 ;  /* 0x0c00000c0d0e7389 */ /* 0x00006400000c000b */
[----:B01----:R-:W-:Y:S05]  /*5090*/  ENDCOLLECTIVE ;  /* 0x000000000000791b */ /* 0x003fea0003800000 */
.L_x_5933:
        /* <DEDUP_REMOVED lines=8> */
.L_x_5934:
[----:B------:R-:W-:Y:S01]  /*5120*/  HFMA2 R12, -RZ, RZ, 0, 5.9604644775390625e-08 ;  /* 0x00000001ff0c7431 */ /* 0x000fe200000001ff */
[----:B------:R-:W-:-:S05]  /*5130*/  MOV R9, R14 ;  /* 0x0000000e00097202 */ /* 0x000fca0000000f00 */
[----:B------:R-:W-:-:S04]  /*5140*/  FADD.FTZ R6, R6, R9 ;  /* 0x0000000906067221 */ /* 0x000fc80000010000 */
[----:B------:R-:W-:-:S07]  /*5150*/  IMAD.MOV.U32 R13, RZ, RZ, R6 ;  /* 0x000000ffff0d7224 */ /* 0x000fce00078e0006 */
[----:B------:R-:W-:Y:S05]  /*5160*/  WARPSYNC.COLLECTIVE R15, `(.L_x_5935) ;  /* 0x000000000f087348 */ /* 0x000fea0003c00000 */
[----:B------:R0:W1:Y:S02]  /*5170*/  SHFL.BFLY P6, R14, R13, R12, R11 ;  /* 0x0c00000c0d0e7389 */ /* 0x00006400000c000b */
[----:B01----:R-:W-:Y:S05]  /*5180*/  ENDCOLLECTIVE ;  /* 0x000000000000791b */ /* 0x003fea0003800000 */
.L_x_5935:
[----:B------:R-:W-:Y:S01]  /*5190*/  HFMA2 R13, -RZ, RZ, 0, 0 ;  /* 0x00000000ff0d7431 */ /* 0x000fe200000001ff */
[----:B------:R-:W-:Y:S02]  /*51a0*/  MOV R12, 0x4 ;  /* 0x00000004000c7802 */ /* 0x000fe40000000f00 */
[----:B------:R-:W-:-:S07]  /*51b0*/  MOV R9, R14 ;  /* 0x0000000e00097202 */ /* 0x000fce0000000f00 */
[----:B------:R-:W-:Y:S05]  /*51c0*/  WARPSYNC.COLLECTIVE R15, `(.L_x_5936) ;  /* 0x000000000f087348 */ /* 0x000fea0003c00000 */
[----:B------:R0:W1:Y:S02]  /*51d0*/  SHFL.BFLY P6, R14, R13, R12, R11 ;  /* 0x0c00000c0d0e7389 */ /* 0x00006400000c000b */
[----:B01----:R-:W-:Y:S05]  /*51e0*/  ENDCOLLECTIVE ;  /* 0x000000000000791b */ /* 0x003fea0003800000 */
.L_x_5936:
[----:B------:R-:W-:Y:S01]  /*51f0*/  FADD.FTZ R9, R6, R9 ;  /* 0x0000000906097221 */ /* 0x000fe20000010000 */
[----:B------:R-:W-:Y:S02]  /*5200*/  HFMA2 R12, -RZ, RZ, 0, 1.1920928955078125e-07 ;  /* 0x00000002ff0c7431 */ /* 0x000fe400000001ff */
[----:B------:R-:W-:-:S04]  /*5210*/  FADD.FTZ R8, RZ, R14 ;  /* 0x0000000eff087221 */ /* 0x000fc80000010000 */
[----:B------:R-:W-:-:S07]  /*5220*/  IMAD.MOV.U32 R13, RZ, RZ, R8 ;  /* 0x000000ffff0d7224 */ /* 0x000fce00078e0008 */
[----:B------:R-:W-:Y:S05]  /*5230*/  WARPSYNC.COLLECTIVE R15, `(.L_x_5937) ;  /* 0x000000000f087348 */ /* 0x000fea0003c00000 */
[----:B------:R0:W1:Y:S02]  /*5240*/  SHFL.BFLY P6, R14, R13, R12, R11 ;  /* 0x0c00000c0d0e7389 */ /* 0x00006400000c000b */
[----:B01----:R-:W-:Y:S05]  /*5250*/  ENDCOLLECTIVE ;  /* 0x000000000000791b */ /* 0x003fea0003800000 */
.L_x_5937:
[----:B------:R-:W-:Y:S01]  /*5260*/  HFMA2 R12, -RZ, RZ, 0, 5.9604644775390625e-08 ;  /* 0x00000001ff0c7431 */ /* 0x000fe200000001ff */
[----:B------:R-:W-:-:S05]  /*5270*/  MOV R17, R14 ;  /* 0x0000000e00117202 */ /* 0x000fca0000000f00 */
[----:B------:R-:W-:-:S05]  /*5280*/  FADD.FTZ R8, R8, R17 ;  /* 0x0000001108087221 */ /* 0x000fca0000010000 */
[----:B------:R-:W-:-:S07]  /*5290*/  MOV R13, R8 ;  /* 0x00000008000d7202 */ /* 0x000fce0000000f00 */
[----:B------:R-:W-:Y:S05]  /*52a0*/  WARPSYNC.COLLECTIVE R15, `(.L_x_5938) ;  /* 0x000000000f087348 */ /* 0x000fea0003c00000 */
[----:B------:R0:W1:Y:S02]  /*52b0*/  SHFL.BFLY P6, R14, R13, R12, R11 ;  /* 0x0c00000c0d0e7389 */ /* 0x00006400000c000b */
[----:B01----:R-:W-:Y:S05]  /*52c0*/  ENDCOLLECTIVE ;  /* 0x000000000000791b */ /* 0x003fea0003800000 */
.L_x_5938:
[----:B------:R-:W-:Y:S01]  /*52d0*/  HFMA2 R12, -RZ, RZ, 0, 2.384185791015625e-07 ;  /* 0x00000004ff0c7431 */ /* 0x000fe200000001ff */
[----:B------:R-:W-:Y:S01]  /*52e0*/  MOV R13, RZ ;  /* 0x000000ff000d7202 */ /* 0x000fe20000000f00 */
[----:B------:R-:W-:-:S07]  /*52f0*/  IMAD.MOV.U32 R17, RZ, RZ, R14 ;  /* 0x000000ffff117224 */ /* 0x000fce00078e000e */
[----:B------:R-:W-:Y:S05]  /*5300*/  WARPSYNC.COLLECTIVE R15, `(.L_x_5939) ;  /* 0x000000000f087348 */ /* 0x000fea0003c00000 */
[----:B------:R0:W1:Y:S02]  /*5310*/  SHFL.BFLY P6, R14, R13, R12, R11 ;  /* 0x0c00000c0d0e7389 */ /* 0x00006400000c000b */
[----:B01----:R-:W-:Y:S05]  /*5320*/  ENDCOLLECTIVE ;  /* 0x000000000000791b */ /* 0x003fea0003800000 */
.L_x_5939:
        /* <DEDUP_REMOVED lines=8> */
.L_x_5940:
[----:B------:R-:W-:Y:S02]  /*53b0*/  HFMA2 R12, -RZ, RZ, 0, 5.9604644775390625e-08 ;  /* 0x00000001ff0c7431 */ /* 0x000fe400000001ff */
[----:B------:R-:W-:-:S05]  /*53c0*/  FADD.FTZ R10, R10, R14 ;  /* 0x0000000e0a0a7221 */ /* 0x000fca0000010000 */
[----:B------:R-:W-:-:S07]  /*53d0*/  MOV R13, R10 ;  /* 0x0000000a000d7202 */ /* 0x000fce0000000f00 */
[----:B------:R-:W-:Y:S05]  /*53e0*/  WARPSYNC.COLLECTIVE R15, `(.L_x_5941) ;  /* 0x000000000f087348 */ /* 0x000fea0003c00000 */
[----:B------:R0:W1:Y:S02]  /*53f0*/  SHFL.BFLY P6, R14, R13, R12, R11 ;  /* 0x0c00000c0d0e7389 */ /* 0x00006400000c000b */
[----:B01----:R-:W-:Y:S05]  /*5400*/  ENDCOLLECTIVE ;  /* 0x000000000000791b */ /* 0x003fea0003800000 */
.L_x_5941:
[----:B------:R-:W-:Y:S02]  /*5410*/  HFMA2 R13, -RZ, RZ, 0, 0 ;  /* 0x00000000ff0d7431 */ /* 0x000fe400000001ff */
[----:B------:R-:W-:Y:S01]  /*5420*/  IMAD.MOV.U32 R12, RZ, RZ, 0x4 ;  /* 0x00000004ff0c7424 */ /* 0x000fe200078e00ff */
[----:B------:R-:W-:-:S07]  /*5430*/  MOV R19, R14 ;  /* 0x0000000e00137202 */ /* 0x000fce0000000f00 */
[----:B------:R-:W-:Y:S05]  /*5440*/  WARPSYNC.COLLECTIVE R15, `(.L_x_5942) ;  /* 0x000000000f087348 */ /* 0x000fea0003c00000 */
[----:B------:R0:W1:Y:S02]  /*5450*/  SHFL.BFLY P6, R14, R13, R12, R11 ;  /* 0x0c00000c0d0e7389 */ /* 0x00006400000c000b */
[----:B01----:R-:W-:Y:S05]  /*5460*/  ENDCOLLECTIVE ;  /* 0x000000000000791b */ /* 0x003fea0003800000 */
.L_x_5942:
        /* <DEDUP_REMOVED lines=8> */
.L_x_5943:
[----:B------:R-:W-:Y:S01]  /*54f0*/  HFMA2 R12, -RZ, RZ, 0, 5.9604644775390625e-08 ;  /* 0x00000001ff0c7431 */ /* 0x000fe200000001ff */
[----:B------:R-:W-:-:S05]  /*5500*/  MOV R21, R14 ;  /* 0x0000000e00157202 */ /* 0x000fca0000000f00 */
[----:B------:R-:W-:-:S04]  /*5510*/  FADD.FTZ R16, R16, R21 ;  /* 0x0000001510107221 */ /* 0x000fc80000010000 */
[----:B------:R-:W-:-:S07]  /*5520*/  IMAD.MOV.U32 R13, RZ, RZ, R16 ;  /* 0x000000ffff0d7224 */ /* 0x000fce00078e0010 */
[----:B------:R-:W-:Y:S05]  /*5530*/  WARPSYNC.COLLECTIVE R15, `(.L_x_5944) ;  /* 0x000000000f087348 */ /* 0x000fea0003c00000 */
[----:B------:R0:W1:Y:S02]  /*5540*/  SHFL.BFLY P6, R14, R13, R12, R11 ;  /* 0x0c00000c0d0e7389 */ /* 0x00006400000c000b */
[----:B01----:R-:W-:Y:S05]  /*5550*/  ENDCOLLECTIVE ;  /* 0x000000000000791b */ /* 0x003fea0003800000 */
.L_x_5944:
[----:B------:R-:W-:Y:S01]  /*5560*/  HFMA2 R13, -RZ, RZ, 0, 0 ;  /* 0x00000000ff0d7431 */ /* 0x000fe200000001ff */
[----:B------:R-:W-:Y:S02]  /*5570*/  MOV R12, 0x4 ;  /* 0x00000004000c7802 */ /* 0x000fe40000000f00 */
[----:B------:R-:W-:-:S07]  /*5580*/  MOV R21, R14 ;  /* 0x0000000e00157202 */ /* 0x000fce0000000f00 */
[----:B------:R-:W-:Y:S05]  /*5590*/  WARPSYNC.COLLECTIVE R15, `(.L_x_5945) ;  /* 0x000000000f087348 */ /* 0x000fea0003c00000 */
[----:B------:R0:W1:Y:S02]  /*55a0*/  SHFL.BFLY P6, R14, R13, R12, R11 ;  /* 0x0c00000c0d0e7389 */ /* 0x00006400000c000b */
[----:B01----:R-:W-:Y:S05]  /*55b0*/  ENDCOLLECTIVE ;  /* 0x000000000000791b */ /* 0x003fea0003800000 */
.L_x_5945:
        /* <DEDUP_REMOVED lines=8> */
.L_x_5946:
[----:B------:R-:W-:Y:S01]  /*5640*/  IMAD.MOV.U32 R12, RZ, RZ, 0x1 ;  /* 0x00000001ff0c7424 */ /* 0x000fe200078e00ff */
[----:B------:R-:W-:-:S05]  /*5650*/  MOV R23, R14 ;  /* 0x0000000e00177202 */ /* 0x000fca0000000f00 */
[----:B------:R-:W-:-:S05]  /*5660*/  FADD.FTZ R18, R18, R23 ;  /* 0x0000001712127221 */ /* 0x000fca0000010000 */
[----:B------:R-:W-:-:S07]  /*5670*/  MOV R13, R18 ;  /* 0x00000012000d7202 */ /* 0x000fce0000000f00 */
[----:B------:R-:W-:Y:S05]  /*5680*/  WARPSYNC.COLLECTIVE R15, `(.L_x_5947) ;  /* 0x000000000f087348 */ /* 0x000fea0003c00000 */
[----:B------:R0:W1:Y:S02]  /*5690*/  SHFL.BFLY P6, R14, R13, R12, R11 ;  /* 0x0c00000c0d0e7389 */ /* 0x00006400000c000b */
[----:B01----:R-:W-:Y:S05]  /*56a0*/  ENDCOLLECTIVE ;  /* 0x000000000000791b */ /* 0x003fea0003800000 */
.L_x_5947:
[----:B------:R-:W-:Y:S01]  /*56b0*/  HFMA2 R13, -RZ, RZ, 0, 0 ;  /* 0x00000000ff0d7431 */ /* 0x000fe200000001ff */
[----:B------:R-:W-:Y:S02]  /*56c0*/  MOV R12, 0x4 ;  /* 0x00000004000c7802 */ /* 0x000fe40000000f00 */
[----:B------:R-:W-:-:S07]  /*56d0*/  MOV R23, R14 ;  /* 0x0000000e00177202 */ /* 0x000fce0000000f00 */
[----:B------:R-:W-:Y:S05]  /*56e0*/  WARPSYNC.COLLECTIVE R15, `(.L_x_5948) ;  /* 0x000000000f087348 */ /* 0x000fea0003c00000 */
[----:B------:R0:W1:Y:S02]  /*56f0*/  SHFL.BFLY P6, R14, R13, R12, R11 ;  /* 0x0c00000c0d0e7389 */ /* 0x00006400000c000b */
[----:B01----:R-:W-:Y:S05]  /*5700*/  ENDCOLLECTIVE ;  /* 0x000000000000791b */ /* 0x003fea0003800000 */
.L_x_5948:
        /* <DEDUP_REMOVED lines=8> */
.L_x_5949:
[----:B------:R-:W-:Y:S01]  /*5790*/  HFMA2 R12, -RZ, RZ, 0, 5.9604644775390625e-08 ;  /* 0x00000001ff0c7431 */ /* 0x000fe200000001ff */
[----:B------:R-:W-:-:S05]  /*57a0*/  MOV R25, R14 ;  /* 0x0000000e00197202 */ /* 0x000fca0000000f00 */
[----:B------:R-:W-:-:S05]  /*57b0*/  FADD.FTZ R20, R20, R25 ;  /* 0x0000001914147221 */ /* 0x000fca0000010000 */
[----:B------:R-:W-:-:S07]  /*57c0*/  MOV R13, R20 ;  /* 0x00000014000d7202 */ /* 0x000fce0000000f00 */
[----:B------:R-:W-:Y:S05]  /*57d0*/  WARPSYNC.COLLECTIVE R15, `(.L_x_5950) ;  /* 0x000000000f087348 */ /* 0x000fea0003c00000 */
[----:B------:R0:W1:Y:S02]  /*57e0*/  SHFL.BFLY P6, R14, R13, R12, R11 ;  /* 0x0c00000c0d0e7389 */ /* 0x00006400000c000b */
[----:B01----:R-:W-:Y:S05]  /*57f0*/  ENDCOLLECTIVE ;  /* 0x000000000000791b */ /* 0x003fea0003800000 */
.L_x_5950:
[----:B------:R-:W-:Y:S01]  /*5800*/  HFMA2 R12, -RZ, RZ, 0, 2.384185791015625e-07 ;  /* 0x00000004ff0c7431 */ /* 0x000fe200000001ff */
[----:B------:R-:W-:Y:S01]  /*5810*/  MOV R13, RZ ;  /* 0x000000ff000d7202 */ /* 0x000fe20000000f00 */
[----:B------:R-:W-:-:S07]  /*5820*/  IMAD.MOV.U32 R25, RZ, RZ, R14 ;  /* 0x000000ffff197224 */ /* 0x000fce00078e000e */
[----:B------:R-:W-:Y:S05]  /*5830*/  WARPSYNC.COLLECTIVE R15, `(.L_x_5951) ;  /* 0x000000000f087348 */ /* 0x000fea0003c00000 */
[----:B------:R0:W1:Y:S02]  /*5840*/  SHFL.BFLY P6, R14, R13, R12, R11 ;  /* 0x0c00000c0d0e7389 */ /* 0x00006400000c000b */
[----:B01----:R-:W-:Y:S05]  /*5850*/  ENDCOLLECTIVE ;  /* 0x000000000000791b */ /* 0x003fea0003800000 */
.L_x_5951:
        /* <DEDUP_REMOVED lines=8> */
.L_x_5952:
[----:B------:R-:W-:Y:S01]  /*58e0*/  HFMA2 R12, -RZ, RZ, 0, 5.9604644775390625e-08 ;  /* 0x00000001ff0c7431 */ /* 0x000fe200000001ff */
[----:B------:R-:W-:-:S05]  /*58f0*/  MOV R36, R14 ;  /* 0x0000000e00247202 */ /* 0x000fca0000000f00 */
[----:B------:R-:W-:-:S05]  /*5900*/  FADD.FTZ R22, R22, R36 ;  /* 0x0000002416167221 */ /* 0x000fca0000010000 */
[----:B------:R-:W-:-:S07]  /*5910*/  MOV R13, R22 ;  /* 0x00000016000d7202 */ /* 0x000fce0000000f00 */
[----:B------:R-:W-:Y:S05]  /*5920*/  WARPSYNC.COLLECTIVE R15, `(.L_x_5953) ;  /* 0x000000000f087348 */ /* 0x000fea0003c00000 */
[----:B------:R0:W1:Y:S02]  /*5930*/  SHFL.BFLY P6, R14, R13, R12, R11 ;  /* 0x0c00000c0d0e7389 */ /* 0x00006400000c000b */
[----:B01----:R-:W-:Y:S05]  /*5940*/  ENDCOLLECTIVE ;  /* 0x000000000000791b */ /* 0x003fea0003800000 */
.L_x_5953:
[----:B------:R-:W-:Y:S02]  /*5950*/  HFMA2 R12, -RZ, RZ, 0, 2.384185791015625e-07 ;  /* 0x00000004ff0c7431 */ /* 0x000fe400000001ff */
[----:B------:R-:W-:Y:S01]  /*5960*/  IMAD.MOV.U32 R13, RZ, RZ, RZ ;  /* 0x000000ffff0d7224 */ /* 0x000fe200078e00ff */
[----:B------:R-:W-:-:S07]  /*5970*/  MOV R27, R14 ;  /* 0x0000000e001b7202 */ /* 0x000fce0000000f00 */
[----:B------:R-:W-:Y:S05]  /*5980*/  WARPSYNC.COLLECTIVE R15, `(.L_x_5954) ;  /* 0x000000000f087348 */ /* 0x000fea0003c00000 */
[----:B------:R0:W1:Y:S02]  /*5990*/  SHFL.BFLY P6, R14, R13, R12, R11 ;  /* 0x0c00000c0d0e7389 */ /* 0x00006400000c000b */
[----:B01----:R-:W-:Y:S05]  /*59a0*/  ENDCOLLECTIVE ;  /* 0x000000000000791b */ /* 0x003fea0003800000 */
.L_x_5954:
        /* <DEDUP_REMOVED lines=8> */
.L_x_5955:
[----:B------:R-:W-:Y:S02]  /*5a30*/  HFMA2 R12, -RZ, RZ, 0, 5.9604644775390625e-08 ;  /* 0x00000001ff0c7431 */ /* 0x000fe400000001ff */
[----:B------:R-:W-:-:S04]  /*5a40*/  IMAD.MOV.U32 R45, RZ, RZ, R14 ;  /* 0x000000ffff2d7224 */ /* 0x000fc800078e000e */
[----:B------:R-:W-:-:S05]  /*5a50*/  FADD.FTZ R24, R24, R45 ;  /* 0x0000002d18187221 */ /* 0x000fca0000010000 */
[----:B------:R-:W-:-:S07]  /*5a60*/  MOV R13, R24 ;  /* 0x00000018000d7202 */ /* 0x000fce0000000f00 */
[----:B------:R-:W-:Y:S05]  /*5a70*/  WARPSYNC.COLLECTIVE R15, `(.L_x_5956) ;  /* 0x000000000f087348 */ /* 0x000fea0003c00000 */
[----:B------:R0:W1:Y:S02]  /*5a80*/  SHFL.BFLY P6, R14, R13, R12, R11 ;  /* 0x0c00000c0d0e7389 */ /* 0x00006400000c000b */
[----:B01----:R-:W-:Y:S05]  /*5a90*/  ENDCOLLECTIVE ;  /* 0x000000000000791b */ /* 0x003fea0003800000 */
.L_x_5956:
[----:B------:R-:W-:Y:S02]  /*5aa0*/  HFMA2 R13, -RZ, RZ, 0, 0 ;  /* 0x00000000ff0d7431 */ /* 0x000fe400000001ff */
[----:B------:R-:W-:Y:S01]  /*5ab0*/  IMAD.MOV.U32 R12, RZ, RZ, 0x4 ;  /* 0x00000004ff0c7424 */ /* 0x000fe200078e00ff */
[----:B------:R-:W-:-:S07]  /*5ac0*/  MOV R41, R14 ;  /* 0x0000000e00297202 */ /* 0x000fce0000000f00 */
[----:B------:R-:W-:Y:S05]  /*5ad0*/  WARPSYNC.COLLECTIVE R15, `(.L_x_5957) ;  /* 0x000000000f087348 */ /* 0x000fea0003c00000 */
[----:B------:R0:W1:Y:S02]  /*5ae0*/  SHFL.BFLY P6, R14, R13, R12, R11 ;  /* 0x0c00000c0d0e7389 */ /* 0x00006400000c000b */
[----:B01----:R-:W-:Y:S05]  /*5af0*/  ENDCOLLECTIVE ;  /* 0x000000000000791b */ /* 0x003fea0003800000 */
.L_x_5957:
        /* <DEDUP_REMOVED lines=8> */
.L_x_5958:
[----:B------:R-:W-:Y:S01]  /*5b80*/  HFMA2 R12, -RZ, RZ, 0, 5.9604644775390625e-08 ;  /* 0x00000001ff0c7431 */ /* 0x000fe200000001ff */
[----:B------:R-:W-:-:S05]  /*5b90*/  MOV R43, R14 ;  /* 0x0000000e002b7202 */ /* 0x000fca0000000f00 */
[----:B------:R-:W-:-:S04]  /*5ba0*/  FADD.FTZ R26, R26, R43 ;  /* 0x0000002b1a1a7221 */ /* 0x000fc80000010000 */
[----:B------:R-:W-:-:S07]  /*5bb0*/  IMAD.MOV.U32 R13, RZ, RZ, R26 ;  /* 0x000000ffff0d7224 */ /* 0x000fce00078e001a */
[----:B------:R-:W-:Y:S05]  /*5bc0*/  WARPSYNC.COLLECTIVE R15, `(.L_x_5959) ;  /* 0x000000000f087348 */ /* 0x000fea0003c00000 */
[----:B------:R0:W1:Y:S02]  /*5bd0*/  SHFL.BFLY P6, R14, R13, R12, R11 ;  /* 0x0c00000c0d0e7389 */ /* 0x00006400000c000b */
[----:B01----:R-:W-:Y:S05]  /*5be0*/  ENDCOLLECTIVE ;  /* 0x000000000000791b */ /* 0x003fea0003800000 */
.L_x_5959:
[----:B------:R-:W-:Y:S01]  /*5bf0*/  HFMA2 R13, -RZ, RZ, 0, 0 ;  /* 0x00000000ff0d7431 */ /* 0x000fe200000001ff */
[----:B------:R-:W-:Y:S02]  /*5c00*/  MOV R12, 0x4 ;  /* 0x00000004000c7802 */ /* 0x000fe40000000f00 */
[----:B------:R-:W-:-:S07]  /*5c10*/  MOV R3, R14 ;  /* 0x0000000e00037202 */ /* 0x000fce0000000f00 */
[----:B------:R-:W-:Y:S05]  /*5c20*/  WARPSYNC.COLLECTIVE R15, `(.L_x_5960) ;  /* 0x000000000f087348 */ /* 0x000fea0003c00000 */
[----:B------:R0:W1:Y:S02]  /*5c30*/  SHFL.BFLY P6, R14, R13, R12, R11 ;  /* 0x0c00000c0d0e7389 */ /* 0x00006400000c000b */
[----:B01----:R-:W-:Y:S05]  /*5c40*/  ENDCOLLECTIVE ;  /* 0x000000000000791b */ /* 0x003fea0003800000 */
.L_x_5960:
[----:B------:R-:W-:Y:S01]  /*5c50*/  FADD.FTZ R8, R26, R3 ;  /* 0x000000031a087221 */ /* 0x000fe20000010000 */
[----:B------:R-:W-:Y:S02]  /*5c60*/  HFMA2 R12, -RZ, RZ, 0, 1.1920928955078125e-07 ;  /* 0x00000002ff0c7431 */ /* 0x000fe400000001ff */
[----:B------:R-:W-:-:S04]  /*5c70*/  FADD.FTZ R28, RZ, R14 ;  /* 0x0000000eff1c7221 */ /* 0x000fc80000010000 */
[----:B------:R-:W-:-:S07]  /*5c80*/  IMAD.MOV.U32 R13, RZ, RZ, R28 ;  /* 0x000000ffff0d7224 */ /* 0x000fce00078e001c */
[----:B------:R-:W-:Y:S05]  /*5c90*/  WARPSYNC.COLLECTIVE R15, `(.L_x_5961) ;  /* 0x000000000f087348 */ /* 0x000fea0003c00000 */
[----:B------:R0:W1:Y:S02]  /*5ca0*/  SHFL.BFLY P6, R14, R13, R12, R11 ;  /* 0x0c00000c0d0e7389 */ /* 0x00006400000c000b */
[----:B01----:R-:W-:Y:S05]  /*5cb0*/  ENDCOLLECTIVE ;  /* 0x000000000000791b */ /* 0x003fea0003800000 */
.L_x_5961:
[----:B------:R-:W-:Y:S01]  /*5cc0*/  HFMA2 R12, -RZ, RZ, 0, 5.9604644775390625e-08 ;  /* 0x00000001ff0c7431 */ /* 0x000fe200000001ff */
[----:B------:R-:W-:-:S05]  /*5cd0*/  MOV R37, R14 ;  /* 0x0000000e00257202 */ /* 0x000fca0000000f00 */
[----:B------:R-:W-:-:S05]  /*5ce0*/  FADD.FTZ R28, R28, R37 ;  /* 0x000000251c1c7221 */ /* 0x000fca0000010000 */
[----:B------:R-:W-:-:S07]  /*5cf0*/  MOV R13, R28 ;  /* 0x0000001c000d7202 */ /* 0x000fce0000000f00 */
[----:B------:R-:W-:Y:S05]  /*5d00*/  WARPSYNC.COLLECTIVE R15, `(.L_x_5962) ;  /* 0x000000000f087348 */ /* 0x000fea0003c00000 */
[----:B------:R0:W1:Y:S02]  /*5d10*/  SHFL.BFLY P6, R14, R13, R12, R11 ;  /* 0x0c00000c0d0e7389 */ /* 0x00006400000c000b */
[----:B01----:R-:W-:Y:S05]  /*5d20*/  ENDCOLLECTIVE ;  /* 0x000000000000791b */ /* 0x003fea0003800000 */
.L_x_5962:
[----:B------:R-:W-:Y:S01]  /*5d30*/  HFMA2 R12, -RZ, RZ, 0, 2.384185791015625e-07 ;  /* 0x00000004ff0c7431 */ /* 0x000fe200000001ff */
[----:B------:R-:W-:Y:S01]  /*5d40*/  MOV R13, RZ ;  /* 0x000000ff000d7202 */ /* 0x000fe20000000f00 */
[----:B------:R-:W-:-:S07]  /*5d50*/  IMAD.MOV.U32 R5, RZ, RZ, R14 ;  /* 0x000000ffff057224 */ /* 0x000fce00078e000e */
[----:B------:R-:W-:Y:S05]  /*5d60*/  WARPSYNC.COLLECTIVE R15, `(.L_x_5963) ;  /* 0x000000000f087348 */ /* 0x000fea0003c00000 */
[----:B------:R0:W1:Y:S02]  /*5d70*/  SHFL.BFLY P6, R14, R13, R12, R11 ;  /* 0x0c00000c0d0e7389 */ /* 0x00006400000c000b */
[----:B01----:R-:W-:Y:S05]  /*5d80*/  ENDCOLLECTIVE ;  /* 0x000000000000791b */ /* 0x003fea0003800000 */
.L_x_5963:
        /* <DEDUP_REMOVED lines=8> */
.L_x_5964:
[----:B------:R-:W-:Y:S01]  /*5e10*/  HFMA2 R12, -RZ, RZ, 0, 5.9604644775390625e-08 ;  /* 0x00000001ff0c7431 */ /* 0x000fe200000001ff */
[----:B------:R-:W-:-:S05]  /*5e20*/  MOV R44, R14 ;  /* 0x0000000e002c7202 */ /* 0x000fca0000000f00 */
[----:B------:R-:W-:-:S05]  /*5e30*/  FADD.FTZ R29, R29, R44 ;  /* 0x0000002c1d1d7221 */ /* 0x000fca0000010000 */
[----:B------:R-:W-:-:S07]  /*5e40*/  MOV R13, R29 ;  /* 0x0000001d000d7202 */ /* 0x000fce0000000f00 */
[----:B------:R-:W-:Y:S05]  /*5e50*/  WARPSYNC.COLLECTIVE R15, `(.L_x_5965) ;  /* 0x000000000f087348 */ /* 0x000fea0003c00000 */
[----:B------:R0:W1:Y:S02]  /*5e60*/  SHFL.BFLY P6, R14, R13, R12, R11 ;  /* 0x0c00000c0d0e7389 */ /* 0x00006400000c000b */
[----:B01----:R-:W-:Y:S05]  /*5e70*/  ENDCOLLECTIVE ;  /* 0x000000000000791b */ /* 0x003fea0003800000 */
.L_x_5965:
[----:B------:R-:W-:Y:S02]  /*5e80*/  HFMA2 R12, -RZ, RZ, 0, 2.384185791015625e-07 ;  /* 0x00000004ff0c7431 */ /* 0x000fe400000001ff */
[----:B------:R-:W-:Y:S01]  /*5e90*/  IMAD.MOV.U32 R13, RZ, RZ, RZ ;  /* 0x000000ffff0d7224 */ /* 0x000fe200078e00ff */
[----:B------:R-:W-:-:S07]  /*5ea0*/  MOV R6, R14 ;  /* 0x0000000e00067202 */ /* 0x000fce0000000f00 */
[----:B------:R-:W-:Y:S05]  /*5eb0*/  WARPSYNC.COLLECTIVE R15, `(.L_x_5966) ;  /* 0x000000000f087348 */ /* 0x000fea0003c00000 */
[----:B------:R0:W1:Y:S02]  /*5ec0*/  SHFL.BFLY P6, R14, R13, R12, R11 ;  /* 0x0c00000c0d0e7389 */ /* 0x00006400000c000b */
[----:B01----:R-:W-:Y:S05]  /*5ed0*/  ENDCOLLECTIVE ;  /* 0x000000000000791b */ /* 0x003fea0003800000 */
.L_x_5966:
[----:B------:R-:W-:Y:S01]  /*5ee0*/  FADD.FTZ R6, R29, R6 ;  /* 0x000000061d067221 */ /* 0x000fe20000010000 */
[----:B------:R-:W-:Y:S02]  /*5ef0*/  HFMA2 R12, -RZ, RZ, 0, 1.1920928955078125e-07 ;  /* 0x00000002ff0c7431 */ /* 0x000fe400000001ff */
[----:B------:R-:W-:-:S05]  /*5f00*/  FADD.FTZ R30, RZ, R14 ;  /* 0x0000000eff1e7221 */ /* 0x000fca0000010000 */
[----:B------:R-:W-:-:S07]  /*5f10*/  MOV R13, R30 ;  /* 0x0000001e000d7202 */ /* 0x000fce0000000f00 */
[----:B------:R-:W-:Y:S05]  /*5f20*/  WARPSYNC.COLLECTIVE R15, `(.L_x_5967) ;  /* 0x000000000f087348 */ /* 0x000fea0003c00000 */
[----:B------:R0:W1:Y:S02]  /*5f30*/  SHFL.BFLY P6, R14, R13, R12, R11 ;  /* 0x0c00000c0d0e7389 */ /* 0x00006400000c000b */
[----:B01----:R-:W-:Y:S05]  /*5f40*/  ENDCOLLECTIVE ;  /* 0x000000000000791b */ /* 0x003fea0003800000 */
.L_x_5967:
[----:B------:R-:W-:Y:S01]  /*5f50*/  HFMA2 R12, -RZ, RZ, 0, 5.9604644775390625e-08 ;  /* 0x00000001ff0c7431 */ /* 0x000fe200000001ff */
[----:B------:R-:W-:-:S05]  /*5f60*/  MOV R7, R14 ;  /* 0x0000000e00077202 */ /* 0x000fca0000000f00 */
[----:B------:R-:W-:-:S04]  /*5f70*/  FADD.FTZ R30, R30, R7 ;  /* 0x000000071e1e7221 */ /* 0x000fc80000010000 */
[----:B------:R-:W-:-:S07]  /*5f80*/  IMAD.MOV.U32 R13, RZ, RZ, R30 ;  /* 0x000000ffff0d7224 */ /* 0x000fce00078e001e */
[----:B------:R-:W-:Y:S05]  /*5f90*/  WARPSYNC.COLLECTIVE R15, `(.L_x_5968) ;  /* 0x000000000f087348 */ /* 0x000fea0003c00000 */
[----:B------:R0:W1:Y:S02]  /*5fa0*/  SHFL.BFLY P6, R14, R13, R12, R11 ;  /* 0x0c00000c0d0e7389 */ /* 0x00006400000c000b */
[----:B01----:R-:W-:Y:S05]  /*5fb0*/  ENDCOLLECTIVE ;  /* 0x000000000000791b */ /* 0x003fea0003800000 */
.L_x_5968:
[----:B------:R-:W-:Y:S01]  /*5fc0*/  HFMA2 R13, -RZ, RZ, 0, 0 ;  /* 0x00000000ff0d7431 */ /* 0x000fe200000001ff */
[----:B------:R-:W-:Y:S02]  /*5fd0*/  MOV R12, 0x4 ;  /* 0x00000004000c7802 */ /* 0x000fe40000000f00 */
[----:B------:R-:W-:-:S07]  /*5fe0*/  MOV R39, R14 ;  /* 0x0000000e00277202 */ /* 0x000fce0000000f00 */
[----:B------:R-:W-:Y:S05]  /*5ff0*/  WARPSYNC.COLLECTIVE R15, `(.L_x_5969) ;  /* 0x000000000f087348 */ /* 0x000fea0003c00000 */
[----:B------:R0:W1:Y:S02]  /*6000*/  SHFL.BFLY P6, R14, R13, R12, R11 ;  /* 0x0c00000c0d0e7389 */ /* 0x00006400000c000b */
[----:B01----:R-:W-:Y:S05]  /*6010*/  ENDCOLLECTIVE ;  /* 0x000000000000791b */ /* 0x003fea0003800000 */
.L_x_5969:
        /* <DEDUP_REMOVED lines=8> */
.L_x_5970:
[----:B------:R-:W-:Y:S01]  /*60a0*/  IMAD.MOV.U32 R12, RZ, RZ, 0x1 ;  /* 0x00000001ff0c7424 */ /* 0x000fe200078e00ff */
[----:B------:R-:W-:-:S05]  /*60b0*/  MOV R42, R14 ;  /* 0x0000000e002a7202 */ /* 0x000fca0000000f00 */
[----:B------:R-:W-:-:S05]  /*60c0*/  FADD.FTZ R31, R31, R42 ;  /* 0x0000002a1f1f7221 */ /* 0x000fca0000010000 */
[----:B------:R-:W-:-:S07]  /*60d0*/  MOV R13, R31 ;  /* 0x0000001f000d7202 */ /* 0x000fce0000000f00 */
[----:B------:R-:W-:Y:S05]  /*60e0*/  WARPSYNC.COLLECTIVE R15, `(.L_x_5971) ;  /* 0x000000000f087348 */ /* 0x000fea0003c00000 */
[----:B------:R0:W1:Y:S02]  /*60f0*/  SHFL.BFLY P6, R14, R13, R12, R11 ;  /* 0x0c00000c0d0e7389 */ /* 0x00006400000c000b */
[----:B01----:R-:W-:Y:S05]  /*6100*/  ENDCOLLECTIVE ;  /* 0x000000000000791b */ /* 0x003fea0003800000 */
.L_x_5971:
[----:B------:R-:W-:Y:S01]  /*6110*/  HFMA2 R13, -RZ, RZ, 0, 0 ;  /* 0x00000000ff0d7431 */ /* 0x000fe200000001ff */
[----:B------:R-:W-:Y:S02]  /*6120*/  MOV R12, 0x4 ;  /* 0x00000004000c7802 */ /* 0x000fe40000000f00 */
[----:B------:R-:W-:-:S07]  /*6130*/  MOV R10, R14 ;  /* 0x0000000e000a7202 */ /* 0x000fce0000000f00 */
[----:B------:R-:W-:Y:S05]  /*6140*/  WARPSYNC.COLLECTIVE R15, `(.L_x_5972) ;  /* 0x000000000f087348 */ /* 0x000fea0003c00000 */
[----:B------:R0:W1:Y:S02]  /*6150*/  SHFL.BFLY P6, R14, R13, R12, R11 ;  /* 0x0c00000c0d0e7389 */ /* 0x00006400000c000b */
[----:B01----:R-:W-:Y:S05]  /*6160*/  ENDCOLLECTIVE ;  /* 0x000000000000791b */ /* 0x003fea0003800000 */
.L_x_5972:
        /* <DEDUP_REMOVED lines=8> */
.L_x_5973:
[----:B------:R-:W-:Y:S01]  /*61f0*/  HFMA2 R12, -RZ, RZ, 0, 5.9604644775390625e-08 ;  /* 0x00000001ff0c7431 */ /* 0x000fe200000001ff */
[----:B------:R-:W-:-:S05]  /*6200*/  MOV R27, R14 ;  /* 0x0000000e001b7202 */ /* 0x000fca0000000f00 */
[----:B------:R-:W-:-:S05]  /*6210*/  FADD.FTZ R32, R32, R27 ;  /* 0x0000001b20207221 */ /* 0x000fca0000010000 */
[----:B------:R-:W-:-:S07]  /*6220*/  MOV R13, R32 ;  /* 0x00000020000d7202 */ /* 0x000fce0000000f00 */
[----:B------:R-:W-:Y:S05]  /*6230*/  WARPSYNC.COLLECTIVE R15, `(.L_x_5974) ;  /* 0x000000000f087348 */ /* 0x000fea0003c00000 */
[----:B------:R0:W1:Y:S02]  /*6240*/  SHFL.BFLY P6, R14, R13, R12, R11 ;  /* 0x0c00000c0d0e7389 */ /* 0x00006400000c000b */
[----:B01----:R-:W-:Y:S05]  /*6250*/  ENDCOLLECTIVE ;  /* 0x000000000000791b */ /* 0x003fea0003800000 */
.L_x_5974:
[----:B------:R-:W-:Y:S01]  /*6260*/  HFMA2 R12, -RZ, RZ, 0, 2.384185791015625e-07 ;  /* 0x00000004ff0c7431 */ /* 0x000fe200000001ff */
[----:B------:R-:W-:Y:S01]  /*6270*/  MOV R13, RZ ;  /* 0x000000ff000d7202 */ /* 0x000fe20000000f00 */
[----:B------:R-:W-:-:S07]  /*6280*/  IMAD.MOV.U32 R25, RZ, RZ, R14 ;  /* 0x000000ffff197224 */ /* 0x000fce00078e000e */
[----:B------:R-:W-:Y:S05]  /*6290*/  WARPSYNC.COLLECTIVE R15, `(.L_x_5975) ;  /* 0x000000000f087348 */ /* 0x000fea0003c00000 */
[----:B------:R0:W1:Y:S02]  /*62a0*/  SHFL.BFLY P6, R14, R13, R12, R11 ;  /* 0x0c00000c0d0e7389 */ /* 0x00006400000c000b */
[----:B01----:R-:W-:Y:S05]  /*62b0*/  ENDCOLLECTIVE ;  /* 0x000000000000791b */ /* 0x003fea0003800000 */
.L_x_5975:
[----:B------:R-:W-:Y:S01]  /*62c0*/  IMAD.MOV.U32 R12, RZ, RZ, 0x2 ;  /* 0x00000002ff0c7424 */ /* 0x000fe200078e00ff */
[----:B------:R-:W-:-:S05]  /*62d0*/  MOV R33, R14 ;  /* 0x0000000e00217202 */ /* 0x000fca0000000f00 */
[----:B------:R-:W-:-:S05]  /*62e0*/  FADD.FTZ R33, RZ, R33 ;  /* 0x00000021ff217221 */ /* 0x000fca0000010000 */
[----:B------:R-:W-:-:S07]  /*62f0*/  MOV R13, R33 ;  /* 0x00000021000d7202 */ /* 0x000fce0000000f00 */
[----:B------:R-:W-:Y:S05]  /*6300*/  WARPSYNC.COLLECTIVE R15, `(.L_x_5976) ;  /* 0x000000000f087348 */ /* 0x000fea0003c00000 */
[----:B------:R0:W1:Y:S02]  /*6310*/  SHFL.BFLY P6, R14, R13, R12, R11 ;  /* 0x0c00000c0d0e7389 */ /* 0x00006400000c000b */
[----:B01----:R-:W-:Y:S05]  /*6320*/  ENDCOLLECTIVE ;  /* 0x000000000000791b */ /* 0x003fea0003800000 */
.L_x_5976:
[----:B------:R-:W-:Y:S02]  /*6330*/  HFMA2 R12, -RZ, RZ, 0, 5.9604644775390625e-08 ;  /* 0x00000001ff0c7431 */ /* 0x000fe400000001ff */
[----:B------:R-:W-:-:S05]  /*6340*/  FADD.FTZ R33, R33, R14 ;  /* 0x0000000e21217221 */ /* 0x000fca0000010000 */
[----:B------:R-:W-:-:S07]  /*6350*/  MOV R13, R33 ;  /* 0x00000021000d7202 */ /* 0x000fce0000000f00 */
[----:B------:R-:W-:Y:S05]  /*6360*/  WARPSYNC.COLLECTIVE R15, `(.L_x_5977) ;  /* 0x000000000f087348 */ /* 0x000fea0003c00000 */
[----:B------:R0:W1:Y:S02]  /*6370*/  SHFL.BFLY P6, R14, R13, R12, R11 ;  /* 0x0c00000c0d0e7389 */ /* 0x00006400000c000b */
[----:B01----:R-:W-:Y:S05]  /*6380*/  ENDCOLLECTIVE ;  /* 0x000000000000791b */ /* 0x003fea0003800000 */
.L_x_5977:
[----:B------:R-:W-:Y:S02]  /*6390*/  HFMA2 R13, -RZ, RZ, 0, 0 ;  /* 0x00000000ff0d7431 */ /* 0x000fe400000001ff */
[----:B------:R-:W-:Y:S01]  /*63a0*/  IMAD.MOV.U32 R12, RZ, RZ, 0x4 ;  /* 0x00000004ff0c7424 */ /* 0x000fe200078e00ff */
[----:B------:R-:W-:-:S07]  /*63b0*/  MOV R24, R14 ;  /* 0x0000000e00187202 */ /* 0x000fce0000000f00 */
[----:B------:R-:W-:Y:S05]  /*63c0*/  WARPSYNC.COLLECTIVE R15, `(.L_x_5978) ;  /* 0x000000000f087348 */ /* 0x000fea0003c00000 */
[----:B------:R0:W1:Y:S02]  /*63d0*/  SHFL.BFLY P6, R14, R13, R12, R11 ;  /* 0x0c00000c0d0e7389 */ /* 0x00006400000c000b */
[----:B01----:R-:W-:Y:S05]  /*63e0*/  ENDCOLLECTIVE ;  /* 0x000000000000791b */ /* 0x003fea0003800000 */
.L_x_5978:
[----:B------:R-:W-:Y:S01]  /*63f0*/  FADD.FTZ R24, R33, R24 ;  /* 0x0000001821187221 */ /* 0x000fe20000010000 */
[----:B------:R-:W-:Y:S02]  /*6400*/  HFMA2 R12, -RZ, RZ, 0, 1.1920928955078125e-07 ;  /* 0x00000002ff0c7431 */ /* 0x000fe400000001ff */
[----:B------:R-:W-:-:S05]  /*6410*/  FADD.FTZ R34, RZ, R14 ;  /* 0x0000000eff227221 */ /* 0x000fca0000010000 */
[----:B------:R-:W-:-:S07]  /*6420*/  MOV R13, R34 ;  /* 0x00000022000d7202 */ /* 0x000fce0000000f00 */
[----:B------:R-:W-:Y:S05]  /*6430*/  WARPSYNC.COLLECTIVE R15, `(.L_x_5979) ;  /* 0x000000000f087348 */ /* 0x000fea0003c00000 */
[----:B------:R0:W1:Y:S02]  /*6440*/  SHFL.BFLY P6, R14, R13, R12, R11 ;  /* 0x0c00000c0d0e7389 */ /* 0x00006400000c000b */
[----:B01----:R-:W-:Y:S05]  /*6450*/  ENDCOLLECTIVE ;  /* 0x000000000000791b */ /* 0x003fea0003800000 */
.L_x_5979:
[----:B------:R-:W-:Y:S01]  /*6460*/  IMAD.MOV.U32 R12, RZ, RZ, 0x1 ;  /* 0x00000001ff0c7424 */ /* 0x000fe200078e00ff */
[----:B------:R-:W-:-:S05]  /*6470*/  MOV R5, R14 ;  /* 0x0000000e00057202 */ /* 0x000fca0000000f00 */
[----:B------:R-:W-:-:S05]  /*6480*/  FADD.FTZ R34, R34, R5 ;  /* 0x0000000522227221 */ /* 0x000fca0000010000 */
[----:B------:R-:W-:-:S07]  /*6490*/  MOV R13, R34 ;  /* 0x00000022000d7202 */ /* 0x000fce0000000f00 */
[----:B------:R-:W-:Y:S05]  /*64a0*/  WARPSYNC.COLLECTIVE R15, `(.L_x_5980) ;  /* 0x000000000f087348 */ /* 0x000fea0003c00000 */
[----:B------:R0:W1:Y:S02]  /*64b0*/  SHFL.BFLY P6, R14, R13, R12, R11 ;  /* 0x0c00000c0d0e7389 */ /* 0x00006400000c000b */
[----:B01----:R-:W-:Y:S05]  /*64c0*/  ENDCOLLECTIVE ;  /* 0x000000000000791b */ /* 0x003fea0003800000 */
.L_x_5980:
[----:B------:R-:W-:Y:S01]  /*64d0*/  HFMA2 R13, -RZ, RZ, 0, 0 ;  /* 0x00000000ff0d7431 */ /* 0x000fe200000001ff */
[----:B------:R-:W-:Y:S02]  /*64e0*/  MOV R12, 0x4 ;  /* 0x00000004000c7802 */ /* 0x000fe40000000f00 */
[----:B------:R-:W-:-:S07]  /*64f0*/  MOV R5, R14 ;  /* 0x0000000e00057202 */ /* 0x000fce0000000f00 */
[----:B------:R-:W-:Y:S05]  /*6500*/  WARPSYNC.COLLECTIVE R15, `(.L_x_5981) ;  /* 0x000000000f087348 */ /* 0x000fea0003c00000 */
[----:B------:R0:W1:Y:S02]  /*6510*/  SHFL.BFLY P6, R14, R13, R12, R11 ;  /* 0x0c00000c0d0e7389 */ /* 0x00006400000c000b */
[----:B01----:R-:W-:Y:S05]  /*6520*/  ENDCOLLECTIVE ;  /* 0x000000000000791b */ /* 0x003fea0003800000 */
.L_x_5981:
        /* <DEDUP_REMOVED lines=8> */
.L_x_5982:
[----:B------:R-:W-:Y:S01]  /*65b0*/  HFMA2 R12, -RZ, RZ, 0, 5.9604644775390625e-08 ;  /* 0x00000001ff0c7431 */ /* 0x000fe200000001ff */
[----:B------:R-:W-:-:S05]  /*65c0*/  MOV R3, R14 ;  /* 0x0000000e00037202 */ /* 0x000fca0000000f00 */
[----:B------:R-:W-:Y:S01]  /*65d0*/  FADD.FTZ R35, R35, R3 ;  /* 0x0000000323237221 */ /* 0x000fe20000010000 */
[----:B------:R-:W-:-:S04]  /*65e0*/  FADD.FTZ R3, R32, R25 ;  /* 0x0000001920037221 */ /* 0x000fc80000010000 */
[----:B------:R-:W-:-:S07]  /*65f0*/  MOV R13, R35 ;  /* 0x00000023000d7202 */ /* 0x000fce0000000f00 */
[----:B------:R-:W-:Y:S05]  /*6600*/  WARPSYNC.COLLECTIVE R15, `(.L_x_5983) ;  /* 0x000000000f087348 */ /* 0x000fea0003c00000 */
[----:B------:R0:W1:Y:S02]  /*6610*/  SHFL.BFLY P6, R14, R13, R12, R11 ;  /* 0x0c00000c0d0e7389 */ /* 0x00006400000c000b */
[----:B01----:R-:W-:Y:S05]  /*6620*/  ENDCOLLECTIVE ;  /* 0x000000000000791b */ /* 0x003fea0003800000 */
.L_x_5983:
[----:B------:R-:W-:Y:S01]  /*6630*/  HFMA2 R12, -RZ, RZ, 0, 2.384185791015625e-07 ;  /* 0x00000004ff0c7431 */ /* 0x000fe200000001ff */
[----:B------:R-:W-:Y:S01]  /*6640*/  MOV R13, RZ ;  /* 0x000000ff000d7202 */ /* 0x000fe20000000f00 */
[----:B------:R-:W-:-:S07]  /*6650*/  IMAD.MOV.U32 R26, RZ, RZ, R14 ;  /* 0x000000ffff1a7224 */ /* 0x000fce00078e000e */
[----:B------:R-:W-:Y:S05]  /*6660*/  WARPSYNC.COLLECTIVE R15, `(.L_x_5984) ;  /* 0x000000000f087348 */ /* 0x000fea0003c00000 */
[----:B------:R0:W1:Y:S02]  /*6670*/  SHFL.BFLY P6, R14, R13, R12, R11 ;  /* 0x0c00000c0d0e7389 */ /* 0x00006400000c000b */
[----:B01----:R-:W-:Y:S05]  /*6680*/  ENDCOLLECTIVE ;  /* 0x000000000000791b */ /* 0x003fea0003800000 */
.L_x_5984:
        /* <DEDUP_REMOVED lines=8> */
.L_x_5985:
[----:B------:R-:W-:Y:S01]  /*6710*/  HFMA2 R12, -RZ, RZ, 0, 5.9604644775390625e-08 ;  /* 0x00000001ff0c7431 */ /* 0x000fe200000001ff */
[----:B------:R-:W-:-:S05]  /*6720*/  MOV R25, R14 ;  /* 0x0000000e00197202 */ /* 0x000fca0000000f00 */
[----:B------:R-:W-:-:S05]  /*6730*/  FADD.FTZ R36, R36, R25 ;  /* 0x0000001924247221 */ /* 0x000fca0000010000 */
[----:B------:R-:W-:-:S07]  /*6740*/  MOV R13, R36 ;  /* 0x00000024000d7202 */ /* 0x000fce0000000f00 */
[----:B------:R-:W-:Y:S05]  /*6750*/  WARPSYNC.COLLECTIVE R15, `(.L_x_5986) ;  /* 0x000000000f087348 */ /* 0x000fea0003c00000 */
[----:B------:R0:W1:Y:S02]  /*6760*/  SHFL.BFLY P6, R14, R13, R12, R11 ;  /* 0x0c00000c0d0e7389 */ /* 0x00006400000c000b */
[----:B01----:R-:W-:Y:S05]  /*6770*/  ENDCOLLECTIVE ;  /* 0x000000000000791b */ /* 0x003fea0003800000 */
.L_x_5986:
[----:B------:R-:W-:Y:S02]  /*6780*/  HFMA2 R12, -RZ, RZ, 0, 2.384185791015625e-07 ;  /* 0x00000004ff0c7431 */ /* 0x000fe400000001ff */
[----:B------:R-:W-:Y:S01]  /*6790*/  IMAD.MOV.U32 R13, RZ, RZ, RZ ;  /* 0x000000ffff0d7224 */ /* 0x000fe200078e00ff */
[----:B------:R-:W-:-:S07]  /*67a0*/  MOV R25, R14 ;  /* 0x0000000e00197202 */ /* 0x000fce0000000f00 */
[----:B------:R-:W-:Y:S05]  /*67b0*/  WARPSYNC.COLLECTIVE R15, `(.L_x_5987) ;  /* 0x000000000f087348 */ /* 0x000fea0003c00000 */
[----:B------:R0:W1:Y:S02]  /*67c0*/  SHFL.BFLY P6, R14, R13, R12, R11 ;  /* 0x0c00000c0d0e7389 */ /* 0x00006400000c000b */
[----:B01----:R-:W-:Y:S05]  /*67d0*/  ENDCOLLECTIVE ;  /* 0x000000000000791b */ /* 0x003fea0003800000 */
.L_x_5987:
        /* <DEDUP_REMOVED lines=8> */
.L_x_5988:
[----:B------:R-:W-:Y:S02]  /*6860*/  HFMA2 R12, -RZ, RZ, 0, 5.9604644775390625e-08 ;  /* 0x00000001ff0c7431 */ /* 0x000fe400000001ff */
[----:B------:R-:W-:-:S04]  /*6870*/  IMAD.MOV.U32 R7, RZ, RZ, R14 ;  /* 0x000000ffff077224 */ /* 0x000fc800078e000e */
[----:B------:R-:W-:-:S05]  /*6880*/  FADD.FTZ R37, R37, R7 ;  /* 0x0000000725257221 */ /* 0x000fca0000010000 */
[----:B------:R-:W-:-:S07]  /*6890*/  MOV R13, R37 ;  /* 0x00000025000d7202 */ /* 0x000fce0000000f00 */
[----:B------:R-:W-:Y:S05]  /*68a0*/  WARPSYNC.COLLECTIVE R15, `(.L_x_5989) ;  /* 0x000000000f087348 */ /* 0x000fea0003c00000 */
[----:B------:R0:W1:Y:S02]  /*68b0*/  SHFL.BFLY P6, R14, R13, R12, R11 ;  /* 0x0c00000c0d0e7389 */ /* 0x00006400000c000b */
[----:B01----:R-:W-:Y:S05]  /*68c0*/  ENDCOLLECTIVE ;  /* 0x000000000000791b */ /* 0x003fea0003800000 */
.L_x_5989:
[----:B------:R-:W-:Y:S02]  /*68d0*/  HFMA2 R13, -RZ, RZ, 0, 0 ;  /* 0x00000000ff0d7431 */ /* 0x000fe400000001ff */
[----:B------:R-:W-:Y:S01]  /*68e0*/  IMAD.MOV.U32 R12, RZ, RZ, 0x4 ;  /* 0x00000004ff0c7424 */ /* 0x000fe200078e00ff */
[----:B------:R-:W-:-:S07]  /*68f0*/  MOV R28, R14 ;  /* 0x0000000e001c7202 */ /* 0x000fce0000000f00 */
[----:B------:R-:W-:Y:S05]  /*6900*/  WARPSYNC.COLLECTIVE R15, `(.L_x_5990) ;  /* 0x000000000f087348 */ /* 0x000fea0003c00000 */
[----:B------:R0:W1:Y:S02]  /*6910*/  SHFL.BFLY P6, R14, R13, R12, R11 ;  /* 0x0c00000c0d0e7389 */ /* 0x00006400000c000b */
[----:B01----:R-:W-:Y:S05]  /*6920*/  ENDCOLLECTIVE ;  /* 0x000000000000791b */ /* 0x003fea0003800000 */
.L_x_5990:
        /* <DEDUP_REMOVED lines=8> */
.L_x_5991:
[----:B------:R-:W-:Y:S01]  /*69b0*/  HFMA2 R12, -RZ, RZ, 0, 5.9604644775390625e-08 ;  /* 0x00000001ff0c7431 */ /* 0x000fe200000001ff */
[----:B------:R-:W-:-:S05]  /*69c0*/  MOV R44, R14 ;  /* 0x0000000e002c7202 */ /* 0x000fca0000000f00 */
[----:B------:R-:W-:-:S04]  /*69d0*/  FADD.FTZ R43, R43, R44 ;  /* 0x0000002c2b2b7221 */ /* 0x000fc80000010000 */
[----:B------:R-:W-:-:S07]  /*69e0*/  IMAD.MOV.U32 R13, RZ, RZ, R43 ;  /* 0x000000ffff0d7224 */ /* 0x000fce00078e002b */
[----:B------:R-:W-:Y:S05]  /*69f0*/  WARPSYNC.COLLECTIVE R15, `(.L_x_5992) ;  /* 0x000000000f087348 */ /* 0x000fea0003c00000 */
[----:B------:R0:W1:Y:S02]  /*6a00*/  SHFL.BFLY P6, R14, R13, R12, R11 ;  /* 0x0c00000c0d0e7389 */ /* 0x00006400000c000b */
[----:B01----:R-:W-:Y:S05]  /*6a10*/  ENDCOLLECTIVE ;  /* 0x000000000000791b */ /* 0x003fea0003800000 */
.L_x_5992:
[----:B------:R-:W-:Y:S01]  /*6a20*/  HFMA2 R13, -RZ, RZ, 0, 0 ;  /* 0x00000000ff0d7431 */ /* 0x000fe200000001ff */
[----:B------:R-:W-:Y:S02]  /*6a30*/  MOV R12, 0x4 ;  /* 0x00000004000c7802 */ /* 0x000fe40000000f00 */
[----:B------:R-:W-:-:S07]  /*6a40*/  MOV R30, R14 ;  /* 0x0000000e001e7202 */ /* 0x000fce0000000f00 */
[----:B------:R-:W-:Y:S05]  /*6a50*/  WARPSYNC.COLLECTIVE R15, `(.L_x_5993) ;  /* 0x000000000f087348 */ /* 0x000fea0003c00000 */
[----:B------:R0:W1:Y:S02]  /*6a60*/  SHFL.BFLY P6, R14, R13, R12, R11 ;  /* 0x0c00000c0d0e7389 */ /* 0x00006400000c000b */
[----:B01----:R-:W-:Y:S05]  /*6a70*/  ENDCOLLECTIVE ;  /* 0x000000000000791b */ /* 0x003fea0003800000 */
.L_x_5993:
        /* <DEDUP_REMOVED lines=8> */
.L_x_5994:
[----:B------:R-:W-:Y:S02]  /*6b00*/  HFMA2 R12, -RZ, RZ, 0, 5.9604644775390625e-08 ;  /* 0x00000001ff0c7431 */ /* 0x000fe400000001ff */
[----:B------:R-:W-:-:S05]  /*6b10*/  FADD.FTZ R42, R42, R14 ;  /* 0x0000000e2a2a7221 */ /* 0x000fca0000010000 */
[----:B------:R-:W-:-:S07]  /*6b20*/  MOV R13, R42 ;  /* 0x0000002a000d7202 */ /* 0x000fce0000000f00 */
[----:B------:R-:W-:Y:S05]  /*6b30*/  WARPSYNC.COLLECTIVE R15, `(.L_x_5995) ;  /* 0x000000000f087348 */ /* 0x000fea0003c00000 */
[----:B------:R0:W1:Y:S02]  /*6b40*/  SHFL.BFLY P6, R14, R13, R12, R11 ;  /* 0x0c00000c0d0e7389 */ /* 0x00006400000c000b */
[----:B01----:R-:W-:Y:S05]  /*6b50*/  ENDCOLLECTIVE ;  /* 0x000000000000791b */ /* 0x003fea0003800000 */
.L_x_5995:
[----:B------:R-:W-:Y:S01]  /*6b60*/  HFMA2 R12, -RZ, RZ, 0, 2.384185791015625e-07 ;  /* 0x00000004ff0c7431 */ /* 0x000fe200000001ff */
[----:B------:R-:W-:Y:S01]  /*6b70*/  MOV R13, RZ ;  /* 0x000000ff000d7202 */ /* 0x000fe20000000f00 */
[----:B------:R-:W-:-:S07]  /*6b80*/  IMAD.MOV.U32 R33, RZ, RZ, R14 ;  /* 0x000000ffff217224 */ /* 0x000fce00078e000e */
[----:B------:R-:W-:Y:S05]  /*6b90*/  WARPSYNC.COLLECTIVE R15, `(.L_x_5996) ;  /* 0x000000000f087348 */ /* 0x000fea0003c00000 */
[----:B------:R0:W1:Y:S02]  /*6ba0*/  SHFL.BFLY P6, R14, R13, R12, R11 ;  /* 0x0c00000c0d0e7389 */ /* 0x00006400000c000b */
[----:B01----:R-:W-:Y:S05]  /*6bb0*/  ENDCOLLECTIVE ;  /* 0x000000000000791b */ /* 0x003fea0003800000 */
.L_x_5996:
        /* <DEDUP_REMOVED lines=8> */
.L_x_5997:
[----:B------:R-:W-:Y:S02]  /*6c40*/  HFMA2 R12, -RZ, RZ, 0, 5.9604644775390625e-08 ;  /* 0x00000001ff0c7431 */ /* 0x000fe400000001ff */
[----:B------:R-:W-:-:S05]  /*6c50*/  FADD.FTZ R7, R27, R14 ;  /* 0x0000000e1b077221 */ /* 0x000fca0000010000 */
[----:B------:R-:W-:-:S07]  /*6c60*/  MOV R13, R7 ;  /* 0x00000007000d7202 */ /* 0x000fce0000000f00 */
[----:B------:R-:W-:Y:S05]  /*6c70*/  WARPSYNC.COLLECTIVE R15, `(.L_x_5998) ;  /* 0x000000000f087348 */ /* 0x000fea0003c00000 */
[----:B------:R0:W1:Y:S02]  /*6c80*/  SHFL.BFLY P6, R14, R13, R12, R11 ;  /* 0x0c00000c0d0e7389 */ /* 0x00006400000c000b */
[----:B01----:R-:W-:Y:S05]  /*6c90*/  ENDCOLLECTIVE ;  /* 0x000000000000791b */ /* 0x003fea0003800000 */
.L_x_5998:
[----:B------:R-:W-:Y:S02]  /*6ca0*/  HFMA2 R13, -RZ, RZ, 0, 0 ;  /* 0x00000000ff0d7431 */ /* 0x000fe400000001ff */
[----:B------:R-:W-:Y:S01]  /*6cb0*/  IMAD.MOV.U32 R12, RZ, RZ, 0x4 ;  /* 0x00000004ff0c7424 */ /* 0x000fe200078e00ff */
[----:B------:R-:W-:-:S07]  /*6cc0*/  MOV R32, R14 ;  /* 0x0000000e00207202 */ /* 0x000fce0000000f00 */
[----:B------:R-:W-:Y:S05]  /*6cd0*/  WARPSYNC.COLLECTIVE R15, `(.L_x_5999) ;  /* 0x000000000f087348 */ /* 0x000fea0003c00000 */
[----:B------:R0:W1:Y:S02]  /*6ce0*/  SHFL.BFLY P6, R14, R13, R12, R11 ;  /* 0x0c00000c0d0e7389 */ /* 0x00006400000c000b */
[----:B01----:R-:W-:Y:S05]  /*6cf0*/  ENDCOLLECTIVE ;  /* 0x000000000000791b */ /* 0x003fea0003800000 */
.L_x_5999:
[----:B------:R-:W-:Y:S01]  /*6d00*/  FADD.FTZ R32, R7, R32 ;  /* 0x0000002007207221 */ /* 0x000fe20000010000 */
[----:B------:R-:W-:Y:S01]  /*6d10*/  MOV R7, R10 ;  /* 0x0000000a00077202 */ /* 0x000fe20000000f00 */
[----:B------:R-:W-:Y:S02]  /*6d20*/  HFMA2 R12, -RZ, RZ, 0, 1.1920928955078125e-07 ;  /* 0x00000002ff0c7431 */ /* 0x000fe400000001ff */
[----:B------:R-:W-:-:S05]  /*6d30*/  FADD.FTZ R18, RZ, R14 ;  /* 0x0000000eff127221 */ /* 0x000fca0000010000 */
[----:B------:R-:W-:-:S07]  /*6d40*/  MOV R13, R18 ;  /* 0x00000012000d7202 */ /* 0x000fce0000000f00 */
[----:B------:R-:W-:Y:S05]  /*6d50*/  WARPSYNC.COLLECTIVE R15, `(.L_x_6000) ;  /* 0x000000000f087348 */ /* 0x000fea0003c00000 */
[----:B------:R0:W1:Y:S02]  /*6d60*/  SHFL.BFLY P6, R14, R13, R12, R11 ;  /* 0x0c00000c0d0e7389 */ /* 0x00006400000c000b */
[----:B01----:R-:W-:Y:S05]  /*6d70*/  ENDCOLLECTIVE ;  /* 0x000000000000791b */ /* 0x003fea0003800000 */
.L_x_6000:
[----:B------:R-:W-:Y:S02]  /*6d80*/  HFMA2 R12, -RZ, RZ, 0, 5.9604644775390625e-08 ;  /* 0x00000001ff0c7431 */ /* 0x000fe400000001ff */
[----:B------:R-:W-:-:S05]  /*6d90*/  FADD.FTZ R27, R18, R14 ;  /* 0x0000000e121b7221 */ /* 0x000fca0000010000 */
[----:B------:R-:W-:-:S07]  /*6da0*/  MOV R13, R27 ;  /* 0x0000001b000d7202 */ /* 0x000fce0000000f00 */
[----:B------:R-:W-:Y:S05]  /*6db0*/  WARPSYNC.COLLECTIVE R15, `(.L_x_6001) ;  /* 0x000000000f087348 */ /* 0x000fea0003c00000 */
[----:B------:R0:W1:Y:S02]  /*6dc0*/  SHFL.BFLY P6, R14, R13, R12, R11 ;  /* 0x0c00000c0d0e7389 */ /* 0x00006400000c000b */
[----:B01----:R-:W-:Y:S05]  /*6dd0*/  ENDCOLLECTIVE ;  /* 0x000000000000791b */ /* 0x003fea0003800000 */
.L_x_6001:
[----:B------:R-:W-:Y:S01]  /*6de0*/  HFMA2 R12, -RZ, RZ, 0, 2.384185791015625e-07 ;  /* 0x00000004ff0c7431 */ /* 0x000fe200000001ff */
[----:B------:R-:W-:Y:S01]  /*6df0*/  MOV R13, RZ ;  /* 0x000000ff000d7202 */ /* 0x000fe20000000f00 */
[----:B------:R-:W-:-:S07]  /*6e00*/  IMAD.MOV.U32 R36, RZ, RZ, R14 ;  /* 0x000000ffff247224 */ /* 0x000fce00078e000e */
[----:B------:R-:W-:Y:S05]  /*6e10*/  WARPSYNC.COLLECTIVE R15, `(.L_x_6002) ;  /* 0x000000000f087348 */ /* 0x000fea0003c00000 */
[----:B------:R0:W1:Y:S02]  /*6e20*/  SHFL.BFLY P6, R14, R13, R12, R11 ;  /* 0x0c00000c0d0e7389 */ /* 0x00006400000c000b */
[----:B01----:R-:W-:Y:S05]  /*6e30*/  ENDCOLLECTIVE ;  /* 0x000000000000791b */ /* 0x003fea0003800000 */
.L_x_6002:
[----:B------:R-:W-:Y:S01]  /*6e40*/  FADD.FTZ R33, R27, R36 ;  /* 0x000000241b217221 */ /* 0x000fe20000010000 */
[----:B------:R-:W-:Y:S02]  /*6e50*/  HFMA2 R12, -RZ, RZ, 0, 1.1920928955078125e-07 ;  /* 0x00000002ff0c7431 */ /* 0x000fe400000001ff */
[----:B------:R-:W-:-:S05]  /*6e60*/  FADD.FTZ R18, RZ, R14 ;  /* 0x0000000eff127221 */ /* 0x000fca0000010000 */
[----:B------:R-:W-:-:S07]  /*6e70*/  MOV R13, R18 ;  /* 0x00000012000d7202 */ /* 0x000fce0000000f00 */
[----:B------:R-:W-:Y:S05]  /*6e80*/  WARPSYNC.COLLECTIVE R15, `(.L_x_6003) ;  /* 0x000000000f087348 */ /* 0x000fea0003c00000 */
[----:B------:R0:W1:Y:S02]  /*6e90*/  SHFL.BFLY P6, R14, R13, R12, R11 ;  /* 0x0c00000c0d0e7389 */ /* 0x00006400000c000b */
[----:B01----:R-:W-:Y:S05]  /*6ea0*/  ENDCOLLECTIVE ;  /* 0x000000000000791b */ /* 0x003fea0003800000 */
.L_x_6003:
[----:B------:R-:W-:Y:S01]  /*6eb0*/  MOV R12, 0x1 ;  /* 0x00000001000c7802 */ /* 0x000fe20000000f00 */
[----:B------:R-:W-:-:S04]  /*6ec0*/  FADD.FTZ R31, R18, R14 ;  /* 0x0000000e121f7221 */ /* 0x000fc80000010000 */
[----:B------:R-:W-:-:S07]  /*6ed0*/  IMAD.MOV.U32 R13, RZ, RZ, R31 ;  /* 0x000000ffff0d7224 */ /* 0x000fce00078e001f */
[----:B------:R-:W-:Y:S05]  /*6ee0*/  WARPSYNC.COLLECTIVE R15, `(.L_x_6004) ;  /* 0x000000000f087348 */ /* 0x000fea0003c00000 */
[----:B------:R0:W1:Y:S02]  /*6ef0*/  SHFL.BFLY P6, R14, R13, R12, R11 ;  /* 0x0c00000c0d0e7389 */ /* 0x00006400000c000b */
[----:B01----:R-:W-:Y:S05]  /*6f00*/  ENDCOLLECTIVE ;  /* 0x000000000000791b */ /* 0x003fea0003800000 */
.L_x_6004:
[----:B------:R-:W-:Y:S01]  /*6f10*/  HFMA2 R13, -RZ, RZ, 0, 0 ;  /* 0x00000000ff0d7431 */ /* 0x000fe200000001ff */
[----:B------:R-:W-:Y:S02]  /*6f20*/  MOV R12, 0x4 ;  /* 0x00000004000c7802 */ /* 0x000fe40000000f00 */
[----:B------:R-:W-:-:S07]  /*6f30*/  MOV R42, R14 ;  /* 0x0000000e002a7202 */ /* 0x000fce0000000f00 */
[----:B------:R-:W-:Y:S05]  /*6f40*/  WARPSYNC.COLLECTIVE R15, `(.L_x_6005) ;  /* 0x000000000f087348 */ /* 0x000fea0003c00000 */
[----:B------:R0:W1:Y:S02]  /*6f50*/  SHFL.BFLY P6, R14, R13, R12, R11 ;  /* 0x0c00000c0d0e7389 */ /* 0x00006400000c000b */
[----:B01----:R-:W-:Y:S05]  /*6f60*/  ENDCOLLECTIVE ;  /* 0x000000000000791b */ /* 0x003fea0003800000 */
.L_x_6005:
[----:B------:R-:W-:Y:S01]  /*6f70*/  FADD.FTZ R35, R31, R42 ;  /* 0x0000002a1f237221 */ /* 0x000fe20000010000 */
[----:B------:R-:W-:Y:S02]  /*6f80*/  HFMA2 R12, -RZ, RZ, 0, 1.1920928955078125e-07 ;  /* 0x00000002ff0c7431 */ /* 0x000fe400000001ff */
[----:B------:R-:W-:-:S04]  /*6f90*/  FADD.FTZ R18, RZ, R14 ;  /* 0x0000000eff127221 */ /* 0x000fc80000010000 */
[----:B------:R-:W-:-:S07]  /*6fa0*/  IMAD.MOV.U32 R13, RZ, RZ, R18 ;  /* 0x000000ffff0d7224 */ /* 0x000fce00078e0012 */
[----:B------:R-:W-:Y:S05]  /*6fb0*/  WARPSYNC.COLLECTIVE R15, `(.L_x_6006) ;  /* 0x000000000f087348 */ /* 0x000fea0003c00000 */
[----:B------:R0:W1:Y:S02]  /*6fc0*/  SHFL.BFLY P6, R14, R13, R12, R11 ;  /* 0x0c00000c0d0e7389 */ /* 0x00006400000c000b */
[----:B01----:R-:W-:Y:S05]  /*6fd0*/  ENDCOLLECTIVE ;  /* 0x000000000000791b */ /* 0x003fea0003800000 */
.L_x_6006:
[----:B------:R-:W-:Y:S02]  /*6fe0*/  HFMA2 R12, -RZ, RZ, 0, 5.9604644775390625e-08 ;  /* 0x00000001ff0c7431 */ /* 0x000fe400000001ff */
[----:B------:R-:W-:-:S05]  /*6ff0*/  FADD.FTZ R34, R18, R14 ;  /* 0x0000000e12227221 */ /* 0x000fca0000010000 */
[----:B------:R-:W-:-:S07]  /*7000*/  MOV R13, R34 ;  /* 0x00000022000d7202 */ /* 0x000fce0000000f00 */
[----:B------:R-:W-:Y:S05]  /*7010*/  WARPSYNC.COLLECTIVE R15, `(.L_x_6007) ;  /* 0x000000000f087348 */ /* 0x000fea0003c00000 */
[----:B------:R0:W1:Y:S02]  /*7020*/  SHFL.BFLY P6, R14, R13, R12, R11 ;  /* 0x0c00000c0d0e7389 */ /* 0x00006400000c000b */
[----:B01----:R-:W-:Y:S05]  /*7030*/  ENDCOLLECTIVE ;  /* 0x000000000000791b */ /* 0x003fea0003800000 */
.L_x_6007:
[----:B------:R-:W-:Y:S05]  /*7040*/  BRA `(.L_x_6008) ;  /* 0xffffffc4000c7947 */ /* 0x000fea000383ffff */
.L_x_6009:
        /* <DEDUP_REMOVED lines=11> */
.L_x_25692:


//--------------------- .text._ZN4vllm25paged_attention_v1_kernelIfhLi112ELi32ELi128ELNS_18Fp8KVCacheDataTypeE2ELb1EEEvPT_PKS2_PKT0_S8_ifPKiSA_iPKfiiiSC_SC_iiiii --------------------------
	.section	.text._ZN4vllm25paged_attention_v1_kernelIfhLi112ELi32ELi128ELNS_18Fp8KVCacheDataTypeE2ELb1EEEvPT_PKS2_PKT0_S8_ifPKiSA_iPKfiiiSC_SC_iiiii,"ax",@progbits
	.align	128
        .global         _ZN4vllm25paged_attention_v1_kernelIfhLi112ELi32ELi128ELNS_18Fp8KVCacheDataTypeE2ELb1EEEvPT_PKS2_PKT0_S8_ifPKiSA_iPKfiiiSC_SC_iiiii
        .type           _ZN4vllm25paged_attention_v1_kernelIfhLi112ELi32ELi128ELNS_18Fp8KVCacheDataTypeE2ELb1EEEvPT_PKS2_PKT0_S8_ifPKiSA_iPKfiiiSC_SC_iiiii,@function
        .size           _ZN4vllm25paged_attention_v1_kernelIfhLi112ELi32ELi128ELNS_18Fp8KVCacheDataTypeE2ELb1EEEvPT_PKS2_PKT0_S8_ifPKiSA_iPKfiiiSC_SC_iiiii,(.L_x_25693 - _ZN4vllm25paged_attention_v1_kernelIfhLi112ELi32ELi128ELNS_18Fp8KVCacheDataTypeE2ELb1EEEvPT_PKS2_PKT0_S8_ifPKiSA_iPKfiiiSC_SC_iiiii)
        .other          _ZN4vllm25paged_attention_v1_kernelIfhLi112ELi32ELi128ELNS_18Fp8KVCacheDataTypeE2ELb1EEEvPT_PKS2_PKT0_S8_ifPKiSA_iPKfiiiSC_SC_iiiii,@"STO_CUDA_ENTRY STV_DEFAULT"
_ZN4vllm25paged_attention_v1_kernelIfhLi112ELi32ELi128ELNS_18Fp8KVCacheDataTypeE2ELb1EEEvPT_PKS2_PKT0_S8_ifPKiSA_iPKfiiiSC_SC_iiiii:
.text._ZN4vllm25paged_attention_v1_kernelIfhLi112ELi32ELi128ELNS_18Fp8KVCacheDataTypeE2ELb1EEEvPT_PKS2_PKT0_S8_ifPKiSA_iPKfiiiSC_SC_iiiii:
        /* <DEDUP_REMOVED lines=103> */
.L_x_6010:
        /* <DEDUP_REMOVED lines=25> */
.L_x_6014:
        /* <DEDUP_REMOVED lines=37> */
.L_x_6012:
[----:B------:R-:W-:Y:S05]  /*0a50*/  BSYNC.RECONVERGENT B6 ;  /* 0x0000000000067941 */ /* 0x000fea0003800200 */
.L_x_6011:
        /* <DEDUP_REMOVED lines=12> */
.L_x_6055:
        /* <DEDUP_REMOVED lines=39> */
.L_x_6020:
        /* <DEDUP_REMOVED lines=11> */
.L_x_6019:
[----:B------:R-:W-:Y:S05]  /*0e40*/  BSYNC.RECONVERGENT B1 ;  /* 0x0000000000017941 */ /* 0x000fea0003800200 */
.L_x_6018:
        /* <DEDUP_REMOVED lines=12> */
.L_x_6023:
        /* <DEDUP_REMOVED lines=100> */
.L_x_6022:
[----:B------:R-:W-:Y:S05]  /*1550*/  BSYNC.RECONVERGENT B1 ;  /* 0x0000000000017941 */ /* 0x000fea0003800200 */
.L_x_6021:
        /* <DEDUP_REMOVED lines=55> */
.L_x_6025:
[----:B------:R-:W-:Y:S05]  /*18d0*/  BSYNC.RECONVERGENT B1 ;  /* 0x0000000000017941 */ /* 0x000fea0003800200 */
.L_x_6024:
        /* <DEDUP_REMOVED lines=26> */
.L_x_6017:
[----:B------:R-:W-:Y:S05]  /*1a80*/  BSYNC.RECONVERGENT B0 ;  /* 0x0000000000007941 */ /* 0x000fea0003800200 */
.L_x_6016:
        /* <DEDUP_REMOVED lines=39> */
.L_x_6030:
[----:B------:R-:W0:Y:S01]  /*1d00*/  LDS R11, [R4] ;  /* 0x00000000040b7984 */ /* 0x000e220000000800 */
[----:B------:R-:W-:-:S04]  /*1d10*/  IADD3 R12, PT, PT, R12, 0x1, RZ ;  /* 0x000000010c0c7810 */ /* 0x000fc80007ffe0ff */
[----:B------:R-:W-:Y:S01]  /*1d20*/  ISETP.NE.AND P0, PT, R12, RZ, PT ;  /* 0x000000ff0c00720c */ /* 0x000fe20003f05270 */
[----:B0-----:R-:W-:-:S05]  /*1d30*/  FMUL.FTZ R11, R11, R2 ;  /* 0x000000020b0b7220 */ /* 0x001fca0000410000 */
[----:B------:R0:W-:Y:S02]  /*1d40*/  STS [R4], R11 ;  /* 0x0000000b04007388 */ /* 0x0001e40000000800 */
[----:B0-----:R-:W-:-:S05]  /*1d50*/  IADD3 R4, PT, PT, R4, 0x200, RZ ;  /* 0x0000020004047810 */ /* 0x001fca0007ffe0ff */
[----:B------:R-:W-:Y:S05]  /*1d60*/  @P0 BRA `(.L_x_6030) ;  /* 0xfffffffc00e40947 */ /* 0x000fea000383ffff */
.L_x_6029:
[----:B------:R-:W-:Y:S05]  /*1d70*/  BSYNC.RECONVERGENT B1 ;  /* 0x0000000000017941 */ /* 0x000fea0003800200 */
.L_x_6028:
        /* <DEDUP_REMOVED lines=12> */
.L_x_6033:
        /* <DEDUP_REMOVED lines=52> */
.L_x_6032:
[----:B------:R-:W-:Y:S05]  /*2180*/  BSYNC.RECONVERGENT B1 ;  /* 0x0000000000017941 */ /* 0x000fea0003800200 */
.L_x_6031:
        /* <DEDUP_REMOVED lines=31> */
.L_x_6035:
[----:B------:R-:W-:Y:S05]  /*2380*/  BSYNC.RECONVERGENT B1 ;  /* 0x0000000000017941 */ /* 0x000fea0003800200 */
.L_x_6034:
        /* <DEDUP_REMOVED lines=14> */
.L_x_6027:
[----:B------:R-:W-:Y:S05]  /*2470*/  BSYNC.RECONVERGENT B0 ;  /* 0x0000000000007941 */ /* 0x000fea0003800200 */
.L_x_6026:
        /* <DEDUP_REMOVED lines=29> */
.L_x_6039:
        /* <DEDUP_REMOVED lines=33> */
.L_x_6038:
        /* <DEDUP_REMOVED lines=16> */
.L_x_6037:
[----:B------:R-:W-:Y:S05]  /*2960*/  BSYNC.RECONVERGENT B6 ;  /* 0x0000000000067941 */ /* 0x000fea0003800200 */
.L_x_6036:
[----:B------:R-:W-:-:S03]  /*2970*/  UMOV UR4, 0xffffffff ;  /* 0xffffffff00047882 */ /* 0x000fc60000000000 */
[----:B------:R-:W-:Y:S05]  /*2980*/  BRA.DIV UR4, `(.L_x_6040) ;  /* 0x0000001e049c7947 */ /* 0x000fea000b800000 */
[----:B0-----:R-:W-:Y:S02]  /*2990*/  IMAD.MOV.U32 R2, RZ, RZ, RZ ;  /* 0x000000ffff027224 */ /* 0x001fe400078e00ff */
[----:B------:R-:W-:Y:S01]  /*29a0*/  HFMA2 R14, -RZ, RZ, 0, 0 ;  /* 0x00000000ff0e7431 */ /* 0x000fe200000001ff */
[----:B------:R-:W-:Y:S02]  /*29b0*/  CS2R R42, SRZ ;  /* 0x00000000002a7805 */ /* 0x000fe4000001ff00 */
[----:B------:R-:W-:Y:S01]  /*29c0*/  MOV R38, RZ ;  /* 0x000000ff00267202 */ /* 0x000fe20000000f00 */
[----:B------:R-:W-:Y:S01]  /*29d0*/  FADD.FTZ R2, RZ, R2 ;  /* 0x00000002ff027221 */ /* 0x000fe20000010000 */
[----:B------:R-:W-:Y:S02]  /*29e0*/  HFMA2 R40, -RZ, RZ, 0, 0 ;  /* 0x00000000ff287431 */ /* 0x000fe400000001ff */
[----:B------:R-:W-:Y:S01]  /*29f0*/  IMAD.MOV.U32 R10, RZ, RZ, RZ ;  /* 0x000000ffff0a7224 */ /* 0x000fe200078e00ff */
[----:B------:R-:W-:Y:S01]  /*2a00*/  MOV R26, RZ ;  /* 0x000000ff001a7202 */ /* 0x000fe20000000f00 */
[----:B------:R-:W-:Y:S01]  /*2a10*/  FADD.FTZ R42, RZ, R42 ;  /* 0x0000002aff2a7221 */ /* 0x000fe20000010000 */
[----:B------:R-:W0:Y:S01]  /*2a20*/  SHFL.BFLY PT, R29, R2, 0x2, 0x1f ;  /* 0x0c401f00021d7f89 */ /* 0x000e2200000e0000 */
[----:B------:R-:W-:Y:S01]  /*2a30*/  FADD.FTZ R38, RZ, R38 ;  /* 0x00000026ff267221 */ /* 0x000fe20000010000 */
[--C-:B------:R-:W-:Y:S01]  /*2a40*/  FADD.FTZ R30, RZ, R14.reuse ;  /* 0x0000000eff1e7221 */ /* 0x100fe20000010000 */
[----:B------:R-:W-:Y:S01]  /*2a50*/  FADD.FTZ R28, RZ, R14 ;  /* 0x0000000eff1c7221 */ /* 0x000fe20000010000 */
[----:B------:R-:W2:Y:S01]  /*2a60*/  SHFL.BFLY PT, R33, R42, 0x2, 0x1f ;  /* 0x0c401f002a217f89 */ /* 0x000ea200000e0000 */
[----:B------:R-:W-:Y:S01]  /*2a70*/  FADD.FTZ R10, RZ, R10 ;  /* 0x0000000aff0a7221 */ /* 0x000fe20000010000 */
[----:B------:R-:W-:Y:S01]  /*2a80*/  FADD.FTZ R43, RZ, R43 ;  /* 0x0000002bff2b7221 */ /* 0x000fe20000010000 */
[----:B------:R-:W-:Y:S01]  /*2a90*/  FADD.FTZ R40, RZ, R40 ;  /* 0x00000028ff287221 */ /* 0x000fe20000010000 */
[----:B------:R-:W3:Y:S01]  /*2aa0*/  SHFL.BFLY PT, R37, R38, 0x2, 0x1f ;  /* 0x0c401f0026257f89 */ /* 0x000ee200000e0000 */
[----:B------:R-:W-:Y:S01]  /*2ab0*/  FADD.FTZ R26, RZ, R26 ;  /* 0x0000001aff1a7221 */ /* 0x000fe20000010000 */
[----:B------:R-:W-:Y:S01]  /*2ac0*/  HFMA2 R4, -RZ, RZ, 0, 0 ;  /* 0x00000000ff047431 */ /* 0x000fe200000001ff */
[----:B------:R-:W-:Y:S01]  /*2ad0*/  MOV R6, RZ ;  /* 0x000000ff00067202 */ /* 0x000fe20000000f00 */
[----:B------:R-:W4:Y:S01]  /*2ae0*/  SHFL.BFLY PT, R17, R10, 0x2, 0x1f ;  /* 0x0c401f000a117f89 */ /* 0x000f2200000e0000 */
[----:B------:R-:W-:Y:S01]  /*2af0*/  HFMA2 R8, -RZ, RZ, 0, 0 ;  /* 0x00000000ff087431 */ /* 0x000fe200000001ff */
[----:B------:R-:W-:Y:S01]  /*2b00*/  MOV R16, RZ ;  /* 0x000000ff00107202 */ /* 0x000fe20000000f00 */
[----:B------:R-:W-:Y:S01]  /*2b10*/  HFMA2 R24, -RZ, RZ, 0, 0 ;  /* 0x00000000ff187431 */ /* 0x000fe200000001ff */
[----:B-1----:R-:W1:Y:S01]  /*2b20*/  SHFL.BFLY PT, R3, R28, 0x2, 0x1f ;  /* 0x0c401f001c037f89 */ /* 0x002e6200000e0000 */
[----:B------:R-:W-:Y:S01]  /*2b30*/  FADD.FTZ R6, RZ, R6 ;  /* 0x00000006ff067221 */ /* 0x000fe20000010000 */
[----:B------:R-:W-:-:S02]  /*2b40*/  HFMA2 R18, -RZ, RZ, 0, 0 ;  /* 0x00000000ff127431 */ /* 0x000fc400000001ff */
[----:B------:R-:W-:Y:S01]  /*2b50*/  FADD.FTZ R16, RZ, R16 ;  /* 0x00000010ff107221 */ /* 0x000fe20000010000 */
[----:B------:R-:W5:Y:S01]  /*2b60*/  SHFL.BFLY PT, R35, R40, 0x2, 0x1f ;  /* 0x0c401f0028237f89 */ /* 0x000f6200000e0000 */
[----:B------:R-:W-:Y:S01]  /*2b70*/  FADD.FTZ R4, RZ, R4 ;  /* 0x00000004ff047221 */ /* 0x000fe20000010000 */
[----:B------:R-:W-:Y:S01]  /*2b80*/  MOV R20, RZ ;  /* 0x000000ff00147202 */ /* 0x000fe20000000f00 */
[----:B------:R-:W-:Y:S01]  /*2b90*/  FADD.FTZ R8, RZ, R8 ;  /* 0x00000008ff087221 */ /* 0x000fe20000010000 */
[----:B0-----:R-:W-:Y:S01]  /*2ba0*/  FADD.FTZ R2, R2, R29 ;  /* 0x0000001d02027221 */ /* 0x001fe20000010000 */
[----:B------:R-:W-:Y:S01]  /*2bb0*/  FADD.FTZ R29, RZ, R14 ;  /* 0x0000000eff1d7221 */ /* 0x000fe20000010000 */
[----:B------:R-:W0:Y:S01]  /*2bc0*/  SHFL.BFLY PT, R31, R26, 0x2, 0x1f ;  /* 0x0c401f001a1f7f89 */ /* 0x000e2200000e0000 */
[----:B------:R-:W-:Y:S01]  /*2bd0*/  FADD.FTZ R24, RZ, R24 ;  /* 0x00000018ff187221 */ /* 0x000fe20000010000 */
[----:B--2---:R-:W-:Y:S01]  /*2be0*/  FADD.FTZ R42, R42, R33 ;  /* 0x000000212a2a7221 */ /* 0x004fe20000010000 */
[----:B------:R-:W-:Y:S01]  /*2bf0*/  CS2R R32, SRZ ;  /* 0x0000000000207805 */ /* 0x000fe2000001ff00 */
[----:B------:R-:W2:Y:S01]  /*2c00*/  SHFL.BFLY PT, R14, R30, 0x2, 0x1f ;  /* 0x0c401f001e0e7f89 */ /* 0x000ea200000e0000 */
[----:B------:R-:W-:Y:S01]  /*2c10*/  FADD.FTZ R18, RZ, R18 ;  /* 0x00000012ff127221 */ /* 0x000fe20000010000 */
[----:B---3--:R-:W-:Y:S01]  /*2c20*/  FADD.FTZ R38, R38, R37 ;  /* 0x0000002526267221 */ /* 0x008fe20000010000 */
[----:B------:R-:W-:Y:S01]  /*2c30*/  CS2R R36, SRZ ;  /* 0x0000000000247805 */ /* 0x000fe2000001ff00 */
[----:B------:R-:W3:Y:S01]  /*2c40*/  SHFL.BFLY PT, R41, R42, 0x1, 0x1f ;  /* 0x0c201f002a297f89 */ /* 0x000ee200000e0000 */
[----:B------:R-:W-:Y:S01]  /*2c50*/  FADD.FTZ R33, RZ, R33 ;  /* 0x00000021ff217221 */ /* 0x000fe20000010000 */
[----:B----4-:R-:W-:Y:S01]  /*2c60*/  FADD.FTZ R10, R10, R17 ;  /* 0x000000110a0a7221 */ /* 0x010fe20000010000 */
[----:B------:R-:W-:Y:S01]  /*2c70*/  FADD.FTZ R32, RZ, R32 ;  /* 0x00000020ff207221 */ /* 0x000fe20000010000 */
[----:B------:R-:W4:Y:S01]  /*2c80*/  SHFL.BFLY PT, R7, R6, 0x2, 0x1f ;  /* 0x0c401f0006077f89 */ /* 0x000f2200000e0000 */
[----:B------:R-:W-:Y:S01]  /*2c90*/  FADD.FTZ R36, RZ, R36 ;  /* 0x00000024ff247221 */ /* 0x000fe20000010000 */
[----:B-1----:R-:W-:Y:S01]  /*2ca0*/  FADD.FTZ R28, R28, R3 ;  /* 0x000000031c1c7221 */ /* 0x002fe20000010000 */
[----:B------:R-:W-:Y:S01]  /*2cb0*/  FADD.FTZ R20, RZ, R20 ;  /* 0x00000014ff147221 */ /* 0x000fe20000010000 */
[----:B------:R-:W1:Y:S01]  /*2cc0*/  SHFL.BFLY PT, R5, R4, 0x2, 0x1f ;  /* 0x0c401f0004057f89 */ /* 0x000e6200000e0000 */
[----:B------:R-:W-:Y:S01]  /*2cd0*/  FADD.FTZ R37, RZ, R37 ;  /* 0x00000025ff257221 */ /* 0x000fe20000010000 */
[----:B-----5:R-:W-:Y:S01]  /*2ce0*/  FADD.FTZ R40, R40, R35 ;  /* 0x0000002328287221 */ /* 0x020fe20000010000 */
[----:B------:R-:W-:Y:S01]  /*2cf0*/  CS2R R34, SRZ ;  /* 0x0000000000227805 */ /* 0x000fe2000001ff00 */
[----:B------:R-:W5:Y:S01]  /*2d00*/  SHFL.BFLY PT, R17, R33, 0x2, 0x1f ;  /* 0x0c401f0021117f89 */ /* 0x000f6200000e0000 */
[----:B------:R-:W-:-:S03]  /*2d10*/  IMAD.MOV.U32 R22, RZ, RZ, RZ ;  /* 0x000000ffff167224 */ /* 0x000fc600078e00ff */
[----:B------:R-:W5:Y:S01]  /*2d20*/  SHFL.BFLY PT, R3, R36, 0x2, 0x1f ;  /* 0x0c401f0024037f89 */ /* 0x000f6200000e0000 */
[----:B0-----:R-:W-:Y:S01]  /*2d30*/  FADD.FTZ R26, R26, R31 ;  /* 0x0000001f1a1a7221 */ /* 0x001fe20000010000 */
[----:B------:R-:W-:Y:S02]  /*2d40*/  IMAD.MOV.U32 R31, RZ, RZ, RZ ;  /* 0x000000ffff1f7224 */ /* 0x000fe400078e00ff */
[----:B------:R-:W-:Y:S01]  /*2d50*/  FADD.FTZ R35, RZ, R35 ;  /* 0x00000023ff237221 */ /* 0x000fe20000010000 */
[----:B--2---:R-:W-:Y:S01]  /*2d60*/  FADD.FTZ R30, R30, R14 ;  /* 0x0000000e1e1e7221 */ /* 0x004fe20000010000 */
[----:B------:R-:W0:Y:S01]  /*2d70*/  SHFL.BFLY PT, R9, R8, 0x2, 0x1f ;  /* 0x0c401f0008097f89 */ /* 0x000e2200000e0000 */
[----:B------:R-:W-:Y:S01]  /*2d80*/  FADD.FTZ R31, RZ, R31 ;  /* 0x0000001fff1f7221 */ /* 0x000fe20000010000 */
[----:B------:R-:W-:Y:S01]  /*2d90*/  FADD.FTZ R34, RZ, R34 ;  /* 0x00000022ff227221 */ /* 0x000fe20000010000 */
[----:B---3--:R-:W-:Y:S01]  /*2da0*/  FADD.FTZ R41, R42, R41 ;  /* 0x000000292a297221 */ /* 0x008fe20000010000 */
[----:B------:R-:W2:Y:S01]  /*2db0*/  SHFL.BFLY PT, R14, R43, 0x2, 0x1f ;  /* 0x0c401f002b0e7f89 */ /* 0x000ea200000e0000 */
[----:B------:R-:W-:Y:S01]  /*2dc0*/  FADD.FTZ R22, RZ, R22 ;  /* 0x00000016ff167221 */ /* 0x000fe20000010000 */
[----:B----4-:R-:W-:-:S02]  /*2dd0*/  FADD.FTZ R6, R6, R7 ;  /* 0x0000000706067221 */ /* 0x010fc40000010000 */
[----:B------:R-:W3:Y:S01]  /*2de0*/  SHFL.BFLY PT, R19, R16, 0x2, 0x1f ;  /* 0x0c401f0010137f89 */ /* 0x000ee200000e0000 */
[----:B-1----:R-:W-:-:S03]  /*2df0*/  FADD.FTZ R4, R4, R5 ;  /* 0x0000000504047221 */ /* 0x002fc60000010000 */
[----:B------:R-:W1:Y:S01]  /*2e00*/  SHFL.BFLY PT, R7, R31, 0x2, 0x1f ;  /* 0x0c401f001f077f89 */ /* 0x000e6200000e0000 */
[----:B-----5:R-:W-:-:S03]  /*2e10*/  FADD.FTZ R33, R33, R17 ;  /* 0x0000001121217221 */ /* 0x020fc60000010000 */
[----:B------:R-:W4:Y:S01]  /*2e20*/  SHFL.BFLY PT, R5, R35, 0x2, 0x1f ;  /* 0x0c401f0023057f89 */ /* 0x000f2200000e0000 */
[----:B------:R-:W-:-:S03]  /*2e30*/  FADD.FTZ R36, R36, R3 ;  /* 0x0000000324247221 */ /* 0x000fc60000010000 */
[----:B------:R-:W5:Y:S04]  /*2e40*/  SHFL.BFLY PT, R17, R10, 0x1, 0x1f ;  /* 0x0c201f000a117f89 */ /* 0x000f6800000e0000 */
[----:B------:R-:W5:Y:S01]  /*2e50*/  SHFL.BFLY PT, R3, R2, 0x1, 0x1f ;  /* 0x0c201f0002037f89 */ /* 0x000f6200000e0000 */
[----:B0-----:R-:W-:Y:S01]  /*2e60*/  FADD.FTZ R8, R8, R9 ;  /* 0x0000000908087221 */ /* 0x001fe20000010000 */
[----:B--2---:R-:W-:Y:S01]  /*2e70*/  FADD.FTZ R43, R43, R14 ;  /* 0x0000000e2b2b7221 */ /* 0x004fe20000010000 */
[----:B------:R-:W-:Y:S01]  /*2e80*/  MOV R14, RZ ;  /* 0x000000ff000e7202 */ /* 0x000fe20000000f00 */
[----:B------:R-:W0:Y:S01]  /*2e90*/  SHFL.BFLY PT, R9, R32, 0x2, 0x1f ;  /* 0x0c401f0020097f89 */ /* 0x000e2200000e0000 */
[----:B---3--:R-:W-:-:S03]  /*2ea0*/  FADD.FTZ R16, R16, R19 ;  /* 0x0000001310107221 */ /* 0x008fc60000010000 */
[----:B------:R-:W-:Y:S01]  /*2eb0*/  FADD.FTZ R42, RZ, R14 ;  /* 0x0000000eff2a7221 */ /* 0x000fe20000010000 */
[----:B------:R-:W2:Y:S01]  /*2ec0*/  SHFL.BFLY PT, R44, R29, 0x2, 0x1f ;  /* 0x0c401f001d2c7f89 */ /* 0x000ea200000e0000 */
[----:B-1----:R-:W-:-:S03]  /*2ed0*/  FADD.FTZ R31, R31, R7 ;  /* 0x000000071f1f7221 */ /* 0x002fc60000010000 */
[----:B------:R-:W1:Y:S01]  /*2ee0*/  SHFL.BFLY PT, R14, R42, 0x2, 0x1f ;  /* 0x0c401f002a0e7f89 */ /* 0x000e6200000e0000 */
[----:B----4-:R-:W-:-:S03]  /*2ef0*/  FADD.FTZ R35, R35, R5 ;  /* 0x0000000523237221 */ /* 0x010fc60000010000 */
[----:B------:R-:W3:Y:S01]  /*2f00*/  SHFL.BFLY PT, R19, R34, 0x2, 0x1f ;  /* 0x0c401f0022137f89 */ /* 0x000ee200000e0000 */
[----:B-----5:R-:W-:-:S03]  /*2f10*/  FADD.FTZ R10, R10, R17 ;  /* 0x000000110a0a7221 */ /* 0x020fc60000010000 */
[----:B------:R-:W4:Y:S01]  /*2f20*/  SHFL.BFLY PT, R7, R6, 0x1, 0x1f ;  /* 0x0c201f0006077f89 */ /* 0x000f2200000e0000 */
[----:B------:R-:W-:-:S03]  /*2f30*/  FADD.FTZ R2, R2, R3 ;  /* 0x0000000302027221 */ /* 0x000fc60000010000 */
[----:B------:R-:W5:Y:S01]  /*2f40*/  SHFL.BFLY PT, R5, R4, 0x1, 0x1f ;  /* 0x0c201f0004057f89 */ /* 0x000f6200000e0000 */
[----:B0-----:R-:W-:-:S03]  /*2f50*/  FADD.FTZ R32, R32, R9 ;  /* 0x0000000920207221 */ /* 0x001fc60000010000 */
[----:B------:R-:W0:Y:S04]  /*2f60*/  SHFL.BFLY PT, R39, R40, 0x1, 0x1f ;  /* 0x0c201f0028277f89 */ /* 0x000e2800000e0000 */
[----:B------:R-:W0:Y:S01]  /*2f70*/  SHFL.BFLY PT, R3, R28, 0x1, 0x1f ;  /* 0x0c201f001c037f89 */ /* 0x000e2200000e0000 */
[----:B--2---:R-:W-:Y:S01]  /*2f80*/  FADD.FTZ R29, R29, R44 ;  /* 0x0000002c1d1d7221 */ /* 0x004fe20000010000 */
[----:B-1----:R-:W-:Y:S01]  /*2f90*/  FADD.FTZ R42, R42, R14 ;  /* 0x0000000e2a2a7221 */ /* 0x002fe20000010000 */
[----:B------:R-:W-:Y:S01]  /*2fa0*/  HFMA2 R14, -RZ, RZ, 0, 0 ;  /* 0x00000000ff0e7431 */ /* 0x000fe200000001ff */
[----:B------:R-:W1:Y:S01]  /*2fb0*/  SHFL.BFLY PT, R27, R24, 0x2, 0x1f ;  /* 0x0c401f00181b7f89 */ /* 0x000e6200000e0000 */
[----:B---3--:R-:W-:-:S03]  /*2fc0*/  FADD.FTZ R34, R34, R19 ;  /* 0x0000001322227221 */ /* 0x008fc60000010000 */
[----:B------:R-:W2:Y:S01]  /*2fd0*/  SHFL.BFLY PT, R21, R18, 0x2, 0x1f ;  /* 0x0c401f0012157f89 */ /* 0x000ea200000e0000 */
[----:B----4-:R-:W-:-:S03]  /*2fe0*/  FADD.FTZ R6, R6, R7 ;  /* 0x0000000706067221 */ /* 0x010fc60000010000 */
[----:B------:R-:W3:Y:S01]  /*2ff0*/  SHFL.BFLY PT, R23, R20, 0x2, 0x1f ;  /* 0x0c401f0014177f89 */ /* 0x000ee200000e0000 */
[----:B------:R-:W-:Y:S01]  /*3000*/  FADD.FTZ R17, RZ, R14 ;  /* 0x0000000eff117221 */ /* 0x000fe20000010000 */
[----:B-----5:R-:W-:Y:S02]  /*3010*/  FADD.FTZ R4, R4, R5 ;  /* 0x0000000504047221 */ /* 0x020fe40000010000 */
[----:B------:R-:W4:Y:S01]  /*3020*/  SHFL.BFLY PT, R44, R37, 0x2, 0x1f ;  /* 0x0c401f00252c7f89 */ /* 0x000f2200000e0000 */
[----:B0-----:R-:W-:-:S03]  /*3030*/  FADD.FTZ R39, R40, R39 ;  /* 0x0000002728277221 */ /* 0x001fc60000010000 */
[----:B------:R-:W0:Y:S01]  /*3040*/  SHFL.BFLY PT, R14, R17, 0x2, 0x1f ;  /* 0x0c401f00110e7f89 */ /* 0x000e2200000e0000 */
[----:B------:R-:W-:-:S03]  /*3050*/  FADD.FTZ R28, R28, R3 ;  /* 0x000000031c1c7221 */ /* 0x000fc60000010000 */
[----:B------:R-:W5:Y:S04]  /*3060*/  SHFL.BFLY PT, R0, R38, 0x1, 0x1f ;  /* 0x0c201f0026007f89 */ /* 0x000f6800000e0000 */
        /* <DEDUP_REMOVED lines=9> */
[----:B0-----:R-:W-:Y:S01]  /*3100*/  FADD.FTZ R3, R17, R14 ;  /* 0x0000000e11037221 */ /* 0x001fe20000010000 */
[----:B------:R-:W-:Y:S02]  /*3110*/  MOV R14, RZ ;  /* 0x000000ff000e7202 */ /* 0x000fe40000000f00 */
[----:B------:R-:W0:Y:S01]  /*3120*/  SHFL.BFLY PT, R25, R22, 0x2, 0x1f ;  /* 0x0c401f0016197f89 */ /* 0x000e2200000e0000 */
[----:B-----5:R-:W-:Y:S02]  /*3130*/  FADD.FTZ R0, R38, R0 ;  /* 0x0000000026007221 */ /* 0x020fe40000010000 */
[----:B------:R-:W-:Y:S01]  /*3140*/  FADD.FTZ R17, RZ, R14 ;  /* 0x0000000eff117221 */ /* 0x000fe20000010000 */
[----:B------:R-:W5:Y:S01]  /*3150*/  SHFL.BFLY PT, R27, R24, 0x1, 0x1f ;  /* 0x0c201f00181b7f89 */ /* 0x000f6200000e0000 */
[----:B------:R-:W-:Y:S01]  /*3160*/  FADD.FTZ R16, R16, R19 ;  /* 0x0000001310107221 */ /* 0x000fe20000010000 */
[----:B-1----:R-:W-:-:S02]  /*3170*/  FADD.FTZ R7, R32, R7 ;  /* 0x0000000720077221 */ /* 0x002fc40000010000 */
        /* <DEDUP_REMOVED lines=10> */
[----:B------:R-:W5:Y:S04]  /*3220*/  SHFL.BFLY PT, R30, R37, 0x1, 0x1f ;  /* 0x0c201f00251e7f89 */ /* 0x000f6800000e0000 */
[----:B------:R-:W5:Y:S01]  /*3230*/  SHFL.BFLY PT, R31, R42, 0x1, 0x1f ;  /* 0x0c201f002a1f7f89 */ /* 0x000f6200000e0000 */
[----:B-1----:R-:W-:-:S03]  /*3240*/  FADD.FTZ R18, R18, R21 ;  /* 0x0000001512127221 */ /* 0x002fc60000010000 */
[----:B------:R-:W1:Y:S01]  /*3250*/  SHFL.BFLY PT, R14, R3, 0x1, 0x1f ;  /* 0x0c201f00030e7f89 */ /* 0x000e6200000e0000 */
[----:B--2---:R-:W-:-:S03]  /*3260*/  FADD.FTZ R29, R29, R38 ;  /* 0x000000261d1d7221 */ /* 0x004fc60000010000 */
[----:B------:R-:W2:Y:S01]  /*3270*/  SHFL.BFLY PT, R25, R22, 0x1, 0x1f ;  /* 0x0c201f0016197f89 */ /* 0x000ea200000e0000 */
[----:B---3--:R-:W-:Y:S01]  /*3280*/  FADD.FTZ R19, R34, R19 ;  /* 0x0000001322137221 */ /* 0x008fe20000010000 */
[----:B----4-:R-:W-:Y:S02]  /*3290*/  FADD.FTZ R27, R17, R32 ;  /* 0x00000020111b7221 */ /* 0x010fe40000010000 */
[----:B------:R-:W3:Y:S01]  /*32a0*/  SHFL.BFLY PT, R45, R26, 0x1, 0x1f ;  /* 0x0c201f001a2d7f89 */ /* 0x000ee200000e0000 */
[----:B0-----:R-:W-:-:S03]  /*32b0*/  FADD.FTZ R20, R20, R23 ;  /* 0x0000001714147221 */ /* 0x001fc60000010000 */
[----:B------:R-:W0:Y:S01]  /*32c0*/  SHFL.BFLY PT, R44, R33, 0x1, 0x1f ;  /* 0x0c201f00212c7f89 */ /* 0x000e2200000e0000 */
[----:B-----5:R-:W-:-:S03]  /*32d0*/  FADD.FTZ R23, R37, R30 ;  /* 0x0000001e25177221 */ /* 0x020fc60000010000 */
[----:B------:R-:W4:Y:S01]  /*32e0*/  SHFL.BFLY PT, R38, R35, 0x1, 0x1f ;  /* 0x0c201f0023267f89 */ /* 0x000f2200000e0000 */
[----:B------:R-:W-:-:S03]  /*32f0*/  FADD.FTZ R30, R42, R31 ;  /* 0x0000001f2a1e7221 */ /* 0x000fc60000010000 */
[----:B------:R-:W5:Y:S01]  /*3300*/  SHFL.BFLY PT, R21, R36, 0x1, 0x1f ;  /* 0x0c201f0024157f89 */ /* 0x000f6200000e0000 */
[----:B-1----:R-:W-:-:S03]  /*3310*/  FADD.FTZ R31, R3, R14 ;  /* 0x0000000e031f7221 */ /* 0x002fc60000010000 */
[----:B------:R-:W1:Y:S01]  /*3320*/  SHFL.BFLY PT, R34, R43, 0x1, 0x1f ;  /* 0x0c201f002b227f89 */ /* 0x000e6200000e0000 */
[----:B--2---:R-:W-:-:S03]  /*3330*/  FADD.FTZ R22, R22, R25 ;  /* 0x0000001916167221 */ /* 0x004fc60000010000 */
[----:B------:R2:W2:Y:S01]  /*3340*/  SHFL.BFLY PT, R14, R27, 0x1, 0x1f ;  /* 0x0c201f001b0e7f89 */ /* 0x0004a200000e0000 */
[----:B---3--:R-:W-:Y:S01]  /*3350*/  FADD.FTZ R26, R26, R45 ;  /* 0x0000002d1a1a7221 */ /* 0x008fe20000010000 */
[----:B0-----:R-:W-:Y:S01]  /*3360*/  FADD.FTZ R5, R33, R44 ;  /* 0x0000002c21057221 */ /* 0x001fe20000010000 */
[----:B----4-:R-:W-:Y:S01]  /*3370*/  FADD.FTZ R38, R35, R38 ;  /* 0x0000002623267221 */ /* 0x010fe20000010000 */
[----:B-----5:R-:W-:Y:S01]  /*3380*/  FADD.FTZ R21, R36, R21 ;  /* 0x0000001524157221 */ /* 0x020fe20000010000 */
[----:B-1----:R-:W-:-:S07]  /*3390*/  FADD.FTZ R25, R43, R34 ;  /* 0x000000222b197221 */ /* 0x002fce0000010000 */
.L_x_6140:
[----:B------:R-:W0:Y:S01]  /*33a0*/  S2R R3, SR_TID.X ;  /* 0x0000000000037919 */ /* 0x000e220000002100 */
[----:B------:R-:W-:Y:S05]  /*33b0*/  WARPSYNC.ALL ;  /* 0x0000000000007948 */ /* 0x000fea0003800000 */
[----:B------:R-:W-:Y:S01]  /*33c0*/  BAR.SYNC.DEFER_BLOCKING 0x0 ;  /* 0x0000000000007b1d */ /* 0x000fe20000010000 */
[----:B--2---:R-:W-:-:S05]  /*33d0*/  FADD.FTZ R27, R27, R14 ;  /* 0x0000000e1b1b7221 */ /* 0x004fca0000010000 */
[----:B------:R-:W-:Y:S01]  /*33e0*/  BSSY.RECONVERGENT B0, `(.L_x_6041) ;  /* 0x000002f000007945 */ /* 0x000fe20003800200 */
[C---:B0-----:R-:W-:Y:S02]  /*33f0*/  LOP3.LUT P0, RZ, R3.reuse, 0x7, RZ, 0xc0, !PT ;  /* 0x0000000703ff7812 */ /* 0x041fe4000780c0ff */
[C---:B------:R-:W-:Y:S02]  /*3400*/  LOP3.LUT R11, R3.reuse, 0x3c0, RZ, 0xc0, !PT ;  /* 0x000003c0030b7812 */ /* 0x040fe400078ec0ff */
[----:B------:R-:W-:Y:S02]  /*3410*/  LOP3.LUT R12, R3, 0x3e0, RZ, 0xc0, !PT ;  /* 0x000003e0030c7812 */ /* 0x000fe400078ec0ff */
        /* <DEDUP_REMOVED lines=43> */
.L_x_6042:
[----:B------:R-:W-:Y:S05]  /*36d0*/  BSYNC.RECONVERGENT B0 ;  /* 0x0000000000007941 */ /* 0x000fea0003800200 */
.L_x_6041:
        /* <DEDUP_REMOVED lines=12> */
[----:B------:R-:W0:Y:S04]  /*37a0*/  LDS R13, [R11+0x20] ;  /* 0x000020000b0d7984 */ /* 0x000e280000000800 */
[----:B------:R-:W1:Y:S04]  /*37b0*/  LDS R12, [R11] ;  /* 0x000000000b0c7984 */ /* 0x000e680000000800 */
        /* <DEDUP_REMOVED lines=45> */
[----:B0-----:R-:W-:Y:S02]  /*3a90*/  FADD.FTZ R22, R22, R13 ;  /* 0x0000000d16167221 */ /* 0x001fe40000010000 */
[----:B------:R-:W0:Y:S01]  /*3aa0*/  LDS R13, [R11+0x110] ;  /* 0x000110000b0d7984 */ /* 0x000e220000000800 */
[----:B-1----:R-:W-:Y:S01]  /*3ab0*/  FADD.FTZ R23, R23, R12 ;  /* 0x0000000c17177221 */ /* 0x002fe20000010000 */
[----:B--2---:R-:W-:Y:S01]  /*3ac0*/  FADD.FTZ R25, R25, R14 ;  /* 0x0000000e19197221 */ /* 0x004fe20000010000 */
[----:B0-----:R-:W-:-:S02]  /*3ad0*/  FADD.FTZ R40, R40, R13 ;  /* 0x0000000d28287221 */ /* 0x001fc40000010000 */
[----:B------:R-:W0:Y:S02]  /*3ae0*/  LDS R13, [R11+0x150] ;  /* 0x000150000b0d7984 */ /* 0x000e240000000800 */
[----:B0-----:R-:W-:Y:S02]  /*3af0*/  FADD.FTZ R38, R38, R13 ;  /* 0x0000000d26267221 */ /* 0x001fe40000010000 */
[----:B------:R-:W0:Y:S02]  /*3b00*/  LDS R13, [R11+0x190] ;  /* 0x000190000b0d7984 */ /* 0x000e240000000800 */
[----:B0-----:R-:W-:-:S07]  /*3b10*/  FADD.FTZ R30, R30, R13 ;  /* 0x0000000d1e1e7221 */ /* 0x001fce0000010000 */
.L_x_6044:
[----:B------:R-:W-:Y:S05]  /*3b20*/  BSYNC.RECONVERGENT B0 ;  /* 0x0000000000007941 */ /* 0x000fea0003800200 */
.L_x_6043:
        /* <DEDUP_REMOVED lines=40> */
.L_x_6046:
[----:B------:R-:W-:Y:S05]  /*3db0*/  BSYNC.RECONVERGENT B0 ;  /* 0x0000000000007941 */ /* 0x000fea0003800200 */
.L_x_6045:
[----:B------:R-:W-:Y:S06]  /*3dc0*/  BAR.SYNC.DEFER_BLOCKING 0x0 ;  /* 0x0000000000007b1d */ /* 0x000fec0000010000 */
[----:B------:R-:W-:Y:S04]  /*3dd0*/  BSSY.RECONVERGENT B0, `(.L_x_6047) ;  /* 0x0000043000007945 */ /* 0x000fe80003800200 */
[----:B------:R-:W-:Y:S05]  /*3de0*/  @P2 BRA `(.L_x_6048) ;  /* 0x0000000400042947 */ /* 0x000fea0003800000 */
[----:B------:R-:W2:Y:S01]  /*3df0*/  S2UR UR5, SR_CgaCtaId ;  /* 0x00000000000579c3 */ /* 0x000ea20000008800 */
[----:B------:R-:W-:Y:S01]  /*3e00*/  LOP3.LUT R12, R3, 0x1f, RZ, 0xc0, !PT ;  /* 0x0000001f030c7812 */ /* 0x000fe200078ec0ff */
[----:B------:R-:W-:Y:S01]  /*3e10*/  UMOV UR4, 0x400 ;  /* 0x0000040000047882 */ /* 0x000fe20000000000 */
[----:B01----:R-:W-:Y:S01]  /*3e20*/  SHF.R.U32.HI R11, RZ, 0x5, R3 ;  /* 0x00000005ff0b7819 */ /* 0x003fe20000011603 */
[----:B------:R-:W-:Y:S01]  /*3e30*/  UIADD3 UR4, UPT, UPT, UR4, 0x20, URZ ;  /* 0x0000002004047890 */ /* 0x000fe2000fffe0ff */
[----:B------:R-:W-:-:S05]  /*3e40*/  SHF.R.U32.HI R12, RZ, 0x3, R12 ;  /* 0x00000003ff0c7819 */ /* 0x000fca000001160c */
[----:B------:R-:W-:Y:S01]  /*3e50*/  IMAD R11, R11, 0x70, R12 ;  /* 0x000000700b0b7824 */ /* 0x000fe200078e020c */
[----:B--2---:R-:W-:-:S06]  /*3e60*/  ULEA UR4, UR5, UR4, 0x18 ;  /* 0x0000000405047291 */ /* 0x004fcc000f8ec0ff */
        /* <DEDUP_REMOVED lines=57> */
.L_x_6048:
[----:B------:R-:W-:Y:S05]  /*4200*/  BSYNC.RECONVERGENT B0 ;  /* 0x0000000000007941 */ /* 0x000fea0003800200 */
.L_x_6047:
        /* <DEDUP_REMOVED lines=8> */
[----:B01----:R-:W2:Y:S08]  /*4290*/  LDC R11, c[0x0][0x370] ;  /* 0x0000dc00ff0b7b82 */ /* 0x003eb00000000800 */
[----:B------:R-:W0:Y:S01]  /*42a0*/  S2UR UR4, SR_CTAID.Z ;  /* 0x00000000000479c3 */ /* 0x000e220000002700 */
[----:B--2---:R-:W-:-:S04]  /*42b0*/  IMAD R11, R11, UR8, R12 ;  /* 0x000000080b0b7c24 */ /* 0x004fc8000f8e020c */
[----:B---3--:R-:W-:Y:S01]  /*42c0*/  IMAD R11, R11, UR5, RZ ;  /* 0x000000050b0b7c24 */ /* 0x008fe2000f8e02ff */
[----:B0-----:R-:W-:-:S03]  /*42d0*/  UIMAD UR4, UR4, 0x70, URZ ;  /* 0x00000070040478a4 */ /* 0x001fc6000f8e02ff */
        /* <DEDUP_REMOVED lines=34> */
.L_x_6013:
        /* <DEDUP_REMOVED lines=8> */
[----:B0-----:R-:W-:Y:S01]  /*4580*/  IMAD.U32 R4, RZ, RZ, UR4 ;  /* 0x00000004ff047e24 */ /* 0x001fe2000f8e00ff */
[----:B------:R-:W-:Y:S02]  /*4590*/  MOV R5, UR5 ;  /* 0x0000000500057c02 */ /* 0x000fe40008000f00 */
[----:B---3--:R-:W-:-:S02]  /*45a0*/  MOV R6, UR6 ;  /* 0x0000000600067c02 */ /* 0x008fc40008000f00 */
[----:B------:R-:W-:Y:S01]  /*45b0*/  MOV R7, UR7 ;  /* 0x0000000700077c02 */ /* 0x000fe20008000f00 */
[----:B----4-:R-:W-:Y:S01]  /*45c0*/  IMAD.U32 R10, RZ, RZ, UR8 ;  /* 0x00000008ff0a7e24 */ /* 0x010fe2000f8e00ff */
[----:B-1----:R-:W-:-:S07]  /*45d0*/  MOV R11, UR9 ;  /* 0x00000009000b7c02 */ /* 0x002fce0008000f00 */
[----:B------:R-:W-:-:S07]  /*45e0*/  LEPC R20, `(.L_x_6049) ;  /* 0x000000001014794e */ /* 0x000fce0000000000 */
[----:B--2---:R-:W-:Y:S05]  /*45f0*/  CALL.ABS.NOINC R2 ;  /* 0x0000000002007343 */ /* 0x004fea0003c00000 */
.L_x_6049:
[----:B------:R-:W-:Y:S05]  /*4600*/  EXIT ;  /* 0x000000000000794d */ /* 0x000fea0003800000 */
.L_x_6015:
[----:B------:R-:W-:Y:S01]  /*4610*/  HFMA2 R12, -RZ, RZ, 0, 9.5367431640625e-07 ;  /* 0x00000010ff0c7431 */ /* 0x000fe200000001ff */
[----:B------:R-:W-:Y:S02]  /*4620*/  MOV R11, 0x1f ;  /* 0x0000001f000b7802 */ /* 0x000fe40000000f00 */
[----:B------:R-:W-:-:S07]  /*4630*/  MOV R15, 0xffffffff ;  /* 0xffffffff000f7802 */ /* 0x000fce0000000f00 */
[----:B------:R-:W-:Y:S05]  /*4640*/  WARPSYNC.COLLECTIVE R15, `(.L_x_6050) ;  /* 0x000000000f087348 */ /* 0x000fea0003c00000 */
[----:B------:R0:W1:Y:S02]  /*4650*/  SHFL.BFLY P6, R14, R13, R12, R11 ;  /* 0x0c00000c0d0e7389 */ /* 0x00006400000c000b */
[----:B01----:R-:W-:Y:S05]  /*4660*/  ENDCOLLECTIVE ;  /* 0x000000000000791b */ /* 0x003fea0003800000 */
.L_x_6050:
[----:B------:R-:W-:Y:S01]  /*4670*/  HFMA2 R12, -RZ, RZ, 0, 4.76837158203125e-07 ;  /* 0x00000008ff0c7431 */ /* 0x000fe200000001ff */
[----:B------:R-:W-:-:S05]  /*4680*/  FMNMX.FTZ R0, R14, -3.40282346638528859812e+38, !PT ;  /* 0xff7fffff0e007809 */ /* 0x000fca0007810000 */
[----:B------:R-:W-:-:S07]  /*4690*/  IMAD.MOV.U32 R13, RZ, RZ, R0 ;  /* 0x000000ffff0d7224 */ /* 0x000fce00078e0000 */
[----:B------:R-:W-:Y:S05]  /*46a0*/  WARPSYNC.COLLECTIVE R15, `(.L_x_6051) ;  /* 0x000000000f087348 */ /* 0x000fea0003c00000 */
[----:B------:R0:W1:Y:S02]  /*46b0*/  SHFL.BFLY P6, R14, R13, R12, R11 ;  /* 0x0c00000c0d0e7389 */ /* 0x00006400000c000b */
[----:B01----:R-:W-:Y:S05]  /*46c0*/  ENDCOLLECTIVE ;  /* 0x000000000000791b */ /* 0x003fea0003800000 */
.L_x_6051:
[----:B------:R-:W-:Y:S01]  /*46d0*/  HFMA2 R12, -RZ, RZ, 0, 2.384185791015625e-07 ;  /* 0x00000004ff0c7431 */ /* 0x000fe200000001ff */
[----:B------:R-:W-:-:S04]  /*46e0*/  FMNMX.FTZ R2, R0, R14, !PT ;  /* 0x0000000e00027209 */ /* 0x000fc80007810000 */
[----:B------:R-:W-:-:S07]  /*46f0*/  MOV R13, R2 ;  /* 0x00000002000d7202 */ /* 0x000fce0000000f00 */
[----:B------:R-:W-:Y:S05]  /*4700*/  WARPSYNC.COLLECTIVE R15, `(.L_x_6052) ;  /* 0x000000000f087348 */ /* 0x000fea0003c00000 */
[----:B------:R0:W1:Y:S02]  /*4710*/  SHFL.BFLY P6, R14, R13, R12, R11 ;  /* 0x0c00000c0d0e7389 */ /* 0x00006400000c000b */
[----:B01----:R-:W-:Y:S05]  /*4720*/  ENDCOLLECTIVE ;  /* 0x000000000000791b */ /* 0x003fea0003800000 */
.L_x_6052:
[----:B------:R-:W-:Y:S02]  /*4730*/  MOV R12, 0x2 ;  /* 0x00000002000c7802 */ /* 0x000fe40000000f00 */
[----:B------:R-:W-:-:S05]  /*4740*/  FMNMX.FTZ R3, R2, R14, !PT ;  /* 0x0000000e02037209 */ /* 0x000fca0007810000 */
[----:B------:R-:W-:-:S07]  /*4750*/  IMAD.MOV.U32 R13, RZ, RZ, R3 ;  /* 0x000000ffff0d7224 */ /* 0x000fce00078e0003 */
[----:B------:R-:W-:Y:S05]  /*4760*/  WARPSYNC.COLLECTIVE R15, `(.L_x_6053) ;  /* 0x000000000f087348 */ /* 0x000fea0003c00000 */
[----:B------:R0:W1:Y:S02]  /*4770*/  SHFL.BFLY P6, R14, R13, R12, R11 ;  /* 0x0c00000c0d0e7389 */ /* 0x00006400000c000b */
[----:B01----:R-:W-:Y:S05]  /*4780*/  ENDCOLLECTIVE ;  /* 0x000000000000791b */ /* 0x003fea0003800000 */
.L_x_6053:
[----:B------:R-:W-:Y:S01]  /*4790*/  HFMA2 R12, -RZ, RZ, 0, 5.9604644775390625e-08 ;  /* 0x00000001ff0c7431 */ /* 0x000fe200000001ff */
[----:B------:R-:W-:-:S04]  /*47a0*/  FMNMX.FTZ R4, R3, R14, !PT ;  /* 0x0000000e03047209 */ /* 0x000fc80007810000 */
[----:B------:R-:W-:-:S07]  /*47b0*/  MOV R13, R4 ;  /* 0x00000004000d7202 */ /* 0x000fce0000000f00 */
[----:B------:R-:W-:Y:S05]  /*47c0*/  WARPSYNC.COLLECTIVE R15, `(.L_x_6054) ;  /* 0x000000000f087348 */ /* 0x000fea0003c00000 */
[----:B------:R0:W1:Y:S02]  /*47d0*/  SHFL.BFLY P6, R14, R13, R12, R11 ;  /* 0x0c00000c0d0e7389 */ /* 0x00006400000c000b */
[----:B01----:R-:W-:Y:S05]  /*47e0*/  ENDCOLLECTIVE ;  /* 0x000000000000791b */ /* 0x003fea0003800000 */
.L_x_6054:
[----:B------:R-:W-:Y:S05]  /*47f0*/  BRA `(.L_x_6055) ;  /* 0xffffffc000c87947 */ /* 0x000fea000383ffff */
.L_x_6040:
[----:B01----:R-:W-:Y:S02]  /*4800*/  HFMA2 R11, -RZ, RZ, 0, 1.847743988037109375e-06 ;  /* 0x0000001fff0b7431 */ /* 0x003fe400000001ff */
[----:B------:R-:W-:Y:S01]  /*4810*/  IMAD.MOV.U32 R13, RZ, RZ, RZ ;  /* 0x000000ffff0d7224 */ /* 0x000fe200078e00ff */
[----:B------:R-:W-:Y:S02]  /*4820*/  MOV R12, 0x4 ;  /* 0x00000004000c7802 */ /* 0x000fe40000000f00 */
[----:B------:R-:W-:-:S07]  /*4830*/  MOV R15, 0xffffffff ;  /* 0xffffffff000f7802 */ /* 0x000fce0000000f00 */
[----:B------:R-:W-:Y:S05]  /*4840*/  WARPSYNC.COLLECTIVE R15, `(.L_x_6056) ;  /* 0x000000000f087348 */ /* 0x000fea0003c00000 */
[----:B------:R0:W1:Y:S02]  /*4850*/  SHFL.BFLY P6, R14, R13, R12, R11 ;  /* 0x0c00000c0d0e7389 */ /* 0x00006400000c000b */
[----:B01----:R-:W-:Y:S05]  /*4860*/  ENDCOLLECTIVE ;  /* 0x000000000000791b */ /* 0x003fea0003800000 */
.L_x_6056:
[----:B------:R-:W-:Y:S02]  /*4870*/  HFMA2 R12, -RZ, RZ, 0, 1.1920928955078125e-07 ;  /* 0x00000002ff0c7431 */ /* 0x000fe400000001ff */
[----:B------:R-:W-:-:S04]  /*4880*/  IMAD.MOV.U32 R42, RZ, RZ, R14 ;  /* 0x000000ffff2a7224 */ /* 0x000fc800078e000e */
[----:B------:R-:W-:-:S05]  /*4890*/  FADD.FTZ R42, RZ, R42 ;  /* 0x0000002aff2a7221 */ /* 0x000fca0000010000 */
[----:B------:R-:W-:-:S07]  /*48a0*/  MOV R13, R42 ;  /* 0x0000002a000d7202 */ /* 0x000fce0000000f00 */
[----:B------:R-:W-:Y:S05]  /*48b0*/  WARPSYNC.COLLECTIVE R15, `(.L_x_6057) ;  /* 0x000000000f087348 */ /* 0x000fea0003c00000 */
[----:B------:R0:W1:Y:S02]  /*48c0*/  SHFL.BFLY P6, R14, R13, R12, R11 ;  /* 0x0c00000c0d0e7389 */ /* 0x00006400000c000b */
[----:B01----:R-:W-:Y:S05]  /*48d0*/  ENDCOLLECTIVE ;  /* 0x000000000000791b */ /* 0x003fea0003800000 */
.L_x_6057:
[----:B------:R-:W-:Y:S01]  /*48e0*/  HFMA2 R12, -RZ, RZ, 0, 5.9604644775390625e-08 ;  /* 0x00000001ff0c7431 */ /* 0x000fe200000001ff */
[----:B------:R-:W-:-:S05]  /*48f0*/  MOV R33, R14 ;  /* 0x0000000e00217202 */ /* 0x000fca0000000f00 */
[----:B------:R-:W-:-:S04]  /*4900*/  FADD.FTZ R42, R42, R33 ;  /* 0x000000212a2a7221 */ /* 0x000fc80000010000 */
[----:B------:R-:W-:-:S07]  /*4910*/  IMAD.MOV.U32 R13, RZ, RZ, R42 ;  /* 0x000000ffff0d7224 */ /* 0x000fce00078e002a */
[----:B------:R-:W-:Y:S05]  /*4920*/  WARPSYNC.COLLECTIVE R15, `(.L_x_6058) ;  /* 0x000000000f087348 */ /* 0x000fea0003c00000 */
[----:B------:R0:W1:Y:S02]  /*4930*/  SHFL.BFLY P6, R14, R13, R12, R11 ;  /* 0x0c00000c0d0e7389 */ /* 0x00006400000c000b */
[----:B01----:R-:W-:Y:S05]  /*4940*/  ENDCOLLECTIVE ;  /* 0x000000000000791b */ /* 0x003fea0003800000 */
.L_x_6058:
[----:B------:R-:W-:Y:S02]  /*4950*/  HFMA2 R13, -RZ, RZ, 0, 0 ;  /* 0x00000000ff0d7431 */ /* 0x000fe400000001ff */
[----:B------:R-:W-:Y:S01]  /*4960*/  IMAD.MOV.U32 R12, RZ, RZ, 0x4 ;  /* 0x00000004ff0c7424 */ /* 0x000fe200078e00ff */
[----:B------:R-:W-:-:S07]  /*4970*/  MOV R41, R14 ;  /* 0x0000000e00297202 */ /* 0x000fce0000000f00 */
[----:B------:R-:W-:Y:S05]  /*4980*/  WARPSYNC.COLLECTIVE R15, `(.L_x_6059) ;  /* 0x000000000f087348 */ /* 0x000fea0003c00000 */
[----:B------:R0:W1:Y:S02]  /*4990*/  SHFL.BFLY P6, R14, R13, R12, R11 ;  /* 0x0c00000c0d0e7389 */ /* 0x00006400000c000b */
[----:B01----:R-:W-:Y:S05]  /*49a0*/  ENDCOLLECTIVE ;  /* 0x000000000000791b */ /* 0x003fea0003800000 */
.L_x_6059:
        /* <DEDUP_REMOVED lines=8> */
.L_x_6060:
[----:B------:R-:W-:Y:S02]  /*4a30*/  HFMA2 R12, -RZ, RZ, 0, 5.9604644775390625e-08 ;  /* 0x00000001ff0c7431 */ /* 0x000fe400000001ff */
[----:B------:R-:W-:-:S04]  /*4a40*/  IMAD.MOV.U32 R35, RZ, RZ, R14 ;  /* 0x000000ffff237224 */ /* 0x000fc800078e000e */
[----:B------:R-:W-:-:S05]  /*4a50*/  FADD.FTZ R40, R40, R35 ;  /* 0x0000002328287221 */ /* 0x000fca0000010000 */
[----:B------:R-:W-:-:S07]  /*4a60*/  MOV R13, R40 ;  /* 0x00000028000d7202 */ /* 0x000fce0000000f00 */
[----:B------:R-:W-:Y:S05]  /*4a70*/  WARPSYNC.COLLECTIVE R15, `(.L_x_6061) ;  /* 0x000000000f087348 */ /* 0x000fea0003c00000 */
[----:B------:R0:W1:Y:S02]  /*4a80*/  SHFL.BFLY P6, R14, R13, R12, R11 ;  /* 0x0c00000c0d0e7389 */ /* 0x00006400000c000b */
[----:B01----:R-:W-:Y:S05]  /*4a90*/  ENDCOLLECTIVE ;  /* 0x000000000000791b */ /* 0x003fea0003800000 */
.L_x_6061:
[----:B------:R-:W-:Y:S02]  /*4aa0*/  HFMA2 R12, -RZ, RZ, 0, 2.384185791015625e-07 ;  /* 0x00000004ff0c7431 */ /* 0x000fe400000001ff */
[----:B------:R-:W-:Y:S01]  /*4ab0*/  IMAD.MOV.U32 R13, RZ, RZ, RZ ;  /* 0x000000ffff0d7224 */ /* 0x000fe200078e00ff */
[----:B------:R-:W-:-:S07]  /*4ac0*/  MOV R39, R14 ;  /* 0x0000000e00277202 */ /* 0x000fce0000000f00 */
[----:B------:R-:W-:Y:S05]  /*4ad0*/  WARPSYNC.COLLECTIVE R15, `(.L_x_6062) ;  /* 0x000000000f087348 */ /* 0x000fea0003c00000 */
[----:B------:R0:W1:Y:S02]  /*4ae0*/  SHFL.BFLY P6, R14, R13, R12, R11 ;  /* 0x0c00000c0d0e7389 */ /* 0x00006400000c000b */
[----:B01----:R-:W-:Y:S05]  /*4af0*/  ENDCOLLECTIVE ;  /* 0x000000000000791b */ /* 0x003fea0003800000 */
.L_x_6062:
        /* <DEDUP_REMOVED lines=8> */
.L_x_6063:
[----:B------:R-:W-:Y:S01]  /*4b80*/  HFMA2 R12, -RZ, RZ, 0, 5.9604644775390625e-08 ;  /* 0x00000001ff0c7431 */ /* 0x000fe200000001ff */
[----:B------:R-:W-:-:S05]  /*4b90*/  MOV R37, R14 ;  /* 0x0000000e00257202 */ /* 0x000fca0000000f00 */
[----:B------:R-:W-:-:S05]  /*4ba0*/  FADD.FTZ R38, R38, R37 ;  /* 0x0000002526267221 */ /* 0x000fca0000010000 */
[----:B------:R-:W-:-:S07]  /*4bb0*/  MOV R13, R38 ;  /* 0x00000026000d7202 */ /* 0x000fce0000000f00 */
[----:B------:R-:W-:Y:S05]  /*4bc0*/  WARPSYNC.COLLECTIVE R15, `(.L_x_6064) ;  /* 0x000000000f087348 */ /* 0x000fea0003c00000 */
[----:B------:R0:W1:Y:S02]  /*4bd0*/  SHFL.BFLY P6, R14, R13, R12, R11 ;  /* 0x0c00000c0d0e7389 */ /* 0x00006400000c000b */
[----:B01----:R-:W-:Y:S05]  /*4be0*/  ENDCOLLECTIVE ;  /* 0x000000000000791b */ /* 0x003fea0003800000 */
.L_x_6064:
[----:B------:R-:W-:Y:S01]  /*4bf0*/  HFMA2 R12, -RZ, RZ, 0, 2.384185791015625e-07 ;  /* 0x00000004ff0c7431 */ /* 0x000fe200000001ff */
[----:B------:R-:W-:Y:S01]  /*4c00*/  MOV R13, RZ ;  /* 0x000000ff000d7202 */ /* 0x000fe20000000f00 */
[----:B------:R-:W-:-:S07]  /*4c10*/  IMAD.MOV.U32 R0, RZ, RZ, R14 ;  /* 0x000000ffff007224 */ /* 0x000fce00078e000e */
[----:B------:R-:W-:Y:S05]  /*4c20*/  WARPSYNC.COLLECTIVE R15, `(.L_x_6065) ;  /* 0x000000000f087348 */ /* 0x000fea0003c00000 */
[----:B------:R0:W1:Y:S02]  /*4c30*/  SHFL.BFLY P6, R14, R13, R12, R11 ;  /* 0x0c00000c0d0e7389 */ /* 0x00006400000c000b */
[----:B01----:R-:W-:Y:S05]  /*4c40*/  ENDCOLLECTIVE ;  /* 0x000000000000791b */ /* 0x003fea0003800000 */
.L_x_6065:
        /* <DEDUP_REMOVED lines=8> */
.L_x_6066:
[----:B------:R-:W-:Y:S01]  /*4cd0*/  HFMA2 R12, -RZ, RZ, 0, 5.9604644775390625e-08 ;  /* 0x00000001ff0c7431 */ /* 0x000fe200000001ff */
[----:B------:R-:W-:-:S05]  /*4ce0*/  MOV R29, R14 ;  /* 0x0000000e001d7202 */ /* 0x000fca0000000f00 */
[----:B------:R-:W-:-:S05]  /*4cf0*/  FADD.FTZ R2, R2, R29 ;  /* 0x0000001d02027221 */ /* 0x000fca0000010000 */
[----:B------:R-:W-:-:S07]  /*4d00*/  MOV R13, R2 ;  /* 0x00000002000d7202 */ /* 0x000fce0000000f00 */
[----:B------:R-:W-:Y:S05]  /*4d10*/  WARPSYNC.COLLECTIVE R15, `(.L_x_6067) ;  /* 0x000000000f087348 */ /* 0x000fea0003c00000 */
[----:B------:R0:W1:Y:S02]  /*4d20*/  SHFL.BFLY P6, R14, R13, R12, R11 ;  /* 0x0c00000c0d0e7389 */ /* 0x00006400000c000b */
[----:B01----:R-:W-:Y:S05]  /*4d30*/  ENDCOLLECTIVE ;  /* 0x000000000000791b */ /* 0x003fea0003800000 */
.L_x_6067:
[----:B------:R-:W-:Y:S01]  /*4d40*/  HFMA2 R12, -RZ, RZ, 0, 2.384185791015625e-07 ;  /* 0x00000004ff0c7431 */ /* 0x000fe200000001ff */
[----:B------:R-:W-:Y:S01]  /*4d50*/  MOV R13, RZ ;  /* 0x000000ff000d7202 */ /* 0x000fe20000000f00 */
[----:B------:R-:W-:-:S07]  /*4d60*/  IMAD.MOV.U32 R3, RZ, RZ, R14 ;  /* 0x000000ffff037224 */ /* 0x000fce00078e000e */
[----:B------:R-:W-:Y:S05]  /*4d70*/  WARPSYNC.COLLECTIVE R15, `(.L_x_6068) ;  /* 0x000000000f087348 */ /* 0x000fea0003c00000 */
[----:B------:R0:W1:Y:S02]  /*4d80*/  SHFL.BFLY P6, R14, R13, R12, R11 ;  /* 0x0c00000c0d0e7389 */ /* 0x00006400000c000b */
[----:B01----:R-:W-:Y:S05]  /*4d90*/  ENDCOLLECTIVE ;  /* 0x000000000000791b */ /* 0x003fea0003800000 */
.L_x_6068:
        /* <DEDUP_REMOVED lines=8> */
.L_x_6069:
[----:B------:R-:W-:Y:S01]  /*4e20*/  HFMA2 R12, -RZ, RZ, 0, 5.9604644775390625e-08 ;  /* 0x00000001ff0c7431 */ /* 0x000fe200000001ff */
[----:B------:R-:W-:-:S05]  /*4e30*/  MOV R5, R14 ;  /* 0x0000000e00057202 */ /* 0x000fca0000000f00 */
[----:B------:R-:W-:-:S05]  /*4e40*/  FADD.FTZ R4, R4, R5 ;  /* 0x0000000504047221 */ /* 0x000fca0000010000 */
[----:B------:R-:W-:-:S07]  /*4e50*/  MOV R13, R4 ;  /* 0x00000004000d7202 */ /* 0x000fce0000000f00 */
[----:B------:R-:W-:Y:S05]  /*4e60*/  WARPSYNC.COLLECTIVE R15, `(.L_x_6070) ;  /* 0x000000000f087348 */ /* 0x000fea0003c00000 */
[----:B------:R0:W1:Y:S02]  /*4e70*/  SHFL.BFLY P6, R14, R13, R12, R11 ;  /* 0x0c00000c0d0e7389 */ /* 0x00006400000c000b */
[----:B01----:R-:W-:Y:S05]  /*4e80*/  ENDCOLLECTIVE ;  /* 0x000000000000791b */ /* 0x003fea0003800000 */
.L_x_6070:
[----:B------:R-:W-:Y:S02]  /*4e90*/  HFMA2 R12, -RZ, RZ, 0, 2.384185791015625e-07 ;  /* 0x00000004ff0c7431 */ /* 0x000fe400000001ff */
[----:B------:R-:W-:Y:S01]  /*4ea0*/  IMAD.MOV.U32 R13, RZ, RZ, RZ ;  /* 0x000000ffff0d7224 */ /* 0x000fe200078e00ff */
[----:B------:R-:W-:-:S07]  /*4eb0*/  MOV R5, R14 ;  /* 0x0000000e00057202 */ /* 0x000fce0000000f00 */
[----:B------:R-:W-:Y:S05]  /*4ec0*/  WARPSYNC.COLLECTIVE R15, `(.L_x_6071) ;  /* 0x000000000f087348 */ /* 0x000fea0003c00000 */
[----:B------:R0:W1:Y:S02]  /*4ed0*/  SHFL.BFLY P6, R14, R13, R12, R11 ;  /* 0x0c00000c0d0e7389 */ /* 0x00006400000c000b */
[----:B01----:R-:W-:Y:S05]  /*4ee0*/  ENDCOLLECTIVE ;  /* 0x000000000000791b */ /* 0x003fea0003800000 */
.L_x_6071:
        /* <DEDUP_REMOVED lines=8> */
.L_x_6072:
[----:B------:R-:W-:Y:S02]  /*4f70*/  HFMA2 R12, -RZ, RZ, 0, 5.9604644775390625e-08 ;  /* 0x00000001ff0c7431 */ /* 0x000fe400000001ff */
[----:B------:R-:W-:-:S04]  /*4f80*/  IMAD.MOV.U32 R7, RZ, RZ, R14 ;  /* 0x000000ffff077224 */ /* 0x000fc800078e000e */
[----:B------:R-:W-:-:S05]  /*4f90*/  FADD.FTZ R6, R6, R7 ;  /* 0x0000000706067221 */ /* 0x000fca0000010000 */
[----:B------:R-:W-:-:S07]  /*4fa0*/  MOV R13, R6 ;  /* 0x00000006000d7202 */ /* 0x000fce0000000f00 */
[----:B------:R-:W-:Y:S05]  /*4fb0*/  WARPSYNC.COLLECTIVE R15, `(.L_x_6073) ;  /* 0x000000000f087348 */ /* 0x000fea0003c00000 */
[----:B------:R0:W1:Y:S02]  /*4fc0*/  SHFL.BFLY P6, R14, R13, R12, R11 ;  /* 0x0c00000c0d0e7389 */ /* 0x00006400000c000b */
[----:B01----:R-:W-:Y:S05]  /*4fd0*/  ENDCOLLECTIVE ;  /* 0x000000000000791b */ /* 0x003fea0003800000 */
.L_x_6073:
[----:B------:R-:W-:Y:S02]  /*4fe0*/  HFMA2 R13, -RZ, RZ, 0, 0 ;  /* 0x00000000ff0d7431 */ /* 0x000fe400000001ff */
[----:B------:R-:W-:Y:S01]  /*4ff0*/  IMAD.MOV.U32 R12, RZ, RZ, 0x4 ;  /* 0x00000004ff0c7424 */ /* 0x000fe200078e00ff */
[----:B------:R-:W-:-:S07]  /*5000*/  MOV R7, R14 ;  /* 0x0000000e00077202 */ /* 0x000fce0000000f00 */
[----:B------:R-:W-:Y:S05]  /*5010*/  WARPSYNC.COLLECTIVE R15, `(.L_x_6074) ;  /* 0x000000000f087348 */ /* 0x000fea0003c00000 */
[----:B------:R0:W1:Y:S02]  /*5020*/  SHFL.BFLY P6, R14, R13, R12, R11 ;  /* 0x0c00000c0d0e7389 */ /* 0x00006400000c000b */
[----:B01----:R-:W-:Y:S05]  /*5030*/  ENDCOLLECTIVE ;  /* 0x000000000000791b */ /* 0x003fea0003800000 */
.L_x_6074:
        /* <DEDUP_REMOVED lines=8> */
.L_x_6075:
[----:B------:R-:W-:Y:S01]  /*50c0*/  HFMA2 R12, -RZ, RZ, 0, 5.9604644775390625e-08 ;  /* 0x00000001ff0c7431 */ /* 0x000fe200000001ff */
[----:B------:R-:W-:-:S05]  /*50d0*/  MOV R9, R14 ;  /* 0x0000000e00097202 */ /* 0x000fca0000000f00 */
[----:B------:R-:W-:-:S04]  /*50e0*/  FADD.FTZ R8, R8, R9 ;  /* 0x0000000908087221 */ /* 0x000fc80000010000 */
[----:B------:R-:W-:-:S07]  /*50f0*/  IMAD.MOV.U32 R13, RZ, RZ, R8 ;  /* 0x000000ffff0d7224 */ /* 0x000fce00078e0008 */
[----:B------:R-:W-:Y:S05]  /*5100*/  WARPSYNC.COLLECTIVE R15, `(.L_x_6076) ;  /* 0x000000000f087348 */ /* 0x000fea0003c00000 */
[----:B------:R0:W1:Y:S02]  /*5110*/  SHFL.BFLY P6, R14, R13, R12, R11 ;  /* 0x0c00000c0d0e7389 */ /* 0x00006400000c000b */
[----:B01----:R-:W-:Y:S05]  /*5120*/  ENDCOLLECTIVE ;  /* 0x000000000000791b */ /* 0x003fea0003800000 */
.L_x_6076:
[----:B------:R-:W-:Y:S01]  /*5130*/  HFMA2 R13, -RZ, RZ, 0, 0 ;  /* 0x00000000ff0d7431 */ /* 0x000fe200000001ff */
[----:B------:R-:W-:Y:S02]  /*5140*/  MOV R12, 0x4 ;  /* 0x00000004000c7802 */ /* 0x000fe40000000f00 */
[----:B------:R-:W-:-:S07]  /*5150*/  MOV R9, R14 ;  /* 0x0000000e00097202 */ /* 0x000fce0000000f00 */
[----:B------:R-:W-:Y:S05]  /*5160*/  WARPSYNC.COLLECTIVE R15, `(.L_x_6077) ;  /* 0x000000000f087348 */ /* 0x000fea0003c00000 */
[----:B------:R0:W1:Y:S02]  /*5170*/  SHFL.BFLY P6, R14, R13, R12, R11 ;  /* 0x0c00000c0d0e7389 */ /* 0x00006400000c000b */
[----:B01----:R-:W-:Y:S05]  /*5180*/  ENDCOLLECTIVE ;  /* 0x000000000000791b */ /* 0x003fea0003800000 */
.L_x_6077:
        /* <DEDUP_REMOVED lines=8> */
.L_x_6078:
[----:B------:R-:W-:Y:S01]  /*5210*/  IMAD.MOV.U32 R12, RZ, RZ, 0x1 ;  /* 0x00000001ff0c7424 */ /* 0x000fe200078e00ff */
[----:B------:R-:W-:-:S05]  /*5220*/  MOV R17, R14 ;  /* 0x0000000e00117202 */ /* 0x000fca0000000f00 */
[----:B------:R-:W-:-:S05]  /*5230*/  FADD.FTZ R10, R10, R17 ;  /* 0x000000110a0a7221 */ /* 0x000fca0000010000 */
[----:B------:R-:W-:-:S07]  /*5240*/  MOV R13, R10 ;  /* 0x0000000a000d7202 */ /* 0x000fce0000000f00 */
[----:B------:R-:W-:Y:S05]  /*5250*/  WARPSYNC.COLLECTIVE R15, `(.L_x_6079) ;  /* 0x000000000f087348 */ /* 0x000fea0003c00000 */
[----:B------:R0:W1:Y:S02]  /*5260*/  SHFL.BFLY P6, R14, R13, R12, R11 ;  /* 0x0c00000c0d0e7389 */ /* 0x00006400000c000b */
[----:B01----:R-:W-:Y:S05]  /*5270*/  ENDCOLLECTIVE ;  /* 0x000000000000791b */ /* 0x003fea0003800000 */
.L_x_6079:
[----:B------:R-:W-:Y:S01]  /*5280*/  HFMA2 R13, -RZ, RZ, 0, 0 ;  /* 0x00000000ff0d7431 */ /* 0x000fe200000001ff */
[----:B------:R-:W-:Y:S02]  /*5290*/  MOV R12, 0x4 ;  /* 0x00000004000c7802 */ /* 0x000fe40000000f00 */
[----:B------:R-:W-:-:S07]  /*52a0*/  MOV R17, R14 ;  /* 0x0000000e00117202 */ /* 0x000fce0000000f00 */
[----:B------:R-:W-:Y:S05]  /*52b0*/  WARPSYNC.COLLECTIVE R15, `(.L_x_6080) ;  /* 0x000000000f087348 */ /* 0x000fea0003c00000 */
[----:B------:R0:W1:Y:S02]  /*52c0*/  SHFL.BFLY P6, R14, R13, R12, R11 ;  /* 0x0c00000c0d0e7389 */ /* 0x00006400000c000b */
[----:B01----:R-:W-:Y:S05]  /*52d0*/  ENDCOLLECTIVE ;  /* 0x000000000000791b */ /* 0x003fea0003800000 */
.L_x_6080:
        /* <DEDUP_REMOVED lines=8> */
.L_x_6081:
[----:B------:R-:W-:Y:S01]  /*5360*/  HFMA2 R12, -RZ, RZ, 0, 5.9604644775390625e-08 ;  /* 0x00000001ff0c7431 */ /* 0x000fe200000001ff */
[----:B------:R-:W-:-:S05]  /*5370*/  MOV R19, R14 ;  /* 0x0000000e00137202 */ /* 0x000fca0000000f00 */
[----:B------:R-:W-:-:S05]  /*5380*/  FADD.FTZ R16, R16, R19 ;  /* 0x0000001310107221 */ /* 0x000fca0000010000 */
[----:B------:R-:W-:-:S07]  /*5390*/  MOV R13, R16 ;  /* 0x00000010000d7202 */ /* 0x000fce0000000f00 */
[----:B------:R-:W-:Y:S05]  /*53a0*/  WARPSYNC.COLLECTIVE R15, `(.L_x_6082) ;  /* 0x000000000f087348 */ /* 0x000fea0003c00000 */
[----:B------:R0:W1:Y:S02]  /*53b0*/  SHFL.BFLY P6, R14, R13, R12, R11 ;  /* 0x0c00000c0d0e7389 */ /* 0x00006400000c000b */
[----:B01----:R-:W-:Y:S05]  /*53c0*/  ENDCOLLECTIVE ;  /* 0x000000000000791b */ /* 0x003fea0003800000 */
.L_x_6082:
[----:B------:R-:W-:Y:S01]  /*53d0*/  HFMA2 R12, -RZ, RZ, 0, 2.384185791015625e-07 ;  /* 0x00000004ff0c7431 */ /* 0x000fe200000001ff */
[----:B------:R-:W-:Y:S01]  /*53e0*/  MOV R13, RZ ;  /* 0x000000ff000d7202 */ /* 0x000fe20000000f00 */
[----:B------:R-:W-:-:S07]  /*53f0*/  IMAD.MOV.U32 R19, RZ, RZ, R14 ;  /* 0x000000ffff137224 */ /* 0x000fce00078e000e */
[----:B------:R-:W-:Y:S05]  /*5400*/  WARPSYNC.COLLECTIVE R15, `(.L_x_6083) ;  /* 0x000000000f087348 */ /* 0x000fea0003c00000 */
[----:B------:R0:W1:Y:S02]  /*5410*/  SHFL.BFLY P6, R14, R13, R12, R11 ;  /* 0x0c00000c0d0e7389 */ /* 0x00006400000c000b */
[----:B01----:R-:W-:Y:S05]  /*5420*/  ENDCOLLECTIVE ;  /* 0x000000000000791b */ /* 0x003fea0003800000 */
.L_x_6083:
        /* <DEDUP_REMOVED lines=8> */
.L_x_6084:
[----:B------:R-:W-:Y:S01]  /*54b0*/  HFMA2 R12, -RZ, RZ, 0, 5.9604644775390625e-08 ;  /* 0x00000001ff0c7431 */ /* 0x000fe200000001ff */
[----:B------:R-:W-:-:S05]  /*54c0*/  MOV R21, R14 ;  /* 0x0000000e00157202 */ /* 0x000fca0000000f00 */
[----:B------:R-:W-:-:S05]  /*54d0*/  FADD.FTZ R18, R18, R21 ;  /* 0x0000001512127221 */ /* 0x000fca0000010000 */
[----:B------:R-:W-:-:S07]  /*54e0*/  MOV R13, R18 ;  /* 0x00000012000d7202 */ /* 0x000fce0000000f00 */
[----:B------:R-:W-:Y:S05]  /*54f0*/  WARPSYNC.COLLECTIVE R15, `(.L_x_6085) ;  /* 0x000000000f087348 */ /* 0x000fea0003c00000 */
[----:B------:R0:W1:Y:S02]  /*5500*/  SHFL.BFLY P6, R14, R13, R12, R11 ;  /* 0x0c00000c0d0e7389 */ /* 0x00006400000c000b */
[----:B01----:R-:W-:Y:S05]  /*5510*/  ENDCOLLECTIVE ;  /* 0x000000000000791b */ /* 0x003fea0003800000 */
.L_x_6085:
[----:B------:R-:W-:Y:S02]  /*5520*/  HFMA2 R12, -RZ, RZ, 0, 2.384185791015625e-07 ;  /* 0x00000004ff0c7431 */ /* 0x000fe400000001ff */
[----:B------:R-:W-:Y:S01]  /*5530*/  IMAD.MOV.U32 R13, RZ, RZ, RZ ;  /* 0x000000ffff0d7224 */ /* 0x000fe200078e00ff */
[----:B------:R-:W-:-:S07]  /*5540*/  MOV R21, R14 ;  /* 0x0000000e00157202 */ /* 0x000fce0000000f00 */
[----:B------:R-:W-:Y:S05]  /*5550*/  WARPSYNC.COLLECTIVE R15, `(.L_x_6086) ;  /* 0x000000000f087348 */ /* 0x000fea0003c00000 */
[----:B------:R0:W1:Y:S02]  /*5560*/  SHFL.BFLY P6, R14, R13, R12, R11 ;  /* 0x0c00000c0d0e7389 */ /* 0x00006400000c000b */
[----:B01----:R-:W-:Y:S05]  /*5570*/  ENDCOLLECTIVE ;  /* 0x000000000000791b */ /* 0x003fea0003800000 */
.L_x_6086:
        /* <DEDUP_REMOVED lines=8> */
.L_x_6087:
[----:B------:R-:W-:Y:S02]  /*5600*/  HFMA2 R12, -RZ, RZ, 0, 5.9604644775390625e-08 ;  /* 0x00000001ff0c7431 */ /* 0x000fe400000001ff */
[----:B------:R-:W-:-:S04]  /*5610*/  IMAD.MOV.U32 R23, RZ, RZ, R14 ;  /* 0x000000ffff177224 */ /* 0x000fc800078e000e */
[----:B------:R-:W-:-:S05]  /*5620*/  FADD.FTZ R20, R20, R23 ;  /* 0x0000001714147221 */ /* 0x000fca0000010000 */
[----:B------:R-:W-:-:S07]  /*5630*/  MOV R13, R20 ;  /* 0x00000014000d7202 */ /* 0x000fce0000000f00 */
[----:B------:R-:W-:Y:S05]  /*5640*/  WARPSYNC.COLLECTIVE R15, `(.L_x_6088) ;  /* 0x000000000f087348 */ /* 0x000fea0003c00000 */
[----:B------:R0:W1:Y:S02]  /*5650*/  SHFL.BFLY P6, R14, R13, R12, R11 ;  /* 0x0c00000c0d0e7389 */ /* 0x00006400000c000b */
[----:B01----:R-:W-:Y:S05]  /*5660*/  ENDCOLLECTIVE ;  /* 0x000000000000791b */ /* 0x003fea0003800000 */
.L_x_6088:
[----:B------:R-:W-:Y:S02]  /*5670*/  HFMA2 R13, -RZ, RZ, 0, 0 ;  /* 0x00000000ff0d7431 */ /* 0x000fe400000001ff */
[----:B------:R-:W-:Y:S01]  /*5680*/  IMAD.MOV.U32 R12, RZ, RZ, 0x4 ;  /* 0x00000004ff0c7424 */ /* 0x000fe200078e00ff */
[----:B------:R-:W-:-:S07]  /*5690*/  MOV R23, R14 ;  /* 0x0000000e00177202 */ /* 0x000fce0000000f00 */
[----:B------:R-:W-:Y:S05]  /*56a0*/  WARPSYNC.COLLECTIVE R15, `(.L_x_6089) ;  /* 0x000000000f087348 */ /* 0x000fea0003c00000 */
[----:B------:R0:W1:Y:S02]  /*56b0*/  SHFL.BFLY P6, R14, R13, R12, R11 ;  /* 0x0c00000c0d0e7389 */ /* 0x00006400000c000b */
[----:B01----:R-:W-:Y:S05]  /*56c0*/  ENDCOLLECTIVE ;  /* 0x000000000000791b */ /* 0x003fea0003800000 */
.L_x_6089:
        /* <DEDUP_REMOVED lines=8> */
.L_x_6090:
[----:B------:R-:W-:Y:S01]  /*5750*/  HFMA2 R12, -RZ, RZ, 0, 5.9604644775390625e-08 ;  /* 0x00000001ff0c7431 */ /* 0x000fe200000001ff */
[----:B------:R-:W-:-:S05]  /*5760*/  MOV R25, R14 ;  /* 0x0000000e00197202 */ /* 0x000fca0000000f00 */
[----:B------:R-:W-:-:S04]  /*5770*/  FADD.FTZ R22, R22, R25 ;  /* 0x0000001916167221 */ /* 0x000fc80000010000 */
[----:B------:R-:W-:-:S07]  /*5780*/  IMAD.MOV.U32 R13, RZ, RZ, R22 ;  /* 0x000000ffff0d7224 */ /* 0x000fce00078e0016 */
[----:B------:R-:W-:Y:S05]  /*5790*/  WARPSYNC.COLLECTIVE R15, `(.L_x_6091) ;  /* 0x000000000f087348 */ /* 0x000fea0003c00000 */
[----:B------:R0:W1:Y:S02]  /*57a0*/  SHFL.BFLY P6, R14, R13, R12, R11 ;  /* 0x0c00000c0d0e7389 */ /* 0x00006400000c000b */
[----:B01----:R-:W-:Y:S05]  /*57b0*/  ENDCOLLECTIVE ;  /* 0x000000000000791b */ /* 0x003fea0003800000 */
.L_x_6091:
[----:B------:R-:W-:Y:S01]  /*57c0*/  HFMA2 R13, -RZ, RZ, 0, 0 ;  /* 0x00000000ff0d7431 */ /* 0x000fe200000001ff */
[----:B------:R-:W-:Y:S02]  /*57d0*/  MOV R12, 0x4 ;  /* 0x00000004000c7802 */ /* 0x000fe40000000f00 */
[----:B------:R-:W-:-:S07]  /*57e0*/  MOV R25, R14 ;  /* 0x0000000e00197202 */ /* 0x000fce0000000f00 */
[----:B------:R-:W-:Y:S05]  /*57f0*/  WARPSYNC.COLLECTIVE R15, `(.L_x_6092) ;  /* 0x000000000f087348 */ /* 0x000fea0003c00000 */
[----:B------:R0:W1:Y:S02]  /*5800*/  SHFL.BFLY P6, R14, R13, R12, R11 ;  /* 0x0c00000c0d0e7389 */ /* 0x00006400000c000b */
[----:B01----:R-:W-:Y:S05]  /*5810*/  ENDCOLLECTIVE ;  /* 0x000000000000791b */ /* 0x003fea0003800000 */
.L_x_6092:
        /* <DEDUP_REMOVED lines=8> */
.L_x_6093:
[----:B------:R-:W-:Y:S01]  /*58a0*/  IMAD.MOV.U32 R12, RZ, RZ, 0x1 ;  /* 0x00000001ff0c7424 */ /* 0x000fe200078e00ff */
[----:B------:R-:W-:-:S05]  /*58b0*/  MOV R27, R14 ;  /* 0x0000000e001b7202 */ /* 0x000fca0000000f00 */
[----:B------:R-:W-:-:S05]  /*58c0*/  FADD.FTZ R24, R24, R27 ;  /* 0x0000001b18187221 */ /* 0x000fca0000010000 */
[----:B------:R-:W-:-:S07]  /*58d0*/  MOV R13, R24 ;  /* 0x00000018000d7202 */ /* 0x000fce0000000f00 */
[----:B------:R-:W-:Y:S05]  /*58e0*/  WARPSYNC.COLLECTIVE R15, `(.L_x_6094) ;  /* 0x000000000f087348 */ /* 0x000fea0003c00000 */
[----:B------:R0:W1:Y:S02]  /*58f0*/  SHFL.BFLY P6, R14, R13, R12, R11 ;  /* 0x0c00000c0d0e7389 */ /* 0x00006400000c000b */
[----:B01----:R-:W-:Y:S05]  /*5900*/  ENDCOLLECTIVE ;  /* 0x000000000000791b */ /* 0x003fea0003800000 */
.L_x_6094:
[----:B------:R-:W-:Y:S01]  /*5910*/  HFMA2 R13, -RZ, RZ, 0, 0 ;  /* 0x00000000ff0d7431 */ /* 0x000fe200000001ff */
[----:B------:R-:W-:Y:S02]  /*5920*/  MOV R12, 0x4 ;  /* 0x00000004000c7802 */ /* 0x000fe40000000f00 */
[----:B------:R-:W-:-:S07]  /*5930*/  MOV R27, R14 ;  /* 0x0000000e001b7202 */ /* 0x000fce0000000f00 */
[----:B------:R-:W-:Y:S05]  /*5940*/  WARPSYNC.COLLECTIVE R15, `(.L_x_6095) ;  /* 0x000000000f087348 */ /* 0x000fea0003c00000 */
[----:B------:R0:W1:Y:S02]  /*5950*/  SHFL.BFLY P6, R14, R13, R12, R11 ;  /* 0x0c00000c0d0e7389 */ /* 0x00006400000c000b */
[----:B01----:R-:W-:Y:S05]  /*5960*/  ENDCOLLECTIVE ;  /* 0x000000000000791b */ /* 0x003fea0003800000 */
.L_x_6095:
        /* <DEDUP_REMOVED lines=8> */
.L_x_6096:
[----:B------:R-:W-:Y:S01]  /*59f0*/  HFMA2 R12, -RZ, RZ, 0, 5.9604644775390625e-08 ;  /* 0x00000001ff0c7431 */ /* 0x000fe200000001ff */
[----:B------:R-:W-:-:S05]  /*5a00*/  MOV R31, R14 ;  /* 0x0000000e001f7202 */ /* 0x000fca0000000f00 */
[----:B------:R-:W-:-:S05]  /*5a10*/  FADD.FTZ R26, R26, R31 ;  /* 0x0000001f1a1a7221 */ /* 0x000fca0000010000 */
[----:B------:R-:W-:-:S07]  /*5a20*/  MOV R13, R26 ;  /* 0x0000001a000d7202 */ /* 0x000fce0000000f00 */
[----:B------:R-:W-:Y:S05]  /*5a30*/  WARPSYNC.COLLECTIVE R15, `(.L_x_6097) ;  /* 0x000000000f087348 */ /* 0x000fea0003c00000 */
[----:B------:R0:W1:Y:S02]  /*5a40*/  SHFL.BFLY P6, R14, R13, R12, R11 ;  /* 0x0c00000c0d0e7389 */ /* 0x00006400000c000b */
[----:B01----:R-:W-:Y:S05]  /*5a50*/  ENDCOLLECTIVE ;  /* 0x000000000000791b */ /* 0x003fea0003800000 */
.L_x_6097:
[----:B------:R-:W-:Y:S01]  /*5a60*/  HFMA2 R12, -RZ, RZ, 0, 2.384185791015625e-07 ;  /* 0x00000004ff0c7431 */ /* 0x000fe200000001ff */
[----:B------:R-:W-:Y:S01]  /*5a70*/  MOV R13, RZ ;  /* 0x000000ff000d7202 */ /* 0x000fe20000000f00 */
[----:B------:R-:W-:-:S07]  /*5a80*/  IMAD.MOV.U32 R45, RZ, RZ, R14 ;  /* 0x000000ffff2d7224 */ /* 0x000fce00078e000e */
[----:B------:R-:W-:Y:S05]  /*5a90*/  WARPSYNC.COLLECTIVE R15, `(.L_x_6098) ;  /* 0x000000000f087348 */ /* 0x000fea0003c00000 */
[----:B------:R0:W1:Y:S02]  /*5aa0*/  SHFL.BFLY P6, R14, R13, R12, R11 ;  /* 0x0c00000c0d0e7389 */ /* 0x00006400000c000b */
[----:B01----:R-:W-:Y:S05]  /*5ab0*/  ENDCOLLECTIVE ;  /* 0x000000000000791b */ /* 0x003fea0003800000 */
.L_x_6098:
[----:B------:R-:W-:Y:S01]  /*5ac0*/  FADD.FTZ R26, R26, R45 ;  /* 0x0000002d1a1a7221 */ /* 0x000fe20000010000 */
[----:B------:R-:W-:Y:S02]  /*5ad0*/  HFMA2 R12, -RZ, RZ, 0, 1.1920928955078125e-07 ;  /* 0x00000002ff0c7431 */ /* 0x000fe400000001ff */
[----:B------:R-:W-:-:S05]  /*5ae0*/  FADD.FTZ R28, RZ, R14 ;  /* 0x0000000eff1c7221 */ /* 0x000fca0000010000 */
[----:B------:R-:W-:-:S07]  /*5af0*/  MOV R13, R28 ;  /* 0x0000001c000d7202 */ /* 0x000fce0000000f00 */
[----:B------:R-:W-:Y:S05]  /*5b00*/  WARPSYNC.COLLECTIVE R15, `(.L_x_6099) ;  /* 0x000000000f087348 */ /* 0x000fea0003c00000 */
[----:B------:R0:W1:Y:S02]  /*5b10*/  SHFL.BFLY P6, R14, R13, R12, R11 ;  /* 0x0c00000c0d0e7389 */ /* 0x00006400000c000b */
[----:B01----:R-:W-:Y:S05]  /*5b20*/  ENDCOLLECTIVE ;  /* 0x000000000000791b */ /* 0x003fea0003800000 */
.L_x_6099:
[----:B------:R-:W-:Y:S02]  /*5b30*/  HFMA2 R12, -RZ, RZ, 0, 5.9604644775390625e-08 ;  /* 0x00000001ff0c7431 */ /* 0x000fe400000001ff */
[----:B------:R-:W-:-:S04]  /*5b40*/  IMAD.MOV.U32 R3, RZ, RZ, R14 ;  /* 0x000000ffff037224 */ /* 0x000fc800078e000e */
[----:B------:R-:W-:-:S05]  /*5b50*/  FADD.FTZ R28, R28, R3 ;  /* 0x000000031c1c7221 */ /* 0x000fca0000010000 */
[----:B------:R-:W-:-:S07]  /*5b60*/  MOV R13, R28 ;  /* 0x0000001c000d7202 */ /* 0x000fce0000000f00 */
[----:B------:R-:W-:Y:S05]  /*5b70*/  WARPSYNC.COLLECTIVE R15, `(.L_x_6100) ;  /* 0x000000000f087348 */ /* 0x000fea0003c00000 */
[----:B------:R0:W1:Y:S02]  /*5b80*/  SHFL.BFLY P6, R14, R13, R12, R11 ;  /* 0x0c00000c0d0e7389 */ /* 0x00006400000c000b */
[----:B01----:R-:W-:Y:S05]  /*5b90*/  ENDCOLLECTIVE ;  /* 0x000000000000791b */ /* 0x003fea0003800000 */
.L_x_6100:
[----:B------:R-:W-:Y:S02]  /*5ba0*/  HFMA2 R13, -RZ, RZ, 0, 0 ;  /* 0x00000000ff0d7431 */ /* 0x000fe400000001ff */
[----:B------:R-:W-:Y:S01]  /*5bb0*/  IMAD.MOV.U32 R12, RZ, RZ, 0x4 ;  /* 0x00000004ff0c7424 */ /* 0x000fe200078e00ff */
[----:B------:R-:W-:-:S07]  /*5bc0*/  MOV R3, R14 ;  /* 0x0000000e00037202 */ /* 0x000fce0000000f00 */
[----:B------:R-:W-:Y:S05]  /*5bd0*/  WARPSYNC.COLLECTIVE R15, `(.L_x_6101) ;  /* 0x000000000f087348 */ /* 0x000fea0003c00000 */
[----:B------:R0:W1:Y:S02]  /*5be0*/  SHFL.BFLY P6, R14, R13, R12, R11 ;  /* 0x0c00000c0d0e7389 */ /* 0x00006400000c000b */
[----:B01----:R-:W-:Y:S05]  /*5bf0*/  ENDCOLLECTIVE ;  /* 0x000000000000791b */ /* 0x003fea0003800000 */
.L_x_6101:
[----:B------:R-:W-:Y:S01]  /*5c00*/  FADD.FTZ R28, R28, R3 ;  /* 0x000000031c1c7221 */ /* 0x000fe20000010000 */
[----:B------:R-:W-:Y:S02]  /*5c10*/  HFMA2 R12, -RZ, RZ, 0, 1.1920928955078125e-07 ;  /* 0x00000002ff0c7431 */ /* 0x000fe400000001ff */
[----:B------:R-:W-:-:S05]  /*5c20*/  FADD.FTZ R29, RZ, R14 ;  /* 0x0000000eff1d7221 */ /* 0x000fca0000010000 */
[----:B------:R-:W-:-:S07]  /*5c30*/  MOV R13, R29 ;  /* 0x0000001d000d7202 */ /* 0x000fce0000000f00 */
[----:B------:R-:W-:Y:S05]  /*5c40*/  WARPSYNC.COLLECTIVE R15, `(.L_x_6102) ;  /* 0x000000000f087348 */ /* 0x000fea0003c00000 */
[----:B------:R0:W1:Y:S02]  /*5c50*/  SHFL.BFLY P6, R14, R13, R12, R11 ;  /* 0x0c00000c0d0e7389 */ /* 0x00006400000c000b */
[----:B01----:R-:W-:Y:S05]  /*5c60*/  ENDCOLLECTIVE ;  /* 0x000000000000791b */ /* 0x003fea0003800000 */
.L_x_6102:
[----:B------:R-:W-:Y:S01]  /*5c70*/  IMAD.MOV.U32 R12, RZ, RZ, 0x1 ;  /* 0x00000001ff0c7424 */ /* 0x000fe200078e00ff */
[----:B------:R-:W-:-:S05]  /*5c80*/  MOV R44, R14 ;  /* 0x0000000e002c7202 */ /* 0x000fca0000000f00 */
[----:B------:R-:W-:-:S05]  /*5c90*/  FADD.FTZ R29, R29, R44 ;  /* 0x0000002c1d1d7221 */ /* 0x000fca0000010000 */
[----:B------:R-:W-:-:S07]  /*5ca0*/  MOV R13, R29 ;  /* 0x0000001d000d7202 */ /* 0x000fce0000000f00 */
[----:B------:R-:W-:Y:S05]  /*5cb0*/  WARPSYNC.COLLECTIVE R15, `(.L_x_6103) ;  /* 0x000000000f087348 */ /* 0x000fea0003c00000 */
[----:B------:R0:W1:Y:S02]  /*5cc0*/  SHFL.BFLY P6, R14, R13, R12, R11 ;  /* 0x0c00000c0d0e7389 */ /* 0x00006400000c000b */
[----:B01----:R-:W-:Y:S05]  /*5cd0*/  ENDCOLLECTIVE ;  /* 0x000000000000791b */ /* 0x003fea0003800000 */
.L_x_6103:
[----:B------:R-:W-:Y:S01]  /*5ce0*/  HFMA2 R13, -RZ, RZ, 0, 0 ;  /* 0x00000000ff0d7431 */ /* 0x000fe200000001ff */
[----:B------:R-:W-:Y:S02]  /*5cf0*/  MOV R12, 0x4 ;  /* 0x00000004000c7802 */ /* 0x000fe40000000f00 */
[----:B------:R-:W-:-:S07]  /*5d00*/  MOV R38, R14 ;  /* 0x0000000e00267202 */ /* 0x000fce0000000f00 */
[----:B------:R-:W-:Y:S05]  /*5d10*/  WARPSYNC.COLLECTIVE R15, `(.L_x_6104) ;  /* 0x000000000f087348 */ /* 0x000fea0003c00000 */
[----:B------:R0:W1:Y:S02]  /*5d20*/  SHFL.BFLY P6, R14, R13, R12, R11 ;  /* 0x0c00000c0d0e7389 */ /* 0x00006400000c000b */
[----:B01----:R-:W-:Y:S05]  /*5d30*/  ENDCOLLECTIVE ;  /* 0x000000000000791b */ /* 0x003fea0003800000 */
.L_x_6104:
[----:B------:R-:W-:Y:S01]  /*5d40*/  FADD.FTZ R29, R29, R38 ;  /* 0x000000261d1d7221 */ /* 0x000fe20000010000 */
[----:B------:R-:W-:Y:S02]  /*5d50*/  IMAD.MOV.U32 R12, RZ, RZ, 0x2 ;  /* 0x00000002ff0c7424 */ /* 0x000fe400078e00ff */
[----:B------:R-:W-:-:S05]  /*5d60*/  FADD.FTZ R30, RZ, R14 ;  /* 0x0000000eff1e7221 */ /* 0x000fca0000010000 */
[----:B------:R-:W-:-:S07]  /*5d70*/  MOV R13, R30 ;  /* 0x0000001e000d7202 */ /* 0x000fce0000000f00 */
[----:B------:R-:W-:Y:S05]  /*5d80*/  WARPSYNC.COLLECTIVE R15, `(.L_x_6105) ;  /* 0x000000000f087348 */ /* 0x000fea0003c00000 */
[----:B------:R0:W1:Y:S02]  /*5d90*/  SHFL.BFLY P6, R14, R13, R12, R11 ;  /* 0x0c00000c0d0e7389 */ /* 0x00006400000c000b */
[----:B01----:R-:W-:Y:S05]  /*5da0*/  ENDCOLLECTIVE ;  /* 0x000000000000791b */ /* 0x003fea0003800000 */
.L_x_6105:
[----:B------:R-:W-:Y:S02]  /*5db0*/  HFMA2 R12, -RZ, RZ, 0, 5.9604644775390625e-08 ;  /* 0x00000001ff0c7431 */ /* 0x000fe400000001ff */
[----:B------:R-:W-:-:S05]  /*5dc0*/  FADD.FTZ R30, R30, R14 ;  /* 0x0000000e1e1e7221 */ /* 0x000fca0000010000 */
[----:B------:R-:W-:-:S07]  /*5dd0*/  MOV R13, R30 ;  /* 0x0000001e000d7202 */ /* 0x000fce0000000f00 */
[----:B------:R-:W-:Y:S05]  /*5de0*/  WARPSYNC.COLLECTIVE R15, `(.L_x_6106) ;  /* 0x000000000f087348 */ /* 0x000fea0003c00000 */
[----:B------:R0:W1:Y:S02]  /*5df0*/  SHFL.BFLY P6, R14, R13, R12, R11 ;  /* 0x0c00000c0d0e7389 */ /* 0x00006400000c000b */
[----:B01----:R-:W-:Y:S05]  /*5e00*/  ENDCOLLECTIVE ;  /* 0x000000000000791b */ /* 0x003fea0003800000 */
.L_x_6106:
[----:B------:R-:W-:Y:S02]  /*5e10*/  HFMA2 R13, -RZ, RZ, 0, 0 ;  /* 0x00000000ff0d7431 */ /* 0x000fe400000001ff */
[----:B------:R-:W-:Y:S01]  /*5e20*/  IMAD.MOV.U32 R12, RZ, RZ, 0x4 ;  /* 0x00000004ff0c7424 */ /* 0x000fe200078e00ff */
[----:B------:R-:W-:-:S07]  /*5e30*/  MOV R5, R14 ;  /* 0x0000000e00057202 */ /* 0x000fce0000000f00 */
[----:B------:R-:W-:Y:S05]  /*5e40*/  WARPSYNC.COLLECTIVE R15, `(.L_x_6107) ;  /* 0x000000000f087348 */ /* 0x000fea0003c00000 */
[----:B------:R0:W1:Y:S02]  /*5e50*/  SHFL.BFLY P6, R14, R13, R12, R11 ;  /* 0x0c00000c0d0e7389 */ /* 0x00006400000c000b */
[----:B01----:R-:W-:Y:S05]  /*5e60*/  ENDCOLLECTIVE ;  /* 0x000000000000791b */ /* 0x003fea0003800000 */
.L_x_6107:
[----:B------:R-:W-:Y:S01]  /*5e70*/  HFMA2 R12, -RZ, RZ, 0, 1.1920928955078125e-07 ;  /* 0x00000002ff0c7431 */ /* 0x000fe200000001ff */
[----:B------:R-:W-:-:S05]  /*5e80*/  MOV R31, R14 ;  /* 0x0000000e001f7202 */ /* 0x000fca0000000f00 */
[----:B------:R-:W-:-:S05]  /*5e90*/  FADD.FTZ R31, RZ, R31 ;  /* 0x0000001fff1f7221 */ /* 0x000fca0000010000 */
[----:B------:R-:W-:-:S07]  /*5ea0*/  MOV R13, R31 ;  /* 0x0000001f000d7202 */ /* 0x000fce0000000f00 */
[----:B------:R-:W-:Y:S05]  /*5eb0*/  WARPSYNC.COLLECTIVE R15, `(.L_x_6108) ;  /* 0x000000000f087348 */ /* 0x000fea0003c00000 */
[----:B------:R0:W1:Y:S02]  /*5ec0*/  SHFL.BFLY P6, R14, R13, R12, R11 ;  /* 0x0c00000c0d0e7389 */ /* 0x00006400000c000b */
[----:B01----:R-:W-:Y:S05]  /*5ed0*/  ENDCOLLECTIVE ;  /* 0x000000000000791b */ /* 0x003fea0003800000 */
.L_x_6108:
[----:B------:R-:W-:Y:S01]  /*5ee0*/  HFMA2 R12, -RZ, RZ, 0, 5.9604644775390625e-08 ;  /* 0x00000001ff0c7431 */ /* 0x000fe200000001ff */
[----:B------:R-:W-:-:S05]  /*5ef0*/  MOV R7, R14 ;  /* 0x0000000e00077202 */ /* 0x000fca0000000f00 */
[----:B------:R-:W-:-:S04]  /*5f00*/  FADD.FTZ R31, R31, R7 ;  /* 0x000000071f1f7221 */ /* 0x000fc80000010000 */
[----:B------:R-:W-:-:S07]  /*5f10*/  IMAD.MOV.U32 R13, RZ, RZ, R31 ;  /* 0x000000ffff0d7224 */ /* 0x000fce00078e001f */
[----:B------:R-:W-:Y:S05]  /*5f20*/  WARPSYNC.COLLECTIVE R15, `(.L_x_6109) ;  /* 0x000000000f087348 */ /* 0x000fea0003c00000 */
[----:B------:R0:W1:Y:S02]  /*5f30*/  SHFL.BFLY P6, R14, R13, R12, R11 ;  /* 0x0c00000c0d0e7389 */ /* 0x00006400000c000b */
[----:B01----:R-:W-:Y:S05]  /*5f40*/  ENDCOLLECTIVE ;  /* 0x000000000000791b */ /* 0x003fea0003800000 */
.L_x_6109:
[----:B------:R-:W-:Y:S01]  /*5f50*/  HFMA2 R13, -RZ, RZ, 0, 0 ;  /* 0x00000000ff0d7431 */ /* 0x000fe200000001ff */
[----:B------:R-:W-:Y:S02]  /*5f60*/  MOV R12, 0x4 ;  /* 0x00000004000c7802 */ /* 0x000fe40000000f00 */
[----:B------:R-:W-:-:S07]  /*5f70*/  MOV R40, R14 ;  /* 0x0000000e00287202 */ /* 0x000fce0000000f00 */
[----:B------:R-:W-:Y:S05]  /*5f80*/  WARPSYNC.COLLECTIVE R15, `(.L_x_6110) ;  /* 0x000000000f087348 */ /* 0x000fea0003c00000 */
[----:B------:R0:W1:Y:S02]  /*5f90*/  SHFL.BFLY P6, R14, R13, R12, R11 ;  /* 0x0c00000c0d0e7389 */ /* 0x00006400000c000b */
[----:B01----:R-:W-:Y:S05]  /*5fa0*/  ENDCOLLECTIVE ;  /* 0x000000000000791b */ /* 0x003fea0003800000 */
.L_x_6110:
        /* <DEDUP_REMOVED lines=8> */
.L_x_6111:
[----:B------:R-:W-:Y:S01]  /*6030*/  IMAD.MOV.U32 R12, RZ, RZ, 0x1 ;  /* 0x00000001ff0c7424 */ /* 0x000fe200078e00ff */
[----:B------:R-:W-:-:S05]  /*6040*/  MOV R9, R14 ;  /* 0x0000000e00097202 */ /* 0x000fca0000000f00 */
[----:B------:R-:W-:Y:S01]  /*6050*/  FADD.FTZ R32, R32, R9 ;  /* 0x0000000920207221 */ /* 0x000fe20000010000 */
[----:B------:R-:W-:-:S04]  /*6060*/  FADD.FTZ R9, R30, R5 ;  /* 0x000000051e097221 */ /* 0x000fc80000010000 */
[----:B------:R-:W-:-:S07]  /*6070*/  MOV R13, R32 ;  /* 0x00000020000d7202 */ /* 0x000fce0000000f00 */
[----:B------:R-:W-:Y:S05]  /*6080*/  WARPSYNC.COLLECTIVE R15, `(.L_x_6112) ;  /* 0x000000000f087348 */ /* 0x000fea0003c00000 */
[----:B------:R0:W1:Y:S02]  /*6090*/  SHFL.BFLY P6, R14, R13, R12, R11 ;  /* 0x0c00000c0d0e7389 */ /* 0x00006400000c000b */
[----:B01----:R-:W-:Y:S05]  /*60a0*/  ENDCOLLECTIVE ;  /* 0x000000000000791b */ /* 0x003fea0003800000 */
.L_x_6112:
[----:B------:R-:W-:Y:S01]  /*60b0*/  HFMA2 R13, -RZ, RZ, 0, 0 ;  /* 0x00000000ff0d7431 */ /* 0x000fe200000001ff */
[----:B------:R-:W-:Y:S02]  /*60c0*/  MOV R12, 0x4 ;  /* 0x00000004000c7802 */ /* 0x000fe40000000f00 */
[----:B------:R-:W-:-:S07]  /*60d0*/  MOV R7, R14 ;  /* 0x0000000e00077202 */ /* 0x000fce0000000f00 */
[----:B------:R-:W-:Y:S05]  /*60e0*/  WARPSYNC.COLLECTIVE R15, `(.L_x_6113) ;  /* 0x000000000f087348 */ /* 0x000fea0003c00000 */
[----:B------:R0:W1:Y:S02]  /*60f0*/  SHFL.BFLY P6, R14, R13, R12, R11 ;  /* 0x0c00000c0d0e7389 */ /* 0x00006400000c000b */
[----:B01----:R-:W-:Y:S05]  /*6100*/  ENDCOLLECTIVE ;  /* 0x000000000000791b */ /* 0x003fea0003800000 */
.L_x_6113:
        /* <DEDUP_REMOVED lines=8> */
.L_x_6114:
[----:B------:R-:W-:Y:S01]  /*6190*/  HFMA2 R12, -RZ, RZ, 0, 5.9604644775390625e-08 ;  /* 0x00000001ff0c7431 */ /* 0x000fe200000001ff */
[----:B------:R-:W-:-:S05]  /*61a0*/  MOV R17, R14 ;  /* 0x0000000e00117202 */ /* 0x000fca0000000f00 */
[----:B------:R-:W-:-:S05]  /*61b0*/  FADD.FTZ R33, R33, R17 ;  /* 0x0000001121217221 */ /* 0x000fca0000010000 */
[----:B------:R-:W-:-:S07]  /*61c0*/  MOV R13, R33 ;  /* 0x00000021000d7202 */ /* 0x000fce0000000f00 */
[----:B------:R-:W-:Y:S05]  /*61d0*/  WARPSYNC.COLLECTIVE R15, `(.L_x_6115) ;  /* 0x000000000f087348 */ /* 0x000fea0003c00000 */
[----:B------:R0:W1:Y:S02]  /*61e0*/  SHFL.BFLY P6, R14, R13, R12, R11 ;  /* 0x0c00000c0d0e7389 */ /* 0x00006400000c000b */
[----:B01----:R-:W-:Y:S05]  /*61f0*/  ENDCOLLECTIVE ;  /* 0x000000000000791b */ /* 0x003fea0003800000 */
.L_x_6115:
[----:B------:R-:W-:Y:S01]  /*6200*/  HFMA2 R12, -RZ, RZ, 0, 2.384185791015625e-07 ;  /* 0x00000004ff0c7431 */ /* 0x000fe200000001ff */
[----:B------:R-:W-:Y:S01]  /*6210*/  MOV R13, RZ ;  /* 0x000000ff000d7202 */ /* 0x000fe20000000f00 */
[----:B------:R-:W-:-:S07]  /*6220*/  IMAD.MOV.U32 R44, RZ, RZ, R14 ;  /* 0x000000ffff2c7224 */ /* 0x000fce00078e000e */
[----:B------:R-:W-:Y:S05]  /*6230*/  WARPSYNC.COLLECTIVE R15, `(.L_x_6116) ;  /* 0x000000000f087348 */ /* 0x000fea0003c00000 */
[----:B------:R0:W1:Y:S02]  /*6240*/  SHFL.BFLY P6, R14, R13, R12, R11 ;  /* 0x0c00000c0d0e7389 */ /* 0x00006400000c000b */
[----:B01----:R-:W-:Y:S05]  /*6250*/  ENDCOLLECTIVE ;  /* 0x000000000000791b */ /* 0x003fea0003800000 */
.L_x_6116:
[----:B------:R-:W-:Y:S01]  /*6260*/  IMAD.MOV.U32 R12, RZ, RZ, 0x2 ;  /* 0x00000002ff0c7424 */ /* 0x000fe200078e00ff */
[----:B------:R-:W-:-:S05]  /*6270*/  MOV R34, R14 ;  /* 0x0000000e00227202 */ /* 0x000fca0000000f00 */
[----:B------:R-:W-:-:S05]  /*6280*/  FADD.FTZ R34, RZ, R34 ;  /* 0x00000022ff227221 */ /* 0x000fca0000010000 */
[----:B------:R-:W-:-:S07]  /*6290*/  MOV R13, R34 ;  /* 0x00000022000d7202 */ /* 0x000fce0000000f00 */
[----:B------:R-:W-:Y:S05]  /*62a0*/  WARPSYNC.COLLECTIVE R15, `(.L_x_6117) ;  /* 0x000000000f087348 */ /* 0x000fea0003c00000 */
[----:B------:R0:W1:Y:S02]  /*62b0*/  SHFL.BFLY P6, R14, R13, R12, R11 ;  /* 0x0c00000c0d0e7389 */ /* 0x00006400000c000b */
[----:B01----:R-:W-:Y:S05]  /*62c0*/  ENDCOLLECTIVE ;  /* 0x000000000000791b */ /* 0x003fea0003800000 */
.L_x_6117:
[----:B------:R-:W-:Y:S01]  /*62d0*/  HFMA2 R12, -RZ, RZ, 0, 5.9604644775390625e-08 ;  /* 0x00000001ff0c7431 */ /* 0x000fe200000001ff */
[----:B------:R-:W-:-:S05]  /*62e0*/  MOV R19, R14 ;  /* 0x0000000e00137202 */ /* 0x000fca0000000f00 */
[----:B------:R-:W-:-:S05]  /*62f0*/  FADD.FTZ R34, R34, R19 ;  /* 0x0000001322227221 */ /* 0x000fca0000010000 */
[----:B------:R-:W-:-:S07]  /*6300*/  MOV R13, R34 ;  /* 0x00000022000d7202 */ /* 0x000fce0000000f00 */
[----:B------:R-:W-:Y:S05]  /*6310*/  WARPSYNC.COLLECTIVE R15, `(.L_x_6118) ;  /* 0x000000000f087348 */ /* 0x000fea0003c00000 */
[----:B------:R0:W1:Y:S02]  /*6320*/  SHFL.BFLY P6, R14, R13, R12, R11 ;  /* 0x0c00000c0d0e7389 */ /* 0x00006400000c000b */
[----:B01----:R-:W-:Y:S05]  /*6330*/  ENDCOLLECTIVE ;  /* 0x000000000000791b */ /* 0x003fea0003800000 */
.L_x_6118:
[----:B------:R-:W-:Y:S02]  /*6340*/  HFMA2 R12, -RZ, RZ, 0, 2.384185791015625e-07 ;  /* 0x00000004ff0c7431 */ /* 0x000fe400000001ff */
[----:B------:R-:W-:Y:S01]  /*6350*/  IMAD.MOV.U32 R13, RZ, RZ, RZ ;  /* 0x000000ffff0d7224 */ /* 0x000fe200078e00ff */
[----:B------:R-:W-:-:S07]  /*6360*/  MOV R19, R14 ;  /* 0x0000000e00137202 */ /* 0x000fce0000000f00 */
[----:B------:R-:W-:Y:S05]  /*6370*/  WARPSYNC.COLLECTIVE R15, `(.L_x_6119) ;  /* 0x000000000f087348 */ /* 0x000fea0003c00000 */
[----:B------:R0:W1:Y:S02]  /*6380*/  SHFL.BFLY P6, R14, R13, R12, R11 ;  /* 0x0c00000c0d0e7389 */ /* 0x00006400000c000b */
[----:B01----:R-:W-:Y:S05]  /*6390*/  ENDCOLLECTIVE ;  /* 0x000000000000791b */ /* 0x003fea0003800000 */
.L_x_6119:
        /* <DEDUP_REMOVED lines=8> */
.L_x_6120:
        /* <DEDUP_REMOVED lines=8> */
.L_x_6121:
[----:B------:R-:W-:Y:S02]  /*64a0*/  HFMA2 R13, -RZ, RZ, 0, 0 ;  /* 0x00000000ff0d7431 */ /* 0x000fe400000001ff */
[----:B------:R-:W-:Y:S01]  /*64b0*/  IMAD.MOV.U32 R12, RZ, RZ, 0x4 ;  /* 0x00000004ff0c7424 */ /* 0x000fe200078e00ff */
[----:B------:R-:W-:-:S07]  /*64c0*/  MOV R38, R14 ;  /* 0x0000000e00267202 */ /* 0x000fce0000000f00 */
[----:B------:R-:W-:Y:S05]  /*64d0*/  WARPSYNC.COLLECTIVE R15, `(.L_x_6122) ;  /* 0x000000000f087348 */ /* 0x000fea0003c00000 */
[----:B------:R0:W1:Y:S02]  /*64e0*/  SHFL.BFLY P6, R14, R13, R12, R11 ;  /* 0x0c00000c0d0e7389 */ /* 0x00006400000c000b */
[----:B01----:R-:W-:Y:S05]  /*64f0*/  ENDCOLLECTIVE ;  /* 0x000000000000791b */ /* 0x003fea0003800000 */
.L_x_6122:
        /* <DEDUP_REMOVED lines=8> */
.L_x_6123:
[----:B------:R-:W-:Y:S01]  /*6580*/  HFMA2 R12, -RZ, RZ, 0, 5.9604644775390625e-08 ;  /* 0x00000001ff0c7431 */ /* 0x000fe200000001ff */
[----:B------:R-:W-:-:S05]  /*6590*/  MOV R3, R14 ;  /* 0x0000000e00037202 */ /* 0x000fca0000000f00 */
[----:B------:R-:W-:-:S04]  /*65a0*/  FADD.FTZ R36, R36, R3 ;  /* 0x0000000324247221 */ /* 0x000fc80000010000 */
[----:B------:R-:W-:-:S07]  /*65b0*/  IMAD.MOV.U32 R13, RZ, RZ, R36 ;  /* 0x000000ffff0d7224 */ /* 0x000fce00078e0024 */
[----:B------:R-:W-:Y:S05]  /*65c0*/  WARPSYNC.COLLECTIVE R15, `(.L_x_6124) ;  /* 0x000000000f087348 */ /* 0x000fea0003c00000 */
[----:B------:R0:W1:Y:S02]  /*65d0*/  SHFL.BFLY P6, R14, R13, R12, R11 ;  /* 0x0c00000c0d0e7389 */ /* 0x00006400000c000b */
[----:B01----:R-:W-:Y:S05]  /*65e0*/  ENDCOLLECTIVE ;  /* 0x000000000000791b */ /* 0x003fea0003800000 */
.L_x_6124:
[----:B------:R-:W-:Y:S01]  /*65f0*/  HFMA2 R13, -RZ, RZ, 0, 0 ;  /* 0x00000000ff0d7431 */ /* 0x000fe200000001ff */
[----:B------:R-:W-:Y:S02]  /*6600*/  MOV R12, 0x4 ;  /* 0x00000004000c7802 */ /* 0x000fe40000000f00 */
[----:B------:R-:W-:-:S07]  /*6610*/  MOV R21, R14 ;  /* 0x0000000e00157202 */ /* 0x000fce0000000f00 */
[----:B------:R-:W-:Y:S05]  /*6620*/  WARPSYNC.COLLECTIVE R15, `(.L_x_6125) ;  /* 0x000000000f087348 */ /* 0x000fea0003c00000 */
[----:B------:R0:W1:Y:S02]  /*6630*/  SHFL.BFLY P6, R14, R13, R12, R11 ;  /* 0x0c00000c0d0e7389 */ /* 0x00006400000c000b */
[----:B01----:R-:W-:Y:S05]  /*6640*/  ENDCOLLECTIVE ;  /* 0x000000000000791b */ /* 0x003fea0003800000 */
.L_x_6125:
        /* <DEDUP_REMOVED lines=8> */
.L_x_6126:
[----:B------:R-:W-:Y:S01]  /*66d0*/  IMAD.MOV.U32 R12, RZ, RZ, 0x1 ;  /* 0x00000001ff0c7424 */ /* 0x000fe200078e00ff */
[----:B------:R-:W-:-:S05]  /*66e0*/  MOV R44, R14 ;  /* 0x0000000e002c7202 */ /* 0x000fca0000000f00 */
[----:B------:R-:W-:-:S05]  /*66f0*/  FADD.FTZ R37, R37, R44 ;  /* 0x0000002c25257221 */ /* 0x000fca0000010000 */
[----:B------:R-:W-:-:S07]  /*6700*/  MOV R13, R37 ;  /* 0x00000025000d7202 */ /* 0x000fce0000000f00 */
[----:B------:R-:W-:Y:S05]  /*6710*/  WARPSYNC.COLLECTIVE R15, `(.L_x_6127) ;  /* 0x000000000f087348 */ /* 0x000fea0003c00000 */
[----:B------:R0:W1:Y:S02]  /*6720*/  SHFL.BFLY P6, R14, R13, R12, R11 ;  /* 0x0c00000c0d0e7389 */ /* 0x00006400000c000b */
[----:B01----:R-:W-:Y:S05]  /*6730*/  ENDCOLLECTIVE ;  /* 0x000000000000791b */ /* 0x003fea0003800000 */
.L_x_6127:
[----:B------:R-:W-:Y:S01]  /*6740*/  HFMA2 R13, -RZ, RZ, 0, 0 ;  /* 0x00000000ff0d7431 */ /* 0x000fe200000001ff */
[----:B------:R-:W-:Y:S02]  /*6750*/  MOV R12, 0x4 ;  /* 0x00000004000c7802 */ /* 0x000fe40000000f00 */
[----:B------:R-:W-:-:S07]  /*6760*/  MOV R30, R14 ;  /* 0x0000000e001e7202 */ /* 0x000fce0000000f00 */
[----:B------:R-:W-:Y:S05]  /*6770*/  WARPSYNC.COLLECTIVE R15, `(.L_x_6128) ;  /* 0x000000000f087348 */ /* 0x000fea0003c00000 */
[----:B------:R0:W1:Y:S02]  /*6780*/  SHFL.BFLY P6, R14, R13, R12, R11 ;  /* 0x0c00000c0d0e7389 */ /* 0x00006400000c000b */
[----:B01----:R-:W-:Y:S05]  /*6790*/  ENDCOLLECTIVE ;  /* 0x000000000000791b */ /* 0x003fea0003800000 */
.L_x_6128:
        /* <DEDUP_REMOVED lines=8> */
.L_x_6129:
[----:B------:R-:W-:Y:S02]  /*6820*/  HFMA2 R12, -RZ, RZ, 0, 5.9604644775390625e-08 ;  /* 0x00000001ff0c7431 */ /* 0x000fe400000001ff */
[----:B------:R-:W-:-:S05]  /*6830*/  FADD.FTZ R43, R43, R14 ;  /* 0x0000000e2b2b7221 */ /* 0x000fca0000010000 */
[----:B------:R-:W-:-:S07]  /*6840*/  MOV R13, R43 ;  /* 0x0000002b000d7202 */ /* 0x000fce0000000f00 */
[----:B------:R-:W-:Y:S05]  /*6850*/  WARPSYNC.COLLECTIVE R15, `(.L_x_6130) ;  /* 0x000000000f087348 */ /* 0x000fea0003c00000 */
[----:B------:R0:W1:Y:S02]  /*6860*/  SHFL.BFLY P6, R14, R13, R12, R11 ;  /* 0x0c00000c0d0e7389 */ /* 0x00006400000c000b */
[----:B01----:R-:W-:Y:S05]  /*6870*/  ENDCOLLECTIVE ;  /* 0x000000000000791b */ /* 0x003fea0003800000 */
.L_x_6130:
[----:B------:R-:W-:Y:S02]  /*6880*/  HFMA2 R12, -RZ, RZ, 0, 2.384185791015625e-07 ;  /* 0x00000004ff0c7431 */ /* 0x000fe400000001ff */
[----:B------:R-:W-:Y:S01]  /*6890*/  IMAD.MOV.U32 R13, RZ, RZ, RZ ;  /* 0x000000ffff0d7224 */ /* 0x000fe200078e00ff */
[----:B------:R-:W-:-:S07]  /*68a0*/  MOV R34, R14 ;  /* 0x0000000e00227202 */ /* 0x000fce0000000f00 */
[----:B------:R-:W-:Y:S05]  /*68b0*/  WARPSYNC.COLLECTIVE R15, `(.L_x_6131) ;  /* 0x000000000f087348 */ /* 0x000fea0003c00000 */
[----:B------:R0:W1:Y:S02]  /*68c0*/  SHFL.BFLY P6, R14, R13, R12, R11 ;  /* 0x0c00000c0d0e7389 */ /* 0x00006400000c000b */
[----:B01----:R-:W-:Y:S05]  /*68d0*/  ENDCOLLECTIVE ;  /* 0x000000000000791b */ /* 0x003fea0003800000 */
.L_x_6131:
[----:B------:R-:W-:Y:S01]  /*68e0*/  FADD.FTZ R25, R43, R34 ;  /* 0x000000222b197221 */ /* 0x000fe20000010000 */
[----:B------:R-:W-:Y:S02]  /*68f0*/  HFMA2 R12, -RZ, RZ, 0, 1.1920928955078125e-07 ;  /* 0x00000002ff0c7431 */ /* 0x000fe400000001ff */
[----:B------:R-:W-:-:S05]  /*6900*/  FADD.FTZ R42, RZ, R14 ;  /* 0x0000000eff2a7221 */ /* 0x000fca0000010000 */
[----:B------:R-:W-:-:S07]  /*6910*/  MOV R13, R42 ;  /* 0x0000002a000d7202 */ /* 0x000fce0000000f00 */
[----:B------:R-:W-:Y:S05]  /*6920*/  WARPSYNC.COLLECTIVE R15, `(.L_x_6132) ;  /* 0x000000000f087348 */ /* 0x000fea0003c00000 */
[----:B------:R0:W1:Y:S02]  /*6930*/  SHFL.BFLY P6, R14, R13, R12, R11 ;  /* 0x0c00000c0d0e7389 */ /* 0x00006400000c000b */
[----:B01----:R-:W-:Y:S05]  /*6940*/  ENDCOLLECTIVE ;  /* 0x000000000000791b */ /* 0x003fea0003800000 */
.L_x_6132:
[----:B------:R-:W-:Y:S02]  /*6950*/  IMAD.MOV.U32 R12, RZ, RZ, 0x1 ;  /* 0x00000001ff0c7424 */ /* 0x000fe400078e00ff */
[----:B------:R-:W-:-:S05]  /*6960*/  FADD.FTZ R42, R42, R14 ;  /* 0x0000000e2a2a7221 */ /* 0x000fca0000010000 */
[----:B------:R-:W-:-:S07]  /*6970*/  MOV R13, R42 ;  /* 0x0000002a000d7202 */ /* 0x000fce0000000f00 */
[----:B------:R-:W-:Y:S05]  /*6980*/  WARPSYNC.COLLECTIVE R15, `(.L_x_6133) ;  /* 0x000000000f087348 */ /* 0x000fea0003c00000 */
[----:B------:R0:W1:Y:S02]  /*6990*/  SHFL.BFLY P6, R14, R13, R12, R11 ;  /* 0x0c00000c0d0e7389 */ /* 0x00006400000c000b */
[----:B01----:R-:W-:Y:S05]  /*69a0*/  ENDCOLLECTIVE ;  /* 0x000000000000791b */ /* 0x003fea0003800000 */
.L_x_6133:
[----:B------:R-:W-:Y:S01]  /*69b0*/  HFMA2 R13, -RZ, RZ, 0, 0 ;  /* 0x00000000ff0d7431 */ /* 0x000fe200000001ff */
[----:B------:R-:W-:Y:S02]  /*69c0*/  MOV R12, 0x4 ;  /* 0x00000004000c7802 */ /* 0x000fe40000000f00 */
[----:B------:R-:W-:-:S07]  /*69d0*/  MOV R31, R14 ;  /* 0x0000000e001f7202 */ /* 0x000fce0000000f00 */
[----:B------:R-:W-:Y:S05]  /*69e0*/  WARPSYNC.COLLECTIVE R15, `(.L_x_6134) ;  /* 0x000000000f087348 */ /* 0x000fea0003c00000 */
[----:B------:R0:W1:Y:S02]  /*69f0*/  SHFL.BFLY P6, R14, R13, R12, R11 ;  /* 0x0c00000c0d0e7389 */ /* 0x00006400000c000b */
[----:B01----:R-:W-:Y:S05]  /*6a00*/  ENDCOLLECTIVE ;  /* 0x000000000000791b */ /* 0x003fea0003800000 */
.L_x_6134:
[----:B------:R-:W-:Y:S01]  /*6a10*/  FADD.FTZ R30, R42, R31 ;  /* 0x0000001f2a1e7221 */ /* 0x000fe20000010000 */
[----:B------:R-:W-:Y:S02]  /*6a20*/  IMAD.MOV.U32 R12, RZ, RZ, 0x2 ;  /* 0x00000002ff0c7424 */ /* 0x000fe400078e00ff */
[----:B------:R-:W-:-:S05]  /*6a30*/  FADD.FTZ R17, RZ, R14 ;  /* 0x0000000eff117221 */ /* 0x000fca0000010000 */
[----:B------:R-:W-:-:S07]  /*6a40*/  MOV R13, R17 ;  /* 0x00000011000d7202 */ /* 0x000fce0000000f00 */
[----:B------:R-:W-:Y:S05]  /*6a50*/  WARPSYNC.COLLECTIVE R15, `(.L_x_6135) ;  /* 0x000000000f087348 */ /* 0x000fea0003c00000 */
[----:B------:R0:W1:Y:S02]  /*6a60*/  SHFL.BFLY P6, R14, R13, R12, R11 ;  /* 0x0c00000c0d0e7389 */ /* 0x00006400000c000b */
[----:B01----:R-:W-:Y:S05]  /*6a70*/  ENDCOLLECTIVE ;  /* 0x000000000000791b */ /* 0x003fea0003800000 */
.L_x_6135:
[----:B------:R-:W-:Y:S02]  /*6a80*/  HFMA2 R12, -RZ, RZ, 0, 5.9604644775390625e-08 ;  /* 0x00000001ff0c7431 */ /* 0x000fe400000001ff */
[----:B------:R-:W-:-:S05]  /*6a90*/  FADD.FTZ R3, R17, R14 ;  /* 0x0000000e11037221 */ /* 0x000fca0000010000 */
[----:B------:R-:W-:-:S07]  /*6aa0*/  MOV R13, R3 ;  /* 0x00000003000d7202 */ /* 0x000fce0000000f00 */
[----:B------:R-:W-:Y:S05]  /*6ab0*/  WARPSYNC.COLLECTIVE R15, `(.L_x_6136) ;  /* 0x000000000f087348 */ /* 0x000fea0003c00000 */
[----:B------:R0:W1:Y:S02]  /*6ac0*/  SHFL.BFLY P6, R14, R13, R12, R11 ;  /* 0x0c00000c0d0e7389 */ /* 0x00006400000c000b */
[----:B01----:R-:W-:Y:S05]  /*6ad0*/  ENDCOLLECTIVE ;  /* 0x000000000000791b */ /* 0x003fea0003800000 */
.L_x_6136:
[----:B------:R-:W-:Y:S01]  /*6ae0*/  HFMA2 R12, -RZ, RZ, 0, 2.384185791015625e-07 ;  /* 0x00000004ff0c7431 */ /* 0x000fe200000001ff */
[----:B------:R-:W-:Y:S01]  /*6af0*/  MOV R13, RZ ;  /* 0x000000ff000d7202 */ /* 0x000fe20000000f00 */
[----:B------:R-:W-:-:S07]  /*6b00*/  FADD.FTZ R31, R3, R14 ;  /* 0x0000000e031f7221 */ /* 0x000fce0000010000 */
[----:B------:R-:W-:Y:S05]  /*6b10*/  WARPSYNC.COLLECTIVE R15, `(.L_x_6137) ;  /* 0x000000000f087348 */ /* 0x000fea0003c00000 */
[----:B------:R0:W1:Y:S02]  /*6b20*/  SHFL.BFLY P6, R14, R13, R12, R11 ;  /* 0x0c00000c0d0e7389 */ /* 0x00006400000c000b */
[----:B01----:R-:W-:Y:S05]  /*6b30*/  ENDCOLLECTIVE ;  /* 0x000000000000791b */ /* 0x003fea0003800000 */
.L_x_6137:
[----:B------:R-:W-:Y:S01]  /*6b40*/  MOV R12, 0x2 ;  /* 0x00000002000c7802 */ /* 0x000fe20000000f00 */
[----:B------:R-:W-:-:S04]  /*6b50*/  FADD.FTZ R17, RZ, R14 ;  /* 0x0000000eff117221 */ /* 0x000fc80000010000 */
[----:B------:R-:W-:-:S07]  /*6b60*/  IMAD.MOV.U32 R13, RZ, RZ, R17 ;  /* 0x000000ffff0d7224 */ /* 0x000fce00078e0011 */
[----:B------:R-:W-:Y:S05]  /*6b70*/  WARPSYNC.COLLECTIVE R15, `(.L_x_6138) ;  /* 0x000000000f087348 */ /* 0x000fea0003c00000 */
[----:B------:R0:W1:Y:S02]  /*6b80*/  SHFL.BFLY P6, R14, R13, R12, R11 ;  /* 0x0c00000c0d0e7389 */ /* 0x00006400000c000b */
[----:B01----:R-:W-:Y:S05]  /*6b90*/  ENDCOLLECTIVE ;  /* 0x000000000000791b */ /* 0x003fea0003800000 */
.L_x_6138:
[----:B------:R-:W-:Y:S01]  /*6ba0*/  HFMA2 R12, -RZ, RZ, 0, 5.9604644775390625e-08 ;  /* 0x00000001ff0c7431 */ /* 0x000fe200000001ff */
[----:B------:R-:W-:-:S05]  /*6bb0*/  MOV R32, R14 ;  /* 0x0000000e00207202 */ /* 0x000fca0000000f00 */
[----:B------:R-:W-:-:S05]  /*6bc0*/  FADD.FTZ R27, R17, R32 ;  /* 0x00000020111b7221 */ /* 0x000fca0000010000 */
[----:B------:R-:W-:-:S07]  /*6bd0*/  MOV R13, R27 ;  /* 0x0000001b000d7202 */ /* 0x000fce0000000f00 */
[----:B------:R-:W-:Y:S05]  /*6be0*/  WARPSYNC.COLLECTIVE R15, `(.L_x_6139) ;  /* 0x000000000f087348 */ /* 0x000fea0003c00000 */
[----:B------:R0:W1:Y:S02]  /*6bf0*/  SHFL.BFLY P6, R14, R13, R12, R11 ;  /* 0x0c00000c0d0e7389 */ /* 0x00006400000c000b */
[----:B01----:R-:W-:Y:S05]  /*6c00*/  ENDCOLLECTIVE ;  /* 0x000000000000791b */ /* 0x003fea0003800000 */
.L_x_6139:
[----:B------:R-:W-:Y:S05]  /*6c10*/  BRA `(.L_x_6140) ;  /* 0xffffffc400e07947 */ /* 0x000fea000383ffff */
.L_x_6141:
        /* <DEDUP_REMOVED lines=14> */
.L_x_25693:


//--------------------- .text._ZN4vllm25paged_attention_v1_kernelIfhLi96ELi32ELi128ELNS_18Fp8KVCacheDataTypeE2ELb1EEEvPT_PKS2_PKT0_S8_ifPKiSA_iPKfiiiSC_SC_iiiii --------------------------
	.section	.text._ZN4vllm25paged_attention_v1_kernelIfhLi96ELi32ELi128ELNS_18Fp8KVCacheDataTypeE2ELb1EEEvPT_PKS2_PKT0_S8_ifPKiSA_iPKfiiiSC_SC_iiiii,"ax",@progbits
	.align	128
        .global         _ZN4vllm25paged_attention_v1_kernelIfhLi96ELi32ELi128ELNS_18Fp8KVCacheDataTypeE2ELb1EEEvPT_PKS2_PKT0_S8_ifPKiSA_iPKfiiiSC_SC_iiiii
        .type           _ZN4vllm25paged_attention_v1_kernelIfhLi96ELi32ELi128ELNS_18Fp8KVCacheDataTypeE2ELb1EEEvPT_PKS2_PKT0_S8_ifPKiSA_iPKfiiiSC_SC_iiiii,@function
        .size           _ZN4vllm25paged_attention_v1_kernelIfhLi96ELi32ELi128ELNS_18Fp8KVCacheDataTypeE2ELb1EEEvPT_PKS2_PKT0_S8_ifPKiSA_iPKfiiiSC_SC_iiiii,(.L_x_25694 - _ZN4vllm25paged_attention_v1_kernelIfhLi96ELi32ELi128ELNS_18Fp8KVCacheDataTypeE2ELb1EEEvPT_PKS2_PKT0_S8_ifPKiSA_iPKfiiiSC_SC_iiiii)
        .other          _ZN4vllm25paged_attention_v1_kernelIfhLi96ELi32ELi128ELNS_18Fp8KVCacheDataTypeE2ELb1EEEvPT_PKS2_PKT0_S8_ifPKiSA_iPKfiiiSC_SC_iiiii,@"STO_CUDA_ENTRY STV_DEFAULT"
_ZN4vllm25paged_attention_v1_kernelIfhLi96ELi32ELi128ELNS_18Fp8KVCacheDataTypeE2ELb1EEEvPT_PKS2_PKT0_S8_ifPKiSA_iPKfiiiSC_SC_iiiii:
.text._ZN4vllm25paged_attention_v1_kernelIfhLi96ELi32ELi128ELNS_18Fp8KVCacheDataTypeE2ELb1EEEvPT_PKS2_PKT0_S8_ifPKiSA_iPKfiiiSC_SC_iiiii:
        /* <DEDUP_REMOVED lines=20> */
[----:B----4-:R-:W-:Y:S02]  /*0140*/  SHF.R.U32.HI R23, RZ, 0x5, R24 ;  /* 0x00000005ff177819 */ /* 0x010fe40000011618 */
[----:B-----5:R-:W-:-:S04]  /*0150*/  IADD3 R4, PT, PT, R7, 0xffffffe, RZ ;  /* 0x0ffffffe07047810 */ /* 0x020fc80007ffe0ff */
[----:B------:R3:W4:Y:S02]  /*0160*/  F2I.FTZ.U32.TRUNC.NTZ R5, R4 ;  /* 0x0000000400057305 */ /* 0x000724000021f000 */
[----:B---3--:R-:W-:Y:S02]  /*0170*/  HFMA2 R4, -RZ, RZ, 0, 0 ;  /* 0x00000000ff047431 */ /* 0x008fe400000001ff */
[----:B----4-:R-:W-:-:S05]  /*0180*/  IMAD R0, R5, R6, RZ ;  /* 0x0000000605007224 */ /* 0x010fca00078e02ff */
[----:B-1----:R-:W-:-:S05]  /*0190*/  IADD3 R3, PT, PT, -R0, RZ, RZ ;  /* 0x000000ff00037210 */ /* 0x002fca0007ffe1ff */
[----:B------:R-:W-:Y:S01]  /*01a0*/  IMAD.HI.U32 R0, R5, R3, R4 ;  /* 0x0000000305007227 */ /* 0x000fe200078e0004 */
[----:B------:R-:W-:Y:S01]  /*01b0*/  BAR.SYNC.DEFER_BLOCKING 0x0 ;  /* 0x0000000000007b1d */ /* 0x000fe20000010000 */
[----:B--2---:R-:W-:-:S13]  /*01c0*/  R2UR UR4, R2 ;  /* 0x00000000020472ca */ /* 0x004fda00000e0000 */
[----:B------:R-:W-:Y:S02]  /*01d0*/  UIADD3 UR8, UPT, UPT, UR4, -0x1, URZ ;  /* 0xffffffff04087890 */ /* 0x000fe4000fffe0ff */
[----:B------:R-:W-:-:S04]  /*01e0*/  UIADD3 UR5, UPT, UPT, UR4, 0x1f, URZ ;  /* 0x0000001f04057890 */ /* 0x000fc8000fffe0ff */
[----:B------:R-:W-:Y:S01]  /*01f0*/  IMAD.U32 R2, RZ, RZ, UR8 ;  /* 0x00000008ff027e24 */ /* 0x000fe2000f8e00ff */
[----:B------:R-:W-:-:S04]  /*0200*/  USHF.R.S32.HI UR6, URZ, 0x1f, UR5 ;  /* 0x0000001fff067899 */ /* 0x000fc80008011405 */
[----:B------:R-:W-:Y:S01]  /*0210*/  IABS R2, R2 ;  /* 0x0000000200027213 */ /* 0x000fe20000000000 */
[----:B------:R-:W-:-:S03]  /*0220*/  ULEA.HI UR6, UR6, UR5, URZ, 0x5 ;  /* 0x0000000506067291 */ /* 0x000fc6000f8f28ff */
[----:B------:R-:W-:Y:S01]  /*0230*/  MOV R3, R2 ;  /* 0x0000000200037202 */ /* 0x000fe20000000f00 */
[----:B------:R-:W-:Y:S02]  /*0240*/  USHF.R.S32.HI UR43, URZ, 0x5, UR6 ;  /* 0x00000005ff2b7899 */ /* 0x000fe40008011406 */
[----:B------:R-:W-:Y:S02]  /*0250*/  ULOP3.LUT UR6, UR6, 0xffffffe0, URZ, 0xc0, !UPT ;  /* 0xffffffe006067892 */ /* 0x000fe4000f8ec0ff */
[----:B------:R-:W-:Y:S02]  /*0260*/  IMAD.HI.U32 R5, R0, R3, RZ ;  /* 0x0000000300057227 */ /* 0x000fe400078e00ff */
[----:B------:R-:W-:Y:S02]  /*0270*/  UISETP.LT.AND UP1, UPT, UR4, UR6, UPT ;  /* 0x000000060400728c */ /* 0x000fe4000bf21270 */
[----:B------:R-:W-:Y:S02]  /*0280*/  IMAD.MOV R2, RZ, RZ, -R5 ;  /* 0x000000ffff027224 */ /* 0x000fe400078e0a05 */
[----:B------:R-:W-:-:S02]  /*0290*/  USEL UR39, UR4, UR6, UP1 ;  /* 0x0000000604277287 */ /* 0x000fc40008800000 */
[----:B------:R-:W-:Y:S01]  /*02a0*/  IMAD R3, R6, R2, R3 ;  /* 0x0000000206037224 */ /* 0x000fe200078e0203 */
[----:B------:R-:W-:-:S04]  /*02b0*/  LOP3.LUT R2, R8, UR8, RZ, 0x3c, !PT ;  /* 0x0000000808027c12 */ /* 0x000fc8000f8e3cff */
[----:B------:R-:W-:Y:S02]  /*02c0*/  ISETP.GT.U32.AND P1, PT, R6, R3, PT ;  /* 0x000000030600720c */ /* 0x000fe40003f24070 */
[----:B------:R-:W-:-:S11]  /*02d0*/  ISETP.GE.AND P2, PT, R2, RZ, PT ;  /* 0x000000ff0200720c */ /* 0x000fd60003f46270 */
[-C--:B------:R-:W-:Y:S02]  /*02e0*/  @!P1 IADD3 R3, PT, PT, R3, -R6.reuse, RZ ;  /* 0x8000000603039210 */ /* 0x080fe40007ffe0ff */
[----:B------:R-:W-:Y:S02]  /*02f0*/  @!P1 IADD3 R5, PT, PT, R5, 0x1, RZ ;  /* 0x0000000105059810 */ /* 0x000fe40007ffe0ff */
[----:B------:R-:W-:Y:S02]  /*0300*/  ISETP.GE.U32.AND P0, PT, R3, R6, PT ;  /* 0x000000060300720c */ /* 0x000fe40003f06070 */
[----:B------:R-:W-:-:S11]  /*0310*/  ISETP.NE.AND P1, PT, R8, RZ, PT ;  /* 0x000000ff0800720c */ /* 0x000fd60003f25270 */
        /* <DEDUP_REMOVED lines=62> */
.L_x_6142:
        /* <DEDUP_REMOVED lines=20> */
[----:B0-----:R-:W-:Y:S01]  /*0840*/  IMAD.MOV.U32 R8, RZ, RZ, RZ ;  /* 0x000000ffff087224 */ /* 0x001fe200078e00ff */
[----:B-1----:R-:W-:-:S05]  /*0850*/  IADD3 R11, PT, PT, RZ, -R9, RZ ;  /* 0x80000009ff0b7210 */ /* 0x002fca0007ffe0ff */
[----:B------:R-:W-:-:S04]  /*0860*/  IMAD R11, R11, R2, RZ ;  /* 0x000000020b0b7224 */ /* 0x000fc800078e02ff */
[----:B------:R-:W-:Y:S01]  /*0870*/  IMAD.HI.U32 R11, R9, R11, R8 ;  /* 0x0000000b090b7227 */ /* 0x000fe200078e0008 */
[----:B------:R-:W-:-:S07]  /*0880*/  MOV R8, R23 ;  /* 0x0000001700087202 */ /* 0x000fce0000000f00 */
.L_x_6146:
        /* <DEDUP_REMOVED lines=11> */
[----:B------:R-:W-:-:S05]  /*0940*/  @P0 IADD3 R9, PT, PT, R9, 0x1, RZ ;  /* 0x0000000109090810 */ /* 0x000fca0007ffe0ff */
[----:B------:R-:W-:-:S05]  /*0950*/  IMAD.MOV.U32 R13, RZ, RZ, R9 ;  /* 0x000000ffff0d7224 */ /* 0x000fca00078e0009 */
[----:B------:R-:W-:Y:S02]  /*0960*/  @!P4 IADD3 R13, PT, PT, -R13, RZ, RZ ;  /* 0x000000ff0d0dc210 */ /* 0x000fe40007ffe1ff */
        /* <DEDUP_REMOVED lines=20> */
[----:B------:R-:W-:-:S03]  /*0ab0*/  ISETP.GE.AND P0, PT, R8, UR43, PT ;  /* 0x0000002b08007c0c */ /* 0x000fc6000bf06270 */
[----:B------:R0:W-:Y:S10]  /*0ac0*/  STS [R10], R9 ;  /* 0x000000090a007388 */ /* 0x0001f40000000800 */
[----:B0-----:R-:W-:Y:S05]  /*0ad0*/  @!P0 BRA `(.L_x_6146) ;  /* 0xfffffffc006c8947 */ /* 0x001fea000383ffff */
.L_x_6144:
[----:B------:R-:W-:Y:S05]  /*0ae0*/  BSYNC.RECONVERGENT B6 ;  /* 0x0000000000067941 */ /* 0x000fea0003800200 */
.L_x_6143:
        /* <DEDUP_REMOVED lines=12> */
.L_x_6187:
        /* <DEDUP_REMOVED lines=10> */
[----:B------:R-:W-:Y:S01]  /*0c50*/  HFMA2 R12, -RZ, RZ, 0, 0 ;  /* 0x00000000ff0c7431 */ /* 0x000fe200000001ff */
[----:B0-----:R-:W-:Y:S02]  /*0c60*/  LEA R4, R22, R8, 0x2 ;  /* 0x0000000816047211 */ /* 0x001fe400078e10ff */
[----:B------:R-:W-:Y:S01]  /*0c70*/  MOV R8, 0xff7fffff ;  /* 0xff7fffff00087802 */ /* 0x000fe20000000f00 */
[----:B------:R-:W-:Y:S01]  /*0c80*/  BSSY.RECONVERGENT B0, `(.L_x_6148) ;  /* 0x00000ea000007945 */ /* 0x000fe20003800200 */
[----:B------:R-:W-:-:S07]  /*0c90*/  ISETP.GE.AND P3, PT, R24, UR39, PT ;  /* 0x0000002718007c0c */ /* 0x000fce000bf66270 */
        /* <DEDUP_REMOVED lines=21> */
[----:B------:R-:W-:Y:S02]  /*0df0*/  MOV R11, R24 ;  /* 0x00000018000b7202 */ /* 0x000fe40000000f00 */
[----:B------:R-:W-:-:S02]  /*0e00*/  LEA R9, R24, R9, 0x2 ;  /* 0x0000000918097211 */ /* 0x000fc400078e10ff */
[----:B------:R-:W-:-:S07]  /*0e10*/  IADD3 R8, PT, PT, -R8, RZ, RZ ;  /* 0x000000ff08087210 */ /* 0x000fce0007ffe1ff */
.L_x_6152:
        /* <DEDUP_REMOVED lines=11> */
.L_x_6151:
[----:B------:R-:W-:Y:S05]  /*0ed0*/  BSYNC.RECONVERGENT B1 ;  /* 0x0000000000017941 */ /* 0x000fea0003800200 */
.L_x_6150:
        /* <DEDUP_REMOVED lines=11> */
[----:B------:R-:W-:Y:S02]  /*0f90*/  PLOP3.LUT P0, PT, PT, PT, PT, 0x8, 0x80 ;  /* 0x000000000080781c */ /* 0x000fe40003f0e170 */
[----:B------:R-:W-:-:S11]  /*0fa0*/  IADD3 R8, PT, PT, R8, -0x600, RZ ;  /* 0xfffffa0008087810 */ /* 0x000fd60007ffe0ff */
.L_x_6155:
[----:B------:R-:W0:Y:S01]  /*0fb0*/  LDS R14, [R10+-0x400] ;  /* 0xfffc00000a0e7984 */ /* 0x000e220000000800 */
[----:B------:R-:W-:-:S03]  /*0fc0*/  VIADD R11, R11, 0x800 ;  /* 0x000008000b0b7836 */ /* 0x000fc60000000000 */
[----:B------:R-:W1:Y:S02]  /*0fd0*/  LDS R18, [R10+-0x200] ;  /* 0xfffe00000a127984 */ /* 0x000e640000000800 */
[----:B------:R-:W-:Y:S02]  /*0fe0*/  ISETP.GE.AND P4, PT, R11, R8, PT ;  /* 0x000000080b00720c */ /* 0x000fe40003f86270 */
        /* <DEDUP_REMOVED lines=63> */
[----:B------:R-:W2:Y:S01]  /*13e0*/  MUFU.EX2 R29, R18 ;  /* 0x00000012001d7308 */ /* 0x000ea20000000800 */
        /* <DEDUP_REMOVED lines=32> */
.L_x_6154:
[----:B------:R-:W-:Y:S05]  /*15f0*/  BSYNC.RECONVERGENT B1 ;  /* 0x0000000000017941 */ /* 0x000fea0003800200 */
.L_x_6153:
        /* <DEDUP_REMOVED lines=55> */
.L_x_6157:
[----:B------:R-:W-:Y:S05]  /*1970*/  BSYNC.RECONVERGENT B1 ;  /* 0x0000000000017941 */ /* 0x000fea0003800200 */
.L_x_6156:
        /* <DEDUP_REMOVED lines=26> */
.L_x_6149:
[----:B------:R-:W-:Y:S05]  /*1b20*/  BSYNC.RECONVERGENT B0 ;  /* 0x0000000000007941 */ /* 0x000fea0003800200 */
.L_x_6148:
        /* <DEDUP_REMOVED lines=39> */
.L_x_6162:
[----:B------:R-:W0:Y:S01]  /*1da0*/  LDS R7, [R8] ;  /* 0x0000000008077984 */ /* 0x000e220000000800 */
[----:B------:R-:W-:-:S04]  /*1db0*/  IADD3 R9, PT, PT, R9, 0x1, RZ ;  /* 0x0000000109097810 */ /* 0x000fc80007ffe0ff */
[----:B------:R-:W-:Y:S01]  /*1dc0*/  ISETP.NE.AND P0, PT, R9, RZ, PT ;  /* 0x000000ff0900720c */ /* 0x000fe20003f05270 */
[----:B0-----:R-:W-:-:S05]  /*1dd0*/  FMUL.FTZ R7, R7, R2 ;  /* 0x0000000207077220 */ /* 0x001fca0000410000 */
[----:B------:R0:W-:Y:S02]  /*1de0*/  STS [R8], R7 ;  /* 0x0000000708007388 */ /* 0x0001e40000000800 */
[----:B0-----:R-:W-:-:S05]  /*1df0*/  VIADD R8, R8, 0x200 ;  /* 0x0000020008087836 */ /* 0x001fca0000000000 */
[----:B------:R-:W-:Y:S05]  /*1e00*/  @P0 BRA `(.L_x_6162) ;  /* 0xfffffffc00e40947 */ /* 0x000fea000383ffff */
.L_x_6161:
[----:B------:R-:W-:Y:S05]  /*1e10*/  BSYNC.RECONVERGENT B1 ;  /* 0x0000000000017941 */ /* 0x000fea0003800200 */
.L_x_6160:
[----:B------:R-:W-:Y:S05]  /*1e20*/  @!P1 BRA `(.L_x_6159) ;  /* 0x0000000400bc9947 */ /* 0x000fea0003800000 */
[----:B------:R-:W-:Y:S01]  /*1e30*/  IADD3 R7, PT, PT, -R4, UR39, RZ ;  /* 0x0000002704077c10 */ /* 0x000fe2000fffe1ff */
        /* <DEDUP_REMOVED lines=8> */
[----:B------:R-:W-:Y:S01]  /*1ec0*/  IMAD.U32 R3, RZ, RZ, UR39 ;  /* 0x00000027ff037e24 */ /* 0x000fe2000f8e00ff */
[----:B------:R-:W-:-:S04]  /*1ed0*/  PLOP3.LUT P0, PT, PT, PT, PT, 0x8, 0x80 ;  /* 0x000000000080781c */ /* 0x000fc80003f0e170 */
[----:B------:R-:W-:-:S09]  /*1ee0*/  IADD3 R3, PT, PT, R3, -0x600, RZ ;  /* 0xfffffa0003037810 */ /* 0x000fd20007ffe0ff */
.L_x_6165:
        /* <DEDUP_REMOVED lines=52> */
.L_x_6164:
[----:B------:R-:W-:Y:S05]  /*2230*/  BSYNC.RECONVERGENT B1 ;  /* 0x0000000000017941 */ /* 0x000fea0003800200 */
.L_x_6163:
        /* <DEDUP_REMOVED lines=31> */
.L_x_6167:
[----:B------:R-:W-:Y:S05]  /*2430*/  BSYNC.RECONVERGENT B1 ;  /* 0x0000000000017941 */ /* 0x000fea0003800200 */
.L_x_6166:
        /* <DEDUP_REMOVED lines=14> */
.L_x_6159:
[----:B------:R-:W-:Y:S05]  /*2520*/  BSYNC.RECONVERGENT B0 ;  /* 0x0000000000007941 */ /* 0x000fea0003800200 */
.L_x_6158:
        /* <DEDUP_REMOVED lines=17> */
[----:B0-----:R-:W-:Y:S02]  /*2640*/  HFMA2 R8, -RZ, RZ, 0, 0 ;  /* 0x00000000ff087431 */ /* 0x001fe400000001ff */
[----:B-1----:R-:W-:-:S04]  /*2650*/  IMAD.MOV R7, RZ, RZ, -R9 ;  /* 0x000000ffff077224 */ /* 0x002fc800078e0a09 */
[----:B------:R-:W-:Y:S01]  /*2660*/  IMAD R3, R7, R6, RZ ;  /* 0x0000000607037224 */ /* 0x000fe200078e02ff */
[----:B--2---:R-:W-:-:S04]  /*2670*/  IADD3 R10, PT, PT, R4, 0xffffffe, RZ ;  /* 0x0ffffffe040a7810 */ /* 0x004fc80007ffe0ff */
[----:B------:R0:W1:Y:S02]  /*2680*/  F2I.FTZ.U32.TRUNC.NTZ R11, R10 ;  /* 0x0000000a000b7305 */ /* 0x000064000021f000 */
[----:B0-----:R-:W-:Y:S01]  /*2690*/  IMAD.MOV.U32 R10, RZ, RZ, RZ ;  /* 0x000000ffff0a7224 */ /* 0x001fe200078e00ff */
[----:B-1----:R-:W-:-:S04]  /*26a0*/  IADD3 R12, PT, PT, RZ, -R11, RZ ;  /* 0x8000000bff0c7210 */ /* 0x002fc80007ffe0ff */
[----:B------:R-:W-:Y:S01]  /*26b0*/  MOV R7, R12 ;  /* 0x0000000c00077202 */ /* 0x000fe20000000f00 */
[----:B------:R-:W-:-:S04]  /*26c0*/  IMAD.HI.U32 R12, R9, R3, R8 ;  /* 0x00000003090c7227 */ /* 0x000fc800078e0008 */
[----:B------:R-:W-:-:S04]  /*26d0*/  IMAD R3, R7, R0, RZ ;  /* 0x0000000007037224 */ /* 0x000fc800078e02ff */
[----:B------:R-:W-:Y:S01]  /*26e0*/  IMAD.HI.U32 R16, R11, R3, R10 ;  /* 0x000000030b107227 */ /* 0x000fe200078e000a */
[----:B------:R-:W-:Y:S02]  /*26f0*/  MOV R3, R23 ;  /* 0x0000001700037202 */ /* 0x000fe40000000f00 */
[----:B---3--:R-:W-:-:S07]  /*2700*/  IADD3 R10, PT, PT, R5, -UR4, RZ ;  /* 0x80000004050a7c10 */ /* 0x008fce000fffe0ff */
.L_x_6171:
        /* <DEDUP_REMOVED lines=34> */
.L_x_6170:
        /* <DEDUP_REMOVED lines=16> */
.L_x_6169:
[----:B------:R-:W-:Y:S05]  /*2a30*/  BSYNC.RECONVERGENT B6 ;  /* 0x0000000000067941 */ /* 0x000fea0003800200 */
.L_x_6168:
[----:B------:R-:W-:-:S03]  /*2a40*/  UMOV UR4, 0xffffffff ;  /* 0xffffffff00047882 */ /* 0x000fc60000000000 */
[----:B------:R-:W-:Y:S05]  /*2a50*/  BRA.DIV UR4, `(.L_x_6172) ;  /* 0x0000001a04447947 */ /* 0x000fea000b800000 */
[----:B------:R-:W-:Y:S01]  /*2a60*/  CS2R R4, SRZ ;  /* 0x0000000000047805 */ /* 0x000fe2000001ff00 */
[----:B-1----:R-:W-:Y:S01]  /*2a70*/  HFMA2 R0, -RZ, RZ, 0, 0 ;  /* 0x00000000ff007431 */ /* 0x002fe200000001ff */
[----:B------:R-:W-:Y:S02]  /*2a80*/  CS2R R34, SRZ ;  /* 0x0000000000227805 */ /* 0x000fe4000001ff00 */
[----:B0-----:R-:W-:Y:S02]  /*2a90*/  CS2R R2, SRZ ;  /* 0x0000000000027805 */ /* 0x001fe4000001ff00 */
[----:B------:R-:W-:Y:S02]  /*2aa0*/  MOV R14, RZ ;  /* 0x000000ff000e7202 */ /* 0x000fe40000000f00 */
[----:B------:R-:W-:Y:S01]  /*2ab0*/  CS2R R30, SRZ ;  /* 0x00000000001e7805 */ /* 0x000fe2000001ff00 */
[----:B------:R-:W-:Y:S01]  /*2ac0*/  FADD.FTZ R4, RZ, R4 ;  /* 0x00000004ff047221 */ /* 0x000fe20000010000 */
[----:B------:R-:W-:Y:S01]  /*2ad0*/  FADD.FTZ R5, RZ, R5 ;  /* 0x00000005ff057221 */ /* 0x000fe20000010000 */
[----:B------:R-:W-:Y:S01]  /*2ae0*/  FADD.FTZ R35, RZ, R35 ;  /* 0x00000023ff237221 */ /* 0x000fe20000010000 */
[----:B------:R-:W-:Y:S01]  /*2af0*/  FADD.FTZ R34, RZ, R34 ;  /* 0x00000022ff227221 */ /* 0x000fe20000010000 */
[----:B------:R-:W-:Y:S01]  /*2b00*/  FADD.FTZ R2, RZ, R2 ;  /* 0x00000002ff027221 */ /* 0x000fe20000010000 */
[----:B------:R-:W0:Y:S01]  /*2b10*/  SHFL.BFLY PT, R25, R4, 0x2, 0x1f ;  /* 0x0c401f0004197f89 */ /* 0x000e2200000e0000 */
[----:B------:R-:W-:Y:S01]  /*2b20*/  FADD.FTZ R0, RZ, R0 ;  /* 0x00000000ff007221 */ /* 0x000fe20000010000 */
[----:B------:R-:W-:Y:S01]  /*2b30*/  FADD.FTZ R16, RZ, R14 ;  /* 0x0000000eff107221 */ /* 0x000fe20000010000 */
[----:B------:R-:W-:Y:S01]  /*2b40*/  MOV R6, RZ ;  /* 0x000000ff00067202 */ /* 0x000fe20000000f00 */
[----:B------:R-:W1:Y:S01]  /*2b50*/  SHFL.BFLY PT, R18, R35, 0x2, 0x1f ;  /* 0x0c401f0023127f89 */ /* 0x000e6200000e0000 */
[----:B------:R-:W-:-:S02]  /*2b60*/  IMAD.MOV.U32 R10, RZ, RZ, RZ ;  /* 0x000000ffff0a7224 */ /* 0x000fc400078e00ff */
[----:B------:R-:W-:Y:S01]  /*2b70*/  FADD.FTZ R31, RZ, R31 ;  /* 0x0000001fff1f7221 */ /* 0x000fe20000010000 */
[----:B------:R-:W-:Y:S01]  /*2b80*/  FADD.FTZ R3, RZ, R3 ;  /* 0x00000003ff037221 */ /* 0x000fe20000010000 */
[----:B------:R-:W2:Y:S01]  /*2b90*/  SHFL.BFLY PT, R27, R0, 0x2, 0x1f ;  /* 0x0c401f00001b7f89 */ /* 0x000ea200000e0000 */
[----:B------:R-:W-:Y:S01]  /*2ba0*/  FADD.FTZ R10, RZ, R10 ;  /* 0x0000000aff0a7221 */ /* 0x000fe20000010000 */
[----:B------:R-:W-:Y:S01]  /*2bb0*/  FADD.FTZ R6, RZ, R6 ;  /* 0x00000006ff067221 */ /* 0x000fe20000010000 */
[----:B------:R-:W-:Y:S01]  /*2bc0*/  HFMA2 R8, -RZ, RZ, 0, 0 ;  /* 0x00000000ff087431 */ /* 0x000fe200000001ff */
[----:B------:R-:W3:Y:S01]  /*2bd0*/  SHFL.BFLY PT, R20, R5, 0x2, 0x1f ;  /* 0x0c401f0005147f89 */ /* 0x000ee200000e0000 */
[----:B------:R-:W-:-:S03]  /*2be0*/  FADD.FTZ R30, RZ, R30 ;  /* 0x0000001eff1e7221 */ /* 0x000fc60000010000 */
[----:B------:R-:W4:Y:S04]  /*2bf0*/  SHFL.BFLY PT, R19, R34, 0x2, 0x1f ;  /* 0x0c401f0022137f89 */ /* 0x000f2800000e0000 */
[----:B------:R-:W5:Y:S01]  /*2c00*/  SHFL.BFLY PT, R29, R2, 0x2, 0x1f ;  /* 0x0c401f00021d7f89 */ /* 0x000f6200000e0000 */
[----:B------:R-:W-:Y:S01]  /*2c10*/  FADD.FTZ R8, RZ, R8 ;  /* 0x00000008ff087221 */ /* 0x000fe20000010000 */
[----:B0-----:R-:W-:Y:S01]  /*2c20*/  FADD.FTZ R4, R4, R25 ;  /* 0x0000001904047221 */ /* 0x001fe20000010000 */
[----:B------:R-:W-:Y:S01]  /*2c30*/  IMAD.MOV.U32 R25, RZ, RZ, RZ ;  /* 0x000000ffff197224 */ /* 0x000fe200078e00ff */
[----:B------:R-:W0:Y:S01]  /*2c40*/  SHFL.BFLY PT, R17, R10, 0x2, 0x1f ;  /* 0x0c401f000a117f89 */ /* 0x000e2200000e0000 */
[----:B-1----:R-:W-:Y:S02]  /*2c50*/  FADD.FTZ R35, R35, R18 ;  /* 0x0000001223237221 */ /* 0x002fe40000010000 */
[----:B------:R-:W-:Y:S01]  /*2c60*/  FADD.FTZ R25, RZ, R25 ;  /* 0x00000019ff197221 */ /* 0x000fe20000010000 */
[--C-:B------:R-:W-:Y:S01]  /*2c70*/  FADD.FTZ R18, RZ, R14.reuse ;  /* 0x0000000eff127221 */ /* 0x100fe20000010000 */
[----:B------:R-:W1:Y:S01]  /*2c80*/  SHFL.BFLY PT, R7, R6, 0x2, 0x1f ;  /* 0x0c401f0006077f89 */ /* 0x000e6200000e0000 */
[----:B--2---:R-:W-:Y:S01]  /*2c90*/  FADD.FTZ R0, R0, R27 ;  /* 0x0000001b00007221 */ /* 0x004fe20000010000 */
[----:B------:R-:W-:-:S02]  /*2ca0*/  FADD.FTZ R27, RZ, R14 ;  /* 0x0000000eff1b7221 */ /* 0x000fc40000010000 */
[----:B------:R-:W2:Y:S01]  /*2cb0*/  SHFL.BFLY PT, R26, R3, 0x2, 0x1f ;  /* 0x0c401f00031a7f89 */ /* 0x000ea200000e0000 */
[----:B---3--:R-:W-:Y:S01]  /*2cc0*/  FADD.FTZ R5, R5, R20 ;  /* 0x0000001405057221 */ /* 0x008fe20000010000 */
[----:B------:R-:W-:Y:S02]  /*2cd0*/  FADD.FTZ R20, RZ, R14 ;  /* 0x0000000eff147221 */ /* 0x000fe40000010000 */
[----:B------:R-:W3:Y:S01]  /*2ce0*/  SHFL.BFLY PT, R14, R25, 0x2, 0x1f ;  /* 0x0c401f00190e7f89 */ /* 0x000ee200000e0000 */
[----:B----4-:R-:W-:Y:S01]  /*2cf0*/  FADD.FTZ R34, R34, R19 ;  /* 0x0000001322227221 */ /* 0x010fe20000010000 */
[----:B------:R-:W-:Y:S02]  /*2d00*/  HFMA2 R19, -RZ, RZ, 0, 0 ;  /* 0x00000000ff137431 */ /* 0x000fe400000001ff */
[----:B------:R-:W4:Y:S01]  /*2d10*/  SHFL.BFLY PT, R39, R20, 0x2, 0x1f ;  /* 0x0c401f0014277f89 */ /* 0x000f2200000e0000 */
[----:B-----5:R-:W-:Y:S01]  /*2d20*/  FADD.FTZ R2, R2, R29 ;  /* 0x0000001d02027221 */ /* 0x020fe20000010000 */
[----:B------:R-:W-:-:S02]  /*2d30*/  CS2R R28, SRZ ;  /* 0x00000000001c7805 */ /* 0x000fc4000001ff00 */
[----:B------:R-:W5:Y:S01]  /*2d40*/  SHFL.BFLY PT, R21, R16, 0x2, 0x1f ;  /* 0x0c401f0010157f89 */ /* 0x000f6200000e0000 */
[----:B0-----:R-:W-:Y:S01]  /*2d50*/  FADD.FTZ R10, R10, R17 ;  /* 0x000000110a0a7221 */ /* 0x001fe20000010000 */
[----:B------:R-:W-:Y:S02]  /*2d60*/  FADD.FTZ R19, RZ, R19 ;  /* 0x00000013ff137221 */ /* 0x000fe40000010000 */
[----:B------:R-:W-:Y:S01]  /*2d70*/  FADD.FTZ R29, RZ, R29 ;  /* 0x0000001dff1d7221 */ /* 0x000fe20000010000 */
[----:B------:R-:W0:Y:S01]  /*2d80*/  SHFL.BFLY PT, R33, R34, 0x1, 0x1f ;  /* 0x0c201f0022217f89 */ /* 0x000e2200000e0000 */
[----:B------:R-:W-:Y:S01]  /*2d90*/  FADD.FTZ R28, RZ, R28 ;  /* 0x0000001cff1c7221 */ /* 0x000fe20000010000 */
[----:B-1----:R-:W-:Y:S02]  /*2da0*/  FADD.FTZ R6, R6, R7 ;  /* 0x0000000706067221 */ /* 0x002fe40000010000 */
[----:B------:R-:W1:Y:S01]  /*2db0*/  SHFL.BFLY PT, R40, R19, 0x2, 0x1f ;  /* 0x0c401f0013287f89 */ /* 0x000e6200000e0000 */
[----:B--2---:R-:W-:Y:S01]  /*2dc0*/  FADD.FTZ R3, R3, R26 ;  /* 0x0000001a03037221 */ /* 0x004fe20000010000 */
[----:B------:R-:W-:-:S02]  /*2dd0*/  HFMA2 R26, -RZ, RZ, 0, 0 ;  /* 0x00000000ff1a7431 */ /* 0x000fc400000001ff */
[----:B------:R-:W2:Y:S01]  /*2de0*/  SHFL.BFLY PT, R36, R29, 0x2, 0x1f ;  /* 0x0c401f001d247f89 */ /* 0x000ea200000e0000 */
[----:B---3--:R-:W-:-:S03]  /*2df0*/  FADD.FTZ R25, R25, R14 ;  /* 0x0000000e19197221 */ /* 0x008fc60000010000 */
[----:B------:R-:W3:Y:S01]  /*2e00*/  SHFL.BFLY PT, R14, R31, 0x2, 0x1f ;  /* 0x0c401f001f0e7f89 */ /* 0x000ee200000e0000 */
[----:B----4-:R-:W-:-:S03]  /*2e10*/  FADD.FTZ R20, R20, R39 ;  /* 0x0000002714147221 */ /* 0x010fc60000010000 */
[----:B------:R-:W4:Y:S01]  /*2e20*/  SHFL.BFLY PT, R39, R0, 0x1, 0x1f ;  /* 0x0c201f0000277f89 */ /* 0x000f2200000e0000 */
[----:B------:R-:W-:Y:S01]  /*2e30*/  FADD.FTZ R26, RZ, R26 ;  /* 0x0000001aff1a7221 */ /* 0x000fe20000010000 */
[----:B-----5:R-:W-:Y:S01]  /*2e40*/  FADD.FTZ R16, R16, R21 ;  /* 0x0000001510107221 */ /* 0x020fe20000010000 */
[----:B------:R-:W-:Y:S01]  /*2e50*/  MOV R21, RZ ;  /* 0x000000ff00157202 */ /* 0x000fe20000000f00 */
[----:B------:R-:W5:Y:S04]  /*2e60*/  SHFL.BFLY PT, R9, R8, 0x2, 0x1f ;  /* 0x0c401f0008097f89 */ /* 0x000f6800000e0000 */
[----:B------:R-:W5:Y:S01]  /*2e70*/  SHFL.BFLY PT, R43, R18, 0x2, 0x1f ;  /* 0x0c401f00122b7f89 */ /* 0x000f6200000e0000 */
[----:B------:R-:W-:Y:S01]  /*2e80*/  FADD.FTZ R21, RZ, R21 ;  /* 0x00000015ff157221 */ /* 0x000fe20000010000 */
[----:B0-----:R-:W-:Y:S01]  /*2e90*/  FADD.FTZ R33, R34, R33 ;  /* 0x0000002122217221 */ /* 0x001fe20000010000 */
[----:B-1----:R-:W-:Y:S01]  /*2ea0*/  FADD.FTZ R19, R19, R40 ;  /* 0x0000002813137221 */ /* 0x002fe20000010000 */
[----:B------:R-:W0:Y:S01]  /*2eb0*/  SHFL.BFLY PT, R17, R27, 0x2, 0x1f ;  /* 0x0c401f001b117f89 */ /* 0x000e2200000e0000 */
[----:B--2---:R-:W-:-:S03]  /*2ec0*/  FADD.FTZ R29, R29, R36 ;  /* 0x000000241d1d7221 */ /* 0x004fc60000010000 */
[----:B------:R-:W1:Y:S01]  /*2ed0*/  SHFL.BFLY PT, R7, R30, 0x2, 0x1f ;  /* 0x0c401f001e077f89 */ /* 0x000e6200000e0000 */
[----:B---3--:R-:W-:-:S03]  /*2ee0*/  FADD.FTZ R40, R31, R14 ;  /* 0x0000000e1f287221 */ /* 0x008fc60000010000 */
[----:B------:R-:W2:Y:S01]  /*2ef0*/  SHFL.BFLY PT, R36, R4, 0x1, 0x1f ;  /* 0x0c201f0004247f89 */ /* 0x000ea200000e0000 */
[----:B------:R-:W-:Y:S01]  /*2f00*/  MOV R14, RZ ;  /* 0x000000ff000e7202 */ /* 0x000fe20000000f00 */
[----:B----4-:R-:W-:Y:S02]  /*2f10*/  FADD.FTZ R0, R0, R39 ;  /* 0x0000002700007221 */ /* 0x010fe40000010000 */
[----:B------:R-:W3:Y:S02]  /*2f20*/  SHFL.BFLY PT, R32, R35, 0x1, 0x1f ;  /* 0x0c201f0023207f89 */ /* 0x000ee400000e0000 */
[----:B------:R-:W-:Y:S01]  /*2f30*/  FADD.FTZ R39, RZ, R14 ;  /* 0x0000000eff277221 */ /* 0x000fe20000010000 */
[----:B-----5:R-:W-:Y:S01]  /*2f40*/  FADD.FTZ R8, R8, R9 ;  /* 0x0000000908087221 */ /* 0x020fe20000010000 */
[----:B------:R-:W4:Y:S01]  /*2f50*/  SHFL.BFLY PT, R34, R19, 0x1, 0x1f ;  /* 0x0c201f0013227f89 */ /* 0x000f2200000e0000 */
[----:B------:R-:W-:-:S03]  /*2f60*/  FADD.FTZ R18, R18, R43 ;  /* 0x0000002b12127221 */ /* 0x000fc60000010000 */
[----:B------:R-:W5:Y:S04]  /*2f70*/  SHFL.BFLY PT, R14, R39, 0x2, 0x1f ;  /* 0x0c401f00270e7f89 */ /* 0x000f6800000e0000 */
[----:B------:R-:W5:Y:S01]  /*2f80*/  SHFL.BFLY PT, R37, R21, 0x2, 0x1f ;  /* 0x0c401f0015257f89 */ /* 0x000f6200000e0000 */
[----:B0-----:R-:W-:-:S03]  /*2f90*/  FADD.FTZ R27, R27, R17 ;  /* 0x000000111b1b7221 */ /* 0x001fc60000010000 */
        /* <DEDUP_REMOVED lines=9> */
[----:B-----5:R-:W-:Y:S01]  /*3030*/  FADD.FTZ R39, R39, R14 ;  /* 0x0000000e27277221 */ /* 0x020fe20000010000 */
[----:B------:R-:W-:Y:S02]  /*3040*/  HFMA2 R14, -RZ, RZ, 0, 0 ;  /* 0x00000000ff0e7431 */ /* 0x000fe400000001ff */
[----:B------:R-:W5:Y:S01]  /*3050*/  SHFL.BFLY PT, R36, R20, 0x1, 0x1f ;  /* 0x0c201f0014247f89 */ /* 0x000f6200000e0000 */
[----:B------:R-:W-:-:S03]  /*3060*/  FADD.FTZ R21, R21, R37 ;  /* 0x0000002515157221 */ /* 0x000fc60000010000 */
[----:B------:R-:W5:Y:S01]  /*3070*/  SHFL.BFLY PT, R35, R18, 0x1, 0x1f ;  /* 0x0c201f0012237f89 */ /* 0x000f6200000e0000 */
[----:B0-----:R-:W-:Y:S01]  /*3080*/  FADD.FTZ R26, R26, R11 ;  /* 0x0000000b1a1a7221 */ /* 0x001fe20000010000 */
[----:B------:R-:W-:Y:S01]  /*3090*/  FADD.FTZ R19, RZ, R14 ;  /* 0x0000000eff137221 */ /* 0x000fe20000010000 */
[----:B-1----:R-:W-:Y:S01]  /*30a0*/  FADD.FTZ R28, R28, R9 ;  /* 0x000000091c1c7221 */ /* 0x002fe20000010000 */
[----:B------:R-:W0:Y:S01]  /*30b0*/  SHFL.BFLY PT, R42, R25, 0x1, 0x1f ;  /* 0x0c201f00192a7f89 */ /* 0x000e2200000e0000 */
[----:B--2---:R-:W-:-:S03]  /*30c0*/  FADD.FTZ R10, R10, R17 ;  /* 0x000000110a0a7221 */ /* 0x004fc60000010000 */
[----:B------:R-:W1:Y:S01]  /*30d0*/  SHFL.BFLY PT, R9, R8, 0x1, 0x1f ;  /* 0x0c201f0008097f89 */ /* 0x000e6200000e0000 */
[----:B---3--:R-:W-:-:S03]  /*30e0*/  FADD.FTZ R3, R3, R38 ;  /* 0x0000002603037221 */ /* 0x008fc60000010000 */
[----:B------:R-:W2:Y:S01]  /*30f0*/  SHFL.BFLY PT, R31, R16, 0x1, 0x1f ;  /* 0x0c201f00101f7f89 */ /* 0x000ea200000e0000 */
[----:B----4-:R-:W-:-:S03]  /*3100*/  FADD.FTZ R6, R6, R7 ;  /* 0x0000000706067221 */ /* 0x010fc60000010000 */
[----:B------:R-:W3:Y:S01]  /*3110*/  SHFL.BFLY PT, R38, R21, 0x1, 0x1f ;  /* 0x0c201f0015267f89 */ /* 0x000ee200000e0000 */
[----:B-----5:R-:W-:-:S03]  /*3120*/  FADD.FTZ R17, R20, R36 ;  /* 0x0000002414117221 */ /* 0x020fc60000010000 */
[----:B------:R-:W4:Y:S01]  /*3130*/  SHFL.BFLY PT, R7, R26, 0x1, 0x1f ;  /* 0x0c201f001a077f89 */ /* 0x000f2200000e0000 */
[----:B------:R-:W-:-:S03]  /*3140*/  FADD.FTZ R35, R18, R35 ;  /* 0x0000002312237221 */ /* 0x000fc60000010000 */
[----:B------:R-:W5:Y:S04]  /*3150*/  SHFL.BFLY PT, R36, R19, 0x2, 0x1f ;  /* 0x0c401f0013247f89 */ /* 0x000f6800000e0000 */
[----:B------:R-:W5:Y:S01]  /*3160*/  SHFL.BFLY PT, R18, R27, 0x1, 0x1f ;  /* 0x0c201f001b127f89 */ /* 0x000f6200000e0000 */
[----:B0-----:R-:W-:-:S03]  /*3170*/  FADD.FTZ R42, R25, R42 ;  /* 0x0000002a192a7221 */ /* 0x001fc60000010000 */
[----:B------:R-:W0:Y:S01]  /*3180*/  SHFL.BFLY PT, R14, R39, 0x1, 0x1f ;  /* 0x0c201f00270e7f89 */ /* 0x000e2200000e0000 */
[----:B-1----:R-:W-:Y:S01]  /*3190*/  FADD.FTZ R8, R8, R9 ;  /* 0x0000000908087221 */ /* 0x002fe20000010000 */
[----:B--2---:R-:W-:Y:S02]  /*31a0*/  FADD.FTZ R16, R16, R31 ;  /* 0x0000001f10107221 */ /* 0x004fe40000010000 */
        /* <DEDUP_REMOVED lines=11> */
[----:B------:R0:W0:Y:S01]  /*3260*/  SHFL.BFLY PT, R14, R25, 0x1, 0x1f ;  /* 0x0c201f00190e7f89 */ /* 0x00002200000e0000 */
[----:B-1----:R-:W-:Y:S01]  /*3270*/  FADD.FTZ R2, R2, R41 ;  /* 0x0000002902027221 */ /* 0x002fe20000010000 */
[----:B--2---:R-:W-:Y:S01]  /*3280*/  FADD.FTZ R5, R5, R37 ;  /* 0x0000002505057221 */ /* 0x004fe20000010000 */
[----:B---3--:R-:W-:Y:S01]  /*3290*/  FADD.FTZ R21, R28, R21 ;  /* 0x000000151c157221 */ /* 0x008fe20000010000 */
[----:B----4-:R-:W-:Y:S01]  /*32a0*/  FADD.FTZ R20, R29, R20 ;  /* 0x000000141d147221 */ /* 0x010fe20000010000 */
[----:B-----5:R-:W-:Y:S01]  /*32b0*/  FADD.FTZ R7, R30, R7 ;  /* 0x000000071e077221 */ /* 0x020fe20000010000 */
[----:B0-----:R-:W-:-:S07]  /*32c0*/  FADD.FTZ R26, R40, R31 ;  /* 0x0000001f281a7221 */ /* 0x001fce0000010000 */
.L_x_6260:
        /* <DEDUP_REMOVED lines=44> */
.L_x_6174:
[----:B------:R-:W-:Y:S05]  /*3590*/  BSYNC.RECONVERGENT B0 ;  /* 0x0000000000007941 */ /* 0x000fea0003800200 */
.L_x_6173:
        /* <DEDUP_REMOVED lines=51> */
.L_x_6176:
[----:B------:R-:W-:Y:S05]  /*38d0*/  BSYNC.RECONVERGENT B0 ;  /* 0x0000000000007941 */ /* 0x000fea0003800200 */
.L_x_6175:
        /* <DEDUP_REMOVED lines=27> */
.L_x_6178:
[----:B------:R-:W-:Y:S05]  /*3a90*/  BSYNC.RECONVERGENT B0 ;  /* 0x0000000000007941 */ /* 0x000fea0003800200 */
.L_x_6177:
        /* <DEDUP_REMOVED lines=51> */
.L_x_6180:
[----:B------:R-:W-:Y:S05]  /*3dd0*/  BSYNC.RECONVERGENT B0 ;  /* 0x0000000000007941 */ /* 0x000fea0003800200 */
.L_x_6179:
        /* <DEDUP_REMOVED lines=8> */
[----:B------:R-:W-:Y:S01]  /*3e60*/  SHF.R.U32.HI R24, RZ, 0x3, R24 ;  /* 0x00000003ff187819 */ /* 0x000fe20000011618 */
[----:B------:R-:W-:Y:S02]  /*3e70*/  UIMAD UR6, UR4, 0x60, URZ ;  /* 0x00000060040678a4 */ /* 0x000fe4000f8e02ff */
[----:B--2---:R-:W-:-:S06]  /*3e80*/  UIMAD UR5, UR5, 0x60, URZ ;  /* 0x00000060050578a4 */ /* 0x004fcc000f8e02ff */
[----:B01----:R-:W-:-:S05]  /*3e90*/  IMAD.U32 R11, RZ, RZ, UR5 ;  /* 0x00000005ff0b7e24 */ /* 0x003fca000f8e00ff */
        /* <DEDUP_REMOVED lines=29> */
.L_x_6145:
        /* <DEDUP_REMOVED lines=16> */
.L_x_6181:
[----:B------:R-:W-:Y:S05]  /*4170*/  EXIT ;  /* 0x000000000000794d */ /* 0x000fea0003800000 */
.L_x_6147:
[----:B------:R-:W-:Y:S01]  /*4180*/  HFMA2 R12, -RZ, RZ, 0, 9.5367431640625e-07 ;  /* 0x00000010ff0c7431 */ /* 0x000fe200000001ff */
[----:B------:R-:W-:Y:S01]  /*4190*/  MOV R11, 0x1f ;  /* 0x0000001f000b7802 */ /* 0x000fe20000000f00 */
[----:B------:R-:W-:-:S07]  /*41a0*/  IMAD.MOV.U32 R15, RZ, RZ, -0x1 ;  /* 0xffffffffff0f7424 */ /* 0x000fce00078e00ff */
[----:B------:R-:W-:Y:S05]  /*41b0*/  WARPSYNC.COLLECTIVE R15, `(.L_x_6182) ;  /* 0x000000000f087348 */ /* 0x000fea0003c00000 */
[----:B------:R0:W1:Y:S02]  /*41c0*/  SHFL.BFLY P6, R14, R13, R12, R11 ;  /* 0x0c00000c0d0e7389 */ /* 0x00006400000c000b */
[----:B01----:R-:W-:Y:S05]  /*41d0*/  ENDCOLLECTIVE ;  /* 0x000000000000791b */ /* 0x003fea0003800000 */
.L_x_6182:
[----:B------:R-:W-:Y:S01]  /*41e0*/  HFMA2 R12, -RZ, RZ, 0, 4.76837158203125e-07 ;  /* 0x00000008ff0c7431 */ /* 0x000fe200000001ff */
[----:B------:R-:W-:-:S04]  /*41f0*/  FMNMX.FTZ R0, R14, -3.40282346638528859812e+38, !PT ;  /* 0xff7fffff0e007809 */ /* 0x000fc80007810000 */
[----:B------:R-:W-:-:S07]  /*4200*/  MOV R13, R0 ;  /* 0x00000000000d7202 */ /* 0x000fce0000000f00 */
[----:B------:R-:W-:Y:S05]  /*4210*/  WARPSYNC.COLLECTIVE R15, `(.L_x_6183) ;  /* 0x000000000f087348 */ /* 0x000fea0003c00000 */
[----:B------:R0:W1:Y:S02]  /*4220*/  SHFL.BFLY P6, R14, R13, R12, R11 ;  /* 0x0c00000c0d0e7389 */ /* 0x00006400000c000b */
[----:B01----:R-:W-:Y:S05]  /*4230*/  ENDCOLLECTIVE ;  /* 0x000000000000791b */ /* 0x003fea0003800000 */
.L_x_6183:
[----:B------:R-:W-:Y:S01]  /*4240*/  IMAD.MOV.U32 R12, RZ, RZ, 0x4 ;  /* 0x00000004ff0c7424 */ /* 0x000fe200078e00ff */
[----:B------:R-:W-:-:S04]  /*4250*/  FMNMX.FTZ R2, R0, R14, !PT ;  /* 0x0000000e00027209 */ /* 0x000fc80007810000 */
[----:B------:R-:W-:-:S07]  /*4260*/  MOV R13, R2 ;  /* 0x00000002000d7202 */ /* 0x000fce0000000f00 */
[----:B------:R-:W-:Y:S05]  /*4270*/  WARPSYNC.COLLECTIVE R15, `(.L_x_6184) ;  /* 0x000000000f087348 */ /* 0x000fea0003c00000 */
[----:B------:R0:W1:Y:S02]  /*4280*/  SHFL.BFLY P6, R14, R13, R12, R11 ;  /* 0x0c00000c0d0e7389 */ /* 0x00006400000c000b */
[----:B01----:R-:W-:Y:S05]  /*4290*/  ENDCOLLECTIVE ;  /* 0x000000000000791b */ /* 0x003fea0003800000 */
.L_x_6184:
[----:B------:R-:W-:Y:S01]  /*42a0*/  HFMA2 R12, -RZ, RZ, 0, 1.1920928955078125e-07 ;  /* 0x00000002ff0c7431 */ /* 0x000fe200000001ff */
[----:B------:R-:W-:-:S04]  /*42b0*/  FMNMX.FTZ R3, R2, R14, !PT ;  /* 0x0000000e02037209 */ /* 0x000fc80007810000 */
[----:B------:R-:W-:-:S07]  /*42c0*/  MOV R13, R3 ;  /* 0x00000003000d7202 */ /* 0x000fce0000000f00 */
[----:B------:R-:W-:Y:S05]  /*42d0*/  WARPSYNC.COLLECTIVE R15, `(.L_x_6185) ;  /* 0x000000000f087348 */ /* 0x000fea0003c00000 */
[----:B------:R0:W1:Y:S02]  /*42e0*/  SHFL.BFLY P6, R14, R13, R12, R11 ;  /* 0x0c00000c0d0e7389 */ /* 0x00006400000c000b */
[----:B01----:R-:W-:Y:S05]  /*42f0*/  ENDCOLLECTIVE ;  /* 0x000000000000791b */ /* 0x003fea0003800000 */
.L_x_6185:
[----:B------:R-:W-:Y:S01]  /*4300*/  IMAD.MOV.U32 R12, RZ, RZ, 0x1 ;  /* 0x00000001ff0c7424 */ /* 0x000fe200078e00ff */
[----:B------:R-:W-:-:S04]  /*4310*/  FMNMX.FTZ R4, R3, R14, !PT ;  /* 0x0000000e03047209 */ /* 0x000fc80007810000 */
[----:B------:R-:W-:-:S07]  /*4320*/  MOV R13, R4 ;  /* 0x00000004000d7202 */ /* 0x000fce0000000f00 */
[----:B------:R-:W-:Y:S05]  /*4330*/  WARPSYNC.COLLECTIVE R15, `(.L_x_6186) ;  /* 0x000000000f087348 */ /* 0x000fea0003c00000 */
[----:B------:R0:W1:Y:S02]  /*4340*/  SHFL.BFLY P6, R14, R13, R12, R11 ;  /* 0x0c00000c0d0e7389 */ /* 0x00006400000c000b */
[----:B01----:R-:W-:Y:S05]  /*4350*/  ENDCOLLECTIVE ;  /* 0x000000000000791b */ /* 0x003fea0003800000 */
.L_x_6186:
[----:B------:R-:W-:Y:S05]  /*4360*/  BRA `(.L_x_6187) ;  /* 0xffffffc800107947 */ /* 0x000fea000383ffff */
.L_x_6172:
[----:B------:R-:W-:Y:S01]  /*4370*/  HFMA2 R13, -RZ, RZ, 0, 0 ;  /* 0x00000000ff0d7431 */ /* 0x000fe200000001ff */
[----:B------:R-:W-:Y:S01]  /*4380*/  MOV R12, 0x4 ;  /* 0x00000004000c7802 */ /* 0x000fe20000000f00 */
[----:B-1----:R-:W-:Y:S02]  /*4390*/  HFMA2 R11, -RZ, RZ, 0, 1.847743988037109375e-06 ;  /* 0x0000001fff0b7431 */ /* 0x002fe400000001ff */
[----:B------:R-:W-:-:S07]  /*43a0*/  IMAD.MOV.U32 R15, RZ, RZ, -0x1 ;  /* 0xffffffffff0f7424 */ /* 0x000fce00078e00ff */
[----:B0-----:R-:W-:Y:S05]  /*43b0*/  WARPSYNC.COLLECTIVE R15, `(.L_x_6188) ;  /* 0x000000000f087348 */ /* 0x001fea0003c00000 */
[----:B------:R1:W2:Y:S02]  /*43c0*/  SHFL.BFLY P6, R14, R13, R12, R11 ;  /* 0x0c00000c0d0e7389 */ /* 0x0002a400000c000b */
[----:B012---:R-:W-:Y:S05]  /*43d0*/  ENDCOLLECTIVE ;  /* 0x000000000000791b */ /* 0x007fea0003800000 */
.L_x_6188:
[----:B------:R-:W-:Y:S01]  /*43e0*/  HFMA2 R12, -RZ, RZ, 0, 1.1920928955078125e-07 ;  /* 0x00000002ff0c7431 */ /* 0x000fe200000001ff */
[----:B------:R-:W-:-:S05]  /*43f0*/  MOV R35, R14 ;  /* 0x0000000e00237202 */ /* 0x000fca0000000f00 */
[----:B------:R-:W-:-:S05]  /*4400*/  FADD.FTZ R35, RZ, R35 ;  /* 0x00000023ff237221 */ /* 0x000fca0000010000 */
[----:B------:R-:W-:-:S07]  /*4410*/  MOV R13, R35 ;  /* 0x00000023000d7202 */ /* 0x000fce0000000f00 */
[----:B------:R-:W-:Y:S05]  /*4420*/  WARPSYNC.COLLECTIVE R15, `(.L_x_6189) ;  /* 0x000000000f087348 */ /* 0x000fea0003c00000 */
[----:B------:R0:W1:Y:S02]  /*4430*/  SHFL.BFLY P6, R14, R13, R12, R11 ;  /* 0x0c00000c0d0e7389 */ /* 0x00006400000c000b */
[----:B01----:R-:W-:Y:S05]  /*4440*/  ENDCOLLECTIVE ;  /* 0x000000000000791b */ /* 0x003fea0003800000 */
.L_x_6189:
[----:B------:R-:W-:Y:S02]  /*4450*/  HFMA2 R12, -RZ, RZ, 0, 5.9604644775390625e-08 ;  /* 0x00000001ff0c7431 */ /* 0x000fe400000001ff */
[----:B------:R-:W-:-:S04]  /*4460*/  IMAD.MOV.U32 R18, RZ, RZ, R14 ;  /* 0x000000ffff127224 */ /* 0x000fc800078e000e */
[----:B------:R-:W-:-:S05]  /*4470*/  FADD.FTZ R35, R35, R18 ;  /* 0x0000001223237221 */ /* 0x000fca0000010000 */
[----:B------:R-:W-:-:S07]  /*4480*/  MOV R13, R35 ;  /* 0x00000023000d7202 */ /* 0x000fce0000000f00 */
[----:B------:R-:W-:Y:S05]  /*4490*/  WARPSYNC.COLLECTIVE R15, `(.L_x_6190) ;  /* 0x000000000f087348 */ /* 0x000fea0003c00000 */
[----:B------:R0:W1:Y:S02]  /*44a0*/  SHFL.BFLY P6, R14, R13, R12, R11 ;  /* 0x0c00000c0d0e7389 */ /* 0x00006400000c000b */
[----:B01----:R-:W-:Y:S05]  /*44b0*/  ENDCOLLECTIVE ;  /* 0x000000000000791b */ /* 0x003fea0003800000 */
.L_x_6190:
[----:B------:R-:W-:Y:S02]  /*44c0*/  HFMA2 R12, -RZ, RZ, 0, 2.384185791015625e-07 ;  /* 0x00000004ff0c7431 */ /* 0x000fe400000001ff */
[----:B------:R-:W-:Y:S01]  /*44d0*/  IMAD.MOV.U32 R13, RZ, RZ, RZ ;  /* 0x000000ffff0d7224 */ /* 0x000fe200078e00ff */
[----:B------:R-:W-:-:S07]  /*44e0*/  MOV R32, R14 ;  /* 0x0000000e00207202 */ /* 0x000fce0000000f00 */
[----:B------:R-:W-:Y:S05]  /*44f0*/  WARPSYNC.COLLECTIVE R15, `(.L_x_6191) ;  /* 0x000000000f087348 */ /* 0x000fea0003c00000 */
[----:B------:R0:W1:Y:S02]  /*4500*/  SHFL.BFLY P6, R14, R13, R12, R11 ;  /* 0x0c00000c0d0e7389 */ /* 0x00006400000c000b */
[----:B01----:R-:W-:Y:S05]  /*4510*/  ENDCOLLECTIVE ;  /* 0x000000000000791b */ /* 0x003fea0003800000 */
.L_x_6191:
        /* <DEDUP_REMOVED lines=8> */
.L_x_6192:
[----:B------:R-:W-:Y:S01]  /*45a0*/  HFMA2 R12, -RZ, RZ, 0, 5.9604644775390625e-08 ;  /* 0x00000001ff0c7431 */ /* 0x000fe200000001ff */
[----:B------:R-:W-:-:S05]  /*45b0*/  MOV R19, R14 ;  /* 0x0000000e00137202 */ /* 0x000fca0000000f00 */
[----:B------:R-:W-:-:S05]  /*45c0*/  FADD.FTZ R34, R34, R19 ;  /* 0x0000001322227221 */ /* 0x000fca0000010000 */
[----:B------:R-:W-:-:S07]  /*45d0*/  MOV R13, R34 ;  /* 0x00000022000d7202 */ /* 0x000fce0000000f00 */
[----:B------:R-:W-:Y:S05]  /*45e0*/  WARPSYNC.COLLECTIVE R15, `(.L_x_6193) ;  /* 0x000000000f087348 */ /* 0x000fea0003c00000 */
[----:B------:R0:W1:Y:S02]  /*45f0*/  SHFL.BFLY P6, R14, R13, R12, R11 ;  /* 0x0c00000c0d0e7389 */ /* 0x00006400000c000b */
[----:B01----:R-:W-:Y:S05]  /*4600*/  ENDCOLLECTIVE ;  /* 0x000000000000791b */ /* 0x003fea0003800000 */
.L_x_6193:
[----:B------:R-:W-:Y:S01]  /*4610*/  HFMA2 R12, -RZ, RZ, 0, 2.384185791015625e-07 ;  /* 0x00000004ff0c7431 */ /* 0x000fe200000001ff */
[----:B------:R-:W-:Y:S01]  /*4620*/  MOV R13, RZ ;  /* 0x000000ff000d7202 */ /* 0x000fe20000000f00 */
[----:B------:R-:W-:-:S07]  /*4630*/  IMAD.MOV.U32 R33, RZ, RZ, R14 ;  /* 0x000000ffff217224 */ /* 0x000fce00078e000e */
[----:B------:R-:W-:Y:S05]  /*4640*/  WARPSYNC.COLLECTIVE R15, `(.L_x_6194) ;  /* 0x000000000f087348 */ /* 0x000fea0003c00000 */
[----:B------:R0:W1:Y:S02]  /*4650*/  SHFL.BFLY P6, R14, R13, R12, R11 ;  /* 0x0c00000c0d0e7389 */ /* 0x00006400000c000b */
[----:B01----:R-:W-:Y:S05]  /*4660*/  ENDCOLLECTIVE ;  /* 0x000000000000791b */ /* 0x003fea0003800000 */
.L_x_6194:
        /* <DEDUP_REMOVED lines=8> */
.L_x_6195:
[----:B------:R-:W-:Y:S01]  /*46f0*/  IMAD.MOV.U32 R12, RZ, RZ, 0x1 ;  /* 0x00000001ff0c7424 */ /* 0x000fe200078e00ff */
[----:B------:R-:W-:-:S05]  /*4700*/  MOV R27, R14 ;  /* 0x0000000e001b7202 */ /* 0x000fca0000000f00 */
[----:B------:R-:W-:-:S05]  /*4710*/  FADD.FTZ R0, R0, R27 ;  /* 0x0000001b00007221 */ /* 0x000fca0000010000 */
[----:B------:R-:W-:-:S07]  /*4720*/  MOV R13, R0 ;  /* 0x00000000000d7202 */ /* 0x000fce0000000f00 */
[----:B------:R-:W-:Y:S05]  /*4730*/  WARPSYNC.COLLECTIVE R15, `(.L_x_6196) ;  /* 0x000000000f087348 */ /* 0x000fea0003c00000 */
[----:B------:R0:W1:Y:S02]  /*4740*/  SHFL.BFLY P6, R14, R13, R12, R11 ;  /* 0x0c00000c0d0e7389 */ /* 0x00006400000c000b */
[----:B01----:R-:W-:Y:S05]  /*4750*/  ENDCOLLECTIVE ;  /* 0x000000000000791b */ /* 0x003fea0003800000 */
.L_x_6196:
[----:B------:R-:W-:Y:S01]  /*4760*/  HFMA2 R13, -RZ, RZ, 0, 0 ;  /* 0x00000000ff0d7431 */ /* 0x000fe200000001ff */
[----:B------:R-:W-:Y:S02]  /*4770*/  MOV R12, 0x4 ;  /* 0x00000004000c7802 */ /* 0x000fe40000000f00 */
[----:B------:R-:W-:-:S07]  /*4780*/  MOV R39, R14 ;  /* 0x0000000e00277202 */ /* 0x000fce0000000f00 */
[----:B------:R-:W-:Y:S05]  /*4790*/  WARPSYNC.COLLECTIVE R15, `(.L_x_6197) ;  /* 0x000000000f087348 */ /* 0x000fea0003c00000 */
[----:B------:R0:W1:Y:S02]  /*47a0*/  SHFL.BFLY P6, R14, R13, R12, R11 ;  /* 0x0c00000c0d0e7389 */ /* 0x00006400000c000b */
[----:B01----:R-:W-:Y:S05]  /*47b0*/  ENDCOLLECTIVE ;  /* 0x000000000000791b */ /* 0x003fea0003800000 */
.L_x_6197:
        /* <DEDUP_REMOVED lines=8> */
.L_x_6198:
[----:B------:R-:W-:Y:S01]  /*4840*/  HFMA2 R12, -RZ, RZ, 0, 5.9604644775390625e-08 ;  /* 0x00000001ff0c7431 */ /* 0x000fe200000001ff */
[----:B------:R-:W-:-:S05]  /*4850*/  MOV R29, R14 ;  /* 0x0000000e001d7202 */ /* 0x000fca0000000f00 */
[----:B------:R-:W-:-:S04]  /*4860*/  FADD.FTZ R2, R2, R29 ;  /* 0x0000001d02027221 */ /* 0x000fc80000010000 */
[----:B------:R-:W-:-:S07]  /*4870*/  IMAD.MOV.U32 R13, RZ, RZ, R2 ;  /* 0x000000ffff0d7224 */ /* 0x000fce00078e0002 */
[----:B------:R-:W-:Y:S05]  /*4880*/  WARPSYNC.COLLECTIVE R15, `(.L_x_6199) ;  /* 0x000000000f087348 */ /* 0x000fea0003c00000 */
[----:B------:R0:W1:Y:S02]  /*4890*/  SHFL.BFLY P6, R14, R13, R12, R11 ;  /* 0x0c00000c0d0e7389 */ /* 0x00006400000c000b */
[----:B01----:R-:W-:Y:S05]  /*48a0*/  ENDCOLLECTIVE ;  /* 0x000000000000791b */ /* 0x003fea0003800000 */
.L_x_6199:
[----:B------:R-:W-:Y:S02]  /*48b0*/  HFMA2 R13, -RZ, RZ, 0, 0 ;  /* 0x00000000ff0d7431 */ /* 0x000fe400000001ff */
[----:B------:R-:W-:Y:S01]  /*48c0*/  IMAD.MOV.U32 R12, RZ, RZ, 0x4 ;  /* 0x00000004ff0c7424 */ /* 0x000fe200078e00ff */
[----:B------:R-:W-:-:S07]  /*48d0*/  MOV R41, R14 ;  /* 0x0000000e00297202 */ /* 0x000fce0000000f00 */
[----:B------:R-:W-:Y:S05]  /*48e0*/  WARPSYNC.COLLECTIVE R15, `(.L_x_6200) ;  /* 0x000000000f087348 */ /* 0x000fea0003c00000 */
[----:B------:R0:W1:Y:S02]  /*48f0*/  SHFL.BFLY P6, R14, R13, R12, R11 ;  /* 0x0c00000c0d0e7389 */ /* 0x00006400000c000b */
[----:B01----:R-:W-:Y:S05]  /*4900*/  ENDCOLLECTIVE ;  /* 0x000000000000791b */ /* 0x003fea0003800000 */
.L_x_6200:
        /* <DEDUP_REMOVED lines=8> */
.L_x_6201:
[----:B------:R-:W-:Y:S02]  /*4990*/  HFMA2 R12, -RZ, RZ, 0, 5.9604644775390625e-08 ;  /* 0x00000001ff0c7431 */ /* 0x000fe400000001ff */
[----:B------:R-:W-:-:S04]  /*49a0*/  IMAD.MOV.U32 R26, RZ, RZ, R14 ;  /* 0x000000ffff1a7224 */ /* 0x000fc800078e000e */
[----:B------:R-:W-:-:S05]  /*49b0*/  FADD.FTZ R3, R3, R26 ;  /* 0x0000001a03037221 */ /* 0x000fca0000010000 */
[----:B------:R-:W-:-:S07]  /*49c0*/  MOV R13, R3 ;  /* 0x00000003000d7202 */ /* 0x000fce0000000f00 */
[----:B------:R-:W-:Y:S05]  /*49d0*/  WARPSYNC.COLLECTIVE R15, `(.L_x_6202) ;  /* 0x000000000f087348 */ /* 0x000fea0003c00000 */
[----:B------:R0:W1:Y:S02]  /*49e0*/  SHFL.BFLY P6, R14, R13, R12, R11 ;  /* 0x0c00000c0d0e7389 */ /* 0x00006400000c000b */
[----:B01----:R-:W-:Y:S05]  /*49f0*/  ENDCOLLECTIVE ;  /* 0x000000000000791b */ /* 0x003fea0003800000 */
.L_x_6202:
[----:B------:R-:W-:Y:S02]  /*4a00*/  HFMA2 R12, -RZ, RZ, 0, 2.384185791015625e-07 ;  /* 0x00000004ff0c7431 */ /* 0x000fe400000001ff */
[----:B------:R-:W-:Y:S01]  /*4a10*/  IMAD.MOV.U32 R13, RZ, RZ, RZ ;  /* 0x000000ffff0d7224 */ /* 0x000fe200078e00ff */
[----:B------:R-:W-:-:S07]  /*4a20*/  MOV R38, R14 ;  /* 0x0000000e00267202 */ /* 0x000fce0000000f00 */
[----:B------:R-:W-:Y:S05]  /*4a30*/  WARPSYNC.COLLECTIVE R15, `(.L_x_6203) ;  /* 0x000000000f087348 */ /* 0x000fea0003c00000 */
[----:B------:R0:W1:Y:S02]  /*4a40*/  SHFL.BFLY P6, R14, R13, R12, R11 ;  /* 0x0c00000c0d0e7389 */ /* 0x00006400000c000b */
[----:B01----:R-:W-:Y:S05]  /*4a50*/  ENDCOLLECTIVE ;  /* 0x000000000000791b */ /* 0x003fea0003800000 */
.L_x_6203:
        /* <DEDUP_REMOVED lines=8> */
.L_x_6204:
[----:B------:R-:W-:Y:S01]  /*4ae0*/  HFMA2 R12, -RZ, RZ, 0, 5.9604644775390625e-08 ;  /* 0x00000001ff0c7431 */ /* 0x000fe200000001ff */
[----:B------:R-:W-:-:S05]  /*4af0*/  MOV R25, R14 ;  /* 0x0000000e00197202 */ /* 0x000fca0000000f00 */
[----:B------:R-:W-:-:S05]  /*4b00*/  FADD.FTZ R4, R4, R25 ;  /* 0x0000001904047221 */ /* 0x000fca0000010000 */
[----:B------:R-:W-:-:S07]  /*4b10*/  MOV R13, R4 ;  /* 0x00000004000d7202 */ /* 0x000fce0000000f00 */
[----:B------:R-:W-:Y:S05]  /*4b20*/  WARPSYNC.COLLECTIVE R15, `(.L_x_6205) ;  /* 0x000000000f087348 */ /* 0x000fea0003c00000 */
[----:B------:R0:W1:Y:S02]  /*4b30*/  SHFL.BFLY P6, R14, R13, R12, R11 ;  /* 0x0c00000c0d0e7389 */ /* 0x00006400000c000b */
[----:B01----:R-:W-:Y:S05]  /*4b40*/  ENDCOLLECTIVE ;  /* 0x000000000000791b */ /* 0x003fea0003800000 */
.L_x_6205:
[----:B------:R-:W-:Y:S01]  /*4b50*/  HFMA2 R12, -RZ, RZ, 0, 2.384185791015625e-07 ;  /* 0x00000004ff0c7431 */ /* 0x000fe200000001ff */
[----:B------:R-:W-:Y:S01]  /*4b60*/  MOV R13, RZ ;  /* 0x000000ff000d7202 */ /* 0x000fe20000000f00 */
[----:B------:R-:W-:-:S07]  /*4b70*/  IMAD.MOV.U32 R36, RZ, RZ, R14 ;  /* 0x000000ffff247224 */ /* 0x000fce00078e000e */
[----:B------:R-:W-:Y:S05]  /*4b80*/  WARPSYNC.COLLECTIVE R15, `(.L_x_6206) ;  /* 0x000000000f087348 */ /* 0x000fea0003c00000 */
[----:B------:R0:W1:Y:S02]  /*4b90*/  SHFL.BFLY P6, R14, R13, R12, R11 ;  /* 0x0c00000c0d0e7389 */ /* 0x00006400000c000b */
[----:B01----:R-:W-:Y:S05]  /*4ba0*/  ENDCOLLECTIVE ;  /* 0x000000000000791b */ /* 0x003fea0003800000 */
.L_x_6206:
        /* <DEDUP_REMOVED lines=8> */
.L_x_6207:
[----:B------:R-:W-:Y:S01]  /*4c30*/  IMAD.MOV.U32 R12, RZ, RZ, 0x1 ;  /* 0x00000001ff0c7424 */ /* 0x000fe200078e00ff */
[----:B------:R-:W-:-:S05]  /*4c40*/  MOV R20, R14 ;  /* 0x0000000e00147202 */ /* 0x000fca0000000f00 */
[----:B------:R-:W-:-:S05]  /*4c50*/  FADD.FTZ R5, R5, R20 ;  /* 0x0000001405057221 */ /* 0x000fca0000010000 */
[----:B------:R-:W-:-:S07]  /*4c60*/  MOV R13, R5 ;  /* 0x00000005000d7202 */ /* 0x000fce0000000f00 */
[----:B------:R-:W-:Y:S05]  /*4c70*/  WARPSYNC.COLLECTIVE R15, `(.L_x_6208) ;  /* 0x000000000f087348 */ /* 0x000fea0003c00000 */
[----:B------:R0:W1:Y:S02]  /*4c80*/  SHFL.BFLY P6, R14, R13, R12, R11 ;  /* 0x0c00000c0d0e7389 */ /* 0x00006400000c000b */
[----:B01----:R-:W-:Y:S05]  /*4c90*/  ENDCOLLECTIVE ;  /* 0x000000000000791b */ /* 0x003fea0003800000 */
.L_x_6208:
[----:B------:R-:W-:Y:S01]  /*4ca0*/  HFMA2 R13, -RZ, RZ, 0, 0 ;  /* 0x00000000ff0d7431 */ /* 0x000fe200000001ff */
[----:B------:R-:W-:Y:S02]  /*4cb0*/  MOV R12, 0x4 ;  /* 0x00000004000c7802 */ /* 0x000fe40000000f00 */
[----:B------:R-:W-:-:S07]  /*4cc0*/  MOV R37, R14 ;  /* 0x0000000e00257202 */ /* 0x000fce0000000f00 */
[----:B------:R-:W-:Y:S05]  /*4cd0*/  WARPSYNC.COLLECTIVE R15, `(.L_x_6209) ;  /* 0x000000000f087348 */ /* 0x000fea0003c00000 */
[----:B------:R0:W1:Y:S02]  /*4ce0*/  SHFL.BFLY P6, R14, R13, R12, R11 ;  /* 0x0c00000c0d0e7389 */ /* 0x00006400000c000b */
[----:B01----:R-:W-:Y:S05]  /*4cf0*/  ENDCOLLECTIVE ;  /* 0x000000000000791b */ /* 0x003fea0003800000 */
.L_x_6209:
        /* <DEDUP_REMOVED lines=8> */
.L_x_6210:
[----:B------:R-:W-:Y:S01]  /*4d80*/  HFMA2 R12, -RZ, RZ, 0, 5.9604644775390625e-08 ;  /* 0x00000001ff0c7431 */ /* 0x000fe200000001ff */
[----:B------:R-:W-:-:S05]  /*4d90*/  MOV R7, R14 ;  /* 0x0000000e00077202 */ /* 0x000fca0000000f00 */
[----:B------:R-:W-:-:S04]  /*4da0*/  FADD.FTZ R6, R6, R7 ;  /* 0x0000000706067221 */ /* 0x000fc80000010000 */
[----:B------:R-:W-:-:S07]  /*4db0*/  IMAD.MOV.U32 R13, RZ, RZ, R6 ;  /* 0x000000ffff0d7224 */ /* 0x000fce00078e0006 */
[----:B------:R-:W-:Y:S05]  /*4dc0*/  WARPSYNC.COLLECTIVE R15, `(.L_x_6211) ;  /* 0x000000000f087348 */ /* 0x000fea0003c00000 */
[----:B------:R0:W1:Y:S02]  /*4dd0*/  SHFL.BFLY P6, R14, R13, R12, R11 ;  /* 0x0c00000c0d0e7389 */ /* 0x00006400000c000b */
[----:B01----:R-:W-:Y:S05]  /*4de0*/  ENDCOLLECTIVE ;  /* 0x000000000000791b */ /* 0x003fea0003800000 */
.L_x_6211:
[----:B------:R-:W-:Y:S02]  /*4df0*/  HFMA2 R13, -RZ, RZ, 0, 0 ;  /* 0x00000000ff0d7431 */ /* 0x000fe400000001ff */
[----:B------:R-:W-:Y:S01]  /*4e00*/  IMAD.MOV.U32 R12, RZ, RZ, 0x4 ;  /* 0x00000004ff0c7424 */ /* 0x000fe200078e00ff */
[----:B------:R-:W-:-:S07]  /*4e10*/  MOV R7, R14 ;  /* 0x0000000e00077202 */ /* 0x000fce0000000f00 */
[----:B------:R-:W-:Y:S05]  /*4e20*/  WARPSYNC.COLLECTIVE R15, `(.L_x_6212) ;  /* 0x000000000f087348 */ /* 0x000fea0003c00000 */
[----:B------:R0:W1:Y:S02]  /*4e30*/  SHFL.BFLY P6, R14, R13, R12, R11 ;  /* 0x0c00000c0d0e7389 */ /* 0x00006400000c000b */
[----:B01----:R-:W-:Y:S05]  /*4e40*/  ENDCOLLECTIVE ;  /* 0x000000000000791b */ /* 0x003fea0003800000 */
.L_x_6212:
        /* <DEDUP_REMOVED lines=8> */
.L_x_6213:
[----:B------:R-:W-:Y:S02]  /*4ed0*/  HFMA2 R12, -RZ, RZ, 0, 5.9604644775390625e-08 ;  /* 0x00000001ff0c7431 */ /* 0x000fe400000001ff */
[----:B------:R-:W-:-:S04]  /*4ee0*/  IMAD.MOV.U32 R9, RZ, RZ, R14 ;  /* 0x000000ffff097224 */ /* 0x000fc800078e000e */
[----:B------:R-:W-:-:S05]  /*4ef0*/  FADD.FTZ R8, R8, R9 ;  /* 0x0000000908087221 */ /* 0x000fca0000010000 */
[----:B------:R-:W-:-:S07]  /*4f00*/  MOV R13, R8 ;  /* 0x00000008000d7202 */ /* 0x000fce0000000f00 */
[----:B------:R-:W-:Y:S05]  /*4f10*/  WARPSYNC.COLLECTIVE R15, `(.L_x_6214) ;  /* 0x000000000f087348 */ /* 0x000fea0003c00000 */
[----:B------:R0:W1:Y:S02]  /*4f20*/  SHFL.BFLY P6, R14, R13, R12, R11 ;  /* 0x0c00000c0d0e7389 */ /* 0x00006400000c000b */
[----:B01----:R-:W-:Y:S05]  /*4f30*/  ENDCOLLECTIVE ;  /* 0x000000000000791b */ /* 0x003fea0003800000 */
.L_x_6214:
[----:B------:R-:W-:Y:S02]  /*4f40*/  HFMA2 R12, -RZ, RZ, 0, 2.384185791015625e-07 ;  /* 0x00000004ff0c7431 */ /* 0x000fe400000001ff */
[----:B------:R-:W-:Y:S01]  /*4f50*/  IMAD.MOV.U32 R13, RZ, RZ, RZ ;  /* 0x000000ffff0d7224 */ /* 0x000fe200078e00ff */
[----:B------:R-:W-:-:S07]  /*4f60*/  MOV R9, R14 ;  /* 0x0000000e00097202 */ /* 0x000fce0000000f00 */
[----:B------:R-:W-:Y:S05]  /*4f70*/  WARPSYNC.COLLECTIVE R15, `(.L_x_6215) ;  /* 0x000000000f087348 */ /* 0x000fea0003c00000 */
[----:B------:R0:W1:Y:S02]  /*4f80*/  SHFL.BFLY P6, R14, R13, R12, R11 ;  /* 0x0c00000c0d0e7389 */ /* 0x00006400000c000b */
[----:B01----:R-:W-:Y:S05]  /*4f90*/  ENDCOLLECTIVE ;  /* 0x000000000000791b */ /* 0x003fea0003800000 */
.L_x_6215:
        /* <DEDUP_REMOVED lines=8> */
.L_x_6216:
[----:B------:R-:W-:Y:S01]  /*5020*/  HFMA2 R12, -RZ, RZ, 0, 5.9604644775390625e-08 ;  /* 0x00000001ff0c7431 */ /* 0x000fe200000001ff */
[----:B------:R-:W-:-:S05]  /*5030*/  MOV R17, R14 ;  /* 0x0000000e00117202 */ /* 0x000fca0000000f00 */
[----:B------:R-:W-:-:S05]  /*5040*/  FADD.FTZ R10, R10, R17 ;  /* 0x000000110a0a7221 */ /* 0x000fca0000010000 */
[----:B------:R-:W-:-:S07]  /*5050*/  MOV R13, R10 ;  /* 0x0000000a000d7202 */ /* 0x000fce0000000f00 */
[----:B------:R-:W-:Y:S05]  /*5060*/  WARPSYNC.COLLECTIVE R15, `(.L_x_6217) ;  /* 0x000000000f087348 */ /* 0x000fea0003c00000 */
[----:B------:R0:W1:Y:S02]  /*5070*/  SHFL.BFLY P6, R14, R13, R12, R11 ;  /* 0x0c00000c0d0e7389 */ /* 0x00006400000c000b */
[----:B01----:R-:W-:Y:S05]  /*5080*/  ENDCOLLECTIVE ;  /* 0x000000000000791b */ /* 0x003fea0003800000 */
.L_x_6217:
[----:B------:R-:W-:Y:S01]  /*5090*/  HFMA2 R12, -RZ, RZ, 0, 2.384185791015625e-07 ;  /* 0x00000004ff0c7431 */ /* 0x000fe200000001ff */
[----:B------:R-:W-:Y:S01]  /*50a0*/  MOV R13, RZ ;  /* 0x000000ff000d7202 */ /* 0x000fe20000000f00 */
[----:B------:R-:W-:-:S07]  /*50b0*/  IMAD.MOV.U32 R17, RZ, RZ, R14 ;  /* 0x000000ffff117224 */ /* 0x000fce00078e000e */
[----:B------:R-:W-:Y:S05]  /*50c0*/  WARPSYNC.COLLECTIVE R15, `(.L_x_6218) ;  /* 0x000000000f087348 */ /* 0x000fea0003c00000 */
[----:B------:R0:W1:Y:S02]  /*50d0*/  SHFL.BFLY P6, R14, R13, R12, R11 ;  /* 0x0c00000c0d0e7389 */ /* 0x00006400000c000b */
[----:B01----:R-:W-:Y:S05]  /*50e0*/  ENDCOLLECTIVE ;  /* 0x000000000000791b */ /* 0x003fea0003800000 */
.L_x_6218:
[----:B------:R-:W-:Y:S01]  /*50f0*/  FADD.FTZ R10, R10, R17 ;  /* 0x000000110a0a7221 */ /* 0x000fe20000010000 */
[----:B------:R-:W-:Y:S02]  /*5100*/  IMAD.MOV.U32 R12, RZ, RZ, 0x2 ;  /* 0x00000002ff0c7424 */ /* 0x000fe400078e00ff */
[----:B------:R-:W-:-:S05]  /*5110*/  FADD.FTZ R16, RZ, R14 ;  /* 0x0000000eff107221 */ /* 0x000fca0000010000 */
[----:B------:R-:W-:-:S07]  /*5120*/  MOV R13, R16 ;  /* 0x00000010000d7202 */ /* 0x000fce0000000f00 */
[----:B------:R-:W-:Y:S05]  /*5130*/  WARPSYNC.COLLECTIVE R15, `(.L_x_6219) ;  /* 0x000000000f087348 */ /* 0x000fea0003c00000 */
[----:B------:R0:W1:Y:S02]  /*5140*/  SHFL.BFLY P6, R14, R13, R12, R11 ;  /* 0x0c00000c0d0e7389 */ /* 0x00006400000c000b */
[----:B01----:R-:W-:Y:S05]  /*5150*/  ENDCOLLECTIVE ;  /* 0x000000000000791b */ /* 0x003fea0003800000 */
.L_x_6219:
[----:B------:R-:W-:Y:S01]  /*5160*/  HFMA2 R12, -RZ, RZ, 0, 5.9604644775390625e-08 ;  /* 0x00000001ff0c7431 */ /* 0x000fe200000001ff */
[----:B------:R-:W-:-:S05]  /*5170*/  MOV R21, R14 ;  /* 0x0000000e00157202 */ /* 0x000fca0000000f00 */
[----:B------:R-:W-:-:S05]  /*5180*/  FADD.FTZ R16, R16, R21 ;  /* 0x0000001510107221 */ /* 0x000fca0000010000 */
[----:B------:R-:W-:-:S07]  /*5190*/  MOV R13, R16 ;  /* 0x00000010000d7202 */ /* 0x000fce0000000f00 */
[----:B------:R-:W-:Y:S05]  /*51a0*/  WARPSYNC.COLLECTIVE R15, `(.L_x_6220) ;  /* 0x000000000f087348 */ /* 0x000fea0003c00000 */
[----:B------:R0:W1:Y:S02]  /*51b0*/  SHFL.BFLY P6, R14, R13, R12, R11 ;  /* 0x0c00000c0d0e7389 */ /* 0x00006400000c000b */
[----:B01----:R-:W-:Y:S05]  /*51c0*/  ENDCOLLECTIVE ;  /* 0x000000000000791b */ /* 0x003fea0003800000 */
.L_x_6220:
[----:B------:R-:W-:Y:S01]  /*51d0*/  HFMA2 R12, -RZ, RZ, 0, 2.384185791015625e-07 ;  /* 0x00000004ff0c7431 */ /* 0x000fe200000001ff */
[----:B------:R-:W-:Y:S01]  /*51e0*/  MOV R13, RZ ;  /* 0x000000ff000d7202 */ /* 0x000fe20000000f00 */
[----:B------:R-:W-:-:S07]  /*51f0*/  IMAD.MOV.U32 R31, RZ, RZ, R14 ;  /* 0x000000ffff1f7224 */ /* 0x000fce00078e000e */
[----:B------:R-:W-:Y:S05]  /*5200*/  WARPSYNC.COLLECTIVE R15, `(.L_x_6221) ;  /* 0x000000000f087348 */ /* 0x000fea0003c00000 */
[----:B------:R0:W1:Y:S02]  /*5210*/  SHFL.BFLY P6, R14, R13, R12, R11 ;  /* 0x0c00000c0d0e7389 */ /* 0x00006400000c000b */
[----:B01----:R-:W-:Y:S05]  /*5220*/  ENDCOLLECTIVE ;  /* 0x000000000000791b */ /* 0x003fea0003800000 */
.L_x_6221:
[----:B------:R-:W-:Y:S01]  /*5230*/  FADD.FTZ R16, R16, R31 ;  /* 0x0000001f10107221 */ /* 0x000fe20000010000 */
[----:B------:R-:W-:Y:S02]  /*5240*/  IMAD.MOV.U32 R12, RZ, RZ, 0x2 ;  /* 0x00000002ff0c7424 */ /* 0x000fe400078e00ff */
[----:B------:R-:W-:-:S05]  /*5250*/  FADD.FTZ R18, RZ, R14 ;  /* 0x0000000eff127221 */ /* 0x000fca0000010000 */
[----:B------:R-:W-:-:S07]  /*5260*/  MOV R13, R18 ;  /* 0x00000012000d7202 */ /* 0x000fce0000000f00 */
[----:B------:R-:W-:Y:S05]  /*5270*/  WARPSYNC.COLLECTIVE R15, `(.L_x_6222) ;  /* 0x000000000f087348 */ /* 0x000fea0003c00000 */
[----:B------:R0:W1:Y:S02]  /*5280*/  SHFL.BFLY P6, R14, R13, R12, R11 ;  /* 0x0c00000c0d0e7389 */ /* 0x00006400000c000b */
[----:B01----:R-:W-:Y:S05]  /*5290*/  ENDCOLLECTIVE ;  /* 0x000000000000791b */ /* 0x003fea0003800000 */
.L_x_6222:
[----:B------:R-:W-:Y:S01]  /*52a0*/  HFMA2 R12, -RZ, RZ, 0, 5.9604644775390625e-08 ;  /* 0x00000001ff0c7431 */ /* 0x000fe200000001ff */
[----:B------:R-:W-:-:S05]  /*52b0*/  MOV R43, R14 ;  /* 0x0000000e002b7202 */ /* 0x000fca0000000f00 */
[----:B------:R-:W-:-:S05]  /*52c0*/  FADD.FTZ R18, R18, R43 ;  /* 0x0000002b12127221 */ /* 0x000fca0000010000 */
[----:B------:R-:W-:-:S07]  /*52d0*/  MOV R13, R18 ;  /* 0x00000012000d7202 */ /* 0x000fce0000000f00 */
[----:B------:R-:W-:Y:S05]  /*52e0*/  WARPSYNC.COLLECTIVE R15, `(.L_x_6223) ;  /* 0x000000000f087348 */ /* 0x000fea0003c00000 */
[----:B------:R0:W1:Y:S02]  /*52f0*/  SHFL.BFLY P6, R14, R13, R12, R11 ;  /* 0x0c00000c0d0e7389 */ /* 0x00006400000c000b */
[----:B01----:R-:W-:Y:S05]  /*5300*/  ENDCOLLECTIVE ;  /* 0x000000000000791b */ /* 0x003fea0003800000 */
.L_x_6223:
[----:B------:R-:W-:Y:S02]  /*5310*/  HFMA2 R12, -RZ, RZ, 0, 2.384185791015625e-07 ;  /* 0x00000004ff0c7431 */ /* 0x000fe400000001ff */
[----:B------:R-:W-:Y:S01]  /*5320*/  IMAD.MOV.U32 R13, RZ, RZ, RZ ;  /* 0x000000ffff0d7224 */ /* 0x000fe200078e00ff */
[----:B------:R-:W-:-:S07]  /*5330*/  MOV R35, R14 ;  /* 0x0000000e00237202 */ /* 0x000fce0000000f00 */
[----:B------:R-:W-:Y:S05]  /*5340*/  WARPSYNC.COLLECTIVE R15, `(.L_x_6224) ;  /* 0x000000000f087348 */ /* 0x000fea0003c00000 */
[----:B------:R0:W1:Y:S02]  /*5350*/  SHFL.BFLY P6, R14, R13, R12, R11 ;  /* 0x0c00000c0d0e7389 */ /* 0x00006400000c000b */
[----:B01----:R-:W-:Y:S05]  /*5360*/  ENDCOLLECTIVE ;  /* 0x000000000000791b */ /* 0x003fea0003800000 */
.L_x_6224:
        /* <DEDUP_REMOVED lines=8> */
.L_x_6225:
[----:B------:R-:W-:Y:S02]  /*53f0*/  HFMA2 R12, -RZ, RZ, 0, 5.9604644775390625e-08 ;  /* 0x00000001ff0c7431 */ /* 0x000fe400000001ff */
[----:B------:R-:W-:-:S04]  /*5400*/  IMAD.MOV.U32 R40, RZ, RZ, R14 ;  /* 0x000000ffff287224 */ /* 0x000fc800078e000e */
[----:B------:R-:W-:-:S05]  /*5410*/  FADD.FTZ R19, R19, R40 ;  /* 0x0000002813137221 */ /* 0x000fca0000010000 */
[----:B------:R-:W-:-:S07]  /*5420*/  MOV R13, R19 ;  /* 0x00000013000d7202 */ /* 0x000fce0000000f00 */
[----:B------:R-:W-:Y:S05]  /*5430*/  WARPSYNC.COLLECTIVE R15, `(.L_x_6226) ;  /* 0x000000000f087348 */ /* 0x000fea0003c00000 */
[----:B------:R0:W1:Y:S02]  /*5440*/  SHFL.BFLY P6, R14, R13, R12, R11 ;  /* 0x0c00000c0d0e7389 */ /* 0x00006400000c000b */
[----:B01----:R-:W-:Y:S05]  /*5450*/  ENDCOLLECTIVE ;  /* 0x000000000000791b */ /* 0x003fea0003800000 */
.L_x_6226:
[----:B------:R-:W-:Y:S02]  /*5460*/  HFMA2 R13, -RZ, RZ, 0, 0 ;  /* 0x00000000ff0d7431 */ /* 0x000fe400000001ff */
[----:B------:R-:W-:Y:S01]  /*5470*/  IMAD.MOV.U32 R12, RZ, RZ, 0x4 ;  /* 0x00000004ff0c7424 */ /* 0x000fe200078e00ff */
[----:B------:R-:W-:-:S07]  /*5480*/  MOV R34, R14 ;  /* 0x0000000e00227202 */ /* 0x000fce0000000f00 */
[----:B------:R-:W-:Y:S05]  /*5490*/  WARPSYNC.COLLECTIVE R15, `(.L_x_6227) ;  /* 0x000000000f087348 */ /* 0x000fea0003c00000 */
[----:B------:R0:W1:Y:S02]  /*54a0*/  SHFL.BFLY P6, R14, R13, R12, R11 ;  /* 0x0c00000c0d0e7389 */ /* 0x00006400000c000b */
[----:B01----:R-:W-:Y:S05]  /*54b0*/  ENDCOLLECTIVE ;  /* 0x000000000000791b */ /* 0x003fea0003800000 */
.L_x_6227:
[----:B------:R-:W-:Y:S01]  /*54c0*/  FADD.FTZ R34, R19, R34 ;  /* 0x0000002213227221 */ /* 0x000fe20000010000 */
[----:B------:R-:W-:Y:S02]  /*54d0*/  HFMA2 R12, -RZ, RZ, 0, 1.1920928955078125e-07 ;  /* 0x00000002ff0c7431 */ /* 0x000fe400000001ff */
[----:B------:R-:W-:-:S05]  /*54e0*/  FADD.FTZ R20, RZ, R14 ;  /* 0x0000000eff147221 */ /* 0x000fca0000010000 */
[----:B------:R-:W-:-:S07]  /*54f0*/  MOV R13, R20 ;  /* 0x00000014000d7202 */ /* 0x000fce0000000f00 */
[----:B------:R-:W-:Y:S05]  /*5500*/  WARPSYNC.COLLECTIVE R15, `(.L_x_6228) ;  /* 0x000000000f087348 */ /* 0x000fea0003c00000 */
[----:B------:R0:W1:Y:S02]  /*5510*/  SHFL.BFLY P6, R14, R13, R12, R11 ;  /* 0x0c00000c0d0e7389 */ /* 0x00006400000c000b */
[----:B01----:R-:W-:Y:S05]  /*5520*/  ENDCOLLECTIVE ;  /* 0x000000000000791b */ /* 0x003fea0003800000 */
.L_x_6228:
[----:B------:R-:W-:Y:S01]  /*5530*/  IMAD.MOV.U32 R12, RZ, RZ, 0x1 ;  /* 0x00000001ff0c7424 */ /* 0x000fe200078e00ff */
[----:B------:R-:W-:-:S05]  /*5540*/  MOV R39, R14 ;  /* 0x0000000e00277202 */ /* 0x000fca0000000f00 */
[----:B------:R-:W-:-:S05]  /*5550*/  FADD.FTZ R20, R20, R39 ;  /* 0x0000002714147221 */ /* 0x000fca0000010000 */
[----:B------:R-:W-:-:S07]  /*5560*/  MOV R13, R20 ;  /* 0x00000014000d7202 */ /* 0x000fce0000000f00 */
[----:B------:R-:W-:Y:S05]  /*5570*/  WARPSYNC.COLLECTIVE R15, `(.L_x_6229) ;  /* 0x000000000f087348 */ /* 0x000fea0003c00000 */
[----:B------:R0:W1:Y:S02]  /*5580*/  SHFL.BFLY P6, R14, R13, R12, R11 ;  /* 0x0c00000c0d0e7389 */ /* 0x00006400000c000b */
[----:B01----:R-:W-:Y:S05]  /*5590*/  ENDCOLLECTIVE ;  /* 0x000000000000791b */ /* 0x003fea0003800000 */
.L_x_6229:
[----:B------:R-:W-:Y:S01]  /*55a0*/  HFMA2 R13, -RZ, RZ, 0, 0 ;  /* 0x00000000ff0d7431 */ /* 0x000fe200000001ff */
[----:B------:R-:W-:Y:S02]  /*55b0*/  MOV R12, 0x4 ;  /* 0x00000004000c7802 */ /* 0x000fe40000000f00 */
[----:B------:R-:W-:-:S07]  /*55c0*/  MOV R36, R14 ;  /* 0x0000000e00247202 */ /* 0x000fce0000000f00 */
[----:B------:R-:W-:Y:S05]  /*55d0*/  WARPSYNC.COLLECTIVE R15, `(.L_x_6230) ;  /* 0x000000000f087348 */ /* 0x000fea0003c00000 */
[----:B------:R0:W1:Y:S02]  /*55e0*/  SHFL.BFLY P6, R14, R13, R12, R11 ;  /* 0x0c00000c0d0e7389 */ /* 0x00006400000c000b */
[----:B01----:R-:W-:Y:S05]  /*55f0*/  ENDCOLLECTIVE ;  /* 0x000000000000791b */ /* 0x003fea0003800000 */
.L_x_6230:
[----:B------:R-:W-:Y:S01]  /*5600*/  HFMA2 R12, -RZ, RZ, 0, 1.1920928955078125e-07 ;  /* 0x00000002ff0c7431 */ /* 0x000fe200000001ff */
[----:B------:R-:W-:-:S05]  /*5610*/  MOV R21, R14 ;  /* 0x0000000e00157202 */ /* 0x000fca0000000f00 */
[----:B------:R-:W-:-:S04]  /*5620*/  FADD.FTZ R21, RZ, R21 ;  /* 0x00000015ff157221 */ /* 0x000fc80000010000 */
[----:B------:R-:W-:-:S07]  /*5630*/  IMAD.MOV.U32 R13, RZ, RZ, R21 ;  /* 0x000000ffff0d7224 */ /* 0x000fce00078e0015 */
[----:B------:R-:W-:Y:S05]  /*5640*/  WARPSYNC.COLLECTIVE R15, `(.L_x_6231) ;  /* 0x000000000f087348 */ /* 0x000fea0003c00000 */
[----:B------:R0:W1:Y:S02]  /*5650*/  SHFL.BFLY P6, R14, R13, R12, R11 ;  /* 0x0c00000c0d0e7389 */ /* 0x00006400000c000b */
[----:B01----:R-:W-:Y:S05]  /*5660*/  ENDCOLLECTIVE ;  /* 0x000000000000791b */ /* 0x003fea0003800000 */
.L_x_6231:
[----:B------:R-:W-:Y:S01]  /*5670*/  HFMA2 R12, -RZ, RZ, 0, 5.9604644775390625e-08 ;  /* 0x00000001ff0c7431 */ /* 0x000fe200000001ff */
[----:B------:R-:W-:-:S05]  /*5680*/  MOV R37, R14 ;  /* 0x0000000e00257202 */ /* 0x000fca0000000f00 */
[----:B------:R-:W-:-:S05]  /*5690*/  FADD.FTZ R21, R21, R37 ;  /* 0x0000002515157221 */ /* 0x000fca0000010000 */
[----:B------:R-:W-:-:S07]  /*56a0*/  MOV R13, R21 ;  /* 0x00000015000d7202 */ /* 0x000fce0000000f00 */
[----:B------:R-:W-:Y:S05]  /*56b0*/  WARPSYNC.COLLECTIVE R15, `(.L_x_6232) ;  /* 0x000000000f087348 */ /* 0x000fea0003c00000 */
[----:B------:R0:W1:Y:S02]  /*56c0*/  SHFL.BFLY P6, R14, R13, R12, R11 ;  /* 0x0c00000c0d0e7389 */ /* 0x00006400000c000b */
[----:B01----:R-:W-:Y:S05]  /*56d0*/  ENDCOLLECTIVE ;  /* 0x000000000000791b */ /* 0x003fea0003800000 */
.L_x_6232:
[----:B------:R-:W-:Y:S01]  /*56e0*/  HFMA2 R12, -RZ, RZ, 0, 2.384185791015625e-07 ;  /* 0x00000004ff0c7431 */ /* 0x000fe200000001ff */
[----:B------:R-:W-:Y:S01]  /*56f0*/  MOV R13, RZ ;  /* 0x000000ff000d7202 */ /* 0x000fe20000000f00 */
[----:B------:R-:W-:-:S07]  /*5700*/  IMAD.MOV.U32 R38, RZ, RZ, R14 ;  /* 0x000000ffff267224 */ /* 0x000fce00078e000e */
[----:B------:R-:W-:Y:S05]  /*5710*/  WARPSYNC.COLLECTIVE R15, `(.L_x_6233) ;  /* 0x000000000f087348 */ /* 0x000fea0003c00000 */
[----:B------:R0:W1:Y:S02]  /*5720*/  SHFL.BFLY P6, R14, R13, R12, R11 ;  /* 0x0c00000c0d0e7389 */ /* 0x00006400000c000b */
[----:B01----:R-:W-:Y:S05]  /*5730*/  ENDCOLLECTIVE ;  /* 0x000000000000791b */ /* 0x003fea0003800000 */
.L_x_6233:
        /* <DEDUP_REMOVED lines=8> */
.L_x_6234:
[----:B------:R-:W-:Y:S02]  /*57c0*/  HFMA2 R12, -RZ, RZ, 0, 5.9604644775390625e-08 ;  /* 0x00000001ff0c7431 */ /* 0x000fe400000001ff */
[----:B------:R-:W-:-:S05]  /*57d0*/  FADD.FTZ R25, R25, R14 ;  /* 0x0000000e19197221 */ /* 0x000fca0000010000 */
[----:B------:R-:W-:-:S07]  /*57e0*/  MOV R13, R25 ;  /* 0x00000019000d7202 */ /* 0x000fce0000000f00 */
[----:B------:R-:W-:Y:S05]  /*57f0*/  WARPSYNC.COLLECTIVE R15, `(.L_x_6235) ;  /* 0x000000000f087348 */ /* 0x000fea0003c00000 */
[----:B------:R0:W1:Y:S02]  /*5800*/  SHFL.BFLY P6, R14, R13, R12, R11 ;  /* 0x0c00000c0d0e7389 */ /* 0x00006400000c000b */
[----:B01----:R-:W-:Y:S05]  /*5810*/  ENDCOLLECTIVE ;  /* 0x000000000000791b */ /* 0x003fea0003800000 */
.L_x_6235:
[----:B------:R-:W-:Y:S02]  /*5820*/  HFMA2 R13, -RZ, RZ, 0, 0 ;  /* 0x00000000ff0d7431 */ /* 0x000fe400000001ff */
[----:B------:R-:W-:Y:S01]  /*5830*/  IMAD.MOV.U32 R12, RZ, RZ, 0x4 ;  /* 0x00000004ff0c7424 */ /* 0x000fe200078e00ff */
[----:B------:R-:W-:-:S07]  /*5840*/  MOV R42, R14 ;  /* 0x0000000e002a7202 */ /* 0x000fce0000000f00 */
[----:B------:R-:W-:Y:S05]  /*5850*/  WARPSYNC.COLLECTIVE R15, `(.L_x_6236) ;  /* 0x000000000f087348 */ /* 0x000fea0003c00000 */
[----:B------:R0:W1:Y:S02]  /*5860*/  SHFL.BFLY P6, R14, R13, R12, R11 ;  /* 0x0c00000c0d0e7389 */ /* 0x00006400000c000b */
[----:B01----:R-:W-:Y:S05]  /*5870*/  ENDCOLLECTIVE ;  /* 0x000000000000791b */ /* 0x003fea0003800000 */
.L_x_6236:
        /* <DEDUP_REMOVED lines=8> */
.L_x_6237:
        /* <DEDUP_REMOVED lines=8> */
.L_x_6238:
[----:B------:R-:W-:Y:S02]  /*5980*/  HFMA2 R13, -RZ, RZ, 0, 0 ;  /* 0x00000000ff0d7431 */ /* 0x000fe400000001ff */
[----:B------:R-:W-:Y:S01]  /*5990*/  IMAD.MOV.U32 R12, RZ, RZ, 0x4 ;  /* 0x00000004ff0c7424 */ /* 0x000fe200078e00ff */
[----:B------:R-:W-:-:S07]  /*59a0*/  MOV R7, R14 ;  /* 0x0000000e00077202 */ /* 0x000fce0000000f00 */
[----:B------:R-:W-:Y:S05]  /*59b0*/  WARPSYNC.COLLECTIVE R15, `(.L_x_6239) ;  /* 0x000000000f087348 */ /* 0x000fea0003c00000 */
[----:B------:R0:W1:Y:S02]  /*59c0*/  SHFL.BFLY P6, R14, R13, R12, R11 ;  /* 0x0c00000c0d0e7389 */ /* 0x00006400000c000b */
[----:B01----:R-:W-:Y:S05]  /*59d0*/  ENDCOLLECTIVE ;  /* 0x000000000000791b */ /* 0x003fea0003800000 */
.L_x_6239:
[----:B------:R-:W-:Y:S02]  /*59e0*/  HFMA2 R12, -RZ, RZ, 0, 1.1920928955078125e-07 ;  /* 0x00000002ff0c7431 */ /* 0x000fe400000001ff */
[----:B------:R-:W-:-:S05]  /*59f0*/  FADD.FTZ R27, RZ, R14 ;  /* 0x0000000eff1b7221 */ /* 0x000fca0000010000 */
[----:B------:R-:W-:-:S07]  /*5a00*/  MOV R13, R27 ;  /* 0x0000001b000d7202 */ /* 0x000fce0000000f00 */
[----:B------:R-:W-:Y:S05]  /*5a10*/  WARPSYNC.COLLECTIVE R15, `(.L_x_6240) ;  /* 0x000000000f087348 */ /* 0x000fea0003c00000 */
[----:B------:R0:W1:Y:S02]  /*5a20*/  SHFL.BFLY P6, R14, R13, R12, R11 ;  /* 0x0c00000c0d0e7389 */ /* 0x00006400000c000b */
[----:B01----:R-:W-:Y:S05]  /*5a30*/  ENDCOLLECTIVE ;  /* 0x000000000000791b */ /* 0x003fea0003800000 */
.L_x_6240:
        /* <DEDUP_REMOVED lines=8> */
.L_x_6241:
[----:B------:R-:W-:Y:S01]  /*5ac0*/  HFMA2 R13, -RZ, RZ, 0, 0 ;  /* 0x00000000ff0d7431 */ /* 0x000fe200000001ff */
[----:B------:R-:W-:Y:S02]  /*5ad0*/  MOV R12, 0x4 ;  /* 0x00000004000c7802 */ /* 0x000fe40000000f00 */
[----:B------:R-:W-:-:S07]  /*5ae0*/  MOV R18, R14 ;  /* 0x0000000e00127202 */ /* 0x000fce0000000f00 */
[----:B------:R-:W-:Y:S05]  /*5af0*/  WARPSYNC.COLLECTIVE R15, `(.L_x_6242) ;  /* 0x000000000f087348 */ /* 0x000fea0003c00000 */
[----:B------:R0:W1:Y:S02]  /*5b00*/  SHFL.BFLY P6, R14, R13, R12, R11 ;  /* 0x0c00000c0d0e7389 */ /* 0x00006400000c000b */
[----:B01----:R-:W-:Y:S05]  /*5b10*/  ENDCOLLECTIVE ;  /* 0x000000000000791b */ /* 0x003fea0003800000 */
.L_x_6242:
        /* <DEDUP_REMOVED lines=8> */
.L_x_6243:
        /* <DEDUP_REMOVED lines=8> */
.L_x_6244:
[----:B------:R-:W-:Y:S01]  /*5c20*/  HFMA2 R12, -RZ, RZ, 0, 2.384185791015625e-07 ;  /* 0x00000004ff0c7431 */ /* 0x000fe200000001ff */
[----:B------:R-:W-:Y:S01]  /*5c30*/  MOV R13, RZ ;  /* 0x000000ff000d7202 */ /* 0x000fe20000000f00 */
[----:B------:R-:W-:-:S07]  /*5c40*/  IMAD.MOV.U32 R21, RZ, RZ, R14 ;  /* 0x000000ffff157224 */ /* 0x000fce00078e000e */
[----:B------:R-:W-:Y:S05]  /*5c50*/  WARPSYNC.COLLECTIVE R15, `(.L_x_6245) ;  /* 0x000000000f087348 */ /* 0x000fea0003c00000 */
[----:B------:R0:W1:Y:S02]  /*5c60*/  SHFL.BFLY P6, R14, R13, R12, R11 ;  /* 0x0c00000c0d0e7389 */ /* 0x00006400000c000b */
[----:B01----:R-:W-:Y:S05]  /*5c70*/  ENDCOLLECTIVE ;  /* 0x000000000000791b */ /* 0x003fea0003800000 */
.L_x_6245:
        /* <DEDUP_REMOVED lines=8> */
.L_x_6246:
[----:B------:R-:W-:Y:S01]  /*5d00*/  HFMA2 R12, -RZ, RZ, 0, 5.9604644775390625e-08 ;  /* 0x00000001ff0c7431 */ /* 0x000fe200000001ff */
[----:B------:R-:W-:-:S05]  /*5d10*/  MOV R36, R14 ;  /* 0x0000000e00247202 */ /* 0x000fca0000000f00 */
[----:B------:R-:W-:-:S05]  /*5d20*/  FADD.FTZ R29, R29, R36 ;  /* 0x000000241d1d7221 */ /* 0x000fca0000010000 */
[----:B------:R-:W-:-:S07]  /*5d30*/  MOV R13, R29 ;  /* 0x0000001d000d7202 */ /* 0x000fce0000000f00 */
[----:B------:R-:W-:Y:S05]  /*5d40*/  WARPSYNC.COLLECTIVE R15, `(.L_x_6247) ;  /* 0x000000000f087348 */ /* 0x000fea0003c00000 */
[----:B------:R0:W1:Y:S02]  /*5d50*/  SHFL.BFLY P6, R14, R13, R12, R11 ;  /* 0x0c00000c0d0e7389 */ /* 0x00006400000c000b */
[----:B01----:R-:W-:Y:S05]  /*5d60*/  ENDCOLLECTIVE ;  /* 0x000000000000791b */ /* 0x003fea0003800000 */
.L_x_6247:
[----:B------:R-:W-:Y:S02]  /*5d70*/  HFMA2 R12, -RZ, RZ, 0, 2.384185791015625e-07 ;  /* 0x00000004ff0c7431 */ /* 0x000fe400000001ff */
[----:B------:R-:W-:Y:S01]  /*5d80*/  IMAD.MOV.U32 R13, RZ, RZ, RZ ;  /* 0x000000ffff0d7224 */ /* 0x000fe200078e00ff */
[----:B------:R-:W-:-:S07]  /*5d90*/  MOV R20, R14 ;  /* 0x0000000e00147202 */ /* 0x000fce0000000f00 */
[----:B------:R-:W-:Y:S05]  /*5da0*/  WARPSYNC.COLLECTIVE R15, `(.L_x_6248) ;  /* 0x000000000f087348 */ /* 0x000fea0003c00000 */
[----:B------:R0:W1:Y:S02]  /*5db0*/  SHFL.BFLY P6, R14, R13, R12, R11 ;  /* 0x0c00000c0d0e7389 */ /* 0x00006400000c000b */
[----:B01----:R-:W-:Y:S05]  /*5dc0*/  ENDCOLLECTIVE ;  /* 0x000000000000791b */ /* 0x003fea0003800000 */
.L_x_6248:
        /* <DEDUP_REMOVED lines=8> */
.L_x_6249:
[----:B------:R-:W-:Y:S02]  /*5e50*/  HFMA2 R12, -RZ, RZ, 0, 5.9604644775390625e-08 ;  /* 0x00000001ff0c7431 */ /* 0x000fe400000001ff */
[----:B------:R-:W-:-:S04]  /*5e60*/  IMAD.MOV.U32 R7, RZ, RZ, R14 ;  /* 0x000000ffff077224 */ /* 0x000fc800078e000e */
[----:B------:R-:W-:-:S05]  /*5e70*/  FADD.FTZ R30, R30, R7 ;  /* 0x000000071e1e7221 */ /* 0x000fca0000010000 */
[----:B------:R-:W-:-:S07]  /*5e80*/  MOV R13, R30 ;  /* 0x0000001e000d7202 */ /* 0x000fce0000000f00 */
[----:B------:R-:W-:Y:S05]  /*5e90*/  WARPSYNC.COLLECTIVE R15, `(.L_x_6250) ;  /* 0x000000000f087348 */ /* 0x000fea0003c00000 */
[----:B------:R0:W1:Y:S02]  /*5ea0*/  SHFL.BFLY P6, R14, R13, R12, R11 ;  /* 0x0c00000c0d0e7389 */ /* 0x00006400000c000b */
[----:B01----:R-:W-:Y:S05]  /*5eb0*/  ENDCOLLECTIVE ;  /* 0x000000000000791b */ /* 0x003fea0003800000 */
.L_x_6250:
[----:B------:R-:W-:Y:S02]  /*5ec0*/  HFMA2 R13, -RZ, RZ, 0, 0 ;  /* 0x00000000ff0d7431 */ /* 0x000fe400000001ff */
[----:B------:R-:W-:Y:S01]  /*5ed0*/  IMAD.MOV.U32 R12, RZ, RZ, 0x4 ;  /* 0x00000004ff0c7424 */ /* 0x000fe200078e00ff */
[----:B------:R-:W-:-:S07]  /*5ee0*/  MOV R7, R14 ;  /* 0x0000000e00077202 */ /* 0x000fce0000000f00 */
[----:B------:R-:W-:Y:S05]  /*5ef0*/  WARPSYNC.COLLECTIVE R15, `(.L_x_6251) ;  /* 0x000000000f087348 */ /* 0x000fea0003c00000 */
[----:B------:R0:W1:Y:S02]  /*5f00*/  SHFL.BFLY P6, R14, R13, R12, R11 ;  /* 0x0c00000c0d0e7389 */ /* 0x00006400000c000b */
[----:B01----:R-:W-:Y:S05]  /*5f10*/  ENDCOLLECTIVE ;  /* 0x000000000000791b */ /* 0x003fea0003800000 */
.L_x_6251:
        /* <DEDUP_REMOVED lines=8> */
.L_x_6252:
[----:B------:R-:W-:Y:S02]  /*5fa0*/  IMAD.MOV.U32 R12, RZ, RZ, 0x1 ;  /* 0x00000001ff0c7424 */ /* 0x000fe400078e00ff */
[----:B------:R-:W-:-:S05]  /*5fb0*/  FADD.FTZ R40, R31, R14 ;  /* 0x0000000e1f287221 */ /* 0x000fca0000010000 */
[----:B------:R-:W-:-:S07]  /*5fc0*/  MOV R13, R40 ;  /* 0x00000028000d7202 */ /* 0x000fce0000000f00 */
[----:B------:R-:W-:Y:S05]  /*5fd0*/  WARPSYNC.COLLECTIVE R15, `(.L_x_6253) ;  /* 0x000000000f087348 */ /* 0x000fea0003c00000 */
[----:B------:R0:W1:Y:S02]  /*5fe0*/  SHFL.BFLY P6, R14, R13, R12, R11 ;  /* 0x0c00000c0d0e7389 */ /* 0x00006400000c000b */
[----:B01----:R-:W-:Y:S05]  /*5ff0*/  ENDCOLLECTIVE ;  /* 0x000000000000791b */ /* 0x003fea0003800000 */
.L_x_6253:
[----:B------:R-:W-:Y:S01]  /*6000*/  HFMA2 R13, -RZ, RZ, 0, 0 ;  /* 0x00000000ff0d7431 */ /* 0x000fe200000001ff */
[----:B------:R-:W-:Y:S02]  /*6010*/  MOV R12, 0x4 ;  /* 0x00000004000c7802 */ /* 0x000fe40000000f00 */
[----:B------:R-:W-:-:S07]  /*6020*/  MOV R31, R14 ;  /* 0x0000000e001f7202 */ /* 0x000fce0000000f00 */
[----:B------:R-:W-:Y:S05]  /*6030*/  WARPSYNC.COLLECTIVE R15, `(.L_x_6254) ;  /* 0x000000000f087348 */ /* 0x000fea0003c00000 */
[----:B------:R0:W1:Y:S02]  /*6040*/  SHFL.BFLY P6, R14, R13, R12, R11 ;  /* 0x0c00000c0d0e7389 */ /* 0x00006400000c000b */
[----:B01----:R-:W-:Y:S05]  /*6050*/  ENDCOLLECTIVE ;  /* 0x000000000000791b */ /* 0x003fea0003800000 */
.L_x_6254:
[----:B------:R-:W-:Y:S01]  /*6060*/  FADD.FTZ R26, R40, R31 ;  /* 0x0000001f281a7221 */ /* 0x000fe20000010000 */
[----:B------:R-:W-:Y:S02]  /*6070*/  IMAD.MOV.U32 R12, RZ, RZ, 0x2 ;  /* 0x00000002ff0c7424 */ /* 0x000fe400078e00ff */
[----:B------:R-:W-:-:S05]  /*6080*/  FADD.FTZ R39, RZ, R14 ;  /* 0x0000000eff277221 */ /* 0x000fca0000010000 */
[----:B------:R-:W-:-:S07]  /*6090*/  MOV R13, R39 ;  /* 0x00000027000d7202 */ /* 0x000fce0000000f00 */
[----:B------:R-:W-:Y:S05]  /*60a0*/  WARPSYNC.COLLECTIVE R15, `(.L_x_6255) ;  /* 0x000000000f087348 */ /* 0x000fea0003c00000 */
[----:B------:R0:W1:Y:S02]  /*60b0*/  SHFL.BFLY P6, R14, R13, R12, R11 ;  /* 0x0c00000c0d0e7389 */ /* 0x00006400000c000b */
[----:B01----:R-:W-:Y:S05]  /*60c0*/  ENDCOLLECTIVE ;  /* 0x000000000000791b */ /* 0x003fea0003800000 */
.L_x_6255:
[----:B------:R-:W-:Y:S02]  /*60d0*/  HFMA2 R12, -RZ, RZ, 0, 5.9604644775390625e-08 ;  /* 0x00000001ff0c7431 */ /* 0x000fe400000001ff */
[----:B------:R-:W-:-:S05]  /*60e0*/  FADD.FTZ R39, R39, R14 ;  /* 0x0000000e27277221 */ /* 0x000fca0000010000 */
[----:B------:R-:W-:-:S07]  /*60f0*/  MOV R13, R39 ;  /* 0x00000027000d7202 */ /* 0x000fce0000000f00 */
[----:B------:R-:W-:Y:S05]  /*6100*/  WARPSYNC.COLLECTIVE R15, `(.L_x_6256) ;  /* 0x000000000f087348 */ /* 0x000fea0003c00000 */
[----:B------:R0:W1:Y:S02]  /*6110*/  SHFL.BFLY P6, R14, R13, R12, R11 ;  /* 0x0c00000c0d0e7389 */ /* 0x00006400000c000b */
[----:B01----:R-:W-:Y:S05]  /*6120*/  ENDCOLLECTIVE ;  /* 0x000000000000791b */ /* 0x003fea0003800000 */
.L_x_6256:
[----:B------:R-:W-:Y:S01]  /*6130*/  HFMA2 R12, -RZ, RZ, 0, 2.384185791015625e-07 ;  /* 0x00000004ff0c7431 */ /* 0x000fe200000001ff */
[----:B------:R-:W-:Y:S01]  /*6140*/  MOV R13, RZ ;  /* 0x000000ff000d7202 */ /* 0x000fe20000000f00 */
[----:B------:R-:W-:-:S07]  /*6150*/  FADD.FTZ R27, R39, R14 ;  /* 0x0000000e271b7221 */ /* 0x000fce0000010000 */
[----:B------:R-:W-:Y:S05]  /*6160*/  WARPSYNC.COLLECTIVE R15, `(.L_x_6257) ;  /* 0x000000000f087348 */ /* 0x000fea0003c00000 */
[----:B------:R0:W1:Y:S02]  /*6170*/  SHFL.BFLY P6, R14, R13, R12, R11 ;  /* 0x0c00000c0d0e7389 */ /* 0x00006400000c000b */
[----:B01----:R-:W-:Y:S05]  /*6180*/  ENDCOLLECTIVE ;  /* 0x000000000000791b */ /* 0x003fea0003800000 */
.L_x_6257:
[----:B------:R-:W-:Y:S01]  /*6190*/  MOV R12, 0x2 ;  /* 0x00000002000c7802 */ /* 0x000fe20000000f00 */
[----:B------:R-:W-:-:S04]  /*61a0*/  FADD.FTZ R19, RZ, R14 ;  /* 0x0000000eff137221 */ /* 0x000fc80000010000 */
[----:B------:R-:W-:-:S07]  /*61b0*/  IMAD.MOV.U32 R13, RZ, RZ, R19 ;  /* 0x000000ffff0d7224 */ /* 0x000fce00078e0013 */
[----:B------:R-:W-:Y:S05]  /*61c0*/  WARPSYNC.COLLECTIVE R15, `(.L_x_6258) ;  /* 0x000000000f087348 */ /* 0x000fea0003c00000 */
[----:B------:R0:W1:Y:S02]  /*61d0*/  SHFL.BFLY P6, R14, R13, R12, R11 ;  /* 0x0c00000c0d0e7389 */ /* 0x00006400000c000b */
[----:B01----:R-:W-:Y:S05]  /*61e0*/  ENDCOLLECTIVE ;  /* 0x000000000000791b */ /* 0x003fea0003800000 */
.L_x_6258:
[----:B------:R-:W-:Y:S01]  /*61f0*/  HFMA2 R12, -RZ, RZ, 0, 5.9604644775390625e-08 ;  /* 0x00000001ff0c7431 */ /* 0x000fe200000001ff */
[----:B------:R-:W-:-:S05]  /*6200*/  MOV R36, R14 ;  /* 0x0000000e00247202 */ /* 0x000fca0000000f00 */
[----:B------:R-:W-:-:S05]  /*6210*/  FADD.FTZ R25, R19, R36 ;  /* 0x0000002413197221 */ /* 0x000fca0000010000 */
[----:B------:R-:W-:-:S07]  /*6220*/  MOV R13, R25 ;  /* 0x00000019000d7202 */ /* 0x000fce0000000f00 */
[----:B------:R-:W-:Y:S05]  /*6230*/  WARPSYNC.COLLECTIVE R15, `(.L_x_6259) ;  /* 0x000000000f087348 */ /* 0x000fea0003c00000 */
[----:B------:R0:W1:Y:S02]  /*6240*/  SHFL.BFLY P6, R14, R13, R12, R11 ;  /* 0x0c00000c0d0e7389 */ /* 0x00006400000c000b */
[----:B01----:R-:W-:Y:S05]  /*6250*/  ENDCOLLECTIVE ;  /* 0x000000000000791b */ /* 0x003fea0003800000 */
.L_x_6259:
[----:B------:R-:W-:Y:S05]  /*6260*/  BRA `(.L_x_6260) ;  /* 0xffffffd000187947 */ /* 0x000fea000383ffff */
.L_x_6261:
        /* <DEDUP_REMOVED lines=9> */
.L_x_25694:


//--------------------- .text._ZN4vllm25paged_attention_v1_kernelIfhLi80ELi32ELi128ELNS_18Fp8KVCacheDataTypeE2ELb1EEEvPT_PKS2_PKT0_S8_ifPKiSA_iPKfiiiSC_SC_iiiii --------------------------
	.section	.text._ZN4vllm25paged_attention_v1_kernelIfhLi80ELi32ELi128ELNS_18Fp8KVCacheDataTypeE2ELb1EEEvPT_PKS2_PKT0_S8_ifPKiSA_iPKfiiiSC_SC_iiiii,"ax",@progbits
	.align	128
        .global         _ZN4vllm25paged_attention_v1_kernelIfhLi80ELi32ELi128ELNS_18Fp8KVCacheDataTypeE2ELb1EEEvPT_PKS2_PKT0_S8_ifPKiSA_iPKfiiiSC_SC_iiiii
        .type           _ZN4vllm25paged_attention_v1_kernelIfhLi80ELi32ELi128ELNS_18Fp8KVCacheDataTypeE2ELb1EEEvPT_PKS2_PKT0_S8_ifPKiSA_iPKfiiiSC_SC_iiiii,@function
        .size           _ZN4vllm25paged_attention_v1_kernelIfhLi80ELi32ELi128ELNS_18Fp8KVCacheDataTypeE2ELb1EEEvPT_PKS2_PKT0_S8_ifPKiSA_iPKfiiiSC_SC_iiiii,(.L_x_25695 - _ZN4vllm25paged_attention_v1_kernelIfhLi80ELi32ELi128ELNS_18Fp8KVCacheDataTypeE2ELb1EEEvPT_PKS2_PKT0_S8_ifPKiSA_iPKfiiiSC_SC_iiiii)
        .other          _ZN4vllm25paged_attention_v1_kernelIfhLi80ELi32ELi128ELNS_18Fp8KVCacheDataTypeE2ELb1EEEvPT_PKS2_PKT0_S8_ifPKiSA_iPKfiiiSC_SC_iiiii,@"STO_CUDA_ENTRY STV_DEFAULT"
_ZN4vllm25paged_attention_v1_kernelIfhLi80ELi32ELi128ELNS_18Fp8KVCacheDataTypeE2ELb1EEEvPT_PKS2_PKT0_S8_ifPKiSA_iPKfiiiSC_SC_iiiii:
.text._ZN4vllm25paged_attention_v1_kernelIfhLi80ELi32ELi128ELNS_18Fp8KVCacheDataTypeE2ELb1EEEvPT_PKS2_PKT0_S8_ifPKiSA_iPKfiiiSC_SC_iiiii:
        /* <DEDUP_REMOVED lines=9> */
[----:B------:R-:W4:Y:S02]  /*0090*/  S2R R25, SR_TID.X ;  /* 0x0000000000197919 */ /* 0x000f240000002100 */
[----:B------:R-:W5:Y:S01]  /*00a0*/  I2F.RP R7, R10 ;  /* 0x0000000a00077306 */ /* 0x000f620000209400 */
[----:B------:R-:W3:Y:S04]  /*00b0*/  S2R R24, SR_CTAID.X ;  /* 0x0000000000187919 */ /* 0x000ee80000002500 */
[----:B-1----:R-:W1:Y:S03]  /*00c0*/  LDC R2, c[0x0][0x3f8] ;  /* 0x0000fe00ff027b82 */ /* 0x002e660000000800 */
[----:B-----5:R-:W5:Y:S05]  /*00d0*/  MUFU.RCP R7, R7 ;  /* 0x0000000700077308 */ /* 0x020f6a0000001000 */
[----:B------:R-:W-:Y:S01]  /*00e0*/  BAR.SYNC.DEFER_BLOCKING 0x0 ;  /* 0x0000000000007b1d */ /* 0x000fe20000010000 */
[----:B-1----:R-:W-:-:S02]  /*00f0*/  ISETP.GE.AND P3, PT, R2, RZ, PT ;  /* 0x000000ff0200720c */ /* 0x002fc40003f66270 */
[----:B-----5:R-:W-:-:S04]  /*0100*/  IADD3 R4, PT, PT, R7, 0xffffffe, RZ ;  /* 0x0ffffffe07047810 */ /* 0x020fc80007ffe0ff */
[----:B------:R1:W5:Y:S02]  /*0110*/  F2I.FTZ.U32.TRUNC.NTZ R5, R4 ;  /* 0x0000000400057305 */ /* 0x000364000021f000 */
[----:B-1----:R-:W-:Y:S02]  /*0120*/  IMAD.MOV.U32 R4, RZ, RZ, RZ ;  /* 0x000000ffff047224 */ /* 0x002fe400078e00ff */
[----:B-----5:R-:W-:-:S05]  /*0130*/  IMAD R0, R5, R10, RZ ;  /* 0x0000000a05007224 */ /* 0x020fca00078e02ff */
[----:B------:R-:W-:-:S05]  /*0140*/  IADD3 R9, PT, PT, -R0, RZ, RZ ;  /* 0x000000ff00097210 */ /* 0x000fca0007ffe1ff */
[----:B------:R-:W-:Y:S02]  /*0150*/  IMAD.HI.U32 R0, R5, R9, R4 ;  /* 0x0000000905007227 */ /* 0x000fe400078e0004 */
[----:B------:R-:W3:Y:S02]  /*0160*/  @P3 LDC R9, c[0x0][0x3e8] ;  /* 0x0000fa00ff093b82 */ /* 0x000ee40000000800 */
[----:B---3--:R-:W-:-:S04]  /*0170*/  @P3 IMAD R9, R23, R9, R24 ;  /* 0x0000000917093224 */ /* 0x008fc800078e0218 */
[----:B------:R-:W-:Y:S01]  /*0180*/  @P3 IMAD R9, R9, R2, 0x1 ;  /* 0x0000000109093424 */ /* 0x000fe200078e0202 */
[C---:B--2---:R-:W-:Y:S01]  /*0190*/  IADD3 R6, PT, PT, R3.reuse, -0x1, RZ ;  /* 0xffffffff03067810 */ /* 0x044fe20007ffe0ff */
[----:B------:R-:W-:-:S03]  /*01a0*/  VIADD R4, R3, 0x1f ;  /* 0x0000001f03047836 */ /* 0x000fc60000000000 */
[----:B------:R-:W-:Y:S02]  /*01b0*/  IABS R8, R6 ;  /* 0x0000000600087213 */ /* 0x000fe40000000000 */
[----:B------:R-:W-:Y:S02]  /*01c0*/  LOP3.LUT R6, R6, R11, RZ, 0x3c, !PT ;  /* 0x0000000b06067212 */ /* 0x000fe400078e3cff */
[----:B------:R-:W-:Y:S02]  /*01d0*/  MOV R5, R8 ;  /* 0x0000000800057202 */ /* 0x000fe40000000f00 */
[----:B------:R-:W-:-:S03]  /*01e0*/  ISETP.GE.AND P2, PT, R6, RZ, PT ;  /* 0x000000ff0600720c */ /* 0x000fc60003f46270 */
[----:B------:R-:W-:-:S05]  /*01f0*/  IMAD.HI.U32 R7, R0, R5, RZ ;  /* 0x0000000500077227 */ /* 0x000fca00078e00ff */
[----:B------:R-:W-:-:S05]  /*0200*/  IADD3 R8, PT, PT, -R7, RZ, RZ ;  /* 0x000000ff07087210 */ /* 0x000fca0007ffe1ff */
[----:B------:R-:W-:-:S05]  /*0210*/  IMAD R5, R10, R8, R5 ;  /* 0x000000080a057224 */ /* 0x000fca00078e0205 */
[----:B------:R-:W-:-:S13]  /*0220*/  ISETP.GT.U32.AND P1, PT, R10, R5, PT ;  /* 0x000000050a00720c */ /* 0x000fda0003f24070 */
[-C--:B------:R-:W-:Y:S02]  /*0230*/  @!P1 IADD3 R5, PT, PT, R5, -R10.reuse, RZ ;  /* 0x8000000a05059210 */ /* 0x080fe40007ffe0ff */
[----:B------:R-:W-:Y:S02]  /*0240*/  @!P1 IADD3 R7, PT, PT, R7, 0x1, RZ ;  /* 0x0000000107079810 */ /* 0x000fe40007ffe0ff */
[----:B------:R-:W-:Y:S02]  /*0250*/  ISETP.GE.U32.AND P0, PT, R5, R10, PT ;  /* 0x0000000a0500720c */ /* 0x000fe40003f06070 */
[----:B------:R-:W-:Y:S02]  /*0260*/  ISETP.NE.AND P1, PT, R11, RZ, PT ;  /* 0x000000ff0b00720c */ /* 0x000fe40003f25270 */
[----:B------:R-:W-:-:S04]  /*0270*/  SHF.R.S32.HI R5, RZ, 0x1f, R4 ;  /* 0x0000001fff057819 */ /* 0x000fc80000011404 */
[----:B------:R-:W-:Y:S02]  /*0280*/  LEA.HI R4, R5, R4, RZ, 0x5 ;  /* 0x0000000405047211 */ /* 0x000fe400078f28ff */
[----:B----4-:R-:W-:Y:S02]  /*0290*/  SHF.R.U32.HI R5, RZ, 0x5, R25 ;  /* 0x00000005ff057819 */ /* 0x010fe40000011619 */
[----:B------:R-:W-:Y:S02]  /*02a0*/  SHF.R.S32.HI R6, RZ, 0x5, R4 ;  /* 0x00000005ff067819 */ /* 0x000fe40000011404 */
[----:B------:R-:W-:Y:S02]  /*02b0*/  @P0 IADD3 R7, PT, PT, R7, 0x1, RZ ;  /* 0x0000000107070810 */ /* 0x000fe40007ffe0ff */
        /* <DEDUP_REMOVED lines=14> */
[----:B0-----:R-:W-:Y:S01]  /*03a0*/  HFMA2 R12, -RZ, RZ, 0, 0 ;  /* 0x00000000ff0c7431 */ /* 0x001fe200000001ff */
[----:B-1----:R-:W-:-:S05]  /*03b0*/  IADD3 R9, PT, PT, RZ, -R13, RZ ;  /* 0x8000000dff097210 */ /* 0x002fca0007ffe0ff */
[----:B------:R-:W-:-:S04]  /*03c0*/  IMAD R9, R9, R14, RZ ;  /* 0x0000000e09097224 */ /* 0x000fc800078e02ff */
[----:B------:R-:W-:Y:S01]  /*03d0*/  IMAD.HI.U32 R13, R13, R9, R12 ;  /* 0x000000090d0d7227 */ /* 0x000fe200078e000c */
[----:B------:R-:W-:-:S05]  /*03e0*/  MOV R9, R11 ;  /* 0x0000000b00097202 */ /* 0x000fca0000000f00 */
[----:B------:R-:W-:-:S04]  /*03f0*/  IMAD.HI.U32 R13, R13, R9, RZ ;  /* 0x000000090d0d7227 */ /* 0x000fc800078e00ff */
[----:B------:R-:W-:-:S04]  /*0400*/  IMAD.MOV R3, RZ, RZ, -R13 ;  /* 0x000000ffff037224 */ /* 0x000fc800078e0a0d */
        /* <DEDUP_REMOVED lines=19> */
[----:B0-----:R-:W-:Y:S01]  /*0540*/  IMAD.MOV.U32 R12, RZ, RZ, RZ ;  /* 0x000000ffff0c7224 */ /* 0x001fe200078e00ff */
[----:B-1----:R-:W-:-:S05]  /*0550*/  IADD3 R9, PT, PT, RZ, -R13, RZ ;  /* 0x8000000dff097210 */ /* 0x002fca0007ffe0ff */
[----:B------:R-:W-:-:S04]  /*0560*/  IMAD R9, R9, R14, RZ ;  /* 0x0000000e09097224 */ /* 0x000fc800078e02ff */
[----:B------:R-:W-:Y:S01]  /*0570*/  IMAD.HI.U32 R13, R13, R9, R12 ;  /* 0x000000090d0d7227 */ /* 0x000fe200078e000c */
[----:B------:R-:W-:-:S04]  /*0580*/  LOP3.LUT R9, R24, R11, RZ, 0x3c, !PT ;  /* 0x0000000b18097212 */ /* 0x000fc800078e3cff */
[----:B------:R-:W-:Y:S01]  /*0590*/  ISETP.GE.AND P3, PT, R9, RZ, PT ;  /* 0x000000ff0900720c */ /* 0x000fe20003f66270 */
        /* <DEDUP_REMOVED lines=8> */
[----:B------:R-:W-:-:S05]  /*0620*/  @P1 VIADD R13, R13, 0x1 ;  /* 0x000000010d0d1836 */ /* 0x000fca0000000000 */
[----:B------:R-:W-:Y:S02]  /*0630*/  @!P3 IADD3 R13, PT, PT, -R13, RZ, RZ ;  /* 0x000000ff0d0db210 */ /* 0x000fe40007ffe1ff */
[----:B------:R-:W-:-:S05]  /*0640*/  @!P2 LOP3.LUT R13, RZ, R11, RZ, 0x33, !PT ;  /* 0x0000000bff0da212 */ /* 0x000fca00078e33ff */
[----:B0-----:R-:W-:-:S05]  /*0650*/  IMAD R4, R3, R4, R13 ;  /* 0x0000000403047224 */ /* 0x001fca00078e020d */
[----:B------:R-:W-:-:S05]  /*0660*/  IADD3 R9, PT, PT, -R4, RZ, RZ ;  /* 0x000000ff04097210 */ /* 0x000fca0007ffe1ff */
[----:B------:R-:W-:-:S07]  /*0670*/  IMAD R9, R2, R9, 0x1 ;  /* 0x0000000102097424 */ /* 0x000fce00078e0209 */
.L_x_6262:
        /* <DEDUP_REMOVED lines=15> */
[----:B--2---:R-:W-:-:S03]  /*0770*/  IADD3 R14, PT, PT, R7, -UR4, RZ ;  /* 0x80000004070e7c10 */ /* 0x004fc6000fffe0ff */
[----:B0-----:R-:W0:Y:S02]  /*0780*/  MUFU.RCP R10, R10 ;  /* 0x0000000a000a7308 */ /* 0x001e240000001000 */
[----:B0-----:R-:W-:Y:S01]  /*0790*/  VIADD R2, R10, 0xffffffe ;  /* 0x0ffffffe0a027836 */ /* 0x001fe20000000000 */
[----:B------:R-:W-:-:S05]  /*07a0*/  IABS R10, R12 ;  /* 0x0000000c000a7213 */ /* 0x000fca0000000000 */
[----:B------:R0:W1:Y:S02]  /*07b0*/  F2I.FTZ.U32.TRUNC.NTZ R3, R2 ;  /* 0x0000000200037305 */ /* 0x000064000021f000 */
[----:B0-----:R-:W-:Y:S01]  /*07c0*/  HFMA2 R2, -RZ, RZ, 0, 0 ;  /* 0x00000000ff027431 */ /* 0x001fe200000001ff */
[----:B-1----:R-:W-:-:S05]  /*07d0*/  IADD3 R16, PT, PT, RZ, -R3, RZ ;  /* 0x80000003ff107210 */ /* 0x002fca0007ffe0ff */
[----:B------:R-:W-:-:S04]  /*07e0*/  IMAD R15, R16, R11, RZ ;  /* 0x0000000b100f7224 */ /* 0x000fc800078e02ff */
[----:B------:R-:W-:-:S04]  /*07f0*/  IMAD.HI.U32 R2, R3, R15, R2 ;  /* 0x0000000f03027227 */ /* 0x000fc800078e0002 */
[----:B------:R-:W-:-:S07]  /*0800*/  IMAD.MOV.U32 R3, RZ, RZ, R5 ;  /* 0x000000ffff037224 */ /* 0x000fce00078e0005 */
.L_x_6266:
        /* <DEDUP_REMOVED lines=37> */
.L_x_6264:
[----:B------:R-:W-:Y:S05]  /*0a60*/  BSYNC.RECONVERGENT B6 ;  /* 0x0000000000067941 */ /* 0x000fea0003800200 */
.L_x_6263:
        /* <DEDUP_REMOVED lines=12> */
.L_x_6307:
        /* <DEDUP_REMOVED lines=11> */
[----:B------:R-:W-:Y:S02]  /*0be0*/  MOV R12, 0xff7fffff ;  /* 0xff7fffff000c7802 */ /* 0x000fe40000000f00 */
        /* <DEDUP_REMOVED lines=12> */
[----:B------:R-:W-:Y:S02]  /*0cb0*/  IMAD.MOV.U32 R14, RZ, RZ, RZ ;  /* 0x000000ffff0e7224 */ /* 0x000fe400078e00ff */
        /* <DEDUP_REMOVED lines=14> */
.L_x_6272:
        /* <DEDUP_REMOVED lines=11> */
.L_x_6271:
[----:B------:R-:W-:Y:S05]  /*0e50*/  BSYNC.RECONVERGENT B1 ;  /* 0x0000000000017941 */ /* 0x000fea0003800200 */
.L_x_6270:
        /* <DEDUP_REMOVED lines=12> */
.L_x_6275:
        /* <DEDUP_REMOVED lines=18> */
[----:B------:R-:W-:Y:S01]  /*1040*/  FMUL.FTZ R30, R30, 1.4426950216293334961 ;  /* 0x3fb8aa3b1e1e7820 */ /* 0x000fe20000410000 */
[C---:B----4-:R-:W-:Y:S02]  /*1050*/  FADD.FTZ R32, -R11.reuse, R32 ;  /* 0x000000200b207221 */ /* 0x050fe40000010100 */
[----:B------:R2:W3:Y:S01]  /*1060*/  MUFU.EX2 R17, R20 ;  /* 0x0000001400117308 */ /* 0x0004e20000000800 */
[C---:B-----5:R-:W-:Y:S01]  /*1070*/  FADD.FTZ R34, -R11.reuse, R34 ;  /* 0x000000220b227221 */ /* 0x060fe20000010100 */
[----:B------:R-:W-:Y:S01]  /*1080*/  FMUL.FTZ R32, R32, 1.4426950216293334961 ;  /* 0x3fb8aa3b20207820 */ /* 0x000fe20000410000 */
[----:B------:R-:W-:-:S05]  /*1090*/  FADD.FTZ R36, -R11, R36 ;  /* 0x000000240b247221 */ /* 0x000fca0000010100 */
[----:B------:R-:W4:Y:S01]  /*10a0*/  MUFU.EX2 R21, R28 ;  /* 0x0000001c00157308 */ /* 0x000f220000000800 */
[----:B-1----:R-:W-:Y:S01]  /*10b0*/  FADD.FTZ R14, R15, R14 ;  /* 0x0000000e0f0e7221 */ /* 0x002fe20000010000 */
[----:B--2---:R-:W1:Y:S01]  /*10c0*/  LDS R20, [R12+0xc00] ;  /* 0x000c00000c147984 */ /* 0x004e620000000800 */
[----:B------:R-:W-:-:S03]  /*10d0*/  FMUL.FTZ R36, R36, 1.4426950216293334961 ;  /* 0x3fb8aa3b24247820 */ /* 0x000fc60000410000 */
[----:B------:R-:W-:Y:S02]  /*10e0*/  STS [R12+-0x400], R15 ;  /* 0xfffc000f0c007388 */ /* 0x000fe40000000800 */
[----:B------:R-:W2:Y:S01]  /*10f0*/  MUFU.EX2 R30, R30 ;  /* 0x0000001e001e7308 */ /* 0x000ea20000000800 */
[----:B---3--:R-:W-:Y:S01]  /*1100*/  FADD.FTZ R19, R14, R17 ;  /* 0x000000110e137221 */ /* 0x008fe20000010000 */
[----:B------:R3:W-:Y:S04]  /*1110*/  STS [R12+-0x200], R17 ;  /* 0xfffe00110c007388 */ /* 0x0007e80000000800 */
[----:B------:R-:W5:Y:S02]  /*1120*/  LDS R14, [R12+0xa00] ;  /* 0x000a00000c0e7984 */ /* 0x000f640000000800 */
[----:B------:R-:W1:Y:S01]  /*1130*/  MUFU.EX2 R32, R32 ;  /* 0x0000002000207308 */ /* 0x000e620000000800 */
[----:B----4-:R-:W-:Y:S01]  /*1140*/  FADD.FTZ R19, R19, R21 ;  /* 0x0000001513137221 */ /* 0x010fe20000010000 */
[----:B------:R-:W4:Y:S01]  /*1150*/  LDS R28, [R12+0xe00] ;  /* 0x000e00000c1c7984 */ /* 0x000f220000000800 */
[----:B0-----:R-:W-:Y:S01]  /*1160*/  FADD.FTZ R18, -R11, R18 ;  /* 0x000000120b127221 */ /* 0x001fe20000010100 */
[----:B---3--:R-:W-:-:S02]  /*1170*/  FMUL.FTZ R17, R34, 1.4426950216293334961 ;  /* 0x3fb8aa3b22117820 */ /* 0x008fc40000410000 */
[----:B------:R0:W-:Y:S01]  /*1180*/  STS [R12], R21 ;  /* 0x000000150c007388 */ /* 0x0001e20000000800 */
[----:B------:R-:W-:Y:S01]  /*1190*/  FMUL.FTZ R18, R18, 1.4426950216293334961 ;  /* 0x3fb8aa3b12127820 */ /* 0x000fe20000410000 */
[----:B--2---:R-:W-:Y:S02]  /*11a0*/  FADD.FTZ R15, R19, R30 ;  /* 0x0000001e130f7221 */ /* 0x004fe40000010000 */
[----:B------:R-:W-:Y:S01]  /*11b0*/  STS [R12+0x200], R30 ;  /* 0x0002001e0c007388 */ /* 0x000fe20000000800 */
[----:B------:R-:W2:Y:S03]  /*11c0*/  MUFU.EX2 R17, R17 ;  /* 0x0000001100117308 */ /* 0x000ea60000000800 */
[----:B------:R-:W3:Y:S04]  /*11d0*/  LDS R30, [R12+0x1000] ;  /* 0x001000000c1e7984 */ /* 0x000ee80000000800 */
[----:B------:R-:W3:Y:S01]  /*11e0*/  LDS R34, [R12+0x1200] ;  /* 0x001200000c227984 */ /* 0x000ee20000000800 */
[----:B------:R-:W5:Y:S03]  /*11f0*/  MUFU.EX2 R18, R18 ;  /* 0x0000001200127308 */ /* 0x000f660000000800 */
[----:B-1----:R-:W-:Y:S01]  /*1200*/  STS [R12+0x600], R32 ;  /* 0x000600200c007388 */ /* 0x002fe20000000800 */
[----:B------:R-:W-:-:S03]  /*1210*/  FADD.FTZ R20, -R11, R20 ;  /* 0x000000140b147221 */ /* 0x000fc60000010100 */
[----:B--2---:R1:W-:Y:S01]  /*1220*/  STS [R12+0x800], R17 ;  /* 0x000800110c007388 */ /* 0x0043e20000000800 */
[----:B------:R-:W-:-:S04]  /*1230*/  FMUL.FTZ R20, R20, 1.4426950216293334961 ;  /* 0x3fb8aa3b14147820 */ /* 0x000fc80000410000 */
[----:B0-----:R0:W2:Y:S01]  /*1240*/  MUFU.EX2 R21, R20 ;  /* 0x0000001400157308 */ /* 0x0010a20000000800 */
[----:B-----5:R-:W-:Y:S01]  /*1250*/  FADD.FTZ R15, R15, R18 ;  /* 0x000000120f0f7221 */ /* 0x020fe20000010000 */
[----:B------:R-:W-:Y:S01]  /*1260*/  STS [R12+0x400], R18 ;  /* 0x000400120c007388 */ /* 0x000fe20000000800 */
[----:B------:R-:W-:-:S03]  /*1270*/  FADD.FTZ R14, -R11, R14 ;  /* 0x0000000e0b0e7221 */ /* 0x000fc60000010100 */
[----:B------:R-:W5:Y:S01]  /*1280*/  LDS R18, [R12+0x1800] ;  /* 0x001800000c127984 */ /* 0x000f620000000800 */
[----:B------:R-:W-:Y:S01]  /*1290*/  FMUL.FTZ R19, R14, 1.4426950216293334961 ;  /* 0x3fb8aa3b0e137820 */ /* 0x000fe20000410000 */
[----:B------:R-:W-:Y:S01]  /*12a0*/  FADD.FTZ R14, R15, R32 ;  /* 0x000000200f0e7221 */ /* 0x000fe20000010000 */
[C---:B----4-:R-:W-:Y:S01]  /*12b0*/  FADD.FTZ R28, -R11.reuse, R28 ;  /* 0x0000001c0b1c7221 */ /* 0x050fe20000010100 */
[----:B0-----:R-:W0:Y:S02]  /*12c0*/  LDS R20, [R12+0x1a00] ;  /* 0x001a00000c147984 */ /* 0x001e240000000800 */
[----:B------:R-:W-:Y:S01]  /*12d0*/  FADD.FTZ R14, R14, R17 ;  /* 0x000000110e0e7221 */ /* 0x000fe20000010000 */
[----:B------:R-:W4:Y:S01]  /*12e0*/  MUFU.EX2 R19, R19 ;  /* 0x0000001300137308 */ /* 0x000f220000000800 */
[----:B------:R-:W-:Y:S01]  /*12f0*/  FMUL.FTZ R28, R28, 1.4426950216293334961 ;  /* 0x3fb8aa3b1c1c7820 */ /* 0x000fe20000410000 */
[----:B--2---:R2:W-:Y:S01]  /*1300*/  STS [R12+0xc00], R21 ;  /* 0x000c00150c007388 */ /* 0x0045e20000000800 */
[----:B---3--:R-:W-:-:S05]  /*1310*/  FADD.FTZ R30, -R11, R30 ;  /* 0x0000001e0b1e7221 */ /* 0x008fca0000010100 */
[----:B------:R-:W3:Y:S01]  /*1320*/  MUFU.EX2 R28, R28 ;  /* 0x0000001c001c7308 */ /* 0x000ee20000000800 */
[----:B-1----:R-:W-:Y:S01]  /*1330*/  FMUL.FTZ R17, R30, 1.4426950216293334961 ;  /* 0x3fb8aa3b1e117820 */ /* 0x002fe20000410000 */
[----:B------:R-:W-:-:S06]  /*1340*/  FADD.FTZ R34, -R11, R34 ;  /* 0x000000220b227221 */ /* 0x000fcc0000010100 */
[----:B------:R-:W1:Y:S01]  /*1350*/  MUFU.EX2 R17, R17 ;  /* 0x0000001100117308 */ /* 0x000e620000000800 */
[----:B----4-:R-:W-:Y:S01]  /*1360*/  FADD.FTZ R15, R14, R19 ;  /* 0x000000130e0f7221 */ /* 0x010fe20000010000 */
[----:B------:R4:W-:Y:S03]  /*1370*/  STS [R12+0xa00], R19 ;  /* 0x000a00130c007388 */ /* 0x0009e60000000800 */
[----:B------:R-:W-:Y:S01]  /*1380*/  FADD.FTZ R15, R15, R21 ;  /* 0x000000150f0f7221 */ /* 0x000fe20000010000 */
[----:B------:R-:W0:Y:S02]  /*1390*/  LDS R14, [R12+0x1600] ;  /* 0x001600000c0e7984 */ /* 0x000e240000000800 */
[----:B--2---:R-:W2:Y:S01]  /*13a0*/  MUFU.EX2 R21, R36 ;  /* 0x0000002400157308 */ /* 0x004ea20000000800 */
[----:B---3--:R-:W-:Y:S01]  /*13b0*/  FADD.FTZ R15, R15, R28 ;  /* 0x0000001c0f0f7221 */ /* 0x008fe20000010000 */
[----:B------:R-:W-:Y:S01]  /*13c0*/  STS [R12+0xe00], R28 ;  /* 0x000e001c0c007388 */ /* 0x000fe20000000800 */
[----:B----4-:R-:W-:Y:S01]  /*13d0*/  FMUL.FTZ R19, R34, 1.4426950216293334961 ;  /* 0x3fb8aa3b22137820 */ /* 0x010fe20000410000 */
[----:B-----5:R-:W-:-:S05]  /*13e0*/  FADD.FTZ R18, -R11, R18 ;  /* 0x000000120b127221 */ /* 0x020fca0000010100 */
[----:B------:R-:W3:Y:S01]  /*13f0*/  MUFU.EX2 R19, R19 ;  /* 0x0000001300137308 */ /* 0x000ee20000000800 */
[----:B-1----:R-:W-:Y:S01]  /*1400*/  STS [R12+0x1000], R17 ;  /* 0x001000110c007388 */ /* 0x002fe20000000800 */
[----:B0-----:R-:W-:Y:S01]  /*1410*/  FADD.FTZ R20, -R11, R20 ;  /* 0x000000140b147221 */ /* 0x001fe20000010100 */
[----:B------:R-:W-:-:S03]  /*1420*/  FMUL.FTZ R18, R18, 1.4426950216293334961 ;  /* 0x3fb8aa3b12127820 */ /* 0x000fc60000410000 */
[----:B------:R-:W-:Y:S02]  /*1430*/  FMUL.FTZ R20, R20, 1.4426950216293334961 ;  /* 0x3fb8aa3b14147820 */ /* 0x000fe40000410000 */
[----:B------:R-:W0:Y:S01]  /*1440*/  MUFU.EX2 R29, R18 ;  /* 0x00000012001d7308 */ /* 0x000e220000000800 */
[----:B--2---:R-:W-:Y:S07]  /*1450*/  STS [R12+0x1400], R21 ;  /* 0x001400150c007388 */ /* 0x004fee0000000800 */
[----:B------:R-:W1:Y:S01]  /*1460*/  MUFU.EX2 R31, R20 ;  /* 0x00000014001f7308 */ /* 0x000e620000000800 */
[----:B---3--:R-:W-:Y:S04]  /*1470*/  STS [R12+0x1200], R19 ;  /* 0x001200130c007388 */ /* 0x008fe80000000800 */
[----:B0-----:R-:W-:Y:S01]  /*1480*/  STS [R12+0x1800], R29 ;  /* 0x0018001d0c007388 */ /* 0x001fe20000000800 */
[----:B------:R-:W-:-:S04]  /*1490*/  FADD.FTZ R14, -R11, R14 ;  /* 0x0000000e0b0e7221 */ /* 0x000fc80000010100 */
[----:B------:R-:W-:Y:S01]  /*14a0*/  FMUL.FTZ R27, R14, 1.4426950216293334961 ;  /* 0x3fb8aa3b0e1b7820 */ /* 0x000fe20000410000 */
[----:B------:R-:W-:Y:S01]  /*14b0*/  FADD.FTZ R14, R15, R17 ;  /* 0x000000110f0e7221 */ /* 0x000fe20000010000 */
[----:B-1----:R-:W-:Y:S03]  /*14c0*/  STS [R12+0x1a00], R31 ;  /* 0x001a001f0c007388 */ /* 0x002fe60000000800 */
[----:B------:R-:W-:Y:S01]  /*14d0*/  FADD.FTZ R14, R14, R19 ;  /* 0x000000130e0e7221 */ /* 0x000fe20000010000 */
[----:B------:R-:W0:Y:S03]  /*14e0*/  MUFU.EX2 R27, R27 ;  /* 0x0000001b001b7308 */ /* 0x000e260000000800 */
[----:B------:R-:W-:-:S04]  /*14f0*/  FADD.FTZ R14, R14, R21 ;  /* 0x000000150e0e7221 */ /* 0x000fc80000010000 */
[----:B0-----:R-:W-:Y:S01]  /*1500*/  FADD.FTZ R14, R14, R27 ;  /* 0x0000001b0e0e7221 */ /* 0x001fe20000010000 */
[----:B------:R0:W-:Y:S03]  /*1510*/  STS [R12+0x1600], R27 ;  /* 0x0016001b0c007388 */ /* 0x0001e60000000800 */
[----:B------:R-:W-:-:S04]  /*1520*/  FADD.FTZ R14, R14, R29 ;  /* 0x0000001d0e0e7221 */ /* 0x000fc80000010000 */
[----:B------:R-:W-:Y:S01]  /*1530*/  FADD.FTZ R14, R14, R31 ;  /* 0x0000001f0e0e7221 */ /* 0x000fe20000010000 */
[----:B0-----:R-:W-:Y:S01]  /*1540*/  VIADD R12, R12, 0x2000 ;  /* 0x000020000c0c7836 */ /* 0x001fe20000000000 */
[----:B------:R-:W-:Y:S06]  /*1550*/  @!P4 BRA `(.L_x_6275) ;  /* 0xfffffff80070c947 */ /* 0x000fec000383ffff */
.L_x_6274:
[----:B------:R-:W-:Y:S05]  /*1560*/  BSYNC.RECONVERGENT B1 ;  /* 0x0000000000017941 */ /* 0x000fea0003800200 */
.L_x_6273:
        /* <DEDUP_REMOVED lines=23> */
[----:B------:R-:W-:Y:S01]  /*16e0*/  FMUL.FTZ R32, R32, 1.4426950216293334961 ;  /* 0x3fb8aa3b20207820 */ /* 0x000fe20000410000 */
[C---:B----4-:R-:W-:Y:S01]  /*16f0*/  FADD.FTZ R34, -R11.reuse, R34 ;  /* 0x000000220b227221 */ /* 0x050fe20000010100 */
[----:B-----5:R-:W-:-:S03]  /*1700*/  FADD.FTZ R18, -R11, R18 ;  /* 0x000000120b127221 */ /* 0x020fc60000010100 */
[----:B------:R-:W-:Y:S01]  /*1710*/  FMUL.FTZ R34, R34, 1.4426950216293334961 ;  /* 0x3fb8aa3b22227820 */ /* 0x000fe20000410000 */
[----:B------:R-:W1:Y:S01]  /*1720*/  MUFU.EX2 R17, R17 ;  /* 0x0000001100117308 */ /* 0x000e620000000800 */
[----:B------:R3:W-:Y:S01]  /*1730*/  STS [R12+-0x400], R19 ;  /* 0xfffc00130c007388 */ /* 0x0007e20000000800 */
[----:B------:R-:W-:Y:S01]  /*1740*/  FADD.FTZ R14, R14, R19 ;  /* 0x000000130e0e7221 */ /* 0x000fe20000010000 */
[----:B------:R-:W-:Y:S01]  /*1750*/  FMUL.FTZ R18, R18, 1.4426950216293334961 ;  /* 0x3fb8aa3b12127820 */ /* 0x000fe20000410000 */
[----:B------:R-:W-:-:S04]  /*1760*/  FADD.FTZ R20, -R11, R20 ;  /* 0x000000140b147221 */ /* 0x000fc80000010100 */
[----:B------:R-:W4:Y:S01]  /*1770*/  MUFU.EX2 R21, R34 ;  /* 0x0000002200157308 */ /* 0x000f220000000800 */
[----:B--2---:R-:W-:Y:S01]  /*1780*/  FADD.FTZ R14, R14, R15 ;  /* 0x0000000f0e0e7221 */ /* 0x004fe20000010000 */
[----:B------:R-:W-:Y:S01]  /*1790*/  FMUL.FTZ R20, R20, 1.4426950216293334961 ;  /* 0x3fb8aa3b14147820 */ /* 0x000fe20000410000 */
[----:B------:R-:W-:Y:S05]  /*17a0*/  STS [R12+-0x200], R15 ;  /* 0xfffe000f0c007388 */ /* 0x000fea0000000800 */
[----:B---3--:R-:W2:Y:S01]  /*17b0*/  MUFU.EX2 R19, R32 ;  /* 0x0000002000137308 */ /* 0x008ea20000000800 */
[----:B-1----:R-:W-:Y:S01]  /*17c0*/  FADD.FTZ R14, R14, R17 ;  /* 0x000000110e0e7221 */ /* 0x002fe20000010000 */
[----:B------:R-:W-:Y:S01]  /*17d0*/  STS [R12], R17 ;  /* 0x000000110c007388 */ /* 0x000fe20000000800 */
[----:B0-----:R-:W-:-:S05]  /*17e0*/  FADD.FTZ R16, -R11, R16 ;  /* 0x000000100b107221 */ /* 0x001fca0000010100 */
[----:B------:R-:W0:Y:S01]  /*17f0*/  MUFU.EX2 R27, R18 ;  /* 0x00000012001b7308 */ /* 0x000e220000000800 */
[----:B----4-:R-:W-:Y:S01]  /*1800*/  STS [R12+0x400], R21 ;  /* 0x000400150c007388 */ /* 0x010fe20000000800 */
[----:B------:R-:W-:-:S06]  /*1810*/  FMUL.FTZ R16, R16, 1.4426950216293334961 ;  /* 0x3fb8aa3b10107820 */ /* 0x000fcc0000410000 */
[----:B------:R-:W1:Y:S01]  /*1820*/  MUFU.EX2 R29, R16 ;  /* 0x00000010001d7308 */ /* 0x000e620000000800 */
[----:B--2---:R-:W-:Y:S01]  /*1830*/  FADD.FTZ R14, R14, R19 ;  /* 0x000000130e0e7221 */ /* 0x004fe20000010000 */
[----:B------:R-:W-:Y:S03]  /*1840*/  STS [R12+0x200], R19 ;  /* 0x000200130c007388 */ /* 0x000fe60000000800 */
[----:B------:R-:W-:-:S03]  /*1850*/  FADD.FTZ R14, R14, R21 ;  /* 0x000000150e0e7221 */ /* 0x000fc60000010000 */
[----:B------:R-:W2:Y:S01]  /*1860*/  MUFU.EX2 R31, R20 ;  /* 0x00000014001f7308 */ /* 0x000ea20000000800 */
[----:B0-----:R-:W-:Y:S01]  /*1870*/  FADD.FTZ R14, R14, R27 ;  /* 0x0000001b0e0e7221 */ /* 0x001fe20000010000 */
[----:B------:R-:W-:Y:S03]  /*1880*/  STS [R12+0x600], R27 ;  /* 0x0006001b0c007388 */ /* 0x000fe60000000800 */
[----:B-1----:R-:W-:Y:S01]  /*1890*/  FADD.FTZ R14, R14, R29 ;  /* 0x0000001d0e0e7221 */ /* 0x002fe20000010000 */
[----:B------:R-:W-:Y:S04]  /*18a0*/  STS [R12+0x800], R29 ;  /* 0x0008001d0c007388 */ /* 0x000fe80000000800 */
[----:B--2---:R0:W-:Y:S01]  /*18b0*/  STS [R12+0xa00], R31 ;  /* 0x000a001f0c007388 */ /* 0x0041e20000000800 */
[----:B------:R-:W-:Y:S01]  /*18c0*/  FADD.FTZ R14, R14, R31 ;  /* 0x0000001f0e0e7221 */ /* 0x000fe20000010000 */
[----:B0-----:R-:W-:-:S07]  /*18d0*/  IADD3 R12, PT, PT, R12, 0x1000, RZ ;  /* 0x000010000c0c7810 */ /* 0x001fce0007ffe0ff */
.L_x_6277:
[----:B------:R-:W-:Y:S05]  /*18e0*/  BSYNC.RECONVERGENT B1 ;  /* 0x0000000000017941 */ /* 0x000fea0003800200 */
.L_x_6276:
        /* <DEDUP_REMOVED lines=26> */
.L_x_6269:
[----:B------:R-:W-:Y:S05]  /*1a90*/  BSYNC.RECONVERGENT B0 ;  /* 0x0000000000007941 */ /* 0x000fea0003800200 */
.L_x_6268:
        /* <DEDUP_REMOVED lines=39> */
.L_x_6282:
[----:B------:R-:W0:Y:S01]  /*1d10*/  LDS R15, [R12] ;  /* 0x000000000c0f7984 */ /* 0x000e220000000800 */
[----:B------:R-:W-:-:S04]  /*1d20*/  IADD3 R13, PT, PT, R13, 0x1, RZ ;  /* 0x000000010d0d7810 */ /* 0x000fc80007ffe0ff */
[----:B------:R-:W-:Y:S01]  /*1d30*/  ISETP.NE.AND P0, PT, R13, RZ, PT ;  /* 0x000000ff0d00720c */ /* 0x000fe20003f05270 */
[----:B0-----:R-:W-:-:S05]  /*1d40*/  FMUL.FTZ R15, R15, R2 ;  /* 0x000000020f0f7220 */ /* 0x001fca0000410000 */
[----:B------:R0:W-:Y:S02]  /*1d50*/  STS [R12], R15 ;  /* 0x0000000f0c007388 */ /* 0x0001e40000000800 */
[----:B0-----:R-:W-:-:S05]  /*1d60*/  VIADD R12, R12, 0x200 ;  /* 0x000002000c0c7836 */ /* 0x001fca0000000000 */
[----:B------:R-:W-:Y:S05]  /*1d70*/  @P0 BRA `(.L_x_6282) ;  /* 0xfffffffc00e40947 */ /* 0x000fea000383ffff */
.L_x_6281:
[----:B------:R-:W-:Y:S05]  /*1d80*/  BSYNC.RECONVERGENT B1 ;  /* 0x0000000000017941 */ /* 0x000fea0003800200 */
.L_x_6280:
        /* <DEDUP_REMOVED lines=12> */
.L_x_6285:
        /* <DEDUP_REMOVED lines=27> */
[----:B------:R3:W-:Y:S01]  /*2000*/  STS [R0+-0x200], R15 ;  /* 0xfffe000f00007388 */ /* 0x0007e20000000800 */
[----:B------:R-:W-:-:S03]  /*2010*/  FMUL.FTZ R33, R2, R33 ;  /* 0x0000002102217220 */ /* 0x000fc60000410000 */
[----:B------:R4:W-:Y:S01]  /*2020*/  STS [R0], R17 ;  /* 0x0000001100007388 */ /* 0x0009e20000000800 */
[----:B------:R-:W-:-:S03]  /*2030*/  FMUL.FTZ R35, R2, R35 ;  /* 0x0000002302237220 */ /* 0x000fc60000410000 */
[----:B------:R5:W-:Y:S01]  /*2040*/  STS [R0+0x200], R19 ;  /* 0x0002001300007388 */ /* 0x000be20000000800 */
        /* <DEDUP_REMOVED lines=20> */
.L_x_6284:
[----:B------:R-:W-:Y:S05]  /*2190*/  BSYNC.RECONVERGENT B1 ;  /* 0x0000000000017941 */ /* 0x000fea0003800200 */
.L_x_6283:
        /* <DEDUP_REMOVED lines=31> */
.L_x_6287:
[----:B------:R-:W-:Y:S05]  /*2390*/  BSYNC.RECONVERGENT B1 ;  /* 0x0000000000017941 */ /* 0x000fea0003800200 */
.L_x_6286:
        /* <DEDUP_REMOVED lines=14> */
.L_x_6279:
[----:B------:R-:W-:Y:S05]  /*2480*/  BSYNC.RECONVERGENT B0 ;  /* 0x0000000000007941 */ /* 0x000fea0003800200 */
.L_x_6278:
        /* <DEDUP_REMOVED lines=16> */
[----:B0-----:R-:W-:Y:S01]  /*2590*/  IMAD.MOV.U32 R12, RZ, RZ, RZ ;  /* 0x000000ffff0c7224 */ /* 0x001fe200078e00ff */
[----:B-1----:R-:W-:-:S05]  /*25a0*/  IADD3 R11, PT, PT, RZ, -R13, RZ ;  /* 0x8000000dff0b7210 */ /* 0x002fca0007ffe0ff */
[----:B------:R-:W-:-:S04]  /*25b0*/  IMAD R3, R11, R10, RZ ;  /* 0x0000000a0b037224 */ /* 0x000fc800078e02ff */
[----:B------:R-:W-:-:S04]  /*25c0*/  IMAD.HI.U32 R12, R13, R3, R12 ;  /* 0x000000030d0c7227 */ /* 0x000fc800078e000c */
[----:B--2---:R-:W-:Y:S01]  /*25d0*/  VIADD R14, R4, 0xffffffe ;  /* 0x0ffffffe040e7836 */ /* 0x004fe20000000000 */
[----:B------:R-:W-:-:S03]  /*25e0*/  IABS R4, R2 ;  /* 0x0000000200047213 */ /* 0x000fc60000000000 */
[----:B------:R0:W1:Y:S02]  /*25f0*/  F2I.FTZ.U32.TRUNC.NTZ R15, R14 ;  /* 0x0000000e000f7305 */ /* 0x000064000021f000 */
[----:B0-----:R-:W-:Y:S01]  /*2600*/  HFMA2 R14, -RZ, RZ, 0, 0 ;  /* 0x00000000ff0e7431 */ /* 0x001fe200000001ff */
[----:B-1----:R-:W-:-:S04]  /*2610*/  IADD3 R8, PT, PT, RZ, -R15, RZ ;  /* 0x8000000fff087210 */ /* 0x002fc80007ffe0ff */
[----:B------:R-:W-:-:S05]  /*2620*/  MOV R11, R8 ;  /* 0x00000008000b7202 */ /* 0x000fca0000000f00 */
[----:B------:R-:W-:Y:S01]  /*2630*/  IMAD R3, R11, R0, RZ ;  /* 0x000000000b037224 */ /* 0x000fe200078e02ff */
[----:B---3--:R-:W-:-:S03]  /*2640*/  IADD3 R11, PT, PT, R7, -UR4, RZ ;  /* 0x80000004070b7c10 */ /* 0x008fc6000fffe0ff */
[----:B------:R-:W-:Y:S01]  /*2650*/  IMAD.HI.U32 R18, R15, R3, R14 ;  /* 0x000000030f127227 */ /* 0x000fe200078e000e */
[----:B------:R-:W-:-:S07]  /*2660*/  MOV R14, R4 ;  /* 0x00000004000e7202 */ /* 0x000fce0000000f00 */
.L_x_6291:
        /* <DEDUP_REMOVED lines=8> */
[----:B------:R-:W-:Y:S02]  /*26f0*/  @!P3 IADD3 R7, PT, PT, R7, -R14, RZ ;  /* 0x8000000e0707b210 */ /* 0x000fe40007ffe0ff */
[----:B------:R-:W-:Y:S02]  /*2700*/  @!P3 IADD3 R4, PT, PT, R4, 0x1, RZ ;  /* 0x000000010404b810 */ /* 0x000fe40007ffe0ff */
[----:B------:R-:W-:-:S13]  /*2710*/  ISETP.GE.U32.AND P0, PT, R7, R10, PT ;  /* 0x0000000a0700720c */ /* 0x000fda0003f06070 */
[----:B------:R-:W-:-:S05]  /*2720*/  @P0 VIADD R4, R4, 0x1 ;  /* 0x0000000104040836 */ /* 0x000fca0000000000 */
        /* <DEDUP_REMOVED lines=21> */
.L_x_6290:
        /* <DEDUP_REMOVED lines=16> */
.L_x_6289:
[----:B------:R-:W-:Y:S05]  /*2980*/  BSYNC.RECONVERGENT B6 ;  /* 0x0000000000067941 */ /* 0x000fea0003800200 */
.L_x_6288:
[----:B------:R-:W-:Y:S01]  /*2990*/  UMOV UR4, 0xffffffff ;  /* 0xffffffff00047882 */ /* 0x000fe20000000000 */
[----:B------:R-:W-:Y:S02]  /*29a0*/  SHF.R.U32.HI R30, RZ, 0x5, R25 ;  /* 0x00000005ff1e7819 */ /* 0x000fe40000011619 */
[----:B------:R-:W-:Y:S05]  /*29b0*/  BRA.DIV UR4, `(.L_x_6292) ;  /* 0x0000001604847947 */ /* 0x000fea000b800000 */
[----:B------:R-:W-:Y:S01]  /*29c0*/  HFMA2 R14, -RZ, RZ, 0, 0 ;  /* 0x00000000ff0e7431 */ /* 0x000fe200000001ff */
[----:B-1----:R-:W-:Y:S01]  /*29d0*/  MOV R0, RZ ;  /* 0x000000ff00007202 */ /* 0x002fe20000000f00 */
[----:B------:R-:W-:Y:S01]  /*29e0*/  HFMA2 R8, -RZ, RZ, 0, 0 ;  /* 0x00000000ff087431 */ /* 0x000fe200000001ff */
[----:B0-----:R-:W-:Y:S02]  /*29f0*/  CS2R R2, SRZ ;  /* 0x0000000000027805 */ /* 0x001fe4000001ff00 */
[----:B------:R-:W-:Y:S01]  /*2a00*/  CS2R R6, SRZ ;  /* 0x0000000000067805 */ /* 0x000fe2000001ff00 */
[----:B------:R-:W-:-:S03]  /*2a10*/  FADD.FTZ R20, RZ, R0 ;  /* 0x00000000ff147221 */ /* 0x000fc60000010000 */
[----:B------:R-:W-:Y:S01]  /*2a20*/  FADD.FTZ R3, RZ, R3 ;  /* 0x00000003ff037221 */ /* 0x000fe20000010000 */
[--C-:B------:R-:W-:Y:S01]  /*2a30*/  FADD.FTZ R19, RZ, R14.reuse ;  /* 0x0000000eff137221 */ /* 0x100fe20000010000 */
[----:B------:R-:W-:Y:S01]  /*2a40*/  FADD.FTZ R18, RZ, R14 ;  /* 0x0000000eff127221 */ /* 0x000fe20000010000 */
[----:B------:R-:W-:Y:S01]  /*2a50*/  FADD.FTZ R8, RZ, R8 ;  /* 0x00000008ff087221 */ /* 0x000fe20000010000 */
[----:B------:R-:W-:Y:S01]  /*2a60*/  FADD.FTZ R16, RZ, R14 ;  /* 0x0000000eff107221 */ /* 0x000fe20000010000 */
[----:B------:R-:W0:Y:S01]  /*2a70*/  SHFL.BFLY PT, R5, R20, 0x2, 0x1f ;  /* 0x0c401f0014057f89 */ /* 0x000e2200000e0000 */
[----:B------:R-:W-:Y:S01]  /*2a80*/  FADD.FTZ R2, RZ, R2 ;  /* 0x00000002ff027221 */ /* 0x000fe20000010000 */
[----:B------:R-:W-:Y:S02]  /*2a90*/  FADD.FTZ R7, RZ, R7 ;  /* 0x00000007ff077221 */ /* 0x000fe40000010000 */
[----:B------:R-:W1:Y:S04]  /*2aa0*/  SHFL.BFLY PT, R0, R19, 0x2, 0x1f ;  /* 0x0c401f0013007f89 */ /* 0x000e6800000e0000 */
[----:B------:R-:W2:Y:S04]  /*2ab0*/  SHFL.BFLY PT, R9, R8, 0x2, 0x1f ;  /* 0x0c401f0008097f89 */ /* 0x000ea800000e0000 */
[----:B------:R-:W3:Y:S04]  /*2ac0*/  SHFL.BFLY PT, R14, R3, 0x2, 0x1f ;  /* 0x0c401f00030e7f89 */ /* 0x000ee800000e0000 */
[----:B------:R-:W4:Y:S04]  /*2ad0*/  SHFL.BFLY PT, R17, R16, 0x2, 0x1f ;  /* 0x0c401f0010117f89 */ /* 0x000f2800000e0000 */
[----:B------:R-:W5:Y:S01]  /*2ae0*/  SHFL.BFLY PT, R21, R18, 0x2, 0x1f ;  /* 0x0c401f0012157f89 */ /* 0x000f6200000e0000 */
[----:B0-----:R-:W-:Y:S01]  /*2af0*/  FADD.FTZ R20, R20, R5 ;  /* 0x0000000514147221 */ /* 0x001fe20000010000 */
[----:B------:R-:W-:-:S02]  /*2b00*/  CS2R R4, SRZ ;  /* 0x0000000000047805 */ /* 0x000fc4000001ff00 */
[----:B------:R-:W0:Y:S01]  /*2b10*/  SHFL.BFLY PT, R37, R2, 0x2, 0x1f ;  /* 0x0c401f0002257f89 */ /* 0x000e2200000e0000 */
[----:B-1----:R-:W-:Y:S01]  /*2b20*/  FADD.FTZ R19, R19, R0 ;  /* 0x0000000013137221 */ /* 0x002fe20000010000 */
[--C-:B------:R-:W-:Y:S01]  /*2b30*/  FADD.FTZ R0, RZ, R6.reuse ;  /* 0x00000006ff007221 */ /* 0x100fe20000010000 */
[----:B------:R-:W-:Y:S01]  /*2b40*/  FADD.FTZ R6, RZ, R6 ;  /* 0x00000006ff067221 */ /* 0x000fe20000010000 */
[----:B------:R-:W-:Y:S01]  /*2b50*/  FADD.FTZ R4, RZ, R4 ;  /* 0x00000004ff047221 */ /* 0x000fe20000010000 */
[----:B--2---:R-:W-:Y:S01]  /*2b60*/  FADD.FTZ R8, R8, R9 ;  /* 0x0000000908087221 */ /* 0x004fe20000010000 */
[----:B------:R-:W-:Y:S01]  /*2b70*/  FADD.FTZ R5, RZ, R5 ;  /* 0x00000005ff057221 */ /* 0x000fe20000010000 */
[----:B------:R-:W1:Y:S01]  /*2b80*/  SHFL.BFLY PT, R10, R19, 0x1, 0x1f ;  /* 0x0c201f00130a7f89 */ /* 0x000e6200000e0000 */
[----:B---3--:R-:W-:Y:S01]  /*2b90*/  FADD.FTZ R3, R3, R14 ;  /* 0x0000000e03037221 */ /* 0x008fe20000010000 */
[----:B------:R-:W-:Y:S02]  /*2ba0*/  MOV R14, RZ ;  /* 0x000000ff000e7202 */ /* 0x000fe40000000f00 */
[----:B------:R-:W2:Y:S01]  /*2bb0*/  SHFL.BFLY PT, R9, R6, 0x2, 0x1f ;  /* 0x0c401f0006097f89 */ /* 0x000ea200000e0000 */
[----:B----4-:R-:W-:Y:S01]  /*2bc0*/  FADD.FTZ R16, R16, R17 ;  /* 0x0000001110107221 */ /* 0x010fe20000010000 */
[----:B------:R-:W-:-:S02]  /*2bd0*/  IMAD.MOV.U32 R17, RZ, RZ, RZ ;  /* 0x000000ffff117224 */ /* 0x000fc400078e00ff */
[----:B------:R-:W-:Y:S01]  /*2be0*/  FADD.FTZ R27, RZ, R14 ;  /* 0x0000000eff1b7221 */ /* 0x000fe20000010000 */
[----:B------:R-:W3:Y:S01]  /*2bf0*/  SHFL.BFLY PT, R33, R4, 0x2, 0x1f ;  /* 0x0c401f0004217f89 */ /* 0x000ee200000e0000 */
[----:B-----5:R-:W-:Y:S01]  /*2c00*/  FADD.FTZ R18, R18, R21 ;  /* 0x0000001512127221 */ /* 0x020fe20000010000 */
[----:B------:R-:W-:Y:S02]  /*2c10*/  FADD.FTZ R17, RZ, R17 ;  /* 0x00000011ff117221 */ /* 0x000fe40000010000 */
[----:B------:R-:W4:Y:S01]  /*2c20*/  SHFL.BFLY PT, R14, R27, 0x2, 0x1f ;  /* 0x0c401f001b0e7f89 */ /* 0x000f2200000e0000 */
[----:B0-----:R-:W-:-:S03]  /*2c30*/  FADD.FTZ R2, R2, R37 ;  /* 0x0000002502027221 */ /* 0x001fc60000010000 */
[----:B------:R-:W0:Y:S04]  /*2c40*/  SHFL.BFLY PT, R28, R17, 0x2, 0x1f ;  /* 0x0c401f00111c7f89 */ /* 0x000e2800000e0000 */
[----:B------:R-:W5:Y:S01]  /*2c50*/  SHFL.BFLY PT, R29, R20, 0x1, 0x1f ;  /* 0x0c201f00141d7f89 */ /* 0x000f6200000e0000 */
[----:B-1----:R-:W-:-:S03]  /*2c60*/  FADD.FTZ R10, R19, R10 ;  /* 0x0000000a130a7221 */ /* 0x002fc60000010000 */
[----:B------:R-:W1:Y:S01]  /*2c70*/  SHFL.BFLY PT, R35, R0, 0x2, 0x1f ;  /* 0x0c401f0000237f89 */ /* 0x000e6200000e0000 */
[----:B--2---:R-:W-:Y:S01]  /*2c80*/  FADD.FTZ R6, R6, R9 ;  /* 0x0000000906067221 */ /* 0x004fe20000010000 */
[----:B------:R-:W-:Y:S02]  /*2c90*/  HFMA2 R9, -RZ, RZ, 0, 0 ;  /* 0x00000000ff097431 */ /* 0x000fe400000001ff */
        /* <DEDUP_REMOVED lines=11> */
[----:B------:R-:W1:Y:S04]  /*2d50*/  SHFL.BFLY PT, R33, R16, 0x1, 0x1f ;  /* 0x0c201f0010217f89 */ /* 0x000e6800000e0000 */
[----:B------:R-:W1:Y:S01]  /*2d60*/  SHFL.BFLY PT, R28, R3, 0x1, 0x1f ;  /* 0x0c201f00031c7f89 */ /* 0x000e6200000e0000 */
[----:B--2---:R-:W-:Y:S01]  /*2d70*/  FADD.FTZ R5, R5, R34 ;  /* 0x0000002205057221 */ /* 0x004fe20000010000 */
[----:B---3--:R-:W-:Y:S02]  /*2d80*/  FADD.FTZ R7, R7, R32 ;  /* 0x0000002007077221 */ /* 0x008fe40000010000 */
[----:B------:R-:W2:Y:S01]  /*2d90*/  SHFL.BFLY PT, R29, R2, 0x1, 0x1f ;  /* 0x0c201f00021d7f89 */ /* 0x000ea200000e0000 */
[----:B----4-:R-:W-:-:S03]  /*2da0*/  FADD.FTZ R21, R18, R21 ;  /* 0x0000001512157221 */ /* 0x010fc60000010000 */
[----:B------:R-:W-:Y:S01]  /*2db0*/  SHFL.BFLY PT, R34, R17, 0x1, 0x1f ;  /* 0x0c201f0011227f89 */ /* 0x000fe200000e0000 */
[----:B0-----:R-:W-:Y:S01]  /*2dc0*/  FADD.FTZ R31, R8, R31 ;  /* 0x0000001f081f7221 */ /* 0x001fe20000010000 */
[----:B-----5:R-:W-:Y:S01]  /*2dd0*/  FADD.FTZ R20, R9, R14 ;  /* 0x0000000e09147221 */ /* 0x020fe20000010000 */
[----:B------:R-:W-:Y:S01]  /*2de0*/  MOV R14, RZ ;  /* 0x000000ff000e7202 */ /* 0x000fe20000000f00 */
[----:B------:R-:W0:Y:S01]  /*2df0*/  SHFL.BFLY PT, R9, R0, 0x1, 0x1f ;  /* 0x0c201f0000097f89 */ /* 0x000e2200000e0000 */
[----:B-1----:R-:W-:-:S03]  /*2e00*/  FADD.FTZ R18, R16, R33 ;  /* 0x0000002110127221 */ /* 0x002fc60000010000 */
[----:B------:R-:W-:Y:S01]  /*2e10*/  FADD.FTZ R16, RZ, R14 ;  /* 0x0000000eff107221 */ /* 0x000fe20000010000 */
[----:B------:R-:W1:Y:S01]  /*2e20*/  SHFL.BFLY PT, R33, R4, 0x1, 0x1f ;  /* 0x0c201f0004217f89 */ /* 0x000e6200000e0000 */
[----:B------:R-:W-:-:S03]  /*2e30*/  FADD.FTZ R8, R3, R28 ;  /* 0x0000001c03087221 */ /* 0x000fc60000010000 */
[----:B------:R-:W3:Y:S01]  /*2e40*/  SHFL.BFLY PT, R28, R5, 0x1, 0x1f ;  /* 0x0c201f00051c7f89 */ /* 0x000ee200000e0000 */
[----:B--2---:R-:W-:-:S03]  /*2e50*/  FADD.FTZ R29, R2, R29 ;  /* 0x0000001d021d7221 */ /* 0x004fc60000010000 */
[----:B------:R-:W2:Y:S04]  /*2e60*/  SHFL.BFLY PT, R14, R7, 0x1, 0x1f ;  /* 0x0c201f00070e7f89 */ /* 0x000ea800000e0000 */
[----:B------:R-:W4:Y:S01]  /*2e70*/  SHFL.BFLY PT, R35, R16, 0x2, 0x1f ;  /* 0x0c401f0010237f89 */ /* 0x000f2200000e0000 */
[----:B0-----:R-:W-:-:S03]  /*2e80*/  FADD.FTZ R2, R0, R9 ;  /* 0x0000000900027221 */ /* 0x001fc60000010000 */
[----:B------:R-:W0:Y:S01]  /*2e90*/  SHFL.BFLY PT, R9, R6, 0x1, 0x1f ;  /* 0x0c201f0006097f89 */ /* 0x000e2200000e0000 */
[----:B-1----:R-:W-:Y:S01]  /*2ea0*/  FADD.FTZ R3, R4, R33 ;  /* 0x0000002104037221 */ /* 0x002fe20000010000 */
[----:B---3--:R-:W-:Y:S01]  /*2eb0*/  FADD.FTZ R0, R5, R28 ;  /* 0x0000001c05007221 */ /* 0x008fe20000010000 */
[----:B------:R-:W-:Y:S02]  /*2ec0*/  IMAD.MOV.U32 R28, RZ, RZ, RZ ;  /* 0x000000ffff1c7224 */ /* 0x000fe400078e00ff */
[----:B--2---:R-:W-:Y:S02]  /*2ed0*/  FADD.FTZ R5, R7, R14 ;  /* 0x0000000e07057221 */ /* 0x004fe40000010000 */
[----:B------:R-:W-:Y:S01]  /*2ee0*/  FADD.FTZ R28, RZ, R28 ;  /* 0x0000001cff1c7221 */ /* 0x000fe20000010000 */
[----:B------:R-:W1:Y:S01]  /*2ef0*/  SHFL.BFLY PT, R14, R27, 0x1, 0x1f ;  /* 0x0c201f001b0e7f89 */ /* 0x000e6200000e0000 */
[----:B----4-:R-:W-:-:S03]  /*2f00*/  FADD.FTZ R32, R16, R35 ;  /* 0x0000002310207221 */ /* 0x010fc60000010000 */
[----:B------:R-:W2:Y:S01]  /*2f10*/  SHFL.BFLY PT, R33, R28, 0x2, 0x1f ;  /* 0x0c401f001c217f89 */ /* 0x000ea200000e0000 */
[----:B0-----:R-:W-:Y:S01]  /*2f20*/  FADD.FTZ R4, R6, R9 ;  /* 0x0000000906047221 */ /* 0x001fe20000010000 */
[----:B------:R-:W-:Y:S01]  /*2f30*/  FADD.FTZ R6, R17, R34 ;  /* 0x0000002211067221 */ /* 0x000fe20000010000 */
[----:B------:R-:W-:Y:S01]  /*2f40*/  HFMA2 R34, -RZ, RZ, 0, 0 ;  /* 0x00000000ff227431 */ /* 0x000fe200000001ff */
[----:B------:R-:W0:Y:S02]  /*2f50*/  SHFL.BFLY PT, R9, R20, 0x1, 0x1f ;  /* 0x0c201f0014097f89 */ /* 0x000e2400000e0000 */
[----:B------:R-:W-:Y:S02]  /*2f60*/  IMAD.MOV.U32 R11, RZ, RZ, R6 ;  /* 0x000000ffff0b7224 */ /* 0x000fe400078e0006 */
[----:B------:R-:W-:Y:S01]  /*2f70*/  FADD.FTZ R34, RZ, R34 ;  /* 0x00000022ff227221 */ /* 0x000fe20000010000 */
[----:B-1----:R-:W-:Y:S02]  /*2f80*/  FADD.FTZ R7, R27, R14 ;  /* 0x0000000e1b077221 */ /* 0x002fe40000010000 */
[----:B------:R-:W1:Y:S01]  /*2f90*/  SHFL.BFLY PT, R14, R32, 0x1, 0x1f ;  /* 0x0c201f00200e7f89 */ /* 0x000e6200000e0000 */
[----:B--2---:R-:W-:-:S02]  /*2fa0*/  FADD.FTZ R33, R28, R33 ;  /* 0x000000211c217221 */ /* 0x004fc40000010000 */
[----:B------:R-:W-:Y:S01]  /*2fb0*/  MOV R13, R7 ;  /* 0x00000007000d7202 */ /* 0x000fe20000000f00 */
[----:B------:R-:W2:Y:S01]  /*2fc0*/  SHFL.BFLY PT, R17, R34, 0x2, 0x1f ;  /* 0x0c401f0022117f89 */ /* 0x000ea200000e0000 */
[----:B0-----:R-:W-:Y:S01]  /*2fd0*/  FADD.FTZ R9, R20, R9 ;  /* 0x0000000914097221 */ /* 0x001fe20000010000 */
[----:B-1----:R-:W-:Y:S02]  /*2fe0*/  FADD.FTZ R16, R32, R14 ;  /* 0x0000000e20107221 */ /* 0x002fe40000010000 */
[----:B------:R-:W0:Y:S01]  /*2ff0*/  SHFL.BFLY PT, R14, R33, 0x1, 0x1f ;  /* 0x0c201f00210e7f89 */ /* 0x000e2200000e0000 */
[----:B--2---:R-:W-:-:S05]  /*3000*/  FADD.FTZ R28, R34, R17 ;  /* 0x00000011221c7221 */ /* 0x004fca0000010000 */
[----:B------:R-:W1:Y:S01]  /*3010*/  SHFL.BFLY PT, R17, R28, 0x1, 0x1f ;  /* 0x0c201f001c117f89 */ /* 0x000e6200000e0000 */
[----:B0-----:R-:W-:Y:S01]  /*3020*/  FADD.FTZ R27, R33, R14 ;  /* 0x0000000e211b7221 */ /* 0x001fe20000010000 */
[----:B------:R-:W-:-:S05]  /*3030*/  MOV R14, RZ ;  /* 0x000000ff000e7202 */ /* 0x000fca0000000f00 */
[----:B------:R-:W-:Y:S01]  /*3040*/  FADD.FTZ R35, RZ, R14 ;  /* 0x0000000eff237221 */ /* 0x000fe20000010000 */
[----:B-1----:R-:W-:-:S04]  /*3050*/  FADD.FTZ R20, R28, R17 ;  /* 0x000000111c147221 */ /* 0x002fc80000010000 */
[----:B------:R-:W0:Y:S02]  /*3060*/  SHFL.BFLY PT, R14, R35, 0x2, 0x1f ;  /* 0x0c401f00230e7f89 */ /* 0x000e2400000e0000 */
[----:B0-----:R-:W-:-:S05]  /*3070*/  FADD.FTZ R32, R35, R14 ;  /* 0x0000000e23207221 */ /* 0x001fca0000010000 */
[----:B------:R-:W0:Y:S02]  /*3080*/  SHFL.BFLY PT, R14, R32, 0x1, 0x1f ;  /* 0x0c201f00200e7f89 */ /* 0x000e2400000e0000 */
[----:B0-----:R-:W-:Y:S01]  /*3090*/  FADD.FTZ R17, R32, R14 ;  /* 0x0000000e20117221 */ /* 0x001fe20000010000 */
[----:B------:R-:W-:-:S05]  /*30a0*/  HFMA2 R14, -RZ, RZ, 0, 0 ;  /* 0x00000000ff0e7431 */ /* 0x000fca00000001ff */
[----:B------:R-:W-:-:S05]  /*30b0*/  FADD.FTZ R33, RZ, R14 ;  /* 0x0000000eff217221 */ /* 0x000fca0000010000 */
[----:B------:R-:W0:Y:S02]  /*30c0*/  SHFL.BFLY PT, R14, R33, 0x2, 0x1f ;  /* 0x0c401f00210e7f89 */ /* 0x000e2400000e0000 */
[----:B0-----:R-:W-:-:S05]  /*30d0*/  FADD.FTZ R28, R33, R14 ;  /* 0x0000000e211c7221 */ /* 0x001fca0000010000 */
[----:B------:R0:W1:Y:S02]  /*30e0*/  SHFL.BFLY PT, R14, R28, 0x1, 0x1f ;  /* 0x0c201f001c0e7f89 */ /* 0x00006400000e0000 */
.L_x_6368:
[----:B------:R-:W-:Y:S05]  /*30f0*/  WARPSYNC.ALL ;  /* 0x0000000000007948 */ /* 0x000fea0003800000 */
[----:B------:R-:W2:Y:S01]  /*3100*/  S2UR UR5, SR_CgaCtaId ;  /* 0x00000000000579c3 */ /* 0x000ea20000008800 */
[----:B------:R-:W-:Y:S01]  /*3110*/  SHF.R.U32.HI R7, RZ, 0x3, R22 ;  /* 0x00000003ff077819 */ /* 0x000fe20000011616 */
[----:B------:R-:W-:-:S06]  /*3120*/  UMOV UR4, 0x400 ;  /* 0x0000040000047882 */ /* 0x000fcc0000000000 */
[----:B------:R-:W-:Y:S01]  /*3130*/  BAR.SYNC.DEFER_BLOCKING 0x0 ;  /* 0x0000000000007b1d */ /* 0x000fe20000010000 */
[----:B------:R-:W-:Y:S01]  /*3140*/  UIADD3 UR4, UPT, UPT, UR4, 0x20, URZ ;  /* 0x0000002004047890 */ /* 0x000fe2000fffe0ff */
[----:B-1----:R-:W-:Y:S01]  /*3150*/  FADD.FTZ R15, R28, R14 ;  /* 0x0000000e1c0f7221 */ /* 0x002fe20000010000 */
[----:B------:R-:W-:Y:S01]  /*3160*/  IMAD R6, R30, 0x50, R7 ;  /* 0x000000501e067824 */ /* 0x000fe200078e0207 */
[C---:B------:R-:W-:Y:S02]  /*3170*/  LOP3.LUT R7, R25.reuse, 0x7, RZ, 0xc0, !PT ;  /* 0x0000000719077812 */ /* 0x040fe400078ec0ff */
[----:B------:R-:W-:Y:S01]  /*3180*/  BSSY.RECONVERGENT B0, `(.L_x_6293) ;  /* 0x0000020000007945 */ /* 0x000fe20003800200 */
[----:B------:R-:W-:Y:S02]  /*3190*/  LOP3.LUT P0, RZ, R25, 0x3c7, RZ, 0xc0, !PT ;  /* 0x000003c719ff7812 */ /* 0x000fe4000780c0ff */
[----:B------:R-:W-:Y:S02]  /*31a0*/  ISETP.NE.AND P2, PT, R7, RZ, PT ;  /* 0x000000ff0700720c */ /* 0x000fe40003f45270 */
[----:B------:R-:W-:-:S02]  /*31b0*/  LOP3.LUT R7, R25, 0x3c0, RZ, 0xc0, !PT ;  /* 0x000003c019077812 */ /* 0x000fc400078ec0ff */
[----:B------:R-:W-:Y:S02]  /*31c0*/  LOP3.LUT P1, RZ, R25, 0x3e7, RZ, 0xc0, !PT ;  /* 0x000003e719ff7812 */ /* 0x000fe4000782c0ff */
[----:B------:R-:W-:Y:S02]  /*31d0*/  ISETP.NE.OR P5, PT, R7, 0x40, P2 ;  /* 0x000000400700780c */ /* 0x000fe400017a5670 */
[C---:B------:R-:W-:Y:S02]  /*31e0*/  LOP3.LUT R7, R25.reuse, 0x3e0, RZ, 0xc0, !PT ;  /* 0x000003e019077812 */ /* 0x040fe400078ec0ff */
[----:B------:R-:W-:Y:S01]  /*31f0*/  ISETP.GT.U32.AND P3, PT, R25, 0x1f, PT ;  /* 0x0000001f1900780c */ /* 0x000fe20003f64070 */
[----:B--2---:R-:W-:Y:S01]  /*3200*/  ULEA UR4, UR5, UR4, 0x18 ;  /* 0x0000000405047291 */ /* 0x004fe2000f8ec0ff */
[----:B------:R-:W-:-:S05]  /*3210*/  ISETP.NE.OR P4, PT, R7, 0x20, P2 ;  /* 0x000000200700780c */ /* 0x000fca0001785670 */
[----:B------:R-:W-:Y:S02]  /*3220*/  LEA R6, R6, UR4, 0x2 ;  /* 0x0000000406067c11 */ /* 0x000fe4000f8e10ff */
        /* <DEDUP_REMOVED lines=21> */
.L_x_6294:
[----:B------:R-:W-:Y:S05]  /*3380*/  BSYNC.RECONVERGENT B0 ;  /* 0x0000000000007941 */ /* 0x000fea0003800200 */
.L_x_6293:
[----:B------:R-:W-:Y:S06]  /*3390*/  BAR.SYNC.DEFER_BLOCKING 0x0 ;  /* 0x0000000000007b1d */ /* 0x000fec0000010000 */
[----:B------:R-:W-:Y:S04]  /*33a0*/  BSSY.RECONVERGENT B0, `(.L_x_6295) ;  /* 0x000002a000007945 */ /* 0x000fe80003800200 */
[----:B------:R-:W-:Y:S05]  /*33b0*/  @P0 BRA `(.L_x_6296) ;  /* 0x0000000000a00947 */ /* 0x000fea0003800000 */
[----:B------:R-:W1:Y:S04]  /*33c0*/  LDS R12, [R6+0x10] ;  /* 0x00001000060c7984 */ /* 0x000e680000000800 */
[----:B------:R-:W2:Y:S01]  /*33d0*/  LDS R7, [R6] ;  /* 0x0000000006077984 */ /* 0x000ea20000000800 */
[----:B-1----:R-:W-:-:S03]  /*33e0*/  FADD.FTZ R19, R19, R12 ;  /* 0x0000000c13137221 */ /* 0x002fc60000010000 */
[----:B------:R-:W1:Y:S01]  /*33f0*/  LDS R12, [R6+0x20] ;  /* 0x00002000060c7984 */ /* 0x000e620000000800 */
[----:B--2---:R-:W-:-:S03]  /*3400*/  FADD.FTZ R10, R10, R7 ;  /* 0x000000070a0a7221 */ /* 0x004fc60000010000 */
[----:B------:R-:W2:Y:S01]  /*3410*/  LDS R7, [R6+0x30] ;  /* 0x0000300006077984 */ /* 0x000ea20000000800 */
        /* <DEDUP_REMOVED lines=26> */
[----:B--2---:R-:W-:Y:S01]  /*35c0*/  FADD.FTZ R20, R20, R7 ;  /* 0x0000000714147221 */ /* 0x004fe20000010000 */
[----:B-1----:R-:W-:Y:S02]  /*35d0*/  FADD.FTZ R9, R9, R12 ;  /* 0x0000000c09097221 */ /* 0x002fe40000010000 */
[----:B------:R-:W1:Y:S02]  /*35e0*/  LDS R12, [R6+0x100] ;  /* 0x00010000060c7984 */ /* 0x000e640000000800 */
[----:B-1----:R-:W-:Y:S02]  /*35f0*/  FADD.FTZ R27, R27, R12 ;  /* 0x0000000c1b1b7221 */ /* 0x002fe40000010000 */
[----:B------:R-:W1:Y:S02]  /*3600*/  LDS R12, [R6+0x120] ;  /* 0x00012000060c7984 */ /* 0x000e640000000800 */
[----:B-1----:R-:W-:-:S02]  /*3610*/  FADD.FTZ R17, R17, R12 ;  /* 0x0000000c11117221 */ /* 0x002fc40000010000 */
[----:B------:R-:W1:Y:S02]  /*3620*/  LDS R12, [R6+0x130] ;  /* 0x00013000060c7984 */ /* 0x000e640000000800 */
[----:B-1----:R-:W-:-:S07]  /*3630*/  FADD.FTZ R15, R15, R12 ;  /* 0x0000000c0f0f7221 */ /* 0x002fce0000010000 */
.L_x_6296:
[----:B------:R-:W-:Y:S05]  /*3640*/  BSYNC.RECONVERGENT B0 ;  /* 0x0000000000007941 */ /* 0x000fea0003800200 */
.L_x_6295:
        /* <DEDUP_REMOVED lines=23> */
.L_x_6298:
[----:B------:R-:W-:Y:S05]  /*37c0*/  BSYNC.RECONVERGENT B0 ;  /* 0x0000000000007941 */ /* 0x000fea0003800200 */
.L_x_6297:
[----:B------:R-:W-:Y:S06]  /*37d0*/  BAR.SYNC.DEFER_BLOCKING 0x0 ;  /* 0x0000000000007b1d */ /* 0x000fec0000010000 */
[----:B------:R-:W-:Y:S04]  /*37e0*/  BSSY.RECONVERGENT B0, `(.L_x_6299) ;  /* 0x000002a000007945 */ /* 0x000fe80003800200 */
[----:B------:R-:W-:Y:S05]  /*37f0*/  @P1 BRA `(.L_x_6300) ;  /* 0x0000000000a01947 */ /* 0x000fea0003800000 */
[----:B------:R-:W1:Y:S04]  /*3800*/  LDS R12, [R6+0x130] ;  /* 0x00013000060c7984 */ /* 0x000e680000000800 */
[----:B------:R-:W3:Y:S01]  /*3810*/  LDS R7, [R6] ;  /* 0x0000000006077984 */ /* 0x000ee20000000800 */
[----:B-12---:R-:W-:-:S03]  /*3820*/  FADD.FTZ R15, R15, R12 ;  /* 0x0000000c0f0f7221 */ /* 0x006fc60000010000 */
[----:B------:R-:W1:Y:S01]  /*3830*/  LDS R12, [R6+0x10] ;  /* 0x00001000060c7984 */ /* 0x000e620000000800 */
[----:B---3--:R-:W-:-:S03]  /*3840*/  FADD.FTZ R10, R10, R7 ;  /* 0x000000070a0a7221 */ /* 0x008fc60000010000 */
        /* <DEDUP_REMOVED lines=35> */
.L_x_6300:
[----:B------:R-:W-:Y:S05]  /*3a80*/  BSYNC.RECONVERGENT B0 ;  /* 0x0000000000007941 */ /* 0x000fea0003800200 */
.L_x_6299:
        /* <DEDUP_REMOVED lines=9> */
[----:B-12---:R-:W-:Y:S01]  /*3b20*/  SHF.R.U32.HI R6, RZ, 0x3, R25 ;  /* 0x00000003ff067819 */ /* 0x006fe20000011619 */
[----:B---3--:R-:W-:-:S06]  /*3b30*/  UIMAD UR4, UR4, 0x50, URZ ;  /* 0x00000050040478a4 */ /* 0x008fcc000f8e02ff */
        /* <DEDUP_REMOVED lines=25> */
.L_x_6265:
        /* <DEDUP_REMOVED lines=16> */
.L_x_6301:
[----:B------:R-:W-:Y:S05]  /*3dd0*/  EXIT ;  /* 0x000000000000794d */ /* 0x000fea0003800000 */
.L_x_6267:
[----:B------:R-:W-:Y:S02]  /*3de0*/  HFMA2 R12, -RZ, RZ, 0, 9.5367431640625e-07 ;  /* 0x00000010ff0c7431 */ /* 0x000fe400000001ff */
[----:B------:R-:W-:Y:S01]  /*3df0*/  IMAD.MOV.U32 R11, RZ, RZ, 0x1f ;  /* 0x0000001fff0b7424 */ /* 0x000fe200078e00ff */
[----:B------:R-:W-:-:S07]  /*3e00*/  MOV R15, 0xffffffff ;  /* 0xffffffff000f7802 */ /* 0x000fce0000000f00 */
[----:B------:R-:W-:Y:S05]  /*3e10*/  WARPSYNC.COLLECTIVE R15, `(.L_x_6302) ;  /* 0x000000000f087348 */ /* 0x000fea0003c00000 */
[----:B------:R0:W1:Y:S02]  /*3e20*/  SHFL.BFLY P6, R14, R13, R12, R11 ;  /* 0x0c00000c0d0e7389 */ /* 0x00006400000c000b */
[----:B01----:R-:W-:Y:S05]  /*3e30*/  ENDCOLLECTIVE ;  /* 0x000000000000791b */ /* 0x003fea0003800000 */
.L_x_6302:
[----:B------:R-:W-:Y:S01]  /*3e40*/  HFMA2 R12, -RZ, RZ, 0, 4.76837158203125e-07 ;  /* 0x00000008ff0c7431 */ /* 0x000fe200000001ff */
[----:B------:R-:W-:-:S04]  /*3e50*/  FMNMX.FTZ R0, R14, -3.40282346638528859812e+38, !PT ;  /* 0xff7fffff0e007809 */ /* 0x000fc80007810000 */
[----:B------:R-:W-:-:S07]  /*3e60*/  MOV R13, R0 ;  /* 0x00000000000d7202 */ /* 0x000fce0000000f00 */
[----:B------:R-:W-:Y:S05]  /*3e70*/  WARPSYNC.COLLECTIVE R15, `(.L_x_6303) ;  /* 0x000000000f087348 */ /* 0x000fea0003c00000 */
[----:B------:R0:W1:Y:S02]  /*3e80*/  SHFL.BFLY P6, R14, R13, R12, R11 ;  /* 0x0c00000c0d0e7389 */ /* 0x00006400000c000b */
[----:B01----:R-:W-:Y:S05]  /*3e90*/  ENDCOLLECTIVE ;  /* 0x000000000000791b */ /* 0x003fea0003800000 */
.L_x_6303:
[----:B------:R-:W-:Y:S02]  /*3ea0*/  MOV R12, 0x4 ;  /* 0x00000004000c7802 */ /* 0x000fe40000000f00 */
[----:B------:R-:W-:-:S05]  /*3eb0*/  FMNMX.FTZ R2, R0, R14, !PT ;  /* 0x0000000e00027209 */ /* 0x000fca0007810000 */
[----:B------:R-:W-:-:S07]  /*3ec0*/  IMAD.MOV.U32 R13, RZ, RZ, R2 ;  /* 0x000000ffff0d7224 */ /* 0x000fce00078e0002 */
[----:B------:R-:W-:Y:S05]  /*3ed0*/  WARPSYNC.COLLECTIVE R15, `(.L_x_6304) ;  /* 0x000000000f087348 */ /* 0x000fea0003c00000 */
[----:B------:R0:W1:Y:S02]  /*3ee0*/  SHFL.BFLY P6, R14, R13, R12, R11 ;  /* 0x0c00000c0d0e7389 */ /* 0x00006400000c000b */
[----:B01----:R-:W-:Y:S05]  /*3ef0*/  ENDCOLLECTIVE ;  /* 0x000000000000791b */ /* 0x003fea0003800000 */
.L_x_6304:
[----:B------:R-:W-:Y:S01]  /*3f00*/  HFMA2 R12, -RZ, RZ, 0, 1.1920928955078125e-07 ;  /* 0x00000002ff0c7431 */ /* 0x000fe200000001ff */
[----:B------:R-:W-:-:S04]  /*3f10*/  FMNMX.FTZ R3, R2, R14, !PT ;  /* 0x0000000e02037209 */ /* 0x000fc80007810000 */
[----:B------:R-:W-:-:S07]  /*3f20*/  MOV R13, R3 ;  /* 0x00000003000d7202 */ /* 0x000fce0000000f00 */
[----:B------:R-:W-:Y:S05]  /*3f30*/  WARPSYNC.COLLECTIVE R15, `(.L_x_6305) ;  /* 0x000000000f087348 */ /* 0x000fea0003c00000 */
[----:B------:R0:W1:Y:S02]  /*3f40*/  SHFL.BFLY P6, R14, R13, R12, R11 ;  /* 0x0c00000c0d0e7389 */ /* 0x00006400000c000b */
[----:B01----:R-:W-:Y:S05]  /*3f50*/  ENDCOLLECTIVE ;  /* 0x000000000000791b */ /* 0x003fea0003800000 */
.L_x_6305:
[----:B------:R-:W-:Y:S02]  /*3f60*/  MOV R12, 0x1 ;  /* 0x00000001000c7802 */ /* 0x000fe40000000f00 */
[----:B------:R-:W-:-:S05]  /*3f70*/  FMNMX.FTZ R4, R3, R14, !PT ;  /* 0x0000000e03047209 */ /* 0x000fca0007810000 */
[----:B------:R-:W-:-:S07]  /*3f80*/  IMAD.MOV.U32 R13, RZ, RZ, R4 ;  /* 0x000000ffff0d7224 */ /* 0x000fce00078e0004 */
[----:B------:R-:W-:Y:S05]  /*3f90*/  WARPSYNC.COLLECTIVE R15, `(.L_x_6306) ;  /* 0x000000000f087348 */ /* 0x000fea0003c00000 */
[----:B------:R0:W1:Y:S02]  /*3fa0*/  SHFL.BFLY P6, R14, R13, R12, R11 ;  /* 0x0c00000c0d0e7389 */ /* 0x00006400000c000b */
[----:B01----:R-:W-:Y:S05]  /*3fb0*/  ENDCOLLECTIVE ;  /* 0x000000000000791b */ /* 0x003fea0003800000 */
.L_x_6306:
[----:B------:R-:W-:Y:S05]  /*3fc0*/  BRA `(.L_x_6307) ;  /* 0xffffffc800d87947 */ /* 0x000fea000383ffff */
.L_x_6292:
[----:B-1----:R-:W-:Y:S01]  /*3fd0*/  HFMA2 R13, -RZ, RZ, 0, 0 ;  /* 0x00000000ff0d7431 */ /* 0x002fe200000001ff */
[----:B------:R-:W-:Y:S01]  /*3fe0*/  MOV R12, 0x4 ;  /* 0x00000004000c7802 */ /* 0x000fe20000000f00 */
[----:B0-----:R-:W-:Y:S01]  /*3ff0*/  IMAD.MOV.U32 R11, RZ, RZ, 0x1f ;  /* 0x0000001fff0b7424 */ /* 0x001fe200078e00ff */
[----:B------:R-:W-:-:S07]  /*4000*/  MOV R15, 0xffffffff ;  /* 0xffffffff000f7802 */ /* 0x000fce0000000f00 */
[----:B------:R-:W-:Y:S05]  /*4010*/  WARPSYNC.COLLECTIVE R15, `(.L_x_6308) ;  /* 0x000000000f087348 */ /* 0x000fea0003c00000 */
[----:B------:R0:W1:Y:S02]  /*4020*/  SHFL.BFLY P6, R14, R13, R12, R11 ;  /* 0x0c00000c0d0e7389 */ /* 0x00006400000c000b */
[----:B01----:R-:W-:Y:S05]  /*4030*/  ENDCOLLECTIVE ;  /* 0x000000000000791b */ /* 0x003fea0003800000 */
.L_x_6308:
[----:B------:R-:W-:Y:S02]  /*4040*/  HFMA2 R12, -RZ, RZ, 0, 1.1920928955078125e-07 ;  /* 0x00000002ff0c7431 */ /* 0x000fe400000001ff */
[----:B------:R-:W-:-:S05]  /*4050*/  FADD.FTZ R19, RZ, R14 ;  /* 0x0000000eff137221 */ /* 0x000fca0000010000 */
[----:B------:R-:W-:-:S07]  /*4060*/  MOV R13, R19 ;  /* 0x00000013000d7202 */ /* 0x000fce0000000f00 */
[----:B------:R-:W-:Y:S05]  /*4070*/  WARPSYNC.COLLECTIVE R15, `(.L_x_6309) ;  /* 0x000000000f087348 */ /* 0x000fea0003c00000 */
[----:B------:R0:W1:Y:S02]  /*4080*/  SHFL.BFLY P6, R14, R13, R12, R11 ;  /* 0x0c00000c0d0e7389 */ /* 0x00006400000c000b */
[----:B01----:R-:W-:Y:S05]  /*4090*/  ENDCOLLECTIVE ;  /* 0x000000000000791b */ /* 0x003fea0003800000 */
.L_x_6309:
[----:B------:R-:W-:Y:S02]  /*40a0*/  HFMA2 R12, -RZ, RZ, 0, 5.9604644775390625e-08 ;  /* 0x00000001ff0c7431 */ /* 0x000fe400000001ff */
[----:B------:R-:W-:-:S04]  /*40b0*/  IMAD.MOV.U32 R0, RZ, RZ, R14 ;  /* 0x000000ffff007224 */ /* 0x000fc800078e000e */
[----:B------:R-:W-:-:S05]  /*40c0*/  FADD.FTZ R19, R19, R0 ;  /* 0x0000000013137221 */ /* 0x000fca0000010000 */
[----:B------:R-:W-:-:S07]  /*40d0*/  MOV R13, R19 ;  /* 0x00000013000d7202 */ /* 0x000fce0000000f00 */
[----:B------:R-:W-:Y:S05]  /*40e0*/  WARPSYNC.COLLECTIVE R15, `(.L_x_6310) ;  /* 0x000000000f087348 */ /* 0x000fea0003c00000 */
[----:B------:R0:W1:Y:S02]  /*40f0*/  SHFL.BFLY P6, R14, R13, R12, R11 ;  /* 0x0c00000c0d0e7389 */ /* 0x00006400000c000b */
[----:B01----:R-:W-:Y:S05]  /*4100*/  ENDCOLLECTIVE ;  /* 0x000000000000791b */ /* 0x003fea0003800000 */
.L_x_6310:
[----:B------:R-:W-:Y:S02]  /*4110*/  HFMA2 R12, -RZ, RZ, 0, 2.384185791015625e-07 ;  /* 0x00000004ff0c7431 */ /* 0x000fe400000001ff */
[----:B------:R-:W-:Y:S01]  /*4120*/  IMAD.MOV.U32 R13, RZ, RZ, RZ ;  /* 0x000000ffff0d7224 */ /* 0x000fe200078e00ff */
[----:B------:R-:W-:-:S07]  /*4130*/  MOV R10, R14 ;  /* 0x0000000e000a7202 */ /* 0x000fce0000000f00 */
[----:B------:R-:W-:Y:S05]  /*4140*/  WARPSYNC.COLLECTIVE R15, `(.L_x_6311) ;  /* 0x000000000f087348 */ /* 0x000fea0003c00000 */
[----:B------:R0:W1:Y:S02]  /*4150*/  SHFL.BFLY P6, R14, R13, R12, R11 ;  /* 0x0c00000c0d0e7389 */ /* 0x00006400000c000b */
[----:B01----:R-:W-:Y:S05]  /*4160*/  ENDCOLLECTIVE ;  /* 0x000000000000791b */ /* 0x003fea0003800000 */
.L_x_6311:
        /* <DEDUP_REMOVED lines=8> */
.L_x_6312:
[----:B------:R-:W-:Y:S01]  /*41f0*/  HFMA2 R12, -RZ, RZ, 0, 5.9604644775390625e-08 ;  /* 0x00000001ff0c7431 */ /* 0x000fe200000001ff */
[----:B------:R-:W-:-:S05]  /*4200*/  MOV R5, R14 ;  /* 0x0000000e00057202 */ /* 0x000fca0000000f00 */
[----:B------:R-:W-:-:S05]  /*4210*/  FADD.FTZ R20, R20, R5 ;  /* 0x0000000514147221 */ /* 0x000fca0000010000 */
[----:B------:R-:W-:-:S07]  /*4220*/  MOV R13, R20 ;  /* 0x00000014000d7202 */ /* 0x000fce0000000f00 */
[----:B------:R-:W-:Y:S05]  /*4230*/  WARPSYNC.COLLECTIVE R15, `(.L_x_6313) ;  /* 0x000000000f087348 */ /* 0x000fea0003c00000 */
[----:B------:R0:W1:Y:S02]  /*4240*/  SHFL.BFLY P6, R14, R13, R12, R11 ;  /* 0x0c00000c0d0e7389 */ /* 0x00006400000c000b */
[----:B01----:R-:W-:Y:S05]  /*4250*/  ENDCOLLECTIVE ;  /* 0x000000000000791b */ /* 0x003fea0003800000 */
.L_x_6313:
[----:B------:R-:W-:Y:S01]  /*4260*/  HFMA2 R12, -RZ, RZ, 0, 2.384185791015625e-07 ;  /* 0x00000004ff0c7431 */ /* 0x000fe200000001ff */
[----:B------:R-:W-:Y:S01]  /*4270*/  MOV R13, RZ ;  /* 0x000000ff000d7202 */ /* 0x000fe20000000f00 */
[----:B------:R-:W-:-:S07]  /*4280*/  IMAD.MOV.U32 R29, RZ, RZ, R14 ;  /* 0x000000ffff1d7224 */ /* 0x000fce00078e000e */
[----:B------:R-:W-:Y:S05]  /*4290*/  WARPSYNC.COLLECTIVE R15, `(.L_x_6314) ;  /* 0x000000000f087348 */ /* 0x000fea0003c00000 */
[----:B------:R0:W1:Y:S02]  /*42a0*/  SHFL.BFLY P6, R14, R13, R12, R11 ;  /* 0x0c00000c0d0e7389 */ /* 0x00006400000c000b */
[----:B01----:R-:W-:Y:S05]  /*42b0*/  ENDCOLLECTIVE ;  /* 0x000000000000791b */ /* 0x003fea0003800000 */
.L_x_6314:
[----:B------:R-:W-:Y:S01]  /*42c0*/  FADD.FTZ R19, R20, R29 ;  /* 0x0000001d14137221 */ /* 0x000fe20000010000 */
[----:B------:R-:W-:Y:S02]  /*42d0*/  IMAD.MOV.U32 R12, RZ, RZ, 0x2 ;  /* 0x00000002ff0c7424 */ /* 0x000fe400078e00ff */
[----:B------:R-:W-:-:S05]  /*42e0*/  FADD.FTZ R18, RZ, R14 ;  /* 0x0000000eff127221 */ /* 0x000fca0000010000 */
[----:B------:R-:W-:-:S07]  /*42f0*/  MOV R13, R18 ;  /* 0x00000012000d7202 */ /* 0x000fce0000000f00 */
[----:B------:R-:W-:Y:S05]  /*4300*/  WARPSYNC.COLLECTIVE R15, `(.L_x_6315) ;  /* 0x000000000f087348 */ /* 0x000fea0003c00000 */
[----:B------:R0:W1:Y:S02]  /*4310*/  SHFL.BFLY P6, R14, R13, R12, R11 ;  /* 0x0c00000c0d0e7389 */ /* 0x00006400000c000b */
[----:B01----:R-:W-:Y:S05]  /*4320*/  ENDCOLLECTIVE ;  /* 0x000000000000791b */ /* 0x003fea0003800000 */
.L_x_6315:
[----:B------:R-:W-:Y:S01]  /*4330*/  HFMA2 R12, -RZ, RZ, 0, 5.9604644775390625e-08 ;  /* 0x00000001ff0c7431 */ /* 0x000fe200000001ff */
[----:B------:R-:W-:-:S05]  /*4340*/  MOV R21, R14 ;  /* 0x0000000e00157202 */ /* 0x000fca0000000f00 */
[----:B------:R-:W-:-:S05]  /*4350*/  FADD.FTZ R18, R18, R21 ;  /* 0x0000001512127221 */ /* 0x000fca0000010000 */
[----:B------:R-:W-:-:S07]  /*4360*/  MOV R13, R18 ;  /* 0x00000012000d7202 */ /* 0x000fce0000000f00 */
[----:B------:R-:W-:Y:S05]  /*4370*/  WARPSYNC.COLLECTIVE R15, `(.L_x_6316) ;  /* 0x000000000f087348 */ /* 0x000fea0003c00000 */
[----:B------:R0:W1:Y:S02]  /*4380*/  SHFL.BFLY P6, R14, R13, R12, R11 ;  /* 0x0c00000c0d0e7389 */ /* 0x00006400000c000b */
[----:B01----:R-:W-:Y:S05]  /*4390*/  ENDCOLLECTIVE ;  /* 0x000000000000791b */ /* 0x003fea0003800000 */
.L_x_6316:
[----:B------:R-:W-:Y:S01]  /*43a0*/  HFMA2 R12, -RZ, RZ, 0, 2.384185791015625e-07 ;  /* 0x00000004ff0c7431 */ /* 0x000fe200000001ff */
[----:B------:R-:W-:Y:S01]  /*43b0*/  MOV R13, RZ ;  /* 0x000000ff000d7202 */ /* 0x000fe20000000f00 */
[----:B------:R-:W-:-:S07]  /*43c0*/  IMAD.MOV.U32 R21, RZ, RZ, R14 ;  /* 0x000000ffff157224 */ /* 0x000fce00078e000e */
[----:B------:R-:W-:Y:S05]  /*43d0*/  WARPSYNC.COLLECTIVE R15, `(.L_x_6317) ;  /* 0x000000000f087348 */ /* 0x000fea0003c00000 */
[----:B------:R0:W1:Y:S02]  /*43e0*/  SHFL.BFLY P6, R14, R13, R12, R11 ;  /* 0x0c00000c0d0e7389 */ /* 0x00006400000c000b */
[----:B01----:R-:W-:Y:S05]  /*43f0*/  ENDCOLLECTIVE ;  /* 0x000000000000791b */ /* 0x003fea0003800000 */
.L_x_6317:
[----:B------:R-:W-:Y:S01]  /*4400*/  FADD.FTZ R21, R18, R21 ;  /* 0x0000001512157221 */ /* 0x000fe20000010000 */
[----:B------:R-:W-:Y:S02]  /*4410*/  IMAD.MOV.U32 R12, RZ, RZ, 0x2 ;  /* 0x00000002ff0c7424 */ /* 0x000fe400078e00ff */
[----:B------:R-:W-:-:S05]  /*4420*/  FADD.FTZ R16, RZ, R14 ;  /* 0x0000000eff107221 */ /* 0x000fca0000010000 */
[----:B------:R-:W-:-:S07]  /*4430*/  MOV R13, R16 ;  /* 0x00000010000d7202 */ /* 0x000fce0000000f00 */
[----:B------:R-:W-:Y:S05]  /*4440*/  WARPSYNC.COLLECTIVE R15, `(.L_x_6318) ;  /* 0x000000000f087348 */ /* 0x000fea0003c00000 */
[----:B------:R0:W1:Y:S02]  /*4450*/  SHFL.BFLY P6, R14, R13, R12, R11 ;  /* 0x0c00000c0d0e7389 */ /* 0x00006400000c000b */
[----:B01----:R-:W-:Y:S05]  /*4460*/  ENDCOLLECTIVE ;  /* 0x000000000000791b */ /* 0x003fea0003800000 */
.L_x_6318:
[----:B------:R-:W-:Y:S01]  /*4470*/  HFMA2 R12, -RZ, RZ, 0, 5.9604644775390625e-08 ;  /* 0x00000001ff0c7431 */ /* 0x000fe200000001ff */
[----:B------:R-:W-:-:S05]  /*4480*/  MOV R17, R14 ;  /* 0x0000000e00117202 */ /* 0x000fca0000000f00 */
[----:B------:R-:W-:-:S05]  /*4490*/  FADD.FTZ R16, R16, R17 ;  /* 0x0000001110107221 */ /* 0x000fca0000010000 */
[----:B------:R-:W-:-:S07]  /*44a0*/  MOV R13, R16 ;  /* 0x00000010000d7202 */ /* 0x000fce0000000f00 */
[----:B------:R-:W-:Y:S05]  /*44b0*/  WARPSYNC.COLLECTIVE R15, `(.L_x_6319) ;  /* 0x000000000f087348 */ /* 0x000fea0003c00000 */
[----:B------:R0:W1:Y:S02]  /*44c0*/  SHFL.BFLY P6, R14, R13, R12, R11 ;  /* 0x0c00000c0d0e7389 */ /* 0x00006400000c000b */
[----:B01----:R-:W-:Y:S05]  /*44d0*/  ENDCOLLECTIVE ;  /* 0x000000000000791b */ /* 0x003fea0003800000 */
.L_x_6319:
[----:B------:R-:W-:Y:S01]  /*44e0*/  HFMA2 R12, -RZ, RZ, 0, 2.384185791015625e-07 ;  /* 0x00000004ff0c7431 */ /* 0x000fe200000001ff */
[----:B------:R-:W-:Y:S01]  /*44f0*/  MOV R13, RZ ;  /* 0x000000ff000d7202 */ /* 0x000fe20000000f00 */
[----:B------:R-:W-:-:S07]  /*4500*/  IMAD.MOV.U32 R33, RZ, RZ, R14 ;  /* 0x000000ffff217224 */ /* 0x000fce00078e000e */
[----:B------:R-:W-:Y:S05]  /*4510*/  WARPSYNC.COLLECTIVE R15, `(.L_x_6320) ;  /* 0x000000000f087348 */ /* 0x000fea0003c00000 */
[----:B------:R0:W1:Y:S02]  /*4520*/  SHFL.BFLY P6, R14, R13, R12, R11 ;  /* 0x0c00000c0d0e7389 */ /* 0x00006400000c000b */
[----:B01----:R-:W-:Y:S05]  /*4530*/  ENDCOLLECTIVE ;  /* 0x000000000000791b */ /* 0x003fea0003800000 */
.L_x_6320:
        /* <DEDUP_REMOVED lines=8> */
.L_x_6321:
[----:B------:R-:W-:Y:S01]  /*45c0*/  IMAD.MOV.U32 R12, RZ, RZ, 0x1 ;  /* 0x00000001ff0c7424 */ /* 0x000fe200078e00ff */
[----:B------:R-:W-:-:S05]  /*45d0*/  MOV R9, R14 ;  /* 0x0000000e00097202 */ /* 0x000fca0000000f00 */
[----:B------:R-:W-:-:S05]  /*45e0*/  FADD.FTZ R8, R8, R9 ;  /* 0x0000000908087221 */ /* 0x000fca0000010000 */
[----:B------:R-:W-:-:S07]  /*45f0*/  MOV R13, R8 ;  /* 0x00000008000d7202 */ /* 0x000fce0000000f00 */
[----:B------:R-:W-:Y:S05]  /*4600*/  WARPSYNC.COLLECTIVE R15, `(.L_x_6322) ;  /* 0x000000000f087348 */ /* 0x000fea0003c00000 */
[----:B------:R0:W1:Y:S02]  /*4610*/  SHFL.BFLY P6, R14, R13, R12, R11 ;  /* 0x0c00000c0d0e7389 */ /* 0x00006400000c000b */
[----:B01----:R-:W-:Y:S05]  /*4620*/  ENDCOLLECTIVE ;  /* 0x000000000000791b */ /* 0x003fea0003800000 */
.L_x_6322:
[----:B------:R-:W-:Y:S01]  /*4630*/  HFMA2 R13, -RZ, RZ, 0, 0 ;  /* 0x00000000ff0d7431 */ /* 0x000fe200000001ff */
[----:B------:R-:W-:Y:S02]  /*4640*/  MOV R12, 0x4 ;  /* 0x00000004000c7802 */ /* 0x000fe40000000f00 */
[----:B------:R-:W-:-:S07]  /*4650*/  MOV R31, R14 ;  /* 0x0000000e001f7202 */ /* 0x000fce0000000f00 */
[----:B------:R-:W-:Y:S05]  /*4660*/  WARPSYNC.COLLECTIVE R15, `(.L_x_6323) ;  /* 0x000000000f087348 */ /* 0x000fea0003c00000 */
[----:B------:R0:W1:Y:S02]  /*4670*/  SHFL.BFLY P6, R14, R13, R12, R11 ;  /* 0x0c00000c0d0e7389 */ /* 0x00006400000c000b */
[----:B01----:R-:W-:Y:S05]  /*4680*/  ENDCOLLECTIVE ;  /* 0x000000000000791b */ /* 0x003fea0003800000 */
.L_x_6323:
        /* <DEDUP_REMOVED lines=8> */
.L_x_6324:
[----:B------:R-:W-:Y:S02]  /*4710*/  IMAD.MOV.U32 R12, RZ, RZ, 0x1 ;  /* 0x00000001ff0c7424 */ /* 0x000fe400078e00ff */
[----:B------:R-:W-:-:S05]  /*4720*/  FADD.FTZ R3, R3, R14 ;  /* 0x0000000e03037221 */ /* 0x000fca0000010000 */
[----:B------:R-:W-:-:S07]  /*4730*/  MOV R13, R3 ;  /* 0x00000003000d7202 */ /* 0x000fce0000000f00 */
[----:B------:R-:W-:Y:S05]  /*4740*/  WARPSYNC.COLLECTIVE R15, `(.L_x_6325) ;  /* 0x000000000f087348 */ /* 0x000fea0003c00000 */
[----:B------:R0:W1:Y:S02]  /*4750*/  SHFL.BFLY P6, R14, R13, R12, R11 ;  /* 0x0c00000c0d0e7389 */ /* 0x00006400000c000b */
[----:B01----:R-:W-:Y:S05]  /*4760*/  ENDCOLLECTIVE ;  /* 0x000000000000791b */ /* 0x003fea0003800000 */
.L_x_6325:
[----:B------:R-:W-:Y:S01]  /*4770*/  HFMA2 R13, -RZ, RZ, 0, 0 ;  /* 0x00000000ff0d7431 */ /* 0x000fe200000001ff */
[----:B------:R-:W-:Y:S02]  /*4780*/  MOV R12, 0x4 ;  /* 0x00000004000c7802 */ /* 0x000fe40000000f00 */
[----:B------:R-:W-:-:S07]  /*4790*/  MOV R28, R14 ;  /* 0x0000000e001c7202 */ /* 0x000fce0000000f00 */
[----:B------:R-:W-:Y:S05]  /*47a0*/  WARPSYNC.COLLECTIVE R15, `(.L_x_6326) ;  /* 0x000000000f087348 */ /* 0x000fea0003c00000 */
[----:B------:R0:W1:Y:S02]  /*47b0*/  SHFL.BFLY P6, R14, R13, R12, R11 ;  /* 0x0c00000c0d0e7389 */ /* 0x00006400000c000b */
[----:B01----:R-:W-:Y:S05]  /*47c0*/  ENDCOLLECTIVE ;  /* 0x000000000000791b */ /* 0x003fea0003800000 */
.L_x_6326:
        /* <DEDUP_REMOVED lines=8> */
.L_x_6327:
[----:B------:R-:W-:Y:S01]  /*4850*/  HFMA2 R12, -RZ, RZ, 0, 5.9604644775390625e-08 ;  /* 0x00000001ff0c7431 */ /* 0x000fe200000001ff */
[----:B------:R-:W-:-:S05]  /*4860*/  MOV R37, R14 ;  /* 0x0000000e00257202 */ /* 0x000fca0000000f00 */
[----:B------:R-:W-:-:S04]  /*4870*/  FADD.FTZ R2, R2, R37 ;  /* 0x0000002502027221 */ /* 0x000fc80000010000 */
[----:B------:R-:W-:-:S07]  /*4880*/  IMAD.MOV.U32 R13, RZ, RZ, R2 ;  /* 0x000000ffff0d7224 */ /* 0x000fce00078e0002 */
[----:B------:R-:W-:Y:S05]  /*4890*/  WARPSYNC.COLLECTIVE R15, `(.L_x_6328) ;  /* 0x000000000f087348 */ /* 0x000fea0003c00000 */
[----:B------:R0:W1:Y:S02]  /*48a0*/  SHFL.BFLY P6, R14, R13, R12, R11 ;  /* 0x0c00000c0d0e7389 */ /* 0x00006400000c000b */
[----:B01----:R-:W-:Y:S05]  /*48b0*/  ENDCOLLECTIVE ;  /* 0x000000000000791b */ /* 0x003fea0003800000 */
.L_x_6328:
[----:B------:R-:W-:Y:S02]  /*48c0*/  HFMA2 R13, -RZ, RZ, 0, 0 ;  /* 0x00000000ff0d7431 */ /* 0x000fe400000001ff */
[----:B------:R-:W-:Y:S01]  /*48d0*/  IMAD.MOV.U32 R12, RZ, RZ, 0x4 ;  /* 0x00000004ff0c7424 */ /* 0x000fe200078e00ff */
[----:B------:R-:W-:-:S07]  /*48e0*/  MOV R29, R14 ;  /* 0x0000000e001d7202 */ /* 0x000fce0000000f00 */
[----:B------:R-:W-:Y:S05]  /*48f0*/  WARPSYNC.COLLECTIVE R15, `(.L_x_6329) ;  /* 0x000000000f087348 */ /* 0x000fea0003c00000 */
[----:B------:R0:W1:Y:S02]  /*4900*/  SHFL.BFLY P6, R14, R13, R12, R11 ;  /* 0x0c00000c0d0e7389 */ /* 0x00006400000c000b */
[----:B01----:R-:W-:Y:S05]  /*4910*/  ENDCOLLECTIVE ;  /* 0x000000000000791b */ /* 0x003fea0003800000 */
.L_x_6329:
        /* <DEDUP_REMOVED lines=8> */
.L_x_6330:
[----:B------:R-:W-:Y:S02]  /*49a0*/  HFMA2 R12, -RZ, RZ, 0, 5.9604644775390625e-08 ;  /* 0x00000001ff0c7431 */ /* 0x000fe400000001ff */
[----:B------:R-:W-:-:S04]  /*49b0*/  IMAD.MOV.U32 R35, RZ, RZ, R14 ;  /* 0x000000ffff237224 */ /* 0x000fc800078e000e */
[----:B------:R-:W-:-:S05]  /*49c0*/  FADD.FTZ R0, R0, R35 ;  /* 0x0000002300007221 */ /* 0x000fca0000010000 */
[----:B------:R-:W-:-:S07]  /*49d0*/  MOV R13, R0 ;  /* 0x00000000000d7202 */ /* 0x000fce0000000f00 */
[----:B------:R-:W-:Y:S05]  /*49e0*/  WARPSYNC.COLLECTIVE R15, `(.L_x_6331) ;  /* 0x000000000f087348 */ /* 0x000fea0003c00000 */
[----:B------:R0:W1:Y:S02]  /*49f0*/  SHFL.BFLY P6, R14, R13, R12, R11 ;  /* 0x0c00000c0d0e7389 */ /* 0x00006400000c000b */
[----:B01----:R-:W-:Y:S05]  /*4a00*/  ENDCOLLECTIVE ;  /* 0x000000000000791b */ /* 0x003fea0003800000 */
.L_x_6331:
[----:B------:R-:W-:Y:S02]  /*4a10*/  HFMA2 R12, -RZ, RZ, 0, 2.384185791015625e-07 ;  /* 0x00000004ff0c7431 */ /* 0x000fe400000001ff */
[----:B------:R-:W-:Y:S01]  /*4a20*/  IMAD.MOV.U32 R13, RZ, RZ, RZ ;  /* 0x000000ffff0d7224 */ /* 0x000fe200078e00ff */
[----:B------:R-:W-:-:S07]  /*4a30*/  MOV R9, R14 ;  /* 0x0000000e00097202 */ /* 0x000fce0000000f00 */
[----:B------:R-:W-:Y:S05]  /*4a40*/  WARPSYNC.COLLECTIVE R15, `(.L_x_6332) ;  /* 0x000000000f087348 */ /* 0x000fea0003c00000 */
[----:B------:R0:W1:Y:S02]  /*4a50*/  SHFL.BFLY P6, R14, R13, R12, R11 ;  /* 0x0c00000c0d0e7389 */ /* 0x00006400000c000b */
[----:B01----:R-:W-:Y:S05]  /*4a60*/  ENDCOLLECTIVE ;  /* 0x000000000000791b */ /* 0x003fea0003800000 */
.L_x_6332:
        /* <DEDUP_REMOVED lines=8> */
.L_x_6333:
[----:B------:R-:W-:Y:S01]  /*4af0*/  HFMA2 R12, -RZ, RZ, 0, 5.9604644775390625e-08 ;  /* 0x00000001ff0c7431 */ /* 0x000fe200000001ff */
[----:B------:R-:W-:-:S05]  /*4b00*/  MOV R33, R14 ;  /* 0x0000000e00217202 */ /* 0x000fca0000000f00 */
[----:B------:R-:W-:-:S05]  /*4b10*/  FADD.FTZ R4, R4, R33 ;  /* 0x0000002104047221 */ /* 0x000fca0000010000 */
[----:B------:R-:W-:-:S07]  /*4b20*/  MOV R13, R4 ;  /* 0x00000004000d7202 */ /* 0x000fce0000000f00 */
[----:B------:R-:W-:Y:S05]  /*4b30*/  WARPSYNC.COLLECTIVE R15, `(.L_x_6334) ;  /* 0x000000000f087348 */ /* 0x000fea0003c00000 */
[----:B------:R0:W1:Y:S02]  /*4b40*/  SHFL.BFLY P6, R14, R13, R12, R11 ;  /* 0x0c00000c0d0e7389 */ /* 0x00006400000c000b */
[----:B01----:R-:W-:Y:S05]  /*4b50*/  ENDCOLLECTIVE ;  /* 0x000000000000791b */ /* 0x003fea0003800000 */
.L_x_6334:
[----:B------:R-:W-:Y:S01]  /*4b60*/  HFMA2 R12, -RZ, RZ, 0, 2.384185791015625e-07 ;  /* 0x00000004ff0c7431 */ /* 0x000fe200000001ff */
[----:B------:R-:W-:Y:S01]  /*4b70*/  MOV R13, RZ ;  /* 0x000000ff000d7202 */ /* 0x000fe20000000f00 */
[----:B------:R-:W-:-:S07]  /*4b80*/  IMAD.MOV.U32 R33, RZ, RZ, R14 ;  /* 0x000000ffff217224 */ /* 0x000fce00078e000e */
[----:B------:R-:W-:Y:S05]  /*4b90*/  WARPSYNC.COLLECTIVE R15, `(.L_x_6335) ;  /* 0x000000000f087348 */ /* 0x000fea0003c00000 */
[----:B------:R0:W1:Y:S02]  /*4ba0*/  SHFL.BFLY P6, R14, R13, R12, R11 ;  /* 0x0c00000c0d0e7389 */ /* 0x00006400000c000b */
[----:B01----:R-:W-:Y:S05]  /*4bb0*/  ENDCOLLECTIVE ;  /* 0x000000000000791b */ /* 0x003fea0003800000 */
.L_x_6335:
        /* <DEDUP_REMOVED lines=8> */
.L_x_6336:
[----:B------:R-:W-:Y:S01]  /*4c40*/  IMAD.MOV.U32 R12, RZ, RZ, 0x1 ;  /* 0x00000001ff0c7424 */ /* 0x000fe200078e00ff */
[----:B------:R-:W-:-:S05]  /*4c50*/  MOV R34, R14 ;  /* 0x0000000e00227202 */ /* 0x000fca0000000f00 */
[----:B------:R-:W-:-:S05]  /*4c60*/  FADD.FTZ R5, R5, R34 ;  /* 0x0000002205057221 */ /* 0x000fca0000010000 */
[----:B------:R-:W-:-:S07]  /*4c70*/  MOV R13, R5 ;  /* 0x00000005000d7202 */ /* 0x000fce0000000f00 */
[----:B------:R-:W-:Y:S05]  /*4c80*/  WARPSYNC.COLLECTIVE R15, `(.L_x_6337) ;  /* 0x000000000f087348 */ /* 0x000fea0003c00000 */
[----:B------:R0:W1:Y:S02]  /*4c90*/  SHFL.BFLY P6, R14, R13, R12, R11 ;  /* 0x0c00000c0d0e7389 */ /* 0x00006400000c000b */
[----:B01----:R-:W-:Y:S05]  /*4ca0*/  ENDCOLLECTIVE ;  /* 0x000000000000791b */ /* 0x003fea0003800000 */
.L_x_6337:
[----:B------:R-:W-:Y:S01]  /*4cb0*/  HFMA2 R13, -RZ, RZ, 0, 0 ;  /* 0x00000000ff0d7431 */ /* 0x000fe200000001ff */
[----:B------:R-:W-:Y:S02]  /*4cc0*/  MOV R12, 0x4 ;  /* 0x00000004000c7802 */ /* 0x000fe40000000f00 */
[----:B------:R-:W-:-:S07]  /*4cd0*/  MOV R28, R14 ;  /* 0x0000000e001c7202 */ /* 0x000fce0000000f00 */
[----:B------:R-:W-:Y:S05]  /*4ce0*/  WARPSYNC.COLLECTIVE R15, `(.L_x_6338) ;  /* 0x000000000f087348 */ /* 0x000fea0003c00000 */
[----:B------:R0:W1:Y:S02]  /*4cf0*/  SHFL.BFLY P6, R14, R13, R12, R11 ;  /* 0x0c00000c0d0e7389 */ /* 0x00006400000c000b */
[----:B01----:R-:W-:Y:S05]  /*4d00*/  ENDCOLLECTIVE ;  /* 0x000000000000791b */ /* 0x003fea0003800000 */
.L_x_6338:
        /* <DEDUP_REMOVED lines=8> */
.L_x_6339:
[----:B------:R-:W-:Y:S01]  /*4d90*/  HFMA2 R12, -RZ, RZ, 0, 5.9604644775390625e-08 ;  /* 0x00000001ff0c7431 */ /* 0x000fe200000001ff */
[----:B------:R-:W-:-:S05]  /*4da0*/  MOV R9, R14 ;  /* 0x0000000e00097202 */ /* 0x000fca0000000f00 */
[----:B------:R-:W-:-:S05]  /*4db0*/  FADD.FTZ R6, R6, R9 ;  /* 0x0000000906067221 */ /* 0x000fca0000010000 */
[----:B------:R-:W-:-:S07]  /*4dc0*/  MOV R13, R6 ;  /* 0x00000006000d7202 */ /* 0x000fce0000000f00 */
[----:B------:R-:W-:Y:S05]  /*4dd0*/  WARPSYNC.COLLECTIVE R15, `(.L_x_6340) ;  /* 0x000000000f087348 */ /* 0x000fea0003c00000 */
[----:B------:R0:W1:Y:S02]  /*4de0*/  SHFL.BFLY P6, R14, R13, R12, R11 ;  /* 0x0c00000c0d0e7389 */ /* 0x00006400000c000b */
[----:B01----:R-:W-:Y:S05]  /*4df0*/  ENDCOLLECTIVE ;  /* 0x000000000000791b */ /* 0x003fea0003800000 */
.L_x_6340:
[----:B------:R-:W-:Y:S01]  /*4e00*/  HFMA2 R12, -RZ, RZ, 0, 2.384185791015625e-07 ;  /* 0x00000004ff0c7431 */ /* 0x000fe200000001ff */
[----:B------:R-:W-:Y:S01]  /*4e10*/  MOV R13, RZ ;  /* 0x000000ff000d7202 */ /* 0x000fe20000000f00 */
[----:B------:R-:W-:-:S07]  /*4e20*/  IMAD.MOV.U32 R9, RZ, RZ, R14 ;  /* 0x000000ffff097224 */ /* 0x000fce00078e000e */
[----:B------:R-:W-:Y:S05]  /*4e30*/  WARPSYNC.COLLECTIVE R15, `(.L_x_6341) ;  /* 0x000000000f087348 */ /* 0x000fea0003c00000 */
[----:B------:R0:W1:Y:S02]  /*4e40*/  SHFL.BFLY P6, R14, R13, R12, R11 ;  /* 0x0c00000c0d0e7389 */ /* 0x00006400000c000b */
[----:B01----:R-:W-:Y:S05]  /*4e50*/  ENDCOLLECTIVE ;  /* 0x000000000000791b */ /* 0x003fea0003800000 */
.L_x_6341:
        /* <DEDUP_REMOVED lines=8> */
.L_x_6342:
[----:B------:R-:W-:Y:S01]  /*4ee0*/  HFMA2 R12, -RZ, RZ, 0, 5.9604644775390625e-08 ;  /* 0x00000001ff0c7431 */ /* 0x000fe200000001ff */
[----:B------:R-:W-:-:S05]  /*4ef0*/  MOV R32, R14 ;  /* 0x0000000e00207202 */ /* 0x000fca0000000f00 */
[----:B------:R-:W-:-:S05]  /*4f00*/  FADD.FTZ R7, R7, R32 ;  /* 0x0000002007077221 */ /* 0x000fca0000010000 */
[----:B------:R-:W-:-:S07]  /*4f10*/  MOV R13, R7 ;  /* 0x00000007000d7202 */ /* 0x000fce0000000f00 */
[----:B------:R-:W-:Y:S05]  /*4f20*/  WARPSYNC.COLLECTIVE R15, `(.L_x_6343) ;  /* 0x000000000f087348 */ /* 0x000fea0003c00000 */
[----:B------:R0:W1:Y:S02]  /*4f30*/  SHFL.BFLY P6, R14, R13, R12, R11 ;  /* 0x0c00000c0d0e7389 */ /* 0x00006400000c000b */
[----:B01----:R-:W-:Y:S05]  /*4f40*/  ENDCOLLECTIVE ;  /* 0x000000000000791b */ /* 0x003fea0003800000 */
.L_x_6343:
[----:B------:R-:W-:Y:S01]  /*4f50*/  MOV R13, RZ ;  /* 0x000000ff000d7202 */ /* 0x000fe20000000f00 */
[----:B------:R-:W-:Y:S02]  /*4f60*/  IMAD.MOV.U32 R12, RZ, RZ, 0x4 ;  /* 0x00000004ff0c7424 */ /* 0x000fe400078e00ff */
[----:B------:R-:W-:-:S07]  /*4f70*/  FADD.FTZ R5, R7, R14 ;  /* 0x0000000e07057221 */ /* 0x000fce0000010000 */
[----:B------:R-:W-:Y:S05]  /*4f80*/  WARPSYNC.COLLECTIVE R15, `(.L_x_6344) ;  /* 0x000000000f087348 */ /* 0x000fea0003c00000 */
[----:B------:R0:W1:Y:S02]  /*4f90*/  SHFL.BFLY P6, R14, R13, R12, R11 ;  /* 0x0c00000c0d0e7389 */ /* 0x00006400000c000b */
[----:B01----:R-:W-:Y:S05]  /*4fa0*/  ENDCOLLECTIVE ;  /* 0x000000000000791b */ /* 0x003fea0003800000 */
.L_x_6344:
[----:B------:R-:W-:Y:S01]  /*4fb0*/  HFMA2 R12, -RZ, RZ, 0, 1.1920928955078125e-07 ;  /* 0x00000002ff0c7431 */ /* 0x000fe200000001ff */
[----:B------:R-:W-:-:S05]  /*4fc0*/  MOV R17, R14 ;  /* 0x0000000e00117202 */ /* 0x000fca0000000f00 */
[----:B------:R-:W-:-:S05]  /*4fd0*/  FADD.FTZ R17, RZ, R17 ;  /* 0x00000011ff117221 */ /* 0x000fca0000010000 */
[----:B------:R-:W-:-:S07]  /*4fe0*/  MOV R13, R17 ;  /* 0x00000011000d7202 */ /* 0x000fce0000000f00 */
[----:B------:R-:W-:Y:S05]  /*4ff0*/  WARPSYNC.COLLECTIVE R15, `(.L_x_6345) ;  /* 0x000000000f087348 */ /* 0x000fea0003c00000 */
[----:B------:R0:W1:Y:S02]  /*5000*/  SHFL.BFLY P6, R14, R13, R12, R11 ;  /* 0x0c00000c0d0e7389 */ /* 0x00006400000c000b */
[----:B01----:R-:W-:Y:S05]  /*5010*/  ENDCOLLECTIVE ;  /* 0x000000000000791b */ /* 0x003fea0003800000 */
.L_x_6345:
[----:B------:R-:W-:Y:S01]  /*5020*/  HFMA2 R12, -RZ, RZ, 0, 5.9604644775390625e-08 ;  /* 0x00000001ff0c7431 */ /* 0x000fe200000001ff */
[----:B------:R-:W-:-:S05]  /*5030*/  MOV R28, R14 ;  /* 0x0000000e001c7202 */ /* 0x000fca0000000f00 */
[----:B------:R-:W-:-:S04]  /*5040*/  FADD.FTZ R17, R17, R28 ;  /* 0x0000001c11117221 */ /* 0x000fc80000010000 */
[----:B------:R-:W-:-:S07]  /*5050*/  IMAD.MOV.U32 R13, RZ, RZ, R17 ;  /* 0x000000ffff0d7224 */ /* 0x000fce00078e0011 */
[----:B------:R-:W-:Y:S05]  /*5060*/  WARPSYNC.COLLECTIVE R15, `(.L_x_6346) ;  /* 0x000000000f087348 */ /* 0x000fea0003c00000 */
[----:B------:R0:W1:Y:S02]  /*5070*/  SHFL.BFLY P6, R14, R13, R12, R11 ;  /* 0x0c00000c0d0e7389 */ /* 0x00006400000c000b */
[----:B01----:R-:W-:Y:S05]  /*5080*/  ENDCOLLECTIVE ;  /* 0x000000000000791b */ /* 0x003fea0003800000 */
.L_x_6346:
[----:B------:R-:W-:Y:S01]  /*5090*/  HFMA2 R13, -RZ, RZ, 0, 0 ;  /* 0x00000000ff0d7431 */ /* 0x000fe200000001ff */
[----:B------:R-:W-:Y:S02]  /*50a0*/  MOV R12, 0x4 ;  /* 0x00000004000c7802 */ /* 0x000fe40000000f00 */
[----:B------:R-:W-:-:S07]  /*50b0*/  MOV R34, R14 ;  /* 0x0000000e00227202 */ /* 0x000fce0000000f00 */
[----:B------:R-:W-:Y:S05]  /*50c0*/  WARPSYNC.COLLECTIVE R15, `(.L_x_6347) ;  /* 0x000000000f087348 */ /* 0x000fea0003c00000 */
[----:B------:R0:W1:Y:S02]  /*50d0*/  SHFL.BFLY P6, R14, R13, R12, R11 ;  /* 0x0c00000c0d0e7389 */ /* 0x00006400000c000b */
[----:B01----:R-:W-:Y:S05]  /*50e0*/  ENDCOLLECTIVE ;  /* 0x000000000000791b */ /* 0x003fea0003800000 */
.L_x_6347:
[----:B------:R-:W-:Y:S01]  /*50f0*/  FADD.FTZ R6, R17, R34 ;  /* 0x0000002211067221 */ /* 0x000fe20000010000 */
[----:B------:R-:W-:Y:S02]  /*5100*/  HFMA2 R12, -RZ, RZ, 0, 1.1920928955078125e-07 ;  /* 0x00000002ff0c7431 */ /* 0x000fe400000001ff */
[----:B------:R-:W-:-:S04]  /*5110*/  FADD.FTZ R27, RZ, R14 ;  /* 0x0000000eff1b7221 */ /* 0x000fc80000010000 */
[----:B------:R-:W-:-:S07]  /*5120*/  IMAD.MOV.U32 R13, RZ, RZ, R27 ;  /* 0x000000ffff0d7224 */ /* 0x000fce00078e001b */
[----:B------:R-:W-:Y:S05]  /*5130*/  WARPSYNC.COLLECTIVE R15, `(.L_x_6348) ;  /* 0x000000000f087348 */ /* 0x000fea0003c00000 */
[----:B------:R0:W1:Y:S02]  /*5140*/  SHFL.BFLY P6, R14, R13, R12, R11 ;  /* 0x0c00000c0d0e7389 */ /* 0x00006400000c000b */
[----:B01----:R-:W-:Y:S05]  /*5150*/  ENDCOLLECTIVE ;  /* 0x000000000000791b */ /* 0x003fea0003800000 */
.L_x_6348:
[----:B------:R-:W-:Y:S02]  /*5160*/  HFMA2 R12, -RZ, RZ, 0, 5.9604644775390625e-08 ;  /* 0x00000001ff0c7431 */ /* 0x000fe400000001ff */
[----:B------:R-:W-:-:S05]  /*5170*/  FADD.FTZ R27, R27, R14 ;  /* 0x0000000e1b1b7221 */ /* 0x000fca0000010000 */
[----:B------:R-:W-:-:S07]  /*5180*/  MOV R13, R27 ;  /* 0x0000001b000d7202 */ /* 0x000fce0000000f00 */
[----:B------:R-:W-:Y:S05]  /*5190*/  WARPSYNC.COLLECTIVE R15, `(.L_x_6349) ;  /* 0x000000000f087348 */ /* 0x000fea0003c00000 */
[----:B------:R0:W1:Y:S02]  /*51a0*/  SHFL.BFLY P6, R14, R13, R12, R11 ;  /* 0x0c00000c0d0e7389 */ /* 0x00006400000c000b */
[----:B01----:R-:W-:Y:S05]  /*51b0*/  ENDCOLLECTIVE ;  /* 0x000000000000791b */ /* 0x003fea0003800000 */
.L_x_6349:
[----:B------:R-:W-:Y:S01]  /*51c0*/  MOV R13, RZ ;  /* 0x000000ff000d7202 */ /* 0x000fe20000000f00 */
[----:B------:R-:W-:Y:S02]  /*51d0*/  IMAD.MOV.U32 R12, RZ, RZ, 0x4 ;  /* 0x00000004ff0c7424 */ /* 0x000fe400078e00ff */
[----:B------:R-:W-:-:S07]  /*51e0*/  FADD.FTZ R7, R27, R14 ;  /* 0x0000000e1b077221 */ /* 0x000fce0000010000 */
[----:B------:R-:W-:Y:S05]  /*51f0*/  WARPSYNC.COLLECTIVE R15, `(.L_x_6350) ;  /* 0x000000000f087348 */ /* 0x000fea0003c00000 */
[----:B------:R0:W1:Y:S02]  /*5200*/  SHFL.BFLY P6, R14, R13, R12, R11 ;  /* 0x0c00000c0d0e7389 */ /* 0x00006400000c000b */
[----:B01----:R-:W-:Y:S05]  /*5210*/  ENDCOLLECTIVE ;  /* 0x000000000000791b */ /* 0x003fea0003800000 */
.L_x_6350:
[----:B------:R-:W-:Y:S01]  /*5220*/  HFMA2 R12, -RZ, RZ, 0, 1.1920928955078125e-07 ;  /* 0x00000002ff0c7431 */ /* 0x000fe200000001ff */
[----:B------:R-:W-:-:S05]  /*5230*/  MOV R9, R14 ;  /* 0x0000000e00097202 */ /* 0x000fca0000000f00 */
[----:B------:R-:W-:-:S05]  /*5240*/  FADD.FTZ R9, RZ, R9 ;  /* 0x00000009ff097221 */ /* 0x000fca0000010000 */
[----:B------:R-:W-:-:S07]  /*5250*/  MOV R13, R9 ;  /* 0x00000009000d7202 */ /* 0x000fce0000000f00 */
[----:B------:R-:W-:Y:S05]  /*5260*/  WARPSYNC.COLLECTIVE R15, `(.L_x_6351) ;  /* 0x000000000f087348 */ /* 0x000fea0003c00000 */
[----:B------:R0:W1:Y:S02]  /*5270*/  SHFL.BFLY P6, R14, R13, R12, R11 ;  /* 0x0c00000c0d0e7389 */ /* 0x00006400000c000b */
[----:B01----:R-:W-:Y:S05]  /*5280*/  ENDCOLLECTIVE ;  /* 0x000000000000791b */ /* 0x003fea0003800000 */
.L_x_6351:
[----:B------:R-:W-:Y:S02]  /*5290*/  IMAD.MOV.U32 R12, RZ, RZ, 0x1 ;  /* 0x00000001ff0c7424 */ /* 0x000fe400078e00ff */
[----:B------:R-:W-:-:S05]  /*52a0*/  FADD.FTZ R20, R9, R14 ;  /* 0x0000000e09147221 */ /* 0x000fca0000010000 */
[----:B------:R-:W-:-:S07]  /*52b0*/  MOV R13, R20 ;  /* 0x00000014000d7202 */ /* 0x000fce0000000f00 */
[----:B------:R-:W-:Y:S05]  /*52c0*/  WARPSYNC.COLLECTIVE R15, `(.L_x_6352) ;  /* 0x000000000f087348 */ /* 0x000fea0003c00000 */
[----:B------:R0:W1:Y:S02]  /*52d0*/  SHFL.BFLY P6, R14, R13, R12, R11 ;  /* 0x0c00000c0d0e7389 */ /* 0x00006400000c000b */
[----:B01----:R-:W-:Y:S05]  /*52e0*/  ENDCOLLECTIVE ;  /* 0x000000000000791b */ /* 0x003fea0003800000 */
.L_x_6352:
[----:B------:R-:W-:Y:S01]  /*52f0*/  HFMA2 R13, -RZ, RZ, 0, 0 ;  /* 0x00000000ff0d7431 */ /* 0x000fe200000001ff */
[----:B------:R-:W-:Y:S02]  /*5300*/  MOV R12, 0x4 ;  /* 0x00000004000c7802 */ /* 0x000fe40000000f00 */
[----:B------:R-:W-:-:S07]  /*5310*/  MOV R9, R14 ;  /* 0x0000000e00097202 */ /* 0x000fce0000000f00 */
[----:B------:R-:W-:Y:S05]  /*5320*/  WARPSYNC.COLLECTIVE R15, `(.L_x_6353) ;  /* 0x000000000f087348 */ /* 0x000fea0003c00000 */
[----:B------:R0:W1:Y:S02]  /*5330*/  SHFL.BFLY P6, R14, R13, R12, R11 ;  /* 0x0c00000c0d0e7389 */ /* 0x00006400000c000b */
[----:B01----:R-:W-:Y:S05]  /*5340*/  ENDCOLLECTIVE ;  /* 0x000000000000791b */ /* 0x003fea0003800000 */
.L_x_6353:
[----:B------:R-:W-:Y:S01]  /*5350*/  FADD.FTZ R9, R20, R9 ;  /* 0x0000000914097221 */ /* 0x000fe20000010000 */
[----:B------:R-:W-:Y:S02]  /*5360*/  IMAD.MOV.U32 R12, RZ, RZ, 0x2 ;  /* 0x00000002ff0c7424 */ /* 0x000fe400078e00ff */
[----:B------:R-:W-:-:S05]  /*5370*/  FADD.FTZ R16, RZ, R14 ;  /* 0x0000000eff107221 */ /* 0x000fca0000010000 */
[----:B------:R-:W-:-:S07]  /*5380*/  MOV R13, R16 ;  /* 0x00000010000d7202 */ /* 0x000fce0000000f00 */
[----:B------:R-:W-:Y:S05]  /*5390*/  WARPSYNC.COLLECTIVE R15, `(.L_x_6354) ;  /* 0x000000000f087348 */ /* 0x000fea0003c00000 */
[----:B------:R0:W1:Y:S02]  /*53a0*/  SHFL.BFLY P6, R14, R13, R12, R11 ;  /* 0x0c00000c0d0e7389 */ /* 0x00006400000c000b */
[----:B01----:R-:W-:Y:S05]  /*53b0*/  ENDCOLLECTIVE ;  /* 0x000000000000791b */ /* 0x003fea0003800000 */
.L_x_6354:
[----:B------:R-:W-:Y:S01]  /*53c0*/  HFMA2 R12, -RZ, RZ, 0, 5.9604644775390625e-08 ;  /* 0x00000001ff0c7431 */ /* 0x000fe200000001ff */
[----:B------:R-:W-:-:S05]  /*53d0*/  MOV R35, R14 ;  /* 0x0000000e00237202 */ /* 0x000fca0000000f00 */
[----:B------:R-:W-:-:S05]  /*53e0*/  FADD.FTZ R32, R16, R35 ;  /* 0x0000002310207221 */ /* 0x000fca0000010000 */
[----:B------:R-:W-:-:S07]  /*53f0*/  MOV R13, R32 ;  /* 0x00000020000d7202 */ /* 0x000fce0000000f00 */
[----:B------:R-:W-:Y:S05]  /*5400*/  WARPSYNC.COLLECTIVE R15, `(.L_x_6355) ;  /* 0x000000000f087348 */ /* 0x000fea0003c00000 */
[----:B------:R0:W1:Y:S02]  /*5410*/  SHFL.BFLY P6, R14, R13, R12, R11 ;  /* 0x0c00000c0d0e7389 */ /* 0x00006400000c000b */
[----:B01----:R-:W-:Y:S05]  /*5420*/  ENDCOLLECTIVE ;  /* 0x000000000000791b */ /* 0x003fea0003800000 */
.L_x_6355:
[----:B------:R-:W-:Y:S01]  /*5430*/  MOV R13, RZ ;  /* 0x000000ff000d7202 */ /* 0x000fe20000000f00 */
[----:B------:R-:W-:Y:S02]  /*5440*/  IMAD.MOV.U32 R12, RZ, RZ, 0x4 ;  /* 0x00000004ff0c7424 */ /* 0x000fe400078e00ff */
[----:B------:R-:W-:-:S07]  /*5450*/  FADD.FTZ R16, R32, R14 ;  /* 0x0000000e20107221 */ /* 0x000fce0000010000 */
[----:B------:R-:W-:Y:S05]  /*5460*/  WARPSYNC.COLLECTIVE R15, `(.L_x_6356) ;  /* 0x000000000f087348 */ /* 0x000fea0003c00000 */
[----:B------:R0:W1:Y:S02]  /*5470*/  SHFL.BFLY P6, R14, R13, R12, R11 ;  /* 0x0c00000c0d0e7389 */ /* 0x00006400000c000b */
[----:B01----:R-:W-:Y:S05]  /*5480*/  ENDCOLLECTIVE ;  /* 0x000000000000791b */ /* 0x003fea0003800000 */
.L_x_6356:
[----:B------:R-:W-:Y:S01]  /*5490*/  HFMA2 R12, -RZ, RZ, 0, 1.1920928955078125e-07 ;  /* 0x00000002ff0c7431 */ /* 0x000fe200000001ff */
[----:B------:R-:W-:-:S05]  /*54a0*/  MOV R28, R14 ;  /* 0x0000000e001c7202 */ /* 0x000fca0000000f00 */
[----:B------:R-:W-:-:S05]  /*54b0*/  FADD.FTZ R28, RZ, R28 ;  /* 0x0000001cff1c7221 */ /* 0x000fca0000010000 */
[----:B------:R-:W-:-:S07]  /*54c0*/  MOV R13, R28 ;  /* 0x0000001c000d7202 */ /* 0x000fce0000000f00 */
[----:B------:R-:W-:Y:S05]  /*54d0*/  WARPSYNC.COLLECTIVE R15, `(.L_x_6357) ;  /* 0x000000000f087348 */ /* 0x000fea0003c00000 */
[----:B------:R0:W1:Y:S02]  /*54e0*/  SHFL.BFLY P6, R14, R13, R12, R11 ;  /* 0x0c00000c0d0e7389 */ /* 0x00006400000c000b */
[----:B01----:R-:W-:Y:S05]  /*54f0*/  ENDCOLLECTIVE ;  /* 0x000000000000791b */ /* 0x003fea0003800000 */
.L_x_6357:
[----:B------:R-:W-:Y:S01]  /*5500*/  HFMA2 R12, -RZ, RZ, 0, 5.9604644775390625e-08 ;  /* 0x00000001ff0c7431 */ /* 0x000fe200000001ff */
[----:B------:R-:W-:-:S05]  /*5510*/  MOV R33, R14 ;  /* 0x0000000e00217202 */ /* 0x000fca0000000f00 */
[----:B------:R-:W-:-:S04]  /*5520*/  FADD.FTZ R33, R28, R33 ;  /* 0x000000211c217221 */ /* 0x000fc80000010000 */
[----:B------:R-:W-:-:S07]  /*5530*/  IMAD.MOV.U32 R13, RZ, RZ, R33 ;  /* 0x000000ffff0d7224 */ /* 0x000fce00078e0021 */
[----:B------:R-:W-:Y:S05]  /*5540*/  WARPSYNC.COLLECTIVE R15, `(.L_x_6358) ;  /* 0x000000000f087348 */ /* 0x000fea0003c00000 */
[----:B------:R0:W1:Y:S02]  /*5550*/  SHFL.BFLY P6, R14, R13, R12, R11 ;  /* 0x0c00000c0d0e7389 */ /* 0x00006400000c000b */
[----:B01----:R-:W-:Y:S05]  /*5560*/  ENDCOLLECTIVE ;  /* 0x000000000000791b */ /* 0x003fea0003800000 */
.L_x_6358:
[----:B------:R-:W-:Y:S01]  /*5570*/  HFMA2 R12, -RZ, RZ, 0, 2.384185791015625e-07 ;  /* 0x00000004ff0c7431 */ /* 0x000fe200000001ff */
[----:B------:R-:W-:Y:S01]  /*5580*/  MOV R13, RZ ;  /* 0x000000ff000d7202 */ /* 0x000fe20000000f00 */
[----:B------:R-:W-:-:S07]  /*5590*/  FADD.FTZ R27, R33, R14 ;  /* 0x0000000e211b7221 */ /* 0x000fce0000010000 */
[----:B------:R-:W-:Y:S05]  /*55a0*/  WARPSYNC.COLLECTIVE R15, `(.L_x_6359) ;  /* 0x000000000f087348 */ /* 0x000fea0003c00000 */
[----:B------:R0:W1:Y:S02]  /*55b0*/  SHFL.BFLY P6, R14, R13, R12, R11 ;  /* 0x0c00000c0d0e7389 */ /* 0x00006400000c000b */
[----:B01----:R-:W-:Y:S05]  /*55c0*/  ENDCOLLECTIVE ;  /* 0x000000000000791b */ /* 0x003fea0003800000 */
.L_x_6359:
[----:B------:R-:W-:Y:S01]  /*55d0*/  HFMA2 R12, -RZ, RZ, 0, 1.1920928955078125e-07 ;  /* 0x00000002ff0c7431 */ /* 0x000fe200000001ff */
[----:B------:R-:W-:-:S05]  /*55e0*/  MOV R34, R14 ;  /* 0x0000000e00227202 */ /* 0x000fca0000000f00 */
[----:B------:R-:W-:-:S04]  /*55f0*/  FADD.FTZ R34, RZ, R34 ;  /* 0x00000022ff227221 */ /* 0x000fc80000010000 */
[----:B------:R-:W-:-:S07]  /*5600*/  IMAD.MOV.U32 R13, RZ, RZ, R34 ;  /* 0x000000ffff0d7224 */ /* 0x000fce00078e0022 */
[----:B------:R-:W-:Y:S05]  /*5610*/  WARPSYNC.COLLECTIVE R15, `(.L_x_6360) ;  /* 0x000000000f087348 */ /* 0x000fea0003c00000 */
[----:B------:R0:W1:Y:S02]  /*5620*/  SHFL.BFLY P6, R14, R13, R12, R11 ;  /* 0x0c00000c0d0e7389 */ /* 0x00006400000c000b */
[----:B01----:R-:W-:Y:S05]  /*5630*/  ENDCOLLECTIVE ;  /* 0x000000000000791b */ /* 0x003fea0003800000 */
.L_x_6360:
[----:B------:R-:W-:Y:S01]  /*5640*/  HFMA2 R12, -RZ, RZ, 0, 5.9604644775390625e-08 ;  /* 0x00000001ff0c7431 */ /* 0x000fe200000001ff */
[----:B------:R-:W-:-:S05]  /*5650*/  MOV R17, R14 ;  /* 0x0000000e00117202 */ /* 0x000fca0000000f00 */
[----:B------:R-:W-:-:S05]  /*5660*/  FADD.FTZ R28, R34, R17 ;  /* 0x00000011221c7221 */ /* 0x000fca0000010000 */
[----:B------:R-:W-:-:S07]  /*5670*/  MOV R13, R28 ;  /* 0x0000001c000d7202 */ /* 0x000fce0000000f00 */
[----:B------:R-:W-:Y:S05]  /*5680*/  WARPSYNC.COLLECTIVE R15, `(.L_x_6361) ;  /* 0x000000000f087348 */ /* 0x000fea0003c00000 */
[----:B------:R0:W1:Y:S02]  /*5690*/  SHFL.BFLY P6, R14, R13, R12, R11 ;  /* 0x0c00000c0d0e7389 */ /* 0x00006400000c000b */
[----:B01----:R-:W-:Y:S05]  /*56a0*/  ENDCOLLECTIVE ;  /* 0x000000000000791b */ /* 0x003fea0003800000 */
.L_x_6361:
[----:B------:R-:W-:Y:S01]  /*56b0*/  HFMA2 R12, -RZ, RZ, 0, 2.384185791015625e-07 ;  /* 0x00000004ff0c7431 */ /* 0x000fe200000001ff */
[----:B------:R-:W-:Y:S01]  /*56c0*/  MOV R13, RZ ;  /* 0x000000ff000d7202 */ /* 0x000fe20000000f00 */
[----:B------:R-:W-:-:S07]  /*56d0*/  IMAD.MOV.U32 R17, RZ, RZ, R14 ;  /* 0x000000ffff117224 */ /* 0x000fce00078e000e */
[----:B------:R-:W-:Y:S05]  /*56e0*/  WARPSYNC.COLLECTIVE R15, `(.L_x_6362) ;  /* 0x000000000f087348 */ /* 0x000fea0003c00000 */
[----:B------:R0:W1:Y:S02]  /*56f0*/  SHFL.BFLY P6, R14, R13, R12, R11 ;  /* 0x0c00000c0d0e7389 */ /* 0x00006400000c000b */
[----:B01----:R-:W-:Y:S05]  /*5700*/  ENDCOLLECTIVE ;  /* 0x000000000000791b */ /* 0x003fea0003800000 */
.L_x_6362:
[----:B------:R-:W-:Y:S01]  /*5710*/  FADD.FTZ R20, R28, R17 ;  /* 0x000000111c147221 */ /* 0x000fe20000010000 */
[----:B------:R-:W-:Y:S02]  /*5720*/  HFMA2 R12, -RZ, RZ, 0, 1.1920928955078125e-07 ;  /* 0x00000002ff0c7431 */ /* 0x000fe400000001ff */
[----:B------:R-:W-:-:S05]  /*5730*/  FADD.FTZ R35, RZ, R14 ;  /* 0x0000000eff237221 */ /* 0x000fca0000010000 */
[----:B------:R-:W-:-:S07]  /*5740*/  MOV R13, R35 ;  /* 0x00000023000d7202 */ /* 0x000fce0000000f00 */
[----:B------:R-:W-:Y:S05]  /*5750*/  WARPSYNC.COLLECTIVE R15, `(.L_x_6363) ;  /* 0x000000000f087348 */ /* 0x000fea0003c00000 */
[----:B------:R0:W1:Y:S02]  /*5760*/  SHFL.BFLY P6, R14, R13, R12, R11 ;  /* 0x0c00000c0d0e7389 */ /* 0x00006400000c000b */
[----:B01----:R-:W-:Y:S05]  /*5770*/  ENDCOLLECTIVE ;  /* 0x000000000000791b */ /* 0x003fea0003800000 */
.L_x_6363:
[----:B------:R-:W-:Y:S01]  /*5780*/  MOV R12, 0x1 ;  /* 0x00000001000c7802 */ /* 0x000fe20000000f00 */
[----:B------:R-:W-:-:S04]  /*5790*/  FADD.FTZ R32, R35, R14 ;  /* 0x0000000e23207221 */ /* 0x000fc80000010000 */
[----:B------:R-:W-:-:S07]  /*57a0*/  IMAD.MOV.U32 R13, RZ, RZ, R32 ;  /* 0x000000ffff0d7224 */ /* 0x000fce00078e0020 */
[----:B------:R-:W-:Y:S05]  /*57b0*/  WARPSYNC.COLLECTIVE R15, `(.L_x_6364) ;  /* 0x000000000f087348 */ /* 0x000fea0003c00000 */
[----:B------:R0:W1:Y:S02]  /*57c0*/  SHFL.BFLY P6, R14, R13, R12, R11 ;  /* 0x0c00000c0d0e7389 */ /* 0x00006400000c000b */
[----:B01----:R-:W-:Y:S05]  /*57d0*/  ENDCOLLECTIVE ;  /* 0x000000000000791b */ /* 0x003fea0003800000 */
.L_x_6364:
[----:B------:R-:W-:Y:S01]  /*57e0*/  HFMA2 R13, -RZ, RZ, 0, 0 ;  /* 0x00000000ff0d7431 */ /* 0x000fe200000001ff */
[----:B------:R-:W-:Y:S01]  /*57f0*/  MOV R12, 0x4 ;  /* 0x00000004000c7802 */ /* 0x000fe20000000f00 */
[----:B------:R-:W-:-:S07]  /*5800*/  FADD.FTZ R17, R32, R14 ;  /* 0x0000000e20117221 */ /* 0x000fce0000010000 */
[----:B------:R-:W-:Y:S05]  /*5810*/  WARPSYNC.COLLECTIVE R15, `(.L_x_6365) ;  /* 0x000000000f087348 */ /* 0x000fea0003c00000 */
[----:B------:R0:W1:Y:S02]  /*5820*/  SHFL.BFLY P6, R14, R13, R12, R11 ;  /* 0x0c00000c0d0e7389 */ /* 0x00006400000c000b */
[----:B01----:R-:W-:Y:S05]  /*5830*/  ENDCOLLECTIVE ;  /* 0x000000000000791b */ /* 0x003fea0003800000 */
.L_x_6365:
[----:B------:R-:W-:Y:S02]  /*5840*/  IMAD.MOV.U32 R12, RZ, RZ, 0x2 ;  /* 0x00000002ff0c7424 */ /* 0x000fe400078e00ff */
[----:B------:R-:W-:-:S05]  /*5850*/  FADD.FTZ R33, RZ, R14 ;  /* 0x0000000eff217221 */ /* 0x000fca0000010000 */
[----:B------:R-:W-:-:S07]  /*5860*/  MOV R13, R33 ;  /* 0x00000021000d7202 */ /* 0x000fce0000000f00 */
[----:B------:R-:W-:Y:S05]  /*5870*/  WARPSYNC.COLLECTIVE R15, `(.L_x_6366) ;  /* 0x000000000f087348 */ /* 0x000fea0003c00000 */
[----:B------:R0:W1:Y:S02]  /*5880*/  SHFL.BFLY P6, R14, R13, R12, R11 ;  /* 0x0c00000c0d0e7389 */ /* 0x00006400000c000b */
[----:B01----:R-:W-:Y:S05]  /*5890*/  ENDCOLLECTIVE ;  /* 0x000000000000791b */ /* 0x003fea0003800000 */
.L_x_6366:
[----:B------:R-:W-:Y:S02]  /*58a0*/  HFMA2 R12, -RZ, RZ, 0, 5.9604644775390625e-08 ;  /* 0x00000001ff0c7431 */ /* 0x000fe400000001ff */
[----:B------:R-:W-:-:S05]  /*58b0*/  FADD.FTZ R28, R33, R14 ;  /* 0x0000000e211c7221 */ /* 0x000fca0000010000 */
[----:B------:R-:W-:-:S07]  /*58c0*/  MOV R13, R28 ;  /* 0x0000001c000d7202 */ /* 0x000fce0000000f00 */
[----:B------:R-:W-:Y:S05]  /*58d0*/  WARPSYNC.COLLECTIVE R15, `(.L_x_6367) ;  /* 0x000000000f087348 */ /* 0x000fea0003c00000 */
[----:B------:R0:W1:Y:S02]  /*58e0*/  SHFL.BFLY P6, R14, R13, R12, R11 ;  /* 0x0c00000c0d0e7389 */ /* 0x00006400000c000b */
[----:B01----:R-:W-:Y:S05]  /*58f0*/  ENDCOLLECTIVE ;  /* 0x000000000000791b */ /* 0x003fea0003800000 */
.L_x_6367:
[----:B------:R-:W-:Y:S02]  /*5900*/  MOV R11, R6 ;  /* 0x00000006000b7202 */ /* 0x000fe40000000f00 */
[----:B------:R-:W-:Y:S01]  /*5910*/  MOV R13, R7 ;  /* 0x00000007000d7202 */ /* 0x000fe20000000f00 */
[----:B------:R-:W-:Y:S06]  /*5920*/  BRA `(.L_x_6368) ;  /* 0xffffffd400f07947 */ /* 0x000fec000383ffff */
.L_x_6369:
        /* <DEDUP_REMOVED lines=13> */
.L_x_25695:


//--------------------- .text._ZN4vllm25paged_attention_v1_kernelIfhLi64ELi32ELi128ELNS_18Fp8KVCacheDataTypeE2ELb1EEEvPT_PKS2_PKT0_S8_ifPKiSA_iPKfiiiSC_SC_iiiii --------------------------
	.section	.text._ZN4vllm25paged_attention_v1_kernelIfhLi64ELi32ELi128ELNS_18Fp8KVCacheDataTypeE2ELb1EEEvPT_PKS2_PKT0_S8_ifPKiSA_iPKfiiiSC_SC_iiiii,"ax",@progbits
	.align	128
        .global         _ZN4vllm25paged_attention_v1_kernelIfhLi64ELi32ELi128ELNS_18Fp8KVCacheDataTypeE2ELb1EEEvPT_PKS2_PKT0_S8_ifPKiSA_iPKfiiiSC_SC_iiiii
        .type           _ZN4vllm25paged_attention_v1_kernelIfhLi64ELi32ELi128ELNS_18Fp8KVCacheDataTypeE2ELb1EEEvPT_PKS2_PKT0_S8_ifPKiSA_iPKfiiiSC_SC_iiiii,@function
        .size           _ZN4vllm25paged_attention_v1_kernelIfhLi64ELi32ELi128ELNS_18Fp8KVCacheDataTypeE2ELb1EEEvPT_PKS2_PKT0_S8_ifPKiSA_iPKfiiiSC_SC_iiiii,(.L_x_25696 - _ZN4vllm25paged_attention_v1_kernelIfhLi64ELi32ELi128ELNS_18Fp8KVCacheDataTypeE2ELb1EEEvPT_PKS2_PKT0_S8_ifPKiSA_iPKfiiiSC_SC_iiiii)
        .other          _ZN4vllm25paged_attention_v1_kernelIfhLi64ELi32ELi128ELNS_18Fp8KVCacheDataTypeE2ELb1EEEvPT_PKS2_PKT0_S8_ifPKiSA_iPKfiiiSC_SC_iiiii,@"STO_CUDA_ENTRY STV_DEFAULT"
_ZN4vllm25paged_attention_v1_kernelIfhLi64ELi32ELi128ELNS_18Fp8KVCacheDataTypeE2ELb1EEEvPT_PKS2_PKT0_S8_ifPKiSA_iPKfiiiSC_SC_iiiii:
.text._ZN4vllm25paged_attention_v1_kernelIfhLi64ELi32ELi128ELNS_18Fp8KVCacheDataTypeE2ELb1EEEvPT_PKS2_PKT0_S8_ifPKiSA_iPKfiiiSC_SC_iiiii:
        /* <DEDUP_REMOVED lines=105> */
.L_x_6370:
        /* <DEDUP_REMOVED lines=25> */
.L_x_6374:
        /* <DEDUP_REMOVED lines=36> */
.L_x_6372:
[----:B------:R-:W-:Y:S05]  /*0a60*/  BSYNC.RECONVERGENT B6 ;  /* 0x0000000000067941 */ /* 0x000fea0003800200 */
.L_x_6371:
        /* <DEDUP_REMOVED lines=12> */
.L_x_6415:
        /* <DEDUP_REMOVED lines=39> */
.L_x_6380:
        /* <DEDUP_REMOVED lines=11> */
.L_x_6379:
[----:B------:R-:W-:Y:S05]  /*0e50*/  BSYNC.RECONVERGENT B1 ;  /* 0x0000000000017941 */ /* 0x000fea0003800200 */
.L_x_6378:
        /* <DEDUP_REMOVED lines=12> */
.L_x_6383:
        /* <DEDUP_REMOVED lines=100> */
.L_x_6382:
[----:B------:R-:W-:Y:S05]  /*1560*/  BSYNC.RECONVERGENT B1 ;  /* 0x0000000000017941 */ /* 0x000fea0003800200 */
.L_x_6381:
        /* <DEDUP_REMOVED lines=55> */
.L_x_6385:
[----:B------:R-:W-:Y:S05]  /*18e0*/  BSYNC.RECONVERGENT B1 ;  /* 0x0000000000017941 */ /* 0x000fea0003800200 */
.L_x_6384:
        /* <DEDUP_REMOVED lines=26> */
.L_x_6377:
[----:B------:R-:W-:Y:S05]  /*1a90*/  BSYNC.RECONVERGENT B0 ;  /* 0x0000000000007941 */ /* 0x000fea0003800200 */
.L_x_6376:
        /* <DEDUP_REMOVED lines=39> */
.L_x_6390:
[----:B------:R-:W0:Y:S01]  /*1d10*/  LDS R15, [R12] ;  /* 0x000000000c0f7984 */ /* 0x000e220000000800 */
[----:B------:R-:W-:-:S04]  /*1d20*/  IADD3 R13, PT, PT, R13, 0x1, RZ ;  /* 0x000000010d0d7810 */ /* 0x000fc80007ffe0ff */
[----:B------:R-:W-:Y:S01]  /*1d30*/  ISETP.NE.AND P0, PT, R13, RZ, PT ;  /* 0x000000ff0d00720c */ /* 0x000fe20003f05270 */
[----:B0-----:R-:W-:-:S05]  /*1d40*/  FMUL.FTZ R15, R15, R2 ;  /* 0x000000020f0f7220 */ /* 0x001fca0000410000 */
[----:B------:R0:W-:Y:S02]  /*1d50*/  STS [R12], R15 ;  /* 0x0000000f0c007388 */ /* 0x0001e40000000800 */
[----:B0-----:R-:W-:-:S05]  /*1d60*/  VIADD R12, R12, 0x200 ;  /* 0x000002000c0c7836 */ /* 0x001fca0000000000 */
[----:B------:R-:W-:Y:S05]  /*1d70*/  @P0 BRA `(.L_x_6390) ;  /* 0xfffffffc00e40947 */ /* 0x000fea000383ffff */
.L_x_6389:
[----:B------:R-:W-:Y:S05]  /*1d80*/  BSYNC.RECONVERGENT B1 ;  /* 0x0000000000017941 */ /* 0x000fea0003800200 */
.L_x_6388:
        /* <DEDUP_REMOVED lines=12> */
.L_x_6393:
        /* <DEDUP_REMOVED lines=52> */
.L_x_6392:
[----:B------:R-:W-:Y:S05]  /*2190*/  BSYNC.RECONVERGENT B1 ;  /* 0x0000000000017941 */ /* 0x000fea0003800200 */
.L_x_6391:
        /* <DEDUP_REMOVED lines=31> */
.L_x_6395:
[----:B------:R-:W-:Y:S05]  /*2390*/  BSYNC.RECONVERGENT B1 ;  /* 0x0000000000017941 */ /* 0x000fea0003800200 */
.L_x_6394:
        /* <DEDUP_REMOVED lines=14> */
.L_x_6387:
[----:B------:R-:W-:Y:S05]  /*2480*/  BSYNC.RECONVERGENT B0 ;  /* 0x0000000000007941 */ /* 0x000fea0003800200 */
.L_x_6386:
        /* <DEDUP_REMOVED lines=18> */
[----:B-1----:R-:W-:Y:S01]  /*25b0*/  HFMA2 R12, -RZ, RZ, 0, 0 ;  /* 0x00000000ff0c7431 */ /* 0x002fe200000001ff */
[----:B0-----:R-:W-:-:S05]  /*25c0*/  IADD3 R11, PT, PT, RZ, -R13, RZ ;  /* 0x8000000dff0b7210 */ /* 0x001fca0007ffe0ff */
[----:B------:R-:W-:-:S04]  /*25d0*/  IMAD R11, R11, R10, RZ ;  /* 0x0000000a0b0b7224 */ /* 0x000fc800078e02ff */
[----:B------:R-:W-:-:S04]  /*25e0*/  IMAD.HI.U32 R12, R13, R11, R12 ;  /* 0x0000000b0d0c7227 */ /* 0x000fc800078e000c */
[----:B--2---:R-:W-:-:S04]  /*25f0*/  VIADD R2, R15, 0xffffffe ;  /* 0x0ffffffe0f027836 */ /* 0x004fc80000000000 */
[----:B------:R0:W1:Y:S02]  /*2600*/  F2I.FTZ.U32.TRUNC.NTZ R3, R2 ;  /* 0x0000000200037305 */ /* 0x000064000021f000 */
[----:B0-----:R-:W-:Y:S01]  /*2610*/  IMAD.MOV.U32 R2, RZ, RZ, RZ ;  /* 0x000000ffff027224 */ /* 0x001fe200078e00ff */
[----:B-1----:R-:W-:-:S05]  /*2620*/  IADD3 R15, PT, PT, RZ, -R3, RZ ;  /* 0x80000003ff0f7210 */ /* 0x002fca0007ffe0ff */
[----:B------:R-:W-:-:S04]  /*2630*/  IMAD R11, R15, R4, RZ ;  /* 0x000000040f0b7224 */ /* 0x000fc800078e02ff */
[----:B------:R-:W-:Y:S01]  /*2640*/  IMAD.HI.U32 R2, R3, R11, R2 ;  /* 0x0000000b03027227 */ /* 0x000fe200078e0002 */
[----:B------:R-:W-:-:S07]  /*2650*/  MOV R3, R6 ;  /* 0x0000000600037202 */ /* 0x000fce0000000f00 */
.L_x_6399:
        /* <DEDUP_REMOVED lines=34> */
.L_x_6398:
        /* <DEDUP_REMOVED lines=8> */
[----:B0-----:R-:W-:Y:S01]  /*2900*/  IMAD.U32 R4, RZ, RZ, UR4 ;  /* 0x00000004ff047e24 */ /* 0x001fe2000f8e00ff */
[----:B------:R-:W-:Y:S02]  /*2910*/  MOV R5, UR5 ;  /* 0x0000000500057c02 */ /* 0x000fe40008000f00 */
[----:B-1----:R-:W-:-:S02]  /*2920*/  MOV R6, UR6 ;  /* 0x0000000600067c02 */ /* 0x002fc40008000f00 */
[----:B------:R-:W-:Y:S01]  /*2930*/  MOV R7, UR7 ;  /* 0x0000000700077c02 */ /* 0x000fe20008000f00 */
[----:B---3--:R-:W-:Y:S01]  /*2940*/  IMAD.U32 R10, RZ, RZ, UR8 ;  /* 0x00000008ff0a7e24 */ /* 0x008fe2000f8e00ff */
[----:B------:R-:W-:-:S07]  /*2950*/  MOV R11, UR9 ;  /* 0x00000009000b7c02 */ /* 0x000fce0008000f00 */
[----:B------:R-:W-:-:S07]  /*2960*/  LEPC R20, `(.L_x_6397) ;  /* 0x000000001014794e */ /* 0x000fce0000000000 */
[----:B--2---:R-:W-:Y:S05]  /*2970*/  CALL.ABS.NOINC R2 ;  /* 0x0000000002007343 */ /* 0x004fea0003c00000 */
.L_x_6397:
[----:B------:R-:W-:Y:S05]  /*2980*/  BSYNC.RECONVERGENT B6 ;  /* 0x0000000000067941 */ /* 0x000fea0003800200 */
.L_x_6396:
[----:B------:R-:W-:Y:S01]  /*2990*/  UMOV UR4, 0xffffffff ;  /* 0xffffffff00047882 */ /* 0x000fe20000000000 */
[----:B------:R-:W-:Y:S02]  /*29a0*/  SHF.R.U32.HI R29, RZ, 0x5, R19 ;  /* 0x00000005ff1d7819 */ /* 0x000fe40000011613 */
[----:B------:R-:W-:Y:S05]  /*29b0*/  BRA.DIV UR4, `(.L_x_6400) ;  /* 0x0000001204d07947 */ /* 0x000fea000b800000 */
[----:B------:R-:W-:Y:S01]  /*29c0*/  HFMA2 R14, -RZ, RZ, 0, 0 ;  /* 0x00000000ff0e7431 */ /* 0x000fe200000001ff */
[----:B------:R-:W-:Y:S01]  /*29d0*/  CS2R R4, SRZ ;  /* 0x0000000000047805 */ /* 0x000fe2000001ff00 */
[----:B------:R-:W-:Y:S02]  /*29e0*/  IMAD.MOV.U32 R9, RZ, RZ, RZ ;  /* 0x000000ffff097224 */ /* 0x000fe400078e00ff */
[----:B------:R-:W-:Y:S01]  /*29f0*/  HFMA2 R21, -RZ, RZ, 0, 0 ;  /* 0x00000000ff157431 */ /* 0x000fe200000001ff */
[----:B------:R-:W-:Y:S01]  /*2a00*/  MOV R23, RZ ;  /* 0x000000ff00177202 */ /* 0x000fe20000000f00 */
[----:B0-----:R-:W-:Y:S02]  /*2a10*/  HFMA2 R2, -RZ, RZ, 0, 0 ;  /* 0x00000000ff027431 */ /* 0x001fe400000001ff */
[----:B------:R-:W-:Y:S01]  /*2a20*/  FADD.FTZ R9, RZ, R9 ;  /* 0x00000009ff097221 */ /* 0x000fe20000010000 */
[----:B------:R-:W-:Y:S01]  /*2a30*/  FADD.FTZ R5, RZ, R5 ;  /* 0x00000005ff057221 */ /* 0x000fe20000010000 */
[----:B------:R-:W-:Y:S01]  /*2a40*/  FADD.FTZ R4, RZ, R4 ;  /* 0x00000004ff047221 */ /* 0x000fe20000010000 */
[----:B------:R-:W-:Y:S01]  /*2a50*/  MOV R7, RZ ;  /* 0x000000ff00077202 */ /* 0x000fe20000000f00 */
[--C-:B------:R-:W-:Y:S01]  /*2a60*/  FADD.FTZ R27, RZ, R14.reuse ;  /* 0x0000000eff1b7221 */ /* 0x100fe20000010000 */
[--C-:B------:R-:W-:Y:S01]  /*2a70*/  FADD.FTZ R25, RZ, R14.reuse ;  /* 0x0000000eff197221 */ /* 0x100fe20000010000 */
[----:B------:R-:W0:Y:S01]  /*2a80*/  SHFL.BFLY PT, R28, R5, 0x2, 0x1f ;  /* 0x0c401f00051c7f89 */ /* 0x000e2200000e0000 */
[----:B-1----:R-:W-:Y:S01]  /*2a90*/  FADD.FTZ R3, RZ, R14 ;  /* 0x0000000eff037221 */ /* 0x002fe20000010000 */
[----:B------:R-:W-:Y:S01]  /*2aa0*/  FADD.FTZ R21, RZ, R21 ;  /* 0x00000015ff157221 */ /* 0x000fe20000010000 */
[----:B------:R-:W-:Y:S01]  /*2ab0*/  FADD.FTZ R23, RZ, R23 ;  /* 0x00000017ff177221 */ /* 0x000fe20000010000 */
[----:B------:R-:W1:Y:S01]  /*2ac0*/  SHFL.BFLY PT, R0, R27, 0x2, 0x1f ;  /* 0x0c401f001b007f89 */ /* 0x000e6200000e0000 */
[----:B------:R-:W-:Y:S01]  /*2ad0*/  FADD.FTZ R7, RZ, R7 ;  /* 0x00000007ff077221 */ /* 0x000fe20000010000 */
[----:B------:R-:W-:Y:S01]  /*2ae0*/  MOV R30, RZ ;  /* 0x000000ff001e7202 */ /* 0x000fe20000000f00 */
[----:B------:R-:W-:Y:S01]  /*2af0*/  FADD.FTZ R2, RZ, R2 ;  /* 0x00000002ff027221 */ /* 0x000fe20000010000 */
[----:B------:R-:W2:Y:S03]  /*2b00*/  SHFL.BFLY PT, R20, R25, 0x2, 0x1f ;  /* 0x0c401f0019147f89 */ /* 0x000ea600000e0000 */
[----:B------:R-:W-:Y:S01]  /*2b10*/  FADD.FTZ R30, RZ, R30 ;  /* 0x0000001eff1e7221 */ /* 0x000fe20000010000 */
[----:B------:R-:W3:Y:S04]  /*2b20*/  SHFL.BFLY PT, R6, R9, 0x2, 0x1f ;  /* 0x0c401f0009067f89 */ /* 0x000ee800000e0000 */
[----:B------:R-:W4:Y:S04]  /*2b30*/  SHFL.BFLY PT, R31, R4, 0x2, 0x1f ;  /* 0x0c401f00041f7f89 */ /* 0x000f2800000e0000 */
[----:B------:R-:W5:Y:S01]  /*2b40*/  SHFL.BFLY PT, R8, R21, 0x2, 0x1f ;  /* 0x0c401f0015087f89 */ /* 0x000f6200000e0000 */
[----:B0-----:R-:W-:Y:S01]  /*2b50*/  FADD.FTZ R5, R5, R28 ;  /* 0x0000001c05057221 */ /* 0x001fe20000010000 */
[----:B------:R-:W-:-:S02]  /*2b60*/  HFMA2 R28, -RZ, RZ, 0, 0 ;  /* 0x00000000ff1c7431 */ /* 0x000fc400000001ff */
[----:B------:R-:W0:Y:S01]  /*2b70*/  SHFL.BFLY PT, R10, R23, 0x2, 0x1f ;  /* 0x0c401f00170a7f89 */ /* 0x000e2200000e0000 */
[----:B-1----:R-:W-:Y:S01]  /*2b80*/  FADD.FTZ R27, R27, R0 ;  /* 0x000000001b1b7221 */ /* 0x002fe20000010000 */
[----:B------:R-:W-:Y:S02]  /*2b90*/  FADD.FTZ R0, RZ, R14 ;  /* 0x0000000eff007221 */ /* 0x000fe40000010000 */
[----:B------:R-:W1:Y:S01]  /*2ba0*/  SHFL.BFLY PT, R32, R7, 0x2, 0x1f ;  /* 0x0c401f0007207f89 */ /* 0x000e6200000e0000 */
[----:B--2---:R-:W-:-:S03]  /*2bb0*/  FADD.FTZ R25, R25, R20 ;  /* 0x0000001419197221 */ /* 0x004fc60000010000 */
[----:B------:R-:W2:Y:S01]  /*2bc0*/  SHFL.BFLY PT, R14, R0, 0x2, 0x1f ;  /* 0x0c401f00000e7f89 */ /* 0x000ea200000e0000 */
[----:B------:R-:W-:Y:S01]  /*2bd0*/  FADD.FTZ R13, RZ, R28 ;  /* 0x0000001cff0d7221 */ /* 0x000fe20000010000 */
[----:B---3--:R-:W-:Y:S01]  /*2be0*/  FADD.FTZ R9, R9, R6 ;  /* 0x0000000609097221 */ /* 0x008fe20000010000 */
[----:B------:R-:W-:Y:S01]  /*2bf0*/  IMAD.MOV.U32 R6, RZ, RZ, RZ ;  /* 0x000000ffff067224 */ /* 0x000fe200078e00ff */
[----:B------:R-:W3:Y:S01]  /*2c00*/  SHFL.BFLY PT, R24, R25, 0x1, 0x1f ;  /* 0x0c201f0019187f89 */ /* 0x000ee200000e0000 */
[----:B----4-:R-:W-:Y:S02]  /*2c10*/  FADD.FTZ R4, R4, R31 ;  /* 0x0000001f04047221 */ /* 0x010fe40000010000 */
[----:B------:R-:W-:Y:S01]  /*2c20*/  FADD.FTZ R6, RZ, R6 ;  /* 0x00000006ff067221 */ /* 0x000fe20000010000 */
[----:B------:R-:W4:Y:S01]  /*2c30*/  SHFL.BFLY PT, R26, R27, 0x1, 0x1f ;  /* 0x0c201f001b1a7f89 */ /* 0x000f2200000e0000 */
[----:B-----5:R-:W-:-:S03]  /*2c40*/  FADD.FTZ R21, R21, R8 ;  /* 0x0000000815157221 */ /* 0x020fc60000010000 */
        /* <DEDUP_REMOVED lines=12> */
[----:B------:R-:W5:Y:S04]  /*2d10*/  SHFL.BFLY PT, R20, R23, 0x1, 0x1f ;  /* 0x0c201f0017147f89 */ /* 0x000f6800000e0000 */
[----:B------:R-:W5:Y:S01]  /*2d20*/  SHFL.BFLY PT, R8, R9, 0x1, 0x1f ;  /* 0x0c201f0009087f89 */ /* 0x000f6200000e0000 */
[----:B0-----:R-:W-:-:S03]  /*2d30*/  FADD.FTZ R3, R3, R34 ;  /* 0x0000002203037221 */ /* 0x001fc60000010000 */
[----:B------:R-:W0:Y:S01]  /*2d40*/  SHFL.BFLY PT, R6, R7, 0x1, 0x1f ;  /* 0x0c201f0007067f89 */ /* 0x000e2200000e0000 */
[----:B-1----:R-:W-:-:S03]  /*2d50*/  FADD.FTZ R2, R2, R35 ;  /* 0x0000002302027221 */ /* 0x002fc60000010000 */
[----:B------:R-:W1:Y:S01]  /*2d60*/  SHFL.BFLY PT, R32, R5, 0x1, 0x1f ;  /* 0x0c201f0005207f89 */ /* 0x000e6200000e0000 */
[----:B--2---:R-:W-:Y:S01]  /*2d70*/  FADD.FTZ R10, R21, R10 ;  /* 0x0000000a150a7221 */ /* 0x004fe20000010000 */
[----:B---3--:R-:W-:Y:S01]  /*2d80*/  FADD.FTZ R25, R13, R14 ;  /* 0x0000000e0d197221 */ /* 0x008fe20000010000 */
[----:B------:R-:W-:Y:S01]  /*2d90*/  MOV R14, RZ ;  /* 0x000000ff000e7202 */ /* 0x000fe20000000f00 */
[----:B----4-:R-:W-:-:S04]  /*2da0*/  FADD.FTZ R30, R30, R33 ;  /* 0x000000211e1e7221 */ /* 0x010fc80000010000 */
[----:B------:R-:W-:Y:S01]  /*2db0*/  FADD.FTZ R27, RZ, R14 ;  /* 0x0000000eff1b7221 */ /* 0x000fe20000010000 */
[----:B-----5:R-:W-:Y:S01]  /*2dc0*/  FADD.FTZ R20, R23, R20 ;  /* 0x0000001417147221 */ /* 0x020fe20000010000 */
[----:B------:R-:W-:Y:S01]  /*2dd0*/  SHFL.BFLY PT, R33, R30, 0x1, 0x1f ;  /* 0x0c201f001e217f89 */ /* 0x000fe200000e0000 */
[----:B------:R-:W-:-:S03]  /*2de0*/  FADD.FTZ R8, R9, R8 ;  /* 0x0000000809087221 */ /* 0x000fc60000010000 */
[----:B------:R-:W2:Y:S01]  /*2df0*/  SHFL.BFLY PT, R14, R27, 0x2, 0x1f ;  /* 0x0c401f001b0e7f89 */ /* 0x000ea200000e0000 */
[----:B0-----:R-:W-:-:S03]  /*2e00*/  FADD.FTZ R9, R7, R6 ;  /* 0x0000000607097221 */ /* 0x001fc60000010000 */
[----:B------:R-:W0:Y:S01]  /*2e10*/  SHFL.BFLY PT, R23, R4, 0x1, 0x1f ;  /* 0x0c201f0004177f89 */ /* 0x000e2200000e0000 */
[----:B-1----:R-:W-:-:S03]  /*2e20*/  FADD.FTZ R32, R5, R32 ;  /* 0x0000002005207221 */ /* 0x002fc60000010000 */
[----:B------:R-:W1:Y:S04]  /*2e30*/  SHFL.BFLY PT, R6, R3, 0x1, 0x1f ;  /* 0x0c201f0003067f89 */ /* 0x000e6800000e0000 */
[----:B------:R-:W3:Y:S04]  /*2e40*/  SHFL.BFLY PT, R5, R2, 0x1, 0x1f ;  /* 0x0c201f0002057f89 */ /* 0x000ee800000e0000 */
[----:B------:R-:W4:Y:S01]  /*2e50*/  SHFL.BFLY PT, R7, R0, 0x1, 0x1f ;  /* 0x0c201f0000077f89 */ /* 0x000f2200000e0000 */
[----:B--2---:R-:W-:Y:S01]  /*2e60*/  FADD.FTZ R31, R27, R14 ;  /* 0x0000000e1b1f7221 */ /* 0x004fe20000010000 */
[----:B------:R-:W-:-:S02]  /*2e70*/  HFMA2 R14, -RZ, RZ, 0, 0 ;  /* 0x00000000ff0e7431 */ /* 0x000fc400000001ff */
[----:B0-----:R-:W-:Y:S01]  /*2e80*/  FADD.FTZ R23, R4, R23 ;  /* 0x0000001704177221 */ /* 0x001fe20000010000 */
[----:B-1----:R-:W-:Y:S02]  /*2e90*/  FADD.FTZ R4, R3, R6 ;  /* 0x0000000603047221 */ /* 0x002fe40000010000 */
[----:B------:R-:W0:Y:S01]  /*2ea0*/  SHFL.BFLY PT, R6, R25, 0x1, 0x1f ;  /* 0x0c201f0019067f89 */ /* 0x000e2200000e0000 */
[----:B------:R-:W-:Y:S01]  /*2eb0*/  FADD.FTZ R21, RZ, R14 ;  /* 0x0000000eff157221 */ /* 0x000fe20000010000 */
[----:B---3--:R-:W-:Y:S01]  /*2ec0*/  FADD.FTZ R5, R2, R5 ;  /* 0x0000000502057221 */ /* 0x008fe20000010000 */
[----:B------:R-:W-:Y:S02]  /*2ed0*/  FADD.FTZ R2, R30, R33 ;  /* 0x000000211e027221 */ /* 0x000fe40000010000 */
[----:B------:R-:W-:Y:S01]  /*2ee0*/  SHFL.BFLY PT, R30, R31, 0x1, 0x1f ;  /* 0x0c201f001f1e7f89 */ /* 0x000fe200000e0000 */
[----:B----4-:R-:W-:Y:S02]  /*2ef0*/  FADD.FTZ R3, R0, R7 ;  /* 0x0000000700037221 */ /* 0x010fe40000010000 */
[----:B------:R-:W-:Y:S01]  /*2f00*/  MOV R13, R2 ;  /* 0x00000002000d7202 */ /* 0x000fe20000000f00 */
[----:B------:R-:W1:Y:S01]  /*2f10*/  SHFL.BFLY PT, R14, R21, 0x2, 0x1f ;  /* 0x0c401f00150e7f89 */ /* 0x000e6200000e0000 */
[----:B------:R-:W-:-:S03]  /*2f20*/  IMAD.MOV.U32 R11, RZ, RZ, R3 ;  /* 0x000000ffff0b7224 */ /* 0x000fc600078e0003 */
[----:B------:R-:W2:Y:S01]  /*2f30*/  SHFL.BFLY PT, R7, R28, 0x1, 0x1f ;  /* 0x0c201f001c077f89 */ /* 0x000ea200000e0000 */
[----:B0-----:R-:W-:Y:S01]  /*2f40*/  FADD.FTZ R6, R25, R6 ;  /* 0x0000000619067221 */ /* 0x001fe20000010000 */
[----:B-1----:R-:W-:Y:S01]  /*2f50*/  FADD.FTZ R27, R21, R14 ;  /* 0x0000000e151b7221 */ /* 0x002fe20000010000 */
[----:B--2---:R-:W-:-:S04]  /*2f60*/  FADD.FTZ R0, R28, R7 ;  /* 0x000000071c007221 */ /* 0x004fc80000010000 */
[----:B------:R0:W1:Y:S01]  /*2f70*/  SHFL.BFLY PT, R14, R27, 0x1, 0x1f ;  /* 0x0c201f001b0e7f89 */ /* 0x00006200000e0000 */
[----:B------:R-:W-:-:S07]  /*2f80*/  FADD.FTZ R7, R31, R30 ;  /* 0x0000001e1f077221 */ /* 0x000fce0000010000 */
.L_x_6464:
[C---:B------:R-:W-:Y:S01]  /*2f90*/  LOP3.LUT P0, RZ, R19.reuse, 0x7, RZ, 0xc0, !PT ;  /* 0x0000000713ff7812 */ /* 0x040fe2000780c0ff */
[----:B------:R-:W-:Y:S05]  /*2fa0*/  WARPSYNC.ALL ;  /* 0x0000000000007948 */ /* 0x000fea0003800000 */
[----:B------:R-:W-:Y:S01]  /*2fb0*/  LOP3.LUT R2, R19, 0x3c0, RZ, 0xc0, !PT ;  /* 0x000003c013027812 */ /* 0x000fe200078ec0ff */
[----:B------:R-:W-:Y:S01]  /*2fc0*/  BAR.SYNC.DEFER_BLOCKING 0x0 ;  /* 0x0000000000007b1d */ /* 0x000fe20000010000 */
[----:B------:R-:W-:Y:S01]  /*2fd0*/  SHF.R.U32.HI R16, RZ, 0x3, R16 ;  /* 0x00000003ff107819 */ /* 0x000fe20000011610 */
[----:B01----:R-:W-:Y:S01]  /*2fe0*/  FADD.FTZ R27, R27, R14 ;  /* 0x0000000e1b1b7221 */ /* 0x003fe20000010000 */
        /* <DEDUP_REMOVED lines=25> */
.L_x_6402:
[----:B------:R-:W-:Y:S05]  /*3180*/  BSYNC.RECONVERGENT B0 ;  /* 0x0000000000007941 */ /* 0x000fea0003800200 */
.L_x_6401:
        /* <DEDUP_REMOVED lines=41> */
[----:B-1----:R-:W-:Y:S01]  /*3420*/  FADD.FTZ R6, R6, R15 ;  /* 0x0000000f06067221 */ /* 0x002fe20000010000 */
[----:B--2---:R-:W-:Y:S01]  /*3430*/  FADD.FTZ R7, R7, R12 ;  /* 0x0000000c07077221 */ /* 0x004fe20000010000 */
[----:B---3--:R-:W-:Y:S01]  /*3440*/  FADD.FTZ R27, R27, R14 ;  /* 0x0000000e1b1b7221 */ /* 0x008fe20000010000 */
[----:B0-----:R-:W-:-:S07]  /*3450*/  FADD.FTZ R0, R0, R3 ;  /* 0x0000000300007221 */ /* 0x001fce0000010000 */
.L_x_6404:
[----:B------:R-:W-:Y:S05]  /*3460*/  BSYNC.RECONVERGENT B0 ;  /* 0x0000000000007941 */ /* 0x000fea0003800200 */
.L_x_6403:
        /* <DEDUP_REMOVED lines=20> */
.L_x_6406:
[----:B------:R-:W-:Y:S05]  /*35b0*/  BSYNC.RECONVERGENT B0 ;  /* 0x0000000000007941 */ /* 0x000fea0003800200 */
.L_x_6405:
[----:B------:R-:W-:Y:S06]  /*35c0*/  BAR.SYNC.DEFER_BLOCKING 0x0 ;  /* 0x0000000000007b1d */ /* 0x000fec0000010000 */
[----:B------:R-:W-:Y:S04]  /*35d0*/  BSSY.RECONVERGENT B0, `(.L_x_6407) ;  /* 0x0000022000007945 */ /* 0x000fe80003800200 */
[----:B------:R-:W-:Y:S05]  /*35e0*/  @P3 BRA `(.L_x_6408) ;  /* 0x0000000000803947 */ /* 0x000fea0003800000 */
[----:B01----:R-:W0:Y:S04]  /*35f0*/  LDS R3, [R2] ;  /* 0x0000000002037984 */ /* 0x003e280000000800 */
        /* <DEDUP_REMOVED lines=31> */
.L_x_6408:
[----:B------:R-:W-:Y:S05]  /*37f0*/  BSYNC.RECONVERGENT B0 ;  /* 0x0000000000007941 */ /* 0x000fea0003800200 */
.L_x_6407:
        /* <DEDUP_REMOVED lines=14> */
[----:B01----:R-:W-:-:S05]  /*38e0*/  LEA.HI.X R3, R17, UR7, R12, 0x2, P0 ;  /* 0x0000000711037c11 */ /* 0x003fca00080f140c */
        /* <DEDUP_REMOVED lines=17> */
.L_x_6373:
        /* <DEDUP_REMOVED lines=16> */
.L_x_6409:
[----:B------:R-:W-:Y:S05]  /*3b00*/  EXIT ;  /* 0x000000000000794d */ /* 0x000fea0003800000 */
.L_x_6375:
[----:B------:R-:W-:Y:S01]  /*3b10*/  HFMA2 R12, -RZ, RZ, 0, 9.5367431640625e-07 ;  /* 0x00000010ff0c7431 */ /* 0x000fe200000001ff */
[----:B------:R-:W-:Y:S02]  /*3b20*/  MOV R11, 0x1f ;  /* 0x0000001f000b7802 */ /* 0x000fe40000000f00 */
[----:B------:R-:W-:-:S07]  /*3b30*/  MOV R15, 0xffffffff ;  /* 0xffffffff000f7802 */ /* 0x000fce0000000f00 */
[----:B------:R-:W-:Y:S05]  /*3b40*/  WARPSYNC.COLLECTIVE R15, `(.L_x_6410) ;  /* 0x000000000f087348 */ /* 0x000fea0003c00000 */
[----:B------:R0:W1:Y:S02]  /*3b50*/  SHFL.BFLY P6, R14, R13, R12, R11 ;  /* 0x0c00000c0d0e7389 */ /* 0x00006400000c000b */
[----:B01----:R-:W-:Y:S05]  /*3b60*/  ENDCOLLECTIVE ;  /* 0x000000000000791b */ /* 0x003fea0003800000 */
.L_x_6410:
[----:B------:R-:W-:Y:S01]  /*3b70*/  HFMA2 R12, -RZ, RZ, 0, 4.76837158203125e-07 ;  /* 0x00000008ff0c7431 */ /* 0x000fe200000001ff */
[----:B------:R-:W-:-:S05]  /*3b80*/  FMNMX.FTZ R0, R14, -3.40282346638528859812e+38, !PT ;  /* 0xff7fffff0e007809 */ /* 0x000fca0007810000 */
[----:B------:R-:W-:-:S07]  /*3b90*/  IMAD.MOV.U32 R13, RZ, RZ, R0 ;  /* 0x000000ffff0d7224 */ /* 0x000fce00078e0000 */
[----:B------:R-:W-:Y:S05]  /*3ba0*/  WARPSYNC.COLLECTIVE R15, `(.L_x_6411) ;  /* 0x000000000f087348 */ /* 0x000fea0003c00000 */
[----:B------:R0:W1:Y:S02]  /*3bb0*/  SHFL.BFLY P6, R14, R13, R12, R11 ;  /* 0x0c00000c0d0e7389 */ /* 0x00006400000c000b */
[----:B01----:R-:W-:Y:S05]  /*3bc0*/  ENDCOLLECTIVE ;  /* 0x000000000000791b */ /* 0x003fea0003800000 */
.L_x_6411:
[----:B------:R-:W-:Y:S01]  /*3bd0*/  HFMA2 R12, -RZ, RZ, 0, 2.384185791015625e-07 ;  /* 0x00000004ff0c7431 */ /* 0x000fe200000001ff */
[----:B------:R-:W-:-:S04]  /*3be0*/  FMNMX.FTZ R2, R0, R14, !PT ;  /* 0x0000000e00027209 */ /* 0x000fc80007810000 */
[----:B------:R-:W-:-:S07]  /*3bf0*/  MOV R13, R2 ;  /* 0x00000002000d7202 */ /* 0x000fce0000000f00 */
[----:B------:R-:W-:Y:S05]  /*3c00*/  WARPSYNC.COLLECTIVE R15, `(.L_x_6412) ;  /* 0x000000000f087348 */ /* 0x000fea0003c00000 */
[----:B------:R0:W1:Y:S02]  /*3c10*/  SHFL.BFLY P6, R14, R13, R12, R11 ;  /* 0x0c00000c0d0e7389 */ /* 0x00006400000c000b */
[----:B01----:R-:W-:Y:S05]  /*3c20*/  ENDCOLLECTIVE ;  /* 0x000000000000791b */ /* 0x003fea0003800000 */
.L_x_6412:
[----:B------:R-:W-:Y:S02]  /*3c30*/  MOV R12, 0x2 ;  /* 0x00000002000c7802 */ /* 0x000fe40000000f00 */
[----:B------:R-:W-:-:S05]  /*3c40*/  FMNMX.FTZ R3, R2, R14, !PT ;  /* 0x0000000e02037209 */ /* 0x000fca0007810000 */
[----:B------:R-:W-:-:S07]  /*3c50*/  IMAD.MOV.U32 R13, RZ, RZ, R3 ;  /* 0x000000ffff0d7224 */ /* 0x000fce00078e0003 */
[----:B------:R-:W-:Y:S05]  /*3c60*/  WARPSYNC.COLLECTIVE R15, `(.L_x_6413) ;  /* 0x000000000f087348 */ /* 0x000fea0003c00000 */
[----:B------:R0:W1:Y:S02]  /*3c70*/  SHFL.BFLY P6, R14, R13, R12, R11 ;  /* 0x0c00000c0d0e7389 */ /* 0x00006400000c000b */
[----:B01----:R-:W-:Y:S05]  /*3c80*/  ENDCOLLECTIVE ;  /* 0x000000000000791b */ /* 0x003fea0003800000 */
.L_x_6413:
[----:B------:R-:W-:Y:S01]  /*3c90*/  HFMA2 R12, -RZ, RZ, 0, 5.9604644775390625e-08 ;  /* 0x00000001ff0c7431 */ /* 0x000fe200000001ff */
[----:B------:R-:W-:-:S04]  /*3ca0*/  FMNMX.FTZ R4, R3, R14, !PT ;  /* 0x0000000e03047209 */ /* 0x000fc80007810000 */
[----:B------:R-:W-:-:S07]  /*3cb0*/  MOV R13, R4 ;  /* 0x00000004000d7202 */ /* 0x000fce0000000f00 */
[----:B------:R-:W-:Y:S05]  /*3cc0*/  WARPSYNC.COLLECTIVE R15, `(.L_x_6414) ;  /* 0x000000000f087348 */ /* 0x000fea0003c00000 */
[----:B------:R0:W1:Y:S02]  /*3cd0*/  SHFL.BFLY P6, R14, R13, R12, R11 ;  /* 0x0c00000c0d0e7389 */ /* 0x00006400000c000b */
[----:B01----:R-:W-:Y:S05]  /*3ce0*/  ENDCOLLECTIVE ;  /* 0x000000000000791b */ /* 0x003fea0003800000 */
.L_x_6414:
[----:B------:R-:W-:Y:S05]  /*3cf0*/  BRA `(.L_x_6415) ;  /* 0xffffffcc008c7947 */ /* 0x000fea000383ffff */
.L_x_6400:
[----:B01----:R-:W-:Y:S02]  /*3d00*/  HFMA2 R11, -RZ, RZ, 0, 1.847743988037109375e-06 ;  /* 0x0000001fff0b7431 */ /* 0x003fe400000001ff */
[----:B------:R-:W-:Y:S01]  /*3d10*/  IMAD.MOV.U32 R13, RZ, RZ, RZ ;  /* 0x000000ffff0d7224 */ /* 0x000fe200078e00ff */
[----:B------:R-:W-:Y:S02]  /*3d20*/  MOV R12, 0x4 ;  /* 0x00000004000c7802 */ /* 0x000fe40000000f00 */
[----:B------:R-:W-:-:S07]  /*3d30*/  MOV R15, 0xffffffff ;  /* 0xffffffff000f7802 */ /* 0x000fce0000000f00 */
[----:B------:R-:W-:Y:S05]  /*3d40*/  WARPSYNC.COLLECTIVE R15, `(.L_x_6416) ;  /* 0x000000000f087348 */ /* 0x000fea0003c00000 */
[----:B------:R0:W1:Y:S02]  /*3d50*/  SHFL.BFLY P6, R14, R13, R12, R11 ;  /* 0x0c00000c0d0e7389 */ /* 0x00006400000c000b */
[----:B01----:R-:W-:Y:S05]  /*3d60*/  ENDCOLLECTIVE ;  /* 0x000000000000791b */ /* 0x003fea0003800000 */
.L_x_6416:
[----:B------:R-:W-:Y:S02]  /*3d70*/  HFMA2 R12, -RZ, RZ, 0, 1.1920928955078125e-07 ;  /* 0x00000002ff0c7431 */ /* 0x000fe400000001ff */
[----:B------:R-:W-:-:S04]  /*3d80*/  FADD.FTZ R27, RZ, R14 ;  /* 0x0000000eff1b7221 */ /* 0x000fc80000010000 */
[----:B------:R-:W-:-:S07]  /*3d90*/  IMAD.MOV.U32 R13, RZ, RZ, R27 ;  /* 0x000000ffff0d7224 */ /* 0x000fce00078e001b */
[----:B------:R-:W-:Y:S05]  /*3da0*/  WARPSYNC.COLLECTIVE R15, `(.L_x_6417) ;  /* 0x000000000f087348 */ /* 0x000fea0003c00000 */
[----:B------:R0:W1:Y:S02]  /*3db0*/  SHFL.BFLY P6, R14, R13, R12, R11 ;  /* 0x0c00000c0d0e7389 */ /* 0x00006400000c000b */
[----:B01----:R-:W-:Y:S05]  /*3dc0*/  ENDCOLLECTIVE ;  /* 0x000000000000791b */ /* 0x003fea0003800000 */
.L_x_6417:
[----:B------:R-:W-:Y:S01]  /*3dd0*/  IMAD.MOV.U32 R12, RZ, RZ, 0x1 ;  /* 0x00000001ff0c7424 */ /* 0x000fe200078e00ff */
[----:B------:R-:W-:-:S05]  /*3de0*/  MOV R0, R14 ;  /* 0x0000000e00007202 */ /* 0x000fca0000000f00 */
[----:B------:R-:W-:-:S05]  /*3df0*/  FADD.FTZ R27, R27, R0 ;  /* 0x000000001b1b7221 */ /* 0x000fca0000010000 */
[----:B------:R-:W-:-:S07]  /*3e00*/  MOV R13, R27 ;  /* 0x0000001b000d7202 */ /* 0x000fce0000000f00 */
[----:B------:R-:W-:Y:S05]  /*3e10*/  WARPSYNC.COLLECTIVE R15, `(.L_x_6418) ;  /* 0x000000000f087348 */ /* 0x000fea0003c00000 */
[----:B------:R0:W1:Y:S02]  /*3e20*/  SHFL.BFLY P6, R14, R13, R12, R11 ;  /* 0x0c00000c0d0e7389 */ /* 0x00006400000c000b */
[----:B01----:R-:W-:Y:S05]  /*3e30*/  ENDCOLLECTIVE ;  /* 0x000000000000791b */ /* 0x003fea0003800000 */
.L_x_6418:
[----:B------:R-:W-:Y:S01]  /*3e40*/  HFMA2 R13, -RZ, RZ, 0, 0 ;  /* 0x00000000ff0d7431 */ /* 0x000fe200000001ff */
[----:B------:R-:W-:Y:S02]  /*3e50*/  MOV R12, 0x4 ;  /* 0x00000004000c7802 */ /* 0x000fe40000000f00 */
[----:B------:R-:W-:-:S07]  /*3e60*/  MOV R26, R14 ;  /* 0x0000000e001a7202 */ /* 0x000fce0000000f00 */
[----:B------:R-:W-:Y:S05]  /*3e70*/  WARPSYNC.COLLECTIVE R15, `(.L_x_6419) ;  /* 0x000000000f087348 */ /* 0x000fea0003c00000 */
[----:B------:R0:W1:Y:S02]  /*3e80*/  SHFL.BFLY P6, R14, R13, R12, R11 ;  /* 0x0c00000c0d0e7389 */ /* 0x00006400000c000b */
[----:B01----:R-:W-:Y:S05]  /*3e90*/  ENDCOLLECTIVE ;  /* 0x000000000000791b */ /* 0x003fea0003800000 */
.L_x_6419:
[----:B------:R-:W-:Y:S01]  /*3ea0*/  FADD.FTZ R26, R27, R26 ;  /* 0x0000001a1b1a7221 */ /* 0x000fe20000010000 */
[----:B------:R-:W-:Y:S02]  /*3eb0*/  HFMA2 R12, -RZ, RZ, 0, 1.1920928955078125e-07 ;  /* 0x00000002ff0c7431 */ /* 0x000fe400000001ff */
[----:B------:R-:W-:-:S04]  /*3ec0*/  FADD.FTZ R25, RZ, R14 ;  /* 0x0000000eff197221 */ /* 0x000fc80000010000 */
[----:B------:R-:W-:-:S07]  /*3ed0*/  IMAD.MOV.U32 R13, RZ, RZ, R25 ;  /* 0x000000ffff0d7224 */ /* 0x000fce00078e0019 */
[----:B------:R-:W-:Y:S05]  /*3ee0*/  WARPSYNC.COLLECTIVE R15, `(.L_x_6420) ;  /* 0x000000000f087348 */ /* 0x000fea0003c00000 */
[----:B------:R0:W1:Y:S02]  /*3ef0*/  SHFL.BFLY P6, R14, R13, R12, R11 ;  /* 0x0c00000c0d0e7389 */ /* 0x00006400000c000b */
[----:B01----:R-:W-:Y:S05]  /*3f00*/  ENDCOLLECTIVE ;  /* 0x000000000000791b */ /* 0x003fea0003800000 */
.L_x_6420:
[----:B------:R-:W-:Y:S01]  /*3f10*/  IMAD.MOV.U32 R12, RZ, RZ, 0x1 ;  /* 0x00000001ff0c7424 */ /* 0x000fe200078e00ff */
[----:B------:R-:W-:-:S05]  /*3f20*/  MOV R20, R14 ;  /* 0x0000000e00147202 */ /* 0x000fca0000000f00 */
[----:B------:R-:W-:-:S05]  /*3f30*/  FADD.FTZ R25, R25, R20 ;  /* 0x0000001419197221 */ /* 0x000fca0000010000 */
[----:B------:R-:W-:-:S07]  /*3f40*/  MOV R13, R25 ;  /* 0x00000019000d7202 */ /* 0x000fce0000000f00 */
[----:B------:R-:W-:Y:S05]  /*3f50*/  WARPSYNC.COLLECTIVE R15, `(.L_x_6421) ;  /* 0x000000000f087348 */ /* 0x000fea0003c00000 */
[----:B------:R0:W1:Y:S02]  /*3f60*/  SHFL.BFLY P6, R14, R13, R12, R11 ;  /* 0x0c00000c0d0e7389 */ /* 0x00006400000c000b */
[----:B01----:R-:W-:Y:S05]  /*3f70*/  ENDCOLLECTIVE ;  /* 0x000000000000791b */ /* 0x003fea0003800000 */
.L_x_6421:
[----:B------:R-:W-:Y:S01]  /*3f80*/  HFMA2 R13, -RZ, RZ, 0, 0 ;  /* 0x00000000ff0d7431 */ /* 0x000fe200000001ff */
[----:B------:R-:W-:Y:S02]  /*3f90*/  MOV R12, 0x4 ;  /* 0x00000004000c7802 */ /* 0x000fe40000000f00 */
[----:B------:R-:W-:-:S07]  /*3fa0*/  MOV R24, R14 ;  /* 0x0000000e00187202 */ /* 0x000fce0000000f00 */
[----:B------:R-:W-:Y:S05]  /*3fb0*/  WARPSYNC.COLLECTIVE R15, `(.L_x_6422) ;  /* 0x000000000f087348 */ /* 0x000fea0003c00000 */
[----:B------:R0:W1:Y:S02]  /*3fc0*/  SHFL.BFLY P6, R14, R13, R12, R11 ;  /* 0x0c00000c0d0e7389 */ /* 0x00006400000c000b */
[----:B01----:R-:W-:Y:S05]  /*3fd0*/  ENDCOLLECTIVE ;  /* 0x000000000000791b */ /* 0x003fea0003800000 */
.L_x_6422:
        /* <DEDUP_REMOVED lines=8> */
.L_x_6423:
[----:B------:R-:W-:Y:S01]  /*4060*/  HFMA2 R12, -RZ, RZ, 0, 5.9604644775390625e-08 ;  /* 0x00000001ff0c7431 */ /* 0x000fe200000001ff */
[----:B------:R-:W-:-:S05]  /*4070*/  MOV R10, R14 ;  /* 0x0000000e000a7202 */ /* 0x000fca0000000f00 */
[----:B------:R-:W-:-:S04]  /*4080*/  FADD.FTZ R23, R23, R10 ;  /* 0x0000000a17177221 */ /* 0x000fc80000010000 */
[----:B------:R-:W-:-:S07]  /*4090*/  IMAD.MOV.U32 R13, RZ, RZ, R23 ;  /* 0x000000ffff0d7224 */ /* 0x000fce00078e0017 */
[----:B------:R-:W-:Y:S05]  /*40a0*/  WARPSYNC.COLLECTIVE R15, `(.L_x_6424) ;  /* 0x000000000f087348 */ /* 0x000fea0003c00000 */
[----:B------:R0:W1:Y:S02]  /*40b0*/  SHFL.BFLY P6, R14, R13, R12, R11 ;  /* 0x0c00000c0d0e7389 */ /* 0x00006400000c000b */
[----:B01----:R-:W-:Y:S05]  /*40c0*/  ENDCOLLECTIVE ;  /* 0x000000000000791b */ /* 0x003fea0003800000 */
.L_x_6424:
[----:B------:R-:W-:Y:S02]  /*40d0*/  HFMA2 R13, -RZ, RZ, 0, 0 ;  /* 0x00000000ff0d7431 */ /* 0x000fe400000001ff */
[----:B------:R-:W-:Y:S01]  /*40e0*/  IMAD.MOV.U32 R12, RZ, RZ, 0x4 ;  /* 0x00000004ff0c7424 */ /* 0x000fe200078e00ff */
[----:B------:R-:W-:-:S07]  /*40f0*/  MOV R20, R14 ;  /* 0x0000000e00147202 */ /* 0x000fce0000000f00 */
[----:B------:R-:W-:Y:S05]  /*4100*/  WARPSYNC.COLLECTIVE R15, `(.L_x_6425) ;  /* 0x000000000f087348 */ /* 0x000fea0003c00000 */
[----:B------:R0:W1:Y:S02]  /*4110*/  SHFL.BFLY P6, R14, R13, R12, R11 ;  /* 0x0c00000c0d0e7389 */ /* 0x00006400000c000b */
[----:B01----:R-:W-:Y:S05]  /*4120*/  ENDCOLLECTIVE ;  /* 0x000000000000791b */ /* 0x003fea0003800000 */
.L_x_6425:
        /* <DEDUP_REMOVED lines=8> */
.L_x_6426:
[----:B------:R-:W-:Y:S02]  /*41b0*/  HFMA2 R12, -RZ, RZ, 0, 5.9604644775390625e-08 ;  /* 0x00000001ff0c7431 */ /* 0x000fe400000001ff */
[----:B------:R-:W-:-:S04]  /*41c0*/  IMAD.MOV.U32 R8, RZ, RZ, R14 ;  /* 0x000000ffff087224 */ /* 0x000fc800078e000e */
[----:B------:R-:W-:-:S05]  /*41d0*/  FADD.FTZ R21, R21, R8 ;  /* 0x0000000815157221 */ /* 0x000fca0000010000 */
[----:B------:R-:W-:-:S07]  /*41e0*/  MOV R13, R21 ;  /* 0x00000015000d7202 */ /* 0x000fce0000000f00 */
[----:B------:R-:W-:Y:S05]  /*41f0*/  WARPSYNC.COLLECTIVE R15, `(.L_x_6427) ;  /* 0x000000000f087348 */ /* 0x000fea0003c00000 */
[----:B------:R0:W1:Y:S02]  /*4200*/  SHFL.BFLY P6, R14, R13, R12, R11 ;  /* 0x0c00000c0d0e7389 */ /* 0x00006400000c000b */
[----:B01----:R-:W-:Y:S05]  /*4210*/  ENDCOLLECTIVE ;  /* 0x000000000000791b */ /* 0x003fea0003800000 */
.L_x_6427:
[----:B------:R-:W-:Y:S02]  /*4220*/  HFMA2 R12, -RZ, RZ, 0, 2.384185791015625e-07 ;  /* 0x00000004ff0c7431 */ /* 0x000fe400000001ff */
[----:B------:R-:W-:Y:S01]  /*4230*/  IMAD.MOV.U32 R13, RZ, RZ, RZ ;  /* 0x000000ffff0d7224 */ /* 0x000fe200078e00ff */
[----:B------:R-:W-:-:S07]  /*4240*/  MOV R10, R14 ;  /* 0x0000000e000a7202 */ /* 0x000fce0000000f00 */
[----:B------:R-:W-:Y:S05]  /*4250*/  WARPSYNC.COLLECTIVE R15, `(.L_x_6428) ;  /* 0x000000000f087348 */ /* 0x000fea0003c00000 */
[----:B------:R0:W1:Y:S02]  /*4260*/  SHFL.BFLY P6, R14, R13, R12, R11 ;  /* 0x0c00000c0d0e7389 */ /* 0x00006400000c000b */
[----:B01----:R-:W-:Y:S05]  /*4270*/  ENDCOLLECTIVE ;  /* 0x000000000000791b */ /* 0x003fea0003800000 */
.L_x_6428:
        /* <DEDUP_REMOVED lines=8> */
.L_x_6429:
[----:B------:R-:W-:Y:S01]  /*4300*/  HFMA2 R12, -RZ, RZ, 0, 5.9604644775390625e-08 ;  /* 0x00000001ff0c7431 */ /* 0x000fe200000001ff */
[----:B------:R-:W-:-:S05]  /*4310*/  MOV R6, R14 ;  /* 0x0000000e00067202 */ /* 0x000fca0000000f00 */
[----:B------:R-:W-:-:S05]  /*4320*/  FADD.FTZ R9, R9, R6 ;  /* 0x0000000609097221 */ /* 0x000fca0000010000 */
[----:B------:R-:W-:-:S07]  /*4330*/  MOV R13, R9 ;  /* 0x00000009000d7202 */ /* 0x000fce0000000f00 */
[----:B------:R-:W-:Y:S05]  /*4340*/  WARPSYNC.COLLECTIVE R15, `(.L_x_6430) ;  /* 0x000000000f087348 */ /* 0x000fea0003c00000 */
[----:B------:R0:W1:Y:S02]  /*4350*/  SHFL.BFLY P6, R14, R13, R12, R11 ;  /* 0x0c00000c0d0e7389 */ /* 0x00006400000c000b */
[----:B01----:R-:W-:Y:S05]  /*4360*/  ENDCOLLECTIVE ;  /* 0x000000000000791b */ /* 0x003fea0003800000 */
.L_x_6430:
[----:B------:R-:W-:Y:S01]  /*4370*/  HFMA2 R12, -RZ, RZ, 0, 2.384185791015625e-07 ;  /* 0x00000004ff0c7431 */ /* 0x000fe200000001ff */
[----:B------:R-:W-:Y:S01]  /*4380*/  MOV R13, RZ ;  /* 0x000000ff000d7202 */ /* 0x000fe20000000f00 */
[----:B------:R-:W-:-:S07]  /*4390*/  IMAD.MOV.U32 R8, RZ, RZ, R14 ;  /* 0x000000ffff087224 */ /* 0x000fce00078e000e */
[----:B------:R-:W-:Y:S05]  /*43a0*/  WARPSYNC.COLLECTIVE R15, `(.L_x_6431) ;  /* 0x000000000f087348 */ /* 0x000fea0003c00000 */
[----:B------:R0:W1:Y:S02]  /*43b0*/  SHFL.BFLY P6, R14, R13, R12, R11 ;  /* 0x0c00000c0d0e7389 */ /* 0x00006400000c000b */
[----:B01----:R-:W-:Y:S05]  /*43c0*/  ENDCOLLECTIVE ;  /* 0x000000000000791b */ /* 0x003fea0003800000 */
.L_x_6431:
        /* <DEDUP_REMOVED lines=8> */
.L_x_6432:
[----:B------:R-:W-:Y:S01]  /*4450*/  IMAD.MOV.U32 R12, RZ, RZ, 0x1 ;  /* 0x00000001ff0c7424 */ /* 0x000fe200078e00ff */
[----:B------:R-:W-:-:S05]  /*4460*/  MOV R32, R14 ;  /* 0x0000000e00207202 */ /* 0x000fca0000000f00 */
[----:B------:R-:W-:-:S05]  /*4470*/  FADD.FTZ R7, R7, R32 ;  /* 0x0000002007077221 */ /* 0x000fca0000010000 */
[----:B------:R-:W-:-:S07]  /*4480*/  MOV R13, R7 ;  /* 0x00000007000d7202 */ /* 0x000fce0000000f00 */
[----:B------:R-:W-:Y:S05]  /*4490*/  WARPSYNC.COLLECTIVE R15, `(.L_x_6433) ;  /* 0x000000000f087348 */ /* 0x000fea0003c00000 */
[----:B------:R0:W1:Y:S02]  /*44a0*/  SHFL.BFLY P6, R14, R13, R12, R11 ;  /* 0x0c00000c0d0e7389 */ /* 0x00006400000c000b */
[----:B01----:R-:W-:Y:S05]  /*44b0*/  ENDCOLLECTIVE ;  /* 0x000000000000791b */ /* 0x003fea0003800000 */
.L_x_6433:
[----:B------:R-:W-:Y:S01]  /*44c0*/  HFMA2 R13, -RZ, RZ, 0, 0 ;  /* 0x00000000ff0d7431 */ /* 0x000fe200000001ff */
[----:B------:R-:W-:Y:S02]  /*44d0*/  MOV R12, 0x4 ;  /* 0x00000004000c7802 */ /* 0x000fe40000000f00 */
[----:B------:R-:W-:-:S07]  /*44e0*/  MOV R6, R14 ;  /* 0x0000000e00067202 */ /* 0x000fce0000000f00 */
[----:B------:R-:W-:Y:S05]  /*44f0*/  WARPSYNC.COLLECTIVE R15, `(.L_x_6434) ;  /* 0x000000000f087348 */ /* 0x000fea0003c00000 */
[----:B------:R0:W1:Y:S02]  /*4500*/  SHFL.BFLY P6, R14, R13, R12, R11 ;  /* 0x0c00000c0d0e7389 */ /* 0x00006400000c000b */
[----:B01----:R-:W-:Y:S05]  /*4510*/  ENDCOLLECTIVE ;  /* 0x000000000000791b */ /* 0x003fea0003800000 */
.L_x_6434:
        /* <DEDUP_REMOVED lines=8> */
.L_x_6435:
[----:B------:R-:W-:Y:S01]  /*45a0*/  HFMA2 R12, -RZ, RZ, 0, 5.9604644775390625e-08 ;  /* 0x00000001ff0c7431 */ /* 0x000fe200000001ff */
[----:B------:R-:W-:-:S05]  /*45b0*/  MOV R28, R14 ;  /* 0x0000000e001c7202 */ /* 0x000fca0000000f00 */
[----:B------:R-:W-:-:S04]  /*45c0*/  FADD.FTZ R5, R5, R28 ;  /* 0x0000001c05057221 */ /* 0x000fc80000010000 */
[----:B------:R-:W-:-:S07]  /*45d0*/  IMAD.MOV.U32 R13, RZ, RZ, R5 ;  /* 0x000000ffff0d7224 */ /* 0x000fce00078e0005 */
[----:B------:R-:W-:Y:S05]  /*45e0*/  WARPSYNC.COLLECTIVE R15, `(.L_x_6436) ;  /* 0x000000000f087348 */ /* 0x000fea0003c00000 */
[----:B------:R0:W1:Y:S02]  /*45f0*/  SHFL.BFLY P6, R14, R13, R12, R11 ;  /* 0x0c00000c0d0e7389 */ /* 0x00006400000c000b */
[----:B01----:R-:W-:Y:S05]  /*4600*/  ENDCOLLECTIVE ;  /* 0x000000000000791b */ /* 0x003fea0003800000 */
.L_x_6436:
[----:B------:R-:W-:Y:S02]  /*4610*/  HFMA2 R13, -RZ, RZ, 0, 0 ;  /* 0x00000000ff0d7431 */ /* 0x000fe400000001ff */
[----:B------:R-:W-:Y:S01]  /*4620*/  IMAD.MOV.U32 R12, RZ, RZ, 0x4 ;  /* 0x00000004ff0c7424 */ /* 0x000fe200078e00ff */
[----:B------:R-:W-:-:S07]  /*4630*/  MOV R32, R14 ;  /* 0x0000000e00207202 */ /* 0x000fce0000000f00 */
[----:B------:R-:W-:Y:S05]  /*4640*/  WARPSYNC.COLLECTIVE R15, `(.L_x_6437) ;  /* 0x000000000f087348 */ /* 0x000fea0003c00000 */
[----:B------:R0:W1:Y:S02]  /*4650*/  SHFL.BFLY P6, R14, R13, R12, R11 ;  /* 0x0c00000c0d0e7389 */ /* 0x00006400000c000b */
[----:B01----:R-:W-:Y:S05]  /*4660*/  ENDCOLLECTIVE ;  /* 0x000000000000791b */ /* 0x003fea0003800000 */
.L_x_6437:
        /* <DEDUP_REMOVED lines=8> */
.L_x_6438:
[----:B------:R-:W-:Y:S02]  /*46f0*/  HFMA2 R12, -RZ, RZ, 0, 5.9604644775390625e-08 ;  /* 0x00000001ff0c7431 */ /* 0x000fe400000001ff */
[----:B------:R-:W-:-:S04]  /*4700*/  IMAD.MOV.U32 R31, RZ, RZ, R14 ;  /* 0x000000ffff1f7224 */ /* 0x000fc800078e000e */
[----:B------:R-:W-:-:S05]  /*4710*/  FADD.FTZ R4, R4, R31 ;  /* 0x0000001f04047221 */ /* 0x000fca0000010000 */
[----:B------:R-:W-:-:S07]  /*4720*/  MOV R13, R4 ;  /* 0x00000004000d7202 */ /* 0x000fce0000000f00 */
[----:B------:R-:W-:Y:S05]  /*4730*/  WARPSYNC.COLLECTIVE R15, `(.L_x_6439) ;  /* 0x000000000f087348 */ /* 0x000fea0003c00000 */
[----:B------:R0:W1:Y:S02]  /*4740*/  SHFL.BFLY P6, R14, R13, R12, R11 ;  /* 0x0c00000c0d0e7389 */ /* 0x00006400000c000b */
[----:B01----:R-:W-:Y:S05]  /*4750*/  ENDCOLLECTIVE ;  /* 0x000000000000791b */ /* 0x003fea0003800000 */
.L_x_6439:
[----:B------:R-:W-:Y:S02]  /*4760*/  HFMA2 R12, -RZ, RZ, 0, 2.384185791015625e-07 ;  /* 0x00000004ff0c7431 */ /* 0x000fe400000001ff */
[----:B------:R-:W-:Y:S01]  /*4770*/  IMAD.MOV.U32 R13, RZ, RZ, RZ ;  /* 0x000000ffff0d7224 */ /* 0x000fe200078e00ff */
[----:B------:R-:W-:-:S07]  /*4780*/  MOV R23, R14 ;  /* 0x0000000e00177202 */ /* 0x000fce0000000f00 */
[----:B------:R-:W-:Y:S05]  /*4790*/  WARPSYNC.COLLECTIVE R15, `(.L_x_6440) ;  /* 0x000000000f087348 */ /* 0x000fea0003c00000 */
[----:B------:R0:W1:Y:S02]  /*47a0*/  SHFL.BFLY P6, R14, R13, R12, R11 ;  /* 0x0c00000c0d0e7389 */ /* 0x00006400000c000b */
[----:B01----:R-:W-:Y:S05]  /*47b0*/  ENDCOLLECTIVE ;  /* 0x000000000000791b */ /* 0x003fea0003800000 */
.L_x_6440:
[----:B------:R-:W-:Y:S01]  /*47c0*/  FADD.FTZ R23, R4, R23 ;  /* 0x0000001704177221 */ /* 0x000fe20000010000 */
[----:B------:R-:W-:Y:S02]  /*47d0*/  HFMA2 R12, -RZ, RZ, 0, 1.1920928955078125e-07 ;  /* 0x00000002ff0c7431 */ /* 0x000fe400000001ff */
[----:B------:R-:W-:-:S05]  /*47e0*/  FADD.FTZ R3, RZ, R14 ;  /* 0x0000000eff037221 */ /* 0x000fca0000010000 */
[----:B------:R-:W-:-:S07]  /*47f0*/  MOV R13, R3 ;  /* 0x00000003000d7202 */ /* 0x000fce0000000f00 */
[----:B------:R-:W-:Y:S05]  /*4800*/  WARPSYNC.COLLECTIVE R15, `(.L_x_6441) ;  /* 0x000000000f087348 */ /* 0x000fea0003c00000 */
[----:B------:R0:W1:Y:S02]  /*4810*/  SHFL.BFLY P6, R14, R13, R12, R11 ;  /* 0x0c00000c0d0e7389 */ /* 0x00006400000c000b */
[----:B01----:R-:W-:Y:S05]  /*4820*/  ENDCOLLECTIVE ;  /* 0x000000000000791b */ /* 0x003fea0003800000 */
.L_x_6441:
[----:B------:R-:W-:Y:S02]  /*4830*/  HFMA2 R12, -RZ, RZ, 0, 5.9604644775390625e-08 ;  /* 0x00000001ff0c7431 */ /* 0x000fe400000001ff */
[----:B------:R-:W-:-:S04]  /*4840*/  IMAD.MOV.U32 R34, RZ, RZ, R14 ;  /* 0x000000ffff227224 */ /* 0x000fc800078e000e */
[----:B------:R-:W-:-:S05]  /*4850*/  FADD.FTZ R3, R3, R34 ;  /* 0x0000002203037221 */ /* 0x000fca0000010000 */
[----:B------:R-:W-:-:S07]  /*4860*/  MOV R13, R3 ;  /* 0x00000003000d7202 */ /* 0x000fce0000000f00 */
[----:B------:R-:W-:Y:S05]  /*4870*/  WARPSYNC.COLLECTIVE R15, `(.L_x_6442) ;  /* 0x000000000f087348 */ /* 0x000fea0003c00000 */
[----:B------:R0:W1:Y:S02]  /*4880*/  SHFL.BFLY P6, R14, R13, R12, R11 ;  /* 0x0c00000c0d0e7389 */ /* 0x00006400000c000b */
[----:B01----:R-:W-:Y:S05]  /*4890*/  ENDCOLLECTIVE ;  /* 0x000000000000791b */ /* 0x003fea0003800000 */
.L_x_6442:
[----:B------:R-:W-:Y:S02]  /*48a0*/  HFMA2 R12, -RZ, RZ, 0, 2.384185791015625e-07 ;  /* 0x00000004ff0c7431 */ /* 0x000fe400000001ff */
[----:B------:R-:W-:Y:S01]  /*48b0*/  IMAD.MOV.U32 R13, RZ, RZ, RZ ;  /* 0x000000ffff0d7224 */ /* 0x000fe200078e00ff */
[----:B------:R-:W-:-:S07]  /*48c0*/  MOV R6, R14 ;  /* 0x0000000e00067202 */ /* 0x000fce0000000f00 */
[----:B------:R-:W-:Y:S05]  /*48d0*/  WARPSYNC.COLLECTIVE R15, `(.L_x_6443) ;  /* 0x000000000f087348 */ /* 0x000fea0003c00000 */
[----:B------:R0:W1:Y:S02]  /*48e0*/  SHFL.BFLY P6, R14, R13, R12, R11 ;  /* 0x0c00000c0d0e7389 */ /* 0x00006400000c000b */
[----:B01----:R-:W-:Y:S05]  /*48f0*/  ENDCOLLECTIVE ;  /* 0x000000000000791b */ /* 0x003fea0003800000 */
.L_x_6443:
        /* <DEDUP_REMOVED lines=8> */
.L_x_6444:
[----:B------:R-:W-:Y:S01]  /*4980*/  HFMA2 R12, -RZ, RZ, 0, 5.9604644775390625e-08 ;  /* 0x00000001ff0c7431 */ /* 0x000fe200000001ff */
[----:B------:R-:W-:-:S05]  /*4990*/  MOV R35, R14 ;  /* 0x0000000e00237202 */ /* 0x000fca0000000f00 */
[----:B------:R-:W-:-:S05]  /*49a0*/  FADD.FTZ R2, R2, R35 ;  /* 0x0000002302027221 */ /* 0x000fca0000010000 */
[----:B------:R-:W-:-:S07]  /*49b0*/  MOV R13, R2 ;  /* 0x00000002000d7202 */ /* 0x000fce0000000f00 */
[----:B------:R-:W-:Y:S05]  /*49c0*/  WARPSYNC.COLLECTIVE R15, `(.L_x_6445) ;  /* 0x000000000f087348 */ /* 0x000fea0003c00000 */
[----:B------:R0:W1:Y:S02]  /*49d0*/  SHFL.BFLY P6, R14, R13, R12, R11 ;  /* 0x0c00000c0d0e7389 */ /* 0x00006400000c000b */
[----:B01----:R-:W-:Y:S05]  /*49e0*/  ENDCOLLECTIVE ;  /* 0x000000000000791b */ /* 0x003fea0003800000 */
.L_x_6445:
[----:B------:R-:W-:Y:S01]  /*49f0*/  HFMA2 R12, -RZ, RZ, 0, 2.384185791015625e-07 ;  /* 0x00000004ff0c7431 */ /* 0x000fe200000001ff */
[----:B------:R-:W-:Y:S01]  /*4a00*/  MOV R13, RZ ;  /* 0x000000ff000d7202 */ /* 0x000fe20000000f00 */
[----:B------:R-:W-:-:S07]  /*4a10*/  IMAD.MOV.U32 R5, RZ, RZ, R14 ;  /* 0x000000ffff057224 */ /* 0x000fce00078e000e */
[----:B------:R-:W-:Y:S05]  /*4a20*/  WARPSYNC.COLLECTIVE R15, `(.L_x_6446) ;  /* 0x000000000f087348 */ /* 0x000fea0003c00000 */
[----:B------:R0:W1:Y:S02]  /*4a30*/  SHFL.BFLY P6, R14, R13, R12, R11 ;  /* 0x0c00000c0d0e7389 */ /* 0x00006400000c000b */
[----:B01----:R-:W-:Y:S05]  /*4a40*/  ENDCOLLECTIVE ;  /* 0x000000000000791b */ /* 0x003fea0003800000 */
.L_x_6446:
[----:B------:R-:W-:Y:S01]  /*4a50*/  FADD.FTZ R5, R2, R5 ;  /* 0x0000000502057221 */ /* 0x000fe20000010000 */
[----:B------:R-:W-:Y:S02]  /*4a60*/  IMAD.MOV.U32 R12, RZ, RZ, 0x2 ;  /* 0x00000002ff0c7424 */ /* 0x000fe400078e00ff */
[----:B------:R-:W-:-:S05]  /*4a70*/  FADD.FTZ R0, RZ, R14 ;  /* 0x0000000eff007221 */ /* 0x000fca0000010000 */
[----:B------:R-:W-:-:S07]  /*4a80*/  MOV R13, R0 ;  /* 0x00000000000d7202 */ /* 0x000fce0000000f00 */
[----:B------:R-:W-:Y:S05]  /*4a90*/  WARPSYNC.COLLECTIVE R15, `(.L_x_6447) ;  /* 0x000000000f087348 */ /* 0x000fea0003c00000 */
[----:B------:R0:W1:Y:S02]  /*4aa0*/  SHFL.BFLY P6, R14, R13, R12, R11 ;  /* 0x0c00000c0d0e7389 */ /* 0x00006400000c000b */
[----:B01----:R-:W-:Y:S05]  /*4ab0*/  ENDCOLLECTIVE ;  /* 0x000000000000791b */ /* 0x003fea0003800000 */
.L_x_6447:
[----:B------:R-:W-:Y:S02]  /*4ac0*/  HFMA2 R12, -RZ, RZ, 0, 5.9604644775390625e-08 ;  /* 0x00000001ff0c7431 */ /* 0x000fe400000001ff */
[----:B------:R-:W-:-:S05]  /*4ad0*/  FADD.FTZ R0, R0, R14 ;  /* 0x0000000e00007221 */ /* 0x000fca0000010000 */
[----:B------:R-:W-:-:S07]  /*4ae0*/  MOV R13, R0 ;  /* 0x00000000000d7202 */ /* 0x000fce0000000f00 */
[----:B------:R-:W-:Y:S05]  /*4af0*/  WARPSYNC.COLLECTIVE R15, `(.L_x_6448) ;  /* 0x000000000f087348 */ /* 0x000fea0003c00000 */
[----:B------:R0:W1:Y:S02]  /*4b00*/  SHFL.BFLY P6, R14, R13, R12, R11 ;  /* 0x0c00000c0d0e7389 */ /* 0x00006400000c000b */
[----:B01----:R-:W-:Y:S05]  /*4b10*/  ENDCOLLECTIVE ;  /* 0x000000000000791b */ /* 0x003fea0003800000 */
.L_x_6448:
[----:B------:R-:W-:Y:S02]  /*4b20*/  HFMA2 R12, -RZ, RZ, 0, 2.384185791015625e-07 ;  /* 0x00000004ff0c7431 */ /* 0x000fe400000001ff */
[----:B------:R-:W-:Y:S01]  /*4b30*/  IMAD.MOV.U32 R13, RZ, RZ, RZ ;  /* 0x000000ffff0d7224 */ /* 0x000fe200078e00ff */
[----:B------:R-:W-:-:S07]  /*4b40*/  MOV R7, R14 ;  /* 0x0000000e00077202 */ /* 0x000fce0000000f00 */
[----:B------:R-:W-:Y:S05]  /*4b50*/  WARPSYNC.COLLECTIVE R15, `(.L_x_6449) ;  /* 0x000000000f087348 */ /* 0x000fea0003c00000 */
[----:B------:R0:W1:Y:S02]  /*4b60*/  SHFL.BFLY P6, R14, R13, R12, R11 ;  /* 0x0c00000c0d0e7389 */ /* 0x00006400000c000b */
[----:B01----:R-:W-:Y:S05]  /*4b70*/  ENDCOLLECTIVE ;  /* 0x000000000000791b */ /* 0x003fea0003800000 */
.L_x_6449:
        /* <DEDUP_REMOVED lines=8> */
.L_x_6450:
[----:B------:R-:W-:Y:S01]  /*4c00*/  HFMA2 R12, -RZ, RZ, 0, 5.9604644775390625e-08 ;  /* 0x00000001ff0c7431 */ /* 0x000fe200000001ff */
[----:B------:R-:W-:-:S05]  /*4c10*/  MOV R33, R14 ;  /* 0x0000000e00217202 */ /* 0x000fca0000000f00 */
[----:B------:R-:W-:-:S05]  /*4c20*/  FADD.FTZ R30, R30, R33 ;  /* 0x000000211e1e7221 */ /* 0x000fca0000010000 */
[----:B------:R-:W-:-:S07]  /*4c30*/  MOV R13, R30 ;  /* 0x0000001e000d7202 */ /* 0x000fce0000000f00 */
[----:B------:R-:W-:Y:S05]  /*4c40*/  WARPSYNC.COLLECTIVE R15, `(.L_x_6451) ;  /* 0x000000000f087348 */ /* 0x000fea0003c00000 */
[----:B------:R0:W1:Y:S02]  /*4c50*/  SHFL.BFLY P6, R14, R13, R12, R11 ;  /* 0x0c00000c0d0e7389 */ /* 0x00006400000c000b */
[----:B01----:R-:W-:Y:S05]  /*4c60*/  ENDCOLLECTIVE ;  /* 0x000000000000791b */ /* 0x003fea0003800000 */
.L_x_6451:
[----:B------:R-:W-:Y:S01]  /*4c70*/  HFMA2 R12, -RZ, RZ, 0, 2.384185791015625e-07 ;  /* 0x00000004ff0c7431 */ /* 0x000fe200000001ff */
[----:B------:R-:W-:Y:S01]  /*4c80*/  MOV R13, RZ ;  /* 0x000000ff000d7202 */ /* 0x000fe20000000f00 */
[----:B------:R-:W-:-:S07]  /*4c90*/  IMAD.MOV.U32 R33, RZ, RZ, R14 ;  /* 0x000000ffff217224 */ /* 0x000fce00078e000e */
[----:B------:R-:W-:Y:S05]  /*4ca0*/  WARPSYNC.COLLECTIVE R15, `(.L_x_6452) ;  /* 0x000000000f087348 */ /* 0x000fea0003c00000 */
[----:B------:R0:W1:Y:S02]  /*4cb0*/  SHFL.BFLY P6, R14, R13, R12, R11 ;  /* 0x0c00000c0d0e7389 */ /* 0x00006400000c000b */
[----:B01----:R-:W-:Y:S05]  /*4cc0*/  ENDCOLLECTIVE ;  /* 0x000000000000791b */ /* 0x003fea0003800000 */
.L_x_6452:
        /* <DEDUP_REMOVED lines=8> */
.L_x_6453:
[----:B------:R-:W-:Y:S01]  /*4d50*/  IMAD.MOV.U32 R12, RZ, RZ, 0x1 ;  /* 0x00000001ff0c7424 */ /* 0x000fe200078e00ff */
[----:B------:R-:W-:-:S05]  /*4d60*/  MOV R31, R14 ;  /* 0x0000000e001f7202 */ /* 0x000fca0000000f00 */
[----:B------:R-:W-:-:S05]  /*4d70*/  FADD.FTZ R28, R6, R31 ;  /* 0x0000001f061c7221 */ /* 0x000fca0000010000 */
[----:B------:R-:W-:-:S07]  /*4d80*/  MOV R13, R28 ;  /* 0x0000001c000d7202 */ /* 0x000fce0000000f00 */
[----:B------:R-:W-:Y:S05]  /*4d90*/  WARPSYNC.COLLECTIVE R15, `(.L_x_6454) ;  /* 0x000000000f087348 */ /* 0x000fea0003c00000 */
[----:B------:R0:W1:Y:S02]  /*4da0*/  SHFL.BFLY P6, R14, R13, R12, R11 ;  /* 0x0c00000c0d0e7389 */ /* 0x00006400000c000b */
[----:B01----:R-:W-:Y:S05]  /*4db0*/  ENDCOLLECTIVE ;  /* 0x000000000000791b */ /* 0x003fea0003800000 */
.L_x_6454:
[----:B------:R-:W-:Y:S01]  /*4dc0*/  HFMA2 R13, -RZ, RZ, 0, 0 ;  /* 0x00000000ff0d7431 */ /* 0x000fe200000001ff */
[----:B------:R-:W-:Y:S02]  /*4dd0*/  MOV R12, 0x4 ;  /* 0x00000004000c7802 */ /* 0x000fe40000000f00 */
[----:B------:R-:W-:-:S07]  /*4de0*/  MOV R7, R14 ;  /* 0x0000000e00077202 */ /* 0x000fce0000000f00 */
[----:B------:R-:W-:Y:S05]  /*4df0*/  WARPSYNC.COLLECTIVE R15, `(.L_x_6455) ;  /* 0x000000000f087348 */ /* 0x000fea0003c00000 */
[----:B------:R0:W1:Y:S02]  /*4e00*/  SHFL.BFLY P6, R14, R13, R12, R11 ;  /* 0x0c00000c0d0e7389 */ /* 0x00006400000c000b */
[----:B01----:R-:W-:Y:S05]  /*4e10*/  ENDCOLLECTIVE ;  /* 0x000000000000791b */ /* 0x003fea0003800000 */
.L_x_6455:
[----:B------:R-:W-:Y:S01]  /*4e20*/  FADD.FTZ R0, R28, R7 ;  /* 0x000000071c007221 */ /* 0x000fe20000010000 */
[----:B------:R-:W-:Y:S02]  /*4e30*/  HFMA2 R12, -RZ, RZ, 0, 1.1920928955078125e-07 ;  /* 0x00000002ff0c7431 */ /* 0x000fe400000001ff */
[----:B------:R-:W-:-:S04]  /*4e40*/  IMAD.MOV.U32 R28, RZ, RZ, R14 ;  /* 0x000000ffff1c7224 */ /* 0x000fc800078e000e */
[----:B------:R-:W-:-:S07]  /*4e50*/  FADD.FTZ R13, RZ, R28 ;  /* 0x0000001cff0d7221 */ /* 0x000fce0000010000 */
[----:B------:R-:W-:Y:S05]  /*4e60*/  WARPSYNC.COLLECTIVE R15, `(.L_x_6456) ;  /* 0x000000000f087348 */ /* 0x000fea0003c00000 */
[----:B------:R0:W1:Y:S02]  /*4e70*/  SHFL.BFLY P6, R14, R13, R12, R11 ;  /* 0x0c00000c0d0e7389 */ /* 0x00006400000c000b */
[----:B01----:R-:W-:Y:S05]  /*4e80*/  ENDCOLLECTIVE ;  /* 0x000000000000791b */ /* 0x003fea0003800000 */
.L_x_6456:
[----:B------:R-:W-:Y:S02]  /*4e90*/  HFMA2 R12, -RZ, RZ, 0, 5.9604644775390625e-08 ;  /* 0x00000001ff0c7431 */ /* 0x000fe400000001ff */
[----:B------:R-:W-:-:S05]  /*4ea0*/  FADD.FTZ R25, R13, R14 ;  /* 0x0000000e0d197221 */ /* 0x000fca0000010000 */
[----:B------:R-:W-:-:S07]  /*4eb0*/  MOV R13, R25 ;  /* 0x00000019000d7202 */ /* 0x000fce0000000f00 */
[----:B------:R-:W-:Y:S05]  /*4ec0*/  WARPSYNC.COLLECTIVE R15, `(.L_x_6457) ;  /* 0x000000000f087348 */ /* 0x000fea0003c00000 */
[----:B------:R0:W1:Y:S02]  /*4ed0*/  SHFL.BFLY P6, R14, R13, R12, R11 ;  /* 0x0c00000c0d0e7389 */ /* 0x00006400000c000b */
[----:B01----:R-:W-:Y:S05]  /*4ee0*/  ENDCOLLECTIVE ;  /* 0x000000000000791b */ /* 0x003fea0003800000 */
.L_x_6457:
[----:B------:R-:W-:Y:S01]  /*4ef0*/  HFMA2 R12, -RZ, RZ, 0, 2.384185791015625e-07 ;  /* 0x00000004ff0c7431 */ /* 0x000fe200000001ff */
[----:B------:R-:W-:Y:S01]  /*4f00*/  MOV R13, RZ ;  /* 0x000000ff000d7202 */ /* 0x000fe20000000f00 */
[----:B------:R-:W-:-:S07]  /*4f10*/  IMAD.MOV.U32 R6, RZ, RZ, R14 ;  /* 0x000000ffff067224 */ /* 0x000fce00078e000e */
[----:B------:R-:W-:Y:S05]  /*4f20*/  WARPSYNC.COLLECTIVE R15, `(.L_x_6458) ;  /* 0x000000000f087348 */ /* 0x000fea0003c00000 */
[----:B------:R0:W1:Y:S02]  /*4f30*/  SHFL.BFLY P6, R14, R13, R12, R11 ;  /* 0x0c00000c0d0e7389 */ /* 0x00006400000c000b */
[----:B01----:R-:W-:Y:S05]  /*4f40*/  ENDCOLLECTIVE ;  /* 0x000000000000791b */ /* 0x003fea0003800000 */
.L_x_6458:
[----:B------:R-:W-:Y:S01]  /*4f50*/  FADD.FTZ R6, R25, R6 ;  /* 0x0000000619067221 */ /* 0x000fe20000010000 */
[----:B------:R-:W-:Y:S02]  /*4f60*/  IMAD.MOV.U32 R12, RZ, RZ, 0x2 ;  /* 0x00000002ff0c7424 */ /* 0x000fe400078e00ff */
[----:B------:R-:W-:-:S05]  /*4f70*/  FADD.FTZ R27, RZ, R14 ;  /* 0x0000000eff1b7221 */ /* 0x000fca0000010000 */
[----:B------:R-:W-:-:S07]  /*4f80*/  MOV R13, R27 ;  /* 0x0000001b000d7202 */ /* 0x000fce0000000f00 */
[----:B------:R-:W-:Y:S05]  /*4f90*/  WARPSYNC.COLLECTIVE R15, `(.L_x_6459) ;  /* 0x000000000f087348 */ /* 0x000fea0003c00000 */
[----:B------:R0:W1:Y:S02]  /*4fa0*/  SHFL.BFLY P6, R14, R13, R12, R11 ;  /* 0x0c00000c0d0e7389 */ /* 0x00006400000c000b */
[----:B01----:R-:W-:Y:S05]  /*4fb0*/  ENDCOLLECTIVE ;  /* 0x000000000000791b */ /* 0x003fea0003800000 */
.L_x_6459:
[----:B------:R-:W-:Y:S02]  /*4fc0*/  HFMA2 R12, -RZ, RZ, 0, 5.9604644775390625e-08 ;  /* 0x00000001ff0c7431 */ /* 0x000fe400000001ff */
[----:B------:R-:W-:-:S05]  /*4fd0*/  FADD.FTZ R31, R27, R14 ;  /* 0x0000000e1b1f7221 */ /* 0x000fca0000010000 */
[----:B------:R-:W-:-:S07]  /*4fe0*/  MOV R13, R31 ;  /* 0x0000001f000d7202 */ /* 0x000fce0000000f00 */
[----:B------:R-:W-:Y:S05]  /*4ff0*/  WARPSYNC.COLLECTIVE R15, `(.L_x_6460) ;  /* 0x000000000f087348 */ /* 0x000fea0003c00000 */
[----:B------:R0:W1:Y:S02]  /*5000*/  SHFL.BFLY P6, R14, R13, R12, R11 ;  /* 0x0c00000c0d0e7389 */ /* 0x00006400000c000b */
[----:B01----:R-:W-:Y:S05]  /*5010*/  ENDCOLLECTIVE ;  /* 0x000000000000791b */ /* 0x003fea0003800000 */
.L_x_6460:
[----:B------:R-:W-:Y:S02]  /*5020*/  HFMA2 R12, -RZ, RZ, 0, 2.384185791015625e-07 ;  /* 0x00000004ff0c7431 */ /* 0x000fe400000001ff */
[----:B------:R-:W-:Y:S01]  /*5030*/  IMAD.MOV.U32 R13, RZ, RZ, RZ ;  /* 0x000000ffff0d7224 */ /* 0x000fe200078e00ff */
[----:B------:R-:W-:-:S07]  /*5040*/  MOV R30, R14 ;  /* 0x0000000e001e7202 */ /* 0x000fce0000000f00 */
[----:B------:R-:W-:Y:S05]  /*5050*/  WARPSYNC.COLLECTIVE R15, `(.L_x_6461) ;  /* 0x000000000f087348 */ /* 0x000fea0003c00000 */
[----:B------:R0:W1:Y:S02]  /*5060*/  SHFL.BFLY P6, R14, R13, R12, R11 ;  /* 0x0c00000c0d0e7389 */ /* 0x00006400000c000b */
[----:B01----:R-:W-:Y:S05]  /*5070*/  ENDCOLLECTIVE ;  /* 0x000000000000791b */ /* 0x003fea0003800000 */
.L_x_6461:
[----:B------:R-:W-:Y:S01]  /*5080*/  FADD.FTZ R7, R31, R30 ;  /* 0x0000001e1f077221 */ /* 0x000fe20000010000 */
[----:B------:R-:W-:Y:S02]  /*5090*/  HFMA2 R12, -RZ, RZ, 0, 1.1920928955078125e-07 ;  /* 0x00000002ff0c7431 */ /* 0x000fe400000001ff */
[----:B------:R-:W-:-:S05]  /*50a0*/  FADD.FTZ R21, RZ, R14 ;  /* 0x0000000eff157221 */ /* 0x000fca0000010000 */
[----:B------:R-:W-:-:S07]  /*50b0*/  MOV R13, R21 ;  /* 0x00000015000d7202 */ /* 0x000fce0000000f00 */
[----:B------:R-:W-:Y:S05]  /*50c0*/  WARPSYNC.COLLECTIVE R15, `(.L_x_6462) ;  /* 0x000000000f087348 */ /* 0x000fea0003c00000 */
[----:B------:R0:W1:Y:S02]  /*50d0*/  SHFL.BFLY P6, R14, R13, R12, R11 ;  /* 0x0c00000c0d0e7389 */ /* 0x00006400000c000b */
[----:B01----:R-:W-:Y:S05]  /*50e0*/  ENDCOLLECTIVE ;  /* 0x000000000000791b */ /* 0x003fea0003800000 */
.L_x_6462:
[----:B------:R-:W-:Y:S01]  /*50f0*/  MOV R12, 0x1 ;  /* 0x00000001000c7802 */ /* 0x000fe20000000f00 */
[----:B------:R-:W-:-:S04]  /*5100*/  FADD.FTZ R27, R21, R14 ;  /* 0x0000000e151b7221 */ /* 0x000fc80000010000 */
[----:B------:R-:W-:-:S07]  /*5110*/  IMAD.MOV.U32 R13, RZ, RZ, R27 ;  /* 0x000000ffff0d7224 */ /* 0x000fce00078e001b */
[----:B------:R-:W-:Y:S05]  /*5120*/  WARPSYNC.COLLECTIVE R15, `(.L_x_6463) ;  /* 0x000000000f087348 */ /* 0x000fea0003c00000 */
[----:B------:R0:W1:Y:S02]  /*5130*/  SHFL.BFLY P6, R14, R13, R12, R11 ;  /* 0x0c00000c0d0e7389 */ /* 0x00006400000c000b */
[----:B01----:R-:W-:Y:S05]  /*5140*/  ENDCOLLECTIVE ;  /* 0x000000000000791b */ /* 0x003fea0003800000 */
.L_x_6463:
[----:B------:R-:W-:Y:S02]  /*5150*/  MOV R11, R3 ;  /* 0x00000003000b7202 */ /* 0x000fe40000000f00 */
[----:B------:R-:W-:Y:S01]  /*5160*/  MOV R13, R2 ;  /* 0x00000002000d7202 */ /* 0x000fe20000000f00 */
[----:B------:R-:W-:Y:S06]  /*5170*/  BRA `(.L_x_6464) ;  /* 0xffffffdc00847947 */ /* 0x000fec000383ffff */
.L_x_6465:
        /* <DEDUP_REMOVED lines=16> */
.L_x_25696:


//--------------------- .text._ZN4vllm25paged_attention_v1_kernelIfhLi32ELi32ELi128ELNS_18Fp8KVCacheDataTypeE2ELb1EEEvPT_PKS2_PKT0_S8_ifPKiSA_iPKfiiiSC_SC_iiiii --------------------------
	.section	.text._ZN4vllm25paged_attention_v1_kernelIfhLi32ELi32ELi128ELNS_18Fp8KVCacheDataTypeE2ELb1EEEvPT_PKS2_PKT0_S8_ifPKiSA_iPKfiiiSC_SC_iiiii,"ax",@progbits
	.align	128
        .global         _ZN4vllm25paged_attention_v1_kernelIfhLi32ELi32ELi128ELNS_18Fp8KVCacheDataTypeE2ELb1EEEvPT_PKS2_PKT0_S8_ifPKiSA_iPKfiiiSC_SC_iiiii
        .type           _ZN4vllm25paged_attention_v1_kernelIfhLi32ELi32ELi128ELNS_18Fp8KVCacheDataTypeE2ELb1EEEvPT_PKS2_PKT0_S8_ifPKiSA_iPKfiiiSC_SC_iiiii,@function
        .size           _ZN4vllm25paged_attention_v1_kernelIfhLi32ELi32ELi128ELNS_18Fp8KVCacheDataTypeE2ELb1EEEvPT_PKS2_PKT0_S8_ifPKiSA_iPKfiiiSC_SC_iiiii,(.L_x_25697 - _ZN4vllm25paged_attention_v1_kernelIfhLi32ELi32ELi128ELNS_18Fp8KVCacheDataTypeE2ELb1EEEvPT_PKS2_PKT0_S8_ifPKiSA_iPKfiiiSC_SC_iiiii)
        .other          _ZN4vllm25paged_attention_v1_kernelIfhLi32ELi32ELi128ELNS_18Fp8KVCacheDataTypeE2ELb1EEEvPT_PKS2_PKT0_S8_ifPKiSA_iPKfiiiSC_SC_iiiii,@"STO_CUDA_ENTRY STV_DEFAULT"
_ZN4vllm25paged_attention_v1_kernelIfhLi32ELi32ELi128ELNS_18Fp8KVCacheDataTypeE2ELb1EEEvPT_PKS2_PKT0_S8_ifPKiSA_iPKfiiiSC_SC_iiiii:
.text._ZN4vllm25paged_attention_v1_kernelIfhLi32ELi32ELi128ELNS_18Fp8KVCacheDataTypeE2ELb1EEEvPT_PKS2_PKT0_S8_ifPKiSA_iPKfiiiSC_SC_iiiii:
        /* <DEDUP_REMOVED lines=25> */
[----:B------:R-:W-:-:S03]  /*0190*/  LOP3.LUT R5, R5, R2, RZ, 0x3c, !PT ;  /* 0x0000000205057212 */ /* 0x000fc600078e3cff */
[----:B------:R-:W-:Y:S01]  /*01a0*/  IMAD.MOV.U32 R9, RZ, RZ, R7 ;  /* 0x000000ffff097224 */ /* 0x000fe200078e0007 */
[----:B------:R-:W-:Y:S01]  /*01b0*/  ISETP.GE.AND P2, PT, R5, RZ, PT ;  /* 0x000000ff0500720c */ /* 0x000fe20003f46270 */
[----:B-1----:R-:W-:Y:S02]  /*01c0*/  @P1 IMAD R5, R17, R11, R18 ;  /* 0x0000000b11051224 */ /* 0x002fe400078e0212 */
[----:B------:R-:W-:-:S04]  /*01d0*/  IMAD.HI.U32 R7, R0, R9, RZ ;  /* 0x0000000900077227 */ /* 0x000fc800078e00ff */
[----:B------:R-:W-:Y:S01]  /*01e0*/  @P1 IMAD R5, R5, R4, 0x1 ;  /* 0x0000000105051424 */ /* 0x000fe200078e0204 */
[----:B------:R-:W-:-:S05]  /*01f0*/  IADD3 R3, PT, PT, -R7, RZ, RZ ;  /* 0x000000ff07037210 */ /* 0x000fca0007ffe1ff */
[----:B------:R-:W-:Y:S01]  /*0200*/  IMAD R3, R10, R3, R9 ;  /* 0x000000030a037224 */ /* 0x000fe200078e0209 */
[----:B----4-:R-:W-:-:S04]  /*0210*/  SHF.R.U32.HI R9, RZ, 0x5, R19 ;  /* 0x00000005ff097819 */ /* 0x010fc80000011613 */
[----:B------:R-:W-:-:S13]  /*0220*/  ISETP.GT.U32.AND P3, PT, R10, R3, PT ;  /* 0x000000030a00720c */ /* 0x000fda0003f64070 */
[----:B------:R-:W-:Y:S01]  /*0230*/  @!P3 IMAD.IADD R3, R3, 0x1, -R10 ;  /* 0x000000010303b824 */ /* 0x000fe200078e0a0a */
[----:B------:R-:W-:Y:S02]  /*0240*/  @!P3 IADD3 R7, PT, PT, R7, 0x1, RZ ;  /* 0x000000010707b810 */ /* 0x000fe40007ffe0ff */
[----:B------:R-:W-:Y:S02]  /*0250*/  ISETP.NE.AND P3, PT, R2, RZ, PT ;  /* 0x000000ff0200720c */ /* 0x000fe40003f65270 */
[----:B------:R-:W-:Y:S02]  /*0260*/  ISETP.GE.U32.AND P0, PT, R3, R10, PT ;  /* 0x0000000a0300720c */ /* 0x000fe40003f06070 */
[----:B------:R-:W-:-:S04]  /*0270*/  IADD3 R3, PT, PT, R6, 0x1f, RZ ;  /* 0x0000001f06037810 */ /* 0x000fc80007ffe0ff */
        /* <DEDUP_REMOVED lines=65> */
.L_x_6466:
        /* <DEDUP_REMOVED lines=23> */
[----:B--2---:R-:W-:-:S03]  /*0800*/  IADD3 R3, PT, PT, R7, -UR4, RZ ;  /* 0x8000000407037c10 */ /* 0x004fc6000fffe0ff */
[----:B------:R-:W-:-:S07]  /*0810*/  IMAD.MOV.U32 R15, RZ, RZ, R9 ;  /* 0x000000ffff0f7224 */ /* 0x000fce00078e0009 */
.L_x_6470:
        /* <DEDUP_REMOVED lines=36> */
.L_x_6468:
[----:B------:R-:W-:Y:S05]  /*0a60*/  BSYNC.RECONVERGENT B6 ;  /* 0x0000000000067941 */ /* 0x000fea0003800200 */
.L_x_6467:
        /* <DEDUP_REMOVED lines=12> */
.L_x_6511:
        /* <DEDUP_REMOVED lines=39> */
.L_x_6476:
        /* <DEDUP_REMOVED lines=11> */
.L_x_6475:
[----:B------:R-:W-:Y:S05]  /*0e50*/  BSYNC.RECONVERGENT B1 ;  /* 0x0000000000017941 */ /* 0x000fea0003800200 */
.L_x_6474:
        /* <DEDUP_REMOVED lines=12> */
.L_x_6479:
        /* <DEDUP_REMOVED lines=100> */
.L_x_6478:
[----:B------:R-:W-:Y:S05]  /*1560*/  BSYNC.RECONVERGENT B1 ;  /* 0x0000000000017941 */ /* 0x000fea0003800200 */
.L_x_6477:
        /* <DEDUP_REMOVED lines=55> */
.L_x_6481:
[----:B------:R-:W-:Y:S05]  /*18e0*/  BSYNC.RECONVERGENT B1 ;  /* 0x0000000000017941 */ /* 0x000fea0003800200 */
.L_x_6480:
        /* <DEDUP_REMOVED lines=26> */
.L_x_6473:
[----:B------:R-:W-:Y:S05]  /*1a90*/  BSYNC.RECONVERGENT B0 ;  /* 0x0000000000007941 */ /* 0x000fea0003800200 */
.L_x_6472:
        /* <DEDUP_REMOVED lines=39> */
.L_x_6486:
[----:B------:R-:W0:Y:S01]  /*1d10*/  LDS R15, [R12] ;  /* 0x000000000c0f7984 */ /* 0x000e220000000800 */
[----:B------:R-:W-:-:S04]  /*1d20*/  IADD3 R13, PT, PT, R13, 0x1, RZ ;  /* 0x000000010d0d7810 */ /* 0x000fc80007ffe0ff */
[----:B------:R-:W-:Y:S01]  /*1d30*/  ISETP.NE.AND P0, PT, R13, RZ, PT ;  /* 0x000000ff0d00720c */ /* 0x000fe20003f05270 */
[----:B0-----:R-:W-:-:S05]  /*1d40*/  FMUL.FTZ R15, R15, R2 ;  /* 0x000000020f0f7220 */ /* 0x001fca0000410000 */
[----:B------:R0:W-:Y:S02]  /*1d50*/  STS [R12], R15 ;  /* 0x0000000f0c007388 */ /* 0x0001e40000000800 */
[----:B0-----:R-:W-:-:S05]  /*1d60*/  VIADD R12, R12, 0x200 ;  /* 0x000002000c0c7836 */ /* 0x001fca0000000000 */
[----:B------:R-:W-:Y:S05]  /*1d70*/  @P0 BRA `(.L_x_6486) ;  /* 0xfffffffc00e40947 */ /* 0x000fea000383ffff */
.L_x_6485:
[----:B------:R-:W-:Y:S05]  /*1d80*/  BSYNC.RECONVERGENT B1 ;  /* 0x0000000000017941 */ /* 0x000fea0003800200 */
.L_x_6484:
        /* <DEDUP_REMOVED lines=12> */
.L_x_6489:
        /* <DEDUP_REMOVED lines=52> */
.L_x_6488:
[----:B------:R-:W-:Y:S05]  /*2190*/  BSYNC.RECONVERGENT B1 ;  /* 0x0000000000017941 */ /* 0x000fea0003800200 */
.L_x_6487:
        /* <DEDUP_REMOVED lines=31> */
.L_x_6491:
[----:B------:R-:W-:Y:S05]  /*2390*/  BSYNC.RECONVERGENT B1 ;  /* 0x0000000000017941 */ /* 0x000fea0003800200 */
.L_x_6490:
        /* <DEDUP_REMOVED lines=14> */
.L_x_6483:
[----:B------:R-:W-:Y:S05]  /*2480*/  BSYNC.RECONVERGENT B0 ;  /* 0x0000000000007941 */ /* 0x000fea0003800200 */
.L_x_6482:
        /* <DEDUP_REMOVED lines=18> */
[----:B-1----:R-:W-:Y:S01]  /*25b0*/  IMAD.MOV.U32 R12, RZ, RZ, RZ ;  /* 0x000000ffff0c7224 */ /* 0x002fe200078e00ff */
[----:B--2---:R-:W-:Y:S01]  /*25c0*/  IADD3 R15, PT, PT, RZ, -R13, RZ ;  /* 0x8000000dff0f7210 */ /* 0x004fe20007ffe0ff */
[----:B0-----:R-:W-:-:S04]  /*25d0*/  VIADD R2, R11, 0xffffffe ;  /* 0x0ffffffe0b027836 */ /* 0x001fc80000000000 */
[----:B------:R-:W-:Y:S01]  /*25e0*/  IMAD R11, R15, R10, RZ ;  /* 0x0000000a0f0b7224 */ /* 0x000fe200078e02ff */
[----:B------:R0:W1:Y:S03]  /*25f0*/  F2I.FTZ.U32.TRUNC.NTZ R3, R2 ;  /* 0x0000000200037305 */ /* 0x000066000021f000 */
[----:B------:R-:W-:-:S04]  /*2600*/  IMAD.HI.U32 R12, R13, R11, R12 ;  /* 0x0000000b0d0c7227 */ /* 0x000fc800078e000c */
[----:B0-----:R-:W-:Y:S01]  /*2610*/  HFMA2 R2, -RZ, RZ, 0, 0 ;  /* 0x00000000ff027431 */ /* 0x001fe200000001ff */
[----:B-1----:R-:W-:-:S05]  /*2620*/  IADD3 R21, PT, PT, RZ, -R3, RZ ;  /* 0x80000003ff157210 */ /* 0x002fca0007ffe0ff */
[----:B------:R-:W-:-:S04]  /*2630*/  IMAD R15, R21, R0, RZ ;  /* 0x00000000150f7224 */ /* 0x000fc800078e02ff */
[----:B------:R-:W-:-:S04]  /*2640*/  IMAD.HI.U32 R2, R3, R15, R2 ;  /* 0x0000000f03027227 */ /* 0x000fc800078e0002 */
[----:B------:R-:W-:-:S07]  /*2650*/  IMAD.MOV.U32 R3, RZ, RZ, R6 ;  /* 0x000000ffff037224 */ /* 0x000fce00078e0006 */
.L_x_6495:
        /* <DEDUP_REMOVED lines=34> */
.L_x_6494:
        /* <DEDUP_REMOVED lines=16> */
.L_x_6493:
[----:B------:R-:W-:Y:S05]  /*2980*/  BSYNC.RECONVERGENT B6 ;  /* 0x0000000000067941 */ /* 0x000fea0003800200 */
.L_x_6492:
[----:B------:R-:W-:-:S03]  /*2990*/  UMOV UR4, 0xffffffff ;  /* 0xffffffff00047882 */ /* 0x000fc60000000000 */
[----:B------:R-:W-:Y:S05]  /*29a0*/  BRA.DIV UR4, `(.L_x_6496) ;  /* 0x0000000e04387947 */ /* 0x000fea000b800000 */
[----:B------:R-:W-:Y:S01]  /*29b0*/  HFMA2 R4, -RZ, RZ, 0, 0 ;  /* 0x00000000ff047431 */ /* 0x000fe200000001ff */
[----:B01----:R-:W-:Y:S01]  /*29c0*/  CS2R R2, SRZ ;  /* 0x0000000000027805 */ /* 0x003fe2000001ff00 */
[----:B------:R-:W-:Y:S02]  /*29d0*/  HFMA2 R20, -RZ, RZ, 0, 0 ;  /* 0x00000000ff147431 */ /* 0x000fe400000001ff */
[----:B------:R-:W-:Y:S01]  /*29e0*/  IMAD.MOV.U32 R0, RZ, RZ, RZ ;  /* 0x000000ffff007224 */ /* 0x000fe200078e00ff */
[----:B------:R-:W-:Y:S01]  /*29f0*/  MOV R8, RZ ;  /* 0x000000ff00087202 */ /* 0x000fe20000000f00 */
[----:B------:R-:W-:Y:S02]  /*2a00*/  IMAD.MOV.U32 R14, RZ, RZ, RZ ;  /* 0x000000ffff0e7224 */ /* 0x000fe400078e00ff */
[----:B------:R-:W-:Y:S01]  /*2a10*/  FADD.FTZ R3, RZ, R3 ;  /* 0x00000003ff037221 */ /* 0x000fe20000010000 */
[----:B------:R-:W-:Y:S01]  /*2a20*/  FADD.FTZ R2, RZ, R2 ;  /* 0x00000002ff027221 */ /* 0x000fe20000010000 */
[----:B------:R-:W-:Y:S01]  /*2a30*/  FADD.FTZ R0, RZ, R0 ;  /* 0x00000000ff007221 */ /* 0x000fe20000010000 */
[----:B------:R-:W-:Y:S01]  /*2a40*/  FADD.FTZ R4, RZ, R4 ;  /* 0x00000004ff047221 */ /* 0x000fe20000010000 */
[----:B------:R-:W-:Y:S01]  /*2a50*/  FADD.FTZ R8, RZ, R8 ;  /* 0x00000008ff087221 */ /* 0x000fe20000010000 */
[----:B------:R-:W0:Y:S01]  /*2a60*/  SHFL.BFLY PT, R26, R3, 0x2, 0x1f ;  /* 0x0c401f00031a7f89 */ /* 0x000e2200000e0000 */
[----:B------:R-:W-:Y:S01]  /*2a70*/  FADD.FTZ R20, RZ, R20 ;  /* 0x00000014ff147221 */ /* 0x000fe20000010000 */
[--C-:B------:R-:W-:Y:S01]  /*2a80*/  FADD.FTZ R24, RZ, R14.reuse ;  /* 0x0000000eff187221 */ /* 0x100fe20000010000 */
[----:B------:R-:W-:Y:S01]  /*2a90*/  FADD.FTZ R10, RZ, R14 ;  /* 0x0000000eff0a7221 */ /* 0x000fe20000010000 */
[----:B------:R-:W1:Y:S04]  /*2aa0*/  SHFL.BFLY PT, R5, R2, 0x2, 0x1f ;  /* 0x0c401f0002057f89 */ /* 0x000e6800000e0000 */
[----:B------:R-:W2:Y:S04]  /*2ab0*/  SHFL.BFLY PT, R27, R0, 0x2, 0x1f ;  /* 0x0c401f00001b7f89 */ /* 0x000ea800000e0000 */
[----:B------:R-:W3:Y:S04]  /*2ac0*/  SHFL.BFLY PT, R9, R4, 0x2, 0x1f ;  /* 0x0c401f0004097f89 */ /* 0x000ee800000e0000 */
[----:B------:R-:W4:Y:S04]  /*2ad0*/  SHFL.BFLY PT, R21, R8, 0x2, 0x1f ;  /* 0x0c401f0008157f89 */ /* 0x000f2800000e0000 */
[----:B------:R-:W5:Y:S04]  /*2ae0*/  SHFL.BFLY PT, R23, R20, 0x2, 0x1f ;  /* 0x0c401f0014177f89 */ /* 0x000f6800000e0000 */
[----:B------:R-:W5:Y:S01]  /*2af0*/  SHFL.BFLY PT, R25, R24, 0x2, 0x1f ;  /* 0x0c401f0018197f89 */ /* 0x000f6200000e0000 */
[----:B0-----:R-:W-:-:S03]  /*2b00*/  FADD.FTZ R7, R3, R26 ;  /* 0x0000001a03077221 */ /* 0x001fc60000010000 */
[----:B------:R-:W0:Y:S01]  /*2b10*/  SHFL.BFLY PT, R14, R10, 0x2, 0x1f ;  /* 0x0c401f000a0e7f89 */ /* 0x000e2200000e0000 */
[----:B-1----:R-:W-:Y:S01]  /*2b20*/  FADD.FTZ R5, R2, R5 ;  /* 0x0000000502057221 */ /* 0x002fe20000010000 */
[----:B--2---:R-:W-:-:S04]  /*2b30*/  FADD.FTZ R3, R0, R27 ;  /* 0x0000001b00037221 */ /* 0x004fc80000010000 */
        /* <DEDUP_REMOVED lines=12> */
[----:B-1----:R-:W-:-:S03]  /*2c00*/  FADD.FTZ R2, R5, R2 ;  /* 0x0000000205027221 */ /* 0x002fc60000010000 */
[----:B------:R1:W1:Y:S01]  /*2c10*/  SHFL.BFLY PT, R14, R10, 0x1, 0x1f ;  /* 0x0c201f000a0e7f89 */ /* 0x00026200000e0000 */
[----:B--2---:R-:W-:Y:S01]  /*2c20*/  FADD.FTZ R4, R7, R4 ;  /* 0x0000000407047221 */ /* 0x004fe20000010000 */
[----:B---3--:R-:W-:Y:S01]  /*2c30*/  FADD.FTZ R7, R3, R0 ;  /* 0x0000000003077221 */ /* 0x008fe20000010000 */
[----:B------:R-:W-:Y:S01]  /*2c40*/  MOV R0, R2 ;  /* 0x0000000200007202 */ /* 0x000fe20000000f00 */
[----:B----4-:R-:W-:-:S03]  /*2c50*/  FADD.FTZ R6, R9, R6 ;  /* 0x0000000609067221 */ /* 0x010fc60000010000 */
[----:B------:R-:W-:Y:S01]  /*2c60*/  MOV R2, R7 ;  /* 0x0000000700027202 */ /* 0x000fe20000000f00 */
[----:B-----5:R-:W-:Y:S01]  /*2c70*/  FADD.FTZ R8, R21, R8 ;  /* 0x0000000815087221 */ /* 0x020fe20000010000 */
[----:B0-----:R-:W-:Y:S01]  /*2c80*/  FADD.FTZ R20, R23, R20 ;  /* 0x0000001417147221 */ /* 0x001fe20000010000 */
[----:B------:R-:W-:-:S07]  /*2c90*/  FADD.FTZ R24, R25, R24 ;  /* 0x0000001819187221 */ /* 0x000fce0000010000 */
.L_x_6536:
[C---:B------:R-:W-:Y:S01]  /*2ca0*/  LOP3.LUT P0, RZ, R19.reuse, 0x7, RZ, 0xc0, !PT ;  /* 0x0000000713ff7812 */ /* 0x040fe2000780c0ff */
[----:B------:R-:W-:Y:S05]  /*2cb0*/  WARPSYNC.ALL ;  /* 0x0000000000007948 */ /* 0x000fea0003800000 */
[----:B------:R-:W-:Y:S01]  /*2cc0*/  LOP3.LUT R3, R19, 0x3c0, RZ, 0xc0, !PT ;  /* 0x000003c013037812 */ /* 0x000fe200078ec0ff */
[----:B------:R-:W-:Y:S01]  /*2cd0*/  BAR.SYNC.DEFER_BLOCKING 0x0 ;  /* 0x0000000000007b1d */ /* 0x000fe20000010000 */
[----:B------:R-:W-:Y:S01]  /*2ce0*/  SHF.R.U32.HI R16, RZ, 0x3, R16 ;  /* 0x00000003ff107819 */ /* 0x000fe20000011610 */
[----:B-1----:R-:W-:Y:S01]  /*2cf0*/  FADD.FTZ R10, R10, R14 ;  /* 0x0000000e0a0a7221 */ /* 0x002fe20000010000 */
        /* <DEDUP_REMOVED lines=17> */
.L_x_6498:
[----:B------:R-:W-:Y:S05]  /*2e10*/  BSYNC.RECONVERGENT B0 ;  /* 0x0000000000007941 */ /* 0x000fea0003800200 */
.L_x_6497:
        /* <DEDUP_REMOVED lines=29> */
.L_x_6500:
[----:B------:R-:W-:Y:S05]  /*2ff0*/  BSYNC.RECONVERGENT B0 ;  /* 0x0000000000007941 */ /* 0x000fea0003800200 */
.L_x_6499:
        /* <DEDUP_REMOVED lines=12> */
.L_x_6502:
[----:B------:R-:W-:Y:S05]  /*30c0*/  BSYNC.RECONVERGENT B0 ;  /* 0x0000000000007941 */ /* 0x000fea0003800200 */
.L_x_6501:
        /* <DEDUP_REMOVED lines=19> */
.L_x_6504:
[----:B------:R-:W-:Y:S05]  /*3200*/  BSYNC.RECONVERGENT B0 ;  /* 0x0000000000007941 */ /* 0x000fea0003800200 */
.L_x_6503:
        /* <DEDUP_REMOVED lines=8> */
[----:B------:R-:W-:Y:S01]  /*3290*/  IMAD.SHL.U32 R17, R17, 0x20, RZ ;  /* 0x0000002011117824 */ /* 0x000fe200078e00ff */
[----:B------:R-:W-:Y:S01]  /*32a0*/  SHF.R.U32.HI R12, RZ, 0x3, R19 ;  /* 0x00000003ff0c7819 */ /* 0x000fe20000011613 */
[----:B-1----:R-:W-:-:S06]  /*32b0*/  USHF.L.U32 UR4, UR4, 0x5, URZ ;  /* 0x0000000504047899 */ /* 0x002fcc00080006ff */
        /* <DEDUP_REMOVED lines=13> */
.L_x_6469:
        /* <DEDUP_REMOVED lines=16> */
.L_x_6505:
[----:B------:R-:W-:Y:S05]  /*3490*/  EXIT ;  /* 0x000000000000794d */ /* 0x000fea0003800000 */
.L_x_6471:
[----:B------:R-:W-:Y:S01]  /*34a0*/  HFMA2 R12, -RZ, RZ, 0, 9.5367431640625e-07 ;  /* 0x00000010ff0c7431 */ /* 0x000fe200000001ff */
[----:B------:R-:W-:Y:S01]  /*34b0*/  MOV R11, 0x1f ;  /* 0x0000001f000b7802 */ /* 0x000fe20000000f00 */
[----:B------:R-:W-:-:S07]  /*34c0*/  IMAD.MOV.U32 R15, RZ, RZ, -0x1 ;  /* 0xffffffffff0f7424 */ /* 0x000fce00078e00ff */
[----:B------:R-:W-:Y:S05]  /*34d0*/  WARPSYNC.COLLECTIVE R15, `(.L_x_6506) ;  /* 0x000000000f087348 */ /* 0x000fea0003c00000 */
[----:B------:R0:W1:Y:S02]  /*34e0*/  SHFL.BFLY P6, R14, R13, R12, R11 ;  /* 0x0c00000c0d0e7389 */ /* 0x00006400000c000b */
[----:B01----:R-:W-:Y:S05]  /*34f0*/  ENDCOLLECTIVE ;  /* 0x000000000000791b */ /* 0x003fea0003800000 */
.L_x_6506:
[----:B------:R-:W-:Y:S01]  /*3500*/  HFMA2 R12, -RZ, RZ, 0, 4.76837158203125e-07 ;  /* 0x00000008ff0c7431 */ /* 0x000fe200000001ff */
[----:B------:R-:W-:-:S04]  /*3510*/  FMNMX.FTZ R0, R14, -3.40282346638528859812e+38, !PT ;  /* 0xff7fffff0e007809 */ /* 0x000fc80007810000 */
[----:B------:R-:W-:-:S07]  /*3520*/  MOV R13, R0 ;  /* 0x00000000000d7202 */ /* 0x000fce0000000f00 */
[----:B------:R-:W-:Y:S05]  /*3530*/  WARPSYNC.COLLECTIVE R15, `(.L_x_6507) ;  /* 0x000000000f087348 */ /* 0x000fea0003c00000 */
[----:B------:R0:W1:Y:S02]  /*3540*/  SHFL.BFLY P6, R14, R13, R12, R11 ;  /* 0x0c00000c0d0e7389 */ /* 0x00006400000c000b */
[----:B01----:R-:W-:Y:S05]  /*3550*/  ENDCOLLECTIVE ;  /* 0x000000000000791b */ /* 0x003fea0003800000 */
.L_x_6507:
[----:B------:R-:W-:Y:S02]  /*3560*/  MOV R12, 0x4 ;  /* 0x00000004000c7802 */ /* 0x000fe40000000f00 */
[----:B------:R-:W-:-:S05]  /*3570*/  FMNMX.FTZ R2, R0, R14, !PT ;  /* 0x0000000e00027209 */ /* 0x000fca0007810000 */
[----:B------:R-:W-:-:S07]  /*3580*/  IMAD.MOV.U32 R13, RZ, RZ, R2 ;  /* 0x000000ffff0d7224 */ /* 0x000fce00078e0002 */
[----:B------:R-:W-:Y:S05]  /*3590*/  WARPSYNC.COLLECTIVE R15, `(.L_x_6508) ;  /* 0x000000000f087348 */ /* 0x000fea0003c00000 */
[----:B------:R0:W1:Y:S02]  /*35a0*/  SHFL.BFLY P6, R14, R13, R12, R11 ;  /* 0x0c00000c0d0e7389 */ /* 0x00006400000c000b */
[----:B01----:R-:W-:Y:S05]  /*35b0*/  ENDCOLLECTIVE ;  /* 0x000000000000791b */ /* 0x003fea0003800000 */
.L_x_6508:
[----:B------:R-:W-:Y:S01]  /*35c0*/  IMAD.MOV.U32 R12, RZ, RZ, 0x2 ;  /* 0x00000002ff0c7424 */ /* 0x000fe200078e00ff */
[----:B------:R-:W-:-:S04]  /*35d0*/  FMNMX.FTZ R3, R2, R14, !PT ;  /* 0x0000000e02037209 */ /* 0x000fc80007810000 */
[----:B------:R-:W-:-:S07]  /*35e0*/  MOV R13, R3 ;  /* 0x00000003000d7202 */ /* 0x000fce0000000f00 */
[----:B------:R-:W-:Y:S05]  /*35f0*/  WARPSYNC.COLLECTIVE R15, `(.L_x_6509) ;  /* 0x000000000f087348 */ /* 0x000fea0003c00000 */
[----:B------:R0:W1:Y:S02]  /*3600*/  SHFL.BFLY P6, R14, R13, R12, R11 ;  /* 0x0c00000c0d0e7389 */ /* 0x00006400000c000b */
[----:B01----:R-:W-:Y:S05]  /*3610*/  ENDCOLLECTIVE ;  /* 0x000000000000791b */ /* 0x003fea0003800000 */
.L_x_6509:
[----:B------:R-:W-:Y:S01]  /*3620*/  HFMA2 R12, -RZ, RZ, 0, 5.9604644775390625e-08 ;  /* 0x00000001ff0c7431 */ /* 0x000fe200000001ff */
[----:B------:R-:W-:-:S04]  /*3630*/  FMNMX.FTZ R4, R3, R14, !PT ;  /* 0x0000000e03047209 */ /* 0x000fc80007810000 */
[----:B------:R-:W-:-:S07]  /*3640*/  MOV R13, R4 ;  /* 0x00000004000d7202 */ /* 0x000fce0000000f00 */
[----:B------:R-:W-:Y:S05]  /*3650*/  WARPSYNC.COLLECTIVE R15, `(.L_x_6510) ;  /* 0x000000000f087348 */ /* 0x000fea0003c00000 */
[----:B------:R0:W1:Y:S02]  /*3660*/  SHFL.BFLY P6, R14, R13, R12, R11 ;  /* 0x0c00000c0d0e7389 */ /* 0x00006400000c000b */
[----:B01----:R-:W-:Y:S05]  /*3670*/  ENDCOLLECTIVE ;  /* 0x000000000000791b */ /* 0x003fea0003800000 */
.L_x_6510:
[----:B------:R-:W-:Y:S05]  /*3680*/  BRA `(.L_x_6511) ;  /* 0xffffffd400287947 */ /* 0x000fea000383ffff */
.L_x_6496:
[----:B01----:R-:W-:Y:S02]  /*3690*/  HFMA2 R11, -RZ, RZ, 0, 1.847743988037109375e-06 ;  /* 0x0000001fff0b7431 */ /* 0x003fe400000001ff */
[----:B------:R-:W-:Y:S01]  /*36a0*/  IMAD.MOV.U32 R13, RZ, RZ, RZ ;  /* 0x000000ffff0d7224 */ /* 0x000fe200078e00ff */
[----:B------:R-:W-:Y:S01]  /*36b0*/  MOV R12, 0x4 ;  /* 0x00000004000c7802 */ /* 0x000fe20000000f00 */
[----:B------:R-:W-:-:S07]  /*36c0*/  IMAD.MOV.U32 R15, RZ, RZ, -0x1 ;  /* 0xffffffffff0f7424 */ /* 0x000fce00078e00ff */
[----:B------:R-:W-:Y:S05]  /*36d0*/  WARPSYNC.COLLECTIVE R15, `(.L_x_6512) ;  /* 0x000000000f087348 */ /* 0x000fea0003c00000 */
[----:B------:R0:W1:Y:S02]  /*36e0*/  SHFL.BFLY P6, R14, R13, R12, R11 ;  /* 0x0c00000c0d0e7389 */ /* 0x00006400000c000b */
[----:B01----:R-:W-:Y:S05]  /*36f0*/  ENDCOLLECTIVE ;  /* 0x000000000000791b */ /* 0x003fea0003800000 */
.L_x_6512:
[----:B------:R-:W-:Y:S01]  /*3700*/  IMAD.MOV.U32 R12, RZ, RZ, 0x2 ;  /* 0x00000002ff0c7424 */ /* 0x000fe200078e00ff */
[----:B------:R-:W-:-:S05]  /*3710*/  MOV R4, R14 ;  /* 0x0000000e00047202 */ /* 0x000fca0000000f00 */
[----:B------:R-:W-:-:S05]  /*3720*/  FADD.FTZ R4, RZ, R4 ;  /* 0x00000004ff047221 */ /* 0x000fca0000010000 */
[----:B------:R-:W-:-:S07]  /*3730*/  MOV R13, R4 ;  /* 0x00000004000d7202 */ /* 0x000fce0000000f00 */
[----:B------:R-:W-:Y:S05]  /*3740*/  WARPSYNC.COLLECTIVE R15, `(.L_x_6513) ;  /* 0x000000000f087348 */ /* 0x000fea0003c00000 */
[----:B------:R0:W1:Y:S02]  /*3750*/  SHFL.BFLY P6, R14, R13, R12, R11 ;  /* 0x0c00000c0d0e7389 */ /* 0x00006400000c000b */
[----:B01----:R-:W-:Y:S05]  /*3760*/  ENDCOLLECTIVE ;  /* 0x000000000000791b */ /* 0x003fea0003800000 */
.L_x_6513:
[----:B------:R-:W-:Y:S01]  /*3770*/  IMAD.MOV.U32 R12, RZ, RZ, 0x1 ;  /* 0x00000001ff0c7424 */ /* 0x000fe200078e00ff */
[----:B------:R-:W-:-:S05]  /*3780*/  MOV R9, R14 ;  /* 0x0000000e00097202 */ /* 0x000fca0000000f00 */
[----:B------:R-:W-:-:S05]  /*3790*/  FADD.FTZ R9, R4, R9 ;  /* 0x0000000904097221 */ /* 0x000fca0000010000 */
[----:B------:R-:W-:-:S07]  /*37a0*/  MOV R13, R9 ;  /* 0x00000009000d7202 */ /* 0x000fce0000000f00 */
[----:B------:R-:W-:Y:S05]  /*37b0*/  WARPSYNC.COLLECTIVE R15, `(.L_x_6514) ;  /* 0x000000000f087348 */ /* 0x000fea0003c00000 */
[----:B------:R0:W1:Y:S02]  /*37c0*/  SHFL.BFLY P6, R14, R13, R12, R11 ;  /* 0x0c00000c0d0e7389 */ /* 0x00006400000c000b */
[----:B01----:R-:W-:Y:S05]  /*37d0*/  ENDCOLLECTIVE ;  /* 0x000000000000791b */ /* 0x003fea0003800000 */
.L_x_6514:
[----:B------:R-:W-:Y:S02]  /*37e0*/  HFMA2 R13, -RZ, RZ, 0, 0 ;  /* 0x00000000ff0d7431 */ /* 0x000fe400000001ff */
[----:B------:R-:W-:Y:S01]  /*37f0*/  IMAD.MOV.U32 R12, RZ, RZ, 0x4 ;  /* 0x00000004ff0c7424 */ /* 0x000fe200078e00ff */
[----:B------:R-:W-:-:S07]  /*3800*/  MOV R6, R14 ;  /* 0x0000000e00067202 */ /* 0x000fce0000000f00 */
[----:B------:R-:W-:Y:S05]  /*3810*/  WARPSYNC.COLLECTIVE R15, `(.L_x_6515) ;  /* 0x000000000f087348 */ /* 0x000fea0003c00000 */
[----:B------:R0:W1:Y:S02]  /*3820*/  SHFL.BFLY P6, R14, R13, R12, R11 ;  /* 0x0c00000c0d0e7389 */ /* 0x00006400000c000b */
[----:B01----:R-:W-:Y:S05]  /*3830*/  ENDCOLLECTIVE ;  /* 0x000000000000791b */ /* 0x003fea0003800000 */
.L_x_6515:
        /* <DEDUP_REMOVED lines=8> */
.L_x_6516:
[----:B------:R-:W-:Y:S01]  /*38c0*/  IMAD.MOV.U32 R12, RZ, RZ, 0x1 ;  /* 0x00000001ff0c7424 */ /* 0x000fe200078e00ff */
[----:B------:R-:W-:-:S05]  /*38d0*/  MOV R26, R14 ;  /* 0x0000000e001a7202 */ /* 0x000fca0000000f00 */
[----:B------:R-:W-:-:S05]  /*38e0*/  FADD.FTZ R7, R3, R26 ;  /* 0x0000001a03077221 */ /* 0x000fca0000010000 */
[----:B------:R-:W-:-:S07]  /*38f0*/  MOV R13, R7 ;  /* 0x00000007000d7202 */ /* 0x000fce0000000f00 */
[----:B------:R-:W-:Y:S05]  /*3900*/  WARPSYNC.COLLECTIVE R15, `(.L_x_6517) ;  /* 0x000000000f087348 */ /* 0x000fea0003c00000 */
[----:B------:R0:W1:Y:S02]  /*3910*/  SHFL.BFLY P6, R14, R13, R12, R11 ;  /* 0x0c00000c0d0e7389 */ /* 0x00006400000c000b */
[----:B01----:R-:W-:Y:S05]  /*3920*/  ENDCOLLECTIVE ;  /* 0x000000000000791b */ /* 0x003fea0003800000 */
.L_x_6517:
[----:B------:R-:W-:Y:S02]  /*3930*/  HFMA2 R13, -RZ, RZ, 0, 0 ;  /* 0x00000000ff0d7431 */ /* 0x000fe400000001ff */
[----:B------:R-:W-:Y:S01]  /*3940*/  IMAD.MOV.U32 R12, RZ, RZ, 0x4 ;  /* 0x00000004ff0c7424 */ /* 0x000fe200078e00ff */
[----:B------:R-:W-:-:S07]  /*3950*/  MOV R4, R14 ;  /* 0x0000000e00047202 */ /* 0x000fce0000000f00 */
[----:B------:R-:W-:Y:S05]  /*3960*/  WARPSYNC.COLLECTIVE R15, `(.L_x_6518) ;  /* 0x000000000f087348 */ /* 0x000fea0003c00000 */
[----:B------:R0:W1:Y:S02]  /*3970*/  SHFL.BFLY P6, R14, R13, R12, R11 ;  /* 0x0c00000c0d0e7389 */ /* 0x00006400000c000b */
[----:B01----:R-:W-:Y:S05]  /*3980*/  ENDCOLLECTIVE ;  /* 0x000000000000791b */ /* 0x003fea0003800000 */
.L_x_6518:
        /* <DEDUP_REMOVED lines=8> */
.L_x_6519:
[----:B------:R-:W-:Y:S01]  /*3a10*/  IMAD.MOV.U32 R12, RZ, RZ, 0x1 ;  /* 0x00000001ff0c7424 */ /* 0x000fe200078e00ff */
[----:B------:R-:W-:-:S05]  /*3a20*/  MOV R5, R14 ;  /* 0x0000000e00057202 */ /* 0x000fca0000000f00 */
[----:B------:R-:W-:-:S05]  /*3a30*/  FADD.FTZ R5, R2, R5 ;  /* 0x0000000502057221 */ /* 0x000fca0000010000 */
[----:B------:R-:W-:-:S07]  /*3a40*/  MOV R13, R5 ;  /* 0x00000005000d7202 */ /* 0x000fce0000000f00 */
[----:B------:R-:W-:Y:S05]  /*3a50*/  WARPSYNC.COLLECTIVE R15, `(.L_x_6520) ;  /* 0x000000000f087348 */ /* 0x000fea0003c00000 */
[----:B------:R0:W1:Y:S02]  /*3a60*/  SHFL.BFLY P6, R14, R13, R12, R11 ;  /* 0x0c00000c0d0e7389 */ /* 0x00006400000c000b */
[----:B01----:R-:W-:Y:S05]  /*3a70*/  ENDCOLLECTIVE ;  /* 0x000000000000791b */ /* 0x003fea0003800000 */
.L_x_6520:
[----:B------:R-:W-:Y:S02]  /*3a80*/  HFMA2 R13, -RZ, RZ, 0, 0 ;  /* 0x00000000ff0d7431 */ /* 0x000fe400000001ff */
[----:B------:R-:W-:Y:S01]  /*3a90*/  IMAD.MOV.U32 R12, RZ, RZ, 0x4 ;  /* 0x00000004ff0c7424 */ /* 0x000fe200078e00ff */
[----:B------:R-:W-:-:S07]  /*3aa0*/  MOV R2, R14 ;  /* 0x0000000e00027202 */ /* 0x000fce0000000f00 */
[----:B------:R-:W-:Y:S05]  /*3ab0*/  WARPSYNC.COLLECTIVE R15, `(.L_x_6521) ;  /* 0x000000000f087348 */ /* 0x000fea0003c00000 */
[----:B------:R0:W1:Y:S02]  /*3ac0*/  SHFL.BFLY P6, R14, R13, R12, R11 ;  /* 0x0c00000c0d0e7389 */ /* 0x00006400000c000b */
[----:B01----:R-:W-:Y:S05]  /*3ad0*/  ENDCOLLECTIVE ;  /* 0x000000000000791b */ /* 0x003fea0003800000 */
.L_x_6521:
        /* <DEDUP_REMOVED lines=8> */
.L_x_6522:
[----:B------:R-:W-:Y:S01]  /*3b60*/  IMAD.MOV.U32 R12, RZ, RZ, 0x1 ;  /* 0x00000001ff0c7424 */ /* 0x000fe200078e00ff */
[----:B------:R-:W-:-:S05]  /*3b70*/  MOV R27, R14 ;  /* 0x0000000e001b7202 */ /* 0x000fca0000000f00 */
[----:B------:R-:W-:-:S05]  /*3b80*/  FADD.FTZ R3, R0, R27 ;  /* 0x0000001b00037221 */ /* 0x000fca0000010000 */
[----:B------:R-:W-:-:S07]  /*3b90*/  MOV R13, R3 ;  /* 0x00000003000d7202 */ /* 0x000fce0000000f00 */
[----:B------:R-:W-:Y:S05]  /*3ba0*/  WARPSYNC.COLLECTIVE R15, `(.L_x_6523) ;  /* 0x000000000f087348 */ /* 0x000fea0003c00000 */
[----:B------:R0:W1:Y:S02]  /*3bb0*/  SHFL.BFLY P6, R14, R13, R12, R11 ;  /* 0x0c00000c0d0e7389 */ /* 0x00006400000c000b */
[----:B01----:R-:W-:Y:S05]  /*3bc0*/  ENDCOLLECTIVE ;  /* 0x000000000000791b */ /* 0x003fea0003800000 */
.L_x_6523:
[----:B------:R-:W-:Y:S02]  /*3bd0*/  HFMA2 R13, -RZ, RZ, 0, 0 ;  /* 0x00000000ff0d7431 */ /* 0x000fe400000001ff */
[----:B------:R-:W-:Y:S01]  /*3be0*/  IMAD.MOV.U32 R12, RZ, RZ, 0x4 ;  /* 0x00000004ff0c7424 */ /* 0x000fe200078e00ff */
[----:B------:R-:W-:-:S07]  /*3bf0*/  MOV R0, R14 ;  /* 0x0000000e00007202 */ /* 0x000fce0000000f00 */
[----:B------:R-:W-:Y:S05]  /*3c00*/  WARPSYNC.COLLECTIVE R15, `(.L_x_6524) ;  /* 0x000000000f087348 */ /* 0x000fea0003c00000 */
[----:B------:R0:W1:Y:S02]  /*3c10*/  SHFL.BFLY P6, R14, R13, R12, R11 ;  /* 0x0c00000c0d0e7389 */ /* 0x00006400000c000b */
[----:B01----:R-:W-:Y:S05]  /*3c20*/  ENDCOLLECTIVE ;  /* 0x000000000000791b */ /* 0x003fea0003800000 */
.L_x_6524:
[----:B------:R-:W-:Y:S01]  /*3c30*/  FADD.FTZ R7, R3, R0 ;  /* 0x0000000003077221 */ /* 0x000fe20000010000 */
[----:B------:R-:W-:-:S04]  /*3c40*/  MOV R0, R2 ;  /* 0x0000000200007202 */ /* 0x000fc80000000f00 */
[----:B------:R-:W-:Y:S01]  /*3c50*/  MOV R2, R7 ;  /* 0x0000000700027202 */ /* 0x000fe20000000f00 */
[----:B------:R-:W-:Y:S01]  /*3c60*/  IMAD.MOV.U32 R12, RZ, RZ, 0x2 ;  /* 0x00000002ff0c7424 */ /* 0x000fe200078e00ff */
[----:B------:R-:W-:-:S05]  /*3c70*/  MOV R8, R14 ;  /* 0x0000000e00087202 */ /* 0x000fca0000000f00 */
[----:B------:R-:W-:-:S05]  /*3c80*/  FADD.FTZ R8, RZ, R8 ;  /* 0x00000008ff087221 */ /* 0x000fca0000010000 */
[----:B------:R-:W-:-:S07]  /*3c90*/  MOV R13, R8 ;  /* 0x00000008000d7202 */ /* 0x000fce0000000f00 */
[----:B------:R-:W-:Y:S05]  /*3ca0*/  WARPSYNC.COLLECTIVE R15, `(.L_x_6525) ;  /* 0x000000000f087348 */ /* 0x000fea0003c00000 */
[----:B------:R0:W1:Y:S02]  /*3cb0*/  SHFL.BFLY P6, R14, R13, R12, R11 ;  /* 0x0c00000c0d0e7389 */ /* 0x00006400000c000b */
[----:B01----:R-:W-:Y:S05]  /*3cc0*/  ENDCOLLECTIVE ;  /* 0x000000000000791b */ /* 0x003fea0003800000 */
.L_x_6525:
[----:B------:R-:W-:Y:S01]  /*3cd0*/  IMAD.MOV.U32 R12, RZ, RZ, 0x1 ;  /* 0x00000001ff0c7424 */ /* 0x000fe200078e00ff */
[----:B------:R-:W-:-:S05]  /*3ce0*/  MOV R21, R14 ;  /* 0x0000000e00157202 */ /* 0x000fca0000000f00 */
[----:B------:R-:W-:-:S05]  /*3cf0*/  FADD.FTZ R21, R8, R21 ;  /* 0x0000001508157221 */ /* 0x000fca0000010000 */
[----:B------:R-:W-:-:S07]  /*3d00*/  MOV R13, R21 ;  /* 0x00000015000d7202 */ /* 0x000fce0000000f00 */
[----:B------:R-:W-:Y:S05]  /*3d10*/  WARPSYNC.COLLECTIVE R15, `(.L_x_6526) ;  /* 0x000000000f087348 */ /* 0x000fea0003c00000 */
[----:B------:R0:W1:Y:S02]  /*3d20*/  SHFL.BFLY P6, R14, R13, R12, R11 ;  /* 0x0c00000c0d0e7389 */ /* 0x00006400000c000b */
[----:B01----:R-:W-:Y:S05]  /*3d30*/  ENDCOLLECTIVE ;  /* 0x000000000000791b */ /* 0x003fea0003800000 */
.L_x_6526:
[----:B------:R-:W-:Y:S02]  /*3d40*/  HFMA2 R13, -RZ, RZ, 0, 0 ;  /* 0x00000000ff0d7431 */ /* 0x000fe400000001ff */
[----:B------:R-:W-:Y:S01]  /*3d50*/  IMAD.MOV.U32 R12, RZ, RZ, 0x4 ;  /* 0x00000004ff0c7424 */ /* 0x000fe200078e00ff */
[----:B------:R-:W-:-:S07]  /*3d60*/  MOV R8, R14 ;  /* 0x0000000e00087202 */ /* 0x000fce0000000f00 */
[----:B------:R-:W-:Y:S05]  /*3d70*/  WARPSYNC.COLLECTIVE R15, `(.L_x_6527) ;  /* 0x000000000f087348 */ /* 0x000fea0003c00000 */
[----:B------:R0:W1:Y:S02]  /*3d80*/  SHFL.BFLY P6, R14, R13, R12, R11 ;  /* 0x0c00000c0d0e7389 */ /* 0x00006400000c000b */
[----:B01----:R-:W-:Y:S05]  /*3d90*/  ENDCOLLECTIVE ;  /* 0x000000000000791b */ /* 0x003fea0003800000 */
.L_x_6527:
        /* <DEDUP_REMOVED lines=8> */
.L_x_6528:
[----:B------:R-:W-:Y:S01]  /*3e20*/  IMAD.MOV.U32 R12, RZ, RZ, 0x1 ;  /* 0x00000001ff0c7424 */ /* 0x000fe200078e00ff */
[----:B------:R-:W-:-:S05]  /*3e30*/  MOV R23, R14 ;  /* 0x0000000e00177202 */ /* 0x000fca0000000f00 */
[----:B------:R-:W-:-:S05]  /*3e40*/  FADD.FTZ R23, R20, R23 ;  /* 0x0000001714177221 */ /* 0x000fca0000010000 */
[----:B------:R-:W-:-:S07]  /*3e50*/  MOV R13, R23 ;  /* 0x00000017000d7202 */ /* 0x000fce0000000f00 */
[----:B------:R-:W-:Y:S05]  /*3e60*/  WARPSYNC.COLLECTIVE R15, `(.L_x_6529) ;  /* 0x000000000f087348 */ /* 0x000fea0003c00000 */
[----:B------:R0:W1:Y:S02]  /*3e70*/  SHFL.BFLY P6, R14, R13, R12, R11 ;  /* 0x0c00000c0d0e7389 */ /* 0x00006400000c000b */
[----:B01----:R-:W-:Y:S05]  /*3e80*/  ENDCOLLECTIVE ;  /* 0x000000000000791b */ /* 0x003fea0003800000 */
.L_x_6529:
[----:B------:R-:W-:Y:S02]  /*3e90*/  HFMA2 R13, -RZ, RZ, 0, 0 ;  /* 0x00000000ff0d7431 */ /* 0x000fe400000001ff */
[----:B------:R-:W-:Y:S01]  /*3ea0*/  IMAD.MOV.U32 R12, RZ, RZ, 0x4 ;  /* 0x00000004ff0c7424 */ /* 0x000fe200078e00ff */
[----:B------:R-:W-:-:S07]  /*3eb0*/  MOV R20, R14 ;  /* 0x0000000e00147202 */ /* 0x000fce0000000f00 */
[----:B------:R-:W-:Y:S05]  /*3ec0*/  WARPSYNC.COLLECTIVE R15, `(.L_x_6530) ;  /* 0x000000000f087348 */ /* 0x000fea0003c00000 */
[----:B------:R0:W1:Y:S02]  /*3ed0*/  SHFL.BFLY P6, R14, R13, R12, R11 ;  /* 0x0c00000c0d0e7389 */ /* 0x00006400000c000b */
[----:B01----:R-:W-:Y:S05]  /*3ee0*/  ENDCOLLECTIVE ;  /* 0x000000000000791b */ /* 0x003fea0003800000 */
.L_x_6530:
[----:B------:R-:W-:Y:S01]  /*3ef0*/  FADD.FTZ R20, R23, R20 ;  /* 0x0000001417147221 */ /* 0x000fe20000010000 */
[----:B------:R-:W-:Y:S02]  /*3f00*/  HFMA2 R12, -RZ, RZ, 0, 1.1920928955078125e-07 ;  /* 0x00000002ff0c7431 */ /* 0x000fe400000001ff */
[----:B------:R-:W-:-:S05]  /*3f10*/  FADD.FTZ R24, RZ, R14 ;  /* 0x0000000eff187221 */ /* 0x000fca0000010000 */
[----:B------:R-:W-:-:S07]  /*3f20*/  MOV R13, R24 ;  /* 0x00000018000d7202 */ /* 0x000fce0000000f00 */
[----:B------:R-:W-:Y:S05]  /*3f30*/  WARPSYNC.COLLECTIVE R15, `(.L_x_6531) ;  /* 0x000000000f087348 */ /* 0x000fea0003c00000 */
[----:B------:R0:W1:Y:S02]  /*3f40*/  SHFL.BFLY P6, R14, R13, R12, R11 ;  /* 0x0c00000c0d0e7389 */ /* 0x00006400000c000b */
[----:B01----:R-:W-:Y:S05]  /*3f50*/  ENDCOLLECTIVE ;  /* 0x000000000000791b */ /* 0x003fea0003800000 */
.L_x_6531:
[----:B------:R-:W-:Y:S02]  /*3f60*/  HFMA2 R12, -RZ, RZ, 0, 5.9604644775390625e-08 ;  /* 0x00000001ff0c7431 */ /* 0x000fe400000001ff */
[----:B------:R-:W-:-:S04]  /*3f70*/  IMAD.MOV.U32 R25, RZ, RZ, R14 ;  /* 0x000000ffff197224 */ /* 0x000fc800078e000e */
[----:B------:R-:W-:-:S05]  /*3f80*/  FADD.FTZ R25, R24, R25 ;  /* 0x0000001918197221 */ /* 0x000fca0000010000 */
[----:B------:R-:W-:-:S07]  /*3f90*/  MOV R13, R25 ;  /* 0x00000019000d7202 */ /* 0x000fce0000000f00 */
[----:B------:R-:W-:Y:S05]  /*3fa0*/  WARPSYNC.COLLECTIVE R15, `(.L_x_6532) ;  /* 0x000000000f087348 */ /* 0x000fea0003c00000 */
[----:B------:R0:W1:Y:S02]  /*3fb0*/  SHFL.BFLY P6, R14, R13, R12, R11 ;  /* 0x0c00000c0d0e7389 */ /* 0x00006400000c000b */
[----:B01----:R-:W-:Y:S05]  /*3fc0*/  ENDCOLLECTIVE ;  /* 0x000000000000791b */ /* 0x003fea0003800000 */
.L_x_6532:
[----:B------:R-:W-:Y:S01]  /*3fd0*/  HFMA2 R12, -RZ, RZ, 0, 2.384185791015625e-07 ;  /* 0x00000004ff0c7431 */ /* 0x000fe200000001ff */
[----:B------:R-:W-:Y:S01]  /*3fe0*/  MOV R13, RZ ;  /* 0x000000ff000d7202 */ /* 0x000fe20000000f00 */
[----:B------:R-:W-:-:S07]  /*3ff0*/  IMAD.MOV.U32 R24, RZ, RZ, R14 ;  /* 0x000000ffff187224 */ /* 0x000fce00078e000e */
[----:B------:R-:W-:Y:S05]  /*4000*/  WARPSYNC.COLLECTIVE R15, `(.L_x_6533) ;  /* 0x000000000f087348 */ /* 0x000fea0003c00000 */
[----:B------:R0:W1:Y:S02]  /*4010*/  SHFL.BFLY P6, R14, R13, R12, R11 ;  /* 0x0c00000c0d0e7389 */ /* 0x00006400000c000b */
[----:B01----:R-:W-:Y:S05]  /*4020*/  ENDCOLLECTIVE ;  /* 0x000000000000791b */ /* 0x003fea0003800000 */
.L_x_6533:
[----:B------:R-:W-:Y:S01]  /*4030*/  FADD.FTZ R24, R25, R24 ;  /* 0x0000001819187221 */ /* 0x000fe20000010000 */
[----:B------:R-:W-:Y:S01]  /*4040*/  MOV R12, 0x2 ;  /* 0x00000002000c7802 */ /* 0x000fe20000000f00 */
[----:B------:R-:W-:-:S04]  /*4050*/  FADD.FTZ R10, RZ, R14 ;  /* 0x0000000eff0a7221 */ /* 0x000fc80000010000 */
[----:B------:R-:W-:-:S07]  /*4060*/  IMAD.MOV.U32 R13, RZ, RZ, R10 ;  /* 0x000000ffff0d7224 */ /* 0x000fce00078e000a */
[----:B------:R-:W-:Y:S05]  /*4070*/  WARPSYNC.COLLECTIVE R15, `(.L_x_6534) ;  /* 0x000000000f087348 */ /* 0x000fea0003c00000 */
[----:B------:R0:W1:Y:S02]  /*4080*/  SHFL.BFLY P6, R14, R13, R12, R11 ;  /* 0x0c00000c0d0e7389 */ /* 0x00006400000c000b */
[----:B01----:R-:W-:Y:S05]  /*4090*/  ENDCOLLECTIVE ;  /* 0x000000000000791b */ /* 0x003fea0003800000 */
.L_x_6534:
[----:B------:R-:W-:Y:S02]  /*40a0*/  IMAD.MOV.U32 R12, RZ, RZ, 0x1 ;  /* 0x00000001ff0c7424 */ /* 0x000fe400078e00ff */
[----:B------:R-:W-:-:S05]  /*40b0*/  FADD.FTZ R10, R10, R14 ;  /* 0x0000000e0a0a7221 */ /* 0x000fca0000010000 */
[----:B------:R-:W-:-:S07]  /*40c0*/  MOV R13, R10 ;  /* 0x0000000a000d7202 */ /* 0x000fce0000000f00 */
[----:B------:R-:W-:Y:S05]  /*40d0*/  WARPSYNC.COLLECTIVE R15, `(.L_x_6535) ;  /* 0x000000000f087348 */ /* 0x000fea0003c00000 */
[----:B------:R0:W1:Y:S02]  /*40e0*/  SHFL.BFLY P6, R14, R13, R12, R11 ;  /* 0x0c00000c0d0e7389 */ /* 0x00006400000c000b */
[----:B01----:R-:W-:Y:S05]  /*40f0*/  ENDCOLLECTIVE ;  /* 0x000000000000791b */ /* 0x003fea0003800000 */
.L_x_6535:
[----:B------:R-:W-:Y:S05]  /*4100*/  BRA `(.L_x_6536) ;  /* 0xffffffe800e47947 */ /* 0x000fea000383ffff */
.L_x_6537:
        /* <DEDUP_REMOVED lines=15> */
.L_x_25697:


//--------------------- .text._ZN4vllm25paged_attention_v1_kernelIfhLi256ELi16ELi128ELNS_18Fp8KVCacheDataTypeE2ELb0EEEvPT_PKS2_PKT0_S8_ifPKiSA_iPKfiiiSC_SC_iiiii --------------------------
	.section	.text._ZN4vllm25paged_attention_v1_kernelIfhLi256ELi16ELi128ELNS_18Fp8KVCacheDataTypeE2ELb0EEEvPT_PKS2_PKT0_S8_ifPKiSA_iPKfiiiSC_SC_iiiii,"ax",@progbits
	.align	128
        .global         _ZN4vllm25paged_attention_v1_kernelIfhLi256ELi16ELi128ELNS_18Fp8KVCacheDataTypeE2ELb0EEEvPT_PKS2_PKT0_S8_ifPKiSA_iPKfiiiSC_SC_iiiii
        .type           _ZN4vllm25paged_attention_v1_kernelIfhLi256ELi16ELi128ELNS_18Fp8KVCacheDataTypeE2ELb0EEEvPT_PKS2_PKT0_S8_ifPKiSA_iPKfiiiSC_SC_iiiii,@function
        .size           _ZN4vllm25paged_attention_v1_kernelIfhLi256ELi16ELi128ELNS_18Fp8KVCacheDataTypeE2ELb0EEEvPT_PKS2_PKT0_S8_ifPKiSA_iPKfiiiSC_SC_iiiii,(.L_x_25698 - _ZN4vllm25paged_attention_v1_kernelIfhLi256ELi16ELi128ELNS_18Fp8KVCacheDataTypeE2ELb0EEEvPT_PKS2_PKT0_S8_ifPKiSA_iPKfiiiSC_SC_iiiii)
        .other          _ZN4vllm25paged_attention_v1_kernelIfhLi256ELi16ELi128ELNS_18Fp8KVCacheDataTypeE2ELb0EEEvPT_PKS2_PKT0_S8_ifPKiSA_iPKfiiiSC_SC_iiiii,@"STO_CUDA_ENTRY STV_DEFAULT"
_ZN4vllm25paged_attention_v1_kernelIfhLi256ELi16ELi128ELNS_18Fp8KVCacheDataTypeE2ELb0EEEvPT_PKS2_PKT0_S8_ifPKiSA_iPKfiiiSC_SC_iiiii:
.text._ZN4vllm25paged_attention_v1_kernelIfhLi256ELi16ELi128ELNS_18Fp8KVCacheDataTypeE2ELb0EEEvPT_PKS2_PKT0_S8_ifPKiSA_iPKfiiiSC_SC_iiiii:
        /* <DEDUP_REMOVED lines=35> */
.L_x_6539:
[----:B------:R-:W-:Y:S05]  /*0230*/  BSYNC.RECONVERGENT B6 ;  /* 0x0000000000067941 */ /* 0x000fea0003800200 */
.L_x_6538:
        /* <DEDUP_REMOVED lines=10> */
.L_x_6573:
        /* <DEDUP_REMOVED lines=39> */
.L_x_6545:
        /* <DEDUP_REMOVED lines=11> */
.L_x_6544:
[----:B------:R-:W-:Y:S05]  /*0600*/  BSYNC.RECONVERGENT B1 ;  /* 0x0000000000017941 */ /* 0x000fea0003800200 */
.L_x_6543:
        /* <DEDUP_REMOVED lines=12> */
.L_x_6548:
        /* <DEDUP_REMOVED lines=27> */
[----:B------:R-:W-:Y:S01]  /*0880*/  LDS R41, [R8+0x1a00] ;  /* 0x001a000008297984 */ /* 0x000fe20000000800 */
[C---:B-----5:R-:W-:Y:S01]  /*0890*/  FADD.FTZ R23, -R4.reuse, R23 ;  /* 0x0000001704177221 */ /* 0x060fe20000010100 */
[----:B------:R-:W-:Y:S02]  /*08a0*/  FMUL.FTZ R12, R37, 1.4426950216293334961 ;  /* 0x3fb8aa3b250c7820 */ /* 0x000fe40000410000 */
[----:B------:R-:W5:Y:S01]  /*08b0*/  LDS R37, [R8+0x1800] ;  /* 0x0018000008257984 */ /* 0x000f620000000800 */
[----:B------:R-:W-:Y:S01]  /*08c0*/  FMUL.FTZ R23, R23, 1.4426950216293334961 ;  /* 0x3fb8aa3b17177820 */ /* 0x000fe20000410000 */
[C---:B------:R-:W-:Y:S01]  /*08d0*/  FADD.FTZ R29, -R4.reuse, R29 ;  /* 0x0000001d041d7221 */ /* 0x040fe20000010100 */
[----:B------:R-:W0:Y:S01]  /*08e0*/  MUFU.EX2 R13, R13 ;  /* 0x0000000d000d7308 */ /* 0x000e220000000800 */
[----:B--2---:R-:W-:Y:S01]  /*08f0*/  FADD.FTZ R6, R9, R6 ;  /* 0x0000000609067221 */ /* 0x004fe20000010000 */
[----:B------:R-:W-:Y:S01]  /*0900*/  FADD.FTZ R14, -R4, R21 ;  /* 0x00000015040e7221 */ /* 0x000fe20000010100 */
[----:B------:R-:W-:Y:S01]  /*0910*/  FMUL.FTZ R29, R29, 1.4426950216293334961 ;  /* 0x3fb8aa3b1d1d7820 */ /* 0x000fe20000410000 */
[----:B------:R-:W-:Y:S02]  /*0920*/  STS [R8+-0x400], R9 ;  /* 0xfffc000908007388 */ /* 0x000fe40000000800 */
[----:B------:R-:W-:Y:S01]  /*0930*/  FMUL.FTZ R14, R14, 1.4426950216293334961 ;  /* 0x3fb8aa3b0e0e7820 */ /* 0x000fe20000410000 */
[----:B------:R-:W-:Y:S01]  /*0940*/  FADD.FTZ R20, -R4, R25 ;  /* 0x0000001904147221 */ /* 0x000fe20000010100 */
[----:B------:R-:W2:Y:S01]  /*0950*/  MUFU.EX2 R15, R15 ;  /* 0x0000000f000f7308 */ /* 0x000ea20000000800 */
[----:B----4-:R-:W-:Y:S01]  /*0960*/  FADD.FTZ R6, R6, R11 ;  /* 0x0000000b06067221 */ /* 0x010fe20000010000 */
[----:B------:R-:W-:Y:S01]  /*0970*/  FADD.FTZ R24, -R4, R27 ;  /* 0x0000001b04187221 */ /* 0x000fe20000010100 */
[----:B------:R-:W-:Y:S01]  /*0980*/  FMUL.FTZ R20, R20, 1.4426950216293334961 ;  /* 0x3fb8aa3b14147820 */ /* 0x000fe20000410000 */
[----:B------:R-:W-:Y:S02]  /*0990*/  STS [R8+-0x200], R11 ;  /* 0xfffe000b08007388 */ /* 0x000fe40000000800 */
[----:B------:R-:W-:Y:S01]  /*09a0*/  FMUL.FTZ R24, R24, 1.4426950216293334961 ;  /* 0x3fb8aa3b18187820 */ /* 0x000fe20000410000 */
[----:B0-----:R-:W-:Y:S01]  /*09b0*/  FADD.FTZ R26, -R4, R31 ;  /* 0x0000001f041a7221 */ /* 0x001fe20000010100 */
[----:B------:R-:W0:Y:S01]  /*09c0*/  MUFU.EX2 R23, R23 ;  /* 0x0000001700177308 */ /* 0x000e220000000800 */
[----:B------:R-:W-:Y:S01]  /*09d0*/  FADD.FTZ R6, R6, R13 ;  /* 0x0000000d06067221 */ /* 0x000fe20000010000 */
[----:B------:R-:W-:Y:S01]  /*09e0*/  STS [R8], R13 ;  /* 0x0000000d08007388 */ /* 0x000fe20000000800 */
[----:B------:R-:W-:-:S05]  /*09f0*/  FMUL.FTZ R26, R26, 1.4426950216293334961 ;  /* 0x3fb8aa3b1a1a7820 */ /* 0x000fca0000410000 */
[----:B------:R-:W4:Y:S01]  /*0a00*/  MUFU.EX2 R29, R29 ;  /* 0x0000001d001d7308 */ /* 0x000f220000000800 */
[----:B--2---:R-:W-:Y:S01]  /*0a10*/  FADD.FTZ R6, R6, R15 ;  /* 0x0000000f06067221 */ /* 0x004fe20000010000 */
[----:B------:R-:W-:Y:S06]  /*0a20*/  STS [R8+0x200], R15 ;  /* 0x0002000f08007388 */ /* 0x000fec0000000800 */
[----:B------:R1:W2:Y:S01]  /*0a30*/  MUFU.EX2 R21, R12 ;  /* 0x0000000c00157308 */ /* 0x0002a20000000800 */
[----:B0-----:R-:W-:Y:S01]  /*0a40*/  FADD.FTZ R6, R6, R23 ;  /* 0x0000001706067221 */ /* 0x001fe20000010000 */
[----:B------:R-:W-:Y:S06]  /*0a50*/  STS [R8+0x400], R23 ;  /* 0x0004001708007388 */ /* 0x000fec0000000800 */
[----:B------:R0:W5:Y:S01]  /*0a60*/  MUFU.EX2 R25, R14 ;  /* 0x0000000e00197308 */ /* 0x0001620000000800 */
[----:B-1----:R-:W-:Y:S01]  /*0a70*/  FADD.FTZ R12, -R4, R33 ;  /* 0x00000021040c7221 */ /* 0x002fe20000010100 */
[----:B----4-:R-:W-:Y:S01]  /*0a80*/  FADD.FTZ R6, R6, R29 ;  /* 0x0000001d06067221 */ /* 0x010fe20000010000 */
[----:B------:R-:W-:Y:S02]  /*0a90*/  STS [R8+0x600], R29 ;  /* 0x0006001d08007388 */ /* 0x000fe40000000800 */
[----:B------:R-:W-:-:S03]  /*0aa0*/  FMUL.FTZ R12, R12, 1.4426950216293334961 ;  /* 0x3fb8aa3b0c0c7820 */ /* 0x000fc60000410000 */
[----:B------:R3:W1:Y:S01]  /*0ab0*/  MUFU.EX2 R27, R20 ;  /* 0x00000014001b7308 */ /* 0x0006620000000800 */
[----:B0-----:R-:W-:Y:S01]  /*0ac0*/  FADD.FTZ R14, -R4, R35 ;  /* 0x00000023040e7221 */ /* 0x001fe20000010100 */
[----:B--2---:R-:W-:Y:S01]  /*0ad0*/  FADD.FTZ R6, R6, R21 ;  /* 0x0000001506067221 */ /* 0x004fe20000010000 */
[----:B------:R-:W-:Y:S02]  /*0ae0*/  STS [R8+0x800], R21 ;  /* 0x0008001508007388 */ /* 0x000fe40000000800 */
[----:B------:R-:W-:-:S03]  /*0af0*/  FMUL.FTZ R14, R14, 1.4426950216293334961 ;  /* 0x3fb8aa3b0e0e7820 */ /* 0x000fc60000410000 */
[----:B------:R0:W2:Y:S01]  /*0b00*/  MUFU.EX2 R31, R24 ;  /* 0x00000018001f7308 */ /* 0x0000a20000000800 */
[----:B---3--:R-:W-:Y:S01]  /*0b10*/  FADD.FTZ R20, -R4, R39 ;  /* 0x0000002704147221 */ /* 0x008fe20000010100 */
[----:B-----5:R-:W-:Y:S01]  /*0b20*/  FADD.FTZ R6, R6, R25 ;  /* 0x0000001906067221 */ /* 0x020fe20000010000 */
[----:B------:R-:W-:Y:S02]  /*0b30*/  STS [R8+0xa00], R25 ;  /* 0x000a001908007388 */ /* 0x000fe40000000800 */
[----:B------:R-:W-:-:S03]  /*0b40*/  FMUL.FTZ R20, R20, 1.4426950216293334961 ;  /* 0x3fb8aa3b14147820 */ /* 0x000fc60000410000 */
[----:B------:R-:W3:Y:S01]  /*0b50*/  MUFU.EX2 R33, R26 ;  /* 0x0000001a00217308 */ /* 0x000ee20000000800 */
[----:B0-----:R-:W-:Y:S01]  /*0b60*/  FADD.FTZ R24, -R4, R37 ;  /* 0x0000002504187221 */ /* 0x001fe20000010100 */
[----:B-1----:R-:W-:Y:S01]  /*0b70*/  FADD.FTZ R6, R6, R27 ;  /* 0x0000001b06067221 */ /* 0x002fe20000010000 */
[----:B------:R-:W-:Y:S02]  /*0b80*/  STS [R8+0xc00], R27 ;  /* 0x000c001b08007388 */ /* 0x000fe40000000800 */
[----:B------:R-:W-:-:S03]  /*0b90*/  FMUL.FTZ R24, R24, 1.4426950216293334961 ;  /* 0x3fb8aa3b18187820 */ /* 0x000fc60000410000 */
[----:B------:R0:W1:Y:S01]  /*0ba0*/  MUFU.EX2 R35, R12 ;  /* 0x0000000c00237308 */ /* 0x0000620000000800 */
[----:B--2---:R-:W-:Y:S01]  /*0bb0*/  FADD.FTZ R6, R6, R31 ;  /* 0x0000001f06067221 */ /* 0x004fe20000010000 */
[----:B------:R-:W-:Y:S06]  /*0bc0*/  STS [R8+0xe00], R31 ;  /* 0x000e001f08007388 */ /* 0x000fec0000000800 */
[----:B------:R-:W2:Y:S01]  /*0bd0*/  MUFU.EX2 R39, R14 ;  /* 0x0000000e00277308 */ /* 0x000ea20000000800 */
[----:B0-----:R-:W-:Y:S01]  /*0be0*/  FADD.FTZ R12, -R4, R41 ;  /* 0x00000029040c7221 */ /* 0x001fe20000010100 */
[----:B---3--:R-:W-:Y:S01]  /*0bf0*/  FADD.FTZ R6, R6, R33 ;  /* 0x0000002106067221 */ /* 0x008fe20000010000 */
[----:B------:R-:W-:Y:S02]  /*0c00*/  STS [R8+0x1000], R33 ;  /* 0x0010002108007388 */ /* 0x000fe40000000800 */
[----:B------:R-:W-:-:S03]  /*0c10*/  FMUL.FTZ R12, R12, 1.4426950216293334961 ;  /* 0x3fb8aa3b0c0c7820 */ /* 0x000fc60000410000 */
        /* <DEDUP_REMOVED lines=15> */
.L_x_6547:
[----:B------:R-:W-:Y:S05]  /*0d10*/  BSYNC.RECONVERGENT B1 ;  /* 0x0000000000017941 */ /* 0x000fea0003800200 */
.L_x_6546:
        /* <DEDUP_REMOVED lines=55> */
.L_x_6550:
[----:B------:R-:W-:Y:S05]  /*1090*/  BSYNC.RECONVERGENT B1 ;  /* 0x0000000000017941 */ /* 0x000fea0003800200 */
.L_x_6549:
        /* <DEDUP_REMOVED lines=26> */
.L_x_6542:
[----:B------:R-:W-:Y:S05]  /*1240*/  BSYNC.RECONVERGENT B0 ;  /* 0x0000000000007941 */ /* 0x000fea0003800200 */
.L_x_6541:
        /* <DEDUP_REMOVED lines=39> */
.L_x_6555:
[----:B------:R-:W0:Y:S01]  /*14c0*/  LDS R9, [R3] ;  /* 0x0000000003097984 */ /* 0x000e220000000800 */
[----:B------:R-:W-:-:S04]  /*14d0*/  IADD3 R6, PT, PT, R6, 0x1, RZ ;  /* 0x0000000106067810 */ /* 0x000fc80007ffe0ff */
[----:B------:R-:W-:Y:S01]  /*14e0*/  ISETP.NE.AND P0, PT, R6, RZ, PT ;  /* 0x000000ff0600720c */ /* 0x000fe20003f05270 */
[----:B0-----:R-:W-:-:S05]  /*14f0*/  FMUL.FTZ R4, R9, R2 ;  /* 0x0000000209047220 */ /* 0x001fca0000410000 */
[----:B------:R0:W-:Y:S02]  /*1500*/  STS [R3], R4 ;  /* 0x0000000403007388 */ /* 0x0001e40000000800 */
[----:B0-----:R-:W-:-:S05]  /*1510*/  IADD3 R3, PT, PT, R3, 0x200, RZ ;  /* 0x0000020003037810 */ /* 0x001fca0007ffe0ff */
[----:B------:R-:W-:Y:S05]  /*1520*/  @P0 BRA `(.L_x_6555) ;  /* 0xfffffffc00e40947 */ /* 0x000fea000383ffff */
.L_x_6554:
[----:B------:R-:W-:Y:S05]  /*1530*/  BSYNC.RECONVERGENT B1 ;  /* 0x0000000000017941 */ /* 0x000fea0003800200 */
.L_x_6553:
        /* <DEDUP_REMOVED lines=12> */
.L_x_6558:
        /* <DEDUP_REMOVED lines=52> */
.L_x_6557:
[----:B------:R-:W-:Y:S05]  /*1940*/  BSYNC.RECONVERGENT B1 ;  /* 0x0000000000017941 */ /* 0x000fea0003800200 */
.L_x_6556:
        /* <DEDUP_REMOVED lines=31> */
.L_x_6560:
[----:B------:R-:W-:Y:S05]  /*1b40*/  BSYNC.RECONVERGENT B1 ;  /* 0x0000000000017941 */ /* 0x000fea0003800200 */
.L_x_6559:
        /* <DEDUP_REMOVED lines=14> */
.L_x_6552:
[----:B------:R-:W-:Y:S05]  /*1c30*/  BSYNC.RECONVERGENT B0 ;  /* 0x0000000000007941 */ /* 0x000fea0003800200 */
.L_x_6551:
[----:B------:R-:W-:Y:S01]  /*1c40*/  BAR.SYNC.DEFER_BLOCKING 0x0 ;  /* 0x0000000000007b1d */ /* 0x000fe20000010000 */
[C---:B------:R-:W-:Y:S01]  /*1c50*/  LOP3.LUT P0, RZ, R17.reuse, 0x3, RZ, 0xc0, !PT ;  /* 0x0000000311ff7812 */ /* 0x040fe2000780c0ff */
[----:B------:R-:W-:Y:S01]  /*1c60*/  HFMA2 R35, -RZ, RZ, 0, 0 ;  /* 0x00000000ff237431 */ /* 0x000fe200000001ff */
[C---:B01----:R-:W-:Y:S01]  /*1c70*/  LOP3.LUT R2, R17.reuse, 0x3c0, RZ, 0xc0, !PT ;  /* 0x000003c011027812 */ /* 0x043fe200078ec0ff */
[----:B------:R-:W-:Y:S01]  /*1c80*/  HFMA2 R4, -RZ, RZ, 0, 0 ;  /* 0x00000000ff047431 */ /* 0x000fe200000001ff */
[----:B------:R-:W-:Y:S01]  /*1c90*/  LOP3.LUT R3, R17, 0x3e3, RZ, 0xc0, !PT ;  /* 0x000003e311037812 */ /* 0x000fe200078ec0ff */
[----:B------:R-:W-:Y:S01]  /*1ca0*/  BSSY.RECONVERGENT B0, `(.L_x_6561) ;  /* 0x0000041000007945 */ /* 0x000fe20003800200 */
[----:B------:R-:W-:Y:S01]  /*1cb0*/  ISETP.NE.OR P5, PT, R2, 0x40, P0 ;  /* 0x000000400200780c */ /* 0x000fe200007a5670 */
[----:B------:R-:W-:Y:S01]  /*1cc0*/  HFMA2 R43, -RZ, RZ, 0, 0 ;  /* 0x00000000ff2b7431 */ /* 0x000fe200000001ff */
[----:B------:R-:W-:Y:S02]  /*1cd0*/  ISETP.NE.AND P2, PT, R3, 0x20, PT ;  /* 0x000000200300780c */ /* 0x000fe40003f45270 */
[----:B------:R-:W-:-:S02]  /*1ce0*/  CS2R R6, SRZ ;  /* 0x0000000000067805 */ /* 0x000fc4000001ff00 */
[----:B------:R-:W-:Y:S02]  /*1cf0*/  ISETP.NE.AND P3, PT, R3, RZ, PT ;  /* 0x000000ff0300720c */ /* 0x000fe40003f65270 */
[----:B------:R-:W-:Y:S02]  /*1d00*/  CS2R R8, SRZ ;  /* 0x0000000000087805 */ /* 0x000fe4000001ff00 */
[----:B------:R-:W-:Y:S01]  /*1d10*/  SHF.R.U32.HI R3, RZ, 0x2, R19 ;  /* 0x00000002ff037819 */ /* 0x000fe20000011613 */
[----:B------:R-:W-:Y:S01]  /*1d20*/  HFMA2 R19, -RZ, RZ, 0, 0 ;  /* 0x00000000ff137431 */ /* 0x000fe200000001ff */
[----:B------:R-:W-:Y:S02]  /*1d30*/  IADD3 R2, PT, PT, R0, 0x20, RZ ;  /* 0x0000002000027810 */ /* 0x000fe40007ffe0ff */
        /* <DEDUP_REMOVED lines=55> */
.L_x_6562:
[----:B------:R-:W-:Y:S05]  /*20b0*/  BSYNC.RECONVERGENT B0 ;  /* 0x0000000000007941 */ /* 0x000fea0003800200 */
.L_x_6561:
        /* <DEDUP_REMOVED lines=68> */
.L_x_6564:
[----:B------:R-:W-:Y:S05]  /*2500*/  BSYNC.RECONVERGENT B0 ;  /* 0x0000000000007941 */ /* 0x000fea0003800200 */
.L_x_6563:
        /* <DEDUP_REMOVED lines=36> */
.L_x_6566:
[----:B------:R-:W-:Y:S05]  /*2750*/  BSYNC.RECONVERGENT B0 ;  /* 0x0000000000007941 */ /* 0x000fea0003800200 */
.L_x_6565:
        /* <DEDUP_REMOVED lines=64> */
[----:B0-----:R-:W-:Y:S01]  /*2b60*/  FADD.FTZ R8, R8, R2 ;  /* 0x0000000208087221 */ /* 0x001fe20000010000 */
[----:B-1----:R-:W-:Y:S01]  /*2b70*/  FADD.FTZ R28, R28, R16 ;  /* 0x000000101c1c7221 */ /* 0x002fe20000010000 */
[----:B--2---:R-:W-:-:S07]  /*2b80*/  FADD.FTZ R26, R26, R34 ;  /* 0x000000221a1a7221 */ /* 0x004fce0000010000 */
.L_x_6568:
[----:B------:R-:W-:Y:S05]  /*2b90*/  BSYNC.RECONVERGENT B0 ;  /* 0x0000000000007941 */ /* 0x000fea0003800200 */
.L_x_6567:
        /* <DEDUP_REMOVED lines=50> */
.L_x_6540:
[----:B------:R-:W-:Y:S01]  /*2ec0*/  HFMA2 R12, -RZ, RZ, 0, 9.5367431640625e-07 ;  /* 0x00000010ff0c7431 */ /* 0x000fe200000001ff */
[----:B------:R-:W-:Y:S02]  /*2ed0*/  MOV R11, 0x1f ;  /* 0x0000001f000b7802 */ /* 0x000fe40000000f00 */
[----:B------:R-:W-:-:S07]  /*2ee0*/  MOV R15, 0xffffffff ;  /* 0xffffffff000f7802 */ /* 0x000fce0000000f00 */
[----:B------:R-:W-:Y:S05]  /*2ef0*/  WARPSYNC.COLLECTIVE R15, `(.L_x_6569) ;  /* 0x000000000f087348 */ /* 0x000fea0003c00000 */
[----:B------:R0:W1:Y:S02]  /*2f00*/  SHFL.BFLY P6, R14, R13, R12, R11 ;  /* 0x0c00000c0d0e7389 */ /* 0x00006400000c000b */
[----:B01----:R-:W-:Y:S05]  /*2f10*/  ENDCOLLECTIVE ;  /* 0x000000000000791b */ /* 0x003fea0003800000 */
.L_x_6569:
[----:B------:R-:W-:Y:S01]  /*2f20*/  HFMA2 R12, -RZ, RZ, 0, 4.76837158203125e-07 ;  /* 0x00000008ff0c7431 */ /* 0x000fe200000001ff */
[----:B------:R-:W-:-:S04]  /*2f30*/  FMNMX.FTZ R0, R14, -3.40282346638528859812e+38, !PT ;  /* 0xff7fffff0e007809 */ /* 0x000fc80007810000 */
[----:B------:R-:W-:-:S07]  /*2f40*/  MOV R13, R0 ;  /* 0x00000000000d7202 */ /* 0x000fce0000000f00 */
[----:B------:R-:W-:Y:S05]  /*2f50*/  WARPSYNC.COLLECTIVE R15, `(.L_x_6570) ;  /* 0x000000000f087348 */ /* 0x000fea0003c00000 */
[----:B------:R0:W1:Y:S02]  /*2f60*/  SHFL.BFLY P6, R14, R13, R12, R11 ;  /* 0x0c00000c0d0e7389 */ /* 0x00006400000c000b */
[----:B01----:R-:W-:Y:S05]  /*2f70*/  ENDCOLLECTIVE ;  /* 0x000000000000791b */ /* 0x003fea0003800000 */
.L_x_6570:
[----:B------:R-:W-:Y:S01]  /*2f80*/  HFMA2 R12, -RZ, RZ, 0, 2.384185791015625e-07 ;  /* 0x00000004ff0c7431 */ /* 0x000fe200000001ff */
[----:B------:R-:W-:-:S04]  /*2f90*/  FMNMX.FTZ R2, R0, R14, !PT ;  /* 0x0000000e00027209 */ /* 0x000fc80007810000 */
[----:B------:R-:W-:-:S07]  /*2fa0*/  MOV R13, R2 ;  /* 0x00000002000d7202 */ /* 0x000fce0000000f00 */
[----:B------:R-:W-:Y:S05]  /*2fb0*/  WARPSYNC.COLLECTIVE R15, `(.L_x_6571) ;  /* 0x000000000f087348 */ /* 0x000fea0003c00000 */
[----:B------:R0:W1:Y:S02]  /*2fc0*/  SHFL.BFLY P6, R14, R13, R12, R11 ;  /* 0x0c00000c0d0e7389 */ /* 0x00006400000c000b */
[----:B01----:R-:W-:Y:S05]  /*2fd0*/  ENDCOLLECTIVE ;  /* 0x000000000000791b */ /* 0x003fea0003800000 */
.L_x_6571:
[----:B------:R-:W-:Y:S01]  /*2fe0*/  HFMA2 R12, -RZ, RZ, 0, 1.1920928955078125e-07 ;  /* 0x00000002ff0c7431 */ /* 0x000fe200000001ff */
[----:B------:R-:W-:-:S04]  /*2ff0*/  FMNMX.FTZ R3, R2, R14, !PT ;  /* 0x0000000e02037209 */ /* 0x000fc80007810000 */
[----:B------:R-:W-:-:S07]  /*3000*/  MOV R13, R3 ;  /* 0x00000003000d7202 */ /* 0x000fce0000000f00 */
[----:B------:R-:W-:Y:S05]  /*3010*/  WARPSYNC.COLLECTIVE R15, `(.L_x_6572) ;  /* 0x000000000f087348 */ /* 0x000fea0003c00000 */
[----:B------:R0:W1:Y:S02]  /*3020*/  SHFL.BFLY P6, R14, R13, R12, R11 ;  /* 0x0c00000c0d0e7389 */ /* 0x00006400000c000b */
[----:B01----:R-:W-:Y:S05]  /*3030*/  ENDCOLLECTIVE ;  /* 0x000000000000791b */ /* 0x003fea0003800000 */
.L_x_6572:
[----:B------:R-:W-:Y:S05]  /*3040*/  BRA `(.L_x_6573) ;  /* 0xffffffd000a47947 */ /* 0x000fea000383ffff */
.L_x_6574:
        /* <DEDUP_REMOVED lines=11> */
.L_x_25698:


//--------------------- .text._ZN4vllm25paged_attention_v1_kernelIfhLi192ELi16ELi128ELNS_18Fp8KVCacheDataTypeE2ELb0EEEvPT_PKS2_PKT0_S8_ifPKiSA_iPKfiiiSC_SC_iiiii --------------------------
	.section	.text._ZN4vllm25paged_attention_v1_kernelIfhLi192ELi16ELi128ELNS_18Fp8KVCacheDataTypeE2ELb0EEEvPT_PKS2_PKT0_S8_ifPKiSA_iPKfiiiSC_SC_iiiii,"ax",@progbits
	.align	128
        .global         _ZN4vllm25paged_attention_v1_kernelIfhLi192ELi16ELi128ELNS_18Fp8KVCacheDataTypeE2ELb0EEEvPT_PKS2_PKT0_S8_ifPKiSA_iPKfiiiSC_SC_iiiii
        .type           _ZN4vllm25paged_attention_v1_kernelIfhLi192ELi16ELi128ELNS_18Fp8KVCacheDataTypeE2ELb0EEEvPT_PKS2_PKT0_S8_ifPKiSA_iPKfiiiSC_SC_iiiii,@function
        .size           _ZN4vllm25paged_attention_v1_kernelIfhLi192ELi16ELi128ELNS_18Fp8KVCacheDataTypeE2ELb0EEEvPT_PKS2_PKT0_S8_ifPKiSA_iPKfiiiSC_SC_iiiii,(.L_x_25699 - _ZN4vllm25paged_attention_v1_kernelIfhLi192ELi16ELi128ELNS_18Fp8KVCacheDataTypeE2ELb0EEEvPT_PKS2_PKT0_S8_ifPKiSA_iPKfiiiSC_SC_iiiii)
        .other          _ZN4vllm25paged_attention_v1_kernelIfhLi192ELi16ELi128ELNS_18Fp8KVCacheDataTypeE2ELb0EEEvPT_PKS2_PKT0_S8_ifPKiSA_iPKfiiiSC_SC_iiiii,@"STO_CUDA_ENTRY STV_DEFAULT"
_ZN4vllm25paged_attention_v1_kernelIfhLi192ELi16ELi128ELNS_18Fp8KVCacheDataTypeE2ELb0EEEvPT_PKS2_PKT0_S8_ifPKiSA_iPKfiiiSC_SC_iiiii:
.text._ZN4vllm25paged_attention_v1_kernelIfhLi192ELi16ELi128ELNS_18Fp8KVCacheDataTypeE2ELb0EEEvPT_PKS2_PKT0_S8_ifPKiSA_iPKfiiiSC_SC_iiiii:
        /* <DEDUP_REMOVED lines=35> */
.L_x_6576:
[----:B------:R-:W-:Y:S05]  /*0230*/  BSYNC.RECONVERGENT B6 ;  /* 0x0000000000067941 */ /* 0x000fea0003800200 */
.L_x_6575:
        /* <DEDUP_REMOVED lines=10> */
.L_x_6610:
        /* <DEDUP_REMOVED lines=39> */
.L_x_6582:
        /* <DEDUP_REMOVED lines=11> */
.L_x_6581:
[----:B------:R-:W-:Y:S05]  /*0600*/  BSYNC.RECONVERGENT B1 ;  /* 0x0000000000017941 */ /* 0x000fea0003800200 */
.L_x_6580:
        /* <DEDUP_REMOVED lines=12> */
.L_x_6585:
        /* <DEDUP_REMOVED lines=10> */
[----:B------:R-:W5:Y:S04]  /*0770*/  LDS R21, [R8+0x800] ;  /* 0x0008000008157984 */ /* 0x000f680000000800 */
[----:B------:R-:W-:Y:S01]  /*0780*/  LDS R29, [R8+0xe00] ;  /* 0x000e0000081d7984 */ /* 0x000fe20000000800 */
[----:B0-----:R-:W-:-:S03]  /*0790*/  FADD.FTZ R7, -R4, R7 ;  /* 0x0000000704077221 */ /* 0x001fc60000010100 */
[----:B------:R-:W0:Y:S01]  /*07a0*/  LDS R33, [R8+0x1000] ;  /* 0x0010000008217984 */ /* 0x000e220000000800 */
[----:B------:R-:W-:Y:S01]  /*07b0*/  FMUL.FTZ R7, R7, 1.4426950216293334961 ;  /* 0x3fb8aa3b07077820 */ /* 0x000fe20000410000 */
[C---:B-1----:R-:W-:Y:S02]  /*07c0*/  FADD.FTZ R9, -R4.reuse, R9 ;  /* 0x0000000904097221 */ /* 0x042fe40000010100 */
[----:B------:R-:W-:Y:S01]  /*07d0*/  LDS R35, [R8+0x1200] ;  /* 0x0012000008237984 */ /* 0x000fe20000000800 */
[C---:B--2---:R-:W-:Y:S01]  /*07e0*/  FADD.FTZ R11, -R4.reuse, R11 ;  /* 0x0000000b040b7221 */ /* 0x044fe20000010100 */
[----:B------:R-:W-:Y:S01]  /*07f0*/  FMUL.FTZ R13, R9, 1.4426950216293334961 ;  /* 0x3fb8aa3b090d7820 */ /* 0x000fe20000410000 */
[----:B------:R-:W1:Y:S01]  /*0800*/  MUFU.EX2 R7, R7 ;  /* 0x0000000700077308 */ /* 0x000e620000000800 */
[----:B------:R-:W-:Y:S01]  /*0810*/  LDS R37, [R8+0x1400] ;  /* 0x0014000008257984 */ /* 0x000fe20000000800 */
[C---:B---3--:R-:W-:Y:S01]  /*0820*/  FADD.FTZ R27, -R4.reuse, R27 ;  /* 0x0000001b041b7221 */ /* 0x048fe20000010100 */
[----:B------:R-:W-:Y:S01]  /*0830*/  FMUL.FTZ R9, R11, 1.4426950216293334961 ;  /* 0x3fb8aa3b0b097820 */ /* 0x000fe20000410000 */
[----:B----4-:R-:W-:-:S02]  /*0840*/  FADD.FTZ R14, -R4, R15 ;  /* 0x0000000f040e7221 */ /* 0x010fc40000010100 */
[----:B------:R-:W-:Y:S02]  /*0850*/  FMUL.FTZ R11, R27, 1.4426950216293334961 ;  /* 0x3fb8aa3b1b0b7820 */ /* 0x000fe40000410000 */
[----:B------:R-:W2:Y:S01]  /*0860*/  MUFU.EX2 R13, R13 ;  /* 0x0000000d000d7308 */ /* 0x000ea20000000800 */
[----:B-----5:R-:W-:Y:S01]  /*0870*/  FADD.FTZ R31, -R4, R31 ;  /* 0x0000001f041f7221 */ /* 0x020fe20000010100 */
[----:B------:R-:W-:Y:S02]  /*0880*/  FMUL.FTZ R24, R14, 1.4426950216293334961 ;  /* 0x3fb8aa3b0e187820 */ /* 0x000fe40000410000 */
[----:B------:R-:W3:Y:S01]  /*0890*/  LDS R14, [R8+0x1600] ;  /* 0x00160000080e7984 */ /* 0x000ee20000000800 */
[----:B------:R-:W-:Y:S01]  /*08a0*/  FMUL.FTZ R20, R31, 1.4426950216293334961 ;  /* 0x3fb8aa3b1f147820 */ /* 0x000fe20000410000 */
[----:B------:R-:W-:Y:S02]  /*08b0*/  FADD.FTZ R27, -R4, R23 ;  /* 0x00000017041b7221 */ /* 0x000fe40000010100 */
[----:B------:R-:W4:Y:S01]  /*08c0*/  MUFU.EX2 R9, R9 ;  /* 0x0000000900097308 */ /* 0x000f220000000800 */
[----:B------:R-:W5:Y:S01]  /*08d0*/  LDS R31, [R8+0x1800] ;  /* 0x00180000081f7984 */ /* 0x000f620000000800 */
[----:B------:R-:W-:-:S03]  /*08e0*/  FMUL.FTZ R28, R27, 1.4426950216293334961 ;  /* 0x3fb8aa3b1b1c7820 */ /* 0x000fc60000410000 */
[----:B------:R-:W5:Y:S01]  /*08f0*/  LDS R27, [R8+0x1a00] ;  /* 0x001a0000081b7984 */ /* 0x000f620000000800 */
[----:B------:R-:W-:Y:S02]  /*0900*/  FADD.FTZ R26, -R4, R21 ;  /* 0x00000015041a7221 */ /* 0x000fe40000010100 */
[----:B------:R4:W4:Y:S01]  /*0910*/  MUFU.EX2 R15, R20 ;  /* 0x00000014000f7308 */ /* 0x0009220000000800 */
[----:B-1----:R1:W-:Y:S01]  /*0920*/  STS [R8+-0x400], R7 ;  /* 0xfffc000708007388 */ /* 0x0023e20000000800 */
[----:B------:R-:W-:-:S03]  /*0930*/  FMUL.FTZ R26, R26, 1.4426950216293334961 ;  /* 0x3fb8aa3b1a1a7820 */ /* 0x000fc60000410000 */
[----:B--2---:R-:W-:Y:S01]  /*0940*/  STS [R8+-0x200], R13 ;  /* 0xfffe000d08007388 */ /* 0x004fe20000000800 */
[C---:B0-----:R-:W-:Y:S02]  /*0950*/  FADD.FTZ R30, -R4.reuse, R33 ;  /* 0x00000021041e7221 */ /* 0x041fe40000010100 */
[----:B------:R-:W0:Y:S01]  /*0960*/  MUFU.EX2 R11, R11 ;  /* 0x0000000b000b7308 */ /* 0x000e220000000800 */
[----:B----4-:R-:W-:Y:S01]  /*0970*/  FADD.FTZ R20, -R4, R25 ;  /* 0x0000001904147221 */ /* 0x010fe20000010100 */
[----:B------:R-:W-:Y:S01]  /*0980*/  STS [R8], R9 ;  /* 0x0000000908007388 */ /* 0x000fe20000000800 */
[----:B------:R-:W-:Y:S02]  /*0990*/  FMUL.FTZ R30, R30, 1.4426950216293334961 ;  /* 0x3fb8aa3b1e1e7820 */ /* 0x000fe40000410000 */
[----:B------:R-:W-:-:S03]  /*09a0*/  FMUL.FTZ R20, R20, 1.4426950216293334961 ;  /* 0x3fb8aa3b14147820 */ /* 0x000fc60000410000 */
[----:B------:R2:W4:Y:S01]  /*09b0*/  MUFU.EX2 R21, R24 ;  /* 0x0000001800157308 */ /* 0x0005220000000800 */
[----:B------:R-:W-:Y:S07]  /*09c0*/  STS [R8+0x400], R15 ;  /* 0x0004000f08007388 */ /* 0x000fee0000000800 */
[----:B------:R1:W5:Y:S01]  /*09d0*/  MUFU.EX2 R23, R26 ;  /* 0x0000001a00177308 */ /* 0x0003620000000800 */
[----:B--2---:R-:W-:Y:S01]  /*09e0*/  FADD.FTZ R24, -R4, R29 ;  /* 0x0000001d04187221 */ /* 0x004fe20000010100 */
[----:B0-----:R-:W-:Y:S03]  /*09f0*/  STS [R8+0x200], R11 ;  /* 0x0002000b08007388 */ /* 0x001fe60000000800 */
[----:B------:R-:W-:Y:S01]  /*0a00*/  FMUL.FTZ R24, R24, 1.4426950216293334961 ;  /* 0x3fb8aa3b18187820 */ /* 0x000fe20000410000 */
[----:B---3--:R-:W-:-:S02]  /*0a10*/  FADD.FTZ R14, -R4, R14 ;  /* 0x0000000e040e7221 */ /* 0x008fc40000010100 */
[----:B------:R0:W2:Y:S01]  /*0a20*/  MUFU.EX2 R29, R20 ;  /* 0x00000014001d7308 */ /* 0x0000a20000000800 */
[----:B-1----:R-:W-:Y:S01]  /*0a30*/  FADD.FTZ R26, -R4, R35 ;  /* 0x00000023041a7221 */ /* 0x002fe20000010100 */
[----:B------:R-:W-:Y:S01]  /*0a40*/  FMUL.FTZ R14, R14, 1.4426950216293334961 ;  /* 0x3fb8aa3b0e0e7820 */ /* 0x000fe20000410000 */
[----:B----4-:R-:W-:Y:S02]  /*0a50*/  STS [R8+0x600], R21 ;  /* 0x0006001508007388 */ /* 0x010fe40000000800 */
[----:B------:R-:W-:-:S03]  /*0a60*/  FMUL.FTZ R26, R26, 1.4426950216293334961 ;  /* 0x3fb8aa3b1a1a7820 */ /* 0x000fc60000410000 */
[----:B------:R1:W3:Y:S01]  /*0a70*/  MUFU.EX2 R25, R28 ;  /* 0x0000001c00197308 */ /* 0x0002e20000000800 */
[----:B0-----:R-:W-:Y:S01]  /*0a80*/  FADD.FTZ R20, R7, R12 ;  /* 0x0000000c07147221 */ /* 0x001fe20000010000 */
[----:B-----5:R-:W-:Y:S03]  /*0a90*/  STS [R8+0x800], R23 ;  /* 0x0008001708007388 */ /* 0x020fe60000000800 */
[----:B------:R-:W-:-:S03]  /*0aa0*/  FADD.FTZ R20, R20, R13 ;  /* 0x0000000d14147221 */ /* 0x000fc60000010000 */
[----:B------:R0:W4:Y:S01]  /*0ab0*/  MUFU.EX2 R33, R24 ;  /* 0x0000001800217308 */ /* 0x0001220000000800 */
[----:B------:R-:W-:Y:S01]  /*0ac0*/  FADD.FTZ R20, R20, R9 ;  /* 0x0000000914147221 */ /* 0x000fe20000010000 */
[----:B-1----:R-:W-:Y:S01]  /*0ad0*/  FADD.FTZ R28, -R4, R37 ;  /* 0x00000025041c7221 */ /* 0x002fe20000010100 */
[----:B--2---:R-:W-:Y:S02]  /*0ae0*/  STS [R8+0xc00], R29 ;  /* 0x000c001d08007388 */ /* 0x004fe40000000800 */
[----:B------:R-:W-:Y:S01]  /*0af0*/  FADD.FTZ R20, R20, R11 ;  /* 0x0000000b14147221 */ /* 0x000fe20000010000 */
[----:B------:R-:W-:Y:S02]  /*0b00*/  FMUL.FTZ R28, R28, 1.4426950216293334961 ;  /* 0x3fb8aa3b1c1c7820 */ /* 0x000fe40000410000 */
[----:B------:R-:W1:Y:S01]  /*0b10*/  MUFU.EX2 R35, R30 ;  /* 0x0000001e00237308 */ /* 0x000e620000000800 */
[----:B------:R-:W-:Y:S01]  /*0b20*/  FADD.FTZ R20, R20, R15 ;  /* 0x0000000f14147221 */ /* 0x000fe20000010000 */
[----:B0-----:R-:W-:Y:S01]  /*0b30*/  FADD.FTZ R24, -R4, R31 ;  /* 0x0000001f04187221 */ /* 0x001fe20000010100 */
[----:B---3--:R-:W-:Y:S02]  /*0b40*/  STS [R8+0xa00], R25 ;  /* 0x000a001908007388 */ /* 0x008fe40000000800 */
[----:B------:R-:W-:Y:S01]  /*0b50*/  FADD.FTZ R20, R20, R21 ;  /* 0x0000001514147221 */ /* 0x000fe20000010000 */
[----:B------:R-:W-:-:S02]  /*0b60*/  FMUL.FTZ R24, R24, 1.4426950216293334961 ;  /* 0x3fb8aa3b18187820 */ /* 0x000fc40000410000 */
[----:B------:R0:W2:Y:S01]  /*0b70*/  MUFU.EX2 R37, R26 ;  /* 0x0000001a00257308 */ /* 0x0000a20000000800 */
[----:B------:R-:W-:Y:S01]  /*0b80*/  FADD.FTZ R20, R20, R23 ;  /* 0x0000001714147221 */ /* 0x000fe20000010000 */
[----:B----4-:R-:W-:Y:S03]  /*0b90*/  STS [R8+0xe00], R33 ;  /* 0x000e002108007388 */ /* 0x010fe60000000800 */
[----:B------:R-:W-:-:S03]  /*0ba0*/  FADD.FTZ R20, R20, R25 ;  /* 0x0000001914147221 */ /* 0x000fc60000010000 */
[----:B------:R-:W3:Y:S01]  /*0bb0*/  MUFU.EX2 R12, R28 ;  /* 0x0000001c000c7308 */ /* 0x000ee20000000800 */
[----:B0-----:R-:W-:Y:S01]  /*0bc0*/  FADD.FTZ R26, -R4, R27 ;  /* 0x0000001b041a7221 */ /* 0x001fe20000010100 */
[----:B------:R-:W-:Y:S01]  /*0bd0*/  FADD.FTZ R20, R20, R29 ;  /* 0x0000001d14147221 */ /* 0x000fe20000010000 */
[----:B-1----:R-:W-:Y:S02]  /*0be0*/  STS [R8+0x1000], R35 ;  /* 0x0010002308007388 */ /* 0x002fe40000000800 */
[----:B------:R-:W-:Y:S01]  /*0bf0*/  FMUL.FTZ R26, R26, 1.4426950216293334961 ;  /* 0x3fb8aa3b1a1a7820 */ /* 0x000fe20000410000 */
[----:B------:R-:W-:Y:S02]  /*0c00*/  FADD.FTZ R20, R20, R33 ;  /* 0x0000002114147221 */ /* 0x000fe40000010000 */
[----:B------:R0:W1:Y:S01]  /*0c10*/  MUFU.EX2 R31, R14 ;  /* 0x0000000e001f7308 */ /* 0x0000620000000800 */
[----:B--2---:R-:W-:Y:S01]  /*0c20*/  STS [R8+0x1200], R37 ;  /* 0x0012002508007388 */ /* 0x004fe20000000800 */
[----:B------:R-:W-:-:S04]  /*0c30*/  FADD.FTZ R20, R20, R35 ;  /* 0x0000002314147221 */ /* 0x000fc80000010000 */
[----:B------:R-:W-:Y:S02]  /*0c40*/  FADD.FTZ R7, R20, R37 ;  /* 0x0000002514077221 */ /* 0x000fe40000010000 */
[----:B------:R-:W2:Y:S01]  /*0c50*/  MUFU.EX2 R27, R24 ;  /* 0x00000018001b7308 */ /* 0x000ea20000000800 */
[----:B---3--:R3:W-:Y:S01]  /*0c60*/  STS [R8+0x1400], R12 ;  /* 0x0014000c08007388 */ /* 0x0087e20000000800 */
[----:B0-----:R-:W-:-:S06]  /*0c70*/  FADD.FTZ R14, R7, R12 ;  /* 0x0000000c070e7221 */ /* 0x001fcc0000010000 */
[----:B------:R-:W0:Y:S01]  /*0c80*/  MUFU.EX2 R26, R26 ;  /* 0x0000001a001a7308 */ /* 0x000e220000000800 */
[----:B-1----:R-:W-:Y:S01]  /*0c90*/  FADD.FTZ R14, R14, R31 ;  /* 0x0000001f0e0e7221 */ /* 0x002fe20000010000 */
[----:B------:R-:W-:Y:S03]  /*0ca0*/  STS [R8+0x1600], R31 ;  /* 0x0016001f08007388 */ /* 0x000fe60000000800 */
[----:B--2---:R-:W-:Y:S01]  /*0cb0*/  FADD.FTZ R14, R14, R27 ;  /* 0x0000001b0e0e7221 */ /* 0x004fe20000010000 */
[----:B------:R-:W-:Y:S04]  /*0cc0*/  STS [R8+0x1800], R27 ;  /* 0x0018001b08007388 */ /* 0x000fe80000000800 */
[----:B0-----:R0:W-:Y:S01]  /*0cd0*/  STS [R8+0x1a00], R26 ;  /* 0x001a001a08007388 */ /* 0x0011e20000000800 */
[----:B---3--:R-:W-:Y:S01]  /*0ce0*/  FADD.FTZ R12, R14, R26 ;  /* 0x0000001a0e0c7221 */ /* 0x008fe20000010000 */
[----:B0-----:R-:W-:Y:S01]  /*0cf0*/  IADD3 R8, PT, PT, R8, 0x2000, RZ ;  /* 0x0000200008087810 */ /* 0x001fe20007ffe0ff */
[----:B------:R-:W-:Y:S06]  /*0d00*/  @!P4 BRA `(.L_x_6585) ;  /* 0xfffffff80070c947 */ /* 0x000fec000383ffff */
.L_x_6584:
[----:B------:R-:W-:Y:S05]  /*0d10*/  BSYNC.RECONVERGENT B1 ;  /* 0x0000000000017941 */ /* 0x000fea0003800200 */
.L_x_6583:
        /* <DEDUP_REMOVED lines=55> */
.L_x_6587:
[----:B------:R-:W-:Y:S05]  /*1090*/  BSYNC.RECONVERGENT B1 ;  /* 0x0000000000017941 */ /* 0x000fea0003800200 */
.L_x_6586:
        /* <DEDUP_REMOVED lines=26> */
.L_x_6579:
[----:B------:R-:W-:Y:S05]  /*1240*/  BSYNC.RECONVERGENT B0 ;  /* 0x0000000000007941 */ /* 0x000fea0003800200 */
.L_x_6578:
        /* <DEDUP_REMOVED lines=39> */
.L_x_6592:
[----:B------:R-:W0:Y:S01]  /*14c0*/  LDS R3, [R6] ;  /* 0x0000000006037984 */ /* 0x000e220000000800 */
[----:B------:R-:W-:-:S04]  /*14d0*/  IADD3 R7, PT, PT, R7, 0x1, RZ ;  /* 0x0000000107077810 */ /* 0x000fc80007ffe0ff */
[----:B------:R-:W-:Y:S01]  /*14e0*/  ISETP.NE.AND P0, PT, R7, RZ, PT ;  /* 0x000000ff0700720c */ /* 0x000fe20003f05270 */
[----:B0-----:R-:W-:-:S05]  /*14f0*/  FMUL.FTZ R3, R3, R2 ;  /* 0x0000000203037220 */ /* 0x001fca0000410000 */
[----:B------:R0:W-:Y:S02]  /*1500*/  STS [R6], R3 ;  /* 0x0000000306007388 */ /* 0x0001e40000000800 */
[----:B0-----:R-:W-:-:S05]  /*1510*/  IADD3 R6, PT, PT, R6, 0x200, RZ ;  /* 0x0000020006067810 */ /* 0x001fca0007ffe0ff */
[----:B------:R-:W-:Y:S05]  /*1520*/  @P0 BRA `(.L_x_6592) ;  /* 0xfffffffc00e40947 */ /* 0x000fea000383ffff */
.L_x_6591:
[----:B------:R-:W-:Y:S05]  /*1530*/  BSYNC.RECONVERGENT B1 ;  /* 0x0000000000017941 */ /* 0x000fea0003800200 */
.L_x_6590:
        /* <DEDUP_REMOVED lines=12> */
.L_x_6595:
        /* <DEDUP_REMOVED lines=52> */
.L_x_6594:
[----:B------:R-:W-:Y:S05]  /*1940*/  BSYNC.RECONVERGENT B1 ;  /* 0x0000000000017941 */ /* 0x000fea0003800200 */
.L_x_6593:
        /* <DEDUP_REMOVED lines=31> */
.L_x_6597:
[----:B------:R-:W-:Y:S05]  /*1b40*/  BSYNC.RECONVERGENT B1 ;  /* 0x0000000000017941 */ /* 0x000fea0003800200 */
.L_x_6596:
        /* <DEDUP_REMOVED lines=14> */
.L_x_6589:
[----:B------:R-:W-:Y:S05]  /*1c30*/  BSYNC.RECONVERGENT B0 ;  /* 0x0000000000007941 */ /* 0x000fea0003800200 */
.L_x_6588:
[----:B------:R-:W2:Y:S01]  /*1c40*/  S2R R5, SR_CgaCtaId ;  /* 0x0000000000057919 */ /* 0x000ea20000008800 */
[----:B-1----:R-:W-:Y:S01]  /*1c50*/  LOP3.LUT R4, R22, 0x3, RZ, 0xc0, !PT ;  /* 0x0000000316047812 */ /* 0x002fe200078ec0ff */
[----:B------:R-:W-:Y:S01]  /*1c60*/  BSSY.RECONVERGENT B0, `(.L_x_6598) ;  /* 0x000003a000007945 */ /* 0x000fe20003800200 */
[----:B------:R-:W-:Y:S01]  /*1c70*/  SHF.R.U32.HI R3, RZ, 0x2, R16 ;  /* 0x00000002ff037819 */ /* 0x000fe20000011610 */
[----:B------:R-:W-:Y:S01]  /*1c80*/  BAR.SYNC.DEFER_BLOCKING 0x0 ;  /* 0x0000000000007b1d */ /* 0x000fe20000010000 */
[----:B------:R-:W-:Y:S01]  /*1c90*/  ISETP.NE.AND P2, PT, R4, RZ, PT ;  /* 0x000000ff0400720c */ /* 0x000fe20003f45270 */
[----:B------:R-:W-:Y:S01]  /*1ca0*/  HFMA2 R21, -RZ, RZ, 0, 0 ;  /* 0x00000000ff157431 */ /* 0x000fe200000001ff */
[----:B------:R-:W-:Y:S01]  /*1cb0*/  LOP3.LUT R4, R22, 0x3c0, RZ, 0xc0, !PT ;  /* 0x000003c016047812 */ /* 0x000fe200078ec0ff */
[----:B0-----:R-:W-:Y:S01]  /*1cc0*/  IMAD R2, R18, 0xc0, R3 ;  /* 0x000000c012027824 */ /* 0x001fe200078e0203 */
        /* <DEDUP_REMOVED lines=20> */
[----:B--2---:R-:W-:Y:S02]  /*1e10*/  LEA R3, R5, R0, 0x18 ;  /* 0x0000000005037211 */ /* 0x004fe400078ec0ff */
        /* <DEDUP_REMOVED lines=30> */
.L_x_6599:
[----:B------:R-:W-:Y:S05]  /*2000*/  BSYNC.RECONVERGENT B0 ;  /* 0x0000000000007941 */ /* 0x000fea0003800200 */
.L_x_6598:
        /* <DEDUP_REMOVED lines=51> */
.L_x_6601:
[----:B------:R-:W-:Y:S05]  /*2340*/  BSYNC.RECONVERGENT B0 ;  /* 0x0000000000007941 */ /* 0x000fea0003800200 */
.L_x_6600:
        /* <DEDUP_REMOVED lines=27> */
.L_x_6603:
[----:B------:R-:W-:Y:S05]  /*2500*/  BSYNC.RECONVERGENT B0 ;  /* 0x0000000000007941 */ /* 0x000fea0003800200 */
.L_x_6602:
        /* <DEDUP_REMOVED lines=51> */
.L_x_6605:
[----:B------:R-:W-:Y:S05]  /*2840*/  BSYNC.RECONVERGENT B0 ;  /* 0x0000000000007941 */ /* 0x000fea0003800200 */
.L_x_6604:
        /* <DEDUP_REMOVED lines=42> */
.L_x_6577:
[----:B------:R-:W-:Y:S01]  /*2af0*/  HFMA2 R12, -RZ, RZ, 0, 9.5367431640625e-07 ;  /* 0x00000010ff0c7431 */ /* 0x000fe200000001ff */
[----:B------:R-:W-:Y:S02]  /*2b00*/  MOV R11, 0x1f ;  /* 0x0000001f000b7802 */ /* 0x000fe40000000f00 */
[----:B------:R-:W-:-:S07]  /*2b10*/  MOV R15, 0xffffffff ;  /* 0xffffffff000f7802 */ /* 0x000fce0000000f00 */
[----:B------:R-:W-:Y:S05]  /*2b20*/  WARPSYNC.COLLECTIVE R15, `(.L_x_6606) ;  /* 0x000000000f087348 */ /* 0x000fea0003c00000 */
[----:B------:R0:W1:Y:S02]  /*2b30*/  SHFL.BFLY P6, R14, R13, R12, R11 ;  /* 0x0c00000c0d0e7389 */ /* 0x00006400000c000b */
[----:B01----:R-:W-:Y:S05]  /*2b40*/  ENDCOLLECTIVE ;  /* 0x000000000000791b */ /* 0x003fea0003800000 */
.L_x_6606:
[----:B------:R-:W-:Y:S01]  /*2b50*/  HFMA2 R12, -RZ, RZ, 0, 4.76837158203125e-07 ;  /* 0x00000008ff0c7431 */ /* 0x000fe200000001ff */
[----:B------:R-:W-:-:S04]  /*2b60*/  FMNMX.FTZ R0, R14, -3.40282346638528859812e+38, !PT ;  /* 0xff7fffff0e007809 */ /* 0x000fc80007810000 */
[----:B------:R-:W-:-:S07]  /*2b70*/  MOV R13, R0 ;  /* 0x00000000000d7202 */ /* 0x000fce0000000f00 */
[----:B------:R-:W-:Y:S05]  /*2b80*/  WARPSYNC.COLLECTIVE R15, `(.L_x_6607) ;  /* 0x000000000f087348 */ /* 0x000fea0003c00000 */
[----:B------:R0:W1:Y:S02]  /*2b90*/  SHFL.BFLY P6, R14, R13, R12, R11 ;  /* 0x0c00000c0d0e7389 */ /* 0x00006400000c000b */
[----:B01----:R-:W-:Y:S05]  /*2ba0*/  ENDCOLLECTIVE ;  /* 0x000000000000791b */ /* 0x003fea0003800000 */
.L_x_6607:
[----:B------:R-:W-:Y:S01]  /*2bb0*/  HFMA2 R12, -RZ, RZ, 0, 2.384185791015625e-07 ;  /* 0x00000004ff0c7431 */ /* 0x000fe200000001ff */
[----:B------:R-:W-:-:S04]  /*2bc0*/  FMNMX.FTZ R2, R0, R14, !PT ;  /* 0x0000000e00027209 */ /* 0x000fc80007810000 */
[----:B------:R-:W-:-:S07]  /*2bd0*/  MOV R13, R2 ;  /* 0x00000002000d7202 */ /* 0x000fce0000000f00 */
[----:B------:R-:W-:Y:S05]  /*2be0*/  WARPSYNC.COLLECTIVE R15, `(.L_x_6608) ;  /* 0x000000000f087348 */ /* 0x000fea0003c00000 */
[----:B------:R0:W1:Y:S02]  /*2bf0*/  SHFL.BFLY P6, R14, R13, R12, R11 ;  /* 0x0c00000c0d0e7389 */ /* 0x00006400000c000b */
[----:B01----:R-:W-:Y:S05]  /*2c00*/  ENDCOLLECTIVE ;  /* 0x000000000000791b */ /* 0x003fea0003800000 */
.L_x_6608:
[----:B------:R-:W-:Y:S01]  /*2c10*/  HFMA2 R12, -RZ, RZ, 0, 1.1920928955078125e-07 ;  /* 0x00000002ff0c7431 */ /* 0x000fe200000001ff */
[----:B------:R-:W-:-:S04]  /*2c20*/  FMNMX.FTZ R3, R2, R14, !PT ;  /* 0x0000000e02037209 */ /* 0x000fc80007810000 */
[----:B------:R-:W-:-:S07]  /*2c30*/  MOV R13, R3 ;  /* 0x00000003000d7202 */ /* 0x000fce0000000f00 */
[----:B------:R-:W-:Y:S05]  /*2c40*/  WARPSYNC.COLLECTIVE R15, `(.L_x_6609) ;  /* 0x000000000f087348 */ /* 0x000fea0003c00000 */
[----:B------:R0:W1:Y:S02]  /*2c50*/  SHFL.BFLY P6, R14, R13, R12, R11 ;  /* 0x0c00000c0d0e7389 */ /* 0x00006400000c000b */
[----:B01----:R-:W-:Y:S05]  /*2c60*/  ENDCOLLECTIVE ;  /* 0x000000000000791b */ /* 0x003fea0003800000 */
.L_x_6609:
[----:B------:R-:W-:Y:S05]  /*2c70*/  BRA `(.L_x_6610) ;  /* 0xffffffd400987947 */ /* 0x000fea000383ffff */
.L_x_6611:
        /* <DEDUP_REMOVED lines=16> */
.L_x_25699:


//--------------------- .text._ZN4vllm25paged_attention_v1_kernelIfhLi128ELi16ELi128ELNS_18Fp8KVCacheDataTypeE2ELb0EEEvPT_PKS2_PKT0_S8_ifPKiSA_iPKfiiiSC_SC_iiiii --------------------------
	.section	.text._ZN4vllm25paged_attention_v1_kernelIfhLi128ELi16ELi128ELNS_18Fp8KVCacheDataTypeE2ELb0EEEvPT_PKS2_PKT0_S8_ifPKiSA_iPKfiiiSC_SC_iiiii,"ax",@progbits
	.align	128
        .global         _ZN4vllm25paged_attention_v1_kernelIfhLi128ELi16ELi128ELNS_18Fp8KVCacheDataTypeE2ELb0EEEvPT_PKS2_PKT0_S8_ifPKiSA_iPKfiiiSC_SC_iiiii
        .type           _ZN4vllm25paged_attention_v1_kernelIfhLi128ELi16ELi128ELNS_18Fp8KVCacheDataTypeE2ELb0EEEvPT_PKS2_PKT0_S8_ifPKiSA_iPKfiiiSC_SC_iiiii,@function
        .size           _ZN4vllm25paged_attention_v1_kernelIfhLi128ELi16ELi128ELNS_18Fp8KVCacheDataTypeE2ELb0EEEvPT_PKS2_PKT0_S8_ifPKiSA_iPKfiiiSC_SC_iiiii,(.L_x_25700 - _ZN4vllm25paged_attention_v1_kernelIfhLi128ELi16ELi128ELNS_18Fp8KVCacheDataTypeE2ELb0EEEvPT_PKS2_PKT0_S8_ifPKiSA_iPKfiiiSC_SC_iiiii)
        .other          _ZN4vllm25paged_attention_v1_kernelIfhLi128ELi16ELi128ELNS_18Fp8KVCacheDataTypeE2ELb0EEEvPT_PKS2_PKT0_S8_ifPKiSA_iPKfiiiSC_SC_iiiii,@"STO_CUDA_ENTRY STV_DEFAULT"
_ZN4vllm25paged_attention_v1_kernelIfhLi128ELi16ELi128ELNS_18Fp8KVCacheDataTypeE2ELb0EEEvPT_PKS2_PKT0_S8_ifPKiSA_iPKfiiiSC_SC_iiiii:
.text._ZN4vllm25paged_attention_v1_kernelIfhLi128ELi16ELi128ELNS_18Fp8KVCacheDataTypeE2ELb0EEEvPT_PKS2_PKT0_S8_ifPKiSA_iPKfiiiSC_SC_iiiii:
        /* <DEDUP_REMOVED lines=35> */
.L_x_6613:
[----:B------:R-:W-:Y:S05]  /*0230*/  BSYNC.RECONVERGENT B6 ;  /* 0x0000000000067941 */ /* 0x000fea0003800200 */
.L_x_6612:
        /* <DEDUP_REMOVED lines=10> */
.L_x_6647:
        /* <DEDUP_REMOVED lines=39> */
.L_x_6619:
        /* <DEDUP_REMOVED lines=11> */
.L_x_6618:
[----:B------:R-:W-:Y:S05]  /*0600*/  BSYNC.RECONVERGENT B1 ;  /* 0x0000000000017941 */ /* 0x000fea0003800200 */
.L_x_6617:
        /* <DEDUP_REMOVED lines=12> */
.L_x_6622:
        /* <DEDUP_REMOVED lines=100> */
.L_x_6621:
[----:B------:R-:W-:Y:S05]  /*0d10*/  BSYNC.RECONVERGENT B1 ;  /* 0x0000000000017941 */ /* 0x000fea0003800200 */
.L_x_6620:
        /* <DEDUP_REMOVED lines=55> */
.L_x_6624:
[----:B------:R-:W-:Y:S05]  /*1090*/  BSYNC.RECONVERGENT B1 ;  /* 0x0000000000017941 */ /* 0x000fea0003800200 */
.L_x_6623:
        /* <DEDUP_REMOVED lines=26> */
.L_x_6616:
[----:B------:R-:W-:Y:S05]  /*1240*/  BSYNC.RECONVERGENT B0 ;  /* 0x0000000000007941 */ /* 0x000fea0003800200 */
.L_x_6615:
        /* <DEDUP_REMOVED lines=39> */
.L_x_6629:
[----:B------:R-:W0:Y:S01]  /*14c0*/  LDS R3, [R6] ;  /* 0x0000000006037984 */ /* 0x000e220000000800 */
[----:B------:R-:W-:-:S04]  /*14d0*/  IADD3 R7, PT, PT, R7, 0x1, RZ ;  /* 0x0000000107077810 */ /* 0x000fc80007ffe0ff */
[----:B------:R-:W-:Y:S01]  /*14e0*/  ISETP.NE.AND P0, PT, R7, RZ, PT ;  /* 0x000000ff0700720c */ /* 0x000fe20003f05270 */
[----:B0-----:R-:W-:-:S05]  /*14f0*/  FMUL.FTZ R3, R3, R2 ;  /* 0x0000000203037220 */ /* 0x001fca0000410000 */
[----:B------:R0:W-:Y:S02]  /*1500*/  STS [R6], R3 ;  /* 0x0000000306007388 */ /* 0x0001e40000000800 */
[----:B0-----:R-:W-:-:S05]  /*1510*/  IADD3 R6, PT, PT, R6, 0x200, RZ ;  /* 0x0000020006067810 */ /* 0x001fca0007ffe0ff */
[----:B------:R-:W-:Y:S05]  /*1520*/  @P0 BRA `(.L_x_6629) ;  /* 0xfffffffc00e40947 */ /* 0x000fea000383ffff */
.L_x_6628:
[----:B------:R-:W-:Y:S05]  /*1530*/  BSYNC.RECONVERGENT B1 ;  /* 0x0000000000017941 */ /* 0x000fea0003800200 */
.L_x_6627:
        /* <DEDUP_REMOVED lines=12> */
.L_x_6632:
        /* <DEDUP_REMOVED lines=52> */
.L_x_6631:
[----:B------:R-:W-:Y:S05]  /*1940*/  BSYNC.RECONVERGENT B1 ;  /* 0x0000000000017941 */ /* 0x000fea0003800200 */
.L_x_6630:
        /* <DEDUP_REMOVED lines=31> */
.L_x_6634:
[----:B------:R-:W-:Y:S05]  /*1b40*/  BSYNC.RECONVERGENT B1 ;  /* 0x0000000000017941 */ /* 0x000fea0003800200 */
.L_x_6633:
        /* <DEDUP_REMOVED lines=14> */
.L_x_6626:
[----:B------:R-:W-:Y:S05]  /*1c30*/  BSYNC.RECONVERGENT B0 ;  /* 0x0000000000007941 */ /* 0x000fea0003800200 */
.L_x_6625:
        /* <DEDUP_REMOVED lines=9> */
[C---:B------:R-:W-:Y:S01]  /*1cd0*/  ISETP.NE.AND P2, PT, R3.reuse, 0x20, PT ;  /* 0x000000200300780c */ /* 0x040fe20003f45270 */
[----:B------:R-:W-:Y:S01]  /*1ce0*/  HFMA2 R29, -RZ, RZ, 0, 0 ;  /* 0x00000000ff1d7431 */ /* 0x000fe200000001ff */
[----:B------:R-:W-:-:S02]  /*1cf0*/  ISETP.NE.AND P3, PT, R3, RZ, PT ;  /* 0x000000ff0300720c */ /* 0x000fc40003f65270 */
[----:B------:R-:W-:Y:S02]  /*1d00*/  CS2R R6, SRZ ;  /* 0x0000000000067805 */ /* 0x000fe4000001ff00 */
[----:B------:R-:W-:Y:S02]  /*1d10*/  SHF.R.U32.HI R3, RZ, 0x2, R16 ;  /* 0x00000002ff037819 */ /* 0x000fe40000011610 */
[----:B------:R-:W-:Y:S02]  /*1d20*/  CS2R R12, SRZ ;  /* 0x00000000000c7805 */ /* 0x000fe4000001ff00 */
[----:B------:R-:W-:Y:S02]  /*1d30*/  IADD3 R2, PT, PT, R5, 0x20, RZ ;  /* 0x0000002005027810 */ /* 0x000fe40007ffe0ff */
        /* <DEDUP_REMOVED lines=31> */
.L_x_6636:
[----:B------:R-:W-:Y:S05]  /*1f30*/  BSYNC.RECONVERGENT B0 ;  /* 0x0000000000007941 */ /* 0x000fea0003800200 */
.L_x_6635:
        /* <DEDUP_REMOVED lines=36> */
.L_x_6638:
[----:B------:R-:W-:Y:S05]  /*2180*/  BSYNC.RECONVERGENT B0 ;  /* 0x0000000000007941 */ /* 0x000fea0003800200 */
.L_x_6637:
        /* <DEDUP_REMOVED lines=20> */
.L_x_6640:
[----:B------:R-:W-:Y:S05]  /*22d0*/  BSYNC.RECONVERGENT B0 ;  /* 0x0000000000007941 */ /* 0x000fea0003800200 */
.L_x_6639:
        /* <DEDUP_REMOVED lines=35> */
.L_x_6642:
[----:B------:R-:W-:Y:S05]  /*2510*/  BSYNC.RECONVERGENT B0 ;  /* 0x0000000000007941 */ /* 0x000fea0003800200 */
.L_x_6641:
        /* <DEDUP_REMOVED lines=34> */
.L_x_6614:
[----:B------:R-:W-:Y:S01]  /*2740*/  HFMA2 R12, -RZ, RZ, 0, 9.5367431640625e-07 ;  /* 0x00000010ff0c7431 */ /* 0x000fe200000001ff */
[----:B------:R-:W-:Y:S02]  /*2750*/  MOV R11, 0x1f ;  /* 0x0000001f000b7802 */ /* 0x000fe40000000f00 */
[----:B------:R-:W-:-:S07]  /*2760*/  MOV R15, 0xffffffff ;  /* 0xffffffff000f7802 */ /* 0x000fce0000000f00 */
[----:B------:R-:W-:Y:S05]  /*2770*/  WARPSYNC.COLLECTIVE R15, `(.L_x_6643) ;  /* 0x000000000f087348 */ /* 0x000fea0003c00000 */
[----:B------:R0:W1:Y:S02]  /*2780*/  SHFL.BFLY P6, R14, R13, R12, R11 ;  /* 0x0c00000c0d0e7389 */ /* 0x00006400000c000b */
[----:B01----:R-:W-:Y:S05]  /*2790*/  ENDCOLLECTIVE ;  /* 0x000000000000791b */ /* 0x003fea0003800000 */
.L_x_6643:
[----:B------:R-:W-:Y:S01]  /*27a0*/  HFMA2 R12, -RZ, RZ, 0, 4.76837158203125e-07 ;  /* 0x00000008ff0c7431 */ /* 0x000fe200000001ff */
[----:B------:R-:W-:-:S04]  /*27b0*/  FMNMX.FTZ R0, R14, -3.40282346638528859812e+38, !PT ;  /* 0xff7fffff0e007809 */ /* 0x000fc80007810000 */
[----:B------:R-:W-:-:S07]  /*27c0*/  MOV R13, R0 ;  /* 0x00000000000d7202 */ /* 0x000fce0000000f00 */
[----:B------:R-:W-:Y:S05]  /*27d0*/  WARPSYNC.COLLECTIVE R15, `(.L_x_6644) ;  /* 0x000000000f087348 */ /* 0x000fea0003c00000 */
[----:B------:R0:W1:Y:S02]  /*27e0*/  SHFL.BFLY P6, R14, R13, R12, R11 ;  /* 0x0c00000c0d0e7389 */ /* 0x00006400000c000b */
[----:B01----:R-:W-:Y:S05]  /*27f0*/  ENDCOLLECTIVE ;  /* 0x000000000000791b */ /* 0x003fea0003800000 */
.L_x_6644:
[----:B------:R-:W-:Y:S01]  /*2800*/  HFMA2 R12, -RZ, RZ, 0, 2.384185791015625e-07 ;  /* 0x00000004ff0c7431 */ /* 0x000fe200000001ff */
[----:B------:R-:W-:-:S04]  /*2810*/  FMNMX.FTZ R2, R0, R14, !PT ;  /* 0x0000000e00027209 */ /* 0x000fc80007810000 */
[----:B------:R-:W-:-:S07]  /*2820*/  MOV R13, R2 ;  /* 0x00000002000d7202 */ /* 0x000fce0000000f00 */
[----:B------:R-:W-:Y:S05]  /*2830*/  WARPSYNC.COLLECTIVE R15, `(.L_x_6645) ;  /* 0x000000000f087348 */ /* 0x000fea0003c00000 */
[----:B------:R0:W1:Y:S02]  /*2840*/  SHFL.BFLY P6, R14, R13, R12, R11 ;  /* 0x0c00000c0d0e7389 */ /* 0x00006400000c000b */
[----:B01----:R-:W-:Y:S05]  /*2850*/  ENDCOLLECTIVE ;  /* 0x000000000000791b */ /* 0x003fea0003800000 */
.L_x_6645:
[----:B------:R-:W-:Y:S01]  /*2860*/  HFMA2 R12, -RZ, RZ, 0, 1.1920928955078125e-07 ;  /* 0x00000002ff0c7431 */ /* 0x000fe200000001ff */
[----:B------:R-:W-:-:S04]  /*2870*/  FMNMX.FTZ R3, R2, R14, !PT ;  /* 0x0000000e02037209 */ /* 0x000fc80007810000 */
[----:B------:R-:W-:-:S07]  /*2880*/  MOV R13, R3 ;  /* 0x00000003000d7202 */ /* 0x000fce0000000f00 */
[----:B------:R-:W-:Y:S05]  /*2890*/  WARPSYNC.COLLECTIVE R15, `(.L_x_6646) ;  /* 0x000000000f087348 */ /* 0x000fea0003c00000 */
[----:B------:R0:W1:Y:S02]  /*28a0*/  SHFL.BFLY P6, R14, R13, R12, R11 ;  /* 0x0c00000c0d0e7389 */ /* 0x00006400000c000b */
[----:B01----:R-:W-:Y:S05]  /*28b0*/  ENDCOLLECTIVE ;  /* 0x000000000000791b */ /* 0x003fea0003800000 */
.L_x_6646:
[----:B------:R-:W-:Y:S05]  /*28c0*/  BRA `(.L_x_6647) ;  /* 0xffffffd800847947 */ /* 0x000fea000383ffff */
.L_x_6648:
        /* <DEDUP_REMOVED lines=11> */
.L_x_25700:


//--------------------- .text._ZN4vllm25paged_attention_v1_kernelIfhLi120ELi16ELi128ELNS_18Fp8KVCacheDataTypeE2ELb0EEEvPT_PKS2_PKT0_S8_ifPKiSA_iPKfiiiSC_SC_iiiii --------------------------
	.section	.text._ZN4vllm25paged_attention_v1_kernelIfhLi120ELi16ELi128ELNS_18Fp8KVCacheDataTypeE2ELb0EEEvPT_PKS2_PKT0_S8_ifPKiSA_iPKfiiiSC_SC_iiiii,"ax",@progbits
	.align	128
        .global         _ZN4vllm25paged_attention_v1_kernelIfhLi120ELi16ELi128ELNS_18Fp8KVCacheDataTypeE2ELb0EEEvPT_PKS2_PKT0_S8_ifPKiSA_iPKfiiiSC_SC_iiiii
        .type           _ZN4vllm25paged_attention_v1_kernelIfhLi120ELi16ELi128ELNS_18Fp8KVCacheDataTypeE2ELb0EEEvPT_PKS2_PKT0_S8_ifPKiSA_iPKfiiiSC_SC_iiiii,@function
        .size           _ZN4vllm25paged_attention_v1_kernelIfhLi120ELi16ELi128ELNS_18Fp8KVCacheDataTypeE2ELb0EEEvPT_PKS2_PKT0_S8_ifPKiSA_iPKfiiiSC_SC_iiiii,(.L_x_25701 - _ZN4vllm25paged_attention_v1_kernelIfhLi120ELi16ELi128ELNS_18Fp8KVCacheDataTypeE2ELb0EEEvPT_PKS2_PKT0_S8_ifPKiSA_iPKfiiiSC_SC_iiiii)
        .other          _ZN4vllm25paged_attention_v1_kernelIfhLi120ELi16ELi128ELNS_18Fp8KVCacheDataTypeE2ELb0EEEvPT_PKS2_PKT0_S8_ifPKiSA_iPKfiiiSC_SC_iiiii,@"STO_CUDA_ENTRY STV_DEFAULT"
_ZN4vllm25paged_attention_v1_kernelIfhLi120ELi16ELi128ELNS_18Fp8KVCacheDataTypeE2ELb0EEEvPT_PKS2_PKT0_S8_ifPKiSA_iPKfiiiSC_SC_iiiii:
.text._ZN4vllm25paged_attention_v1_kernelIfhLi120ELi16ELi128ELNS_18Fp8KVCacheDataTypeE2ELb0EEEvPT_PKS2_PKT0_S8_ifPKiSA_iPKfiiiSC_SC_iiiii:
        /* <DEDUP_REMOVED lines=35> */
.L_x_6650:
[----:B------:R-:W-:Y:S05]  /*0230*/  BSYNC.RECONVERGENT B6 ;  /* 0x0000000000067941 */ /* 0x000fea0003800200 */
.L_x_6649:
        /* <DEDUP_REMOVED lines=10> */
.L_x_6684:
        /* <DEDUP_REMOVED lines=39> */
.L_x_6656:
        /* <DEDUP_REMOVED lines=11> */
.L_x_6655:
[----:B------:R-:W-:Y:S05]  /*0600*/  BSYNC.RECONVERGENT B1 ;  /* 0x0000000000017941 */ /* 0x000fea0003800200 */
.L_x_6654:
        /* <DEDUP_REMOVED lines=12> */
.L_x_6659:
        /* <DEDUP_REMOVED lines=100> */
.L_x_6658:
[----:B------:R-:W-:Y:S05]  /*0d10*/  BSYNC.RECONVERGENT B1 ;  /* 0x0000000000017941 */ /* 0x000fea0003800200 */
.L_x_6657:
        /* <DEDUP_REMOVED lines=55> */
.L_x_6661:
[----:B------:R-:W-:Y:S05]  /*1090*/  BSYNC.RECONVERGENT B1 ;  /* 0x0000000000017941 */ /* 0x000fea0003800200 */
.L_x_6660:
        /* <DEDUP_REMOVED lines=26> */
.L_x_6653:
[----:B------:R-:W-:Y:S05]  /*1240*/  BSYNC.RECONVERGENT B0 ;  /* 0x0000000000007941 */ /* 0x000fea0003800200 */
.L_x_6652:
        /* <DEDUP_REMOVED lines=39> */
.L_x_6666:
[----:B------:R-:W0:Y:S01]  /*14c0*/  LDS R3, [R6] ;  /* 0x0000000006037984 */ /* 0x000e220000000800 */
[----:B------:R-:W-:-:S04]  /*14d0*/  IADD3 R7, PT, PT, R7, 0x1, RZ ;  /* 0x0000000107077810 */ /* 0x000fc80007ffe0ff */
[----:B------:R-:W-:Y:S01]  /*14e0*/  ISETP.NE.AND P0, PT, R7, RZ, PT ;  /* 0x000000ff0700720c */ /* 0x000fe20003f05270 */
[----:B0-----:R-:W-:-:S05]  /*14f0*/  FMUL.FTZ R3, R3, R2 ;  /* 0x0000000203037220 */ /* 0x001fca0000410000 */
[----:B------:R0:W-:Y:S02]  /*1500*/  STS [R6], R3 ;  /* 0x0000000306007388 */ /* 0x0001e40000000800 */
[----:B0-----:R-:W-:-:S05]  /*1510*/  IADD3 R6, PT, PT, R6, 0x200, RZ ;  /* 0x0000020006067810 */ /* 0x001fca0007ffe0ff */
[----:B------:R-:W-:Y:S05]  /*1520*/  @P0 BRA `(.L_x_6666) ;  /* 0xfffffffc00e40947 */ /* 0x000fea000383ffff */
.L_x_6665:
[----:B------:R-:W-:Y:S05]  /*1530*/  BSYNC.RECONVERGENT B1 ;  /* 0x0000000000017941 */ /* 0x000fea0003800200 */
.L_x_6664:
        /* <DEDUP_REMOVED lines=12> */
.L_x_6669:
        /* <DEDUP_REMOVED lines=52> */
.L_x_6668:
[----:B------:R-:W-:Y:S05]  /*1940*/  BSYNC.RECONVERGENT B1 ;  /* 0x0000000000017941 */ /* 0x000fea0003800200 */
.L_x_6667:
        /* <DEDUP_REMOVED lines=31> */
.L_x_6671:
[----:B------:R-:W-:Y:S05]  /*1b40*/  BSYNC.RECONVERGENT B1 ;  /* 0x0000000000017941 */ /* 0x000fea0003800200 */
.L_x_6670:
        /* <DEDUP_REMOVED lines=14> */
.L_x_6663:
[----:B------:R-:W-:Y:S05]  /*1c30*/  BSYNC.RECONVERGENT B0 ;  /* 0x0000000000007941 */ /* 0x000fea0003800200 */
.L_x_6662:
[----:B------:R-:W-:Y:S01]  /*1c40*/  BAR.SYNC.DEFER_BLOCKING 0x0 ;  /* 0x0000000000007b1d */ /* 0x000fe20000010000 */
[----:B------:R-:W-:Y:S01]  /*1c50*/  IADD3 R5, PT, PT, R5, 0x20, RZ ;  /* 0x0000002005057810 */ /* 0x000fe20007ffe0ff */
[----:B------:R-:W-:Y:S01]  /*1c60*/  HFMA2 R9, -RZ, RZ, 0, 0 ;  /* 0x00000000ff097431 */ /* 0x000fe200000001ff */
[----:B-1----:R-:W-:Y:S01]  /*1c70*/  LOP3.LUT R4, R22, 0x3, RZ, 0xc0, !PT ;  /* 0x0000000316047812 */ /* 0x002fe200078ec0ff */
[----:B------:R-:W-:Y:S01]  /*1c80*/  HFMA2 R13, -RZ, RZ, 0, 0 ;  /* 0x00000000ff0d7431 */ /* 0x000fe200000001ff */
[----:B------:R-:W-:Y:S01]  /*1c90*/  LEA R5, R0, R5, 0x18 ;  /* 0x0000000500057211 */ /* 0x000fe200078ec0ff */
[----:B------:R-:W-:Y:S01]  /*1ca0*/  BSSY.RECONVERGENT B0, `(.L_x_6672) ;  /* 0x0000028000007945 */ /* 0x000fe20003800200 */
[----:B------:R-:W-:Y:S01]  /*1cb0*/  ISETP.NE.AND P2, PT, R4, RZ, PT ;  /* 0x000000ff0400720c */ /* 0x000fe20003f45270 */
[----:B------:R-:W-:Y:S01]  /*1cc0*/  HFMA2 R17, -RZ, RZ, 0, 0 ;  /* 0x00000000ff117431 */ /* 0x000fe200000001ff */
[----:B------:R-:W-:Y:S01]  /*1cd0*/  LOP3.LUT R0, R22, 0x3c0, RZ, 0xc0, !PT ;  /* 0x000003c016007812 */ /* 0x000fe200078ec0ff */
[----:B------:R-:W-:Y:S01]  /*1ce0*/  HFMA2 R23, -RZ, RZ, 0, 0 ;  /* 0x00000000ff177431 */ /* 0x000fe200000001ff */
[----:B------:R-:W-:Y:S01]  /*1cf0*/  SHF.R.U32.HI R3, RZ, 0x2, R16 ;  /* 0x00000002ff037819 */ /* 0x000fe20000011610 */
[----:B------:R-:W-:Y:S01]  /*1d00*/  HFMA2 R25, -RZ, RZ, 0, 0 ;  /* 0x00000000ff197431 */ /* 0x000fe200000001ff */
[----:B------:R-:W-:Y:S01]  /*1d10*/  ISETP.NE.OR P5, PT, R0, 0x40, P2 ;  /* 0x000000400000780c */ /* 0x000fe200017a5670 */
[----:B------:R-:W-:Y:S01]  /*1d20*/  HFMA2 R29, -RZ, RZ, 0, 0 ;  /* 0x00000000ff1d7431 */ /* 0x000fe200000001ff */
[----:B------:R-:W-:Y:S01]  /*1d30*/  LOP3.LUT P0, RZ, R22, 0x3c3, RZ, 0xc0, !PT ;  /* 0x000003c316ff7812 */ /* 0x000fe2000780c0ff */
[----:B0-----:R-:W-:Y:S01]  /*1d40*/  IMAD R2, R18, 0x78, R3 ;  /* 0x0000007812027824 */ /* 0x001fe200078e0203 */
[----:B------:R-:W-:-:S02]  /*1d50*/  LOP3.LUT R3, R22, 0x3e0, RZ, 0xc0, !PT ;  /* 0x000003e016037812 */ /* 0x000fc400078ec0ff */
[----:B------:R-:W-:Y:S02]  /*1d60*/  CS2R R6, SRZ ;  /* 0x0000000000067805 */ /* 0x000fe4000001ff00 */
[----:B------:R-:W-:Y:S02]  /*1d70*/  LOP3.LUT P1, RZ, R22, 0x3e3, RZ, 0xc0, !PT ;  /* 0x000003e316ff7812 */ /* 0x000fe4000782c0ff */
[----:B------:R-:W-:Y:S02]  /*1d80*/  LEA R2, R2, R5, 0x2 ;  /* 0x0000000502027211 */ /* 0x000fe400078e10ff */
[----:B------:R-:W-:Y:S01]  /*1d90*/  CS2R R4, SRZ ;  /* 0x0000000000047805 */ /* 0x000fe2000001ff00 */
[----:B------:R-:W-:Y:S01]  /*1da0*/  BAR.SYNC.DEFER_BLOCKING 0x0 ;  /* 0x0000000000007b1d */ /* 0x000fe20000010000 */
[----:B------:R-:W-:Y:S02]  /*1db0*/  ISETP.NE.OR P4, PT, R3, 0x20, P2 ;  /* 0x000000200300780c */ /* 0x000fe40001785670 */
[----:B------:R-:W-:-:S02]  /*1dc0*/  ISETP.GT.U32.AND P3, PT, R22, 0x1f, PT ;  /* 0x0000001f1600780c */ /* 0x000fc40003f64070 */
[----:B------:R-:W-:Y:S02]  /*1dd0*/  MOV R11, RZ ;  /* 0x000000ff000b7202 */ /* 0x000fe40000000f00 */
[----:B------:R-:W-:Y:S02]  /*1de0*/  MOV R15, RZ ;  /* 0x000000ff000f7202 */ /* 0x000fe40000000f00 */
        /* <DEDUP_REMOVED lines=19> */
.L_x_6673:
[----:B------:R-:W-:Y:S05]  /*1f20*/  BSYNC.RECONVERGENT B0 ;  /* 0x0000000000007941 */ /* 0x000fea0003800200 */
.L_x_6672:
        /* <DEDUP_REMOVED lines=33> */
.L_x_6675:
[----:B------:R-:W-:Y:S05]  /*2140*/  BSYNC.RECONVERGENT B0 ;  /* 0x0000000000007941 */ /* 0x000fea0003800200 */
.L_x_6674:
        /* <DEDUP_REMOVED lines=18> */
.L_x_6677:
[----:B------:R-:W-:Y:S05]  /*2270*/  BSYNC.RECONVERGENT B0 ;  /* 0x0000000000007941 */ /* 0x000fea0003800200 */
.L_x_6676:
        /* <DEDUP_REMOVED lines=33> */
.L_x_6679:
[----:B------:R-:W-:Y:S05]  /*2490*/  BSYNC.RECONVERGENT B0 ;  /* 0x0000000000007941 */ /* 0x000fea0003800200 */
.L_x_6678:
        /* <DEDUP_REMOVED lines=33> */
.L_x_6651:
[----:B------:R-:W-:Y:S01]  /*26b0*/  HFMA2 R11, -RZ, RZ, 0, 1.847743988037109375e-06 ;  /* 0x0000001fff0b7431 */ /* 0x000fe200000001ff */
[----:B------:R-:W-:Y:S02]  /*26c0*/  MOV R12, 0x10 ;  /* 0x00000010000c7802 */ /* 0x000fe40000000f00 */
[----:B------:R-:W-:-:S07]  /*26d0*/  MOV R15, 0xffffffff ;  /* 0xffffffff000f7802 */ /* 0x000fce0000000f00 */
[----:B------:R-:W-:Y:S05]  /*26e0*/  WARPSYNC.COLLECTIVE R15, `(.L_x_6680) ;  /* 0x000000000f087348 */ /* 0x000fea0003c00000 */
[----:B------:R0:W1:Y:S02]  /*26f0*/  SHFL.BFLY P6, R14, R13, R12, R11 ;  /* 0x0c00000c0d0e7389 */ /* 0x00006400000c000b */
[----:B01----:R-:W-:Y:S05]  /*2700*/  ENDCOLLECTIVE ;  /* 0x000000000000791b */ /* 0x003fea0003800000 */
.L_x_6680:
[----:B------:R-:W-:Y:S01]  /*2710*/  HFMA2 R12, -RZ, RZ, 0, 4.76837158203125e-07 ;  /* 0x00000008ff0c7431 */ /* 0x000fe200000001ff */
[----:B------:R-:W-:-:S04]  /*2720*/  FMNMX.FTZ R0, R14, -3.40282346638528859812e+38, !PT ;  /* 0xff7fffff0e007809 */ /* 0x000fc80007810000 */
[----:B------:R-:W-:-:S07]  /*2730*/  MOV R13, R0 ;  /* 0x00000000000d7202 */ /* 0x000fce0000000f00 */
[----:B------:R-:W-:Y:S05]  /*2740*/  WARPSYNC.COLLECTIVE R15, `(.L_x_6681) ;  /* 0x000000000f087348 */ /* 0x000fea0003c00000 */
[----:B------:R0:W1:Y:S02]  /*2750*/  SHFL.BFLY P6, R14, R13, R12, R11 ;  /* 0x0c00000c0d0e7389 */ /* 0x00006400000c000b */
[----:B01----:R-:W-:Y:S05]  /*2760*/  ENDCOLLECTIVE ;  /* 0x000000000000791b */ /* 0x003fea0003800000 */
.L_x_6681:
[----:B------:R-:W-:Y:S01]  /*2770*/  HFMA2 R12, -RZ, RZ, 0, 2.384185791015625e-07 ;  /* 0x00000004ff0c7431 */ /* 0x000fe200000001ff */
[----:B------:R-:W-:-:S04]  /*2780*/  FMNMX.FTZ R2, R0, R14, !PT ;  /* 0x0000000e00027209 */ /* 0x000fc80007810000 */
[----:B------:R-:W-:-:S07]  /*2790*/  MOV R13, R2 ;  /* 0x00000002000d7202 */ /* 0x000fce0000000f00 */
[----:B------:R-:W-:Y:S05]  /*27a0*/  WARPSYNC.COLLECTIVE R15, `(.L_x_6682) ;  /* 0x000000000f087348 */ /* 0x000fea0003c00000 */
[----:B------:R0:W1:Y:S02]  /*27b0*/  SHFL.BFLY P6, R14, R13, R12, R11 ;  /* 0x0c00000c0d0e7389 */ /* 0x00006400000c000b */
[----:B01----:R-:W-:Y:S05]  /*27c0*/  ENDCOLLECTIVE ;  /* 0x000000000000791b */ /* 0x003fea0003800000 */
.L_x_6682:
[----:B------:R-:W-:Y:S01]  /*27d0*/  HFMA2 R12, -RZ, RZ, 0, 1.1920928955078125e-07 ;  /* 0x00000002ff0c7431 */ /* 0x000fe200000001ff */
[----:B------:R-:W-:-:S04]  /*27e0*/  FMNMX.FTZ R3, R2, R14, !PT ;  /* 0x0000000e02037209 */ /* 0x000fc80007810000 */
[----:B------:R-:W-:-:S07]  /*27f0*/  MOV R13, R3 ;  /* 0x00000003000d7202 */ /* 0x000fce0000000f00 */
[----:B------:R-:W-:Y:S05]  /*2800*/  WARPSYNC.COLLECTIVE R15, `(.L_x_6683) ;  /* 0x000000000f087348 */ /* 0x000fea0003c00000 */
[----:B------:R0:W1:Y:S02]  /*2810*/  SHFL.BFLY P6, R14, R13, R12, R11 ;  /* 0x0c00000c0d0e7389 */ /* 0x00006400000c000b */
[----:B01----:R-:W-:Y:S05]  /*2820*/  ENDCOLLECTIVE ;  /* 0x000000000000791b */ /* 0x003fea0003800000 */
.L_x_6683:
[----:B------:R-:W-:Y:S05]  /*2830*/  BRA `(.L_x_6684) ;  /* 0xffffffd800a87947 */ /* 0x000fea000383ffff */
.L_x_6685:
        /* <DEDUP_REMOVED lines=12> */
.L_x_25701:


//--------------------- .text._ZN4vllm25paged_attention_v1_kernelIfhLi112ELi16ELi128ELNS_18Fp8KVCacheDataTypeE2ELb0EEEvPT_PKS2_PKT0_S8_ifPKiSA_iPKfiiiSC_SC_iiiii --------------------------
	.section	.text._ZN4vllm25paged_attention_v1_kernelIfhLi112ELi16ELi128ELNS_18Fp8KVCacheDataTypeE2ELb0EEEvPT_PKS2_PKT0_S8_ifPKiSA_iPKfiiiSC_SC_iiiii,"ax",@progbits
	.align	128
        .global         _ZN4vllm25paged_attention_v1_kernelIfhLi112ELi16ELi128ELNS_18Fp8KVCacheDataTypeE2ELb0EEEvPT_PKS2_PKT0_S8_ifPKiSA_iPKfiiiSC_SC_iiiii
        .type           _ZN4vllm25paged_attention_v1_kernelIfhLi112ELi16ELi128ELNS_18Fp8KVCacheDataTypeE2ELb0EEEvPT_PKS2_PKT0_S8_ifPKiSA_iPKfiiiSC_SC_iiiii,@function
        .size           _ZN4vllm25paged_attention_v1_kernelIfhLi112ELi16ELi128ELNS_18Fp8KVCacheDataTypeE2ELb0EEEvPT_PKS2_PKT0_S8_ifPKiSA_iPKfiiiSC_SC_iiiii,(.L_x_25702 - _ZN4vllm25paged_attention_v1_kernelIfhLi112ELi16ELi128ELNS_18Fp8KVCacheDataTypeE2ELb0EEEvPT_PKS2_PKT0_S8_ifPKiSA_iPKfiiiSC_SC_iiiii)
        .other          _ZN4vllm25paged_attention_v1_kernelIfhLi112ELi16ELi128ELNS_18Fp8KVCacheDataTypeE2ELb0EEEvPT_PKS2_PKT0_S8_ifPKiSA_iPKfiiiSC_SC_iiiii,@"STO_CUDA_ENTRY STV_DEFAULT"
_ZN4vllm25paged_attention_v1_kernelIfhLi112ELi16ELi128ELNS_18Fp8KVCacheDataTypeE2ELb0EEEvPT_PKS2_PKT0_S8_ifPKiSA_iPKfiiiSC_SC_iiiii:
.text._ZN4vllm25paged_attention_v1_kernelIfhLi112ELi16ELi128ELNS_18Fp8KVCacheDataTypeE2ELb0EEEvPT_PKS2_PKT0_S8_ifPKiSA_iPKfiiiSC_SC_iiiii:
        /* <DEDUP_REMOVED lines=35> */
.L_x_6687:
[----:B------:R-:W-:Y:S05]  /*0230*/  BSYNC.RECONVERGENT B6 ;  /* 0x0000000000067941 */ /* 0x000fea0003800200 */
.L_x_6686:
        /* <DEDUP_REMOVED lines=10> */
.L_x_6721:
        /* <DEDUP_REMOVED lines=39> */
.L_x_6693:
        /* <DEDUP_REMOVED lines=11> */
.L_x_6692:
[----:B------:R-:W-:Y:S05]  /*0600*/  BSYNC.RECONVERGENT B1 ;  /* 0x0000000000017941 */ /* 0x000fea0003800200 */
.L_x_6691:
        /* <DEDUP_REMOVED lines=12> */
.L_x_6696:
        /* <DEDUP_REMOVED lines=100> */
.L_x_6695:
[----:B------:R-:W-:Y:S05]  /*0d10*/  BSYNC.RECONVERGENT B1 ;  /* 0x0000000000017941 */ /* 0x000fea0003800200 */
.L_x_6694:
        /* <DEDUP_REMOVED lines=55> */
.L_x_6698:
[----:B------:R-:W-:Y:S05]  /*1090*/  BSYNC.RECONVERGENT B1 ;  /* 0x0000000000017941 */ /* 0x000fea0003800200 */
.L_x_6697:
        /* <DEDUP_REMOVED lines=26> */
.L_x_6690:
[----:B------:R-:W-:Y:S05]  /*1240*/  BSYNC.RECONVERGENT B0 ;  /* 0x0000000000007941 */ /* 0x000fea0003800200 */
.L_x_6689:
        /* <DEDUP_REMOVED lines=39> */
.L_x_6703:
[----:B------:R-:W0:Y:S01]  /*14c0*/  LDS R3, [R6] ;  /* 0x0000000006037984 */ /* 0x000e220000000800 */
[----:B------:R-:W-:-:S04]  /*14d0*/  IADD3 R7, PT, PT, R7, 0x1, RZ ;  /* 0x0000000107077810 */ /* 0x000fc80007ffe0ff */
[----:B------:R-:W-:Y:S01]  /*14e0*/  ISETP.NE.AND P0, PT, R7, RZ, PT ;  /* 0x000000ff0700720c */ /* 0x000fe20003f05270 */
[----:B0-----:R-:W-:-:S05]  /*14f0*/  FMUL.FTZ R3, R3, R2 ;  /* 0x0000000203037220 */ /* 0x001fca0000410000 */
[----:B------:R0:W-:Y:S02]  /*1500*/  STS [R6], R3 ;  /* 0x0000000306007388 */ /* 0x0001e40000000800 */
[----:B0-----:R-:W-:-:S05]  /*1510*/  IADD3 R6, PT, PT, R6, 0x200, RZ ;  /* 0x0000020006067810 */ /* 0x001fca0007ffe0ff */
[----:B------:R-:W-:Y:S05]  /*1520*/  @P0 BRA `(.L_x_6703) ;  /* 0xfffffffc00e40947 */ /* 0x000fea000383ffff */
.L_x_6702:
[----:B------:R-:W-:Y:S05]  /*1530*/  BSYNC.RECONVERGENT B1 ;  /* 0x0000000000017941 */ /* 0x000fea0003800200 */
.L_x_6701:
        /* <DEDUP_REMOVED lines=12> */
.L_x_6706:
        /* <DEDUP_REMOVED lines=52> */
.L_x_6705:
[----:B------:R-:W-:Y:S05]  /*1940*/  BSYNC.RECONVERGENT B1 ;  /* 0x0000000000017941 */ /* 0x000fea0003800200 */
.L_x_6704:
        /* <DEDUP_REMOVED lines=31> */
.L_x_6708:
[----:B------:R-:W-:Y:S05]  /*1b40*/  BSYNC.RECONVERGENT B1 ;  /* 0x0000000000017941 */ /* 0x000fea0003800200 */
.L_x_6707:
        /* <DEDUP_REMOVED lines=14> */
.L_x_6700:
[----:B------:R-:W-:Y:S05]  /*1c30*/  BSYNC.RECONVERGENT B0 ;  /* 0x0000000000007941 */ /* 0x000fea0003800200 */
.L_x_6699:
        /* <DEDUP_REMOVED lines=12> */
[----:B0-----:R-:W-:Y:S01]  /*1d00*/  HFMA2 R7, -RZ, RZ, 0, 0 ;  /* 0x00000000ff077431 */ /* 0x001fe200000001ff */
[----:B------:R-:W-:Y:S01]  /*1d10*/  ISETP.NE.OR P5, PT, R0, 0x40, P2 ;  /* 0x000000400000780c */ /* 0x000fe200017a5670 */
[----:B------:R-:W-:Y:S01]  /*1d20*/  HFMA2 R29, -RZ, RZ, 0, 0 ;  /* 0x00000000ff1d7431 */ /* 0x000fe200000001ff */
[----:B------:R-:W-:Y:S01]  /*1d30*/  LOP3.LUT P0, RZ, R22, 0x3c3, RZ, 0xc0, !PT ;  /* 0x000003c316ff7812 */ /* 0x000fe2000780c0ff */
[----:B------:R-:W-:Y:S01]  /*1d40*/  IMAD R2, R18, 0x70, R3 ;  /* 0x0000007012027824 */ /* 0x000fe200078e0203 */
[----:B------:R-:W-:-:S02]  /*1d50*/  LOP3.LUT R3, R22, 0x3e0, RZ, 0xc0, !PT ;  /* 0x000003e016037812 */ /* 0x000fc400078ec0ff */
[----:B------:R-:W-:Y:S02]  /*1d60*/  LOP3.LUT P1, RZ, R22, 0x3e3, RZ, 0xc0, !PT ;  /* 0x000003e316ff7812 */ /* 0x000fe4000782c0ff */
[----:B------:R-:W-:Y:S02]  /*1d70*/  LEA R2, R2, R5, 0x2 ;  /* 0x0000000502027211 */ /* 0x000fe400078e10ff */
[----:B------:R-:W-:Y:S02]  /*1d80*/  CS2R R4, SRZ ;  /* 0x0000000000047805 */ /* 0x000fe4000001ff00 */
[----:B------:R-:W-:Y:S01]  /*1d90*/  ISETP.NE.OR P4, PT, R3, 0x20, P2 ;  /* 0x000000200300780c */ /* 0x000fe20001785670 */
[----:B------:R-:W-:Y:S01]  /*1da0*/  BAR.SYNC.DEFER_BLOCKING 0x0 ;  /* 0x0000000000007b1d */ /* 0x000fe20000010000 */
[----:B------:R-:W-:Y:S02]  /*1db0*/  ISETP.GT.U32.AND P3, PT, R22, 0x1f, PT ;  /* 0x0000001f1600780c */ /* 0x000fe40003f64070 */
[----:B------:R-:W-:-:S02]  /*1dc0*/  MOV R17, RZ ;  /* 0x000000ff00117202 */ /* 0x000fc40000000f00 */
        /* <DEDUP_REMOVED lines=20> */
.L_x_6710:
[----:B------:R-:W-:Y:S05]  /*1f10*/  BSYNC.RECONVERGENT B0 ;  /* 0x0000000000007941 */ /* 0x000fea0003800200 */
.L_x_6709:
        /* <DEDUP_REMOVED lines=31> */
.L_x_6712:
[----:B------:R-:W-:Y:S05]  /*2110*/  BSYNC.RECONVERGENT B0 ;  /* 0x0000000000007941 */ /* 0x000fea0003800200 */
.L_x_6711:
        /* <DEDUP_REMOVED lines=17> */
.L_x_6714:
[----:B------:R-:W-:Y:S05]  /*2230*/  BSYNC.RECONVERGENT B0 ;  /* 0x0000000000007941 */ /* 0x000fea0003800200 */
.L_x_6713:
        /* <DEDUP_REMOVED lines=31> */
.L_x_6716:
[----:B------:R-:W-:Y:S05]  /*2430*/  BSYNC.RECONVERGENT B0 ;  /* 0x0000000000007941 */ /* 0x000fea0003800200 */
.L_x_6715:
        /* <DEDUP_REMOVED lines=32> */
.L_x_6688:
[----:B------:R-:W-:Y:S01]  /*2640*/  HFMA2 R12, -RZ, RZ, 0, 9.5367431640625e-07 ;  /* 0x00000010ff0c7431 */ /* 0x000fe200000001ff */
[----:B------:R-:W-:Y:S02]  /*2650*/  MOV R11, 0x1f ;  /* 0x0000001f000b7802 */ /* 0x000fe40000000f00 */
[----:B------:R-:W-:-:S07]  /*2660*/  MOV R15, 0xffffffff ;  /* 0xffffffff000f7802 */ /* 0x000fce0000000f00 */
[----:B------:R-:W-:Y:S05]  /*2670*/  WARPSYNC.COLLECTIVE R15, `(.L_x_6717) ;  /* 0x000000000f087348 */ /* 0x000fea0003c00000 */
[----:B------:R0:W1:Y:S02]  /*2680*/  SHFL.BFLY P6, R14, R13, R12, R11 ;  /* 0x0c00000c0d0e7389 */ /* 0x00006400000c000b */
[----:B01----:R-:W-:Y:S05]  /*2690*/  ENDCOLLECTIVE ;  /* 0x000000000000791b */ /* 0x003fea0003800000 */
.L_x_6717:
[----:B------:R-:W-:Y:S01]  /*26a0*/  HFMA2 R12, -RZ, RZ, 0, 4.76837158203125e-07 ;  /* 0x00000008ff0c7431 */ /* 0x000fe200000001ff */
[----:B------:R-:W-:-:S04]  /*26b0*/  FMNMX.FTZ R0, R14, -3.40282346638528859812e+38, !PT ;  /* 0xff7fffff0e007809 */ /* 0x000fc80007810000 */
[----:B------:R-:W-:-:S07]  /*26c0*/  MOV R13, R0 ;  /* 0x00000000000d7202 */ /* 0x000fce0000000f00 */
[----:B------:R-:W-:Y:S05]  /*26d0*/  WARPSYNC.COLLECTIVE R15, `(.L_x_6718) ;  /* 0x000000000f087348 */ /* 0x000fea0003c00000 */
[----:B------:R0:W1:Y:S02]  /*26e0*/  SHFL.BFLY P6, R14, R13, R12, R11 ;  /* 0x0c00000c0d0e7389 */ /* 0x00006400000c000b */
[----:B01----:R-:W-:Y:S05]  /*26f0*/  ENDCOLLECTIVE ;  /* 0x000000000000791b */ /* 0x003fea0003800000 */
.L_x_6718:
[----:B------:R-:W-:Y:S01]  /*2700*/  HFMA2 R12, -RZ, RZ, 0, 2.384185791015625e-07 ;  /* 0x00000004ff0c7431 */ /* 0x000fe200000001ff */
[----:B------:R-:W-:-:S04]  /*2710*/  FMNMX.FTZ R2, R0, R14, !PT ;  /* 0x0000000e00027209 */ /* 0x000fc80007810000 */
[----:B------:R-:W-:-:S07]  /*2720*/  MOV R13, R2 ;  /* 0x00000002000d7202 */ /* 0x000fce0000000f00 */
[----:B------:R-:W-:Y:S05]  /*2730*/  WARPSYNC.COLLECTIVE R15, `(.L_x_6719) ;  /* 0x000000000f087348 */ /* 0x000fea0003c00000 */
[----:B------:R0:W1:Y:S02]  /*2740*/  SHFL.BFLY P6, R14, R13, R12, R11 ;  /* 0x0c00000c0d0e7389 */ /* 0x00006400000c000b */
[----:B01----:R-:W-:Y:S05]  /*2750*/  ENDCOLLECTIVE ;  /* 0x000000000000791b */ /* 0x003fea0003800000 */
.L_x_6719:
[----:B------:R-:W-:Y:S01]  /*2760*/  HFMA2 R12, -RZ, RZ, 0, 1.1920928955078125e-07 ;  /* 0x00000002ff0c7431 */ /* 0x000fe200000001ff */
[----:B------:R-:W-:-:S04]  /*2770*/  FMNMX.FTZ R3, R2, R14, !PT ;  /* 0x0000000e02037209 */ /* 0x000fc80007810000 */
[----:B------:R-:W-:-:S07]  /*2780*/  MOV R13, R3 ;  /* 0x00000003000d7202 */ /* 0x000fce0000000f00 */
[----:B------:R-:W-:Y:S05]  /*2790*/  WARPSYNC.COLLECTIVE R15, `(.L_x_6720) ;  /* 0x000000000f087348 */ /* 0x000fea0003c00000 */
[----:B------:R0:W1:Y:S02]  /*27a0*/  SHFL.BFLY P6, R14, R13, R12, R11 ;  /* 0x0c00000c0d0e7389 */ /* 0x00006400000c000b */
[----:B01----:R-:W-:Y:S05]  /*27b0*/  ENDCOLLECTIVE ;  /* 0x000000000000791b */ /* 0x003fea0003800000 */
.L_x_6720:
[----:B------:R-:W-:Y:S05]  /*27c0*/  BRA `(.L_x_6721) ;  /* 0xffffffd800c47947 */ /* 0x000fea000383ffff */
.L_x_6722:
        /* <DEDUP_REMOVED lines=11> */
.L_x_25702:


//--------------------- .text._ZN4vllm25paged_attention_v1_kernelIfhLi96ELi16ELi128ELNS_18Fp8KVCacheDataTypeE2ELb0EEEvPT_PKS2_PKT0_S8_ifPKiSA_iPKfiiiSC_SC_iiiii --------------------------
	.section	.text._ZN4vllm25paged_attention_v1_kernelIfhLi96ELi16ELi128ELNS_18Fp8KVCacheDataTypeE2ELb0EEEvPT_PKS2_PKT0_S8_ifPKiSA_iPKfiiiSC_SC_iiiii,"ax",@progbits
	.align	128
        .global         _ZN4vllm25paged_attention_v1_kernelIfhLi96ELi16ELi128ELNS_18Fp8KVCacheDataTypeE2ELb0EEEvPT_PKS2_PKT0_S8_ifPKiSA_iPKfiiiSC_SC_iiiii
        .type           _ZN4vllm25paged_attention_v1_kernelIfhLi96ELi16ELi128ELNS_18Fp8KVCacheDataTypeE2ELb0EEEvPT_PKS2_PKT0_S8_ifPKiSA_iPKfiiiSC_SC_iiiii,@function
        .size           _ZN4vllm25paged_attention_v1_kernelIfhLi96ELi16ELi128ELNS_18Fp8KVCacheDataTypeE2ELb0EEEvPT_PKS2_PKT0_S8_ifPKiSA_iPKfiiiSC_SC_iiiii,(.L_x_25703 - _ZN4vllm25paged_attention_v1_kernelIfhLi96ELi16ELi128ELNS_18Fp8KVCacheDataTypeE2ELb0EEEvPT_PKS2_PKT0_S8_ifPKiSA_iPKfiiiSC_SC_iiiii)
        .other          _ZN4vllm25paged_attention_v1_kernelIfhLi96ELi16ELi128ELNS_18Fp8KVCacheDataTypeE2ELb0EEEvPT_PKS2_PKT0_S8_ifPKiSA_iPKfiiiSC_SC_iiiii,@"STO_CUDA_ENTRY STV_DEFAULT"
_ZN4vllm25paged_attention_v1_kernelIfhLi96ELi16ELi128ELNS_18Fp8KVCacheDataTypeE2ELb0EEEvPT_PKS2_PKT0_S8_ifPKiSA_iPKfiiiSC_SC_iiiii:
.text._ZN4vllm25paged_attention_v1_kernelIfhLi96ELi16ELi128ELNS_18Fp8KVCacheDataTypeE2ELb0EEEvPT_PKS2_PKT0_S8_ifPKiSA_iPKfiiiSC_SC_iiiii:
        /* <DEDUP_REMOVED lines=35> */
.L_x_6724:
[----:B------:R-:W-:Y:S05]  /*0230*/  BSYNC.RECONVERGENT B6 ;  /* 0x0000000000067941 */ /* 0x000fea0003800200 */
.L_x_6723:
        /* <DEDUP_REMOVED lines=10> */
.L_x_6758:
        /* <DEDUP_REMOVED lines=39> */
.L_x_6730:
        /* <DEDUP_REMOVED lines=11> */
.L_x_6729:
[----:B------:R-:W-:Y:S05]  /*0600*/  BSYNC.RECONVERGENT B1 ;  /* 0x0000000000017941 */ /* 0x000fea0003800200 */
.L_x_6728:
        /* <DEDUP_REMOVED lines=12> */
.L_x_6733:
        /* <DEDUP_REMOVED lines=100> */
.L_x_6732:
[----:B------:R-:W-:Y:S05]  /*0d10*/  BSYNC.RECONVERGENT B1 ;  /* 0x0000000000017941 */ /* 0x000fea0003800200 */
.L_x_6731:
        /* <DEDUP_REMOVED lines=55> */
.L_x_6735:
[----:B------:R-:W-:Y:S05]  /*1090*/  BSYNC.RECONVERGENT B1 ;  /* 0x0000000000017941 */ /* 0x000fea0003800200 */
.L_x_6734:
        /* <DEDUP_REMOVED lines=26> */
.L_x_6727:
[----:B------:R-:W-:Y:S05]  /*1240*/  BSYNC.RECONVERGENT B0 ;  /* 0x0000000000007941 */ /* 0x000fea0003800200 */
.L_x_6726:
        /* <DEDUP_REMOVED lines=39> */
.L_x_6740:
[----:B------:R-:W0:Y:S01]  /*14c0*/  LDS R3, [R6] ;  /* 0x0000000006037984 */ /* 0x000e220000000800 */
[----:B------:R-:W-:-:S04]  /*14d0*/  IADD3 R7, PT, PT, R7, 0x1, RZ ;  /* 0x0000000107077810 */ /* 0x000fc80007ffe0ff */
[----:B------:R-:W-:Y:S01]  /*14e0*/  ISETP.NE.AND P0, PT, R7, RZ, PT ;  /* 0x000000ff0700720c */ /* 0x000fe20003f05270 */
[----:B0-----:R-:W-:-:S05]  /*14f0*/  FMUL.FTZ R3, R3, R2 ;  /* 0x0000000203037220 */ /* 0x001fca0000410000 */
[----:B------:R0:W-:Y:S02]  /*1500*/  STS [R6], R3 ;  /* 0x0000000306007388 */ /* 0x0001e40000000800 */
[----:B0-----:R-:W-:-:S05]  /*1510*/  IADD3 R6, PT, PT, R6, 0x200, RZ ;  /* 0x0000020006067810 */ /* 0x001fca0007ffe0ff */
[----:B------:R-:W-:Y:S05]  /*1520*/  @P0 BRA `(.L_x_6740) ;  /* 0xfffffffc00e40947 */ /* 0x000fea000383ffff */
.L_x_6739:
[----:B------:R-:W-:Y:S05]  /*1530*/  BSYNC.RECONVERGENT B1 ;  /* 0x0000000000017941 */ /* 0x000fea0003800200 */
.L_x_6738:
        /* <DEDUP_REMOVED lines=12> */
.L_x_6743:
        /* <DEDUP_REMOVED lines=52> */
.L_x_6742:
[----:B------:R-:W-:Y:S05]  /*1940*/  BSYNC.RECONVERGENT B1 ;  /* 0x0000000000017941 */ /* 0x000fea0003800200 */
.L_x_6741:
        /* <DEDUP_REMOVED lines=31> */
.L_x_6745:
[----:B------:R-:W-:Y:S05]  /*1b40*/  BSYNC.RECONVERGENT B1 ;  /* 0x0000000000017941 */ /* 0x000fea0003800200 */
.L_x_6744:
        /* <DEDUP_REMOVED lines=14> */
.L_x_6737:
[----:B------:R-:W-:Y:S05]  /*1c30*/  BSYNC.RECONVERGENT B0 ;  /* 0x0000000000007941 */ /* 0x000fea0003800200 */
.L_x_6736:
[----:B------:R-:W-:Y:S01]  /*1c40*/  BAR.SYNC.DEFER_BLOCKING 0x0 ;  /* 0x0000000000007b1d */ /* 0x000fe20000010000 */
[----:B01----:R-:W-:Y:S02]  /*1c50*/  LOP3.LUT R2, R22, 0x3, RZ, 0xc0, !PT ;  /* 0x0000000316027812 */ /* 0x003fe400078ec0ff */
[----:B------:R-:W-:Y:S02]  /*1c60*/  CS2R R8, SRZ ;  /* 0x0000000000087805 */ /* 0x000fe4000001ff00 */
[----:B------:R-:W-:Y:S02]  /*1c70*/  SHF.R.U32.HI R3, RZ, 0x2, R16 ;  /* 0x00000002ff037819 */ /* 0x000fe40000011610 */
[----:B------:R-:W-:Y:S02]  /*1c80*/  CS2R R6, SRZ ;  /* 0x0000000000067805 */ /* 0x000fe4000001ff00 */
[----:B------:R-:W-:Y:S01]  /*1c90*/  ISETP.NE.AND P2, PT, R2, RZ, PT ;  /* 0x000000ff0200720c */ /* 0x000fe20003f45270 */
[----:B------:R-:W-:Y:S01]  /*1ca0*/  BSSY.RECONVERGENT B0, `(.L_x_6746) ;  /* 0x000001f000007945 */ /* 0x000fe20003800200 */
[----:B------:R-:W-:Y:S01]  /*1cb0*/  LOP3.LUT R2, R22, 0x3c0, RZ, 0xc0, !PT ;  /* 0x000003c016027812 */ /* 0x000fe200078ec0ff */
[----:B------:R-:W-:Y:S01]  /*1cc0*/  IMAD R3, R18, 0x60, R3 ;  /* 0x0000006012037824 */ /* 0x000fe200078e0203 */
[----:B------:R-:W-:-:S02]  /*1cd0*/  IADD3 R5, PT, PT, R5, 0x20, RZ ;  /* 0x0000002005057810 */ /* 0x000fc40007ffe0ff */
[----:B------:R-:W-:Y:S01]  /*1ce0*/  CS2R R10, SRZ ;  /* 0x00000000000a7805 */ /* 0x000fe2000001ff00 */
[----:B------:R-:W-:Y:S01]  /*1cf0*/  BAR.SYNC.DEFER_BLOCKING 0x0 ;  /* 0x0000000000007b1d */ /* 0x000fe20000010000 */
[----:B------:R-:W-:Y:S02]  /*1d00*/  ISETP.NE.OR P5, PT, R2, 0x40, P2 ;  /* 0x000000400200780c */ /* 0x000fe400017a5670 */
[----:B------:R-:W-:Y:S02]  /*1d10*/  LEA R0, R0, R5, 0x18 ;  /* 0x0000000500007211 */ /* 0x000fe400078ec0ff */
[----:B------:R-:W-:Y:S02]  /*1d20*/  LOP3.LUT R4, R22, 0x3e0, RZ, 0xc0, !PT ;  /* 0x000003e016047812 */ /* 0x000fe400078ec0ff */
[----:B------:R-:W-:Y:S01]  /*1d30*/  LEA R13, R3, R0, 0x2 ;  /* 0x00000000030d7211 */ /* 0x000fe200078e10ff */
[----:B------:R-:W-:Y:S01]  /*1d40*/  HFMA2 R0, -RZ, RZ, 0, 0 ;  /* 0x00000000ff007431 */ /* 0x000fe200000001ff */
[----:B------:R-:W-:-:S02]  /*1d50*/  ISETP.NE.OR P4, PT, R4, 0x20, P2 ;  /* 0x000000200400780c */ /* 0x000fc40001785670 */
[----:B------:R-:W-:Y:S02]  /*1d60*/  CS2R R4, SRZ ;  /* 0x0000000000047805 */ /* 0x000fe4000001ff00 */
[C---:B------:R-:W-:Y:S02]  /*1d70*/  LOP3.LUT P0, RZ, R22.reuse, 0x3c3, RZ, 0xc0, !PT ;  /* 0x000003c316ff7812 */ /* 0x040fe4000780c0ff */
[----:B------:R-:W-:Y:S02]  /*1d80*/  CS2R R2, SRZ ;  /* 0x0000000000027805 */ /* 0x000fe4000001ff00 */
[C---:B------:R-:W-:Y:S02]  /*1d90*/  LOP3.LUT P1, RZ, R22.reuse, 0x3e3, RZ, 0xc0, !PT ;  /* 0x000003e316ff7812 */ /* 0x040fe4000782c0ff */
        /* <DEDUP_REMOVED lines=15> */
.L_x_6747:
[----:B------:R-:W-:Y:S05]  /*1e90*/  BSYNC.RECONVERGENT B0 ;  /* 0x0000000000007941 */ /* 0x000fea0003800200 */
.L_x_6746:
        /* <DEDUP_REMOVED lines=27> */
.L_x_6749:
[----:B------:R-:W-:Y:S05]  /*2050*/  BSYNC.RECONVERGENT B0 ;  /* 0x0000000000007941 */ /* 0x000fea0003800200 */
.L_x_6748:
        /* <DEDUP_REMOVED lines=15> */
.L_x_6751:
[----:B------:R-:W-:Y:S05]  /*2150*/  BSYNC.RECONVERGENT B0 ;  /* 0x0000000000007941 */ /* 0x000fea0003800200 */
.L_x_6750:
        /* <DEDUP_REMOVED lines=27> */
.L_x_6753:
[----:B------:R-:W-:Y:S05]  /*2310*/  BSYNC.RECONVERGENT B0 ;  /* 0x0000000000007941 */ /* 0x000fea0003800200 */
.L_x_6752:
        /* <DEDUP_REMOVED lines=11> */
[----:B------:R-:W-:Y:S01]  /*23d0*/  SHF.R.U32.HI R22, RZ, 0x2, R22 ;  /* 0x00000002ff167819 */ /* 0x000fe20000011616 */
[----:B--2---:R-:W-:-:S06]  /*23e0*/  UIMAD UR4, UR4, 0x60, URZ ;  /* 0x00000060040478a4 */ /* 0x004fcc000f8e02ff */
        /* <DEDUP_REMOVED lines=17> */
.L_x_6725:
[----:B------:R-:W-:Y:S01]  /*2500*/  HFMA2 R12, -RZ, RZ, 0, 9.5367431640625e-07 ;  /* 0x00000010ff0c7431 */ /* 0x000fe200000001ff */
[----:B------:R-:W-:Y:S02]  /*2510*/  MOV R11, 0x1f ;  /* 0x0000001f000b7802 */ /* 0x000fe40000000f00 */
[----:B------:R-:W-:-:S07]  /*2520*/  MOV R15, 0xffffffff ;  /* 0xffffffff000f7802 */ /* 0x000fce0000000f00 */
[----:B------:R-:W-:Y:S05]  /*2530*/  WARPSYNC.COLLECTIVE R15, `(.L_x_6754) ;  /* 0x000000000f087348 */ /* 0x000fea0003c00000 */
[----:B------:R0:W1:Y:S02]  /*2540*/  SHFL.BFLY P6, R14, R13, R12, R11 ;  /* 0x0c00000c0d0e7389 */ /* 0x00006400000c000b */
[----:B01----:R-:W-:Y:S05]  /*2550*/  ENDCOLLECTIVE ;  /* 0x000000000000791b */ /* 0x003fea0003800000 */
.L_x_6754:
[----:B------:R-:W-:Y:S01]  /*2560*/  HFMA2 R12, -RZ, RZ, 0, 4.76837158203125e-07 ;  /* 0x00000008ff0c7431 */ /* 0x000fe200000001ff */
[----:B------:R-:W-:-:S04]  /*2570*/  FMNMX.FTZ R0, R14, -3.40282346638528859812e+38, !PT ;  /* 0xff7fffff0e007809 */ /* 0x000fc80007810000 */
[----:B------:R-:W-:-:S07]  /*2580*/  MOV R13, R0 ;  /* 0x00000000000d7202 */ /* 0x000fce0000000f00 */
[----:B------:R-:W-:Y:S05]  /*2590*/  WARPSYNC.COLLECTIVE R15, `(.L_x_6755) ;  /* 0x000000000f087348 */ /* 0x000fea0003c00000 */
[----:B------:R0:W1:Y:S02]  /*25a0*/  SHFL.BFLY P6, R14, R13, R12, R11 ;  /* 0x0c00000c0d0e7389 */ /* 0x00006400000c000b */
[----:B01----:R-:W-:Y:S05]  /*25b0*/  ENDCOLLECTIVE ;  /* 0x000000000000791b */ /* 0x003fea0003800000 */
.L_x_6755:
[----:B------:R-:W-:Y:S01]  /*25c0*/  HFMA2 R12, -RZ, RZ, 0, 2.384185791015625e-07 ;  /* 0x00000004ff0c7431 */ /* 0x000fe200000001ff */
[----:B------:R-:W-:-:S04]  /*25d0*/  FMNMX.FTZ R2, R0, R14, !PT ;  /* 0x0000000e00027209 */ /* 0x000fc80007810000 */
[----:B------:R-:W-:-:S07]  /*25e0*/  MOV R13, R2 ;  /* 0x00000002000d7202 */ /* 0x000fce0000000f00 */
[----:B------:R-:W-:Y:S05]  /*25f0*/  WARPSYNC.COLLECTIVE R15, `(.L_x_6756) ;  /* 0x000000000f087348 */ /* 0x000fea0003c00000 */
[----:B------:R0:W1:Y:S02]  /*2600*/  SHFL.BFLY P6, R14, R13, R12, R11 ;  /* 0x0c00000c0d0e7389 */ /* 0x00006400000c000b */
[----:B01----:R-:W-:Y:S05]  /*2610*/  ENDCOLLECTIVE ;  /* 0x000000000000791b */ /* 0x003fea0003800000 */
.L_x_6756:
[----:B------:R-:W-:Y:S01]  /*2620*/  HFMA2 R12, -RZ, RZ, 0, 1.1920928955078125e-07 ;  /* 0x00000002ff0c7431 */ /* 0x000fe200000001ff */
[----:B------:R-:W-:-:S04]  /*2630*/  FMNMX.FTZ R3, R2, R14, !PT ;  /* 0x0000000e02037209 */ /* 0x000fc80007810000 */
[----:B------:R-:W-:-:S07]  /*2640*/  MOV R13, R3 ;  /* 0x00000003000d7202 */ /* 0x000fce0000000f00 */
[----:B------:R-:W-:Y:S05]  /*2650*/  WARPSYNC.COLLECTIVE R15, `(.L_x_6757) ;  /* 0x000000000f087348 */ /* 0x000fea0003c00000 */
[----:B------:R0:W1:Y:S02]  /*2660*/  SHFL.BFLY P6, R14, R13, R12, R11 ;  /* 0x0c00000c0d0e7389 */ /* 0x00006400000c000b */
[----:B01----:R-:W-:Y:S05]  /*2670*/  ENDCOLLECTIVE ;  /* 0x000000000000791b */ /* 0x003fea0003800000 */
.L_x_6757:
[----:B------:R-:W-:Y:S05]  /*2680*/  BRA `(.L_x_6758) ;  /* 0xffffffdc00147947 */ /* 0x000fea000383ffff */
.L_x_6759:
        /* <DEDUP_REMOVED lines=15> */
.L_x_25703:


//--------------------- .text._ZN4vllm25paged_attention_v1_kernelIfhLi80ELi16ELi128ELNS_18Fp8KVCacheDataTypeE2ELb0EEEvPT_PKS2_PKT0_S8_ifPKiSA_iPKfiiiSC_SC_iiiii --------------------------
	.section	.text._ZN4vllm25paged_attention_v1_kernelIfhLi80ELi16ELi128ELNS_18Fp8KVCacheDataTypeE2ELb0EEEvPT_PKS2_PKT0_S8_ifPKiSA_iPKfiiiSC_SC_iiiii,"ax",@progbits
	.align	128
        .global         _ZN4vllm25paged_attention_v1_kernelIfhLi80ELi16ELi128ELNS_18Fp8KVCacheDataTypeE2ELb0EEEvPT_PKS2_PKT0_S8_ifPKiSA_iPKfiiiSC_SC_iiiii
        .type           _ZN4vllm25paged_attention_v1_kernelIfhLi80ELi16ELi128ELNS_18Fp8KVCacheDataTypeE2ELb0EEEvPT_PKS2_PKT0_S8_ifPKiSA_iPKfiiiSC_SC_iiiii,@function
        .size           _ZN4vllm25paged_attention_v1_kernelIfhLi80ELi16ELi128ELNS_18Fp8KVCacheDataTypeE2ELb0EEEvPT_PKS2_PKT0_S8_ifPKiSA_iPKfiiiSC_SC_iiiii,(.L_x_25704 - _ZN4vllm25paged_attention_v1_kernelIfhLi80ELi16ELi128ELNS_18Fp8KVCacheDataTypeE2ELb0EEEvPT_PKS2_PKT0_S8_ifPKiSA_iPKfiiiSC_SC_iiiii)
        .other          _ZN4vllm25paged_attention_v1_kernelIfhLi80ELi16ELi128ELNS_18Fp8KVCacheDataTypeE2ELb0EEEvPT_PKS2_PKT0_S8_ifPKiSA_iPKfiiiSC_SC_iiiii,@"STO_CUDA_ENTRY STV_DEFAULT"
_ZN4vllm25paged_attention_v1_kernelIfhLi80ELi16ELi128ELNS_18Fp8KVCacheDataTypeE2ELb0EEEvPT_PKS2_PKT0_S8_ifPKiSA_iPKfiiiSC_SC_iiiii:
.text._ZN4vllm25paged_attention_v1_kernelIfhLi80ELi16ELi128ELNS_18Fp8KVCacheDataTypeE2ELb0EEEvPT_PKS2_PKT0_S8_ifPKiSA_iPKfiiiSC_SC_iiiii:
        /* <DEDUP_REMOVED lines=35> */
.L_x_6761:
[----:B------:R-:W-:Y:S05]  /*0230*/  BSYNC.RECONVERGENT B6 ;  /* 0x0000000000067941 */ /* 0x000fea0003800200 */
.L_x_6760:
        /* <DEDUP_REMOVED lines=10> */
.L_x_6795:
        /* <DEDUP_REMOVED lines=39> */
.L_x_6767:
        /* <DEDUP_REMOVED lines=11> */
.L_x_6766:
[----:B------:R-:W-:Y:S05]  /*0600*/  BSYNC.RECONVERGENT B1 ;  /* 0x0000000000017941 */ /* 0x000fea0003800200 */
.L_x_6765:
        /* <DEDUP_REMOVED lines=12> */
.L_x_6770:
        /* <DEDUP_REMOVED lines=100> */
.L_x_6769:
[----:B------:R-:W-:Y:S05]  /*0d10*/  BSYNC.RECONVERGENT B1 ;  /* 0x0000000000017941 */ /* 0x000fea0003800200 */
.L_x_6768:
        /* <DEDUP_REMOVED lines=55> */
.L_x_6772:
[----:B------:R-:W-:Y:S05]  /*1090*/  BSYNC.RECONVERGENT B1 ;  /* 0x0000000000017941 */ /* 0x000fea0003800200 */
.L_x_6771:
        /* <DEDUP_REMOVED lines=26> */
.L_x_6764:
[----:B------:R-:W-:Y:S05]  /*1240*/  BSYNC.RECONVERGENT B0 ;  /* 0x0000000000007941 */ /* 0x000fea0003800200 */
.L_x_6763:
        /* <DEDUP_REMOVED lines=39> */
.L_x_6777:
[----:B------:R-:W0:Y:S01]  /*14c0*/  LDS R3, [R6] ;  /* 0x0000000006037984 */ /* 0x000e220000000800 */
[----:B------:R-:W-:-:S04]  /*14d0*/  IADD3 R7, PT, PT, R7, 0x1, RZ ;  /* 0x0000000107077810 */ /* 0x000fc80007ffe0ff */
[----:B------:R-:W-:Y:S01]  /*14e0*/  ISETP.NE.AND P0, PT, R7, RZ, PT ;  /* 0x000000ff0700720c */ /* 0x000fe20003f05270 */
[----:B0-----:R-:W-:-:S05]  /*14f0*/  FMUL.FTZ R3, R3, R2 ;  /* 0x0000000203037220 */ /* 0x001fca0000410000 */
[----:B------:R0:W-:Y:S02]  /*1500*/  STS [R6], R3 ;  /* 0x0000000306007388 */ /* 0x0001e40000000800 */
[----:B0-----:R-:W-:-:S05]  /*1510*/  IADD3 R6, PT, PT, R6, 0x200, RZ ;  /* 0x0000020006067810 */ /* 0x001fca0007ffe0ff */
[----:B------:R-:W-:Y:S05]  /*1520*/  @P0 BRA `(.L_x_6777) ;  /* 0xfffffffc00e40947 */ /* 0x000fea000383ffff */
.L_x_6776:
[----:B------:R-:W-:Y:S05]  /*1530*/  BSYNC.RECONVERGENT B1 ;  /* 0x0000000000017941 */ /* 0x000fea0003800200 */
.L_x_6775:
        /* <DEDUP_REMOVED lines=12> */
.L_x_6780:
        /* <DEDUP_REMOVED lines=52> */
.L_x_6779:
[----:B------:R-:W-:Y:S05]  /*1940*/  BSYNC.RECONVERGENT B1 ;  /* 0x0000000000017941 */ /* 0x000fea0003800200 */
.L_x_6778:
        /* <DEDUP_REMOVED lines=31> */
.L_x_6782:
[----:B------:R-:W-:Y:S05]  /*1b40*/  BSYNC.RECONVERGENT B1 ;  /* 0x0000000000017941 */ /* 0x000fea0003800200 */
.L_x_6781:
        /* <DEDUP_REMOVED lines=14> */
.L_x_6774:
[----:B------:R-:W-:Y:S05]  /*1c30*/  BSYNC.RECONVERGENT B0 ;  /* 0x0000000000007941 */ /* 0x000fea0003800200 */
.L_x_6773:
        /* <DEDUP_REMOVED lines=13> */
[----:B------:R-:W-:Y:S02]  /*1d10*/  LOP3.LUT R4, R22, 0x3e0, RZ, 0xc0, !PT ;  /* 0x000003e016047812 */ /* 0x000fe400078ec0ff */
[----:B------:R-:W-:Y:S01]  /*1d20*/  LEA R11, R3, R0, 0x2 ;  /* 0x00000000030b7211 */ /* 0x000fe200078e10ff */
[----:B------:R-:W-:Y:S01]  /*1d30*/  HFMA2 R0, -RZ, RZ, 0, 0 ;  /* 0x00000000ff007431 */ /* 0x000fe200000001ff */
[----:B------:R-:W-:Y:S02]  /*1d40*/  ISETP.NE.OR P4, PT, R4, 0x20, P2 ;  /* 0x000000200400780c */ /* 0x000fe40001785670 */
[----:B------:R-:W-:Y:S02]  /*1d50*/  CS2R R4, SRZ ;  /* 0x0000000000047805 */ /* 0x000fe4000001ff00 */
[----:B------:R-:W-:-:S02]  /*1d60*/  LOP3.LUT P0, RZ, R22, 0x3c3, RZ, 0xc0, !PT ;  /* 0x000003c316ff7812 */ /* 0x000fc4000780c0ff */
        /* <DEDUP_REMOVED lines=15> */
.L_x_6784:
[----:B------:R-:W-:Y:S05]  /*1e60*/  BSYNC.RECONVERGENT B0 ;  /* 0x0000000000007941 */ /* 0x000fea0003800200 */
.L_x_6783:
        /* <DEDUP_REMOVED lines=23> */
.L_x_6786:
[----:B------:R-:W-:Y:S05]  /*1fe0*/  BSYNC.RECONVERGENT B0 ;  /* 0x0000000000007941 */ /* 0x000fea0003800200 */
.L_x_6785:
        /* <DEDUP_REMOVED lines=13> */
.L_x_6788:
[----:B------:R-:W-:Y:S05]  /*20c0*/  BSYNC.RECONVERGENT B0 ;  /* 0x0000000000007941 */ /* 0x000fea0003800200 */
.L_x_6787:
        /* <DEDUP_REMOVED lines=23> */
.L_x_6790:
[----:B------:R-:W-:Y:S05]  /*2240*/  BSYNC.RECONVERGENT B0 ;  /* 0x0000000000007941 */ /* 0x000fea0003800200 */
.L_x_6789:
        /* <DEDUP_REMOVED lines=28> */
.L_x_6762:
[----:B------:R-:W-:Y:S01]  /*2410*/  HFMA2 R12, -RZ, RZ, 0, 9.5367431640625e-07 ;  /* 0x00000010ff0c7431 */ /* 0x000fe200000001ff */
[----:B------:R-:W-:Y:S02]  /*2420*/  MOV R11, 0x1f ;  /* 0x0000001f000b7802 */ /* 0x000fe40000000f00 */
[----:B------:R-:W-:-:S07]  /*2430*/  MOV R15, 0xffffffff ;  /* 0xffffffff000f7802 */ /* 0x000fce0000000f00 */
[----:B------:R-:W-:Y:S05]  /*2440*/  WARPSYNC.COLLECTIVE R15, `(.L_x_6791) ;  /* 0x000000000f087348 */ /* 0x000fea0003c00000 */
[----:B------:R0:W1:Y:S02]  /*2450*/  SHFL.BFLY P6, R14, R13, R12, R11 ;  /* 0x0c00000c0d0e7389 */ /* 0x00006400000c000b */
[----:B01----:R-:W-:Y:S05]  /*2460*/  ENDCOLLECTIVE ;  /* 0x000000000000791b */ /* 0x003fea0003800000 */
.L_x_6791:
[----:B------:R-:W-:Y:S01]  /*2470*/  HFMA2 R12, -RZ, RZ, 0, 4.76837158203125e-07 ;  /* 0x00000008ff0c7431 */ /* 0x000fe200000001ff */
[----:B------:R-:W-:-:S04]  /*2480*/  FMNMX.FTZ R0, R14, -3.40282346638528859812e+38, !PT ;  /* 0xff7fffff0e007809 */ /* 0x000fc80007810000 */
[----:B------:R-:W-:-:S07]  /*2490*/  MOV R13, R0 ;  /* 0x00000000000d7202 */ /* 0x000fce0000000f00 */
[----:B------:R-:W-:Y:S05]  /*24a0*/  WARPSYNC.COLLECTIVE R15, `(.L_x_6792) ;  /* 0x000000000f087348 */ /* 0x000fea0003c00000 */
[----:B------:R0:W1:Y:S02]  /*24b0*/  SHFL.BFLY P6, R14, R13, R12, R11 ;  /* 0x0c00000c0d0e7389 */ /* 0x00006400000c000b */
[----:B01----:R-:W-:Y:S05]  /*24c0*/  ENDCOLLECTIVE ;  /* 0x000000000000791b */ /* 0x003fea0003800000 */
.L_x_6792:
[----:B------:R-:W-:Y:S01]  /*24d0*/  HFMA2 R12, -RZ, RZ, 0, 2.384185791015625e-07 ;  /* 0x00000004ff0c7431 */ /* 0x000fe200000001ff */
[----:B------:R-:W-:-:S04]  /*24e0*/  FMNMX.FTZ R2, R0, R14, !PT ;  /* 0x0000000e00027209 */ /* 0x000fc80007810000 */
[----:B------:R-:W-:-:S07]  /*24f0*/  MOV R13, R2 ;  /* 0x00000002000d7202 */ /* 0x000fce0000000f00 */
[----:B------:R-:W-:Y:S05]  /*2500*/  WARPSYNC.COLLECTIVE R15, `(.L_x_6793) ;  /* 0x000000000f087348 */ /* 0x000fea0003c00000 */
[----:B------:R0:W1:Y:S02]  /*2510*/  SHFL.BFLY P6, R14, R13, R12, R11 ;  /* 0x0c00000c0d0e7389 */ /* 0x00006400000c000b */
[----:B01----:R-:W-:Y:S05]  /*2520*/  ENDCOLLECTIVE ;  /* 0x000000000000791b */ /* 0x003fea0003800000 */
.L_x_6793:
[----:B------:R-:W-:Y:S01]  /*2530*/  HFMA2 R12, -RZ, RZ, 0, 1.1920928955078125e-07 ;  /* 0x00000002ff0c7431 */ /* 0x000fe200000001ff */
[----:B------:R-:W-:-:S04]  /*2540*/  FMNMX.FTZ R3, R2, R14, !PT ;  /* 0x0000000e02037209 */ /* 0x000fc80007810000 */
[----:B------:R-:W-:-:S07]  /*2550*/  MOV R13, R3 ;  /* 0x00000003000d7202 */ /* 0x000fce0000000f00 */
[----:B------:R-:W-:Y:S05]  /*2560*/  WARPSYNC.COLLECTIVE R15, `(.L_x_6794) ;  /* 0x000000000f087348 */ /* 0x000fea0003c00000 */
[----:B------:R0:W1:Y:S02]  /*2570*/  SHFL.BFLY P6, R14, R13, R12, R11 ;  /* 0x0c00000c0d0e7389 */ /* 0x00006400000c000b */
[----:B01----:R-:W-:Y:S05]  /*2580*/  ENDCOLLECTIVE ;  /* 0x000000000000791b */ /* 0x003fea0003800000 */
.L_x_6794:
[----:B------:R-:W-:Y:S05]  /*2590*/  BRA `(.L_x_6795) ;  /* 0xffffffdc00507947 */ /* 0x000fea000383ffff */
.L_x_6796:
        /* <DEDUP_REMOVED lines=14> */
.L_x_25704:


//--------------------- .text._ZN4vllm25paged_attention_v1_kernelIfhLi64ELi16ELi128ELNS_18Fp8KVCacheDataTypeE2ELb0EEEvPT_PKS2_PKT0_S8_ifPKiSA_iPKfiiiSC_SC_iiiii --------------------------
	.section	.text._ZN4vllm25paged_attention_v1_kernelIfhLi64ELi16ELi128ELNS_18Fp8KVCacheDataTypeE2ELb0EEEvPT_PKS2_PKT0_S8_ifPKiSA_iPKfiiiSC_SC_iiiii,"ax",@progbits
	.align	128
        .global         _ZN4vllm25paged_attention_v1_kernelIfhLi64ELi16ELi128ELNS_18Fp8KVCacheDataTypeE2ELb0EEEvPT_PKS2_PKT0_S8_ifPKiSA_iPKfiiiSC_SC_iiiii
        .type           _ZN4vllm25paged_attention_v1_kernelIfhLi64ELi16ELi128ELNS_18Fp8KVCacheDataTypeE2ELb0EEEvPT_PKS2_PKT0_S8_ifPKiSA_iPKfiiiSC_SC_iiiii,@function
        .size           _ZN4vllm25paged_attention_v1_kernelIfhLi64ELi16ELi128ELNS_18Fp8KVCacheDataTypeE2ELb0EEEvPT_PKS2_PKT0_S8_ifPKiSA_iPKfiiiSC_SC_iiiii,(.L_x_25705 - _ZN4vllm25paged_attention_v1_kernelIfhLi64ELi16ELi128ELNS_18Fp8KVCacheDataTypeE2ELb0EEEvPT_PKS2_PKT0_S8_ifPKiSA_iPKfiiiSC_SC_iiiii)
        .other          _ZN4vllm25paged_attention_v1_kernelIfhLi64ELi16ELi128ELNS_18Fp8KVCacheDataTypeE2ELb0EEEvPT_PKS2_PKT0_S8_ifPKiSA_iPKfiiiSC_SC_iiiii,@"STO_CUDA_ENTRY STV_DEFAULT"
_ZN4vllm25paged_attention_v1_kernelIfhLi64ELi16ELi128ELNS_18Fp8KVCacheDataTypeE2ELb0EEEvPT_PKS2_PKT0_S8_ifPKiSA_iPKfiiiSC_SC_iiiii:
.text._ZN4vllm25paged_attention_v1_kernelIfhLi64ELi16ELi128ELNS_18Fp8KVCacheDataTypeE2ELb0EEEvPT_PKS2_PKT0_S8_ifPKiSA_iPKfiiiSC_SC_iiiii:
        /* <DEDUP_REMOVED lines=35> */
.L_x_6798:
[----:B------:R-:W-:Y:S05]  /*0230*/  BSYNC.RECONVERGENT B6 ;  /* 0x0000000000067941 */ /* 0x000fea0003800200 */
.L_x_6797:
        /* <DEDUP_REMOVED lines=10> */
.L_x_6832:
        /* <DEDUP_REMOVED lines=39> */
.L_x_6804:
        /* <DEDUP_REMOVED lines=11> */
.L_x_6803:
[----:B------:R-:W-:Y:S05]  /*0600*/  BSYNC.RECONVERGENT B1 ;  /* 0x0000000000017941 */ /* 0x000fea0003800200 */
.L_x_6802:
        /* <DEDUP_REMOVED lines=12> */
.L_x_6807:
        /* <DEDUP_REMOVED lines=100> */
.L_x_6806:
[----:B------:R-:W-:Y:S05]  /*0d10*/  BSYNC.RECONVERGENT B1 ;  /* 0x0000000000017941 */ /* 0x000fea0003800200 */
.L_x_6805:
        /* <DEDUP_REMOVED lines=55> */
.L_x_6809:
[----:B------:R-:W-:Y:S05]  /*1090*/  BSYNC.RECONVERGENT B1 ;  /* 0x0000000000017941 */ /* 0x000fea0003800200 */
.L_x_6808:
        /* <DEDUP_REMOVED lines=26> */
.L_x_6801:
[----:B------:R-:W-:Y:S05]  /*1240*/  BSYNC.RECONVERGENT B0 ;  /* 0x0000000000007941 */ /* 0x000fea0003800200 */
.L_x_6800:
        /* <DEDUP_REMOVED lines=37> */
[----:B------:R-:W-:Y:S02]  /*14a0*/  LEA R6, R22, R9, 0x2 ;  /* 0x0000000916067211 */ /* 0x000fe400078e10ff */
[----:B------:R-:W-:-:S07]  /*14b0*/  IADD3 R4, PT, PT, R3, R22, RZ ;  /* 0x0000001603047210 */ /* 0x000fce0007ffe0ff */
.L_x_6814:
[----:B------:R-:W0:Y:S01]  /*14c0*/  LDS R3, [R6] ;  /* 0x0000000006037984 */ /* 0x000e220000000800 */
[----:B------:R-:W-:-:S04]  /*14d0*/  IADD3 R7, PT, PT, R7, 0x1, RZ ;  /* 0x0000000107077810 */ /* 0x000fc80007ffe0ff */
[----:B------:R-:W-:Y:S01]  /*14e0*/  ISETP.NE.AND P0, PT, R7, RZ, PT ;  /* 0x000000ff0700720c */ /* 0x000fe20003f05270 */
[----:B0-----:R-:W-:-:S05]  /*14f0*/  FMUL.FTZ R3, R3, R2 ;  /* 0x0000000203037220 */ /* 0x001fca0000410000 */
[----:B------:R0:W-:Y:S02]  /*1500*/  STS [R6], R3 ;  /* 0x0000000306007388 */ /* 0x0001e40000000800 */
[----:B0-----:R-:W-:-:S05]  /*1510*/  IADD3 R6, PT, PT, R6, 0x200, RZ ;  /* 0x0000020006067810 */ /* 0x001fca0007ffe0ff */
[----:B------:R-:W-:Y:S05]  /*1520*/  @P0 BRA `(.L_x_6814) ;  /* 0xfffffffc00e40947 */ /* 0x000fea000383ffff */
.L_x_6813:
[----:B------:R-:W-:Y:S05]  /*1530*/  BSYNC.RECONVERGENT B1 ;  /* 0x0000000000017941 */ /* 0x000fea0003800200 */
.L_x_6812:
        /* <DEDUP_REMOVED lines=12> */
.L_x_6817:
        /* <DEDUP_REMOVED lines=52> */
.L_x_6816:
[----:B------:R-:W-:Y:S05]  /*1940*/  BSYNC.RECONVERGENT B1 ;  /* 0x0000000000017941 */ /* 0x000fea0003800200 */
.L_x_6815:
        /* <DEDUP_REMOVED lines=31> */
.L_x_6819:
[----:B------:R-:W-:Y:S05]  /*1b40*/  BSYNC.RECONVERGENT B1 ;  /* 0x0000000000017941 */ /* 0x000fea0003800200 */
.L_x_6818:
        /* <DEDUP_REMOVED lines=14> */
.L_x_6811:
[----:B------:R-:W-:Y:S05]  /*1c30*/  BSYNC.RECONVERGENT B0 ;  /* 0x0000000000007941 */ /* 0x000fea0003800200 */
.L_x_6810:
[----:B------:R-:W-:Y:S01]  /*1c40*/  BAR.SYNC.DEFER_BLOCKING 0x0 ;  /* 0x0000000000007b1d */ /* 0x000fe20000010000 */
[C---:B------:R-:W-:Y:S01]  /*1c50*/  LOP3.LUT P0, RZ, R22.reuse, 0x3, RZ, 0xc0, !PT ;  /* 0x0000000316ff7812 */ /* 0x040fe2000780c0ff */
[----:B-1----:R-:W-:Y:S01]  /*1c60*/  HFMA2 R4, -RZ, RZ, 0, 0 ;  /* 0x00000000ff047431 */ /* 0x002fe200000001ff */
[C---:B0-----:R-:W-:Y:S01]  /*1c70*/  LOP3.LUT R2, R22.reuse, 0x3c0, RZ, 0xc0, !PT ;  /* 0x000003c016027812 */ /* 0x041fe200078ec0ff */
[----:B------:R-:W-:Y:S01]  /*1c80*/  IMAD.MOV.U32 R10, RZ, RZ, RZ ;  /* 0x000000ffff0a7224 */ /* 0x000fe200078e00ff */
[----:B------:R-:W-:Y:S01]  /*1c90*/  LOP3.LUT R3, R22, 0x3e3, RZ, 0xc0, !PT ;  /* 0x000003e316037812 */ /* 0x000fe200078ec0ff */
[----:B------:R-:W-:Y:S01]  /*1ca0*/  BSSY.RECONVERGENT B0, `(.L_x_6820) ;  /* 0x000001a000007945 */ /* 0x000fe20003800200 */
[----:B------:R-:W-:Y:S02]  /*1cb0*/  ISETP.NE.OR P5, PT, R2, 0x40, P0 ;  /* 0x000000400200780c */ /* 0x000fe400007a5670 */
[----:B------:R-:W-:Y:S02]  /*1cc0*/  CS2R R8, SRZ ;  /* 0x0000000000087805 */ /* 0x000fe4000001ff00 */
[----:B------:R-:W-:-:S02]  /*1cd0*/  SHF.R.U32.HI R11, RZ, 0x2, R16 ;  /* 0x00000002ff0b7819 */ /* 0x000fc40000011610 */
[----:B------:R-:W-:Y:S02]  /*1ce0*/  CS2R R6, SRZ ;  /* 0x0000000000067805 */ /* 0x000fe4000001ff00 */
[----:B------:R-:W-:Y:S01]  /*1cf0*/  IADD3 R13, PT, PT, R5, 0x20, RZ ;  /* 0x00000020050d7810 */ /* 0x000fe20007ffe0ff */
[----:B------:R-:W-:Y:S01]  /*1d00*/  BAR.SYNC.DEFER_BLOCKING 0x0 ;  /* 0x0000000000007b1d */ /* 0x000fe20000010000 */
[C---:B------:R-:W-:Y:S02]  /*1d10*/  ISETP.NE.AND P2, PT, R3.reuse, 0x20, PT ;  /* 0x000000200300780c */ /* 0x040fe40003f45270 */
[----:B------:R-:W-:Y:S02]  /*1d20*/  ISETP.NE.AND P3, PT, R3, RZ, PT ;  /* 0x000000ff0300720c */ /* 0x000fe40003f65270 */
[----:B------:R-:W-:Y:S02]  /*1d30*/  CS2R R2, SRZ ;  /* 0x0000000000027805 */ /* 0x000fe4000001ff00 */
[----:B------:R-:W-:-:S02]  /*1d40*/  LOP3.LUT P1, RZ, R22, 0x3c3, RZ, 0xc0, !PT ;  /* 0x000003c316ff7812 */ /* 0x000fc4000782c0ff */
[----:B------:R-:W-:Y:S02]  /*1d50*/  ISETP.GT.U32.AND P4, PT, R22, 0x1f, PT ;  /* 0x0000001f1600780c */ /* 0x000fe40003f84070 */
[----:B------:R-:W-:Y:S02]  /*1d60*/  LEA R16, R0, R13, 0x18 ;  /* 0x0000000d00107211 */ /* 0x000fe400078ec0ff */
        /* <DEDUP_REMOVED lines=13> */
.L_x_6821:
[----:B------:R-:W-:Y:S05]  /*1e40*/  BSYNC.RECONVERGENT B0 ;  /* 0x0000000000007941 */ /* 0x000fea0003800200 */
.L_x_6820:
        /* <DEDUP_REMOVED lines=20> */
.L_x_6823:
[----:B------:R-:W-:Y:S05]  /*1f90*/  BSYNC.RECONVERGENT B0 ;  /* 0x0000000000007941 */ /* 0x000fea0003800200 */
.L_x_6822:
        /* <DEDUP_REMOVED lines=12> */
.L_x_6825:
[----:B------:R-:W-:Y:S05]  /*2060*/  BSYNC.RECONVERGENT B0 ;  /* 0x0000000000007941 */ /* 0x000fea0003800200 */
.L_x_6824:
        /* <DEDUP_REMOVED lines=19> */
.L_x_6827:
[----:B------:R-:W-:Y:S05]  /*21a0*/  BSYNC.RECONVERGENT B0 ;  /* 0x0000000000007941 */ /* 0x000fea0003800200 */
.L_x_6826:
        /* <DEDUP_REMOVED lines=26> */
.L_x_6799:
[----:B------:R-:W-:Y:S01]  /*2350*/  HFMA2 R11, -RZ, RZ, 0, 1.847743988037109375e-06 ;  /* 0x0000001fff0b7431 */ /* 0x000fe200000001ff */
[----:B------:R-:W-:Y:S02]  /*2360*/  MOV R12, 0x10 ;  /* 0x00000010000c7802 */ /* 0x000fe40000000f00 */
[----:B------:R-:W-:-:S07]  /*2370*/  MOV R15, 0xffffffff ;  /* 0xffffffff000f7802 */ /* 0x000fce0000000f00 */
[----:B------:R-:W-:Y:S05]  /*2380*/  WARPSYNC.COLLECTIVE R15, `(.L_x_6828) ;  /* 0x000000000f087348 */ /* 0x000fea0003c00000 */
[----:B------:R0:W1:Y:S02]  /*2390*/  SHFL.BFLY P6, R14, R13, R12, R11 ;  /* 0x0c00000c0d0e7389 */ /* 0x00006400000c000b */
[----:B01----:R-:W-:Y:S05]  /*23a0*/  ENDCOLLECTIVE ;  /* 0x000000000000791b */ /* 0x003fea0003800000 */
.L_x_6828:
[----:B------:R-:W-:Y:S01]  /*23b0*/  HFMA2 R12, -RZ, RZ, 0, 4.76837158203125e-07 ;  /* 0x00000008ff0c7431 */ /* 0x000fe200000001ff */
[----:B------:R-:W-:-:S04]  /*23c0*/  FMNMX.FTZ R0, R14, -3.40282346638528859812e+38, !PT ;  /* 0xff7fffff0e007809 */ /* 0x000fc80007810000 */
[----:B------:R-:W-:-:S07]  /*23d0*/  MOV R13, R0 ;  /* 0x00000000000d7202 */ /* 0x000fce0000000f00 */
[----:B------:R-:W-:Y:S05]  /*23e0*/  WARPSYNC.COLLECTIVE R15, `(.L_x_6829) ;  /* 0x000000000f087348 */ /* 0x000fea0003c00000 */
[----:B------:R0:W1:Y:S02]  /*23f0*/  SHFL.BFLY P6, R14, R13, R12, R11 ;  /* 0x0c00000c0d0e7389 */ /* 0x00006400000c000b */
[----:B01----:R-:W-:Y:S05]  /*2400*/  ENDCOLLECTIVE ;  /* 0x000000000000791b */ /* 0x003fea0003800000 */
.L_x_6829:
[----:B------:R-:W-:Y:S01]  /*2410*/  HFMA2 R12, -RZ, RZ, 0, 2.384185791015625e-07 ;  /* 0x00000004ff0c7431 */ /* 0x000fe200000001ff */
[----:B------:R-:W-:-:S04]  /*2420*/  FMNMX.FTZ R2, R0, R14, !PT ;  /* 0x0000000e00027209 */ /* 0x000fc80007810000 */
[----:B------:R-:W-:-:S07]  /*2430*/  MOV R13, R2 ;  /* 0x00000002000d7202 */ /* 0x000fce0000000f00 */
[----:B------:R-:W-:Y:S05]  /*2440*/  WARPSYNC.COLLECTIVE R15, `(.L_x_6830) ;  /* 0x000000000f087348 */ /* 0x000fea0003c00000 */
[----:B------:R0:W1:Y:S02]  /*2450*/  SHFL.BFLY P6, R14, R13, R12, R11 ;  /* 0x0c00000c0d0e7389 */ /* 0x00006400000c000b */
[----:B01----:R-:W-:Y:S05]  /*2460*/  ENDCOLLECTIVE ;  /* 0x000000000000791b */ /* 0x003fea0003800000 */
.L_x_6830:
[----:B------:R-:W-:Y:S01]  /*2470*/  HFMA2 R12, -RZ, RZ, 0, 1.1920928955078125e-07 ;  /* 0x00000002ff0c7431 */ /* 0x000fe200000001ff */
[----:B------:R-:W-:-:S04]  /*2480*/  FMNMX.FTZ R3, R2, R14, !PT ;  /* 0x0000000e02037209 */ /* 0x000fc80007810000 */
[----:B------:R-:W-:-:S07]  /*2490*/  MOV R13, R3 ;  /* 0x00000003000d7202 */ /* 0x000fce0000000f00 */
[----:B------:R-:W-:Y:S05]  /*24a0*/  WARPSYNC.COLLECTIVE R15, `(.L_x_6831) ;  /* 0x000000000f087348 */ /* 0x000fea0003c00000 */
[----:B------:R0:W1:Y:S02]  /*24b0*/  SHFL.BFLY P6, R14, R13, R12, R11 ;  /* 0x0c00000c0d0e7389 */ /* 0x00006400000c000b */
[----:B01----:R-:W-:Y:S05]  /*24c0*/  ENDCOLLECTIVE ;  /* 0x000000000000791b */ /* 0x003fea0003800000 */
.L_x_6831:
[----:B------:R-:W-:Y:S05]  /*24d0*/  BRA `(.L_x_6832) ;  /* 0xffffffdc00807947 */ /* 0x000fea000383ffff */
.L_x_6833:
        /* <DEDUP_REMOVED lines=10> */
.L_x_25705:


//--------------------- .text._ZN4vllm25paged_attention_v1_kernelIfhLi32ELi16ELi128ELNS_18Fp8KVCacheDataTypeE2ELb0EEEvPT_PKS2_PKT0_S8_ifPKiSA_iPKfiiiSC_SC_iiiii --------------------------
	.section	.text._ZN4vllm25paged_attention_v1_kernelIfhLi32ELi16ELi128ELNS_18Fp8KVCacheDataTypeE2ELb0EEEvPT_PKS2_PKT0_S8_ifPKiSA_iPKfiiiSC_SC_iiiii,"ax",@progbits
	.align	128
        .global         _ZN4vllm25paged_attention_v1_kernelIfhLi32ELi16ELi128ELNS_18Fp8KVCacheDataTypeE2ELb0EEEvPT_PKS2_PKT0_S8_ifPKiSA_iPKfiiiSC_SC_iiiii
        .type           _ZN4vllm25paged_attention_v1_kernelIfhLi32ELi16ELi128ELNS_18Fp8KVCacheDataTypeE2ELb0EEEvPT_PKS2_PKT0_S8_ifPKiSA_iPKfiiiSC_SC_iiiii,@function
        .size           _ZN4vllm25paged_attention_v1_kernelIfhLi32ELi16ELi128ELNS_18Fp8KVCacheDataTypeE2ELb0EEEvPT_PKS2_PKT0_S8_ifPKiSA_iPKfiiiSC_SC_iiiii,(.L_x_25706 - _ZN4vllm25paged_attention_v1_kernelIfhLi32ELi16ELi128ELNS_18Fp8KVCacheDataTypeE2ELb0EEEvPT_PKS2_PKT0_S8_ifPKiSA_iPKfiiiSC_SC_iiiii)
        .other          _ZN4vllm25paged_attention_v1_kernelIfhLi32ELi16ELi128ELNS_18Fp8KVCacheDataTypeE2ELb0EEEvPT_PKS2_PKT0_S8_ifPKiSA_iPKfiiiSC_SC_iiiii,@"STO_CUDA_ENTRY STV_DEFAULT"
_ZN4vllm25paged_attention_v1_kernelIfhLi32ELi16ELi128ELNS_18Fp8KVCacheDataTypeE2ELb0EEEvPT_PKS2_PKT0_S8_ifPKiSA_iPKfiiiSC_SC_iiiii:
.text._ZN4vllm25paged_attention_v1_kernelIfhLi32ELi16ELi128ELNS_18Fp8KVCacheDataTypeE2ELb0EEEvPT_PKS2_PKT0_S8_ifPKiSA_iPKfiiiSC_SC_iiiii:
        /* <DEDUP_REMOVED lines=35> */
.L_x_6835:
[----:B------:R-:W-:Y:S05]  /*0230*/  BSYNC.RECONVERGENT B6 ;  /* 0x0000000000067941 */ /* 0x000fea0003800200 */
.L_x_6834:
        /* <DEDUP_REMOVED lines=10> */
.L_x_6861:
        /* <DEDUP_REMOVED lines=10> */
[----:B------:R-:W-:Y:S01]  /*0380*/  IMAD.MOV.U32 R4, RZ, RZ, -0x800001 ;  /* 0xff7fffffff047424 */ /* 0x000fe200078e00ff */
[----:B------:R-:W-:Y:S02]  /*0390*/  LEA R2, R16, R7, 0x2 ;  /* 0x0000000710027211 */ /* 0x000fe400078e10ff */
        /* <DEDUP_REMOVED lines=27> */
.L_x_6841:
        /* <DEDUP_REMOVED lines=11> */
.L_x_6840:
[----:B------:R-:W-:Y:S05]  /*0600*/  BSYNC.RECONVERGENT B1 ;  /* 0x0000000000017941 */ /* 0x000fea0003800200 */
.L_x_6839:
        /* <DEDUP_REMOVED lines=12> */
.L_x_6844:
        /* <DEDUP_REMOVED lines=100> */
.L_x_6843:
[----:B------:R-:W-:Y:S05]  /*0d10*/  BSYNC.RECONVERGENT B1 ;  /* 0x0000000000017941 */ /* 0x000fea0003800200 */
.L_x_6842:
        /* <DEDUP_REMOVED lines=55> */
.L_x_6846:
[----:B------:R-:W-:Y:S05]  /*1090*/  BSYNC.RECONVERGENT B1 ;  /* 0x0000000000017941 */ /* 0x000fea0003800200 */
.L_x_6845:
        /* <DEDUP_REMOVED lines=26> */
.L_x_6838:
[----:B------:R-:W-:Y:S05]  /*1240*/  BSYNC.RECONVERGENT B0 ;  /* 0x0000000000007941 */ /* 0x000fea0003800200 */
.L_x_6837:
        /* <DEDUP_REMOVED lines=39> */
.L_x_6851:
[----:B------:R-:W0:Y:S01]  /*14c0*/  LDS R3, [R6] ;  /* 0x0000000006037984 */ /* 0x000e220000000800 */
[----:B------:R-:W-:-:S04]  /*14d0*/  IADD3 R7, PT, PT, R7, 0x1, RZ ;  /* 0x0000000107077810 */ /* 0x000fc80007ffe0ff */
[----:B------:R-:W-:Y:S01]  /*14e0*/  ISETP.NE.AND P0, PT, R7, RZ, PT ;  /* 0x000000ff0700720c */ /* 0x000fe20003f05270 */
[----:B0-----:R-:W-:-:S05]  /*14f0*/  FMUL.FTZ R3, R3, R2 ;  /* 0x0000000203037220 */ /* 0x001fca0000410000 */
[----:B------:R0:W-:Y:S02]  /*1500*/  STS [R6], R3 ;  /* 0x0000000306007388 */ /* 0x0001e40000000800 */
[----:B0-----:R-:W-:-:S05]  /*1510*/  IADD3 R6, PT, PT, R6, 0x200, RZ ;  /* 0x0000020006067810 */ /* 0x001fca0007ffe0ff */
[----:B------:R-:W-:Y:S05]  /*1520*/  @P0 BRA `(.L_x_6851) ;  /* 0xfffffffc00e40947 */ /* 0x000fea000383ffff */
.L_x_6850:
[----:B------:R-:W-:Y:S05]  /*1530*/  BSYNC.RECONVERGENT B1 ;  /* 0x0000000000017941 */ /* 0x000fea0003800200 */
.L_x_6849:
        /* <DEDUP_REMOVED lines=12> */
.L_x_6854:
        /* <DEDUP_REMOVED lines=52> */
.L_x_6853:
[----:B------:R-:W-:Y:S05]  /*1940*/  BSYNC.RECONVERGENT B1 ;  /* 0x0000000000017941 */ /* 0x000fea0003800200 */
.L_x_6852:
        /* <DEDUP_REMOVED lines=31> */
.L_x_6856:
[----:B------:R-:W-:Y:S05]  /*1b40*/  BSYNC.RECONVERGENT B1 ;  /* 0x0000000000017941 */ /* 0x000fea0003800200 */
.L_x_6855:
        /* <DEDUP_REMOVED lines=14> */
.L_x_6848:
[----:B------:R-:W-:Y:S05]  /*1c30*/  BSYNC.RECONVERGENT B0 ;  /* 0x0000000000007941 */ /* 0x000fea0003800200 */
.L_x_6847:
[----:B------:R-:W-:Y:S01]  /*1c40*/  BAR.SYNC.DEFER_BLOCKING 0x0 ;  /* 0x0000000000007b1d */ /* 0x000fe20000010000 */
[C---:B------:R-:W-:Y:S01]  /*1c50*/  LOP3.LUT P0, RZ, R22.reuse, 0x3, RZ, 0xc0, !PT ;  /* 0x0000000316ff7812 */ /* 0x040fe2000780c0ff */
[----:B------:R-:W-:Y:S01]  /*1c60*/  HFMA2 R9, -RZ, RZ, 0, 0 ;  /* 0x00000000ff097431 */ /* 0x000fe200000001ff */
[----:B01----:R-:W-:Y:S01]  /*1c70*/  LOP3.LUT R2, R22, 0x3c0, RZ, 0xc0, !PT ;  /* 0x000003c016027812 */ /* 0x003fe200078ec0ff */
[----:B------:R-:W-:Y:S01]  /*1c80*/  IMAD.MOV.U32 R11, RZ, RZ, RZ ;  /* 0x000000ffff0b7224 */ /* 0x000fe200078e00ff */
[----:B------:R-:W-:Y:S02]  /*1c90*/  IADD3 R5, PT, PT, R5, 0x20, RZ ;  /* 0x0000002005057810 */ /* 0x000fe40007ffe0ff */
[----:B------:R-:W-:Y:S01]  /*1ca0*/  SHF.R.U32.HI R3, RZ, 0x2, R16 ;  /* 0x00000002ff037819 */ /* 0x000fe20000011610 */
[----:B------:R-:W-:Y:S01]  /*1cb0*/  BAR.SYNC.DEFER_BLOCKING 0x0 ;  /* 0x0000000000007b1d */ /* 0x000fe20000010000 */
[----:B------:R-:W-:Y:S02]  /*1cc0*/  ISETP.NE.OR P1, PT, R2, 0x40, P0 ;  /* 0x000000400200780c */ /* 0x000fe40000725670 */
        /* <DEDUP_REMOVED lines=12> */
[----:B------:R-:W-:Y:S01]  /*1d90*/  BAR.SYNC.DEFER_BLOCKING 0x0 ;  /* 0x0000000000007b1d */ /* 0x000fe20000010000 */
[----:B------:R-:W-:-:S02]  /*1da0*/  ISETP.NE.AND P1, PT, R10, RZ, PT ;  /* 0x000000ff0a00720c */ /* 0x000fc40003f25270 */
[----:B------:R-:W-:-:S03]  /*1db0*/  @!P3 LEA R10, R3, R12, 0x2 ;  /* 0x0000000c030ab211 */ /* 0x000fc600078e10ff */
        /* <DEDUP_REMOVED lines=34> */
[----:B----4-:R-:W-:Y:S01]  /*1fe0*/  @!P1 FADD.FTZ R11, R11, R12 ;  /* 0x0000000c0b0b9221 */ /* 0x010fe20000010000 */
[----:B0-----:R-:W-:-:S06]  /*1ff0*/  USHF.L.U32 UR4, UR4, 0x5, URZ ;  /* 0x0000000504047899 */ /* 0x001fcc00080006ff */
[----:B------:R-:W-:-:S04]  /*2000*/  IADD3 R19, P0, P2, R22, UR4, R19 ;  /* 0x0000000416137c10 */ /* 0x000fc8000fa1e013 */
[----:B------:R-:W-:Y:S02]  /*2010*/  IADD3.X R0, PT, PT, RZ, RZ, RZ, P0, P2 ;  /* 0x000000ffff007210 */ /* 0x000fe400007e44ff */
[----:B-----5:R-:W-:-:S04]  /*2020*/  LEA R2, P0, R19, UR6, 0x2 ;  /* 0x0000000613027c11 */ /* 0x020fc8000f8010ff */
[----:B------:R-:W-:-:S05]  /*2030*/  LEA.HI.X R3, R19, UR7, R0, 0x2, P0 ;  /* 0x0000000713037c11 */ /* 0x000fca00080f1400 */
[----:B------:R-:W-:Y:S04]  /*2040*/  STG.E desc[UR36][R2.64], R5 ;  /* 0x0000000502007986 */ /* 0x000fe8000c101924 */
[----:B------:R-:W-:Y:S04]  /*2050*/  STG.E desc[UR36][R2.64+0x20], R7 ;  /* 0x0000200702007986 */ /* 0x000fe8000c101924 */
[----:B------:R-:W-:Y:S04]  /*2060*/  STG.E desc[UR36][R2.64+0x40], R9 ;  /* 0x0000400902007986 */ /* 0x000fe8000c101924 */
[----:B------:R-:W-:Y:S01]  /*2070*/  STG.E desc[UR36][R2.64+0x60], R11 ;  /* 0x0000600b02007986 */ /* 0x000fe2000c101924 */
[----:B------:R-:W-:Y:S05]  /*2080*/  EXIT ;  /* 0x000000000000794d */ /* 0x000fea0003800000 */
.L_x_6836:
[----:B------:R-:W-:Y:S01]  /*2090*/  HFMA2 R11, -RZ, RZ, 0, 1.847743988037109375e-06 ;  /* 0x0000001fff0b7431 */ /* 0x000fe200000001ff */
[----:B------:R-:W-:Y:S02]  /*20a0*/  MOV R12, 0x10 ;  /* 0x00000010000c7802 */ /* 0x000fe40000000f00 */
[----:B------:R-:W-:-:S07]  /*20b0*/  MOV R15, 0xffffffff ;  /* 0xffffffff000f7802 */ /* 0x000fce0000000f00 */
[----:B------:R-:W-:Y:S05]  /*20c0*/  WARPSYNC.COLLECTIVE R15, `(.L_x_6857) ;  /* 0x000000000f087348 */ /* 0x000fea0003c00000 */
[----:B------:R0:W1:Y:S02]  /*20d0*/  SHFL.BFLY P6, R14, R13, R12, R11 ;  /* 0x0c00000c0d0e7389 */ /* 0x00006400000c000b */
[----:B01----:R-:W-:Y:S05]  /*20e0*/  ENDCOLLECTIVE ;  /* 0x000000000000791b */ /* 0x003fea0003800000 */
.L_x_6857:
[----:B------:R-:W-:Y:S01]  /*20f0*/  HFMA2 R12, -RZ, RZ, 0, 4.76837158203125e-07 ;  /* 0x00000008ff0c7431 */ /* 0x000fe200000001ff */
[----:B------:R-:W-:-:S04]  /*2100*/  FMNMX.FTZ R0, R14, -3.40282346638528859812e+38, !PT ;  /* 0xff7fffff0e007809 */ /* 0x000fc80007810000 */
[----:B------:R-:W-:-:S07]  /*2110*/  MOV R13, R0 ;  /* 0x00000000000d7202 */ /* 0x000fce0000000f00 */
[----:B------:R-:W-:Y:S05]  /*2120*/  WARPSYNC.COLLECTIVE R15, `(.L_x_6858) ;  /* 0x000000000f087348 */ /* 0x000fea0003c00000 */
[----:B------:R0:W1:Y:S02]  /*2130*/  SHFL.BFLY P6, R14, R13, R12, R11 ;  /* 0x0c00000c0d0e7389 */ /* 0x00006400000c000b */
[----:B01----:R-:W-:Y:S05]  /*2140*/  ENDCOLLECTIVE ;  /* 0x000000000000791b */ /* 0x003fea0003800000 */
.L_x_6858:
[----:B------:R-:W-:Y:S01]  /*2150*/  HFMA2 R12, -RZ, RZ, 0, 2.384185791015625e-07 ;  /* 0x00000004ff0c7431 */ /* 0x000fe200000001ff */
[----:B------:R-:W-:-:S04]  /*2160*/  FMNMX.FTZ R2, R0, R14, !PT ;  /* 0x0000000e00027209 */ /* 0x000fc80007810000 */
[----:B------:R-:W-:-:S07]  /*2170*/  MOV R13, R2 ;  /* 0x00000002000d7202 */ /* 0x000fce0000000f00 */
[----:B------:R-:W-:Y:S05]  /*2180*/  WARPSYNC.COLLECTIVE R15, `(.L_x_6859) ;  /* 0x000000000f087348 */ /* 0x000fea0003c00000 */
[----:B------:R0:W1:Y:S02]  /*2190*/  SHFL.BFLY P6, R14, R13, R12, R11 ;  /* 0x0c00000c0d0e7389 */ /* 0x00006400000c000b */
[----:B01----:R-:W-:Y:S05]  /*21a0*/  ENDCOLLECTIVE ;  /* 0x000000000000791b */ /* 0x003fea0003800000 */
.L_x_6859:
[----:B------:R-:W-:Y:S01]  /*21b0*/  HFMA2 R12, -RZ, RZ, 0, 1.1920928955078125e-07 ;  /* 0x00000002ff0c7431 */ /* 0x000fe200000001ff */
[----:B------:R-:W-:-:S04]  /*21c0*/  FMNMX.FTZ R3, R2, R14, !PT ;  /* 0x0000000e02037209 */ /* 0x000fc80007810000 */
[----:B------:R-:W-:-:S07]  /*21d0*/  MOV R13, R3 ;  /* 0x00000003000d7202 */ /* 0x000fce0000000f00 */
[----:B------:R-:W-:Y:S05]  /*21e0*/  WARPSYNC.COLLECTIVE R15, `(.L_x_6860) ;  /* 0x000000000f087348 */ /* 0x000fea0003c00000 */
[----:B------:R0:W1:Y:S02]  /*21f0*/  SHFL.BFLY P6, R14, R13, R12, R11 ;  /* 0x0c00000c0d0e7389 */ /* 0x00006400000c000b */
[----:B01----:R-:W-:Y:S05]  /*2200*/  ENDCOLLECTIVE ;  /* 0x000000000000791b */ /* 0x003fea0003800000 */
.L_x_6860:
[----:B------:R-:W-:Y:S05]  /*2210*/  BRA `(.L_x_6861) ;  /* 0xffffffe000307947 */ /* 0x000fea000383ffff */
.L_x_6862:
        /* <DEDUP_REMOVED lines=14> */
.L_x_25706:


//--------------------- .text._ZN4vllm25paged_attention_v1_kernelIfhLi256ELi16ELi128ELNS_18Fp8KVCacheDataTypeE2ELb1EEEvPT_PKS2_PKT0_S8_ifPKiSA_iPKfiiiSC_SC_iiiii --------------------------
	.section	.text._ZN4vllm25paged_attention_v1_kernelIfhLi256ELi16ELi128ELNS_18Fp8KVCacheDataTypeE2ELb1EEEvPT_PKS2_PKT0_S8_ifPKiSA_iPKfiiiSC_SC_iiiii,"ax",@progbits
	.align	128
        .global         _ZN4vllm25paged_attention_v1_kernelIfhLi256ELi16ELi128ELNS_18Fp8KVCacheDataTypeE2ELb1EEEvPT_PKS2_PKT0_S8_ifPKiSA_iPKfiiiSC_SC_iiiii
        .type           _ZN4vllm25paged_attention_v1_kernelIfhLi256ELi16ELi128ELNS_18Fp8KVCacheDataTypeE2ELb1EEEvPT_PKS2_PKT0_S8_ifPKiSA_iPKfiiiSC_SC_iiiii,@function
        .size           _ZN4vllm25paged_attention_v1_kernelIfhLi256ELi16ELi128ELNS_18Fp8KVCacheDataTypeE2ELb1EEEvPT_PKS2_PKT0_S8_ifPKiSA_iPKfiiiSC_SC_iiiii,(.L_x_25707 - _ZN4vllm25paged_attention_v1_kernelIfhLi256ELi16ELi128ELNS_18Fp8KVCacheDataTypeE2ELb1EEEvPT_PKS2_PKT0_S8_ifPKiSA_iPKfiiiSC_SC_iiiii)
        .other          _ZN4vllm25paged_attention_v1_kernelIfhLi256ELi16ELi128ELNS_18Fp8KVCacheDataTypeE2ELb1EEEvPT_PKS2_PKT0_S8_ifPKiSA_iPKfiiiSC_SC_iiiii,@"STO_CUDA_ENTRY STV_DEFAULT"
_ZN4vllm25paged_attention_v1_kernelIfhLi256ELi16ELi128ELNS_18Fp8KVCacheDataTypeE2ELb1EEEvPT_PKS2_PKT0_S8_ifPKiSA_iPKfiiiSC_SC_iiiii:
.text._ZN4vllm25paged_attention_v1_kernelIfhLi256ELi16ELi128ELNS_18Fp8KVCacheDataTypeE2ELb1EEEvPT_PKS2_PKT0_S8_ifPKiSA_iPKfiiiSC_SC_iiiii:
        /* <DEDUP_REMOVED lines=43> */
[----:B------:R-:W-:Y:S02]  /*02b0*/  @P0 IADD3 R7, PT, PT, R7, 0x1, RZ ;  /* 0x0000000107070810 */ /* 0x000fe40007ffe0ff */
[----:B------:R-:W-:-:S03]  /*02c0*/  SHF.R.S32.HI R6, RZ, 0x4, R3 ;  /* 0x00000004ff067819 */ /* 0x000fc60000011403 */
[----:B------:R-:W-:Y:S01]  /*02d0*/  IMAD.MOV.U32 R5, RZ, RZ, R7 ;  /* 0x000000ffff057224 */ /* 0x000fe200078e0007 */
[----:B------:R-:W-:Y:S02]  /*02e0*/  LOP3.LUT R7, R3, 0xfffffff0, RZ, 0xc0, !PT ;  /* 0xfffffff003077812 */ /* 0x000fe400078ec0ff */
[----:B------:R-:W-:Y:S02]  /*02f0*/  ISETP.GE.AND P0, PT, R31, R6, PT ;  /* 0x000000061f00720c */ /* 0x000fe40003f06270 */
[----:B------:R-:W-:Y:S02]  /*0300*/  @!P2 IADD3 R5, PT, PT, -R5, RZ, RZ ;  /* 0x000000ff0505a210 */ /* 0x000fe40007ffe1ff */
[----:B------:R-:W-:Y:S02]  /*0310*/  VIMNMX R7, PT, PT, R2, R7, PT ;  /* 0x0000000702077248 */ /* 0x000fe40003fe0100 */
[----:B------:R-:W-:Y:S01]  /*0320*/  @!P1 LOP3.LUT R5, RZ, R10, RZ, 0x33, !PT ;  /* 0x0000000aff059212 */ /* 0x000fe200078e33ff */
[----:B0-----:R-:W-:Y:S06]  /*0330*/  BRA.U UP0, `(.L_x_6863) ;  /* 0x0000000100e47547 */ /* 0x001fec000b800000 */
        /* <DEDUP_REMOVED lines=11> */
[----:B0-----:R-:W-:Y:S01]  /*03f0*/  MOV R2, RZ ;  /* 0x000000ff00027202 */ /* 0x001fe20000000f00 */
        /* <DEDUP_REMOVED lines=8> */
[-C--:B------:R-:W-:Y:S01]  /*0480*/  @!P2 IADD3 R8, PT, PT, R8, -R9.reuse, RZ ;  /* 0x800000090808a210 */ /* 0x080fe20007ffe0ff */
[----:B------:R-:W-:Y:S01]  /*0490*/  @!P2 VIADD R3, R3, 0x1 ;  /* 0x000000010303a836 */ /* 0x000fe20000000000 */
[----:B------:R-:W-:Y:S02]  /*04a0*/  ISETP.NE.AND P2, PT, RZ, UR6, PT ;  /* 0x00000006ff007c0c */ /* 0x000fe4000bf45270 */
[----:B------:R-:W-:-:S13]  /*04b0*/  ISETP.GE.U32.AND P1, PT, R8, R9, PT ;  /* 0x000000090800720c */ /* 0x000fda0003f26070 */
[----:B------:R-:W-:-:S04]  /*04c0*/  @P1 IADD3 R3, PT, PT, R3, 0x1, RZ ;  /* 0x0000000103031810 */ /* 0x000fc80007ffe0ff */
        /* <DEDUP_REMOVED lines=8> */
[----:B0-----:R-:W-:Y:S02]  /*0550*/  VIADD R2, R8, 0xffffffe ;  /* 0x0ffffffe08027836 */ /* 0x001fe40000000000 */
[----:B------:R-:W-:-:S04]  /*0560*/  IMAD.MOV R8, RZ, RZ, -R14 ;  /* 0x000000ffff087224 */ /* 0x000fc800078e0a0e */
[----:B------:R0:W2:Y:S02]  /*0570*/  F2I.FTZ.U32.TRUNC.NTZ R3, R2 ;  /* 0x0000000200037305 */ /* 0x0000a4000021f000 */
[----:B0-----:R-:W-:Y:S02]  /*0580*/  MOV R2, RZ ;  /* 0x000000ff00027202 */ /* 0x001fe40000000f00 */
[----:B--2---:R-:W-:-:S05]  /*0590*/  IADD3 R10, PT, PT, RZ, -R3, RZ ;  /* 0x80000003ff0a7210 */ /* 0x004fca0007ffe0ff */
        /* <DEDUP_REMOVED lines=19> */
.L_x_6863:
[----:B------:R-:W-:Y:S01]  /*06d0*/  BSSY.RECONVERGENT B6, `(.L_x_6864) ;  /* 0x0000042000067945 */ /* 0x000fe20003800200 */
[----:B------:R-:W-:Y:S02]  /*06e0*/  LOP3.LUT R30, R32, 0x1f, RZ, 0xc0, !PT ;  /* 0x0000001f201e7812 */ /* 0x000fe400078ec0ff */
[----:B------:R-:W-:Y:S01]  /*06f0*/  MOV R2, R4 ;  /* 0x0000000400027202 */ /* 0x000fe20000000f00 */
[----:B------:R-:W-:Y:S06]  /*0700*/  @P0 BRA `(.L_x_6865) ;  /* 0x0000000000f80947 */ /* 0x000fec0003800000 */
[----:B------:R-:W0:Y:S01]  /*0710*/  LDC R18, c[0x0][0x3f0] ;  /* 0x0000fc00ff127b82 */ /* 0x000e220000000800 */
[----:B------:R-:W1:Y:S01]  /*0720*/  LDCU UR4, c[0x0][0x3ec] ;  /* 0x00007d80ff0477ac */ /* 0x000e620008000800 */
[----:B------:R-:W-:-:S06]  /*0730*/  SHF.R.U32.HI R4, RZ, 0x1, R32 ;  /* 0x00000001ff047819 */ /* 0x000fcc0000011620 */
[----:B------:R-:W2:Y:S01]  /*0740*/  LDC R8, c[0x0][0x3f4] ;  /* 0x0000fd00ff087b82 */ /* 0x000ea20000000800 */
[----:B-1----:R-:W-:Y:S02]  /*0750*/  IADD3 R16, PT, PT, R5, -UR4, RZ ;  /* 0x8000000405107c10 */ /* 0x002fe4000fffe0ff */
[----:B0-----:R-:W-:Y:S02]  /*0760*/  IABS R3, R18 ;  /* 0x0000001200037213 */ /* 0x001fe40000000000 */
[----:B------:R-:W-:Y:S02]  /*0770*/  ISETP.NE.AND P1, PT, R18, RZ, PT ;  /* 0x000000ff1200720c */ /* 0x000fe40003f25270 */
[----:B------:R-:W0:Y:S01]  /*0780*/  I2F.RP R9, R3 ;  /* 0x0000000300097306 */ /* 0x000e220000209400 */
[----:B--2---:R-:W-:-:S07]  /*0790*/  ISETP.NE.AND P2, PT, R8, RZ, PT ;  /* 0x000000ff0800720c */ /* 0x004fce0003f45270 */
[----:B0-----:R-:W0:Y:S02]  /*07a0*/  MUFU.RCP R9, R9 ;  /* 0x0000000900097308 */ /* 0x001e240000001000 */
[----:B0-----:R-:W-:Y:S02]  /*07b0*/  IADD3 R10, PT, PT, R9, 0xffffffe, RZ ;  /* 0x0ffffffe090a7810 */ /* 0x001fe40007ffe0ff */
[----:B------:R-:W-:-:S04]  /*07c0*/  LOP3.LUT R9, R4, 0xf, RZ, 0xc0, !PT ;  /* 0x0000000f04097812 */ /* 0x000fc800078ec0ff */
[----:B------:R0:W1:Y:S02]  /*07d0*/  F2I.FTZ.U32.TRUNC.NTZ R11, R10 ;  /* 0x0000000a000b7305 */ /* 0x000064000021f000 */
[----:B0-----:R-:W-:Y:S01]  /*07e0*/  IMAD.MOV.U32 R10, RZ, RZ, RZ ;  /* 0x000000ffff0a7224 */ /* 0x001fe200078e00ff */
[----:B-1----:R-:W-:-:S05]  /*07f0*/  IADD3 R12, PT, PT, RZ, -R11, RZ ;  /* 0x8000000bff0c7210 */ /* 0x002fca0007ffe0ff */
[----:B------:R-:W-:-:S04]  /*0800*/  IMAD R13, R12, R3, RZ ;  /* 0x000000030c0d7224 */ /* 0x000fc800078e02ff */
[----:B------:R-:W-:Y:S01]  /*0810*/  IMAD.HI.U32 R12, R11, R13, R10 ;  /* 0x0000000d0b0c7227 */ /* 0x000fe200078e000a */
[----:B------:R-:W-:Y:S02]  /*0820*/  IABS R10, R8 ;  /* 0x00000008000a7213 */ /* 0x000fe40000000000 */
[----:B------:R-:W-:Y:S02]  /*0830*/  MOV R11, R31 ;  /* 0x0000001f000b7202 */ /* 0x000fe40000000f00 */
[----:B------:R-:W-:-:S07]  /*0840*/  MOV R4, R10 ;  /* 0x0000000a00047202 */ /* 0x000fce0000000f00 */
.L_x_6867:
        /* <DEDUP_REMOVED lines=30> */
[----:B------:R-:W-:Y:S01]  /*0a30*/  LOP3.LUT P0, RZ, R32, 0x1, RZ, 0xc0, !PT ;  /* 0x0000000120ff7812 */ /* 0x000fe2000780c0ff */
[----:B------:R-:W-:-:S12]  /*0a40*/  VIADD R11, R11, 0x4 ;  /* 0x000000040b0b7836 */ /* 0x000fd80000000000 */
[----:B------:R-:W0:Y:S01]  /*0a50*/  @!P0 S2R R14, SR_CgaCtaId ;  /* 0x00000000000e8919 */ /* 0x000e220000008800 */
[----:B------:R-:W-:-:S05]  /*0a60*/  @!P0 MOV R10, 0x400 ;  /* 0x00000400000a8802 */ /* 0x000fca0000000f00 */
[----:B------:R-:W-:Y:S01]  /*0a70*/  @!P0 VIADD R13, R10, 0x20 ;  /* 0x000000200a0d8836 */ /* 0x000fe20000000000 */
[----:B------:R-:W-:Y:S02]  /*0a80*/  @!P0 IADD3 R10, PT, PT, R9, R15, RZ ;  /* 0x0000000f090a8210 */ /* 0x000fe40007ffe0ff */
[----:B------:R-:W-:Y:S02]  /*0a90*/  @!P0 MOV R15, 0xff7fffff ;  /* 0xff7fffff000f8802 */ /* 0x000fe40000000f00 */
[----:B0-----:R-:W-:-:S04]  /*0aa0*/  @!P0 LEA R13, R14, R13, 0x18 ;  /* 0x0000000d0e0d8211 */ /* 0x001fc800078ec0ff */
[----:B------:R-:W-:-:S05]  /*0ab0*/  @!P0 LEA R10, R10, R13, 0x2 ;  /* 0x0000000d0a0a8211 */ /* 0x000fca00078e10ff */
[----:B------:R0:W-:Y:S01]  /*0ac0*/  @!P0 STS [R10], R15 ;  /* 0x0000000f0a008388 */ /* 0x0001e20000000800 */
[----:B------:R-:W-:-:S13]  /*0ad0*/  ISETP.GE.AND P0, PT, R11, R6, PT ;  /* 0x000000060b00720c */ /* 0x000fda0003f06270 */
[----:B0-----:R-:W-:Y:S05]  /*0ae0*/  @!P0 BRA `(.L_x_6867) ;  /* 0xfffffffc00588947 */ /* 0x001fea000383ffff */
.L_x_6865:
[----:B------:R-:W-:Y:S05]  /*0af0*/  BSYNC.RECONVERGENT B6 ;  /* 0x0000000000067941 */ /* 0x000fea0003800200 */
.L_x_6864:
        /* <DEDUP_REMOVED lines=10> */
.L_x_6907:
        /* <DEDUP_REMOVED lines=39> */
.L_x_6873:
        /* <DEDUP_REMOVED lines=11> */
.L_x_6872:
[----:B------:R-:W-:Y:S05]  /*0ec0*/  BSYNC.RECONVERGENT B1 ;  /* 0x0000000000017941 */ /* 0x000fea0003800200 */
.L_x_6871:
        /* <DEDUP_REMOVED lines=12> */
.L_x_6876:
        /* <DEDUP_REMOVED lines=98> */
[----:B0-----:R-:W-:Y:S01]  /*15b0*/  IADD3 R12, PT, PT, R12, 0x2000, RZ ;  /* 0x000020000c0c7810 */ /* 0x001fe20007ffe0ff */
[----:B------:R-:W-:Y:S06]  /*15c0*/  @!P4 BRA `(.L_x_6876) ;  /* 0xfffffff80070c947 */ /* 0x000fec000383ffff */
.L_x_6875:
[----:B------:R-:W-:Y:S05]  /*15d0*/  BSYNC.RECONVERGENT B1 ;  /* 0x0000000000017941 */ /* 0x000fea0003800200 */
.L_x_6874:
        /* <DEDUP_REMOVED lines=55> */
.L_x_6878:
[----:B------:R-:W-:Y:S05]  /*1950*/  BSYNC.RECONVERGENT B1 ;  /* 0x0000000000017941 */ /* 0x000fea0003800200 */
.L_x_6877:
        /* <DEDUP_REMOVED lines=26> */
.L_x_6870:
[----:B------:R-:W-:Y:S05]  /*1b00*/  BSYNC.RECONVERGENT B0 ;  /* 0x0000000000007941 */ /* 0x000fea0003800200 */
.L_x_6869:
        /* <DEDUP_REMOVED lines=39> */
.L_x_6883:
[----:B------:R-:W0:Y:S01]  /*1d80*/  LDS R3, [R10] ;  /* 0x000000000a037984 */ /* 0x000e220000000800 */
[----:B------:R-:W-:-:S04]  /*1d90*/  IADD3 R11, PT, PT, R11, 0x1, RZ ;  /* 0x000000010b0b7810 */ /* 0x000fc80007ffe0ff */
[----:B------:R-:W-:Y:S01]  /*1da0*/  ISETP.NE.AND P0, PT, R11, RZ, PT ;  /* 0x000000ff0b00720c */ /* 0x000fe20003f05270 */
[----:B0-----:R-:W-:-:S05]  /*1db0*/  FMUL.FTZ R3, R3, R2 ;  /* 0x0000000203037220 */ /* 0x001fca0000410000 */
[----:B------:R0:W-:Y:S02]  /*1dc0*/  STS [R10], R3 ;  /* 0x000000030a007388 */ /* 0x0001e40000000800 */
[----:B0-----:R-:W-:-:S05]  /*1dd0*/  IADD3 R10, PT, PT, R10, 0x200, RZ ;  /* 0x000002000a0a7810 */ /* 0x001fca0007ffe0ff */
[----:B------:R-:W-:Y:S05]  /*1de0*/  @P0 BRA `(.L_x_6883) ;  /* 0xfffffffc00e40947 */ /* 0x000fea000383ffff */
.L_x_6882:
[----:B------:R-:W-:Y:S05]  /*1df0*/  BSYNC.RECONVERGENT B1 ;  /* 0x0000000000017941 */ /* 0x000fea0003800200 */
.L_x_6881:
        /* <DEDUP_REMOVED lines=12> */
.L_x_6886:
        /* <DEDUP_REMOVED lines=52> */
.L_x_6885:
[----:B------:R-:W-:Y:S05]  /*2200*/  BSYNC.RECONVERGENT B1 ;  /* 0x0000000000017941 */ /* 0x000fea0003800200 */
.L_x_6884:
        /* <DEDUP_REMOVED lines=31> */
.L_x_6888:
[----:B------:R-:W-:Y:S05]  /*2400*/  BSYNC.RECONVERGENT B1 ;  /* 0x0000000000017941 */ /* 0x000fea0003800200 */
.L_x_6887:
        /* <DEDUP_REMOVED lines=14> */
.L_x_6880:
[----:B------:R-:W-:Y:S05]  /*24f0*/  BSYNC.RECONVERGENT B0 ;  /* 0x0000000000007941 */ /* 0x000fea0003800200 */
.L_x_6879:
        /* <DEDUP_REMOVED lines=13> */
[----:B0-----:R-:W-:Y:S02]  /*25d0*/  IADD3 R2, PT, PT, R7, 0xffffffe, RZ ;  /* 0x0ffffffe07027810 */ /* 0x001fe40007ffe0ff */
[----:B------:R-:W-:-:S03]  /*25e0*/  IABS R16, R14 ;  /* 0x0000000e00107213 */ /* 0x000fc60000000000 */
[----:B------:R0:W2:Y:S08]  /*25f0*/  F2I.FTZ.U32.TRUNC.NTZ R3, R2 ;  /* 0x0000000200037305 */ /* 0x0000b0000021f000 */
[----:B-1----:R-:W1:Y:S01]  /*2600*/  MUFU.RCP R10, R10 ;  /* 0x0000000a000a7308 */ /* 0x002e620000001000 */
[----:B0-----:R-:W-:Y:S02]  /*2610*/  HFMA2 R2, -RZ, RZ, 0, 0 ;  /* 0x00000000ff027431 */ /* 0x001fe400000001ff */
[----:B--2---:R-:W-:-:S04]  /*2620*/  IMAD.MOV R11, RZ, RZ, -R3 ;  /* 0x000000ffff0b7224 */ /* 0x004fc800078e0a03 */
[----:B------:R-:W-:Y:S01]  /*2630*/  IMAD R7, R11, R4, RZ ;  /* 0x000000040b077224 */ /* 0x000fe200078e02ff */
[----:B-1----:R-:W-:Y:S02]  /*2640*/  IADD3 R8, PT, PT, R10, 0xffffffe, RZ ;  /* 0x0ffffffe0a087810 */ /* 0x002fe40007ffe0ff */
[----:B---3--:R-:W-:Y:S02]  /*2650*/  IADD3 R10, PT, PT, R5, -UR4, RZ ;  /* 0x80000004050a7c10 */ /* 0x008fe4000fffe0ff */
[----:B------:R0:W1:Y:S02]  /*2660*/  F2I.FTZ.U32.TRUNC.NTZ R9, R8 ;  /* 0x0000000800097305 */ /* 0x000064000021f000 */
[----:B0-----:R-:W-:Y:S01]  /*2670*/  IMAD.MOV.U32 R8, RZ, RZ, RZ ;  /* 0x000000ffff087224 */ /* 0x001fe200078e00ff */
[----:B-1----:R-:W-:-:S04]  /*2680*/  IADD3 R12, PT, PT, RZ, -R9, RZ ;  /* 0x80000009ff0c7210 */ /* 0x002fc80007ffe0ff */
[----:B------:R-:W-:Y:S01]  /*2690*/  MOV R11, R12 ;  /* 0x0000000c000b7202 */ /* 0x000fe20000000f00 */
[----:B------:R-:W-:Y:S01]  /*26a0*/  IMAD.HI.U32 R12, R3, R7, R2 ;  /* 0x00000007030c7227 */ /* 0x000fe200078e0002 */
[----:B------:R-:W-:-:S03]  /*26b0*/  MOV R2, R31 ;  /* 0x0000001f00027202 */ /* 0x000fc60000000f00 */
[----:B------:R-:W-:-:S04]  /*26c0*/  IMAD R3, R11, R0, RZ ;  /* 0x000000000b037224 */ /* 0x000fc800078e02ff */
[----:B------:R-:W-:-:S07]  /*26d0*/  IMAD.HI.U32 R18, R9, R3, R8 ;  /* 0x0000000309127227 */ /* 0x000fce00078e0008 */
.L_x_6892:
        /* <DEDUP_REMOVED lines=34> */
.L_x_6891:
        /* <DEDUP_REMOVED lines=16> */
.L_x_6890:
[----:B------:R-:W-:Y:S05]  /*2a00*/  BSYNC.RECONVERGENT B6 ;  /* 0x0000000000067941 */ /* 0x000fea0003800200 */
.L_x_6889:
        /* <DEDUP_REMOVED lines=17> */
[----:B------:R-:W-:Y:S01]  /*2b20*/  MOV R9, RZ ;  /* 0x000000ff00097202 */ /* 0x000fe20000000f00 */
[----:B------:R-:W2:Y:S01]  /*2b30*/  SHFL.BFLY PT, R47, R0, 0x1, 0x1f ;  /* 0x0c201f00002f7f89 */ /* 0x000ea200000e0000 */
[----:B------:R-:W-:Y:S01]  /*2b40*/  FADD.FTZ R7, RZ, R7 ;  /* 0x00000007ff077221 */ /* 0x000fe20000010000 */
[----:B------:R-:W-:Y:S01]  /*2b50*/  IMAD.MOV.U32 R19, RZ, RZ, RZ ;  /* 0x000000ffff137224 */ /* 0x000fe200078e00ff */
[----:B------:R-:W-:Y:S01]  /*2b60*/  MOV R25, RZ ;  /* 0x000000ff00197202 */ /* 0x000fe20000000f00 */
[----:B------:R-:W3:Y:S01]  /*2b70*/  SHFL.BFLY PT, R20, R23, 0x1, 0x1f ;  /* 0x0c201f0017147f89 */ /* 0x000ee200000e0000 */
[----:B------:R-:W-:Y:S01]  /*2b80*/  FADD.FTZ R9, RZ, R9 ;  /* 0x00000009ff097221 */ /* 0x000fe20000010000 */
[----:B------:R-:W-:Y:S01]  /*2b90*/  FADD.FTZ R19, RZ, R19 ;  /* 0x00000013ff137221 */ /* 0x000fe20000010000 */
[----:B------:R-:W-:Y:S01]  /*2ba0*/  IMAD.MOV.U32 R5, RZ, RZ, RZ ;  /* 0x000000ffff057224 */ /* 0x000fe200078e00ff */
[----:B------:R-:W4:Y:S01]  /*2bb0*/  SHFL.BFLY PT, R10, R17, 0x1, 0x1f ;  /* 0x0c201f00110a7f89 */ /* 0x000f2200000e0000 */
[----:B------:R-:W-:Y:S01]  /*2bc0*/  FADD.FTZ R35, RZ, R35 ;  /* 0x00000023ff237221 */ /* 0x000fe20000010000 */
[----:B------:R-:W-:-:S02]  /*2bd0*/  HFMA2 R42, -RZ, RZ, 0, 0 ;  /* 0x00000000ff2a7431 */ /* 0x000fc400000001ff */
[----:B------:R-:W-:Y:S01]  /*2be0*/  FADD.FTZ R5, RZ, R5 ;  /* 0x00000005ff057221 */ /* 0x000fe20000010000 */
[----:B0-----:R-:W0:Y:S01]  /*2bf0*/  SHFL.BFLY PT, R2, R3, 0x1, 0x1f ;  /* 0x0c201f0003027f89 */ /* 0x001e2200000e0000 */
[----:B------:R-:W-:Y:S01]  /*2c00*/  FADD.FTZ R44, RZ, R14 ;  /* 0x0000000eff2c7221 */ /* 0x000fe20000010000 */
[----:B------:R-:W-:Y:S01]  /*2c10*/  FADD.FTZ R25, RZ, R25 ;  /* 0x00000019ff197221 */ /* 0x000fe20000010000 */
[----:B------:R-:W-:Y:S01]  /*2c20*/  CS2R R40, SRZ ;  /* 0x0000000000287805 */ /* 0x000fe2000001ff00 */
[----:B------:R-:W5:Y:S01]  /*2c30*/  SHFL.BFLY PT, R6, R7, 0x1, 0x1f ;  /* 0x0c201f0007067f89 */ /* 0x000f6200000e0000 */
[----:B------:R-:W-:Y:S01]  /*2c40*/  MOV R37, RZ ;  /* 0x000000ff00257202 */ /* 0x000fe20000000f00 */
[----:B------:R-:W-:Y:S01]  /*2c50*/  IMAD.MOV.U32 R38, RZ, RZ, RZ ;  /* 0x000000ffff267224 */ /* 0x000fe200078e00ff */
[----:B------:R-:W-:Y:S01]  /*2c60*/  MOV R21, RZ ;  /* 0x000000ff00157202 */ /* 0x000fe20000000f00 */
        /* <DEDUP_REMOVED lines=9> */
[----:B------:R-:W-:Y:S01]  /*2d00*/  MOV R23, RZ ;  /* 0x000000ff00177202 */ /* 0x000fe20000000f00 */
        /* <DEDUP_REMOVED lines=10> */
[----:B------:R-:W-:Y:S01]  /*2db0*/  FADD.FTZ R17, RZ, R17 ;  /* 0x00000011ff117221 */ /* 0x000fe20000010000 */
[----:B-----5:R-:W-:Y:S01]  /*2dc0*/  FADD.FTZ R6, R7, R6 ;  /* 0x0000000607067221 */ /* 0x020fe20000010000 */
[----:B------:R-:W4:Y:S01]  /*2dd0*/  SHFL.BFLY PT, R29, R0, 0x1, 0x1f ;  /* 0x0c201f00001d7f89 */ /* 0x000f2200000e0000 */
[----:B------:R-:W-:Y:S01]  /*2de0*/  FADD.FTZ R23, RZ, R23 ;  /* 0x00000017ff177221 */ /* 0x000fe20000010000 */
[----:B------:R-:W-:Y:S01]  /*2df0*/  FADD.FTZ R24, R27, R24 ;  /* 0x000000181b187221 */ /* 0x000fe20000010000 */
[----:B------:R-:W-:Y:S01]  /*2e00*/  FADD.FTZ R27, RZ, R14 ;  /* 0x0000000eff1b7221 */ /* 0x000fe20000010000 */
[----:B------:R-:W5:Y:S01]  /*2e10*/  SHFL.BFLY PT, R45, R44, 0x1, 0x1f ;  /* 0x0c201f002c2d7f89 */ /* 0x000f6200000e0000 */
[----:B------:R-:W-:Y:S01]  /*2e20*/  FADD.FTZ R28, RZ, R28 ;  /* 0x0000001cff1c7221 */ /* 0x000fe20000010000 */
[----:B------:R-:W-:-:S02]  /*2e30*/  FADD.FTZ R40, RZ, R40 ;  /* 0x00000028ff287221 */ /* 0x000fc40000010000 */
[----:B------:R-:W5:Y:S01]  /*2e40*/  SHFL.BFLY PT, R22, R25, 0x1, 0x1f ;  /* 0x0c201f0019167f89 */ /* 0x000f6200000e0000 */
        /* <DEDUP_REMOVED lines=9> */
[----:B0-----:R-:W-:Y:S01]  /*2ee0*/  FADD.FTZ R4, R5, R4 ;  /* 0x0000000405047221 */ /* 0x001fe20000010000 */
[----:B------:R-:W-:Y:S01]  /*2ef0*/  MOV R5, RZ ;  /* 0x000000ff00057202 */ /* 0x000fe20000000f00 */
[----:B------:R-:W-:Y:S01]  /*2f00*/  FADD.FTZ R36, RZ, R36 ;  /* 0x00000024ff247221 */ /* 0x000fe20000010000 */
[----:B------:R-:W0:Y:S01]  /*2f10*/  SHFL.BFLY PT, R39, R38, 0x1, 0x1f ;  /* 0x0c201f0026277f89 */ /* 0x000e2200000e0000 */
[----:B----4-:R-:W-:Y:S01]  /*2f20*/  FADD.FTZ R0, R0, R29 ;  /* 0x0000001d00007221 */ /* 0x010fe20000010000 */
[----:B------:R-:W-:Y:S02]  /*2f30*/  HFMA2 R29, -RZ, RZ, 0, 0 ;  /* 0x00000000ff1d7431 */ /* 0x000fe400000001ff */
[----:B------:R-:W-:Y:S01]  /*2f40*/  FADD.FTZ R5, RZ, R5 ;  /* 0x00000005ff057221 */ /* 0x000fe20000010000 */
[----:B------:R-:W4:Y:S01]  /*2f50*/  SHFL.BFLY PT, R43, R42, 0x1, 0x1f ;  /* 0x0c201f002a2b7f89 */ /* 0x000f2200000e0000 */
[----:B-----5:R-:W-:Y:S01]  /*2f60*/  FADD.FTZ R45, R44, R45 ;  /* 0x0000002d2c2d7221 */ /* 0x020fe20000010000 */
[----:B------:R-:W-:Y:S01]  /*2f70*/  MOV R44, RZ ;  /* 0x000000ff002c7202 */ /* 0x000fe20000000f00 */
[----:B------:R-:W-:Y:S01]  /*2f80*/  FADD.FTZ R9, RZ, R9 ;  /* 0x00000009ff097221 */ /* 0x000fe20000010000 */
[----:B------:R-:W5:Y:S01]  /*2f90*/  SHFL.BFLY PT, R7, R2, 0x1, 0x1f ;  /* 0x0c201f0002077f89 */ /* 0x000f6200000e0000 */
[----:B------:R-:W-:Y:S01]  /*2fa0*/  FADD.FTZ R22, R25, R22 ;  /* 0x0000001619167221 */ /* 0x000fe20000010000 */
[----:B------:R-:W-:-:S02]  /*2fb0*/  IMAD.MOV.U32 R25, RZ, RZ, RZ ;  /* 0x000000ffff197224 */ /* 0x000fc400078e00ff */
[----:B------:R-:W-:Y:S01]  /*2fc0*/  FADD.FTZ R44, RZ, R44 ;  /* 0x0000002cff2c7221 */ /* 0x000fe20000010000 */
[----:B------:R-:W5:Y:S01]  /*2fd0*/  SHFL.BFLY PT, R48, R17, 0x1, 0x1f ;  /* 0x0c201f0011307f89 */ /* 0x000f6200000e0000 */
[----:B------:R-:W-:Y:S01]  /*2fe0*/  FADD.FTZ R19, RZ, R19 ;  /* 0x00000013ff137221 */ /* 0x000fe20000010000 */
[----:B------:R-:W-:Y:S01]  /*2ff0*/  FADD.FTZ R25, RZ, R25 ;  /* 0x00000019ff197221 */ /* 0x000fe20000010000 */
[----:B-1----:R-:W-:Y:S01]  /*3000*/  FADD.FTZ R46, R37, R46 ;  /* 0x0000002e252e7221 */ /* 0x002fe20000010000 */
[----:B------:R-:W1:Y:S01]  /*3010*/  SHFL.BFLY PT, R14, R23, 0x1, 0x1f ;  /* 0x0c201f00170e7f89 */ /* 0x000e6200000e0000 */
[----:B--2---:R-:W-:Y:S01]  /*3020*/  FADD.FTZ R34, R41, R34 ;  /* 0x0000002229227221 */ /* 0x004fe20000010000 */
[----:B------:R-:W-:Y:S01]  /*3030*/  FADD.FTZ R13, RZ, R29 ;  /* 0x0000001dff0d7221 */ /* 0x000fe20000010000 */
[----:B---3--:R-:W-:Y:S01]  /*3040*/  FADD.FTZ R18, R21, R18 ;  /* 0x0000001215127221 */ /* 0x008fe20000010000 */
        /* <DEDUP_REMOVED lines=24> */
.L_x_6972:
        /* <DEDUP_REMOVED lines=47> */
.L_x_6895:
[----:B------:R-:W-:Y:S05]  /*34c0*/  BSYNC.RECONVERGENT B0 ;  /* 0x0000000000007941 */ /* 0x000fea0003800200 */
.L_x_6894:
        /* <DEDUP_REMOVED lines=13> */
[----:B------:R-:W0:Y:S04]  /*35a0*/  LDS R13, [R12+0x20] ;  /* 0x000020000c0d7984 */ /* 0x000e280000000800 */
        /* <DEDUP_REMOVED lines=63> */
.L_x_6897:
[----:B------:R-:W-:Y:S05]  /*39a0*/  BSYNC.RECONVERGENT B0 ;  /* 0x0000000000007941 */ /* 0x000fea0003800200 */
.L_x_6896:
        /* <DEDUP_REMOVED lines=36> */
.L_x_6899:
[----:B------:R-:W-:Y:S05]  /*3bf0*/  BSYNC.RECONVERGENT B0 ;  /* 0x0000000000007941 */ /* 0x000fea0003800200 */
.L_x_6898:
        /* <DEDUP_REMOVED lines=33> */
[----:B-1----:R-:W-:Y:S01]  /*3e10*/  FADD.FTZ R17, R17, R42 ;  /* 0x0000002a11117221 */ /* 0x002fe20000010000 */
[----:B0-----:R-:W-:Y:S02]  /*3e20*/  FADD.FTZ R3, R3, R14 ;  /* 0x0000000e03037221 */ /* 0x001fe40000010000 */
        /* <DEDUP_REMOVED lines=32> */
.L_x_6901:
[----:B------:R-:W-:Y:S05]  /*4030*/  BSYNC.RECONVERGENT B0 ;  /* 0x0000000000007941 */ /* 0x000fea0003800200 */
.L_x_6900:
        /* <DEDUP_REMOVED lines=11> */
[----:B0-----:R-:W-:-:S04]  /*40f0*/  MOV R13, UR5 ;  /* 0x00000005000d7c02 */ /* 0x001fc80008000f00 */
        /* <DEDUP_REMOVED lines=37> */
.L_x_6866:
        /* <DEDUP_REMOVED lines=16> */
.L_x_6902:
[----:B------:R-:W-:Y:S05]  /*4450*/  EXIT ;  /* 0x000000000000794d */ /* 0x000fea0003800000 */
.L_x_6868:
[----:B------:R-:W-:Y:S01]  /*4460*/  HFMA2 R12, -RZ, RZ, 0, 9.5367431640625e-07 ;  /* 0x00000010ff0c7431 */ /* 0x000fe200000001ff */
[----:B------:R-:W-:Y:S02]  /*4470*/  MOV R11, 0x1f ;  /* 0x0000001f000b7802 */ /* 0x000fe40000000f00 */
[----:B------:R-:W-:-:S07]  /*4480*/  MOV R15, 0xffffffff ;  /* 0xffffffff000f7802 */ /* 0x000fce0000000f00 */
[----:B------:R-:W-:Y:S05]  /*4490*/  WARPSYNC.COLLECTIVE R15, `(.L_x_6903) ;  /* 0x000000000f087348 */ /* 0x000fea0003c00000 */
[----:B------:R0:W1:Y:S02]  /*44a0*/  SHFL.BFLY P6, R14, R13, R12, R11 ;  /* 0x0c00000c0d0e7389 */ /* 0x00006400000c000b */
[----:B01----:R-:W-:Y:S05]  /*44b0*/  ENDCOLLECTIVE ;  /* 0x000000000000791b */ /* 0x003fea0003800000 */
.L_x_6903:
[----:B------:R-:W-:Y:S01]  /*44c0*/  HFMA2 R12, -RZ, RZ, 0, 4.76837158203125e-07 ;  /* 0x00000008ff0c7431 */ /* 0x000fe200000001ff */
[----:B------:R-:W-:-:S05]  /*44d0*/  FMNMX.FTZ R0, R14, -3.40282346638528859812e+38, !PT ;  /* 0xff7fffff0e007809 */ /* 0x000fca0007810000 */
[----:B------:R-:W-:-:S07]  /*44e0*/  IMAD.MOV.U32 R13, RZ, RZ, R0 ;  /* 0x000000ffff0d7224 */ /* 0x000fce00078e0000 */
[----:B------:R-:W-:Y:S05]  /*44f0*/  WARPSYNC.COLLECTIVE R15, `(.L_x_6904) ;  /* 0x000000000f087348 */ /* 0x000fea0003c00000 */
[----:B------:R0:W1:Y:S02]  /*4500*/  SHFL.BFLY P6, R14, R13, R12, R11 ;  /* 0x0c00000c0d0e7389 */ /* 0x00006400000c000b */
[----:B01----:R-:W-:Y:S05]  /*4510*/  ENDCOLLECTIVE ;  /* 0x000000000000791b */ /* 0x003fea0003800000 */
.L_x_6904:
[----:B------:R-:W-:Y:S01]  /*4520*/  HFMA2 R12, -RZ, RZ, 0, 2.384185791015625e-07 ;  /* 0x00000004ff0c7431 */ /* 0x000fe200000001ff */
[----:B------:R-:W-:-:S04]  /*4530*/  FMNMX.FTZ R2, R0, R14, !PT ;  /* 0x0000000e00027209 */ /* 0x000fc80007810000 */
[----:B------:R-:W-:-:S07]  /*4540*/  MOV R13, R2 ;  /* 0x00000002000d7202 */ /* 0x000fce0000000f00 */
[----:B------:R-:W-:Y:S05]  /*4550*/  WARPSYNC.COLLECTIVE R15, `(.L_x_6905) ;  /* 0x000000000f087348 */ /* 0x000fea0003c00000 */
[----:B------:R0:W1:Y:S02]  /*4560*/  SHFL.BFLY P6, R14, R13, R12, R11 ;  /* 0x0c00000c0d0e7389 */ /* 0x00006400000c000b */
[----:B01----:R-:W-:Y:S05]  /*4570*/  ENDCOLLECTIVE ;  /* 0x000000000000791b */ /* 0x003fea0003800000 */
.L_x_6905:
[----:B------:R-:W-:Y:S02]  /*4580*/  MOV R12, 0x2 ;  /* 0x00000002000c7802 */ /* 0x000fe40000000f00 */
[----:B------:R-:W-:-:S05]  /*4590*/  FMNMX.FTZ R3, R2, R14, !PT ;  /* 0x0000000e02037209 */ /* 0x000fca0007810000 */
[----:B------:R-:W-:-:S07]  /*45a0*/  IMAD.MOV.U32 R13, RZ, RZ, R3 ;  /* 0x000000ffff0d7224 */ /* 0x000fce00078e0003 */
[----:B------:R-:W-:Y:S05]  /*45b0*/  WARPSYNC.COLLECTIVE R15, `(.L_x_6906) ;  /* 0x000000000f087348 */ /* 0x000fea0003c00000 */
[----:B------:R0:W1:Y:S02]  /*45c0*/  SHFL.BFLY P6, R14, R13, R12, R11 ;  /* 0x0c00000c0d0e7389 */ /* 0x00006400000c000b */
[----:B01----:R-:W-:Y:S05]  /*45d0*/  ENDCOLLECTIVE ;  /* 0x000000000000791b */ /* 0x003fea0003800000 */
.L_x_6906:
[----:B------:R-:W-:Y:S05]  /*45e0*/  BRA `(.L_x_6907) ;  /* 0xffffffc4006c7947 */ /* 0x000fea000383ffff */
.L_x_6893:
[----:B------:R-:W-:Y:S01]  /*45f0*/  HFMA2 R13, -RZ, RZ, 0, 0 ;  /* 0x00000000ff0d7431 */ /* 0x000fe200000001ff */
[----:B------:R-:W-:Y:S01]  /*4600*/  MOV R12, 0x2 ;  /* 0x00000002000c7802 */ /* 0x000fe20000000f00 */
[----:B01----:R-:W-:Y:S01]  /*4610*/  IMAD.MOV.U32 R11, RZ, RZ, 0x1f ;  /* 0x0000001fff0b7424 */ /* 0x003fe200078e00ff */
[----:B------:R-:W-:-:S07]  /*4620*/  MOV R15, 0xffffffff ;  /* 0xffffffff000f7802 */ /* 0x000fce0000000f00 */
[----:B------:R-:W-:Y:S05]  /*4630*/  WARPSYNC.COLLECTIVE R15, `(.L_x_6908) ;  /* 0x000000000f087348 */ /* 0x000fea0003c00000 */
[----:B------:R0:W1:Y:S02]  /*4640*/  SHFL.BFLY P6, R14, R13, R12, R11 ;  /* 0x0c00000c0d0e7389 */ /* 0x00006400000c000b */
[----:B01----:R-:W-:Y:S05]  /*4650*/  ENDCOLLECTIVE ;  /* 0x000000000000791b */ /* 0x003fea0003800000 */
.L_x_6908:
[----:B------:R-:W-:Y:S02]  /*4660*/  HFMA2 R12, -RZ, RZ, 0, 5.9604644775390625e-08 ;  /* 0x00000001ff0c7431 */ /* 0x000fe400000001ff */
[----:B------:R-:W-:-:S05]  /*4670*/  FADD.FTZ R0, RZ, R14 ;  /* 0x0000000eff007221 */ /* 0x000fca0000010000 */
[----:B------:R-:W-:-:S07]  /*4680*/  MOV R13, R0 ;  /* 0x00000000000d7202 */ /* 0x000fce0000000f00 */
[----:B------:R-:W-:Y:S05]  /*4690*/  WARPSYNC.COLLECTIVE R15, `(.L_x_6909) ;  /* 0x000000000f087348 */ /* 0x000fea0003c00000 */
[----:B------:R0:W1:Y:S02]  /*46a0*/  SHFL.BFLY P6, R14, R13, R12, R11 ;  /* 0x0c00000c0d0e7389 */ /* 0x00006400000c000b */
[----:B01----:R-:W-:Y:S05]  /*46b0*/  ENDCOLLECTIVE ;  /* 0x000000000000791b */ /* 0x003fea0003800000 */
.L_x_6909:
[----:B------:R-:W-:Y:S01]  /*46c0*/  HFMA2 R12, -RZ, RZ, 0, 1.1920928955078125e-07 ;  /* 0x00000002ff0c7431 */ /* 0x000fe200000001ff */
[----:B------:R-:W-:Y:S01]  /*46d0*/  MOV R13, RZ ;  /* 0x000000ff000d7202 */ /* 0x000fe20000000f00 */
[----:B------:R-:W-:-:S07]  /*46e0*/  IMAD.MOV.U32 R47, RZ, RZ, R14 ;  /* 0x000000ffff2f7224 */ /* 0x000fce00078e000e */
[----:B------:R-:W-:Y:S05]  /*46f0*/  WARPSYNC.COLLECTIVE R15, `(.L_x_6910) ;  /* 0x000000000f087348 */ /* 0x000fea0003c00000 */
[----:B------:R0:W1:Y:S02]  /*4700*/  SHFL.BFLY P6, R14, R13, R12, R11 ;  /* 0x0c00000c0d0e7389 */ /* 0x00006400000c000b */
[----:B01----:R-:W-:Y:S05]  /*4710*/  ENDCOLLECTIVE ;  /* 0x000000000000791b */ /* 0x003fea0003800000 */
.L_x_6910:
        /* <DEDUP_REMOVED lines=8> */
.L_x_6911:
[----:B------:R-:W-:Y:S02]  /*47a0*/  HFMA2 R13, -RZ, RZ, 0, 0 ;  /* 0x00000000ff0d7431 */ /* 0x000fe400000001ff */
[----:B------:R-:W-:Y:S01]  /*47b0*/  IMAD.MOV.U32 R12, RZ, RZ, 0x2 ;  /* 0x00000002ff0c7424 */ /* 0x000fe200078e00ff */
[----:B------:R-:W-:-:S07]  /*47c0*/  MOV R46, R14 ;  /* 0x0000000e002e7202 */ /* 0x000fce0000000f00 */
[----:B------:R-:W-:Y:S05]  /*47d0*/  WARPSYNC.COLLECTIVE R15, `(.L_x_6912) ;  /* 0x000000000f087348 */ /* 0x000fea0003c00000 */
[----:B------:R0:W1:Y:S02]  /*47e0*/  SHFL.BFLY P6, R14, R13, R12, R11 ;  /* 0x0c00000c0d0e7389 */ /* 0x00006400000c000b */
[----:B01----:R-:W-:Y:S05]  /*47f0*/  ENDCOLLECTIVE ;  /* 0x000000000000791b */ /* 0x003fea0003800000 */
.L_x_6912:
        /* <DEDUP_REMOVED lines=8> */
.L_x_6913:
[----:B------:R-:W-:Y:S01]  /*4880*/  HFMA2 R12, -RZ, RZ, 0, 1.1920928955078125e-07 ;  /* 0x00000002ff0c7431 */ /* 0x000fe200000001ff */
[----:B------:R-:W-:Y:S01]  /*4890*/  MOV R13, RZ ;  /* 0x000000ff000d7202 */ /* 0x000fe20000000f00 */
[----:B------:R-:W-:-:S07]  /*48a0*/  IMAD.MOV.U32 R26, RZ, RZ, R14 ;  /* 0x000000ffff1a7224 */ /* 0x000fce00078e000e */
[----:B------:R-:W-:Y:S05]  /*48b0*/  WARPSYNC.COLLECTIVE R15, `(.L_x_6914) ;  /* 0x000000000f087348 */ /* 0x000fea0003c00000 */
[----:B------:R0:W1:Y:S02]  /*48c0*/  SHFL.BFLY P6, R14, R13, R12, R11 ;  /* 0x0c00000c0d0e7389 */ /* 0x00006400000c000b */
[----:B01----:R-:W-:Y:S05]  /*48d0*/  ENDCOLLECTIVE ;  /* 0x000000000000791b */ /* 0x003fea0003800000 */
.L_x_6914:
        /* <DEDUP_REMOVED lines=8> */
.L_x_6915:
[----:B------:R-:W-:Y:S02]  /*4960*/  HFMA2 R13, -RZ, RZ, 0, 0 ;  /* 0x00000000ff0d7431 */ /* 0x000fe400000001ff */
[----:B------:R-:W-:Y:S01]  /*4970*/  IMAD.MOV.U32 R12, RZ, RZ, 0x2 ;  /* 0x00000002ff0c7424 */ /* 0x000fe200078e00ff */
[----:B------:R-:W-:-:S07]  /*4980*/  MOV R36, R14 ;  /* 0x0000000e00247202 */ /* 0x000fce0000000f00 */
[----:B------:R-:W-:Y:S05]  /*4990*/  WARPSYNC.COLLECTIVE R15, `(.L_x_6916) ;  /* 0x000000000f087348 */ /* 0x000fea0003c00000 */
[----:B------:R0:W1:Y:S02]  /*49a0*/  SHFL.BFLY P6, R14, R13, R12, R11 ;  /* 0x0c00000c0d0e7389 */ /* 0x00006400000c000b */
[----:B01----:R-:W-:Y:S05]  /*49b0*/  ENDCOLLECTIVE ;  /* 0x000000000000791b */ /* 0x003fea0003800000 */
.L_x_6916:
        /* <DEDUP_REMOVED lines=8> */
.L_x_6917:
[----:B------:R-:W-:Y:S01]  /*4a40*/  HFMA2 R12, -RZ, RZ, 0, 1.1920928955078125e-07 ;  /* 0x00000002ff0c7431 */ /* 0x000fe200000001ff */
[----:B------:R-:W-:Y:S01]  /*4a50*/  MOV R13, RZ ;  /* 0x000000ff000d7202 */ /* 0x000fe20000000f00 */
[----:B------:R-:W-:-:S07]  /*4a60*/  IMAD.MOV.U32 R34, RZ, RZ, R14 ;  /* 0x000000ffff227224 */ /* 0x000fce00078e000e */
[----:B------:R-:W-:Y:S05]  /*4a70*/  WARPSYNC.COLLECTIVE R15, `(.L_x_6918) ;  /* 0x000000000f087348 */ /* 0x000fea0003c00000 */
[----:B------:R0:W1:Y:S02]  /*4a80*/  SHFL.BFLY P6, R14, R13, R12, R11 ;  /* 0x0c00000c0d0e7389 */ /* 0x00006400000c000b */
[----:B01----:R-:W-:Y:S05]  /*4a90*/  ENDCOLLECTIVE ;  /* 0x000000000000791b */ /* 0x003fea0003800000 */
.L_x_6918:
        /* <DEDUP_REMOVED lines=8> */
.L_x_6919:
[----:B------:R-:W-:Y:S02]  /*4b20*/  HFMA2 R13, -RZ, RZ, 0, 0 ;  /* 0x00000000ff0d7431 */ /* 0x000fe400000001ff */
[----:B------:R-:W-:Y:S01]  /*4b30*/  IMAD.MOV.U32 R12, RZ, RZ, 0x2 ;  /* 0x00000002ff0c7424 */ /* 0x000fe200078e00ff */
[----:B------:R-:W-:-:S07]  /*4b40*/  MOV R24, R14 ;  /* 0x0000000e00187202 */ /* 0x000fce0000000f00 */
[----:B------:R-:W-:Y:S05]  /*4b50*/  WARPSYNC.COLLECTIVE R15, `(.L_x_6920) ;  /* 0x000000000f087348 */ /* 0x000fea0003c00000 */
[----:B------:R0:W1:Y:S02]  /*4b60*/  SHFL.BFLY P6, R14, R13, R12, R11 ;  /* 0x0c00000c0d0e7389 */ /* 0x00006400000c000b */
[----:B01----:R-:W-:Y:S05]  /*4b70*/  ENDCOLLECTIVE ;  /* 0x000000000000791b */ /* 0x003fea0003800000 */
.L_x_6920:
        /* <DEDUP_REMOVED lines=8> */
.L_x_6921:
[----:B------:R-:W-:Y:S01]  /*4c00*/  HFMA2 R12, -RZ, RZ, 0, 1.1920928955078125e-07 ;  /* 0x00000002ff0c7431 */ /* 0x000fe200000001ff */
[----:B------:R-:W-:Y:S01]  /*4c10*/  MOV R13, RZ ;  /* 0x000000ff000d7202 */ /* 0x000fe20000000f00 */
[----:B------:R-:W-:-:S07]  /*4c20*/  IMAD.MOV.U32 R22, RZ, RZ, R14 ;  /* 0x000000ffff167224 */ /* 0x000fce00078e000e */
[----:B------:R-:W-:Y:S05]  /*4c30*/  WARPSYNC.COLLECTIVE R15, `(.L_x_6922) ;  /* 0x000000000f087348 */ /* 0x000fea0003c00000 */
[----:B------:R0:W1:Y:S02]  /*4c40*/  SHFL.BFLY P6, R14, R13, R12, R11 ;  /* 0x0c00000c0d0e7389 */ /* 0x00006400000c000b */
[----:B01----:R-:W-:Y:S05]  /*4c50*/  ENDCOLLECTIVE ;  /* 0x000000000000791b */ /* 0x003fea0003800000 */
.L_x_6922:
        /* <DEDUP_REMOVED lines=8> */
.L_x_6923:
[----:B------:R-:W-:Y:S02]  /*4ce0*/  HFMA2 R13, -RZ, RZ, 0, 0 ;  /* 0x00000000ff0d7431 */ /* 0x000fe400000001ff */
[----:B------:R-:W-:Y:S01]  /*4cf0*/  IMAD.MOV.U32 R12, RZ, RZ, 0x2 ;  /* 0x00000002ff0c7424 */ /* 0x000fe200078e00ff */
[----:B------:R-:W-:-:S07]  /*4d00*/  MOV R20, R14 ;  /* 0x0000000e00147202 */ /* 0x000fce0000000f00 */
[----:B------:R-:W-:Y:S05]  /*4d10*/  WARPSYNC.COLLECTIVE R15, `(.L_x_6924) ;  /* 0x000000000f087348 */ /* 0x000fea0003c00000 */
[----:B------:R0:W1:Y:S02]  /*4d20*/  SHFL.BFLY P6, R14, R13, R12, R11 ;  /* 0x0c00000c0d0e7389 */ /* 0x00006400000c000b */
[----:B01----:R-:W-:Y:S05]  /*4d30*/  ENDCOLLECTIVE ;  /* 0x000000000000791b */ /* 0x003fea0003800000 */
.L_x_6924:
        /* <DEDUP_REMOVED lines=8> */
.L_x_6925:
[----:B------:R-:W-:Y:S01]  /*4dc0*/  HFMA2 R12, -RZ, RZ, 0, 1.1920928955078125e-07 ;  /* 0x00000002ff0c7431 */ /* 0x000fe200000001ff */
[----:B------:R-:W-:Y:S01]  /*4dd0*/  MOV R13, RZ ;  /* 0x000000ff000d7202 */ /* 0x000fe20000000f00 */
[----:B------:R-:W-:-:S07]  /*4de0*/  IMAD.MOV.U32 R18, RZ, RZ, R14 ;  /* 0x000000ffff127224 */ /* 0x000fce00078e000e */
[----:B------:R-:W-:Y:S05]  /*4df0*/  WARPSYNC.COLLECTIVE R15, `(.L_x_6926) ;  /* 0x000000000f087348 */ /* 0x000fea0003c00000 */
[----:B------:R0:W1:Y:S02]  /*4e00*/  SHFL.BFLY P6, R14, R13, R12, R11 ;  /* 0x0c00000c0d0e7389 */ /* 0x00006400000c000b */
[----:B01----:R-:W-:Y:S05]  /*4e10*/  ENDCOLLECTIVE ;  /* 0x000000000000791b */ /* 0x003fea0003800000 */
.L_x_6926:
        /* <DEDUP_REMOVED lines=8> */
.L_x_6927:
[----:B------:R-:W-:Y:S02]  /*4ea0*/  HFMA2 R13, -RZ, RZ, 0, 0 ;  /* 0x00000000ff0d7431 */ /* 0x000fe400000001ff */
[----:B------:R-:W-:Y:S01]  /*4eb0*/  IMAD.MOV.U32 R12, RZ, RZ, 0x2 ;  /* 0x00000002ff0c7424 */ /* 0x000fe200078e00ff */
[----:B------:R-:W-:-:S07]  /*4ec0*/  MOV R16, R14 ;  /* 0x0000000e00107202 */ /* 0x000fce0000000f00 */
[----:B------:R-:W-:Y:S05]  /*4ed0*/  WARPSYNC.COLLECTIVE R15, `(.L_x_6928) ;  /* 0x000000000f087348 */ /* 0x000fea0003c00000 */
[----:B------:R0:W1:Y:S02]  /*4ee0*/  SHFL.BFLY P6, R14, R13, R12, R11 ;  /* 0x0c00000c0d0e7389 */ /* 0x00006400000c000b */
[----:B01----:R-:W-:Y:S05]  /*4ef0*/  ENDCOLLECTIVE ;  /* 0x000000000000791b */ /* 0x003fea0003800000 */
.L_x_6928:
        /* <DEDUP_REMOVED lines=8> */
.L_x_6929:
[----:B------:R-:W-:Y:S02]  /*4f80*/  HFMA2 R12, -RZ, RZ, 0, 1.1920928955078125e-07 ;  /* 0x00000002ff0c7431 */ /* 0x000fe400000001ff */
[----:B------:R-:W-:Y:S01]  /*4f90*/  IMAD.MOV.U32 R13, RZ, RZ, RZ ;  /* 0x000000ffff0d7224 */ /* 0x000fe200078e00ff */
[----:B------:R-:W-:-:S07]  /*4fa0*/  MOV R10, R14 ;  /* 0x0000000e000a7202 */ /* 0x000fce0000000f00 */
[----:B------:R-:W-:Y:S05]  /*4fb0*/  WARPSYNC.COLLECTIVE R15, `(.L_x_6930) ;  /* 0x000000000f087348 */ /* 0x000fea0003c00000 */
[----:B------:R0:W1:Y:S02]  /*4fc0*/  SHFL.BFLY P6, R14, R13, R12, R11 ;  /* 0x0c00000c0d0e7389 */ /* 0x00006400000c000b */
[----:B01----:R-:W-:Y:S05]  /*4fd0*/  ENDCOLLECTIVE ;  /* 0x000000000000791b */ /* 0x003fea0003800000 */
.L_x_6930:
        /* <DEDUP_REMOVED lines=8> */
.L_x_6931:
[----:B------:R-:W-:Y:S01]  /*5060*/  HFMA2 R12, -RZ, RZ, 0, 1.1920928955078125e-07 ;  /* 0x00000002ff0c7431 */ /* 0x000fe200000001ff */
[----:B------:R-:W-:Y:S01]  /*5070*/  MOV R13, RZ ;  /* 0x000000ff000d7202 */ /* 0x000fe20000000f00 */
[----:B------:R-:W-:-:S07]  /*5080*/  IMAD.MOV.U32 R8, RZ, RZ, R14 ;  /* 0x000000ffff087224 */ /* 0x000fce00078e000e */
[----:B------:R-:W-:Y:S05]  /*5090*/  WARPSYNC.COLLECTIVE R15, `(.L_x_6932) ;  /* 0x000000000f087348 */ /* 0x000fea0003c00000 */
[----:B------:R0:W1:Y:S02]  /*50a0*/  SHFL.BFLY P6, R14, R13, R12, R11 ;  /* 0x0c00000c0d0e7389 */ /* 0x00006400000c000b */
[----:B01----:R-:W-:Y:S05]  /*50b0*/  ENDCOLLECTIVE ;  /* 0x000000000000791b */ /* 0x003fea0003800000 */
.L_x_6932:
        /* <DEDUP_REMOVED lines=8> */
.L_x_6933:
[----:B------:R-:W-:Y:S01]  /*5140*/  HFMA2 R13, -RZ, RZ, 0, 0 ;  /* 0x00000000ff0d7431 */ /* 0x000fe200000001ff */
[----:B------:R-:W-:Y:S02]  /*5150*/  MOV R12, 0x2 ;  /* 0x00000002000c7802 */ /* 0x000fe40000000f00 */
[----:B------:R-:W-:-:S07]  /*5160*/  MOV R6, R14 ;  /* 0x0000000e00067202 */ /* 0x000fce0000000f00 */
[----:B------:R-:W-:Y:S05]  /*5170*/  WARPSYNC.COLLECTIVE R15, `(.L_x_6934) ;  /* 0x000000000f087348 */ /* 0x000fea0003c00000 */
[----:B------:R0:W1:Y:S02]  /*5180*/  SHFL.BFLY P6, R14, R13, R12, R11 ;  /* 0x0c00000c0d0e7389 */ /* 0x00006400000c000b */
[----:B01----:R-:W-:Y:S05]  /*5190*/  ENDCOLLECTIVE ;  /* 0x000000000000791b */ /* 0x003fea0003800000 */
.L_x_6934:
        /* <DEDUP_REMOVED lines=8> */
.L_x_6935:
[----:B------:R-:W-:Y:S01]  /*5220*/  HFMA2 R13, -RZ, RZ, 0, 0 ;  /* 0x00000000ff0d7431 */ /* 0x000fe200000001ff */
[----:B------:R-:W-:Y:S02]  /*5230*/  MOV R12, 0x2 ;  /* 0x00000002000c7802 */ /* 0x000fe40000000f00 */
[----:B------:R-:W-:-:S07]  /*5240*/  MOV R4, R14 ;  /* 0x0000000e00047202 */ /* 0x000fce0000000f00 */
[----:B------:R-:W-:Y:S05]  /*5250*/  WARPSYNC.COLLECTIVE R15, `(.L_x_6936) ;  /* 0x000000000f087348 */ /* 0x000fea0003c00000 */
[----:B------:R0:W1:Y:S02]  /*5260*/  SHFL.BFLY P6, R14, R13, R12, R11 ;  /* 0x0c00000c0d0e7389 */ /* 0x00006400000c000b */
[----:B01----:R-:W-:Y:S05]  /*5270*/  ENDCOLLECTIVE ;  /* 0x000000000000791b */ /* 0x003fea0003800000 */
.L_x_6936:
        /* <DEDUP_REMOVED lines=8> */
.L_x_6937:
[----:B------:R-:W-:Y:S02]  /*5300*/  HFMA2 R13, -RZ, RZ, 0, 0 ;  /* 0x00000000ff0d7431 */ /* 0x000fe400000001ff */
[----:B------:R-:W-:Y:S01]  /*5310*/  IMAD.MOV.U32 R12, RZ, RZ, 0x2 ;  /* 0x00000002ff0c7424 */ /* 0x000fe200078e00ff */
[----:B------:R-:W-:-:S07]  /*5320*/  MOV R2, R14 ;  /* 0x0000000e00027202 */ /* 0x000fce0000000f00 */
[----:B------:R-:W-:Y:S05]  /*5330*/  WARPSYNC.COLLECTIVE R15, `(.L_x_6938) ;  /* 0x000000000f087348 */ /* 0x000fea0003c00000 */
[----:B------:R0:W1:Y:S02]  /*5340*/  SHFL.BFLY P6, R14, R13, R12, R11 ;  /* 0x0c00000c0d0e7389 */ /* 0x00006400000c000b */
[----:B01----:R-:W-:Y:S05]  /*5350*/  ENDCOLLECTIVE ;  /* 0x000000000000791b */ /* 0x003fea0003800000 */
.L_x_6938:
        /* <DEDUP_REMOVED lines=8> */
.L_x_6939:
[----:B------:R-:W-:Y:S02]  /*53e0*/  HFMA2 R12, -RZ, RZ, 0, 1.1920928955078125e-07 ;  /* 0x00000002ff0c7431 */ /* 0x000fe400000001ff */
[----:B------:R-:W-:Y:S01]  /*53f0*/  IMAD.MOV.U32 R13, RZ, RZ, RZ ;  /* 0x000000ffff0d7224 */ /* 0x000fe200078e00ff */
[----:B------:R-:W-:-:S07]  /*5400*/  MOV R29, R14 ;  /* 0x0000000e001d7202 */ /* 0x000fce0000000f00 */
[----:B------:R-:W-:Y:S05]  /*5410*/  WARPSYNC.COLLECTIVE R15, `(.L_x_6940) ;  /* 0x000000000f087348 */ /* 0x000fea0003c00000 */
[----:B------:R0:W1:Y:S02]  /*5420*/  SHFL.BFLY P6, R14, R13, R12, R11 ;  /* 0x0c00000c0d0e7389 */ /* 0x00006400000c000b */
[----:B01----:R-:W-:Y:S05]  /*5430*/  ENDCOLLECTIVE ;  /* 0x000000000000791b */ /* 0x003fea0003800000 */
.L_x_6940:
        /* <DEDUP_REMOVED lines=8> */
.L_x_6941:
[----:B------:R-:W-:Y:S01]  /*54c0*/  HFMA2 R12, -RZ, RZ, 0, 1.1920928955078125e-07 ;  /* 0x00000002ff0c7431 */ /* 0x000fe200000001ff */
[----:B------:R-:W-:Y:S01]  /*54d0*/  MOV R13, RZ ;  /* 0x000000ff000d7202 */ /* 0x000fe20000000f00 */
[----:B------:R-:W-:-:S07]  /*54e0*/  IMAD.MOV.U32 R35, RZ, RZ, R14 ;  /* 0x000000ffff237224 */ /* 0x000fce00078e000e */
[----:B------:R-:W-:Y:S05]  /*54f0*/  WARPSYNC.COLLECTIVE R15, `(.L_x_6942) ;  /* 0x000000000f087348 */ /* 0x000fea0003c00000 */
[----:B------:R0:W1:Y:S02]  /*5500*/  SHFL.BFLY P6, R14, R13, R12, R11 ;  /* 0x0c00000c0d0e7389 */ /* 0x00006400000c000b */
[----:B01----:R-:W-:Y:S05]  /*5510*/  ENDCOLLECTIVE ;  /* 0x000000000000791b */ /* 0x003fea0003800000 */
.L_x_6942:
        /* <DEDUP_REMOVED lines=8> */
.L_x_6943:
[----:B------:R-:W-:Y:S01]  /*55a0*/  HFMA2 R13, -RZ, RZ, 0, 0 ;  /* 0x00000000ff0d7431 */ /* 0x000fe200000001ff */
[----:B------:R-:W-:Y:S02]  /*55b0*/  MOV R12, 0x2 ;  /* 0x00000002000c7802 */ /* 0x000fe40000000f00 */
[----:B------:R-:W-:-:S07]  /*55c0*/  MOV R37, R14 ;  /* 0x0000000e00257202 */ /* 0x000fce0000000f00 */
[----:B------:R-:W-:Y:S05]  /*55d0*/  WARPSYNC.COLLECTIVE R15, `(.L_x_6944) ;  /* 0x000000000f087348 */ /* 0x000fea0003c00000 */
[----:B------:R0:W1:Y:S02]  /*55e0*/  SHFL.BFLY P6, R14, R13, R12, R11 ;  /* 0x0c00000c0d0e7389 */ /* 0x00006400000c000b */
[----:B01----:R-:W-:Y:S05]  /*55f0*/  ENDCOLLECTIVE ;  /* 0x000000000000791b */ /* 0x003fea0003800000 */
.L_x_6944:
        /* <DEDUP_REMOVED lines=8> */
.L_x_6945:
[----:B------:R-:W-:Y:S01]  /*5680*/  HFMA2 R13, -RZ, RZ, 0, 0 ;  /* 0x00000000ff0d7431 */ /* 0x000fe200000001ff */
[----:B------:R-:W-:Y:S02]  /*5690*/  MOV R12, 0x2 ;  /* 0x00000002000c7802 */ /* 0x000fe40000000f00 */
[----:B------:R-:W-:-:S07]  /*56a0*/  MOV R39, R14 ;  /* 0x0000000e00277202 */ /* 0x000fce0000000f00 */
[----:B------:R-:W-:Y:S05]  /*56b0*/  WARPSYNC.COLLECTIVE R15, `(.L_x_6946) ;  /* 0x000000000f087348 */ /* 0x000fea0003c00000 */
[----:B------:R0:W1:Y:S02]  /*56c0*/  SHFL.BFLY P6, R14, R13, R12, R11 ;  /* 0x0c00000c0d0e7389 */ /* 0x00006400000c000b */
[----:B01----:R-:W-:Y:S05]  /*56d0*/  ENDCOLLECTIVE ;  /* 0x000000000000791b */ /* 0x003fea0003800000 */
.L_x_6946:
        /* <DEDUP_REMOVED lines=8> */
.L_x_6947:
[----:B------:R-:W-:Y:S02]  /*5760*/  HFMA2 R13, -RZ, RZ, 0, 0 ;  /* 0x00000000ff0d7431 */ /* 0x000fe400000001ff */
[----:B------:R-:W-:Y:S01]  /*5770*/  IMAD.MOV.U32 R12, RZ, RZ, 0x2 ;  /* 0x00000002ff0c7424 */ /* 0x000fe200078e00ff */
[----:B------:R-:W-:-:S07]  /*5780*/  MOV R41, R14 ;  /* 0x0000000e00297202 */ /* 0x000fce0000000f00 */
[----:B------:R-:W-:Y:S05]  /*5790*/  WARPSYNC.COLLECTIVE R15, `(.L_x_6948) ;  /* 0x000000000f087348 */ /* 0x000fea0003c00000 */
[----:B------:R0:W1:Y:S02]  /*57a0*/  SHFL.BFLY P6, R14, R13, R12, R11 ;  /* 0x0c00000c0d0e7389 */ /* 0x00006400000c000b */
[----:B01----:R-:W-:Y:S05]  /*57b0*/  ENDCOLLECTIVE ;  /* 0x000000000000791b */ /* 0x003fea0003800000 */
.L_x_6948:
        /* <DEDUP_REMOVED lines=8> */
.L_x_6949:
[----:B------:R-:W-:Y:S02]  /*5840*/  HFMA2 R12, -RZ, RZ, 0, 1.1920928955078125e-07 ;  /* 0x00000002ff0c7431 */ /* 0x000fe400000001ff */
[----:B------:R-:W-:Y:S01]  /*5850*/  IMAD.MOV.U32 R13, RZ, RZ, RZ ;  /* 0x000000ffff0d7224 */ /* 0x000fe200078e00ff */
[----:B------:R-:W-:-:S07]  /*5860*/  MOV R43, R14 ;  /* 0x0000000e002b7202 */ /* 0x000fce0000000f00 */
[----:B------:R-:W-:Y:S05]  /*5870*/  WARPSYNC.COLLECTIVE R15, `(.L_x_6950) ;  /* 0x000000000f087348 */ /* 0x000fea0003c00000 */
[----:B------:R0:W1:Y:S02]  /*5880*/  SHFL.BFLY P6, R14, R13, R12, R11 ;  /* 0x0c00000c0d0e7389 */ /* 0x00006400000c000b */
[----:B01----:R-:W-:Y:S05]  /*5890*/  ENDCOLLECTIVE ;  /* 0x000000000000791b */ /* 0x003fea0003800000 */
.L_x_6950:
[----:B------:R-:W-:Y:S01]  /*58a0*/  FADD.FTZ R43, R42, R43 ;  /* 0x0000002b2a2b7221 */ /* 0x000fe20000010000 */
[----:B------:R-:W-:Y:S02]  /*58b0*/  HFMA2 R12, -RZ, RZ, 0, 5.9604644775390625e-08 ;  /* 0x00000001ff0c7431 */ /* 0x000fe400000001ff */
[----:B------:R-:W-:-:S05]  /*58c0*/  FADD.FTZ R44, RZ, R14 ;  /* 0x0000000eff2c7221 */ /* 0x000fca0000010000 */
[----:B------:R-:W-:-:S07]  /*58d0*/  MOV R13, R44 ;  /* 0x0000002c000d7202 */ /* 0x000fce0000000f00 */
[----:B------:R-:W-:Y:S05]  /*58e0*/  WARPSYNC.COLLECTIVE R15, `(.L_x_6951) ;  /* 0x000000000f087348 */ /* 0x000fea0003c00000 */
[----:B------:R0:W1:Y:S02]  /*58f0*/  SHFL.BFLY P6, R14, R13, R12, R11 ;  /* 0x0c00000c0d0e7389 */ /* 0x00006400000c000b */
[----:B01----:R-:W-:Y:S05]  /*5900*/  ENDCOLLECTIVE ;  /* 0x000000000000791b */ /* 0x003fea0003800000 */
.L_x_6951:
[----:B------:R-:W-:Y:S02]  /*5910*/  HFMA2 R12, -RZ, RZ, 0, 1.1920928955078125e-07 ;  /* 0x00000002ff0c7431 */ /* 0x000fe400000001ff */
[----:B------:R-:W-:Y:S01]  /*5920*/  IMAD.MOV.U32 R13, RZ, RZ, RZ ;  /* 0x000000ffff0d7224 */ /* 0x000fe200078e00ff */
[----:B------:R-:W-:-:S07]  /*5930*/  MOV R45, R14 ;  /* 0x0000000e002d7202 */ /* 0x000fce0000000f00 */
[----:B------:R-:W-:Y:S05]  /*5940*/  WARPSYNC.COLLECTIVE R15, `(.L_x_6952) ;  /* 0x000000000f087348 */ /* 0x000fea0003c00000 */
[----:B------:R0:W1:Y:S02]  /*5950*/  SHFL.BFLY P6, R14, R13, R12, R11 ;  /* 0x0c00000c0d0e7389 */ /* 0x00006400000c000b */
[----:B01----:R-:W-:Y:S05]  /*5960*/  ENDCOLLECTIVE ;  /* 0x000000000000791b */ /* 0x003fea0003800000 */
.L_x_6952:
[----:B------:R-:W-:Y:S01]  /*5970*/  FADD.FTZ R45, R44, R45 ;  /* 0x0000002d2c2d7221 */ /* 0x000fe20000010000 */
[----:B------:R-:W-:Y:S02]  /*5980*/  HFMA2 R12, -RZ, RZ, 0, 5.9604644775390625e-08 ;  /* 0x00000001ff0c7431 */ /* 0x000fe400000001ff */
[----:B------:R-:W-:-:S05]  /*5990*/  FADD.FTZ R2, RZ, R14 ;  /* 0x0000000eff027221 */ /* 0x000fca0000010000 */
[----:B------:R-:W-:-:S07]  /*59a0*/  MOV R13, R2 ;  /* 0x00000002000d7202 */ /* 0x000fce0000000f00 */
[----:B------:R-:W-:Y:S05]  /*59b0*/  WARPSYNC.COLLECTIVE R15, `(.L_x_6953) ;  /* 0x000000000f087348 */ /* 0x000fea0003c00000 */
[----:B------:R0:W1:Y:S02]  /*59c0*/  SHFL.BFLY P6, R14, R13, R12, R11 ;  /* 0x0c00000c0d0e7389 */ /* 0x00006400000c000b */
[----:B01----:R-:W-:Y:S05]  /*59d0*/  ENDCOLLECTIVE ;  /* 0x000000000000791b */ /* 0x003fea0003800000 */
.L_x_6953:
[----:B------:R-:W-:Y:S02]  /*59e0*/  HFMA2 R12, -RZ, RZ, 0, 1.1920928955078125e-07 ;  /* 0x00000002ff0c7431 */ /* 0x000fe400000001ff */
[----:B------:R-:W-:Y:S01]  /*59f0*/  IMAD.MOV.U32 R13, RZ, RZ, RZ ;  /* 0x000000ffff0d7224 */ /* 0x000fe200078e00ff */
[----:B------:R-:W-:-:S07]  /*5a00*/  MOV R7, R14 ;  /* 0x0000000e00077202 */ /* 0x000fce0000000f00 */
[----:B------:R-:W-:Y:S05]  /*5a10*/  WARPSYNC.COLLECTIVE R15, `(.L_x_6954) ;  /* 0x000000000f087348 */ /* 0x000fea0003c00000 */
[----:B------:R0:W1:Y:S02]  /*5a20*/  SHFL.BFLY P6, R14, R13, R12, R11 ;  /* 0x0c00000c0d0e7389 */ /* 0x00006400000c000b */
[----:B01----:R-:W-:Y:S05]  /*5a30*/  ENDCOLLECTIVE ;  /* 0x000000000000791b */ /* 0x003fea0003800000 */
.L_x_6954:
        /* <DEDUP_REMOVED lines=8> */
.L_x_6955:
[----:B------:R-:W-:Y:S01]  /*5ac0*/  HFMA2 R12, -RZ, RZ, 0, 1.1920928955078125e-07 ;  /* 0x00000002ff0c7431 */ /* 0x000fe200000001ff */
[----:B------:R-:W-:Y:S01]  /*5ad0*/  MOV R13, RZ ;  /* 0x000000ff000d7202 */ /* 0x000fe20000000f00 */
[----:B------:R-:W-:-:S07]  /*5ae0*/  IMAD.MOV.U32 R38, RZ, RZ, R14 ;  /* 0x000000ffff267224 */ /* 0x000fce00078e000e */
[----:B------:R-:W-:Y:S05]  /*5af0*/  WARPSYNC.COLLECTIVE R15, `(.L_x_6956) ;  /* 0x000000000f087348 */ /* 0x000fea0003c00000 */
[----:B------:R0:W1:Y:S02]  /*5b00*/  SHFL.BFLY P6, R14, R13, R12, R11 ;  /* 0x0c00000c0d0e7389 */ /* 0x00006400000c000b */
[----:B01----:R-:W-:Y:S05]  /*5b10*/  ENDCOLLECTIVE ;  /* 0x000000000000791b */ /* 0x003fea0003800000 */
.L_x_6956:
        /* <DEDUP_REMOVED lines=8> */
.L_x_6957:
[----:B------:R-:W-:Y:S01]  /*5ba0*/  HFMA2 R13, -RZ, RZ, 0, 0 ;  /* 0x00000000ff0d7431 */ /* 0x000fe200000001ff */
[----:B------:R-:W-:Y:S02]  /*5bb0*/  MOV R12, 0x2 ;  /* 0x00000002000c7802 */ /* 0x000fe40000000f00 */
[----:B------:R-:W-:-:S07]  /*5bc0*/  MOV R42, R14 ;  /* 0x0000000e002a7202 */ /* 0x000fce0000000f00 */
[----:B------:R-:W-:Y:S05]  /*5bd0*/  WARPSYNC.COLLECTIVE R15, `(.L_x_6958) ;  /* 0x000000000f087348 */ /* 0x000fea0003c00000 */
[----:B------:R0:W1:Y:S02]  /*5be0*/  SHFL.BFLY P6, R14, R13, R12, R11 ;  /* 0x0c00000c0d0e7389 */ /* 0x00006400000c000b */
[----:B01----:R-:W-:Y:S05]  /*5bf0*/  ENDCOLLECTIVE ;  /* 0x000000000000791b */ /* 0x003fea0003800000 */
.L_x_6958:
        /* <DEDUP_REMOVED lines=8> */
.L_x_6959:
[----:B------:R-:W-:Y:S01]  /*5c80*/  HFMA2 R13, -RZ, RZ, 0, 0 ;  /* 0x00000000ff0d7431 */ /* 0x000fe200000001ff */
[----:B------:R-:W-:Y:S02]  /*5c90*/  MOV R12, 0x2 ;  /* 0x00000002000c7802 */ /* 0x000fe40000000f00 */
[----:B------:R-:W-:-:S07]  /*5ca0*/  MOV R48, R14 ;  /* 0x0000000e00307202 */ /* 0x000fce0000000f00 */
[----:B------:R-:W-:Y:S05]  /*5cb0*/  WARPSYNC.COLLECTIVE R15, `(.L_x_6960) ;  /* 0x000000000f087348 */ /* 0x000fea0003c00000 */
[----:B------:R0:W1:Y:S02]  /*5cc0*/  SHFL.BFLY P6, R14, R13, R12, R11 ;  /* 0x0c00000c0d0e7389 */ /* 0x00006400000c000b */
[----:B01----:R-:W-:Y:S05]  /*5cd0*/  ENDCOLLECTIVE ;  /* 0x000000000000791b */ /* 0x003fea0003800000 */
.L_x_6960:
        /* <DEDUP_REMOVED lines=8> */
.L_x_6961:
[----:B------:R-:W-:Y:S02]  /*5d60*/  HFMA2 R13, -RZ, RZ, 0, 0 ;  /* 0x00000000ff0d7431 */ /* 0x000fe400000001ff */
[----:B------:R-:W-:Y:S01]  /*5d70*/  IMAD.MOV.U32 R12, RZ, RZ, 0x2 ;  /* 0x00000002ff0c7424 */ /* 0x000fe200078e00ff */
[----:B------:R-:W-:-:S07]  /*5d80*/  MOV R21, R14 ;  /* 0x0000000e00157202 */ /* 0x000fce0000000f00 */
[----:B------:R-:W-:Y:S05]  /*5d90*/  WARPSYNC.COLLECTIVE R15, `(.L_x_6962) ;  /* 0x000000000f087348 */ /* 0x000fea0003c00000 */
[----:B------:R0:W1:Y:S02]  /*5da0*/  SHFL.BFLY P6, R14, R13, R12, R11 ;  /* 0x0c00000c0d0e7389 */ /* 0x00006400000c000b */
[----:B01----:R-:W-:Y:S05]  /*5db0*/  ENDCOLLECTIVE ;  /* 0x000000000000791b */ /* 0x003fea0003800000 */
.L_x_6962:
        /* <DEDUP_REMOVED lines=8> */
.L_x_6963:
[----:B------:R-:W-:Y:S02]  /*5e40*/  HFMA2 R12, -RZ, RZ, 0, 1.1920928955078125e-07 ;  /* 0x00000002ff0c7431 */ /* 0x000fe400000001ff */
[----:B------:R-:W-:Y:S01]  /*5e50*/  IMAD.MOV.U32 R13, RZ, RZ, RZ ;  /* 0x000000ffff0d7224 */ /* 0x000fe200078e00ff */
[----:B------:R-:W-:-:S07]  /*5e60*/  MOV R50, R14 ;  /* 0x0000000e00327202 */ /* 0x000fce0000000f00 */
[----:B------:R-:W-:Y:S05]  /*5e70*/  WARPSYNC.COLLECTIVE R15, `(.L_x_6964) ;  /* 0x000000000f087348 */ /* 0x000fea0003c00000 */
[----:B------:R0:W1:Y:S02]  /*5e80*/  SHFL.BFLY P6, R14, R13, R12, R11 ;  /* 0x0c00000c0d0e7389 */ /* 0x00006400000c000b */
[----:B01----:R-:W-:Y:S05]  /*5e90*/  ENDCOLLECTIVE ;  /* 0x000000000000791b */ /* 0x003fea0003800000 */
.L_x_6964:
        /* <DEDUP_REMOVED lines=8> */
.L_x_6965:
[----:B------:R-:W-:Y:S01]  /*5f20*/  IMAD.MOV.U32 R13, RZ, RZ, RZ ;  /* 0x000000ffff0d7224 */ /* 0x000fe200078e00ff */
[----:B------:R-:W-:Y:S01]  /*5f30*/  MOV R12, 0x2 ;  /* 0x00000002000c7802 */ /* 0x000fe20000000f00 */
[----:B------:R-:W-:-:S07]  /*5f40*/  FADD.FTZ R17, R23, R14 ;  /* 0x0000000e17117221 */ /* 0x000fce0000010000 */
[----:B------:R-:W-:Y:S05]  /*5f50*/  WARPSYNC.COLLECTIVE R15, `(.L_x_6966) ;  /* 0x000000000f087348 */ /* 0x000fea0003c00000 */
[----:B------:R0:W1:Y:S02]  /*5f60*/  SHFL.BFLY P6, R14, R13, R12, R11 ;  /* 0x0c00000c0d0e7389 */ /* 0x00006400000c000b */
[----:B01----:R-:W-:Y:S05]  /*5f70*/  ENDCOLLECTIVE ;  /* 0x000000000000791b */ /* 0x003fea0003800000 */
.L_x_6966:
[----:B------:R-:W-:Y:S01]  /*5f80*/  HFMA2 R12, -RZ, RZ, 0, 5.9604644775390625e-08 ;  /* 0x00000001ff0c7431 */ /* 0x000fe200000001ff */
[----:B------:R-:W-:-:S05]  /*5f90*/  MOV R25, R14 ;  /* 0x0000000e00197202 */ /* 0x000fca0000000f00 */
[----:B------:R-:W-:-:S05]  /*5fa0*/  FADD.FTZ R25, RZ, R25 ;  /* 0x00000019ff197221 */ /* 0x000fca0000010000 */
[----:B------:R-:W-:-:S07]  /*5fb0*/  MOV R13, R25 ;  /* 0x00000019000d7202 */ /* 0x000fce0000000f00 */
[----:B------:R-:W-:Y:S05]  /*5fc0*/  WARPSYNC.COLLECTIVE R15, `(.L_x_6967) ;  /* 0x000000000f087348 */ /* 0x000fea0003c00000 */
[----:B------:R0:W1:Y:S02]  /*5fd0*/  SHFL.BFLY P6, R14, R13, R12, R11 ;  /* 0x0c00000c0d0e7389 */ /* 0x00006400000c000b */
[----:B01----:R-:W-:Y:S05]  /*5fe0*/  ENDCOLLECTIVE ;  /* 0x000000000000791b */ /* 0x003fea0003800000 */
.L_x_6967:
[----:B------:R-:W-:Y:S01]  /*5ff0*/  HFMA2 R12, -RZ, RZ, 0, 1.1920928955078125e-07 ;  /* 0x00000002ff0c7431 */ /* 0x000fe200000001ff */
[----:B------:R-:W-:Y:S01]  /*6000*/  MOV R13, RZ ;  /* 0x000000ff000d7202 */ /* 0x000fe20000000f00 */
[----:B------:R-:W-:-:S07]  /*6010*/  IMAD.MOV.U32 R52, RZ, RZ, R14 ;  /* 0x000000ffff347224 */ /* 0x000fce00078e000e */
[----:B------:R-:W-:Y:S05]  /*6020*/  WARPSYNC.COLLECTIVE R15, `(.L_x_6968) ;  /* 0x000000000f087348 */ /* 0x000fea0003c00000 */
[----:B------:R0:W1:Y:S02]  /*6030*/  SHFL.BFLY P6, R14, R13, R12, R11 ;  /* 0x0c00000c0d0e7389 */ /* 0x00006400000c000b */
[----:B01----:R-:W-:Y:S05]  /*6040*/  ENDCOLLECTIVE ;  /* 0x000000000000791b */ /* 0x003fea0003800000 */
.L_x_6968:
[----:B------:R-:W-:Y:S01]  /*6050*/  FADD.FTZ R52, R25, R52 ;  /* 0x0000003419347221 */ /* 0x000fe20000010000 */
[----:B------:R-:W-:Y:S02]  /*6060*/  HFMA2 R12, -RZ, RZ, 0, 5.9604644775390625e-08 ;  /* 0x00000001ff0c7431 */ /* 0x000fe400000001ff */
[----:B------:R-:W-:-:S05]  /*6070*/  FADD.FTZ R27, RZ, R14 ;  /* 0x0000000eff1b7221 */ /* 0x000fca0000010000 */
[----:B------:R-:W-:-:S07]  /*6080*/  MOV R13, R27 ;  /* 0x0000001b000d7202 */ /* 0x000fce0000000f00 */
[----:B------:R-:W-:Y:S05]  /*6090*/  WARPSYNC.COLLECTIVE R15, `(.L_x_6969) ;  /* 0x000000000f087348 */ /* 0x000fea0003c00000 */
[----:B------:R0:W1:Y:S02]  /*60a0*/  SHFL.BFLY P6, R14, R13, R12, R11 ;  /* 0x0c00000c0d0e7389 */ /* 0x00006400000c000b */
[----:B01----:R-:W-:Y:S05]  /*60b0*/  ENDCOLLECTIVE ;  /* 0x000000000000791b */ /* 0x003fea0003800000 */
.L_x_6969:
[----:B------:R-:W-:Y:S01]  /*60c0*/  HFMA2 R12, -RZ, RZ, 0, 1.1920928955078125e-07 ;  /* 0x00000002ff0c7431 */ /* 0x000fe200000001ff */
[----:B------:R-:W-:Y:S01]  /*60d0*/  MOV R13, RZ ;  /* 0x000000ff000d7202 */ /* 0x000fe20000000f00 */
[----:B------:R-:W-:-:S07]  /*60e0*/  IMAD.MOV.U32 R7, RZ, RZ, R14 ;  /* 0x000000ffff077224 */ /* 0x000fce00078e000e */
[----:B------:R-:W-:Y:S05]  /*60f0*/  WARPSYNC.COLLECTIVE R15, `(.L_x_6970) ;  /* 0x000000000f087348 */ /* 0x000fea0003c00000 */
[----:B------:R0:W1:Y:S02]  /*6100*/  SHFL.BFLY P6, R14, R13, R12, R11 ;  /* 0x0c00000c0d0e7389 */ /* 0x00006400000c000b */
[----:B01----:R-:W-:Y:S05]  /*6110*/  ENDCOLLECTIVE ;  /* 0x000000000000791b */ /* 0x003fea0003800000 */
.L_x_6970:
[----:B------:R-:W-:Y:S01]  /*6120*/  FADD.FTZ R7, R27, R7 ;  /* 0x000000071b077221 */ /* 0x000fe20000010000 */
[----:B------:R-:W-:Y:S01]  /*6130*/  HFMA2 R12, -RZ, RZ, 0, 5.9604644775390625e-08 ;  /* 0x00000001ff0c7431 */ /* 0x000fe200000001ff */
[----:B------:R-:W-:-:S05]  /*6140*/  MOV R29, R14 ;  /* 0x0000000e001d7202 */ /* 0x000fca0000000f00 */
[----:B------:R-:W-:-:S07]  /*6150*/  FADD.FTZ R13, RZ, R29 ;  /* 0x0000001dff0d7221 */ /* 0x000fce0000010000 */
[----:B------:R-:W-:Y:S05]  /*6160*/  WARPSYNC.COLLECTIVE R15, `(.L_x_6971) ;  /* 0x000000000f087348 */ /* 0x000fea0003c00000 */
[----:B------:R0:W1:Y:S02]  /*6170*/  SHFL.BFLY P6, R14, R13, R12, R11 ;  /* 0x0c00000c0d0e7389 */ /* 0x00006400000c000b */
[----:B01----:R-:W-:Y:S05]  /*6180*/  ENDCOLLECTIVE ;  /* 0x000000000000791b */ /* 0x003fea0003800000 */
.L_x_6971:
[----:B------:R-:W-:Y:S05]  /*6190*/  BRA `(.L_x_6972) ;  /* 0xffffffd0000c7947 */ /* 0x000fea000383ffff */
.L_x_6973:
        /* <DEDUP_REMOVED lines=14> */
.L_x_25707:


//--------------------- .text._ZN4vllm25paged_attention_v1_kernelIfhLi192ELi16ELi128ELNS_18Fp8KVCacheDataTypeE2ELb1EEEvPT_PKS2_PKT0_S8_ifPKiSA_iPKfiiiSC_SC_iiiii --------------------------
	.section	.text._ZN4vllm25paged_attention_v1_kernelIfhLi192ELi16ELi128ELNS_18Fp8KVCacheDataTypeE2ELb1EEEvPT_PKS2_PKT0_S8_ifPKiSA_iPKfiiiSC_SC_iiiii,"ax",@progbits
	.align	128
        .global         _ZN4vllm25paged_attention_v1_kernelIfhLi192ELi16ELi128ELNS_18Fp8KVCacheDataTypeE2ELb1EEEvPT_PKS2_PKT0_S8_ifPKiSA_iPKfiiiSC_SC_iiiii
        .type           _ZN4vllm25paged_attention_v1_kernelIfhLi192ELi16ELi128ELNS_18Fp8KVCacheDataTypeE2ELb1EEEvPT_PKS2_PKT0_S8_ifPKiSA_iPKfiiiSC_SC_iiiii,@function
        .size           _ZN4vllm25paged_attention_v1_kernelIfhLi192ELi16ELi128ELNS_18Fp8KVCacheDataTypeE2ELb1EEEvPT_PKS2_PKT0_S8_ifPKiSA_iPKfiiiSC_SC_iiiii,(.L_x_25708 - _ZN4vllm25paged_attention_v1_kernelIfhLi192ELi16ELi128ELNS_18Fp8KVCacheDataTypeE2ELb1EEEvPT_PKS2_PKT0_S8_ifPKiSA_iPKfiiiSC_SC_iiiii)
        .other          _ZN4vllm25paged_attention_v1_kernelIfhLi192ELi16ELi128ELNS_18Fp8KVCacheDataTypeE2ELb1EEEvPT_PKS2_PKT0_S8_ifPKiSA_iPKfiiiSC_SC_iiiii,@"STO_CUDA_ENTRY STV_DEFAULT"
_ZN4vllm25paged_attention_v1_kernelIfhLi192ELi16ELi128ELNS_18Fp8KVCacheDataTypeE2ELb1EEEvPT_PKS2_PKT0_S8_ifPKiSA_iPKfiiiSC_SC_iiiii:
.text._ZN4vllm25paged_attention_v1_kernelIfhLi192ELi16ELi128ELNS_18Fp8KVCacheDataTypeE2ELb1EEEvPT_PKS2_PKT0_S8_ifPKiSA_iPKfiiiSC_SC_iiiii:
        /* <DEDUP_REMOVED lines=112> */
.L_x_6974:
        /* <DEDUP_REMOVED lines=14> */
[----:B0-----:R-:W-:-:S06]  /*07e0*/  IADD3 R8, PT, PT, R7, 0xffffffe, RZ ;  /* 0x0ffffffe07087810 */ /* 0x001fcc0007ffe0ff */
[----:B------:R0:W1:Y:S02]  /*07f0*/  F2I.FTZ.U32.TRUNC.NTZ R9, R8 ;  /* 0x0000000800097305 */ /* 0x000064000021f000 */
[----:B0-----:R-:W-:Y:S01]  /*0800*/  IMAD.MOV.U32 R8, RZ, RZ, RZ ;  /* 0x000000ffff087224 */ /* 0x001fe200078e00ff */
[----:B-1----:R-:W-:-:S05]  /*0810*/  IADD3 R11, PT, PT, RZ, -R9, RZ ;  /* 0x80000009ff0b7210 */ /* 0x002fca0007ffe0ff */
[----:B------:R-:W-:-:S04]  /*0820*/  IMAD R11, R11, R2, RZ ;  /* 0x000000020b0b7224 */ /* 0x000fc800078e02ff */
[----:B------:R-:W-:Y:S01]  /*0830*/  IMAD.HI.U32 R7, R9, R11, R8 ;  /* 0x0000000b09077227 */ /* 0x000fe200078e0008 */
[----:B------:R-:W-:Y:S02]  /*0840*/  IABS R11, R6 ;  /* 0x00000006000b7213 */ /* 0x000fe40000000000 */
[----:B------:R-:W-:Y:S02]  /*0850*/  LOP3.LUT R9, R4, 0xf, RZ, 0xc0, !PT ;  /* 0x0000000f04097812 */ /* 0x000fe400078ec0ff */
[----:B------:R-:W-:Y:S02]  /*0860*/  MOV R8, R23 ;  /* 0x0000001700087202 */ /* 0x000fe40000000f00 */
[----:B------:R-:W-:-:S07]  /*0870*/  MOV R4, R11 ;  /* 0x0000000b00047202 */ /* 0x000fce0000000f00 */
.L_x_6978:
        /* <DEDUP_REMOVED lines=40> */
[----:B------:R-:W-:-:S13]  /*0b00*/  ISETP.GE.AND P0, PT, R8, UR43, PT ;  /* 0x0000002b08007c0c */ /* 0x000fda000bf06270 */
[----:B0-----:R-:W-:Y:S05]  /*0b10*/  @!P0 BRA `(.L_x_6978) ;  /* 0xfffffffc00588947 */ /* 0x001fea000383ffff */
.L_x_6976:
[----:B------:R-:W-:Y:S05]  /*0b20*/  BSYNC.RECONVERGENT B6 ;  /* 0x0000000000067941 */ /* 0x000fea0003800200 */
.L_x_6975:
        /* <DEDUP_REMOVED lines=10> */
.L_x_7018:
        /* <DEDUP_REMOVED lines=10> */
[----:B------:R-:W-:Y:S01]  /*0c70*/  IMAD.MOV.U32 R2, RZ, RZ, -0x800001 ;  /* 0xff7fffffff027424 */ /* 0x000fe200078e00ff */
[----:B------:R-:W-:Y:S01]  /*0c80*/  LEA R6, R22, R6, 0x2 ;  /* 0x0000000616067211 */ /* 0x000fe200078e10ff */
        /* <DEDUP_REMOVED lines=13> */
[----:B------:R-:W-:Y:S02]  /*0d60*/  MOV R13, RZ ;  /* 0x000000ff000d7202 */ /* 0x000fe40000000f00 */
[----:B------:R-:W-:-:S04]  /*0d70*/  IADD3 R8, PT, PT, R2, UR39, RZ ;  /* 0x0000002702087c10 */ /* 0x000fc8000fffe0ff */
        /* <DEDUP_REMOVED lines=13> */
.L_x_6984:
[----:B------:R-:W0:Y:S01]  /*0e50*/  LDS R10, [R9] ;  /* 0x00000000090a7984 */ /* 0x000e220000000800 */
[----:B------:R-:W-:Y:S02]  /*0e60*/  IADD3 R8, PT, PT, R8, 0x1, RZ ;  /* 0x0000000108087810 */ /* 0x000fe40007ffe0ff */
[----:B------:R-:W-:Y:S02]  /*0e70*/  IADD3 R2, PT, PT, R2, 0x80, RZ ;  /* 0x0000008002027810 */ /* 0x000fe40007ffe0ff */
[----:B------:R-:W-:Y:S01]  /*0e80*/  ISETP.NE.AND P0, PT, R8, RZ, PT ;  /* 0x000000ff0800720c */ /* 0x000fe20003f05270 */
[----:B0-----:R-:W-:-:S04]  /*0e90*/  FADD.FTZ R10, R10, -UR4 ;  /* 0x800000040a0a7e21 */ /* 0x001fc80008010000 */
[----:B------:R-:W-:-:S06]  /*0ea0*/  FMUL.FTZ R10, R10, 1.4426950216293334961 ;  /* 0x3fb8aa3b0a0a7820 */ /* 0x000fcc0000410000 */
[----:B------:R-:W0:Y:S02]  /*0eb0*/  MUFU.EX2 R10, R10 ;  /* 0x0000000a000a7308 */ /* 0x000e240000000800 */
[----:B0-----:R0:W-:Y:S01]  /*0ec0*/  STS [R9], R10 ;  /* 0x0000000a09007388 */ /* 0x0011e20000000800 */
[----:B------:R-:W-:Y:S01]  /*0ed0*/  FADD.FTZ R13, R10, R13 ;  /* 0x0000000d0a0d7221 */ /* 0x000fe20000010000 */
[----:B0-----:R-:W-:Y:S01]  /*0ee0*/  VIADD R9, R9, 0x200 ;  /* 0x0000020009097836 */ /* 0x001fe20000000000 */
[----:B------:R-:W-:Y:S06]  /*0ef0*/  @P0 BRA `(.L_x_6984) ;  /* 0xfffffffc00d40947 */ /* 0x000fec000383ffff */
.L_x_6983:
[----:B------:R-:W-:Y:S05]  /*0f00*/  BSYNC.RECONVERGENT B1 ;  /* 0x0000000000017941 */ /* 0x000fea0003800200 */
.L_x_6982:
        /* <DEDUP_REMOVED lines=13> */
.L_x_6987:
        /* <DEDUP_REMOVED lines=100> */
.L_x_6986:
[----:B------:R-:W-:Y:S05]  /*1620*/  BSYNC.RECONVERGENT B1 ;  /* 0x0000000000017941 */ /* 0x000fea0003800200 */
.L_x_6985:
        /* <DEDUP_REMOVED lines=55> */
.L_x_6989:
[----:B------:R-:W-:Y:S05]  /*19a0*/  BSYNC.RECONVERGENT B1 ;  /* 0x0000000000017941 */ /* 0x000fea0003800200 */
.L_x_6988:
        /* <DEDUP_REMOVED lines=26> */
.L_x_6981:
[----:B------:R-:W-:Y:S05]  /*1b50*/  BSYNC.RECONVERGENT B0 ;  /* 0x0000000000007941 */ /* 0x000fea0003800200 */
.L_x_6980:
        /* <DEDUP_REMOVED lines=21> */
[----:B0-----:R-:W-:Y:S01]  /*1cb0*/  FADD.FTZ R2, R2, 9.9999999747524270788e-07 ;  /* 0x358637bd02027421 */ /* 0x001fe20000010000 */
[----:B------:R-:W-:Y:S02]  /*1cc0*/  BSSY.RECONVERGENT B1, `(.L_x_6992) ;  /* 0x0000018000017945 */ /* 0x000fe40003800200 */
[----:B------:R-:W-:-:S03]  /*1cd0*/  IADD3 R6, PT, PT, R3, UR39, RZ ;  /* 0x0000002703067c10 */ /* 0x000fc6000fffe0ff */
[----:B------:R-:W0:Y:S01]  /*1ce0*/  MUFU.RCP R2, R2 ;  /* 0x0000000200027308 */ /* 0x000e220000001000 */
[C---:B------:R-:W-:Y:S02]  /*1cf0*/  LOP3.LUT R3, R6.reuse, 0x180, RZ, 0xc0, !PT ;  /* 0x0000018006037812 */ /* 0x040fe400078ec0ff */
[----:B------:R-:W-:Y:S02]  /*1d00*/  ISETP.GE.U32.AND P1, PT, R6, 0x180, PT ;  /* 0x000001800600780c */ /* 0x000fe40003f26070 */
[----:B------:R-:W-:Y:S02]  /*1d10*/  ISETP.NE.AND P0, PT, R3, 0x180, PT ;  /* 0x000001800300780c */ /* 0x000fe40003f05270 */
[----:B------:R-:W-:-:S11]  /*1d20*/  MOV R3, R24 ;  /* 0x0000001800037202 */ /* 0x000fd60000000f00 */
[----:B0-----:R-:W-:Y:S05]  /*1d30*/  @!P0 BRA `(.L_x_6993) ;  /* 0x0000000000408947 */ /* 0x001fea0003800000 */
        /* <DEDUP_REMOVED lines=9> */
.L_x_6994:
[----:B------:R-:W0:Y:S01]  /*1dd0*/  LDS R9, [R6] ;  /* 0x0000000006097984 */ /* 0x000e220000000800 */
[----:B------:R-:W-:-:S04]  /*1de0*/  IADD3 R8, PT, PT, R8, 0x1, RZ ;  /* 0x0000000108087810 */ /* 0x000fc80007ffe0ff */
[----:B------:R-:W-:Y:S01]  /*1df0*/  ISETP.NE.AND P0, PT, R8, RZ, PT ;  /* 0x000000ff0800720c */ /* 0x000fe20003f05270 */
[----:B0-----:R-:W-:-:S05]  /*1e00*/  FMUL.FTZ R9, R9, R2 ;  /* 0x0000000209097220 */ /* 0x001fca0000410000 */
[----:B------:R0:W-:Y:S02]  /*1e10*/  STS [R6], R9 ;  /* 0x0000000906007388 */ /* 0x0001e40000000800 */
[----:B0-----:R-:W-:-:S05]  /*1e20*/  IADD3 R6, PT, PT, R6, 0x200, RZ ;  /* 0x0000020006067810 */ /* 0x001fca0007ffe0ff */
[----:B------:R-:W-:Y:S05]  /*1e30*/  @P0 BRA `(.L_x_6994) ;  /* 0xfffffffc00e40947 */ /* 0x000fea000383ffff */
.L_x_6993:
[----:B------:R-:W-:Y:S05]  /*1e40*/  BSYNC.RECONVERGENT B1 ;  /* 0x0000000000017941 */ /* 0x000fea0003800200 */
.L_x_6992:
        /* <DEDUP_REMOVED lines=13> */
.L_x_6997:
        /* <DEDUP_REMOVED lines=52> */
.L_x_6996:
[----:B------:R-:W-:Y:S05]  /*2260*/  BSYNC.RECONVERGENT B1 ;  /* 0x0000000000017941 */ /* 0x000fea0003800200 */
.L_x_6995:
        /* <DEDUP_REMOVED lines=31> */
.L_x_6999:
[----:B------:R-:W-:Y:S05]  /*2460*/  BSYNC.RECONVERGENT B1 ;  /* 0x0000000000017941 */ /* 0x000fea0003800200 */
.L_x_6998:
        /* <DEDUP_REMOVED lines=14> */
.L_x_6991:
[----:B------:R-:W-:Y:S05]  /*2550*/  BSYNC.RECONVERGENT B0 ;  /* 0x0000000000007941 */ /* 0x000fea0003800200 */
.L_x_6990:
[----:B------:R-:W-:Y:S01]  /*2560*/  BAR.SYNC.DEFER_BLOCKING 0x0 ;  /* 0x0000000000007b1d */ /* 0x000fe20000010000 */
[----:B------:R-:W-:-:S05]  /*2570*/  ISETP.GE.AND P0, PT, R23, UR43, PT ;  /* 0x0000002b17007c0c */ /* 0x000fca000bf06270 */
[----:B------:R-:W-:Y:S08]  /*2580*/  BSSY.RECONVERGENT B6, `(.L_x_7000) ;  /* 0x000004d000067945 */ /* 0x000ff00003800200 */
[----:B------:R-:W-:Y:S05]  /*2590*/  @P0 BRA `(.L_x_7001) ;  /* 0x00000004002c0947 */ /* 0x000fea0003800000 */
[----:B-1----:R-:W1:Y:S01]  /*25a0*/  LDC R11, c[0x0][0x3f0] ;  /* 0x0000fc00ff0b7b82 */ /* 0x002e620000000800 */
[----:B------:R-:W2:Y:S01]  /*25b0*/  I2F.RP R3, R4 ;  /* 0x0000000400037306 */ /* 0x000ea20000209400 */
[----:B------:R-:W3:Y:S06]  /*25c0*/  LDCU UR4, c[0x0][0x3ec] ;  /* 0x00007d80ff0477ac */ /* 0x000eec0008000800 */
[----:B0-----:R-:W0:Y:S01]  /*25d0*/  LDC R2, c[0x0][0x3f4] ;  /* 0x0000fd00ff027b82 */ /* 0x001e220000000800 */
[----:B--2---:R-:W2:Y:S01]  /*25e0*/  MUFU.RCP R3, R3 ;  /* 0x0000000300037308 */ /* 0x004ea20000001000 */
[----:B-1----:R-:W-:-:S02]  /*25f0*/  IABS R0, R11 ;  /* 0x0000000b00007213 */ /* 0x002fc40000000000 */
[----:B------:R-:W-:-:S05]  /*2600*/  ISETP.NE.AND P1, PT, R11, RZ, PT ;  /* 0x000000ff0b00720c */ /* 0x000fca0003f25270 */
[----:B------:R-:W1:Y:S01]  /*2610*/  I2F.RP R10, R0 ;  /* 0x00000000000a7306 */ /* 0x000e620000209400 */
[----:B0-----:R-:W-:Y:S01]  /*2620*/  ISETP.NE.AND P2, PT, R2, RZ, PT ;  /* 0x000000ff0200720c */ /* 0x001fe20003f45270 */
[----:B--2---:R-:W-:-:S06]  /*2630*/  VIADD R6, R3, 0xffffffe ;  /* 0x0ffffffe03067836 */ /* 0x004fcc0000000000 */
[----:B------:R0:W2:Y:S08]  /*2640*/  F2I.FTZ.U32.TRUNC.NTZ R7, R6 ;  /* 0x0000000600077305 */ /* 0x0000b0000021f000 */
[----:B-1----:R-:W1:Y:S01]  /*2650*/  MUFU.RCP R10, R10 ;  /* 0x0000000a000a7308 */ /* 0x002e620000001000 */
[----:B0-----:R-:W-:Y:S01]  /*2660*/  HFMA2 R6, -RZ, RZ, 0, 0 ;  /* 0x00000000ff067431 */ /* 0x001fe200000001ff */
[----:B--2---:R-:W-:-:S05]  /*2670*/  IADD3 R13, PT, PT, RZ, -R7, RZ ;  /* 0x80000007ff0d7210 */ /* 0x004fca0007ffe0ff */
[----:B------:R-:W-:Y:S01]  /*2680*/  IMAD R3, R13, R4, RZ ;  /* 0x000000040d037224 */ /* 0x000fe200078e02ff */
[----:B-1----:R-:W-:-:S03]  /*2690*/  IADD3 R8, PT, PT, R10, 0xffffffe, RZ ;  /* 0x0ffffffe0a087810 */ /* 0x002fc60007ffe0ff */
[----:B------:R-:W-:Y:S01]  /*26a0*/  IMAD.HI.U32 R10, R7, R3, R6 ;  /* 0x00000003070a7227 */ /* 0x000fe200078e0006 */
[----:B------:R0:W1:Y:S02]  /*26b0*/  F2I.FTZ.U32.TRUNC.NTZ R9, R8 ;  /* 0x0000000800097305 */ /* 0x000064000021f000 */
[----:B0-----:R-:W-:Y:S02]  /*26c0*/  MOV R8, RZ ;  /* 0x000000ff00087202 */ /* 0x001fe40000000f00 */
[----:B-1----:R-:W-:-:S05]  /*26d0*/  IADD3 R12, PT, PT, RZ, -R9, RZ ;  /* 0x80000009ff0c7210 */ /* 0x002fca0007ffe0ff */
[----:B------:R-:W-:Y:S01]  /*26e0*/  IMAD.MOV.U32 R13, RZ, RZ, R12 ;  /* 0x000000ffff0d7224 */ /* 0x000fe200078e000c */
[----:B------:R-:W-:-:S03]  /*26f0*/  IABS R12, R2 ;  /* 0x00000002000c7213 */ /* 0x000fc60000000000 */
[----:B------:R-:W-:-:S04]  /*2700*/  IMAD R3, R13, R0, RZ ;  /* 0x000000000d037224 */ /* 0x000fc800078e02ff */
[----:B------:R-:W-:Y:S01]  /*2710*/  IMAD.HI.U32 R14, R9, R3, R8 ;  /* 0x00000003090e7227 */ /* 0x000fe200078e0008 */
[----:B------:R-:W-:-:S03]  /*2720*/  MOV R3, R23 ;  /* 0x0000001700037202 */ /* 0x000fc60000000f00 */
[----:B---3--:R-:W-:-:S07]  /*2730*/  VIADD R9, R5, -UR4 ;  /* 0x8000000405097c36 */ /* 0x008fce0008000000 */
.L_x_7003:
        /* <DEDUP_REMOVED lines=30> */
[----:B------:R-:W-:-:S13]  /*2920*/  ISETP.GE.AND P0, PT, R3, UR43, PT ;  /* 0x0000002b03007c0c */ /* 0x000fda000bf06270 */
[----:B------:R-:W-:Y:S05]  /*2930*/  @P0 BRA `(.L_x_7001) ;  /* 0x0000000000440947 */ /* 0x000fea0003800000 */
[----:B------:R-:W-:Y:S05]  /*2940*/  BRA `(.L_x_7003) ;  /* 0xfffffffc007c7947 */ /* 0x000fea000383ffff */
.L_x_7002:
        /* <DEDUP_REMOVED lines=16> */
.L_x_7001:
[----:B------:R-:W-:Y:S05]  /*2a50*/  BSYNC.RECONVERGENT B6 ;  /* 0x0000000000067941 */ /* 0x000fea0003800200 */
.L_x_7000:
[----:B------:R-:W-:-:S03]  /*2a60*/  UMOV UR4, 0xffffffff ;  /* 0xffffffff00047882 */ /* 0x000fc60000000000 */
[----:B------:R-:W-:Y:S05]  /*2a70*/  BRA.DIV UR4, `(.L_x_7004) ;  /* 0x00000016047c7947 */ /* 0x000fea000b800000 */
[----:B-1----:R-:W-:Y:S02]  /*2a80*/  MOV R9, RZ ;  /* 0x000000ff00097202 */ /* 0x002fe40000000f00 */
[----:B0-----:R-:W-:Y:S02]  /*2a90*/  CS2R R2, SRZ ;  /* 0x0000000000027805 */ /* 0x001fe4000001ff00 */
[----:B------:R-:W-:Y:S01]  /*2aa0*/  MOV R34, RZ ;  /* 0x000000ff00227202 */ /* 0x000fe20000000f00 */
[----:B------:R-:W-:Y:S01]  /*2ab0*/  IMAD.MOV.U32 R17, RZ, RZ, RZ ;  /* 0x000000ffff117224 */ /* 0x000fe200078e00ff */
[----:B------:R-:W-:Y:S01]  /*2ac0*/  MOV R18, RZ ;  /* 0x000000ff00127202 */ /* 0x000fe20000000f00 */
[----:B------:R-:W-:Y:S01]  /*2ad0*/  FADD.FTZ R9, RZ, R9 ;  /* 0x00000009ff097221 */ /* 0x000fe20000010000 */
[----:B------:R-:W-:Y:S02]  /*2ae0*/  HFMA2 R10, -RZ, RZ, 0, 0 ;  /* 0x00000000ff0a7431 */ /* 0x000fe400000001ff */
[----:B------:R-:W-:Y:S01]  /*2af0*/  FADD.FTZ R34, RZ, R34 ;  /* 0x00000022ff227221 */ /* 0x000fe20000010000 */
[----:B------:R-:W-:Y:S01]  /*2b00*/  FADD.FTZ R17, RZ, R17 ;  /* 0x00000011ff117221 */ /* 0x000fe20000010000 */
[----:B------:R-:W-:Y:S01]  /*2b10*/  FADD.FTZ R18, RZ, R18 ;  /* 0x00000012ff127221 */ /* 0x000fe20000010000 */
[----:B------:R-:W0:Y:S01]  /*2b20*/  SHFL.BFLY PT, R16, R9, 0x1, 0x1f ;  /* 0x0c201f0009107f89 */ /* 0x000e2200000e0000 */
[----:B------:R-:W-:Y:S01]  /*2b30*/  FADD.FTZ R3, RZ, R3 ;  /* 0x00000003ff037221 */ /* 0x000fe20000010000 */
[----:B------:R-:W-:-:S02]  /*2b40*/  IMAD.MOV.U32 R6, RZ, RZ, RZ ;  /* 0x000000ffff067224 */ /* 0x000fc400078e00ff */
[----:B------:R-:W-:Y:S01]  /*2b50*/  FADD.FTZ R2, RZ, R2 ;  /* 0x00000002ff027221 */ /* 0x000fe20000010000 */
[----:B------:R-:W1:Y:S01]  /*2b60*/  SHFL.BFLY PT, R7, R34, 0x1, 0x1f ;  /* 0x0c201f0022077f89 */ /* 0x000e6200000e0000 */
[----:B------:R-:W-:Y:S01]  /*2b70*/  MOV R14, RZ ;  /* 0x000000ff000e7202 */ /* 0x000fe20000000f00 */
[----:B------:R-:W-:Y:S01]  /*2b80*/  FADD.FTZ R6, RZ, R6 ;  /* 0x00000006ff067221 */ /* 0x000fe20000010000 */
[----:B------:R-:W-:Y:S01]  /*2b90*/  FADD.FTZ R10, RZ, R10 ;  /* 0x0000000aff0a7221 */ /* 0x000fe20000010000 */
[----:B------:R-:W2:Y:S01]  /*2ba0*/  SHFL.BFLY PT, R20, R17, 0x1, 0x1f ;  /* 0x0c201f0011147f89 */ /* 0x000ea200000e0000 */
[----:B------:R-:W-:Y:S01]  /*2bb0*/  HFMA2 R37, -RZ, RZ, 0, 0 ;  /* 0x00000000ff257431 */ /* 0x000fe200000001ff */
[----:B------:R-:W-:Y:S01]  /*2bc0*/  CS2R R4, SRZ ;  /* 0x0000000000047805 */ /* 0x000fe2000001ff00 */
[----:B------:R-:W-:Y:S01]  /*2bd0*/  HFMA2 R21, -RZ, RZ, 0, 0 ;  /* 0x00000000ff157431 */ /* 0x000fe200000001ff */
[----:B------:R-:W3:Y:S01]  /*2be0*/  SHFL.BFLY PT, R19, R18, 0x1, 0x1f ;  /* 0x0c201f0012137f89 */ /* 0x000ee200000e0000 */
[----:B------:R-:W-:Y:S01]  /*2bf0*/  FADD.FTZ R25, RZ, R14 ;  /* 0x0000000eff197221 */ /* 0x000fe20000010000 */
[----:B------:R-:W-:-:S02]  /*2c00*/  HFMA2 R0, -RZ, RZ, 0, 0 ;  /* 0x00000000ff007431 */ /* 0x000fc400000001ff */
[----:B------:R-:W4:Y:S01]  /*2c10*/  SHFL.BFLY PT, R28, R3, 0x1, 0x1f ;  /* 0x0c201f00031c7f89 */ /* 0x000f2200000e0000 */
[----:B------:R-:W-:Y:S01]  /*2c20*/  FADD.FTZ R5, RZ, R5 ;  /* 0x00000005ff057221 */ /* 0x000fe20000010000 */
[----:B------:R-:W-:Y:S01]  /*2c30*/  FADD.FTZ R4, RZ, R4 ;  /* 0x00000004ff047221 */ /* 0x000fe20000010000 */
[----:B------:R-:W-:Y:S01]  /*2c40*/  FADD.FTZ R37, RZ, R37 ;  /* 0x00000025ff257221 */ /* 0x000fe20000010000 */
[----:B------:R-:W5:Y:S01]  /*2c50*/  SHFL.BFLY PT, R31, R2, 0x1, 0x1f ;  /* 0x0c201f00021f7f89 */ /* 0x000f6200000e0000 */
[----:B------:R-:W-:-:S03]  /*2c60*/  FADD.FTZ R21, RZ, R21 ;  /* 0x00000015ff157221 */ /* 0x000fc60000010000 */
[----:B------:R-:W5:Y:S01]  /*2c70*/  SHFL.BFLY PT, R35, R6, 0x1, 0x1f ;  /* 0x0c201f0006237f89 */ /* 0x000f6200000e0000 */
[----:B0-----:R-:W-:Y:S01]  /*2c80*/  FADD.FTZ R9, R9, R16 ;  /* 0x0000001009097221 */ /* 0x001fe20000010000 */
[----:B------:R-:W-:Y:S02]  /*2c90*/  HFMA2 R16, -RZ, RZ, 0, 0 ;  /* 0x00000000ff107431 */ /* 0x000fe400000001ff */
[----:B------:R-:W-:Y:S01]  /*2ca0*/  FADD.FTZ R0, RZ, R0 ;  /* 0x00000000ff007221 */ /* 0x000fe20000010000 */
[----:B------:R-:W0:Y:S01]  /*2cb0*/  SHFL.BFLY PT, R27, R10, 0x1, 0x1f ;  /* 0x0c201f000a1b7f89 */ /* 0x000e2200000e0000 */
[----:B-1----:R-:W-:Y:S01]  /*2cc0*/  FADD.FTZ R7, R34, R7 ;  /* 0x0000000722077221 */ /* 0x002fe20000010000 */
[----:B------:R-:W-:Y:S02]  /*2cd0*/  HFMA2 R34, -RZ, RZ, 0, 0 ;  /* 0x00000000ff227431 */ /* 0x000fe400000001ff */
[----:B------:R-:W1:Y:S01]  /*2ce0*/  SHFL.BFLY PT, R26, R25, 0x1, 0x1f ;  /* 0x0c201f00191a7f89 */ /* 0x000e6200000e0000 */
[----:B--2---:R-:W-:Y:S01]  /*2cf0*/  FADD.FTZ R17, R17, R20 ;  /* 0x0000001411117221 */ /* 0x004fe20000010000 */
[----:B------:R-:W-:Y:S01]  /*2d00*/  MOV R20, RZ ;  /* 0x000000ff00147202 */ /* 0x000fe20000000f00 */
[----:B------:R-:W-:Y:S01]  /*2d10*/  FADD.FTZ R16, RZ, R16 ;  /* 0x00000010ff107221 */ /* 0x000fe20000010000 */
[----:B------:R-:W2:Y:S01]  /*2d20*/  SHFL.BFLY PT, R32, R5, 0x1, 0x1f ;  /* 0x0c201f0005207f89 */ /* 0x000ea200000e0000 */
[----:B---3--:R-:W-:-:S02]  /*2d30*/  FADD.FTZ R18, R18, R19 ;  /* 0x0000001312127221 */ /* 0x008fc40000010000 */
[----:B------:R-:W-:Y:S01]  /*2d40*/  FADD.FTZ R20, RZ, R20 ;  /* 0x00000014ff147221 */ /* 0x000fe20000010000 */
[----:B----4-:R-:W-:Y:S01]  /*2d50*/  FADD.FTZ R3, R3, R28 ;  /* 0x0000001c03037221 */ /* 0x010fe20000010000 */
[----:B------:R-:W3:Y:S01]  /*2d60*/  SHFL.BFLY PT, R8, R37, 0x1, 0x1f ;  /* 0x0c201f0025087f89 */ /* 0x000ee200000e0000 */
[----:B------:R-:W-:Y:S01]  /*2d70*/  FADD.FTZ R28, RZ, R14 ;  /* 0x0000000eff1c7221 */ /* 0x000fe20000010000 */
[----:B------:R-:W-:Y:S01]  /*2d80*/  FADD.FTZ R34, RZ, R34 ;  /* 0x00000022ff227221 */ /* 0x000fe20000010000 */
[----:B-----5:R-:W-:Y:S01]  /*2d90*/  FADD.FTZ R2, R2, R31 ;  /* 0x0000001f02027221 */ /* 0x020fe20000010000 */
[----:B------:R-:W4:Y:S01]  /*2da0*/  SHFL.BFLY PT, R30, R21, 0x1, 0x1f ;  /* 0x0c201f00151e7f89 */ /* 0x000f2200000e0000 */
[----:B------:R-:W-:-:S03]  /*2db0*/  FADD.FTZ R6, R6, R35 ;  /* 0x0000002306067221 */ /* 0x000fc60000010000 */
[----:B------:R-:W5:Y:S01]  /*2dc0*/  SHFL.BFLY PT, R19, R16, 0x1, 0x1f ;  /* 0x0c201f0010137f89 */ /* 0x000f6200000e0000 */
[----:B------:R-:W-:Y:S01]  /*2dd0*/  FADD.FTZ R35, RZ, R14 ;  /* 0x0000000eff237221 */ /* 0x000fe20000010000 */
[----:B0-----:R-:W-:Y:S02]  /*2de0*/  FADD.FTZ R10, R10, R27 ;  /* 0x0000001b0a0a7221 */ /* 0x001fe40000010000 */
[----:B------:R-:W0:Y:S01]  /*2df0*/  SHFL.BFLY PT, R29, R0, 0x1, 0x1f ;  /* 0x0c201f00001d7f89 */ /* 0x000e2200000e0000 */
[----:B-1----:R-:W-:-:S03]  /*2e00*/  FADD.FTZ R25, R25, R26 ;  /* 0x0000001a19197221 */ /* 0x002fc60000010000 */
[----:B------:R-:W1:Y:S01]  /*2e10*/  SHFL.BFLY PT, R33, R4, 0x1, 0x1f ;  /* 0x0c201f0004217f89 */ /* 0x000e6200000e0000 */
[----:B------:R-:W-:-:S03]  /*2e20*/  HFMA2 R26, -RZ, RZ, 0, 0 ;  /* 0x00000000ff1a7431 */ /* 0x000fc600000001ff */
[----:B------:R-:W1:Y:S01]  /*2e30*/  SHFL.BFLY PT, R31, R28, 0x1, 0x1f ;  /* 0x0c201f001c1f7f89 */ /* 0x000e6200000e0000 */
[----:B--2---:R-:W-:Y:S01]  /*2e40*/  FADD.FTZ R5, R5, R32 ;  /* 0x0000002005057221 */ /* 0x004fe20000010000 */
[----:B------:R-:W-:Y:S02]  /*2e50*/  MOV R32, RZ ;  /* 0x000000ff00207202 */ /* 0x000fe40000000f00 */
[----:B------:R-:W2:Y:S01]  /*2e60*/  SHFL.BFLY PT, R27, R20, 0x1, 0x1f ;  /* 0x0c201f00141b7f89 */ /* 0x000ea200000e0000 */
[----:B---3--:R-:W-:Y:S01]  /*2e70*/  FADD.FTZ R8, R37, R8 ;  /* 0x0000000825087221 */ /* 0x008fe20000010000 */
[----:B------:R-:W-:Y:S02]  /*2e80*/  IMAD.MOV.U32 R37, RZ, RZ, RZ ;  /* 0x000000ffff257224 */ /* 0x000fe400078e00ff */
[----:B------:R-:W-:Y:S01]  /*2e90*/  FADD.FTZ R26, RZ, R26 ;  /* 0x0000001aff1a7221 */ /* 0x000fe20000010000 */
[----:B------:R-:W3:Y:S01]  /*2ea0*/  SHFL.BFLY PT, R14, R34, 0x1, 0x1f ;  /* 0x0c201f00220e7f89 */ /* 0x000ee200000e0000 */
[----:B----4-:R-:W-:Y:S01]  /*2eb0*/  FADD.FTZ R21, R21, R30 ;  /* 0x0000001e15157221 */ /* 0x010fe20000010000 */
[----:B------:R-:W-:-:S02]  /*2ec0*/  IMAD.MOV.U32 R30, RZ, RZ, RZ ;  /* 0x000000ffff1e7224 */ /* 0x000fc400078e00ff */
[----:B------:R-:W-:Y:S01]  /*2ed0*/  FADD.FTZ R37, RZ, R37 ;  /* 0x00000025ff257221 */ /* 0x000fe20000010000 */
[----:B-----5:R-:W-:Y:S01]  /*2ee0*/  FADD.FTZ R16, R16, R19 ;  /* 0x0000001310107221 */ /* 0x020fe20000010000 */
[----:B------:R-:W-:Y:S01]  /*2ef0*/  MOV R19, RZ ;  /* 0x000000ff00137202 */ /* 0x000fe20000000f00 */
[----:B------:R-:W-:Y:S01]  /*2f00*/  FADD.FTZ R30, RZ, R30 ;  /* 0x0000001eff1e7221 */ /* 0x000fe20000010000 */
[----:B------:R-:W-:Y:S01]  /*2f10*/  FADD.FTZ R32, RZ, R32 ;  /* 0x00000020ff207221 */ /* 0x000fe20000010000 */
[----:B0-----:R-:W-:Y:S01]  /*2f20*/  FADD.FTZ R0, R0, R29 ;  /* 0x0000001d00007221 */ /* 0x001fe20000010000 */
[----:B------:R-:W0:Y:S01]  /*2f30*/  SHFL.BFLY PT, R36, R37, 0x1, 0x1f ;  /* 0x0c201f0025247f89 */ /* 0x000e2200000e0000 */
[----:B------:R-:W-:Y:S01]  /*2f40*/  FADD.FTZ R19, RZ, R19 ;  /* 0x00000013ff137221 */ /* 0x000fe20000010000 */
[----:B-1----:R-:W-:Y:S02]  /*2f50*/  FADD.FTZ R4, R4, R33 ;  /* 0x0000002104047221 */ /* 0x002fe40000010000 */
[----:B------:R-:W1:Y:S01]  /*2f60*/  SHFL.BFLY PT, R29, R26, 0x1, 0x1f ;  /* 0x0c201f001a1d7f89 */ /* 0x000e6200000e0000 */
[----:B------:R-:W-:-:S03]  /*2f70*/  FADD.FTZ R28, R28, R31 ;  /* 0x0000001f1c1c7221 */ /* 0x000fc60000010000 */
[----:B------:R-:W4:Y:S01]  /*2f80*/  SHFL.BFLY PT, R33, R32, 0x1, 0x1f ;  /* 0x0c201f0020217f89 */ /* 0x000f2200000e0000 */
[----:B--2---:R-:W-:-:S03]  /*2f90*/  FADD.FTZ R27, R20, R27 ;  /* 0x0000001b141b7221 */ /* 0x004fc60000010000 */
[----:B------:R-:W2:Y:S01]  /*2fa0*/  SHFL.BFLY PT, R31, R30, 0x1, 0x1f ;  /* 0x0c201f001e1f7f89 */ /* 0x000ea200000e0000 */
[----:B---3--:R-:W-:-:S03]  /*2fb0*/  FADD.FTZ R20, R34, R14 ;  /* 0x0000000e22147221 */ /* 0x008fc60000010000 */
[----:B------:R-:W3:Y:S04]  /*2fc0*/  SHFL.BFLY PT, R12, R35, 0x1, 0x1f ;  /* 0x0c201f00230c7f89 */ /* 0x000ee800000e0000 */
[----:B------:R2:W3:Y:S01]  /*2fd0*/  SHFL.BFLY PT, R14, R19, 0x1, 0x1f ;  /* 0x0c201f00130e7f89 */ /* 0x0004e200000e0000 */
[----:B0-----:R-:W-:Y:S01]  /*2fe0*/  FADD.FTZ R36, R37, R36 ;  /* 0x0000002425247221 */ /* 0x001fe20000010000 */
[----:B-1----:R-:W-:Y:S01]  /*2ff0*/  FADD.FTZ R29, R26, R29 ;  /* 0x0000001d1a1d7221 */ /* 0x002fe20000010000 */
[----:B----4-:R-:W-:Y:S01]  /*3000*/  FADD.FTZ R33, R32, R33 ;  /* 0x0000002120217221 */ /* 0x010fe20000010000 */
[----:B--2---:R-:W-:Y:S01]  /*3010*/  FADD.FTZ R31, R30, R31 ;  /* 0x0000001f1e1f7221 */ /* 0x004fe20000010000 */
[----:B---3--:R-:W-:-:S07]  /*3020*/  FADD.FTZ R26, R35, R12 ;  /* 0x0000000c231a7221 */ /* 0x008fce0000010000 */
.L_x_7067:
        /* <DEDUP_REMOVED lines=44> */
.L_x_7006:
[----:B------:R-:W-:Y:S05]  /*32f0*/  BSYNC.RECONVERGENT B0 ;  /* 0x0000000000007941 */ /* 0x000fea0003800200 */
.L_x_7005:
        /* <DEDUP_REMOVED lines=51> */
.L_x_7008:
[----:B------:R-:W-:Y:S05]  /*3630*/  BSYNC.RECONVERGENT B0 ;  /* 0x0000000000007941 */ /* 0x000fea0003800200 */
.L_x_7007:
        /* <DEDUP_REMOVED lines=27> */
.L_x_7010:
[----:B------:R-:W-:Y:S05]  /*37f0*/  BSYNC.RECONVERGENT B0 ;  /* 0x0000000000007941 */ /* 0x000fea0003800200 */
.L_x_7009:
        /* <DEDUP_REMOVED lines=51> */
.L_x_7012:
[----:B------:R-:W-:Y:S05]  /*3b30*/  BSYNC.RECONVERGENT B0 ;  /* 0x0000000000007941 */ /* 0x000fea0003800200 */
.L_x_7011:
        /* <DEDUP_REMOVED lines=41> */
.L_x_6977:
        /* <DEDUP_REMOVED lines=16> */
.L_x_7013:
[----:B------:R-:W-:Y:S05]  /*3ed0*/  EXIT ;  /* 0x000000000000794d */ /* 0x000fea0003800000 */
.L_x_6979:
[----:B------:R-:W-:Y:S01]  /*3ee0*/  HFMA2 R12, -RZ, RZ, 0, 9.5367431640625e-07 ;  /* 0x00000010ff0c7431 */ /* 0x000fe200000001ff */
[----:B------:R-:W-:Y:S01]  /*3ef0*/  MOV R11, 0x1f ;  /* 0x0000001f000b7802 */ /* 0x000fe20000000f00 */
[----:B------:R-:W-:-:S07]  /*3f00*/  IMAD.MOV.U32 R15, RZ, RZ, -0x1 ;  /* 0xffffffffff0f7424 */ /* 0x000fce00078e00ff */
[----:B------:R-:W-:Y:S05]  /*3f10*/  WARPSYNC.COLLECTIVE R15, `(.L_x_7014) ;  /* 0x000000000f087348 */ /* 0x000fea0003c00000 */
[----:B------:R0:W1:Y:S02]  /*3f20*/  SHFL.BFLY P6, R14, R13, R12, R11 ;  /* 0x0c00000c0d0e7389 */ /* 0x00006400000c000b */
[----:B01----:R-:W-:Y:S05]  /*3f30*/  ENDCOLLECTIVE ;  /* 0x000000000000791b */ /* 0x003fea0003800000 */
.L_x_7014:
[----:B------:R-:W-:Y:S01]  /*3f40*/  HFMA2 R12, -RZ, RZ, 0, 4.76837158203125e-07 ;  /* 0x00000008ff0c7431 */ /* 0x000fe200000001ff */
[----:B------:R-:W-:-:S04]  /*3f50*/  FMNMX.FTZ R0, R14, -3.40282346638528859812e+38, !PT ;  /* 0xff7fffff0e007809 */ /* 0x000fc80007810000 */
[----:B------:R-:W-:-:S07]  /*3f60*/  MOV R13, R0 ;  /* 0x00000000000d7202 */ /* 0x000fce0000000f00 */
[----:B------:R-:W-:Y:S05]  /*3f70*/  WARPSYNC.COLLECTIVE R15, `(.L_x_7015) ;  /* 0x000000000f087348 */ /* 0x000fea0003c00000 */
[----:B------:R0:W1:Y:S02]  /*3f80*/  SHFL.BFLY P6, R14, R13, R12, R11 ;  /* 0x0c00000c0d0e7389 */ /* 0x00006400000c000b */
[----:B01----:R-:W-:Y:S05]  /*3f90*/  ENDCOLLECTIVE ;  /* 0x000000000000791b */ /* 0x003fea0003800000 */
.L_x_7015:
[----:B------:R-:W-:Y:S01]  /*3fa0*/  IMAD.MOV.U32 R12, RZ, RZ, 0x4 ;  /* 0x00000004ff0c7424 */ /* 0x000fe200078e00ff */
[----:B------:R-:W-:-:S04]  /*3fb0*/  FMNMX.FTZ R2, R0, R14, !PT ;  /* 0x0000000e00027209 */ /* 0x000fc80007810000 */
[----:B------:R-:W-:-:S07]  /*3fc0*/  MOV R13, R2 ;  /* 0x00000002000d7202 */ /* 0x000fce0000000f00 */
[----:B------:R-:W-:Y:S05]  /*3fd0*/  WARPSYNC.COLLECTIVE R15, `(.L_x_7016) ;  /* 0x000000000f087348 */ /* 0x000fea0003c00000 */
[----:B------:R0:W1:Y:S02]  /*3fe0*/  SHFL.BFLY P6, R14, R13, R12, R11 ;  /* 0x0c00000c0d0e7389 */ /* 0x00006400000c000b */
[----:B01----:R-:W-:Y:S05]  /*3ff0*/  ENDCOLLECTIVE ;  /* 0x000000000000791b */ /* 0x003fea0003800000 */
.L_x_7016:
[----:B------:R-:W-:Y:S01]  /*4000*/  HFMA2 R12, -RZ, RZ, 0, 1.1920928955078125e-07 ;  /* 0x00000002ff0c7431 */ /* 0x000fe200000001ff */
[----:B------:R-:W-:-:S04]  /*4010*/  FMNMX.FTZ R3, R2, R14, !PT ;  /* 0x0000000e02037209 */ /* 0x000fc80007810000 */
[----:B------:R-:W-:-:S07]  /*4020*/  MOV R13, R3 ;  /* 0x00000003000d7202 */ /* 0x000fce0000000f00 */
[----:B------:R-:W-:Y:S05]  /*4030*/  WARPSYNC.COLLECTIVE R15, `(.L_x_7017) ;  /* 0x000000000f087348 */ /* 0x000fea0003c00000 */
[----:B------:R0:W1:Y:S02]  /*4040*/  SHFL.BFLY P6, R14, R13, R12, R11 ;  /* 0x0c00000c0d0e7389 */ /* 0x00006400000c000b */
[----:B01----:R-:W-:Y:S05]  /*4050*/  ENDCOLLECTIVE ;  /* 0x000000000000791b */ /* 0x003fea0003800000 */
.L_x_7017:
[----:B------:R-:W-:Y:S05]  /*4060*/  BRA `(.L_x_7018) ;  /* 0xffffffc800d87947 */ /* 0x000fea000383ffff */
.L_x_7004:
[----:B-1----:R-:W-:Y:S01]  /*4070*/  HFMA2 R11, -RZ, RZ, 0, 1.847743988037109375e-06 ;  /* 0x0000001fff0b7431 */ /* 0x002fe200000001ff */
[----:B------:R-:W-:Y:S01]  /*4080*/  MOV R13, RZ ;  /* 0x000000ff000d7202 */ /* 0x000fe20000000f00 */
[----:B------:R-:W-:Y:S01]  /*4090*/  IMAD.MOV.U32 R12, RZ, RZ, 0x2 ;  /* 0x00000002ff0c7424 */ /* 0x000fe200078e00ff */
[----:B------:R-:W-:-:S07]  /*40a0*/  MOV R15, 0xffffffff ;  /* 0xffffffff000f7802 */ /* 0x000fce0000000f00 */
[----:B0-----:R-:W-:Y:S05]  /*40b0*/  WARPSYNC.COLLECTIVE R15, `(.L_x_7019) ;  /* 0x000000000f087348 */ /* 0x001fea0003c00000 */
[----:B------:R1:W2:Y:S02]  /*40c0*/  SHFL.BFLY P6, R14, R13, R12, R11 ;  /* 0x0c00000c0d0e7389 */ /* 0x0002a400000c000b */
[----:B012---:R-:W-:Y:S05]  /*40d0*/  ENDCOLLECTIVE ;  /* 0x000000000000791b */ /* 0x007fea0003800000 */
.L_x_7019:
[----:B------:R-:W-:Y:S01]  /*40e0*/  HFMA2 R12, -RZ, RZ, 0, 5.9604644775390625e-08 ;  /* 0x00000001ff0c7431 */ /* 0x000fe200000001ff */
[----:B------:R-:W-:-:S05]  /*40f0*/  MOV R37, R14 ;  /* 0x0000000e00257202 */ /* 0x000fca0000000f00 */
[----:B------:R-:W-:-:S04]  /*4100*/  FADD.FTZ R37, RZ, R37 ;  /* 0x00000025ff257221 */ /* 0x000fc80000010000 */
[----:B------:R-:W-:-:S07]  /*4110*/  IMAD.MOV.U32 R13, RZ, RZ, R37 ;  /* 0x000000ffff0d7224 */ /* 0x000fce00078e0025 */
[----:B------:R-:W-:Y:S05]  /*4120*/  WARPSYNC.COLLECTIVE R15, `(.L_x_7020) ;  /* 0x000000000f087348 */ /* 0x000fea0003c00000 */
[----:B------:R0:W1:Y:S02]  /*4130*/  SHFL.BFLY P6, R14, R13, R12, R11 ;  /* 0x0c00000c0d0e7389 */ /* 0x00006400000c000b */
[----:B01----:R-:W-:Y:S05]  /*4140*/  ENDCOLLECTIVE ;  /* 0x000000000000791b */ /* 0x003fea0003800000 */
.L_x_7020:
[----:B------:R-:W-:Y:S02]  /*4150*/  HFMA2 R13, -RZ, RZ, 0, 0 ;  /* 0x00000000ff0d7431 */ /* 0x000fe400000001ff */
[----:B------:R-:W-:Y:S01]  /*4160*/  IMAD.MOV.U32 R12, RZ, RZ, 0x2 ;  /* 0x00000002ff0c7424 */ /* 0x000fe200078e00ff */
[----:B------:R-:W-:-:S07]  /*4170*/  MOV R8, R14 ;  /* 0x0000000e00087202 */ /* 0x000fce0000000f00 */
[----:B------:R-:W-:Y:S05]  /*4180*/  WARPSYNC.COLLECTIVE R15, `(.L_x_7021) ;  /* 0x000000000f087348 */ /* 0x000fea0003c00000 */
[----:B------:R0:W1:Y:S02]  /*4190*/  SHFL.BFLY P6, R14, R13, R12, R11 ;  /* 0x0c00000c0d0e7389 */ /* 0x00006400000c000b */
[----:B01----:R-:W-:Y:S05]  /*41a0*/  ENDCOLLECTIVE ;  /* 0x000000000000791b */ /* 0x003fea0003800000 */
.L_x_7021:
        /* <DEDUP_REMOVED lines=8> */
.L_x_7022:
[----:B------:R-:W-:Y:S01]  /*4230*/  HFMA2 R12, -RZ, RZ, 0, 1.1920928955078125e-07 ;  /* 0x00000002ff0c7431 */ /* 0x000fe200000001ff */
[----:B------:R-:W-:Y:S01]  /*4240*/  MOV R13, RZ ;  /* 0x000000ff000d7202 */ /* 0x000fe20000000f00 */
[----:B------:R-:W-:-:S07]  /*4250*/  IMAD.MOV.U32 R7, RZ, RZ, R14 ;  /* 0x000000ffff077224 */ /* 0x000fce00078e000e */
[----:B------:R-:W-:Y:S05]  /*4260*/  WARPSYNC.COLLECTIVE R15, `(.L_x_7023) ;  /* 0x000000000f087348 */ /* 0x000fea0003c00000 */
[----:B------:R0:W1:Y:S02]  /*4270*/  SHFL.BFLY P6, R14, R13, R12, R11 ;  /* 0x0c00000c0d0e7389 */ /* 0x00006400000c000b */
[----:B01----:R-:W-:Y:S05]  /*4280*/  ENDCOLLECTIVE ;  /* 0x000000000000791b */ /* 0x003fea0003800000 */
.L_x_7023:
        /* <DEDUP_REMOVED lines=8> */
.L_x_7024:
[----:B------:R-:W-:Y:S02]  /*4310*/  HFMA2 R13, -RZ, RZ, 0, 0 ;  /* 0x00000000ff0d7431 */ /* 0x000fe400000001ff */
[----:B------:R-:W-:Y:S01]  /*4320*/  IMAD.MOV.U32 R12, RZ, RZ, 0x2 ;  /* 0x00000002ff0c7424 */ /* 0x000fe200078e00ff */
[----:B------:R-:W-:-:S07]  /*4330*/  MOV R35, R14 ;  /* 0x0000000e00237202 */ /* 0x000fce0000000f00 */
[----:B------:R-:W-:Y:S05]  /*4340*/  WARPSYNC.COLLECTIVE R15, `(.L_x_7025) ;  /* 0x000000000f087348 */ /* 0x000fea0003c00000 */
[----:B------:R0:W1:Y:S02]  /*4350*/  SHFL.BFLY P6, R14, R13, R12, R11 ;  /* 0x0c00000c0d0e7389 */ /* 0x00006400000c000b */
[----:B01----:R-:W-:Y:S05]  /*4360*/  ENDCOLLECTIVE ;  /* 0x000000000000791b */ /* 0x003fea0003800000 */
.L_x_7025:
        /* <DEDUP_REMOVED lines=8> */
.L_x_7026:
[----:B------:R-:W-:Y:S01]  /*43f0*/  HFMA2 R12, -RZ, RZ, 0, 1.1920928955078125e-07 ;  /* 0x00000002ff0c7431 */ /* 0x000fe200000001ff */
[----:B------:R-:W-:Y:S01]  /*4400*/  MOV R13, RZ ;  /* 0x000000ff000d7202 */ /* 0x000fe20000000f00 */
[----:B------:R-:W-:-:S07]  /*4410*/  IMAD.MOV.U32 R32, RZ, RZ, R14 ;  /* 0x000000ffff207224 */ /* 0x000fce00078e000e */
[----:B------:R-:W-:Y:S05]  /*4420*/  WARPSYNC.COLLECTIVE R15, `(.L_x_7027) ;  /* 0x000000000f087348 */ /* 0x000fea0003c00000 */
[----:B------:R0:W1:Y:S02]  /*4430*/  SHFL.BFLY P6, R14, R13, R12, R11 ;  /* 0x0c00000c0d0e7389 */ /* 0x00006400000c000b */
[----:B01----:R-:W-:Y:S05]  /*4440*/  ENDCOLLECTIVE ;  /* 0x000000000000791b */ /* 0x003fea0003800000 */
.L_x_7027:
        /* <DEDUP_REMOVED lines=8> */
.L_x_7028:
[----:B------:R-:W-:Y:S02]  /*44d0*/  HFMA2 R13, -RZ, RZ, 0, 0 ;  /* 0x00000000ff0d7431 */ /* 0x000fe400000001ff */
[----:B------:R-:W-:Y:S01]  /*44e0*/  IMAD.MOV.U32 R12, RZ, RZ, 0x2 ;  /* 0x00000002ff0c7424 */ /* 0x000fe200078e00ff */
[----:B------:R-:W-:-:S07]  /*44f0*/  MOV R33, R14 ;  /* 0x0000000e00217202 */ /* 0x000fce0000000f00 */
[----:B------:R-:W-:Y:S05]  /*4500*/  WARPSYNC.COLLECTIVE R15, `(.L_x_7029) ;  /* 0x000000000f087348 */ /* 0x000fea0003c00000 */
[----:B------:R0:W1:Y:S02]  /*4510*/  SHFL.BFLY P6, R14, R13, R12, R11 ;  /* 0x0c00000c0d0e7389 */ /* 0x00006400000c000b */
[----:B01----:R-:W-:Y:S05]  /*4520*/  ENDCOLLECTIVE ;  /* 0x000000000000791b */ /* 0x003fea0003800000 */
.L_x_7029:
        /* <DEDUP_REMOVED lines=8> */
.L_x_7030:
[----:B------:R-:W-:Y:S01]  /*45b0*/  HFMA2 R12, -RZ, RZ, 0, 1.1920928955078125e-07 ;  /* 0x00000002ff0c7431 */ /* 0x000fe200000001ff */
[----:B------:R-:W-:Y:S01]  /*45c0*/  MOV R13, RZ ;  /* 0x000000ff000d7202 */ /* 0x000fe20000000f00 */
[----:B------:R-:W-:-:S07]  /*45d0*/  IMAD.MOV.U32 R28, RZ, RZ, R14 ;  /* 0x000000ffff1c7224 */ /* 0x000fce00078e000e */
[----:B------:R-:W-:Y:S05]  /*45e0*/  WARPSYNC.COLLECTIVE R15, `(.L_x_7031) ;  /* 0x000000000f087348 */ /* 0x000fea0003c00000 */
[----:B------:R0:W1:Y:S02]  /*45f0*/  SHFL.BFLY P6, R14, R13, R12, R11 ;  /* 0x0c00000c0d0e7389 */ /* 0x00006400000c000b */
[----:B01----:R-:W-:Y:S05]  /*4600*/  ENDCOLLECTIVE ;  /* 0x000000000000791b */ /* 0x003fea0003800000 */
.L_x_7031:
        /* <DEDUP_REMOVED lines=8> */
.L_x_7032:
[----:B------:R-:W-:Y:S02]  /*4690*/  HFMA2 R13, -RZ, RZ, 0, 0 ;  /* 0x00000000ff0d7431 */ /* 0x000fe400000001ff */
[----:B------:R-:W-:Y:S01]  /*46a0*/  IMAD.MOV.U32 R12, RZ, RZ, 0x2 ;  /* 0x00000002ff0c7424 */ /* 0x000fe200078e00ff */
[----:B------:R-:W-:-:S07]  /*46b0*/  MOV R31, R14 ;  /* 0x0000000e001f7202 */ /* 0x000fce0000000f00 */
[----:B------:R-:W-:Y:S05]  /*46c0*/  WARPSYNC.COLLECTIVE R15, `(.L_x_7033) ;  /* 0x000000000f087348 */ /* 0x000fea0003c00000 */
[----:B------:R0:W1:Y:S02]  /*46d0*/  SHFL.BFLY P6, R14, R13, R12, R11 ;  /* 0x0c00000c0d0e7389 */ /* 0x00006400000c000b */
[----:B01----:R-:W-:Y:S05]  /*46e0*/  ENDCOLLECTIVE ;  /* 0x000000000000791b */ /* 0x003fea0003800000 */
.L_x_7033:
        /* <DEDUP_REMOVED lines=8> */
.L_x_7034:
[----:B------:R-:W-:Y:S01]  /*4770*/  HFMA2 R12, -RZ, RZ, 0, 1.1920928955078125e-07 ;  /* 0x00000002ff0c7431 */ /* 0x000fe200000001ff */
[----:B------:R-:W-:Y:S01]  /*4780*/  MOV R13, RZ ;  /* 0x000000ff000d7202 */ /* 0x000fe20000000f00 */
[----:B------:R-:W-:-:S07]  /*4790*/  IMAD.MOV.U32 R29, RZ, RZ, R14 ;  /* 0x000000ffff1d7224 */ /* 0x000fce00078e000e */
[----:B------:R-:W-:Y:S05]  /*47a0*/  WARPSYNC.COLLECTIVE R15, `(.L_x_7035) ;  /* 0x000000000f087348 */ /* 0x000fea0003c00000 */
[----:B------:R0:W1:Y:S02]  /*47b0*/  SHFL.BFLY P6, R14, R13, R12, R11 ;  /* 0x0c00000c0d0e7389 */ /* 0x00006400000c000b */
[----:B01----:R-:W-:Y:S05]  /*47c0*/  ENDCOLLECTIVE ;  /* 0x000000000000791b */ /* 0x003fea0003800000 */
.L_x_7035:
        /* <DEDUP_REMOVED lines=8> */
.L_x_7036:
[----:B------:R-:W-:Y:S02]  /*4850*/  HFMA2 R13, -RZ, RZ, 0, 0 ;  /* 0x00000000ff0d7431 */ /* 0x000fe400000001ff */
[----:B------:R-:W-:Y:S01]  /*4860*/  IMAD.MOV.U32 R12, RZ, RZ, 0x2 ;  /* 0x00000002ff0c7424 */ /* 0x000fe200078e00ff */
[----:B------:R-:W-:-:S07]  /*4870*/  MOV R16, R14 ;  /* 0x0000000e00107202 */ /* 0x000fce0000000f00 */
[----:B------:R-:W-:Y:S05]  /*4880*/  WARPSYNC.COLLECTIVE R15, `(.L_x_7037) ;  /* 0x000000000f087348 */ /* 0x000fea0003c00000 */
[----:B------:R0:W1:Y:S02]  /*4890*/  SHFL.BFLY P6, R14, R13, R12, R11 ;  /* 0x0c00000c0d0e7389 */ /* 0x00006400000c000b */
[----:B01----:R-:W-:Y:S05]  /*48a0*/  ENDCOLLECTIVE ;  /* 0x000000000000791b */ /* 0x003fea0003800000 */
.L_x_7037:
        /* <DEDUP_REMOVED lines=8> */
.L_x_7038:
[----:B------:R-:W-:Y:S01]  /*4930*/  HFMA2 R12, -RZ, RZ, 0, 1.1920928955078125e-07 ;  /* 0x00000002ff0c7431 */ /* 0x000fe200000001ff */
[----:B------:R-:W-:Y:S01]  /*4940*/  MOV R13, RZ ;  /* 0x000000ff000d7202 */ /* 0x000fe20000000f00 */
[----:B------:R-:W-:-:S07]  /*4950*/  IMAD.MOV.U32 R27, RZ, RZ, R14 ;  /* 0x000000ffff1b7224 */ /* 0x000fce00078e000e */
[----:B------:R-:W-:Y:S05]  /*4960*/  WARPSYNC.COLLECTIVE R15, `(.L_x_7039) ;  /* 0x000000000f087348 */ /* 0x000fea0003c00000 */
[----:B------:R0:W1:Y:S02]  /*4970*/  SHFL.BFLY P6, R14, R13, R12, R11 ;  /* 0x0c00000c0d0e7389 */ /* 0x00006400000c000b */
[----:B01----:R-:W-:Y:S05]  /*4980*/  ENDCOLLECTIVE ;  /* 0x000000000000791b */ /* 0x003fea0003800000 */
.L_x_7039:
        /* <DEDUP_REMOVED lines=8> */
.L_x_7040:
[----:B------:R-:W-:Y:S02]  /*4a10*/  HFMA2 R13, -RZ, RZ, 0, 0 ;  /* 0x00000000ff0d7431 */ /* 0x000fe400000001ff */
[----:B------:R-:W-:Y:S01]  /*4a20*/  IMAD.MOV.U32 R12, RZ, RZ, 0x2 ;  /* 0x00000002ff0c7424 */ /* 0x000fe200078e00ff */
[----:B------:R-:W-:-:S07]  /*4a30*/  MOV R20, R14 ;  /* 0x0000000e00147202 */ /* 0x000fce0000000f00 */
[----:B------:R-:W-:Y:S05]  /*4a40*/  WARPSYNC.COLLECTIVE R15, `(.L_x_7041) ;  /* 0x000000000f087348 */ /* 0x000fea0003c00000 */
[----:B------:R0:W1:Y:S02]  /*4a50*/  SHFL.BFLY P6, R14, R13, R12, R11 ;  /* 0x0c00000c0d0e7389 */ /* 0x00006400000c000b */
[----:B01----:R-:W-:Y:S05]  /*4a60*/  ENDCOLLECTIVE ;  /* 0x000000000000791b */ /* 0x003fea0003800000 */
.L_x_7041:
        /* <DEDUP_REMOVED lines=8> */
.L_x_7042:
[----:B------:R-:W-:Y:S01]  /*4af0*/  HFMA2 R12, -RZ, RZ, 0, 1.1920928955078125e-07 ;  /* 0x00000002ff0c7431 */ /* 0x000fe200000001ff */
[----:B------:R-:W-:Y:S01]  /*4b00*/  MOV R13, RZ ;  /* 0x000000ff000d7202 */ /* 0x000fe20000000f00 */
[----:B------:R-:W-:-:S07]  /*4b10*/  IMAD.MOV.U32 R19, RZ, RZ, R14 ;  /* 0x000000ffff137224 */ /* 0x000fce00078e000e */
[----:B------:R-:W-:Y:S05]  /*4b20*/  WARPSYNC.COLLECTIVE R15, `(.L_x_7043) ;  /* 0x000000000f087348 */ /* 0x000fea0003c00000 */
[----:B------:R0:W1:Y:S02]  /*4b30*/  SHFL.BFLY P6, R14, R13, R12, R11 ;  /* 0x0c00000c0d0e7389 */ /* 0x00006400000c000b */
[----:B01----:R-:W-:Y:S05]  /*4b40*/  ENDCOLLECTIVE ;  /* 0x000000000000791b */ /* 0x003fea0003800000 */
.L_x_7043:
        /* <DEDUP_REMOVED lines=8> */
.L_x_7044:
[----:B------:R-:W-:Y:S02]  /*4bd0*/  HFMA2 R13, -RZ, RZ, 0, 0 ;  /* 0x00000000ff0d7431 */ /* 0x000fe400000001ff */
[----:B------:R-:W-:Y:S01]  /*4be0*/  IMAD.MOV.U32 R12, RZ, RZ, 0x2 ;  /* 0x00000002ff0c7424 */ /* 0x000fe200078e00ff */
[----:B------:R-:W-:-:S07]  /*4bf0*/  MOV R30, R14 ;  /* 0x0000000e001e7202 */ /* 0x000fce0000000f00 */
[----:B------:R-:W-:Y:S05]  /*4c00*/  WARPSYNC.COLLECTIVE R15, `(.L_x_7045) ;  /* 0x000000000f087348 */ /* 0x000fea0003c00000 */
[----:B------:R0:W1:Y:S02]  /*4c10*/  SHFL.BFLY P6, R14, R13, R12, R11 ;  /* 0x0c00000c0d0e7389 */ /* 0x00006400000c000b */
[----:B01----:R-:W-:Y:S05]  /*4c20*/  ENDCOLLECTIVE ;  /* 0x000000000000791b */ /* 0x003fea0003800000 */
.L_x_7045:
[----:B------:R-:W-:Y:S01]  /*4c30*/  FADD.FTZ R21, R21, R30 ;  /* 0x0000001e15157221 */ /* 0x000fe20000010000 */
[----:B------:R-:W-:Y:S02]  /*4c40*/  HFMA2 R12, -RZ, RZ, 0, 5.9604644775390625e-08 ;  /* 0x00000001ff0c7431 */ /* 0x000fe400000001ff */
[----:B------:R-:W-:-:S05]  /*4c50*/  FADD.FTZ R25, RZ, R14 ;  /* 0x0000000eff197221 */ /* 0x000fca0000010000 */
[----:B------:R-:W-:-:S07]  /*4c60*/  MOV R13, R25 ;  /* 0x00000019000d7202 */ /* 0x000fce0000000f00 */
[----:B------:R-:W-:Y:S05]  /*4c70*/  WARPSYNC.COLLECTIVE R15, `(.L_x_7046) ;  /* 0x000000000f087348 */ /* 0x000fea0003c00000 */
[----:B------:R0:W1:Y:S02]  /*4c80*/  SHFL.BFLY P6, R14, R13, R12, R11 ;  /* 0x0c00000c0d0e7389 */ /* 0x00006400000c000b */
[----:B01----:R-:W-:Y:S05]  /*4c90*/  ENDCOLLECTIVE ;  /* 0x000000000000791b */ /* 0x003fea0003800000 */
.L_x_7046:
[----:B------:R-:W-:Y:S02]  /*4ca0*/  HFMA2 R12, -RZ, RZ, 0, 1.1920928955078125e-07 ;  /* 0x00000002ff0c7431 */ /* 0x000fe400000001ff */
[----:B------:R-:W-:Y:S01]  /*4cb0*/  IMAD.MOV.U32 R13, RZ, RZ, RZ ;  /* 0x000000ffff0d7224 */ /* 0x000fe200078e00ff */
[----:B------:R-:W-:-:S07]  /*4cc0*/  MOV R26, R14 ;  /* 0x0000000e001a7202 */ /* 0x000fce0000000f00 */
[----:B------:R-:W-:Y:S05]  /*4cd0*/  WARPSYNC.COLLECTIVE R15, `(.L_x_7047) ;  /* 0x000000000f087348 */ /* 0x000fea0003c00000 */
[----:B------:R0:W1:Y:S02]  /*4ce0*/  SHFL.BFLY P6, R14, R13, R12, R11 ;  /* 0x0c00000c0d0e7389 */ /* 0x00006400000c000b */
[----:B01----:R-:W-:Y:S05]  /*4cf0*/  ENDCOLLECTIVE ;  /* 0x000000000000791b */ /* 0x003fea0003800000 */
.L_x_7047:
[----:B------:R-:W-:Y:S01]  /*4d00*/  FADD.FTZ R25, R25, R26 ;  /* 0x0000001a19197221 */ /* 0x000fe20000010000 */
[----:B------:R-:W-:Y:S02]  /*4d10*/  HFMA2 R12, -RZ, RZ, 0, 5.9604644775390625e-08 ;  /* 0x00000001ff0c7431 */ /* 0x000fe400000001ff */
[----:B------:R-:W-:-:S05]  /*4d20*/  FADD.FTZ R28, RZ, R14 ;  /* 0x0000000eff1c7221 */ /* 0x000fca0000010000 */
[----:B------:R-:W-:-:S07]  /*4d30*/  MOV R13, R28 ;  /* 0x0000001c000d7202 */ /* 0x000fce0000000f00 */
[----:B------:R-:W-:Y:S05]  /*4d40*/  WARPSYNC.COLLECTIVE R15, `(.L_x_7048) ;  /* 0x000000000f087348 */ /* 0x000fea0003c00000 */
[----:B------:R0:W1:Y:S02]  /*4d50*/  SHFL.BFLY P6, R14, R13, R12, R11 ;  /* 0x0c00000c0d0e7389 */ /* 0x00006400000c000b */
[----:B01----:R-:W-:Y:S05]  /*4d60*/  ENDCOLLECTIVE ;  /* 0x000000000000791b */ /* 0x003fea0003800000 */
.L_x_7048:
[----:B------:R-:W-:Y:S01]  /*4d70*/  HFMA2 R12, -RZ, RZ, 0, 1.1920928955078125e-07 ;  /* 0x00000002ff0c7431 */ /* 0x000fe200000001ff */
[----:B------:R-:W-:Y:S01]  /*4d80*/  MOV R13, RZ ;  /* 0x000000ff000d7202 */ /* 0x000fe20000000f00 */
[----:B------:R-:W-:-:S07]  /*4d90*/  IMAD.MOV.U32 R31, RZ, RZ, R14 ;  /* 0x000000ffff1f7224 */ /* 0x000fce00078e000e */
[----:B------:R-:W-:Y:S05]  /*4da0*/  WARPSYNC.COLLECTIVE R15, `(.L_x_7049) ;  /* 0x000000000f087348 */ /* 0x000fea0003c00000 */
[----:B------:R0:W1:Y:S02]  /*4db0*/  SHFL.BFLY P6, R14, R13, R12, R11 ;  /* 0x0c00000c0d0e7389 */ /* 0x00006400000c000b */
[----:B01----:R-:W-:Y:S05]  /*4dc0*/  ENDCOLLECTIVE ;  /* 0x000000000000791b */ /* 0x003fea0003800000 */
.L_x_7049:
        /* <DEDUP_REMOVED lines=8> */
.L_x_7050:
[----:B------:R-:W-:Y:S02]  /*4e50*/  HFMA2 R13, -RZ, RZ, 0, 0 ;  /* 0x00000000ff0d7431 */ /* 0x000fe400000001ff */
[----:B------:R-:W-:Y:S01]  /*4e60*/  IMAD.MOV.U32 R12, RZ, RZ, 0x2 ;  /* 0x00000002ff0c7424 */ /* 0x000fe200078e00ff */
[----:B------:R-:W-:-:S07]  /*4e70*/  MOV R36, R14 ;  /* 0x0000000e00247202 */ /* 0x000fce0000000f00 */
[----:B------:R-:W-:Y:S05]  /*4e80*/  WARPSYNC.COLLECTIVE R15, `(.L_x_7051) ;  /* 0x000000000f087348 */ /* 0x000fea0003c00000 */
[----:B------:R0:W1:Y:S02]  /*4e90*/  SHFL.BFLY P6, R14, R13, R12, R11 ;  /* 0x0c00000c0d0e7389 */ /* 0x00006400000c000b */
[----:B01----:R-:W-:Y:S05]  /*4ea0*/  ENDCOLLECTIVE ;  /* 0x000000000000791b */ /* 0x003fea0003800000 */
.L_x_7051:
        /* <DEDUP_REMOVED lines=8> */
.L_x_7052:
[----:B------:R-:W-:Y:S01]  /*4f30*/  HFMA2 R12, -RZ, RZ, 0, 1.1920928955078125e-07 ;  /* 0x00000002ff0c7431 */ /* 0x000fe200000001ff */
[----:B------:R-:W-:Y:S01]  /*4f40*/  MOV R13, RZ ;  /* 0x000000ff000d7202 */ /* 0x000fe20000000f00 */
[----:B------:R-:W-:-:S07]  /*4f50*/  IMAD.MOV.U32 R19, RZ, RZ, R14 ;  /* 0x000000ffff137224 */ /* 0x000fce00078e000e */
[----:B------:R-:W-:Y:S05]  /*4f60*/  WARPSYNC.COLLECTIVE R15, `(.L_x_7053) ;  /* 0x000000000f087348 */ /* 0x000fea0003c00000 */
[----:B------:R0:W1:Y:S02]  /*4f70*/  SHFL.BFLY P6, R14, R13, R12, R11 ;  /* 0x0c00000c0d0e7389 */ /* 0x00006400000c000b */
[----:B01----:R-:W-:Y:S05]  /*4f80*/  ENDCOLLECTIVE ;  /* 0x000000000000791b */ /* 0x003fea0003800000 */
.L_x_7053:
        /* <DEDUP_REMOVED lines=8> */
.L_x_7054:
[----:B------:R-:W-:Y:S02]  /*5010*/  HFMA2 R13, -RZ, RZ, 0, 0 ;  /* 0x00000000ff0d7431 */ /* 0x000fe400000001ff */
[----:B------:R-:W-:Y:S01]  /*5020*/  IMAD.MOV.U32 R12, RZ, RZ, 0x2 ;  /* 0x00000002ff0c7424 */ /* 0x000fe200078e00ff */
[----:B------:R-:W-:-:S07]  /*5030*/  MOV R27, R14 ;  /* 0x0000000e001b7202 */ /* 0x000fce0000000f00 */
[----:B------:R-:W-:Y:S05]  /*5040*/  WARPSYNC.COLLECTIVE R15, `(.L_x_7055) ;  /* 0x000000000f087348 */ /* 0x000fea0003c00000 */
[----:B------:R0:W1:Y:S02]  /*5050*/  SHFL.BFLY P6, R14, R13, R12, R11 ;  /* 0x0c00000c0d0e7389 */ /* 0x00006400000c000b */
[----:B01----:R-:W-:Y:S05]  /*5060*/  ENDCOLLECTIVE ;  /* 0x000000000000791b */ /* 0x003fea0003800000 */
.L_x_7055:
        /* <DEDUP_REMOVED lines=8> */
.L_x_7056:
[----:B------:R-:W-:Y:S01]  /*50f0*/  HFMA2 R12, -RZ, RZ, 0, 1.1920928955078125e-07 ;  /* 0x00000002ff0c7431 */ /* 0x000fe200000001ff */
[----:B------:R-:W-:Y:S01]  /*5100*/  MOV R13, RZ ;  /* 0x000000ff000d7202 */ /* 0x000fe20000000f00 */
[----:B------:R-:W-:-:S07]  /*5110*/  IMAD.MOV.U32 R29, RZ, RZ, R14 ;  /* 0x000000ffff1d7224 */ /* 0x000fce00078e000e */
[----:B------:R-:W-:Y:S05]  /*5120*/  WARPSYNC.COLLECTIVE R15, `(.L_x_7057) ;  /* 0x000000000f087348 */ /* 0x000fea0003c00000 */
[----:B------:R0:W1:Y:S02]  /*5130*/  SHFL.BFLY P6, R14, R13, R12, R11 ;  /* 0x0c00000c0d0e7389 */ /* 0x00006400000c000b */
[----:B01----:R-:W-:Y:S05]  /*5140*/  ENDCOLLECTIVE ;  /* 0x000000000000791b */ /* 0x003fea0003800000 */
.L_x_7057:
        /* <DEDUP_REMOVED lines=8> */
.L_x_7058:
[----:B------:R-:W-:Y:S02]  /*51d0*/  HFMA2 R13, -RZ, RZ, 0, 0 ;  /* 0x00000000ff0d7431 */ /* 0x000fe400000001ff */
[----:B------:R-:W-:Y:S01]  /*51e0*/  IMAD.MOV.U32 R12, RZ, RZ, 0x2 ;  /* 0x00000002ff0c7424 */ /* 0x000fe200078e00ff */
[----:B------:R-:W-:-:S07]  /*51f0*/  MOV R31, R14 ;  /* 0x0000000e001f7202 */ /* 0x000fce0000000f00 */
[----:B------:R-:W-:Y:S05]  /*5200*/  WARPSYNC.COLLECTIVE R15, `(.L_x_7059) ;  /* 0x000000000f087348 */ /* 0x000fea0003c00000 */
[----:B------:R0:W1:Y:S02]  /*5210*/  SHFL.BFLY P6, R14, R13, R12, R11 ;  /* 0x0c00000c0d0e7389 */ /* 0x00006400000c000b */
[----:B01----:R-:W-:Y:S05]  /*5220*/  ENDCOLLECTIVE ;  /* 0x000000000000791b */ /* 0x003fea0003800000 */
.L_x_7059:
        /* <DEDUP_REMOVED lines=8> */
.L_x_7060:
[----:B------:R-:W-:Y:S01]  /*52b0*/  HFMA2 R12, -RZ, RZ, 0, 1.1920928955078125e-07 ;  /* 0x00000002ff0c7431 */ /* 0x000fe200000001ff */
[----:B------:R-:W-:Y:S01]  /*52c0*/  MOV R13, RZ ;  /* 0x000000ff000d7202 */ /* 0x000fe20000000f00 */
[----:B------:R-:W-:-:S07]  /*52d0*/  IMAD.MOV.U32 R33, RZ, RZ, R14 ;  /* 0x000000ffff217224 */ /* 0x000fce00078e000e */
[----:B------:R-:W-:Y:S05]  /*52e0*/  WARPSYNC.COLLECTIVE R15, `(.L_x_7061) ;  /* 0x000000000f087348 */ /* 0x000fea0003c00000 */
[----:B------:R0:W1:Y:S02]  /*52f0*/  SHFL.BFLY P6, R14, R13, R12, R11 ;  /* 0x0c00000c0d0e7389 */ /* 0x00006400000c000b */
[----:B01----:R-:W-:Y:S05]  /*5300*/  ENDCOLLECTIVE ;  /* 0x000000000000791b */ /* 0x003fea0003800000 */
.L_x_7061:
        /* <DEDUP_REMOVED lines=8> */
.L_x_7062:
[----:B------:R-:W-:Y:S01]  /*5390*/  HFMA2 R12, -RZ, RZ, 0, 1.1920928955078125e-07 ;  /* 0x00000002ff0c7431 */ /* 0x000fe200000001ff */
[----:B------:R-:W-:Y:S01]  /*53a0*/  MOV R13, RZ ;  /* 0x000000ff000d7202 */ /* 0x000fe20000000f00 */
[----:B------:R-:W-:-:S07]  /*53b0*/  FADD.FTZ R20, R34, R14 ;  /* 0x0000000e22147221 */ /* 0x000fce0000010000 */
[----:B------:R-:W-:Y:S05]  /*53c0*/  WARPSYNC.COLLECTIVE R15, `(.L_x_7063) ;  /* 0x000000000f087348 */ /* 0x000fea0003c00000 */
[----:B------:R0:W1:Y:S02]  /*53d0*/  SHFL.BFLY P6, R14, R13, R12, R11 ;  /* 0x0c00000c0d0e7389 */ /* 0x00006400000c000b */
[----:B01----:R-:W-:Y:S05]  /*53e0*/  ENDCOLLECTIVE ;  /* 0x000000000000791b */ /* 0x003fea0003800000 */
.L_x_7063:
[----:B------:R-:W-:Y:S01]  /*53f0*/  MOV R12, 0x1 ;  /* 0x00000001000c7802 */ /* 0x000fe20000000f00 */
[----:B------:R-:W-:-:S04]  /*5400*/  FADD.FTZ R35, RZ, R14 ;  /* 0x0000000eff237221 */ /* 0x000fc80000010000 */
[----:B------:R-:W-:-:S07]  /*5410*/  IMAD.MOV.U32 R13, RZ, RZ, R35 ;  /* 0x000000ffff0d7224 */ /* 0x000fce00078e0023 */
[----:B------:R-:W-:Y:S05]  /*5420*/  WARPSYNC.COLLECTIVE R15, `(.L_x_7064) ;  /* 0x000000000f087348 */ /* 0x000fea0003c00000 */
[----:B------:R0:W1:Y:S02]  /*5430*/  SHFL.BFLY P6, R14, R13, R12, R11 ;  /* 0x0c00000c0d0e7389 */ /* 0x00006400000c000b */
[----:B01----:R-:W-:Y:S05]  /*5440*/  ENDCOLLECTIVE ;  /* 0x000000000000791b */ /* 0x003fea0003800000 */
.L_x_7064:
[----:B------:R-:W-:Y:S01]  /*5450*/  HFMA2 R13, -RZ, RZ, 0, 0 ;  /* 0x00000000ff0d7431 */ /* 0x000fe200000001ff */
[----:B------:R-:W-:-:S05]  /*5460*/  MOV R12, R14 ;  /* 0x0000000e000c7202 */ /* 0x000fca0000000f00 */
[----:B------:R-:W-:Y:S01]  /*5470*/  FADD.FTZ R26, R35, R12 ;  /* 0x0000000c231a7221 */ /* 0x000fe20000010000 */
[----:B------:R-:W-:-:S07]  /*5480*/  IMAD.MOV.U32 R12, RZ, RZ, 0x2 ;  /* 0x00000002ff0c7424 */ /* 0x000fce00078e00ff */
[----:B------:R-:W-:Y:S05]  /*5490*/  WARPSYNC.COLLECTIVE R15, `(.L_x_7065) ;  /* 0x000000000f087348 */ /* 0x000fea0003c00000 */
[----:B------:R0:W1:Y:S02]  /*54a0*/  SHFL.BFLY P6, R14, R13, R12, R11 ;  /* 0x0c00000c0d0e7389 */ /* 0x00006400000c000b */
[----:B01----:R-:W-:Y:S05]  /*54b0*/  ENDCOLLECTIVE ;  /* 0x000000000000791b */ /* 0x003fea0003800000 */
.L_x_7065:
[----:B------:R-:W-:Y:S01]  /*54c0*/  HFMA2 R12, -RZ, RZ, 0, 5.9604644775390625e-08 ;  /* 0x00000001ff0c7431 */ /* 0x000fe200000001ff */
[----:B------:R-:W-:-:S05]  /*54d0*/  MOV R19, R14 ;  /* 0x0000000e00137202 */ /* 0x000fca0000000f00 */
[----:B------:R-:W-:-:S05]  /*54e0*/  FADD.FTZ R19, RZ, R19 ;  /* 0x00000013ff137221 */ /* 0x000fca0000010000 */
[----:B------:R-:W-:-:S07]  /*54f0*/  MOV R13, R19 ;  /* 0x00000013000d7202 */ /* 0x000fce0000000f00 */
[----:B------:R-:W-:Y:S05]  /*5500*/  WARPSYNC.COLLECTIVE R15, `(.L_x_7066) ;  /* 0x000000000f087348 */ /* 0x000fea0003c00000 */
[----:B------:R0:W1:Y:S02]  /*5510*/  SHFL.BFLY P6, R14, R13, R12, R11 ;  /* 0x0c00000c0d0e7389 */ /* 0x00006400000c000b */
[----:B01----:R-:W-:Y:S05]  /*5520*/  ENDCOLLECTIVE ;  /* 0x000000000000791b */ /* 0x003fea0003800000 */
.L_x_7066:
[----:B------:R-:W-:Y:S05]  /*5530*/  BRA `(.L_x_7067) ;  /* 0xffffffd800bc7947 */ /* 0x000fea000383ffff */
.L_x_7068:
        /* <DEDUP_REMOVED lines=12> */
.L_x_25708:


//--------------------- .text._ZN4vllm25paged_attention_v1_kernelIfhLi128ELi16ELi128ELNS_18Fp8KVCacheDataTypeE2ELb1EEEvPT_PKS2_PKT0_S8_ifPKiSA_iPKfiiiSC_SC_iiiii --------------------------
	.section	.text._ZN4vllm25paged_attention_v1_kernelIfhLi128ELi16ELi128ELNS_18Fp8KVCacheDataTypeE2ELb1EEEvPT_PKS2_PKT0_S8_ifPKiSA_iPKfiiiSC_SC_iiiii,"ax",@progbits
	.align	128
        .global         _ZN4vllm25paged_attention_v1_kernelIfhLi128ELi16ELi128ELNS_18Fp8KVCacheDataTypeE2ELb1EEEvPT_PKS2_PKT0_S8_ifPKiSA_iPKfiiiSC_SC_iiiii
        .type           _ZN4vllm25paged_attention_v1_kernelIfhLi128ELi16ELi128ELNS_18Fp8KVCacheDataTypeE2ELb1EEEvPT_PKS2_PKT0_S8_ifPKiSA_iPKfiiiSC_SC_iiiii,@function
        .size           _ZN4vllm25paged_attention_v1_kernelIfhLi128ELi16ELi128ELNS_18Fp8KVCacheDataTypeE2ELb1EEEvPT_PKS2_PKT0_S8_ifPKiSA_iPKfiiiSC_SC_iiiii,(.L_x_25709 - _ZN4vllm25paged_attention_v1_kernelIfhLi128ELi16ELi128ELNS_18Fp8KVCacheDataTypeE2ELb1EEEvPT_PKS2_PKT0_S8_ifPKiSA_iPKfiiiSC_SC_iiiii)
        .other          _ZN4vllm25paged_attention_v1_kernelIfhLi128ELi16ELi128ELNS_18Fp8KVCacheDataTypeE2ELb1EEEvPT_PKS2_PKT0_S8_ifPKiSA_iPKfiiiSC_SC_iiiii,@"STO_CUDA_ENTRY STV_DEFAULT"
_ZN4vllm25paged_attention_v1_kernelIfhLi128ELi16ELi128ELNS_18Fp8KVCacheDataTypeE2ELb1EEEvPT_PKS2_PKT0_S8_ifPKiSA_iPKfiiiSC_SC_iiiii:
.text._ZN4vllm25paged_attention_v1_kernelIfhLi128ELi16ELi128ELNS_18Fp8KVCacheDataTypeE2ELb1EEEvPT_PKS2_PKT0_S8_ifPKiSA_iPKfiiiSC_SC_iiiii:
        /* <DEDUP_REMOVED lines=17> */
[----:B---3--:R-:W-:-:S06]  /*0110*/  IADD3 R4, PT, PT, R3, 0xffffffe, RZ ;  /* 0x0ffffffe03047810 */ /* 0x008fcc0007ffe0ff */
[----:B------:R3:W5:Y:S02]  /*0120*/  F2I.FTZ.U32.TRUNC.NTZ R5, R4 ;  /* 0x0000000400057305 */ /* 0x000764000021f000 */
[----:B---3--:R-:W-:Y:S02]  /*0130*/  HFMA2 R4, -RZ, RZ, 0, 0 ;  /* 0x00000000ff047431 */ /* 0x008fe400000001ff */
[----:B-----5:R-:W-:-:S04]  /*0140*/  IMAD R0, R5, R9, RZ ;  /* 0x0000000905007224 */ /* 0x020fc800078e02ff */
[----:B------:R-:W-:-:S04]  /*0150*/  IMAD.MOV R13, RZ, RZ, -R0 ;  /* 0x000000ffff0d7224 */ /* 0x000fc800078e0a00 */
[----:B------:R-:W-:Y:S01]  /*0160*/  IMAD.HI.U32 R0, R5, R13, R4 ;  /* 0x0000000d05007227 */ /* 0x000fe200078e0004 */
[C---:B--2---:R-:W-:Y:S02]  /*0170*/  IADD3 R11, PT, PT, R6.reuse, -0x1, RZ ;  /* 0xffffffff060b7810 */ /* 0x044fe40007ffe0ff */
[----:B------:R-:W-:Y:S02]  /*0180*/  IADD3 R3, PT, PT, R6, 0xf, RZ ;  /* 0x0000000f06037810 */ /* 0x000fe40007ffe0ff */
[----:B------:R-:W-:Y:S02]  /*0190*/  IABS R7, R11 ;  /* 0x0000000b00077213 */ /* 0x000fe40000000000 */
[----:B------:R-:W-:-:S03]  /*01a0*/  LOP3.LUT R11, R11, R2, RZ, 0x3c, !PT ;  /* 0x000000020b0b7212 */ /* 0x000fc600078e3cff */
[----:B------:R-:W-:Y:S01]  /*01b0*/  IMAD.HI.U32 R5, R0, R7, RZ ;  /* 0x0000000700057227 */ /* 0x000fe200078e00ff */
[----:B------:R-:W-:-:S03]  /*01c0*/  ISETP.GE.AND P2, PT, R11, RZ, PT ;  /* 0x000000ff0b00720c */ /* 0x000fc60003f46270 */
[----:B-1----:R-:W-:Y:S01]  /*01d0*/  @P1 IMAD R11, R17, R12, R18 ;  /* 0x0000000c110b1224 */ /* 0x002fe200078e0212 */
        /* <DEDUP_REMOVED lines=8> */
[----:B------:R-:W-:-:S04]  /*0260*/  SHF.R.S32.HI R4, RZ, 0x1f, R3 ;  /* 0x0000001fff047819 */ /* 0x000fc80000011403 */
[----:B------:R-:W-:-:S04]  /*0270*/  LEA.HI R4, R4, R3, RZ, 0x4 ;  /* 0x0000000304047211 */ /* 0x000fc800078f20ff */
[----:B------:R-:W-:Y:S02]  /*0280*/  SHF.R.S32.HI R7, RZ, 0x4, R4 ;  /* 0x00000004ff077819 */ /* 0x000fe40000011404 */
[----:B------:R-:W-:Y:S01]  /*0290*/  LOP3.LUT R3, R4, 0xfffffff0, RZ, 0xc0, !PT ;  /* 0xfffffff004037812 */ /* 0x000fe200078ec0ff */
[----:B------:R-:W-:Y:S01]  /*02a0*/  @P0 VIADD R5, R5, 0x1 ;  /* 0x0000000105050836 */ /* 0x000fe20000000000 */
[----:B------:R-:W-:Y:S01]  /*02b0*/  ISETP.GE.AND P0, PT, R8, R7, PT ;  /* 0x000000070800720c */ /* 0x000fe20003f06270 */
[----:B------:R-:W-:Y:S01]  /*02c0*/  @P1 IMAD R4, R11, R10, 0x1 ;  /* 0x000000010b041424 */ /* 0x000fe200078e020a */
[----:B------:R-:W-:Y:S02]  /*02d0*/  VIMNMX R6, PT, PT, R6, R3, PT ;  /* 0x0000000306067248 */ /* 0x000fe40003fe0100 */
[----:B------:R-:W-:Y:S02]  /*02e0*/  @!P2 IADD3 R5, PT, PT, -R5, RZ, RZ ;  /* 0x000000ff0505a210 */ /* 0x000fe40007ffe1ff */
[----:B------:R-:W-:Y:S01]  /*02f0*/  @!P3 LOP3.LUT R5, RZ, R2, RZ, 0x33, !PT ;  /* 0x00000002ff05b212 */ /* 0x000fe200078e33ff */
[----:B0-----:R-:W-:Y:S06]  /*0300*/  @P1 BRA `(.L_x_7069) ;  /* 0x0000000000d81947 */ /* 0x001fec0003800000 */
        /* <DEDUP_REMOVED lines=12> */
[----:B------:R-:W-:Y:S02]  /*03d0*/  LOP3.LUT R2, R17, R4, RZ, 0x3c, !PT ;  /* 0x0000000411027212 */ /* 0x000fe400078e3cff */
[----:B------:R-:W-:Y:S01]  /*03e0*/  IABS R14, R18 ;  /* 0x00000012000e7213 */ /* 0x000fe20000000000 */
        /* <DEDUP_REMOVED lines=22> */
[----:B------:R-:W-:-:S04]  /*0550*/  IMAD R15, R15, R12, RZ ;  /* 0x0000000c0f0f7224 */ /* 0x000fc800078e02ff */
[----:B------:R-:W-:Y:S02]  /*0560*/  IMAD.HI.U32 R3, R3, R15, R2 ;  /* 0x0000000f03037227 */ /* 0x000fe400078e0002 */
[----:B------:R-:W0:Y:S04]  /*0570*/  LDC R2, c[0x0][0x3e8] ;  /* 0x0000fa00ff027b82 */ /* 0x000e280000000800 */
[----:B------:R-:W-:-:S04]  /*0580*/  IMAD.HI.U32 R3, R3, R14, RZ ;  /* 0x0000000e03037227 */ /* 0x000fc800078e00ff */
        /* <DEDUP_REMOVED lines=8> */
[----:B------:R-:W-:-:S06]  /*0610*/  @P1 VIADD R3, R3, 0x1 ;  /* 0x0000000103031836 */ /* 0x000fcc0000000000 */
[----:B------:R-:W-:Y:S02]  /*0620*/  @!P3 IADD3 R3, PT, PT, -R3, RZ, RZ ;  /* 0x000000ff0303b210 */ /* 0x000fe40007ffe1ff */
[----:B------:R-:W-:-:S05]  /*0630*/  @!P2 LOP3.LUT R3, RZ, R11, RZ, 0x33, !PT ;  /* 0x0000000bff03a212 */ /* 0x000fca00078e33ff */
[----:B0-----:R-:W-:-:S05]  /*0640*/  IMAD R3, R2, R4, R3 ;  /* 0x0000000402037224 */ /* 0x001fca00078e0203 */
[----:B------:R-:W-:-:S05]  /*0650*/  IADD3 R3, PT, PT, -R3, RZ, RZ ;  /* 0x000000ff03037210 */ /* 0x000fca0007ffe1ff */
[----:B------:R-:W-:-:S07]  /*0660*/  IMAD R4, R10, R3, 0x1 ;  /* 0x000000010a047424 */ /* 0x000fce00078e0203 */
.L_x_7069:
[----:B------:R-:W-:Y:S01]  /*0670*/  BSSY.RECONVERGENT B6, `(.L_x_7070) ;  /* 0x0000041000067945 */ /* 0x000fe20003800200 */
[----:B------:R-:W-:Y:S01]  /*0680*/  LOP3.LUT R16, R19, 0x1f, RZ, 0xc0, !PT ;  /* 0x0000001f13107812 */ /* 0x000fe200078ec0ff */
[----:B------:R-:W-:Y:S02]  /*0690*/  IMAD.MOV.U32 R10, RZ, RZ, R9 ;  /* 0x000000ffff0a7224 */ /* 0x000fe400078e0009 */
[----:B------:R-:W-:Y:S05]  /*06a0*/  @P0 BRA `(.L_x_7071) ;  /* 0x0000000000f40947 */ /* 0x000fea0003800000 */
[----:B------:R-:W0:Y:S01]  /*06b0*/  LDC R23, c[0x0][0x3f0] ;  /* 0x0000fc00ff177b82 */ /* 0x000e220000000800 */
[----:B------:R-:W1:Y:S01]  /*06c0*/  LDCU UR4, c[0x0][0x3ec] ;  /* 0x00007d80ff0477ac */ /* 0x000e620008000800 */
[----:B------:R-:W-:Y:S02]  /*06d0*/  SHF.R.U32.HI R9, RZ, 0x1, R19 ;  /* 0x00000001ff097819 */ /* 0x000fe40000011613 */
[----:B------:R-:W-:-:S04]  /*06e0*/  MOV R14, R8 ;  /* 0x00000008000e7202 */ /* 0x000fc80000000f00 */
[----:B------:R-:W2:Y:S01]  /*06f0*/  LDC R12, c[0x0][0x3f4] ;  /* 0x0000fd00ff0c7b82 */ /* 0x000ea20000000800 */
[----:B0-----:R-:W-:Y:S02]  /*0700*/  IABS R11, R23 ;  /* 0x00000017000b7213 */ /* 0x001fe40000000000 */
[----:B------:R-:W-:Y:S02]  /*0710*/  ISETP.NE.AND P1, PT, R23, RZ, PT ;  /* 0x000000ff1700720c */ /* 0x000fe40003f25270 */
[----:B------:R-:W0:Y:S01]  /*0720*/  I2F.RP R13, R11 ;  /* 0x0000000b000d7306 */ /* 0x000e220000209400 */
[----:B--2---:R-:W-:-:S07]  /*0730*/  ISETP.NE.AND P2, PT, R12, RZ, PT ;  /* 0x000000ff0c00720c */ /* 0x004fce0003f45270 */
[----:B0-----:R-:W0:Y:S02]  /*0740*/  MUFU.RCP R13, R13 ;  /* 0x0000000d000d7308 */ /* 0x001e240000001000 */
[----:B0-----:R-:W-:Y:S02]  /*0750*/  IADD3 R3, PT, PT, R13, 0xffffffe, RZ ;  /* 0x0ffffffe0d037810 */ /* 0x001fe40007ffe0ff */
[----:B-1----:R-:W-:-:S04]  /*0760*/  IADD3 R13, PT, PT, R5, -UR4, RZ ;  /* 0x80000004050d7c10 */ /* 0x002fc8000fffe0ff */
[----:B------:R-:W0:Y:S02]  /*0770*/  F2I.FTZ.U32.TRUNC.NTZ R3, R3 ;  /* 0x0000000300037305 */ /* 0x000e24000021f000 */
[----:B0-----:R-:W-:-:S05]  /*0780*/  IADD3 R2, PT, PT, RZ, -R3, RZ ;  /* 0x80000003ff027210 */ /* 0x001fca0007ffe0ff */
[----:B------:R-:W-:Y:S02]  /*0790*/  IMAD R15, R2, R11, RZ ;  /* 0x0000000b020f7224 */ /* 0x000fe400078e02ff */
[----:B------:R-:W-:-:S04]  /*07a0*/  IMAD.MOV.U32 R2, RZ, RZ, RZ ;  /* 0x000000ffff027224 */ /* 0x000fc800078e00ff */
[----:B------:R-:W-:Y:S01]  /*07b0*/  IMAD.HI.U32 R2, R3, R15, R2 ;  /* 0x0000000f03027227 */ /* 0x000fe200078e0002 */
[----:B------:R-:W-:Y:S02]  /*07c0*/  IABS R15, R12 ;  /* 0x0000000c000f7213 */ /* 0x000fe40000000000 */
[----:B------:R-:W-:-:S03]  /*07d0*/  LOP3.LUT R3, R9, 0xf, RZ, 0xc0, !PT ;  /* 0x0000000f09037812 */ /* 0x000fc600078ec0ff */
[----:B------:R-:W-:-:S07]  /*07e0*/  IMAD.MOV.U32 R9, RZ, RZ, R15 ;  /* 0x000000ffff097224 */ /* 0x000fce00078e000f */
.L_x_7073:
[----:B------:R-:W-:-:S04]  /*07f0*/  SHF.L.U32 R15, R14, 0x4, RZ ;  /* 0x000000040e0f7819 */ /* 0x000fc800000006ff */
        /* <DEDUP_REMOVED lines=28> */
[----:B------:R-:W-:Y:S02]  /*09c0*/  LOP3.LUT P0, RZ, R19, 0x1, RZ, 0xc0, !PT ;  /* 0x0000000113ff7812 */ /* 0x000fe4000780c0ff */
[----:B------:R-:W-:-:S11]  /*09d0*/  IADD3 R14, PT, PT, R14, 0x4, RZ ;  /* 0x000000040e0e7810 */ /* 0x000fd60007ffe0ff */
[----:B------:R-:W0:Y:S01]  /*09e0*/  @!P0 S2R R21, SR_CgaCtaId ;  /* 0x0000000000158919 */ /* 0x000e220000008800 */
[----:B------:R-:W-:Y:S02]  /*09f0*/  @!P0 MOV R20, 0x400 ;  /* 0x0000040000148802 */ /* 0x000fe40000000f00 */
[----:B------:R-:W-:Y:S02]  /*0a00*/  @!P0 IADD3 R15, PT, PT, R3, R15, RZ ;  /* 0x0000000f030f8210 */ /* 0x000fe40007ffe0ff */
[----:B------:R-:W-:Y:S01]  /*0a10*/  @!P0 MOV R24, 0xff7fffff ;  /* 0xff7fffff00188802 */ /* 0x000fe20000000f00 */
[----:B------:R-:W-:-:S05]  /*0a20*/  @!P0 VIADD R20, R20, 0x20 ;  /* 0x0000002014148836 */ /* 0x000fca0000000000 */
[----:B0-----:R-:W-:-:S05]  /*0a30*/  @!P0 LEA R20, R21, R20, 0x18 ;  /* 0x0000001415148211 */ /* 0x001fca00078ec0ff */
[----:B------:R-:W-:-:S05]  /*0a40*/  @!P0 IMAD R15, R15, 0x4, R20 ;  /* 0x000000040f0f8824 */ /* 0x000fca00078e0214 */
[----:B------:R0:W-:Y:S01]  /*0a50*/  @!P0 STS [R15], R24 ;  /* 0x000000180f008388 */ /* 0x0001e20000000800 */
[----:B------:R-:W-:-:S13]  /*0a60*/  ISETP.GE.AND P0, PT, R14, R7, PT ;  /* 0x000000070e00720c */ /* 0x000fda0003f06270 */
[----:B0-----:R-:W-:Y:S05]  /*0a70*/  @!P0 BRA `(.L_x_7073) ;  /* 0xfffffffc005c8947 */ /* 0x001fea000383ffff */
.L_x_7071:
[----:B------:R-:W-:Y:S05]  /*0a80*/  BSYNC.RECONVERGENT B6 ;  /* 0x0000000000067941 */ /* 0x000fea0003800200 */
.L_x_7070:
        /* <DEDUP_REMOVED lines=10> */
.L_x_7113:
        /* <DEDUP_REMOVED lines=10> */
[----:B------:R-:W-:Y:S01]  /*0bd0*/  IMAD.MOV.U32 R14, RZ, RZ, RZ ;  /* 0x000000ffff0e7224 */ /* 0x000fe200078e00ff */
        /* <DEDUP_REMOVED lines=28> */
.L_x_7079:
        /* <DEDUP_REMOVED lines=11> */
.L_x_7078:
[----:B------:R-:W-:Y:S05]  /*0e50*/  BSYNC.RECONVERGENT B1 ;  /* 0x0000000000017941 */ /* 0x000fea0003800200 */
.L_x_7077:
        /* <DEDUP_REMOVED lines=12> */
.L_x_7082:
[----:B------:R-:W0:Y:S01]  /*0f20*/  LDS R21, [R13+-0x400] ;  /* 0xfffc00000d157984 */ /* 0x000e220000000800 */
[----:B------:R-:W-:-:S03]  /*0f30*/  IADD3 R15, PT, PT, R15, 0x800, RZ ;  /* 0x000008000f0f7810 */ /* 0x000fc60007ffe0ff */
[----:B------:R-:W1:Y:S01]  /*0f40*/  LDS R25, [R13+-0x200] ;  /* 0xfffe00000d197984 */ /* 0x000e620000000800 */
[----:B------:R-:W-:-:S03]  /*0f50*/  ISETP.GE.AND P4, PT, R15, R12, PT ;  /* 0x0000000c0f00720c */ /* 0x000fc60003f86270 */
[----:B------:R-:W2:Y:S04]  /*0f60*/  LDS R27, [R13] ;  /* 0x000000000d1b7984 */ /* 0x000ea80000000800 */
[----:B------:R-:W3:Y:S04]  /*0f70*/  LDS R23, [R13+0x200] ;  /* 0x000200000d177984 */ /* 0x000ee80000000800 */
[----:B------:R-:W4:Y:S04]  /*0f80*/  LDS R31, [R13+0x600] ;  /* 0x000600000d1f7984 */ /* 0x000f280000000800 */
        /* <DEDUP_REMOVED lines=10> */
[----:B------:R-:W2:Y:S01]  /*1030*/  LDS R27, [R13+0xa00] ;  /* 0x000a00000d1b7984 */ /* 0x000ea20000000800 */
[----:B----4-:R-:W-:-:S02]  /*1040*/  FADD.FTZ R31, -R10, R31 ;  /* 0x0000001f0a1f7221 */ /* 0x010fc40000010100 */
[----:B------:R-:W-:Y:S02]  /*1050*/  FMUL.FTZ R28, R23, 1.4426950216293334961 ;  /* 0x3fb8aa3b171c7820 */ /* 0x000fe40000410000 */
[----:B------:R-:W3:Y:S01]  /*1060*/  MUFU.EX2 R26, R26 ;  /* 0x0000001a001a7308 */ /* 0x000ee20000000800 */
[----:B------:R-:W4:Y:S01]  /*1070*/  LDS R23, [R13+0x800] ;  /* 0x000800000d177984 */ /* 0x000f220000000800 */
[----:B------:R-:W-:Y:S01]  /*1080*/  FMUL.FTZ R30, R31, 1.4426950216293334961 ;  /* 0x3fb8aa3b1f1e7820 */ /* 0x000fe20000410000 */
[----:B-----5:R-:W-:-:S05]  /*1090*/  FADD.FTZ R29, -R10, R29 ;  /* 0x0000001d0a1d7221 */ /* 0x020fca0000010100 */
[----:B------:R-:W5:Y:S01]  /*10a0*/  MUFU.EX2 R20, R20 ;  /* 0x0000001400147308 */ /* 0x000f620000000800 */
[----:B-1----:R-:W-:Y:S01]  /*10b0*/  FADD.FTZ R25, R24, R14 ;  /* 0x0000000e18197221 */ /* 0x002fe20000010000 */
[----:B------:R-:W-:Y:S06]  /*10c0*/  STS [R13+-0x400], R24 ;  /* 0xfffc00180d007388 */ /* 0x000fec0000000800 */
[----:B------:R-:W1:Y:S01]  /*10d0*/  MUFU.EX2 R28, R28 ;  /* 0x0000001c001c7308 */ /* 0x000e620000000800 */
[----:B---3--:R-:W-:Y:S01]  /*10e0*/  FADD.FTZ R25, R25, R26 ;  /* 0x0000001a19197221 */ /* 0x008fe20000010000 */
[----:B------:R3:W-:Y:S06]  /*10f0*/  STS [R13+-0x200], R26 ;  /* 0xfffe001a0d007388 */ /* 0x0007ec0000000800 */
[----:B------:R-:W4:Y:S01]  /*1100*/  MUFU.EX2 R30, R30 ;  /* 0x0000001e001e7308 */ /* 0x000f220000000800 */
[----:B-----5:R-:W-:Y:S01]  /*1110*/  FADD.FTZ R25, R25, R20 ;  /* 0x0000001419197221 */ /* 0x020fe20000010000 */
[----:B------:R5:W-:Y:S01]  /*1120*/  STS [R13], R20 ;  /* 0x000000140d007388 */ /* 0x000be20000000800 */
[----:B0-----:R-:W-:-:S04]  /*1130*/  FADD.FTZ R21, -R10, R21 ;  /* 0x000000150a157221 */ /* 0x001fc80000010100 */
[----:B------:R-:W-:Y:S01]  /*1140*/  FMUL.FTZ R21, R21, 1.4426950216293334961 ;  /* 0x3fb8aa3b15157820 */ /* 0x000fe20000410000 */
[----:B-1----:R-:W-:Y:S01]  /*1150*/  FADD.FTZ R14, R25, R28 ;  /* 0x0000001c190e7221 */ /* 0x002fe20000010000 */
[----:B------:R0:W-:Y:S02]  /*1160*/  STS [R13+0x200], R28 ;  /* 0x0002001c0d007388 */ /* 0x0001e40000000800 */
[----:B---3--:R-:W1:Y:S01]  /*1170*/  MUFU.EX2 R26, R21 ;  /* 0x00000015001a7308 */ /* 0x008e620000000800 */
[C---:B--2---:R-:W-:Y:S01]  /*1180*/  FADD.FTZ R27, -R10.reuse, R27 ;  /* 0x0000001b0a1b7221 */ /* 0x044fe20000010100 */
[----:B------:R-:W2:Y:S01]  /*1190*/  LDS R25, [R13+0xe00] ;  /* 0x000e00000d197984 */ /* 0x000ea20000000800 */
[----:B----4-:R-:W-:Y:S02]  /*11a0*/  FADD.FTZ R23, -R10, R23 ;  /* 0x000000170a177221 */ /* 0x010fe40000010100 */
[----:B-----5:R-:W-:Y:S01]  /*11b0*/  FMUL.FTZ R20, R27, 1.4426950216293334961 ;  /* 0x3fb8aa3b1b147820 */ /* 0x020fe20000410000 */
[----:B------:R-:W-:Y:S01]  /*11c0*/  STS [R13+0x600], R30 ;  /* 0x0006001e0d007388 */ /* 0x000fe20000000800 */
[----:B0-----:R-:W-:Y:S01]  /*11d0*/  FMUL.FTZ R28, R29, 1.4426950216293334961 ;  /* 0x3fb8aa3b1d1c7820 */ /* 0x001fe20000410000 */
[----:B------:R-:W-:-:S03]  /*11e0*/  FMUL.FTZ R23, R23, 1.4426950216293334961 ;  /* 0x3fb8aa3b17177820 */ /* 0x000fc60000410000 */
[----:B------:R-:W0:Y:S01]  /*11f0*/  MUFU.EX2 R20, R20 ;  /* 0x0000001400147308 */ /* 0x000e220000000800 */
[----:B-1----:R-:W-:Y:S01]  /*1200*/  FADD.FTZ R21, R14, R26 ;  /* 0x0000001a0e157221 */ /* 0x002fe20000010000 */
[----:B------:R-:W-:Y:S06]  /*1210*/  STS [R13+0x400], R26 ;  /* 0x0004001a0d007388 */ /* 0x000fec0000000800 */
[----:B------:R1:W3:Y:S08]  /*1220*/  MUFU.EX2 R24, R23 ;  /* 0x0000001700187308 */ /* 0x0002f00000000800 */
[----:B------:R-:W4:Y:S01]  /*1230*/  MUFU.EX2 R28, R28 ;  /* 0x0000001c001c7308 */ /* 0x000f220000000800 */
[----:B-1----:R-:W1:Y:S04]  /*1240*/  LDS R23, [R13+0x1200] ;  /* 0x001200000d177984 */ /* 0x002e680000000800 */
[----:B0-----:R-:W-:Y:S04]  /*1250*/  STS [R13+0xa00], R20 ;  /* 0x000a00140d007388 */ /* 0x001fe80000000800 */
[----:B---3--:R0:W-:Y:S01]  /*1260*/  STS [R13+0x800], R24 ;  /* 0x000800180d007388 */ /* 0x0081e20000000800 */
[----:B--2---:R-:W-:Y:S01]  /*1270*/  FADD.FTZ R14, -R10, R25 ;  /* 0x000000190a0e7221 */ /* 0x004fe20000010100 */
[----:B------:R-:W-:-:S02]  /*1280*/  FADD.FTZ R25, R21, R30 ;  /* 0x0000001e15197221 */ /* 0x000fc40000010000 */
[----:B------:R-:W2:Y:S01]  /*1290*/  LDS R21, [R13+0x1000] ;  /* 0x001000000d157984 */ /* 0x000ea20000000800 */
[----:B------:R-:W-:Y:S01]  /*12a0*/  FMUL.FTZ R14, R14, 1.4426950216293334961 ;  /* 0x3fb8aa3b0e0e7820 */ /* 0x000fe20000410000 */
[----:B------:R-:W-:Y:S02]  /*12b0*/  FADD.FTZ R27, R25, R24 ;  /* 0x00000018191b7221 */ /* 0x000fe40000010000 */
[----:B------:R-:W3:Y:S01]  /*12c0*/  LDS R25, [R13+0x1400] ;  /* 0x001400000d197984 */ /* 0x000ee20000000800 */
[----:B------:R-:W5:Y:S01]  /*12d0*/  MUFU.EX2 R32, R14 ;  /* 0x0000000e00207308 */ /* 0x000f620000000800 */
[----:B------:R-:W-:Y:S02]  /*12e0*/  FADD.FTZ R29, R27, R20 ;  /* 0x000000141b1d7221 */ /* 0x000fe40000010000 */
[----:B------:R-:W3:Y:S02]  /*12f0*/  LDS R27, [R13+0x1600] ;  /* 0x001600000d1b7984 */ /* 0x000ee40000000800 */
[----:B----4-:R-:W-:-:S02]  /*1300*/  FADD.FTZ R31, R29, R28 ;  /* 0x0000001c1d1f7221 */ /* 0x010fc40000010000 */
[----:B------:R-:W4:Y:S04]  /*1310*/  LDS R29, [R13+0x1800] ;  /* 0x001800000d1d7984 */ /* 0x000f280000000800 */
[----:B------:R4:W-:Y:S01]  /*1320*/  STS [R13+0xc00], R28 ;  /* 0x000c001c0d007388 */ /* 0x0009e20000000800 */
[----:B-----5:R-:W-:-:S03]  /*1330*/  FADD.FTZ R14, R31, R32 ;  /* 0x000000201f0e7221 */ /* 0x020fc60000010000 */
[----:B------:R-:W-:Y:S01]  /*1340*/  STS [R13+0xe00], R32 ;  /* 0x000e00200d007388 */ /* 0x000fe20000000800 */
[----:B-1----:R-:W-:-:S03]  /*1350*/  FADD.FTZ R23, -R10, R23 ;  /* 0x000000170a177221 */ /* 0x002fc60000010100 */
[----:B------:R-:W1:Y:S01]  /*1360*/  LDS R31, [R13+0x1a00] ;  /* 0x001a00000d1f7984 */ /* 0x000e620000000800 */
[----:B------:R-:W-:-:S04]  /*1370*/  FMUL.FTZ R23, R23, 1.4426950216293334961 ;  /* 0x3fb8aa3b17177820 */ /* 0x000fc80000410000 */
[----:B0-----:R-:W0:Y:S01]  /*1380*/  MUFU.EX2 R24, R23 ;  /* 0x0000001700187308 */ /* 0x001e220000000800 */
[----:B--2---:R-:W-:-:S04]  /*1390*/  FADD.FTZ R21, -R10, R21 ;  /* 0x000000150a157221 */ /* 0x004fc80000010100 */
[----:B------:R-:W-:Y:S01]  /*13a0*/  FMUL.FTZ R21, R21, 1.4426950216293334961 ;  /* 0x3fb8aa3b15157820 */ /* 0x000fe20000410000 */
[----:B---3--:R-:W-:-:S03]  /*13b0*/  FADD.FTZ R25, -R10, R25 ;  /* 0x000000190a197221 */ /* 0x008fc60000010100 */
[----:B------:R-:W2:Y:S01]  /*13c0*/  MUFU.EX2 R20, R21 ;  /* 0x0000001500147308 */ /* 0x000ea20000000800 */
[----:B------:R-:W-:Y:S01]  /*13d0*/  FMUL.FTZ R25, R25, 1.4426950216293334961 ;  /* 0x3fb8aa3b19197820 */ /* 0x000fe20000410000 */
[C---:B------:R-:W-:Y:S01]  /*13e0*/  FADD.FTZ R27, -R10.reuse, R27 ;  /* 0x0000001b0a1b7221 */ /* 0x040fe20000010100 */
[----:B0-----:R-:W-:Y:S01]  /*13f0*/  STS [R13+0x1200], R24 ;  /* 0x001200180d007388 */ /* 0x001fe20000000800 */
[----:B----4-:R-:W-:Y:S02]  /*1400*/  FADD.FTZ R29, -R10, R29 ;  /* 0x0000001d0a1d7221 */ /* 0x010fe40000010100 */
[----:B------:R-:W-:Y:S02]  /*1410*/  FMUL.FTZ R27, R27, 1.4426950216293334961 ;  /* 0x3fb8aa3b1b1b7820 */ /* 0x000fe40000410000 */
[----:B------:R-:W0:Y:S01]  /*1420*/  MUFU.EX2 R26, R25 ;  /* 0x00000019001a7308 */ /* 0x000e220000000800 */
[----:B------:R-:W-:-:S07]  /*1430*/  FMUL.FTZ R29, R29, 1.4426950216293334961 ;  /* 0x3fb8aa3b1d1d7820 */ /* 0x000fce0000410000 */
[----:B------:R-:W3:Y:S01]  /*1440*/  MUFU.EX2 R28, R27 ;  /* 0x0000001b001c7308 */ /* 0x000ee20000000800 */
[----:B--2---:R-:W-:Y:S01]  /*1450*/  FADD.FTZ R21, R14, R20 ;  /* 0x000000140e157221 */ /* 0x004fe20000010000 */
[----:B------:R-:W-:Y:S01]  /*1460*/  STS [R13+0x1000], R20 ;  /* 0x001000140d007388 */ /* 0x000fe20000000800 */
[----:B-1----:R-:W-:Y:S02]  /*1470*/  FADD.FTZ R31, -R10, R31 ;  /* 0x0000001f0a1f7221 */ /* 0x002fe40000010100 */
[----:B------:R-:W-:Y:S02]  /*1480*/  FADD.FTZ R21, R21, R24 ;  /* 0x0000001815157221 */ /* 0x000fe40000010000 */
[----:B------:R-:W-:Y:S01]  /*1490*/  FMUL.FTZ R30, R31, 1.4426950216293334961 ;  /* 0x3fb8aa3b1f1e7820 */ /* 0x000fe20000410000 */
[----:B------:R-:W1:Y:S01]  /*14a0*/  MUFU.EX2 R32, R29 ;  /* 0x0000001d00207308 */ /* 0x000e620000000800 */
[----:B0-----:R-:W-:Y:S01]  /*14b0*/  FADD.FTZ R21, R21, R26 ;  /* 0x0000001a15157221 */ /* 0x001fe20000010000 */
[----:B------:R-:W-:Y:S06]  /*14c0*/  STS [R13+0x1400], R26 ;  /* 0x0014001a0d007388 */ /* 0x000fec0000000800 */
[----:B------:R-:W0:Y:S01]  /*14d0*/  MUFU.EX2 R30, R30 ;  /* 0x0000001e001e7308 */ /* 0x000e220000000800 */
[----:B---3--:R-:W-:Y:S01]  /*14e0*/  FADD.FTZ R21, R21, R28 ;  /* 0x0000001c15157221 */ /* 0x008fe20000010000 */
[----:B------:R-:W-:Y:S03]  /*14f0*/  STS [R13+0x1600], R28 ;  /* 0x0016001c0d007388 */ /* 0x000fe60000000800 */
[----:B-1----:R-:W-:Y:S01]  /*1500*/  FADD.FTZ R21, R21, R32 ;  /* 0x0000002015157221 */ /* 0x002fe20000010000 */
[----:B------:R-:W-:Y:S04]  /*1510*/  STS [R13+0x1800], R32 ;  /* 0x001800200d007388 */ /* 0x000fe80000000800 */
[----:B0-----:R0:W-:Y:S01]  /*1520*/  STS [R13+0x1a00], R30 ;  /* 0x001a001e0d007388 */ /* 0x0011e20000000800 */
[----:B------:R-:W-:Y:S01]  /*1530*/  FADD.FTZ R14, R21, R30 ;  /* 0x0000001e150e7221 */ /* 0x000fe20000010000 */
[----:B0-----:R-:W-:Y:S01]  /*1540*/  VIADD R13, R13, 0x2000 ;  /* 0x000020000d0d7836 */ /* 0x001fe20000000000 */
[----:B------:R-:W-:Y:S06]  /*1550*/  @!P4 BRA `(.L_x_7082) ;  /* 0xfffffff80070c947 */ /* 0x000fec000383ffff */
.L_x_7081:
[----:B------:R-:W-:Y:S05]  /*1560*/  BSYNC.RECONVERGENT B1 ;  /* 0x0000000000017941 */ /* 0x000fea0003800200 */
.L_x_7080:
        /* <DEDUP_REMOVED lines=25> */
[----:B-----5:R-:W-:Y:S02]  /*1700*/  FADD.FTZ R23, -R10, R23 ;  /* 0x000000170a177221 */ /* 0x020fe40000010100 */
[----:B------:R-:W-:Y:S02]  /*1710*/  FMUL.FTZ R26, R33, 1.4426950216293334961 ;  /* 0x3fb8aa3b211a7820 */ /* 0x000fe40000410000 */
[----:B------:R-:W1:Y:S01]  /*1720*/  MUFU.EX2 R20, R20 ;  /* 0x0000001400147308 */ /* 0x000e620000000800 */
[----:B------:R3:W-:Y:S01]  /*1730*/  STS [R13+-0x400], R24 ;  /* 0xfffc00180d007388 */ /* 0x0007e20000000800 */
[----:B------:R-:W-:Y:S01]  /*1740*/  FADD.FTZ R14, R14, R24 ;  /* 0x000000180e0e7221 */ /* 0x000fe20000010000 */
[----:B------:R-:W-:Y:S01]  /*1750*/  FMUL.FTZ R23, R23, 1.4426950216293334961 ;  /* 0x3fb8aa3b17177820 */ /* 0x000fe20000410000 */
[----:B------:R-:W-:-:S04]  /*1760*/  FADD.FTZ R25, -R10, R25 ;  /* 0x000000190a197221 */ /* 0x000fc80000010100 */
[----:B------:R-:W4:Y:S01]  /*1770*/  MUFU.EX2 R26, R26 ;  /* 0x0000001a001a7308 */ /* 0x000f220000000800 */
[----:B------:R-:W-:Y:S01]  /*1780*/  FMUL.FTZ R25, R25, 1.4426950216293334961 ;  /* 0x3fb8aa3b19197820 */ /* 0x000fe20000410000 */
[----:B--2---:R-:W-:Y:S06]  /*1790*/  STS [R13+-0x200], R12 ;  /* 0xfffe000c0d007388 */ /* 0x004fec0000000800 */
[----:B---3--:R-:W2:Y:S01]  /*17a0*/  MUFU.EX2 R24, R31 ;  /* 0x0000001f00187308 */ /* 0x008ea20000000800 */
[----:B-1----:R-:W-:Y:S01]  /*17b0*/  STS [R13], R20 ;  /* 0x000000140d007388 */ /* 0x002fe20000000800 */
[----:B0-----:R-:W-:-:S06]  /*17c0*/  FADD.FTZ R21, -R10, R21 ;  /* 0x000000150a157221 */ /* 0x001fcc0000010100 */
[----:B------:R-:W0:Y:S01]  /*17d0*/  MUFU.EX2 R28, R23 ;  /* 0x00000017001c7308 */ /* 0x000e220000000800 */
[----:B----4-:R-:W-:Y:S01]  /*17e0*/  STS [R13+0x400], R26 ;  /* 0x0004001a0d007388 */ /* 0x010fe20000000800 */
[----:B------:R-:W-:Y:S01]  /*17f0*/  FMUL.FTZ R32, R21, 1.4426950216293334961 ;  /* 0x3fb8aa3b15207820 */ /* 0x000fe20000410000 */
[----:B------:R-:W-:-:S04]  /*1800*/  FADD.FTZ R21, R14, R12 ;  /* 0x0000000c0e157221 */ /* 0x000fc80000010000 */
[----:B------:R-:W-:Y:S01]  /*1810*/  FADD.FTZ R21, R21, R20 ;  /* 0x0000001415157221 */ /* 0x000fe20000010000 */
[----:B------:R-:W1:Y:S01]  /*1820*/  MUFU.EX2 R32, R32 ;  /* 0x0000002000207308 */ /* 0x000e620000000800 */
[----:B--2---:R-:W-:Y:S02]  /*1830*/  STS [R13+0x200], R24 ;  /* 0x000200180d007388 */ /* 0x004fe40000000800 */
[----:B------:R-:W-:-:S04]  /*1840*/  FADD.FTZ R21, R21, R24 ;  /* 0x0000001815157221 */ /* 0x000fc80000010000 */
[----:B------:R-:W-:Y:S01]  /*1850*/  FADD.FTZ R21, R21, R26 ;  /* 0x0000001a15157221 */ /* 0x000fe20000010000 */
[----:B------:R-:W2:Y:S01]  /*1860*/  MUFU.EX2 R30, R25 ;  /* 0x00000019001e7308 */ /* 0x000ea20000000800 */
[----:B0-----:R-:W-:Y:S02]  /*1870*/  STS [R13+0x600], R28 ;  /* 0x0006001c0d007388 */ /* 0x001fe40000000800 */
[----:B------:R-:W-:-:S04]  /*1880*/  FADD.FTZ R21, R21, R28 ;  /* 0x0000001c15157221 */ /* 0x000fc80000010000 */
[----:B-1----:R-:W-:Y:S01]  /*1890*/  FADD.FTZ R21, R21, R32 ;  /* 0x0000002015157221 */ /* 0x002fe20000010000 */
[----:B------:R-:W-:Y:S04]  /*18a0*/  STS [R13+0x800], R32 ;  /* 0x000800200d007388 */ /* 0x000fe80000000800 */
[----:B--2---:R0:W-:Y:S01]  /*18b0*/  STS [R13+0xa00], R30 ;  /* 0x000a001e0d007388 */ /* 0x0041e20000000800 */
[----:B------:R-:W-:Y:S01]  /*18c0*/  FADD.FTZ R14, R21, R30 ;  /* 0x0000001e150e7221 */ /* 0x000fe20000010000 */
[----:B0-----:R-:W-:-:S07]  /*18d0*/  VIADD R13, R13, 0x1000 ;  /* 0x000010000d0d7836 */ /* 0x001fce0000000000 */
.L_x_7084:
[----:B------:R-:W-:Y:S05]  /*18e0*/  BSYNC.RECONVERGENT B1 ;  /* 0x0000000000017941 */ /* 0x000fea0003800200 */
.L_x_7083:
        /* <DEDUP_REMOVED lines=26> */
.L_x_7076:
[----:B------:R-:W-:Y:S05]  /*1a90*/  BSYNC.RECONVERGENT B0 ;  /* 0x0000000000007941 */ /* 0x000fea0003800200 */
.L_x_7075:
        /* <DEDUP_REMOVED lines=39> */
.L_x_7089:
[----:B------:R-:W0:Y:S01]  /*1d10*/  LDS R15, [R12] ;  /* 0x000000000c0f7984 */ /* 0x000e220000000800 */
[----:B------:R-:W-:-:S04]  /*1d20*/  IADD3 R13, PT, PT, R13, 0x1, RZ ;  /* 0x000000010d0d7810 */ /* 0x000fc80007ffe0ff */
[----:B------:R-:W-:Y:S01]  /*1d30*/  ISETP.NE.AND P0, PT, R13, RZ, PT ;  /* 0x000000ff0d00720c */ /* 0x000fe20003f05270 */
[----:B0-----:R-:W-:-:S05]  /*1d40*/  FMUL.FTZ R15, R15, R2 ;  /* 0x000000020f0f7220 */ /* 0x001fca0000410000 */
[----:B------:R0:W-:Y:S02]  /*1d50*/  STS [R12], R15 ;  /* 0x0000000f0c007388 */ /* 0x0001e40000000800 */
[----:B0-----:R-:W-:-:S05]  /*1d60*/  VIADD R12, R12, 0x200 ;  /* 0x000002000c0c7836 */ /* 0x001fca0000000000 */
[----:B------:R-:W-:Y:S05]  /*1d70*/  @P0 BRA `(.L_x_7089) ;  /* 0xfffffffc00e40947 */ /* 0x000fea000383ffff */
.L_x_7088:
[----:B------:R-:W-:Y:S05]  /*1d80*/  BSYNC.RECONVERGENT B1 ;  /* 0x0000000000017941 */ /* 0x000fea0003800200 */
.L_x_7087:
        /* <DEDUP_REMOVED lines=12> */
.L_x_7092:
        /* <DEDUP_REMOVED lines=52> */
.L_x_7091:
[----:B------:R-:W-:Y:S05]  /*2190*/  BSYNC.RECONVERGENT B1 ;  /* 0x0000000000017941 */ /* 0x000fea0003800200 */
.L_x_7090:
        /* <DEDUP_REMOVED lines=31> */
.L_x_7094:
[----:B------:R-:W-:Y:S05]  /*2390*/  BSYNC.RECONVERGENT B1 ;  /* 0x0000000000017941 */ /* 0x000fea0003800200 */
.L_x_7093:
        /* <DEDUP_REMOVED lines=14> */
.L_x_7086:
[----:B------:R-:W-:Y:S05]  /*2480*/  BSYNC.RECONVERGENT B0 ;  /* 0x0000000000007941 */ /* 0x000fea0003800200 */
.L_x_7085:
        /* <DEDUP_REMOVED lines=9> */
[----:B--2---:R-:W-:-:S02]  /*2520*/  IADD3 R5, PT, PT, R5, -UR4, RZ ;  /* 0x8000000405057c10 */ /* 0x004fc4000fffe0ff */
[----:B0-----:R-:W-:Y:S02]  /*2530*/  IABS R6, R13 ;  /* 0x0000000d00067213 */ /* 0x001fe40000000000 */
[----:B------:R-:W-:-:S03]  /*2540*/  ISETP.NE.AND P1, PT, R13, RZ, PT ;  /* 0x000000ff0d00720c */ /* 0x000fc60003f25270 */
[----:B------:R-:W0:Y:S01]  /*2550*/  I2F.RP R14, R6 ;  /* 0x00000006000e7306 */ /* 0x000e220000209400 */
[----:B---3--:R-:W-:Y:S02]  /*2560*/  ISETP.NE.AND P2, PT, R0, RZ, PT ;  /* 0x000000ff0000720c */ /* 0x008fe40003f45270 */
[----:B-1----:R-:W-:Y:S02]  /*2570*/  IADD3 R10, PT, PT, R12, 0xffffffe, RZ ;  /* 0x0ffffffe0c0a7810 */ /* 0x002fe40007ffe0ff */
[----:B------:R-:W-:-:S03]  /*2580*/  IABS R12, R0 ;  /* 0x00000000000c7213 */ /* 0x000fc60000000000 */
[----:B------:R1:W2:Y:S08]  /*2590*/  F2I.FTZ.U32.TRUNC.NTZ R11, R10 ;  /* 0x0000000a000b7305 */ /* 0x0002b0000021f000 */
[----:B0-----:R-:W0:Y:S01]  /*25a0*/  MUFU.RCP R14, R14 ;  /* 0x0000000e000e7308 */ /* 0x001e220000001000 */
[----:B-1----:R-:W-:Y:S01]  /*25b0*/  IMAD.MOV.U32 R10, RZ, RZ, RZ ;  /* 0x000000ffff0a7224 */ /* 0x002fe200078e00ff */
[----:B--2---:R-:W-:-:S05]  /*25c0*/  IADD3 R20, PT, PT, RZ, -R11, RZ ;  /* 0x8000000bff147210 */ /* 0x004fca0007ffe0ff */
        /* <DEDUP_REMOVED lines=9> */
.L_x_7098:
        /* <DEDUP_REMOVED lines=33> */
.L_x_7097:
        /* <DEDUP_REMOVED lines=16> */
.L_x_7096:
[----:B------:R-:W-:Y:S05]  /*2970*/  BSYNC.RECONVERGENT B6 ;  /* 0x0000000000067941 */ /* 0x000fea0003800200 */
.L_x_7095:
[----:B------:R-:W-:Y:S01]  /*2980*/  UMOV UR4, 0xffffffff ;  /* 0xffffffff00047882 */ /* 0x000fe20000000000 */
[----:B------:R-:W-:Y:S02]  /*2990*/  SHF.R.U32.HI R28, RZ, 0x5, R19 ;  /* 0x00000005ff1c7819 */ /* 0x000fe40000011613 */
[----:B------:R-:W-:Y:S05]  /*29a0*/  BRA.DIV UR4, `(.L_x_7099) ;  /* 0x0000001204307947 */ /* 0x000fea000b800000 */
[----:B-1----:R-:W-:Y:S01]  /*29b0*/  HFMA2 R3, -RZ, RZ, 0, 0 ;  /* 0x00000000ff037431 */ /* 0x002fe200000001ff */
[----:B------:R-:W-:Y:S01]  /*29c0*/  MOV R5, RZ ;  /* 0x000000ff00057202 */ /* 0x000fe20000000f00 */
[----:B------:R-:W-:Y:S01]  /*29d0*/  HFMA2 R9, -RZ, RZ, 0, 0 ;  /* 0x00000000ff097431 */ /* 0x000fe200000001ff */
[----:B------:R-:W-:Y:S01]  /*29e0*/  MOV R21, RZ ;  /* 0x000000ff00157202 */ /* 0x000fe20000000f00 */
[----:B------:R-:W-:Y:S02]  /*29f0*/  IMAD.MOV.U32 R7, RZ, RZ, RZ ;  /* 0x000000ffff077224 */ /* 0x000fe400078e00ff */
[----:B------:R-:W-:Y:S02]  /*2a00*/  HFMA2 R14, -RZ, RZ, 0, 0 ;  /* 0x00000000ff0e7431 */ /* 0x000fe400000001ff */
[----:B------:R-:W-:Y:S01]  /*2a10*/  FADD.FTZ R5, RZ, R5 ;  /* 0x00000005ff057221 */ /* 0x000fe20000010000 */
[----:B------:R-:W-:Y:S02]  /*2a20*/  IMAD.MOV.U32 R24, RZ, RZ, RZ ;  /* 0x000000ffff187224 */ /* 0x000fe400078e00ff */
[----:B------:R-:W-:Y:S01]  /*2a30*/  FADD.FTZ R21, RZ, R21 ;  /* 0x00000015ff157221 */ /* 0x000fe20000010000 */
[----:B------:R-:W-:Y:S01]  /*2a40*/  FADD.FTZ R7, RZ, R7 ;  /* 0x00000007ff077221 */ /* 0x000fe20000010000 */
[----:B------:R-:W-:Y:S01]  /*2a50*/  FADD.FTZ R3, RZ, R3 ;  /* 0x00000003ff037221 */ /* 0x000fe20000010000 */
[----:B------:R-:W1:Y:S01]  /*2a60*/  SHFL.BFLY PT, R4, R5, 0x1, 0x1f ;  /* 0x0c201f0005047f89 */ /* 0x000e6200000e0000 */
[----:B------:R-:W-:Y:S01]  /*2a70*/  FADD.FTZ R9, RZ, R9 ;  /* 0x00000009ff097221 */ /* 0x000fe20000010000 */
[----:B------:R-:W-:Y:S01]  /*2a80*/  MOV R0, RZ ;  /* 0x000000ff00007202 */ /* 0x000fe20000000f00 */
[----:B------:R-:W-:Y:S01]  /*2a90*/  FADD.FTZ R24, RZ, R24 ;  /* 0x00000018ff187221 */ /* 0x000fe20000010000 */
[----:B0-----:R-:W0:Y:S01]  /*2aa0*/  SHFL.BFLY PT, R2, R3, 0x1, 0x1f ;  /* 0x0c201f0003027f89 */ /* 0x001e2200000e0000 */
[--C-:B------:R-:W-:Y:S01]  /*2ab0*/  FADD.FTZ R29, RZ, R14.reuse ;  /* 0x0000000eff1d7221 */ /* 0x100fe20000010000 */
[----:B------:R-:W-:Y:S01]  /*2ac0*/  FADD.FTZ R20, RZ, R14 ;  /* 0x0000000eff147221 */ /* 0x000fe20000010000 */
[----:B------:R-:W-:Y:S01]  /*2ad0*/  FADD.FTZ R0, RZ, R0 ;  /* 0x00000000ff007221 */ /* 0x000fe20000010000 */
[----:B------:R-:W2:Y:S01]  /*2ae0*/  SHFL.BFLY PT, R10, R21, 0x1, 0x1f ;  /* 0x0c201f00150a7f89 */ /* 0x000ea200000e0000 */
[----:B------:R-:W-:-:S03]  /*2af0*/  FADD.FTZ R26, RZ, R14 ;  /* 0x0000000eff1a7221 */ /* 0x000fc60000010000 */
[----:B------:R-:W3:Y:S04]  /*2b00*/  SHFL.BFLY PT, R6, R7, 0x1, 0x1f ;  /* 0x0c201f0007067f89 */ /* 0x000ee800000e0000 */
[----:B------:R-:W4:Y:S04]  /*2b10*/  SHFL.BFLY PT, R8, R9, 0x1, 0x1f ;  /* 0x0c201f0009087f89 */ /* 0x000f2800000e0000 */
[----:B------:R-:W5:Y:S04]  /*2b20*/  SHFL.BFLY PT, R27, R24, 0x1, 0x1f ;  /* 0x0c201f00181b7f89 */ /* 0x000f6800000e0000 */
[----:B------:R-:W5:Y:S01]  /*2b30*/  SHFL.BFLY PT, R30, R29, 0x1, 0x1f ;  /* 0x0c201f001d1e7f89 */ /* 0x000f6200000e0000 */
[----:B-1----:R-:W-:Y:S01]  /*2b40*/  FADD.FTZ R4, R5, R4 ;  /* 0x0000000405047221 */ /* 0x002fe20000010000 */
[----:B------:R-:W-:Y:S01]  /*2b50*/  FADD.FTZ R5, RZ, R14 ;  /* 0x0000000eff057221 */ /* 0x000fe20000010000 */
[----:B0-----:R-:W-:Y:S01]  /*2b60*/  FADD.FTZ R2, R3, R2 ;  /* 0x0000000203027221 */ /* 0x001fe20000010000 */
[----:B------:R-:W-:Y:S01]  /*2b70*/  FADD.FTZ R3, RZ, R14 ;  /* 0x0000000eff037221 */ /* 0x000fe20000010000 */
[----:B------:R-:W0:Y:S01]  /*2b80*/  SHFL.BFLY PT, R23, R0, 0x1, 0x1f ;  /* 0x0c201f0000177f89 */ /* 0x000e2200000e0000 */
[----:B--2---:R-:W-:Y:S01]  /*2b90*/  FADD.FTZ R10, R21, R10 ;  /* 0x0000000a150a7221 */ /* 0x004fe20000010000 */
[----:B------:R-:W-:-:S02]  /*2ba0*/  HFMA2 R21, -RZ, RZ, 0, 0 ;  /* 0x00000000ff157431 */ /* 0x000fc400000001ff */
[----:B------:R-:W1:Y:S01]  /*2bb0*/  SHFL.BFLY PT, R25, R20, 0x1, 0x1f ;  /* 0x0c201f0014197f89 */ /* 0x000e6200000e0000 */
[----:B---3--:R-:W-:Y:S01]  /*2bc0*/  FADD.FTZ R6, R7, R6 ;  /* 0x0000000607067221 */ /* 0x008fe20000010000 */
[----:B------:R-:W-:Y:S02]  /*2bd0*/  HFMA2 R7, -RZ, RZ, 0, 0 ;  /* 0x00000000ff077431 */ /* 0x000fe400000001ff */
[----:B------:R-:W2:Y:S01]  /*2be0*/  SHFL.BFLY PT, R14, R3, 0x1, 0x1f ;  /* 0x0c201f00030e7f89 */ /* 0x000ea200000e0000 */
[----:B----4-:R-:W-:Y:S01]  /*2bf0*/  FADD.FTZ R8, R9, R8 ;  /* 0x0000000809087221 */ /* 0x010fe20000010000 */
[----:B------:R-:W-:Y:S02]  /*2c00*/  MOV R9, RZ ;  /* 0x000000ff00097202 */ /* 0x000fe40000000f00 */
[----:B------:R-:W3:Y:S01]  /*2c10*/  SHFL.BFLY PT, R32, R5, 0x1, 0x1f ;  /* 0x0c201f0005207f89 */ /* 0x000ee200000e0000 */
[----:B------:R-:W-:Y:S01]  /*2c20*/  FADD.FTZ R21, RZ, R21 ;  /* 0x00000015ff157221 */ /* 0x000fe20000010000 */
[----:B-----5:R-:W-:Y:S01]  /*2c30*/  FADD.FTZ R24, R24, R27 ;  /* 0x0000001b18187221 */ /* 0x020fe20000010000 */
[----:B------:R-:W-:-:S02]  /*2c40*/  IMAD.MOV.U32 R27, RZ, RZ, RZ ;  /* 0x000000ffff1b7224 */ /* 0x000fc400078e00ff */
        /* <DEDUP_REMOVED lines=12> */
[----:B------:R3:W3:Y:S01]  /*2d10*/  SHFL.BFLY PT, R14, R27, 0x1, 0x1f ;  /* 0x0c201f001b0e7f89 */ /* 0x0006e200000e0000 */
[----:B----4-:R-:W-:Y:S01]  /*2d20*/  FADD.FTZ R26, R26, R29 ;  /* 0x0000001d1a1a7221 */ /* 0x010fe20000010000 */
[----:B0-----:R-:W-:Y:S01]  /*2d30*/  FADD.FTZ R34, R9, R34 ;  /* 0x0000002209227221 */ /* 0x001fe20000010000 */
[----:B-1----:R-:W-:Y:S01]  /*2d40*/  FADD.FTZ R23, R7, R23 ;  /* 0x0000001707177221 */ /* 0x002fe20000010000 */
[----:B--2---:R-:W-:-:S07]  /*2d50*/  FADD.FTZ R36, R21, R36 ;  /* 0x0000002415247221 */ /* 0x004fce0000010000 */
.L_x_7146:
[C---:B------:R-:W-:Y:S01]  /*2d60*/  LOP3.LUT P0, RZ, R19.reuse, 0x3, RZ, 0xc0, !PT ;  /* 0x0000000313ff7812 */ /* 0x040fe2000780c0ff */
[----:B------:R-:W-:Y:S05]  /*2d70*/  WARPSYNC.ALL ;  /* 0x0000000000007948 */ /* 0x000fea0003800000 */
[----:B------:R-:W-:Y:S01]  /*2d80*/  LOP3.LUT R3, R19, 0x3c0, RZ, 0xc0, !PT ;  /* 0x000003c013037812 */ /* 0x000fe200078ec0ff */
[----:B------:R-:W-:Y:S01]  /*2d90*/  BAR.SYNC.DEFER_BLOCKING 0x0 ;  /* 0x0000000000007b1d */ /* 0x000fe20000010000 */
[----:B---3--:R-:W-:Y:S02]  /*2da0*/  FADD.FTZ R27, R27, R14 ;  /* 0x0000000e1b1b7221 */ /* 0x008fe40000010000 */
[----:B------:R-:W-:-:S02]  /*2db0*/  ISETP.NE.OR P1, PT, R3, 0x40, P0 ;  /* 0x000000400300780c */ /* 0x000fc40000725670 */
[----:B------:R-:W-:Y:S01]  /*2dc0*/  SHF.R.U32.HI R3, RZ, 0x2, R16 ;  /* 0x00000002ff037819 */ /* 0x000fe20000011610 */
[----:B------:R-:W-:Y:S03]  /*2dd0*/  BSSY.RECONVERGENT B0, `(.L_x_7100) ;  /* 0x0000018000007945 */ /* 0x000fe60003800200 */
[----:B------:R-:W-:-:S07]  /*2de0*/  LEA R28, R28, R3, 0x7 ;  /* 0x000000031c1c7211 */ /* 0x000fce00078e38ff */
        /* <DEDUP_REMOVED lines=22> */
.L_x_7101:
[----:B------:R-:W-:Y:S05]  /*2f50*/  BSYNC.RECONVERGENT B0 ;  /* 0x0000000000007941 */ /* 0x000fea0003800200 */
.L_x_7100:
        /* <DEDUP_REMOVED lines=45> */
.L_x_7103:
[----:B------:R-:W-:Y:S05]  /*3230*/  BSYNC.RECONVERGENT B0 ;  /* 0x0000000000007941 */ /* 0x000fea0003800200 */
.L_x_7102:
        /* <DEDUP_REMOVED lines=20> */
.L_x_7105:
[----:B------:R-:W-:Y:S05]  /*3380*/  BSYNC.RECONVERGENT B0 ;  /* 0x0000000000007941 */ /* 0x000fea0003800200 */
.L_x_7104:
        /* <DEDUP_REMOVED lines=35> */
.L_x_7107:
[----:B------:R-:W-:Y:S05]  /*35c0*/  BSYNC.RECONVERGENT B0 ;  /* 0x0000000000007941 */ /* 0x000fea0003800200 */
.L_x_7106:
        /* <DEDUP_REMOVED lines=32> */
.L_x_7072:
        /* <DEDUP_REMOVED lines=8> */
[----:B0-----:R-:W-:Y:S01]  /*3850*/  MOV R4, UR6 ;  /* 0x0000000600047c02 */ /* 0x001fe20008000f00 */
[----:B------:R-:W-:Y:S01]  /*3860*/  IMAD.U32 R5, RZ, RZ, UR7 ;  /* 0x00000007ff057e24 */ /* 0x000fe2000f8e00ff */
[----:B---3--:R-:W-:-:S02]  /*3870*/  MOV R6, UR8 ;  /* 0x0000000800067c02 */ /* 0x008fc40008000f00 */
[----:B------:R-:W-:Y:S02]  /*3880*/  MOV R7, UR9 ;  /* 0x0000000900077c02 */ /* 0x000fe40008000f00 */
[----:B----4-:R-:W-:Y:S01]  /*3890*/  MOV R10, UR4 ;  /* 0x00000004000a7c02 */ /* 0x010fe20008000f00 */
[----:B-1----:R-:W-:-:S07]  /*38a0*/  IMAD.U32 R11, RZ, RZ, UR5 ;  /* 0x00000005ff0b7e24 */ /* 0x002fce000f8e00ff */
[----:B------:R-:W-:-:S07]  /*38b0*/  LEPC R20, `(.L_x_7108) ;  /* 0x000000001014794e */ /* 0x000fce0000000000 */
[----:B--2---:R-:W-:Y:S05]  /*38c0*/  CALL.ABS.NOINC R2 ;  /* 0x0000000002007343 */ /* 0x004fea0003c00000 */
.L_x_7108:
[----:B------:R-:W-:Y:S05]  /*38d0*/  EXIT ;  /* 0x000000000000794d */ /* 0x000fea0003800000 */
.L_x_7074:
[----:B------:R-:W-:Y:S01]  /*38e0*/  IMAD.MOV.U32 R12, RZ, RZ, 0x10 ;  /* 0x00000010ff0c7424 */ /* 0x000fe200078e00ff */
[----:B------:R-:W-:Y:S02]  /*38f0*/  MOV R11, 0x1f ;  /* 0x0000001f000b7802 */ /* 0x000fe40000000f00 */
[----:B------:R-:W-:-:S07]  /*3900*/  MOV R15, 0xffffffff ;  /* 0xffffffff000f7802 */ /* 0x000fce0000000f00 */
[----:B------:R-:W-:Y:S05]  /*3910*/  WARPSYNC.COLLECTIVE R15, `(.L_x_7109) ;  /* 0x000000000f087348 */ /* 0x000fea0003c00000 */
[----:B------:R0:W1:Y:S02]  /*3920*/  SHFL.BFLY P6, R14, R13, R12, R11 ;  /* 0x0c00000c0d0e7389 */ /* 0x00006400000c000b */
[----:B01----:R-:W-:Y:S05]  /*3930*/  ENDCOLLECTIVE ;  /* 0x000000000000791b */ /* 0x003fea0003800000 */
.L_x_7109:
[----:B------:R-:W-:Y:S01]  /*3940*/  IMAD.MOV.U32 R12, RZ, RZ, 0x8 ;  /* 0x00000008ff0c7424 */ /* 0x000fe200078e00ff */
[----:B------:R-:W-:-:S04]  /*3950*/  FMNMX.FTZ R0, R14, -3.40282346638528859812e+38, !PT ;  /* 0xff7fffff0e007809 */ /* 0x000fc80007810000 */
[----:B------:R-:W-:-:S07]  /*3960*/  MOV R13, R0 ;  /* 0x00000000000d7202 */ /* 0x000fce0000000f00 */
[----:B------:R-:W-:Y:S05]  /*3970*/  WARPSYNC.COLLECTIVE R15, `(.L_x_7110) ;  /* 0x000000000f087348 */ /* 0x000fea0003c00000 */
[----:B------:R0:W1:Y:S02]  /*3980*/  SHFL.BFLY P6, R14, R13, R12, R11 ;  /* 0x0c00000c0d0e7389 */ /* 0x00006400000c000b */
[----:B01----:R-:W-:Y:S05]  /*3990*/  ENDCOLLECTIVE ;  /* 0x000000000000791b */ /* 0x003fea0003800000 */
.L_x_7110:
[----:B------:R-:W-:Y:S01]  /*39a0*/  HFMA2 R12, -RZ, RZ, 0, 2.384185791015625e-07 ;  /* 0x00000004ff0c7431 */ /* 0x000fe200000001ff */
[----:B------:R-:W-:-:S04]  /*39b0*/  FMNMX.FTZ R2, R0, R14, !PT ;  /* 0x0000000e00027209 */ /* 0x000fc80007810000 */
[----:B------:R-:W-:-:S07]  /*39c0*/  MOV R13, R2 ;  /* 0x00000002000d7202 */ /* 0x000fce0000000f00 */
[----:B------:R-:W-:Y:S05]  /*39d0*/  WARPSYNC.COLLECTIVE R15, `(.L_x_7111) ;  /* 0x000000000f087348 */ /* 0x000fea0003c00000 */
[----:B------:R0:W1:Y:S02]  /*39e0*/  SHFL.BFLY P6, R14, R13, R12, R11 ;  /* 0x0c00000c0d0e7389 */ /* 0x00006400000c000b */
[----:B01----:R-:W-:Y:S05]  /*39f0*/  ENDCOLLECTIVE ;  /* 0x000000000000791b */ /* 0x003fea0003800000 */
.L_x_7111:
[----:B------:R-:W-:Y:S01]  /*3a00*/  IMAD.MOV.U32 R12, RZ, RZ, 0x2 ;  /* 0x00000002ff0c7424 */ /* 0x000fe200078e00ff */
[----:B------:R-:W-:-:S04]  /*3a10*/  FMNMX.FTZ R3, R2, R14, !PT ;  /* 0x0000000e02037209 */ /* 0x000fc80007810000 */
[----:B------:R-:W-:-:S07]  /*3a20*/  MOV R13, R3 ;  /* 0x00000003000d7202 */ /* 0x000fce0000000f00 */
[----:B------:R-:W-:Y:S05]  /*3a30*/  WARPSYNC.COLLECTIVE R15, `(.L_x_7112) ;  /* 0x000000000f087348 */ /* 0x000fea0003c00000 */
[----:B------:R0:W1:Y:S02]  /*3a40*/  SHFL.BFLY P6, R14, R13, R12, R11 ;  /* 0x0c00000c0d0e7389 */ /* 0x00006400000c000b */
[----:B01----:R-:W-:Y:S05]  /*3a50*/  ENDCOLLECTIVE ;  /* 0x000000000000791b */ /* 0x003fea0003800000 */
.L_x_7112:
[----:B------:R-:W-:Y:S05]  /*3a60*/  BRA `(.L_x_7113) ;  /* 0xffffffd000307947 */ /* 0x000fea000383ffff */
.L_x_7099:
[----:B01----:R-:W-:Y:S01]  /*3a70*/  HFMA2 R13, -RZ, RZ, 0, 0 ;  /* 0x00000000ff0d7431 */ /* 0x003fe200000001ff */
[----:B------:R-:W-:Y:S01]  /*3a80*/  MOV R12, 0x2 ;  /* 0x00000002000c7802 */ /* 0x000fe20000000f00 */
[----:B------:R-:W-:Y:S02]  /*3a90*/  HFMA2 R11, -RZ, RZ, 0, 1.847743988037109375e-06 ;  /* 0x0000001fff0b7431 */ /* 0x000fe400000001ff */
[----:B------:R-:W-:-:S07]  /*3aa0*/  IMAD.MOV.U32 R15, RZ, RZ, -0x1 ;  /* 0xffffffffff0f7424 */ /* 0x000fce00078e00ff */
[----:B------:R-:W-:Y:S05]  /*3ab0*/  WARPSYNC.COLLECTIVE R15, `(.L_x_7114) ;  /* 0x000000000f087348 */ /* 0x000fea0003c00000 */
[----:B------:R0:W1:Y:S02]  /*3ac0*/  SHFL.BFLY P6, R14, R13, R12, R11 ;  /* 0x0c00000c0d0e7389 */ /* 0x00006400000c000b */
[----:B01----:R-:W-:Y:S05]  /*3ad0*/  ENDCOLLECTIVE ;  /* 0x000000000000791b */ /* 0x003fea0003800000 */
.L_x_7114:
[----:B------:R-:W-:Y:S02]  /*3ae0*/  HFMA2 R12, -RZ, RZ, 0, 5.9604644775390625e-08 ;  /* 0x00000001ff0c7431 */ /* 0x000fe400000001ff */
[----:B------:R-:W-:-:S05]  /*3af0*/  FADD.FTZ R29, RZ, R14 ;  /* 0x0000000eff1d7221 */ /* 0x000fca0000010000 */
[----:B------:R-:W-:-:S07]  /*3b00*/  MOV R13, R29 ;  /* 0x0000001d000d7202 */ /* 0x000fce0000000f00 */
[----:B------:R-:W-:Y:S05]  /*3b10*/  WARPSYNC.COLLECTIVE R15, `(.L_x_7115) ;  /* 0x000000000f087348 */ /* 0x000fea0003c00000 */
[----:B------:R0:W1:Y:S02]  /*3b20*/  SHFL.BFLY P6, R14, R13, R12, R11 ;  /* 0x0c00000c0d0e7389 */ /* 0x00006400000c000b */
[----:B01----:R-:W-:Y:S05]  /*3b30*/  ENDCOLLECTIVE ;  /* 0x000000000000791b */ /* 0x003fea0003800000 */
.L_x_7115:
[----:B------:R-:W-:Y:S02]  /*3b40*/  HFMA2 R12, -RZ, RZ, 0, 1.1920928955078125e-07 ;  /* 0x00000002ff0c7431 */ /* 0x000fe400000001ff */
[----:B------:R-:W-:Y:S01]  /*3b50*/  IMAD.MOV.U32 R13, RZ, RZ, RZ ;  /* 0x000000ffff0d7224 */ /* 0x000fe200078e00ff */
[----:B------:R-:W-:-:S07]  /*3b60*/  MOV R30, R14 ;  /* 0x0000000e001e7202 */ /* 0x000fce0000000f00 */
[----:B------:R-:W-:Y:S05]  /*3b70*/  WARPSYNC.COLLECTIVE R15, `(.L_x_7116) ;  /* 0x000000000f087348 */ /* 0x000fea0003c00000 */
[----:B------:R0:W1:Y:S02]  /*3b80*/  SHFL.BFLY P6, R14, R13, R12, R11 ;  /* 0x0c00000c0d0e7389 */ /* 0x00006400000c000b */
[----:B01----:R-:W-:Y:S05]  /*3b90*/  ENDCOLLECTIVE ;  /* 0x000000000000791b */ /* 0x003fea0003800000 */
.L_x_7116:
        /* <DEDUP_REMOVED lines=8> */
.L_x_7117:
[----:B------:R-:W-:Y:S01]  /*3c20*/  HFMA2 R13, -RZ, RZ, 0, 0 ;  /* 0x00000000ff0d7431 */ /* 0x000fe200000001ff */
[----:B------:R-:W-:Y:S02]  /*3c30*/  MOV R12, 0x2 ;  /* 0x00000002000c7802 */ /* 0x000fe40000000f00 */
[----:B------:R-:W-:-:S07]  /*3c40*/  MOV R10, R14 ;  /* 0x0000000e000a7202 */ /* 0x000fce0000000f00 */
[----:B------:R-:W-:Y:S05]  /*3c50*/  WARPSYNC.COLLECTIVE R15, `(.L_x_7118) ;  /* 0x000000000f087348 */ /* 0x000fea0003c00000 */
[----:B------:R0:W1:Y:S02]  /*3c60*/  SHFL.BFLY P6, R14, R13, R12, R11 ;  /* 0x0c00000c0d0e7389 */ /* 0x00006400000c000b */
[----:B01----:R-:W-:Y:S05]  /*3c70*/  ENDCOLLECTIVE ;  /* 0x000000000000791b */ /* 0x003fea0003800000 */
.L_x_7118:
        /* <DEDUP_REMOVED lines=8> */
.L_x_7119:
[----:B------:R-:W-:Y:S02]  /*3d00*/  HFMA2 R12, -RZ, RZ, 0, 1.1920928955078125e-07 ;  /* 0x00000002ff0c7431 */ /* 0x000fe400000001ff */
[----:B------:R-:W-:Y:S01]  /*3d10*/  IMAD.MOV.U32 R13, RZ, RZ, RZ ;  /* 0x000000ffff0d7224 */ /* 0x000fe200078e00ff */
[----:B------:R-:W-:-:S07]  /*3d20*/  MOV R8, R14 ;  /* 0x0000000e00087202 */ /* 0x000fce0000000f00 */
[----:B------:R-:W-:Y:S05]  /*3d30*/  WARPSYNC.COLLECTIVE R15, `(.L_x_7120) ;  /* 0x000000000f087348 */ /* 0x000fea0003c00000 */
[----:B------:R0:W1:Y:S02]  /*3d40*/  SHFL.BFLY P6, R14, R13, R12, R11 ;  /* 0x0c00000c0d0e7389 */ /* 0x00006400000c000b */
[----:B01----:R-:W-:Y:S05]  /*3d50*/  ENDCOLLECTIVE ;  /* 0x000000000000791b */ /* 0x003fea0003800000 */
.L_x_7120:
        /* <DEDUP_REMOVED lines=8> */
.L_x_7121:
[----:B------:R-:W-:Y:S01]  /*3de0*/  HFMA2 R13, -RZ, RZ, 0, 0 ;  /* 0x00000000ff0d7431 */ /* 0x000fe200000001ff */
[----:B------:R-:W-:Y:S02]  /*3df0*/  MOV R12, 0x2 ;  /* 0x00000002000c7802 */ /* 0x000fe40000000f00 */
[----:B------:R-:W-:-:S07]  /*3e00*/  MOV R6, R14 ;  /* 0x0000000e00067202 */ /* 0x000fce0000000f00 */
[----:B------:R-:W-:Y:S05]  /*3e10*/  WARPSYNC.COLLECTIVE R15, `(.L_x_7122) ;  /* 0x000000000f087348 */ /* 0x000fea0003c00000 */
[----:B------:R0:W1:Y:S02]  /*3e20*/  SHFL.BFLY P6, R14, R13, R12, R11 ;  /* 0x0c00000c0d0e7389 */ /* 0x00006400000c000b */
[----:B01----:R-:W-:Y:S05]  /*3e30*/  ENDCOLLECTIVE ;  /* 0x000000000000791b */ /* 0x003fea0003800000 */
.L_x_7122:
        /* <DEDUP_REMOVED lines=8> */
.L_x_7123:
[----:B------:R-:W-:Y:S02]  /*3ec0*/  HFMA2 R12, -RZ, RZ, 0, 1.1920928955078125e-07 ;  /* 0x00000002ff0c7431 */ /* 0x000fe400000001ff */
[----:B------:R-:W-:Y:S01]  /*3ed0*/  IMAD.MOV.U32 R13, RZ, RZ, RZ ;  /* 0x000000ffff0d7224 */ /* 0x000fe200078e00ff */
[----:B------:R-:W-:-:S07]  /*3ee0*/  MOV R4, R14 ;  /* 0x0000000e00047202 */ /* 0x000fce0000000f00 */
[----:B------:R-:W-:Y:S05]  /*3ef0*/  WARPSYNC.COLLECTIVE R15, `(.L_x_7124) ;  /* 0x000000000f087348 */ /* 0x000fea0003c00000 */
[----:B------:R0:W1:Y:S02]  /*3f00*/  SHFL.BFLY P6, R14, R13, R12, R11 ;  /* 0x0c00000c0d0e7389 */ /* 0x00006400000c000b */
[----:B01----:R-:W-:Y:S05]  /*3f10*/  ENDCOLLECTIVE ;  /* 0x000000000000791b */ /* 0x003fea0003800000 */
.L_x_7124:
        /* <DEDUP_REMOVED lines=8> */
.L_x_7125:
[----:B------:R-:W-:Y:S01]  /*3fa0*/  HFMA2 R13, -RZ, RZ, 0, 0 ;  /* 0x00000000ff0d7431 */ /* 0x000fe200000001ff */
[----:B------:R-:W-:Y:S02]  /*3fb0*/  MOV R12, 0x2 ;  /* 0x00000002000c7802 */ /* 0x000fe40000000f00 */
[----:B------:R-:W-:-:S07]  /*3fc0*/  MOV R2, R14 ;  /* 0x0000000e00027202 */ /* 0x000fce0000000f00 */
[----:B------:R-:W-:Y:S05]  /*3fd0*/  WARPSYNC.COLLECTIVE R15, `(.L_x_7126) ;  /* 0x000000000f087348 */ /* 0x000fea0003c00000 */
[----:B------:R0:W1:Y:S02]  /*3fe0*/  SHFL.BFLY P6, R14, R13, R12, R11 ;  /* 0x0c00000c0d0e7389 */ /* 0x00006400000c000b */
[----:B01----:R-:W-:Y:S05]  /*3ff0*/  ENDCOLLECTIVE ;  /* 0x000000000000791b */ /* 0x003fea0003800000 */
.L_x_7126:
        /* <DEDUP_REMOVED lines=8> */
.L_x_7127:
[----:B------:R-:W-:Y:S02]  /*4080*/  HFMA2 R12, -RZ, RZ, 0, 1.1920928955078125e-07 ;  /* 0x00000002ff0c7431 */ /* 0x000fe400000001ff */
[----:B------:R-:W-:Y:S01]  /*4090*/  IMAD.MOV.U32 R13, RZ, RZ, RZ ;  /* 0x000000ffff0d7224 */ /* 0x000fe200078e00ff */
[----:B------:R-:W-:-:S07]  /*40a0*/  MOV R23, R14 ;  /* 0x0000000e00177202 */ /* 0x000fce0000000f00 */
[----:B------:R-:W-:Y:S05]  /*40b0*/  WARPSYNC.COLLECTIVE R15, `(.L_x_7128) ;  /* 0x000000000f087348 */ /* 0x000fea0003c00000 */
[----:B------:R0:W1:Y:S02]  /*40c0*/  SHFL.BFLY P6, R14, R13, R12, R11 ;  /* 0x0c00000c0d0e7389 */ /* 0x00006400000c000b */
[----:B01----:R-:W-:Y:S05]  /*40d0*/  ENDCOLLECTIVE ;  /* 0x000000000000791b */ /* 0x003fea0003800000 */
.L_x_7128:
[----:B------:R-:W-:Y:S01]  /*40e0*/  FADD.FTZ R0, R0, R23 ;  /* 0x0000001700007221 */ /* 0x000fe20000010000 */
[----:B------:R-:W-:Y:S02]  /*40f0*/  HFMA2 R12, -RZ, RZ, 0, 5.9604644775390625e-08 ;  /* 0x00000001ff0c7431 */ /* 0x000fe400000001ff */
[----:B------:R-:W-:-:S05]  /*4100*/  FADD.FTZ R20, RZ, R14 ;  /* 0x0000000eff147221 */ /* 0x000fca0000010000 */
[----:B------:R-:W-:-:S07]  /*4110*/  MOV R13, R20 ;  /* 0x00000014000d7202 */ /* 0x000fce0000000f00 */
[----:B------:R-:W-:Y:S05]  /*4120*/  WARPSYNC.COLLECTIVE R15, `(.L_x_7129) ;  /* 0x000000000f087348 */ /* 0x000fea0003c00000 */
[----:B------:R0:W1:Y:S02]  /*4130*/  SHFL.BFLY P6, R14, R13, R12, R11 ;  /* 0x0c00000c0d0e7389 */ /* 0x00006400000c000b */
[----:B01----:R-:W-:Y:S05]  /*4140*/  ENDCOLLECTIVE ;  /* 0x000000000000791b */ /* 0x003fea0003800000 */
.L_x_7129:
[----:B------:R-:W-:Y:S01]  /*4150*/  HFMA2 R12, -RZ, RZ, 0, 1.1920928955078125e-07 ;  /* 0x00000002ff0c7431 */ /* 0x000fe200000001ff */
[----:B------:R-:W-:Y:S01]  /*4160*/  MOV R13, RZ ;  /* 0x000000ff000d7202 */ /* 0x000fe20000000f00 */
[----:B------:R-:W-:-:S07]  /*4170*/  IMAD.MOV.U32 R25, RZ, RZ, R14 ;  /* 0x000000ffff197224 */ /* 0x000fce00078e000e */
[----:B------:R-:W-:Y:S05]  /*4180*/  WARPSYNC.COLLECTIVE R15, `(.L_x_7130) ;  /* 0x000000000f087348 */ /* 0x000fea0003c00000 */
[----:B------:R0:W1:Y:S02]  /*4190*/  SHFL.BFLY P6, R14, R13, R12, R11 ;  /* 0x0c00000c0d0e7389 */ /* 0x00006400000c000b */
[----:B01----:R-:W-:Y:S05]  /*41a0*/  ENDCOLLECTIVE ;  /* 0x000000000000791b */ /* 0x003fea0003800000 */
.L_x_7130:
        /* <DEDUP_REMOVED lines=8> */
.L_x_7131:
[----:B------:R-:W-:Y:S02]  /*4230*/  HFMA2 R13, -RZ, RZ, 0, 0 ;  /* 0x00000000ff0d7431 */ /* 0x000fe400000001ff */
[----:B------:R-:W-:Y:S01]  /*4240*/  IMAD.MOV.U32 R12, RZ, RZ, 0x2 ;  /* 0x00000002ff0c7424 */ /* 0x000fe200078e00ff */
[----:B------:R-:W-:-:S07]  /*4250*/  MOV R27, R14 ;  /* 0x0000000e001b7202 */ /* 0x000fce0000000f00 */
[----:B------:R-:W-:Y:S05]  /*4260*/  WARPSYNC.COLLECTIVE R15, `(.L_x_7132) ;  /* 0x000000000f087348 */ /* 0x000fea0003c00000 */
[----:B------:R0:W1:Y:S02]  /*4270*/  SHFL.BFLY P6, R14, R13, R12, R11 ;  /* 0x0c00000c0d0e7389 */ /* 0x00006400000c000b */
[----:B01----:R-:W-:Y:S05]  /*4280*/  ENDCOLLECTIVE ;  /* 0x000000000000791b */ /* 0x003fea0003800000 */
.L_x_7132:
[----:B------:R-:W-:Y:S01]  /*4290*/  FADD.FTZ R24, R24, R27 ;  /* 0x0000001b18187221 */ /* 0x000fe20000010000 */
[----:B------:R-:W-:Y:S02]  /*42a0*/  HFMA2 R12, -RZ, RZ, 0, 5.9604644775390625e-08 ;  /* 0x00000001ff0c7431 */ /* 0x000fe400000001ff */
[----:B------:R-:W-:-:S05]  /*42b0*/  FADD.FTZ R26, RZ, R14 ;  /* 0x0000000eff1a7221 */ /* 0x000fca0000010000 */
[----:B------:R-:W-:-:S07]  /*42c0*/  MOV R13, R26 ;  /* 0x0000001a000d7202 */ /* 0x000fce0000000f00 */
[----:B------:R-:W-:Y:S05]  /*42d0*/  WARPSYNC.COLLECTIVE R15, `(.L_x_7133) ;  /* 0x000000000f087348 */ /* 0x000fea0003c00000 */
[----:B------:R0:W1:Y:S02]  /*42e0*/  SHFL.BFLY P6, R14, R13, R12, R11 ;  /* 0x0c00000c0d0e7389 */ /* 0x00006400000c000b */
[----:B01----:R-:W-:Y:S05]  /*42f0*/  ENDCOLLECTIVE ;  /* 0x000000000000791b */ /* 0x003fea0003800000 */
.L_x_7133:
[----:B------:R-:W-:Y:S02]  /*4300*/  HFMA2 R12, -RZ, RZ, 0, 1.1920928955078125e-07 ;  /* 0x00000002ff0c7431 */ /* 0x000fe400000001ff */
[----:B------:R-:W-:Y:S01]  /*4310*/  IMAD.MOV.U32 R13, RZ, RZ, RZ ;  /* 0x000000ffff0d7224 */ /* 0x000fe200078e00ff */
[----:B------:R-:W-:-:S07]  /*4320*/  MOV R29, R14 ;  /* 0x0000000e001d7202 */ /* 0x000fce0000000f00 */
[----:B------:R-:W-:Y:S05]  /*4330*/  WARPSYNC.COLLECTIVE R15, `(.L_x_7134) ;  /* 0x000000000f087348 */ /* 0x000fea0003c00000 */
[----:B------:R0:W1:Y:S02]  /*4340*/  SHFL.BFLY P6, R14, R13, R12, R11 ;  /* 0x0c00000c0d0e7389 */ /* 0x00006400000c000b */
[----:B01----:R-:W-:Y:S05]  /*4350*/  ENDCOLLECTIVE ;  /* 0x000000000000791b */ /* 0x003fea0003800000 */
.L_x_7134:
[----:B------:R-:W-:Y:S01]  /*4360*/  FADD.FTZ R26, R26, R29 ;  /* 0x0000001d1a1a7221 */ /* 0x000fe20000010000 */
[----:B------:R-:W-:Y:S02]  /*4370*/  HFMA2 R12, -RZ, RZ, 0, 5.9604644775390625e-08 ;  /* 0x00000001ff0c7431 */ /* 0x000fe400000001ff */
[----:B------:R-:W-:-:S05]  /*4380*/  FADD.FTZ R5, RZ, R14 ;  /* 0x0000000eff057221 */ /* 0x000fca0000010000 */
[----:B------:R-:W-:-:S07]  /*4390*/  MOV R13, R5 ;  /* 0x00000005000d7202 */ /* 0x000fce0000000f00 */
[----:B------:R-:W-:Y:S05]  /*43a0*/  WARPSYNC.COLLECTIVE R15, `(.L_x_7135) ;  /* 0x000000000f087348 */ /* 0x000fea0003c00000 */
[----:B------:R0:W1:Y:S02]  /*43b0*/  SHFL.BFLY P6, R14, R13, R12, R11 ;  /* 0x0c00000c0d0e7389 */ /* 0x00006400000c000b */
[----:B01----:R-:W-:Y:S05]  /*43c0*/  ENDCOLLECTIVE ;  /* 0x000000000000791b */ /* 0x003fea0003800000 */
.L_x_7135:
[----:B------:R-:W-:Y:S01]  /*43d0*/  HFMA2 R12, -RZ, RZ, 0, 1.1920928955078125e-07 ;  /* 0x00000002ff0c7431 */ /* 0x000fe200000001ff */
[----:B------:R-:W-:Y:S01]  /*43e0*/  MOV R13, RZ ;  /* 0x000000ff000d7202 */ /* 0x000fe20000000f00 */
[----:B------:R-:W-:-:S07]  /*43f0*/  IMAD.MOV.U32 R32, RZ, RZ, R14 ;  /* 0x000000ffff207224 */ /* 0x000fce00078e000e */
[----:B------:R-:W-:Y:S05]  /*4400*/  WARPSYNC.COLLECTIVE R15, `(.L_x_7136) ;  /* 0x000000000f087348 */ /* 0x000fea0003c00000 */
[----:B------:R0:W1:Y:S02]  /*4410*/  SHFL.BFLY P6, R14, R13, R12, R11 ;  /* 0x0c00000c0d0e7389 */ /* 0x00006400000c000b */
[----:B01----:R-:W-:Y:S05]  /*4420*/  ENDCOLLECTIVE ;  /* 0x000000000000791b */ /* 0x003fea0003800000 */
.L_x_7136:
        /* <DEDUP_REMOVED lines=8> */
.L_x_7137:
[----:B------:R-:W-:Y:S02]  /*44b0*/  HFMA2 R13, -RZ, RZ, 0, 0 ;  /* 0x00000000ff0d7431 */ /* 0x000fe400000001ff */
[----:B------:R-:W-:Y:S01]  /*44c0*/  IMAD.MOV.U32 R12, RZ, RZ, 0x2 ;  /* 0x00000002ff0c7424 */ /* 0x000fe200078e00ff */
[----:B------:R-:W-:-:S07]  /*44d0*/  MOV R23, R14 ;  /* 0x0000000e00177202 */ /* 0x000fce0000000f00 */
[----:B------:R-:W-:Y:S05]  /*44e0*/  WARPSYNC.COLLECTIVE R15, `(.L_x_7138) ;  /* 0x000000000f087348 */ /* 0x000fea0003c00000 */
[----:B------:R0:W1:Y:S02]  /*44f0*/  SHFL.BFLY P6, R14, R13, R12, R11 ;  /* 0x0c00000c0d0e7389 */ /* 0x00006400000c000b */
[----:B01----:R-:W-:Y:S05]  /*4500*/  ENDCOLLECTIVE ;  /* 0x000000000000791b */ /* 0x003fea0003800000 */
.L_x_7138:
[----:B------:R-:W-:Y:S01]  /*4510*/  FADD.FTZ R23, R7, R23 ;  /* 0x0000001707177221 */ /* 0x000fe20000010000 */
[----:B------:R-:W-:Y:S02]  /*4520*/  HFMA2 R12, -RZ, RZ, 0, 5.9604644775390625e-08 ;  /* 0x00000001ff0c7431 */ /* 0x000fe400000001ff */
[----:B------:R-:W-:-:S05]  /*4530*/  FADD.FTZ R3, RZ, R14 ;  /* 0x0000000eff037221 */ /* 0x000fca0000010000 */
[----:B------:R-:W-:-:S07]  /*4540*/  MOV R13, R3 ;  /* 0x00000003000d7202 */ /* 0x000fce0000000f00 */
[----:B------:R-:W-:Y:S05]  /*4550*/  WARPSYNC.COLLECTIVE R15, `(.L_x_7139) ;  /* 0x000000000f087348 */ /* 0x000fea0003c00000 */
[----:B------:R0:W1:Y:S02]  /*4560*/  SHFL.BFLY P6, R14, R13, R12, R11 ;  /* 0x0c00000c0d0e7389 */ /* 0x00006400000c000b */
[----:B01----:R-:W-:Y:S05]  /*4570*/  ENDCOLLECTIVE ;  /* 0x000000000000791b */ /* 0x003fea0003800000 */
.L_x_7139:
[----:B------:R-:W-:Y:S01]  /*4580*/  MOV R13, RZ ;  /* 0x000000ff000d7202 */ /* 0x000fe20000000f00 */
[----:B------:R-:W-:Y:S02]  /*4590*/  IMAD.MOV.U32 R12, RZ, RZ, 0x2 ;  /* 0x00000002ff0c7424 */ /* 0x000fe400078e00ff */
[----:B------:R-:W-:-:S07]  /*45a0*/  FADD.FTZ R25, R3, R14 ;  /* 0x0000000e03197221 */ /* 0x000fce0000010000 */
[----:B------:R-:W-:Y:S05]  /*45b0*/  WARPSYNC.COLLECTIVE R15, `(.L_x_7140) ;  /* 0x000000000f087348 */ /* 0x000fea0003c00000 */
[----:B------:R0:W1:Y:S02]  /*45c0*/  SHFL.BFLY P6, R14, R13, R12, R11 ;  /* 0x0c00000c0d0e7389 */ /* 0x00006400000c000b */
[----:B01----:R-:W-:Y:S05]  /*45d0*/  ENDCOLLECTIVE ;  /* 0x000000000000791b */ /* 0x003fea0003800000 */
.L_x_7140:
[----:B------:R-:W-:Y:S01]  /*45e0*/  HFMA2 R12, -RZ, RZ, 0, 5.9604644775390625e-08 ;  /* 0x00000001ff0c7431 */ /* 0x000fe200000001ff */
[----:B------:R-:W-:-:S05]  /*45f0*/  MOV R9, R14 ;  /* 0x0000000e00097202 */ /* 0x000fca0000000f00 */
[----:B------:R-:W-:-:S05]  /*4600*/  FADD.FTZ R9, RZ, R9 ;  /* 0x00000009ff097221 */ /* 0x000fca0000010000 */
[----:B------:R-:W-:-:S07]  /*4610*/  MOV R13, R9 ;  /* 0x00000009000d7202 */ /* 0x000fce0000000f00 */
[----:B------:R-:W-:Y:S05]  /*4620*/  WARPSYNC.COLLECTIVE R15, `(.L_x_7141) ;  /* 0x000000000f087348 */ /* 0x000fea0003c00000 */
[----:B------:R0:W1:Y:S02]  /*4630*/  SHFL.BFLY P6, R14, R13, R12, R11 ;  /* 0x0c00000c0d0e7389 */ /* 0x00006400000c000b */
[----:B01----:R-:W-:Y:S05]  /*4640*/  ENDCOLLECTIVE ;  /* 0x000000000000791b */ /* 0x003fea0003800000 */
.L_x_7141:
[----:B------:R-:W-:Y:S01]  /*4650*/  HFMA2 R12, -RZ, RZ, 0, 1.1920928955078125e-07 ;  /* 0x00000002ff0c7431 */ /* 0x000fe200000001ff */
[----:B------:R-:W-:Y:S01]  /*4660*/  MOV R13, RZ ;  /* 0x000000ff000d7202 */ /* 0x000fe20000000f00 */
[----:B------:R-:W-:-:S07]  /*4670*/  IMAD.MOV.U32 R34, RZ, RZ, R14 ;  /* 0x000000ffff227224 */ /* 0x000fce00078e000e */
[----:B------:R-:W-:Y:S05]  /*4680*/  WARPSYNC.COLLECTIVE R15, `(.L_x_7142) ;  /* 0x000000000f087348 */ /* 0x000fea0003c00000 */
[----:B------:R0:W1:Y:S02]  /*4690*/  SHFL.BFLY P6, R14, R13, R12, R11 ;  /* 0x0c00000c0d0e7389 */ /* 0x00006400000c000b */
[----:B01----:R-:W-:Y:S05]  /*46a0*/  ENDCOLLECTIVE ;  /* 0x000000000000791b */ /* 0x003fea0003800000 */
.L_x_7142:
        /* <DEDUP_REMOVED lines=8> */
.L_x_7143:
[----:B------:R-:W-:Y:S02]  /*4730*/  HFMA2 R13, -RZ, RZ, 0, 0 ;  /* 0x00000000ff0d7431 */ /* 0x000fe400000001ff */
[----:B------:R-:W-:Y:S01]  /*4740*/  IMAD.MOV.U32 R12, RZ, RZ, 0x2 ;  /* 0x00000002ff0c7424 */ /* 0x000fe200078e00ff */
[----:B------:R-:W-:-:S07]  /*4750*/  MOV R36, R14 ;  /* 0x0000000e00247202 */ /* 0x000fce0000000f00 */
[----:B------:R-:W-:Y:S05]  /*4760*/  WARPSYNC.COLLECTIVE R15, `(.L_x_7144) ;  /* 0x000000000f087348 */ /* 0x000fea0003c00000 */
[----:B------:R0:W1:Y:S02]  /*4770*/  SHFL.BFLY P6, R14, R13, R12, R11 ;  /* 0x0c00000c0d0e7389 */ /* 0x00006400000c000b */
[----:B01----:R-:W-:Y:S05]  /*4780*/  ENDCOLLECTIVE ;  /* 0x000000000000791b */ /* 0x003fea0003800000 */
.L_x_7144:
        /* <DEDUP_REMOVED lines=8> */
.L_x_7145:
[----:B------:R-:W-:Y:S05]  /*4810*/  BRA `(.L_x_7146) ;  /* 0xffffffe400507947 */ /* 0x000fea000383ffff */
.L_x_7147:
        /* <DEDUP_REMOVED lines=14> */
.L_x_25709:


//--------------------- .text._ZN4vllm25paged_attention_v1_kernelIfhLi120ELi16ELi128ELNS_18Fp8KVCacheDataTypeE2ELb1EEEvPT_PKS2_PKT0_S8_ifPKiSA_iPKfiiiSC_SC_iiiii --------------------------
	.section	.text._ZN4vllm25paged_attention_v1_kernelIfhLi120ELi16ELi128ELNS_18Fp8KVCacheDataTypeE2ELb1EEEvPT_PKS2_PKT0_S8_ifPKiSA_iPKfiiiSC_SC_iiiii,"ax",@progbits
	.align	128
        .global         _ZN4vllm25paged_attention_v1_kernelIfhLi120ELi16ELi128ELNS_18Fp8KVCacheDataTypeE2ELb1EEEvPT_PKS2_PKT0_S8_ifPKiSA_iPKfiiiSC_SC_iiiii
        .type           _ZN4vllm25paged_attention_v1_kernelIfhLi120ELi16ELi128ELNS_18Fp8KVCacheDataTypeE2ELb1EEEvPT_PKS2_PKT0_S8_ifPKiSA_iPKfiiiSC_SC_iiiii,@function
        .size           _ZN4vllm25paged_attention_v1_kernelIfhLi120ELi16ELi128ELNS_18Fp8KVCacheDataTypeE2ELb1EEEvPT_PKS2_PKT0_S8_ifPKiSA_iPKfiiiSC_SC_iiiii,(.L_x_25710 - _ZN4vllm25paged_attention_v1_kernelIfhLi120ELi16ELi128ELNS_18Fp8KVCacheDataTypeE2ELb1EEEvPT_PKS2_PKT0_S8_ifPKiSA_iPKfiiiSC_SC_iiiii)
        .other          _ZN4vllm25paged_attention_v1_kernelIfhLi120ELi16ELi128ELNS_18Fp8KVCacheDataTypeE2ELb1EEEvPT_PKS2_PKT0_S8_ifPKiSA_iPKfiiiSC_SC_iiiii,@"STO_CUDA_ENTRY STV_DEFAULT"
_ZN4vllm25paged_attention_v1_kernelIfhLi120ELi16ELi128ELNS_18Fp8KVCacheDataTypeE2ELb1EEEvPT_PKS2_PKT0_S8_ifPKiSA_iPKfiiiSC_SC_iiiii:
.text._ZN4vllm25paged_attention_v1_kernelIfhLi120ELi16ELi128ELNS_18Fp8KVCacheDataTypeE2ELb1EEEvPT_PKS2_PKT0_S8_ifPKiSA_iPKfiiiSC_SC_iiiii:
        /* <DEDUP_REMOVED lines=103> */
.L_x_7148:
        /* <DEDUP_REMOVED lines=24> */
.L_x_7152:
        /* <DEDUP_REMOVED lines=41> */
.L_x_7150:
[----:B------:R-:W-:Y:S05]  /*0a80*/  BSYNC.RECONVERGENT B6 ;  /* 0x0000000000067941 */ /* 0x000fea0003800200 */
.L_x_7149:
        /* <DEDUP_REMOVED lines=10> */
.L_x_7192:
        /* <DEDUP_REMOVED lines=39> */
.L_x_7158:
        /* <DEDUP_REMOVED lines=11> */
.L_x_7157:
[----:B------:R-:W-:Y:S05]  /*0e50*/  BSYNC.RECONVERGENT B1 ;  /* 0x0000000000017941 */ /* 0x000fea0003800200 */
.L_x_7156:
        /* <DEDUP_REMOVED lines=12> */
.L_x_7161:
[----:B------:R-:W0:Y:S01]  /*0f20*/  LDS R21, [R13+-0x400] ;  /* 0xfffc00000d157984 */ /* 0x000e220000000800 */
[----:B------:R-:W-:-:S03]  /*0f30*/  IADD3 R15, PT, PT, R15, 0x800, RZ ;  /* 0x000008000f0f7810 */ /* 0x000fc60007ffe0ff */
[----:B------:R-:W1:Y:S01]  /*0f40*/  LDS R27, [R13+-0x200] ;  /* 0xfffe00000d1b7984 */ /* 0x000e620000000800 */
[----:B------:R-:W-:-:S03]  /*0f50*/  ISETP.GE.AND P4, PT, R15, R12, PT ;  /* 0x0000000c0f00720c */ /* 0x000fc60003f86270 */
[----:B------:R-:W2:Y:S04]  /*0f60*/  LDS R29, [R13] ;  /* 0x000000000d1d7984 */ /* 0x000ea80000000800 */
[----:B------:R-:W3:Y:S04]  /*0f70*/  LDS R23, [R13+0x200] ;  /* 0x000200000d177984 */ /* 0x000ee80000000800 */
[----:B------:R-:W4:Y:S01]  /*0f80*/  LDS R20, [R13+0x600] ;  /* 0x000600000d147984 */ /* 0x000f220000000800 */
        /* <DEDUP_REMOVED lines=12> */
[----:B------:R-:W3:Y:S01]  /*1050*/  LDS R23, [R13+0x800] ;  /* 0x000800000d177984 */ /* 0x000ee20000000800 */
[----:B------:R-:W-:-:S06]  /*1060*/  FMUL.FTZ R20, R20, 1.4426950216293334961 ;  /* 0x3fb8aa3b14147820 */ /* 0x000fcc0000410000 */
        /* <DEDUP_REMOVED lines=10> */
[----:B0-----:R-:W-:-:S03]  /*1110*/  FADD.FTZ R21, -R10, R21 ;  /* 0x000000150a157221 */ /* 0x001fc60000010100 */
[----:B------:R-:W0:Y:S01]  /*1120*/  LDS R29, [R13+0xc00] ;  /* 0x000c00000d1d7984 */ /* 0x000e220000000800 */
[----:B------:R-:W-:Y:S01]  /*1130*/  FMUL.FTZ R21, R21, 1.4426950216293334961 ;  /* 0x3fb8aa3b15157820 */ /* 0x000fe20000410000 */
[----:B-1----:R-:W-:Y:S02]  /*1140*/  FADD.FTZ R14, R14, R28 ;  /* 0x0000001c0e0e7221 */ /* 0x002fe40000010000 */
[----:B------:R1:W-:Y:S01]  /*1150*/  STS [R13+0x200], R28 ;  /* 0x0002001c0d007388 */ /* 0x0003e20000000800 */
[----:B--2---:R-:W2:Y:S01]  /*1160*/  MUFU.EX2 R26, R21 ;  /* 0x00000015001a7308 */ /* 0x004ea20000000800 */
[----:B---3--:R-:W-:-:S07]  /*1170*/  FADD.FTZ R23, -R10, R23 ;  /* 0x000000170a177221 */ /* 0x008fce0000010100 */
[----:B------:R-:W3:Y:S01]  /*1180*/  MUFU.EX2 R21, R20 ;  /* 0x0000001400157308 */ /* 0x000ee20000000800 */
[----:B------:R-:W-:-:S07]  /*1190*/  FMUL.FTZ R23, R23, 1.4426950216293334961 ;  /* 0x3fb8aa3b17177820 */ /* 0x000fce0000410000 */
[----:B----4-:R4:W1:Y:S01]  /*11a0*/  MUFU.EX2 R24, R23 ;  /* 0x0000001700187308 */ /* 0x0108620000000800 */
[----:B--2---:R-:W-:Y:S01]  /*11b0*/  FADD.FTZ R14, R14, R26 ;  /* 0x0000001a0e0e7221 */ /* 0x004fe20000010000 */
[----:B------:R2:W-:Y:S04]  /*11c0*/  STS [R13+0x400], R26 ;  /* 0x0004001a0d007388 */ /* 0x0005e80000000800 */
[----:B---3--:R-:W-:Y:S01]  /*11d0*/  STS [R13+0x600], R21 ;  /* 0x000600150d007388 */ /* 0x008fe20000000800 */
[----:B-----5:R-:W-:-:S03]  /*11e0*/  FADD.FTZ R27, -R10, R27 ;  /* 0x0000001b0a1b7221 */ /* 0x020fc60000010100 */
[----:B----4-:R-:W3:Y:S01]  /*11f0*/  LDS R23, [R13+0x1200] ;  /* 0x001200000d177984 */ /* 0x010ee20000000800 */
[----:B------:R-:W-:-:S03]  /*1200*/  FMUL.FTZ R27, R27, 1.4426950216293334961 ;  /* 0x3fb8aa3b1b1b7820 */ /* 0x000fc60000410000 */
[----:B-1----:R-:W-:Y:S01]  /*1210*/  STS [R13+0x800], R24 ;  /* 0x000800180d007388 */ /* 0x002fe20000000800 */
[C---:B0-----:R-:W-:Y:S01]  /*1220*/  FADD.FTZ R29, -R10.reuse, R29 ;  /* 0x0000001d0a1d7221 */ /* 0x041fe20000010100 */
[----:B------:R0:W1:Y:S03]  /*1230*/  MUFU.EX2 R20, R27 ;  /* 0x0000001b00147308 */ /* 0x0000660000000800 */
[----:B------:R-:W-:Y:S01]  /*1240*/  FMUL.FTZ R28, R29, 1.4426950216293334961 ;  /* 0x3fb8aa3b1d1c7820 */ /* 0x000fe20000410000 */
[----:B------:R-:W-:Y:S01]  /*1250*/  FADD.FTZ R29, -R10, R25 ;  /* 0x000000190a1d7221 */ /* 0x000fe20000010100 */
[----:B------:R-:W-:Y:S02]  /*1260*/  FADD.FTZ R25, R14, R21 ;  /* 0x000000150e197221 */ /* 0x000fe40000010000 */
[----:B------:R-:W4:Y:S01]  /*1270*/  LDS R21, [R13+0x1000] ;  /* 0x001000000d157984 */ /* 0x000f220000000800 */
[----:B------:R-:W-:Y:S01]  /*1280*/  FMUL.FTZ R14, R29, 1.4426950216293334961 ;  /* 0x3fb8aa3b1d0e7820 */ /* 0x000fe20000410000 */
[----:B------:R-:W2:Y:S01]  /*1290*/  MUFU.EX2 R28, R28 ;  /* 0x0000001c001c7308 */ /* 0x000ea20000000800 */
[----:B0-----:R-:W-:-:S02]  /*12a0*/  FADD.FTZ R27, R25, R24 ;  /* 0x00000018191b7221 */ /* 0x001fc40000010000 */
[----:B------:R-:W0:Y:S04]  /*12b0*/  LDS R25, [R13+0x1400] ;  /* 0x001400000d197984 */ /* 0x000e280000000800 */
[----:B------:R-:W5:Y:S01]  /*12c0*/  LDS R24, [R13+0x1a00] ;  /* 0x001a00000d187984 */ /* 0x000f620000000800 */
[----:B-1----:R-:W-:Y:S01]  /*12d0*/  FADD.FTZ R29, R27, R20 ;  /* 0x000000141b1d7221 */ /* 0x002fe20000010000 */
[----:B------:R-:W1:Y:S02]  /*12e0*/  MUFU.EX2 R14, R14 ;  /* 0x0000000e000e7308 */ /* 0x000e640000000800 */
[----:B------:R-:W5:Y:S04]  /*12f0*/  LDS R27, [R13+0x1600] ;  /* 0x001600000d1b7984 */ /* 0x000f680000000800 */
[----:B------:R-:W-:Y:S01]  /*1300*/  STS [R13+0xa00], R20 ;  /* 0x000a00140d007388 */ /* 0x000fe20000000800 */
[----:B--2---:R-:W-:-:S03]  /*1310*/  FADD.FTZ R26, R29, R28 ;  /* 0x0000001c1d1a7221 */ /* 0x004fc60000010000 */
[----:B------:R-:W2:Y:S04]  /*1320*/  LDS R29, [R13+0x1800] ;  /* 0x001800000d1d7984 */ /* 0x000ea80000000800 */
[----:B------:R-:W-:Y:S01]  /*1330*/  STS [R13+0xc00], R28 ;  /* 0x000c001c0d007388 */ /* 0x000fe20000000800 */
[----:B---3--:R-:W-:-:S03]  /*1340*/  FADD.FTZ R23, -R10, R23 ;  /* 0x000000170a177221 */ /* 0x008fc60000010100 */
[----:B-1----:R1:W-:Y:S02]  /*1350*/  STS [R13+0xe00], R14 ;  /* 0x000e000e0d007388 */ /* 0x0023e40000000800 */
[----:B-1----:R-:W-:Y:S01]  /*1360*/  FADD.FTZ R14, R26, R14 ;  /* 0x0000000e1a0e7221 */ /* 0x002fe20000010000 */
[----:B----4-:R-:W-:Y:S01]  /*1370*/  FADD.FTZ R21, -R10, R21 ;  /* 0x000000150a157221 */ /* 0x010fe20000010100 */
[----:B------:R-:W-:-:S03]  /*1380*/  FMUL.FTZ R26, R23, 1.4426950216293334961 ;  /* 0x3fb8aa3b171a7820 */ /* 0x000fc60000410000 */
[----:B------:R-:W-:Y:S01]  /*1390*/  FMUL.FTZ R21, R21, 1.4426950216293334961 ;  /* 0x3fb8aa3b15157820 */ /* 0x000fe20000410000 */
[C---:B0-----:R-:W-:Y:S02]  /*13a0*/  FADD.FTZ R25, -R10.reuse, R25 ;  /* 0x000000190a197221 */ /* 0x041fe40000010100 */
[----:B------:R-:W0:Y:S02]  /*13b0*/  MUFU.EX2 R26, R26 ;  /* 0x0000001a001a7308 */ /* 0x000e240000000800 */
[----:B------:R-:W-:Y:S01]  /*13c0*/  FMUL.FTZ R28, R25, 1.4426950216293334961 ;  /* 0x3fb8aa3b191c7820 */ /* 0x000fe20000410000 */
[C---:B-----5:R-:W-:Y:S01]  /*13d0*/  FADD.FTZ R24, -R10.reuse, R24 ;  /* 0x000000180a187221 */ /* 0x060fe20000010100 */
[----:B------:R-:W-:-:S03]  /*13e0*/  FADD.FTZ R27, -R10, R27 ;  /* 0x0000001b0a1b7221 */ /* 0x000fc60000010100 */
[----:B------:R-:W-:Y:S01]  /*13f0*/  FMUL.FTZ R24, R24, 1.4426950216293334961 ;  /* 0x3fb8aa3b18187820 */ /* 0x000fe20000410000 */
[----:B------:R-:W1:Y:S01]  /*1400*/  MUFU.EX2 R20, R21 ;  /* 0x0000001500147308 */ /* 0x000e620000000800 */
[----:B------:R-:W-:Y:S01]  /*1410*/  FMUL.FTZ R27, R27, 1.4426950216293334961 ;  /* 0x3fb8aa3b1b1b7820 */ /* 0x000fe20000410000 */
[----:B--2---:R-:W-:-:S06]  /*1420*/  FADD.FTZ R29, -R10, R29 ;  /* 0x0000001d0a1d7221 */ /* 0x004fcc0000010100 */
[----:B------:R-:W2:Y:S01]  /*1430*/  MUFU.EX2 R28, R28 ;  /* 0x0000001c001c7308 */ /* 0x000ea20000000800 */
[----:B0-----:R-:W-:Y:S01]  /*1440*/  STS [R13+0x1200], R26 ;  /* 0x0012001a0d007388 */ /* 0x001fe20000000800 */
[----:B------:R-:W-:-:S06]  /*1450*/  FMUL.FTZ R23, R29, 1.4426950216293334961 ;  /* 0x3fb8aa3b1d177820 */ /* 0x000fcc0000410000 */
        /* <DEDUP_REMOVED lines=14> */
[----:B0-----:R-:W-:Y:S01]  /*1540*/  VIADD R13, R13, 0x2000 ;  /* 0x000020000d0d7836 */ /* 0x001fe20000000000 */
[----:B------:R-:W-:Y:S06]  /*1550*/  @!P4 BRA `(.L_x_7161) ;  /* 0xfffffff80070c947 */ /* 0x000fec000383ffff */
.L_x_7160:
[----:B------:R-:W-:Y:S05]  /*1560*/  BSYNC.RECONVERGENT B1 ;  /* 0x0000000000017941 */ /* 0x000fea0003800200 */
.L_x_7159:
        /* <DEDUP_REMOVED lines=10> */
[----:B------:R-:W-:Y:S04]  /*1610*/  LDS R24, [R13+0x400] ;  /* 0x000400000d187984 */ /* 0x000fe80000000800 */
        /* <DEDUP_REMOVED lines=13> */
[----:B----4-:R-:W-:-:S04]  /*16f0*/  FADD.FTZ R23, -R10, R23 ;  /* 0x000000170a177221 */ /* 0x010fc80000010100 */
[----:B------:R-:W-:Y:S01]  /*1700*/  FMUL.FTZ R28, R23, 1.4426950216293334961 ;  /* 0x3fb8aa3b171c7820 */ /* 0x000fe20000410000 */
[----:B-----5:R-:W-:Y:S02]  /*1710*/  FADD.FTZ R25, -R10, R25 ;  /* 0x000000190a197221 */ /* 0x020fe40000010100 */
[----:B------:R-:W3:Y:S01]  /*1720*/  MUFU.EX2 R20, R29 ;  /* 0x0000001d00147308 */ /* 0x000ee20000000800 */
[----:B-1----:R1:W-:Y:S01]  /*1730*/  STS [R13+-0x400], R26 ;  /* 0xfffc001a0d007388 */ /* 0x0023e20000000800 */
[----:B------:R-:W-:-:S06]  /*1740*/  FADD.FTZ R14, R14, R26 ;  /* 0x0000001a0e0e7221 */ /* 0x000fcc0000010000 */
[----:B------:R-:W4:Y:S01]  /*1750*/  MUFU.EX2 R28, R28 ;  /* 0x0000001c001c7308 */ /* 0x000f220000000800 */
[----:B--2---:R-:W-:Y:S01]  /*1760*/  STS [R13+-0x200], R12 ;  /* 0xfffe000c0d007388 */ /* 0x004fe20000000800 */
[----:B-1----:R-:W-:-:S04]  /*1770*/  FADD.FTZ R26, -R10, R24 ;  /* 0x000000180a1a7221 */ /* 0x002fc80000010100 */
[----:B------:R-:W-:Y:S02]  /*1780*/  FMUL.FTZ R26, R26, 1.4426950216293334961 ;  /* 0x3fb8aa3b1a1a7820 */ /* 0x000fe40000410000 */
[----:B------:R-:W1:Y:S01]  /*1790*/  MUFU.EX2 R24, R27 ;  /* 0x0000001b00187308 */ /* 0x000e620000000800 */
[----:B---3--:R-:W-:Y:S01]  /*17a0*/  STS [R13], R20 ;  /* 0x000000140d007388 */ /* 0x008fe20000000800 */
[----:B0-----:R-:W-:-:S06]  /*17b0*/  FADD.FTZ R21, -R10, R21 ;  /* 0x000000150a157221 */ /* 0x001fcc0000010100 */
[----:B------:R-:W0:Y:S01]  /*17c0*/  MUFU.EX2 R26, R26 ;  /* 0x0000001a001a7308 */ /* 0x000e220000000800 */
[----:B------:R-:W-:Y:S01]  /*17d0*/  FMUL.FTZ R23, R21, 1.4426950216293334961 ;  /* 0x3fb8aa3b15177820 */ /* 0x000fe20000410000 */
[----:B------:R-:W-:Y:S01]  /*17e0*/  FMUL.FTZ R21, R25, 1.4426950216293334961 ;  /* 0x3fb8aa3b19157820 */ /* 0x000fe20000410000 */
[----:B------:R-:W-:Y:S01]  /*17f0*/  FADD.FTZ R25, R14, R12 ;  /* 0x0000000c0e197221 */ /* 0x000fe20000010000 */
[----:B----4-:R-:W-:Y:S03]  /*1800*/  STS [R13+0x600], R28 ;  /* 0x0006001c0d007388 */ /* 0x010fe60000000800 */
[----:B------:R-:W-:Y:S01]  /*1810*/  FADD.FTZ R25, R25, R20 ;  /* 0x0000001419197221 */ /* 0x000fe20000010000 */
[----:B------:R-:W2:Y:S01]  /*1820*/  MUFU.EX2 R23, R23 ;  /* 0x0000001700177308 */ /* 0x000ea20000000800 */
[----:B-1----:R-:W-:Y:S02]  /*1830*/  STS [R13+0x200], R24 ;  /* 0x000200180d007388 */ /* 0x002fe40000000800 */
[----:B------:R-:W-:-:S05]  /*1840*/  FADD.FTZ R25, R25, R24 ;  /* 0x0000001819197221 */ /* 0x000fca0000010000 */
[----:B------:R-:W1:Y:S01]  /*1850*/  MUFU.EX2 R21, R21 ;  /* 0x0000001500157308 */ /* 0x000e620000000800 */
[----:B0-----:R-:W-:Y:S01]  /*1860*/  FADD.FTZ R25, R25, R26 ;  /* 0x0000001a19197221 */ /* 0x001fe20000010000 */
[----:B------:R-:W-:Y:S03]  /*1870*/  STS [R13+0x400], R26 ;  /* 0x0004001a0d007388 */ /* 0x000fe60000000800 */
[----:B------:R-:W-:-:S04]  /*1880*/  FADD.FTZ R14, R25, R28 ;  /* 0x0000001c190e7221 */ /* 0x000fc80000010000 */
[----:B--2---:R-:W-:Y:S01]  /*1890*/  FADD.FTZ R14, R14, R23 ;  /* 0x000000170e0e7221 */ /* 0x004fe20000010000 */
[----:B------:R-:W-:Y:S04]  /*18a0*/  STS [R13+0x800], R23 ;  /* 0x000800170d007388 */ /* 0x000fe80000000800 */
[----:B-1----:R0:W-:Y:S01]  /*18b0*/  STS [R13+0xa00], R21 ;  /* 0x000a00150d007388 */ /* 0x0021e20000000800 */
[----:B------:R-:W-:Y:S01]  /*18c0*/  FADD.FTZ R14, R14, R21 ;  /* 0x000000150e0e7221 */ /* 0x000fe20000010000 */
[----:B0-----:R-:W-:-:S07]  /*18d0*/  VIADD R13, R13, 0x1000 ;  /* 0x000010000d0d7836 */ /* 0x001fce0000000000 */
.L_x_7163:
[----:B------:R-:W-:Y:S05]  /*18e0*/  BSYNC.RECONVERGENT B1 ;  /* 0x0000000000017941 */ /* 0x000fea0003800200 */
.L_x_7162:
        /* <DEDUP_REMOVED lines=26> */
.L_x_7155:
[----:B------:R-:W-:Y:S05]  /*1a90*/  BSYNC.RECONVERGENT B0 ;  /* 0x0000000000007941 */ /* 0x000fea0003800200 */
.L_x_7154:
        /* <DEDUP_REMOVED lines=39> */
.L_x_7168:
[----:B------:R-:W0:Y:S01]  /*1d10*/  LDS R15, [R12] ;  /* 0x000000000c0f7984 */ /* 0x000e220000000800 */
[----:B------:R-:W-:-:S04]  /*1d20*/  IADD3 R13, PT, PT, R13, 0x1, RZ ;  /* 0x000000010d0d7810 */ /* 0x000fc80007ffe0ff */
[----:B------:R-:W-:Y:S01]  /*1d30*/  ISETP.NE.AND P0, PT, R13, RZ, PT ;  /* 0x000000ff0d00720c */ /* 0x000fe20003f05270 */
[----:B0-----:R-:W-:-:S05]  /*1d40*/  FMUL.FTZ R15, R15, R2 ;  /* 0x000000020f0f7220 */ /* 0x001fca0000410000 */
[----:B------:R0:W-:Y:S02]  /*1d50*/  STS [R12], R15 ;  /* 0x0000000f0c007388 */ /* 0x0001e40000000800 */
[----:B0-----:R-:W-:-:S05]  /*1d60*/  VIADD R12, R12, 0x200 ;  /* 0x000002000c0c7836 */ /* 0x001fca0000000000 */
[----:B------:R-:W-:Y:S05]  /*1d70*/  @P0 BRA `(.L_x_7168) ;  /* 0xfffffffc00e40947 */ /* 0x000fea000383ffff */
.L_x_7167:
[----:B------:R-:W-:Y:S05]  /*1d80*/  BSYNC.RECONVERGENT B1 ;  /* 0x0000000000017941 */ /* 0x000fea0003800200 */
.L_x_7166:
        /* <DEDUP_REMOVED lines=12> */
.L_x_7171:
        /* <DEDUP_REMOVED lines=52> */
.L_x_7170:
[----:B------:R-:W-:Y:S05]  /*2190*/  BSYNC.RECONVERGENT B1 ;  /* 0x0000000000017941 */ /* 0x000fea0003800200 */
.L_x_7169:
        /* <DEDUP_REMOVED lines=31> */
.L_x_7173:
[----:B------:R-:W-:Y:S05]  /*2390*/  BSYNC.RECONVERGENT B1 ;  /* 0x0000000000017941 */ /* 0x000fea0003800200 */
.L_x_7172:
        /* <DEDUP_REMOVED lines=14> */
.L_x_7165:
[----:B------:R-:W-:Y:S05]  /*2480*/  BSYNC.RECONVERGENT B0 ;  /* 0x0000000000007941 */ /* 0x000fea0003800200 */
.L_x_7164:
        /* <DEDUP_REMOVED lines=29> */
.L_x_7177:
        /* <DEDUP_REMOVED lines=33> */
.L_x_7176:
        /* <DEDUP_REMOVED lines=16> */
.L_x_7175:
[----:B------:R-:W-:Y:S05]  /*2970*/  BSYNC.RECONVERGENT B6 ;  /* 0x0000000000067941 */ /* 0x000fea0003800200 */
.L_x_7174:
[----:B------:R-:W-:Y:S01]  /*2980*/  UMOV UR4, 0xffffffff ;  /* 0xffffffff00047882 */ /* 0x000fe20000000000 */
[----:B------:R-:W-:Y:S02]  /*2990*/  SHF.R.U32.HI R28, RZ, 0x5, R19 ;  /* 0x00000005ff1c7819 */ /* 0x000fe40000011613 */
[----:B------:R-:W-:Y:S05]  /*29a0*/  BRA.DIV UR4, `(.L_x_7178) ;  /* 0x0000000e04f87947 */ /* 0x000fea000b800000 */
[----:B------:R-:W-:Y:S01]  /*29b0*/  CS2R R8, SRZ ;  /* 0x0000000000087805 */ /* 0x000fe2000001ff00 */
[----:B------:R-:W-:Y:S02]  /*29c0*/  HFMA2 R14, -RZ, RZ, 0, 0 ;  /* 0x00000000ff0e7431 */ /* 0x000fe400000001ff */
[----:B------:R-:W-:Y:S02]  /*29d0*/  IMAD.MOV.U32 R6, RZ, RZ, RZ ;  /* 0x000000ffff067224 */ /* 0x000fe400078e00ff */
[----:B------:R-:W-:Y:S01]  /*29e0*/  HFMA2 R23, -RZ, RZ, 0, 0 ;  /* 0x00000000ff177431 */ /* 0x000fe200000001ff */
[----:B------:R-:W-:Y:S01]  /*29f0*/  MOV R25, RZ ;  /* 0x000000ff00197202 */ /* 0x000fe20000000f00 */
[----:B------:R-:W-:Y:S01]  /*2a00*/  FADD.FTZ R8, RZ, R8 ;  /* 0x00000008ff087221 */ /* 0x000fe20000010000 */
[----:B------:R-:W-:Y:S01]  /*2a10*/  FADD.FTZ R9, RZ, R9 ;  /* 0x00000009ff097221 */ /* 0x000fe20000010000 */
[----:B------:R-:W-:Y:S01]  /*2a20*/  FADD.FTZ R6, RZ, R6 ;  /* 0x00000006ff067221 */ /* 0x000fe20000010000 */
[----:B------:R-:W-:Y:S01]  /*2a30*/  MOV R5, RZ ;  /* 0x000000ff00057202 */ /* 0x000fe20000000f00 */
[----:B------:R-:W-:Y:S01]  /*2a40*/  FADD.FTZ R25, RZ, R25 ;  /* 0x00000019ff197221 */ /* 0x000fe20000010000 */
[----:B------:R-:W2:Y:S01]  /*2a50*/  SHFL.BFLY PT, R7, R8, 0x1, 0x1f ;  /* 0x0c201f0008077f89 */ /* 0x000ea200000e0000 */
[--C-:B------:R-:W-:Y:S01]  /*2a60*/  FADD.FTZ R24, RZ, R14.reuse ;  /* 0x0000000eff187221 */ /* 0x100fe20000010000 */
[----:B------:R-:W-:Y:S01]  /*2a70*/  FADD.FTZ R23, RZ, R23 ;  /* 0x00000017ff177221 */ /* 0x000fe20000010000 */
[--C-:B------:R-:W-:Y:S01]  /*2a80*/  FADD.FTZ R27, RZ, R14.reuse ;  /* 0x0000000eff1b7221 */ /* 0x100fe20000010000 */
[----:B0-----:R-:W0:Y:S01]  /*2a90*/  SHFL.BFLY PT, R2, R9, 0x1, 0x1f ;  /* 0x0c201f0009027f89 */ /* 0x001e2200000e0000 */
[----:B------:R-:W-:Y:S01]  /*2aa0*/  FADD.FTZ R5, RZ, R5 ;  /* 0x00000005ff057221 */ /* 0x000fe20000010000 */
[----:B------:R-:W-:-:S02]  /*2ab0*/  FADD.FTZ R4, RZ, R14 ;  /* 0x0000000eff047221 */ /* 0x000fc40000010000 */
[----:B------:R-:W3:Y:S04]  /*2ac0*/  SHFL.BFLY PT, R21, R24, 0x1, 0x1f ;  /* 0x0c201f0018157f89 */ /* 0x000ee800000e0000 */
[----:B-1----:R-:W1:Y:S04]  /*2ad0*/  SHFL.BFLY PT, R3, R6, 0x1, 0x1f ;  /* 0x0c201f0006037f89 */ /* 0x002e6800000e0000 */
[----:B------:R-:W4:Y:S04]  /*2ae0*/  SHFL.BFLY PT, R10, R23, 0x1, 0x1f ;  /* 0x0c201f00170a7f89 */ /* 0x000f2800000e0000 */
[----:B------:R-:W5:Y:S01]  /*2af0*/  SHFL.BFLY PT, R26, R27, 0x1, 0x1f ;  /* 0x0c201f001b1a7f89 */ /* 0x000f6200000e0000 */
[----:B--2---:R-:W-:Y:S01]  /*2b00*/  FADD.FTZ R8, R8, R7 ;  /* 0x0000000708087221 */ /* 0x004fe20000010000 */
[----:B------:R-:W-:-:S02]  /*2b10*/  HFMA2 R7, -RZ, RZ, 0, 0 ;  /* 0x00000000ff077431 */ /* 0x000fc400000001ff */
[----:B------:R-:W2:Y:S01]  /*2b20*/  SHFL.BFLY PT, R20, R25, 0x1, 0x1f ;  /* 0x0c201f0019147f89 */ /* 0x000ea200000e0000 */
[----:B0-----:R-:W-:-:S03]  /*2b30*/  FADD.FTZ R9, R9, R2 ;  /* 0x0000000209097221 */ /* 0x001fc60000010000 */
[----:B------:R-:W0:Y:S01]  /*2b40*/  SHFL.BFLY PT, R0, R5, 0x1, 0x1f ;  /* 0x0c201f0005007f89 */ /* 0x000e2200000e0000 */
[----:B---3--:R-:W-:Y:S01]  /*2b50*/  FADD.FTZ R21, R24, R21 ;  /* 0x0000001518157221 */ /* 0x008fe20000010000 */
[----:B------:R-:W-:Y:S02]  /*2b60*/  HFMA2 R24, -RZ, RZ, 0, 0 ;  /* 0x00000000ff187431 */ /* 0x000fe400000001ff */
[----:B------:R-:W3:Y:S01]  /*2b70*/  SHFL.BFLY PT, R29, R4, 0x1, 0x1f ;  /* 0x0c201f00041d7f89 */ /* 0x000ee200000e0000 */
[----:B------:R-:W-:Y:S01]  /*2b80*/  FADD.FTZ R7, RZ, R7 ;  /* 0x00000007ff077221 */ /* 0x000fe20000010000 */
[----:B-1----:R-:W-:Y:S01]  /*2b90*/  FADD.FTZ R6, R6, R3 ;  /* 0x0000000306067221 */ /* 0x002fe20000010000 */
[----:B------:R-:W-:-:S03]  /*2ba0*/  MOV R3, RZ ;  /* 0x000000ff00037202 */ /* 0x000fc60000000f00 */
[----:B------:R-:W1:Y:S01]  /*2bb0*/  SHFL.BFLY PT, R2, R7, 0x1, 0x1f ;  /* 0x0c201f0007027f89 */ /* 0x000e6200000e0000 */
[----:B----4-:R-:W-:Y:S01]  /*2bc0*/  FADD.FTZ R10, R23, R10 ;  /* 0x0000000a170a7221 */ /* 0x010fe20000010000 */
[----:B------:R-:W-:Y:S02]  /*2bd0*/  IMAD.MOV.U32 R23, RZ, RZ, RZ ;  /* 0x000000ffff177224 */ /* 0x000fe400078e00ff */
[----:B------:R-:W-:Y:S01]  /*2be0*/  FADD.FTZ R3, RZ, R3 ;  /* 0x00000003ff037221 */ /* 0x000fe20000010000 */
[----:B-----5:R-:W-:Y:S01]  /*2bf0*/  FADD.FTZ R26, R27, R26 ;  /* 0x0000001a1b1a7221 */ /* 0x020fe20000010000 */
[----:B------:R-:W-:Y:S01]  /*2c00*/  MOV R27, RZ ;  /* 0x000000ff001b7202 */ /* 0x000fe20000000f00 */
[----:B------:R-:W-:Y:S01]  /*2c10*/  FADD.FTZ R23, RZ, R23 ;  /* 0x00000017ff177221 */ /* 0x000fe20000010000 */
[----:B------:R-:W-:Y:S01]  /*2c20*/  FADD.FTZ R24, RZ, R24 ;  /* 0x00000018ff187221 */ /* 0x000fe20000010000 */
[----:B--2---:R-:W-:Y:S01]  /*2c30*/  FADD.FTZ R20, R25, R20 ;  /* 0x0000001419147221 */ /* 0x004fe20000010000 */
[----:B------:R-:W-:Y:S01]  /*2c40*/  FADD.FTZ R25, RZ, R14 ;  /* 0x0000000eff197221 */ /* 0x000fe20000010000 */
[----:B------:R-:W-:Y:S01]  /*2c50*/  FADD.FTZ R27, RZ, R27 ;  /* 0x0000001bff1b7221 */ /* 0x000fe20000010000 */
[----:B------:R-:W-:Y:S01]  /*2c60*/  SHFL.BFLY PT, R14, R23, 0x1, 0x1f ;  /* 0x0c201f00170e7f89 */ /* 0x000fe200000e0000 */
[----:B0-----:R-:W-:-:S03]  /*2c70*/  FADD.FTZ R5, R5, R0 ;  /* 0x0000000005057221 */ /* 0x001fc60000010000 */
[----:B------:R-:W0:Y:S01]  /*2c80*/  SHFL.BFLY PT, R0, R3, 0x1, 0x1f ;  /* 0x0c201f0003007f89 */ /* 0x000e2200000e0000 */
[----:B---3--:R-:W-:-:S03]  /*2c90*/  FADD.FTZ R4, R4, R29 ;  /* 0x0000001d04047221 */ /* 0x008fc60000010000 */
[----:B------:R-:W2:Y:S01]  /*2ca0*/  SHFL.BFLY PT, R29, R24, 0x1, 0x1f ;  /* 0x0c201f00181d7f89 */ /* 0x000ea200000e0000 */
[----:B-1----:R-:W-:-:S03]  /*2cb0*/  FADD.FTZ R2, R7, R2 ;  /* 0x0000000207027221 */ /* 0x002fc60000010000 */
[----:B------:R-:W1:Y:S04]  /*2cc0*/  SHFL.BFLY PT, R12, R25, 0x1, 0x1f ;  /* 0x0c201f00190c7f89 */ /* 0x000e6800000e0000 */
[----:B------:R3:W4:Y:S01]  /*2cd0*/  SHFL.BFLY PT, R7, R27, 0x1, 0x1f ;  /* 0x0c201f001b077f89 */ /* 0x00072200000e0000 */
[----:B------:R-:W-:Y:S01]  /*2ce0*/  MOV R11, R2 ;  /* 0x00000002000b7202 */ /* 0x000fe20000000f00 */
[----:B0-----:R-:W-:Y:S01]  /*2cf0*/  FADD.FTZ R0, R3, R0 ;  /* 0x0000000003007221 */ /* 0x001fe20000010000 */
[----:B------:R-:W-:Y:S01]  /*2d00*/  FADD.FTZ R3, R23, R14 ;  /* 0x0000000e17037221 */ /* 0x000fe20000010000 */
[----:B--2---:R-:W-:-:S03]  /*2d10*/  FADD.FTZ R29, R24, R29 ;  /* 0x0000001d181d7221 */ /* 0x004fc60000010000 */
[----:B------:R-:W-:Y:S02]  /*2d20*/  IMAD.MOV.U32 R13, RZ, RZ, R3 ;  /* 0x000000ffff0d7224 */ /* 0x000fe400078e0003 */
[----:B-1-3--:R-:W-:-:S07]  /*2d30*/  FADD.FTZ R23, R25, R12 ;  /* 0x0000000c19177221 */ /* 0x00afce0000010000 */
.L_x_7223:
        /* <DEDUP_REMOVED lines=36> */
.L_x_7180:
[----:B------:R-:W-:Y:S05]  /*2f80*/  BSYNC.RECONVERGENT B0 ;  /* 0x0000000000007941 */ /* 0x000fea0003800200 */
.L_x_7179:
        /* <DEDUP_REMOVED lines=33> */
.L_x_7182:
[----:B------:R-:W-:Y:S05]  /*31a0*/  BSYNC.RECONVERGENT B0 ;  /* 0x0000000000007941 */ /* 0x000fea0003800200 */
.L_x_7181:
        /* <DEDUP_REMOVED lines=18> */
.L_x_7184:
[----:B------:R-:W-:Y:S05]  /*32d0*/  BSYNC.RECONVERGENT B0 ;  /* 0x0000000000007941 */ /* 0x000fea0003800200 */
.L_x_7183:
        /* <DEDUP_REMOVED lines=33> */
.L_x_7186:
[----:B------:R-:W-:Y:S05]  /*34f0*/  BSYNC.RECONVERGENT B0 ;  /* 0x0000000000007941 */ /* 0x000fea0003800200 */
.L_x_7185:
        /* <DEDUP_REMOVED lines=9> */
[----:B01----:R-:W-:Y:S01]  /*3590*/  SHF.R.U32.HI R2, RZ, 0x2, R19 ;  /* 0x00000002ff027819 */ /* 0x003fe20000011613 */
        /* <DEDUP_REMOVED lines=21> */
.L_x_7151:
        /* <DEDUP_REMOVED lines=16> */
.L_x_7187:
[----:B------:R-:W-:Y:S05]  /*37f0*/  EXIT ;  /* 0x000000000000794d */ /* 0x000fea0003800000 */
.L_x_7153:
[----:B------:R-:W-:Y:S01]  /*3800*/  HFMA2 R12, -RZ, RZ, 0, 9.5367431640625e-07 ;  /* 0x00000010ff0c7431 */ /* 0x000fe200000001ff */
[----:B------:R-:W-:Y:S01]  /*3810*/  MOV R11, 0x1f ;  /* 0x0000001f000b7802 */ /* 0x000fe20000000f00 */
[----:B------:R-:W-:-:S07]  /*3820*/  IMAD.MOV.U32 R15, RZ, RZ, -0x1 ;  /* 0xffffffffff0f7424 */ /* 0x000fce00078e00ff */
[----:B------:R-:W-:Y:S05]  /*3830*/  WARPSYNC.COLLECTIVE R15, `(.L_x_7188) ;  /* 0x000000000f087348 */ /* 0x000fea0003c00000 */
[----:B------:R0:W1:Y:S02]  /*3840*/  SHFL.BFLY P6, R14, R13, R12, R11 ;  /* 0x0c00000c0d0e7389 */ /* 0x00006400000c000b */
[----:B01----:R-:W-:Y:S05]  /*3850*/  ENDCOLLECTIVE ;  /* 0x000000000000791b */ /* 0x003fea0003800000 */
.L_x_7188:
[----:B------:R-:W-:Y:S01]  /*3860*/  HFMA2 R12, -RZ, RZ, 0, 4.76837158203125e-07 ;  /* 0x00000008ff0c7431 */ /* 0x000fe200000001ff */
[----:B------:R-:W-:-:S04]  /*3870*/  FMNMX.FTZ R0, R14, -3.40282346638528859812e+38, !PT ;  /* 0xff7fffff0e007809 */ /* 0x000fc80007810000 */
[----:B------:R-:W-:-:S07]  /*3880*/  MOV R13, R0 ;  /* 0x00000000000d7202 */ /* 0x000fce0000000f00 */
[----:B------:R-:W-:Y:S05]  /*3890*/  WARPSYNC.COLLECTIVE R15, `(.L_x_7189) ;  /* 0x000000000f087348 */ /* 0x000fea0003c00000 */
[----:B------:R0:W1:Y:S02]  /*38a0*/  SHFL.BFLY P6, R14, R13, R12, R11 ;  /* 0x0c00000c0d0e7389 */ /* 0x00006400000c000b */
[----:B01----:R-:W-:Y:S05]  /*38b0*/  ENDCOLLECTIVE ;  /* 0x000000000000791b */ /* 0x003fea0003800000 */
.L_x_7189:
[----:B------:R-:W-:Y:S01]  /*38c0*/  IMAD.MOV.U32 R12, RZ, RZ, 0x4 ;  /* 0x00000004ff0c7424 */ /* 0x000fe200078e00ff */
[----:B------:R-:W-:-:S04]  /*38d0*/  FMNMX.FTZ R2, R0, R14, !PT ;  /* 0x0000000e00027209 */ /* 0x000fc80007810000 */
[----:B------:R-:W-:-:S07]  /*38e0*/  MOV R13, R2 ;  /* 0x00000002000d7202 */ /* 0x000fce0000000f00 */
[----:B------:R-:W-:Y:S05]  /*38f0*/  WARPSYNC.COLLECTIVE R15, `(.L_x_7190) ;  /* 0x000000000f087348 */ /* 0x000fea0003c00000 */
[----:B------:R0:W1:Y:S02]  /*3900*/  SHFL.BFLY P6, R14, R13, R12, R11 ;  /* 0x0c00000c0d0e7389 */ /* 0x00006400000c000b */
[----:B01----:R-:W-:Y:S05]  /*3910*/  ENDCOLLECTIVE ;  /* 0x000000000000791b */ /* 0x003fea0003800000 */
.L_x_7190:
[----:B------:R-:W-:Y:S01]  /*3920*/  HFMA2 R12, -RZ, RZ, 0, 1.1920928955078125e-07 ;  /* 0x00000002ff0c7431 */ /* 0x000fe200000001ff */
[----:B------:R-:W-:-:S04]  /*3930*/  FMNMX.FTZ R3, R2, R14, !PT ;  /* 0x0000000e02037209 */ /* 0x000fc80007810000 */
[----:B------:R-:W-:-:S07]  /*3940*/  MOV R13, R3 ;  /* 0x00000003000d7202 */ /* 0x000fce0000000f00 */
[----:B------:R-:W-:Y:S05]  /*3950*/  WARPSYNC.COLLECTIVE R15, `(.L_x_7191) ;  /* 0x000000000f087348 */ /* 0x000fea0003c00000 */
[----:B------:R0:W1:Y:S02]  /*3960*/  SHFL.BFLY P6, R14, R13, R12, R11 ;  /* 0x0c00000c0d0e7389 */ /* 0x00006400000c000b */
[----:B01----:R-:W-:Y:S05]  /*3970*/  ENDCOLLECTIVE ;  /* 0x000000000000791b */ /* 0x003fea0003800000 */
.L_x_7191:
[----:B------:R-:W-:Y:S05]  /*3980*/  BRA `(.L_x_7192) ;  /* 0xffffffd000687947 */ /* 0x000fea000383ffff */
.L_x_7178:
[----:B-1----:R-:W-:Y:S01]  /*3990*/  HFMA2 R11, -RZ, RZ, 0, 1.847743988037109375e-06 ;  /* 0x0000001fff0b7431 */ /* 0x002fe200000001ff */
[----:B0-----:R-:W-:Y:S01]  /*39a0*/  MOV R13, RZ ;  /* 0x000000ff000d7202 */ /* 0x001fe20000000f00 */
[----:B------:R-:W-:Y:S01]  /*39b0*/  IMAD.MOV.U32 R12, RZ, RZ, 0x2 ;  /* 0x00000002ff0c7424 */ /* 0x000fe200078e00ff */
[----:B------:R-:W-:-:S07]  /*39c0*/  MOV R15, 0xffffffff ;  /* 0xffffffff000f7802 */ /* 0x000fce0000000f00 */
[----:B------:R-:W-:Y:S05]  /*39d0*/  WARPSYNC.COLLECTIVE R15, `(.L_x_7193) ;  /* 0x000000000f087348 */ /* 0x000fea0003c00000 */
[----:B------:R0:W1:Y:S02]  /*39e0*/  SHFL.BFLY P6, R14, R13, R12, R11 ;  /* 0x0c00000c0d0e7389 */ /* 0x00006400000c000b */
[----:B01----:R-:W-:Y:S05]  /*39f0*/  ENDCOLLECTIVE ;  /* 0x000000000000791b */ /* 0x003fea0003800000 */
.L_x_7193:
[----:B------:R-:W-:Y:S02]  /*3a00*/  IMAD.MOV.U32 R12, RZ, RZ, 0x1 ;  /* 0x00000001ff0c7424 */ /* 0x000fe400078e00ff */
[----:B------:R-:W-:-:S05]  /*3a10*/  FADD.FTZ R24, RZ, R14 ;  /* 0x0000000eff187221 */ /* 0x000fca0000010000 */
[----:B------:R-:W-:-:S07]  /*3a20*/  MOV R13, R24 ;  /* 0x00000018000d7202 */ /* 0x000fce0000000f00 */
[----:B------:R-:W-:Y:S05]  /*3a30*/  WARPSYNC.COLLECTIVE R15, `(.L_x_7194) ;  /* 0x000000000f087348 */ /* 0x000fea0003c00000 */
[----:B------:R0:W1:Y:S02]  /*3a40*/  SHFL.BFLY P6, R14, R13, R12, R11 ;  /* 0x0c00000c0d0e7389 */ /* 0x00006400000c000b */
[----:B01----:R-:W-:Y:S05]  /*3a50*/  ENDCOLLECTIVE ;  /* 0x000000000000791b */ /* 0x003fea0003800000 */
.L_x_7194:
[----:B------:R-:W-:Y:S01]  /*3a60*/  HFMA2 R13, -RZ, RZ, 0, 0 ;  /* 0x00000000ff0d7431 */ /* 0x000fe200000001ff */
[----:B------:R-:W-:Y:S02]  /*3a70*/  MOV R12, 0x2 ;  /* 0x00000002000c7802 */ /* 0x000fe40000000f00 */
[----:B------:R-:W-:-:S07]  /*3a80*/  MOV R21, R14 ;  /* 0x0000000e00157202 */ /* 0x000fce0000000f00 */
[----:B------:R-:W-:Y:S05]  /*3a90*/  WARPSYNC.COLLECTIVE R15, `(.L_x_7195) ;  /* 0x000000000f087348 */ /* 0x000fea0003c00000 */
[----:B------:R0:W1:Y:S02]  /*3aa0*/  SHFL.BFLY P6, R14, R13, R12, R11 ;  /* 0x0c00000c0d0e7389 */ /* 0x00006400000c000b */
[----:B01----:R-:W-:Y:S05]  /*3ab0*/  ENDCOLLECTIVE ;  /* 0x000000000000791b */ /* 0x003fea0003800000 */
.L_x_7195:
        /* <DEDUP_REMOVED lines=8> */
.L_x_7196:
[----:B------:R-:W-:Y:S02]  /*3b40*/  HFMA2 R12, -RZ, RZ, 0, 1.1920928955078125e-07 ;  /* 0x00000002ff0c7431 */ /* 0x000fe400000001ff */
[----:B------:R-:W-:Y:S01]  /*3b50*/  IMAD.MOV.U32 R13, RZ, RZ, RZ ;  /* 0x000000ffff0d7224 */ /* 0x000fe200078e00ff */
[----:B------:R-:W-:-:S07]  /*3b60*/  MOV R20, R14 ;  /* 0x0000000e00147202 */ /* 0x000fce0000000f00 */
[----:B------:R-:W-:Y:S05]  /*3b70*/  WARPSYNC.COLLECTIVE R15, `(.L_x_7197) ;  /* 0x000000000f087348 */ /* 0x000fea0003c00000 */
[----:B------:R0:W1:Y:S02]  /*3b80*/  SHFL.BFLY P6, R14, R13, R12, R11 ;  /* 0x0c00000c0d0e7389 */ /* 0x00006400000c000b */
[----:B01----:R-:W-:Y:S05]  /*3b90*/  ENDCOLLECTIVE ;  /* 0x000000000000791b */ /* 0x003fea0003800000 */
.L_x_7197:
        /* <DEDUP_REMOVED lines=8> */
.L_x_7198:
[----:B------:R-:W-:Y:S01]  /*3c20*/  HFMA2 R13, -RZ, RZ, 0, 0 ;  /* 0x00000000ff0d7431 */ /* 0x000fe200000001ff */
[----:B------:R-:W-:Y:S02]  /*3c30*/  MOV R12, 0x2 ;  /* 0x00000002000c7802 */ /* 0x000fe40000000f00 */
[----:B------:R-:W-:-:S07]  /*3c40*/  MOV R10, R14 ;  /* 0x0000000e000a7202 */ /* 0x000fce0000000f00 */
[----:B------:R-:W-:Y:S05]  /*3c50*/  WARPSYNC.COLLECTIVE R15, `(.L_x_7199) ;  /* 0x000000000f087348 */ /* 0x000fea0003c00000 */
[----:B------:R0:W1:Y:S02]  /*3c60*/  SHFL.BFLY P6, R14, R13, R12, R11 ;  /* 0x0c00000c0d0e7389 */ /* 0x00006400000c000b */
[----:B01----:R-:W-:Y:S05]  /*3c70*/  ENDCOLLECTIVE ;  /* 0x000000000000791b */ /* 0x003fea0003800000 */
.L_x_7199:
        /* <DEDUP_REMOVED lines=8> */
.L_x_7200:
[----:B------:R-:W-:Y:S02]  /*3d00*/  HFMA2 R12, -RZ, RZ, 0, 1.1920928955078125e-07 ;  /* 0x00000002ff0c7431 */ /* 0x000fe400000001ff */
[----:B------:R-:W-:Y:S01]  /*3d10*/  IMAD.MOV.U32 R13, RZ, RZ, RZ ;  /* 0x000000ffff0d7224 */ /* 0x000fe200078e00ff */
[----:B------:R-:W-:-:S07]  /*3d20*/  MOV R2, R14 ;  /* 0x0000000e00027202 */ /* 0x000fce0000000f00 */
[----:B------:R-:W-:Y:S05]  /*3d30*/  WARPSYNC.COLLECTIVE R15, `(.L_x_7201) ;  /* 0x000000000f087348 */ /* 0x000fea0003c00000 */
[----:B------:R0:W1:Y:S02]  /*3d40*/  SHFL.BFLY P6, R14, R13, R12, R11 ;  /* 0x0c00000c0d0e7389 */ /* 0x00006400000c000b */
[----:B01----:R-:W-:Y:S05]  /*3d50*/  ENDCOLLECTIVE ;  /* 0x000000000000791b */ /* 0x003fea0003800000 */
.L_x_7201:
        /* <DEDUP_REMOVED lines=8> */
.L_x_7202:
[----:B------:R-:W-:Y:S01]  /*3de0*/  HFMA2 R13, -RZ, RZ, 0, 0 ;  /* 0x00000000ff0d7431 */ /* 0x000fe200000001ff */
[----:B------:R-:W-:Y:S02]  /*3df0*/  MOV R12, 0x2 ;  /* 0x00000002000c7802 */ /* 0x000fe40000000f00 */
[----:B------:R-:W-:-:S07]  /*3e00*/  MOV R7, R14 ;  /* 0x0000000e00077202 */ /* 0x000fce0000000f00 */
[----:B------:R-:W-:Y:S05]  /*3e10*/  WARPSYNC.COLLECTIVE R15, `(.L_x_7203) ;  /* 0x000000000f087348 */ /* 0x000fea0003c00000 */
[----:B------:R0:W1:Y:S02]  /*3e20*/  SHFL.BFLY P6, R14, R13, R12, R11 ;  /* 0x0c00000c0d0e7389 */ /* 0x00006400000c000b */
[----:B01----:R-:W-:Y:S05]  /*3e30*/  ENDCOLLECTIVE ;  /* 0x000000000000791b */ /* 0x003fea0003800000 */
.L_x_7203:
        /* <DEDUP_REMOVED lines=8> */
.L_x_7204:
[----:B------:R-:W-:Y:S02]  /*3ec0*/  HFMA2 R12, -RZ, RZ, 0, 1.1920928955078125e-07 ;  /* 0x00000002ff0c7431 */ /* 0x000fe400000001ff */
[----:B------:R-:W-:Y:S01]  /*3ed0*/  IMAD.MOV.U32 R13, RZ, RZ, RZ ;  /* 0x000000ffff0d7224 */ /* 0x000fe200078e00ff */
[----:B------:R-:W-:-:S07]  /*3ee0*/  MOV R3, R14 ;  /* 0x0000000e00037202 */ /* 0x000fce0000000f00 */
[----:B------:R-:W-:Y:S05]  /*3ef0*/  WARPSYNC.COLLECTIVE R15, `(.L_x_7205) ;  /* 0x000000000f087348 */ /* 0x000fea0003c00000 */
[----:B------:R0:W1:Y:S02]  /*3f00*/  SHFL.BFLY P6, R14, R13, R12, R11 ;  /* 0x0c00000c0d0e7389 */ /* 0x00006400000c000b */
[----:B01----:R-:W-:Y:S05]  /*3f10*/  ENDCOLLECTIVE ;  /* 0x000000000000791b */ /* 0x003fea0003800000 */
.L_x_7205:
        /* <DEDUP_REMOVED lines=8> */
.L_x_7206:
[----:B------:R-:W-:Y:S01]  /*3fa0*/  HFMA2 R13, -RZ, RZ, 0, 0 ;  /* 0x00000000ff0d7431 */ /* 0x000fe200000001ff */
[----:B------:R-:W-:Y:S02]  /*3fb0*/  MOV R12, 0x2 ;  /* 0x00000002000c7802 */ /* 0x000fe40000000f00 */
[----:B------:R-:W-:-:S07]  /*3fc0*/  MOV R0, R14 ;  /* 0x0000000e00007202 */ /* 0x000fce0000000f00 */
[----:B------:R-:W-:Y:S05]  /*3fd0*/  WARPSYNC.COLLECTIVE R15, `(.L_x_7207) ;  /* 0x000000000f087348 */ /* 0x000fea0003c00000 */
[----:B------:R0:W1:Y:S02]  /*3fe0*/  SHFL.BFLY P6, R14, R13, R12, R11 ;  /* 0x0c00000c0d0e7389 */ /* 0x00006400000c000b */
[----:B01----:R-:W-:Y:S05]  /*3ff0*/  ENDCOLLECTIVE ;  /* 0x000000000000791b */ /* 0x003fea0003800000 */
.L_x_7207:
[----:B------:R-:W-:Y:S01]  /*4000*/  FADD.FTZ R5, R5, R0 ;  /* 0x0000000005057221 */ /* 0x000fe20000010000 */
[----:B------:R-:W-:Y:S02]  /*4010*/  HFMA2 R12, -RZ, RZ, 0, 5.9604644775390625e-08 ;  /* 0x00000001ff0c7431 */ /* 0x000fe400000001ff */
[----:B------:R-:W-:-:S04]  /*4020*/  FADD.FTZ R4, RZ, R14 ;  /* 0x0000000eff047221 */ /* 0x000fc80000010000 */
[----:B------:R-:W-:-:S07]  /*4030*/  IMAD.MOV.U32 R13, RZ, RZ, R4 ;  /* 0x000000ffff0d7224 */ /* 0x000fce00078e0004 */
[----:B------:R-:W-:Y:S05]  /*4040*/  WARPSYNC.COLLECTIVE R15, `(.L_x_7208) ;  /* 0x000000000f087348 */ /* 0x000fea0003c00000 */
[----:B------:R0:W1:Y:S02]  /*4050*/  SHFL.BFLY P6, R14, R13, R12, R11 ;  /* 0x0c00000c0d0e7389 */ /* 0x00006400000c000b */
[----:B01----:R-:W-:Y:S05]  /*4060*/  ENDCOLLECTIVE ;  /* 0x000000000000791b */ /* 0x003fea0003800000 */
.L_x_7208:
[----:B------:R-:W-:Y:S02]  /*4070*/  HFMA2 R13, -RZ, RZ, 0, 0 ;  /* 0x00000000ff0d7431 */ /* 0x000fe400000001ff */
[----:B------:R-:W-:Y:S01]  /*4080*/  IMAD.MOV.U32 R12, RZ, RZ, 0x2 ;  /* 0x00000002ff0c7424 */ /* 0x000fe200078e00ff */
[----:B------:R-:W-:-:S07]  /*4090*/  MOV R29, R14 ;  /* 0x0000000e001d7202 */ /* 0x000fce0000000f00 */
[----:B------:R-:W-:Y:S05]  /*40a0*/  WARPSYNC.COLLECTIVE R15, `(.L_x_7209) ;  /* 0x000000000f087348 */ /* 0x000fea0003c00000 */
[----:B------:R0:W1:Y:S02]  /*40b0*/  SHFL.BFLY P6, R14, R13, R12, R11 ;  /* 0x0c00000c0d0e7389 */ /* 0x00006400000c000b */
[----:B01----:R-:W-:Y:S05]  /*40c0*/  ENDCOLLECTIVE ;  /* 0x000000000000791b */ /* 0x003fea0003800000 */
.L_x_7209:
[----:B------:R-:W-:Y:S01]  /*40d0*/  FADD.FTZ R4, R4, R29 ;  /* 0x0000001d04047221 */ /* 0x000fe20000010000 */
[----:B------:R-:W-:Y:S02]  /*40e0*/  HFMA2 R12, -RZ, RZ, 0, 5.9604644775390625e-08 ;  /* 0x00000001ff0c7431 */ /* 0x000fe400000001ff */
[----:B------:R-:W-:-:S05]  /*40f0*/  FADD.FTZ R27, RZ, R14 ;  /* 0x0000000eff1b7221 */ /* 0x000fca0000010000 */
[----:B------:R-:W-:-:S07]  /*4100*/  MOV R13, R27 ;  /* 0x0000001b000d7202 */ /* 0x000fce0000000f00 */
[----:B------:R-:W-:Y:S05]  /*4110*/  WARPSYNC.COLLECTIVE R15, `(.L_x_7210) ;  /* 0x000000000f087348 */ /* 0x000fea0003c00000 */
[----:B------:R0:W1:Y:S02]  /*4120*/  SHFL.BFLY P6, R14, R13, R12, R11 ;  /* 0x0c00000c0d0e7389 */ /* 0x00006400000c000b */
[----:B01----:R-:W-:Y:S05]  /*4130*/  ENDCOLLECTIVE ;  /* 0x000000000000791b */ /* 0x003fea0003800000 */
.L_x_7210:
[----:B------:R-:W-:Y:S02]  /*4140*/  HFMA2 R12, -RZ, RZ, 0, 1.1920928955078125e-07 ;  /* 0x00000002ff0c7431 */ /* 0x000fe400000001ff */
[----:B------:R-:W-:Y:S01]  /*4150*/  IMAD.MOV.U32 R13, RZ, RZ, RZ ;  /* 0x000000ffff0d7224 */ /* 0x000fe200078e00ff */
[----:B------:R-:W-:-:S07]  /*4160*/  MOV R26, R14 ;  /* 0x0000000e001a7202 */ /* 0x000fce0000000f00 */
[----:B------:R-:W-:Y:S05]  /*4170*/  WARPSYNC.COLLECTIVE R15, `(.L_x_7211) ;  /* 0x000000000f087348 */ /* 0x000fea0003c00000 */
[----:B------:R0:W1:Y:S02]  /*4180*/  SHFL.BFLY P6, R14, R13, R12, R11 ;  /* 0x0c00000c0d0e7389 */ /* 0x00006400000c000b */
[----:B01----:R-:W-:Y:S05]  /*4190*/  ENDCOLLECTIVE ;  /* 0x000000000000791b */ /* 0x003fea0003800000 */
.L_x_7211:
        /* <DEDUP_REMOVED lines=8> */
.L_x_7212:
[----:B------:R-:W-:Y:S01]  /*4220*/  HFMA2 R13, -RZ, RZ, 0, 0 ;  /* 0x00000000ff0d7431 */ /* 0x000fe200000001ff */
[----:B------:R-:W-:Y:S02]  /*4230*/  MOV R12, 0x2 ;  /* 0x00000002000c7802 */ /* 0x000fe40000000f00 */
[----:B------:R-:W-:-:S07]  /*4240*/  MOV R2, R14 ;  /* 0x0000000e00027202 */ /* 0x000fce0000000f00 */
[----:B------:R-:W-:Y:S05]  /*4250*/  WARPSYNC.COLLECTIVE R15, `(.L_x_7213) ;  /* 0x000000000f087348 */ /* 0x000fea0003c00000 */
[----:B------:R0:W1:Y:S02]  /*4260*/  SHFL.BFLY P6, R14, R13, R12, R11 ;  /* 0x0c00000c0d0e7389 */ /* 0x00006400000c000b */
[----:B01----:R-:W-:Y:S05]  /*4270*/  ENDCOLLECTIVE ;  /* 0x000000000000791b */ /* 0x003fea0003800000 */
.L_x_7213:
        /* <DEDUP_REMOVED lines=8> */
.L_x_7214:
[----:B------:R-:W-:Y:S02]  /*4300*/  HFMA2 R12, -RZ, RZ, 0, 1.1920928955078125e-07 ;  /* 0x00000002ff0c7431 */ /* 0x000fe400000001ff */
[----:B------:R-:W-:Y:S01]  /*4310*/  IMAD.MOV.U32 R13, RZ, RZ, RZ ;  /* 0x000000ffff0d7224 */ /* 0x000fe200078e00ff */
[----:B------:R-:W-:-:S07]  /*4320*/  MOV R0, R14 ;  /* 0x0000000e00007202 */ /* 0x000fce0000000f00 */
[----:B------:R-:W-:Y:S05]  /*4330*/  WARPSYNC.COLLECTIVE R15, `(.L_x_7215) ;  /* 0x000000000f087348 */ /* 0x000fea0003c00000 */
[----:B------:R0:W1:Y:S02]  /*4340*/  SHFL.BFLY P6, R14, R13, R12, R11 ;  /* 0x0c00000c0d0e7389 */ /* 0x00006400000c000b */
[----:B01----:R-:W-:Y:S05]  /*4350*/  ENDCOLLECTIVE ;  /* 0x000000000000791b */ /* 0x003fea0003800000 */
.L_x_7215:
        /* <DEDUP_REMOVED lines=8> */
.L_x_7216:
[----:B------:R-:W-:Y:S01]  /*43e0*/  HFMA2 R13, -RZ, RZ, 0, 0 ;  /* 0x00000000ff0d7431 */ /* 0x000fe200000001ff */
[----:B------:R-:W-:Y:S01]  /*43f0*/  MOV R12, 0x2 ;  /* 0x00000002000c7802 */ /* 0x000fe20000000f00 */
[----:B------:R-:W-:-:S07]  /*4400*/  FADD.FTZ R3, R23, R14 ;  /* 0x0000000e17037221 */ /* 0x000fce0000010000 */
[----:B------:R-:W-:Y:S05]  /*4410*/  WARPSYNC.COLLECTIVE R15, `(.L_x_7217) ;  /* 0x000000000f087348 */ /* 0x000fea0003c00000 */
[----:B------:R0:W1:Y:S02]  /*4420*/  SHFL.BFLY P6, R14, R13, R12, R11 ;  /* 0x0c00000c0d0e7389 */ /* 0x00006400000c000b */
[----:B01----:R-:W-:Y:S05]  /*4430*/  ENDCOLLECTIVE ;  /* 0x000000000000791b */ /* 0x003fea0003800000 */
.L_x_7217:
[----:B------:R-:W-:Y:S01]  /*4440*/  HFMA2 R12, -RZ, RZ, 0, 5.9604644775390625e-08 ;  /* 0x00000001ff0c7431 */ /* 0x000fe200000001ff */
[----:B------:R-:W-:-:S05]  /*4450*/  MOV R24, R14 ;  /* 0x0000000e00187202 */ /* 0x000fca0000000f00 */
[----:B------:R-:W-:-:S04]  /*4460*/  FADD.FTZ R24, RZ, R24 ;  /* 0x00000018ff187221 */ /* 0x000fc80000010000 */
[----:B------:R-:W-:-:S07]  /*4470*/  IMAD.MOV.U32 R13, RZ, RZ, R24 ;  /* 0x000000ffff0d7224 */ /* 0x000fce00078e0018 */
[----:B------:R-:W-:Y:S05]  /*4480*/  WARPSYNC.COLLECTIVE R15, `(.L_x_7218) ;  /* 0x000000000f087348 */ /* 0x000fea0003c00000 */
[----:B------:R0:W1:Y:S02]  /*4490*/  SHFL.BFLY P6, R14, R13, R12, R11 ;  /* 0x0c00000c0d0e7389 */ /* 0x00006400000c000b */
[----:B01----:R-:W-:Y:S05]  /*44a0*/  ENDCOLLECTIVE ;  /* 0x000000000000791b */ /* 0x003fea0003800000 */
.L_x_7218:
[----:B------:R-:W-:Y:S02]  /*44b0*/  HFMA2 R13, -RZ, RZ, 0, 0 ;  /* 0x00000000ff0d7431 */ /* 0x000fe400000001ff */
[----:B------:R-:W-:Y:S01]  /*44c0*/  IMAD.MOV.U32 R12, RZ, RZ, 0x2 ;  /* 0x00000002ff0c7424 */ /* 0x000fe200078e00ff */
[----:B------:R-:W-:-:S07]  /*44d0*/  MOV R29, R14 ;  /* 0x0000000e001d7202 */ /* 0x000fce0000000f00 */
[----:B------:R-:W-:Y:S05]  /*44e0*/  WARPSYNC.COLLECTIVE R15, `(.L_x_7219) ;  /* 0x000000000f087348 */ /* 0x000fea0003c00000 */
[----:B------:R0:W1:Y:S02]  /*44f0*/  SHFL.BFLY P6, R14, R13, R12, R11 ;  /* 0x0c00000c0d0e7389 */ /* 0x00006400000c000b */
[----:B01----:R-:W-:Y:S05]  /*4500*/  ENDCOLLECTIVE ;  /* 0x000000000000791b */ /* 0x003fea0003800000 */
.L_x_7219:
[----:B------:R-:W-:Y:S01]  /*4510*/  FADD.FTZ R29, R24, R29 ;  /* 0x0000001d181d7221 */ /* 0x000fe20000010000 */
[----:B------:R-:W-:Y:S02]  /*4520*/  HFMA2 R12, -RZ, RZ, 0, 5.9604644775390625e-08 ;  /* 0x00000001ff0c7431 */ /* 0x000fe400000001ff */
[----:B------:R-:W-:-:S05]  /*4530*/  FADD.FTZ R25, RZ, R14 ;  /* 0x0000000eff197221 */ /* 0x000fca0000010000 */
[----:B------:R-:W-:-:S07]  /*4540*/  MOV R13, R25 ;  /* 0x00000019000d7202 */ /* 0x000fce0000000f00 */
[----:B------:R-:W-:Y:S05]  /*4550*/  WARPSYNC.COLLECTIVE R15, `(.L_x_7220) ;  /* 0x000000000f087348 */ /* 0x000fea0003c00000 */
[----:B------:R0:W1:Y:S02]  /*4560*/  SHFL.BFLY P6, R14, R13, R12, R11 ;  /* 0x0c00000c0d0e7389 */ /* 0x00006400000c000b */
[----:B01----:R-:W-:Y:S05]  /*4570*/  ENDCOLLECTIVE ;  /* 0x000000000000791b */ /* 0x003fea0003800000 */
.L_x_7220:
[----:B------:R-:W-:Y:S01]  /*4580*/  IMAD.MOV.U32 R13, RZ, RZ, RZ ;  /* 0x000000ffff0d7224 */ /* 0x000fe200078e00ff */
[----:B------:R-:W-:-:S05]  /*4590*/  MOV R12, R14 ;  /* 0x0000000e000c7202 */ /* 0x000fca0000000f00 */
[----:B------:R-:W-:Y:S01]  /*45a0*/  FADD.FTZ R23, R25, R12 ;  /* 0x0000000c19177221 */ /* 0x000fe20000010000 */
[----:B------:R-:W-:-:S07]  /*45b0*/  HFMA2 R12, -RZ, RZ, 0, 1.1920928955078125e-07 ;  /* 0x00000002ff0c7431 */ /* 0x000fce00000001ff */
[----:B------:R-:W-:Y:S05]  /*45c0*/  WARPSYNC.COLLECTIVE R15, `(.L_x_7221) ;  /* 0x000000000f087348 */ /* 0x000fea0003c00000 */
[----:B------:R0:W1:Y:S02]  /*45d0*/  SHFL.BFLY P6, R14, R13, R12, R11 ;  /* 0x0c00000c0d0e7389 */ /* 0x00006400000c000b */
[----:B01----:R-:W-:Y:S05]  /*45e0*/  ENDCOLLECTIVE ;  /* 0x000000000000791b */ /* 0x003fea0003800000 */
.L_x_7221:
[----:B------:R-:W-:Y:S01]  /*45f0*/  IMAD.MOV.U32 R12, RZ, RZ, 0x1 ;  /* 0x00000001ff0c7424 */ /* 0x000fe200078e00ff */
[----:B------:R-:W-:-:S05]  /*4600*/  MOV R27, R14 ;  /* 0x0000000e001b7202 */ /* 0x000fca0000000f00 */
[----:B------:R-:W-:-:S05]  /*4610*/  FADD.FTZ R27, RZ, R27 ;  /* 0x0000001bff1b7221 */ /* 0x000fca0000010000 */
[----:B------:R-:W-:-:S07]  /*4620*/  MOV R13, R27 ;  /* 0x0000001b000d7202 */ /* 0x000fce0000000f00 */
[----:B------:R-:W-:Y:S05]  /*4630*/  WARPSYNC.COLLECTIVE R15, `(.L_x_7222) ;  /* 0x000000000f087348 */ /* 0x000fea0003c00000 */
[----:B------:R0:W1:Y:S02]  /*4640*/  SHFL.BFLY P6, R14, R13, R12, R11 ;  /* 0x0c00000c0d0e7389 */ /* 0x00006400000c000b */
[----:B01----:R-:W-:Y:S05]  /*4650*/  ENDCOLLECTIVE ;  /* 0x000000000000791b */ /* 0x003fea0003800000 */
.L_x_7222:
[----:B------:R-:W-:Y:S02]  /*4660*/  MOV R11, R2 ;  /* 0x00000002000b7202 */ /* 0x000fe40000000f00 */
[----:B------:R-:W-:Y:S02]  /*4670*/  MOV R13, R3 ;  /* 0x00000003000d7202 */ /* 0x000fe40000000f00 */
[----:B------:R-:W-:Y:S01]  /*4680*/  MOV R7, R14 ;  /* 0x0000000e00077202 */ /* 0x000fe20000000f00 */
[----:B------:R-:W-:Y:S06]  /*4690*/  BRA `(.L_x_7223) ;  /* 0xffffffe400a87947 */ /* 0x000fec000383ffff */
.L_x_7224:
        /* <DEDUP_REMOVED lines=14> */
.L_x_25710:


//--------------------- .text._ZN4vllm25paged_attention_v1_kernelIfhLi112ELi16ELi128ELNS_18Fp8KVCacheDataTypeE2ELb1EEEvPT_PKS2_PKT0_S8_ifPKiSA_iPKfiiiSC_SC_iiiii --------------------------
	.section	.text._ZN4vllm25paged_attention_v1_kernelIfhLi112ELi16ELi128ELNS_18Fp8KVCacheDataTypeE2ELb1EEEvPT_PKS2_PKT0_S8_ifPKiSA_iPKfiiiSC_SC_iiiii,"ax",@progbits
	.align	128
        .global         _ZN4vllm25paged_attention_v1_kernelIfhLi112ELi16ELi128ELNS_18Fp8KVCacheDataTypeE2ELb1EEEvPT_PKS2_PKT0_S8_ifPKiSA_iPKfiiiSC_SC_iiiii
        .type           _ZN4vllm25paged_attention_v1_kernelIfhLi112ELi16ELi128ELNS_18Fp8KVCacheDataTypeE2ELb1EEEvPT_PKS2_PKT0_S8_ifPKiSA_iPKfiiiSC_SC_iiiii,@function
        .size           _ZN4vllm25paged_attention_v1_kernelIfhLi112ELi16ELi128ELNS_18Fp8KVCacheDataTypeE2ELb1EEEvPT_PKS2_PKT0_S8_ifPKiSA_iPKfiiiSC_SC_iiiii,(.L_x_25711 - _ZN4vllm25paged_attention_v1_kernelIfhLi112ELi16ELi128ELNS_18Fp8KVCacheDataTypeE2ELb1EEEvPT_PKS2_PKT0_S8_ifPKiSA_iPKfiiiSC_SC_iiiii)
        .other          _ZN4vllm25paged_attention_v1_kernelIfhLi112ELi16ELi128ELNS_18Fp8KVCacheDataTypeE2ELb1EEEvPT_PKS2_PKT0_S8_ifPKiSA_iPKfiiiSC_SC_iiiii,@"STO_CUDA_ENTRY STV_DEFAULT"
_ZN4vllm25paged_attention_v1_kernelIfhLi112ELi16ELi128ELNS_18Fp8KVCacheDataTypeE2ELb1EEEvPT_PKS2_PKT0_S8_ifPKiSA_iPKfiiiSC_SC_iiiii:
.text._ZN4vllm25paged_attention_v1_kernelIfhLi112ELi16ELi128ELNS_18Fp8KVCacheDataTypeE2ELb1EEEvPT_PKS2_PKT0_S8_ifPKiSA_iPKfiiiSC_SC_iiiii:
        /* <DEDUP_REMOVED lines=103> */
.L_x_7225:
        /* <DEDUP_REMOVED lines=24> */
.L_x_7229:
        /* <DEDUP_REMOVED lines=41> */
.L_x_7227:
[----:B------:R-:W-:Y:S05]  /*0a80*/  BSYNC.RECONVERGENT B6 ;  /* 0x0000000000067941 */ /* 0x000fea0003800200 */
.L_x_7226:
        /* <DEDUP_REMOVED lines=10> */
.L_x_7269:
        /* <DEDUP_REMOVED lines=39> */
.L_x_7235:
        /* <DEDUP_REMOVED lines=11> */
.L_x_7234:
[----:B------:R-:W-:Y:S05]  /*0e50*/  BSYNC.RECONVERGENT B1 ;  /* 0x0000000000017941 */ /* 0x000fea0003800200 */
.L_x_7233:
        /* <DEDUP_REMOVED lines=12> */
.L_x_7238:
        /* <DEDUP_REMOVED lines=100> */
.L_x_7237:
[----:B------:R-:W-:Y:S05]  /*1560*/  BSYNC.RECONVERGENT B1 ;  /* 0x0000000000017941 */ /* 0x000fea0003800200 */
.L_x_7236:
        /* <DEDUP_REMOVED lines=55> */
.L_x_7240:
[----:B------:R-:W-:Y:S05]  /*18e0*/  BSYNC.RECONVERGENT B1 ;  /* 0x0000000000017941 */ /* 0x000fea0003800200 */
.L_x_7239:
        /* <DEDUP_REMOVED lines=26> */
.L_x_7232:
[----:B------:R-:W-:Y:S05]  /*1a90*/  BSYNC.RECONVERGENT B0 ;  /* 0x0000000000007941 */ /* 0x000fea0003800200 */
.L_x_7231:
        /* <DEDUP_REMOVED lines=39> */
.L_x_7245:
[----:B------:R-:W0:Y:S01]  /*1d10*/  LDS R15, [R12] ;  /* 0x000000000c0f7984 */ /* 0x000e220000000800 */
[----:B------:R-:W-:-:S04]  /*1d20*/  IADD3 R13, PT, PT, R13, 0x1, RZ ;  /* 0x000000010d0d7810 */ /* 0x000fc80007ffe0ff */
[----:B------:R-:W-:Y:S01]  /*1d30*/  ISETP.NE.AND P0, PT, R13, RZ, PT ;  /* 0x000000ff0d00720c */ /* 0x000fe20003f05270 */
[----:B0-----:R-:W-:-:S05]  /*1d40*/  FMUL.FTZ R15, R15, R2 ;  /* 0x000000020f0f7220 */ /* 0x001fca0000410000 */
[----:B------:R0:W-:Y:S02]  /*1d50*/  STS [R12], R15 ;  /* 0x0000000f0c007388 */ /* 0x0001e40000000800 */
[----:B0-----:R-:W-:-:S05]  /*1d60*/  VIADD R12, R12, 0x200 ;  /* 0x000002000c0c7836 */ /* 0x001fca0000000000 */
[----:B------:R-:W-:Y:S05]  /*1d70*/  @P0 BRA `(.L_x_7245) ;  /* 0xfffffffc00e40947 */ /* 0x000fea000383ffff */
.L_x_7244:
[----:B------:R-:W-:Y:S05]  /*1d80*/  BSYNC.RECONVERGENT B1 ;  /* 0x0000000000017941 */ /* 0x000fea0003800200 */
.L_x_7243:
        /* <DEDUP_REMOVED lines=12> */
.L_x_7248:
        /* <DEDUP_REMOVED lines=52> */
.L_x_7247:
[----:B------:R-:W-:Y:S05]  /*2190*/  BSYNC.RECONVERGENT B1 ;  /* 0x0000000000017941 */ /* 0x000fea0003800200 */
.L_x_7246:
        /* <DEDUP_REMOVED lines=31> */
.L_x_7250:
[----:B------:R-:W-:Y:S05]  /*2390*/  BSYNC.RECONVERGENT B1 ;  /* 0x0000000000017941 */ /* 0x000fea0003800200 */
.L_x_7249:
        /* <DEDUP_REMOVED lines=14> */
.L_x_7242:
[----:B------:R-:W-:Y:S05]  /*2480*/  BSYNC.RECONVERGENT B0 ;  /* 0x0000000000007941 */ /* 0x000fea0003800200 */
.L_x_7241:
        /* <DEDUP_REMOVED lines=29> */
.L_x_7254:
        /* <DEDUP_REMOVED lines=33> */
.L_x_7253:
        /* <DEDUP_REMOVED lines=16> */
.L_x_7252:
[----:B------:R-:W-:Y:S05]  /*2970*/  BSYNC.RECONVERGENT B6 ;  /* 0x0000000000067941 */ /* 0x000fea0003800200 */
.L_x_7251:
[----:B------:R-:W-:Y:S01]  /*2980*/  UMOV UR4, 0xffffffff ;  /* 0xffffffff00047882 */ /* 0x000fe20000000000 */
[----:B------:R-:W-:Y:S02]  /*2990*/  SHF.R.U32.HI R28, RZ, 0x5, R19 ;  /* 0x00000005ff1c7819 */ /* 0x000fe40000011613 */
[----:B------:R-:W-:Y:S05]  /*29a0*/  BRA.DIV UR4, `(.L_x_7255) ;  /* 0x0000000e04c47947 */ /* 0x000fea000b800000 */
[----:B------:R-:W-:Y:S01]  /*29b0*/  CS2R R6, SRZ ;  /* 0x0000000000067805 */ /* 0x000fe2000001ff00 */
[----:B-1----:R-:W-:Y:S01]  /*29c0*/  HFMA2 R3, -RZ, RZ, 0, 0 ;  /* 0x00000000ff037431 */ /* 0x002fe200000001ff */
[----:B------:R-:W-:Y:S01]  /*29d0*/  MOV R10, RZ ;  /* 0x000000ff000a7202 */ /* 0x000fe20000000f00 */
[----:B------:R-:W-:Y:S01]  /*29e0*/  IMAD.MOV.U32 R14, RZ, RZ, RZ ;  /* 0x000000ffff0e7224 */ /* 0x000fe200078e00ff */
[----:B------:R-:W-:Y:S02]  /*29f0*/  MOV R20, RZ ;  /* 0x000000ff00147202 */ /* 0x000fe40000000f00 */
        /* <DEDUP_REMOVED lines=8> */
[----:B------:R-:W-:Y:S01]  /*2a80*/  MOV R26, RZ ;  /* 0x000000ff001a7202 */ /* 0x000fe20000000f00 */
[----:B------:R-:W2:Y:S01]  /*2a90*/  SHFL.BFLY PT, R21, R10, 0x1, 0x1f ;  /* 0x0c201f000a157f89 */ /* 0x000ea200000e0000 */
[----:B------:R-:W-:Y:S01]  /*2aa0*/  FADD.FTZ R20, RZ, R20 ;  /* 0x00000014ff147221 */ /* 0x000fe20000010000 */
[----:B------:R-:W-:-:S02]  /*2ab0*/  FADD.FTZ R25, RZ, R14 ;  /* 0x0000000eff197221 */ /* 0x000fc40000010000 */
[----:B0-----:R-:W0:Y:S01]  /*2ac0*/  SHFL.BFLY PT, R2, R3, 0x1, 0x1f ;  /* 0x0c201f0003027f89 */ /* 0x001e2200000e0000 */
[----:B------:R-:W-:-:S03]  /*2ad0*/  FADD.FTZ R26, RZ, R26 ;  /* 0x0000001aff1a7221 */ /* 0x000fc60000010000 */
[----:B------:R-:W3:Y:S04]  /*2ae0*/  SHFL.BFLY PT, R0, R23, 0x1, 0x1f ;  /* 0x0c201f0017007f89 */ /* 0x000ee800000e0000 */
[----:B------:R-:W4:Y:S04]  /*2af0*/  SHFL.BFLY PT, R27, R29, 0x1, 0x1f ;  /* 0x0c201f001d1b7f89 */ /* 0x000f2800000e0000 */
[----:B------:R-:W5:Y:S01]  /*2b00*/  SHFL.BFLY PT, R5, R6, 0x1, 0x1f ;  /* 0x0c201f0006057f89 */ /* 0x000f6200000e0000 */
[----:B-1----:R-:W-:Y:S01]  /*2b10*/  FADD.FTZ R4, R7, R4 ;  /* 0x0000000407047221 */ /* 0x002fe20000010000 */
[----:B------:R-:W-:-:S02]  /*2b20*/  IMAD.MOV.U32 R7, RZ, RZ, RZ ;  /* 0x000000ffff077224 */ /* 0x000fc400078e00ff */
[----:B------:R-:W1:Y:S01]  /*2b30*/  SHFL.BFLY PT, R24, R9, 0x1, 0x1f ;  /* 0x0c201f0009187f89 */ /* 0x000e6200000e0000 */
[----:B--2---:R-:W-:Y:S01]  /*2b40*/  FADD.FTZ R8, R10, R21 ;  /* 0x000000150a087221 */ /* 0x004fe20000010000 */
[----:B------:R-:W-:Y:S02]  /*2b50*/  FADD.FTZ R7, RZ, R7 ;  /* 0x00000007ff077221 */ /* 0x000fe40000010000 */
[----:B------:R-:W2:Y:S01]  /*2b60*/  SHFL.BFLY PT, R21, R20, 0x1, 0x1f ;  /* 0x0c201f0014157f89 */ /* 0x000ea200000e0000 */
[----:B0-----:R-:W-:Y:S01]  /*2b70*/  FADD.FTZ R2, R3, R2 ;  /* 0x0000000203027221 */ /* 0x001fe20000010000 */
[----:B------:R-:W-:Y:S02]  /*2b80*/  HFMA2 R3, -RZ, RZ, 0, 0 ;  /* 0x00000000ff037431 */ /* 0x000fe400000001ff */
[----:B------:R-:W0:Y:S01]  /*2b90*/  SHFL.BFLY PT, R10, R7, 0x1, 0x1f ;  /* 0x0c201f00070a7f89 */ /* 0x000e2200000e0000 */
[----:B---3--:R-:W-:Y:S01]  /*2ba0*/  FADD.FTZ R0, R23, R0 ;  /* 0x0000000017007221 */ /* 0x008fe20000010000 */
[----:B------:R-:W-:-:S02]  /*2bb0*/  HFMA2 R23, -RZ, RZ, 0, 0 ;  /* 0x00000000ff177431 */ /* 0x000fc400000001ff */
[----:B------:R-:W-:Y:S01]  /*2bc0*/  SHFL.BFLY PT, R14, R26, 0x1, 0x1f ;  /* 0x0c201f001a0e7f89 */ /* 0x000fe200000e0000 */
[----:B----4-:R-:W-:Y:S01]  /*2bd0*/  FADD.FTZ R27, R29, R27 ;  /* 0x0000001b1d1b7221 */ /* 0x010fe20000010000 */
[----:B------:R-:W-:Y:S02]  /*2be0*/  IMAD.MOV.U32 R29, RZ, RZ, RZ ;  /* 0x000000ffff1d7224 */ /* 0x000fe400078e00ff */
[----:B------:R-:W3:Y:S01]  /*2bf0*/  SHFL.BFLY PT, R12, R25, 0x1, 0x1f ;  /* 0x0c201f00190c7f89 */ /* 0x000ee200000e0000 */
[----:B------:R-:W-:Y:S01]  /*2c00*/  FADD.FTZ R3, RZ, R3 ;  /* 0x00000003ff037221 */ /* 0x000fe20000010000 */
[----:B-----5:R-:W-:Y:S01]  /*2c10*/  FADD.FTZ R5, R6, R5 ;  /* 0x0000000506057221 */ /* 0x020fe20000010000 */
[----:B------:R-:W-:Y:S01]  /*2c20*/  FADD.FTZ R29, RZ, R29 ;  /* 0x0000001dff1d7221 */ /* 0x000fe20000010000 */
[----:B------:R-:W-:Y:S02]  /*2c30*/  FADD.FTZ R23, RZ, R23 ;  /* 0x00000017ff177221 */ /* 0x000fe40000010000 */
[----:B------:R-:W4:Y:S01]  /*2c40*/  SHFL.BFLY PT, R6, R3, 0x1, 0x1f ;  /* 0x0c201f0003067f89 */ /* 0x000f2200000e0000 */
[----:B-1----:R-:W-:-:S03]  /*2c50*/  FADD.FTZ R9, R9, R24 ;  /* 0x0000001809097221 */ /* 0x002fc60000010000 */
[----:B------:R-:W1:Y:S01]  /*2c60*/  SHFL.BFLY PT, R24, R23, 0x1, 0x1f ;  /* 0x0c201f0017187f89 */ /* 0x000e6200000e0000 */
[----:B--2---:R-:W-:Y:S01]  /*2c70*/  FADD.FTZ R21, R20, R21 ;  /* 0x0000001514157221 */ /* 0x004fe20000010000 */
[----:B0-----:R-:W-:Y:S02]  /*2c80*/  FADD.FTZ R10, R7, R10 ;  /* 0x0000000a070a7221 */ /* 0x001fe40000010000 */
[----:B------:R0:W2:Y:S01]  /*2c90*/  SHFL.BFLY PT, R7, R29, 0x1, 0x1f ;  /* 0x0c201f001d077f89 */ /* 0x0000a200000e0000 */
[----:B---3--:R-:W-:Y:S01]  /*2ca0*/  FADD.FTZ R20, R25, R12 ;  /* 0x0000000c19147221 */ /* 0x008fe20000010000 */
[----:B----4-:R-:W-:Y:S01]  /*2cb0*/  FADD.FTZ R6, R3, R6 ;  /* 0x0000000603067221 */ /* 0x010fe20000010000 */
[----:B------:R-:W-:Y:S01]  /*2cc0*/  FADD.FTZ R3, R26, R14 ;  /* 0x0000000e1a037221 */ /* 0x000fe20000010000 */
[----:B01----:R-:W-:-:S07]  /*2cd0*/  FADD.FTZ R24, R23, R24 ;  /* 0x0000001817187221 */ /* 0x003fce0000010000 */
.L_x_7298:
        /* <DEDUP_REMOVED lines=35> */
.L_x_7257:
[----:B------:R-:W-:Y:S05]  /*2f10*/  BSYNC.RECONVERGENT B0 ;  /* 0x0000000000007941 */ /* 0x000fea0003800200 */
.L_x_7256:
        /* <DEDUP_REMOVED lines=31> */
.L_x_7259:
[----:B------:R-:W-:Y:S05]  /*3110*/  BSYNC.RECONVERGENT B0 ;  /* 0x0000000000007941 */ /* 0x000fea0003800200 */
.L_x_7258:
        /* <DEDUP_REMOVED lines=17> */
.L_x_7261:
[----:B------:R-:W-:Y:S05]  /*3230*/  BSYNC.RECONVERGENT B0 ;  /* 0x0000000000007941 */ /* 0x000fea0003800200 */
.L_x_7260:
        /* <DEDUP_REMOVED lines=31> */
.L_x_7263:
[----:B------:R-:W-:Y:S05]  /*3430*/  BSYNC.RECONVERGENT B0 ;  /* 0x0000000000007941 */ /* 0x000fea0003800200 */
.L_x_7262:
        /* <DEDUP_REMOVED lines=30> */
.L_x_7228:
        /* <DEDUP_REMOVED lines=16> */
.L_x_7264:
[----:B------:R-:W-:Y:S05]  /*3720*/  EXIT ;  /* 0x000000000000794d */ /* 0x000fea0003800000 */
.L_x_7230:
[----:B------:R-:W-:Y:S01]  /*3730*/  HFMA2 R12, -RZ, RZ, 0, 9.5367431640625e-07 ;  /* 0x00000010ff0c7431 */ /* 0x000fe200000001ff */
[----:B------:R-:W-:Y:S01]  /*3740*/  MOV R11, 0x1f ;  /* 0x0000001f000b7802 */ /* 0x000fe20000000f00 */
[----:B------:R-:W-:-:S07]  /*3750*/  IMAD.MOV.U32 R15, RZ, RZ, -0x1 ;  /* 0xffffffffff0f7424 */ /* 0x000fce00078e00ff */
[----:B------:R-:W-:Y:S05]  /*3760*/  WARPSYNC.COLLECTIVE R15, `(.L_x_7265) ;  /* 0x000000000f087348 */ /* 0x000fea0003c00000 */
[----:B------:R0:W1:Y:S02]  /*3770*/  SHFL.BFLY P6, R14, R13, R12, R11 ;  /* 0x0c00000c0d0e7389 */ /* 0x00006400000c000b */
[----:B01----:R-:W-:Y:S05]  /*3780*/  ENDCOLLECTIVE ;  /* 0x000000000000791b */ /* 0x003fea0003800000 */
.L_x_7265:
[----:B------:R-:W-:Y:S01]  /*3790*/  HFMA2 R12, -RZ, RZ, 0, 4.76837158203125e-07 ;  /* 0x00000008ff0c7431 */ /* 0x000fe200000001ff */
[----:B------:R-:W-:-:S04]  /*37a0*/  FMNMX.FTZ R0, R14, -3.40282346638528859812e+38, !PT ;  /* 0xff7fffff0e007809 */ /* 0x000fc80007810000 */
[----:B------:R-:W-:-:S07]  /*37b0*/  MOV R13, R0 ;  /* 0x00000000000d7202 */ /* 0x000fce0000000f00 */
[----:B------:R-:W-:Y:S05]  /*37c0*/  WARPSYNC.COLLECTIVE R15, `(.L_x_7266) ;  /* 0x000000000f087348 */ /* 0x000fea0003c00000 */
[----:B------:R0:W1:Y:S02]  /*37d0*/  SHFL.BFLY P6, R14, R13, R12, R11 ;  /* 0x0c00000c0d0e7389 */ /* 0x00006400000c000b */
[----:B01----:R-:W-:Y:S05]  /*37e0*/  ENDCOLLECTIVE ;  /* 0x000000000000791b */ /* 0x003fea0003800000 */
.L_x_7266:
[----:B------:R-:W-:Y:S01]  /*37f0*/  IMAD.MOV.U32 R12, RZ, RZ, 0x4 ;  /* 0x00000004ff0c7424 */ /* 0x000fe200078e00ff */
[----:B------:R-:W-:-:S04]  /*3800*/  FMNMX.FTZ R2, R0, R14, !PT ;  /* 0x0000000e00027209 */ /* 0x000fc80007810000 */
[----:B------:R-:W-:-:S07]  /*3810*/  MOV R13, R2 ;  /* 0x00000002000d7202 */ /* 0x000fce0000000f00 */
[----:B------:R-:W-:Y:S05]  /*3820*/  WARPSYNC.COLLECTIVE R15, `(.L_x_7267) ;  /* 0x000000000f087348 */ /* 0x000fea0003c00000 */
[----:B------:R0:W1:Y:S02]  /*3830*/  SHFL.BFLY P6, R14, R13, R12, R11 ;  /* 0x0c00000c0d0e7389 */ /* 0x00006400000c000b */
[----:B01----:R-:W-:Y:S05]  /*3840*/  ENDCOLLECTIVE ;  /* 0x000000000000791b */ /* 0x003fea0003800000 */
.L_x_7267:
[----:B------:R-:W-:Y:S01]  /*3850*/  HFMA2 R12, -RZ, RZ, 0, 1.1920928955078125e-07 ;  /* 0x00000002ff0c7431 */ /* 0x000fe200000001ff */
[----:B------:R-:W-:-:S04]  /*3860*/  FMNMX.FTZ R3, R2, R14, !PT ;  /* 0x0000000e02037209 */ /* 0x000fc80007810000 */
[----:B------:R-:W-:-:S07]  /*3870*/  MOV R13, R3 ;  /* 0x00000003000d7202 */ /* 0x000fce0000000f00 */
[----:B------:R-:W-:Y:S05]  /*3880*/  WARPSYNC.COLLECTIVE R15, `(.L_x_7268) ;  /* 0x000000000f087348 */ /* 0x000fea0003c00000 */
[----:B------:R0:W1:Y:S02]  /*3890*/  SHFL.BFLY P6, R14, R13, R12, R11 ;  /* 0x0c00000c0d0e7389 */ /* 0x00006400000c000b */
[----:B01----:R-:W-:Y:S05]  /*38a0*/  ENDCOLLECTIVE ;  /* 0x000000000000791b */ /* 0x003fea0003800000 */
.L_x_7268:
[----:B------:R-:W-:Y:S05]  /*38b0*/  BRA `(.L_x_7269) ;  /* 0xffffffd0009c7947 */ /* 0x000fea000383ffff */
.L_x_7255:
[----:B-1----:R-:W-:Y:S01]  /*38c0*/  HFMA2 R11, -RZ, RZ, 0, 1.847743988037109375e-06 ;  /* 0x0000001fff0b7431 */ /* 0x002fe200000001ff */
[----:B0-----:R-:W-:Y:S01]  /*38d0*/  MOV R13, RZ ;  /* 0x000000ff000d7202 */ /* 0x001fe20000000f00 */
[----:B------:R-:W-:Y:S01]  /*38e0*/  IMAD.MOV.U32 R12, RZ, RZ, 0x2 ;  /* 0x00000002ff0c7424 */ /* 0x000fe200078e00ff */
[----:B------:R-:W-:-:S07]  /*38f0*/  MOV R15, 0xffffffff ;  /* 0xffffffff000f7802 */ /* 0x000fce0000000f00 */
[----:B------:R-:W-:Y:S05]  /*3900*/  WARPSYNC.COLLECTIVE R15, `(.L_x_7270) ;  /* 0x000000000f087348 */ /* 0x000fea0003c00000 */
[----:B------:R0:W1:Y:S02]  /*3910*/  SHFL.BFLY P6, R14, R13, R12, R11 ;  /* 0x0c00000c0d0e7389 */ /* 0x00006400000c000b */
[----:B01----:R-:W-:Y:S05]  /*3920*/  ENDCOLLECTIVE ;  /* 0x000000000000791b */ /* 0x003fea0003800000 */
.L_x_7270:
[----:B------:R-:W-:Y:S02]  /*3930*/  IMAD.MOV.U32 R12, RZ, RZ, 0x1 ;  /* 0x00000001ff0c7424 */ /* 0x000fe400078e00ff */
[----:B------:R-:W-:-:S05]  /*3940*/  FADD.FTZ R23, RZ, R14 ;  /* 0x0000000eff177221 */ /* 0x000fca0000010000 */
[----:B------:R-:W-:-:S07]  /*3950*/  MOV R13, R23 ;  /* 0x00000017000d7202 */ /* 0x000fce0000000f00 */
[----:B------:R-:W-:Y:S05]  /*3960*/  WARPSYNC.COLLECTIVE R15, `(.L_x_7271) ;  /* 0x000000000f087348 */ /* 0x000fea0003c00000 */
[----:B------:R0:W1:Y:S02]  /*3970*/  SHFL.BFLY P6, R14, R13, R12, R11 ;  /* 0x0c00000c0d0e7389 */ /* 0x00006400000c000b */
[----:B01----:R-:W-:Y:S05]  /*3980*/  ENDCOLLECTIVE ;  /* 0x000000000000791b */ /* 0x003fea0003800000 */
.L_x_7271:
[----:B------:R-:W-:Y:S01]  /*3990*/  HFMA2 R13, -RZ, RZ, 0, 0 ;  /* 0x00000000ff0d7431 */ /* 0x000fe200000001ff */
[----:B------:R-:W-:Y:S02]  /*39a0*/  MOV R12, 0x2 ;  /* 0x00000002000c7802 */ /* 0x000fe40000000f00 */
[----:B------:R-:W-:-:S07]  /*39b0*/  MOV R0, R14 ;  /* 0x0000000e00007202 */ /* 0x000fce0000000f00 */
[----:B------:R-:W-:Y:S05]  /*39c0*/  WARPSYNC.COLLECTIVE R15, `(.L_x_7272) ;  /* 0x000000000f087348 */ /* 0x000fea0003c00000 */
[----:B------:R0:W1:Y:S02]  /*39d0*/  SHFL.BFLY P6, R14, R13, R12, R11 ;  /* 0x0c00000c0d0e7389 */ /* 0x00006400000c000b */
[----:B01----:R-:W-:Y:S05]  /*39e0*/  ENDCOLLECTIVE ;  /* 0x000000000000791b */ /* 0x003fea0003800000 */
.L_x_7272:
        /* <DEDUP_REMOVED lines=8> */
.L_x_7273:
[----:B------:R-:W-:Y:S02]  /*3a70*/  HFMA2 R12, -RZ, RZ, 0, 1.1920928955078125e-07 ;  /* 0x00000002ff0c7431 */ /* 0x000fe400000001ff */
[----:B------:R-:W-:Y:S01]  /*3a80*/  IMAD.MOV.U32 R13, RZ, RZ, RZ ;  /* 0x000000ffff0d7224 */ /* 0x000fe200078e00ff */
[----:B------:R-:W-:-:S07]  /*3a90*/  MOV R2, R14 ;  /* 0x0000000e00027202 */ /* 0x000fce0000000f00 */
[----:B------:R-:W-:Y:S05]  /*3aa0*/  WARPSYNC.COLLECTIVE R15, `(.L_x_7274) ;  /* 0x000000000f087348 */ /* 0x000fea0003c00000 */
[----:B------:R0:W1:Y:S02]  /*3ab0*/  SHFL.BFLY P6, R14, R13, R12, R11 ;  /* 0x0c00000c0d0e7389 */ /* 0x00006400000c000b */
[----:B01----:R-:W-:Y:S05]  /*3ac0*/  ENDCOLLECTIVE ;  /* 0x000000000000791b */ /* 0x003fea0003800000 */
.L_x_7274:
        /* <DEDUP_REMOVED lines=8> */
.L_x_7275:
[----:B------:R-:W-:Y:S01]  /*3b50*/  HFMA2 R13, -RZ, RZ, 0, 0 ;  /* 0x00000000ff0d7431 */ /* 0x000fe200000001ff */
[----:B------:R-:W-:Y:S02]  /*3b60*/  MOV R12, 0x2 ;  /* 0x00000002000c7802 */ /* 0x000fe40000000f00 */
[----:B------:R-:W-:-:S07]  /*3b70*/  MOV R4, R14 ;  /* 0x0000000e00047202 */ /* 0x000fce0000000f00 */
[----:B------:R-:W-:Y:S05]  /*3b80*/  WARPSYNC.COLLECTIVE R15, `(.L_x_7276) ;  /* 0x000000000f087348 */ /* 0x000fea0003c00000 */
[----:B------:R0:W1:Y:S02]  /*3b90*/  SHFL.BFLY P6, R14, R13, R12, R11 ;  /* 0x0c00000c0d0e7389 */ /* 0x00006400000c000b */
[----:B01----:R-:W-:Y:S05]  /*3ba0*/  ENDCOLLECTIVE ;  /* 0x000000000000791b */ /* 0x003fea0003800000 */
.L_x_7276:
        /* <DEDUP_REMOVED lines=8> */
.L_x_7277:
[----:B------:R-:W-:Y:S02]  /*3c30*/  HFMA2 R12, -RZ, RZ, 0, 1.1920928955078125e-07 ;  /* 0x00000002ff0c7431 */ /* 0x000fe400000001ff */
[----:B------:R-:W-:Y:S01]  /*3c40*/  IMAD.MOV.U32 R13, RZ, RZ, RZ ;  /* 0x000000ffff0d7224 */ /* 0x000fe200078e00ff */
[----:B------:R-:W-:-:S07]  /*3c50*/  MOV R5, R14 ;  /* 0x0000000e00057202 */ /* 0x000fce0000000f00 */
[----:B------:R-:W-:Y:S05]  /*3c60*/  WARPSYNC.COLLECTIVE R15, `(.L_x_7278) ;  /* 0x000000000f087348 */ /* 0x000fea0003c00000 */
[----:B------:R0:W1:Y:S02]  /*3c70*/  SHFL.BFLY P6, R14, R13, R12, R11 ;  /* 0x0c00000c0d0e7389 */ /* 0x00006400000c000b */
[----:B01----:R-:W-:Y:S05]  /*3c80*/  ENDCOLLECTIVE ;  /* 0x000000000000791b */ /* 0x003fea0003800000 */
.L_x_7278:
        /* <DEDUP_REMOVED lines=8> */
.L_x_7279:
[----:B------:R-:W-:Y:S01]  /*3d10*/  HFMA2 R13, -RZ, RZ, 0, 0 ;  /* 0x00000000ff0d7431 */ /* 0x000fe200000001ff */
[----:B------:R-:W-:Y:S02]  /*3d20*/  MOV R12, 0x2 ;  /* 0x00000002000c7802 */ /* 0x000fe40000000f00 */
[----:B------:R-:W-:-:S07]  /*3d30*/  MOV R21, R14 ;  /* 0x0000000e00157202 */ /* 0x000fce0000000f00 */
[----:B------:R-:W-:Y:S05]  /*3d40*/  WARPSYNC.COLLECTIVE R15, `(.L_x_7280) ;  /* 0x000000000f087348 */ /* 0x000fea0003c00000 */
[----:B------:R0:W1:Y:S02]  /*3d50*/  SHFL.BFLY P6, R14, R13, R12, R11 ;  /* 0x0c00000c0d0e7389 */ /* 0x00006400000c000b */
[----:B01----:R-:W-:Y:S05]  /*3d60*/  ENDCOLLECTIVE ;  /* 0x000000000000791b */ /* 0x003fea0003800000 */
.L_x_7280:
[----:B------:R-:W-:Y:S01]  /*3d70*/  FADD.FTZ R8, R10, R21 ;  /* 0x000000150a087221 */ /* 0x000fe20000010000 */
[----:B------:R-:W-:Y:S02]  /*3d80*/  HFMA2 R12, -RZ, RZ, 0, 5.9604644775390625e-08 ;  /* 0x00000001ff0c7431 */ /* 0x000fe400000001ff */
[----:B------:R-:W-:-:S04]  /*3d90*/  FADD.FTZ R9, RZ, R14 ;  /* 0x0000000eff097221 */ /* 0x000fc80000010000 */
[----:B------:R-:W-:-:S07]  /*3da0*/  IMAD.MOV.U32 R13, RZ, RZ, R9 ;  /* 0x000000ffff0d7224 */ /* 0x000fce00078e0009 */
[----:B------:R-:W-:Y:S05]  /*3db0*/  WARPSYNC.COLLECTIVE R15, `(.L_x_7281) ;  /* 0x000000000f087348 */ /* 0x000fea0003c00000 */
[----:B------:R0:W1:Y:S02]  /*3dc0*/  SHFL.BFLY P6, R14, R13, R12, R11 ;  /* 0x0c00000c0d0e7389 */ /* 0x00006400000c000b */
[----:B01----:R-:W-:Y:S05]  /*3dd0*/  ENDCOLLECTIVE ;  /* 0x000000000000791b */ /* 0x003fea0003800000 */
.L_x_7281:
[----:B------:R-:W-:Y:S02]  /*3de0*/  HFMA2 R13, -RZ, RZ, 0, 0 ;  /* 0x00000000ff0d7431 */ /* 0x000fe400000001ff */
[----:B------:R-:W-:Y:S01]  /*3df0*/  IMAD.MOV.U32 R12, RZ, RZ, 0x2 ;  /* 0x00000002ff0c7424 */ /* 0x000fe200078e00ff */
[----:B------:R-:W-:-:S07]  /*3e00*/  MOV R24, R14 ;  /* 0x0000000e00187202 */ /* 0x000fce0000000f00 */
[----:B------:R-:W-:Y:S05]  /*3e10*/  WARPSYNC.COLLECTIVE R15, `(.L_x_7282) ;  /* 0x000000000f087348 */ /* 0x000fea0003c00000 */
[----:B------:R0:W1:Y:S02]  /*3e20*/  SHFL.BFLY P6, R14, R13, R12, R11 ;  /* 0x0c00000c0d0e7389 */ /* 0x00006400000c000b */
[----:B01----:R-:W-:Y:S05]  /*3e30*/  ENDCOLLECTIVE ;  /* 0x000000000000791b */ /* 0x003fea0003800000 */
.L_x_7282:
[----:B------:R-:W-:Y:S01]  /*3e40*/  FADD.FTZ R9, R9, R24 ;  /* 0x0000001809097221 */ /* 0x000fe20000010000 */
[----:B------:R-:W-:Y:S02]  /*3e50*/  HFMA2 R12, -RZ, RZ, 0, 5.9604644775390625e-08 ;  /* 0x00000001ff0c7431 */ /* 0x000fe400000001ff */
[----:B------:R-:W-:-:S05]  /*3e60*/  FADD.FTZ R29, RZ, R14 ;  /* 0x0000000eff1d7221 */ /* 0x000fca0000010000 */
[----:B------:R-:W-:-:S07]  /*3e70*/  MOV R13, R29 ;  /* 0x0000001d000d7202 */ /* 0x000fce0000000f00 */
[----:B------:R-:W-:Y:S05]  /*3e80*/  WARPSYNC.COLLECTIVE R15, `(.L_x_7283) ;  /* 0x000000000f087348 */ /* 0x000fea0003c00000 */
[----:B------:R0:W1:Y:S02]  /*3e90*/  SHFL.BFLY P6, R14, R13, R12, R11 ;  /* 0x0c00000c0d0e7389 */ /* 0x00006400000c000b */
[----:B01----:R-:W-:Y:S05]  /*3ea0*/  ENDCOLLECTIVE ;  /* 0x000000000000791b */ /* 0x003fea0003800000 */
.L_x_7283:
[----:B------:R-:W-:Y:S02]  /*3eb0*/  HFMA2 R12, -RZ, RZ, 0, 1.1920928955078125e-07 ;  /* 0x00000002ff0c7431 */ /* 0x000fe400000001ff */
[----:B------:R-:W-:Y:S01]  /*3ec0*/  IMAD.MOV.U32 R13, RZ, RZ, RZ ;  /* 0x000000ffff0d7224 */ /* 0x000fe200078e00ff */
[----:B------:R-:W-:-:S07]  /*3ed0*/  MOV R27, R14 ;  /* 0x0000000e001b7202 */ /* 0x000fce0000000f00 */
[----:B------:R-:W-:Y:S05]  /*3ee0*/  WARPSYNC.COLLECTIVE R15, `(.L_x_7284) ;  /* 0x000000000f087348 */ /* 0x000fea0003c00000 */
[----:B------:R0:W1:Y:S02]  /*3ef0*/  SHFL.BFLY P6, R14, R13, R12, R11 ;  /* 0x0c00000c0d0e7389 */ /* 0x00006400000c000b */
[----:B01----:R-:W-:Y:S05]  /*3f00*/  ENDCOLLECTIVE ;  /* 0x000000000000791b */ /* 0x003fea0003800000 */
.L_x_7284:
        /* <DEDUP_REMOVED lines=8> */
.L_x_7285:
[----:B------:R-:W-:Y:S01]  /*3f90*/  HFMA2 R13, -RZ, RZ, 0, 0 ;  /* 0x00000000ff0d7431 */ /* 0x000fe200000001ff */
[----:B------:R-:W-:Y:S02]  /*3fa0*/  MOV R12, 0x2 ;  /* 0x00000002000c7802 */ /* 0x000fe40000000f00 */
[----:B------:R-:W-:-:S07]  /*3fb0*/  MOV R6, R14 ;  /* 0x0000000e00067202 */ /* 0x000fce0000000f00 */
[----:B------:R-:W-:Y:S05]  /*3fc0*/  WARPSYNC.COLLECTIVE R15, `(.L_x_7286) ;  /* 0x000000000f087348 */ /* 0x000fea0003c00000 */
[----:B------:R0:W1:Y:S02]  /*3fd0*/  SHFL.BFLY P6, R14, R13, R12, R11 ;  /* 0x0c00000c0d0e7389 */ /* 0x00006400000c000b */
[----:B01----:R-:W-:Y:S05]  /*3fe0*/  ENDCOLLECTIVE ;  /* 0x000000000000791b */ /* 0x003fea0003800000 */
.L_x_7286:
        /* <DEDUP_REMOVED lines=8> */
.L_x_7287:
[----:B------:R-:W-:Y:S02]  /*4070*/  HFMA2 R12, -RZ, RZ, 0, 1.1920928955078125e-07 ;  /* 0x00000002ff0c7431 */ /* 0x000fe400000001ff */
[----:B------:R-:W-:Y:S01]  /*4080*/  IMAD.MOV.U32 R13, RZ, RZ, RZ ;  /* 0x000000ffff0d7224 */ /* 0x000fe200078e00ff */
[----:B------:R-:W-:-:S07]  /*4090*/  MOV R10, R14 ;  /* 0x0000000e000a7202 */ /* 0x000fce0000000f00 */
[----:B------:R-:W-:Y:S05]  /*40a0*/  WARPSYNC.COLLECTIVE R15, `(.L_x_7288) ;  /* 0x000000000f087348 */ /* 0x000fea0003c00000 */
[----:B------:R0:W1:Y:S02]  /*40b0*/  SHFL.BFLY P6, R14, R13, R12, R11 ;  /* 0x0c00000c0d0e7389 */ /* 0x00006400000c000b */
[----:B01----:R-:W-:Y:S05]  /*40c0*/  ENDCOLLECTIVE ;  /* 0x000000000000791b */ /* 0x003fea0003800000 */
.L_x_7288:
        /* <DEDUP_REMOVED lines=8> */
.L_x_7289:
[----:B------:R-:W-:Y:S01]  /*4150*/  HFMA2 R13, -RZ, RZ, 0, 0 ;  /* 0x00000000ff0d7431 */ /* 0x000fe200000001ff */
[----:B------:R-:W-:Y:S02]  /*4160*/  MOV R12, 0x2 ;  /* 0x00000002000c7802 */ /* 0x000fe40000000f00 */
[----:B------:R-:W-:-:S07]  /*4170*/  MOV R21, R14 ;  /* 0x0000000e00157202 */ /* 0x000fce0000000f00 */
[----:B------:R-:W-:Y:S05]  /*4180*/  WARPSYNC.COLLECTIVE R15, `(.L_x_7290) ;  /* 0x000000000f087348 */ /* 0x000fea0003c00000 */
[----:B------:R0:W1:Y:S02]  /*4190*/  SHFL.BFLY P6, R14, R13, R12, R11 ;  /* 0x0c00000c0d0e7389 */ /* 0x00006400000c000b */
[----:B01----:R-:W-:Y:S05]  /*41a0*/  ENDCOLLECTIVE ;  /* 0x000000000000791b */ /* 0x003fea0003800000 */
.L_x_7290:
        /* <DEDUP_REMOVED lines=8> */
.L_x_7291:
[----:B------:R-:W-:Y:S02]  /*4230*/  HFMA2 R12, -RZ, RZ, 0, 1.1920928955078125e-07 ;  /* 0x00000002ff0c7431 */ /* 0x000fe400000001ff */
[----:B------:R-:W-:Y:S01]  /*4240*/  IMAD.MOV.U32 R13, RZ, RZ, RZ ;  /* 0x000000ffff0d7224 */ /* 0x000fe200078e00ff */
[----:B------:R-:W-:-:S07]  /*4250*/  MOV R24, R14 ;  /* 0x0000000e00187202 */ /* 0x000fce0000000f00 */
[----:B------:R-:W-:Y:S05]  /*4260*/  WARPSYNC.COLLECTIVE R15, `(.L_x_7292) ;  /* 0x000000000f087348 */ /* 0x000fea0003c00000 */
[----:B------:R0:W1:Y:S02]  /*4270*/  SHFL.BFLY P6, R14, R13, R12, R11 ;  /* 0x0c00000c0d0e7389 */ /* 0x00006400000c000b */
[----:B01----:R-:W-:Y:S05]  /*4280*/  ENDCOLLECTIVE ;  /* 0x000000000000791b */ /* 0x003fea0003800000 */
.L_x_7292:
        /* <DEDUP_REMOVED lines=8> */
.L_x_7293:
[----:B------:R-:W-:Y:S01]  /*4310*/  HFMA2 R13, -RZ, RZ, 0, 0 ;  /* 0x00000000ff0d7431 */ /* 0x000fe200000001ff */
[----:B------:R-:W-:Y:S01]  /*4320*/  MOV R12, 0x2 ;  /* 0x00000002000c7802 */ /* 0x000fe20000000f00 */
[----:B------:R-:W-:-:S07]  /*4330*/  FADD.FTZ R3, R26, R14 ;  /* 0x0000000e1a037221 */ /* 0x000fce0000010000 */
[----:B------:R-:W-:Y:S05]  /*4340*/  WARPSYNC.COLLECTIVE R15, `(.L_x_7294) ;  /* 0x000000000f087348 */ /* 0x000fea0003c00000 */
[----:B------:R0:W1:Y:S02]  /*4350*/  SHFL.BFLY P6, R14, R13, R12, R11 ;  /* 0x0c00000c0d0e7389 */ /* 0x00006400000c000b */
[----:B01----:R-:W-:Y:S05]  /*4360*/  ENDCOLLECTIVE ;  /* 0x000000000000791b */ /* 0x003fea0003800000 */
.L_x_7294:
[----:B------:R-:W-:Y:S02]  /*4370*/  IMAD.MOV.U32 R12, RZ, RZ, 0x1 ;  /* 0x00000001ff0c7424 */ /* 0x000fe400078e00ff */
[----:B------:R-:W-:-:S05]  /*4380*/  FADD.FTZ R25, RZ, R14 ;  /* 0x0000000eff197221 */ /* 0x000fca0000010000 */
[----:B------:R-:W-:-:S07]  /*4390*/  MOV R13, R25 ;  /* 0x00000019000d7202 */ /* 0x000fce0000000f00 */
[----:B------:R-:W-:Y:S05]  /*43a0*/  WARPSYNC.COLLECTIVE R15, `(.L_x_7295) ;  /* 0x000000000f087348 */ /* 0x000fea0003c00000 */
[----:B------:R0:W1:Y:S02]  /*43b0*/  SHFL.BFLY P6, R14, R13, R12, R11 ;  /* 0x0c00000c0d0e7389 */ /* 0x00006400000c000b */
[----:B01----:R-:W-:Y:S05]  /*43c0*/  ENDCOLLECTIVE ;  /* 0x000000000000791b */ /* 0x003fea0003800000 */
.L_x_7295:
[----:B------:R-:W-:Y:S01]  /*43d0*/  HFMA2 R13, -RZ, RZ, 0, 0 ;  /* 0x00000000ff0d7431 */ /* 0x000fe200000001ff */
[----:B------:R-:W-:-:S05]  /*43e0*/  MOV R12, R14 ;  /* 0x0000000e000c7202 */ /* 0x000fca0000000f00 */
[----:B------:R-:W-:Y:S01]  /*43f0*/  FADD.FTZ R20, R25, R12 ;  /* 0x0000000c19147221 */ /* 0x000fe20000010000 */
[----:B------:R-:W-:-:S07]  /*4400*/  MOV R12, 0x2 ;  /* 0x00000002000c7802 */ /* 0x000fce0000000f00 */
[----:B------:R-:W-:Y:S05]  /*4410*/  WARPSYNC.COLLECTIVE R15, `(.L_x_7296) ;  /* 0x000000000f087348 */ /* 0x000fea0003c00000 */
[----:B------:R0:W1:Y:S02]  /*4420*/  SHFL.BFLY P6, R14, R13, R12, R11 ;  /* 0x0c00000c0d0e7389 */ /* 0x00006400000c000b */
[----:B01----:R-:W-:Y:S05]  /*4430*/  ENDCOLLECTIVE ;  /* 0x000000000000791b */ /* 0x003fea0003800000 */
.L_x_7296:
[----:B------:R-:W-:Y:S02]  /*4440*/  HFMA2 R12, -RZ, RZ, 0, 5.9604644775390625e-08 ;  /* 0x00000001ff0c7431 */ /* 0x000fe400000001ff */
[----:B------:R-:W-:-:S04]  /*4450*/  IMAD.MOV.U32 R29, RZ, RZ, R14 ;  /* 0x000000ffff1d7224 */ /* 0x000fc800078e000e */
[----:B------:R-:W-:-:S05]  /*4460*/  FADD.FTZ R29, RZ, R29 ;  /* 0x0000001dff1d7221 */ /* 0x000fca0000010000 */
[----:B------:R-:W-:-:S07]  /*4470*/  MOV R13, R29 ;  /* 0x0000001d000d7202 */ /* 0x000fce0000000f00 */
[----:B------:R-:W-:Y:S05]  /*4480*/  WARPSYNC.COLLECTIVE R15, `(.L_x_7297) ;  /* 0x000000000f087348 */ /* 0x000fea0003c00000 */
[----:B------:R0:W1:Y:S02]  /*4490*/  SHFL.BFLY P6, R14, R13, R12, R11 ;  /* 0x0c00000c0d0e7389 */ /* 0x00006400000c000b */
[----:B01----:R-:W-:Y:S05]  /*44a0*/  ENDCOLLECTIVE ;  /* 0x000000000000791b */ /* 0x003fea0003800000 */
.L_x_7297:
[----:B------:R-:W-:Y:S01]  /*44b0*/  MOV R7, R14 ;  /* 0x0000000e00077202 */ /* 0x000fe20000000f00 */
[----:B------:R-:W-:Y:S06]  /*44c0*/  BRA `(.L_x_7298) ;  /* 0xffffffe800047947 */ /* 0x000fec000383ffff */
.L_x_7299:
        /* <DEDUP_REMOVED lines=11> */
.L_x_25711:


//--------------------- .text._ZN4vllm25paged_attention_v1_kernelIfhLi96ELi16ELi128ELNS_18Fp8KVCacheDataTypeE2ELb1EEEvPT_PKS2_PKT0_S8_ifPKiSA_iPKfiiiSC_SC_iiiii --------------------------
	.section	.text._ZN4vllm25paged_attention_v1_kernelIfhLi96ELi16ELi128ELNS_18Fp8KVCacheDataTypeE2ELb1EEEvPT_PKS2_PKT0_S8_ifPKiSA_iPKfiiiSC_SC_iiiii,"ax",@progbits
	.align	128
        .global         _ZN4vllm25paged_attention_v1_kernelIfhLi96ELi16ELi128ELNS_18Fp8KVCacheDataTypeE2ELb1EEEvPT_PKS2_PKT0_S8_ifPKiSA_iPKfiiiSC_SC_iiiii
        .type           _ZN4vllm25paged_attention_v1_kernelIfhLi96ELi16ELi128ELNS_18Fp8KVCacheDataTypeE2ELb1EEEvPT_PKS2_PKT0_S8_ifPKiSA_iPKfiiiSC_SC_iiiii,@function
        .size           _ZN4vllm25paged_attention_v1_kernelIfhLi96ELi16ELi128ELNS_18Fp8KVCacheDataTypeE2ELb1EEEvPT_PKS2_PKT0_S8_ifPKiSA_iPKfiiiSC_SC_iiiii,(.L_x_25712 - _ZN4vllm25paged_attention_v1_kernelIfhLi96ELi16ELi128ELNS_18Fp8KVCacheDataTypeE2ELb1EEEvPT_PKS2_PKT0_S8_ifPKiSA_iPKfiiiSC_SC_iiiii)
        .other          _ZN4vllm25paged_attention_v1_kernelIfhLi96ELi16ELi128ELNS_18Fp8KVCacheDataTypeE2ELb1EEEvPT_PKS2_PKT0_S8_ifPKiSA_iPKfiiiSC_SC_iiiii,@"STO_CUDA_ENTRY STV_DEFAULT"
_ZN4vllm25paged_attention_v1_kernelIfhLi96ELi16ELi128ELNS_18Fp8KVCacheDataTypeE2ELb1EEEvPT_PKS2_PKT0_S8_ifPKiSA_iPKfiiiSC_SC_iiiii:
.text._ZN4vllm25paged_attention_v1_kernelIfhLi96ELi16ELi128ELNS_18Fp8KVCacheDataTypeE2ELb1EEEvPT_PKS2_PKT0_S8_ifPKiSA_iPKfiiiSC_SC_iiiii:
        /* <DEDUP_REMOVED lines=103> */
.L_x_7300:
        /* <DEDUP_REMOVED lines=24> */
.L_x_7304:
        /* <DEDUP_REMOVED lines=41> */
.L_x_7302:
[----:B------:R-:W-:Y:S05]  /*0a80*/  BSYNC.RECONVERGENT B6 ;  /* 0x0000000000067941 */ /* 0x000fea0003800200 */
.L_x_7301:
        /* <DEDUP_REMOVED lines=10> */
.L_x_7344:
        /* <DEDUP_REMOVED lines=39> */
.L_x_7310:
        /* <DEDUP_REMOVED lines=11> */
.L_x_7309:
[----:B------:R-:W-:Y:S05]  /*0e50*/  BSYNC.RECONVERGENT B1 ;  /* 0x0000000000017941 */ /* 0x000fea0003800200 */
.L_x_7308:
        /* <DEDUP_REMOVED lines=12> */
.L_x_7313:
        /* <DEDUP_REMOVED lines=100> */
.L_x_7312:
[----:B------:R-:W-:Y:S05]  /*1560*/  BSYNC.RECONVERGENT B1 ;  /* 0x0000000000017941 */ /* 0x000fea0003800200 */
.L_x_7311:
        /* <DEDUP_REMOVED lines=55> */
.L_x_7315:
[----:B------:R-:W-:Y:S05]  /*18e0*/  BSYNC.RECONVERGENT B1 ;  /* 0x0000000000017941 */ /* 0x000fea0003800200 */
.L_x_7314:
        /* <DEDUP_REMOVED lines=26> */
.L_x_7307:
[----:B------:R-:W-:Y:S05]  /*1a90*/  BSYNC.RECONVERGENT B0 ;  /* 0x0000000000007941 */ /* 0x000fea0003800200 */
.L_x_7306:
        /* <DEDUP_REMOVED lines=39> */
.L_x_7320:
[----:B------:R-:W0:Y:S01]  /*1d10*/  LDS R15, [R12] ;  /* 0x000000000c0f7984 */ /* 0x000e220000000800 */
[----:B------:R-:W-:-:S04]  /*1d20*/  IADD3 R13, PT, PT, R13, 0x1, RZ ;  /* 0x000000010d0d7810 */ /* 0x000fc80007ffe0ff */
[----:B------:R-:W-:Y:S01]  /*1d30*/  ISETP.NE.AND P0, PT, R13, RZ, PT ;  /* 0x000000ff0d00720c */ /* 0x000fe20003f05270 */
[----:B0-----:R-:W-:-:S05]  /*1d40*/  FMUL.FTZ R15, R15, R2 ;  /* 0x000000020f0f7220 */ /* 0x001fca0000410000 */
[----:B------:R0:W-:Y:S02]  /*1d50*/  STS [R12], R15 ;  /* 0x0000000f0c007388 */ /* 0x0001e40000000800 */
[----:B0-----:R-:W-:-:S05]  /*1d60*/  VIADD R12, R12, 0x200 ;  /* 0x000002000c0c7836 */ /* 0x001fca0000000000 */
[----:B------:R-:W-:Y:S05]  /*1d70*/  @P0 BRA `(.L_x_7320) ;  /* 0xfffffffc00e40947 */ /* 0x000fea000383ffff */
.L_x_7319:
[----:B------:R-:W-:Y:S05]  /*1d80*/  BSYNC.RECONVERGENT B1 ;  /* 0x0000000000017941 */ /* 0x000fea0003800200 */
.L_x_7318:
        /* <DEDUP_REMOVED lines=12> */
.L_x_7323:
        /* <DEDUP_REMOVED lines=52> */
.L_x_7322:
[----:B------:R-:W-:Y:S05]  /*2190*/  BSYNC.RECONVERGENT B1 ;  /* 0x0000000000017941 */ /* 0x000fea0003800200 */
.L_x_7321:
        /* <DEDUP_REMOVED lines=31> */
.L_x_7325:
[----:B------:R-:W-:Y:S05]  /*2390*/  BSYNC.RECONVERGENT B1 ;  /* 0x0000000000017941 */ /* 0x000fea0003800200 */
.L_x_7324:
        /* <DEDUP_REMOVED lines=14> */
.L_x_7317:
[----:B------:R-:W-:Y:S05]  /*2480*/  BSYNC.RECONVERGENT B0 ;  /* 0x0000000000007941 */ /* 0x000fea0003800200 */
.L_x_7316:
        /* <DEDUP_REMOVED lines=29> */
.L_x_7329:
        /* <DEDUP_REMOVED lines=33> */
.L_x_7328:
        /* <DEDUP_REMOVED lines=16> */
.L_x_7327:
[----:B------:R-:W-:Y:S05]  /*2970*/  BSYNC.RECONVERGENT B6 ;  /* 0x0000000000067941 */ /* 0x000fea0003800200 */
.L_x_7326:
        /* <DEDUP_REMOVED lines=8> */
[----:B------:R-:W-:Y:S01]  /*2a00*/  IMAD.MOV.U32 R5, RZ, RZ, RZ ;  /* 0x000000ffff057224 */ /* 0x000fe200078e00ff */
[----:B------:R-:W-:Y:S01]  /*2a10*/  MOV R0, RZ ;  /* 0x000000ff00007202 */ /* 0x000fe20000000f00 */
[----:B------:R-:W-:Y:S02]  /*2a20*/  FADD.FTZ R21, RZ, R21 ;  /* 0x00000015ff157221 */ /* 0x000fe40000010000 */
        /* <DEDUP_REMOVED lines=33> */
.L_x_7369:
        /* <DEDUP_REMOVED lines=33> */
.L_x_7332:
[----:B------:R-:W-:Y:S05]  /*2e50*/  BSYNC.RECONVERGENT B0 ;  /* 0x0000000000007941 */ /* 0x000fea0003800200 */
.L_x_7331:
        /* <DEDUP_REMOVED lines=27> */
.L_x_7334:
[----:B------:R-:W-:Y:S05]  /*3010*/  BSYNC.RECONVERGENT B0 ;  /* 0x0000000000007941 */ /* 0x000fea0003800200 */
.L_x_7333:
        /* <DEDUP_REMOVED lines=15> */
.L_x_7336:
[----:B------:R-:W-:Y:S05]  /*3110*/  BSYNC.RECONVERGENT B0 ;  /* 0x0000000000007941 */ /* 0x000fea0003800200 */
.L_x_7335:
        /* <DEDUP_REMOVED lines=27> */
.L_x_7338:
[----:B------:R-:W-:Y:S05]  /*32d0*/  BSYNC.RECONVERGENT B0 ;  /* 0x0000000000007941 */ /* 0x000fea0003800200 */
.L_x_7337:
        /* <DEDUP_REMOVED lines=28> */
.L_x_7303:
        /* <DEDUP_REMOVED lines=16> */
.L_x_7339:
[----:B------:R-:W-:Y:S05]  /*35a0*/  EXIT ;  /* 0x000000000000794d */ /* 0x000fea0003800000 */
.L_x_7305:
[----:B------:R-:W-:Y:S02]  /*35b0*/  HFMA2 R11, -RZ, RZ, 0, 1.847743988037109375e-06 ;  /* 0x0000001fff0b7431 */ /* 0x000fe400000001ff */
[----:B------:R-:W-:Y:S01]  /*35c0*/  IMAD.MOV.U32 R12, RZ, RZ, 0x10 ;  /* 0x00000010ff0c7424 */ /* 0x000fe200078e00ff */
[----:B------:R-:W-:-:S07]  /*35d0*/  MOV R15, 0xffffffff ;  /* 0xffffffff000f7802 */ /* 0x000fce0000000f00 */
[----:B------:R-:W-:Y:S05]  /*35e0*/  WARPSYNC.COLLECTIVE R15, `(.L_x_7340) ;  /* 0x000000000f087348 */ /* 0x000fea0003c00000 */
[----:B------:R0:W1:Y:S02]  /*35f0*/  SHFL.BFLY P6, R14, R13, R12, R11 ;  /* 0x0c00000c0d0e7389 */ /* 0x00006400000c000b */
[----:B01----:R-:W-:Y:S05]  /*3600*/  ENDCOLLECTIVE ;  /* 0x000000000000791b */ /* 0x003fea0003800000 */
.L_x_7340:
[----:B------:R-:W-:Y:S01]  /*3610*/  HFMA2 R12, -RZ, RZ, 0, 4.76837158203125e-07 ;  /* 0x00000008ff0c7431 */ /* 0x000fe200000001ff */
[----:B------:R-:W-:-:S05]  /*3620*/  FMNMX.FTZ R0, R14, -3.40282346638528859812e+38, !PT ;  /* 0xff7fffff0e007809 */ /* 0x000fca0007810000 */
[----:B------:R-:W-:-:S07]  /*3630*/  IMAD.MOV.U32 R13, RZ, RZ, R0 ;  /* 0x000000ffff0d7224 */ /* 0x000fce00078e0000 */
[----:B------:R-:W-:Y:S05]  /*3640*/  WARPSYNC.COLLECTIVE R15, `(.L_x_7341) ;  /* 0x000000000f087348 */ /* 0x000fea0003c00000 */
[----:B------:R0:W1:Y:S02]  /*3650*/  SHFL.BFLY P6, R14, R13, R12, R11 ;  /* 0x0c00000c0d0e7389 */ /* 0x00006400000c000b */
[----:B01----:R-:W-:Y:S05]  /*3660*/  ENDCOLLECTIVE ;  /* 0x000000000000791b */ /* 0x003fea0003800000 */
.L_x_7341:
[----:B------:R-:W-:Y:S01]  /*3670*/  IMAD.MOV.U32 R12, RZ, RZ, 0x4 ;  /* 0x00000004ff0c7424 */ /* 0x000fe200078e00ff */
[----:B------:R-:W-:-:S04]  /*3680*/  FMNMX.FTZ R2, R0, R14, !PT ;  /* 0x0000000e00027209 */ /* 0x000fc80007810000 */
[----:B------:R-:W-:-:S07]  /*3690*/  MOV R13, R2 ;  /* 0x00000002000d7202 */ /* 0x000fce0000000f00 */
[----:B------:R-:W-:Y:S05]  /*36a0*/  WARPSYNC.COLLECTIVE R15, `(.L_x_7342) ;  /* 0x000000000f087348 */ /* 0x000fea0003c00000 */
[----:B------:R0:W1:Y:S02]  /*36b0*/  SHFL.BFLY P6, R14, R13, R12, R11 ;  /* 0x0c00000c0d0e7389 */ /* 0x00006400000c000b */
[----:B01----:R-:W-:Y:S05]  /*36c0*/  ENDCOLLECTIVE ;  /* 0x000000000000791b */ /* 0x003fea0003800000 */
.L_x_7342:
[----:B------:R-:W-:Y:S01]  /*36d0*/  HFMA2 R12, -RZ, RZ, 0, 1.1920928955078125e-07 ;  /* 0x00000002ff0c7431 */ /* 0x000fe200000001ff */
[----:B------:R-:W-:-:S04]  /*36e0*/  FMNMX.FTZ R3, R2, R14, !PT ;  /* 0x0000000e02037209 */ /* 0x000fc80007810000 */
[----:B------:R-:W-:-:S07]  /*36f0*/  MOV R13, R3 ;  /* 0x00000003000d7202 */ /* 0x000fce0000000f00 */
[----:B------:R-:W-:Y:S05]  /*3700*/  WARPSYNC.COLLECTIVE R15, `(.L_x_7343) ;  /* 0x000000000f087348 */ /* 0x000fea0003c00000 */
[----:B------:R0:W1:Y:S02]  /*3710*/  SHFL.BFLY P6, R14, R13, R12, R11 ;  /* 0x0c00000c0d0e7389 */ /* 0x00006400000c000b */
[----:B01----:R-:W-:Y:S05]  /*3720*/  ENDCOLLECTIVE ;  /* 0x000000000000791b */ /* 0x003fea0003800000 */
.L_x_7343:
[----:B------:R-:W-:Y:S05]  /*3730*/  BRA `(.L_x_7344) ;  /* 0xffffffd000fc7947 */ /* 0x000fea000383ffff */
.L_x_7330:
[----:B-1----:R-:W-:Y:S02]  /*3740*/  HFMA2 R11, -RZ, RZ, 0, 1.847743988037109375e-06 ;  /* 0x0000001fff0b7431 */ /* 0x002fe400000001ff */
[----:B0-----:R-:W-:Y:S01]  /*3750*/  IMAD.MOV.U32 R13, RZ, RZ, RZ ;  /* 0x000000ffff0d7224 */ /* 0x001fe200078e00ff */
[----:B------:R-:W-:Y:S01]  /*3760*/  MOV R12, 0x2 ;  /* 0x00000002000c7802 */ /* 0x000fe20000000f00 */
[----:B------:R-:W-:-:S07]  /*3770*/  IMAD.MOV.U32 R15, RZ, RZ, -0x1 ;  /* 0xffffffffff0f7424 */ /* 0x000fce00078e00ff */
[----:B------:R-:W-:Y:S05]  /*3780*/  WARPSYNC.COLLECTIVE R15, `(.L_x_7345) ;  /* 0x000000000f087348 */ /* 0x000fea0003c00000 */
[----:B------:R0:W1:Y:S02]  /*3790*/  SHFL.BFLY P6, R14, R13, R12, R11 ;  /* 0x0c00000c0d0e7389 */ /* 0x00006400000c000b */
[----:B01----:R-:W-:Y:S05]  /*37a0*/  ENDCOLLECTIVE ;  /* 0x000000000000791b */ /* 0x003fea0003800000 */
.L_x_7345:
[----:B------:R-:W-:Y:S02]  /*37b0*/  HFMA2 R12, -RZ, RZ, 0, 5.9604644775390625e-08 ;  /* 0x00000001ff0c7431 */ /* 0x000fe400000001ff */
[----:B------:R-:W-:-:S05]  /*37c0*/  FADD.FTZ R10, RZ, R14 ;  /* 0x0000000eff0a7221 */ /* 0x000fca0000010000 */
[----:B------:R-:W-:-:S07]  /*37d0*/  MOV R13, R10 ;  /* 0x0000000a000d7202 */ /* 0x000fce0000000f00 */
[----:B------:R-:W-:Y:S05]  /*37e0*/  WARPSYNC.COLLECTIVE R15, `(.L_x_7346) ;  /* 0x000000000f087348 */ /* 0x000fea0003c00000 */
[----:B------:R0:W1:Y:S02]  /*37f0*/  SHFL.BFLY P6, R14, R13, R12, R11 ;  /* 0x0c00000c0d0e7389 */ /* 0x00006400000c000b */
[----:B01----:R-:W-:Y:S05]  /*3800*/  ENDCOLLECTIVE ;  /* 0x000000000000791b */ /* 0x003fea0003800000 */
.L_x_7346:
[----:B------:R-:W-:Y:S01]  /*3810*/  HFMA2 R12, -RZ, RZ, 0, 1.1920928955078125e-07 ;  /* 0x00000002ff0c7431 */ /* 0x000fe200000001ff */
[----:B------:R-:W-:Y:S01]  /*3820*/  MOV R13, RZ ;  /* 0x000000ff000d7202 */ /* 0x000fe20000000f00 */
[----:B------:R-:W-:-:S07]  /*3830*/  IMAD.MOV.U32 R31, RZ, RZ, R14 ;  /* 0x000000ffff1f7224 */ /* 0x000fce00078e000e */
[----:B------:R-:W-:Y:S05]  /*3840*/  WARPSYNC.COLLECTIVE R15, `(.L_x_7347) ;  /* 0x000000000f087348 */ /* 0x000fea0003c00000 */
[----:B------:R0:W1:Y:S02]  /*3850*/  SHFL.BFLY P6, R14, R13, R12, R11 ;  /* 0x0c00000c0d0e7389 */ /* 0x00006400000c000b */
[----:B01----:R-:W-:Y:S05]  /*3860*/  ENDCOLLECTIVE ;  /* 0x000000000000791b */ /* 0x003fea0003800000 */
.L_x_7347:
        /* <DEDUP_REMOVED lines=8> */
.L_x_7348:
[----:B------:R-:W-:Y:S02]  /*38f0*/  HFMA2 R12, -RZ, RZ, 0, 1.1920928955078125e-07 ;  /* 0x00000002ff0c7431 */ /* 0x000fe400000001ff */
[----:B------:R-:W-:Y:S01]  /*3900*/  IMAD.MOV.U32 R13, RZ, RZ, RZ ;  /* 0x000000ffff0d7224 */ /* 0x000fe200078e00ff */
[----:B------:R-:W-:-:S07]  /*3910*/  MOV R30, R14 ;  /* 0x0000000e001e7202 */ /* 0x000fce0000000f00 */
[----:B------:R-:W-:Y:S05]  /*3920*/  WARPSYNC.COLLECTIVE R15, `(.L_x_7349) ;  /* 0x000000000f087348 */ /* 0x000fea0003c00000 */
[----:B------:R0:W1:Y:S02]  /*3930*/  SHFL.BFLY P6, R14, R13, R12, R11 ;  /* 0x0c00000c0d0e7389 */ /* 0x00006400000c000b */
[----:B01----:R-:W-:Y:S05]  /*3940*/  ENDCOLLECTIVE ;  /* 0x000000000000791b */ /* 0x003fea0003800000 */
.L_x_7349:
[----:B------:R-:W-:Y:S01]  /*3950*/  FADD.FTZ R30, R21, R30 ;  /* 0x0000001e151e7221 */ /* 0x000fe20000010000 */
[----:B------:R-:W-:Y:S02]  /*3960*/  HFMA2 R12, -RZ, RZ, 0, 5.9604644775390625e-08 ;  /* 0x00000001ff0c7431 */ /* 0x000fe400000001ff */
[----:B------:R-:W-:-:S05]  /*3970*/  FADD.FTZ R9, RZ, R14 ;  /* 0x0000000eff097221 */ /* 0x000fca0000010000 */
[----:B------:R-:W-:-:S07]  /*3980*/  MOV R13, R9 ;  /* 0x00000009000d7202 */ /* 0x000fce0000000f00 */
[----:B------:R-:W-:Y:S05]  /*3990*/  WARPSYNC.COLLECTIVE R15, `(.L_x_7350) ;  /* 0x000000000f087348 */ /* 0x000fea0003c00000 */
[----:B------:R0:W1:Y:S02]  /*39a0*/  SHFL.BFLY P6, R14, R13, R12, R11 ;  /* 0x0c00000c0d0e7389 */ /* 0x00006400000c000b */
[----:B01----:R-:W-:Y:S05]  /*39b0*/  ENDCOLLECTIVE ;  /* 0x000000000000791b */ /* 0x003fea0003800000 */
.L_x_7350:
[----:B------:R-:W-:Y:S01]  /*39c0*/  HFMA2 R12, -RZ, RZ, 0, 1.1920928955078125e-07 ;  /* 0x00000002ff0c7431 */ /* 0x000fe200000001ff */
[----:B------:R-:W-:Y:S01]  /*39d0*/  MOV R13, RZ ;  /* 0x000000ff000d7202 */ /* 0x000fe20000000f00 */
[----:B------:R-:W-:-:S07]  /*39e0*/  IMAD.MOV.U32 R8, RZ, RZ, R14 ;  /* 0x000000ffff087224 */ /* 0x000fce00078e000e */
[----:B------:R-:W-:Y:S05]  /*39f0*/  WARPSYNC.COLLECTIVE R15, `(.L_x_7351) ;  /* 0x000000000f087348 */ /* 0x000fea0003c00000 */
[----:B------:R0:W1:Y:S02]  /*3a00*/  SHFL.BFLY P6, R14, R13, R12, R11 ;  /* 0x0c00000c0d0e7389 */ /* 0x00006400000c000b */
[----:B01----:R-:W-:Y:S05]  /*3a10*/  ENDCOLLECTIVE ;  /* 0x000000000000791b */ /* 0x003fea0003800000 */
.L_x_7351:
        /* <DEDUP_REMOVED lines=8> */
.L_x_7352:
[----:B------:R-:W-:Y:S02]  /*3aa0*/  HFMA2 R13, -RZ, RZ, 0, 0 ;  /* 0x00000000ff0d7431 */ /* 0x000fe400000001ff */
[----:B------:R-:W-:Y:S01]  /*3ab0*/  IMAD.MOV.U32 R12, RZ, RZ, 0x2 ;  /* 0x00000002ff0c7424 */ /* 0x000fe200078e00ff */
[----:B------:R-:W-:-:S07]  /*3ac0*/  MOV R6, R14 ;  /* 0x0000000e00067202 */ /* 0x000fce0000000f00 */
[----:B------:R-:W-:Y:S05]  /*3ad0*/  WARPSYNC.COLLECTIVE R15, `(.L_x_7353) ;  /* 0x000000000f087348 */ /* 0x000fea0003c00000 */
[----:B------:R0:W1:Y:S02]  /*3ae0*/  SHFL.BFLY P6, R14, R13, R12, R11 ;  /* 0x0c00000c0d0e7389 */ /* 0x00006400000c000b */
[----:B01----:R-:W-:Y:S05]  /*3af0*/  ENDCOLLECTIVE ;  /* 0x000000000000791b */ /* 0x003fea0003800000 */
.L_x_7353:
        /* <DEDUP_REMOVED lines=8> */
.L_x_7354:
[----:B------:R-:W-:Y:S01]  /*3b80*/  HFMA2 R12, -RZ, RZ, 0, 1.1920928955078125e-07 ;  /* 0x00000002ff0c7431 */ /* 0x000fe200000001ff */
[----:B------:R-:W-:Y:S01]  /*3b90*/  MOV R13, RZ ;  /* 0x000000ff000d7202 */ /* 0x000fe20000000f00 */
[----:B------:R-:W-:-:S07]  /*3ba0*/  IMAD.MOV.U32 R4, RZ, RZ, R14 ;  /* 0x000000ffff047224 */ /* 0x000fce00078e000e */
[----:B------:R-:W-:Y:S05]  /*3bb0*/  WARPSYNC.COLLECTIVE R15, `(.L_x_7355) ;  /* 0x000000000f087348 */ /* 0x000fea0003c00000 */
[----:B------:R0:W1:Y:S02]  /*3bc0*/  SHFL.BFLY P6, R14, R13, R12, R11 ;  /* 0x0c00000c0d0e7389 */ /* 0x00006400000c000b */
[----:B01----:R-:W-:Y:S05]  /*3bd0*/  ENDCOLLECTIVE ;  /* 0x000000000000791b */ /* 0x003fea0003800000 */
.L_x_7355:
        /* <DEDUP_REMOVED lines=8> */
.L_x_7356:
[----:B------:R-:W-:Y:S02]  /*3c60*/  HFMA2 R13, -RZ, RZ, 0, 0 ;  /* 0x00000000ff0d7431 */ /* 0x000fe400000001ff */
[----:B------:R-:W-:Y:S01]  /*3c70*/  IMAD.MOV.U32 R12, RZ, RZ, 0x2 ;  /* 0x00000002ff0c7424 */ /* 0x000fe200078e00ff */
[----:B------:R-:W-:-:S07]  /*3c80*/  MOV R2, R14 ;  /* 0x0000000e00027202 */ /* 0x000fce0000000f00 */
[----:B------:R-:W-:Y:S05]  /*3c90*/  WARPSYNC.COLLECTIVE R15, `(.L_x_7357) ;  /* 0x000000000f087348 */ /* 0x000fea0003c00000 */
[----:B------:R0:W1:Y:S02]  /*3ca0*/  SHFL.BFLY P6, R14, R13, R12, R11 ;  /* 0x0c00000c0d0e7389 */ /* 0x00006400000c000b */
[----:B01----:R-:W-:Y:S05]  /*3cb0*/  ENDCOLLECTIVE ;  /* 0x000000000000791b */ /* 0x003fea0003800000 */
.L_x_7357:
        /* <DEDUP_REMOVED lines=8> */
.L_x_7358:
[----:B------:R-:W-:Y:S01]  /*3d40*/  HFMA2 R12, -RZ, RZ, 0, 1.1920928955078125e-07 ;  /* 0x00000002ff0c7431 */ /* 0x000fe200000001ff */
[----:B------:R-:W-:Y:S01]  /*3d50*/  MOV R13, RZ ;  /* 0x000000ff000d7202 */ /* 0x000fe20000000f00 */
[----:B------:R-:W-:-:S07]  /*3d60*/  IMAD.MOV.U32 R21, RZ, RZ, R14 ;  /* 0x000000ffff157224 */ /* 0x000fce00078e000e */
[----:B------:R-:W-:Y:S05]  /*3d70*/  WARPSYNC.COLLECTIVE R15, `(.L_x_7359) ;  /* 0x000000000f087348 */ /* 0x000fea0003c00000 */
[----:B------:R0:W1:Y:S02]  /*3d80*/  SHFL.BFLY P6, R14, R13, R12, R11 ;  /* 0x0c00000c0d0e7389 */ /* 0x00006400000c000b */
[----:B01----:R-:W-:Y:S05]  /*3d90*/  ENDCOLLECTIVE ;  /* 0x000000000000791b */ /* 0x003fea0003800000 */
.L_x_7359:
        /* <DEDUP_REMOVED lines=8> */
.L_x_7360:
[----:B------:R-:W-:Y:S02]  /*3e20*/  HFMA2 R13, -RZ, RZ, 0, 0 ;  /* 0x00000000ff0d7431 */ /* 0x000fe400000001ff */
[----:B------:R-:W-:Y:S01]  /*3e30*/  IMAD.MOV.U32 R12, RZ, RZ, 0x2 ;  /* 0x00000002ff0c7424 */ /* 0x000fe200078e00ff */
[----:B------:R-:W-:-:S07]  /*3e40*/  MOV R23, R14 ;  /* 0x0000000e00177202 */ /* 0x000fce0000000f00 */
[----:B------:R-:W-:Y:S05]  /*3e50*/  WARPSYNC.COLLECTIVE R15, `(.L_x_7361) ;  /* 0x000000000f087348 */ /* 0x000fea0003c00000 */
[----:B------:R0:W1:Y:S02]  /*3e60*/  SHFL.BFLY P6, R14, R13, R12, R11 ;  /* 0x0c00000c0d0e7389 */ /* 0x00006400000c000b */
[----:B01----:R-:W-:Y:S05]  /*3e70*/  ENDCOLLECTIVE ;  /* 0x000000000000791b */ /* 0x003fea0003800000 */
.L_x_7361:
        /* <DEDUP_REMOVED lines=8> */
.L_x_7362:
[----:B------:R-:W-:Y:S01]  /*3f00*/  HFMA2 R12, -RZ, RZ, 0, 1.1920928955078125e-07 ;  /* 0x00000002ff0c7431 */ /* 0x000fe200000001ff */
[----:B------:R-:W-:Y:S01]  /*3f10*/  MOV R13, RZ ;  /* 0x000000ff000d7202 */ /* 0x000fe20000000f00 */
[----:B------:R-:W-:-:S07]  /*3f20*/  IMAD.MOV.U32 R25, RZ, RZ, R14 ;  /* 0x000000ffff197224 */ /* 0x000fce00078e000e */
[----:B------:R-:W-:Y:S05]  /*3f30*/  WARPSYNC.COLLECTIVE R15, `(.L_x_7363) ;  /* 0x000000000f087348 */ /* 0x000fea0003c00000 */
[----:B------:R0:W1:Y:S02]  /*3f40*/  SHFL.BFLY P6, R14, R13, R12, R11 ;  /* 0x0c00000c0d0e7389 */ /* 0x00006400000c000b */
[----:B01----:R-:W-:Y:S05]  /*3f50*/  ENDCOLLECTIVE ;  /* 0x000000000000791b */ /* 0x003fea0003800000 */
.L_x_7363:
        /* <DEDUP_REMOVED lines=8> */
.L_x_7364:
[----:B------:R-:W-:Y:S02]  /*3fe0*/  HFMA2 R13, -RZ, RZ, 0, 0 ;  /* 0x00000000ff0d7431 */ /* 0x000fe400000001ff */
[----:B------:R-:W-:Y:S01]  /*3ff0*/  IMAD.MOV.U32 R12, RZ, RZ, 0x2 ;  /* 0x00000002ff0c7424 */ /* 0x000fe200078e00ff */
[----:B------:R-:W-:-:S07]  /*4000*/  MOV R27, R14 ;  /* 0x0000000e001b7202 */ /* 0x000fce0000000f00 */
[----:B------:R-:W-:Y:S05]  /*4010*/  WARPSYNC.COLLECTIVE R15, `(.L_x_7365) ;  /* 0x000000000f087348 */ /* 0x000fea0003c00000 */
[----:B------:R0:W1:Y:S02]  /*4020*/  SHFL.BFLY P6, R14, R13, R12, R11 ;  /* 0x0c00000c0d0e7389 */ /* 0x00006400000c000b */
[----:B01----:R-:W-:Y:S05]  /*4030*/  ENDCOLLECTIVE ;  /* 0x000000000000791b */ /* 0x003fea0003800000 */
.L_x_7365:
[----:B------:R-:W-:Y:S01]  /*4040*/  FADD.FTZ R24, R24, R27 ;  /* 0x0000001b18187221 */ /* 0x000fe20000010000 */
[----:B------:R-:W-:Y:S02]  /*4050*/  HFMA2 R12, -RZ, RZ, 0, 5.9604644775390625e-08 ;  /* 0x00000001ff0c7431 */ /* 0x000fe400000001ff */
[----:B------:R-:W-:-:S05]  /*4060*/  FADD.FTZ R26, RZ, R14 ;  /* 0x0000000eff1a7221 */ /* 0x000fca0000010000 */
[----:B------:R-:W-:-:S07]  /*4070*/  MOV R13, R26 ;  /* 0x0000001a000d7202 */ /* 0x000fce0000000f00 */
[----:B------:R-:W-:Y:S05]  /*4080*/  WARPSYNC.COLLECTIVE R15, `(.L_x_7366) ;  /* 0x000000000f087348 */ /* 0x000fea0003c00000 */
[----:B------:R0:W1:Y:S02]  /*4090*/  SHFL.BFLY P6, R14, R13, R12, R11 ;  /* 0x0c00000c0d0e7389 */ /* 0x00006400000c000b */
[----:B01----:R-:W-:Y:S05]  /*40a0*/  ENDCOLLECTIVE ;  /* 0x000000000000791b */ /* 0x003fea0003800000 */
.L_x_7366:
[----:B------:R-:W-:Y:S02]  /*40b0*/  HFMA2 R12, -RZ, RZ, 0, 1.1920928955078125e-07 ;  /* 0x00000002ff0c7431 */ /* 0x000fe400000001ff */
[----:B------:R-:W-:Y:S01]  /*40c0*/  IMAD.MOV.U32 R13, RZ, RZ, RZ ;  /* 0x000000ffff0d7224 */ /* 0x000fe200078e00ff */
[----:B------:R-:W-:-:S07]  /*40d0*/  MOV R29, R14 ;  /* 0x0000000e001d7202 */ /* 0x000fce0000000f00 */
[----:B------:R-:W-:Y:S05]  /*40e0*/  WARPSYNC.COLLECTIVE R15, `(.L_x_7367) ;  /* 0x000000000f087348 */ /* 0x000fea0003c00000 */
[----:B------:R0:W1:Y:S02]  /*40f0*/  SHFL.BFLY P6, R14, R13, R12, R11 ;  /* 0x0c00000c0d0e7389 */ /* 0x00006400000c000b */
[----:B01----:R-:W-:Y:S05]  /*4100*/  ENDCOLLECTIVE ;  /* 0x000000000000791b */ /* 0x003fea0003800000 */
.L_x_7367:
[----:B------:R-:W-:Y:S01]  /*4110*/  FADD.FTZ R26, R26, R29 ;  /* 0x0000001d1a1a7221 */ /* 0x000fe20000010000 */
[----:B------:R-:W-:Y:S02]  /*4120*/  HFMA2 R12, -RZ, RZ, 0, 5.9604644775390625e-08 ;  /* 0x00000001ff0c7431 */ /* 0x000fe400000001ff */
[----:B------:R-:W-:-:S05]  /*4130*/  FADD.FTZ R9, RZ, R14 ;  /* 0x0000000eff097221 */ /* 0x000fca0000010000 */
[----:B------:R-:W-:-:S07]  /*4140*/  MOV R13, R9 ;  /* 0x00000009000d7202 */ /* 0x000fce0000000f00 */
[----:B------:R-:W-:Y:S05]  /*4150*/  WARPSYNC.COLLECTIVE R15, `(.L_x_7368) ;  /* 0x000000000f087348 */ /* 0x000fea0003c00000 */
[----:B------:R0:W1:Y:S02]  /*4160*/  SHFL.BFLY P6, R14, R13, R12, R11 ;  /* 0x0c00000c0d0e7389 */ /* 0x00006400000c000b */
[----:B01----:R-:W-:Y:S05]  /*4170*/  ENDCOLLECTIVE ;  /* 0x000000000000791b */ /* 0x003fea0003800000 */
.L_x_7368:
[----:B------:R-:W-:Y:S05]  /*4180*/  BRA `(.L_x_7369) ;  /* 0xffffffe800ac7947 */ /* 0x000fea000383ffff */
.L_x_7370:
        /* <DEDUP_REMOVED lines=15> */
.L_x_25712:


//--------------------- .text._ZN4vllm25paged_attention_v1_kernelIfhLi80ELi16ELi128ELNS_18Fp8KVCacheDataTypeE2ELb1EEEvPT_PKS2_PKT0_S8_ifPKiSA_iPKfiiiSC_SC_iiiii --------------------------
	.section	.text._ZN4vllm25paged_attention_v1_kernelIfhLi80ELi16ELi128ELNS_18Fp8KVCacheDataTypeE2ELb1EEEvPT_PKS2_PKT0_S8_ifPKiSA_iPKfiiiSC_SC_iiiii,"ax",@progbits
	.align	128
        .global         _ZN4vllm25paged_attention_v1_kernelIfhLi80ELi16ELi128ELNS_18Fp8KVCacheDataTypeE2ELb1EEEvPT_PKS2_PKT0_S8_ifPKiSA_iPKfiiiSC_SC_iiiii
        .type           _ZN4vllm25paged_attention_v1_kernelIfhLi80ELi16ELi128ELNS_18Fp8KVCacheDataTypeE2ELb1EEEvPT_PKS2_PKT0_S8_ifPKiSA_iPKfiiiSC_SC_iiiii,@function
        .size           _ZN4vllm25paged_attention_v1_kernelIfhLi80ELi16ELi128ELNS_18Fp8KVCacheDataTypeE2ELb1EEEvPT_PKS2_PKT0_S8_ifPKiSA_iPKfiiiSC_SC_iiiii,(.L_x_25713 - _ZN4vllm25paged_attention_v1_kernelIfhLi80ELi16ELi128ELNS_18Fp8KVCacheDataTypeE2ELb1EEEvPT_PKS2_PKT0_S8_ifPKiSA_iPKfiiiSC_SC_iiiii)
        .other          _ZN4vllm25paged_attention_v1_kernelIfhLi80ELi16ELi128ELNS_18Fp8KVCacheDataTypeE2ELb1EEEvPT_PKS2_PKT0_S8_ifPKiSA_iPKfiiiSC_SC_iiiii,@"STO_CUDA_ENTRY STV_DEFAULT"
_ZN4vllm25paged_attention_v1_kernelIfhLi80ELi16ELi128ELNS_18Fp8KVCacheDataTypeE2ELb1EEEvPT_PKS2_PKT0_S8_ifPKiSA_iPKfiiiSC_SC_iiiii:
.text._ZN4vllm25paged_attention_v1_kernelIfhLi80ELi16ELi128ELNS_18Fp8KVCacheDataTypeE2ELb1EEEvPT_PKS2_PKT0_S8_ifPKiSA_iPKfiiiSC_SC_iiiii:
        /* <DEDUP_REMOVED lines=103> */
.L_x_7371:
        /* <DEDUP_REMOVED lines=24> */
.L_x_7375:
        /* <DEDUP_REMOVED lines=41> */
.L_x_7373:
[----:B------:R-:W-:Y:S05]  /*0a80*/  BSYNC.RECONVERGENT B6 ;  /* 0x0000000000067941 */ /* 0x000fea0003800200 */
.L_x_7372:
        /* <DEDUP_REMOVED lines=10> */
.L_x_7415:
        /* <DEDUP_REMOVED lines=39> */
.L_x_7381:
        /* <DEDUP_REMOVED lines=11> */
.L_x_7380:
[----:B------:R-:W-:Y:S05]  /*0e50*/  BSYNC.RECONVERGENT B1 ;  /* 0x0000000000017941 */ /* 0x000fea0003800200 */
.L_x_7379:
        /* <DEDUP_REMOVED lines=12> */
.L_x_7384:
        /* <DEDUP_REMOVED lines=100> */
.L_x_7383:
[----:B------:R-:W-:Y:S05]  /*1560*/  BSYNC.RECONVERGENT B1 ;  /* 0x0000000000017941 */ /* 0x000fea0003800200 */
.L_x_7382:
        /* <DEDUP_REMOVED lines=55> */
.L_x_7386:
[----:B------:R-:W-:Y:S05]  /*18e0*/  BSYNC.RECONVERGENT B1 ;  /* 0x0000000000017941 */ /* 0x000fea0003800200 */
.L_x_7385:
        /* <DEDUP_REMOVED lines=26> */
.L_x_7378:
[----:B------:R-:W-:Y:S05]  /*1a90*/  BSYNC.RECONVERGENT B0 ;  /* 0x0000000000007941 */ /* 0x000fea0003800200 */
.L_x_7377:
        /* <DEDUP_REMOVED lines=39> */
.L_x_7391:
[----:B------:R-:W0:Y:S01]  /*1d10*/  LDS R15, [R12] ;  /* 0x000000000c0f7984 */ /* 0x000e220000000800 */
[----:B------:R-:W-:-:S04]  /*1d20*/  IADD3 R13, PT, PT, R13, 0x1, RZ ;  /* 0x000000010d0d7810 */ /* 0x000fc80007ffe0ff */
[----:B------:R-:W-:Y:S01]  /*1d30*/  ISETP.NE.AND P0, PT, R13, RZ, PT ;  /* 0x000000ff0d00720c */ /* 0x000fe20003f05270 */
[----:B0-----:R-:W-:-:S05]  /*1d40*/  FMUL.FTZ R15, R15, R2 ;  /* 0x000000020f0f7220 */ /* 0x001fca0000410000 */
[----:B------:R0:W-:Y:S02]  /*1d50*/  STS [R12], R15 ;  /* 0x0000000f0c007388 */ /* 0x0001e40000000800 */
[----:B0-----:R-:W-:-:S05]  /*1d60*/  VIADD R12, R12, 0x200 ;  /* 0x000002000c0c7836 */ /* 0x001fca0000000000 */
[----:B------:R-:W-:Y:S05]  /*1d70*/  @P0 BRA `(.L_x_7391) ;  /* 0xfffffffc00e40947 */ /* 0x000fea000383ffff */
.L_x_7390:
[----:B------:R-:W-:Y:S05]  /*1d80*/  BSYNC.RECONVERGENT B1 ;  /* 0x0000000000017941 */ /* 0x000fea0003800200 */
.L_x_7389:
        /* <DEDUP_REMOVED lines=12> */
.L_x_7394:
        /* <DEDUP_REMOVED lines=52> */
.L_x_7393:
[----:B------:R-:W-:Y:S05]  /*2190*/  BSYNC.RECONVERGENT B1 ;  /* 0x0000000000017941 */ /* 0x000fea0003800200 */
.L_x_7392:
        /* <DEDUP_REMOVED lines=31> */
.L_x_7396:
[----:B------:R-:W-:Y:S05]  /*2390*/  BSYNC.RECONVERGENT B1 ;  /* 0x0000000000017941 */ /* 0x000fea0003800200 */
.L_x_7395:
        /* <DEDUP_REMOVED lines=14> */
.L_x_7388:
[----:B------:R-:W-:Y:S05]  /*2480*/  BSYNC.RECONVERGENT B0 ;  /* 0x0000000000007941 */ /* 0x000fea0003800200 */
.L_x_7387:
        /* <DEDUP_REMOVED lines=29> */
.L_x_7400:
        /* <DEDUP_REMOVED lines=33> */
.L_x_7399:
        /* <DEDUP_REMOVED lines=16> */
.L_x_7398:
[----:B------:R-:W-:Y:S05]  /*2970*/  BSYNC.RECONVERGENT B6 ;  /* 0x0000000000067941 */ /* 0x000fea0003800200 */
.L_x_7397:
        /* <DEDUP_REMOVED lines=21> */
[----:B0-----:R-:W-:Y:S01]  /*2ad0*/  FADD.FTZ R13, RZ, R14 ;  /* 0x0000000eff0d7221 */ /* 0x001fe20000010000 */
[----:B------:R-:W0:Y:S04]  /*2ae0*/  SHFL.BFLY PT, R26, R29, 0x1, 0x1f ;  /* 0x0c201f001d1a7f89 */ /* 0x000e2800000e0000 */
        /* <DEDUP_REMOVED lines=8> */
[----:B-1----:R-:W-:-:S03]  /*2b70*/  FADD.FTZ R24, R27, R24 ;  /* 0x000000181b187221 */ /* 0x002fc60000010000 */
[----:B------:R-:W1:Y:S01]  /*2b80*/  SHFL.BFLY PT, R0, R3, 0x1, 0x1f ;  /* 0x0c201f0003007f89 */ /* 0x000e6200000e0000 */
[----:B--2---:R-:W-:-:S03]  /*2b90*/  FADD.FTZ R20, R25, R20 ;  /* 0x0000001419147221 */ /* 0x004fc60000010000 */
[----:B------:R2:W2:Y:S01]  /*2ba0*/  SHFL.BFLY PT, R14, R13, 0x1, 0x1f ;  /* 0x0c201f000d0e7f89 */ /* 0x0004a200000e0000 */
[----:B---3--:R-:W-:Y:S01]  /*2bb0*/  FADD.FTZ R10, R23, R10 ;  /* 0x0000000a170a7221 */ /* 0x008fe20000010000 */
[----:B----4-:R-:W-:Y:S01]  /*2bc0*/  FADD.FTZ R8, R21, R8 ;  /* 0x0000000815087221 */ /* 0x010fe20000010000 */
[----:B-----5:R-:W-:Y:S01]  /*2bd0*/  FADD.FTZ R6, R9, R6 ;  /* 0x0000000609067221 */ /* 0x020fe20000010000 */
[----:B------:R-:W-:Y:S01]  /*2be0*/  FADD.FTZ R4, R7, R4 ;  /* 0x0000000407047221 */ /* 0x000fe20000010000 */
[----:B0-----:R-:W-:Y:S01]  /*2bf0*/  FADD.FTZ R2, R5, R2 ;  /* 0x0000000205027221 */ /* 0x001fe20000010000 */
[----:B-1----:R-:W-:-:S07]  /*2c00*/  FADD.FTZ R0, R3, R0 ;  /* 0x0000000003007221 */ /* 0x002fce0000010000 */
.L_x_7436:
        /* <DEDUP_REMOVED lines=31> */
.L_x_7403:
[----:B------:R-:W-:Y:S05]  /*2e00*/  BSYNC.RECONVERGENT B0 ;  /* 0x0000000000007941 */ /* 0x000fea0003800200 */
.L_x_7402:
        /* <DEDUP_REMOVED lines=23> */
.L_x_7405:
[----:B------:R-:W-:Y:S05]  /*2f80*/  BSYNC.RECONVERGENT B0 ;  /* 0x0000000000007941 */ /* 0x000fea0003800200 */
.L_x_7404:
        /* <DEDUP_REMOVED lines=13> */
.L_x_7407:
[----:B------:R-:W-:Y:S05]  /*3060*/  BSYNC.RECONVERGENT B0 ;  /* 0x0000000000007941 */ /* 0x000fea0003800200 */
.L_x_7406:
        /* <DEDUP_REMOVED lines=23> */
.L_x_7409:
[----:B------:R-:W-:Y:S05]  /*31e0*/  BSYNC.RECONVERGENT B0 ;  /* 0x0000000000007941 */ /* 0x000fea0003800200 */
.L_x_7408:
        /* <DEDUP_REMOVED lines=12> */
[----:B01----:R-:W-:Y:S02]  /*32b0*/  IADD3.X R3, PT, PT, RZ, RZ, RZ, P0, P1 ;  /* 0x000000ffff037210 */ /* 0x003fe400007e24ff */
        /* <DEDUP_REMOVED lines=13> */
.L_x_7374:
        /* <DEDUP_REMOVED lines=16> */
.L_x_7410:
[----:B------:R-:W-:Y:S05]  /*3490*/  EXIT ;  /* 0x000000000000794d */ /* 0x000fea0003800000 */
.L_x_7376:
[----:B------:R-:W-:Y:S01]  /*34a0*/  HFMA2 R12, -RZ, RZ, 0, 9.5367431640625e-07 ;  /* 0x00000010ff0c7431 */ /* 0x000fe200000001ff */
[----:B------:R-:W-:Y:S01]  /*34b0*/  MOV R11, 0x1f ;  /* 0x0000001f000b7802 */ /* 0x000fe20000000f00 */
[----:B------:R-:W-:-:S07]  /*34c0*/  IMAD.MOV.U32 R15, RZ, RZ, -0x1 ;  /* 0xffffffffff0f7424 */ /* 0x000fce00078e00ff */
[----:B------:R-:W-:Y:S05]  /*34d0*/  WARPSYNC.COLLECTIVE R15, `(.L_x_7411) ;  /* 0x000000000f087348 */ /* 0x000fea0003c00000 */
[----:B------:R0:W1:Y:S02]  /*34e0*/  SHFL.BFLY P6, R14, R13, R12, R11 ;  /* 0x0c00000c0d0e7389 */ /* 0x00006400000c000b */
[----:B01----:R-:W-:Y:S05]  /*34f0*/  ENDCOLLECTIVE ;  /* 0x000000000000791b */ /* 0x003fea0003800000 */
.L_x_7411:
[----:B------:R-:W-:Y:S01]  /*3500*/  HFMA2 R12, -RZ, RZ, 0, 4.76837158203125e-07 ;  /* 0x00000008ff0c7431 */ /* 0x000fe200000001ff */
[----:B------:R-:W-:-:S04]  /*3510*/  FMNMX.FTZ R0, R14, -3.40282346638528859812e+38, !PT ;  /* 0xff7fffff0e007809 */ /* 0x000fc80007810000 */
[----:B------:R-:W-:-:S07]  /*3520*/  MOV R13, R0 ;  /* 0x00000000000d7202 */ /* 0x000fce0000000f00 */
[----:B------:R-:W-:Y:S05]  /*3530*/  WARPSYNC.COLLECTIVE R15, `(.L_x_7412) ;  /* 0x000000000f087348 */ /* 0x000fea0003c00000 */
[----:B------:R0:W1:Y:S02]  /*3540*/  SHFL.BFLY P6, R14, R13, R12, R11 ;  /* 0x0c00000c0d0e7389 */ /* 0x00006400000c000b */
[----:B01----:R-:W-:Y:S05]  /*3550*/  ENDCOLLECTIVE ;  /* 0x000000000000791b */ /* 0x003fea0003800000 */
.L_x_7412:
[----:B------:R-:W-:Y:S02]  /*3560*/  MOV R12, 0x4 ;  /* 0x00000004000c7802 */ /* 0x000fe40000000f00 */
[----:B------:R-:W-:-:S05]  /*3570*/  FMNMX.FTZ R2, R0, R14, !PT ;  /* 0x0000000e00027209 */ /* 0x000fca0007810000 */
[----:B------:R-:W-:-:S07]  /*3580*/  IMAD.MOV.U32 R13, RZ, RZ, R2 ;  /* 0x000000ffff0d7224 */ /* 0x000fce00078e0002 */
[----:B------:R-:W-:Y:S05]  /*3590*/  WARPSYNC.COLLECTIVE R15, `(.L_x_7413) ;  /* 0x000000000f087348 */ /* 0x000fea0003c00000 */
[----:B------:R0:W1:Y:S02]  /*35a0*/  SHFL.BFLY P6, R14, R13, R12, R11 ;  /* 0x0c00000c0d0e7389 */ /* 0x00006400000c000b */
[----:B01----:R-:W-:Y:S05]  /*35b0*/  ENDCOLLECTIVE ;  /* 0x000000000000791b */ /* 0x003fea0003800000 */
.L_x_7413:
[----:B------:R-:W-:Y:S01]  /*35c0*/  IMAD.MOV.U32 R12, RZ, RZ, 0x2 ;  /* 0x00000002ff0c7424 */ /* 0x000fe200078e00ff */
[----:B------:R-:W-:-:S04]  /*35d0*/  FMNMX.FTZ R3, R2, R14, !PT ;  /* 0x0000000e02037209 */ /* 0x000fc80007810000 */
[----:B------:R-:W-:-:S07]  /*35e0*/  MOV R13, R3 ;  /* 0x00000003000d7202 */ /* 0x000fce0000000f00 */
[----:B------:R-:W-:Y:S05]  /*35f0*/  WARPSYNC.COLLECTIVE R15, `(.L_x_7414) ;  /* 0x000000000f087348 */ /* 0x000fea0003c00000 */
[----:B------:R0:W1:Y:S02]  /*3600*/  SHFL.BFLY P6, R14, R13, R12, R11 ;  /* 0x0c00000c0d0e7389 */ /* 0x00006400000c000b */
[----:B01----:R-:W-:Y:S05]  /*3610*/  ENDCOLLECTIVE ;  /* 0x000000000000791b */ /* 0x003fea0003800000 */
.L_x_7414:
[----:B------:R-:W-:Y:S05]  /*3620*/  BRA `(.L_x_7415) ;  /* 0xffffffd400407947 */ /* 0x000fea000383ffff */
.L_x_7401:
[----:B01----:R-:W-:Y:S01]  /*3630*/  HFMA2 R13, -RZ, RZ, 0, 0 ;  /* 0x00000000ff0d7431 */ /* 0x003fe200000001ff */
[----:B------:R-:W-:Y:S01]  /*3640*/  MOV R12, 0x2 ;  /* 0x00000002000c7802 */ /* 0x000fe20000000f00 */
[----:B------:R-:W-:Y:S01]  /*3650*/  IMAD.MOV.U32 R11, RZ, RZ, 0x1f ;  /* 0x0000001fff0b7424 */ /* 0x000fe200078e00ff */
[----:B------:R-:W-:-:S07]  /*3660*/  MOV R15, 0xffffffff ;  /* 0xffffffff000f7802 */ /* 0x000fce0000000f00 */
[----:B------:R-:W-:Y:S05]  /*3670*/  WARPSYNC.COLLECTIVE R15, `(.L_x_7416) ;  /* 0x000000000f087348 */ /* 0x000fea0003c00000 */
[----:B------:R0:W1:Y:S02]  /*3680*/  SHFL.BFLY P6, R14, R13, R12, R11 ;  /* 0x0c00000c0d0e7389 */ /* 0x00006400000c000b */
[----:B01----:R-:W-:Y:S05]  /*3690*/  ENDCOLLECTIVE ;  /* 0x000000000000791b */ /* 0x003fea0003800000 */
.L_x_7416:
[----:B------:R-:W-:Y:S01]  /*36a0*/  HFMA2 R12, -RZ, RZ, 0, 5.9604644775390625e-08 ;  /* 0x00000001ff0c7431 */ /* 0x000fe200000001ff */
[----:B------:R-:W-:-:S05]  /*36b0*/  MOV R29, R14 ;  /* 0x0000000e001d7202 */ /* 0x000fca0000000f00 */
[----:B------:R-:W-:-:S04]  /*36c0*/  FADD.FTZ R29, RZ, R29 ;  /* 0x0000001dff1d7221 */ /* 0x000fc80000010000 */
[----:B------:R-:W-:-:S07]  /*36d0*/  IMAD.MOV.U32 R13, RZ, RZ, R29 ;  /* 0x000000ffff0d7224 */ /* 0x000fce00078e001d */
[----:B------:R-:W-:Y:S05]  /*36e0*/  WARPSYNC.COLLECTIVE R15, `(.L_x_7417) ;  /* 0x000000000f087348 */ /* 0x000fea0003c00000 */
[----:B------:R0:W1:Y:S02]  /*36f0*/  SHFL.BFLY P6, R14, R13, R12, R11 ;  /* 0x0c00000c0d0e7389 */ /* 0x00006400000c000b */
[----:B01----:R-:W-:Y:S05]  /*3700*/  ENDCOLLECTIVE ;  /* 0x000000000000791b */ /* 0x003fea0003800000 */
.L_x_7417:
[----:B------:R-:W-:Y:S02]  /*3710*/  HFMA2 R12, -RZ, RZ, 0, 1.1920928955078125e-07 ;  /* 0x00000002ff0c7431 */ /* 0x000fe400000001ff */
[----:B------:R-:W-:Y:S01]  /*3720*/  IMAD.MOV.U32 R13, RZ, RZ, RZ ;  /* 0x000000ffff0d7224 */ /* 0x000fe200078e00ff */
[----:B------:R-:W-:-:S07]  /*3730*/  MOV R26, R14 ;  /* 0x0000000e001a7202 */ /* 0x000fce0000000f00 */
[----:B------:R-:W-:Y:S05]  /*3740*/  WARPSYNC.COLLECTIVE R15, `(.L_x_7418) ;  /* 0x000000000f087348 */ /* 0x000fea0003c00000 */
[----:B------:R0:W1:Y:S02]  /*3750*/  SHFL.BFLY P6, R14, R13, R12, R11 ;  /* 0x0c00000c0d0e7389 */ /* 0x00006400000c000b */
[----:B01----:R-:W-:Y:S05]  /*3760*/  ENDCOLLECTIVE ;  /* 0x000000000000791b */ /* 0x003fea0003800000 */
.L_x_7418:
        /* <DEDUP_REMOVED lines=8> */
.L_x_7419:
[----:B------:R-:W-:Y:S02]  /*37f0*/  HFMA2 R12, -RZ, RZ, 0, 1.1920928955078125e-07 ;  /* 0x00000002ff0c7431 */ /* 0x000fe400000001ff */
[----:B------:R-:W-:Y:S01]  /*3800*/  IMAD.MOV.U32 R13, RZ, RZ, RZ ;  /* 0x000000ffff0d7224 */ /* 0x000fe200078e00ff */
[----:B------:R-:W-:-:S07]  /*3810*/  MOV R24, R14 ;  /* 0x0000000e00187202 */ /* 0x000fce0000000f00 */
[----:B------:R-:W-:Y:S05]  /*3820*/  WARPSYNC.COLLECTIVE R15, `(.L_x_7420) ;  /* 0x000000000f087348 */ /* 0x000fea0003c00000 */
[----:B------:R0:W1:Y:S02]  /*3830*/  SHFL.BFLY P6, R14, R13, R12, R11 ;  /* 0x0c00000c0d0e7389 */ /* 0x00006400000c000b */
[----:B01----:R-:W-:Y:S05]  /*3840*/  ENDCOLLECTIVE ;  /* 0x000000000000791b */ /* 0x003fea0003800000 */
.L_x_7420:
        /* <DEDUP_REMOVED lines=8> */
.L_x_7421:
[----:B------:R-:W-:Y:S02]  /*38d0*/  HFMA2 R12, -RZ, RZ, 0, 1.1920928955078125e-07 ;  /* 0x00000002ff0c7431 */ /* 0x000fe400000001ff */
[----:B------:R-:W-:Y:S01]  /*38e0*/  IMAD.MOV.U32 R13, RZ, RZ, RZ ;  /* 0x000000ffff0d7224 */ /* 0x000fe200078e00ff */
[----:B------:R-:W-:-:S07]  /*38f0*/  MOV R20, R14 ;  /* 0x0000000e00147202 */ /* 0x000fce0000000f00 */
[----:B------:R-:W-:Y:S05]  /*3900*/  WARPSYNC.COLLECTIVE R15, `(.L_x_7422) ;  /* 0x000000000f087348 */ /* 0x000fea0003c00000 */
[----:B------:R0:W1:Y:S02]  /*3910*/  SHFL.BFLY P6, R14, R13, R12, R11 ;  /* 0x0c00000c0d0e7389 */ /* 0x00006400000c000b */
[----:B01----:R-:W-:Y:S05]  /*3920*/  ENDCOLLECTIVE ;  /* 0x000000000000791b */ /* 0x003fea0003800000 */
.L_x_7422:
        /* <DEDUP_REMOVED lines=8> */
.L_x_7423:
[----:B------:R-:W-:Y:S02]  /*39b0*/  HFMA2 R12, -RZ, RZ, 0, 1.1920928955078125e-07 ;  /* 0x00000002ff0c7431 */ /* 0x000fe400000001ff */
[----:B------:R-:W-:Y:S01]  /*39c0*/  IMAD.MOV.U32 R13, RZ, RZ, RZ ;  /* 0x000000ffff0d7224 */ /* 0x000fe200078e00ff */
[----:B------:R-:W-:-:S07]  /*39d0*/  MOV R10, R14 ;  /* 0x0000000e000a7202 */ /* 0x000fce0000000f00 */
[----:B------:R-:W-:Y:S05]  /*39e0*/  WARPSYNC.COLLECTIVE R15, `(.L_x_7424) ;  /* 0x000000000f087348 */ /* 0x000fea0003c00000 */
[----:B------:R0:W1:Y:S02]  /*39f0*/  SHFL.BFLY P6, R14, R13, R12, R11 ;  /* 0x0c00000c0d0e7389 */ /* 0x00006400000c000b */
[----:B01----:R-:W-:Y:S05]  /*3a00*/  ENDCOLLECTIVE ;  /* 0x000000000000791b */ /* 0x003fea0003800000 */
.L_x_7424:
        /* <DEDUP_REMOVED lines=8> */
.L_x_7425:
[----:B------:R-:W-:Y:S02]  /*3a90*/  HFMA2 R12, -RZ, RZ, 0, 1.1920928955078125e-07 ;  /* 0x00000002ff0c7431 */ /* 0x000fe400000001ff */
[----:B------:R-:W-:Y:S01]  /*3aa0*/  IMAD.MOV.U32 R13, RZ, RZ, RZ ;  /* 0x000000ffff0d7224 */ /* 0x000fe200078e00ff */
[----:B------:R-:W-:-:S07]  /*3ab0*/  MOV R8, R14 ;  /* 0x0000000e00087202 */ /* 0x000fce0000000f00 */
[----:B------:R-:W-:Y:S05]  /*3ac0*/  WARPSYNC.COLLECTIVE R15, `(.L_x_7426) ;  /* 0x000000000f087348 */ /* 0x000fea0003c00000 */
[----:B------:R0:W1:Y:S02]  /*3ad0*/  SHFL.BFLY P6, R14, R13, R12, R11 ;  /* 0x0c00000c0d0e7389 */ /* 0x00006400000c000b */
[----:B01----:R-:W-:Y:S05]  /*3ae0*/  ENDCOLLECTIVE ;  /* 0x000000000000791b */ /* 0x003fea0003800000 */
.L_x_7426:
        /* <DEDUP_REMOVED lines=8> */
.L_x_7427:
[----:B------:R-:W-:Y:S02]  /*3b70*/  HFMA2 R12, -RZ, RZ, 0, 1.1920928955078125e-07 ;  /* 0x00000002ff0c7431 */ /* 0x000fe400000001ff */
[----:B------:R-:W-:Y:S01]  /*3b80*/  IMAD.MOV.U32 R13, RZ, RZ, RZ ;  /* 0x000000ffff0d7224 */ /* 0x000fe200078e00ff */
[----:B------:R-:W-:-:S07]  /*3b90*/  MOV R6, R14 ;  /* 0x0000000e00067202 */ /* 0x000fce0000000f00 */
[----:B------:R-:W-:Y:S05]  /*3ba0*/  WARPSYNC.COLLECTIVE R15, `(.L_x_7428) ;  /* 0x000000000f087348 */ /* 0x000fea0003c00000 */
[----:B------:R0:W1:Y:S02]  /*3bb0*/  SHFL.BFLY P6, R14, R13, R12, R11 ;  /* 0x0c00000c0d0e7389 */ /* 0x00006400000c000b */
[----:B01----:R-:W-:Y:S05]  /*3bc0*/  ENDCOLLECTIVE ;  /* 0x000000000000791b */ /* 0x003fea0003800000 */
.L_x_7428:
        /* <DEDUP_REMOVED lines=8> */
.L_x_7429:
[----:B------:R-:W-:Y:S01]  /*3c50*/  HFMA2 R13, -RZ, RZ, 0, 0 ;  /* 0x00000000ff0d7431 */ /* 0x000fe200000001ff */
[----:B------:R-:W-:Y:S02]  /*3c60*/  MOV R12, 0x2 ;  /* 0x00000002000c7802 */ /* 0x000fe40000000f00 */
[----:B------:R-:W-:-:S07]  /*3c70*/  MOV R4, R14 ;  /* 0x0000000e00047202 */ /* 0x000fce0000000f00 */
[----:B------:R-:W-:Y:S05]  /*3c80*/  WARPSYNC.COLLECTIVE R15, `(.L_x_7430) ;  /* 0x000000000f087348 */ /* 0x000fea0003c00000 */
[----:B------:R0:W1:Y:S02]  /*3c90*/  SHFL.BFLY P6, R14, R13, R12, R11 ;  /* 0x0c00000c0d0e7389 */ /* 0x00006400000c000b */
[----:B01----:R-:W-:Y:S05]  /*3ca0*/  ENDCOLLECTIVE ;  /* 0x000000000000791b */ /* 0x003fea0003800000 */
.L_x_7430:
        /* <DEDUP_REMOVED lines=8> */
.L_x_7431:
[----:B------:R-:W-:Y:S02]  /*3d30*/  HFMA2 R12, -RZ, RZ, 0, 1.1920928955078125e-07 ;  /* 0x00000002ff0c7431 */ /* 0x000fe400000001ff */
[----:B------:R-:W-:Y:S01]  /*3d40*/  IMAD.MOV.U32 R13, RZ, RZ, RZ ;  /* 0x000000ffff0d7224 */ /* 0x000fe200078e00ff */
[----:B------:R-:W-:-:S07]  /*3d50*/  MOV R2, R14 ;  /* 0x0000000e00027202 */ /* 0x000fce0000000f00 */
[----:B------:R-:W-:Y:S05]  /*3d60*/  WARPSYNC.COLLECTIVE R15, `(.L_x_7432) ;  /* 0x000000000f087348 */ /* 0x000fea0003c00000 */
[----:B------:R0:W1:Y:S02]  /*3d70*/  SHFL.BFLY P6, R14, R13, R12, R11 ;  /* 0x0c00000c0d0e7389 */ /* 0x00006400000c000b */
[----:B01----:R-:W-:Y:S05]  /*3d80*/  ENDCOLLECTIVE ;  /* 0x000000000000791b */ /* 0x003fea0003800000 */
.L_x_7432:
[----:B------:R-:W-:Y:S01]  /*3d90*/  FADD.FTZ R2, R5, R2 ;  /* 0x0000000205027221 */ /* 0x000fe20000010000 */
[----:B------:R-:W-:Y:S02]  /*3da0*/  HFMA2 R12, -RZ, RZ, 0, 5.9604644775390625e-08 ;  /* 0x00000001ff0c7431 */ /* 0x000fe400000001ff */
[----:B------:R-:W-:-:S05]  /*3db0*/  FADD.FTZ R3, RZ, R14 ;  /* 0x0000000eff037221 */ /* 0x000fca0000010000 */
[----:B------:R-:W-:-:S07]  /*3dc0*/  MOV R13, R3 ;  /* 0x00000003000d7202 */ /* 0x000fce0000000f00 */
[----:B------:R-:W-:Y:S05]  /*3dd0*/  WARPSYNC.COLLECTIVE R15, `(.L_x_7433) ;  /* 0x000000000f087348 */ /* 0x000fea0003c00000 */
[----:B------:R0:W1:Y:S02]  /*3de0*/  SHFL.BFLY P6, R14, R13, R12, R11 ;  /* 0x0c00000c0d0e7389 */ /* 0x00006400000c000b */
[----:B01----:R-:W-:Y:S05]  /*3df0*/  ENDCOLLECTIVE ;  /* 0x000000000000791b */ /* 0x003fea0003800000 */
.L_x_7433:
[----:B------:R-:W-:Y:S01]  /*3e00*/  HFMA2 R12, -RZ, RZ, 0, 1.1920928955078125e-07 ;  /* 0x00000002ff0c7431 */ /* 0x000fe200000001ff */
[----:B------:R-:W-:Y:S01]  /*3e10*/  MOV R13, RZ ;  /* 0x000000ff000d7202 */ /* 0x000fe20000000f00 */
[----:B------:R-:W-:-:S07]  /*3e20*/  IMAD.MOV.U32 R0, RZ, RZ, R14 ;  /* 0x000000ffff007224 */ /* 0x000fce00078e000e */
[----:B------:R-:W-:Y:S05]  /*3e30*/  WARPSYNC.COLLECTIVE R15, `(.L_x_7434) ;  /* 0x000000000f087348 */ /* 0x000fea0003c00000 */
[----:B------:R0:W1:Y:S02]  /*3e40*/  SHFL.BFLY P6, R14, R13, R12, R11 ;  /* 0x0c00000c0d0e7389 */ /* 0x00006400000c000b */
[----:B01----:R-:W-:Y:S05]  /*3e50*/  ENDCOLLECTIVE ;  /* 0x000000000000791b */ /* 0x003fea0003800000 */
.L_x_7434:
[----:B------:R-:W-:Y:S01]  /*3e60*/  FADD.FTZ R0, R3, R0 ;  /* 0x0000000003007221 */ /* 0x000fe20000010000 */
[----:B------:R-:W-:Y:S01]  /*3e70*/  MOV R12, 0x1 ;  /* 0x00000001000c7802 */ /* 0x000fe20000000f00 */
[----:B------:R-:W-:-:S07]  /*3e80*/  FADD.FTZ R13, RZ, R14 ;  /* 0x0000000eff0d7221 */ /* 0x000fce0000010000 */
[----:B------:R-:W-:Y:S05]  /*3e90*/  WARPSYNC.COLLECTIVE R15, `(.L_x_7435) ;  /* 0x000000000f087348 */ /* 0x000fea0003c00000 */
[----:B------:R0:W1:Y:S02]  /*3ea0*/  SHFL.BFLY P6, R14, R13, R12, R11 ;  /* 0x0c00000c0d0e7389 */ /* 0x00006400000c000b */
[----:B01----:R-:W-:Y:S05]  /*3eb0*/  ENDCOLLECTIVE ;  /* 0x000000000000791b */ /* 0x003fea0003800000 */
.L_x_7435:
[----:B------:R-:W-:Y:S05]  /*3ec0*/  BRA `(.L_x_7436) ;  /* 0xffffffec00507947 */ /* 0x000fea000383ffff */
.L_x_7437:
        /* <DEDUP_REMOVED lines=11> */
.L_x_25713:


//--------------------- .text._ZN4vllm25paged_attention_v1_kernelIfhLi64ELi16ELi128ELNS_18Fp8KVCacheDataTypeE2ELb1EEEvPT_PKS2_PKT0_S8_ifPKiSA_iPKfiiiSC_SC_iiiii --------------------------
	.section	.text._ZN4vllm25paged_attention_v1_kernelIfhLi64ELi16ELi128ELNS_18Fp8KVCacheDataTypeE2ELb1EEEvPT_PKS2_PKT0_S8_ifPKiSA_iPKfiiiSC_SC_iiiii,"ax",@progbits
	.align	128
        .global         _ZN4vllm25paged_attention_v1_kernelIfhLi64ELi16ELi128ELNS_18Fp8KVCacheDataTypeE2ELb1EEEvPT_PKS2_PKT0_S8_ifPKiSA_iPKfiiiSC_SC_iiiii
        .type           _ZN4vllm25paged_attention_v1_kernelIfhLi64ELi16ELi128ELNS_18Fp8KVCacheDataTypeE2ELb1EEEvPT_PKS2_PKT0_S8_ifPKiSA_iPKfiiiSC_SC_iiiii,@function
        .size           _ZN4vllm25paged_attention_v1_kernelIfhLi64ELi16ELi128ELNS_18Fp8KVCacheDataTypeE2ELb1EEEvPT_PKS2_PKT0_S8_ifPKiSA_iPKfiiiSC_SC_iiiii,(.L_x_25714 - _ZN4vllm25paged_attention_v1_kernelIfhLi64ELi16ELi128ELNS_18Fp8KVCacheDataTypeE2ELb1EEEvPT_PKS2_PKT0_S8_ifPKiSA_iPKfiiiSC_SC_iiiii)
        .other          _ZN4vllm25paged_attention_v1_kernelIfhLi64ELi16ELi128ELNS_18Fp8KVCacheDataTypeE2ELb1EEEvPT_PKS2_PKT0_S8_ifPKiSA_iPKfiiiSC_SC_iiiii,@"STO_CUDA_ENTRY STV_DEFAULT"
_ZN4vllm25paged_attention_v1_kernelIfhLi64ELi16ELi128ELNS_18Fp8KVCacheDataTypeE2ELb1EEEvPT_PKS2_PKT0_S8_ifPKiSA_iPKfiiiSC_SC_iiiii:
.text._ZN4vllm25paged_attention_v1_kernelIfhLi64ELi16ELi128ELNS_18Fp8KVCacheDataTypeE2ELb1EEEvPT_PKS2_PKT0_S8_ifPKiSA_iPKfiiiSC_SC_iiiii:
        /* <DEDUP_REMOVED lines=19> */
[----:B---3--:R-:W-:Y:S02]  /*0130*/  IMAD.MOV.U32 R4, RZ, RZ, RZ ;  /* 0x000000ffff047224 */ /* 0x008fe400078e00ff */
[----:B-----5:R-:W-:-:S05]  /*0140*/  IMAD R0, R5, R9, RZ ;  /* 0x0000000905007224 */ /* 0x020fca00078e02ff */
[----:B------:R-:W-:-:S05]  /*0150*/  IADD3 R13, PT, PT, -R0, RZ, RZ ;  /* 0x000000ff000d7210 */ /* 0x000fca0007ffe1ff */
[----:B------:R-:W-:-:S04]  /*0160*/  IMAD.HI.U32 R0, R5, R13, R4 ;  /* 0x0000000d05007227 */ /* 0x000fc800078e0004 */
[C---:B--2---:R-:W-:Y:S01]  /*0170*/  VIADD R11, R6.reuse, 0xffffffff ;  /* 0xffffffff060b7836 */ /* 0x044fe20000000000 */
[----:B------:R-:W-:-:S04]  /*0180*/  IADD3 R3, PT, PT, R6, 0xf, RZ ;  /* 0x0000000f06037810 */ /* 0x000fc80007ffe0ff */
        /* <DEDUP_REMOVED lines=9> */
[----:B------:R-:W-:Y:S02]  /*0220*/  @!P3 IMAD.IADD R4, R4, 0x1, -R9 ;  /* 0x000000010404b824 */ /* 0x000fe400078e0a09 */
[----:B------:R-:W-:Y:S01]  /*0230*/  @!P3 VIADD R5, R5, 0x1 ;  /* 0x000000010505b836 */ /* 0x000fe20000000000 */
[----:B------:R-:W-:Y:S02]  /*0240*/  ISETP.NE.AND P3, PT, R2, RZ, PT ;  /* 0x000000ff0200720c */ /* 0x000fe40003f65270 */
[----:B------:R-:W-:Y:S02]  /*0250*/  ISETP.GE.U32.AND P0, PT, R4, R9, PT ;  /* 0x000000090400720c */ /* 0x000fe40003f06070 */
[----:B------:R-:W-:-:S04]  /*0260*/  SHF.R.S32.HI R4, RZ, 0x1f, R3 ;  /* 0x0000001fff047819 */ /* 0x000fc80000011403 */
[----:B------:R-:W-:-:S04]  /*0270*/  LEA.HI R4, R4, R3, RZ, 0x4 ;  /* 0x0000000304047211 */ /* 0x000fc800078f20ff */
[----:B------:R-:W-:Y:S02]  /*0280*/  SHF.R.S32.HI R7, RZ, 0x4, R4 ;  /* 0x00000004ff077819 */ /* 0x000fe40000011404 */
[----:B------:R-:W-:Y:S01]  /*0290*/  LOP3.LUT R3, R4, 0xfffffff0, RZ, 0xc0, !PT ;  /* 0xfffffff004037812 */ /* 0x000fe200078ec0ff */
[----:B------:R-:W-:Y:S01]  /*02a0*/  @P1 IMAD R4, R11, R10, 0x1 ;  /* 0x000000010b041424 */ /* 0x000fe200078e020a */
[----:B------:R-:W-:Y:S02]  /*02b0*/  @P0 IADD3 R5, PT, PT, R5, 0x1, RZ ;  /* 0x0000000105050810 */ /* 0x000fe40007ffe0ff */
[----:B------:R-:W-:Y:S02]  /*02c0*/  ISETP.GE.AND P0, PT, R8, R7, PT ;  /* 0x000000070800720c */ /* 0x000fe40003f06270 */
[----:B------:R-:W-:Y:S01]  /*02d0*/  VIMNMX R6, PT, PT, R6, R3, PT ;  /* 0x0000000306067248 */ /* 0x000fe20003fe0100 */
[----:B------:R-:W-:Y:S01]  /*02e0*/  @!P2 IMAD.MOV R5, RZ, RZ, -R5 ;  /* 0x000000ffff05a224 */ /* 0x000fe200078e0a05 */
        /* <DEDUP_REMOVED lines=15> */
[----:B------:R-:W-:Y:S02]  /*03e0*/  ISETP.GE.AND P3, PT, R2, RZ, PT ;  /* 0x000000ff0200720c */ /* 0x000fe40003f66270 */
[----:B------:R-:W-:Y:S01]  /*03f0*/  IABS R14, R18 ;  /* 0x00000012000e7213 */ /* 0x000fe20000000000 */
        /* <DEDUP_REMOVED lines=9> */
[----:B------:R-:W-:-:S05]  /*0490*/  MOV R11, R3 ;  /* 0x00000003000b7202 */ /* 0x000fca0000000f00 */
[----:B------:R-:W-:Y:S01]  /*04a0*/  @!P3 IMAD.MOV R11, RZ, RZ, -R11 ;  /* 0x000000ffff0bb224 */ /* 0x000fe200078e0a0b */
        /* <DEDUP_REMOVED lines=8> */
[----:B0-----:R-:W-:Y:S02]  /*0530*/  HFMA2 R2, -RZ, RZ, 0, 0 ;  /* 0x00000000ff027431 */ /* 0x001fe400000001ff */
[----:B-1----:R-:W-:-:S04]  /*0540*/  IMAD.MOV R15, RZ, RZ, -R3 ;  /* 0x000000ffff0f7224 */ /* 0x002fc800078e0a03 */
[----:B------:R-:W-:-:S04]  /*0550*/  IMAD R15, R15, R12, RZ ;  /* 0x0000000c0f0f7224 */ /* 0x000fc800078e02ff */
[----:B------:R-:W-:Y:S02]  /*0560*/  IMAD.HI.U32 R3, R3, R15, R2 ;  /* 0x0000000f03037227 */ /* 0x000fe400078e0002 */
[----:B------:R-:W0:Y:S04]  /*0570*/  LDC R2, c[0x0][0x3e8] ;  /* 0x0000fa00ff027b82 */ /* 0x000e280000000800 */
[----:B------:R-:W-:-:S04]  /*0580*/  IMAD.HI.U32 R3, R3, R14, RZ ;  /* 0x0000000e03037227 */ /* 0x000fc800078e00ff */
[----:B------:R-:W-:-:S05]  /*0590*/  IMAD R13, R3, R13, R14 ;  /* 0x0000000d030d7224 */ /* 0x000fca00078e020e */
[----:B------:R-:W-:-:S13]  /*05a0*/  ISETP.GT.U32.AND P2, PT, R12, R13, PT ;  /* 0x0000000d0c00720c */ /* 0x000fda0003f44070 */
[-C--:B------:R-:W-:Y:S01]  /*05b0*/  @!P2 IADD3 R13, PT, PT, R13, -R12.reuse, RZ ;  /* 0x8000000c0d0da210 */ /* 0x080fe20007ffe0ff */
[----:B------:R-:W-:Y:S01]  /*05c0*/  @!P2 VIADD R3, R3, 0x1 ;  /* 0x000000010303a836 */ /* 0x000fe20000000000 */
[----:B------:R-:W-:Y:S02]  /*05d0*/  ISETP.NE.AND P2, PT, R11, RZ, PT ;  /* 0x000000ff0b00720c */ /* 0x000fe40003f45270 */
[----:B------:R-:W-:Y:S02]  /*05e0*/  ISETP.GE.U32.AND P1, PT, R13, R12, PT ;  /* 0x0000000c0d00720c */ /* 0x000fe40003f26070 */
[----:B------:R-:W-:-:S04]  /*05f0*/  LOP3.LUT R12, R18, R11, RZ, 0x3c, !PT ;  /* 0x0000000b120c7212 */ /* 0x000fc800078e3cff */
[----:B------:R-:W-:-:S07]  /*0600*/  ISETP.GE.AND P3, PT, R12, RZ, PT ;  /* 0x000000ff0c00720c */ /* 0x000fce0003f66270 */
[----:B------:R-:W-:-:S06]  /*0610*/  @P1 IADD3 R3, PT, PT, R3, 0x1, RZ ;  /* 0x0000000103031810 */ /* 0x000fcc0007ffe0ff */
[----:B------:R-:W-:Y:S01]  /*0620*/  @!P3 IMAD.MOV R3, RZ, RZ, -R3 ;  /* 0x000000ffff03b224 */ /* 0x000fe200078e0a03 */
[----:B------:R-:W-:-:S05]  /*0630*/  @!P2 LOP3.LUT R3, RZ, R11, RZ, 0x33, !PT ;  /* 0x0000000bff03a212 */ /* 0x000fca00078e33ff */
[----:B0-----:R-:W-:-:S05]  /*0640*/  IMAD R3, R2, R4, R3 ;  /* 0x0000000402037224 */ /* 0x001fca00078e0203 */
[----:B------:R-:W-:-:S05]  /*0650*/  IADD3 R3, PT, PT, -R3, RZ, RZ ;  /* 0x000000ff03037210 */ /* 0x000fca0007ffe1ff */
[----:B------:R-:W-:-:S07]  /*0660*/  IMAD R4, R10, R3, 0x1 ;  /* 0x000000010a047424 */ /* 0x000fce00078e0203 */
.L_x_7438:
[----:B------:R-:W-:Y:S01]  /*0670*/  BSSY.RECONVERGENT B6, `(.L_x_7439) ;  /* 0x0000041000067945 */ /* 0x000fe20003800200 */
[----:B------:R-:W-:Y:S02]  /*0680*/  LOP3.LUT R16, R19, 0x1f, RZ, 0xc0, !PT ;  /* 0x0000001f13107812 */ /* 0x000fe400078ec0ff */
[----:B------:R-:W-:Y:S01]  /*0690*/  MOV R10, R9 ;  /* 0x00000009000a7202 */ /* 0x000fe20000000f00 */
[----:B------:R-:W-:Y:S06]  /*06a0*/  @P0 BRA `(.L_x_7440) ;  /* 0x0000000000f40947 */ /* 0x000fec0003800000 */
[----:B------:R-:W0:Y:S01]  /*06b0*/  LDC R23, c[0x0][0x3f0] ;  /* 0x0000fc00ff177b82 */ /* 0x000e220000000800 */
[----:B------:R-:W1:Y:S01]  /*06c0*/  LDCU UR4, c[0x0][0x3ec] ;  /* 0x00007d80ff0477ac */ /* 0x000e620008000800 */
[----:B------:R-:W-:Y:S01]  /*06d0*/  SHF.R.U32.HI R9, RZ, 0x1, R19 ;  /* 0x00000001ff097819 */ /* 0x000fe20000011613 */
[----:B------:R-:W-:-:S05]  /*06e0*/  IMAD.MOV.U32 R14, RZ, RZ, R8 ;  /* 0x000000ffff0e7224 */ /* 0x000fca00078e0008 */
[----:B------:R-:W2:Y:S01]  /*06f0*/  LDC R12, c[0x0][0x3f4] ;  /* 0x0000fd00ff0c7b82 */ /* 0x000ea20000000800 */
[----:B0-----:R-:W-:Y:S02]  /*0700*/  IABS R11, R23 ;  /* 0x00000017000b7213 */ /* 0x001fe40000000000 */
[----:B------:R-:W-:Y:S02]  /*0710*/  ISETP.NE.AND P1, PT, R23, RZ, PT ;  /* 0x000000ff1700720c */ /* 0x000fe40003f25270 */
[----:B------:R-:W0:Y:S01]  /*0720*/  I2F.RP R13, R11 ;  /* 0x0000000b000d7306 */ /* 0x000e220000209400 */
[----:B--2---:R-:W-:-:S07]  /*0730*/  ISETP.NE.AND P2, PT, R12, RZ, PT ;  /* 0x000000ff0c00720c */ /* 0x004fce0003f45270 */
[----:B0-----:R-:W0:Y:S02]  /*0740*/  MUFU.RCP R13, R13 ;  /* 0x0000000d000d7308 */ /* 0x001e240000001000 */
[----:B0-----:R-:W-:Y:S01]  /*0750*/  VIADD R3, R13, 0xffffffe ;  /* 0x0ffffffe0d037836 */ /* 0x001fe20000000000 */
[----:B-1----:R-:W-:-:S05]  /*0760*/  IADD3 R13, PT, PT, R5, -UR4, RZ ;  /* 0x80000004050d7c10 */ /* 0x002fca000fffe0ff */
[----:B------:R-:W0:Y:S02]  /*0770*/  F2I.FTZ.U32.TRUNC.NTZ R3, R3 ;  /* 0x0000000300037305 */ /* 0x000e24000021f000 */
[----:B0-----:R-:W-:-:S05]  /*0780*/  IADD3 R2, PT, PT, RZ, -R3, RZ ;  /* 0x80000003ff027210 */ /* 0x001fca0007ffe0ff */
[----:B------:R-:W-:Y:S01]  /*0790*/  IMAD R15, R2, R11, RZ ;  /* 0x0000000b020f7224 */ /* 0x000fe200078e02ff */
[----:B------:R-:W-:-:S05]  /*07a0*/  MOV R2, RZ ;  /* 0x000000ff00027202 */ /* 0x000fca0000000f00 */
[----:B------:R-:W-:Y:S01]  /*07b0*/  IMAD.HI.U32 R2, R3, R15, R2 ;  /* 0x0000000f03027227 */ /* 0x000fe200078e0002 */
[----:B------:R-:W-:Y:S02]  /*07c0*/  IABS R15, R12 ;  /* 0x0000000c000f7213 */ /* 0x000fe40000000000 */
[----:B------:R-:W-:Y:S02]  /*07d0*/  LOP3.LUT R3, R9, 0xf, RZ, 0xc0, !PT ;  /* 0x0000000f09037812 */ /* 0x000fe400078ec0ff */
[----:B------:R-:W-:-:S07]  /*07e0*/  MOV R9, R15 ;  /* 0x0000000f00097202 */ /* 0x000fce0000000f00 */
.L_x_7442:
        /* <DEDUP_REMOVED lines=33> */
[----:B------:R-:W-:Y:S01]  /*0a00*/  @!P0 IMAD.IADD R15, R3, 0x1, R15 ;  /* 0x00000001030f8824 */ /* 0x000fe200078e020f */
[----:B------:R-:W-:Y:S02]  /*0a10*/  @!P0 MOV R24, 0xff7fffff ;  /* 0xff7fffff00188802 */ /* 0x000fe40000000f00 */
[----:B------:R-:W-:-:S04]  /*0a20*/  @!P0 IADD3 R20, PT, PT, R20, 0x20, RZ ;  /* 0x0000002014148810 */ /* 0x000fc80007ffe0ff */
[----:B0-----:R-:W-:-:S04]  /*0a30*/  @!P0 LEA R20, R21, R20, 0x18 ;  /* 0x0000001415148211 */ /* 0x001fc800078ec0ff */
[----:B------:R-:W-:-:S05]  /*0a40*/  @!P0 LEA R15, R15, R20, 0x2 ;  /* 0x000000140f0f8211 */ /* 0x000fca00078e10ff */
[----:B------:R0:W-:Y:S01]  /*0a50*/  @!P0 STS [R15], R24 ;  /* 0x000000180f008388 */ /* 0x0001e20000000800 */
[----:B------:R-:W-:-:S13]  /*0a60*/  ISETP.GE.AND P0, PT, R14, R7, PT ;  /* 0x000000070e00720c */ /* 0x000fda0003f06270 */
[----:B0-----:R-:W-:Y:S05]  /*0a70*/  @!P0 BRA `(.L_x_7442) ;  /* 0xfffffffc005c8947 */ /* 0x001fea000383ffff */
.L_x_7440:
[----:B------:R-:W-:Y:S05]  /*0a80*/  BSYNC.RECONVERGENT B6 ;  /* 0x0000000000067941 */ /* 0x000fea0003800200 */
.L_x_7439:
        /* <DEDUP_REMOVED lines=10> */
.L_x_7482:
        /* <DEDUP_REMOVED lines=39> */
.L_x_7448:
        /* <DEDUP_REMOVED lines=11> */
.L_x_7447:
[----:B------:R-:W-:Y:S05]  /*0e50*/  BSYNC.RECONVERGENT B1 ;  /* 0x0000000000017941 */ /* 0x000fea0003800200 */
.L_x_7446:
        /* <DEDUP_REMOVED lines=12> */
.L_x_7451:
        /* <DEDUP_REMOVED lines=100> */
.L_x_7450:
[----:B------:R-:W-:Y:S05]  /*1560*/  BSYNC.RECONVERGENT B1 ;  /* 0x0000000000017941 */ /* 0x000fea0003800200 */
.L_x_7449:
        /* <DEDUP_REMOVED lines=54> */
[----:B0-----:R-:W-:-:S07]  /*18d0*/  IADD3 R13, PT, PT, R13, 0x1000, RZ ;  /* 0x000010000d0d7810 */ /* 0x001fce0007ffe0ff */
.L_x_7453:
[----:B------:R-:W-:Y:S05]  /*18e0*/  BSYNC.RECONVERGENT B1 ;  /* 0x0000000000017941 */ /* 0x000fea0003800200 */
.L_x_7452:
        /* <DEDUP_REMOVED lines=26> */
.L_x_7445:
[----:B------:R-:W-:Y:S05]  /*1a90*/  BSYNC.RECONVERGENT B0 ;  /* 0x0000000000007941 */ /* 0x000fea0003800200 */
.L_x_7444:
        /* <DEDUP_REMOVED lines=21> */
[----:B------:R-:W-:Y:S04]  /*1bf0*/  BSSY.RECONVERGENT B1, `(.L_x_7456) ;  /* 0x0000019000017945 */ /* 0x000fe80003800200 */
[----:B------:R-:W-:Y:S01]  /*1c00*/  IMAD.IADD R10, R6, 0x1, R3 ;  /* 0x00000001060a7824 */ /* 0x000fe200078e0203 */
[----:B------:R-:W-:-:S04]  /*1c10*/  MOV R3, R19 ;  /* 0x0000001300037202 */ /* 0x000fc80000000f00 */
        /* <DEDUP_REMOVED lines=8> */
[C---:B------:R-:W-:Y:S01]  /*1ca0*/  LOP3.LUT R13, R10.reuse, 0x3, RZ, 0xc0, !PT ;  /* 0x000000030a0d7812 */ /* 0x040fe200078ec0ff */
[----:B------:R-:W-:Y:S01]  /*1cb0*/  IMAD.SHL.U32 R3, R10, 0x80, RZ ;  /* 0x000000800a037824 */ /* 0x000fe200078e00ff */
[----:B------:R-:W-:Y:S02]  /*1cc0*/  LEA R12, R0, R15, 0x18 ;  /* 0x0000000f000c7211 */ /* 0x000fe400078ec0ff */
[----:B------:R-:W-:Y:S02]  /*1cd0*/  IADD3 R13, PT, PT, -R13, RZ, RZ ;  /* 0x000000ff0d0d7210 */ /* 0x000fe40007ffe1ff */
[----:B------:R-:W-:-:S02]  /*1ce0*/  LOP3.LUT R10, R3, 0x180, RZ, 0xc0, !PT ;  /* 0x00000180030a7812 */ /* 0x000fc400078ec0ff */
[----:B------:R-:W-:-:S03]  /*1cf0*/  LEA R12, R19, R12, 0x2 ;  /* 0x0000000c130c7211 */ /* 0x000fc600078e10ff */
[----:B------:R-:W-:-:S07]  /*1d00*/  IMAD.IADD R3, R10, 0x1, R19 ;  /* 0x000000010a037824 */ /* 0x000fce00078e0213 */
.L_x_7458:
[----:B------:R-:W0:Y:S01]  /*1d10*/  LDS R15, [R12] ;  /* 0x000000000c0f7984 */ /* 0x000e220000000800 */
[----:B------:R-:W-:-:S04]  /*1d20*/  IADD3 R13, PT, PT, R13, 0x1, RZ ;  /* 0x000000010d0d7810 */ /* 0x000fc80007ffe0ff */
[----:B------:R-:W-:Y:S01]  /*1d30*/  ISETP.NE.AND P0, PT, R13, RZ, PT ;  /* 0x000000ff0d00720c */ /* 0x000fe20003f05270 */
[----:B0-----:R-:W-:-:S05]  /*1d40*/  FMUL.FTZ R15, R15, R2 ;  /* 0x000000020f0f7220 */ /* 0x001fca0000410000 */
[----:B------:R0:W-:Y:S02]  /*1d50*/  STS [R12], R15 ;  /* 0x0000000f0c007388 */ /* 0x0001e40000000800 */
[----:B0-----:R-:W-:-:S05]  /*1d60*/  IADD3 R12, PT, PT, R12, 0x200, RZ ;  /* 0x000002000c0c7810 */ /* 0x001fca0007ffe0ff */
[----:B------:R-:W-:Y:S05]  /*1d70*/  @P0 BRA `(.L_x_7458) ;  /* 0xfffffffc00e40947 */ /* 0x000fea000383ffff */
.L_x_7457:
[----:B------:R-:W-:Y:S05]  /*1d80*/  BSYNC.RECONVERGENT B1 ;  /* 0x0000000000017941 */ /* 0x000fea0003800200 */
.L_x_7456:
        /* <DEDUP_REMOVED lines=12> */
.L_x_7461:
        /* <DEDUP_REMOVED lines=52> */
.L_x_7460:
[----:B------:R-:W-:Y:S05]  /*2190*/  BSYNC.RECONVERGENT B1 ;  /* 0x0000000000017941 */ /* 0x000fea0003800200 */
.L_x_7459:
        /* <DEDUP_REMOVED lines=31> */
.L_x_7463:
[----:B------:R-:W-:Y:S05]  /*2390*/  BSYNC.RECONVERGENT B1 ;  /* 0x0000000000017941 */ /* 0x000fea0003800200 */
.L_x_7462:
        /* <DEDUP_REMOVED lines=14> */
.L_x_7455:
[----:B------:R-:W-:Y:S05]  /*2480*/  BSYNC.RECONVERGENT B0 ;  /* 0x0000000000007941 */ /* 0x000fea0003800200 */
.L_x_7454:
        /* <DEDUP_REMOVED lines=18> */
[----:B-1----:R-:W-:Y:S02]  /*25b0*/  HFMA2 R10, -RZ, RZ, 0, 0 ;  /* 0x00000000ff0a7431 */ /* 0x002fe400000001ff */
[----:B--2---:R-:W-:-:S04]  /*25c0*/  IMAD.MOV R20, RZ, RZ, -R11 ;  /* 0x000000ffff147224 */ /* 0x004fc800078e0a0b */
[----:B------:R-:W-:-:S04]  /*25d0*/  IMAD R15, R20, R9, RZ ;  /* 0x00000009140f7224 */ /* 0x000fc800078e02ff */
[----:B------:R-:W-:Y:S01]  /*25e0*/  IMAD.HI.U32 R10, R11, R15, R10 ;  /* 0x0000000f0b0a7227 */ /* 0x000fe200078e000a */
[----:B0-----:R-:W-:-:S04]  /*25f0*/  IADD3 R2, PT, PT, R14, 0xffffffe, RZ ;  /* 0x0ffffffe0e027810 */ /* 0x001fc80007ffe0ff */
[----:B------:R0:W1:Y:S02]  /*2600*/  F2I.FTZ.U32.TRUNC.NTZ R3, R2 ;  /* 0x0000000200037305 */ /* 0x000064000021f000 */
[----:B0-----:R-:W-:Y:S01]  /*2610*/  IMAD.MOV.U32 R2, RZ, RZ, RZ ;  /* 0x000000ffff027224 */ /* 0x001fe200078e00ff */
[----:B-1----:R-:W-:-:S05]  /*2620*/  IADD3 R21, PT, PT, RZ, -R3, RZ ;  /* 0x80000003ff157210 */ /* 0x002fca0007ffe0ff */
[----:B------:R-:W-:-:S04]  /*2630*/  IMAD R11, R21, R6, RZ ;  /* 0x00000006150b7224 */ /* 0x000fc800078e02ff */
[----:B------:R-:W-:Y:S01]  /*2640*/  IMAD.HI.U32 R2, R3, R11, R2 ;  /* 0x0000000b03027227 */ /* 0x000fe200078e0002 */
[----:B------:R-:W-:-:S07]  /*2650*/  MOV R3, R12 ;  /* 0x0000000c00037202 */ /* 0x000fce0000000f00 */
.L_x_7467:
        /* <DEDUP_REMOVED lines=33> */
.L_x_7466:
        /* <DEDUP_REMOVED lines=16> */
.L_x_7465:
[----:B------:R-:W-:Y:S05]  /*2970*/  BSYNC.RECONVERGENT B6 ;  /* 0x0000000000067941 */ /* 0x000fea0003800200 */
.L_x_7464:
[----:B------:R-:W-:Y:S01]  /*2980*/  UMOV UR4, 0xffffffff ;  /* 0xffffffff00047882 */ /* 0x000fe20000000000 */
[----:B------:R-:W-:Y:S02]  /*2990*/  SHF.R.U32.HI R26, RZ, 0x5, R19 ;  /* 0x00000005ff1a7819 */ /* 0x000fe40000011613 */
[----:B------:R-:W-:Y:S05]  /*29a0*/  BRA.DIV UR4, `(.L_x_7468) ;  /* 0x0000000a04e47947 */ /* 0x000fea000b800000 */
[----:B------:R-:W-:Y:S02]  /*29b0*/  HFMA2 R7, -RZ, RZ, 0, 0 ;  /* 0x00000000ff077431 */ /* 0x000fe400000001ff */
[----:B------:R-:W-:Y:S02]  /*29c0*/  IMAD.MOV.U32 R9, RZ, RZ, RZ ;  /* 0x000000ffff097224 */ /* 0x000fe400078e00ff */
[----:B------:R-:W-:Y:S01]  /*29d0*/  HFMA2 R23, -RZ, RZ, 0, 0 ;  /* 0x00000000ff177431 */ /* 0x000fe200000001ff */
[----:B------:R-:W-:Y:S01]  /*29e0*/  MOV R5, RZ ;  /* 0x000000ff00057202 */ /* 0x000fe20000000f00 */
[----:B-1----:R-:W-:Y:S01]  /*29f0*/  IMAD.MOV.U32 R3, RZ, RZ, RZ ;  /* 0x000000ffff037224 */ /* 0x002fe200078e00ff */
[----:B------:R-:W-:Y:S01]  /*2a00*/  MOV R21, RZ ;  /* 0x000000ff00157202 */ /* 0x000fe20000000f00 */
[----:B------:R-:W-:Y:S01]  /*2a10*/  FADD.FTZ R9, RZ, R9 ;  /* 0x00000009ff097221 */ /* 0x000fe20000010000 */
[----:B------:R-:W-:Y:S02]  /*2a20*/  IMAD.MOV.U32 R14, RZ, RZ, RZ ;  /* 0x000000ffff0e7224 */ /* 0x000fe400078e00ff */
[----:B------:R-:W-:Y:S01]  /*2a30*/  FADD.FTZ R5, RZ, R5 ;  /* 0x00000005ff057221 */ /* 0x000fe20000010000 */
[----:B------:R-:W-:Y:S01]  /*2a40*/  FADD.FTZ R3, RZ, R3 ;  /* 0x00000003ff037221 */ /* 0x000fe20000010000 */
[----:B------:R-:W-:Y:S01]  /*2a50*/  FADD.FTZ R7, RZ, R7 ;  /* 0x00000007ff077221 */ /* 0x000fe20000010000 */
[--C-:B------:R-:W-:Y:S01]  /*2a60*/  FADD.FTZ R25, RZ, R14.reuse ;  /* 0x0000000eff197221 */ /* 0x100fe20000010000 */
[----:B------:R-:W-:Y:S01]  /*2a70*/  FADD.FTZ R23, RZ, R23 ;  /* 0x00000017ff177221 */ /* 0x000fe20000010000 */
[----:B------:R-:W-:Y:S01]  /*2a80*/  FADD.FTZ R21, RZ, R21 ;  /* 0x00000015ff157221 */ /* 0x000fe20000010000 */
        /* <DEDUP_REMOVED lines=11> */
[----:B0-----:R-:W-:-:S04]  /*2b40*/  FADD.FTZ R7, R5, R2 ;  /* 0x0000000205077221 */ /* 0x001fc80000010000 */
[----:B------:R-:W-:Y:S01]  /*2b50*/  MOV R2, R4 ;  /* 0x0000000400027202 */ /* 0x000fe20000000f00 */
[----:B---3--:R-:W-:Y:S01]  /*2b60*/  FADD.FTZ R5, R3, R0 ;  /* 0x0000000003057221 */ /* 0x008fe20000010000 */
[----:B------:R-:W-:Y:S01]  /*2b70*/  MOV R0, R6 ;  /* 0x0000000600007202 */ /* 0x000fe20000000f00 */
[----:B----4-:R-:W-:Y:S01]  /*2b80*/  FADD.FTZ R24, R25, R24 ;  /* 0x0000001819187221 */ /* 0x010fe20000010000 */
[----:B-----5:R-:W-:Y:S01]  /*2b90*/  FADD.FTZ R20, R23, R20 ;  /* 0x0000001417147221 */ /* 0x020fe20000010000 */
[----:B------:R-:W-:-:S07]  /*2ba0*/  FADD.FTZ R10, R21, R10 ;  /* 0x0000000a150a7221 */ /* 0x000fce0000010000 */
.L_x_7499:
[C---:B------:R-:W-:Y:S01]  /*2bb0*/  LOP3.LUT P0, RZ, R19.reuse, 0x3, RZ, 0xc0, !PT ;  /* 0x0000000313ff7812 */ /* 0x040fe2000780c0ff */
[----:B------:R-:W-:Y:S05]  /*2bc0*/  WARPSYNC.ALL ;  /* 0x0000000000007948 */ /* 0x000fea0003800000 */
[----:B------:R-:W-:Y:S01]  /*2bd0*/  LOP3.LUT R3, R19, 0x3c0, RZ, 0xc0, !PT ;  /* 0x000003c013037812 */ /* 0x000fe200078ec0ff */
[----:B------:R-:W-:Y:S01]  /*2be0*/  BAR.SYNC.DEFER_BLOCKING 0x0 ;  /* 0x0000000000007b1d */ /* 0x000fe20000010000 */
[----:B------:R-:W-:Y:S01]  /*2bf0*/  SHF.R.U32.HI R9, RZ, 0x2, R16 ;  /* 0x00000002ff097819 */ /* 0x000fe20000011610 */
[----:B-1----:R-:W-:Y:S01]  /*2c00*/  FADD.FTZ R8, R8, R14 ;  /* 0x0000000e08087221 */ /* 0x002fe20000010000 */
[----:B------:R-:W-:-:S03]  /*2c10*/  ISETP.NE.OR P1, PT, R3, 0x40, P0 ;  /* 0x000000400300780c */ /* 0x000fc60000725670 */
[----:B------:R-:W-:Y:S01]  /*2c20*/  BSSY.RECONVERGENT B0, `(.L_x_7469) ;  /* 0x0000010000007945 */ /* 0x000fe20003800200 */
[----:B------:R-:W-:-:S09]  /*2c30*/  IMAD R26, R26, 0x40, R9 ;  /* 0x000000401a1a7824 */ /* 0x000fd200078e0209 */
        /* <DEDUP_REMOVED lines=14> */
.L_x_7470:
[----:B------:R-:W-:Y:S05]  /*2d20*/  BSYNC.RECONVERGENT B0 ;  /* 0x0000000000007941 */ /* 0x000fea0003800200 */
.L_x_7469:
        /* <DEDUP_REMOVED lines=29> */
.L_x_7472:
[----:B------:R-:W-:Y:S05]  /*2f00*/  BSYNC.RECONVERGENT B0 ;  /* 0x0000000000007941 */ /* 0x000fea0003800200 */
.L_x_7471:
        /* <DEDUP_REMOVED lines=12> */
.L_x_7474:
[----:B------:R-:W-:Y:S05]  /*2fd0*/  BSYNC.RECONVERGENT B0 ;  /* 0x0000000000007941 */ /* 0x000fea0003800200 */
.L_x_7473:
        /* <DEDUP_REMOVED lines=19> */
.L_x_7476:
[----:B------:R-:W-:Y:S05]  /*3110*/  BSYNC.RECONVERGENT B0 ;  /* 0x0000000000007941 */ /* 0x000fea0003800200 */
.L_x_7475:
        /* <DEDUP_REMOVED lines=24> */
.L_x_7441:
        /* <DEDUP_REMOVED lines=16> */
.L_x_7477:
[----:B------:R-:W-:Y:S05]  /*33a0*/  EXIT ;  /* 0x000000000000794d */ /* 0x000fea0003800000 */
.L_x_7443:
[----:B------:R-:W-:Y:S02]  /*33b0*/  HFMA2 R12, -RZ, RZ, 0, 9.5367431640625e-07 ;  /* 0x00000010ff0c7431 */ /* 0x000fe400000001ff */
[----:B------:R-:W-:Y:S01]  /*33c0*/  IMAD.MOV.U32 R11, RZ, RZ, 0x1f ;  /* 0x0000001fff0b7424 */ /* 0x000fe200078e00ff */
[----:B------:R-:W-:-:S07]  /*33d0*/  MOV R15, 0xffffffff ;  /* 0xffffffff000f7802 */ /* 0x000fce0000000f00 */
[----:B------:R-:W-:Y:S05]  /*33e0*/  WARPSYNC.COLLECTIVE R15, `(.L_x_7478) ;  /* 0x000000000f087348 */ /* 0x000fea0003c00000 */
[----:B------:R0:W1:Y:S02]  /*33f0*/  SHFL.BFLY P6, R14, R13, R12, R11 ;  /* 0x0c00000c0d0e7389 */ /* 0x00006400000c000b */
[----:B01----:R-:W-:Y:S05]  /*3400*/  ENDCOLLECTIVE ;  /* 0x000000000000791b */ /* 0x003fea0003800000 */
.L_x_7478:
[----:B------:R-:W-:Y:S01]  /*3410*/  IMAD.MOV.U32 R12, RZ, RZ, 0x8 ;  /* 0x00000008ff0c7424 */ /* 0x000fe200078e00ff */
[----:B------:R-:W-:-:S04]  /*3420*/  FMNMX.FTZ R0, R14, -3.40282346638528859812e+38, !PT ;  /* 0xff7fffff0e007809 */ /* 0x000fc80007810000 */
[----:B------:R-:W-:-:S07]  /*3430*/  MOV R13, R0 ;  /* 0x00000000000d7202 */ /* 0x000fce0000000f00 */
[----:B------:R-:W-:Y:S05]  /*3440*/  WARPSYNC.COLLECTIVE R15, `(.L_x_7479) ;  /* 0x000000000f087348 */ /* 0x000fea0003c00000 */
[----:B------:R0:W1:Y:S02]  /*3450*/  SHFL.BFLY P6, R14, R13, R12, R11 ;  /* 0x0c00000c0d0e7389 */ /* 0x00006400000c000b */
[----:B01----:R-:W-:Y:S05]  /*3460*/  ENDCOLLECTIVE ;  /* 0x000000000000791b */ /* 0x003fea0003800000 */
.L_x_7479:
[----:B------:R-:W-:Y:S01]  /*3470*/  HFMA2 R12, -RZ, RZ, 0, 2.384185791015625e-07 ;  /* 0x00000004ff0c7431 */ /* 0x000fe200000001ff */
[----:B------:R-:W-:-:S04]  /*3480*/  FMNMX.FTZ R2, R0, R14, !PT ;  /* 0x0000000e00027209 */ /* 0x000fc80007810000 */
[----:B------:R-:W-:-:S07]  /*3490*/  MOV R13, R2 ;  /* 0x00000002000d7202 */ /* 0x000fce0000000f00 */
[----:B------:R-:W-:Y:S05]  /*34a0*/  WARPSYNC.COLLECTIVE R15, `(.L_x_7480) ;  /* 0x000000000f087348 */ /* 0x000fea0003c00000 */
[----:B------:R0:W1:Y:S02]  /*34b0*/  SHFL.BFLY P6, R14, R13, R12, R11 ;  /* 0x0c00000c0d0e7389 */ /* 0x00006400000c000b */
[----:B01----:R-:W-:Y:S05]  /*34c0*/  ENDCOLLECTIVE ;  /* 0x000000000000791b */ /* 0x003fea0003800000 */
.L_x_7480:
[----:B------:R-:W-:Y:S02]  /*34d0*/  MOV R12, 0x2 ;  /* 0x00000002000c7802 */ /* 0x000fe40000000f00 */
[----:B------:R-:W-:-:S05]  /*34e0*/  FMNMX.FTZ R3, R2, R14, !PT ;  /* 0x0000000e02037209 */ /* 0x000fca0007810000 */
[----:B------:R-:W-:-:S07]  /*34f0*/  IMAD.MOV.U32 R13, RZ, RZ, R3 ;  /* 0x000000ffff0d7224 */ /* 0x000fce00078e0003 */
[----:B------:R-:W-:Y:S05]  /*3500*/  WARPSYNC.COLLECTIVE R15, `(.L_x_7481) ;  /* 0x000000000f087348 */ /* 0x000fea0003c00000 */
[----:B------:R0:W1:Y:S02]  /*3510*/  SHFL.BFLY P6, R14, R13, R12, R11 ;  /* 0x0c00000c0d0e7389 */ /* 0x00006400000c000b */
[----:B01----:R-:W-:Y:S05]  /*3520*/  ENDCOLLECTIVE ;  /* 0x000000000000791b */ /* 0x003fea0003800000 */
.L_x_7481:
[----:B------:R-:W-:Y:S05]  /*3530*/  BRA `(.L_x_7482) ;  /* 0xffffffd4007c7947 */ /* 0x000fea000383ffff */
.L_x_7468:
[----:B01----:R-:W-:Y:S02]  /*3540*/  HFMA2 R13, -RZ, RZ, 0, 0 ;  /* 0x00000000ff0d7431 */ /* 0x003fe400000001ff */
[----:B------:R-:W-:Y:S01]  /*3550*/  IMAD.MOV.U32 R12, RZ, RZ, 0x2 ;  /* 0x00000002ff0c7424 */ /* 0x000fe200078e00ff */
[----:B------:R-:W-:Y:S02]  /*3560*/  MOV R11, 0x1f ;  /* 0x0000001f000b7802 */ /* 0x000fe40000000f00 */
[----:B------:R-:W-:-:S07]  /*3570*/  MOV R15, 0xffffffff ;  /* 0xffffffff000f7802 */ /* 0x000fce0000000f00 */
[----:B------:R-:W-:Y:S05]  /*3580*/  WARPSYNC.COLLECTIVE R15, `(.L_x_7483) ;  /* 0x000000000f087348 */ /* 0x000fea0003c00000 */
[----:B------:R0:W1:Y:S02]  /*3590*/  SHFL.BFLY P6, R14, R13, R12, R11 ;  /* 0x0c00000c0d0e7389 */ /* 0x00006400000c000b */
[----:B01----:R-:W-:Y:S05]  /*35a0*/  ENDCOLLECTIVE ;  /* 0x000000000000791b */ /* 0x003fea0003800000 */
.L_x_7483:
[----:B------:R-:W-:Y:S02]  /*35b0*/  HFMA2 R12, -RZ, RZ, 0, 5.9604644775390625e-08 ;  /* 0x00000001ff0c7431 */ /* 0x000fe400000001ff */
[----:B------:R-:W-:-:S04]  /*35c0*/  FADD.FTZ R25, RZ, R14 ;  /* 0x0000000eff197221 */ /* 0x000fc80000010000 */
[----:B------:R-:W-:-:S07]  /*35d0*/  IMAD.MOV.U32 R13, RZ, RZ, R25 ;  /* 0x000000ffff0d7224 */ /* 0x000fce00078e0019 */
[----:B------:R-:W-:Y:S05]  /*35e0*/  WARPSYNC.COLLECTIVE R15, `(.L_x_7484) ;  /* 0x000000000f087348 */ /* 0x000fea0003c00000 */
[----:B------:R0:W1:Y:S02]  /*35f0*/  SHFL.BFLY P6, R14, R13, R12, R11 ;  /* 0x0c00000c0d0e7389 */ /* 0x00006400000c000b */
[----:B01----:R-:W-:Y:S05]  /*3600*/  ENDCOLLECTIVE ;  /* 0x000000000000791b */ /* 0x003fea0003800000 */
.L_x_7484:
[----:B------:R-:W-:Y:S02]  /*3610*/  HFMA2 R12, -RZ, RZ, 0, 1.1920928955078125e-07 ;  /* 0x00000002ff0c7431 */ /* 0x000fe400000001ff */
[----:B------:R-:W-:Y:S01]  /*3620*/  IMAD.MOV.U32 R13, RZ, RZ, RZ ;  /* 0x000000ffff0d7224 */ /* 0x000fe200078e00ff */
[----:B------:R-:W-:-:S07]  /*3630*/  MOV R24, R14 ;  /* 0x0000000e00187202 */ /* 0x000fce0000000f00 */
[----:B------:R-:W-:Y:S05]  /*3640*/  WARPSYNC.COLLECTIVE R15, `(.L_x_7485) ;  /* 0x000000000f087348 */ /* 0x000fea0003c00000 */
[----:B------:R0:W1:Y:S02]  /*3650*/  SHFL.BFLY P6, R14, R13, R12, R11 ;  /* 0x0c00000c0d0e7389 */ /* 0x00006400000c000b */
[----:B01----:R-:W-:Y:S05]  /*3660*/  ENDCOLLECTIVE ;  /* 0x000000000000791b */ /* 0x003fea0003800000 */
.L_x_7485:
        /* <DEDUP_REMOVED lines=8> */
.L_x_7486:
[----:B------:R-:W-:Y:S02]  /*36f0*/  HFMA2 R12, -RZ, RZ, 0, 1.1920928955078125e-07 ;  /* 0x00000002ff0c7431 */ /* 0x000fe400000001ff */
[----:B------:R-:W-:Y:S01]  /*3700*/  IMAD.MOV.U32 R13, RZ, RZ, RZ ;  /* 0x000000ffff0d7224 */ /* 0x000fe200078e00ff */
[----:B------:R-:W-:-:S07]  /*3710*/  MOV R20, R14 ;  /* 0x0000000e00147202 */ /* 0x000fce0000000f00 */
[----:B------:R-:W-:Y:S05]  /*3720*/  WARPSYNC.COLLECTIVE R15, `(.L_x_7487) ;  /* 0x000000000f087348 */ /* 0x000fea0003c00000 */
[----:B------:R0:W1:Y:S02]  /*3730*/  SHFL.BFLY P6, R14, R13, R12, R11 ;  /* 0x0c00000c0d0e7389 */ /* 0x00006400000c000b */
[----:B01----:R-:W-:Y:S05]  /*3740*/  ENDCOLLECTIVE ;  /* 0x000000000000791b */ /* 0x003fea0003800000 */
.L_x_7487:
        /* <DEDUP_REMOVED lines=8> */
.L_x_7488:
[----:B------:R-:W-:Y:S02]  /*37d0*/  HFMA2 R12, -RZ, RZ, 0, 1.1920928955078125e-07 ;  /* 0x00000002ff0c7431 */ /* 0x000fe400000001ff */
[----:B------:R-:W-:Y:S01]  /*37e0*/  IMAD.MOV.U32 R13, RZ, RZ, RZ ;  /* 0x000000ffff0d7224 */ /* 0x000fe200078e00ff */
[----:B------:R-:W-:-:S07]  /*37f0*/  MOV R10, R14 ;  /* 0x0000000e000a7202 */ /* 0x000fce0000000f00 */
[----:B------:R-:W-:Y:S05]  /*3800*/  WARPSYNC.COLLECTIVE R15, `(.L_x_7489) ;  /* 0x000000000f087348 */ /* 0x000fea0003c00000 */
[----:B------:R0:W1:Y:S02]  /*3810*/  SHFL.BFLY P6, R14, R13, R12, R11 ;  /* 0x0c00000c0d0e7389 */ /* 0x00006400000c000b */
[----:B01----:R-:W-:Y:S05]  /*3820*/  ENDCOLLECTIVE ;  /* 0x000000000000791b */ /* 0x003fea0003800000 */
.L_x_7489:
        /* <DEDUP_REMOVED lines=8> */
.L_x_7490:
[----:B------:R-:W-:Y:S02]  /*38b0*/  HFMA2 R12, -RZ, RZ, 0, 1.1920928955078125e-07 ;  /* 0x00000002ff0c7431 */ /* 0x000fe400000001ff */
[----:B------:R-:W-:Y:S01]  /*38c0*/  IMAD.MOV.U32 R13, RZ, RZ, RZ ;  /* 0x000000ffff0d7224 */ /* 0x000fe200078e00ff */
[----:B------:R-:W-:-:S07]  /*38d0*/  MOV R6, R14 ;  /* 0x0000000e00067202 */ /* 0x000fce0000000f00 */
[----:B------:R-:W-:Y:S05]  /*38e0*/  WARPSYNC.COLLECTIVE R15, `(.L_x_7491) ;  /* 0x000000000f087348 */ /* 0x000fea0003c00000 */
[----:B------:R0:W1:Y:S02]  /*38f0*/  SHFL.BFLY P6, R14, R13, R12, R11 ;  /* 0x0c00000c0d0e7389 */ /* 0x00006400000c000b */
[----:B01----:R-:W-:Y:S05]  /*3900*/  ENDCOLLECTIVE ;  /* 0x000000000000791b */ /* 0x003fea0003800000 */
.L_x_7491:
        /* <DEDUP_REMOVED lines=8> */
.L_x_7492:
[----:B------:R-:W-:Y:S02]  /*3990*/  HFMA2 R12, -RZ, RZ, 0, 1.1920928955078125e-07 ;  /* 0x00000002ff0c7431 */ /* 0x000fe400000001ff */
[----:B------:R-:W-:Y:S01]  /*39a0*/  IMAD.MOV.U32 R13, RZ, RZ, RZ ;  /* 0x000000ffff0d7224 */ /* 0x000fe200078e00ff */
[----:B------:R-:W-:-:S07]  /*39b0*/  MOV R4, R14 ;  /* 0x0000000e00047202 */ /* 0x000fce0000000f00 */
[----:B------:R-:W-:Y:S05]  /*39c0*/  WARPSYNC.COLLECTIVE R15, `(.L_x_7493) ;  /* 0x000000000f087348 */ /* 0x000fea0003c00000 */
[----:B------:R0:W1:Y:S02]  /*39d0*/  SHFL.BFLY P6, R14, R13, R12, R11 ;  /* 0x0c00000c0d0e7389 */ /* 0x00006400000c000b */
[----:B01----:R-:W-:Y:S05]  /*39e0*/  ENDCOLLECTIVE ;  /* 0x000000000000791b */ /* 0x003fea0003800000 */
.L_x_7493:
        /* <DEDUP_REMOVED lines=8> */
.L_x_7494:
[----:B------:R-:W-:Y:S02]  /*3a70*/  HFMA2 R12, -RZ, RZ, 0, 1.1920928955078125e-07 ;  /* 0x00000002ff0c7431 */ /* 0x000fe400000001ff */
[----:B------:R-:W-:Y:S01]  /*3a80*/  IMAD.MOV.U32 R13, RZ, RZ, RZ ;  /* 0x000000ffff0d7224 */ /* 0x000fe200078e00ff */
[----:B------:R-:W-:-:S07]  /*3a90*/  MOV R2, R14 ;  /* 0x0000000e00027202 */ /* 0x000fce0000000f00 */
[----:B------:R-:W-:Y:S05]  /*3aa0*/  WARPSYNC.COLLECTIVE R15, `(.L_x_7495) ;  /* 0x000000000f087348 */ /* 0x000fea0003c00000 */
[----:B------:R0:W1:Y:S02]  /*3ab0*/  SHFL.BFLY P6, R14, R13, R12, R11 ;  /* 0x0c00000c0d0e7389 */ /* 0x00006400000c000b */
[----:B01----:R-:W-:Y:S05]  /*3ac0*/  ENDCOLLECTIVE ;  /* 0x000000000000791b */ /* 0x003fea0003800000 */
.L_x_7495:
[----:B------:R-:W-:Y:S01]  /*3ad0*/  FADD.FTZ R7, R5, R2 ;  /* 0x0000000205077221 */ /* 0x000fe20000010000 */
[----:B------:R-:W-:Y:S01]  /*3ae0*/  MOV R2, R4 ;  /* 0x0000000400027202 */ /* 0x000fe20000000f00 */
[----:B------:R-:W-:Y:S01]  /*3af0*/  HFMA2 R12, -RZ, RZ, 0, 5.9604644775390625e-08 ;  /* 0x00000001ff0c7431 */ /* 0x000fe200000001ff */
[----:B------:R-:W-:-:S05]  /*3b00*/  MOV R3, R14 ;  /* 0x0000000e00037202 */ /* 0x000fca0000000f00 */
[----:B------:R-:W-:-:S04]  /*3b10*/  FADD.FTZ R3, RZ, R3 ;  /* 0x00000003ff037221 */ /* 0x000fc80000010000 */
[----:B------:R-:W-:-:S07]  /*3b20*/  IMAD.MOV.U32 R13, RZ, RZ, R3 ;  /* 0x000000ffff0d7224 */ /* 0x000fce00078e0003 */
[----:B------:R-:W-:Y:S05]  /*3b30*/  WARPSYNC.COLLECTIVE R15, `(.L_x_7496) ;  /* 0x000000000f087348 */ /* 0x000fea0003c00000 */
[----:B------:R0:W1:Y:S02]  /*3b40*/  SHFL.BFLY P6, R14, R13, R12, R11 ;  /* 0x0c00000c0d0e7389 */ /* 0x00006400000c000b */
[----:B01----:R-:W-:Y:S05]  /*3b50*/  ENDCOLLECTIVE ;  /* 0x000000000000791b */ /* 0x003fea0003800000 */
.L_x_7496:
[----:B------:R-:W-:Y:S02]  /*3b60*/  HFMA2 R12, -RZ, RZ, 0, 1.1920928955078125e-07 ;  /* 0x00000002ff0c7431 */ /* 0x000fe400000001ff */
[----:B------:R-:W-:Y:S01]  /*3b70*/  IMAD.MOV.U32 R13, RZ, RZ, RZ ;  /* 0x000000ffff0d7224 */ /* 0x000fe200078e00ff */
[----:B------:R-:W-:-:S07]  /*3b80*/  MOV R0, R14 ;  /* 0x0000000e00007202 */ /* 0x000fce0000000f00 */
[----:B------:R-:W-:Y:S05]  /*3b90*/  WARPSYNC.COLLECTIVE R15, `(.L_x_7497) ;  /* 0x000000000f087348 */ /* 0x000fea0003c00000 */
[----:B------:R0:W1:Y:S02]  /*3ba0*/  SHFL.BFLY P6, R14, R13, R12, R11 ;  /* 0x0c00000c0d0e7389 */ /* 0x00006400000c000b */
[----:B01----:R-:W-:Y:S05]  /*3bb0*/  ENDCOLLECTIVE ;  /* 0x000000000000791b */ /* 0x003fea0003800000 */
.L_x_7497:
[----:B------:R-:W-:Y:S01]  /*3bc0*/  FADD.FTZ R5, R3, R0 ;  /* 0x0000000003057221 */ /* 0x000fe20000010000 */
[----:B------:R-:W-:Y:S01]  /*3bd0*/  MOV R0, R6 ;  /* 0x0000000600007202 */ /* 0x000fe20000000f00 */
[----:B------:R-:W-:Y:S02]  /*3be0*/  IMAD.MOV.U32 R12, RZ, RZ, 0x1 ;  /* 0x00000001ff0c7424 */ /* 0x000fe400078e00ff */
[----:B------:R-:W-:-:S05]  /*3bf0*/  FADD.FTZ R8, RZ, R14 ;  /* 0x0000000eff087221 */ /* 0x000fca0000010000 */
[----:B------:R-:W-:-:S07]  /*3c00*/  MOV R13, R8 ;  /* 0x00000008000d7202 */ /* 0x000fce0000000f00 */
[----:B------:R-:W-:Y:S05]  /*3c10*/  WARPSYNC.COLLECTIVE R15, `(.L_x_7498) ;  /* 0x000000000f087348 */ /* 0x000fea0003c00000 */
[----:B------:R0:W1:Y:S02]  /*3c20*/  SHFL.BFLY P6, R14, R13, R12, R11 ;  /* 0x0c00000c0d0e7389 */ /* 0x00006400000c000b */
[----:B01----:R-:W-:Y:S05]  /*3c30*/  ENDCOLLECTIVE ;  /* 0x000000000000791b */ /* 0x003fea0003800000 */
.L_x_7498:
[----:B------:R-:W-:Y:S05]  /*3c40*/  BRA `(.L_x_7499) ;  /* 0xffffffec00d87947 */ /* 0x000fea000383ffff */
.L_x_7500:
        /* <DEDUP_REMOVED lines=11> */
.L_x_25714:


//--------------------- .text._ZN4vllm25paged_attention_v1_kernelIfhLi32ELi16ELi128ELNS_18Fp8KVCacheDataTypeE2ELb1EEEvPT_PKS2_PKT0_S8_ifPKiSA_iPKfiiiSC_SC_iiiii --------------------------
	.section	.text._ZN4vllm25paged_attention_v1_kernelIfhLi32ELi16ELi128ELNS_18Fp8KVCacheDataTypeE2ELb1EEEvPT_PKS2_PKT0_S8_ifPKiSA_iPKfiiiSC_SC_iiiii,"ax",@progbits
	.align	128
        .global         _ZN4vllm25paged_attention_v1_kernelIfhLi32ELi16ELi128ELNS_18Fp8KVCacheDataTypeE2ELb1EEEvPT_PKS2_PKT0_S8_ifPKiSA_iPKfiiiSC_SC_iiiii
        .type           _ZN4vllm25paged_attention_v1_kernelIfhLi32ELi16ELi128ELNS_18Fp8KVCacheDataTypeE2ELb1EEEvPT_PKS2_PKT0_S8_ifPKiSA_iPKfiiiSC_SC_iiiii,@function
        .size           _ZN4vllm25paged_attention_v1_kernelIfhLi32ELi16ELi128ELNS_18Fp8KVCacheDataTypeE2ELb1EEEvPT_PKS2_PKT0_S8_ifPKiSA_iPKfiiiSC_SC_iiiii,(.L_x_25715 - _ZN4vllm25paged_attention_v1_kernelIfhLi32ELi16ELi128ELNS_18Fp8KVCacheDataTypeE2ELb1EEEvPT_PKS2_PKT0_S8_ifPKiSA_iPKfiiiSC_SC_iiiii)
        .other          _ZN4vllm25paged_attention_v1_kernelIfhLi32ELi16ELi128ELNS_18Fp8KVCacheDataTypeE2ELb1EEEvPT_PKS2_PKT0_S8_ifPKiSA_iPKfiiiSC_SC_iiiii,@"STO_CUDA_ENTRY STV_DEFAULT"
_ZN4vllm25paged_attention_v1_kernelIfhLi32ELi16ELi128ELNS_18Fp8KVCacheDataTypeE2ELb1EEEvPT_PKS2_PKT0_S8_ifPKiSA_iPKfiiiSC_SC_iiiii:
.text._ZN4vllm25paged_attention_v1_kernelIfhLi32ELi16ELi128ELNS_18Fp8KVCacheDataTypeE2ELb1EEEvPT_PKS2_PKT0_S8_ifPKiSA_iPKfiiiSC_SC_iiiii:
        /* <DEDUP_REMOVED lines=103> */
.L_x_7501:
[----:B------:R-:W-:Y:S01]  /*0670*/  BSSY.RECONVERGENT B6, `(.L_x_7502) ;  /* 0x0000041000067945 */ /* 0x000fe20003800200 */
[----:B------:R-:W-:Y:S01]  /*0680*/  LOP3.LUT R16, R19, 0x1f, RZ, 0xc0, !PT ;  /* 0x0000001f13107812 */ /* 0x000fe200078ec0ff */
[----:B------:R-:W-:Y:S02]  /*0690*/  IMAD.MOV.U32 R10, RZ, RZ, R9 ;  /* 0x000000ffff0a7224 */ /* 0x000fe400078e0009 */
[----:B------:R-:W-:Y:S05]  /*06a0*/  @P0 BRA `(.L_x_7503) ;  /* 0x0000000000f40947 */ /* 0x000fea0003800000 */
        /* <DEDUP_REMOVED lines=13> */
[----:B0-----:R-:W-:-:S04]  /*0780*/  IMAD.MOV R2, RZ, RZ, -R3 ;  /* 0x000000ffff027224 */ /* 0x001fc800078e0a03 */
[----:B------:R-:W-:Y:S01]  /*0790*/  IMAD R15, R2, R11, RZ ;  /* 0x0000000b020f7224 */ /* 0x000fe200078e02ff */
[----:B------:R-:W-:-:S05]  /*07a0*/  MOV R2, RZ ;  /* 0x000000ff00027202 */ /* 0x000fca0000000f00 */
[----:B------:R-:W-:Y:S01]  /*07b0*/  IMAD.HI.U32 R2, R3, R15, R2 ;  /* 0x0000000f03027227 */ /* 0x000fe200078e0002 */
[----:B------:R-:W-:Y:S02]  /*07c0*/  IABS R15, R12 ;  /* 0x0000000c000f7213 */ /* 0x000fe40000000000 */
[----:B------:R-:W-:-:S03]  /*07d0*/  LOP3.LUT R3, R9, 0xf, RZ, 0xc0, !PT ;  /* 0x0000000f09037812 */ /* 0x000fc600078ec0ff */
[----:B------:R-:W-:-:S07]  /*07e0*/  IMAD.MOV.U32 R9, RZ, RZ, R15 ;  /* 0x000000ffff097224 */ /* 0x000fce00078e000f */
.L_x_7505:
        /* <DEDUP_REMOVED lines=41> */
.L_x_7503:
[----:B------:R-:W-:Y:S05]  /*0a80*/  BSYNC.RECONVERGENT B6 ;  /* 0x0000000000067941 */ /* 0x000fea0003800200 */
.L_x_7502:
        /* <DEDUP_REMOVED lines=10> */
.L_x_7539:
        /* <DEDUP_REMOVED lines=39> */
.L_x_7511:
        /* <DEDUP_REMOVED lines=11> */
.L_x_7510:
[----:B------:R-:W-:Y:S05]  /*0e50*/  BSYNC.RECONVERGENT B1 ;  /* 0x0000000000017941 */ /* 0x000fea0003800200 */
.L_x_7509:
        /* <DEDUP_REMOVED lines=12> */
.L_x_7514:
        /* <DEDUP_REMOVED lines=100> */
.L_x_7513:
[----:B------:R-:W-:Y:S05]  /*1560*/  BSYNC.RECONVERGENT B1 ;  /* 0x0000000000017941 */ /* 0x000fea0003800200 */
.L_x_7512:
        /* <DEDUP_REMOVED lines=55> */
.L_x_7516:
[----:B------:R-:W-:Y:S05]  /*18e0*/  BSYNC.RECONVERGENT B1 ;  /* 0x0000000000017941 */ /* 0x000fea0003800200 */
.L_x_7515:
        /* <DEDUP_REMOVED lines=26> */
.L_x_7508:
[----:B------:R-:W-:Y:S05]  /*1a90*/  BSYNC.RECONVERGENT B0 ;  /* 0x0000000000007941 */ /* 0x000fea0003800200 */
.L_x_7507:
        /* <DEDUP_REMOVED lines=39> */
.L_x_7521:
[----:B------:R-:W0:Y:S01]  /*1d10*/  LDS R15, [R12] ;  /* 0x000000000c0f7984 */ /* 0x000e220000000800 */
[----:B------:R-:W-:-:S04]  /*1d20*/  IADD3 R13, PT, PT, R13, 0x1, RZ ;  /* 0x000000010d0d7810 */ /* 0x000fc80007ffe0ff */
[----:B------:R-:W-:Y:S01]  /*1d30*/  ISETP.NE.AND P0, PT, R13, RZ, PT ;  /* 0x000000ff0d00720c */ /* 0x000fe20003f05270 */
[----:B0-----:R-:W-:-:S05]  /*1d40*/  FMUL.FTZ R15, R15, R2 ;  /* 0x000000020f0f7220 */ /* 0x001fca0000410000 */
[----:B------:R0:W-:Y:S02]  /*1d50*/  STS [R12], R15 ;  /* 0x0000000f0c007388 */ /* 0x0001e40000000800 */
[----:B0-----:R-:W-:-:S05]  /*1d60*/  IADD3 R12, PT, PT, R12, 0x200, RZ ;  /* 0x000002000c0c7810 */ /* 0x001fca0007ffe0ff */
[----:B------:R-:W-:Y:S05]  /*1d70*/  @P0 BRA `(.L_x_7521) ;  /* 0xfffffffc00e40947 */ /* 0x000fea000383ffff */
.L_x_7520:
[----:B------:R-:W-:Y:S05]  /*1d80*/  BSYNC.RECONVERGENT B1 ;  /* 0x0000000000017941 */ /* 0x000fea0003800200 */
.L_x_7519:
        /* <DEDUP_REMOVED lines=12> */
.L_x_7524:
        /* <DEDUP_REMOVED lines=52> */
.L_x_7523:
[----:B------:R-:W-:Y:S05]  /*2190*/  BSYNC.RECONVERGENT B1 ;  /* 0x0000000000017941 */ /* 0x000fea0003800200 */
.L_x_7522:
        /* <DEDUP_REMOVED lines=31> */
.L_x_7526:
[----:B------:R-:W-:Y:S05]  /*2390*/  BSYNC.RECONVERGENT B1 ;  /* 0x0000000000017941 */ /* 0x000fea0003800200 */
.L_x_7525:
        /* <DEDUP_REMOVED lines=14> */
.L_x_7518:
[----:B------:R-:W-:Y:S05]  /*2480*/  BSYNC.RECONVERGENT B0 ;  /* 0x0000000000007941 */ /* 0x000fea0003800200 */
.L_x_7517:
        /* <DEDUP_REMOVED lines=14> */
[----:B-1----:R-:W-:-:S05]  /*2570*/  IADD3 R10, PT, PT, R12, 0xffffffe, RZ ;  /* 0x0ffffffe0c0a7810 */ /* 0x002fca0007ffe0ff */
[----:B------:R1:W2:Y:S08]  /*2580*/  F2I.FTZ.U32.TRUNC.NTZ R11, R10 ;  /* 0x0000000a000b7305 */ /* 0x0002b0000021f000 */
[----:B0-----:R-:W0:Y:S01]  /*2590*/  MUFU.RCP R14, R14 ;  /* 0x0000000e000e7308 */ /* 0x001e220000001000 */
[----:B-1----:R-:W-:Y:S02]  /*25a0*/  HFMA2 R10, -RZ, RZ, 0, 0 ;  /* 0x00000000ff0a7431 */ /* 0x002fe400000001ff */
[----:B--2---:R-:W-:-:S04]  /*25b0*/  IMAD.MOV R20, RZ, RZ, -R11 ;  /* 0x000000ffff147224 */ /* 0x004fc800078e0a0b */
[----:B------:R-:W-:-:S04]  /*25c0*/  IMAD R15, R20, R9, RZ ;  /* 0x00000009140f7224 */ /* 0x000fc800078e02ff */
[----:B------:R-:W-:Y:S01]  /*25d0*/  IMAD.HI.U32 R10, R11, R15, R10 ;  /* 0x0000000f0b0a7227 */ /* 0x000fe200078e000a */
[----:B------:R-:W-:Y:S02]  /*25e0*/  IABS R11, R6 ;  /* 0x00000006000b7213 */ /* 0x000fe40000000000 */
[----:B0-----:R-:W-:-:S04]  /*25f0*/  IADD3 R2, PT, PT, R14, 0xffffffe, RZ ;  /* 0x0ffffffe0e027810 */ /* 0x001fc80007ffe0ff */
[----:B------:R0:W1:Y:S02]  /*2600*/  F2I.FTZ.U32.TRUNC.NTZ R3, R2 ;  /* 0x0000000200037305 */ /* 0x000064000021f000 */
[----:B0-----:R-:W-:Y:S01]  /*2610*/  IMAD.MOV.U32 R2, RZ, RZ, RZ ;  /* 0x000000ffff027224 */ /* 0x001fe200078e00ff */
[----:B-1----:R-:W-:-:S05]  /*2620*/  IADD3 R21, PT, PT, RZ, -R3, RZ ;  /* 0x80000003ff157210 */ /* 0x002fca0007ffe0ff */
[----:B------:R-:W-:-:S04]  /*2630*/  IMAD R21, R21, R0, RZ ;  /* 0x0000000015157224 */ /* 0x000fc800078e02ff */
[----:B------:R-:W-:Y:S01]  /*2640*/  IMAD.HI.U32 R2, R3, R21, R2 ;  /* 0x0000001503027227 */ /* 0x000fe200078e0002 */
[----:B------:R-:W-:-:S07]  /*2650*/  MOV R3, R11 ;  /* 0x0000000b00037202 */ /* 0x000fce0000000f00 */
.L_x_7530:
        /* <DEDUP_REMOVED lines=33> */
.L_x_7529:
        /* <DEDUP_REMOVED lines=16> */
.L_x_7528:
[----:B------:R-:W-:Y:S05]  /*2970*/  BSYNC.RECONVERGENT B6 ;  /* 0x0000000000067941 */ /* 0x000fea0003800200 */
.L_x_7527:
[----:B------:R-:W-:-:S03]  /*2980*/  UMOV UR4, 0xffffffff ;  /* 0xffffffff00047882 */ /* 0x000fc60000000000 */
[----:B------:R-:W-:Y:S05]  /*2990*/  BRA.DIV UR4, `(.L_x_7531) ;  /* 0x0000000a04087947 */ /* 0x000fea000b800000 */
[----:B0-----:R-:W-:Y:S02]  /*29a0*/  HFMA2 R2, -RZ, RZ, 0, 0 ;  /* 0x00000000ff027431 */ /* 0x001fe400000001ff */
[----:B------:R-:W-:Y:S01]  /*29b0*/  IMAD.MOV.U32 R14, RZ, RZ, RZ ;  /* 0x000000ffff0e7224 */ /* 0x000fe200078e00ff */
[----:B------:R-:W-:-:S03]  /*29c0*/  MOV R6, RZ ;  /* 0x000000ff00067202 */ /* 0x000fc60000000f00 */
[--C-:B-1----:R-:W-:Y:S01]  /*29d0*/  FADD.FTZ R3, RZ, R14.reuse ;  /* 0x0000000eff037221 */ /* 0x102fe20000010000 */
[----:B------:R-:W-:Y:S01]  /*29e0*/  FADD.FTZ R8, RZ, R14 ;  /* 0x0000000eff087221 */ /* 0x000fe20000010000 */
[----:B------:R-:W-:Y:S01]  /*29f0*/  FADD.FTZ R6, RZ, R6 ;  /* 0x00000006ff067221 */ /* 0x000fe20000010000 */
[----:B------:R-:W-:Y:S02]  /*2a00*/  FADD.FTZ R4, RZ, R2 ;  /* 0x00000002ff047221 */ /* 0x000fe40000010000 */
[----:B------:R-:W0:Y:S04]  /*2a10*/  SHFL.BFLY PT, R0, R3, 0x1, 0x1f ;  /* 0x0c201f0003007f89 */ /* 0x000e2800000e0000 */
[----:B------:R-:W1:Y:S04]  /*2a20*/  SHFL.BFLY PT, R5, R4, 0x1, 0x1f ;  /* 0x0c201f0004057f89 */ /* 0x000e6800000e0000 */
[----:B------:R-:W2:Y:S04]  /*2a30*/  SHFL.BFLY PT, R7, R6, 0x1, 0x1f ;  /* 0x0c201f0006077f89 */ /* 0x000ea800000e0000 */
[----:B------:R3:W4:Y:S01]  /*2a40*/  SHFL.BFLY PT, R14, R8, 0x1, 0x1f ;  /* 0x0c201f00080e7f89 */ /* 0x00072200000e0000 */
[----:B0-----:R-:W-:Y:S01]  /*2a50*/  FADD.FTZ R0, R3, R0 ;  /* 0x0000000003007221 */ /* 0x001fe20000010000 */
[----:B-1----:R-:W-:Y:S01]  /*2a60*/  FADD.FTZ R2, R4, R5 ;  /* 0x0000000504027221 */ /* 0x002fe20000010000 */
[----:B--23--:R-:W-:-:S07]  /*2a70*/  FADD.FTZ R3, R6, R7 ;  /* 0x0000000706037221 */ /* 0x00cfce0000010000 */
.L_x_7548:
[C---:B------:R-:W-:Y:S01]  /*2a80*/  LOP3.LUT P0, RZ, R19.reuse, 0x3, RZ, 0xc0, !PT ;  /* 0x0000000313ff7812 */ /* 0x040fe2000780c0ff */
[----:B------:R-:W-:Y:S05]  /*2a90*/  WARPSYNC.ALL ;  /* 0x0000000000007948 */ /* 0x000fea0003800000 */
[----:B------:R-:W-:Y:S01]  /*2aa0*/  LOP3.LUT R4, R19, 0x3c0, RZ, 0xc0, !PT ;  /* 0x000003c013047812 */ /* 0x000fe200078ec0ff */
[----:B------:R-:W-:Y:S01]  /*2ab0*/  BAR.SYNC.DEFER_BLOCKING 0x0 ;  /* 0x0000000000007b1d */ /* 0x000fe20000010000 */
[----:B------:R-:W-:Y:S01]  /*2ac0*/  SHF.R.U32.HI R16, RZ, 0x2, R16 ;  /* 0x00000002ff107819 */ /* 0x000fe20000011610 */
[----:B----4-:R-:W-:Y:S01]  /*2ad0*/  FADD.FTZ R8, R8, R14 ;  /* 0x0000000e08087221 */ /* 0x010fe20000010000 */
        /* <DEDUP_REMOVED lines=13> */
.L_x_7533:
[----:B------:R-:W-:Y:S05]  /*2bb0*/  BSYNC.RECONVERGENT B0 ;  /* 0x0000000000007941 */ /* 0x000fea0003800200 */
.L_x_7532:
        /* <DEDUP_REMOVED lines=9> */
[----:B------:R-:W-:-:S05]  /*2c50*/  LEA R10, R4, UR4, 0x2 ;  /* 0x00000004040a7c11 */ /* 0x000fca000f8e10ff */
[----:B0-----:R-:W0:Y:S04]  /*2c60*/  @!P2 LDS R5, [R10] ;  /* 0x000000000a05a984 */ /* 0x001e280000000800 */
[----:B------:R-:W1:Y:S04]  /*2c70*/  @!P2 LDS R7, [R10+0x20] ;  /* 0x000020000a07a984 */ /* 0x000e680000000800 */
[----:B------:R-:W2:Y:S04]  /*2c80*/  @!P2 LDS R4, [R10+0x40] ;  /* 0x000040000a04a984 */ /* 0x000ea80000000800 */
[----:B------:R-:W3:Y:S01]  /*2c90*/  @!P2 LDS R9, [R10+0x60] ;  /* 0x000060000a09a984 */ /* 0x000ee20000000800 */
[----:B0-----:R-:W-:Y:S01]  /*2ca0*/  @!P2 FADD.FTZ R0, R0, R5 ;  /* 0x000000050000a221 */ /* 0x001fe20000010000 */
[----:B------:R-:W-:Y:S01]  /*2cb0*/  @!P3 LEA R5, R16, UR4, 0x2 ;  /* 0x000000041005bc11 */ /* 0x000fe2000f8e10ff */
        /* <DEDUP_REMOVED lines=22> */
[----:B------:R-:W-:Y:S01]  /*2e20*/  IMAD.SHL.U32 R17, R17, 0x20, RZ ;  /* 0x0000002011117824 */ /* 0x000fe200078e00ff */
[----:B------:R-:W-:Y:S01]  /*2e30*/  SHF.R.U32.HI R4, RZ, 0x2, R19 ;  /* 0x00000002ff047819 */ /* 0x000fe20000011613 */
[----:B01----:R-:W-:Y:S01]  /*2e40*/  @!P1 FADD.FTZ R0, R0, R7 ;  /* 0x0000000700009221 */ /* 0x003fe20000010000 */
[----:B--2---:R-:W-:Y:S01]  /*2e50*/  @!P1 FADD.FTZ R2, R2, R9 ;  /* 0x0000000902029221 */ /* 0x004fe20000010000 */
[----:B---3--:R-:W-:Y:S01]  /*2e60*/  @!P1 FADD.FTZ R3, R3, R6 ;  /* 0x0000000603039221 */ /* 0x008fe20000010000 */
[----:B----4-:R-:W-:Y:S01]  /*2e70*/  @!P1 FADD.FTZ R8, R8, R11 ;  /* 0x0000000b08089221 */ /* 0x010fe20000010000 */
[----:B-----5:R-:W-:-:S06]  /*2e80*/  USHF.L.U32 UR4, UR4, 0x5, URZ ;  /* 0x0000000504047899 */ /* 0x020fcc00080006ff */
[----:B------:R-:W-:-:S04]  /*2e90*/  IADD3 R17, P0, P2, R4, UR4, R17 ;  /* 0x0000000404117c10 */ /* 0x000fc8000fa1e011 */
[----:B------:R-:W-:Y:S02]  /*2ea0*/  IADD3.X R10, PT, PT, RZ, RZ, RZ, P0, P2 ;  /* 0x000000ffff0a7210 */ /* 0x000fe400007e44ff */
[----:B------:R-:W-:-:S04]  /*2eb0*/  LEA R4, P0, R17, UR6, 0x2 ;  /* 0x0000000611047c11 */ /* 0x000fc8000f8010ff */
[----:B------:R-:W-:-:S05]  /*2ec0*/  LEA.HI.X R5, R17, UR7, R10, 0x2, P0 ;  /* 0x0000000711057c11 */ /* 0x000fca00080f140a */
[----:B------:R-:W-:Y:S04]  /*2ed0*/  STG.E desc[UR36][R4.64], R0 ;  /* 0x0000000004007986 */ /* 0x000fe8000c101924 */
[----:B------:R-:W-:Y:S04]  /*2ee0*/  STG.E desc[UR36][R4.64+0x20], R2 ;  /* 0x0000200204007986 */ /* 0x000fe8000c101924 */
[----:B------:R-:W-:Y:S04]  /*2ef0*/  STG.E desc[UR36][R4.64+0x40], R3 ;  /* 0x0000400304007986 */ /* 0x000fe8000c101924 */
[----:B------:R-:W-:Y:S01]  /*2f00*/  STG.E desc[UR36][R4.64+0x60], R8 ;  /* 0x0000600804007986 */ /* 0x000fe2000c101924 */
[----:B------:R-:W-:Y:S05]  /*2f10*/  EXIT ;  /* 0x000000000000794d */ /* 0x000fea0003800000 */
.L_x_7504:
        /* <DEDUP_REMOVED lines=16> */
.L_x_7534:
[----:B------:R-:W-:Y:S05]  /*3020*/  EXIT ;  /* 0x000000000000794d */ /* 0x000fea0003800000 */
.L_x_7506:
[----:B------:R-:W-:Y:S01]  /*3030*/  HFMA2 R12, -RZ, RZ, 0, 9.5367431640625e-07 ;  /* 0x00000010ff0c7431 */ /* 0x000fe200000001ff */
[----:B------:R-:W-:Y:S01]  /*3040*/  MOV R11, 0x1f ;  /* 0x0000001f000b7802 */ /* 0x000fe20000000f00 */
[----:B------:R-:W-:-:S07]  /*3050*/  IMAD.MOV.U32 R15, RZ, RZ, -0x1 ;  /* 0xffffffffff0f7424 */ /* 0x000fce00078e00ff */
[----:B------:R-:W-:Y:S05]  /*3060*/  WARPSYNC.COLLECTIVE R15, `(.L_x_7535) ;  /* 0x000000000f087348 */ /* 0x000fea0003c00000 */
[----:B------:R0:W1:Y:S02]  /*3070*/  SHFL.BFLY P6, R14, R13, R12, R11 ;  /* 0x0c00000c0d0e7389 */ /* 0x00006400000c000b */
[----:B01----:R-:W-:Y:S05]  /*3080*/  ENDCOLLECTIVE ;  /* 0x000000000000791b */ /* 0x003fea0003800000 */
.L_x_7535:
[----:B------:R-:W-:Y:S01]  /*3090*/  HFMA2 R12, -RZ, RZ, 0, 4.76837158203125e-07 ;  /* 0x00000008ff0c7431 */ /* 0x000fe200000001ff */
[----:B------:R-:W-:-:S04]  /*30a0*/  FMNMX.FTZ R0, R14, -3.40282346638528859812e+38, !PT ;  /* 0xff7fffff0e007809 */ /* 0x000fc80007810000 */
[----:B------:R-:W-:-:S07]  /*30b0*/  MOV R13, R0 ;  /* 0x00000000000d7202 */ /* 0x000fce0000000f00 */
[----:B------:R-:W-:Y:S05]  /*30c0*/  WARPSYNC.COLLECTIVE R15, `(.L_x_7536) ;  /* 0x000000000f087348 */ /* 0x000fea0003c00000 */
[----:B------:R0:W1:Y:S02]  /*30d0*/  SHFL.BFLY P6, R14, R13, R12, R11 ;  /* 0x0c00000c0d0e7389 */ /* 0x00006400000c000b */
[----:B01----:R-:W-:Y:S05]  /*30e0*/  ENDCOLLECTIVE ;  /* 0x000000000000791b */ /* 0x003fea0003800000 */
.L_x_7536:
[----:B------:R-:W-:Y:S02]  /*30f0*/  MOV R12, 0x4 ;  /* 0x00000004000c7802 */ /* 0x000fe40000000f00 */
[----:B------:R-:W-:-:S05]  /*3100*/  FMNMX.FTZ R2, R0, R14, !PT ;  /* 0x0000000e00027209 */ /* 0x000fca0007810000 */
[----:B------:R-:W-:-:S07]  /*3110*/  IMAD.MOV.U32 R13, RZ, RZ, R2 ;  /* 0x000000ffff0d7224 */ /* 0x000fce00078e0002 */
[----:B------:R-:W-:Y:S05]  /*3120*/  WARPSYNC.COLLECTIVE R15, `(.L_x_7537) ;  /* 0x000000000f087348 */ /* 0x000fea0003c00000 */
[----:B------:R0:W1:Y:S02]  /*3130*/  SHFL.BFLY P6, R14, R13, R12, R11 ;  /* 0x0c00000c0d0e7389 */ /* 0x00006400000c000b */
[----:B01----:R-:W-:Y:S05]  /*3140*/  ENDCOLLECTIVE ;  /* 0x000000000000791b */ /* 0x003fea0003800000 */
.L_x_7537:
[----:B------:R-:W-:Y:S01]  /*3150*/  IMAD.MOV.U32 R12, RZ, RZ, 0x2 ;  /* 0x00000002ff0c7424 */ /* 0x000fe200078e00ff */
[----:B------:R-:W-:-:S04]  /*3160*/  FMNMX.FTZ R3, R2, R14, !PT ;  /* 0x0000000e02037209 */ /* 0x000fc80007810000 */
[----:B------:R-:W-:-:S07]  /*3170*/  MOV R13, R3 ;  /* 0x00000003000d7202 */ /* 0x000fce0000000f00 */
[----:B------:R-:W-:Y:S05]  /*3180*/  WARPSYNC.COLLECTIVE R15, `(.L_x_7538) ;  /* 0x000000000f087348 */ /* 0x000fea0003c00000 */
[----:B------:R0:W1:Y:S02]  /*3190*/  SHFL.BFLY P6, R14, R13, R12, R11 ;  /* 0x0c00000c0d0e7389 */ /* 0x00006400000c000b */
[----:B01----:R-:W-:Y:S05]  /*31a0*/  ENDCOLLECTIVE ;  /* 0x000000000000791b */ /* 0x003fea0003800000 */
.L_x_7538:
[----:B------:R-:W-:Y:S05]  /*31b0*/  BRA `(.L_x_7539) ;  /* 0xffffffd8005c7947 */ /* 0x000fea000383ffff */
.L_x_7531:
[----:B01----:R-:W-:Y:S01]  /*31c0*/  HFMA2 R13, -RZ, RZ, 0, 0 ;  /* 0x00000000ff0d7431 */ /* 0x003fe200000001ff */
[----:B------:R-:W-:Y:S01]  /*31d0*/  MOV R12, 0x2 ;  /* 0x00000002000c7802 */ /* 0x000fe20000000f00 */
[----:B------:R-:W-:Y:S01]  /*31e0*/  IMAD.MOV.U32 R11, RZ, RZ, 0x1f ;  /* 0x0000001fff0b7424 */ /* 0x000fe200078e00ff */
[----:B------:R-:W-:-:S07]  /*31f0*/  MOV R15, 0xffffffff ;  /* 0xffffffff000f7802 */ /* 0x000fce0000000f00 */
[----:B------:R-:W-:Y:S05]  /*3200*/  WARPSYNC.COLLECTIVE R15, `(.L_x_7540) ;  /* 0x000000000f087348 */ /* 0x000fea0003c00000 */
[----:B------:R0:W1:Y:S02]  /*3210*/  SHFL.BFLY P6, R14, R13, R12, R11 ;  /* 0x0c00000c0d0e7389 */ /* 0x00006400000c000b */
[----:B01----:R-:W-:Y:S05]  /*3220*/  ENDCOLLECTIVE ;  /* 0x000000000000791b */ /* 0x003fea0003800000 */
.L_x_7540:
[----:B------:R-:W-:Y:S02]  /*3230*/  IMAD.MOV.U32 R12, RZ, RZ, 0x1 ;  /* 0x00000001ff0c7424 */ /* 0x000fe400078e00ff */
[----:B------:R-:W-:-:S05]  /*3240*/  FADD.FTZ R3, RZ, R14 ;  /* 0x0000000eff037221 */ /* 0x000fca0000010000 */
[----:B------:R-:W-:-:S07]  /*3250*/  MOV R13, R3 ;  /* 0x00000003000d7202 */ /* 0x000fce0000000f00 */
[----:B------:R-:W-:Y:S05]  /*3260*/  WARPSYNC.COLLECTIVE R15, `(.L_x_7541) ;  /* 0x000000000f087348 */ /* 0x000fea0003c00000 */
[----:B------:R0:W1:Y:S02]  /*3270*/  SHFL.BFLY P6, R14, R13, R12, R11 ;  /* 0x0c00000c0d0e7389 */ /* 0x00006400000c000b */
[----:B01----:R-:W-:Y:S05]  /*3280*/  ENDCOLLECTIVE ;  /* 0x000000000000791b */ /* 0x003fea0003800000 */
.L_x_7541:
[----:B------:R-:W-:Y:S02]  /*3290*/  HFMA2 R13, -RZ, RZ, 0, 0 ;  /* 0x00000000ff0d7431 */ /* 0x000fe400000001ff */
[----:B------:R-:W-:Y:S01]  /*32a0*/  IMAD.MOV.U32 R12, RZ, RZ, 0x2 ;  /* 0x00000002ff0c7424 */ /* 0x000fe200078e00ff */
[----:B------:R-:W-:-:S07]  /*32b0*/  MOV R0, R14 ;  /* 0x0000000e00007202 */ /* 0x000fce0000000f00 */
[----:B------:R-:W-:Y:S05]  /*32c0*/  WARPSYNC.COLLECTIVE R15, `(.L_x_7542) ;  /* 0x000000000f087348 */ /* 0x000fea0003c00000 */
[----:B------:R0:W1:Y:S02]  /*32d0*/  SHFL.BFLY P6, R14, R13, R12, R11 ;  /* 0x0c00000c0d0e7389 */ /* 0x00006400000c000b */
[----:B01----:R-:W-:Y:S05]  /*32e0*/  ENDCOLLECTIVE ;  /* 0x000000000000791b */ /* 0x003fea0003800000 */
.L_x_7542:
        /* <DEDUP_REMOVED lines=8> */
.L_x_7543:
[----:B------:R-:W-:Y:S02]  /*3370*/  HFMA2 R13, -RZ, RZ, 0, 0 ;  /* 0x00000000ff0d7431 */ /* 0x000fe400000001ff */
[----:B------:R-:W-:Y:S01]  /*3380*/  IMAD.MOV.U32 R12, RZ, RZ, 0x2 ;  /* 0x00000002ff0c7424 */ /* 0x000fe200078e00ff */
[----:B------:R-:W-:-:S07]  /*3390*/  MOV R5, R14 ;  /* 0x0000000e00057202 */ /* 0x000fce0000000f00 */
[----:B------:R-:W-:Y:S05]  /*33a0*/  WARPSYNC.COLLECTIVE R15, `(.L_x_7544) ;  /* 0x000000000f087348 */ /* 0x000fea0003c00000 */
[----:B------:R0:W1:Y:S02]  /*33b0*/  SHFL.BFLY P6, R14, R13, R12, R11 ;  /* 0x0c00000c0d0e7389 */ /* 0x00006400000c000b */
[----:B01----:R-:W-:Y:S05]  /*33c0*/  ENDCOLLECTIVE ;  /* 0x000000000000791b */ /* 0x003fea0003800000 */
.L_x_7544:
        /* <DEDUP_REMOVED lines=8> */
.L_x_7545:
[----:B------:R-:W-:Y:S02]  /*3450*/  HFMA2 R13, -RZ, RZ, 0, 0 ;  /* 0x00000000ff0d7431 */ /* 0x000fe400000001ff */
[----:B------:R-:W-:Y:S01]  /*3460*/  IMAD.MOV.U32 R12, RZ, RZ, 0x2 ;  /* 0x00000002ff0c7424 */ /* 0x000fe200078e00ff */
[----:B------:R-:W-:-:S07]  /*3470*/  MOV R7, R14 ;  /* 0x0000000e00077202 */ /* 0x000fce0000000f00 */
[----:B------:R-:W-:Y:S05]  /*3480*/  WARPSYNC.COLLECTIVE R15, `(.L_x_7546) ;  /* 0x000000000f087348 */ /* 0x000fea0003c00000 */
[----:B------:R0:W1:Y:S02]  /*3490*/  SHFL.BFLY P6, R14, R13, R12, R11 ;  /* 0x0c00000c0d0e7389 */ /* 0x00006400000c000b */
[----:B01----:R-:W-:Y:S05]  /*34a0*/  ENDCOLLECTIVE ;  /* 0x000000000000791b */ /* 0x003fea0003800000 */
.L_x_7546:
[----:B------:R-:W-:Y:S01]  /*34b0*/  FADD.FTZ R3, R6, R7 ;  /* 0x0000000706037221 */ /* 0x000fe20000010000 */
[----:B------:R-:W-:Y:S02]  /*34c0*/  HFMA2 R12, -RZ, RZ, 0, 5.9604644775390625e-08 ;  /* 0x00000001ff0c7431 */ /* 0x000fe400000001ff */
[----:B------:R-:W-:-:S05]  /*34d0*/  FADD.FTZ R8, RZ, R14 ;  /* 0x0000000eff087221 */ /* 0x000fca0000010000 */
[----:B------:R-:W-:-:S07]  /*34e0*/  MOV R13, R8 ;  /* 0x00000008000d7202 */ /* 0x000fce0000000f00 */
[----:B------:R-:W-:Y:S05]  /*34f0*/  WARPSYNC.COLLECTIVE R15, `(.L_x_7547) ;  /* 0x000000000f087348 */ /* 0x000fea0003c00000 */
[----:B------:R0:W1:Y:S02]  /*3500*/  SHFL.BFLY P6, R14, R13, R12, R11 ;  /* 0x0c00000c0d0e7389 */ /* 0x00006400000c000b */
[----:B01----:R-:W-:Y:S05]  /*3510*/  ENDCOLLECTIVE ;  /* 0x000000000000791b */ /* 0x003fea0003800000 */
.L_x_7547:
[----:B------:R-:W-:Y:S05]  /*3520*/  BRA `(.L_x_7548) ;  /* 0xfffffff400547947 */ /* 0x000fea000383ffff */
.L_x_7549:
        /* <DEDUP_REMOVED lines=13> */
.L_x_25715:


//--------------------- .text._ZN4vllm25paged_attention_v1_kernelIfhLi256ELi8ELi128ELNS_18Fp8KVCacheDataTypeE2ELb0EEEvPT_PKS2_PKT0_S8_ifPKiSA_iPKfiiiSC_SC_iiiii --------------------------
	.section	.text._ZN4vllm25paged_attention_v1_kernelIfhLi256ELi8ELi128ELNS_18Fp8KVCacheDataTypeE2ELb0EEEvPT_PKS2_PKT0_S8_ifPKiSA_iPKfiiiSC_SC_iiiii,"ax",@progbits
	.align	128
        .global         _ZN4vllm25paged_attention_v1_kernelIfhLi256ELi8ELi128ELNS_18Fp8KVCacheDataTypeE2ELb0EEEvPT_PKS2_PKT0_S8_ifPKiSA_iPKfiiiSC_SC_iiiii
        .type           _ZN4vllm25paged_attention_v1_kernelIfhLi256ELi8ELi128ELNS_18Fp8KVCacheDataTypeE2ELb0EEEvPT_PKS2_PKT0_S8_ifPKiSA_iPKfiiiSC_SC_iiiii,@function
        .size           _ZN4vllm25paged_attention_v1_kernelIfhLi256ELi8ELi128ELNS_18Fp8KVCacheDataTypeE2ELb0EEEvPT_PKS2_PKT0_S8_ifPKiSA_iPKfiiiSC_SC_iiiii,(.L_x_25716 - _ZN4vllm25paged_attention_v1_kernelIfhLi256ELi8ELi128ELNS_18Fp8KVCacheDataTypeE2ELb0EEEvPT_PKS2_PKT0_S8_ifPKiSA_iPKfiiiSC_SC_iiiii)
        .other          _ZN4vllm25paged_attention_v1_kernelIfhLi256ELi8ELi128ELNS_18Fp8KVCacheDataTypeE2ELb0EEEvPT_PKS2_PKT0_S8_ifPKiSA_iPKfiiiSC_SC_iiiii,@"STO_CUDA_ENTRY STV_DEFAULT"
_ZN4vllm25paged_attention_v1_kernelIfhLi256ELi8ELi128ELNS_18Fp8KVCacheDataTypeE2ELb0EEEvPT_PKS2_PKT0_S8_ifPKiSA_iPKfiiiSC_SC_iiiii:
.text._ZN4vllm25paged_attention_v1_kernelIfhLi256ELi8ELi128ELNS_18Fp8KVCacheDataTypeE2ELb0EEEvPT_PKS2_PKT0_S8_ifPKiSA_iPKfiiiSC_SC_iiiii:
        /* <DEDUP_REMOVED lines=35> */
.L_x_7551:
[----:B------:R-:W-:Y:S05]  /*0230*/  BSYNC.RECONVERGENT B6 ;  /* 0x0000000000067941 */ /* 0x000fea0003800200 */
.L_x_7550:
        /* <DEDUP_REMOVED lines=8> */
.L_x_7584:
        /* <DEDUP_REMOVED lines=9> */
[C---:B------:R-:W-:Y:S02]  /*0350*/  ISETP.GT.U32.AND P2, PT, R16.reuse, 0x3, PT ;  /* 0x000000031000780c */ /* 0x040fe40003f44070 */
[----:B------:R-:W-:Y:S02]  /*0360*/  MOV R6, 0xff7fffff ;  /* 0xff7fffff00067802 */ /* 0x000fe40000000f00 */
[----:B------:R-:W-:Y:S01]  /*0370*/  LEA R4, R16, R7, 0x2 ;  /* 0x0000000710047211 */ /* 0x000fe200078e10ff */
        /* <DEDUP_REMOVED lines=27> */
.L_x_7557:
        /* <DEDUP_REMOVED lines=11> */
.L_x_7556:
[----:B------:R-:W-:Y:S05]  /*05e0*/  BSYNC.RECONVERGENT B1 ;  /* 0x0000000000017941 */ /* 0x000fea0003800200 */
.L_x_7555:
        /* <DEDUP_REMOVED lines=12> */
.L_x_7560:
        /* <DEDUP_REMOVED lines=100> */
.L_x_7559:
[----:B------:R-:W-:Y:S05]  /*0cf0*/  BSYNC.RECONVERGENT B1 ;  /* 0x0000000000017941 */ /* 0x000fea0003800200 */
.L_x_7558:
        /* <DEDUP_REMOVED lines=55> */
.L_x_7562:
[----:B------:R-:W-:Y:S05]  /*1070*/  BSYNC.RECONVERGENT B1 ;  /* 0x0000000000017941 */ /* 0x000fea0003800200 */
.L_x_7561:
        /* <DEDUP_REMOVED lines=26> */
.L_x_7554:
[----:B------:R-:W-:Y:S05]  /*1220*/  BSYNC.RECONVERGENT B0 ;  /* 0x0000000000007941 */ /* 0x000fea0003800200 */
.L_x_7553:
        /* <DEDUP_REMOVED lines=39> */
.L_x_7567:
[----:B------:R-:W0:Y:S01]  /*14a0*/  LDS R5, [R4] ;  /* 0x0000000004057984 */ /* 0x000e220000000800 */
[----:B------:R-:W-:-:S04]  /*14b0*/  IADD3 R7, PT, PT, R7, 0x1, RZ ;  /* 0x0000000107077810 */ /* 0x000fc80007ffe0ff */
[----:B------:R-:W-:Y:S01]  /*14c0*/  ISETP.NE.AND P0, PT, R7, RZ, PT ;  /* 0x000000ff0700720c */ /* 0x000fe20003f05270 */
[----:B0-----:R-:W-:-:S05]  /*14d0*/  FMUL.FTZ R5, R5, R2 ;  /* 0x0000000205057220 */ /* 0x001fca0000410000 */
[----:B------:R0:W-:Y:S02]  /*14e0*/  STS [R4], R5 ;  /* 0x0000000504007388 */ /* 0x0001e40000000800 */
[----:B0-----:R-:W-:-:S05]  /*14f0*/  IADD3 R4, PT, PT, R4, 0x200, RZ ;  /* 0x0000020004047810 */ /* 0x001fca0007ffe0ff */
[----:B------:R-:W-:Y:S05]  /*1500*/  @P0 BRA `(.L_x_7567) ;  /* 0xfffffffc00e40947 */ /* 0x000fea000383ffff */
.L_x_7566:
[----:B------:R-:W-:Y:S05]  /*1510*/  BSYNC.RECONVERGENT B1 ;  /* 0x0000000000017941 */ /* 0x000fea0003800200 */
.L_x_7565:
        /* <DEDUP_REMOVED lines=12> */
.L_x_7570:
        /* <DEDUP_REMOVED lines=52> */
.L_x_7569:
[----:B------:R-:W-:Y:S05]  /*1920*/  BSYNC.RECONVERGENT B1 ;  /* 0x0000000000017941 */ /* 0x000fea0003800200 */
.L_x_7568:
        /* <DEDUP_REMOVED lines=31> */
.L_x_7572:
[----:B------:R-:W-:Y:S05]  /*1b20*/  BSYNC.RECONVERGENT B1 ;  /* 0x0000000000017941 */ /* 0x000fea0003800200 */
.L_x_7571:
        /* <DEDUP_REMOVED lines=14> */
.L_x_7564:
[----:B------:R-:W-:Y:S05]  /*1c10*/  BSYNC.RECONVERGENT B0 ;  /* 0x0000000000007941 */ /* 0x000fea0003800200 */
.L_x_7563:
[----:B------:R-:W-:Y:S01]  /*1c20*/  BAR.SYNC.DEFER_BLOCKING 0x0 ;  /* 0x0000000000007b1d */ /* 0x000fe20000010000 */
[C---:B-1----:R-:W-:Y:S01]  /*1c30*/  LOP3.LUT R4, R22.reuse, 0x1, RZ, 0xc0, !PT ;  /* 0x0000000116047812 */ /* 0x042fe200078ec0ff */
[----:B------:R-:W-:Y:S01]  /*1c40*/  HFMA2 R21, -RZ, RZ, 0, 0 ;  /* 0x00000000ff157431 */ /* 0x000fe200000001ff */
[----:B0-----:R-:W-:Y:S01]  /*1c50*/  LOP3.LUT R2, R22, 0x3c0, RZ, 0xc0, !PT ;  /* 0x000003c016027812 */ /* 0x001fe200078ec0ff */
[----:B------:R-:W-:Y:S01]  /*1c60*/  HFMA2 R15, -RZ, RZ, 0, 0 ;  /* 0x00000000ff0f7431 */ /* 0x000fe200000001ff */
[----:B------:R-:W-:Y:S01]  /*1c70*/  ISETP.NE.U32.AND P1, PT, R4, 0x1, PT ;  /* 0x000000010400780c */ /* 0x000fe20003f25070 */
[----:B------:R-:W-:Y:S01]  /*1c80*/  BSSY.RECONVERGENT B0, `(.L_x_7573) ;  /* 0x000002a000007945 */ /* 0x000fe20003800200 */
[----:B------:R-:W-:Y:S01]  /*1c90*/  LOP3.LUT R5, R22, 0x3e1, RZ, 0xc0, !PT ;  /* 0x000003e116057812 */ /* 0x000fe200078ec0ff */
[----:B------:R-:W-:Y:S01]  /*1ca0*/  HFMA2 R13, -RZ, RZ, 0, 0 ;  /* 0x00000000ff0d7431 */ /* 0x000fe200000001ff */
[----:B------:R-:W-:Y:S01]  /*1cb0*/  ISETP.NE.OR P5, PT, R2, 0x40, !P1 ;  /* 0x000000400200780c */ /* 0x000fe20004fa5670 */
[----:B------:R-:W-:Y:S01]  /*1cc0*/  HFMA2 R27, -RZ, RZ, 0, 0 ;  /* 0x00000000ff1b7431 */ /* 0x000fe200000001ff */
[----:B------:R-:W-:-:S02]  /*1cd0*/  SHF.R.U32.HI R16, RZ, 0x1, R16 ;  /* 0x00000001ff107819 */ /* 0x000fc40000011610 */
[----:B------:R-:W-:Y:S02]  /*1ce0*/  CS2R R10, SRZ ;  /* 0x00000000000a7805 */ /* 0x000fe4000001ff00 */
[----:B------:R-:W-:Y:S02]  /*1cf0*/  IADD3 R2, PT, PT, R3, 0x20, RZ ;  /* 0x0000002003027810 */ /* 0x000fe40007ffe0ff */
[----:B------:R-:W-:Y:S02]  /*1d00*/  CS2R R8, SRZ ;  /* 0x0000000000087805 */ /* 0x000fe4000001ff00 */
[C---:B------:R-:W-:Y:S02]  /*1d10*/  ISETP.NE.AND P2, PT, R5.reuse, 0x20, PT ;  /* 0x000000200500780c */ /* 0x040fe40003f45270 */
[----:B------:R-:W-:Y:S02]  /*1d20*/  CS2R R6, SRZ ;  /* 0x0000000000067805 */ /* 0x000fe4000001ff00 */
[----:B------:R-:W-:-:S02]  /*1d30*/  ISETP.NE.AND P3, PT, R5, RZ, PT ;  /* 0x000000ff0500720c */ /* 0x000fc40003f65270 */
[----:B------:R-:W-:Y:S02]  /*1d40*/  CS2R R4, SRZ ;  /* 0x0000000000047805 */ /* 0x000fe4000001ff00 */
[C---:B------:R-:W-:Y:S01]  /*1d50*/  LOP3.LUT P0, RZ, R22.reuse, 0x3c1, RZ, 0xc0, !PT ;  /* 0x000003c116ff7812 */ /* 0x040fe2000780c0ff */
[----:B------:R-:W-:Y:S01]  /*1d60*/  BAR.SYNC.DEFER_BLOCKING 0x0 ;  /* 0x0000000000007b1d */ /* 0x000fe20000010000 */
[----:B------:R-:W-:Y:S02]  /*1d70*/  ISETP.GT.U32.AND P4, PT, R22, 0x1f, PT ;  /* 0x0000001f1600780c */ /* 0x000fe40003f84070 */
[----:B------:R-:W-:Y:S02]  /*1d80*/  MOV R17, RZ ;  /* 0x000000ff00117202 */ /* 0x000fe40000000f00 */
        /* <DEDUP_REMOVED lines=25> */
.L_x_7574:
[----:B------:R-:W-:Y:S05]  /*1f20*/  BSYNC.RECONVERGENT B0 ;  /* 0x0000000000007941 */ /* 0x000fea0003800200 */
.L_x_7573:
        /* <DEDUP_REMOVED lines=36> */
.L_x_7576:
[----:B------:R-:W-:Y:S05]  /*2170*/  BSYNC.RECONVERGENT B0 ;  /* 0x0000000000007941 */ /* 0x000fea0003800200 */
.L_x_7575:
        /* <DEDUP_REMOVED lines=20> */
.L_x_7578:
[----:B------:R-:W-:Y:S05]  /*22c0*/  BSYNC.RECONVERGENT B0 ;  /* 0x0000000000007941 */ /* 0x000fea0003800200 */
.L_x_7577:
        /* <DEDUP_REMOVED lines=35> */
.L_x_7580:
[----:B------:R-:W-:Y:S05]  /*2500*/  BSYNC.RECONVERGENT B0 ;  /* 0x0000000000007941 */ /* 0x000fea0003800200 */
.L_x_7579:
        /* <DEDUP_REMOVED lines=34> */
.L_x_7552:
[----:B------:R-:W-:Y:S01]  /*2730*/  HFMA2 R12, -RZ, RZ, 0, 9.5367431640625e-07 ;  /* 0x00000010ff0c7431 */ /* 0x000fe200000001ff */
[----:B------:R-:W-:Y:S02]  /*2740*/  MOV R11, 0x1f ;  /* 0x0000001f000b7802 */ /* 0x000fe40000000f00 */
[----:B------:R-:W-:-:S07]  /*2750*/  MOV R15, 0xffffffff ;  /* 0xffffffff000f7802 */ /* 0x000fce0000000f00 */
[----:B------:R-:W-:Y:S05]  /*2760*/  WARPSYNC.COLLECTIVE R15, `(.L_x_7581) ;  /* 0x000000000f087348 */ /* 0x000fea0003c00000 */
[----:B------:R0:W1:Y:S02]  /*2770*/  SHFL.BFLY P6, R14, R13, R12, R11 ;  /* 0x0c00000c0d0e7389 */ /* 0x00006400000c000b */
[----:B01----:R-:W-:Y:S05]  /*2780*/  ENDCOLLECTIVE ;  /* 0x000000000000791b */ /* 0x003fea0003800000 */
.L_x_7581:
[----:B------:R-:W-:Y:S01]  /*2790*/  HFMA2 R12, -RZ, RZ, 0, 4.76837158203125e-07 ;  /* 0x00000008ff0c7431 */ /* 0x000fe200000001ff */
[----:B------:R-:W-:-:S04]  /*27a0*/  FMNMX.FTZ R0, R14, -3.40282346638528859812e+38, !PT ;  /* 0xff7fffff0e007809 */ /* 0x000fc80007810000 */
[----:B------:R-:W-:-:S07]  /*27b0*/  MOV R13, R0 ;  /* 0x00000000000d7202 */ /* 0x000fce0000000f00 */
[----:B------:R-:W-:Y:S05]  /*27c0*/  WARPSYNC.COLLECTIVE R15, `(.L_x_7582) ;  /* 0x000000000f087348 */ /* 0x000fea0003c00000 */
[----:B------:R0:W1:Y:S02]  /*27d0*/  SHFL.BFLY P6, R14, R13, R12, R11 ;  /* 0x0c00000c0d0e7389 */ /* 0x00006400000c000b */
[----:B01----:R-:W-:Y:S05]  /*27e0*/  ENDCOLLECTIVE ;  /* 0x000000000000791b */ /* 0x003fea0003800000 */
.L_x_7582:
[----:B------:R-:W-:Y:S01]  /*27f0*/  HFMA2 R12, -RZ, RZ, 0, 2.384185791015625e-07 ;  /* 0x00000004ff0c7431 */ /* 0x000fe200000001ff */
[----:B------:R-:W-:-:S04]  /*2800*/  FMNMX.FTZ R2, R0, R14, !PT ;  /* 0x0000000e00027209 */ /* 0x000fc80007810000 */
[----:B------:R-:W-:-:S07]  /*2810*/  MOV R13, R2 ;  /* 0x00000002000d7202 */ /* 0x000fce0000000f00 */
[----:B------:R-:W-:Y:S05]  /*2820*/  WARPSYNC.COLLECTIVE R15, `(.L_x_7583) ;  /* 0x000000000f087348 */ /* 0x000fea0003c00000 */
[----:B------:R0:W1:Y:S02]  /*2830*/  SHFL.BFLY P6, R14, R13, R12, R11 ;  /* 0x0c00000c0d0e7389 */ /* 0x00006400000c000b */
[----:B01----:R-:W-:Y:S05]  /*2840*/  ENDCOLLECTIVE ;  /* 0x000000000000791b */ /* 0x003fea0003800000 */
.L_x_7583:
[----:B------:R-:W-:Y:S05]  /*2850*/  BRA `(.L_x_7584) ;  /* 0xffffffd800987947 */ /* 0x000fea000383ffff */
.L_x_7585:
        /* <DEDUP_REMOVED lines=10> */
.L_x_25716:


//--------------------- .text._ZN4vllm25paged_attention_v1_kernelIfhLi192ELi8ELi128ELNS_18Fp8KVCacheDataTypeE2ELb0EEEvPT_PKS2_PKT0_S8_ifPKiSA_iPKfiiiSC_SC_iiiii --------------------------
	.section	.text._ZN4vllm25paged_attention_v1_kernelIfhLi192ELi8ELi128ELNS_18Fp8KVCacheDataTypeE2ELb0EEEvPT_PKS2_PKT0_S8_ifPKiSA_iPKfiiiSC_SC_iiiii,"ax",@progbits
	.align	128
        .global         _ZN4vllm25paged_attention_v1_kernelIfhLi192ELi8ELi128ELNS_18Fp8KVCacheDataTypeE2ELb0EEEvPT_PKS2_PKT0_S8_ifPKiSA_iPKfiiiSC_SC_iiiii
        .type           _ZN4vllm25paged_attention_v1_kernelIfhLi192ELi8ELi128ELNS_18Fp8KVCacheDataTypeE2ELb0EEEvPT_PKS2_PKT0_S8_ifPKiSA_iPKfiiiSC_SC_iiiii,@function
        .size           _ZN4vllm25paged_attention_v1_kernelIfhLi192ELi8ELi128ELNS_18Fp8KVCacheDataTypeE2ELb0EEEvPT_PKS2_PKT0_S8_ifPKiSA_iPKfiiiSC_SC_iiiii,(.L_x_25717 - _ZN4vllm25paged_attention_v1_kernelIfhLi192ELi8ELi128ELNS_18Fp8KVCacheDataTypeE2ELb0EEEvPT_PKS2_PKT0_S8_ifPKiSA_iPKfiiiSC_SC_iiiii)
        .other          _ZN4vllm25paged_attention_v1_kernelIfhLi192ELi8ELi128ELNS_18Fp8KVCacheDataTypeE2ELb0EEEvPT_PKS2_PKT0_S8_ifPKiSA_iPKfiiiSC_SC_iiiii,@"STO_CUDA_ENTRY STV_DEFAULT"
_ZN4vllm25paged_attention_v1_kernelIfhLi192ELi8ELi128ELNS_18Fp8KVCacheDataTypeE2ELb0EEEvPT_PKS2_PKT0_S8_ifPKiSA_iPKfiiiSC_SC_iiiii:
.text._ZN4vllm25paged_attention_v1_kernelIfhLi192ELi8ELi128ELNS_18Fp8KVCacheDataTypeE2ELb0EEEvPT_PKS2_PKT0_S8_ifPKiSA_iPKfiiiSC_SC_iiiii:
        /* <DEDUP_REMOVED lines=35> */
.L_x_7587:
[----:B------:R-:W-:Y:S05]  /*0230*/  BSYNC.RECONVERGENT B6 ;  /* 0x0000000000067941 */ /* 0x000fea0003800200 */
.L_x_7586:
        /* <DEDUP_REMOVED lines=8> */
.L_x_7620:
        /* <DEDUP_REMOVED lines=39> */
.L_x_7593:
        /* <DEDUP_REMOVED lines=11> */
.L_x_7592:
[----:B------:R-:W-:Y:S05]  /*05e0*/  BSYNC.RECONVERGENT B1 ;  /* 0x0000000000017941 */ /* 0x000fea0003800200 */
.L_x_7591:
        /* <DEDUP_REMOVED lines=12> */
.L_x_7596:
        /* <DEDUP_REMOVED lines=100> */
.L_x_7595:
[----:B------:R-:W-:Y:S05]  /*0cf0*/  BSYNC.RECONVERGENT B1 ;  /* 0x0000000000017941 */ /* 0x000fea0003800200 */
.L_x_7594:
        /* <DEDUP_REMOVED lines=55> */
.L_x_7598:
[----:B------:R-:W-:Y:S05]  /*1070*/  BSYNC.RECONVERGENT B1 ;  /* 0x0000000000017941 */ /* 0x000fea0003800200 */
.L_x_7597:
        /* <DEDUP_REMOVED lines=26> */
.L_x_7590:
[----:B------:R-:W-:Y:S05]  /*1220*/  BSYNC.RECONVERGENT B0 ;  /* 0x0000000000007941 */ /* 0x000fea0003800200 */
.L_x_7589:
        /* <DEDUP_REMOVED lines=39> */
.L_x_7603:
[----:B------:R-:W0:Y:S01]  /*14a0*/  LDS R5, [R4] ;  /* 0x0000000004057984 */ /* 0x000e220000000800 */
[----:B------:R-:W-:-:S04]  /*14b0*/  IADD3 R7, PT, PT, R7, 0x1, RZ ;  /* 0x0000000107077810 */ /* 0x000fc80007ffe0ff */
[----:B------:R-:W-:Y:S01]  /*14c0*/  ISETP.NE.AND P0, PT, R7, RZ, PT ;  /* 0x000000ff0700720c */ /* 0x000fe20003f05270 */
[----:B0-----:R-:W-:-:S05]  /*14d0*/  FMUL.FTZ R5, R5, R2 ;  /* 0x0000000205057220 */ /* 0x001fca0000410000 */
[----:B------:R0:W-:Y:S02]  /*14e0*/  STS [R4], R5 ;  /* 0x0000000504007388 */ /* 0x0001e40000000800 */
[----:B0-----:R-:W-:-:S05]  /*14f0*/  IADD3 R4, PT, PT, R4, 0x200, RZ ;  /* 0x0000020004047810 */ /* 0x001fca0007ffe0ff */
[----:B------:R-:W-:Y:S05]  /*1500*/  @P0 BRA `(.L_x_7603) ;  /* 0xfffffffc00e40947 */ /* 0x000fea000383ffff */
.L_x_7602:
[----:B------:R-:W-:Y:S05]  /*1510*/  BSYNC.RECONVERGENT B1 ;  /* 0x0000000000017941 */ /* 0x000fea0003800200 */
.L_x_7601:
        /* <DEDUP_REMOVED lines=12> */
.L_x_7606:
        /* <DEDUP_REMOVED lines=52> */
.L_x_7605:
[----:B------:R-:W-:Y:S05]  /*1920*/  BSYNC.RECONVERGENT B1 ;  /* 0x0000000000017941 */ /* 0x000fea0003800200 */
.L_x_7604:
        /* <DEDUP_REMOVED lines=31> */
.L_x_7608:
[----:B------:R-:W-:Y:S05]  /*1b20*/  BSYNC.RECONVERGENT B1 ;  /* 0x0000000000017941 */ /* 0x000fea0003800200 */
.L_x_7607:
        /* <DEDUP_REMOVED lines=14> */
.L_x_7600:
[----:B------:R-:W-:Y:S05]  /*1c10*/  BSYNC.RECONVERGENT B0 ;  /* 0x0000000000007941 */ /* 0x000fea0003800200 */
.L_x_7599:
        /* <DEDUP_REMOVED lines=37> */
.L_x_7610:
[----:B------:R-:W-:Y:S05]  /*1e70*/  BSYNC.RECONVERGENT B0 ;  /* 0x0000000000007941 */ /* 0x000fea0003800200 */
.L_x_7609:
        /* <DEDUP_REMOVED lines=27> */
.L_x_7612:
[----:B------:R-:W-:Y:S05]  /*2030*/  BSYNC.RECONVERGENT B0 ;  /* 0x0000000000007941 */ /* 0x000fea0003800200 */
.L_x_7611:
        /* <DEDUP_REMOVED lines=15> */
.L_x_7614:
[----:B------:R-:W-:Y:S05]  /*2130*/  BSYNC.RECONVERGENT B0 ;  /* 0x0000000000007941 */ /* 0x000fea0003800200 */
.L_x_7613:
        /* <DEDUP_REMOVED lines=27> */
.L_x_7616:
[----:B------:R-:W-:Y:S05]  /*22f0*/  BSYNC.RECONVERGENT B0 ;  /* 0x0000000000007941 */ /* 0x000fea0003800200 */
.L_x_7615:
        /* <DEDUP_REMOVED lines=30> */
.L_x_7588:
[----:B------:R-:W-:Y:S01]  /*24e0*/  HFMA2 R12, -RZ, RZ, 0, 9.5367431640625e-07 ;  /* 0x00000010ff0c7431 */ /* 0x000fe200000001ff */
[----:B------:R-:W-:Y:S02]  /*24f0*/  MOV R11, 0x1f ;  /* 0x0000001f000b7802 */ /* 0x000fe40000000f00 */
[----:B------:R-:W-:-:S07]  /*2500*/  MOV R15, 0xffffffff ;  /* 0xffffffff000f7802 */ /* 0x000fce0000000f00 */
[----:B------:R-:W-:Y:S05]  /*2510*/  WARPSYNC.COLLECTIVE R15, `(.L_x_7617) ;  /* 0x000000000f087348 */ /* 0x000fea0003c00000 */
[----:B------:R0:W1:Y:S02]  /*2520*/  SHFL.BFLY P6, R14, R13, R12, R11 ;  /* 0x0c00000c0d0e7389 */ /* 0x00006400000c000b */
[----:B01----:R-:W-:Y:S05]  /*2530*/  ENDCOLLECTIVE ;  /* 0x000000000000791b */ /* 0x003fea0003800000 */
.L_x_7617:
[----:B------:R-:W-:Y:S01]  /*2540*/  HFMA2 R12, -RZ, RZ, 0, 4.76837158203125e-07 ;  /* 0x00000008ff0c7431 */ /* 0x000fe200000001ff */
[----:B------:R-:W-:-:S04]  /*2550*/  FMNMX.FTZ R0, R14, -3.40282346638528859812e+38, !PT ;  /* 0xff7fffff0e007809 */ /* 0x000fc80007810000 */
[----:B------:R-:W-:-:S07]  /*2560*/  MOV R13, R0 ;  /* 0x00000000000d7202 */ /* 0x000fce0000000f00 */
[----:B------:R-:W-:Y:S05]  /*2570*/  WARPSYNC.COLLECTIVE R15, `(.L_x_7618) ;  /* 0x000000000f087348 */ /* 0x000fea0003c00000 */
[----:B------:R0:W1:Y:S02]  /*2580*/  SHFL.BFLY P6, R14, R13, R12, R11 ;  /* 0x0c00000c0d0e7389 */ /* 0x00006400000c000b */
[----:B01----:R-:W-:Y:S05]  /*2590*/  ENDCOLLECTIVE ;  /* 0x000000000000791b */ /* 0x003fea0003800000 */
.L_x_7618:
[----:B------:R-:W-:Y:S01]  /*25a0*/  HFMA2 R12, -RZ, RZ, 0, 2.384185791015625e-07 ;  /* 0x00000004ff0c7431 */ /* 0x000fe200000001ff */
[----:B------:R-:W-:-:S04]  /*25b0*/  FMNMX.FTZ R2, R0, R14, !PT ;  /* 0x0000000e00027209 */ /* 0x000fc80007810000 */
[----:B------:R-:W-:-:S07]  /*25c0*/  MOV R13, R2 ;  /* 0x00000002000d7202 */ /* 0x000fce0000000f00 */
[----:B------:R-:W-:Y:S05]  /*25d0*/  WARPSYNC.COLLECTIVE R15, `(.L_x_7619) ;  /* 0x000000000f087348 */ /* 0x000fea0003c00000 */
[----:B------:R0:W1:Y:S02]  /*25e0*/  SHFL.BFLY P6, R14, R13, R12, R11 ;  /* 0x0c00000c0d0e7389 */ /* 0x00006400000c000b */
[----:B01----:R-:W-:Y:S05]  /*25f0*/  ENDCOLLECTIVE ;  /* 0x000000000000791b */ /* 0x003fea0003800000 */
.L_x_7619:
[----:B------:R-:W-:Y:S05]  /*2600*/  BRA `(.L_x_7620) ;  /* 0xffffffdc002c7947 */ /* 0x000fea000383ffff */
.L_x_7621:
        /* <DEDUP_REMOVED lines=15> */
.L_x_25717:


//--------------------- .text._ZN4vllm25paged_attention_v1_kernelIfhLi128ELi8ELi128ELNS_18Fp8KVCacheDataTypeE2ELb0EEEvPT_PKS2_PKT0_S8_ifPKiSA_iPKfiiiSC_SC_iiiii --------------------------
	.section	.text._ZN4vllm25paged_attention_v1_kernelIfhLi128ELi8ELi128ELNS_18Fp8KVCacheDataTypeE2ELb0EEEvPT_PKS2_PKT0_S8_ifPKiSA_iPKfiiiSC_SC_iiiii,"ax",@progbits
	.align	128
        .global         _ZN4vllm25paged_attention_v1_kernelIfhLi128ELi8ELi128ELNS_18Fp8KVCacheDataTypeE2ELb0EEEvPT_PKS2_PKT0_S8_ifPKiSA_iPKfiiiSC_SC_iiiii
        .type           _ZN4vllm25paged_attention_v1_kernelIfhLi128ELi8ELi128ELNS_18Fp8KVCacheDataTypeE2ELb0EEEvPT_PKS2_PKT0_S8_ifPKiSA_iPKfiiiSC_SC_iiiii,@function
        .size           _ZN4vllm25paged_attention_v1_kernelIfhLi128ELi8ELi128ELNS_18Fp8KVCacheDataTypeE2ELb0EEEvPT_PKS2_PKT0_S8_ifPKiSA_iPKfiiiSC_SC_iiiii,(.L_x_25718 - _ZN4vllm25paged_attention_v1_kernelIfhLi128ELi8ELi128ELNS_18Fp8KVCacheDataTypeE2ELb0EEEvPT_PKS2_PKT0_S8_ifPKiSA_iPKfiiiSC_SC_iiiii)
        .other          _ZN4vllm25paged_attention_v1_kernelIfhLi128ELi8ELi128ELNS_18Fp8KVCacheDataTypeE2ELb0EEEvPT_PKS2_PKT0_S8_ifPKiSA_iPKfiiiSC_SC_iiiii,@"STO_CUDA_ENTRY STV_DEFAULT"
_ZN4vllm25paged_attention_v1_kernelIfhLi128ELi8ELi128ELNS_18Fp8KVCacheDataTypeE2ELb0EEEvPT_PKS2_PKT0_S8_ifPKiSA_iPKfiiiSC_SC_iiiii:
.text._ZN4vllm25paged_attention_v1_kernelIfhLi128ELi8ELi128ELNS_18Fp8KVCacheDataTypeE2ELb0EEEvPT_PKS2_PKT0_S8_ifPKiSA_iPKfiiiSC_SC_iiiii:
        /* <DEDUP_REMOVED lines=35> */
.L_x_7623:
[----:B------:R-:W-:Y:S05]  /*0230*/  BSYNC.RECONVERGENT B6 ;  /* 0x0000000000067941 */ /* 0x000fea0003800200 */
.L_x_7622:
        /* <DEDUP_REMOVED lines=8> */
.L_x_7656:
        /* <DEDUP_REMOVED lines=39> */
.L_x_7629:
        /* <DEDUP_REMOVED lines=11> */
.L_x_7628:
[----:B------:R-:W-:Y:S05]  /*05e0*/  BSYNC.RECONVERGENT B1 ;  /* 0x0000000000017941 */ /* 0x000fea0003800200 */
.L_x_7627:
        /* <DEDUP_REMOVED lines=12> */
.L_x_7632:
        /* <DEDUP_REMOVED lines=100> */
.L_x_7631:
[----:B------:R-:W-:Y:S05]  /*0cf0*/  BSYNC.RECONVERGENT B1 ;  /* 0x0000000000017941 */ /* 0x000fea0003800200 */
.L_x_7630:
        /* <DEDUP_REMOVED lines=55> */
.L_x_7634:
[----:B------:R-:W-:Y:S05]  /*1070*/  BSYNC.RECONVERGENT B1 ;  /* 0x0000000000017941 */ /* 0x000fea0003800200 */
.L_x_7633:
        /* <DEDUP_REMOVED lines=26> */
.L_x_7626:
[----:B------:R-:W-:Y:S05]  /*1220*/  BSYNC.RECONVERGENT B0 ;  /* 0x0000000000007941 */ /* 0x000fea0003800200 */
.L_x_7625:
        /* <DEDUP_REMOVED lines=39> */
.L_x_7639:
[----:B------:R-:W0:Y:S01]  /*14a0*/  LDS R5, [R4] ;  /* 0x0000000004057984 */ /* 0x000e220000000800 */
[----:B------:R-:W-:-:S04]  /*14b0*/  IADD3 R7, PT, PT, R7, 0x1, RZ ;  /* 0x0000000107077810 */ /* 0x000fc80007ffe0ff */
[----:B------:R-:W-:Y:S01]  /*14c0*/  ISETP.NE.AND P0, PT, R7, RZ, PT ;  /* 0x000000ff0700720c */ /* 0x000fe20003f05270 */
[----:B0-----:R-:W-:-:S05]  /*14d0*/  FMUL.FTZ R5, R5, R2 ;  /* 0x0000000205057220 */ /* 0x001fca0000410000 */
[----:B------:R0:W-:Y:S02]  /*14e0*/  STS [R4], R5 ;  /* 0x0000000504007388 */ /* 0x0001e40000000800 */
[----:B0-----:R-:W-:-:S05]  /*14f0*/  IADD3 R4, PT, PT, R4, 0x200, RZ ;  /* 0x0000020004047810 */ /* 0x001fca0007ffe0ff */
[----:B------:R-:W-:Y:S05]  /*1500*/  @P0 BRA `(.L_x_7639) ;  /* 0xfffffffc00e40947 */ /* 0x000fea000383ffff */
.L_x_7638:
[----:B------:R-:W-:Y:S05]  /*1510*/  BSYNC.RECONVERGENT B1 ;  /* 0x0000000000017941 */ /* 0x000fea0003800200 */
.L_x_7637:
        /* <DEDUP_REMOVED lines=12> */
.L_x_7642:
        /* <DEDUP_REMOVED lines=52> */
.L_x_7641:
[----:B------:R-:W-:Y:S05]  /*1920*/  BSYNC.RECONVERGENT B1 ;  /* 0x0000000000017941 */ /* 0x000fea0003800200 */
.L_x_7640:
        /* <DEDUP_REMOVED lines=31> */
.L_x_7644:
[----:B------:R-:W-:Y:S05]  /*1b20*/  BSYNC.RECONVERGENT B1 ;  /* 0x0000000000017941 */ /* 0x000fea0003800200 */
.L_x_7643:
        /* <DEDUP_REMOVED lines=14> */
.L_x_7636:
[----:B------:R-:W-:Y:S05]  /*1c10*/  BSYNC.RECONVERGENT B0 ;  /* 0x0000000000007941 */ /* 0x000fea0003800200 */
.L_x_7635:
[----:B------:R-:W-:Y:S01]  /*1c20*/  BAR.SYNC.DEFER_BLOCKING 0x0 ;  /* 0x0000000000007b1d */ /* 0x000fe20000010000 */
[C---:B-1----:R-:W-:Y:S02]  /*1c30*/  LOP3.LUT R4, R22.reuse, 0x1, RZ, 0xc0, !PT ;  /* 0x0000000116047812 */ /* 0x042fe400078ec0ff */
[----:B------:R-:W-:Y:S02]  /*1c40*/  CS2R R8, SRZ ;  /* 0x0000000000087805 */ /* 0x000fe4000001ff00 */
[----:B0-----:R-:W-:Y:S02]  /*1c50*/  LOP3.LUT R2, R22, 0x3c0, RZ, 0xc0, !PT ;  /* 0x000003c016027812 */ /* 0x001fe400078ec0ff */
[----:B------:R-:W-:Y:S02]  /*1c60*/  CS2R R6, SRZ ;  /* 0x0000000000067805 */ /* 0x000fe4000001ff00 */
[----:B------:R-:W-:Y:S01]  /*1c70*/  ISETP.NE.U32.AND P1, PT, R4, 0x1, PT ;  /* 0x000000010400780c */ /* 0x000fe20003f25070 */
[----:B------:R-:W-:Y:S01]  /*1c80*/  BSSY.RECONVERGENT B0, `(.L_x_7645) ;  /* 0x000001b000007945 */ /* 0x000fe20003800200 */
[----:B------:R-:W-:-:S02]  /*1c90*/  LOP3.LUT R5, R22, 0x3e1, RZ, 0xc0, !PT ;  /* 0x000003e116057812 */ /* 0x000fc400078ec0ff */
[----:B------:R-:W-:Y:S01]  /*1ca0*/  ISETP.NE.OR P5, PT, R2, 0x40, !P1 ;  /* 0x000000400200780c */ /* 0x000fe20004fa5670 */
[----:B------:R-:W-:Y:S01]  /*1cb0*/  HFMA2 R2, -RZ, RZ, 0, 0 ;  /* 0x00000000ff027431 */ /* 0x000fe200000001ff */
[----:B------:R-:W-:Y:S02]  /*1cc0*/  SHF.R.U32.HI R11, RZ, 0x1, R16 ;  /* 0x00000001ff0b7819 */ /* 0x000fe40000011610 */
[----:B------:R-:W-:Y:S01]  /*1cd0*/  IADD3 R13, PT, PT, R3, 0x20, RZ ;  /* 0x00000020030d7810 */ /* 0x000fe20007ffe0ff */
[----:B------:R-:W-:Y:S01]  /*1ce0*/  BAR.SYNC.DEFER_BLOCKING 0x0 ;  /* 0x0000000000007b1d */ /* 0x000fe20000010000 */
[C---:B------:R-:W-:Y:S02]  /*1cf0*/  ISETP.NE.AND P2, PT, R5.reuse, 0x20, PT ;  /* 0x000000200500780c */ /* 0x040fe40003f45270 */
[----:B------:R-:W-:Y:S02]  /*1d00*/  ISETP.NE.AND P3, PT, R5, RZ, PT ;  /* 0x000000ff0500720c */ /* 0x000fe40003f65270 */
[----:B------:R-:W-:-:S02]  /*1d10*/  CS2R R4, SRZ ;  /* 0x0000000000047805 */ /* 0x000fc4000001ff00 */
[C---:B------:R-:W-:Y:S02]  /*1d20*/  LOP3.LUT P0, RZ, R22.reuse, 0x3c1, RZ, 0xc0, !PT ;  /* 0x000003c116ff7812 */ /* 0x040fe4000780c0ff */
        /* <DEDUP_REMOVED lines=16> */
.L_x_7646:
[----:B------:R-:W-:Y:S05]  /*1e30*/  BSYNC.RECONVERGENT B0 ;  /* 0x0000000000007941 */ /* 0x000fea0003800200 */
.L_x_7645:
        /* <DEDUP_REMOVED lines=20> */
.L_x_7648:
[----:B------:R-:W-:Y:S05]  /*1f80*/  BSYNC.RECONVERGENT B0 ;  /* 0x0000000000007941 */ /* 0x000fea0003800200 */
.L_x_7647:
        /* <DEDUP_REMOVED lines=12> */
.L_x_7650:
[----:B------:R-:W-:Y:S05]  /*2050*/  BSYNC.RECONVERGENT B0 ;  /* 0x0000000000007941 */ /* 0x000fea0003800200 */
.L_x_7649:
[----:B------:R-:W-:Y:S06]  /*2060*/  BAR.SYNC.DEFER_BLOCKING 0x0 ;  /* 0x0000000000007b1d */ /* 0x000fec0000010000 */
[----:B------:R-:W-:Y:S04]  /*2070*/  BSSY.RECONVERGENT B0, `(.L_x_7651) ;  /* 0x0000012000007945 */ /* 0x000fe80003800200 */
[----:B------:R-:W-:Y:S05]  /*2080*/  @P3 BRA `(.L_x_7652) ;  /* 0x0000000000403947 */ /* 0x000fea0003800000 */
[----:B0-----:R-:W0:Y:S04]  /*2090*/  LDS R3, [R18] ;  /* 0x0000000012037984 */ /* 0x001e280000000800 */
[----:B-1----:R-:W1:Y:S04]  /*20a0*/  LDS R11, [R18+0x40] ;  /* 0x00004000120b7984 */ /* 0x002e680000000800 */
        /* <DEDUP_REMOVED lines=14> */
.L_x_7652:
[----:B------:R-:W-:Y:S05]  /*2190*/  BSYNC.RECONVERGENT B0 ;  /* 0x0000000000007941 */ /* 0x000fea0003800200 */
.L_x_7651:
[----:B------:R-:W-:Y:S06]  /*21a0*/  BAR.SYNC.DEFER_BLOCKING 0x0 ;  /* 0x0000000000007b1d */ /* 0x000fec0000010000 */
[----:B------:R-:W-:Y:S05]  /*21b0*/  @P4 EXIT ;  /* 0x000000000000494d */ /* 0x000fea0003800000 */
[----:B------:R-:W2:Y:S01]  /*21c0*/  S2R R0, SR_CTAID.X ;  /* 0x0000000000007919 */ /* 0x000ea20000002500 */
[----:B------:R-:W2:Y:S01]  /*21d0*/  LDCU UR4, c[0x0][0x370] ;  /* 0x00006e00ff0477ac */ /* 0x000ea20008000800 */
[----:B------:R-:W3:Y:S01]  /*21e0*/  LDCU UR5, c[0x0][0x378] ;  /* 0x00006f00ff0577ac */ /* 0x000ee20008000800 */
[----:B--2---:R-:W-:-:S04]  /*21f0*/  IMAD R19, R19, UR4, R0 ;  /* 0x0000000413137c24 */ /* 0x004fc8000f8e0200 */
[----:B---3--:R-:W-:Y:S01]  /*2200*/  IMAD R19, R19, UR5, RZ ;  /* 0x0000000513137c24 */ /* 0x008fe2000f8e02ff */
[----:B------:R-:W-:Y:S06]  /*2210*/  @!P1 EXIT ;  /* 0x000000000000994d */ /* 0x000fec0003800000 */
        /* <DEDUP_REMOVED lines=18> */
.L_x_7624:
[----:B------:R-:W-:Y:S01]  /*2340*/  HFMA2 R12, -RZ, RZ, 0, 9.5367431640625e-07 ;  /* 0x00000010ff0c7431 */ /* 0x000fe200000001ff */
[----:B------:R-:W-:Y:S02]  /*2350*/  MOV R11, 0x1f ;  /* 0x0000001f000b7802 */ /* 0x000fe40000000f00 */
[----:B------:R-:W-:-:S07]  /*2360*/  MOV R15, 0xffffffff ;  /* 0xffffffff000f7802 */ /* 0x000fce0000000f00 */
[----:B------:R-:W-:Y:S05]  /*2370*/  WARPSYNC.COLLECTIVE R15, `(.L_x_7653) ;  /* 0x000000000f087348 */ /* 0x000fea0003c00000 */
[----:B------:R0:W1:Y:S02]  /*2380*/  SHFL.BFLY P6, R14, R13, R12, R11 ;  /* 0x0c00000c0d0e7389 */ /* 0x00006400000c000b */
[----:B01----:R-:W-:Y:S05]  /*2390*/  ENDCOLLECTIVE ;  /* 0x000000000000791b */ /* 0x003fea0003800000 */
.L_x_7653:
[----:B------:R-:W-:Y:S01]  /*23a0*/  HFMA2 R12, -RZ, RZ, 0, 4.76837158203125e-07 ;  /* 0x00000008ff0c7431 */ /* 0x000fe200000001ff */
[----:B------:R-:W-:-:S04]  /*23b0*/  FMNMX.FTZ R0, R14, -3.40282346638528859812e+38, !PT ;  /* 0xff7fffff0e007809 */ /* 0x000fc80007810000 */
[----:B------:R-:W-:-:S07]  /*23c0*/  MOV R13, R0 ;  /* 0x00000000000d7202 */ /* 0x000fce0000000f00 */
[----:B------:R-:W-:Y:S05]  /*23d0*/  WARPSYNC.COLLECTIVE R15, `(.L_x_7654) ;  /* 0x000000000f087348 */ /* 0x000fea0003c00000 */
[----:B------:R0:W1:Y:S02]  /*23e0*/  SHFL.BFLY P6, R14, R13, R12, R11 ;  /* 0x0c00000c0d0e7389 */ /* 0x00006400000c000b */
[----:B01----:R-:W-:Y:S05]  /*23f0*/  ENDCOLLECTIVE ;  /* 0x000000000000791b */ /* 0x003fea0003800000 */
.L_x_7654:
[----:B------:R-:W-:Y:S01]  /*2400*/  HFMA2 R12, -RZ, RZ, 0, 2.384185791015625e-07 ;  /* 0x00000004ff0c7431 */ /* 0x000fe200000001ff */
[----:B------:R-:W-:-:S04]  /*2410*/  FMNMX.FTZ R2, R0, R14, !PT ;  /* 0x0000000e00027209 */ /* 0x000fc80007810000 */
[----:B------:R-:W-:-:S07]  /*2420*/  MOV R13, R2 ;  /* 0x00000002000d7202 */ /* 0x000fce0000000f00 */
[----:B------:R-:W-:Y:S05]  /*2430*/  WARPSYNC.COLLECTIVE R15, `(.L_x_7655) ;  /* 0x000000000f087348 */ /* 0x000fea0003c00000 */
[----:B------:R0:W1:Y:S02]  /*2440*/  SHFL.BFLY P6, R14, R13, R12, R11 ;  /* 0x0c00000c0d0e7389 */ /* 0x00006400000c000b */
[----:B01----:R-:W-:Y:S05]  /*2450*/  ENDCOLLECTIVE ;  /* 0x000000000000791b */ /* 0x003fea0003800000 */
.L_x_7655:
[----:B------:R-:W-:Y:S05]  /*2460*/  BRA `(.L_x_7656) ;  /* 0xffffffdc00947947 */ /* 0x000fea000383ffff */
.L_x_7657:
        /* <DEDUP_REMOVED lines=9> */
.L_x_25718:


//--------------------- .text._ZN4vllm25paged_attention_v1_kernelIfhLi120ELi8ELi128ELNS_18Fp8KVCacheDataTypeE2ELb0EEEvPT_PKS2_PKT0_S8_ifPKiSA_iPKfiiiSC_SC_iiiii --------------------------
	.section	.text._ZN4vllm25paged_attention_v1_kernelIfhLi120ELi8ELi128ELNS_18Fp8KVCacheDataTypeE2ELb0EEEvPT_PKS2_PKT0_S8_ifPKiSA_iPKfiiiSC_SC_iiiii,"ax",@progbits
	.align	128
        .global         _ZN4vllm25paged_attention_v1_kernelIfhLi120ELi8ELi128ELNS_18Fp8KVCacheDataTypeE2ELb0EEEvPT_PKS2_PKT0_S8_ifPKiSA_iPKfiiiSC_SC_iiiii
        .type           _ZN4vllm25paged_attention_v1_kernelIfhLi120ELi8ELi128ELNS_18Fp8KVCacheDataTypeE2ELb0EEEvPT_PKS2_PKT0_S8_ifPKiSA_iPKfiiiSC_SC_iiiii,@function
        .size           _ZN4vllm25paged_attention_v1_kernelIfhLi120ELi8ELi128ELNS_18Fp8KVCacheDataTypeE2ELb0EEEvPT_PKS2_PKT0_S8_ifPKiSA_iPKfiiiSC_SC_iiiii,(.L_x_25719 - _ZN4vllm25paged_attention_v1_kernelIfhLi120ELi8ELi128ELNS_18Fp8KVCacheDataTypeE2ELb0EEEvPT_PKS2_PKT0_S8_ifPKiSA_iPKfiiiSC_SC_iiiii)
        .other          _ZN4vllm25paged_attention_v1_kernelIfhLi120ELi8ELi128ELNS_18Fp8KVCacheDataTypeE2ELb0EEEvPT_PKS2_PKT0_S8_ifPKiSA_iPKfiiiSC_SC_iiiii,@"STO_CUDA_ENTRY STV_DEFAULT"
_ZN4vllm25paged_attention_v1_kernelIfhLi120ELi8ELi128ELNS_18Fp8KVCacheDataTypeE2ELb0EEEvPT_PKS2_PKT0_S8_ifPKiSA_iPKfiiiSC_SC_iiiii:
.text._ZN4vllm25paged_attention_v1_kernelIfhLi120ELi8ELi128ELNS_18Fp8KVCacheDataTypeE2ELb0EEEvPT_PKS2_PKT0_S8_ifPKiSA_iPKfiiiSC_SC_iiiii:
        /* <DEDUP_REMOVED lines=35> */
.L_x_7659:
[----:B------:R-:W-:Y:S05]  /*0230*/  BSYNC.RECONVERGENT B6 ;  /* 0x0000000000067941 */ /* 0x000fea0003800200 */
.L_x_7658:
        /* <DEDUP_REMOVED lines=8> */
.L_x_7696:
        /* <DEDUP_REMOVED lines=39> */
.L_x_7665:
        /* <DEDUP_REMOVED lines=11> */
.L_x_7664:
[----:B------:R-:W-:Y:S05]  /*05e0*/  BSYNC.RECONVERGENT B1 ;  /* 0x0000000000017941 */ /* 0x000fea0003800200 */
.L_x_7663:
        /* <DEDUP_REMOVED lines=12> */
.L_x_7668:
        /* <DEDUP_REMOVED lines=100> */
.L_x_7667:
[----:B------:R-:W-:Y:S05]  /*0cf0*/  BSYNC.RECONVERGENT B1 ;  /* 0x0000000000017941 */ /* 0x000fea0003800200 */
.L_x_7666:
        /* <DEDUP_REMOVED lines=55> */
.L_x_7670:
[----:B------:R-:W-:Y:S05]  /*1070*/  BSYNC.RECONVERGENT B1 ;  /* 0x0000000000017941 */ /* 0x000fea0003800200 */
.L_x_7669:
        /* <DEDUP_REMOVED lines=26> */
.L_x_7662:
[----:B------:R-:W-:Y:S05]  /*1220*/  BSYNC.RECONVERGENT B0 ;  /* 0x0000000000007941 */ /* 0x000fea0003800200 */
.L_x_7661:
        /* <DEDUP_REMOVED lines=39> */
.L_x_7675:
[----:B------:R-:W0:Y:S01]  /*14a0*/  LDS R5, [R4] ;  /* 0x0000000004057984 */ /* 0x000e220000000800 */
[----:B------:R-:W-:-:S04]  /*14b0*/  IADD3 R7, PT, PT, R7, 0x1, RZ ;  /* 0x0000000107077810 */ /* 0x000fc80007ffe0ff */
[----:B------:R-:W-:Y:S01]  /*14c0*/  ISETP.NE.AND P0, PT, R7, RZ, PT ;  /* 0x000000ff0700720c */ /* 0x000fe20003f05270 */
[----:B0-----:R-:W-:-:S05]  /*14d0*/  FMUL.FTZ R5, R5, R2 ;  /* 0x0000000205057220 */ /* 0x001fca0000410000 */
[----:B------:R0:W-:Y:S02]  /*14e0*/  STS [R4], R5 ;  /* 0x0000000504007388 */ /* 0x0001e40000000800 */
[----:B0-----:R-:W-:-:S05]  /*14f0*/  IADD3 R4, PT, PT, R4, 0x200, RZ ;  /* 0x0000020004047810 */ /* 0x001fca0007ffe0ff */
[----:B------:R-:W-:Y:S05]  /*1500*/  @P0 BRA `(.L_x_7675) ;  /* 0xfffffffc00e40947 */ /* 0x000fea000383ffff */
.L_x_7674:
[----:B------:R-:W-:Y:S05]  /*1510*/  BSYNC.RECONVERGENT B1 ;  /* 0x0000000000017941 */ /* 0x000fea0003800200 */
.L_x_7673:
        /* <DEDUP_REMOVED lines=12> */
.L_x_7678:
        /* <DEDUP_REMOVED lines=52> */
.L_x_7677:
[----:B------:R-:W-:Y:S05]  /*1920*/  BSYNC.RECONVERGENT B1 ;  /* 0x0000000000017941 */ /* 0x000fea0003800200 */
.L_x_7676:
        /* <DEDUP_REMOVED lines=31> */
.L_x_7680:
[----:B------:R-:W-:Y:S05]  /*1b20*/  BSYNC.RECONVERGENT B1 ;  /* 0x0000000000017941 */ /* 0x000fea0003800200 */
.L_x_7679:
        /* <DEDUP_REMOVED lines=14> */
.L_x_7672:
[----:B------:R-:W-:Y:S05]  /*1c10*/  BSYNC.RECONVERGENT B0 ;  /* 0x0000000000007941 */ /* 0x000fea0003800200 */
.L_x_7671:
[----:B------:R-:W-:Y:S01]  /*1c20*/  BAR.SYNC.DEFER_BLOCKING 0x0 ;  /* 0x0000000000007b1d */ /* 0x000fe20000010000 */
[----:B0-----:R-:W-:Y:S02]  /*1c30*/  LOP3.LUT R2, R22, 0x3c0, RZ, 0xc0, !PT ;  /* 0x000003c016027812 */ /* 0x001fe400078ec0ff */
[----:B-1----:R-:W-:Y:S02]  /*1c40*/  CS2R R4, SRZ ;  /* 0x0000000000047805 */ /* 0x002fe4000001ff00 */
[----:B------:R-:W-:Y:S02]  /*1c50*/  MOV R10, RZ ;  /* 0x000000ff000a7202 */ /* 0x000fe40000000f00 */
[----:B------:R-:W-:Y:S01]  /*1c60*/  CS2R R8, SRZ ;  /* 0x0000000000087805 */ /* 0x000fe2000001ff00 */
[----:B------:R-:W-:Y:S01]  /*1c70*/  BAR.SYNC.DEFER_BLOCKING 0x0 ;  /* 0x0000000000007b1d */ /* 0x000fe20000010000 */
[----:B------:R-:W-:Y:S01]  /*1c80*/  ISETP.NE.AND P0, PT, R2, 0x40, PT ;  /* 0x000000400200780c */ /* 0x000fe20003f05270 */
[----:B------:R-:W-:Y:S01]  /*1c90*/  HFMA2 R2, -RZ, RZ, 0, 0 ;  /* 0x00000000ff027431 */ /* 0x000fe200000001ff */
[----:B------:R-:W-:-:S02]  /*1ca0*/  CS2R R6, SRZ ;  /* 0x0000000000067805 */ /* 0x000fc4000001ff00 */
        /* <DEDUP_REMOVED lines=19> */
.L_x_7682:
[----:B------:R-:W-:Y:S05]  /*1de0*/  BSYNC.RECONVERGENT B0 ;  /* 0x0000000000007941 */ /* 0x000fea0003800200 */
.L_x_7681:
        /* <DEDUP_REMOVED lines=28> */
.L_x_7686:
[----:B------:R-:W-:Y:S05]  /*1fb0*/  BSYNC.RECONVERGENT B1 ;  /* 0x0000000000017941 */ /* 0x000fea0003800200 */
.L_x_7685:
[----:B-1----:R-:W-:-:S07]  /*1fc0*/  @!P0 FADD.FTZ R5, R5, R20 ;  /* 0x0000001405058221 */ /* 0x002fce0000010000 */
.L_x_7684:
[----:B------:R-:W-:Y:S05]  /*1fd0*/  BSYNC.RECONVERGENT B0 ;  /* 0x0000000000007941 */ /* 0x000fea0003800200 */
.L_x_7683:
[----:B------:R-:W-:Y:S01]  /*1fe0*/  LOP3.LUT R12, R22, 0x3e0, RZ, 0xc0, !PT ;  /* 0x000003e0160c7812 */ /* 0x000fe200078ec0ff */
[----:B------:R-:W-:Y:S03]  /*1ff0*/  BAR.SYNC.DEFER_BLOCKING 0x0 ;  /* 0x0000000000007b1d */ /* 0x000fe60000010000 */
[----:B------:R-:W-:-:S03]  /*2000*/  ISETP.NE.AND P0, PT, R12, 0x20, PT ;  /* 0x000000200c00780c */ /* 0x000fc60003f05270 */
[----:B------:R-:W-:Y:S10]  /*2010*/  BSSY.RECONVERGENT B0, `(.L_x_7687) ;  /* 0x0000011000007945 */ /* 0x000ff40003800200 */
[----:B------:R-:W-:Y:S05]  /*2020*/  @P0 BRA `(.L_x_7688) ;  /* 0x00000000003c0947 */ /* 0x000fea0003800000 */
[----:B------:R-:W-:Y:S01]  /*2030*/  ISETP.GT.U32.AND P0, PT, R16, 0xf, PT ;  /* 0x0000000f1000780c */ /* 0x000fe20003f04070 */
[----:B0-----:R-:W-:Y:S01]  /*2040*/  VIADD R13, R3, 0x20 ;  /* 0x00000020030d7836 */ /* 0x001fe20000000000 */
[----:B------:R-:W-:Y:S01]  /*2050*/  ISETP.NE.AND P1, PT, R24, RZ, PT ;  /* 0x000000ff1800720c */ /* 0x000fe20003f25270 */
[----:B------:R-:W-:Y:S01]  /*2060*/  IMAD R12, R18, 0x78, R11 ;  /* 0x00000078120c7824 */ /* 0x000fe200078e020b */
        /* <DEDUP_REMOVED lines=11> */
.L_x_7688:
[----:B------:R-:W-:Y:S05]  /*2120*/  BSYNC.RECONVERGENT B0 ;  /* 0x0000000000007941 */ /* 0x000fea0003800200 */
.L_x_7687:
        /* <DEDUP_REMOVED lines=16> */
[----:B01----:R-:W0:Y:S04]  /*2230*/  LDS R13, [R16+0x80] ;  /* 0x00008000100d7984 */ /* 0x003e280000000800 */
[----:B------:R-:W1:Y:S04]  /*2240*/  LDS R0, [R16+0xc0] ;  /* 0x0000c00010007984 */ /* 0x000e680000000800 */
[----:B------:R-:W2:Y:S04]  /*2250*/  LDS R15, [R16+0x100] ;  /* 0x00010000100f7984 */ /* 0x000ea80000000800 */
[----:B------:R-:W3:Y:S04]  /*2260*/  LDS R12, [R16+0x140] ;  /* 0x00014000100c7984 */ /* 0x000ee80000000800 */
[----:B------:R-:W3:Y:S01]  /*2270*/  LDS R17, [R16+0x180] ;  /* 0x0001800010117984 */ /* 0x000ee20000000800 */
[----:B----4-:R-:W-:Y:S01]  /*2280*/  FADD.FTZ R4, R4, R3 ;  /* 0x0000000304047221 */ /* 0x010fe20000010000 */
[----:B-----5:R-:W-:Y:S01]  /*2290*/  FADD.FTZ R2, R2, R11 ;  /* 0x0000000b02027221 */ /* 0x020fe20000010000 */
[----:B0-----:R-:W-:Y:S01]  /*22a0*/  FADD.FTZ R10, R10, R13 ;  /* 0x0000000d0a0a7221 */ /* 0x001fe20000010000 */
[----:B-1----:R-:W-:Y:S01]  /*22b0*/  FADD.FTZ R9, R9, R0 ;  /* 0x0000000009097221 */ /* 0x002fe20000010000 */
[----:B--2---:R-:W-:Y:S01]  /*22c0*/  FADD.FTZ R8, R8, R15 ;  /* 0x0000000f08087221 */ /* 0x004fe20000010000 */
[----:B---3--:R-:W-:Y:S01]  /*22d0*/  FADD.FTZ R7, R7, R12 ;  /* 0x0000000c07077221 */ /* 0x008fe20000010000 */
[----:B------:R-:W-:-:S07]  /*22e0*/  FADD.FTZ R6, R6, R17 ;  /* 0x0000001106067221 */ /* 0x000fce0000010000 */
.L_x_7692:
[----:B------:R-:W-:Y:S05]  /*22f0*/  BSYNC.RECONVERGENT B1 ;  /* 0x0000000000017941 */ /* 0x000fea0003800200 */
.L_x_7691:
[----:B01-3--:R-:W-:-:S07]  /*2300*/  @!P0 FADD.FTZ R5, R5, R14 ;  /* 0x0000000e05058221 */ /* 0x00bfce0000010000 */
.L_x_7690:
[----:B------:R-:W-:Y:S05]  /*2310*/  BSYNC.RECONVERGENT B0 ;  /* 0x0000000000007941 */ /* 0x000fea0003800200 */
.L_x_7689:
[----:B------:R-:W-:Y:S06]  /*2320*/  BAR.SYNC.DEFER_BLOCKING 0x0 ;  /* 0x0000000000007b1d */ /* 0x000fec0000010000 */
[----:B------:R-:W-:Y:S05]  /*2330*/  @P1 EXIT ;  /* 0x000000000000194d */ /* 0x000fea0003800000 */
[----:B------:R-:W3:Y:S01]  /*2340*/  S2R R0, SR_CTAID.X ;  /* 0x0000000000007919 */ /* 0x000ee20000002500 */
[----:B------:R-:W3:Y:S01]  /*2350*/  LDCU UR5, c[0x0][0x370] ;  /* 0x00006e00ff0577ac */ /* 0x000ee20008000800 */
[----:B------:R-:W4:Y:S01]  /*2360*/  S2UR UR4, SR_CTAID.Z ;  /* 0x00000000000479c3 */ /* 0x000f220000002700 */
[----:B------:R-:W-:Y:S01]  /*2370*/  ISETP.NE.AND P2, PT, R24, RZ, PT ;  /* 0x000000ff1800720c */ /* 0x000fe20003f45270 */
        /* <DEDUP_REMOVED lines=9> */
[----:B0-----:R-:W-:-:S04]  /*2410*/  LEA R12, P0, R0, UR8, 0x2 ;  /* 0x00000008000c7c11 */ /* 0x001fc8000f8010ff */
[----:B-1----:R-:W-:Y:S02]  /*2420*/  LEA.HI.X R13, R0, UR9, R3, 0x2, P0 ;  /* 0x00000009000d7c11 */ /* 0x002fe400080f1403 */
[----:B------:R-:W-:-:S03]  /*2430*/  LOP3.LUT P0, RZ, R22, 0x11, RZ, 0xc0, !PT ;  /* 0x0000001116ff7812 */ /* 0x000fc6000780c0ff */
[----:B------:R0:W-:Y:S04]  /*2440*/  @!P2 STG.E desc[UR36][R12.64], R4 ;  /* 0x000000040c00a986 */ /* 0x0001e8000c101924 */
[----:B------:R0:W-:Y:S04]  /*2450*/  @!P2 STG.E desc[UR36][R12.64+0x40], R2 ;  /* 0x000040020c00a986 */ /* 0x0001e8000c101924 */
[----:B------:R0:W-:Y:S04]  /*2460*/  @!P2 STG.E desc[UR36][R12.64+0x80], R10 ;  /* 0x0000800a0c00a986 */ /* 0x0001e8000c101924 */
[----:B------:R0:W-:Y:S04]  /*2470*/  @!P2 STG.E desc[UR36][R12.64+0xc0], R9 ;  /* 0x0000c0090c00a986 */ /* 0x0001e8000c101924 */
[----:B------:R0:W-:Y:S04]  /*2480*/  @!P2 STG.E desc[UR36][R12.64+0x100], R8 ;  /* 0x000100080c00a986 */ /* 0x0001e8000c101924 */
[----:B------:R0:W-:Y:S04]  /*2490*/  @!P2 STG.E desc[UR36][R12.64+0x140], R7 ;  /* 0x000140070c00a986 */ /* 0x0001e8000c101924 */
[----:B------:R0:W-:Y:S01]  /*24a0*/  @!P2 STG.E desc[UR36][R12.64+0x180], R6 ;  /* 0x000180060c00a986 */ /* 0x0001e2000c101924 */
[----:B------:R-:W-:Y:S05]  /*24b0*/  @P0 EXIT ;  /* 0x000000000000094d */ /* 0x000fea0003800000 */
[----:B------:R-:W-:Y:S01]  /*24c0*/  STG.E desc[UR36][R12.64+0x1c0], R5 ;  /* 0x0001c0050c007986 */ /* 0x000fe2000c101924 */
[----:B------:R-:W-:Y:S05]  /*24d0*/  EXIT ;  /* 0x000000000000794d */ /* 0x000fea0003800000 */
.L_x_7660:
[----:B------:R-:W-:Y:S01]  /*24e0*/  HFMA2 R12, -RZ, RZ, 0, 9.5367431640625e-07 ;  /* 0x00000010ff0c7431 */ /* 0x000fe200000001ff */
[----:B------:R-:W-:Y:S02]  /*24f0*/  MOV R11, 0x1f ;  /* 0x0000001f000b7802 */ /* 0x000fe40000000f00 */
[----:B------:R-:W-:-:S07]  /*2500*/  MOV R15, 0xffffffff ;  /* 0xffffffff000f7802 */ /* 0x000fce0000000f00 */
[----:B------:R-:W-:Y:S05]  /*2510*/  WARPSYNC.COLLECTIVE R15, `(.L_x_7693) ;  /* 0x000000000f087348 */ /* 0x000fea0003c00000 */
[----:B------:R0:W1:Y:S02]  /*2520*/  SHFL.BFLY P6, R14, R13, R12, R11 ;  /* 0x0c00000c0d0e7389 */ /* 0x00006400000c000b */
[----:B01----:R-:W-:Y:S05]  /*2530*/  ENDCOLLECTIVE ;  /* 0x000000000000791b */ /* 0x003fea0003800000 */
.L_x_7693:
[----:B------:R-:W-:Y:S01]  /*2540*/  HFMA2 R12, -RZ, RZ, 0, 4.76837158203125e-07 ;  /* 0x00000008ff0c7431 */ /* 0x000fe200000001ff */
[----:B------:R-:W-:-:S04]  /*2550*/  FMNMX.FTZ R0, R14, -3.40282346638528859812e+38, !PT ;  /* 0xff7fffff0e007809 */ /* 0x000fc80007810000 */
[----:B------:R-:W-:-:S07]  /*2560*/  MOV R13, R0 ;  /* 0x00000000000d7202 */ /* 0x000fce0000000f00 */
[----:B------:R-:W-:Y:S05]  /*2570*/  WARPSYNC.COLLECTIVE R15, `(.L_x_7694) ;  /* 0x000000000f087348 */ /* 0x000fea0003c00000 */
[----:B------:R0:W1:Y:S02]  /*2580*/  SHFL.BFLY P6, R14, R13, R12, R11 ;  /* 0x0c00000c0d0e7389 */ /* 0x00006400000c000b */
[----:B01----:R-:W-:Y:S05]  /*2590*/  ENDCOLLECTIVE ;  /* 0x000000000000791b */ /* 0x003fea0003800000 */
.L_x_7694:
[----:B------:R-:W-:Y:S01]  /*25a0*/  HFMA2 R12, -RZ, RZ, 0, 2.384185791015625e-07 ;  /* 0x00000004ff0c7431 */ /* 0x000fe200000001ff */
[----:B------:R-:W-:-:S04]  /*25b0*/  FMNMX.FTZ R2, R0, R14, !PT ;  /* 0x0000000e00027209 */ /* 0x000fc80007810000 */
[----:B------:R-:W-:-:S07]  /*25c0*/  MOV R13, R2 ;  /* 0x00000002000d7202 */ /* 0x000fce0000000f00 */
[----:B------:R-:W-:Y:S05]  /*25d0*/  WARPSYNC.COLLECTIVE R15, `(.L_x_7695) ;  /* 0x000000000f087348 */ /* 0x000fea0003c00000 */
[----:B------:R0:W1:Y:S02]  /*25e0*/  SHFL.BFLY P6, R14, R13, R12, R11 ;  /* 0x0c00000c0d0e7389 */ /* 0x00006400000c000b */
[----:B01----:R-:W-:Y:S05]  /*25f0*/  ENDCOLLECTIVE ;  /* 0x000000000000791b */ /* 0x003fea0003800000 */
.L_x_7695:
[----:B------:R-:W-:Y:S05]  /*2600*/  BRA `(.L_x_7696) ;  /* 0xffffffdc002c7947 */ /* 0x000fea000383ffff */
.L_x_7697:
        /* <DEDUP_REMOVED lines=15> */
.L_x_25719:


//--------------------- .text._ZN4vllm25paged_attention_v1_kernelIfhLi112ELi8ELi128ELNS_18Fp8KVCacheDataTypeE2ELb0EEEvPT_PKS2_PKT0_S8_ifPKiSA_iPKfiiiSC_SC_iiiii --------------------------
	.section	.text._ZN4vllm25paged_attention_v1_kernelIfhLi112ELi8ELi128ELNS_18Fp8KVCacheDataTypeE2ELb0EEEvPT_PKS2_PKT0_S8_ifPKiSA_iPKfiiiSC_SC_iiiii,"ax",@progbits
	.align	128
        .global         _ZN4vllm25paged_attention_v1_kernelIfhLi112ELi8ELi128ELNS_18Fp8KVCacheDataTypeE2ELb0EEEvPT_PKS2_PKT0_S8_ifPKiSA_iPKfiiiSC_SC_iiiii
        .type           _ZN4vllm25paged_attention_v1_kernelIfhLi112ELi8ELi128ELNS_18Fp8KVCacheDataTypeE2ELb0EEEvPT_PKS2_PKT0_S8_ifPKiSA_iPKfiiiSC_SC_iiiii,@function
        .size           _ZN4vllm25paged_attention_v1_kernelIfhLi112ELi8ELi128ELNS_18Fp8KVCacheDataTypeE2ELb0EEEvPT_PKS2_PKT0_S8_ifPKiSA_iPKfiiiSC_SC_iiiii,(.L_x_25720 - _ZN4vllm25paged_attention_v1_kernelIfhLi112ELi8ELi128ELNS_18Fp8KVCacheDataTypeE2ELb0EEEvPT_PKS2_PKT0_S8_ifPKiSA_iPKfiiiSC_SC_iiiii)
        .other          _ZN4vllm25paged_attention_v1_kernelIfhLi112ELi8ELi128ELNS_18Fp8KVCacheDataTypeE2ELb0EEEvPT_PKS2_PKT0_S8_ifPKiSA_iPKfiiiSC_SC_iiiii,@"STO_CUDA_ENTRY STV_DEFAULT"
_ZN4vllm25paged_attention_v1_kernelIfhLi112ELi8ELi128ELNS_18Fp8KVCacheDataTypeE2ELb0EEEvPT_PKS2_PKT0_S8_ifPKiSA_iPKfiiiSC_SC_iiiii:
.text._ZN4vllm25paged_attention_v1_kernelIfhLi112ELi8ELi128ELNS_18Fp8KVCacheDataTypeE2ELb0EEEvPT_PKS2_PKT0_S8_ifPKiSA_iPKfiiiSC_SC_iiiii:
        /* <DEDUP_REMOVED lines=35> */
.L_x_7699:
[----:B------:R-:W-:Y:S05]  /*0230*/  BSYNC.RECONVERGENT B6 ;  /* 0x0000000000067941 */ /* 0x000fea0003800200 */
.L_x_7698:
        /* <DEDUP_REMOVED lines=8> */
.L_x_7728:
        /* <DEDUP_REMOVED lines=39> */
.L_x_7705:
        /* <DEDUP_REMOVED lines=11> */
.L_x_7704:
[----:B------:R-:W-:Y:S05]  /*05e0*/  BSYNC.RECONVERGENT B1 ;  /* 0x0000000000017941 */ /* 0x000fea0003800200 */
.L_x_7703:
        /* <DEDUP_REMOVED lines=12> */
.L_x_7708:
        /* <DEDUP_REMOVED lines=100> */
.L_x_7707:
[----:B------:R-:W-:Y:S05]  /*0cf0*/  BSYNC.RECONVERGENT B1 ;  /* 0x0000000000017941 */ /* 0x000fea0003800200 */
.L_x_7706:
        /* <DEDUP_REMOVED lines=55> */
.L_x_7710:
[----:B------:R-:W-:Y:S05]  /*1070*/  BSYNC.RECONVERGENT B1 ;  /* 0x0000000000017941 */ /* 0x000fea0003800200 */
.L_x_7709:
        /* <DEDUP_REMOVED lines=26> */
.L_x_7702:
[----:B------:R-:W-:Y:S05]  /*1220*/  BSYNC.RECONVERGENT B0 ;  /* 0x0000000000007941 */ /* 0x000fea0003800200 */
.L_x_7701:
        /* <DEDUP_REMOVED lines=39> */
.L_x_7715:
[----:B------:R-:W0:Y:S01]  /*14a0*/  LDS R5, [R4] ;  /* 0x0000000004057984 */ /* 0x000e220000000800 */
[----:B------:R-:W-:-:S04]  /*14b0*/  IADD3 R7, PT, PT, R7, 0x1, RZ ;  /* 0x0000000107077810 */ /* 0x000fc80007ffe0ff */
[----:B------:R-:W-:Y:S01]  /*14c0*/  ISETP.NE.AND P0, PT, R7, RZ, PT ;  /* 0x000000ff0700720c */ /* 0x000fe20003f05270 */
[----:B0-----:R-:W-:-:S05]  /*14d0*/  FMUL.FTZ R5, R5, R2 ;  /* 0x0000000205057220 */ /* 0x001fca0000410000 */
[----:B------:R0:W-:Y:S02]  /*14e0*/  STS [R4], R5 ;  /* 0x0000000504007388 */ /* 0x0001e40000000800 */
[----:B0-----:R-:W-:-:S05]  /*14f0*/  IADD3 R4, PT, PT, R4, 0x200, RZ ;  /* 0x0000020004047810 */ /* 0x001fca0007ffe0ff */
[----:B------:R-:W-:Y:S05]  /*1500*/  @P0 BRA `(.L_x_7715) ;  /* 0xfffffffc00e40947 */ /* 0x000fea000383ffff */
.L_x_7714:
[----:B------:R-:W-:Y:S05]  /*1510*/  BSYNC.RECONVERGENT B1 ;  /* 0x0000000000017941 */ /* 0x000fea0003800200 */
.L_x_7713:
        /* <DEDUP_REMOVED lines=12> */
.L_x_7718:
        /* <DEDUP_REMOVED lines=52> */
.L_x_7717:
[----:B------:R-:W-:Y:S05]  /*1920*/  BSYNC.RECONVERGENT B1 ;  /* 0x0000000000017941 */ /* 0x000fea0003800200 */
.L_x_7716:
        /* <DEDUP_REMOVED lines=31> */
.L_x_7720:
[----:B------:R-:W-:Y:S05]  /*1b20*/  BSYNC.RECONVERGENT B1 ;  /* 0x0000000000017941 */ /* 0x000fea0003800200 */
.L_x_7719:
        /* <DEDUP_REMOVED lines=14> */
.L_x_7712:
[----:B------:R-:W-:Y:S05]  /*1c10*/  BSYNC.RECONVERGENT B0 ;  /* 0x0000000000007941 */ /* 0x000fea0003800200 */
.L_x_7711:
[----:B------:R-:W-:Y:S01]  /*1c20*/  BAR.SYNC.DEFER_BLOCKING 0x0 ;  /* 0x0000000000007b1d */ /* 0x000fe20000010000 */
[----:B0-----:R-:W-:Y:S02]  /*1c30*/  LOP3.LUT R2, R22, 0x1, RZ, 0xc0, !PT ;  /* 0x0000000116027812 */ /* 0x001fe400078ec0ff */
[----:B-1----:R-:W-:Y:S02]  /*1c40*/  CS2R R6, SRZ ;  /* 0x0000000000067805 */ /* 0x002fe4000001ff00 */
[----:B------:R-:W-:-:S03]  /*1c50*/  SHF.R.U32.HI R5, RZ, 0x1, R16 ;  /* 0x00000001ff057819 */ /* 0x000fc60000011610 */
[----:B------:R-:W-:Y:S01]  /*1c60*/  BAR.SYNC.DEFER_BLOCKING 0x0 ;  /* 0x0000000000007b1d */ /* 0x000fe20000010000 */
[----:B------:R-:W-:Y:S01]  /*1c70*/  ISETP.NE.AND P2, PT, R2, RZ, PT ;  /* 0x000000ff0200720c */ /* 0x000fe20003f45270 */
[----:B------:R-:W-:Y:S01]  /*1c80*/  IMAD R5, R18, 0x70, R5 ;  /* 0x0000007012057824 */ /* 0x000fe200078e0205 */
[----:B------:R-:W-:Y:S02]  /*1c90*/  LOP3.LUT R2, R22, 0x3c0, RZ, 0xc0, !PT ;  /* 0x000003c016027812 */ /* 0x000fe400078ec0ff */
[----:B------:R-:W-:Y:S01]  /*1ca0*/  IADD3 R3, PT, PT, R3, 0x20, RZ ;  /* 0x0000002003037810 */ /* 0x000fe20007ffe0ff */
[----:B------:R-:W-:Y:S01]  /*1cb0*/  BSSY.RECONVERGENT B0, `(.L_x_7721) ;  /* 0x0000023000007945 */ /* 0x000fe20003800200 */
[----:B------:R-:W-:Y:S02]  /*1cc0*/  ISETP.NE.OR P5, PT, R2, 0x40, P2 ;  /* 0x000000400200780c */ /* 0x000fe400017a5670 */
[----:B------:R-:W-:Y:S02]  /*1cd0*/  LEA R0, R0, R3, 0x18 ;  /* 0x0000000300007211 */ /* 0x000fe400078ec0ff */
[----:B------:R-:W-:-:S02]  /*1ce0*/  LOP3.LUT P0, RZ, R22, 0x3c1, RZ, 0xc0, !PT ;  /* 0x000003c116ff7812 */ /* 0x000fc4000780c0ff */
[C---:B------:R-:W-:Y:S02]  /*1cf0*/  LOP3.LUT R3, R22.reuse, 0x3e0, RZ, 0xc0, !PT ;  /* 0x000003e016037812 */ /* 0x040fe400078ec0ff */
[----:B------:R-:W-:Y:S01]  /*1d00*/  LEA R9, R5, R0, 0x2 ;  /* 0x0000000005097211 */ /* 0x000fe200078e10ff */
[----:B------:R-:W-:Y:S01]  /*1d10*/  HFMA2 R0, -RZ, RZ, 0, 0 ;  /* 0x00000000ff007431 */ /* 0x000fe200000001ff */
[----:B------:R-:W-:Y:S02]  /*1d20*/  ISETP.NE.OR P4, PT, R3, 0x20, P2 ;  /* 0x000000200300780c */ /* 0x000fe40001785670 */
[----:B------:R-:W-:Y:S02]  /*1d30*/  CS2R R2, SRZ ;  /* 0x0000000000027805 */ /* 0x000fe4000001ff00 */
[----:B------:R-:W-:Y:S02]  /*1d40*/  CS2R R4, SRZ ;  /* 0x0000000000047805 */ /* 0x000fe4000001ff00 */
[----:B------:R-:W-:-:S02]  /*1d50*/  LOP3.LUT P1, RZ, R22, 0x3e1, RZ, 0xc0, !PT ;  /* 0x000003e116ff7812 */ /* 0x000fc4000782c0ff */
        /* <DEDUP_REMOVED lines=24> */
.L_x_7722:
[----:B------:R-:W-:Y:S05]  /*1ee0*/  BSYNC.RECONVERGENT B0 ;  /* 0x0000000000007941 */ /* 0x000fea0003800200 */
.L_x_7721:
        /* <DEDUP_REMOVED lines=25> */
.L_x_7724:
[----:B------:R-:W-:Y:S05]  /*2080*/  BSYNC.RECONVERGENT B0 ;  /* 0x0000000000007941 */ /* 0x000fea0003800200 */
.L_x_7723:
        /* <DEDUP_REMOVED lines=25> */
.L_x_7700:
[----:B------:R-:W-:Y:S01]  /*2220*/  HFMA2 R11, -RZ, RZ, 0, 1.847743988037109375e-06 ;  /* 0x0000001fff0b7431 */ /* 0x000fe200000001ff */
[----:B------:R-:W-:Y:S02]  /*2230*/  MOV R12, 0x10 ;  /* 0x00000010000c7802 */ /* 0x000fe40000000f00 */
[----:B------:R-:W-:-:S07]  /*2240*/  MOV R15, 0xffffffff ;  /* 0xffffffff000f7802 */ /* 0x000fce0000000f00 */
[----:B------:R-:W-:Y:S05]  /*2250*/  WARPSYNC.COLLECTIVE R15, `(.L_x_7725) ;  /* 0x000000000f087348 */ /* 0x000fea0003c00000 */
[----:B------:R0:W1:Y:S02]  /*2260*/  SHFL.BFLY P6, R14, R13, R12, R11 ;  /* 0x0c00000c0d0e7389 */ /* 0x00006400000c000b */
[----:B01----:R-:W-:Y:S05]  /*2270*/  ENDCOLLECTIVE ;  /* 0x000000000000791b */ /* 0x003fea0003800000 */
.L_x_7725:
[----:B------:R-:W-:Y:S01]  /*2280*/  HFMA2 R12, -RZ, RZ, 0, 4.76837158203125e-07 ;  /* 0x00000008ff0c7431 */ /* 0x000fe200000001ff */
[----:B------:R-:W-:-:S04]  /*2290*/  FMNMX.FTZ R0, R14, -3.40282346638528859812e+38, !PT ;  /* 0xff7fffff0e007809 */ /* 0x000fc80007810000 */
[----:B------:R-:W-:-:S07]  /*22a0*/  MOV R13, R0 ;  /* 0x00000000000d7202 */ /* 0x000fce0000000f00 */
[----:B------:R-:W-:Y:S05]  /*22b0*/  WARPSYNC.COLLECTIVE R15, `(.L_x_7726) ;  /* 0x000000000f087348 */ /* 0x000fea0003c00000 */
[----:B------:R0:W1:Y:S02]  /*22c0*/  SHFL.BFLY P6, R14, R13, R12, R11 ;  /* 0x0c00000c0d0e7389 */ /* 0x00006400000c000b */
[----:B01----:R-:W-:Y:S05]  /*22d0*/  ENDCOLLECTIVE ;  /* 0x000000000000791b */ /* 0x003fea0003800000 */
.L_x_7726:
[----:B------:R-:W-:Y:S01]  /*22e0*/  HFMA2 R12, -RZ, RZ, 0, 2.384185791015625e-07 ;  /* 0x00000004ff0c7431 */ /* 0x000fe200000001ff */
[----:B------:R-:W-:-:S04]  /*22f0*/  FMNMX.FTZ R2, R0, R14, !PT ;  /* 0x0000000e00027209 */ /* 0x000fc80007810000 */
[----:B------:R-:W-:-:S07]  /*2300*/  MOV R13, R2 ;  /* 0x00000002000d7202 */ /* 0x000fce0000000f00 */
[----:B------:R-:W-:Y:S05]  /*2310*/  WARPSYNC.COLLECTIVE R15, `(.L_x_7727) ;  /* 0x000000000f087348 */ /* 0x000fea0003c00000 */
[----:B------:R0:W1:Y:S02]  /*2320*/  SHFL.BFLY P6, R14, R13, R12, R11 ;  /* 0x0c00000c0d0e7389 */ /* 0x00006400000c000b */
[----:B01----:R-:W-:Y:S05]  /*2330*/  ENDCOLLECTIVE ;  /* 0x000000000000791b */ /* 0x003fea0003800000 */
.L_x_7727:
[----:B------:R-:W-:Y:S05]  /*2340*/  BRA `(.L_x_7728) ;  /* 0xffffffdc00dc7947 */ /* 0x000fea000383ffff */
.L_x_7729:
        /* <DEDUP_REMOVED lines=11> */
.L_x_25720:


//--------------------- .text._ZN4vllm25paged_attention_v1_kernelIfhLi96ELi8ELi128ELNS_18Fp8KVCacheDataTypeE2ELb0EEEvPT_PKS2_PKT0_S8_ifPKiSA_iPKfiiiSC_SC_iiiii --------------------------
	.section	.text._ZN4vllm25paged_attention_v1_kernelIfhLi96ELi8ELi128ELNS_18Fp8KVCacheDataTypeE2ELb0EEEvPT_PKS2_PKT0_S8_ifPKiSA_iPKfiiiSC_SC_iiiii,"ax",@progbits
	.align	128
        .global         _ZN4vllm25paged_attention_v1_kernelIfhLi96ELi8ELi128ELNS_18Fp8KVCacheDataTypeE2ELb0EEEvPT_PKS2_PKT0_S8_ifPKiSA_iPKfiiiSC_SC_iiiii
        .type           _ZN4vllm25paged_attention_v1_kernelIfhLi96ELi8ELi128ELNS_18Fp8KVCacheDataTypeE2ELb0EEEvPT_PKS2_PKT0_S8_ifPKiSA_iPKfiiiSC_SC_iiiii,@function
        .size           _ZN4vllm25paged_attention_v1_kernelIfhLi96ELi8ELi128ELNS_18Fp8KVCacheDataTypeE2ELb0EEEvPT_PKS2_PKT0_S8_ifPKiSA_iPKfiiiSC_SC_iiiii,(.L_x_25721 - _ZN4vllm25paged_attention_v1_kernelIfhLi96ELi8ELi128ELNS_18Fp8KVCacheDataTypeE2ELb0EEEvPT_PKS2_PKT0_S8_ifPKiSA_iPKfiiiSC_SC_iiiii)
        .other          _ZN4vllm25paged_attention_v1_kernelIfhLi96ELi8ELi128ELNS_18Fp8KVCacheDataTypeE2ELb0EEEvPT_PKS2_PKT0_S8_ifPKiSA_iPKfiiiSC_SC_iiiii,@"STO_CUDA_ENTRY STV_DEFAULT"
_ZN4vllm25paged_attention_v1_kernelIfhLi96ELi8ELi128ELNS_18Fp8KVCacheDataTypeE2ELb0EEEvPT_PKS2_PKT0_S8_ifPKiSA_iPKfiiiSC_SC_iiiii:
.text._ZN4vllm25paged_attention_v1_kernelIfhLi96ELi8ELi128ELNS_18Fp8KVCacheDataTypeE2ELb0EEEvPT_PKS2_PKT0_S8_ifPKiSA_iPKfiiiSC_SC_iiiii:
        /* <DEDUP_REMOVED lines=35> */
.L_x_7731:
[----:B------:R-:W-:Y:S05]  /*0230*/  BSYNC.RECONVERGENT B6 ;  /* 0x0000000000067941 */ /* 0x000fea0003800200 */
.L_x_7730:
        /* <DEDUP_REMOVED lines=8> */
.L_x_7760:
        /* <DEDUP_REMOVED lines=39> */
.L_x_7737:
        /* <DEDUP_REMOVED lines=11> */
.L_x_7736:
[----:B------:R-:W-:Y:S05]  /*05e0*/  BSYNC.RECONVERGENT B1 ;  /* 0x0000000000017941 */ /* 0x000fea0003800200 */
.L_x_7735:
        /* <DEDUP_REMOVED lines=12> */
.L_x_7740:
        /* <DEDUP_REMOVED lines=100> */
.L_x_7739:
[----:B------:R-:W-:Y:S05]  /*0cf0*/  BSYNC.RECONVERGENT B1 ;  /* 0x0000000000017941 */ /* 0x000fea0003800200 */
.L_x_7738:
        /* <DEDUP_REMOVED lines=55> */
.L_x_7742:
[----:B------:R-:W-:Y:S05]  /*1070*/  BSYNC.RECONVERGENT B1 ;  /* 0x0000000000017941 */ /* 0x000fea0003800200 */
.L_x_7741:
        /* <DEDUP_REMOVED lines=26> */
.L_x_7734:
[----:B------:R-:W-:Y:S05]  /*1220*/  BSYNC.RECONVERGENT B0 ;  /* 0x0000000000007941 */ /* 0x000fea0003800200 */
.L_x_7733:
        /* <DEDUP_REMOVED lines=39> */
.L_x_7747:
[----:B------:R-:W0:Y:S01]  /*14a0*/  LDS R5, [R4] ;  /* 0x0000000004057984 */ /* 0x000e220000000800 */
[----:B------:R-:W-:-:S04]  /*14b0*/  IADD3 R7, PT, PT, R7, 0x1, RZ ;  /* 0x0000000107077810 */ /* 0x000fc80007ffe0ff */
[----:B------:R-:W-:Y:S01]  /*14c0*/  ISETP.NE.AND P0, PT, R7, RZ, PT ;  /* 0x000000ff0700720c */ /* 0x000fe20003f05270 */
[----:B0-----:R-:W-:-:S05]  /*14d0*/  FMUL.FTZ R5, R5, R2 ;  /* 0x0000000205057220 */ /* 0x001fca0000410000 */
[----:B------:R0:W-:Y:S02]  /*14e0*/  STS [R4], R5 ;  /* 0x0000000504007388 */ /* 0x0001e40000000800 */
[----:B0-----:R-:W-:-:S05]  /*14f0*/  IADD3 R4, PT, PT, R4, 0x200, RZ ;  /* 0x0000020004047810 */ /* 0x001fca0007ffe0ff */
[----:B------:R-:W-:Y:S05]  /*1500*/  @P0 BRA `(.L_x_7747) ;  /* 0xfffffffc00e40947 */ /* 0x000fea000383ffff */
.L_x_7746:
[----:B------:R-:W-:Y:S05]  /*1510*/  BSYNC.RECONVERGENT B1 ;  /* 0x0000000000017941 */ /* 0x000fea0003800200 */
.L_x_7745:
        /* <DEDUP_REMOVED lines=12> */
.L_x_7750:
        /* <DEDUP_REMOVED lines=52> */
.L_x_7749:
[----:B------:R-:W-:Y:S05]  /*1920*/  BSYNC.RECONVERGENT B1 ;  /* 0x0000000000017941 */ /* 0x000fea0003800200 */
.L_x_7748:
        /* <DEDUP_REMOVED lines=31> */
.L_x_7752:
[----:B------:R-:W-:Y:S05]  /*1b20*/  BSYNC.RECONVERGENT B1 ;  /* 0x0000000000017941 */ /* 0x000fea0003800200 */
.L_x_7751:
        /* <DEDUP_REMOVED lines=14> */
.L_x_7744:
[----:B------:R-:W-:Y:S05]  /*1c10*/  BSYNC.RECONVERGENT B0 ;  /* 0x0000000000007941 */ /* 0x000fea0003800200 */
.L_x_7743:
[----:B------:R-:W-:Y:S01]  /*1c20*/  BAR.SYNC.DEFER_BLOCKING 0x0 ;  /* 0x0000000000007b1d */ /* 0x000fe20000010000 */
[----:B0-----:R-:W-:Y:S01]  /*1c30*/  LOP3.LUT R2, R22, 0x1, RZ, 0xc0, !PT ;  /* 0x0000000116027812 */ /* 0x001fe200078ec0ff */
[----:B------:R-:W-:Y:S01]  /*1c40*/  HFMA2 R6, -RZ, RZ, 0, 0 ;  /* 0x00000000ff067431 */ /* 0x000fe200000001ff */
[----:B-1----:R-:W-:-:S05]  /*1c50*/  SHF.R.U32.HI R5, RZ, 0x1, R16 ;  /* 0x00000001ff057819 */ /* 0x002fca0000011610 */
        /* <DEDUP_REMOVED lines=9> */
[----:B------:R-:W-:Y:S02]  /*1cf0*/  LOP3.LUT R3, R22, 0x3e0, RZ, 0xc0, !PT ;  /* 0x000003e016037812 */ /* 0x000fe400078ec0ff */
[----:B------:R-:W-:Y:S02]  /*1d00*/  LEA R7, R5, R0, 0x2 ;  /* 0x0000000005077211 */ /* 0x000fe400078e10ff */
[----:B------:R-:W-:Y:S02]  /*1d10*/  CS2R R4, SRZ ;  /* 0x0000000000047805 */ /* 0x000fe4000001ff00 */
        /* <DEDUP_REMOVED lines=25> */
.L_x_7754:
[----:B------:R-:W-:Y:S05]  /*1eb0*/  BSYNC.RECONVERGENT B0 ;  /* 0x0000000000007941 */ /* 0x000fea0003800200 */
.L_x_7753:
        /* <DEDUP_REMOVED lines=22> */
.L_x_7756:
[----:B------:R-:W-:Y:S05]  /*2020*/  BSYNC.RECONVERGENT B0 ;  /* 0x0000000000007941 */ /* 0x000fea0003800200 */
.L_x_7755:
        /* <DEDUP_REMOVED lines=22> */
[----:B------:R-:W-:Y:S01]  /*2190*/  STG.E desc[UR36][R8.64+0x140], R0 ;  /* 0x0001400008007986 */ /* 0x000fe2000c101924 */
[----:B------:R-:W-:Y:S05]  /*21a0*/  EXIT ;  /* 0x000000000000794d */ /* 0x000fea0003800000 */
.L_x_7732:
[----:B------:R-:W-:Y:S01]  /*21b0*/  HFMA2 R12, -RZ, RZ, 0, 9.5367431640625e-07 ;  /* 0x00000010ff0c7431 */ /* 0x000fe200000001ff */
[----:B------:R-:W-:Y:S02]  /*21c0*/  MOV R11, 0x1f ;  /* 0x0000001f000b7802 */ /* 0x000fe40000000f00 */
[----:B------:R-:W-:-:S07]  /*21d0*/  MOV R15, 0xffffffff ;  /* 0xffffffff000f7802 */ /* 0x000fce0000000f00 */
[----:B------:R-:W-:Y:S05]  /*21e0*/  WARPSYNC.COLLECTIVE R15, `(.L_x_7757) ;  /* 0x000000000f087348 */ /* 0x000fea0003c00000 */
[----:B------:R0:W1:Y:S02]  /*21f0*/  SHFL.BFLY P6, R14, R13, R12, R11 ;  /* 0x0c00000c0d0e7389 */ /* 0x00006400000c000b */
[----:B01----:R-:W-:Y:S05]  /*2200*/  ENDCOLLECTIVE ;  /* 0x000000000000791b */ /* 0x003fea0003800000 */
.L_x_7757:
[----:B------:R-:W-:Y:S01]  /*2210*/  HFMA2 R12, -RZ, RZ, 0, 4.76837158203125e-07 ;  /* 0x00000008ff0c7431 */ /* 0x000fe200000001ff */
[----:B------:R-:W-:-:S04]  /*2220*/  FMNMX.FTZ R0, R14, -3.40282346638528859812e+38, !PT ;  /* 0xff7fffff0e007809 */ /* 0x000fc80007810000 */
[----:B------:R-:W-:-:S07]  /*2230*/  MOV R13, R0 ;  /* 0x00000000000d7202 */ /* 0x000fce0000000f00 */
[----:B------:R-:W-:Y:S05]  /*2240*/  WARPSYNC.COLLECTIVE R15, `(.L_x_7758) ;  /* 0x000000000f087348 */ /* 0x000fea0003c00000 */
[----:B------:R0:W1:Y:S02]  /*2250*/  SHFL.BFLY P6, R14, R13, R12, R11 ;  /* 0x0c00000c0d0e7389 */ /* 0x00006400000c000b */
[----:B01----:R-:W-:Y:S05]  /*2260*/  ENDCOLLECTIVE ;  /* 0x000000000000791b */ /* 0x003fea0003800000 */
.L_x_7758:
[----:B------:R-:W-:Y:S01]  /*2270*/  HFMA2 R12, -RZ, RZ, 0, 2.384185791015625e-07 ;  /* 0x00000004ff0c7431 */ /* 0x000fe200000001ff */
[----:B------:R-:W-:-:S04]  /*2280*/  FMNMX.FTZ R2, R0, R14, !PT ;  /* 0x0000000e00027209 */ /* 0x000fc80007810000 */
[----:B------:R-:W-:-:S07]  /*2290*/  MOV R13, R2 ;  /* 0x00000002000d7202 */ /* 0x000fce0000000f00 */
[----:B------:R-:W-:Y:S05]  /*22a0*/  WARPSYNC.COLLECTIVE R15, `(.L_x_7759) ;  /* 0x000000000f087348 */ /* 0x000fea0003c00000 */
[----:B------:R0:W1:Y:S02]  /*22b0*/  SHFL.BFLY P6, R14, R13, R12, R11 ;  /* 0x0c00000c0d0e7389 */ /* 0x00006400000c000b */
[----:B01----:R-:W-:Y:S05]  /*22c0*/  ENDCOLLECTIVE ;  /* 0x000000000000791b */ /* 0x003fea0003800000 */
.L_x_7759:
[----:B------:R-:W-:Y:S05]  /*22d0*/  BRA `(.L_x_7760) ;  /* 0xffffffdc00f87947 */ /* 0x000fea000383ffff */
.L_x_7761:
        /* <DEDUP_REMOVED lines=10> */
.L_x_25721:


//--------------------- .text._ZN4vllm25paged_attention_v1_kernelIfhLi80ELi8ELi128ELNS_18Fp8KVCacheDataTypeE2ELb0EEEvPT_PKS2_PKT0_S8_ifPKiSA_iPKfiiiSC_SC_iiiii --------------------------
	.section	.text._ZN4vllm25paged_attention_v1_kernelIfhLi80ELi8ELi128ELNS_18Fp8KVCacheDataTypeE2ELb0EEEvPT_PKS2_PKT0_S8_ifPKiSA_iPKfiiiSC_SC_iiiii,"ax",@progbits
	.align	128
        .global         _ZN4vllm25paged_attention_v1_kernelIfhLi80ELi8ELi128ELNS_18Fp8KVCacheDataTypeE2ELb0EEEvPT_PKS2_PKT0_S8_ifPKiSA_iPKfiiiSC_SC_iiiii
        .type           _ZN4vllm25paged_attention_v1_kernelIfhLi80ELi8ELi128ELNS_18Fp8KVCacheDataTypeE2ELb0EEEvPT_PKS2_PKT0_S8_ifPKiSA_iPKfiiiSC_SC_iiiii,@function
        .size           _ZN4vllm25paged_attention_v1_kernelIfhLi80ELi8ELi128ELNS_18Fp8KVCacheDataTypeE2ELb0EEEvPT_PKS2_PKT0_S8_ifPKiSA_iPKfiiiSC_SC_iiiii,(.L_x_25722 - _ZN4vllm25paged_attention_v1_kernelIfhLi80ELi8ELi128ELNS_18Fp8KVCacheDataTypeE2ELb0EEEvPT_PKS2_PKT0_S8_ifPKiSA_iPKfiiiSC_SC_iiiii)
        .other          _ZN4vllm25paged_attention_v1_kernelIfhLi80ELi8ELi128ELNS_18Fp8KVCacheDataTypeE2ELb0EEEvPT_PKS2_PKT0_S8_ifPKiSA_iPKfiiiSC_SC_iiiii,@"STO_CUDA_ENTRY STV_DEFAULT"
_ZN4vllm25paged_attention_v1_kernelIfhLi80ELi8ELi128ELNS_18Fp8KVCacheDataTypeE2ELb0EEEvPT_PKS2_PKT0_S8_ifPKiSA_iPKfiiiSC_SC_iiiii:
.text._ZN4vllm25paged_attention_v1_kernelIfhLi80ELi8ELi128ELNS_18Fp8KVCacheDataTypeE2ELb0EEEvPT_PKS2_PKT0_S8_ifPKiSA_iPKfiiiSC_SC_iiiii:
        /* <DEDUP_REMOVED lines=35> */
.L_x_7763:
[----:B------:R-:W-:Y:S05]  /*0230*/  BSYNC.RECONVERGENT B6 ;  /* 0x0000000000067941 */ /* 0x000fea0003800200 */
.L_x_7762:
        /* <DEDUP_REMOVED lines=8> */
.L_x_7792:
        /* <DEDUP_REMOVED lines=39> */
.L_x_7769:
        /* <DEDUP_REMOVED lines=11> */
.L_x_7768:
[----:B------:R-:W-:Y:S05]  /*05e0*/  BSYNC.RECONVERGENT B1 ;  /* 0x0000000000017941 */ /* 0x000fea0003800200 */
.L_x_7767:
        /* <DEDUP_REMOVED lines=12> */
.L_x_7772:
        /* <DEDUP_REMOVED lines=100> */
.L_x_7771:
[----:B------:R-:W-:Y:S05]  /*0cf0*/  BSYNC.RECONVERGENT B1 ;  /* 0x0000000000017941 */ /* 0x000fea0003800200 */
.L_x_7770:
        /* <DEDUP_REMOVED lines=55> */
.L_x_7774:
[----:B------:R-:W-:Y:S05]  /*1070*/  BSYNC.RECONVERGENT B1 ;  /* 0x0000000000017941 */ /* 0x000fea0003800200 */
.L_x_7773:
        /* <DEDUP_REMOVED lines=26> */
.L_x_7766:
[----:B------:R-:W-:Y:S05]  /*1220*/  BSYNC.RECONVERGENT B0 ;  /* 0x0000000000007941 */ /* 0x000fea0003800200 */
.L_x_7765:
        /* <DEDUP_REMOVED lines=39> */
.L_x_7779:
[----:B------:R-:W0:Y:S01]  /*14a0*/  LDS R5, [R4] ;  /* 0x0000000004057984 */ /* 0x000e220000000800 */
[----:B------:R-:W-:-:S04]  /*14b0*/  IADD3 R7, PT, PT, R7, 0x1, RZ ;  /* 0x0000000107077810 */ /* 0x000fc80007ffe0ff */
[----:B------:R-:W-:Y:S01]  /*14c0*/  ISETP.NE.AND P0, PT, R7, RZ, PT ;  /* 0x000000ff0700720c */ /* 0x000fe20003f05270 */
[----:B0-----:R-:W-:-:S05]  /*14d0*/  FMUL.FTZ R5, R5, R2 ;  /* 0x0000000205057220 */ /* 0x001fca0000410000 */
[----:B------:R0:W-:Y:S02]  /*14e0*/  STS [R4], R5 ;  /* 0x0000000504007388 */ /* 0x0001e40000000800 */
[----:B0-----:R-:W-:-:S05]  /*14f0*/  IADD3 R4, PT, PT, R4, 0x200, RZ ;  /* 0x0000020004047810 */ /* 0x001fca0007ffe0ff */
[----:B------:R-:W-:Y:S05]  /*1500*/  @P0 BRA `(.L_x_7779) ;  /* 0xfffffffc00e40947 */ /* 0x000fea000383ffff */
.L_x_7778:
[----:B------:R-:W-:Y:S05]  /*1510*/  BSYNC.RECONVERGENT B1 ;  /* 0x0000000000017941 */ /* 0x000fea0003800200 */
.L_x_7777:
        /* <DEDUP_REMOVED lines=12> */
.L_x_7782:
        /* <DEDUP_REMOVED lines=52> */
.L_x_7781:
[----:B------:R-:W-:Y:S05]  /*1920*/  BSYNC.RECONVERGENT B1 ;  /* 0x0000000000017941 */ /* 0x000fea0003800200 */
.L_x_7780:
        /* <DEDUP_REMOVED lines=31> */
.L_x_7784:
[----:B------:R-:W-:Y:S05]  /*1b20*/  BSYNC.RECONVERGENT B1 ;  /* 0x0000000000017941 */ /* 0x000fea0003800200 */
.L_x_7783:
        /* <DEDUP_REMOVED lines=14> */
.L_x_7776:
[----:B------:R-:W-:Y:S05]  /*1c10*/  BSYNC.RECONVERGENT B0 ;  /* 0x0000000000007941 */ /* 0x000fea0003800200 */
.L_x_7775:
[----:B------:R-:W-:Y:S01]  /*1c20*/  BAR.SYNC.DEFER_BLOCKING 0x0 ;  /* 0x0000000000007b1d */ /* 0x000fe20000010000 */
[----:B0-----:R-:W-:Y:S01]  /*1c30*/  LOP3.LUT R2, R22, 0x1, RZ, 0xc0, !PT ;  /* 0x0000000116027812 */ /* 0x001fe200078ec0ff */
[----:B-1----:R-:W-:Y:S01]  /*1c40*/  HFMA2 R9, -RZ, RZ, 0, 0 ;  /* 0x00000000ff097431 */ /* 0x002fe200000001ff */
[----:B------:R-:W-:Y:S01]  /*1c50*/  SHF.R.U32.HI R5, RZ, 0x1, R16 ;  /* 0x00000001ff057819 */ /* 0x000fe20000011610 */
[----:B------:R-:W-:Y:S01]  /*1c60*/  HFMA2 R13, -RZ, RZ, 0, 0 ;  /* 0x00000000ff0d7431 */ /* 0x000fe200000001ff */
        /* <DEDUP_REMOVED lines=9> */
[----:B------:R-:W-:Y:S01]  /*1d00*/  LEA R0, R5, R0, 0x2 ;  /* 0x0000000005007211 */ /* 0x000fe200078e10ff */
[----:B------:R-:W-:Y:S01]  /*1d10*/  HFMA2 R5, -RZ, RZ, 0, 0 ;  /* 0x00000000ff057431 */ /* 0x000fe200000001ff */
[----:B------:R-:W-:Y:S02]  /*1d20*/  MOV R7, RZ ;  /* 0x000000ff00077202 */ /* 0x000fe40000000f00 */
[----:B------:R-:W-:Y:S02]  /*1d30*/  MOV R11, RZ ;  /* 0x000000ff000b7202 */ /* 0x000fe40000000f00 */
[----:B------:R-:W-:-:S02]  /*1d40*/  LOP3.LUT R3, R22, 0x3e0, RZ, 0xc0, !PT ;  /* 0x000003e016037812 */ /* 0x000fc400078ec0ff */
[C---:B------:R-:W-:Y:S02]  /*1d50*/  LOP3.LUT P1, RZ, R22.reuse, 0x3e1, RZ, 0xc0, !PT ;  /* 0x000003e116ff7812 */ /* 0x040fe4000782c0ff */
[----:B------:R-:W-:Y:S02]  /*1d60*/  ISETP.NE.OR P4, PT, R3, 0x20, P2 ;  /* 0x000000200300780c */ /* 0x000fe40001785670 */
        /* <DEDUP_REMOVED lines=18> */
.L_x_7786:
[----:B------:R-:W-:Y:S05]  /*1e90*/  BSYNC.RECONVERGENT B0 ;  /* 0x0000000000007941 */ /* 0x000fea0003800200 */
.L_x_7785:
        /* <DEDUP_REMOVED lines=19> */
.L_x_7788:
[----:B------:R-:W-:Y:S05]  /*1fd0*/  BSYNC.RECONVERGENT B0 ;  /* 0x0000000000007941 */ /* 0x000fea0003800200 */
.L_x_7787:
        /* <DEDUP_REMOVED lines=21> */
[----:B------:R-:W-:Y:S01]  /*2130*/  STG.E desc[UR36][R2.64+0x100], R13 ;  /* 0x0001000d02007986 */ /* 0x000fe2000c101924 */
[----:B------:R-:W-:Y:S05]  /*2140*/  EXIT ;  /* 0x000000000000794d */ /* 0x000fea0003800000 */
.L_x_7764:
[----:B------:R-:W-:Y:S01]  /*2150*/  HFMA2 R11, -RZ, RZ, 0, 1.847743988037109375e-06 ;  /* 0x0000001fff0b7431 */ /* 0x000fe200000001ff */
[----:B------:R-:W-:Y:S02]  /*2160*/  MOV R12, 0x10 ;  /* 0x00000010000c7802 */ /* 0x000fe40000000f00 */
[----:B------:R-:W-:-:S07]  /*2170*/  MOV R15, 0xffffffff ;  /* 0xffffffff000f7802 */ /* 0x000fce0000000f00 */
[----:B------:R-:W-:Y:S05]  /*2180*/  WARPSYNC.COLLECTIVE R15, `(.L_x_7789) ;  /* 0x000000000f087348 */ /* 0x000fea0003c00000 */
[----:B------:R0:W1:Y:S02]  /*2190*/  SHFL.BFLY P6, R14, R13, R12, R11 ;  /* 0x0c00000c0d0e7389 */ /* 0x00006400000c000b */
[----:B01----:R-:W-:Y:S05]  /*21a0*/  ENDCOLLECTIVE ;  /* 0x000000000000791b */ /* 0x003fea0003800000 */
.L_x_7789:
[----:B------:R-:W-:Y:S01]  /*21b0*/  HFMA2 R12, -RZ, RZ, 0, 4.76837158203125e-07 ;  /* 0x00000008ff0c7431 */ /* 0x000fe200000001ff */
[----:B------:R-:W-:-:S04]  /*21c0*/  FMNMX.FTZ R0, R14, -3.40282346638528859812e+38, !PT ;  /* 0xff7fffff0e007809 */ /* 0x000fc80007810000 */
[----:B------:R-:W-:-:S07]  /*21d0*/  MOV R13, R0 ;  /* 0x00000000000d7202 */ /* 0x000fce0000000f00 */
[----:B------:R-:W-:Y:S05]  /*21e0*/  WARPSYNC.COLLECTIVE R15, `(.L_x_7790) ;  /* 0x000000000f087348 */ /* 0x000fea0003c00000 */
[----:B------:R0:W1:Y:S02]  /*21f0*/  SHFL.BFLY P6, R14, R13, R12, R11 ;  /* 0x0c00000c0d0e7389 */ /* 0x00006400000c000b */
[----:B01----:R-:W-:Y:S05]  /*2200*/  ENDCOLLECTIVE ;  /* 0x000000000000791b */ /* 0x003fea0003800000 */
.L_x_7790:
[----:B------:R-:W-:Y:S01]  /*2210*/  HFMA2 R12, -RZ, RZ, 0, 2.384185791015625e-07 ;  /* 0x00000004ff0c7431 */ /* 0x000fe200000001ff */
[----:B------:R-:W-:-:S04]  /*2220*/  FMNMX.FTZ R2, R0, R14, !PT ;  /* 0x0000000e00027209 */ /* 0x000fc80007810000 */
[----:B------:R-:W-:-:S07]  /*2230*/  MOV R13, R2 ;  /* 0x00000002000d7202 */ /* 0x000fce0000000f00 */
[----:B------:R-:W-:Y:S05]  /*2240*/  WARPSYNC.COLLECTIVE R15, `(.L_x_7791) ;  /* 0x000000000f087348 */ /* 0x000fea0003c00000 */
[----:B------:R0:W1:Y:S02]  /*2250*/  SHFL.BFLY P6, R14, R13, R12, R11 ;  /* 0x0c00000c0d0e7389 */ /* 0x00006400000c000b */
[----:B01----:R-:W-:Y:S05]  /*2260*/  ENDCOLLECTIVE ;  /* 0x000000000000791b */ /* 0x003fea0003800000 */
.L_x_7791:
[----:B------:R-:W-:Y:S05]  /*2270*/  BRA `(.L_x_7792) ;  /* 0xffffffe000107947 */ /* 0x000fea000383ffff */
.L_x_7793:
        /* <DEDUP_REMOVED lines=16> */
.L_x_25722:


//--------------------- .text._ZN4vllm25paged_attention_v1_kernelIfhLi64ELi8ELi128ELNS_18Fp8KVCacheDataTypeE2ELb0EEEvPT_PKS2_PKT0_S8_ifPKiSA_iPKfiiiSC_SC_iiiii --------------------------
	.section	.text._ZN4vllm25paged_attention_v1_kernelIfhLi64ELi8ELi128ELNS_18Fp8KVCacheDataTypeE2ELb0EEEvPT_PKS2_PKT0_S8_ifPKiSA_iPKfiiiSC_SC_iiiii,"ax",@progbits
	.align	128
        .global         _ZN4vllm25paged_attention_v1_kernelIfhLi64ELi8ELi128ELNS_18Fp8KVCacheDataTypeE2ELb0EEEvPT_PKS2_PKT0_S8_ifPKiSA_iPKfiiiSC_SC_iiiii
        .type           _ZN4vllm25paged_attention_v1_kernelIfhLi64ELi8ELi128ELNS_18Fp8KVCacheDataTypeE2ELb0EEEvPT_PKS2_PKT0_S8_ifPKiSA_iPKfiiiSC_SC_iiiii,@function
        .size           _ZN4vllm25paged_attention_v1_kernelIfhLi64ELi8ELi128ELNS_18Fp8KVCacheDataTypeE2ELb0EEEvPT_PKS2_PKT0_S8_ifPKiSA_iPKfiiiSC_SC_iiiii,(.L_x_25723 - _ZN4vllm25paged_attention_v1_kernelIfhLi64ELi8ELi128ELNS_18Fp8KVCacheDataTypeE2ELb0EEEvPT_PKS2_PKT0_S8_ifPKiSA_iPKfiiiSC_SC_iiiii)
        .other          _ZN4vllm25paged_attention_v1_kernelIfhLi64ELi8ELi128ELNS_18Fp8KVCacheDataTypeE2ELb0EEEvPT_PKS2_PKT0_S8_ifPKiSA_iPKfiiiSC_SC_iiiii,@"STO_CUDA_ENTRY STV_DEFAULT"
_ZN4vllm25paged_attention_v1_kernelIfhLi64ELi8ELi128ELNS_18Fp8KVCacheDataTypeE2ELb0EEEvPT_PKS2_PKT0_S8_ifPKiSA_iPKfiiiSC_SC_iiiii:
.text._ZN4vllm25paged_attention_v1_kernelIfhLi64ELi8ELi128ELNS_18Fp8KVCacheDataTypeE2ELb0EEEvPT_PKS2_PKT0_S8_ifPKiSA_iPKfiiiSC_SC_iiiii:
        /* <DEDUP_REMOVED lines=35> */
.L_x_7795:
[----:B------:R-:W-:Y:S05]  /*0230*/  BSYNC.RECONVERGENT B6 ;  /* 0x0000000000067941 */ /* 0x000fea0003800200 */
.L_x_7794:
        /* <DEDUP_REMOVED lines=8> */
.L_x_7820:
        /* <DEDUP_REMOVED lines=39> */
.L_x_7801:
        /* <DEDUP_REMOVED lines=11> */
.L_x_7800:
[----:B------:R-:W-:Y:S05]  /*05e0*/  BSYNC.RECONVERGENT B1 ;  /* 0x0000000000017941 */ /* 0x000fea0003800200 */
.L_x_7799:
        /* <DEDUP_REMOVED lines=12> */
.L_x_7804:
        /* <DEDUP_REMOVED lines=100> */
.L_x_7803:
[----:B------:R-:W-:Y:S05]  /*0cf0*/  BSYNC.RECONVERGENT B1 ;  /* 0x0000000000017941 */ /* 0x000fea0003800200 */
.L_x_7802:
        /* <DEDUP_REMOVED lines=55> */
.L_x_7806:
[----:B------:R-:W-:Y:S05]  /*1070*/  BSYNC.RECONVERGENT B1 ;  /* 0x0000000000017941 */ /* 0x000fea0003800200 */
.L_x_7805:
        /* <DEDUP_REMOVED lines=26> */
.L_x_7798:
[----:B------:R-:W-:Y:S05]  /*1220*/  BSYNC.RECONVERGENT B0 ;  /* 0x0000000000007941 */ /* 0x000fea0003800200 */
.L_x_7797:
        /* <DEDUP_REMOVED lines=39> */
.L_x_7811:
[----:B------:R-:W0:Y:S01]  /*14a0*/  LDS R5, [R4] ;  /* 0x0000000004057984 */ /* 0x000e220000000800 */
[----:B------:R-:W-:-:S04]  /*14b0*/  IADD3 R7, PT, PT, R7, 0x1, RZ ;  /* 0x0000000107077810 */ /* 0x000fc80007ffe0ff */
[----:B------:R-:W-:Y:S01]  /*14c0*/  ISETP.NE.AND P0, PT, R7, RZ, PT ;  /* 0x000000ff0700720c */ /* 0x000fe20003f05270 */
[----:B0-----:R-:W-:-:S05]  /*14d0*/  FMUL.FTZ R5, R5, R2 ;  /* 0x0000000205057220 */ /* 0x001fca0000410000 */
[----:B------:R0:W-:Y:S02]  /*14e0*/  STS [R4], R5 ;  /* 0x0000000504007388 */ /* 0x0001e40000000800 */
[----:B0-----:R-:W-:-:S05]  /*14f0*/  IADD3 R4, PT, PT, R4, 0x200, RZ ;  /* 0x0000020004047810 */ /* 0x001fca0007ffe0ff */
[----:B------:R-:W-:Y:S05]  /*1500*/  @P0 BRA `(.L_x_7811) ;  /* 0xfffffffc00e40947 */ /* 0x000fea000383ffff */
.L_x_7810:
[----:B------:R-:W-:Y:S05]  /*1510*/  BSYNC.RECONVERGENT B1 ;  /* 0x0000000000017941 */ /* 0x000fea0003800200 */
.L_x_7809:
        /* <DEDUP_REMOVED lines=12> */
.L_x_7814:
        /* <DEDUP_REMOVED lines=52> */
.L_x_7813:
[----:B------:R-:W-:Y:S05]  /*1920*/  BSYNC.RECONVERGENT B1 ;  /* 0x0000000000017941 */ /* 0x000fea0003800200 */
.L_x_7812:
        /* <DEDUP_REMOVED lines=31> */
.L_x_7816:
[----:B------:R-:W-:Y:S05]  /*1b20*/  BSYNC.RECONVERGENT B1 ;  /* 0x0000000000017941 */ /* 0x000fea0003800200 */
.L_x_7815:
        /* <DEDUP_REMOVED lines=14> */
.L_x_7808:
[----:B------:R-:W-:Y:S05]  /*1c10*/  BSYNC.RECONVERGENT B0 ;  /* 0x0000000000007941 */ /* 0x000fea0003800200 */
.L_x_7807:
[----:B------:R-:W-:Y:S01]  /*1c20*/  BAR.SYNC.DEFER_BLOCKING 0x0 ;  /* 0x0000000000007b1d */ /* 0x000fe20000010000 */
[C---:B-1----:R-:W-:Y:S01]  /*1c30*/  LOP3.LUT R4, R22.reuse, 0x1, RZ, 0xc0, !PT ;  /* 0x0000000116047812 */ /* 0x042fe200078ec0ff */
[----:B0-----:R-:W-:Y:S01]  /*1c40*/  HFMA2 R5, -RZ, RZ, 0, 0 ;  /* 0x00000000ff057431 */ /* 0x001fe200000001ff */
[----:B------:R-:W-:Y:S01]  /*1c50*/  LOP3.LUT R2, R22, 0x3c0, RZ, 0xc0, !PT ;  /* 0x000003c016027812 */ /* 0x000fe200078ec0ff */
[----:B------:R-:W-:-:S04]  /*1c60*/  HFMA2 R9, -RZ, RZ, 0, 0 ;  /* 0x00000000ff097431 */ /* 0x000fc800000001ff */
[----:B------:R-:W-:Y:S01]  /*1c70*/  BAR.SYNC.DEFER_BLOCKING 0x0 ;  /* 0x0000000000007b1d */ /* 0x000fe20000010000 */
[----:B------:R-:W-:Y:S02]  /*1c80*/  ISETP.NE.U32.AND P0, PT, R4, 0x1, PT ;  /* 0x000000010400780c */ /* 0x000fe40003f05070 */
[----:B------:R-:W-:Y:S02]  /*1c90*/  SHF.R.U32.HI R13, RZ, 0x1, R16 ;  /* 0x00000001ff0d7819 */ /* 0x000fe40000011610 */
[----:B------:R-:W-:Y:S02]  /*1ca0*/  IADD3 R3, PT, PT, R3, 0x20, RZ ;  /* 0x0000002003037810 */ /* 0x000fe40007ffe0ff */
[----:B------:R-:W-:Y:S02]  /*1cb0*/  ISETP.NE.OR P1, PT, R2, 0x40, !P0 ;  /* 0x000000400200780c */ /* 0x000fe40004725670 */
[----:B------:R-:W-:Y:S02]  /*1cc0*/  LEA R8, R0, R3, 0x18 ;  /* 0x0000000300087211 */ /* 0x000fe400078ec0ff */
[----:B------:R-:W-:-:S02]  /*1cd0*/  LEA R18, R18, R13, 0x6 ;  /* 0x0000000d12127211 */ /* 0x000fc400078e30ff */
[----:B------:R-:W-:Y:S02]  /*1ce0*/  MOV R7, RZ ;  /* 0x000000ff00077202 */ /* 0x000fe40000000f00 */
[-C--:B------:R-:W-:Y:S02]  /*1cf0*/  LEA R18, R18, R8.reuse, 0x2 ;  /* 0x0000000812127211 */ /* 0x080fe400078e10ff */
[----:B------:R-:W-:Y:S02]  /*1d00*/  MOV R11, RZ ;  /* 0x000000ff000b7202 */ /* 0x000fe40000000f00 */
[C---:B------:R-:W-:Y:S02]  /*1d10*/  LOP3.LUT P2, RZ, R22.reuse, 0x3c1, RZ, 0xc0, !PT ;  /* 0x000003c116ff7812 */ /* 0x040fe4000784c0ff */
[----:B------:R-:W-:Y:S01]  /*1d20*/  LOP3.LUT R3, R22, 0x3e1, RZ, 0xc0, !PT ;  /* 0x000003e116037812 */ /* 0x000fe200078ec0ff */
[----:B------:R-:W-:Y:S03]  /*1d30*/  @!P1 STS [R18+-0x200], R5 ;  /* 0xfffe000512009388 */ /* 0x000fe60000000800 */
[----:B------:R-:W-:Y:S01]  /*1d40*/  ISETP.NE.AND P3, PT, R3, 0x20, PT ;  /* 0x000000200300780c */ /* 0x000fe20003f65270 */
[----:B------:R-:W-:Y:S04]  /*1d50*/  @!P1 STS [R18+-0x1c0], R7 ;  /* 0xfffe400712009388 */ /* 0x000fe80000000800 */
[----:B------:R-:W-:Y:S04]  /*1d60*/  @!P1 STS [R18+-0x180], R9 ;  /* 0xfffe800912009388 */ /* 0x000fe80000000800 */
[----:B------:R-:W-:Y:S01]  /*1d70*/  @!P1 STS [R18+-0x140], R11 ;  /* 0xfffec00b12009388 */ /* 0x000fe20000000800 */
[----:B------:R-:W-:Y:S03]  /*1d80*/  BAR.SYNC.DEFER_BLOCKING 0x0 ;  /* 0x0000000000007b1d */ /* 0x000fe60000010000 */
[----:B------:R-:W-:-:S02]  /*1d90*/  @!P3 LEA R8, R13, R8, 0x2 ;  /* 0x000000080d08b211 */ /* 0x000fc400078e10ff */
[----:B------:R-:W-:Y:S01]  /*1da0*/  ISETP.NE.AND P1, PT, R3, RZ, PT ;  /* 0x000000ff0300720c */ /* 0x000fe20003f25270 */
        /* <DEDUP_REMOVED lines=45> */
.L_x_7796:
[----:B------:R-:W-:Y:S01]  /*2080*/  HFMA2 R12, -RZ, RZ, 0, 9.5367431640625e-07 ;  /* 0x00000010ff0c7431 */ /* 0x000fe200000001ff */
[----:B------:R-:W-:Y:S02]  /*2090*/  MOV R11, 0x1f ;  /* 0x0000001f000b7802 */ /* 0x000fe40000000f00 */
[----:B------:R-:W-:-:S07]  /*20a0*/  MOV R15, 0xffffffff ;  /* 0xffffffff000f7802 */ /* 0x000fce0000000f00 */
[----:B------:R-:W-:Y:S05]  /*20b0*/  WARPSYNC.COLLECTIVE R15, `(.L_x_7817) ;  /* 0x000000000f087348 */ /* 0x000fea0003c00000 */
[----:B------:R0:W1:Y:S02]  /*20c0*/  SHFL.BFLY P6, R14, R13, R12, R11 ;  /* 0x0c00000c0d0e7389 */ /* 0x00006400000c000b */
[----:B01----:R-:W-:Y:S05]  /*20d0*/  ENDCOLLECTIVE ;  /* 0x000000000000791b */ /* 0x003fea0003800000 */
.L_x_7817:
[----:B------:R-:W-:Y:S01]  /*20e0*/  HFMA2 R12, -RZ, RZ, 0, 4.76837158203125e-07 ;  /* 0x00000008ff0c7431 */ /* 0x000fe200000001ff */
[----:B------:R-:W-:-:S04]  /*20f0*/  FMNMX.FTZ R0, R14, -3.40282346638528859812e+38, !PT ;  /* 0xff7fffff0e007809 */ /* 0x000fc80007810000 */
[----:B------:R-:W-:-:S07]  /*2100*/  MOV R13, R0 ;  /* 0x00000000000d7202 */ /* 0x000fce0000000f00 */
[----:B------:R-:W-:Y:S05]  /*2110*/  WARPSYNC.COLLECTIVE R15, `(.L_x_7818) ;  /* 0x000000000f087348 */ /* 0x000fea0003c00000 */
[----:B------:R0:W1:Y:S02]  /*2120*/  SHFL.BFLY P6, R14, R13, R12, R11 ;  /* 0x0c00000c0d0e7389 */ /* 0x00006400000c000b */
[----:B01----:R-:W-:Y:S05]  /*2130*/  ENDCOLLECTIVE ;  /* 0x000000000000791b */ /* 0x003fea0003800000 */
.L_x_7818:
[----:B------:R-:W-:Y:S01]  /*2140*/  HFMA2 R12, -RZ, RZ, 0, 2.384185791015625e-07 ;  /* 0x00000004ff0c7431 */ /* 0x000fe200000001ff */
[----:B------:R-:W-:-:S04]  /*2150*/  FMNMX.FTZ R2, R0, R14, !PT ;  /* 0x0000000e00027209 */ /* 0x000fc80007810000 */
[----:B------:R-:W-:-:S07]  /*2160*/  MOV R13, R2 ;  /* 0x00000002000d7202 */ /* 0x000fce0000000f00 */
[----:B------:R-:W-:Y:S05]  /*2170*/  WARPSYNC.COLLECTIVE R15, `(.L_x_7819) ;  /* 0x000000000f087348 */ /* 0x000fea0003c00000 */
[----:B------:R0:W1:Y:S02]  /*2180*/  SHFL.BFLY P6, R14, R13, R12, R11 ;  /* 0x0c00000c0d0e7389 */ /* 0x00006400000c000b */
[----:B01----:R-:W-:Y:S05]  /*2190*/  ENDCOLLECTIVE ;  /* 0x000000000000791b */ /* 0x003fea0003800000 */
.L_x_7819:
[----:B------:R-:W-:Y:S05]  /*21a0*/  BRA `(.L_x_7820) ;  /* 0xffffffe000447947 */ /* 0x000fea000383ffff */
.L_x_7821:
        /* <DEDUP_REMOVED lines=13> */
.L_x_25723:


//--------------------- .text._ZN4vllm25paged_attention_v1_kernelIfhLi32ELi8ELi128ELNS_18Fp8KVCacheDataTypeE2ELb0EEEvPT_PKS2_PKT0_S8_ifPKiSA_iPKfiiiSC_SC_iiiii --------------------------
	.section	.text._ZN4vllm25paged_attention_v1_kernelIfhLi32ELi8ELi128ELNS_18Fp8KVCacheDataTypeE2ELb0EEEvPT_PKS2_PKT0_S8_ifPKiSA_iPKfiiiSC_SC_iiiii,"ax",@progbits
	.align	128
        .global         _ZN4vllm25paged_attention_v1_kernelIfhLi32ELi8ELi128ELNS_18Fp8KVCacheDataTypeE2ELb0EEEvPT_PKS2_PKT0_S8_ifPKiSA_iPKfiiiSC_SC_iiiii
        .type           _ZN4vllm25paged_attention_v1_kernelIfhLi32ELi8ELi128ELNS_18Fp8KVCacheDataTypeE2ELb0EEEvPT_PKS2_PKT0_S8_ifPKiSA_iPKfiiiSC_SC_iiiii,@function
        .size           _ZN4vllm25paged_attention_v1_kernelIfhLi32ELi8ELi128ELNS_18Fp8KVCacheDataTypeE2ELb0EEEvPT_PKS2_PKT0_S8_ifPKiSA_iPKfiiiSC_SC_iiiii,(.L_x_25724 - _ZN4vllm25paged_attention_v1_kernelIfhLi32ELi8ELi128ELNS_18Fp8KVCacheDataTypeE2ELb0EEEvPT_PKS2_PKT0_S8_ifPKiSA_iPKfiiiSC_SC_iiiii)
        .other          _ZN4vllm25paged_attention_v1_kernelIfhLi32ELi8ELi128ELNS_18Fp8KVCacheDataTypeE2ELb0EEEvPT_PKS2_PKT0_S8_ifPKiSA_iPKfiiiSC_SC_iiiii,@"STO_CUDA_ENTRY STV_DEFAULT"
_ZN4vllm25paged_attention_v1_kernelIfhLi32ELi8ELi128ELNS_18Fp8KVCacheDataTypeE2ELb0EEEvPT_PKS2_PKT0_S8_ifPKiSA_iPKfiiiSC_SC_iiiii:
.text._ZN4vllm25paged_attention_v1_kernelIfhLi32ELi8ELi128ELNS_18Fp8KVCacheDataTypeE2ELb0EEEvPT_PKS2_PKT0_S8_ifPKiSA_iPKfiiiSC_SC_iiiii:
        /* <DEDUP_REMOVED lines=35> */
.L_x_7823:
[----:B------:R-:W-:Y:S05]  /*0230*/  BSYNC.RECONVERGENT B6 ;  /* 0x0000000000067941 */ /* 0x000fea0003800200 */
.L_x_7822:
        /* <DEDUP_REMOVED lines=8> */
.L_x_7848:
        /* <DEDUP_REMOVED lines=39> */
.L_x_7829:
        /* <DEDUP_REMOVED lines=11> */
.L_x_7828:
[----:B------:R-:W-:Y:S05]  /*05e0*/  BSYNC.RECONVERGENT B1 ;  /* 0x0000000000017941 */ /* 0x000fea0003800200 */
.L_x_7827:
        /* <DEDUP_REMOVED lines=12> */
.L_x_7832:
        /* <DEDUP_REMOVED lines=100> */
.L_x_7831:
[----:B------:R-:W-:Y:S05]  /*0cf0*/  BSYNC.RECONVERGENT B1 ;  /* 0x0000000000017941 */ /* 0x000fea0003800200 */
.L_x_7830:
        /* <DEDUP_REMOVED lines=55> */
.L_x_7834:
[----:B------:R-:W-:Y:S05]  /*1070*/  BSYNC.RECONVERGENT B1 ;  /* 0x0000000000017941 */ /* 0x000fea0003800200 */
.L_x_7833:
        /* <DEDUP_REMOVED lines=26> */
.L_x_7826:
[----:B------:R-:W-:Y:S05]  /*1220*/  BSYNC.RECONVERGENT B0 ;  /* 0x0000000000007941 */ /* 0x000fea0003800200 */
.L_x_7825:
        /* <DEDUP_REMOVED lines=39> */
.L_x_7839:
[----:B------:R-:W0:Y:S01]  /*14a0*/  LDS R5, [R4] ;  /* 0x0000000004057984 */ /* 0x000e220000000800 */
[----:B------:R-:W-:-:S04]  /*14b0*/  IADD3 R7, PT, PT, R7, 0x1, RZ ;  /* 0x0000000107077810 */ /* 0x000fc80007ffe0ff */
[----:B------:R-:W-:Y:S01]  /*14c0*/  ISETP.NE.AND P0, PT, R7, RZ, PT ;  /* 0x000000ff0700720c */ /* 0x000fe20003f05270 */
[----:B0-----:R-:W-:-:S05]  /*14d0*/  FMUL.FTZ R5, R5, R2 ;  /* 0x0000000205057220 */ /* 0x001fca0000410000 */
[----:B------:R0:W-:Y:S02]  /*14e0*/  STS [R4], R5 ;  /* 0x0000000504007388 */ /* 0x0001e40000000800 */
[----:B0-----:R-:W-:-:S05]  /*14f0*/  IADD3 R4, PT, PT, R4, 0x200, RZ ;  /* 0x0000020004047810 */ /* 0x001fca0007ffe0ff */
[----:B------:R-:W-:Y:S05]  /*1500*/  @P0 BRA `(.L_x_7839) ;  /* 0xfffffffc00e40947 */ /* 0x000fea000383ffff */
.L_x_7838:
[----:B------:R-:W-:Y:S05]  /*1510*/  BSYNC.RECONVERGENT B1 ;  /* 0x0000000000017941 */ /* 0x000fea0003800200 */
.L_x_7837:
        /* <DEDUP_REMOVED lines=12> */
.L_x_7842:
        /* <DEDUP_REMOVED lines=52> */
.L_x_7841:
[----:B------:R-:W-:Y:S05]  /*1920*/  BSYNC.RECONVERGENT B1 ;  /* 0x0000000000017941 */ /* 0x000fea0003800200 */
.L_x_7840:
        /* <DEDUP_REMOVED lines=31> */
.L_x_7844:
[----:B------:R-:W-:Y:S05]  /*1b20*/  BSYNC.RECONVERGENT B1 ;  /* 0x0000000000017941 */ /* 0x000fea0003800200 */
.L_x_7843:
        /* <DEDUP_REMOVED lines=14> */
.L_x_7836:
[----:B------:R-:W-:Y:S05]  /*1c10*/  BSYNC.RECONVERGENT B0 ;  /* 0x0000000000007941 */ /* 0x000fea0003800200 */
.L_x_7835:
[----:B------:R-:W-:Y:S01]  /*1c20*/  BAR.SYNC.DEFER_BLOCKING 0x0 ;  /* 0x0000000000007b1d */ /* 0x000fe20000010000 */
[C---:B-1----:R-:W-:Y:S01]  /*1c30*/  LOP3.LUT R4, R22.reuse, 0x1, RZ, 0xc0, !PT ;  /* 0x0000000116047812 */ /* 0x042fe200078ec0ff */
[----:B0-----:R-:W-:Y:S01]  /*1c40*/  VIADD R5, R3, 0x20 ;  /* 0x0000002003057836 */ /* 0x001fe20000000000 */
[----:B------:R-:W-:-:S05]  /*1c50*/  LOP3.LUT R2, R22, 0x3c0, RZ, 0xc0, !PT ;  /* 0x000003c016027812 */ /* 0x000fca00078ec0ff */
[----:B------:R-:W-:Y:S01]  /*1c60*/  BAR.SYNC.DEFER_BLOCKING 0x0 ;  /* 0x0000000000007b1d */ /* 0x000fe20000010000 */
[----:B------:R-:W-:Y:S02]  /*1c70*/  ISETP.NE.U32.AND P0, PT, R4, 0x1, PT ;  /* 0x000000010400780c */ /* 0x000fe40003f05070 */
[----:B------:R-:W-:Y:S02]  /*1c80*/  SHF.R.U32.HI R3, RZ, 0x1, R16 ;  /* 0x00000001ff037819 */ /* 0x000fe40000011610 */
[----:B------:R-:W-:Y:S02]  /*1c90*/  ISETP.NE.OR P1, PT, R2, 0x40, !P0 ;  /* 0x000000400200780c */ /* 0x000fe40004725670 */
[----:B------:R-:W-:Y:S01]  /*1ca0*/  LEA R8, R0, R5, 0x18 ;  /* 0x0000000500087211 */ /* 0x000fe200078ec0ff */
[----:B------:R-:W-:Y:S01]  /*1cb0*/  HFMA2 R5, -RZ, RZ, 0, 0 ;  /* 0x00000000ff057431 */ /* 0x000fe200000001ff */
[----:B------:R-:W-:Y:S02]  /*1cc0*/  LOP3.LUT R0, R3, 0x3e0, R22, 0xf8, !PT ;  /* 0x000003e003007812 */ /* 0x000fe400078ef816 */
[----:B------:R-:W-:-:S02]  /*1cd0*/  MOV R7, RZ ;  /* 0x000000ff00077202 */ /* 0x000fc40000000f00 */
        /* <DEDUP_REMOVED lines=33> */
[----:B--2---:R-:W-:Y:S01]  /*1ef0*/  @!P1 FADD.FTZ R7, R7, R8 ;  /* 0x0000000807079221 */ /* 0x004fe20000010000 */
[----:B0-----:R-:W-:-:S06]  /*1f00*/  USHF.L.U32 UR4, UR4, 0x5, URZ ;  /* 0x0000000504047899 */ /* 0x001fcc00080006ff */
[----:B------:R-:W-:-:S04]  /*1f10*/  IADD3 R19, P0, P2, R22, UR4, R19 ;  /* 0x0000000416137c10 */ /* 0x000fc8000fa1e013 */
[----:B------:R-:W-:Y:S02]  /*1f20*/  IADD3.X R0, PT, PT, RZ, RZ, RZ, P0, P2 ;  /* 0x000000ffff007210 */ /* 0x000fe400007e44ff */
[----:B---3--:R-:W-:-:S04]  /*1f30*/  LEA R2, P0, R19, UR6, 0x2 ;  /* 0x0000000613027c11 */ /* 0x008fc8000f8010ff */
[----:B------:R-:W-:-:S05]  /*1f40*/  LEA.HI.X R3, R19, UR7, R0, 0x2, P0 ;  /* 0x0000000713037c11 */ /* 0x000fca00080f1400 */
[----:B------:R-:W-:Y:S04]  /*1f50*/  STG.E desc[UR36][R2.64], R5 ;  /* 0x0000000502007986 */ /* 0x000fe8000c101924 */
[----:B------:R-:W-:Y:S01]  /*1f60*/  STG.E desc[UR36][R2.64+0x40], R7 ;  /* 0x0000400702007986 */ /* 0x000fe2000c101924 */
[----:B------:R-:W-:Y:S05]  /*1f70*/  EXIT ;  /* 0x000000000000794d */ /* 0x000fea0003800000 */
.L_x_7824:
[----:B------:R-:W-:Y:S01]  /*1f80*/  HFMA2 R12, -RZ, RZ, 0, 9.5367431640625e-07 ;  /* 0x00000010ff0c7431 */ /* 0x000fe200000001ff */
[----:B------:R-:W-:Y:S02]  /*1f90*/  MOV R11, 0x1f ;  /* 0x0000001f000b7802 */ /* 0x000fe40000000f00 */
[----:B------:R-:W-:-:S07]  /*1fa0*/  MOV R15, 0xffffffff ;  /* 0xffffffff000f7802 */ /* 0x000fce0000000f00 */
[----:B------:R-:W-:Y:S05]  /*1fb0*/  WARPSYNC.COLLECTIVE R15, `(.L_x_7845) ;  /* 0x000000000f087348 */ /* 0x000fea0003c00000 */
[----:B------:R0:W1:Y:S02]  /*1fc0*/  SHFL.BFLY P6, R14, R13, R12, R11 ;  /* 0x0c00000c0d0e7389 */ /* 0x00006400000c000b */
[----:B01----:R-:W-:Y:S05]  /*1fd0*/  ENDCOLLECTIVE ;  /* 0x000000000000791b */ /* 0x003fea0003800000 */
.L_x_7845:
[----:B------:R-:W-:Y:S01]  /*1fe0*/  HFMA2 R12, -RZ, RZ, 0, 4.76837158203125e-07 ;  /* 0x00000008ff0c7431 */ /* 0x000fe200000001ff */
[----:B------:R-:W-:-:S04]  /*1ff0*/  FMNMX.FTZ R0, R14, -3.40282346638528859812e+38, !PT ;  /* 0xff7fffff0e007809 */ /* 0x000fc80007810000 */
[----:B------:R-:W-:-:S07]  /*2000*/  MOV R13, R0 ;  /* 0x00000000000d7202 */ /* 0x000fce0000000f00 */
[----:B------:R-:W-:Y:S05]  /*2010*/  WARPSYNC.COLLECTIVE R15, `(.L_x_7846) ;  /* 0x000000000f087348 */ /* 0x000fea0003c00000 */
[----:B------:R0:W1:Y:S02]  /*2020*/  SHFL.BFLY P6, R14, R13, R12, R11 ;  /* 0x0c00000c0d0e7389 */ /* 0x00006400000c000b */
[----:B01----:R-:W-:Y:S05]  /*2030*/  ENDCOLLECTIVE ;  /* 0x000000000000791b */ /* 0x003fea0003800000 */
.L_x_7846:
[----:B------:R-:W-:Y:S01]  /*2040*/  HFMA2 R12, -RZ, RZ, 0, 2.384185791015625e-07 ;  /* 0x00000004ff0c7431 */ /* 0x000fe200000001ff */
[----:B------:R-:W-:-:S04]  /*2050*/  FMNMX.FTZ R2, R0, R14, !PT ;  /* 0x0000000e00027209 */ /* 0x000fc80007810000 */
[----:B------:R-:W-:-:S07]  /*2060*/  MOV R13, R2 ;  /* 0x00000002000d7202 */ /* 0x000fce0000000f00 */
[----:B------:R-:W-:Y:S05]  /*2070*/  WARPSYNC.COLLECTIVE R15, `(.L_x_7847) ;  /* 0x000000000f087348 */ /* 0x000fea0003c00000 */
[----:B------:R0:W1:Y:S02]  /*2080*/  SHFL.BFLY P6, R14, R13, R12, R11 ;  /* 0x0c00000c0d0e7389 */ /* 0x00006400000c000b */
[----:B01----:R-:W-:Y:S05]  /*2090*/  ENDCOLLECTIVE ;  /* 0x000000000000791b */ /* 0x003fea0003800000 */
.L_x_7847:
[----:B------:R-:W-:Y:S05]  /*20a0*/  BRA `(.L_x_7848) ;  /* 0xffffffe000847947 */ /* 0x000fea000383ffff */
.L_x_7849:
        /* <DEDUP_REMOVED lines=13> */
.L_x_25724:


//--------------------- .text._ZN4vllm25paged_attention_v1_kernelIfhLi256ELi8ELi128ELNS_18Fp8KVCacheDataTypeE2ELb1EEEvPT_PKS2_PKT0_S8_ifPKiSA_iPKfiiiSC_SC_iiiii --------------------------
	.section	.text._ZN4vllm25paged_attention_v1_kernelIfhLi256ELi8ELi128ELNS_18Fp8KVCacheDataTypeE2ELb1EEEvPT_PKS2_PKT0_S8_ifPKiSA_iPKfiiiSC_SC_iiiii,"ax",@progbits
	.align	128
        .global         _ZN4vllm25paged_attention_v1_kernelIfhLi256ELi8ELi128ELNS_18Fp8KVCacheDataTypeE2ELb1EEEvPT_PKS2_PKT0_S8_ifPKiSA_iPKfiiiSC_SC_iiiii
        .type           _ZN4vllm25paged_attention_v1_kernelIfhLi256ELi8ELi128ELNS_18Fp8KVCacheDataTypeE2ELb1EEEvPT_PKS2_PKT0_S8_ifPKiSA_iPKfiiiSC_SC_iiiii,@function
        .size           _ZN4vllm25paged_attention_v1_kernelIfhLi256ELi8ELi128ELNS_18Fp8KVCacheDataTypeE2ELb1EEEvPT_PKS2_PKT0_S8_ifPKiSA_iPKfiiiSC_SC_iiiii,(.L_x_25725 - _ZN4vllm25paged_attention_v1_kernelIfhLi256ELi8ELi128ELNS_18Fp8KVCacheDataTypeE2ELb1EEEvPT_PKS2_PKT0_S8_ifPKiSA_iPKfiiiSC_SC_iiiii)
        .other          _ZN4vllm25paged_attention_v1_kernelIfhLi256ELi8ELi128ELNS_18Fp8KVCacheDataTypeE2ELb1EEEvPT_PKS2_PKT0_S8_ifPKiSA_iPKfiiiSC_SC_iiiii,@"STO_CUDA_ENTRY STV_DEFAULT"
_ZN4vllm25paged_attention_v1_kernelIfhLi256ELi8ELi128ELNS_18Fp8KVCacheDataTypeE2ELb1EEEvPT_PKS2_PKT0_S8_ifPKiSA_iPKfiiiSC_SC_iiiii:
.text._ZN4vllm25paged_attention_v1_kernelIfhLi256ELi8ELi128ELNS_18Fp8KVCacheDataTypeE2ELb1EEEvPT_PKS2_PKT0_S8_ifPKiSA_iPKfiiiSC_SC_iiiii:
        /* <DEDUP_REMOVED lines=18> */
[----:B------:R3:W5:Y:S01]  /*0120*/  F2I.FTZ.U32.TRUNC.NTZ R7, R6 ;  /* 0x0000000600077305 */ /* 0x000762000021f000 */
[----:B-1----:R-:W-:Y:S02]  /*0130*/  @P1 IMAD R10, R17, R10, R18 ;  /* 0x0000000a110a1224 */ /* 0x002fe400078e0212 */
[----:B---3--:R-:W-:Y:S02]  /*0140*/  HFMA2 R6, -RZ, RZ, 0, 0 ;  /* 0x00000000ff067431 */ /* 0x008fe400000001ff */
[----:B-----5:R-:W-:-:S04]  /*0150*/  IMAD R0, R7, R8, RZ ;  /* 0x0000000807007224 */ /* 0x020fc800078e02ff */
[----:B------:R-:W-:-:S04]  /*0160*/  IMAD.MOV R13, RZ, RZ, -R0 ;  /* 0x000000ffff0d7224 */ /* 0x000fc800078e0a00 */
[----:B------:R-:W-:Y:S01]  /*0170*/  IMAD.HI.U32 R0, R7, R13, R6 ;  /* 0x0000000d07007227 */ /* 0x000fe200078e0006 */
[----:B--2---:R-:W-:-:S04]  /*0180*/  IADD3 R11, PT, PT, R4, -0x1, RZ ;  /* 0xffffffff040b7810 */ /* 0x004fc80007ffe0ff */
[----:B------:R-:W-:Y:S02]  /*0190*/  IABS R5, R11 ;  /* 0x0000000b00057213 */ /* 0x000fe40000000000 */
[----:B------:R-:W-:Y:S02]  /*01a0*/  LOP3.LUT R11, R11, R2, RZ, 0x3c, !PT ;  /* 0x000000020b0b7212 */ /* 0x000fe400078e3cff */
[----:B------:R-:W-:Y:S02]  /*01b0*/  MOV R7, R5 ;  /* 0x0000000500077202 */ /* 0x000fe40000000f00 */
[----:B------:R-:W-:-:S03]  /*01c0*/  ISETP.GE.AND P2, PT, R11, RZ, PT ;  /* 0x000000ff0b00720c */ /* 0x000fc60003f46270 */
[----:B------:R-:W-:-:S04]  /*01d0*/  IMAD.HI.U32 R5, R0, R7, RZ ;  /* 0x0000000700057227 */ /* 0x000fc800078e00ff */
[----:B------:R-:W-:-:S04]  /*01e0*/  IMAD.MOV R3, RZ, RZ, -R5 ;  /* 0x000000ffff037224 */ /* 0x000fc800078e0a05 */
        /* <DEDUP_REMOVED lines=14> */
[----:B------:R-:W-:Y:S01]  /*02d0*/  VIMNMX R4, PT, PT, R4, R3, PT ;  /* 0x0000000304047248 */ /* 0x000fe20003fe0100 */
[----:B------:R-:W-:Y:S01]  /*02e0*/  @P1 IMAD R3, R10, R9, 0x1 ;  /* 0x000000010a031424 */ /* 0x000fe200078e0209 */
[----:B------:R-:W-:-:S02]  /*02f0*/  ISETP.GE.AND P0, PT, R7, R6, PT ;  /* 0x000000060700720c */ /* 0x000fc40003f06270 */
[----:B------:R-:W-:Y:S01]  /*0300*/  @!P3 LOP3.LUT R5, RZ, R2, RZ, 0x33, !PT ;  /* 0x00000002ff05b212 */ /* 0x000fe200078e33ff */
[----:B0-----:R-:W-:Y:S10]  /*0310*/  @P1 BRA `(.L_x_7850) ;  /* 0x0000000000d81947 */ /* 0x001ff40003800000 */
[----:B------:R-:W0:Y:S01]  /*0320*/  LDC R10, c[0x0][0x3a0] ;  /* 0x0000e800ff0a7b82 */ /* 0x000e220000000800 */
        /* <DEDUP_REMOVED lines=48> */
[----:B------:R-:W-:Y:S02]  /*0630*/  @!P3 IADD3 R3, PT, PT, -R3, RZ, RZ ;  /* 0x000000ff0303b210 */ /* 0x000fe40007ffe1ff */
[----:B------:R-:W-:-:S05]  /*0640*/  @!P2 LOP3.LUT R3, RZ, R11, RZ, 0x33, !PT ;  /* 0x0000000bff03a212 */ /* 0x000fca00078e33ff */
[----:B0-----:R-:W-:-:S04]  /*0650*/  IMAD R3, R2, R10, R3 ;  /* 0x0000000a02037224 */ /* 0x001fc800078e0203 */
[----:B------:R-:W-:-:S04]  /*0660*/  IMAD.MOV R2, RZ, RZ, -R3 ;  /* 0x000000ffff027224 */ /* 0x000fc800078e0a03 */
[----:B------:R-:W-:-:S07]  /*0670*/  IMAD R3, R9, R2, 0x1 ;  /* 0x0000000109037424 */ /* 0x000fce00078e0202 */
.L_x_7850:
[----:B------:R-:W-:Y:S01]  /*0680*/  BSSY.RECONVERGENT B6, `(.L_x_7851) ;  /* 0x0000040000067945 */ /* 0x000fe20003800200 */
[----:B------:R-:W-:Y:S02]  /*0690*/  LOP3.LUT R16, R19, 0x1f, RZ, 0xc0, !PT ;  /* 0x0000001f13107812 */ /* 0x000fe400078ec0ff */
[----:B------:R-:W-:Y:S01]  /*06a0*/  MOV R2, R8 ;  /* 0x0000000800027202 */ /* 0x000fe20000000f00 */
[----:B------:R-:W-:Y:S06]  /*06b0*/  @P0 BRA `(.L_x_7852) ;  /* 0x0000000000f00947 */ /* 0x000fec0003800000 */
[----:B------:R-:W0:Y:S01]  /*06c0*/  LDC R23, c[0x0][0x3f0] ;  /* 0x0000fc00ff177b82 */ /* 0x000e220000000800 */
[----:B------:R-:W1:Y:S01]  /*06d0*/  LDCU UR4, c[0x0][0x3ec] ;  /* 0x00007d80ff0477ac */ /* 0x000e620008000800 */
[----:B------:R-:W-:-:S04]  /*06e0*/  SHF.R.U32.HI R12, RZ, 0x2, R19 ;  /* 0x00000002ff0c7819 */ /* 0x000fc80000011613 */
[----:B------:R-:W-:Y:S02]  /*06f0*/  LOP3.LUT R12, R12, 0x7, RZ, 0xc0, !PT ;  /* 0x000000070c0c7812 */ /* 0x000fe400078ec0ff */
[----:B------:R-:W2:Y:S01]  /*0700*/  LDC R11, c[0x0][0x3f4] ;  /* 0x0000fd00ff0b7b82 */ /* 0x000ea20000000800 */
[----:B-1----:R-:W-:Y:S01]  /*0710*/  VIADD R14, R5, -UR4 ;  /* 0x80000004050e7c36 */ /* 0x002fe20008000000 */
[----:B0-----:R-:W-:Y:S02]  /*0720*/  IABS R10, R23 ;  /* 0x00000017000a7213 */ /* 0x001fe40000000000 */
[----:B------:R-:W-:Y:S02]  /*0730*/  ISETP.NE.AND P1, PT, R23, RZ, PT ;  /* 0x000000ff1700720c */ /* 0x000fe40003f25270 */
[----:B------:R-:W0:Y:S01]  /*0740*/  I2F.RP R13, R10 ;  /* 0x0000000a000d7306 */ /* 0x000e220000209400 */
[----:B--2---:R-:W-:-:S07]  /*0750*/  ISETP.NE.AND P2, PT, R11, RZ, PT ;  /* 0x000000ff0b00720c */ /* 0x004fce0003f45270 */
[----:B0-----:R-:W0:Y:S02]  /*0760*/  MUFU.RCP R13, R13 ;  /* 0x0000000d000d7308 */ /* 0x001e240000001000 */
[----:B0-----:R-:W-:Y:S02]  /*0770*/  IADD3 R8, PT, PT, R13, 0xffffffe, RZ ;  /* 0x0ffffffe0d087810 */ /* 0x001fe40007ffe0ff */
[----:B------:R-:W-:-:S04]  /*0780*/  MOV R13, R7 ;  /* 0x00000007000d7202 */ /* 0x000fc80000000f00 */
[----:B------:R0:W1:Y:S02]  /*0790*/  F2I.FTZ.U32.TRUNC.NTZ R9, R8 ;  /* 0x0000000800097305 */ /* 0x000064000021f000 */
[----:B0-----:R-:W-:Y:S02]  /*07a0*/  HFMA2 R8, -RZ, RZ, 0, 0 ;  /* 0x00000000ff087431 */ /* 0x001fe400000001ff */
[----:B-1----:R-:W-:-:S04]  /*07b0*/  IMAD.MOV R15, RZ, RZ, -R9 ;  /* 0x000000ffff0f7224 */ /* 0x002fc800078e0a09 */
[----:B------:R-:W-:-:S04]  /*07c0*/  IMAD R15, R15, R10, RZ ;  /* 0x0000000a0f0f7224 */ /* 0x000fc800078e02ff */
[----:B------:R-:W-:Y:S01]  /*07d0*/  IMAD.HI.U32 R9, R9, R15, R8 ;  /* 0x0000000f09097227 */ /* 0x000fe200078e0008 */
[----:B------:R-:W-:-:S07]  /*07e0*/  IABS R8, R11 ;  /* 0x0000000b00087213 */ /* 0x000fce0000000000 */
.L_x_7854:
        /* <DEDUP_REMOVED lines=41> */
.L_x_7852:
[----:B------:R-:W-:Y:S05]  /*0a80*/  BSYNC.RECONVERGENT B6 ;  /* 0x0000000000067941 */ /* 0x000fea0003800200 */
.L_x_7851:
        /* <DEDUP_REMOVED lines=8> */
.L_x_7893:
        /* <DEDUP_REMOVED lines=39> */
.L_x_7860:
        /* <DEDUP_REMOVED lines=11> */
.L_x_7859:
[----:B------:R-:W-:Y:S05]  /*0e30*/  BSYNC.RECONVERGENT B1 ;  /* 0x0000000000017941 */ /* 0x000fea0003800200 */
.L_x_7858:
        /* <DEDUP_REMOVED lines=12> */
.L_x_7863:
        /* <DEDUP_REMOVED lines=100> */
.L_x_7862:
[----:B------:R-:W-:Y:S05]  /*1540*/  BSYNC.RECONVERGENT B1 ;  /* 0x0000000000017941 */ /* 0x000fea0003800200 */
.L_x_7861:
        /* <DEDUP_REMOVED lines=55> */
.L_x_7865:
[----:B------:R-:W-:Y:S05]  /*18c0*/  BSYNC.RECONVERGENT B1 ;  /* 0x0000000000017941 */ /* 0x000fea0003800200 */
.L_x_7864:
        /* <DEDUP_REMOVED lines=26> */
.L_x_7857:
[----:B------:R-:W-:Y:S05]  /*1a70*/  BSYNC.RECONVERGENT B0 ;  /* 0x0000000000007941 */ /* 0x000fea0003800200 */
.L_x_7856:
        /* <DEDUP_REMOVED lines=39> */
.L_x_7870:
[----:B------:R-:W0:Y:S01]  /*1cf0*/  LDS R15, [R12] ;  /* 0x000000000c0f7984 */ /* 0x000e220000000800 */
[----:B------:R-:W-:-:S04]  /*1d00*/  IADD3 R13, PT, PT, R13, 0x1, RZ ;  /* 0x000000010d0d7810 */ /* 0x000fc80007ffe0ff */
[----:B------:R-:W-:Y:S01]  /*1d10*/  ISETP.NE.AND P0, PT, R13, RZ, PT ;  /* 0x000000ff0d00720c */ /* 0x000fe20003f05270 */
[----:B0-----:R-:W-:-:S05]  /*1d20*/  FMUL.FTZ R15, R15, R2 ;  /* 0x000000020f0f7220 */ /* 0x001fca0000410000 */
[----:B------:R0:W-:Y:S02]  /*1d30*/  STS [R12], R15 ;  /* 0x0000000f0c007388 */ /* 0x0001e40000000800 */
[----:B0-----:R-:W-:-:S05]  /*1d40*/  VIADD R12, R12, 0x200 ;  /* 0x000002000c0c7836 */ /* 0x001fca0000000000 */
[----:B------:R-:W-:Y:S05]  /*1d50*/  @P0 BRA `(.L_x_7870) ;  /* 0xfffffffc00e40947 */ /* 0x000fea000383ffff */
.L_x_7869:
[----:B------:R-:W-:Y:S05]  /*1d60*/  BSYNC.RECONVERGENT B1 ;  /* 0x0000000000017941 */ /* 0x000fea0003800200 */
.L_x_7868:
        /* <DEDUP_REMOVED lines=12> */
.L_x_7873:
        /* <DEDUP_REMOVED lines=52> */
.L_x_7872:
[----:B------:R-:W-:Y:S05]  /*2170*/  BSYNC.RECONVERGENT B1 ;  /* 0x0000000000017941 */ /* 0x000fea0003800200 */
.L_x_7871:
        /* <DEDUP_REMOVED lines=31> */
.L_x_7875:
[----:B------:R-:W-:Y:S05]  /*2370*/  BSYNC.RECONVERGENT B1 ;  /* 0x0000000000017941 */ /* 0x000fea0003800200 */
.L_x_7874:
        /* <DEDUP_REMOVED lines=14> */
.L_x_7867:
[----:B------:R-:W-:Y:S05]  /*2460*/  BSYNC.RECONVERGENT B0 ;  /* 0x0000000000007941 */ /* 0x000fea0003800200 */
.L_x_7866:
[----:B------:R-:W-:Y:S01]  /*2470*/  BAR.SYNC.DEFER_BLOCKING 0x0 ;  /* 0x0000000000007b1d */ /* 0x000fe20000010000 */
[----:B------:R-:W-:-:S05]  /*2480*/  ISETP.GE.AND P0, PT, R7, R6, PT ;  /* 0x000000060700720c */ /* 0x000fca0003f06270 */
[----:B------:R-:W-:Y:S08]  /*2490*/  BSSY.RECONVERGENT B6, `(.L_x_7876) ;  /* 0x000004c000067945 */ /* 0x000ff00003800200 */
[----:B------:R-:W-:Y:S05]  /*24a0*/  @P0 BRA `(.L_x_7877) ;  /* 0x0000000400280947 */ /* 0x000fea0003800000 */
[----:B------:R-:W0:Y:S01]  /*24b0*/  LDC R14, c[0x0][0x3f0] ;  /* 0x0000fc00ff0e7b82 */ /* 0x000e220000000800 */
[----:B------:R-:W2:Y:S01]  /*24c0*/  I2F.RP R4, R8 ;  /* 0x0000000800047306 */ /* 0x000ea20000209400 */
[----:B------:R-:W3:Y:S06]  /*24d0*/  LDCU UR4, c[0x0][0x3ec] ;  /* 0x00007d80ff0477ac */ /* 0x000eec0008000800 */
[----:B-1----:R-:W1:Y:S01]  /*24e0*/  LDC R0, c[0x0][0x3f4] ;  /* 0x0000fd00ff007b82 */ /* 0x002e620000000800 */
[----:B--2---:R-:W2:Y:S01]  /*24f0*/  MUFU.RCP R4, R4 ;  /* 0x0000000400047308 */ /* 0x004ea20000001000 */
[----:B---3--:R-:W-:Y:S01]  /*2500*/  VIADD R5, R5, -UR4 ;  /* 0x8000000405057c36 */ /* 0x008fe20008000000 */
[----:B0-----:R-:W-:-:S02]  /*2510*/  IABS R2, R14 ;  /* 0x0000000e00027213 */ /* 0x001fc40000000000 */
[----:B------:R-:W-:-:S04]  /*2520*/  ISETP.NE.AND P1, PT, R14, RZ, PT ;  /* 0x000000ff0e00720c */ /* 0x000fc80003f25270 */
[----:B------:R-:W0:Y:S01]  /*2530*/  I2F.RP R15, R2 ;  /* 0x00000002000f7306 */ /* 0x000e220000209400 */
[----:B-1----:R-:W-:Y:S02]  /*2540*/  ISETP.NE.AND P2, PT, R0, RZ, PT ;  /* 0x000000ff0000720c */ /* 0x002fe40003f45270 */
[----:B--2---:R-:W-:Y:S02]  /*2550*/  IADD3 R12, PT, PT, R4, 0xffffffe, RZ ;  /* 0x0ffffffe040c7810 */ /* 0x004fe40007ffe0ff */
        /* <DEDUP_REMOVED lines=9> */
[----:B0-----:R-:W-:Y:S02]  /*25f0*/  MOV R10, RZ ;  /* 0x000000ff000a7202 */ /* 0x001fe40000000f00 */
[----:B-1----:R-:W-:-:S05]  /*2600*/  IADD3 R15, PT, PT, RZ, -R11, RZ ;  /* 0x8000000bff0f7210 */ /* 0x002fca0007ffe0ff */
[----:B------:R-:W-:-:S04]  /*2610*/  IMAD R9, R15, R2, RZ ;  /* 0x000000020f097224 */ /* 0x000fc800078e02ff */
[----:B------:R-:W-:-:S07]  /*2620*/  IMAD.HI.U32 R10, R11, R9, R10 ;  /* 0x000000090b0a7227 */ /* 0x000fce00078e000a */
.L_x_7879:
        /* <DEDUP_REMOVED lines=34> */
.L_x_7878:
        /* <DEDUP_REMOVED lines=9> */
[----:B------:R-:W-:Y:S01]  /*28e0*/  MOV R5, UR5 ;  /* 0x0000000500057c02 */ /* 0x000fe20008000f00 */
[----:B-1----:R-:W-:Y:S01]  /*28f0*/  IMAD.U32 R6, RZ, RZ, UR6 ;  /* 0x00000006ff067e24 */ /* 0x002fe2000f8e00ff */
[----:B------:R-:W-:-:S02]  /*2900*/  MOV R7, UR7 ;  /* 0x0000000700077c02 */ /* 0x000fc40008000f00 */
[----:B---3--:R-:W-:Y:S02]  /*2910*/  MOV R10, UR8 ;  /* 0x00000008000a7c02 */ /* 0x008fe40008000f00 */
[----:B------:R-:W-:-:S07]  /*2920*/  MOV R11, UR9 ;  /* 0x00000009000b7c02 */ /* 0x000fce0008000f00 */
[----:B------:R-:W-:-:S07]  /*2930*/  LEPC R20, `(.L_x_7877) ;  /* 0x000000001014794e */ /* 0x000fce0000000000 */
[----:B--2---:R-:W-:Y:S05]  /*2940*/  CALL.ABS.NOINC R2 ;  /* 0x0000000002007343 */ /* 0x004fea0003c00000 */
.L_x_7877:
[----:B------:R-:W-:Y:S05]  /*2950*/  BSYNC.RECONVERGENT B6 ;  /* 0x0000000000067941 */ /* 0x000fea0003800200 */
.L_x_7876:
[----:B------:R-:W-:Y:S01]  /*2960*/  UMOV UR4, 0xffffffff ;  /* 0xffffffff00047882 */ /* 0x000fe20000000000 */
[----:B------:R-:W-:Y:S02]  /*2970*/  SHF.R.U32.HI R26, RZ, 0x5, R19 ;  /* 0x00000005ff1a7819 */ /* 0x000fe40000011613 */
[----:B------:R-:W-:Y:S05]  /*2980*/  BRA.DIV UR4, `(.L_x_7880) ;  /* 0x0000000e049c7947 */ /* 0x000fea000b800000 */
[----:B------:R-:W-:Y:S01]  /*2990*/  CS2R R4, SRZ ;  /* 0x0000000000047805 */ /* 0x000fe2000001ff00 */
[----:B-1----:R-:W-:Y:S01]  /*29a0*/  HFMA2 R0, -RZ, RZ, 0, 0 ;  /* 0x00000000ff007431 */ /* 0x002fe200000001ff */
[----:B0-----:R-:W-:Y:S02]  /*29b0*/  CS2R R2, SRZ ;  /* 0x0000000000027805 */ /* 0x001fe4000001ff00 */
[----:B------:R-:W-:Y:S02]  /*29c0*/  CS2R R24, SRZ ;  /* 0x0000000000187805 */ /* 0x000fe4000001ff00 */
[----:B------:R-:W-:Y:S02]  /*29d0*/  CS2R R20, SRZ ;  /* 0x0000000000147805 */ /* 0x000fe4000001ff00 */
[----:B------:R-:W-:Y:S02]  /*29e0*/  CS2R R8, SRZ ;  /* 0x0000000000087805 */ /* 0x000fe4000001ff00 */
[----:B------:R-:W-:-:S02]  /*29f0*/  CS2R R6, SRZ ;  /* 0x0000000000067805 */ /* 0x000fc4000001ff00 */
        /* <DEDUP_REMOVED lines=20> */
.L_x_7910:
[C---:B------:R-:W-:Y:S01]  /*2b40*/  LOP3.LUT R5, R19.reuse, 0x1, RZ, 0xc0, !PT ;  /* 0x0000000113057812 */ /* 0x040fe200078ec0ff */
[----:B------:R-:W-:Y:S05]  /*2b50*/  WARPSYNC.ALL ;  /* 0x0000000000007948 */ /* 0x000fea0003800000 */
[----:B------:R-:W-:Y:S01]  /*2b60*/  LOP3.LUT R4, R19, 0x3c0, RZ, 0xc0, !PT ;  /* 0x000003c013047812 */ /* 0x000fe200078ec0ff */
[----:B------:R-:W-:Y:S01]  /*2b70*/  BAR.SYNC.DEFER_BLOCKING 0x0 ;  /* 0x0000000000007b1d */ /* 0x000fe20000010000 */
[----:B------:R-:W-:Y:S01]  /*2b80*/  ISETP.NE.U32.AND P0, PT, R5, 0x1, PT ;  /* 0x000000010500780c */ /* 0x000fe20003f05070 */
[----:B------:R-:W-:Y:S01]  /*2b90*/  FADD.FTZ R15, RZ, R14 ;  /* 0x0000000eff0f7221 */ /* 0x000fe20000010000 */
[----:B------:R-:W-:-:S02]  /*2ba0*/  SHF.R.U32.HI R5, RZ, 0x1, R16 ;  /* 0x00000001ff057819 */ /* 0x000fc40000011610 */
[----:B------:R-:W-:Y:S01]  /*2bb0*/  ISETP.NE.OR P1, PT, R4, 0x40, !P0 ;  /* 0x000000400400780c */ /* 0x000fe20004725670 */
[----:B------:R-:W-:Y:S01]  /*2bc0*/  BSSY.RECONVERGENT B0, `(.L_x_7881) ;  /* 0x0000018000007945 */ /* 0x000fe20003800200 */
[----:B------:R-:W-:-:S11]  /*2bd0*/  LEA R26, R26, R5, 0x8 ;  /* 0x000000051a1a7211 */ /* 0x000fd600078e40ff */
        /* <DEDUP_REMOVED lines=22> */
.L_x_7882:
[----:B------:R-:W-:Y:S05]  /*2d40*/  BSYNC.RECONVERGENT B0 ;  /* 0x0000000000007941 */ /* 0x000fea0003800200 */
.L_x_7881:
        /* <DEDUP_REMOVED lines=45> */
.L_x_7884:
[----:B------:R-:W-:Y:S05]  /*3020*/  BSYNC.RECONVERGENT B0 ;  /* 0x0000000000007941 */ /* 0x000fea0003800200 */
.L_x_7883:
        /* <DEDUP_REMOVED lines=20> */
.L_x_7886:
[----:B------:R-:W-:Y:S05]  /*3170*/  BSYNC.RECONVERGENT B0 ;  /* 0x0000000000007941 */ /* 0x000fea0003800200 */
.L_x_7885:
        /* <DEDUP_REMOVED lines=32> */
[----:B-1----:R-:W-:Y:S01]  /*3380*/  FADD.FTZ R6, R6, R5 ;  /* 0x0000000506067221 */ /* 0x002fe20000010000 */
[----:B0-----:R-:W-:Y:S01]  /*3390*/  FADD.FTZ R11, R11, R12 ;  /* 0x0000000c0b0b7221 */ /* 0x001fe20000010000 */
[----:B--2---:R-:W-:-:S07]  /*33a0*/  FADD.FTZ R13, R13, R14 ;  /* 0x0000000e0d0d7221 */ /* 0x004fce0000010000 */
.L_x_7888:
[----:B------:R-:W-:Y:S05]  /*33b0*/  BSYNC.RECONVERGENT B0 ;  /* 0x0000000000007941 */ /* 0x000fea0003800200 */
.L_x_7887:
[----:B------:R-:W-:Y:S06]  /*33c0*/  BAR.SYNC.DEFER_BLOCKING 0x0 ;  /* 0x0000000000007b1d */ /* 0x000fec0000010000 */
[----:B------:R-:W-:Y:S05]  /*33d0*/  @P4 EXIT ;  /* 0x000000000000494d */ /* 0x000fea0003800000 */
[----:B------:R-:W1:Y:S01]  /*33e0*/  LDCU UR4, c[0x0][0x378] ;  /* 0x00006f00ff0477ac */ /* 0x000e620008000800 */
[----:B------:R-:W-:-:S04]  /*33f0*/  IMAD R17, R22, R17, R18 ;  /* 0x0000001116117224 */ /* 0x000fc800078e0212 */
[----:B-1----:R-:W-:Y:S01]  /*3400*/  IMAD R17, R17, UR4, RZ ;  /* 0x0000000411117c24 */ /* 0x002fe2000f8e02ff */
[----:B------:R-:W-:Y:S06]  /*3410*/  @!P0 EXIT ;  /* 0x000000000000894d */ /* 0x000fec0003800000 */
[----:B------:R-:W1:Y:S01]  /*3420*/  S2UR UR4, SR_CTAID.Z ;  /* 0x00000000000479c3 */ /* 0x000e620000002700 */
[----:B------:R-:W2:Y:S01]  /*3430*/  LDCU.64 UR6, c[0x0][0x380] ;  /* 0x00007000ff0677ac */ /* 0x000ea20008000a00 */
[----:B------:R-:W-:Y:S02]  /*3440*/  SHF.L.U32 R17, R17, 0x8, RZ ;  /* 0x0000000811117819 */ /* 0x000fe400000006ff */
[----:B------:R-:W-:Y:S01]  /*3450*/  SHF.R.U32.HI R4, RZ, 0x1, R19 ;  /* 0x00000001ff047819 */ /* 0x000fe20000011613 */
[----:B-1----:R-:W-:-:S06]  /*3460*/  USHF.L.U32 UR4, UR4, 0x8, URZ ;  /* 0x0000000804047899 */ /* 0x002fcc00080006ff */
[----:B------:R-:W-:-:S04]  /*3470*/  IADD3 R17, P0, P1, R4, UR4, R17 ;  /* 0x0000000404117c10 */ /* 0x000fc8000f91e011 */
[----:B0-----:R-:W-:Y:S02]  /*3480*/  IADD3.X R12, PT, PT, RZ, RZ, RZ, P0, P1 ;  /* 0x000000ffff0c7210 */ /* 0x001fe400007e24ff */
        /* <DEDUP_REMOVED lines=19> */
.L_x_7853:
        /* <DEDUP_REMOVED lines=16> */
.L_x_7889:
[----:B------:R-:W-:Y:S05]  /*36c0*/  EXIT ;  /* 0x000000000000794d */ /* 0x000fea0003800000 */
.L_x_7855:
[----:B------:R-:W-:Y:S01]  /*36d0*/  IMAD.MOV.U32 R12, RZ, RZ, 0x10 ;  /* 0x00000010ff0c7424 */ /* 0x000fe200078e00ff */
[----:B------:R-:W-:Y:S02]  /*36e0*/  MOV R11, 0x1f ;  /* 0x0000001f000b7802 */ /* 0x000fe40000000f00 */
[----:B------:R-:W-:-:S07]  /*36f0*/  MOV R15, 0xffffffff ;  /* 0xffffffff000f7802 */ /* 0x000fce0000000f00 */
[----:B------:R-:W-:Y:S05]  /*3700*/  WARPSYNC.COLLECTIVE R15, `(.L_x_7890) ;  /* 0x000000000f087348 */ /* 0x000fea0003c00000 */
[----:B------:R0:W1:Y:S02]  /*3710*/  SHFL.BFLY P6, R14, R13, R12, R11 ;  /* 0x0c00000c0d0e7389 */ /* 0x00006400000c000b */
[----:B01----:R-:W-:Y:S05]  /*3720*/  ENDCOLLECTIVE ;  /* 0x000000000000791b */ /* 0x003fea0003800000 */
.L_x_7890:
[----:B------:R-:W-:Y:S01]  /*3730*/  IMAD.MOV.U32 R12, RZ, RZ, 0x8 ;  /* 0x00000008ff0c7424 */ /* 0x000fe200078e00ff */
[----:B------:R-:W-:-:S04]  /*3740*/  FMNMX.FTZ R0, R14, -3.40282346638528859812e+38, !PT ;  /* 0xff7fffff0e007809 */ /* 0x000fc80007810000 */
[----:B------:R-:W-:-:S07]  /*3750*/  MOV R13, R0 ;  /* 0x00000000000d7202 */ /* 0x000fce0000000f00 */
[----:B------:R-:W-:Y:S05]  /*3760*/  WARPSYNC.COLLECTIVE R15, `(.L_x_7891) ;  /* 0x000000000f087348 */ /* 0x000fea0003c00000 */
[----:B------:R0:W1:Y:S02]  /*3770*/  SHFL.BFLY P6, R14, R13, R12, R11 ;  /* 0x0c00000c0d0e7389 */ /* 0x00006400000c000b */
[----:B01----:R-:W-:Y:S05]  /*3780*/  ENDCOLLECTIVE ;  /* 0x000000000000791b */ /* 0x003fea0003800000 */
.L_x_7891:
[----:B------:R-:W-:Y:S01]  /*3790*/  HFMA2 R12, -RZ, RZ, 0, 2.384185791015625e-07 ;  /* 0x00000004ff0c7431 */ /* 0x000fe200000001ff */
[----:B------:R-:W-:-:S04]  /*37a0*/  FMNMX.FTZ R2, R0, R14, !PT ;  /* 0x0000000e00027209 */ /* 0x000fc80007810000 */
[----:B------:R-:W-:-:S07]  /*37b0*/  MOV R13, R2 ;  /* 0x00000002000d7202 */ /* 0x000fce0000000f00 */
[----:B------:R-:W-:Y:S05]  /*37c0*/  WARPSYNC.COLLECTIVE R15, `(.L_x_7892) ;  /* 0x000000000f087348 */ /* 0x000fea0003c00000 */
[----:B------:R0:W1:Y:S02]  /*37d0*/  SHFL.BFLY P6, R14, R13, R12, R11 ;  /* 0x0c00000c0d0e7389 */ /* 0x00006400000c000b */
[----:B01----:R-:W-:Y:S05]  /*37e0*/  ENDCOLLECTIVE ;  /* 0x000000000000791b */ /* 0x003fea0003800000 */
.L_x_7892:
[----:B------:R-:W-:Y:S05]  /*37f0*/  BRA `(.L_x_7893) ;  /* 0xffffffd000c47947 */ /* 0x000fea000383ffff */
.L_x_7880:
[----:B01----:R-:W-:Y:S01]  /*3800*/  HFMA2 R11, -RZ, RZ, 0, 1.847743988037109375e-06 ;  /* 0x0000001fff0b7431 */ /* 0x003fe200000001ff */
[----:B------:R-:W-:Y:S01]  /*3810*/  MOV R13, RZ ;  /* 0x000000ff000d7202 */ /* 0x000fe20000000f00 */
[----:B------:R-:W-:Y:S01]  /*3820*/  IMAD.MOV.U32 R12, RZ, RZ, 0x1 ;  /* 0x00000001ff0c7424 */ /* 0x000fe200078e00ff */
[----:B------:R-:W-:-:S07]  /*3830*/  MOV R15, 0xffffffff ;  /* 0xffffffff000f7802 */ /* 0x000fce0000000f00 */
[----:B------:R-:W-:Y:S05]  /*3840*/  WARPSYNC.COLLECTIVE R15, `(.L_x_7894) ;  /* 0x000000000f087348 */ /* 0x000fea0003c00000 */
[----:B------:R0:W1:Y:S02]  /*3850*/  SHFL.BFLY P6, R14, R13, R12, R11 ;  /* 0x0c00000c0d0e7389 */ /* 0x00006400000c000b */
[----:B01----:R-:W-:Y:S05]  /*3860*/  ENDCOLLECTIVE ;  /* 0x000000000000791b */ /* 0x003fea0003800000 */
.L_x_7894:
[----:B------:R-:W-:-:S07]  /*3870*/  MOV R2, R14 ;  /* 0x0000000e00027202 */ /* 0x000fce0000000f00 */
[----:B------:R-:W-:Y:S05]  /*3880*/  WARPSYNC.COLLECTIVE R15, `(.L_x_7895) ;  /* 0x000000000f087348 */ /* 0x000fea0003c00000 */
[----:B------:R0:W1:Y:S02]  /*3890*/  SHFL.BFLY P6, R14, R13, R12, R11 ;  /* 0x0c00000c0d0e7389 */ /* 0x00006400000c000b */
[----:B01----:R-:W-:Y:S05]  /*38a0*/  ENDCOLLECTIVE ;  /* 0x000000000000791b */ /* 0x003fea0003800000 */
.L_x_7895:
[----:B------:R-:W-:Y:S01]  /*38b0*/  FADD.FTZ R2, RZ, R2 ;  /* 0x00000002ff027221 */ /* 0x000fe20000010000 */
[----:B------:R-:W-:-:S07]  /*38c0*/  IMAD.MOV.U32 R0, RZ, RZ, R14 ;  /* 0x000000ffff007224 */ /* 0x000fce00078e000e */
[----:B------:R-:W-:Y:S05]  /*38d0*/  WARPSYNC.COLLECTIVE R15, `(.L_x_7896) ;  /* 0x000000000f087348 */ /* 0x000fea0003c00000 */
[----:B------:R0:W1:Y:S02]  /*38e0*/  SHFL.BFLY P6, R14, R13, R12, R11 ;  /* 0x0c00000c0d0e7389 */ /* 0x00006400000c000b */
[----:B01----:R-:W-:Y:S05]  /*38f0*/  ENDCOLLECTIVE ;  /* 0x000000000000791b */ /* 0x003fea0003800000 */
.L_x_7896:
[----:B------:R-:W-:Y:S01]  /*3900*/  FADD.FTZ R0, RZ, R0 ;  /* 0x00000000ff007221 */ /* 0x000fe20000010000 */
[----:B------:R-:W-:-:S07]  /*3910*/  MOV R25, R14 ;  /* 0x0000000e00197202 */ /* 0x000fce0000000f00 */
[----:B------:R-:W-:Y:S05]  /*3920*/  WARPSYNC.COLLECTIVE R15, `(.L_x_7897) ;  /* 0x000000000f087348 */ /* 0x000fea0003c00000 */
[----:B------:R0:W1:Y:S02]  /*3930*/  SHFL.BFLY P6, R14, R13, R12, R11 ;  /* 0x0c00000c0d0e7389 */ /* 0x00006400000c000b */
[----:B01----:R-:W-:Y:S05]  /*3940*/  ENDCOLLECTIVE ;  /* 0x000000000000791b */ /* 0x003fea0003800000 */
.L_x_7897:
[----:B------:R-:W-:Y:S01]  /*3950*/  FADD.FTZ R25, RZ, R25 ;  /* 0x00000019ff197221 */ /* 0x000fe20000010000 */
[----:B------:R-:W-:-:S07]  /*3960*/  MOV R23, R14 ;  /* 0x0000000e00177202 */ /* 0x000fce0000000f00 */
[----:B------:R-:W-:Y:S05]  /*3970*/  WARPSYNC.COLLECTIVE R15, `(.L_x_7898) ;  /* 0x000000000f087348 */ /* 0x000fea0003c00000 */
[----:B------:R0:W1:Y:S02]  /*3980*/  SHFL.BFLY P6, R14, R13, R12, R11 ;  /* 0x0c00000c0d0e7389 */ /* 0x00006400000c000b */
[----:B01----:R-:W-:Y:S05]  /*3990*/  ENDCOLLECTIVE ;  /* 0x000000000000791b */ /* 0x003fea0003800000 */
.L_x_7898:
[----:B------:R-:W-:Y:S01]  /*39a0*/  FADD.FTZ R23, RZ, R23 ;  /* 0x00000017ff177221 */ /* 0x000fe20000010000 */
[----:B------:R-:W-:-:S07]  /*39b0*/  MOV R10, R14 ;  /* 0x0000000e000a7202 */ /* 0x000fce0000000f00 */
[----:B------:R-:W-:Y:S05]  /*39c0*/  WARPSYNC.COLLECTIVE R15, `(.L_x_7899) ;  /* 0x000000000f087348 */ /* 0x000fea0003c00000 */
[----:B------:R0:W1:Y:S02]  /*39d0*/  SHFL.BFLY P6, R14, R13, R12, R11 ;  /* 0x0c00000c0d0e7389 */ /* 0x00006400000c000b */
[----:B01----:R-:W-:Y:S05]  /*39e0*/  ENDCOLLECTIVE ;  /* 0x000000000000791b */ /* 0x003fea0003800000 */
.L_x_7899:
[----:B------:R-:W-:Y:S01]  /*39f0*/  FADD.FTZ R10, RZ, R10 ;  /* 0x0000000aff0a7221 */ /* 0x000fe20000010000 */
[----:B------:R-:W-:-:S07]  /*3a00*/  IMAD.MOV.U32 R20, RZ, RZ, R14 ;  /* 0x000000ffff147224 */ /* 0x000fce00078e000e */
[----:B------:R-:W-:Y:S05]  /*3a10*/  WARPSYNC.COLLECTIVE R15, `(.L_x_7900) ;  /* 0x000000000f087348 */ /* 0x000fea0003c00000 */
[----:B------:R0:W1:Y:S02]  /*3a20*/  SHFL.BFLY P6, R14, R13, R12, R11 ;  /* 0x0c00000c0d0e7389 */ /* 0x00006400000c000b */
[----:B01----:R-:W-:Y:S05]  /*3a30*/  ENDCOLLECTIVE ;  /* 0x000000000000791b */ /* 0x003fea0003800000 */
.L_x_7900:
[----:B------:R-:W-:Y:S01]  /*3a40*/  FADD.FTZ R20, RZ, R20 ;  /* 0x00000014ff147221 */ /* 0x000fe20000010000 */
[----:B------:R-:W-:-:S07]  /*3a50*/  MOV R24, R14 ;  /* 0x0000000e00187202 */ /* 0x000fce0000000f00 */
[----:B------:R-:W-:Y:S05]  /*3a60*/  WARPSYNC.COLLECTIVE R15, `(.L_x_7901) ;  /* 0x000000000f087348 */ /* 0x000fea0003c00000 */
[----:B------:R0:W1:Y:S02]  /*3a70*/  SHFL.BFLY P6, R14, R13, R12, R11 ;  /* 0x0c00000c0d0e7389 */ /* 0x00006400000c000b */
[----:B01----:R-:W-:Y:S05]  /*3a80*/  ENDCOLLECTIVE ;  /* 0x000000000000791b */ /* 0x003fea0003800000 */
.L_x_7901:
[----:B------:R-:W-:Y:S01]  /*3a90*/  FADD.FTZ R24, RZ, R24 ;  /* 0x00000018ff187221 */ /* 0x000fe20000010000 */
[----:B------:R-:W-:-:S07]  /*3aa0*/  MOV R21, R14 ;  /* 0x0000000e00157202 */ /* 0x000fce0000000f00 */
[----:B------:R-:W-:Y:S05]  /*3ab0*/  WARPSYNC.COLLECTIVE R15, `(.L_x_7902) ;  /* 0x000000000f087348 */ /* 0x000fea0003c00000 */
[----:B------:R0:W1:Y:S02]  /*3ac0*/  SHFL.BFLY P6, R14, R13, R12, R11 ;  /* 0x0c00000c0d0e7389 */ /* 0x00006400000c000b */
[----:B01----:R-:W-:Y:S05]  /*3ad0*/  ENDCOLLECTIVE ;  /* 0x000000000000791b */ /* 0x003fea0003800000 */
.L_x_7902:
[----:B------:R-:W-:Y:S01]  /*3ae0*/  FADD.FTZ R21, RZ, R21 ;  /* 0x00000015ff157221 */ /* 0x000fe20000010000 */
[----:B------:R-:W-:-:S07]  /*3af0*/  MOV R8, R14 ;  /* 0x0000000e00087202 */ /* 0x000fce0000000f00 */
[----:B------:R-:W-:Y:S05]  /*3b00*/  WARPSYNC.COLLECTIVE R15, `(.L_x_7903) ;  /* 0x000000000f087348 */ /* 0x000fea0003c00000 */
[----:B------:R0:W1:Y:S02]  /*3b10*/  SHFL.BFLY P6, R14, R13, R12, R11 ;  /* 0x0c00000c0d0e7389 */ /* 0x00006400000c000b */
[----:B01----:R-:W-:Y:S05]  /*3b20*/  ENDCOLLECTIVE ;  /* 0x000000000000791b */ /* 0x003fea0003800000 */
.L_x_7903:
[----:B------:R-:W-:Y:S01]  /*3b30*/  FADD.FTZ R8, RZ, R8 ;  /* 0x00000008ff087221 */ /* 0x000fe20000010000 */
[----:B------:R-:W-:-:S07]  /*3b40*/  IMAD.MOV.U32 R7, RZ, RZ, R14 ;  /* 0x000000ffff077224 */ /* 0x000fce00078e000e */
[----:B------:R-:W-:Y:S05]  /*3b50*/  WARPSYNC.COLLECTIVE R15, `(.L_x_7904) ;  /* 0x000000000f087348 */ /* 0x000fea0003c00000 */
[----:B------:R0:W1:Y:S02]  /*3b60*/  SHFL.BFLY P6, R14, R13, R12, R11 ;  /* 0x0c00000c0d0e7389 */ /* 0x00006400000c000b */
[----:B01----:R-:W-:Y:S05]  /*3b70*/  ENDCOLLECTIVE ;  /* 0x000000000000791b */ /* 0x003fea0003800000 */
.L_x_7904:
[----:B------:R-:W-:Y:S01]  /*3b80*/  FADD.FTZ R7, RZ, R7 ;  /* 0x00000007ff077221 */ /* 0x000fe20000010000 */
[----:B------:R-:W-:-:S07]  /*3b90*/  MOV R6, R14 ;  /* 0x0000000e00067202 */ /* 0x000fce0000000f00 */
[----:B------:R-:W-:Y:S05]  /*3ba0*/  WARPSYNC.COLLECTIVE R15, `(.L_x_7905) ;  /* 0x000000000f087348 */ /* 0x000fea0003c00000 */
[----:B------:R0:W1:Y:S02]  /*3bb0*/  SHFL.BFLY P6, R14, R13, R12, R11 ;  /* 0x0c00000c0d0e7389 */ /* 0x00006400000c000b */
[----:B01----:R-:W-:Y:S05]  /*3bc0*/  ENDCOLLECTIVE ;  /* 0x000000000000791b */ /* 0x003fea0003800000 */
.L_x_7905:
[----:B------:R-:W-:Y:S01]  /*3bd0*/  FADD.FTZ R6, RZ, R6 ;  /* 0x00000006ff067221 */ /* 0x000fe20000010000 */
[----:B------:R-:W-:-:S07]  /*3be0*/  MOV R5, R14 ;  /* 0x0000000e00057202 */ /* 0x000fce0000000f00 */
[----:B------:R-:W-:Y:S05]  /*3bf0*/  WARPSYNC.COLLECTIVE R15, `(.L_x_7906) ;  /* 0x000000000f087348 */ /* 0x000fea0003c00000 */
[----:B------:R0:W1:Y:S02]  /*3c00*/  SHFL.BFLY P6, R14, R13, R12, R11 ;  /* 0x0c00000c0d0e7389 */ /* 0x00006400000c000b */
[----:B01----:R-:W-:Y:S05]  /*3c10*/  ENDCOLLECTIVE ;  /* 0x000000000000791b */ /* 0x003fea0003800000 */
.L_x_7906:
[----:B------:R-:W-:Y:S01]  /*3c20*/  FADD.FTZ R5, RZ, R5 ;  /* 0x00000005ff057221 */ /* 0x000fe20000010000 */
[----:B------:R-:W-:-:S07]  /*3c30*/  MOV R4, R14 ;  /* 0x0000000e00047202 */ /* 0x000fce0000000f00 */
[----:B------:R-:W-:Y:S05]  /*3c40*/  WARPSYNC.COLLECTIVE R15, `(.L_x_7907) ;  /* 0x000000000f087348 */ /* 0x000fea0003c00000 */
[----:B------:R0:W1:Y:S02]  /*3c50*/  SHFL.BFLY P6, R14, R13, R12, R11 ;  /* 0x0c00000c0d0e7389 */ /* 0x00006400000c000b */
[----:B01----:R-:W-:Y:S05]  /*3c60*/  ENDCOLLECTIVE ;  /* 0x000000000000791b */ /* 0x003fea0003800000 */
.L_x_7907:
[----:B------:R-:W-:Y:S01]  /*3c70*/  FADD.FTZ R4, RZ, R4 ;  /* 0x00000004ff047221 */ /* 0x000fe20000010000 */
[----:B------:R-:W-:-:S07]  /*3c80*/  IMAD.MOV.U32 R3, RZ, RZ, R14 ;  /* 0x000000ffff037224 */ /* 0x000fce00078e000e */
[----:B------:R-:W-:Y:S05]  /*3c90*/  WARPSYNC.COLLECTIVE R15, `(.L_x_7908) ;  /* 0x000000000f087348 */ /* 0x000fea0003c00000 */
[----:B------:R0:W1:Y:S02]  /*3ca0*/  SHFL.BFLY P6, R14, R13, R12, R11 ;  /* 0x0c00000c0d0e7389 */ /* 0x00006400000c000b */
[----:B01----:R-:W-:Y:S05]  /*3cb0*/  ENDCOLLECTIVE ;  /* 0x000000000000791b */ /* 0x003fea0003800000 */
.L_x_7908:
[----:B------:R-:W-:Y:S01]  /*3cc0*/  FADD.FTZ R3, RZ, R3 ;  /* 0x00000003ff037221 */ /* 0x000fe20000010000 */
[----:B------:R-:W-:-:S07]  /*3cd0*/  MOV R9, R14 ;  /* 0x0000000e00097202 */ /* 0x000fce0000000f00 */
[----:B------:R-:W-:Y:S05]  /*3ce0*/  WARPSYNC.COLLECTIVE R15, `(.L_x_7909) ;  /* 0x000000000f087348 */ /* 0x000fea0003c00000 */
[----:B------:R0:W1:Y:S02]  /*3cf0*/  SHFL.BFLY P6, R14, R13, R12, R11 ;  /* 0x0c00000c0d0e7389 */ /* 0x00006400000c000b */
[----:B01----:R-:W-:Y:S05]  /*3d00*/  ENDCOLLECTIVE ;  /* 0x000000000000791b */ /* 0x003fea0003800000 */
.L_x_7909:
[----:B------:R-:W-:Y:S01]  /*3d10*/  FADD.FTZ R9, RZ, R9 ;  /* 0x00000009ff097221 */ /* 0x000fe20000010000 */
[----:B------:R-:W-:Y:S02]  /*3d20*/  MOV R11, R5 ;  /* 0x00000005000b7202 */ /* 0x000fe40000000f00 */
[----:B------:R-:W-:Y:S01]  /*3d30*/  MOV R13, R4 ;  /* 0x00000004000d7202 */ /* 0x000fe20000000f00 */
[----:B------:R-:W-:Y:S06]  /*3d40*/  BRA `(.L_x_7910) ;  /* 0xffffffec007c7947 */ /* 0x000fec000383ffff */
.L_x_7911:
        /* <DEDUP_REMOVED lines=11> */
.L_x_25725:


//--------------------- .text._ZN4vllm25paged_attention_v1_kernelIfhLi192ELi8ELi128ELNS_18Fp8KVCacheDataTypeE2ELb1EEEvPT_PKS2_PKT0_S8_ifPKiSA_iPKfiiiSC_SC_iiiii --------------------------
	.section	.text._ZN4vllm25paged_attention_v1_kernelIfhLi192ELi8ELi128ELNS_18Fp8KVCacheDataTypeE2ELb1EEEvPT_PKS2_PKT0_S8_ifPKiSA_iPKfiiiSC_SC_iiiii,"ax",@progbits
	.align	128
        .global         _ZN4vllm25paged_attention_v1_kernelIfhLi192ELi8ELi128ELNS_18Fp8KVCacheDataTypeE2ELb1EEEvPT_PKS2_PKT0_S8_ifPKiSA_iPKfiiiSC_SC_iiiii
        .type           _ZN4vllm25paged_attention_v1_kernelIfhLi192ELi8ELi128ELNS_18Fp8KVCacheDataTypeE2ELb1EEEvPT_PKS2_PKT0_S8_ifPKiSA_iPKfiiiSC_SC_iiiii,@function
        .size           _ZN4vllm25paged_attention_v1_kernelIfhLi192ELi8ELi128ELNS_18Fp8KVCacheDataTypeE2ELb1EEEvPT_PKS2_PKT0_S8_ifPKiSA_iPKfiiiSC_SC_iiiii,(.L_x_25726 - _ZN4vllm25paged_attention_v1_kernelIfhLi192ELi8ELi128ELNS_18Fp8KVCacheDataTypeE2ELb1EEEvPT_PKS2_PKT0_S8_ifPKiSA_iPKfiiiSC_SC_iiiii)
        .other          _ZN4vllm25paged_attention_v1_kernelIfhLi192ELi8ELi128ELNS_18Fp8KVCacheDataTypeE2ELb1EEEvPT_PKS2_PKT0_S8_ifPKiSA_iPKfiiiSC_SC_iiiii,@"STO_CUDA_ENTRY STV_DEFAULT"
_ZN4vllm25paged_attention_v1_kernelIfhLi192ELi8ELi128ELNS_18Fp8KVCacheDataTypeE2ELb1EEEvPT_PKS2_PKT0_S8_ifPKiSA_iPKfiiiSC_SC_iiiii:
.text._ZN4vllm25paged_attention_v1_kernelIfhLi192ELi8ELi128ELNS_18Fp8KVCacheDataTypeE2ELb1EEEvPT_PKS2_PKT0_S8_ifPKiSA_iPKfiiiSC_SC_iiiii:
        /* <DEDUP_REMOVED lines=104> */
.L_x_7912:
        /* <DEDUP_REMOVED lines=23> */
.L_x_7916:
        /* <DEDUP_REMOVED lines=41> */
.L_x_7914:
[----:B------:R-:W-:Y:S05]  /*0a80*/  BSYNC.RECONVERGENT B6 ;  /* 0x0000000000067941 */ /* 0x000fea0003800200 */
.L_x_7913:
        /* <DEDUP_REMOVED lines=8> */
.L_x_7955:
        /* <DEDUP_REMOVED lines=39> */
.L_x_7922:
        /* <DEDUP_REMOVED lines=11> */
.L_x_7921:
[----:B------:R-:W-:Y:S05]  /*0e30*/  BSYNC.RECONVERGENT B1 ;  /* 0x0000000000017941 */ /* 0x000fea0003800200 */
.L_x_7920:
        /* <DEDUP_REMOVED lines=12> */
.L_x_7925:
        /* <DEDUP_REMOVED lines=100> */
.L_x_7924:
[----:B------:R-:W-:Y:S05]  /*1540*/  BSYNC.RECONVERGENT B1 ;  /* 0x0000000000017941 */ /* 0x000fea0003800200 */
.L_x_7923:
        /* <DEDUP_REMOVED lines=55> */
.L_x_7927:
[----:B------:R-:W-:Y:S05]  /*18c0*/  BSYNC.RECONVERGENT B1 ;  /* 0x0000000000017941 */ /* 0x000fea0003800200 */
.L_x_7926:
        /* <DEDUP_REMOVED lines=26> */
.L_x_7919:
[----:B------:R-:W-:Y:S05]  /*1a70*/  BSYNC.RECONVERGENT B0 ;  /* 0x0000000000007941 */ /* 0x000fea0003800200 */
.L_x_7918:
        /* <DEDUP_REMOVED lines=39> */
.L_x_7932:
[----:B------:R-:W0:Y:S01]  /*1cf0*/  LDS R15, [R12] ;  /* 0x000000000c0f7984 */ /* 0x000e220000000800 */
[----:B------:R-:W-:-:S04]  /*1d00*/  IADD3 R13, PT, PT, R13, 0x1, RZ ;  /* 0x000000010d0d7810 */ /* 0x000fc80007ffe0ff */
[----:B------:R-:W-:Y:S01]  /*1d10*/  ISETP.NE.AND P0, PT, R13, RZ, PT ;  /* 0x000000ff0d00720c */ /* 0x000fe20003f05270 */
[----:B0-----:R-:W-:-:S05]  /*1d20*/  FMUL.FTZ R15, R15, R2 ;  /* 0x000000020f0f7220 */ /* 0x001fca0000410000 */
[----:B------:R0:W-:Y:S02]  /*1d30*/  STS [R12], R15 ;  /* 0x0000000f0c007388 */ /* 0x0001e40000000800 */
[----:B0-----:R-:W-:-:S05]  /*1d40*/  VIADD R12, R12, 0x200 ;  /* 0x000002000c0c7836 */ /* 0x001fca0000000000 */
[----:B------:R-:W-:Y:S05]  /*1d50*/  @P0 BRA `(.L_x_7932) ;  /* 0xfffffffc00e40947 */ /* 0x000fea000383ffff */
.L_x_7931:
[----:B------:R-:W-:Y:S05]  /*1d60*/  BSYNC.RECONVERGENT B1 ;  /* 0x0000000000017941 */ /* 0x000fea0003800200 */
.L_x_7930:
        /* <DEDUP_REMOVED lines=12> */
.L_x_7935:
        /* <DEDUP_REMOVED lines=52> */
.L_x_7934:
[----:B------:R-:W-:Y:S05]  /*2170*/  BSYNC.RECONVERGENT B1 ;  /* 0x0000000000017941 */ /* 0x000fea0003800200 */
.L_x_7933:
        /* <DEDUP_REMOVED lines=31> */
.L_x_7937:
[----:B------:R-:W-:Y:S05]  /*2370*/  BSYNC.RECONVERGENT B1 ;  /* 0x0000000000017941 */ /* 0x000fea0003800200 */
.L_x_7936:
        /* <DEDUP_REMOVED lines=14> */
.L_x_7929:
[----:B------:R-:W-:Y:S05]  /*2460*/  BSYNC.RECONVERGENT B0 ;  /* 0x0000000000007941 */ /* 0x000fea0003800200 */
.L_x_7928:
        /* <DEDUP_REMOVED lines=9> */
[----:B---3--:R-:W-:-:S02]  /*2500*/  IADD3 R5, PT, PT, R5, -UR4, RZ ;  /* 0x8000000405057c10 */ /* 0x008fc4000fffe0ff */
[----:B0-----:R-:W-:Y:S02]  /*2510*/  IABS R2, R14 ;  /* 0x0000000e00027213 */ /* 0x001fe40000000000 */
[----:B------:R-:W-:-:S03]  /*2520*/  ISETP.NE.AND P1, PT, R14, RZ, PT ;  /* 0x000000ff0e00720c */ /* 0x000fc60003f25270 */
[----:B------:R-:W0:Y:S01]  /*2530*/  I2F.RP R15, R2 ;  /* 0x00000002000f7306 */ /* 0x000e220000209400 */
[----:B-1----:R-:W-:Y:S02]  /*2540*/  ISETP.NE.AND P2, PT, R0, RZ, PT ;  /* 0x000000ff0000720c */ /* 0x002fe40003f45270 */
[----:B--2---:R-:W-:Y:S02]  /*2550*/  IADD3 R12, PT, PT, R4, 0xffffffe, RZ ;  /* 0x0ffffffe040c7810 */ /* 0x004fe40007ffe0ff */
        /* <DEDUP_REMOVED lines=12> */
[----:B------:R-:W-:-:S07]  /*2620*/  IMAD.HI.U32 R10, R11, R9, R10 ;  /* 0x000000090b0a7227 */ /* 0x000fce00078e000a */
.L_x_7941:
        /* <DEDUP_REMOVED lines=34> */
.L_x_7940:
        /* <DEDUP_REMOVED lines=16> */
.L_x_7939:
[----:B------:R-:W-:Y:S05]  /*2950*/  BSYNC.RECONVERGENT B6 ;  /* 0x0000000000067941 */ /* 0x000fea0003800200 */
.L_x_7938:
[----:B------:R-:W-:Y:S01]  /*2960*/  UMOV UR4, 0xffffffff ;  /* 0xffffffff00047882 */ /* 0x000fe20000000000 */
[----:B------:R-:W-:Y:S02]  /*2970*/  SHF.R.U32.HI R21, RZ, 0x5, R19 ;  /* 0x00000005ff157819 */ /* 0x000fe40000011613 */
[----:B------:R-:W-:Y:S05]  /*2980*/  BRA.DIV UR4, `(.L_x_7942) ;  /* 0x0000000a04f47947 */ /* 0x000fea000b800000 */
[----:B------:R-:W-:Y:S01]  /*2990*/  HFMA2 R10, -RZ, RZ, 0, 0 ;  /* 0x00000000ff0a7431 */ /* 0x000fe200000001ff */
[----:B-1----:R-:W-:Y:S01]  /*29a0*/  CS2R R8, SRZ ;  /* 0x0000000000087805 */ /* 0x002fe2000001ff00 */
[----:B------:R-:W-:Y:S01]  /*29b0*/  HFMA2 R0, -RZ, RZ, 0, 0 ;  /* 0x00000000ff007431 */ /* 0x000fe200000001ff */
[----:B------:R-:W-:Y:S02]  /*29c0*/  CS2R R6, SRZ ;  /* 0x0000000000067805 */ /* 0x000fe4000001ff00 */
[----:B0-----:R-:W-:Y:S02]  /*29d0*/  CS2R R2, SRZ ;  /* 0x0000000000027805 */ /* 0x001fe4000001ff00 */
[----:B------:R-:W-:Y:S02]  /*29e0*/  CS2R R4, SRZ ;  /* 0x0000000000047805 */ /* 0x000fe4000001ff00 */
[----:B------:R-:W-:Y:S01]  /*29f0*/  MOV R20, RZ ;  /* 0x000000ff00147202 */ /* 0x000fe20000000f00 */
[----:B------:R-:W-:-:S02]  /*2a00*/  IMAD.MOV.U32 R14, RZ, RZ, RZ ;  /* 0x000000ffff0e7224 */ /* 0x000fc400078e00ff */
        /* <DEDUP_REMOVED lines=11> */
.L_x_7968:
[----:B------:R-:W-:Y:S05]  /*2ac0*/  WARPSYNC.ALL ;  /* 0x0000000000007948 */ /* 0x000fea0003800000 */
[----:B------:R-:W0:Y:S01]  /*2ad0*/  S2UR UR5, SR_CgaCtaId ;  /* 0x00000000000579c3 */ /* 0x000e220000008800 */
[C---:B------:R-:W-:Y:S01]  /*2ae0*/  LOP3.LUT R11, R19.reuse, 0x1, RZ, 0xc0, !PT ;  /* 0x00000001130b7812 */ /* 0x040fe200078ec0ff */
[----:B------:R-:W-:Y:S01]  /*2af0*/  UMOV UR4, 0x400 ;  /* 0x0000040000047882 */ /* 0x000fe20000000000 */
[----:B------:R-:W-:Y:S01]  /*2b00*/  LOP3.LUT R12, R19, 0x3c0, RZ, 0xc0, !PT ;  /* 0x000003c0130c7812 */ /* 0x000fe200078ec0ff */
[----:B------:R-:W-:Y:S01]  /*2b10*/  UIADD3 UR4, UPT, UPT, UR4, 0x20, URZ ;  /* 0x0000002004047890 */ /* 0x000fe2000fffe0ff */
[----:B------:R-:W-:-:S03]  /*2b20*/  ISETP.NE.AND P2, PT, R11, RZ, PT ;  /* 0x000000ff0b00720c */ /* 0x000fc60003f45270 */
[----:B------:R-:W-:Y:S01]  /*2b30*/  BAR.SYNC.DEFER_BLOCKING 0x0 ;  /* 0x0000000000007b1d */ /* 0x000fe20000010000 */
[----:B------:R-:W-:Y:S01]  /*2b40*/  LOP3.LUT R11, R19, 0x3e0, RZ, 0xc0, !PT ;  /* 0x000003e0130b7812 */ /* 0x000fe200078ec0ff */
[----:B------:R-:W-:Y:S01]  /*2b50*/  FADD.FTZ R14, RZ, R14 ;  /* 0x0000000eff0e7221 */ /* 0x000fe20000010000 */
[----:B------:R-:W-:Y:S02]  /*2b60*/  ISETP.NE.OR P5, PT, R12, 0x40, P2 ;  /* 0x000000400c00780c */ /* 0x000fe400017a5670 */
[----:B------:R-:W-:Y:S01]  /*2b70*/  SHF.R.U32.HI R16, RZ, 0x1, R16 ;  /* 0x00000001ff107819 */ /* 0x000fe20000011610 */
[----:B------:R-:W-:Y:S01]  /*2b80*/  BSSY.RECONVERGENT B0, `(.L_x_7943) ;  /* 0x0000015000007945 */ /* 0x000fe20003800200 */
[----:B------:R-:W-:Y:S02]  /*2b90*/  ISETP.NE.OR P4, PT, R11, 0x20, P2 ;  /* 0x000000200b00780c */ /* 0x000fe40001785670 */
[----:B------:R-:W-:Y:S01]  /*2ba0*/  LOP3.LUT P0, RZ, R19, 0x3c1, RZ, 0xc0, !PT ;  /* 0x000003c113ff7812 */ /* 0x000fe2000780c0ff */
        /* <DEDUP_REMOVED lines=18> */
.L_x_7944:
[----:B------:R-:W-:Y:S05]  /*2cd0*/  BSYNC.RECONVERGENT B0 ;  /* 0x0000000000007941 */ /* 0x000fea0003800200 */
.L_x_7943:
        /* <DEDUP_REMOVED lines=27> */
.L_x_7946:
[----:B------:R-:W-:Y:S05]  /*2e90*/  BSYNC.RECONVERGENT B0 ;  /* 0x0000000000007941 */ /* 0x000fea0003800200 */
.L_x_7945:
        /* <DEDUP_REMOVED lines=15> */
.L_x_7948:
[----:B------:R-:W-:Y:S05]  /*2f90*/  BSYNC.RECONVERGENT B0 ;  /* 0x0000000000007941 */ /* 0x000fea0003800200 */
.L_x_7947:
        /* <DEDUP_REMOVED lines=27> */
.L_x_7950:
[----:B------:R-:W-:Y:S05]  /*3150*/  BSYNC.RECONVERGENT B0 ;  /* 0x0000000000007941 */ /* 0x000fea0003800200 */
.L_x_7949:
        /* <DEDUP_REMOVED lines=28> */
.L_x_7915:
        /* <DEDUP_REMOVED lines=16> */
.L_x_7951:
[----:B------:R-:W-:Y:S05]  /*3420*/  EXIT ;  /* 0x000000000000794d */ /* 0x000fea0003800000 */
.L_x_7917:
[----:B------:R-:W-:Y:S01]  /*3430*/  HFMA2 R12, -RZ, RZ, 0, 9.5367431640625e-07 ;  /* 0x00000010ff0c7431 */ /* 0x000fe200000001ff */
[----:B------:R-:W-:Y:S01]  /*3440*/  MOV R11, 0x1f ;  /* 0x0000001f000b7802 */ /* 0x000fe20000000f00 */
[----:B------:R-:W-:-:S07]  /*3450*/  IMAD.MOV.U32 R15, RZ, RZ, -0x1 ;  /* 0xffffffffff0f7424 */ /* 0x000fce00078e00ff */
[----:B------:R-:W-:Y:S05]  /*3460*/  WARPSYNC.COLLECTIVE R15, `(.L_x_7952) ;  /* 0x000000000f087348 */ /* 0x000fea0003c00000 */
[----:B------:R0:W1:Y:S02]  /*3470*/  SHFL.BFLY P6, R14, R13, R12, R11 ;  /* 0x0c00000c0d0e7389 */ /* 0x00006400000c000b */
[----:B01----:R-:W-:Y:S05]  /*3480*/  ENDCOLLECTIVE ;  /* 0x000000000000791b */ /* 0x003fea0003800000 */
.L_x_7952:
[----:B------:R-:W-:Y:S01]  /*3490*/  HFMA2 R12, -RZ, RZ, 0, 4.76837158203125e-07 ;  /* 0x00000008ff0c7431 */ /* 0x000fe200000001ff */
[----:B------:R-:W-:-:S04]  /*34a0*/  FMNMX.FTZ R0, R14, -3.40282346638528859812e+38, !PT ;  /* 0xff7fffff0e007809 */ /* 0x000fc80007810000 */
[----:B------:R-:W-:-:S07]  /*34b0*/  MOV R13, R0 ;  /* 0x00000000000d7202 */ /* 0x000fce0000000f00 */
[----:B------:R-:W-:Y:S05]  /*34c0*/  WARPSYNC.COLLECTIVE R15, `(.L_x_7953) ;  /* 0x000000000f087348 */ /* 0x000fea0003c00000 */
[----:B------:R0:W1:Y:S02]  /*34d0*/  SHFL.BFLY P6, R14, R13, R12, R11 ;  /* 0x0c00000c0d0e7389 */ /* 0x00006400000c000b */
[----:B01----:R-:W-:Y:S05]  /*34e0*/  ENDCOLLECTIVE ;  /* 0x000000000000791b */ /* 0x003fea0003800000 */
.L_x_7953:
[----:B------:R-:W-:Y:S01]  /*34f0*/  IMAD.MOV.U32 R12, RZ, RZ, 0x4 ;  /* 0x00000004ff0c7424 */ /* 0x000fe200078e00ff */
[----:B------:R-:W-:-:S04]  /*3500*/  FMNMX.FTZ R2, R0, R14, !PT ;  /* 0x0000000e00027209 */ /* 0x000fc80007810000 */
[----:B------:R-:W-:-:S07]  /*3510*/  MOV R13, R2 ;  /* 0x00000002000d7202 */ /* 0x000fce0000000f00 */
[----:B------:R-:W-:Y:S05]  /*3520*/  WARPSYNC.COLLECTIVE R15, `(.L_x_7954) ;  /* 0x000000000f087348 */ /* 0x000fea0003c00000 */
[----:B------:R0:W1:Y:S02]  /*3530*/  SHFL.BFLY P6, R14, R13, R12, R11 ;  /* 0x0c00000c0d0e7389 */ /* 0x00006400000c000b */
[----:B01----:R-:W-:Y:S05]  /*3540*/  ENDCOLLECTIVE ;  /* 0x000000000000791b */ /* 0x003fea0003800000 */
.L_x_7954:
[----:B------:R-:W-:Y:S05]  /*3550*/  BRA `(.L_x_7955) ;  /* 0xffffffd4006c7947 */ /* 0x000fea000383ffff */
.L_x_7942:
[----:B-1----:R-:W-:Y:S01]  /*3560*/  HFMA2 R13, -RZ, RZ, 0, 0 ;  /* 0x00000000ff0d7431 */ /* 0x002fe200000001ff */
[----:B------:R-:W-:Y:S01]  /*3570*/  MOV R12, 0x1 ;  /* 0x00000001000c7802 */ /* 0x000fe20000000f00 */
[----:B0-----:R-:W-:Y:S02]  /*3580*/  HFMA2 R11, -RZ, RZ, 0, 1.847743988037109375e-06 ;  /* 0x0000001fff0b7431 */ /* 0x001fe400000001ff */
[----:B------:R-:W-:-:S07]  /*3590*/  IMAD.MOV.U32 R15, RZ, RZ, -0x1 ;  /* 0xffffffffff0f7424 */ /* 0x000fce00078e00ff */
[----:B------:R-:W-:Y:S05]  /*35a0*/  WARPSYNC.COLLECTIVE R15, `(.L_x_7956) ;  /* 0x000000000f087348 */ /* 0x000fea0003c00000 */
[----:B------:R0:W1:Y:S02]  /*35b0*/  SHFL.BFLY P6, R14, R13, R12, R11 ;  /* 0x0c00000c0d0e7389 */ /* 0x00006400000c000b */
[----:B01----:R-:W-:Y:S05]  /*35c0*/  ENDCOLLECTIVE ;  /* 0x000000000000791b */ /* 0x003fea0003800000 */
.L_x_7956:
[----:B------:R-:W-:-:S07]  /*35d0*/  MOV R10, R14 ;  /* 0x0000000e000a7202 */ /* 0x000fce0000000f00 */
[----:B------:R-:W-:Y:S05]  /*35e0*/  WARPSYNC.COLLECTIVE R15, `(.L_x_7957) ;  /* 0x000000000f087348 */ /* 0x000fea0003c00000 */
[----:B------:R0:W1:Y:S02]  /*35f0*/  SHFL.BFLY P6, R14, R13, R12, R11 ;  /* 0x0c00000c0d0e7389 */ /* 0x00006400000c000b */
[----:B01----:R-:W-:Y:S05]  /*3600*/  ENDCOLLECTIVE ;  /* 0x000000000000791b */ /* 0x003fea0003800000 */
.L_x_7957:
[----:B------:R-:W-:Y:S01]  /*3610*/  FADD.FTZ R10, RZ, R10 ;  /* 0x0000000aff0a7221 */ /* 0x000fe20000010000 */
[----:B------:R-:W-:-:S07]  /*3620*/  MOV R9, R14 ;  /* 0x0000000e00097202 */ /* 0x000fce0000000f00 */
[----:B------:R-:W-:Y:S05]  /*3630*/  WARPSYNC.COLLECTIVE R15, `(.L_x_7958) ;  /* 0x000000000f087348 */ /* 0x000fea0003c00000 */
[----:B------:R0:W1:Y:S02]  /*3640*/  SHFL.BFLY P6, R14, R13, R12, R11 ;  /* 0x0c00000c0d0e7389 */ /* 0x00006400000c000b */
[----:B01----:R-:W-:Y:S05]  /*3650*/  ENDCOLLECTIVE ;  /* 0x000000000000791b */ /* 0x003fea0003800000 */
.L_x_7958:
[----:B------:R-:W-:Y:S01]  /*3660*/  FADD.FTZ R9, RZ, R9 ;  /* 0x00000009ff097221 */ /* 0x000fe20000010000 */
[----:B------:R-:W-:-:S07]  /*3670*/  MOV R8, R14 ;  /* 0x0000000e00087202 */ /* 0x000fce0000000f00 */
[----:B------:R-:W-:Y:S05]  /*3680*/  WARPSYNC.COLLECTIVE R15, `(.L_x_7959) ;  /* 0x000000000f087348 */ /* 0x000fea0003c00000 */
[----:B------:R0:W1:Y:S02]  /*3690*/  SHFL.BFLY P6, R14, R13, R12, R11 ;  /* 0x0c00000c0d0e7389 */ /* 0x00006400000c000b */
[----:B01----:R-:W-:Y:S05]  /*36a0*/  ENDCOLLECTIVE ;  /* 0x000000000000791b */ /* 0x003fea0003800000 */
.L_x_7959:
[----:B------:R-:W-:Y:S01]  /*36b0*/  FADD.FTZ R8, RZ, R8 ;  /* 0x00000008ff087221 */ /* 0x000fe20000010000 */
[----:B------:R-:W-:-:S07]  /*36c0*/  IMAD.MOV.U32 R7, RZ, RZ, R14 ;  /* 0x000000ffff077224 */ /* 0x000fce00078e000e */
[----:B------:R-:W-:Y:S05]  /*36d0*/  WARPSYNC.COLLECTIVE R15, `(.L_x_7960) ;  /* 0x000000000f087348 */ /* 0x000fea0003c00000 */
[----:B------:R0:W1:Y:S02]  /*36e0*/  SHFL.BFLY P6, R14, R13, R12, R11 ;  /* 0x0c00000c0d0e7389 */ /* 0x00006400000c000b */
[----:B01----:R-:W-:Y:S05]  /*36f0*/  ENDCOLLECTIVE ;  /* 0x000000000000791b */ /* 0x003fea0003800000 */
.L_x_7960:
[----:B------:R-:W-:Y:S01]  /*3700*/  FADD.FTZ R7, RZ, R7 ;  /* 0x00000007ff077221 */ /* 0x000fe20000010000 */
[----:B------:R-:W-:-:S07]  /*3710*/  MOV R20, R14 ;  /* 0x0000000e00147202 */ /* 0x000fce0000000f00 */
[----:B------:R-:W-:Y:S05]  /*3720*/  WARPSYNC.COLLECTIVE R15, `(.L_x_7961) ;  /* 0x000000000f087348 */ /* 0x000fea0003c00000 */
[----:B------:R0:W1:Y:S02]  /*3730*/  SHFL.BFLY P6, R14, R13, R12, R11 ;  /* 0x0c00000c0d0e7389 */ /* 0x00006400000c000b */
[----:B01----:R-:W-:Y:S05]  /*3740*/  ENDCOLLECTIVE ;  /* 0x000000000000791b */ /* 0x003fea0003800000 */
.L_x_7961:
[----:B------:R-:W-:Y:S01]  /*3750*/  FADD.FTZ R20, RZ, R20 ;  /* 0x00000014ff147221 */ /* 0x000fe20000010000 */
[----:B------:R-:W-:-:S07]  /*3760*/  MOV R0, R14 ;  /* 0x0000000e00007202 */ /* 0x000fce0000000f00 */
[----:B------:R-:W-:Y:S05]  /*3770*/  WARPSYNC.COLLECTIVE R15, `(.L_x_7962) ;  /* 0x000000000f087348 */ /* 0x000fea0003c00000 */
[----:B------:R0:W1:Y:S02]  /*3780*/  SHFL.BFLY P6, R14, R13, R12, R11 ;  /* 0x0c00000c0d0e7389 */ /* 0x00006400000c000b */
[----:B01----:R-:W-:Y:S05]  /*3790*/  ENDCOLLECTIVE ;  /* 0x000000000000791b */ /* 0x003fea0003800000 */
.L_x_7962:
[----:B------:R-:W-:Y:S01]  /*37a0*/  FADD.FTZ R0, RZ, R0 ;  /* 0x00000000ff007221 */ /* 0x000fe20000010000 */
[----:B------:R-:W-:-:S07]  /*37b0*/  MOV R2, R14 ;  /* 0x0000000e00027202 */ /* 0x000fce0000000f00 */
[----:B------:R-:W-:Y:S05]  /*37c0*/  WARPSYNC.COLLECTIVE R15, `(.L_x_7963) ;  /* 0x000000000f087348 */ /* 0x000fea0003c00000 */
[----:B------:R0:W1:Y:S02]  /*37d0*/  SHFL.BFLY P6, R14, R13, R12, R11 ;  /* 0x0c00000c0d0e7389 */ /* 0x00006400000c000b */
[----:B01----:R-:W-:Y:S05]  /*37e0*/  ENDCOLLECTIVE ;  /* 0x000000000000791b */ /* 0x003fea0003800000 */
.L_x_7963:
[----:B------:R-:W-:Y:S01]  /*37f0*/  FADD.FTZ R2, RZ, R2 ;  /* 0x00000002ff027221 */ /* 0x000fe20000010000 */
[----:B------:R-:W-:-:S07]  /*3800*/  IMAD.MOV.U32 R3, RZ, RZ, R14 ;  /* 0x000000ffff037224 */ /* 0x000fce00078e000e */
[----:B------:R-:W-:Y:S05]  /*3810*/  WARPSYNC.COLLECTIVE R15, `(.L_x_7964) ;  /* 0x000000000f087348 */ /* 0x000fea0003c00000 */
[----:B------:R0:W1:Y:S02]  /*3820*/  SHFL.BFLY P6, R14, R13, R12, R11 ;  /* 0x0c00000c0d0e7389 */ /* 0x00006400000c000b */
[----:B01----:R-:W-:Y:S05]  /*3830*/  ENDCOLLECTIVE ;  /* 0x000000000000791b */ /* 0x003fea0003800000 */
.L_x_7964:
[----:B------:R-:W-:Y:S01]  /*3840*/  FADD.FTZ R3, RZ, R3 ;  /* 0x00000003ff037221 */ /* 0x000fe20000010000 */
[----:B------:R-:W-:-:S07]  /*3850*/  MOV R4, R14 ;  /* 0x0000000e00047202 */ /* 0x000fce0000000f00 */
[----:B------:R-:W-:Y:S05]  /*3860*/  WARPSYNC.COLLECTIVE R15, `(.L_x_7965) ;  /* 0x000000000f087348 */ /* 0x000fea0003c00000 */
[----:B------:R0:W1:Y:S02]  /*3870*/  SHFL.BFLY P6, R14, R13, R12, R11 ;  /* 0x0c00000c0d0e7389 */ /* 0x00006400000c000b */
[----:B01----:R-:W-:Y:S05]  /*3880*/  ENDCOLLECTIVE ;  /* 0x000000000000791b */ /* 0x003fea0003800000 */
.L_x_7965:
[----:B------:R-:W-:Y:S01]  /*3890*/  FADD.FTZ R4, RZ, R4 ;  /* 0x00000004ff047221 */ /* 0x000fe20000010000 */
[----:B------:R-:W-:-:S07]  /*38a0*/  MOV R5, R14 ;  /* 0x0000000e00057202 */ /* 0x000fce0000000f00 */
[----:B------:R-:W-:Y:S05]  /*38b0*/  WARPSYNC.COLLECTIVE R15, `(.L_x_7966) ;  /* 0x000000000f087348 */ /* 0x000fea0003c00000 */
[----:B------:R0:W1:Y:S02]  /*38c0*/  SHFL.BFLY P6, R14, R13, R12, R11 ;  /* 0x0c00000c0d0e7389 */ /* 0x00006400000c000b */
[----:B01----:R-:W-:Y:S05]  /*38d0*/  ENDCOLLECTIVE ;  /* 0x000000000000791b */ /* 0x003fea0003800000 */
.L_x_7966:
[----:B------:R-:W-:Y:S01]  /*38e0*/  FADD.FTZ R5, RZ, R5 ;  /* 0x00000005ff057221 */ /* 0x000fe20000010000 */
[----:B------:R-:W-:-:S07]  /*38f0*/  MOV R6, R14 ;  /* 0x0000000e00067202 */ /* 0x000fce0000000f00 */
[----:B------:R-:W-:Y:S05]  /*3900*/  WARPSYNC.COLLECTIVE R15, `(.L_x_7967) ;  /* 0x000000000f087348 */ /* 0x000fea0003c00000 */
[----:B------:R0:W1:Y:S02]  /*3910*/  SHFL.BFLY P6, R14, R13, R12, R11 ;  /* 0x0c00000c0d0e7389 */ /* 0x00006400000c000b */
[----:B01----:R-:W-:Y:S05]  /*3920*/  ENDCOLLECTIVE ;  /* 0x000000000000791b */ /* 0x003fea0003800000 */
.L_x_7967:
[----:B------:R-:W-:Y:S01]  /*3930*/  FADD.FTZ R6, RZ, R6 ;  /* 0x00000006ff067221 */ /* 0x000fe20000010000 */
[----:B------:R-:W-:Y:S06]  /*3940*/  BRA `(.L_x_7968) ;  /* 0xfffffff0005c7947 */ /* 0x000fec000383ffff */
.L_x_7969:
        /* <DEDUP_REMOVED lines=11> */
.L_x_25726:


//--------------------- .text._ZN4vllm25paged_attention_v1_kernelIfhLi128ELi8ELi128ELNS_18Fp8KVCacheDataTypeE2ELb1EEEvPT_PKS2_PKT0_S8_ifPKiSA_iPKfiiiSC_SC_iiiii --------------------------
	.section	.text._ZN4vllm25paged_attention_v1_kernelIfhLi128ELi8ELi128ELNS_18Fp8KVCacheDataTypeE2ELb1EEEvPT_PKS2_PKT0_S8_ifPKiSA_iPKfiiiSC_SC_iiiii,"ax",@progbits
	.align	128
        .global         _ZN4vllm25paged_attention_v1_kernelIfhLi128ELi8ELi128ELNS_18Fp8KVCacheDataTypeE2ELb1EEEvPT_PKS2_PKT0_S8_ifPKiSA_iPKfiiiSC_SC_iiiii
        .type           _ZN4vllm25paged_attention_v1_kernelIfhLi128ELi8ELi128ELNS_18Fp8KVCacheDataTypeE2ELb1EEEvPT_PKS2_PKT0_S8_ifPKiSA_iPKfiiiSC_SC_iiiii,@function
        .size           _ZN4vllm25paged_attention_v1_kernelIfhLi128ELi8ELi128ELNS_18Fp8KVCacheDataTypeE2ELb1EEEvPT_PKS2_PKT0_S8_ifPKiSA_iPKfiiiSC_SC_iiiii,(.L_x_25727 - _ZN4vllm25paged_attention_v1_kernelIfhLi128ELi8ELi128ELNS_18Fp8KVCacheDataTypeE2ELb1EEEvPT_PKS2_PKT0_S8_ifPKiSA_iPKfiiiSC_SC_iiiii)
        .other          _ZN4vllm25paged_attention_v1_kernelIfhLi128ELi8ELi128ELNS_18Fp8KVCacheDataTypeE2ELb1EEEvPT_PKS2_PKT0_S8_ifPKiSA_iPKfiiiSC_SC_iiiii,@"STO_CUDA_ENTRY STV_DEFAULT"
_ZN4vllm25paged_attention_v1_kernelIfhLi128ELi8ELi128ELNS_18Fp8KVCacheDataTypeE2ELb1EEEvPT_PKS2_PKT0_S8_ifPKiSA_iPKfiiiSC_SC_iiiii:
.text._ZN4vllm25paged_attention_v1_kernelIfhLi128ELi8ELi128ELNS_18Fp8KVCacheDataTypeE2ELb1EEEvPT_PKS2_PKT0_S8_ifPKiSA_iPKfiiiSC_SC_iiiii:
        /* <DEDUP_REMOVED lines=45> */
[----:B------:R-:W-:Y:S01]  /*02d0*/  VIMNMX R4, PT, PT, R4, R3, PT ;  /* 0x0000000304047248 */ /* 0x000fe20003fe0100 */
[----:B------:R-:W-:Y:S01]  /*02e0*/  @P1 IMAD R3, R10, R9, 0x1 ;  /* 0x000000010a031424 */ /* 0x000fe200078e0209 */
[----:B------:R-:W-:Y:S02]  /*02f0*/  ISETP.GE.AND P0, PT, R7, R6, PT ;  /* 0x000000060700720c */ /* 0x000fe40003f06270 */
        /* <DEDUP_REMOVED lines=56> */
.L_x_7970:
        /* <DEDUP_REMOVED lines=15> */
[----:B0-----:R-:W-:Y:S01]  /*0770*/  VIADD R8, R13, 0xffffffe ;  /* 0x0ffffffe0d087836 */ /* 0x001fe20000000000 */
[----:B------:R-:W-:-:S05]  /*0780*/  MOV R13, R7 ;  /* 0x00000007000d7202 */ /* 0x000fca0000000f00 */
[----:B------:R0:W1:Y:S02]  /*0790*/  F2I.FTZ.U32.TRUNC.NTZ R9, R8 ;  /* 0x0000000800097305 */ /* 0x000064000021f000 */
[----:B0-----:R-:W-:Y:S01]  /*07a0*/  IMAD.MOV.U32 R8, RZ, RZ, RZ ;  /* 0x000000ffff087224 */ /* 0x001fe200078e00ff */
[----:B-1----:R-:W-:-:S05]  /*07b0*/  IADD3 R15, PT, PT, RZ, -R9, RZ ;  /* 0x80000009ff0f7210 */ /* 0x002fca0007ffe0ff */
[----:B------:R-:W-:-:S04]  /*07c0*/  IMAD R15, R15, R10, RZ ;  /* 0x0000000a0f0f7224 */ /* 0x000fc800078e02ff */
[----:B------:R-:W-:Y:S01]  /*07d0*/  IMAD.HI.U32 R9, R9, R15, R8 ;  /* 0x0000000f09097227 */ /* 0x000fe200078e0008 */
[----:B------:R-:W-:-:S07]  /*07e0*/  IABS R8, R11 ;  /* 0x0000000b00087213 */ /* 0x000fce0000000000 */
.L_x_7974:
        /* <DEDUP_REMOVED lines=29> */
[----:B------:R-:W-:Y:S02]  /*09c0*/  LOP3.LUT P0, RZ, R19, 0x3, RZ, 0xc0, !PT ;  /* 0x0000000313ff7812 */ /* 0x000fe4000780c0ff */
[----:B------:R-:W-:-:S11]  /*09d0*/  IADD3 R13, PT, PT, R13, 0x4, RZ ;  /* 0x000000040d0d7810 */ /* 0x000fd60007ffe0ff */
[----:B------:R-:W0:Y:S01]  /*09e0*/  @!P0 S2R R21, SR_CgaCtaId ;  /* 0x0000000000158919 */ /* 0x000e220000008800 */
[----:B------:R-:W-:Y:S01]  /*09f0*/  @!P0 MOV R20, 0x400 ;  /* 0x0000040000148802 */ /* 0x000fe20000000f00 */
[----:B------:R-:W-:Y:S01]  /*0a00*/  @!P0 IMAD.MOV.U32 R24, RZ, RZ, -0x800001 ;  /* 0xff7fffffff188424 */ /* 0x000fe200078e00ff */
[----:B------:R-:W-:Y:S02]  /*0a10*/  @!P0 IADD3 R15, PT, PT, R12, R15, RZ ;  /* 0x0000000f0c0f8210 */ /* 0x000fe40007ffe0ff */
[----:B------:R-:W-:-:S04]  /*0a20*/  @!P0 IADD3 R20, PT, PT, R20, 0x20, RZ ;  /* 0x0000002014148810 */ /* 0x000fc80007ffe0ff */
[----:B0-----:R-:W-:-:S04]  /*0a30*/  @!P0 LEA R20, R21, R20, 0x18 ;  /* 0x0000001415148211 */ /* 0x001fc800078ec0ff */
[----:B------:R-:W-:-:S05]  /*0a40*/  @!P0 LEA R15, R15, R20, 0x2 ;  /* 0x000000140f0f8211 */ /* 0x000fca00078e10ff */
[----:B------:R0:W-:Y:S01]  /*0a50*/  @!P0 STS [R15], R24 ;  /* 0x000000180f008388 */ /* 0x0001e20000000800 */
[----:B------:R-:W-:-:S13]  /*0a60*/  ISETP.GE.AND P0, PT, R13, R6, PT ;  /* 0x000000060d00720c */ /* 0x000fda0003f06270 */
[----:B0-----:R-:W-:Y:S05]  /*0a70*/  @!P0 BRA `(.L_x_7974) ;  /* 0xfffffffc005c8947 */ /* 0x001fea000383ffff */
.L_x_7972:
[----:B------:R-:W-:Y:S05]  /*0a80*/  BSYNC.RECONVERGENT B6 ;  /* 0x0000000000067941 */ /* 0x000fea0003800200 */
.L_x_7971:
[----:B------:R-:W-:Y:S01]  /*0a90*/  UMOV UR4, 0xffffffff ;  /* 0xffffffff00047882 */ /* 0x000fe20000000000 */
[----:B------:R-:W-:Y:S02]  /*0aa0*/  IMAD.MOV.U32 R13, RZ, RZ, -0x800001 ;  /* 0xff7fffffff0d7424 */ /* 0x000fe400078e00ff */
[----:B------:R-:W-:Y:S05]  /*0ab0*/  BRA.DIV UR4, `(.L_x_7975) ;  /* 0x0000002604e87947 */ /* 0x000fea000b800000 */
[----:B------:R-:W0:Y:S02]  /*0ac0*/  SHFL.BFLY PT, R14, R13, 0x10, 0x1f ;  /* 0x0e001f000d0e7f89 */ /* 0x000e2400000e0000 */
[----:B0-----:R-:W-:-:S05]  /*0ad0*/  FMNMX.FTZ R0, R14, -3.40282346638528859812e+38, !PT ;  /* 0xff7fffff0e007809 */ /* 0x001fca0007810000 */
[----:B------:R-:W0:Y:S02]  /*0ae0*/  SHFL.BFLY PT, R14, R0, 0x8, 0x1f ;  /* 0x0d001f00000e7f89 */ /* 0x000e2400000e0000 */
[----:B0-----:R-:W-:-:S05]  /*0af0*/  FMNMX.FTZ R2, R0, R14, !PT ;  /* 0x0000000e00027209 */ /* 0x001fca0007810000 */
[----:B------:R0:W1:Y:S02]  /*0b00*/  SHFL.BFLY PT, R14, R2, 0x4, 0x1f ;  /* 0x0c801f00020e7f89 */ /* 0x00006400000e0000 */
.L_x_8013:
        /* <DEDUP_REMOVED lines=39> */
.L_x_7980:
        /* <DEDUP_REMOVED lines=11> */
.L_x_7979:
[----:B------:R-:W-:Y:S05]  /*0e30*/  BSYNC.RECONVERGENT B1 ;  /* 0x0000000000017941 */ /* 0x000fea0003800200 */
.L_x_7978:
        /* <DEDUP_REMOVED lines=12> */
.L_x_7983:
        /* <DEDUP_REMOVED lines=100> */
.L_x_7982:
[----:B------:R-:W-:Y:S05]  /*1540*/  BSYNC.RECONVERGENT B1 ;  /* 0x0000000000017941 */ /* 0x000fea0003800200 */
.L_x_7981:
        /* <DEDUP_REMOVED lines=55> */
.L_x_7985:
[----:B------:R-:W-:Y:S05]  /*18c0*/  BSYNC.RECONVERGENT B1 ;  /* 0x0000000000017941 */ /* 0x000fea0003800200 */
.L_x_7984:
        /* <DEDUP_REMOVED lines=26> */
.L_x_7977:
[----:B------:R-:W-:Y:S05]  /*1a70*/  BSYNC.RECONVERGENT B0 ;  /* 0x0000000000007941 */ /* 0x000fea0003800200 */
.L_x_7976:
        /* <DEDUP_REMOVED lines=39> */
.L_x_7990:
[----:B------:R-:W0:Y:S01]  /*1cf0*/  LDS R15, [R12] ;  /* 0x000000000c0f7984 */ /* 0x000e220000000800 */
[----:B------:R-:W-:-:S05]  /*1d00*/  VIADD R13, R13, 0x1 ;  /* 0x000000010d0d7836 */ /* 0x000fca0000000000 */
[----:B------:R-:W-:Y:S01]  /*1d10*/  ISETP.NE.AND P0, PT, R13, RZ, PT ;  /* 0x000000ff0d00720c */ /* 0x000fe20003f05270 */
[----:B0-----:R-:W-:-:S05]  /*1d20*/  FMUL.FTZ R15, R15, R2 ;  /* 0x000000020f0f7220 */ /* 0x001fca0000410000 */
[----:B------:R0:W-:Y:S02]  /*1d30*/  STS [R12], R15 ;  /* 0x0000000f0c007388 */ /* 0x0001e40000000800 */
[----:B0-----:R-:W-:-:S05]  /*1d40*/  IADD3 R12, PT, PT, R12, 0x200, RZ ;  /* 0x000002000c0c7810 */ /* 0x001fca0007ffe0ff */
[----:B------:R-:W-:Y:S05]  /*1d50*/  @P0 BRA `(.L_x_7990) ;  /* 0xfffffffc00e40947 */ /* 0x000fea000383ffff */
.L_x_7989:
[----:B------:R-:W-:Y:S05]  /*1d60*/  BSYNC.RECONVERGENT B1 ;  /* 0x0000000000017941 */ /* 0x000fea0003800200 */
.L_x_7988:
        /* <DEDUP_REMOVED lines=12> */
.L_x_7993:
        /* <DEDUP_REMOVED lines=52> */
.L_x_7992:
[----:B------:R-:W-:Y:S05]  /*2170*/  BSYNC.RECONVERGENT B1 ;  /* 0x0000000000017941 */ /* 0x000fea0003800200 */
.L_x_7991:
        /* <DEDUP_REMOVED lines=31> */
.L_x_7995:
[----:B------:R-:W-:Y:S05]  /*2370*/  BSYNC.RECONVERGENT B1 ;  /* 0x0000000000017941 */ /* 0x000fea0003800200 */
.L_x_7994:
        /* <DEDUP_REMOVED lines=14> */
.L_x_7987:
[----:B------:R-:W-:Y:S05]  /*2460*/  BSYNC.RECONVERGENT B0 ;  /* 0x0000000000007941 */ /* 0x000fea0003800200 */
.L_x_7986:
        /* <DEDUP_REMOVED lines=13> */
[----:B-1----:R-:W-:Y:S01]  /*2540*/  ISETP.NE.AND P2, PT, R0, RZ, PT ;  /* 0x000000ff0000720c */ /* 0x002fe20003f45270 */
[----:B--2---:R-:W-:Y:S01]  /*2550*/  VIADD R12, R4, 0xffffffe ;  /* 0x0ffffffe040c7836 */ /* 0x004fe20000000000 */
[----:B------:R-:W-:-:S05]  /*2560*/  IABS R4, R0 ;  /* 0x0000000000047213 */ /* 0x000fca0000000000 */
[----:B------:R1:W2:Y:S08]  /*2570*/  F2I.FTZ.U32.TRUNC.NTZ R13, R12 ;  /* 0x0000000c000d7305 */ /* 0x0002b0000021f000 */
[----:B0-----:R-:W0:Y:S01]  /*2580*/  MUFU.RCP R15, R15 ;  /* 0x0000000f000f7308 */ /* 0x001e220000001000 */
[----:B-1----:R-:W-:Y:S01]  /*2590*/  HFMA2 R12, -RZ, RZ, 0, 0 ;  /* 0x00000000ff0c7431 */ /* 0x002fe200000001ff */
[----:B--2---:R-:W-:-:S05]  /*25a0*/  IADD3 R9, PT, PT, RZ, -R13, RZ ;  /* 0x8000000dff097210 */ /* 0x004fca0007ffe0ff */
[----:B------:R-:W-:-:S04]  /*25b0*/  IMAD R9, R9, R8, RZ ;  /* 0x0000000809097224 */ /* 0x000fc800078e02ff */
[----:B------:R-:W-:Y:S01]  /*25c0*/  IMAD.HI.U32 R12, R13, R9, R12 ;  /* 0x000000090d0c7227 */ /* 0x000fe200078e000c */
[----:B0-----:R-:W-:-:S04]  /*25d0*/  IADD3 R10, PT, PT, R15, 0xffffffe, RZ ;  /* 0x0ffffffe0f0a7810 */ /* 0x001fc80007ffe0ff */
[----:B------:R0:W1:Y:S02]  /*25e0*/  F2I.FTZ.U32.TRUNC.NTZ R11, R10 ;  /* 0x0000000a000b7305 */ /* 0x000064000021f000 */
[----:B0-----:R-:W-:Y:S01]  /*25f0*/  MOV R10, RZ ;  /* 0x000000ff000a7202 */ /* 0x001fe20000000f00 */
[----:B-1----:R-:W-:-:S04]  /*2600*/  IMAD.MOV R15, RZ, RZ, -R11 ;  /* 0x000000ffff0f7224 */ /* 0x002fc800078e0a0b */
[----:B------:R-:W-:-:S04]  /*2610*/  IMAD R9, R15, R2, RZ ;  /* 0x000000020f097224 */ /* 0x000fc800078e02ff */
[----:B------:R-:W-:-:S07]  /*2620*/  IMAD.HI.U32 R10, R11, R9, R10 ;  /* 0x000000090b0a7227 */ /* 0x000fce00078e000a */
.L_x_7999:
        /* <DEDUP_REMOVED lines=34> */
.L_x_7998:
        /* <DEDUP_REMOVED lines=16> */
.L_x_7997:
[----:B------:R-:W-:Y:S05]  /*2950*/  BSYNC.RECONVERGENT B6 ;  /* 0x0000000000067941 */ /* 0x000fea0003800200 */
.L_x_7996:
[----:B------:R-:W-:Y:S01]  /*2960*/  UMOV UR4, 0xffffffff ;  /* 0xffffffff00047882 */ /* 0x000fe20000000000 */
[----:B------:R-:W-:Y:S02]  /*2970*/  SHF.R.U32.HI R8, RZ, 0x5, R19 ;  /* 0x00000005ff087819 */ /* 0x000fe40000011613 */
[----:B------:R-:W-:Y:S05]  /*2980*/  BRA.DIV UR4, `(.L_x_8000) ;  /* 0x0000000a04807947 */ /* 0x000fea000b800000 */
        /* <DEDUP_REMOVED lines=12> */
.L_x_8022:
[C---:B------:R-:W-:Y:S01]  /*2a50*/  LOP3.LUT R10, R19.reuse, 0x1, RZ, 0xc0, !PT ;  /* 0x00000001130a7812 */ /* 0x040fe200078ec0ff */
[----:B------:R-:W-:Y:S05]  /*2a60*/  WARPSYNC.ALL ;  /* 0x0000000000007948 */ /* 0x000fea0003800000 */
[----:B------:R-:W-:Y:S01]  /*2a70*/  LOP3.LUT R9, R19, 0x3c0, RZ, 0xc0, !PT ;  /* 0x000003c013097812 */ /* 0x000fe200078ec0ff */
[----:B------:R-:W-:Y:S01]  /*2a80*/  BAR.SYNC.DEFER_BLOCKING 0x0 ;  /* 0x0000000000007b1d */ /* 0x000fe20000010000 */
[----:B------:R-:W-:Y:S01]  /*2a90*/  ISETP.NE.U32.AND P0, PT, R10, 0x1, PT ;  /* 0x000000010a00780c */ /* 0x000fe20003f05070 */
[----:B------:R-:W-:-:S03]  /*2aa0*/  FADD.FTZ R14, RZ, R14 ;  /* 0x0000000eff0e7221 */ /* 0x000fc60000010000 */
[----:B------:R-:W-:Y:S01]  /*2ab0*/  ISETP.NE.OR P1, PT, R9, 0x40, !P0 ;  /* 0x000000400900780c */ /* 0x000fe20004725670 */
[----:B------:R-:W-:Y:S01]  /*2ac0*/  BSSY.RECONVERGENT B0, `(.L_x_8001) ;  /* 0x0000011000007945 */ /* 0x000fe20003800200 */
[----:B------:R-:W-:-:S04]  /*2ad0*/  SHF.R.U32.HI R9, RZ, 0x1, R16 ;  /* 0x00000001ff097819 */ /* 0x000fc80000011610 */
        /* <DEDUP_REMOVED lines=15> */
.L_x_8002:
[----:B------:R-:W-:Y:S05]  /*2bd0*/  BSYNC.RECONVERGENT B0 ;  /* 0x0000000000007941 */ /* 0x000fea0003800200 */
.L_x_8001:
        /* <DEDUP_REMOVED lines=29> */
.L_x_8004:
[----:B------:R-:W-:Y:S05]  /*2db0*/  BSYNC.RECONVERGENT B0 ;  /* 0x0000000000007941 */ /* 0x000fea0003800200 */
.L_x_8003:
        /* <DEDUP_REMOVED lines=12> */
.L_x_8006:
[----:B------:R-:W-:Y:S05]  /*2e80*/  BSYNC.RECONVERGENT B0 ;  /* 0x0000000000007941 */ /* 0x000fea0003800200 */
.L_x_8005:
[----:B------:R-:W-:Y:S06]  /*2e90*/  BAR.SYNC.DEFER_BLOCKING 0x0 ;  /* 0x0000000000007b1d */ /* 0x000fec0000010000 */
[----:B------:R-:W-:Y:S04]  /*2ea0*/  BSSY.RECONVERGENT B0, `(.L_x_8007) ;  /* 0x0000012000007945 */ /* 0x000fe80003800200 */
[----:B------:R-:W-:Y:S05]  /*2eb0*/  @P3 BRA `(.L_x_8008) ;  /* 0x0000000000403947 */ /* 0x000fea0003800000 */
[----:B-1----:R-:W1:Y:S04]  /*2ec0*/  LDS R9, [R8] ;  /* 0x0000000008097984 */ /* 0x002e680000000800 */
[----:B------:R-:W2:Y:S04]  /*2ed0*/  LDS R10, [R8+0x40] ;  /* 0x00004000080a7984 */ /* 0x000ea80000000800 */
[----:B0-----:R-:W0:Y:S04]  /*2ee0*/  LDS R11, [R8+0x80] ;  /* 0x00008000080b7984 */ /* 0x001e280000000800 */
[----:B------:R-:W3:Y:S04]  /*2ef0*/  LDS R12, [R8+0xc0] ;  /* 0x0000c000080c7984 */ /* 0x000ee80000000800 */
[----:B------:R-:W4:Y:S04]  /*2f00*/  LDS R13, [R8+0x100] ;  /* 0x00010000080d7984 */ /* 0x000f280000000800 */
[----:B------:R-:W5:Y:S04]  /*2f10*/  LDS R16, [R8+0x140] ;  /* 0x0001400008107984 */ /* 0x000f680000000800 */
[----:B------:R-:W5:Y:S04]  /*2f20*/  LDS R15, [R8+0x180] ;  /* 0x00018000080f7984 */ /* 0x000f680000000800 */
[----:B------:R-:W5:Y:S01]  /*2f30*/  LDS R21, [R8+0x1c0] ;  /* 0x0001c00008157984 */ /* 0x000f620000000800 */
[----:B-1----:R-:W-:Y:S01]  /*2f40*/  FADD.FTZ R2, R2, R9 ;  /* 0x0000000902027221 */ /* 0x002fe20000010000 */
[----:B--2---:R-:W-:Y:S01]  /*2f50*/  FADD.FTZ R3, R3, R10 ;  /* 0x0000000a03037221 */ /* 0x004fe20000010000 */
[----:B0-----:R-:W-:Y:S01]  /*2f60*/  FADD.FTZ R4, R4, R11 ;  /* 0x0000000b04047221 */ /* 0x001fe20000010000 */
[----:B---3--:R-:W-:Y:S01]  /*2f70*/  FADD.FTZ R5, R5, R12 ;  /* 0x0000000c05057221 */ /* 0x008fe20000010000 */
[----:B----4-:R-:W-:Y:S01]  /*2f80*/  FADD.FTZ R6, R6, R13 ;  /* 0x0000000d06067221 */ /* 0x010fe20000010000 */
[----:B-----5:R-:W-:Y:S01]  /*2f90*/  FADD.FTZ R7, R7, R16 ;  /* 0x0000001007077221 */ /* 0x020fe20000010000 */
[----:B------:R-:W-:Y:S01]  /*2fa0*/  FADD.FTZ R0, R0, R15 ;  /* 0x0000000f00007221 */ /* 0x000fe20000010000 */
[----:B------:R-:W-:-:S07]  /*2fb0*/  FADD.FTZ R14, R14, R21 ;  /* 0x000000150e0e7221 */ /* 0x000fce0000010000 */
.L_x_8008:
[----:B------:R-:W-:Y:S05]  /*2fc0*/  BSYNC.RECONVERGENT B0 ;  /* 0x0000000000007941 */ /* 0x000fea0003800200 */
.L_x_8007:
[----:B------:R-:W-:Y:S06]  /*2fd0*/  BAR.SYNC.DEFER_BLOCKING 0x0 ;  /* 0x0000000000007b1d */ /* 0x000fec0000010000 */
[----:B------:R-:W-:Y:S05]  /*2fe0*/  @P4 EXIT ;  /* 0x000000000000494d */ /* 0x000fea0003800000 */
[----:B------:R-:W2:Y:S01]  /*2ff0*/  LDCU UR4, c[0x0][0x378] ;  /* 0x00006f00ff0477ac */ /* 0x000ea20008000800 */
[----:B------:R-:W-:-:S04]  /*3000*/  IMAD R17, R22, R17, R18 ;  /* 0x0000001116117224 */ /* 0x000fc800078e0212 */
[----:B--2---:R-:W-:Y:S01]  /*3010*/  IMAD R17, R17, UR4, RZ ;  /* 0x0000000411117c24 */ /* 0x004fe2000f8e02ff */
        /* <DEDUP_REMOVED lines=9> */
[----:B-1----:R-:W-:-:S05]  /*30b0*/  LEA.HI.X R9, R17, UR7, R10, 0x2, P0 ;  /* 0x0000000711097c11 */ /* 0x002fca00080f140a */
        /* <DEDUP_REMOVED lines=9> */
.L_x_7973:
        /* <DEDUP_REMOVED lines=16> */
.L_x_8009:
[----:B------:R-:W-:Y:S05]  /*3250*/  EXIT ;  /* 0x000000000000794d */ /* 0x000fea0003800000 */
.L_x_7975:
[----:B------:R-:W-:Y:S02]  /*3260*/  HFMA2 R11, -RZ, RZ, 0, 1.847743988037109375e-06 ;  /* 0x0000001fff0b7431 */ /* 0x000fe400000001ff */
[----:B------:R-:W-:Y:S01]  /*3270*/  IMAD.MOV.U32 R12, RZ, RZ, 0x10 ;  /* 0x00000010ff0c7424 */ /* 0x000fe200078e00ff */
[----:B------:R-:W-:-:S07]  /*3280*/  MOV R15, 0xffffffff ;  /* 0xffffffff000f7802 */ /* 0x000fce0000000f00 */
[----:B------:R-:W-:Y:S05]  /*3290*/  WARPSYNC.COLLECTIVE R15, `(.L_x_8010) ;  /* 0x000000000f087348 */ /* 0x000fea0003c00000 */
[----:B------:R0:W1:Y:S02]  /*32a0*/  SHFL.BFLY P6, R14, R13, R12, R11 ;  /* 0x0c00000c0d0e7389 */ /* 0x00006400000c000b */
[----:B01----:R-:W-:Y:S05]  /*32b0*/  ENDCOLLECTIVE ;  /* 0x000000000000791b */ /* 0x003fea0003800000 */
.L_x_8010:
[----:B------:R-:W-:Y:S01]  /*32c0*/  HFMA2 R12, -RZ, RZ, 0, 4.76837158203125e-07 ;  /* 0x00000008ff0c7431 */ /* 0x000fe200000001ff */
[----:B------:R-:W-:-:S05]  /*32d0*/  FMNMX.FTZ R0, R14, -3.40282346638528859812e+38, !PT ;  /* 0xff7fffff0e007809 */ /* 0x000fca0007810000 */
[----:B------:R-:W-:-:S07]  /*32e0*/  IMAD.MOV.U32 R13, RZ, RZ, R0 ;  /* 0x000000ffff0d7224 */ /* 0x000fce00078e0000 */
[----:B------:R-:W-:Y:S05]  /*32f0*/  WARPSYNC.COLLECTIVE R15, `(.L_x_8011) ;  /* 0x000000000f087348 */ /* 0x000fea0003c00000 */
[----:B------:R0:W1:Y:S02]  /*3300*/  SHFL.BFLY P6, R14, R13, R12, R11 ;  /* 0x0c00000c0d0e7389 */ /* 0x00006400000c000b */
[----:B01----:R-:W-:Y:S05]  /*3310*/  ENDCOLLECTIVE ;  /* 0x000000000000791b */ /* 0x003fea0003800000 */
.L_x_8011:
[----:B------:R-:W-:Y:S01]  /*3320*/  IMAD.MOV.U32 R12, RZ, RZ, 0x4 ;  /* 0x00000004ff0c7424 */ /* 0x000fe200078e00ff */
[----:B------:R-:W-:-:S04]  /*3330*/  FMNMX.FTZ R2, R0, R14, !PT ;  /* 0x0000000e00027209 */ /* 0x000fc80007810000 */
[----:B------:R-:W-:-:S07]  /*3340*/  MOV R13, R2 ;  /* 0x00000002000d7202 */ /* 0x000fce0000000f00 */
[----:B------:R-:W-:Y:S05]  /*3350*/  WARPSYNC.COLLECTIVE R15, `(.L_x_8012) ;  /* 0x000000000f087348 */ /* 0x000fea0003c00000 */
[----:B------:R0:W1:Y:S02]  /*3360*/  SHFL.BFLY P6, R14, R13, R12, R11 ;  /* 0x0c00000c0d0e7389 */ /* 0x00006400000c000b */
[----:B01----:R-:W-:Y:S05]  /*3370*/  ENDCOLLECTIVE ;  /* 0x000000000000791b */ /* 0x003fea0003800000 */
.L_x_8012:
[----:B------:R-:W-:Y:S05]  /*3380*/  BRA `(.L_x_8013) ;  /* 0xffffffd400e07947 */ /* 0x000fea000383ffff */
.L_x_8000:
[----:B-1----:R-:W-:Y:S01]  /*3390*/  HFMA2 R13, -RZ, RZ, 0, 0 ;  /* 0x00000000ff0d7431 */ /* 0x002fe200000001ff */
[----:B------:R-:W-:Y:S01]  /*33a0*/  MOV R12, 0x1 ;  /* 0x00000001000c7802 */ /* 0x000fe20000000f00 */
[----:B0-----:R-:W-:Y:S01]  /*33b0*/  IMAD.MOV.U32 R11, RZ, RZ, 0x1f ;  /* 0x0000001fff0b7424 */ /* 0x001fe200078e00ff */
[----:B------:R-:W-:-:S07]  /*33c0*/  MOV R15, 0xffffffff ;  /* 0xffffffff000f7802 */ /* 0x000fce0000000f00 */
[----:B------:R-:W-:Y:S05]  /*33d0*/  WARPSYNC.COLLECTIVE R15, `(.L_x_8014) ;  /* 0x000000000f087348 */ /* 0x000fea0003c00000 */
[----:B------:R0:W1:Y:S02]  /*33e0*/  SHFL.BFLY P6, R14, R13, R12, R11 ;  /* 0x0c00000c0d0e7389 */ /* 0x00006400000c000b */
[----:B01----:R-:W-:Y:S05]  /*33f0*/  ENDCOLLECTIVE ;  /* 0x000000000000791b */ /* 0x003fea0003800000 */
.L_x_8014:
[----:B------:R-:W-:-:S07]  /*3400*/  MOV R2, R14 ;  /* 0x0000000e00027202 */ /* 0x000fce0000000f00 */
[----:B------:R-:W-:Y:S05]  /*3410*/  WARPSYNC.COLLECTIVE R15, `(.L_x_8015) ;  /* 0x000000000f087348 */ /* 0x000fea0003c00000 */
[----:B------:R0:W1:Y:S02]  /*3420*/  SHFL.BFLY P6, R14, R13, R12, R11 ;  /* 0x0c00000c0d0e7389 */ /* 0x00006400000c000b */
[----:B01----:R-:W-:Y:S05]  /*3430*/  ENDCOLLECTIVE ;  /* 0x000000000000791b */ /* 0x003fea0003800000 */
.L_x_8015:
[----:B------:R-:W-:Y:S01]  /*3440*/  FADD.FTZ R2, RZ, R2 ;  /* 0x00000002ff027221 */ /* 0x000fe20000010000 */
[----:B------:R-:W-:-:S07]  /*3450*/  IMAD.MOV.U32 R3, RZ, RZ, R14 ;  /* 0x000000ffff037224 */ /* 0x000fce00078e000e */
[----:B------:R-:W-:Y:S05]  /*3460*/  WARPSYNC.COLLECTIVE R15, `(.L_x_8016) ;  /* 0x000000000f087348 */ /* 0x000fea0003c00000 */
[----:B------:R0:W1:Y:S02]  /*3470*/  SHFL.BFLY P6, R14, R13, R12, R11 ;  /* 0x0c00000c0d0e7389 */ /* 0x00006400000c000b */
[----:B01----:R-:W-:Y:S05]  /*3480*/  ENDCOLLECTIVE ;  /* 0x000000000000791b */ /* 0x003fea0003800000 */
.L_x_8016:
[----:B------:R-:W-:Y:S01]  /*3490*/  FADD.FTZ R3, RZ, R3 ;  /* 0x00000003ff037221 */ /* 0x000fe20000010000 */
[----:B------:R-:W-:-:S07]  /*34a0*/  MOV R4, R14 ;  /* 0x0000000e00047202 */ /* 0x000fce0000000f00 */
[----:B------:R-:W-:Y:S05]  /*34b0*/  WARPSYNC.COLLECTIVE R15, `(.L_x_8017) ;  /* 0x000000000f087348 */ /* 0x000fea0003c00000 */
[----:B------:R0:W1:Y:S02]  /*34c0*/  SHFL.BFLY P6, R14, R13, R12, R11 ;  /* 0x0c00000c0d0e7389 */ /* 0x00006400000c000b */
[----:B01----:R-:W-:Y:S05]  /*34d0*/  ENDCOLLECTIVE ;  /* 0x000000000000791b */ /* 0x003fea0003800000 */
.L_x_8017:
[----:B------:R-:W-:Y:S01]  /*34e0*/  FADD.FTZ R4, RZ, R4 ;  /* 0x00000004ff047221 */ /* 0x000fe20000010000 */
[----:B------:R-:W-:-:S07]  /*34f0*/  MOV R5, R14 ;  /* 0x0000000e00057202 */ /* 0x000fce0000000f00 */
[----:B------:R-:W-:Y:S05]  /*3500*/  WARPSYNC.COLLECTIVE R15, `(.L_x_8018) ;  /* 0x000000000f087348 */ /* 0x000fea0003c00000 */
[----:B------:R0:W1:Y:S02]  /*3510*/  SHFL.BFLY P6, R14, R13, R12, R11 ;  /* 0x0c00000c0d0e7389 */ /* 0x00006400000c000b */
[----:B01----:R-:W-:Y:S05]  /*3520*/  ENDCOLLECTIVE ;  /* 0x000000000000791b */ /* 0x003fea0003800000 */
.L_x_8018:
[----:B------:R-:W-:Y:S01]  /*3530*/  FADD.FTZ R5, RZ, R5 ;  /* 0x00000005ff057221 */ /* 0x000fe20000010000 */
[----:B------:R-:W-:-:S07]  /*3540*/  IMAD.MOV.U32 R6, RZ, RZ, R14 ;  /* 0x000000ffff067224 */ /* 0x000fce00078e000e */
[----:B------:R-:W-:Y:S05]  /*3550*/  WARPSYNC.COLLECTIVE R15, `(.L_x_8019) ;  /* 0x000000000f087348 */ /* 0x000fea0003c00000 */
[----:B------:R0:W1:Y:S02]  /*3560*/  SHFL.BFLY P6, R14, R13, R12, R11 ;  /* 0x0c00000c0d0e7389 */ /* 0x00006400000c000b */
[----:B01----:R-:W-:Y:S05]  /*3570*/  ENDCOLLECTIVE ;  /* 0x000000000000791b */ /* 0x003fea0003800000 */
.L_x_8019:
[----:B------:R-:W-:Y:S01]  /*3580*/  FADD.FTZ R6, RZ, R6 ;  /* 0x00000006ff067221 */ /* 0x000fe20000010000 */
[----:B------:R-:W-:-:S07]  /*3590*/  MOV R7, R14 ;  /* 0x0000000e00077202 */ /* 0x000fce0000000f00 */
[----:B------:R-:W-:Y:S05]  /*35a0*/  WARPSYNC.COLLECTIVE R15, `(.L_x_8020) ;  /* 0x000000000f087348 */ /* 0x000fea0003c00000 */
[----:B------:R0:W1:Y:S02]  /*35b0*/  SHFL.BFLY P6, R14, R13, R12, R11 ;  /* 0x0c00000c0d0e7389 */ /* 0x00006400000c000b */
[----:B01----:R-:W-:Y:S05]  /*35c0*/  ENDCOLLECTIVE ;  /* 0x000000000000791b */ /* 0x003fea0003800000 */
.L_x_8020:
[----:B------:R-:W-:Y:S01]  /*35d0*/  FADD.FTZ R7, RZ, R7 ;  /* 0x00000007ff077221 */ /* 0x000fe20000010000 */
[----:B------:R-:W-:-:S07]  /*35e0*/  MOV R0, R14 ;  /* 0x0000000e00007202 */ /* 0x000fce0000000f00 */
[----:B------:R-:W-:Y:S05]  /*35f0*/  WARPSYNC.COLLECTIVE R15, `(.L_x_8021) ;  /* 0x000000000f087348 */ /* 0x000fea0003c00000 */
[----:B------:R0:W1:Y:S02]  /*3600*/  SHFL.BFLY P6, R14, R13, R12, R11 ;  /* 0x0c00000c0d0e7389 */ /* 0x00006400000c000b */
[----:B01----:R-:W-:Y:S05]  /*3610*/  ENDCOLLECTIVE ;  /* 0x000000000000791b */ /* 0x003fea0003800000 */
.L_x_8021:
[----:B------:R-:W-:Y:S01]  /*3620*/  FADD.FTZ R0, RZ, R0 ;  /* 0x00000000ff007221 */ /* 0x000fe20000010000 */
[----:B------:R-:W-:Y:S06]  /*3630*/  BRA `(.L_x_8022) ;  /* 0xfffffff400047947 */ /* 0x000fec000383ffff */
.L_x_8023:
        /* <DEDUP_REMOVED lines=12> */
.L_x_25727:


//--------------------- .text._ZN4vllm25paged_attention_v1_kernelIfhLi120ELi8ELi128ELNS_18Fp8KVCacheDataTypeE2ELb1EEEvPT_PKS2_PKT0_S8_ifPKiSA_iPKfiiiSC_SC_iiiii --------------------------
	.section	.text._ZN4vllm25paged_attention_v1_kernelIfhLi120ELi8ELi128ELNS_18Fp8KVCacheDataTypeE2ELb1EEEvPT_PKS2_PKT0_S8_ifPKiSA_iPKfiiiSC_SC_iiiii,"ax",@progbits
	.align	128
        .global         _ZN4vllm25paged_attention_v1_kernelIfhLi120ELi8ELi128ELNS_18Fp8KVCacheDataTypeE2ELb1EEEvPT_PKS2_PKT0_S8_ifPKiSA_iPKfiiiSC_SC_iiiii
        .type           _ZN4vllm25paged_attention_v1_kernelIfhLi120ELi8ELi128ELNS_18Fp8KVCacheDataTypeE2ELb1EEEvPT_PKS2_PKT0_S8_ifPKiSA_iPKfiiiSC_SC_iiiii,@function
        .size           _ZN4vllm25paged_attention_v1_kernelIfhLi120ELi8ELi128ELNS_18Fp8KVCacheDataTypeE2ELb1EEEvPT_PKS2_PKT0_S8_ifPKiSA_iPKfiiiSC_SC_iiiii,(.L_x_25728 - _ZN4vllm25paged_attention_v1_kernelIfhLi120ELi8ELi128ELNS_18Fp8KVCacheDataTypeE2ELb1EEEvPT_PKS2_PKT0_S8_ifPKiSA_iPKfiiiSC_SC_iiiii)
        .other          _ZN4vllm25paged_attention_v1_kernelIfhLi120ELi8ELi128ELNS_18Fp8KVCacheDataTypeE2ELb1EEEvPT_PKS2_PKT0_S8_ifPKiSA_iPKfiiiSC_SC_iiiii,@"STO_CUDA_ENTRY STV_DEFAULT"
_ZN4vllm25paged_attention_v1_kernelIfhLi120ELi8ELi128ELNS_18Fp8KVCacheDataTypeE2ELb1EEEvPT_PKS2_PKT0_S8_ifPKiSA_iPKfiiiSC_SC_iiiii:
.text._ZN4vllm25paged_attention_v1_kernelIfhLi120ELi8ELi128ELNS_18Fp8KVCacheDataTypeE2ELb1EEEvPT_PKS2_PKT0_S8_ifPKiSA_iPKfiiiSC_SC_iiiii:
        /* <DEDUP_REMOVED lines=104> */
.L_x_8024:
        /* <DEDUP_REMOVED lines=23> */
.L_x_8028:
        /* <DEDUP_REMOVED lines=41> */
.L_x_8026:
[----:B------:R-:W-:Y:S05]  /*0a80*/  BSYNC.RECONVERGENT B6 ;  /* 0x0000000000067941 */ /* 0x000fea0003800200 */
.L_x_8025:
        /* <DEDUP_REMOVED lines=8> */
.L_x_8071:
        /* <DEDUP_REMOVED lines=39> */
.L_x_8034:
        /* <DEDUP_REMOVED lines=11> */
.L_x_8033:
[----:B------:R-:W-:Y:S05]  /*0e30*/  BSYNC.RECONVERGENT B1 ;  /* 0x0000000000017941 */ /* 0x000fea0003800200 */
.L_x_8032:
        /* <DEDUP_REMOVED lines=12> */
.L_x_8037:
        /* <DEDUP_REMOVED lines=100> */
.L_x_8036:
[----:B------:R-:W-:Y:S05]  /*1540*/  BSYNC.RECONVERGENT B1 ;  /* 0x0000000000017941 */ /* 0x000fea0003800200 */
.L_x_8035:
        /* <DEDUP_REMOVED lines=55> */
.L_x_8039:
[----:B------:R-:W-:Y:S05]  /*18c0*/  BSYNC.RECONVERGENT B1 ;  /* 0x0000000000017941 */ /* 0x000fea0003800200 */
.L_x_8038:
        /* <DEDUP_REMOVED lines=26> */
.L_x_8031:
[----:B------:R-:W-:Y:S05]  /*1a70*/  BSYNC.RECONVERGENT B0 ;  /* 0x0000000000007941 */ /* 0x000fea0003800200 */
.L_x_8030:
        /* <DEDUP_REMOVED lines=39> */
.L_x_8044:
[----:B------:R-:W0:Y:S01]  /*1cf0*/  LDS R15, [R12] ;  /* 0x000000000c0f7984 */ /* 0x000e220000000800 */
[----:B------:R-:W-:-:S04]  /*1d00*/  IADD3 R13, PT, PT, R13, 0x1, RZ ;  /* 0x000000010d0d7810 */ /* 0x000fc80007ffe0ff */
[----:B------:R-:W-:Y:S01]  /*1d10*/  ISETP.NE.AND P0, PT, R13, RZ, PT ;  /* 0x000000ff0d00720c */ /* 0x000fe20003f05270 */
[----:B0-----:R-:W-:-:S05]  /*1d20*/  FMUL.FTZ R15, R15, R2 ;  /* 0x000000020f0f7220 */ /* 0x001fca0000410000 */
[----:B------:R0:W-:Y:S02]  /*1d30*/  STS [R12], R15 ;  /* 0x0000000f0c007388 */ /* 0x0001e40000000800 */
[----:B0-----:R-:W-:-:S05]  /*1d40*/  VIADD R12, R12, 0x200 ;  /* 0x000002000c0c7836 */ /* 0x001fca0000000000 */
[----:B------:R-:W-:Y:S05]  /*1d50*/  @P0 BRA `(.L_x_8044) ;  /* 0xfffffffc00e40947 */ /* 0x000fea000383ffff */
.L_x_8043:
[----:B------:R-:W-:Y:S05]  /*1d60*/  BSYNC.RECONVERGENT B1 ;  /* 0x0000000000017941 */ /* 0x000fea0003800200 */
.L_x_8042:
        /* <DEDUP_REMOVED lines=12> */
.L_x_8047:
        /* <DEDUP_REMOVED lines=52> */
.L_x_8046:
[----:B------:R-:W-:Y:S05]  /*2170*/  BSYNC.RECONVERGENT B1 ;  /* 0x0000000000017941 */ /* 0x000fea0003800200 */
.L_x_8045:
        /* <DEDUP_REMOVED lines=31> */
.L_x_8049:
[----:B------:R-:W-:Y:S05]  /*2370*/  BSYNC.RECONVERGENT B1 ;  /* 0x0000000000017941 */ /* 0x000fea0003800200 */
.L_x_8048:
        /* <DEDUP_REMOVED lines=14> */
.L_x_8041:
[----:B------:R-:W-:Y:S05]  /*2460*/  BSYNC.RECONVERGENT B0 ;  /* 0x0000000000007941 */ /* 0x000fea0003800200 */
.L_x_8040:
        /* <DEDUP_REMOVED lines=28> */
.L_x_8053:
        /* <DEDUP_REMOVED lines=34> */
.L_x_8052:
        /* <DEDUP_REMOVED lines=16> */
.L_x_8051:
[----:B------:R-:W-:Y:S05]  /*2950*/  BSYNC.RECONVERGENT B6 ;  /* 0x0000000000067941 */ /* 0x000fea0003800200 */
.L_x_8050:
[----:B------:R-:W-:Y:S01]  /*2960*/  UMOV UR4, 0xffffffff ;  /* 0xffffffff00047882 */ /* 0x000fe20000000000 */
[----:B------:R-:W-:Y:S02]  /*2970*/  SHF.R.U32.HI R8, RZ, 0x5, R19 ;  /* 0x00000005ff087819 */ /* 0x000fe40000011613 */
[----:B------:R-:W-:Y:S05]  /*2980*/  BRA.DIV UR4, `(.L_x_8054) ;  /* 0x0000000a04f87947 */ /* 0x000fea000b800000 */
[----:B-1----:R-:W-:Y:S01]  /*2990*/  HFMA2 R0, -RZ, RZ, 0, 0 ;  /* 0x00000000ff007431 */ /* 0x002fe200000001ff */
[----:B0-----:R-:W-:Y:S02]  /*29a0*/  CS2R R2, SRZ ;  /* 0x0000000000027805 */ /* 0x001fe4000001ff00 */
[----:B------:R-:W-:Y:S02]  /*29b0*/  CS2R R4, SRZ ;  /* 0x0000000000047805 */ /* 0x000fe4000001ff00 */
[----:B------:R-:W-:Y:S02]  /*29c0*/  CS2R R6, SRZ ;  /* 0x0000000000067805 */ /* 0x000fe4000001ff00 */
[----:B------:R-:W-:Y:S01]  /*29d0*/  MOV R14, RZ ;  /* 0x000000ff000e7202 */ /* 0x000fe20000000f00 */
[----:B------:R-:W-:Y:S01]  /*29e0*/  FADD.FTZ R2, RZ, R2 ;  /* 0x00000002ff027221 */ /* 0x000fe20000010000 */
[----:B------:R-:W-:Y:S01]  /*29f0*/  FADD.FTZ R3, RZ, R3 ;  /* 0x00000003ff037221 */ /* 0x000fe20000010000 */
[----:B------:R-:W-:Y:S01]  /*2a00*/  FADD.FTZ R4, RZ, R4 ;  /* 0x00000004ff047221 */ /* 0x000fe20000010000 */
[----:B------:R-:W-:Y:S01]  /*2a10*/  FADD.FTZ R5, RZ, R5 ;  /* 0x00000005ff057221 */ /* 0x000fe20000010000 */
[----:B------:R-:W-:Y:S01]  /*2a20*/  FADD.FTZ R6, RZ, R6 ;  /* 0x00000006ff067221 */ /* 0x000fe20000010000 */
[----:B------:R-:W-:Y:S01]  /*2a30*/  FADD.FTZ R7, RZ, R7 ;  /* 0x00000007ff077221 */ /* 0x000fe20000010000 */
[----:B------:R-:W-:-:S07]  /*2a40*/  FADD.FTZ R0, RZ, R0 ;  /* 0x00000000ff007221 */ /* 0x000fce0000010000 */
.L_x_8080:
[----:B------:R-:W-:Y:S01]  /*2a50*/  LOP3.LUT R9, R19, 0x3c0, RZ, 0xc0, !PT ;  /* 0x000003c013097812 */ /* 0x000fe200078ec0ff */
[----:B------:R-:W-:Y:S05]  /*2a60*/  WARPSYNC.ALL ;  /* 0x0000000000007948 */ /* 0x000fea0003800000 */
[----:B------:R-:W-:Y:S01]  /*2a70*/  BAR.SYNC.DEFER_BLOCKING 0x0 ;  /* 0x0000000000007b1d */ /* 0x000fe20000010000 */
[----:B------:R-:W-:Y:S01]  /*2a80*/  ISETP.NE.AND P0, PT, R9, 0x40, PT ;  /* 0x000000400900780c */ /* 0x000fe20003f05270 */
[----:B------:R-:W-:Y:S01]  /*2a90*/  FADD.FTZ R14, RZ, R14 ;  /* 0x0000000eff0e7221 */ /* 0x000fe20000010000 */
[----:B------:R-:W-:Y:S02]  /*2aa0*/  SHF.R.U32.HI R9, RZ, 0x1, R16 ;  /* 0x00000001ff097819 */ /* 0x000fe40000011610 */
[----:B------:R-:W-:Y:S01]  /*2ab0*/  LOP3.LUT R24, R19, 0x1, RZ, 0xc0, !PT ;  /* 0x0000000113187812 */ /* 0x000fe200078ec0ff */
        /* <DEDUP_REMOVED lines=19> */
.L_x_8056:
[----:B------:R-:W-:Y:S05]  /*2bf0*/  BSYNC.RECONVERGENT B0 ;  /* 0x0000000000007941 */ /* 0x000fea0003800200 */
.L_x_8055:
        /* <DEDUP_REMOVED lines=30> */
.L_x_8060:
[----:B------:R-:W-:Y:S05]  /*2de0*/  BSYNC.RECONVERGENT B1 ;  /* 0x0000000000017941 */ /* 0x000fea0003800200 */
.L_x_8059:
[----:B0-2---:R-:W-:-:S07]  /*2df0*/  @!P0 FADD.FTZ R14, R14, R23 ;  /* 0x000000170e0e8221 */ /* 0x005fce0000010000 */
.L_x_8058:
[----:B------:R-:W-:Y:S05]  /*2e00*/  BSYNC.RECONVERGENT B0 ;  /* 0x0000000000007941 */ /* 0x000fea0003800200 */
.L_x_8057:
        /* <DEDUP_REMOVED lines=22> */
.L_x_8062:
[----:B------:R-:W-:Y:S05]  /*2f70*/  BSYNC.RECONVERGENT B0 ;  /* 0x0000000000007941 */ /* 0x000fea0003800200 */
.L_x_8061:
        /* <DEDUP_REMOVED lines=18> */
[----:B0-2---:R-:W0:Y:S04]  /*30a0*/  LDS R11, [R16+0x80] ;  /* 0x00008000100b7984 */ /* 0x005e280000000800 */
[----:B------:R-:W2:Y:S04]  /*30b0*/  LDS R10, [R16+0xc0] ;  /* 0x0000c000100a7984 */ /* 0x000ea80000000800 */
[----:B------:R-:W3:Y:S04]  /*30c0*/  LDS R13, [R16+0x100] ;  /* 0x00010000100d7984 */ /* 0x000ee80000000800 */
[----:B------:R-:W4:Y:S04]  /*30d0*/  LDS R12, [R16+0x140] ;  /* 0x00014000100c7984 */ /* 0x000f280000000800 */
[----:B------:R-:W4:Y:S01]  /*30e0*/  LDS R15, [R16+0x180] ;  /* 0x00018000100f7984 */ /* 0x000f220000000800 */
[----:B-----5:R-:W-:Y:S01]  /*30f0*/  FADD.FTZ R2, R2, R9 ;  /* 0x0000000902027221 */ /* 0x020fe20000010000 */
[----:B-1----:R-:W-:Y:S01]  /*3100*/  FADD.FTZ R3, R3, R8 ;  /* 0x0000000803037221 */ /* 0x002fe20000010000 */
[----:B0-----:R-:W-:Y:S01]  /*3110*/  FADD.FTZ R4, R4, R11 ;  /* 0x0000000b04047221 */ /* 0x001fe20000010000 */
[----:B--2---:R-:W-:Y:S01]  /*3120*/  FADD.FTZ R5, R5, R10 ;  /* 0x0000000a05057221 */ /* 0x004fe20000010000 */
[----:B---3--:R-:W-:Y:S01]  /*3130*/  FADD.FTZ R6, R6, R13 ;  /* 0x0000000d06067221 */ /* 0x008fe20000010000 */
[----:B----4-:R-:W-:Y:S01]  /*3140*/  FADD.FTZ R7, R7, R12 ;  /* 0x0000000c07077221 */ /* 0x010fe20000010000 */
[----:B------:R-:W-:-:S07]  /*3150*/  FADD.FTZ R0, R0, R15 ;  /* 0x0000000f00007221 */ /* 0x000fce0000010000 */
.L_x_8066:
[----:B------:R-:W-:Y:S05]  /*3160*/  BSYNC.RECONVERGENT B1 ;  /* 0x0000000000017941 */ /* 0x000fea0003800200 */
.L_x_8065:
[----:B0-2-4-:R-:W-:-:S07]  /*3170*/  @!P0 FADD.FTZ R14, R14, R21 ;  /* 0x000000150e0e8221 */ /* 0x015fce0000010000 */
.L_x_8064:
[----:B------:R-:W-:Y:S05]  /*3180*/  BSYNC.RECONVERGENT B0 ;  /* 0x0000000000007941 */ /* 0x000fea0003800200 */
.L_x_8063:
[----:B------:R-:W-:Y:S06]  /*3190*/  BAR.SYNC.DEFER_BLOCKING 0x0 ;  /* 0x0000000000007b1d */ /* 0x000fec0000010000 */
[----:B------:R-:W-:Y:S05]  /*31a0*/  @P1 EXIT ;  /* 0x000000000000194d */ /* 0x000fea0003800000 */
[----:B------:R-:W4:Y:S01]  /*31b0*/  S2UR UR4, SR_CTAID.Z ;  /* 0x00000000000479c3 */ /* 0x000f220000002700 */
[----:B------:R-:W5:Y:S01]  /*31c0*/  LDCU UR5, c[0x0][0x378] ;  /* 0x00006f00ff0577ac */ /* 0x000f620008000800 */
[----:B------:R-:W-:Y:S01]  /*31d0*/  IMAD R17, R22, R17, R18 ;  /* 0x0000001116117224 */ /* 0x000fe200078e0212 */
[----:B------:R-:W-:Y:S01]  /*31e0*/  SHF.R.U32.HI R8, RZ, 0x1, R19 ;  /* 0x00000001ff087819 */ /* 0x000fe20000011613 */
[----:B------:R-:W0:Y:S01]  /*31f0*/  LDCU.64 UR6, c[0x0][0x380] ;  /* 0x00007000ff0677ac */ /* 0x000e220008000a00 */
[----:B------:R-:W-:Y:S01]  /*3200*/  ISETP.NE.AND P2, PT, R24, RZ, PT ;  /* 0x000000ff1800720c */ /* 0x000fe20003f45270 */
[----:B-----5:R-:W-:-:S04]  /*3210*/  IMAD R17, R17, UR5, RZ ;  /* 0x0000000511117c24 */ /* 0x020fc8000f8e02ff */
[----:B------:R-:W-:Y:S01]  /*3220*/  IMAD R17, R17, 0x78, RZ ;  /* 0x0000007811117824 */ /* 0x000fe200078e02ff */
[----:B----4-:R-:W-:-:S06]  /*3230*/  UIMAD UR4, UR4, 0x78, URZ ;  /* 0x00000078040478a4 */ /* 0x010fcc000f8e02ff */
[----:B------:R-:W-:-:S04]  /*3240*/  IADD3 R17, P0, P1, R8, UR4, R17 ;  /* 0x0000000408117c10 */ /* 0x000fc8000f91e011 */
[----:B------:R-:W-:Y:S02]  /*3250*/  IADD3.X R10, PT, PT, RZ, RZ, RZ, P0, P1 ;  /* 0x000000ffff0a7210 */ /* 0x000fe400007e24ff */
[----:B0-----:R-:W-:-:S04]  /*3260*/  LEA R8, P0, R17, UR6, 0x2 ;  /* 0x0000000611087c11 */ /* 0x001fc8000f8010ff */
[----:B------:R-:W-:Y:S02]  /*3270*/  LEA.HI.X R9, R17, UR7, R10, 0x2, P0 ;  /* 0x0000000711097c11 */ /* 0x000fe400080f140a */
        /* <DEDUP_REMOVED lines=11> */
.L_x_8027:
        /* <DEDUP_REMOVED lines=16> */
.L_x_8067:
[----:B------:R-:W-:Y:S05]  /*3430*/  EXIT ;  /* 0x000000000000794d */ /* 0x000fea0003800000 */
.L_x_8029:
[----:B------:R-:W-:Y:S02]  /*3440*/  HFMA2 R11, -RZ, RZ, 0, 1.847743988037109375e-06 ;  /* 0x0000001fff0b7431 */ /* 0x000fe400000001ff */
[----:B------:R-:W-:Y:S01]  /*3450*/  IMAD.MOV.U32 R12, RZ, RZ, 0x10 ;  /* 0x00000010ff0c7424 */ /* 0x000fe200078e00ff */
[----:B------:R-:W-:-:S07]  /*3460*/  MOV R15, 0xffffffff ;  /* 0xffffffff000f7802 */ /* 0x000fce0000000f00 */
[----:B------:R-:W-:Y:S05]  /*3470*/  WARPSYNC.COLLECTIVE R15, `(.L_x_8068) ;  /* 0x000000000f087348 */ /* 0x000fea0003c00000 */
[----:B------:R0:W1:Y:S02]  /*3480*/  SHFL.BFLY P6, R14, R13, R12, R11 ;  /* 0x0c00000c0d0e7389 */ /* 0x00006400000c000b */
[----:B01----:R-:W-:Y:S05]  /*3490*/  ENDCOLLECTIVE ;  /* 0x000000000000791b */ /* 0x003fea0003800000 */
.L_x_8068:
[----:B------:R-:W-:Y:S01]  /*34a0*/  HFMA2 R12, -RZ, RZ, 0, 4.76837158203125e-07 ;  /* 0x00000008ff0c7431 */ /* 0x000fe200000001ff */
[----:B------:R-:W-:-:S05]  /*34b0*/  FMNMX.FTZ R0, R14, -3.40282346638528859812e+38, !PT ;  /* 0xff7fffff0e007809 */ /* 0x000fca0007810000 */
[----:B------:R-:W-:-:S07]  /*34c0*/  IMAD.MOV.U32 R13, RZ, RZ, R0 ;  /* 0x000000ffff0d7224 */ /* 0x000fce00078e0000 */
[----:B------:R-:W-:Y:S05]  /*34d0*/  WARPSYNC.COLLECTIVE R15, `(.L_x_8069) ;  /* 0x000000000f087348 */ /* 0x000fea0003c00000 */
[----:B------:R0:W1:Y:S02]  /*34e0*/  SHFL.BFLY P6, R14, R13, R12, R11 ;  /* 0x0c00000c0d0e7389 */ /* 0x00006400000c000b */
[----:B01----:R-:W-:Y:S05]  /*34f0*/  ENDCOLLECTIVE ;  /* 0x000000000000791b */ /* 0x003fea0003800000 */
.L_x_8069:
[----:B------:R-:W-:Y:S01]  /*3500*/  IMAD.MOV.U32 R12, RZ, RZ, 0x4 ;  /* 0x00000004ff0c7424 */ /* 0x000fe200078e00ff */
[----:B------:R-:W-:-:S04]  /*3510*/  FMNMX.FTZ R2, R0, R14, !PT ;  /* 0x0000000e00027209 */ /* 0x000fc80007810000 */
[----:B------:R-:W-:-:S07]  /*3520*/  MOV R13, R2 ;  /* 0x00000002000d7202 */ /* 0x000fce0000000f00 */
[----:B------:R-:W-:Y:S05]  /*3530*/  WARPSYNC.COLLECTIVE R15, `(.L_x_8070) ;  /* 0x000000000f087348 */ /* 0x000fea0003c00000 */
[----:B------:R0:W1:Y:S02]  /*3540*/  SHFL.BFLY P6, R14, R13, R12, R11 ;  /* 0x0c00000c0d0e7389 */ /* 0x00006400000c000b */
[----:B01----:R-:W-:Y:S05]  /*3550*/  ENDCOLLECTIVE ;  /* 0x000000000000791b */ /* 0x003fea0003800000 */
.L_x_8070:
[----:B------:R-:W-:Y:S05]  /*3560*/  BRA `(.L_x_8071) ;  /* 0xffffffd400687947 */ /* 0x000fea000383ffff */
.L_x_8054:
[----:B-1----:R-:W-:Y:S01]  /*3570*/  HFMA2 R13, -RZ, RZ, 0, 0 ;  /* 0x00000000ff0d7431 */ /* 0x002fe200000001ff */
[----:B------:R-:W-:Y:S01]  /*3580*/  MOV R12, 0x1 ;  /* 0x00000001000c7802 */ /* 0x000fe20000000f00 */
[----:B0-----:R-:W-:Y:S01]  /*3590*/  IMAD.MOV.U32 R11, RZ, RZ, 0x1f ;  /* 0x0000001fff0b7424 */ /* 0x001fe200078e00ff */
[----:B------:R-:W-:-:S07]  /*35a0*/  MOV R15, 0xffffffff ;  /* 0xffffffff000f7802 */ /* 0x000fce0000000f00 */
[----:B------:R-:W-:Y:S05]  /*35b0*/  WARPSYNC.COLLECTIVE R15, `(.L_x_8072) ;  /* 0x000000000f087348 */ /* 0x000fea0003c00000 */
[----:B------:R0:W1:Y:S02]  /*35c0*/  SHFL.BFLY P6, R14, R13, R12, R11 ;  /* 0x0c00000c0d0e7389 */ /* 0x00006400000c000b */
[----:B01----:R-:W-:Y:S05]  /*35d0*/  ENDCOLLECTIVE ;  /* 0x000000000000791b */ /* 0x003fea0003800000 */
.L_x_8072:
[----:B------:R-:W-:-:S07]  /*35e0*/  MOV R2, R14 ;  /* 0x0000000e00027202 */ /* 0x000fce0000000f00 */
[----:B------:R-:W-:Y:S05]  /*35f0*/  WARPSYNC.COLLECTIVE R15, `(.L_x_8073) ;  /* 0x000000000f087348 */ /* 0x000fea0003c00000 */
[----:B------:R0:W1:Y:S02]  /*3600*/  SHFL.BFLY P6, R14, R13, R12, R11 ;  /* 0x0c00000c0d0e7389 */ /* 0x00006400000c000b */
[----:B01----:R-:W-:Y:S05]  /*3610*/  ENDCOLLECTIVE ;  /* 0x000000000000791b */ /* 0x003fea0003800000 */
.L_x_8073:
[----:B------:R-:W-:Y:S01]  /*3620*/  FADD.FTZ R2, RZ, R2 ;  /* 0x00000002ff027221 */ /* 0x000fe20000010000 */
[----:B------:R-:W-:-:S07]  /*3630*/  IMAD.MOV.U32 R3, RZ, RZ, R14 ;  /* 0x000000ffff037224 */ /* 0x000fce00078e000e */
[----:B------:R-:W-:Y:S05]  /*3640*/  WARPSYNC.COLLECTIVE R15, `(.L_x_8074) ;  /* 0x000000000f087348 */ /* 0x000fea0003c00000 */
[----:B------:R0:W1:Y:S02]  /*3650*/  SHFL.BFLY P6, R14, R13, R12, R11 ;  /* 0x0c00000c0d0e7389 */ /* 0x00006400000c000b */
[----:B01----:R-:W-:Y:S05]  /*3660*/  ENDCOLLECTIVE ;  /* 0x000000000000791b */ /* 0x003fea0003800000 */
.L_x_8074:
[----:B------:R-:W-:Y:S01]  /*3670*/  FADD.FTZ R3, RZ, R3 ;  /* 0x00000003ff037221 */ /* 0x000fe20000010000 */
[----:B------:R-:W-:-:S07]  /*3680*/  MOV R4, R14 ;  /* 0x0000000e00047202 */ /* 0x000fce0000000f00 */
[----:B------:R-:W-:Y:S05]  /*3690*/  WARPSYNC.COLLECTIVE R15, `(.L_x_8075) ;  /* 0x000000000f087348 */ /* 0x000fea0003c00000 */
[----:B------:R0:W1:Y:S02]  /*36a0*/  SHFL.BFLY P6, R14, R13, R12, R11 ;  /* 0x0c00000c0d0e7389 */ /* 0x00006400000c000b */
[----:B01----:R-:W-:Y:S05]  /*36b0*/  ENDCOLLECTIVE ;  /* 0x000000000000791b */ /* 0x003fea0003800000 */
.L_x_8075:
[----:B------:R-:W-:Y:S01]  /*36c0*/  FADD.FTZ R4, RZ, R4 ;  /* 0x00000004ff047221 */ /* 0x000fe20000010000 */
[----:B------:R-:W-:-:S07]  /*36d0*/  MOV R5, R14 ;  /* 0x0000000e00057202 */ /* 0x000fce0000000f00 */
[----:B------:R-:W-:Y:S05]  /*36e0*/  WARPSYNC.COLLECTIVE R15, `(.L_x_8076) ;  /* 0x000000000f087348 */ /* 0x000fea0003c00000 */
[----:B------:R0:W1:Y:S02]  /*36f0*/  SHFL.BFLY P6, R14, R13, R12, R11 ;  /* 0x0c00000c0d0e7389 */ /* 0x00006400000c000b */
[----:B01----:R-:W-:Y:S05]  /*3700*/  ENDCOLLECTIVE ;  /* 0x000000000000791b */ /* 0x003fea0003800000 */
.L_x_8076:
[----:B------:R-:W-:Y:S01]  /*3710*/  FADD.FTZ R5, RZ, R5 ;  /* 0x00000005ff057221 */ /* 0x000fe20000010000 */
[----:B------:R-:W-:-:S07]  /*3720*/  IMAD.MOV.U32 R6, RZ, RZ, R14 ;  /* 0x000000ffff067224 */ /* 0x000fce00078e000e */
[----:B------:R-:W-:Y:S05]  /*3730*/  WARPSYNC.COLLECTIVE R15, `(.L_x_8077) ;  /* 0x000000000f087348 */ /* 0x000fea0003c00000 */
[----:B------:R0:W1:Y:S02]  /*3740*/  SHFL.BFLY P6, R14, R13, R12, R11 ;  /* 0x0c00000c0d0e7389 */ /* 0x00006400000c000b */
[----:B01----:R-:W-:Y:S05]  /*3750*/  ENDCOLLECTIVE ;  /* 0x000000000000791b */ /* 0x003fea0003800000 */
.L_x_8077:
[----:B------:R-:W-:Y:S01]  /*3760*/  FADD.FTZ R6, RZ, R6 ;  /* 0x00000006ff067221 */ /* 0x000fe20000010000 */
[----:B------:R-:W-:-:S07]  /*3770*/  MOV R7, R14 ;  /* 0x0000000e00077202 */ /* 0x000fce0000000f00 */
[----:B------:R-:W-:Y:S05]  /*3780*/  WARPSYNC.COLLECTIVE R15, `(.L_x_8078) ;  /* 0x000000000f087348 */ /* 0x000fea0003c00000 */
[----:B------:R0:W1:Y:S02]  /*3790*/  SHFL.BFLY P6, R14, R13, R12, R11 ;  /* 0x0c00000c0d0e7389 */ /* 0x00006400000c000b */
[----:B01----:R-:W-:Y:S05]  /*37a0*/  ENDCOLLECTIVE ;  /* 0x000000000000791b */ /* 0x003fea0003800000 */
.L_x_8078:
[----:B------:R-:W-:Y:S01]  /*37b0*/  FADD.FTZ R7, RZ, R7 ;  /* 0x00000007ff077221 */ /* 0x000fe20000010000 */
[----:B------:R-:W-:-:S07]  /*37c0*/  MOV R0, R14 ;  /* 0x0000000e00007202 */ /* 0x000fce0000000f00 */
[----:B------:R-:W-:Y:S05]  /*37d0*/  WARPSYNC.COLLECTIVE R15, `(.L_x_8079) ;  /* 0x000000000f087348 */ /* 0x000fea0003c00000 */
[----:B------:R0:W1:Y:S02]  /*37e0*/  SHFL.BFLY P6, R14, R13, R12, R11 ;  /* 0x0c00000c0d0e7389 */ /* 0x00006400000c000b */
[----:B01----:R-:W-:Y:S05]  /*37f0*/  ENDCOLLECTIVE ;  /* 0x000000000000791b */ /* 0x003fea0003800000 */
.L_x_8079:
[----:B------:R-:W-:Y:S01]  /*3800*/  FADD.FTZ R0, RZ, R0 ;  /* 0x00000000ff007221 */ /* 0x000fe20000010000 */
[----:B------:R-:W-:Y:S06]  /*3810*/  BRA `(.L_x_8080) ;  /* 0xfffffff0008c7947 */ /* 0x000fec000383ffff */
.L_x_8081:
        /* <DEDUP_REMOVED lines=14> */
.L_x_25728:


//--------------------- .text._ZN4vllm25paged_attention_v1_kernelIfhLi112ELi8ELi128ELNS_18Fp8KVCacheDataTypeE2ELb1EEEvPT_PKS2_PKT0_S8_ifPKiSA_iPKfiiiSC_SC_iiiii --------------------------
	.section	.text._ZN4vllm25paged_attention_v1_kernelIfhLi112ELi8ELi128ELNS_18Fp8KVCacheDataTypeE2ELb1EEEvPT_PKS2_PKT0_S8_ifPKiSA_iPKfiiiSC_SC_iiiii,"ax",@progbits
	.align	128
        .global         _ZN4vllm25paged_attention_v1_kernelIfhLi112ELi8ELi128ELNS_18Fp8KVCacheDataTypeE2ELb1EEEvPT_PKS2_PKT0_S8_ifPKiSA_iPKfiiiSC_SC_iiiii
        .type           _ZN4vllm25paged_attention_v1_kernelIfhLi112ELi8ELi128ELNS_18Fp8KVCacheDataTypeE2ELb1EEEvPT_PKS2_PKT0_S8_ifPKiSA_iPKfiiiSC_SC_iiiii,@function
        .size           _ZN4vllm25paged_attention_v1_kernelIfhLi112ELi8ELi128ELNS_18Fp8KVCacheDataTypeE2ELb1EEEvPT_PKS2_PKT0_S8_ifPKiSA_iPKfiiiSC_SC_iiiii,(.L_x_25729 - _ZN4vllm25paged_attention_v1_kernelIfhLi112ELi8ELi128ELNS_18Fp8KVCacheDataTypeE2ELb1EEEvPT_PKS2_PKT0_S8_ifPKiSA_iPKfiiiSC_SC_iiiii)
        .other          _ZN4vllm25paged_attention_v1_kernelIfhLi112ELi8ELi128ELNS_18Fp8KVCacheDataTypeE2ELb1EEEvPT_PKS2_PKT0_S8_ifPKiSA_iPKfiiiSC_SC_iiiii,@"STO_CUDA_ENTRY STV_DEFAULT"
_ZN4vllm25paged_attention_v1_kernelIfhLi112ELi8ELi128ELNS_18Fp8KVCacheDataTypeE2ELb1EEEvPT_PKS2_PKT0_S8_ifPKiSA_iPKfiiiSC_SC_iiiii:
.text._ZN4vllm25paged_attention_v1_kernelIfhLi112ELi8ELi128ELNS_18Fp8KVCacheDataTypeE2ELb1EEEvPT_PKS2_PKT0_S8_ifPKiSA_iPKfiiiSC_SC_iiiii:
        /* <DEDUP_REMOVED lines=104> */
.L_x_8082:
        /* <DEDUP_REMOVED lines=23> */
.L_x_8086:
        /* <DEDUP_REMOVED lines=41> */
.L_x_8084:
[----:B------:R-:W-:Y:S05]  /*0a80*/  BSYNC.RECONVERGENT B6 ;  /* 0x0000000000067941 */ /* 0x000fea0003800200 */
.L_x_8083:
        /* <DEDUP_REMOVED lines=8> */
.L_x_8121:
        /* <DEDUP_REMOVED lines=39> */
.L_x_8092:
        /* <DEDUP_REMOVED lines=11> */
.L_x_8091:
[----:B------:R-:W-:Y:S05]  /*0e30*/  BSYNC.RECONVERGENT B1 ;  /* 0x0000000000017941 */ /* 0x000fea0003800200 */
.L_x_8090:
        /* <DEDUP_REMOVED lines=12> */
.L_x_8095:
        /* <DEDUP_REMOVED lines=100> */
.L_x_8094:
[----:B------:R-:W-:Y:S05]  /*1540*/  BSYNC.RECONVERGENT B1 ;  /* 0x0000000000017941 */ /* 0x000fea0003800200 */
.L_x_8093:
        /* <DEDUP_REMOVED lines=55> */
.L_x_8097:
[----:B------:R-:W-:Y:S05]  /*18c0*/  BSYNC.RECONVERGENT B1 ;  /* 0x0000000000017941 */ /* 0x000fea0003800200 */
.L_x_8096:
        /* <DEDUP_REMOVED lines=26> */
.L_x_8089:
[----:B------:R-:W-:Y:S05]  /*1a70*/  BSYNC.RECONVERGENT B0 ;  /* 0x0000000000007941 */ /* 0x000fea0003800200 */
.L_x_8088:
        /* <DEDUP_REMOVED lines=39> */
.L_x_8102:
[----:B------:R-:W0:Y:S01]  /*1cf0*/  LDS R15, [R12] ;  /* 0x000000000c0f7984 */ /* 0x000e220000000800 */
[----:B------:R-:W-:-:S04]  /*1d00*/  IADD3 R13, PT, PT, R13, 0x1, RZ ;  /* 0x000000010d0d7810 */ /* 0x000fc80007ffe0ff */
[----:B------:R-:W-:Y:S01]  /*1d10*/  ISETP.NE.AND P0, PT, R13, RZ, PT ;  /* 0x000000ff0d00720c */ /* 0x000fe20003f05270 */
[----:B0-----:R-:W-:-:S05]  /*1d20*/  FMUL.FTZ R15, R15, R2 ;  /* 0x000000020f0f7220 */ /* 0x001fca0000410000 */
[----:B------:R0:W-:Y:S02]  /*1d30*/  STS [R12], R15 ;  /* 0x0000000f0c007388 */ /* 0x0001e40000000800 */
[----:B0-----:R-:W-:-:S05]  /*1d40*/  VIADD R12, R12, 0x200 ;  /* 0x000002000c0c7836 */ /* 0x001fca0000000000 */
[----:B------:R-:W-:Y:S05]  /*1d50*/  @P0 BRA `(.L_x_8102) ;  /* 0xfffffffc00e40947 */ /* 0x000fea000383ffff */
.L_x_8101:
[----:B------:R-:W-:Y:S05]  /*1d60*/  BSYNC.RECONVERGENT B1 ;  /* 0x0000000000017941 */ /* 0x000fea0003800200 */
.L_x_8100:
        /* <DEDUP_REMOVED lines=12> */
.L_x_8105:
        /* <DEDUP_REMOVED lines=52> */
.L_x_8104:
[----:B------:R-:W-:Y:S05]  /*2170*/  BSYNC.RECONVERGENT B1 ;  /* 0x0000000000017941 */ /* 0x000fea0003800200 */
.L_x_8103:
        /* <DEDUP_REMOVED lines=31> */
.L_x_8107:
[----:B------:R-:W-:Y:S05]  /*2370*/  BSYNC.RECONVERGENT B1 ;  /* 0x0000000000017941 */ /* 0x000fea0003800200 */
.L_x_8106:
        /* <DEDUP_REMOVED lines=14> */
.L_x_8099:
[----:B------:R-:W-:Y:S05]  /*2460*/  BSYNC.RECONVERGENT B0 ;  /* 0x0000000000007941 */ /* 0x000fea0003800200 */
.L_x_8098:
        /* <DEDUP_REMOVED lines=28> */
.L_x_8111:
        /* <DEDUP_REMOVED lines=34> */
.L_x_8110:
        /* <DEDUP_REMOVED lines=16> */
.L_x_8109:
[----:B------:R-:W-:Y:S05]  /*2950*/  BSYNC.RECONVERGENT B6 ;  /* 0x0000000000067941 */ /* 0x000fea0003800200 */
.L_x_8108:
[----:B------:R-:W-:Y:S01]  /*2960*/  UMOV UR4, 0xffffffff ;  /* 0xffffffff00047882 */ /* 0x000fe20000000000 */
[----:B------:R-:W-:Y:S02]  /*2970*/  SHF.R.U32.HI R7, RZ, 0x5, R19 ;  /* 0x00000005ff077819 */ /* 0x000fe40000011613 */
[----:B------:R-:W-:Y:S05]  /*2980*/  BRA.DIV UR4, `(.L_x_8112) ;  /* 0x0000000a04307947 */ /* 0x000fea000b800000 */
[----:B-1----:R-:W-:Y:S01]  /*2990*/  HFMA2 R0, -RZ, RZ, 0, 0 ;  /* 0x00000000ff007431 */ /* 0x002fe200000001ff */
[----:B0-----:R-:W-:Y:S02]  /*29a0*/  CS2R R2, SRZ ;  /* 0x0000000000027805 */ /* 0x001fe4000001ff00 */
[----:B------:R-:W-:Y:S02]  /*29b0*/  CS2R R4, SRZ ;  /* 0x0000000000047805 */ /* 0x000fe4000001ff00 */
[----:B------:R-:W-:Y:S01]  /*29c0*/  MOV R6, RZ ;  /* 0x000000ff00067202 */ /* 0x000fe20000000f00 */
[----:B------:R-:W-:Y:S02]  /*29d0*/  IMAD.MOV.U32 R14, RZ, RZ, RZ ;  /* 0x000000ffff0e7224 */ /* 0x000fe400078e00ff */
[----:B------:R-:W-:Y:S01]  /*29e0*/  FADD.FTZ R2, RZ, R2 ;  /* 0x00000002ff027221 */ /* 0x000fe20000010000 */
[----:B------:R-:W-:Y:S01]  /*29f0*/  FADD.FTZ R3, RZ, R3 ;  /* 0x00000003ff037221 */ /* 0x000fe20000010000 */
[----:B------:R-:W-:Y:S01]  /*2a00*/  FADD.FTZ R4, RZ, R4 ;  /* 0x00000004ff047221 */ /* 0x000fe20000010000 */
[----:B------:R-:W-:Y:S01]  /*2a10*/  FADD.FTZ R0, RZ, R0 ;  /* 0x00000000ff007221 */ /* 0x000fe20000010000 */
[----:B------:R-:W-:Y:S01]  /*2a20*/  FADD.FTZ R5, RZ, R5 ;  /* 0x00000005ff057221 */ /* 0x000fe20000010000 */
[----:B------:R-:W-:-:S07]  /*2a30*/  FADD.FTZ R6, RZ, R6 ;  /* 0x00000006ff067221 */ /* 0x000fce0000010000 */
.L_x_8129:
[----:B------:R-:W-:Y:S05]  /*2a40*/  WARPSYNC.ALL ;  /* 0x0000000000007948 */ /* 0x000fea0003800000 */
[----:B------:R-:W0:Y:S08]  /*2a50*/  S2UR UR5, SR_CgaCtaId ;  /* 0x00000000000579c3 */ /* 0x000e300000008800 */
[----:B------:R-:W-:Y:S01]  /*2a60*/  BAR.SYNC.DEFER_BLOCKING 0x0 ;  /* 0x0000000000007b1d */ /* 0x000fe20000010000 */
[C---:B------:R-:W-:Y:S01]  /*2a70*/  LOP3.LUT R8, R19.reuse, 0x1, RZ, 0xc0, !PT ;  /* 0x0000000113087812 */ /* 0x040fe200078ec0ff */
[----:B------:R-:W-:Y:S01]  /*2a80*/  FADD.FTZ R14, RZ, R14 ;  /* 0x0000000eff0e7221 */ /* 0x000fe20000010000 */
[----:B------:R-:W-:-:S02]  /*2a90*/  LOP3.LUT R9, R19, 0x3c0, RZ, 0xc0, !PT ;  /* 0x000003c013097812 */ /* 0x000fc400078ec0ff */
[----:B------:R-:W-:Y:S01]  /*2aa0*/  ISETP.NE.AND P2, PT, R8, RZ, PT ;  /* 0x000000ff0800720c */ /* 0x000fe20003f45270 */
[----:B------:R-:W-:Y:S01]  /*2ab0*/  UMOV UR4, 0x400 ;  /* 0x0000040000047882 */ /* 0x000fe20000000000 */
[----:B------:R-:W-:Y:S01]  /*2ac0*/  SHF.R.U32.HI R16, RZ, 0x1, R16 ;  /* 0x00000001ff107819 */ /* 0x000fe20000011610 */
[----:B------:R-:W-:Y:S01]  /*2ad0*/  UIADD3 UR4, UPT, UPT, UR4, 0x20, URZ ;  /* 0x0000002004047890 */ /* 0x000fe2000fffe0ff */
[----:B------:R-:W-:Y:S01]  /*2ae0*/  ISETP.NE.OR P5, PT, R9, 0x40, P2 ;  /* 0x000000400900780c */ /* 0x000fe200017a5670 */
[----:B------:R-:W-:Y:S01]  /*2af0*/  BSSY.RECONVERGENT B0, `(.L_x_8113) ;  /* 0x0000020000007945 */ /* 0x000fe20003800200 */
[----:B------:R-:W-:Y:S01]  /*2b00*/  LOP3.LUT P0, RZ, R19, 0x3c1, RZ, 0xc0, !PT ;  /* 0x000003c113ff7812 */ /* 0x000fe2000780c0ff */
[----:B------:R-:W-:Y:S01]  /*2b10*/  IMAD R7, R7, 0x70, R16 ;  /* 0x0000007007077824 */ /* 0x000fe200078e0210 */
[C---:B------:R-:W-:Y:S02]  /*2b20*/  LOP3.LUT R8, R19.reuse, 0x3e0, RZ, 0xc0, !PT ;  /* 0x000003e013087812 */ /* 0x040fe400078ec0ff */
[----:B------:R-:W-:-:S02]  /*2b30*/  LOP3.LUT P1, RZ, R19, 0x3e1, RZ, 0xc0, !PT ;  /* 0x000003e113ff7812 */ /* 0x000fc4000782c0ff */
[----:B------:R-:W-:Y:S02]  /*2b40*/  ISETP.NE.OR P4, PT, R8, 0x20, P2 ;  /* 0x000000200800780c */ /* 0x000fe40001785670 */
        /* <DEDUP_REMOVED lines=26> */
.L_x_8114:
[----:B------:R-:W-:Y:S05]  /*2cf0*/  BSYNC.RECONVERGENT B0 ;  /* 0x0000000000007941 */ /* 0x000fea0003800200 */
.L_x_8113:
        /* <DEDUP_REMOVED lines=25> */
.L_x_8116:
[----:B------:R-:W-:Y:S05]  /*2e90*/  BSYNC.RECONVERGENT B0 ;  /* 0x0000000000007941 */ /* 0x000fea0003800200 */
.L_x_8115:
        /* <DEDUP_REMOVED lines=23> */
.L_x_8085:
        /* <DEDUP_REMOVED lines=16> */
.L_x_8117:
[----:B------:R-:W-:Y:S05]  /*3110*/  EXIT ;  /* 0x000000000000794d */ /* 0x000fea0003800000 */
.L_x_8087:
[----:B------:R-:W-:Y:S01]  /*3120*/  HFMA2 R12, -RZ, RZ, 0, 9.5367431640625e-07 ;  /* 0x00000010ff0c7431 */ /* 0x000fe200000001ff */
[----:B------:R-:W-:Y:S01]  /*3130*/  MOV R11, 0x1f ;  /* 0x0000001f000b7802 */ /* 0x000fe20000000f00 */
[----:B------:R-:W-:-:S07]  /*3140*/  IMAD.MOV.U32 R15, RZ, RZ, -0x1 ;  /* 0xffffffffff0f7424 */ /* 0x000fce00078e00ff */
[----:B------:R-:W-:Y:S05]  /*3150*/  WARPSYNC.COLLECTIVE R15, `(.L_x_8118) ;  /* 0x000000000f087348 */ /* 0x000fea0003c00000 */
[----:B------:R0:W1:Y:S02]  /*3160*/  SHFL.BFLY P6, R14, R13, R12, R11 ;  /* 0x0c00000c0d0e7389 */ /* 0x00006400000c000b */
[----:B01----:R-:W-:Y:S05]  /*3170*/  ENDCOLLECTIVE ;  /* 0x000000000000791b */ /* 0x003fea0003800000 */
.L_x_8118:
[----:B------:R-:W-:Y:S01]  /*3180*/  HFMA2 R12, -RZ, RZ, 0, 4.76837158203125e-07 ;  /* 0x00000008ff0c7431 */ /* 0x000fe200000001ff */
[----:B------:R-:W-:-:S04]  /*3190*/  FMNMX.FTZ R0, R14, -3.40282346638528859812e+38, !PT ;  /* 0xff7fffff0e007809 */ /* 0x000fc80007810000 */
[----:B------:R-:W-:-:S07]  /*31a0*/  MOV R13, R0 ;  /* 0x00000000000d7202 */ /* 0x000fce0000000f00 */
[----:B------:R-:W-:Y:S05]  /*31b0*/  WARPSYNC.COLLECTIVE R15, `(.L_x_8119) ;  /* 0x000000000f087348 */ /* 0x000fea0003c00000 */
[----:B------:R0:W1:Y:S02]  /*31c0*/  SHFL.BFLY P6, R14, R13, R12, R11 ;  /* 0x0c00000c0d0e7389 */ /* 0x00006400000c000b */
[----:B01----:R-:W-:Y:S05]  /*31d0*/  ENDCOLLECTIVE ;  /* 0x000000000000791b */ /* 0x003fea0003800000 */
.L_x_8119:
[----:B------:R-:W-:Y:S02]  /*31e0*/  MOV R12, 0x4 ;  /* 0x00000004000c7802 */ /* 0x000fe40000000f00 */
[----:B------:R-:W-:-:S05]  /*31f0*/  FMNMX.FTZ R2, R0, R14, !PT ;  /* 0x0000000e00027209 */ /* 0x000fca0007810000 */
[----:B------:R-:W-:-:S07]  /*3200*/  IMAD.MOV.U32 R13, RZ, RZ, R2 ;  /* 0x000000ffff0d7224 */ /* 0x000fce00078e0002 */
[----:B------:R-:W-:Y:S05]  /*3210*/  WARPSYNC.COLLECTIVE R15, `(.L_x_8120) ;  /* 0x000000000f087348 */ /* 0x000fea0003c00000 */
[----:B------:R0:W1:Y:S02]  /*3220*/  SHFL.BFLY P6, R14, R13, R12, R11 ;  /* 0x0c00000c0d0e7389 */ /* 0x00006400000c000b */
[----:B01----:R-:W-:Y:S05]  /*3230*/  ENDCOLLECTIVE ;  /* 0x000000000000791b */ /* 0x003fea0003800000 */
.L_x_8120:
[----:B------:R-:W-:Y:S05]  /*3240*/  BRA `(.L_x_8121) ;  /* 0xffffffd800307947 */ /* 0x000fea000383ffff */
.L_x_8112:
[----:B-1----:R-:W-:Y:S02]  /*3250*/  HFMA2 R13, -RZ, RZ, 0, 0 ;  /* 0x00000000ff0d7431 */ /* 0x002fe400000001ff */
[----:B------:R-:W-:Y:S01]  /*3260*/  IMAD.MOV.U32 R12, RZ, RZ, 0x1 ;  /* 0x00000001ff0c7424 */ /* 0x000fe200078e00ff */
[----:B0-----:R-:W-:Y:S02]  /*3270*/  MOV R11, 0x1f ;  /* 0x0000001f000b7802 */ /* 0x001fe40000000f00 */
[----:B------:R-:W-:-:S07]  /*3280*/  MOV R15, 0xffffffff ;  /* 0xffffffff000f7802 */ /* 0x000fce0000000f00 */
[----:B------:R-:W-:Y:S05]  /*3290*/  WARPSYNC.COLLECTIVE R15, `(.L_x_8122) ;  /* 0x000000000f087348 */ /* 0x000fea0003c00000 */
[----:B------:R0:W1:Y:S02]  /*32a0*/  SHFL.BFLY P6, R14, R13, R12, R11 ;  /* 0x0c00000c0d0e7389 */ /* 0x00006400000c000b */
[----:B01----:R-:W-:Y:S05]  /*32b0*/  ENDCOLLECTIVE ;  /* 0x000000000000791b */ /* 0x003fea0003800000 */
.L_x_8122:
[----:B------:R-:W-:-:S07]  /*32c0*/  IMAD.MOV.U32 R0, RZ, RZ, R14 ;  /* 0x000000ffff007224 */ /* 0x000fce00078e000e */
[----:B------:R-:W-:Y:S05]  /*32d0*/  WARPSYNC.COLLECTIVE R15, `(.L_x_8123) ;  /* 0x000000000f087348 */ /* 0x000fea0003c00000 */
[----:B------:R0:W1:Y:S02]  /*32e0*/  SHFL.BFLY P6, R14, R13, R12, R11 ;  /* 0x0c00000c0d0e7389 */ /* 0x00006400000c000b */
[----:B01----:R-:W-:Y:S05]  /*32f0*/  ENDCOLLECTIVE ;  /* 0x000000000000791b */ /* 0x003fea0003800000 */
.L_x_8123:
[----:B------:R-:W-:Y:S01]  /*3300*/  FADD.FTZ R0, RZ, R0 ;  /* 0x00000000ff007221 */ /* 0x000fe20000010000 */
[----:B------:R-:W-:-:S07]  /*3310*/  MOV R2, R14 ;  /* 0x0000000e00027202 */ /* 0x000fce0000000f00 */
[----:B------:R-:W-:Y:S05]  /*3320*/  WARPSYNC.COLLECTIVE R15, `(.L_x_8124) ;  /* 0x000000000f087348 */ /* 0x000fea0003c00000 */
[----:B------:R0:W1:Y:S02]  /*3330*/  SHFL.BFLY P6, R14, R13, R12, R11 ;  /* 0x0c00000c0d0e7389 */ /* 0x00006400000c000b */
[----:B01----:R-:W-:Y:S05]  /*3340*/  ENDCOLLECTIVE ;  /* 0x000000000000791b */ /* 0x003fea0003800000 */
.L_x_8124:
[----:B------:R-:W-:Y:S01]  /*3350*/  FADD.FTZ R2, RZ, R2 ;  /* 0x00000002ff027221 */ /* 0x000fe20000010000 */
[----:B------:R-:W-:-:S07]  /*3360*/  MOV R3, R14 ;  /* 0x0000000e00037202 */ /* 0x000fce0000000f00 */
[----:B------:R-:W-:Y:S05]  /*3370*/  WARPSYNC.COLLECTIVE R15, `(.L_x_8125) ;  /* 0x000000000f087348 */ /* 0x000fea0003c00000 */
[----:B------:R0:W1:Y:S02]  /*3380*/  SHFL.BFLY P6, R14, R13, R12, R11 ;  /* 0x0c00000c0d0e7389 */ /* 0x00006400000c000b */
[----:B01----:R-:W-:Y:S05]  /*3390*/  ENDCOLLECTIVE ;  /* 0x000000000000791b */ /* 0x003fea0003800000 */
.L_x_8125:
[----:B------:R-:W-:Y:S01]  /*33a0*/  FADD.FTZ R3, RZ, R3 ;  /* 0x00000003ff037221 */ /* 0x000fe20000010000 */
[----:B------:R-:W-:-:S07]  /*33b0*/  IMAD.MOV.U32 R4, RZ, RZ, R14 ;  /* 0x000000ffff047224 */ /* 0x000fce00078e000e */
[----:B------:R-:W-:Y:S05]  /*33c0*/  WARPSYNC.COLLECTIVE R15, `(.L_x_8126) ;  /* 0x000000000f087348 */ /* 0x000fea0003c00000 */
[----:B------:R0:W1:Y:S02]  /*33d0*/  SHFL.BFLY P6, R14, R13, R12, R11 ;  /* 0x0c00000c0d0e7389 */ /* 0x00006400000c000b */
[----:B01----:R-:W-:Y:S05]  /*33e0*/  ENDCOLLECTIVE ;  /* 0x000000000000791b */ /* 0x003fea0003800000 */
.L_x_8126:
[----:B------:R-:W-:Y:S01]  /*33f0*/  FADD.FTZ R4, RZ, R4 ;  /* 0x00000004ff047221 */ /* 0x000fe20000010000 */
[----:B------:R-:W-:-:S07]  /*3400*/  MOV R5, R14 ;  /* 0x0000000e00057202 */ /* 0x000fce0000000f00 */
[----:B------:R-:W-:Y:S05]  /*3410*/  WARPSYNC.COLLECTIVE R15, `(.L_x_8127) ;  /* 0x000000000f087348 */ /* 0x000fea0003c00000 */
[----:B------:R0:W1:Y:S02]  /*3420*/  SHFL.BFLY P6, R14, R13, R12, R11 ;  /* 0x0c00000c0d0e7389 */ /* 0x00006400000c000b */
[----:B01----:R-:W-:Y:S05]  /*3430*/  ENDCOLLECTIVE ;  /* 0x000000000000791b */ /* 0x003fea0003800000 */
.L_x_8127:
[----:B------:R-:W-:Y:S01]  /*3440*/  FADD.FTZ R5, RZ, R5 ;  /* 0x00000005ff057221 */ /* 0x000fe20000010000 */
[----:B------:R-:W-:-:S07]  /*3450*/  MOV R6, R14 ;  /* 0x0000000e00067202 */ /* 0x000fce0000000f00 */
[----:B------:R-:W-:Y:S05]  /*3460*/  WARPSYNC.COLLECTIVE R15, `(.L_x_8128) ;  /* 0x000000000f087348 */ /* 0x000fea0003c00000 */
[----:B------:R0:W1:Y:S02]  /*3470*/  SHFL.BFLY P6, R14, R13, R12, R11 ;  /* 0x0c00000c0d0e7389 */ /* 0x00006400000c000b */
[----:B01----:R-:W-:Y:S05]  /*3480*/  ENDCOLLECTIVE ;  /* 0x000000000000791b */ /* 0x003fea0003800000 */
.L_x_8128:
[----:B------:R-:W-:Y:S01]  /*3490*/  FADD.FTZ R6, RZ, R6 ;  /* 0x00000006ff067221 */ /* 0x000fe20000010000 */
[----:B------:R-:W-:Y:S06]  /*34a0*/  BRA `(.L_x_8129) ;  /* 0xfffffff400647947 */ /* 0x000fec000383ffff */
.L_x_8130:
        /* <DEDUP_REMOVED lines=13> */
.L_x_25729:


//--------------------- .text._ZN4vllm25paged_attention_v1_kernelIfhLi96ELi8ELi128ELNS_18Fp8KVCacheDataTypeE2ELb1EEEvPT_PKS2_PKT0_S8_ifPKiSA_iPKfiiiSC_SC_iiiii --------------------------
	.section	.text._ZN4vllm25paged_attention_v1_kernelIfhLi96ELi8ELi128ELNS_18Fp8KVCacheDataTypeE2ELb1EEEvPT_PKS2_PKT0_S8_ifPKiSA_iPKfiiiSC_SC_iiiii,"ax",@progbits
	.align	128
        .global         _ZN4vllm25paged_attention_v1_kernelIfhLi96ELi8ELi128ELNS_18Fp8KVCacheDataTypeE2ELb1EEEvPT_PKS2_PKT0_S8_ifPKiSA_iPKfiiiSC_SC_iiiii
        .type           _ZN4vllm25paged_attention_v1_kernelIfhLi96ELi8ELi128ELNS_18Fp8KVCacheDataTypeE2ELb1EEEvPT_PKS2_PKT0_S8_ifPKiSA_iPKfiiiSC_SC_iiiii,@function
        .size           _ZN4vllm25paged_attention_v1_kernelIfhLi96ELi8ELi128ELNS_18Fp8KVCacheDataTypeE2ELb1EEEvPT_PKS2_PKT0_S8_ifPKiSA_iPKfiiiSC_SC_iiiii,(.L_x_25730 - _ZN4vllm25paged_attention_v1_kernelIfhLi96ELi8ELi128ELNS_18Fp8KVCacheDataTypeE2ELb1EEEvPT_PKS2_PKT0_S8_ifPKiSA_iPKfiiiSC_SC_iiiii)
        .other          _ZN4vllm25paged_attention_v1_kernelIfhLi96ELi8ELi128ELNS_18Fp8KVCacheDataTypeE2ELb1EEEvPT_PKS2_PKT0_S8_ifPKiSA_iPKfiiiSC_SC_iiiii,@"STO_CUDA_ENTRY STV_DEFAULT"
_ZN4vllm25paged_attention_v1_kernelIfhLi96ELi8ELi128ELNS_18Fp8KVCacheDataTypeE2ELb1EEEvPT_PKS2_PKT0_S8_ifPKiSA_iPKfiiiSC_SC_iiiii:
.text._ZN4vllm25paged_attention_v1_kernelIfhLi96ELi8ELi128ELNS_18Fp8KVCacheDataTypeE2ELb1EEEvPT_PKS2_PKT0_S8_ifPKiSA_iPKfiiiSC_SC_iiiii:
        /* <DEDUP_REMOVED lines=104> */
.L_x_8131:
        /* <DEDUP_REMOVED lines=23> */
.L_x_8135:
        /* <DEDUP_REMOVED lines=41> */
.L_x_8133:
[----:B------:R-:W-:Y:S05]  /*0a80*/  BSYNC.RECONVERGENT B6 ;  /* 0x0000000000067941 */ /* 0x000fea0003800200 */
.L_x_8132:
        /* <DEDUP_REMOVED lines=8> */
.L_x_8170:
        /* <DEDUP_REMOVED lines=10> */
[----:B------:R-:W-:Y:S01]  /*0bb0*/  IMAD R10, R16, 0x4, R10 ;  /* 0x00000004100a7824 */ /* 0x000fe200078e020a */
        /* <DEDUP_REMOVED lines=28> */
.L_x_8141:
        /* <DEDUP_REMOVED lines=11> */
.L_x_8140:
[----:B------:R-:W-:Y:S05]  /*0e30*/  BSYNC.RECONVERGENT B1 ;  /* 0x0000000000017941 */ /* 0x000fea0003800200 */
.L_x_8139:
        /* <DEDUP_REMOVED lines=12> */
.L_x_8144:
        /* <DEDUP_REMOVED lines=100> */
.L_x_8143:
[----:B------:R-:W-:Y:S05]  /*1540*/  BSYNC.RECONVERGENT B1 ;  /* 0x0000000000017941 */ /* 0x000fea0003800200 */
.L_x_8142:
        /* <DEDUP_REMOVED lines=55> */
.L_x_8146:
[----:B------:R-:W-:Y:S05]  /*18c0*/  BSYNC.RECONVERGENT B1 ;  /* 0x0000000000017941 */ /* 0x000fea0003800200 */
.L_x_8145:
        /* <DEDUP_REMOVED lines=26> */
.L_x_8138:
[----:B------:R-:W-:Y:S05]  /*1a70*/  BSYNC.RECONVERGENT B0 ;  /* 0x0000000000007941 */ /* 0x000fea0003800200 */
.L_x_8137:
        /* <DEDUP_REMOVED lines=39> */
.L_x_8151:
[----:B------:R-:W0:Y:S01]  /*1cf0*/  LDS R15, [R12] ;  /* 0x000000000c0f7984 */ /* 0x000e220000000800 */
[----:B------:R-:W-:-:S04]  /*1d00*/  IADD3 R13, PT, PT, R13, 0x1, RZ ;  /* 0x000000010d0d7810 */ /* 0x000fc80007ffe0ff */
[----:B------:R-:W-:Y:S01]  /*1d10*/  ISETP.NE.AND P0, PT, R13, RZ, PT ;  /* 0x000000ff0d00720c */ /* 0x000fe20003f05270 */
[----:B0-----:R-:W-:-:S05]  /*1d20*/  FMUL.FTZ R15, R15, R2 ;  /* 0x000000020f0f7220 */ /* 0x001fca0000410000 */
[----:B------:R0:W-:Y:S02]  /*1d30*/  STS [R12], R15 ;  /* 0x0000000f0c007388 */ /* 0x0001e40000000800 */
[----:B0-----:R-:W-:-:S05]  /*1d40*/  IADD3 R12, PT, PT, R12, 0x200, RZ ;  /* 0x000002000c0c7810 */ /* 0x001fca0007ffe0ff */
[----:B------:R-:W-:Y:S05]  /*1d50*/  @P0 BRA `(.L_x_8151) ;  /* 0xfffffffc00e40947 */ /* 0x000fea000383ffff */
.L_x_8150:
[----:B------:R-:W-:Y:S05]  /*1d60*/  BSYNC.RECONVERGENT B1 ;  /* 0x0000000000017941 */ /* 0x000fea0003800200 */
.L_x_8149:
        /* <DEDUP_REMOVED lines=12> */
.L_x_8154:
        /* <DEDUP_REMOVED lines=52> */
.L_x_8153:
[----:B------:R-:W-:Y:S05]  /*2170*/  BSYNC.RECONVERGENT B1 ;  /* 0x0000000000017941 */ /* 0x000fea0003800200 */
.L_x_8152:
        /* <DEDUP_REMOVED lines=31> */
.L_x_8156:
[----:B------:R-:W-:Y:S05]  /*2370*/  BSYNC.RECONVERGENT B1 ;  /* 0x0000000000017941 */ /* 0x000fea0003800200 */
.L_x_8155:
        /* <DEDUP_REMOVED lines=14> */
.L_x_8148:
[----:B------:R-:W-:Y:S05]  /*2460*/  BSYNC.RECONVERGENT B0 ;  /* 0x0000000000007941 */ /* 0x000fea0003800200 */
.L_x_8147:
        /* <DEDUP_REMOVED lines=27> */
[----:B------:R-:W-:-:S07]  /*2620*/  IMAD.HI.U32 R10, R11, R9, R10 ;  /* 0x000000090b0a7227 */ /* 0x000fce00078e000a */
.L_x_8160:
        /* <DEDUP_REMOVED lines=34> */
.L_x_8159:
        /* <DEDUP_REMOVED lines=16> */
.L_x_8158:
[----:B------:R-:W-:Y:S05]  /*2950*/  BSYNC.RECONVERGENT B6 ;  /* 0x0000000000067941 */ /* 0x000fea0003800200 */
.L_x_8157:
[----:B------:R-:W-:Y:S01]  /*2960*/  UMOV UR4, 0xffffffff ;  /* 0xffffffff00047882 */ /* 0x000fe20000000000 */
[----:B------:R-:W-:Y:S02]  /*2970*/  SHF.R.U32.HI R6, RZ, 0x5, R19 ;  /* 0x00000005ff067819 */ /* 0x000fe40000011613 */
[----:B------:R-:W-:Y:S05]  /*2980*/  BRA.DIV UR4, `(.L_x_8161) ;  /* 0x0000000a040c7947 */ /* 0x000fea000b800000 */
[----:B0-----:R-:W-:Y:S02]  /*2990*/  CS2R R2, SRZ ;  /* 0x0000000000027805 */ /* 0x001fe4000001ff00 */
[----:B------:R-:W-:Y:S01]  /*29a0*/  CS2R R4, SRZ ;  /* 0x0000000000047805 */ /* 0x000fe2000001ff00 */
[----:B-1----:R-:W-:Y:S02]  /*29b0*/  IMAD.MOV.U32 R0, RZ, RZ, RZ ;  /* 0x000000ffff007224 */ /* 0x002fe400078e00ff */
[----:B------:R-:W-:Y:S02]  /*29c0*/  HFMA2 R14, -RZ, RZ, 0, 0 ;  /* 0x00000000ff0e7431 */ /* 0x000fe400000001ff */
[----:B------:R-:W-:Y:S01]  /*29d0*/  FADD.FTZ R0, RZ, R0 ;  /* 0x00000000ff007221 */ /* 0x000fe20000010000 */
[----:B------:R-:W-:Y:S01]  /*29e0*/  FADD.FTZ R2, RZ, R2 ;  /* 0x00000002ff027221 */ /* 0x000fe20000010000 */
[----:B------:R-:W-:Y:S01]  /*29f0*/  FADD.FTZ R3, RZ, R3 ;  /* 0x00000003ff037221 */ /* 0x000fe20000010000 */
[----:B------:R-:W-:Y:S01]  /*2a00*/  FADD.FTZ R4, RZ, R4 ;  /* 0x00000004ff047221 */ /* 0x000fe20000010000 */
[----:B------:R-:W-:-:S07]  /*2a10*/  FADD.FTZ R5, RZ, R5 ;  /* 0x00000005ff057221 */ /* 0x000fce0000010000 */
.L_x_8177:
        /* <DEDUP_REMOVED lines=12> */
[C---:B------:R-:W-:Y:S01]  /*2ae0*/  LOP3.LUT P0, RZ, R19.reuse, 0x3c1, RZ, 0xc0, !PT ;  /* 0x000003c113ff7812 */ /* 0x040fe2000780c0ff */
        /* <DEDUP_REMOVED lines=27> */
.L_x_8163:
[----:B------:R-:W-:Y:S05]  /*2ca0*/  BSYNC.RECONVERGENT B0 ;  /* 0x0000000000007941 */ /* 0x000fea0003800200 */
.L_x_8162:
        /* <DEDUP_REMOVED lines=22> */
.L_x_8165:
[----:B------:R-:W-:Y:S05]  /*2e10*/  BSYNC.RECONVERGENT B0 ;  /* 0x0000000000007941 */ /* 0x000fea0003800200 */
.L_x_8164:
        /* <DEDUP_REMOVED lines=20> */
[----:B------:R-:W-:Y:S01]  /*2f60*/  STG.E desc[UR36][R6.64+0x140], R14 ;  /* 0x0001400e06007986 */ /* 0x000fe2000c101924 */
[----:B------:R-:W-:Y:S05]  /*2f70*/  EXIT ;  /* 0x000000000000794d */ /* 0x000fea0003800000 */
.L_x_8134:
        /* <DEDUP_REMOVED lines=16> */
.L_x_8166:
[----:B------:R-:W-:Y:S05]  /*3080*/  EXIT ;  /* 0x000000000000794d */ /* 0x000fea0003800000 */
.L_x_8136:
[----:B------:R-:W-:Y:S02]  /*3090*/  HFMA2 R12, -RZ, RZ, 0, 9.5367431640625e-07 ;  /* 0x00000010ff0c7431 */ /* 0x000fe400000001ff */
[----:B------:R-:W-:Y:S01]  /*30a0*/  IMAD.MOV.U32 R11, RZ, RZ, 0x1f ;  /* 0x0000001fff0b7424 */ /* 0x000fe200078e00ff */
[----:B------:R-:W-:-:S07]  /*30b0*/  MOV R15, 0xffffffff ;  /* 0xffffffff000f7802 */ /* 0x000fce0000000f00 */
[----:B------:R-:W-:Y:S05]  /*30c0*/  WARPSYNC.COLLECTIVE R15, `(.L_x_8167) ;  /* 0x000000000f087348 */ /* 0x000fea0003c00000 */
[----:B------:R0:W1:Y:S02]  /*30d0*/  SHFL.BFLY P6, R14, R13, R12, R11 ;  /* 0x0c00000c0d0e7389 */ /* 0x00006400000c000b */
[----:B01----:R-:W-:Y:S05]  /*30e0*/  ENDCOLLECTIVE ;  /* 0x000000000000791b */ /* 0x003fea0003800000 */
.L_x_8167:
[----:B------:R-:W-:Y:S01]  /*30f0*/  IMAD.MOV.U32 R12, RZ, RZ, 0x8 ;  /* 0x00000008ff0c7424 */ /* 0x000fe200078e00ff */
[----:B------:R-:W-:-:S04]  /*3100*/  FMNMX.FTZ R0, R14, -3.40282346638528859812e+38, !PT ;  /* 0xff7fffff0e007809 */ /* 0x000fc80007810000 */
[----:B------:R-:W-:-:S07]  /*3110*/  MOV R13, R0 ;  /* 0x00000000000d7202 */ /* 0x000fce0000000f00 */
[----:B------:R-:W-:Y:S05]  /*3120*/  WARPSYNC.COLLECTIVE R15, `(.L_x_8168) ;  /* 0x000000000f087348 */ /* 0x000fea0003c00000 */
[----:B------:R0:W1:Y:S02]  /*3130*/  SHFL.BFLY P6, R14, R13, R12, R11 ;  /* 0x0c00000c0d0e7389 */ /* 0x00006400000c000b */
[----:B01----:R-:W-:Y:S05]  /*3140*/  ENDCOLLECTIVE ;  /* 0x000000000000791b */ /* 0x003fea0003800000 */
.L_x_8168:
[----:B------:R-:W-:Y:S01]  /*3150*/  HFMA2 R12, -RZ, RZ, 0, 2.384185791015625e-07 ;  /* 0x00000004ff0c7431 */ /* 0x000fe200000001ff */
[----:B------:R-:W-:-:S04]  /*3160*/  FMNMX.FTZ R2, R0, R14, !PT ;  /* 0x0000000e00027209 */ /* 0x000fc80007810000 */
[----:B------:R-:W-:-:S07]  /*3170*/  MOV R13, R2 ;  /* 0x00000002000d7202 */ /* 0x000fce0000000f00 */
[----:B------:R-:W-:Y:S05]  /*3180*/  WARPSYNC.COLLECTIVE R15, `(.L_x_8169) ;  /* 0x000000000f087348 */ /* 0x000fea0003c00000 */
[----:B------:R0:W1:Y:S02]  /*3190*/  SHFL.BFLY P6, R14, R13, R12, R11 ;  /* 0x0c00000c0d0e7389 */ /* 0x00006400000c000b */
[----:B01----:R-:W-:Y:S05]  /*31a0*/  ENDCOLLECTIVE ;  /* 0x000000000000791b */ /* 0x003fea0003800000 */
.L_x_8169:
[----:B------:R-:W-:Y:S05]  /*31b0*/  BRA `(.L_x_8170) ;  /* 0xffffffd800547947 */ /* 0x000fea000383ffff */
.L_x_8161:
[----:B01----:R-:W-:Y:S02]  /*31c0*/  HFMA2 R11, -RZ, RZ, 0, 1.847743988037109375e-06 ;  /* 0x0000001fff0b7431 */ /* 0x003fe400000001ff */
[----:B------:R-:W-:Y:S01]  /*31d0*/  IMAD.MOV.U32 R13, RZ, RZ, RZ ;  /* 0x000000ffff0d7224 */ /* 0x000fe200078e00ff */
[----:B------:R-:W-:Y:S01]  /*31e0*/  MOV R12, 0x1 ;  /* 0x00000001000c7802 */ /* 0x000fe20000000f00 */
[----:B------:R-:W-:-:S07]  /*31f0*/  IMAD.MOV.U32 R15, RZ, RZ, -0x1 ;  /* 0xffffffffff0f7424 */ /* 0x000fce00078e00ff */
[----:B------:R-:W-:Y:S05]  /*3200*/  WARPSYNC.COLLECTIVE R15, `(.L_x_8171) ;  /* 0x000000000f087348 */ /* 0x000fea0003c00000 */
[----:B------:R0:W1:Y:S02]  /*3210*/  SHFL.BFLY P6, R14, R13, R12, R11 ;  /* 0x0c00000c0d0e7389 */ /* 0x00006400000c000b */
[----:B01----:R-:W-:Y:S05]  /*3220*/  ENDCOLLECTIVE ;  /* 0x000000000000791b */ /* 0x003fea0003800000 */
.L_x_8171:
[----:B------:R-:W-:-:S07]  /*3230*/  MOV R0, R14 ;  /* 0x0000000e00007202 */ /* 0x000fce0000000f00 */
[----:B------:R-:W-:Y:S05]  /*3240*/  WARPSYNC.COLLECTIVE R15, `(.L_x_8172) ;  /* 0x000000000f087348 */ /* 0x000fea0003c00000 */
[----:B------:R0:W1:Y:S02]  /*3250*/  SHFL.BFLY P6, R14, R13, R12, R11 ;  /* 0x0c00000c0d0e7389 */ /* 0x00006400000c000b */
[----:B01----:R-:W-:Y:S05]  /*3260*/  ENDCOLLECTIVE ;  /* 0x000000000000791b */ /* 0x003fea0003800000 */
.L_x_8172:
[----:B------:R-:W-:Y:S01]  /*3270*/  FADD.FTZ R0, RZ, R0 ;  /* 0x00000000ff007221 */ /* 0x000fe20000010000 */
[----:B------:R-:W-:-:S07]  /*3280*/  MOV R2, R14 ;  /* 0x0000000e00027202 */ /* 0x000fce0000000f00 */
[----:B------:R-:W-:Y:S05]  /*3290*/  WARPSYNC.COLLECTIVE R15, `(.L_x_8173) ;  /* 0x000000000f087348 */ /* 0x000fea0003c00000 */
[----:B------:R0:W1:Y:S02]  /*32a0*/  SHFL.BFLY P6, R14, R13, R12, R11 ;  /* 0x0c00000c0d0e7389 */ /* 0x00006400000c000b */
[----:B01----:R-:W-:Y:S05]  /*32b0*/  ENDCOLLECTIVE ;  /* 0x000000000000791b */ /* 0x003fea0003800000 */
.L_x_8173:
[----:B------:R-:W-:Y:S01]  /*32c0*/  FADD.FTZ R2, RZ, R2 ;  /* 0x00000002ff027221 */ /* 0x000fe20000010000 */
[----:B------:R-:W-:-:S07]  /*32d0*/  IMAD.MOV.U32 R3, RZ, RZ, R14 ;  /* 0x000000ffff037224 */ /* 0x000fce00078e000e */
[----:B------:R-:W-:Y:S05]  /*32e0*/  WARPSYNC.COLLECTIVE R15, `(.L_x_8174) ;  /* 0x000000000f087348 */ /* 0x000fea0003c00000 */
[----:B------:R0:W1:Y:S02]  /*32f0*/  SHFL.BFLY P6, R14, R13, R12, R11 ;  /* 0x0c00000c0d0e7389 */ /* 0x00006400000c000b */
[----:B01----:R-:W-:Y:S05]  /*3300*/  ENDCOLLECTIVE ;  /* 0x000000000000791b */ /* 0x003fea0003800000 */
.L_x_8174:
[----:B------:R-:W-:Y:S01]  /*3310*/  FADD.FTZ R3, RZ, R3 ;  /* 0x00000003ff037221 */ /* 0x000fe20000010000 */
[----:B------:R-:W-:-:S07]  /*3320*/  MOV R4, R14 ;  /* 0x0000000e00047202 */ /* 0x000fce0000000f00 */
[----:B------:R-:W-:Y:S05]  /*3330*/  WARPSYNC.COLLECTIVE R15, `(.L_x_8175) ;  /* 0x000000000f087348 */ /* 0x000fea0003c00000 */
[----:B------:R0:W1:Y:S02]  /*3340*/  SHFL.BFLY P6, R14, R13, R12, R11 ;  /* 0x0c00000c0d0e7389 */ /* 0x00006400000c000b */
[----:B01----:R-:W-:Y:S05]  /*3350*/  ENDCOLLECTIVE ;  /* 0x000000000000791b */ /* 0x003fea0003800000 */
.L_x_8175:
[----:B------:R-:W-:Y:S01]  /*3360*/  FADD.FTZ R4, RZ, R4 ;  /* 0x00000004ff047221 */ /* 0x000fe20000010000 */
[----:B------:R-:W-:-:S07]  /*3370*/  MOV R5, R14 ;  /* 0x0000000e00057202 */ /* 0x000fce0000000f00 */
[----:B------:R-:W-:Y:S05]  /*3380*/  WARPSYNC.COLLECTIVE R15, `(.L_x_8176) ;  /* 0x000000000f087348 */ /* 0x000fea0003c00000 */
[----:B------:R0:W1:Y:S02]  /*3390*/  SHFL.BFLY P6, R14, R13, R12, R11 ;  /* 0x0c00000c0d0e7389 */ /* 0x00006400000c000b */
[----:B01----:R-:W-:Y:S05]  /*33a0*/  ENDCOLLECTIVE ;  /* 0x000000000000791b */ /* 0x003fea0003800000 */
.L_x_8176:
[----:B------:R-:W-:Y:S01]  /*33b0*/  FADD.FTZ R5, RZ, R5 ;  /* 0x00000005ff057221 */ /* 0x000fe20000010000 */
[----:B------:R-:W-:Y:S06]  /*33c0*/  BRA `(.L_x_8177) ;  /* 0xfffffff400947947 */ /* 0x000fec000383ffff */
.L_x_8178:
        /* <DEDUP_REMOVED lines=11> */
.L_x_25730:


//--------------------- .text._ZN4vllm25paged_attention_v1_kernelIfhLi80ELi8ELi128ELNS_18Fp8KVCacheDataTypeE2ELb1EEEvPT_PKS2_PKT0_S8_ifPKiSA_iPKfiiiSC_SC_iiiii --------------------------
	.section	.text._ZN4vllm25paged_attention_v1_kernelIfhLi80ELi8ELi128ELNS_18Fp8KVCacheDataTypeE2ELb1EEEvPT_PKS2_PKT0_S8_ifPKiSA_iPKfiiiSC_SC_iiiii,"ax",@progbits
	.align	128
        .global         _ZN4vllm25paged_attention_v1_kernelIfhLi80ELi8ELi128ELNS_18Fp8KVCacheDataTypeE2ELb1EEEvPT_PKS2_PKT0_S8_ifPKiSA_iPKfiiiSC_SC_iiiii
        .type           _ZN4vllm25paged_attention_v1_kernelIfhLi80ELi8ELi128ELNS_18Fp8KVCacheDataTypeE2ELb1EEEvPT_PKS2_PKT0_S8_ifPKiSA_iPKfiiiSC_SC_iiiii,@function
        .size           _ZN4vllm25paged_attention_v1_kernelIfhLi80ELi8ELi128ELNS_18Fp8KVCacheDataTypeE2ELb1EEEvPT_PKS2_PKT0_S8_ifPKiSA_iPKfiiiSC_SC_iiiii,(.L_x_25731 - _ZN4vllm25paged_attention_v1_kernelIfhLi80ELi8ELi128ELNS_18Fp8KVCacheDataTypeE2ELb1EEEvPT_PKS2_PKT0_S8_ifPKiSA_iPKfiiiSC_SC_iiiii)
        .other          _ZN4vllm25paged_attention_v1_kernelIfhLi80ELi8ELi128ELNS_18Fp8KVCacheDataTypeE2ELb1EEEvPT_PKS2_PKT0_S8_ifPKiSA_iPKfiiiSC_SC_iiiii,@"STO_CUDA_ENTRY STV_DEFAULT"
_ZN4vllm25paged_attention_v1_kernelIfhLi80ELi8ELi128ELNS_18Fp8KVCacheDataTypeE2ELb1EEEvPT_PKS2_PKT0_S8_ifPKiSA_iPKfiiiSC_SC_iiiii:
.text._ZN4vllm25paged_attention_v1_kernelIfhLi80ELi8ELi128ELNS_18Fp8KVCacheDataTypeE2ELb1EEEvPT_PKS2_PKT0_S8_ifPKiSA_iPKfiiiSC_SC_iiiii:
        /* <DEDUP_REMOVED lines=104> */
.L_x_8179:
        /* <DEDUP_REMOVED lines=23> */
.L_x_8183:
        /* <DEDUP_REMOVED lines=41> */
.L_x_8181:
[----:B------:R-:W-:Y:S05]  /*0a80*/  BSYNC.RECONVERGENT B6 ;  /* 0x0000000000067941 */ /* 0x000fea0003800200 */
.L_x_8180:
        /* <DEDUP_REMOVED lines=8> */
.L_x_8218:
        /* <DEDUP_REMOVED lines=39> */
.L_x_8189:
        /* <DEDUP_REMOVED lines=11> */
.L_x_8188:
[----:B------:R-:W-:Y:S05]  /*0e30*/  BSYNC.RECONVERGENT B1 ;  /* 0x0000000000017941 */ /* 0x000fea0003800200 */
.L_x_8187:
        /* <DEDUP_REMOVED lines=12> */
.L_x_8192:
        /* <DEDUP_REMOVED lines=100> */
.L_x_8191:
[----:B------:R-:W-:Y:S05]  /*1540*/  BSYNC.RECONVERGENT B1 ;  /* 0x0000000000017941 */ /* 0x000fea0003800200 */
.L_x_8190:
        /* <DEDUP_REMOVED lines=55> */
.L_x_8194:
[----:B------:R-:W-:Y:S05]  /*18c0*/  BSYNC.RECONVERGENT B1 ;  /* 0x0000000000017941 */ /* 0x000fea0003800200 */
.L_x_8193:
        /* <DEDUP_REMOVED lines=26> */
.L_x_8186:
[----:B------:R-:W-:Y:S05]  /*1a70*/  BSYNC.RECONVERGENT B0 ;  /* 0x0000000000007941 */ /* 0x000fea0003800200 */
.L_x_8185:
        /* <DEDUP_REMOVED lines=39> */
.L_x_8199:
[----:B------:R-:W0:Y:S01]  /*1cf0*/  LDS R15, [R12] ;  /* 0x000000000c0f7984 */ /* 0x000e220000000800 */
[----:B------:R-:W-:-:S04]  /*1d00*/  IADD3 R13, PT, PT, R13, 0x1, RZ ;  /* 0x000000010d0d7810 */ /* 0x000fc80007ffe0ff */
[----:B------:R-:W-:Y:S01]  /*1d10*/  ISETP.NE.AND P0, PT, R13, RZ, PT ;  /* 0x000000ff0d00720c */ /* 0x000fe20003f05270 */
[----:B0-----:R-:W-:-:S05]  /*1d20*/  FMUL.FTZ R15, R15, R2 ;  /* 0x000000020f0f7220 */ /* 0x001fca0000410000 */
[----:B------:R0:W-:Y:S02]  /*1d30*/  STS [R12], R15 ;  /* 0x0000000f0c007388 */ /* 0x0001e40000000800 */
[----:B0-----:R-:W-:-:S05]  /*1d40*/  IADD3 R12, PT, PT, R12, 0x200, RZ ;  /* 0x000002000c0c7810 */ /* 0x001fca0007ffe0ff */
[----:B------:R-:W-:Y:S05]  /*1d50*/  @P0 BRA `(.L_x_8199) ;  /* 0xfffffffc00e40947 */ /* 0x000fea000383ffff */
.L_x_8198:
[----:B------:R-:W-:Y:S05]  /*1d60*/  BSYNC.RECONVERGENT B1 ;  /* 0x0000000000017941 */ /* 0x000fea0003800200 */
.L_x_8197:
        /* <DEDUP_REMOVED lines=12> */
.L_x_8202:
        /* <DEDUP_REMOVED lines=52> */
.L_x_8201:
[----:B------:R-:W-:Y:S05]  /*2170*/  BSYNC.RECONVERGENT B1 ;  /* 0x0000000000017941 */ /* 0x000fea0003800200 */
.L_x_8200:
        /* <DEDUP_REMOVED lines=31> */
.L_x_8204:
[----:B------:R-:W-:Y:S05]  /*2370*/  BSYNC.RECONVERGENT B1 ;  /* 0x0000000000017941 */ /* 0x000fea0003800200 */
.L_x_8203:
        /* <DEDUP_REMOVED lines=14> */
.L_x_8196:
[----:B------:R-:W-:Y:S05]  /*2460*/  BSYNC.RECONVERGENT B0 ;  /* 0x0000000000007941 */ /* 0x000fea0003800200 */
.L_x_8195:
        /* <DEDUP_REMOVED lines=28> */
.L_x_8208:
        /* <DEDUP_REMOVED lines=34> */
.L_x_8207:
        /* <DEDUP_REMOVED lines=16> */
.L_x_8206:
[----:B------:R-:W-:Y:S05]  /*2950*/  BSYNC.RECONVERGENT B6 ;  /* 0x0000000000067941 */ /* 0x000fea0003800200 */
.L_x_8205:
[----:B------:R-:W-:Y:S01]  /*2960*/  UMOV UR4, 0xffffffff ;  /* 0xffffffff00047882 */ /* 0x000fe20000000000 */
[----:B------:R-:W-:Y:S02]  /*2970*/  SHF.R.U32.HI R5, RZ, 0x5, R19 ;  /* 0x00000005ff057819 */ /* 0x000fe40000011613 */
[----:B------:R-:W-:Y:S05]  /*2980*/  BRA.DIV UR4, `(.L_x_8209) ;  /* 0x0000000604ec7947 */ /* 0x000fea000b800000 */
[----:B------:R-:W-:Y:S01]  /*2990*/  HFMA2 R4, -RZ, RZ, 0, 0 ;  /* 0x00000000ff047431 */ /* 0x000fe200000001ff */
[----:B0-----:R-:W-:Y:S01]  /*29a0*/  CS2R R2, SRZ ;  /* 0x0000000000027805 */ /* 0x001fe2000001ff00 */
[----:B-1----:R-:W-:Y:S01]  /*29b0*/  IMAD.MOV.U32 R0, RZ, RZ, RZ ;  /* 0x000000ffff007224 */ /* 0x002fe200078e00ff */
[----:B------:R-:W-:-:S03]  /*29c0*/  MOV R14, RZ ;  /* 0x000000ff000e7202 */ /* 0x000fc60000000f00 */
[----:B------:R-:W-:Y:S01]  /*29d0*/  FADD.FTZ R0, RZ, R0 ;  /* 0x00000000ff007221 */ /* 0x000fe20000010000 */
[----:B------:R-:W-:Y:S01]  /*29e0*/  FADD.FTZ R2, RZ, R2 ;  /* 0x00000002ff027221 */ /* 0x000fe20000010000 */
[----:B------:R-:W-:Y:S01]  /*29f0*/  FADD.FTZ R3, RZ, R3 ;  /* 0x00000003ff037221 */ /* 0x000fe20000010000 */
[----:B------:R-:W-:-:S07]  /*2a00*/  FADD.FTZ R4, RZ, R4 ;  /* 0x00000004ff047221 */ /* 0x000fce0000010000 */
.L_x_8224:
[----:B------:R-:W-:Y:S05]  /*2a10*/  WARPSYNC.ALL ;  /* 0x0000000000007948 */ /* 0x000fea0003800000 */
[----:B------:R-:W0:Y:S08]  /*2a20*/  S2UR UR5, SR_CgaCtaId ;  /* 0x00000000000579c3 */ /* 0x000e300000008800 */
[----:B------:R-:W-:Y:S01]  /*2a30*/  BAR.SYNC.DEFER_BLOCKING 0x0 ;  /* 0x0000000000007b1d */ /* 0x000fe20000010000 */
[----:B------:R-:W-:-:S02]  /*2a40*/  LOP3.LUT R6, R19, 0x1, RZ, 0xc0, !PT ;  /* 0x0000000113067812 */ /* 0x000fc400078ec0ff */
[----:B------:R-:W-:Y:S02]  /*2a50*/  LOP3.LUT R7, R19, 0x3c0, RZ, 0xc0, !PT ;  /* 0x000003c013077812 */ /* 0x000fe400078ec0ff */
[----:B------:R-:W-:Y:S01]  /*2a60*/  ISETP.NE.AND P2, PT, R6, RZ, PT ;  /* 0x000000ff0600720c */ /* 0x000fe20003f45270 */
[----:B------:R-:W-:Y:S01]  /*2a70*/  UMOV UR4, 0x400 ;  /* 0x0000040000047882 */ /* 0x000fe20000000000 */
[----:B------:R-:W-:Y:S01]  /*2a80*/  SHF.R.U32.HI R16, RZ, 0x1, R16 ;  /* 0x00000001ff107819 */ /* 0x000fe20000011610 */
[----:B------:R-:W-:Y:S01]  /*2a90*/  UIADD3 UR4, UPT, UPT, UR4, 0x20, URZ ;  /* 0x0000002004047890 */ /* 0x000fe2000fffe0ff */
[----:B------:R-:W-:Y:S01]  /*2aa0*/  ISETP.NE.OR P5, PT, R7, 0x40, P2 ;  /* 0x000000400700780c */ /* 0x000fe200017a5670 */
[----:B------:R-:W-:Y:S01]  /*2ab0*/  BSSY.RECONVERGENT B0, `(.L_x_8210) ;  /* 0x000001b000007945 */ /* 0x000fe20003800200 */
[----:B------:R-:W-:Y:S01]  /*2ac0*/  LOP3.LUT P0, RZ, R19, 0x3c1, RZ, 0xc0, !PT ;  /* 0x000003c113ff7812 */ /* 0x000fe2000780c0ff */
[----:B------:R-:W-:Y:S02]  /*2ad0*/  IMAD R16, R5, 0x50, R16 ;  /* 0x0000005005107824 */ /* 0x000fe400078e0210 */
[----:B------:R-:W-:Y:S01]  /*2ae0*/  FADD.FTZ R5, RZ, R14 ;  /* 0x0000000eff057221 */ /* 0x000fe20000010000 */
[----:B------:R-:W-:-:S02]  /*2af0*/  LOP3.LUT R6, R19, 0x3e0, RZ, 0xc0, !PT ;  /* 0x000003e013067812 */ /* 0x000fc400078ec0ff */
[C---:B------:R-:W-:Y:S02]  /*2b00*/  LOP3.LUT P1, RZ, R19.reuse, 0x3e1, RZ, 0xc0, !PT ;  /* 0x000003e113ff7812 */ /* 0x040fe4000782c0ff */
        /* <DEDUP_REMOVED lines=21> */
.L_x_8211:
[----:B------:R-:W-:Y:S05]  /*2c60*/  BSYNC.RECONVERGENT B0 ;  /* 0x0000000000007941 */ /* 0x000fea0003800200 */
.L_x_8210:
        /* <DEDUP_REMOVED lines=19> */
.L_x_8213:
[----:B------:R-:W-:Y:S05]  /*2da0*/  BSYNC.RECONVERGENT B0 ;  /* 0x0000000000007941 */ /* 0x000fea0003800200 */
.L_x_8212:
        /* <DEDUP_REMOVED lines=19> */
[----:B------:R-:W-:Y:S01]  /*2ee0*/  STG.E desc[UR36][R6.64+0x100], R5 ;  /* 0x0001000506007986 */ /* 0x000fe2000c101924 */
[----:B------:R-:W-:Y:S05]  /*2ef0*/  EXIT ;  /* 0x000000000000794d */ /* 0x000fea0003800000 */
.L_x_8182:
        /* <DEDUP_REMOVED lines=16> */
.L_x_8214:
[----:B------:R-:W-:Y:S05]  /*3000*/  EXIT ;  /* 0x000000000000794d */ /* 0x000fea0003800000 */
.L_x_8184:
[----:B------:R-:W-:Y:S02]  /*3010*/  HFMA2 R11, -RZ, RZ, 0, 1.847743988037109375e-06 ;  /* 0x0000001fff0b7431 */ /* 0x000fe400000001ff */
[----:B------:R-:W-:Y:S01]  /*3020*/  IMAD.MOV.U32 R12, RZ, RZ, 0x10 ;  /* 0x00000010ff0c7424 */ /* 0x000fe200078e00ff */
[----:B------:R-:W-:-:S07]  /*3030*/  MOV R15, 0xffffffff ;  /* 0xffffffff000f7802 */ /* 0x000fce0000000f00 */
[----:B------:R-:W-:Y:S05]  /*3040*/  WARPSYNC.COLLECTIVE R15, `(.L_x_8215) ;  /* 0x000000000f087348 */ /* 0x000fea0003c00000 */
[----:B------:R0:W1:Y:S02]  /*3050*/  SHFL.BFLY P6, R14, R13, R12, R11 ;  /* 0x0c00000c0d0e7389 */ /* 0x00006400000c000b */
[----:B01----:R-:W-:Y:S05]  /*3060*/  ENDCOLLECTIVE ;  /* 0x000000000000791b */ /* 0x003fea0003800000 */
.L_x_8215:
[----:B------:R-:W-:Y:S01]  /*3070*/  HFMA2 R12, -RZ, RZ, 0, 4.76837158203125e-07 ;  /* 0x00000008ff0c7431 */ /* 0x000fe200000001ff */
[----:B------:R-:W-:-:S05]  /*3080*/  FMNMX.FTZ R0, R14, -3.40282346638528859812e+38, !PT ;  /* 0xff7fffff0e007809 */ /* 0x000fca0007810000 */
[----:B------:R-:W-:-:S07]  /*3090*/  IMAD.MOV.U32 R13, RZ, RZ, R0 ;  /* 0x000000ffff0d7224 */ /* 0x000fce00078e0000 */
[----:B------:R-:W-:Y:S05]  /*30a0*/  WARPSYNC.COLLECTIVE R15, `(.L_x_8216) ;  /* 0x000000000f087348 */ /* 0x000fea0003c00000 */
[----:B------:R0:W1:Y:S02]  /*30b0*/  SHFL.BFLY P6, R14, R13, R12, R11 ;  /* 0x0c00000c0d0e7389 */ /* 0x00006400000c000b */
[----:B01----:R-:W-:Y:S05]  /*30c0*/  ENDCOLLECTIVE ;  /* 0x000000000000791b */ /* 0x003fea0003800000 */
.L_x_8216:
[----:B------:R-:W-:Y:S01]  /*30d0*/  IMAD.MOV.U32 R12, RZ, RZ, 0x4 ;  /* 0x00000004ff0c7424 */ /* 0x000fe200078e00ff */
[----:B------:R-:W-:-:S04]  /*30e0*/  FMNMX.FTZ R2, R0, R14, !PT ;  /* 0x0000000e00027209 */ /* 0x000fc80007810000 */
[----:B------:R-:W-:-:S07]  /*30f0*/  MOV R13, R2 ;  /* 0x00000002000d7202 */ /* 0x000fce0000000f00 */
[----:B------:R-:W-:Y:S05]  /*3100*/  WARPSYNC.COLLECTIVE R15, `(.L_x_8217) ;  /* 0x000000000f087348 */ /* 0x000fea0003c00000 */
[----:B------:R0:W1:Y:S02]  /*3110*/  SHFL.BFLY P6, R14, R13, R12, R11 ;  /* 0x0c00000c0d0e7389 */ /* 0x00006400000c000b */
[----:B01----:R-:W-:Y:S05]  /*3120*/  ENDCOLLECTIVE ;  /* 0x000000000000791b */ /* 0x003fea0003800000 */
.L_x_8217:
[----:B------:R-:W-:Y:S05]  /*3130*/  BRA `(.L_x_8218) ;  /* 0xffffffd800747947 */ /* 0x000fea000383ffff */
.L_x_8209:
[----:B-1----:R-:W-:Y:S01]  /*3140*/  HFMA2 R13, -RZ, RZ, 0, 0 ;  /* 0x00000000ff0d7431 */ /* 0x002fe200000001ff */
[----:B------:R-:W-:Y:S01]  /*3150*/  MOV R12, 0x1 ;  /* 0x00000001000c7802 */ /* 0x000fe20000000f00 */
[----:B0-----:R-:W-:Y:S01]  /*3160*/  IMAD.MOV.U32 R11, RZ, RZ, 0x1f ;  /* 0x0000001fff0b7424 */ /* 0x001fe200078e00ff */
[----:B------:R-:W-:-:S07]  /*3170*/  MOV R15, 0xffffffff ;  /* 0xffffffff000f7802 */ /* 0x000fce0000000f00 */
[----:B------:R-:W-:Y:S05]  /*3180*/  WARPSYNC.COLLECTIVE R15, `(.L_x_8219) ;  /* 0x000000000f087348 */ /* 0x000fea0003c00000 */
[----:B------:R0:W1:Y:S02]  /*3190*/  SHFL.BFLY P6, R14, R13, R12, R11 ;  /* 0x0c00000c0d0e7389 */ /* 0x00006400000c000b */
[----:B01----:R-:W-:Y:S05]  /*31a0*/  ENDCOLLECTIVE ;  /* 0x000000000000791b */ /* 0x003fea0003800000 */
.L_x_8219:
[----:B------:R-:W-:-:S07]  /*31b0*/  MOV R0, R14 ;  /* 0x0000000e00007202 */ /* 0x000fce0000000f00 */
[----:B------:R-:W-:Y:S05]  /*31c0*/  WARPSYNC.COLLECTIVE R15, `(.L_x_8220) ;  /* 0x000000000f087348 */ /* 0x000fea0003c00000 */
[----:B------:R0:W1:Y:S02]  /*31d0*/  SHFL.BFLY P6, R14, R13, R12, R11 ;  /* 0x0c00000c0d0e7389 */ /* 0x00006400000c000b */
[----:B01----:R-:W-:Y:S05]  /*31e0*/  ENDCOLLECTIVE ;  /* 0x000000000000791b */ /* 0x003fea0003800000 */
.L_x_8220:
[----:B------:R-:W-:Y:S01]  /*31f0*/  FADD.FTZ R0, RZ, R0 ;  /* 0x00000000ff007221 */ /* 0x000fe20000010000 */
[----:B------:R-:W-:-:S07]  /*3200*/  IMAD.MOV.U32 R2, RZ, RZ, R14 ;  /* 0x000000ffff027224 */ /* 0x000fce00078e000e */
[----:B------:R-:W-:Y:S05]  /*3210*/  WARPSYNC.COLLECTIVE R15, `(.L_x_8221) ;  /* 0x000000000f087348 */ /* 0x000fea0003c00000 */
[----:B------:R0:W1:Y:S02]  /*3220*/  SHFL.BFLY P6, R14, R13, R12, R11 ;  /* 0x0c00000c0d0e7389 */ /* 0x00006400000c000b */
[----:B01----:R-:W-:Y:S05]  /*3230*/  ENDCOLLECTIVE ;  /* 0x000000000000791b */ /* 0x003fea0003800000 */
.L_x_8221:
[----:B------:R-:W-:Y:S01]  /*3240*/  FADD.FTZ R2, RZ, R2 ;  /* 0x00000002ff027221 */ /* 0x000fe20000010000 */
[----:B------:R-:W-:-:S07]  /*3250*/  MOV R3, R14 ;  /* 0x0000000e00037202 */ /* 0x000fce0000000f00 */
[----:B------:R-:W-:Y:S05]  /*3260*/  WARPSYNC.COLLECTIVE R15, `(.L_x_8222) ;  /* 0x000000000f087348 */ /* 0x000fea0003c00000 */
[----:B------:R0:W1:Y:S02]  /*3270*/  SHFL.BFLY P6, R14, R13, R12, R11 ;  /* 0x0c00000c0d0e7389 */ /* 0x00006400000c000b */
[----:B01----:R-:W-:Y:S05]  /*3280*/  ENDCOLLECTIVE ;  /* 0x000000000000791b */ /* 0x003fea0003800000 */
.L_x_8222:
[----:B------:R-:W-:Y:S01]  /*3290*/  FADD.FTZ R3, RZ, R3 ;  /* 0x00000003ff037221 */ /* 0x000fe20000010000 */
[----:B------:R-:W-:-:S07]  /*32a0*/  MOV R4, R14 ;  /* 0x0000000e00047202 */ /* 0x000fce0000000f00 */
[----:B------:R-:W-:Y:S05]  /*32b0*/  WARPSYNC.COLLECTIVE R15, `(.L_x_8223) ;  /* 0x000000000f087348 */ /* 0x000fea0003c00000 */
[----:B------:R0:W1:Y:S02]  /*32c0*/  SHFL.BFLY P6, R14, R13, R12, R11 ;  /* 0x0c00000c0d0e7389 */ /* 0x00006400000c000b */
[----:B01----:R-:W-:Y:S05]  /*32d0*/  ENDCOLLECTIVE ;  /* 0x000000000000791b */ /* 0x003fea0003800000 */
.L_x_8223:
[----:B------:R-:W-:Y:S01]  /*32e0*/  FADD.FTZ R4, RZ, R4 ;  /* 0x00000004ff047221 */ /* 0x000fe20000010000 */
[----:B------:R-:W-:Y:S06]  /*32f0*/  BRA `(.L_x_8224) ;  /* 0xfffffff400c47947 */ /* 0x000fec000383ffff */
.L_x_8225:
        /* <DEDUP_REMOVED lines=16> */
.L_x_25731:


//--------------------- .text._ZN4vllm25paged_attention_v1_kernelIfhLi64ELi8ELi128ELNS_18Fp8KVCacheDataTypeE2ELb1EEEvPT_PKS2_PKT0_S8_ifPKiSA_iPKfiiiSC_SC_iiiii --------------------------
	.section	.text._ZN4vllm25paged_attention_v1_kernelIfhLi64ELi8ELi128ELNS_18Fp8KVCacheDataTypeE2ELb1EEEvPT_PKS2_PKT0_S8_ifPKiSA_iPKfiiiSC_SC_iiiii,"ax",@progbits
	.align	128
        .global         _ZN4vllm25paged_attention_v1_kernelIfhLi64ELi8ELi128ELNS_18Fp8KVCacheDataTypeE2ELb1EEEvPT_PKS2_PKT0_S8_ifPKiSA_iPKfiiiSC_SC_iiiii
        .type           _ZN4vllm25paged_attention_v1_kernelIfhLi64ELi8ELi128ELNS_18Fp8KVCacheDataTypeE2ELb1EEEvPT_PKS2_PKT0_S8_ifPKiSA_iPKfiiiSC_SC_iiiii,@function
        .size           _ZN4vllm25paged_attention_v1_kernelIfhLi64ELi8ELi128ELNS_18Fp8KVCacheDataTypeE2ELb1EEEvPT_PKS2_PKT0_S8_ifPKiSA_iPKfiiiSC_SC_iiiii,(.L_x_25732 - _ZN4vllm25paged_attention_v1_kernelIfhLi64ELi8ELi128ELNS_18Fp8KVCacheDataTypeE2ELb1EEEvPT_PKS2_PKT0_S8_ifPKiSA_iPKfiiiSC_SC_iiiii)
        .other          _ZN4vllm25paged_attention_v1_kernelIfhLi64ELi8ELi128ELNS_18Fp8KVCacheDataTypeE2ELb1EEEvPT_PKS2_PKT0_S8_ifPKiSA_iPKfiiiSC_SC_iiiii,@"STO_CUDA_ENTRY STV_DEFAULT"
_ZN4vllm25paged_attention_v1_kernelIfhLi64ELi8ELi128ELNS_18Fp8KVCacheDataTypeE2ELb1EEEvPT_PKS2_PKT0_S8_ifPKiSA_iPKfiiiSC_SC_iiiii:
.text._ZN4vllm25paged_attention_v1_kernelIfhLi64ELi8ELi128ELNS_18Fp8KVCacheDataTypeE2ELb1EEEvPT_PKS2_PKT0_S8_ifPKiSA_iPKfiiiSC_SC_iiiii:
        /* <DEDUP_REMOVED lines=104> */
.L_x_8226:
        /* <DEDUP_REMOVED lines=23> */
.L_x_8230:
        /* <DEDUP_REMOVED lines=41> */
.L_x_8228:
[----:B------:R-:W-:Y:S05]  /*0a80*/  BSYNC.RECONVERGENT B6 ;  /* 0x0000000000067941 */ /* 0x000fea0003800200 */
.L_x_8227:
        /* <DEDUP_REMOVED lines=8> */
.L_x_8263:
        /* <DEDUP_REMOVED lines=39> */
.L_x_8236:
        /* <DEDUP_REMOVED lines=11> */
.L_x_8235:
[----:B------:R-:W-:Y:S05]  /*0e30*/  BSYNC.RECONVERGENT B1 ;  /* 0x0000000000017941 */ /* 0x000fea0003800200 */
.L_x_8234:
        /* <DEDUP_REMOVED lines=12> */
.L_x_8239:
        /* <DEDUP_REMOVED lines=100> */
.L_x_8238:
[----:B------:R-:W-:Y:S05]  /*1540*/  BSYNC.RECONVERGENT B1 ;  /* 0x0000000000017941 */ /* 0x000fea0003800200 */
.L_x_8237:
        /* <DEDUP_REMOVED lines=55> */
.L_x_8241:
[----:B------:R-:W-:Y:S05]  /*18c0*/  BSYNC.RECONVERGENT B1 ;  /* 0x0000000000017941 */ /* 0x000fea0003800200 */
.L_x_8240:
        /* <DEDUP_REMOVED lines=26> */
.L_x_8233:
[----:B------:R-:W-:Y:S05]  /*1a70*/  BSYNC.RECONVERGENT B0 ;  /* 0x0000000000007941 */ /* 0x000fea0003800200 */
.L_x_8232:
        /* <DEDUP_REMOVED lines=39> */
.L_x_8246:
[----:B------:R-:W0:Y:S01]  /*1cf0*/  LDS R15, [R12] ;  /* 0x000000000c0f7984 */ /* 0x000e220000000800 */
[----:B------:R-:W-:-:S04]  /*1d00*/  IADD3 R13, PT, PT, R13, 0x1, RZ ;  /* 0x000000010d0d7810 */ /* 0x000fc80007ffe0ff */
[----:B------:R-:W-:Y:S01]  /*1d10*/  ISETP.NE.AND P0, PT, R13, RZ, PT ;  /* 0x000000ff0d00720c */ /* 0x000fe20003f05270 */
[----:B0-----:R-:W-:-:S05]  /*1d20*/  FMUL.FTZ R15, R15, R2 ;  /* 0x000000020f0f7220 */ /* 0x001fca0000410000 */
[----:B------:R0:W-:Y:S02]  /*1d30*/  STS [R12], R15 ;  /* 0x0000000f0c007388 */ /* 0x0001e40000000800 */
[----:B0-----:R-:W-:-:S05]  /*1d40*/  IADD3 R12, PT, PT, R12, 0x200, RZ ;  /* 0x000002000c0c7810 */ /* 0x001fca0007ffe0ff */
[----:B------:R-:W-:Y:S05]  /*1d50*/  @P0 BRA `(.L_x_8246) ;  /* 0xfffffffc00e40947 */ /* 0x000fea000383ffff */
.L_x_8245:
[----:B------:R-:W-:Y:S05]  /*1d60*/  BSYNC.RECONVERGENT B1 ;  /* 0x0000000000017941 */ /* 0x000fea0003800200 */
.L_x_8244:
        /* <DEDUP_REMOVED lines=12> */
.L_x_8249:
        /* <DEDUP_REMOVED lines=52> */
.L_x_8248:
[----:B------:R-:W-:Y:S05]  /*2170*/  BSYNC.RECONVERGENT B1 ;  /* 0x0000000000017941 */ /* 0x000fea0003800200 */
.L_x_8247:
        /* <DEDUP_REMOVED lines=31> */
.L_x_8251:
[----:B------:R-:W-:Y:S05]  /*2370*/  BSYNC.RECONVERGENT B1 ;  /* 0x0000000000017941 */ /* 0x000fea0003800200 */
.L_x_8250:
        /* <DEDUP_REMOVED lines=14> */
.L_x_8243:
[----:B------:R-:W-:Y:S05]  /*2460*/  BSYNC.RECONVERGENT B0 ;  /* 0x0000000000007941 */ /* 0x000fea0003800200 */
.L_x_8242:
        /* <DEDUP_REMOVED lines=28> */
.L_x_8255:
        /* <DEDUP_REMOVED lines=34> */
.L_x_8254:
        /* <DEDUP_REMOVED lines=16> */
.L_x_8253:
[----:B------:R-:W-:Y:S05]  /*2950*/  BSYNC.RECONVERGENT B6 ;  /* 0x0000000000067941 */ /* 0x000fea0003800200 */
.L_x_8252:
[----:B------:R-:W-:Y:S01]  /*2960*/  UMOV UR4, 0xffffffff ;  /* 0xffffffff00047882 */ /* 0x000fe20000000000 */
[----:B------:R-:W-:Y:S02]  /*2970*/  SHF.R.U32.HI R5, RZ, 0x5, R19 ;  /* 0x00000005ff057819 */ /* 0x000fe40000011613 */
[----:B------:R-:W-:Y:S05]  /*2980*/  BRA.DIV UR4, `(.L_x_8256) ;  /* 0x0000000604d47947 */ /* 0x000fea000b800000 */
[----:B0-----:R-:W-:Y:S01]  /*2990*/  CS2R R2, SRZ ;  /* 0x0000000000027805 */ /* 0x001fe2000001ff00 */
[----:B-1----:R-:W-:Y:S02]  /*29a0*/  IMAD.MOV.U32 R0, RZ, RZ, RZ ;  /* 0x000000ffff007224 */ /* 0x002fe400078e00ff */
[----:B------:R-:W-:Y:S02]  /*29b0*/  HFMA2 R14, -RZ, RZ, 0, 0 ;  /* 0x00000000ff0e7431 */ /* 0x000fe400000001ff */
[----:B------:R-:W-:Y:S01]  /*29c0*/  FADD.FTZ R0, RZ, R0 ;  /* 0x00000000ff007221 */ /* 0x000fe20000010000 */
[----:B------:R-:W-:Y:S01]  /*29d0*/  FADD.FTZ R2, RZ, R2 ;  /* 0x00000002ff027221 */ /* 0x000fe20000010000 */
[----:B------:R-:W-:-:S07]  /*29e0*/  FADD.FTZ R3, RZ, R3 ;  /* 0x00000003ff037221 */ /* 0x000fce0000010000 */
.L_x_8268:
        /* <DEDUP_REMOVED lines=20> */
.L_x_8258:
[----:B------:R-:W-:Y:S05]  /*2b30*/  BSYNC.RECONVERGENT B0 ;  /* 0x0000000000007941 */ /* 0x000fea0003800200 */
.L_x_8257:
        /* <DEDUP_REMOVED lines=35> */
[----:B------:R-:W-:Y:S06]  /*2d70*/  @!P0 EXIT ;  /* 0x000000000000894d */ /* 0x000fec0003800000 */
        /* <DEDUP_REMOVED lines=18> */
.L_x_8229:
        /* <DEDUP_REMOVED lines=16> */
.L_x_8259:
[----:B------:R-:W-:Y:S05]  /*2fa0*/  EXIT ;  /* 0x000000000000794d */ /* 0x000fea0003800000 */
.L_x_8231:
[----:B------:R-:W-:Y:S01]  /*2fb0*/  HFMA2 R12, -RZ, RZ, 0, 9.5367431640625e-07 ;  /* 0x00000010ff0c7431 */ /* 0x000fe200000001ff */
[----:B------:R-:W-:Y:S01]  /*2fc0*/  MOV R11, 0x1f ;  /* 0x0000001f000b7802 */ /* 0x000fe20000000f00 */
[----:B------:R-:W-:-:S07]  /*2fd0*/  IMAD.MOV.U32 R15, RZ, RZ, -0x1 ;  /* 0xffffffffff0f7424 */ /* 0x000fce00078e00ff */
[----:B------:R-:W-:Y:S05]  /*2fe0*/  WARPSYNC.COLLECTIVE R15, `(.L_x_8260) ;  /* 0x000000000f087348 */ /* 0x000fea0003c00000 */
[----:B------:R0:W1:Y:S02]  /*2ff0*/  SHFL.BFLY P6, R14, R13, R12, R11 ;  /* 0x0c00000c0d0e7389 */ /* 0x00006400000c000b */
[----:B01----:R-:W-:Y:S05]  /*3000*/  ENDCOLLECTIVE ;  /* 0x000000000000791b */ /* 0x003fea0003800000 */
.L_x_8260:
[----:B------:R-:W-:Y:S01]  /*3010*/  HFMA2 R12, -RZ, RZ, 0, 4.76837158203125e-07 ;  /* 0x00000008ff0c7431 */ /* 0x000fe200000001ff */
[----:B------:R-:W-:-:S04]  /*3020*/  FMNMX.FTZ R0, R14, -3.40282346638528859812e+38, !PT ;  /* 0xff7fffff0e007809 */ /* 0x000fc80007810000 */
[----:B------:R-:W-:-:S07]  /*3030*/  MOV R13, R0 ;  /* 0x00000000000d7202 */ /* 0x000fce0000000f00 */
[----:B------:R-:W-:Y:S05]  /*3040*/  WARPSYNC.COLLECTIVE R15, `(.L_x_8261) ;  /* 0x000000000f087348 */ /* 0x000fea0003c00000 */
[----:B------:R0:W1:Y:S02]  /*3050*/  SHFL.BFLY P6, R14, R13, R12, R11 ;  /* 0x0c00000c0d0e7389 */ /* 0x00006400000c000b */
[----:B01----:R-:W-:Y:S05]  /*3060*/  ENDCOLLECTIVE ;  /* 0x000000000000791b */ /* 0x003fea0003800000 */
.L_x_8261:
[----:B------:R-:W-:Y:S02]  /*3070*/  MOV R12, 0x4 ;  /* 0x00000004000c7802 */ /* 0x000fe40000000f00 */
[----:B------:R-:W-:-:S05]  /*3080*/  FMNMX.FTZ R2, R0, R14, !PT ;  /* 0x0000000e00027209 */ /* 0x000fca0007810000 */
[----:B------:R-:W-:-:S07]  /*3090*/  IMAD.MOV.U32 R13, RZ, RZ, R2 ;  /* 0x000000ffff0d7224 */ /* 0x000fce00078e0002 */
[----:B------:R-:W-:Y:S05]  /*30a0*/  WARPSYNC.COLLECTIVE R15, `(.L_x_8262) ;  /* 0x000000000f087348 */ /* 0x000fea0003c00000 */
[----:B------:R0:W1:Y:S02]  /*30b0*/  SHFL.BFLY P6, R14, R13, R12, R11 ;  /* 0x0c00000c0d0e7389 */ /* 0x00006400000c000b */
[----:B01----:R-:W-:Y:S05]  /*30c0*/  ENDCOLLECTIVE ;  /* 0x000000000000791b */ /* 0x003fea0003800000 */
.L_x_8262:
[----:B------:R-:W-:Y:S05]  /*30d0*/  BRA `(.L_x_8263) ;  /* 0xffffffd8008c7947 */ /* 0x000fea000383ffff */
.L_x_8256:
[----:B-1----:R-:W-:Y:S02]  /*30e0*/  HFMA2 R13, -RZ, RZ, 0, 0 ;  /* 0x00000000ff0d7431 */ /* 0x002fe400000001ff */
[----:B------:R-:W-:Y:S01]  /*30f0*/  IMAD.MOV.U32 R12, RZ, RZ, 0x1 ;  /* 0x00000001ff0c7424 */ /* 0x000fe200078e00ff */
[----:B0-----:R-:W-:Y:S02]  /*3100*/  MOV R11, 0x1f ;  /* 0x0000001f000b7802 */ /* 0x001fe40000000f00 */
[----:B------:R-:W-:-:S07]  /*3110*/  MOV R15, 0xffffffff ;  /* 0xffffffff000f7802 */ /* 0x000fce0000000f00 */
[----:B------:R-:W-:Y:S05]  /*3120*/  WARPSYNC.COLLECTIVE R15, `(.L_x_8264) ;  /* 0x000000000f087348 */ /* 0x000fea0003c00000 */
[----:B------:R0:W1:Y:S02]  /*3130*/  SHFL.BFLY P6, R14, R13, R12, R11 ;  /* 0x0c00000c0d0e7389 */ /* 0x00006400000c000b */
[----:B01----:R-:W-:Y:S05]  /*3140*/  ENDCOLLECTIVE ;  /* 0x000000000000791b */ /* 0x003fea0003800000 */
.L_x_8264:
[----:B------:R-:W-:-:S07]  /*3150*/  IMAD.MOV.U32 R0, RZ, RZ, R14 ;  /* 0x000000ffff007224 */ /* 0x000fce00078e000e */
[----:B------:R-:W-:Y:S05]  /*3160*/  WARPSYNC.COLLECTIVE R15, `(.L_x_8265) ;  /* 0x000000000f087348 */ /* 0x000fea0003c00000 */
[----:B------:R0:W1:Y:S02]  /*3170*/  SHFL.BFLY P6, R14, R13, R12, R11 ;  /* 0x0c00000c0d0e7389 */ /* 0x00006400000c000b */
[----:B01----:R-:W-:Y:S05]  /*3180*/  ENDCOLLECTIVE ;  /* 0x000000000000791b */ /* 0x003fea0003800000 */
.L_x_8265:
[----:B------:R-:W-:Y:S01]  /*3190*/  FADD.FTZ R0, RZ, R0 ;  /* 0x00000000ff007221 */ /* 0x000fe20000010000 */
[----:B------:R-:W-:-:S07]  /*31a0*/  MOV R2, R14 ;  /* 0x0000000e00027202 */ /* 0x000fce0000000f00 */
[----:B------:R-:W-:Y:S05]  /*31b0*/  WARPSYNC.COLLECTIVE R15, `(.L_x_8266) ;  /* 0x000000000f087348 */ /* 0x000fea0003c00000 */
[----:B------:R0:W1:Y:S02]  /*31c0*/  SHFL.BFLY P6, R14, R13, R12, R11 ;  /* 0x0c00000c0d0e7389 */ /* 0x00006400000c000b */
[----:B01----:R-:W-:Y:S05]  /*31d0*/  ENDCOLLECTIVE ;  /* 0x000000000000791b */ /* 0x003fea0003800000 */
.L_x_8266:
[----:B------:R-:W-:Y:S01]  /*31e0*/  FADD.FTZ R2, RZ, R2 ;  /* 0x00000002ff027221 */ /* 0x000fe20000010000 */
[----:B------:R-:W-:-:S07]  /*31f0*/  MOV R3, R14 ;  /* 0x0000000e00037202 */ /* 0x000fce0000000f00 */
[----:B------:R-:W-:Y:S05]  /*3200*/  WARPSYNC.COLLECTIVE R15, `(.L_x_8267) ;  /* 0x000000000f087348 */ /* 0x000fea0003c00000 */
[----:B------:R0:W1:Y:S02]  /*3210*/  SHFL.BFLY P6, R14, R13, R12, R11 ;  /* 0x0c00000c0d0e7389 */ /* 0x00006400000c000b */
[----:B01----:R-:W-:Y:S05]  /*3220*/  ENDCOLLECTIVE ;  /* 0x000000000000791b */ /* 0x003fea0003800000 */
.L_x_8267:
[----:B------:R-:W-:Y:S01]  /*3230*/  FADD.FTZ R3, RZ, R3 ;  /* 0x00000003ff037221 */ /* 0x000fe20000010000 */
[----:B------:R-:W-:Y:S06]  /*3240*/  BRA `(.L_x_8268) ;  /* 0xfffffff400e87947 */ /* 0x000fec000383ffff */
.L_x_8269:
        /* <DEDUP_REMOVED lines=11> */
.L_x_25732:


//--------------------- .text._ZN4vllm25paged_attention_v1_kernelIfhLi32ELi8ELi128ELNS_18Fp8KVCacheDataTypeE2ELb1EEEvPT_PKS2_PKT0_S8_ifPKiSA_iPKfiiiSC_SC_iiiii --------------------------
	.section	.text._ZN4vllm25paged_attention_v1_kernelIfhLi32ELi8ELi128ELNS_18Fp8KVCacheDataTypeE2ELb1EEEvPT_PKS2_PKT0_S8_ifPKiSA_iPKfiiiSC_SC_iiiii,"ax",@progbits
	.align	128
        .global         _ZN4vllm25paged_attention_v1_kernelIfhLi32ELi8ELi128ELNS_18Fp8KVCacheDataTypeE2ELb1EEEvPT_PKS2_PKT0_S8_ifPKiSA_iPKfiiiSC_SC_iiiii
        .type           _ZN4vllm25paged_attention_v1_kernelIfhLi32ELi8ELi128ELNS_18Fp8KVCacheDataTypeE2ELb1EEEvPT_PKS2_PKT0_S8_ifPKiSA_iPKfiiiSC_SC_iiiii,@function
        .size           _ZN4vllm25paged_attention_v1_kernelIfhLi32ELi8ELi128ELNS_18Fp8KVCacheDataTypeE2ELb1EEEvPT_PKS2_PKT0_S8_ifPKiSA_iPKfiiiSC_SC_iiiii,(.L_x_25733 - _ZN4vllm25paged_attention_v1_kernelIfhLi32ELi8ELi128ELNS_18Fp8KVCacheDataTypeE2ELb1EEEvPT_PKS2_PKT0_S8_ifPKiSA_iPKfiiiSC_SC_iiiii)
        .other          _ZN4vllm25paged_attention_v1_kernelIfhLi32ELi8ELi128ELNS_18Fp8KVCacheDataTypeE2ELb1EEEvPT_PKS2_PKT0_S8_ifPKiSA_iPKfiiiSC_SC_iiiii,@"STO_CUDA_ENTRY STV_DEFAULT"
_ZN4vllm25paged_attention_v1_kernelIfhLi32ELi8ELi128ELNS_18Fp8KVCacheDataTypeE2ELb1EEEvPT_PKS2_PKT0_S8_ifPKiSA_iPKfiiiSC_SC_iiiii:
.text._ZN4vllm25paged_attention_v1_kernelIfhLi32ELi8ELi128ELNS_18Fp8KVCacheDataTypeE2ELb1EEEvPT_PKS2_PKT0_S8_ifPKiSA_iPKfiiiSC_SC_iiiii:
        /* <DEDUP_REMOVED lines=104> */
.L_x_8270:
        /* <DEDUP_REMOVED lines=23> */
.L_x_8274:
        /* <DEDUP_REMOVED lines=41> */
.L_x_8272:
[----:B------:R-:W-:Y:S05]  /*0a80*/  BSYNC.RECONVERGENT B6 ;  /* 0x0000000000067941 */ /* 0x000fea0003800200 */
.L_x_8271:
        /* <DEDUP_REMOVED lines=8> */
.L_x_8305:
        /* <DEDUP_REMOVED lines=39> */
.L_x_8280:
        /* <DEDUP_REMOVED lines=11> */
.L_x_8279:
[----:B------:R-:W-:Y:S05]  /*0e30*/  BSYNC.RECONVERGENT B1 ;  /* 0x0000000000017941 */ /* 0x000fea0003800200 */
.L_x_8278:
        /* <DEDUP_REMOVED lines=12> */
.L_x_8283:
        /* <DEDUP_REMOVED lines=100> */
.L_x_8282:
[----:B------:R-:W-:Y:S05]  /*1540*/  BSYNC.RECONVERGENT B1 ;  /* 0x0000000000017941 */ /* 0x000fea0003800200 */
.L_x_8281:
        /* <DEDUP_REMOVED lines=55> */
.L_x_8285:
[----:B------:R-:W-:Y:S05]  /*18c0*/  BSYNC.RECONVERGENT B1 ;  /* 0x0000000000017941 */ /* 0x000fea0003800200 */
.L_x_8284:
        /* <DEDUP_REMOVED lines=26> */
.L_x_8277:
[----:B------:R-:W-:Y:S05]  /*1a70*/  BSYNC.RECONVERGENT B0 ;  /* 0x0000000000007941 */ /* 0x000fea0003800200 */
.L_x_8276:
        /* <DEDUP_REMOVED lines=31> */
[----:B------:R-:W-:-:S03]  /*1c70*/  IADD3 R11, PT, PT, R9, 0x20, RZ ;  /* 0x00000020090b7810 */ /* 0x000fc60007ffe0ff */
[C---:B------:R-:W-:Y:S01]  /*1c80*/  IMAD.SHL.U32 R10, R13.reuse, 0x80, RZ ;  /* 0x000000800d0a7824 */ /* 0x040fe200078e00ff */
[----:B------:R-:W-:Y:S02]  /*1c90*/  LEA R12, R0, R11, 0x18 ;  /* 0x0000000b000c7211 */ /* 0x000fe400078ec0ff */
[----:B------:R-:W-:Y:S02]  /*1ca0*/  LOP3.LUT R13, R13, 0x3, RZ, 0xc0, !PT ;  /* 0x000000030d0d7812 */ /* 0x000fe400078ec0ff */
[----:B------:R-:W-:Y:S01]  /*1cb0*/  LOP3.LUT R10, R10, 0x180, RZ, 0xc0, !PT ;  /* 0x000001800a0a7812 */ /* 0x000fe200078ec0ff */
[----:B------:R-:W-:Y:S01]  /*1cc0*/  IMAD R12, R19, 0x4, R12 ;  /* 0x00000004130c7824 */ /* 0x000fe200078e020c */
[----:B------:R-:W-:Y:S02]  /*1cd0*/  IADD3 R13, PT, PT, -R13, RZ, RZ ;  /* 0x000000ff0d0d7210 */ /* 0x000fe40007ffe1ff */
[----:B------:R-:W-:-:S07]  /*1ce0*/  IADD3 R11, PT, PT, R10, R19, RZ ;  /* 0x000000130a0b7210 */ /* 0x000fce0007ffe0ff */
.L_x_8290:
[----:B------:R-:W0:Y:S01]  /*1cf0*/  LDS R15, [R12] ;  /* 0x000000000c0f7984 */ /* 0x000e220000000800 */
[----:B------:R-:W-:-:S05]  /*1d00*/  VIADD R13, R13, 0x1 ;  /* 0x000000010d0d7836 */ /* 0x000fca0000000000 */
[----:B------:R-:W-:Y:S01]  /*1d10*/  ISETP.NE.AND P0, PT, R13, RZ, PT ;  /* 0x000000ff0d00720c */ /* 0x000fe20003f05270 */
[----:B0-----:R-:W-:-:S05]  /*1d20*/  FMUL.FTZ R15, R15, R2 ;  /* 0x000000020f0f7220 */ /* 0x001fca0000410000 */
[----:B------:R0:W-:Y:S02]  /*1d30*/  STS [R12], R15 ;  /* 0x0000000f0c007388 */ /* 0x0001e40000000800 */
[----:B0-----:R-:W-:-:S05]  /*1d40*/  IADD3 R12, PT, PT, R12, 0x200, RZ ;  /* 0x000002000c0c7810 */ /* 0x001fca0007ffe0ff */
[----:B------:R-:W-:Y:S05]  /*1d50*/  @P0 BRA `(.L_x_8290) ;  /* 0xfffffffc00e40947 */ /* 0x000fea000383ffff */
.L_x_8289:
[----:B------:R-:W-:Y:S05]  /*1d60*/  BSYNC.RECONVERGENT B1 ;  /* 0x0000000000017941 */ /* 0x000fea0003800200 */
.L_x_8288:
        /* <DEDUP_REMOVED lines=12> */
.L_x_8293:
        /* <DEDUP_REMOVED lines=52> */
.L_x_8292:
[----:B------:R-:W-:Y:S05]  /*2170*/  BSYNC.RECONVERGENT B1 ;  /* 0x0000000000017941 */ /* 0x000fea0003800200 */
.L_x_8291:
        /* <DEDUP_REMOVED lines=31> */
.L_x_8295:
[----:B------:R-:W-:Y:S05]  /*2370*/  BSYNC.RECONVERGENT B1 ;  /* 0x0000000000017941 */ /* 0x000fea0003800200 */
.L_x_8294:
        /* <DEDUP_REMOVED lines=14> */
.L_x_8287:
[----:B------:R-:W-:Y:S05]  /*2460*/  BSYNC.RECONVERGENT B0 ;  /* 0x0000000000007941 */ /* 0x000fea0003800200 */
.L_x_8286:
[----:B------:R-:W-:Y:S01]  /*2470*/  BAR.SYNC.DEFER_BLOCKING 0x0 ;  /* 0x0000000000007b1d */ /* 0x000fe20000010000 */
[----:B------:R-:W-:-:S05]  /*2480*/  ISETP.GE.AND P0, PT, R7, R6, PT ;  /* 0x000000060700720c */ /* 0x000fca0003f06270 */
[----:B------:R-:W-:Y:S08]  /*2490*/  BSSY.RECONVERGENT B6, `(.L_x_8296) ;  /* 0x000004c000067945 */ /* 0x000ff00003800200 */
[----:B------:R-:W-:Y:S05]  /*24a0*/  @P0 BRA `(.L_x_8297) ;  /* 0x0000000400280947 */ /* 0x000fea0003800000 */
[----:B------:R-:W1:Y:S01]  /*24b0*/  LDC R14, c[0x0][0x3f0] ;  /* 0x0000fc00ff0e7b82 */ /* 0x000e620000000800 */
[----:B------:R-:W2:Y:S01]  /*24c0*/  I2F.RP R4, R8 ;  /* 0x0000000800047306 */ /* 0x000ea20000209400 */
[----:B------:R-:W3:Y:S06]  /*24d0*/  LDCU UR4, c[0x0][0x3ec] ;  /* 0x00007d80ff0477ac */ /* 0x000eec0008000800 */
[----:B0-----:R-:W0:Y:S01]  /*24e0*/  LDC R2, c[0x0][0x3f4] ;  /* 0x0000fd00ff027b82 */ /* 0x001e220000000800 */
[----:B--2---:R-:W2:Y:S01]  /*24f0*/  MUFU.RCP R4, R4 ;  /* 0x0000000400047308 */ /* 0x004ea20000001000 */
[----:B---3--:R-:W-:-:S02]  /*2500*/  IADD3 R5, PT, PT, R5, -UR4, RZ ;  /* 0x8000000405057c10 */ /* 0x008fc4000fffe0ff */
[----:B-1----:R-:W-:Y:S02]  /*2510*/  IABS R0, R14 ;  /* 0x0000000e00007213 */ /* 0x002fe40000000000 */
[----:B------:R-:W-:-:S03]  /*2520*/  ISETP.NE.AND P1, PT, R14, RZ, PT ;  /* 0x000000ff0e00720c */ /* 0x000fc60003f25270 */
[----:B------:R-:W1:Y:S01]  /*2530*/  I2F.RP R9, R0 ;  /* 0x0000000000097306 */ /* 0x000e620000209400 */
[----:B0-----:R-:W-:Y:S02]  /*2540*/  ISETP.NE.AND P2, PT, R2, RZ, PT ;  /* 0x000000ff0200720c */ /* 0x001fe40003f45270 */
[----:B--2---:R-:W-:Y:S02]  /*2550*/  IADD3 R12, PT, PT, R4, 0xffffffe, RZ ;  /* 0x0ffffffe040c7810 */ /* 0x004fe40007ffe0ff */
[----:B------:R-:W-:-:S03]  /*2560*/  IABS R4, R2 ;  /* 0x0000000200047213 */ /* 0x000fc60000000000 */
[----:B------:R0:W2:Y:S08]  /*2570*/  F2I.FTZ.U32.TRUNC.NTZ R13, R12 ;  /* 0x0000000c000d7305 */ /* 0x0000b0000021f000 */
[----:B-1----:R-:W1:Y:S01]  /*2580*/  MUFU.RCP R9, R9 ;  /* 0x0000000900097308 */ /* 0x002e620000001000 */
[----:B0-----:R-:W-:Y:S02]  /*2590*/  HFMA2 R12, -RZ, RZ, 0, 0 ;  /* 0x00000000ff0c7431 */ /* 0x001fe400000001ff */
[----:B--2---:R-:W-:Y:S01]  /*25a0*/  IMAD.MOV R15, RZ, RZ, -R13 ;  /* 0x000000ffff0f7224 */ /* 0x004fe200078e0a0d */
[----:B-1----:R-:W-:-:S03]  /*25b0*/  IADD3 R10, PT, PT, R9, 0xffffffe, RZ ;  /* 0x0ffffffe090a7810 */ /* 0x002fc60007ffe0ff */
[----:B------:R-:W-:Y:S01]  /*25c0*/  IMAD R9, R15, R8, RZ ;  /* 0x000000080f097224 */ /* 0x000fe200078e02ff */
[----:B------:R0:W1:Y:S03]  /*25d0*/  F2I.FTZ.U32.TRUNC.NTZ R11, R10 ;  /* 0x0000000a000b7305 */ /* 0x000066000021f000 */
[----:B------:R-:W-:-:S04]  /*25e0*/  IMAD.HI.U32 R12, R13, R9, R12 ;  /* 0x000000090d0c7227 */ /* 0x000fc800078e000c */
[----:B0-----:R-:W-:Y:S01]  /*25f0*/  IMAD.MOV.U32 R10, RZ, RZ, RZ ;  /* 0x000000ffff0a7224 */ /* 0x001fe200078e00ff */
[----:B-1----:R-:W-:-:S05]  /*2600*/  IADD3 R21, PT, PT, RZ, -R11, RZ ;  /* 0x8000000bff157210 */ /* 0x002fca0007ffe0ff */
[----:B------:R-:W-:-:S04]  /*2610*/  IMAD R15, R21, R0, RZ ;  /* 0x00000000150f7224 */ /* 0x000fc800078e02ff */
[----:B------:R-:W-:-:S07]  /*2620*/  IMAD.HI.U32 R10, R11, R15, R10 ;  /* 0x0000000f0b0a7227 */ /* 0x000fce00078e000a */
.L_x_8299:
        /* <DEDUP_REMOVED lines=34> */
.L_x_8298:
        /* <DEDUP_REMOVED lines=16> */
.L_x_8297:
[----:B------:R-:W-:Y:S05]  /*2950*/  BSYNC.RECONVERGENT B6 ;  /* 0x0000000000067941 */ /* 0x000fea0003800200 */
.L_x_8296:
[----:B------:R-:W-:-:S03]  /*2960*/  UMOV UR4, 0xffffffff ;  /* 0xffffffff00047882 */ /* 0x000fc60000000000 */
[----:B------:R-:W-:Y:S05]  /*2970*/  BRA.DIV UR4, `(.L_x_8300) ;  /* 0x0000000604707947 */ /* 0x000fea000b800000 */
[----:B-1----:R-:W-:Y:S02]  /*2980*/  IMAD.MOV.U32 R0, RZ, RZ, RZ ;  /* 0x000000ffff007224 */ /* 0x002fe400078e00ff */
[----:B------:R-:W-:Y:S02]  /*2990*/  HFMA2 R14, -RZ, RZ, 0, 0 ;  /* 0x00000000ff0e7431 */ /* 0x000fe400000001ff */
[----:B------:R-:W-:-:S07]  /*29a0*/  FADD.FTZ R0, RZ, R0 ;  /* 0x00000000ff007221 */ /* 0x000fce0000010000 */
.L_x_8308:
[----:B------:R-:W-:Y:S05]  /*29b0*/  WARPSYNC.ALL ;  /* 0x0000000000007948 */ /* 0x000fea0003800000 */
[----:B------:R-:W1:Y:S08]  /*29c0*/  S2UR UR5, SR_CgaCtaId ;  /* 0x00000000000579c3 */ /* 0x000e700000008800 */
[----:B------:R-:W-:Y:S01]  /*29d0*/  BAR.SYNC.DEFER_BLOCKING 0x0 ;  /* 0x0000000000007b1d */ /* 0x000fe20000010000 */
[C---:B------:R-:W-:Y:S01]  /*29e0*/  LOP3.LUT R3, R19.reuse, 0x1, RZ, 0xc0, !PT ;  /* 0x0000000113037812 */ /* 0x040fe200078ec0ff */
[----:B------:R-:W-:Y:S01]  /*29f0*/  FADD.FTZ R5, RZ, R14 ;  /* 0x0000000eff057221 */ /* 0x000fe20000010000 */
[----:B0-----:R-:W-:-:S02]  /*2a00*/  LOP3.LUT R2, R19, 0x3c0, RZ, 0xc0, !PT ;  /* 0x000003c013027812 */ /* 0x001fc400078ec0ff */
[----:B------:R-:W-:Y:S01]  /*2a10*/  ISETP.NE.U32.AND P0, PT, R3, 0x1, PT ;  /* 0x000000010300780c */ /* 0x000fe20003f05070 */
[----:B------:R-:W-:Y:S01]  /*2a20*/  UMOV UR4, 0x400 ;  /* 0x0000040000047882 */ /* 0x000fe20000000000 */
[----:B------:R-:W-:Y:S01]  /*2a30*/  SHF.R.U32.HI R16, RZ, 0x1, R16 ;  /* 0x00000001ff107819 */ /* 0x000fe20000011610 */
[----:B------:R-:W-:Y:S01]  /*2a40*/  UIADD3 UR4, UPT, UPT, UR4, 0x20, URZ ;  /* 0x0000002004047890 */ /* 0x000fe2000fffe0ff */
[----:B------:R-:W-:Y:S02]  /*2a50*/  ISETP.NE.OR P1, PT, R2, 0x40, !P0 ;  /* 0x000000400200780c */ /* 0x000fe40004725670 */
        /* <DEDUP_REMOVED lines=27> */
[----:B------:R-:W-:Y:S06]  /*2c10*/  @!P0 EXIT ;  /* 0x000000000000894d */ /* 0x000fec0003800000 */
[----:B------:R-:W3:Y:S01]  /*2c20*/  S2UR UR4, SR_CTAID.Z ;  /* 0x00000000000479c3 */ /* 0x000ee20000002700 */
[----:B------:R-:W4:Y:S01]  /*2c30*/  LDCU.64 UR6, c[0x0][0x380] ;  /* 0x00007000ff0677ac */ /* 0x000f220008000a00 */
[----:B------:R-:W-:Y:S01]  /*2c40*/  SHF.L.U32 R17, R17, 0x5, RZ ;  /* 0x0000000511117819 */ /* 0x000fe200000006ff */
[----:B01----:R-:W-:Y:S01]  /*2c50*/  @!P1 FADD.FTZ R0, R0, R7 ;  /* 0x0000000700009221 */ /* 0x003fe20000010000 */
[----:B------:R-:W-:Y:S01]  /*2c60*/  SHF.R.U32.HI R2, RZ, 0x1, R19 ;  /* 0x00000001ff027819 */ /* 0x000fe20000011613 */
[----:B--2---:R-:W-:Y:S01]  /*2c70*/  @!P1 FADD.FTZ R5, R5, R4 ;  /* 0x0000000405059221 */ /* 0x004fe20000010000 */
[----:B---3--:R-:W-:-:S06]  /*2c80*/  USHF.L.U32 UR4, UR4, 0x5, URZ ;  /* 0x0000000504047899 */ /* 0x008fcc00080006ff */
[----:B------:R-:W-:-:S04]  /*2c90*/  IADD3 R17, P0, P2, R2, UR4, R17 ;  /* 0x0000000402117c10 */ /* 0x000fc8000fa1e011 */
[----:B------:R-:W-:Y:S02]  /*2ca0*/  IADD3.X R6, PT, PT, RZ, RZ, RZ, P0, P2 ;  /* 0x000000ffff067210 */ /* 0x000fe400007e44ff */
[----:B----4-:R-:W-:-:S04]  /*2cb0*/  LEA R2, P0, R17, UR6, 0x2 ;  /* 0x0000000611027c11 */ /* 0x010fc8000f8010ff */
[----:B------:R-:W-:-:S05]  /*2cc0*/  LEA.HI.X R3, R17, UR7, R6, 0x2, P0 ;  /* 0x0000000711037c11 */ /* 0x000fca00080f1406 */
[----:B------:R-:W-:Y:S04]  /*2cd0*/  STG.E desc[UR36][R2.64], R0 ;  /* 0x0000000002007986 */ /* 0x000fe8000c101924 */
[----:B------:R-:W-:Y:S01]  /*2ce0*/  STG.E desc[UR36][R2.64+0x40], R5 ;  /* 0x0000400502007986 */ /* 0x000fe2000c101924 */
[----:B------:R-:W-:Y:S05]  /*2cf0*/  EXIT ;  /* 0x000000000000794d */ /* 0x000fea0003800000 */
.L_x_8273:
        /* <DEDUP_REMOVED lines=16> */
.L_x_8301:
[----:B------:R-:W-:Y:S05]  /*2e00*/  EXIT ;  /* 0x000000000000794d */ /* 0x000fea0003800000 */
.L_x_8275:
[----:B------:R-:W-:Y:S02]  /*2e10*/  HFMA2 R11, -RZ, RZ, 0, 1.847743988037109375e-06 ;  /* 0x0000001fff0b7431 */ /* 0x000fe400000001ff */
[----:B------:R-:W-:Y:S01]  /*2e20*/  IMAD.MOV.U32 R12, RZ, RZ, 0x10 ;  /* 0x00000010ff0c7424 */ /* 0x000fe200078e00ff */
[----:B------:R-:W-:-:S07]  /*2e30*/  MOV R15, 0xffffffff ;  /* 0xffffffff000f7802 */ /* 0x000fce0000000f00 */
[----:B------:R-:W-:Y:S05]  /*2e40*/  WARPSYNC.COLLECTIVE R15, `(.L_x_8302) ;  /* 0x000000000f087348 */ /* 0x000fea0003c00000 */
[----:B------:R0:W1:Y:S02]  /*2e50*/  SHFL.BFLY P6, R14, R13, R12, R11 ;  /* 0x0c00000c0d0e7389 */ /* 0x00006400000c000b */
[----:B01----:R-:W-:Y:S05]  /*2e60*/  ENDCOLLECTIVE ;  /* 0x000000000000791b */ /* 0x003fea0003800000 */
.L_x_8302:
[----:B------:R-:W-:Y:S01]  /*2e70*/  HFMA2 R12, -RZ, RZ, 0, 4.76837158203125e-07 ;  /* 0x00000008ff0c7431 */ /* 0x000fe200000001ff */
[----:B------:R-:W-:-:S05]  /*2e80*/  FMNMX.FTZ R0, R14, -3.40282346638528859812e+38, !PT ;  /* 0xff7fffff0e007809 */ /* 0x000fca0007810000 */
[----:B------:R-:W-:-:S07]  /*2e90*/  IMAD.MOV.U32 R13, RZ, RZ, R0 ;  /* 0x000000ffff0d7224 */ /* 0x000fce00078e0000 */
[----:B------:R-:W-:Y:S05]  /*2ea0*/  WARPSYNC.COLLECTIVE R15, `(.L_x_8303) ;  /* 0x000000000f087348 */ /* 0x000fea0003c00000 */
[----:B------:R0:W1:Y:S02]  /*2eb0*/  SHFL.BFLY P6, R14, R13, R12, R11 ;  /* 0x0c00000c0d0e7389 */ /* 0x00006400000c000b */
[----:B01----:R-:W-:Y:S05]  /*2ec0*/  ENDCOLLECTIVE ;  /* 0x000000000000791b */ /* 0x003fea0003800000 */
.L_x_8303:
[----:B------:R-:W-:Y:S01]  /*2ed0*/  IMAD.MOV.U32 R12, RZ, RZ, 0x4 ;  /* 0x00000004ff0c7424 */ /* 0x000fe200078e00ff */
[----:B------:R-:W-:-:S04]  /*2ee0*/  FMNMX.FTZ R2, R0, R14, !PT ;  /* 0x0000000e00027209 */ /* 0x000fc80007810000 */
[----:B------:R-:W-:-:S07]  /*2ef0*/  MOV R13, R2 ;  /* 0x00000002000d7202 */ /* 0x000fce0000000f00 */
[----:B------:R-:W-:Y:S05]  /*2f00*/  WARPSYNC.COLLECTIVE R15, `(.L_x_8304) ;  /* 0x000000000f087348 */ /* 0x000fea0003c00000 */
[----:B------:R0:W1:Y:S02]  /*2f10*/  SHFL.BFLY P6, R14, R13, R12, R11 ;  /* 0x0c00000c0d0e7389 */ /* 0x00006400000c000b */
[----:B01----:R-:W-:Y:S05]  /*2f20*/  ENDCOLLECTIVE ;  /* 0x000000000000791b */ /* 0x003fea0003800000 */
.L_x_8304:
[----:B------:R-:W-:Y:S05]  /*2f30*/  BRA `(.L_x_8305) ;  /* 0xffffffd800f47947 */ /* 0x000fea000383ffff */
.L_x_8300:
[----:B-1----:R-:W-:Y:S01]  /*2f40*/  HFMA2 R13, -RZ, RZ, 0, 0 ;  /* 0x00000000ff0d7431 */ /* 0x002fe200000001ff */
[----:B------:R-:W-:Y:S01]  /*2f50*/  MOV R12, 0x1 ;  /* 0x00000001000c7802 */ /* 0x000fe20000000f00 */
[----:B0-----:R-:W-:Y:S01]  /*2f60*/  IMAD.MOV.U32 R11, RZ, RZ, 0x1f ;  /* 0x0000001fff0b7424 */ /* 0x001fe200078e00ff */
[----:B------:R-:W-:-:S07]  /*2f70*/  MOV R15, 0xffffffff ;  /* 0xffffffff000f7802 */ /* 0x000fce0000000f00 */
[----:B------:R-:W-:Y:S05]  /*2f80*/  WARPSYNC.COLLECTIVE R15, `(.L_x_8306) ;  /* 0x000000000f087348 */ /* 0x000fea0003c00000 */
[----:B------:R0:W1:Y:S02]  /*2f90*/  SHFL.BFLY P6, R14, R13, R12, R11 ;  /* 0x0c00000c0d0e7389 */ /* 0x00006400000c000b */
[----:B01----:R-:W-:Y:S05]  /*2fa0*/  ENDCOLLECTIVE ;  /* 0x000000000000791b */ /* 0x003fea0003800000 */
.L_x_8306:
[----:B------:R-:W-:-:S07]  /*2fb0*/  MOV R0, R14 ;  /* 0x0000000e00007202 */ /* 0x000fce0000000f00 */
[----:B------:R-:W-:Y:S05]  /*2fc0*/  WARPSYNC.COLLECTIVE R15, `(.L_x_8307) ;  /* 0x000000000f087348 */ /* 0x000fea0003c00000 */
[----:B------:R0:W1:Y:S02]  /*2fd0*/  SHFL.BFLY P6, R14, R13, R12, R11 ;  /* 0x0c00000c0d0e7389 */ /* 0x00006400000c000b */
[----:B01----:R-:W-:Y:S05]  /*2fe0*/  ENDCOLLECTIVE ;  /* 0x000000000000791b */ /* 0x003fea0003800000 */
.L_x_8307:
[----:B------:R-:W-:Y:S01]  /*2ff0*/  FADD.FTZ R0, RZ, R0 ;  /* 0x00000000ff007221 */ /* 0x000fe20000010000 */
[----:B------:R-:W-:Y:S06]  /*3000*/  BRA `(.L_x_8308) ;  /* 0xfffffff800687947 */ /* 0x000fec000383ffff */
.L_x_8309:
        /* <DEDUP_REMOVED lines=15> */
.L_x_25733:


//--------------------- .text._ZN4vllm25paged_attention_v1_kernelI13__nv_bfloat16hLi256ELi32ELi128ELNS_18Fp8KVCacheDataTypeE1ELb0EEEvPT_PKS3_PKT0_S9_ifPKiSB_iPKfiiiSD_SD_iiiii --------------------------
	.section	.text._ZN4vllm25paged_attention_v1_kernelI13__nv_bfloat16hLi256ELi32ELi128ELNS_18Fp8KVCacheDataTypeE1ELb0EEEvPT_PKS3_PKT0_S9_ifPKiSB_iPKfiiiSD_SD_iiiii,"ax",@progbits
	.align	128
        .global         _ZN4vllm25paged_attention_v1_kernelI13__nv_bfloat16hLi256ELi32ELi128ELNS_18Fp8KVCacheDataTypeE1ELb0EEEvPT_PKS3_PKT0_S9_ifPKiSB_iPKfiiiSD_SD_iiiii
        .type           _ZN4vllm25paged_attention_v1_kernelI13__nv_bfloat16hLi256ELi32ELi128ELNS_18Fp8KVCacheDataTypeE1ELb0EEEvPT_PKS3_PKT0_S9_ifPKiSB_iPKfiiiSD_SD_iiiii,@function
        .size           _ZN4vllm25paged_attention_v1_kernelI13__nv_bfloat16hLi256ELi32ELi128ELNS_18Fp8KVCacheDataTypeE1ELb0EEEvPT_PKS3_PKT0_S9_ifPKiSB_iPKfiiiSD_SD_iiiii,(.L_x_25734 - _ZN4vllm25paged_attention_v1_kernelI13__nv_bfloat16hLi256ELi32ELi128ELNS_18Fp8KVCacheDataTypeE1ELb0EEEvPT_PKS3_PKT0_S9_ifPKiSB_iPKfiiiSD_SD_iiiii)
        .other          _ZN4vllm25paged_attention_v1_kernelI13__nv_bfloat16hLi256ELi32ELi128ELNS_18Fp8KVCacheDataTypeE1ELb0EEEvPT_PKS3_PKT0_S9_ifPKiSB_iPKfiiiSD_SD_iiiii,@"STO_CUDA_ENTRY STV_DEFAULT"
_ZN4vllm25paged_attention_v1_kernelI13__nv_bfloat16hLi256ELi32ELi128ELNS_18Fp8KVCacheDataTypeE1ELb0EEEvPT_PKS3_PKT0_S9_ifPKiSB_iPKfiiiSD_SD_iiiii:
.text._ZN4vllm25paged_attention_v1_kernelI13__nv_bfloat16hLi256ELi32ELi128ELNS_18Fp8KVCacheDataTypeE1ELb0EEEvPT_PKS3_PKT0_S9_ifPKiSB_iPKfiiiSD_SD_iiiii:
        /* <DEDUP_REMOVED lines=35> */
.L_x_8311:
[----:B------:R-:W-:Y:S05]  /*0230*/  BSYNC.RECONVERGENT B6 ;  /* 0x0000000000067941 */ /* 0x000fea0003800200 */
.L_x_8310:
        /* <DEDUP_REMOVED lines=12> */
.L_x_8346:
        /* <DEDUP_REMOVED lines=39> */
.L_x_8317:
        /* <DEDUP_REMOVED lines=11> */
.L_x_8316:
[----:B------:R-:W-:Y:S05]  /*0620*/  BSYNC.RECONVERGENT B1 ;  /* 0x0000000000017941 */ /* 0x000fea0003800200 */
.L_x_8315:
        /* <DEDUP_REMOVED lines=12> */
.L_x_8320:
        /* <DEDUP_REMOVED lines=100> */
.L_x_8319:
[----:B------:R-:W-:Y:S05]  /*0d30*/  BSYNC.RECONVERGENT B1 ;  /* 0x0000000000017941 */ /* 0x000fea0003800200 */
.L_x_8318:
        /* <DEDUP_REMOVED lines=55> */
.L_x_8322:
[----:B------:R-:W-:Y:S05]  /*10b0*/  BSYNC.RECONVERGENT B1 ;  /* 0x0000000000017941 */ /* 0x000fea0003800200 */
.L_x_8321:
        /* <DEDUP_REMOVED lines=26> */
.L_x_8314:
[----:B------:R-:W-:Y:S05]  /*1260*/  BSYNC.RECONVERGENT B0 ;  /* 0x0000000000007941 */ /* 0x000fea0003800200 */
.L_x_8313:
        /* <DEDUP_REMOVED lines=39> */
.L_x_8327:
[----:B------:R-:W0:Y:S01]  /*14e0*/  LDS R9, [R6] ;  /* 0x0000000006097984 */ /* 0x000e220000000800 */
[----:B------:R-:W-:-:S04]  /*14f0*/  IADD3 R7, PT, PT, R7, 0x1, RZ ;  /* 0x0000000107077810 */ /* 0x000fc80007ffe0ff */
[----:B------:R-:W-:Y:S01]  /*1500*/  ISETP.NE.AND P0, PT, R7, RZ, PT ;  /* 0x000000ff0700720c */ /* 0x000fe20003f05270 */
[----:B0-----:R-:W-:-:S05]  /*1510*/  FMUL.FTZ R9, R9, R2 ;  /* 0x0000000209097220 */ /* 0x001fca0000410000 */
[----:B------:R0:W-:Y:S02]  /*1520*/  STS [R6], R9 ;  /* 0x0000000906007388 */ /* 0x0001e40000000800 */
[----:B0-----:R-:W-:-:S05]  /*1530*/  IADD3 R6, PT, PT, R6, 0x200, RZ ;  /* 0x0000020006067810 */ /* 0x001fca0007ffe0ff */
[----:B------:R-:W-:Y:S05]  /*1540*/  @P0 BRA `(.L_x_8327) ;  /* 0xfffffffc00e40947 */ /* 0x000fea000383ffff */
.L_x_8326:
[----:B------:R-:W-:Y:S05]  /*1550*/  BSYNC.RECONVERGENT B1 ;  /* 0x0000000000017941 */ /* 0x000fea0003800200 */
.L_x_8325:
        /* <DEDUP_REMOVED lines=12> */
.L_x_8330:
        /* <DEDUP_REMOVED lines=52> */
.L_x_8329:
[----:B------:R-:W-:Y:S05]  /*1960*/  BSYNC.RECONVERGENT B1 ;  /* 0x0000000000017941 */ /* 0x000fea0003800200 */
.L_x_8328:
        /* <DEDUP_REMOVED lines=31> */
.L_x_8332:
[----:B------:R-:W-:Y:S05]  /*1b60*/  BSYNC.RECONVERGENT B1 ;  /* 0x0000000000017941 */ /* 0x000fea0003800200 */
.L_x_8331:
        /* <DEDUP_REMOVED lines=14> */
.L_x_8324:
[----:B------:R-:W-:Y:S05]  /*1c50*/  BSYNC.RECONVERGENT B0 ;  /* 0x0000000000007941 */ /* 0x000fea0003800200 */
.L_x_8323:
        /* <DEDUP_REMOVED lines=68> */
.L_x_8334:
[----:B------:R-:W-:Y:S05]  /*20a0*/  BSYNC.RECONVERGENT B0 ;  /* 0x0000000000007941 */ /* 0x000fea0003800200 */
.L_x_8333:
        /* <DEDUP_REMOVED lines=68> */
.L_x_8336:
[----:B------:R-:W-:Y:S05]  /*24f0*/  BSYNC.RECONVERGENT B0 ;  /* 0x0000000000007941 */ /* 0x000fea0003800200 */
.L_x_8335:
        /* <DEDUP_REMOVED lines=36> */
.L_x_8338:
[----:B------:R-:W-:Y:S05]  /*2740*/  BSYNC.RECONVERGENT B0 ;  /* 0x0000000000007941 */ /* 0x000fea0003800200 */
.L_x_8337:
        /* <DEDUP_REMOVED lines=67> */
.L_x_8340:
[----:B------:R-:W-:Y:S05]  /*2b80*/  BSYNC.RECONVERGENT B0 ;  /* 0x0000000000007941 */ /* 0x000fea0003800200 */
.L_x_8339:
        /* <DEDUP_REMOVED lines=82> */
.L_x_8312:
[----:B------:R-:W-:Y:S01]  /*30b0*/  HFMA2 R12, -RZ, RZ, 0, 9.5367431640625e-07 ;  /* 0x00000010ff0c7431 */ /* 0x000fe200000001ff */
[----:B------:R-:W-:Y:S02]  /*30c0*/  MOV R11, 0x1f ;  /* 0x0000001f000b7802 */ /* 0x000fe40000000f00 */
[----:B------:R-:W-:-:S07]  /*30d0*/  MOV R15, 0xffffffff ;  /* 0xffffffff000f7802 */ /* 0x000fce0000000f00 */
[----:B------:R-:W-:Y:S05]  /*30e0*/  WARPSYNC.COLLECTIVE R15, `(.L_x_8341) ;  /* 0x000000000f087348 */ /* 0x000fea0003c00000 */
[----:B------:R0:W1:Y:S02]  /*30f0*/  SHFL.BFLY P6, R14, R13, R12, R11 ;  /* 0x0c00000c0d0e7389 */ /* 0x00006400000c000b */
[----:B01----:R-:W-:Y:S05]  /*3100*/  ENDCOLLECTIVE ;  /* 0x000000000000791b */ /* 0x003fea0003800000 */
.L_x_8341:
[----:B------:R-:W-:Y:S01]  /*3110*/  HFMA2 R12, -RZ, RZ, 0, 4.76837158203125e-07 ;  /* 0x00000008ff0c7431 */ /* 0x000fe200000001ff */
[----:B------:R-:W-:-:S04]  /*3120*/  FMNMX.FTZ R0, R14, -3.40282346638528859812e+38, !PT ;  /* 0xff7fffff0e007809 */ /* 0x000fc80007810000 */
[----:B------:R-:W-:-:S07]  /*3130*/  MOV R13, R0 ;  /* 0x00000000000d7202 */ /* 0x000fce0000000f00 */
[----:B------:R-:W-:Y:S05]  /*3140*/  WARPSYNC.COLLECTIVE R15, `(.L_x_8342) ;  /* 0x000000000f087348 */ /* 0x000fea0003c00000 */
[----:B------:R0:W1:Y:S02]  /*3150*/  SHFL.BFLY P6, R14, R13, R12, R11 ;  /* 0x0c00000c0d0e7389 */ /* 0x00006400000c000b */
[----:B01----:R-:W-:Y:S05]  /*3160*/  ENDCOLLECTIVE ;  /* 0x000000000000791b */ /* 0x003fea0003800000 */
.L_x_8342:
[----:B------:R-:W-:Y:S01]  /*3170*/  HFMA2 R12, -RZ, RZ, 0, 2.384185791015625e-07 ;  /* 0x00000004ff0c7431 */ /* 0x000fe200000001ff */
[----:B------:R-:W-:-:S04]  /*3180*/  FMNMX.FTZ R2, R0, R14, !PT ;  /* 0x0000000e00027209 */ /* 0x000fc80007810000 */
[----:B------:R-:W-:-:S07]  /*3190*/  MOV R13, R2 ;  /* 0x00000002000d7202 */ /* 0x000fce0000000f00 */
[----:B------:R-:W-:Y:S05]  /*31a0*/  WARPSYNC.COLLECTIVE R15, `(.L_x_8343) ;  /* 0x000000000f087348 */ /* 0x000fea0003c00000 */
[----:B------:R0:W1:Y:S02]  /*31b0*/  SHFL.BFLY P6, R14, R13, R12, R11 ;  /* 0x0c00000c0d0e7389 */ /* 0x00006400000c000b */
[----:B01----:R-:W-:Y:S05]  /*31c0*/  ENDCOLLECTIVE ;  /* 0x000000000000791b */ /* 0x003fea0003800000 */
.L_x_8343:
[----:B------:R-:W-:Y:S01]  /*31d0*/  HFMA2 R12, -RZ, RZ, 0, 1.1920928955078125e-07 ;  /* 0x00000002ff0c7431 */ /* 0x000fe200000001ff */
[----:B------:R-:W-:-:S04]  /*31e0*/  FMNMX.FTZ R3, R2, R14, !PT ;  /* 0x0000000e02037209 */ /* 0x000fc80007810000 */
[----:B------:R-:W-:-:S07]  /*31f0*/  MOV R13, R3 ;  /* 0x00000003000d7202 */ /* 0x000fce0000000f00 */
[----:B------:R-:W-:Y:S05]  /*3200*/  WARPSYNC.COLLECTIVE R15, `(.L_x_8344) ;  /* 0x000000000f087348 */ /* 0x000fea0003c00000 */
[----:B------:R0:W1:Y:S02]  /*3210*/  SHFL.BFLY P6, R14, R13, R12, R11 ;  /* 0x0c00000c0d0e7389 */ /* 0x00006400000c000b */
[----:B01----:R-:W-:Y:S05]  /*3220*/  ENDCOLLECTIVE ;  /* 0x000000000000791b */ /* 0x003fea0003800000 */
.L_x_8344:
[----:B------:R-:W-:Y:S01]  /*3230*/  HFMA2 R12, -RZ, RZ, 0, 5.9604644775390625e-08 ;  /* 0x00000001ff0c7431 */ /* 0x000fe200000001ff */
[----:B------:R-:W-:-:S04]  /*3240*/  FMNMX.FTZ R4, R3, R14, !PT ;  /* 0x0000000e03047209 */ /* 0x000fc80007810000 */
[----:B------:R-:W-:-:S07]  /*3250*/  MOV R13, R4 ;  /* 0x00000004000d7202 */ /* 0x000fce0000000f00 */
[----:B------:R-:W-:Y:S05]  /*3260*/  WARPSYNC.COLLECTIVE R15, `(.L_x_8345) ;  /* 0x000000000f087348 */ /* 0x000fea0003c00000 */
[----:B------:R0:W1:Y:S02]  /*3270*/  SHFL.BFLY P6, R14, R13, R12, R11 ;  /* 0x0c00000c0d0e7389 */ /* 0x00006400000c000b */
[----:B01----:R-:W-:Y:S05]  /*3280*/  ENDCOLLECTIVE ;  /* 0x000000000000791b */ /* 0x003fea0003800000 */
.L_x_8345:
[----:B------:R-:W-:Y:S05]  /*3290*/  BRA `(.L_x_8346) ;  /* 0xffffffd000187947 */ /* 0x000fea000383ffff */
.L_x_8347:
        /* <DEDUP_REMOVED lines=14> */
.L_x_25734:


//--------------------- .text._ZN4vllm25paged_attention_v1_kernelI13__nv_bfloat16hLi192ELi32ELi128ELNS_18Fp8KVCacheDataTypeE1ELb0EEEvPT_PKS3_PKT0_S9_ifPKiSB_iPKfiiiSD_SD_iiiii --------------------------
	.section	.text._ZN4vllm25paged_attention_v1_kernelI13__nv_bfloat16hLi192ELi32ELi128ELNS_18Fp8KVCacheDataTypeE1ELb0EEEvPT_PKS3_PKT0_S9_ifPKiSB_iPKfiiiSD_SD_iiiii,"ax",@progbits
	.align	128
        .global         _ZN4vllm25paged_attention_v1_kernelI13__nv_bfloat16hLi192ELi32ELi128ELNS_18Fp8KVCacheDataTypeE1ELb0EEEvPT_PKS3_PKT0_S9_ifPKiSB_iPKfiiiSD_SD_iiiii
        .type           _ZN4vllm25paged_attention_v1_kernelI13__nv_bfloat16hLi192ELi32ELi128ELNS_18Fp8KVCacheDataTypeE1ELb0EEEvPT_PKS3_PKT0_S9_ifPKiSB_iPKfiiiSD_SD_iiiii,@function
        .size           _ZN4vllm25paged_attention_v1_kernelI13__nv_bfloat16hLi192ELi32ELi128ELNS_18Fp8KVCacheDataTypeE1ELb0EEEvPT_PKS3_PKT0_S9_ifPKiSB_iPKfiiiSD_SD_iiiii,(.L_x_25735 - _ZN4vllm25paged_attention_v1_kernelI13__nv_bfloat16hLi192ELi32ELi128ELNS_18Fp8KVCacheDataTypeE1ELb0EEEvPT_PKS3_PKT0_S9_ifPKiSB_iPKfiiiSD_SD_iiiii)
        .other          _ZN4vllm25paged_attention_v1_kernelI13__nv_bfloat16hLi192ELi32ELi128ELNS_18Fp8KVCacheDataTypeE1ELb0EEEvPT_PKS3_PKT0_S9_ifPKiSB_iPKfiiiSD_SD_iiiii,@"STO_CUDA_ENTRY STV_DEFAULT"
_ZN4vllm25paged_attention_v1_kernelI13__nv_bfloat16hLi192ELi32ELi128ELNS_18Fp8KVCacheDataTypeE1ELb0EEEvPT_PKS3_PKT0_S9_ifPKiSB_iPKfiiiSD_SD_iiiii:
.text._ZN4vllm25paged_attention_v1_kernelI13__nv_bfloat16hLi192ELi32ELi128ELNS_18Fp8KVCacheDataTypeE1ELb0EEEvPT_PKS3_PKT0_S9_ifPKiSB_iPKfiiiSD_SD_iiiii:
        /* <DEDUP_REMOVED lines=35> */
.L_x_8349:
[----:B------:R-:W-:Y:S05]  /*0230*/  BSYNC.RECONVERGENT B6 ;  /* 0x0000000000067941 */ /* 0x000fea0003800200 */
.L_x_8348:
        /* <DEDUP_REMOVED lines=12> */
.L_x_8384:
        /* <DEDUP_REMOVED lines=39> */
.L_x_8355:
        /* <DEDUP_REMOVED lines=11> */
.L_x_8354:
[----:B------:R-:W-:Y:S05]  /*0620*/  BSYNC.RECONVERGENT B1 ;  /* 0x0000000000017941 */ /* 0x000fea0003800200 */
.L_x_8353:
        /* <DEDUP_REMOVED lines=12> */
.L_x_8358:
        /* <DEDUP_REMOVED lines=100> */
.L_x_8357:
[----:B------:R-:W-:Y:S05]  /*0d30*/  BSYNC.RECONVERGENT B1 ;  /* 0x0000000000017941 */ /* 0x000fea0003800200 */
.L_x_8356:
        /* <DEDUP_REMOVED lines=55> */
.L_x_8360:
[----:B------:R-:W-:Y:S05]  /*10b0*/  BSYNC.RECONVERGENT B1 ;  /* 0x0000000000017941 */ /* 0x000fea0003800200 */
.L_x_8359:
        /* <DEDUP_REMOVED lines=26> */
.L_x_8352:
[----:B------:R-:W-:Y:S05]  /*1260*/  BSYNC.RECONVERGENT B0 ;  /* 0x0000000000007941 */ /* 0x000fea0003800200 */
.L_x_8351:
        /* <DEDUP_REMOVED lines=39> */
.L_x_8365:
[----:B------:R-:W0:Y:S01]  /*14e0*/  LDS R5, [R6] ;  /* 0x0000000006057984 */ /* 0x000e220000000800 */
[----:B------:R-:W-:-:S04]  /*14f0*/  IADD3 R7, PT, PT, R7, 0x1, RZ ;  /* 0x0000000107077810 */ /* 0x000fc80007ffe0ff */
[----:B------:R-:W-:Y:S01]  /*1500*/  ISETP.NE.AND P0, PT, R7, RZ, PT ;  /* 0x000000ff0700720c */ /* 0x000fe20003f05270 */
[----:B0-----:R-:W-:-:S05]  /*1510*/  FMUL.FTZ R5, R5, R2 ;  /* 0x0000000205057220 */ /* 0x001fca0000410000 */
[----:B------:R0:W-:Y:S02]  /*1520*/  STS [R6], R5 ;  /* 0x0000000506007388 */ /* 0x0001e40000000800 */
[----:B0-----:R-:W-:-:S05]  /*1530*/  IADD3 R6, PT, PT, R6, 0x200, RZ ;  /* 0x0000020006067810 */ /* 0x001fca0007ffe0ff */
[----:B------:R-:W-:Y:S05]  /*1540*/  @P0 BRA `(.L_x_8365) ;  /* 0xfffffffc00e40947 */ /* 0x000fea000383ffff */
.L_x_8364:
[----:B------:R-:W-:Y:S05]  /*1550*/  BSYNC.RECONVERGENT B1 ;  /* 0x0000000000017941 */ /* 0x000fea0003800200 */
.L_x_8363:
        /* <DEDUP_REMOVED lines=12> */
.L_x_8368:
        /* <DEDUP_REMOVED lines=52> */
.L_x_8367:
[----:B------:R-:W-:Y:S05]  /*1960*/  BSYNC.RECONVERGENT B1 ;  /* 0x0000000000017941 */ /* 0x000fea0003800200 */
.L_x_8366:
        /* <DEDUP_REMOVED lines=31> */
.L_x_8370:
[----:B------:R-:W-:Y:S05]  /*1b60*/  BSYNC.RECONVERGENT B1 ;  /* 0x0000000000017941 */ /* 0x000fea0003800200 */
.L_x_8369:
        /* <DEDUP_REMOVED lines=14> */
.L_x_8362:
[----:B------:R-:W-:Y:S05]  /*1c50*/  BSYNC.RECONVERGENT B0 ;  /* 0x0000000000007941 */ /* 0x000fea0003800200 */
.L_x_8361:
        /* <DEDUP_REMOVED lines=57> */
.L_x_8372:
[----:B------:R-:W-:Y:S05]  /*1ff0*/  BSYNC.RECONVERGENT B0 ;  /* 0x0000000000007941 */ /* 0x000fea0003800200 */
.L_x_8371:
        /* <DEDUP_REMOVED lines=51> */
.L_x_8374:
[----:B------:R-:W-:Y:S05]  /*2330*/  BSYNC.RECONVERGENT B0 ;  /* 0x0000000000007941 */ /* 0x000fea0003800200 */
.L_x_8373:
        /* <DEDUP_REMOVED lines=27> */
.L_x_8376:
[----:B------:R-:W-:Y:S05]  /*24f0*/  BSYNC.RECONVERGENT B0 ;  /* 0x0000000000007941 */ /* 0x000fea0003800200 */
.L_x_8375:
        /* <DEDUP_REMOVED lines=51> */
.L_x_8378:
[----:B------:R-:W-:Y:S05]  /*2830*/  BSYNC.RECONVERGENT B0 ;  /* 0x0000000000007941 */ /* 0x000fea0003800200 */
.L_x_8377:
        /* <DEDUP_REMOVED lines=66> */
.L_x_8350:
[----:B------:R-:W-:Y:S01]  /*2c60*/  HFMA2 R12, -RZ, RZ, 0, 9.5367431640625e-07 ;  /* 0x00000010ff0c7431 */ /* 0x000fe200000001ff */
[----:B------:R-:W-:Y:S02]  /*2c70*/  MOV R11, 0x1f ;  /* 0x0000001f000b7802 */ /* 0x000fe40000000f00 */
[----:B------:R-:W-:-:S07]  /*2c80*/  MOV R15, 0xffffffff ;  /* 0xffffffff000f7802 */ /* 0x000fce0000000f00 */
[----:B------:R-:W-:Y:S05]  /*2c90*/  WARPSYNC.COLLECTIVE R15, `(.L_x_8379) ;  /* 0x000000000f087348 */ /* 0x000fea0003c00000 */
[----:B------:R0:W1:Y:S02]  /*2ca0*/  SHFL.BFLY P6, R14, R13, R12, R11 ;  /* 0x0c00000c0d0e7389 */ /* 0x00006400000c000b */
[----:B01----:R-:W-:Y:S05]  /*2cb0*/  ENDCOLLECTIVE ;  /* 0x000000000000791b */ /* 0x003fea0003800000 */
.L_x_8379:
[----:B------:R-:W-:Y:S01]  /*2cc0*/  HFMA2 R12, -RZ, RZ, 0, 4.76837158203125e-07 ;  /* 0x00000008ff0c7431 */ /* 0x000fe200000001ff */
[----:B------:R-:W-:-:S04]  /*2cd0*/  FMNMX.FTZ R0, R14, -3.40282346638528859812e+38, !PT ;  /* 0xff7fffff0e007809 */ /* 0x000fc80007810000 */
[----:B------:R-:W-:-:S07]  /*2ce0*/  MOV R13, R0 ;  /* 0x00000000000d7202 */ /* 0x000fce0000000f00 */
[----:B------:R-:W-:Y:S05]  /*2cf0*/  WARPSYNC.COLLECTIVE R15, `(.L_x_8380) ;  /* 0x000000000f087348 */ /* 0x000fea0003c00000 */
[----:B------:R0:W1:Y:S02]  /*2d00*/  SHFL.BFLY P6, R14, R13, R12, R11 ;  /* 0x0c00000c0d0e7389 */ /* 0x00006400000c000b */
[----:B01----:R-:W-:Y:S05]  /*2d10*/  ENDCOLLECTIVE ;  /* 0x000000000000791b */ /* 0x003fea0003800000 */
.L_x_8380:
[----:B------:R-:W-:Y:S01]  /*2d20*/  HFMA2 R12, -RZ, RZ, 0, 2.384185791015625e-07 ;  /* 0x00000004ff0c7431 */ /* 0x000fe200000001ff */
[----:B------:R-:W-:-:S04]  /*2d30*/  FMNMX.FTZ R2, R0, R14, !PT ;  /* 0x0000000e00027209 */ /* 0x000fc80007810000 */
[----:B------:R-:W-:-:S07]  /*2d40*/  MOV R13, R2 ;  /* 0x00000002000d7202 */ /* 0x000fce0000000f00 */
[----:B------:R-:W-:Y:S05]  /*2d50*/  WARPSYNC.COLLECTIVE R15, `(.L_x_8381) ;  /* 0x000000000f087348 */ /* 0x000fea0003c00000 */
[----:B------:R0:W1:Y:S02]  /*2d60*/  SHFL.BFLY P6, R14, R13, R12, R11 ;  /* 0x0c00000c0d0e7389 */ /* 0x00006400000c000b */
[----:B01----:R-:W-:Y:S05]  /*2d70*/  ENDCOLLECTIVE ;  /* 0x000000000000791b */ /* 0x003fea0003800000 */
.L_x_8381:
[----:B------:R-:W-:Y:S01]  /*2d80*/  HFMA2 R12, -RZ, RZ, 0, 1.1920928955078125e-07 ;  /* 0x00000002ff0c7431 */ /* 0x000fe200000001ff */
[----:B------:R-:W-:-:S04]  /*2d90*/  FMNMX.FTZ R3, R2, R14, !PT ;  /* 0x0000000e02037209 */ /* 0x000fc80007810000 */
[----:B------:R-:W-:-:S07]  /*2da0*/  MOV R13, R3 ;  /* 0x00000003000d7202 */ /* 0x000fce0000000f00 */
[----:B------:R-:W-:Y:S05]  /*2db0*/  WARPSYNC.COLLECTIVE R15, `(.L_x_8382) ;  /* 0x000000000f087348 */ /* 0x000fea0003c00000 */
[----:B------:R0:W1:Y:S02]  /*2dc0*/  SHFL.BFLY P6, R14, R13, R12, R11 ;  /* 0x0c00000c0d0e7389 */ /* 0x00006400000c000b */
[----:B01----:R-:W-:Y:S05]  /*2dd0*/  ENDCOLLECTIVE ;  /* 0x000000000000791b */ /* 0x003fea0003800000 */
.L_x_8382:
[----:B------:R-:W-:Y:S01]  /*2de0*/  HFMA2 R12, -RZ, RZ, 0, 5.9604644775390625e-08 ;  /* 0x00000001ff0c7431 */ /* 0x000fe200000001ff */
[----:B------:R-:W-:-:S04]  /*2df0*/  FMNMX.FTZ R4, R3, R14, !PT ;  /* 0x0000000e03047209 */ /* 0x000fc80007810000 */
[----:B------:R-:W-:-:S07]  /*2e00*/  MOV R13, R4 ;  /* 0x00000004000d7202 */ /* 0x000fce0000000f00 */
[----:B------:R-:W-:Y:S05]  /*2e10*/  WARPSYNC.COLLECTIVE R15, `(.L_x_8383) ;  /* 0x000000000f087348 */ /* 0x000fea0003c00000 */
[----:B------:R0:W1:Y:S02]  /*2e20*/  SHFL.BFLY P6, R14, R13, R12, R11 ;  /* 0x0c00000c0d0e7389 */ /* 0x00006400000c000b */
[----:B01----:R-:W-:Y:S05]  /*2e30*/  ENDCOLLECTIVE ;  /* 0x000000000000791b */ /* 0x003fea0003800000 */
.L_x_8383:
[----:B------:R-:W-:Y:S05]  /*2e40*/  BRA `(.L_x_8384) ;  /* 0xffffffd4002c7947 */ /* 0x000fea000383ffff */
.L_x_8385:
        /* <DEDUP_REMOVED lines=11> */
.L_x_25735:


//--------------------- .text._ZN4vllm25paged_attention_v1_kernelI13__nv_bfloat16hLi128ELi32ELi128ELNS_18Fp8KVCacheDataTypeE1ELb0EEEvPT_PKS3_PKT0_S9_ifPKiSB_iPKfiiiSD_SD_iiiii --------------------------
	.section	.text._ZN4vllm25paged_attention_v1_kernelI13__nv_bfloat16hLi128ELi32ELi128ELNS_18Fp8KVCacheDataTypeE1ELb0EEEvPT_PKS3_PKT0_S9_ifPKiSB_iPKfiiiSD_SD_iiiii,"ax",@progbits
	.align	128
        .global         _ZN4vllm25paged_attention_v1_kernelI13__nv_bfloat16hLi128ELi32ELi128ELNS_18Fp8KVCacheDataTypeE1ELb0EEEvPT_PKS3_PKT0_S9_ifPKiSB_iPKfiiiSD_SD_iiiii
        .type           _ZN4vllm25paged_attention_v1_kernelI13__nv_bfloat16hLi128ELi32ELi128ELNS_18Fp8KVCacheDataTypeE1ELb0EEEvPT_PKS3_PKT0_S9_ifPKiSB_iPKfiiiSD_SD_iiiii,@function
        .size           _ZN4vllm25paged_attention_v1_kernelI13__nv_bfloat16hLi128ELi32ELi128ELNS_18Fp8KVCacheDataTypeE1ELb0EEEvPT_PKS3_PKT0_S9_ifPKiSB_iPKfiiiSD_SD_iiiii,(.L_x_25736 - _ZN4vllm25paged_attention_v1_kernelI13__nv_bfloat16hLi128ELi32ELi128ELNS_18Fp8KVCacheDataTypeE1ELb0EEEvPT_PKS3_PKT0_S9_ifPKiSB_iPKfiiiSD_SD_iiiii)
        .other          _ZN4vllm25paged_attention_v1_kernelI13__nv_bfloat16hLi128ELi32ELi128ELNS_18Fp8KVCacheDataTypeE1ELb0EEEvPT_PKS3_PKT0_S9_ifPKiSB_iPKfiiiSD_SD_iiiii,@"STO_CUDA_ENTRY STV_DEFAULT"
_ZN4vllm25paged_attention_v1_kernelI13__nv_bfloat16hLi128ELi32ELi128ELNS_18Fp8KVCacheDataTypeE1ELb0EEEvPT_PKS3_PKT0_S9_ifPKiSB_iPKfiiiSD_SD_iiiii:
.text._ZN4vllm25paged_attention_v1_kernelI13__nv_bfloat16hLi128ELi32ELi128ELNS_18Fp8KVCacheDataTypeE1ELb0EEEvPT_PKS3_PKT0_S9_ifPKiSB_iPKfiiiSD_SD_iiiii:
        /* <DEDUP_REMOVED lines=35> */
.L_x_8387:
[----:B------:R-:W-:Y:S05]  /*0230*/  BSYNC.RECONVERGENT B6 ;  /* 0x0000000000067941 */ /* 0x000fea0003800200 */
.L_x_8386:
        /* <DEDUP_REMOVED lines=12> */
.L_x_8422:
        /* <DEDUP_REMOVED lines=39> */
.L_x_8393:
        /* <DEDUP_REMOVED lines=11> */
.L_x_8392:
[----:B------:R-:W-:Y:S05]  /*0620*/  BSYNC.RECONVERGENT B1 ;  /* 0x0000000000017941 */ /* 0x000fea0003800200 */
.L_x_8391:
        /* <DEDUP_REMOVED lines=12> */
.L_x_8396:
        /* <DEDUP_REMOVED lines=100> */
.L_x_8395:
[----:B------:R-:W-:Y:S05]  /*0d30*/  BSYNC.RECONVERGENT B1 ;  /* 0x0000000000017941 */ /* 0x000fea0003800200 */
.L_x_8394:
        /* <DEDUP_REMOVED lines=55> */
.L_x_8398:
[----:B------:R-:W-:Y:S05]  /*10b0*/  BSYNC.RECONVERGENT B1 ;  /* 0x0000000000017941 */ /* 0x000fea0003800200 */
.L_x_8397:
        /* <DEDUP_REMOVED lines=26> */
.L_x_8390:
[----:B------:R-:W-:Y:S05]  /*1260*/  BSYNC.RECONVERGENT B0 ;  /* 0x0000000000007941 */ /* 0x000fea0003800200 */
.L_x_8389:
        /* <DEDUP_REMOVED lines=39> */
.L_x_8403:
[----:B------:R-:W0:Y:S01]  /*14e0*/  LDS R5, [R4] ;  /* 0x0000000004057984 */ /* 0x000e220000000800 */
[----:B------:R-:W-:-:S04]  /*14f0*/  IADD3 R7, PT, PT, R7, 0x1, RZ ;  /* 0x0000000107077810 */ /* 0x000fc80007ffe0ff */
[----:B------:R-:W-:Y:S01]  /*1500*/  ISETP.NE.AND P0, PT, R7, RZ, PT ;  /* 0x000000ff0700720c */ /* 0x000fe20003f05270 */
[----:B0-----:R-:W-:-:S05]  /*1510*/  FMUL.FTZ R5, R5, R2 ;  /* 0x0000000205057220 */ /* 0x001fca0000410000 */
[----:B------:R0:W-:Y:S02]  /*1520*/  STS [R4], R5 ;  /* 0x0000000504007388 */ /* 0x0001e40000000800 */
[----:B0-----:R-:W-:-:S05]  /*1530*/  IADD3 R4, PT, PT, R4, 0x200, RZ ;  /* 0x0000020004047810 */ /* 0x001fca0007ffe0ff */
[----:B------:R-:W-:Y:S05]  /*1540*/  @P0 BRA `(.L_x_8403) ;  /* 0xfffffffc00e40947 */ /* 0x000fea000383ffff */
.L_x_8402:
[----:B------:R-:W-:Y:S05]  /*1550*/  BSYNC.RECONVERGENT B1 ;  /* 0x0000000000017941 */ /* 0x000fea0003800200 */
.L_x_8401:
        /* <DEDUP_REMOVED lines=12> */
.L_x_8406:
        /* <DEDUP_REMOVED lines=52> */
.L_x_8405:
[----:B------:R-:W-:Y:S05]  /*1960*/  BSYNC.RECONVERGENT B1 ;  /* 0x0000000000017941 */ /* 0x000fea0003800200 */
.L_x_8404:
        /* <DEDUP_REMOVED lines=31> */
.L_x_8408:
[----:B------:R-:W-:Y:S05]  /*1b60*/  BSYNC.RECONVERGENT B1 ;  /* 0x0000000000017941 */ /* 0x000fea0003800200 */
.L_x_8407:
        /* <DEDUP_REMOVED lines=14> */
.L_x_8400:
[----:B------:R-:W-:Y:S05]  /*1c50*/  BSYNC.RECONVERGENT B0 ;  /* 0x0000000000007941 */ /* 0x000fea0003800200 */
.L_x_8399:
        /* <DEDUP_REMOVED lines=43> */
.L_x_8410:
[----:B------:R-:W-:Y:S05]  /*1f10*/  BSYNC.RECONVERGENT B0 ;  /* 0x0000000000007941 */ /* 0x000fea0003800200 */
.L_x_8409:
        /* <DEDUP_REMOVED lines=36> */
.L_x_8412:
[----:B------:R-:W-:Y:S05]  /*2160*/  BSYNC.RECONVERGENT B0 ;  /* 0x0000000000007941 */ /* 0x000fea0003800200 */
.L_x_8411:
        /* <DEDUP_REMOVED lines=20> */
.L_x_8414:
[----:B------:R-:W-:Y:S05]  /*22b0*/  BSYNC.RECONVERGENT B0 ;  /* 0x0000000000007941 */ /* 0x000fea0003800200 */
.L_x_8413:
        /* <DEDUP_REMOVED lines=35> */
.L_x_8416:
[----:B------:R-:W-:Y:S05]  /*24f0*/  BSYNC.RECONVERGENT B0 ;  /* 0x0000000000007941 */ /* 0x000fea0003800200 */
.L_x_8415:
        /* <DEDUP_REMOVED lines=50> */
.L_x_8388:
[----:B------:R-:W-:Y:S02]  /*2820*/  HFMA2 R11, -RZ, RZ, 0, 1.847743988037109375e-06 ;  /* 0x0000001fff0b7431 */ /* 0x000fe400000001ff */
[----:B------:R-:W-:Y:S01]  /*2830*/  IMAD.MOV.U32 R12, RZ, RZ, 0x10 ;  /* 0x00000010ff0c7424 */ /* 0x000fe200078e00ff */
[----:B------:R-:W-:-:S07]  /*2840*/  MOV R15, 0xffffffff ;  /* 0xffffffff000f7802 */ /* 0x000fce0000000f00 */
[----:B------:R-:W-:Y:S05]  /*2850*/  WARPSYNC.COLLECTIVE R15, `(.L_x_8417) ;  /* 0x000000000f087348 */ /* 0x000fea0003c00000 */
[----:B------:R0:W1:Y:S02]  /*2860*/  SHFL.BFLY P6, R14, R13, R12, R11 ;  /* 0x0c00000c0d0e7389 */ /* 0x00006400000c000b */
[----:B01----:R-:W-:Y:S05]  /*2870*/  ENDCOLLECTIVE ;  /* 0x000000000000791b */ /* 0x003fea0003800000 */
.L_x_8417:
[----:B------:R-:W-:Y:S01]  /*2880*/  HFMA2 R12, -RZ, RZ, 0, 4.76837158203125e-07 ;  /* 0x00000008ff0c7431 */ /* 0x000fe200000001ff */
[----:B------:R-:W-:-:S04]  /*2890*/  FMNMX.FTZ R0, R14, -3.40282346638528859812e+38, !PT ;  /* 0xff7fffff0e007809 */ /* 0x000fc80007810000 */
[----:B------:R-:W-:-:S07]  /*28a0*/  MOV R13, R0 ;  /* 0x00000000000d7202 */ /* 0x000fce0000000f00 */
[----:B------:R-:W-:Y:S05]  /*28b0*/  WARPSYNC.COLLECTIVE R15, `(.L_x_8418) ;  /* 0x000000000f087348 */ /* 0x000fea0003c00000 */
[----:B------:R0:W1:Y:S02]  /*28c0*/  SHFL.BFLY P6, R14, R13, R12, R11 ;  /* 0x0c00000c0d0e7389 */ /* 0x00006400000c000b */
[----:B01----:R-:W-:Y:S05]  /*28d0*/  ENDCOLLECTIVE ;  /* 0x000000000000791b */ /* 0x003fea0003800000 */
.L_x_8418:
[----:B------:R-:W-:Y:S01]  /*28e0*/  HFMA2 R12, -RZ, RZ, 0, 2.384185791015625e-07 ;  /* 0x00000004ff0c7431 */ /* 0x000fe200000001ff */
[----:B------:R-:W-:-:S04]  /*28f0*/  FMNMX.FTZ R2, R0, R14, !PT ;  /* 0x0000000e00027209 */ /* 0x000fc80007810000 */
[----:B------:R-:W-:-:S07]  /*2900*/  MOV R13, R2 ;  /* 0x00000002000d7202 */ /* 0x000fce0000000f00 */
[----:B------:R-:W-:Y:S05]  /*2910*/  WARPSYNC.COLLECTIVE R15, `(.L_x_8419) ;  /* 0x000000000f087348 */ /* 0x000fea0003c00000 */
[----:B------:R0:W1:Y:S02]  /*2920*/  SHFL.BFLY P6, R14, R13, R12, R11 ;  /* 0x0c00000c0d0e7389 */ /* 0x00006400000c000b */
[----:B01----:R-:W-:Y:S05]  /*2930*/  ENDCOLLECTIVE ;  /* 0x000000000000791b */ /* 0x003fea0003800000 */
.L_x_8419:
[----:B------:R-:W-:Y:S01]  /*2940*/  HFMA2 R12, -RZ, RZ, 0, 1.1920928955078125e-07 ;  /* 0x00000002ff0c7431 */ /* 0x000fe200000001ff */
[----:B------:R-:W-:-:S04]  /*2950*/  FMNMX.FTZ R3, R2, R14, !PT ;  /* 0x0000000e02037209 */ /* 0x000fc80007810000 */
[----:B------:R-:W-:-:S07]  /*2960*/  MOV R13, R3 ;  /* 0x00000003000d7202 */ /* 0x000fce0000000f00 */
[----:B------:R-:W-:Y:S05]  /*2970*/  WARPSYNC.COLLECTIVE R15, `(.L_x_8420) ;  /* 0x000000000f087348 */ /* 0x000fea0003c00000 */
[----:B------:R0:W1:Y:S02]  /*2980*/  SHFL.BFLY P6, R14, R13, R12, R11 ;  /* 0x0c00000c0d0e7389 */ /* 0x00006400000c000b */
[----:B01----:R-:W-:Y:S05]  /*2990*/  ENDCOLLECTIVE ;  /* 0x000000000000791b */ /* 0x003fea0003800000 */
.L_x_8420:
[----:B------:R-:W-:Y:S01]  /*29a0*/  HFMA2 R12, -RZ, RZ, 0, 5.9604644775390625e-08 ;  /* 0x00000001ff0c7431 */ /* 0x000fe200000001ff */
[----:B------:R-:W-:-:S04]  /*29b0*/  FMNMX.FTZ R4, R3, R14, !PT ;  /* 0x0000000e03047209 */ /* 0x000fc80007810000 */
[----:B------:R-:W-:-:S07]  /*29c0*/  MOV R13, R4 ;  /* 0x00000004000d7202 */ /* 0x000fce0000000f00 */
[----:B------:R-:W-:Y:S05]  /*29d0*/  WARPSYNC.COLLECTIVE R15, `(.L_x_8421) ;  /* 0x000000000f087348 */ /* 0x000fea0003c00000 */
[----:B------:R0:W1:Y:S02]  /*29e0*/  SHFL.BFLY P6, R14, R13, R12, R11 ;  /* 0x0c00000c0d0e7389 */ /* 0x00006400000c000b */
[----:B01----:R-:W-:Y:S05]  /*29f0*/  ENDCOLLECTIVE ;  /* 0x000000000000791b */ /* 0x003fea0003800000 */
.L_x_8421:
[----:B------:R-:W-:Y:S05]  /*2a00*/  BRA `(.L_x_8422) ;  /* 0xffffffd8003c7947 */ /* 0x000fea000383ffff */
.L_x_8423:
        /* <DEDUP_REMOVED lines=15> */
.L_x_25736:


//--------------------- .text._ZN4vllm25paged_attention_v1_kernelI13__nv_bfloat16hLi120ELi32ELi128ELNS_18Fp8KVCacheDataTypeE1ELb0EEEvPT_PKS3_PKT0_S9_ifPKiSB_iPKfiiiSD_SD_iiiii --------------------------
	.section	.text._ZN4vllm25paged_attention_v1_kernelI13__nv_bfloat16hLi120ELi32ELi128ELNS_18Fp8KVCacheDataTypeE1ELb0EEEvPT_PKS3_PKT0_S9_ifPKiSB_iPKfiiiSD_SD_iiiii,"ax",@progbits
	.align	128
        .global         _ZN4vllm25paged_attention_v1_kernelI13__nv_bfloat16hLi120ELi32ELi128ELNS_18Fp8KVCacheDataTypeE1ELb0EEEvPT_PKS3_PKT0_S9_ifPKiSB_iPKfiiiSD_SD_iiiii
        .type           _ZN4vllm25paged_attention_v1_kernelI13__nv_bfloat16hLi120ELi32ELi128ELNS_18Fp8KVCacheDataTypeE1ELb0EEEvPT_PKS3_PKT0_S9_ifPKiSB_iPKfiiiSD_SD_iiiii,@function
        .size           _ZN4vllm25paged_attention_v1_kernelI13__nv_bfloat16hLi120ELi32ELi128ELNS_18Fp8KVCacheDataTypeE1ELb0EEEvPT_PKS3_PKT0_S9_ifPKiSB_iPKfiiiSD_SD_iiiii,(.L_x_25737 - _ZN4vllm25paged_attention_v1_kernelI13__nv_bfloat16hLi120ELi32ELi128ELNS_18Fp8KVCacheDataTypeE1ELb0EEEvPT_PKS3_PKT0_S9_ifPKiSB_iPKfiiiSD_SD_iiiii)
        .other          _ZN4vllm25paged_attention_v1_kernelI13__nv_bfloat16hLi120ELi32ELi128ELNS_18Fp8KVCacheDataTypeE1ELb0EEEvPT_PKS3_PKT0_S9_ifPKiSB_iPKfiiiSD_SD_iiiii,@"STO_CUDA_ENTRY STV_DEFAULT"
_ZN4vllm25paged_attention_v1_kernelI13__nv_bfloat16hLi120ELi32ELi128ELNS_18Fp8KVCacheDataTypeE1ELb0EEEvPT_PKS3_PKT0_S9_ifPKiSB_iPKfiiiSD_SD_iiiii:
.text._ZN4vllm25paged_attention_v1_kernelI13__nv_bfloat16hLi120ELi32ELi128ELNS_18Fp8KVCacheDataTypeE1ELb0EEEvPT_PKS3_PKT0_S9_ifPKiSB_iPKfiiiSD_SD_iiiii:
        /* <DEDUP_REMOVED lines=35> */
.L_x_8425:
[----:B------:R-:W-:Y:S05]  /*0230*/  BSYNC.RECONVERGENT B6 ;  /* 0x0000000000067941 */ /* 0x000fea0003800200 */
.L_x_8424:
        /* <DEDUP_REMOVED lines=12> */
.L_x_8460:
        /* <DEDUP_REMOVED lines=39> */
.L_x_8431:
        /* <DEDUP_REMOVED lines=11> */
.L_x_8430:
[----:B------:R-:W-:Y:S05]  /*0620*/  BSYNC.RECONVERGENT B1 ;  /* 0x0000000000017941 */ /* 0x000fea0003800200 */
.L_x_8429:
        /* <DEDUP_REMOVED lines=12> */
.L_x_8434:
        /* <DEDUP_REMOVED lines=100> */
.L_x_8433:
[----:B------:R-:W-:Y:S05]  /*0d30*/  BSYNC.RECONVERGENT B1 ;  /* 0x0000000000017941 */ /* 0x000fea0003800200 */
.L_x_8432:
        /* <DEDUP_REMOVED lines=55> */
.L_x_8436:
[----:B------:R-:W-:Y:S05]  /*10b0*/  BSYNC.RECONVERGENT B1 ;  /* 0x0000000000017941 */ /* 0x000fea0003800200 */
.L_x_8435:
        /* <DEDUP_REMOVED lines=26> */
.L_x_8428:
[----:B------:R-:W-:Y:S05]  /*1260*/  BSYNC.RECONVERGENT B0 ;  /* 0x0000000000007941 */ /* 0x000fea0003800200 */
.L_x_8427:
        /* <DEDUP_REMOVED lines=39> */
.L_x_8441:
[----:B------:R-:W0:Y:S01]  /*14e0*/  LDS R5, [R4] ;  /* 0x0000000004057984 */ /* 0x000e220000000800 */
[----:B------:R-:W-:-:S05]  /*14f0*/  VIADD R7, R7, 0x1 ;  /* 0x0000000107077836 */ /* 0x000fca0000000000 */
[----:B------:R-:W-:Y:S01]  /*1500*/  ISETP.NE.AND P0, PT, R7, RZ, PT ;  /* 0x000000ff0700720c */ /* 0x000fe20003f05270 */
[----:B0-----:R-:W-:-:S05]  /*1510*/  FMUL.FTZ R5, R5, R2 ;  /* 0x0000000205057220 */ /* 0x001fca0000410000 */
[----:B------:R0:W-:Y:S02]  /*1520*/  STS [R4], R5 ;  /* 0x0000000504007388 */ /* 0x0001e40000000800 */
[----:B0-----:R-:W-:-:S05]  /*1530*/  IADD3 R4, PT, PT, R4, 0x200, RZ ;  /* 0x0000020004047810 */ /* 0x001fca0007ffe0ff */
[----:B------:R-:W-:Y:S05]  /*1540*/  @P0 BRA `(.L_x_8441) ;  /* 0xfffffffc00e40947 */ /* 0x000fea000383ffff */
.L_x_8440:
[----:B------:R-:W-:Y:S05]  /*1550*/  BSYNC.RECONVERGENT B1 ;  /* 0x0000000000017941 */ /* 0x000fea0003800200 */
.L_x_8439:
        /* <DEDUP_REMOVED lines=12> */
.L_x_8444:
        /* <DEDUP_REMOVED lines=52> */
.L_x_8443:
[----:B------:R-:W-:Y:S05]  /*1960*/  BSYNC.RECONVERGENT B1 ;  /* 0x0000000000017941 */ /* 0x000fea0003800200 */
.L_x_8442:
        /* <DEDUP_REMOVED lines=31> */
.L_x_8446:
[----:B------:R-:W-:Y:S05]  /*1b60*/  BSYNC.RECONVERGENT B1 ;  /* 0x0000000000017941 */ /* 0x000fea0003800200 */
.L_x_8445:
        /* <DEDUP_REMOVED lines=14> */
.L_x_8438:
[----:B------:R-:W-:Y:S05]  /*1c50*/  BSYNC.RECONVERGENT B0 ;  /* 0x0000000000007941 */ /* 0x000fea0003800200 */
.L_x_8437:
        /* <DEDUP_REMOVED lines=42> */
.L_x_8448:
[----:B------:R-:W-:Y:S05]  /*1f00*/  BSYNC.RECONVERGENT B0 ;  /* 0x0000000000007941 */ /* 0x000fea0003800200 */
.L_x_8447:
        /* <DEDUP_REMOVED lines=33> */
.L_x_8450:
[----:B------:R-:W-:Y:S05]  /*2120*/  BSYNC.RECONVERGENT B0 ;  /* 0x0000000000007941 */ /* 0x000fea0003800200 */
.L_x_8449:
        /* <DEDUP_REMOVED lines=18> */
.L_x_8452:
[----:B------:R-:W-:Y:S05]  /*2250*/  BSYNC.RECONVERGENT B0 ;  /* 0x0000000000007941 */ /* 0x000fea0003800200 */
.L_x_8451:
        /* <DEDUP_REMOVED lines=33> */
.L_x_8454:
[----:B------:R-:W-:Y:S05]  /*2470*/  BSYNC.RECONVERGENT B0 ;  /* 0x0000000000007941 */ /* 0x000fea0003800200 */
.L_x_8453:
        /* <DEDUP_REMOVED lines=48> */
.L_x_8426:
[----:B------:R-:W-:Y:S01]  /*2780*/  HFMA2 R12, -RZ, RZ, 0, 9.5367431640625e-07 ;  /* 0x00000010ff0c7431 */ /* 0x000fe200000001ff */
[----:B------:R-:W-:Y:S02]  /*2790*/  MOV R11, 0x1f ;  /* 0x0000001f000b7802 */ /* 0x000fe40000000f00 */
[----:B------:R-:W-:-:S07]  /*27a0*/  MOV R15, 0xffffffff ;  /* 0xffffffff000f7802 */ /* 0x000fce0000000f00 */
[----:B------:R-:W-:Y:S05]  /*27b0*/  WARPSYNC.COLLECTIVE R15, `(.L_x_8455) ;  /* 0x000000000f087348 */ /* 0x000fea0003c00000 */
[----:B------:R0:W1:Y:S02]  /*27c0*/  SHFL.BFLY P6, R14, R13, R12, R11 ;  /* 0x0c00000c0d0e7389 */ /* 0x00006400000c000b */
[----:B01----:R-:W-:Y:S05]  /*27d0*/  ENDCOLLECTIVE ;  /* 0x000000000000791b */ /* 0x003fea0003800000 */
.L_x_8455:
[----:B------:R-:W-:Y:S01]  /*27e0*/  HFMA2 R12, -RZ, RZ, 0, 4.76837158203125e-07 ;  /* 0x00000008ff0c7431 */ /* 0x000fe200000001ff */
[----:B------:R-:W-:-:S04]  /*27f0*/  FMNMX.FTZ R0, R14, -3.40282346638528859812e+38, !PT ;  /* 0xff7fffff0e007809 */ /* 0x000fc80007810000 */
[----:B------:R-:W-:-:S07]  /*2800*/  MOV R13, R0 ;  /* 0x00000000000d7202 */ /* 0x000fce0000000f00 */
[----:B------:R-:W-:Y:S05]  /*2810*/  WARPSYNC.COLLECTIVE R15, `(.L_x_8456) ;  /* 0x000000000f087348 */ /* 0x000fea0003c00000 */
[----:B------:R0:W1:Y:S02]  /*2820*/  SHFL.BFLY P6, R14, R13, R12, R11 ;  /* 0x0c00000c0d0e7389 */ /* 0x00006400000c000b */
[----:B01----:R-:W-:Y:S05]  /*2830*/  ENDCOLLECTIVE ;  /* 0x000000000000791b */ /* 0x003fea0003800000 */
.L_x_8456:
[----:B------:R-:W-:Y:S01]  /*2840*/  HFMA2 R12, -RZ, RZ, 0, 2.384185791015625e-07 ;  /* 0x00000004ff0c7431 */ /* 0x000fe200000001ff */
[----:B------:R-:W-:-:S04]  /*2850*/  FMNMX.FTZ R2, R0, R14, !PT ;  /* 0x0000000e00027209 */ /* 0x000fc80007810000 */
[----:B------:R-:W-:-:S07]  /*2860*/  MOV R13, R2 ;  /* 0x00000002000d7202 */ /* 0x000fce0000000f00 */
[----:B------:R-:W-:Y:S05]  /*2870*/  WARPSYNC.COLLECTIVE R15, `(.L_x_8457) ;  /* 0x000000000f087348 */ /* 0x000fea0003c00000 */
[----:B------:R0:W1:Y:S02]  /*2880*/  SHFL.BFLY P6, R14, R13, R12, R11 ;  /* 0x0c00000c0d0e7389 */ /* 0x00006400000c000b */
[----:B01----:R-:W-:Y:S05]  /*2890*/  ENDCOLLECTIVE ;  /* 0x000000000000791b */ /* 0x003fea0003800000 */
.L_x_8457:
[----:B------:R-:W-:Y:S01]  /*28a0*/  HFMA2 R12, -RZ, RZ, 0, 1.1920928955078125e-07 ;  /* 0x00000002ff0c7431 */ /* 0x000fe200000001ff */
[----:B------:R-:W-:-:S04]  /*28b0*/  FMNMX.FTZ R3, R2, R14, !PT ;  /* 0x0000000e02037209 */ /* 0x000fc80007810000 */
[----:B------:R-:W-:-:S07]  /*28c0*/  MOV R13, R3 ;  /* 0x00000003000d7202 */ /* 0x000fce0000000f00 */
[----:B------:R-:W-:Y:S05]  /*28d0*/  WARPSYNC.COLLECTIVE R15, `(.L_x_8458) ;  /* 0x000000000f087348 */ /* 0x000fea0003c00000 */
[----:B------:R0:W1:Y:S02]  /*28e0*/  SHFL.BFLY P6, R14, R13, R12, R11 ;  /* 0x0c00000c0d0e7389 */ /* 0x00006400000c000b */
[----:B01----:R-:W-:Y:S05]  /*28f0*/  ENDCOLLECTIVE ;  /* 0x000000000000791b */ /* 0x003fea0003800000 */
.L_x_8458:
[----:B------:R-:W-:Y:S01]  /*2900*/  HFMA2 R12, -RZ, RZ, 0, 5.9604644775390625e-08 ;  /* 0x00000001ff0c7431 */ /* 0x000fe200000001ff */
[----:B------:R-:W-:-:S04]  /*2910*/  FMNMX.FTZ R4, R3, R14, !PT ;  /* 0x0000000e03047209 */ /* 0x000fc80007810000 */
[----:B------:R-:W-:-:S07]  /*2920*/  MOV R13, R4 ;  /* 0x00000004000d7202 */ /* 0x000fce0000000f00 */
[----:B------:R-:W-:Y:S05]  /*2930*/  WARPSYNC.COLLECTIVE R15, `(.L_x_8459) ;  /* 0x000000000f087348 */ /* 0x000fea0003c00000 */
[----:B------:R0:W1:Y:S02]  /*2940*/  SHFL.BFLY P6, R14, R13, R12, R11 ;  /* 0x0c00000c0d0e7389 */ /* 0x00006400000c000b */
[----:B01----:R-:W-:Y:S05]  /*2950*/  ENDCOLLECTIVE ;  /* 0x000000000000791b */ /* 0x003fea0003800000 */
.L_x_8459:
[----:B------:R-:W-:Y:S05]  /*2960*/  BRA `(.L_x_8460) ;  /* 0xffffffd800647947 */ /* 0x000fea000383ffff */
.L_x_8461:
        /* <DEDUP_REMOVED lines=9> */
.L_x_25737:


//--------------------- .text._ZN4vllm25paged_attention_v1_kernelI13__nv_bfloat16hLi112ELi32ELi128ELNS_18Fp8KVCacheDataTypeE1ELb0EEEvPT_PKS3_PKT0_S9_ifPKiSB_iPKfiiiSD_SD_iiiii --------------------------
	.section	.text._ZN4vllm25paged_attention_v1_kernelI13__nv_bfloat16hLi112ELi32ELi128ELNS_18Fp8KVCacheDataTypeE1ELb0EEEvPT_PKS3_PKT0_S9_ifPKiSB_iPKfiiiSD_SD_iiiii,"ax",@progbits
	.align	128
        .global         _ZN4vllm25paged_attention_v1_kernelI13__nv_bfloat16hLi112ELi32ELi128ELNS_18Fp8KVCacheDataTypeE1ELb0EEEvPT_PKS3_PKT0_S9_ifPKiSB_iPKfiiiSD_SD_iiiii
        .type           _ZN4vllm25paged_attention_v1_kernelI13__nv_bfloat16hLi112ELi32ELi128ELNS_18Fp8KVCacheDataTypeE1ELb0EEEvPT_PKS3_PKT0_S9_ifPKiSB_iPKfiiiSD_SD_iiiii,@function
        .size           _ZN4vllm25paged_attention_v1_kernelI13__nv_bfloat16hLi112ELi32ELi128ELNS_18Fp8KVCacheDataTypeE1ELb0EEEvPT_PKS3_PKT0_S9_ifPKiSB_iPKfiiiSD_SD_iiiii,(.L_x_25738 - _ZN4vllm25paged_attention_v1_kernelI13__nv_bfloat16hLi112ELi32ELi128ELNS_18Fp8KVCacheDataTypeE1ELb0EEEvPT_PKS3_PKT0_S9_ifPKiSB_iPKfiiiSD_SD_iiiii)
        .other          _ZN4vllm25paged_attention_v1_kernelI13__nv_bfloat16hLi112ELi32ELi128ELNS_18Fp8KVCacheDataTypeE1ELb0EEEvPT_PKS3_PKT0_S9_ifPKiSB_iPKfiiiSD_SD_iiiii,@"STO_CUDA_ENTRY STV_DEFAULT"
_ZN4vllm25paged_attention_v1_kernelI13__nv_bfloat16hLi112ELi32ELi128ELNS_18Fp8KVCacheDataTypeE1ELb0EEEvPT_PKS3_PKT0_S9_ifPKiSB_iPKfiiiSD_SD_iiiii:
.text._ZN4vllm25paged_attention_v1_kernelI13__nv_bfloat16hLi112ELi32ELi128ELNS_18Fp8KVCacheDataTypeE1ELb0EEEvPT_PKS3_PKT0_S9_ifPKiSB_iPKfiiiSD_SD_iiiii:
        /* <DEDUP_REMOVED lines=35> */
.L_x_8463:
[----:B------:R-:W-:Y:S05]  /*0230*/  BSYNC.RECONVERGENT B6 ;  /* 0x0000000000067941 */ /* 0x000fea0003800200 */
.L_x_8462:
        /* <DEDUP_REMOVED lines=12> */
.L_x_8498:
        /* <DEDUP_REMOVED lines=39> */
.L_x_8469:
        /* <DEDUP_REMOVED lines=11> */
.L_x_8468:
[----:B------:R-:W-:Y:S05]  /*0620*/  BSYNC.RECONVERGENT B1 ;  /* 0x0000000000017941 */ /* 0x000fea0003800200 */
.L_x_8467:
        /* <DEDUP_REMOVED lines=12> */
.L_x_8472:
        /* <DEDUP_REMOVED lines=100> */
.L_x_8471:
[----:B------:R-:W-:Y:S05]  /*0d30*/  BSYNC.RECONVERGENT B1 ;  /* 0x0000000000017941 */ /* 0x000fea0003800200 */
.L_x_8470:
        /* <DEDUP_REMOVED lines=55> */
.L_x_8474:
[----:B------:R-:W-:Y:S05]  /*10b0*/  BSYNC.RECONVERGENT B1 ;  /* 0x0000000000017941 */ /* 0x000fea0003800200 */
.L_x_8473:
        /* <DEDUP_REMOVED lines=26> */
.L_x_8466:
[----:B------:R-:W-:Y:S05]  /*1260*/  BSYNC.RECONVERGENT B0 ;  /* 0x0000000000007941 */ /* 0x000fea0003800200 */
.L_x_8465:
        /* <DEDUP_REMOVED lines=39> */
.L_x_8479:
[----:B------:R-:W0:Y:S01]  /*14e0*/  LDS R5, [R4] ;  /* 0x0000000004057984 */ /* 0x000e220000000800 */
[----:B------:R-:W-:-:S04]  /*14f0*/  IADD3 R7, PT, PT, R7, 0x1, RZ ;  /* 0x0000000107077810 */ /* 0x000fc80007ffe0ff */
[----:B------:R-:W-:Y:S01]  /*1500*/  ISETP.NE.AND P0, PT, R7, RZ, PT ;  /* 0x000000ff0700720c */ /* 0x000fe20003f05270 */
[----:B0-----:R-:W-:-:S05]  /*1510*/  FMUL.FTZ R5, R5, R2 ;  /* 0x0000000205057220 */ /* 0x001fca0000410000 */
[----:B------:R0:W-:Y:S02]  /*1520*/  STS [R4], R5 ;  /* 0x0000000504007388 */ /* 0x0001e40000000800 */
[----:B0-----:R-:W-:-:S05]  /*1530*/  IADD3 R4, PT, PT, R4, 0x200, RZ ;  /* 0x0000020004047810 */ /* 0x001fca0007ffe0ff */
[----:B------:R-:W-:Y:S05]  /*1540*/  @P0 BRA `(.L_x_8479) ;  /* 0xfffffffc00e40947 */ /* 0x000fea000383ffff */
.L_x_8478:
[----:B------:R-:W-:Y:S05]  /*1550*/  BSYNC.RECONVERGENT B1 ;  /* 0x0000000000017941 */ /* 0x000fea0003800200 */
.L_x_8477:
        /* <DEDUP_REMOVED lines=12> */
.L_x_8482:
        /* <DEDUP_REMOVED lines=52> */
.L_x_8481:
[----:B------:R-:W-:Y:S05]  /*1960*/  BSYNC.RECONVERGENT B1 ;  /* 0x0000000000017941 */ /* 0x000fea0003800200 */
.L_x_8480:
        /* <DEDUP_REMOVED lines=31> */
.L_x_8484:
[----:B------:R-:W-:Y:S05]  /*1b60*/  BSYNC.RECONVERGENT B1 ;  /* 0x0000000000017941 */ /* 0x000fea0003800200 */
.L_x_8483:
        /* <DEDUP_REMOVED lines=14> */
.L_x_8476:
[----:B------:R-:W-:Y:S05]  /*1c50*/  BSYNC.RECONVERGENT B0 ;  /* 0x0000000000007941 */ /* 0x000fea0003800200 */
.L_x_8475:
        /* <DEDUP_REMOVED lines=40> */
.L_x_8486:
[----:B------:R-:W-:Y:S05]  /*1ee0*/  BSYNC.RECONVERGENT B0 ;  /* 0x0000000000007941 */ /* 0x000fea0003800200 */
.L_x_8485:
        /* <DEDUP_REMOVED lines=31> */
.L_x_8488:
[----:B------:R-:W-:Y:S05]  /*20e0*/  BSYNC.RECONVERGENT B0 ;  /* 0x0000000000007941 */ /* 0x000fea0003800200 */
.L_x_8487:
        /* <DEDUP_REMOVED lines=17> */
.L_x_8490:
[----:B------:R-:W-:Y:S05]  /*2200*/  BSYNC.RECONVERGENT B0 ;  /* 0x0000000000007941 */ /* 0x000fea0003800200 */
.L_x_8489:
        /* <DEDUP_REMOVED lines=31> */
.L_x_8492:
[----:B------:R-:W-:Y:S05]  /*2400*/  BSYNC.RECONVERGENT B0 ;  /* 0x0000000000007941 */ /* 0x000fea0003800200 */
.L_x_8491:
        /* <DEDUP_REMOVED lines=46> */
.L_x_8464:
[----:B------:R-:W-:Y:S01]  /*26f0*/  HFMA2 R12, -RZ, RZ, 0, 9.5367431640625e-07 ;  /* 0x00000010ff0c7431 */ /* 0x000fe200000001ff */
[----:B------:R-:W-:Y:S02]  /*2700*/  MOV R11, 0x1f ;  /* 0x0000001f000b7802 */ /* 0x000fe40000000f00 */
[----:B------:R-:W-:-:S07]  /*2710*/  MOV R15, 0xffffffff ;  /* 0xffffffff000f7802 */ /* 0x000fce0000000f00 */
[----:B------:R-:W-:Y:S05]  /*2720*/  WARPSYNC.COLLECTIVE R15, `(.L_x_8493) ;  /* 0x000000000f087348 */ /* 0x000fea0003c00000 */
[----:B------:R0:W1:Y:S02]  /*2730*/  SHFL.BFLY P6, R14, R13, R12, R11 ;  /* 0x0c00000c0d0e7389 */ /* 0x00006400000c000b */
[----:B01----:R-:W-:Y:S05]  /*2740*/  ENDCOLLECTIVE ;  /* 0x000000000000791b */ /* 0x003fea0003800000 */
.L_x_8493:
[----:B------:R-:W-:Y:S01]  /*2750*/  HFMA2 R12, -RZ, RZ, 0, 4.76837158203125e-07 ;  /* 0x00000008ff0c7431 */ /* 0x000fe200000001ff */
[----:B------:R-:W-:-:S04]  /*2760*/  FMNMX.FTZ R0, R14, -3.40282346638528859812e+38, !PT ;  /* 0xff7fffff0e007809 */ /* 0x000fc80007810000 */
[----:B------:R-:W-:-:S07]  /*2770*/  MOV R13, R0 ;  /* 0x00000000000d7202 */ /* 0x000fce0000000f00 */
[----:B------:R-:W-:Y:S05]  /*2780*/  WARPSYNC.COLLECTIVE R15, `(.L_x_8494) ;  /* 0x000000000f087348 */ /* 0x000fea0003c00000 */
[----:B------:R0:W1:Y:S02]  /*2790*/  SHFL.BFLY P6, R14, R13, R12, R11 ;  /* 0x0c00000c0d0e7389 */ /* 0x00006400000c000b */
[----:B01----:R-:W-:Y:S05]  /*27a0*/  ENDCOLLECTIVE ;  /* 0x000000000000791b */ /* 0x003fea0003800000 */
.L_x_8494:
[----:B------:R-:W-:Y:S01]  /*27b0*/  HFMA2 R12, -RZ, RZ, 0, 2.384185791015625e-07 ;  /* 0x00000004ff0c7431 */ /* 0x000fe200000001ff */
[----:B------:R-:W-:-:S04]  /*27c0*/  FMNMX.FTZ R2, R0, R14, !PT ;  /* 0x0000000e00027209 */ /* 0x000fc80007810000 */
[----:B------:R-:W-:-:S07]  /*27d0*/  MOV R13, R2 ;  /* 0x00000002000d7202 */ /* 0x000fce0000000f00 */
[----:B------:R-:W-:Y:S05]  /*27e0*/  WARPSYNC.COLLECTIVE R15, `(.L_x_8495) ;  /* 0x000000000f087348 */ /* 0x000fea0003c00000 */
[----:B------:R0:W1:Y:S02]  /*27f0*/  SHFL.BFLY P6, R14, R13, R12, R11 ;  /* 0x0c00000c0d0e7389 */ /* 0x00006400000c000b */
[----:B01----:R-:W-:Y:S05]  /*2800*/  ENDCOLLECTIVE ;  /* 0x000000000000791b */ /* 0x003fea0003800000 */
.L_x_8495:
[----:B------:R-:W-:Y:S01]  /*2810*/  HFMA2 R12, -RZ, RZ, 0, 1.1920928955078125e-07 ;  /* 0x00000002ff0c7431 */ /* 0x000fe200000001ff */
[----:B------:R-:W-:-:S04]  /*2820*/  FMNMX.FTZ R3, R2, R14, !PT ;  /* 0x0000000e02037209 */ /* 0x000fc80007810000 */
[----:B------:R-:W-:-:S07]  /*2830*/  MOV R13, R3 ;  /* 0x00000003000d7202 */ /* 0x000fce0000000f00 */
[----:B------:R-:W-:Y:S05]  /*2840*/  WARPSYNC.COLLECTIVE R15, `(.L_x_8496) ;  /* 0x000000000f087348 */ /* 0x000fea0003c00000 */
[----:B------:R0:W1:Y:S02]  /*2850*/  SHFL.BFLY P6, R14, R13, R12, R11 ;  /* 0x0c00000c0d0e7389 */ /* 0x00006400000c000b */
[----:B01----:R-:W-:Y:S05]  /*2860*/  ENDCOLLECTIVE ;  /* 0x000000000000791b */ /* 0x003fea0003800000 */
.L_x_8496:
[----:B------:R-:W-:Y:S01]  /*2870*/  HFMA2 R12, -RZ, RZ, 0, 5.9604644775390625e-08 ;  /* 0x00000001ff0c7431 */ /* 0x000fe200000001ff */
[----:B------:R-:W-:-:S04]  /*2880*/  FMNMX.FTZ R4, R3, R14, !PT ;  /* 0x0000000e03047209 */ /* 0x000fc80007810000 */
[----:B------:R-:W-:-:S07]  /*2890*/  MOV R13, R4 ;  /* 0x00000004000d7202 */ /* 0x000fce0000000f00 */
[----:B------:R-:W-:Y:S05]  /*28a0*/  WARPSYNC.COLLECTIVE R15, `(.L_x_8497) ;  /* 0x000000000f087348 */ /* 0x000fea0003c00000 */
[----:B------:R0:W1:Y:S02]  /*28b0*/  SHFL.BFLY P6, R14, R13, R12, R11 ;  /* 0x0c00000c0d0e7389 */ /* 0x00006400000c000b */
[----:B01----:R-:W-:Y:S05]  /*28c0*/  ENDCOLLECTIVE ;  /* 0x000000000000791b */ /* 0x003fea0003800000 */
.L_x_8497:
[----:B------:R-:W-:Y:S05]  /*28d0*/  BRA `(.L_x_8498) ;  /* 0xffffffd800887947 */ /* 0x000fea000383ffff */
.L_x_8499:
        /* <DEDUP_REMOVED lines=10> */
.L_x_25738:


//--------------------- .text._ZN4vllm25paged_attention_v1_kernelI13__nv_bfloat16hLi96ELi32ELi128ELNS_18Fp8KVCacheDataTypeE1ELb0EEEvPT_PKS3_PKT0_S9_ifPKiSB_iPKfiiiSD_SD_iiiii --------------------------
	.section	.text._ZN4vllm25paged_attention_v1_kernelI13__nv_bfloat16hLi96ELi32ELi128ELNS_18Fp8KVCacheDataTypeE1ELb0EEEvPT_PKS3_PKT0_S9_ifPKiSB_iPKfiiiSD_SD_iiiii,"ax",@progbits
	.align	128
        .global         _ZN4vllm25paged_attention_v1_kernelI13__nv_bfloat16hLi96ELi32ELi128ELNS_18Fp8KVCacheDataTypeE1ELb0EEEvPT_PKS3_PKT0_S9_ifPKiSB_iPKfiiiSD_SD_iiiii
        .type           _ZN4vllm25paged_attention_v1_kernelI13__nv_bfloat16hLi96ELi32ELi128ELNS_18Fp8KVCacheDataTypeE1ELb0EEEvPT_PKS3_PKT0_S9_ifPKiSB_iPKfiiiSD_SD_iiiii,@function
        .size           _ZN4vllm25paged_attention_v1_kernelI13__nv_bfloat16hLi96ELi32ELi128ELNS_18Fp8KVCacheDataTypeE1ELb0EEEvPT_PKS3_PKT0_S9_ifPKiSB_iPKfiiiSD_SD_iiiii,(.L_x_25739 - _ZN4vllm25paged_attention_v1_kernelI13__nv_bfloat16hLi96ELi32ELi128ELNS_18Fp8KVCacheDataTypeE1ELb0EEEvPT_PKS3_PKT0_S9_ifPKiSB_iPKfiiiSD_SD_iiiii)
        .other          _ZN4vllm25paged_attention_v1_kernelI13__nv_bfloat16hLi96ELi32ELi128ELNS_18Fp8KVCacheDataTypeE1ELb0EEEvPT_PKS3_PKT0_S9_ifPKiSB_iPKfiiiSD_SD_iiiii,@"STO_CUDA_ENTRY STV_DEFAULT"
_ZN4vllm25paged_attention_v1_kernelI13__nv_bfloat16hLi96ELi32ELi128ELNS_18Fp8KVCacheDataTypeE1ELb0EEEvPT_PKS3_PKT0_S9_ifPKiSB_iPKfiiiSD_SD_iiiii:
.text._ZN4vllm25paged_attention_v1_kernelI13__nv_bfloat16hLi96ELi32ELi128ELNS_18Fp8KVCacheDataTypeE1ELb0EEEvPT_PKS3_PKT0_S9_ifPKiSB_iPKfiiiSD_SD_iiiii:
        /* <DEDUP_REMOVED lines=35> */
.L_x_8501:
[----:B------:R-:W-:Y:S05]  /*0230*/  BSYNC.RECONVERGENT B6 ;  /* 0x0000000000067941 */ /* 0x000fea0003800200 */
.L_x_8500:
        /* <DEDUP_REMOVED lines=12> */
.L_x_8536:
        /* <DEDUP_REMOVED lines=39> */
.L_x_8507:
        /* <DEDUP_REMOVED lines=11> */
.L_x_8506:
[----:B------:R-:W-:Y:S05]  /*0620*/  BSYNC.RECONVERGENT B1 ;  /* 0x0000000000017941 */ /* 0x000fea0003800200 */
.L_x_8505:
        /* <DEDUP_REMOVED lines=12> */
.L_x_8510:
        /* <DEDUP_REMOVED lines=100> */
.L_x_8509:
[----:B------:R-:W-:Y:S05]  /*0d30*/  BSYNC.RECONVERGENT B1 ;  /* 0x0000000000017941 */ /* 0x000fea0003800200 */
.L_x_8508:
        /* <DEDUP_REMOVED lines=55> */
.L_x_8512:
[----:B------:R-:W-:Y:S05]  /*10b0*/  BSYNC.RECONVERGENT B1 ;  /* 0x0000000000017941 */ /* 0x000fea0003800200 */
.L_x_8511:
        /* <DEDUP_REMOVED lines=26> */
.L_x_8504:
[----:B------:R-:W-:Y:S05]  /*1260*/  BSYNC.RECONVERGENT B0 ;  /* 0x0000000000007941 */ /* 0x000fea0003800200 */
.L_x_8503:
        /* <DEDUP_REMOVED lines=39> */
.L_x_8517:
[----:B------:R-:W0:Y:S01]  /*14e0*/  LDS R5, [R4] ;  /* 0x0000000004057984 */ /* 0x000e220000000800 */
[----:B------:R-:W-:-:S04]  /*14f0*/  IADD3 R7, PT, PT, R7, 0x1, RZ ;  /* 0x0000000107077810 */ /* 0x000fc80007ffe0ff */
[----:B------:R-:W-:Y:S01]  /*1500*/  ISETP.NE.AND P0, PT, R7, RZ, PT ;  /* 0x000000ff0700720c */ /* 0x000fe20003f05270 */
[----:B0-----:R-:W-:-:S05]  /*1510*/  FMUL.FTZ R5, R5, R2 ;  /* 0x0000000205057220 */ /* 0x001fca0000410000 */
[----:B------:R0:W-:Y:S02]  /*1520*/  STS [R4], R5 ;  /* 0x0000000504007388 */ /* 0x0001e40000000800 */
[----:B0-----:R-:W-:-:S05]  /*1530*/  IADD3 R4, PT, PT, R4, 0x200, RZ ;  /* 0x0000020004047810 */ /* 0x001fca0007ffe0ff */
[----:B------:R-:W-:Y:S05]  /*1540*/  @P0 BRA `(.L_x_8517) ;  /* 0xfffffffc00e40947 */ /* 0x000fea000383ffff */
.L_x_8516:
[----:B------:R-:W-:Y:S05]  /*1550*/  BSYNC.RECONVERGENT B1 ;  /* 0x0000000000017941 */ /* 0x000fea0003800200 */
.L_x_8515:
        /* <DEDUP_REMOVED lines=12> */
.L_x_8520:
        /* <DEDUP_REMOVED lines=52> */
.L_x_8519:
[----:B------:R-:W-:Y:S05]  /*1960*/  BSYNC.RECONVERGENT B1 ;  /* 0x0000000000017941 */ /* 0x000fea0003800200 */
.L_x_8518:
        /* <DEDUP_REMOVED lines=31> */
.L_x_8522:
[----:B------:R-:W-:Y:S05]  /*1b60*/  BSYNC.RECONVERGENT B1 ;  /* 0x0000000000017941 */ /* 0x000fea0003800200 */
.L_x_8521:
        /* <DEDUP_REMOVED lines=14> */
.L_x_8514:
[----:B------:R-:W-:Y:S05]  /*1c50*/  BSYNC.RECONVERGENT B0 ;  /* 0x0000000000007941 */ /* 0x000fea0003800200 */
.L_x_8513:
        /* <DEDUP_REMOVED lines=37> */
.L_x_8524:
[----:B------:R-:W-:Y:S05]  /*1eb0*/  BSYNC.RECONVERGENT B0 ;  /* 0x0000000000007941 */ /* 0x000fea0003800200 */
.L_x_8523:
        /* <DEDUP_REMOVED lines=27> */
.L_x_8526:
[----:B------:R-:W-:Y:S05]  /*2070*/  BSYNC.RECONVERGENT B0 ;  /* 0x0000000000007941 */ /* 0x000fea0003800200 */
.L_x_8525:
        /* <DEDUP_REMOVED lines=15> */
.L_x_8528:
[----:B------:R-:W-:Y:S05]  /*2170*/  BSYNC.RECONVERGENT B0 ;  /* 0x0000000000007941 */ /* 0x000fea0003800200 */
.L_x_8527:
        /* <DEDUP_REMOVED lines=27> */
.L_x_8530:
[----:B------:R-:W-:Y:S05]  /*2330*/  BSYNC.RECONVERGENT B0 ;  /* 0x0000000000007941 */ /* 0x000fea0003800200 */
.L_x_8529:
        /* <DEDUP_REMOVED lines=42> */
.L_x_8502:
[----:B------:R-:W-:Y:S01]  /*25e0*/  HFMA2 R12, -RZ, RZ, 0, 9.5367431640625e-07 ;  /* 0x00000010ff0c7431 */ /* 0x000fe200000001ff */
[----:B------:R-:W-:Y:S02]  /*25f0*/  MOV R11, 0x1f ;  /* 0x0000001f000b7802 */ /* 0x000fe40000000f00 */
[----:B------:R-:W-:-:S07]  /*2600*/  MOV R15, 0xffffffff ;  /* 0xffffffff000f7802 */ /* 0x000fce0000000f00 */
[----:B------:R-:W-:Y:S05]  /*2610*/  WARPSYNC.COLLECTIVE R15, `(.L_x_8531) ;  /* 0x000000000f087348 */ /* 0x000fea0003c00000 */
[----:B------:R0:W1:Y:S02]  /*2620*/  SHFL.BFLY P6, R14, R13, R12, R11 ;  /* 0x0c00000c0d0e7389 */ /* 0x00006400000c000b */
[----:B01----:R-:W-:Y:S05]  /*2630*/  ENDCOLLECTIVE ;  /* 0x000000000000791b */ /* 0x003fea0003800000 */
.L_x_8531:
[----:B------:R-:W-:Y:S01]  /*2640*/  HFMA2 R12, -RZ, RZ, 0, 4.76837158203125e-07 ;  /* 0x00000008ff0c7431 */ /* 0x000fe200000001ff */
[----:B------:R-:W-:-:S04]  /*2650*/  FMNMX.FTZ R0, R14, -3.40282346638528859812e+38, !PT ;  /* 0xff7fffff0e007809 */ /* 0x000fc80007810000 */
[----:B------:R-:W-:-:S07]  /*2660*/  MOV R13, R0 ;  /* 0x00000000000d7202 */ /* 0x000fce0000000f00 */
[----:B------:R-:W-:Y:S05]  /*2670*/  WARPSYNC.COLLECTIVE R15, `(.L_x_8532) ;  /* 0x000000000f087348 */ /* 0x000fea0003c00000 */
[----:B------:R0:W1:Y:S02]  /*2680*/  SHFL.BFLY P6, R14, R13, R12, R11 ;  /* 0x0c00000c0d0e7389 */ /* 0x00006400000c000b */
[----:B01----:R-:W-:Y:S05]  /*2690*/  ENDCOLLECTIVE ;  /* 0x000000000000791b */ /* 0x003fea0003800000 */
.L_x_8532:
[----:B------:R-:W-:Y:S01]  /*26a0*/  HFMA2 R12, -RZ, RZ, 0, 2.384185791015625e-07 ;  /* 0x00000004ff0c7431 */ /* 0x000fe200000001ff */
[----:B------:R-:W-:-:S04]  /*26b0*/  FMNMX.FTZ R2, R0, R14, !PT ;  /* 0x0000000e00027209 */ /* 0x000fc80007810000 */
[----:B------:R-:W-:-:S07]  /*26c0*/  MOV R13, R2 ;  /* 0x00000002000d7202 */ /* 0x000fce0000000f00 */
[----:B------:R-:W-:Y:S05]  /*26d0*/  WARPSYNC.COLLECTIVE R15, `(.L_x_8533) ;  /* 0x000000000f087348 */ /* 0x000fea0003c00000 */
[----:B------:R0:W1:Y:S02]  /*26e0*/  SHFL.BFLY P6, R14, R13, R12, R11 ;  /* 0x0c00000c0d0e7389 */ /* 0x00006400000c000b */
[----:B01----:R-:W-:Y:S05]  /*26f0*/  ENDCOLLECTIVE ;  /* 0x000000000000791b */ /* 0x003fea0003800000 */
.L_x_8533:
[----:B------:R-:W-:Y:S01]  /*2700*/  HFMA2 R12, -RZ, RZ, 0, 1.1920928955078125e-07 ;  /* 0x00000002ff0c7431 */ /* 0x000fe200000001ff */
[----:B------:R-:W-:-:S04]  /*2710*/  FMNMX.FTZ R3, R2, R14, !PT ;  /* 0x0000000e02037209 */ /* 0x000fc80007810000 */
[----:B------:R-:W-:-:S07]  /*2720*/  MOV R13, R3 ;  /* 0x00000003000d7202 */ /* 0x000fce0000000f00 */
[----:B------:R-:W-:Y:S05]  /*2730*/  WARPSYNC.COLLECTIVE R15, `(.L_x_8534) ;  /* 0x000000000f087348 */ /* 0x000fea0003c00000 */
[----:B------:R0:W1:Y:S02]  /*2740*/  SHFL.BFLY P6, R14, R13, R12, R11 ;  /* 0x0c00000c0d0e7389 */ /* 0x00006400000c000b */
[----:B01----:R-:W-:Y:S05]  /*2750*/  ENDCOLLECTIVE ;  /* 0x000000000000791b */ /* 0x003fea0003800000 */
.L_x_8534:
[----:B------:R-:W-:Y:S01]  /*2760*/  HFMA2 R12, -RZ, RZ, 0, 5.9604644775390625e-08 ;  /* 0x00000001ff0c7431 */ /* 0x000fe200000001ff */
[----:B------:R-:W-:-:S04]  /*2770*/  FMNMX.FTZ R4, R3, R14, !PT ;  /* 0x0000000e03047209 */ /* 0x000fc80007810000 */
[----:B------:R-:W-:-:S07]  /*2780*/  MOV R13, R4 ;  /* 0x00000004000d7202 */ /* 0x000fce0000000f00 */
[----:B------:R-:W-:Y:S05]  /*2790*/  WARPSYNC.COLLECTIVE R15, `(.L_x_8535) ;  /* 0x000000000f087348 */ /* 0x000fea0003c00000 */
[----:B------:R0:W1:Y:S02]  /*27a0*/  SHFL.BFLY P6, R14, R13, R12, R11 ;  /* 0x0c00000c0d0e7389 */ /* 0x00006400000c000b */
[----:B01----:R-:W-:Y:S05]  /*27b0*/  ENDCOLLECTIVE ;  /* 0x000000000000791b */ /* 0x003fea0003800000 */
.L_x_8535:
[----:B------:R-:W-:Y:S05]  /*27c0*/  BRA `(.L_x_8536) ;  /* 0xffffffd800cc7947 */ /* 0x000fea000383ffff */
.L_x_8537:
        /* <DEDUP_REMOVED lines=11> */
.L_x_25739:


//--------------------- .text._ZN4vllm25paged_attention_v1_kernelI13__nv_bfloat16hLi80ELi32ELi128ELNS_18Fp8KVCacheDataTypeE1ELb0EEEvPT_PKS3_PKT0_S9_ifPKiSB_iPKfiiiSD_SD_iiiii --------------------------
	.section	.text._ZN4vllm25paged_attention_v1_kernelI13__nv_bfloat16hLi80ELi32ELi128ELNS_18Fp8KVCacheDataTypeE1ELb0EEEvPT_PKS3_PKT0_S9_ifPKiSB_iPKfiiiSD_SD_iiiii,"ax",@progbits
	.align	128
        .global         _ZN4vllm25paged_attention_v1_kernelI13__nv_bfloat16hLi80ELi32ELi128ELNS_18Fp8KVCacheDataTypeE1ELb0EEEvPT_PKS3_PKT0_S9_ifPKiSB_iPKfiiiSD_SD_iiiii
        .type           _ZN4vllm25paged_attention_v1_kernelI13__nv_bfloat16hLi80ELi32ELi128ELNS_18Fp8KVCacheDataTypeE1ELb0EEEvPT_PKS3_PKT0_S9_ifPKiSB_iPKfiiiSD_SD_iiiii,@function
        .size           _ZN4vllm25paged_attention_v1_kernelI13__nv_bfloat16hLi80ELi32ELi128ELNS_18Fp8KVCacheDataTypeE1ELb0EEEvPT_PKS3_PKT0_S9_ifPKiSB_iPKfiiiSD_SD_iiiii,(.L_x_25740 - _ZN4vllm25paged_attention_v1_kernelI13__nv_bfloat16hLi80ELi32ELi128ELNS_18Fp8KVCacheDataTypeE1ELb0EEEvPT_PKS3_PKT0_S9_ifPKiSB_iPKfiiiSD_SD_iiiii)
        .other          _ZN4vllm25paged_attention_v1_kernelI13__nv_bfloat16hLi80ELi32ELi128ELNS_18Fp8KVCacheDataTypeE1ELb0EEEvPT_PKS3_PKT0_S9_ifPKiSB_iPKfiiiSD_SD_iiiii,@"STO_CUDA_ENTRY STV_DEFAULT"
_ZN4vllm25paged_attention_v1_kernelI13__nv_bfloat16hLi80ELi32ELi128ELNS_18Fp8KVCacheDataTypeE1ELb0EEEvPT_PKS3_PKT0_S9_ifPKiSB_iPKfiiiSD_SD_iiiii:
.text._ZN4vllm25paged_attention_v1_kernelI13__nv_bfloat16hLi80ELi32ELi128ELNS_18Fp8KVCacheDataTypeE1ELb0EEEvPT_PKS3_PKT0_S9_ifPKiSB_iPKfiiiSD_SD_iiiii:
        /* <DEDUP_REMOVED lines=35> */
.L_x_8539:
[----:B------:R-:W-:Y:S05]  /*0230*/  BSYNC.RECONVERGENT B6 ;  /* 0x0000000000067941 */ /* 0x000fea0003800200 */
.L_x_8538:
        /* <DEDUP_REMOVED lines=12> */
.L_x_8574:
        /* <DEDUP_REMOVED lines=39> */
.L_x_8545:
        /* <DEDUP_REMOVED lines=11> */
.L_x_8544:
[----:B------:R-:W-:Y:S05]  /*0620*/  BSYNC.RECONVERGENT B1 ;  /* 0x0000000000017941 */ /* 0x000fea0003800200 */
.L_x_8543:
        /* <DEDUP_REMOVED lines=12> */
.L_x_8548:
        /* <DEDUP_REMOVED lines=100> */
.L_x_8547:
[----:B------:R-:W-:Y:S05]  /*0d30*/  BSYNC.RECONVERGENT B1 ;  /* 0x0000000000017941 */ /* 0x000fea0003800200 */
.L_x_8546:
        /* <DEDUP_REMOVED lines=55> */
.L_x_8550:
[----:B------:R-:W-:Y:S05]  /*10b0*/  BSYNC.RECONVERGENT B1 ;  /* 0x0000000000017941 */ /* 0x000fea0003800200 */
.L_x_8549:
        /* <DEDUP_REMOVED lines=26> */
.L_x_8542:
[----:B------:R-:W-:Y:S05]  /*1260*/  BSYNC.RECONVERGENT B0 ;  /* 0x0000000000007941 */ /* 0x000fea0003800200 */
.L_x_8541:
        /* <DEDUP_REMOVED lines=39> */
.L_x_8555:
[----:B------:R-:W0:Y:S01]  /*14e0*/  LDS R5, [R4] ;  /* 0x0000000004057984 */ /* 0x000e220000000800 */
[----:B------:R-:W-:-:S04]  /*14f0*/  IADD3 R7, PT, PT, R7, 0x1, RZ ;  /* 0x0000000107077810 */ /* 0x000fc80007ffe0ff */
[----:B------:R-:W-:Y:S01]  /*1500*/  ISETP.NE.AND P0, PT, R7, RZ, PT ;  /* 0x000000ff0700720c */ /* 0x000fe20003f05270 */
[----:B0-----:R-:W-:-:S05]  /*1510*/  FMUL.FTZ R5, R5, R2 ;  /* 0x0000000205057220 */ /* 0x001fca0000410000 */
[----:B------:R0:W-:Y:S02]  /*1520*/  STS [R4], R5 ;  /* 0x0000000504007388 */ /* 0x0001e40000000800 */
[----:B0-----:R-:W-:-:S05]  /*1530*/  IADD3 R4, PT, PT, R4, 0x200, RZ ;  /* 0x0000020004047810 */ /* 0x001fca0007ffe0ff */
[----:B------:R-:W-:Y:S05]  /*1540*/  @P0 BRA `(.L_x_8555) ;  /* 0xfffffffc00e40947 */ /* 0x000fea000383ffff */
.L_x_8554:
[----:B------:R-:W-:Y:S05]  /*1550*/  BSYNC.RECONVERGENT B1 ;  /* 0x0000000000017941 */ /* 0x000fea0003800200 */
.L_x_8553:
        /* <DEDUP_REMOVED lines=12> */
.L_x_8558:
        /* <DEDUP_REMOVED lines=52> */
.L_x_8557:
[----:B------:R-:W-:Y:S05]  /*1960*/  BSYNC.RECONVERGENT B1 ;  /* 0x0000000000017941 */ /* 0x000fea0003800200 */
.L_x_8556:
        /* <DEDUP_REMOVED lines=31> */
.L_x_8560:
[----:B------:R-:W-:Y:S05]  /*1b60*/  BSYNC.RECONVERGENT B1 ;  /* 0x0000000000017941 */ /* 0x000fea0003800200 */
.L_x_8559:
        /* <DEDUP_REMOVED lines=14> */
.L_x_8552:
[----:B------:R-:W-:Y:S05]  /*1c50*/  BSYNC.RECONVERGENT B0 ;  /* 0x0000000000007941 */ /* 0x000fea0003800200 */
.L_x_8551:
        /* <DEDUP_REMOVED lines=34> */
.L_x_8562:
[----:B------:R-:W-:Y:S05]  /*1e80*/  BSYNC.RECONVERGENT B0 ;  /* 0x0000000000007941 */ /* 0x000fea0003800200 */
.L_x_8561:
        /* <DEDUP_REMOVED lines=23> */
.L_x_8564:
[----:B------:R-:W-:Y:S05]  /*2000*/  BSYNC.RECONVERGENT B0 ;  /* 0x0000000000007941 */ /* 0x000fea0003800200 */
.L_x_8563:
        /* <DEDUP_REMOVED lines=13> */
.L_x_8566:
[----:B------:R-:W-:Y:S05]  /*20e0*/  BSYNC.RECONVERGENT B0 ;  /* 0x0000000000007941 */ /* 0x000fea0003800200 */
.L_x_8565:
        /* <DEDUP_REMOVED lines=23> */
.L_x_8568:
[----:B------:R-:W-:Y:S05]  /*2260*/  BSYNC.RECONVERGENT B0 ;  /* 0x0000000000007941 */ /* 0x000fea0003800200 */
.L_x_8567:
        /* <DEDUP_REMOVED lines=38> */
.L_x_8540:
[----:B------:R-:W-:Y:S01]  /*24d0*/  HFMA2 R11, -RZ, RZ, 0, 1.847743988037109375e-06 ;  /* 0x0000001fff0b7431 */ /* 0x000fe200000001ff */
[----:B------:R-:W-:Y:S02]  /*24e0*/  MOV R12, 0x10 ;  /* 0x00000010000c7802 */ /* 0x000fe40000000f00 */
[----:B------:R-:W-:-:S07]  /*24f0*/  MOV R15, 0xffffffff ;  /* 0xffffffff000f7802 */ /* 0x000fce0000000f00 */
[----:B------:R-:W-:Y:S05]  /*2500*/  WARPSYNC.COLLECTIVE R15, `(.L_x_8569) ;  /* 0x000000000f087348 */ /* 0x000fea0003c00000 */
[----:B------:R0:W1:Y:S02]  /*2510*/  SHFL.BFLY P6, R14, R13, R12, R11 ;  /* 0x0c00000c0d0e7389 */ /* 0x00006400000c000b */
[----:B01----:R-:W-:Y:S05]  /*2520*/  ENDCOLLECTIVE ;  /* 0x000000000000791b */ /* 0x003fea0003800000 */
.L_x_8569:
[----:B------:R-:W-:Y:S01]  /*2530*/  HFMA2 R12, -RZ, RZ, 0, 4.76837158203125e-07 ;  /* 0x00000008ff0c7431 */ /* 0x000fe200000001ff */
[----:B------:R-:W-:-:S04]  /*2540*/  FMNMX.FTZ R0, R14, -3.40282346638528859812e+38, !PT ;  /* 0xff7fffff0e007809 */ /* 0x000fc80007810000 */
[----:B------:R-:W-:-:S07]  /*2550*/  MOV R13, R0 ;  /* 0x00000000000d7202 */ /* 0x000fce0000000f00 */
[----:B------:R-:W-:Y:S05]  /*2560*/  WARPSYNC.COLLECTIVE R15, `(.L_x_8570) ;  /* 0x000000000f087348 */ /* 0x000fea0003c00000 */
[----:B------:R0:W1:Y:S02]  /*2570*/  SHFL.BFLY P6, R14, R13, R12, R11 ;  /* 0x0c00000c0d0e7389 */ /* 0x00006400000c000b */
[----:B01----:R-:W-:Y:S05]  /*2580*/  ENDCOLLECTIVE ;  /* 0x000000000000791b */ /* 0x003fea0003800000 */
.L_x_8570:
[----:B------:R-:W-:Y:S01]  /*2590*/  HFMA2 R12, -RZ, RZ, 0, 2.384185791015625e-07 ;  /* 0x00000004ff0c7431 */ /* 0x000fe200000001ff */
[----:B------:R-:W-:-:S04]  /*25a0*/  FMNMX.FTZ R2, R0, R14, !PT ;  /* 0x0000000e00027209 */ /* 0x000fc80007810000 */
[----:B------:R-:W-:-:S07]  /*25b0*/  MOV R13, R2 ;  /* 0x00000002000d7202 */ /* 0x000fce0000000f00 */
[----:B------:R-:W-:Y:S05]  /*25c0*/  WARPSYNC.COLLECTIVE R15, `(.L_x_8571) ;  /* 0x000000000f087348 */ /* 0x000fea0003c00000 */
[----:B------:R0:W1:Y:S02]  /*25d0*/  SHFL.BFLY P6, R14, R13, R12, R11 ;  /* 0x0c00000c0d0e7389 */ /* 0x00006400000c000b */
[----:B01----:R-:W-:Y:S05]  /*25e0*/  ENDCOLLECTIVE ;  /* 0x000000000000791b */ /* 0x003fea0003800000 */
.L_x_8571:
[----:B------:R-:W-:Y:S01]  /*25f0*/  HFMA2 R12, -RZ, RZ, 0, 1.1920928955078125e-07 ;  /* 0x00000002ff0c7431 */ /* 0x000fe200000001ff */
[----:B------:R-:W-:-:S04]  /*2600*/  FMNMX.FTZ R3, R2, R14, !PT ;  /* 0x0000000e02037209 */ /* 0x000fc80007810000 */
[----:B------:R-:W-:-:S07]  /*2610*/  MOV R13, R3 ;  /* 0x00000003000d7202 */ /* 0x000fce0000000f00 */
[----:B------:R-:W-:Y:S05]  /*2620*/  WARPSYNC.COLLECTIVE R15, `(.L_x_8572) ;  /* 0x000000000f087348 */ /* 0x000fea0003c00000 */
[----:B------:R0:W1:Y:S02]  /*2630*/  SHFL.BFLY P6, R14, R13, R12, R11 ;  /* 0x0c00000c0d0e7389 */ /* 0x00006400000c000b */
[----:B01----:R-:W-:Y:S05]  /*2640*/  ENDCOLLECTIVE ;  /* 0x000000000000791b */ /* 0x003fea0003800000 */
.L_x_8572:
[----:B------:R-:W-:Y:S01]  /*2650*/  HFMA2 R12, -RZ, RZ, 0, 5.9604644775390625e-08 ;  /* 0x00000001ff0c7431 */ /* 0x000fe200000001ff */
[----:B------:R-:W-:-:S04]  /*2660*/  FMNMX.FTZ R4, R3, R14, !PT ;  /* 0x0000000e03047209 */ /* 0x000fc80007810000 */
[----:B------:R-:W-:-:S07]  /*2670*/  MOV R13, R4 ;  /* 0x00000004000d7202 */ /* 0x000fce0000000f00 */
[----:B------:R-:W-:Y:S05]  /*2680*/  WARPSYNC.COLLECTIVE R15, `(.L_x_8573) ;  /* 0x000000000f087348 */ /* 0x000fea0003c00000 */
[----:B------:R0:W1:Y:S02]  /*2690*/  SHFL.BFLY P6, R14, R13, R12, R11 ;  /* 0x0c00000c0d0e7389 */ /* 0x00006400000c000b */
[----:B01----:R-:W-:Y:S05]  /*26a0*/  ENDCOLLECTIVE ;  /* 0x000000000000791b */ /* 0x003fea0003800000 */
.L_x_8573:
[----:B------:R-:W-:Y:S05]  /*26b0*/  BRA `(.L_x_8574) ;  /* 0xffffffdc00107947 */ /* 0x000fea000383ffff */
.L_x_8575:
        /* <DEDUP_REMOVED lines=12> */
.L_x_25740:


//--------------------- .text._ZN4vllm25paged_attention_v1_kernelI13__nv_bfloat16hLi64ELi32ELi128ELNS_18Fp8KVCacheDataTypeE1ELb0EEEvPT_PKS3_PKT0_S9_ifPKiSB_iPKfiiiSD_SD_iiiii --------------------------
	.section	.text._ZN4vllm25paged_attention_v1_kernelI13__nv_bfloat16hLi64ELi32ELi128ELNS_18Fp8KVCacheDataTypeE1ELb0EEEvPT_PKS3_PKT0_S9_ifPKiSB_iPKfiiiSD_SD_iiiii,"ax",@progbits
	.align	128
        .global         _ZN4vllm25paged_attention_v1_kernelI13__nv_bfloat16hLi64ELi32ELi128ELNS_18Fp8KVCacheDataTypeE1ELb0EEEvPT_PKS3_PKT0_S9_ifPKiSB_iPKfiiiSD_SD_iiiii
        .type           _ZN4vllm25paged_attention_v1_kernelI13__nv_bfloat16hLi64ELi32ELi128ELNS_18Fp8KVCacheDataTypeE1ELb0EEEvPT_PKS3_PKT0_S9_ifPKiSB_iPKfiiiSD_SD_iiiii,@function
        .size           _ZN4vllm25paged_attention_v1_kernelI13__nv_bfloat16hLi64ELi32ELi128ELNS_18Fp8KVCacheDataTypeE1ELb0EEEvPT_PKS3_PKT0_S9_ifPKiSB_iPKfiiiSD_SD_iiiii,(.L_x_25741 - _ZN4vllm25paged_attention_v1_kernelI13__nv_bfloat16hLi64ELi32ELi128ELNS_18Fp8KVCacheDataTypeE1ELb0EEEvPT_PKS3_PKT0_S9_ifPKiSB_iPKfiiiSD_SD_iiiii)
        .other          _ZN4vllm25paged_attention_v1_kernelI13__nv_bfloat16hLi64ELi32ELi128ELNS_18Fp8KVCacheDataTypeE1ELb0EEEvPT_PKS3_PKT0_S9_ifPKiSB_iPKfiiiSD_SD_iiiii,@"STO_CUDA_ENTRY STV_DEFAULT"
_ZN4vllm25paged_attention_v1_kernelI13__nv_bfloat16hLi64ELi32ELi128ELNS_18Fp8KVCacheDataTypeE1ELb0EEEvPT_PKS3_PKT0_S9_ifPKiSB_iPKfiiiSD_SD_iiiii:
.text._ZN4vllm25paged_attention_v1_kernelI13__nv_bfloat16hLi64ELi32ELi128ELNS_18Fp8KVCacheDataTypeE1ELb0EEEvPT_PKS3_PKT0_S9_ifPKiSB_iPKfiiiSD_SD_iiiii:
        /* <DEDUP_REMOVED lines=35> */
.L_x_8577:
[----:B------:R-:W-:Y:S05]  /*0230*/  BSYNC.RECONVERGENT B6 ;  /* 0x0000000000067941 */ /* 0x000fea0003800200 */
.L_x_8576:
        /* <DEDUP_REMOVED lines=12> */
.L_x_8612:
        /* <DEDUP_REMOVED lines=39> */
.L_x_8583:
        /* <DEDUP_REMOVED lines=11> */
.L_x_8582:
[----:B------:R-:W-:Y:S05]  /*0620*/  BSYNC.RECONVERGENT B1 ;  /* 0x0000000000017941 */ /* 0x000fea0003800200 */
.L_x_8581:
        /* <DEDUP_REMOVED lines=12> */
.L_x_8586:
        /* <DEDUP_REMOVED lines=100> */
.L_x_8585:
[----:B------:R-:W-:Y:S05]  /*0d30*/  BSYNC.RECONVERGENT B1 ;  /* 0x0000000000017941 */ /* 0x000fea0003800200 */
.L_x_8584:
        /* <DEDUP_REMOVED lines=55> */
.L_x_8588:
[----:B------:R-:W-:Y:S05]  /*10b0*/  BSYNC.RECONVERGENT B1 ;  /* 0x0000000000017941 */ /* 0x000fea0003800200 */
.L_x_8587:
        /* <DEDUP_REMOVED lines=26> */
.L_x_8580:
[----:B------:R-:W-:Y:S05]  /*1260*/  BSYNC.RECONVERGENT B0 ;  /* 0x0000000000007941 */ /* 0x000fea0003800200 */
.L_x_8579:
        /* <DEDUP_REMOVED lines=39> */
.L_x_8593:
[----:B------:R-:W0:Y:S01]  /*14e0*/  LDS R5, [R4] ;  /* 0x0000000004057984 */ /* 0x000e220000000800 */
[----:B------:R-:W-:-:S05]  /*14f0*/  VIADD R7, R7, 0x1 ;  /* 0x0000000107077836 */ /* 0x000fca0000000000 */
[----:B------:R-:W-:Y:S01]  /*1500*/  ISETP.NE.AND P0, PT, R7, RZ, PT ;  /* 0x000000ff0700720c */ /* 0x000fe20003f05270 */
[----:B0-----:R-:W-:-:S05]  /*1510*/  FMUL.FTZ R5, R5, R2 ;  /* 0x0000000205057220 */ /* 0x001fca0000410000 */
[----:B------:R0:W-:Y:S02]  /*1520*/  STS [R4], R5 ;  /* 0x0000000504007388 */ /* 0x0001e40000000800 */
[----:B0-----:R-:W-:-:S05]  /*1530*/  IADD3 R4, PT, PT, R4, 0x200, RZ ;  /* 0x0000020004047810 */ /* 0x001fca0007ffe0ff */
[----:B------:R-:W-:Y:S05]  /*1540*/  @P0 BRA `(.L_x_8593) ;  /* 0xfffffffc00e40947 */ /* 0x000fea000383ffff */
.L_x_8592:
[----:B------:R-:W-:Y:S05]  /*1550*/  BSYNC.RECONVERGENT B1 ;  /* 0x0000000000017941 */ /* 0x000fea0003800200 */
.L_x_8591:
        /* <DEDUP_REMOVED lines=12> */
.L_x_8596:
        /* <DEDUP_REMOVED lines=52> */
.L_x_8595:
[----:B------:R-:W-:Y:S05]  /*1960*/  BSYNC.RECONVERGENT B1 ;  /* 0x0000000000017941 */ /* 0x000fea0003800200 */
.L_x_8594:
        /* <DEDUP_REMOVED lines=31> */
.L_x_8598:
[----:B------:R-:W-:Y:S05]  /*1b60*/  BSYNC.RECONVERGENT B1 ;  /* 0x0000000000017941 */ /* 0x000fea0003800200 */
.L_x_8597:
        /* <DEDUP_REMOVED lines=14> */
.L_x_8590:
[----:B------:R-:W-:Y:S05]  /*1c50*/  BSYNC.RECONVERGENT B0 ;  /* 0x0000000000007941 */ /* 0x000fea0003800200 */
.L_x_8589:
        /* <DEDUP_REMOVED lines=32> */
.L_x_8600:
[----:B------:R-:W-:Y:S05]  /*1e60*/  BSYNC.RECONVERGENT B0 ;  /* 0x0000000000007941 */ /* 0x000fea0003800200 */
.L_x_8599:
        /* <DEDUP_REMOVED lines=20> */
.L_x_8602:
[----:B------:R-:W-:Y:S05]  /*1fb0*/  BSYNC.RECONVERGENT B0 ;  /* 0x0000000000007941 */ /* 0x000fea0003800200 */
.L_x_8601:
        /* <DEDUP_REMOVED lines=12> */
.L_x_8604:
[----:B------:R-:W-:Y:S05]  /*2080*/  BSYNC.RECONVERGENT B0 ;  /* 0x0000000000007941 */ /* 0x000fea0003800200 */
.L_x_8603:
        /* <DEDUP_REMOVED lines=19> */
.L_x_8606:
[----:B------:R-:W-:Y:S05]  /*21c0*/  BSYNC.RECONVERGENT B0 ;  /* 0x0000000000007941 */ /* 0x000fea0003800200 */
.L_x_8605:
        /* <DEDUP_REMOVED lines=34> */
.L_x_8578:
[----:B------:R-:W-:Y:S01]  /*23f0*/  HFMA2 R12, -RZ, RZ, 0, 9.5367431640625e-07 ;  /* 0x00000010ff0c7431 */ /* 0x000fe200000001ff */
[----:B------:R-:W-:Y:S02]  /*2400*/  MOV R11, 0x1f ;  /* 0x0000001f000b7802 */ /* 0x000fe40000000f00 */
[----:B------:R-:W-:-:S07]  /*2410*/  MOV R15, 0xffffffff ;  /* 0xffffffff000f7802 */ /* 0x000fce0000000f00 */
[----:B------:R-:W-:Y:S05]  /*2420*/  WARPSYNC.COLLECTIVE R15, `(.L_x_8607) ;  /* 0x000000000f087348 */ /* 0x000fea0003c00000 */
[----:B------:R0:W1:Y:S02]  /*2430*/  SHFL.BFLY P6, R14, R13, R12, R11 ;  /* 0x0c00000c0d0e7389 */ /* 0x00006400000c000b */
[----:B01----:R-:W-:Y:S05]  /*2440*/  ENDCOLLECTIVE ;  /* 0x000000000000791b */ /* 0x003fea0003800000 */
.L_x_8607:
[----:B------:R-:W-:Y:S01]  /*2450*/  HFMA2 R12, -RZ, RZ, 0, 4.76837158203125e-07 ;  /* 0x00000008ff0c7431 */ /* 0x000fe200000001ff */
[----:B------:R-:W-:-:S05]  /*2460*/  FMNMX.FTZ R0, R14, -3.40282346638528859812e+38, !PT ;  /* 0xff7fffff0e007809 */ /* 0x000fca0007810000 */
[----:B------:R-:W-:-:S07]  /*2470*/  IMAD.MOV.U32 R13, RZ, RZ, R0 ;  /* 0x000000ffff0d7224 */ /* 0x000fce00078e0000 */
[----:B------:R-:W-:Y:S05]  /*2480*/  WARPSYNC.COLLECTIVE R15, `(.L_x_8608) ;  /* 0x000000000f087348 */ /* 0x000fea0003c00000 */
[----:B------:R0:W1:Y:S02]  /*2490*/  SHFL.BFLY P6, R14, R13, R12, R11 ;  /* 0x0c00000c0d0e7389 */ /* 0x00006400000c000b */
[----:B01----:R-:W-:Y:S05]  /*24a0*/  ENDCOLLECTIVE ;  /* 0x000000000000791b */ /* 0x003fea0003800000 */
.L_x_8608:
[----:B------:R-:W-:Y:S01]  /*24b0*/  HFMA2 R12, -RZ, RZ, 0, 2.384185791015625e-07 ;  /* 0x00000004ff0c7431 */ /* 0x000fe200000001ff */
[----:B------:R-:W-:-:S04]  /*24c0*/  FMNMX.FTZ R2, R0, R14, !PT ;  /* 0x0000000e00027209 */ /* 0x000fc80007810000 */
[----:B------:R-:W-:-:S07]  /*24d0*/  MOV R13, R2 ;  /* 0x00000002000d7202 */ /* 0x000fce0000000f00 */
[----:B------:R-:W-:Y:S05]  /*24e0*/  WARPSYNC.COLLECTIVE R15, `(.L_x_8609) ;  /* 0x000000000f087348 */ /* 0x000fea0003c00000 */
[----:B------:R0:W1:Y:S02]  /*24f0*/  SHFL.BFLY P6, R14, R13, R12, R11 ;  /* 0x0c00000c0d0e7389 */ /* 0x00006400000c000b */
[----:B01----:R-:W-:Y:S05]  /*2500*/  ENDCOLLECTIVE ;  /* 0x000000000000791b */ /* 0x003fea0003800000 */
.L_x_8609:
[----:B------:R-:W-:Y:S01]  /*2510*/  HFMA2 R12, -RZ, RZ, 0, 1.1920928955078125e-07 ;  /* 0x00000002ff0c7431 */ /* 0x000fe200000001ff */
[----:B------:R-:W-:-:S04]  /*2520*/  FMNMX.FTZ R3, R2, R14, !PT ;  /* 0x0000000e02037209 */ /* 0x000fc80007810000 */
[----:B------:R-:W-:-:S07]  /*2530*/  MOV R13, R3 ;  /* 0x00000003000d7202 */ /* 0x000fce0000000f00 */
[----:B------:R-:W-:Y:S05]  /*2540*/  WARPSYNC.COLLECTIVE R15, `(.L_x_8610) ;  /* 0x000000000f087348 */ /* 0x000fea0003c00000 */
[----:B------:R0:W1:Y:S02]  /*2550*/  SHFL.BFLY P6, R14, R13, R12, R11 ;  /* 0x0c00000c0d0e7389 */ /* 0x00006400000c000b */
[----:B01----:R-:W-:Y:S05]  /*2560*/  ENDCOLLECTIVE ;  /* 0x000000000000791b */ /* 0x003fea0003800000 */
.L_x_8610:
[----:B------:R-:W-:Y:S01]  /*2570*/  HFMA2 R12, -RZ, RZ, 0, 5.9604644775390625e-08 ;  /* 0x00000001ff0c7431 */ /* 0x000fe200000001ff */
[----:B------:R-:W-:-:S04]  /*2580*/  FMNMX.FTZ R4, R3, R14, !PT ;  /* 0x0000000e03047209 */ /* 0x000fc80007810000 */
[----:B------:R-:W-:-:S07]  /*2590*/  MOV R13, R4 ;  /* 0x00000004000d7202 */ /* 0x000fce0000000f00 */
[----:B------:R-:W-:Y:S05]  /*25a0*/  WARPSYNC.COLLECTIVE R15, `(.L_x_8611) ;  /* 0x000000000f087348 */ /* 0x000fea0003c00000 */
[----:B------:R0:W1:Y:S02]  /*25b0*/  SHFL.BFLY P6, R14, R13, R12, R11 ;  /* 0x0c00000c0d0e7389 */ /* 0x00006400000c000b */
[----:B01----:R-:W-:Y:S05]  /*25c0*/  ENDCOLLECTIVE ;  /* 0x000000000000791b */ /* 0x003fea0003800000 */
.L_x_8611:
[----:B------:R-:W-:Y:S05]  /*25d0*/  BRA `(.L_x_8612) ;  /* 0xffffffdc00487947 */ /* 0x000fea000383ffff */
.L_x_8613:
        /* <DEDUP_REMOVED lines=10> */
.L_x_25741:


//--------------------- .text._ZN4vllm25paged_attention_v1_kernelI13__nv_bfloat16hLi32ELi32ELi128ELNS_18Fp8KVCacheDataTypeE1ELb0EEEvPT_PKS3_PKT0_S9_ifPKiSB_iPKfiiiSD_SD_iiiii --------------------------
	.section	.text._ZN4vllm25paged_attention_v1_kernelI13__nv_bfloat16hLi32ELi32ELi128ELNS_18Fp8KVCacheDataTypeE1ELb0EEEvPT_PKS3_PKT0_S9_ifPKiSB_iPKfiiiSD_SD_iiiii,"ax",@progbits
	.align	128
        .global         _ZN4vllm25paged_attention_v1_kernelI13__nv_bfloat16hLi32ELi32ELi128ELNS_18Fp8KVCacheDataTypeE1ELb0EEEvPT_PKS3_PKT0_S9_ifPKiSB_iPKfiiiSD_SD_iiiii
        .type           _ZN4vllm25paged_attention_v1_kernelI13__nv_bfloat16hLi32ELi32ELi128ELNS_18Fp8KVCacheDataTypeE1ELb0EEEvPT_PKS3_PKT0_S9_ifPKiSB_iPKfiiiSD_SD_iiiii,@function
        .size           _ZN4vllm25paged_attention_v1_kernelI13__nv_bfloat16hLi32ELi32ELi128ELNS_18Fp8KVCacheDataTypeE1ELb0EEEvPT_PKS3_PKT0_S9_ifPKiSB_iPKfiiiSD_SD_iiiii,(.L_x_25742 - _ZN4vllm25paged_attention_v1_kernelI13__nv_bfloat16hLi32ELi32ELi128ELNS_18Fp8KVCacheDataTypeE1ELb0EEEvPT_PKS3_PKT0_S9_ifPKiSB_iPKfiiiSD_SD_iiiii)
        .other          _ZN4vllm25paged_attention_v1_kernelI13__nv_bfloat16hLi32ELi32ELi128ELNS_18Fp8KVCacheDataTypeE1ELb0EEEvPT_PKS3_PKT0_S9_ifPKiSB_iPKfiiiSD_SD_iiiii,@"STO_CUDA_ENTRY STV_DEFAULT"
_ZN4vllm25paged_attention_v1_kernelI13__nv_bfloat16hLi32ELi32ELi128ELNS_18Fp8KVCacheDataTypeE1ELb0EEEvPT_PKS3_PKT0_S9_ifPKiSB_iPKfiiiSD_SD_iiiii:
.text._ZN4vllm25paged_attention_v1_kernelI13__nv_bfloat16hLi32ELi32ELi128ELNS_18Fp8KVCacheDataTypeE1ELb0EEEvPT_PKS3_PKT0_S9_ifPKiSB_iPKfiiiSD_SD_iiiii:
        /* <DEDUP_REMOVED lines=35> */
.L_x_8615:
[----:B------:R-:W-:Y:S05]  /*0230*/  BSYNC.RECONVERGENT B6 ;  /* 0x0000000000067941 */ /* 0x000fea0003800200 */
.L_x_8614:
        /* <DEDUP_REMOVED lines=12> */
.L_x_8642:
        /* <DEDUP_REMOVED lines=39> */
.L_x_8621:
        /* <DEDUP_REMOVED lines=11> */
.L_x_8620:
[----:B------:R-:W-:Y:S05]  /*0620*/  BSYNC.RECONVERGENT B1 ;  /* 0x0000000000017941 */ /* 0x000fea0003800200 */
.L_x_8619:
        /* <DEDUP_REMOVED lines=12> */
.L_x_8624:
        /* <DEDUP_REMOVED lines=100> */
.L_x_8623:
[----:B------:R-:W-:Y:S05]  /*0d30*/  BSYNC.RECONVERGENT B1 ;  /* 0x0000000000017941 */ /* 0x000fea0003800200 */
.L_x_8622:
        /* <DEDUP_REMOVED lines=55> */
.L_x_8626:
[----:B------:R-:W-:Y:S05]  /*10b0*/  BSYNC.RECONVERGENT B1 ;  /* 0x0000000000017941 */ /* 0x000fea0003800200 */
.L_x_8625:
        /* <DEDUP_REMOVED lines=26> */
.L_x_8618:
[----:B------:R-:W-:Y:S05]  /*1260*/  BSYNC.RECONVERGENT B0 ;  /* 0x0000000000007941 */ /* 0x000fea0003800200 */
.L_x_8617:
        /* <DEDUP_REMOVED lines=39> */
.L_x_8631:
[----:B------:R-:W0:Y:S01]  /*14e0*/  LDS R5, [R4] ;  /* 0x0000000004057984 */ /* 0x000e220000000800 */
[----:B------:R-:W-:-:S04]  /*14f0*/  IADD3 R7, PT, PT, R7, 0x1, RZ ;  /* 0x0000000107077810 */ /* 0x000fc80007ffe0ff */
[----:B------:R-:W-:Y:S01]  /*1500*/  ISETP.NE.AND P0, PT, R7, RZ, PT ;  /* 0x000000ff0700720c */ /* 0x000fe20003f05270 */
[----:B0-----:R-:W-:-:S05]  /*1510*/  FMUL.FTZ R5, R5, R2 ;  /* 0x0000000205057220 */ /* 0x001fca0000410000 */
[----:B------:R0:W-:Y:S02]  /*1520*/  STS [R4], R5 ;  /* 0x0000000504007388 */ /* 0x0001e40000000800 */
[----:B0-----:R-:W-:-:S05]  /*1530*/  IADD3 R4, PT, PT, R4, 0x200, RZ ;  /* 0x0000020004047810 */ /* 0x001fca0007ffe0ff */
[----:B------:R-:W-:Y:S05]  /*1540*/  @P0 BRA `(.L_x_8631) ;  /* 0xfffffffc00e40947 */ /* 0x000fea000383ffff */
.L_x_8630:
[----:B------:R-:W-:Y:S05]  /*1550*/  BSYNC.RECONVERGENT B1 ;  /* 0x0000000000017941 */ /* 0x000fea0003800200 */
.L_x_8629:
        /* <DEDUP_REMOVED lines=12> */
.L_x_8634:
        /* <DEDUP_REMOVED lines=52> */
.L_x_8633:
[----:B------:R-:W-:Y:S05]  /*1960*/  BSYNC.RECONVERGENT B1 ;  /* 0x0000000000017941 */ /* 0x000fea0003800200 */
.L_x_8632:
        /* <DEDUP_REMOVED lines=31> */
.L_x_8636:
[----:B------:R-:W-:Y:S05]  /*1b60*/  BSYNC.RECONVERGENT B1 ;  /* 0x0000000000017941 */ /* 0x000fea0003800200 */
.L_x_8635:
        /* <DEDUP_REMOVED lines=14> */
.L_x_8628:
[----:B------:R-:W-:Y:S05]  /*1c50*/  BSYNC.RECONVERGENT B0 ;  /* 0x0000000000007941 */ /* 0x000fea0003800200 */
.L_x_8627:
        /* <DEDUP_REMOVED lines=72> */
.L_x_8616:
[----:B------:R-:W-:Y:S01]  /*20e0*/  HFMA2 R11, -RZ, RZ, 0, 1.847743988037109375e-06 ;  /* 0x0000001fff0b7431 */ /* 0x000fe200000001ff */
[----:B------:R-:W-:Y:S02]  /*20f0*/  MOV R12, 0x10 ;  /* 0x00000010000c7802 */ /* 0x000fe40000000f00 */
[----:B------:R-:W-:-:S07]  /*2100*/  MOV R15, 0xffffffff ;  /* 0xffffffff000f7802 */ /* 0x000fce0000000f00 */
[----:B------:R-:W-:Y:S05]  /*2110*/  WARPSYNC.COLLECTIVE R15, `(.L_x_8637) ;  /* 0x000000000f087348 */ /* 0x000fea0003c00000 */
[----:B------:R0:W1:Y:S02]  /*2120*/  SHFL.BFLY P6, R14, R13, R12, R11 ;  /* 0x0c00000c0d0e7389 */ /* 0x00006400000c000b */
[----:B01----:R-:W-:Y:S05]  /*2130*/  ENDCOLLECTIVE ;  /* 0x000000000000791b */ /* 0x003fea0003800000 */
.L_x_8637:
[----:B------:R-:W-:Y:S01]  /*2140*/  HFMA2 R12, -RZ, RZ, 0, 4.76837158203125e-07 ;  /* 0x00000008ff0c7431 */ /* 0x000fe200000001ff */
[----:B------:R-:W-:-:S05]  /*2150*/  FMNMX.FTZ R0, R14, -3.40282346638528859812e+38, !PT ;  /* 0xff7fffff0e007809 */ /* 0x000fca0007810000 */
[----:B------:R-:W-:-:S07]  /*2160*/  IMAD.MOV.U32 R13, RZ, RZ, R0 ;  /* 0x000000ffff0d7224 */ /* 0x000fce00078e0000 */
[----:B------:R-:W-:Y:S05]  /*2170*/  WARPSYNC.COLLECTIVE R15, `(.L_x_8638) ;  /* 0x000000000f087348 */ /* 0x000fea0003c00000 */
[----:B------:R0:W1:Y:S02]  /*2180*/  SHFL.BFLY P6, R14, R13, R12, R11 ;  /* 0x0c00000c0d0e7389 */ /* 0x00006400000c000b */
[----:B01----:R-:W-:Y:S05]  /*2190*/  ENDCOLLECTIVE ;  /* 0x000000000000791b */ /* 0x003fea0003800000 */
.L_x_8638:
[----:B------:R-:W-:Y:S01]  /*21a0*/  HFMA2 R12, -RZ, RZ, 0, 2.384185791015625e-07 ;  /* 0x00000004ff0c7431 */ /* 0x000fe200000001ff */
[----:B------:R-:W-:-:S04]  /*21b0*/  FMNMX.FTZ R2, R0, R14, !PT ;  /* 0x0000000e00027209 */ /* 0x000fc80007810000 */
[----:B------:R-:W-:-:S07]  /*21c0*/  MOV R13, R2 ;  /* 0x00000002000d7202 */ /* 0x000fce0000000f00 */
[----:B------:R-:W-:Y:S05]  /*21d0*/  WARPSYNC.COLLECTIVE R15, `(.L_x_8639) ;  /* 0x000000000f087348 */ /* 0x000fea0003c00000 */
[----:B------:R0:W1:Y:S02]  /*21e0*/  SHFL.BFLY P6, R14, R13, R12, R11 ;  /* 0x0c00000c0d0e7389 */ /* 0x00006400000c000b */
[----:B01----:R-:W-:Y:S05]  /*21f0*/  ENDCOLLECTIVE ;  /* 0x000000000000791b */ /* 0x003fea0003800000 */
.L_x_8639:
[----:B------:R-:W-:Y:S01]  /*2200*/  HFMA2 R12, -RZ, RZ, 0, 1.1920928955078125e-07 ;  /* 0x00000002ff0c7431 */ /* 0x000fe200000001ff */
[----:B------:R-:W-:-:S04]  /*2210*/  FMNMX.FTZ R3, R2, R14, !PT ;  /* 0x0000000e02037209 */ /* 0x000fc80007810000 */
[----:B------:R-:W-:-:S07]  /*2220*/  MOV R13, R3 ;  /* 0x00000003000d7202 */ /* 0x000fce0000000f00 */
[----:B------:R-:W-:Y:S05]  /*2230*/  WARPSYNC.COLLECTIVE R15, `(.L_x_8640) ;  /* 0x000000000f087348 */ /* 0x000fea0003c00000 */
[----:B------:R0:W1:Y:S02]  /*2240*/  SHFL.BFLY P6, R14, R13, R12, R11 ;  /* 0x0c00000c0d0e7389 */ /* 0x00006400000c000b */
[----:B01----:R-:W-:Y:S05]  /*2250*/  ENDCOLLECTIVE ;  /* 0x000000000000791b */ /* 0x003fea0003800000 */
.L_x_8640:
[----:B------:R-:W-:Y:S01]  /*2260*/  HFMA2 R12, -RZ, RZ, 0, 5.9604644775390625e-08 ;  /* 0x00000001ff0c7431 */ /* 0x000fe200000001ff */
[----:B------:R-:W-:-:S04]  /*2270*/  FMNMX.FTZ R4, R3, R14, !PT ;  /* 0x0000000e03047209 */ /* 0x000fc80007810000 */
[----:B------:R-:W-:-:S07]  /*2280*/  MOV R13, R4 ;  /* 0x00000004000d7202 */ /* 0x000fce0000000f00 */
[----:B------:R-:W-:Y:S05]  /*2290*/  WARPSYNC.COLLECTIVE R15, `(.L_x_8641) ;  /* 0x000000000f087348 */ /* 0x000fea0003c00000 */
[----:B------:R0:W1:Y:S02]  /*22a0*/  SHFL.BFLY P6, R14, R13, R12, R11 ;  /* 0x0c00000c0d0e7389 */ /* 0x00006400000c000b */
[----:B01----:R-:W-:Y:S05]  /*22b0*/  ENDCOLLECTIVE ;  /* 0x000000000000791b */ /* 0x003fea0003800000 */
.L_x_8641:
[----:B------:R-:W-:Y:S05]  /*22c0*/  BRA `(.L_x_8642) ;  /* 0xffffffe0000c7947 */ /* 0x000fea000383ffff */
.L_x_8643:
        /* <DEDUP_REMOVED lines=11> */
.L_x_25742:


//--------------------- .text._ZN4vllm25paged_attention_v1_kernelI13__nv_bfloat16hLi256ELi32ELi128ELNS_18Fp8KVCacheDataTypeE1ELb1EEEvPT_PKS3_PKT0_S9_ifPKiSB_iPKfiiiSD_SD_iiiii --------------------------
	.section	.text._ZN4vllm25paged_attention_v1_kernelI13__nv_bfloat16hLi256ELi32ELi128ELNS_18Fp8KVCacheDataTypeE1ELb1EEEvPT_PKS3_PKT0_S9_ifPKiSB_iPKfiiiSD_SD_iiiii,"ax",@progbits
	.align	128
        .global         _ZN4vllm25paged_attention_v1_kernelI13__nv_bfloat16hLi256ELi32ELi128ELNS_18Fp8KVCacheDataTypeE1ELb1EEEvPT_PKS3_PKT0_S9_ifPKiSB_iPKfiiiSD_SD_iiiii
        .type           _ZN4vllm25paged_attention_v1_kernelI13__nv_bfloat16hLi256ELi32ELi128ELNS_18Fp8KVCacheDataTypeE1ELb1EEEvPT_PKS3_PKT0_S9_ifPKiSB_iPKfiiiSD_SD_iiiii,@function
        .size           _ZN4vllm25paged_attention_v1_kernelI13__nv_bfloat16hLi256ELi32ELi128ELNS_18Fp8KVCacheDataTypeE1ELb1EEEvPT_PKS3_PKT0_S9_ifPKiSB_iPKfiiiSD_SD_iiiii,(.L_x_25743 - _ZN4vllm25paged_attention_v1_kernelI13__nv_bfloat16hLi256ELi32ELi128ELNS_18Fp8KVCacheDataTypeE1ELb1EEEvPT_PKS3_PKT0_S9_ifPKiSB_iPKfiiiSD_SD_iiiii)
        .other          _ZN4vllm25paged_attention_v1_kernelI13__nv_bfloat16hLi256ELi32ELi128ELNS_18Fp8KVCacheDataTypeE1ELb1EEEvPT_PKS3_PKT0_S9_ifPKiSB_iPKfiiiSD_SD_iiiii,@"STO_CUDA_ENTRY STV_DEFAULT"
_ZN4vllm25paged_attention_v1_kernelI13__nv_bfloat16hLi256ELi32ELi128ELNS_18Fp8KVCacheDataTypeE1ELb1EEEvPT_PKS3_PKT0_S9_ifPKiSB_iPKfiiiSD_SD_iiiii:
.text._ZN4vllm25paged_attention_v1_kernelI13__nv_bfloat16hLi256ELi32ELi128ELNS_18Fp8KVCacheDataTypeE1ELb1EEEvPT_PKS3_PKT0_S9_ifPKiSB_iPKfiiiSD_SD_iiiii:
        /* <DEDUP_REMOVED lines=108> */
.L_x_8644:
        /* <DEDUP_REMOVED lines=26> */
.L_x_8648:
        /* <DEDUP_REMOVED lines=37> */
.L_x_8646:
[----:B------:R-:W-:Y:S05]  /*0ab0*/  BSYNC.RECONVERGENT B6 ;  /* 0x0000000000067941 */ /* 0x000fea0003800200 */
.L_x_8645:
        /* <DEDUP_REMOVED lines=12> */
.L_x_8689:
        /* <DEDUP_REMOVED lines=39> */
.L_x_8654:
        /* <DEDUP_REMOVED lines=11> */
.L_x_8653:
[----:B------:R-:W-:Y:S05]  /*0ea0*/  BSYNC.RECONVERGENT B1 ;  /* 0x0000000000017941 */ /* 0x000fea0003800200 */
.L_x_8652:
        /* <DEDUP_REMOVED lines=12> */
.L_x_8657:
        /* <DEDUP_REMOVED lines=100> */
.L_x_8656:
[----:B------:R-:W-:Y:S05]  /*15b0*/  BSYNC.RECONVERGENT B1 ;  /* 0x0000000000017941 */ /* 0x000fea0003800200 */
.L_x_8655:
        /* <DEDUP_REMOVED lines=55> */
.L_x_8659:
[----:B------:R-:W-:Y:S05]  /*1930*/  BSYNC.RECONVERGENT B1 ;  /* 0x0000000000017941 */ /* 0x000fea0003800200 */
.L_x_8658:
        /* <DEDUP_REMOVED lines=26> */
.L_x_8651:
[----:B------:R-:W-:Y:S05]  /*1ae0*/  BSYNC.RECONVERGENT B0 ;  /* 0x0000000000007941 */ /* 0x000fea0003800200 */
.L_x_8650:
        /* <DEDUP_REMOVED lines=39> */
.L_x_8664:
[----:B------:R-:W0:Y:S01]  /*1d60*/  LDS R11, [R8] ;  /* 0x00000000080b7984 */ /* 0x000e220000000800 */
[----:B------:R-:W-:-:S04]  /*1d70*/  IADD3 R10, PT, PT, R10, 0x1, RZ ;  /* 0x000000010a0a7810 */ /* 0x000fc80007ffe0ff */
[----:B------:R-:W-:Y:S01]  /*1d80*/  ISETP.NE.AND P0, PT, R10, RZ, PT ;  /* 0x000000ff0a00720c */ /* 0x000fe20003f05270 */
[----:B0-----:R-:W-:-:S05]  /*1d90*/  FMUL.FTZ R11, R11, R2 ;  /* 0x000000020b0b7220 */ /* 0x001fca0000410000 */
[----:B------:R0:W-:Y:S02]  /*1da0*/  STS [R8], R11 ;  /* 0x0000000b08007388 */ /* 0x0001e40000000800 */
[----:B0-----:R-:W-:-:S05]  /*1db0*/  VIADD R8, R8, 0x200 ;  /* 0x0000020008087836 */ /* 0x001fca0000000000 */
[----:B------:R-:W-:Y:S05]  /*1dc0*/  @P0 BRA `(.L_x_8664) ;  /* 0xfffffffc00e40947 */ /* 0x000fea000383ffff */
.L_x_8663:
[----:B------:R-:W-:Y:S05]  /*1dd0*/  BSYNC.RECONVERGENT B1 ;  /* 0x0000000000017941 */ /* 0x000fea0003800200 */
.L_x_8662:
        /* <DEDUP_REMOVED lines=12> */
.L_x_8667:
        /* <DEDUP_REMOVED lines=52> */
.L_x_8666:
[----:B------:R-:W-:Y:S05]  /*21e0*/  BSYNC.RECONVERGENT B1 ;  /* 0x0000000000017941 */ /* 0x000fea0003800200 */
.L_x_8665:
        /* <DEDUP_REMOVED lines=31> */
.L_x_8669:
[----:B------:R-:W-:Y:S05]  /*23e0*/  BSYNC.RECONVERGENT B1 ;  /* 0x0000000000017941 */ /* 0x000fea0003800200 */
.L_x_8668:
        /* <DEDUP_REMOVED lines=14> */
.L_x_8661:
[----:B------:R-:W-:Y:S05]  /*24d0*/  BSYNC.RECONVERGENT B0 ;  /* 0x0000000000007941 */ /* 0x000fea0003800200 */
.L_x_8660:
        /* <DEDUP_REMOVED lines=29> */
.L_x_8673:
        /* <DEDUP_REMOVED lines=33> */
.L_x_8672:
        /* <DEDUP_REMOVED lines=16> */
.L_x_8671:
[----:B------:R-:W-:Y:S05]  /*29c0*/  BSYNC.RECONVERGENT B6 ;  /* 0x0000000000067941 */ /* 0x000fea0003800200 */
.L_x_8670:
        /* <DEDUP_REMOVED lines=124> */
.L_x_8754:
        /* <DEDUP_REMOVED lines=47> */
.L_x_8676:
[----:B------:R-:W-:Y:S05]  /*3480*/  BSYNC.RECONVERGENT B0 ;  /* 0x0000000000007941 */ /* 0x000fea0003800200 */
.L_x_8675:
        /* <DEDUP_REMOVED lines=77> */
.L_x_8678:
[----:B------:R-:W-:Y:S05]  /*3960*/  BSYNC.RECONVERGENT B0 ;  /* 0x0000000000007941 */ /* 0x000fea0003800200 */
.L_x_8677:
        /* <DEDUP_REMOVED lines=36> */
.L_x_8680:
[----:B------:R-:W-:Y:S05]  /*3bb0*/  BSYNC.RECONVERGENT B0 ;  /* 0x0000000000007941 */ /* 0x000fea0003800200 */
.L_x_8679:
        /* <DEDUP_REMOVED lines=67> */
.L_x_8682:
[----:B------:R-:W-:Y:S05]  /*3ff0*/  BSYNC.RECONVERGENT B0 ;  /* 0x0000000000007941 */ /* 0x000fea0003800200 */
.L_x_8681:
        /* <DEDUP_REMOVED lines=81> */
.L_x_8647:
        /* <DEDUP_REMOVED lines=16> */
.L_x_8683:
[----:B------:R-:W-:Y:S05]  /*4610*/  EXIT ;  /* 0x000000000000794d */ /* 0x000fea0003800000 */
.L_x_8649:
[----:B------:R-:W-:Y:S01]  /*4620*/  HFMA2 R12, -RZ, RZ, 0, 9.5367431640625e-07 ;  /* 0x00000010ff0c7431 */ /* 0x000fe200000001ff */
[----:B------:R-:W-:Y:S01]  /*4630*/  MOV R11, 0x1f ;  /* 0x0000001f000b7802 */ /* 0x000fe20000000f00 */
[----:B------:R-:W-:-:S07]  /*4640*/  IMAD.MOV.U32 R15, RZ, RZ, -0x1 ;  /* 0xffffffffff0f7424 */ /* 0x000fce00078e00ff */
[----:B------:R-:W-:Y:S05]  /*4650*/  WARPSYNC.COLLECTIVE R15, `(.L_x_8684) ;  /* 0x000000000f087348 */ /* 0x000fea0003c00000 */
[----:B------:R0:W1:Y:S02]  /*4660*/  SHFL.BFLY P6, R14, R13, R12, R11 ;  /* 0x0c00000c0d0e7389 */ /* 0x00006400000c000b */
[----:B01----:R-:W-:Y:S05]  /*4670*/  ENDCOLLECTIVE ;  /* 0x000000000000791b */ /* 0x003fea0003800000 */
.L_x_8684:
[----:B------:R-:W-:Y:S01]  /*4680*/  HFMA2 R12, -RZ, RZ, 0, 4.76837158203125e-07 ;  /* 0x00000008ff0c7431 */ /* 0x000fe200000001ff */
[----:B------:R-:W-:-:S04]  /*4690*/  FMNMX.FTZ R0, R14, -3.40282346638528859812e+38, !PT ;  /* 0xff7fffff0e007809 */ /* 0x000fc80007810000 */
[----:B------:R-:W-:-:S07]  /*46a0*/  MOV R13, R0 ;  /* 0x00000000000d7202 */ /* 0x000fce0000000f00 */
[----:B------:R-:W-:Y:S05]  /*46b0*/  WARPSYNC.COLLECTIVE R15, `(.L_x_8685) ;  /* 0x000000000f087348 */ /* 0x000fea0003c00000 */
[----:B------:R0:W1:Y:S02]  /*46c0*/  SHFL.BFLY P6, R14, R13, R12, R11 ;  /* 0x0c00000c0d0e7389 */ /* 0x00006400000c000b */
[----:B01----:R-:W-:Y:S05]  /*46d0*/  ENDCOLLECTIVE ;  /* 0x000000000000791b */ /* 0x003fea0003800000 */
.L_x_8685:
[----:B------:R-:W-:Y:S01]  /*46e0*/  IMAD.MOV.U32 R12, RZ, RZ, 0x4 ;  /* 0x00000004ff0c7424 */ /* 0x000fe200078e00ff */
[----:B------:R-:W-:-:S04]  /*46f0*/  FMNMX.FTZ R2, R0, R14, !PT ;  /* 0x0000000e00027209 */ /* 0x000fc80007810000 */
[----:B------:R-:W-:-:S07]  /*4700*/  MOV R13, R2 ;  /* 0x00000002000d7202 */ /* 0x000fce0000000f00 */
[----:B------:R-:W-:Y:S05]  /*4710*/  WARPSYNC.COLLECTIVE R15, `(.L_x_8686) ;  /* 0x000000000f087348 */ /* 0x000fea0003c00000 */
[----:B------:R0:W1:Y:S02]  /*4720*/  SHFL.BFLY P6, R14, R13, R12, R11 ;  /* 0x0c00000c0d0e7389 */ /* 0x00006400000c000b */
[----:B01----:R-:W-:Y:S05]  /*4730*/  ENDCOLLECTIVE ;  /* 0x000000000000791b */ /* 0x003fea0003800000 */
.L_x_8686:
[----:B------:R-:W-:Y:S01]  /*4740*/  HFMA2 R12, -RZ, RZ, 0, 1.1920928955078125e-07 ;  /* 0x00000002ff0c7431 */ /* 0x000fe200000001ff */
[----:B------:R-:W-:-:S04]  /*4750*/  FMNMX.FTZ R3, R2, R14, !PT ;  /* 0x0000000e02037209 */ /* 0x000fc80007810000 */
[----:B------:R-:W-:-:S07]  /*4760*/  MOV R13, R3 ;  /* 0x00000003000d7202 */ /* 0x000fce0000000f00 */
[----:B------:R-:W-:Y:S05]  /*4770*/  WARPSYNC.COLLECTIVE R15, `(.L_x_8687) ;  /* 0x000000000f087348 */ /* 0x000fea0003c00000 */
[----:B------:R0:W1:Y:S02]  /*4780*/  SHFL.BFLY P6, R14, R13, R12, R11 ;  /* 0x0c00000c0d0e7389 */ /* 0x00006400000c000b */
[----:B01----:R-:W-:Y:S05]  /*4790*/  ENDCOLLECTIVE ;  /* 0x000000000000791b */ /* 0x003fea0003800000 */
.L_x_8687:
[----:B------:R-:W-:Y:S01]  /*47a0*/  IMAD.MOV.U32 R12, RZ, RZ, 0x1 ;  /* 0x00000001ff0c7424 */ /* 0x000fe200078e00ff */
[----:B------:R-:W-:-:S04]  /*47b0*/  FMNMX.FTZ R4, R3, R14, !PT ;  /* 0x0000000e03047209 */ /* 0x000fc80007810000 */
[----:B------:R-:W-:-:S07]  /*47c0*/  MOV R13, R4 ;  /* 0x00000004000d7202 */ /* 0x000fce0000000f00 */
[----:B------:R-:W-:Y:S05]  /*47d0*/  WARPSYNC.COLLECTIVE R15, `(.L_x_8688) ;  /* 0x000000000f087348 */ /* 0x000fea0003c00000 */
[----:B------:R0:W1:Y:S02]  /*47e0*/  SHFL.BFLY P6, R14, R13, R12, R11 ;  /* 0x0c00000c0d0e7389 */ /* 0x00006400000c000b */
[----:B01----:R-:W-:Y:S05]  /*47f0*/  ENDCOLLECTIVE ;  /* 0x000000000000791b */ /* 0x003fea0003800000 */
.L_x_8688:
[----:B------:R-:W-:Y:S05]  /*4800*/  BRA `(.L_x_8689) ;  /* 0xffffffc000dc7947 */ /* 0x000fea000383ffff */
.L_x_8674:
[----:B-1----:R-:W-:Y:S01]  /*4810*/  HFMA2 R13, -RZ, RZ, 0, 0 ;  /* 0x00000000ff0d7431 */ /* 0x002fe200000001ff */
[----:B------:R-:W-:Y:S01]  /*4820*/  MOV R12, 0x2 ;  /* 0x00000002000c7802 */ /* 0x000fe20000000f00 */
[----:B0-----:R-:W-:Y:S02]  /*4830*/  HFMA2 R11, -RZ, RZ, 0, 1.847743988037109375e-06 ;  /* 0x0000001fff0b7431 */ /* 0x001fe400000001ff */
[----:B------:R-:W-:-:S07]  /*4840*/  IMAD.MOV.U32 R15, RZ, RZ, -0x1 ;  /* 0xffffffffff0f7424 */ /* 0x000fce00078e00ff */
[----:B------:R-:W-:Y:S05]  /*4850*/  WARPSYNC.COLLECTIVE R15, `(.L_x_8690) ;  /* 0x000000000f087348 */ /* 0x000fea0003c00000 */
[----:B------:R0:W1:Y:S02]  /*4860*/  SHFL.BFLY P6, R14, R13, R12, R11 ;  /* 0x0c00000c0d0e7389 */ /* 0x00006400000c000b */
[----:B01----:R-:W-:Y:S05]  /*4870*/  ENDCOLLECTIVE ;  /* 0x000000000000791b */ /* 0x003fea0003800000 */
.L_x_8690:
[----:B------:R-:W-:Y:S02]  /*4880*/  HFMA2 R12, -RZ, RZ, 0, 5.9604644775390625e-08 ;  /* 0x00000001ff0c7431 */ /* 0x000fe400000001ff */
[----:B------:R-:W-:-:S05]  /*4890*/  FADD.FTZ R0, RZ, R14 ;  /* 0x0000000eff007221 */ /* 0x000fca0000010000 */
[----:B------:R-:W-:-:S07]  /*48a0*/  MOV R13, R0 ;  /* 0x00000000000d7202 */ /* 0x000fce0000000f00 */
[----:B------:R-:W-:Y:S05]  /*48b0*/  WARPSYNC.COLLECTIVE R15, `(.L_x_8691) ;  /* 0x000000000f087348 */ /* 0x000fea0003c00000 */
[----:B------:R0:W1:Y:S02]  /*48c0*/  SHFL.BFLY P6, R14, R13, R12, R11 ;  /* 0x0c00000c0d0e7389 */ /* 0x00006400000c000b */
[----:B01----:R-:W-:Y:S05]  /*48d0*/  ENDCOLLECTIVE ;  /* 0x000000000000791b */ /* 0x003fea0003800000 */
.L_x_8691:
[----:B------:R-:W-:Y:S02]  /*48e0*/  HFMA2 R12, -RZ, RZ, 0, 1.1920928955078125e-07 ;  /* 0x00000002ff0c7431 */ /* 0x000fe400000001ff */
[----:B------:R-:W-:Y:S01]  /*48f0*/  IMAD.MOV.U32 R13, RZ, RZ, RZ ;  /* 0x000000ffff0d7224 */ /* 0x000fe200078e00ff */
[----:B------:R-:W-:-:S07]  /*4900*/  MOV R47, R14 ;  /* 0x0000000e002f7202 */ /* 0x000fce0000000f00 */
[----:B------:R-:W-:Y:S05]  /*4910*/  WARPSYNC.COLLECTIVE R15, `(.L_x_8692) ;  /* 0x000000000f087348 */ /* 0x000fea0003c00000 */
[----:B------:R0:W1:Y:S02]  /*4920*/  SHFL.BFLY P6, R14, R13, R12, R11 ;  /* 0x0c00000c0d0e7389 */ /* 0x00006400000c000b */
[----:B01----:R-:W-:Y:S05]  /*4930*/  ENDCOLLECTIVE ;  /* 0x000000000000791b */ /* 0x003fea0003800000 */
.L_x_8692:
        /* <DEDUP_REMOVED lines=8> */
.L_x_8693:
[----:B------:R-:W-:Y:S01]  /*49c0*/  HFMA2 R13, -RZ, RZ, 0, 0 ;  /* 0x00000000ff0d7431 */ /* 0x000fe200000001ff */
[----:B------:R-:W-:Y:S02]  /*49d0*/  MOV R12, 0x2 ;  /* 0x00000002000c7802 */ /* 0x000fe40000000f00 */
[----:B------:R-:W-:-:S07]  /*49e0*/  MOV R46, R14 ;  /* 0x0000000e002e7202 */ /* 0x000fce0000000f00 */
[----:B------:R-:W-:Y:S05]  /*49f0*/  WARPSYNC.COLLECTIVE R15, `(.L_x_8694) ;  /* 0x000000000f087348 */ /* 0x000fea0003c00000 */
[----:B------:R0:W1:Y:S02]  /*4a00*/  SHFL.BFLY P6, R14, R13, R12, R11 ;  /* 0x0c00000c0d0e7389 */ /* 0x00006400000c000b */
[----:B01----:R-:W-:Y:S05]  /*4a10*/  ENDCOLLECTIVE ;  /* 0x000000000000791b */ /* 0x003fea0003800000 */
.L_x_8694:
        /* <DEDUP_REMOVED lines=8> */
.L_x_8695:
[----:B------:R-:W-:Y:S02]  /*4aa0*/  HFMA2 R12, -RZ, RZ, 0, 1.1920928955078125e-07 ;  /* 0x00000002ff0c7431 */ /* 0x000fe400000001ff */
[----:B------:R-:W-:Y:S01]  /*4ab0*/  IMAD.MOV.U32 R13, RZ, RZ, RZ ;  /* 0x000000ffff0d7224 */ /* 0x000fe200078e00ff */
[----:B------:R-:W-:-:S07]  /*4ac0*/  MOV R26, R14 ;  /* 0x0000000e001a7202 */ /* 0x000fce0000000f00 */
[----:B------:R-:W-:Y:S05]  /*4ad0*/  WARPSYNC.COLLECTIVE R15, `(.L_x_8696) ;  /* 0x000000000f087348 */ /* 0x000fea0003c00000 */
[----:B------:R0:W1:Y:S02]  /*4ae0*/  SHFL.BFLY P6, R14, R13, R12, R11 ;  /* 0x0c00000c0d0e7389 */ /* 0x00006400000c000b */
[----:B01----:R-:W-:Y:S05]  /*4af0*/  ENDCOLLECTIVE ;  /* 0x000000000000791b */ /* 0x003fea0003800000 */
.L_x_8696:
        /* <DEDUP_REMOVED lines=8> */
.L_x_8697:
[----:B------:R-:W-:Y:S01]  /*4b80*/  HFMA2 R13, -RZ, RZ, 0, 0 ;  /* 0x00000000ff0d7431 */ /* 0x000fe200000001ff */
[----:B------:R-:W-:Y:S02]  /*4b90*/  MOV R12, 0x2 ;  /* 0x00000002000c7802 */ /* 0x000fe40000000f00 */
[----:B------:R-:W-:-:S07]  /*4ba0*/  MOV R36, R14 ;  /* 0x0000000e00247202 */ /* 0x000fce0000000f00 */
[----:B------:R-:W-:Y:S05]  /*4bb0*/  WARPSYNC.COLLECTIVE R15, `(.L_x_8698) ;  /* 0x000000000f087348 */ /* 0x000fea0003c00000 */
[----:B------:R0:W1:Y:S02]  /*4bc0*/  SHFL.BFLY P6, R14, R13, R12, R11 ;  /* 0x0c00000c0d0e7389 */ /* 0x00006400000c000b */
[----:B01----:R-:W-:Y:S05]  /*4bd0*/  ENDCOLLECTIVE ;  /* 0x000000000000791b */ /* 0x003fea0003800000 */
.L_x_8698:
        /* <DEDUP_REMOVED lines=8> */
.L_x_8699:
[----:B------:R-:W-:Y:S02]  /*4c60*/  HFMA2 R12, -RZ, RZ, 0, 1.1920928955078125e-07 ;  /* 0x00000002ff0c7431 */ /* 0x000fe400000001ff */
[----:B------:R-:W-:Y:S01]  /*4c70*/  IMAD.MOV.U32 R13, RZ, RZ, RZ ;  /* 0x000000ffff0d7224 */ /* 0x000fe200078e00ff */
[----:B------:R-:W-:-:S07]  /*4c80*/  MOV R34, R14 ;  /* 0x0000000e00227202 */ /* 0x000fce0000000f00 */
[----:B------:R-:W-:Y:S05]  /*4c90*/  WARPSYNC.COLLECTIVE R15, `(.L_x_8700) ;  /* 0x000000000f087348 */ /* 0x000fea0003c00000 */
[----:B------:R0:W1:Y:S02]  /*4ca0*/  SHFL.BFLY P6, R14, R13, R12, R11 ;  /* 0x0c00000c0d0e7389 */ /* 0x00006400000c000b */
[----:B01----:R-:W-:Y:S05]  /*4cb0*/  ENDCOLLECTIVE ;  /* 0x000000000000791b */ /* 0x003fea0003800000 */
.L_x_8700:
        /* <DEDUP_REMOVED lines=8> */
.L_x_8701:
[----:B------:R-:W-:Y:S01]  /*4d40*/  HFMA2 R13, -RZ, RZ, 0, 0 ;  /* 0x00000000ff0d7431 */ /* 0x000fe200000001ff */
[----:B------:R-:W-:Y:S02]  /*4d50*/  MOV R12, 0x2 ;  /* 0x00000002000c7802 */ /* 0x000fe40000000f00 */
[----:B------:R-:W-:-:S07]  /*4d60*/  MOV R24, R14 ;  /* 0x0000000e00187202 */ /* 0x000fce0000000f00 */
[----:B------:R-:W-:Y:S05]  /*4d70*/  WARPSYNC.COLLECTIVE R15, `(.L_x_8702) ;  /* 0x000000000f087348 */ /* 0x000fea0003c00000 */
[----:B------:R0:W1:Y:S02]  /*4d80*/  SHFL.BFLY P6, R14, R13, R12, R11 ;  /* 0x0c00000c0d0e7389 */ /* 0x00006400000c000b */
[----:B01----:R-:W-:Y:S05]  /*4d90*/  ENDCOLLECTIVE ;  /* 0x000000000000791b */ /* 0x003fea0003800000 */
.L_x_8702:
        /* <DEDUP_REMOVED lines=8> */
.L_x_8703:
[----:B------:R-:W-:Y:S02]  /*4e20*/  HFMA2 R12, -RZ, RZ, 0, 1.1920928955078125e-07 ;  /* 0x00000002ff0c7431 */ /* 0x000fe400000001ff */
[----:B------:R-:W-:Y:S01]  /*4e30*/  IMAD.MOV.U32 R13, RZ, RZ, RZ ;  /* 0x000000ffff0d7224 */ /* 0x000fe200078e00ff */
[----:B------:R-:W-:-:S07]  /*4e40*/  MOV R22, R14 ;  /* 0x0000000e00167202 */ /* 0x000fce0000000f00 */
[----:B------:R-:W-:Y:S05]  /*4e50*/  WARPSYNC.COLLECTIVE R15, `(.L_x_8704) ;  /* 0x000000000f087348 */ /* 0x000fea0003c00000 */
[----:B------:R0:W1:Y:S02]  /*4e60*/  SHFL.BFLY P6, R14, R13, R12, R11 ;  /* 0x0c00000c0d0e7389 */ /* 0x00006400000c000b */
[----:B01----:R-:W-:Y:S05]  /*4e70*/  ENDCOLLECTIVE ;  /* 0x000000000000791b */ /* 0x003fea0003800000 */
.L_x_8704:
        /* <DEDUP_REMOVED lines=8> */
.L_x_8705:
[----:B------:R-:W-:Y:S01]  /*4f00*/  HFMA2 R13, -RZ, RZ, 0, 0 ;  /* 0x00000000ff0d7431 */ /* 0x000fe200000001ff */
[----:B------:R-:W-:Y:S02]  /*4f10*/  MOV R12, 0x2 ;  /* 0x00000002000c7802 */ /* 0x000fe40000000f00 */
[----:B------:R-:W-:-:S07]  /*4f20*/  MOV R20, R14 ;  /* 0x0000000e00147202 */ /* 0x000fce0000000f00 */
[----:B------:R-:W-:Y:S05]  /*4f30*/  WARPSYNC.COLLECTIVE R15, `(.L_x_8706) ;  /* 0x000000000f087348 */ /* 0x000fea0003c00000 */
[----:B------:R0:W1:Y:S02]  /*4f40*/  SHFL.BFLY P6, R14, R13, R12, R11 ;  /* 0x0c00000c0d0e7389 */ /* 0x00006400000c000b */
[----:B01----:R-:W-:Y:S05]  /*4f50*/  ENDCOLLECTIVE ;  /* 0x000000000000791b */ /* 0x003fea0003800000 */
.L_x_8706:
        /* <DEDUP_REMOVED lines=8> */
.L_x_8707:
[----:B------:R-:W-:Y:S02]  /*4fe0*/  HFMA2 R12, -RZ, RZ, 0, 1.1920928955078125e-07 ;  /* 0x00000002ff0c7431 */ /* 0x000fe400000001ff */
[----:B------:R-:W-:Y:S01]  /*4ff0*/  IMAD.MOV.U32 R13, RZ, RZ, RZ ;  /* 0x000000ffff0d7224 */ /* 0x000fe200078e00ff */
[----:B------:R-:W-:-:S07]  /*5000*/  MOV R18, R14 ;  /* 0x0000000e00127202 */ /* 0x000fce0000000f00 */
[----:B------:R-:W-:Y:S05]  /*5010*/  WARPSYNC.COLLECTIVE R15, `(.L_x_8708) ;  /* 0x000000000f087348 */ /* 0x000fea0003c00000 */
[----:B------:R0:W1:Y:S02]  /*5020*/  SHFL.BFLY P6, R14, R13, R12, R11 ;  /* 0x0c00000c0d0e7389 */ /* 0x00006400000c000b */
[----:B01----:R-:W-:Y:S05]  /*5030*/  ENDCOLLECTIVE ;  /* 0x000000000000791b */ /* 0x003fea0003800000 */
.L_x_8708:
        /* <DEDUP_REMOVED lines=8> */
.L_x_8709:
[----:B------:R-:W-:Y:S01]  /*50c0*/  HFMA2 R13, -RZ, RZ, 0, 0 ;  /* 0x00000000ff0d7431 */ /* 0x000fe200000001ff */
[----:B------:R-:W-:Y:S02]  /*50d0*/  MOV R12, 0x2 ;  /* 0x00000002000c7802 */ /* 0x000fe40000000f00 */
[----:B------:R-:W-:-:S07]  /*50e0*/  MOV R16, R14 ;  /* 0x0000000e00107202 */ /* 0x000fce0000000f00 */
[----:B------:R-:W-:Y:S05]  /*50f0*/  WARPSYNC.COLLECTIVE R15, `(.L_x_8710) ;  /* 0x000000000f087348 */ /* 0x000fea0003c00000 */
[----:B------:R0:W1:Y:S02]  /*5100*/  SHFL.BFLY P6, R14, R13, R12, R11 ;  /* 0x0c00000c0d0e7389 */ /* 0x00006400000c000b */
[----:B01----:R-:W-:Y:S05]  /*5110*/  ENDCOLLECTIVE ;  /* 0x000000000000791b */ /* 0x003fea0003800000 */
.L_x_8710:
        /* <DEDUP_REMOVED lines=8> */
.L_x_8711:
[----:B------:R-:W-:Y:S02]  /*51a0*/  HFMA2 R12, -RZ, RZ, 0, 1.1920928955078125e-07 ;  /* 0x00000002ff0c7431 */ /* 0x000fe400000001ff */
[----:B------:R-:W-:Y:S01]  /*51b0*/  IMAD.MOV.U32 R13, RZ, RZ, RZ ;  /* 0x000000ffff0d7224 */ /* 0x000fe200078e00ff */
[----:B------:R-:W-:-:S07]  /*51c0*/  MOV R10, R14 ;  /* 0x0000000e000a7202 */ /* 0x000fce0000000f00 */
[----:B------:R-:W-:Y:S05]  /*51d0*/  WARPSYNC.COLLECTIVE R15, `(.L_x_8712) ;  /* 0x000000000f087348 */ /* 0x000fea0003c00000 */
[----:B------:R0:W1:Y:S02]  /*51e0*/  SHFL.BFLY P6, R14, R13, R12, R11 ;  /* 0x0c00000c0d0e7389 */ /* 0x00006400000c000b */
[----:B01----:R-:W-:Y:S05]  /*51f0*/  ENDCOLLECTIVE ;  /* 0x000000000000791b */ /* 0x003fea0003800000 */
.L_x_8712:
        /* <DEDUP_REMOVED lines=8> */
.L_x_8713:
[----:B------:R-:W-:Y:S01]  /*5280*/  HFMA2 R13, -RZ, RZ, 0, 0 ;  /* 0x00000000ff0d7431 */ /* 0x000fe200000001ff */
[----:B------:R-:W-:Y:S02]  /*5290*/  MOV R12, 0x2 ;  /* 0x00000002000c7802 */ /* 0x000fe40000000f00 */
[----:B------:R-:W-:-:S07]  /*52a0*/  MOV R8, R14 ;  /* 0x0000000e00087202 */ /* 0x000fce0000000f00 */
[----:B------:R-:W-:Y:S05]  /*52b0*/  WARPSYNC.COLLECTIVE R15, `(.L_x_8714) ;  /* 0x000000000f087348 */ /* 0x000fea0003c00000 */
[----:B------:R0:W1:Y:S02]  /*52c0*/  SHFL.BFLY P6, R14, R13, R12, R11 ;  /* 0x0c00000c0d0e7389 */ /* 0x00006400000c000b */
[----:B01----:R-:W-:Y:S05]  /*52d0*/  ENDCOLLECTIVE ;  /* 0x000000000000791b */ /* 0x003fea0003800000 */
.L_x_8714:
        /* <DEDUP_REMOVED lines=8> */
.L_x_8715:
[----:B------:R-:W-:Y:S02]  /*5360*/  HFMA2 R12, -RZ, RZ, 0, 1.1920928955078125e-07 ;  /* 0x00000002ff0c7431 */ /* 0x000fe400000001ff */
[----:B------:R-:W-:Y:S01]  /*5370*/  IMAD.MOV.U32 R13, RZ, RZ, RZ ;  /* 0x000000ffff0d7224 */ /* 0x000fe200078e00ff */
[----:B------:R-:W-:-:S07]  /*5380*/  MOV R6, R14 ;  /* 0x0000000e00067202 */ /* 0x000fce0000000f00 */
[----:B------:R-:W-:Y:S05]  /*5390*/  WARPSYNC.COLLECTIVE R15, `(.L_x_8716) ;  /* 0x000000000f087348 */ /* 0x000fea0003c00000 */
[----:B------:R0:W1:Y:S02]  /*53a0*/  SHFL.BFLY P6, R14, R13, R12, R11 ;  /* 0x0c00000c0d0e7389 */ /* 0x00006400000c000b */
[----:B01----:R-:W-:Y:S05]  /*53b0*/  ENDCOLLECTIVE ;  /* 0x000000000000791b */ /* 0x003fea0003800000 */
.L_x_8716:
        /* <DEDUP_REMOVED lines=8> */
.L_x_8717:
[----:B------:R-:W-:Y:S01]  /*5440*/  HFMA2 R13, -RZ, RZ, 0, 0 ;  /* 0x00000000ff0d7431 */ /* 0x000fe200000001ff */
[----:B------:R-:W-:Y:S02]  /*5450*/  MOV R12, 0x2 ;  /* 0x00000002000c7802 */ /* 0x000fe40000000f00 */
[----:B------:R-:W-:-:S07]  /*5460*/  MOV R4, R14 ;  /* 0x0000000e00047202 */ /* 0x000fce0000000f00 */
[----:B------:R-:W-:Y:S05]  /*5470*/  WARPSYNC.COLLECTIVE R15, `(.L_x_8718) ;  /* 0x000000000f087348 */ /* 0x000fea0003c00000 */
[----:B------:R0:W1:Y:S02]  /*5480*/  SHFL.BFLY P6, R14, R13, R12, R11 ;  /* 0x0c00000c0d0e7389 */ /* 0x00006400000c000b */
[----:B01----:R-:W-:Y:S05]  /*5490*/  ENDCOLLECTIVE ;  /* 0x000000000000791b */ /* 0x003fea0003800000 */
.L_x_8718:
        /* <DEDUP_REMOVED lines=8> */
.L_x_8719:
[----:B------:R-:W-:Y:S02]  /*5520*/  HFMA2 R12, -RZ, RZ, 0, 1.1920928955078125e-07 ;  /* 0x00000002ff0c7431 */ /* 0x000fe400000001ff */
[----:B------:R-:W-:Y:S01]  /*5530*/  IMAD.MOV.U32 R13, RZ, RZ, RZ ;  /* 0x000000ffff0d7224 */ /* 0x000fe200078e00ff */
[----:B------:R-:W-:-:S07]  /*5540*/  MOV R2, R14 ;  /* 0x0000000e00027202 */ /* 0x000fce0000000f00 */
[----:B------:R-:W-:Y:S05]  /*5550*/  WARPSYNC.COLLECTIVE R15, `(.L_x_8720) ;  /* 0x000000000f087348 */ /* 0x000fea0003c00000 */
[----:B------:R0:W1:Y:S02]  /*5560*/  SHFL.BFLY P6, R14, R13, R12, R11 ;  /* 0x0c00000c0d0e7389 */ /* 0x00006400000c000b */
[----:B01----:R-:W-:Y:S05]  /*5570*/  ENDCOLLECTIVE ;  /* 0x000000000000791b */ /* 0x003fea0003800000 */
.L_x_8720:
        /* <DEDUP_REMOVED lines=8> */
.L_x_8721:
[----:B------:R-:W-:Y:S01]  /*5600*/  HFMA2 R13, -RZ, RZ, 0, 0 ;  /* 0x00000000ff0d7431 */ /* 0x000fe200000001ff */
[----:B------:R-:W-:Y:S02]  /*5610*/  MOV R12, 0x2 ;  /* 0x00000002000c7802 */ /* 0x000fe40000000f00 */
[----:B------:R-:W-:-:S07]  /*5620*/  MOV R29, R14 ;  /* 0x0000000e001d7202 */ /* 0x000fce0000000f00 */
[----:B------:R-:W-:Y:S05]  /*5630*/  WARPSYNC.COLLECTIVE R15, `(.L_x_8722) ;  /* 0x000000000f087348 */ /* 0x000fea0003c00000 */
[----:B------:R0:W1:Y:S02]  /*5640*/  SHFL.BFLY P6, R14, R13, R12, R11 ;  /* 0x0c00000c0d0e7389 */ /* 0x00006400000c000b */
[----:B01----:R-:W-:Y:S05]  /*5650*/  ENDCOLLECTIVE ;  /* 0x000000000000791b */ /* 0x003fea0003800000 */
.L_x_8722:
        /* <DEDUP_REMOVED lines=8> */
.L_x_8723:
[----:B------:R-:W-:Y:S02]  /*56e0*/  HFMA2 R12, -RZ, RZ, 0, 1.1920928955078125e-07 ;  /* 0x00000002ff0c7431 */ /* 0x000fe400000001ff */
[----:B------:R-:W-:Y:S01]  /*56f0*/  IMAD.MOV.U32 R13, RZ, RZ, RZ ;  /* 0x000000ffff0d7224 */ /* 0x000fe200078e00ff */
[----:B------:R-:W-:-:S07]  /*5700*/  MOV R35, R14 ;  /* 0x0000000e00237202 */ /* 0x000fce0000000f00 */
[----:B------:R-:W-:Y:S05]  /*5710*/  WARPSYNC.COLLECTIVE R15, `(.L_x_8724) ;  /* 0x000000000f087348 */ /* 0x000fea0003c00000 */
[----:B------:R0:W1:Y:S02]  /*5720*/  SHFL.BFLY P6, R14, R13, R12, R11 ;  /* 0x0c00000c0d0e7389 */ /* 0x00006400000c000b */
[----:B01----:R-:W-:Y:S05]  /*5730*/  ENDCOLLECTIVE ;  /* 0x000000000000791b */ /* 0x003fea0003800000 */
.L_x_8724:
        /* <DEDUP_REMOVED lines=8> */
.L_x_8725:
[----:B------:R-:W-:Y:S01]  /*57c0*/  HFMA2 R13, -RZ, RZ, 0, 0 ;  /* 0x00000000ff0d7431 */ /* 0x000fe200000001ff */
[----:B------:R-:W-:Y:S02]  /*57d0*/  MOV R12, 0x2 ;  /* 0x00000002000c7802 */ /* 0x000fe40000000f00 */
[----:B------:R-:W-:-:S07]  /*57e0*/  MOV R37, R14 ;  /* 0x0000000e00257202 */ /* 0x000fce0000000f00 */
[----:B------:R-:W-:Y:S05]  /*57f0*/  WARPSYNC.COLLECTIVE R15, `(.L_x_8726) ;  /* 0x000000000f087348 */ /* 0x000fea0003c00000 */
[----:B------:R0:W1:Y:S02]  /*5800*/  SHFL.BFLY P6, R14, R13, R12, R11 ;  /* 0x0c00000c0d0e7389 */ /* 0x00006400000c000b */
[----:B01----:R-:W-:Y:S05]  /*5810*/  ENDCOLLECTIVE ;  /* 0x000000000000791b */ /* 0x003fea0003800000 */
.L_x_8726:
        /* <DEDUP_REMOVED lines=8> */
.L_x_8727:
[----:B------:R-:W-:Y:S02]  /*58a0*/  HFMA2 R12, -RZ, RZ, 0, 1.1920928955078125e-07 ;  /* 0x00000002ff0c7431 */ /* 0x000fe400000001ff */
[----:B------:R-:W-:Y:S01]  /*58b0*/  IMAD.MOV.U32 R13, RZ, RZ, RZ ;  /* 0x000000ffff0d7224 */ /* 0x000fe200078e00ff */
[----:B------:R-:W-:-:S07]  /*58c0*/  MOV R39, R14 ;  /* 0x0000000e00277202 */ /* 0x000fce0000000f00 */
[----:B------:R-:W-:Y:S05]  /*58d0*/  WARPSYNC.COLLECTIVE R15, `(.L_x_8728) ;  /* 0x000000000f087348 */ /* 0x000fea0003c00000 */
[----:B------:R0:W1:Y:S02]  /*58e0*/  SHFL.BFLY P6, R14, R13, R12, R11 ;  /* 0x0c00000c0d0e7389 */ /* 0x00006400000c000b */
[----:B01----:R-:W-:Y:S05]  /*58f0*/  ENDCOLLECTIVE ;  /* 0x000000000000791b */ /* 0x003fea0003800000 */
.L_x_8728:
        /* <DEDUP_REMOVED lines=8> */
.L_x_8729:
[----:B------:R-:W-:Y:S01]  /*5980*/  HFMA2 R13, -RZ, RZ, 0, 0 ;  /* 0x00000000ff0d7431 */ /* 0x000fe200000001ff */
[----:B------:R-:W-:Y:S02]  /*5990*/  MOV R12, 0x2 ;  /* 0x00000002000c7802 */ /* 0x000fe40000000f00 */
[----:B------:R-:W-:-:S07]  /*59a0*/  MOV R41, R14 ;  /* 0x0000000e00297202 */ /* 0x000fce0000000f00 */
[----:B------:R-:W-:Y:S05]  /*59b0*/  WARPSYNC.COLLECTIVE R15, `(.L_x_8730) ;  /* 0x000000000f087348 */ /* 0x000fea0003c00000 */
[----:B------:R0:W1:Y:S02]  /*59c0*/  SHFL.BFLY P6, R14, R13, R12, R11 ;  /* 0x0c00000c0d0e7389 */ /* 0x00006400000c000b */
[----:B01----:R-:W-:Y:S05]  /*59d0*/  ENDCOLLECTIVE ;  /* 0x000000000000791b */ /* 0x003fea0003800000 */
.L_x_8730:
        /* <DEDUP_REMOVED lines=8> */
.L_x_8731:
[----:B------:R-:W-:Y:S02]  /*5a60*/  HFMA2 R12, -RZ, RZ, 0, 1.1920928955078125e-07 ;  /* 0x00000002ff0c7431 */ /* 0x000fe400000001ff */
[----:B------:R-:W-:Y:S01]  /*5a70*/  IMAD.MOV.U32 R13, RZ, RZ, RZ ;  /* 0x000000ffff0d7224 */ /* 0x000fe200078e00ff */
[----:B------:R-:W-:-:S07]  /*5a80*/  MOV R43, R14 ;  /* 0x0000000e002b7202 */ /* 0x000fce0000000f00 */
[----:B------:R-:W-:Y:S05]  /*5a90*/  WARPSYNC.COLLECTIVE R15, `(.L_x_8732) ;  /* 0x000000000f087348 */ /* 0x000fea0003c00000 */
[----:B------:R0:W1:Y:S02]  /*5aa0*/  SHFL.BFLY P6, R14, R13, R12, R11 ;  /* 0x0c00000c0d0e7389 */ /* 0x00006400000c000b */
[----:B01----:R-:W-:Y:S05]  /*5ab0*/  ENDCOLLECTIVE ;  /* 0x000000000000791b */ /* 0x003fea0003800000 */
.L_x_8732:
[----:B------:R-:W-:Y:S01]  /*5ac0*/  FADD.FTZ R43, R42, R43 ;  /* 0x0000002b2a2b7221 */ /* 0x000fe20000010000 */
[----:B------:R-:W-:Y:S02]  /*5ad0*/  HFMA2 R12, -RZ, RZ, 0, 5.9604644775390625e-08 ;  /* 0x00000001ff0c7431 */ /* 0x000fe400000001ff */
[----:B------:R-:W-:-:S05]  /*5ae0*/  FADD.FTZ R44, RZ, R14 ;  /* 0x0000000eff2c7221 */ /* 0x000fca0000010000 */
[----:B------:R-:W-:-:S07]  /*5af0*/  MOV R13, R44 ;  /* 0x0000002c000d7202 */ /* 0x000fce0000000f00 */
[----:B------:R-:W-:Y:S05]  /*5b00*/  WARPSYNC.COLLECTIVE R15, `(.L_x_8733) ;  /* 0x000000000f087348 */ /* 0x000fea0003c00000 */
[----:B------:R0:W1:Y:S02]  /*5b10*/  SHFL.BFLY P6, R14, R13, R12, R11 ;  /* 0x0c00000c0d0e7389 */ /* 0x00006400000c000b */
[----:B01----:R-:W-:Y:S05]  /*5b20*/  ENDCOLLECTIVE ;  /* 0x000000000000791b */ /* 0x003fea0003800000 */
.L_x_8733:
[----:B------:R-:W-:Y:S01]  /*5b30*/  HFMA2 R12, -RZ, RZ, 0, 1.1920928955078125e-07 ;  /* 0x00000002ff0c7431 */ /* 0x000fe200000001ff */
[----:B------:R-:W-:Y:S01]  /*5b40*/  MOV R13, RZ ;  /* 0x000000ff000d7202 */ /* 0x000fe20000000f00 */
[----:B------:R-:W-:-:S07]  /*5b50*/  IMAD.MOV.U32 R45, RZ, RZ, R14 ;  /* 0x000000ffff2d7224 */ /* 0x000fce00078e000e */
[----:B------:R-:W-:Y:S05]  /*5b60*/  WARPSYNC.COLLECTIVE R15, `(.L_x_8734) ;  /* 0x000000000f087348 */ /* 0x000fea0003c00000 */
[----:B------:R0:W1:Y:S02]  /*5b70*/  SHFL.BFLY P6, R14, R13, R12, R11 ;  /* 0x0c00000c0d0e7389 */ /* 0x00006400000c000b */
[----:B01----:R-:W-:Y:S05]  /*5b80*/  ENDCOLLECTIVE ;  /* 0x000000000000791b */ /* 0x003fea0003800000 */
.L_x_8734:
[----:B------:R-:W-:Y:S01]  /*5b90*/  FADD.FTZ R45, R44, R45 ;  /* 0x0000002d2c2d7221 */ /* 0x000fe20000010000 */
[----:B------:R-:W-:Y:S02]  /*5ba0*/  IMAD.MOV.U32 R12, RZ, RZ, 0x1 ;  /* 0x00000001ff0c7424 */ /* 0x000fe400078e00ff */
[----:B------:R-:W-:-:S05]  /*5bb0*/  FADD.FTZ R2, RZ, R14 ;  /* 0x0000000eff027221 */ /* 0x000fca0000010000 */
[----:B------:R-:W-:-:S07]  /*5bc0*/  MOV R13, R2 ;  /* 0x00000002000d7202 */ /* 0x000fce0000000f00 */
[----:B------:R-:W-:Y:S05]  /*5bd0*/  WARPSYNC.COLLECTIVE R15, `(.L_x_8735) ;  /* 0x000000000f087348 */ /* 0x000fea0003c00000 */
[----:B------:R0:W1:Y:S02]  /*5be0*/  SHFL.BFLY P6, R14, R13, R12, R11 ;  /* 0x0c00000c0d0e7389 */ /* 0x00006400000c000b */
[----:B01----:R-:W-:Y:S05]  /*5bf0*/  ENDCOLLECTIVE ;  /* 0x000000000000791b */ /* 0x003fea0003800000 */
.L_x_8735:
[----:B------:R-:W-:Y:S01]  /*5c00*/  HFMA2 R13, -RZ, RZ, 0, 0 ;  /* 0x00000000ff0d7431 */ /* 0x000fe200000001ff */
[----:B------:R-:W-:Y:S02]  /*5c10*/  MOV R12, 0x2 ;  /* 0x00000002000c7802 */ /* 0x000fe40000000f00 */
[----:B------:R-:W-:-:S07]  /*5c20*/  MOV R7, R14 ;  /* 0x0000000e00077202 */ /* 0x000fce0000000f00 */
[----:B------:R-:W-:Y:S05]  /*5c30*/  WARPSYNC.COLLECTIVE R15, `(.L_x_8736) ;  /* 0x000000000f087348 */ /* 0x000fea0003c00000 */
[----:B------:R0:W1:Y:S02]  /*5c40*/  SHFL.BFLY P6, R14, R13, R12, R11 ;  /* 0x0c00000c0d0e7389 */ /* 0x00006400000c000b */
[----:B01----:R-:W-:Y:S05]  /*5c50*/  ENDCOLLECTIVE ;  /* 0x000000000000791b */ /* 0x003fea0003800000 */
.L_x_8736:
        /* <DEDUP_REMOVED lines=8> */
.L_x_8737:
[----:B------:R-:W-:Y:S02]  /*5ce0*/  HFMA2 R12, -RZ, RZ, 0, 1.1920928955078125e-07 ;  /* 0x00000002ff0c7431 */ /* 0x000fe400000001ff */
[----:B------:R-:W-:Y:S01]  /*5cf0*/  IMAD.MOV.U32 R13, RZ, RZ, RZ ;  /* 0x000000ffff0d7224 */ /* 0x000fe200078e00ff */
[----:B------:R-:W-:-:S07]  /*5d00*/  MOV R38, R14 ;  /* 0x0000000e00267202 */ /* 0x000fce0000000f00 */
[----:B------:R-:W-:Y:S05]  /*5d10*/  WARPSYNC.COLLECTIVE R15, `(.L_x_8738) ;  /* 0x000000000f087348 */ /* 0x000fea0003c00000 */
[----:B------:R0:W1:Y:S02]  /*5d20*/  SHFL.BFLY P6, R14, R13, R12, R11 ;  /* 0x0c00000c0d0e7389 */ /* 0x00006400000c000b */
[----:B01----:R-:W-:Y:S05]  /*5d30*/  ENDCOLLECTIVE ;  /* 0x000000000000791b */ /* 0x003fea0003800000 */
.L_x_8738:
        /* <DEDUP_REMOVED lines=8> */
.L_x_8739:
[----:B------:R-:W-:Y:S01]  /*5dc0*/  HFMA2 R13, -RZ, RZ, 0, 0 ;  /* 0x00000000ff0d7431 */ /* 0x000fe200000001ff */
[----:B------:R-:W-:Y:S02]  /*5dd0*/  MOV R12, 0x2 ;  /* 0x00000002000c7802 */ /* 0x000fe40000000f00 */
[----:B------:R-:W-:-:S07]  /*5de0*/  MOV R42, R14 ;  /* 0x0000000e002a7202 */ /* 0x000fce0000000f00 */
[----:B------:R-:W-:Y:S05]  /*5df0*/  WARPSYNC.COLLECTIVE R15, `(.L_x_8740) ;  /* 0x000000000f087348 */ /* 0x000fea0003c00000 */
[----:B------:R0:W1:Y:S02]  /*5e00*/  SHFL.BFLY P6, R14, R13, R12, R11 ;  /* 0x0c00000c0d0e7389 */ /* 0x00006400000c000b */
[----:B01----:R-:W-:Y:S05]  /*5e10*/  ENDCOLLECTIVE ;  /* 0x000000000000791b */ /* 0x003fea0003800000 */
.L_x_8740:
        /* <DEDUP_REMOVED lines=8> */
.L_x_8741:
[----:B------:R-:W-:Y:S02]  /*5ea0*/  HFMA2 R12, -RZ, RZ, 0, 1.1920928955078125e-07 ;  /* 0x00000002ff0c7431 */ /* 0x000fe400000001ff */
[----:B------:R-:W-:Y:S01]  /*5eb0*/  IMAD.MOV.U32 R13, RZ, RZ, RZ ;  /* 0x000000ffff0d7224 */ /* 0x000fe200078e00ff */
[----:B------:R-:W-:-:S07]  /*5ec0*/  MOV R48, R14 ;  /* 0x0000000e00307202 */ /* 0x000fce0000000f00 */
[----:B------:R-:W-:Y:S05]  /*5ed0*/  WARPSYNC.COLLECTIVE R15, `(.L_x_8742) ;  /* 0x000000000f087348 */ /* 0x000fea0003c00000 */
[----:B------:R0:W1:Y:S02]  /*5ee0*/  SHFL.BFLY P6, R14, R13, R12, R11 ;  /* 0x0c00000c0d0e7389 */ /* 0x00006400000c000b */
[----:B01----:R-:W-:Y:S05]  /*5ef0*/  ENDCOLLECTIVE ;  /* 0x000000000000791b */ /* 0x003fea0003800000 */
.L_x_8742:
        /* <DEDUP_REMOVED lines=8> */
.L_x_8743:
[----:B------:R-:W-:Y:S01]  /*5f80*/  HFMA2 R13, -RZ, RZ, 0, 0 ;  /* 0x00000000ff0d7431 */ /* 0x000fe200000001ff */
[----:B------:R-:W-:Y:S02]  /*5f90*/  MOV R12, 0x2 ;  /* 0x00000002000c7802 */ /* 0x000fe40000000f00 */
[----:B------:R-:W-:-:S07]  /*5fa0*/  MOV R21, R14 ;  /* 0x0000000e00157202 */ /* 0x000fce0000000f00 */
[----:B------:R-:W-:Y:S05]  /*5fb0*/  WARPSYNC.COLLECTIVE R15, `(.L_x_8744) ;  /* 0x000000000f087348 */ /* 0x000fea0003c00000 */
[----:B------:R0:W1:Y:S02]  /*5fc0*/  SHFL.BFLY P6, R14, R13, R12, R11 ;  /* 0x0c00000c0d0e7389 */ /* 0x00006400000c000b */
[----:B01----:R-:W-:Y:S05]  /*5fd0*/  ENDCOLLECTIVE ;  /* 0x000000000000791b */ /* 0x003fea0003800000 */
.L_x_8744:
        /* <DEDUP_REMOVED lines=8> */
.L_x_8745:
[----:B------:R-:W-:Y:S02]  /*6060*/  HFMA2 R12, -RZ, RZ, 0, 1.1920928955078125e-07 ;  /* 0x00000002ff0c7431 */ /* 0x000fe400000001ff */
[----:B------:R-:W-:Y:S01]  /*6070*/  IMAD.MOV.U32 R13, RZ, RZ, RZ ;  /* 0x000000ffff0d7224 */ /* 0x000fe200078e00ff */
[----:B------:R-:W-:-:S07]  /*6080*/  MOV R50, R14 ;  /* 0x0000000e00327202 */ /* 0x000fce0000000f00 */
[----:B------:R-:W-:Y:S05]  /*6090*/  WARPSYNC.COLLECTIVE R15, `(.L_x_8746) ;  /* 0x000000000f087348 */ /* 0x000fea0003c00000 */
[----:B------:R0:W1:Y:S02]  /*60a0*/  SHFL.BFLY P6, R14, R13, R12, R11 ;  /* 0x0c00000c0d0e7389 */ /* 0x00006400000c000b */
[----:B01----:R-:W-:Y:S05]  /*60b0*/  ENDCOLLECTIVE ;  /* 0x000000000000791b */ /* 0x003fea0003800000 */
.L_x_8746:
        /* <DEDUP_REMOVED lines=8> */
.L_x_8747:
[----:B------:R-:W-:Y:S01]  /*6140*/  HFMA2 R13, -RZ, RZ, 0, 0 ;  /* 0x00000000ff0d7431 */ /* 0x000fe200000001ff */
[----:B------:R-:W-:Y:S01]  /*6150*/  MOV R12, 0x2 ;  /* 0x00000002000c7802 */ /* 0x000fe20000000f00 */
[----:B------:R-:W-:-:S07]  /*6160*/  FADD.FTZ R17, R23, R14 ;  /* 0x0000000e17117221 */ /* 0x000fce0000010000 */
[----:B------:R-:W-:Y:S05]  /*6170*/  WARPSYNC.COLLECTIVE R15, `(.L_x_8748) ;  /* 0x000000000f087348 */ /* 0x000fea0003c00000 */
[----:B------:R0:W1:Y:S02]  /*6180*/  SHFL.BFLY P6, R14, R13, R12, R11 ;  /* 0x0c00000c0d0e7389 */ /* 0x00006400000c000b */
[----:B01----:R-:W-:Y:S05]  /*6190*/  ENDCOLLECTIVE ;  /* 0x000000000000791b */ /* 0x003fea0003800000 */
.L_x_8748:
[----:B------:R-:W-:Y:S01]  /*61a0*/  HFMA2 R12, -RZ, RZ, 0, 5.9604644775390625e-08 ;  /* 0x00000001ff0c7431 */ /* 0x000fe200000001ff */
[----:B------:R-:W-:-:S05]  /*61b0*/  MOV R25, R14 ;  /* 0x0000000e00197202 */ /* 0x000fca0000000f00 */
[----:B------:R-:W-:-:S04]  /*61c0*/  FADD.FTZ R25, RZ, R25 ;  /* 0x00000019ff197221 */ /* 0x000fc80000010000 */
[----:B------:R-:W-:-:S07]  /*61d0*/  IMAD.MOV.U32 R13, RZ, RZ, R25 ;  /* 0x000000ffff0d7224 */ /* 0x000fce00078e0019 */
[----:B------:R-:W-:Y:S05]  /*61e0*/  WARPSYNC.COLLECTIVE R15, `(.L_x_8749) ;  /* 0x000000000f087348 */ /* 0x000fea0003c00000 */
[----:B------:R0:W1:Y:S02]  /*61f0*/  SHFL.BFLY P6, R14, R13, R12, R11 ;  /* 0x0c00000c0d0e7389 */ /* 0x00006400000c000b */
[----:B01----:R-:W-:Y:S05]  /*6200*/  ENDCOLLECTIVE ;  /* 0x000000000000791b */ /* 0x003fea0003800000 */
.L_x_8749:
[----:B------:R-:W-:Y:S02]  /*6210*/  HFMA2 R13, -RZ, RZ, 0, 0 ;  /* 0x00000000ff0d7431 */ /* 0x000fe400000001ff */
[----:B------:R-:W-:Y:S01]  /*6220*/  IMAD.MOV.U32 R12, RZ, RZ, 0x2 ;  /* 0x00000002ff0c7424 */ /* 0x000fe200078e00ff */
[----:B------:R-:W-:-:S07]  /*6230*/  MOV R52, R14 ;  /* 0x0000000e00347202 */ /* 0x000fce0000000f00 */
[----:B------:R-:W-:Y:S05]  /*6240*/  WARPSYNC.COLLECTIVE R15, `(.L_x_8750) ;  /* 0x000000000f087348 */ /* 0x000fea0003c00000 */
[----:B------:R0:W1:Y:S02]  /*6250*/  SHFL.BFLY P6, R14, R13, R12, R11 ;  /* 0x0c00000c0d0e7389 */ /* 0x00006400000c000b */
[----:B01----:R-:W-:Y:S05]  /*6260*/  ENDCOLLECTIVE ;  /* 0x000000000000791b */ /* 0x003fea0003800000 */
.L_x_8750:
[----:B------:R-:W-:Y:S01]  /*6270*/  FADD.FTZ R52, R25, R52 ;  /* 0x0000003419347221 */ /* 0x000fe20000010000 */
[----:B------:R-:W-:Y:S02]  /*6280*/  HFMA2 R12, -RZ, RZ, 0, 5.9604644775390625e-08 ;  /* 0x00000001ff0c7431 */ /* 0x000fe400000001ff */
[----:B------:R-:W-:-:S05]  /*6290*/  FADD.FTZ R27, RZ, R14 ;  /* 0x0000000eff1b7221 */ /* 0x000fca0000010000 */
[----:B------:R-:W-:-:S07]  /*62a0*/  MOV R13, R27 ;  /* 0x0000001b000d7202 */ /* 0x000fce0000000f00 */
[----:B------:R-:W-:Y:S05]  /*62b0*/  WARPSYNC.COLLECTIVE R15, `(.L_x_8751) ;  /* 0x000000000f087348 */ /* 0x000fea0003c00000 */
[----:B------:R0:W1:Y:S02]  /*62c0*/  SHFL.BFLY P6, R14, R13, R12, R11 ;  /* 0x0c00000c0d0e7389 */ /* 0x00006400000c000b */
[----:B01----:R-:W-:Y:S05]  /*62d0*/  ENDCOLLECTIVE ;  /* 0x000000000000791b */ /* 0x003fea0003800000 */
.L_x_8751:
[----:B------:R-:W-:Y:S02]  /*62e0*/  HFMA2 R12, -RZ, RZ, 0, 1.1920928955078125e-07 ;  /* 0x00000002ff0c7431 */ /* 0x000fe400000001ff */
[----:B------:R-:W-:Y:S01]  /*62f0*/  IMAD.MOV.U32 R13, RZ, RZ, RZ ;  /* 0x000000ffff0d7224 */ /* 0x000fe200078e00ff */
[----:B------:R-:W-:-:S07]  /*6300*/  MOV R7, R14 ;  /* 0x0000000e00077202 */ /* 0x000fce0000000f00 */
[----:B------:R-:W-:Y:S05]  /*6310*/  WARPSYNC.COLLECTIVE R15, `(.L_x_8752) ;  /* 0x000000000f087348 */ /* 0x000fea0003c00000 */
[----:B------:R0:W1:Y:S02]  /*6320*/  SHFL.BFLY P6, R14, R13, R12, R11 ;  /* 0x0c00000c0d0e7389 */ /* 0x00006400000c000b */
[----:B01----:R-:W-:Y:S05]  /*6330*/  ENDCOLLECTIVE ;  /* 0x000000000000791b */ /* 0x003fea0003800000 */
.L_x_8752:
[----:B------:R-:W-:Y:S01]  /*6340*/  FADD.FTZ R7, R27, R7 ;  /* 0x000000071b077221 */ /* 0x000fe20000010000 */
[----:B------:R-:W-:Y:S01]  /*6350*/  HFMA2 R12, -RZ, RZ, 0, 5.9604644775390625e-08 ;  /* 0x00000001ff0c7431 */ /* 0x000fe200000001ff */
[----:B------:R-:W-:-:S05]  /*6360*/  MOV R29, R14 ;  /* 0x0000000e001d7202 */ /* 0x000fca0000000f00 */
[----:B------:R-:W-:-:S07]  /*6370*/  FADD.FTZ R13, RZ, R29 ;  /* 0x0000001dff0d7221 */ /* 0x000fce0000010000 */
[----:B------:R-:W-:Y:S05]  /*6380*/  WARPSYNC.COLLECTIVE R15, `(.L_x_8753) ;  /* 0x000000000f087348 */ /* 0x000fea0003c00000 */
[----:B------:R0:W1:Y:S02]  /*6390*/  SHFL.BFLY P6, R14, R13, R12, R11 ;  /* 0x0c00000c0d0e7389 */ /* 0x00006400000c000b */
[----:B01----:R-:W-:Y:S05]  /*63a0*/  ENDCOLLECTIVE ;  /* 0x000000000000791b */ /* 0x003fea0003800000 */
.L_x_8753:
[----:B------:R-:W-:Y:S05]  /*63b0*/  BRA `(.L_x_8754) ;  /* 0xffffffcc00747947 */ /* 0x000fea000383ffff */
.L_x_8755:
        /* <DEDUP_REMOVED lines=12> */
.L_x_25743:


//--------------------- .text._ZN4vllm25paged_attention_v1_kernelI13__nv_bfloat16hLi192ELi32ELi128ELNS_18Fp8KVCacheDataTypeE1ELb1EEEvPT_PKS3_PKT0_S9_ifPKiSB_iPKfiiiSD_SD_iiiii --------------------------
	.section	.text._ZN4vllm25paged_attention_v1_kernelI13__nv_bfloat16hLi192ELi32ELi128ELNS_18Fp8KVCacheDataTypeE1ELb1EEEvPT_PKS3_PKT0_S9_ifPKiSB_iPKfiiiSD_SD_iiiii,"ax",@progbits
	.align	128
        .global         _ZN4vllm25paged_attention_v1_kernelI13__nv_bfloat16hLi192ELi32ELi128ELNS_18Fp8KVCacheDataTypeE1ELb1EEEvPT_PKS3_PKT0_S9_ifPKiSB_iPKfiiiSD_SD_iiiii
        .type           _ZN4vllm25paged_attention_v1_kernelI13__nv_bfloat16hLi192ELi32ELi128ELNS_18Fp8KVCacheDataTypeE1ELb1EEEvPT_PKS3_PKT0_S9_ifPKiSB_iPKfiiiSD_SD_iiiii,@function
        .size           _ZN4vllm25paged_attention_v1_kernelI13__nv_bfloat16hLi192ELi32ELi128ELNS_18Fp8KVCacheDataTypeE1ELb1EEEvPT_PKS3_PKT0_S9_ifPKiSB_iPKfiiiSD_SD_iiiii,(.L_x_25744 - _ZN4vllm25paged_attention_v1_kernelI13__nv_bfloat16hLi192ELi32ELi128ELNS_18Fp8KVCacheDataTypeE1ELb1EEEvPT_PKS3_PKT0_S9_ifPKiSB_iPKfiiiSD_SD_iiiii)
        .other          _ZN4vllm25paged_attention_v1_kernelI13__nv_bfloat16hLi192ELi32ELi128ELNS_18Fp8KVCacheDataTypeE1ELb1EEEvPT_PKS3_PKT0_S9_ifPKiSB_iPKfiiiSD_SD_iiiii,@"STO_CUDA_ENTRY STV_DEFAULT"
_ZN4vllm25paged_attention_v1_kernelI13__nv_bfloat16hLi192ELi32ELi128ELNS_18Fp8KVCacheDataTypeE1ELb1EEEvPT_PKS3_PKT0_S9_ifPKiSB_iPKfiiiSD_SD_iiiii:
.text._ZN4vllm25paged_attention_v1_kernelI13__nv_bfloat16hLi192ELi32ELi128ELNS_18Fp8KVCacheDataTypeE1ELb1EEEvPT_PKS3_PKT0_S9_ifPKiSB_iPKfiiiSD_SD_iiiii:
        /* <DEDUP_REMOVED lines=112> */
.L_x_8756:
        /* <DEDUP_REMOVED lines=25> */
.L_x_8760:
        /* <DEDUP_REMOVED lines=37> */
.L_x_8758:
[----:B------:R-:W-:Y:S05]  /*0ae0*/  BSYNC.RECONVERGENT B6 ;  /* 0x0000000000067941 */ /* 0x000fea0003800200 */
.L_x_8757:
        /* <DEDUP_REMOVED lines=12> */
.L_x_8801:
        /* <DEDUP_REMOVED lines=40> */
.L_x_8766:
        /* <DEDUP_REMOVED lines=11> */
.L_x_8765:
[----:B------:R-:W-:Y:S05]  /*0ee0*/  BSYNC.RECONVERGENT B1 ;  /* 0x0000000000017941 */ /* 0x000fea0003800200 */
.L_x_8764:
        /* <DEDUP_REMOVED lines=13> */
.L_x_8769:
        /* <DEDUP_REMOVED lines=100> */
.L_x_8768:
[----:B------:R-:W-:Y:S05]  /*1600*/  BSYNC.RECONVERGENT B1 ;  /* 0x0000000000017941 */ /* 0x000fea0003800200 */
.L_x_8767:
        /* <DEDUP_REMOVED lines=55> */
.L_x_8771:
[----:B------:R-:W-:Y:S05]  /*1980*/  BSYNC.RECONVERGENT B1 ;  /* 0x0000000000017941 */ /* 0x000fea0003800200 */
.L_x_8770:
        /* <DEDUP_REMOVED lines=26> */
.L_x_8763:
[----:B------:R-:W-:Y:S05]  /*1b30*/  BSYNC.RECONVERGENT B0 ;  /* 0x0000000000007941 */ /* 0x000fea0003800200 */
.L_x_8762:
        /* <DEDUP_REMOVED lines=39> */
.L_x_8776:
[----:B------:R-:W0:Y:S01]  /*1db0*/  LDS R7, [R8] ;  /* 0x0000000008077984 */ /* 0x000e220000000800 */
[----:B------:R-:W-:-:S05]  /*1dc0*/  VIADD R9, R9, 0x1 ;  /* 0x0000000109097836 */ /* 0x000fca0000000000 */
[----:B------:R-:W-:Y:S01]  /*1dd0*/  ISETP.NE.AND P0, PT, R9, RZ, PT ;  /* 0x000000ff0900720c */ /* 0x000fe20003f05270 */
[----:B0-----:R-:W-:-:S05]  /*1de0*/  FMUL.FTZ R7, R7, R2 ;  /* 0x0000000207077220 */ /* 0x001fca0000410000 */
[----:B------:R0:W-:Y:S02]  /*1df0*/  STS [R8], R7 ;  /* 0x0000000708007388 */ /* 0x0001e40000000800 */
[----:B0-----:R-:W-:-:S05]  /*1e00*/  IADD3 R8, PT, PT, R8, 0x200, RZ ;  /* 0x0000020008087810 */ /* 0x001fca0007ffe0ff */
[----:B------:R-:W-:Y:S05]  /*1e10*/  @P0 BRA `(.L_x_8776) ;  /* 0xfffffffc00e40947 */ /* 0x000fea000383ffff */
.L_x_8775:
[----:B------:R-:W-:Y:S05]  /*1e20*/  BSYNC.RECONVERGENT B1 ;  /* 0x0000000000017941 */ /* 0x000fea0003800200 */
.L_x_8774:
        /* <DEDUP_REMOVED lines=13> */
.L_x_8779:
        /* <DEDUP_REMOVED lines=52> */
.L_x_8778:
[----:B------:R-:W-:Y:S05]  /*2240*/  BSYNC.RECONVERGENT B1 ;  /* 0x0000000000017941 */ /* 0x000fea0003800200 */
.L_x_8777:
        /* <DEDUP_REMOVED lines=31> */
.L_x_8781:
[----:B------:R-:W-:Y:S05]  /*2440*/  BSYNC.RECONVERGENT B1 ;  /* 0x0000000000017941 */ /* 0x000fea0003800200 */
.L_x_8780:
        /* <DEDUP_REMOVED lines=14> */
.L_x_8773:
[----:B------:R-:W-:Y:S05]  /*2530*/  BSYNC.RECONVERGENT B0 ;  /* 0x0000000000007941 */ /* 0x000fea0003800200 */
.L_x_8772:
        /* <DEDUP_REMOVED lines=30> */
.L_x_8785:
        /* <DEDUP_REMOVED lines=34> */
.L_x_8784:
        /* <DEDUP_REMOVED lines=16> */
.L_x_8783:
[----:B------:R-:W-:Y:S05]  /*2a40*/  BSYNC.RECONVERGENT B6 ;  /* 0x0000000000067941 */ /* 0x000fea0003800200 */
.L_x_8782:
        /* <DEDUP_REMOVED lines=93> */
.L_x_8850:
        /* <DEDUP_REMOVED lines=44> */
.L_x_8788:
[----:B------:R-:W-:Y:S05]  /*32e0*/  BSYNC.RECONVERGENT B0 ;  /* 0x0000000000007941 */ /* 0x000fea0003800200 */
.L_x_8787:
        /* <DEDUP_REMOVED lines=51> */
.L_x_8790:
[----:B------:R-:W-:Y:S05]  /*3620*/  BSYNC.RECONVERGENT B0 ;  /* 0x0000000000007941 */ /* 0x000fea0003800200 */
.L_x_8789:
        /* <DEDUP_REMOVED lines=27> */
.L_x_8792:
[----:B------:R-:W-:Y:S05]  /*37e0*/  BSYNC.RECONVERGENT B0 ;  /* 0x0000000000007941 */ /* 0x000fea0003800200 */
.L_x_8791:
        /* <DEDUP_REMOVED lines=51> */
.L_x_8794:
[----:B------:R-:W-:Y:S05]  /*3b20*/  BSYNC.RECONVERGENT B0 ;  /* 0x0000000000007941 */ /* 0x000fea0003800200 */
.L_x_8793:
        /* <DEDUP_REMOVED lines=65> */
.L_x_8759:
        /* <DEDUP_REMOVED lines=16> */
.L_x_8795:
[----:B------:R-:W-:Y:S05]  /*4040*/  EXIT ;  /* 0x000000000000794d */ /* 0x000fea0003800000 */
.L_x_8761:
[----:B------:R-:W-:Y:S01]  /*4050*/  HFMA2 R12, -RZ, RZ, 0, 9.5367431640625e-07 ;  /* 0x00000010ff0c7431 */ /* 0x000fe200000001ff */
[----:B------:R-:W-:Y:S01]  /*4060*/  MOV R11, 0x1f ;  /* 0x0000001f000b7802 */ /* 0x000fe20000000f00 */
[----:B------:R-:W-:-:S07]  /*4070*/  IMAD.MOV.U32 R15, RZ, RZ, -0x1 ;  /* 0xffffffffff0f7424 */ /* 0x000fce00078e00ff */
[----:B------:R-:W-:Y:S05]  /*4080*/  WARPSYNC.COLLECTIVE R15, `(.L_x_8796) ;  /* 0x000000000f087348 */ /* 0x000fea0003c00000 */
[----:B------:R0:W1:Y:S02]  /*4090*/  SHFL.BFLY P6, R14, R13, R12, R11 ;  /* 0x0c00000c0d0e7389 */ /* 0x00006400000c000b */
[----:B01----:R-:W-:Y:S05]  /*40a0*/  ENDCOLLECTIVE ;  /* 0x000000000000791b */ /* 0x003fea0003800000 */
.L_x_8796:
[----:B------:R-:W-:Y:S01]  /*40b0*/  HFMA2 R12, -RZ, RZ, 0, 4.76837158203125e-07 ;  /* 0x00000008ff0c7431 */ /* 0x000fe200000001ff */
[----:B------:R-:W-:-:S04]  /*40c0*/  FMNMX.FTZ R0, R14, -3.40282346638528859812e+38, !PT ;  /* 0xff7fffff0e007809 */ /* 0x000fc80007810000 */
[----:B------:R-:W-:-:S07]  /*40d0*/  MOV R13, R0 ;  /* 0x00000000000d7202 */ /* 0x000fce0000000f00 */
[----:B------:R-:W-:Y:S05]  /*40e0*/  WARPSYNC.COLLECTIVE R15, `(.L_x_8797) ;  /* 0x000000000f087348 */ /* 0x000fea0003c00000 */
[----:B------:R0:W1:Y:S02]  /*40f0*/  SHFL.BFLY P6, R14, R13, R12, R11 ;  /* 0x0c00000c0d0e7389 */ /* 0x00006400000c000b */
[----:B01----:R-:W-:Y:S05]  /*4100*/  ENDCOLLECTIVE ;  /* 0x000000000000791b */ /* 0x003fea0003800000 */
.L_x_8797:
[----:B------:R-:W-:Y:S02]  /*4110*/  MOV R12, 0x4 ;  /* 0x00000004000c7802 */ /* 0x000fe40000000f00 */
[----:B------:R-:W-:-:S05]  /*4120*/  FMNMX.FTZ R2, R0, R14, !PT ;  /* 0x0000000e00027209 */ /* 0x000fca0007810000 */
[----:B------:R-:W-:-:S07]  /*4130*/  IMAD.MOV.U32 R13, RZ, RZ, R2 ;  /* 0x000000ffff0d7224 */ /* 0x000fce00078e0002 */
[----:B------:R-:W-:Y:S05]  /*4140*/  WARPSYNC.COLLECTIVE R15, `(.L_x_8798) ;  /* 0x000000000f087348 */ /* 0x000fea0003c00000 */
[----:B------:R0:W1:Y:S02]  /*4150*/  SHFL.BFLY P6, R14, R13, R12, R11 ;  /* 0x0c00000c0d0e7389 */ /* 0x00006400000c000b */
[----:B01----:R-:W-:Y:S05]  /*4160*/  ENDCOLLECTIVE ;  /* 0x000000000000791b */ /* 0x003fea0003800000 */
.L_x_8798:
[----:B------:R-:W-:Y:S01]  /*4170*/  IMAD.MOV.U32 R12, RZ, RZ, 0x2 ;  /* 0x00000002ff0c7424 */ /* 0x000fe200078e00ff */
[----:B------:R-:W-:-:S04]  /*4180*/  FMNMX.FTZ R3, R2, R14, !PT ;  /* 0x0000000e02037209 */ /* 0x000fc80007810000 */
[----:B------:R-:W-:-:S07]  /*4190*/  MOV R13, R3 ;  /* 0x00000003000d7202 */ /* 0x000fce0000000f00 */
[----:B------:R-:W-:Y:S05]  /*41a0*/  WARPSYNC.COLLECTIVE R15, `(.L_x_8799) ;  /* 0x000000000f087348 */ /* 0x000fea0003c00000 */
[----:B------:R0:W1:Y:S02]  /*41b0*/  SHFL.BFLY P6, R14, R13, R12, R11 ;  /* 0x0c00000c0d0e7389 */ /* 0x00006400000c000b */
[----:B01----:R-:W-:Y:S05]  /*41c0*/  ENDCOLLECTIVE ;  /* 0x000000000000791b */ /* 0x003fea0003800000 */
.L_x_8799:
[----:B------:R-:W-:Y:S01]  /*41d0*/  HFMA2 R12, -RZ, RZ, 0, 5.9604644775390625e-08 ;  /* 0x00000001ff0c7431 */ /* 0x000fe200000001ff */
[----:B------:R-:W-:-:S04]  /*41e0*/  FMNMX.FTZ R4, R3, R14, !PT ;  /* 0x0000000e03047209 */ /* 0x000fc80007810000 */
[----:B------:R-:W-:-:S07]  /*41f0*/  MOV R13, R4 ;  /* 0x00000004000d7202 */ /* 0x000fce0000000f00 */
[----:B------:R-:W-:Y:S05]  /*4200*/  WARPSYNC.COLLECTIVE R15, `(.L_x_8800) ;  /* 0x000000000f087348 */ /* 0x000fea0003c00000 */
[----:B------:R0:W1:Y:S02]  /*4210*/  SHFL.BFLY P6, R14, R13, R12, R11 ;  /* 0x0c00000c0d0e7389 */ /* 0x00006400000c000b */
[----:B01----:R-:W-:Y:S05]  /*4220*/  ENDCOLLECTIVE ;  /* 0x000000000000791b */ /* 0x003fea0003800000 */
.L_x_8800:
[----:B------:R-:W-:Y:S05]  /*4230*/  BRA `(.L_x_8801) ;  /* 0xffffffc8005c7947 */ /* 0x000fea000383ffff */
.L_x_8786:
[----:B-1----:R-:W-:Y:S02]  /*4240*/  HFMA2 R11, -RZ, RZ, 0, 1.847743988037109375e-06 ;  /* 0x0000001fff0b7431 */ /* 0x002fe400000001ff */
[----:B------:R-:W-:Y:S01]  /*4250*/  IMAD.MOV.U32 R13, RZ, RZ, RZ ;  /* 0x000000ffff0d7224 */ /* 0x000fe200078e00ff */
[----:B------:R-:W-:Y:S01]  /*4260*/  MOV R12, 0x2 ;  /* 0x00000002000c7802 */ /* 0x000fe20000000f00 */
[----:B------:R-:W-:-:S07]  /*4270*/  IMAD.MOV.U32 R15, RZ, RZ, -0x1 ;  /* 0xffffffffff0f7424 */ /* 0x000fce00078e00ff */
[----:B0-----:R-:W-:Y:S05]  /*4280*/  WARPSYNC.COLLECTIVE R15, `(.L_x_8802) ;  /* 0x000000000f087348 */ /* 0x001fea0003c00000 */
[----:B------:R1:W2:Y:S02]  /*4290*/  SHFL.BFLY P6, R14, R13, R12, R11 ;  /* 0x0c00000c0d0e7389 */ /* 0x0002a400000c000b */
[----:B012---:R-:W-:Y:S05]  /*42a0*/  ENDCOLLECTIVE ;  /* 0x000000000000791b */ /* 0x007fea0003800000 */
.L_x_8802:
[----:B------:R-:W-:Y:S01]  /*42b0*/  IMAD.MOV.U32 R12, RZ, RZ, 0x1 ;  /* 0x00000001ff0c7424 */ /* 0x000fe200078e00ff */
[----:B------:R-:W-:-:S05]  /*42c0*/  MOV R37, R14 ;  /* 0x0000000e00257202 */ /* 0x000fca0000000f00 */
[----:B------:R-:W-:-:S05]  /*42d0*/  FADD.FTZ R37, RZ, R37 ;  /* 0x00000025ff257221 */ /* 0x000fca0000010000 */
[----:B------:R-:W-:-:S07]  /*42e0*/  MOV R13, R37 ;  /* 0x00000025000d7202 */ /* 0x000fce0000000f00 */
[----:B------:R-:W-:Y:S05]  /*42f0*/  WARPSYNC.COLLECTIVE R15, `(.L_x_8803) ;  /* 0x000000000f087348 */ /* 0x000fea0003c00000 */
[----:B------:R0:W1:Y:S02]  /*4300*/  SHFL.BFLY P6, R14, R13, R12, R11 ;  /* 0x0c00000c0d0e7389 */ /* 0x00006400000c000b */
[----:B01----:R-:W-:Y:S05]  /*4310*/  ENDCOLLECTIVE ;  /* 0x000000000000791b */ /* 0x003fea0003800000 */
.L_x_8803:
[----:B------:R-:W-:Y:S02]  /*4320*/  HFMA2 R13, -RZ, RZ, 0, 0 ;  /* 0x00000000ff0d7431 */ /* 0x000fe400000001ff */
[----:B------:R-:W-:Y:S01]  /*4330*/  IMAD.MOV.U32 R12, RZ, RZ, 0x2 ;  /* 0x00000002ff0c7424 */ /* 0x000fe200078e00ff */
[----:B------:R-:W-:-:S07]  /*4340*/  MOV R8, R14 ;  /* 0x0000000e00087202 */ /* 0x000fce0000000f00 */
[----:B------:R-:W-:Y:S05]  /*4350*/  WARPSYNC.COLLECTIVE R15, `(.L_x_8804) ;  /* 0x000000000f087348 */ /* 0x000fea0003c00000 */
[----:B------:R0:W1:Y:S02]  /*4360*/  SHFL.BFLY P6, R14, R13, R12, R11 ;  /* 0x0c00000c0d0e7389 */ /* 0x00006400000c000b */
[----:B01----:R-:W-:Y:S05]  /*4370*/  ENDCOLLECTIVE ;  /* 0x000000000000791b */ /* 0x003fea0003800000 */
.L_x_8804:
        /* <DEDUP_REMOVED lines=8> */
.L_x_8805:
[----:B------:R-:W-:Y:S01]  /*4400*/  HFMA2 R12, -RZ, RZ, 0, 1.1920928955078125e-07 ;  /* 0x00000002ff0c7431 */ /* 0x000fe200000001ff */
[----:B------:R-:W-:Y:S01]  /*4410*/  MOV R13, RZ ;  /* 0x000000ff000d7202 */ /* 0x000fe20000000f00 */
[----:B------:R-:W-:-:S07]  /*4420*/  IMAD.MOV.U32 R7, RZ, RZ, R14 ;  /* 0x000000ffff077224 */ /* 0x000fce00078e000e */
[----:B------:R-:W-:Y:S05]  /*4430*/  WARPSYNC.COLLECTIVE R15, `(.L_x_8806) ;  /* 0x000000000f087348 */ /* 0x000fea0003c00000 */
[----:B------:R0:W1:Y:S02]  /*4440*/  SHFL.BFLY P6, R14, R13, R12, R11 ;  /* 0x0c00000c0d0e7389 */ /* 0x00006400000c000b */
[----:B01----:R-:W-:Y:S05]  /*4450*/  ENDCOLLECTIVE ;  /* 0x000000000000791b */ /* 0x003fea0003800000 */
.L_x_8806:
        /* <DEDUP_REMOVED lines=8> */
.L_x_8807:
[----:B------:R-:W-:Y:S02]  /*44e0*/  HFMA2 R13, -RZ, RZ, 0, 0 ;  /* 0x00000000ff0d7431 */ /* 0x000fe400000001ff */
[----:B------:R-:W-:Y:S01]  /*44f0*/  IMAD.MOV.U32 R12, RZ, RZ, 0x2 ;  /* 0x00000002ff0c7424 */ /* 0x000fe200078e00ff */
[----:B------:R-:W-:-:S07]  /*4500*/  MOV R35, R14 ;  /* 0x0000000e00237202 */ /* 0x000fce0000000f00 */
[----:B------:R-:W-:Y:S05]  /*4510*/  WARPSYNC.COLLECTIVE R15, `(.L_x_8808) ;  /* 0x000000000f087348 */ /* 0x000fea0003c00000 */
[----:B------:R0:W1:Y:S02]  /*4520*/  SHFL.BFLY P6, R14, R13, R12, R11 ;  /* 0x0c00000c0d0e7389 */ /* 0x00006400000c000b */
[----:B01----:R-:W-:Y:S05]  /*4530*/  ENDCOLLECTIVE ;  /* 0x000000000000791b */ /* 0x003fea0003800000 */
.L_x_8808:
        /* <DEDUP_REMOVED lines=8> */
.L_x_8809:
[----:B------:R-:W-:Y:S01]  /*45c0*/  HFMA2 R12, -RZ, RZ, 0, 1.1920928955078125e-07 ;  /* 0x00000002ff0c7431 */ /* 0x000fe200000001ff */
[----:B------:R-:W-:Y:S01]  /*45d0*/  MOV R13, RZ ;  /* 0x000000ff000d7202 */ /* 0x000fe20000000f00 */
[----:B------:R-:W-:-:S07]  /*45e0*/  IMAD.MOV.U32 R32, RZ, RZ, R14 ;  /* 0x000000ffff207224 */ /* 0x000fce00078e000e */
[----:B------:R-:W-:Y:S05]  /*45f0*/  WARPSYNC.COLLECTIVE R15, `(.L_x_8810) ;  /* 0x000000000f087348 */ /* 0x000fea0003c00000 */
[----:B------:R0:W1:Y:S02]  /*4600*/  SHFL.BFLY P6, R14, R13, R12, R11 ;  /* 0x0c00000c0d0e7389 */ /* 0x00006400000c000b */
[----:B01----:R-:W-:Y:S05]  /*4610*/  ENDCOLLECTIVE ;  /* 0x000000000000791b */ /* 0x003fea0003800000 */
.L_x_8810:
        /* <DEDUP_REMOVED lines=8> */
.L_x_8811:
[----:B------:R-:W-:Y:S02]  /*46a0*/  HFMA2 R13, -RZ, RZ, 0, 0 ;  /* 0x00000000ff0d7431 */ /* 0x000fe400000001ff */
[----:B------:R-:W-:Y:S01]  /*46b0*/  IMAD.MOV.U32 R12, RZ, RZ, 0x2 ;  /* 0x00000002ff0c7424 */ /* 0x000fe200078e00ff */
[----:B------:R-:W-:-:S07]  /*46c0*/  MOV R33, R14 ;  /* 0x0000000e00217202 */ /* 0x000fce0000000f00 */
[----:B------:R-:W-:Y:S05]  /*46d0*/  WARPSYNC.COLLECTIVE R15, `(.L_x_8812) ;  /* 0x000000000f087348 */ /* 0x000fea0003c00000 */
[----:B------:R0:W1:Y:S02]  /*46e0*/  SHFL.BFLY P6, R14, R13, R12, R11 ;  /* 0x0c00000c0d0e7389 */ /* 0x00006400000c000b */
[----:B01----:R-:W-:Y:S05]  /*46f0*/  ENDCOLLECTIVE ;  /* 0x000000000000791b */ /* 0x003fea0003800000 */
.L_x_8812:
        /* <DEDUP_REMOVED lines=8> */
.L_x_8813:
[----:B------:R-:W-:Y:S01]  /*4780*/  HFMA2 R12, -RZ, RZ, 0, 1.1920928955078125e-07 ;  /* 0x00000002ff0c7431 */ /* 0x000fe200000001ff */
[----:B------:R-:W-:Y:S01]  /*4790*/  MOV R13, RZ ;  /* 0x000000ff000d7202 */ /* 0x000fe20000000f00 */
[----:B------:R-:W-:-:S07]  /*47a0*/  IMAD.MOV.U32 R28, RZ, RZ, R14 ;  /* 0x000000ffff1c7224 */ /* 0x000fce00078e000e */
[----:B------:R-:W-:Y:S05]  /*47b0*/  WARPSYNC.COLLECTIVE R15, `(.L_x_8814) ;  /* 0x000000000f087348 */ /* 0x000fea0003c00000 */
[----:B------:R0:W1:Y:S02]  /*47c0*/  SHFL.BFLY P6, R14, R13, R12, R11 ;  /* 0x0c00000c0d0e7389 */ /* 0x00006400000c000b */
[----:B01----:R-:W-:Y:S05]  /*47d0*/  ENDCOLLECTIVE ;  /* 0x000000000000791b */ /* 0x003fea0003800000 */
.L_x_8814:
        /* <DEDUP_REMOVED lines=8> */
.L_x_8815:
[----:B------:R-:W-:Y:S02]  /*4860*/  HFMA2 R13, -RZ, RZ, 0, 0 ;  /* 0x00000000ff0d7431 */ /* 0x000fe400000001ff */
[----:B------:R-:W-:Y:S01]  /*4870*/  IMAD.MOV.U32 R12, RZ, RZ, 0x2 ;  /* 0x00000002ff0c7424 */ /* 0x000fe200078e00ff */
[----:B------:R-:W-:-:S07]  /*4880*/  MOV R31, R14 ;  /* 0x0000000e001f7202 */ /* 0x000fce0000000f00 */
[----:B------:R-:W-:Y:S05]  /*4890*/  WARPSYNC.COLLECTIVE R15, `(.L_x_8816) ;  /* 0x000000000f087348 */ /* 0x000fea0003c00000 */
[----:B------:R0:W1:Y:S02]  /*48a0*/  SHFL.BFLY P6, R14, R13, R12, R11 ;  /* 0x0c00000c0d0e7389 */ /* 0x00006400000c000b */
[----:B01----:R-:W-:Y:S05]  /*48b0*/  ENDCOLLECTIVE ;  /* 0x000000000000791b */ /* 0x003fea0003800000 */
.L_x_8816:
        /* <DEDUP_REMOVED lines=8> */
.L_x_8817:
[----:B------:R-:W-:Y:S01]  /*4940*/  HFMA2 R12, -RZ, RZ, 0, 1.1920928955078125e-07 ;  /* 0x00000002ff0c7431 */ /* 0x000fe200000001ff */
[----:B------:R-:W-:Y:S01]  /*4950*/  MOV R13, RZ ;  /* 0x000000ff000d7202 */ /* 0x000fe20000000f00 */
[----:B------:R-:W-:-:S07]  /*4960*/  IMAD.MOV.U32 R29, RZ, RZ, R14 ;  /* 0x000000ffff1d7224 */ /* 0x000fce00078e000e */
[----:B------:R-:W-:Y:S05]  /*4970*/  WARPSYNC.COLLECTIVE R15, `(.L_x_8818) ;  /* 0x000000000f087348 */ /* 0x000fea0003c00000 */
[----:B------:R0:W1:Y:S02]  /*4980*/  SHFL.BFLY P6, R14, R13, R12, R11 ;  /* 0x0c00000c0d0e7389 */ /* 0x00006400000c000b */
[----:B01----:R-:W-:Y:S05]  /*4990*/  ENDCOLLECTIVE ;  /* 0x000000000000791b */ /* 0x003fea0003800000 */
.L_x_8818:
        /* <DEDUP_REMOVED lines=8> */
.L_x_8819:
[----:B------:R-:W-:Y:S02]  /*4a20*/  HFMA2 R13, -RZ, RZ, 0, 0 ;  /* 0x00000000ff0d7431 */ /* 0x000fe400000001ff */
[----:B------:R-:W-:Y:S01]  /*4a30*/  IMAD.MOV.U32 R12, RZ, RZ, 0x2 ;  /* 0x00000002ff0c7424 */ /* 0x000fe200078e00ff */
[----:B------:R-:W-:-:S07]  /*4a40*/  MOV R16, R14 ;  /* 0x0000000e00107202 */ /* 0x000fce0000000f00 */
[----:B------:R-:W-:Y:S05]  /*4a50*/  WARPSYNC.COLLECTIVE R15, `(.L_x_8820) ;  /* 0x000000000f087348 */ /* 0x000fea0003c00000 */
[----:B------:R0:W1:Y:S02]  /*4a60*/  SHFL.BFLY P6, R14, R13, R12, R11 ;  /* 0x0c00000c0d0e7389 */ /* 0x00006400000c000b */
[----:B01----:R-:W-:Y:S05]  /*4a70*/  ENDCOLLECTIVE ;  /* 0x000000000000791b */ /* 0x003fea0003800000 */
.L_x_8820:
        /* <DEDUP_REMOVED lines=8> */
.L_x_8821:
[----:B------:R-:W-:Y:S01]  /*4b00*/  HFMA2 R12, -RZ, RZ, 0, 1.1920928955078125e-07 ;  /* 0x00000002ff0c7431 */ /* 0x000fe200000001ff */
[----:B------:R-:W-:Y:S01]  /*4b10*/  MOV R13, RZ ;  /* 0x000000ff000d7202 */ /* 0x000fe20000000f00 */
[----:B------:R-:W-:-:S07]  /*4b20*/  IMAD.MOV.U32 R27, RZ, RZ, R14 ;  /* 0x000000ffff1b7224 */ /* 0x000fce00078e000e */
[----:B------:R-:W-:Y:S05]  /*4b30*/  WARPSYNC.COLLECTIVE R15, `(.L_x_8822) ;  /* 0x000000000f087348 */ /* 0x000fea0003c00000 */
[----:B------:R0:W1:Y:S02]  /*4b40*/  SHFL.BFLY P6, R14, R13, R12, R11 ;  /* 0x0c00000c0d0e7389 */ /* 0x00006400000c000b */
[----:B01----:R-:W-:Y:S05]  /*4b50*/  ENDCOLLECTIVE ;  /* 0x000000000000791b */ /* 0x003fea0003800000 */
.L_x_8822:
        /* <DEDUP_REMOVED lines=8> */
.L_x_8823:
[----:B------:R-:W-:Y:S02]  /*4be0*/  HFMA2 R13, -RZ, RZ, 0, 0 ;  /* 0x00000000ff0d7431 */ /* 0x000fe400000001ff */
[----:B------:R-:W-:Y:S01]  /*4bf0*/  IMAD.MOV.U32 R12, RZ, RZ, 0x2 ;  /* 0x00000002ff0c7424 */ /* 0x000fe200078e00ff */
[----:B------:R-:W-:-:S07]  /*4c00*/  MOV R20, R14 ;  /* 0x0000000e00147202 */ /* 0x000fce0000000f00 */
[----:B------:R-:W-:Y:S05]  /*4c10*/  WARPSYNC.COLLECTIVE R15, `(.L_x_8824) ;  /* 0x000000000f087348 */ /* 0x000fea0003c00000 */
[----:B------:R0:W1:Y:S02]  /*4c20*/  SHFL.BFLY P6, R14, R13, R12, R11 ;  /* 0x0c00000c0d0e7389 */ /* 0x00006400000c000b */
[----:B01----:R-:W-:Y:S05]  /*4c30*/  ENDCOLLECTIVE ;  /* 0x000000000000791b */ /* 0x003fea0003800000 */
.L_x_8824:
        /* <DEDUP_REMOVED lines=8> */
.L_x_8825:
[----:B------:R-:W-:Y:S01]  /*4cc0*/  HFMA2 R12, -RZ, RZ, 0, 1.1920928955078125e-07 ;  /* 0x00000002ff0c7431 */ /* 0x000fe200000001ff */
[----:B------:R-:W-:Y:S01]  /*4cd0*/  MOV R13, RZ ;  /* 0x000000ff000d7202 */ /* 0x000fe20000000f00 */
[----:B------:R-:W-:-:S07]  /*4ce0*/  IMAD.MOV.U32 R19, RZ, RZ, R14 ;  /* 0x000000ffff137224 */ /* 0x000fce00078e000e */
[----:B------:R-:W-:Y:S05]  /*4cf0*/  WARPSYNC.COLLECTIVE R15, `(.L_x_8826) ;  /* 0x000000000f087348 */ /* 0x000fea0003c00000 */
[----:B------:R0:W1:Y:S02]  /*4d00*/  SHFL.BFLY P6, R14, R13, R12, R11 ;  /* 0x0c00000c0d0e7389 */ /* 0x00006400000c000b */
[----:B01----:R-:W-:Y:S05]  /*4d10*/  ENDCOLLECTIVE ;  /* 0x000000000000791b */ /* 0x003fea0003800000 */
.L_x_8826:
        /* <DEDUP_REMOVED lines=8> */
.L_x_8827:
[----:B------:R-:W-:Y:S02]  /*4da0*/  HFMA2 R13, -RZ, RZ, 0, 0 ;  /* 0x00000000ff0d7431 */ /* 0x000fe400000001ff */
[----:B------:R-:W-:Y:S01]  /*4db0*/  IMAD.MOV.U32 R12, RZ, RZ, 0x2 ;  /* 0x00000002ff0c7424 */ /* 0x000fe200078e00ff */
[----:B------:R-:W-:-:S07]  /*4dc0*/  MOV R30, R14 ;  /* 0x0000000e001e7202 */ /* 0x000fce0000000f00 */
[----:B------:R-:W-:Y:S05]  /*4dd0*/  WARPSYNC.COLLECTIVE R15, `(.L_x_8828) ;  /* 0x000000000f087348 */ /* 0x000fea0003c00000 */
[----:B------:R0:W1:Y:S02]  /*4de0*/  SHFL.BFLY P6, R14, R13, R12, R11 ;  /* 0x0c00000c0d0e7389 */ /* 0x00006400000c000b */
[----:B01----:R-:W-:Y:S05]  /*4df0*/  ENDCOLLECTIVE ;  /* 0x000000000000791b */ /* 0x003fea0003800000 */
.L_x_8828:
[----:B------:R-:W-:Y:S01]  /*4e00*/  FADD.FTZ R21, R21, R30 ;  /* 0x0000001e15157221 */ /* 0x000fe20000010000 */
[----:B------:R-:W-:Y:S02]  /*4e10*/  HFMA2 R12, -RZ, RZ, 0, 5.9604644775390625e-08 ;  /* 0x00000001ff0c7431 */ /* 0x000fe400000001ff */
[----:B------:R-:W-:-:S05]  /*4e20*/  FADD.FTZ R25, RZ, R14 ;  /* 0x0000000eff197221 */ /* 0x000fca0000010000 */
[----:B------:R-:W-:-:S07]  /*4e30*/  MOV R13, R25 ;  /* 0x00000019000d7202 */ /* 0x000fce0000000f00 */
[----:B------:R-:W-:Y:S05]  /*4e40*/  WARPSYNC.COLLECTIVE R15, `(.L_x_8829) ;  /* 0x000000000f087348 */ /* 0x000fea0003c00000 */
[----:B------:R0:W1:Y:S02]  /*4e50*/  SHFL.BFLY P6, R14, R13, R12, R11 ;  /* 0x0c00000c0d0e7389 */ /* 0x00006400000c000b */
[----:B01----:R-:W-:Y:S05]  /*4e60*/  ENDCOLLECTIVE ;  /* 0x000000000000791b */ /* 0x003fea0003800000 */
.L_x_8829:
[----:B------:R-:W-:Y:S02]  /*4e70*/  HFMA2 R12, -RZ, RZ, 0, 1.1920928955078125e-07 ;  /* 0x00000002ff0c7431 */ /* 0x000fe400000001ff */
[----:B------:R-:W-:Y:S01]  /*4e80*/  IMAD.MOV.U32 R13, RZ, RZ, RZ ;  /* 0x000000ffff0d7224 */ /* 0x000fe200078e00ff */
[----:B------:R-:W-:-:S07]  /*4e90*/  MOV R26, R14 ;  /* 0x0000000e001a7202 */ /* 0x000fce0000000f00 */
[----:B------:R-:W-:Y:S05]  /*4ea0*/  WARPSYNC.COLLECTIVE R15, `(.L_x_8830) ;  /* 0x000000000f087348 */ /* 0x000fea0003c00000 */
[----:B------:R0:W1:Y:S02]  /*4eb0*/  SHFL.BFLY P6, R14, R13, R12, R11 ;  /* 0x0c00000c0d0e7389 */ /* 0x00006400000c000b */
[----:B01----:R-:W-:Y:S05]  /*4ec0*/  ENDCOLLECTIVE ;  /* 0x000000000000791b */ /* 0x003fea0003800000 */
.L_x_8830:
[----:B------:R-:W-:Y:S01]  /*4ed0*/  FADD.FTZ R25, R25, R26 ;  /* 0x0000001a19197221 */ /* 0x000fe20000010000 */
[----:B------:R-:W-:Y:S02]  /*4ee0*/  HFMA2 R12, -RZ, RZ, 0, 5.9604644775390625e-08 ;  /* 0x00000001ff0c7431 */ /* 0x000fe400000001ff */
[----:B------:R-:W-:-:S05]  /*4ef0*/  FADD.FTZ R28, RZ, R14 ;  /* 0x0000000eff1c7221 */ /* 0x000fca0000010000 */
[----:B------:R-:W-:-:S07]  /*4f00*/  MOV R13, R28 ;  /* 0x0000001c000d7202 */ /* 0x000fce0000000f00 */
[----:B------:R-:W-:Y:S05]  /*4f10*/  WARPSYNC.COLLECTIVE R15, `(.L_x_8831) ;  /* 0x000000000f087348 */ /* 0x000fea0003c00000 */
[----:B------:R0:W1:Y:S02]  /*4f20*/  SHFL.BFLY P6, R14, R13, R12, R11 ;  /* 0x0c00000c0d0e7389 */ /* 0x00006400000c000b */
[----:B01----:R-:W-:Y:S05]  /*4f30*/  ENDCOLLECTIVE ;  /* 0x000000000000791b */ /* 0x003fea0003800000 */
.L_x_8831:
[----:B------:R-:W-:Y:S01]  /*4f40*/  HFMA2 R12, -RZ, RZ, 0, 1.1920928955078125e-07 ;  /* 0x00000002ff0c7431 */ /* 0x000fe200000001ff */
[----:B------:R-:W-:Y:S01]  /*4f50*/  MOV R13, RZ ;  /* 0x000000ff000d7202 */ /* 0x000fe20000000f00 */
[----:B------:R-:W-:-:S07]  /*4f60*/  IMAD.MOV.U32 R31, RZ, RZ, R14 ;  /* 0x000000ffff1f7224 */ /* 0x000fce00078e000e */
[----:B------:R-:W-:Y:S05]  /*4f70*/  WARPSYNC.COLLECTIVE R15, `(.L_x_8832) ;  /* 0x000000000f087348 */ /* 0x000fea0003c00000 */
[----:B------:R0:W1:Y:S02]  /*4f80*/  SHFL.BFLY P6, R14, R13, R12, R11 ;  /* 0x0c00000c0d0e7389 */ /* 0x00006400000c000b */
[----:B01----:R-:W-:Y:S05]  /*4f90*/  ENDCOLLECTIVE ;  /* 0x000000000000791b */ /* 0x003fea0003800000 */
.L_x_8832:
        /* <DEDUP_REMOVED lines=8> */
.L_x_8833:
[----:B------:R-:W-:Y:S02]  /*5020*/  HFMA2 R13, -RZ, RZ, 0, 0 ;  /* 0x00000000ff0d7431 */ /* 0x000fe400000001ff */
[----:B------:R-:W-:Y:S01]  /*5030*/  IMAD.MOV.U32 R12, RZ, RZ, 0x2 ;  /* 0x00000002ff0c7424 */ /* 0x000fe200078e00ff */
[----:B------:R-:W-:-:S07]  /*5040*/  MOV R36, R14 ;  /* 0x0000000e00247202 */ /* 0x000fce0000000f00 */
[----:B------:R-:W-:Y:S05]  /*5050*/  WARPSYNC.COLLECTIVE R15, `(.L_x_8834) ;  /* 0x000000000f087348 */ /* 0x000fea0003c00000 */
[----:B------:R0:W1:Y:S02]  /*5060*/  SHFL.BFLY P6, R14, R13, R12, R11 ;  /* 0x0c00000c0d0e7389 */ /* 0x00006400000c000b */
[----:B01----:R-:W-:Y:S05]  /*5070*/  ENDCOLLECTIVE ;  /* 0x000000000000791b */ /* 0x003fea0003800000 */
.L_x_8834:
        /* <DEDUP_REMOVED lines=8> */
.L_x_8835:
[----:B------:R-:W-:Y:S01]  /*5100*/  HFMA2 R12, -RZ, RZ, 0, 1.1920928955078125e-07 ;  /* 0x00000002ff0c7431 */ /* 0x000fe200000001ff */
[----:B------:R-:W-:Y:S01]  /*5110*/  MOV R13, RZ ;  /* 0x000000ff000d7202 */ /* 0x000fe20000000f00 */
[----:B------:R-:W-:-:S07]  /*5120*/  IMAD.MOV.U32 R19, RZ, RZ, R14 ;  /* 0x000000ffff137224 */ /* 0x000fce00078e000e */
[----:B------:R-:W-:Y:S05]  /*5130*/  WARPSYNC.COLLECTIVE R15, `(.L_x_8836) ;  /* 0x000000000f087348 */ /* 0x000fea0003c00000 */
[----:B------:R0:W1:Y:S02]  /*5140*/  SHFL.BFLY P6, R14, R13, R12, R11 ;  /* 0x0c00000c0d0e7389 */ /* 0x00006400000c000b */
[----:B01----:R-:W-:Y:S05]  /*5150*/  ENDCOLLECTIVE ;  /* 0x000000000000791b */ /* 0x003fea0003800000 */
.L_x_8836:
        /* <DEDUP_REMOVED lines=8> */
.L_x_8837:
[----:B------:R-:W-:Y:S02]  /*51e0*/  HFMA2 R13, -RZ, RZ, 0, 0 ;  /* 0x00000000ff0d7431 */ /* 0x000fe400000001ff */
[----:B------:R-:W-:Y:S01]  /*51f0*/  IMAD.MOV.U32 R12, RZ, RZ, 0x2 ;  /* 0x00000002ff0c7424 */ /* 0x000fe200078e00ff */
[----:B------:R-:W-:-:S07]  /*5200*/  MOV R27, R14 ;  /* 0x0000000e001b7202 */ /* 0x000fce0000000f00 */
[----:B------:R-:W-:Y:S05]  /*5210*/  WARPSYNC.COLLECTIVE R15, `(.L_x_8838) ;  /* 0x000000000f087348 */ /* 0x000fea0003c00000 */
[----:B------:R0:W1:Y:S02]  /*5220*/  SHFL.BFLY P6, R14, R13, R12, R11 ;  /* 0x0c00000c0d0e7389 */ /* 0x00006400000c000b */
[----:B01----:R-:W-:Y:S05]  /*5230*/  ENDCOLLECTIVE ;  /* 0x000000000000791b */ /* 0x003fea0003800000 */
.L_x_8838:
        /* <DEDUP_REMOVED lines=8> */
.L_x_8839:
[----:B------:R-:W-:Y:S01]  /*52c0*/  HFMA2 R12, -RZ, RZ, 0, 1.1920928955078125e-07 ;  /* 0x00000002ff0c7431 */ /* 0x000fe200000001ff */
[----:B------:R-:W-:Y:S01]  /*52d0*/  MOV R13, RZ ;  /* 0x000000ff000d7202 */ /* 0x000fe20000000f00 */
[----:B------:R-:W-:-:S07]  /*52e0*/  IMAD.MOV.U32 R29, RZ, RZ, R14 ;  /* 0x000000ffff1d7224 */ /* 0x000fce00078e000e */
[----:B------:R-:W-:Y:S05]  /*52f0*/  WARPSYNC.COLLECTIVE R15, `(.L_x_8840) ;  /* 0x000000000f087348 */ /* 0x000fea0003c00000 */
[----:B------:R0:W1:Y:S02]  /*5300*/  SHFL.BFLY P6, R14, R13, R12, R11 ;  /* 0x0c00000c0d0e7389 */ /* 0x00006400000c000b */
[----:B01----:R-:W-:Y:S05]  /*5310*/  ENDCOLLECTIVE ;  /* 0x000000000000791b */ /* 0x003fea0003800000 */
.L_x_8840:
        /* <DEDUP_REMOVED lines=8> */
.L_x_8841:
[----:B------:R-:W-:Y:S02]  /*53a0*/  HFMA2 R13, -RZ, RZ, 0, 0 ;  /* 0x00000000ff0d7431 */ /* 0x000fe400000001ff */
[----:B------:R-:W-:Y:S01]  /*53b0*/  IMAD.MOV.U32 R12, RZ, RZ, 0x2 ;  /* 0x00000002ff0c7424 */ /* 0x000fe200078e00ff */
[----:B------:R-:W-:-:S07]  /*53c0*/  MOV R31, R14 ;  /* 0x0000000e001f7202 */ /* 0x000fce0000000f00 */
[----:B------:R-:W-:Y:S05]  /*53d0*/  WARPSYNC.COLLECTIVE R15, `(.L_x_8842) ;  /* 0x000000000f087348 */ /* 0x000fea0003c00000 */
[----:B------:R0:W1:Y:S02]  /*53e0*/  SHFL.BFLY P6, R14, R13, R12, R11 ;  /* 0x0c00000c0d0e7389 */ /* 0x00006400000c000b */
[----:B01----:R-:W-:Y:S05]  /*53f0*/  ENDCOLLECTIVE ;  /* 0x000000000000791b */ /* 0x003fea0003800000 */
.L_x_8842:
        /* <DEDUP_REMOVED lines=8> */
.L_x_8843:
[----:B------:R-:W-:Y:S01]  /*5480*/  HFMA2 R12, -RZ, RZ, 0, 1.1920928955078125e-07 ;  /* 0x00000002ff0c7431 */ /* 0x000fe200000001ff */
[----:B------:R-:W-:Y:S01]  /*5490*/  MOV R13, RZ ;  /* 0x000000ff000d7202 */ /* 0x000fe20000000f00 */
[----:B------:R-:W-:-:S07]  /*54a0*/  IMAD.MOV.U32 R33, RZ, RZ, R14 ;  /* 0x000000ffff217224 */ /* 0x000fce00078e000e */
[----:B------:R-:W-:Y:S05]  /*54b0*/  WARPSYNC.COLLECTIVE R15, `(.L_x_8844) ;  /* 0x000000000f087348 */ /* 0x000fea0003c00000 */
[----:B------:R0:W1:Y:S02]  /*54c0*/  SHFL.BFLY P6, R14, R13, R12, R11 ;  /* 0x0c00000c0d0e7389 */ /* 0x00006400000c000b */
[----:B01----:R-:W-:Y:S05]  /*54d0*/  ENDCOLLECTIVE ;  /* 0x000000000000791b */ /* 0x003fea0003800000 */
.L_x_8844:
        /* <DEDUP_REMOVED lines=8> */
.L_x_8845:
[----:B------:R-:W-:Y:S01]  /*5560*/  HFMA2 R12, -RZ, RZ, 0, 1.1920928955078125e-07 ;  /* 0x00000002ff0c7431 */ /* 0x000fe200000001ff */
[----:B------:R-:W-:Y:S01]  /*5570*/  MOV R13, RZ ;  /* 0x000000ff000d7202 */ /* 0x000fe20000000f00 */
[----:B------:R-:W-:-:S07]  /*5580*/  FADD.FTZ R20, R34, R14 ;  /* 0x0000000e22147221 */ /* 0x000fce0000010000 */
[----:B------:R-:W-:Y:S05]  /*5590*/  WARPSYNC.COLLECTIVE R15, `(.L_x_8846) ;  /* 0x000000000f087348 */ /* 0x000fea0003c00000 */
[----:B------:R0:W1:Y:S02]  /*55a0*/  SHFL.BFLY P6, R14, R13, R12, R11 ;  /* 0x0c00000c0d0e7389 */ /* 0x00006400000c000b */
[----:B01----:R-:W-:Y:S05]  /*55b0*/  ENDCOLLECTIVE ;  /* 0x000000000000791b */ /* 0x003fea0003800000 */
.L_x_8846:
[----:B------:R-:W-:Y:S01]  /*55c0*/  MOV R12, 0x1 ;  /* 0x00000001000c7802 */ /* 0x000fe20000000f00 */
[----:B------:R-:W-:-:S04]  /*55d0*/  FADD.FTZ R35, RZ, R14 ;  /* 0x0000000eff237221 */ /* 0x000fc80000010000 */
[----:B------:R-:W-:-:S07]  /*55e0*/  IMAD.MOV.U32 R13, RZ, RZ, R35 ;  /* 0x000000ffff0d7224 */ /* 0x000fce00078e0023 */
[----:B------:R-:W-:Y:S05]  /*55f0*/  WARPSYNC.COLLECTIVE R15, `(.L_x_8847) ;  /* 0x000000000f087348 */ /* 0x000fea0003c00000 */
[----:B------:R0:W1:Y:S02]  /*5600*/  SHFL.BFLY P6, R14, R13, R12, R11 ;  /* 0x0c00000c0d0e7389 */ /* 0x00006400000c000b */
[----:B01----:R-:W-:Y:S05]  /*5610*/  ENDCOLLECTIVE ;  /* 0x000000000000791b */ /* 0x003fea0003800000 */
.L_x_8847:
[----:B------:R-:W-:Y:S01]  /*5620*/  HFMA2 R13, -RZ, RZ, 0, 0 ;  /* 0x00000000ff0d7431 */ /* 0x000fe200000001ff */
[----:B------:R-:W-:-:S05]  /*5630*/  MOV R12, R14 ;  /* 0x0000000e000c7202 */ /* 0x000fca0000000f00 */
[----:B------:R-:W-:Y:S01]  /*5640*/  FADD.FTZ R26, R35, R12 ;  /* 0x0000000c231a7221 */ /* 0x000fe20000010000 */
[----:B------:R-:W-:-:S07]  /*5650*/  IMAD.MOV.U32 R12, RZ, RZ, 0x2 ;  /* 0x00000002ff0c7424 */ /* 0x000fce00078e00ff */
[----:B------:R-:W-:Y:S05]  /*5660*/  WARPSYNC.COLLECTIVE R15, `(.L_x_8848) ;  /* 0x000000000f087348 */ /* 0x000fea0003c00000 */
[----:B------:R0:W1:Y:S02]  /*5670*/  SHFL.BFLY P6, R14, R13, R12, R11 ;  /* 0x0c00000c0d0e7389 */ /* 0x00006400000c000b */
[----:B01----:R-:W-:Y:S05]  /*5680*/  ENDCOLLECTIVE ;  /* 0x000000000000791b */ /* 0x003fea0003800000 */
.L_x_8848:
[----:B------:R-:W-:Y:S01]  /*5690*/  HFMA2 R12, -RZ, RZ, 0, 5.9604644775390625e-08 ;  /* 0x00000001ff0c7431 */ /* 0x000fe200000001ff */
[----:B------:R-:W-:-:S05]  /*56a0*/  MOV R19, R14 ;  /* 0x0000000e00137202 */ /* 0x000fca0000000f00 */
[----:B------:R-:W-:-:S05]  /*56b0*/  FADD.FTZ R19, RZ, R19 ;  /* 0x00000013ff137221 */ /* 0x000fca0000010000 */
[----:B------:R-:W-:-:S07]  /*56c0*/  MOV R13, R19 ;  /* 0x00000013000d7202 */ /* 0x000fce0000000f00 */
[----:B------:R-:W-:Y:S05]  /*56d0*/  WARPSYNC.COLLECTIVE R15, `(.L_x_8849) ;  /* 0x000000000f087348 */ /* 0x000fea0003c00000 */
[----:B------:R0:W1:Y:S02]  /*56e0*/  SHFL.BFLY P6, R14, R13, R12, R11 ;  /* 0x0c00000c0d0e7389 */ /* 0x00006400000c000b */
[----:B01----:R-:W-:Y:S05]  /*56f0*/  ENDCOLLECTIVE ;  /* 0x000000000000791b */ /* 0x003fea0003800000 */
.L_x_8849:
[----:B------:R-:W-:Y:S05]  /*5700*/  BRA `(.L_x_8850) ;  /* 0xffffffd800447947 */ /* 0x000fea000383ffff */
.L_x_8851:
        /* <DEDUP_REMOVED lines=15> */
.L_x_25744:


//--------------------- .text._ZN4vllm25paged_attention_v1_kernelI13__nv_bfloat16hLi128ELi32ELi128ELNS_18Fp8KVCacheDataTypeE1ELb1EEEvPT_PKS3_PKT0_S9_ifPKiSB_iPKfiiiSD_SD_iiiii --------------------------
	.section	.text._ZN4vllm25paged_attention_v1_kernelI13__nv_bfloat16hLi128ELi32ELi128ELNS_18Fp8KVCacheDataTypeE1ELb1EEEvPT_PKS3_PKT0_S9_ifPKiSB_iPKfiiiSD_SD_iiiii,"ax",@progbits
	.align	128
        .global         _ZN4vllm25paged_attention_v1_kernelI13__nv_bfloat16hLi128ELi32ELi128ELNS_18Fp8KVCacheDataTypeE1ELb1EEEvPT_PKS3_PKT0_S9_ifPKiSB_iPKfiiiSD_SD_iiiii
        .type           _ZN4vllm25paged_attention_v1_kernelI13__nv_bfloat16hLi128ELi32ELi128ELNS_18Fp8KVCacheDataTypeE1ELb1EEEvPT_PKS3_PKT0_S9_ifPKiSB_iPKfiiiSD_SD_iiiii,@function
        .size           _ZN4vllm25paged_attention_v1_kernelI13__nv_bfloat16hLi128ELi32ELi128ELNS_18Fp8KVCacheDataTypeE1ELb1EEEvPT_PKS3_PKT0_S9_ifPKiSB_iPKfiiiSD_SD_iiiii,(.L_x_25745 - _ZN4vllm25paged_attention_v1_kernelI13__nv_bfloat16hLi128ELi32ELi128ELNS_18Fp8KVCacheDataTypeE1ELb1EEEvPT_PKS3_PKT0_S9_ifPKiSB_iPKfiiiSD_SD_iiiii)
        .other          _ZN4vllm25paged_attention_v1_kernelI13__nv_bfloat16hLi128ELi32ELi128ELNS_18Fp8KVCacheDataTypeE1ELb1EEEvPT_PKS3_PKT0_S9_ifPKiSB_iPKfiiiSD_SD_iiiii,@"STO_CUDA_ENTRY STV_DEFAULT"
_ZN4vllm25paged_attention_v1_kernelI13__nv_bfloat16hLi128ELi32ELi128ELNS_18Fp8KVCacheDataTypeE1ELb1EEEvPT_PKS3_PKT0_S9_ifPKiSB_iPKfiiiSD_SD_iiiii:
.text._ZN4vllm25paged_attention_v1_kernelI13__nv_bfloat16hLi128ELi32ELi128ELNS_18Fp8KVCacheDataTypeE1ELb1EEEvPT_PKS3_PKT0_S9_ifPKiSB_iPKfiiiSD_SD_iiiii:
        /* <DEDUP_REMOVED lines=105> */
.L_x_8852:
        /* <DEDUP_REMOVED lines=25> */
.L_x_8856:
        /* <DEDUP_REMOVED lines=36> */
.L_x_8854:
[----:B------:R-:W-:Y:S05]  /*0a60*/  BSYNC.RECONVERGENT B6 ;  /* 0x0000000000067941 */ /* 0x000fea0003800200 */
.L_x_8853:
        /* <DEDUP_REMOVED lines=12> */
.L_x_8897:
        /* <DEDUP_REMOVED lines=39> */
.L_x_8862:
        /* <DEDUP_REMOVED lines=11> */
.L_x_8861:
[----:B------:R-:W-:Y:S05]  /*0e50*/  BSYNC.RECONVERGENT B1 ;  /* 0x0000000000017941 */ /* 0x000fea0003800200 */
.L_x_8860:
        /* <DEDUP_REMOVED lines=12> */
.L_x_8865:
        /* <DEDUP_REMOVED lines=100> */
.L_x_8864:
[----:B------:R-:W-:Y:S05]  /*1560*/  BSYNC.RECONVERGENT B1 ;  /* 0x0000000000017941 */ /* 0x000fea0003800200 */
.L_x_8863:
        /* <DEDUP_REMOVED lines=55> */
.L_x_8867:
[----:B------:R-:W-:Y:S05]  /*18e0*/  BSYNC.RECONVERGENT B1 ;  /* 0x0000000000017941 */ /* 0x000fea0003800200 */
.L_x_8866:
        /* <DEDUP_REMOVED lines=26> */
.L_x_8859:
[----:B------:R-:W-:Y:S05]  /*1a90*/  BSYNC.RECONVERGENT B0 ;  /* 0x0000000000007941 */ /* 0x000fea0003800200 */
.L_x_8858:
        /* <DEDUP_REMOVED lines=39> */
.L_x_8872:
[----:B------:R-:W0:Y:S01]  /*1d10*/  LDS R15, [R12] ;  /* 0x000000000c0f7984 */ /* 0x000e220000000800 */
[----:B------:R-:W-:-:S05]  /*1d20*/  VIADD R13, R13, 0x1 ;  /* 0x000000010d0d7836 */ /* 0x000fca0000000000 */
[----:B------:R-:W-:Y:S01]  /*1d30*/  ISETP.NE.AND P0, PT, R13, RZ, PT ;  /* 0x000000ff0d00720c */ /* 0x000fe20003f05270 */
[----:B0-----:R-:W-:-:S05]  /*1d40*/  FMUL.FTZ R15, R15, R2 ;  /* 0x000000020f0f7220 */ /* 0x001fca0000410000 */
[----:B------:R0:W-:Y:S02]  /*1d50*/  STS [R12], R15 ;  /* 0x0000000f0c007388 */ /* 0x0001e40000000800 */
[----:B0-----:R-:W-:-:S05]  /*1d60*/  IADD3 R12, PT, PT, R12, 0x200, RZ ;  /* 0x000002000c0c7810 */ /* 0x001fca0007ffe0ff */
[----:B------:R-:W-:Y:S05]  /*1d70*/  @P0 BRA `(.L_x_8872) ;  /* 0xfffffffc00e40947 */ /* 0x000fea000383ffff */
.L_x_8871:
[----:B------:R-:W-:Y:S05]  /*1d80*/  BSYNC.RECONVERGENT B1 ;  /* 0x0000000000017941 */ /* 0x000fea0003800200 */
.L_x_8870:
        /* <DEDUP_REMOVED lines=12> */
.L_x_8875:
        /* <DEDUP_REMOVED lines=52> */
.L_x_8874:
[----:B------:R-:W-:Y:S05]  /*2190*/  BSYNC.RECONVERGENT B1 ;  /* 0x0000000000017941 */ /* 0x000fea0003800200 */
.L_x_8873:
        /* <DEDUP_REMOVED lines=31> */
.L_x_8877:
[----:B------:R-:W-:Y:S05]  /*2390*/  BSYNC.RECONVERGENT B1 ;  /* 0x0000000000017941 */ /* 0x000fea0003800200 */
.L_x_8876:
        /* <DEDUP_REMOVED lines=14> */
.L_x_8869:
[----:B------:R-:W-:Y:S05]  /*2480*/  BSYNC.RECONVERGENT B0 ;  /* 0x0000000000007941 */ /* 0x000fea0003800200 */
.L_x_8868:
        /* <DEDUP_REMOVED lines=29> */
.L_x_8881:
        /* <DEDUP_REMOVED lines=34> */
.L_x_8880:
        /* <DEDUP_REMOVED lines=16> */
.L_x_8879:
[----:B------:R-:W-:Y:S05]  /*2980*/  BSYNC.RECONVERGENT B6 ;  /* 0x0000000000067941 */ /* 0x000fea0003800200 */
.L_x_8878:
        /* <DEDUP_REMOVED lines=62> */
.L_x_8930:
        /* <DEDUP_REMOVED lines=31> */
.L_x_8884:
[----:B------:R-:W-:Y:S05]  /*2f60*/  BSYNC.RECONVERGENT B0 ;  /* 0x0000000000007941 */ /* 0x000fea0003800200 */
.L_x_8883:
        /* <DEDUP_REMOVED lines=45> */
.L_x_8886:
[----:B------:R-:W-:Y:S05]  /*3240*/  BSYNC.RECONVERGENT B0 ;  /* 0x0000000000007941 */ /* 0x000fea0003800200 */
.L_x_8885:
        /* <DEDUP_REMOVED lines=20> */
.L_x_8888:
[----:B------:R-:W-:Y:S05]  /*3390*/  BSYNC.RECONVERGENT B0 ;  /* 0x0000000000007941 */ /* 0x000fea0003800200 */
.L_x_8887:
        /* <DEDUP_REMOVED lines=35> */
.L_x_8890:
[----:B------:R-:W-:Y:S05]  /*35d0*/  BSYNC.RECONVERGENT B0 ;  /* 0x0000000000007941 */ /* 0x000fea0003800200 */
.L_x_8889:
        /* <DEDUP_REMOVED lines=48> */
.L_x_8855:
        /* <DEDUP_REMOVED lines=16> */
.L_x_8891:
[----:B------:R-:W-:Y:S05]  /*39e0*/  EXIT ;  /* 0x000000000000794d */ /* 0x000fea0003800000 */
.L_x_8857:
[----:B------:R-:W-:Y:S02]  /*39f0*/  HFMA2 R12, -RZ, RZ, 0, 9.5367431640625e-07 ;  /* 0x00000010ff0c7431 */ /* 0x000fe400000001ff */
[----:B------:R-:W-:Y:S01]  /*3a00*/  IMAD.MOV.U32 R11, RZ, RZ, 0x1f ;  /* 0x0000001fff0b7424 */ /* 0x000fe200078e00ff */
[----:B------:R-:W-:-:S07]  /*3a10*/  MOV R15, 0xffffffff ;  /* 0xffffffff000f7802 */ /* 0x000fce0000000f00 */
[----:B------:R-:W-:Y:S05]  /*3a20*/  WARPSYNC.COLLECTIVE R15, `(.L_x_8892) ;  /* 0x000000000f087348 */ /* 0x000fea0003c00000 */
[----:B------:R0:W1:Y:S02]  /*3a30*/  SHFL.BFLY P6, R14, R13, R12, R11 ;  /* 0x0c00000c0d0e7389 */ /* 0x00006400000c000b */
[----:B01----:R-:W-:Y:S05]  /*3a40*/  ENDCOLLECTIVE ;  /* 0x000000000000791b */ /* 0x003fea0003800000 */
.L_x_8892:
[----:B------:R-:W-:Y:S01]  /*3a50*/  IMAD.MOV.U32 R12, RZ, RZ, 0x8 ;  /* 0x00000008ff0c7424 */ /* 0x000fe200078e00ff */
[----:B------:R-:W-:-:S04]  /*3a60*/  FMNMX.FTZ R0, R14, -3.40282346638528859812e+38, !PT ;  /* 0xff7fffff0e007809 */ /* 0x000fc80007810000 */
[----:B------:R-:W-:-:S07]  /*3a70*/  MOV R13, R0 ;  /* 0x00000000000d7202 */ /* 0x000fce0000000f00 */
[----:B------:R-:W-:Y:S05]  /*3a80*/  WARPSYNC.COLLECTIVE R15, `(.L_x_8893) ;  /* 0x000000000f087348 */ /* 0x000fea0003c00000 */
[----:B------:R0:W1:Y:S02]  /*3a90*/  SHFL.BFLY P6, R14, R13, R12, R11 ;  /* 0x0c00000c0d0e7389 */ /* 0x00006400000c000b */
[----:B01----:R-:W-:Y:S05]  /*3aa0*/  ENDCOLLECTIVE ;  /* 0x000000000000791b */ /* 0x003fea0003800000 */
.L_x_8893:
[----:B------:R-:W-:Y:S01]  /*3ab0*/  HFMA2 R12, -RZ, RZ, 0, 2.384185791015625e-07 ;  /* 0x00000004ff0c7431 */ /* 0x000fe200000001ff */
[----:B------:R-:W-:-:S04]  /*3ac0*/  FMNMX.FTZ R2, R0, R14, !PT ;  /* 0x0000000e00027209 */ /* 0x000fc80007810000 */
[----:B------:R-:W-:-:S07]  /*3ad0*/  MOV R13, R2 ;  /* 0x00000002000d7202 */ /* 0x000fce0000000f00 */
[----:B------:R-:W-:Y:S05]  /*3ae0*/  WARPSYNC.COLLECTIVE R15, `(.L_x_8894) ;  /* 0x000000000f087348 */ /* 0x000fea0003c00000 */
[----:B------:R0:W1:Y:S02]  /*3af0*/  SHFL.BFLY P6, R14, R13, R12, R11 ;  /* 0x0c00000c0d0e7389 */ /* 0x00006400000c000b */
[----:B01----:R-:W-:Y:S05]  /*3b00*/  ENDCOLLECTIVE ;  /* 0x000000000000791b */ /* 0x003fea0003800000 */
.L_x_8894:
[----:B------:R-:W-:Y:S02]  /*3b10*/  MOV R12, 0x2 ;  /* 0x00000002000c7802 */ /* 0x000fe40000000f00 */
[----:B------:R-:W-:-:S05]  /*3b20*/  FMNMX.FTZ R3, R2, R14, !PT ;  /* 0x0000000e02037209 */ /* 0x000fca0007810000 */
[----:B------:R-:W-:-:S07]  /*3b30*/  IMAD.MOV.U32 R13, RZ, RZ, R3 ;  /* 0x000000ffff0d7224 */ /* 0x000fce00078e0003 */
[----:B------:R-:W-:Y:S05]  /*3b40*/  WARPSYNC.COLLECTIVE R15, `(.L_x_8895) ;  /* 0x000000000f087348 */ /* 0x000fea0003c00000 */
[----:B------:R0:W1:Y:S02]  /*3b50*/  SHFL.BFLY P6, R14, R13, R12, R11 ;  /* 0x0c00000c0d0e7389 */ /* 0x00006400000c000b */
[----:B01----:R-:W-:Y:S05]  /*3b60*/  ENDCOLLECTIVE ;  /* 0x000000000000791b */ /* 0x003fea0003800000 */
.L_x_8895:
[----:B------:R-:W-:Y:S01]  /*3b70*/  IMAD.MOV.U32 R12, RZ, RZ, 0x1 ;  /* 0x00000001ff0c7424 */ /* 0x000fe200078e00ff */
[----:B------:R-:W-:-:S04]  /*3b80*/  FMNMX.FTZ R4, R3, R14, !PT ;  /* 0x0000000e03047209 */ /* 0x000fc80007810000 */
[----:B------:R-:W-:-:S07]  /*3b90*/  MOV R13, R4 ;  /* 0x00000004000d7202 */ /* 0x000fce0000000f00 */
[----:B------:R-:W-:Y:S05]  /*3ba0*/  WARPSYNC.COLLECTIVE R15, `(.L_x_8896) ;  /* 0x000000000f087348 */ /* 0x000fea0003c00000 */
[----:B------:R0:W1:Y:S02]  /*3bb0*/  SHFL.BFLY P6, R14, R13, R12, R11 ;  /* 0x0c00000c0d0e7389 */ /* 0x00006400000c000b */
[----:B01----:R-:W-:Y:S05]  /*3bc0*/  ENDCOLLECTIVE ;  /* 0x000000000000791b */ /* 0x003fea0003800000 */
.L_x_8896:
[----:B------:R-:W-:Y:S05]  /*3bd0*/  BRA `(.L_x_8897) ;  /* 0xffffffcc00d47947 */ /* 0x000fea000383ffff */
.L_x_8882:
[----:B-1----:R-:W-:Y:S01]  /*3be0*/  HFMA2 R13, -RZ, RZ, 0, 0 ;  /* 0x00000000ff0d7431 */ /* 0x002fe200000001ff */
[----:B------:R-:W-:Y:S01]  /*3bf0*/  MOV R12, 0x2 ;  /* 0x00000002000c7802 */ /* 0x000fe20000000f00 */
[----:B0-----:R-:W-:Y:S01]  /*3c00*/  IMAD.MOV.U32 R11, RZ, RZ, 0x1f ;  /* 0x0000001fff0b7424 */ /* 0x001fe200078e00ff */
[----:B------:R-:W-:-:S07]  /*3c10*/  MOV R15, 0xffffffff ;  /* 0xffffffff000f7802 */ /* 0x000fce0000000f00 */
[----:B------:R-:W-:Y:S05]  /*3c20*/  WARPSYNC.COLLECTIVE R15, `(.L_x_8898) ;  /* 0x000000000f087348 */ /* 0x000fea0003c00000 */
[----:B------:R0:W1:Y:S02]  /*3c30*/  SHFL.BFLY P6, R14, R13, R12, R11 ;  /* 0x0c00000c0d0e7389 */ /* 0x00006400000c000b */
[----:B01----:R-:W-:Y:S05]  /*3c40*/  ENDCOLLECTIVE ;  /* 0x000000000000791b */ /* 0x003fea0003800000 */
.L_x_8898:
[----:B------:R-:W-:Y:S02]  /*3c50*/  IMAD.MOV.U32 R12, RZ, RZ, 0x1 ;  /* 0x00000001ff0c7424 */ /* 0x000fe400078e00ff */
[----:B------:R-:W-:-:S05]  /*3c60*/  FADD.FTZ R29, RZ, R14 ;  /* 0x0000000eff1d7221 */ /* 0x000fca0000010000 */
[----:B------:R-:W-:-:S07]  /*3c70*/  MOV R13, R29 ;  /* 0x0000001d000d7202 */ /* 0x000fce0000000f00 */
[----:B------:R-:W-:Y:S05]  /*3c80*/  WARPSYNC.COLLECTIVE R15, `(.L_x_8899) ;  /* 0x000000000f087348 */ /* 0x000fea0003c00000 */
[----:B------:R0:W1:Y:S02]  /*3c90*/  SHFL.BFLY P6, R14, R13, R12, R11 ;  /* 0x0c00000c0d0e7389 */ /* 0x00006400000c000b */
[----:B01----:R-:W-:Y:S05]  /*3ca0*/  ENDCOLLECTIVE ;  /* 0x000000000000791b */ /* 0x003fea0003800000 */
.L_x_8899:
[----:B------:R-:W-:Y:S02]  /*3cb0*/  HFMA2 R13, -RZ, RZ, 0, 0 ;  /* 0x00000000ff0d7431 */ /* 0x000fe400000001ff */
[----:B------:R-:W-:Y:S01]  /*3cc0*/  IMAD.MOV.U32 R12, RZ, RZ, 0x2 ;  /* 0x00000002ff0c7424 */ /* 0x000fe200078e00ff */
[----:B------:R-:W-:-:S07]  /*3cd0*/  MOV R30, R14 ;  /* 0x0000000e001e7202 */ /* 0x000fce0000000f00 */
[----:B------:R-:W-:Y:S05]  /*3ce0*/  WARPSYNC.COLLECTIVE R15, `(.L_x_8900) ;  /* 0x000000000f087348 */ /* 0x000fea0003c00000 */
[----:B------:R0:W1:Y:S02]  /*3cf0*/  SHFL.BFLY P6, R14, R13, R12, R11 ;  /* 0x0c00000c0d0e7389 */ /* 0x00006400000c000b */
[----:B01----:R-:W-:Y:S05]  /*3d00*/  ENDCOLLECTIVE ;  /* 0x000000000000791b */ /* 0x003fea0003800000 */
.L_x_8900:
        /* <DEDUP_REMOVED lines=8> */
.L_x_8901:
[----:B------:R-:W-:Y:S02]  /*3d90*/  HFMA2 R13, -RZ, RZ, 0, 0 ;  /* 0x00000000ff0d7431 */ /* 0x000fe400000001ff */
[----:B------:R-:W-:Y:S01]  /*3da0*/  IMAD.MOV.U32 R12, RZ, RZ, 0x2 ;  /* 0x00000002ff0c7424 */ /* 0x000fe200078e00ff */
[----:B------:R-:W-:-:S07]  /*3db0*/  MOV R10, R14 ;  /* 0x0000000e000a7202 */ /* 0x000fce0000000f00 */
[----:B------:R-:W-:Y:S05]  /*3dc0*/  WARPSYNC.COLLECTIVE R15, `(.L_x_8902) ;  /* 0x000000000f087348 */ /* 0x000fea0003c00000 */
[----:B------:R0:W1:Y:S02]  /*3dd0*/  SHFL.BFLY P6, R14, R13, R12, R11 ;  /* 0x0c00000c0d0e7389 */ /* 0x00006400000c000b */
[----:B01----:R-:W-:Y:S05]  /*3de0*/  ENDCOLLECTIVE ;  /* 0x000000000000791b */ /* 0x003fea0003800000 */
.L_x_8902:
        /* <DEDUP_REMOVED lines=8> */
.L_x_8903:
[----:B------:R-:W-:Y:S02]  /*3e70*/  HFMA2 R13, -RZ, RZ, 0, 0 ;  /* 0x00000000ff0d7431 */ /* 0x000fe400000001ff */
[----:B------:R-:W-:Y:S01]  /*3e80*/  IMAD.MOV.U32 R12, RZ, RZ, 0x2 ;  /* 0x00000002ff0c7424 */ /* 0x000fe200078e00ff */
[----:B------:R-:W-:-:S07]  /*3e90*/  MOV R8, R14 ;  /* 0x0000000e00087202 */ /* 0x000fce0000000f00 */
[----:B------:R-:W-:Y:S05]  /*3ea0*/  WARPSYNC.COLLECTIVE R15, `(.L_x_8904) ;  /* 0x000000000f087348 */ /* 0x000fea0003c00000 */
[----:B------:R0:W1:Y:S02]  /*3eb0*/  SHFL.BFLY P6, R14, R13, R12, R11 ;  /* 0x0c00000c0d0e7389 */ /* 0x00006400000c000b */
[----:B01----:R-:W-:Y:S05]  /*3ec0*/  ENDCOLLECTIVE ;  /* 0x000000000000791b */ /* 0x003fea0003800000 */
.L_x_8904:
        /* <DEDUP_REMOVED lines=8> */
.L_x_8905:
[----:B------:R-:W-:Y:S02]  /*3f50*/  HFMA2 R13, -RZ, RZ, 0, 0 ;  /* 0x00000000ff0d7431 */ /* 0x000fe400000001ff */
[----:B------:R-:W-:Y:S01]  /*3f60*/  IMAD.MOV.U32 R12, RZ, RZ, 0x2 ;  /* 0x00000002ff0c7424 */ /* 0x000fe200078e00ff */
[----:B------:R-:W-:-:S07]  /*3f70*/  MOV R6, R14 ;  /* 0x0000000e00067202 */ /* 0x000fce0000000f00 */
[----:B------:R-:W-:Y:S05]  /*3f80*/  WARPSYNC.COLLECTIVE R15, `(.L_x_8906) ;  /* 0x000000000f087348 */ /* 0x000fea0003c00000 */
[----:B------:R0:W1:Y:S02]  /*3f90*/  SHFL.BFLY P6, R14, R13, R12, R11 ;  /* 0x0c00000c0d0e7389 */ /* 0x00006400000c000b */
[----:B01----:R-:W-:Y:S05]  /*3fa0*/  ENDCOLLECTIVE ;  /* 0x000000000000791b */ /* 0x003fea0003800000 */
.L_x_8906:
        /* <DEDUP_REMOVED lines=8> */
.L_x_8907:
[----:B------:R-:W-:Y:S02]  /*4030*/  HFMA2 R13, -RZ, RZ, 0, 0 ;  /* 0x00000000ff0d7431 */ /* 0x000fe400000001ff */
[----:B------:R-:W-:Y:S01]  /*4040*/  IMAD.MOV.U32 R12, RZ, RZ, 0x2 ;  /* 0x00000002ff0c7424 */ /* 0x000fe200078e00ff */
[----:B------:R-:W-:-:S07]  /*4050*/  MOV R4, R14 ;  /* 0x0000000e00047202 */ /* 0x000fce0000000f00 */
[----:B------:R-:W-:Y:S05]  /*4060*/  WARPSYNC.COLLECTIVE R15, `(.L_x_8908) ;  /* 0x000000000f087348 */ /* 0x000fea0003c00000 */
[----:B------:R0:W1:Y:S02]  /*4070*/  SHFL.BFLY P6, R14, R13, R12, R11 ;  /* 0x0c00000c0d0e7389 */ /* 0x00006400000c000b */
[----:B01----:R-:W-:Y:S05]  /*4080*/  ENDCOLLECTIVE ;  /* 0x000000000000791b */ /* 0x003fea0003800000 */
.L_x_8908:
        /* <DEDUP_REMOVED lines=8> */
.L_x_8909:
[----:B------:R-:W-:Y:S02]  /*4110*/  HFMA2 R13, -RZ, RZ, 0, 0 ;  /* 0x00000000ff0d7431 */ /* 0x000fe400000001ff */
[----:B------:R-:W-:Y:S01]  /*4120*/  IMAD.MOV.U32 R12, RZ, RZ, 0x2 ;  /* 0x00000002ff0c7424 */ /* 0x000fe200078e00ff */
[----:B------:R-:W-:-:S07]  /*4130*/  MOV R2, R14 ;  /* 0x0000000e00027202 */ /* 0x000fce0000000f00 */
[----:B------:R-:W-:Y:S05]  /*4140*/  WARPSYNC.COLLECTIVE R15, `(.L_x_8910) ;  /* 0x000000000f087348 */ /* 0x000fea0003c00000 */
[----:B------:R0:W1:Y:S02]  /*4150*/  SHFL.BFLY P6, R14, R13, R12, R11 ;  /* 0x0c00000c0d0e7389 */ /* 0x00006400000c000b */
[----:B01----:R-:W-:Y:S05]  /*4160*/  ENDCOLLECTIVE ;  /* 0x000000000000791b */ /* 0x003fea0003800000 */
.L_x_8910:
        /* <DEDUP_REMOVED lines=8> */
.L_x_8911:
[----:B------:R-:W-:Y:S02]  /*41f0*/  HFMA2 R13, -RZ, RZ, 0, 0 ;  /* 0x00000000ff0d7431 */ /* 0x000fe400000001ff */
[----:B------:R-:W-:Y:S01]  /*4200*/  IMAD.MOV.U32 R12, RZ, RZ, 0x2 ;  /* 0x00000002ff0c7424 */ /* 0x000fe200078e00ff */
[----:B------:R-:W-:-:S07]  /*4210*/  MOV R23, R14 ;  /* 0x0000000e00177202 */ /* 0x000fce0000000f00 */
[----:B------:R-:W-:Y:S05]  /*4220*/  WARPSYNC.COLLECTIVE R15, `(.L_x_8912) ;  /* 0x000000000f087348 */ /* 0x000fea0003c00000 */
[----:B------:R0:W1:Y:S02]  /*4230*/  SHFL.BFLY P6, R14, R13, R12, R11 ;  /* 0x0c00000c0d0e7389 */ /* 0x00006400000c000b */
[----:B01----:R-:W-:Y:S05]  /*4240*/  ENDCOLLECTIVE ;  /* 0x000000000000791b */ /* 0x003fea0003800000 */
.L_x_8912:
[----:B------:R-:W-:Y:S01]  /*4250*/  FADD.FTZ R0, R0, R23 ;  /* 0x0000001700007221 */ /* 0x000fe20000010000 */
[----:B------:R-:W-:Y:S02]  /*4260*/  HFMA2 R12, -RZ, RZ, 0, 5.9604644775390625e-08 ;  /* 0x00000001ff0c7431 */ /* 0x000fe400000001ff */
[----:B------:R-:W-:-:S05]  /*4270*/  FADD.FTZ R20, RZ, R14 ;  /* 0x0000000eff147221 */ /* 0x000fca0000010000 */
[----:B------:R-:W-:-:S07]  /*4280*/  MOV R13, R20 ;  /* 0x00000014000d7202 */ /* 0x000fce0000000f00 */
[----:B------:R-:W-:Y:S05]  /*4290*/  WARPSYNC.COLLECTIVE R15, `(.L_x_8913) ;  /* 0x000000000f087348 */ /* 0x000fea0003c00000 */
[----:B------:R0:W1:Y:S02]  /*42a0*/  SHFL.BFLY P6, R14, R13, R12, R11 ;  /* 0x0c00000c0d0e7389 */ /* 0x00006400000c000b */
[----:B01----:R-:W-:Y:S05]  /*42b0*/  ENDCOLLECTIVE ;  /* 0x000000000000791b */ /* 0x003fea0003800000 */
.L_x_8913:
[----:B------:R-:W-:Y:S01]  /*42c0*/  HFMA2 R12, -RZ, RZ, 0, 1.1920928955078125e-07 ;  /* 0x00000002ff0c7431 */ /* 0x000fe200000001ff */
[----:B------:R-:W-:Y:S01]  /*42d0*/  MOV R13, RZ ;  /* 0x000000ff000d7202 */ /* 0x000fe20000000f00 */
[----:B------:R-:W-:-:S07]  /*42e0*/  IMAD.MOV.U32 R25, RZ, RZ, R14 ;  /* 0x000000ffff197224 */ /* 0x000fce00078e000e */
[----:B------:R-:W-:Y:S05]  /*42f0*/  WARPSYNC.COLLECTIVE R15, `(.L_x_8914) ;  /* 0x000000000f087348 */ /* 0x000fea0003c00000 */
[----:B------:R0:W1:Y:S02]  /*4300*/  SHFL.BFLY P6, R14, R13, R12, R11 ;  /* 0x0c00000c0d0e7389 */ /* 0x00006400000c000b */
[----:B01----:R-:W-:Y:S05]  /*4310*/  ENDCOLLECTIVE ;  /* 0x000000000000791b */ /* 0x003fea0003800000 */
.L_x_8914:
        /* <DEDUP_REMOVED lines=8> */
.L_x_8915:
[----:B------:R-:W-:Y:S02]  /*43a0*/  HFMA2 R13, -RZ, RZ, 0, 0 ;  /* 0x00000000ff0d7431 */ /* 0x000fe400000001ff */
[----:B------:R-:W-:Y:S01]  /*43b0*/  IMAD.MOV.U32 R12, RZ, RZ, 0x2 ;  /* 0x00000002ff0c7424 */ /* 0x000fe200078e00ff */
[----:B------:R-:W-:-:S07]  /*43c0*/  MOV R27, R14 ;  /* 0x0000000e001b7202 */ /* 0x000fce0000000f00 */
[----:B------:R-:W-:Y:S05]  /*43d0*/  WARPSYNC.COLLECTIVE R15, `(.L_x_8916) ;  /* 0x000000000f087348 */ /* 0x000fea0003c00000 */
[----:B------:R0:W1:Y:S02]  /*43e0*/  SHFL.BFLY P6, R14, R13, R12, R11 ;  /* 0x0c00000c0d0e7389 */ /* 0x00006400000c000b */
[----:B01----:R-:W-:Y:S05]  /*43f0*/  ENDCOLLECTIVE ;  /* 0x000000000000791b */ /* 0x003fea0003800000 */
.L_x_8916:
[----:B------:R-:W-:Y:S01]  /*4400*/  FADD.FTZ R24, R24, R27 ;  /* 0x0000001b18187221 */ /* 0x000fe20000010000 */
[----:B------:R-:W-:Y:S02]  /*4410*/  HFMA2 R12, -RZ, RZ, 0, 5.9604644775390625e-08 ;  /* 0x00000001ff0c7431 */ /* 0x000fe400000001ff */
[----:B------:R-:W-:-:S05]  /*4420*/  FADD.FTZ R26, RZ, R14 ;  /* 0x0000000eff1a7221 */ /* 0x000fca0000010000 */
[----:B------:R-:W-:-:S07]  /*4430*/  MOV R13, R26 ;  /* 0x0000001a000d7202 */ /* 0x000fce0000000f00 */
[----:B------:R-:W-:Y:S05]  /*4440*/  WARPSYNC.COLLECTIVE R15, `(.L_x_8917) ;  /* 0x000000000f087348 */ /* 0x000fea0003c00000 */
[----:B------:R0:W1:Y:S02]  /*4450*/  SHFL.BFLY P6, R14, R13, R12, R11 ;  /* 0x0c00000c0d0e7389 */ /* 0x00006400000c000b */
[----:B01----:R-:W-:Y:S05]  /*4460*/  ENDCOLLECTIVE ;  /* 0x000000000000791b */ /* 0x003fea0003800000 */
.L_x_8917:
[----:B------:R-:W-:Y:S02]  /*4470*/  HFMA2 R12, -RZ, RZ, 0, 1.1920928955078125e-07 ;  /* 0x00000002ff0c7431 */ /* 0x000fe400000001ff */
[----:B------:R-:W-:Y:S01]  /*4480*/  IMAD.MOV.U32 R13, RZ, RZ, RZ ;  /* 0x000000ffff0d7224 */ /* 0x000fe200078e00ff */
[----:B------:R-:W-:-:S07]  /*4490*/  MOV R29, R14 ;  /* 0x0000000e001d7202 */ /* 0x000fce0000000f00 */
[----:B------:R-:W-:Y:S05]  /*44a0*/  WARPSYNC.COLLECTIVE R15, `(.L_x_8918) ;  /* 0x000000000f087348 */ /* 0x000fea0003c00000 */
[----:B------:R0:W1:Y:S02]  /*44b0*/  SHFL.BFLY P6, R14, R13, R12, R11 ;  /* 0x0c00000c0d0e7389 */ /* 0x00006400000c000b */
[----:B01----:R-:W-:Y:S05]  /*44c0*/  ENDCOLLECTIVE ;  /* 0x000000000000791b */ /* 0x003fea0003800000 */
.L_x_8918:
[----:B------:R-:W-:Y:S01]  /*44d0*/  FADD.FTZ R26, R26, R29 ;  /* 0x0000001d1a1a7221 */ /* 0x000fe20000010000 */
[----:B------:R-:W-:Y:S02]  /*44e0*/  HFMA2 R12, -RZ, RZ, 0, 5.9604644775390625e-08 ;  /* 0x00000001ff0c7431 */ /* 0x000fe400000001ff */
[----:B------:R-:W-:-:S05]  /*44f0*/  FADD.FTZ R5, RZ, R14 ;  /* 0x0000000eff057221 */ /* 0x000fca0000010000 */
[----:B------:R-:W-:-:S07]  /*4500*/  MOV R13, R5 ;  /* 0x00000005000d7202 */ /* 0x000fce0000000f00 */
[----:B------:R-:W-:Y:S05]  /*4510*/  WARPSYNC.COLLECTIVE R15, `(.L_x_8919) ;  /* 0x000000000f087348 */ /* 0x000fea0003c00000 */
[----:B------:R0:W1:Y:S02]  /*4520*/  SHFL.BFLY P6, R14, R13, R12, R11 ;  /* 0x0c00000c0d0e7389 */ /* 0x00006400000c000b */
[----:B01----:R-:W-:Y:S05]  /*4530*/  ENDCOLLECTIVE ;  /* 0x000000000000791b */ /* 0x003fea0003800000 */
.L_x_8919:
[----:B------:R-:W-:Y:S01]  /*4540*/  HFMA2 R12, -RZ, RZ, 0, 1.1920928955078125e-07 ;  /* 0x00000002ff0c7431 */ /* 0x000fe200000001ff */
[----:B------:R-:W-:Y:S01]  /*4550*/  MOV R13, RZ ;  /* 0x000000ff000d7202 */ /* 0x000fe20000000f00 */
[----:B------:R-:W-:-:S07]  /*4560*/  IMAD.MOV.U32 R32, RZ, RZ, R14 ;  /* 0x000000ffff207224 */ /* 0x000fce00078e000e */
[----:B------:R-:W-:Y:S05]  /*4570*/  WARPSYNC.COLLECTIVE R15, `(.L_x_8920) ;  /* 0x000000000f087348 */ /* 0x000fea0003c00000 */
[----:B------:R0:W1:Y:S02]  /*4580*/  SHFL.BFLY P6, R14, R13, R12, R11 ;  /* 0x0c00000c0d0e7389 */ /* 0x00006400000c000b */
[----:B01----:R-:W-:Y:S05]  /*4590*/  ENDCOLLECTIVE ;  /* 0x000000000000791b */ /* 0x003fea0003800000 */
.L_x_8920:
        /* <DEDUP_REMOVED lines=8> */
.L_x_8921:
[----:B------:R-:W-:Y:S02]  /*4620*/  HFMA2 R13, -RZ, RZ, 0, 0 ;  /* 0x00000000ff0d7431 */ /* 0x000fe400000001ff */
[----:B------:R-:W-:Y:S01]  /*4630*/  IMAD.MOV.U32 R12, RZ, RZ, 0x2 ;  /* 0x00000002ff0c7424 */ /* 0x000fe200078e00ff */
[----:B------:R-:W-:-:S07]  /*4640*/  MOV R23, R14 ;  /* 0x0000000e00177202 */ /* 0x000fce0000000f00 */
[----:B------:R-:W-:Y:S05]  /*4650*/  WARPSYNC.COLLECTIVE R15, `(.L_x_8922) ;  /* 0x000000000f087348 */ /* 0x000fea0003c00000 */
[----:B------:R0:W1:Y:S02]  /*4660*/  SHFL.BFLY P6, R14, R13, R12, R11 ;  /* 0x0c00000c0d0e7389 */ /* 0x00006400000c000b */
[----:B01----:R-:W-:Y:S05]  /*4670*/  ENDCOLLECTIVE ;  /* 0x000000000000791b */ /* 0x003fea0003800000 */
.L_x_8922:
[----:B------:R-:W-:Y:S01]  /*4680*/  FADD.FTZ R23, R7, R23 ;  /* 0x0000001707177221 */ /* 0x000fe20000010000 */
[----:B------:R-:W-:Y:S02]  /*4690*/  HFMA2 R12, -RZ, RZ, 0, 5.9604644775390625e-08 ;  /* 0x00000001ff0c7431 */ /* 0x000fe400000001ff */
[----:B------:R-:W-:-:S05]  /*46a0*/  FADD.FTZ R3, RZ, R14 ;  /* 0x0000000eff037221 */ /* 0x000fca0000010000 */
[----:B------:R-:W-:-:S07]  /*46b0*/  MOV R13, R3 ;  /* 0x00000003000d7202 */ /* 0x000fce0000000f00 */
[----:B------:R-:W-:Y:S05]  /*46c0*/  WARPSYNC.COLLECTIVE R15, `(.L_x_8923) ;  /* 0x000000000f087348 */ /* 0x000fea0003c00000 */
[----:B------:R0:W1:Y:S02]  /*46d0*/  SHFL.BFLY P6, R14, R13, R12, R11 ;  /* 0x0c00000c0d0e7389 */ /* 0x00006400000c000b */
[----:B01----:R-:W-:Y:S05]  /*46e0*/  ENDCOLLECTIVE ;  /* 0x000000000000791b */ /* 0x003fea0003800000 */
.L_x_8923:
[----:B------:R-:W-:Y:S01]  /*46f0*/  MOV R13, RZ ;  /* 0x000000ff000d7202 */ /* 0x000fe20000000f00 */
[----:B------:R-:W-:Y:S02]  /*4700*/  IMAD.MOV.U32 R12, RZ, RZ, 0x2 ;  /* 0x00000002ff0c7424 */ /* 0x000fe400078e00ff */
[----:B------:R-:W-:-:S07]  /*4710*/  FADD.FTZ R25, R3, R14 ;  /* 0x0000000e03197221 */ /* 0x000fce0000010000 */
[----:B------:R-:W-:Y:S05]  /*4720*/  WARPSYNC.COLLECTIVE R15, `(.L_x_8924) ;  /* 0x000000000f087348 */ /* 0x000fea0003c00000 */
[----:B------:R0:W1:Y:S02]  /*4730*/  SHFL.BFLY P6, R14, R13, R12, R11 ;  /* 0x0c00000c0d0e7389 */ /* 0x00006400000c000b */
[----:B01----:R-:W-:Y:S05]  /*4740*/  ENDCOLLECTIVE ;  /* 0x000000000000791b */ /* 0x003fea0003800000 */
.L_x_8924:
[----:B------:R-:W-:Y:S01]  /*4750*/  HFMA2 R12, -RZ, RZ, 0, 5.9604644775390625e-08 ;  /* 0x00000001ff0c7431 */ /* 0x000fe200000001ff */
[----:B------:R-:W-:-:S05]  /*4760*/  MOV R9, R14 ;  /* 0x0000000e00097202 */ /* 0x000fca0000000f00 */
[----:B------:R-:W-:-:S05]  /*4770*/  FADD.FTZ R9, RZ, R9 ;  /* 0x00000009ff097221 */ /* 0x000fca0000010000 */
[----:B------:R-:W-:-:S07]  /*4780*/  MOV R13, R9 ;  /* 0x00000009000d7202 */ /* 0x000fce0000000f00 */
[----:B------:R-:W-:Y:S05]  /*4790*/  WARPSYNC.COLLECTIVE R15, `(.L_x_8925) ;  /* 0x000000000f087348 */ /* 0x000fea0003c00000 */
[----:B------:R0:W1:Y:S02]  /*47a0*/  SHFL.BFLY P6, R14, R13, R12, R11 ;  /* 0x0c00000c0d0e7389 */ /* 0x00006400000c000b */
[----:B01----:R-:W-:Y:S05]  /*47b0*/  ENDCOLLECTIVE ;  /* 0x000000000000791b */ /* 0x003fea0003800000 */
.L_x_8925:
[----:B------:R-:W-:Y:S01]  /*47c0*/  HFMA2 R12, -RZ, RZ, 0, 1.1920928955078125e-07 ;  /* 0x00000002ff0c7431 */ /* 0x000fe200000001ff */
[----:B------:R-:W-:Y:S01]  /*47d0*/  MOV R13, RZ ;  /* 0x000000ff000d7202 */ /* 0x000fe20000000f00 */
[----:B------:R-:W-:-:S07]  /*47e0*/  IMAD.MOV.U32 R34, RZ, RZ, R14 ;  /* 0x000000ffff227224 */ /* 0x000fce00078e000e */
[----:B------:R-:W-:Y:S05]  /*47f0*/  WARPSYNC.COLLECTIVE R15, `(.L_x_8926) ;  /* 0x000000000f087348 */ /* 0x000fea0003c00000 */
[----:B------:R0:W1:Y:S02]  /*4800*/  SHFL.BFLY P6, R14, R13, R12, R11 ;  /* 0x0c00000c0d0e7389 */ /* 0x00006400000c000b */
[----:B01----:R-:W-:Y:S05]  /*4810*/  ENDCOLLECTIVE ;  /* 0x000000000000791b */ /* 0x003fea0003800000 */
.L_x_8926:
        /* <DEDUP_REMOVED lines=8> */
.L_x_8927:
[----:B------:R-:W-:Y:S02]  /*48a0*/  HFMA2 R13, -RZ, RZ, 0, 0 ;  /* 0x00000000ff0d7431 */ /* 0x000fe400000001ff */
[----:B------:R-:W-:Y:S01]  /*48b0*/  IMAD.MOV.U32 R12, RZ, RZ, 0x2 ;  /* 0x00000002ff0c7424 */ /* 0x000fe200078e00ff */
[----:B------:R-:W-:-:S07]  /*48c0*/  MOV R36, R14 ;  /* 0x0000000e00247202 */ /* 0x000fce0000000f00 */
[----:B------:R-:W-:Y:S05]  /*48d0*/  WARPSYNC.COLLECTIVE R15, `(.L_x_8928) ;  /* 0x000000000f087348 */ /* 0x000fea0003c00000 */
[----:B------:R0:W1:Y:S02]  /*48e0*/  SHFL.BFLY P6, R14, R13, R12, R11 ;  /* 0x0c00000c0d0e7389 */ /* 0x00006400000c000b */
[----:B01----:R-:W-:Y:S05]  /*48f0*/  ENDCOLLECTIVE ;  /* 0x000000000000791b */ /* 0x003fea0003800000 */
.L_x_8928:
        /* <DEDUP_REMOVED lines=8> */
.L_x_8929:
[----:B------:R-:W-:Y:S05]  /*4980*/  BRA `(.L_x_8930) ;  /* 0xffffffe000f87947 */ /* 0x000fea000383ffff */
.L_x_8931:
        /* <DEDUP_REMOVED lines=15> */
.L_x_25745:


//--------------------- .text._ZN4vllm25paged_attention_v1_kernelI13__nv_bfloat16hLi120ELi32ELi128ELNS_18Fp8KVCacheDataTypeE1ELb1EEEvPT_PKS3_PKT0_S9_ifPKiSB_iPKfiiiSD_SD_iiiii --------------------------
	.section	.text._ZN4vllm25paged_attention_v1_kernelI13__nv_bfloat16hLi120ELi32ELi128ELNS_18Fp8KVCacheDataTypeE1ELb1EEEvPT_PKS3_PKT0_S9_ifPKiSB_iPKfiiiSD_SD_iiiii,"ax",@progbits
	.align	128
        .global         _ZN4vllm25paged_attention_v1_kernelI13__nv_bfloat16hLi120ELi32ELi128ELNS_18Fp8KVCacheDataTypeE1ELb1EEEvPT_PKS3_PKT0_S9_ifPKiSB_iPKfiiiSD_SD_iiiii
        .type           _ZN4vllm25paged_attention_v1_kernelI13__nv_bfloat16hLi120ELi32ELi128ELNS_18Fp8KVCacheDataTypeE1ELb1EEEvPT_PKS3_PKT0_S9_ifPKiSB_iPKfiiiSD_SD_iiiii,@function
        .size           _ZN4vllm25paged_attention_v1_kernelI13__nv_bfloat16hLi120ELi32ELi128ELNS_18Fp8KVCacheDataTypeE1ELb1EEEvPT_PKS3_PKT0_S9_ifPKiSB_iPKfiiiSD_SD_iiiii,(.L_x_25746 - _ZN4vllm25paged_attention_v1_kernelI13__nv_bfloat16hLi120ELi32ELi128ELNS_18Fp8KVCacheDataTypeE1ELb1EEEvPT_PKS3_PKT0_S9_ifPKiSB_iPKfiiiSD_SD_iiiii)
        .other          _ZN4vllm25paged_attention_v1_kernelI13__nv_bfloat16hLi120ELi32ELi128ELNS_18Fp8KVCacheDataTypeE1ELb1EEEvPT_PKS3_PKT0_S9_ifPKiSB_iPKfiiiSD_SD_iiiii,@"STO_CUDA_ENTRY STV_DEFAULT"
_ZN4vllm25paged_attention_v1_kernelI13__nv_bfloat16hLi120ELi32ELi128ELNS_18Fp8KVCacheDataTypeE1ELb1EEEvPT_PKS3_PKT0_S9_ifPKiSB_iPKfiiiSD_SD_iiiii:
.text._ZN4vllm25paged_attention_v1_kernelI13__nv_bfloat16hLi120ELi32ELi128ELNS_18Fp8KVCacheDataTypeE1ELb1EEEvPT_PKS3_PKT0_S9_ifPKiSB_iPKfiiiSD_SD_iiiii:
        /* <DEDUP_REMOVED lines=105> */
.L_x_8932:
        /* <DEDUP_REMOVED lines=25> */
.L_x_8936:
        /* <DEDUP_REMOVED lines=36> */
.L_x_8934:
[----:B------:R-:W-:Y:S05]  /*0a60*/  BSYNC.RECONVERGENT B6 ;  /* 0x0000000000067941 */ /* 0x000fea0003800200 */
.L_x_8933:
        /* <DEDUP_REMOVED lines=12> */
.L_x_8977:
        /* <DEDUP_REMOVED lines=39> */
.L_x_8942:
        /* <DEDUP_REMOVED lines=11> */
.L_x_8941:
[----:B------:R-:W-:Y:S05]  /*0e50*/  BSYNC.RECONVERGENT B1 ;  /* 0x0000000000017941 */ /* 0x000fea0003800200 */
.L_x_8940:
        /* <DEDUP_REMOVED lines=12> */
.L_x_8945:
        /* <DEDUP_REMOVED lines=100> */
.L_x_8944:
[----:B------:R-:W-:Y:S05]  /*1560*/  BSYNC.RECONVERGENT B1 ;  /* 0x0000000000017941 */ /* 0x000fea0003800200 */
.L_x_8943:
        /* <DEDUP_REMOVED lines=55> */
.L_x_8947:
[----:B------:R-:W-:Y:S05]  /*18e0*/  BSYNC.RECONVERGENT B1 ;  /* 0x0000000000017941 */ /* 0x000fea0003800200 */
.L_x_8946:
        /* <DEDUP_REMOVED lines=26> */
.L_x_8939:
[----:B------:R-:W-:Y:S05]  /*1a90*/  BSYNC.RECONVERGENT B0 ;  /* 0x0000000000007941 */ /* 0x000fea0003800200 */
.L_x_8938:
        /* <DEDUP_REMOVED lines=39> */
.L_x_8952:
[----:B------:R-:W0:Y:S01]  /*1d10*/  LDS R15, [R12] ;  /* 0x000000000c0f7984 */ /* 0x000e220000000800 */
[----:B------:R-:W-:-:S05]  /*1d20*/  VIADD R13, R13, 0x1 ;  /* 0x000000010d0d7836 */ /* 0x000fca0000000000 */
[----:B------:R-:W-:Y:S01]  /*1d30*/  ISETP.NE.AND P0, PT, R13, RZ, PT ;  /* 0x000000ff0d00720c */ /* 0x000fe20003f05270 */
[----:B0-----:R-:W-:-:S05]  /*1d40*/  FMUL.FTZ R15, R15, R2 ;  /* 0x000000020f0f7220 */ /* 0x001fca0000410000 */
[----:B------:R0:W-:Y:S02]  /*1d50*/  STS [R12], R15 ;  /* 0x0000000f0c007388 */ /* 0x0001e40000000800 */
[----:B0-----:R-:W-:-:S05]  /*1d60*/  IADD3 R12, PT, PT, R12, 0x200, RZ ;  /* 0x000002000c0c7810 */ /* 0x001fca0007ffe0ff */
[----:B------:R-:W-:Y:S05]  /*1d70*/  @P0 BRA `(.L_x_8952) ;  /* 0xfffffffc00e40947 */ /* 0x000fea000383ffff */
.L_x_8951:
[----:B------:R-:W-:Y:S05]  /*1d80*/  BSYNC.RECONVERGENT B1 ;  /* 0x0000000000017941 */ /* 0x000fea0003800200 */
.L_x_8950:
        /* <DEDUP_REMOVED lines=12> */
.L_x_8955:
        /* <DEDUP_REMOVED lines=52> */
.L_x_8954:
[----:B------:R-:W-:Y:S05]  /*2190*/  BSYNC.RECONVERGENT B1 ;  /* 0x0000000000017941 */ /* 0x000fea0003800200 */
.L_x_8953:
        /* <DEDUP_REMOVED lines=31> */
.L_x_8957:
[----:B------:R-:W-:Y:S05]  /*2390*/  BSYNC.RECONVERGENT B1 ;  /* 0x0000000000017941 */ /* 0x000fea0003800200 */
.L_x_8956:
        /* <DEDUP_REMOVED lines=14> */
.L_x_8949:
[----:B------:R-:W-:Y:S05]  /*2480*/  BSYNC.RECONVERGENT B0 ;  /* 0x0000000000007941 */ /* 0x000fea0003800200 */
.L_x_8948:
        /* <DEDUP_REMOVED lines=29> */
.L_x_8961:
        /* <DEDUP_REMOVED lines=34> */
.L_x_8960:
        /* <DEDUP_REMOVED lines=16> */
.L_x_8959:
[----:B------:R-:W-:Y:S05]  /*2980*/  BSYNC.RECONVERGENT B6 ;  /* 0x0000000000067941 */ /* 0x000fea0003800200 */
.L_x_8958:
        /* <DEDUP_REMOVED lines=60> */
.L_x_9008:
        /* <DEDUP_REMOVED lines=36> */
.L_x_8964:
[----:B------:R-:W-:Y:S05]  /*2f90*/  BSYNC.RECONVERGENT B0 ;  /* 0x0000000000007941 */ /* 0x000fea0003800200 */
.L_x_8963:
        /* <DEDUP_REMOVED lines=33> */
.L_x_8966:
[----:B------:R-:W-:Y:S05]  /*31b0*/  BSYNC.RECONVERGENT B0 ;  /* 0x0000000000007941 */ /* 0x000fea0003800200 */
.L_x_8965:
        /* <DEDUP_REMOVED lines=18> */
.L_x_8968:
[----:B------:R-:W-:Y:S05]  /*32e0*/  BSYNC.RECONVERGENT B0 ;  /* 0x0000000000007941 */ /* 0x000fea0003800200 */
.L_x_8967:
        /* <DEDUP_REMOVED lines=33> */
.L_x_8970:
[----:B------:R-:W-:Y:S05]  /*3500*/  BSYNC.RECONVERGENT B0 ;  /* 0x0000000000007941 */ /* 0x000fea0003800200 */
.L_x_8969:
        /* <DEDUP_REMOVED lines=46> */
.L_x_8935:
        /* <DEDUP_REMOVED lines=16> */
.L_x_8971:
[----:B------:R-:W-:Y:S05]  /*38f0*/  EXIT ;  /* 0x000000000000794d */ /* 0x000fea0003800000 */
.L_x_8937:
[----:B------:R-:W-:Y:S02]  /*3900*/  HFMA2 R11, -RZ, RZ, 0, 1.847743988037109375e-06 ;  /* 0x0000001fff0b7431 */ /* 0x000fe400000001ff */
[----:B------:R-:W-:Y:S01]  /*3910*/  IMAD.MOV.U32 R12, RZ, RZ, 0x10 ;  /* 0x00000010ff0c7424 */ /* 0x000fe200078e00ff */
[----:B------:R-:W-:-:S07]  /*3920*/  MOV R15, 0xffffffff ;  /* 0xffffffff000f7802 */ /* 0x000fce0000000f00 */
[----:B------:R-:W-:Y:S05]  /*3930*/  WARPSYNC.COLLECTIVE R15, `(.L_x_8972) ;  /* 0x000000000f087348 */ /* 0x000fea0003c00000 */
[----:B------:R0:W1:Y:S02]  /*3940*/  SHFL.BFLY P6, R14, R13, R12, R11 ;  /* 0x0c00000c0d0e7389 */ /* 0x00006400000c000b */
[----:B01----:R-:W-:Y:S05]  /*3950*/  ENDCOLLECTIVE ;  /* 0x000000000000791b */ /* 0x003fea0003800000 */
.L_x_8972:
[----:B------:R-:W-:Y:S01]  /*3960*/  HFMA2 R12, -RZ, RZ, 0, 4.76837158203125e-07 ;  /* 0x00000008ff0c7431 */ /* 0x000fe200000001ff */
[----:B------:R-:W-:-:S05]  /*3970*/  FMNMX.FTZ R0, R14, -3.40282346638528859812e+38, !PT ;  /* 0xff7fffff0e007809 */ /* 0x000fca0007810000 */
[----:B------:R-:W-:-:S07]  /*3980*/  IMAD.MOV.U32 R13, RZ, RZ, R0 ;  /* 0x000000ffff0d7224 */ /* 0x000fce00078e0000 */
[----:B------:R-:W-:Y:S05]  /*3990*/  WARPSYNC.COLLECTIVE R15, `(.L_x_8973) ;  /* 0x000000000f087348 */ /* 0x000fea0003c00000 */
[----:B------:R0:W1:Y:S02]  /*39a0*/  SHFL.BFLY P6, R14, R13, R12, R11 ;  /* 0x0c00000c0d0e7389 */ /* 0x00006400000c000b */
[----:B01----:R-:W-:Y:S05]  /*39b0*/  ENDCOLLECTIVE ;  /* 0x000000000000791b */ /* 0x003fea0003800000 */
.L_x_8973:
[----:B------:R-:W-:Y:S01]  /*39c0*/  IMAD.MOV.U32 R12, RZ, RZ, 0x4 ;  /* 0x00000004ff0c7424 */ /* 0x000fe200078e00ff */
[----:B------:R-:W-:-:S04]  /*39d0*/  FMNMX.FTZ R2, R0, R14, !PT ;  /* 0x0000000e00027209 */ /* 0x000fc80007810000 */
[----:B------:R-:W-:-:S07]  /*39e0*/  MOV R13, R2 ;  /* 0x00000002000d7202 */ /* 0x000fce0000000f00 */
[----:B------:R-:W-:Y:S05]  /*39f0*/  WARPSYNC.COLLECTIVE R15, `(.L_x_8974) ;  /* 0x000000000f087348 */ /* 0x000fea0003c00000 */
[----:B------:R0:W1:Y:S02]  /*3a00*/  SHFL.BFLY P6, R14, R13, R12, R11 ;  /* 0x0c00000c0d0e7389 */ /* 0x00006400000c000b */
[----:B01----:R-:W-:Y:S05]  /*3a10*/  ENDCOLLECTIVE ;  /* 0x000000000000791b */ /* 0x003fea0003800000 */
.L_x_8974:
[----:B------:R-:W-:Y:S01]  /*3a20*/  HFMA2 R12, -RZ, RZ, 0, 1.1920928955078125e-07 ;  /* 0x00000002ff0c7431 */ /* 0x000fe200000001ff */
[----:B------:R-:W-:-:S04]  /*3a30*/  FMNMX.FTZ R3, R2, R14, !PT ;  /* 0x0000000e02037209 */ /* 0x000fc80007810000 */
[----:B------:R-:W-:-:S07]  /*3a40*/  MOV R13, R3 ;  /* 0x00000003000d7202 */ /* 0x000fce0000000f00 */
[----:B------:R-:W-:Y:S05]  /*3a50*/  WARPSYNC.COLLECTIVE R15, `(.L_x_8975) ;  /* 0x000000000f087348 */ /* 0x000fea0003c00000 */
[----:B------:R0:W1:Y:S02]  /*3a60*/  SHFL.BFLY P6, R14, R13, R12, R11 ;  /* 0x0c00000c0d0e7389 */ /* 0x00006400000c000b */
[----:B01----:R-:W-:Y:S05]  /*3a70*/  ENDCOLLECTIVE ;  /* 0x000000000000791b */ /* 0x003fea0003800000 */
.L_x_8975:
[----:B------:R-:W-:Y:S02]  /*3a80*/  MOV R12, 0x1 ;  /* 0x00000001000c7802 */ /* 0x000fe40000000f00 */
[----:B------:R-:W-:-:S05]  /*3a90*/  FMNMX.FTZ R4, R3, R14, !PT ;  /* 0x0000000e03047209 */ /* 0x000fca0007810000 */
[----:B------:R-:W-:-:S07]  /*3aa0*/  IMAD.MOV.U32 R13, RZ, RZ, R4 ;  /* 0x000000ffff0d7224 */ /* 0x000fce00078e0004 */
[----:B------:R-:W-:Y:S05]  /*3ab0*/  WARPSYNC.COLLECTIVE R15, `(.L_x_8976) ;  /* 0x000000000f087348 */ /* 0x000fea0003c00000 */
[----:B------:R0:W1:Y:S02]  /*3ac0*/  SHFL.BFLY P6, R14, R13, R12, R11 ;  /* 0x0c00000c0d0e7389 */ /* 0x00006400000c000b */
[----:B01----:R-:W-:Y:S05]  /*3ad0*/  ENDCOLLECTIVE ;  /* 0x000000000000791b */ /* 0x003fea0003800000 */
.L_x_8976:
[----:B------:R-:W-:Y:S05]  /*3ae0*/  BRA `(.L_x_8977) ;  /* 0xffffffd000107947 */ /* 0x000fea000383ffff */
.L_x_8962:
[----:B-1----:R-:W-:Y:S02]  /*3af0*/  HFMA2 R13, -RZ, RZ, 0, 0 ;  /* 0x00000000ff0d7431 */ /* 0x002fe400000001ff */
[----:B------:R-:W-:Y:S01]  /*3b00*/  IMAD.MOV.U32 R12, RZ, RZ, 0x2 ;  /* 0x00000002ff0c7424 */ /* 0x000fe200078e00ff */
[----:B0-----:R-:W-:Y:S02]  /*3b10*/  MOV R11, 0x1f ;  /* 0x0000001f000b7802 */ /* 0x001fe40000000f00 */
[----:B------:R-:W-:-:S07]  /*3b20*/  MOV R15, 0xffffffff ;  /* 0xffffffff000f7802 */ /* 0x000fce0000000f00 */
[----:B------:R-:W-:Y:S05]  /*3b30*/  WARPSYNC.COLLECTIVE R15, `(.L_x_8978) ;  /* 0x000000000f087348 */ /* 0x000fea0003c00000 */
[----:B------:R0:W1:Y:S02]  /*3b40*/  SHFL.BFLY P6, R14, R13, R12, R11 ;  /* 0x0c00000c0d0e7389 */ /* 0x00006400000c000b */
[----:B01----:R-:W-:Y:S05]  /*3b50*/  ENDCOLLECTIVE ;  /* 0x000000000000791b */ /* 0x003fea0003800000 */
.L_x_8978:
[----:B------:R-:W-:Y:S02]  /*3b60*/  HFMA2 R12, -RZ, RZ, 0, 5.9604644775390625e-08 ;  /* 0x00000001ff0c7431 */ /* 0x000fe400000001ff */
[----:B------:R-:W-:-:S04]  /*3b70*/  FADD.FTZ R24, RZ, R14 ;  /* 0x0000000eff187221 */ /* 0x000fc80000010000 */
[----:B------:R-:W-:-:S07]  /*3b80*/  IMAD.MOV.U32 R13, RZ, RZ, R24 ;  /* 0x000000ffff0d7224 */ /* 0x000fce00078e0018 */
[----:B------:R-:W-:Y:S05]  /*3b90*/  WARPSYNC.COLLECTIVE R15, `(.L_x_8979) ;  /* 0x000000000f087348 */ /* 0x000fea0003c00000 */
[----:B------:R0:W1:Y:S02]  /*3ba0*/  SHFL.BFLY P6, R14, R13, R12, R11 ;  /* 0x0c00000c0d0e7389 */ /* 0x00006400000c000b */
[----:B01----:R-:W-:Y:S05]  /*3bb0*/  ENDCOLLECTIVE ;  /* 0x000000000000791b */ /* 0x003fea0003800000 */
.L_x_8979:
[----:B------:R-:W-:Y:S02]  /*3bc0*/  HFMA2 R12, -RZ, RZ, 0, 1.1920928955078125e-07 ;  /* 0x00000002ff0c7431 */ /* 0x000fe400000001ff */
[----:B------:R-:W-:Y:S01]  /*3bd0*/  IMAD.MOV.U32 R13, RZ, RZ, RZ ;  /* 0x000000ffff0d7224 */ /* 0x000fe200078e00ff */
[----:B------:R-:W-:-:S07]  /*3be0*/  MOV R21, R14 ;  /* 0x0000000e00157202 */ /* 0x000fce0000000f00 */
[----:B------:R-:W-:Y:S05]  /*3bf0*/  WARPSYNC.COLLECTIVE R15, `(.L_x_8980) ;  /* 0x000000000f087348 */ /* 0x000fea0003c00000 */
[----:B------:R0:W1:Y:S02]  /*3c00*/  SHFL.BFLY P6, R14, R13, R12, R11 ;  /* 0x0c00000c0d0e7389 */ /* 0x00006400000c000b */
[----:B01----:R-:W-:Y:S05]  /*3c10*/  ENDCOLLECTIVE ;  /* 0x000000000000791b */ /* 0x003fea0003800000 */
.L_x_8980:
        /* <DEDUP_REMOVED lines=8> */
.L_x_8981:
[----:B------:R-:W-:Y:S02]  /*3ca0*/  HFMA2 R12, -RZ, RZ, 0, 1.1920928955078125e-07 ;  /* 0x00000002ff0c7431 */ /* 0x000fe400000001ff */
[----:B------:R-:W-:Y:S01]  /*3cb0*/  IMAD.MOV.U32 R13, RZ, RZ, RZ ;  /* 0x000000ffff0d7224 */ /* 0x000fe200078e00ff */
[----:B------:R-:W-:-:S07]  /*3cc0*/  MOV R20, R14 ;  /* 0x0000000e00147202 */ /* 0x000fce0000000f00 */
[----:B------:R-:W-:Y:S05]  /*3cd0*/  WARPSYNC.COLLECTIVE R15, `(.L_x_8982) ;  /* 0x000000000f087348 */ /* 0x000fea0003c00000 */
[----:B------:R0:W1:Y:S02]  /*3ce0*/  SHFL.BFLY P6, R14, R13, R12, R11 ;  /* 0x0c00000c0d0e7389 */ /* 0x00006400000c000b */
[----:B01----:R-:W-:Y:S05]  /*3cf0*/  ENDCOLLECTIVE ;  /* 0x000000000000791b */ /* 0x003fea0003800000 */
.L_x_8982:
        /* <DEDUP_REMOVED lines=8> */
.L_x_8983:
[----:B------:R-:W-:Y:S02]  /*3d80*/  HFMA2 R12, -RZ, RZ, 0, 1.1920928955078125e-07 ;  /* 0x00000002ff0c7431 */ /* 0x000fe400000001ff */
[----:B------:R-:W-:Y:S01]  /*3d90*/  IMAD.MOV.U32 R13, RZ, RZ, RZ ;  /* 0x000000ffff0d7224 */ /* 0x000fe200078e00ff */
[----:B------:R-:W-:-:S07]  /*3da0*/  MOV R10, R14 ;  /* 0x0000000e000a7202 */ /* 0x000fce0000000f00 */
[----:B------:R-:W-:Y:S05]  /*3db0*/  WARPSYNC.COLLECTIVE R15, `(.L_x_8984) ;  /* 0x000000000f087348 */ /* 0x000fea0003c00000 */
[----:B------:R0:W1:Y:S02]  /*3dc0*/  SHFL.BFLY P6, R14, R13, R12, R11 ;  /* 0x0c00000c0d0e7389 */ /* 0x00006400000c000b */
[----:B01----:R-:W-:Y:S05]  /*3dd0*/  ENDCOLLECTIVE ;  /* 0x000000000000791b */ /* 0x003fea0003800000 */
.L_x_8984:
        /* <DEDUP_REMOVED lines=8> */
.L_x_8985:
[----:B------:R-:W-:Y:S02]  /*3e60*/  HFMA2 R12, -RZ, RZ, 0, 1.1920928955078125e-07 ;  /* 0x00000002ff0c7431 */ /* 0x000fe400000001ff */
[----:B------:R-:W-:Y:S01]  /*3e70*/  IMAD.MOV.U32 R13, RZ, RZ, RZ ;  /* 0x000000ffff0d7224 */ /* 0x000fe200078e00ff */
[----:B------:R-:W-:-:S07]  /*3e80*/  MOV R2, R14 ;  /* 0x0000000e00027202 */ /* 0x000fce0000000f00 */
[----:B------:R-:W-:Y:S05]  /*3e90*/  WARPSYNC.COLLECTIVE R15, `(.L_x_8986) ;  /* 0x000000000f087348 */ /* 0x000fea0003c00000 */
[----:B------:R0:W1:Y:S02]  /*3ea0*/  SHFL.BFLY P6, R14, R13, R12, R11 ;  /* 0x0c00000c0d0e7389 */ /* 0x00006400000c000b */
[----:B01----:R-:W-:Y:S05]  /*3eb0*/  ENDCOLLECTIVE ;  /* 0x000000000000791b */ /* 0x003fea0003800000 */
.L_x_8986:
        /* <DEDUP_REMOVED lines=8> */
.L_x_8987:
[----:B------:R-:W-:Y:S02]  /*3f40*/  HFMA2 R12, -RZ, RZ, 0, 1.1920928955078125e-07 ;  /* 0x00000002ff0c7431 */ /* 0x000fe400000001ff */
[----:B------:R-:W-:Y:S01]  /*3f50*/  IMAD.MOV.U32 R13, RZ, RZ, RZ ;  /* 0x000000ffff0d7224 */ /* 0x000fe200078e00ff */
[----:B------:R-:W-:-:S07]  /*3f60*/  MOV R7, R14 ;  /* 0x0000000e00077202 */ /* 0x000fce0000000f00 */
[----:B------:R-:W-:Y:S05]  /*3f70*/  WARPSYNC.COLLECTIVE R15, `(.L_x_8988) ;  /* 0x000000000f087348 */ /* 0x000fea0003c00000 */
[----:B------:R0:W1:Y:S02]  /*3f80*/  SHFL.BFLY P6, R14, R13, R12, R11 ;  /* 0x0c00000c0d0e7389 */ /* 0x00006400000c000b */
[----:B01----:R-:W-:Y:S05]  /*3f90*/  ENDCOLLECTIVE ;  /* 0x000000000000791b */ /* 0x003fea0003800000 */
.L_x_8988:
        /* <DEDUP_REMOVED lines=8> */
.L_x_8989:
[----:B------:R-:W-:Y:S02]  /*4020*/  HFMA2 R12, -RZ, RZ, 0, 1.1920928955078125e-07 ;  /* 0x00000002ff0c7431 */ /* 0x000fe400000001ff */
[----:B------:R-:W-:Y:S01]  /*4030*/  IMAD.MOV.U32 R13, RZ, RZ, RZ ;  /* 0x000000ffff0d7224 */ /* 0x000fe200078e00ff */
[----:B------:R-:W-:-:S07]  /*4040*/  MOV R3, R14 ;  /* 0x0000000e00037202 */ /* 0x000fce0000000f00 */
[----:B------:R-:W-:Y:S05]  /*4050*/  WARPSYNC.COLLECTIVE R15, `(.L_x_8990) ;  /* 0x000000000f087348 */ /* 0x000fea0003c00000 */
[----:B------:R0:W1:Y:S02]  /*4060*/  SHFL.BFLY P6, R14, R13, R12, R11 ;  /* 0x0c00000c0d0e7389 */ /* 0x00006400000c000b */
[----:B01----:R-:W-:Y:S05]  /*4070*/  ENDCOLLECTIVE ;  /* 0x000000000000791b */ /* 0x003fea0003800000 */
.L_x_8990:
        /* <DEDUP_REMOVED lines=8> */
.L_x_8991:
[----:B------:R-:W-:Y:S02]  /*4100*/  HFMA2 R12, -RZ, RZ, 0, 1.1920928955078125e-07 ;  /* 0x00000002ff0c7431 */ /* 0x000fe400000001ff */
[----:B------:R-:W-:Y:S01]  /*4110*/  IMAD.MOV.U32 R13, RZ, RZ, RZ ;  /* 0x000000ffff0d7224 */ /* 0x000fe200078e00ff */
[----:B------:R-:W-:-:S07]  /*4120*/  MOV R0, R14 ;  /* 0x0000000e00007202 */ /* 0x000fce0000000f00 */
[----:B------:R-:W-:Y:S05]  /*4130*/  WARPSYNC.COLLECTIVE R15, `(.L_x_8992) ;  /* 0x000000000f087348 */ /* 0x000fea0003c00000 */
[----:B------:R0:W1:Y:S02]  /*4140*/  SHFL.BFLY P6, R14, R13, R12, R11 ;  /* 0x0c00000c0d0e7389 */ /* 0x00006400000c000b */
[----:B01----:R-:W-:Y:S05]  /*4150*/  ENDCOLLECTIVE ;  /* 0x000000000000791b */ /* 0x003fea0003800000 */
.L_x_8992:
[----:B------:R-:W-:Y:S01]  /*4160*/  FADD.FTZ R5, R5, R0 ;  /* 0x0000000005057221 */ /* 0x000fe20000010000 */
[----:B------:R-:W-:Y:S02]  /*4170*/  IMAD.MOV.U32 R12, RZ, RZ, 0x1 ;  /* 0x00000001ff0c7424 */ /* 0x000fe400078e00ff */
[----:B------:R-:W-:-:S05]  /*4180*/  FADD.FTZ R4, RZ, R14 ;  /* 0x0000000eff047221 */ /* 0x000fca0000010000 */
[----:B------:R-:W-:-:S07]  /*4190*/  MOV R13, R4 ;  /* 0x00000004000d7202 */ /* 0x000fce0000000f00 */
[----:B------:R-:W-:Y:S05]  /*41a0*/  WARPSYNC.COLLECTIVE R15, `(.L_x_8993) ;  /* 0x000000000f087348 */ /* 0x000fea0003c00000 */
[----:B------:R0:W1:Y:S02]  /*41b0*/  SHFL.BFLY P6, R14, R13, R12, R11 ;  /* 0x0c00000c0d0e7389 */ /* 0x00006400000c000b */
[----:B01----:R-:W-:Y:S05]  /*41c0*/  ENDCOLLECTIVE ;  /* 0x000000000000791b */ /* 0x003fea0003800000 */
.L_x_8993:
[----:B------:R-:W-:Y:S02]  /*41d0*/  HFMA2 R13, -RZ, RZ, 0, 0 ;  /* 0x00000000ff0d7431 */ /* 0x000fe400000001ff */
[----:B------:R-:W-:Y:S01]  /*41e0*/  IMAD.MOV.U32 R12, RZ, RZ, 0x2 ;  /* 0x00000002ff0c7424 */ /* 0x000fe200078e00ff */
[----:B------:R-:W-:-:S07]  /*41f0*/  MOV R29, R14 ;  /* 0x0000000e001d7202 */ /* 0x000fce0000000f00 */
[----:B------:R-:W-:Y:S05]  /*4200*/  WARPSYNC.COLLECTIVE R15, `(.L_x_8994) ;  /* 0x000000000f087348 */ /* 0x000fea0003c00000 */
[----:B------:R0:W1:Y:S02]  /*4210*/  SHFL.BFLY P6, R14, R13, R12, R11 ;  /* 0x0c00000c0d0e7389 */ /* 0x00006400000c000b */
[----:B01----:R-:W-:Y:S05]  /*4220*/  ENDCOLLECTIVE ;  /* 0x000000000000791b */ /* 0x003fea0003800000 */
.L_x_8994:
[----:B------:R-:W-:Y:S01]  /*4230*/  FADD.FTZ R4, R4, R29 ;  /* 0x0000001d04047221 */ /* 0x000fe20000010000 */
[----:B------:R-:W-:Y:S02]  /*4240*/  HFMA2 R12, -RZ, RZ, 0, 5.9604644775390625e-08 ;  /* 0x00000001ff0c7431 */ /* 0x000fe400000001ff */
[----:B------:R-:W-:-:S05]  /*4250*/  FADD.FTZ R27, RZ, R14 ;  /* 0x0000000eff1b7221 */ /* 0x000fca0000010000 */
[----:B------:R-:W-:-:S07]  /*4260*/  MOV R13, R27 ;  /* 0x0000001b000d7202 */ /* 0x000fce0000000f00 */
[----:B------:R-:W-:Y:S05]  /*4270*/  WARPSYNC.COLLECTIVE R15, `(.L_x_8995) ;  /* 0x000000000f087348 */ /* 0x000fea0003c00000 */
[----:B------:R0:W1:Y:S02]  /*4280*/  SHFL.BFLY P6, R14, R13, R12, R11 ;  /* 0x0c00000c0d0e7389 */ /* 0x00006400000c000b */
[----:B01----:R-:W-:Y:S05]  /*4290*/  ENDCOLLECTIVE ;  /* 0x000000000000791b */ /* 0x003fea0003800000 */
.L_x_8995:
[----:B------:R-:W-:Y:S01]  /*42a0*/  HFMA2 R12, -RZ, RZ, 0, 1.1920928955078125e-07 ;  /* 0x00000002ff0c7431 */ /* 0x000fe200000001ff */
[----:B------:R-:W-:Y:S01]  /*42b0*/  MOV R13, RZ ;  /* 0x000000ff000d7202 */ /* 0x000fe20000000f00 */
[----:B------:R-:W-:-:S07]  /*42c0*/  IMAD.MOV.U32 R26, RZ, RZ, R14 ;  /* 0x000000ffff1a7224 */ /* 0x000fce00078e000e */
[----:B------:R-:W-:Y:S05]  /*42d0*/  WARPSYNC.COLLECTIVE R15, `(.L_x_8996) ;  /* 0x000000000f087348 */ /* 0x000fea0003c00000 */
[----:B------:R0:W1:Y:S02]  /*42e0*/  SHFL.BFLY P6, R14, R13, R12, R11 ;  /* 0x0c00000c0d0e7389 */ /* 0x00006400000c000b */
[----:B01----:R-:W-:Y:S05]  /*42f0*/  ENDCOLLECTIVE ;  /* 0x000000000000791b */ /* 0x003fea0003800000 */
.L_x_8996:
        /* <DEDUP_REMOVED lines=8> */
.L_x_8997:
[----:B------:R-:W-:Y:S01]  /*4380*/  HFMA2 R12, -RZ, RZ, 0, 1.1920928955078125e-07 ;  /* 0x00000002ff0c7431 */ /* 0x000fe200000001ff */
[----:B------:R-:W-:Y:S01]  /*4390*/  MOV R13, RZ ;  /* 0x000000ff000d7202 */ /* 0x000fe20000000f00 */
[----:B------:R-:W-:-:S07]  /*43a0*/  IMAD.MOV.U32 R2, RZ, RZ, R14 ;  /* 0x000000ffff027224 */ /* 0x000fce00078e000e */
[----:B------:R-:W-:Y:S05]  /*43b0*/  WARPSYNC.COLLECTIVE R15, `(.L_x_8998) ;  /* 0x000000000f087348 */ /* 0x000fea0003c00000 */
[----:B------:R0:W1:Y:S02]  /*43c0*/  SHFL.BFLY P6, R14, R13, R12, R11 ;  /* 0x0c00000c0d0e7389 */ /* 0x00006400000c000b */
[----:B01----:R-:W-:Y:S05]  /*43d0*/  ENDCOLLECTIVE ;  /* 0x000000000000791b */ /* 0x003fea0003800000 */
.L_x_8998:
        /* <DEDUP_REMOVED lines=8> */
.L_x_8999:
[----:B------:R-:W-:Y:S02]  /*4460*/  HFMA2 R12, -RZ, RZ, 0, 1.1920928955078125e-07 ;  /* 0x00000002ff0c7431 */ /* 0x000fe400000001ff */
[----:B------:R-:W-:Y:S01]  /*4470*/  IMAD.MOV.U32 R13, RZ, RZ, RZ ;  /* 0x000000ffff0d7224 */ /* 0x000fe200078e00ff */
[----:B------:R-:W-:-:S07]  /*4480*/  MOV R0, R14 ;  /* 0x0000000e00007202 */ /* 0x000fce0000000f00 */
[----:B------:R-:W-:Y:S05]  /*4490*/  WARPSYNC.COLLECTIVE R15, `(.L_x_9000) ;  /* 0x000000000f087348 */ /* 0x000fea0003c00000 */
[----:B------:R0:W1:Y:S02]  /*44a0*/  SHFL.BFLY P6, R14, R13, R12, R11 ;  /* 0x0c00000c0d0e7389 */ /* 0x00006400000c000b */
[----:B01----:R-:W-:Y:S05]  /*44b0*/  ENDCOLLECTIVE ;  /* 0x000000000000791b */ /* 0x003fea0003800000 */
.L_x_9000:
        /* <DEDUP_REMOVED lines=8> */
.L_x_9001:
[----:B------:R-:W-:Y:S01]  /*4540*/  HFMA2 R13, -RZ, RZ, 0, 0 ;  /* 0x00000000ff0d7431 */ /* 0x000fe200000001ff */
[----:B------:R-:W-:Y:S01]  /*4550*/  MOV R12, 0x2 ;  /* 0x00000002000c7802 */ /* 0x000fe20000000f00 */
[----:B------:R-:W-:-:S07]  /*4560*/  FADD.FTZ R3, R23, R14 ;  /* 0x0000000e17037221 */ /* 0x000fce0000010000 */
[----:B------:R-:W-:Y:S05]  /*4570*/  WARPSYNC.COLLECTIVE R15, `(.L_x_9002) ;  /* 0x000000000f087348 */ /* 0x000fea0003c00000 */
[----:B------:R0:W1:Y:S02]  /*4580*/  SHFL.BFLY P6, R14, R13, R12, R11 ;  /* 0x0c00000c0d0e7389 */ /* 0x00006400000c000b */
[----:B01----:R-:W-:Y:S05]  /*4590*/  ENDCOLLECTIVE ;  /* 0x000000000000791b */ /* 0x003fea0003800000 */
.L_x_9002:
[----:B------:R-:W-:Y:S01]  /*45a0*/  HFMA2 R12, -RZ, RZ, 0, 5.9604644775390625e-08 ;  /* 0x00000001ff0c7431 */ /* 0x000fe200000001ff */
[----:B------:R-:W-:-:S05]  /*45b0*/  MOV R24, R14 ;  /* 0x0000000e00187202 */ /* 0x000fca0000000f00 */
[----:B------:R-:W-:-:S04]  /*45c0*/  FADD.FTZ R24, RZ, R24 ;  /* 0x00000018ff187221 */ /* 0x000fc80000010000 */
[----:B------:R-:W-:-:S07]  /*45d0*/  IMAD.MOV.U32 R13, RZ, RZ, R24 ;  /* 0x000000ffff0d7224 */ /* 0x000fce00078e0018 */
[----:B------:R-:W-:Y:S05]  /*45e0*/  WARPSYNC.COLLECTIVE R15, `(.L_x_9003) ;  /* 0x000000000f087348 */ /* 0x000fea0003c00000 */
[----:B------:R0:W1:Y:S02]  /*45f0*/  SHFL.BFLY P6, R14, R13, R12, R11 ;  /* 0x0c00000c0d0e7389 */ /* 0x00006400000c000b */
[----:B01----:R-:W-:Y:S05]  /*4600*/  ENDCOLLECTIVE ;  /* 0x000000000000791b */ /* 0x003fea0003800000 */
.L_x_9003:
[----:B------:R-:W-:Y:S02]  /*4610*/  HFMA2 R13, -RZ, RZ, 0, 0 ;  /* 0x00000000ff0d7431 */ /* 0x000fe400000001ff */
[----:B------:R-:W-:Y:S01]  /*4620*/  IMAD.MOV.U32 R12, RZ, RZ, 0x2 ;  /* 0x00000002ff0c7424 */ /* 0x000fe200078e00ff */
[----:B------:R-:W-:-:S07]  /*4630*/  MOV R29, R14 ;  /* 0x0000000e001d7202 */ /* 0x000fce0000000f00 */
[----:B------:R-:W-:Y:S05]  /*4640*/  WARPSYNC.COLLECTIVE R15, `(.L_x_9004) ;  /* 0x000000000f087348 */ /* 0x000fea0003c00000 */
[----:B------:R0:W1:Y:S02]  /*4650*/  SHFL.BFLY P6, R14, R13, R12, R11 ;  /* 0x0c00000c0d0e7389 */ /* 0x00006400000c000b */
[----:B01----:R-:W-:Y:S05]  /*4660*/  ENDCOLLECTIVE ;  /* 0x000000000000791b */ /* 0x003fea0003800000 */
.L_x_9004:
[----:B------:R-:W-:Y:S01]  /*4670*/  FADD.FTZ R29, R24, R29 ;  /* 0x0000001d181d7221 */ /* 0x000fe20000010000 */
[----:B------:R-:W-:Y:S02]  /*4680*/  HFMA2 R12, -RZ, RZ, 0, 5.9604644775390625e-08 ;  /* 0x00000001ff0c7431 */ /* 0x000fe400000001ff */
[----:B------:R-:W-:-:S05]  /*4690*/  FADD.FTZ R25, RZ, R14 ;  /* 0x0000000eff197221 */ /* 0x000fca0000010000 */
[----:B------:R-:W-:-:S07]  /*46a0*/  MOV R13, R25 ;  /* 0x00000019000d7202 */ /* 0x000fce0000000f00 */
[----:B------:R-:W-:Y:S05]  /*46b0*/  WARPSYNC.COLLECTIVE R15, `(.L_x_9005) ;  /* 0x000000000f087348 */ /* 0x000fea0003c00000 */
[----:B------:R0:W1:Y:S02]  /*46c0*/  SHFL.BFLY P6, R14, R13, R12, R11 ;  /* 0x0c00000c0d0e7389 */ /* 0x00006400000c000b */
[----:B01----:R-:W-:Y:S05]  /*46d0*/  ENDCOLLECTIVE ;  /* 0x000000000000791b */ /* 0x003fea0003800000 */
.L_x_9005:
[----:B------:R-:W-:Y:S01]  /*46e0*/  IMAD.MOV.U32 R13, RZ, RZ, RZ ;  /* 0x000000ffff0d7224 */ /* 0x000fe200078e00ff */
[----:B------:R-:W-:-:S05]  /*46f0*/  MOV R12, R14 ;  /* 0x0000000e000c7202 */ /* 0x000fca0000000f00 */
[----:B------:R-:W-:Y:S01]  /*4700*/  FADD.FTZ R23, R25, R12 ;  /* 0x0000000c19177221 */ /* 0x000fe20000010000 */
[----:B------:R-:W-:-:S07]  /*4710*/  HFMA2 R12, -RZ, RZ, 0, 1.1920928955078125e-07 ;  /* 0x00000002ff0c7431 */ /* 0x000fce00000001ff */
[----:B------:R-:W-:Y:S05]  /*4720*/  WARPSYNC.COLLECTIVE R15, `(.L_x_9006) ;  /* 0x000000000f087348 */ /* 0x000fea0003c00000 */
[----:B------:R0:W1:Y:S02]  /*4730*/  SHFL.BFLY P6, R14, R13, R12, R11 ;  /* 0x0c00000c0d0e7389 */ /* 0x00006400000c000b */
[----:B01----:R-:W-:Y:S05]  /*4740*/  ENDCOLLECTIVE ;  /* 0x000000000000791b */ /* 0x003fea0003800000 */
.L_x_9006:
[----:B------:R-:W-:Y:S01]  /*4750*/  IMAD.MOV.U32 R12, RZ, RZ, 0x1 ;  /* 0x00000001ff0c7424 */ /* 0x000fe200078e00ff */
[----:B------:R-:W-:-:S05]  /*4760*/  MOV R27, R14 ;  /* 0x0000000e001b7202 */ /* 0x000fca0000000f00 */
[----:B------:R-:W-:-:S05]  /*4770*/  FADD.FTZ R27, RZ, R27 ;  /* 0x0000001bff1b7221 */ /* 0x000fca0000010000 */
[----:B------:R-:W-:-:S07]  /*4780*/  MOV R13, R27 ;  /* 0x0000001b000d7202 */ /* 0x000fce0000000f00 */
[----:B------:R-:W-:Y:S05]  /*4790*/  WARPSYNC.COLLECTIVE R15, `(.L_x_9007) ;  /* 0x000000000f087348 */ /* 0x000fea0003c00000 */
[----:B------:R0:W1:Y:S02]  /*47a0*/  SHFL.BFLY P6, R14, R13, R12, R11 ;  /* 0x0c00000c0d0e7389 */ /* 0x00006400000c000b */
[----:B01----:R-:W-:Y:S05]  /*47b0*/  ENDCOLLECTIVE ;  /* 0x000000000000791b */ /* 0x003fea0003800000 */
.L_x_9007:
[----:B------:R-:W-:Y:S02]  /*47c0*/  MOV R11, R2 ;  /* 0x00000002000b7202 */ /* 0x000fe40000000f00 */
[----:B------:R-:W-:Y:S02]  /*47d0*/  MOV R13, R3 ;  /* 0x00000003000d7202 */ /* 0x000fe40000000f00 */
[----:B------:R-:W-:Y:S01]  /*47e0*/  MOV R7, R14 ;  /* 0x0000000e00077202 */ /* 0x000fe20000000f00 */
[----:B------:R-:W-:Y:S06]  /*47f0*/  BRA `(.L_x_9008) ;  /* 0xffffffe400547947 */ /* 0x000fec000383ffff */
.L_x_9009:
        /* <DEDUP_REMOVED lines=16> */
.L_x_25746:


//--------------------- .text._ZN4vllm25paged_attention_v1_kernelI13__nv_bfloat16hLi112ELi32ELi128ELNS_18Fp8KVCacheDataTypeE1ELb1EEEvPT_PKS3_PKT0_S9_ifPKiSB_iPKfiiiSD_SD_iiiii --------------------------
	.section	.text._ZN4vllm25paged_attention_v1_kernelI13__nv_bfloat16hLi112ELi32ELi128ELNS_18Fp8KVCacheDataTypeE1ELb1EEEvPT_PKS3_PKT0_S9_ifPKiSB_iPKfiiiSD_SD_iiiii,"ax",@progbits
	.align	128
        .global         _ZN4vllm25paged_attention_v1_kernelI13__nv_bfloat16hLi112ELi32ELi128ELNS_18Fp8KVCacheDataTypeE1ELb1EEEvPT_PKS3_PKT0_S9_ifPKiSB_iPKfiiiSD_SD_iiiii
        .type           _ZN4vllm25paged_attention_v1_kernelI13__nv_bfloat16hLi112ELi32ELi128ELNS_18Fp8KVCacheDataTypeE1ELb1EEEvPT_PKS3_PKT0_S9_ifPKiSB_iPKfiiiSD_SD_iiiii,@function
        .size           _ZN4vllm25paged_attention_v1_kernelI13__nv_bfloat16hLi112ELi32ELi128ELNS_18Fp8KVCacheDataTypeE1ELb1EEEvPT_PKS3_PKT0_S9_ifPKiSB_iPKfiiiSD_SD_iiiii,(.L_x_25747 - _ZN4vllm25paged_attention_v1_kernelI13__nv_bfloat16hLi112ELi32ELi128ELNS_18Fp8KVCacheDataTypeE1ELb1EEEvPT_PKS3_PKT0_S9_ifPKiSB_iPKfiiiSD_SD_iiiii)
        .other          _ZN4vllm25paged_attention_v1_kernelI13__nv_bfloat16hLi112ELi32ELi128ELNS_18Fp8KVCacheDataTypeE1ELb1EEEvPT_PKS3_PKT0_S9_ifPKiSB_iPKfiiiSD_SD_iiiii,@"STO_CUDA_ENTRY STV_DEFAULT"
_ZN4vllm25paged_attention_v1_kernelI13__nv_bfloat16hLi112ELi32ELi128ELNS_18Fp8KVCacheDataTypeE1ELb1EEEvPT_PKS3_PKT0_S9_ifPKiSB_iPKfiiiSD_SD_iiiii:
.text._ZN4vllm25paged_attention_v1_kernelI13__nv_bfloat16hLi112ELi32ELi128ELNS_18Fp8KVCacheDataTypeE1ELb1EEEvPT_PKS3_PKT0_S9_ifPKiSB_iPKfiiiSD_SD_iiiii:
        /* <DEDUP_REMOVED lines=105> */
.L_x_9010:
        /* <DEDUP_REMOVED lines=25> */
.L_x_9014:
        /* <DEDUP_REMOVED lines=36> */
.L_x_9012:
[----:B------:R-:W-:Y:S05]  /*0a60*/  BSYNC.RECONVERGENT B6 ;  /* 0x0000000000067941 */ /* 0x000fea0003800200 */
.L_x_9011:
        /* <DEDUP_REMOVED lines=12> */
.L_x_9055:
        /* <DEDUP_REMOVED lines=39> */
.L_x_9020:
        /* <DEDUP_REMOVED lines=11> */
.L_x_9019:
[----:B------:R-:W-:Y:S05]  /*0e50*/  BSYNC.RECONVERGENT B1 ;  /* 0x0000000000017941 */ /* 0x000fea0003800200 */
.L_x_9018:
        /* <DEDUP_REMOVED lines=12> */
.L_x_9023:
        /* <DEDUP_REMOVED lines=100> */
.L_x_9022:
[----:B------:R-:W-:Y:S05]  /*1560*/  BSYNC.RECONVERGENT B1 ;  /* 0x0000000000017941 */ /* 0x000fea0003800200 */
.L_x_9021:
        /* <DEDUP_REMOVED lines=55> */
.L_x_9025:
[----:B------:R-:W-:Y:S05]  /*18e0*/  BSYNC.RECONVERGENT B1 ;  /* 0x0000000000017941 */ /* 0x000fea0003800200 */
.L_x_9024:
        /* <DEDUP_REMOVED lines=26> */
.L_x_9017:
[----:B------:R-:W-:Y:S05]  /*1a90*/  BSYNC.RECONVERGENT B0 ;  /* 0x0000000000007941 */ /* 0x000fea0003800200 */
.L_x_9016:
        /* <DEDUP_REMOVED lines=39> */
.L_x_9030:
[----:B------:R-:W0:Y:S01]  /*1d10*/  LDS R15, [R12] ;  /* 0x000000000c0f7984 */ /* 0x000e220000000800 */
[----:B------:R-:W-:-:S05]  /*1d20*/  VIADD R13, R13, 0x1 ;  /* 0x000000010d0d7836 */ /* 0x000fca0000000000 */
[----:B------:R-:W-:Y:S01]  /*1d30*/  ISETP.NE.AND P0, PT, R13, RZ, PT ;  /* 0x000000ff0d00720c */ /* 0x000fe20003f05270 */
[----:B0-----:R-:W-:-:S05]  /*1d40*/  FMUL.FTZ R15, R15, R2 ;  /* 0x000000020f0f7220 */ /* 0x001fca0000410000 */
[----:B------:R0:W-:Y:S02]  /*1d50*/  STS [R12], R15 ;  /* 0x0000000f0c007388 */ /* 0x0001e40000000800 */
[----:B0-----:R-:W-:-:S05]  /*1d60*/  IADD3 R12, PT, PT, R12, 0x200, RZ ;  /* 0x000002000c0c7810 */ /* 0x001fca0007ffe0ff */
[----:B------:R-:W-:Y:S05]  /*1d70*/  @P0 BRA `(.L_x_9030) ;  /* 0xfffffffc00e40947 */ /* 0x000fea000383ffff */
.L_x_9029:
[----:B------:R-:W-:Y:S05]  /*1d80*/  BSYNC.RECONVERGENT B1 ;  /* 0x0000000000017941 */ /* 0x000fea0003800200 */
.L_x_9028:
        /* <DEDUP_REMOVED lines=12> */
.L_x_9033:
        /* <DEDUP_REMOVED lines=52> */
.L_x_9032:
[----:B------:R-:W-:Y:S05]  /*2190*/  BSYNC.RECONVERGENT B1 ;  /* 0x0000000000017941 */ /* 0x000fea0003800200 */
.L_x_9031:
        /* <DEDUP_REMOVED lines=31> */
.L_x_9035:
[----:B------:R-:W-:Y:S05]  /*2390*/  BSYNC.RECONVERGENT B1 ;  /* 0x0000000000017941 */ /* 0x000fea0003800200 */
.L_x_9034:
        /* <DEDUP_REMOVED lines=14> */
.L_x_9027:
[----:B------:R-:W-:Y:S05]  /*2480*/  BSYNC.RECONVERGENT B0 ;  /* 0x0000000000007941 */ /* 0x000fea0003800200 */
.L_x_9026:
        /* <DEDUP_REMOVED lines=29> */
.L_x_9039:
        /* <DEDUP_REMOVED lines=34> */
.L_x_9038:
        /* <DEDUP_REMOVED lines=16> */
.L_x_9037:
[----:B------:R-:W-:Y:S05]  /*2980*/  BSYNC.RECONVERGENT B6 ;  /* 0x0000000000067941 */ /* 0x000fea0003800200 */
.L_x_9036:
        /* <DEDUP_REMOVED lines=54> */
.L_x_9084:
        /* <DEDUP_REMOVED lines=35> */
.L_x_9042:
[----:B------:R-:W-:Y:S05]  /*2f20*/  BSYNC.RECONVERGENT B0 ;  /* 0x0000000000007941 */ /* 0x000fea0003800200 */
.L_x_9041:
        /* <DEDUP_REMOVED lines=31> */
.L_x_9044:
[----:B------:R-:W-:Y:S05]  /*3120*/  BSYNC.RECONVERGENT B0 ;  /* 0x0000000000007941 */ /* 0x000fea0003800200 */
.L_x_9043:
        /* <DEDUP_REMOVED lines=17> */
.L_x_9046:
[----:B------:R-:W-:Y:S05]  /*3240*/  BSYNC.RECONVERGENT B0 ;  /* 0x0000000000007941 */ /* 0x000fea0003800200 */
.L_x_9045:
        /* <DEDUP_REMOVED lines=31> */
.L_x_9048:
[----:B------:R-:W-:Y:S05]  /*3440*/  BSYNC.RECONVERGENT B0 ;  /* 0x0000000000007941 */ /* 0x000fea0003800200 */
.L_x_9047:
        /* <DEDUP_REMOVED lines=44> */
.L_x_9013:
        /* <DEDUP_REMOVED lines=16> */
.L_x_9049:
[----:B------:R-:W-:Y:S05]  /*3810*/  EXIT ;  /* 0x000000000000794d */ /* 0x000fea0003800000 */
.L_x_9015:
[----:B------:R-:W-:Y:S02]  /*3820*/  HFMA2 R11, -RZ, RZ, 0, 1.847743988037109375e-06 ;  /* 0x0000001fff0b7431 */ /* 0x000fe400000001ff */
[----:B------:R-:W-:Y:S01]  /*3830*/  IMAD.MOV.U32 R12, RZ, RZ, 0x10 ;  /* 0x00000010ff0c7424 */ /* 0x000fe200078e00ff */
[----:B------:R-:W-:-:S07]  /*3840*/  MOV R15, 0xffffffff ;  /* 0xffffffff000f7802 */ /* 0x000fce0000000f00 */
[----:B------:R-:W-:Y:S05]  /*3850*/  WARPSYNC.COLLECTIVE R15, `(.L_x_9050) ;  /* 0x000000000f087348 */ /* 0x000fea0003c00000 */
[----:B------:R0:W1:Y:S02]  /*3860*/  SHFL.BFLY P6, R14, R13, R12, R11 ;  /* 0x0c00000c0d0e7389 */ /* 0x00006400000c000b */
[----:B01----:R-:W-:Y:S05]  /*3870*/  ENDCOLLECTIVE ;  /* 0x000000000000791b */ /* 0x003fea0003800000 */
.L_x_9050:
[----:B------:R-:W-:Y:S01]  /*3880*/  HFMA2 R12, -RZ, RZ, 0, 4.76837158203125e-07 ;  /* 0x00000008ff0c7431 */ /* 0x000fe200000001ff */
[----:B------:R-:W-:-:S05]  /*3890*/  FMNMX.FTZ R0, R14, -3.40282346638528859812e+38, !PT ;  /* 0xff7fffff0e007809 */ /* 0x000fca0007810000 */
[----:B------:R-:W-:-:S07]  /*38a0*/  IMAD.MOV.U32 R13, RZ, RZ, R0 ;  /* 0x000000ffff0d7224 */ /* 0x000fce00078e0000 */
[----:B------:R-:W-:Y:S05]  /*38b0*/  WARPSYNC.COLLECTIVE R15, `(.L_x_9051) ;  /* 0x000000000f087348 */ /* 0x000fea0003c00000 */
[----:B------:R0:W1:Y:S02]  /*38c0*/  SHFL.BFLY P6, R14, R13, R12, R11 ;  /* 0x0c00000c0d0e7389 */ /* 0x00006400000c000b */
[----:B01----:R-:W-:Y:S05]  /*38d0*/  ENDCOLLECTIVE ;  /* 0x000000000000791b */ /* 0x003fea0003800000 */
.L_x_9051:
[----:B------:R-:W-:Y:S01]  /*38e0*/  IMAD.MOV.U32 R12, RZ, RZ, 0x4 ;  /* 0x00000004ff0c7424 */ /* 0x000fe200078e00ff */
[----:B------:R-:W-:-:S04]  /*38f0*/  FMNMX.FTZ R2, R0, R14, !PT ;  /* 0x0000000e00027209 */ /* 0x000fc80007810000 */
[----:B------:R-:W-:-:S07]  /*3900*/  MOV R13, R2 ;  /* 0x00000002000d7202 */ /* 0x000fce0000000f00 */
[----:B------:R-:W-:Y:S05]  /*3910*/  WARPSYNC.COLLECTIVE R15, `(.L_x_9052) ;  /* 0x000000000f087348 */ /* 0x000fea0003c00000 */
[----:B------:R0:W1:Y:S02]  /*3920*/  SHFL.BFLY P6, R14, R13, R12, R11 ;  /* 0x0c00000c0d0e7389 */ /* 0x00006400000c000b */
[----:B01----:R-:W-:Y:S05]  /*3930*/  ENDCOLLECTIVE ;  /* 0x000000000000791b */ /* 0x003fea0003800000 */
.L_x_9052:
[----:B------:R-:W-:Y:S01]  /*3940*/  HFMA2 R12, -RZ, RZ, 0, 1.1920928955078125e-07 ;  /* 0x00000002ff0c7431 */ /* 0x000fe200000001ff */
[----:B------:R-:W-:-:S04]  /*3950*/  FMNMX.FTZ R3, R2, R14, !PT ;  /* 0x0000000e02037209 */ /* 0x000fc80007810000 */
[----:B------:R-:W-:-:S07]  /*3960*/  MOV R13, R3 ;  /* 0x00000003000d7202 */ /* 0x000fce0000000f00 */
[----:B------:R-:W-:Y:S05]  /*3970*/  WARPSYNC.COLLECTIVE R15, `(.L_x_9053) ;  /* 0x000000000f087348 */ /* 0x000fea0003c00000 */
[----:B------:R0:W1:Y:S02]  /*3980*/  SHFL.BFLY P6, R14, R13, R12, R11 ;  /* 0x0c00000c0d0e7389 */ /* 0x00006400000c000b */
[----:B01----:R-:W-:Y:S05]  /*3990*/  ENDCOLLECTIVE ;  /* 0x000000000000791b */ /* 0x003fea0003800000 */
.L_x_9053:
[----:B------:R-:W-:Y:S02]  /*39a0*/  MOV R12, 0x1 ;  /* 0x00000001000c7802 */ /* 0x000fe40000000f00 */
[----:B------:R-:W-:-:S05]  /*39b0*/  FMNMX.FTZ R4, R3, R14, !PT ;  /* 0x0000000e03047209 */ /* 0x000fca0007810000 */
[----:B------:R-:W-:-:S07]  /*39c0*/  IMAD.MOV.U32 R13, RZ, RZ, R4 ;  /* 0x000000ffff0d7224 */ /* 0x000fce00078e0004 */
[----:B------:R-:W-:Y:S05]  /*39d0*/  WARPSYNC.COLLECTIVE R15, `(.L_x_9054) ;  /* 0x000000000f087348 */ /* 0x000fea0003c00000 */
[----:B------:R0:W1:Y:S02]  /*39e0*/  SHFL.BFLY P6, R14, R13, R12, R11 ;  /* 0x0c00000c0d0e7389 */ /* 0x00006400000c000b */
[----:B01----:R-:W-:Y:S05]  /*39f0*/  ENDCOLLECTIVE ;  /* 0x000000000000791b */ /* 0x003fea0003800000 */
.L_x_9054:
[----:B------:R-:W-:Y:S05]  /*3a00*/  BRA `(.L_x_9055) ;  /* 0xffffffd000487947 */ /* 0x000fea000383ffff */
.L_x_9040:
[----:B-1----:R-:W-:Y:S02]  /*3a10*/  HFMA2 R13, -RZ, RZ, 0, 0 ;  /* 0x00000000ff0d7431 */ /* 0x002fe400000001ff */
[----:B------:R-:W-:Y:S01]  /*3a20*/  IMAD.MOV.U32 R12, RZ, RZ, 0x2 ;  /* 0x00000002ff0c7424 */ /* 0x000fe200078e00ff */
[----:B0-----:R-:W-:Y:S02]  /*3a30*/  MOV R11, 0x1f ;  /* 0x0000001f000b7802 */ /* 0x001fe40000000f00 */
[----:B------:R-:W-:-:S07]  /*3a40*/  MOV R15, 0xffffffff ;  /* 0xffffffff000f7802 */ /* 0x000fce0000000f00 */
[----:B------:R-:W-:Y:S05]  /*3a50*/  WARPSYNC.COLLECTIVE R15, `(.L_x_9056) ;  /* 0x000000000f087348 */ /* 0x000fea0003c00000 */
[----:B------:R0:W1:Y:S02]  /*3a60*/  SHFL.BFLY P6, R14, R13, R12, R11 ;  /* 0x0c00000c0d0e7389 */ /* 0x00006400000c000b */
[----:B01----:R-:W-:Y:S05]  /*3a70*/  ENDCOLLECTIVE ;  /* 0x000000000000791b */ /* 0x003fea0003800000 */
.L_x_9056:
[----:B------:R-:W-:Y:S02]  /*3a80*/  HFMA2 R12, -RZ, RZ, 0, 5.9604644775390625e-08 ;  /* 0x00000001ff0c7431 */ /* 0x000fe400000001ff */
[----:B------:R-:W-:-:S04]  /*3a90*/  FADD.FTZ R23, RZ, R14 ;  /* 0x0000000eff177221 */ /* 0x000fc80000010000 */
[----:B------:R-:W-:-:S07]  /*3aa0*/  IMAD.MOV.U32 R13, RZ, RZ, R23 ;  /* 0x000000ffff0d7224 */ /* 0x000fce00078e0017 */
[----:B------:R-:W-:Y:S05]  /*3ab0*/  WARPSYNC.COLLECTIVE R15, `(.L_x_9057) ;  /* 0x000000000f087348 */ /* 0x000fea0003c00000 */
[----:B------:R0:W1:Y:S02]  /*3ac0*/  SHFL.BFLY P6, R14, R13, R12, R11 ;  /* 0x0c00000c0d0e7389 */ /* 0x00006400000c000b */
[----:B01----:R-:W-:Y:S05]  /*3ad0*/  ENDCOLLECTIVE ;  /* 0x000000000000791b */ /* 0x003fea0003800000 */
.L_x_9057:
[----:B------:R-:W-:Y:S02]  /*3ae0*/  HFMA2 R12, -RZ, RZ, 0, 1.1920928955078125e-07 ;  /* 0x00000002ff0c7431 */ /* 0x000fe400000001ff */
[----:B------:R-:W-:Y:S01]  /*3af0*/  IMAD.MOV.U32 R13, RZ, RZ, RZ ;  /* 0x000000ffff0d7224 */ /* 0x000fe200078e00ff */
[----:B------:R-:W-:-:S07]  /*3b00*/  MOV R0, R14 ;  /* 0x0000000e00007202 */ /* 0x000fce0000000f00 */
[----:B------:R-:W-:Y:S05]  /*3b10*/  WARPSYNC.COLLECTIVE R15, `(.L_x_9058) ;  /* 0x000000000f087348 */ /* 0x000fea0003c00000 */
[----:B------:R0:W1:Y:S02]  /*3b20*/  SHFL.BFLY P6, R14, R13, R12, R11 ;  /* 0x0c00000c0d0e7389 */ /* 0x00006400000c000b */
[----:B01----:R-:W-:Y:S05]  /*3b30*/  ENDCOLLECTIVE ;  /* 0x000000000000791b */ /* 0x003fea0003800000 */
.L_x_9058:
        /* <DEDUP_REMOVED lines=8> */
.L_x_9059:
[----:B------:R-:W-:Y:S02]  /*3bc0*/  HFMA2 R12, -RZ, RZ, 0, 1.1920928955078125e-07 ;  /* 0x00000002ff0c7431 */ /* 0x000fe400000001ff */
[----:B------:R-:W-:Y:S01]  /*3bd0*/  IMAD.MOV.U32 R13, RZ, RZ, RZ ;  /* 0x000000ffff0d7224 */ /* 0x000fe200078e00ff */
[----:B------:R-:W-:-:S07]  /*3be0*/  MOV R2, R14 ;  /* 0x0000000e00027202 */ /* 0x000fce0000000f00 */
[----:B------:R-:W-:Y:S05]  /*3bf0*/  WARPSYNC.COLLECTIVE R15, `(.L_x_9060) ;  /* 0x000000000f087348 */ /* 0x000fea0003c00000 */
[----:B------:R0:W1:Y:S02]  /*3c00*/  SHFL.BFLY P6, R14, R13, R12, R11 ;  /* 0x0c00000c0d0e7389 */ /* 0x00006400000c000b */
[----:B01----:R-:W-:Y:S05]  /*3c10*/  ENDCOLLECTIVE ;  /* 0x000000000000791b */ /* 0x003fea0003800000 */
.L_x_9060:
        /* <DEDUP_REMOVED lines=8> */
.L_x_9061:
[----:B------:R-:W-:Y:S02]  /*3ca0*/  HFMA2 R12, -RZ, RZ, 0, 1.1920928955078125e-07 ;  /* 0x00000002ff0c7431 */ /* 0x000fe400000001ff */
[----:B------:R-:W-:Y:S01]  /*3cb0*/  IMAD.MOV.U32 R13, RZ, RZ, RZ ;  /* 0x000000ffff0d7224 */ /* 0x000fe200078e00ff */
[----:B------:R-:W-:-:S07]  /*3cc0*/  MOV R4, R14 ;  /* 0x0000000e00047202 */ /* 0x000fce0000000f00 */
[----:B------:R-:W-:Y:S05]  /*3cd0*/  WARPSYNC.COLLECTIVE R15, `(.L_x_9062) ;  /* 0x000000000f087348 */ /* 0x000fea0003c00000 */
[----:B------:R0:W1:Y:S02]  /*3ce0*/  SHFL.BFLY P6, R14, R13, R12, R11 ;  /* 0x0c00000c0d0e7389 */ /* 0x00006400000c000b */
[----:B01----:R-:W-:Y:S05]  /*3cf0*/  ENDCOLLECTIVE ;  /* 0x000000000000791b */ /* 0x003fea0003800000 */
.L_x_9062:
        /* <DEDUP_REMOVED lines=8> */
.L_x_9063:
[----:B------:R-:W-:Y:S02]  /*3d80*/  HFMA2 R12, -RZ, RZ, 0, 1.1920928955078125e-07 ;  /* 0x00000002ff0c7431 */ /* 0x000fe400000001ff */
[----:B------:R-:W-:Y:S01]  /*3d90*/  IMAD.MOV.U32 R13, RZ, RZ, RZ ;  /* 0x000000ffff0d7224 */ /* 0x000fe200078e00ff */
[----:B------:R-:W-:-:S07]  /*3da0*/  MOV R5, R14 ;  /* 0x0000000e00057202 */ /* 0x000fce0000000f00 */
[----:B------:R-:W-:Y:S05]  /*3db0*/  WARPSYNC.COLLECTIVE R15, `(.L_x_9064) ;  /* 0x000000000f087348 */ /* 0x000fea0003c00000 */
[----:B------:R0:W1:Y:S02]  /*3dc0*/  SHFL.BFLY P6, R14, R13, R12, R11 ;  /* 0x0c00000c0d0e7389 */ /* 0x00006400000c000b */
[----:B01----:R-:W-:Y:S05]  /*3dd0*/  ENDCOLLECTIVE ;  /* 0x000000000000791b */ /* 0x003fea0003800000 */
.L_x_9064:
        /* <DEDUP_REMOVED lines=8> */
.L_x_9065:
[----:B------:R-:W-:Y:S02]  /*3e60*/  HFMA2 R12, -RZ, RZ, 0, 1.1920928955078125e-07 ;  /* 0x00000002ff0c7431 */ /* 0x000fe400000001ff */
[----:B------:R-:W-:Y:S01]  /*3e70*/  IMAD.MOV.U32 R13, RZ, RZ, RZ ;  /* 0x000000ffff0d7224 */ /* 0x000fe200078e00ff */
[----:B------:R-:W-:-:S07]  /*3e80*/  MOV R21, R14 ;  /* 0x0000000e00157202 */ /* 0x000fce0000000f00 */
[----:B------:R-:W-:Y:S05]  /*3e90*/  WARPSYNC.COLLECTIVE R15, `(.L_x_9066) ;  /* 0x000000000f087348 */ /* 0x000fea0003c00000 */
[----:B------:R0:W1:Y:S02]  /*3ea0*/  SHFL.BFLY P6, R14, R13, R12, R11 ;  /* 0x0c00000c0d0e7389 */ /* 0x00006400000c000b */
[----:B01----:R-:W-:Y:S05]  /*3eb0*/  ENDCOLLECTIVE ;  /* 0x000000000000791b */ /* 0x003fea0003800000 */
.L_x_9066:
[----:B------:R-:W-:Y:S01]  /*3ec0*/  FADD.FTZ R8, R10, R21 ;  /* 0x000000150a087221 */ /* 0x000fe20000010000 */
[----:B------:R-:W-:Y:S02]  /*3ed0*/  IMAD.MOV.U32 R12, RZ, RZ, 0x1 ;  /* 0x00000001ff0c7424 */ /* 0x000fe400078e00ff */
[----:B------:R-:W-:-:S05]  /*3ee0*/  FADD.FTZ R9, RZ, R14 ;  /* 0x0000000eff097221 */ /* 0x000fca0000010000 */
[----:B------:R-:W-:-:S07]  /*3ef0*/  MOV R13, R9 ;  /* 0x00000009000d7202 */ /* 0x000fce0000000f00 */
[----:B------:R-:W-:Y:S05]  /*3f00*/  WARPSYNC.COLLECTIVE R15, `(.L_x_9067) ;  /* 0x000000000f087348 */ /* 0x000fea0003c00000 */
[----:B------:R0:W1:Y:S02]  /*3f10*/  SHFL.BFLY P6, R14, R13, R12, R11 ;  /* 0x0c00000c0d0e7389 */ /* 0x00006400000c000b */
[----:B01----:R-:W-:Y:S05]  /*3f20*/  ENDCOLLECTIVE ;  /* 0x000000000000791b */ /* 0x003fea0003800000 */
.L_x_9067:
[----:B------:R-:W-:Y:S02]  /*3f30*/  HFMA2 R13, -RZ, RZ, 0, 0 ;  /* 0x00000000ff0d7431 */ /* 0x000fe400000001ff */
[----:B------:R-:W-:Y:S01]  /*3f40*/  IMAD.MOV.U32 R12, RZ, RZ, 0x2 ;  /* 0x00000002ff0c7424 */ /* 0x000fe200078e00ff */
[----:B------:R-:W-:-:S07]  /*3f50*/  MOV R24, R14 ;  /* 0x0000000e00187202 */ /* 0x000fce0000000f00 */
[----:B------:R-:W-:Y:S05]  /*3f60*/  WARPSYNC.COLLECTIVE R15, `(.L_x_9068) ;  /* 0x000000000f087348 */ /* 0x000fea0003c00000 */
[----:B------:R0:W1:Y:S02]  /*3f70*/  SHFL.BFLY P6, R14, R13, R12, R11 ;  /* 0x0c00000c0d0e7389 */ /* 0x00006400000c000b */
[----:B01----:R-:W-:Y:S05]  /*3f80*/  ENDCOLLECTIVE ;  /* 0x000000000000791b */ /* 0x003fea0003800000 */
.L_x_9068:
[----:B------:R-:W-:Y:S01]  /*3f90*/  FADD.FTZ R9, R9, R24 ;  /* 0x0000001809097221 */ /* 0x000fe20000010000 */
[----:B------:R-:W-:Y:S02]  /*3fa0*/  HFMA2 R12, -RZ, RZ, 0, 5.9604644775390625e-08 ;  /* 0x00000001ff0c7431 */ /* 0x000fe400000001ff */
[----:B------:R-:W-:-:S05]  /*3fb0*/  FADD.FTZ R29, RZ, R14 ;  /* 0x0000000eff1d7221 */ /* 0x000fca0000010000 */
[----:B------:R-:W-:-:S07]  /*3fc0*/  MOV R13, R29 ;  /* 0x0000001d000d7202 */ /* 0x000fce0000000f00 */
[----:B------:R-:W-:Y:S05]  /*3fd0*/  WARPSYNC.COLLECTIVE R15, `(.L_x_9069) ;  /* 0x000000000f087348 */ /* 0x000fea0003c00000 */
[----:B------:R0:W1:Y:S02]  /*3fe0*/  SHFL.BFLY P6, R14, R13, R12, R11 ;  /* 0x0c00000c0d0e7389 */ /* 0x00006400000c000b */
[----:B01----:R-:W-:Y:S05]  /*3ff0*/  ENDCOLLECTIVE ;  /* 0x000000000000791b */ /* 0x003fea0003800000 */
.L_x_9069:
[----:B------:R-:W-:Y:S01]  /*4000*/  HFMA2 R12, -RZ, RZ, 0, 1.1920928955078125e-07 ;  /* 0x00000002ff0c7431 */ /* 0x000fe200000001ff */
[----:B------:R-:W-:Y:S01]  /*4010*/  MOV R13, RZ ;  /* 0x000000ff000d7202 */ /* 0x000fe20000000f00 */
[----:B------:R-:W-:-:S07]  /*4020*/  IMAD.MOV.U32 R27, RZ, RZ, R14 ;  /* 0x000000ffff1b7224 */ /* 0x000fce00078e000e */
[----:B------:R-:W-:Y:S05]  /*4030*/  WARPSYNC.COLLECTIVE R15, `(.L_x_9070) ;  /* 0x000000000f087348 */ /* 0x000fea0003c00000 */
[----:B------:R0:W1:Y:S02]  /*4040*/  SHFL.BFLY P6, R14, R13, R12, R11 ;  /* 0x0c00000c0d0e7389 */ /* 0x00006400000c000b */
[----:B01----:R-:W-:Y:S05]  /*4050*/  ENDCOLLECTIVE ;  /* 0x000000000000791b */ /* 0x003fea0003800000 */
.L_x_9070:
        /* <DEDUP_REMOVED lines=8> */
.L_x_9071:
[----:B------:R-:W-:Y:S01]  /*40e0*/  HFMA2 R12, -RZ, RZ, 0, 1.1920928955078125e-07 ;  /* 0x00000002ff0c7431 */ /* 0x000fe200000001ff */
[----:B------:R-:W-:Y:S01]  /*40f0*/  MOV R13, RZ ;  /* 0x000000ff000d7202 */ /* 0x000fe20000000f00 */
[----:B------:R-:W-:-:S07]  /*4100*/  IMAD.MOV.U32 R6, RZ, RZ, R14 ;  /* 0x000000ffff067224 */ /* 0x000fce00078e000e */
[----:B------:R-:W-:Y:S05]  /*4110*/  WARPSYNC.COLLECTIVE R15, `(.L_x_9072) ;  /* 0x000000000f087348 */ /* 0x000fea0003c00000 */
[----:B------:R0:W1:Y:S02]  /*4120*/  SHFL.BFLY P6, R14, R13, R12, R11 ;  /* 0x0c00000c0d0e7389 */ /* 0x00006400000c000b */
[----:B01----:R-:W-:Y:S05]  /*4130*/  ENDCOLLECTIVE ;  /* 0x000000000000791b */ /* 0x003fea0003800000 */
.L_x_9072:
        /* <DEDUP_REMOVED lines=8> */
.L_x_9073:
[----:B------:R-:W-:Y:S01]  /*41c0*/  HFMA2 R12, -RZ, RZ, 0, 1.1920928955078125e-07 ;  /* 0x00000002ff0c7431 */ /* 0x000fe200000001ff */
[----:B------:R-:W-:Y:S01]  /*41d0*/  MOV R13, RZ ;  /* 0x000000ff000d7202 */ /* 0x000fe20000000f00 */
[----:B------:R-:W-:-:S07]  /*41e0*/  IMAD.MOV.U32 R10, RZ, RZ, R14 ;  /* 0x000000ffff0a7224 */ /* 0x000fce00078e000e */
[----:B------:R-:W-:Y:S05]  /*41f0*/  WARPSYNC.COLLECTIVE R15, `(.L_x_9074) ;  /* 0x000000000f087348 */ /* 0x000fea0003c00000 */
[----:B------:R0:W1:Y:S02]  /*4200*/  SHFL.BFLY P6, R14, R13, R12, R11 ;  /* 0x0c00000c0d0e7389 */ /* 0x00006400000c000b */
[----:B01----:R-:W-:Y:S05]  /*4210*/  ENDCOLLECTIVE ;  /* 0x000000000000791b */ /* 0x003fea0003800000 */
.L_x_9074:
        /* <DEDUP_REMOVED lines=8> */
.L_x_9075:
[----:B------:R-:W-:Y:S01]  /*42a0*/  HFMA2 R12, -RZ, RZ, 0, 1.1920928955078125e-07 ;  /* 0x00000002ff0c7431 */ /* 0x000fe200000001ff */
[----:B------:R-:W-:Y:S01]  /*42b0*/  MOV R13, RZ ;  /* 0x000000ff000d7202 */ /* 0x000fe20000000f00 */
[----:B------:R-:W-:-:S07]  /*42c0*/  IMAD.MOV.U32 R21, RZ, RZ, R14 ;  /* 0x000000ffff157224 */ /* 0x000fce00078e000e */
[----:B------:R-:W-:Y:S05]  /*42d0*/  WARPSYNC.COLLECTIVE R15, `(.L_x_9076) ;  /* 0x000000000f087348 */ /* 0x000fea0003c00000 */
[----:B------:R0:W1:Y:S02]  /*42e0*/  SHFL.BFLY P6, R14, R13, R12, R11 ;  /* 0x0c00000c0d0e7389 */ /* 0x00006400000c000b */
[----:B01----:R-:W-:Y:S05]  /*42f0*/  ENDCOLLECTIVE ;  /* 0x000000000000791b */ /* 0x003fea0003800000 */
.L_x_9076:
        /* <DEDUP_REMOVED lines=8> */
.L_x_9077:
[----:B------:R-:W-:Y:S02]  /*4380*/  HFMA2 R12, -RZ, RZ, 0, 1.1920928955078125e-07 ;  /* 0x00000002ff0c7431 */ /* 0x000fe400000001ff */
[----:B------:R-:W-:Y:S01]  /*4390*/  IMAD.MOV.U32 R13, RZ, RZ, RZ ;  /* 0x000000ffff0d7224 */ /* 0x000fe200078e00ff */
[----:B------:R-:W-:-:S07]  /*43a0*/  MOV R24, R14 ;  /* 0x0000000e00187202 */ /* 0x000fce0000000f00 */
[----:B------:R-:W-:Y:S05]  /*43b0*/  WARPSYNC.COLLECTIVE R15, `(.L_x_9078) ;  /* 0x000000000f087348 */ /* 0x000fea0003c00000 */
[----:B------:R0:W1:Y:S02]  /*43c0*/  SHFL.BFLY P6, R14, R13, R12, R11 ;  /* 0x0c00000c0d0e7389 */ /* 0x00006400000c000b */
[----:B01----:R-:W-:Y:S05]  /*43d0*/  ENDCOLLECTIVE ;  /* 0x000000000000791b */ /* 0x003fea0003800000 */
.L_x_9078:
        /* <DEDUP_REMOVED lines=8> */
.L_x_9079:
[----:B------:R-:W-:Y:S01]  /*4460*/  HFMA2 R13, -RZ, RZ, 0, 0 ;  /* 0x00000000ff0d7431 */ /* 0x000fe200000001ff */
[----:B------:R-:W-:Y:S01]  /*4470*/  MOV R12, 0x2 ;  /* 0x00000002000c7802 */ /* 0x000fe20000000f00 */
[----:B------:R-:W-:-:S07]  /*4480*/  FADD.FTZ R3, R26, R14 ;  /* 0x0000000e1a037221 */ /* 0x000fce0000010000 */
[----:B------:R-:W-:Y:S05]  /*4490*/  WARPSYNC.COLLECTIVE R15, `(.L_x_9080) ;  /* 0x000000000f087348 */ /* 0x000fea0003c00000 */
[----:B------:R0:W1:Y:S02]  /*44a0*/  SHFL.BFLY P6, R14, R13, R12, R11 ;  /* 0x0c00000c0d0e7389 */ /* 0x00006400000c000b */
[----:B01----:R-:W-:Y:S05]  /*44b0*/  ENDCOLLECTIVE ;  /* 0x000000000000791b */ /* 0x003fea0003800000 */
.L_x_9080:
[----:B------:R-:W-:Y:S02]  /*44c0*/  IMAD.MOV.U32 R12, RZ, RZ, 0x1 ;  /* 0x00000001ff0c7424 */ /* 0x000fe400078e00ff */
[----:B------:R-:W-:-:S05]  /*44d0*/  FADD.FTZ R25, RZ, R14 ;  /* 0x0000000eff197221 */ /* 0x000fca0000010000 */
[----:B------:R-:W-:-:S07]  /*44e0*/  MOV R13, R25 ;  /* 0x00000019000d7202 */ /* 0x000fce0000000f00 */
[----:B------:R-:W-:Y:S05]  /*44f0*/  WARPSYNC.COLLECTIVE R15, `(.L_x_9081) ;  /* 0x000000000f087348 */ /* 0x000fea0003c00000 */
[----:B------:R0:W1:Y:S02]  /*4500*/  SHFL.BFLY P6, R14, R13, R12, R11 ;  /* 0x0c00000c0d0e7389 */ /* 0x00006400000c000b */
[----:B01----:R-:W-:Y:S05]  /*4510*/  ENDCOLLECTIVE ;  /* 0x000000000000791b */ /* 0x003fea0003800000 */
.L_x_9081:
[----:B------:R-:W-:Y:S01]  /*4520*/  HFMA2 R13, -RZ, RZ, 0, 0 ;  /* 0x00000000ff0d7431 */ /* 0x000fe200000001ff */
[----:B------:R-:W-:-:S05]  /*4530*/  MOV R12, R14 ;  /* 0x0000000e000c7202 */ /* 0x000fca0000000f00 */
[----:B------:R-:W-:Y:S01]  /*4540*/  FADD.FTZ R20, R25, R12 ;  /* 0x0000000c19147221 */ /* 0x000fe20000010000 */
[----:B------:R-:W-:-:S07]  /*4550*/  MOV R12, 0x2 ;  /* 0x00000002000c7802 */ /* 0x000fce0000000f00 */
[----:B------:R-:W-:Y:S05]  /*4560*/  WARPSYNC.COLLECTIVE R15, `(.L_x_9082) ;  /* 0x000000000f087348 */ /* 0x000fea0003c00000 */
[----:B------:R0:W1:Y:S02]  /*4570*/  SHFL.BFLY P6, R14, R13, R12, R11 ;  /* 0x0c00000c0d0e7389 */ /* 0x00006400000c000b */
[----:B01----:R-:W-:Y:S05]  /*4580*/  ENDCOLLECTIVE ;  /* 0x000000000000791b */ /* 0x003fea0003800000 */
.L_x_9082:
[----:B------:R-:W-:Y:S02]  /*4590*/  HFMA2 R12, -RZ, RZ, 0, 5.9604644775390625e-08 ;  /* 0x00000001ff0c7431 */ /* 0x000fe400000001ff */
[----:B------:R-:W-:-:S04]  /*45a0*/  IMAD.MOV.U32 R29, RZ, RZ, R14 ;  /* 0x000000ffff1d7224 */ /* 0x000fc800078e000e */
[----:B------:R-:W-:-:S05]  /*45b0*/  FADD.FTZ R29, RZ, R29 ;  /* 0x0000001dff1d7221 */ /* 0x000fca0000010000 */
[----:B------:R-:W-:-:S07]  /*45c0*/  MOV R13, R29 ;  /* 0x0000001d000d7202 */ /* 0x000fce0000000f00 */
[----:B------:R-:W-:Y:S05]  /*45d0*/  WARPSYNC.COLLECTIVE R15, `(.L_x_9083) ;  /* 0x000000000f087348 */ /* 0x000fea0003c00000 */
[----:B------:R0:W1:Y:S02]  /*45e0*/  SHFL.BFLY P6, R14, R13, R12, R11 ;  /* 0x0c00000c0d0e7389 */ /* 0x00006400000c000b */
[----:B01----:R-:W-:Y:S05]  /*45f0*/  ENDCOLLECTIVE ;  /* 0x000000000000791b */ /* 0x003fea0003800000 */
.L_x_9083:
[----:B------:R-:W-:Y:S01]  /*4600*/  MOV R7, R14 ;  /* 0x0000000e00077202 */ /* 0x000fe20000000f00 */
[----:B------:R-:W-:Y:S06]  /*4610*/  BRA `(.L_x_9084) ;  /* 0xffffffe400b47947 */ /* 0x000fec000383ffff */
.L_x_9085:
        /* <DEDUP_REMOVED lines=14> */
.L_x_25747:


//--------------------- .text._ZN4vllm25paged_attention_v1_kernelI13__nv_bfloat16hLi96ELi32ELi128ELNS_18Fp8KVCacheDataTypeE1ELb1EEEvPT_PKS3_PKT0_S9_ifPKiSB_iPKfiiiSD_SD_iiiii --------------------------
	.section	.text._ZN4vllm25paged_attention_v1_kernelI13__nv_bfloat16hLi96ELi32ELi128ELNS_18Fp8KVCacheDataTypeE1ELb1EEEvPT_PKS3_PKT0_S9_ifPKiSB_iPKfiiiSD_SD_iiiii,"ax",@progbits
	.align	128
        .global         _ZN4vllm25paged_attention_v1_kernelI13__nv_bfloat16hLi96ELi32ELi128ELNS_18Fp8KVCacheDataTypeE1ELb1EEEvPT_PKS3_PKT0_S9_ifPKiSB_iPKfiiiSD_SD_iiiii
        .type           _ZN4vllm25paged_attention_v1_kernelI13__nv_bfloat16hLi96ELi32ELi128ELNS_18Fp8KVCacheDataTypeE1ELb1EEEvPT_PKS3_PKT0_S9_ifPKiSB_iPKfiiiSD_SD_iiiii,@function
        .size           _ZN4vllm25paged_attention_v1_kernelI13__nv_bfloat16hLi96ELi32ELi128ELNS_18Fp8KVCacheDataTypeE1ELb1EEEvPT_PKS3_PKT0_S9_ifPKiSB_iPKfiiiSD_SD_iiiii,(.L_x_25748 - _ZN4vllm25paged_attention_v1_kernelI13__nv_bfloat16hLi96ELi32ELi128ELNS_18Fp8KVCacheDataTypeE1ELb1EEEvPT_PKS3_PKT0_S9_ifPKiSB_iPKfiiiSD_SD_iiiii)
        .other          _ZN4vllm25paged_attention_v1_kernelI13__nv_bfloat16hLi96ELi32ELi128ELNS_18Fp8KVCacheDataTypeE1ELb1EEEvPT_PKS3_PKT0_S9_ifPKiSB_iPKfiiiSD_SD_iiiii,@"STO_CUDA_ENTRY STV_DEFAULT"
_ZN4vllm25paged_attention_v1_kernelI13__nv_bfloat16hLi96ELi32ELi128ELNS_18Fp8KVCacheDataTypeE1ELb1EEEvPT_PKS3_PKT0_S9_ifPKiSB_iPKfiiiSD_SD_iiiii:
.text._ZN4vllm25paged_attention_v1_kernelI13__nv_bfloat16hLi96ELi32ELi128ELNS_18Fp8KVCacheDataTypeE1ELb1EEEvPT_PKS3_PKT0_S9_ifPKiSB_iPKfiiiSD_SD_iiiii:
        /* <DEDUP_REMOVED lines=105> */
.L_x_9086:
        /* <DEDUP_REMOVED lines=25> */
.L_x_9090:
        /* <DEDUP_REMOVED lines=36> */
.L_x_9088:
[----:B------:R-:W-:Y:S05]  /*0a60*/  BSYNC.RECONVERGENT B6 ;  /* 0x0000000000067941 */ /* 0x000fea0003800200 */
.L_x_9087:
        /* <DEDUP_REMOVED lines=12> */
.L_x_9131:
        /* <DEDUP_REMOVED lines=39> */
.L_x_9096:
        /* <DEDUP_REMOVED lines=11> */
.L_x_9095:
[----:B------:R-:W-:Y:S05]  /*0e50*/  BSYNC.RECONVERGENT B1 ;  /* 0x0000000000017941 */ /* 0x000fea0003800200 */
.L_x_9094:
        /* <DEDUP_REMOVED lines=12> */
.L_x_9099:
        /* <DEDUP_REMOVED lines=100> */
.L_x_9098:
[----:B------:R-:W-:Y:S05]  /*1560*/  BSYNC.RECONVERGENT B1 ;  /* 0x0000000000017941 */ /* 0x000fea0003800200 */
.L_x_9097:
        /* <DEDUP_REMOVED lines=55> */
.L_x_9101:
[----:B------:R-:W-:Y:S05]  /*18e0*/  BSYNC.RECONVERGENT B1 ;  /* 0x0000000000017941 */ /* 0x000fea0003800200 */
.L_x_9100:
        /* <DEDUP_REMOVED lines=26> */
.L_x_9093:
[----:B------:R-:W-:Y:S05]  /*1a90*/  BSYNC.RECONVERGENT B0 ;  /* 0x0000000000007941 */ /* 0x000fea0003800200 */
.L_x_9092:
        /* <DEDUP_REMOVED lines=39> */
.L_x_9106:
[----:B------:R-:W0:Y:S01]  /*1d10*/  LDS R15, [R12] ;  /* 0x000000000c0f7984 */ /* 0x000e220000000800 */
[----:B------:R-:W-:-:S04]  /*1d20*/  IADD3 R13, PT, PT, R13, 0x1, RZ ;  /* 0x000000010d0d7810 */ /* 0x000fc80007ffe0ff */
[----:B------:R-:W-:Y:S01]  /*1d30*/  ISETP.NE.AND P0, PT, R13, RZ, PT ;  /* 0x000000ff0d00720c */ /* 0x000fe20003f05270 */
[----:B0-----:R-:W-:-:S05]  /*1d40*/  FMUL.FTZ R15, R15, R2 ;  /* 0x000000020f0f7220 */ /* 0x001fca0000410000 */
[----:B------:R0:W-:Y:S02]  /*1d50*/  STS [R12], R15 ;  /* 0x0000000f0c007388 */ /* 0x0001e40000000800 */
[----:B0-----:R-:W-:-:S05]  /*1d60*/  VIADD R12, R12, 0x200 ;  /* 0x000002000c0c7836 */ /* 0x001fca0000000000 */
[----:B------:R-:W-:Y:S05]  /*1d70*/  @P0 BRA `(.L_x_9106) ;  /* 0xfffffffc00e40947 */ /* 0x000fea000383ffff */
.L_x_9105:
[----:B------:R-:W-:Y:S05]  /*1d80*/  BSYNC.RECONVERGENT B1 ;  /* 0x0000000000017941 */ /* 0x000fea0003800200 */
.L_x_9104:
        /* <DEDUP_REMOVED lines=12> */
.L_x_9109:
        /* <DEDUP_REMOVED lines=52> */
.L_x_9108:
[----:B------:R-:W-:Y:S05]  /*2190*/  BSYNC.RECONVERGENT B1 ;  /* 0x0000000000017941 */ /* 0x000fea0003800200 */
.L_x_9107:
        /* <DEDUP_REMOVED lines=31> */
.L_x_9111:
[----:B------:R-:W-:Y:S05]  /*2390*/  BSYNC.RECONVERGENT B1 ;  /* 0x0000000000017941 */ /* 0x000fea0003800200 */
.L_x_9110:
        /* <DEDUP_REMOVED lines=14> */
.L_x_9103:
[----:B------:R-:W-:Y:S05]  /*2480*/  BSYNC.RECONVERGENT B0 ;  /* 0x0000000000007941 */ /* 0x000fea0003800200 */
.L_x_9102:
        /* <DEDUP_REMOVED lines=29> */
.L_x_9115:
        /* <DEDUP_REMOVED lines=34> */
.L_x_9114:
        /* <DEDUP_REMOVED lines=16> */
.L_x_9113:
[----:B------:R-:W-:Y:S05]  /*2980*/  BSYNC.RECONVERGENT B6 ;  /* 0x0000000000067941 */ /* 0x000fea0003800200 */
.L_x_9112:
        /* <DEDUP_REMOVED lines=44> */
.L_x_9156:
        /* <DEDUP_REMOVED lines=33> */
.L_x_9118:
[----:B------:R-:W-:Y:S05]  /*2e60*/  BSYNC.RECONVERGENT B0 ;  /* 0x0000000000007941 */ /* 0x000fea0003800200 */
.L_x_9117:
        /* <DEDUP_REMOVED lines=27> */
.L_x_9120:
[----:B------:R-:W-:Y:S05]  /*3020*/  BSYNC.RECONVERGENT B0 ;  /* 0x0000000000007941 */ /* 0x000fea0003800200 */
.L_x_9119:
        /* <DEDUP_REMOVED lines=15> */
.L_x_9122:
[----:B------:R-:W-:Y:S05]  /*3120*/  BSYNC.RECONVERGENT B0 ;  /* 0x0000000000007941 */ /* 0x000fea0003800200 */
.L_x_9121:
        /* <DEDUP_REMOVED lines=27> */
.L_x_9124:
[----:B------:R-:W-:Y:S05]  /*32e0*/  BSYNC.RECONVERGENT B0 ;  /* 0x0000000000007941 */ /* 0x000fea0003800200 */
.L_x_9123:
        /* <DEDUP_REMOVED lines=40> */
.L_x_9089:
        /* <DEDUP_REMOVED lines=16> */
.L_x_9125:
[----:B------:R-:W-:Y:S05]  /*3670*/  EXIT ;  /* 0x000000000000794d */ /* 0x000fea0003800000 */
.L_x_9091:
[----:B------:R-:W-:Y:S01]  /*3680*/  HFMA2 R12, -RZ, RZ, 0, 9.5367431640625e-07 ;  /* 0x00000010ff0c7431 */ /* 0x000fe200000001ff */
[----:B------:R-:W-:Y:S01]  /*3690*/  MOV R11, 0x1f ;  /* 0x0000001f000b7802 */ /* 0x000fe20000000f00 */
[----:B------:R-:W-:-:S07]  /*36a0*/  IMAD.MOV.U32 R15, RZ, RZ, -0x1 ;  /* 0xffffffffff0f7424 */ /* 0x000fce00078e00ff */
[----:B------:R-:W-:Y:S05]  /*36b0*/  WARPSYNC.COLLECTIVE R15, `(.L_x_9126) ;  /* 0x000000000f087348 */ /* 0x000fea0003c00000 */
[----:B------:R0:W1:Y:S02]  /*36c0*/  SHFL.BFLY P6, R14, R13, R12, R11 ;  /* 0x0c00000c0d0e7389 */ /* 0x00006400000c000b */
[----:B01----:R-:W-:Y:S05]  /*36d0*/  ENDCOLLECTIVE ;  /* 0x000000000000791b */ /* 0x003fea0003800000 */
.L_x_9126:
[----:B------:R-:W-:Y:S01]  /*36e0*/  HFMA2 R12, -RZ, RZ, 0, 4.76837158203125e-07 ;  /* 0x00000008ff0c7431 */ /* 0x000fe200000001ff */
[----:B------:R-:W-:-:S04]  /*36f0*/  FMNMX.FTZ R0, R14, -3.40282346638528859812e+38, !PT ;  /* 0xff7fffff0e007809 */ /* 0x000fc80007810000 */
[----:B------:R-:W-:-:S07]  /*3700*/  MOV R13, R0 ;  /* 0x00000000000d7202 */ /* 0x000fce0000000f00 */
[----:B------:R-:W-:Y:S05]  /*3710*/  WARPSYNC.COLLECTIVE R15, `(.L_x_9127) ;  /* 0x000000000f087348 */ /* 0x000fea0003c00000 */
[----:B------:R0:W1:Y:S02]  /*3720*/  SHFL.BFLY P6, R14, R13, R12, R11 ;  /* 0x0c00000c0d0e7389 */ /* 0x00006400000c000b */
[----:B01----:R-:W-:Y:S05]  /*3730*/  ENDCOLLECTIVE ;  /* 0x000000000000791b */ /* 0x003fea0003800000 */
.L_x_9127:
[----:B------:R-:W-:Y:S02]  /*3740*/  MOV R12, 0x4 ;  /* 0x00000004000c7802 */ /* 0x000fe40000000f00 */
[----:B------:R-:W-:-:S05]  /*3750*/  FMNMX.FTZ R2, R0, R14, !PT ;  /* 0x0000000e00027209 */ /* 0x000fca0007810000 */
[----:B------:R-:W-:-:S07]  /*3760*/  IMAD.MOV.U32 R13, RZ, RZ, R2 ;  /* 0x000000ffff0d7224 */ /* 0x000fce00078e0002 */
[----:B------:R-:W-:Y:S05]  /*3770*/  WARPSYNC.COLLECTIVE R15, `(.L_x_9128) ;  /* 0x000000000f087348 */ /* 0x000fea0003c00000 */
[----:B------:R0:W1:Y:S02]  /*3780*/  SHFL.BFLY P6, R14, R13, R12, R11 ;  /* 0x0c00000c0d0e7389 */ /* 0x00006400000c000b */
[----:B01----:R-:W-:Y:S05]  /*3790*/  ENDCOLLECTIVE ;  /* 0x000000000000791b */ /* 0x003fea0003800000 */
.L_x_9128:
[----:B------:R-:W-:Y:S01]  /*37a0*/  IMAD.MOV.U32 R12, RZ, RZ, 0x2 ;  /* 0x00000002ff0c7424 */ /* 0x000fe200078e00ff */
[----:B------:R-:W-:-:S04]  /*37b0*/  FMNMX.FTZ R3, R2, R14, !PT ;  /* 0x0000000e02037209 */ /* 0x000fc80007810000 */
[----:B------:R-:W-:-:S07]  /*37c0*/  MOV R13, R3 ;  /* 0x00000003000d7202 */ /* 0x000fce0000000f00 */
[----:B------:R-:W-:Y:S05]  /*37d0*/  WARPSYNC.COLLECTIVE R15, `(.L_x_9129) ;  /* 0x000000000f087348 */ /* 0x000fea0003c00000 */
[----:B------:R0:W1:Y:S02]  /*37e0*/  SHFL.BFLY P6, R14, R13, R12, R11 ;  /* 0x0c00000c0d0e7389 */ /* 0x00006400000c000b */
[----:B01----:R-:W-:Y:S05]  /*37f0*/  ENDCOLLECTIVE ;  /* 0x000000000000791b */ /* 0x003fea0003800000 */
.L_x_9129:
[----:B------:R-:W-:Y:S01]  /*3800*/  HFMA2 R12, -RZ, RZ, 0, 5.9604644775390625e-08 ;  /* 0x00000001ff0c7431 */ /* 0x000fe200000001ff */
[----:B------:R-:W-:-:S04]  /*3810*/  FMNMX.FTZ R4, R3, R14, !PT ;  /* 0x0000000e03047209 */ /* 0x000fc80007810000 */
[----:B------:R-:W-:-:S07]  /*3820*/  MOV R13, R4 ;  /* 0x00000004000d7202 */ /* 0x000fce0000000f00 */
[----:B------:R-:W-:Y:S05]  /*3830*/  WARPSYNC.COLLECTIVE R15, `(.L_x_9130) ;  /* 0x000000000f087348 */ /* 0x000fea0003c00000 */
[----:B------:R0:W1:Y:S02]  /*3840*/  SHFL.BFLY P6, R14, R13, R12, R11 ;  /* 0x0c00000c0d0e7389 */ /* 0x00006400000c000b */
[----:B01----:R-:W-:Y:S05]  /*3850*/  ENDCOLLECTIVE ;  /* 0x000000000000791b */ /* 0x003fea0003800000 */
.L_x_9130:
[----:B------:R-:W-:Y:S05]  /*3860*/  BRA `(.L_x_9131) ;  /* 0xffffffd000b07947 */ /* 0x000fea000383ffff */
.L_x_9116:
[----:B01----:R-:W-:Y:S02]  /*3870*/  HFMA2 R11, -RZ, RZ, 0, 1.847743988037109375e-06 ;  /* 0x0000001fff0b7431 */ /* 0x003fe400000001ff */
[----:B------:R-:W-:Y:S01]  /*3880*/  IMAD.MOV.U32 R13, RZ, RZ, RZ ;  /* 0x000000ffff0d7224 */ /* 0x000fe200078e00ff */
[----:B------:R-:W-:Y:S01]  /*3890*/  MOV R12, 0x2 ;  /* 0x00000002000c7802 */ /* 0x000fe20000000f00 */
[----:B------:R-:W-:-:S07]  /*38a0*/  IMAD.MOV.U32 R15, RZ, RZ, -0x1 ;  /* 0xffffffffff0f7424 */ /* 0x000fce00078e00ff */
[----:B------:R-:W-:Y:S05]  /*38b0*/  WARPSYNC.COLLECTIVE R15, `(.L_x_9132) ;  /* 0x000000000f087348 */ /* 0x000fea0003c00000 */
[----:B------:R0:W1:Y:S02]  /*38c0*/  SHFL.BFLY P6, R14, R13, R12, R11 ;  /* 0x0c00000c0d0e7389 */ /* 0x00006400000c000b */
[----:B01----:R-:W-:Y:S05]  /*38d0*/  ENDCOLLECTIVE ;  /* 0x000000000000791b */ /* 0x003fea0003800000 */
.L_x_9132:
[----:B------:R-:W-:Y:S02]  /*38e0*/  HFMA2 R12, -RZ, RZ, 0, 5.9604644775390625e-08 ;  /* 0x00000001ff0c7431 */ /* 0x000fe400000001ff */
[----:B------:R-:W-:-:S05]  /*38f0*/  FADD.FTZ R10, RZ, R14 ;  /* 0x0000000eff0a7221 */ /* 0x000fca0000010000 */
[----:B------:R-:W-:-:S07]  /*3900*/  MOV R13, R10 ;  /* 0x0000000a000d7202 */ /* 0x000fce0000000f00 */
[----:B------:R-:W-:Y:S05]  /*3910*/  WARPSYNC.COLLECTIVE R15, `(.L_x_9133) ;  /* 0x000000000f087348 */ /* 0x000fea0003c00000 */
[----:B------:R0:W1:Y:S02]  /*3920*/  SHFL.BFLY P6, R14, R13, R12, R11 ;  /* 0x0c00000c0d0e7389 */ /* 0x00006400000c000b */
[----:B01----:R-:W-:Y:S05]  /*3930*/  ENDCOLLECTIVE ;  /* 0x000000000000791b */ /* 0x003fea0003800000 */
.L_x_9133:
[----:B------:R-:W-:Y:S01]  /*3940*/  HFMA2 R12, -RZ, RZ, 0, 1.1920928955078125e-07 ;  /* 0x00000002ff0c7431 */ /* 0x000fe200000001ff */
[----:B------:R-:W-:Y:S01]  /*3950*/  MOV R13, RZ ;  /* 0x000000ff000d7202 */ /* 0x000fe20000000f00 */
[----:B------:R-:W-:-:S07]  /*3960*/  IMAD.MOV.U32 R31, RZ, RZ, R14 ;  /* 0x000000ffff1f7224 */ /* 0x000fce00078e000e */
[----:B------:R-:W-:Y:S05]  /*3970*/  WARPSYNC.COLLECTIVE R15, `(.L_x_9134) ;  /* 0x000000000f087348 */ /* 0x000fea0003c00000 */
[----:B------:R0:W1:Y:S02]  /*3980*/  SHFL.BFLY P6, R14, R13, R12, R11 ;  /* 0x0c00000c0d0e7389 */ /* 0x00006400000c000b */
[----:B01----:R-:W-:Y:S05]  /*3990*/  ENDCOLLECTIVE ;  /* 0x000000000000791b */ /* 0x003fea0003800000 */
.L_x_9134:
        /* <DEDUP_REMOVED lines=8> */
.L_x_9135:
[----:B------:R-:W-:Y:S01]  /*3a20*/  HFMA2 R12, -RZ, RZ, 0, 1.1920928955078125e-07 ;  /* 0x00000002ff0c7431 */ /* 0x000fe200000001ff */
[----:B------:R-:W-:Y:S01]  /*3a30*/  MOV R13, RZ ;  /* 0x000000ff000d7202 */ /* 0x000fe20000000f00 */
[----:B------:R-:W-:-:S07]  /*3a40*/  IMAD.MOV.U32 R30, RZ, RZ, R14 ;  /* 0x000000ffff1e7224 */ /* 0x000fce00078e000e */
[----:B------:R-:W-:Y:S05]  /*3a50*/  WARPSYNC.COLLECTIVE R15, `(.L_x_9136) ;  /* 0x000000000f087348 */ /* 0x000fea0003c00000 */
[----:B------:R0:W1:Y:S02]  /*3a60*/  SHFL.BFLY P6, R14, R13, R12, R11 ;  /* 0x0c00000c0d0e7389 */ /* 0x00006400000c000b */
[----:B01----:R-:W-:Y:S05]  /*3a70*/  ENDCOLLECTIVE ;  /* 0x000000000000791b */ /* 0x003fea0003800000 */
.L_x_9136:
[----:B------:R-:W-:Y:S01]  /*3a80*/  FADD.FTZ R30, R21, R30 ;  /* 0x0000001e151e7221 */ /* 0x000fe20000010000 */
[----:B------:R-:W-:Y:S01]  /*3a90*/  MOV R12, 0x1 ;  /* 0x00000001000c7802 */ /* 0x000fe20000000f00 */
[----:B------:R-:W-:-:S04]  /*3aa0*/  FADD.FTZ R9, RZ, R14 ;  /* 0x0000000eff097221 */ /* 0x000fc80000010000 */
[----:B------:R-:W-:-:S07]  /*3ab0*/  IMAD.MOV.U32 R13, RZ, RZ, R9 ;  /* 0x000000ffff0d7224 */ /* 0x000fce00078e0009 */
[----:B------:R-:W-:Y:S05]  /*3ac0*/  WARPSYNC.COLLECTIVE R15, `(.L_x_9137) ;  /* 0x000000000f087348 */ /* 0x000fea0003c00000 */
[----:B------:R0:W1:Y:S02]  /*3ad0*/  SHFL.BFLY P6, R14, R13, R12, R11 ;  /* 0x0c00000c0d0e7389 */ /* 0x00006400000c000b */
[----:B01----:R-:W-:Y:S05]  /*3ae0*/  ENDCOLLECTIVE ;  /* 0x000000000000791b */ /* 0x003fea0003800000 */
.L_x_9137:
[----:B------:R-:W-:Y:S02]  /*3af0*/  HFMA2 R12, -RZ, RZ, 0, 1.1920928955078125e-07 ;  /* 0x00000002ff0c7431 */ /* 0x000fe400000001ff */
[----:B------:R-:W-:Y:S01]  /*3b00*/  IMAD.MOV.U32 R13, RZ, RZ, RZ ;  /* 0x000000ffff0d7224 */ /* 0x000fe200078e00ff */
[----:B------:R-:W-:-:S07]  /*3b10*/  MOV R8, R14 ;  /* 0x0000000e00087202 */ /* 0x000fce0000000f00 */
[----:B------:R-:W-:Y:S05]  /*3b20*/  WARPSYNC.COLLECTIVE R15, `(.L_x_9138) ;  /* 0x000000000f087348 */ /* 0x000fea0003c00000 */
[----:B------:R0:W1:Y:S02]  /*3b30*/  SHFL.BFLY P6, R14, R13, R12, R11 ;  /* 0x0c00000c0d0e7389 */ /* 0x00006400000c000b */
[----:B01----:R-:W-:Y:S05]  /*3b40*/  ENDCOLLECTIVE ;  /* 0x000000000000791b */ /* 0x003fea0003800000 */
.L_x_9138:
        /* <DEDUP_REMOVED lines=8> */
.L_x_9139:
[----:B------:R-:W-:Y:S02]  /*3bd0*/  HFMA2 R12, -RZ, RZ, 0, 1.1920928955078125e-07 ;  /* 0x00000002ff0c7431 */ /* 0x000fe400000001ff */
[----:B------:R-:W-:Y:S01]  /*3be0*/  IMAD.MOV.U32 R13, RZ, RZ, RZ ;  /* 0x000000ffff0d7224 */ /* 0x000fe200078e00ff */
[----:B------:R-:W-:-:S07]  /*3bf0*/  MOV R6, R14 ;  /* 0x0000000e00067202 */ /* 0x000fce0000000f00 */
[----:B------:R-:W-:Y:S05]  /*3c00*/  WARPSYNC.COLLECTIVE R15, `(.L_x_9140) ;  /* 0x000000000f087348 */ /* 0x000fea0003c00000 */
[----:B------:R0:W1:Y:S02]  /*3c10*/  SHFL.BFLY P6, R14, R13, R12, R11 ;  /* 0x0c00000c0d0e7389 */ /* 0x00006400000c000b */
[----:B01----:R-:W-:Y:S05]  /*3c20*/  ENDCOLLECTIVE ;  /* 0x000000000000791b */ /* 0x003fea0003800000 */
.L_x_9140:
        /* <DEDUP_REMOVED lines=8> */
.L_x_9141:
[----:B------:R-:W-:Y:S02]  /*3cb0*/  HFMA2 R12, -RZ, RZ, 0, 1.1920928955078125e-07 ;  /* 0x00000002ff0c7431 */ /* 0x000fe400000001ff */
[----:B------:R-:W-:Y:S01]  /*3cc0*/  IMAD.MOV.U32 R13, RZ, RZ, RZ ;  /* 0x000000ffff0d7224 */ /* 0x000fe200078e00ff */
[----:B------:R-:W-:-:S07]  /*3cd0*/  MOV R4, R14 ;  /* 0x0000000e00047202 */ /* 0x000fce0000000f00 */
[----:B------:R-:W-:Y:S05]  /*3ce0*/  WARPSYNC.COLLECTIVE R15, `(.L_x_9142) ;  /* 0x000000000f087348 */ /* 0x000fea0003c00000 */
[----:B------:R0:W1:Y:S02]  /*3cf0*/  SHFL.BFLY P6, R14, R13, R12, R11 ;  /* 0x0c00000c0d0e7389 */ /* 0x00006400000c000b */
[----:B01----:R-:W-:Y:S05]  /*3d00*/  ENDCOLLECTIVE ;  /* 0x000000000000791b */ /* 0x003fea0003800000 */
.L_x_9142:
        /* <DEDUP_REMOVED lines=8> */
.L_x_9143:
[----:B------:R-:W-:Y:S02]  /*3d90*/  HFMA2 R12, -RZ, RZ, 0, 1.1920928955078125e-07 ;  /* 0x00000002ff0c7431 */ /* 0x000fe400000001ff */
[----:B------:R-:W-:Y:S01]  /*3da0*/  IMAD.MOV.U32 R13, RZ, RZ, RZ ;  /* 0x000000ffff0d7224 */ /* 0x000fe200078e00ff */
[----:B------:R-:W-:-:S07]  /*3db0*/  MOV R2, R14 ;  /* 0x0000000e00027202 */ /* 0x000fce0000000f00 */
[----:B------:R-:W-:Y:S05]  /*3dc0*/  WARPSYNC.COLLECTIVE R15, `(.L_x_9144) ;  /* 0x000000000f087348 */ /* 0x000fea0003c00000 */
[----:B------:R0:W1:Y:S02]  /*3dd0*/  SHFL.BFLY P6, R14, R13, R12, R11 ;  /* 0x0c00000c0d0e7389 */ /* 0x00006400000c000b */
[----:B01----:R-:W-:Y:S05]  /*3de0*/  ENDCOLLECTIVE ;  /* 0x000000000000791b */ /* 0x003fea0003800000 */
.L_x_9144:
        /* <DEDUP_REMOVED lines=8> */
.L_x_9145:
[----:B------:R-:W-:Y:S02]  /*3e70*/  HFMA2 R12, -RZ, RZ, 0, 1.1920928955078125e-07 ;  /* 0x00000002ff0c7431 */ /* 0x000fe400000001ff */
[----:B------:R-:W-:Y:S01]  /*3e80*/  IMAD.MOV.U32 R13, RZ, RZ, RZ ;  /* 0x000000ffff0d7224 */ /* 0x000fe200078e00ff */
[----:B------:R-:W-:-:S07]  /*3e90*/  MOV R21, R14 ;  /* 0x0000000e00157202 */ /* 0x000fce0000000f00 */
[----:B------:R-:W-:Y:S05]  /*3ea0*/  WARPSYNC.COLLECTIVE R15, `(.L_x_9146) ;  /* 0x000000000f087348 */ /* 0x000fea0003c00000 */
[----:B------:R0:W1:Y:S02]  /*3eb0*/  SHFL.BFLY P6, R14, R13, R12, R11 ;  /* 0x0c00000c0d0e7389 */ /* 0x00006400000c000b */
[----:B01----:R-:W-:Y:S05]  /*3ec0*/  ENDCOLLECTIVE ;  /* 0x000000000000791b */ /* 0x003fea0003800000 */
.L_x_9146:
        /* <DEDUP_REMOVED lines=8> */
.L_x_9147:
[----:B------:R-:W-:Y:S02]  /*3f50*/  HFMA2 R12, -RZ, RZ, 0, 1.1920928955078125e-07 ;  /* 0x00000002ff0c7431 */ /* 0x000fe400000001ff */
[----:B------:R-:W-:Y:S01]  /*3f60*/  IMAD.MOV.U32 R13, RZ, RZ, RZ ;  /* 0x000000ffff0d7224 */ /* 0x000fe200078e00ff */
[----:B------:R-:W-:-:S07]  /*3f70*/  MOV R23, R14 ;  /* 0x0000000e00177202 */ /* 0x000fce0000000f00 */
[----:B------:R-:W-:Y:S05]  /*3f80*/  WARPSYNC.COLLECTIVE R15, `(.L_x_9148) ;  /* 0x000000000f087348 */ /* 0x000fea0003c00000 */
[----:B------:R0:W1:Y:S02]  /*3f90*/  SHFL.BFLY P6, R14, R13, R12, R11 ;  /* 0x0c00000c0d0e7389 */ /* 0x00006400000c000b */
[----:B01----:R-:W-:Y:S05]  /*3fa0*/  ENDCOLLECTIVE ;  /* 0x000000000000791b */ /* 0x003fea0003800000 */
.L_x_9148:
        /* <DEDUP_REMOVED lines=8> */
.L_x_9149:
[----:B------:R-:W-:Y:S02]  /*4030*/  HFMA2 R12, -RZ, RZ, 0, 1.1920928955078125e-07 ;  /* 0x00000002ff0c7431 */ /* 0x000fe400000001ff */
[----:B------:R-:W-:Y:S01]  /*4040*/  IMAD.MOV.U32 R13, RZ, RZ, RZ ;  /* 0x000000ffff0d7224 */ /* 0x000fe200078e00ff */
[----:B------:R-:W-:-:S07]  /*4050*/  MOV R25, R14 ;  /* 0x0000000e00197202 */ /* 0x000fce0000000f00 */
[----:B------:R-:W-:Y:S05]  /*4060*/  WARPSYNC.COLLECTIVE R15, `(.L_x_9150) ;  /* 0x000000000f087348 */ /* 0x000fea0003c00000 */
[----:B------:R0:W1:Y:S02]  /*4070*/  SHFL.BFLY P6, R14, R13, R12, R11 ;  /* 0x0c00000c0d0e7389 */ /* 0x00006400000c000b */
[----:B01----:R-:W-:Y:S05]  /*4080*/  ENDCOLLECTIVE ;  /* 0x000000000000791b */ /* 0x003fea0003800000 */
.L_x_9150:
        /* <DEDUP_REMOVED lines=8> */
.L_x_9151:
[----:B------:R-:W-:Y:S02]  /*4110*/  HFMA2 R12, -RZ, RZ, 0, 1.1920928955078125e-07 ;  /* 0x00000002ff0c7431 */ /* 0x000fe400000001ff */
[----:B------:R-:W-:Y:S01]  /*4120*/  IMAD.MOV.U32 R13, RZ, RZ, RZ ;  /* 0x000000ffff0d7224 */ /* 0x000fe200078e00ff */
[----:B------:R-:W-:-:S07]  /*4130*/  MOV R27, R14 ;  /* 0x0000000e001b7202 */ /* 0x000fce0000000f00 */
[----:B------:R-:W-:Y:S05]  /*4140*/  WARPSYNC.COLLECTIVE R15, `(.L_x_9152) ;  /* 0x000000000f087348 */ /* 0x000fea0003c00000 */
[----:B------:R0:W1:Y:S02]  /*4150*/  SHFL.BFLY P6, R14, R13, R12, R11 ;  /* 0x0c00000c0d0e7389 */ /* 0x00006400000c000b */
[----:B01----:R-:W-:Y:S05]  /*4160*/  ENDCOLLECTIVE ;  /* 0x000000000000791b */ /* 0x003fea0003800000 */
.L_x_9152:
[----:B------:R-:W-:Y:S01]  /*4170*/  FADD.FTZ R24, R24, R27 ;  /* 0x0000001b18187221 */ /* 0x000fe20000010000 */
[----:B------:R-:W-:Y:S02]  /*4180*/  IMAD.MOV.U32 R12, RZ, RZ, 0x1 ;  /* 0x00000001ff0c7424 */ /* 0x000fe400078e00ff */
[----:B------:R-:W-:-:S05]  /*4190*/  FADD.FTZ R26, RZ, R14 ;  /* 0x0000000eff1a7221 */ /* 0x000fca0000010000 */
[----:B------:R-:W-:-:S07]  /*41a0*/  MOV R13, R26 ;  /* 0x0000001a000d7202 */ /* 0x000fce0000000f00 */
[----:B------:R-:W-:Y:S05]  /*41b0*/  WARPSYNC.COLLECTIVE R15, `(.L_x_9153) ;  /* 0x000000000f087348 */ /* 0x000fea0003c00000 */
[----:B------:R0:W1:Y:S02]  /*41c0*/  SHFL.BFLY P6, R14, R13, R12, R11 ;  /* 0x0c00000c0d0e7389 */ /* 0x00006400000c000b */
[----:B01----:R-:W-:Y:S05]  /*41d0*/  ENDCOLLECTIVE ;  /* 0x000000000000791b */ /* 0x003fea0003800000 */
.L_x_9153:
[----:B------:R-:W-:Y:S02]  /*41e0*/  HFMA2 R13, -RZ, RZ, 0, 0 ;  /* 0x00000000ff0d7431 */ /* 0x000fe400000001ff */
[----:B------:R-:W-:Y:S01]  /*41f0*/  IMAD.MOV.U32 R12, RZ, RZ, 0x2 ;  /* 0x00000002ff0c7424 */ /* 0x000fe200078e00ff */
[----:B------:R-:W-:-:S07]  /*4200*/  MOV R29, R14 ;  /* 0x0000000e001d7202 */ /* 0x000fce0000000f00 */
[----:B------:R-:W-:Y:S05]  /*4210*/  WARPSYNC.COLLECTIVE R15, `(.L_x_9154) ;  /* 0x000000000f087348 */ /* 0x000fea0003c00000 */
[----:B------:R0:W1:Y:S02]  /*4220*/  SHFL.BFLY P6, R14, R13, R12, R11 ;  /* 0x0c00000c0d0e7389 */ /* 0x00006400000c000b */
[----:B01----:R-:W-:Y:S05]  /*4230*/  ENDCOLLECTIVE ;  /* 0x000000000000791b */ /* 0x003fea0003800000 */
.L_x_9154:
[----:B------:R-:W-:Y:S01]  /*4240*/  FADD.FTZ R26, R26, R29 ;  /* 0x0000001d1a1a7221 */ /* 0x000fe20000010000 */
[----:B------:R-:W-:Y:S02]  /*4250*/  HFMA2 R12, -RZ, RZ, 0, 5.9604644775390625e-08 ;  /* 0x00000001ff0c7431 */ /* 0x000fe400000001ff */
[----:B------:R-:W-:-:S05]  /*4260*/  FADD.FTZ R9, RZ, R14 ;  /* 0x0000000eff097221 */ /* 0x000fca0000010000 */
[----:B------:R-:W-:-:S07]  /*4270*/  MOV R13, R9 ;  /* 0x00000009000d7202 */ /* 0x000fce0000000f00 */
[----:B------:R-:W-:Y:S05]  /*4280*/  WARPSYNC.COLLECTIVE R15, `(.L_x_9155) ;  /* 0x000000000f087348 */ /* 0x000fea0003c00000 */
[----:B------:R0:W1:Y:S02]  /*4290*/  SHFL.BFLY P6, R14, R13, R12, R11 ;  /* 0x0c00000c0d0e7389 */ /* 0x00006400000c000b */
[----:B01----:R-:W-:Y:S05]  /*42a0*/  ENDCOLLECTIVE ;  /* 0x000000000000791b */ /* 0x003fea0003800000 */
.L_x_9155:
[----:B------:R-:W-:Y:S05]  /*42b0*/  BRA `(.L_x_9156) ;  /* 0xffffffe800647947 */ /* 0x000fea000383ffff */
.L_x_9157:
        /* <DEDUP_REMOVED lines=12> */
.L_x_25748:


//--------------------- .text._ZN4vllm25paged_attention_v1_kernelI13__nv_bfloat16hLi80ELi32ELi128ELNS_18Fp8KVCacheDataTypeE1ELb1EEEvPT_PKS3_PKT0_S9_ifPKiSB_iPKfiiiSD_SD_iiiii --------------------------
	.section	.text._ZN4vllm25paged_attention_v1_kernelI13__nv_bfloat16hLi80ELi32ELi128ELNS_18Fp8KVCacheDataTypeE1ELb1EEEvPT_PKS3_PKT0_S9_ifPKiSB_iPKfiiiSD_SD_iiiii,"ax",@progbits
	.align	128
        .global         _ZN4vllm25paged_attention_v1_kernelI13__nv_bfloat16hLi80ELi32ELi128ELNS_18Fp8KVCacheDataTypeE1ELb1EEEvPT_PKS3_PKT0_S9_ifPKiSB_iPKfiiiSD_SD_iiiii
        .type           _ZN4vllm25paged_attention_v1_kernelI13__nv_bfloat16hLi80ELi32ELi128ELNS_18Fp8KVCacheDataTypeE1ELb1EEEvPT_PKS3_PKT0_S9_ifPKiSB_iPKfiiiSD_SD_iiiii,@function
        .size           _ZN4vllm25paged_attention_v1_kernelI13__nv_bfloat16hLi80ELi32ELi128ELNS_18Fp8KVCacheDataTypeE1ELb1EEEvPT_PKS3_PKT0_S9_ifPKiSB_iPKfiiiSD_SD_iiiii,(.L_x_25749 - _ZN4vllm25paged_attention_v1_kernelI13__nv_bfloat16hLi80ELi32ELi128ELNS_18Fp8KVCacheDataTypeE1ELb1EEEvPT_PKS3_PKT0_S9_ifPKiSB_iPKfiiiSD_SD_iiiii)
        .other          _ZN4vllm25paged_attention_v1_kernelI13__nv_bfloat16hLi80ELi32ELi128ELNS_18Fp8KVCacheDataTypeE1ELb1EEEvPT_PKS3_PKT0_S9_ifPKiSB_iPKfiiiSD_SD_iiiii,@"STO_CUDA_ENTRY STV_DEFAULT"
_ZN4vllm25paged_attention_v1_kernelI13__nv_bfloat16hLi80ELi32ELi128ELNS_18Fp8KVCacheDataTypeE1ELb1EEEvPT_PKS3_PKT0_S9_ifPKiSB_iPKfiiiSD_SD_iiiii:
.text._ZN4vllm25paged_attention_v1_kernelI13__nv_bfloat16hLi80ELi32ELi128ELNS_18Fp8KVCacheDataTypeE1ELb1EEEvPT_PKS3_PKT0_S9_ifPKiSB_iPKfiiiSD_SD_iiiii:
        /* <DEDUP_REMOVED lines=105> */
.L_x_9158:
        /* <DEDUP_REMOVED lines=25> */
.L_x_9162:
        /* <DEDUP_REMOVED lines=36> */
.L_x_9160:
[----:B------:R-:W-:Y:S05]  /*0a60*/  BSYNC.RECONVERGENT B6 ;  /* 0x0000000000067941 */ /* 0x000fea0003800200 */
.L_x_9159:
        /* <DEDUP_REMOVED lines=12> */
.L_x_9203:
        /* <DEDUP_REMOVED lines=39> */
.L_x_9168:
        /* <DEDUP_REMOVED lines=11> */
.L_x_9167:
[----:B------:R-:W-:Y:S05]  /*0e50*/  BSYNC.RECONVERGENT B1 ;  /* 0x0000000000017941 */ /* 0x000fea0003800200 */
.L_x_9166:
        /* <DEDUP_REMOVED lines=12> */
.L_x_9171:
        /* <DEDUP_REMOVED lines=100> */
.L_x_9170:
[----:B------:R-:W-:Y:S05]  /*1560*/  BSYNC.RECONVERGENT B1 ;  /* 0x0000000000017941 */ /* 0x000fea0003800200 */
.L_x_9169:
        /* <DEDUP_REMOVED lines=55> */
.L_x_9173:
[----:B------:R-:W-:Y:S05]  /*18e0*/  BSYNC.RECONVERGENT B1 ;  /* 0x0000000000017941 */ /* 0x000fea0003800200 */
.L_x_9172:
        /* <DEDUP_REMOVED lines=26> */
.L_x_9165:
[----:B------:R-:W-:Y:S05]  /*1a90*/  BSYNC.RECONVERGENT B0 ;  /* 0x0000000000007941 */ /* 0x000fea0003800200 */
.L_x_9164:
        /* <DEDUP_REMOVED lines=39> */
.L_x_9178:
[----:B------:R-:W0:Y:S01]  /*1d10*/  LDS R15, [R12] ;  /* 0x000000000c0f7984 */ /* 0x000e220000000800 */
[----:B------:R-:W-:-:S05]  /*1d20*/  VIADD R13, R13, 0x1 ;  /* 0x000000010d0d7836 */ /* 0x000fca0000000000 */
[----:B------:R-:W-:Y:S01]  /*1d30*/  ISETP.NE.AND P0, PT, R13, RZ, PT ;  /* 0x000000ff0d00720c */ /* 0x000fe20003f05270 */
[----:B0-----:R-:W-:-:S05]  /*1d40*/  FMUL.FTZ R15, R15, R2 ;  /* 0x000000020f0f7220 */ /* 0x001fca0000410000 */
[----:B------:R0:W-:Y:S02]  /*1d50*/  STS [R12], R15 ;  /* 0x0000000f0c007388 */ /* 0x0001e40000000800 */
[----:B0-----:R-:W-:-:S05]  /*1d60*/  IADD3 R12, PT, PT, R12, 0x200, RZ ;  /* 0x000002000c0c7810 */ /* 0x001fca0007ffe0ff */
[----:B------:R-:W-:Y:S05]  /*1d70*/  @P0 BRA `(.L_x_9178) ;  /* 0xfffffffc00e40947 */ /* 0x000fea000383ffff */
.L_x_9177:
[----:B------:R-:W-:Y:S05]  /*1d80*/  BSYNC.RECONVERGENT B1 ;  /* 0x0000000000017941 */ /* 0x000fea0003800200 */
.L_x_9176:
        /* <DEDUP_REMOVED lines=12> */
.L_x_9181:
        /* <DEDUP_REMOVED lines=52> */
.L_x_9180:
[----:B------:R-:W-:Y:S05]  /*2190*/  BSYNC.RECONVERGENT B1 ;  /* 0x0000000000017941 */ /* 0x000fea0003800200 */
.L_x_9179:
        /* <DEDUP_REMOVED lines=31> */
.L_x_9183:
[----:B------:R-:W-:Y:S05]  /*2390*/  BSYNC.RECONVERGENT B1 ;  /* 0x0000000000017941 */ /* 0x000fea0003800200 */
.L_x_9182:
        /* <DEDUP_REMOVED lines=14> */
.L_x_9175:
[----:B------:R-:W-:Y:S05]  /*2480*/  BSYNC.RECONVERGENT B0 ;  /* 0x0000000000007941 */ /* 0x000fea0003800200 */
.L_x_9174:
        /* <DEDUP_REMOVED lines=29> */
.L_x_9187:
        /* <DEDUP_REMOVED lines=34> */
.L_x_9186:
        /* <DEDUP_REMOVED lines=16> */
.L_x_9185:
[----:B------:R-:W-:Y:S05]  /*2980*/  BSYNC.RECONVERGENT B6 ;  /* 0x0000000000067941 */ /* 0x000fea0003800200 */
.L_x_9184:
        /* <DEDUP_REMOVED lines=41> */
.L_x_9224:
        /* <DEDUP_REMOVED lines=31> */
.L_x_9190:
[----:B------:R-:W-:Y:S05]  /*2e10*/  BSYNC.RECONVERGENT B0 ;  /* 0x0000000000007941 */ /* 0x000fea0003800200 */
.L_x_9189:
        /* <DEDUP_REMOVED lines=23> */
.L_x_9192:
[----:B------:R-:W-:Y:S05]  /*2f90*/  BSYNC.RECONVERGENT B0 ;  /* 0x0000000000007941 */ /* 0x000fea0003800200 */
.L_x_9191:
        /* <DEDUP_REMOVED lines=13> */
.L_x_9194:
[----:B------:R-:W-:Y:S05]  /*3070*/  BSYNC.RECONVERGENT B0 ;  /* 0x0000000000007941 */ /* 0x000fea0003800200 */
.L_x_9193:
        /* <DEDUP_REMOVED lines=23> */
.L_x_9196:
[----:B------:R-:W-:Y:S05]  /*31f0*/  BSYNC.RECONVERGENT B0 ;  /* 0x0000000000007941 */ /* 0x000fea0003800200 */
.L_x_9195:
        /* <DEDUP_REMOVED lines=36> */
.L_x_9161:
        /* <DEDUP_REMOVED lines=16> */
.L_x_9197:
[----:B------:R-:W-:Y:S05]  /*3540*/  EXIT ;  /* 0x000000000000794d */ /* 0x000fea0003800000 */
.L_x_9163:
[----:B------:R-:W-:Y:S02]  /*3550*/  HFMA2 R11, -RZ, RZ, 0, 1.847743988037109375e-06 ;  /* 0x0000001fff0b7431 */ /* 0x000fe400000001ff */
[----:B------:R-:W-:Y:S01]  /*3560*/  IMAD.MOV.U32 R12, RZ, RZ, 0x10 ;  /* 0x00000010ff0c7424 */ /* 0x000fe200078e00ff */
[----:B------:R-:W-:-:S07]  /*3570*/  MOV R15, 0xffffffff ;  /* 0xffffffff000f7802 */ /* 0x000fce0000000f00 */
[----:B------:R-:W-:Y:S05]  /*3580*/  WARPSYNC.COLLECTIVE R15, `(.L_x_9198) ;  /* 0x000000000f087348 */ /* 0x000fea0003c00000 */
[----:B------:R0:W1:Y:S02]  /*3590*/  SHFL.BFLY P6, R14, R13, R12, R11 ;  /* 0x0c00000c0d0e7389 */ /* 0x00006400000c000b */
[----:B01----:R-:W-:Y:S05]  /*35a0*/  ENDCOLLECTIVE ;  /* 0x000000000000791b */ /* 0x003fea0003800000 */
.L_x_9198:
[----:B------:R-:W-:Y:S01]  /*35b0*/  HFMA2 R12, -RZ, RZ, 0, 4.76837158203125e-07 ;  /* 0x00000008ff0c7431 */ /* 0x000fe200000001ff */
[----:B------:R-:W-:-:S05]  /*35c0*/  FMNMX.FTZ R0, R14, -3.40282346638528859812e+38, !PT ;  /* 0xff7fffff0e007809 */ /* 0x000fca0007810000 */
[----:B------:R-:W-:-:S07]  /*35d0*/  IMAD.MOV.U32 R13, RZ, RZ, R0 ;  /* 0x000000ffff0d7224 */ /* 0x000fce00078e0000 */
[----:B------:R-:W-:Y:S05]  /*35e0*/  WARPSYNC.COLLECTIVE R15, `(.L_x_9199) ;  /* 0x000000000f087348 */ /* 0x000fea0003c00000 */
[----:B------:R0:W1:Y:S02]  /*35f0*/  SHFL.BFLY P6, R14, R13, R12, R11 ;  /* 0x0c00000c0d0e7389 */ /* 0x00006400000c000b */
[----:B01----:R-:W-:Y:S05]  /*3600*/  ENDCOLLECTIVE ;  /* 0x000000000000791b */ /* 0x003fea0003800000 */
.L_x_9199:
[----:B------:R-:W-:Y:S01]  /*3610*/  IMAD.MOV.U32 R12, RZ, RZ, 0x4 ;  /* 0x00000004ff0c7424 */ /* 0x000fe200078e00ff */
[----:B------:R-:W-:-:S04]  /*3620*/  FMNMX.FTZ R2, R0, R14, !PT ;  /* 0x0000000e00027209 */ /* 0x000fc80007810000 */
[----:B------:R-:W-:-:S07]  /*3630*/  MOV R13, R2 ;  /* 0x00000002000d7202 */ /* 0x000fce0000000f00 */
[----:B------:R-:W-:Y:S05]  /*3640*/  WARPSYNC.COLLECTIVE R15, `(.L_x_9200) ;  /* 0x000000000f087348 */ /* 0x000fea0003c00000 */
[----:B------:R0:W1:Y:S02]  /*3650*/  SHFL.BFLY P6, R14, R13, R12, R11 ;  /* 0x0c00000c0d0e7389 */ /* 0x00006400000c000b */
[----:B01----:R-:W-:Y:S05]  /*3660*/  ENDCOLLECTIVE ;  /* 0x000000000000791b */ /* 0x003fea0003800000 */
.L_x_9200:
[----:B------:R-:W-:Y:S01]  /*3670*/  HFMA2 R12, -RZ, RZ, 0, 1.1920928955078125e-07 ;  /* 0x00000002ff0c7431 */ /* 0x000fe200000001ff */
[----:B------:R-:W-:-:S04]  /*3680*/  FMNMX.FTZ R3, R2, R14, !PT ;  /* 0x0000000e02037209 */ /* 0x000fc80007810000 */
[----:B------:R-:W-:-:S07]  /*3690*/  MOV R13, R3 ;  /* 0x00000003000d7202 */ /* 0x000fce0000000f00 */
[----:B------:R-:W-:Y:S05]  /*36a0*/  WARPSYNC.COLLECTIVE R15, `(.L_x_9201) ;  /* 0x000000000f087348 */ /* 0x000fea0003c00000 */
[----:B------:R0:W1:Y:S02]  /*36b0*/  SHFL.BFLY P6, R14, R13, R12, R11 ;  /* 0x0c00000c0d0e7389 */ /* 0x00006400000c000b */
[----:B01----:R-:W-:Y:S05]  /*36c0*/  ENDCOLLECTIVE ;  /* 0x000000000000791b */ /* 0x003fea0003800000 */
.L_x_9201:
[----:B------:R-:W-:Y:S02]  /*36d0*/  MOV R12, 0x1 ;  /* 0x00000001000c7802 */ /* 0x000fe40000000f00 */
[----:B------:R-:W-:-:S05]  /*36e0*/  FMNMX.FTZ R4, R3, R14, !PT ;  /* 0x0000000e03047209 */ /* 0x000fca0007810000 */
[----:B------:R-:W-:-:S07]  /*36f0*/  IMAD.MOV.U32 R13, RZ, RZ, R4 ;  /* 0x000000ffff0d7224 */ /* 0x000fce00078e0004 */
[----:B------:R-:W-:Y:S05]  /*3700*/  WARPSYNC.COLLECTIVE R15, `(.L_x_9202) ;  /* 0x000000000f087348 */ /* 0x000fea0003c00000 */
[----:B------:R0:W1:Y:S02]  /*3710*/  SHFL.BFLY P6, R14, R13, R12, R11 ;  /* 0x0c00000c0d0e7389 */ /* 0x00006400000c000b */
[----:B01----:R-:W-:Y:S05]  /*3720*/  ENDCOLLECTIVE ;  /* 0x000000000000791b */ /* 0x003fea0003800000 */
.L_x_9202:
[----:B------:R-:W-:Y:S05]  /*3730*/  BRA `(.L_x_9203) ;  /* 0xffffffd000fc7947 */ /* 0x000fea000383ffff */
.L_x_9188:
[----:B-1----:R-:W-:Y:S02]  /*3740*/  HFMA2 R13, -RZ, RZ, 0, 0 ;  /* 0x00000000ff0d7431 */ /* 0x002fe400000001ff */
[----:B------:R-:W-:Y:S01]  /*3750*/  IMAD.MOV.U32 R12, RZ, RZ, 0x2 ;  /* 0x00000002ff0c7424 */ /* 0x000fe200078e00ff */
[----:B0-----:R-:W-:Y:S02]  /*3760*/  MOV R11, 0x1f ;  /* 0x0000001f000b7802 */ /* 0x001fe40000000f00 */
[----:B------:R-:W-:-:S07]  /*3770*/  MOV R15, 0xffffffff ;  /* 0xffffffff000f7802 */ /* 0x000fce0000000f00 */
[----:B------:R-:W-:Y:S05]  /*3780*/  WARPSYNC.COLLECTIVE R15, `(.L_x_9204) ;  /* 0x000000000f087348 */ /* 0x000fea0003c00000 */
[----:B------:R0:W1:Y:S02]  /*3790*/  SHFL.BFLY P6, R14, R13, R12, R11 ;  /* 0x0c00000c0d0e7389 */ /* 0x00006400000c000b */
[----:B01----:R-:W-:Y:S05]  /*37a0*/  ENDCOLLECTIVE ;  /* 0x000000000000791b */ /* 0x003fea0003800000 */
.L_x_9204:
[----:B------:R-:W-:Y:S02]  /*37b0*/  HFMA2 R12, -RZ, RZ, 0, 5.9604644775390625e-08 ;  /* 0x00000001ff0c7431 */ /* 0x000fe400000001ff */
[----:B------:R-:W-:-:S04]  /*37c0*/  IMAD.MOV.U32 R29, RZ, RZ, R14 ;  /* 0x000000ffff1d7224 */ /* 0x000fc800078e000e */
[----:B------:R-:W-:-:S05]  /*37d0*/  FADD.FTZ R29, RZ, R29 ;  /* 0x0000001dff1d7221 */ /* 0x000fca0000010000 */
[----:B------:R-:W-:-:S07]  /*37e0*/  MOV R13, R29 ;  /* 0x0000001d000d7202 */ /* 0x000fce0000000f00 */
[----:B------:R-:W-:Y:S05]  /*37f0*/  WARPSYNC.COLLECTIVE R15, `(.L_x_9205) ;  /* 0x000000000f087348 */ /* 0x000fea0003c00000 */
[----:B------:R0:W1:Y:S02]  /*3800*/  SHFL.BFLY P6, R14, R13, R12, R11 ;  /* 0x0c00000c0d0e7389 */ /* 0x00006400000c000b */
[----:B01----:R-:W-:Y:S05]  /*3810*/  ENDCOLLECTIVE ;  /* 0x000000000000791b */ /* 0x003fea0003800000 */
.L_x_9205:
[----:B------:R-:W-:Y:S01]  /*3820*/  HFMA2 R12, -RZ, RZ, 0, 1.1920928955078125e-07 ;  /* 0x00000002ff0c7431 */ /* 0x000fe200000001ff */
[----:B------:R-:W-:Y:S01]  /*3830*/  MOV R13, RZ ;  /* 0x000000ff000d7202 */ /* 0x000fe20000000f00 */
[----:B------:R-:W-:-:S07]  /*3840*/  IMAD.MOV.U32 R26, RZ, RZ, R14 ;  /* 0x000000ffff1a7224 */ /* 0x000fce00078e000e */
[----:B------:R-:W-:Y:S05]  /*3850*/  WARPSYNC.COLLECTIVE R15, `(.L_x_9206) ;  /* 0x000000000f087348 */ /* 0x000fea0003c00000 */
[----:B------:R0:W1:Y:S02]  /*3860*/  SHFL.BFLY P6, R14, R13, R12, R11 ;  /* 0x0c00000c0d0e7389 */ /* 0x00006400000c000b */
[----:B01----:R-:W-:Y:S05]  /*3870*/  ENDCOLLECTIVE ;  /* 0x000000000000791b */ /* 0x003fea0003800000 */
.L_x_9206:
        /* <DEDUP_REMOVED lines=8> */
.L_x_9207:
[----:B------:R-:W-:Y:S01]  /*3900*/  HFMA2 R12, -RZ, RZ, 0, 1.1920928955078125e-07 ;  /* 0x00000002ff0c7431 */ /* 0x000fe200000001ff */
[----:B------:R-:W-:Y:S01]  /*3910*/  MOV R13, RZ ;  /* 0x000000ff000d7202 */ /* 0x000fe20000000f00 */
[----:B------:R-:W-:-:S07]  /*3920*/  IMAD.MOV.U32 R24, RZ, RZ, R14 ;  /* 0x000000ffff187224 */ /* 0x000fce00078e000e */
[----:B------:R-:W-:Y:S05]  /*3930*/  WARPSYNC.COLLECTIVE R15, `(.L_x_9208) ;  /* 0x000000000f087348 */ /* 0x000fea0003c00000 */
[----:B------:R0:W1:Y:S02]  /*3940*/  SHFL.BFLY P6, R14, R13, R12, R11 ;  /* 0x0c00000c0d0e7389 */ /* 0x00006400000c000b */
[----:B01----:R-:W-:Y:S05]  /*3950*/  ENDCOLLECTIVE ;  /* 0x000000000000791b */ /* 0x003fea0003800000 */
.L_x_9208:
        /* <DEDUP_REMOVED lines=8> */
.L_x_9209:
[----:B------:R-:W-:Y:S01]  /*39e0*/  HFMA2 R12, -RZ, RZ, 0, 1.1920928955078125e-07 ;  /* 0x00000002ff0c7431 */ /* 0x000fe200000001ff */
[----:B------:R-:W-:Y:S01]  /*39f0*/  MOV R13, RZ ;  /* 0x000000ff000d7202 */ /* 0x000fe20000000f00 */
[----:B------:R-:W-:-:S07]  /*3a00*/  IMAD.MOV.U32 R20, RZ, RZ, R14 ;  /* 0x000000ffff147224 */ /* 0x000fce00078e000e */
[----:B------:R-:W-:Y:S05]  /*3a10*/  WARPSYNC.COLLECTIVE R15, `(.L_x_9210) ;  /* 0x000000000f087348 */ /* 0x000fea0003c00000 */
[----:B------:R0:W1:Y:S02]  /*3a20*/  SHFL.BFLY P6, R14, R13, R12, R11 ;  /* 0x0c00000c0d0e7389 */ /* 0x00006400000c000b */
[----:B01----:R-:W-:Y:S05]  /*3a30*/  ENDCOLLECTIVE ;  /* 0x000000000000791b */ /* 0x003fea0003800000 */
.L_x_9210:
        /* <DEDUP_REMOVED lines=8> */
.L_x_9211:
[----:B------:R-:W-:Y:S01]  /*3ac0*/  HFMA2 R12, -RZ, RZ, 0, 1.1920928955078125e-07 ;  /* 0x00000002ff0c7431 */ /* 0x000fe200000001ff */
[----:B------:R-:W-:Y:S01]  /*3ad0*/  MOV R13, RZ ;  /* 0x000000ff000d7202 */ /* 0x000fe20000000f00 */
[----:B------:R-:W-:-:S07]  /*3ae0*/  IMAD.MOV.U32 R10, RZ, RZ, R14 ;  /* 0x000000ffff0a7224 */ /* 0x000fce00078e000e */
[----:B------:R-:W-:Y:S05]  /*3af0*/  WARPSYNC.COLLECTIVE R15, `(.L_x_9212) ;  /* 0x000000000f087348 */ /* 0x000fea0003c00000 */
[----:B------:R0:W1:Y:S02]  /*3b00*/  SHFL.BFLY P6, R14, R13, R12, R11 ;  /* 0x0c00000c0d0e7389 */ /* 0x00006400000c000b */
[----:B01----:R-:W-:Y:S05]  /*3b10*/  ENDCOLLECTIVE ;  /* 0x000000000000791b */ /* 0x003fea0003800000 */
.L_x_9212:
        /* <DEDUP_REMOVED lines=8> */
.L_x_9213:
[----:B------:R-:W-:Y:S01]  /*3ba0*/  HFMA2 R12, -RZ, RZ, 0, 1.1920928955078125e-07 ;  /* 0x00000002ff0c7431 */ /* 0x000fe200000001ff */
[----:B------:R-:W-:Y:S01]  /*3bb0*/  MOV R13, RZ ;  /* 0x000000ff000d7202 */ /* 0x000fe20000000f00 */
[----:B------:R-:W-:-:S07]  /*3bc0*/  IMAD.MOV.U32 R8, RZ, RZ, R14 ;  /* 0x000000ffff087224 */ /* 0x000fce00078e000e */
[----:B------:R-:W-:Y:S05]  /*3bd0*/  WARPSYNC.COLLECTIVE R15, `(.L_x_9214) ;  /* 0x000000000f087348 */ /* 0x000fea0003c00000 */
[----:B------:R0:W1:Y:S02]  /*3be0*/  SHFL.BFLY P6, R14, R13, R12, R11 ;  /* 0x0c00000c0d0e7389 */ /* 0x00006400000c000b */
[----:B01----:R-:W-:Y:S05]  /*3bf0*/  ENDCOLLECTIVE ;  /* 0x000000000000791b */ /* 0x003fea0003800000 */
.L_x_9214:
        /* <DEDUP_REMOVED lines=8> */
.L_x_9215:
[----:B------:R-:W-:Y:S01]  /*3c80*/  HFMA2 R12, -RZ, RZ, 0, 1.1920928955078125e-07 ;  /* 0x00000002ff0c7431 */ /* 0x000fe200000001ff */
[----:B------:R-:W-:Y:S01]  /*3c90*/  MOV R13, RZ ;  /* 0x000000ff000d7202 */ /* 0x000fe20000000f00 */
[----:B------:R-:W-:-:S07]  /*3ca0*/  IMAD.MOV.U32 R6, RZ, RZ, R14 ;  /* 0x000000ffff067224 */ /* 0x000fce00078e000e */
[----:B------:R-:W-:Y:S05]  /*3cb0*/  WARPSYNC.COLLECTIVE R15, `(.L_x_9216) ;  /* 0x000000000f087348 */ /* 0x000fea0003c00000 */
[----:B------:R0:W1:Y:S02]  /*3cc0*/  SHFL.BFLY P6, R14, R13, R12, R11 ;  /* 0x0c00000c0d0e7389 */ /* 0x00006400000c000b */
[----:B01----:R-:W-:Y:S05]  /*3cd0*/  ENDCOLLECTIVE ;  /* 0x000000000000791b */ /* 0x003fea0003800000 */
.L_x_9216:
        /* <DEDUP_REMOVED lines=8> */
.L_x_9217:
[----:B------:R-:W-:Y:S01]  /*3d60*/  HFMA2 R12, -RZ, RZ, 0, 1.1920928955078125e-07 ;  /* 0x00000002ff0c7431 */ /* 0x000fe200000001ff */
[----:B------:R-:W-:Y:S01]  /*3d70*/  MOV R13, RZ ;  /* 0x000000ff000d7202 */ /* 0x000fe20000000f00 */
[----:B------:R-:W-:-:S07]  /*3d80*/  IMAD.MOV.U32 R4, RZ, RZ, R14 ;  /* 0x000000ffff047224 */ /* 0x000fce00078e000e */
[----:B------:R-:W-:Y:S05]  /*3d90*/  WARPSYNC.COLLECTIVE R15, `(.L_x_9218) ;  /* 0x000000000f087348 */ /* 0x000fea0003c00000 */
[----:B------:R0:W1:Y:S02]  /*3da0*/  SHFL.BFLY P6, R14, R13, R12, R11 ;  /* 0x0c00000c0d0e7389 */ /* 0x00006400000c000b */
[----:B01----:R-:W-:Y:S05]  /*3db0*/  ENDCOLLECTIVE ;  /* 0x000000000000791b */ /* 0x003fea0003800000 */
.L_x_9218:
        /* <DEDUP_REMOVED lines=8> */
.L_x_9219:
[----:B------:R-:W-:Y:S01]  /*3e40*/  HFMA2 R12, -RZ, RZ, 0, 1.1920928955078125e-07 ;  /* 0x00000002ff0c7431 */ /* 0x000fe200000001ff */
[----:B------:R-:W-:Y:S01]  /*3e50*/  MOV R13, RZ ;  /* 0x000000ff000d7202 */ /* 0x000fe20000000f00 */
[----:B------:R-:W-:-:S07]  /*3e60*/  IMAD.MOV.U32 R2, RZ, RZ, R14 ;  /* 0x000000ffff027224 */ /* 0x000fce00078e000e */
[----:B------:R-:W-:Y:S05]  /*3e70*/  WARPSYNC.COLLECTIVE R15, `(.L_x_9220) ;  /* 0x000000000f087348 */ /* 0x000fea0003c00000 */
[----:B------:R0:W1:Y:S02]  /*3e80*/  SHFL.BFLY P6, R14, R13, R12, R11 ;  /* 0x0c00000c0d0e7389 */ /* 0x00006400000c000b */
[----:B01----:R-:W-:Y:S05]  /*3e90*/  ENDCOLLECTIVE ;  /* 0x000000000000791b */ /* 0x003fea0003800000 */
.L_x_9220:
[----:B------:R-:W-:Y:S01]  /*3ea0*/  FADD.FTZ R2, R5, R2 ;  /* 0x0000000205027221 */ /* 0x000fe20000010000 */
[----:B------:R-:W-:Y:S01]  /*3eb0*/  MOV R12, 0x1 ;  /* 0x00000001000c7802 */ /* 0x000fe20000000f00 */
[----:B------:R-:W-:-:S04]  /*3ec0*/  FADD.FTZ R3, RZ, R14 ;  /* 0x0000000eff037221 */ /* 0x000fc80000010000 */
[----:B------:R-:W-:-:S07]  /*3ed0*/  IMAD.MOV.U32 R13, RZ, RZ, R3 ;  /* 0x000000ffff0d7224 */ /* 0x000fce00078e0003 */
[----:B------:R-:W-:Y:S05]  /*3ee0*/  WARPSYNC.COLLECTIVE R15, `(.L_x_9221) ;  /* 0x000000000f087348 */ /* 0x000fea0003c00000 */
[----:B------:R0:W1:Y:S02]  /*3ef0*/  SHFL.BFLY P6, R14, R13, R12, R11 ;  /* 0x0c00000c0d0e7389 */ /* 0x00006400000c000b */
[----:B01----:R-:W-:Y:S05]  /*3f00*/  ENDCOLLECTIVE ;  /* 0x000000000000791b */ /* 0x003fea0003800000 */
.L_x_9221:
[----:B------:R-:W-:Y:S02]  /*3f10*/  HFMA2 R12, -RZ, RZ, 0, 1.1920928955078125e-07 ;  /* 0x00000002ff0c7431 */ /* 0x000fe400000001ff */
[----:B------:R-:W-:Y:S01]  /*3f20*/  IMAD.MOV.U32 R13, RZ, RZ, RZ ;  /* 0x000000ffff0d7224 */ /* 0x000fe200078e00ff */
[----:B------:R-:W-:-:S07]  /*3f30*/  MOV R0, R14 ;  /* 0x0000000e00007202 */ /* 0x000fce0000000f00 */
[----:B------:R-:W-:Y:S05]  /*3f40*/  WARPSYNC.COLLECTIVE R15, `(.L_x_9222) ;  /* 0x000000000f087348 */ /* 0x000fea0003c00000 */
[----:B------:R0:W1:Y:S02]  /*3f50*/  SHFL.BFLY P6, R14, R13, R12, R11 ;  /* 0x0c00000c0d0e7389 */ /* 0x00006400000c000b */
[----:B01----:R-:W-:Y:S05]  /*3f60*/  ENDCOLLECTIVE ;  /* 0x000000000000791b */ /* 0x003fea0003800000 */
.L_x_9222:
[----:B------:R-:W-:Y:S01]  /*3f70*/  FADD.FTZ R0, R3, R0 ;  /* 0x0000000003007221 */ /* 0x000fe20000010000 */
[----:B------:R-:W-:Y:S01]  /*3f80*/  MOV R12, 0x1 ;  /* 0x00000001000c7802 */ /* 0x000fe20000000f00 */
[----:B------:R-:W-:-:S07]  /*3f90*/  FADD.FTZ R13, RZ, R14 ;  /* 0x0000000eff0d7221 */ /* 0x000fce0000010000 */
[----:B------:R-:W-:Y:S05]  /*3fa0*/  WARPSYNC.COLLECTIVE R15, `(.L_x_9223) ;  /* 0x000000000f087348 */ /* 0x000fea0003c00000 */
[----:B------:R0:W1:Y:S02]  /*3fb0*/  SHFL.BFLY P6, R14, R13, R12, R11 ;  /* 0x0c00000c0d0e7389 */ /* 0x00006400000c000b */
[----:B01----:R-:W-:Y:S05]  /*3fc0*/  ENDCOLLECTIVE ;  /* 0x000000000000791b */ /* 0x003fea0003800000 */
.L_x_9223:
[----:B------:R-:W-:Y:S05]  /*3fd0*/  BRA `(.L_x_9224) ;  /* 0xffffffec00107947 */ /* 0x000fea000383ffff */
.L_x_9225:
        /* <DEDUP_REMOVED lines=10> */
.L_x_25749:


//--------------------- .text._ZN4vllm25paged_attention_v1_kernelI13__nv_bfloat16hLi64ELi32ELi128ELNS_18Fp8KVCacheDataTypeE1ELb1EEEvPT_PKS3_PKT0_S9_ifPKiSB_iPKfiiiSD_SD_iiiii --------------------------
	.section	.text._ZN4vllm25paged_attention_v1_kernelI13__nv_bfloat16hLi64ELi32ELi128ELNS_18Fp8KVCacheDataTypeE1ELb1EEEvPT_PKS3_PKT0_S9_ifPKiSB_iPKfiiiSD_SD_iiiii,"ax",@progbits
	.align	128
        .global         _ZN4vllm25paged_attention_v1_kernelI13__nv_bfloat16hLi64ELi32ELi128ELNS_18Fp8KVCacheDataTypeE1ELb1EEEvPT_PKS3_PKT0_S9_ifPKiSB_iPKfiiiSD_SD_iiiii
        .type           _ZN4vllm25paged_attention_v1_kernelI13__nv_bfloat16hLi64ELi32ELi128ELNS_18Fp8KVCacheDataTypeE1ELb1EEEvPT_PKS3_PKT0_S9_ifPKiSB_iPKfiiiSD_SD_iiiii,@function
        .size           _ZN4vllm25paged_attention_v1_kernelI13__nv_bfloat16hLi64ELi32ELi128ELNS_18Fp8KVCacheDataTypeE1ELb1EEEvPT_PKS3_PKT0_S9_ifPKiSB_iPKfiiiSD_SD_iiiii,(.L_x_25750 - _ZN4vllm25paged_attention_v1_kernelI13__nv_bfloat16hLi64ELi32ELi128ELNS_18Fp8KVCacheDataTypeE1ELb1EEEvPT_PKS3_PKT0_S9_ifPKiSB_iPKfiiiSD_SD_iiiii)
        .other          _ZN4vllm25paged_attention_v1_kernelI13__nv_bfloat16hLi64ELi32ELi128ELNS_18Fp8KVCacheDataTypeE1ELb1EEEvPT_PKS3_PKT0_S9_ifPKiSB_iPKfiiiSD_SD_iiiii,@"STO_CUDA_ENTRY STV_DEFAULT"
_ZN4vllm25paged_attention_v1_kernelI13__nv_bfloat16hLi64ELi32ELi128ELNS_18Fp8KVCacheDataTypeE1ELb1EEEvPT_PKS3_PKT0_S9_ifPKiSB_iPKfiiiSD_SD_iiiii:
.text._ZN4vllm25paged_attention_v1_kernelI13__nv_bfloat16hLi64ELi32ELi128ELNS_18Fp8KVCacheDataTypeE1ELb1EEEvPT_PKS3_PKT0_S9_ifPKiSB_iPKfiiiSD_SD_iiiii:
        /* <DEDUP_REMOVED lines=105> */
.L_x_9226:
        /* <DEDUP_REMOVED lines=25> */
.L_x_9230:
        /* <DEDUP_REMOVED lines=36> */
.L_x_9228:
[----:B------:R-:W-:Y:S05]  /*0a60*/  BSYNC.RECONVERGENT B6 ;  /* 0x0000000000067941 */ /* 0x000fea0003800200 */
.L_x_9227:
        /* <DEDUP_REMOVED lines=12> */
.L_x_9271:
        /* <DEDUP_REMOVED lines=39> */
.L_x_9236:
        /* <DEDUP_REMOVED lines=11> */
.L_x_9235:
[----:B------:R-:W-:Y:S05]  /*0e50*/  BSYNC.RECONVERGENT B1 ;  /* 0x0000000000017941 */ /* 0x000fea0003800200 */
.L_x_9234:
        /* <DEDUP_REMOVED lines=12> */
.L_x_9239:
        /* <DEDUP_REMOVED lines=100> */
.L_x_9238:
[----:B------:R-:W-:Y:S05]  /*1560*/  BSYNC.RECONVERGENT B1 ;  /* 0x0000000000017941 */ /* 0x000fea0003800200 */
.L_x_9237:
        /* <DEDUP_REMOVED lines=55> */
.L_x_9241:
[----:B------:R-:W-:Y:S05]  /*18e0*/  BSYNC.RECONVERGENT B1 ;  /* 0x0000000000017941 */ /* 0x000fea0003800200 */
.L_x_9240:
        /* <DEDUP_REMOVED lines=26> */
.L_x_9233:
[----:B------:R-:W-:Y:S05]  /*1a90*/  BSYNC.RECONVERGENT B0 ;  /* 0x0000000000007941 */ /* 0x000fea0003800200 */
.L_x_9232:
        /* <DEDUP_REMOVED lines=39> */
.L_x_9246:
[----:B------:R-:W0:Y:S01]  /*1d10*/  LDS R15, [R12] ;  /* 0x000000000c0f7984 */ /* 0x000e220000000800 */
[----:B------:R-:W-:-:S04]  /*1d20*/  IADD3 R13, PT, PT, R13, 0x1, RZ ;  /* 0x000000010d0d7810 */ /* 0x000fc80007ffe0ff */
[----:B------:R-:W-:Y:S01]  /*1d30*/  ISETP.NE.AND P0, PT, R13, RZ, PT ;  /* 0x000000ff0d00720c */ /* 0x000fe20003f05270 */
[----:B0-----:R-:W-:-:S05]  /*1d40*/  FMUL.FTZ R15, R15, R2 ;  /* 0x000000020f0f7220 */ /* 0x001fca0000410000 */
[----:B------:R0:W-:Y:S02]  /*1d50*/  STS [R12], R15 ;  /* 0x0000000f0c007388 */ /* 0x0001e40000000800 */
[----:B0-----:R-:W-:-:S05]  /*1d60*/  IADD3 R12, PT, PT, R12, 0x200, RZ ;  /* 0x000002000c0c7810 */ /* 0x001fca0007ffe0ff */
[----:B------:R-:W-:Y:S05]  /*1d70*/  @P0 BRA `(.L_x_9246) ;  /* 0xfffffffc00e40947 */ /* 0x000fea000383ffff */
.L_x_9245:
[----:B------:R-:W-:Y:S05]  /*1d80*/  BSYNC.RECONVERGENT B1 ;  /* 0x0000000000017941 */ /* 0x000fea0003800200 */
.L_x_9244:
        /* <DEDUP_REMOVED lines=12> */
.L_x_9249:
        /* <DEDUP_REMOVED lines=52> */
.L_x_9248:
[----:B------:R-:W-:Y:S05]  /*2190*/  BSYNC.RECONVERGENT B1 ;  /* 0x0000000000017941 */ /* 0x000fea0003800200 */
.L_x_9247:
        /* <DEDUP_REMOVED lines=31> */
.L_x_9251:
[----:B------:R-:W-:Y:S05]  /*2390*/  BSYNC.RECONVERGENT B1 ;  /* 0x0000000000017941 */ /* 0x000fea0003800200 */
.L_x_9250:
        /* <DEDUP_REMOVED lines=14> */
.L_x_9243:
[----:B------:R-:W-:Y:S05]  /*2480*/  BSYNC.RECONVERGENT B0 ;  /* 0x0000000000007941 */ /* 0x000fea0003800200 */
.L_x_9242:
        /* <DEDUP_REMOVED lines=29> */
.L_x_9255:
        /* <DEDUP_REMOVED lines=34> */
.L_x_9254:
        /* <DEDUP_REMOVED lines=16> */
.L_x_9253:
[----:B------:R-:W-:Y:S05]  /*2980*/  BSYNC.RECONVERGENT B6 ;  /* 0x0000000000067941 */ /* 0x000fea0003800200 */
.L_x_9252:
        /* <DEDUP_REMOVED lines=35> */
.L_x_9288:
        /* <DEDUP_REMOVED lines=23> */
.L_x_9258:
[----:B------:R-:W-:Y:S05]  /*2d30*/  BSYNC.RECONVERGENT B0 ;  /* 0x0000000000007941 */ /* 0x000fea0003800200 */
.L_x_9257:
        /* <DEDUP_REMOVED lines=29> */
.L_x_9260:
[----:B------:R-:W-:Y:S05]  /*2f10*/  BSYNC.RECONVERGENT B0 ;  /* 0x0000000000007941 */ /* 0x000fea0003800200 */
.L_x_9259:
        /* <DEDUP_REMOVED lines=12> */
.L_x_9262:
[----:B------:R-:W-:Y:S05]  /*2fe0*/  BSYNC.RECONVERGENT B0 ;  /* 0x0000000000007941 */ /* 0x000fea0003800200 */
.L_x_9261:
        /* <DEDUP_REMOVED lines=19> */
.L_x_9264:
[----:B------:R-:W-:Y:S05]  /*3120*/  BSYNC.RECONVERGENT B0 ;  /* 0x0000000000007941 */ /* 0x000fea0003800200 */
.L_x_9263:
        /* <DEDUP_REMOVED lines=32> */
.L_x_9229:
        /* <DEDUP_REMOVED lines=16> */
.L_x_9265:
[----:B------:R-:W-:Y:S05]  /*3430*/  EXIT ;  /* 0x000000000000794d */ /* 0x000fea0003800000 */
.L_x_9231:
[----:B------:R-:W-:Y:S02]  /*3440*/  HFMA2 R11, -RZ, RZ, 0, 1.847743988037109375e-06 ;  /* 0x0000001fff0b7431 */ /* 0x000fe400000001ff */
[----:B------:R-:W-:Y:S01]  /*3450*/  IMAD.MOV.U32 R12, RZ, RZ, 0x10 ;  /* 0x00000010ff0c7424 */ /* 0x000fe200078e00ff */
[----:B------:R-:W-:-:S07]  /*3460*/  MOV R15, 0xffffffff ;  /* 0xffffffff000f7802 */ /* 0x000fce0000000f00 */
[----:B------:R-:W-:Y:S05]  /*3470*/  WARPSYNC.COLLECTIVE R15, `(.L_x_9266) ;  /* 0x000000000f087348 */ /* 0x000fea0003c00000 */
[----:B------:R0:W1:Y:S02]  /*3480*/  SHFL.BFLY P6, R14, R13, R12, R11 ;  /* 0x0c00000c0d0e7389 */ /* 0x00006400000c000b */
[----:B01----:R-:W-:Y:S05]  /*3490*/  ENDCOLLECTIVE ;  /* 0x000000000000791b */ /* 0x003fea0003800000 */
.L_x_9266:
[----:B------:R-:W-:Y:S01]  /*34a0*/  HFMA2 R12, -RZ, RZ, 0, 4.76837158203125e-07 ;  /* 0x00000008ff0c7431 */ /* 0x000fe200000001ff */
[----:B------:R-:W-:-:S05]  /*34b0*/  FMNMX.FTZ R0, R14, -3.40282346638528859812e+38, !PT ;  /* 0xff7fffff0e007809 */ /* 0x000fca0007810000 */
[----:B------:R-:W-:-:S07]  /*34c0*/  IMAD.MOV.U32 R13, RZ, RZ, R0 ;  /* 0x000000ffff0d7224 */ /* 0x000fce00078e0000 */
[----:B------:R-:W-:Y:S05]  /*34d0*/  WARPSYNC.COLLECTIVE R15, `(.L_x_9267) ;  /* 0x000000000f087348 */ /* 0x000fea0003c00000 */
[----:B------:R0:W1:Y:S02]  /*34e0*/  SHFL.BFLY P6, R14, R13, R12, R11 ;  /* 0x0c00000c0d0e7389 */ /* 0x00006400000c000b */
[----:B01----:R-:W-:Y:S05]  /*34f0*/  ENDCOLLECTIVE ;  /* 0x000000000000791b */ /* 0x003fea0003800000 */
.L_x_9267:
[----:B------:R-:W-:Y:S01]  /*3500*/  IMAD.MOV.U32 R12, RZ, RZ, 0x4 ;  /* 0x00000004ff0c7424 */ /* 0x000fe200078e00ff */
[----:B------:R-:W-:-:S04]  /*3510*/  FMNMX.FTZ R2, R0, R14, !PT ;  /* 0x0000000e00027209 */ /* 0x000fc80007810000 */
[----:B------:R-:W-:-:S07]  /*3520*/  MOV R13, R2 ;  /* 0x00000002000d7202 */ /* 0x000fce0000000f00 */
[----:B------:R-:W-:Y:S05]  /*3530*/  WARPSYNC.COLLECTIVE R15, `(.L_x_9268) ;  /* 0x000000000f087348 */ /* 0x000fea0003c00000 */
[----:B------:R0:W1:Y:S02]  /*3540*/  SHFL.BFLY P6, R14, R13, R12, R11 ;  /* 0x0c00000c0d0e7389 */ /* 0x00006400000c000b */
[----:B01----:R-:W-:Y:S05]  /*3550*/  ENDCOLLECTIVE ;  /* 0x000000000000791b */ /* 0x003fea0003800000 */
.L_x_9268:
[----:B------:R-:W-:Y:S01]  /*3560*/  HFMA2 R12, -RZ, RZ, 0, 1.1920928955078125e-07 ;  /* 0x00000002ff0c7431 */ /* 0x000fe200000001ff */
[----:B------:R-:W-:-:S04]  /*3570*/  FMNMX.FTZ R3, R2, R14, !PT ;  /* 0x0000000e02037209 */ /* 0x000fc80007810000 */
[----:B------:R-:W-:-:S07]  /*3580*/  MOV R13, R3 ;  /* 0x00000003000d7202 */ /* 0x000fce0000000f00 */
[----:B------:R-:W-:Y:S05]  /*3590*/  WARPSYNC.COLLECTIVE R15, `(.L_x_9269) ;  /* 0x000000000f087348 */ /* 0x000fea0003c00000 */
[----:B------:R0:W1:Y:S02]  /*35a0*/  SHFL.BFLY P6, R14, R13, R12, R11 ;  /* 0x0c00000c0d0e7389 */ /* 0x00006400000c000b */
[----:B01----:R-:W-:Y:S05]  /*35b0*/  ENDCOLLECTIVE ;  /* 0x000000000000791b */ /* 0x003fea0003800000 */
.L_x_9269:
[----:B------:R-:W-:Y:S02]  /*35c0*/  MOV R12, 0x1 ;  /* 0x00000001000c7802 */ /* 0x000fe40000000f00 */
[----:B------:R-:W-:-:S05]  /*35d0*/  FMNMX.FTZ R4, R3, R14, !PT ;  /* 0x0000000e03047209 */ /* 0x000fca0007810000 */
[----:B------:R-:W-:-:S07]  /*35e0*/  IMAD.MOV.U32 R13, RZ, RZ, R4 ;  /* 0x000000ffff0d7224 */ /* 0x000fce00078e0004 */
[----:B------:R-:W-:Y:S05]  /*35f0*/  WARPSYNC.COLLECTIVE R15, `(.L_x_9270) ;  /* 0x000000000f087348 */ /* 0x000fea0003c00000 */
[----:B------:R0:W1:Y:S02]  /*3600*/  SHFL.BFLY P6, R14, R13, R12, R11 ;  /* 0x0c00000c0d0e7389 */ /* 0x00006400000c000b */
[----:B01----:R-:W-:Y:S05]  /*3610*/  ENDCOLLECTIVE ;  /* 0x000000000000791b */ /* 0x003fea0003800000 */
.L_x_9270:
[----:B------:R-:W-:Y:S05]  /*3620*/  BRA `(.L_x_9271) ;  /* 0xffffffd400407947 */ /* 0x000fea000383ffff */
.L_x_9256:
[----:B-1----:R-:W-:Y:S02]  /*3630*/  HFMA2 R13, -RZ, RZ, 0, 0 ;  /* 0x00000000ff0d7431 */ /* 0x002fe400000001ff */
[----:B------:R-:W-:Y:S01]  /*3640*/  IMAD.MOV.U32 R12, RZ, RZ, 0x2 ;  /* 0x00000002ff0c7424 */ /* 0x000fe200078e00ff */
[----:B0-----:R-:W-:Y:S02]  /*3650*/  MOV R11, 0x1f ;  /* 0x0000001f000b7802 */ /* 0x001fe40000000f00 */
[----:B------:R-:W-:-:S07]  /*3660*/  MOV R15, 0xffffffff ;  /* 0xffffffff000f7802 */ /* 0x000fce0000000f00 */
[----:B------:R-:W-:Y:S05]  /*3670*/  WARPSYNC.COLLECTIVE R15, `(.L_x_9272) ;  /* 0x000000000f087348 */ /* 0x000fea0003c00000 */
[----:B------:R0:W1:Y:S02]  /*3680*/  SHFL.BFLY P6, R14, R13, R12, R11 ;  /* 0x0c00000c0d0e7389 */ /* 0x00006400000c000b */
[----:B01----:R-:W-:Y:S05]  /*3690*/  ENDCOLLECTIVE ;  /* 0x000000000000791b */ /* 0x003fea0003800000 */
.L_x_9272:
[----:B------:R-:W-:Y:S02]  /*36a0*/  HFMA2 R12, -RZ, RZ, 0, 5.9604644775390625e-08 ;  /* 0x00000001ff0c7431 */ /* 0x000fe400000001ff */
[----:B------:R-:W-:-:S04]  /*36b0*/  FADD.FTZ R25, RZ, R14 ;  /* 0x0000000eff197221 */ /* 0x000fc80000010000 */
[----:B------:R-:W-:-:S07]  /*36c0*/  IMAD.MOV.U32 R13, RZ, RZ, R25 ;  /* 0x000000ffff0d7224 */ /* 0x000fce00078e0019 */
[----:B------:R-:W-:Y:S05]  /*36d0*/  WARPSYNC.COLLECTIVE R15, `(.L_x_9273) ;  /* 0x000000000f087348 */ /* 0x000fea0003c00000 */
[----:B------:R0:W1:Y:S02]  /*36e0*/  SHFL.BFLY P6, R14, R13, R12, R11 ;  /* 0x0c00000c0d0e7389 */ /* 0x00006400000c000b */
[----:B01----:R-:W-:Y:S05]  /*36f0*/  ENDCOLLECTIVE ;  /* 0x000000000000791b */ /* 0x003fea0003800000 */
.L_x_9273:
[----:B------:R-:W-:Y:S02]  /*3700*/  HFMA2 R12, -RZ, RZ, 0, 1.1920928955078125e-07 ;  /* 0x00000002ff0c7431 */ /* 0x000fe400000001ff */
[----:B------:R-:W-:Y:S01]  /*3710*/  IMAD.MOV.U32 R13, RZ, RZ, RZ ;  /* 0x000000ffff0d7224 */ /* 0x000fe200078e00ff */
[----:B------:R-:W-:-:S07]  /*3720*/  MOV R24, R14 ;  /* 0x0000000e00187202 */ /* 0x000fce0000000f00 */
[----:B------:R-:W-:Y:S05]  /*3730*/  WARPSYNC.COLLECTIVE R15, `(.L_x_9274) ;  /* 0x000000000f087348 */ /* 0x000fea0003c00000 */
[----:B------:R0:W1:Y:S02]  /*3740*/  SHFL.BFLY P6, R14, R13, R12, R11 ;  /* 0x0c00000c0d0e7389 */ /* 0x00006400000c000b */
[----:B01----:R-:W-:Y:S05]  /*3750*/  ENDCOLLECTIVE ;  /* 0x000000000000791b */ /* 0x003fea0003800000 */
.L_x_9274:
        /* <DEDUP_REMOVED lines=8> */
.L_x_9275:
[----:B------:R-:W-:Y:S02]  /*37e0*/  HFMA2 R12, -RZ, RZ, 0, 1.1920928955078125e-07 ;  /* 0x00000002ff0c7431 */ /* 0x000fe400000001ff */
[----:B------:R-:W-:Y:S01]  /*37f0*/  IMAD.MOV.U32 R13, RZ, RZ, RZ ;  /* 0x000000ffff0d7224 */ /* 0x000fe200078e00ff */
[----:B------:R-:W-:-:S07]  /*3800*/  MOV R20, R14 ;  /* 0x0000000e00147202 */ /* 0x000fce0000000f00 */
[----:B------:R-:W-:Y:S05]  /*3810*/  WARPSYNC.COLLECTIVE R15, `(.L_x_9276) ;  /* 0x000000000f087348 */ /* 0x000fea0003c00000 */
[----:B------:R0:W1:Y:S02]  /*3820*/  SHFL.BFLY P6, R14, R13, R12, R11 ;  /* 0x0c00000c0d0e7389 */ /* 0x00006400000c000b */
[----:B01----:R-:W-:Y:S05]  /*3830*/  ENDCOLLECTIVE ;  /* 0x000000000000791b */ /* 0x003fea0003800000 */
.L_x_9276:
        /* <DEDUP_REMOVED lines=8> */
.L_x_9277:
[----:B------:R-:W-:Y:S02]  /*38c0*/  HFMA2 R12, -RZ, RZ, 0, 1.1920928955078125e-07 ;  /* 0x00000002ff0c7431 */ /* 0x000fe400000001ff */
[----:B------:R-:W-:Y:S01]  /*38d0*/  IMAD.MOV.U32 R13, RZ, RZ, RZ ;  /* 0x000000ffff0d7224 */ /* 0x000fe200078e00ff */
[----:B------:R-:W-:-:S07]  /*38e0*/  MOV R10, R14 ;  /* 0x0000000e000a7202 */ /* 0x000fce0000000f00 */
[----:B------:R-:W-:Y:S05]  /*38f0*/  WARPSYNC.COLLECTIVE R15, `(.L_x_9278) ;  /* 0x000000000f087348 */ /* 0x000fea0003c00000 */
[----:B------:R0:W1:Y:S02]  /*3900*/  SHFL.BFLY P6, R14, R13, R12, R11 ;  /* 0x0c00000c0d0e7389 */ /* 0x00006400000c000b */
[----:B01----:R-:W-:Y:S05]  /*3910*/  ENDCOLLECTIVE ;  /* 0x000000000000791b */ /* 0x003fea0003800000 */
.L_x_9278:
        /* <DEDUP_REMOVED lines=8> */
.L_x_9279:
[----:B------:R-:W-:Y:S02]  /*39a0*/  HFMA2 R12, -RZ, RZ, 0, 1.1920928955078125e-07 ;  /* 0x00000002ff0c7431 */ /* 0x000fe400000001ff */
[----:B------:R-:W-:Y:S01]  /*39b0*/  IMAD.MOV.U32 R13, RZ, RZ, RZ ;  /* 0x000000ffff0d7224 */ /* 0x000fe200078e00ff */
[----:B------:R-:W-:-:S07]  /*39c0*/  MOV R6, R14 ;  /* 0x0000000e00067202 */ /* 0x000fce0000000f00 */
[----:B------:R-:W-:Y:S05]  /*39d0*/  WARPSYNC.COLLECTIVE R15, `(.L_x_9280) ;  /* 0x000000000f087348 */ /* 0x000fea0003c00000 */
[----:B------:R0:W1:Y:S02]  /*39e0*/  SHFL.BFLY P6, R14, R13, R12, R11 ;  /* 0x0c00000c0d0e7389 */ /* 0x00006400000c000b */
[----:B01----:R-:W-:Y:S05]  /*39f0*/  ENDCOLLECTIVE ;  /* 0x000000000000791b */ /* 0x003fea0003800000 */
.L_x_9280:
        /* <DEDUP_REMOVED lines=8> */
.L_x_9281:
[----:B------:R-:W-:Y:S02]  /*3a80*/  HFMA2 R12, -RZ, RZ, 0, 1.1920928955078125e-07 ;  /* 0x00000002ff0c7431 */ /* 0x000fe400000001ff */
[----:B------:R-:W-:Y:S01]  /*3a90*/  IMAD.MOV.U32 R13, RZ, RZ, RZ ;  /* 0x000000ffff0d7224 */ /* 0x000fe200078e00ff */
[----:B------:R-:W-:-:S07]  /*3aa0*/  MOV R4, R14 ;  /* 0x0000000e00047202 */ /* 0x000fce0000000f00 */
[----:B------:R-:W-:Y:S05]  /*3ab0*/  WARPSYNC.COLLECTIVE R15, `(.L_x_9282) ;  /* 0x000000000f087348 */ /* 0x000fea0003c00000 */
[----:B------:R0:W1:Y:S02]  /*3ac0*/  SHFL.BFLY P6, R14, R13, R12, R11 ;  /* 0x0c00000c0d0e7389 */ /* 0x00006400000c000b */
[----:B01----:R-:W-:Y:S05]  /*3ad0*/  ENDCOLLECTIVE ;  /* 0x000000000000791b */ /* 0x003fea0003800000 */
.L_x_9282:
        /* <DEDUP_REMOVED lines=8> */
.L_x_9283:
[----:B------:R-:W-:Y:S02]  /*3b60*/  HFMA2 R12, -RZ, RZ, 0, 1.1920928955078125e-07 ;  /* 0x00000002ff0c7431 */ /* 0x000fe400000001ff */
[----:B------:R-:W-:Y:S01]  /*3b70*/  IMAD.MOV.U32 R13, RZ, RZ, RZ ;  /* 0x000000ffff0d7224 */ /* 0x000fe200078e00ff */
[----:B------:R-:W-:-:S07]  /*3b80*/  MOV R2, R14 ;  /* 0x0000000e00027202 */ /* 0x000fce0000000f00 */
[----:B------:R-:W-:Y:S05]  /*3b90*/  WARPSYNC.COLLECTIVE R15, `(.L_x_9284) ;  /* 0x000000000f087348 */ /* 0x000fea0003c00000 */
[----:B------:R0:W1:Y:S02]  /*3ba0*/  SHFL.BFLY P6, R14, R13, R12, R11 ;  /* 0x0c00000c0d0e7389 */ /* 0x00006400000c000b */
[----:B01----:R-:W-:Y:S05]  /*3bb0*/  ENDCOLLECTIVE ;  /* 0x000000000000791b */ /* 0x003fea0003800000 */
.L_x_9284:
        /* <DEDUP_REMOVED lines=8> */
.L_x_9285:
[----:B------:R-:W-:Y:S02]  /*3c40*/  HFMA2 R12, -RZ, RZ, 0, 1.1920928955078125e-07 ;  /* 0x00000002ff0c7431 */ /* 0x000fe400000001ff */
[----:B------:R-:W-:Y:S01]  /*3c50*/  IMAD.MOV.U32 R13, RZ, RZ, RZ ;  /* 0x000000ffff0d7224 */ /* 0x000fe200078e00ff */
[----:B------:R-:W-:-:S07]  /*3c60*/  MOV R0, R14 ;  /* 0x0000000e00007202 */ /* 0x000fce0000000f00 */
[----:B------:R-:W-:Y:S05]  /*3c70*/  WARPSYNC.COLLECTIVE R15, `(.L_x_9286) ;  /* 0x000000000f087348 */ /* 0x000fea0003c00000 */
[----:B------:R0:W1:Y:S02]  /*3c80*/  SHFL.BFLY P6, R14, R13, R12, R11 ;  /* 0x0c00000c0d0e7389 */ /* 0x00006400000c000b */
[----:B01----:R-:W-:Y:S05]  /*3c90*/  ENDCOLLECTIVE ;  /* 0x000000000000791b */ /* 0x003fea0003800000 */
.L_x_9286:
        /* <DEDUP_REMOVED lines=9> */
.L_x_9287:
[----:B------:R-:W-:Y:S05]  /*3d30*/  BRA `(.L_x_9288) ;  /* 0xffffffec00a07947 */ /* 0x000fea000383ffff */
.L_x_9289:
        /* <DEDUP_REMOVED lines=12> */
.L_x_25750:


//--------------------- .text._ZN4vllm25paged_attention_v1_kernelI13__nv_bfloat16hLi32ELi32ELi128ELNS_18Fp8KVCacheDataTypeE1ELb1EEEvPT_PKS3_PKT0_S9_ifPKiSB_iPKfiiiSD_SD_iiiii --------------------------
	.section	.text._ZN4vllm25paged_attention_v1_kernelI13__nv_bfloat16hLi32ELi32ELi128ELNS_18Fp8KVCacheDataTypeE1ELb1EEEvPT_PKS3_PKT0_S9_ifPKiSB_iPKfiiiSD_SD_iiiii,"ax",@progbits
	.align	128
        .global         _ZN4vllm25paged_attention_v1_kernelI13__nv_bfloat16hLi32ELi32ELi128ELNS_18Fp8KVCacheDataTypeE1ELb1EEEvPT_PKS3_PKT0_S9_ifPKiSB_iPKfiiiSD_SD_iiiii
        .type           _ZN4vllm25paged_attention_v1_kernelI13__nv_bfloat16hLi32ELi32ELi128ELNS_18Fp8KVCacheDataTypeE1ELb1EEEvPT_PKS3_PKT0_S9_ifPKiSB_iPKfiiiSD_SD_iiiii,@function
        .size           _ZN4vllm25paged_attention_v1_kernelI13__nv_bfloat16hLi32ELi32ELi128ELNS_18Fp8KVCacheDataTypeE1ELb1EEEvPT_PKS3_PKT0_S9_ifPKiSB_iPKfiiiSD_SD_iiiii,(.L_x_25751 - _ZN4vllm25paged_attention_v1_kernelI13__nv_bfloat16hLi32ELi32ELi128ELNS_18Fp8KVCacheDataTypeE1ELb1EEEvPT_PKS3_PKT0_S9_ifPKiSB_iPKfiiiSD_SD_iiiii)
        .other          _ZN4vllm25paged_attention_v1_kernelI13__nv_bfloat16hLi32ELi32ELi128ELNS_18Fp8KVCacheDataTypeE1ELb1EEEvPT_PKS3_PKT0_S9_ifPKiSB_iPKfiiiSD_SD_iiiii,@"STO_CUDA_ENTRY STV_DEFAULT"
_ZN4vllm25paged_attention_v1_kernelI13__nv_bfloat16hLi32ELi32ELi128ELNS_18Fp8KVCacheDataTypeE1ELb1EEEvPT_PKS3_PKT0_S9_ifPKiSB_iPKfiiiSD_SD_iiiii:
.text._ZN4vllm25paged_attention_v1_kernelI13__nv_bfloat16hLi32ELi32ELi128ELNS_18Fp8KVCacheDataTypeE1ELb1EEEvPT_PKS3_PKT0_S9_ifPKiSB_iPKfiiiSD_SD_iiiii:
        /* <DEDUP_REMOVED lines=105> */
.L_x_9290:
        /* <DEDUP_REMOVED lines=25> */
.L_x_9294:
        /* <DEDUP_REMOVED lines=36> */
.L_x_9292:
[----:B------:R-:W-:Y:S05]  /*0a60*/  BSYNC.RECONVERGENT B6 ;  /* 0x0000000000067941 */ /* 0x000fea0003800200 */
.L_x_9291:
        /* <DEDUP_REMOVED lines=12> */
.L_x_9329:
        /* <DEDUP_REMOVED lines=39> */
.L_x_9300:
        /* <DEDUP_REMOVED lines=11> */
.L_x_9299:
[----:B------:R-:W-:Y:S05]  /*0e50*/  BSYNC.RECONVERGENT B1 ;  /* 0x0000000000017941 */ /* 0x000fea0003800200 */
.L_x_9298:
        /* <DEDUP_REMOVED lines=12> */
.L_x_9303:
        /* <DEDUP_REMOVED lines=100> */
.L_x_9302:
[----:B------:R-:W-:Y:S05]  /*1560*/  BSYNC.RECONVERGENT B1 ;  /* 0x0000000000017941 */ /* 0x000fea0003800200 */
.L_x_9301:
        /* <DEDUP_REMOVED lines=55> */
.L_x_9305:
[----:B------:R-:W-:Y:S05]  /*18e0*/  BSYNC.RECONVERGENT B1 ;  /* 0x0000000000017941 */ /* 0x000fea0003800200 */
.L_x_9304:
        /* <DEDUP_REMOVED lines=26> */
.L_x_9297:
[----:B------:R-:W-:Y:S05]  /*1a90*/  BSYNC.RECONVERGENT B0 ;  /* 0x0000000000007941 */ /* 0x000fea0003800200 */
.L_x_9296:
        /* <DEDUP_REMOVED lines=39> */
.L_x_9310:
[----:B------:R-:W0:Y:S01]  /*1d10*/  LDS R15, [R12] ;  /* 0x000000000c0f7984 */ /* 0x000e220000000800 */
[----:B------:R-:W-:-:S04]  /*1d20*/  IADD3 R13, PT, PT, R13, 0x1, RZ ;  /* 0x000000010d0d7810 */ /* 0x000fc80007ffe0ff */
[----:B------:R-:W-:Y:S01]  /*1d30*/  ISETP.NE.AND P0, PT, R13, RZ, PT ;  /* 0x000000ff0d00720c */ /* 0x000fe20003f05270 */
[----:B0-----:R-:W-:-:S05]  /*1d40*/  FMUL.FTZ R15, R15, R2 ;  /* 0x000000020f0f7220 */ /* 0x001fca0000410000 */
[----:B------:R0:W-:Y:S02]  /*1d50*/  STS [R12], R15 ;  /* 0x0000000f0c007388 */ /* 0x0001e40000000800 */
[----:B0-----:R-:W-:-:S05]  /*1d60*/  IADD3 R12, PT, PT, R12, 0x200, RZ ;  /* 0x000002000c0c7810 */ /* 0x001fca0007ffe0ff */
[----:B------:R-:W-:Y:S05]  /*1d70*/  @P0 BRA `(.L_x_9310) ;  /* 0xfffffffc00e40947 */ /* 0x000fea000383ffff */
.L_x_9309:
[----:B------:R-:W-:Y:S05]  /*1d80*/  BSYNC.RECONVERGENT B1 ;  /* 0x0000000000017941 */ /* 0x000fea0003800200 */
.L_x_9308:
        /* <DEDUP_REMOVED lines=12> */
.L_x_9313:
        /* <DEDUP_REMOVED lines=52> */
.L_x_9312:
[----:B------:R-:W-:Y:S05]  /*2190*/  BSYNC.RECONVERGENT B1 ;  /* 0x0000000000017941 */ /* 0x000fea0003800200 */
.L_x_9311:
        /* <DEDUP_REMOVED lines=31> */
.L_x_9315:
[----:B------:R-:W-:Y:S05]  /*2390*/  BSYNC.RECONVERGENT B1 ;  /* 0x0000000000017941 */ /* 0x000fea0003800200 */
.L_x_9314:
        /* <DEDUP_REMOVED lines=14> */
.L_x_9307:
[----:B------:R-:W-:Y:S05]  /*2480*/  BSYNC.RECONVERGENT B0 ;  /* 0x0000000000007941 */ /* 0x000fea0003800200 */
.L_x_9306:
        /* <DEDUP_REMOVED lines=29> */
.L_x_9319:
        /* <DEDUP_REMOVED lines=34> */
.L_x_9318:
        /* <DEDUP_REMOVED lines=16> */
.L_x_9317:
[----:B------:R-:W-:Y:S05]  /*2980*/  BSYNC.RECONVERGENT B6 ;  /* 0x0000000000067941 */ /* 0x000fea0003800200 */
.L_x_9316:
        /* <DEDUP_REMOVED lines=16> */
.L_x_9338:
        /* <DEDUP_REMOVED lines=19> */
.L_x_9322:
[----:B------:R-:W-:Y:S05]  /*2bc0*/  BSYNC.RECONVERGENT B0 ;  /* 0x0000000000007941 */ /* 0x000fea0003800200 */
.L_x_9321:
        /* <DEDUP_REMOVED lines=58> */
.L_x_9293:
        /* <DEDUP_REMOVED lines=16> */
.L_x_9323:
[----:B------:R-:W-:Y:S05]  /*3070*/  EXIT ;  /* 0x000000000000794d */ /* 0x000fea0003800000 */
.L_x_9295:
[----:B------:R-:W-:Y:S02]  /*3080*/  HFMA2 R12, -RZ, RZ, 0, 9.5367431640625e-07 ;  /* 0x00000010ff0c7431 */ /* 0x000fe400000001ff */
[----:B------:R-:W-:Y:S01]  /*3090*/  IMAD.MOV.U32 R11, RZ, RZ, 0x1f ;  /* 0x0000001fff0b7424 */ /* 0x000fe200078e00ff */
[----:B------:R-:W-:-:S07]  /*30a0*/  MOV R15, 0xffffffff ;  /* 0xffffffff000f7802 */ /* 0x000fce0000000f00 */
[----:B------:R-:W-:Y:S05]  /*30b0*/  WARPSYNC.COLLECTIVE R15, `(.L_x_9324) ;  /* 0x000000000f087348 */ /* 0x000fea0003c00000 */
[----:B------:R0:W1:Y:S02]  /*30c0*/  SHFL.BFLY P6, R14, R13, R12, R11 ;  /* 0x0c00000c0d0e7389 */ /* 0x00006400000c000b */
[----:B01----:R-:W-:Y:S05]  /*30d0*/  ENDCOLLECTIVE ;  /* 0x000000000000791b */ /* 0x003fea0003800000 */
.L_x_9324:
[----:B------:R-:W-:Y:S01]  /*30e0*/  IMAD.MOV.U32 R12, RZ, RZ, 0x8 ;  /* 0x00000008ff0c7424 */ /* 0x000fe200078e00ff */
[----:B------:R-:W-:-:S04]  /*30f0*/  FMNMX.FTZ R0, R14, -3.40282346638528859812e+38, !PT ;  /* 0xff7fffff0e007809 */ /* 0x000fc80007810000 */
[----:B------:R-:W-:-:S07]  /*3100*/  MOV R13, R0 ;  /* 0x00000000000d7202 */ /* 0x000fce0000000f00 */
[----:B------:R-:W-:Y:S05]  /*3110*/  WARPSYNC.COLLECTIVE R15, `(.L_x_9325) ;  /* 0x000000000f087348 */ /* 0x000fea0003c00000 */
[----:B------:R0:W1:Y:S02]  /*3120*/  SHFL.BFLY P6, R14, R13, R12, R11 ;  /* 0x0c00000c0d0e7389 */ /* 0x00006400000c000b */
[----:B01----:R-:W-:Y:S05]  /*3130*/  ENDCOLLECTIVE ;  /* 0x000000000000791b */ /* 0x003fea0003800000 */
.L_x_9325:
[----:B------:R-:W-:Y:S01]  /*3140*/  HFMA2 R12, -RZ, RZ, 0, 2.384185791015625e-07 ;  /* 0x00000004ff0c7431 */ /* 0x000fe200000001ff */
[----:B------:R-:W-:-:S04]  /*3150*/  FMNMX.FTZ R2, R0, R14, !PT ;  /* 0x0000000e00027209 */ /* 0x000fc80007810000 */
[----:B------:R-:W-:-:S07]  /*3160*/  MOV R13, R2 ;  /* 0x00000002000d7202 */ /* 0x000fce0000000f00 */
[----:B------:R-:W-:Y:S05]  /*3170*/  WARPSYNC.COLLECTIVE R15, `(.L_x_9326) ;  /* 0x000000000f087348 */ /* 0x000fea0003c00000 */
[----:B------:R0:W1:Y:S02]  /*3180*/  SHFL.BFLY P6, R14, R13, R12, R11 ;  /* 0x0c00000c0d0e7389 */ /* 0x00006400000c000b */
[----:B01----:R-:W-:Y:S05]  /*3190*/  ENDCOLLECTIVE ;  /* 0x000000000000791b */ /* 0x003fea0003800000 */
.L_x_9326:
[----:B------:R-:W-:Y:S02]  /*31a0*/  MOV R12, 0x2 ;  /* 0x00000002000c7802 */ /* 0x000fe40000000f00 */
[----:B------:R-:W-:-:S05]  /*31b0*/  FMNMX.FTZ R3, R2, R14, !PT ;  /* 0x0000000e02037209 */ /* 0x000fca0007810000 */
[----:B------:R-:W-:-:S07]  /*31c0*/  IMAD.MOV.U32 R13, RZ, RZ, R3 ;  /* 0x000000ffff0d7224 */ /* 0x000fce00078e0003 */
[----:B------:R-:W-:Y:S05]  /*31d0*/  WARPSYNC.COLLECTIVE R15, `(.L_x_9327) ;  /* 0x000000000f087348 */ /* 0x000fea0003c00000 */
[----:B------:R0:W1:Y:S02]  /*31e0*/  SHFL.BFLY P6, R14, R13, R12, R11 ;  /* 0x0c00000c0d0e7389 */ /* 0x00006400000c000b */
[----:B01----:R-:W-:Y:S05]  /*31f0*/  ENDCOLLECTIVE ;  /* 0x000000000000791b */ /* 0x003fea0003800000 */
.L_x_9327:
[----:B------:R-:W-:Y:S01]  /*3200*/  IMAD.MOV.U32 R12, RZ, RZ, 0x1 ;  /* 0x00000001ff0c7424 */ /* 0x000fe200078e00ff */
[----:B------:R-:W-:-:S04]  /*3210*/  FMNMX.FTZ R4, R3, R14, !PT ;  /* 0x0000000e03047209 */ /* 0x000fc80007810000 */
[----:B------:R-:W-:-:S07]  /*3220*/  MOV R13, R4 ;  /* 0x00000004000d7202 */ /* 0x000fce0000000f00 */
[----:B------:R-:W-:Y:S05]  /*3230*/  WARPSYNC.COLLECTIVE R15, `(.L_x_9328) ;  /* 0x000000000f087348 */ /* 0x000fea0003c00000 */
[----:B------:R0:W1:Y:S02]  /*3240*/  SHFL.BFLY P6, R14, R13, R12, R11 ;  /* 0x0c00000c0d0e7389 */ /* 0x00006400000c000b */
[----:B01----:R-:W-:Y:S05]  /*3250*/  ENDCOLLECTIVE ;  /* 0x000000000000791b */ /* 0x003fea0003800000 */
.L_x_9328:
[----:B------:R-:W-:Y:S05]  /*3260*/  BRA `(.L_x_9329) ;  /* 0xffffffd800307947 */ /* 0x000fea000383ffff */
.L_x_9320:
[----:B-1----:R-:W-:Y:S01]  /*3270*/  HFMA2 R13, -RZ, RZ, 0, 0 ;  /* 0x00000000ff0d7431 */ /* 0x002fe200000001ff */
[----:B------:R-:W-:Y:S01]  /*3280*/  MOV R12, 0x2 ;  /* 0x00000002000c7802 */ /* 0x000fe20000000f00 */
[----:B0-----:R-:W-:Y:S01]  /*3290*/  IMAD.MOV.U32 R11, RZ, RZ, 0x1f ;  /* 0x0000001fff0b7424 */ /* 0x001fe200078e00ff */
[----:B------:R-:W-:-:S07]  /*32a0*/  MOV R15, 0xffffffff ;  /* 0xffffffff000f7802 */ /* 0x000fce0000000f00 */
[----:B------:R-:W-:Y:S05]  /*32b0*/  WARPSYNC.COLLECTIVE R15, `(.L_x_9330) ;  /* 0x000000000f087348 */ /* 0x000fea0003c00000 */
[----:B------:R0:W1:Y:S02]  /*32c0*/  SHFL.BFLY P6, R14, R13, R12, R11 ;  /* 0x0c00000c0d0e7389 */ /* 0x00006400000c000b */
[----:B01----:R-:W-:Y:S05]  /*32d0*/  ENDCOLLECTIVE ;  /* 0x000000000000791b */ /* 0x003fea0003800000 */
.L_x_9330:
[----:B------:R-:W-:Y:S02]  /*32e0*/  IMAD.MOV.U32 R12, RZ, RZ, 0x1 ;  /* 0x00000001ff0c7424 */ /* 0x000fe400078e00ff */
[----:B------:R-:W-:-:S05]  /*32f0*/  FADD.FTZ R2, RZ, R14 ;  /* 0x0000000eff027221 */ /* 0x000fca0000010000 */
[----:B------:R-:W-:-:S07]  /*3300*/  MOV R13, R2 ;  /* 0x00000002000d7202 */ /* 0x000fce0000000f00 */
[----:B------:R-:W-:Y:S05]  /*3310*/  WARPSYNC.COLLECTIVE R15, `(.L_x_9331) ;  /* 0x000000000f087348 */ /* 0x000fea0003c00000 */
[----:B------:R0:W1:Y:S02]  /*3320*/  SHFL.BFLY P6, R14, R13, R12, R11 ;  /* 0x0c00000c0d0e7389 */ /* 0x00006400000c000b */
[----:B01----:R-:W-:Y:S05]  /*3330*/  ENDCOLLECTIVE ;  /* 0x000000000000791b */ /* 0x003fea0003800000 */
.L_x_9331:
[----:B------:R-:W-:Y:S02]  /*3340*/  HFMA2 R13, -RZ, RZ, 0, 0 ;  /* 0x00000000ff0d7431 */ /* 0x000fe400000001ff */
[----:B------:R-:W-:Y:S01]  /*3350*/  IMAD.MOV.U32 R12, RZ, RZ, 0x2 ;  /* 0x00000002ff0c7424 */ /* 0x000fe200078e00ff */
[----:B------:R-:W-:-:S07]  /*3360*/  MOV R3, R14 ;  /* 0x0000000e00037202 */ /* 0x000fce0000000f00 */
[----:B------:R-:W-:Y:S05]  /*3370*/  WARPSYNC.COLLECTIVE R15, `(.L_x_9332) ;  /* 0x000000000f087348 */ /* 0x000fea0003c00000 */
[----:B------:R0:W1:Y:S02]  /*3380*/  SHFL.BFLY P6, R14, R13, R12, R11 ;  /* 0x0c00000c0d0e7389 */ /* 0x00006400000c000b */
[----:B01----:R-:W-:Y:S05]  /*3390*/  ENDCOLLECTIVE ;  /* 0x000000000000791b */ /* 0x003fea0003800000 */
.L_x_9332:
        /* <DEDUP_REMOVED lines=8> */
.L_x_9333:
[----:B------:R-:W-:Y:S02]  /*3420*/  HFMA2 R13, -RZ, RZ, 0, 0 ;  /* 0x00000000ff0d7431 */ /* 0x000fe400000001ff */
[----:B------:R-:W-:Y:S01]  /*3430*/  IMAD.MOV.U32 R12, RZ, RZ, 0x2 ;  /* 0x00000002ff0c7424 */ /* 0x000fe200078e00ff */
[----:B------:R-:W-:-:S07]  /*3440*/  MOV R5, R14 ;  /* 0x0000000e00057202 */ /* 0x000fce0000000f00 */
[----:B------:R-:W-:Y:S05]  /*3450*/  WARPSYNC.COLLECTIVE R15, `(.L_x_9334) ;  /* 0x000000000f087348 */ /* 0x000fea0003c00000 */
[----:B------:R0:W1:Y:S02]  /*3460*/  SHFL.BFLY P6, R14, R13, R12, R11 ;  /* 0x0c00000c0d0e7389 */ /* 0x00006400000c000b */
[----:B01----:R-:W-:Y:S05]  /*3470*/  ENDCOLLECTIVE ;  /* 0x000000000000791b */ /* 0x003fea0003800000 */
.L_x_9334:
        /* <DEDUP_REMOVED lines=8> */
.L_x_9335:
[----:B------:R-:W-:Y:S02]  /*3500*/  HFMA2 R13, -RZ, RZ, 0, 0 ;  /* 0x00000000ff0d7431 */ /* 0x000fe400000001ff */
[----:B------:R-:W-:Y:S01]  /*3510*/  IMAD.MOV.U32 R12, RZ, RZ, 0x2 ;  /* 0x00000002ff0c7424 */ /* 0x000fe200078e00ff */
[----:B------:R-:W-:-:S07]  /*3520*/  MOV R7, R14 ;  /* 0x0000000e00077202 */ /* 0x000fce0000000f00 */
[----:B------:R-:W-:Y:S05]  /*3530*/  WARPSYNC.COLLECTIVE R15, `(.L_x_9336) ;  /* 0x000000000f087348 */ /* 0x000fea0003c00000 */
[----:B------:R0:W1:Y:S02]  /*3540*/  SHFL.BFLY P6, R14, R13, R12, R11 ;  /* 0x0c00000c0d0e7389 */ /* 0x00006400000c000b */
[----:B01----:R-:W-:Y:S05]  /*3550*/  ENDCOLLECTIVE ;  /* 0x000000000000791b */ /* 0x003fea0003800000 */
.L_x_9336:
[----:B------:R-:W-:Y:S01]  /*3560*/  FADD.FTZ R2, R6, R7 ;  /* 0x0000000706027221 */ /* 0x000fe20000010000 */
[----:B------:R-:W-:Y:S02]  /*3570*/  HFMA2 R12, -RZ, RZ, 0, 5.9604644775390625e-08 ;  /* 0x00000001ff0c7431 */ /* 0x000fe400000001ff */
[----:B------:R-:W-:-:S05]  /*3580*/  FADD.FTZ R8, RZ, R14 ;  /* 0x0000000eff087221 */ /* 0x000fca0000010000 */
[----:B------:R-:W-:-:S07]  /*3590*/  MOV R13, R8 ;  /* 0x00000008000d7202 */ /* 0x000fce0000000f00 */
[----:B------:R-:W-:Y:S05]  /*35a0*/  WARPSYNC.COLLECTIVE R15, `(.L_x_9337) ;  /* 0x000000000f087348 */ /* 0x000fea0003c00000 */
[----:B------:R0:W1:Y:S02]  /*35b0*/  SHFL.BFLY P6, R14, R13, R12, R11 ;  /* 0x0c00000c0d0e7389 */ /* 0x00006400000c000b */
[----:B01----:R-:W-:Y:S05]  /*35c0*/  ENDCOLLECTIVE ;  /* 0x000000000000791b */ /* 0x003fea0003800000 */
.L_x_9337:
[----:B------:R-:W-:Y:S05]  /*35d0*/  BRA `(.L_x_9338) ;  /* 0xfffffff4002c7947 */ /* 0x000fea000383ffff */
.L_x_9339:
        /* <DEDUP_REMOVED lines=10> */
.L_x_25751:


//--------------------- .text._ZN4vllm25paged_attention_v1_kernelI13__nv_bfloat16hLi256ELi16ELi128ELNS_18Fp8KVCacheDataTypeE1ELb0EEEvPT_PKS3_PKT0_S9_ifPKiSB_iPKfiiiSD_SD_iiiii --------------------------
	.section	.text._ZN4vllm25paged_attention_v1_kernelI13__nv_bfloat16hLi256ELi16ELi128ELNS_18Fp8KVCacheDataTypeE1ELb0EEEvPT_PKS3_PKT0_S9_ifPKiSB_iPKfiiiSD_SD_iiiii,"ax",@progbits
	.align	128
        .global         _ZN4vllm25paged_attention_v1_kernelI13__nv_bfloat16hLi256ELi16ELi128ELNS_18Fp8KVCacheDataTypeE1ELb0EEEvPT_PKS3_PKT0_S9_ifPKiSB_iPKfiiiSD_SD_iiiii
        .type           _ZN4vllm25paged_attention_v1_kernelI13__nv_bfloat16hLi256ELi16ELi128ELNS_18Fp8KVCacheDataTypeE1ELb0EEEvPT_PKS3_PKT0_S9_ifPKiSB_iPKfiiiSD_SD_iiiii,@function
        .size           _ZN4vllm25paged_attention_v1_kernelI13__nv_bfloat16hLi256ELi16ELi128ELNS_18Fp8KVCacheDataTypeE1ELb0EEEvPT_PKS3_PKT0_S9_ifPKiSB_iPKfiiiSD_SD_iiiii,(.L_x_25752 - _ZN4vllm25paged_attention_v1_kernelI13__nv_bfloat16hLi256ELi16ELi128ELNS_18Fp8KVCacheDataTypeE1ELb0EEEvPT_PKS3_PKT0_S9_ifPKiSB_iPKfiiiSD_SD_iiiii)
        .other          _ZN4vllm25paged_attention_v1_kernelI13__nv_bfloat16hLi256ELi16ELi128ELNS_18Fp8KVCacheDataTypeE1ELb0EEEvPT_PKS3_PKT0_S9_ifPKiSB_iPKfiiiSD_SD_iiiii,@"STO_CUDA_ENTRY STV_DEFAULT"
_ZN4vllm25paged_attention_v1_kernelI13__nv_bfloat16hLi256ELi16ELi128ELNS_18Fp8KVCacheDataTypeE1ELb0EEEvPT_PKS3_PKT0_S9_ifPKiSB_iPKfiiiSD_SD_iiiii:
.text._ZN4vllm25paged_attention_v1_kernelI13__nv_bfloat16hLi256ELi16ELi128ELNS_18Fp8KVCacheDataTypeE1ELb0EEEvPT_PKS3_PKT0_S9_ifPKiSB_iPKfiiiSD_SD_iiiii:
        /* <DEDUP_REMOVED lines=35> */
.L_x_9341:
[----:B------:R-:W-:Y:S05]  /*0230*/  BSYNC.RECONVERGENT B6 ;  /* 0x0000000000067941 */ /* 0x000fea0003800200 */
.L_x_9340:
        /* <DEDUP_REMOVED lines=10> */
.L_x_9375:
        /* <DEDUP_REMOVED lines=39> */
.L_x_9347:
        /* <DEDUP_REMOVED lines=11> */
.L_x_9346:
[----:B------:R-:W-:Y:S05]  /*0600*/  BSYNC.RECONVERGENT B1 ;  /* 0x0000000000017941 */ /* 0x000fea0003800200 */
.L_x_9345:
        /* <DEDUP_REMOVED lines=12> */
.L_x_9350:
        /* <DEDUP_REMOVED lines=100> */
.L_x_9349:
[----:B------:R-:W-:Y:S05]  /*0d10*/  BSYNC.RECONVERGENT B1 ;  /* 0x0000000000017941 */ /* 0x000fea0003800200 */
.L_x_9348:
        /* <DEDUP_REMOVED lines=55> */
.L_x_9352:
[----:B------:R-:W-:Y:S05]  /*1090*/  BSYNC.RECONVERGENT B1 ;  /* 0x0000000000017941 */ /* 0x000fea0003800200 */
.L_x_9351:
        /* <DEDUP_REMOVED lines=26> */
.L_x_9344:
[----:B------:R-:W-:Y:S05]  /*1240*/  BSYNC.RECONVERGENT B0 ;  /* 0x0000000000007941 */ /* 0x000fea0003800200 */
.L_x_9343:
        /* <DEDUP_REMOVED lines=39> */
.L_x_9357:
[----:B------:R-:W0:Y:S01]  /*14c0*/  LDS R3, [R6] ;  /* 0x0000000006037984 */ /* 0x000e220000000800 */
[----:B------:R-:W-:-:S04]  /*14d0*/  IADD3 R7, PT, PT, R7, 0x1, RZ ;  /* 0x0000000107077810 */ /* 0x000fc80007ffe0ff */
[----:B------:R-:W-:Y:S01]  /*14e0*/  ISETP.NE.AND P0, PT, R7, RZ, PT ;  /* 0x000000ff0700720c */ /* 0x000fe20003f05270 */
[----:B0-----:R-:W-:-:S05]  /*14f0*/  FMUL.FTZ R3, R3, R2 ;  /* 0x0000000203037220 */ /* 0x001fca0000410000 */
[----:B------:R0:W-:Y:S02]  /*1500*/  STS [R6], R3 ;  /* 0x0000000306007388 */ /* 0x0001e40000000800 */
[----:B0-----:R-:W-:-:S05]  /*1510*/  IADD3 R6, PT, PT, R6, 0x200, RZ ;  /* 0x0000020006067810 */ /* 0x001fca0007ffe0ff */
[----:B------:R-:W-:Y:S05]  /*1520*/  @P0 BRA `(.L_x_9357) ;  /* 0xfffffffc00e40947 */ /* 0x000fea000383ffff */
.L_x_9356:
[----:B------:R-:W-:Y:S05]  /*1530*/  BSYNC.RECONVERGENT B1 ;  /* 0x0000000000017941 */ /* 0x000fea0003800200 */
.L_x_9355:
        /* <DEDUP_REMOVED lines=12> */
.L_x_9360:
        /* <DEDUP_REMOVED lines=52> */
.L_x_9359:
[----:B------:R-:W-:Y:S05]  /*1940*/  BSYNC.RECONVERGENT B1 ;  /* 0x0000000000017941 */ /* 0x000fea0003800200 */
.L_x_9358:
        /* <DEDUP_REMOVED lines=31> */
.L_x_9362:
[----:B------:R-:W-:Y:S05]  /*1b40*/  BSYNC.RECONVERGENT B1 ;  /* 0x0000000000017941 */ /* 0x000fea0003800200 */
.L_x_9361:
        /* <DEDUP_REMOVED lines=14> */
.L_x_9354:
[----:B------:R-:W-:Y:S05]  /*1c30*/  BSYNC.RECONVERGENT B0 ;  /* 0x0000000000007941 */ /* 0x000fea0003800200 */
.L_x_9353:
        /* <DEDUP_REMOVED lines=45> */
.L_x_9364:
[----:B------:R-:W-:Y:S05]  /*1f10*/  BSYNC.RECONVERGENT B0 ;  /* 0x0000000000007941 */ /* 0x000fea0003800200 */
.L_x_9363:
        /* <DEDUP_REMOVED lines=36> */
.L_x_9366:
[----:B------:R-:W-:Y:S05]  /*2160*/  BSYNC.RECONVERGENT B0 ;  /* 0x0000000000007941 */ /* 0x000fea0003800200 */
.L_x_9365:
        /* <DEDUP_REMOVED lines=20> */
.L_x_9368:
[----:B------:R-:W-:Y:S05]  /*22b0*/  BSYNC.RECONVERGENT B0 ;  /* 0x0000000000007941 */ /* 0x000fea0003800200 */
.L_x_9367:
        /* <DEDUP_REMOVED lines=35> */
.L_x_9370:
[----:B------:R-:W-:Y:S05]  /*24f0*/  BSYNC.RECONVERGENT B0 ;  /* 0x0000000000007941 */ /* 0x000fea0003800200 */
.L_x_9369:
        /* <DEDUP_REMOVED lines=50> */
.L_x_9342:
[----:B------:R-:W-:Y:S01]  /*2820*/  HFMA2 R12, -RZ, RZ, 0, 9.5367431640625e-07 ;  /* 0x00000010ff0c7431 */ /* 0x000fe200000001ff */
[----:B------:R-:W-:Y:S02]  /*2830*/  MOV R11, 0x1f ;  /* 0x0000001f000b7802 */ /* 0x000fe40000000f00 */
[----:B------:R-:W-:-:S07]  /*2840*/  MOV R15, 0xffffffff ;  /* 0xffffffff000f7802 */ /* 0x000fce0000000f00 */
[----:B------:R-:W-:Y:S05]  /*2850*/  WARPSYNC.COLLECTIVE R15, `(.L_x_9371) ;  /* 0x000000000f087348 */ /* 0x000fea0003c00000 */
[----:B------:R0:W1:Y:S02]  /*2860*/  SHFL.BFLY P6, R14, R13, R12, R11 ;  /* 0x0c00000c0d0e7389 */ /* 0x00006400000c000b */
[----:B01----:R-:W-:Y:S05]  /*2870*/  ENDCOLLECTIVE ;  /* 0x000000000000791b */ /* 0x003fea0003800000 */
.L_x_9371:
[----:B------:R-:W-:Y:S01]  /*2880*/  HFMA2 R12, -RZ, RZ, 0, 4.76837158203125e-07 ;  /* 0x00000008ff0c7431 */ /* 0x000fe200000001ff */
[----:B------:R-:W-:-:S04]  /*2890*/  FMNMX.FTZ R0, R14, -3.40282346638528859812e+38, !PT ;  /* 0xff7fffff0e007809 */ /* 0x000fc80007810000 */
[----:B------:R-:W-:-:S07]  /*28a0*/  MOV R13, R0 ;  /* 0x00000000000d7202 */ /* 0x000fce0000000f00 */
[----:B------:R-:W-:Y:S05]  /*28b0*/  WARPSYNC.COLLECTIVE R15, `(.L_x_9372) ;  /* 0x000000000f087348 */ /* 0x000fea0003c00000 */
[----:B------:R0:W1:Y:S02]  /*28c0*/  SHFL.BFLY P6, R14, R13, R12, R11 ;  /* 0x0c00000c0d0e7389 */ /* 0x00006400000c000b */
[----:B01----:R-:W-:Y:S05]  /*28d0*/  ENDCOLLECTIVE ;  /* 0x000000000000791b */ /* 0x003fea0003800000 */
.L_x_9372:
[----:B------:R-:W-:Y:S01]  /*28e0*/  HFMA2 R12, -RZ, RZ, 0, 2.384185791015625e-07 ;  /* 0x00000004ff0c7431 */ /* 0x000fe200000001ff */
[----:B------:R-:W-:-:S04]  /*28f0*/  FMNMX.FTZ R2, R0, R14, !PT ;  /* 0x0000000e00027209 */ /* 0x000fc80007810000 */
[----:B------:R-:W-:-:S07]  /*2900*/  MOV R13, R2 ;  /* 0x00000002000d7202 */ /* 0x000fce0000000f00 */
[----:B------:R-:W-:Y:S05]  /*2910*/  WARPSYNC.COLLECTIVE R15, `(.L_x_9373) ;  /* 0x000000000f087348 */ /* 0x000fea0003c00000 */
[----:B------:R0:W1:Y:S02]  /*2920*/  SHFL.BFLY P6, R14, R13, R12, R11 ;  /* 0x0c00000c0d0e7389 */ /* 0x00006400000c000b */
[----:B01----:R-:W-:Y:S05]  /*2930*/  ENDCOLLECTIVE ;  /* 0x000000000000791b */ /* 0x003fea0003800000 */
.L_x_9373:
[----:B------:R-:W-:Y:S01]  /*2940*/  HFMA2 R12, -RZ, RZ, 0, 1.1920928955078125e-07 ;  /* 0x00000002ff0c7431 */ /* 0x000fe200000001ff */
[----:B------:R-:W-:-:S04]  /*2950*/  FMNMX.FTZ R3, R2, R14, !PT ;  /* 0x0000000e02037209 */ /* 0x000fc80007810000 */
[----:B------:R-:W-:-:S07]  /*2960*/  MOV R13, R3 ;  /* 0x00000003000d7202 */ /* 0x000fce0000000f00 */
[----:B------:R-:W-:Y:S05]  /*2970*/  WARPSYNC.COLLECTIVE R15, `(.L_x_9374) ;  /* 0x000000000f087348 */ /* 0x000fea0003c00000 */
[----:B------:R0:W1:Y:S02]  /*2980*/  SHFL.BFLY P6, R14, R13, R12, R11 ;  /* 0x0c00000c0d0e7389 */ /* 0x00006400000c000b */
[----:B01----:R-:W-:Y:S05]  /*2990*/  ENDCOLLECTIVE ;  /* 0x000000000000791b */ /* 0x003fea0003800000 */
.L_x_9374:
[----:B------:R-:W-:Y:S05]  /*29a0*/  BRA `(.L_x_9375) ;  /* 0xffffffd8004c7947 */ /* 0x000fea000383ffff */
.L_x_9376:
        /* <DEDUP_REMOVED lines=13> */
.L_x_25752:


//--------------------- .text._ZN4vllm25paged_attention_v1_kernelI13__nv_bfloat16hLi192ELi16ELi128ELNS_18Fp8KVCacheDataTypeE1ELb0EEEvPT_PKS3_PKT0_S9_ifPKiSB_iPKfiiiSD_SD_iiiii --------------------------
	.section	.text._ZN4vllm25paged_attention_v1_kernelI13__nv_bfloat16hLi192ELi16ELi128ELNS_18Fp8KVCacheDataTypeE1ELb0EEEvPT_PKS3_PKT0_S9_ifPKiSB_iPKfiiiSD_SD_iiiii,"ax",@progbits
	.align	128
        .global         _ZN4vllm25paged_attention_v1_kernelI13__nv_bfloat16hLi192ELi16ELi128ELNS_18Fp8KVCacheDataTypeE1ELb0EEEvPT_PKS3_PKT0_S9_ifPKiSB_iPKfiiiSD_SD_iiiii
        .type           _ZN4vllm25paged_attention_v1_kernelI13__nv_bfloat16hLi192ELi16ELi128ELNS_18Fp8KVCacheDataTypeE1ELb0EEEvPT_PKS3_PKT0_S9_ifPKiSB_iPKfiiiSD_SD_iiiii,@function
        .size           _ZN4vllm25paged_attention_v1_kernelI13__nv_bfloat16hLi192ELi16ELi128ELNS_18Fp8KVCacheDataTypeE1ELb0EEEvPT_PKS3_PKT0_S9_ifPKiSB_iPKfiiiSD_SD_iiiii,(.L_x_25753 - _ZN4vllm25paged_attention_v1_kernelI13__nv_bfloat16hLi192ELi16ELi128ELNS_18Fp8KVCacheDataTypeE1ELb0EEEvPT_PKS3_PKT0_S9_ifPKiSB_iPKfiiiSD_SD_iiiii)
        .other          _ZN4vllm25paged_attention_v1_kernelI13__nv_bfloat16hLi192ELi16ELi128ELNS_18Fp8KVCacheDataTypeE1ELb0EEEvPT_PKS3_PKT0_S9_ifPKiSB_iPKfiiiSD_SD_iiiii,@"STO_CUDA_ENTRY STV_DEFAULT"
_ZN4vllm25paged_attention_v1_kernelI13__nv_bfloat16hLi192ELi16ELi128ELNS_18Fp8KVCacheDataTypeE1ELb0EEEvPT_PKS3_PKT0_S9_ifPKiSB_iPKfiiiSD_SD_iiiii:
.text._ZN4vllm25paged_attention_v1_kernelI13__nv_bfloat16hLi192ELi16ELi128ELNS_18Fp8KVCacheDataTypeE1ELb0EEEvPT_PKS3_PKT0_S9_ifPKiSB_iPKfiiiSD_SD_iiiii:
        /* <DEDUP_REMOVED lines=35> */
.L_x_9378:
[----:B------:R-:W-:Y:S05]  /*0230*/  BSYNC.RECONVERGENT B6 ;  /* 0x0000000000067941 */ /* 0x000fea0003800200 */
.L_x_9377:
        /* <DEDUP_REMOVED lines=10> */
.L_x_9412:
        /* <DEDUP_REMOVED lines=39> */
.L_x_9384:
        /* <DEDUP_REMOVED lines=11> */
.L_x_9383:
[----:B------:R-:W-:Y:S05]  /*0600*/  BSYNC.RECONVERGENT B1 ;  /* 0x0000000000017941 */ /* 0x000fea0003800200 */
.L_x_9382:
        /* <DEDUP_REMOVED lines=12> */
.L_x_9387:
        /* <DEDUP_REMOVED lines=100> */
.L_x_9386:
[----:B------:R-:W-:Y:S05]  /*0d10*/  BSYNC.RECONVERGENT B1 ;  /* 0x0000000000017941 */ /* 0x000fea0003800200 */
.L_x_9385:
        /* <DEDUP_REMOVED lines=55> */
.L_x_9389:
[----:B------:R-:W-:Y:S05]  /*1090*/  BSYNC.RECONVERGENT B1 ;  /* 0x0000000000017941 */ /* 0x000fea0003800200 */
.L_x_9388:
        /* <DEDUP_REMOVED lines=26> */
.L_x_9381:
[----:B------:R-:W-:Y:S05]  /*1240*/  BSYNC.RECONVERGENT B0 ;  /* 0x0000000000007941 */ /* 0x000fea0003800200 */
.L_x_9380:
        /* <DEDUP_REMOVED lines=39> */
.L_x_9394:
[----:B------:R-:W0:Y:S01]  /*14c0*/  LDS R3, [R6] ;  /* 0x0000000006037984 */ /* 0x000e220000000800 */
[----:B------:R-:W-:-:S04]  /*14d0*/  IADD3 R7, PT, PT, R7, 0x1, RZ ;  /* 0x0000000107077810 */ /* 0x000fc80007ffe0ff */
[----:B------:R-:W-:Y:S01]  /*14e0*/  ISETP.NE.AND P0, PT, R7, RZ, PT ;  /* 0x000000ff0700720c */ /* 0x000fe20003f05270 */
[----:B0-----:R-:W-:-:S05]  /*14f0*/  FMUL.FTZ R3, R3, R2 ;  /* 0x0000000203037220 */ /* 0x001fca0000410000 */
[----:B------:R0:W-:Y:S02]  /*1500*/  STS [R6], R3 ;  /* 0x0000000306007388 */ /* 0x0001e40000000800 */
[----:B0-----:R-:W-:-:S05]  /*1510*/  IADD3 R6, PT, PT, R6, 0x200, RZ ;  /* 0x0000020006067810 */ /* 0x001fca0007ffe0ff */
[----:B------:R-:W-:Y:S05]  /*1520*/  @P0 BRA `(.L_x_9394) ;  /* 0xfffffffc00e40947 */ /* 0x000fea000383ffff */
.L_x_9393:
[----:B------:R-:W-:Y:S05]  /*1530*/  BSYNC.RECONVERGENT B1 ;  /* 0x0000000000017941 */ /* 0x000fea0003800200 */
.L_x_9392:
        /* <DEDUP_REMOVED lines=12> */
.L_x_9397:
        /* <DEDUP_REMOVED lines=52> */
.L_x_9396:
[----:B------:R-:W-:Y:S05]  /*1940*/  BSYNC.RECONVERGENT B1 ;  /* 0x0000000000017941 */ /* 0x000fea0003800200 */
.L_x_9395:
        /* <DEDUP_REMOVED lines=31> */
.L_x_9399:
[----:B------:R-:W-:Y:S05]  /*1b40*/  BSYNC.RECONVERGENT B1 ;  /* 0x0000000000017941 */ /* 0x000fea0003800200 */
.L_x_9398:
        /* <DEDUP_REMOVED lines=14> */
.L_x_9391:
[----:B------:R-:W-:Y:S05]  /*1c30*/  BSYNC.RECONVERGENT B0 ;  /* 0x0000000000007941 */ /* 0x000fea0003800200 */
.L_x_9390:
        /* <DEDUP_REMOVED lines=37> */
.L_x_9401:
[----:B------:R-:W-:Y:S05]  /*1e90*/  BSYNC.RECONVERGENT B0 ;  /* 0x0000000000007941 */ /* 0x000fea0003800200 */
.L_x_9400:
        /* <DEDUP_REMOVED lines=27> */
.L_x_9403:
[----:B------:R-:W-:Y:S05]  /*2050*/  BSYNC.RECONVERGENT B0 ;  /* 0x0000000000007941 */ /* 0x000fea0003800200 */
.L_x_9402:
        /* <DEDUP_REMOVED lines=15> */
.L_x_9405:
[----:B------:R-:W-:Y:S05]  /*2150*/  BSYNC.RECONVERGENT B0 ;  /* 0x0000000000007941 */ /* 0x000fea0003800200 */
.L_x_9404:
        /* <DEDUP_REMOVED lines=27> */
.L_x_9407:
[----:B------:R-:W-:Y:S05]  /*2310*/  BSYNC.RECONVERGENT B0 ;  /* 0x0000000000007941 */ /* 0x000fea0003800200 */
.L_x_9406:
        /* <DEDUP_REMOVED lines=42> */
.L_x_9379:
[----:B------:R-:W-:Y:S01]  /*25c0*/  HFMA2 R12, -RZ, RZ, 0, 9.5367431640625e-07 ;  /* 0x00000010ff0c7431 */ /* 0x000fe200000001ff */
[----:B------:R-:W-:Y:S02]  /*25d0*/  MOV R11, 0x1f ;  /* 0x0000001f000b7802 */ /* 0x000fe40000000f00 */
[----:B------:R-:W-:-:S07]  /*25e0*/  MOV R15, 0xffffffff ;  /* 0xffffffff000f7802 */ /* 0x000fce0000000f00 */
[----:B------:R-:W-:Y:S05]  /*25f0*/  WARPSYNC.COLLECTIVE R15, `(.L_x_9408) ;  /* 0x000000000f087348 */ /* 0x000fea0003c00000 */
[----:B------:R0:W1:Y:S02]  /*2600*/  SHFL.BFLY P6, R14, R13, R12, R11 ;  /* 0x0c00000c0d0e7389 */ /* 0x00006400000c000b */
[----:B01----:R-:W-:Y:S05]  /*2610*/  ENDCOLLECTIVE ;  /* 0x000000000000791b */ /* 0x003fea0003800000 */
.L_x_9408:
[----:B------:R-:W-:Y:S01]  /*2620*/  HFMA2 R12, -RZ, RZ, 0, 4.76837158203125e-07 ;  /* 0x00000008ff0c7431 */ /* 0x000fe200000001ff */
[----:B------:R-:W-:-:S04]  /*2630*/  FMNMX.FTZ R0, R14, -3.40282346638528859812e+38, !PT ;  /* 0xff7fffff0e007809 */ /* 0x000fc80007810000 */
[----:B------:R-:W-:-:S07]  /*2640*/  MOV R13, R0 ;  /* 0x00000000000d7202 */ /* 0x000fce0000000f00 */
[----:B------:R-:W-:Y:S05]  /*2650*/  WARPSYNC.COLLECTIVE R15, `(.L_x_9409) ;  /* 0x000000000f087348 */ /* 0x000fea0003c00000 */
[----:B------:R0:W1:Y:S02]  /*2660*/  SHFL.BFLY P6, R14, R13, R12, R11 ;  /* 0x0c00000c0d0e7389 */ /* 0x00006400000c000b */
[----:B01----:R-:W-:Y:S05]  /*2670*/  ENDCOLLECTIVE ;  /* 0x000000000000791b */ /* 0x003fea0003800000 */
.L_x_9409:
[----:B------:R-:W-:Y:S01]  /*2680*/  HFMA2 R12, -RZ, RZ, 0, 2.384185791015625e-07 ;  /* 0x00000004ff0c7431 */ /* 0x000fe200000001ff */
[----:B------:R-:W-:-:S04]  /*2690*/  FMNMX.FTZ R2, R0, R14, !PT ;  /* 0x0000000e00027209 */ /* 0x000fc80007810000 */
[----:B------:R-:W-:-:S07]  /*26a0*/  MOV R13, R2 ;  /* 0x00000002000d7202 */ /* 0x000fce0000000f00 */
[----:B------:R-:W-:Y:S05]  /*26b0*/  WARPSYNC.COLLECTIVE R15, `(.L_x_9410) ;  /* 0x000000000f087348 */ /* 0x000fea0003c00000 */
[----:B------:R0:W1:Y:S02]  /*26c0*/  SHFL.BFLY P6, R14, R13, R12, R11 ;  /* 0x0c00000c0d0e7389 */ /* 0x00006400000c000b */
[----:B01----:R-:W-:Y:S05]  /*26d0*/  ENDCOLLECTIVE ;  /* 0x000000000000791b */ /* 0x003fea0003800000 */
.L_x_9410:
[----:B------:R-:W-:Y:S01]  /*26e0*/  HFMA2 R12, -RZ, RZ, 0, 1.1920928955078125e-07 ;  /* 0x00000002ff0c7431 */ /* 0x000fe200000001ff */
[----:B------:R-:W-:-:S04]  /*26f0*/  FMNMX.FTZ R3, R2, R14, !PT ;  /* 0x0000000e02037209 */ /* 0x000fc80007810000 */
[----:B------:R-:W-:-:S07]  /*2700*/  MOV R13, R3 ;  /* 0x00000003000d7202 */ /* 0x000fce0000000f00 */
[----:B------:R-:W-:Y:S05]  /*2710*/  WARPSYNC.COLLECTIVE R15, `(.L_x_9411) ;  /* 0x000000000f087348 */ /* 0x000fea0003c00000 */
[----:B------:R0:W1:Y:S02]  /*2720*/  SHFL.BFLY P6, R14, R13, R12, R11 ;  /* 0x0c00000c0d0e7389 */ /* 0x00006400000c000b */
[----:B01----:R-:W-:Y:S05]  /*2730*/  ENDCOLLECTIVE ;  /* 0x000000000000791b */ /* 0x003fea0003800000 */
.L_x_9411:
[----:B------:R-:W-:Y:S05]  /*2740*/  BRA `(.L_x_9412) ;  /* 0xffffffd800e47947 */ /* 0x000fea000383ffff */
.L_x_9413:
        /* <DEDUP_REMOVED lines=11> */
.L_x_25753:


//--------------------- .text._ZN4vllm25paged_attention_v1_kernelI13__nv_bfloat16hLi128ELi16ELi128ELNS_18Fp8KVCacheDataTypeE1ELb0EEEvPT_PKS3_PKT0_S9_ifPKiSB_iPKfiiiSD_SD_iiiii --------------------------
	.section	.text._ZN4vllm25paged_attention_v1_kernelI13__nv_bfloat16hLi128ELi16ELi128ELNS_18Fp8KVCacheDataTypeE1ELb0EEEvPT_PKS3_PKT0_S9_ifPKiSB_iPKfiiiSD_SD_iiiii,"ax",@progbits
	.align	128
        .global         _ZN4vllm25paged_attention_v1_kernelI13__nv_bfloat16hLi128ELi16ELi128ELNS_18Fp8KVCacheDataTypeE1ELb0EEEvPT_PKS3_PKT0_S9_ifPKiSB_iPKfiiiSD_SD_iiiii
        .type           _ZN4vllm25paged_attention_v1_kernelI13__nv_bfloat16hLi128ELi16ELi128ELNS_18Fp8KVCacheDataTypeE1ELb0EEEvPT_PKS3_PKT0_S9_ifPKiSB_iPKfiiiSD_SD_iiiii,@function
        .size           _ZN4vllm25paged_attention_v1_kernelI13__nv_bfloat16hLi128ELi16ELi128ELNS_18Fp8KVCacheDataTypeE1ELb0EEEvPT_PKS3_PKT0_S9_ifPKiSB_iPKfiiiSD_SD_iiiii,(.L_x_25754 - _ZN4vllm25paged_attention_v1_kernelI13__nv_bfloat16hLi128ELi16ELi128ELNS_18Fp8KVCacheDataTypeE1ELb0EEEvPT_PKS3_PKT0_S9_ifPKiSB_iPKfiiiSD_SD_iiiii)
        .other          _ZN4vllm25paged_attention_v1_kernelI13__nv_bfloat16hLi128ELi16ELi128ELNS_18Fp8KVCacheDataTypeE1ELb0EEEvPT_PKS3_PKT0_S9_ifPKiSB_iPKfiiiSD_SD_iiiii,@"STO_CUDA_ENTRY STV_DEFAULT"
_ZN4vllm25paged_attention_v1_kernelI13__nv_bfloat16hLi128ELi16ELi128ELNS_18Fp8KVCacheDataTypeE1ELb0EEEvPT_PKS3_PKT0_S9_ifPKiSB_iPKfiiiSD_SD_iiiii:
.text._ZN4vllm25paged_attention_v1_kernelI13__nv_bfloat16hLi128ELi16ELi128ELNS_18Fp8KVCacheDataTypeE1ELb0EEEvPT_PKS3_PKT0_S9_ifPKiSB_iPKfiiiSD_SD_iiiii:
        /* <DEDUP_REMOVED lines=35> */
.L_x_9415:
[----:B------:R-:W-:Y:S05]  /*0230*/  BSYNC.RECONVERGENT B6 ;  /* 0x0000000000067941 */ /* 0x000fea0003800200 */
.L_x_9414:
        /* <DEDUP_REMOVED lines=10> */
.L_x_9449:
        /* <DEDUP_REMOVED lines=39> */
.L_x_9421:
        /* <DEDUP_REMOVED lines=11> */
.L_x_9420:
[----:B------:R-:W-:Y:S05]  /*0600*/  BSYNC.RECONVERGENT B1 ;  /* 0x0000000000017941 */ /* 0x000fea0003800200 */
.L_x_9419:
        /* <DEDUP_REMOVED lines=12> */
.L_x_9424:
        /* <DEDUP_REMOVED lines=100> */
.L_x_9423:
[----:B------:R-:W-:Y:S05]  /*0d10*/  BSYNC.RECONVERGENT B1 ;  /* 0x0000000000017941 */ /* 0x000fea0003800200 */
.L_x_9422:
        /* <DEDUP_REMOVED lines=55> */
.L_x_9426:
[----:B------:R-:W-:Y:S05]  /*1090*/  BSYNC.RECONVERGENT B1 ;  /* 0x0000000000017941 */ /* 0x000fea0003800200 */
.L_x_9425:
        /* <DEDUP_REMOVED lines=26> */
.L_x_9418:
[----:B------:R-:W-:Y:S05]  /*1240*/  BSYNC.RECONVERGENT B0 ;  /* 0x0000000000007941 */ /* 0x000fea0003800200 */
.L_x_9417:
        /* <DEDUP_REMOVED lines=39> */
.L_x_9431:
[----:B------:R-:W0:Y:S01]  /*14c0*/  LDS R3, [R6] ;  /* 0x0000000006037984 */ /* 0x000e220000000800 */
[----:B------:R-:W-:-:S04]  /*14d0*/  IADD3 R7, PT, PT, R7, 0x1, RZ ;  /* 0x0000000107077810 */ /* 0x000fc80007ffe0ff */
[----:B------:R-:W-:Y:S01]  /*14e0*/  ISETP.NE.AND P0, PT, R7, RZ, PT ;  /* 0x000000ff0700720c */ /* 0x000fe20003f05270 */
[----:B0-----:R-:W-:-:S05]  /*14f0*/  FMUL.FTZ R3, R3, R2 ;  /* 0x0000000203037220 */ /* 0x001fca0000410000 */
[----:B------:R0:W-:Y:S02]  /*1500*/  STS [R6], R3 ;  /* 0x0000000306007388 */ /* 0x0001e40000000800 */
[----:B0-----:R-:W-:-:S05]  /*1510*/  IADD3 R6, PT, PT, R6, 0x200, RZ ;  /* 0x0000020006067810 */ /* 0x001fca0007ffe0ff */
[----:B------:R-:W-:Y:S05]  /*1520*/  @P0 BRA `(.L_x_9431) ;  /* 0xfffffffc00e40947 */ /* 0x000fea000383ffff */
.L_x_9430:
[----:B------:R-:W-:Y:S05]  /*1530*/  BSYNC.RECONVERGENT B1 ;  /* 0x0000000000017941 */ /* 0x000fea0003800200 */
.L_x_9429:
        /* <DEDUP_REMOVED lines=12> */
.L_x_9434:
        /* <DEDUP_REMOVED lines=52> */
.L_x_9433:
[----:B------:R-:W-:Y:S05]  /*1940*/  BSYNC.RECONVERGENT B1 ;  /* 0x0000000000017941 */ /* 0x000fea0003800200 */
.L_x_9432:
        /* <DEDUP_REMOVED lines=31> */
.L_x_9436:
[----:B------:R-:W-:Y:S05]  /*1b40*/  BSYNC.RECONVERGENT B1 ;  /* 0x0000000000017941 */ /* 0x000fea0003800200 */
.L_x_9435:
        /* <DEDUP_REMOVED lines=14> */
.L_x_9428:
[----:B------:R-:W-:Y:S05]  /*1c30*/  BSYNC.RECONVERGENT B0 ;  /* 0x0000000000007941 */ /* 0x000fea0003800200 */
.L_x_9427:
        /* <DEDUP_REMOVED lines=33> */
.L_x_9438:
[----:B------:R-:W-:Y:S05]  /*1e50*/  BSYNC.RECONVERGENT B0 ;  /* 0x0000000000007941 */ /* 0x000fea0003800200 */
.L_x_9437:
        /* <DEDUP_REMOVED lines=20> */
.L_x_9440:
[----:B------:R-:W-:Y:S05]  /*1fa0*/  BSYNC.RECONVERGENT B0 ;  /* 0x0000000000007941 */ /* 0x000fea0003800200 */
.L_x_9439:
        /* <DEDUP_REMOVED lines=12> */
.L_x_9442:
[----:B------:R-:W-:Y:S05]  /*2070*/  BSYNC.RECONVERGENT B0 ;  /* 0x0000000000007941 */ /* 0x000fea0003800200 */
.L_x_9441:
        /* <DEDUP_REMOVED lines=19> */
.L_x_9444:
[----:B------:R-:W-:Y:S05]  /*21b0*/  BSYNC.RECONVERGENT B0 ;  /* 0x0000000000007941 */ /* 0x000fea0003800200 */
.L_x_9443:
        /* <DEDUP_REMOVED lines=34> */
.L_x_9416:
[----:B------:R-:W-:Y:S01]  /*23e0*/  HFMA2 R12, -RZ, RZ, 0, 9.5367431640625e-07 ;  /* 0x00000010ff0c7431 */ /* 0x000fe200000001ff */
[----:B------:R-:W-:Y:S02]  /*23f0*/  MOV R11, 0x1f ;  /* 0x0000001f000b7802 */ /* 0x000fe40000000f00 */
[----:B------:R-:W-:-:S07]  /*2400*/  MOV R15, 0xffffffff ;  /* 0xffffffff000f7802 */ /* 0x000fce0000000f00 */
[----:B------:R-:W-:Y:S05]  /*2410*/  WARPSYNC.COLLECTIVE R15, `(.L_x_9445) ;  /* 0x000000000f087348 */ /* 0x000fea0003c00000 */
[----:B------:R0:W1:Y:S02]  /*2420*/  SHFL.BFLY P6, R14, R13, R12, R11 ;  /* 0x0c00000c0d0e7389 */ /* 0x00006400000c000b */
[----:B01----:R-:W-:Y:S05]  /*2430*/  ENDCOLLECTIVE ;  /* 0x000000000000791b */ /* 0x003fea0003800000 */
.L_x_9445:
[----:B------:R-:W-:Y:S01]  /*2440*/  HFMA2 R12, -RZ, RZ, 0, 4.76837158203125e-07 ;  /* 0x00000008ff0c7431 */ /* 0x000fe200000001ff */
[----:B------:R-:W-:-:S04]  /*2450*/  FMNMX.FTZ R0, R14, -3.40282346638528859812e+38, !PT ;  /* 0xff7fffff0e007809 */ /* 0x000fc80007810000 */
[----:B------:R-:W-:-:S07]  /*2460*/  MOV R13, R0 ;  /* 0x00000000000d7202 */ /* 0x000fce0000000f00 */
[----:B------:R-:W-:Y:S05]  /*2470*/  WARPSYNC.COLLECTIVE R15, `(.L_x_9446) ;  /* 0x000000000f087348 */ /* 0x000fea0003c00000 */
[----:B------:R0:W1:Y:S02]  /*2480*/  SHFL.BFLY P6, R14, R13, R12, R11 ;  /* 0x0c00000c0d0e7389 */ /* 0x00006400000c000b */
[----:B01----:R-:W-:Y:S05]  /*2490*/  ENDCOLLECTIVE ;  /* 0x000000000000791b */ /* 0x003fea0003800000 */
.L_x_9446:
[----:B------:R-:W-:Y:S01]  /*24a0*/  HFMA2 R12, -RZ, RZ, 0, 2.384185791015625e-07 ;  /* 0x00000004ff0c7431 */ /* 0x000fe200000001ff */
[----:B------:R-:W-:-:S04]  /*24b0*/  FMNMX.FTZ R2, R0, R14, !PT ;  /* 0x0000000e00027209 */ /* 0x000fc80007810000 */
[----:B------:R-:W-:-:S07]  /*24c0*/  MOV R13, R2 ;  /* 0x00000002000d7202 */ /* 0x000fce0000000f00 */
[----:B------:R-:W-:Y:S05]  /*24d0*/  WARPSYNC.COLLECTIVE R15, `(.L_x_9447) ;  /* 0x000000000f087348 */ /* 0x000fea0003c00000 */
[----:B------:R0:W1:Y:S02]  /*24e0*/  SHFL.BFLY P6, R14, R13, R12, R11 ;  /* 0x0c00000c0d0e7389 */ /* 0x00006400000c000b */
[----:B01----:R-:W-:Y:S05]  /*24f0*/  ENDCOLLECTIVE ;  /* 0x000000000000791b */ /* 0x003fea0003800000 */
.L_x_9447:
[----:B------:R-:W-:Y:S01]  /*2500*/  HFMA2 R12, -RZ, RZ, 0, 1.1920928955078125e-07 ;  /* 0x00000002ff0c7431 */ /* 0x000fe200000001ff */
[----:B------:R-:W-:-:S04]  /*2510*/  FMNMX.FTZ R3, R2, R14, !PT ;  /* 0x0000000e02037209 */ /* 0x000fc80007810000 */
[----:B------:R-:W-:-:S07]  /*2520*/  MOV R13, R3 ;  /* 0x00000003000d7202 */ /* 0x000fce0000000f00 */
[----:B------:R-:W-:Y:S05]  /*2530*/  WARPSYNC.COLLECTIVE R15, `(.L_x_9448) ;  /* 0x000000000f087348 */ /* 0x000fea0003c00000 */
[----:B------:R0:W1:Y:S02]  /*2540*/  SHFL.BFLY P6, R14, R13, R12, R11 ;  /* 0x0c00000c0d0e7389 */ /* 0x00006400000c000b */
[----:B01----:R-:W-:Y:S05]  /*2550*/  ENDCOLLECTIVE ;  /* 0x000000000000791b */ /* 0x003fea0003800000 */
.L_x_9448:
[----:B------:R-:W-:Y:S05]  /*2560*/  BRA `(.L_x_9449) ;  /* 0xffffffdc005c7947 */ /* 0x000fea000383ffff */
.L_x_9450:
        /* <DEDUP_REMOVED lines=9> */
.L_x_25754:


//--------------------- .text._ZN4vllm25paged_attention_v1_kernelI13__nv_bfloat16hLi120ELi16ELi128ELNS_18Fp8KVCacheDataTypeE1ELb0EEEvPT_PKS3_PKT0_S9_ifPKiSB_iPKfiiiSD_SD_iiiii --------------------------
	.section	.text._ZN4vllm25paged_attention_v1_kernelI13__nv_bfloat16hLi120ELi16ELi128ELNS_18Fp8KVCacheDataTypeE1ELb0EEEvPT_PKS3_PKT0_S9_ifPKiSB_iPKfiiiSD_SD_iiiii,"ax",@progbits
	.align	128
        .global         _ZN4vllm25paged_attention_v1_kernelI13__nv_bfloat16hLi120ELi16ELi128ELNS_18Fp8KVCacheDataTypeE1ELb0EEEvPT_PKS3_PKT0_S9_ifPKiSB_iPKfiiiSD_SD_iiiii
        .type           _ZN4vllm25paged_attention_v1_kernelI13__nv_bfloat16hLi120ELi16ELi128ELNS_18Fp8KVCacheDataTypeE1ELb0EEEvPT_PKS3_PKT0_S9_ifPKiSB_iPKfiiiSD_SD_iiiii,@function
        .size           _ZN4vllm25paged_attention_v1_kernelI13__nv_bfloat16hLi120ELi16ELi128ELNS_18Fp8KVCacheDataTypeE1ELb0EEEvPT_PKS3_PKT0_S9_ifPKiSB_iPKfiiiSD_SD_iiiii,(.L_x_25755 - _ZN4vllm25paged_attention_v1_kernelI13__nv_bfloat16hLi120ELi16ELi128ELNS_18Fp8KVCacheDataTypeE1ELb0EEEvPT_PKS3_PKT0_S9_ifPKiSB_iPKfiiiSD_SD_iiiii)
        .other          _ZN4vllm25paged_attention_v1_kernelI13__nv_bfloat16hLi120ELi16ELi128ELNS_18Fp8KVCacheDataTypeE1ELb0EEEvPT_PKS3_PKT0_S9_ifPKiSB_iPKfiiiSD_SD_iiiii,@"STO_CUDA_ENTRY STV_DEFAULT"
_ZN4vllm25paged_attention_v1_kernelI13__nv_bfloat16hLi120ELi16ELi128ELNS_18Fp8KVCacheDataTypeE1ELb0EEEvPT_PKS3_PKT0_S9_ifPKiSB_iPKfiiiSD_SD_iiiii:
.text._ZN4vllm25paged_attention_v1_kernelI13__nv_bfloat16hLi120ELi16ELi128ELNS_18Fp8KVCacheDataTypeE1ELb0EEEvPT_PKS3_PKT0_S9_ifPKiSB_iPKfiiiSD_SD_iiiii:
        /* <DEDUP_REMOVED lines=35> */
.L_x_9452:
[----:B------:R-:W-:Y:S05]  /*0230*/  BSYNC.RECONVERGENT B6 ;  /* 0x0000000000067941 */ /* 0x000fea0003800200 */
.L_x_9451:
        /* <DEDUP_REMOVED lines=10> */
.L_x_9492:
        /* <DEDUP_REMOVED lines=39> */
.L_x_9458:
        /* <DEDUP_REMOVED lines=11> */
.L_x_9457:
[----:B------:R-:W-:Y:S05]  /*0600*/  BSYNC.RECONVERGENT B1 ;  /* 0x0000000000017941 */ /* 0x000fea0003800200 */
.L_x_9456:
        /* <DEDUP_REMOVED lines=12> */
.L_x_9461:
        /* <DEDUP_REMOVED lines=100> */
.L_x_9460:
[----:B------:R-:W-:Y:S05]  /*0d10*/  BSYNC.RECONVERGENT B1 ;  /* 0x0000000000017941 */ /* 0x000fea0003800200 */
.L_x_9459:
        /* <DEDUP_REMOVED lines=55> */
.L_x_9463:
[----:B------:R-:W-:Y:S05]  /*1090*/  BSYNC.RECONVERGENT B1 ;  /* 0x0000000000017941 */ /* 0x000fea0003800200 */
.L_x_9462:
        /* <DEDUP_REMOVED lines=26> */
.L_x_9455:
[----:B------:R-:W-:Y:S05]  /*1240*/  BSYNC.RECONVERGENT B0 ;  /* 0x0000000000007941 */ /* 0x000fea0003800200 */
.L_x_9454:
        /* <DEDUP_REMOVED lines=39> */
.L_x_9468:
[----:B------:R-:W0:Y:S01]  /*14c0*/  LDS R3, [R6] ;  /* 0x0000000006037984 */ /* 0x000e220000000800 */
[----:B------:R-:W-:-:S04]  /*14d0*/  IADD3 R7, PT, PT, R7, 0x1, RZ ;  /* 0x0000000107077810 */ /* 0x000fc80007ffe0ff */
[----:B------:R-:W-:Y:S01]  /*14e0*/  ISETP.NE.AND P0, PT, R7, RZ, PT ;  /* 0x000000ff0700720c */ /* 0x000fe20003f05270 */
[----:B0-----:R-:W-:-:S05]  /*14f0*/  FMUL.FTZ R3, R3, R2 ;  /* 0x0000000203037220 */ /* 0x001fca0000410000 */
[----:B------:R0:W-:Y:S02]  /*1500*/  STS [R6], R3 ;  /* 0x0000000306007388 */ /* 0x0001e40000000800 */
[----:B0-----:R-:W-:-:S05]  /*1510*/  VIADD R6, R6, 0x200 ;  /* 0x0000020006067836 */ /* 0x001fca0000000000 */
[----:B------:R-:W-:Y:S05]  /*1520*/  @P0 BRA `(.L_x_9468) ;  /* 0xfffffffc00e40947 */ /* 0x000fea000383ffff */
.L_x_9467:
[----:B------:R-:W-:Y:S05]  /*1530*/  BSYNC.RECONVERGENT B1 ;  /* 0x0000000000017941 */ /* 0x000fea0003800200 */
.L_x_9466:
        /* <DEDUP_REMOVED lines=12> */
.L_x_9471:
        /* <DEDUP_REMOVED lines=52> */
.L_x_9470:
[----:B------:R-:W-:Y:S05]  /*1940*/  BSYNC.RECONVERGENT B1 ;  /* 0x0000000000017941 */ /* 0x000fea0003800200 */
.L_x_9469:
        /* <DEDUP_REMOVED lines=31> */
.L_x_9473:
[----:B------:R-:W-:Y:S05]  /*1b40*/  BSYNC.RECONVERGENT B1 ;  /* 0x0000000000017941 */ /* 0x000fea0003800200 */
.L_x_9472:
        /* <DEDUP_REMOVED lines=14> */
.L_x_9465:
[----:B------:R-:W-:Y:S05]  /*1c30*/  BSYNC.RECONVERGENT B0 ;  /* 0x0000000000007941 */ /* 0x000fea0003800200 */
.L_x_9464:
        /* <DEDUP_REMOVED lines=28> */
.L_x_9475:
[----:B------:R-:W-:Y:S05]  /*1e00*/  BSYNC.RECONVERGENT B0 ;  /* 0x0000000000007941 */ /* 0x000fea0003800200 */
.L_x_9474:
        /* <DEDUP_REMOVED lines=28> */
.L_x_9479:
[----:B------:R-:W-:Y:S05]  /*1fd0*/  BSYNC.RECONVERGENT B1 ;  /* 0x0000000000017941 */ /* 0x000fea0003800200 */
.L_x_9478:
[----:B-1----:R-:W-:-:S07]  /*1fe0*/  @!P0 FADD.FTZ R4, R4, R23 ;  /* 0x0000001704048221 */ /* 0x002fce0000010000 */
.L_x_9477:
[----:B------:R-:W-:Y:S05]  /*1ff0*/  BSYNC.RECONVERGENT B0 ;  /* 0x0000000000007941 */ /* 0x000fea0003800200 */
.L_x_9476:
        /* <DEDUP_REMOVED lines=20> */
.L_x_9481:
[----:B------:R-:W-:Y:S05]  /*2140*/  BSYNC.RECONVERGENT B0 ;  /* 0x0000000000007941 */ /* 0x000fea0003800200 */
.L_x_9480:
        /* <DEDUP_REMOVED lines=28> */
.L_x_9485:
[----:B------:R-:W-:Y:S05]  /*2310*/  BSYNC.RECONVERGENT B1 ;  /* 0x0000000000017941 */ /* 0x000fea0003800200 */
.L_x_9484:
[----:B01-3--:R-:W-:-:S07]  /*2320*/  @!P0 FADD.FTZ R4, R4, R17 ;  /* 0x0000001104048221 */ /* 0x00bfce0000010000 */
.L_x_9483:
[----:B------:R-:W-:Y:S05]  /*2330*/  BSYNC.RECONVERGENT B0 ;  /* 0x0000000000007941 */ /* 0x000fea0003800200 */
.L_x_9482:
        /* <DEDUP_REMOVED lines=34> */
.L_x_9487:
[----:B------:R-:W-:Y:S05]  /*2560*/  BSYNC.RECONVERGENT B0 ;  /* 0x0000000000007941 */ /* 0x000fea0003800200 */
.L_x_9486:
[----:B------:R-:W-:Y:S05]  /*2570*/  @P0 EXIT ;  /* 0x000000000000094d */ /* 0x000fea0003800000 */
[----:B------:R-:W-:-:S05]  /*2580*/  F2FP.BF16.F32.PACK_AB R4, RZ, R4 ;  /* 0x00000004ff04723e */ /* 0x000fca00000010ff */
[----:B------:R-:W-:Y:S01]  /*2590*/  STG.E.U16 desc[UR36][R12.64+0xe0], R4 ;  /* 0x0000e0040c007986 */ /* 0x000fe2000c101524 */
[----:B------:R-:W-:Y:S05]  /*25a0*/  EXIT ;  /* 0x000000000000794d */ /* 0x000fea0003800000 */
.L_x_9453:
[----:B------:R-:W-:Y:S01]  /*25b0*/  HFMA2 R11, -RZ, RZ, 0, 1.847743988037109375e-06 ;  /* 0x0000001fff0b7431 */ /* 0x000fe200000001ff */
[----:B------:R-:W-:Y:S02]  /*25c0*/  MOV R12, 0x10 ;  /* 0x00000010000c7802 */ /* 0x000fe40000000f00 */
[----:B------:R-:W-:-:S07]  /*25d0*/  MOV R15, 0xffffffff ;  /* 0xffffffff000f7802 */ /* 0x000fce0000000f00 */
[----:B------:R-:W-:Y:S05]  /*25e0*/  WARPSYNC.COLLECTIVE R15, `(.L_x_9488) ;  /* 0x000000000f087348 */ /* 0x000fea0003c00000 */
[----:B------:R0:W1:Y:S02]  /*25f0*/  SHFL.BFLY P6, R14, R13, R12, R11 ;  /* 0x0c00000c0d0e7389 */ /* 0x00006400000c000b */
[----:B01----:R-:W-:Y:S05]  /*2600*/  ENDCOLLECTIVE ;  /* 0x000000000000791b */ /* 0x003fea0003800000 */
.L_x_9488:
[----:B------:R-:W-:Y:S01]  /*2610*/  HFMA2 R12, -RZ, RZ, 0, 4.76837158203125e-07 ;  /* 0x00000008ff0c7431 */ /* 0x000fe200000001ff */
[----:B------:R-:W-:-:S05]  /*2620*/  FMNMX.FTZ R0, R14, -3.40282346638528859812e+38, !PT ;  /* 0xff7fffff0e007809 */ /* 0x000fca0007810000 */
[----:B------:R-:W-:-:S07]  /*2630*/  IMAD.MOV.U32 R13, RZ, RZ, R0 ;  /* 0x000000ffff0d7224 */ /* 0x000fce00078e0000 */
[----:B------:R-:W-:Y:S05]  /*2640*/  WARPSYNC.COLLECTIVE R15, `(.L_x_9489) ;  /* 0x000000000f087348 */ /* 0x000fea0003c00000 */
[----:B------:R0:W1:Y:S02]  /*2650*/  SHFL.BFLY P6, R14, R13, R12, R11 ;  /* 0x0c00000c0d0e7389 */ /* 0x00006400000c000b */
[----:B01----:R-:W-:Y:S05]  /*2660*/  ENDCOLLECTIVE ;  /* 0x000000000000791b */ /* 0x003fea0003800000 */
.L_x_9489:
[----:B------:R-:W-:Y:S01]  /*2670*/  HFMA2 R12, -RZ, RZ, 0, 2.384185791015625e-07 ;  /* 0x00000004ff0c7431 */ /* 0x000fe200000001ff */
[----:B------:R-:W-:-:S04]  /*2680*/  FMNMX.FTZ R2, R0, R14, !PT ;  /* 0x0000000e00027209 */ /* 0x000fc80007810000 */
[----:B------:R-:W-:-:S07]  /*2690*/  MOV R13, R2 ;  /* 0x00000002000d7202 */ /* 0x000fce0000000f00 */
[----:B------:R-:W-:Y:S05]  /*26a0*/  WARPSYNC.COLLECTIVE R15, `(.L_x_9490) ;  /* 0x000000000f087348 */ /* 0x000fea0003c00000 */
[----:B------:R0:W1:Y:S02]  /*26b0*/  SHFL.BFLY P6, R14, R13, R12, R11 ;  /* 0x0c00000c0d0e7389 */ /* 0x00006400000c000b */
[----:B01----:R-:W-:Y:S05]  /*26c0*/  ENDCOLLECTIVE ;  /* 0x000000000000791b */ /* 0x003fea0003800000 */
.L_x_9490:
[----:B------:R-:W-:Y:S01]  /*26d0*/  HFMA2 R12, -RZ, RZ, 0, 1.1920928955078125e-07 ;  /* 0x00000002ff0c7431 */ /* 0x000fe200000001ff */
[----:B------:R-:W-:-:S04]  /*26e0*/  FMNMX.FTZ R3, R2, R14, !PT ;  /* 0x0000000e02037209 */ /* 0x000fc80007810000 */
[----:B------:R-:W-:-:S07]  /*26f0*/  MOV R13, R3 ;  /* 0x00000003000d7202 */ /* 0x000fce0000000f00 */
[----:B------:R-:W-:Y:S05]  /*2700*/  WARPSYNC.COLLECTIVE R15, `(.L_x_9491) ;  /* 0x000000000f087348 */ /* 0x000fea0003c00000 */
[----:B------:R0:W1:Y:S02]  /*2710*/  SHFL.BFLY P6, R14, R13, R12, R11 ;  /* 0x0c00000c0d0e7389 */ /* 0x00006400000c000b */
[----:B01----:R-:W-:Y:S05]  /*2720*/  ENDCOLLECTIVE ;  /* 0x000000000000791b */ /* 0x003fea0003800000 */
.L_x_9491:
[----:B------:R-:W-:Y:S05]  /*2730*/  BRA `(.L_x_9492) ;  /* 0xffffffd800e87947 */ /* 0x000fea000383ffff */
.L_x_9493:
        /* <DEDUP_REMOVED lines=12> */
.L_x_25755:


//--------------------- .text._ZN4vllm25paged_attention_v1_kernelI13__nv_bfloat16hLi112ELi16ELi128ELNS_18Fp8KVCacheDataTypeE1ELb0EEEvPT_PKS3_PKT0_S9_ifPKiSB_iPKfiiiSD_SD_iiiii --------------------------
	.section	.text._ZN4vllm25paged_attention_v1_kernelI13__nv_bfloat16hLi112ELi16ELi128ELNS_18Fp8KVCacheDataTypeE1ELb0EEEvPT_PKS3_PKT0_S9_ifPKiSB_iPKfiiiSD_SD_iiiii,"ax",@progbits
	.align	128
        .global         _ZN4vllm25paged_attention_v1_kernelI13__nv_bfloat16hLi112ELi16ELi128ELNS_18Fp8KVCacheDataTypeE1ELb0EEEvPT_PKS3_PKT0_S9_ifPKiSB_iPKfiiiSD_SD_iiiii
        .type           _ZN4vllm25paged_attention_v1_kernelI13__nv_bfloat16hLi112ELi16ELi128ELNS_18Fp8KVCacheDataTypeE1ELb0EEEvPT_PKS3_PKT0_S9_ifPKiSB_iPKfiiiSD_SD_iiiii,@function
        .size           _ZN4vllm25paged_attention_v1_kernelI13__nv_bfloat16hLi112ELi16ELi128ELNS_18Fp8KVCacheDataTypeE1ELb0EEEvPT_PKS3_PKT0_S9_ifPKiSB_iPKfiiiSD_SD_iiiii,(.L_x_25756 - _ZN4vllm25paged_attention_v1_kernelI13__nv_bfloat16hLi112ELi16ELi128ELNS_18Fp8KVCacheDataTypeE1ELb0EEEvPT_PKS3_PKT0_S9_ifPKiSB_iPKfiiiSD_SD_iiiii)
        .other          _ZN4vllm25paged_attention_v1_kernelI13__nv_bfloat16hLi112ELi16ELi128ELNS_18Fp8KVCacheDataTypeE1ELb0EEEvPT_PKS3_PKT0_S9_ifPKiSB_iPKfiiiSD_SD_iiiii,@"STO_CUDA_ENTRY STV_DEFAULT"
_ZN4vllm25paged_attention_v1_kernelI13__nv_bfloat16hLi112ELi16ELi128ELNS_18Fp8KVCacheDataTypeE1ELb0EEEvPT_PKS3_PKT0_S9_ifPKiSB_iPKfiiiSD_SD_iiiii:
.text._ZN4vllm25paged_attention_v1_kernelI13__nv_bfloat16hLi112ELi16ELi128ELNS_18Fp8KVCacheDataTypeE1ELb0EEEvPT_PKS3_PKT0_S9_ifPKiSB_iPKfiiiSD_SD_iiiii:
        /* <DEDUP_REMOVED lines=35> */
.L_x_9495:
[----:B------:R-:W-:Y:S05]  /*0230*/  BSYNC.RECONVERGENT B6 ;  /* 0x0000000000067941 */ /* 0x000fea0003800200 */
.L_x_9494:
        /* <DEDUP_REMOVED lines=10> */
.L_x_9525:
        /* <DEDUP_REMOVED lines=39> */
.L_x_9501:
        /* <DEDUP_REMOVED lines=11> */
.L_x_9500:
[----:B------:R-:W-:Y:S05]  /*0600*/  BSYNC.RECONVERGENT B1 ;  /* 0x0000000000017941 */ /* 0x000fea0003800200 */
.L_x_9499:
        /* <DEDUP_REMOVED lines=12> */
.L_x_9504:
        /* <DEDUP_REMOVED lines=100> */
.L_x_9503:
[----:B------:R-:W-:Y:S05]  /*0d10*/  BSYNC.RECONVERGENT B1 ;  /* 0x0000000000017941 */ /* 0x000fea0003800200 */
.L_x_9502:
        /* <DEDUP_REMOVED lines=55> */
.L_x_9506:
[----:B------:R-:W-:Y:S05]  /*1090*/  BSYNC.RECONVERGENT B1 ;  /* 0x0000000000017941 */ /* 0x000fea0003800200 */
.L_x_9505:
        /* <DEDUP_REMOVED lines=26> */
.L_x_9498:
[----:B------:R-:W-:Y:S05]  /*1240*/  BSYNC.RECONVERGENT B0 ;  /* 0x0000000000007941 */ /* 0x000fea0003800200 */
.L_x_9497:
        /* <DEDUP_REMOVED lines=39> */
.L_x_9511:
[----:B------:R-:W0:Y:S01]  /*14c0*/  LDS R3, [R6] ;  /* 0x0000000006037984 */ /* 0x000e220000000800 */
[----:B------:R-:W-:-:S04]  /*14d0*/  IADD3 R7, PT, PT, R7, 0x1, RZ ;  /* 0x0000000107077810 */ /* 0x000fc80007ffe0ff */
[----:B------:R-:W-:Y:S01]  /*14e0*/  ISETP.NE.AND P0, PT, R7, RZ, PT ;  /* 0x000000ff0700720c */ /* 0x000fe20003f05270 */
[----:B0-----:R-:W-:-:S05]  /*14f0*/  FMUL.FTZ R3, R3, R2 ;  /* 0x0000000203037220 */ /* 0x001fca0000410000 */
[----:B------:R0:W-:Y:S02]  /*1500*/  STS [R6], R3 ;  /* 0x0000000306007388 */ /* 0x0001e40000000800 */
[----:B0-----:R-:W-:-:S05]  /*1510*/  IADD3 R6, PT, PT, R6, 0x200, RZ ;  /* 0x0000020006067810 */ /* 0x001fca0007ffe0ff */
[----:B------:R-:W-:Y:S05]  /*1520*/  @P0 BRA `(.L_x_9511) ;  /* 0xfffffffc00e40947 */ /* 0x000fea000383ffff */
.L_x_9510:
[----:B------:R-:W-:Y:S05]  /*1530*/  BSYNC.RECONVERGENT B1 ;  /* 0x0000000000017941 */ /* 0x000fea0003800200 */
.L_x_9509:
        /* <DEDUP_REMOVED lines=12> */
.L_x_9514:
        /* <DEDUP_REMOVED lines=52> */
.L_x_9513:
[----:B------:R-:W-:Y:S05]  /*1940*/  BSYNC.RECONVERGENT B1 ;  /* 0x0000000000017941 */ /* 0x000fea0003800200 */
.L_x_9512:
        /* <DEDUP_REMOVED lines=31> */
.L_x_9516:
[----:B------:R-:W-:Y:S05]  /*1b40*/  BSYNC.RECONVERGENT B1 ;  /* 0x0000000000017941 */ /* 0x000fea0003800200 */
.L_x_9515:
        /* <DEDUP_REMOVED lines=14> */
.L_x_9508:
[----:B------:R-:W-:Y:S05]  /*1c30*/  BSYNC.RECONVERGENT B0 ;  /* 0x0000000000007941 */ /* 0x000fea0003800200 */
.L_x_9507:
        /* <DEDUP_REMOVED lines=44> */
.L_x_9518:
[----:B------:R-:W-:Y:S05]  /*1f00*/  BSYNC.RECONVERGENT B0 ;  /* 0x0000000000007941 */ /* 0x000fea0003800200 */
.L_x_9517:
        /* <DEDUP_REMOVED lines=25> */
.L_x_9520:
[----:B------:R-:W-:Y:S05]  /*20a0*/  BSYNC.RECONVERGENT B0 ;  /* 0x0000000000007941 */ /* 0x000fea0003800200 */
.L_x_9519:
        /* <DEDUP_REMOVED lines=32> */
.L_x_9496:
[----:B------:R-:W-:Y:S01]  /*22b0*/  HFMA2 R11, -RZ, RZ, 0, 1.847743988037109375e-06 ;  /* 0x0000001fff0b7431 */ /* 0x000fe200000001ff */
[----:B------:R-:W-:Y:S02]  /*22c0*/  MOV R12, 0x10 ;  /* 0x00000010000c7802 */ /* 0x000fe40000000f00 */
[----:B------:R-:W-:-:S07]  /*22d0*/  MOV R15, 0xffffffff ;  /* 0xffffffff000f7802 */ /* 0x000fce0000000f00 */
[----:B------:R-:W-:Y:S05]  /*22e0*/  WARPSYNC.COLLECTIVE R15, `(.L_x_9521) ;  /* 0x000000000f087348 */ /* 0x000fea0003c00000 */
[----:B------:R0:W1:Y:S02]  /*22f0*/  SHFL.BFLY P6, R14, R13, R12, R11 ;  /* 0x0c00000c0d0e7389 */ /* 0x00006400000c000b */
[----:B01----:R-:W-:Y:S05]  /*2300*/  ENDCOLLECTIVE ;  /* 0x000000000000791b */ /* 0x003fea0003800000 */
.L_x_9521:
[----:B------:R-:W-:Y:S01]  /*2310*/  HFMA2 R12, -RZ, RZ, 0, 4.76837158203125e-07 ;  /* 0x00000008ff0c7431 */ /* 0x000fe200000001ff */
[----:B------:R-:W-:-:S04]  /*2320*/  FMNMX.FTZ R0, R14, -3.40282346638528859812e+38, !PT ;  /* 0xff7fffff0e007809 */ /* 0x000fc80007810000 */
[----:B------:R-:W-:-:S07]  /*2330*/  MOV R13, R0 ;  /* 0x00000000000d7202 */ /* 0x000fce0000000f00 */
[----:B------:R-:W-:Y:S05]  /*2340*/  WARPSYNC.COLLECTIVE R15, `(.L_x_9522) ;  /* 0x000000000f087348 */ /* 0x000fea0003c00000 */
[----:B------:R0:W1:Y:S02]  /*2350*/  SHFL.BFLY P6, R14, R13, R12, R11 ;  /* 0x0c00000c0d0e7389 */ /* 0x00006400000c000b */
[----:B01----:R-:W-:Y:S05]  /*2360*/  ENDCOLLECTIVE ;  /* 0x000000000000791b */ /* 0x003fea0003800000 */
.L_x_9522:
[----:B------:R-:W-:Y:S01]  /*2370*/  HFMA2 R12, -RZ, RZ, 0, 2.384185791015625e-07 ;  /* 0x00000004ff0c7431 */ /* 0x000fe200000001ff */
[----:B------:R-:W-:-:S04]  /*2380*/  FMNMX.FTZ R2, R0, R14, !PT ;  /* 0x0000000e00027209 */ /* 0x000fc80007810000 */
[----:B------:R-:W-:-:S07]  /*2390*/  MOV R13, R2 ;  /* 0x00000002000d7202 */ /* 0x000fce0000000f00 */
[----:B------:R-:W-:Y:S05]  /*23a0*/  WARPSYNC.COLLECTIVE R15, `(.L_x_9523) ;  /* 0x000000000f087348 */ /* 0x000fea0003c00000 */
[----:B------:R0:W1:Y:S02]  /*23b0*/  SHFL.BFLY P6, R14, R13, R12, R11 ;  /* 0x0c00000c0d0e7389 */ /* 0x00006400000c000b */
[----:B01----:R-:W-:Y:S05]  /*23c0*/  ENDCOLLECTIVE ;  /* 0x000000000000791b */ /* 0x003fea0003800000 */
.L_x_9523:
[----:B------:R-:W-:Y:S01]  /*23d0*/  HFMA2 R12, -RZ, RZ, 0, 1.1920928955078125e-07 ;  /* 0x00000002ff0c7431 */ /* 0x000fe200000001ff */
[----:B------:R-:W-:-:S04]  /*23e0*/  FMNMX.FTZ R3, R2, R14, !PT ;  /* 0x0000000e02037209 */ /* 0x000fc80007810000 */
[----:B------:R-:W-:-:S07]  /*23f0*/  MOV R13, R3 ;  /* 0x00000003000d7202 */ /* 0x000fce0000000f00 */
[----:B------:R-:W-:Y:S05]  /*2400*/  WARPSYNC.COLLECTIVE R15, `(.L_x_9524) ;  /* 0x000000000f087348 */ /* 0x000fea0003c00000 */
[----:B------:R0:W1:Y:S02]  /*2410*/  SHFL.BFLY P6, R14, R13, R12, R11 ;  /* 0x0c00000c0d0e7389 */ /* 0x00006400000c000b */
[----:B01----:R-:W-:Y:S05]  /*2420*/  ENDCOLLECTIVE ;  /* 0x000000000000791b */ /* 0x003fea0003800000 */
.L_x_9524:
[----:B------:R-:W-:Y:S05]  /*2430*/  BRA `(.L_x_9525) ;  /* 0xffffffdc00a87947 */ /* 0x000fea000383ffff */
.L_x_9526:
        /* <DEDUP_REMOVED lines=12> */
.L_x_25756:


//--------------------- .text._ZN4vllm25paged_attention_v1_kernelI13__nv_bfloat16hLi96ELi16ELi128ELNS_18Fp8KVCacheDataTypeE1ELb0EEEvPT_PKS3_PKT0_S9_ifPKiSB_iPKfiiiSD_SD_iiiii --------------------------
	.section	.text._ZN4vllm25paged_attention_v1_kernelI13__nv_bfloat16hLi96ELi16ELi128ELNS_18Fp8KVCacheDataTypeE1ELb0EEEvPT_PKS3_PKT0_S9_ifPKiSB_iPKfiiiSD_SD_iiiii,"ax",@progbits
	.align	128
        .global         _ZN4vllm25paged_attention_v1_kernelI13__nv_bfloat16hLi96ELi16ELi128ELNS_18Fp8KVCacheDataTypeE1ELb0EEEvPT_PKS3_PKT0_S9_ifPKiSB_iPKfiiiSD_SD_iiiii
        .type           _ZN4vllm25paged_attention_v1_kernelI13__nv_bfloat16hLi96ELi16ELi128ELNS_18Fp8KVCacheDataTypeE1ELb0EEEvPT_PKS3_PKT0_S9_ifPKiSB_iPKfiiiSD_SD_iiiii,@function
        .size           _ZN4vllm25paged_attention_v1_kernelI13__nv_bfloat16hLi96ELi16ELi128ELNS_18Fp8KVCacheDataTypeE1ELb0EEEvPT_PKS3_PKT0_S9_ifPKiSB_iPKfiiiSD_SD_iiiii,(.L_x_25757 - _ZN4vllm25paged_attention_v1_kernelI13__nv_bfloat16hLi96ELi16ELi128ELNS_18Fp8KVCacheDataTypeE1ELb0EEEvPT_PKS3_PKT0_S9_ifPKiSB_iPKfiiiSD_SD_iiiii)
        .other          _ZN4vllm25paged_attention_v1_kernelI13__nv_bfloat16hLi96ELi16ELi128ELNS_18Fp8KVCacheDataTypeE1ELb0EEEvPT_PKS3_PKT0_S9_ifPKiSB_iPKfiiiSD_SD_iiiii,@"STO_CUDA_ENTRY STV_DEFAULT"
_ZN4vllm25paged_attention_v1_kernelI13__nv_bfloat16hLi96ELi16ELi128ELNS_18Fp8KVCacheDataTypeE1ELb0EEEvPT_PKS3_PKT0_S9_ifPKiSB_iPKfiiiSD_SD_iiiii:
.text._ZN4vllm25paged_attention_v1_kernelI13__nv_bfloat16hLi96ELi16ELi128ELNS_18Fp8KVCacheDataTypeE1ELb0EEEvPT_PKS3_PKT0_S9_ifPKiSB_iPKfiiiSD_SD_iiiii:
        /* <DEDUP_REMOVED lines=35> */
.L_x_9528:
[----:B------:R-:W-:Y:S05]  /*0230*/  BSYNC.RECONVERGENT B6 ;  /* 0x0000000000067941 */ /* 0x000fea0003800200 */
.L_x_9527:
        /* <DEDUP_REMOVED lines=10> */
.L_x_9558:
        /* <DEDUP_REMOVED lines=39> */
.L_x_9534:
        /* <DEDUP_REMOVED lines=11> */
.L_x_9533:
[----:B------:R-:W-:Y:S05]  /*0600*/  BSYNC.RECONVERGENT B1 ;  /* 0x0000000000017941 */ /* 0x000fea0003800200 */
.L_x_9532:
        /* <DEDUP_REMOVED lines=12> */
.L_x_9537:
        /* <DEDUP_REMOVED lines=100> */
.L_x_9536:
[----:B------:R-:W-:Y:S05]  /*0d10*/  BSYNC.RECONVERGENT B1 ;  /* 0x0000000000017941 */ /* 0x000fea0003800200 */
.L_x_9535:
        /* <DEDUP_REMOVED lines=55> */
.L_x_9539:
[----:B------:R-:W-:Y:S05]  /*1090*/  BSYNC.RECONVERGENT B1 ;  /* 0x0000000000017941 */ /* 0x000fea0003800200 */
.L_x_9538:
        /* <DEDUP_REMOVED lines=26> */
.L_x_9531:
[----:B------:R-:W-:Y:S05]  /*1240*/  BSYNC.RECONVERGENT B0 ;  /* 0x0000000000007941 */ /* 0x000fea0003800200 */
.L_x_9530:
        /* <DEDUP_REMOVED lines=39> */
.L_x_9544:
[----:B------:R-:W0:Y:S01]  /*14c0*/  LDS R3, [R6] ;  /* 0x0000000006037984 */ /* 0x000e220000000800 */
[----:B------:R-:W-:-:S04]  /*14d0*/  IADD3 R7, PT, PT, R7, 0x1, RZ ;  /* 0x0000000107077810 */ /* 0x000fc80007ffe0ff */
[----:B------:R-:W-:Y:S01]  /*14e0*/  ISETP.NE.AND P0, PT, R7, RZ, PT ;  /* 0x000000ff0700720c */ /* 0x000fe20003f05270 */
[----:B0-----:R-:W-:-:S05]  /*14f0*/  FMUL.FTZ R3, R3, R2 ;  /* 0x0000000203037220 */ /* 0x001fca0000410000 */
[----:B------:R0:W-:Y:S02]  /*1500*/  STS [R6], R3 ;  /* 0x0000000306007388 */ /* 0x0001e40000000800 */
[----:B0-----:R-:W-:-:S05]  /*1510*/  IADD3 R6, PT, PT, R6, 0x200, RZ ;  /* 0x0000020006067810 */ /* 0x001fca0007ffe0ff */
[----:B------:R-:W-:Y:S05]  /*1520*/  @P0 BRA `(.L_x_9544) ;  /* 0xfffffffc00e40947 */ /* 0x000fea000383ffff */
.L_x_9543:
[----:B------:R-:W-:Y:S05]  /*1530*/  BSYNC.RECONVERGENT B1 ;  /* 0x0000000000017941 */ /* 0x000fea0003800200 */
.L_x_9542:
        /* <DEDUP_REMOVED lines=12> */
.L_x_9547:
        /* <DEDUP_REMOVED lines=52> */
.L_x_9546:
[----:B------:R-:W-:Y:S05]  /*1940*/  BSYNC.RECONVERGENT B1 ;  /* 0x0000000000017941 */ /* 0x000fea0003800200 */
.L_x_9545:
        /* <DEDUP_REMOVED lines=31> */
.L_x_9549:
[----:B------:R-:W-:Y:S05]  /*1b40*/  BSYNC.RECONVERGENT B1 ;  /* 0x0000000000017941 */ /* 0x000fea0003800200 */
.L_x_9548:
        /* <DEDUP_REMOVED lines=14> */
.L_x_9541:
[----:B------:R-:W-:Y:S05]  /*1c30*/  BSYNC.RECONVERGENT B0 ;  /* 0x0000000000007941 */ /* 0x000fea0003800200 */
.L_x_9540:
        /* <DEDUP_REMOVED lines=41> */
.L_x_9551:
[----:B------:R-:W-:Y:S05]  /*1ed0*/  BSYNC.RECONVERGENT B0 ;  /* 0x0000000000007941 */ /* 0x000fea0003800200 */
.L_x_9550:
        /* <DEDUP_REMOVED lines=22> */
.L_x_9553:
[----:B------:R-:W-:Y:S05]  /*2040*/  BSYNC.RECONVERGENT B0 ;  /* 0x0000000000007941 */ /* 0x000fea0003800200 */
.L_x_9552:
        /* <DEDUP_REMOVED lines=30> */
.L_x_9529:
[----:B------:R-:W-:Y:S01]  /*2230*/  HFMA2 R12, -RZ, RZ, 0, 9.5367431640625e-07 ;  /* 0x00000010ff0c7431 */ /* 0x000fe200000001ff */
[----:B------:R-:W-:Y:S02]  /*2240*/  MOV R11, 0x1f ;  /* 0x0000001f000b7802 */ /* 0x000fe40000000f00 */
[----:B------:R-:W-:-:S07]  /*2250*/  MOV R15, 0xffffffff ;  /* 0xffffffff000f7802 */ /* 0x000fce0000000f00 */
[----:B------:R-:W-:Y:S05]  /*2260*/  WARPSYNC.COLLECTIVE R15, `(.L_x_9554) ;  /* 0x000000000f087348 */ /* 0x000fea0003c00000 */
[----:B------:R0:W1:Y:S02]  /*2270*/  SHFL.BFLY P6, R14, R13, R12, R11 ;  /* 0x0c00000c0d0e7389 */ /* 0x00006400000c000b */
[----:B01----:R-:W-:Y:S05]  /*2280*/  ENDCOLLECTIVE ;  /* 0x000000000000791b */ /* 0x003fea0003800000 */
.L_x_9554:
[----:B------:R-:W-:Y:S01]  /*2290*/  HFMA2 R12, -RZ, RZ, 0, 4.76837158203125e-07 ;  /* 0x00000008ff0c7431 */ /* 0x000fe200000001ff */
[----:B------:R-:W-:-:S04]  /*22a0*/  FMNMX.FTZ R0, R14, -3.40282346638528859812e+38, !PT ;  /* 0xff7fffff0e007809 */ /* 0x000fc80007810000 */
[----:B------:R-:W-:-:S07]  /*22b0*/  MOV R13, R0 ;  /* 0x00000000000d7202 */ /* 0x000fce0000000f00 */
[----:B------:R-:W-:Y:S05]  /*22c0*/  WARPSYNC.COLLECTIVE R15, `(.L_x_9555) ;  /* 0x000000000f087348 */ /* 0x000fea0003c00000 */
[----:B------:R0:W1:Y:S02]  /*22d0*/  SHFL.BFLY P6, R14, R13, R12, R11 ;  /* 0x0c00000c0d0e7389 */ /* 0x00006400000c000b */
[----:B01----:R-:W-:Y:S05]  /*22e0*/  ENDCOLLECTIVE ;  /* 0x000000000000791b */ /* 0x003fea0003800000 */
.L_x_9555:
[----:B------:R-:W-:Y:S01]  /*22f0*/  HFMA2 R12, -RZ, RZ, 0, 2.384185791015625e-07 ;  /* 0x00000004ff0c7431 */ /* 0x000fe200000001ff */
[----:B------:R-:W-:-:S04]  /*2300*/  FMNMX.FTZ R2, R0, R14, !PT ;  /* 0x0000000e00027209 */ /* 0x000fc80007810000 */
[----:B------:R-:W-:-:S07]  /*2310*/  MOV R13, R2 ;  /* 0x00000002000d7202 */ /* 0x000fce0000000f00 */
[----:B------:R-:W-:Y:S05]  /*2320*/  WARPSYNC.COLLECTIVE R15, `(.L_x_9556) ;  /* 0x000000000f087348 */ /* 0x000fea0003c00000 */
[----:B------:R0:W1:Y:S02]  /*2330*/  SHFL.BFLY P6, R14, R13, R12, R11 ;  /* 0x0c00000c0d0e7389 */ /* 0x00006400000c000b */
[----:B01----:R-:W-:Y:S05]  /*2340*/  ENDCOLLECTIVE ;  /* 0x000000000000791b */ /* 0x003fea0003800000 */
.L_x_9556:
[----:B------:R-:W-:Y:S01]  /*2350*/  HFMA2 R12, -RZ, RZ, 0, 1.1920928955078125e-07 ;  /* 0x00000002ff0c7431 */ /* 0x000fe200000001ff */
[----:B------:R-:W-:-:S04]  /*2360*/  FMNMX.FTZ R3, R2, R14, !PT ;  /* 0x0000000e02037209 */ /* 0x000fc80007810000 */
[----:B------:R-:W-:-:S07]  /*2370*/  MOV R13, R3 ;  /* 0x00000003000d7202 */ /* 0x000fce0000000f00 */
[----:B------:R-:W-:Y:S05]  /*2380*/  WARPSYNC.COLLECTIVE R15, `(.L_x_9557) ;  /* 0x000000000f087348 */ /* 0x000fea0003c00000 */
[----:B------:R0:W1:Y:S02]  /*2390*/  SHFL.BFLY P6, R14, R13, R12, R11 ;  /* 0x0c00000c0d0e7389 */ /* 0x00006400000c000b */
[----:B01----:R-:W-:Y:S05]  /*23a0*/  ENDCOLLECTIVE ;  /* 0x000000000000791b */ /* 0x003fea0003800000 */
.L_x_9557:
[----:B------:R-:W-:Y:S05]  /*23b0*/  BRA `(.L_x_9558) ;  /* 0xffffffdc00c87947 */ /* 0x000fea000383ffff */
.L_x_9559:
        /* <DEDUP_REMOVED lines=12> */
.L_x_25757:


//--------------------- .text._ZN4vllm25paged_attention_v1_kernelI13__nv_bfloat16hLi80ELi16ELi128ELNS_18Fp8KVCacheDataTypeE1ELb0EEEvPT_PKS3_PKT0_S9_ifPKiSB_iPKfiiiSD_SD_iiiii --------------------------
	.section	.text._ZN4vllm25paged_attention_v1_kernelI13__nv_bfloat16hLi80ELi16ELi128ELNS_18Fp8KVCacheDataTypeE1ELb0EEEvPT_PKS3_PKT0_S9_ifPKiSB_iPKfiiiSD_SD_iiiii,"ax",@progbits
	.align	128
        .global         _ZN4vllm25paged_attention_v1_kernelI13__nv_bfloat16hLi80ELi16ELi128ELNS_18Fp8KVCacheDataTypeE1ELb0EEEvPT_PKS3_PKT0_S9_ifPKiSB_iPKfiiiSD_SD_iiiii
        .type           _ZN4vllm25paged_attention_v1_kernelI13__nv_bfloat16hLi80ELi16ELi128ELNS_18Fp8KVCacheDataTypeE1ELb0EEEvPT_PKS3_PKT0_S9_ifPKiSB_iPKfiiiSD_SD_iiiii,@function
        .size           _ZN4vllm25paged_attention_v1_kernelI13__nv_bfloat16hLi80ELi16ELi128ELNS_18Fp8KVCacheDataTypeE1ELb0EEEvPT_PKS3_PKT0_S9_ifPKiSB_iPKfiiiSD_SD_iiiii,(.L_x_25758 - _ZN4vllm25paged_attention_v1_kernelI13__nv_bfloat16hLi80ELi16ELi128ELNS_18Fp8KVCacheDataTypeE1ELb0EEEvPT_PKS3_PKT0_S9_ifPKiSB_iPKfiiiSD_SD_iiiii)
        .other          _ZN4vllm25paged_attention_v1_kernelI13__nv_bfloat16hLi80ELi16ELi128ELNS_18Fp8KVCacheDataTypeE1ELb0EEEvPT_PKS3_PKT0_S9_ifPKiSB_iPKfiiiSD_SD_iiiii,@"STO_CUDA_ENTRY STV_DEFAULT"
_ZN4vllm25paged_attention_v1_kernelI13__nv_bfloat16hLi80ELi16ELi128ELNS_18Fp8KVCacheDataTypeE1ELb0EEEvPT_PKS3_PKT0_S9_ifPKiSB_iPKfiiiSD_SD_iiiii:
.text._ZN4vllm25paged_attention_v1_kernelI13__nv_bfloat16hLi80ELi16ELi128ELNS_18Fp8KVCacheDataTypeE1ELb0EEEvPT_PKS3_PKT0_S9_ifPKiSB_iPKfiiiSD_SD_iiiii:
        /* <DEDUP_REMOVED lines=35> */
.L_x_9561:
[----:B------:R-:W-:Y:S05]  /*0230*/  BSYNC.RECONVERGENT B6 ;  /* 0x0000000000067941 */ /* 0x000fea0003800200 */
.L_x_9560:
        /* <DEDUP_REMOVED lines=10> */
.L_x_9591:
        /* <DEDUP_REMOVED lines=39> */
.L_x_9567:
        /* <DEDUP_REMOVED lines=11> */
.L_x_9566:
[----:B------:R-:W-:Y:S05]  /*0600*/  BSYNC.RECONVERGENT B1 ;  /* 0x0000000000017941 */ /* 0x000fea0003800200 */
.L_x_9565:
        /* <DEDUP_REMOVED lines=12> */
.L_x_9570:
        /* <DEDUP_REMOVED lines=100> */
.L_x_9569:
[----:B------:R-:W-:Y:S05]  /*0d10*/  BSYNC.RECONVERGENT B1 ;  /* 0x0000000000017941 */ /* 0x000fea0003800200 */
.L_x_9568:
        /* <DEDUP_REMOVED lines=55> */
.L_x_9572:
[----:B------:R-:W-:Y:S05]  /*1090*/  BSYNC.RECONVERGENT B1 ;  /* 0x0000000000017941 */ /* 0x000fea0003800200 */
.L_x_9571:
        /* <DEDUP_REMOVED lines=26> */
.L_x_9564:
[----:B------:R-:W-:Y:S05]  /*1240*/  BSYNC.RECONVERGENT B0 ;  /* 0x0000000000007941 */ /* 0x000fea0003800200 */
.L_x_9563:
        /* <DEDUP_REMOVED lines=39> */
.L_x_9577:
[----:B------:R-:W0:Y:S01]  /*14c0*/  LDS R3, [R6] ;  /* 0x0000000006037984 */ /* 0x000e220000000800 */
[----:B------:R-:W-:-:S04]  /*14d0*/  IADD3 R7, PT, PT, R7, 0x1, RZ ;  /* 0x0000000107077810 */ /* 0x000fc80007ffe0ff */
[----:B------:R-:W-:Y:S01]  /*14e0*/  ISETP.NE.AND P0, PT, R7, RZ, PT ;  /* 0x000000ff0700720c */ /* 0x000fe20003f05270 */
[----:B0-----:R-:W-:-:S05]  /*14f0*/  FMUL.FTZ R3, R3, R2 ;  /* 0x0000000203037220 */ /* 0x001fca0000410000 */
[----:B------:R0:W-:Y:S02]  /*1500*/  STS [R6], R3 ;  /* 0x0000000306007388 */ /* 0x0001e40000000800 */
[----:B0-----:R-:W-:-:S05]  /*1510*/  IADD3 R6, PT, PT, R6, 0x200, RZ ;  /* 0x0000020006067810 */ /* 0x001fca0007ffe0ff */
[----:B------:R-:W-:Y:S05]  /*1520*/  @P0 BRA `(.L_x_9577) ;  /* 0xfffffffc00e40947 */ /* 0x000fea000383ffff */
.L_x_9576:
[----:B------:R-:W-:Y:S05]  /*1530*/  BSYNC.RECONVERGENT B1 ;  /* 0x0000000000017941 */ /* 0x000fea0003800200 */
.L_x_9575:
        /* <DEDUP_REMOVED lines=12> */
.L_x_9580:
        /* <DEDUP_REMOVED lines=52> */
.L_x_9579:
[----:B------:R-:W-:Y:S05]  /*1940*/  BSYNC.RECONVERGENT B1 ;  /* 0x0000000000017941 */ /* 0x000fea0003800200 */
.L_x_9578:
        /* <DEDUP_REMOVED lines=31> */
.L_x_9582:
[----:B------:R-:W-:Y:S05]  /*1b40*/  BSYNC.RECONVERGENT B1 ;  /* 0x0000000000017941 */ /* 0x000fea0003800200 */
.L_x_9581:
        /* <DEDUP_REMOVED lines=14> */
.L_x_9574:
[----:B------:R-:W-:Y:S05]  /*1c30*/  BSYNC.RECONVERGENT B0 ;  /* 0x0000000000007941 */ /* 0x000fea0003800200 */
.L_x_9573:
        /* <DEDUP_REMOVED lines=38> */
.L_x_9584:
[----:B------:R-:W-:Y:S05]  /*1ea0*/  BSYNC.RECONVERGENT B0 ;  /* 0x0000000000007941 */ /* 0x000fea0003800200 */
.L_x_9583:
        /* <DEDUP_REMOVED lines=19> */
.L_x_9586:
[----:B------:R-:W-:Y:S05]  /*1fe0*/  BSYNC.RECONVERGENT B0 ;  /* 0x0000000000007941 */ /* 0x000fea0003800200 */
.L_x_9585:
        /* <DEDUP_REMOVED lines=28> */
.L_x_9562:
[----:B------:R-:W-:Y:S01]  /*21b0*/  HFMA2 R11, -RZ, RZ, 0, 1.847743988037109375e-06 ;  /* 0x0000001fff0b7431 */ /* 0x000fe200000001ff */
[----:B------:R-:W-:Y:S02]  /*21c0*/  MOV R12, 0x10 ;  /* 0x00000010000c7802 */ /* 0x000fe40000000f00 */
[----:B------:R-:W-:-:S07]  /*21d0*/  MOV R15, 0xffffffff ;  /* 0xffffffff000f7802 */ /* 0x000fce0000000f00 */
[----:B------:R-:W-:Y:S05]  /*21e0*/  WARPSYNC.COLLECTIVE R15, `(.L_x_9587) ;  /* 0x000000000f087348 */ /* 0x000fea0003c00000 */
[----:B------:R0:W1:Y:S02]  /*21f0*/  SHFL.BFLY P6, R14, R13, R12, R11 ;  /* 0x0c00000c0d0e7389 */ /* 0x00006400000c000b */
[----:B01----:R-:W-:Y:S05]  /*2200*/  ENDCOLLECTIVE ;  /* 0x000000000000791b */ /* 0x003fea0003800000 */
.L_x_9587:
[----:B------:R-:W-:Y:S01]  /*2210*/  HFMA2 R12, -RZ, RZ, 0, 4.76837158203125e-07 ;  /* 0x00000008ff0c7431 */ /* 0x000fe200000001ff */
[----:B------:R-:W-:-:S04]  /*2220*/  FMNMX.FTZ R0, R14, -3.40282346638528859812e+38, !PT ;  /* 0xff7fffff0e007809 */ /* 0x000fc80007810000 */
[----:B------:R-:W-:-:S07]  /*2230*/  MOV R13, R0 ;  /* 0x00000000000d7202 */ /* 0x000fce0000000f00 */
[----:B------:R-:W-:Y:S05]  /*2240*/  WARPSYNC.COLLECTIVE R15, `(.L_x_9588) ;  /* 0x000000000f087348 */ /* 0x000fea0003c00000 */
[----:B------:R0:W1:Y:S02]  /*2250*/  SHFL.BFLY P6, R14, R13, R12, R11 ;  /* 0x0c00000c0d0e7389 */ /* 0x00006400000c000b */
[----:B01----:R-:W-:Y:S05]  /*2260*/  ENDCOLLECTIVE ;  /* 0x000000000000791b */ /* 0x003fea0003800000 */
.L_x_9588:
[----:B------:R-:W-:Y:S01]  /*2270*/  HFMA2 R12, -RZ, RZ, 0, 2.384185791015625e-07 ;  /* 0x00000004ff0c7431 */ /* 0x000fe200000001ff */
[----:B------:R-:W-:-:S04]  /*2280*/  FMNMX.FTZ R2, R0, R14, !PT ;  /* 0x0000000e00027209 */ /* 0x000fc80007810000 */
[----:B------:R-:W-:-:S07]  /*2290*/  MOV R13, R2 ;  /* 0x00000002000d7202 */ /* 0x000fce0000000f00 */
[----:B------:R-:W-:Y:S05]  /*22a0*/  WARPSYNC.COLLECTIVE R15, `(.L_x_9589) ;  /* 0x000000000f087348 */ /* 0x000fea0003c00000 */
[----:B------:R0:W1:Y:S02]  /*22b0*/  SHFL.BFLY P6, R14, R13, R12, R11 ;  /* 0x0c00000c0d0e7389 */ /* 0x00006400000c000b */
[----:B01----:R-:W-:Y:S05]  /*22c0*/  ENDCOLLECTIVE ;  /* 0x000000000000791b */ /* 0x003fea0003800000 */
.L_x_9589:
[----:B------:R-:W-:Y:S01]  /*22d0*/  HFMA2 R12, -RZ, RZ, 0, 1.1920928955078125e-07 ;  /* 0x00000002ff0c7431 */ /* 0x000fe200000001ff */
[----:B------:R-:W-:-:S04]  /*22e0*/  FMNMX.FTZ R3, R2, R14, !PT ;  /* 0x0000000e02037209 */ /* 0x000fc80007810000 */
[----:B------:R-:W-:-:S07]  /*22f0*/  MOV R13, R3 ;  /* 0x00000003000d7202 */ /* 0x000fce0000000f00 */
[----:B------:R-:W-:Y:S05]  /*2300*/  WARPSYNC.COLLECTIVE R15, `(.L_x_9590) ;  /* 0x000000000f087348 */ /* 0x000fea0003c00000 */
[----:B------:R0:W1:Y:S02]  /*2310*/  SHFL.BFLY P6, R14, R13, R12, R11 ;  /* 0x0c00000c0d0e7389 */ /* 0x00006400000c000b */
[----:B01----:R-:W-:Y:S05]  /*2320*/  ENDCOLLECTIVE ;  /* 0x000000000000791b */ /* 0x003fea0003800000 */
.L_x_9590:
[----:B------:R-:W-:Y:S05]  /*2330*/  BRA `(.L_x_9591) ;  /* 0xffffffdc00e87947 */ /* 0x000fea000383ffff */
.L_x_9592:
        /* <DEDUP_REMOVED lines=12> */
.L_x_25758:


//--------------------- .text._ZN4vllm25paged_attention_v1_kernelI13__nv_bfloat16hLi64ELi16ELi128ELNS_18Fp8KVCacheDataTypeE1ELb0EEEvPT_PKS3_PKT0_S9_ifPKiSB_iPKfiiiSD_SD_iiiii --------------------------
	.section	.text._ZN4vllm25paged_attention_v1_kernelI13__nv_bfloat16hLi64ELi16ELi128ELNS_18Fp8KVCacheDataTypeE1ELb0EEEvPT_PKS3_PKT0_S9_ifPKiSB_iPKfiiiSD_SD_iiiii,"ax",@progbits
	.align	128
        .global         _ZN4vllm25paged_attention_v1_kernelI13__nv_bfloat16hLi64ELi16ELi128ELNS_18Fp8KVCacheDataTypeE1ELb0EEEvPT_PKS3_PKT0_S9_ifPKiSB_iPKfiiiSD_SD_iiiii
        .type           _ZN4vllm25paged_attention_v1_kernelI13__nv_bfloat16hLi64ELi16ELi128ELNS_18Fp8KVCacheDataTypeE1ELb0EEEvPT_PKS3_PKT0_S9_ifPKiSB_iPKfiiiSD_SD_iiiii,@function
        .size           _ZN4vllm25paged_attention_v1_kernelI13__nv_bfloat16hLi64ELi16ELi128ELNS_18Fp8KVCacheDataTypeE1ELb0EEEvPT_PKS3_PKT0_S9_ifPKiSB_iPKfiiiSD_SD_iiiii,(.L_x_25759 - _ZN4vllm25paged_attention_v1_kernelI13__nv_bfloat16hLi64ELi16ELi128ELNS_18Fp8KVCacheDataTypeE1ELb0EEEvPT_PKS3_PKT0_S9_ifPKiSB_iPKfiiiSD_SD_iiiii)
        .other          _ZN4vllm25paged_attention_v1_kernelI13__nv_bfloat16hLi64ELi16ELi128ELNS_18Fp8KVCacheDataTypeE1ELb0EEEvPT_PKS3_PKT0_S9_ifPKiSB_iPKfiiiSD_SD_iiiii,@"STO_CUDA_ENTRY STV_DEFAULT"
_ZN4vllm25paged_attention_v1_kernelI13__nv_bfloat16hLi64ELi16ELi128ELNS_18Fp8KVCacheDataTypeE1ELb0EEEvPT_PKS3_PKT0_S9_ifPKiSB_iPKfiiiSD_SD_iiiii:
.text._ZN4vllm25paged_attention_v1_kernelI13__nv_bfloat16hLi64ELi16ELi128ELNS_18Fp8KVCacheDataTypeE1ELb0EEEvPT_PKS3_PKT0_S9_ifPKiSB_iPKfiiiSD_SD_iiiii:
        /* <DEDUP_REMOVED lines=35> */
.L_x_9594:
[----:B------:R-:W-:Y:S05]  /*0230*/  BSYNC.RECONVERGENT B6 ;  /* 0x0000000000067941 */ /* 0x000fea0003800200 */
.L_x_9593:
        /* <DEDUP_REMOVED lines=10> */
.L_x_9620:
        /* <DEDUP_REMOVED lines=39> */
.L_x_9600:
        /* <DEDUP_REMOVED lines=11> */
.L_x_9599:
[----:B------:R-:W-:Y:S05]  /*0600*/  BSYNC.RECONVERGENT B1 ;  /* 0x0000000000017941 */ /* 0x000fea0003800200 */
.L_x_9598:
        /* <DEDUP_REMOVED lines=12> */
.L_x_9603:
        /* <DEDUP_REMOVED lines=100> */
.L_x_9602:
[----:B------:R-:W-:Y:S05]  /*0d10*/  BSYNC.RECONVERGENT B1 ;  /* 0x0000000000017941 */ /* 0x000fea0003800200 */
.L_x_9601:
        /* <DEDUP_REMOVED lines=55> */
.L_x_9605:
[----:B------:R-:W-:Y:S05]  /*1090*/  BSYNC.RECONVERGENT B1 ;  /* 0x0000000000017941 */ /* 0x000fea0003800200 */
.L_x_9604:
        /* <DEDUP_REMOVED lines=26> */
.L_x_9597:
[----:B------:R-:W-:Y:S05]  /*1240*/  BSYNC.RECONVERGENT B0 ;  /* 0x0000000000007941 */ /* 0x000fea0003800200 */
.L_x_9596:
        /* <DEDUP_REMOVED lines=39> */
.L_x_9610:
[----:B------:R-:W0:Y:S01]  /*14c0*/  LDS R3, [R6] ;  /* 0x0000000006037984 */ /* 0x000e220000000800 */
[----:B------:R-:W-:-:S04]  /*14d0*/  IADD3 R7, PT, PT, R7, 0x1, RZ ;  /* 0x0000000107077810 */ /* 0x000fc80007ffe0ff */
[----:B------:R-:W-:Y:S01]  /*14e0*/  ISETP.NE.AND P0, PT, R7, RZ, PT ;  /* 0x000000ff0700720c */ /* 0x000fe20003f05270 */
[----:B0-----:R-:W-:-:S05]  /*14f0*/  FMUL.FTZ R3, R3, R2 ;  /* 0x0000000203037220 */ /* 0x001fca0000410000 */
[----:B------:R0:W-:Y:S02]  /*1500*/  STS [R6], R3 ;  /* 0x0000000306007388 */ /* 0x0001e40000000800 */
[----:B0-----:R-:W-:-:S05]  /*1510*/  VIADD R6, R6, 0x200 ;  /* 0x0000020006067836 */ /* 0x001fca0000000000 */
[----:B------:R-:W-:Y:S05]  /*1520*/  @P0 BRA `(.L_x_9610) ;  /* 0xfffffffc00e40947 */ /* 0x000fea000383ffff */
.L_x_9609:
[----:B------:R-:W-:Y:S05]  /*1530*/  BSYNC.RECONVERGENT B1 ;  /* 0x0000000000017941 */ /* 0x000fea0003800200 */
.L_x_9608:
        /* <DEDUP_REMOVED lines=12> */
.L_x_9613:
        /* <DEDUP_REMOVED lines=52> */
.L_x_9612:
[----:B------:R-:W-:Y:S05]  /*1940*/  BSYNC.RECONVERGENT B1 ;  /* 0x0000000000017941 */ /* 0x000fea0003800200 */
.L_x_9611:
        /* <DEDUP_REMOVED lines=31> */
.L_x_9615:
[----:B------:R-:W-:Y:S05]  /*1b40*/  BSYNC.RECONVERGENT B1 ;  /* 0x0000000000017941 */ /* 0x000fea0003800200 */
.L_x_9614:
        /* <DEDUP_REMOVED lines=14> */
.L_x_9607:
[----:B------:R-:W-:Y:S05]  /*1c30*/  BSYNC.RECONVERGENT B0 ;  /* 0x0000000000007941 */ /* 0x000fea0003800200 */
.L_x_9606:
        /* <DEDUP_REMOVED lines=73> */
.L_x_9595:
[----:B------:R-:W-:Y:S02]  /*20d0*/  HFMA2 R11, -RZ, RZ, 0, 1.847743988037109375e-06 ;  /* 0x0000001fff0b7431 */ /* 0x000fe400000001ff */
[----:B------:R-:W-:Y:S01]  /*20e0*/  IMAD.MOV.U32 R12, RZ, RZ, 0x10 ;  /* 0x00000010ff0c7424 */ /* 0x000fe200078e00ff */
[----:B------:R-:W-:-:S07]  /*20f0*/  MOV R15, 0xffffffff ;  /* 0xffffffff000f7802 */ /* 0x000fce0000000f00 */
[----:B------:R-:W-:Y:S05]  /*2100*/  WARPSYNC.COLLECTIVE R15, `(.L_x_9616) ;  /* 0x000000000f087348 */ /* 0x000fea0003c00000 */
[----:B------:R0:W1:Y:S02]  /*2110*/  SHFL.BFLY P6, R14, R13, R12, R11 ;  /* 0x0c00000c0d0e7389 */ /* 0x00006400000c000b */
[----:B01----:R-:W-:Y:S05]  /*2120*/  ENDCOLLECTIVE ;  /* 0x000000000000791b */ /* 0x003fea0003800000 */
.L_x_9616:
[----:B------:R-:W-:Y:S01]  /*2130*/  HFMA2 R12, -RZ, RZ, 0, 4.76837158203125e-07 ;  /* 0x00000008ff0c7431 */ /* 0x000fe200000001ff */
[----:B------:R-:W-:-:S04]  /*2140*/  FMNMX.FTZ R0, R14, -3.40282346638528859812e+38, !PT ;  /* 0xff7fffff0e007809 */ /* 0x000fc80007810000 */
[----:B------:R-:W-:-:S07]  /*2150*/  MOV R13, R0 ;  /* 0x00000000000d7202 */ /* 0x000fce0000000f00 */
[----:B------:R-:W-:Y:S05]  /*2160*/  WARPSYNC.COLLECTIVE R15, `(.L_x_9617) ;  /* 0x000000000f087348 */ /* 0x000fea0003c00000 */
[----:B------:R0:W1:Y:S02]  /*2170*/  SHFL.BFLY P6, R14, R13, R12, R11 ;  /* 0x0c00000c0d0e7389 */ /* 0x00006400000c000b */
[----:B01----:R-:W-:Y:S05]  /*2180*/  ENDCOLLECTIVE ;  /* 0x000000000000791b */ /* 0x003fea0003800000 */
.L_x_9617:
[----:B------:R-:W-:Y:S01]  /*2190*/  HFMA2 R12, -RZ, RZ, 0, 2.384185791015625e-07 ;  /* 0x00000004ff0c7431 */ /* 0x000fe200000001ff */
[----:B------:R-:W-:-:S04]  /*21a0*/  FMNMX.FTZ R2, R0, R14, !PT ;  /* 0x0000000e00027209 */ /* 0x000fc80007810000 */
[----:B------:R-:W-:-:S07]  /*21b0*/  MOV R13, R2 ;  /* 0x00000002000d7202 */ /* 0x000fce0000000f00 */
[----:B------:R-:W-:Y:S05]  /*21c0*/  WARPSYNC.COLLECTIVE R15, `(.L_x_9618) ;  /* 0x000000000f087348 */ /* 0x000fea0003c00000 */
[----:B------:R0:W1:Y:S02]  /*21d0*/  SHFL.BFLY P6, R14, R13, R12, R11 ;  /* 0x0c00000c0d0e7389 */ /* 0x00006400000c000b */
[----:B01----:R-:W-:Y:S05]  /*21e0*/  ENDCOLLECTIVE ;  /* 0x000000000000791b */ /* 0x003fea0003800000 */
.L_x_9618:
[----:B------:R-:W-:Y:S01]  /*21f0*/  HFMA2 R12, -RZ, RZ, 0, 1.1920928955078125e-07 ;  /* 0x00000002ff0c7431 */ /* 0x000fe200000001ff */
[----:B------:R-:W-:-:S04]  /*2200*/  FMNMX.FTZ R3, R2, R14, !PT ;  /* 0x0000000e02037209 */ /* 0x000fc80007810000 */
[----:B------:R-:W-:-:S07]  /*2210*/  MOV R13, R3 ;  /* 0x00000003000d7202 */ /* 0x000fce0000000f00 */
[----:B------:R-:W-:Y:S05]  /*2220*/  WARPSYNC.COLLECTIVE R15, `(.L_x_9619) ;  /* 0x000000000f087348 */ /* 0x000fea0003c00000 */
[----:B------:R0:W1:Y:S02]  /*2230*/  SHFL.BFLY P6, R14, R13, R12, R11 ;  /* 0x0c00000c0d0e7389 */ /* 0x00006400000c000b */
[----:B01----:R-:W-:Y:S05]  /*2240*/  ENDCOLLECTIVE ;  /* 0x000000000000791b */ /* 0x003fea0003800000 */
.L_x_9619:
[----:B------:R-:W-:Y:S05]  /*2250*/  BRA `(.L_x_9620) ;  /* 0xffffffe000207947 */ /* 0x000fea000383ffff */
.L_x_9621:
        /* <DEDUP_REMOVED lines=10> */
.L_x_25759:


//--------------------- .text._ZN4vllm25paged_attention_v1_kernelI13__nv_bfloat16hLi32ELi16ELi128ELNS_18Fp8KVCacheDataTypeE1ELb0EEEvPT_PKS3_PKT0_S9_ifPKiSB_iPKfiiiSD_SD_iiiii --------------------------
	.section	.text._ZN4vllm25paged_attention_v1_kernelI13__nv_bfloat16hLi32ELi16ELi128ELNS_18Fp8KVCacheDataTypeE1ELb0EEEvPT_PKS3_PKT0_S9_ifPKiSB_iPKfiiiSD_SD_iiiii,"ax",@progbits
	.align	128
        .global         _ZN4vllm25paged_attention_v1_kernelI13__nv_bfloat16hLi32ELi16ELi128ELNS_18Fp8KVCacheDataTypeE1ELb0EEEvPT_PKS3_PKT0_S9_ifPKiSB_iPKfiiiSD_SD_iiiii
        .type           _ZN4vllm25paged_attention_v1_kernelI13__nv_bfloat16hLi32ELi16ELi128ELNS_18Fp8KVCacheDataTypeE1ELb0EEEvPT_PKS3_PKT0_S9_ifPKiSB_iPKfiiiSD_SD_iiiii,@function
        .size           _ZN4vllm25paged_attention_v1_kernelI13__nv_bfloat16hLi32ELi16ELi128ELNS_18Fp8KVCacheDataTypeE1ELb0EEEvPT_PKS3_PKT0_S9_ifPKiSB_iPKfiiiSD_SD_iiiii,(.L_x_25760 - _ZN4vllm25paged_attention_v1_kernelI13__nv_bfloat16hLi32ELi16ELi128ELNS_18Fp8KVCacheDataTypeE1ELb0EEEvPT_PKS3_PKT0_S9_ifPKiSB_iPKfiiiSD_SD_iiiii)
        .other          _ZN4vllm25paged_attention_v1_kernelI13__nv_bfloat16hLi32ELi16ELi128ELNS_18Fp8KVCacheDataTypeE1ELb0EEEvPT_PKS3_PKT0_S9_ifPKiSB_iPKfiiiSD_SD_iiiii,@"STO_CUDA_ENTRY STV_DEFAULT"
_ZN4vllm25paged_attention_v1_kernelI13__nv_bfloat16hLi32ELi16ELi128ELNS_18Fp8KVCacheDataTypeE1ELb0EEEvPT_PKS3_PKT0_S9_ifPKiSB_iPKfiiiSD_SD_iiiii:
.text._ZN4vllm25paged_attention_v1_kernelI13__nv_bfloat16hLi32ELi16ELi128ELNS_18Fp8KVCacheDataTypeE1ELb0EEEvPT_PKS3_PKT0_S9_ifPKiSB_iPKfiiiSD_SD_iiiii:
        /* <DEDUP_REMOVED lines=35> */
.L_x_9623:
[----:B------:R-:W-:Y:S05]  /*0230*/  BSYNC.RECONVERGENT B6 ;  /* 0x0000000000067941 */ /* 0x000fea0003800200 */
.L_x_9622:
        /* <DEDUP_REMOVED lines=10> */
.L_x_9649:
        /* <DEDUP_REMOVED lines=39> */
.L_x_9629:
        /* <DEDUP_REMOVED lines=11> */
.L_x_9628:
[----:B------:R-:W-:Y:S05]  /*0600*/  BSYNC.RECONVERGENT B1 ;  /* 0x0000000000017941 */ /* 0x000fea0003800200 */
.L_x_9627:
        /* <DEDUP_REMOVED lines=12> */
.L_x_9632:
        /* <DEDUP_REMOVED lines=100> */
.L_x_9631:
[----:B------:R-:W-:Y:S05]  /*0d10*/  BSYNC.RECONVERGENT B1 ;  /* 0x0000000000017941 */ /* 0x000fea0003800200 */
.L_x_9630:
        /* <DEDUP_REMOVED lines=55> */
.L_x_9634:
[----:B------:R-:W-:Y:S05]  /*1090*/  BSYNC.RECONVERGENT B1 ;  /* 0x0000000000017941 */ /* 0x000fea0003800200 */
.L_x_9633:
        /* <DEDUP_REMOVED lines=26> */
.L_x_9626:
[----:B------:R-:W-:Y:S05]  /*1240*/  BSYNC.RECONVERGENT B0 ;  /* 0x0000000000007941 */ /* 0x000fea0003800200 */
.L_x_9625:
        /* <DEDUP_REMOVED lines=39> */
.L_x_9639:
[----:B------:R-:W0:Y:S01]  /*14c0*/  LDS R3, [R6] ;  /* 0x0000000006037984 */ /* 0x000e220000000800 */
[----:B------:R-:W-:-:S05]  /*14d0*/  VIADD R7, R7, 0x1 ;  /* 0x0000000107077836 */ /* 0x000fca0000000000 */
[----:B------:R-:W-:Y:S01]  /*14e0*/  ISETP.NE.AND P0, PT, R7, RZ, PT ;  /* 0x000000ff0700720c */ /* 0x000fe20003f05270 */
[----:B0-----:R-:W-:-:S05]  /*14f0*/  FMUL.FTZ R3, R3, R2 ;  /* 0x0000000203037220 */ /* 0x001fca0000410000 */
[----:B------:R0:W-:Y:S02]  /*1500*/  STS [R6], R3 ;  /* 0x0000000306007388 */ /* 0x0001e40000000800 */
[----:B0-----:R-:W-:-:S05]  /*1510*/  IADD3 R6, PT, PT, R6, 0x200, RZ ;  /* 0x0000020006067810 */ /* 0x001fca0007ffe0ff */
[----:B------:R-:W-:Y:S05]  /*1520*/  @P0 BRA `(.L_x_9639) ;  /* 0xfffffffc00e40947 */ /* 0x000fea000383ffff */
.L_x_9638:
[----:B------:R-:W-:Y:S05]  /*1530*/  BSYNC.RECONVERGENT B1 ;  /* 0x0000000000017941 */ /* 0x000fea0003800200 */
.L_x_9637:
        /* <DEDUP_REMOVED lines=12> */
.L_x_9642:
        /* <DEDUP_REMOVED lines=52> */
.L_x_9641:
[----:B------:R-:W-:Y:S05]  /*1940*/  BSYNC.RECONVERGENT B1 ;  /* 0x0000000000017941 */ /* 0x000fea0003800200 */
.L_x_9640:
        /* <DEDUP_REMOVED lines=31> */
.L_x_9644:
[----:B------:R-:W-:Y:S05]  /*1b40*/  BSYNC.RECONVERGENT B1 ;  /* 0x0000000000017941 */ /* 0x000fea0003800200 */
.L_x_9643:
        /* <DEDUP_REMOVED lines=14> */
.L_x_9636:
[----:B------:R-:W-:Y:S05]  /*1c30*/  BSYNC.RECONVERGENT B0 ;  /* 0x0000000000007941 */ /* 0x000fea0003800200 */
.L_x_9635:
        /* <DEDUP_REMOVED lines=56> */
.L_x_9624:
[----:B------:R-:W-:Y:S02]  /*1fc0*/  HFMA2 R11, -RZ, RZ, 0, 1.847743988037109375e-06 ;  /* 0x0000001fff0b7431 */ /* 0x000fe400000001ff */
[----:B------:R-:W-:Y:S01]  /*1fd0*/  IMAD.MOV.U32 R12, RZ, RZ, 0x10 ;  /* 0x00000010ff0c7424 */ /* 0x000fe200078e00ff */
[----:B------:R-:W-:-:S07]  /*1fe0*/  MOV R15, 0xffffffff ;  /* 0xffffffff000f7802 */ /* 0x000fce0000000f00 */
[----:B------:R-:W-:Y:S05]  /*1ff0*/  WARPSYNC.COLLECTIVE R15, `(.L_x_9645) ;  /* 0x000000000f087348 */ /* 0x000fea0003c00000 */
[----:B------:R0:W1:Y:S02]  /*2000*/  SHFL.BFLY P6, R14, R13, R12, R11 ;  /* 0x0c00000c0d0e7389 */ /* 0x00006400000c000b */
[----:B01----:R-:W-:Y:S05]  /*2010*/  ENDCOLLECTIVE ;  /* 0x000000000000791b */ /* 0x003fea0003800000 */
.L_x_9645:
[----:B------:R-:W-:Y:S01]  /*2020*/  HFMA2 R12, -RZ, RZ, 0, 4.76837158203125e-07 ;  /* 0x00000008ff0c7431 */ /* 0x000fe200000001ff */
[----:B------:R-:W-:-:S04]  /*2030*/  FMNMX.FTZ R0, R14, -3.40282346638528859812e+38, !PT ;  /* 0xff7fffff0e007809 */ /* 0x000fc80007810000 */
[----:B------:R-:W-:-:S07]  /*2040*/  MOV R13, R0 ;  /* 0x00000000000d7202 */ /* 0x000fce0000000f00 */
[----:B------:R-:W-:Y:S05]  /*2050*/  WARPSYNC.COLLECTIVE R15, `(.L_x_9646) ;  /* 0x000000000f087348 */ /* 0x000fea0003c00000 */
[----:B------:R0:W1:Y:S02]  /*2060*/  SHFL.BFLY P6, R14, R13, R12, R11 ;  /* 0x0c00000c0d0e7389 */ /* 0x00006400000c000b */
[----:B01----:R-:W-:Y:S05]  /*2070*/  ENDCOLLECTIVE ;  /* 0x000000000000791b */ /* 0x003fea0003800000 */
.L_x_9646:
[----:B------:R-:W-:Y:S01]  /*2080*/  HFMA2 R12, -RZ, RZ, 0, 2.384185791015625e-07 ;  /* 0x00000004ff0c7431 */ /* 0x000fe200000001ff */
[----:B------:R-:W-:-:S04]  /*2090*/  FMNMX.FTZ R2, R0, R14, !PT ;  /* 0x0000000e00027209 */ /* 0x000fc80007810000 */
[----:B------:R-:W-:-:S07]  /*20a0*/  MOV R13, R2 ;  /* 0x00000002000d7202 */ /* 0x000fce0000000f00 */
[----:B------:R-:W-:Y:S05]  /*20b0*/  WARPSYNC.COLLECTIVE R15, `(.L_x_9647) ;  /* 0x000000000f087348 */ /* 0x000fea0003c00000 */
[----:B------:R0:W1:Y:S02]  /*20c0*/  SHFL.BFLY P6, R14, R13, R12, R11 ;  /* 0x0c00000c0d0e7389 */ /* 0x00006400000c000b */
[----:B01----:R-:W-:Y:S05]  /*20d0*/  ENDCOLLECTIVE ;  /* 0x000000000000791b */ /* 0x003fea0003800000 */
.L_x_9647:
[----:B------:R-:W-:Y:S01]  /*20e0*/  HFMA2 R12, -RZ, RZ, 0, 1.1920928955078125e-07 ;  /* 0x00000002ff0c7431 */ /* 0x000fe200000001ff */
[----:B------:R-:W-:-:S04]  /*20f0*/  FMNMX.FTZ R3, R2, R14, !PT ;  /* 0x0000000e02037209 */ /* 0x000fc80007810000 */
[----:B------:R-:W-:-:S07]  /*2100*/  MOV R13, R3 ;  /* 0x00000003000d7202 */ /* 0x000fce0000000f00 */
[----:B------:R-:W-:Y:S05]  /*2110*/  WARPSYNC.COLLECTIVE R15, `(.L_x_9648) ;  /* 0x000000000f087348 */ /* 0x000fea0003c00000 */
[----:B------:R0:W1:Y:S02]  /*2120*/  SHFL.BFLY P6, R14, R13, R12, R11 ;  /* 0x0c00000c0d0e7389 */ /* 0x00006400000c000b */
[----:B01----:R-:W-:Y:S05]  /*2130*/  ENDCOLLECTIVE ;  /* 0x000000000000791b */ /* 0x003fea0003800000 */
.L_x_9648:
[----:B------:R-:W-:Y:S05]  /*2140*/  BRA `(.L_x_9649) ;  /* 0xffffffe000647947 */ /* 0x000fea000383ffff */
.L_x_9650:
        /* <DEDUP_REMOVED lines=11> */
.L_x_25760:


//--------------------- .text._ZN4vllm25paged_attention_v1_kernelI13__nv_bfloat16hLi256ELi16ELi128ELNS_18Fp8KVCacheDataTypeE1ELb1EEEvPT_PKS3_PKT0_S9_ifPKiSB_iPKfiiiSD_SD_iiiii --------------------------
	.section	.text._ZN4vllm25paged_attention_v1_kernelI13__nv_bfloat16hLi256ELi16ELi128ELNS_18Fp8KVCacheDataTypeE1ELb1EEEvPT_PKS3_PKT0_S9_ifPKiSB_iPKfiiiSD_SD_iiiii,"ax",@progbits
	.align	128
        .global         _ZN4vllm25paged_attention_v1_kernelI13__nv_bfloat16hLi256ELi16ELi128ELNS_18Fp8KVCacheDataTypeE1ELb1EEEvPT_PKS3_PKT0_S9_ifPKiSB_iPKfiiiSD_SD_iiiii
        .type           _ZN4vllm25paged_attention_v1_kernelI13__nv_bfloat16hLi256ELi16ELi128ELNS_18Fp8KVCacheDataTypeE1ELb1EEEvPT_PKS3_PKT0_S9_ifPKiSB_iPKfiiiSD_SD_iiiii,@function
        .size           _ZN4vllm25paged_attention_v1_kernelI13__nv_bfloat16hLi256ELi16ELi128ELNS_18Fp8KVCacheDataTypeE1ELb1EEEvPT_PKS3_PKT0_S9_ifPKiSB_iPKfiiiSD_SD_iiiii,(.L_x_25761 - _ZN4vllm25paged_attention_v1_kernelI13__nv_bfloat16hLi256ELi16ELi128ELNS_18Fp8KVCacheDataTypeE1ELb1EEEvPT_PKS3_PKT0_S9_ifPKiSB_iPKfiiiSD_SD_iiiii)
        .other          _ZN4vllm25paged_attention_v1_kernelI13__nv_bfloat16hLi256ELi16ELi128ELNS_18Fp8KVCacheDataTypeE1ELb1EEEvPT_PKS3_PKT0_S9_ifPKiSB_iPKfiiiSD_SD_iiiii,@"STO_CUDA_ENTRY STV_DEFAULT"
_ZN4vllm25paged_attention_v1_kernelI13__nv_bfloat16hLi256ELi16ELi128ELNS_18Fp8KVCacheDataTypeE1ELb1EEEvPT_PKS3_PKT0_S9_ifPKiSB_iPKfiiiSD_SD_iiiii:
.text._ZN4vllm25paged_attention_v1_kernelI13__nv_bfloat16hLi256ELi16ELi128ELNS_18Fp8KVCacheDataTypeE1ELb1EEEvPT_PKS3_PKT0_S9_ifPKiSB_iPKfiiiSD_SD_iiiii:
        /* <DEDUP_REMOVED lines=105> */
.L_x_9651:
        /* <DEDUP_REMOVED lines=24> */
.L_x_9655:
        /* <DEDUP_REMOVED lines=41> */
.L_x_9653:
[----:B------:R-:W-:Y:S05]  /*0aa0*/  BSYNC.RECONVERGENT B6 ;  /* 0x0000000000067941 */ /* 0x000fea0003800200 */
.L_x_9652:
        /* <DEDUP_REMOVED lines=11> */
.L_x_9695:
        /* <DEDUP_REMOVED lines=39> */
.L_x_9661:
        /* <DEDUP_REMOVED lines=11> */
.L_x_9660:
[----:B------:R-:W-:Y:S05]  /*0e80*/  BSYNC.RECONVERGENT B1 ;  /* 0x0000000000017941 */ /* 0x000fea0003800200 */
.L_x_9659:
        /* <DEDUP_REMOVED lines=12> */
.L_x_9664:
        /* <DEDUP_REMOVED lines=100> */
.L_x_9663:
[----:B------:R-:W-:Y:S05]  /*1590*/  BSYNC.RECONVERGENT B1 ;  /* 0x0000000000017941 */ /* 0x000fea0003800200 */
.L_x_9662:
        /* <DEDUP_REMOVED lines=55> */
.L_x_9666:
[----:B------:R-:W-:Y:S05]  /*1910*/  BSYNC.RECONVERGENT B1 ;  /* 0x0000000000017941 */ /* 0x000fea0003800200 */
.L_x_9665:
        /* <DEDUP_REMOVED lines=26> */
.L_x_9658:
[----:B------:R-:W-:Y:S05]  /*1ac0*/  BSYNC.RECONVERGENT B0 ;  /* 0x0000000000007941 */ /* 0x000fea0003800200 */
.L_x_9657:
        /* <DEDUP_REMOVED lines=39> */
.L_x_9671:
[----:B------:R-:W0:Y:S01]  /*1d40*/  LDS R15, [R12] ;  /* 0x000000000c0f7984 */ /* 0x000e220000000800 */
[----:B------:R-:W-:-:S04]  /*1d50*/  IADD3 R13, PT, PT, R13, 0x1, RZ ;  /* 0x000000010d0d7810 */ /* 0x000fc80007ffe0ff */
[----:B------:R-:W-:Y:S01]  /*1d60*/  ISETP.NE.AND P0, PT, R13, RZ, PT ;  /* 0x000000ff0d00720c */ /* 0x000fe20003f05270 */
[----:B0-----:R-:W-:-:S05]  /*1d70*/  FMUL.FTZ R15, R15, R2 ;  /* 0x000000020f0f7220 */ /* 0x001fca0000410000 */
[----:B------:R0:W-:Y:S02]  /*1d80*/  STS [R12], R15 ;  /* 0x0000000f0c007388 */ /* 0x0001e40000000800 */
[----:B0-----:R-:W-:-:S05]  /*1d90*/  VIADD R12, R12, 0x200 ;  /* 0x000002000c0c7836 */ /* 0x001fca0000000000 */
[----:B------:R-:W-:Y:S05]  /*1da0*/  @P0 BRA `(.L_x_9671) ;  /* 0xfffffffc00e40947 */ /* 0x000fea000383ffff */
.L_x_9670:
[----:B------:R-:W-:Y:S05]  /*1db0*/  BSYNC.RECONVERGENT B1 ;  /* 0x0000000000017941 */ /* 0x000fea0003800200 */
.L_x_9669:
        /* <DEDUP_REMOVED lines=12> */
.L_x_9674:
        /* <DEDUP_REMOVED lines=52> */
.L_x_9673:
[----:B------:R-:W-:Y:S05]  /*21c0*/  BSYNC.RECONVERGENT B1 ;  /* 0x0000000000017941 */ /* 0x000fea0003800200 */
.L_x_9672:
        /* <DEDUP_REMOVED lines=31> */
.L_x_9676:
[----:B------:R-:W-:Y:S05]  /*23c0*/  BSYNC.RECONVERGENT B1 ;  /* 0x0000000000017941 */ /* 0x000fea0003800200 */
.L_x_9675:
        /* <DEDUP_REMOVED lines=14> */
.L_x_9668:
[----:B------:R-:W-:Y:S05]  /*24b0*/  BSYNC.RECONVERGENT B0 ;  /* 0x0000000000007941 */ /* 0x000fea0003800200 */
.L_x_9667:
        /* <DEDUP_REMOVED lines=29> */
.L_x_9680:
        /* <DEDUP_REMOVED lines=33> */
.L_x_9679:
        /* <DEDUP_REMOVED lines=16> */
.L_x_9678:
[----:B------:R-:W-:Y:S05]  /*29a0*/  BSYNC.RECONVERGENT B6 ;  /* 0x0000000000067941 */ /* 0x000fea0003800200 */
.L_x_9677:
        /* <DEDUP_REMOVED lines=31> */
.L_x_9712:
        /* <DEDUP_REMOVED lines=31> */
.L_x_9683:
[----:B------:R-:W-:Y:S05]  /*2d90*/  BSYNC.RECONVERGENT B0 ;  /* 0x0000000000007941 */ /* 0x000fea0003800200 */
.L_x_9682:
        /* <DEDUP_REMOVED lines=45> */
.L_x_9685:
[----:B------:R-:W-:Y:S05]  /*3070*/  BSYNC.RECONVERGENT B0 ;  /* 0x0000000000007941 */ /* 0x000fea0003800200 */
.L_x_9684:
        /* <DEDUP_REMOVED lines=20> */
.L_x_9687:
[----:B------:R-:W-:Y:S05]  /*31c0*/  BSYNC.RECONVERGENT B0 ;  /* 0x0000000000007941 */ /* 0x000fea0003800200 */
.L_x_9686:
        /* <DEDUP_REMOVED lines=35> */
.L_x_9689:
[----:B------:R-:W-:Y:S05]  /*3400*/  BSYNC.RECONVERGENT B0 ;  /* 0x0000000000007941 */ /* 0x000fea0003800200 */
.L_x_9688:
        /* <DEDUP_REMOVED lines=49> */
.L_x_9654:
        /* <DEDUP_REMOVED lines=16> */
.L_x_9690:
[----:B------:R-:W-:Y:S05]  /*3820*/  EXIT ;  /* 0x000000000000794d */ /* 0x000fea0003800000 */
.L_x_9656:
[----:B------:R-:W-:Y:S02]  /*3830*/  HFMA2 R11, -RZ, RZ, 0, 1.847743988037109375e-06 ;  /* 0x0000001fff0b7431 */ /* 0x000fe400000001ff */
[----:B------:R-:W-:Y:S01]  /*3840*/  IMAD.MOV.U32 R12, RZ, RZ, 0x10 ;  /* 0x00000010ff0c7424 */ /* 0x000fe200078e00ff */
[----:B------:R-:W-:-:S07]  /*3850*/  MOV R15, 0xffffffff ;  /* 0xffffffff000f7802 */ /* 0x000fce0000000f00 */
[----:B------:R-:W-:Y:S05]  /*3860*/  WARPSYNC.COLLECTIVE R15, `(.L_x_9691) ;  /* 0x000000000f087348 */ /* 0x000fea0003c00000 */
[----:B------:R0:W1:Y:S02]  /*3870*/  SHFL.BFLY P6, R14, R13, R12, R11 ;  /* 0x0c00000c0d0e7389 */ /* 0x00006400000c000b */
[----:B01----:R-:W-:Y:S05]  /*3880*/  ENDCOLLECTIVE ;  /* 0x000000000000791b */ /* 0x003fea0003800000 */
.L_x_9691:
[----:B------:R-:W-:Y:S01]  /*3890*/  HFMA2 R12, -RZ, RZ, 0, 4.76837158203125e-07 ;  /* 0x00000008ff0c7431 */ /* 0x000fe200000001ff */
[----:B------:R-:W-:-:S05]  /*38a0*/  FMNMX.FTZ R0, R14, -3.40282346638528859812e+38, !PT ;  /* 0xff7fffff0e007809 */ /* 0x000fca0007810000 */
[----:B------:R-:W-:-:S07]  /*38b0*/  IMAD.MOV.U32 R13, RZ, RZ, R0 ;  /* 0x000000ffff0d7224 */ /* 0x000fce00078e0000 */
[----:B------:R-:W-:Y:S05]  /*38c0*/  WARPSYNC.COLLECTIVE R15, `(.L_x_9692) ;  /* 0x000000000f087348 */ /* 0x000fea0003c00000 */
[----:B------:R0:W1:Y:S02]  /*38d0*/  SHFL.BFLY P6, R14, R13, R12, R11 ;  /* 0x0c00000c0d0e7389 */ /* 0x00006400000c000b */
[----:B01----:R-:W-:Y:S05]  /*38e0*/  ENDCOLLECTIVE ;  /* 0x000000000000791b */ /* 0x003fea0003800000 */
.L_x_9692:
[----:B------:R-:W-:Y:S01]  /*38f0*/  IMAD.MOV.U32 R12, RZ, RZ, 0x4 ;  /* 0x00000004ff0c7424 */ /* 0x000fe200078e00ff */
[----:B------:R-:W-:-:S04]  /*3900*/  FMNMX.FTZ R2, R0, R14, !PT ;  /* 0x0000000e00027209 */ /* 0x000fc80007810000 */
[----:B------:R-:W-:-:S07]  /*3910*/  MOV R13, R2 ;  /* 0x00000002000d7202 */ /* 0x000fce0000000f00 */
[----:B------:R-:W-:Y:S05]  /*3920*/  WARPSYNC.COLLECTIVE R15, `(.L_x_9693) ;  /* 0x000000000f087348 */ /* 0x000fea0003c00000 */
[----:B------:R0:W1:Y:S02]  /*3930*/  SHFL.BFLY P6, R14, R13, R12, R11 ;  /* 0x0c00000c0d0e7389 */ /* 0x00006400000c000b */
[----:B01----:R-:W-:Y:S05]  /*3940*/  ENDCOLLECTIVE ;  /* 0x000000000000791b */ /* 0x003fea0003800000 */
.L_x_9693:
[----:B------:R-:W-:Y:S01]  /*3950*/  HFMA2 R12, -RZ, RZ, 0, 1.1920928955078125e-07 ;  /* 0x00000002ff0c7431 */ /* 0x000fe200000001ff */
[----:B------:R-:W-:-:S04]  /*3960*/  FMNMX.FTZ R3, R2, R14, !PT ;  /* 0x0000000e02037209 */ /* 0x000fc80007810000 */
[----:B------:R-:W-:-:S07]  /*3970*/  MOV R13, R3 ;  /* 0x00000003000d7202 */ /* 0x000fce0000000f00 */
[----:B------:R-:W-:Y:S05]  /*3980*/  WARPSYNC.COLLECTIVE R15, `(.L_x_9694) ;  /* 0x000000000f087348 */ /* 0x000fea0003c00000 */
[----:B------:R0:W1:Y:S02]  /*3990*/  SHFL.BFLY P6, R14, R13, R12, R11 ;  /* 0x0c00000c0d0e7389 */ /* 0x00006400000c000b */
[----:B01----:R-:W-:Y:S05]  /*39a0*/  ENDCOLLECTIVE ;  /* 0x000000000000791b */ /* 0x003fea0003800000 */
.L_x_9694:
[----:B------:R-:W-:Y:S05]  /*39b0*/  BRA `(.L_x_9695) ;  /* 0xffffffd000687947 */ /* 0x000fea000383ffff */
.L_x_9681:
[----:B-1----:R-:W-:Y:S02]  /*39c0*/  HFMA2 R11, -RZ, RZ, 0, 1.847743988037109375e-06 ;  /* 0x0000001fff0b7431 */ /* 0x002fe400000001ff */
[----:B------:R-:W-:Y:S01]  /*39d0*/  IMAD.MOV.U32 R13, RZ, RZ, RZ ;  /* 0x000000ffff0d7224 */ /* 0x000fe200078e00ff */
[----:B------:R-:W-:Y:S01]  /*39e0*/  MOV R12, 0x1 ;  /* 0x00000001000c7802 */ /* 0x000fe20000000f00 */
[----:B------:R-:W-:-:S07]  /*39f0*/  IMAD.MOV.U32 R15, RZ, RZ, -0x1 ;  /* 0xffffffffff0f7424 */ /* 0x000fce00078e00ff */
[----:B0-----:R-:W-:Y:S05]  /*3a00*/  WARPSYNC.COLLECTIVE R15, `(.L_x_9696) ;  /* 0x000000000f087348 */ /* 0x001fea0003c00000 */
[----:B------:R1:W2:Y:S02]  /*3a10*/  SHFL.BFLY P6, R14, R13, R12, R11 ;  /* 0x0c00000c0d0e7389 */ /* 0x0002a400000c000b */
[----:B012---:R-:W-:Y:S05]  /*3a20*/  ENDCOLLECTIVE ;  /* 0x000000000000791b */ /* 0x007fea0003800000 */
.L_x_9696:
[----:B------:R-:W-:-:S07]  /*3a30*/  MOV R7, R14 ;  /* 0x0000000e00077202 */ /* 0x000fce0000000f00 */
[----:B------:R-:W-:Y:S05]  /*3a40*/  WARPSYNC.COLLECTIVE R15, `(.L_x_9697) ;  /* 0x000000000f087348 */ /* 0x000fea0003c00000 */
[----:B------:R0:W1:Y:S02]  /*3a50*/  SHFL.BFLY P6, R14, R13, R12, R11 ;  /* 0x0c00000c0d0e7389 */ /* 0x00006400000c000b */
[----:B01----:R-:W-:Y:S05]  /*3a60*/  ENDCOLLECTIVE ;  /* 0x000000000000791b */ /* 0x003fea0003800000 */
.L_x_9697:
[----:B------:R-:W-:Y:S01]  /*3a70*/  FADD.FTZ R7, RZ, R7 ;  /* 0x00000007ff077221 */ /* 0x000fe20000010000 */
[----:B------:R-:W-:-:S07]  /*3a80*/  MOV R8, R14 ;  /* 0x0000000e00087202 */ /* 0x000fce0000000f00 */
[----:B------:R-:W-:Y:S05]  /*3a90*/  WARPSYNC.COLLECTIVE R15, `(.L_x_9698) ;  /* 0x000000000f087348 */ /* 0x000fea0003c00000 */
[----:B------:R0:W1:Y:S02]  /*3aa0*/  SHFL.BFLY P6, R14, R13, R12, R11 ;  /* 0x0c00000c0d0e7389 */ /* 0x00006400000c000b */
[----:B01----:R-:W-:Y:S05]  /*3ab0*/  ENDCOLLECTIVE ;  /* 0x000000000000791b */ /* 0x003fea0003800000 */
.L_x_9698:
[----:B------:R-:W-:Y:S01]  /*3ac0*/  FADD.FTZ R8, RZ, R8 ;  /* 0x00000008ff087221 */ /* 0x000fe20000010000 */
[----:B------:R-:W-:-:S07]  /*3ad0*/  IMAD.MOV.U32 R25, RZ, RZ, R14 ;  /* 0x000000ffff197224 */ /* 0x000fce00078e000e */
[----:B------:R-:W-:Y:S05]  /*3ae0*/  WARPSYNC.COLLECTIVE R15, `(.L_x_9699) ;  /* 0x000000000f087348 */ /* 0x000fea0003c00000 */
[----:B------:R0:W1:Y:S02]  /*3af0*/  SHFL.BFLY P6, R14, R13, R12, R11 ;  /* 0x0c00000c0d0e7389 */ /* 0x00006400000c000b */
[----:B01----:R-:W-:Y:S05]  /*3b00*/  ENDCOLLECTIVE ;  /* 0x000000000000791b */ /* 0x003fea0003800000 */
.L_x_9699:
[----:B------:R-:W-:Y:S01]  /*3b10*/  FADD.FTZ R25, RZ, R25 ;  /* 0x00000019ff197221 */ /* 0x000fe20000010000 */
[----:B------:R-:W-:-:S07]  /*3b20*/  MOV R24, R14 ;  /* 0x0000000e00187202 */ /* 0x000fce0000000f00 */
[----:B------:R-:W-:Y:S05]  /*3b30*/  WARPSYNC.COLLECTIVE R15, `(.L_x_9700) ;  /* 0x000000000f087348 */ /* 0x000fea0003c00000 */
[----:B------:R0:W1:Y:S02]  /*3b40*/  SHFL.BFLY P6, R14, R13, R12, R11 ;  /* 0x0c00000c0d0e7389 */ /* 0x00006400000c000b */
[----:B01----:R-:W-:Y:S05]  /*3b50*/  ENDCOLLECTIVE ;  /* 0x000000000000791b */ /* 0x003fea0003800000 */
.L_x_9700:
[----:B------:R-:W-:Y:S01]  /*3b60*/  FADD.FTZ R24, RZ, R24 ;  /* 0x00000018ff187221 */ /* 0x000fe20000010000 */
[----:B------:R-:W-:-:S07]  /*3b70*/  MOV R10, R14 ;  /* 0x0000000e000a7202 */ /* 0x000fce0000000f00 */
[----:B------:R-:W-:Y:S05]  /*3b80*/  WARPSYNC.COLLECTIVE R15, `(.L_x_9701) ;  /* 0x000000000f087348 */ /* 0x000fea0003c00000 */
[----:B------:R0:W1:Y:S02]  /*3b90*/  SHFL.BFLY P6, R14, R13, R12, R11 ;  /* 0x0c00000c0d0e7389 */ /* 0x00006400000c000b */
[----:B01----:R-:W-:Y:S05]  /*3ba0*/  ENDCOLLECTIVE ;  /* 0x000000000000791b */ /* 0x003fea0003800000 */
.L_x_9701:
[----:B------:R-:W-:Y:S01]  /*3bb0*/  FADD.FTZ R10, RZ, R10 ;  /* 0x0000000aff0a7221 */ /* 0x000fe20000010000 */
[----:B------:R-:W-:-:S07]  /*3bc0*/  IMAD.MOV.U32 R20, RZ, RZ, R14 ;  /* 0x000000ffff147224 */ /* 0x000fce00078e000e */
[----:B------:R-:W-:Y:S05]  /*3bd0*/  WARPSYNC.COLLECTIVE R15, `(.L_x_9702) ;  /* 0x000000000f087348 */ /* 0x000fea0003c00000 */
[----:B------:R0:W1:Y:S02]  /*3be0*/  SHFL.BFLY P6, R14, R13, R12, R11 ;  /* 0x0c00000c0d0e7389 */ /* 0x00006400000c000b */
[----:B01----:R-:W-:Y:S05]  /*3bf0*/  ENDCOLLECTIVE ;  /* 0x000000000000791b */ /* 0x003fea0003800000 */
.L_x_9702:
[----:B------:R-:W-:Y:S01]  /*3c00*/  FADD.FTZ R20, RZ, R20 ;  /* 0x00000014ff147221 */ /* 0x000fe20000010000 */
[----:B------:R-:W-:-:S07]  /*3c10*/  MOV R21, R14 ;  /* 0x0000000e00157202 */ /* 0x000fce0000000f00 */
[----:B------:R-:W-:Y:S05]  /*3c20*/  WARPSYNC.COLLECTIVE R15, `(.L_x_9703) ;  /* 0x000000000f087348 */ /* 0x000fea0003c00000 */
[----:B------:R0:W1:Y:S02]  /*3c30*/  SHFL.BFLY P6, R14, R13, R12, R11 ;  /* 0x0c00000c0d0e7389 */ /* 0x00006400000c000b */
[----:B01----:R-:W-:Y:S05]  /*3c40*/  ENDCOLLECTIVE ;  /* 0x000000000000791b */ /* 0x003fea0003800000 */
.L_x_9703:
[----:B------:R-:W-:Y:S01]  /*3c50*/  FADD.FTZ R21, RZ, R21 ;  /* 0x00000015ff157221 */ /* 0x000fe20000010000 */
[----:B------:R-:W-:-:S07]  /*3c60*/  MOV R23, R14 ;  /* 0x0000000e00177202 */ /* 0x000fce0000000f00 */
[----:B------:R-:W-:Y:S05]  /*3c70*/  WARPSYNC.COLLECTIVE R15, `(.L_x_9704) ;  /* 0x000000000f087348 */ /* 0x000fea0003c00000 */
[----:B------:R0:W1:Y:S02]  /*3c80*/  SHFL.BFLY P6, R14, R13, R12, R11 ;  /* 0x0c00000c0d0e7389 */ /* 0x00006400000c000b */
[----:B01----:R-:W-:Y:S05]  /*3c90*/  ENDCOLLECTIVE ;  /* 0x000000000000791b */ /* 0x003fea0003800000 */
.L_x_9704:
[----:B------:R-:W-:Y:S01]  /*3ca0*/  FADD.FTZ R23, RZ, R23 ;  /* 0x00000017ff177221 */ /* 0x000fe20000010000 */
[----:B------:R-:W-:-:S07]  /*3cb0*/  IMAD.MOV.U32 R0, RZ, RZ, R14 ;  /* 0x000000ffff007224 */ /* 0x000fce00078e000e */
[----:B------:R-:W-:Y:S05]  /*3cc0*/  WARPSYNC.COLLECTIVE R15, `(.L_x_9705) ;  /* 0x000000000f087348 */ /* 0x000fea0003c00000 */
[----:B------:R0:W1:Y:S02]  /*3cd0*/  SHFL.BFLY P6, R14, R13, R12, R11 ;  /* 0x0c00000c0d0e7389 */ /* 0x00006400000c000b */
[----:B01----:R-:W-:Y:S05]  /*3ce0*/  ENDCOLLECTIVE ;  /* 0x000000000000791b */ /* 0x003fea0003800000 */
.L_x_9705:
[----:B------:R-:W-:Y:S01]  /*3cf0*/  FADD.FTZ R0, RZ, R0 ;  /* 0x00000000ff007221 */ /* 0x000fe20000010000 */
[----:B------:R-:W-:-:S07]  /*3d00*/  MOV R2, R14 ;  /* 0x0000000e00027202 */ /* 0x000fce0000000f00 */
[----:B------:R-:W-:Y:S05]  /*3d10*/  WARPSYNC.COLLECTIVE R15, `(.L_x_9706) ;  /* 0x000000000f087348 */ /* 0x000fea0003c00000 */
[----:B------:R0:W1:Y:S02]  /*3d20*/  SHFL.BFLY P6, R14, R13, R12, R11 ;  /* 0x0c00000c0d0e7389 */ /* 0x00006400000c000b */
[----:B01----:R-:W-:Y:S05]  /*3d30*/  ENDCOLLECTIVE ;  /* 0x000000000000791b */ /* 0x003fea0003800000 */
.L_x_9706:
[----:B------:R-:W-:Y:S01]  /*3d40*/  FADD.FTZ R2, RZ, R2 ;  /* 0x00000002ff027221 */ /* 0x000fe20000010000 */
[----:B------:R-:W-:-:S07]  /*3d50*/  MOV R3, R14 ;  /* 0x0000000e00037202 */ /* 0x000fce0000000f00 */
[----:B------:R-:W-:Y:S05]  /*3d60*/  WARPSYNC.COLLECTIVE R15, `(.L_x_9707) ;  /* 0x000000000f087348 */ /* 0x000fea0003c00000 */
[----:B------:R0:W1:Y:S02]  /*3d70*/  SHFL.BFLY P6, R14, R13, R12, R11 ;  /* 0x0c00000c0d0e7389 */ /* 0x00006400000c000b */
[----:B01----:R-:W-:Y:S05]  /*3d80*/  ENDCOLLECTIVE ;  /* 0x000000000000791b */ /* 0x003fea0003800000 */
.L_x_9707:
[----:B------:R-:W-:Y:S01]  /*3d90*/  FADD.FTZ R3, RZ, R3 ;  /* 0x00000003ff037221 */ /* 0x000fe20000010000 */
[----:B------:R-:W-:-:S07]  /*3da0*/  IMAD.MOV.U32 R4, RZ, RZ, R14 ;  /* 0x000000ffff047224 */ /* 0x000fce00078e000e */
[----:B------:R-:W-:Y:S05]  /*3db0*/  WARPSYNC.COLLECTIVE R15, `(.L_x_9708) ;  /* 0x000000000f087348 */ /* 0x000fea0003c00000 */
[----:B------:R0:W1:Y:S02]  /*3dc0*/  SHFL.BFLY P6, R14, R13, R12, R11 ;  /* 0x0c00000c0d0e7389 */ /* 0x00006400000c000b */
[----:B01----:R-:W-:Y:S05]  /*3dd0*/  ENDCOLLECTIVE ;  /* 0x000000000000791b */ /* 0x003fea0003800000 */
.L_x_9708:
[----:B------:R-:W-:Y:S01]  /*3de0*/  FADD.FTZ R4, RZ, R4 ;  /* 0x00000004ff047221 */ /* 0x000fe20000010000 */
[----:B------:R-:W-:-:S07]  /*3df0*/  MOV R5, R14 ;  /* 0x0000000e00057202 */ /* 0x000fce0000000f00 */
[----:B------:R-:W-:Y:S05]  /*3e00*/  WARPSYNC.COLLECTIVE R15, `(.L_x_9709) ;  /* 0x000000000f087348 */ /* 0x000fea0003c00000 */
[----:B------:R0:W1:Y:S02]  /*3e10*/  SHFL.BFLY P6, R14, R13, R12, R11 ;  /* 0x0c00000c0d0e7389 */ /* 0x00006400000c000b */
[----:B01----:R-:W-:Y:S05]  /*3e20*/  ENDCOLLECTIVE ;  /* 0x000000000000791b */ /* 0x003fea0003800000 */
.L_x_9709:
[----:B------:R-:W-:Y:S01]  /*3e30*/  FADD.FTZ R5, RZ, R5 ;  /* 0x00000005ff057221 */ /* 0x000fe20000010000 */
[----:B------:R-:W-:-:S07]  /*3e40*/  MOV R6, R14 ;  /* 0x0000000e00067202 */ /* 0x000fce0000000f00 */
[----:B------:R-:W-:Y:S05]  /*3e50*/  WARPSYNC.COLLECTIVE R15, `(.L_x_9710) ;  /* 0x000000000f087348 */ /* 0x000fea0003c00000 */
[----:B------:R0:W1:Y:S02]  /*3e60*/  SHFL.BFLY P6, R14, R13, R12, R11 ;  /* 0x0c00000c0d0e7389 */ /* 0x00006400000c000b */
[----:B01----:R-:W-:Y:S05]  /*3e70*/  ENDCOLLECTIVE ;  /* 0x000000000000791b */ /* 0x003fea0003800000 */
.L_x_9710:
[----:B------:R-:W-:Y:S01]  /*3e80*/  FADD.FTZ R6, RZ, R6 ;  /* 0x00000006ff067221 */ /* 0x000fe20000010000 */
[----:B------:R-:W-:-:S07]  /*3e90*/  IMAD.MOV.U32 R9, RZ, RZ, R14 ;  /* 0x000000ffff097224 */ /* 0x000fce00078e000e */
[----:B------:R-:W-:Y:S05]  /*3ea0*/  WARPSYNC.COLLECTIVE R15, `(.L_x_9711) ;  /* 0x000000000f087348 */ /* 0x000fea0003c00000 */
[----:B------:R0:W1:Y:S02]  /*3eb0*/  SHFL.BFLY P6, R14, R13, R12, R11 ;  /* 0x0c00000c0d0e7389 */ /* 0x00006400000c000b */
[----:B01----:R-:W-:Y:S05]  /*3ec0*/  ENDCOLLECTIVE ;  /* 0x000000000000791b */ /* 0x003fea0003800000 */
.L_x_9711:
[----:B------:R-:W-:Y:S01]  /*3ed0*/  FADD.FTZ R9, RZ, R9 ;  /* 0x00000009ff097221 */ /* 0x000fe20000010000 */
[----:B------:R-:W-:Y:S02]  /*3ee0*/  MOV R12, R4 ;  /* 0x00000004000c7202 */ /* 0x000fe40000000f00 */
[----:B------:R-:W-:Y:S01]  /*3ef0*/  MOV R11, R5 ;  /* 0x00000005000b7202 */ /* 0x000fe20000000f00 */
[----:B------:R-:W-:Y:S06]  /*3f00*/  BRA `(.L_x_9712) ;  /* 0xffffffec00247947 */ /* 0x000fec000383ffff */
.L_x_9713:
        /* <DEDUP_REMOVED lines=15> */
.L_x_25761:


//--------------------- .text._ZN4vllm25paged_attention_v1_kernelI13__nv_bfloat16hLi192ELi16ELi128ELNS_18Fp8KVCacheDataTypeE1ELb1EEEvPT_PKS3_PKT0_S9_ifPKiSB_iPKfiiiSD_SD_iiiii --------------------------
	.section	.text._ZN4vllm25paged_attention_v1_kernelI13__nv_bfloat16hLi192ELi16ELi128ELNS_18Fp8KVCacheDataTypeE1ELb1EEEvPT_PKS3_PKT0_S9_ifPKiSB_iPKfiiiSD_SD_iiiii,"ax",@progbits
	.align	128
        .global         _ZN4vllm25paged_attention_v1_kernelI13__nv_bfloat16hLi192ELi16ELi128ELNS_18Fp8KVCacheDataTypeE1ELb1EEEvPT_PKS3_PKT0_S9_ifPKiSB_iPKfiiiSD_SD_iiiii
        .type           _ZN4vllm25paged_attention_v1_kernelI13__nv_bfloat16hLi192ELi16ELi128ELNS_18Fp8KVCacheDataTypeE1ELb1EEEvPT_PKS3_PKT0_S9_ifPKiSB_iPKfiiiSD_SD_iiiii,@function
        .size           _ZN4vllm25paged_attention_v1_kernelI13__nv_bfloat16hLi192ELi16ELi128ELNS_18Fp8KVCacheDataTypeE1ELb1EEEvPT_PKS3_PKT0_S9_ifPKiSB_iPKfiiiSD_SD_iiiii,(.L_x_25762 - _ZN4vllm25paged_attention_v1_kernelI13__nv_bfloat16hLi192ELi16ELi128ELNS_18Fp8KVCacheDataTypeE1ELb1EEEvPT_PKS3_PKT0_S9_ifPKiSB_iPKfiiiSD_SD_iiiii)
        .other          _ZN4vllm25paged_attention_v1_kernelI13__nv_bfloat16hLi192ELi16ELi128ELNS_18Fp8KVCacheDataTypeE1ELb1EEEvPT_PKS3_PKT0_S9_ifPKiSB_iPKfiiiSD_SD_iiiii,@"STO_CUDA_ENTRY STV_DEFAULT"
_ZN4vllm25paged_attention_v1_kernelI13__nv_bfloat16hLi192ELi16ELi128ELNS_18Fp8KVCacheDataTypeE1ELb1EEEvPT_PKS3_PKT0_S9_ifPKiSB_iPKfiiiSD_SD_iiiii:
.text._ZN4vllm25paged_attention_v1_kernelI13__nv_bfloat16hLi192ELi16ELi128ELNS_18Fp8KVCacheDataTypeE1ELb1EEEvPT_PKS3_PKT0_S9_ifPKiSB_iPKfiiiSD_SD_iiiii:
        /* <DEDUP_REMOVED lines=103> */
.L_x_9714:
        /* <DEDUP_REMOVED lines=24> */
.L_x_9718:
        /* <DEDUP_REMOVED lines=41> */
.L_x_9716:
[----:B------:R-:W-:Y:S05]  /*0a80*/  BSYNC.RECONVERGENT B6 ;  /* 0x0000000000067941 */ /* 0x000fea0003800200 */
.L_x_9715:
        /* <DEDUP_REMOVED lines=11> */
.L_x_9758:
        /* <DEDUP_REMOVED lines=39> */
.L_x_9724:
        /* <DEDUP_REMOVED lines=11> */
.L_x_9723:
[----:B------:R-:W-:Y:S05]  /*0e60*/  BSYNC.RECONVERGENT B1 ;  /* 0x0000000000017941 */ /* 0x000fea0003800200 */
.L_x_9722:
        /* <DEDUP_REMOVED lines=12> */
.L_x_9727:
        /* <DEDUP_REMOVED lines=100> */
.L_x_9726:
[----:B------:R-:W-:Y:S05]  /*1570*/  BSYNC.RECONVERGENT B1 ;  /* 0x0000000000017941 */ /* 0x000fea0003800200 */
.L_x_9725:
        /* <DEDUP_REMOVED lines=55> */
.L_x_9729:
[----:B------:R-:W-:Y:S05]  /*18f0*/  BSYNC.RECONVERGENT B1 ;  /* 0x0000000000017941 */ /* 0x000fea0003800200 */
.L_x_9728:
        /* <DEDUP_REMOVED lines=26> */
.L_x_9721:
[----:B------:R-:W-:Y:S05]  /*1aa0*/  BSYNC.RECONVERGENT B0 ;  /* 0x0000000000007941 */ /* 0x000fea0003800200 */
.L_x_9720:
        /* <DEDUP_REMOVED lines=39> */
.L_x_9734:
[----:B------:R-:W0:Y:S01]  /*1d20*/  LDS R3, [R12] ;  /* 0x000000000c037984 */ /* 0x000e220000000800 */
[----:B------:R-:W-:-:S04]  /*1d30*/  IADD3 R13, PT, PT, R13, 0x1, RZ ;  /* 0x000000010d0d7810 */ /* 0x000fc80007ffe0ff */
[----:B------:R-:W-:Y:S01]  /*1d40*/  ISETP.NE.AND P0, PT, R13, RZ, PT ;  /* 0x000000ff0d00720c */ /* 0x000fe20003f05270 */
[----:B0-----:R-:W-:-:S05]  /*1d50*/  FMUL.FTZ R3, R3, R2 ;  /* 0x0000000203037220 */ /* 0x001fca0000410000 */
[----:B------:R0:W-:Y:S02]  /*1d60*/  STS [R12], R3 ;  /* 0x000000030c007388 */ /* 0x0001e40000000800 */
[----:B0-----:R-:W-:-:S05]  /*1d70*/  VIADD R12, R12, 0x200 ;  /* 0x000002000c0c7836 */ /* 0x001fca0000000000 */
[----:B------:R-:W-:Y:S05]  /*1d80*/  @P0 BRA `(.L_x_9734) ;  /* 0xfffffffc00e40947 */ /* 0x000fea000383ffff */
.L_x_9733:
[----:B------:R-:W-:Y:S05]  /*1d90*/  BSYNC.RECONVERGENT B1 ;  /* 0x0000000000017941 */ /* 0x000fea0003800200 */
.L_x_9732:
        /* <DEDUP_REMOVED lines=12> */
.L_x_9737:
        /* <DEDUP_REMOVED lines=52> */
.L_x_9736:
[----:B------:R-:W-:Y:S05]  /*21a0*/  BSYNC.RECONVERGENT B1 ;  /* 0x0000000000017941 */ /* 0x000fea0003800200 */
.L_x_9735:
        /* <DEDUP_REMOVED lines=31> */
.L_x_9739:
[----:B------:R-:W-:Y:S05]  /*23a0*/  BSYNC.RECONVERGENT B1 ;  /* 0x0000000000017941 */ /* 0x000fea0003800200 */
.L_x_9738:
        /* <DEDUP_REMOVED lines=14> */
.L_x_9731:
[----:B------:R-:W-:Y:S05]  /*2490*/  BSYNC.RECONVERGENT B0 ;  /* 0x0000000000007941 */ /* 0x000fea0003800200 */
.L_x_9730:
        /* <DEDUP_REMOVED lines=29> */
.L_x_9743:
        /* <DEDUP_REMOVED lines=34> */
.L_x_9742:
        /* <DEDUP_REMOVED lines=16> */
.L_x_9741:
[----:B------:R-:W-:Y:S05]  /*2990*/  BSYNC.RECONVERGENT B6 ;  /* 0x0000000000067941 */ /* 0x000fea0003800200 */
.L_x_9740:
        /* <DEDUP_REMOVED lines=23> */
.L_x_9771:
        /* <DEDUP_REMOVED lines=32> */
.L_x_9746:
[----:B------:R-:W-:Y:S05]  /*2d10*/  BSYNC.RECONVERGENT B0 ;  /* 0x0000000000007941 */ /* 0x000fea0003800200 */
.L_x_9745:
        /* <DEDUP_REMOVED lines=27> */
.L_x_9748:
[----:B------:R-:W-:Y:S05]  /*2ed0*/  BSYNC.RECONVERGENT B0 ;  /* 0x0000000000007941 */ /* 0x000fea0003800200 */
.L_x_9747:
        /* <DEDUP_REMOVED lines=15> */
.L_x_9750:
[----:B------:R-:W-:Y:S05]  /*2fd0*/  BSYNC.RECONVERGENT B0 ;  /* 0x0000000000007941 */ /* 0x000fea0003800200 */
.L_x_9749:
        /* <DEDUP_REMOVED lines=27> */
.L_x_9752:
[----:B------:R-:W-:Y:S05]  /*3190*/  BSYNC.RECONVERGENT B0 ;  /* 0x0000000000007941 */ /* 0x000fea0003800200 */
.L_x_9751:
        /* <DEDUP_REMOVED lines=41> */
.L_x_9717:
        /* <DEDUP_REMOVED lines=16> */
.L_x_9753:
[----:B------:R-:W-:Y:S05]  /*3530*/  EXIT ;  /* 0x000000000000794d */ /* 0x000fea0003800000 */
.L_x_9719:
[----:B------:R-:W-:Y:S02]  /*3540*/  HFMA2 R11, -RZ, RZ, 0, 1.847743988037109375e-06 ;  /* 0x0000001fff0b7431 */ /* 0x000fe400000001ff */
[----:B------:R-:W-:Y:S01]  /*3550*/  IMAD.MOV.U32 R12, RZ, RZ, 0x10 ;  /* 0x00000010ff0c7424 */ /* 0x000fe200078e00ff */
[----:B------:R-:W-:-:S07]  /*3560*/  MOV R15, 0xffffffff ;  /* 0xffffffff000f7802 */ /* 0x000fce0000000f00 */
[----:B------:R-:W-:Y:S05]  /*3570*/  WARPSYNC.COLLECTIVE R15, `(.L_x_9754) ;  /* 0x000000000f087348 */ /* 0x000fea0003c00000 */
[----:B------:R0:W1:Y:S02]  /*3580*/  SHFL.BFLY P6, R14, R13, R12, R11 ;  /* 0x0c00000c0d0e7389 */ /* 0x00006400000c000b */
[----:B01----:R-:W-:Y:S05]  /*3590*/  ENDCOLLECTIVE ;  /* 0x000000000000791b */ /* 0x003fea0003800000 */
.L_x_9754:
[----:B------:R-:W-:Y:S01]  /*35a0*/  HFMA2 R12, -RZ, RZ, 0, 4.76837158203125e-07 ;  /* 0x00000008ff0c7431 */ /* 0x000fe200000001ff */
[----:B------:R-:W-:-:S05]  /*35b0*/  FMNMX.FTZ R0, R14, -3.40282346638528859812e+38, !PT ;  /* 0xff7fffff0e007809 */ /* 0x000fca0007810000 */
[----:B------:R-:W-:-:S07]  /*35c0*/  IMAD.MOV.U32 R13, RZ, RZ, R0 ;  /* 0x000000ffff0d7224 */ /* 0x000fce00078e0000 */
[----:B------:R-:W-:Y:S05]  /*35d0*/  WARPSYNC.COLLECTIVE R15, `(.L_x_9755) ;  /* 0x000000000f087348 */ /* 0x000fea0003c00000 */
[----:B------:R0:W1:Y:S02]  /*35e0*/  SHFL.BFLY P6, R14, R13, R12, R11 ;  /* 0x0c00000c0d0e7389 */ /* 0x00006400000c000b */
[----:B01----:R-:W-:Y:S05]  /*35f0*/  ENDCOLLECTIVE ;  /* 0x000000000000791b */ /* 0x003fea0003800000 */
.L_x_9755:
[----:B------:R-:W-:Y:S01]  /*3600*/  IMAD.MOV.U32 R12, RZ, RZ, 0x4 ;  /* 0x00000004ff0c7424 */ /* 0x000fe200078e00ff */
[----:B------:R-:W-:-:S04]  /*3610*/  FMNMX.FTZ R2, R0, R14, !PT ;  /* 0x0000000e00027209 */ /* 0x000fc80007810000 */
[----:B------:R-:W-:-:S07]  /*3620*/  MOV R13, R2 ;  /* 0x00000002000d7202 */ /* 0x000fce0000000f00 */
[----:B------:R-:W-:Y:S05]  /*3630*/  WARPSYNC.COLLECTIVE R15, `(.L_x_9756) ;  /* 0x000000000f087348 */ /* 0x000fea0003c00000 */
[----:B------:R0:W1:Y:S02]  /*3640*/  SHFL.BFLY P6, R14, R13, R12, R11 ;  /* 0x0c00000c0d0e7389 */ /* 0x00006400000c000b */
[----:B01----:R-:W-:Y:S05]  /*3650*/  ENDCOLLECTIVE ;  /* 0x000000000000791b */ /* 0x003fea0003800000 */
.L_x_9756:
[----:B------:R-:W-:Y:S01]  /*3660*/  HFMA2 R12, -RZ, RZ, 0, 1.1920928955078125e-07 ;  /* 0x00000002ff0c7431 */ /* 0x000fe200000001ff */
[----:B------:R-:W-:-:S04]  /*3670*/  FMNMX.FTZ R3, R2, R14, !PT ;  /* 0x0000000e02037209 */ /* 0x000fc80007810000 */
[----:B------:R-:W-:-:S07]  /*3680*/  MOV R13, R3 ;  /* 0x00000003000d7202 */ /* 0x000fce0000000f00 */
[----:B------:R-:W-:Y:S05]  /*3690*/  WARPSYNC.COLLECTIVE R15, `(.L_x_9757) ;  /* 0x000000000f087348 */ /* 0x000fea0003c00000 */
[----:B------:R0:W1:Y:S02]  /*36a0*/  SHFL.BFLY P6, R14, R13, R12, R11 ;  /* 0x0c00000c0d0e7389 */ /* 0x00006400000c000b */
[----:B01----:R-:W-:Y:S05]  /*36b0*/  ENDCOLLECTIVE ;  /* 0x000000000000791b */ /* 0x003fea0003800000 */
.L_x_9757:
[----:B------:R-:W-:Y:S05]  /*36c0*/  BRA `(.L_x_9758) ;  /* 0xffffffd4001c7947 */ /* 0x000fea000383ffff */
.L_x_9744:
[----:B-1----:R-:W-:Y:S02]  /*36d0*/  HFMA2 R11, -RZ, RZ, 0, 1.847743988037109375e-06 ;  /* 0x0000001fff0b7431 */ /* 0x002fe400000001ff */
[----:B------:R-:W-:Y:S01]  /*36e0*/  IMAD.MOV.U32 R13, RZ, RZ, RZ ;  /* 0x000000ffff0d7224 */ /* 0x000fe200078e00ff */
[----:B------:R-:W-:Y:S01]  /*36f0*/  MOV R12, 0x1 ;  /* 0x00000001000c7802 */ /* 0x000fe20000000f00 */
[----:B------:R-:W-:-:S07]  /*3700*/  IMAD.MOV.U32 R15, RZ, RZ, -0x1 ;  /* 0xffffffffff0f7424 */ /* 0x000fce00078e00ff */
[----:B0-----:R-:W-:Y:S05]  /*3710*/  WARPSYNC.COLLECTIVE R15, `(.L_x_9759) ;  /* 0x000000000f087348 */ /* 0x001fea0003c00000 */
[----:B------:R1:W2:Y:S02]  /*3720*/  SHFL.BFLY P6, R14, R13, R12, R11 ;  /* 0x0c00000c0d0e7389 */ /* 0x0002a400000c000b */
[----:B012---:R-:W-:Y:S05]  /*3730*/  ENDCOLLECTIVE ;  /* 0x000000000000791b */ /* 0x007fea0003800000 */
.L_x_9759:
[----:B------:R-:W-:-:S07]  /*3740*/  MOV R20, R14 ;  /* 0x0000000e00147202 */ /* 0x000fce0000000f00 */
[----:B------:R-:W-:Y:S05]  /*3750*/  WARPSYNC.COLLECTIVE R15, `(.L_x_9760) ;  /* 0x000000000f087348 */ /* 0x000fea0003c00000 */
[----:B------:R0:W1:Y:S02]  /*3760*/  SHFL.BFLY P6, R14, R13, R12, R11 ;  /* 0x0c00000c0d0e7389 */ /* 0x00006400000c000b */
[----:B01----:R-:W-:Y:S05]  /*3770*/  ENDCOLLECTIVE ;  /* 0x000000000000791b */ /* 0x003fea0003800000 */
.L_x_9760:
[----:B------:R-:W-:Y:S01]  /*3780*/  FADD.FTZ R20, RZ, R20 ;  /* 0x00000014ff147221 */ /* 0x000fe20000010000 */
[----:B------:R-:W-:-:S07]  /*3790*/  MOV R10, R14 ;  /* 0x0000000e000a7202 */ /* 0x000fce0000000f00 */
[----:B------:R-:W-:Y:S05]  /*37a0*/  WARPSYNC.COLLECTIVE R15, `(.L_x_9761) ;  /* 0x000000000f087348 */ /* 0x000fea0003c00000 */
[----:B------:R0:W1:Y:S02]  /*37b0*/  SHFL.BFLY P6, R14, R13, R12, R11 ;  /* 0x0c00000c0d0e7389 */ /* 0x00006400000c000b */
[----:B01----:R-:W-:Y:S05]  /*37c0*/  ENDCOLLECTIVE ;  /* 0x000000000000791b */ /* 0x003fea0003800000 */
.L_x_9761:
[----:B------:R-:W-:Y:S01]  /*37d0*/  FADD.FTZ R10, RZ, R10 ;  /* 0x0000000aff0a7221 */ /* 0x000fe20000010000 */
[----:B------:R-:W-:-:S07]  /*37e0*/  IMAD.MOV.U32 R9, RZ, RZ, R14 ;  /* 0x000000ffff097224 */ /* 0x000fce00078e000e */
[----:B------:R-:W-:Y:S05]  /*37f0*/  WARPSYNC.COLLECTIVE R15, `(.L_x_9762) ;  /* 0x000000000f087348 */ /* 0x000fea0003c00000 */
[----:B------:R0:W1:Y:S02]  /*3800*/  SHFL.BFLY P6, R14, R13, R12, R11 ;  /* 0x0c00000c0d0e7389 */ /* 0x00006400000c000b */
[----:B01----:R-:W-:Y:S05]  /*3810*/  ENDCOLLECTIVE ;  /* 0x000000000000791b */ /* 0x003fea0003800000 */
.L_x_9762:
[----:B------:R-:W-:Y:S01]  /*3820*/  FADD.FTZ R9, RZ, R9 ;  /* 0x00000009ff097221 */ /* 0x000fe20000010000 */
[----:B------:R-:W-:-:S07]  /*3830*/  MOV R8, R14 ;  /* 0x0000000e00087202 */ /* 0x000fce0000000f00 */
[----:B------:R-:W-:Y:S05]  /*3840*/  WARPSYNC.COLLECTIVE R15, `(.L_x_9763) ;  /* 0x000000000f087348 */ /* 0x000fea0003c00000 */
[----:B------:R0:W1:Y:S02]  /*3850*/  SHFL.BFLY P6, R14, R13, R12, R11 ;  /* 0x0c00000c0d0e7389 */ /* 0x00006400000c000b */
[----:B01----:R-:W-:Y:S05]  /*3860*/  ENDCOLLECTIVE ;  /* 0x000000000000791b */ /* 0x003fea0003800000 */
.L_x_9763:
[----:B------:R-:W-:Y:S01]  /*3870*/  FADD.FTZ R8, RZ, R8 ;  /* 0x00000008ff087221 */ /* 0x000fe20000010000 */
[----:B------:R-:W-:-:S07]  /*3880*/  MOV R7, R14 ;  /* 0x0000000e00077202 */ /* 0x000fce0000000f00 */
[----:B------:R-:W-:Y:S05]  /*3890*/  WARPSYNC.COLLECTIVE R15, `(.L_x_9764) ;  /* 0x000000000f087348 */ /* 0x000fea0003c00000 */
[----:B------:R0:W1:Y:S02]  /*38a0*/  SHFL.BFLY P6, R14, R13, R12, R11 ;  /* 0x0c00000c0d0e7389 */ /* 0x00006400000c000b */
[----:B01----:R-:W-:Y:S05]  /*38b0*/  ENDCOLLECTIVE ;  /* 0x000000000000791b */ /* 0x003fea0003800000 */
.L_x_9764:
[----:B------:R-:W-:Y:S01]  /*38c0*/  FADD.FTZ R7, RZ, R7 ;  /* 0x00000007ff077221 */ /* 0x000fe20000010000 */
[----:B------:R-:W-:-:S07]  /*38d0*/  IMAD.MOV.U32 R0, RZ, RZ, R14 ;  /* 0x000000ffff007224 */ /* 0x000fce00078e000e */
[----:B------:R-:W-:Y:S05]  /*38e0*/  WARPSYNC.COLLECTIVE R15, `(.L_x_9765) ;  /* 0x000000000f087348 */ /* 0x000fea0003c00000 */
[----:B------:R0:W1:Y:S02]  /*38f0*/  SHFL.BFLY P6, R14, R13, R12, R11 ;  /* 0x0c00000c0d0e7389 */ /* 0x00006400000c000b */
[----:B01----:R-:W-:Y:S05]  /*3900*/  ENDCOLLECTIVE ;  /* 0x000000000000791b */ /* 0x003fea0003800000 */
.L_x_9765:
[----:B------:R-:W-:Y:S01]  /*3910*/  FADD.FTZ R0, RZ, R0 ;  /* 0x00000000ff007221 */ /* 0x000fe20000010000 */
[----:B------:R-:W-:-:S07]  /*3920*/  MOV R2, R14 ;  /* 0x0000000e00027202 */ /* 0x000fce0000000f00 */
[----:B------:R-:W-:Y:S05]  /*3930*/  WARPSYNC.COLLECTIVE R15, `(.L_x_9766) ;  /* 0x000000000f087348 */ /* 0x000fea0003c00000 */
[----:B------:R0:W1:Y:S02]  /*3940*/  SHFL.BFLY P6, R14, R13, R12, R11 ;  /* 0x0c00000c0d0e7389 */ /* 0x00006400000c000b */
[----:B01----:R-:W-:Y:S05]  /*3950*/  ENDCOLLECTIVE ;  /* 0x000000000000791b */ /* 0x003fea0003800000 */
.L_x_9766:
[----:B------:R-:W-:Y:S01]  /*3960*/  FADD.FTZ R2, RZ, R2 ;  /* 0x00000002ff027221 */ /* 0x000fe20000010000 */
[----:B------:R-:W-:-:S07]  /*3970*/  MOV R3, R14 ;  /* 0x0000000e00037202 */ /* 0x000fce0000000f00 */
[----:B------:R-:W-:Y:S05]  /*3980*/  WARPSYNC.COLLECTIVE R15, `(.L_x_9767) ;  /* 0x000000000f087348 */ /* 0x000fea0003c00000 */
[----:B------:R0:W1:Y:S02]  /*3990*/  SHFL.BFLY P6, R14, R13, R12, R11 ;  /* 0x0c00000c0d0e7389 */ /* 0x00006400000c000b */
[----:B01----:R-:W-:Y:S05]  /*39a0*/  ENDCOLLECTIVE ;  /* 0x000000000000791b */ /* 0x003fea0003800000 */
.L_x_9767:
[----:B------:R-:W-:Y:S01]  /*39b0*/  FADD.FTZ R3, RZ, R3 ;  /* 0x00000003ff037221 */ /* 0x000fe20000010000 */
[----:B------:R-:W-:-:S07]  /*39c0*/  IMAD.MOV.U32 R4, RZ, RZ, R14 ;  /* 0x000000ffff047224 */ /* 0x000fce00078e000e */
[----:B------:R-:W-:Y:S05]  /*39d0*/  WARPSYNC.COLLECTIVE R15, `(.L_x_9768) ;  /* 0x000000000f087348 */ /* 0x000fea0003c00000 */
[----:B------:R0:W1:Y:S02]  /*39e0*/  SHFL.BFLY P6, R14, R13, R12, R11 ;  /* 0x0c00000c0d0e7389 */ /* 0x00006400000c000b */
[----:B01----:R-:W-:Y:S05]  /*39f0*/  ENDCOLLECTIVE ;  /* 0x000000000000791b */ /* 0x003fea0003800000 */
.L_x_9768:
[----:B------:R-:W-:Y:S01]  /*3a00*/  FADD.FTZ R4, RZ, R4 ;  /* 0x00000004ff047221 */ /* 0x000fe20000010000 */
[----:B------:R-:W-:-:S07]  /*3a10*/  MOV R5, R14 ;  /* 0x0000000e00057202 */ /* 0x000fce0000000f00 */
[----:B------:R-:W-:Y:S05]  /*3a20*/  WARPSYNC.COLLECTIVE R15, `(.L_x_9769) ;  /* 0x000000000f087348 */ /* 0x000fea0003c00000 */
[----:B------:R0:W1:Y:S02]  /*3a30*/  SHFL.BFLY P6, R14, R13, R12, R11 ;  /* 0x0c00000c0d0e7389 */ /* 0x00006400000c000b */
[----:B01----:R-:W-:Y:S05]  /*3a40*/  ENDCOLLECTIVE ;  /* 0x000000000000791b */ /* 0x003fea0003800000 */
.L_x_9769:
[----:B------:R-:W-:Y:S01]  /*3a50*/  FADD.FTZ R5, RZ, R5 ;  /* 0x00000005ff057221 */ /* 0x000fe20000010000 */
[----:B------:R-:W-:-:S07]  /*3a60*/  MOV R6, R14 ;  /* 0x0000000e00067202 */ /* 0x000fce0000000f00 */
[----:B------:R-:W-:Y:S05]  /*3a70*/  WARPSYNC.COLLECTIVE R15, `(.L_x_9770) ;  /* 0x000000000f087348 */ /* 0x000fea0003c00000 */
[----:B------:R0:W1:Y:S02]  /*3a80*/  SHFL.BFLY P6, R14, R13, R12, R11 ;  /* 0x0c00000c0d0e7389 */ /* 0x00006400000c000b */
[----:B01----:R-:W-:Y:S05]  /*3a90*/  ENDCOLLECTIVE ;  /* 0x000000000000791b */ /* 0x003fea0003800000 */
.L_x_9770:
[----:B------:R-:W-:Y:S01]  /*3aa0*/  FADD.FTZ R6, RZ, R6 ;  /* 0x00000006ff067221 */ /* 0x000fe20000010000 */
[----:B------:R-:W-:Y:S06]  /*3ab0*/  BRA `(.L_x_9771) ;  /* 0xfffffff000147947 */ /* 0x000fec000383ffff */
.L_x_9772:
        /* <DEDUP_REMOVED lines=12> */
.L_x_25762:


//--------------------- .text._ZN4vllm25paged_attention_v1_kernelI13__nv_bfloat16hLi128ELi16ELi128ELNS_18Fp8KVCacheDataTypeE1ELb1EEEvPT_PKS3_PKT0_S9_ifPKiSB_iPKfiiiSD_SD_iiiii --------------------------
	.section	.text._ZN4vllm25paged_attention_v1_kernelI13__nv_bfloat16hLi128ELi16ELi128ELNS_18Fp8KVCacheDataTypeE1ELb1EEEvPT_PKS3_PKT0_S9_ifPKiSB_iPKfiiiSD_SD_iiiii,"ax",@progbits
	.align	128
        .global         _ZN4vllm25paged_attention_v1_kernelI13__nv_bfloat16hLi128ELi16ELi128ELNS_18Fp8KVCacheDataTypeE1ELb1EEEvPT_PKS3_PKT0_S9_ifPKiSB_iPKfiiiSD_SD_iiiii
        .type           _ZN4vllm25paged_attention_v1_kernelI13__nv_bfloat16hLi128ELi16ELi128ELNS_18Fp8KVCacheDataTypeE1ELb1EEEvPT_PKS3_PKT0_S9_ifPKiSB_iPKfiiiSD_SD_iiiii,@function
        .size           _ZN4vllm25paged_attention_v1_kernelI13__nv_bfloat16hLi128ELi16ELi128ELNS_18Fp8KVCacheDataTypeE1ELb1EEEvPT_PKS3_PKT0_S9_ifPKiSB_iPKfiiiSD_SD_iiiii,(.L_x_25763 - _ZN4vllm25paged_attention_v1_kernelI13__nv_bfloat16hLi128ELi16ELi128ELNS_18Fp8KVCacheDataTypeE1ELb1EEEvPT_PKS3_PKT0_S9_ifPKiSB_iPKfiiiSD_SD_iiiii)
        .other          _ZN4vllm25paged_attention_v1_kernelI13__nv_bfloat16hLi128ELi16ELi128ELNS_18Fp8KVCacheDataTypeE1ELb1EEEvPT_PKS3_PKT0_S9_ifPKiSB_iPKfiiiSD_SD_iiiii,@"STO_CUDA_ENTRY STV_DEFAULT"
_ZN4vllm25paged_attention_v1_kernelI13__nv_bfloat16hLi128ELi16ELi128ELNS_18Fp8KVCacheDataTypeE1ELb1EEEvPT_PKS3_PKT0_S9_ifPKiSB_iPKfiiiSD_SD_iiiii:
.text._ZN4vllm25paged_attention_v1_kernelI13__nv_bfloat16hLi128ELi16ELi128ELNS_18Fp8KVCacheDataTypeE1ELb1EEEvPT_PKS3_PKT0_S9_ifPKiSB_iPKfiiiSD_SD_iiiii:
        /* <DEDUP_REMOVED lines=103> */
.L_x_9773:
        /* <DEDUP_REMOVED lines=24> */
.L_x_9777:
        /* <DEDUP_REMOVED lines=41> */
.L_x_9775:
[----:B------:R-:W-:Y:S05]  /*0a80*/  BSYNC.RECONVERGENT B6 ;  /* 0x0000000000067941 */ /* 0x000fea0003800200 */
.L_x_9774:
        /* <DEDUP_REMOVED lines=11> */
.L_x_9817:
        /* <DEDUP_REMOVED lines=39> */
.L_x_9783:
        /* <DEDUP_REMOVED lines=11> */
.L_x_9782:
[----:B------:R-:W-:Y:S05]  /*0e60*/  BSYNC.RECONVERGENT B1 ;  /* 0x0000000000017941 */ /* 0x000fea0003800200 */
.L_x_9781:
        /* <DEDUP_REMOVED lines=12> */
.L_x_9786:
        /* <DEDUP_REMOVED lines=100> */
.L_x_9785:
[----:B------:R-:W-:Y:S05]  /*1570*/  BSYNC.RECONVERGENT B1 ;  /* 0x0000000000017941 */ /* 0x000fea0003800200 */
.L_x_9784:
        /* <DEDUP_REMOVED lines=55> */
.L_x_9788:
[----:B------:R-:W-:Y:S05]  /*18f0*/  BSYNC.RECONVERGENT B1 ;  /* 0x0000000000017941 */ /* 0x000fea0003800200 */
.L_x_9787:
        /* <DEDUP_REMOVED lines=26> */
.L_x_9780:
[----:B------:R-:W-:Y:S05]  /*1aa0*/  BSYNC.RECONVERGENT B0 ;  /* 0x0000000000007941 */ /* 0x000fea0003800200 */
.L_x_9779:
        /* <DEDUP_REMOVED lines=39> */
.L_x_9793:
[----:B------:R-:W0:Y:S01]  /*1d20*/  LDS R3, [R12] ;  /* 0x000000000c037984 */ /* 0x000e220000000800 */
[----:B------:R-:W-:-:S05]  /*1d30*/  VIADD R13, R13, 0x1 ;  /* 0x000000010d0d7836 */ /* 0x000fca0000000000 */
[----:B------:R-:W-:Y:S01]  /*1d40*/  ISETP.NE.AND P0, PT, R13, RZ, PT ;  /* 0x000000ff0d00720c */ /* 0x000fe20003f05270 */
[----:B0-----:R-:W-:-:S05]  /*1d50*/  FMUL.FTZ R3, R3, R2 ;  /* 0x0000000203037220 */ /* 0x001fca0000410000 */
[----:B------:R0:W-:Y:S02]  /*1d60*/  STS [R12], R3 ;  /* 0x000000030c007388 */ /* 0x0001e40000000800 */
[----:B0-----:R-:W-:-:S05]  /*1d70*/  IADD3 R12, PT, PT, R12, 0x200, RZ ;  /* 0x000002000c0c7810 */ /* 0x001fca0007ffe0ff */
[----:B------:R-:W-:Y:S05]  /*1d80*/  @P0 BRA `(.L_x_9793) ;  /* 0xfffffffc00e40947 */ /* 0x000fea000383ffff */
.L_x_9792:
[----:B------:R-:W-:Y:S05]  /*1d90*/  BSYNC.RECONVERGENT B1 ;  /* 0x0000000000017941 */ /* 0x000fea0003800200 */
.L_x_9791:
        /* <DEDUP_REMOVED lines=12> */
.L_x_9796:
        /* <DEDUP_REMOVED lines=52> */
.L_x_9795:
[----:B------:R-:W-:Y:S05]  /*21a0*/  BSYNC.RECONVERGENT B1 ;  /* 0x0000000000017941 */ /* 0x000fea0003800200 */
.L_x_9794:
        /* <DEDUP_REMOVED lines=31> */
.L_x_9798:
[----:B------:R-:W-:Y:S05]  /*23a0*/  BSYNC.RECONVERGENT B1 ;  /* 0x0000000000017941 */ /* 0x000fea0003800200 */
.L_x_9797:
        /* <DEDUP_REMOVED lines=14> */
.L_x_9790:
[----:B------:R-:W-:Y:S05]  /*2490*/  BSYNC.RECONVERGENT B0 ;  /* 0x0000000000007941 */ /* 0x000fea0003800200 */
.L_x_9789:
        /* <DEDUP_REMOVED lines=29> */
.L_x_9802:
        /* <DEDUP_REMOVED lines=34> */
.L_x_9801:
        /* <DEDUP_REMOVED lines=16> */
.L_x_9800:
[----:B------:R-:W-:Y:S05]  /*2990*/  BSYNC.RECONVERGENT B6 ;  /* 0x0000000000067941 */ /* 0x000fea0003800200 */
.L_x_9799:
        /* <DEDUP_REMOVED lines=16> */
.L_x_9826:
        /* <DEDUP_REMOVED lines=23> */
.L_x_9805:
[----:B------:R-:W-:Y:S05]  /*2c10*/  BSYNC.RECONVERGENT B0 ;  /* 0x0000000000007941 */ /* 0x000fea0003800200 */
.L_x_9804:
        /* <DEDUP_REMOVED lines=29> */
.L_x_9807:
[----:B------:R-:W-:Y:S05]  /*2df0*/  BSYNC.RECONVERGENT B0 ;  /* 0x0000000000007941 */ /* 0x000fea0003800200 */
.L_x_9806:
        /* <DEDUP_REMOVED lines=12> */
.L_x_9809:
[----:B------:R-:W-:Y:S05]  /*2ec0*/  BSYNC.RECONVERGENT B0 ;  /* 0x0000000000007941 */ /* 0x000fea0003800200 */
.L_x_9808:
        /* <DEDUP_REMOVED lines=19> */
.L_x_9811:
[----:B------:R-:W-:Y:S05]  /*3000*/  BSYNC.RECONVERGENT B0 ;  /* 0x0000000000007941 */ /* 0x000fea0003800200 */
.L_x_9810:
        /* <DEDUP_REMOVED lines=33> */
.L_x_9776:
        /* <DEDUP_REMOVED lines=16> */
.L_x_9812:
[----:B------:R-:W-:Y:S05]  /*3320*/  EXIT ;  /* 0x000000000000794d */ /* 0x000fea0003800000 */
.L_x_9778:
[----:B------:R-:W-:Y:S01]  /*3330*/  HFMA2 R12, -RZ, RZ, 0, 9.5367431640625e-07 ;  /* 0x00000010ff0c7431 */ /* 0x000fe200000001ff */
[----:B------:R-:W-:Y:S01]  /*3340*/  MOV R11, 0x1f ;  /* 0x0000001f000b7802 */ /* 0x000fe20000000f00 */
[----:B------:R-:W-:-:S07]  /*3350*/  IMAD.MOV.U32 R15, RZ, RZ, -0x1 ;  /* 0xffffffffff0f7424 */ /* 0x000fce00078e00ff */
[----:B------:R-:W-:Y:S05]  /*3360*/  WARPSYNC.COLLECTIVE R15, `(.L_x_9813) ;  /* 0x000000000f087348 */ /* 0x000fea0003c00000 */
[----:B------:R0:W1:Y:S02]  /*3370*/  SHFL.BFLY P6, R14, R13, R12, R11 ;  /* 0x0c00000c0d0e7389 */ /* 0x00006400000c000b */
[----:B01----:R-:W-:Y:S05]  /*3380*/  ENDCOLLECTIVE ;  /* 0x000000000000791b */ /* 0x003fea0003800000 */
.L_x_9813:
[----:B------:R-:W-:Y:S01]  /*3390*/  HFMA2 R12, -RZ, RZ, 0, 4.76837158203125e-07 ;  /* 0x00000008ff0c7431 */ /* 0x000fe200000001ff */
[----:B------:R-:W-:-:S04]  /*33a0*/  FMNMX.FTZ R0, R14, -3.40282346638528859812e+38, !PT ;  /* 0xff7fffff0e007809 */ /* 0x000fc80007810000 */
[----:B------:R-:W-:-:S07]  /*33b0*/  MOV R13, R0 ;  /* 0x00000000000d7202 */ /* 0x000fce0000000f00 */
[----:B------:R-:W-:Y:S05]  /*33c0*/  WARPSYNC.COLLECTIVE R15, `(.L_x_9814) ;  /* 0x000000000f087348 */ /* 0x000fea0003c00000 */
[----:B------:R0:W1:Y:S02]  /*33d0*/  SHFL.BFLY P6, R14, R13, R12, R11 ;  /* 0x0c00000c0d0e7389 */ /* 0x00006400000c000b */
[----:B01----:R-:W-:Y:S05]  /*33e0*/  ENDCOLLECTIVE ;  /* 0x000000000000791b */ /* 0x003fea0003800000 */
.L_x_9814:
[----:B------:R-:W-:Y:S02]  /*33f0*/  MOV R12, 0x4 ;  /* 0x00000004000c7802 */ /* 0x000fe40000000f00 */
[----:B------:R-:W-:-:S05]  /*3400*/  FMNMX.FTZ R2, R0, R14, !PT ;  /* 0x0000000e00027209 */ /* 0x000fca0007810000 */
[----:B------:R-:W-:-:S07]  /*3410*/  IMAD.MOV.U32 R13, RZ, RZ, R2 ;  /* 0x000000ffff0d7224 */ /* 0x000fce00078e0002 */
[----:B------:R-:W-:Y:S05]  /*3420*/  WARPSYNC.COLLECTIVE R15, `(.L_x_9815) ;  /* 0x000000000f087348 */ /* 0x000fea0003c00000 */
[----:B------:R0:W1:Y:S02]  /*3430*/  SHFL.BFLY P6, R14, R13, R12, R11 ;  /* 0x0c00000c0d0e7389 */ /* 0x00006400000c000b */
[----:B01----:R-:W-:Y:S05]  /*3440*/  ENDCOLLECTIVE ;  /* 0x000000000000791b */ /* 0x003fea0003800000 */
.L_x_9815:
[----:B------:R-:W-:Y:S01]  /*3450*/  IMAD.MOV.U32 R12, RZ, RZ, 0x2 ;  /* 0x00000002ff0c7424 */ /* 0x000fe200078e00ff */
[----:B------:R-:W-:-:S04]  /*3460*/  FMNMX.FTZ R3, R2, R14, !PT ;  /* 0x0000000e02037209 */ /* 0x000fc80007810000 */
[----:B------:R-:W-:-:S07]  /*3470*/  MOV R13, R3 ;  /* 0x00000003000d7202 */ /* 0x000fce0000000f00 */
[----:B------:R-:W-:Y:S05]  /*3480*/  WARPSYNC.COLLECTIVE R15, `(.L_x_9816) ;  /* 0x000000000f087348 */ /* 0x000fea0003c00000 */
[----:B------:R0:W1:Y:S02]  /*3490*/  SHFL.BFLY P6, R14, R13, R12, R11 ;  /* 0x0c00000c0d0e7389 */ /* 0x00006400000c000b */
[----:B01----:R-:W-:Y:S05]  /*34a0*/  ENDCOLLECTIVE ;  /* 0x000000000000791b */ /* 0x003fea0003800000 */
.L_x_9816:
[----:B------:R-:W-:Y:S05]  /*34b0*/  BRA `(.L_x_9817) ;  /* 0xffffffd400a07947 */ /* 0x000fea000383ffff */
.L_x_9803:
[----:B-1----:R-:W-:Y:S01]  /*34c0*/  HFMA2 R13, -RZ, RZ, 0, 0 ;  /* 0x00000000ff0d7431 */ /* 0x002fe200000001ff */
[----:B------:R-:W-:Y:S01]  /*34d0*/  MOV R12, 0x1 ;  /* 0x00000001000c7802 */ /* 0x000fe20000000f00 */
[----:B------:R-:W-:Y:S01]  /*34e0*/  IMAD.MOV.U32 R11, RZ, RZ, 0x1f ;  /* 0x0000001fff0b7424 */ /* 0x000fe200078e00ff */
[----:B------:R-:W-:-:S07]  /*34f0*/  MOV R15, 0xffffffff ;  /* 0xffffffff000f7802 */ /* 0x000fce0000000f00 */
[----:B0-----:R-:W-:Y:S05]  /*3500*/  WARPSYNC.COLLECTIVE R15, `(.L_x_9818) ;  /* 0x000000000f087348 */ /* 0x001fea0003c00000 */
[----:B------:R1:W2:Y:S02]  /*3510*/  SHFL.BFLY P6, R14, R13, R12, R11 ;  /* 0x0c00000c0d0e7389 */ /* 0x0002a400000c000b */
[----:B012---:R-:W-:Y:S05]  /*3520*/  ENDCOLLECTIVE ;  /* 0x000000000000791b */ /* 0x007fea0003800000 */
.L_x_9818:
[----:B------:R-:W-:-:S07]  /*3530*/  MOV R2, R14 ;  /* 0x0000000e00027202 */ /* 0x000fce0000000f00 */
[----:B------:R-:W-:Y:S05]  /*3540*/  WARPSYNC.COLLECTIVE R15, `(.L_x_9819) ;  /* 0x000000000f087348 */ /* 0x000fea0003c00000 */
[----:B------:R0:W1:Y:S02]  /*3550*/  SHFL.BFLY P6, R14, R13, R12, R11 ;  /* 0x0c00000c0d0e7389 */ /* 0x00006400000c000b */
[----:B01----:R-:W-:Y:S05]  /*3560*/  ENDCOLLECTIVE ;  /* 0x000000000000791b */ /* 0x003fea0003800000 */
.L_x_9819:
[----:B------:R-:W-:Y:S01]  /*3570*/  FADD.FTZ R2, RZ, R2 ;  /* 0x00000002ff027221 */ /* 0x000fe20000010000 */
[----:B------:R-:W-:-:S07]  /*3580*/  IMAD.MOV.U32 R3, RZ, RZ, R14 ;  /* 0x000000ffff037224 */ /* 0x000fce00078e000e */
[----:B------:R-:W-:Y:S05]  /*3590*/  WARPSYNC.COLLECTIVE R15, `(.L_x_9820) ;  /* 0x000000000f087348 */ /* 0x000fea0003c00000 */
[----:B------:R0:W1:Y:S02]  /*35a0*/  SHFL.BFLY P6, R14, R13, R12, R11 ;  /* 0x0c00000c0d0e7389 */ /* 0x00006400000c000b */
[----:B01----:R-:W-:Y:S05]  /*35b0*/  ENDCOLLECTIVE ;  /* 0x000000000000791b */ /* 0x003fea0003800000 */
.L_x_9820:
[----:B------:R-:W-:Y:S01]  /*35c0*/  FADD.FTZ R3, RZ, R3 ;  /* 0x00000003ff037221 */ /* 0x000fe20000010000 */
[----:B------:R-:W-:-:S07]  /*35d0*/  MOV R4, R14 ;  /* 0x0000000e00047202 */ /* 0x000fce0000000f00 */
[----:B------:R-:W-:Y:S05]  /*35e0*/  WARPSYNC.COLLECTIVE R15, `(.L_x_9821) ;  /* 0x000000000f087348 */ /* 0x000fea0003c00000 */
[----:B------:R0:W1:Y:S02]  /*35f0*/  SHFL.BFLY P6, R14, R13, R12, R11 ;  /* 0x0c00000c0d0e7389 */ /* 0x00006400000c000b */
[----:B01----:R-:W-:Y:S05]  /*3600*/  ENDCOLLECTIVE ;  /* 0x000000000000791b */ /* 0x003fea0003800000 */
.L_x_9821:
[----:B------:R-:W-:Y:S01]  /*3610*/  FADD.FTZ R4, RZ, R4 ;  /* 0x00000004ff047221 */ /* 0x000fe20000010000 */
[----:B------:R-:W-:-:S07]  /*3620*/  MOV R5, R14 ;  /* 0x0000000e00057202 */ /* 0x000fce0000000f00 */
[----:B------:R-:W-:Y:S05]  /*3630*/  WARPSYNC.COLLECTIVE R15, `(.L_x_9822) ;  /* 0x000000000f087348 */ /* 0x000fea0003c00000 */
[----:B------:R0:W1:Y:S02]  /*3640*/  SHFL.BFLY P6, R14, R13, R12, R11 ;  /* 0x0c00000c0d0e7389 */ /* 0x00006400000c000b */
[----:B01----:R-:W-:Y:S05]  /*3650*/  ENDCOLLECTIVE ;  /* 0x000000000000791b */ /* 0x003fea0003800000 */
.L_x_9822:
[----:B------:R-:W-:Y:S01]  /*3660*/  FADD.FTZ R5, RZ, R5 ;  /* 0x00000005ff057221 */ /* 0x000fe20000010000 */
[----:B------:R-:W-:-:S07]  /*3670*/  IMAD.MOV.U32 R6, RZ, RZ, R14 ;  /* 0x000000ffff067224 */ /* 0x000fce00078e000e */
[----:B------:R-:W-:Y:S05]  /*3680*/  WARPSYNC.COLLECTIVE R15, `(.L_x_9823) ;  /* 0x000000000f087348 */ /* 0x000fea0003c00000 */
[----:B------:R0:W1:Y:S02]  /*3690*/  SHFL.BFLY P6, R14, R13, R12, R11 ;  /* 0x0c00000c0d0e7389 */ /* 0x00006400000c000b */
[----:B01----:R-:W-:Y:S05]  /*36a0*/  ENDCOLLECTIVE ;  /* 0x000000000000791b */ /* 0x003fea0003800000 */
.L_x_9823:
[----:B------:R-:W-:Y:S01]  /*36b0*/  FADD.FTZ R6, RZ, R6 ;  /* 0x00000006ff067221 */ /* 0x000fe20000010000 */
[----:B------:R-:W-:-:S07]  /*36c0*/  MOV R7, R14 ;  /* 0x0000000e00077202 */ /* 0x000fce0000000f00 */
[----:B------:R-:W-:Y:S05]  /*36d0*/  WARPSYNC.COLLECTIVE R15, `(.L_x_9824) ;  /* 0x000000000f087348 */ /* 0x000fea0003c00000 */
[----:B------:R0:W1:Y:S02]  /*36e0*/  SHFL.BFLY P6, R14, R13, R12, R11 ;  /* 0x0c00000c0d0e7389 */ /* 0x00006400000c000b */
[----:B01----:R-:W-:Y:S05]  /*36f0*/  ENDCOLLECTIVE ;  /* 0x000000000000791b */ /* 0x003fea0003800000 */
.L_x_9824:
[----:B------:R-:W-:Y:S01]  /*3700*/  FADD.FTZ R7, RZ, R7 ;  /* 0x00000007ff077221 */ /* 0x000fe20000010000 */
[----:B------:R-:W-:-:S07]  /*3710*/  MOV R0, R14 ;  /* 0x0000000e00007202 */ /* 0x000fce0000000f00 */
[----:B------:R-:W-:Y:S05]  /*3720*/  WARPSYNC.COLLECTIVE R15, `(.L_x_9825) ;  /* 0x000000000f087348 */ /* 0x000fea0003c00000 */
[----:B------:R0:W1:Y:S02]  /*3730*/  SHFL.BFLY P6, R14, R13, R12, R11 ;  /* 0x0c00000c0d0e7389 */ /* 0x00006400000c000b */
[----:B01----:R-:W-:Y:S05]  /*3740*/  ENDCOLLECTIVE ;  /* 0x000000000000791b */ /* 0x003fea0003800000 */
.L_x_9825:
[----:B------:R-:W-:Y:S01]  /*3750*/  FADD.FTZ R0, RZ, R0 ;  /* 0x00000000ff007221 */ /* 0x000fe20000010000 */
[----:B------:R-:W-:Y:S06]  /*3760*/  BRA `(.L_x_9826) ;  /* 0xfffffff000cc7947 */ /* 0x000fec000383ffff */
.L_x_9827:
        /* <DEDUP_REMOVED lines=9> */
.L_x_25763:


//--------------------- .text._ZN4vllm25paged_attention_v1_kernelI13__nv_bfloat16hLi120ELi16ELi128ELNS_18Fp8KVCacheDataTypeE1ELb1EEEvPT_PKS3_PKT0_S9_ifPKiSB_iPKfiiiSD_SD_iiiii --------------------------
	.section	.text._ZN4vllm25paged_attention_v1_kernelI13__nv_bfloat16hLi120ELi16ELi128ELNS_18Fp8KVCacheDataTypeE1ELb1EEEvPT_PKS3_PKT0_S9_ifPKiSB_iPKfiiiSD_SD_iiiii,"ax",@progbits
	.align	128
        .global         _ZN4vllm25paged_attention_v1_kernelI13__nv_bfloat16hLi120ELi16ELi128ELNS_18Fp8KVCacheDataTypeE1ELb1EEEvPT_PKS3_PKT0_S9_ifPKiSB_iPKfiiiSD_SD_iiiii
        .type           _ZN4vllm25paged_attention_v1_kernelI13__nv_bfloat16hLi120ELi16ELi128ELNS_18Fp8KVCacheDataTypeE1ELb1EEEvPT_PKS3_PKT0_S9_ifPKiSB_iPKfiiiSD_SD_iiiii,@function
        .size           _ZN4vllm25paged_attention_v1_kernelI13__nv_bfloat16hLi120ELi16ELi128ELNS_18Fp8KVCacheDataTypeE1ELb1EEEvPT_PKS3_PKT0_S9_ifPKiSB_iPKfiiiSD_SD_iiiii,(.L_x_25764 - _ZN4vllm25paged_attention_v1_kernelI13__nv_bfloat16hLi120ELi16ELi128ELNS_18Fp8KVCacheDataTypeE1ELb1EEEvPT_PKS3_PKT0_S9_ifPKiSB_iPKfiiiSD_SD_iiiii)
        .other          _ZN4vllm25paged_attention_v1_kernelI13__nv_bfloat16hLi120ELi16ELi128ELNS_18Fp8KVCacheDataTypeE1ELb1EEEvPT_PKS3_PKT0_S9_ifPKiSB_iPKfiiiSD_SD_iiiii,@"STO_CUDA_ENTRY STV_DEFAULT"
_ZN4vllm25paged_attention_v1_kernelI13__nv_bfloat16hLi120ELi16ELi128ELNS_18Fp8KVCacheDataTypeE1ELb1EEEvPT_PKS3_PKT0_S9_ifPKiSB_iPKfiiiSD_SD_iiiii:
.text._ZN4vllm25paged_attention_v1_kernelI13__nv_bfloat16hLi120ELi16ELi128ELNS_18Fp8KVCacheDataTypeE1ELb1EEEvPT_PKS3_PKT0_S9_ifPKiSB_iPKfiiiSD_SD_iiiii:
        /* <DEDUP_REMOVED lines=103> */
.L_x_9828:
        /* <DEDUP_REMOVED lines=24> */
.L_x_9832:
        /* <DEDUP_REMOVED lines=41> */
.L_x_9830:
[----:B------:R-:W-:Y:S05]  /*0a80*/  BSYNC.RECONVERGENT B6 ;  /* 0x0000000000067941 */ /* 0x000fea0003800200 */
.L_x_9829:
        /* <DEDUP_REMOVED lines=11> */
.L_x_9878:
        /* <DEDUP_REMOVED lines=39> */
.L_x_9838:
        /* <DEDUP_REMOVED lines=11> */
.L_x_9837:
[----:B------:R-:W-:Y:S05]  /*0e60*/  BSYNC.RECONVERGENT B1 ;  /* 0x0000000000017941 */ /* 0x000fea0003800200 */
.L_x_9836:
        /* <DEDUP_REMOVED lines=12> */
.L_x_9841:
        /* <DEDUP_REMOVED lines=100> */
.L_x_9840:
[----:B------:R-:W-:Y:S05]  /*1570*/  BSYNC.RECONVERGENT B1 ;  /* 0x0000000000017941 */ /* 0x000fea0003800200 */
.L_x_9839:
        /* <DEDUP_REMOVED lines=55> */
.L_x_9843:
[----:B------:R-:W-:Y:S05]  /*18f0*/  BSYNC.RECONVERGENT B1 ;  /* 0x0000000000017941 */ /* 0x000fea0003800200 */
.L_x_9842:
        /* <DEDUP_REMOVED lines=26> */
.L_x_9835:
[----:B------:R-:W-:Y:S05]  /*1aa0*/  BSYNC.RECONVERGENT B0 ;  /* 0x0000000000007941 */ /* 0x000fea0003800200 */
.L_x_9834:
        /* <DEDUP_REMOVED lines=39> */
.L_x_9848:
[----:B------:R-:W0:Y:S01]  /*1d20*/  LDS R3, [R12] ;  /* 0x000000000c037984 */ /* 0x000e220000000800 */
[----:B------:R-:W-:-:S04]  /*1d30*/  IADD3 R13, PT, PT, R13, 0x1, RZ ;  /* 0x000000010d0d7810 */ /* 0x000fc80007ffe0ff */
[----:B------:R-:W-:Y:S01]  /*1d40*/  ISETP.NE.AND P0, PT, R13, RZ, PT ;  /* 0x000000ff0d00720c */ /* 0x000fe20003f05270 */
[----:B0-----:R-:W-:-:S05]  /*1d50*/  FMUL.FTZ R3, R3, R2 ;  /* 0x0000000203037220 */ /* 0x001fca0000410000 */
[----:B------:R0:W-:Y:S02]  /*1d60*/  STS [R12], R3 ;  /* 0x000000030c007388 */ /* 0x0001e40000000800 */
[----:B0-----:R-:W-:-:S05]  /*1d70*/  VIADD R12, R12, 0x200 ;  /* 0x000002000c0c7836 */ /* 0x001fca0000000000 */
[----:B------:R-:W-:Y:S05]  /*1d80*/  @P0 BRA `(.L_x_9848) ;  /* 0xfffffffc00e40947 */ /* 0x000fea000383ffff */
.L_x_9847:
[----:B------:R-:W-:Y:S05]  /*1d90*/  BSYNC.RECONVERGENT B1 ;  /* 0x0000000000017941 */ /* 0x000fea0003800200 */
.L_x_9846:
        /* <DEDUP_REMOVED lines=12> */
.L_x_9851:
        /* <DEDUP_REMOVED lines=52> */
.L_x_9850:
[----:B------:R-:W-:Y:S05]  /*21a0*/  BSYNC.RECONVERGENT B1 ;  /* 0x0000000000017941 */ /* 0x000fea0003800200 */
.L_x_9849:
        /* <DEDUP_REMOVED lines=31> */
.L_x_9853:
[----:B------:R-:W-:Y:S05]  /*23a0*/  BSYNC.RECONVERGENT B1 ;  /* 0x0000000000017941 */ /* 0x000fea0003800200 */
.L_x_9852:
        /* <DEDUP_REMOVED lines=14> */
.L_x_9845:
[----:B------:R-:W-:Y:S05]  /*2490*/  BSYNC.RECONVERGENT B0 ;  /* 0x0000000000007941 */ /* 0x000fea0003800200 */
.L_x_9844:
        /* <DEDUP_REMOVED lines=29> */
.L_x_9857:
        /* <DEDUP_REMOVED lines=34> */
.L_x_9856:
        /* <DEDUP_REMOVED lines=16> */
.L_x_9855:
[----:B------:R-:W-:Y:S05]  /*2990*/  BSYNC.RECONVERGENT B6 ;  /* 0x0000000000067941 */ /* 0x000fea0003800200 */
.L_x_9854:
        /* <DEDUP_REMOVED lines=16> */
.L_x_9887:
        /* <DEDUP_REMOVED lines=25> */
.L_x_9860:
[----:B------:R-:W-:Y:S05]  /*2c30*/  BSYNC.RECONVERGENT B0 ;  /* 0x0000000000007941 */ /* 0x000fea0003800200 */
.L_x_9859:
        /* <DEDUP_REMOVED lines=30> */
.L_x_9864:
[----:B------:R-:W-:Y:S05]  /*2e20*/  BSYNC.RECONVERGENT B1 ;  /* 0x0000000000017941 */ /* 0x000fea0003800200 */
.L_x_9863:
[----:B0-2---:R-:W-:-:S07]  /*2e30*/  @!P0 FADD.FTZ R14, R14, R25 ;  /* 0x000000190e0e8221 */ /* 0x005fce0000010000 */
.L_x_9862:
[----:B------:R-:W-:Y:S05]  /*2e40*/  BSYNC.RECONVERGENT B0 ;  /* 0x0000000000007941 */ /* 0x000fea0003800200 */
.L_x_9861:
        /* <DEDUP_REMOVED lines=22> */
.L_x_9866:
[----:B------:R-:W-:Y:S05]  /*2fb0*/  BSYNC.RECONVERGENT B0 ;  /* 0x0000000000007941 */ /* 0x000fea0003800200 */
.L_x_9865:
        /* <DEDUP_REMOVED lines=30> */
.L_x_9870:
[----:B------:R-:W-:Y:S05]  /*31a0*/  BSYNC.RECONVERGENT B1 ;  /* 0x0000000000017941 */ /* 0x000fea0003800200 */
.L_x_9869:
[----:B0-2-4-:R-:W-:-:S07]  /*31b0*/  @!P0 FADD.FTZ R14, R14, R21 ;  /* 0x000000150e0e8221 */ /* 0x015fce0000010000 */
.L_x_9868:
[----:B------:R-:W-:Y:S05]  /*31c0*/  BSYNC.RECONVERGENT B0 ;  /* 0x0000000000007941 */ /* 0x000fea0003800200 */
.L_x_9867:
        /* <DEDUP_REMOVED lines=32> */
.L_x_9872:
[----:B------:R-:W-:Y:S05]  /*33d0*/  BSYNC.RECONVERGENT B0 ;  /* 0x0000000000007941 */ /* 0x000fea0003800200 */
.L_x_9871:
[----:B------:R-:W-:Y:S05]  /*33e0*/  @P0 EXIT ;  /* 0x000000000000094d */ /* 0x000fea0003800000 */
[----:B--2---:R-:W-:-:S05]  /*33f0*/  F2FP.BF16.F32.PACK_AB R14, RZ, R14 ;  /* 0x0000000eff0e723e */ /* 0x004fca00000010ff */
[----:B------:R-:W-:Y:S01]  /*3400*/  STG.E.U16 desc[UR36][R8.64+0xe0], R14 ;  /* 0x0000e00e08007986 */ /* 0x000fe2000c101524 */
[----:B------:R-:W-:Y:S05]  /*3410*/  EXIT ;  /* 0x000000000000794d */ /* 0x000fea0003800000 */
.L_x_9831:
        /* <DEDUP_REMOVED lines=16> */
.L_x_9873:
[----:B------:R-:W-:Y:S05]  /*3520*/  EXIT ;  /* 0x000000000000794d */ /* 0x000fea0003800000 */
.L_x_9833:
[----:B------:R-:W-:Y:S01]  /*3530*/  HFMA2 R12, -RZ, RZ, 0, 9.5367431640625e-07 ;  /* 0x00000010ff0c7431 */ /* 0x000fe200000001ff */
[----:B------:R-:W-:Y:S01]  /*3540*/  MOV R11, 0x1f ;  /* 0x0000001f000b7802 */ /* 0x000fe20000000f00 */
[----:B------:R-:W-:-:S07]  /*3550*/  IMAD.MOV.U32 R15, RZ, RZ, -0x1 ;  /* 0xffffffffff0f7424 */ /* 0x000fce00078e00ff */
[----:B------:R-:W-:Y:S05]  /*3560*/  WARPSYNC.COLLECTIVE R15, `(.L_x_9874) ;  /* 0x000000000f087348 */ /* 0x000fea0003c00000 */
[----:B------:R0:W1:Y:S02]  /*3570*/  SHFL.BFLY P6, R14, R13, R12, R11 ;  /* 0x0c00000c0d0e7389 */ /* 0x00006400000c000b */
[----:B01----:R-:W-:Y:S05]  /*3580*/  ENDCOLLECTIVE ;  /* 0x000000000000791b */ /* 0x003fea0003800000 */
.L_x_9874:
[----:B------:R-:W-:Y:S01]  /*3590*/  HFMA2 R12, -RZ, RZ, 0, 4.76837158203125e-07 ;  /* 0x00000008ff0c7431 */ /* 0x000fe200000001ff */
[----:B------:R-:W-:-:S04]  /*35a0*/  FMNMX.FTZ R0, R14, -3.40282346638528859812e+38, !PT ;  /* 0xff7fffff0e007809 */ /* 0x000fc80007810000 */
[----:B------:R-:W-:-:S07]  /*35b0*/  MOV R13, R0 ;  /* 0x00000000000d7202 */ /* 0x000fce0000000f00 */
[----:B------:R-:W-:Y:S05]  /*35c0*/  WARPSYNC.COLLECTIVE R15, `(.L_x_9875) ;  /* 0x000000000f087348 */ /* 0x000fea0003c00000 */
[----:B------:R0:W1:Y:S02]  /*35d0*/  SHFL.BFLY P6, R14, R13, R12, R11 ;  /* 0x0c00000c0d0e7389 */ /* 0x00006400000c000b */
[----:B01----:R-:W-:Y:S05]  /*35e0*/  ENDCOLLECTIVE ;  /* 0x000000000000791b */ /* 0x003fea0003800000 */
.L_x_9875:
[----:B------:R-:W-:Y:S02]  /*35f0*/  MOV R12, 0x4 ;  /* 0x00000004000c7802 */ /* 0x000fe40000000f00 */
[----:B------:R-:W-:-:S05]  /*3600*/  FMNMX.FTZ R2, R0, R14, !PT ;  /* 0x0000000e00027209 */ /* 0x000fca0007810000 */
[----:B------:R-:W-:-:S07]  /*3610*/  IMAD.MOV.U32 R13, RZ, RZ, R2 ;  /* 0x000000ffff0d7224 */ /* 0x000fce00078e0002 */
[----:B------:R-:W-:Y:S05]  /*3620*/  WARPSYNC.COLLECTIVE R15, `(.L_x_9876) ;  /* 0x000000000f087348 */ /* 0x000fea0003c00000 */
[----:B------:R0:W1:Y:S02]  /*3630*/  SHFL.BFLY P6, R14, R13, R12, R11 ;  /* 0x0c00000c0d0e7389 */ /* 0x00006400000c000b */
[----:B01----:R-:W-:Y:S05]  /*3640*/  ENDCOLLECTIVE ;  /* 0x000000000000791b */ /* 0x003fea0003800000 */
.L_x_9876:
[----:B------:R-:W-:Y:S01]  /*3650*/  IMAD.MOV.U32 R12, RZ, RZ, 0x2 ;  /* 0x00000002ff0c7424 */ /* 0x000fe200078e00ff */
[----:B------:R-:W-:-:S04]  /*3660*/  FMNMX.FTZ R3, R2, R14, !PT ;  /* 0x0000000e02037209 */ /* 0x000fc80007810000 */
[----:B------:R-:W-:-:S07]  /*3670*/  MOV R13, R3 ;  /* 0x00000003000d7202 */ /* 0x000fce0000000f00 */
[----:B------:R-:W-:Y:S05]  /*3680*/  WARPSYNC.COLLECTIVE R15, `(.L_x_9877) ;  /* 0x000000000f087348 */ /* 0x000fea0003c00000 */
[----:B------:R0:W1:Y:S02]  /*3690*/  SHFL.BFLY P6, R14, R13, R12, R11 ;  /* 0x0c00000c0d0e7389 */ /* 0x00006400000c000b */
[----:B01----:R-:W-:Y:S05]  /*36a0*/  ENDCOLLECTIVE ;  /* 0x000000000000791b */ /* 0x003fea0003800000 */
.L_x_9877:
[----:B------:R-:W-:Y:S05]  /*36b0*/  BRA `(.L_x_9878) ;  /* 0xffffffd400207947 */ /* 0x000fea000383ffff */
.L_x_9858:
[----:B-1----:R-:W-:Y:S01]  /*36c0*/  HFMA2 R13, -RZ, RZ, 0, 0 ;  /* 0x00000000ff0d7431 */ /* 0x002fe200000001ff */
[----:B------:R-:W-:Y:S01]  /*36d0*/  MOV R12, 0x1 ;  /* 0x00000001000c7802 */ /* 0x000fe20000000f00 */
[----:B------:R-:W-:Y:S01]  /*36e0*/  IMAD.MOV.U32 R11, RZ, RZ, 0x1f ;  /* 0x0000001fff0b7424 */ /* 0x000fe200078e00ff */
[----:B------:R-:W-:-:S07]  /*36f0*/  MOV R15, 0xffffffff ;  /* 0xffffffff000f7802 */ /* 0x000fce0000000f00 */
[----:B0-----:R-:W-:Y:S05]  /*3700*/  WARPSYNC.COLLECTIVE R15, `(.L_x_9879) ;  /* 0x000000000f087348 */ /* 0x001fea0003c00000 */
[----:B------:R1:W2:Y:S02]  /*3710*/  SHFL.BFLY P6, R14, R13, R12, R11 ;  /* 0x0c00000c0d0e7389 */ /* 0x0002a400000c000b */
[----:B012---:R-:W-:Y:S05]  /*3720*/  ENDCOLLECTIVE ;  /* 0x000000000000791b */ /* 0x007fea0003800000 */
.L_x_9879:
[----:B------:R-:W-:-:S07]  /*3730*/  MOV R2, R14 ;  /* 0x0000000e00027202 */ /* 0x000fce0000000f00 */
[----:B------:R-:W-:Y:S05]  /*3740*/  WARPSYNC.COLLECTIVE R15, `(.L_x_9880) ;  /* 0x000000000f087348 */ /* 0x000fea0003c00000 */
[----:B------:R0:W1:Y:S02]  /*3750*/  SHFL.BFLY P6, R14, R13, R12, R11 ;  /* 0x0c00000c0d0e7389 */ /* 0x00006400000c000b */
[----:B01----:R-:W-:Y:S05]  /*3760*/  ENDCOLLECTIVE ;  /* 0x000000000000791b */ /* 0x003fea0003800000 */
.L_x_9880:
[----:B------:R-:W-:Y:S01]  /*3770*/  FADD.FTZ R2, RZ, R2 ;  /* 0x00000002ff027221 */ /* 0x000fe20000010000 */
[----:B------:R-:W-:-:S07]  /*3780*/  IMAD.MOV.U32 R3, RZ, RZ, R14 ;  /* 0x000000ffff037224 */ /* 0x000fce00078e000e */
[----:B------:R-:W-:Y:S05]  /*3790*/  WARPSYNC.COLLECTIVE R15, `(.L_x_9881) ;  /* 0x000000000f087348 */ /* 0x000fea0003c00000 */
[----:B------:R0:W1:Y:S02]  /*37a0*/  SHFL.BFLY P6, R14, R13, R12, R11 ;  /* 0x0c00000c0d0e7389 */ /* 0x00006400000c000b */
[----:B01----:R-:W-:Y:S05]  /*37b0*/  ENDCOLLECTIVE ;  /* 0x000000000000791b */ /* 0x003fea0003800000 */
.L_x_9881:
[----:B------:R-:W-:Y:S01]  /*37c0*/  FADD.FTZ R3, RZ, R3 ;  /* 0x00000003ff037221 */ /* 0x000fe20000010000 */
[----:B------:R-:W-:-:S07]  /*37d0*/  MOV R4, R14 ;  /* 0x0000000e00047202 */ /* 0x000fce0000000f00 */
[----:B------:R-:W-:Y:S05]  /*37e0*/  WARPSYNC.COLLECTIVE R15, `(.L_x_9882) ;  /* 0x000000000f087348 */ /* 0x000fea0003c00000 */
[----:B------:R0:W1:Y:S02]  /*37f0*/  SHFL.BFLY P6, R14, R13, R12, R11 ;  /* 0x0c00000c0d0e7389 */ /* 0x00006400000c000b */
[----:B01----:R-:W-:Y:S05]  /*3800*/  ENDCOLLECTIVE ;  /* 0x000000000000791b */ /* 0x003fea0003800000 */
.L_x_9882:
[----:B------:R-:W-:Y:S01]  /*3810*/  FADD.FTZ R4, RZ, R4 ;  /* 0x00000004ff047221 */ /* 0x000fe20000010000 */
[----:B------:R-:W-:-:S07]  /*3820*/  MOV R5, R14 ;  /* 0x0000000e00057202 */ /* 0x000fce0000000f00 */
[----:B------:R-:W-:Y:S05]  /*3830*/  WARPSYNC.COLLECTIVE R15, `(.L_x_9883) ;  /* 0x000000000f087348 */ /* 0x000fea0003c00000 */
[----:B------:R0:W1:Y:S02]  /*3840*/  SHFL.BFLY P6, R14, R13, R12, R11 ;  /* 0x0c00000c0d0e7389 */ /* 0x00006400000c000b */
[----:B01----:R-:W-:Y:S05]  /*3850*/  ENDCOLLECTIVE ;  /* 0x000000000000791b */ /* 0x003fea0003800000 */
.L_x_9883:
[----:B------:R-:W-:Y:S01]  /*3860*/  FADD.FTZ R5, RZ, R5 ;  /* 0x00000005ff057221 */ /* 0x000fe20000010000 */
[----:B------:R-:W-:-:S07]  /*3870*/  IMAD.MOV.U32 R6, RZ, RZ, R14 ;  /* 0x000000ffff067224 */ /* 0x000fce00078e000e */
[----:B------:R-:W-:Y:S05]  /*3880*/  WARPSYNC.COLLECTIVE R15, `(.L_x_9884) ;  /* 0x000000000f087348 */ /* 0x000fea0003c00000 */
[----:B------:R0:W1:Y:S02]  /*3890*/  SHFL.BFLY P6, R14, R13, R12, R11 ;  /* 0x0c00000c0d0e7389 */ /* 0x00006400000c000b */
[----:B01----:R-:W-:Y:S05]  /*38a0*/  ENDCOLLECTIVE ;  /* 0x000000000000791b */ /* 0x003fea0003800000 */
.L_x_9884:
[----:B------:R-:W-:Y:S01]  /*38b0*/  FADD.FTZ R6, RZ, R6 ;  /* 0x00000006ff067221 */ /* 0x000fe20000010000 */
[----:B------:R-:W-:-:S07]  /*38c0*/  MOV R7, R14 ;  /* 0x0000000e00077202 */ /* 0x000fce0000000f00 */
[----:B------:R-:W-:Y:S05]  /*38d0*/  WARPSYNC.COLLECTIVE R15, `(.L_x_9885) ;  /* 0x000000000f087348 */ /* 0x000fea0003c00000 */
[----:B------:R0:W1:Y:S02]  /*38e0*/  SHFL.BFLY P6, R14, R13, R12, R11 ;  /* 0x0c00000c0d0e7389 */ /* 0x00006400000c000b */
[----:B01----:R-:W-:Y:S05]  /*38f0*/  ENDCOLLECTIVE ;  /* 0x000000000000791b */ /* 0x003fea0003800000 */
.L_x_9885:
[----:B------:R-:W-:Y:S01]  /*3900*/  FADD.FTZ R7, RZ, R7 ;  /* 0x00000007ff077221 */ /* 0x000fe20000010000 */
[----:B------:R-:W-:-:S07]  /*3910*/  MOV R0, R14 ;  /* 0x0000000e00007202 */ /* 0x000fce0000000f00 */
[----:B------:R-:W-:Y:S05]  /*3920*/  WARPSYNC.COLLECTIVE R15, `(.L_x_9886) ;  /* 0x000000000f087348 */ /* 0x000fea0003c00000 */
[----:B------:R0:W1:Y:S02]  /*3930*/  SHFL.BFLY P6, R14, R13, R12, R11 ;  /* 0x0c00000c0d0e7389 */ /* 0x00006400000c000b */
[----:B01----:R-:W-:Y:S05]  /*3940*/  ENDCOLLECTIVE ;  /* 0x000000000000791b */ /* 0x003fea0003800000 */
.L_x_9886:
[----:B------:R-:W-:Y:S01]  /*3950*/  FADD.FTZ R0, RZ, R0 ;  /* 0x00000000ff007221 */ /* 0x000fe20000010000 */
[----:B------:R-:W-:Y:S06]  /*3960*/  BRA `(.L_x_9887) ;  /* 0xfffffff0004c7947 */ /* 0x000fec000383ffff */
.L_x_9888:
        /* <DEDUP_REMOVED lines=9> */
.L_x_25764:


//--------------------- .text._ZN4vllm25paged_attention_v1_kernelI13__nv_bfloat16hLi112ELi16ELi128ELNS_18Fp8KVCacheDataTypeE1ELb1EEEvPT_PKS3_PKT0_S9_ifPKiSB_iPKfiiiSD_SD_iiiii --------------------------
	.section	.text._ZN4vllm25paged_attention_v1_kernelI13__nv_bfloat16hLi112ELi16ELi128ELNS_18Fp8KVCacheDataTypeE1ELb1EEEvPT_PKS3_PKT0_S9_ifPKiSB_iPKfiiiSD_SD_iiiii,"ax",@progbits
	.align	128
        .global         _ZN4vllm25paged_attention_v1_kernelI13__nv_bfloat16hLi112ELi16ELi128ELNS_18Fp8KVCacheDataTypeE1ELb1EEEvPT_PKS3_PKT0_S9_ifPKiSB_iPKfiiiSD_SD_iiiii
        .type           _ZN4vllm25paged_attention_v1_kernelI13__nv_bfloat16hLi112ELi16ELi128ELNS_18Fp8KVCacheDataTypeE1ELb1EEEvPT_PKS3_PKT0_S9_ifPKiSB_iPKfiiiSD_SD_iiiii,@function
        .size           _ZN4vllm25paged_attention_v1_kernelI13__nv_bfloat16hLi112ELi16ELi128ELNS_18Fp8KVCacheDataTypeE1ELb1EEEvPT_PKS3_PKT0_S9_ifPKiSB_iPKfiiiSD_SD_iiiii,(.L_x_25765 - _ZN4vllm25paged_attention_v1_kernelI13__nv_bfloat16hLi112ELi16ELi128ELNS_18Fp8KVCacheDataTypeE1ELb1EEEvPT_PKS3_PKT0_S9_ifPKiSB_iPKfiiiSD_SD_iiiii)
        .other          _ZN4vllm25paged_attention_v1_kernelI13__nv_bfloat16hLi112ELi16ELi128ELNS_18Fp8KVCacheDataTypeE1ELb1EEEvPT_PKS3_PKT0_S9_ifPKiSB_iPKfiiiSD_SD_iiiii,@"STO_CUDA_ENTRY STV_DEFAULT"
_ZN4vllm25paged_attention_v1_kernelI13__nv_bfloat16hLi112ELi16ELi128ELNS_18Fp8KVCacheDataTypeE1ELb1EEEvPT_PKS3_PKT0_S9_ifPKiSB_iPKfiiiSD_SD_iiiii:
.text._ZN4vllm25paged_attention_v1_kernelI13__nv_bfloat16hLi112ELi16ELi128ELNS_18Fp8KVCacheDataTypeE1ELb1EEEvPT_PKS3_PKT0_S9_ifPKiSB_iPKfiiiSD_SD_iiiii:
        /* <DEDUP_REMOVED lines=103> */
.L_x_9889:
        /* <DEDUP_REMOVED lines=24> */
.L_x_9893:
        /* <DEDUP_REMOVED lines=41> */
.L_x_9891:
[----:B------:R-:W-:Y:S05]  /*0a80*/  BSYNC.RECONVERGENT B6 ;  /* 0x0000000000067941 */ /* 0x000fea0003800200 */
.L_x_9890:
        /* <DEDUP_REMOVED lines=11> */
.L_x_9929:
        /* <DEDUP_REMOVED lines=39> */
.L_x_9899:
        /* <DEDUP_REMOVED lines=11> */
.L_x_9898:
[----:B------:R-:W-:Y:S05]  /*0e60*/  BSYNC.RECONVERGENT B1 ;  /* 0x0000000000017941 */ /* 0x000fea0003800200 */
.L_x_9897:
        /* <DEDUP_REMOVED lines=12> */
.L_x_9902:
        /* <DEDUP_REMOVED lines=100> */
.L_x_9901:
[----:B------:R-:W-:Y:S05]  /*1570*/  BSYNC.RECONVERGENT B1 ;  /* 0x0000000000017941 */ /* 0x000fea0003800200 */
.L_x_9900:
        /* <DEDUP_REMOVED lines=55> */
.L_x_9904:
[----:B------:R-:W-:Y:S05]  /*18f0*/  BSYNC.RECONVERGENT B1 ;  /* 0x0000000000017941 */ /* 0x000fea0003800200 */
.L_x_9903:
        /* <DEDUP_REMOVED lines=26> */
.L_x_9896:
[----:B------:R-:W-:Y:S05]  /*1aa0*/  BSYNC.RECONVERGENT B0 ;  /* 0x0000000000007941 */ /* 0x000fea0003800200 */
.L_x_9895:
        /* <DEDUP_REMOVED lines=39> */
.L_x_9909:
[----:B------:R-:W0:Y:S01]  /*1d20*/  LDS R3, [R12] ;  /* 0x000000000c037984 */ /* 0x000e220000000800 */
[----:B------:R-:W-:-:S04]  /*1d30*/  IADD3 R13, PT, PT, R13, 0x1, RZ ;  /* 0x000000010d0d7810 */ /* 0x000fc80007ffe0ff */
[----:B------:R-:W-:Y:S01]  /*1d40*/  ISETP.NE.AND P0, PT, R13, RZ, PT ;  /* 0x000000ff0d00720c */ /* 0x000fe20003f05270 */
[----:B0-----:R-:W-:-:S05]  /*1d50*/  FMUL.FTZ R3, R3, R2 ;  /* 0x0000000203037220 */ /* 0x001fca0000410000 */
[----:B------:R0:W-:Y:S02]  /*1d60*/  STS [R12], R3 ;  /* 0x000000030c007388 */ /* 0x0001e40000000800 */
[----:B0-----:R-:W-:-:S05]  /*1d70*/  VIADD R12, R12, 0x200 ;  /* 0x000002000c0c7836 */ /* 0x001fca0000000000 */
[----:B------:R-:W-:Y:S05]  /*1d80*/  @P0 BRA `(.L_x_9909) ;  /* 0xfffffffc00e40947 */ /* 0x000fea000383ffff */
.L_x_9908:
[----:B------:R-:W-:Y:S05]  /*1d90*/  BSYNC.RECONVERGENT B1 ;  /* 0x0000000000017941 */ /* 0x000fea0003800200 */
.L_x_9907:
        /* <DEDUP_REMOVED lines=12> */
.L_x_9912:
        /* <DEDUP_REMOVED lines=52> */
.L_x_9911:
[----:B------:R-:W-:Y:S05]  /*21a0*/  BSYNC.RECONVERGENT B1 ;  /* 0x0000000000017941 */ /* 0x000fea0003800200 */
.L_x_9910:
        /* <DEDUP_REMOVED lines=31> */
.L_x_9914:
[----:B------:R-:W-:Y:S05]  /*23a0*/  BSYNC.RECONVERGENT B1 ;  /* 0x0000000000017941 */ /* 0x000fea0003800200 */
.L_x_9913:
        /* <DEDUP_REMOVED lines=14> */
.L_x_9906:
[----:B------:R-:W-:Y:S05]  /*2490*/  BSYNC.RECONVERGENT B0 ;  /* 0x0000000000007941 */ /* 0x000fea0003800200 */
.L_x_9905:
        /* <DEDUP_REMOVED lines=29> */
.L_x_9918:
        /* <DEDUP_REMOVED lines=34> */
.L_x_9917:
        /* <DEDUP_REMOVED lines=16> */
.L_x_9916:
[----:B------:R-:W-:Y:S05]  /*2990*/  BSYNC.RECONVERGENT B6 ;  /* 0x0000000000067941 */ /* 0x000fea0003800200 */
.L_x_9915:
        /* <DEDUP_REMOVED lines=15> */
.L_x_9937:
        /* <DEDUP_REMOVED lines=42> */
.L_x_9921:
[----:B------:R-:W-:Y:S05]  /*2d30*/  BSYNC.RECONVERGENT B0 ;  /* 0x0000000000007941 */ /* 0x000fea0003800200 */
.L_x_9920:
        /* <DEDUP_REMOVED lines=25> */
.L_x_9923:
[----:B------:R-:W-:Y:S05]  /*2ed0*/  BSYNC.RECONVERGENT B0 ;  /* 0x0000000000007941 */ /* 0x000fea0003800200 */
.L_x_9922:
        /* <DEDUP_REMOVED lines=31> */
.L_x_9892:
        /* <DEDUP_REMOVED lines=16> */
.L_x_9924:
[----:B------:R-:W-:Y:S05]  /*31d0*/  EXIT ;  /* 0x000000000000794d */ /* 0x000fea0003800000 */
.L_x_9894:
[----:B------:R-:W-:Y:S02]  /*31e0*/  HFMA2 R12, -RZ, RZ, 0, 9.5367431640625e-07 ;  /* 0x00000010ff0c7431 */ /* 0x000fe400000001ff */
[----:B------:R-:W-:Y:S01]  /*31f0*/  IMAD.MOV.U32 R11, RZ, RZ, 0x1f ;  /* 0x0000001fff0b7424 */ /* 0x000fe200078e00ff */
[----:B------:R-:W-:-:S07]  /*3200*/  MOV R15, 0xffffffff ;  /* 0xffffffff000f7802 */ /* 0x000fce0000000f00 */
[----:B------:R-:W-:Y:S05]  /*3210*/  WARPSYNC.COLLECTIVE R15, `(.L_x_9925) ;  /* 0x000000000f087348 */ /* 0x000fea0003c00000 */
[----:B------:R0:W1:Y:S02]  /*3220*/  SHFL.BFLY P6, R14, R13, R12, R11 ;  /* 0x0c00000c0d0e7389 */ /* 0x00006400000c000b */
[----:B01----:R-:W-:Y:S05]  /*3230*/  ENDCOLLECTIVE ;  /* 0x000000000000791b */ /* 0x003fea0003800000 */
.L_x_9925:
[----:B------:R-:W-:Y:S01]  /*3240*/  IMAD.MOV.U32 R12, RZ, RZ, 0x8 ;  /* 0x00000008ff0c7424 */ /* 0x000fe200078e00ff */
[----:B------:R-:W-:-:S04]  /*3250*/  FMNMX.FTZ R0, R14, -3.40282346638528859812e+38, !PT ;  /* 0xff7fffff0e007809 */ /* 0x000fc80007810000 */
[----:B------:R-:W-:-:S07]  /*3260*/  MOV R13, R0 ;  /* 0x00000000000d7202 */ /* 0x000fce0000000f00 */
[----:B------:R-:W-:Y:S05]  /*3270*/  WARPSYNC.COLLECTIVE R15, `(.L_x_9926) ;  /* 0x000000000f087348 */ /* 0x000fea0003c00000 */
[----:B------:R0:W1:Y:S02]  /*3280*/  SHFL.BFLY P6, R14, R13, R12, R11 ;  /* 0x0c00000c0d0e7389 */ /* 0x00006400000c000b */
[----:B01----:R-:W-:Y:S05]  /*3290*/  ENDCOLLECTIVE ;  /* 0x000000000000791b */ /* 0x003fea0003800000 */
.L_x_9926:
[----:B------:R-:W-:Y:S01]  /*32a0*/  HFMA2 R12, -RZ, RZ, 0, 2.384185791015625e-07 ;  /* 0x00000004ff0c7431 */ /* 0x000fe200000001ff */
[----:B------:R-:W-:-:S04]  /*32b0*/  FMNMX.FTZ R2, R0, R14, !PT ;  /* 0x0000000e00027209 */ /* 0x000fc80007810000 */
[----:B------:R-:W-:-:S07]  /*32c0*/  MOV R13, R2 ;  /* 0x00000002000d7202 */ /* 0x000fce0000000f00 */
[----:B------:R-:W-:Y:S05]  /*32d0*/  WARPSYNC.COLLECTIVE R15, `(.L_x_9927) ;  /* 0x000000000f087348 */ /* 0x000fea0003c00000 */
[----:B------:R0:W1:Y:S02]  /*32e0*/  SHFL.BFLY P6, R14, R13, R12, R11 ;  /* 0x0c00000c0d0e7389 */ /* 0x00006400000c000b */
[----:B01----:R-:W-:Y:S05]  /*32f0*/  ENDCOLLECTIVE ;  /* 0x000000000000791b */ /* 0x003fea0003800000 */
.L_x_9927:
[----:B------:R-:W-:Y:S02]  /*3300*/  MOV R12, 0x2 ;  /* 0x00000002000c7802 */ /* 0x000fe40000000f00 */
[----:B------:R-:W-:-:S05]  /*3310*/  FMNMX.FTZ R3, R2, R14, !PT ;  /* 0x0000000e02037209 */ /* 0x000fca0007810000 */
[----:B------:R-:W-:-:S07]  /*3320*/  IMAD.MOV.U32 R13, RZ, RZ, R3 ;  /* 0x000000ffff0d7224 */ /* 0x000fce00078e0003 */
[----:B------:R-:W-:Y:S05]  /*3330*/  WARPSYNC.COLLECTIVE R15, `(.L_x_9928) ;  /* 0x000000000f087348 */ /* 0x000fea0003c00000 */
[----:B------:R0:W1:Y:S02]  /*3340*/  SHFL.BFLY P6, R14, R13, R12, R11 ;  /* 0x0c00000c0d0e7389 */ /* 0x00006400000c000b */
[----:B01----:R-:W-:Y:S05]  /*3350*/  ENDCOLLECTIVE ;  /* 0x000000000000791b */ /* 0x003fea0003800000 */
.L_x_9928:
[----:B------:R-:W-:Y:S05]  /*3360*/  BRA `(.L_x_9929) ;  /* 0xffffffd400f47947 */ /* 0x000fea000383ffff */
.L_x_9919:
[----:B-1----:R-:W-:Y:S02]  /*3370*/  HFMA2 R13, -RZ, RZ, 0, 0 ;  /* 0x00000000ff0d7431 */ /* 0x002fe400000001ff */
[----:B------:R-:W-:Y:S01]  /*3380*/  IMAD.MOV.U32 R12, RZ, RZ, 0x1 ;  /* 0x00000001ff0c7424 */ /* 0x000fe200078e00ff */
[----:B------:R-:W-:Y:S02]  /*3390*/  MOV R11, 0x1f ;  /* 0x0000001f000b7802 */ /* 0x000fe40000000f00 */
[----:B------:R-:W-:-:S07]  /*33a0*/  MOV R15, 0xffffffff ;  /* 0xffffffff000f7802 */ /* 0x000fce0000000f00 */
[----:B0-----:R-:W-:Y:S05]  /*33b0*/  WARPSYNC.COLLECTIVE R15, `(.L_x_9930) ;  /* 0x000000000f087348 */ /* 0x001fea0003c00000 */
[----:B------:R1:W2:Y:S02]  /*33c0*/  SHFL.BFLY P6, R14, R13, R12, R11 ;  /* 0x0c00000c0d0e7389 */ /* 0x0002a400000c000b */
[----:B012---:R-:W-:Y:S05]  /*33d0*/  ENDCOLLECTIVE ;  /* 0x000000000000791b */ /* 0x007fea0003800000 */
.L_x_9930:
[----:B------:R-:W-:-:S07]  /*33e0*/  IMAD.MOV.U32 R0, RZ, RZ, R14 ;  /* 0x000000ffff007224 */ /* 0x000fce00078e000e */
[----:B------:R-:W-:Y:S05]  /*33f0*/  WARPSYNC.COLLECTIVE R15, `(.L_x_9931) ;  /* 0x000000000f087348 */ /* 0x000fea0003c00000 */
[----:B------:R0:W1:Y:S02]  /*3400*/  SHFL.BFLY P6, R14, R13, R12, R11 ;  /* 0x0c00000c0d0e7389 */ /* 0x00006400000c000b */
[----:B01----:R-:W-:Y:S05]  /*3410*/  ENDCOLLECTIVE ;  /* 0x000000000000791b */ /* 0x003fea0003800000 */
.L_x_9931:
[----:B------:R-:W-:Y:S01]  /*3420*/  FADD.FTZ R0, RZ, R0 ;  /* 0x00000000ff007221 */ /* 0x000fe20000010000 */
[----:B------:R-:W-:-:S07]  /*3430*/  MOV R2, R14 ;  /* 0x0000000e00027202 */ /* 0x000fce0000000f00 */
[----:B------:R-:W-:Y:S05]  /*3440*/  WARPSYNC.COLLECTIVE R15, `(.L_x_9932) ;  /* 0x000000000f087348 */ /* 0x000fea0003c00000 */
[----:B------:R0:W1:Y:S02]  /*3450*/  SHFL.BFLY P6, R14, R13, R12, R11 ;  /* 0x0c00000c0d0e7389 */ /* 0x00006400000c000b */
[----:B01----:R-:W-:Y:S05]  /*3460*/  ENDCOLLECTIVE ;  /* 0x000000000000791b */ /* 0x003fea0003800000 */
.L_x_9932:
[----:B------:R-:W-:Y:S01]  /*3470*/  FADD.FTZ R3, RZ, R2 ;  /* 0x00000002ff037221 */ /* 0x000fe20000010000 */
[----:B------:R-:W-:-:S07]  /*3480*/  MOV R4, R14 ;  /* 0x0000000e00047202 */ /* 0x000fce0000000f00 */
[----:B------:R-:W-:Y:S05]  /*3490*/  WARPSYNC.COLLECTIVE R15, `(.L_x_9933) ;  /* 0x000000000f087348 */ /* 0x000fea0003c00000 */
[----:B------:R0:W1:Y:S02]  /*34a0*/  SHFL.BFLY P6, R14, R13, R12, R11 ;  /* 0x0c00000c0d0e7389 */ /* 0x00006400000c000b */
[----:B01----:R-:W-:Y:S05]  /*34b0*/  ENDCOLLECTIVE ;  /* 0x000000000000791b */ /* 0x003fea0003800000 */
.L_x_9933:
[----:B------:R-:W-:Y:S01]  /*34c0*/  FADD.FTZ R2, RZ, R4 ;  /* 0x00000004ff027221 */ /* 0x000fe20000010000 */
[----:B------:R-:W-:-:S07]  /*34d0*/  IMAD.MOV.U32 R5, RZ, RZ, R14 ;  /* 0x000000ffff057224 */ /* 0x000fce00078e000e */
[----:B------:R-:W-:Y:S05]  /*34e0*/  WARPSYNC.COLLECTIVE R15, `(.L_x_9934) ;  /* 0x000000000f087348 */ /* 0x000fea0003c00000 */
[----:B------:R0:W1:Y:S02]  /*34f0*/  SHFL.BFLY P6, R14, R13, R12, R11 ;  /* 0x0c00000c0d0e7389 */ /* 0x00006400000c000b */
[----:B01----:R-:W-:Y:S05]  /*3500*/  ENDCOLLECTIVE ;  /* 0x000000000000791b */ /* 0x003fea0003800000 */
.L_x_9934:
[----:B------:R-:W-:Y:S01]  /*3510*/  FADD.FTZ R5, RZ, R5 ;  /* 0x00000005ff057221 */ /* 0x000fe20000010000 */
[----:B------:R-:W-:-:S07]  /*3520*/  MOV R6, R14 ;  /* 0x0000000e00067202 */ /* 0x000fce0000000f00 */
[----:B------:R-:W-:Y:S05]  /*3530*/  WARPSYNC.COLLECTIVE R15, `(.L_x_9935) ;  /* 0x000000000f087348 */ /* 0x000fea0003c00000 */
[----:B------:R0:W1:Y:S02]  /*3540*/  SHFL.BFLY P6, R14, R13, R12, R11 ;  /* 0x0c00000c0d0e7389 */ /* 0x00006400000c000b */
[----:B01----:R-:W-:Y:S05]  /*3550*/  ENDCOLLECTIVE ;  /* 0x000000000000791b */ /* 0x003fea0003800000 */
.L_x_9935:
[----:B------:R-:W-:Y:S01]  /*3560*/  FADD.FTZ R6, RZ, R6 ;  /* 0x00000006ff067221 */ /* 0x000fe20000010000 */
[----:B------:R-:W-:-:S07]  /*3570*/  MOV R7, R14 ;  /* 0x0000000e00077202 */ /* 0x000fce0000000f00 */
[----:B------:R-:W-:Y:S05]  /*3580*/  WARPSYNC.COLLECTIVE R15, `(.L_x_9936) ;  /* 0x000000000f087348 */ /* 0x000fea0003c00000 */
[----:B------:R0:W1:Y:S02]  /*3590*/  SHFL.BFLY P6, R14, R13, R12, R11 ;  /* 0x0c00000c0d0e7389 */ /* 0x00006400000c000b */
[----:B01----:R-:W-:Y:S05]  /*35a0*/  ENDCOLLECTIVE ;  /* 0x000000000000791b */ /* 0x003fea0003800000 */
.L_x_9936:
[----:B------:R-:W-:Y:S01]  /*35b0*/  FADD.FTZ R7, RZ, R7 ;  /* 0x00000007ff077221 */ /* 0x000fe20000010000 */
[----:B------:R-:W-:Y:S06]  /*35c0*/  BRA `(.L_x_9937) ;  /* 0xfffffff400307947 */ /* 0x000fec000383ffff */
.L_x_9938:
        /* <DEDUP_REMOVED lines=11> */
.L_x_25765:


//--------------------- .text._ZN4vllm25paged_attention_v1_kernelI13__nv_bfloat16hLi96ELi16ELi128ELNS_18Fp8KVCacheDataTypeE1ELb1EEEvPT_PKS3_PKT0_S9_ifPKiSB_iPKfiiiSD_SD_iiiii --------------------------
	.section	.text._ZN4vllm25paged_attention_v1_kernelI13__nv_bfloat16hLi96ELi16ELi128ELNS_18Fp8KVCacheDataTypeE1ELb1EEEvPT_PKS3_PKT0_S9_ifPKiSB_iPKfiiiSD_SD_iiiii,"ax",@progbits
	.align	128
        .global         _ZN4vllm25paged_attention_v1_kernelI13__nv_bfloat16hLi96ELi16ELi128ELNS_18Fp8KVCacheDataTypeE1ELb1EEEvPT_PKS3_PKT0_S9_ifPKiSB_iPKfiiiSD_SD_iiiii
        .type           _ZN4vllm25paged_attention_v1_kernelI13__nv_bfloat16hLi96ELi16ELi128ELNS_18Fp8KVCacheDataTypeE1ELb1EEEvPT_PKS3_PKT0_S9_ifPKiSB_iPKfiiiSD_SD_iiiii,@function
        .size           _ZN4vllm25paged_attention_v1_kernelI13__nv_bfloat16hLi96ELi16ELi128ELNS_18Fp8KVCacheDataTypeE1ELb1EEEvPT_PKS3_PKT0_S9_ifPKiSB_iPKfiiiSD_SD_iiiii,(.L_x_25766 - _ZN4vllm25paged_attention_v1_kernelI13__nv_bfloat16hLi96ELi16ELi128ELNS_18Fp8KVCacheDataTypeE1ELb1EEEvPT_PKS3_PKT0_S9_ifPKiSB_iPKfiiiSD_SD_iiiii)
        .other          _ZN4vllm25paged_attention_v1_kernelI13__nv_bfloat16hLi96ELi16ELi128ELNS_18Fp8KVCacheDataTypeE1ELb1EEEvPT_PKS3_PKT0_S9_ifPKiSB_iPKfiiiSD_SD_iiiii,@"STO_CUDA_ENTRY STV_DEFAULT"
_ZN4vllm25paged_attention_v1_kernelI13__nv_bfloat16hLi96ELi16ELi128ELNS_18Fp8KVCacheDataTypeE1ELb1EEEvPT_PKS3_PKT0_S9_ifPKiSB_iPKfiiiSD_SD_iiiii:
.text._ZN4vllm25paged_attention_v1_kernelI13__nv_bfloat16hLi96ELi16ELi128ELNS_18Fp8KVCacheDataTypeE1ELb1EEEvPT_PKS3_PKT0_S9_ifPKiSB_iPKfiiiSD_SD_iiiii:
        /* <DEDUP_REMOVED lines=103> */
.L_x_9939:
        /* <DEDUP_REMOVED lines=24> */
.L_x_9943:
        /* <DEDUP_REMOVED lines=41> */
.L_x_9941:
[----:B------:R-:W-:Y:S05]  /*0a80*/  BSYNC.RECONVERGENT B6 ;  /* 0x0000000000067941 */ /* 0x000fea0003800200 */
.L_x_9940:
        /* <DEDUP_REMOVED lines=11> */
.L_x_9979:
        /* <DEDUP_REMOVED lines=39> */
.L_x_9949:
        /* <DEDUP_REMOVED lines=11> */
.L_x_9948:
[----:B------:R-:W-:Y:S05]  /*0e60*/  BSYNC.RECONVERGENT B1 ;  /* 0x0000000000017941 */ /* 0x000fea0003800200 */
.L_x_9947:
        /* <DEDUP_REMOVED lines=12> */
.L_x_9952:
        /* <DEDUP_REMOVED lines=100> */
.L_x_9951:
[----:B------:R-:W-:Y:S05]  /*1570*/  BSYNC.RECONVERGENT B1 ;  /* 0x0000000000017941 */ /* 0x000fea0003800200 */
.L_x_9950:
        /* <DEDUP_REMOVED lines=55> */
.L_x_9954:
[----:B------:R-:W-:Y:S05]  /*18f0*/  BSYNC.RECONVERGENT B1 ;  /* 0x0000000000017941 */ /* 0x000fea0003800200 */
.L_x_9953:
        /* <DEDUP_REMOVED lines=26> */
.L_x_9946:
[----:B------:R-:W-:Y:S05]  /*1aa0*/  BSYNC.RECONVERGENT B0 ;  /* 0x0000000000007941 */ /* 0x000fea0003800200 */
.L_x_9945:
        /* <DEDUP_REMOVED lines=39> */
.L_x_9959:
[----:B------:R-:W0:Y:S01]  /*1d20*/  LDS R3, [R12] ;  /* 0x000000000c037984 */ /* 0x000e220000000800 */
[----:B------:R-:W-:-:S04]  /*1d30*/  IADD3 R13, PT, PT, R13, 0x1, RZ ;  /* 0x000000010d0d7810 */ /* 0x000fc80007ffe0ff */
[----:B------:R-:W-:Y:S01]  /*1d40*/  ISETP.NE.AND P0, PT, R13, RZ, PT ;  /* 0x000000ff0d00720c */ /* 0x000fe20003f05270 */
[----:B0-----:R-:W-:-:S05]  /*1d50*/  FMUL.FTZ R3, R3, R2 ;  /* 0x0000000203037220 */ /* 0x001fca0000410000 */
[----:B------:R0:W-:Y:S02]  /*1d60*/  STS [R12], R3 ;  /* 0x000000030c007388 */ /* 0x0001e40000000800 */
[----:B0-----:R-:W-:-:S05]  /*1d70*/  VIADD R12, R12, 0x200 ;  /* 0x000002000c0c7836 */ /* 0x001fca0000000000 */
[----:B------:R-:W-:Y:S05]  /*1d80*/  @P0 BRA `(.L_x_9959) ;  /* 0xfffffffc00e40947 */ /* 0x000fea000383ffff */
.L_x_9958:
[----:B------:R-:W-:Y:S05]  /*1d90*/  BSYNC.RECONVERGENT B1 ;  /* 0x0000000000017941 */ /* 0x000fea0003800200 */
.L_x_9957:
        /* <DEDUP_REMOVED lines=12> */
.L_x_9962:
        /* <DEDUP_REMOVED lines=52> */
.L_x_9961:
[----:B------:R-:W-:Y:S05]  /*21a0*/  BSYNC.RECONVERGENT B1 ;  /* 0x0000000000017941 */ /* 0x000fea0003800200 */
.L_x_9960:
        /* <DEDUP_REMOVED lines=31> */
.L_x_9964:
[----:B------:R-:W-:Y:S05]  /*23a0*/  BSYNC.RECONVERGENT B1 ;  /* 0x0000000000017941 */ /* 0x000fea0003800200 */
.L_x_9963:
        /* <DEDUP_REMOVED lines=14> */
.L_x_9956:
[----:B------:R-:W-:Y:S05]  /*2490*/  BSYNC.RECONVERGENT B0 ;  /* 0x0000000000007941 */ /* 0x000fea0003800200 */
.L_x_9955:
        /* <DEDUP_REMOVED lines=29> */
.L_x_9968:
        /* <DEDUP_REMOVED lines=34> */
.L_x_9967:
        /* <DEDUP_REMOVED lines=16> */
.L_x_9966:
[----:B------:R-:W-:Y:S05]  /*2990*/  BSYNC.RECONVERGENT B6 ;  /* 0x0000000000067941 */ /* 0x000fea0003800200 */
.L_x_9965:
        /* <DEDUP_REMOVED lines=14> */
.L_x_9986:
        /* <DEDUP_REMOVED lines=39> */
.L_x_9971:
[----:B------:R-:W-:Y:S05]  /*2cf0*/  BSYNC.RECONVERGENT B0 ;  /* 0x0000000000007941 */ /* 0x000fea0003800200 */
.L_x_9970:
        /* <DEDUP_REMOVED lines=22> */
.L_x_9973:
[----:B------:R-:W-:Y:S05]  /*2e60*/  BSYNC.RECONVERGENT B0 ;  /* 0x0000000000007941 */ /* 0x000fea0003800200 */
.L_x_9972:
        /* <DEDUP_REMOVED lines=29> */
.L_x_9942:
        /* <DEDUP_REMOVED lines=16> */
.L_x_9974:
[----:B------:R-:W-:Y:S05]  /*3140*/  EXIT ;  /* 0x000000000000794d */ /* 0x000fea0003800000 */
.L_x_9944:
[----:B------:R-:W-:Y:S02]  /*3150*/  HFMA2 R11, -RZ, RZ, 0, 1.847743988037109375e-06 ;  /* 0x0000001fff0b7431 */ /* 0x000fe400000001ff */
[----:B------:R-:W-:Y:S01]  /*3160*/  IMAD.MOV.U32 R12, RZ, RZ, 0x10 ;  /* 0x00000010ff0c7424 */ /* 0x000fe200078e00ff */
[----:B------:R-:W-:-:S07]  /*3170*/  MOV R15, 0xffffffff ;  /* 0xffffffff000f7802 */ /* 0x000fce0000000f00 */
[----:B------:R-:W-:Y:S05]  /*3180*/  WARPSYNC.COLLECTIVE R15, `(.L_x_9975) ;  /* 0x000000000f087348 */ /* 0x000fea0003c00000 */
[----:B------:R0:W1:Y:S02]  /*3190*/  SHFL.BFLY P6, R14, R13, R12, R11 ;  /* 0x0c00000c0d0e7389 */ /* 0x00006400000c000b */
[----:B01----:R-:W-:Y:S05]  /*31a0*/  ENDCOLLECTIVE ;  /* 0x000000000000791b */ /* 0x003fea0003800000 */
.L_x_9975:
[----:B------:R-:W-:Y:S01]  /*31b0*/  HFMA2 R12, -RZ, RZ, 0, 4.76837158203125e-07 ;  /* 0x00000008ff0c7431 */ /* 0x000fe200000001ff */
[----:B------:R-:W-:-:S05]  /*31c0*/  FMNMX.FTZ R0, R14, -3.40282346638528859812e+38, !PT ;  /* 0xff7fffff0e007809 */ /* 0x000fca0007810000 */
[----:B------:R-:W-:-:S07]  /*31d0*/  IMAD.MOV.U32 R13, RZ, RZ, R0 ;  /* 0x000000ffff0d7224 */ /* 0x000fce00078e0000 */
[----:B------:R-:W-:Y:S05]  /*31e0*/  WARPSYNC.COLLECTIVE R15, `(.L_x_9976) ;  /* 0x000000000f087348 */ /* 0x000fea0003c00000 */
[----:B------:R0:W1:Y:S02]  /*31f0*/  SHFL.BFLY P6, R14, R13, R12, R11 ;  /* 0x0c00000c0d0e7389 */ /* 0x00006400000c000b */
[----:B01----:R-:W-:Y:S05]  /*3200*/  ENDCOLLECTIVE ;  /* 0x000000000000791b */ /* 0x003fea0003800000 */
.L_x_9976:
[----:B------:R-:W-:Y:S01]  /*3210*/  IMAD.MOV.U32 R12, RZ, RZ, 0x4 ;  /* 0x00000004ff0c7424 */ /* 0x000fe200078e00ff */
[----:B------:R-:W-:-:S04]  /*3220*/  FMNMX.FTZ R2, R0, R14, !PT ;  /* 0x0000000e00027209 */ /* 0x000fc80007810000 */
[----:B------:R-:W-:-:S07]  /*3230*/  MOV R13, R2 ;  /* 0x00000002000d7202 */ /* 0x000fce0000000f00 */
[----:B------:R-:W-:Y:S05]  /*3240*/  WARPSYNC.COLLECTIVE R15, `(.L_x_9977) ;  /* 0x000000000f087348 */ /* 0x000fea0003c00000 */
[----:B------:R0:W1:Y:S02]  /*3250*/  SHFL.BFLY P6, R14, R13, R12, R11 ;  /* 0x0c00000c0d0e7389 */ /* 0x00006400000c000b */
[----:B01----:R-:W-:Y:S05]  /*3260*/  ENDCOLLECTIVE ;  /* 0x000000000000791b */ /* 0x003fea0003800000 */
.L_x_9977:
[----:B------:R-:W-:Y:S01]  /*3270*/  HFMA2 R12, -RZ, RZ, 0, 1.1920928955078125e-07 ;  /* 0x00000002ff0c7431 */ /* 0x000fe200000001ff */
[----:B------:R-:W-:-:S04]  /*3280*/  FMNMX.FTZ R3, R2, R14, !PT ;  /* 0x0000000e02037209 */ /* 0x000fc80007810000 */
[----:B------:R-:W-:-:S07]  /*3290*/  MOV R13, R3 ;  /* 0x00000003000d7202 */ /* 0x000fce0000000f00 */
[----:B------:R-:W-:Y:S05]  /*32a0*/  WARPSYNC.COLLECTIVE R15, `(.L_x_9978) ;  /* 0x000000000f087348 */ /* 0x000fea0003c00000 */
[----:B------:R0:W1:Y:S02]  /*32b0*/  SHFL.BFLY P6, R14, R13, R12, R11 ;  /* 0x0c00000c0d0e7389 */ /* 0x00006400000c000b */
[----:B01----:R-:W-:Y:S05]  /*32c0*/  ENDCOLLECTIVE ;  /* 0x000000000000791b */ /* 0x003fea0003800000 */
.L_x_9978:
[----:B------:R-:W-:Y:S05]  /*32d0*/  BRA `(.L_x_9979) ;  /* 0xffffffd800187947 */ /* 0x000fea000383ffff */
.L_x_9969:
[----:B------:R-:W-:Y:S02]  /*32e0*/  HFMA2 R11, -RZ, RZ, 0, 1.847743988037109375e-06 ;  /* 0x0000001fff0b7431 */ /* 0x000fe400000001ff */
[----:B------:R-:W-:Y:S01]  /*32f0*/  IMAD.MOV.U32 R13, RZ, RZ, RZ ;  /* 0x000000ffff0d7224 */ /* 0x000fe200078e00ff */
[----:B------:R-:W-:Y:S01]  /*3300*/  MOV R12, 0x1 ;  /* 0x00000001000c7802 */ /* 0x000fe20000000f00 */
[----:B------:R-:W-:-:S07]  /*3310*/  IMAD.MOV.U32 R15, RZ, RZ, -0x1 ;  /* 0xffffffffff0f7424 */ /* 0x000fce00078e00ff */
[----:B0-----:R-:W-:Y:S05]  /*3320*/  WARPSYNC.COLLECTIVE R15, `(.L_x_9980) ;  /* 0x000000000f087348 */ /* 0x001fea0003c00000 */
[----:B------:R1:W2:Y:S02]  /*3330*/  SHFL.BFLY P6, R14, R13, R12, R11 ;  /* 0x0c00000c0d0e7389 */ /* 0x0002a400000c000b */
[----:B012---:R-:W-:Y:S05]  /*3340*/  ENDCOLLECTIVE ;  /* 0x000000000000791b */ /* 0x007fea0003800000 */
.L_x_9980:
[----:B------:R-:W-:-:S07]  /*3350*/  MOV R0, R14 ;  /* 0x0000000e00007202 */ /* 0x000fce0000000f00 */
[----:B------:R-:W-:Y:S05]  /*3360*/  WARPSYNC.COLLECTIVE R15, `(.L_x_9981) ;  /* 0x000000000f087348 */ /* 0x000fea0003c00000 */
[----:B------:R0:W1:Y:S02]  /*3370*/  SHFL.BFLY P6, R14, R13, R12, R11 ;  /* 0x0c00000c0d0e7389 */ /* 0x00006400000c000b */
[----:B01----:R-:W-:Y:S05]  /*3380*/  ENDCOLLECTIVE ;  /* 0x000000000000791b */ /* 0x003fea0003800000 */
.L_x_9981:
[----:B------:R-:W-:Y:S01]  /*3390*/  FADD.FTZ R0, RZ, R0 ;  /* 0x00000000ff007221 */ /* 0x000fe20000010000 */
[----:B------:R-:W-:-:S07]  /*33a0*/  MOV R2, R14 ;  /* 0x0000000e00027202 */ /* 0x000fce0000000f00 */
[----:B------:R-:W-:Y:S05]  /*33b0*/  WARPSYNC.COLLECTIVE R15, `(.L_x_9982) ;  /* 0x000000000f087348 */ /* 0x000fea0003c00000 */
[----:B------:R0:W1:Y:S02]  /*33c0*/  SHFL.BFLY P6, R14, R13, R12, R11 ;  /* 0x0c00000c0d0e7389 */ /* 0x00006400000c000b */
[----:B01----:R-:W-:Y:S05]  /*33d0*/  ENDCOLLECTIVE ;  /* 0x000000000000791b */ /* 0x003fea0003800000 */
.L_x_9982:
[----:B------:R-:W-:Y:S01]  /*33e0*/  FADD.FTZ R3, RZ, R2 ;  /* 0x00000002ff037221 */ /* 0x000fe20000010000 */
[----:B------:R-:W-:-:S07]  /*33f0*/  IMAD.MOV.U32 R4, RZ, RZ, R14 ;  /* 0x000000ffff047224 */ /* 0x000fce00078e000e */
[----:B------:R-:W-:Y:S05]  /*3400*/  WARPSYNC.COLLECTIVE R15, `(.L_x_9983) ;  /* 0x000000000f087348 */ /* 0x000fea0003c00000 */
[----:B------:R0:W1:Y:S02]  /*3410*/  SHFL.BFLY P6, R14, R13, R12, R11 ;  /* 0x0c00000c0d0e7389 */ /* 0x00006400000c000b */
[----:B01----:R-:W-:Y:S05]  /*3420*/  ENDCOLLECTIVE ;  /* 0x000000000000791b */ /* 0x003fea0003800000 */
.L_x_9983:
[----:B------:R-:W-:Y:S01]  /*3430*/  FADD.FTZ R2, RZ, R4 ;  /* 0x00000004ff027221 */ /* 0x000fe20000010000 */
[----:B------:R-:W-:-:S07]  /*3440*/  MOV R5, R14 ;  /* 0x0000000e00057202 */ /* 0x000fce0000000f00 */
[----:B------:R-:W-:Y:S05]  /*3450*/  WARPSYNC.COLLECTIVE R15, `(.L_x_9984) ;  /* 0x000000000f087348 */ /* 0x000fea0003c00000 */
[----:B------:R0:W1:Y:S02]  /*3460*/  SHFL.BFLY P6, R14, R13, R12, R11 ;  /* 0x0c00000c0d0e7389 */ /* 0x00006400000c000b */
[----:B01----:R-:W-:Y:S05]  /*3470*/  ENDCOLLECTIVE ;  /* 0x000000000000791b */ /* 0x003fea0003800000 */
.L_x_9984:
[----:B------:R-:W-:Y:S01]  /*3480*/  FADD.FTZ R5, RZ, R5 ;  /* 0x00000005ff057221 */ /* 0x000fe20000010000 */
[----:B------:R-:W-:-:S07]  /*3490*/  MOV R6, R14 ;  /* 0x0000000e00067202 */ /* 0x000fce0000000f00 */
[----:B------:R-:W-:Y:S05]  /*34a0*/  WARPSYNC.COLLECTIVE R15, `(.L_x_9985) ;  /* 0x000000000f087348 */ /* 0x000fea0003c00000 */
[----:B------:R0:W1:Y:S02]  /*34b0*/  SHFL.BFLY P6, R14, R13, R12, R11 ;  /* 0x0c00000c0d0e7389 */ /* 0x00006400000c000b */
[----:B01----:R-:W-:Y:S05]  /*34c0*/  ENDCOLLECTIVE ;  /* 0x000000000000791b */ /* 0x003fea0003800000 */
.L_x_9985:
[----:B------:R-:W-:Y:S01]  /*34d0*/  FADD.FTZ R6, RZ, R6 ;  /* 0x00000006ff067221 */ /* 0x000fe20000010000 */
[----:B------:R-:W-:Y:S06]  /*34e0*/  BRA `(.L_x_9986) ;  /* 0xfffffff400647947 */ /* 0x000fec000383ffff */
.L_x_9987:
        /* <DEDUP_REMOVED lines=9> */
.L_x_25766:


//--------------------- .text._ZN4vllm25paged_attention_v1_kernelI13__nv_bfloat16hLi80ELi16ELi128ELNS_18Fp8KVCacheDataTypeE1ELb1EEEvPT_PKS3_PKT0_S9_ifPKiSB_iPKfiiiSD_SD_iiiii --------------------------
	.section	.text._ZN4vllm25paged_attention_v1_kernelI13__nv_bfloat16hLi80ELi16ELi128ELNS_18Fp8KVCacheDataTypeE1ELb1EEEvPT_PKS3_PKT0_S9_ifPKiSB_iPKfiiiSD_SD_iiiii,"ax",@progbits
	.align	128
        .global         _ZN4vllm25paged_attention_v1_kernelI13__nv_bfloat16hLi80ELi16ELi128ELNS_18Fp8KVCacheDataTypeE1ELb1EEEvPT_PKS3_PKT0_S9_ifPKiSB_iPKfiiiSD_SD_iiiii
        .type           _ZN4vllm25paged_attention_v1_kernelI13__nv_bfloat16hLi80ELi16ELi128ELNS_18Fp8KVCacheDataTypeE1ELb1EEEvPT_PKS3_PKT0_S9_ifPKiSB_iPKfiiiSD_SD_iiiii,@function
        .size           _ZN4vllm25paged_attention_v1_kernelI13__nv_bfloat16hLi80ELi16ELi128ELNS_18Fp8KVCacheDataTypeE1ELb1EEEvPT_PKS3_PKT0_S9_ifPKiSB_iPKfiiiSD_SD_iiiii,(.L_x_25767 - _ZN4vllm25paged_attention_v1_kernelI13__nv_bfloat16hLi80ELi16ELi128ELNS_18Fp8KVCacheDataTypeE1ELb1EEEvPT_PKS3_PKT0_S9_ifPKiSB_iPKfiiiSD_SD_iiiii)
        .other          _ZN4vllm25paged_attention_v1_kernelI13__nv_bfloat16hLi80ELi16ELi128ELNS_18Fp8KVCacheDataTypeE1ELb1EEEvPT_PKS3_PKT0_S9_ifPKiSB_iPKfiiiSD_SD_iiiii,@"STO_CUDA_ENTRY STV_DEFAULT"
_ZN4vllm25paged_attention_v1_kernelI13__nv_bfloat16hLi80ELi16ELi128ELNS_18Fp8KVCacheDataTypeE1ELb1EEEvPT_PKS3_PKT0_S9_ifPKiSB_iPKfiiiSD_SD_iiiii:
.text._ZN4vllm25paged_attention_v1_kernelI13__nv_bfloat16hLi80ELi16ELi128ELNS_18Fp8KVCacheDataTypeE1ELb1EEEvPT_PKS3_PKT0_S9_ifPKiSB_iPKfiiiSD_SD_iiiii:
        /* <DEDUP_REMOVED lines=103> */
.L_x_9988:
        /* <DEDUP_REMOVED lines=24> */
.L_x_9992:
        /* <DEDUP_REMOVED lines=41> */
.L_x_9990:
[----:B------:R-:W-:Y:S05]  /*0a80*/  BSYNC.RECONVERGENT B6 ;  /* 0x0000000000067941 */ /* 0x000fea0003800200 */
.L_x_9989:
        /* <DEDUP_REMOVED lines=11> */
.L_x_10028:
        /* <DEDUP_REMOVED lines=39> */
.L_x_9998:
        /* <DEDUP_REMOVED lines=11> */
.L_x_9997:
[----:B------:R-:W-:Y:S05]  /*0e60*/  BSYNC.RECONVERGENT B1 ;  /* 0x0000000000017941 */ /* 0x000fea0003800200 */
.L_x_9996:
        /* <DEDUP_REMOVED lines=12> */
.L_x_10001:
        /* <DEDUP_REMOVED lines=100> */
.L_x_10000:
[----:B------:R-:W-:Y:S05]  /*1570*/  BSYNC.RECONVERGENT B1 ;  /* 0x0000000000017941 */ /* 0x000fea0003800200 */
.L_x_9999:
        /* <DEDUP_REMOVED lines=55> */
.L_x_10003:
[----:B------:R-:W-:Y:S05]  /*18f0*/  BSYNC.RECONVERGENT B1 ;  /* 0x0000000000017941 */ /* 0x000fea0003800200 */
.L_x_10002:
        /* <DEDUP_REMOVED lines=26> */
.L_x_9995:
[----:B------:R-:W-:Y:S05]  /*1aa0*/  BSYNC.RECONVERGENT B0 ;  /* 0x0000000000007941 */ /* 0x000fea0003800200 */
.L_x_9994:
        /* <DEDUP_REMOVED lines=39> */
.L_x_10008:
[----:B------:R-:W0:Y:S01]  /*1d20*/  LDS R3, [R12] ;  /* 0x000000000c037984 */ /* 0x000e220000000800 */
[----:B------:R-:W-:-:S04]  /*1d30*/  IADD3 R13, PT, PT, R13, 0x1, RZ ;  /* 0x000000010d0d7810 */ /* 0x000fc80007ffe0ff */
[----:B------:R-:W-:Y:S01]  /*1d40*/  ISETP.NE.AND P0, PT, R13, RZ, PT ;  /* 0x000000ff0d00720c */ /* 0x000fe20003f05270 */
[----:B0-----:R-:W-:-:S05]  /*1d50*/  FMUL.FTZ R3, R3, R2 ;  /* 0x0000000203037220 */ /* 0x001fca0000410000 */
[----:B------:R0:W-:Y:S02]  /*1d60*/  STS [R12], R3 ;  /* 0x000000030c007388 */ /* 0x0001e40000000800 */
[----:B0-----:R-:W-:-:S05]  /*1d70*/  IADD3 R12, PT, PT, R12, 0x200, RZ ;  /* 0x000002000c0c7810 */ /* 0x001fca0007ffe0ff */
[----:B------:R-:W-:Y:S05]  /*1d80*/  @P0 BRA `(.L_x_10008) ;  /* 0xfffffffc00e40947 */ /* 0x000fea000383ffff */
.L_x_10007:
[----:B------:R-:W-:Y:S05]  /*1d90*/  BSYNC.RECONVERGENT B1 ;  /* 0x0000000000017941 */ /* 0x000fea0003800200 */
.L_x_10006:
        /* <DEDUP_REMOVED lines=12> */
.L_x_10011:
        /* <DEDUP_REMOVED lines=52> */
.L_x_10010:
[----:B------:R-:W-:Y:S05]  /*21a0*/  BSYNC.RECONVERGENT B1 ;  /* 0x0000000000017941 */ /* 0x000fea0003800200 */
.L_x_10009:
        /* <DEDUP_REMOVED lines=31> */
.L_x_10013:
[----:B------:R-:W-:Y:S05]  /*23a0*/  BSYNC.RECONVERGENT B1 ;  /* 0x0000000000017941 */ /* 0x000fea0003800200 */
.L_x_10012:
        /* <DEDUP_REMOVED lines=14> */
.L_x_10005:
[----:B------:R-:W-:Y:S05]  /*2490*/  BSYNC.RECONVERGENT B0 ;  /* 0x0000000000007941 */ /* 0x000fea0003800200 */
.L_x_10004:
        /* <DEDUP_REMOVED lines=29> */
.L_x_10017:
        /* <DEDUP_REMOVED lines=34> */
.L_x_10016:
        /* <DEDUP_REMOVED lines=16> */
.L_x_10015:
[----:B------:R-:W-:Y:S05]  /*2990*/  BSYNC.RECONVERGENT B6 ;  /* 0x0000000000067941 */ /* 0x000fea0003800200 */
.L_x_10014:
        /* <DEDUP_REMOVED lines=12> */
.L_x_10034:
        /* <DEDUP_REMOVED lines=36> */
.L_x_10020:
[----:B------:R-:W-:Y:S05]  /*2ca0*/  BSYNC.RECONVERGENT B0 ;  /* 0x0000000000007941 */ /* 0x000fea0003800200 */
.L_x_10019:
        /* <DEDUP_REMOVED lines=19> */
.L_x_10022:
[----:B------:R-:W-:Y:S05]  /*2de0*/  BSYNC.RECONVERGENT B0 ;  /* 0x0000000000007941 */ /* 0x000fea0003800200 */
.L_x_10021:
        /* <DEDUP_REMOVED lines=27> */
.L_x_9991:
        /* <DEDUP_REMOVED lines=16> */
.L_x_10023:
[----:B------:R-:W-:Y:S05]  /*30a0*/  EXIT ;  /* 0x000000000000794d */ /* 0x000fea0003800000 */
.L_x_9993:
[----:B------:R-:W-:Y:S01]  /*30b0*/  HFMA2 R12, -RZ, RZ, 0, 9.5367431640625e-07 ;  /* 0x00000010ff0c7431 */ /* 0x000fe200000001ff */
[----:B------:R-:W-:Y:S01]  /*30c0*/  MOV R11, 0x1f ;  /* 0x0000001f000b7802 */ /* 0x000fe20000000f00 */
[----:B------:R-:W-:-:S07]  /*30d0*/  IMAD.MOV.U32 R15, RZ, RZ, -0x1 ;  /* 0xffffffffff0f7424 */ /* 0x000fce00078e00ff */
[----:B------:R-:W-:Y:S05]  /*30e0*/  WARPSYNC.COLLECTIVE R15, `(.L_x_10024) ;  /* 0x000000000f087348 */ /* 0x000fea0003c00000 */
[----:B------:R0:W1:Y:S02]  /*30f0*/  SHFL.BFLY P6, R14, R13, R12, R11 ;  /* 0x0c00000c0d0e7389 */ /* 0x00006400000c000b */
[----:B01----:R-:W-:Y:S05]  /*3100*/  ENDCOLLECTIVE ;  /* 0x000000000000791b */ /* 0x003fea0003800000 */
.L_x_10024:
[----:B------:R-:W-:Y:S01]  /*3110*/  HFMA2 R12, -RZ, RZ, 0, 4.76837158203125e-07 ;  /* 0x00000008ff0c7431 */ /* 0x000fe200000001ff */
[----:B------:R-:W-:-:S04]  /*3120*/  FMNMX.FTZ R0, R14, -3.40282346638528859812e+38, !PT ;  /* 0xff7fffff0e007809 */ /* 0x000fc80007810000 */
[----:B------:R-:W-:-:S07]  /*3130*/  MOV R13, R0 ;  /* 0x00000000000d7202 */ /* 0x000fce0000000f00 */
[----:B------:R-:W-:Y:S05]  /*3140*/  WARPSYNC.COLLECTIVE R15, `(.L_x_10025) ;  /* 0x000000000f087348 */ /* 0x000fea0003c00000 */
[----:B------:R0:W1:Y:S02]  /*3150*/  SHFL.BFLY P6, R14, R13, R12, R11 ;  /* 0x0c00000c0d0e7389 */ /* 0x00006400000c000b */
[----:B01----:R-:W-:Y:S05]  /*3160*/  ENDCOLLECTIVE ;  /* 0x000000000000791b */ /* 0x003fea0003800000 */
.L_x_10025:
[----:B------:R-:W-:Y:S02]  /*3170*/  MOV R12, 0x4 ;  /* 0x00000004000c7802 */ /* 0x000fe40000000f00 */
[----:B------:R-:W-:-:S05]  /*3180*/  FMNMX.FTZ R2, R0, R14, !PT ;  /* 0x0000000e00027209 */ /* 0x000fca0007810000 */
[----:B------:R-:W-:-:S07]  /*3190*/  IMAD.MOV.U32 R13, RZ, RZ, R2 ;  /* 0x000000ffff0d7224 */ /* 0x000fce00078e0002 */
[----:B------:R-:W-:Y:S05]  /*31a0*/  WARPSYNC.COLLECTIVE R15, `(.L_x_10026) ;  /* 0x000000000f087348 */ /* 0x000fea0003c00000 */
[----:B------:R0:W1:Y:S02]  /*31b0*/  SHFL.BFLY P6, R14, R13, R12, R11 ;  /* 0x0c00000c0d0e7389 */ /* 0x00006400000c000b */
[----:B01----:R-:W-:Y:S05]  /*31c0*/  ENDCOLLECTIVE ;  /* 0x000000000000791b */ /* 0x003fea0003800000 */
.L_x_10026:
[----:B------:R-:W-:Y:S01]  /*31d0*/  IMAD.MOV.U32 R12, RZ, RZ, 0x2 ;  /* 0x00000002ff0c7424 */ /* 0x000fe200078e00ff */
[----:B------:R-:W-:-:S04]  /*31e0*/  FMNMX.FTZ R3, R2, R14, !PT ;  /* 0x0000000e02037209 */ /* 0x000fc80007810000 */
[----:B------:R-:W-:-:S07]  /*31f0*/  MOV R13, R3 ;  /* 0x00000003000d7202 */ /* 0x000fce0000000f00 */
[----:B------:R-:W-:Y:S05]  /*3200*/  WARPSYNC.COLLECTIVE R15, `(.L_x_10027) ;  /* 0x000000000f087348 */ /* 0x000fea0003c00000 */
[----:B------:R0:W1:Y:S02]  /*3210*/  SHFL.BFLY P6, R14, R13, R12, R11 ;  /* 0x0c00000c0d0e7389 */ /* 0x00006400000c000b */
[----:B01----:R-:W-:Y:S05]  /*3220*/  ENDCOLLECTIVE ;  /* 0x000000000000791b */ /* 0x003fea0003800000 */
.L_x_10027:
[----:B------:R-:W-:Y:S05]  /*3230*/  BRA `(.L_x_10028) ;  /* 0xffffffd800407947 */ /* 0x000fea000383ffff */
.L_x_10018:
[----:B------:R-:W-:Y:S01]  /*3240*/  HFMA2 R13, -RZ, RZ, 0, 0 ;  /* 0x00000000ff0d7431 */ /* 0x000fe200000001ff */
[----:B------:R-:W-:Y:S01]  /*3250*/  MOV R12, 0x1 ;  /* 0x00000001000c7802 */ /* 0x000fe20000000f00 */
[----:B------:R-:W-:Y:S01]  /*3260*/  IMAD.MOV.U32 R11, RZ, RZ, 0x1f ;  /* 0x0000001fff0b7424 */ /* 0x000fe200078e00ff */
[----:B------:R-:W-:-:S07]  /*3270*/  MOV R15, 0xffffffff ;  /* 0xffffffff000f7802 */ /* 0x000fce0000000f00 */
[----:B0-----:R-:W-:Y:S05]  /*3280*/  WARPSYNC.COLLECTIVE R15, `(.L_x_10029) ;  /* 0x000000000f087348 */ /* 0x001fea0003c00000 */
[----:B------:R1:W2:Y:S02]  /*3290*/  SHFL.BFLY P6, R14, R13, R12, R11 ;  /* 0x0c00000c0d0e7389 */ /* 0x0002a400000c000b */
[----:B012---:R-:W-:Y:S05]  /*32a0*/  ENDCOLLECTIVE ;  /* 0x000000000000791b */ /* 0x007fea0003800000 */
.L_x_10029:
[----:B------:R-:W-:-:S07]  /*32b0*/  MOV R0, R14 ;  /* 0x0000000e00007202 */ /* 0x000fce0000000f00 */
[----:B------:R-:W-:Y:S05]  /*32c0*/  WARPSYNC.COLLECTIVE R15, `(.L_x_10030) ;  /* 0x000000000f087348 */ /* 0x000fea0003c00000 */
[----:B------:R0:W1:Y:S02]  /*32d0*/  SHFL.BFLY P6, R14, R13, R12, R11 ;  /* 0x0c00000c0d0e7389 */ /* 0x00006400000c000b */
[----:B01----:R-:W-:Y:S05]  /*32e0*/  ENDCOLLECTIVE ;  /* 0x000000000000791b */ /* 0x003fea0003800000 */
.L_x_10030:
[----:B------:R-:W-:Y:S01]  /*32f0*/  FADD.FTZ R0, RZ, R0 ;  /* 0x00000000ff007221 */ /* 0x000fe20000010000 */
[----:B------:R-:W-:-:S07]  /*3300*/  IMAD.MOV.U32 R2, RZ, RZ, R14 ;  /* 0x000000ffff027224 */ /* 0x000fce00078e000e */
[----:B------:R-:W-:Y:S05]  /*3310*/  WARPSYNC.COLLECTIVE R15, `(.L_x_10031) ;  /* 0x000000000f087348 */ /* 0x000fea0003c00000 */
[----:B------:R0:W1:Y:S02]  /*3320*/  SHFL.BFLY P6, R14, R13, R12, R11 ;  /* 0x0c00000c0d0e7389 */ /* 0x00006400000c000b */
[----:B01----:R-:W-:Y:S05]  /*3330*/  ENDCOLLECTIVE ;  /* 0x000000000000791b */ /* 0x003fea0003800000 */
.L_x_10031:
[----:B------:R-:W-:Y:S01]  /*3340*/  FADD.FTZ R3, RZ, R2 ;  /* 0x00000002ff037221 */ /* 0x000fe20000010000 */
[----:B------:R-:W-:-:S07]  /*3350*/  MOV R4, R14 ;  /* 0x0000000e00047202 */ /* 0x000fce0000000f00 */
[----:B------:R-:W-:Y:S05]  /*3360*/  WARPSYNC.COLLECTIVE R15, `(.L_x_10032) ;  /* 0x000000000f087348 */ /* 0x000fea0003c00000 */
[----:B------:R0:W1:Y:S02]  /*3370*/  SHFL.BFLY P6, R14, R13, R12, R11 ;  /* 0x0c00000c0d0e7389 */ /* 0x00006400000c000b */
[----:B01----:R-:W-:Y:S05]  /*3380*/  ENDCOLLECTIVE ;  /* 0x000000000000791b */ /* 0x003fea0003800000 */
.L_x_10032:
[----:B------:R-:W-:Y:S01]  /*3390*/  FADD.FTZ R2, RZ, R4 ;  /* 0x00000004ff027221 */ /* 0x000fe20000010000 */
[----:B------:R-:W-:-:S07]  /*33a0*/  MOV R5, R14 ;  /* 0x0000000e00057202 */ /* 0x000fce0000000f00 */
[----:B------:R-:W-:Y:S05]  /*33b0*/  WARPSYNC.COLLECTIVE R15, `(.L_x_10033) ;  /* 0x000000000f087348 */ /* 0x000fea0003c00000 */
[----:B------:R0:W1:Y:S02]  /*33c0*/  SHFL.BFLY P6, R14, R13, R12, R11 ;  /* 0x0c00000c0d0e7389 */ /* 0x00006400000c000b */
[----:B01----:R-:W-:Y:S05]  /*33d0*/  ENDCOLLECTIVE ;  /* 0x000000000000791b */ /* 0x003fea0003800000 */
.L_x_10033:
[----:B------:R-:W-:Y:S01]  /*33e0*/  FADD.FTZ R5, RZ, R5 ;  /* 0x00000005ff057221 */ /* 0x000fe20000010000 */
[----:B------:R-:W-:Y:S06]  /*33f0*/  BRA `(.L_x_10034) ;  /* 0xfffffff400987947 */ /* 0x000fec000383ffff */
.L_x_10035:
        /* <DEDUP_REMOVED lines=16> */
.L_x_25767:


//--------------------- .text._ZN4vllm25paged_attention_v1_kernelI13__nv_bfloat16hLi64ELi16ELi128ELNS_18Fp8KVCacheDataTypeE1ELb1EEEvPT_PKS3_PKT0_S9_ifPKiSB_iPKfiiiSD_SD_iiiii --------------------------
	.section	.text._ZN4vllm25paged_attention_v1_kernelI13__nv_bfloat16hLi64ELi16ELi128ELNS_18Fp8KVCacheDataTypeE1ELb1EEEvPT_PKS3_PKT0_S9_ifPKiSB_iPKfiiiSD_SD_iiiii,"ax",@progbits
	.align	128
        .global         _ZN4vllm25paged_attention_v1_kernelI13__nv_bfloat16hLi64ELi16ELi128ELNS_18Fp8KVCacheDataTypeE1ELb1EEEvPT_PKS3_PKT0_S9_ifPKiSB_iPKfiiiSD_SD_iiiii
        .type           _ZN4vllm25paged_attention_v1_kernelI13__nv_bfloat16hLi64ELi16ELi128ELNS_18Fp8KVCacheDataTypeE1ELb1EEEvPT_PKS3_PKT0_S9_ifPKiSB_iPKfiiiSD_SD_iiiii,@function
        .size           _ZN4vllm25paged_attention_v1_kernelI13__nv_bfloat16hLi64ELi16ELi128ELNS_18Fp8KVCacheDataTypeE1ELb1EEEvPT_PKS3_PKT0_S9_ifPKiSB_iPKfiiiSD_SD_iiiii,(.L_x_25768 - _ZN4vllm25paged_attention_v1_kernelI13__nv_bfloat16hLi64ELi16ELi128ELNS_18Fp8KVCacheDataTypeE1ELb1EEEvPT_PKS3_PKT0_S9_ifPKiSB_iPKfiiiSD_SD_iiiii)
        .other          _ZN4vllm25paged_attention_v1_kernelI13__nv_bfloat16hLi64ELi16ELi128ELNS_18Fp8KVCacheDataTypeE1ELb1EEEvPT_PKS3_PKT0_S9_ifPKiSB_iPKfiiiSD_SD_iiiii,@"STO_CUDA_ENTRY STV_DEFAULT"
_ZN4vllm25paged_attention_v1_kernelI13__nv_bfloat16hLi64ELi16ELi128ELNS_18Fp8KVCacheDataTypeE1ELb1EEEvPT_PKS3_PKT0_S9_ifPKiSB_iPKfiiiSD_SD_iiiii:
.text._ZN4vllm25paged_attention_v1_kernelI13__nv_bfloat16hLi64ELi16ELi128ELNS_18Fp8KVCacheDataTypeE1ELb1EEEvPT_PKS3_PKT0_S9_ifPKiSB_iPKfiiiSD_SD_iiiii:
        /* <DEDUP_REMOVED lines=103> */
.L_x_10036:
        /* <DEDUP_REMOVED lines=24> */
.L_x_10040:
        /* <DEDUP_REMOVED lines=41> */
.L_x_10038:
[----:B------:R-:W-:Y:S05]  /*0a80*/  BSYNC.RECONVERGENT B6 ;  /* 0x0000000000067941 */ /* 0x000fea0003800200 */
.L_x_10037:
        /* <DEDUP_REMOVED lines=11> */
.L_x_10074:
        /* <DEDUP_REMOVED lines=39> */
.L_x_10046:
        /* <DEDUP_REMOVED lines=11> */
.L_x_10045:
[----:B------:R-:W-:Y:S05]  /*0e60*/  BSYNC.RECONVERGENT B1 ;  /* 0x0000000000017941 */ /* 0x000fea0003800200 */
.L_x_10044:
        /* <DEDUP_REMOVED lines=12> */
.L_x_10049:
        /* <DEDUP_REMOVED lines=100> */
.L_x_10048:
[----:B------:R-:W-:Y:S05]  /*1570*/  BSYNC.RECONVERGENT B1 ;  /* 0x0000000000017941 */ /* 0x000fea0003800200 */
.L_x_10047:
        /* <DEDUP_REMOVED lines=55> */
.L_x_10051:
[----:B------:R-:W-:Y:S05]  /*18f0*/  BSYNC.RECONVERGENT B1 ;  /* 0x0000000000017941 */ /* 0x000fea0003800200 */
.L_x_10050:
        /* <DEDUP_REMOVED lines=26> */
.L_x_10043:
[----:B------:R-:W-:Y:S05]  /*1aa0*/  BSYNC.RECONVERGENT B0 ;  /* 0x0000000000007941 */ /* 0x000fea0003800200 */
.L_x_10042:
        /* <DEDUP_REMOVED lines=39> */
.L_x_10056:
[----:B------:R-:W0:Y:S01]  /*1d20*/  LDS R3, [R12] ;  /* 0x000000000c037984 */ /* 0x000e220000000800 */
[----:B------:R-:W-:-:S04]  /*1d30*/  IADD3 R13, PT, PT, R13, 0x1, RZ ;  /* 0x000000010d0d7810 */ /* 0x000fc80007ffe0ff */
[----:B------:R-:W-:Y:S01]  /*1d40*/  ISETP.NE.AND P0, PT, R13, RZ, PT ;  /* 0x000000ff0d00720c */ /* 0x000fe20003f05270 */
[----:B0-----:R-:W-:-:S05]  /*1d50*/  FMUL.FTZ R3, R3, R2 ;  /* 0x0000000203037220 */ /* 0x001fca0000410000 */
[----:B------:R0:W-:Y:S02]  /*1d60*/  STS [R12], R3 ;  /* 0x000000030c007388 */ /* 0x0001e40000000800 */
[----:B0-----:R-:W-:-:S05]  /*1d70*/  VIADD R12, R12, 0x200 ;  /* 0x000002000c0c7836 */ /* 0x001fca0000000000 */
[----:B------:R-:W-:Y:S05]  /*1d80*/  @P0 BRA `(.L_x_10056) ;  /* 0xfffffffc00e40947 */ /* 0x000fea000383ffff */
.L_x_10055:
[----:B------:R-:W-:Y:S05]  /*1d90*/  BSYNC.RECONVERGENT B1 ;  /* 0x0000000000017941 */ /* 0x000fea0003800200 */
.L_x_10054:
        /* <DEDUP_REMOVED lines=12> */
.L_x_10059:
        /* <DEDUP_REMOVED lines=52> */
.L_x_10058:
[----:B------:R-:W-:Y:S05]  /*21a0*/  BSYNC.RECONVERGENT B1 ;  /* 0x0000000000017941 */ /* 0x000fea0003800200 */
.L_x_10057:
        /* <DEDUP_REMOVED lines=31> */
.L_x_10061:
[----:B------:R-:W-:Y:S05]  /*23a0*/  BSYNC.RECONVERGENT B1 ;  /* 0x0000000000017941 */ /* 0x000fea0003800200 */
.L_x_10060:
        /* <DEDUP_REMOVED lines=14> */
.L_x_10053:
[----:B------:R-:W-:Y:S05]  /*2490*/  BSYNC.RECONVERGENT B0 ;  /* 0x0000000000007941 */ /* 0x000fea0003800200 */
.L_x_10052:
        /* <DEDUP_REMOVED lines=29> */
.L_x_10065:
        /* <DEDUP_REMOVED lines=34> */
.L_x_10064:
        /* <DEDUP_REMOVED lines=16> */
.L_x_10063:
[----:B------:R-:W-:Y:S05]  /*2990*/  BSYNC.RECONVERGENT B6 ;  /* 0x0000000000067941 */ /* 0x000fea0003800200 */
.L_x_10062:
        /* <DEDUP_REMOVED lines=11> */
.L_x_10079:
        /* <DEDUP_REMOVED lines=19> */
.L_x_10068:
[----:B------:R-:W-:Y:S05]  /*2b80*/  BSYNC.RECONVERGENT B0 ;  /* 0x0000000000007941 */ /* 0x000fea0003800200 */
.L_x_10067:
        /* <DEDUP_REMOVED lines=59> */
.L_x_10039:
        /* <DEDUP_REMOVED lines=16> */
.L_x_10069:
[----:B------:R-:W-:Y:S05]  /*3040*/  EXIT ;  /* 0x000000000000794d */ /* 0x000fea0003800000 */
.L_x_10041:
[----:B------:R-:W-:Y:S02]  /*3050*/  HFMA2 R12, -RZ, RZ, 0, 9.5367431640625e-07 ;  /* 0x00000010ff0c7431 */ /* 0x000fe400000001ff */
[----:B------:R-:W-:Y:S01]  /*3060*/  IMAD.MOV.U32 R11, RZ, RZ, 0x1f ;  /* 0x0000001fff0b7424 */ /* 0x000fe200078e00ff */
[----:B------:R-:W-:-:S07]  /*3070*/  MOV R15, 0xffffffff ;  /* 0xffffffff000f7802 */ /* 0x000fce0000000f00 */
[----:B------:R-:W-:Y:S05]  /*3080*/  WARPSYNC.COLLECTIVE R15, `(.L_x_10070) ;  /* 0x000000000f087348 */ /* 0x000fea0003c00000 */
[----:B------:R0:W1:Y:S02]  /*3090*/  SHFL.BFLY P6, R14, R13, R12, R11 ;  /* 0x0c00000c0d0e7389 */ /* 0x00006400000c000b */
[----:B01----:R-:W-:Y:S05]  /*30a0*/  ENDCOLLECTIVE ;  /* 0x000000000000791b */ /* 0x003fea0003800000 */
.L_x_10070:
[----:B------:R-:W-:Y:S01]  /*30b0*/  IMAD.MOV.U32 R12, RZ, RZ, 0x8 ;  /* 0x00000008ff0c7424 */ /* 0x000fe200078e00ff */
[----:B------:R-:W-:-:S04]  /*30c0*/  FMNMX.FTZ R0, R14, -3.40282346638528859812e+38, !PT ;  /* 0xff7fffff0e007809 */ /* 0x000fc80007810000 */
[----:B------:R-:W-:-:S07]  /*30d0*/  MOV R13, R0 ;  /* 0x00000000000d7202 */ /* 0x000fce0000000f00 */
[----:B------:R-:W-:Y:S05]  /*30e0*/  WARPSYNC.COLLECTIVE R15, `(.L_x_10071) ;  /* 0x000000000f087348 */ /* 0x000fea0003c00000 */
[----:B------:R0:W1:Y:S02]  /*30f0*/  SHFL.BFLY P6, R14, R13, R12, R11 ;  /* 0x0c00000c0d0e7389 */ /* 0x00006400000c000b */
[----:B01----:R-:W-:Y:S05]  /*3100*/  ENDCOLLECTIVE ;  /* 0x000000000000791b */ /* 0x003fea0003800000 */
.L_x_10071:
[----:B------:R-:W-:Y:S01]  /*3110*/  HFMA2 R12, -RZ, RZ, 0, 2.384185791015625e-07 ;  /* 0x00000004ff0c7431 */ /* 0x000fe200000001ff */
[----:B------:R-:W-:-:S04]  /*3120*/  FMNMX.FTZ R2, R0, R14, !PT ;  /* 0x0000000e00027209 */ /* 0x000fc80007810000 */
[----:B------:R-:W-:-:S07]  /*3130*/  MOV R13, R2 ;  /* 0x00000002000d7202 */ /* 0x000fce0000000f00 */
[----:B------:R-:W-:Y:S05]  /*3140*/  WARPSYNC.COLLECTIVE R15, `(.L_x_10072) ;  /* 0x000000000f087348 */ /* 0x000fea0003c00000 */
[----:B------:R0:W1:Y:S02]  /*3150*/  SHFL.BFLY P6, R14, R13, R12, R11 ;  /* 0x0c00000c0d0e7389 */ /* 0x00006400000c000b */
[----:B01----:R-:W-:Y:S05]  /*3160*/  ENDCOLLECTIVE ;  /* 0x000000000000791b */ /* 0x003fea0003800000 */
.L_x_10072:
[----:B------:R-:W-:Y:S02]  /*3170*/  MOV R12, 0x2 ;  /* 0x00000002000c7802 */ /* 0x000fe40000000f00 */
[----:B------:R-:W-:-:S05]  /*3180*/  FMNMX.FTZ R3, R2, R14, !PT ;  /* 0x0000000e02037209 */ /* 0x000fca0007810000 */
[----:B------:R-:W-:-:S07]  /*3190*/  IMAD.MOV.U32 R13, RZ, RZ, R3 ;  /* 0x000000ffff0d7224 */ /* 0x000fce00078e0003 */
[----:B------:R-:W-:Y:S05]  /*31a0*/  WARPSYNC.COLLECTIVE R15, `(.L_x_10073) ;  /* 0x000000000f087348 */ /* 0x000fea0003c00000 */
[----:B------:R0:W1:Y:S02]  /*31b0*/  SHFL.BFLY P6, R14, R13, R12, R11 ;  /* 0x0c00000c0d0e7389 */ /* 0x00006400000c000b */
[----:B01----:R-:W-:Y:S05]  /*31c0*/  ENDCOLLECTIVE ;  /* 0x000000000000791b */ /* 0x003fea0003800000 */
.L_x_10073:
[----:B------:R-:W-:Y:S05]  /*31d0*/  BRA `(.L_x_10074) ;  /* 0xffffffd800587947 */ /* 0x000fea000383ffff */
.L_x_10066:
[----:B------:R-:W-:Y:S02]  /*31e0*/  HFMA2 R13, -RZ, RZ, 0, 0 ;  /* 0x00000000ff0d7431 */ /* 0x000fe400000001ff */
[----:B------:R-:W-:Y:S01]  /*31f0*/  IMAD.MOV.U32 R12, RZ, RZ, 0x1 ;  /* 0x00000001ff0c7424 */ /* 0x000fe200078e00ff */
[----:B------:R-:W-:Y:S02]  /*3200*/  MOV R11, 0x1f ;  /* 0x0000001f000b7802 */ /* 0x000fe40000000f00 */
[----:B------:R-:W-:-:S07]  /*3210*/  MOV R15, 0xffffffff ;  /* 0xffffffff000f7802 */ /* 0x000fce0000000f00 */
[----:B0-----:R-:W-:Y:S05]  /*3220*/  WARPSYNC.COLLECTIVE R15, `(.L_x_10075) ;  /* 0x000000000f087348 */ /* 0x001fea0003c00000 */
[----:B------:R1:W2:Y:S02]  /*3230*/  SHFL.BFLY P6, R14, R13, R12, R11 ;  /* 0x0c00000c0d0e7389 */ /* 0x0002a400000c000b */
[----:B012---:R-:W-:Y:S05]  /*3240*/  ENDCOLLECTIVE ;  /* 0x000000000000791b */ /* 0x007fea0003800000 */
.L_x_10075:
[----:B------:R-:W-:-:S07]  /*3250*/  IMAD.MOV.U32 R0, RZ, RZ, R14 ;  /* 0x000000ffff007224 */ /* 0x000fce00078e000e */
[----:B------:R-:W-:Y:S05]  /*3260*/  WARPSYNC.COLLECTIVE R15, `(.L_x_10076) ;  /* 0x000000000f087348 */ /* 0x000fea0003c00000 */
[----:B------:R0:W1:Y:S02]  /*3270*/  SHFL.BFLY P6, R14, R13, R12, R11 ;  /* 0x0c00000c0d0e7389 */ /* 0x00006400000c000b */
[----:B01----:R-:W-:Y:S05]  /*3280*/  ENDCOLLECTIVE ;  /* 0x000000000000791b */ /* 0x003fea0003800000 */
.L_x_10076:
[----:B------:R-:W-:Y:S01]  /*3290*/  FADD.FTZ R0, RZ, R0 ;  /* 0x00000000ff007221 */ /* 0x000fe20000010000 */
[----:B------:R-:W-:-:S07]  /*32a0*/  MOV R2, R14 ;  /* 0x0000000e00027202 */ /* 0x000fce0000000f00 */
[----:B------:R-:W-:Y:S05]  /*32b0*/  WARPSYNC.COLLECTIVE R15, `(.L_x_10077) ;  /* 0x000000000f087348 */ /* 0x000fea0003c00000 */
[----:B------:R0:W1:Y:S02]  /*32c0*/  SHFL.BFLY P6, R14, R13, R12, R11 ;  /* 0x0c00000c0d0e7389 */ /* 0x00006400000c000b */
[----:B01----:R-:W-:Y:S05]  /*32d0*/  ENDCOLLECTIVE ;  /* 0x000000000000791b */ /* 0x003fea0003800000 */
.L_x_10077:
[----:B------:R-:W-:Y:S01]  /*32e0*/  FADD.FTZ R3, RZ, R2 ;  /* 0x00000002ff037221 */ /* 0x000fe20000010000 */
[----:B------:R-:W-:-:S07]  /*32f0*/  MOV R4, R14 ;  /* 0x0000000e00047202 */ /* 0x000fce0000000f00 */
[----:B------:R-:W-:Y:S05]  /*3300*/  WARPSYNC.COLLECTIVE R15, `(.L_x_10078) ;  /* 0x000000000f087348 */ /* 0x000fea0003c00000 */
[----:B------:R0:W1:Y:S02]  /*3310*/  SHFL.BFLY P6, R14, R13, R12, R11 ;  /* 0x0c00000c0d0e7389 */ /* 0x00006400000c000b */
[----:B01----:R-:W-:Y:S05]  /*3320*/  ENDCOLLECTIVE ;  /* 0x000000000000791b */ /* 0x003fea0003800000 */
.L_x_10078:
[----:B------:R-:W-:Y:S01]  /*3330*/  FADD.FTZ R4, RZ, R4 ;  /* 0x00000004ff047221 */ /* 0x000fe20000010000 */
[----:B------:R-:W-:Y:S06]  /*3340*/  BRA `(.L_x_10079) ;  /* 0xfffffff400c07947 */ /* 0x000fec000383ffff */
.L_x_10080:
        /* <DEDUP_REMOVED lines=11> */
.L_x_25768:


//--------------------- .text._ZN4vllm25paged_attention_v1_kernelI13__nv_bfloat16hLi32ELi16ELi128ELNS_18Fp8KVCacheDataTypeE1ELb1EEEvPT_PKS3_PKT0_S9_ifPKiSB_iPKfiiiSD_SD_iiiii --------------------------
	.section	.text._ZN4vllm25paged_attention_v1_kernelI13__nv_bfloat16hLi32ELi16ELi128ELNS_18Fp8KVCacheDataTypeE1ELb1EEEvPT_PKS3_PKT0_S9_ifPKiSB_iPKfiiiSD_SD_iiiii,"ax",@progbits
	.align	128
        .global         _ZN4vllm25paged_attention_v1_kernelI13__nv_bfloat16hLi32ELi16ELi128ELNS_18Fp8KVCacheDataTypeE1ELb1EEEvPT_PKS3_PKT0_S9_ifPKiSB_iPKfiiiSD_SD_iiiii
        .type           _ZN4vllm25paged_attention_v1_kernelI13__nv_bfloat16hLi32ELi16ELi128ELNS_18Fp8KVCacheDataTypeE1ELb1EEEvPT_PKS3_PKT0_S9_ifPKiSB_iPKfiiiSD_SD_iiiii,@function
        .size           _ZN4vllm25paged_attention_v1_kernelI13__nv_bfloat16hLi32ELi16ELi128ELNS_18Fp8KVCacheDataTypeE1ELb1EEEvPT_PKS3_PKT0_S9_ifPKiSB_iPKfiiiSD_SD_iiiii,(.L_x_25769 - _ZN4vllm25paged_attention_v1_kernelI13__nv_bfloat16hLi32ELi16ELi128ELNS_18Fp8KVCacheDataTypeE1ELb1EEEvPT_PKS3_PKT0_S9_ifPKiSB_iPKfiiiSD_SD_iiiii)
        .other          _ZN4vllm25paged_attention_v1_kernelI13__nv_bfloat16hLi32ELi16ELi128ELNS_18Fp8KVCacheDataTypeE1ELb1EEEvPT_PKS3_PKT0_S9_ifPKiSB_iPKfiiiSD_SD_iiiii,@"STO_CUDA_ENTRY STV_DEFAULT"
_ZN4vllm25paged_attention_v1_kernelI13__nv_bfloat16hLi32ELi16ELi128ELNS_18Fp8KVCacheDataTypeE1ELb1EEEvPT_PKS3_PKT0_S9_ifPKiSB_iPKfiiiSD_SD_iiiii:
.text._ZN4vllm25paged_attention_v1_kernelI13__nv_bfloat16hLi32ELi16ELi128ELNS_18Fp8KVCacheDataTypeE1ELb1EEEvPT_PKS3_PKT0_S9_ifPKiSB_iPKfiiiSD_SD_iiiii:
        /* <DEDUP_REMOVED lines=102> */
.L_x_10081:
        /* <DEDUP_REMOVED lines=23> */
.L_x_10085:
        /* <DEDUP_REMOVED lines=41> */
.L_x_10083:
[----:B------:R-:W-:Y:S05]  /*0a60*/  BSYNC.RECONVERGENT B6 ;  /* 0x0000000000067941 */ /* 0x000fea0003800200 */
.L_x_10082:
        /* <DEDUP_REMOVED lines=11> */
.L_x_10117:
        /* <DEDUP_REMOVED lines=39> */
.L_x_10091:
        /* <DEDUP_REMOVED lines=11> */
.L_x_10090:
[----:B------:R-:W-:Y:S05]  /*0e40*/  BSYNC.RECONVERGENT B1 ;  /* 0x0000000000017941 */ /* 0x000fea0003800200 */
.L_x_10089:
        /* <DEDUP_REMOVED lines=12> */
.L_x_10094:
        /* <DEDUP_REMOVED lines=100> */
.L_x_10093:
[----:B------:R-:W-:Y:S05]  /*1550*/  BSYNC.RECONVERGENT B1 ;  /* 0x0000000000017941 */ /* 0x000fea0003800200 */
.L_x_10092:
        /* <DEDUP_REMOVED lines=55> */
.L_x_10096:
[----:B------:R-:W-:Y:S05]  /*18d0*/  BSYNC.RECONVERGENT B1 ;  /* 0x0000000000017941 */ /* 0x000fea0003800200 */
.L_x_10095:
        /* <DEDUP_REMOVED lines=26> */
.L_x_10088:
[----:B------:R-:W-:Y:S05]  /*1a80*/  BSYNC.RECONVERGENT B0 ;  /* 0x0000000000007941 */ /* 0x000fea0003800200 */
.L_x_10087:
        /* <DEDUP_REMOVED lines=39> */
.L_x_10101:
[----:B------:R-:W0:Y:S01]  /*1d00*/  LDS R3, [R12] ;  /* 0x000000000c037984 */ /* 0x000e220000000800 */
[----:B------:R-:W-:-:S05]  /*1d10*/  VIADD R13, R13, 0x1 ;  /* 0x000000010d0d7836 */ /* 0x000fca0000000000 */
[----:B------:R-:W-:Y:S01]  /*1d20*/  ISETP.NE.AND P0, PT, R13, RZ, PT ;  /* 0x000000ff0d00720c */ /* 0x000fe20003f05270 */
[----:B0-----:R-:W-:-:S05]  /*1d30*/  FMUL.FTZ R3, R3, R2 ;  /* 0x0000000203037220 */ /* 0x001fca0000410000 */
[----:B------:R0:W-:Y:S02]  /*1d40*/  STS [R12], R3 ;  /* 0x000000030c007388 */ /* 0x0001e40000000800 */
[----:B0-----:R-:W-:-:S05]  /*1d50*/  IADD3 R12, PT, PT, R12, 0x200, RZ ;  /* 0x000002000c0c7810 */ /* 0x001fca0007ffe0ff */
[----:B------:R-:W-:Y:S05]  /*1d60*/  @P0 BRA `(.L_x_10101) ;  /* 0xfffffffc00e40947 */ /* 0x000fea000383ffff */
.L_x_10100:
[----:B------:R-:W-:Y:S05]  /*1d70*/  BSYNC.RECONVERGENT B1 ;  /* 0x0000000000017941 */ /* 0x000fea0003800200 */
.L_x_10099:
        /* <DEDUP_REMOVED lines=12> */
.L_x_10104:
        /* <DEDUP_REMOVED lines=52> */
.L_x_10103:
[----:B------:R-:W-:Y:S05]  /*2180*/  BSYNC.RECONVERGENT B1 ;  /* 0x0000000000017941 */ /* 0x000fea0003800200 */
.L_x_10102:
        /* <DEDUP_REMOVED lines=31> */
.L_x_10106:
[----:B------:R-:W-:Y:S05]  /*2380*/  BSYNC.RECONVERGENT B1 ;  /* 0x0000000000017941 */ /* 0x000fea0003800200 */
.L_x_10105:
        /* <DEDUP_REMOVED lines=14> */
.L_x_10098:
[----:B------:R-:W-:Y:S05]  /*2470*/  BSYNC.RECONVERGENT B0 ;  /* 0x0000000000007941 */ /* 0x000fea0003800200 */
.L_x_10097:
        /* <DEDUP_REMOVED lines=29> */
.L_x_10110:
        /* <DEDUP_REMOVED lines=34> */
.L_x_10109:
        /* <DEDUP_REMOVED lines=16> */
.L_x_10108:
[----:B------:R-:W-:Y:S05]  /*2970*/  BSYNC.RECONVERGENT B6 ;  /* 0x0000000000067941 */ /* 0x000fea0003800200 */
.L_x_10107:
[----:B------:R-:W-:Y:S01]  /*2980*/  UMOV UR4, 0xffffffff ;  /* 0xffffffff00047882 */ /* 0x000fe20000000000 */
[----:B-1----:R-:W-:Y:S02]  /*2990*/  LOP3.LUT R5, R18, 0x1f, RZ, 0xc0, !PT ;  /* 0x0000001f12057812 */ /* 0x002fe400078ec0ff */
[----:B------:R-:W-:Y:S05]  /*29a0*/  BRA.DIV UR4, `(.L_x_10111) ;  /* 0x0000000604907947 */ /* 0x000fea000b800000 */
[----:B------:R-:W-:Y:S01]  /*29b0*/  HFMA2 R0, -RZ, RZ, 0, 0 ;  /* 0x00000000ff007431 */ /* 0x000fe200000001ff */
[----:B------:R-:W-:-:S04]  /*29c0*/  MOV R14, RZ ;  /* 0x000000ff000e7202 */ /* 0x000fc80000000f00 */
[----:B------:R-:W-:-:S07]  /*29d0*/  FADD.FTZ R0, RZ, R0 ;  /* 0x00000000ff007221 */ /* 0x000fce0000010000 */
.L_x_10120:
        /* <DEDUP_REMOVED lines=55> */
.L_x_10084:
        /* <DEDUP_REMOVED lines=16> */
.L_x_10112:
[----:B------:R-:W-:Y:S05]  /*2e50*/  EXIT ;  /* 0x000000000000794d */ /* 0x000fea0003800000 */
.L_x_10086:
[----:B------:R-:W-:Y:S01]  /*2e60*/  HFMA2 R12, -RZ, RZ, 0, 9.5367431640625e-07 ;  /* 0x00000010ff0c7431 */ /* 0x000fe200000001ff */
[----:B------:R-:W-:Y:S01]  /*2e70*/  MOV R11, 0x1f ;  /* 0x0000001f000b7802 */ /* 0x000fe20000000f00 */
[----:B------:R-:W-:-:S07]  /*2e80*/  IMAD.MOV.U32 R15, RZ, RZ, -0x1 ;  /* 0xffffffffff0f7424 */ /* 0x000fce00078e00ff */
[----:B------:R-:W-:Y:S05]  /*2e90*/  WARPSYNC.COLLECTIVE R15, `(.L_x_10113) ;  /* 0x000000000f087348 */ /* 0x000fea0003c00000 */
[----:B------:R0:W1:Y:S02]  /*2ea0*/  SHFL.BFLY P6, R14, R13, R12, R11 ;  /* 0x0c00000c0d0e7389 */ /* 0x00006400000c000b */
[----:B01----:R-:W-:Y:S05]  /*2eb0*/  ENDCOLLECTIVE ;  /* 0x000000000000791b */ /* 0x003fea0003800000 */
.L_x_10113:
[----:B------:R-:W-:Y:S01]  /*2ec0*/  HFMA2 R12, -RZ, RZ, 0, 4.76837158203125e-07 ;  /* 0x00000008ff0c7431 */ /* 0x000fe200000001ff */
[----:B------:R-:W-:-:S04]  /*2ed0*/  FMNMX.FTZ R0, R14, -3.40282346638528859812e+38, !PT ;  /* 0xff7fffff0e007809 */ /* 0x000fc80007810000 */
[----:B------:R-:W-:-:S07]  /*2ee0*/  MOV R13, R0 ;  /* 0x00000000000d7202 */ /* 0x000fce0000000f00 */
[----:B------:R-:W-:Y:S05]  /*2ef0*/  WARPSYNC.COLLECTIVE R15, `(.L_x_10114) ;  /* 0x000000000f087348 */ /* 0x000fea0003c00000 */
[----:B------:R0:W1:Y:S02]  /*2f00*/  SHFL.BFLY P6, R14, R13, R12, R11 ;  /* 0x0c00000c0d0e7389 */ /* 0x00006400000c000b */
[----:B01----:R-:W-:Y:S05]  /*2f10*/  ENDCOLLECTIVE ;  /* 0x000000000000791b */ /* 0x003fea0003800000 */
.L_x_10114:
[----:B------:R-:W-:Y:S02]  /*2f20*/  MOV R12, 0x4 ;  /* 0x00000004000c7802 */ /* 0x000fe40000000f00 */
[----:B------:R-:W-:-:S05]  /*2f30*/  FMNMX.FTZ R2, R0, R14, !PT ;  /* 0x0000000e00027209 */ /* 0x000fca0007810000 */
[----:B------:R-:W-:-:S07]  /*2f40*/  IMAD.MOV.U32 R13, RZ, RZ, R2 ;  /* 0x000000ffff0d7224 */ /* 0x000fce00078e0002 */
[----:B------:R-:W-:Y:S05]  /*2f50*/  WARPSYNC.COLLECTIVE R15, `(.L_x_10115) ;  /* 0x000000000f087348 */ /* 0x000fea0003c00000 */
[----:B------:R0:W1:Y:S02]  /*2f60*/  SHFL.BFLY P6, R14, R13, R12, R11 ;  /* 0x0c00000c0d0e7389 */ /* 0x00006400000c000b */
[----:B01----:R-:W-:Y:S05]  /*2f70*/  ENDCOLLECTIVE ;  /* 0x000000000000791b */ /* 0x003fea0003800000 */
.L_x_10115:
[----:B------:R-:W-:Y:S01]  /*2f80*/  IMAD.MOV.U32 R12, RZ, RZ, 0x2 ;  /* 0x00000002ff0c7424 */ /* 0x000fe200078e00ff */
[----:B------:R-:W-:-:S04]  /*2f90*/  FMNMX.FTZ R3, R2, R14, !PT ;  /* 0x0000000e02037209 */ /* 0x000fc80007810000 */
[----:B------:R-:W-:-:S07]  /*2fa0*/  MOV R13, R3 ;  /* 0x00000003000d7202 */ /* 0x000fce0000000f00 */
[----:B------:R-:W-:Y:S05]  /*2fb0*/  WARPSYNC.COLLECTIVE R15, `(.L_x_10116) ;  /* 0x000000000f087348 */ /* 0x000fea0003c00000 */
[----:B------:R0:W1:Y:S02]  /*2fc0*/  SHFL.BFLY P6, R14, R13, R12, R11 ;  /* 0x0c00000c0d0e7389 */ /* 0x00006400000c000b */
[----:B01----:R-:W-:Y:S05]  /*2fd0*/  ENDCOLLECTIVE ;  /* 0x000000000000791b */ /* 0x003fea0003800000 */
.L_x_10116:
[----:B------:R-:W-:Y:S05]  /*2fe0*/  BRA `(.L_x_10117) ;  /* 0xffffffd800cc7947 */ /* 0x000fea000383ffff */
.L_x_10111:
[----:B0-----:R-:W-:Y:S01]  /*2ff0*/  HFMA2 R13, -RZ, RZ, 0, 0 ;  /* 0x00000000ff0d7431 */ /* 0x001fe200000001ff */
[----:B------:R-:W-:Y:S01]  /*3000*/  MOV R12, 0x1 ;  /* 0x00000001000c7802 */ /* 0x000fe20000000f00 */
[----:B------:R-:W-:Y:S01]  /*3010*/  IMAD.MOV.U32 R11, RZ, RZ, 0x1f ;  /* 0x0000001fff0b7424 */ /* 0x000fe200078e00ff */
[----:B------:R-:W-:-:S07]  /*3020*/  MOV R15, 0xffffffff ;  /* 0xffffffff000f7802 */ /* 0x000fce0000000f00 */
[----:B------:R-:W-:Y:S05]  /*3030*/  WARPSYNC.COLLECTIVE R15, `(.L_x_10118) ;  /* 0x000000000f087348 */ /* 0x000fea0003c00000 */
[----:B------:R0:W1:Y:S02]  /*3040*/  SHFL.BFLY P6, R14, R13, R12, R11 ;  /* 0x0c00000c0d0e7389 */ /* 0x00006400000c000b */
[----:B01----:R-:W-:Y:S05]  /*3050*/  ENDCOLLECTIVE ;  /* 0x000000000000791b */ /* 0x003fea0003800000 */
.L_x_10118:
[----:B------:R-:W-:-:S07]  /*3060*/  MOV R0, R14 ;  /* 0x0000000e00007202 */ /* 0x000fce0000000f00 */
[----:B------:R-:W-:Y:S05]  /*3070*/  WARPSYNC.COLLECTIVE R15, `(.L_x_10119) ;  /* 0x000000000f087348 */ /* 0x000fea0003c00000 */
[----:B------:R0:W1:Y:S02]  /*3080*/  SHFL.BFLY P6, R14, R13, R12, R11 ;  /* 0x0c00000c0d0e7389 */ /* 0x00006400000c000b */
[----:B01----:R-:W-:Y:S05]  /*3090*/  ENDCOLLECTIVE ;  /* 0x000000000000791b */ /* 0x003fea0003800000 */
.L_x_10119:
[----:B------:R-:W-:Y:S01]  /*30a0*/  FADD.FTZ R0, RZ, R0 ;  /* 0x00000000ff007221 */ /* 0x000fe20000010000 */
[----:B------:R-:W-:Y:S06]  /*30b0*/  BRA `(.L_x_10120) ;  /* 0xfffffff800487947 */ /* 0x000fec000383ffff */
.L_x_10121:
        /* <DEDUP_REMOVED lines=12> */
.L_x_25769:


//--------------------- .text._ZN4vllm25paged_attention_v1_kernelI13__nv_bfloat16hLi256ELi8ELi128ELNS_18Fp8KVCacheDataTypeE1ELb0EEEvPT_PKS3_PKT0_S9_ifPKiSB_iPKfiiiSD_SD_iiiii --------------------------
	.section	.text._ZN4vllm25paged_attention_v1_kernelI13__nv_bfloat16hLi256ELi8ELi128ELNS_18Fp8KVCacheDataTypeE1ELb0EEEvPT_PKS3_PKT0_S9_ifPKiSB_iPKfiiiSD_SD_iiiii,"ax",@progbits
	.align	128
        .global         _ZN4vllm25paged_attention_v1_kernelI13__nv_bfloat16hLi256ELi8ELi128ELNS_18Fp8KVCacheDataTypeE1ELb0EEEvPT_PKS3_PKT0_S9_ifPKiSB_iPKfiiiSD_SD_iiiii
        .type           _ZN4vllm25paged_attention_v1_kernelI13__nv_bfloat16hLi256ELi8ELi128ELNS_18Fp8KVCacheDataTypeE1ELb0EEEvPT_PKS3_PKT0_S9_ifPKiSB_iPKfiiiSD_SD_iiiii,@function
        .size           _ZN4vllm25paged_attention_v1_kernelI13__nv_bfloat16hLi256ELi8ELi128ELNS_18Fp8KVCacheDataTypeE1ELb0EEEvPT_PKS3_PKT0_S9_ifPKiSB_iPKfiiiSD_SD_iiiii,(.L_x_25770 - _ZN4vllm25paged_attention_v1_kernelI13__nv_bfloat16hLi256ELi8ELi128ELNS_18Fp8KVCacheDataTypeE1ELb0EEEvPT_PKS3_PKT0_S9_ifPKiSB_iPKfiiiSD_SD_iiiii)
        .other          _ZN4vllm25paged_attention_v1_kernelI13__nv_bfloat16hLi256ELi8ELi128ELNS_18Fp8KVCacheDataTypeE1ELb0EEEvPT_PKS3_PKT0_S9_ifPKiSB_iPKfiiiSD_SD_iiiii,@"STO_CUDA_ENTRY STV_DEFAULT"
_ZN4vllm25paged_attention_v1_kernelI13__nv_bfloat16hLi256ELi8ELi128ELNS_18Fp8KVCacheDataTypeE1ELb0EEEvPT_PKS3_PKT0_S9_ifPKiSB_iPKfiiiSD_SD_iiiii:
.text._ZN4vllm25paged_attention_v1_kernelI13__nv_bfloat16hLi256ELi8ELi128ELNS_18Fp8KVCacheDataTypeE1ELb0EEEvPT_PKS3_PKT0_S9_ifPKiSB_iPKfiiiSD_SD_iiiii:
        /* <DEDUP_REMOVED lines=35> */
.L_x_10123:
[----:B------:R-:W-:Y:S05]  /*0230*/  BSYNC.RECONVERGENT B6 ;  /* 0x0000000000067941 */ /* 0x000fea0003800200 */
.L_x_10122:
        /* <DEDUP_REMOVED lines=8> */
.L_x_10156:
        /* <DEDUP_REMOVED lines=39> */
.L_x_10129:
        /* <DEDUP_REMOVED lines=11> */
.L_x_10128:
[----:B------:R-:W-:Y:S05]  /*05e0*/  BSYNC.RECONVERGENT B1 ;  /* 0x0000000000017941 */ /* 0x000fea0003800200 */
.L_x_10127:
        /* <DEDUP_REMOVED lines=12> */
.L_x_10132:
        /* <DEDUP_REMOVED lines=100> */
.L_x_10131:
[----:B------:R-:W-:Y:S05]  /*0cf0*/  BSYNC.RECONVERGENT B1 ;  /* 0x0000000000017941 */ /* 0x000fea0003800200 */
.L_x_10130:
        /* <DEDUP_REMOVED lines=55> */
.L_x_10134:
[----:B------:R-:W-:Y:S05]  /*1070*/  BSYNC.RECONVERGENT B1 ;  /* 0x0000000000017941 */ /* 0x000fea0003800200 */
.L_x_10133:
        /* <DEDUP_REMOVED lines=26> */
.L_x_10126:
[----:B------:R-:W-:Y:S05]  /*1220*/  BSYNC.RECONVERGENT B0 ;  /* 0x0000000000007941 */ /* 0x000fea0003800200 */
.L_x_10125:
        /* <DEDUP_REMOVED lines=39> */
.L_x_10139:
[----:B------:R-:W0:Y:S01]  /*14a0*/  LDS R5, [R4] ;  /* 0x0000000004057984 */ /* 0x000e220000000800 */
[----:B------:R-:W-:-:S04]  /*14b0*/  IADD3 R7, PT, PT, R7, 0x1, RZ ;  /* 0x0000000107077810 */ /* 0x000fc80007ffe0ff */
[----:B------:R-:W-:Y:S01]  /*14c0*/  ISETP.NE.AND P0, PT, R7, RZ, PT ;  /* 0x000000ff0700720c */ /* 0x000fe20003f05270 */
[----:B0-----:R-:W-:-:S05]  /*14d0*/  FMUL.FTZ R5, R5, R2 ;  /* 0x0000000205057220 */ /* 0x001fca0000410000 */
[----:B------:R0:W-:Y:S02]  /*14e0*/  STS [R4], R5 ;  /* 0x0000000504007388 */ /* 0x0001e40000000800 */
[----:B0-----:R-:W-:-:S05]  /*14f0*/  IADD3 R4, PT, PT, R4, 0x200, RZ ;  /* 0x0000020004047810 */ /* 0x001fca0007ffe0ff */
[----:B------:R-:W-:Y:S05]  /*1500*/  @P0 BRA `(.L_x_10139) ;  /* 0xfffffffc00e40947 */ /* 0x000fea000383ffff */
.L_x_10138:
[----:B------:R-:W-:Y:S05]  /*1510*/  BSYNC.RECONVERGENT B1 ;  /* 0x0000000000017941 */ /* 0x000fea0003800200 */
.L_x_10137:
        /* <DEDUP_REMOVED lines=12> */
.L_x_10142:
        /* <DEDUP_REMOVED lines=52> */
.L_x_10141:
[----:B------:R-:W-:Y:S05]  /*1920*/  BSYNC.RECONVERGENT B1 ;  /* 0x0000000000017941 */ /* 0x000fea0003800200 */
.L_x_10140:
        /* <DEDUP_REMOVED lines=31> */
.L_x_10144:
[----:B------:R-:W-:Y:S05]  /*1b20*/  BSYNC.RECONVERGENT B1 ;  /* 0x0000000000017941 */ /* 0x000fea0003800200 */
.L_x_10143:
        /* <DEDUP_REMOVED lines=14> */
.L_x_10136:
[----:B------:R-:W-:Y:S05]  /*1c10*/  BSYNC.RECONVERGENT B0 ;  /* 0x0000000000007941 */ /* 0x000fea0003800200 */
.L_x_10135:
        /* <DEDUP_REMOVED lines=27> */
.L_x_10146:
[----:B------:R-:W-:Y:S05]  /*1dd0*/  BSYNC.RECONVERGENT B0 ;  /* 0x0000000000007941 */ /* 0x000fea0003800200 */
.L_x_10145:
        /* <DEDUP_REMOVED lines=22> */
.L_x_10148:
[----:B------:R-:W-:Y:S05]  /*1f40*/  BSYNC.RECONVERGENT B0 ;  /* 0x0000000000007941 */ /* 0x000fea0003800200 */
.L_x_10147:
        /* <DEDUP_REMOVED lines=14> */
.L_x_10150:
[----:B------:R-:W-:Y:S05]  /*2030*/  BSYNC.RECONVERGENT B0 ;  /* 0x0000000000007941 */ /* 0x000fea0003800200 */
.L_x_10149:
        /* <DEDUP_REMOVED lines=22> */
.L_x_10152:
[----:B------:R-:W-:Y:S05]  /*21a0*/  BSYNC.RECONVERGENT B0 ;  /* 0x0000000000007941 */ /* 0x000fea0003800200 */
.L_x_10151:
        /* <DEDUP_REMOVED lines=32> */
.L_x_10124:
[----:B------:R-:W-:Y:S01]  /*23b0*/  HFMA2 R12, -RZ, RZ, 0, 9.5367431640625e-07 ;  /* 0x00000010ff0c7431 */ /* 0x000fe200000001ff */
[----:B------:R-:W-:Y:S02]  /*23c0*/  MOV R11, 0x1f ;  /* 0x0000001f000b7802 */ /* 0x000fe40000000f00 */
[----:B------:R-:W-:-:S07]  /*23d0*/  MOV R15, 0xffffffff ;  /* 0xffffffff000f7802 */ /* 0x000fce0000000f00 */
[----:B------:R-:W-:Y:S05]  /*23e0*/  WARPSYNC.COLLECTIVE R15, `(.L_x_10153) ;  /* 0x000000000f087348 */ /* 0x000fea0003c00000 */
[----:B------:R0:W1:Y:S02]  /*23f0*/  SHFL.BFLY P6, R14, R13, R12, R11 ;  /* 0x0c00000c0d0e7389 */ /* 0x00006400000c000b */
[----:B01----:R-:W-:Y:S05]  /*2400*/  ENDCOLLECTIVE ;  /* 0x000000000000791b */ /* 0x003fea0003800000 */
.L_x_10153:
[----:B------:R-:W-:Y:S01]  /*2410*/  HFMA2 R12, -RZ, RZ, 0, 4.76837158203125e-07 ;  /* 0x00000008ff0c7431 */ /* 0x000fe200000001ff */
[----:B------:R-:W-:-:S04]  /*2420*/  FMNMX.FTZ R0, R14, -3.40282346638528859812e+38, !PT ;  /* 0xff7fffff0e007809 */ /* 0x000fc80007810000 */
[----:B------:R-:W-:-:S07]  /*2430*/  MOV R13, R0 ;  /* 0x00000000000d7202 */ /* 0x000fce0000000f00 */
[----:B------:R-:W-:Y:S05]  /*2440*/  WARPSYNC.COLLECTIVE R15, `(.L_x_10154) ;  /* 0x000000000f087348 */ /* 0x000fea0003c00000 */
[----:B------:R0:W1:Y:S02]  /*2450*/  SHFL.BFLY P6, R14, R13, R12, R11 ;  /* 0x0c00000c0d0e7389 */ /* 0x00006400000c000b */
[----:B01----:R-:W-:Y:S05]  /*2460*/  ENDCOLLECTIVE ;  /* 0x000000000000791b */ /* 0x003fea0003800000 */
.L_x_10154:
[----:B------:R-:W-:Y:S01]  /*2470*/  HFMA2 R12, -RZ, RZ, 0, 2.384185791015625e-07 ;  /* 0x00000004ff0c7431 */ /* 0x000fe200000001ff */
[----:B------:R-:W-:-:S04]  /*2480*/  FMNMX.FTZ R2, R0, R14, !PT ;  /* 0x0000000e00027209 */ /* 0x000fc80007810000 */
[----:B------:R-:W-:-:S07]  /*2490*/  MOV R13, R2 ;  /* 0x00000002000d7202 */ /* 0x000fce0000000f00 */
[----:B------:R-:W-:Y:S05]  /*24a0*/  WARPSYNC.COLLECTIVE R15, `(.L_x_10155) ;  /* 0x000000000f087348 */ /* 0x000fea0003c00000 */
[----:B------:R0:W1:Y:S02]  /*24b0*/  SHFL.BFLY P6, R14, R13, R12, R11 ;  /* 0x0c00000c0d0e7389 */ /* 0x00006400000c000b */
[----:B01----:R-:W-:Y:S05]  /*24c0*/  ENDCOLLECTIVE ;  /* 0x000000000000791b */ /* 0x003fea0003800000 */
.L_x_10155:
[----:B------:R-:W-:Y:S05]  /*24d0*/  BRA `(.L_x_10156) ;  /* 0xffffffdc00787947 */ /* 0x000fea000383ffff */
.L_x_10157:
        /* <DEDUP_REMOVED lines=10> */
.L_x_25770:


//--------------------- .text._ZN4vllm25paged_attention_v1_kernelI13__nv_bfloat16hLi192ELi8ELi128ELNS_18Fp8KVCacheDataTypeE1ELb0EEEvPT_PKS3_PKT0_S9_ifPKiSB_iPKfiiiSD_SD_iiiii --------------------------
	.section	.text._ZN4vllm25paged_attention_v1_kernelI13__nv_bfloat16hLi192ELi8ELi128ELNS_18Fp8KVCacheDataTypeE1ELb0EEEvPT_PKS3_PKT0_S9_ifPKiSB_iPKfiiiSD_SD_iiiii,"ax",@progbits
	.align	128
        .global         _ZN4vllm25paged_attention_v1_kernelI13__nv_bfloat16hLi192ELi8ELi128ELNS_18Fp8KVCacheDataTypeE1ELb0EEEvPT_PKS3_PKT0_S9_ifPKiSB_iPKfiiiSD_SD_iiiii
        .type           _ZN4vllm25paged_attention_v1_kernelI13__nv_bfloat16hLi192ELi8ELi128ELNS_18Fp8KVCacheDataTypeE1ELb0EEEvPT_PKS3_PKT0_S9_ifPKiSB_iPKfiiiSD_SD_iiiii,@function
        .size           _ZN4vllm25paged_attention_v1_kernelI13__nv_bfloat16hLi192ELi8ELi128ELNS_18Fp8KVCacheDataTypeE1ELb0EEEvPT_PKS3_PKT0_S9_ifPKiSB_iPKfiiiSD_SD_iiiii,(.L_x_25771 - _ZN4vllm25paged_attention_v1_kernelI13__nv_bfloat16hLi192ELi8ELi128ELNS_18Fp8KVCacheDataTypeE1ELb0EEEvPT_PKS3_PKT0_S9_ifPKiSB_iPKfiiiSD_SD_iiiii)
        .other          _ZN4vllm25paged_attention_v1_kernelI13__nv_bfloat16hLi192ELi8ELi128ELNS_18Fp8KVCacheDataTypeE1ELb0EEEvPT_PKS3_PKT0_S9_ifPKiSB_iPKfiiiSD_SD_iiiii,@"STO_CUDA_ENTRY STV_DEFAULT"
_ZN4vllm25paged_attention_v1_kernelI13__nv_bfloat16hLi192ELi8ELi128ELNS_18Fp8KVCacheDataTypeE1ELb0EEEvPT_PKS3_PKT0_S9_ifPKiSB_iPKfiiiSD_SD_iiiii:
.text._ZN4vllm25paged_attention_v1_kernelI13__nv_bfloat16hLi192ELi8ELi128ELNS_18Fp8KVCacheDataTypeE1ELb0EEEvPT_PKS3_PKT0_S9_ifPKiSB_iPKfiiiSD_SD_iiiii:
        /* <DEDUP_REMOVED lines=35> */
.L_x_10159:
[----:B------:R-:W-:Y:S05]  /*0230*/  BSYNC.RECONVERGENT B6 ;  /* 0x0000000000067941 */ /* 0x000fea0003800200 */
.L_x_10158:
        /* <DEDUP_REMOVED lines=8> */
.L_x_10188:
        /* <DEDUP_REMOVED lines=39> */
.L_x_10165:
        /* <DEDUP_REMOVED lines=11> */
.L_x_10164:
[----:B------:R-:W-:Y:S05]  /*05e0*/  BSYNC.RECONVERGENT B1 ;  /* 0x0000000000017941 */ /* 0x000fea0003800200 */
.L_x_10163:
        /* <DEDUP_REMOVED lines=12> */
.L_x_10168:
        /* <DEDUP_REMOVED lines=100> */
.L_x_10167:
[----:B------:R-:W-:Y:S05]  /*0cf0*/  BSYNC.RECONVERGENT B1 ;  /* 0x0000000000017941 */ /* 0x000fea0003800200 */
.L_x_10166:
        /* <DEDUP_REMOVED lines=55> */
.L_x_10170:
[----:B------:R-:W-:Y:S05]  /*1070*/  BSYNC.RECONVERGENT B1 ;  /* 0x0000000000017941 */ /* 0x000fea0003800200 */
.L_x_10169:
        /* <DEDUP_REMOVED lines=26> */
.L_x_10162:
[----:B------:R-:W-:Y:S05]  /*1220*/  BSYNC.RECONVERGENT B0 ;  /* 0x0000000000007941 */ /* 0x000fea0003800200 */
.L_x_10161:
        /* <DEDUP_REMOVED lines=39> */
.L_x_10175:
[----:B------:R-:W0:Y:S01]  /*14a0*/  LDS R5, [R4] ;  /* 0x0000000004057984 */ /* 0x000e220000000800 */
[----:B------:R-:W-:-:S04]  /*14b0*/  IADD3 R7, PT, PT, R7, 0x1, RZ ;  /* 0x0000000107077810 */ /* 0x000fc80007ffe0ff */
[----:B------:R-:W-:Y:S01]  /*14c0*/  ISETP.NE.AND P0, PT, R7, RZ, PT ;  /* 0x000000ff0700720c */ /* 0x000fe20003f05270 */
[----:B0-----:R-:W-:-:S05]  /*14d0*/  FMUL.FTZ R5, R5, R2 ;  /* 0x0000000205057220 */ /* 0x001fca0000410000 */
[----:B------:R0:W-:Y:S02]  /*14e0*/  STS [R4], R5 ;  /* 0x0000000504007388 */ /* 0x0001e40000000800 */
[----:B0-----:R-:W-:-:S05]  /*14f0*/  IADD3 R4, PT, PT, R4, 0x200, RZ ;  /* 0x0000020004047810 */ /* 0x001fca0007ffe0ff */
[----:B------:R-:W-:Y:S05]  /*1500*/  @P0 BRA `(.L_x_10175) ;  /* 0xfffffffc00e40947 */ /* 0x000fea000383ffff */
.L_x_10174:
[----:B------:R-:W-:Y:S05]  /*1510*/  BSYNC.RECONVERGENT B1 ;  /* 0x0000000000017941 */ /* 0x000fea0003800200 */
.L_x_10173:
        /* <DEDUP_REMOVED lines=12> */
.L_x_10178:
        /* <DEDUP_REMOVED lines=52> */
.L_x_10177:
[----:B------:R-:W-:Y:S05]  /*1920*/  BSYNC.RECONVERGENT B1 ;  /* 0x0000000000017941 */ /* 0x000fea0003800200 */
.L_x_10176:
        /* <DEDUP_REMOVED lines=31> */
.L_x_10180:
[----:B------:R-:W-:Y:S05]  /*1b20*/  BSYNC.RECONVERGENT B1 ;  /* 0x0000000000017941 */ /* 0x000fea0003800200 */
.L_x_10179:
        /* <DEDUP_REMOVED lines=14> */
.L_x_10172:
[----:B------:R-:W-:Y:S05]  /*1c10*/  BSYNC.RECONVERGENT B0 ;  /* 0x0000000000007941 */ /* 0x000fea0003800200 */
.L_x_10171:
        /* <DEDUP_REMOVED lines=37> */
.L_x_10182:
[----:B------:R-:W-:Y:S05]  /*1e70*/  BSYNC.RECONVERGENT B0 ;  /* 0x0000000000007941 */ /* 0x000fea0003800200 */
.L_x_10181:
        /* <DEDUP_REMOVED lines=22> */
.L_x_10184:
[----:B------:R-:W-:Y:S05]  /*1fe0*/  BSYNC.RECONVERGENT B0 ;  /* 0x0000000000007941 */ /* 0x000fea0003800200 */
.L_x_10183:
        /* <DEDUP_REMOVED lines=29> */
.L_x_10160:
[----:B------:R-:W-:Y:S01]  /*21c0*/  HFMA2 R12, -RZ, RZ, 0, 9.5367431640625e-07 ;  /* 0x00000010ff0c7431 */ /* 0x000fe200000001ff */
[----:B------:R-:W-:Y:S02]  /*21d0*/  MOV R11, 0x1f ;  /* 0x0000001f000b7802 */ /* 0x000fe40000000f00 */
[----:B------:R-:W-:-:S07]  /*21e0*/  MOV R15, 0xffffffff ;  /* 0xffffffff000f7802 */ /* 0x000fce0000000f00 */
[----:B------:R-:W-:Y:S05]  /*21f0*/  WARPSYNC.COLLECTIVE R15, `(.L_x_10185) ;  /* 0x000000000f087348 */ /* 0x000fea0003c00000 */
[----:B------:R0:W1:Y:S02]  /*2200*/  SHFL.BFLY P6, R14, R13, R12, R11 ;  /* 0x0c00000c0d0e7389 */ /* 0x00006400000c000b */
[----:B01----:R-:W-:Y:S05]  /*2210*/  ENDCOLLECTIVE ;  /* 0x000000000000791b */ /* 0x003fea0003800000 */
.L_x_10185:
[----:B------:R-:W-:Y:S01]  /*2220*/  HFMA2 R12, -RZ, RZ, 0, 4.76837158203125e-07 ;  /* 0x00000008ff0c7431 */ /* 0x000fe200000001ff */
[----:B------:R-:W-:-:S04]  /*2230*/  FMNMX.FTZ R0, R14, -3.40282346638528859812e+38, !PT ;  /* 0xff7fffff0e007809 */ /* 0x000fc80007810000 */
[----:B------:R-:W-:-:S07]  /*2240*/  MOV R13, R0 ;  /* 0x00000000000d7202 */ /* 0x000fce0000000f00 */
[----:B------:R-:W-:Y:S05]  /*2250*/  WARPSYNC.COLLECTIVE R15, `(.L_x_10186) ;  /* 0x000000000f087348 */ /* 0x000fea0003c00000 */
[----:B------:R0:W1:Y:S02]  /*2260*/  SHFL.BFLY P6, R14, R13, R12, R11 ;  /* 0x0c00000c0d0e7389 */ /* 0x00006400000c000b */
[----:B01----:R-:W-:Y:S05]  /*2270*/  ENDCOLLECTIVE ;  /* 0x000000000000791b */ /* 0x003fea0003800000 */
.L_x_10186:
[----:B------:R-:W-:Y:S01]  /*2280*/  HFMA2 R12, -RZ, RZ, 0, 2.384185791015625e-07 ;  /* 0x00000004ff0c7431 */ /* 0x000fe200000001ff */
[----:B------:R-:W-:-:S04]  /*2290*/  FMNMX.FTZ R2, R0, R14, !PT ;  /* 0x0000000e00027209 */ /* 0x000fc80007810000 */
[----:B------:R-:W-:-:S07]  /*22a0*/  MOV R13, R2 ;  /* 0x00000002000d7202 */ /* 0x000fce0000000f00 */
[----:B------:R-:W-:Y:S05]  /*22b0*/  WARPSYNC.COLLECTIVE R15, `(.L_x_10187) ;  /* 0x000000000f087348 */ /* 0x000fea0003c00000 */
[----:B------:R0:W1:Y:S02]  /*22c0*/  SHFL.BFLY P6, R14, R13, R12, R11 ;  /* 0x0c00000c0d0e7389 */ /* 0x00006400000c000b */
[----:B01----:R-:W-:Y:S05]  /*22d0*/  ENDCOLLECTIVE ;  /* 0x000000000000791b */ /* 0x003fea0003800000 */
.L_x_10187:
[----:B------:R-:W-:Y:S05]  /*22e0*/  BRA `(.L_x_10188) ;  /* 0xffffffdc00f47947 */ /* 0x000fea000383ffff */
.L_x_10189:
        /* <DEDUP_REMOVED lines=9> */
.L_x_25771:


//--------------------- .text._ZN4vllm25paged_attention_v1_kernelI13__nv_bfloat16hLi128ELi8ELi128ELNS_18Fp8KVCacheDataTypeE1ELb0EEEvPT_PKS3_PKT0_S9_ifPKiSB_iPKfiiiSD_SD_iiiii --------------------------
	.section	.text._ZN4vllm25paged_attention_v1_kernelI13__nv_bfloat16hLi128ELi8ELi128ELNS_18Fp8KVCacheDataTypeE1ELb0EEEvPT_PKS3_PKT0_S9_ifPKiSB_iPKfiiiSD_SD_iiiii,"ax",@progbits
	.align	128
        .global         _ZN4vllm25paged_attention_v1_kernelI13__nv_bfloat16hLi128ELi8ELi128ELNS_18Fp8KVCacheDataTypeE1ELb0EEEvPT_PKS3_PKT0_S9_ifPKiSB_iPKfiiiSD_SD_iiiii
        .type           _ZN4vllm25paged_attention_v1_kernelI13__nv_bfloat16hLi128ELi8ELi128ELNS_18Fp8KVCacheDataTypeE1ELb0EEEvPT_PKS3_PKT0_S9_ifPKiSB_iPKfiiiSD_SD_iiiii,@function
        .size           _ZN4vllm25paged_attention_v1_kernelI13__nv_bfloat16hLi128ELi8ELi128ELNS_18Fp8KVCacheDataTypeE1ELb0EEEvPT_PKS3_PKT0_S9_ifPKiSB_iPKfiiiSD_SD_iiiii,(.L_x_25772 - _ZN4vllm25paged_attention_v1_kernelI13__nv_bfloat16hLi128ELi8ELi128ELNS_18Fp8KVCacheDataTypeE1ELb0EEEvPT_PKS3_PKT0_S9_ifPKiSB_iPKfiiiSD_SD_iiiii)
        .other          _ZN4vllm25paged_attention_v1_kernelI13__nv_bfloat16hLi128ELi8ELi128ELNS_18Fp8KVCacheDataTypeE1ELb0EEEvPT_PKS3_PKT0_S9_ifPKiSB_iPKfiiiSD_SD_iiiii,@"STO_CUDA_ENTRY STV_DEFAULT"
_ZN4vllm25paged_attention_v1_kernelI13__nv_bfloat16hLi128ELi8ELi128ELNS_18Fp8KVCacheDataTypeE1ELb0EEEvPT_PKS3_PKT0_S9_ifPKiSB_iPKfiiiSD_SD_iiiii:
.text._ZN4vllm25paged_attention_v1_kernelI13__nv_bfloat16hLi128ELi8ELi128ELNS_18Fp8KVCacheDataTypeE1ELb0EEEvPT_PKS3_PKT0_S9_ifPKiSB_iPKfiiiSD_SD_iiiii:
        /* <DEDUP_REMOVED lines=35> */
.L_x_10191:
[----:B------:R-:W-:Y:S05]  /*0230*/  BSYNC.RECONVERGENT B6 ;  /* 0x0000000000067941 */ /* 0x000fea0003800200 */
.L_x_10190:
        /* <DEDUP_REMOVED lines=8> */
.L_x_10220:
        /* <DEDUP_REMOVED lines=39> */
.L_x_10197:
        /* <DEDUP_REMOVED lines=11> */
.L_x_10196:
[----:B------:R-:W-:Y:S05]  /*05e0*/  BSYNC.RECONVERGENT B1 ;  /* 0x0000000000017941 */ /* 0x000fea0003800200 */
.L_x_10195:
        /* <DEDUP_REMOVED lines=12> */
.L_x_10200:
        /* <DEDUP_REMOVED lines=100> */
.L_x_10199:
[----:B------:R-:W-:Y:S05]  /*0cf0*/  BSYNC.RECONVERGENT B1 ;  /* 0x0000000000017941 */ /* 0x000fea0003800200 */
.L_x_10198:
        /* <DEDUP_REMOVED lines=55> */
.L_x_10202:
[----:B------:R-:W-:Y:S05]  /*1070*/  BSYNC.RECONVERGENT B1 ;  /* 0x0000000000017941 */ /* 0x000fea0003800200 */
.L_x_10201:
        /* <DEDUP_REMOVED lines=26> */
.L_x_10194:
[----:B------:R-:W-:Y:S05]  /*1220*/  BSYNC.RECONVERGENT B0 ;  /* 0x0000000000007941 */ /* 0x000fea0003800200 */
.L_x_10193:
        /* <DEDUP_REMOVED lines=39> */
.L_x_10207:
[----:B------:R-:W0:Y:S01]  /*14a0*/  LDS R5, [R4] ;  /* 0x0000000004057984 */ /* 0x000e220000000800 */
[----:B------:R-:W-:-:S04]  /*14b0*/  IADD3 R7, PT, PT, R7, 0x1, RZ ;  /* 0x0000000107077810 */ /* 0x000fc80007ffe0ff */
[----:B------:R-:W-:Y:S01]  /*14c0*/  ISETP.NE.AND P0, PT, R7, RZ, PT ;  /* 0x000000ff0700720c */ /* 0x000fe20003f05270 */
[----:B0-----:R-:W-:-:S05]  /*14d0*/  FMUL.FTZ R5, R5, R2 ;  /* 0x0000000205057220 */ /* 0x001fca0000410000 */
[----:B------:R0:W-:Y:S02]  /*14e0*/  STS [R4], R5 ;  /* 0x0000000504007388 */ /* 0x0001e40000000800 */
[----:B0-----:R-:W-:-:S05]  /*14f0*/  IADD3 R4, PT, PT, R4, 0x200, RZ ;  /* 0x0000020004047810 */ /* 0x001fca0007ffe0ff */
[----:B------:R-:W-:Y:S05]  /*1500*/  @P0 BRA `(.L_x_10207) ;  /* 0xfffffffc00e40947 */ /* 0x000fea000383ffff */
.L_x_10206:
[----:B------:R-:W-:Y:S05]  /*1510*/  BSYNC.RECONVERGENT B1 ;  /* 0x0000000000017941 */ /* 0x000fea0003800200 */
.L_x_10205:
        /* <DEDUP_REMOVED lines=12> */
.L_x_10210:
        /* <DEDUP_REMOVED lines=52> */
.L_x_10209:
[----:B------:R-:W-:Y:S05]  /*1920*/  BSYNC.RECONVERGENT B1 ;  /* 0x0000000000017941 */ /* 0x000fea0003800200 */
.L_x_10208:
        /* <DEDUP_REMOVED lines=31> */
.L_x_10212:
[----:B------:R-:W-:Y:S05]  /*1b20*/  BSYNC.RECONVERGENT B1 ;  /* 0x0000000000017941 */ /* 0x000fea0003800200 */
.L_x_10211:
        /* <DEDUP_REMOVED lines=14> */
.L_x_10204:
[----:B------:R-:W-:Y:S05]  /*1c10*/  BSYNC.RECONVERGENT B0 ;  /* 0x0000000000007941 */ /* 0x000fea0003800200 */
.L_x_10203:
        /* <DEDUP_REMOVED lines=36> */
.L_x_10214:
[----:B------:R-:W-:Y:S05]  /*1e60*/  BSYNC.RECONVERGENT B0 ;  /* 0x0000000000007941 */ /* 0x000fea0003800200 */
.L_x_10213:
        /* <DEDUP_REMOVED lines=19> */
.L_x_10216:
[----:B------:R-:W-:Y:S05]  /*1fa0*/  BSYNC.RECONVERGENT B0 ;  /* 0x0000000000007941 */ /* 0x000fea0003800200 */
.L_x_10215:
        /* <DEDUP_REMOVED lines=24> */
.L_x_10192:
[----:B------:R-:W-:Y:S01]  /*2130*/  HFMA2 R12, -RZ, RZ, 0, 9.5367431640625e-07 ;  /* 0x00000010ff0c7431 */ /* 0x000fe200000001ff */
[----:B------:R-:W-:Y:S02]  /*2140*/  MOV R11, 0x1f ;  /* 0x0000001f000b7802 */ /* 0x000fe40000000f00 */
[----:B------:R-:W-:-:S07]  /*2150*/  MOV R15, 0xffffffff ;  /* 0xffffffff000f7802 */ /* 0x000fce0000000f00 */
[----:B------:R-:W-:Y:S05]  /*2160*/  WARPSYNC.COLLECTIVE R15, `(.L_x_10217) ;  /* 0x000000000f087348 */ /* 0x000fea0003c00000 */
[----:B------:R0:W1:Y:S02]  /*2170*/  SHFL.BFLY P6, R14, R13, R12, R11 ;  /* 0x0c00000c0d0e7389 */ /* 0x00006400000c000b */
[----:B01----:R-:W-:Y:S05]  /*2180*/  ENDCOLLECTIVE ;  /* 0x000000000000791b */ /* 0x003fea0003800000 */
.L_x_10217:
[----:B------:R-:W-:Y:S01]  /*2190*/  HFMA2 R12, -RZ, RZ, 0, 4.76837158203125e-07 ;  /* 0x00000008ff0c7431 */ /* 0x000fe200000001ff */
[----:B------:R-:W-:-:S04]  /*21a0*/  FMNMX.FTZ R0, R14, -3.40282346638528859812e+38, !PT ;  /* 0xff7fffff0e007809 */ /* 0x000fc80007810000 */
[----:B------:R-:W-:-:S07]  /*21b0*/  MOV R13, R0 ;  /* 0x00000000000d7202 */ /* 0x000fce0000000f00 */
[----:B------:R-:W-:Y:S05]  /*21c0*/  WARPSYNC.COLLECTIVE R15, `(.L_x_10218) ;  /* 0x000000000f087348 */ /* 0x000fea0003c00000 */
[----:B------:R0:W1:Y:S02]  /*21d0*/  SHFL.BFLY P6, R14, R13, R12, R11 ;  /* 0x0c00000c0d0e7389 */ /* 0x00006400000c000b */
[----:B01----:R-:W-:Y:S05]  /*21e0*/  ENDCOLLECTIVE ;  /* 0x000000000000791b */ /* 0x003fea0003800000 */
.L_x_10218:
[----:B------:R-:W-:Y:S01]  /*21f0*/  HFMA2 R12, -RZ, RZ, 0, 2.384185791015625e-07 ;  /* 0x00000004ff0c7431 */ /* 0x000fe200000001ff */
[----:B------:R-:W-:-:S04]  /*2200*/  FMNMX.FTZ R2, R0, R14, !PT ;  /* 0x0000000e00027209 */ /* 0x000fc80007810000 */
[----:B------:R-:W-:-:S07]  /*2210*/  MOV R13, R2 ;  /* 0x00000002000d7202 */ /* 0x000fce0000000f00 */
[----:B------:R-:W-:Y:S05]  /*2220*/  WARPSYNC.COLLECTIVE R15, `(.L_x_10219) ;  /* 0x000000000f087348 */ /* 0x000fea0003c00000 */
[----:B------:R0:W1:Y:S02]  /*2230*/  SHFL.BFLY P6, R14, R13, R12, R11 ;  /* 0x0c00000c0d0e7389 */ /* 0x00006400000c000b */
[----:B01----:R-:W-:Y:S05]  /*2240*/  ENDCOLLECTIVE ;  /* 0x000000000000791b */ /* 0x003fea0003800000 */
.L_x_10219:
[----:B------:R-:W-:Y:S05]  /*2250*/  BRA `(.L_x_10220) ;  /* 0xffffffe000187947 */ /* 0x000fea000383ffff */
.L_x_10221:
        /* <DEDUP_REMOVED lines=10> */
.L_x_25772:


//--------------------- .text._ZN4vllm25paged_attention_v1_kernelI13__nv_bfloat16hLi120ELi8ELi128ELNS_18Fp8KVCacheDataTypeE1ELb0EEEvPT_PKS3_PKT0_S9_ifPKiSB_iPKfiiiSD_SD_iiiii --------------------------
	.section	.text._ZN4vllm25paged_attention_v1_kernelI13__nv_bfloat16hLi120ELi8ELi128ELNS_18Fp8KVCacheDataTypeE1ELb0EEEvPT_PKS3_PKT0_S9_ifPKiSB_iPKfiiiSD_SD_iiiii,"ax",@progbits
	.align	128
        .global         _ZN4vllm25paged_attention_v1_kernelI13__nv_bfloat16hLi120ELi8ELi128ELNS_18Fp8KVCacheDataTypeE1ELb0EEEvPT_PKS3_PKT0_S9_ifPKiSB_iPKfiiiSD_SD_iiiii
        .type           _ZN4vllm25paged_attention_v1_kernelI13__nv_bfloat16hLi120ELi8ELi128ELNS_18Fp8KVCacheDataTypeE1ELb0EEEvPT_PKS3_PKT0_S9_ifPKiSB_iPKfiiiSD_SD_iiiii,@function
        .size           _ZN4vllm25paged_attention_v1_kernelI13__nv_bfloat16hLi120ELi8ELi128ELNS_18Fp8KVCacheDataTypeE1ELb0EEEvPT_PKS3_PKT0_S9_ifPKiSB_iPKfiiiSD_SD_iiiii,(.L_x_25773 - _ZN4vllm25paged_attention_v1_kernelI13__nv_bfloat16hLi120ELi8ELi128ELNS_18Fp8KVCacheDataTypeE1ELb0EEEvPT_PKS3_PKT0_S9_ifPKiSB_iPKfiiiSD_SD_iiiii)
        .other          _ZN4vllm25paged_attention_v1_kernelI13__nv_bfloat16hLi120ELi8ELi128ELNS_18Fp8KVCacheDataTypeE1ELb0EEEvPT_PKS3_PKT0_S9_ifPKiSB_iPKfiiiSD_SD_iiiii,@"STO_CUDA_ENTRY STV_DEFAULT"
_ZN4vllm25paged_attention_v1_kernelI13__nv_bfloat16hLi120ELi8ELi128ELNS_18Fp8KVCacheDataTypeE1ELb0EEEvPT_PKS3_PKT0_S9_ifPKiSB_iPKfiiiSD_SD_iiiii:
.text._ZN4vllm25paged_attention_v1_kernelI13__nv_bfloat16hLi120ELi8ELi128ELNS_18Fp8KVCacheDataTypeE1ELb0EEEvPT_PKS3_PKT0_S9_ifPKiSB_iPKfiiiSD_SD_iiiii:
        /* <DEDUP_REMOVED lines=35> */
.L_x_10223:
[----:B------:R-:W-:Y:S05]  /*0230*/  BSYNC.RECONVERGENT B6 ;  /* 0x0000000000067941 */ /* 0x000fea0003800200 */
.L_x_10222:
        /* <DEDUP_REMOVED lines=8> */
.L_x_10256:
        /* <DEDUP_REMOVED lines=39> */
.L_x_10229:
        /* <DEDUP_REMOVED lines=11> */
.L_x_10228:
[----:B------:R-:W-:Y:S05]  /*05e0*/  BSYNC.RECONVERGENT B1 ;  /* 0x0000000000017941 */ /* 0x000fea0003800200 */
.L_x_10227:
        /* <DEDUP_REMOVED lines=12> */
.L_x_10232:
        /* <DEDUP_REMOVED lines=100> */
.L_x_10231:
[----:B------:R-:W-:Y:S05]  /*0cf0*/  BSYNC.RECONVERGENT B1 ;  /* 0x0000000000017941 */ /* 0x000fea0003800200 */
.L_x_10230:
        /* <DEDUP_REMOVED lines=55> */
.L_x_10234:
[----:B------:R-:W-:Y:S05]  /*1070*/  BSYNC.RECONVERGENT B1 ;  /* 0x0000000000017941 */ /* 0x000fea0003800200 */
.L_x_10233:
        /* <DEDUP_REMOVED lines=26> */
.L_x_10226:
[----:B------:R-:W-:Y:S05]  /*1220*/  BSYNC.RECONVERGENT B0 ;  /* 0x0000000000007941 */ /* 0x000fea0003800200 */
.L_x_10225:
        /* <DEDUP_REMOVED lines=39> */
.L_x_10239:
[----:B------:R-:W0:Y:S01]  /*14a0*/  LDS R5, [R4] ;  /* 0x0000000004057984 */ /* 0x000e220000000800 */
[----:B------:R-:W-:-:S04]  /*14b0*/  IADD3 R7, PT, PT, R7, 0x1, RZ ;  /* 0x0000000107077810 */ /* 0x000fc80007ffe0ff */
[----:B------:R-:W-:Y:S01]  /*14c0*/  ISETP.NE.AND P0, PT, R7, RZ, PT ;  /* 0x000000ff0700720c */ /* 0x000fe20003f05270 */
[----:B0-----:R-:W-:-:S05]  /*14d0*/  FMUL.FTZ R5, R5, R2 ;  /* 0x0000000205057220 */ /* 0x001fca0000410000 */
[----:B------:R0:W-:Y:S02]  /*14e0*/  STS [R4], R5 ;  /* 0x0000000504007388 */ /* 0x0001e40000000800 */
[----:B0-----:R-:W-:-:S05]  /*14f0*/  IADD3 R4, PT, PT, R4, 0x200, RZ ;  /* 0x0000020004047810 */ /* 0x001fca0007ffe0ff */
[----:B------:R-:W-:Y:S05]  /*1500*/  @P0 BRA `(.L_x_10239) ;  /* 0xfffffffc00e40947 */ /* 0x000fea000383ffff */
.L_x_10238:
[----:B------:R-:W-:Y:S05]  /*1510*/  BSYNC.RECONVERGENT B1 ;  /* 0x0000000000017941 */ /* 0x000fea0003800200 */
.L_x_10237:
        /* <DEDUP_REMOVED lines=12> */
.L_x_10242:
        /* <DEDUP_REMOVED lines=52> */
.L_x_10241:
[----:B------:R-:W-:Y:S05]  /*1920*/  BSYNC.RECONVERGENT B1 ;  /* 0x0000000000017941 */ /* 0x000fea0003800200 */
.L_x_10240:
        /* <DEDUP_REMOVED lines=31> */
.L_x_10244:
[----:B------:R-:W-:Y:S05]  /*1b20*/  BSYNC.RECONVERGENT B1 ;  /* 0x0000000000017941 */ /* 0x000fea0003800200 */
.L_x_10243:
        /* <DEDUP_REMOVED lines=14> */
.L_x_10236:
[----:B------:R-:W-:Y:S05]  /*1c10*/  BSYNC.RECONVERGENT B0 ;  /* 0x0000000000007941 */ /* 0x000fea0003800200 */
.L_x_10235:
        /* <DEDUP_REMOVED lines=23> */
.L_x_10246:
[----:B------:R-:W-:Y:S05]  /*1d90*/  BSYNC.RECONVERGENT B0 ;  /* 0x0000000000007941 */ /* 0x000fea0003800200 */
.L_x_10245:
        /* <DEDUP_REMOVED lines=12> */
.L_x_10248:
[----:B------:R-:W-:Y:S05]  /*1e60*/  BSYNC.RECONVERGENT B0 ;  /* 0x0000000000007941 */ /* 0x000fea0003800200 */
.L_x_10247:
        /* <DEDUP_REMOVED lines=8> */
.L_x_10250:
[----:B------:R-:W-:Y:S05]  /*1ef0*/  BSYNC.RECONVERGENT B0 ;  /* 0x0000000000007941 */ /* 0x000fea0003800200 */
.L_x_10249:
        /* <DEDUP_REMOVED lines=12> */
.L_x_10252:
[----:B------:R-:W-:Y:S05]  /*1fc0*/  BSYNC.RECONVERGENT B0 ;  /* 0x0000000000007941 */ /* 0x000fea0003800200 */
.L_x_10251:
        /* <DEDUP_REMOVED lines=26> */
.L_x_10224:
[----:B------:R-:W-:Y:S01]  /*2170*/  HFMA2 R12, -RZ, RZ, 0, 9.5367431640625e-07 ;  /* 0x00000010ff0c7431 */ /* 0x000fe200000001ff */
[----:B------:R-:W-:Y:S02]  /*2180*/  MOV R11, 0x1f ;  /* 0x0000001f000b7802 */ /* 0x000fe40000000f00 */
[----:B------:R-:W-:-:S07]  /*2190*/  MOV R15, 0xffffffff ;  /* 0xffffffff000f7802 */ /* 0x000fce0000000f00 */
[----:B------:R-:W-:Y:S05]  /*21a0*/  WARPSYNC.COLLECTIVE R15, `(.L_x_10253) ;  /* 0x000000000f087348 */ /* 0x000fea0003c00000 */
[----:B------:R0:W1:Y:S02]  /*21b0*/  SHFL.BFLY P6, R14, R13, R12, R11 ;  /* 0x0c00000c0d0e7389 */ /* 0x00006400000c000b */
[----:B01----:R-:W-:Y:S05]  /*21c0*/  ENDCOLLECTIVE ;  /* 0x000000000000791b */ /* 0x003fea0003800000 */
.L_x_10253:
[----:B------:R-:W-:Y:S01]  /*21d0*/  HFMA2 R12, -RZ, RZ, 0, 4.76837158203125e-07 ;  /* 0x00000008ff0c7431 */ /* 0x000fe200000001ff */
[----:B------:R-:W-:-:S04]  /*21e0*/  FMNMX.FTZ R0, R14, -3.40282346638528859812e+38, !PT ;  /* 0xff7fffff0e007809 */ /* 0x000fc80007810000 */
[----:B------:R-:W-:-:S07]  /*21f0*/  MOV R13, R0 ;  /* 0x00000000000d7202 */ /* 0x000fce0000000f00 */
[----:B------:R-:W-:Y:S05]  /*2200*/  WARPSYNC.COLLECTIVE R15, `(.L_x_10254) ;  /* 0x000000000f087348 */ /* 0x000fea0003c00000 */
[----:B------:R0:W1:Y:S02]  /*2210*/  SHFL.BFLY P6, R14, R13, R12, R11 ;  /* 0x0c00000c0d0e7389 */ /* 0x00006400000c000b */
[----:B01----:R-:W-:Y:S05]  /*2220*/  ENDCOLLECTIVE ;  /* 0x000000000000791b */ /* 0x003fea0003800000 */
.L_x_10254:
[----:B------:R-:W-:Y:S01]  /*2230*/  HFMA2 R12, -RZ, RZ, 0, 2.384185791015625e-07 ;  /* 0x00000004ff0c7431 */ /* 0x000fe200000001ff */
[----:B------:R-:W-:-:S04]  /*2240*/  FMNMX.FTZ R2, R0, R14, !PT ;  /* 0x0000000e00027209 */ /* 0x000fc80007810000 */
[----:B------:R-:W-:-:S07]  /*2250*/  MOV R13, R2 ;  /* 0x00000002000d7202 */ /* 0x000fce0000000f00 */
[----:B------:R-:W-:Y:S05]  /*2260*/  WARPSYNC.COLLECTIVE R15, `(.L_x_10255) ;  /* 0x000000000f087348 */ /* 0x000fea0003c00000 */
[----:B------:R0:W1:Y:S02]  /*2270*/  SHFL.BFLY P6, R14, R13, R12, R11 ;  /* 0x0c00000c0d0e7389 */ /* 0x00006400000c000b */
[----:B01----:R-:W-:Y:S05]  /*2280*/  ENDCOLLECTIVE ;  /* 0x000000000000791b */ /* 0x003fea0003800000 */
.L_x_10255:
[----:B------:R-:W-:Y:S05]  /*2290*/  BRA `(.L_x_10256) ;  /* 0xffffffe000087947 */ /* 0x000fea000383ffff */
.L_x_10257:
        /* <DEDUP_REMOVED lines=14> */
.L_x_25773:


//--------------------- .text._ZN4vllm25paged_attention_v1_kernelI13__nv_bfloat16hLi112ELi8ELi128ELNS_18Fp8KVCacheDataTypeE1ELb0EEEvPT_PKS3_PKT0_S9_ifPKiSB_iPKfiiiSD_SD_iiiii --------------------------
	.section	.text._ZN4vllm25paged_attention_v1_kernelI13__nv_bfloat16hLi112ELi8ELi128ELNS_18Fp8KVCacheDataTypeE1ELb0EEEvPT_PKS3_PKT0_S9_ifPKiSB_iPKfiiiSD_SD_iiiii,"ax",@progbits
	.align	128
        .global         _ZN4vllm25paged_attention_v1_kernelI13__nv_bfloat16hLi112ELi8ELi128ELNS_18Fp8KVCacheDataTypeE1ELb0EEEvPT_PKS3_PKT0_S9_ifPKiSB_iPKfiiiSD_SD_iiiii
        .type           _ZN4vllm25paged_attention_v1_kernelI13__nv_bfloat16hLi112ELi8ELi128ELNS_18Fp8KVCacheDataTypeE1ELb0EEEvPT_PKS3_PKT0_S9_ifPKiSB_iPKfiiiSD_SD_iiiii,@function
        .size           _ZN4vllm25paged_attention_v1_kernelI13__nv_bfloat16hLi112ELi8ELi128ELNS_18Fp8KVCacheDataTypeE1ELb0EEEvPT_PKS3_PKT0_S9_ifPKiSB_iPKfiiiSD_SD_iiiii,(.L_x_25774 - _ZN4vllm25paged_attention_v1_kernelI13__nv_bfloat16hLi112ELi8ELi128ELNS_18Fp8KVCacheDataTypeE1ELb0EEEvPT_PKS3_PKT0_S9_ifPKiSB_iPKfiiiSD_SD_iiiii)
        .other          _ZN4vllm25paged_attention_v1_kernelI13__nv_bfloat16hLi112ELi8ELi128ELNS_18Fp8KVCacheDataTypeE1ELb0EEEvPT_PKS3_PKT0_S9_ifPKiSB_iPKfiiiSD_SD_iiiii,@"STO_CUDA_ENTRY STV_DEFAULT"
_ZN4vllm25paged_attention_v1_kernelI13__nv_bfloat16hLi112ELi8ELi128ELNS_18Fp8KVCacheDataTypeE1ELb0EEEvPT_PKS3_PKT0_S9_ifPKiSB_iPKfiiiSD_SD_iiiii:
.text._ZN4vllm25paged_attention_v1_kernelI13__nv_bfloat16hLi112ELi8ELi128ELNS_18Fp8KVCacheDataTypeE1ELb0EEEvPT_PKS3_PKT0_S9_ifPKiSB_iPKfiiiSD_SD_iiiii:
        /* <DEDUP_REMOVED lines=35> */
.L_x_10259:
[----:B------:R-:W-:Y:S05]  /*0230*/  BSYNC.RECONVERGENT B6 ;  /* 0x0000000000067941 */ /* 0x000fea0003800200 */
.L_x_10258:
        /* <DEDUP_REMOVED lines=8> */
.L_x_10292:
        /* <DEDUP_REMOVED lines=39> */
.L_x_10265:
        /* <DEDUP_REMOVED lines=11> */
.L_x_10264:
[----:B------:R-:W-:Y:S05]  /*05e0*/  BSYNC.RECONVERGENT B1 ;  /* 0x0000000000017941 */ /* 0x000fea0003800200 */
.L_x_10263:
        /* <DEDUP_REMOVED lines=12> */
.L_x_10268:
        /* <DEDUP_REMOVED lines=100> */
.L_x_10267:
[----:B------:R-:W-:Y:S05]  /*0cf0*/  BSYNC.RECONVERGENT B1 ;  /* 0x0000000000017941 */ /* 0x000fea0003800200 */
.L_x_10266:
        /* <DEDUP_REMOVED lines=55> */
.L_x_10270:
[----:B------:R-:W-:Y:S05]  /*1070*/  BSYNC.RECONVERGENT B1 ;  /* 0x0000000000017941 */ /* 0x000fea0003800200 */
.L_x_10269:
        /* <DEDUP_REMOVED lines=26> */
.L_x_10262:
[----:B------:R-:W-:Y:S05]  /*1220*/  BSYNC.RECONVERGENT B0 ;  /* 0x0000000000007941 */ /* 0x000fea0003800200 */
.L_x_10261:
        /* <DEDUP_REMOVED lines=39> */
.L_x_10275:
[----:B------:R-:W0:Y:S01]  /*14a0*/  LDS R5, [R4] ;  /* 0x0000000004057984 */ /* 0x000e220000000800 */
[----:B------:R-:W-:-:S04]  /*14b0*/  IADD3 R7, PT, PT, R7, 0x1, RZ ;  /* 0x0000000107077810 */ /* 0x000fc80007ffe0ff */
[----:B------:R-:W-:Y:S01]  /*14c0*/  ISETP.NE.AND P0, PT, R7, RZ, PT ;  /* 0x000000ff0700720c */ /* 0x000fe20003f05270 */
[----:B0-----:R-:W-:-:S05]  /*14d0*/  FMUL.FTZ R5, R5, R2 ;  /* 0x0000000205057220 */ /* 0x001fca0000410000 */
[----:B------:R0:W-:Y:S02]  /*14e0*/  STS [R4], R5 ;  /* 0x0000000504007388 */ /* 0x0001e40000000800 */
[----:B0-----:R-:W-:-:S05]  /*14f0*/  IADD3 R4, PT, PT, R4, 0x200, RZ ;  /* 0x0000020004047810 */ /* 0x001fca0007ffe0ff */
[----:B------:R-:W-:Y:S05]  /*1500*/  @P0 BRA `(.L_x_10275) ;  /* 0xfffffffc00e40947 */ /* 0x000fea000383ffff */
.L_x_10274:
[----:B------:R-:W-:Y:S05]  /*1510*/  BSYNC.RECONVERGENT B1 ;  /* 0x0000000000017941 */ /* 0x000fea0003800200 */
.L_x_10273:
        /* <DEDUP_REMOVED lines=12> */
.L_x_10278:
        /* <DEDUP_REMOVED lines=52> */
.L_x_10277:
[----:B------:R-:W-:Y:S05]  /*1920*/  BSYNC.RECONVERGENT B1 ;  /* 0x0000000000017941 */ /* 0x000fea0003800200 */
.L_x_10276:
        /* <DEDUP_REMOVED lines=31> */
.L_x_10280:
[----:B------:R-:W-:Y:S05]  /*1b20*/  BSYNC.RECONVERGENT B1 ;  /* 0x0000000000017941 */ /* 0x000fea0003800200 */
.L_x_10279:
        /* <DEDUP_REMOVED lines=14> */
.L_x_10272:
[----:B------:R-:W-:Y:S05]  /*1c10*/  BSYNC.RECONVERGENT B0 ;  /* 0x0000000000007941 */ /* 0x000fea0003800200 */
.L_x_10271:
        /* <DEDUP_REMOVED lines=23> */
.L_x_10282:
[----:B------:R-:W-:Y:S05]  /*1d90*/  BSYNC.RECONVERGENT B0 ;  /* 0x0000000000007941 */ /* 0x000fea0003800200 */
.L_x_10281:
        /* <DEDUP_REMOVED lines=12> */
.L_x_10284:
[----:B------:R-:W-:Y:S05]  /*1e60*/  BSYNC.RECONVERGENT B0 ;  /* 0x0000000000007941 */ /* 0x000fea0003800200 */
.L_x_10283:
        /* <DEDUP_REMOVED lines=8> */
.L_x_10286:
[----:B------:R-:W-:Y:S05]  /*1ef0*/  BSYNC.RECONVERGENT B0 ;  /* 0x0000000000007941 */ /* 0x000fea0003800200 */
.L_x_10285:
        /* <DEDUP_REMOVED lines=12> */
.L_x_10288:
[----:B------:R-:W-:Y:S05]  /*1fc0*/  BSYNC.RECONVERGENT B0 ;  /* 0x0000000000007941 */ /* 0x000fea0003800200 */
.L_x_10287:
        /* <DEDUP_REMOVED lines=26> */
.L_x_10260:
[----:B------:R-:W-:Y:S01]  /*2170*/  HFMA2 R12, -RZ, RZ, 0, 9.5367431640625e-07 ;  /* 0x00000010ff0c7431 */ /* 0x000fe200000001ff */
[----:B------:R-:W-:Y:S02]  /*2180*/  MOV R11, 0x1f ;  /* 0x0000001f000b7802 */ /* 0x000fe40000000f00 */
[----:B------:R-:W-:-:S07]  /*2190*/  MOV R15, 0xffffffff ;  /* 0xffffffff000f7802 */ /* 0x000fce0000000f00 */
[----:B------:R-:W-:Y:S05]  /*21a0*/  WARPSYNC.COLLECTIVE R15, `(.L_x_10289) ;  /* 0x000000000f087348 */ /* 0x000fea0003c00000 */
[----:B------:R0:W1:Y:S02]  /*21b0*/  SHFL.BFLY P6, R14, R13, R12, R11 ;  /* 0x0c00000c0d0e7389 */ /* 0x00006400000c000b */
[----:B01----:R-:W-:Y:S05]  /*21c0*/  ENDCOLLECTIVE ;  /* 0x000000000000791b */ /* 0x003fea0003800000 */
.L_x_10289:
[----:B------:R-:W-:Y:S01]  /*21d0*/  HFMA2 R12, -RZ, RZ, 0, 4.76837158203125e-07 ;  /* 0x00000008ff0c7431 */ /* 0x000fe200000001ff */
[----:B------:R-:W-:-:S04]  /*21e0*/  FMNMX.FTZ R0, R14, -3.40282346638528859812e+38, !PT ;  /* 0xff7fffff0e007809 */ /* 0x000fc80007810000 */
[----:B------:R-:W-:-:S07]  /*21f0*/  MOV R13, R0 ;  /* 0x00000000000d7202 */ /* 0x000fce0000000f00 */
[----:B------:R-:W-:Y:S05]  /*2200*/  WARPSYNC.COLLECTIVE R15, `(.L_x_10290) ;  /* 0x000000000f087348 */ /* 0x000fea0003c00000 */
[----:B------:R0:W1:Y:S02]  /*2210*/  SHFL.BFLY P6, R14, R13, R12, R11 ;  /* 0x0c00000c0d0e7389 */ /* 0x00006400000c000b */
[----:B01----:R-:W-:Y:S05]  /*2220*/  ENDCOLLECTIVE ;  /* 0x000000000000791b */ /* 0x003fea0003800000 */
.L_x_10290:
[----:B------:R-:W-:Y:S01]  /*2230*/  HFMA2 R12, -RZ, RZ, 0, 2.384185791015625e-07 ;  /* 0x00000004ff0c7431 */ /* 0x000fe200000001ff */
[----:B------:R-:W-:-:S04]  /*2240*/  FMNMX.FTZ R2, R0, R14, !PT ;  /* 0x0000000e00027209 */ /* 0x000fc80007810000 */
[----:B------:R-:W-:-:S07]  /*2250*/  MOV R13, R2 ;  /* 0x00000002000d7202 */ /* 0x000fce0000000f00 */
[----:B------:R-:W-:Y:S05]  /*2260*/  WARPSYNC.COLLECTIVE R15, `(.L_x_10291) ;  /* 0x000000000f087348 */ /* 0x000fea0003c00000 */
[----:B------:R0:W1:Y:S02]  /*2270*/  SHFL.BFLY P6, R14, R13, R12, R11 ;  /* 0x0c00000c0d0e7389 */ /* 0x00006400000c000b */
[----:B01----:R-:W-:Y:S05]  /*2280*/  ENDCOLLECTIVE ;  /* 0x000000000000791b */ /* 0x003fea0003800000 */
.L_x_10291:
[----:B------:R-:W-:Y:S05]  /*2290*/  BRA `(.L_x_10292) ;  /* 0xffffffe000087947 */ /* 0x000fea000383ffff */
.L_x_10293:
        /* <DEDUP_REMOVED lines=14> */
.L_x_25774:


//--------------------- .text._ZN4vllm25paged_attention_v1_kernelI13__nv_bfloat16hLi96ELi8ELi128ELNS_18Fp8KVCacheDataTypeE1ELb0EEEvPT_PKS3_PKT0_S9_ifPKiSB_iPKfiiiSD_SD_iiiii --------------------------
	.section	.text._ZN4vllm25paged_attention_v1_kernelI13__nv_bfloat16hLi96ELi8ELi128ELNS_18Fp8KVCacheDataTypeE1ELb0EEEvPT_PKS3_PKT0_S9_ifPKiSB_iPKfiiiSD_SD_iiiii,"ax",@progbits
	.align	128
        .global         _ZN4vllm25paged_attention_v1_kernelI13__nv_bfloat16hLi96ELi8ELi128ELNS_18Fp8KVCacheDataTypeE1ELb0EEEvPT_PKS3_PKT0_S9_ifPKiSB_iPKfiiiSD_SD_iiiii
        .type           _ZN4vllm25paged_attention_v1_kernelI13__nv_bfloat16hLi96ELi8ELi128ELNS_18Fp8KVCacheDataTypeE1ELb0EEEvPT_PKS3_PKT0_S9_ifPKiSB_iPKfiiiSD_SD_iiiii,@function
        .size           _ZN4vllm25paged_attention_v1_kernelI13__nv_bfloat16hLi96ELi8ELi128ELNS_18Fp8KVCacheDataTypeE1ELb0EEEvPT_PKS3_PKT0_S9_ifPKiSB_iPKfiiiSD_SD_iiiii,(.L_x_25775 - _ZN4vllm25paged_attention_v1_kernelI13__nv_bfloat16hLi96ELi8ELi128ELNS_18Fp8KVCacheDataTypeE1ELb0EEEvPT_PKS3_PKT0_S9_ifPKiSB_iPKfiiiSD_SD_iiiii)
        .other          _ZN4vllm25paged_attention_v1_kernelI13__nv_bfloat16hLi96ELi8ELi128ELNS_18Fp8KVCacheDataTypeE1ELb0EEEvPT_PKS3_PKT0_S9_ifPKiSB_iPKfiiiSD_SD_iiiii,@"STO_CUDA_ENTRY STV_DEFAULT"
_ZN4vllm25paged_attention_v1_kernelI13__nv_bfloat16hLi96ELi8ELi128ELNS_18Fp8KVCacheDataTypeE1ELb0EEEvPT_PKS3_PKT0_S9_ifPKiSB_iPKfiiiSD_SD_iiiii:
.text._ZN4vllm25paged_attention_v1_kernelI13__nv_bfloat16hLi96ELi8ELi128ELNS_18Fp8KVCacheDataTypeE1ELb0EEEvPT_PKS3_PKT0_S9_ifPKiSB_iPKfiiiSD_SD_iiiii:
        /* <DEDUP_REMOVED lines=35> */
.L_x_10295:
[----:B------:R-:W-:Y:S05]  /*0230*/  BSYNC.RECONVERGENT B6 ;  /* 0x0000000000067941 */ /* 0x000fea0003800200 */
.L_x_10294:
        /* <DEDUP_REMOVED lines=8> */
.L_x_10320:
        /* <DEDUP_REMOVED lines=39> */
.L_x_10301:
        /* <DEDUP_REMOVED lines=11> */
.L_x_10300:
[----:B------:R-:W-:Y:S05]  /*05e0*/  BSYNC.RECONVERGENT B1 ;  /* 0x0000000000017941 */ /* 0x000fea0003800200 */
.L_x_10299:
        /* <DEDUP_REMOVED lines=12> */
.L_x_10304:
        /* <DEDUP_REMOVED lines=100> */
.L_x_10303:
[----:B------:R-:W-:Y:S05]  /*0cf0*/  BSYNC.RECONVERGENT B1 ;  /* 0x0000000000017941 */ /* 0x000fea0003800200 */
.L_x_10302:
        /* <DEDUP_REMOVED lines=55> */
.L_x_10306:
[----:B------:R-:W-:Y:S05]  /*1070*/  BSYNC.RECONVERGENT B1 ;  /* 0x0000000000017941 */ /* 0x000fea0003800200 */
.L_x_10305:
        /* <DEDUP_REMOVED lines=26> */
.L_x_10298:
[----:B------:R-:W-:Y:S05]  /*1220*/  BSYNC.RECONVERGENT B0 ;  /* 0x0000000000007941 */ /* 0x000fea0003800200 */
.L_x_10297:
        /* <DEDUP_REMOVED lines=39> */
.L_x_10311:
[----:B------:R-:W0:Y:S01]  /*14a0*/  LDS R5, [R4] ;  /* 0x0000000004057984 */ /* 0x000e220000000800 */
[----:B------:R-:W-:-:S04]  /*14b0*/  IADD3 R7, PT, PT, R7, 0x1, RZ ;  /* 0x0000000107077810 */ /* 0x000fc80007ffe0ff */
[----:B------:R-:W-:Y:S01]  /*14c0*/  ISETP.NE.AND P0, PT, R7, RZ, PT ;  /* 0x000000ff0700720c */ /* 0x000fe20003f05270 */
[----:B0-----:R-:W-:-:S05]  /*14d0*/  FMUL.FTZ R5, R5, R2 ;  /* 0x0000000205057220 */ /* 0x001fca0000410000 */
[----:B------:R0:W-:Y:S02]  /*14e0*/  STS [R4], R5 ;  /* 0x0000000504007388 */ /* 0x0001e40000000800 */
[----:B0-----:R-:W-:-:S05]  /*14f0*/  IADD3 R4, PT, PT, R4, 0x200, RZ ;  /* 0x0000020004047810 */ /* 0x001fca0007ffe0ff */
[----:B------:R-:W-:Y:S05]  /*1500*/  @P0 BRA `(.L_x_10311) ;  /* 0xfffffffc00e40947 */ /* 0x000fea000383ffff */
.L_x_10310:
[----:B------:R-:W-:Y:S05]  /*1510*/  BSYNC.RECONVERGENT B1 ;  /* 0x0000000000017941 */ /* 0x000fea0003800200 */
.L_x_10309:
        /* <DEDUP_REMOVED lines=12> */
.L_x_10314:
        /* <DEDUP_REMOVED lines=52> */
.L_x_10313:
[----:B------:R-:W-:Y:S05]  /*1920*/  BSYNC.RECONVERGENT B1 ;  /* 0x0000000000017941 */ /* 0x000fea0003800200 */
.L_x_10312:
        /* <DEDUP_REMOVED lines=31> */
.L_x_10316:
[----:B------:R-:W-:Y:S05]  /*1b20*/  BSYNC.RECONVERGENT B1 ;  /* 0x0000000000017941 */ /* 0x000fea0003800200 */
.L_x_10315:
        /* <DEDUP_REMOVED lines=14> */
.L_x_10308:
[----:B------:R-:W-:Y:S05]  /*1c10*/  BSYNC.RECONVERGENT B0 ;  /* 0x0000000000007941 */ /* 0x000fea0003800200 */
.L_x_10307:
        /* <DEDUP_REMOVED lines=59> */
.L_x_10296:
[----:B------:R-:W-:Y:S01]  /*1fd0*/  HFMA2 R11, -RZ, RZ, 0, 1.847743988037109375e-06 ;  /* 0x0000001fff0b7431 */ /* 0x000fe200000001ff */
[----:B------:R-:W-:Y:S02]  /*1fe0*/  MOV R12, 0x10 ;  /* 0x00000010000c7802 */ /* 0x000fe40000000f00 */
[----:B------:R-:W-:-:S07]  /*1ff0*/  MOV R15, 0xffffffff ;  /* 0xffffffff000f7802 */ /* 0x000fce0000000f00 */
[----:B------:R-:W-:Y:S05]  /*2000*/  WARPSYNC.COLLECTIVE R15, `(.L_x_10317) ;  /* 0x000000000f087348 */ /* 0x000fea0003c00000 */
[----:B------:R0:W1:Y:S02]  /*2010*/  SHFL.BFLY P6, R14, R13, R12, R11 ;  /* 0x0c00000c0d0e7389 */ /* 0x00006400000c000b */
[----:B01----:R-:W-:Y:S05]  /*2020*/  ENDCOLLECTIVE ;  /* 0x000000000000791b */ /* 0x003fea0003800000 */
.L_x_10317:
[----:B------:R-:W-:Y:S01]  /*2030*/  HFMA2 R12, -RZ, RZ, 0, 4.76837158203125e-07 ;  /* 0x00000008ff0c7431 */ /* 0x000fe200000001ff */
[----:B------:R-:W-:-:S04]  /*2040*/  FMNMX.FTZ R0, R14, -3.40282346638528859812e+38, !PT ;  /* 0xff7fffff0e007809 */ /* 0x000fc80007810000 */
[----:B------:R-:W-:-:S07]  /*2050*/  MOV R13, R0 ;  /* 0x00000000000d7202 */ /* 0x000fce0000000f00 */
[----:B------:R-:W-:Y:S05]  /*2060*/  WARPSYNC.COLLECTIVE R15, `(.L_x_10318) ;  /* 0x000000000f087348 */ /* 0x000fea0003c00000 */
[----:B------:R0:W1:Y:S02]  /*2070*/  SHFL.BFLY P6, R14, R13, R12, R11 ;  /* 0x0c00000c0d0e7389 */ /* 0x00006400000c000b */
[----:B01----:R-:W-:Y:S05]  /*2080*/  ENDCOLLECTIVE ;  /* 0x000000000000791b */ /* 0x003fea0003800000 */
.L_x_10318:
[----:B------:R-:W-:Y:S01]  /*2090*/  HFMA2 R12, -RZ, RZ, 0, 2.384185791015625e-07 ;  /* 0x00000004ff0c7431 */ /* 0x000fe200000001ff */
[----:B------:R-:W-:-:S04]  /*20a0*/  FMNMX.FTZ R2, R0, R14, !PT ;  /* 0x0000000e00027209 */ /* 0x000fc80007810000 */
[----:B------:R-:W-:-:S07]  /*20b0*/  MOV R13, R2 ;  /* 0x00000002000d7202 */ /* 0x000fce0000000f00 */
[----:B------:R-:W-:Y:S05]  /*20c0*/  WARPSYNC.COLLECTIVE R15, `(.L_x_10319) ;  /* 0x000000000f087348 */ /* 0x000fea0003c00000 */
[----:B------:R0:W1:Y:S02]  /*20d0*/  SHFL.BFLY P6, R14, R13, R12, R11 ;  /* 0x0c00000c0d0e7389 */ /* 0x00006400000c000b */
[----:B01----:R-:W-:Y:S05]  /*20e0*/  ENDCOLLECTIVE ;  /* 0x000000000000791b */ /* 0x003fea0003800000 */
.L_x_10319:
[----:B------:R-:W-:Y:S05]  /*20f0*/  BRA `(.L_x_10320) ;  /* 0xffffffe000707947 */ /* 0x000fea000383ffff */
.L_x_10321:
        /* <DEDUP_REMOVED lines=16> */
.L_x_25775:


//--------------------- .text._ZN4vllm25paged_attention_v1_kernelI13__nv_bfloat16hLi80ELi8ELi128ELNS_18Fp8KVCacheDataTypeE1ELb0EEEvPT_PKS3_PKT0_S9_ifPKiSB_iPKfiiiSD_SD_iiiii --------------------------
	.section	.text._ZN4vllm25paged_attention_v1_kernelI13__nv_bfloat16hLi80ELi8ELi128ELNS_18Fp8KVCacheDataTypeE1ELb0EEEvPT_PKS3_PKT0_S9_ifPKiSB_iPKfiiiSD_SD_iiiii,"ax",@progbits
	.align	128
        .global         _ZN4vllm25paged_attention_v1_kernelI13__nv_bfloat16hLi80ELi8ELi128ELNS_18Fp8KVCacheDataTypeE1ELb0EEEvPT_PKS3_PKT0_S9_ifPKiSB_iPKfiiiSD_SD_iiiii
        .type           _ZN4vllm25paged_attention_v1_kernelI13__nv_bfloat16hLi80ELi8ELi128ELNS_18Fp8KVCacheDataTypeE1ELb0EEEvPT_PKS3_PKT0_S9_ifPKiSB_iPKfiiiSD_SD_iiiii,@function
        .size           _ZN4vllm25paged_attention_v1_kernelI13__nv_bfloat16hLi80ELi8ELi128ELNS_18Fp8KVCacheDataTypeE1ELb0EEEvPT_PKS3_PKT0_S9_ifPKiSB_iPKfiiiSD_SD_iiiii,(.L_x_25776 - _ZN4vllm25paged_attention_v1_kernelI13__nv_bfloat16hLi80ELi8ELi128ELNS_18Fp8KVCacheDataTypeE1ELb0EEEvPT_PKS3_PKT0_S9_ifPKiSB_iPKfiiiSD_SD_iiiii)
        .other          _ZN4vllm25paged_attention_v1_kernelI13__nv_bfloat16hLi80ELi8ELi128ELNS_18Fp8KVCacheDataTypeE1ELb0EEEvPT_PKS3_PKT0_S9_ifPKiSB_iPKfiiiSD_SD_iiiii,@"STO_CUDA_ENTRY STV_DEFAULT"
_ZN4vllm25paged_attention_v1_kernelI13__nv_bfloat16hLi80ELi8ELi128ELNS_18Fp8KVCacheDataTypeE1ELb0EEEvPT_PKS3_PKT0_S9_ifPKiSB_iPKfiiiSD_SD_iiiii:
.text._ZN4vllm25paged_attention_v1_kernelI13__nv_bfloat16hLi80ELi8ELi128ELNS_18Fp8KVCacheDataTypeE1ELb0EEEvPT_PKS3_PKT0_S9_ifPKiSB_iPKfiiiSD_SD_iiiii:
        /* <DEDUP_REMOVED lines=35> */
.L_x_10323:
[----:B------:R-:W-:Y:S05]  /*0230*/  BSYNC.RECONVERGENT B6 ;  /* 0x0000000000067941 */ /* 0x000fea0003800200 */
.L_x_10322:
        /* <DEDUP_REMOVED lines=8> */
.L_x_10356:
        /* <DEDUP_REMOVED lines=39> */
.L_x_10329:
        /* <DEDUP_REMOVED lines=11> */
.L_x_10328:
[----:B------:R-:W-:Y:S05]  /*05e0*/  BSYNC.RECONVERGENT B1 ;  /* 0x0000000000017941 */ /* 0x000fea0003800200 */
.L_x_10327:
        /* <DEDUP_REMOVED lines=12> */
.L_x_10332:
        /* <DEDUP_REMOVED lines=100> */
.L_x_10331:
[----:B------:R-:W-:Y:S05]  /*0cf0*/  BSYNC.RECONVERGENT B1 ;  /* 0x0000000000017941 */ /* 0x000fea0003800200 */
.L_x_10330:
        /* <DEDUP_REMOVED lines=55> */
.L_x_10334:
[----:B------:R-:W-:Y:S05]  /*1070*/  BSYNC.RECONVERGENT B1 ;  /* 0x0000000000017941 */ /* 0x000fea0003800200 */
.L_x_10333:
        /* <DEDUP_REMOVED lines=26> */
.L_x_10326:
[----:B------:R-:W-:Y:S05]  /*1220*/  BSYNC.RECONVERGENT B0 ;  /* 0x0000000000007941 */ /* 0x000fea0003800200 */
.L_x_10325:
        /* <DEDUP_REMOVED lines=39> */
.L_x_10339:
[----:B------:R-:W0:Y:S01]  /*14a0*/  LDS R5, [R4] ;  /* 0x0000000004057984 */ /* 0x000e220000000800 */
[----:B------:R-:W-:-:S04]  /*14b0*/  IADD3 R7, PT, PT, R7, 0x1, RZ ;  /* 0x0000000107077810 */ /* 0x000fc80007ffe0ff */
[----:B------:R-:W-:Y:S01]  /*14c0*/  ISETP.NE.AND P0, PT, R7, RZ, PT ;  /* 0x000000ff0700720c */ /* 0x000fe20003f05270 */
[----:B0-----:R-:W-:-:S05]  /*14d0*/  FMUL.FTZ R5, R5, R2 ;  /* 0x0000000205057220 */ /* 0x001fca0000410000 */
[----:B------:R0:W-:Y:S02]  /*14e0*/  STS [R4], R5 ;  /* 0x0000000504007388 */ /* 0x0001e40000000800 */
[----:B0-----:R-:W-:-:S05]  /*14f0*/  IADD3 R4, PT, PT, R4, 0x200, RZ ;  /* 0x0000020004047810 */ /* 0x001fca0007ffe0ff */
[----:B------:R-:W-:Y:S05]  /*1500*/  @P0 BRA `(.L_x_10339) ;  /* 0xfffffffc00e40947 */ /* 0x000fea000383ffff */
.L_x_10338:
[----:B------:R-:W-:Y:S05]  /*1510*/  BSYNC.RECONVERGENT B1 ;  /* 0x0000000000017941 */ /* 0x000fea0003800200 */
.L_x_10337:
        /* <DEDUP_REMOVED lines=12> */
.L_x_10342:
        /* <DEDUP_REMOVED lines=52> */
.L_x_10341:
[----:B------:R-:W-:Y:S05]  /*1920*/  BSYNC.RECONVERGENT B1 ;  /* 0x0000000000017941 */ /* 0x000fea0003800200 */
.L_x_10340:
        /* <DEDUP_REMOVED lines=31> */
.L_x_10344:
[----:B------:R-:W-:Y:S05]  /*1b20*/  BSYNC.RECONVERGENT B1 ;  /* 0x0000000000017941 */ /* 0x000fea0003800200 */
.L_x_10343:
        /* <DEDUP_REMOVED lines=14> */
.L_x_10336:
[----:B------:R-:W-:Y:S05]  /*1c10*/  BSYNC.RECONVERGENT B0 ;  /* 0x0000000000007941 */ /* 0x000fea0003800200 */
.L_x_10335:
        /* <DEDUP_REMOVED lines=21> */
.L_x_10346:
[----:B------:R-:W-:Y:S05]  /*1d70*/  BSYNC.RECONVERGENT B0 ;  /* 0x0000000000007941 */ /* 0x000fea0003800200 */
.L_x_10345:
        /* <DEDUP_REMOVED lines=10> */
.L_x_10348:
[----:B------:R-:W-:Y:S05]  /*1e20*/  BSYNC.RECONVERGENT B0 ;  /* 0x0000000000007941 */ /* 0x000fea0003800200 */
.L_x_10347:
[----:B------:R-:W-:Y:S06]  /*1e30*/  BAR.SYNC.DEFER_BLOCKING 0x0 ;  /* 0x0000000000007b1d */ /* 0x000fec0000010000 */
[----:B------:R-:W-:Y:S04]  /*1e40*/  BSSY.RECONVERGENT B0, `(.L_x_10349) ;  /* 0x0000006000007945 */ /* 0x000fe80003800200 */
[----:B------:R-:W-:Y:S05]  /*1e50*/  @P1 BRA `(.L_x_10350) ;  /* 0x0000000000101947 */ /* 0x000fea0003800000 */
[----:B------:R-:W-:Y:S01]  /*1e60*/  ISETP.GT.U32.AND P1, PT, R16, 0xf, PT ;  /* 0x0000000f1000780c */ /* 0x000fe20003f24070 */
[----:B------:R1:W-:Y:S04]  /*1e70*/  STS [R19+-0x140], R3 ;  /* 0xfffec00313007388 */ /* 0x0003e80000000800 */
[----:B------:R1:W-:Y:S08]  /*1e80*/  STS [R19+-0xc0], R0 ;  /* 0xffff400013007388 */ /* 0x0003f00000000800 */
[----:B------:R1:W-:Y:S02]  /*1e90*/  @!P1 STS [R19+-0x40], R4 ;  /* 0xffffc00413009388 */ /* 0x0003e40000000800 */
.L_x_10350:
[----:B------:R-:W-:Y:S05]  /*1ea0*/  BSYNC.RECONVERGENT B0 ;  /* 0x0000000000007941 */ /* 0x000fea0003800200 */
.L_x_10349:
        /* <DEDUP_REMOVED lines=10> */
.L_x_10352:
[----:B------:R-:W-:Y:S05]  /*1f50*/  BSYNC.RECONVERGENT B0 ;  /* 0x0000000000007941 */ /* 0x000fea0003800200 */
.L_x_10351:
        /* <DEDUP_REMOVED lines=24> */
.L_x_10324:
[----:B------:R-:W-:Y:S01]  /*20e0*/  HFMA2 R11, -RZ, RZ, 0, 1.847743988037109375e-06 ;  /* 0x0000001fff0b7431 */ /* 0x000fe200000001ff */
[----:B------:R-:W-:Y:S02]  /*20f0*/  MOV R12, 0x10 ;  /* 0x00000010000c7802 */ /* 0x000fe40000000f00 */
[----:B------:R-:W-:-:S07]  /*2100*/  MOV R15, 0xffffffff ;  /* 0xffffffff000f7802 */ /* 0x000fce0000000f00 */
[----:B------:R-:W-:Y:S05]  /*2110*/  WARPSYNC.COLLECTIVE R15, `(.L_x_10353) ;  /* 0x000000000f087348 */ /* 0x000fea0003c00000 */
[----:B------:R0:W1:Y:S02]  /*2120*/  SHFL.BFLY P6, R14, R13, R12, R11 ;  /* 0x0c00000c0d0e7389 */ /* 0x00006400000c000b */
[----:B01----:R-:W-:Y:S05]  /*2130*/  ENDCOLLECTIVE ;  /* 0x000000000000791b */ /* 0x003fea0003800000 */
.L_x_10353:
[----:B------:R-:W-:Y:S01]  /*2140*/  HFMA2 R12, -RZ, RZ, 0, 4.76837158203125e-07 ;  /* 0x00000008ff0c7431 */ /* 0x000fe200000001ff */
[----:B------:R-:W-:-:S04]  /*2150*/  FMNMX.FTZ R0, R14, -3.40282346638528859812e+38, !PT ;  /* 0xff7fffff0e007809 */ /* 0x000fc80007810000 */
[----:B------:R-:W-:-:S07]  /*2160*/  MOV R13, R0 ;  /* 0x00000000000d7202 */ /* 0x000fce0000000f00 */
[----:B------:R-:W-:Y:S05]  /*2170*/  WARPSYNC.COLLECTIVE R15, `(.L_x_10354) ;  /* 0x000000000f087348 */ /* 0x000fea0003c00000 */
[----:B------:R0:W1:Y:S02]  /*2180*/  SHFL.BFLY P6, R14, R13, R12, R11 ;  /* 0x0c00000c0d0e7389 */ /* 0x00006400000c000b */
[----:B01----:R-:W-:Y:S05]  /*2190*/  ENDCOLLECTIVE ;  /* 0x000000000000791b */ /* 0x003fea0003800000 */
.L_x_10354:
[----:B------:R-:W-:Y:S01]  /*21a0*/  HFMA2 R12, -RZ, RZ, 0, 2.384185791015625e-07 ;  /* 0x00000004ff0c7431 */ /* 0x000fe200000001ff */
[----:B------:R-:W-:-:S04]  /*21b0*/  FMNMX.FTZ R2, R0, R14, !PT ;  /* 0x0000000e00027209 */ /* 0x000fc80007810000 */
[----:B------:R-:W-:-:S07]  /*21c0*/  MOV R13, R2 ;  /* 0x00000002000d7202 */ /* 0x000fce0000000f00 */
[----:B------:R-:W-:Y:S05]  /*21d0*/  WARPSYNC.COLLECTIVE R15, `(.L_x_10355) ;  /* 0x000000000f087348 */ /* 0x000fea0003c00000 */
[----:B------:R0:W1:Y:S02]  /*21e0*/  SHFL.BFLY P6, R14, R13, R12, R11 ;  /* 0x0c00000c0d0e7389 */ /* 0x00006400000c000b */
[----:B01----:R-:W-:Y:S05]  /*21f0*/  ENDCOLLECTIVE ;  /* 0x000000000000791b */ /* 0x003fea0003800000 */
.L_x_10355:
[----:B------:R-:W-:Y:S05]  /*2200*/  BRA `(.L_x_10356) ;  /* 0xffffffe0002c7947 */ /* 0x000fea000383ffff */
.L_x_10357:
        /* <DEDUP_REMOVED lines=15> */
.L_x_25776:


//--------------------- .text._ZN4vllm25paged_attention_v1_kernelI13__nv_bfloat16hLi64ELi8ELi128ELNS_18Fp8KVCacheDataTypeE1ELb0EEEvPT_PKS3_PKT0_S9_ifPKiSB_iPKfiiiSD_SD_iiiii --------------------------
	.section	.text._ZN4vllm25paged_attention_v1_kernelI13__nv_bfloat16hLi64ELi8ELi128ELNS_18Fp8KVCacheDataTypeE1ELb0EEEvPT_PKS3_PKT0_S9_ifPKiSB_iPKfiiiSD_SD_iiiii,"ax",@progbits
	.align	128
        .global         _ZN4vllm25paged_attention_v1_kernelI13__nv_bfloat16hLi64ELi8ELi128ELNS_18Fp8KVCacheDataTypeE1ELb0EEEvPT_PKS3_PKT0_S9_ifPKiSB_iPKfiiiSD_SD_iiiii
        .type           _ZN4vllm25paged_attention_v1_kernelI13__nv_bfloat16hLi64ELi8ELi128ELNS_18Fp8KVCacheDataTypeE1ELb0EEEvPT_PKS3_PKT0_S9_ifPKiSB_iPKfiiiSD_SD_iiiii,@function
        .size           _ZN4vllm25paged_attention_v1_kernelI13__nv_bfloat16hLi64ELi8ELi128ELNS_18Fp8KVCacheDataTypeE1ELb0EEEvPT_PKS3_PKT0_S9_ifPKiSB_iPKfiiiSD_SD_iiiii,(.L_x_25777 - _ZN4vllm25paged_attention_v1_kernelI13__nv_bfloat16hLi64ELi8ELi128ELNS_18Fp8KVCacheDataTypeE1ELb0EEEvPT_PKS3_PKT0_S9_ifPKiSB_iPKfiiiSD_SD_iiiii)
        .other          _ZN4vllm25paged_attention_v1_kernelI13__nv_bfloat16hLi64ELi8ELi128ELNS_18Fp8KVCacheDataTypeE1ELb0EEEvPT_PKS3_PKT0_S9_ifPKiSB_iPKfiiiSD_SD_iiiii,@"STO_CUDA_ENTRY STV_DEFAULT"
_ZN4vllm25paged_attention_v1_kernelI13__nv_bfloat16hLi64ELi8ELi128ELNS_18Fp8KVCacheDataTypeE1ELb0EEEvPT_PKS3_PKT0_S9_ifPKiSB_iPKfiiiSD_SD_iiiii:
.text._ZN4vllm25paged_attention_v1_kernelI13__nv_bfloat16hLi64ELi8ELi128ELNS_18Fp8KVCacheDataTypeE1ELb0EEEvPT_PKS3_PKT0_S9_ifPKiSB_iPKfiiiSD_SD_iiiii:
        /* <DEDUP_REMOVED lines=35> */
.L_x_10359:
[----:B------:R-:W-:Y:S05]  /*0230*/  BSYNC.RECONVERGENT B6 ;  /* 0x0000000000067941 */ /* 0x000fea0003800200 */
.L_x_10358:
        /* <DEDUP_REMOVED lines=8> */
.L_x_10384:
        /* <DEDUP_REMOVED lines=39> */
.L_x_10365:
        /* <DEDUP_REMOVED lines=11> */
.L_x_10364:
[----:B------:R-:W-:Y:S05]  /*05e0*/  BSYNC.RECONVERGENT B1 ;  /* 0x0000000000017941 */ /* 0x000fea0003800200 */
.L_x_10363:
        /* <DEDUP_REMOVED lines=12> */
.L_x_10368:
        /* <DEDUP_REMOVED lines=100> */
.L_x_10367:
[----:B------:R-:W-:Y:S05]  /*0cf0*/  BSYNC.RECONVERGENT B1 ;  /* 0x0000000000017941 */ /* 0x000fea0003800200 */
.L_x_10366:
        /* <DEDUP_REMOVED lines=55> */
.L_x_10370:
[----:B------:R-:W-:Y:S05]  /*1070*/  BSYNC.RECONVERGENT B1 ;  /* 0x0000000000017941 */ /* 0x000fea0003800200 */
.L_x_10369:
        /* <DEDUP_REMOVED lines=26> */
.L_x_10362:
[----:B------:R-:W-:Y:S05]  /*1220*/  BSYNC.RECONVERGENT B0 ;  /* 0x0000000000007941 */ /* 0x000fea0003800200 */
.L_x_10361:
        /* <DEDUP_REMOVED lines=39> */
.L_x_10375:
[----:B------:R-:W0:Y:S01]  /*14a0*/  LDS R5, [R4] ;  /* 0x0000000004057984 */ /* 0x000e220000000800 */
[----:B------:R-:W-:-:S04]  /*14b0*/  IADD3 R7, PT, PT, R7, 0x1, RZ ;  /* 0x0000000107077810 */ /* 0x000fc80007ffe0ff */
[----:B------:R-:W-:Y:S01]  /*14c0*/  ISETP.NE.AND P0, PT, R7, RZ, PT ;  /* 0x000000ff0700720c */ /* 0x000fe20003f05270 */
[----:B0-----:R-:W-:-:S05]  /*14d0*/  FMUL.FTZ R5, R5, R2 ;  /* 0x0000000205057220 */ /* 0x001fca0000410000 */
[----:B------:R0:W-:Y:S02]  /*14e0*/  STS [R4], R5 ;  /* 0x0000000504007388 */ /* 0x0001e40000000800 */
[----:B0-----:R-:W-:-:S05]  /*14f0*/  IADD3 R4, PT, PT, R4, 0x200, RZ ;  /* 0x0000020004047810 */ /* 0x001fca0007ffe0ff */
[----:B------:R-:W-:Y:S05]  /*1500*/  @P0 BRA `(.L_x_10375) ;  /* 0xfffffffc00e40947 */ /* 0x000fea000383ffff */
.L_x_10374:
[----:B------:R-:W-:Y:S05]  /*1510*/  BSYNC.RECONVERGENT B1 ;  /* 0x0000000000017941 */ /* 0x000fea0003800200 */
.L_x_10373:
        /* <DEDUP_REMOVED lines=12> */
.L_x_10378:
        /* <DEDUP_REMOVED lines=52> */
.L_x_10377:
[----:B------:R-:W-:Y:S05]  /*1920*/  BSYNC.RECONVERGENT B1 ;  /* 0x0000000000017941 */ /* 0x000fea0003800200 */
.L_x_10376:
        /* <DEDUP_REMOVED lines=31> */
.L_x_10380:
[----:B------:R-:W-:Y:S05]  /*1b20*/  BSYNC.RECONVERGENT B1 ;  /* 0x0000000000017941 */ /* 0x000fea0003800200 */
.L_x_10379:
        /* <DEDUP_REMOVED lines=14> */
.L_x_10372:
[----:B------:R-:W-:Y:S05]  /*1c10*/  BSYNC.RECONVERGENT B0 ;  /* 0x0000000000007941 */ /* 0x000fea0003800200 */
.L_x_10371:
        /* <DEDUP_REMOVED lines=58> */
.L_x_10360:
[----:B------:R-:W-:Y:S01]  /*1fc0*/  HFMA2 R12, -RZ, RZ, 0, 9.5367431640625e-07 ;  /* 0x00000010ff0c7431 */ /* 0x000fe200000001ff */
[----:B------:R-:W-:Y:S02]  /*1fd0*/  MOV R11, 0x1f ;  /* 0x0000001f000b7802 */ /* 0x000fe40000000f00 */
[----:B------:R-:W-:-:S07]  /*1fe0*/  MOV R15, 0xffffffff ;  /* 0xffffffff000f7802 */ /* 0x000fce0000000f00 */
[----:B------:R-:W-:Y:S05]  /*1ff0*/  WARPSYNC.COLLECTIVE R15, `(.L_x_10381) ;  /* 0x000000000f087348 */ /* 0x000fea0003c00000 */
[----:B------:R0:W1:Y:S02]  /*2000*/  SHFL.BFLY P6, R14, R13, R12, R11 ;  /* 0x0c00000c0d0e7389 */ /* 0x00006400000c000b */
[----:B01----:R-:W-:Y:S05]  /*2010*/  ENDCOLLECTIVE ;  /* 0x000000000000791b */ /* 0x003fea0003800000 */
.L_x_10381:
[----:B------:R-:W-:Y:S01]  /*2020*/  HFMA2 R12, -RZ, RZ, 0, 4.76837158203125e-07 ;  /* 0x00000008ff0c7431 */ /* 0x000fe200000001ff */
[----:B------:R-:W-:-:S04]  /*2030*/  FMNMX.FTZ R0, R14, -3.40282346638528859812e+38, !PT ;  /* 0xff7fffff0e007809 */ /* 0x000fc80007810000 */
[----:B------:R-:W-:-:S07]  /*2040*/  MOV R13, R0 ;  /* 0x00000000000d7202 */ /* 0x000fce0000000f00 */
[----:B------:R-:W-:Y:S05]  /*2050*/  WARPSYNC.COLLECTIVE R15, `(.L_x_10382) ;  /* 0x000000000f087348 */ /* 0x000fea0003c00000 */
[----:B------:R0:W1:Y:S02]  /*2060*/  SHFL.BFLY P6, R14, R13, R12, R11 ;  /* 0x0c00000c0d0e7389 */ /* 0x00006400000c000b */
[----:B01----:R-:W-:Y:S05]  /*2070*/  ENDCOLLECTIVE ;  /* 0x000000000000791b */ /* 0x003fea0003800000 */
.L_x_10382:
[----:B------:R-:W-:Y:S01]  /*2080*/  HFMA2 R12, -RZ, RZ, 0, 2.384185791015625e-07 ;  /* 0x00000004ff0c7431 */ /* 0x000fe200000001ff */
[----:B------:R-:W-:-:S04]  /*2090*/  FMNMX.FTZ R2, R0, R14, !PT ;  /* 0x0000000e00027209 */ /* 0x000fc80007810000 */
[----:B------:R-:W-:-:S07]  /*20a0*/  MOV R13, R2 ;  /* 0x00000002000d7202 */ /* 0x000fce0000000f00 */
[----:B------:R-:W-:Y:S05]  /*20b0*/  WARPSYNC.COLLECTIVE R15, `(.L_x_10383) ;  /* 0x000000000f087348 */ /* 0x000fea0003c00000 */
[----:B------:R0:W1:Y:S02]  /*20c0*/  SHFL.BFLY P6, R14, R13, R12, R11 ;  /* 0x0c00000c0d0e7389 */ /* 0x00006400000c000b */
[----:B01----:R-:W-:Y:S05]  /*20d0*/  ENDCOLLECTIVE ;  /* 0x000000000000791b */ /* 0x003fea0003800000 */
.L_x_10383:
[----:B------:R-:W-:Y:S05]  /*20e0*/  BRA `(.L_x_10384) ;  /* 0xffffffe000747947 */ /* 0x000fea000383ffff */
.L_x_10385:
        /* <DEDUP_REMOVED lines=9> */
.L_x_25777:


//--------------------- .text._ZN4vllm25paged_attention_v1_kernelI13__nv_bfloat16hLi32ELi8ELi128ELNS_18Fp8KVCacheDataTypeE1ELb0EEEvPT_PKS3_PKT0_S9_ifPKiSB_iPKfiiiSD_SD_iiiii --------------------------
	.section	.text._ZN4vllm25paged_attention_v1_kernelI13__nv_bfloat16hLi32ELi8ELi128ELNS_18Fp8KVCacheDataTypeE1ELb0EEEvPT_PKS3_PKT0_S9_ifPKiSB_iPKfiiiSD_SD_iiiii,"ax",@progbits
	.align	128
        .global         _ZN4vllm25paged_attention_v1_kernelI13__nv_bfloat16hLi32ELi8ELi128ELNS_18Fp8KVCacheDataTypeE1ELb0EEEvPT_PKS3_PKT0_S9_ifPKiSB_iPKfiiiSD_SD_iiiii
        .type           _ZN4vllm25paged_attention_v1_kernelI13__nv_bfloat16hLi32ELi8ELi128ELNS_18Fp8KVCacheDataTypeE1ELb0EEEvPT_PKS3_PKT0_S9_ifPKiSB_iPKfiiiSD_SD_iiiii,@function
        .size           _ZN4vllm25paged_attention_v1_kernelI13__nv_bfloat16hLi32ELi8ELi128ELNS_18Fp8KVCacheDataTypeE1ELb0EEEvPT_PKS3_PKT0_S9_ifPKiSB_iPKfiiiSD_SD_iiiii,(.L_x_25778 - _ZN4vllm25paged_attention_v1_kernelI13__nv_bfloat16hLi32ELi8ELi128ELNS_18Fp8KVCacheDataTypeE1ELb0EEEvPT_PKS3_PKT0_S9_ifPKiSB_iPKfiiiSD_SD_iiiii)
        .other          _ZN4vllm25paged_attention_v1_kernelI13__nv_bfloat16hLi32ELi8ELi128ELNS_18Fp8KVCacheDataTypeE1ELb0EEEvPT_PKS3_PKT0_S9_ifPKiSB_iPKfiiiSD_SD_iiiii,@"STO_CUDA_ENTRY STV_DEFAULT"
_ZN4vllm25paged_attention_v1_kernelI13__nv_bfloat16hLi32ELi8ELi128ELNS_18Fp8KVCacheDataTypeE1ELb0EEEvPT_PKS3_PKT0_S9_ifPKiSB_iPKfiiiSD_SD_iiiii:
.text._ZN4vllm25paged_attention_v1_kernelI13__nv_bfloat16hLi32ELi8ELi128ELNS_18Fp8KVCacheDataTypeE1ELb0EEEvPT_PKS3_PKT0_S9_ifPKiSB_iPKfiiiSD_SD_iiiii:
        /* <DEDUP_REMOVED lines=35> */
.L_x_10387:
[----:B------:R-:W-:Y:S05]  /*0230*/  BSYNC.RECONVERGENT B6 ;  /* 0x0000000000067941 */ /* 0x000fea0003800200 */
.L_x_10386:
        /* <DEDUP_REMOVED lines=8> */
.L_x_10412:
        /* <DEDUP_REMOVED lines=39> */
.L_x_10393:
        /* <DEDUP_REMOVED lines=11> */
.L_x_10392:
[----:B------:R-:W-:Y:S05]  /*05e0*/  BSYNC.RECONVERGENT B1 ;  /* 0x0000000000017941 */ /* 0x000fea0003800200 */
.L_x_10391:
        /* <DEDUP_REMOVED lines=12> */
.L_x_10396:
        /* <DEDUP_REMOVED lines=100> */
.L_x_10395:
[----:B------:R-:W-:Y:S05]  /*0cf0*/  BSYNC.RECONVERGENT B1 ;  /* 0x0000000000017941 */ /* 0x000fea0003800200 */
.L_x_10394:
        /* <DEDUP_REMOVED lines=55> */
.L_x_10398:
[----:B------:R-:W-:Y:S05]  /*1070*/  BSYNC.RECONVERGENT B1 ;  /* 0x0000000000017941 */ /* 0x000fea0003800200 */
.L_x_10397:
        /* <DEDUP_REMOVED lines=26> */
.L_x_10390:
[----:B------:R-:W-:Y:S05]  /*1220*/  BSYNC.RECONVERGENT B0 ;  /* 0x0000000000007941 */ /* 0x000fea0003800200 */
.L_x_10389:
        /* <DEDUP_REMOVED lines=39> */
.L_x_10403:
[----:B------:R-:W0:Y:S01]  /*14a0*/  LDS R5, [R4] ;  /* 0x0000000004057984 */ /* 0x000e220000000800 */
[----:B------:R-:W-:-:S04]  /*14b0*/  IADD3 R7, PT, PT, R7, 0x1, RZ ;  /* 0x0000000107077810 */ /* 0x000fc80007ffe0ff */
[----:B------:R-:W-:Y:S01]  /*14c0*/  ISETP.NE.AND P0, PT, R7, RZ, PT ;  /* 0x000000ff0700720c */ /* 0x000fe20003f05270 */
[----:B0-----:R-:W-:-:S05]  /*14d0*/  FMUL.FTZ R5, R5, R2 ;  /* 0x0000000205057220 */ /* 0x001fca0000410000 */
[----:B------:R0:W-:Y:S02]  /*14e0*/  STS [R4], R5 ;  /* 0x0000000504007388 */ /* 0x0001e40000000800 */
[----:B0-----:R-:W-:-:S05]  /*14f0*/  IADD3 R4, PT, PT, R4, 0x200, RZ ;  /* 0x0000020004047810 */ /* 0x001fca0007ffe0ff */
[----:B------:R-:W-:Y:S05]  /*1500*/  @P0 BRA `(.L_x_10403) ;  /* 0xfffffffc00e40947 */ /* 0x000fea000383ffff */
.L_x_10402:
[----:B------:R-:W-:Y:S05]  /*1510*/  BSYNC.RECONVERGENT B1 ;  /* 0x0000000000017941 */ /* 0x000fea0003800200 */
.L_x_10401:
        /* <DEDUP_REMOVED lines=12> */
.L_x_10406:
        /* <DEDUP_REMOVED lines=52> */
.L_x_10405:
[----:B------:R-:W-:Y:S05]  /*1920*/  BSYNC.RECONVERGENT B1 ;  /* 0x0000000000017941 */ /* 0x000fea0003800200 */
.L_x_10404:
        /* <DEDUP_REMOVED lines=31> */
.L_x_10408:
[----:B------:R-:W-:Y:S05]  /*1b20*/  BSYNC.RECONVERGENT B1 ;  /* 0x0000000000017941 */ /* 0x000fea0003800200 */
.L_x_10407:
        /* <DEDUP_REMOVED lines=14> */
.L_x_10400:
[----:B------:R-:W-:Y:S05]  /*1c10*/  BSYNC.RECONVERGENT B0 ;  /* 0x0000000000007941 */ /* 0x000fea0003800200 */
.L_x_10399:
        /* <DEDUP_REMOVED lines=40> */
.L_x_10388:
[----:B------:R-:W-:Y:S01]  /*1ea0*/  HFMA2 R11, -RZ, RZ, 0, 1.847743988037109375e-06 ;  /* 0x0000001fff0b7431 */ /* 0x000fe200000001ff */
[----:B------:R-:W-:Y:S02]  /*1eb0*/  MOV R12, 0x10 ;  /* 0x00000010000c7802 */ /* 0x000fe40000000f00 */
[----:B------:R-:W-:-:S07]  /*1ec0*/  MOV R15, 0xffffffff ;  /* 0xffffffff000f7802 */ /* 0x000fce0000000f00 */
[----:B------:R-:W-:Y:S05]  /*1ed0*/  WARPSYNC.COLLECTIVE R15, `(.L_x_10409) ;  /* 0x000000000f087348 */ /* 0x000fea0003c00000 */
[----:B------:R0:W1:Y:S02]  /*1ee0*/  SHFL.BFLY P6, R14, R13, R12, R11 ;  /* 0x0c00000c0d0e7389 */ /* 0x00006400000c000b */
[----:B01----:R-:W-:Y:S05]  /*1ef0*/  ENDCOLLECTIVE ;  /* 0x000000000000791b */ /* 0x003fea0003800000 */
.L_x_10409:
[----:B------:R-:W-:Y:S01]  /*1f00*/  HFMA2 R12, -RZ, RZ, 0, 4.76837158203125e-07 ;  /* 0x00000008ff0c7431 */ /* 0x000fe200000001ff */
[----:B------:R-:W-:-:S04]  /*1f10*/  FMNMX.FTZ R0, R14, -3.40282346638528859812e+38, !PT ;  /* 0xff7fffff0e007809 */ /* 0x000fc80007810000 */
[----:B------:R-:W-:-:S07]  /*1f20*/  MOV R13, R0 ;  /* 0x00000000000d7202 */ /* 0x000fce0000000f00 */
[----:B------:R-:W-:Y:S05]  /*1f30*/  WARPSYNC.COLLECTIVE R15, `(.L_x_10410) ;  /* 0x000000000f087348 */ /* 0x000fea0003c00000 */
[----:B------:R0:W1:Y:S02]  /*1f40*/  SHFL.BFLY P6, R14, R13, R12, R11 ;  /* 0x0c00000c0d0e7389 */ /* 0x00006400000c000b */
[----:B01----:R-:W-:Y:S05]  /*1f50*/  ENDCOLLECTIVE ;  /* 0x000000000000791b */ /* 0x003fea0003800000 */
.L_x_10410:
[----:B------:R-:W-:Y:S01]  /*1f60*/  HFMA2 R12, -RZ, RZ, 0, 2.384185791015625e-07 ;  /* 0x00000004ff0c7431 */ /* 0x000fe200000001ff */
[----:B------:R-:W-:-:S04]  /*1f70*/  FMNMX.FTZ R2, R0, R14, !PT ;  /* 0x0000000e00027209 */ /* 0x000fc80007810000 */
[----:B------:R-:W-:-:S07]  /*1f80*/  MOV R13, R2 ;  /* 0x00000002000d7202 */ /* 0x000fce0000000f00 */
[----:B------:R-:W-:Y:S05]  /*1f90*/  WARPSYNC.COLLECTIVE R15, `(.L_x_10411) ;  /* 0x000000000f087348 */ /* 0x000fea0003c00000 */
[----:B------:R0:W1:Y:S02]  /*1fa0*/  SHFL.BFLY P6, R14, R13, R12, R11 ;  /* 0x0c00000c0d0e7389 */ /* 0x00006400000c000b */
[----:B01----:R-:W-:Y:S05]  /*1fb0*/  ENDCOLLECTIVE ;  /* 0x000000000000791b */ /* 0x003fea0003800000 */
.L_x_10411:
[----:B------:R-:W-:Y:S05]  /*1fc0*/  BRA `(.L_x_10412) ;  /* 0xffffffe000bc7947 */ /* 0x000fea000383ffff */
.L_x_10413:
        /* <DEDUP_REMOVED lines=11> */
.L_x_25778:


//--------------------- .text._ZN4vllm25paged_attention_v1_kernelI13__nv_bfloat16hLi256ELi8ELi128ELNS_18Fp8KVCacheDataTypeE1ELb1EEEvPT_PKS3_PKT0_S9_ifPKiSB_iPKfiiiSD_SD_iiiii --------------------------
	.section	.text._ZN4vllm25paged_attention_v1_kernelI13__nv_bfloat16hLi256ELi8ELi128ELNS_18Fp8KVCacheDataTypeE1ELb1EEEvPT_PKS3_PKT0_S9_ifPKiSB_iPKfiiiSD_SD_iiiii,"ax",@progbits
	.align	128
        .global         _ZN4vllm25paged_attention_v1_kernelI13__nv_bfloat16hLi256ELi8ELi128ELNS_18Fp8KVCacheDataTypeE1ELb1EEEvPT_PKS3_PKT0_S9_ifPKiSB_iPKfiiiSD_SD_iiiii
        .type           _ZN4vllm25paged_attention_v1_kernelI13__nv_bfloat16hLi256ELi8ELi128ELNS_18Fp8KVCacheDataTypeE1ELb1EEEvPT_PKS3_PKT0_S9_ifPKiSB_iPKfiiiSD_SD_iiiii,@function
        .size           _ZN4vllm25paged_attention_v1_kernelI13__nv_bfloat16hLi256ELi8ELi128ELNS_18Fp8KVCacheDataTypeE1ELb1EEEvPT_PKS3_PKT0_S9_ifPKiSB_iPKfiiiSD_SD_iiiii,(.L_x_25779 - _ZN4vllm25paged_attention_v1_kernelI13__nv_bfloat16hLi256ELi8ELi128ELNS_18Fp8KVCacheDataTypeE1ELb1EEEvPT_PKS3_PKT0_S9_ifPKiSB_iPKfiiiSD_SD_iiiii)
        .other          _ZN4vllm25paged_attention_v1_kernelI13__nv_bfloat16hLi256ELi8ELi128ELNS_18Fp8KVCacheDataTypeE1ELb1EEEvPT_PKS3_PKT0_S9_ifPKiSB_iPKfiiiSD_SD_iiiii,@"STO_CUDA_ENTRY STV_DEFAULT"
_ZN4vllm25paged_attention_v1_kernelI13__nv_bfloat16hLi256ELi8ELi128ELNS_18Fp8KVCacheDataTypeE1ELb1EEEvPT_PKS3_PKT0_S9_ifPKiSB_iPKfiiiSD_SD_iiiii:
.text._ZN4vllm25paged_attention_v1_kernelI13__nv_bfloat16hLi256ELi8ELi128ELNS_18Fp8KVCacheDataTypeE1ELb1EEEvPT_PKS3_PKT0_S9_ifPKiSB_iPKfiiiSD_SD_iiiii:
        /* <DEDUP_REMOVED lines=110> */
.L_x_10414:
        /* <DEDUP_REMOVED lines=23> */
.L_x_10418:
        /* <DEDUP_REMOVED lines=42> */
.L_x_10416:
[----:B------:R-:W-:Y:S05]  /*0af0*/  BSYNC.RECONVERGENT B6 ;  /* 0x0000000000067941 */ /* 0x000fea0003800200 */
.L_x_10415:
        /* <DEDUP_REMOVED lines=8> */
.L_x_10456:
        /* <DEDUP_REMOVED lines=39> */
.L_x_10424:
        /* <DEDUP_REMOVED lines=11> */
.L_x_10423:
[----:B------:R-:W-:Y:S05]  /*0ea0*/  BSYNC.RECONVERGENT B1 ;  /* 0x0000000000017941 */ /* 0x000fea0003800200 */
.L_x_10422:
        /* <DEDUP_REMOVED lines=13> */
.L_x_10427:
        /* <DEDUP_REMOVED lines=100> */
.L_x_10426:
[----:B------:R-:W-:Y:S05]  /*15c0*/  BSYNC.RECONVERGENT B1 ;  /* 0x0000000000017941 */ /* 0x000fea0003800200 */
.L_x_10425:
        /* <DEDUP_REMOVED lines=55> */
.L_x_10429:
[----:B------:R-:W-:Y:S05]  /*1940*/  BSYNC.RECONVERGENT B1 ;  /* 0x0000000000017941 */ /* 0x000fea0003800200 */
.L_x_10428:
        /* <DEDUP_REMOVED lines=26> */
.L_x_10421:
[----:B------:R-:W-:Y:S05]  /*1af0*/  BSYNC.RECONVERGENT B0 ;  /* 0x0000000000007941 */ /* 0x000fea0003800200 */
.L_x_10420:
        /* <DEDUP_REMOVED lines=38> */
.L_x_10434:
[----:B------:R-:W0:Y:S01]  /*1d60*/  LDS R11, [R8] ;  /* 0x00000000080b7984 */ /* 0x000e220000000800 */
[----:B------:R-:W-:-:S05]  /*1d70*/  VIADD R9, R9, 0x1 ;  /* 0x0000000109097836 */ /* 0x000fca0000000000 */
[----:B------:R-:W-:Y:S01]  /*1d80*/  ISETP.NE.AND P0, PT, R9, RZ, PT ;  /* 0x000000ff0900720c */ /* 0x000fe20003f05270 */
[----:B0-----:R-:W-:-:S05]  /*1d90*/  FMUL.FTZ R11, R11, R2 ;  /* 0x000000020b0b7220 */ /* 0x001fca0000410000 */
[----:B------:R0:W-:Y:S02]  /*1da0*/  STS [R8], R11 ;  /* 0x0000000b08007388 */ /* 0x0001e40000000800 */
[----:B0-----:R-:W-:-:S05]  /*1db0*/  IADD3 R8, PT, PT, R8, 0x200, RZ ;  /* 0x0000020008087810 */ /* 0x001fca0007ffe0ff */
[----:B------:R-:W-:Y:S05]  /*1dc0*/  @P0 BRA `(.L_x_10434) ;  /* 0xfffffffc00e40947 */ /* 0x000fea000383ffff */
.L_x_10433:
[----:B------:R-:W-:Y:S05]  /*1dd0*/  BSYNC.RECONVERGENT B1 ;  /* 0x0000000000017941 */ /* 0x000fea0003800200 */
.L_x_10432:
        /* <DEDUP_REMOVED lines=13> */
.L_x_10437:
        /* <DEDUP_REMOVED lines=52> */
.L_x_10436:
[----:B------:R-:W-:Y:S05]  /*21f0*/  BSYNC.RECONVERGENT B1 ;  /* 0x0000000000017941 */ /* 0x000fea0003800200 */
.L_x_10435:
        /* <DEDUP_REMOVED lines=31> */
.L_x_10439:
[----:B------:R-:W-:Y:S05]  /*23f0*/  BSYNC.RECONVERGENT B1 ;  /* 0x0000000000017941 */ /* 0x000fea0003800200 */
.L_x_10438:
        /* <DEDUP_REMOVED lines=14> */
.L_x_10431:
[----:B------:R-:W-:Y:S05]  /*24e0*/  BSYNC.RECONVERGENT B0 ;  /* 0x0000000000007941 */ /* 0x000fea0003800200 */
.L_x_10430:
[----:B------:R-:W-:Y:S01]  /*24f0*/  BAR.SYNC.DEFER_BLOCKING 0x0 ;  /* 0x0000000000007b1d */ /* 0x000fe20000010000 */
[----:B------:R-:W-:-:S13]  /*2500*/  ISETP.GE.AND P0, PT, R4, UR43, PT ;  /* 0x0000002b04007c0c */ /* 0x000fda000bf06270 */
[----:B------:R-:W-:Y:S05]  /*2510*/  @P0 BRA `(.L_x_10440) ;  /* 0x0000000400480947 */ /* 0x000fea0003800000 */
[----:B------:R-:W2:Y:S01]  /*2520*/  LDCU UR4, c[0x0][0x3ec] ;  /* 0x00007d80ff0477ac */ /* 0x000ea20008000800 */
[----:B------:R-:W-:Y:S01]  /*2530*/  MOV R16, R4 ;  /* 0x0000000400107202 */ /* 0x000fe20000000f00 */
[----:B--2---:R-:W-:-:S07]  /*2540*/  VIADD R17, R5, -UR4 ;  /* 0x8000000405117c36 */ /* 0x004fce0008000000 */
.L_x_10443:
        /* <DEDUP_REMOVED lines=76> */
.L_x_10442:
[----:B------:R-:W-:Y:S05]  /*2a10*/  BSYNC.RECONVERGENT B6 ;  /* 0x0000000000067941 */ /* 0x000fea0003800200 */
.L_x_10441:
[----:B------:R-:W-:-:S13]  /*2a20*/  ISETP.NE.AND P6, PT, R18, RZ, PT ;  /* 0x000000ff1200720c */ /* 0x000fda0003fc5270 */
[----:B------:R-:W-:Y:S05]  /*2a30*/  @!P6 BRA `(.L_x_10443) ;  /* 0xfffffff800c4e947 */ /* 0x000fea000383ffff */
.L_x_10440:
        /* <DEDUP_REMOVED lines=32> */
.L_x_10445:
[----:B------:R-:W-:Y:S05]  /*2c40*/  BSYNC.RECONVERGENT B0 ;  /* 0x0000000000007941 */ /* 0x000fea0003800200 */
.L_x_10444:
        /* <DEDUP_REMOVED lines=24> */
.L_x_10447:
[----:B------:R-:W-:Y:S05]  /*2dd0*/  BSYNC.RECONVERGENT B0 ;  /* 0x0000000000007941 */ /* 0x000fea0003800200 */
.L_x_10446:
        /* <DEDUP_REMOVED lines=16> */
.L_x_10449:
[----:B------:R-:W-:Y:S05]  /*2ee0*/  BSYNC.RECONVERGENT B0 ;  /* 0x0000000000007941 */ /* 0x000fea0003800200 */
.L_x_10448:
        /* <DEDUP_REMOVED lines=24> */
.L_x_10451:
[----:B------:R-:W-:Y:S05]  /*3070*/  BSYNC.RECONVERGENT B0 ;  /* 0x0000000000007941 */ /* 0x000fea0003800200 */
.L_x_10450:
        /* <DEDUP_REMOVED lines=32> */
.L_x_10417:
        /* <DEDUP_REMOVED lines=16> */
.L_x_10452:
[----:B------:R-:W-:Y:S05]  /*3380*/  EXIT ;  /* 0x000000000000794d */ /* 0x000fea0003800000 */
.L_x_10419:
[----:B------:R-:W-:Y:S02]  /*3390*/  HFMA2 R12, -RZ, RZ, 0, 9.5367431640625e-07 ;  /* 0x00000010ff0c7431 */ /* 0x000fe400000001ff */
[----:B------:R-:W-:Y:S01]  /*33a0*/  IMAD.MOV.U32 R11, RZ, RZ, 0x1f ;  /* 0x0000001fff0b7424 */ /* 0x000fe200078e00ff */
[----:B------:R-:W-:-:S07]  /*33b0*/  MOV R15, 0xffffffff ;  /* 0xffffffff000f7802 */ /* 0x000fce0000000f00 */
[----:B------:R-:W-:Y:S05]  /*33c0*/  WARPSYNC.COLLECTIVE R15, `(.L_x_10453) ;  /* 0x000000000f087348 */ /* 0x000fea0003c00000 */
[----:B------:R0:W1:Y:S02]  /*33d0*/  SHFL.BFLY P6, R14, R13, R12, R11 ;  /* 0x0c00000c0d0e7389 */ /* 0x00006400000c000b */
[----:B01----:R-:W-:Y:S05]  /*33e0*/  ENDCOLLECTIVE ;  /* 0x000000000000791b */ /* 0x003fea0003800000 */
.L_x_10453:
[----:B------:R-:W-:Y:S01]  /*33f0*/  IMAD.MOV.U32 R12, RZ, RZ, 0x8 ;  /* 0x00000008ff0c7424 */ /* 0x000fe200078e00ff */
[----:B------:R-:W-:-:S04]  /*3400*/  FMNMX.FTZ R0, R14, -3.40282346638528859812e+38, !PT ;  /* 0xff7fffff0e007809 */ /* 0x000fc80007810000 */
[----:B------:R-:W-:-:S07]  /*3410*/  MOV R13, R0 ;  /* 0x00000000000d7202 */ /* 0x000fce0000000f00 */
[----:B------:R-:W-:Y:S05]  /*3420*/  WARPSYNC.COLLECTIVE R15, `(.L_x_10454) ;  /* 0x000000000f087348 */ /* 0x000fea0003c00000 */
[----:B------:R0:W1:Y:S02]  /*3430*/  SHFL.BFLY P6, R14, R13, R12, R11 ;  /* 0x0c00000c0d0e7389 */ /* 0x00006400000c000b */
[----:B01----:R-:W-:Y:S05]  /*3440*/  ENDCOLLECTIVE ;  /* 0x000000000000791b */ /* 0x003fea0003800000 */
.L_x_10454:
[----:B------:R-:W-:Y:S01]  /*3450*/  HFMA2 R12, -RZ, RZ, 0, 2.384185791015625e-07 ;  /* 0x00000004ff0c7431 */ /* 0x000fe200000001ff */
[----:B------:R-:W-:-:S04]  /*3460*/  FMNMX.FTZ R2, R0, R14, !PT ;  /* 0x0000000e00027209 */ /* 0x000fc80007810000 */
[----:B------:R-:W-:-:S07]  /*3470*/  MOV R13, R2 ;  /* 0x00000002000d7202 */ /* 0x000fce0000000f00 */
[----:B------:R-:W-:Y:S05]  /*3480*/  WARPSYNC.COLLECTIVE R15, `(.L_x_10455) ;  /* 0x000000000f087348 */ /* 0x000fea0003c00000 */
[----:B------:R0:W1:Y:S02]  /*3490*/  SHFL.BFLY P6, R14, R13, R12, R11 ;  /* 0x0c00000c0d0e7389 */ /* 0x00006400000c000b */
[----:B01----:R-:W-:Y:S05]  /*34a0*/  ENDCOLLECTIVE ;  /* 0x000000000000791b */ /* 0x003fea0003800000 */
.L_x_10455:
[----:B------:R-:W-:Y:S05]  /*34b0*/  BRA `(.L_x_10456) ;  /* 0xffffffd400b07947 */ /* 0x000fea000383ffff */
.L_x_10457:
        /* <DEDUP_REMOVED lines=12> */
.L_x_25779:


//--------------------- .text._ZN4vllm25paged_attention_v1_kernelI13__nv_bfloat16hLi192ELi8ELi128ELNS_18Fp8KVCacheDataTypeE1ELb1EEEvPT_PKS3_PKT0_S9_ifPKiSB_iPKfiiiSD_SD_iiiii --------------------------
	.section	.text._ZN4vllm25paged_attention_v1_kernelI13__nv_bfloat16hLi192ELi8ELi128ELNS_18Fp8KVCacheDataTypeE1ELb1EEEvPT_PKS3_PKT0_S9_ifPKiSB_iPKfiiiSD_SD_iiiii,"ax",@progbits
	.align	128
        .global         _ZN4vllm25paged_attention_v1_kernelI13__nv_bfloat16hLi192ELi8ELi128ELNS_18Fp8KVCacheDataTypeE1ELb1EEEvPT_PKS3_PKT0_S9_ifPKiSB_iPKfiiiSD_SD_iiiii
        .type           _ZN4vllm25paged_attention_v1_kernelI13__nv_bfloat16hLi192ELi8ELi128ELNS_18Fp8KVCacheDataTypeE1ELb1EEEvPT_PKS3_PKT0_S9_ifPKiSB_iPKfiiiSD_SD_iiiii,@function
        .size           _ZN4vllm25paged_attention_v1_kernelI13__nv_bfloat16hLi192ELi8ELi128ELNS_18Fp8KVCacheDataTypeE1ELb1EEEvPT_PKS3_PKT0_S9_ifPKiSB_iPKfiiiSD_SD_iiiii,(.L_x_25780 - _ZN4vllm25paged_attention_v1_kernelI13__nv_bfloat16hLi192ELi8ELi128ELNS_18Fp8KVCacheDataTypeE1ELb1EEEvPT_PKS3_PKT0_S9_ifPKiSB_iPKfiiiSD_SD_iiiii)
        .other          _ZN4vllm25paged_attention_v1_kernelI13__nv_bfloat16hLi192ELi8ELi128ELNS_18Fp8KVCacheDataTypeE1ELb1EEEvPT_PKS3_PKT0_S9_ifPKiSB_iPKfiiiSD_SD_iiiii,@"STO_CUDA_ENTRY STV_DEFAULT"
_ZN4vllm25paged_attention_v1_kernelI13__nv_bfloat16hLi192ELi8ELi128ELNS_18Fp8KVCacheDataTypeE1ELb1EEEvPT_PKS3_PKT0_S9_ifPKiSB_iPKfiiiSD_SD_iiiii:
.text._ZN4vllm25paged_attention_v1_kernelI13__nv_bfloat16hLi192ELi8ELi128ELNS_18Fp8KVCacheDataTypeE1ELb1EEEvPT_PKS3_PKT0_S9_ifPKiSB_iPKfiiiSD_SD_iiiii:
        /* <DEDUP_REMOVED lines=110> */
.L_x_10458:
        /* <DEDUP_REMOVED lines=23> */
.L_x_10462:
        /* <DEDUP_REMOVED lines=42> */
.L_x_10460:
[----:B------:R-:W-:Y:S05]  /*0af0*/  BSYNC.RECONVERGENT B6 ;  /* 0x0000000000067941 */ /* 0x000fea0003800200 */
.L_x_10459:
        /* <DEDUP_REMOVED lines=8> */
.L_x_10496:
        /* <DEDUP_REMOVED lines=39> */
.L_x_10468:
        /* <DEDUP_REMOVED lines=11> */
.L_x_10467:
[----:B------:R-:W-:Y:S05]  /*0ea0*/  BSYNC.RECONVERGENT B1 ;  /* 0x0000000000017941 */ /* 0x000fea0003800200 */
.L_x_10466:
        /* <DEDUP_REMOVED lines=13> */
.L_x_10471:
        /* <DEDUP_REMOVED lines=100> */
.L_x_10470:
[----:B------:R-:W-:Y:S05]  /*15c0*/  BSYNC.RECONVERGENT B1 ;  /* 0x0000000000017941 */ /* 0x000fea0003800200 */
.L_x_10469:
        /* <DEDUP_REMOVED lines=55> */
.L_x_10473:
[----:B------:R-:W-:Y:S05]  /*1940*/  BSYNC.RECONVERGENT B1 ;  /* 0x0000000000017941 */ /* 0x000fea0003800200 */
.L_x_10472:
        /* <DEDUP_REMOVED lines=26> */
.L_x_10465:
[----:B------:R-:W-:Y:S05]  /*1af0*/  BSYNC.RECONVERGENT B0 ;  /* 0x0000000000007941 */ /* 0x000fea0003800200 */
.L_x_10464:
        /* <DEDUP_REMOVED lines=38> */
.L_x_10478:
[----:B------:R-:W0:Y:S01]  /*1d60*/  LDS R11, [R8] ;  /* 0x00000000080b7984 */ /* 0x000e220000000800 */
[----:B------:R-:W-:-:S05]  /*1d70*/  VIADD R9, R9, 0x1 ;  /* 0x0000000109097836 */ /* 0x000fca0000000000 */
[----:B------:R-:W-:Y:S01]  /*1d80*/  ISETP.NE.AND P0, PT, R9, RZ, PT ;  /* 0x000000ff0900720c */ /* 0x000fe20003f05270 */
[----:B0-----:R-:W-:-:S05]  /*1d90*/  FMUL.FTZ R11, R11, R2 ;  /* 0x000000020b0b7220 */ /* 0x001fca0000410000 */
[----:B------:R0:W-:Y:S02]  /*1da0*/  STS [R8], R11 ;  /* 0x0000000b08007388 */ /* 0x0001e40000000800 */
[----:B0-----:R-:W-:-:S05]  /*1db0*/  IADD3 R8, PT, PT, R8, 0x200, RZ ;  /* 0x0000020008087810 */ /* 0x001fca0007ffe0ff */
[----:B------:R-:W-:Y:S05]  /*1dc0*/  @P0 BRA `(.L_x_10478) ;  /* 0xfffffffc00e40947 */ /* 0x000fea000383ffff */
.L_x_10477:
[----:B------:R-:W-:Y:S05]  /*1dd0*/  BSYNC.RECONVERGENT B1 ;  /* 0x0000000000017941 */ /* 0x000fea0003800200 */
.L_x_10476:
        /* <DEDUP_REMOVED lines=13> */
.L_x_10481:
        /* <DEDUP_REMOVED lines=52> */
.L_x_10480:
[----:B------:R-:W-:Y:S05]  /*21f0*/  BSYNC.RECONVERGENT B1 ;  /* 0x0000000000017941 */ /* 0x000fea0003800200 */
.L_x_10479:
        /* <DEDUP_REMOVED lines=31> */
.L_x_10483:
[----:B------:R-:W-:Y:S05]  /*23f0*/  BSYNC.RECONVERGENT B1 ;  /* 0x0000000000017941 */ /* 0x000fea0003800200 */
.L_x_10482:
        /* <DEDUP_REMOVED lines=14> */
.L_x_10475:
[----:B------:R-:W-:Y:S05]  /*24e0*/  BSYNC.RECONVERGENT B0 ;  /* 0x0000000000007941 */ /* 0x000fea0003800200 */
.L_x_10474:
[----:B------:R-:W-:Y:S01]  /*24f0*/  BAR.SYNC.DEFER_BLOCKING 0x0 ;  /* 0x0000000000007b1d */ /* 0x000fe20000010000 */
[----:B------:R-:W-:-:S13]  /*2500*/  ISETP.GE.AND P0, PT, R4, UR43, PT ;  /* 0x0000002b04007c0c */ /* 0x000fda000bf06270 */
[----:B------:R-:W-:Y:S05]  /*2510*/  @P0 BRA `(.L_x_10484) ;  /* 0x0000000400480947 */ /* 0x000fea0003800000 */
[----:B------:R-:W2:Y:S01]  /*2520*/  LDCU UR4, c[0x0][0x3ec] ;  /* 0x00007d80ff0477ac */ /* 0x000ea20008000800 */
[----:B------:R-:W-:Y:S01]  /*2530*/  MOV R16, R4 ;  /* 0x0000000400107202 */ /* 0x000fe20000000f00 */
[----:B--2---:R-:W-:-:S07]  /*2540*/  VIADD R17, R5, -UR4 ;  /* 0x8000000405117c36 */ /* 0x004fce0008000000 */
.L_x_10487:
        /* <DEDUP_REMOVED lines=76> */
.L_x_10486:
[----:B------:R-:W-:Y:S05]  /*2a10*/  BSYNC.RECONVERGENT B6 ;  /* 0x0000000000067941 */ /* 0x000fea0003800200 */
.L_x_10485:
[----:B------:R-:W-:-:S13]  /*2a20*/  ISETP.NE.AND P6, PT, R18, RZ, PT ;  /* 0x000000ff1200720c */ /* 0x000fda0003fc5270 */
[----:B------:R-:W-:Y:S05]  /*2a30*/  @!P6 BRA `(.L_x_10487) ;  /* 0xfffffff800c4e947 */ /* 0x000fea000383ffff */
.L_x_10484:
        /* <DEDUP_REMOVED lines=42> */
.L_x_10489:
[----:B------:R-:W-:Y:S05]  /*2ce0*/  BSYNC.RECONVERGENT B0 ;  /* 0x0000000000007941 */ /* 0x000fea0003800200 */
.L_x_10488:
        /* <DEDUP_REMOVED lines=22> */
.L_x_10491:
[----:B------:R-:W-:Y:S05]  /*2e50*/  BSYNC.RECONVERGENT B0 ;  /* 0x0000000000007941 */ /* 0x000fea0003800200 */
.L_x_10490:
        /* <DEDUP_REMOVED lines=29> */
.L_x_10461:
        /* <DEDUP_REMOVED lines=16> */
.L_x_10492:
[----:B------:R-:W-:Y:S05]  /*3130*/  EXIT ;  /* 0x000000000000794d */ /* 0x000fea0003800000 */
.L_x_10463:
[----:B------:R-:W-:Y:S02]  /*3140*/  HFMA2 R12, -RZ, RZ, 0, 9.5367431640625e-07 ;  /* 0x00000010ff0c7431 */ /* 0x000fe400000001ff */
[----:B------:R-:W-:Y:S01]  /*3150*/  IMAD.MOV.U32 R11, RZ, RZ, 0x1f ;  /* 0x0000001fff0b7424 */ /* 0x000fe200078e00ff */
[----:B------:R-:W-:-:S07]  /*3160*/  MOV R15, 0xffffffff ;  /* 0xffffffff000f7802 */ /* 0x000fce0000000f00 */
[----:B------:R-:W-:Y:S05]  /*3170*/  WARPSYNC.COLLECTIVE R15, `(.L_x_10493) ;  /* 0x000000000f087348 */ /* 0x000fea0003c00000 */
[----:B------:R0:W1:Y:S02]  /*3180*/  SHFL.BFLY P6, R14, R13, R12, R11 ;  /* 0x0c00000c0d0e7389 */ /* 0x00006400000c000b */
[----:B01----:R-:W-:Y:S05]  /*3190*/  ENDCOLLECTIVE ;  /* 0x000000000000791b */ /* 0x003fea0003800000 */
.L_x_10493:
[----:B------:R-:W-:Y:S01]  /*31a0*/  IMAD.MOV.U32 R12, RZ, RZ, 0x8 ;  /* 0x00000008ff0c7424 */ /* 0x000fe200078e00ff */
[----:B------:R-:W-:-:S04]  /*31b0*/  FMNMX.FTZ R0, R14, -3.40282346638528859812e+38, !PT ;  /* 0xff7fffff0e007809 */ /* 0x000fc80007810000 */
[----:B------:R-:W-:-:S07]  /*31c0*/  MOV R13, R0 ;  /* 0x00000000000d7202 */ /* 0x000fce0000000f00 */
[----:B------:R-:W-:Y:S05]  /*31d0*/  WARPSYNC.COLLECTIVE R15, `(.L_x_10494) ;  /* 0x000000000f087348 */ /* 0x000fea0003c00000 */
[----:B------:R0:W1:Y:S02]  /*31e0*/  SHFL.BFLY P6, R14, R13, R12, R11 ;  /* 0x0c00000c0d0e7389 */ /* 0x00006400000c000b */
[----:B01----:R-:W-:Y:S05]  /*31f0*/  ENDCOLLECTIVE ;  /* 0x000000000000791b */ /* 0x003fea0003800000 */
.L_x_10494:
[----:B------:R-:W-:Y:S01]  /*3200*/  HFMA2 R12, -RZ, RZ, 0, 2.384185791015625e-07 ;  /* 0x00000004ff0c7431 */ /* 0x000fe200000001ff */
[----:B------:R-:W-:-:S04]  /*3210*/  FMNMX.FTZ R2, R0, R14, !PT ;  /* 0x0000000e00027209 */ /* 0x000fc80007810000 */
[----:B------:R-:W-:-:S07]  /*3220*/  MOV R13, R2 ;  /* 0x00000002000d7202 */ /* 0x000fce0000000f00 */
[----:B------:R-:W-:Y:S05]  /*3230*/  WARPSYNC.COLLECTIVE R15, `(.L_x_10495) ;  /* 0x000000000f087348 */ /* 0x000fea0003c00000 */
[----:B------:R0:W1:Y:S02]  /*3240*/  SHFL.BFLY P6, R14, R13, R12, R11 ;  /* 0x0c00000c0d0e7389 */ /* 0x00006400000c000b */
[----:B01----:R-:W-:Y:S05]  /*3250*/  ENDCOLLECTIVE ;  /* 0x000000000000791b */ /* 0x003fea0003800000 */
.L_x_10495:
[----:B------:R-:W-:Y:S05]  /*3260*/  BRA `(.L_x_10496) ;  /* 0xffffffd800447947 */ /* 0x000fea000383ffff */
.L_x_10497:
        /* <DEDUP_REMOVED lines=9> */
.L_x_25780:


//--------------------- .text._ZN4vllm25paged_attention_v1_kernelI13__nv_bfloat16hLi128ELi8ELi128ELNS_18Fp8KVCacheDataTypeE1ELb1EEEvPT_PKS3_PKT0_S9_ifPKiSB_iPKfiiiSD_SD_iiiii --------------------------
	.section	.text._ZN4vllm25paged_attention_v1_kernelI13__nv_bfloat16hLi128ELi8ELi128ELNS_18Fp8KVCacheDataTypeE1ELb1EEEvPT_PKS3_PKT0_S9_ifPKiSB_iPKfiiiSD_SD_iiiii,"ax",@progbits
	.align	128
        .global         _ZN4vllm25paged_attention_v1_kernelI13__nv_bfloat16hLi128ELi8ELi128ELNS_18Fp8KVCacheDataTypeE1ELb1EEEvPT_PKS3_PKT0_S9_ifPKiSB_iPKfiiiSD_SD_iiiii
        .type           _ZN4vllm25paged_attention_v1_kernelI13__nv_bfloat16hLi128ELi8ELi128ELNS_18Fp8KVCacheDataTypeE1ELb1EEEvPT_PKS3_PKT0_S9_ifPKiSB_iPKfiiiSD_SD_iiiii,@function
        .size           _ZN4vllm25paged_attention_v1_kernelI13__nv_bfloat16hLi128ELi8ELi128ELNS_18Fp8KVCacheDataTypeE1ELb1EEEvPT_PKS3_PKT0_S9_ifPKiSB_iPKfiiiSD_SD_iiiii,(.L_x_25781 - _ZN4vllm25paged_attention_v1_kernelI13__nv_bfloat16hLi128ELi8ELi128ELNS_18Fp8KVCacheDataTypeE1ELb1EEEvPT_PKS3_PKT0_S9_ifPKiSB_iPKfiiiSD_SD_iiiii)
        .other          _ZN4vllm25paged_attention_v1_kernelI13__nv_bfloat16hLi128ELi8ELi128ELNS_18Fp8KVCacheDataTypeE1ELb1EEEvPT_PKS3_PKT0_S9_ifPKiSB_iPKfiiiSD_SD_iiiii,@"STO_CUDA_ENTRY STV_DEFAULT"
_ZN4vllm25paged_attention_v1_kernelI13__nv_bfloat16hLi128ELi8ELi128ELNS_18Fp8KVCacheDataTypeE1ELb1EEEvPT_PKS3_PKT0_S9_ifPKiSB_iPKfiiiSD_SD_iiiii:
.text._ZN4vllm25paged_attention_v1_kernelI13__nv_bfloat16hLi128ELi8ELi128ELNS_18Fp8KVCacheDataTypeE1ELb1EEEvPT_PKS3_PKT0_S9_ifPKiSB_iPKfiiiSD_SD_iiiii:
        /* <DEDUP_REMOVED lines=110> */
.L_x_10498:
        /* <DEDUP_REMOVED lines=23> */
.L_x_10502:
        /* <DEDUP_REMOVED lines=42> */
.L_x_10500:
[----:B------:R-:W-:Y:S05]  /*0af0*/  BSYNC.RECONVERGENT B6 ;  /* 0x0000000000067941 */ /* 0x000fea0003800200 */
.L_x_10499:
        /* <DEDUP_REMOVED lines=8> */
.L_x_10540:
        /* <DEDUP_REMOVED lines=39> */
.L_x_10508:
        /* <DEDUP_REMOVED lines=11> */
.L_x_10507:
[----:B------:R-:W-:Y:S05]  /*0ea0*/  BSYNC.RECONVERGENT B1 ;  /* 0x0000000000017941 */ /* 0x000fea0003800200 */
.L_x_10506:
        /* <DEDUP_REMOVED lines=13> */
.L_x_10511:
        /* <DEDUP_REMOVED lines=100> */
.L_x_10510:
[----:B------:R-:W-:Y:S05]  /*15c0*/  BSYNC.RECONVERGENT B1 ;  /* 0x0000000000017941 */ /* 0x000fea0003800200 */
.L_x_10509:
        /* <DEDUP_REMOVED lines=55> */
.L_x_10513:
[----:B------:R-:W-:Y:S05]  /*1940*/  BSYNC.RECONVERGENT B1 ;  /* 0x0000000000017941 */ /* 0x000fea0003800200 */
.L_x_10512:
        /* <DEDUP_REMOVED lines=26> */
.L_x_10505:
[----:B------:R-:W-:Y:S05]  /*1af0*/  BSYNC.RECONVERGENT B0 ;  /* 0x0000000000007941 */ /* 0x000fea0003800200 */
.L_x_10504:
        /* <DEDUP_REMOVED lines=38> */
.L_x_10518:
[----:B------:R-:W0:Y:S01]  /*1d60*/  LDS R11, [R8] ;  /* 0x00000000080b7984 */ /* 0x000e220000000800 */
[----:B------:R-:W-:-:S05]  /*1d70*/  VIADD R9, R9, 0x1 ;  /* 0x0000000109097836 */ /* 0x000fca0000000000 */
[----:B------:R-:W-:Y:S01]  /*1d80*/  ISETP.NE.AND P0, PT, R9, RZ, PT ;  /* 0x000000ff0900720c */ /* 0x000fe20003f05270 */
[----:B0-----:R-:W-:-:S05]  /*1d90*/  FMUL.FTZ R11, R11, R2 ;  /* 0x000000020b0b7220 */ /* 0x001fca0000410000 */
[----:B------:R0:W-:Y:S02]  /*1da0*/  STS [R8], R11 ;  /* 0x0000000b08007388 */ /* 0x0001e40000000800 */
[----:B0-----:R-:W-:-:S05]  /*1db0*/  IADD3 R8, PT, PT, R8, 0x200, RZ ;  /* 0x0000020008087810 */ /* 0x001fca0007ffe0ff */
[----:B------:R-:W-:Y:S05]  /*1dc0*/  @P0 BRA `(.L_x_10518) ;  /* 0xfffffffc00e40947 */ /* 0x000fea000383ffff */
.L_x_10517:
[----:B------:R-:W-:Y:S05]  /*1dd0*/  BSYNC.RECONVERGENT B1 ;  /* 0x0000000000017941 */ /* 0x000fea0003800200 */
.L_x_10516:
        /* <DEDUP_REMOVED lines=13> */
.L_x_10521:
        /* <DEDUP_REMOVED lines=52> */
.L_x_10520:
[----:B------:R-:W-:Y:S05]  /*21f0*/  BSYNC.RECONVERGENT B1 ;  /* 0x0000000000017941 */ /* 0x000fea0003800200 */
.L_x_10519:
        /* <DEDUP_REMOVED lines=31> */
.L_x_10523:
[----:B------:R-:W-:Y:S05]  /*23f0*/  BSYNC.RECONVERGENT B1 ;  /* 0x0000000000017941 */ /* 0x000fea0003800200 */
.L_x_10522:
        /* <DEDUP_REMOVED lines=14> */
.L_x_10515:
[----:B------:R-:W-:Y:S05]  /*24e0*/  BSYNC.RECONVERGENT B0 ;  /* 0x0000000000007941 */ /* 0x000fea0003800200 */
.L_x_10514:
[----:B------:R-:W-:Y:S01]  /*24f0*/  BAR.SYNC.DEFER_BLOCKING 0x0 ;  /* 0x0000000000007b1d */ /* 0x000fe20000010000 */
[----:B------:R-:W-:-:S13]  /*2500*/  ISETP.GE.AND P0, PT, R4, UR43, PT ;  /* 0x0000002b04007c0c */ /* 0x000fda000bf06270 */
[----:B------:R-:W-:Y:S05]  /*2510*/  @P0 BRA `(.L_x_10524) ;  /* 0x0000000400480947 */ /* 0x000fea0003800000 */
[----:B------:R-:W2:Y:S01]  /*2520*/  LDCU UR4, c[0x0][0x3ec] ;  /* 0x00007d80ff0477ac */ /* 0x000ea20008000800 */
[----:B------:R-:W-:Y:S01]  /*2530*/  MOV R16, R4 ;  /* 0x0000000400107202 */ /* 0x000fe20000000f00 */
[----:B--2---:R-:W-:-:S07]  /*2540*/  VIADD R17, R5, -UR4 ;  /* 0x8000000405117c36 */ /* 0x004fce0008000000 */
.L_x_10527:
        /* <DEDUP_REMOVED lines=76> */
.L_x_10526:
[----:B------:R-:W-:Y:S05]  /*2a10*/  BSYNC.RECONVERGENT B6 ;  /* 0x0000000000067941 */ /* 0x000fea0003800200 */
.L_x_10525:
[----:B------:R-:W-:-:S13]  /*2a20*/  ISETP.NE.AND P6, PT, R18, RZ, PT ;  /* 0x000000ff1200720c */ /* 0x000fda0003fc5270 */
[----:B------:R-:W-:Y:S05]  /*2a30*/  @!P6 BRA `(.L_x_10527) ;  /* 0xfffffff800c4e947 */ /* 0x000fea000383ffff */
.L_x_10524:
        /* <DEDUP_REMOVED lines=26> */
.L_x_10529:
[----:B------:R-:W-:Y:S05]  /*2be0*/  BSYNC.RECONVERGENT B0 ;  /* 0x0000000000007941 */ /* 0x000fea0003800200 */
.L_x_10528:
        /* <DEDUP_REMOVED lines=16> */
.L_x_10531:
[----:B------:R-:W-:Y:S05]  /*2cf0*/  BSYNC.RECONVERGENT B0 ;  /* 0x0000000000007941 */ /* 0x000fea0003800200 */
.L_x_10530:
        /* <DEDUP_REMOVED lines=12> */
.L_x_10533:
[----:B------:R-:W-:Y:S05]  /*2dc0*/  BSYNC.RECONVERGENT B0 ;  /* 0x0000000000007941 */ /* 0x000fea0003800200 */
.L_x_10532:
        /* <DEDUP_REMOVED lines=16> */
.L_x_10535:
[----:B------:R-:W-:Y:S05]  /*2ed0*/  BSYNC.RECONVERGENT B0 ;  /* 0x0000000000007941 */ /* 0x000fea0003800200 */
.L_x_10534:
        /* <DEDUP_REMOVED lines=24> */
.L_x_10501:
        /* <DEDUP_REMOVED lines=16> */
.L_x_10536:
[----:B------:R-:W-:Y:S05]  /*3160*/  EXIT ;  /* 0x000000000000794d */ /* 0x000fea0003800000 */
.L_x_10503:
[----:B------:R-:W-:Y:S02]  /*3170*/  HFMA2 R12, -RZ, RZ, 0, 9.5367431640625e-07 ;  /* 0x00000010ff0c7431 */ /* 0x000fe400000001ff */
[----:B------:R-:W-:Y:S01]  /*3180*/  IMAD.MOV.U32 R11, RZ, RZ, 0x1f ;  /* 0x0000001fff0b7424 */ /* 0x000fe200078e00ff */
[----:B------:R-:W-:-:S07]  /*3190*/  MOV R15, 0xffffffff ;  /* 0xffffffff000f7802 */ /* 0x000fce0000000f00 */
[----:B------:R-:W-:Y:S05]  /*31a0*/  WARPSYNC.COLLECTIVE R15, `(.L_x_10537) ;  /* 0x000000000f087348 */ /* 0x000fea0003c00000 */
[----:B------:R0:W1:Y:S02]  /*31b0*/  SHFL.BFLY P6, R14, R13, R12, R11 ;  /* 0x0c00000c0d0e7389 */ /* 0x00006400000c000b */
[----:B01----:R-:W-:Y:S05]  /*31c0*/  ENDCOLLECTIVE ;  /* 0x000000000000791b */ /* 0x003fea0003800000 */
.L_x_10537:
[----:B------:R-:W-:Y:S01]  /*31d0*/  IMAD.MOV.U32 R12, RZ, RZ, 0x8 ;  /* 0x00000008ff0c7424 */ /* 0x000fe200078e00ff */
[----:B------:R-:W-:-:S04]  /*31e0*/  FMNMX.FTZ R0, R14, -3.40282346638528859812e+38, !PT ;  /* 0xff7fffff0e007809 */ /* 0x000fc80007810000 */
[----:B------:R-:W-:-:S07]  /*31f0*/  MOV R13, R0 ;  /* 0x00000000000d7202 */ /* 0x000fce0000000f00 */
[----:B------:R-:W-:Y:S05]  /*3200*/  WARPSYNC.COLLECTIVE R15, `(.L_x_10538) ;  /* 0x000000000f087348 */ /* 0x000fea0003c00000 */
[----:B------:R0:W1:Y:S02]  /*3210*/  SHFL.BFLY P6, R14, R13, R12, R11 ;  /* 0x0c00000c0d0e7389 */ /* 0x00006400000c000b */
[----:B01----:R-:W-:Y:S05]  /*3220*/  ENDCOLLECTIVE ;  /* 0x000000000000791b */ /* 0x003fea0003800000 */
.L_x_10538:
[----:B------:R-:W-:Y:S01]  /*3230*/  HFMA2 R12, -RZ, RZ, 0, 2.384185791015625e-07 ;  /* 0x00000004ff0c7431 */ /* 0x000fe200000001ff */
[----:B------:R-:W-:-:S04]  /*3240*/  FMNMX.FTZ R2, R0, R14, !PT ;  /* 0x0000000e00027209 */ /* 0x000fc80007810000 */
[----:B------:R-:W-:-:S07]  /*3250*/  MOV R13, R2 ;  /* 0x00000002000d7202 */ /* 0x000fce0000000f00 */
[----:B------:R-:W-:Y:S05]  /*3260*/  WARPSYNC.COLLECTIVE R15, `(.L_x_10539) ;  /* 0x000000000f087348 */ /* 0x000fea0003c00000 */
[----:B------:R0:W1:Y:S02]  /*3270*/  SHFL.BFLY P6, R14, R13, R12, R11 ;  /* 0x0c00000c0d0e7389 */ /* 0x00006400000c000b */
[----:B01----:R-:W-:Y:S05]  /*3280*/  ENDCOLLECTIVE ;  /* 0x000000000000791b */ /* 0x003fea0003800000 */
.L_x_10539:
[----:B------:R-:W-:Y:S05]  /*3290*/  BRA `(.L_x_10540) ;  /* 0xffffffd800387947 */ /* 0x000fea000383ffff */
.L_x_10541:
        /* <DEDUP_REMOVED lines=14> */
.L_x_25781:


//--------------------- .text._ZN4vllm25paged_attention_v1_kernelI13__nv_bfloat16hLi120ELi8ELi128ELNS_18Fp8KVCacheDataTypeE1ELb1EEEvPT_PKS3_PKT0_S9_ifPKiSB_iPKfiiiSD_SD_iiiii --------------------------
	.section	.text._ZN4vllm25paged_attention_v1_kernelI13__nv_bfloat16hLi120ELi8ELi128ELNS_18Fp8KVCacheDataTypeE1ELb1EEEvPT_PKS3_PKT0_S9_ifPKiSB_iPKfiiiSD_SD_iiiii,"ax",@progbits
	.align	128
        .global         _ZN4vllm25paged_attention_v1_kernelI13__nv_bfloat16hLi120ELi8ELi128ELNS_18Fp8KVCacheDataTypeE1ELb1EEEvPT_PKS3_PKT0_S9_ifPKiSB_iPKfiiiSD_SD_iiiii
        .type           _ZN4vllm25paged_attention_v1_kernelI13__nv_bfloat16hLi120ELi8ELi128ELNS_18Fp8KVCacheDataTypeE1ELb1EEEvPT_PKS3_PKT0_S9_ifPKiSB_iPKfiiiSD_SD_iiiii,@function
        .size           _ZN4vllm25paged_attention_v1_kernelI13__nv_bfloat16hLi120ELi8ELi128ELNS_18Fp8KVCacheDataTypeE1ELb1EEEvPT_PKS3_PKT0_S9_ifPKiSB_iPKfiiiSD_SD_iiiii,(.L_x_25782 - _ZN4vllm25paged_attention_v1_kernelI13__nv_bfloat16hLi120ELi8ELi128ELNS_18Fp8KVCacheDataTypeE1ELb1EEEvPT_PKS3_PKT0_S9_ifPKiSB_iPKfiiiSD_SD_iiiii)
        .other          _ZN4vllm25paged_attention_v1_kernelI13__nv_bfloat16hLi120ELi8ELi128ELNS_18Fp8KVCacheDataTypeE1ELb1EEEvPT_PKS3_PKT0_S9_ifPKiSB_iPKfiiiSD_SD_iiiii,@"STO_CUDA_ENTRY STV_DEFAULT"
_ZN4vllm25paged_attention_v1_kernelI13__nv_bfloat16hLi120ELi8ELi128ELNS_18Fp8KVCacheDataTypeE1ELb1EEEvPT_PKS3_PKT0_S9_ifPKiSB_iPKfiiiSD_SD_iiiii:
.text._ZN4vllm25paged_attention_v1_kernelI13__nv_bfloat16hLi120ELi8ELi128ELNS_18Fp8KVCacheDataTypeE1ELb1EEEvPT_PKS3_PKT0_S9_ifPKiSB_iPKfiiiSD_SD_iiiii:
        /* <DEDUP_REMOVED lines=114> */
.L_x_10542:
        /* <DEDUP_REMOVED lines=23> */
.L_x_10546:
        /* <DEDUP_REMOVED lines=42> */
.L_x_10544:
[----:B------:R-:W-:Y:S05]  /*0b30*/  BSYNC.RECONVERGENT B6 ;  /* 0x0000000000067941 */ /* 0x000fea0003800200 */
.L_x_10543:
        /* <DEDUP_REMOVED lines=8> */
.L_x_10584:
        /* <DEDUP_REMOVED lines=39> */
.L_x_10552:
        /* <DEDUP_REMOVED lines=11> */
.L_x_10551:
[----:B------:R-:W-:Y:S05]  /*0ee0*/  BSYNC.RECONVERGENT B1 ;  /* 0x0000000000017941 */ /* 0x000fea0003800200 */
.L_x_10550:
        /* <DEDUP_REMOVED lines=13> */
.L_x_10555:
        /* <DEDUP_REMOVED lines=100> */
.L_x_10554:
[----:B------:R-:W-:Y:S05]  /*1600*/  BSYNC.RECONVERGENT B1 ;  /* 0x0000000000017941 */ /* 0x000fea0003800200 */
.L_x_10553:
        /* <DEDUP_REMOVED lines=55> */
.L_x_10557:
[----:B------:R-:W-:Y:S05]  /*1980*/  BSYNC.RECONVERGENT B1 ;  /* 0x0000000000017941 */ /* 0x000fea0003800200 */
.L_x_10556:
        /* <DEDUP_REMOVED lines=26> */
.L_x_10549:
[----:B------:R-:W-:Y:S05]  /*1b30*/  BSYNC.RECONVERGENT B0 ;  /* 0x0000000000007941 */ /* 0x000fea0003800200 */
.L_x_10548:
        /* <DEDUP_REMOVED lines=38> */
.L_x_10562:
[----:B------:R-:W0:Y:S01]  /*1da0*/  LDS R11, [R8] ;  /* 0x00000000080b7984 */ /* 0x000e220000000800 */
[----:B------:R-:W-:-:S05]  /*1db0*/  VIADD R9, R9, 0x1 ;  /* 0x0000000109097836 */ /* 0x000fca0000000000 */
[----:B------:R-:W-:Y:S01]  /*1dc0*/  ISETP.NE.AND P0, PT, R9, RZ, PT ;  /* 0x000000ff0900720c */ /* 0x000fe20003f05270 */
[----:B0-----:R-:W-:-:S05]  /*1dd0*/  FMUL.FTZ R11, R11, R2 ;  /* 0x000000020b0b7220 */ /* 0x001fca0000410000 */
[----:B------:R0:W-:Y:S02]  /*1de0*/  STS [R8], R11 ;  /* 0x0000000b08007388 */ /* 0x0001e40000000800 */
[----:B0-----:R-:W-:-:S05]  /*1df0*/  IADD3 R8, PT, PT, R8, 0x200, RZ ;  /* 0x0000020008087810 */ /* 0x001fca0007ffe0ff */
[----:B------:R-:W-:Y:S05]  /*1e00*/  @P0 BRA `(.L_x_10562) ;  /* 0xfffffffc00e40947 */ /* 0x000fea000383ffff */
.L_x_10561:
[----:B------:R-:W-:Y:S05]  /*1e10*/  BSYNC.RECONVERGENT B1 ;  /* 0x0000000000017941 */ /* 0x000fea0003800200 */
.L_x_10560:
        /* <DEDUP_REMOVED lines=13> */
.L_x_10565:
        /* <DEDUP_REMOVED lines=52> */
.L_x_10564:
[----:B------:R-:W-:Y:S05]  /*2230*/  BSYNC.RECONVERGENT B1 ;  /* 0x0000000000017941 */ /* 0x000fea0003800200 */
.L_x_10563:
        /* <DEDUP_REMOVED lines=31> */
.L_x_10567:
[----:B------:R-:W-:Y:S05]  /*2430*/  BSYNC.RECONVERGENT B1 ;  /* 0x0000000000017941 */ /* 0x000fea0003800200 */
.L_x_10566:
        /* <DEDUP_REMOVED lines=14> */
.L_x_10559:
[----:B------:R-:W-:Y:S05]  /*2520*/  BSYNC.RECONVERGENT B0 ;  /* 0x0000000000007941 */ /* 0x000fea0003800200 */
.L_x_10558:
[----:B------:R-:W-:Y:S01]  /*2530*/  BAR.SYNC.DEFER_BLOCKING 0x0 ;  /* 0x0000000000007b1d */ /* 0x000fe20000010000 */
[----:B------:R-:W-:-:S13]  /*2540*/  ISETP.GE.AND P0, PT, R4, UR43, PT ;  /* 0x0000002b04007c0c */ /* 0x000fda000bf06270 */
[----:B------:R-:W-:Y:S05]  /*2550*/  @P0 BRA `(.L_x_10568) ;  /* 0x0000000400480947 */ /* 0x000fea0003800000 */
[----:B------:R-:W2:Y:S01]  /*2560*/  LDCU UR4, c[0x0][0x3ec] ;  /* 0x00007d80ff0477ac */ /* 0x000ea20008000800 */
[----:B------:R-:W-:Y:S01]  /*2570*/  MOV R16, R4 ;  /* 0x0000000400107202 */ /* 0x000fe20000000f00 */
[----:B--2---:R-:W-:-:S07]  /*2580*/  VIADD R17, R5, -UR4 ;  /* 0x8000000405117c36 */ /* 0x004fce0008000000 */
.L_x_10571:
        /* <DEDUP_REMOVED lines=76> */
.L_x_10570:
[----:B------:R-:W-:Y:S05]  /*2a50*/  BSYNC.RECONVERGENT B6 ;  /* 0x0000000000067941 */ /* 0x000fea0003800200 */
.L_x_10569:
[----:B------:R-:W-:-:S13]  /*2a60*/  ISETP.NE.AND P6, PT, R18, RZ, PT ;  /* 0x000000ff1200720c */ /* 0x000fda0003fc5270 */
[----:B------:R-:W-:Y:S05]  /*2a70*/  @!P6 BRA `(.L_x_10571) ;  /* 0xfffffff800c4e947 */ /* 0x000fea000383ffff */
.L_x_10568:
        /* <DEDUP_REMOVED lines=27> */
.L_x_10573:
[----:B------:R-:W-:Y:S05]  /*2c30*/  BSYNC.RECONVERGENT B0 ;  /* 0x0000000000007941 */ /* 0x000fea0003800200 */
.L_x_10572:
        /* <DEDUP_REMOVED lines=12> */
.L_x_10575:
[----:B------:R-:W-:Y:S05]  /*2d00*/  BSYNC.RECONVERGENT B0 ;  /* 0x0000000000007941 */ /* 0x000fea0003800200 */
.L_x_10574:
        /* <DEDUP_REMOVED lines=8> */
.L_x_10577:
[----:B------:R-:W-:Y:S05]  /*2d90*/  BSYNC.RECONVERGENT B0 ;  /* 0x0000000000007941 */ /* 0x000fea0003800200 */
.L_x_10576:
        /* <DEDUP_REMOVED lines=12> */
.L_x_10579:
[----:B------:R-:W-:Y:S05]  /*2e60*/  BSYNC.RECONVERGENT B0 ;  /* 0x0000000000007941 */ /* 0x000fea0003800200 */
.L_x_10578:
        /* <DEDUP_REMOVED lines=25> */
.L_x_10545:
        /* <DEDUP_REMOVED lines=16> */
.L_x_10580:
[----:B------:R-:W-:Y:S05]  /*3100*/  EXIT ;  /* 0x000000000000794d */ /* 0x000fea0003800000 */
.L_x_10547:
[----:B------:R-:W-:Y:S02]  /*3110*/  HFMA2 R12, -RZ, RZ, 0, 9.5367431640625e-07 ;  /* 0x00000010ff0c7431 */ /* 0x000fe400000001ff */
[----:B------:R-:W-:Y:S01]  /*3120*/  IMAD.MOV.U32 R11, RZ, RZ, 0x1f ;  /* 0x0000001fff0b7424 */ /* 0x000fe200078e00ff */
[----:B------:R-:W-:-:S07]  /*3130*/  MOV R15, 0xffffffff ;  /* 0xffffffff000f7802 */ /* 0x000fce0000000f00 */
[----:B------:R-:W-:Y:S05]  /*3140*/  WARPSYNC.COLLECTIVE R15, `(.L_x_10581) ;  /* 0x000000000f087348 */ /* 0x000fea0003c00000 */
[----:B------:R0:W1:Y:S02]  /*3150*/  SHFL.BFLY P6, R14, R13, R12, R11 ;  /* 0x0c00000c0d0e7389 */ /* 0x00006400000c000b */
[----:B01----:R-:W-:Y:S05]  /*3160*/  ENDCOLLECTIVE ;  /* 0x000000000000791b */ /* 0x003fea0003800000 */
.L_x_10581:
[----:B------:R-:W-:Y:S01]  /*3170*/  IMAD.MOV.U32 R12, RZ, RZ, 0x8 ;  /* 0x00000008ff0c7424 */ /* 0x000fe200078e00ff */
[----:B------:R-:W-:-:S04]  /*3180*/  FMNMX.FTZ R0, R14, -3.40282346638528859812e+38, !PT ;  /* 0xff7fffff0e007809 */ /* 0x000fc80007810000 */
[----:B------:R-:W-:-:S07]  /*3190*/  MOV R13, R0 ;  /* 0x00000000000d7202 */ /* 0x000fce0000000f00 */
[----:B------:R-:W-:Y:S05]  /*31a0*/  WARPSYNC.COLLECTIVE R15, `(.L_x_10582) ;  /* 0x000000000f087348 */ /* 0x000fea0003c00000 */
[----:B------:R0:W1:Y:S02]  /*31b0*/  SHFL.BFLY P6, R14, R13, R12, R11 ;  /* 0x0c00000c0d0e7389 */ /* 0x00006400000c000b */
[----:B01----:R-:W-:Y:S05]  /*31c0*/  ENDCOLLECTIVE ;  /* 0x000000000000791b */ /* 0x003fea0003800000 */
.L_x_10582:
[----:B------:R-:W-:Y:S01]  /*31d0*/  HFMA2 R12, -RZ, RZ, 0, 2.384185791015625e-07 ;  /* 0x00000004ff0c7431 */ /* 0x000fe200000001ff */
[----:B------:R-:W-:-:S04]  /*31e0*/  FMNMX.FTZ R2, R0, R14, !PT ;  /* 0x0000000e00027209 */ /* 0x000fc80007810000 */
[----:B------:R-:W-:-:S07]  /*31f0*/  MOV R13, R2 ;  /* 0x00000002000d7202 */ /* 0x000fce0000000f00 */
[----:B------:R-:W-:Y:S05]  /*3200*/  WARPSYNC.COLLECTIVE R15, `(.L_x_10583) ;  /* 0x000000000f087348 */ /* 0x000fea0003c00000 */
[----:B------:R0:W1:Y:S02]  /*3210*/  SHFL.BFLY P6, R14, R13, R12, R11 ;  /* 0x0c00000c0d0e7389 */ /* 0x00006400000c000b */
[----:B01----:R-:W-:Y:S05]  /*3220*/  ENDCOLLECTIVE ;  /* 0x000000000000791b */ /* 0x003fea0003800000 */
.L_x_10583:
[----:B------:R-:W-:Y:S05]  /*3230*/  BRA `(.L_x_10584) ;  /* 0xffffffd800607947 */ /* 0x000fea000383ffff */
.L_x_10585:
        /* <DEDUP_REMOVED lines=12> */
.L_x_25782:


//--------------------- .text._ZN4vllm25paged_attention_v1_kernelI13__nv_bfloat16hLi112ELi8ELi128ELNS_18Fp8KVCacheDataTypeE1ELb1EEEvPT_PKS3_PKT0_S9_ifPKiSB_iPKfiiiSD_SD_iiiii --------------------------
	.section	.text._ZN4vllm25paged_attention_v1_kernelI13__nv_bfloat16hLi112ELi8ELi128ELNS_18Fp8KVCacheDataTypeE1ELb1EEEvPT_PKS3_PKT0_S9_ifPKiSB_iPKfiiiSD_SD_iiiii,"ax",@progbits
	.align	128
        .global         _ZN4vllm25paged_attention_v1_kernelI13__nv_bfloat16hLi112ELi8ELi128ELNS_18Fp8KVCacheDataTypeE1ELb1EEEvPT_PKS3_PKT0_S9_ifPKiSB_iPKfiiiSD_SD_iiiii
        .type           _ZN4vllm25paged_attention_v1_kernelI13__nv_bfloat16hLi112ELi8ELi128ELNS_18Fp8KVCacheDataTypeE1ELb1EEEvPT_PKS3_PKT0_S9_ifPKiSB_iPKfiiiSD_SD_iiiii,@function
        .size           _ZN4vllm25paged_attention_v1_kernelI13__nv_bfloat16hLi112ELi8ELi128ELNS_18Fp8KVCacheDataTypeE1ELb1EEEvPT_PKS3_PKT0_S9_ifPKiSB_iPKfiiiSD_SD_iiiii,(.L_x_25783 - _ZN4vllm25paged_attention_v1_kernelI13__nv_bfloat16hLi112ELi8ELi128ELNS_18Fp8KVCacheDataTypeE1ELb1EEEvPT_PKS3_PKT0_S9_ifPKiSB_iPKfiiiSD_SD_iiiii)
        .other          _ZN4vllm25paged_attention_v1_kernelI13__nv_bfloat16hLi112ELi8ELi128ELNS_18Fp8KVCacheDataTypeE1ELb1EEEvPT_PKS3_PKT0_S9_ifPKiSB_iPKfiiiSD_SD_iiiii,@"STO_CUDA_ENTRY STV_DEFAULT"
_ZN4vllm25paged_attention_v1_kernelI13__nv_bfloat16hLi112ELi8ELi128ELNS_18Fp8KVCacheDataTypeE1ELb1EEEvPT_PKS3_PKT0_S9_ifPKiSB_iPKfiiiSD_SD_iiiii:
.text._ZN4vllm25paged_attention_v1_kernelI13__nv_bfloat16hLi112ELi8ELi128ELNS_18Fp8KVCacheDataTypeE1ELb1EEEvPT_PKS3_PKT0_S9_ifPKiSB_iPKfiiiSD_SD_iiiii:
        /* <DEDUP_REMOVED lines=114> */
.L_x_10586:
        /* <DEDUP_REMOVED lines=23> */
.L_x_10590:
        /* <DEDUP_REMOVED lines=42> */
.L_x_10588:
[----:B------:R-:W-:Y:S05]  /*0b30*/  BSYNC.RECONVERGENT B6 ;  /* 0x0000000000067941 */ /* 0x000fea0003800200 */
.L_x_10587:
        /* <DEDUP_REMOVED lines=8> */
.L_x_10628:
        /* <DEDUP_REMOVED lines=39> */
.L_x_10596:
        /* <DEDUP_REMOVED lines=11> */
.L_x_10595:
[----:B------:R-:W-:Y:S05]  /*0ee0*/  BSYNC.RECONVERGENT B1 ;  /* 0x0000000000017941 */ /* 0x000fea0003800200 */
.L_x_10594:
        /* <DEDUP_REMOVED lines=13> */
.L_x_10599:
        /* <DEDUP_REMOVED lines=100> */
.L_x_10598:
[----:B------:R-:W-:Y:S05]  /*1600*/  BSYNC.RECONVERGENT B1 ;  /* 0x0000000000017941 */ /* 0x000fea0003800200 */
.L_x_10597:
        /* <DEDUP_REMOVED lines=55> */
.L_x_10601:
[----:B------:R-:W-:Y:S05]  /*1980*/  BSYNC.RECONVERGENT B1 ;  /* 0x0000000000017941 */ /* 0x000fea0003800200 */
.L_x_10600:
        /* <DEDUP_REMOVED lines=26> */
.L_x_10593:
[----:B------:R-:W-:Y:S05]  /*1b30*/  BSYNC.RECONVERGENT B0 ;  /* 0x0000000000007941 */ /* 0x000fea0003800200 */
.L_x_10592:
        /* <DEDUP_REMOVED lines=38> */
.L_x_10606:
[----:B------:R-:W0:Y:S01]  /*1da0*/  LDS R11, [R8] ;  /* 0x00000000080b7984 */ /* 0x000e220000000800 */
[----:B------:R-:W-:-:S05]  /*1db0*/  VIADD R9, R9, 0x1 ;  /* 0x0000000109097836 */ /* 0x000fca0000000000 */
[----:B------:R-:W-:Y:S01]  /*1dc0*/  ISETP.NE.AND P0, PT, R9, RZ, PT ;  /* 0x000000ff0900720c */ /* 0x000fe20003f05270 */
[----:B0-----:R-:W-:-:S05]  /*1dd0*/  FMUL.FTZ R11, R11, R2 ;  /* 0x000000020b0b7220 */ /* 0x001fca0000410000 */
[----:B------:R0:W-:Y:S02]  /*1de0*/  STS [R8], R11 ;  /* 0x0000000b08007388 */ /* 0x0001e40000000800 */
[----:B0-----:R-:W-:-:S05]  /*1df0*/  IADD3 R8, PT, PT, R8, 0x200, RZ ;  /* 0x0000020008087810 */ /* 0x001fca0007ffe0ff */
[----:B------:R-:W-:Y:S05]  /*1e00*/  @P0 BRA `(.L_x_10606) ;  /* 0xfffffffc00e40947 */ /* 0x000fea000383ffff */
.L_x_10605:
[----:B------:R-:W-:Y:S05]  /*1e10*/  BSYNC.RECONVERGENT B1 ;  /* 0x0000000000017941 */ /* 0x000fea0003800200 */
.L_x_10604:
        /* <DEDUP_REMOVED lines=13> */
.L_x_10609:
        /* <DEDUP_REMOVED lines=52> */
.L_x_10608:
[----:B------:R-:W-:Y:S05]  /*2230*/  BSYNC.RECONVERGENT B1 ;  /* 0x0000000000017941 */ /* 0x000fea0003800200 */
.L_x_10607:
        /* <DEDUP_REMOVED lines=31> */
.L_x_10611:
[----:B------:R-:W-:Y:S05]  /*2430*/  BSYNC.RECONVERGENT B1 ;  /* 0x0000000000017941 */ /* 0x000fea0003800200 */
.L_x_10610:
        /* <DEDUP_REMOVED lines=14> */
.L_x_10603:
[----:B------:R-:W-:Y:S05]  /*2520*/  BSYNC.RECONVERGENT B0 ;  /* 0x0000000000007941 */ /* 0x000fea0003800200 */
.L_x_10602:
[----:B------:R-:W-:Y:S01]  /*2530*/  BAR.SYNC.DEFER_BLOCKING 0x0 ;  /* 0x0000000000007b1d */ /* 0x000fe20000010000 */
[----:B------:R-:W-:-:S13]  /*2540*/  ISETP.GE.AND P0, PT, R4, UR43, PT ;  /* 0x0000002b04007c0c */ /* 0x000fda000bf06270 */
[----:B------:R-:W-:Y:S05]  /*2550*/  @P0 BRA `(.L_x_10612) ;  /* 0x0000000400480947 */ /* 0x000fea0003800000 */
[----:B------:R-:W2:Y:S01]  /*2560*/  LDCU UR4, c[0x0][0x3ec] ;  /* 0x00007d80ff0477ac */ /* 0x000ea20008000800 */
[----:B------:R-:W-:Y:S01]  /*2570*/  MOV R16, R4 ;  /* 0x0000000400107202 */ /* 0x000fe20000000f00 */
[----:B--2---:R-:W-:-:S07]  /*2580*/  VIADD R17, R5, -UR4 ;  /* 0x8000000405117c36 */ /* 0x004fce0008000000 */
.L_x_10615:
        /* <DEDUP_REMOVED lines=76> */
.L_x_10614:
[----:B------:R-:W-:Y:S05]  /*2a50*/  BSYNC.RECONVERGENT B6 ;  /* 0x0000000000067941 */ /* 0x000fea0003800200 */
.L_x_10613:
[----:B------:R-:W-:-:S13]  /*2a60*/  ISETP.NE.AND P6, PT, R18, RZ, PT ;  /* 0x000000ff1200720c */ /* 0x000fda0003fc5270 */
[----:B------:R-:W-:Y:S05]  /*2a70*/  @!P6 BRA `(.L_x_10615) ;  /* 0xfffffff800c4e947 */ /* 0x000fea000383ffff */
.L_x_10612:
        /* <DEDUP_REMOVED lines=27> */
.L_x_10617:
[----:B------:R-:W-:Y:S05]  /*2c30*/  BSYNC.RECONVERGENT B0 ;  /* 0x0000000000007941 */ /* 0x000fea0003800200 */
.L_x_10616:
        /* <DEDUP_REMOVED lines=12> */
.L_x_10619:
[----:B------:R-:W-:Y:S05]  /*2d00*/  BSYNC.RECONVERGENT B0 ;  /* 0x0000000000007941 */ /* 0x000fea0003800200 */
.L_x_10618:
        /* <DEDUP_REMOVED lines=8> */
.L_x_10621:
[----:B------:R-:W-:Y:S05]  /*2d90*/  BSYNC.RECONVERGENT B0 ;  /* 0x0000000000007941 */ /* 0x000fea0003800200 */
.L_x_10620:
        /* <DEDUP_REMOVED lines=12> */
.L_x_10623:
[----:B------:R-:W-:Y:S05]  /*2e60*/  BSYNC.RECONVERGENT B0 ;  /* 0x0000000000007941 */ /* 0x000fea0003800200 */
.L_x_10622:
        /* <DEDUP_REMOVED lines=25> */
.L_x_10589:
        /* <DEDUP_REMOVED lines=16> */
.L_x_10624:
[----:B------:R-:W-:Y:S05]  /*3100*/  EXIT ;  /* 0x000000000000794d */ /* 0x000fea0003800000 */
.L_x_10591:
[----:B------:R-:W-:Y:S02]  /*3110*/  HFMA2 R12, -RZ, RZ, 0, 9.5367431640625e-07 ;  /* 0x00000010ff0c7431 */ /* 0x000fe400000001ff */
[----:B------:R-:W-:Y:S01]  /*3120*/  IMAD.MOV.U32 R11, RZ, RZ, 0x1f ;  /* 0x0000001fff0b7424 */ /* 0x000fe200078e00ff */
[----:B------:R-:W-:-:S07]  /*3130*/  MOV R15, 0xffffffff ;  /* 0xffffffff000f7802 */ /* 0x000fce0000000f00 */
[----:B------:R-:W-:Y:S05]  /*3140*/  WARPSYNC.COLLECTIVE R15, `(.L_x_10625) ;  /* 0x000000000f087348 */ /* 0x000fea0003c00000 */
[----:B------:R0:W1:Y:S02]  /*3150*/  SHFL.BFLY P6, R14, R13, R12, R11 ;  /* 0x0c00000c0d0e7389 */ /* 0x00006400000c000b */
[----:B01----:R-:W-:Y:S05]  /*3160*/  ENDCOLLECTIVE ;  /* 0x000000000000791b */ /* 0x003fea0003800000 */
.L_x_10625:
[----:B------:R-:W-:Y:S01]  /*3170*/  IMAD.MOV.U32 R12, RZ, RZ, 0x8 ;  /* 0x00000008ff0c7424 */ /* 0x000fe200078e00ff */
[----:B------:R-:W-:-:S04]  /*3180*/  FMNMX.FTZ R0, R14, -3.40282346638528859812e+38, !PT ;  /* 0xff7fffff0e007809 */ /* 0x000fc80007810000 */
[----:B------:R-:W-:-:S07]  /*3190*/  MOV R13, R0 ;  /* 0x00000000000d7202 */ /* 0x000fce0000000f00 */
[----:B------:R-:W-:Y:S05]  /*31a0*/  WARPSYNC.COLLECTIVE R15, `(.L_x_10626) ;  /* 0x000000000f087348 */ /* 0x000fea0003c00000 */
[----:B------:R0:W1:Y:S02]  /*31b0*/  SHFL.BFLY P6, R14, R13, R12, R11 ;  /* 0x0c00000c0d0e7389 */ /* 0x00006400000c000b */
[----:B01----:R-:W-:Y:S05]  /*31c0*/  ENDCOLLECTIVE ;  /* 0x000000000000791b */ /* 0x003fea0003800000 */
.L_x_10626:
[----:B------:R-:W-:Y:S01]  /*31d0*/  HFMA2 R12, -RZ, RZ, 0, 2.384185791015625e-07 ;  /* 0x00000004ff0c7431 */ /* 0x000fe200000001ff */
[----:B------:R-:W-:-:S04]  /*31e0*/  FMNMX.FTZ R2, R0, R14, !PT ;  /* 0x0000000e00027209 */ /* 0x000fc80007810000 */
[----:B------:R-:W-:-:S07]  /*31f0*/  MOV R13, R2 ;  /* 0x00000002000d7202 */ /* 0x000fce0000000f00 */
[----:B------:R-:W-:Y:S05]  /*3200*/  WARPSYNC.COLLECTIVE R15, `(.L_x_10627) ;  /* 0x000000000f087348 */ /* 0x000fea0003c00000 */
[----:B------:R0:W1:Y:S02]  /*3210*/  SHFL.BFLY P6, R14, R13, R12, R11 ;  /* 0x0c00000c0d0e7389 */ /* 0x00006400000c000b */
[----:B01----:R-:W-:Y:S05]  /*3220*/  ENDCOLLECTIVE ;  /* 0x000000000000791b */ /* 0x003fea0003800000 */
.L_x_10627:
[----:B------:R-:W-:Y:S05]  /*3230*/  BRA `(.L_x_10628) ;  /* 0xffffffd800607947 */ /* 0x000fea000383ffff */
.L_x_10629:
        /* <DEDUP_REMOVED lines=12> */
.L_x_25783:


//--------------------- .text._ZN4vllm25paged_attention_v1_kernelI13__nv_bfloat16hLi96ELi8ELi128ELNS_18Fp8KVCacheDataTypeE1ELb1EEEvPT_PKS3_PKT0_S9_ifPKiSB_iPKfiiiSD_SD_iiiii --------------------------
	.section	.text._ZN4vllm25paged_attention_v1_kernelI13__nv_bfloat16hLi96ELi8ELi128ELNS_18Fp8KVCacheDataTypeE1ELb1EEEvPT_PKS3_PKT0_S9_ifPKiSB_iPKfiiiSD_SD_iiiii,"ax",@progbits
	.align	128
        .global         _ZN4vllm25paged_attention_v1_kernelI13__nv_bfloat16hLi96ELi8ELi128ELNS_18Fp8KVCacheDataTypeE1ELb1EEEvPT_PKS3_PKT0_S9_ifPKiSB_iPKfiiiSD_SD_iiiii
        .type           _ZN4vllm25paged_attention_v1_kernelI13__nv_bfloat16hLi96ELi8ELi128ELNS_18Fp8KVCacheDataTypeE1ELb1EEEvPT_PKS3_PKT0_S9_ifPKiSB_iPKfiiiSD_SD_iiiii,@function
        .size           _ZN4vllm25paged_attention_v1_kernelI13__nv_bfloat16hLi96ELi8ELi128ELNS_18Fp8KVCacheDataTypeE1ELb1EEEvPT_PKS3_PKT0_S9_ifPKiSB_iPKfiiiSD_SD_iiiii,(.L_x_25784 - _ZN4vllm25paged_attention_v1_kernelI13__nv_bfloat16hLi96ELi8ELi128ELNS_18Fp8KVCacheDataTypeE1ELb1EEEvPT_PKS3_PKT0_S9_ifPKiSB_iPKfiiiSD_SD_iiiii)
        .other          _ZN4vllm25paged_attention_v1_kernelI13__nv_bfloat16hLi96ELi8ELi128ELNS_18Fp8KVCacheDataTypeE1ELb1EEEvPT_PKS3_PKT0_S9_ifPKiSB_iPKfiiiSD_SD_iiiii,@"STO_CUDA_ENTRY STV_DEFAULT"
_ZN4vllm25paged_attention_v1_kernelI13__nv_bfloat16hLi96ELi8ELi128ELNS_18Fp8KVCacheDataTypeE1ELb1EEEvPT_PKS3_PKT0_S9_ifPKiSB_iPKfiiiSD_SD_iiiii:
.text._ZN4vllm25paged_attention_v1_kernelI13__nv_bfloat16hLi96ELi8ELi128ELNS_18Fp8KVCacheDataTypeE1ELb1EEEvPT_PKS3_PKT0_S9_ifPKiSB_iPKfiiiSD_SD_iiiii:
        /* <DEDUP_REMOVED lines=110> */
.L_x_10630:
        /* <DEDUP_REMOVED lines=23> */
.L_x_10634:
        /* <DEDUP_REMOVED lines=42> */
.L_x_10632:
[----:B------:R-:W-:Y:S05]  /*0af0*/  BSYNC.RECONVERGENT B6 ;  /* 0x0000000000067941 */ /* 0x000fea0003800200 */
.L_x_10631:
        /* <DEDUP_REMOVED lines=8> */
.L_x_10664:
        /* <DEDUP_REMOVED lines=39> */
.L_x_10640:
        /* <DEDUP_REMOVED lines=11> */
.L_x_10639:
[----:B------:R-:W-:Y:S05]  /*0ea0*/  BSYNC.RECONVERGENT B1 ;  /* 0x0000000000017941 */ /* 0x000fea0003800200 */
.L_x_10638:
        /* <DEDUP_REMOVED lines=13> */
.L_x_10643:
        /* <DEDUP_REMOVED lines=100> */
.L_x_10642:
[----:B------:R-:W-:Y:S05]  /*15c0*/  BSYNC.RECONVERGENT B1 ;  /* 0x0000000000017941 */ /* 0x000fea0003800200 */
.L_x_10641:
        /* <DEDUP_REMOVED lines=55> */
.L_x_10645:
[----:B------:R-:W-:Y:S05]  /*1940*/  BSYNC.RECONVERGENT B1 ;  /* 0x0000000000017941 */ /* 0x000fea0003800200 */
.L_x_10644:
        /* <DEDUP_REMOVED lines=26> */
.L_x_10637:
[----:B------:R-:W-:Y:S05]  /*1af0*/  BSYNC.RECONVERGENT B0 ;  /* 0x0000000000007941 */ /* 0x000fea0003800200 */
.L_x_10636:
        /* <DEDUP_REMOVED lines=38> */
.L_x_10650:
[----:B------:R-:W0:Y:S01]  /*1d60*/  LDS R11, [R8] ;  /* 0x00000000080b7984 */ /* 0x000e220000000800 */
[----:B------:R-:W-:-:S05]  /*1d70*/  VIADD R9, R9, 0x1 ;  /* 0x0000000109097836 */ /* 0x000fca0000000000 */
[----:B------:R-:W-:Y:S01]  /*1d80*/  ISETP.NE.AND P0, PT, R9, RZ, PT ;  /* 0x000000ff0900720c */ /* 0x000fe20003f05270 */
[----:B0-----:R-:W-:-:S05]  /*1d90*/  FMUL.FTZ R11, R11, R2 ;  /* 0x000000020b0b7220 */ /* 0x001fca0000410000 */
[----:B------:R0:W-:Y:S02]  /*1da0*/  STS [R8], R11 ;  /* 0x0000000b08007388 */ /* 0x0001e40000000800 */
[----:B0-----:R-:W-:-:S05]  /*1db0*/  IADD3 R8, PT, PT, R8, 0x200, RZ ;  /* 0x0000020008087810 */ /* 0x001fca0007ffe0ff */
[----:B------:R-:W-:Y:S05]  /*1dc0*/  @P0 BRA `(.L_x_10650) ;  /* 0xfffffffc00e40947 */ /* 0x000fea000383ffff */
.L_x_10649:
[----:B------:R-:W-:Y:S05]  /*1dd0*/  BSYNC.RECONVERGENT B1 ;  /* 0x0000000000017941 */ /* 0x000fea0003800200 */
.L_x_10648:
        /* <DEDUP_REMOVED lines=13> */
.L_x_10653:
        /* <DEDUP_REMOVED lines=52> */
.L_x_10652:
[----:B------:R-:W-:Y:S05]  /*21f0*/  BSYNC.RECONVERGENT B1 ;  /* 0x0000000000017941 */ /* 0x000fea0003800200 */
.L_x_10651:
        /* <DEDUP_REMOVED lines=31> */
.L_x_10655:
[----:B------:R-:W-:Y:S05]  /*23f0*/  BSYNC.RECONVERGENT B1 ;  /* 0x0000000000017941 */ /* 0x000fea0003800200 */
.L_x_10654:
        /* <DEDUP_REMOVED lines=14> */
.L_x_10647:
[----:B------:R-:W-:Y:S05]  /*24e0*/  BSYNC.RECONVERGENT B0 ;  /* 0x0000000000007941 */ /* 0x000fea0003800200 */
.L_x_10646:
[----:B------:R-:W-:Y:S01]  /*24f0*/  BAR.SYNC.DEFER_BLOCKING 0x0 ;  /* 0x0000000000007b1d */ /* 0x000fe20000010000 */
[----:B------:R-:W-:-:S13]  /*2500*/  ISETP.GE.AND P0, PT, R4, UR43, PT ;  /* 0x0000002b04007c0c */ /* 0x000fda000bf06270 */
[----:B------:R-:W-:Y:S05]  /*2510*/  @P0 BRA `(.L_x_10656) ;  /* 0x0000000400480947 */ /* 0x000fea0003800000 */
[----:B------:R-:W2:Y:S01]  /*2520*/  LDCU UR4, c[0x0][0x3ec] ;  /* 0x00007d80ff0477ac */ /* 0x000ea20008000800 */
[----:B------:R-:W-:Y:S01]  /*2530*/  MOV R16, R4 ;  /* 0x0000000400107202 */ /* 0x000fe20000000f00 */
[----:B--2---:R-:W-:-:S07]  /*2540*/  VIADD R17, R5, -UR4 ;  /* 0x8000000405117c36 */ /* 0x004fce0008000000 */
.L_x_10659:
        /* <DEDUP_REMOVED lines=76> */
.L_x_10658:
[----:B------:R-:W-:Y:S05]  /*2a10*/  BSYNC.RECONVERGENT B6 ;  /* 0x0000000000067941 */ /* 0x000fea0003800200 */
.L_x_10657:
[----:B------:R-:W-:-:S13]  /*2a20*/  ISETP.NE.AND P6, PT, R18, RZ, PT ;  /* 0x000000ff1200720c */ /* 0x000fda0003fc5270 */
[----:B------:R-:W-:Y:S05]  /*2a30*/  @!P6 BRA `(.L_x_10659) ;  /* 0xfffffff800c4e947 */ /* 0x000fea000383ffff */
.L_x_10656:
        /* <DEDUP_REMOVED lines=63> */
.L_x_10633:
        /* <DEDUP_REMOVED lines=16> */
.L_x_10660:
[----:B------:R-:W-:Y:S05]  /*2f30*/  EXIT ;  /* 0x000000000000794d */ /* 0x000fea0003800000 */
.L_x_10635:
[----:B------:R-:W-:Y:S02]  /*2f40*/  HFMA2 R12, -RZ, RZ, 0, 9.5367431640625e-07 ;  /* 0x00000010ff0c7431 */ /* 0x000fe400000001ff */
[----:B------:R-:W-:Y:S01]  /*2f50*/  IMAD.MOV.U32 R11, RZ, RZ, 0x1f ;  /* 0x0000001fff0b7424 */ /* 0x000fe200078e00ff */
[----:B------:R-:W-:-:S07]  /*2f60*/  MOV R15, 0xffffffff ;  /* 0xffffffff000f7802 */ /* 0x000fce0000000f00 */
[----:B------:R-:W-:Y:S05]  /*2f70*/  WARPSYNC.COLLECTIVE R15, `(.L_x_10661) ;  /* 0x000000000f087348 */ /* 0x000fea0003c00000 */
[----:B------:R0:W1:Y:S02]  /*2f80*/  SHFL.BFLY P6, R14, R13, R12, R11 ;  /* 0x0c00000c0d0e7389 */ /* 0x00006400000c000b */
[----:B01----:R-:W-:Y:S05]  /*2f90*/  ENDCOLLECTIVE ;  /* 0x000000000000791b */ /* 0x003fea0003800000 */
.L_x_10661:
[----:B------:R-:W-:Y:S01]  /*2fa0*/  IMAD.MOV.U32 R12, RZ, RZ, 0x8 ;  /* 0x00000008ff0c7424 */ /* 0x000fe200078e00ff */
[----:B------:R-:W-:-:S04]  /*2fb0*/  FMNMX.FTZ R0, R14, -3.40282346638528859812e+38, !PT ;  /* 0xff7fffff0e007809 */ /* 0x000fc80007810000 */
[----:B------:R-:W-:-:S07]  /*2fc0*/  MOV R13, R0 ;  /* 0x00000000000d7202 */ /* 0x000fce0000000f00 */
[----:B------:R-:W-:Y:S05]  /*2fd0*/  WARPSYNC.COLLECTIVE R15, `(.L_x_10662) ;  /* 0x000000000f087348 */ /* 0x000fea0003c00000 */
[----:B------:R0:W1:Y:S02]  /*2fe0*/  SHFL.BFLY P6, R14, R13, R12, R11 ;  /* 0x0c00000c0d0e7389 */ /* 0x00006400000c000b */
[----:B01----:R-:W-:Y:S05]  /*2ff0*/  ENDCOLLECTIVE ;  /* 0x000000000000791b */ /* 0x003fea0003800000 */
.L_x_10662:
[----:B------:R-:W-:Y:S01]  /*3000*/  HFMA2 R12, -RZ, RZ, 0, 2.384185791015625e-07 ;  /* 0x00000004ff0c7431 */ /* 0x000fe200000001ff */
[----:B------:R-:W-:-:S04]  /*3010*/  FMNMX.FTZ R2, R0, R14, !PT ;  /* 0x0000000e00027209 */ /* 0x000fc80007810000 */
[----:B------:R-:W-:-:S07]  /*3020*/  MOV R13, R2 ;  /* 0x00000002000d7202 */ /* 0x000fce0000000f00 */
[----:B------:R-:W-:Y:S05]  /*3030*/  WARPSYNC.COLLECTIVE R15, `(.L_x_10663) ;  /* 0x000000000f087348 */ /* 0x000fea0003c00000 */
[----:B------:R0:W1:Y:S02]  /*3040*/  SHFL.BFLY P6, R14, R13, R12, R11 ;  /* 0x0c00000c0d0e7389 */ /* 0x00006400000c000b */
[----:B01----:R-:W-:Y:S05]  /*3050*/  ENDCOLLECTIVE ;  /* 0x000000000000791b */ /* 0x003fea0003800000 */
.L_x_10663:
[----:B------:R-:W-:Y:S05]  /*3060*/  BRA `(.L_x_10664) ;  /* 0xffffffd800c47947 */ /* 0x000fea000383ffff */
.L_x_10665:
        /* <DEDUP_REMOVED lines=9> */
.L_x_25784:


//--------------------- .text._ZN4vllm25paged_attention_v1_kernelI13__nv_bfloat16hLi80ELi8ELi128ELNS_18Fp8KVCacheDataTypeE1ELb1EEEvPT_PKS3_PKT0_S9_ifPKiSB_iPKfiiiSD_SD_iiiii --------------------------
	.section	.text._ZN4vllm25paged_attention_v1_kernelI13__nv_bfloat16hLi80ELi8ELi128ELNS_18Fp8KVCacheDataTypeE1ELb1EEEvPT_PKS3_PKT0_S9_ifPKiSB_iPKfiiiSD_SD_iiiii,"ax",@progbits
	.align	128
        .global         _ZN4vllm25paged_attention_v1_kernelI13__nv_bfloat16hLi80ELi8ELi128ELNS_18Fp8KVCacheDataTypeE1ELb1EEEvPT_PKS3_PKT0_S9_ifPKiSB_iPKfiiiSD_SD_iiiii
        .type           _ZN4vllm25paged_attention_v1_kernelI13__nv_bfloat16hLi80ELi8ELi128ELNS_18Fp8KVCacheDataTypeE1ELb1EEEvPT_PKS3_PKT0_S9_ifPKiSB_iPKfiiiSD_SD_iiiii,@function
        .size           _ZN4vllm25paged_attention_v1_kernelI13__nv_bfloat16hLi80ELi8ELi128ELNS_18Fp8KVCacheDataTypeE1ELb1EEEvPT_PKS3_PKT0_S9_ifPKiSB_iPKfiiiSD_SD_iiiii,(.L_x_25785 - _ZN4vllm25paged_attention_v1_kernelI13__nv_bfloat16hLi80ELi8ELi128ELNS_18Fp8KVCacheDataTypeE1ELb1EEEvPT_PKS3_PKT0_S9_ifPKiSB_iPKfiiiSD_SD_iiiii)
        .other          _ZN4vllm25paged_attention_v1_kernelI13__nv_bfloat16hLi80ELi8ELi128ELNS_18Fp8KVCacheDataTypeE1ELb1EEEvPT_PKS3_PKT0_S9_ifPKiSB_iPKfiiiSD_SD_iiiii,@"STO_CUDA_ENTRY STV_DEFAULT"
_ZN4vllm25paged_attention_v1_kernelI13__nv_bfloat16hLi80ELi8ELi128ELNS_18Fp8KVCacheDataTypeE1ELb1EEEvPT_PKS3_PKT0_S9_ifPKiSB_iPKfiiiSD_SD_iiiii:
.text._ZN4vllm25paged_attention_v1_kernelI13__nv_bfloat16hLi80ELi8ELi128ELNS_18Fp8KVCacheDataTypeE1ELb1EEEvPT_PKS3_PKT0_S9_ifPKiSB_iPKfiiiSD_SD_iiiii:
        /* <DEDUP_REMOVED lines=114> */
.L_x_10666:
        /* <DEDUP_REMOVED lines=23> */
.L_x_10670:
        /* <DEDUP_REMOVED lines=42> */
.L_x_10668:
[----:B------:R-:W-:Y:S05]  /*0b30*/  BSYNC.RECONVERGENT B6 ;  /* 0x0000000000067941 */ /* 0x000fea0003800200 */
.L_x_10667:
        /* <DEDUP_REMOVED lines=8> */
.L_x_10708:
        /* <DEDUP_REMOVED lines=39> */
.L_x_10676:
        /* <DEDUP_REMOVED lines=11> */
.L_x_10675:
[----:B------:R-:W-:Y:S05]  /*0ee0*/  BSYNC.RECONVERGENT B1 ;  /* 0x0000000000017941 */ /* 0x000fea0003800200 */
.L_x_10674:
        /* <DEDUP_REMOVED lines=13> */
.L_x_10679:
        /* <DEDUP_REMOVED lines=100> */
.L_x_10678:
[----:B------:R-:W-:Y:S05]  /*1600*/  BSYNC.RECONVERGENT B1 ;  /* 0x0000000000017941 */ /* 0x000fea0003800200 */
.L_x_10677:
        /* <DEDUP_REMOVED lines=55> */
.L_x_10681:
[----:B------:R-:W-:Y:S05]  /*1980*/  BSYNC.RECONVERGENT B1 ;  /* 0x0000000000017941 */ /* 0x000fea0003800200 */
.L_x_10680:
        /* <DEDUP_REMOVED lines=26> */
.L_x_10673:
[----:B------:R-:W-:Y:S05]  /*1b30*/  BSYNC.RECONVERGENT B0 ;  /* 0x0000000000007941 */ /* 0x000fea0003800200 */
.L_x_10672:
        /* <DEDUP_REMOVED lines=38> */
.L_x_10686:
[----:B------:R-:W0:Y:S01]  /*1da0*/  LDS R11, [R8] ;  /* 0x00000000080b7984 */ /* 0x000e220000000800 */
[----:B------:R-:W-:-:S05]  /*1db0*/  VIADD R9, R9, 0x1 ;  /* 0x0000000109097836 */ /* 0x000fca0000000000 */
[----:B------:R-:W-:Y:S01]  /*1dc0*/  ISETP.NE.AND P0, PT, R9, RZ, PT ;  /* 0x000000ff0900720c */ /* 0x000fe20003f05270 */
[----:B0-----:R-:W-:-:S05]  /*1dd0*/  FMUL.FTZ R11, R11, R2 ;  /* 0x000000020b0b7220 */ /* 0x001fca0000410000 */
[----:B------:R0:W-:Y:S02]  /*1de0*/  STS [R8], R11 ;  /* 0x0000000b08007388 */ /* 0x0001e40000000800 */
[----:B0-----:R-:W-:-:S05]  /*1df0*/  IADD3 R8, PT, PT, R8, 0x200, RZ ;  /* 0x0000020008087810 */ /* 0x001fca0007ffe0ff */
[----:B------:R-:W-:Y:S05]  /*1e00*/  @P0 BRA `(.L_x_10686) ;  /* 0xfffffffc00e40947 */ /* 0x000fea000383ffff */
.L_x_10685:
[----:B------:R-:W-:Y:S05]  /*1e10*/  BSYNC.RECONVERGENT B1 ;  /* 0x0000000000017941 */ /* 0x000fea0003800200 */
.L_x_10684:
        /* <DEDUP_REMOVED lines=13> */
.L_x_10689:
        /* <DEDUP_REMOVED lines=52> */
.L_x_10688:
[----:B------:R-:W-:Y:S05]  /*2230*/  BSYNC.RECONVERGENT B1 ;  /* 0x0000000000017941 */ /* 0x000fea0003800200 */
.L_x_10687:
        /* <DEDUP_REMOVED lines=31> */
.L_x_10691:
[----:B------:R-:W-:Y:S05]  /*2430*/  BSYNC.RECONVERGENT B1 ;  /* 0x0000000000017941 */ /* 0x000fea0003800200 */
.L_x_10690:
        /* <DEDUP_REMOVED lines=14> */
.L_x_10683:
[----:B------:R-:W-:Y:S05]  /*2520*/  BSYNC.RECONVERGENT B0 ;  /* 0x0000000000007941 */ /* 0x000fea0003800200 */
.L_x_10682:
[----:B------:R-:W-:Y:S01]  /*2530*/  BAR.SYNC.DEFER_BLOCKING 0x0 ;  /* 0x0000000000007b1d */ /* 0x000fe20000010000 */
[----:B------:R-:W-:-:S13]  /*2540*/  ISETP.GE.AND P0, PT, R4, UR43, PT ;  /* 0x0000002b04007c0c */ /* 0x000fda000bf06270 */
[----:B------:R-:W-:Y:S05]  /*2550*/  @P0 BRA `(.L_x_10692) ;  /* 0x0000000400480947 */ /* 0x000fea0003800000 */
[----:B------:R-:W2:Y:S01]  /*2560*/  LDCU UR4, c[0x0][0x3ec] ;  /* 0x00007d80ff0477ac */ /* 0x000ea20008000800 */
[----:B------:R-:W-:Y:S01]  /*2570*/  MOV R16, R4 ;  /* 0x0000000400107202 */ /* 0x000fe20000000f00 */
[----:B--2---:R-:W-:-:S07]  /*2580*/  VIADD R17, R5, -UR4 ;  /* 0x8000000405117c36 */ /* 0x004fce0008000000 */
.L_x_10695:
        /* <DEDUP_REMOVED lines=76> */
.L_x_10694:
[----:B------:R-:W-:Y:S05]  /*2a50*/  BSYNC.RECONVERGENT B6 ;  /* 0x0000000000067941 */ /* 0x000fea0003800200 */
.L_x_10693:
[----:B------:R-:W-:-:S13]  /*2a60*/  ISETP.NE.AND P6, PT, R18, RZ, PT ;  /* 0x000000ff1200720c */ /* 0x000fda0003fc5270 */
[----:B------:R-:W-:Y:S05]  /*2a70*/  @!P6 BRA `(.L_x_10695) ;  /* 0xfffffff800c4e947 */ /* 0x000fea000383ffff */
.L_x_10692:
        /* <DEDUP_REMOVED lines=25> */
.L_x_10697:
[----:B------:R-:W-:Y:S05]  /*2c10*/  BSYNC.RECONVERGENT B0 ;  /* 0x0000000000007941 */ /* 0x000fea0003800200 */
.L_x_10696:
        /* <DEDUP_REMOVED lines=10> */
.L_x_10699:
[----:B------:R-:W-:Y:S05]  /*2cc0*/  BSYNC.RECONVERGENT B0 ;  /* 0x0000000000007941 */ /* 0x000fea0003800200 */
.L_x_10698:
[----:B------:R-:W-:Y:S06]  /*2cd0*/  BAR.SYNC.DEFER_BLOCKING 0x0 ;  /* 0x0000000000007b1d */ /* 0x000fec0000010000 */
[----:B------:R-:W-:Y:S04]  /*2ce0*/  BSSY.RECONVERGENT B0, `(.L_x_10700) ;  /* 0x0000006000007945 */ /* 0x000fe80003800200 */
[----:B------:R-:W-:Y:S05]  /*2cf0*/  @P3 BRA `(.L_x_10701) ;  /* 0x0000000000103947 */ /* 0x000fea0003800000 */
[----:B------:R-:W-:Y:S01]  /*2d00*/  ISETP.GT.U32.AND P1, PT, R9, 0xf, PT ;  /* 0x0000000f0900780c */ /* 0x000fe20003f24070 */
[----:B------:R1:W-:Y:S04]  /*2d10*/  STS [R0+-0x140], R4 ;  /* 0xfffec00400007388 */ /* 0x0003e80000000800 */
[----:B------:R1:W-:Y:S08]  /*2d20*/  STS [R0+-0xc0], R3 ;  /* 0xffff400300007388 */ /* 0x0003f00000000800 */
[----:B------:R1:W-:Y:S02]  /*2d30*/  @!P1 STS [R0+-0x40], R5 ;  /* 0xffffc00500009388 */ /* 0x0003e40000000800 */
.L_x_10701:
[----:B------:R-:W-:Y:S05]  /*2d40*/  BSYNC.RECONVERGENT B0 ;  /* 0x0000000000007941 */ /* 0x000fea0003800200 */
.L_x_10700:
        /* <DEDUP_REMOVED lines=10> */
.L_x_10703:
[----:B------:R-:W-:Y:S05]  /*2df0*/  BSYNC.RECONVERGENT B0 ;  /* 0x0000000000007941 */ /* 0x000fea0003800200 */
.L_x_10702:
        /* <DEDUP_REMOVED lines=23> */
.L_x_10669:
        /* <DEDUP_REMOVED lines=16> */
.L_x_10704:
[----:B------:R-:W-:Y:S05]  /*3070*/  EXIT ;  /* 0x000000000000794d */ /* 0x000fea0003800000 */
.L_x_10671:
[----:B------:R-:W-:Y:S02]  /*3080*/  HFMA2 R12, -RZ, RZ, 0, 9.5367431640625e-07 ;  /* 0x00000010ff0c7431 */ /* 0x000fe400000001ff */
[----:B------:R-:W-:Y:S01]  /*3090*/  IMAD.MOV.U32 R11, RZ, RZ, 0x1f ;  /* 0x0000001fff0b7424 */ /* 0x000fe200078e00ff */
[----:B------:R-:W-:-:S07]  /*30a0*/  MOV R15, 0xffffffff ;  /* 0xffffffff000f7802 */ /* 0x000fce0000000f00 */
[----:B------:R-:W-:Y:S05]  /*30b0*/  WARPSYNC.COLLECTIVE R15, `(.L_x_10705) ;  /* 0x000000000f087348 */ /* 0x000fea0003c00000 */
[----:B------:R0:W1:Y:S02]  /*30c0*/  SHFL.BFLY P6, R14, R13, R12, R11 ;  /* 0x0c00000c0d0e7389 */ /* 0x00006400000c000b */
[----:B01----:R-:W-:Y:S05]  /*30d0*/  ENDCOLLECTIVE ;  /* 0x000000000000791b */ /* 0x003fea0003800000 */
.L_x_10705:
[----:B------:R-:W-:Y:S01]  /*30e0*/  IMAD.MOV.U32 R12, RZ, RZ, 0x8 ;  /* 0x00000008ff0c7424 */ /* 0x000fe200078e00ff */
[----:B------:R-:W-:-:S04]  /*30f0*/  FMNMX.FTZ R0, R14, -3.40282346638528859812e+38, !PT ;  /* 0xff7fffff0e007809 */ /* 0x000fc80007810000 */
[----:B------:R-:W-:-:S07]  /*3100*/  MOV R13, R0 ;  /* 0x00000000000d7202 */ /* 0x000fce0000000f00 */
[----:B------:R-:W-:Y:S05]  /*3110*/  WARPSYNC.COLLECTIVE R15, `(.L_x_10706) ;  /* 0x000000000f087348 */ /* 0x000fea0003c00000 */
[----:B------:R0:W1:Y:S02]  /*3120*/  SHFL.BFLY P6, R14, R13, R12, R11 ;  /* 0x0c00000c0d0e7389 */ /* 0x00006400000c000b */
[----:B01----:R-:W-:Y:S05]  /*3130*/  ENDCOLLECTIVE ;  /* 0x000000000000791b */ /* 0x003fea0003800000 */
.L_x_10706:
[----:B------:R-:W-:Y:S01]  /*3140*/  HFMA2 R12, -RZ, RZ, 0, 2.384185791015625e-07 ;  /* 0x00000004ff0c7431 */ /* 0x000fe200000001ff */
[----:B------:R-:W-:-:S04]  /*3150*/  FMNMX.FTZ R2, R0, R14, !PT ;  /* 0x0000000e00027209 */ /* 0x000fc80007810000 */
[----:B------:R-:W-:-:S07]  /*3160*/  MOV R13, R2 ;  /* 0x00000002000d7202 */ /* 0x000fce0000000f00 */
[----:B------:R-:W-:Y:S05]  /*3170*/  WARPSYNC.COLLECTIVE R15, `(.L_x_10707) ;  /* 0x000000000f087348 */ /* 0x000fea0003c00000 */
[----:B------:R0:W1:Y:S02]  /*3180*/  SHFL.BFLY P6, R14, R13, R12, R11 ;  /* 0x0c00000c0d0e7389 */ /* 0x00006400000c000b */
[----:B01----:R-:W-:Y:S05]  /*3190*/  ENDCOLLECTIVE ;  /* 0x000000000000791b */ /* 0x003fea0003800000 */
.L_x_10707:
[----:B------:R-:W-:Y:S05]  /*31a0*/  BRA `(.L_x_10708) ;  /* 0xffffffd800847947 */ /* 0x000fea000383ffff */
.L_x_10709:
        /* <DEDUP_REMOVED lines=13> */
.L_x_25785:


//--------------------- .text._ZN4vllm25paged_attention_v1_kernelI13__nv_bfloat16hLi64ELi8ELi128ELNS_18Fp8KVCacheDataTypeE1ELb1EEEvPT_PKS3_PKT0_S9_ifPKiSB_iPKfiiiSD_SD_iiiii --------------------------
	.section	.text._ZN4vllm25paged_attention_v1_kernelI13__nv_bfloat16hLi64ELi8ELi128ELNS_18Fp8KVCacheDataTypeE1ELb1EEEvPT_PKS3_PKT0_S9_ifPKiSB_iPKfiiiSD_SD_iiiii,"ax",@progbits
	.align	128
        .global         _ZN4vllm25paged_attention_v1_kernelI13__nv_bfloat16hLi64ELi8ELi128ELNS_18Fp8KVCacheDataTypeE1ELb1EEEvPT_PKS3_PKT0_S9_ifPKiSB_iPKfiiiSD_SD_iiiii
        .type           _ZN4vllm25paged_attention_v1_kernelI13__nv_bfloat16hLi64ELi8ELi128ELNS_18Fp8KVCacheDataTypeE1ELb1EEEvPT_PKS3_PKT0_S9_ifPKiSB_iPKfiiiSD_SD_iiiii,@function
        .size           _ZN4vllm25paged_attention_v1_kernelI13__nv_bfloat16hLi64ELi8ELi128ELNS_18Fp8KVCacheDataTypeE1ELb1EEEvPT_PKS3_PKT0_S9_ifPKiSB_iPKfiiiSD_SD_iiiii,(.L_x_25786 - _ZN4vllm25paged_attention_v1_kernelI13__nv_bfloat16hLi64ELi8ELi128ELNS_18Fp8KVCacheDataTypeE1ELb1EEEvPT_PKS3_PKT0_S9_ifPKiSB_iPKfiiiSD_SD_iiiii)
        .other          _ZN4vllm25paged_attention_v1_kernelI13__nv_bfloat16hLi64ELi8ELi128ELNS_18Fp8KVCacheDataTypeE1ELb1EEEvPT_PKS3_PKT0_S9_ifPKiSB_iPKfiiiSD_SD_iiiii,@"STO_CUDA_ENTRY STV_DEFAULT"
_ZN4vllm25paged_attention_v1_kernelI13__nv_bfloat16hLi64ELi8ELi128ELNS_18Fp8KVCacheDataTypeE1ELb1EEEvPT_PKS3_PKT0_S9_ifPKiSB_iPKfiiiSD_SD_iiiii:
.text._ZN4vllm25paged_attention_v1_kernelI13__nv_bfloat16hLi64ELi8ELi128ELNS_18Fp8KVCacheDataTypeE1ELb1EEEvPT_PKS3_PKT0_S9_ifPKiSB_iPKfiiiSD_SD_iiiii:
        /* <DEDUP_REMOVED lines=110> */
.L_x_10710:
        /* <DEDUP_REMOVED lines=23> */
.L_x_10714:
        /* <DEDUP_REMOVED lines=42> */
.L_x_10712:
[----:B------:R-:W-:Y:S05]  /*0af0*/  BSYNC.RECONVERGENT B6 ;  /* 0x0000000000067941 */ /* 0x000fea0003800200 */
.L_x_10711:
        /* <DEDUP_REMOVED lines=8> */
.L_x_10749:
        /* <DEDUP_REMOVED lines=39> */
.L_x_10720:
        /* <DEDUP_REMOVED lines=11> */
.L_x_10719:
[----:B------:R-:W-:Y:S05]  /*0ea0*/  BSYNC.RECONVERGENT B1 ;  /* 0x0000000000017941 */ /* 0x000fea0003800200 */
.L_x_10718:
        /* <DEDUP_REMOVED lines=13> */
.L_x_10723:
        /* <DEDUP_REMOVED lines=100> */
.L_x_10722:
[----:B------:R-:W-:Y:S05]  /*15c0*/  BSYNC.RECONVERGENT B1 ;  /* 0x0000000000017941 */ /* 0x000fea0003800200 */
.L_x_10721:
        /* <DEDUP_REMOVED lines=55> */
.L_x_10725:
[----:B------:R-:W-:Y:S05]  /*1940*/  BSYNC.RECONVERGENT B1 ;  /* 0x0000000000017941 */ /* 0x000fea0003800200 */
.L_x_10724:
        /* <DEDUP_REMOVED lines=26> */
.L_x_10717:
[----:B------:R-:W-:Y:S05]  /*1af0*/  BSYNC.RECONVERGENT B0 ;  /* 0x0000000000007941 */ /* 0x000fea0003800200 */
.L_x_10716:
        /* <DEDUP_REMOVED lines=38> */
.L_x_10730:
[----:B------:R-:W0:Y:S01]  /*1d60*/  LDS R11, [R8] ;  /* 0x00000000080b7984 */ /* 0x000e220000000800 */
[----:B------:R-:W-:-:S05]  /*1d70*/  VIADD R9, R9, 0x1 ;  /* 0x0000000109097836 */ /* 0x000fca0000000000 */
[----:B------:R-:W-:Y:S01]  /*1d80*/  ISETP.NE.AND P0, PT, R9, RZ, PT ;  /* 0x000000ff0900720c */ /* 0x000fe20003f05270 */
[----:B0-----:R-:W-:-:S05]  /*1d90*/  FMUL.FTZ R11, R11, R2 ;  /* 0x000000020b0b7220 */ /* 0x001fca0000410000 */
[----:B------:R0:W-:Y:S02]  /*1da0*/  STS [R8], R11 ;  /* 0x0000000b08007388 */ /* 0x0001e40000000800 */
[----:B0-----:R-:W-:-:S05]  /*1db0*/  IADD3 R8, PT, PT, R8, 0x200, RZ ;  /* 0x0000020008087810 */ /* 0x001fca0007ffe0ff */
[----:B------:R-:W-:Y:S05]  /*1dc0*/  @P0 BRA `(.L_x_10730) ;  /* 0xfffffffc00e40947 */ /* 0x000fea000383ffff */
.L_x_10729:
[----:B------:R-:W-:Y:S05]  /*1dd0*/  BSYNC.RECONVERGENT B1 ;  /* 0x0000000000017941 */ /* 0x000fea0003800200 */
.L_x_10728:
        /* <DEDUP_REMOVED lines=13> */
.L_x_10733:
        /* <DEDUP_REMOVED lines=52> */
.L_x_10732:
[----:B------:R-:W-:Y:S05]  /*21f0*/  BSYNC.RECONVERGENT B1 ;  /* 0x0000000000017941 */ /* 0x000fea0003800200 */
.L_x_10731:
        /* <DEDUP_REMOVED lines=31> */
.L_x_10735:
[----:B------:R-:W-:Y:S05]  /*23f0*/  BSYNC.RECONVERGENT B1 ;  /* 0x0000000000017941 */ /* 0x000fea0003800200 */
.L_x_10734:
        /* <DEDUP_REMOVED lines=14> */
.L_x_10727:
[----:B------:R-:W-:Y:S05]  /*24e0*/  BSYNC.RECONVERGENT B0 ;  /* 0x0000000000007941 */ /* 0x000fea0003800200 */
.L_x_10726:
[----:B------:R-:W-:Y:S01]  /*24f0*/  BAR.SYNC.DEFER_BLOCKING 0x0 ;  /* 0x0000000000007b1d */ /* 0x000fe20000010000 */
[----:B------:R-:W-:-:S05]  /*2500*/  ISETP.GE.AND P0, PT, R4, UR43, PT ;  /* 0x0000002b04007c0c */ /* 0x000fca000bf06270 */
[----:B------:R-:W-:Y:S08]  /*2510*/  BSSY.RECONVERGENT B7, `(.L_x_10736) ;  /* 0x0000054000077945 */ /* 0x000ff00003800200 */
[----:B------:R-:W-:Y:S05]  /*2520*/  @P0 BRA `(.L_x_10737) ;  /* 0x0000000400480947 */ /* 0x000fea0003800000 */
[----:B------:R-:W2:Y:S01]  /*2530*/  LDCU UR4, c[0x0][0x3ec] ;  /* 0x00007d80ff0477ac */ /* 0x000ea20008000800 */
[----:B------:R-:W-:Y:S01]  /*2540*/  MOV R16, R4 ;  /* 0x0000000400107202 */ /* 0x000fe20000000f00 */
[----:B--2---:R-:W-:-:S07]  /*2550*/  VIADD R17, R5, -UR4 ;  /* 0x8000000405117c36 */ /* 0x004fce0008000000 */
.L_x_10740:
        /* <DEDUP_REMOVED lines=76> */
.L_x_10739:
[----:B------:R-:W-:Y:S05]  /*2a20*/  BSYNC.RECONVERGENT B6 ;  /* 0x0000000000067941 */ /* 0x000fea0003800200 */
.L_x_10738:
[----:B------:R-:W-:-:S13]  /*2a30*/  ISETP.NE.AND P6, PT, R18, RZ, PT ;  /* 0x000000ff1200720c */ /* 0x000fda0003fc5270 */
[----:B------:R-:W-:Y:S05]  /*2a40*/  @!P6 BRA `(.L_x_10740) ;  /* 0xfffffff800c4e947 */ /* 0x000fea000383ffff */
.L_x_10737:
[----:B------:R-:W-:Y:S05]  /*2a50*/  BSYNC.RECONVERGENT B7 ;  /* 0x0000000000077941 */ /* 0x000fea0003800200 */
.L_x_10736:
        /* <DEDUP_REMOVED lines=38> */
.L_x_10742:
[----:B------:R-:W-:Y:S05]  /*2cc0*/  BSYNC.RECONVERGENT B0 ;  /* 0x0000000000007941 */ /* 0x000fea0003800200 */
.L_x_10741:
        /* <DEDUP_REMOVED lines=15> */
.L_x_10744:
[----:B------:R-:W-:Y:S05]  /*2dc0*/  BSYNC.RECONVERGENT B0 ;  /* 0x0000000000007941 */ /* 0x000fea0003800200 */
.L_x_10743:
        /* <DEDUP_REMOVED lines=20> */
.L_x_10713:
        /* <DEDUP_REMOVED lines=16> */
.L_x_10745:
[----:B------:R-:W-:Y:S05]  /*3010*/  EXIT ;  /* 0x000000000000794d */ /* 0x000fea0003800000 */
.L_x_10715:
[----:B------:R-:W-:Y:S02]  /*3020*/  HFMA2 R12, -RZ, RZ, 0, 9.5367431640625e-07 ;  /* 0x00000010ff0c7431 */ /* 0x000fe400000001ff */
[----:B------:R-:W-:Y:S01]  /*3030*/  IMAD.MOV.U32 R11, RZ, RZ, 0x1f ;  /* 0x0000001fff0b7424 */ /* 0x000fe200078e00ff */
[----:B------:R-:W-:-:S07]  /*3040*/  MOV R15, 0xffffffff ;  /* 0xffffffff000f7802 */ /* 0x000fce0000000f00 */
[----:B------:R-:W-:Y:S05]  /*3050*/  WARPSYNC.COLLECTIVE R15, `(.L_x_10746) ;  /* 0x000000000f087348 */ /* 0x000fea0003c00000 */
[----:B------:R0:W1:Y:S02]  /*3060*/  SHFL.BFLY P6, R14, R13, R12, R11 ;  /* 0x0c00000c0d0e7389 */ /* 0x00006400000c000b */
[----:B01----:R-:W-:Y:S05]  /*3070*/  ENDCOLLECTIVE ;  /* 0x000000000000791b */ /* 0x003fea0003800000 */
.L_x_10746:
[----:B------:R-:W-:Y:S01]  /*3080*/  IMAD.MOV.U32 R12, RZ, RZ, 0x8 ;  /* 0x00000008ff0c7424 */ /* 0x000fe200078e00ff */
[----:B------:R-:W-:-:S04]  /*3090*/  FMNMX.FTZ R0, R14, -3.40282346638528859812e+38, !PT ;  /* 0xff7fffff0e007809 */ /* 0x000fc80007810000 */
[----:B------:R-:W-:-:S07]  /*30a0*/  MOV R13, R0 ;  /* 0x00000000000d7202 */ /* 0x000fce0000000f00 */
[----:B------:R-:W-:Y:S05]  /*30b0*/  WARPSYNC.COLLECTIVE R15, `(.L_x_10747) ;  /* 0x000000000f087348 */ /* 0x000fea0003c00000 */
[----:B------:R0:W1:Y:S02]  /*30c0*/  SHFL.BFLY P6, R14, R13, R12, R11 ;  /* 0x0c00000c0d0e7389 */ /* 0x00006400000c000b */
[----:B01----:R-:W-:Y:S05]  /*30d0*/  ENDCOLLECTIVE ;  /* 0x000000000000791b */ /* 0x003fea0003800000 */
.L_x_10747:
[----:B------:R-:W-:Y:S01]  /*30e0*/  HFMA2 R12, -RZ, RZ, 0, 2.384185791015625e-07 ;  /* 0x00000004ff0c7431 */ /* 0x000fe200000001ff */
[----:B------:R-:W-:-:S04]  /*30f0*/  FMNMX.FTZ R2, R0, R14, !PT ;  /* 0x0000000e00027209 */ /* 0x000fc80007810000 */
[----:B------:R-:W-:-:S07]  /*3100*/  MOV R13, R2 ;  /* 0x00000002000d7202 */ /* 0x000fce0000000f00 */
[----:B------:R-:W-:Y:S05]  /*3110*/  WARPSYNC.COLLECTIVE R15, `(.L_x_10748) ;  /* 0x000000000f087348 */ /* 0x000fea0003c00000 */
[----:B------:R0:W1:Y:S02]  /*3120*/  SHFL.BFLY P6, R14, R13, R12, R11 ;  /* 0x0c00000c0d0e7389 */ /* 0x00006400000c000b */
[----:B01----:R-:W-:Y:S05]  /*3130*/  ENDCOLLECTIVE ;  /* 0x000000000000791b */ /* 0x003fea0003800000 */
.L_x_10748:
[----:B------:R-:W-:Y:S05]  /*3140*/  BRA `(.L_x_10749) ;  /* 0xffffffd8008c7947 */ /* 0x000fea000383ffff */
.L_x_10750:
        /* <DEDUP_REMOVED lines=11> */
.L_x_25786:


//--------------------- .text._ZN4vllm25paged_attention_v1_kernelI13__nv_bfloat16hLi32ELi8ELi128ELNS_18Fp8KVCacheDataTypeE1ELb1EEEvPT_PKS3_PKT0_S9_ifPKiSB_iPKfiiiSD_SD_iiiii --------------------------
	.section	.text._ZN4vllm25paged_attention_v1_kernelI13__nv_bfloat16hLi32ELi8ELi128ELNS_18Fp8KVCacheDataTypeE1ELb1EEEvPT_PKS3_PKT0_S9_ifPKiSB_iPKfiiiSD_SD_iiiii,"ax",@progbits
	.align	128
        .global         _ZN4vllm25paged_attention_v1_kernelI13__nv_bfloat16hLi32ELi8ELi128ELNS_18Fp8KVCacheDataTypeE1ELb1EEEvPT_PKS3_PKT0_S9_ifPKiSB_iPKfiiiSD_SD_iiiii
        .type           _ZN4vllm25paged_attention_v1_kernelI13__nv_bfloat16hLi32ELi8ELi128ELNS_18Fp8KVCacheDataTypeE1ELb1EEEvPT_PKS3_PKT0_S9_ifPKiSB_iPKfiiiSD_SD_iiiii,@function
        .size           _ZN4vllm25paged_attention_v1_kernelI13__nv_bfloat16hLi32ELi8ELi128ELNS_18Fp8KVCacheDataTypeE1ELb1EEEvPT_PKS3_PKT0_S9_ifPKiSB_iPKfiiiSD_SD_iiiii,(.L_x_25787 - _ZN4vllm25paged_attention_v1_kernelI13__nv_bfloat16hLi32ELi8ELi128ELNS_18Fp8KVCacheDataTypeE1ELb1EEEvPT_PKS3_PKT0_S9_ifPKiSB_iPKfiiiSD_SD_iiiii)
        .other          _ZN4vllm25paged_attention_v1_kernelI13__nv_bfloat16hLi32ELi8ELi128ELNS_18Fp8KVCacheDataTypeE1ELb1EEEvPT_PKS3_PKT0_S9_ifPKiSB_iPKfiiiSD_SD_iiiii,@"STO_CUDA_ENTRY STV_DEFAULT"
_ZN4vllm25paged_attention_v1_kernelI13__nv_bfloat16hLi32ELi8ELi128ELNS_18Fp8KVCacheDataTypeE1ELb1EEEvPT_PKS3_PKT0_S9_ifPKiSB_iPKfiiiSD_SD_iiiii:
.text._ZN4vllm25paged_attention_v1_kernelI13__nv_bfloat16hLi32ELi8ELi128ELNS_18Fp8KVCacheDataTypeE1ELb1EEEvPT_PKS3_PKT0_S9_ifPKiSB_iPKfiiiSD_SD_iiiii:
        /* <DEDUP_REMOVED lines=114> */
.L_x_10751:
        /* <DEDUP_REMOVED lines=23> */
.L_x_10755:
        /* <DEDUP_REMOVED lines=42> */
.L_x_10753:
[----:B------:R-:W-:Y:S05]  /*0b30*/  BSYNC.RECONVERGENT B6 ;  /* 0x0000000000067941 */ /* 0x000fea0003800200 */
.L_x_10752:
        /* <DEDUP_REMOVED lines=8> */
.L_x_10785:
        /* <DEDUP_REMOVED lines=39> */
.L_x_10761:
        /* <DEDUP_REMOVED lines=11> */
.L_x_10760:
[----:B------:R-:W-:Y:S05]  /*0ee0*/  BSYNC.RECONVERGENT B1 ;  /* 0x0000000000017941 */ /* 0x000fea0003800200 */
.L_x_10759:
        /* <DEDUP_REMOVED lines=13> */
.L_x_10764:
        /* <DEDUP_REMOVED lines=100> */
.L_x_10763:
[----:B------:R-:W-:Y:S05]  /*1600*/  BSYNC.RECONVERGENT B1 ;  /* 0x0000000000017941 */ /* 0x000fea0003800200 */
.L_x_10762:
        /* <DEDUP_REMOVED lines=55> */
.L_x_10766:
[----:B------:R-:W-:Y:S05]  /*1980*/  BSYNC.RECONVERGENT B1 ;  /* 0x0000000000017941 */ /* 0x000fea0003800200 */
.L_x_10765:
        /* <DEDUP_REMOVED lines=26> */
.L_x_10758:
[----:B------:R-:W-:Y:S05]  /*1b30*/  BSYNC.RECONVERGENT B0 ;  /* 0x0000000000007941 */ /* 0x000fea0003800200 */
.L_x_10757:
        /* <DEDUP_REMOVED lines=38> */
.L_x_10771:
[----:B------:R-:W0:Y:S01]  /*1da0*/  LDS R9, [R7] ;  /* 0x0000000007097984 */ /* 0x000e220000000800 */
[----:B------:R-:W-:-:S05]  /*1db0*/  VIADD R8, R8, 0x1 ;  /* 0x0000000108087836 */ /* 0x000fca0000000000 */
[----:B------:R-:W-:Y:S01]  /*1dc0*/  ISETP.NE.AND P0, PT, R8, RZ, PT ;  /* 0x000000ff0800720c */ /* 0x000fe20003f05270 */
[----:B0-----:R-:W-:-:S05]  /*1dd0*/  FMUL.FTZ R6, R9, R2 ;  /* 0x0000000209067220 */ /* 0x001fca0000410000 */
[----:B------:R0:W-:Y:S02]  /*1de0*/  STS [R7], R6 ;  /* 0x0000000607007388 */ /* 0x0001e40000000800 */
[----:B0-----:R-:W-:-:S05]  /*1df0*/  IADD3 R7, PT, PT, R7, 0x200, RZ ;  /* 0x0000020007077810 */ /* 0x001fca0007ffe0ff */
[----:B------:R-:W-:Y:S05]  /*1e00*/  @P0 BRA `(.L_x_10771) ;  /* 0xfffffffc00e40947 */ /* 0x000fea000383ffff */
.L_x_10770:
[----:B------:R-:W-:Y:S05]  /*1e10*/  BSYNC.RECONVERGENT B1 ;  /* 0x0000000000017941 */ /* 0x000fea0003800200 */
.L_x_10769:
        /* <DEDUP_REMOVED lines=13> */
.L_x_10774:
        /* <DEDUP_REMOVED lines=52> */
.L_x_10773:
[----:B------:R-:W-:Y:S05]  /*2230*/  BSYNC.RECONVERGENT B1 ;  /* 0x0000000000017941 */ /* 0x000fea0003800200 */
.L_x_10772:
        /* <DEDUP_REMOVED lines=31> */
.L_x_10776:
[----:B------:R-:W-:Y:S05]  /*2430*/  BSYNC.RECONVERGENT B1 ;  /* 0x0000000000017941 */ /* 0x000fea0003800200 */
.L_x_10775:
        /* <DEDUP_REMOVED lines=14> */
.L_x_10768:
[----:B------:R-:W-:Y:S05]  /*2520*/  BSYNC.RECONVERGENT B0 ;  /* 0x0000000000007941 */ /* 0x000fea0003800200 */
.L_x_10767:
[----:B------:R-:W-:Y:S01]  /*2530*/  BAR.SYNC.DEFER_BLOCKING 0x0 ;  /* 0x0000000000007b1d */ /* 0x000fe20000010000 */
[----:B------:R-:W-:-:S13]  /*2540*/  ISETP.GE.AND P0, PT, R16, UR43, PT ;  /* 0x0000002b10007c0c */ /* 0x000fda000bf06270 */
[----:B------:R-:W-:Y:S05]  /*2550*/  @P0 BRA `(.L_x_10777) ;  /* 0x00000004003c0947 */ /* 0x000fea0003800000 */
[----:B------:R-:W2:Y:S02]  /*2560*/  LDCU UR4, c[0x0][0x3ec] ;  /* 0x00007d80ff0477ac */ /* 0x000ea40008000800 */
[----:B--2---:R-:W-:-:S07]  /*2570*/  IADD3 R17, PT, PT, R4, -UR4, RZ ;  /* 0x8000000404117c10 */ /* 0x004fce000fffe0ff */
.L_x_10780:
        /* <DEDUP_REMOVED lines=73> */
.L_x_10779:
[----:B------:R-:W-:Y:S05]  /*2a10*/  BSYNC.RECONVERGENT B6 ;  /* 0x0000000000067941 */ /* 0x000fea0003800200 */
.L_x_10778:
[----:B------:R-:W-:-:S05]  /*2a20*/  VIADD R16, R16, 0x4 ;  /* 0x0000000410107836 */ /* 0x000fca0000000000 */
[----:B------:R-:W-:-:S13]  /*2a30*/  ISETP.GE.AND P0, PT, R16, UR43, PT ;  /* 0x0000002b10007c0c */ /* 0x000fda000bf06270 */
[----:B------:R-:W-:Y:S05]  /*2a40*/  @!P0 BRA `(.L_x_10780) ;  /* 0xfffffff800cc8947 */ /* 0x000fea000383ffff */
.L_x_10777:
        /* <DEDUP_REMOVED lines=43> */
.L_x_10754:
        /* <DEDUP_REMOVED lines=16> */
.L_x_10781:
[----:B------:R-:W-:Y:S05]  /*2e00*/  EXIT ;  /* 0x000000000000794d */ /* 0x000fea0003800000 */
.L_x_10756:
[----:B------:R-:W-:Y:S02]  /*2e10*/  HFMA2 R12, -RZ, RZ, 0, 9.5367431640625e-07 ;  /* 0x00000010ff0c7431 */ /* 0x000fe400000001ff */
[----:B------:R-:W-:Y:S01]  /*2e20*/  IMAD.MOV.U32 R11, RZ, RZ, 0x1f ;  /* 0x0000001fff0b7424 */ /* 0x000fe200078e00ff */
[----:B------:R-:W-:-:S07]  /*2e30*/  MOV R15, 0xffffffff ;  /* 0xffffffff000f7802 */ /* 0x000fce0000000f00 */
[----:B------:R-:W-:Y:S05]  /*2e40*/  WARPSYNC.COLLECTIVE R15, `(.L_x_10782) ;  /* 0x000000000f087348 */ /* 0x000fea0003c00000 */
[----:B------:R0:W1:Y:S02]  /*2e50*/  SHFL.BFLY P6, R14, R13, R12, R11 ;  /* 0x0c00000c0d0e7389 */ /* 0x00006400000c000b */
[----:B01----:R-:W-:Y:S05]  /*2e60*/  ENDCOLLECTIVE ;  /* 0x000000000000791b */ /* 0x003fea0003800000 */
.L_x_10782:
[----:B------:R-:W-:Y:S01]  /*2e70*/  IMAD.MOV.U32 R12, RZ, RZ, 0x8 ;  /* 0x00000008ff0c7424 */ /* 0x000fe200078e00ff */
[----:B------:R-:W-:-:S04]  /*2e80*/  FMNMX.FTZ R0, R14, -3.40282346638528859812e+38, !PT ;  /* 0xff7fffff0e007809 */ /* 0x000fc80007810000 */
[----:B------:R-:W-:-:S07]  /*2e90*/  MOV R13, R0 ;  /* 0x00000000000d7202 */ /* 0x000fce0000000f00 */
[----:B------:R-:W-:Y:S05]  /*2ea0*/  WARPSYNC.COLLECTIVE R15, `(.L_x_10783) ;  /* 0x000000000f087348 */ /* 0x000fea0003c00000 */
[----:B------:R0:W1:Y:S02]  /*2eb0*/  SHFL.BFLY P6, R14, R13, R12, R11 ;  /* 0x0c00000c0d0e7389 */ /* 0x00006400000c000b */
[----:B01----:R-:W-:Y:S05]  /*2ec0*/  ENDCOLLECTIVE ;  /* 0x000000000000791b */ /* 0x003fea0003800000 */
.L_x_10783:
[----:B------:R-:W-:Y:S01]  /*2ed0*/  HFMA2 R12, -RZ, RZ, 0, 2.384185791015625e-07 ;  /* 0x00000004ff0c7431 */ /* 0x000fe200000001ff */
[----:B------:R-:W-:-:S04]  /*2ee0*/  FMNMX.FTZ R2, R0, R14, !PT ;  /* 0x0000000e00027209 */ /* 0x000fc80007810000 */
[----:B------:R-:W-:-:S07]  /*2ef0*/  MOV R13, R2 ;  /* 0x00000002000d7202 */ /* 0x000fce0000000f00 */
[----:B------:R-:W-:Y:S05]  /*2f00*/  WARPSYNC.COLLECTIVE R15, `(.L_x_10784) ;  /* 0x000000000f087348 */ /* 0x000fea0003c00000 */
[----:B------:R0:W1:Y:S02]  /*2f10*/  SHFL.BFLY P6, R14, R13, R12, R11 ;  /* 0x0c00000c0d0e7389 */ /* 0x00006400000c000b */
[----:B01----:R-:W-:Y:S05]  /*2f20*/  ENDCOLLECTIVE ;  /* 0x000000000000791b */ /* 0x003fea0003800000 */
.L_x_10784:
[----:B------:R-:W-:Y:S05]  /*2f30*/  BRA `(.L_x_10785) ;  /* 0xffffffdc00207947 */ /* 0x000fea000383ffff */
.L_x_10786:
        /* <DEDUP_REMOVED lines=12> */
.L_x_25787:


//--------------------- .text._ZN4vllm25paged_attention_v1_kernelIthLi256ELi32ELi128ELNS_18Fp8KVCacheDataTypeE1ELb0EEEvPT_PKS2_PKT0_S8_ifPKiSA_iPKfiiiSC_SC_iiiii --------------------------
	.section	.text._ZN4vllm25paged_attention_v1_kernelIthLi256ELi32ELi128ELNS_18Fp8KVCacheDataTypeE1ELb0EEEvPT_PKS2_PKT0_S8_ifPKiSA_iPKfiiiSC_SC_iiiii,"ax",@progbits
	.align	128
        .global         _ZN4vllm25paged_attention_v1_kernelIthLi256ELi32ELi128ELNS_18Fp8KVCacheDataTypeE1ELb0EEEvPT_PKS2_PKT0_S8_ifPKiSA_iPKfiiiSC_SC_iiiii
        .type           _ZN4vllm25paged_attention_v1_kernelIthLi256ELi32ELi128ELNS_18Fp8KVCacheDataTypeE1ELb0EEEvPT_PKS2_PKT0_S8_ifPKiSA_iPKfiiiSC_SC_iiiii,@function
        .size           _ZN4vllm25paged_attention_v1_kernelIthLi256ELi32ELi128ELNS_18Fp8KVCacheDataTypeE1ELb0EEEvPT_PKS2_PKT0_S8_ifPKiSA_iPKfiiiSC_SC_iiiii,(.L_x_25788 - _ZN4vllm25paged_attention_v1_kernelIthLi256ELi32ELi128ELNS_18Fp8KVCacheDataTypeE1ELb0EEEvPT_PKS2_PKT0_S8_ifPKiSA_iPKfiiiSC_SC_iiiii)
        .other          _ZN4vllm25paged_attention_v1_kernelIthLi256ELi32ELi128ELNS_18Fp8KVCacheDataTypeE1ELb0EEEvPT_PKS2_PKT0_S8_ifPKiSA_iPKfiiiSC_SC_iiiii,@"STO_CUDA_ENTRY STV_DEFAULT"
_ZN4vllm25paged_attention_v1_kernelIthLi256ELi32ELi128ELNS_18Fp8KVCacheDataTypeE1ELb0EEEvPT_PKS2_PKT0_S8_ifPKiSA_iPKfiiiSC_SC_iiiii:
.text._ZN4vllm25paged_attention_v1_kernelIthLi256ELi32ELi128ELNS_18Fp8KVCacheDataTypeE1ELb0EEEvPT_PKS2_PKT0_S8_ifPKiSA_iPKfiiiSC_SC_iiiii:
        /* <DEDUP_REMOVED lines=35> */
.L_x_10788:
[----:B------:R-:W-:Y:S05]  /*0230*/  BSYNC.RECONVERGENT B6 ;  /* 0x0000000000067941 */ /* 0x000fea0003800200 */
.L_x_10787:
        /* <DEDUP_REMOVED lines=12> */
.L_x_10823:
        /* <DEDUP_REMOVED lines=39> */
.L_x_10794:
        /* <DEDUP_REMOVED lines=11> */
.L_x_10793:
[----:B------:R-:W-:Y:S05]  /*0620*/  BSYNC.RECONVERGENT B1 ;  /* 0x0000000000017941 */ /* 0x000fea0003800200 */
.L_x_10792:
        /* <DEDUP_REMOVED lines=12> */
.L_x_10797:
        /* <DEDUP_REMOVED lines=100> */
.L_x_10796:
[----:B------:R-:W-:Y:S05]  /*0d30*/  BSYNC.RECONVERGENT B1 ;  /* 0x0000000000017941 */ /* 0x000fea0003800200 */
.L_x_10795:
        /* <DEDUP_REMOVED lines=55> */
.L_x_10799:
[----:B------:R-:W-:Y:S05]  /*10b0*/  BSYNC.RECONVERGENT B1 ;  /* 0x0000000000017941 */ /* 0x000fea0003800200 */
.L_x_10798:
        /* <DEDUP_REMOVED lines=26> */
.L_x_10791:
[----:B------:R-:W-:Y:S05]  /*1260*/  BSYNC.RECONVERGENT B0 ;  /* 0x0000000000007941 */ /* 0x000fea0003800200 */
.L_x_10790:
        /* <DEDUP_REMOVED lines=39> */
.L_x_10804:
[----:B------:R-:W0:Y:S01]  /*14e0*/  LDS R9, [R6] ;  /* 0x0000000006097984 */ /* 0x000e220000000800 */
[----:B------:R-:W-:-:S04]  /*14f0*/  IADD3 R7, PT, PT, R7, 0x1, RZ ;  /* 0x0000000107077810 */ /* 0x000fc80007ffe0ff */
[----:B------:R-:W-:Y:S01]  /*1500*/  ISETP.NE.AND P0, PT, R7, RZ, PT ;  /* 0x000000ff0700720c */ /* 0x000fe20003f05270 */
[----:B0-----:R-:W-:-:S05]  /*1510*/  FMUL.FTZ R9, R9, R2 ;  /* 0x0000000209097220 */ /* 0x001fca0000410000 */
[----:B------:R0:W-:Y:S02]  /*1520*/  STS [R6], R9 ;  /* 0x0000000906007388 */ /* 0x0001e40000000800 */
[----:B0-----:R-:W-:-:S05]  /*1530*/  IADD3 R6, PT, PT, R6, 0x200, RZ ;  /* 0x0000020006067810 */ /* 0x001fca0007ffe0ff */
[----:B------:R-:W-:Y:S05]  /*1540*/  @P0 BRA `(.L_x_10804) ;  /* 0xfffffffc00e40947 */ /* 0x000fea000383ffff */
.L_x_10803:
[----:B------:R-:W-:Y:S05]  /*1550*/  BSYNC.RECONVERGENT B1 ;  /* 0x0000000000017941 */ /* 0x000fea0003800200 */
.L_x_10802:
        /* <DEDUP_REMOVED lines=12> */
.L_x_10807:
        /* <DEDUP_REMOVED lines=52> */
.L_x_10806:
[----:B------:R-:W-:Y:S05]  /*1960*/  BSYNC.RECONVERGENT B1 ;  /* 0x0000000000017941 */ /* 0x000fea0003800200 */
.L_x_10805:
        /* <DEDUP_REMOVED lines=31> */
.L_x_10809:
[----:B------:R-:W-:Y:S05]  /*1b60*/  BSYNC.RECONVERGENT B1 ;  /* 0x0000000000017941 */ /* 0x000fea0003800200 */
.L_x_10808:
        /* <DEDUP_REMOVED lines=14> */
.L_x_10801:
[----:B------:R-:W-:Y:S05]  /*1c50*/  BSYNC.RECONVERGENT B0 ;  /* 0x0000000000007941 */ /* 0x000fea0003800200 */
.L_x_10800:
        /* <DEDUP_REMOVED lines=68> */
.L_x_10811:
[----:B------:R-:W-:Y:S05]  /*20a0*/  BSYNC.RECONVERGENT B0 ;  /* 0x0000000000007941 */ /* 0x000fea0003800200 */
.L_x_10810:
        /* <DEDUP_REMOVED lines=68> */
.L_x_10813:
[----:B------:R-:W-:Y:S05]  /*24f0*/  BSYNC.RECONVERGENT B0 ;  /* 0x0000000000007941 */ /* 0x000fea0003800200 */
.L_x_10812:
        /* <DEDUP_REMOVED lines=36> */
.L_x_10815:
[----:B------:R-:W-:Y:S05]  /*2740*/  BSYNC.RECONVERGENT B0 ;  /* 0x0000000000007941 */ /* 0x000fea0003800200 */
.L_x_10814:
        /* <DEDUP_REMOVED lines=67> */
.L_x_10817:
[----:B------:R-:W-:Y:S05]  /*2b80*/  BSYNC.RECONVERGENT B0 ;  /* 0x0000000000007941 */ /* 0x000fea0003800200 */
.L_x_10816:
        /* <DEDUP_REMOVED lines=82> */
.L_x_10789:
[----:B------:R-:W-:Y:S01]  /*30b0*/  HFMA2 R12, -RZ, RZ, 0, 9.5367431640625e-07 ;  /* 0x00000010ff0c7431 */ /* 0x000fe200000001ff */
[----:B------:R-:W-:Y:S02]  /*30c0*/  MOV R11, 0x1f ;  /* 0x0000001f000b7802 */ /* 0x000fe40000000f00 */
[----:B------:R-:W-:-:S07]  /*30d0*/  MOV R15, 0xffffffff ;  /* 0xffffffff000f7802 */ /* 0x000fce0000000f00 */
[----:B------:R-:W-:Y:S05]  /*30e0*/  WARPSYNC.COLLECTIVE R15, `(.L_x_10818) ;  /* 0x000000000f087348 */ /* 0x000fea0003c00000 */
[----:B------:R0:W1:Y:S02]  /*30f0*/  SHFL.BFLY P6, R14, R13, R12, R11 ;  /* 0x0c00000c0d0e7389 */ /* 0x00006400000c000b */
[----:B01----:R-:W-:Y:S05]  /*3100*/  ENDCOLLECTIVE ;  /* 0x000000000000791b */ /* 0x003fea0003800000 */
.L_x_10818:
[----:B------:R-:W-:Y:S01]  /*3110*/  HFMA2 R12, -RZ, RZ, 0, 4.76837158203125e-07 ;  /* 0x00000008ff0c7431 */ /* 0x000fe200000001ff */
[----:B------:R-:W-:-:S04]  /*3120*/  FMNMX.FTZ R0, R14, -3.40282346638528859812e+38, !PT ;  /* 0xff7fffff0e007809 */ /* 0x000fc80007810000 */
[----:B------:R-:W-:-:S07]  /*3130*/  MOV R13, R0 ;  /* 0x00000000000d7202 */ /* 0x000fce0000000f00 */
[----:B------:R-:W-:Y:S05]  /*3140*/  WARPSYNC.COLLECTIVE R15, `(.L_x_10819) ;  /* 0x000000000f087348 */ /* 0x000fea0003c00000 */
[----:B------:R0:W1:Y:S02]  /*3150*/  SHFL.BFLY P6, R14, R13, R12, R11 ;  /* 0x0c00000c0d0e7389 */ /* 0x00006400000c000b */
[----:B01----:R-:W-:Y:S05]  /*3160*/  ENDCOLLECTIVE ;  /* 0x000000000000791b */ /* 0x003fea0003800000 */
.L_x_10819:
[----:B------:R-:W-:Y:S01]  /*3170*/  HFMA2 R12, -RZ, RZ, 0, 2.384185791015625e-07 ;  /* 0x00000004ff0c7431 */ /* 0x000fe200000001ff */
[----:B------:R-:W-:-:S04]  /*3180*/  FMNMX.FTZ R2, R0, R14, !PT ;  /* 0x0000000e00027209 */ /* 0x000fc80007810000 */
[----:B------:R-:W-:-:S07]  /*3190*/  MOV R13, R2 ;  /* 0x00000002000d7202 */ /* 0x000fce0000000f00 */
[----:B------:R-:W-:Y:S05]  /*31a0*/  WARPSYNC.COLLECTIVE R15, `(.L_x_10820) ;  /* 0x000000000f087348 */ /* 0x000fea0003c00000 */
[----:B------:R0:W1:Y:S02]  /*31b0*/  SHFL.BFLY P6, R14, R13, R12, R11 ;  /* 0x0c00000c0d0e7389 */ /* 0x00006400000c000b */
[----:B01----:R-:W-:Y:S05]  /*31c0*/  ENDCOLLECTIVE ;  /* 0x000000000000791b */ /* 0x003fea0003800000 */
.L_x_10820:
[----:B------:R-:W-:Y:S01]  /*31d0*/  HFMA2 R12, -RZ, RZ, 0, 1.1920928955078125e-07 ;  /* 0x00000002ff0c7431 */ /* 0x000fe200000001ff */
[----:B------:R-:W-:-:S04]  /*31e0*/  FMNMX.FTZ R3, R2, R14, !PT ;  /* 0x0000000e02037209 */ /* 0x000fc80007810000 */
[----:B------:R-:W-:-:S07]  /*31f0*/  MOV R13, R3 ;  /* 0x00000003000d7202 */ /* 0x000fce0000000f00 */
[----:B------:R-:W-:Y:S05]  /*3200*/  WARPSYNC.COLLECTIVE R15, `(.L_x_10821) ;  /* 0x000000000f087348 */ /* 0x000fea0003c00000 */
[----:B------:R0:W1:Y:S02]  /*3210*/  SHFL.BFLY P6, R14, R13, R12, R11 ;  /* 0x0c00000c0d0e7389 */ /* 0x00006400000c000b */
[----:B01----:R-:W-:Y:S05]  /*3220*/  ENDCOLLECTIVE ;  /* 0x000000000000791b */ /* 0x003fea0003800000 */
.L_x_10821:
[----:B------:R-:W-:Y:S01]  /*3230*/  HFMA2 R12, -RZ, RZ, 0, 5.9604644775390625e-08 ;  /* 0x00000001ff0c7431 */ /* 0x000fe200000001ff */
[----:B------:R-:W-:-:S04]  /*3240*/  FMNMX.FTZ R4, R3, R14, !PT ;  /* 0x0000000e03047209 */ /* 0x000fc80007810000 */
[----:B------:R-:W-:-:S07]  /*3250*/  MOV R13, R4 ;  /* 0x00000004000d7202 */ /* 0x000fce0000000f00 */
[----:B------:R-:W-:Y:S05]  /*3260*/  WARPSYNC.COLLECTIVE R15, `(.L_x_10822) ;  /* 0x000000000f087348 */ /* 0x000fea0003c00000 */
[----:B------:R0:W1:Y:S02]  /*3270*/  SHFL.BFLY P6, R14, R13, R12, R11 ;  /* 0x0c00000c0d0e7389 */ /* 0x00006400000c000b */
[----:B01----:R-:W-:Y:S05]  /*3280*/  ENDCOLLECTIVE ;  /* 0x000000000000791b */ /* 0x003fea0003800000 */
.L_x_10822:
[----:B------:R-:W-:Y:S05]  /*3290*/  BRA `(.L_x_10823) ;  /* 0xffffffd000187947 */ /* 0x000fea000383ffff */
.L_x_10824:
        /* <DEDUP_REMOVED lines=14> */
.L_x_25788:


//--------------------- .text._ZN4vllm25paged_attention_v1_kernelIthLi192ELi32ELi128ELNS_18Fp8KVCacheDataTypeE1ELb0EEEvPT_PKS2_PKT0_S8_ifPKiSA_iPKfiiiSC_SC_iiiii --------------------------
	.section	.text._ZN4vllm25paged_attention_v1_kernelIthLi192ELi32ELi128ELNS_18Fp8KVCacheDataTypeE1ELb0EEEvPT_PKS2_PKT0_S8_ifPKiSA_iPKfiiiSC_SC_iiiii,"ax",@progbits
	.align	128
        .global         _ZN4vllm25paged_attention_v1_kernelIthLi192ELi32ELi128ELNS_18Fp8KVCacheDataTypeE1ELb0EEEvPT_PKS2_PKT0_S8_ifPKiSA_iPKfiiiSC_SC_iiiii
        .type           _ZN4vllm25paged_attention_v1_kernelIthLi192ELi32ELi128ELNS_18Fp8KVCacheDataTypeE1ELb0EEEvPT_PKS2_PKT0_S8_ifPKiSA_iPKfiiiSC_SC_iiiii,@function
        .size           _ZN4vllm25paged_attention_v1_kernelIthLi192ELi32ELi128ELNS_18Fp8KVCacheDataTypeE1ELb0EEEvPT_PKS2_PKT0_S8_ifPKiSA_iPKfiiiSC_SC_iiiii,(.L_x_25789 - _ZN4vllm25paged_attention_v1_kernelIthLi192ELi32ELi128ELNS_18Fp8KVCacheDataTypeE1ELb0EEEvPT_PKS2_PKT0_S8_ifPKiSA_iPKfiiiSC_SC_iiiii)
        .other          _ZN4vllm25paged_attention_v1_kernelIthLi192ELi32ELi128ELNS_18Fp8KVCacheDataTypeE1ELb0EEEvPT_PKS2_PKT0_S8_ifPKiSA_iPKfiiiSC_SC_iiiii,@"STO_CUDA_ENTRY STV_DEFAULT"
_ZN4vllm25paged_attention_v1_kernelIthLi192ELi32ELi128ELNS_18Fp8KVCacheDataTypeE1ELb0EEEvPT_PKS2_PKT0_S8_ifPKiSA_iPKfiiiSC_SC_iiiii:
.text._ZN4vllm25paged_attention_v1_kernelIthLi192ELi32ELi128ELNS_18Fp8KVCacheDataTypeE1ELb0EEEvPT_PKS2_PKT0_S8_ifPKiSA_iPKfiiiSC_SC_iiiii:
        /* <DEDUP_REMOVED lines=35> */
.L_x_10826:
[----:B------:R-:W-:Y:S05]  /*0230*/  BSYNC.RECONVERGENT B6 ;  /* 0x0000000000067941 */ /* 0x000fea0003800200 */
.L_x_10825:
        /* <DEDUP_REMOVED lines=12> */
.L_x_10861:
        /* <DEDUP_REMOVED lines=39> */
.L_x_10832:
        /* <DEDUP_REMOVED lines=11> */
.L_x_10831:
[----:B------:R-:W-:Y:S05]  /*0620*/  BSYNC.RECONVERGENT B1 ;  /* 0x0000000000017941 */ /* 0x000fea0003800200 */
.L_x_10830:
        /* <DEDUP_REMOVED lines=12> */
.L_x_10835:
        /* <DEDUP_REMOVED lines=100> */
.L_x_10834:
[----:B------:R-:W-:Y:S05]  /*0d30*/  BSYNC.RECONVERGENT B1 ;  /* 0x0000000000017941 */ /* 0x000fea0003800200 */
.L_x_10833:
        /* <DEDUP_REMOVED lines=55> */
.L_x_10837:
[----:B------:R-:W-:Y:S05]  /*10b0*/  BSYNC.RECONVERGENT B1 ;  /* 0x0000000000017941 */ /* 0x000fea0003800200 */
.L_x_10836:
        /* <DEDUP_REMOVED lines=26> */
.L_x_10829:
[----:B------:R-:W-:Y:S05]  /*1260*/  BSYNC.RECONVERGENT B0 ;  /* 0x0000000000007941 */ /* 0x000fea0003800200 */
.L_x_10828:
        /* <DEDUP_REMOVED lines=39> */
.L_x_10842:
[----:B------:R-:W0:Y:S01]  /*14e0*/  LDS R5, [R6] ;  /* 0x0000000006057984 */ /* 0x000e220000000800 */
[----:B------:R-:W-:-:S04]  /*14f0*/  IADD3 R7, PT, PT, R7, 0x1, RZ ;  /* 0x0000000107077810 */ /* 0x000fc80007ffe0ff */
[----:B------:R-:W-:Y:S01]  /*1500*/  ISETP.NE.AND P0, PT, R7, RZ, PT ;  /* 0x000000ff0700720c */ /* 0x000fe20003f05270 */
[----:B0-----:R-:W-:-:S05]  /*1510*/  FMUL.FTZ R5, R5, R2 ;  /* 0x0000000205057220 */ /* 0x001fca0000410000 */
[----:B------:R0:W-:Y:S02]  /*1520*/  STS [R6], R5 ;  /* 0x0000000506007388 */ /* 0x0001e40000000800 */
[----:B0-----:R-:W-:-:S05]  /*1530*/  IADD3 R6, PT, PT, R6, 0x200, RZ ;  /* 0x0000020006067810 */ /* 0x001fca0007ffe0ff */
[----:B------:R-:W-:Y:S05]  /*1540*/  @P0 BRA `(.L_x_10842) ;  /* 0xfffffffc00e40947 */ /* 0x000fea000383ffff */
.L_x_10841:
[----:B------:R-:W-:Y:S05]  /*1550*/  BSYNC.RECONVERGENT B1 ;  /* 0x0000000000017941 */ /* 0x000fea0003800200 */
.L_x_10840:
        /* <DEDUP_REMOVED lines=12> */
.L_x_10845:
        /* <DEDUP_REMOVED lines=52> */
.L_x_10844:
[----:B------:R-:W-:Y:S05]  /*1960*/  BSYNC.RECONVERGENT B1 ;  /* 0x0000000000017941 */ /* 0x000fea0003800200 */
.L_x_10843:
        /* <DEDUP_REMOVED lines=31> */
.L_x_10847:
[----:B------:R-:W-:Y:S05]  /*1b60*/  BSYNC.RECONVERGENT B1 ;  /* 0x0000000000017941 */ /* 0x000fea0003800200 */
.L_x_10846:
        /* <DEDUP_REMOVED lines=14> */
.L_x_10839:
[----:B------:R-:W-:Y:S05]  /*1c50*/  BSYNC.RECONVERGENT B0 ;  /* 0x0000000000007941 */ /* 0x000fea0003800200 */
.L_x_10838:
        /* <DEDUP_REMOVED lines=57> */
.L_x_10849:
[----:B------:R-:W-:Y:S05]  /*1ff0*/  BSYNC.RECONVERGENT B0 ;  /* 0x0000000000007941 */ /* 0x000fea0003800200 */
.L_x_10848:
        /* <DEDUP_REMOVED lines=51> */
.L_x_10851:
[----:B------:R-:W-:Y:S05]  /*2330*/  BSYNC.RECONVERGENT B0 ;  /* 0x0000000000007941 */ /* 0x000fea0003800200 */
.L_x_10850:
        /* <DEDUP_REMOVED lines=27> */
.L_x_10853:
[----:B------:R-:W-:Y:S05]  /*24f0*/  BSYNC.RECONVERGENT B0 ;  /* 0x0000000000007941 */ /* 0x000fea0003800200 */
.L_x_10852:
        /* <DEDUP_REMOVED lines=51> */
.L_x_10855:
[----:B------:R-:W-:Y:S05]  /*2830*/  BSYNC.RECONVERGENT B0 ;  /* 0x0000000000007941 */ /* 0x000fea0003800200 */
.L_x_10854:
        /* <DEDUP_REMOVED lines=66> */
.L_x_10827:
[----:B------:R-:W-:Y:S01]  /*2c60*/  HFMA2 R12, -RZ, RZ, 0, 9.5367431640625e-07 ;  /* 0x00000010ff0c7431 */ /* 0x000fe200000001ff */
[----:B------:R-:W-:Y:S02]  /*2c70*/  MOV R11, 0x1f ;  /* 0x0000001f000b7802 */ /* 0x000fe40000000f00 */
[----:B------:R-:W-:-:S07]  /*2c80*/  MOV R15, 0xffffffff ;  /* 0xffffffff000f7802 */ /* 0x000fce0000000f00 */
[----:B------:R-:W-:Y:S05]  /*2c90*/  WARPSYNC.COLLECTIVE R15, `(.L_x_10856) ;  /* 0x000000000f087348 */ /* 0x000fea0003c00000 */
[----:B------:R0:W1:Y:S02]  /*2ca0*/  SHFL.BFLY P6, R14, R13, R12, R11 ;  /* 0x0c00000c0d0e7389 */ /* 0x00006400000c000b */
[----:B01----:R-:W-:Y:S05]  /*2cb0*/  ENDCOLLECTIVE ;  /* 0x000000000000791b */ /* 0x003fea0003800000 */
.L_x_10856:
[----:B------:R-:W-:Y:S01]  /*2cc0*/  HFMA2 R12, -RZ, RZ, 0, 4.76837158203125e-07 ;  /* 0x00000008ff0c7431 */ /* 0x000fe200000001ff */
[----:B------:R-:W-:-:S04]  /*2cd0*/  FMNMX.FTZ R0, R14, -3.40282346638528859812e+38, !PT ;  /* 0xff7fffff0e007809 */ /* 0x000fc80007810000 */
[----:B------:R-:W-:-:S07]  /*2ce0*/  MOV R13, R0 ;  /* 0x00000000000d7202 */ /* 0x000fce0000000f00 */
[----:B------:R-:W-:Y:S05]  /*2cf0*/  WARPSYNC.COLLECTIVE R15, `(.L_x_10857) ;  /* 0x000000000f087348 */ /* 0x000fea0003c00000 */
[----:B------:R0:W1:Y:S02]  /*2d00*/  SHFL.BFLY P6, R14, R13, R12, R11 ;  /* 0x0c00000c0d0e7389 */ /* 0x00006400000c000b */
[----:B01----:R-:W-:Y:S05]  /*2d10*/  ENDCOLLECTIVE ;  /* 0x000000000000791b */ /* 0x003fea0003800000 */
.L_x_10857:
[----:B------:R-:W-:Y:S01]  /*2d20*/  HFMA2 R12, -RZ, RZ, 0, 2.384185791015625e-07 ;  /* 0x00000004ff0c7431 */ /* 0x000fe200000001ff */
[----:B------:R-:W-:-:S04]  /*2d30*/  FMNMX.FTZ R2, R0, R14, !PT ;  /* 0x0000000e00027209 */ /* 0x000fc80007810000 */
[----:B------:R-:W-:-:S07]  /*2d40*/  MOV R13, R2 ;  /* 0x00000002000d7202 */ /* 0x000fce0000000f00 */
[----:B------:R-:W-:Y:S05]  /*2d50*/  WARPSYNC.COLLECTIVE R15, `(.L_x_10858) ;  /* 0x000000000f087348 */ /* 0x000fea0003c00000 */
[----:B------:R0:W1:Y:S02]  /*2d60*/  SHFL.BFLY P6, R14, R13, R12, R11 ;  /* 0x0c00000c0d0e7389 */ /* 0x00006400000c000b */
[----:B01----:R-:W-:Y:S05]  /*2d70*/  ENDCOLLECTIVE ;  /* 0x000000000000791b */ /* 0x003fea0003800000 */
.L_x_10858:
[----:B------:R-:W-:Y:S01]  /*2d80*/  HFMA2 R12, -RZ, RZ, 0, 1.1920928955078125e-07 ;  /* 0x00000002ff0c7431 */ /* 0x000fe200000001ff */
[----:B------:R-:W-:-:S04]  /*2d90*/  FMNMX.FTZ R3, R2, R14, !PT ;  /* 0x0000000e02037209 */ /* 0x000fc80007810000 */
[----:B------:R-:W-:-:S07]  /*2da0*/  MOV R13, R3 ;  /* 0x00000003000d7202 */ /* 0x000fce0000000f00 */
[----:B------:R-:W-:Y:S05]  /*2db0*/  WARPSYNC.COLLECTIVE R15, `(.L_x_10859) ;  /* 0x000000000f087348 */ /* 0x000fea0003c00000 */
[----:B------:R0:W1:Y:S02]  /*2dc0*/  SHFL.BFLY P6, R14, R13, R12, R11 ;  /* 0x0c00000c0d0e7389 */ /* 0x00006400000c000b */
[----:B01----:R-:W-:Y:S05]  /*2dd0*/  ENDCOLLECTIVE ;  /* 0x000000000000791b */ /* 0x003fea0003800000 */
.L_x_10859:
[----:B------:R-:W-:Y:S01]  /*2de0*/  HFMA2 R12, -RZ, RZ, 0, 5.9604644775390625e-08 ;  /* 0x00000001ff0c7431 */ /* 0x000fe200000001ff */
[----:B------:R-:W-:-:S04]  /*2df0*/  FMNMX.FTZ R4, R3, R14, !PT ;  /* 0x0000000e03047209 */ /* 0x000fc80007810000 */
[----:B------:R-:W-:-:S07]  /*2e00*/  MOV R13, R4 ;  /* 0x00000004000d7202 */ /* 0x000fce0000000f00 */
[----:B------:R-:W-:Y:S05]  /*2e10*/  WARPSYNC.COLLECTIVE R15, `(.L_x_10860) ;  /* 0x000000000f087348 */ /* 0x000fea0003c00000 */
[----:B------:R0:W1:Y:S02]  /*2e20*/  SHFL.BFLY P6, R14, R13, R12, R11 ;  /* 0x0c00000c0d0e7389 */ /* 0x00006400000c000b */
[----:B01----:R-:W-:Y:S05]  /*2e30*/  ENDCOLLECTIVE ;  /* 0x000000000000791b */ /* 0x003fea0003800000 */
.L_x_10860:
[----:B------:R-:W-:Y:S05]  /*2e40*/  BRA `(.L_x_10861) ;  /* 0xffffffd4002c7947 */ /* 0x000fea000383ffff */
.L_x_10862:
        /* <DEDUP_REMOVED lines=11> */
.L_x_25789:


//--------------------- .text._ZN4vllm25paged_attention_v1_kernelIthLi128ELi32ELi128ELNS_18Fp8KVCacheDataTypeE1ELb0EEEvPT_PKS2_PKT0_S8_ifPKiSA_iPKfiiiSC_SC_iiiii --------------------------
	.section	.text._ZN4vllm25paged_attention_v1_kernelIthLi128ELi32ELi128ELNS_18Fp8KVCacheDataTypeE1ELb0EEEvPT_PKS2_PKT0_S8_ifPKiSA_iPKfiiiSC_SC_iiiii,"ax",@progbits
	.align	128
        .global         _ZN4vllm25paged_attention_v1_kernelIthLi128ELi32ELi128ELNS_18Fp8KVCacheDataTypeE1ELb0EEEvPT_PKS2_PKT0_S8_ifPKiSA_iPKfiiiSC_SC_iiiii
        .type           _ZN4vllm25paged_attention_v1_kernelIthLi128ELi32ELi128ELNS_18Fp8KVCacheDataTypeE1ELb0EEEvPT_PKS2_PKT0_S8_ifPKiSA_iPKfiiiSC_SC_iiiii,@function
        .size           _ZN4vllm25paged_attention_v1_kernelIthLi128ELi32ELi128ELNS_18Fp8KVCacheDataTypeE1ELb0EEEvPT_PKS2_PKT0_S8_ifPKiSA_iPKfiiiSC_SC_iiiii,(.L_x_25790 - _ZN4vllm25paged_attention_v1_kernelIthLi128ELi32ELi128ELNS_18Fp8KVCacheDataTypeE1ELb0EEEvPT_PKS2_PKT0_S8_ifPKiSA_iPKfiiiSC_SC_iiiii)
        .other          _ZN4vllm25paged_attention_v1_kernelIthLi128ELi32ELi128ELNS_18Fp8KVCacheDataTypeE1ELb0EEEvPT_PKS2_PKT0_S8_ifPKiSA_iPKfiiiSC_SC_iiiii,@"STO_CUDA_ENTRY STV_DEFAULT"
_ZN4vllm25paged_attention_v1_kernelIthLi128ELi32ELi128ELNS_18Fp8KVCacheDataTypeE1ELb0EEEvPT_PKS2_PKT0_S8_ifPKiSA_iPKfiiiSC_SC_iiiii:
.text._ZN4vllm25paged_attention_v1_kernelIthLi128ELi32ELi128ELNS_18Fp8KVCacheDataTypeE1ELb0EEEvPT_PKS2_PKT0_S8_ifPKiSA_iPKfiiiSC_SC_iiiii:
        /* <DEDUP_REMOVED lines=35> */
.L_x_10864:
[----:B------:R-:W-:Y:S05]  /*0230*/  BSYNC.RECONVERGENT B6 ;  /* 0x0000000000067941 */ /* 0x000fea0003800200 */
.L_x_10863:
        /* <DEDUP_REMOVED lines=12> */
.L_x_10899:
        /* <DEDUP_REMOVED lines=39> */
.L_x_10870:
        /* <DEDUP_REMOVED lines=11> */
.L_x_10869:
[----:B------:R-:W-:Y:S05]  /*0620*/  BSYNC.RECONVERGENT B1 ;  /* 0x0000000000017941 */ /* 0x000fea0003800200 */
.L_x_10868:
        /* <DEDUP_REMOVED lines=12> */
.L_x_10873:
        /* <DEDUP_REMOVED lines=100> */
.L_x_10872:
[----:B------:R-:W-:Y:S05]  /*0d30*/  BSYNC.RECONVERGENT B1 ;  /* 0x0000000000017941 */ /* 0x000fea0003800200 */
.L_x_10871:
        /* <DEDUP_REMOVED lines=55> */
.L_x_10875:
[----:B------:R-:W-:Y:S05]  /*10b0*/  BSYNC.RECONVERGENT B1 ;  /* 0x0000000000017941 */ /* 0x000fea0003800200 */
.L_x_10874:
        /* <DEDUP_REMOVED lines=26> */
.L_x_10867:
[----:B------:R-:W-:Y:S05]  /*1260*/  BSYNC.RECONVERGENT B0 ;  /* 0x0000000000007941 */ /* 0x000fea0003800200 */
.L_x_10866:
        /* <DEDUP_REMOVED lines=39> */
.L_x_10880:
[----:B------:R-:W0:Y:S01]  /*14e0*/  LDS R5, [R4] ;  /* 0x0000000004057984 */ /* 0x000e220000000800 */
[----:B------:R-:W-:-:S04]  /*14f0*/  IADD3 R7, PT, PT, R7, 0x1, RZ ;  /* 0x0000000107077810 */ /* 0x000fc80007ffe0ff */
[----:B------:R-:W-:Y:S01]  /*1500*/  ISETP.NE.AND P0, PT, R7, RZ, PT ;  /* 0x000000ff0700720c */ /* 0x000fe20003f05270 */
[----:B0-----:R-:W-:-:S05]  /*1510*/  FMUL.FTZ R5, R5, R2 ;  /* 0x0000000205057220 */ /* 0x001fca0000410000 */
[----:B------:R0:W-:Y:S02]  /*1520*/  STS [R4], R5 ;  /* 0x0000000504007388 */ /* 0x0001e40000000800 */
[----:B0-----:R-:W-:-:S05]  /*1530*/  IADD3 R4, PT, PT, R4, 0x200, RZ ;  /* 0x0000020004047810 */ /* 0x001fca0007ffe0ff */
[----:B------:R-:W-:Y:S05]  /*1540*/  @P0 BRA `(.L_x_10880) ;  /* 0xfffffffc00e40947 */ /* 0x000fea000383ffff */
.L_x_10879:
[----:B------:R-:W-:Y:S05]  /*1550*/  BSYNC.RECONVERGENT B1 ;  /* 0x0000000000017941 */ /* 0x000fea0003800200 */
.L_x_10878:
        /* <DEDUP_REMOVED lines=12> */
.L_x_10883:
        /* <DEDUP_REMOVED lines=52> */
.L_x_10882:
[----:B------:R-:W-:Y:S05]  /*1960*/  BSYNC.RECONVERGENT B1 ;  /* 0x0000000000017941 */ /* 0x000fea0003800200 */
.L_x_10881:
        /* <DEDUP_REMOVED lines=31> */
.L_x_10885:
[----:B------:R-:W-:Y:S05]  /*1b60*/  BSYNC.RECONVERGENT B1 ;  /* 0x0000000000017941 */ /* 0x000fea0003800200 */
.L_x_10884:
        /* <DEDUP_REMOVED lines=14> */
.L_x_10877:
[----:B------:R-:W-:Y:S05]  /*1c50*/  BSYNC.RECONVERGENT B0 ;  /* 0x0000000000007941 */ /* 0x000fea0003800200 */
.L_x_10876:
        /* <DEDUP_REMOVED lines=43> */
.L_x_10887:
[----:B------:R-:W-:Y:S05]  /*1f10*/  BSYNC.RECONVERGENT B0 ;  /* 0x0000000000007941 */ /* 0x000fea0003800200 */
.L_x_10886:
        /* <DEDUP_REMOVED lines=36> */
.L_x_10889:
[----:B------:R-:W-:Y:S05]  /*2160*/  BSYNC.RECONVERGENT B0 ;  /* 0x0000000000007941 */ /* 0x000fea0003800200 */
.L_x_10888:
        /* <DEDUP_REMOVED lines=20> */
.L_x_10891:
[----:B------:R-:W-:Y:S05]  /*22b0*/  BSYNC.RECONVERGENT B0 ;  /* 0x0000000000007941 */ /* 0x000fea0003800200 */
.L_x_10890:
        /* <DEDUP_REMOVED lines=35> */
.L_x_10893:
[----:B------:R-:W-:Y:S05]  /*24f0*/  BSYNC.RECONVERGENT B0 ;  /* 0x0000000000007941 */ /* 0x000fea0003800200 */
.L_x_10892:
        /* <DEDUP_REMOVED lines=50> */
.L_x_10865:
[----:B------:R-:W-:Y:S02]  /*2820*/  HFMA2 R11, -RZ, RZ, 0, 1.847743988037109375e-06 ;  /* 0x0000001fff0b7431 */ /* 0x000fe400000001ff */
[----:B------:R-:W-:Y:S01]  /*2830*/  IMAD.MOV.U32 R12, RZ, RZ, 0x10 ;  /* 0x00000010ff0c7424 */ /* 0x000fe200078e00ff */
[----:B------:R-:W-:-:S07]  /*2840*/  MOV R15, 0xffffffff ;  /* 0xffffffff000f7802 */ /* 0x000fce0000000f00 */
[----:B------:R-:W-:Y:S05]  /*2850*/  WARPSYNC.COLLECTIVE R15, `(.L_x_10894) ;  /* 0x000000000f087348 */ /* 0x000fea0003c00000 */
[----:B------:R0:W1:Y:S02]  /*2860*/  SHFL.BFLY P6, R14, R13, R12, R11 ;  /* 0x0c00000c0d0e7389 */ /* 0x00006400000c000b */
[----:B01----:R-:W-:Y:S05]  /*2870*/  ENDCOLLECTIVE ;  /* 0x000000000000791b */ /* 0x003fea0003800000 */
.L_x_10894:
[----:B------:R-:W-:Y:S01]  /*2880*/  HFMA2 R12, -RZ, RZ, 0, 4.76837158203125e-07 ;  /* 0x00000008ff0c7431 */ /* 0x000fe200000001ff */
[----:B------:R-:W-:-:S04]  /*2890*/  FMNMX.FTZ R0, R14, -3.40282346638528859812e+38, !PT ;  /* 0xff7fffff0e007809 */ /* 0x000fc80007810000 */
[----:B------:R-:W-:-:S07]  /*28a0*/  MOV R13, R0 ;  /* 0x00000000000d7202 */ /* 0x000fce0000000f00 */
[----:B------:R-:W-:Y:S05]  /*28b0*/  WARPSYNC.COLLECTIVE R15, `(.L_x_10895) ;  /* 0x000000000f087348 */ /* 0x000fea0003c00000 */
[----:B------:R0:W1:Y:S02]  /*28c0*/  SHFL.BFLY P6, R14, R13, R12, R11 ;  /* 0x0c00000c0d0e7389 */ /* 0x00006400000c000b */
[----:B01----:R-:W-:Y:S05]  /*28d0*/  ENDCOLLECTIVE ;  /* 0x000000000000791b */ /* 0x003fea0003800000 */
.L_x_10895:
[----:B------:R-:W-:Y:S01]  /*28e0*/  HFMA2 R12, -RZ, RZ, 0, 2.384185791015625e-07 ;  /* 0x00000004ff0c7431 */ /* 0x000fe200000001ff */
[----:B------:R-:W-:-:S04]  /*28f0*/  FMNMX.FTZ R2, R0, R14, !PT ;  /* 0x0000000e00027209 */ /* 0x000fc80007810000 */
[----:B------:R-:W-:-:S07]  /*2900*/  MOV R13, R2 ;  /* 0x00000002000d7202 */ /* 0x000fce0000000f00 */
[----:B------:R-:W-:Y:S05]  /*2910*/  WARPSYNC.COLLECTIVE R15, `(.L_x_10896) ;  /* 0x000000000f087348 */ /* 0x000fea0003c00000 */
[----:B------:R0:W1:Y:S02]  /*2920*/  SHFL.BFLY P6, R14, R13, R12, R11 ;  /* 0x0c00000c0d0e7389 */ /* 0x00006400000c000b */
[----:B01----:R-:W-:Y:S05]  /*2930*/  ENDCOLLECTIVE ;  /* 0x000000000000791b */ /* 0x003fea0003800000 */
.L_x_10896:
[----:B------:R-:W-:Y:S01]  /*2940*/  HFMA2 R12, -RZ, RZ, 0, 1.1920928955078125e-07 ;  /* 0x00000002ff0c7431 */ /* 0x000fe200000001ff */
[----:B------:R-:W-:-:S04]  /*2950*/  FMNMX.FTZ R3, R2, R14, !PT ;  /* 0x0000000e02037209 */ /* 0x000fc80007810000 */
[----:B------:R-:W-:-:S07]  /*2960*/  MOV R13, R3 ;  /* 0x00000003000d7202 */ /* 0x000fce0000000f00 */
[----:B------:R-:W-:Y:S05]  /*2970*/  WARPSYNC.COLLECTIVE R15, `(.L_x_10897) ;  /* 0x000000000f087348 */ /* 0x000fea0003c00000 */
[----:B------:R0:W1:Y:S02]  /*2980*/  SHFL.BFLY P6, R14, R13, R12, R11 ;  /* 0x0c00000c0d0e7389 */ /* 0x00006400000c000b */
[----:B01----:R-:W-:Y:S05]  /*2990*/  ENDCOLLECTIVE ;  /* 0x000000000000791b */ /* 0x003fea0003800000 */
.L_x_10897:
[----:B------:R-:W-:Y:S01]  /*29a0*/  HFMA2 R12, -RZ, RZ, 0, 5.9604644775390625e-08 ;  /* 0x00000001ff0c7431 */ /* 0x000fe200000001ff */
[----:B------:R-:W-:-:S04]  /*29b0*/  FMNMX.FTZ R4, R3, R14, !PT ;  /* 0x0000000e03047209 */ /* 0x000fc80007810000 */
[----:B------:R-:W-:-:S07]  /*29c0*/  MOV R13, R4 ;  /* 0x00000004000d7202 */ /* 0x000fce0000000f00 */
[----:B------:R-:W-:Y:S05]  /*29d0*/  WARPSYNC.COLLECTIVE R15, `(.L_x_10898) ;  /* 0x000000000f087348 */ /* 0x000fea0003c00000 */
[----:B------:R0:W1:Y:S02]  /*29e0*/  SHFL.BFLY P6, R14, R13, R12, R11 ;  /* 0x0c00000c0d0e7389 */ /* 0x00006400000c000b */
[----:B01----:R-:W-:Y:S05]  /*29f0*/  ENDCOLLECTIVE ;  /* 0x000000000000791b */ /* 0x003fea0003800000 */
.L_x_10898:
[----:B------:R-:W-:Y:S05]  /*2a00*/  BRA `(.L_x_10899) ;  /* 0xffffffd8003c7947 */ /* 0x000fea000383ffff */
.L_x_10900:
        /* <DEDUP_REMOVED lines=15> */
.L_x_25790:


//--------------------- .text._ZN4vllm25paged_attention_v1_kernelIthLi120ELi32ELi128ELNS_18Fp8KVCacheDataTypeE1ELb0EEEvPT_PKS2_PKT0_S8_ifPKiSA_iPKfiiiSC_SC_iiiii --------------------------
	.section	.text._ZN4vllm25paged_attention_v1_kernelIthLi120ELi32ELi128ELNS_18Fp8KVCacheDataTypeE1ELb0EEEvPT_PKS2_PKT0_S8_ifPKiSA_iPKfiiiSC_SC_iiiii,"ax",@progbits
	.align	128
        .global         _ZN4vllm25paged_attention_v1_kernelIthLi120ELi32ELi128ELNS_18Fp8KVCacheDataTypeE1ELb0EEEvPT_PKS2_PKT0_S8_ifPKiSA_iPKfiiiSC_SC_iiiii
        .type           _ZN4vllm25paged_attention_v1_kernelIthLi120ELi32ELi128ELNS_18Fp8KVCacheDataTypeE1ELb0EEEvPT_PKS2_PKT0_S8_ifPKiSA_iPKfiiiSC_SC_iiiii,@function
        .size           _ZN4vllm25paged_attention_v1_kernelIthLi120ELi32ELi128ELNS_18Fp8KVCacheDataTypeE1ELb0EEEvPT_PKS2_PKT0_S8_ifPKiSA_iPKfiiiSC_SC_iiiii,(.L_x_25791 - _ZN4vllm25paged_attention_v1_kernelIthLi120ELi32ELi128ELNS_18Fp8KVCacheDataTypeE1ELb0EEEvPT_PKS2_PKT0_S8_ifPKiSA_iPKfiiiSC_SC_iiiii)
        .other          _ZN4vllm25paged_attention_v1_kernelIthLi120ELi32ELi128ELNS_18Fp8KVCacheDataTypeE1ELb0EEEvPT_PKS2_PKT0_S8_ifPKiSA_iPKfiiiSC_SC_iiiii,@"STO_CUDA_ENTRY STV_DEFAULT"
_ZN4vllm25paged_attention_v1_kernelIthLi120ELi32ELi128ELNS_18Fp8KVCacheDataTypeE1ELb0EEEvPT_PKS2_PKT0_S8_ifPKiSA_iPKfiiiSC_SC_iiiii:
.text._ZN4vllm25paged_attention_v1_kernelIthLi120ELi32ELi128ELNS_18Fp8KVCacheDataTypeE1ELb0EEEvPT_PKS2_PKT0_S8_ifPKiSA_iPKfiiiSC_SC_iiiii:
        /* <DEDUP_REMOVED lines=35> */
.L_x_10902:
[----:B------:R-:W-:Y:S05]  /*0230*/  BSYNC.RECONVERGENT B6 ;  /* 0x0000000000067941 */ /* 0x000fea0003800200 */
.L_x_10901:
        /* <DEDUP_REMOVED lines=12> */
.L_x_10937:
        /* <DEDUP_REMOVED lines=39> */
.L_x_10908:
        /* <DEDUP_REMOVED lines=11> */
.L_x_10907:
[----:B------:R-:W-:Y:S05]  /*0620*/  BSYNC.RECONVERGENT B1 ;  /* 0x0000000000017941 */ /* 0x000fea0003800200 */
.L_x_10906:
        /* <DEDUP_REMOVED lines=12> */
.L_x_10911:
        /* <DEDUP_REMOVED lines=100> */
.L_x_10910:
[----:B------:R-:W-:Y:S05]  /*0d30*/  BSYNC.RECONVERGENT B1 ;  /* 0x0000000000017941 */ /* 0x000fea0003800200 */
.L_x_10909:
        /* <DEDUP_REMOVED lines=55> */
.L_x_10913:
[----:B------:R-:W-:Y:S05]  /*10b0*/  BSYNC.RECONVERGENT B1 ;  /* 0x0000000000017941 */ /* 0x000fea0003800200 */
.L_x_10912:
        /* <DEDUP_REMOVED lines=26> */
.L_x_10905:
[----:B------:R-:W-:Y:S05]  /*1260*/  BSYNC.RECONVERGENT B0 ;  /* 0x0000000000007941 */ /* 0x000fea0003800200 */
.L_x_10904:
        /* <DEDUP_REMOVED lines=39> */
.L_x_10918:
[----:B------:R-:W0:Y:S01]  /*14e0*/  LDS R5, [R4] ;  /* 0x0000000004057984 */ /* 0x000e220000000800 */
[----:B------:R-:W-:-:S05]  /*14f0*/  VIADD R7, R7, 0x1 ;  /* 0x0000000107077836 */ /* 0x000fca0000000000 */
[----:B------:R-:W-:Y:S01]  /*1500*/  ISETP.NE.AND P0, PT, R7, RZ, PT ;  /* 0x000000ff0700720c */ /* 0x000fe20003f05270 */
[----:B0-----:R-:W-:-:S05]  /*1510*/  FMUL.FTZ R5, R5, R2 ;  /* 0x0000000205057220 */ /* 0x001fca0000410000 */
[----:B------:R0:W-:Y:S02]  /*1520*/  STS [R4], R5 ;  /* 0x0000000504007388 */ /* 0x0001e40000000800 */
[----:B0-----:R-:W-:-:S05]  /*1530*/  IADD3 R4, PT, PT, R4, 0x200, RZ ;  /* 0x0000020004047810 */ /* 0x001fca0007ffe0ff */
[----:B------:R-:W-:Y:S05]  /*1540*/  @P0 BRA `(.L_x_10918) ;  /* 0xfffffffc00e40947 */ /* 0x000fea000383ffff */
.L_x_10917:
[----:B------:R-:W-:Y:S05]  /*1550*/  BSYNC.RECONVERGENT B1 ;  /* 0x0000000000017941 */ /* 0x000fea0003800200 */
.L_x_10916:
        /* <DEDUP_REMOVED lines=12> */
.L_x_10921:
        /* <DEDUP_REMOVED lines=52> */
.L_x_10920:
[----:B------:R-:W-:Y:S05]  /*1960*/  BSYNC.RECONVERGENT B1 ;  /* 0x0000000000017941 */ /* 0x000fea0003800200 */
.L_x_10919:
        /* <DEDUP_REMOVED lines=31> */
.L_x_10923:
[----:B------:R-:W-:Y:S05]  /*1b60*/  BSYNC.RECONVERGENT B1 ;  /* 0x0000000000017941 */ /* 0x000fea0003800200 */
.L_x_10922:
        /* <DEDUP_REMOVED lines=14> */
.L_x_10915:
[----:B------:R-:W-:Y:S05]  /*1c50*/  BSYNC.RECONVERGENT B0 ;  /* 0x0000000000007941 */ /* 0x000fea0003800200 */
.L_x_10914:
        /* <DEDUP_REMOVED lines=42> */
.L_x_10925:
[----:B------:R-:W-:Y:S05]  /*1f00*/  BSYNC.RECONVERGENT B0 ;  /* 0x0000000000007941 */ /* 0x000fea0003800200 */
.L_x_10924:
        /* <DEDUP_REMOVED lines=33> */
.L_x_10927:
[----:B------:R-:W-:Y:S05]  /*2120*/  BSYNC.RECONVERGENT B0 ;  /* 0x0000000000007941 */ /* 0x000fea0003800200 */
.L_x_10926:
        /* <DEDUP_REMOVED lines=18> */
.L_x_10929:
[----:B------:R-:W-:Y:S05]  /*2250*/  BSYNC.RECONVERGENT B0 ;  /* 0x0000000000007941 */ /* 0x000fea0003800200 */
.L_x_10928:
        /* <DEDUP_REMOVED lines=33> */
.L_x_10931:
[----:B------:R-:W-:Y:S05]  /*2470*/  BSYNC.RECONVERGENT B0 ;  /* 0x0000000000007941 */ /* 0x000fea0003800200 */
.L_x_10930:
        /* <DEDUP_REMOVED lines=48> */
.L_x_10903:
[----:B------:R-:W-:Y:S01]  /*2780*/  HFMA2 R12, -RZ, RZ, 0, 9.5367431640625e-07 ;  /* 0x00000010ff0c7431 */ /* 0x000fe200000001ff */
[----:B------:R-:W-:Y:S02]  /*2790*/  MOV R11, 0x1f ;  /* 0x0000001f000b7802 */ /* 0x000fe40000000f00 */
[----:B------:R-:W-:-:S07]  /*27a0*/  MOV R15, 0xffffffff ;  /* 0xffffffff000f7802 */ /* 0x000fce0000000f00 */
[----:B------:R-:W-:Y:S05]  /*27b0*/  WARPSYNC.COLLECTIVE R15, `(.L_x_10932) ;  /* 0x000000000f087348 */ /* 0x000fea0003c00000 */
[----:B------:R0:W1:Y:S02]  /*27c0*/  SHFL.BFLY P6, R14, R13, R12, R11 ;  /* 0x0c00000c0d0e7389 */ /* 0x00006400000c000b */
[----:B01----:R-:W-:Y:S05]  /*27d0*/  ENDCOLLECTIVE ;  /* 0x000000000000791b */ /* 0x003fea0003800000 */
.L_x_10932:
[----:B------:R-:W-:Y:S01]  /*27e0*/  HFMA2 R12, -RZ, RZ, 0, 4.76837158203125e-07 ;  /* 0x00000008ff0c7431 */ /* 0x000fe200000001ff */
[----:B------:R-:W-:-:S04]  /*27f0*/  FMNMX.FTZ R0, R14, -3.40282346638528859812e+38, !PT ;  /* 0xff7fffff0e007809 */ /* 0x000fc80007810000 */
[----:B------:R-:W-:-:S07]  /*2800*/  MOV R13, R0 ;  /* 0x00000000000d7202 */ /* 0x000fce0000000f00 */
[----:B------:R-:W-:Y:S05]  /*2810*/  WARPSYNC.COLLECTIVE R15, `(.L_x_10933) ;  /* 0x000000000f087348 */ /* 0x000fea0003c00000 */
[----:B------:R0:W1:Y:S02]  /*2820*/  SHFL.BFLY P6, R14, R13, R12, R11 ;  /* 0x0c00000c0d0e7389 */ /* 0x00006400000c000b */
[----:B01----:R-:W-:Y:S05]  /*2830*/  ENDCOLLECTIVE ;  /* 0x000000000000791b */ /* 0x003fea0003800000 */
.L_x_10933:
[----:B------:R-:W-:Y:S01]  /*2840*/  HFMA2 R12, -RZ, RZ, 0, 2.384185791015625e-07 ;  /* 0x00000004ff0c7431 */ /* 0x000fe200000001ff */
[----:B------:R-:W-:-:S04]  /*2850*/  FMNMX.FTZ R2, R0, R14, !PT ;  /* 0x0000000e00027209 */ /* 0x000fc80007810000 */
[----:B------:R-:W-:-:S07]  /*2860*/  MOV R13, R2 ;  /* 0x00000002000d7202 */ /* 0x000fce0000000f00 */
[----:B------:R-:W-:Y:S05]  /*2870*/  WARPSYNC.COLLECTIVE R15, `(.L_x_10934) ;  /* 0x000000000f087348 */ /* 0x000fea0003c00000 */
[----:B------:R0:W1:Y:S02]  /*2880*/  SHFL.BFLY P6, R14, R13, R12, R11 ;  /* 0x0c00000c0d0e7389 */ /* 0x00006400000c000b */
[----:B01----:R-:W-:Y:S05]  /*2890*/  ENDCOLLECTIVE ;  /* 0x000000000000791b */ /* 0x003fea0003800000 */
.L_x_10934:
[----:B------:R-:W-:Y:S01]  /*28a0*/  HFMA2 R12, -RZ, RZ, 0, 1.1920928955078125e-07 ;  /* 0x00000002ff0c7431 */ /* 0x000fe200000001ff */
[----:B------:R-:W-:-:S04]  /*28b0*/  FMNMX.FTZ R3, R2, R14, !PT ;  /* 0x0000000e02037209 */ /* 0x000fc80007810000 */
[----:B------:R-:W-:-:S07]  /*28c0*/  MOV R13, R3 ;  /* 0x00000003000d7202 */ /* 0x000fce0000000f00 */
[----:B------:R-:W-:Y:S05]  /*28d0*/  WARPSYNC.COLLECTIVE R15, `(.L_x_10935) ;  /* 0x000000000f087348 */ /* 0x000fea0003c00000 */
[----:B------:R0:W1:Y:S02]  /*28e0*/  SHFL.BFLY P6, R14, R13, R12, R11 ;  /* 0x0c00000c0d0e7389 */ /* 0x00006400000c000b */
[----:B01----:R-:W-:Y:S05]  /*28f0*/  ENDCOLLECTIVE ;  /* 0x000000000000791b */ /* 0x003fea0003800000 */
.L_x_10935:
[----:B------:R-:W-:Y:S01]  /*2900*/  HFMA2 R12, -RZ, RZ, 0, 5.9604644775390625e-08 ;  /* 0x00000001ff0c7431 */ /* 0x000fe200000001ff */
[----:B------:R-:W-:-:S04]  /*2910*/  FMNMX.FTZ R4, R3, R14, !PT ;  /* 0x0000000e03047209 */ /* 0x000fc80007810000 */
[----:B------:R-:W-:-:S07]  /*2920*/  MOV R13, R4 ;  /* 0x00000004000d7202 */ /* 0x000fce0000000f00 */
[----:B------:R-:W-:Y:S05]  /*2930*/  WARPSYNC.COLLECTIVE R15, `(.L_x_10936) ;  /* 0x000000000f087348 */ /* 0x000fea0003c00000 */
[----:B------:R0:W1:Y:S02]  /*2940*/  SHFL.BFLY P6, R14, R13, R12, R11 ;  /* 0x0c00000c0d0e7389 */ /* 0x00006400000c000b */
[----:B01----:R-:W-:Y:S05]  /*2950*/  ENDCOLLECTIVE ;  /* 0x000000000000791b */ /* 0x003fea0003800000 */
.L_x_10936:
[----:B------:R-:W-:Y:S05]  /*2960*/  BRA `(.L_x_10937) ;  /* 0xffffffd800647947 */ /* 0x000fea000383ffff */
.L_x_10938:
        /* <DEDUP_REMOVED lines=9> */
.L_x_25791:


//--------------------- .text._ZN4vllm25paged_attention_v1_kernelIthLi112ELi32ELi128ELNS_18Fp8KVCacheDataTypeE1ELb0EEEvPT_PKS2_PKT0_S8_ifPKiSA_iPKfiiiSC_SC_iiiii --------------------------
	.section	.text._ZN4vllm25paged_attention_v1_kernelIthLi112ELi32ELi128ELNS_18Fp8KVCacheDataTypeE1ELb0EEEvPT_PKS2_PKT0_S8_ifPKiSA_iPKfiiiSC_SC_iiiii,"ax",@progbits
	.align	128
        .global         _ZN4vllm25paged_attention_v1_kernelIthLi112ELi32ELi128ELNS_18Fp8KVCacheDataTypeE1ELb0EEEvPT_PKS2_PKT0_S8_ifPKiSA_iPKfiiiSC_SC_iiiii
        .type           _ZN4vllm25paged_attention_v1_kernelIthLi112ELi32ELi128ELNS_18Fp8KVCacheDataTypeE1ELb0EEEvPT_PKS2_PKT0_S8_ifPKiSA_iPKfiiiSC_SC_iiiii,@function
        .size           _ZN4vllm25paged_attention_v1_kernelIthLi112ELi32ELi128ELNS_18Fp8KVCacheDataTypeE1ELb0EEEvPT_PKS2_PKT0_S8_ifPKiSA_iPKfiiiSC_SC_iiiii,(.L_x_25792 - _ZN4vllm25paged_attention_v1_kernelIthLi112ELi32ELi128ELNS_18Fp8KVCacheDataTypeE1ELb0EEEvPT_PKS2_PKT0_S8_ifPKiSA_iPKfiiiSC_SC_iiiii)
        .other          _ZN4vllm25paged_attention_v1_kernelIthLi112ELi32ELi128ELNS_18Fp8KVCacheDataTypeE1ELb0EEEvPT_PKS2_PKT0_S8_ifPKiSA_iPKfiiiSC_SC_iiiii,@"STO_CUDA_ENTRY STV_DEFAULT"
_ZN4vllm25paged_attention_v1_kernelIthLi112ELi32ELi128ELNS_18Fp8KVCacheDataTypeE1ELb0EEEvPT_PKS2_PKT0_S8_ifPKiSA_iPKfiiiSC_SC_iiiii:
.text._ZN4vllm25paged_attention_v1_kernelIthLi112ELi32ELi128ELNS_18Fp8KVCacheDataTypeE1ELb0EEEvPT_PKS2_PKT0_S8_ifPKiSA_iPKfiiiSC_SC_iiiii:
        /* <DEDUP_REMOVED lines=35> */
.L_x_10940:
[----:B------:R-:W-:Y:S05]  /*0230*/  BSYNC.RECONVERGENT B6 ;  /* 0x0000000000067941 */ /* 0x000fea0003800200 */
.L_x_10939:
        /* <DEDUP_REMOVED lines=12> */
.L_x_10975:
        /* <DEDUP_REMOVED lines=39> */
.L_x_10946:
        /* <DEDUP_REMOVED lines=11> */
.L_x_10945:
[----:B------:R-:W-:Y:S05]  /*0620*/  BSYNC.RECONVERGENT B1 ;  /* 0x0000000000017941 */ /* 0x000fea0003800200 */
.L_x_10944:
        /* <DEDUP_REMOVED lines=12> */
.L_x_10949:
        /* <DEDUP_REMOVED lines=100> */
.L_x_10948:
[----:B------:R-:W-:Y:S05]  /*0d30*/  BSYNC.RECONVERGENT B1 ;  /* 0x0000000000017941 */ /* 0x000fea0003800200 */
.L_x_10947:
        /* <DEDUP_REMOVED lines=55> */
.L_x_10951:
[----:B------:R-:W-:Y:S05]  /*10b0*/  BSYNC.RECONVERGENT B1 ;  /* 0x0000000000017941 */ /* 0x000fea0003800200 */
.L_x_10950:
        /* <DEDUP_REMOVED lines=26> */
.L_x_10943:
[----:B------:R-:W-:Y:S05]  /*1260*/  BSYNC.RECONVERGENT B0 ;  /* 0x0000000000007941 */ /* 0x000fea0003800200 */
.L_x_10942:
        /* <DEDUP_REMOVED lines=39> */
.L_x_10956:
[----:B------:R-:W0:Y:S01]  /*14e0*/  LDS R5, [R4] ;  /* 0x0000000004057984 */ /* 0x000e220000000800 */
[----:B------:R-:W-:-:S04]  /*14f0*/  IADD3 R7, PT, PT, R7, 0x1, RZ ;  /* 0x0000000107077810 */ /* 0x000fc80007ffe0ff */
[----:B------:R-:W-:Y:S01]  /*1500*/  ISETP.NE.AND P0, PT, R7, RZ, PT ;  /* 0x000000ff0700720c */ /* 0x000fe20003f05270 */
[----:B0-----:R-:W-:-:S05]  /*1510*/  FMUL.FTZ R5, R5, R2 ;  /* 0x0000000205057220 */ /* 0x001fca0000410000 */
[----:B------:R0:W-:Y:S02]  /*1520*/  STS [R4], R5 ;  /* 0x0000000504007388 */ /* 0x0001e40000000800 */
[----:B0-----:R-:W-:-:S05]  /*1530*/  IADD3 R4, PT, PT, R4, 0x200, RZ ;  /* 0x0000020004047810 */ /* 0x001fca0007ffe0ff */
[----:B------:R-:W-:Y:S05]  /*1540*/  @P0 BRA `(.L_x_10956) ;  /* 0xfffffffc00e40947 */ /* 0x000fea000383ffff */
.L_x_10955:
[----:B------:R-:W-:Y:S05]  /*1550*/  BSYNC.RECONVERGENT B1 ;  /* 0x0000000000017941 */ /* 0x000fea0003800200 */
.L_x_10954:
        /* <DEDUP_REMOVED lines=12> */
.L_x_10959:
        /* <DEDUP_REMOVED lines=52> */
.L_x_10958:
[----:B------:R-:W-:Y:S05]  /*1960*/  BSYNC.RECONVERGENT B1 ;  /* 0x0000000000017941 */ /* 0x000fea0003800200 */
.L_x_10957:
        /* <DEDUP_REMOVED lines=31> */
.L_x_10961:
[----:B------:R-:W-:Y:S05]  /*1b60*/  BSYNC.RECONVERGENT B1 ;  /* 0x0000000000017941 */ /* 0x000fea0003800200 */
.L_x_10960:
        /* <DEDUP_REMOVED lines=14> */
.L_x_10953:
[----:B------:R-:W-:Y:S05]  /*1c50*/  BSYNC.RECONVERGENT B0 ;  /* 0x0000000000007941 */ /* 0x000fea0003800200 */
.L_x_10952:
        /* <DEDUP_REMOVED lines=40> */
.L_x_10963:
[----:B------:R-:W-:Y:S05]  /*1ee0*/  BSYNC.RECONVERGENT B0 ;  /* 0x0000000000007941 */ /* 0x000fea0003800200 */
.L_x_10962:
        /* <DEDUP_REMOVED lines=31> */
.L_x_10965:
[----:B------:R-:W-:Y:S05]  /*20e0*/  BSYNC.RECONVERGENT B0 ;  /* 0x0000000000007941 */ /* 0x000fea0003800200 */
.L_x_10964:
        /* <DEDUP_REMOVED lines=17> */
.L_x_10967:
[----:B------:R-:W-:Y:S05]  /*2200*/  BSYNC.RECONVERGENT B0 ;  /* 0x0000000000007941 */ /* 0x000fea0003800200 */
.L_x_10966:
        /* <DEDUP_REMOVED lines=31> */
.L_x_10969:
[----:B------:R-:W-:Y:S05]  /*2400*/  BSYNC.RECONVERGENT B0 ;  /* 0x0000000000007941 */ /* 0x000fea0003800200 */
.L_x_10968:
        /* <DEDUP_REMOVED lines=46> */
.L_x_10941:
[----:B------:R-:W-:Y:S01]  /*26f0*/  HFMA2 R12, -RZ, RZ, 0, 9.5367431640625e-07 ;  /* 0x00000010ff0c7431 */ /* 0x000fe200000001ff */
[----:B------:R-:W-:Y:S02]  /*2700*/  MOV R11, 0x1f ;  /* 0x0000001f000b7802 */ /* 0x000fe40000000f00 */
[----:B------:R-:W-:-:S07]  /*2710*/  MOV R15, 0xffffffff ;  /* 0xffffffff000f7802 */ /* 0x000fce0000000f00 */
[----:B------:R-:W-:Y:S05]  /*2720*/  WARPSYNC.COLLECTIVE R15, `(.L_x_10970) ;  /* 0x000000000f087348 */ /* 0x000fea0003c00000 */
[----:B------:R0:W1:Y:S02]  /*2730*/  SHFL.BFLY P6, R14, R13, R12, R11 ;  /* 0x0c00000c0d0e7389 */ /* 0x00006400000c000b */
[----:B01----:R-:W-:Y:S05]  /*2740*/  ENDCOLLECTIVE ;  /* 0x000000000000791b */ /* 0x003fea0003800000 */
.L_x_10970:
[----:B------:R-:W-:Y:S01]  /*2750*/  HFMA2 R12, -RZ, RZ, 0, 4.76837158203125e-07 ;  /* 0x00000008ff0c7431 */ /* 0x000fe200000001ff */
[----:B------:R-:W-:-:S04]  /*2760*/  FMNMX.FTZ R0, R14, -3.40282346638528859812e+38, !PT ;  /* 0xff7fffff0e007809 */ /* 0x000fc80007810000 */
[----:B------:R-:W-:-:S07]  /*2770*/  MOV R13, R0 ;  /* 0x00000000000d7202 */ /* 0x000fce0000000f00 */
[----:B------:R-:W-:Y:S05]  /*2780*/  WARPSYNC.COLLECTIVE R15, `(.L_x_10971) ;  /* 0x000000000f087348 */ /* 0x000fea0003c00000 */
[----:B------:R0:W1:Y:S02]  /*2790*/  SHFL.BFLY P6, R14, R13, R12, R11 ;  /* 0x0c00000c0d0e7389 */ /* 0x00006400000c000b */
[----:B01----:R-:W-:Y:S05]  /*27a0*/  ENDCOLLECTIVE ;  /* 0x000000000000791b */ /* 0x003fea0003800000 */
.L_x_10971:
[----:B------:R-:W-:Y:S01]  /*27b0*/  HFMA2 R12, -RZ, RZ, 0, 2.384185791015625e-07 ;  /* 0x00000004ff0c7431 */ /* 0x000fe200000001ff */
[----:B------:R-:W-:-:S04]  /*27c0*/  FMNMX.FTZ R2, R0, R14, !PT ;  /* 0x0000000e00027209 */ /* 0x000fc80007810000 */
[----:B------:R-:W-:-:S07]  /*27d0*/  MOV R13, R2 ;  /* 0x00000002000d7202 */ /* 0x000fce0000000f00 */
[----:B------:R-:W-:Y:S05]  /*27e0*/  WARPSYNC.COLLECTIVE R15, `(.L_x_10972) ;  /* 0x000000000f087348 */ /* 0x000fea0003c00000 */
[----:B------:R0:W1:Y:S02]  /*27f0*/  SHFL.BFLY P6, R14, R13, R12, R11 ;  /* 0x0c00000c0d0e7389 */ /* 0x00006400000c000b */
[----:B01----:R-:W-:Y:S05]  /*2800*/  ENDCOLLECTIVE ;  /* 0x000000000000791b */ /* 0x003fea0003800000 */
.L_x_10972:
[----:B------:R-:W-:Y:S01]  /*2810*/  HFMA2 R12, -RZ, RZ, 0, 1.1920928955078125e-07 ;  /* 0x00000002ff0c7431 */ /* 0x000fe200000001ff */
[----:B------:R-:W-:-:S04]  /*2820*/  FMNMX.FTZ R3, R2, R14, !PT ;  /* 0x0000000e02037209 */ /* 0x000fc80007810000 */
[----:B------:R-:W-:-:S07]  /*2830*/  MOV R13, R3 ;  /* 0x00000003000d7202 */ /* 0x000fce0000000f00 */
[----:B------:R-:W-:Y:S05]  /*2840*/  WARPSYNC.COLLECTIVE R15, `(.L_x_10973) ;  /* 0x000000000f087348 */ /* 0x000fea0003c00000 */
[----:B------:R0:W1:Y:S02]  /*2850*/  SHFL.BFLY P6, R14, R13, R12, R11 ;  /* 0x0c00000c0d0e7389 */ /* 0x00006400000c000b */
[----:B01----:R-:W-:Y:S05]  /*2860*/  ENDCOLLECTIVE ;  /* 0x000000000000791b */ /* 0x003fea0003800000 */
.L_x_10973:
[----:B------:R-:W-:Y:S01]  /*2870*/  HFMA2 R12, -RZ, RZ, 0, 5.9604644775390625e-08 ;  /* 0x00000001ff0c7431 */ /* 0x000fe200000001ff */
[----:B------:R-:W-:-:S04]  /*2880*/  FMNMX.FTZ R4, R3, R14, !PT ;  /* 0x0000000e03047209 */ /* 0x000fc80007810000 */
[----:B------:R-:W-:-:S07]  /*2890*/  MOV R13, R4 ;  /* 0x00000004000d7202 */ /* 0x000fce0000000f00 */
[----:B------:R-:W-:Y:S05]  /*28a0*/  WARPSYNC.COLLECTIVE R15, `(.L_x_10974) ;  /* 0x000000000f087348 */ /* 0x000fea0003c00000 */
[----:B------:R0:W1:Y:S02]  /*28b0*/  SHFL.BFLY P6, R14, R13, R12, R11 ;  /* 0x0c00000c0d0e7389 */ /* 0x00006400000c000b */
[----:B01----:R-:W-:Y:S05]  /*28c0*/  ENDCOLLECTIVE ;  /* 0x000000000000791b */ /* 0x003fea0003800000 */
.L_x_10974:
[----:B------:R-:W-:Y:S05]  /*28d0*/  BRA `(.L_x_10975) ;  /* 0xffffffd800887947 */ /* 0x000fea000383ffff */
.L_x_10976:
        /* <DEDUP_REMOVED lines=10> */
.L_x_25792:


//--------------------- .text._ZN4vllm25paged_attention_v1_kernelIthLi96ELi32ELi128ELNS_18Fp8KVCacheDataTypeE1ELb0EEEvPT_PKS2_PKT0_S8_ifPKiSA_iPKfiiiSC_SC_iiiii --------------------------
	.section	.text._ZN4vllm25paged_attention_v1_kernelIthLi96ELi32ELi128ELNS_18Fp8KVCacheDataTypeE1ELb0EEEvPT_PKS2_PKT0_S8_ifPKiSA_iPKfiiiSC_SC_iiiii,"ax",@progbits
	.align	128
        .global         _ZN4vllm25paged_attention_v1_kernelIthLi96ELi32ELi128ELNS_18Fp8KVCacheDataTypeE1ELb0EEEvPT_PKS2_PKT0_S8_ifPKiSA_iPKfiiiSC_SC_iiiii
        .type           _ZN4vllm25paged_attention_v1_kernelIthLi96ELi32ELi128ELNS_18Fp8KVCacheDataTypeE1ELb0EEEvPT_PKS2_PKT0_S8_ifPKiSA_iPKfiiiSC_SC_iiiii,@function
        .size           _ZN4vllm25paged_attention_v1_kernelIthLi96ELi32ELi128ELNS_18Fp8KVCacheDataTypeE1ELb0EEEvPT_PKS2_PKT0_S8_ifPKiSA_iPKfiiiSC_SC_iiiii,(.L_x_25793 - _ZN4vllm25paged_attention_v1_kernelIthLi96ELi32ELi128ELNS_18Fp8KVCacheDataTypeE1ELb0EEEvPT_PKS2_PKT0_S8_ifPKiSA_iPKfiiiSC_SC_iiiii)
        .other          _ZN4vllm25paged_attention_v1_kernelIthLi96ELi32ELi128ELNS_18Fp8KVCacheDataTypeE1ELb0EEEvPT_PKS2_PKT0_S8_ifPKiSA_iPKfiiiSC_SC_iiiii,@"STO_CUDA_ENTRY STV_DEFAULT"
_ZN4vllm25paged_attention_v1_kernelIthLi96ELi32ELi128ELNS_18Fp8KVCacheDataTypeE1ELb0EEEvPT_PKS2_PKT0_S8_ifPKiSA_iPKfiiiSC_SC_iiiii:
.text._ZN4vllm25paged_attention_v1_kernelIthLi96ELi32ELi128ELNS_18Fp8KVCacheDataTypeE1ELb0EEEvPT_PKS2_PKT0_S8_ifPKiSA_iPKfiiiSC_SC_iiiii:
        /* <DEDUP_REMOVED lines=35> */
.L_x_10978:
[----:B------:R-:W-:Y:S05]  /*0230*/  BSYNC.RECONVERGENT B6 ;  /* 0x0000000000067941 */ /* 0x000fea0003800200 */
.L_x_10977:
        /* <DEDUP_REMOVED lines=12> */
.L_x_11013:
        /* <DEDUP_REMOVED lines=39> */
.L_x_10984:
        /* <DEDUP_REMOVED lines=11> */
.L_x_10983:
[----:B------:R-:W-:Y:S05]  /*0620*/  BSYNC.RECONVERGENT B1 ;  /* 0x0000000000017941 */ /* 0x000fea0003800200 */
.L_x_10982:
        /* <DEDUP_REMOVED lines=12> */
.L_x_10987:
        /* <DEDUP_REMOVED lines=100> */
.L_x_10986:
[----:B------:R-:W-:Y:S05]  /*0d30*/  BSYNC.RECONVERGENT B1 ;  /* 0x0000000000017941 */ /* 0x000fea0003800200 */
.L_x_10985:
        /* <DEDUP_REMOVED lines=55> */
.L_x_10989:
[----:B------:R-:W-:Y:S05]  /*10b0*/  BSYNC.RECONVERGENT B1 ;  /* 0x0000000000017941 */ /* 0x000fea0003800200 */
.L_x_10988:
        /* <DEDUP_REMOVED lines=26> */
.L_x_10981:
[----:B------:R-:W-:Y:S05]  /*1260*/  BSYNC.RECONVERGENT B0 ;  /* 0x0000000000007941 */ /* 0x000fea0003800200 */
.L_x_10980:
        /* <DEDUP_REMOVED lines=39> */
.L_x_10994:
[----:B------:R-:W0:Y:S01]  /*14e0*/  LDS R5, [R4] ;  /* 0x0000000004057984 */ /* 0x000e220000000800 */
[----:B------:R-:W-:-:S04]  /*14f0*/  IADD3 R7, PT, PT, R7, 0x1, RZ ;  /* 0x0000000107077810 */ /* 0x000fc80007ffe0ff */
[----:B------:R-:W-:Y:S01]  /*1500*/  ISETP.NE.AND P0, PT, R7, RZ, PT ;  /* 0x000000ff0700720c */ /* 0x000fe20003f05270 */
[----:B0-----:R-:W-:-:S05]  /*1510*/  FMUL.FTZ R5, R5, R2 ;  /* 0x0000000205057220 */ /* 0x001fca0000410000 */
[----:B------:R0:W-:Y:S02]  /*1520*/  STS [R4], R5 ;  /* 0x0000000504007388 */ /* 0x0001e40000000800 */
[----:B0-----:R-:W-:-:S05]  /*1530*/  IADD3 R4, PT, PT, R4, 0x200, RZ ;  /* 0x0000020004047810 */ /* 0x001fca0007ffe0ff */
[----:B------:R-:W-:Y:S05]  /*1540*/  @P0 BRA `(.L_x_10994) ;  /* 0xfffffffc00e40947 */ /* 0x000fea000383ffff */
.L_x_10993:
[----:B------:R-:W-:Y:S05]  /*1550*/  BSYNC.RECONVERGENT B1 ;  /* 0x0000000000017941 */ /* 0x000fea0003800200 */
.L_x_10992:
        /* <DEDUP_REMOVED lines=12> */
.L_x_10997:
        /* <DEDUP_REMOVED lines=52> */
.L_x_10996:
[----:B------:R-:W-:Y:S05]  /*1960*/  BSYNC.RECONVERGENT B1 ;  /* 0x0000000000017941 */ /* 0x000fea0003800200 */
.L_x_10995:
        /* <DEDUP_REMOVED lines=31> */
.L_x_10999:
[----:B------:R-:W-:Y:S05]  /*1b60*/  BSYNC.RECONVERGENT B1 ;  /* 0x0000000000017941 */ /* 0x000fea0003800200 */
.L_x_10998:
        /* <DEDUP_REMOVED lines=14> */
.L_x_10991:
[----:B------:R-:W-:Y:S05]  /*1c50*/  BSYNC.RECONVERGENT B0 ;  /* 0x0000000000007941 */ /* 0x000fea0003800200 */
.L_x_10990:
        /* <DEDUP_REMOVED lines=37> */
.L_x_11001:
[----:B------:R-:W-:Y:S05]  /*1eb0*/  BSYNC.RECONVERGENT B0 ;  /* 0x0000000000007941 */ /* 0x000fea0003800200 */
.L_x_11000:
        /* <DEDUP_REMOVED lines=27> */
.L_x_11003:
[----:B------:R-:W-:Y:S05]  /*2070*/  BSYNC.RECONVERGENT B0 ;  /* 0x0000000000007941 */ /* 0x000fea0003800200 */
.L_x_11002:
        /* <DEDUP_REMOVED lines=15> */
.L_x_11005:
[----:B------:R-:W-:Y:S05]  /*2170*/  BSYNC.RECONVERGENT B0 ;  /* 0x0000000000007941 */ /* 0x000fea0003800200 */
.L_x_11004:
        /* <DEDUP_REMOVED lines=27> */
.L_x_11007:
[----:B------:R-:W-:Y:S05]  /*2330*/  BSYNC.RECONVERGENT B0 ;  /* 0x0000000000007941 */ /* 0x000fea0003800200 */
.L_x_11006:
        /* <DEDUP_REMOVED lines=42> */
.L_x_10979:
[----:B------:R-:W-:Y:S01]  /*25e0*/  HFMA2 R12, -RZ, RZ, 0, 9.5367431640625e-07 ;  /* 0x00000010ff0c7431 */ /* 0x000fe200000001ff */
[----:B------:R-:W-:Y:S02]  /*25f0*/  MOV R11, 0x1f ;  /* 0x0000001f000b7802 */ /* 0x000fe40000000f00 */
[----:B------:R-:W-:-:S07]  /*2600*/  MOV R15, 0xffffffff ;  /* 0xffffffff000f7802 */ /* 0x000fce0000000f00 */
[----:B------:R-:W-:Y:S05]  /*2610*/  WARPSYNC.COLLECTIVE R15, `(.L_x_11008) ;  /* 0x000000000f087348 */ /* 0x000fea0003c00000 */
[----:B------:R0:W1:Y:S02]  /*2620*/  SHFL.BFLY P6, R14, R13, R12, R11 ;  /* 0x0c00000c0d0e7389 */ /* 0x00006400000c000b */
[----:B01----:R-:W-:Y:S05]  /*2630*/  ENDCOLLECTIVE ;  /* 0x000000000000791b */ /* 0x003fea0003800000 */
.L_x_11008:
[----:B------:R-:W-:Y:S01]  /*2640*/  HFMA2 R12, -RZ, RZ, 0, 4.76837158203125e-07 ;  /* 0x00000008ff0c7431 */ /* 0x000fe200000001ff */
[----:B------:R-:W-:-:S04]  /*2650*/  FMNMX.FTZ R0, R14, -3.40282346638528859812e+38, !PT ;  /* 0xff7fffff0e007809 */ /* 0x000fc80007810000 */
[----:B------:R-:W-:-:S07]  /*2660*/  MOV R13, R0 ;  /* 0x00000000000d7202 */ /* 0x000fce0000000f00 */
[----:B------:R-:W-:Y:S05]  /*2670*/  WARPSYNC.COLLECTIVE R15, `(.L_x_11009) ;  /* 0x000000000f087348 */ /* 0x000fea0003c00000 */
[----:B------:R0:W1:Y:S02]  /*2680*/  SHFL.BFLY P6, R14, R13, R12, R11 ;  /* 0x0c00000c0d0e7389 */ /* 0x00006400000c000b */
[----:B01----:R-:W-:Y:S05]  /*2690*/  ENDCOLLECTIVE ;  /* 0x000000000000791b */ /* 0x003fea0003800000 */
.L_x_11009:
[----:B------:R-:W-:Y:S01]  /*26a0*/  HFMA2 R12, -RZ, RZ, 0, 2.384185791015625e-07 ;  /* 0x00000004ff0c7431 */ /* 0x000fe200000001ff */
[----:B------:R-:W-:-:S04]  /*26b0*/  FMNMX.FTZ R2, R0, R14, !PT ;  /* 0x0000000e00027209 */ /* 0x000fc80007810000 */
[----:B------:R-:W-:-:S07]  /*26c0*/  MOV R13, R2 ;  /* 0x00000002000d7202 */ /* 0x000fce0000000f00 */
[----:B------:R-:W-:Y:S05]  /*26d0*/  WARPSYNC.COLLECTIVE R15, `(.L_x_11010) ;  /* 0x000000000f087348 */ /* 0x000fea0003c00000 */
[----:B------:R0:W1:Y:S02]  /*26e0*/  SHFL.BFLY P6, R14, R13, R12, R11 ;  /* 0x0c00000c0d0e7389 */ /* 0x00006400000c000b */
[----:B01----:R-:W-:Y:S05]  /*26f0*/  ENDCOLLECTIVE ;  /* 0x000000000000791b */ /* 0x003fea0003800000 */
.L_x_11010:
[----:B------:R-:W-:Y:S01]  /*2700*/  HFMA2 R12, -RZ, RZ, 0, 1.1920928955078125e-07 ;  /* 0x00000002ff0c7431 */ /* 0x000fe200000001ff */
[----:B------:R-:W-:-:S04]  /*2710*/  FMNMX.FTZ R3, R2, R14, !PT ;  /* 0x0000000e02037209 */ /* 0x000fc80007810000 */
[----:B------:R-:W-:-:S07]  /*2720*/  MOV R13, R3 ;  /* 0x00000003000d7202 */ /* 0x000fce0000000f00 */
[----:B------:R-:W-:Y:S05]  /*2730*/  WARPSYNC.COLLECTIVE R15, `(.L_x_11011) ;  /* 0x000000000f087348 */ /* 0x000fea0003c00000 */
[----:B------:R0:W1:Y:S02]  /*2740*/  SHFL.BFLY P6, R14, R13, R12, R11 ;  /* 0x0c00000c0d0e7389 */ /* 0x00006400000c000b */
[----:B01----:R-:W-:Y:S05]  /*2750*/  ENDCOLLECTIVE ;  /* 0x000000000000791b */ /* 0x003fea0003800000 */
.L_x_11011:
[----:B------:R-:W-:Y:S01]  /*2760*/  HFMA2 R12, -RZ, RZ, 0, 5.9604644775390625e-08 ;  /* 0x00000001ff0c7431 */ /* 0x000fe200000001ff */
[----:B------:R-:W-:-:S04]  /*2770*/  FMNMX.FTZ R4, R3, R14, !PT ;  /* 0x0000000e03047209 */ /* 0x000fc80007810000 */
[----:B------:R-:W-:-:S07]  /*2780*/  MOV R13, R4 ;  /* 0x00000004000d7202 */ /* 0x000fce0000000f00 */
[----:B------:R-:W-:Y:S05]  /*2790*/  WARPSYNC.COLLECTIVE R15, `(.L_x_11012) ;  /* 0x000000000f087348 */ /* 0x000fea0003c00000 */
[----:B------:R0:W1:Y:S02]  /*27a0*/  SHFL.BFLY P6, R14, R13, R12, R11 ;  /* 0x0c00000c0d0e7389 */ /* 0x00006400000c000b */
[----:B01----:R-:W-:Y:S05]  /*27b0*/  ENDCOLLECTIVE ;  /* 0x000000000000791b */ /* 0x003fea0003800000 */
.L_x_11012:
[----:B------:R-:W-:Y:S05]  /*27c0*/  BRA `(.L_x_11013) ;  /* 0xffffffd800cc7947 */ /* 0x000fea000383ffff */
.L_x_11014:
        /* <DEDUP_REMOVED lines=11> */
.L_x_25793:


//--------------------- .text._ZN4vllm25paged_attention_v1_kernelIthLi80ELi32ELi128ELNS_18Fp8KVCacheDataTypeE1ELb0EEEvPT_PKS2_PKT0_S8_ifPKiSA_iPKfiiiSC_SC_iiiii --------------------------
	.section	.text._ZN4vllm25paged_attention_v1_kernelIthLi80ELi32ELi128ELNS_18Fp8KVCacheDataTypeE1ELb0EEEvPT_PKS2_PKT0_S8_ifPKiSA_iPKfiiiSC_SC_iiiii,"ax",@progbits
	.align	128
        .global         _ZN4vllm25paged_attention_v1_kernelIthLi80ELi32ELi128ELNS_18Fp8KVCacheDataTypeE1ELb0EEEvPT_PKS2_PKT0_S8_ifPKiSA_iPKfiiiSC_SC_iiiii
        .type           _ZN4vllm25paged_attention_v1_kernelIthLi80ELi32ELi128ELNS_18Fp8KVCacheDataTypeE1ELb0EEEvPT_PKS2_PKT0_S8_ifPKiSA_iPKfiiiSC_SC_iiiii,@function
        .size           _ZN4vllm25paged_attention_v1_kernelIthLi80ELi32ELi128ELNS_18Fp8KVCacheDataTypeE1ELb0EEEvPT_PKS2_PKT0_S8_ifPKiSA_iPKfiiiSC_SC_iiiii,(.L_x_25794 - _ZN4vllm25paged_attention_v1_kernelIthLi80ELi32ELi128ELNS_18Fp8KVCacheDataTypeE1ELb0EEEvPT_PKS2_PKT0_S8_ifPKiSA_iPKfiiiSC_SC_iiiii)
        .other          _ZN4vllm25paged_attention_v1_kernelIthLi80ELi32ELi128ELNS_18Fp8KVCacheDataTypeE1ELb0EEEvPT_PKS2_PKT0_S8_ifPKiSA_iPKfiiiSC_SC_iiiii,@"STO_CUDA_ENTRY STV_DEFAULT"
_ZN4vllm25paged_attention_v1_kernelIthLi80ELi32ELi128ELNS_18Fp8KVCacheDataTypeE1ELb0EEEvPT_PKS2_PKT0_S8_ifPKiSA_iPKfiiiSC_SC_iiiii:
.text._ZN4vllm25paged_attention_v1_kernelIthLi80ELi32ELi128ELNS_18Fp8KVCacheDataTypeE1ELb0EEEvPT_PKS2_PKT0_S8_ifPKiSA_iPKfiiiSC_SC_iiiii:
        /* <DEDUP_REMOVED lines=35> */
.L_x_11016:
[----:B------:R-:W-:Y:S05]  /*0230*/  BSYNC.RECONVERGENT B6 ;  /* 0x0000000000067941 */ /* 0x000fea0003800200 */
.L_x_11015:
        /* <DEDUP_REMOVED lines=12> */
.L_x_11051:
        /* <DEDUP_REMOVED lines=39> */
.L_x_11022:
        /* <DEDUP_REMOVED lines=11> */
.L_x_11021:
[----:B------:R-:W-:Y:S05]  /*0620*/  BSYNC.RECONVERGENT B1 ;  /* 0x0000000000017941 */ /* 0x000fea0003800200 */
.L_x_11020:
        /* <DEDUP_REMOVED lines=12> */
.L_x_11025:
        /* <DEDUP_REMOVED lines=100> */
.L_x_11024:
[----:B------:R-:W-:Y:S05]  /*0d30*/  BSYNC.RECONVERGENT B1 ;  /* 0x0000000000017941 */ /* 0x000fea0003800200 */
.L_x_11023:
        /* <DEDUP_REMOVED lines=55> */
.L_x_11027:
[----:B------:R-:W-:Y:S05]  /*10b0*/  BSYNC.RECONVERGENT B1 ;  /* 0x0000000000017941 */ /* 0x000fea0003800200 */
.L_x_11026:
        /* <DEDUP_REMOVED lines=26> */
.L_x_11019:
[----:B------:R-:W-:Y:S05]  /*1260*/  BSYNC.RECONVERGENT B0 ;  /* 0x0000000000007941 */ /* 0x000fea0003800200 */
.L_x_11018:
        /* <DEDUP_REMOVED lines=39> */
.L_x_11032:
[----:B------:R-:W0:Y:S01]  /*14e0*/  LDS R5, [R4] ;  /* 0x0000000004057984 */ /* 0x000e220000000800 */
[----:B------:R-:W-:-:S04]  /*14f0*/  IADD3 R7, PT, PT, R7, 0x1, RZ ;  /* 0x0000000107077810 */ /* 0x000fc80007ffe0ff */
[----:B------:R-:W-:Y:S01]  /*1500*/  ISETP.NE.AND P0, PT, R7, RZ, PT ;  /* 0x000000ff0700720c */ /* 0x000fe20003f05270 */
[----:B0-----:R-:W-:-:S05]  /*1510*/  FMUL.FTZ R5, R5, R2 ;  /* 0x0000000205057220 */ /* 0x001fca0000410000 */
[----:B------:R0:W-:Y:S02]  /*1520*/  STS [R4], R5 ;  /* 0x0000000504007388 */ /* 0x0001e40000000800 */
[----:B0-----:R-:W-:-:S05]  /*1530*/  IADD3 R4, PT, PT, R4, 0x200, RZ ;  /* 0x0000020004047810 */ /* 0x001fca0007ffe0ff */
[----:B------:R-:W-:Y:S05]  /*1540*/  @P0 BRA `(.L_x_11032) ;  /* 0xfffffffc00e40947 */ /* 0x000fea000383ffff */
.L_x_11031:
[----:B------:R-:W-:Y:S05]  /*1550*/  BSYNC.RECONVERGENT B1 ;  /* 0x0000000000017941 */ /* 0x000fea0003800200 */
.L_x_11030:
        /* <DEDUP_REMOVED lines=12> */
.L_x_11035:
        /* <DEDUP_REMOVED lines=52> */
.L_x_11034:
[----:B------:R-:W-:Y:S05]  /*1960*/  BSYNC.RECONVERGENT B1 ;  /* 0x0000000000017941 */ /* 0x000fea0003800200 */
.L_x_11033:
        /* <DEDUP_REMOVED lines=31> */
.L_x_11037:
[----:B------:R-:W-:Y:S05]  /*1b60*/  BSYNC.RECONVERGENT B1 ;  /* 0x0000000000017941 */ /* 0x000fea0003800200 */
.L_x_11036:
        /* <DEDUP_REMOVED lines=14> */
.L_x_11029:
[----:B------:R-:W-:Y:S05]  /*1c50*/  BSYNC.RECONVERGENT B0 ;  /* 0x0000000000007941 */ /* 0x000fea0003800200 */
.L_x_11028:
        /* <DEDUP_REMOVED lines=34> */
.L_x_11039:
[----:B------:R-:W-:Y:S05]  /*1e80*/  BSYNC.RECONVERGENT B0 ;  /* 0x0000000000007941 */ /* 0x000fea0003800200 */
.L_x_11038:
        /* <DEDUP_REMOVED lines=23> */
.L_x_11041:
[----:B------:R-:W-:Y:S05]  /*2000*/  BSYNC.RECONVERGENT B0 ;  /* 0x0000000000007941 */ /* 0x000fea0003800200 */
.L_x_11040:
        /* <DEDUP_REMOVED lines=13> */
.L_x_11043:
[----:B------:R-:W-:Y:S05]  /*20e0*/  BSYNC.RECONVERGENT B0 ;  /* 0x0000000000007941 */ /* 0x000fea0003800200 */
.L_x_11042:
        /* <DEDUP_REMOVED lines=23> */
.L_x_11045:
[----:B------:R-:W-:Y:S05]  /*2260*/  BSYNC.RECONVERGENT B0 ;  /* 0x0000000000007941 */ /* 0x000fea0003800200 */
.L_x_11044:
        /* <DEDUP_REMOVED lines=38> */
.L_x_11017:
[----:B------:R-:W-:Y:S01]  /*24d0*/  HFMA2 R11, -RZ, RZ, 0, 1.847743988037109375e-06 ;  /* 0x0000001fff0b7431 */ /* 0x000fe200000001ff */
[----:B------:R-:W-:Y:S02]  /*24e0*/  MOV R12, 0x10 ;  /* 0x00000010000c7802 */ /* 0x000fe40000000f00 */
[----:B------:R-:W-:-:S07]  /*24f0*/  MOV R15, 0xffffffff ;  /* 0xffffffff000f7802 */ /* 0x000fce0000000f00 */
[----:B------:R-:W-:Y:S05]  /*2500*/  WARPSYNC.COLLECTIVE R15, `(.L_x_11046) ;  /* 0x000000000f087348 */ /* 0x000fea0003c00000 */
[----:B------:R0:W1:Y:S02]  /*2510*/  SHFL.BFLY P6, R14, R13, R12, R11 ;  /* 0x0c00000c0d0e7389 */ /* 0x00006400000c000b */
[----:B01----:R-:W-:Y:S05]  /*2520*/  ENDCOLLECTIVE ;  /* 0x000000000000791b */ /* 0x003fea0003800000 */
.L_x_11046:
[----:B------:R-:W-:Y:S01]  /*2530*/  HFMA2 R12, -RZ, RZ, 0, 4.76837158203125e-07 ;  /* 0x00000008ff0c7431 */ /* 0x000fe200000001ff */
[----:B------:R-:W-:-:S04]  /*2540*/  FMNMX.FTZ R0, R14, -3.40282346638528859812e+38, !PT ;  /* 0xff7fffff0e007809 */ /* 0x000fc80007810000 */
[----:B------:R-:W-:-:S07]  /*2550*/  MOV R13, R0 ;  /* 0x00000000000d7202 */ /* 0x000fce0000000f00 */
[----:B------:R-:W-:Y:S05]  /*2560*/  WARPSYNC.COLLECTIVE R15, `(.L_x_11047) ;  /* 0x000000000f087348 */ /* 0x000fea0003c00000 */
[----:B------:R0:W1:Y:S02]  /*2570*/  SHFL.BFLY P6, R14, R13, R12, R11 ;  /* 0x0c00000c0d0e7389 */ /* 0x00006400000c000b */
[----:B01----:R-:W-:Y:S05]  /*2580*/  ENDCOLLECTIVE ;  /* 0x000000000000791b */ /* 0x003fea0003800000 */
.L_x_11047:
[----:B------:R-:W-:Y:S01]  /*2590*/  HFMA2 R12, -RZ, RZ, 0, 2.384185791015625e-07 ;  /* 0x00000004ff0c7431 */ /* 0x000fe200000001ff */
[----:B------:R-:W-:-:S04]  /*25a0*/  FMNMX.FTZ R2, R0, R14, !PT ;  /* 0x0000000e00027209 */ /* 0x000fc80007810000 */
[----:B------:R-:W-:-:S07]  /*25b0*/  MOV R13, R2 ;  /* 0x00000002000d7202 */ /* 0x000fce0000000f00 */
[----:B------:R-:W-:Y:S05]  /*25c0*/  WARPSYNC.COLLECTIVE R15, `(.L_x_11048) ;  /* 0x000000000f087348 */ /* 0x000fea0003c00000 */
[----:B------:R0:W1:Y:S02]  /*25d0*/  SHFL.BFLY P6, R14, R13, R12, R11 ;  /* 0x0c00000c0d0e7389 */ /* 0x00006400000c000b */
[----:B01----:R-:W-:Y:S05]  /*25e0*/  ENDCOLLECTIVE ;  /* 0x000000000000791b */ /* 0x003fea0003800000 */
.L_x_11048:
[----:B------:R-:W-:Y:S01]  /*25f0*/  HFMA2 R12, -RZ, RZ, 0, 1.1920928955078125e-07 ;  /* 0x00000002ff0c7431 */ /* 0x000fe200000001ff */
[----:B------:R-:W-:-:S04]  /*2600*/  FMNMX.FTZ R3, R2, R14, !PT ;  /* 0x0000000e02037209 */ /* 0x000fc80007810000 */
[----:B------:R-:W-:-:S07]  /*2610*/  MOV R13, R3 ;  /* 0x00000003000d7202 */ /* 0x000fce0000000f00 */
[----:B------:R-:W-:Y:S05]  /*2620*/  WARPSYNC.COLLECTIVE R15, `(.L_x_11049) ;  /* 0x000000000f087348 */ /* 0x000fea0003c00000 */
[----:B------:R0:W1:Y:S02]  /*2630*/  SHFL.BFLY P6, R14, R13, R12, R11 ;  /* 0x0c00000c0d0e7389 */ /* 0x00006400000c000b */
[----:B01----:R-:W-:Y:S05]  /*2640*/  ENDCOLLECTIVE ;  /* 0x000000000000791b */ /* 0x003fea0003800000 */
.L_x_11049:
[----:B------:R-:W-:Y:S01]  /*2650*/  HFMA2 R12, -RZ, RZ, 0, 5.9604644775390625e-08 ;  /* 0x00000001ff0c7431 */ /* 0x000fe200000001ff */
[----:B------:R-:W-:-:S04]  /*2660*/  FMNMX.FTZ R4, R3, R14, !PT ;  /* 0x0000000e03047209 */ /* 0x000fc80007810000 */
[----:B------:R-:W-:-:S07]  /*2670*/  MOV R13, R4 ;  /* 0x00000004000d7202 */ /* 0x000fce0000000f00 */
[----:B------:R-:W-:Y:S05]  /*2680*/  WARPSYNC.COLLECTIVE R15, `(.L_x_11050) ;  /* 0x000000000f087348 */ /* 0x000fea0003c00000 */
[----:B------:R0:W1:Y:S02]  /*2690*/  SHFL.BFLY P6, R14, R13, R12, R11 ;  /* 0x0c00000c0d0e7389 */ /* 0x00006400000c000b */
[----:B01----:R-:W-:Y:S05]  /*26a0*/  ENDCOLLECTIVE ;  /* 0x000000000000791b */ /* 0x003fea0003800000 */
.L_x_11050:
[----:B------:R-:W-:Y:S05]  /*26b0*/  BRA `(.L_x_11051) ;  /* 0xffffffdc00107947 */ /* 0x000fea000383ffff */
.L_x_11052:
        /* <DEDUP_REMOVED lines=12> */
.L_x_25794:


//--------------------- .text._ZN4vllm25paged_attention_v1_kernelIthLi64ELi32ELi128ELNS_18Fp8KVCacheDataTypeE1ELb0EEEvPT_PKS2_PKT0_S8_ifPKiSA_iPKfiiiSC_SC_iiiii --------------------------
	.section	.text._ZN4vllm25paged_attention_v1_kernelIthLi64ELi32ELi128ELNS_18Fp8KVCacheDataTypeE1ELb0EEEvPT_PKS2_PKT0_S8_ifPKiSA_iPKfiiiSC_SC_iiiii,"ax",@progbits
	.align	128
        .global         _ZN4vllm25paged_attention_v1_kernelIthLi64ELi32ELi128ELNS_18Fp8KVCacheDataTypeE1ELb0EEEvPT_PKS2_PKT0_S8_ifPKiSA_iPKfiiiSC_SC_iiiii
        .type           _ZN4vllm25paged_attention_v1_kernelIthLi64ELi32ELi128ELNS_18Fp8KVCacheDataTypeE1ELb0EEEvPT_PKS2_PKT0_S8_ifPKiSA_iPKfiiiSC_SC_iiiii,@function
        .size           _ZN4vllm25paged_attention_v1_kernelIthLi64ELi32ELi128ELNS_18Fp8KVCacheDataTypeE1ELb0EEEvPT_PKS2_PKT0_S8_ifPKiSA_iPKfiiiSC_SC_iiiii,(.L_x_25795 - _ZN4vllm25paged_attention_v1_kernelIthLi64ELi32ELi128ELNS_18Fp8KVCacheDataTypeE1ELb0EEEvPT_PKS2_PKT0_S8_ifPKiSA_iPKfiiiSC_SC_iiiii)
        .other          _ZN4vllm25paged_attention_v1_kernelIthLi64ELi32ELi128ELNS_18Fp8KVCacheDataTypeE1ELb0EEEvPT_PKS2_PKT0_S8_ifPKiSA_iPKfiiiSC_SC_iiiii,@"STO_CUDA_ENTRY STV_DEFAULT"
_ZN4vllm25paged_attention_v1_kernelIthLi64ELi32ELi128ELNS_18Fp8KVCacheDataTypeE1ELb0EEEvPT_PKS2_PKT0_S8_ifPKiSA_iPKfiiiSC_SC_iiiii:
.text._ZN4vllm25paged_attention_v1_kernelIthLi64ELi32ELi128ELNS_18Fp8KVCacheDataTypeE1ELb0EEEvPT_PKS2_PKT0_S8_ifPKiSA_iPKfiiiSC_SC_iiiii:
        /* <DEDUP_REMOVED lines=35> */
.L_x_11054:
[----:B------:R-:W-:Y:S05]  /*0230*/  BSYNC.RECONVERGENT B6 ;  /* 0x0000000000067941 */ /* 0x000fea0003800200 */
.L_x_11053:
        /* <DEDUP_REMOVED lines=12> */
.L_x_11089:
        /* <DEDUP_REMOVED lines=39> */
.L_x_11060:
        /* <DEDUP_REMOVED lines=11> */
.L_x_11059:
[----:B------:R-:W-:Y:S05]  /*0620*/  BSYNC.RECONVERGENT B1 ;  /* 0x0000000000017941 */ /* 0x000fea0003800200 */
.L_x_11058:
        /* <DEDUP_REMOVED lines=12> */
.L_x_11063:
        /* <DEDUP_REMOVED lines=100> */
.L_x_11062:
[----:B------:R-:W-:Y:S05]  /*0d30*/  BSYNC.RECONVERGENT B1 ;  /* 0x0000000000017941 */ /* 0x000fea0003800200 */
.L_x_11061:
        /* <DEDUP_REMOVED lines=55> */
.L_x_11065:
[----:B------:R-:W-:Y:S05]  /*10b0*/  BSYNC.RECONVERGENT B1 ;  /* 0x0000000000017941 */ /* 0x000fea0003800200 */
.L_x_11064:
        /* <DEDUP_REMOVED lines=26> */
.L_x_11057:
[----:B------:R-:W-:Y:S05]  /*1260*/  BSYNC.RECONVERGENT B0 ;  /* 0x0000000000007941 */ /* 0x000fea0003800200 */
.L_x_11056:
        /* <DEDUP_REMOVED lines=39> */
.L_x_11070:
[----:B------:R-:W0:Y:S01]  /*14e0*/  LDS R5, [R4] ;  /* 0x0000000004057984 */ /* 0x000e220000000800 */
[----:B------:R-:W-:-:S05]  /*14f0*/  VIADD R7, R7, 0x1 ;  /* 0x0000000107077836 */ /* 0x000fca0000000000 */
[----:B------:R-:W-:Y:S01]  /*1500*/  ISETP.NE.AND P0, PT, R7, RZ, PT ;  /* 0x000000ff0700720c */ /* 0x000fe20003f05270 */
[----:B0-----:R-:W-:-:S05]  /*1510*/  FMUL.FTZ R5, R5, R2 ;  /* 0x0000000205057220 */ /* 0x001fca0000410000 */
[----:B------:R0:W-:Y:S02]  /*1520*/  STS [R4], R5 ;  /* 0x0000000504007388 */ /* 0x0001e40000000800 */
[----:B0-----:R-:W-:-:S05]  /*1530*/  IADD3 R4, PT, PT, R4, 0x200, RZ ;  /* 0x0000020004047810 */ /* 0x001fca0007ffe0ff */
[----:B------:R-:W-:Y:S05]  /*1540*/  @P0 BRA `(.L_x_11070) ;  /* 0xfffffffc00e40947 */ /* 0x000fea000383ffff */
.L_x_11069:
[----:B------:R-:W-:Y:S05]  /*1550*/  BSYNC.RECONVERGENT B1 ;  /* 0x0000000000017941 */ /* 0x000fea0003800200 */
.L_x_11068:
        /* <DEDUP_REMOVED lines=12> */
.L_x_11073:
        /* <DEDUP_REMOVED lines=52> */
.L_x_11072:
[----:B------:R-:W-:Y:S05]  /*1960*/  BSYNC.RECONVERGENT B1 ;  /* 0x0000000000017941 */ /* 0x000fea0003800200 */
.L_x_11071:
        /* <DEDUP_REMOVED lines=31> */
.L_x_11075:
[----:B------:R-:W-:Y:S05]  /*1b60*/  BSYNC.RECONVERGENT B1 ;  /* 0x0000000000017941 */ /* 0x000fea0003800200 */
.L_x_11074:
        /* <DEDUP_REMOVED lines=14> */
.L_x_11067:
[----:B------:R-:W-:Y:S05]  /*1c50*/  BSYNC.RECONVERGENT B0 ;  /* 0x0000000000007941 */ /* 0x000fea0003800200 */
.L_x_11066:
        /* <DEDUP_REMOVED lines=32> */
.L_x_11077:
[----:B------:R-:W-:Y:S05]  /*1e60*/  BSYNC.RECONVERGENT B0 ;  /* 0x0000000000007941 */ /* 0x000fea0003800200 */
.L_x_11076:
        /* <DEDUP_REMOVED lines=20> */
.L_x_11079:
[----:B------:R-:W-:Y:S05]  /*1fb0*/  BSYNC.RECONVERGENT B0 ;  /* 0x0000000000007941 */ /* 0x000fea0003800200 */
.L_x_11078:
        /* <DEDUP_REMOVED lines=12> */
.L_x_11081:
[----:B------:R-:W-:Y:S05]  /*2080*/  BSYNC.RECONVERGENT B0 ;  /* 0x0000000000007941 */ /* 0x000fea0003800200 */
.L_x_11080:
        /* <DEDUP_REMOVED lines=19> */
.L_x_11083:
[----:B------:R-:W-:Y:S05]  /*21c0*/  BSYNC.RECONVERGENT B0 ;  /* 0x0000000000007941 */ /* 0x000fea0003800200 */
.L_x_11082:
        /* <DEDUP_REMOVED lines=34> */
.L_x_11055:
[----:B------:R-:W-:Y:S01]  /*23f0*/  HFMA2 R12, -RZ, RZ, 0, 9.5367431640625e-07 ;  /* 0x00000010ff0c7431 */ /* 0x000fe200000001ff */
[----:B------:R-:W-:Y:S02]  /*2400*/  MOV R11, 0x1f ;  /* 0x0000001f000b7802 */ /* 0x000fe40000000f00 */
[----:B------:R-:W-:-:S07]  /*2410*/  MOV R15, 0xffffffff ;  /* 0xffffffff000f7802 */ /* 0x000fce0000000f00 */
[----:B------:R-:W-:Y:S05]  /*2420*/  WARPSYNC.COLLECTIVE R15, `(.L_x_11084) ;  /* 0x000000000f087348 */ /* 0x000fea0003c00000 */
[----:B------:R0:W1:Y:S02]  /*2430*/  SHFL.BFLY P6, R14, R13, R12, R11 ;  /* 0x0c00000c0d0e7389 */ /* 0x00006400000c000b */
[----:B01----:R-:W-:Y:S05]  /*2440*/  ENDCOLLECTIVE ;  /* 0x000000000000791b */ /* 0x003fea0003800000 */
.L_x_11084:
[----:B------:R-:W-:Y:S01]  /*2450*/  HFMA2 R12, -RZ, RZ, 0, 4.76837158203125e-07 ;  /* 0x00000008ff0c7431 */ /* 0x000fe200000001ff */
[----:B------:R-:W-:-:S05]  /*2460*/  FMNMX.FTZ R0, R14, -3.40282346638528859812e+38, !PT ;  /* 0xff7fffff0e007809 */ /* 0x000fca0007810000 */
[----:B------:R-:W-:-:S07]  /*2470*/  IMAD.MOV.U32 R13, RZ, RZ, R0 ;  /* 0x000000ffff0d7224 */ /* 0x000fce00078e0000 */
[----:B------:R-:W-:Y:S05]  /*2480*/  WARPSYNC.COLLECTIVE R15, `(.L_x_11085) ;  /* 0x000000000f087348 */ /* 0x000fea0003c00000 */
[----:B------:R0:W1:Y:S02]  /*2490*/  SHFL.BFLY P6, R14, R13, R12, R11 ;  /* 0x0c00000c0d0e7389 */ /* 0x00006400000c000b */
[----:B01----:R-:W-:Y:S05]  /*24a0*/  ENDCOLLECTIVE ;  /* 0x000000000000791b */ /* 0x003fea0003800000 */
.L_x_11085:
[----:B------:R-:W-:Y:S01]  /*24b0*/  HFMA2 R12, -RZ, RZ, 0, 2.384185791015625e-07 ;  /* 0x00000004ff0c7431 */ /* 0x000fe200000001ff */
[----:B------:R-:W-:-:S04]  /*24c0*/  FMNMX.FTZ R2, R0, R14, !PT ;  /* 0x0000000e00027209 */ /* 0x000fc80007810000 */
[----:B------:R-:W-:-:S07]  /*24d0*/  MOV R13, R2 ;  /* 0x00000002000d7202 */ /* 0x000fce0000000f00 */
[----:B------:R-:W-:Y:S05]  /*24e0*/  WARPSYNC.COLLECTIVE R15, `(.L_x_11086) ;  /* 0x000000000f087348 */ /* 0x000fea0003c00000 */
[----:B------:R0:W1:Y:S02]  /*24f0*/  SHFL.BFLY P6, R14, R13, R12, R11 ;  /* 0x0c00000c0d0e7389 */ /* 0x00006400000c000b */
[----:B01----:R-:W-:Y:S05]  /*2500*/  ENDCOLLECTIVE ;  /* 0x000000000000791b */ /* 0x003fea0003800000 */
.L_x_11086:
[----:B------:R-:W-:Y:S01]  /*2510*/  HFMA2 R12, -RZ, RZ, 0, 1.1920928955078125e-07 ;  /* 0x00000002ff0c7431 */ /* 0x000fe200000001ff */
[----:B------:R-:W-:-:S04]  /*2520*/  FMNMX.FTZ R3, R2, R14, !PT ;  /* 0x0000000e02037209 */ /* 0x000fc80007810000 */
[----:B------:R-:W-:-:S07]  /*2530*/  MOV R13, R3 ;  /* 0x00000003000d7202 */ /* 0x000fce0000000f00 */
[----:B------:R-:W-:Y:S05]  /*2540*/  WARPSYNC.COLLECTIVE R15, `(.L_x_11087) ;  /* 0x000000000f087348 */ /* 0x000fea0003c00000 */
[----:B------:R0:W1:Y:S02]  /*2550*/  SHFL.BFLY P6, R14, R13, R12, R11 ;  /* 0x0c00000c0d0e7389 */ /* 0x00006400000c000b */
[----:B01----:R-:W-:Y:S05]  /*2560*/  ENDCOLLECTIVE ;  /* 0x000000000000791b */ /* 0x003fea0003800000 */
.L_x_11087:
[----:B------:R-:W-:Y:S01]  /*2570*/  HFMA2 R12, -RZ, RZ, 0, 5.9604644775390625e-08 ;  /* 0x00000001ff0c7431 */ /* 0x000fe200000001ff */
[----:B------:R-:W-:-:S04]  /*2580*/  FMNMX.FTZ R4, R3, R14, !PT ;  /* 0x0000000e03047209 */ /* 0x000fc80007810000 */
[----:B------:R-:W-:-:S07]  /*2590*/  MOV R13, R4 ;  /* 0x00000004000d7202 */ /* 0x000fce0000000f00 */
[----:B------:R-:W-:Y:S05]  /*25a0*/  WARPSYNC.COLLECTIVE R15, `(.L_x_11088) ;  /* 0x000000000f087348 */ /* 0x000fea0003c00000 */
[----:B------:R0:W1:Y:S02]  /*25b0*/  SHFL.BFLY P6, R14, R13, R12, R11 ;  /* 0x0c00000c0d0e7389 */ /* 0x00006400000c000b */
[----:B01----:R-:W-:Y:S05]  /*25c0*/  ENDCOLLECTIVE ;  /* 0x000000000000791b */ /* 0x003fea0003800000 */
.L_x_11088:
[----:B------:R-:W-:Y:S05]  /*25d0*/  BRA `(.L_x_11089) ;  /* 0xffffffdc00487947 */ /* 0x000fea000383ffff */
.L_x_11090:
        /* <DEDUP_REMOVED lines=10> */
.L_x_25795:


//--------------------- .text._ZN4vllm25paged_attention_v1_kernelIthLi32ELi32ELi128ELNS_18Fp8KVCacheDataTypeE1ELb0EEEvPT_PKS2_PKT0_S8_ifPKiSA_iPKfiiiSC_SC_iiiii --------------------------
	.section	.text._ZN4vllm25paged_attention_v1_kernelIthLi32ELi32ELi128ELNS_18Fp8KVCacheDataTypeE1ELb0EEEvPT_PKS2_PKT0_S8_ifPKiSA_iPKfiiiSC_SC_iiiii,"ax",@progbits
	.align	128
        .global         _ZN4vllm25paged_attention_v1_kernelIthLi32ELi32ELi128ELNS_18Fp8KVCacheDataTypeE1ELb0EEEvPT_PKS2_PKT0_S8_ifPKiSA_iPKfiiiSC_SC_iiiii
        .type           _ZN4vllm25paged_attention_v1_kernelIthLi32ELi32ELi128ELNS_18Fp8KVCacheDataTypeE1ELb0EEEvPT_PKS2_PKT0_S8_ifPKiSA_iPKfiiiSC_SC_iiiii,@function
        .size           _ZN4vllm25paged_attention_v1_kernelIthLi32ELi32ELi128ELNS_18Fp8KVCacheDataTypeE1ELb0EEEvPT_PKS2_PKT0_S8_ifPKiSA_iPKfiiiSC_SC_iiiii,(.L_x_25796 - _ZN4vllm25paged_attention_v1_kernelIthLi32ELi32ELi128ELNS_18Fp8KVCacheDataTypeE1ELb0EEEvPT_PKS2_PKT0_S8_ifPKiSA_iPKfiiiSC_SC_iiiii)
        .other          _ZN4vllm25paged_attention_v1_kernelIthLi32ELi32ELi128ELNS_18Fp8KVCacheDataTypeE1ELb0EEEvPT_PKS2_PKT0_S8_ifPKiSA_iPKfiiiSC_SC_iiiii,@"STO_CUDA_ENTRY STV_DEFAULT"
_ZN4vllm25paged_attention_v1_kernelIthLi32ELi32ELi128ELNS_18Fp8KVCacheDataTypeE1ELb0EEEvPT_PKS2_PKT0_S8_ifPKiSA_iPKfiiiSC_SC_iiiii:
.text._ZN4vllm25paged_attention_v1_kernelIthLi32ELi32ELi128ELNS_18Fp8KVCacheDataTypeE1ELb0EEEvPT_PKS2_PKT0_S8_ifPKiSA_iPKfiiiSC_SC_iiiii:
        /* <DEDUP_REMOVED lines=35> */
.L_x_11092:
[----:B------:R-:W-:Y:S05]  /*0230*/  BSYNC.RECONVERGENT B6 ;  /* 0x0000000000067941 */ /* 0x000fea0003800200 */
.L_x_11091:
        /* <DEDUP_REMOVED lines=12> */
.L_x_11119:
        /* <DEDUP_REMOVED lines=39> */
.L_x_11098:
        /* <DEDUP_REMOVED lines=11> */
.L_x_11097:
[----:B------:R-:W-:Y:S05]  /*0620*/  BSYNC.RECONVERGENT B1 ;  /* 0x0000000000017941 */ /* 0x000fea0003800200 */
.L_x_11096:
        /* <DEDUP_REMOVED lines=12> */
.L_x_11101:
        /* <DEDUP_REMOVED lines=100> */
.L_x_11100:
[----:B------:R-:W-:Y:S05]  /*0d30*/  BSYNC.RECONVERGENT B1 ;  /* 0x0000000000017941 */ /* 0x000fea0003800200 */
.L_x_11099:
        /* <DEDUP_REMOVED lines=55> */
.L_x_11103:
[----:B------:R-:W-:Y:S05]  /*10b0*/  BSYNC.RECONVERGENT B1 ;  /* 0x0000000000017941 */ /* 0x000fea0003800200 */
.L_x_11102:
        /* <DEDUP_REMOVED lines=26> */
.L_x_11095:
[----:B------:R-:W-:Y:S05]  /*1260*/  BSYNC.RECONVERGENT B0 ;  /* 0x0000000000007941 */ /* 0x000fea0003800200 */
.L_x_11094:
        /* <DEDUP_REMOVED lines=39> */
.L_x_11108:
[----:B------:R-:W0:Y:S01]  /*14e0*/  LDS R5, [R4] ;  /* 0x0000000004057984 */ /* 0x000e220000000800 */
[----:B------:R-:W-:-:S04]  /*14f0*/  IADD3 R7, PT, PT, R7, 0x1, RZ ;  /* 0x0000000107077810 */ /* 0x000fc80007ffe0ff */
[----:B------:R-:W-:Y:S01]  /*1500*/  ISETP.NE.AND P0, PT, R7, RZ, PT ;  /* 0x000000ff0700720c */ /* 0x000fe20003f05270 */
[----:B0-----:R-:W-:-:S05]  /*1510*/  FMUL.FTZ R5, R5, R2 ;  /* 0x0000000205057220 */ /* 0x001fca0000410000 */
[----:B------:R0:W-:Y:S02]  /*1520*/  STS [R4], R5 ;  /* 0x0000000504007388 */ /* 0x0001e40000000800 */
[----:B0-----:R-:W-:-:S05]  /*1530*/  IADD3 R4, PT, PT, R4, 0x200, RZ ;  /* 0x0000020004047810 */ /* 0x001fca0007ffe0ff */
[----:B------:R-:W-:Y:S05]  /*1540*/  @P0 BRA `(.L_x_11108) ;  /* 0xfffffffc00e40947 */ /* 0x000fea000383ffff */
.L_x_11107:
[----:B------:R-:W-:Y:S05]  /*1550*/  BSYNC.RECONVERGENT B1 ;  /* 0x0000000000017941 */ /* 0x000fea0003800200 */
.L_x_11106:
        /* <DEDUP_REMOVED lines=12> */
.L_x_11111:
        /* <DEDUP_REMOVED lines=52> */
.L_x_11110:
[----:B------:R-:W-:Y:S05]  /*1960*/  BSYNC.RECONVERGENT B1 ;  /* 0x0000000000017941 */ /* 0x000fea0003800200 */
.L_x_11109:
        /* <DEDUP_REMOVED lines=31> */
.L_x_11113:
[----:B------:R-:W-:Y:S05]  /*1b60*/  BSYNC.RECONVERGENT B1 ;  /* 0x0000000000017941 */ /* 0x000fea0003800200 */
.L_x_11112:
        /* <DEDUP_REMOVED lines=14> */
.L_x_11105:
[----:B------:R-:W-:Y:S05]  /*1c50*/  BSYNC.RECONVERGENT B0 ;  /* 0x0000000000007941 */ /* 0x000fea0003800200 */
.L_x_11104:
        /* <DEDUP_REMOVED lines=72> */
.L_x_11093:
[----:B------:R-:W-:Y:S01]  /*20e0*/  HFMA2 R11, -RZ, RZ, 0, 1.847743988037109375e-06 ;  /* 0x0000001fff0b7431 */ /* 0x000fe200000001ff */
[----:B------:R-:W-:Y:S02]  /*20f0*/  MOV R12, 0x10 ;  /* 0x00000010000c7802 */ /* 0x000fe40000000f00 */
[----:B------:R-:W-:-:S07]  /*2100*/  MOV R15, 0xffffffff ;  /* 0xffffffff000f7802 */ /* 0x000fce0000000f00 */
[----:B------:R-:W-:Y:S05]  /*2110*/  WARPSYNC.COLLECTIVE R15, `(.L_x_11114) ;  /* 0x000000000f087348 */ /* 0x000fea0003c00000 */
[----:B------:R0:W1:Y:S02]  /*2120*/  SHFL.BFLY P6, R14, R13, R12, R11 ;  /* 0x0c00000c0d0e7389 */ /* 0x00006400000c000b */
[----:B01----:R-:W-:Y:S05]  /*2130*/  ENDCOLLECTIVE ;  /* 0x000000000000791b */ /* 0x003fea0003800000 */
.L_x_11114:
[----:B------:R-:W-:Y:S01]  /*2140*/  HFMA2 R12, -RZ, RZ, 0, 4.76837158203125e-07 ;  /* 0x00000008ff0c7431 */ /* 0x000fe200000001ff */
[----:B------:R-:W-:-:S05]  /*2150*/  FMNMX.FTZ R0, R14, -3.40282346638528859812e+38, !PT ;  /* 0xff7fffff0e007809 */ /* 0x000fca0007810000 */
[----:B------:R-:W-:-:S07]  /*2160*/  IMAD.MOV.U32 R13, RZ, RZ, R0 ;  /* 0x000000ffff0d7224 */ /* 0x000fce00078e0000 */
[----:B------:R-:W-:Y:S05]  /*2170*/  WARPSYNC.COLLECTIVE R15, `(.L_x_11115) ;  /* 0x000000000f087348 */ /* 0x000fea0003c00000 */
[----:B------:R0:W1:Y:S02]  /*2180*/  SHFL.BFLY P6, R14, R13, R12, R11 ;  /* 0x0c00000c0d0e7389 */ /* 0x00006400000c000b */
[----:B01----:R-:W-:Y:S05]  /*2190*/  ENDCOLLECTIVE ;  /* 0x000000000000791b */ /* 0x003fea0003800000 */
.L_x_11115:
[----:B------:R-:W-:Y:S01]  /*21a0*/  HFMA2 R12, -RZ, RZ, 0, 2.384185791015625e-07 ;  /* 0x00000004ff0c7431 */ /* 0x000fe200000001ff */
[----:B------:R-:W-:-:S04]  /*21b0*/  FMNMX.FTZ R2, R0, R14, !PT ;  /* 0x0000000e00027209 */ /* 0x000fc80007810000 */
[----:B------:R-:W-:-:S07]  /*21c0*/  MOV R13, R2 ;  /* 0x00000002000d7202 */ /* 0x000fce0000000f00 */
[----:B------:R-:W-:Y:S05]  /*21d0*/  WARPSYNC.COLLECTIVE R15, `(.L_x_11116) ;  /* 0x000000000f087348 */ /* 0x000fea0003c00000 */
[----:B------:R0:W1:Y:S02]  /*21e0*/  SHFL.BFLY P6, R14, R13, R12, R11 ;  /* 0x0c00000c0d0e7389 */ /* 0x00006400000c000b */
[----:B01----:R-:W-:Y:S05]  /*21f0*/  ENDCOLLECTIVE ;  /* 0x000000000000791b */ /* 0x003fea0003800000 */
.L_x_11116:
[----:B------:R-:W-:Y:S01]  /*2200*/  HFMA2 R12, -RZ, RZ, 0, 1.1920928955078125e-07 ;  /* 0x00000002ff0c7431 */ /* 0x000fe200000001ff */
[----:B------:R-:W-:-:S04]  /*2210*/  FMNMX.FTZ R3, R2, R14, !PT ;  /* 0x0000000e02037209 */ /* 0x000fc80007810000 */
[----:B------:R-:W-:-:S07]  /*2220*/  MOV R13, R3 ;  /* 0x00000003000d7202 */ /* 0x000fce0000000f00 */
[----:B------:R-:W-:Y:S05]  /*2230*/  WARPSYNC.COLLECTIVE R15, `(.L_x_11117) ;  /* 0x000000000f087348 */ /* 0x000fea0003c00000 */
[----:B------:R0:W1:Y:S02]  /*2240*/  SHFL.BFLY P6, R14, R13, R12, R11 ;  /* 0x0c00000c0d0e7389 */ /* 0x00006400000c000b */
[----:B01----:R-:W-:Y:S05]  /*2250*/  ENDCOLLECTIVE ;  /* 0x000000000000791b */ /* 0x003fea0003800000 */
.L_x_11117:
[----:B------:R-:W-:Y:S01]  /*2260*/  HFMA2 R12, -RZ, RZ, 0, 5.9604644775390625e-08 ;  /* 0x00000001ff0c7431 */ /* 0x000fe200000001ff */
[----:B------:R-:W-:-:S04]  /*2270*/  FMNMX.FTZ R4, R3, R14, !PT ;  /* 0x0000000e03047209 */ /* 0x000fc80007810000 */
[----:B------:R-:W-:-:S07]  /*2280*/  MOV R13, R4 ;  /* 0x00000004000d7202 */ /* 0x000fce0000000f00 */
[----:B------:R-:W-:Y:S05]  /*2290*/  WARPSYNC.COLLECTIVE R15, `(.L_x_11118) ;  /* 0x000000000f087348 */ /* 0x000fea0003c00000 */
[----:B------:R0:W1:Y:S02]  /*22a0*/  SHFL.BFLY P6, R14, R13, R12, R11 ;  /* 0x0c00000c0d0e7389 */ /* 0x00006400000c000b */
[----:B01----:R-:W-:Y:S05]  /*22b0*/  ENDCOLLECTIVE ;  /* 0x000000000000791b */ /* 0x003fea0003800000 */
.L_x_11118:
[----:B------:R-:W-:Y:S05]  /*22c0*/  BRA `(.L_x_11119) ;  /* 0xffffffe0000c7947 */ /* 0x000fea000383ffff */
.L_x_11120:
        /* <DEDUP_REMOVED lines=11> */
.L_x_25796:


//--------------------- .text._ZN4vllm25paged_attention_v1_kernelIthLi256ELi32ELi128ELNS_18Fp8KVCacheDataTypeE1ELb1EEEvPT_PKS2_PKT0_S8_ifPKiSA_iPKfiiiSC_SC_iiiii --------------------------
	.section	.text._ZN4vllm25paged_attention_v1_kernelIthLi256ELi32ELi128ELNS_18Fp8KVCacheDataTypeE1ELb1EEEvPT_PKS2_PKT0_S8_ifPKiSA_iPKfiiiSC_SC_iiiii,"ax",@progbits
	.align	128
        .global         _ZN4vllm25paged_attention_v1_kernelIthLi256ELi32ELi128ELNS_18Fp8KVCacheDataTypeE1ELb1EEEvPT_PKS2_PKT0_S8_ifPKiSA_iPKfiiiSC_SC_iiiii
        .type           _ZN4vllm25paged_attention_v1_kernelIthLi256ELi32ELi128ELNS_18Fp8KVCacheDataTypeE1ELb1EEEvPT_PKS2_PKT0_S8_ifPKiSA_iPKfiiiSC_SC_iiiii,@function
        .size           _ZN4vllm25paged_attention_v1_kernelIthLi256ELi32ELi128ELNS_18Fp8KVCacheDataTypeE1ELb1EEEvPT_PKS2_PKT0_S8_ifPKiSA_iPKfiiiSC_SC_iiiii,(.L_x_25797 - _ZN4vllm25paged_attention_v1_kernelIthLi256ELi32ELi128ELNS_18Fp8KVCacheDataTypeE1ELb1EEEvPT_PKS2_PKT0_S8_ifPKiSA_iPKfiiiSC_SC_iiiii)
        .other          _ZN4vllm25paged_attention_v1_kernelIthLi256ELi32ELi128ELNS_18Fp8KVCacheDataTypeE1ELb1EEEvPT_PKS2_PKT0_S8_ifPKiSA_iPKfiiiSC_SC_iiiii,@"STO_CUDA_ENTRY STV_DEFAULT"
_ZN4vllm25paged_attention_v1_kernelIthLi256ELi32ELi128ELNS_18Fp8KVCacheDataTypeE1ELb1EEEvPT_PKS2_PKT0_S8_ifPKiSA_iPKfiiiSC_SC_iiiii:
.text._ZN4vllm25paged_attention_v1_kernelIthLi256ELi32ELi128ELNS_18Fp8KVCacheDataTypeE1ELb1EEEvPT_PKS2_PKT0_S8_ifPKiSA_iPKfiiiSC_SC_iiiii:
        /* <DEDUP_REMOVED lines=108> */
.L_x_11121:
        /* <DEDUP_REMOVED lines=26> */
.L_x_11125:
        /* <DEDUP_REMOVED lines=37> */
.L_x_11123:
[----:B------:R-:W-:Y:S05]  /*0ab0*/  BSYNC.RECONVERGENT B6 ;  /* 0x0000000000067941 */ /* 0x000fea0003800200 */
.L_x_11122:
        /* <DEDUP_REMOVED lines=12> */
.L_x_11166:
        /* <DEDUP_REMOVED lines=39> */
.L_x_11131:
        /* <DEDUP_REMOVED lines=11> */
.L_x_11130:
[----:B------:R-:W-:Y:S05]  /*0ea0*/  BSYNC.RECONVERGENT B1 ;  /* 0x0000000000017941 */ /* 0x000fea0003800200 */
.L_x_11129:
        /* <DEDUP_REMOVED lines=12> */
.L_x_11134:
        /* <DEDUP_REMOVED lines=100> */
.L_x_11133:
[----:B------:R-:W-:Y:S05]  /*15b0*/  BSYNC.RECONVERGENT B1 ;  /* 0x0000000000017941 */ /* 0x000fea0003800200 */
.L_x_11132:
        /* <DEDUP_REMOVED lines=55> */
.L_x_11136:
[----:B------:R-:W-:Y:S05]  /*1930*/  BSYNC.RECONVERGENT B1 ;  /* 0x0000000000017941 */ /* 0x000fea0003800200 */
.L_x_11135:
        /* <DEDUP_REMOVED lines=26> */
.L_x_11128:
[----:B------:R-:W-:Y:S05]  /*1ae0*/  BSYNC.RECONVERGENT B0 ;  /* 0x0000000000007941 */ /* 0x000fea0003800200 */
.L_x_11127:
        /* <DEDUP_REMOVED lines=39> */
.L_x_11141:
[----:B------:R-:W0:Y:S01]  /*1d60*/  LDS R11, [R8] ;  /* 0x00000000080b7984 */ /* 0x000e220000000800 */
[----:B------:R-:W-:-:S04]  /*1d70*/  IADD3 R10, PT, PT, R10, 0x1, RZ ;  /* 0x000000010a0a7810 */ /* 0x000fc80007ffe0ff */
[----:B------:R-:W-:Y:S01]  /*1d80*/  ISETP.NE.AND P0, PT, R10, RZ, PT ;  /* 0x000000ff0a00720c */ /* 0x000fe20003f05270 */
[----:B0-----:R-:W-:-:S05]  /*1d90*/  FMUL.FTZ R11, R11, R2 ;  /* 0x000000020b0b7220 */ /* 0x001fca0000410000 */
[----:B------:R0:W-:Y:S02]  /*1da0*/  STS [R8], R11 ;  /* 0x0000000b08007388 */ /* 0x0001e40000000800 */
[----:B0-----:R-:W-:-:S05]  /*1db0*/  VIADD R8, R8, 0x200 ;  /* 0x0000020008087836 */ /* 0x001fca0000000000 */
[----:B------:R-:W-:Y:S05]  /*1dc0*/  @P0 BRA `(.L_x_11141) ;  /* 0xfffffffc00e40947 */ /* 0x000fea000383ffff */
.L_x_11140:
[----:B------:R-:W-:Y:S05]  /*1dd0*/  BSYNC.RECONVERGENT B1 ;  /* 0x0000000000017941 */ /* 0x000fea0003800200 */
.L_x_11139:
        /* <DEDUP_REMOVED lines=12> */
.L_x_11144:
        /* <DEDUP_REMOVED lines=52> */
.L_x_11143:
[----:B------:R-:W-:Y:S05]  /*21e0*/  BSYNC.RECONVERGENT B1 ;  /* 0x0000000000017941 */ /* 0x000fea0003800200 */
.L_x_11142:
        /* <DEDUP_REMOVED lines=31> */
.L_x_11146:
[----:B------:R-:W-:Y:S05]  /*23e0*/  BSYNC.RECONVERGENT B1 ;  /* 0x0000000000017941 */ /* 0x000fea0003800200 */
.L_x_11145:
        /* <DEDUP_REMOVED lines=14> */
.L_x_11138:
[----:B------:R-:W-:Y:S05]  /*24d0*/  BSYNC.RECONVERGENT B0 ;  /* 0x0000000000007941 */ /* 0x000fea0003800200 */
.L_x_11137:
        /* <DEDUP_REMOVED lines=29> */
.L_x_11150:
        /* <DEDUP_REMOVED lines=33> */
.L_x_11149:
        /* <DEDUP_REMOVED lines=16> */
.L_x_11148:
[----:B------:R-:W-:Y:S05]  /*29c0*/  BSYNC.RECONVERGENT B6 ;  /* 0x0000000000067941 */ /* 0x000fea0003800200 */
.L_x_11147:
        /* <DEDUP_REMOVED lines=124> */
.L_x_11231:
        /* <DEDUP_REMOVED lines=47> */
.L_x_11153:
[----:B------:R-:W-:Y:S05]  /*3480*/  BSYNC.RECONVERGENT B0 ;  /* 0x0000000000007941 */ /* 0x000fea0003800200 */
.L_x_11152:
        /* <DEDUP_REMOVED lines=77> */
.L_x_11155:
[----:B------:R-:W-:Y:S05]  /*3960*/  BSYNC.RECONVERGENT B0 ;  /* 0x0000000000007941 */ /* 0x000fea0003800200 */
.L_x_11154:
        /* <DEDUP_REMOVED lines=36> */
.L_x_11157:
[----:B------:R-:W-:Y:S05]  /*3bb0*/  BSYNC.RECONVERGENT B0 ;  /* 0x0000000000007941 */ /* 0x000fea0003800200 */
.L_x_11156:
        /* <DEDUP_REMOVED lines=67> */
.L_x_11159:
[----:B------:R-:W-:Y:S05]  /*3ff0*/  BSYNC.RECONVERGENT B0 ;  /* 0x0000000000007941 */ /* 0x000fea0003800200 */
.L_x_11158:
        /* <DEDUP_REMOVED lines=81> */
.L_x_11124:
        /* <DEDUP_REMOVED lines=16> */
.L_x_11160:
[----:B------:R-:W-:Y:S05]  /*4610*/  EXIT ;  /* 0x000000000000794d */ /* 0x000fea0003800000 */
.L_x_11126:
[----:B------:R-:W-:Y:S01]  /*4620*/  HFMA2 R12, -RZ, RZ, 0, 9.5367431640625e-07 ;  /* 0x00000010ff0c7431 */ /* 0x000fe200000001ff */
[----:B------:R-:W-:Y:S01]  /*4630*/  MOV R11, 0x1f ;  /* 0x0000001f000b7802 */ /* 0x000fe20000000f00 */
[----:B------:R-:W-:-:S07]  /*4640*/  IMAD.MOV.U32 R15, RZ, RZ, -0x1 ;  /* 0xffffffffff0f7424 */ /* 0x000fce00078e00ff */
[----:B------:R-:W-:Y:S05]  /*4650*/  WARPSYNC.COLLECTIVE R15, `(.L_x_11161) ;  /* 0x000000000f087348 */ /* 0x000fea0003c00000 */
[----:B------:R0:W1:Y:S02]  /*4660*/  SHFL.BFLY P6, R14, R13, R12, R11 ;  /* 0x0c00000c0d0e7389 */ /* 0x00006400000c000b */
[----:B01----:R-:W-:Y:S05]  /*4670*/  ENDCOLLECTIVE ;  /* 0x000000000000791b */ /* 0x003fea0003800000 */
.L_x_11161:
[----:B------:R-:W-:Y:S01]  /*4680*/  HFMA2 R12, -RZ, RZ, 0, 4.76837158203125e-07 ;  /* 0x00000008ff0c7431 */ /* 0x000fe200000001ff */
[----:B------:R-:W-:-:S04]  /*4690*/  FMNMX.FTZ R0, R14, -3.40282346638528859812e+38, !PT ;  /* 0xff7fffff0e007809 */ /* 0x000fc80007810000 */
[----:B------:R-:W-:-:S07]  /*46a0*/  MOV R13, R0 ;  /* 0x00000000000d7202 */ /* 0x000fce0000000f00 */
[----:B------:R-:W-:Y:S05]  /*46b0*/  WARPSYNC.COLLECTIVE R15, `(.L_x_11162) ;  /* 0x000000000f087348 */ /* 0x000fea0003c00000 */
[----:B------:R0:W1:Y:S02]  /*46c0*/  SHFL.BFLY P6, R14, R13, R12, R11 ;  /* 0x0c00000c0d0e7389 */ /* 0x00006400000c000b */
[----:B01----:R-:W-:Y:S05]  /*46d0*/  ENDCOLLECTIVE ;  /* 0x000000000000791b */ /* 0x003fea0003800000 */
.L_x_11162:
[----:B------:R-:W-:Y:S01]  /*46e0*/  IMAD.MOV.U32 R12, RZ, RZ, 0x4 ;  /* 0x00000004ff0c7424 */ /* 0x000fe200078e00ff */
[----:B------:R-:W-:-:S04]  /*46f0*/  FMNMX.FTZ R2, R0, R14, !PT ;  /* 0x0000000e00027209 */ /* 0x000fc80007810000 */
[----:B------:R-:W-:-:S07]  /*4700*/  MOV R13, R2 ;  /* 0x00000002000d7202 */ /* 0x000fce0000000f00 */
[----:B------:R-:W-:Y:S05]  /*4710*/  WARPSYNC.COLLECTIVE R15, `(.L_x_11163) ;  /* 0x000000000f087348 */ /* 0x000fea0003c00000 */
[----:B------:R0:W1:Y:S02]  /*4720*/  SHFL.BFLY P6, R14, R13, R12, R11 ;  /* 0x0c00000c0d0e7389 */ /* 0x00006400000c000b */
[----:B01----:R-:W-:Y:S05]  /*4730*/  ENDCOLLECTIVE ;  /* 0x000000000000791b */ /* 0x003fea0003800000 */
.L_x_11163:
[----:B------:R-:W-:Y:S01]  /*4740*/  HFMA2 R12, -RZ, RZ, 0, 1.1920928955078125e-07 ;  /* 0x00000002ff0c7431 */ /* 0x000fe200000001ff */
[----:B------:R-:W-:-:S04]  /*4750*/  FMNMX.FTZ R3, R2, R14, !PT ;  /* 0x0000000e02037209 */ /* 0x000fc80007810000 */
[----:B------:R-:W-:-:S07]  /*4760*/  MOV R13, R3 ;  /* 0x00000003000d7202 */ /* 0x000fce0000000f00 */
[----:B------:R-:W-:Y:S05]  /*4770*/  WARPSYNC.COLLECTIVE R15, `(.L_x_11164) ;  /* 0x000000000f087348 */ /* 0x000fea0003c00000 */
[----:B------:R0:W1:Y:S02]  /*4780*/  SHFL.BFLY P6, R14, R13, R12, R11 ;  /* 0x0c00000c0d0e7389 */ /* 0x00006400000c000b */
[----:B01----:R-:W-:Y:S05]  /*4790*/  ENDCOLLECTIVE ;  /* 0x000000000000791b */ /* 0x003fea0003800000 */
.L_x_11164:
[----:B------:R-:W-:Y:S01]  /*47a0*/  IMAD.MOV.U32 R12, RZ, RZ, 0x1 ;  /* 0x00000001ff0c7424 */ /* 0x000fe200078e00ff */
[----:B------:R-:W-:-:S04]  /*47b0*/  FMNMX.FTZ R4, R3, R14, !PT ;  /* 0x0000000e03047209 */ /* 0x000fc80007810000 */
[----:B------:R-:W-:-:S07]  /*47c0*/  MOV R13, R4 ;  /* 0x00000004000d7202 */ /* 0x000fce0000000f00 */
[----:B------:R-:W-:Y:S05]  /*47d0*/  WARPSYNC.COLLECTIVE R15, `(.L_x_11165) ;  /* 0x000000000f087348 */ /* 0x000fea0003c00000 */
[----:B------:R0:W1:Y:S02]  /*47e0*/  SHFL.BFLY P6, R14, R13, R12, R11 ;  /* 0x0c00000c0d0e7389 */ /* 0x00006400000c000b */
[----:B01----:R-:W-:Y:S05]  /*47f0*/  ENDCOLLECTIVE ;  /* 0x000000000000791b */ /* 0x003fea0003800000 */
.L_x_11165:
[----:B------:R-:W-:Y:S05]  /*4800*/  BRA `(.L_x_11166) ;  /* 0xffffffc000dc7947 */ /* 0x000fea000383ffff */
.L_x_11151:
[----:B-1----:R-:W-:Y:S01]  /*4810*/  HFMA2 R13, -RZ, RZ, 0, 0 ;  /* 0x00000000ff0d7431 */ /* 0x002fe200000001ff */
[----:B------:R-:W-:Y:S01]  /*4820*/  MOV R12, 0x2 ;  /* 0x00000002000c7802 */ /* 0x000fe20000000f00 */
[----:B0-----:R-:W-:Y:S02]  /*4830*/  HFMA2 R11, -RZ, RZ, 0, 1.847743988037109375e-06 ;  /* 0x0000001fff0b7431 */ /* 0x001fe400000001ff */
[----:B------:R-:W-:-:S07]  /*4840*/  IMAD.MOV.U32 R15, RZ, RZ, -0x1 ;  /* 0xffffffffff0f7424 */ /* 0x000fce00078e00ff */
[----:B------:R-:W-:Y:S05]  /*4850*/  WARPSYNC.COLLECTIVE R15, `(.L_x_11167) ;  /* 0x000000000f087348 */ /* 0x000fea0003c00000 */
[----:B------:R0:W1:Y:S02]  /*4860*/  SHFL.BFLY P6, R14, R13, R12, R11 ;  /* 0x0c00000c0d0e7389 */ /* 0x00006400000c000b */
[----:B01----:R-:W-:Y:S05]  /*4870*/  ENDCOLLECTIVE ;  /* 0x000000000000791b */ /* 0x003fea0003800000 */
.L_x_11167:
[----:B------:R-:W-:Y:S02]  /*4880*/  HFMA2 R12, -RZ, RZ, 0, 5.9604644775390625e-08 ;  /* 0x00000001ff0c7431 */ /* 0x000fe400000001ff */
[----:B------:R-:W-:-:S05]  /*4890*/  FADD.FTZ R0, RZ, R14 ;  /* 0x0000000eff007221 */ /* 0x000fca0000010000 */
[----:B------:R-:W-:-:S07]  /*48a0*/  MOV R13, R0 ;  /* 0x00000000000d7202 */ /* 0x000fce0000000f00 */
[----:B------:R-:W-:Y:S05]  /*48b0*/  WARPSYNC.COLLECTIVE R15, `(.L_x_11168) ;  /* 0x000000000f087348 */ /* 0x000fea0003c00000 */
[----:B------:R0:W1:Y:S02]  /*48c0*/  SHFL.BFLY P6, R14, R13, R12, R11 ;  /* 0x0c00000c0d0e7389 */ /* 0x00006400000c000b */
[----:B01----:R-:W-:Y:S05]  /*48d0*/  ENDCOLLECTIVE ;  /* 0x000000000000791b */ /* 0x003fea0003800000 */
.L_x_11168:
[----:B------:R-:W-:Y:S02]  /*48e0*/  HFMA2 R12, -RZ, RZ, 0, 1.1920928955078125e-07 ;  /* 0x00000002ff0c7431 */ /* 0x000fe400000001ff */
[----:B------:R-:W-:Y:S01]  /*48f0*/  IMAD.MOV.U32 R13, RZ, RZ, RZ ;  /* 0x000000ffff0d7224 */ /* 0x000fe200078e00ff */
[----:B------:R-:W-:-:S07]  /*4900*/  MOV R47, R14 ;  /* 0x0000000e002f7202 */ /* 0x000fce0000000f00 */
[----:B------:R-:W-:Y:S05]  /*4910*/  WARPSYNC.COLLECTIVE R15, `(.L_x_11169) ;  /* 0x000000000f087348 */ /* 0x000fea0003c00000 */
[----:B------:R0:W1:Y:S02]  /*4920*/  SHFL.BFLY P6, R14, R13, R12, R11 ;  /* 0x0c00000c0d0e7389 */ /* 0x00006400000c000b */
[----:B01----:R-:W-:Y:S05]  /*4930*/  ENDCOLLECTIVE ;  /* 0x000000000000791b */ /* 0x003fea0003800000 */
.L_x_11169:
        /* <DEDUP_REMOVED lines=8> */
.L_x_11170:
[----:B------:R-:W-:Y:S01]  /*49c0*/  HFMA2 R13, -RZ, RZ, 0, 0 ;  /* 0x00000000ff0d7431 */ /* 0x000fe200000001ff */
[----:B------:R-:W-:Y:S02]  /*49d0*/  MOV R12, 0x2 ;  /* 0x00000002000c7802 */ /* 0x000fe40000000f00 */
[----:B------:R-:W-:-:S07]  /*49e0*/  MOV R46, R14 ;  /* 0x0000000e002e7202 */ /* 0x000fce0000000f00 */
[----:B------:R-:W-:Y:S05]  /*49f0*/  WARPSYNC.COLLECTIVE R15, `(.L_x_11171) ;  /* 0x000000000f087348 */ /* 0x000fea0003c00000 */
[----:B------:R0:W1:Y:S02]  /*4a00*/  SHFL.BFLY P6, R14, R13, R12, R11 ;  /* 0x0c00000c0d0e7389 */ /* 0x00006400000c000b */
[----:B01----:R-:W-:Y:S05]  /*4a10*/  ENDCOLLECTIVE ;  /* 0x000000000000791b */ /* 0x003fea0003800000 */
.L_x_11171:
        /* <DEDUP_REMOVED lines=8> */
.L_x_11172:
[----:B------:R-:W-:Y:S02]  /*4aa0*/  HFMA2 R12, -RZ, RZ, 0, 1.1920928955078125e-07 ;  /* 0x00000002ff0c7431 */ /* 0x000fe400000001ff */
[----:B------:R-:W-:Y:S01]  /*4ab0*/  IMAD.MOV.U32 R13, RZ, RZ, RZ ;  /* 0x000000ffff0d7224 */ /* 0x000fe200078e00ff */
[----:B------:R-:W-:-:S07]  /*4ac0*/  MOV R26, R14 ;  /* 0x0000000e001a7202 */ /* 0x000fce0000000f00 */
[----:B------:R-:W-:Y:S05]  /*4ad0*/  WARPSYNC.COLLECTIVE R15, `(.L_x_11173) ;  /* 0x000000000f087348 */ /* 0x000fea0003c00000 */
[----:B------:R0:W1:Y:S02]  /*4ae0*/  SHFL.BFLY P6, R14, R13, R12, R11 ;  /* 0x0c00000c0d0e7389 */ /* 0x00006400000c000b */
[----:B01----:R-:W-:Y:S05]  /*4af0*/  ENDCOLLECTIVE ;  /* 0x000000000000791b */ /* 0x003fea0003800000 */
.L_x_11173:
        /* <DEDUP_REMOVED lines=8> */
.L_x_11174:
[----:B------:R-:W-:Y:S01]  /*4b80*/  HFMA2 R13, -RZ, RZ, 0, 0 ;  /* 0x00000000ff0d7431 */ /* 0x000fe200000001ff */
[----:B------:R-:W-:Y:S02]  /*4b90*/  MOV R12, 0x2 ;  /* 0x00000002000c7802 */ /* 0x000fe40000000f00 */
[----:B------:R-:W-:-:S07]  /*4ba0*/  MOV R36, R14 ;  /* 0x0000000e00247202 */ /* 0x000fce0000000f00 */
[----:B------:R-:W-:Y:S05]  /*4bb0*/  WARPSYNC.COLLECTIVE R15, `(.L_x_11175) ;  /* 0x000000000f087348 */ /* 0x000fea0003c00000 */
[----:B------:R0:W1:Y:S02]  /*4bc0*/  SHFL.BFLY P6, R14, R13, R12, R11 ;  /* 0x0c00000c0d0e7389 */ /* 0x00006400000c000b */
[----:B01----:R-:W-:Y:S05]  /*4bd0*/  ENDCOLLECTIVE ;  /* 0x000000000000791b */ /* 0x003fea0003800000 */
.L_x_11175:
        /* <DEDUP_REMOVED lines=8> */
.L_x_11176:
[----:B------:R-:W-:Y:S02]  /*4c60*/  HFMA2 R12, -RZ, RZ, 0, 1.1920928955078125e-07 ;  /* 0x00000002ff0c7431 */ /* 0x000fe400000001ff */
[----:B------:R-:W-:Y:S01]  /*4c70*/  IMAD.MOV.U32 R13, RZ, RZ, RZ ;  /* 0x000000ffff0d7224 */ /* 0x000fe200078e00ff */
[----:B------:R-:W-:-:S07]  /*4c80*/  MOV R34, R14 ;  /* 0x0000000e00227202 */ /* 0x000fce0000000f00 */
[----:B------:R-:W-:Y:S05]  /*4c90*/  WARPSYNC.COLLECTIVE R15, `(.L_x_11177) ;  /* 0x000000000f087348 */ /* 0x000fea0003c00000 */
[----:B------:R0:W1:Y:S02]  /*4ca0*/  SHFL.BFLY P6, R14, R13, R12, R11 ;  /* 0x0c00000c0d0e7389 */ /* 0x00006400000c000b */
[----:B01----:R-:W-:Y:S05]  /*4cb0*/  ENDCOLLECTIVE ;  /* 0x000000000000791b */ /* 0x003fea0003800000 */
.L_x_11177:
        /* <DEDUP_REMOVED lines=8> */
.L_x_11178:
[----:B------:R-:W-:Y:S01]  /*4d40*/  HFMA2 R13, -RZ, RZ, 0, 0 ;  /* 0x00000000ff0d7431 */ /* 0x000fe200000001ff */
[----:B------:R-:W-:Y:S02]  /*4d50*/  MOV R12, 0x2 ;  /* 0x00000002000c7802 */ /* 0x000fe40000000f00 */
[----:B------:R-:W-:-:S07]  /*4d60*/  MOV R24, R14 ;  /* 0x0000000e00187202 */ /* 0x000fce0000000f00 */
[----:B------:R-:W-:Y:S05]  /*4d70*/  WARPSYNC.COLLECTIVE R15, `(.L_x_11179) ;  /* 0x000000000f087348 */ /* 0x000fea0003c00000 */
[----:B------:R0:W1:Y:S02]  /*4d80*/  SHFL.BFLY P6, R14, R13, R12, R11 ;  /* 0x0c00000c0d0e7389 */ /* 0x00006400000c000b */
[----:B01----:R-:W-:Y:S05]  /*4d90*/  ENDCOLLECTIVE ;  /* 0x000000000000791b */ /* 0x003fea0003800000 */
.L_x_11179:
        /* <DEDUP_REMOVED lines=8> */
.L_x_11180:
[----:B------:R-:W-:Y:S02]  /*4e20*/  HFMA2 R12, -RZ, RZ, 0, 1.1920928955078125e-07 ;  /* 0x00000002ff0c7431 */ /* 0x000fe400000001ff */
[----:B------:R-:W-:Y:S01]  /*4e30*/  IMAD.MOV.U32 R13, RZ, RZ, RZ ;  /* 0x000000ffff0d7224 */ /* 0x000fe200078e00ff */
[----:B------:R-:W-:-:S07]  /*4e40*/  MOV R22, R14 ;  /* 0x0000000e00167202 */ /* 0x000fce0000000f00 */
[----:B------:R-:W-:Y:S05]  /*4e50*/  WARPSYNC.COLLECTIVE R15, `(.L_x_11181) ;  /* 0x000000000f087348 */ /* 0x000fea0003c00000 */
[----:B------:R0:W1:Y:S02]  /*4e60*/  SHFL.BFLY P6, R14, R13, R12, R11 ;  /* 0x0c00000c0d0e7389 */ /* 0x00006400000c000b */
[----:B01----:R-:W-:Y:S05]  /*4e70*/  ENDCOLLECTIVE ;  /* 0x000000000000791b */ /* 0x003fea0003800000 */
.L_x_11181:
        /* <DEDUP_REMOVED lines=8> */
.L_x_11182:
[----:B------:R-:W-:Y:S01]  /*4f00*/  HFMA2 R13, -RZ, RZ, 0, 0 ;  /* 0x00000000ff0d7431 */ /* 0x000fe200000001ff */
[----:B------:R-:W-:Y:S02]  /*4f10*/  MOV R12, 0x2 ;  /* 0x00000002000c7802 */ /* 0x000fe40000000f00 */
[----:B------:R-:W-:-:S07]  /*4f20*/  MOV R20, R14 ;  /* 0x0000000e00147202 */ /* 0x000fce0000000f00 */
[----:B------:R-:W-:Y:S05]  /*4f30*/  WARPSYNC.COLLECTIVE R15, `(.L_x_11183) ;  /* 0x000000000f087348 */ /* 0x000fea0003c00000 */
[----:B------:R0:W1:Y:S02]  /*4f40*/  SHFL.BFLY P6, R14, R13, R12, R11 ;  /* 0x0c00000c0d0e7389 */ /* 0x00006400000c000b */
[----:B01----:R-:W-:Y:S05]  /*4f50*/  ENDCOLLECTIVE ;  /* 0x000000000000791b */ /* 0x003fea0003800000 */
.L_x_11183:
        /* <DEDUP_REMOVED lines=8> */
.L_x_11184:
[----:B------:R-:W-:Y:S02]  /*4fe0*/  HFMA2 R12, -RZ, RZ, 0, 1.1920928955078125e-07 ;  /* 0x00000002ff0c7431 */ /* 0x000fe400000001ff */
[----:B------:R-:W-:Y:S01]  /*4ff0*/  IMAD.MOV.U32 R13, RZ, RZ, RZ ;  /* 0x000000ffff0d7224 */ /* 0x000fe200078e00ff */
[----:B------:R-:W-:-:S07]  /*5000*/  MOV R18, R14 ;  /* 0x0000000e00127202 */ /* 0x000fce0000000f00 */
[----:B------:R-:W-:Y:S05]  /*5010*/  WARPSYNC.COLLECTIVE R15, `(.L_x_11185) ;  /* 0x000000000f087348 */ /* 0x000fea0003c00000 */
[----:B------:R0:W1:Y:S02]  /*5020*/  SHFL.BFLY P6, R14, R13, R12, R11 ;  /* 0x0c00000c0d0e7389 */ /* 0x00006400000c000b */
[----:B01----:R-:W-:Y:S05]  /*5030*/  ENDCOLLECTIVE ;  /* 0x000000000000791b */ /* 0x003fea0003800000 */
.L_x_11185:
        /* <DEDUP_REMOVED lines=8> */
.L_x_11186:
[----:B------:R-:W-:Y:S01]  /*50c0*/  HFMA2 R13, -RZ, RZ, 0, 0 ;  /* 0x00000000ff0d7431 */ /* 0x000fe200000001ff */
[----:B------:R-:W-:Y:S02]  /*50d0*/  MOV R12, 0x2 ;  /* 0x00000002000c7802 */ /* 0x000fe40000000f00 */
[----:B------:R-:W-:-:S07]  /*50e0*/  MOV R16, R14 ;  /* 0x0000000e00107202 */ /* 0x000fce0000000f00 */
[----:B------:R-:W-:Y:S05]  /*50f0*/  WARPSYNC.COLLECTIVE R15, `(.L_x_11187) ;  /* 0x000000000f087348 */ /* 0x000fea0003c00000 */
[----:B------:R0:W1:Y:S02]  /*5100*/  SHFL.BFLY P6, R14, R13, R12, R11 ;  /* 0x0c00000c0d0e7389 */ /* 0x00006400000c000b */
[----:B01----:R-:W-:Y:S05]  /*5110*/  ENDCOLLECTIVE ;  /* 0x000000000000791b */ /* 0x003fea0003800000 */
.L_x_11187:
        /* <DEDUP_REMOVED lines=8> */
.L_x_11188:
[----:B------:R-:W-:Y:S02]  /*51a0*/  HFMA2 R12, -RZ, RZ, 0, 1.1920928955078125e-07 ;  /* 0x00000002ff0c7431 */ /* 0x000fe400000001ff */
[----:B------:R-:W-:Y:S01]  /*51b0*/  IMAD.MOV.U32 R13, RZ, RZ, RZ ;  /* 0x000000ffff0d7224 */ /* 0x000fe200078e00ff */
[----:B------:R-:W-:-:S07]  /*51c0*/  MOV R10, R14 ;  /* 0x0000000e000a7202 */ /* 0x000fce0000000f00 */
[----:B------:R-:W-:Y:S05]  /*51d0*/  WARPSYNC.COLLECTIVE R15, `(.L_x_11189) ;  /* 0x000000000f087348 */ /* 0x000fea0003c00000 */
[----:B------:R0:W1:Y:S02]  /*51e0*/  SHFL.BFLY P6, R14, R13, R12, R11 ;  /* 0x0c00000c0d0e7389 */ /* 0x00006400000c000b */
[----:B01----:R-:W-:Y:S05]  /*51f0*/  ENDCOLLECTIVE ;  /* 0x000000000000791b */ /* 0x003fea0003800000 */
.L_x_11189:
        /* <DEDUP_REMOVED lines=8> */
.L_x_11190:
[----:B------:R-:W-:Y:S01]  /*5280*/  HFMA2 R13, -RZ, RZ, 0, 0 ;  /* 0x00000000ff0d7431 */ /* 0x000fe200000001ff */
[----:B------:R-:W-:Y:S02]  /*5290*/  MOV R12, 0x2 ;  /* 0x00000002000c7802 */ /* 0x000fe40000000f00 */
[----:B------:R-:W-:-:S07]  /*52a0*/  MOV R8, R14 ;  /* 0x0000000e00087202 */ /* 0x000fce0000000f00 */
[----:B------:R-:W-:Y:S05]  /*52b0*/  WARPSYNC.COLLECTIVE R15, `(.L_x_11191) ;  /* 0x000000000f087348 */ /* 0x000fea0003c00000 */
[----:B------:R0:W1:Y:S02]  /*52c0*/  SHFL.BFLY P6, R14, R13, R12, R11 ;  /* 0x0c00000c0d0e7389 */ /* 0x00006400000c000b */
[----:B01----:R-:W-:Y:S05]  /*52d0*/  ENDCOLLECTIVE ;  /* 0x000000000000791b */ /* 0x003fea0003800000 */
.L_x_11191:
        /* <DEDUP_REMOVED lines=8> */
.L_x_11192:
[----:B------:R-:W-:Y:S02]  /*5360*/  HFMA2 R12, -RZ, RZ, 0, 1.1920928955078125e-07 ;  /* 0x00000002ff0c7431 */ /* 0x000fe400000001ff */
[----:B------:R-:W-:Y:S01]  /*5370*/  IMAD.MOV.U32 R13, RZ, RZ, RZ ;  /* 0x000000ffff0d7224 */ /* 0x000fe200078e00ff */
[----:B------:R-:W-:-:S07]  /*5380*/  MOV R6, R14 ;  /* 0x0000000e00067202 */ /* 0x000fce0000000f00 */
[----:B------:R-:W-:Y:S05]  /*5390*/  WARPSYNC.COLLECTIVE R15, `(.L_x_11193) ;  /* 0x000000000f087348 */ /* 0x000fea0003c00000 */
[----:B------:R0:W1:Y:S02]  /*53a0*/  SHFL.BFLY P6, R14, R13, R12, R11 ;  /* 0x0c00000c0d0e7389 */ /* 0x00006400000c000b */
[----:B01----:R-:W-:Y:S05]  /*53b0*/  ENDCOLLECTIVE ;  /* 0x000000000000791b */ /* 0x003fea0003800000 */
.L_x_11193:
        /* <DEDUP_REMOVED lines=8> */
.L_x_11194:
[----:B------:R-:W-:Y:S01]  /*5440*/  HFMA2 R13, -RZ, RZ, 0, 0 ;  /* 0x00000000ff0d7431 */ /* 0x000fe200000001ff */
[----:B------:R-:W-:Y:S02]  /*5450*/  MOV R12, 0x2 ;  /* 0x00000002000c7802 */ /* 0x000fe40000000f00 */
[----:B------:R-:W-:-:S07]  /*5460*/  MOV R4, R14 ;  /* 0x0000000e00047202 */ /* 0x000fce0000000f00 */
[----:B------:R-:W-:Y:S05]  /*5470*/  WARPSYNC.COLLECTIVE R15, `(.L_x_11195) ;  /* 0x000000000f087348 */ /* 0x000fea0003c00000 */
[----:B------:R0:W1:Y:S02]  /*5480*/  SHFL.BFLY P6, R14, R13, R12, R11 ;  /* 0x0c00000c0d0e7389 */ /* 0x00006400000c000b */
[----:B01----:R-:W-:Y:S05]  /*5490*/  ENDCOLLECTIVE ;  /* 0x000000000000791b */ /* 0x003fea0003800000 */
.L_x_11195:
        /* <DEDUP_REMOVED lines=8> */
.L_x_11196:
[----:B------:R-:W-:Y:S02]  /*5520*/  HFMA2 R12, -RZ, RZ, 0, 1.1920928955078125e-07 ;  /* 0x00000002ff0c7431 */ /* 0x000fe400000001ff */
[----:B------:R-:W-:Y:S01]  /*5530*/  IMAD.MOV.U32 R13, RZ, RZ, RZ ;  /* 0x000000ffff0d7224 */ /* 0x000fe200078e00ff */
[----:B------:R-:W-:-:S07]  /*5540*/  MOV R2, R14 ;  /* 0x0000000e00027202 */ /* 0x000fce0000000f00 */
[----:B------:R-:W-:Y:S05]  /*5550*/  WARPSYNC.COLLECTIVE R15, `(.L_x_11197) ;  /* 0x000000000f087348 */ /* 0x000fea0003c00000 */
[----:B------:R0:W1:Y:S02]  /*5560*/  SHFL.BFLY P6, R14, R13, R12, R11 ;  /* 0x0c00000c0d0e7389 */ /* 0x00006400000c000b */
[----:B01----:R-:W-:Y:S05]  /*5570*/  ENDCOLLECTIVE ;  /* 0x000000000000791b */ /* 0x003fea0003800000 */
.L_x_11197:
        /* <DEDUP_REMOVED lines=8> */
.L_x_11198:
[----:B------:R-:W-:Y:S01]  /*5600*/  HFMA2 R13, -RZ, RZ, 0, 0 ;  /* 0x00000000ff0d7431 */ /* 0x000fe200000001ff */
[----:B------:R-:W-:Y:S02]  /*5610*/  MOV R12, 0x2 ;  /* 0x00000002000c7802 */ /* 0x000fe40000000f00 */
[----:B------:R-:W-:-:S07]  /*5620*/  MOV R29, R14 ;  /* 0x0000000e001d7202 */ /* 0x000fce0000000f00 */
[----:B------:R-:W-:Y:S05]  /*5630*/  WARPSYNC.COLLECTIVE R15, `(.L_x_11199) ;  /* 0x000000000f087348 */ /* 0x000fea0003c00000 */
[----:B------:R0:W1:Y:S02]  /*5640*/  SHFL.BFLY P6, R14, R13, R12, R11 ;  /* 0x0c00000c0d0e7389 */ /* 0x00006400000c000b */
[----:B01----:R-:W-:Y:S05]  /*5650*/  ENDCOLLECTIVE ;  /* 0x000000000000791b */ /* 0x003fea0003800000 */
.L_x_11199:
        /* <DEDUP_REMOVED lines=8> */
.L_x_11200:
[----:B------:R-:W-:Y:S02]  /*56e0*/  HFMA2 R12, -RZ, RZ, 0, 1.1920928955078125e-07 ;  /* 0x00000002ff0c7431 */ /* 0x000fe400000001ff */
[----:B------:R-:W-:Y:S01]  /*56f0*/  IMAD.MOV.U32 R13, RZ, RZ, RZ ;  /* 0x000000ffff0d7224 */ /* 0x000fe200078e00ff */
[----:B------:R-:W-:-:S07]  /*5700*/  MOV R35, R14 ;  /* 0x0000000e00237202 */ /* 0x000fce0000000f00 */
[----:B------:R-:W-:Y:S05]  /*5710*/  WARPSYNC.COLLECTIVE R15, `(.L_x_11201) ;  /* 0x000000000f087348 */ /* 0x000fea0003c00000 */
[----:B------:R0:W1:Y:S02]  /*5720*/  SHFL.BFLY P6, R14, R13, R12, R11 ;  /* 0x0c00000c0d0e7389 */ /* 0x00006400000c000b */
[----:B01----:R-:W-:Y:S05]  /*5730*/  ENDCOLLECTIVE ;  /* 0x000000000000791b */ /* 0x003fea0003800000 */
.L_x_11201:
        /* <DEDUP_REMOVED lines=8> */
.L_x_11202:
[----:B------:R-:W-:Y:S01]  /*57c0*/  HFMA2 R13, -RZ, RZ, 0, 0 ;  /* 0x00000000ff0d7431 */ /* 0x000fe200000001ff */
[----:B------:R-:W-:Y:S02]  /*57d0*/  MOV R12, 0x2 ;  /* 0x00000002000c7802 */ /* 0x000fe40000000f00 */
[----:B------:R-:W-:-:S07]  /*57e0*/  MOV R37, R14 ;  /* 0x0000000e00257202 */ /* 0x000fce0000000f00 */
[----:B------:R-:W-:Y:S05]  /*57f0*/  WARPSYNC.COLLECTIVE R15, `(.L_x_11203) ;  /* 0x000000000f087348 */ /* 0x000fea0003c00000 */
[----:B------:R0:W1:Y:S02]  /*5800*/  SHFL.BFLY P6, R14, R13, R12, R11 ;  /* 0x0c00000c0d0e7389 */ /* 0x00006400000c000b */
[----:B01----:R-:W-:Y:S05]  /*5810*/  ENDCOLLECTIVE ;  /* 0x000000000000791b */ /* 0x003fea0003800000 */
.L_x_11203:
        /* <DEDUP_REMOVED lines=8> */
.L_x_11204:
[----:B------:R-:W-:Y:S02]  /*58a0*/  HFMA2 R12, -RZ, RZ, 0, 1.1920928955078125e-07 ;  /* 0x00000002ff0c7431 */ /* 0x000fe400000001ff */
[----:B------:R-:W-:Y:S01]  /*58b0*/  IMAD.MOV.U32 R13, RZ, RZ, RZ ;  /* 0x000000ffff0d7224 */ /* 0x000fe200078e00ff */
[----:B------:R-:W-:-:S07]  /*58c0*/  MOV R39, R14 ;  /* 0x0000000e00277202 */ /* 0x000fce0000000f00 */
[----:B------:R-:W-:Y:S05]  /*58d0*/  WARPSYNC.COLLECTIVE R15, `(.L_x_11205) ;  /* 0x000000000f087348 */ /* 0x000fea0003c00000 */
[----:B------:R0:W1:Y:S02]  /*58e0*/  SHFL.BFLY P6, R14, R13, R12, R11 ;  /* 0x0c00000c0d0e7389 */ /* 0x00006400000c000b */
[----:B01----:R-:W-:Y:S05]  /*58f0*/  ENDCOLLECTIVE ;  /* 0x000000000000791b */ /* 0x003fea0003800000 */
.L_x_11205:
        /* <DEDUP_REMOVED lines=8> */
.L_x_11206:
[----:B------:R-:W-:Y:S01]  /*5980*/  HFMA2 R13, -RZ, RZ, 0, 0 ;  /* 0x00000000ff0d7431 */ /* 0x000fe200000001ff */
[----:B------:R-:W-:Y:S02]  /*5990*/  MOV R12, 0x2 ;  /* 0x00000002000c7802 */ /* 0x000fe40000000f00 */
[----:B------:R-:W-:-:S07]  /*59a0*/  MOV R41, R14 ;  /* 0x0000000e00297202 */ /* 0x000fce0000000f00 */
[----:B------:R-:W-:Y:S05]  /*59b0*/  WARPSYNC.COLLECTIVE R15, `(.L_x_11207) ;  /* 0x000000000f087348 */ /* 0x000fea0003c00000 */
[----:B------:R0:W1:Y:S02]  /*59c0*/  SHFL.BFLY P6, R14, R13, R12, R11 ;  /* 0x0c00000c0d0e7389 */ /* 0x00006400000c000b */
[----:B01----:R-:W-:Y:S05]  /*59d0*/  ENDCOLLECTIVE ;  /* 0x000000000000791b */ /* 0x003fea0003800000 */
.L_x_11207:
        /* <DEDUP_REMOVED lines=8> */
.L_x_11208:
[----:B------:R-:W-:Y:S02]  /*5a60*/  HFMA2 R12, -RZ, RZ, 0, 1.1920928955078125e-07 ;  /* 0x00000002ff0c7431 */ /* 0x000fe400000001ff */
[----:B------:R-:W-:Y:S01]  /*5a70*/  IMAD.MOV.U32 R13, RZ, RZ, RZ ;  /* 0x000000ffff0d7224 */ /* 0x000fe200078e00ff */
[----:B------:R-:W-:-:S07]  /*5a80*/  MOV R43, R14 ;  /* 0x0000000e002b7202 */ /* 0x000fce0000000f00 */
[----:B------:R-:W-:Y:S05]  /*5a90*/  WARPSYNC.COLLECTIVE R15, `(.L_x_11209) ;  /* 0x000000000f087348 */ /* 0x000fea0003c00000 */
[----:B------:R0:W1:Y:S02]  /*5aa0*/  SHFL.BFLY P6, R14, R13, R12, R11 ;  /* 0x0c00000c0d0e7389 */ /* 0x00006400000c000b */
[----:B01----:R-:W-:Y:S05]  /*5ab0*/  ENDCOLLECTIVE ;  /* 0x000000000000791b */ /* 0x003fea0003800000 */
.L_x_11209:
[----:B------:R-:W-:Y:S01]  /*5ac0*/  FADD.FTZ R43, R42, R43 ;  /* 0x0000002b2a2b7221 */ /* 0x000fe20000010000 */
[----:B------:R-:W-:Y:S02]  /*5ad0*/  HFMA2 R12, -RZ, RZ, 0, 5.9604644775390625e-08 ;  /* 0x00000001ff0c7431 */ /* 0x000fe400000001ff */
[----:B------:R-:W-:-:S05]  /*5ae0*/  FADD.FTZ R44, RZ, R14 ;  /* 0x0000000eff2c7221 */ /* 0x000fca0000010000 */
[----:B------:R-:W-:-:S07]  /*5af0*/  MOV R13, R44 ;  /* 0x0000002c000d7202 */ /* 0x000fce0000000f00 */
[----:B------:R-:W-:Y:S05]  /*5b00*/  WARPSYNC.COLLECTIVE R15, `(.L_x_11210) ;  /* 0x000000000f087348 */ /* 0x000fea0003c00000 */
[----:B------:R0:W1:Y:S02]  /*5b10*/  SHFL.BFLY P6, R14, R13, R12, R11 ;  /* 0x0c00000c0d0e7389 */ /* 0x00006400000c000b */
[----:B01----:R-:W-:Y:S05]  /*5b20*/  ENDCOLLECTIVE ;  /* 0x000000000000791b */ /* 0x003fea0003800000 */
.L_x_11210:
[----:B------:R-:W-:Y:S01]  /*5b30*/  HFMA2 R12, -RZ, RZ, 0, 1.1920928955078125e-07 ;  /* 0x00000002ff0c7431 */ /* 0x000fe200000001ff */
[----:B------:R-:W-:Y:S01]  /*5b40*/  MOV R13, RZ ;  /* 0x000000ff000d7202 */ /* 0x000fe20000000f00 */
[----:B------:R-:W-:-:S07]  /*5b50*/  IMAD.MOV.U32 R45, RZ, RZ, R14 ;  /* 0x000000ffff2d7224 */ /* 0x000fce00078e000e */
[----:B------:R-:W-:Y:S05]  /*5b60*/  WARPSYNC.COLLECTIVE R15, `(.L_x_11211) ;  /* 0x000000000f087348 */ /* 0x000fea0003c00000 */
[----:B------:R0:W1:Y:S02]  /*5b70*/  SHFL.BFLY P6, R14, R13, R12, R11 ;  /* 0x0c00000c0d0e7389 */ /* 0x00006400000c000b */
[----:B01----:R-:W-:Y:S05]  /*5b80*/  ENDCOLLECTIVE ;  /* 0x000000000000791b */ /* 0x003fea0003800000 */
.L_x_11211:
[----:B------:R-:W-:Y:S01]  /*5b90*/  FADD.FTZ R45, R44, R45 ;  /* 0x0000002d2c2d7221 */ /* 0x000fe20000010000 */
[----:B------:R-:W-:Y:S02]  /*5ba0*/  IMAD.MOV.U32 R12, RZ, RZ, 0x1 ;  /* 0x00000001ff0c7424 */ /* 0x000fe400078e00ff */
[----:B------:R-:W-:-:S05]  /*5bb0*/  FADD.FTZ R2, RZ, R14 ;  /* 0x0000000eff027221 */ /* 0x000fca0000010000 */
[----:B------:R-:W-:-:S07]  /*5bc0*/  MOV R13, R2 ;  /* 0x00000002000d7202 */ /* 0x000fce0000000f00 */
[----:B------:R-:W-:Y:S05]  /*5bd0*/  WARPSYNC.COLLECTIVE R15, `(.L_x_11212) ;  /* 0x000000000f087348 */ /* 0x000fea0003c00000 */
[----:B------:R0:W1:Y:S02]  /*5be0*/  SHFL.BFLY P6, R14, R13, R12, R11 ;  /* 0x0c00000c0d0e7389 */ /* 0x00006400000c000b */
[----:B01----:R-:W-:Y:S05]  /*5bf0*/  ENDCOLLECTIVE ;  /* 0x000000000000791b */ /* 0x003fea0003800000 */
.L_x_11212:
[----:B------:R-:W-:Y:S01]  /*5c00*/  HFMA2 R13, -RZ, RZ, 0, 0 ;  /* 0x00000000ff0d7431 */ /* 0x000fe200000001ff */
[----:B------:R-:W-:Y:S02]  /*5c10*/  MOV R12, 0x2 ;  /* 0x00000002000c7802 */ /* 0x000fe40000000f00 */
[----:B------:R-:W-:-:S07]  /*5c20*/  MOV R7, R14 ;  /* 0x0000000e00077202 */ /* 0x000fce0000000f00 */
[----:B------:R-:W-:Y:S05]  /*5c30*/  WARPSYNC.COLLECTIVE R15, `(.L_x_11213) ;  /* 0x000000000f087348 */ /* 0x000fea0003c00000 */
[----:B------:R0:W1:Y:S02]  /*5c40*/  SHFL.BFLY P6, R14, R13, R12, R11 ;  /* 0x0c00000c0d0e7389 */ /* 0x00006400000c000b */
[----:B01----:R-:W-:Y:S05]  /*5c50*/  ENDCOLLECTIVE ;  /* 0x000000000000791b */ /* 0x003fea0003800000 */
.L_x_11213:
        /* <DEDUP_REMOVED lines=8> */
.L_x_11214:
[----:B------:R-:W-:Y:S02]  /*5ce0*/  HFMA2 R12, -RZ, RZ, 0, 1.1920928955078125e-07 ;  /* 0x00000002ff0c7431 */ /* 0x000fe400000001ff */
[----:B------:R-:W-:Y:S01]  /*5cf0*/  IMAD.MOV.U32 R13, RZ, RZ, RZ ;  /* 0x000000ffff0d7224 */ /* 0x000fe200078e00ff */
[----:B------:R-:W-:-:S07]  /*5d00*/  MOV R38, R14 ;  /* 0x0000000e00267202 */ /* 0x000fce0000000f00 */
[----:B------:R-:W-:Y:S05]  /*5d10*/  WARPSYNC.COLLECTIVE R15, `(.L_x_11215) ;  /* 0x000000000f087348 */ /* 0x000fea0003c00000 */
[----:B------:R0:W1:Y:S02]  /*5d20*/  SHFL.BFLY P6, R14, R13, R12, R11 ;  /* 0x0c00000c0d0e7389 */ /* 0x00006400000c000b */
[----:B01----:R-:W-:Y:S05]  /*5d30*/  ENDCOLLECTIVE ;  /* 0x000000000000791b */ /* 0x003fea0003800000 */
.L_x_11215:
        /* <DEDUP_REMOVED lines=8> */
.L_x_11216:
[----:B------:R-:W-:Y:S01]  /*5dc0*/  HFMA2 R13, -RZ, RZ, 0, 0 ;  /* 0x00000000ff0d7431 */ /* 0x000fe200000001ff */
[----:B------:R-:W-:Y:S02]  /*5dd0*/  MOV R12, 0x2 ;  /* 0x00000002000c7802 */ /* 0x000fe40000000f00 */
[----:B------:R-:W-:-:S07]  /*5de0*/  MOV R42, R14 ;  /* 0x0000000e002a7202 */ /* 0x000fce0000000f00 */
[----:B------:R-:W-:Y:S05]  /*5df0*/  WARPSYNC.COLLECTIVE R15, `(.L_x_11217) ;  /* 0x000000000f087348 */ /* 0x000fea0003c00000 */
[----:B------:R0:W1:Y:S02]  /*5e00*/  SHFL.BFLY P6, R14, R13, R12, R11 ;  /* 0x0c00000c0d0e7389 */ /* 0x00006400000c000b */
[----:B01----:R-:W-:Y:S05]  /*5e10*/  ENDCOLLECTIVE ;  /* 0x000000000000791b */ /* 0x003fea0003800000 */
.L_x_11217:
        /* <DEDUP_REMOVED lines=8> */
.L_x_11218:
[----:B------:R-:W-:Y:S02]  /*5ea0*/  HFMA2 R12, -RZ, RZ, 0, 1.1920928955078125e-07 ;  /* 0x00000002ff0c7431 */ /* 0x000fe400000001ff */
[----:B------:R-:W-:Y:S01]  /*5eb0*/  IMAD.MOV.U32 R13, RZ, RZ, RZ ;  /* 0x000000ffff0d7224 */ /* 0x000fe200078e00ff */
[----:B------:R-:W-:-:S07]  /*5ec0*/  MOV R48, R14 ;  /* 0x0000000e00307202 */ /* 0x000fce0000000f00 */
[----:B------:R-:W-:Y:S05]  /*5ed0*/  WARPSYNC.COLLECTIVE R15, `(.L_x_11219) ;  /* 0x000000000f087348 */ /* 0x000fea0003c00000 */
[----:B------:R0:W1:Y:S02]  /*5ee0*/  SHFL.BFLY P6, R14, R13, R12, R11 ;  /* 0x0c00000c0d0e7389 */ /* 0x00006400000c000b */
[----:B01----:R-:W-:Y:S05]  /*5ef0*/  ENDCOLLECTIVE ;  /* 0x000000000000791b */ /* 0x003fea0003800000 */
.L_x_11219:
        /* <DEDUP_REMOVED lines=8> */
.L_x_11220:
[----:B------:R-:W-:Y:S01]  /*5f80*/  HFMA2 R13, -RZ, RZ, 0, 0 ;  /* 0x00000000ff0d7431 */ /* 0x000fe200000001ff */
[----:B------:R-:W-:Y:S02]  /*5f90*/  MOV R12, 0x2 ;  /* 0x00000002000c7802 */ /* 0x000fe40000000f00 */
[----:B------:R-:W-:-:S07]  /*5fa0*/  MOV R21, R14 ;  /* 0x0000000e00157202 */ /* 0x000fce0000000f00 */
[----:B------:R-:W-:Y:S05]  /*5fb0*/  WARPSYNC.COLLECTIVE R15, `(.L_x_11221) ;  /* 0x000000000f087348 */ /* 0x000fea0003c00000 */
[----:B------:R0:W1:Y:S02]  /*5fc0*/  SHFL.BFLY P6, R14, R13, R12, R11 ;  /* 0x0c00000c0d0e7389 */ /* 0x00006400000c000b */
[----:B01----:R-:W-:Y:S05]  /*5fd0*/  ENDCOLLECTIVE ;  /* 0x000000000000791b */ /* 0x003fea0003800000 */
.L_x_11221:
        /* <DEDUP_REMOVED lines=8> */
.L_x_11222:
[----:B------:R-:W-:Y:S02]  /*6060*/  HFMA2 R12, -RZ, RZ, 0, 1.1920928955078125e-07 ;  /* 0x00000002ff0c7431 */ /* 0x000fe400000001ff */
[----:B------:R-:W-:Y:S01]  /*6070*/  IMAD.MOV.U32 R13, RZ, RZ, RZ ;  /* 0x000000ffff0d7224 */ /* 0x000fe200078e00ff */
[----:B------:R-:W-:-:S07]  /*6080*/  MOV R50, R14 ;  /* 0x0000000e00327202 */ /* 0x000fce0000000f00 */
[----:B------:R-:W-:Y:S05]  /*6090*/  WARPSYNC.COLLECTIVE R15, `(.L_x_11223) ;  /* 0x000000000f087348 */ /* 0x000fea0003c00000 */
[----:B------:R0:W1:Y:S02]  /*60a0*/  SHFL.BFLY P6, R14, R13, R12, R11 ;  /* 0x0c00000c0d0e7389 */ /* 0x00006400000c000b */
[----:B01----:R-:W-:Y:S05]  /*60b0*/  ENDCOLLECTIVE ;  /* 0x000000000000791b */ /* 0x003fea0003800000 */
.L_x_11223:
        /* <DEDUP_REMOVED lines=8> */
.L_x_11224:
[----:B------:R-:W-:Y:S01]  /*6140*/  HFMA2 R13, -RZ, RZ, 0, 0 ;  /* 0x00000000ff0d7431 */ /* 0x000fe200000001ff */
[----:B------:R-:W-:Y:S01]  /*6150*/  MOV R12, 0x2 ;  /* 0x00000002000c7802 */ /* 0x000fe20000000f00 */
[----:B------:R-:W-:-:S07]  /*6160*/  FADD.FTZ R17, R23, R14 ;  /* 0x0000000e17117221 */ /* 0x000fce0000010000 */
[----:B------:R-:W-:Y:S05]  /*6170*/  WARPSYNC.COLLECTIVE R15, `(.L_x_11225) ;  /* 0x000000000f087348 */ /* 0x000fea0003c00000 */
[----:B------:R0:W1:Y:S02]  /*6180*/  SHFL.BFLY P6, R14, R13, R12, R11 ;  /* 0x0c00000c0d0e7389 */ /* 0x00006400000c000b */
[----:B01----:R-:W-:Y:S05]  /*6190*/  ENDCOLLECTIVE ;  /* 0x000000000000791b */ /* 0x003fea0003800000 */
.L_x_11225:
[----:B------:R-:W-:Y:S01]  /*61a0*/  HFMA2 R12, -RZ, RZ, 0, 5.9604644775390625e-08 ;  /* 0x00000001ff0c7431 */ /* 0x000fe200000001ff */
[----:B------:R-:W-:-:S05]  /*61b0*/  MOV R25, R14 ;  /* 0x0000000e00197202 */ /* 0x000fca0000000f00 */
[----:B------:R-:W-:-:S04]  /*61c0*/  FADD.FTZ R25, RZ, R25 ;  /* 0x00000019ff197221 */ /* 0x000fc80000010000 */
[----:B------:R-:W-:-:S07]  /*61d0*/  IMAD.MOV.U32 R13, RZ, RZ, R25 ;  /* 0x000000ffff0d7224 */ /* 0x000fce00078e0019 */
[----:B------:R-:W-:Y:S05]  /*61e0*/  WARPSYNC.COLLECTIVE R15, `(.L_x_11226) ;  /* 0x000000000f087348 */ /* 0x000fea0003c00000 */
[----:B------:R0:W1:Y:S02]  /*61f0*/  SHFL.BFLY P6, R14, R13, R12, R11 ;  /* 0x0c00000c0d0e7389 */ /* 0x00006400000c000b */
[----:B01----:R-:W-:Y:S05]  /*6200*/  ENDCOLLECTIVE ;  /* 0x000000000000791b */ /* 0x003fea0003800000 */
.L_x_11226:
[----:B------:R-:W-:Y:S02]  /*6210*/  HFMA2 R13, -RZ, RZ, 0, 0 ;  /* 0x00000000ff0d7431 */ /* 0x000fe400000001ff */
[----:B------:R-:W-:Y:S01]  /*6220*/  IMAD.MOV.U32 R12, RZ, RZ, 0x2 ;  /* 0x00000002ff0c7424 */ /* 0x000fe200078e00ff */
[----:B------:R-:W-:-:S07]  /*6230*/  MOV R52, R14 ;  /* 0x0000000e00347202 */ /* 0x000fce0000000f00 */
[----:B------:R-:W-:Y:S05]  /*6240*/  WARPSYNC.COLLECTIVE R15, `(.L_x_11227) ;  /* 0x000000000f087348 */ /* 0x000fea0003c00000 */
[----:B------:R0:W1:Y:S02]  /*6250*/  SHFL.BFLY P6, R14, R13, R12, R11 ;  /* 0x0c00000c0d0e7389 */ /* 0x00006400000c000b */
[----:B01----:R-:W-:Y:S05]  /*6260*/  ENDCOLLECTIVE ;  /* 0x000000000000791b */ /* 0x003fea0003800000 */
.L_x_11227:
[----:B------:R-:W-:Y:S01]  /*6270*/  FADD.FTZ R52, R25, R52 ;  /* 0x0000003419347221 */ /* 0x000fe20000010000 */
[----:B------:R-:W-:Y:S02]  /*6280*/  HFMA2 R12, -RZ, RZ, 0, 5.9604644775390625e-08 ;  /* 0x00000001ff0c7431 */ /* 0x000fe400000001ff */
[----:B------:R-:W-:-:S05]  /*6290*/  FADD.FTZ R27, RZ, R14 ;  /* 0x0000000eff1b7221 */ /* 0x000fca0000010000 */
[----:B------:R-:W-:-:S07]  /*62a0*/  MOV R13, R27 ;  /* 0x0000001b000d7202 */ /* 0x000fce0000000f00 */
[----:B------:R-:W-:Y:S05]  /*62b0*/  WARPSYNC.COLLECTIVE R15, `(.L_x_11228) ;  /* 0x000000000f087348 */ /* 0x000fea0003c00000 */
[----:B------:R0:W1:Y:S02]  /*62c0*/  SHFL.BFLY P6, R14, R13, R12, R11 ;  /* 0x0c00000c0d0e7389 */ /* 0x00006400000c000b */
[----:B01----:R-:W-:Y:S05]  /*62d0*/  ENDCOLLECTIVE ;  /* 0x000000000000791b */ /* 0x003fea0003800000 */
.L_x_11228:
[----:B------:R-:W-:Y:S02]  /*62e0*/  HFMA2 R12, -RZ, RZ, 0, 1.1920928955078125e-07 ;  /* 0x00000002ff0c7431 */ /* 0x000fe400000001ff */
[----:B------:R-:W-:Y:S01]  /*62f0*/  IMAD.MOV.U32 R13, RZ, RZ, RZ ;  /* 0x000000ffff0d7224 */ /* 0x000fe200078e00ff */
[----:B------:R-:W-:-:S07]  /*6300*/  MOV R7, R14 ;  /* 0x0000000e00077202 */ /* 0x000fce0000000f00 */
[----:B------:R-:W-:Y:S05]  /*6310*/  WARPSYNC.COLLECTIVE R15, `(.L_x_11229) ;  /* 0x000000000f087348 */ /* 0x000fea0003c00000 */
[----:B------:R0:W1:Y:S02]  /*6320*/  SHFL.BFLY P6, R14, R13, R12, R11 ;  /* 0x0c00000c0d0e7389 */ /* 0x00006400000c000b */
[----:B01----:R-:W-:Y:S05]  /*6330*/  ENDCOLLECTIVE ;  /* 0x000000000000791b */ /* 0x003fea0003800000 */
.L_x_11229:
[----:B------:R-:W-:Y:S01]  /*6340*/  FADD.FTZ R7, R27, R7 ;  /* 0x000000071b077221 */ /* 0x000fe20000010000 */
[----:B------:R-:W-:Y:S01]  /*6350*/  HFMA2 R12, -RZ, RZ, 0, 5.9604644775390625e-08 ;  /* 0x00000001ff0c7431 */ /* 0x000fe200000001ff */
[----:B------:R-:W-:-:S05]  /*6360*/  MOV R29, R14 ;  /* 0x0000000e001d7202 */ /* 0x000fca0000000f00 */
[----:B------:R-:W-:-:S07]  /*6370*/  FADD.FTZ R13, RZ, R29 ;  /* 0x0000001dff0d7221 */ /* 0x000fce0000010000 */
[----:B------:R-:W-:Y:S05]  /*6380*/  WARPSYNC.COLLECTIVE R15, `(.L_x_11230) ;  /* 0x000000000f087348 */ /* 0x000fea0003c00000 */
[----:B------:R0:W1:Y:S02]  /*6390*/  SHFL.BFLY P6, R14, R13, R12, R11 ;  /* 0x0c00000c0d0e7389 */ /* 0x00006400000c000b */
[----:B01----:R-:W-:Y:S05]  /*63a0*/  ENDCOLLECTIVE ;  /* 0x000000000000791b */ /* 0x003fea0003800000 */
.L_x_11230:
[----:B------:R-:W-:Y:S05]  /*63b0*/  BRA `(.L_x_11231) ;  /* 0xffffffcc00747947 */ /* 0x000fea000383ffff */
.L_x_11232:
        /* <DEDUP_REMOVED lines=12> */
.L_x_25797:


//--------------------- .text._ZN4vllm25paged_attention_v1_kernelIthLi192ELi32ELi128ELNS_18Fp8KVCacheDataTypeE1ELb1EEEvPT_PKS2_PKT0_S8_ifPKiSA_iPKfiiiSC_SC_iiiii --------------------------
	.section	.text._ZN4vllm25paged_attention_v1_kernelIthLi192ELi32ELi128ELNS_18Fp8KVCacheDataTypeE1ELb1EEEvPT_PKS2_PKT0_S8_ifPKiSA_iPKfiiiSC_SC_iiiii,"ax",@progbits
	.align	128
        .global         _ZN4vllm25paged_attention_v1_kernelIthLi192ELi32ELi128ELNS_18Fp8KVCacheDataTypeE1ELb1EEEvPT_PKS2_PKT0_S8_ifPKiSA_iPKfiiiSC_SC_iiiii
        .type           _ZN4vllm25paged_attention_v1_kernelIthLi192ELi32ELi128ELNS_18Fp8KVCacheDataTypeE1ELb1EEEvPT_PKS2_PKT0_S8_ifPKiSA_iPKfiiiSC_SC_iiiii,@function
        .size           _ZN4vllm25paged_attention_v1_kernelIthLi192ELi32ELi128ELNS_18Fp8KVCacheDataTypeE1ELb1EEEvPT_PKS2_PKT0_S8_ifPKiSA_iPKfiiiSC_SC_iiiii,(.L_x_25798 - _ZN4vllm25paged_attention_v1_kernelIthLi192ELi32ELi128ELNS_18Fp8KVCacheDataTypeE1ELb1EEEvPT_PKS2_PKT0_S8_ifPKiSA_iPKfiiiSC_SC_iiiii)
        .other          _ZN4vllm25paged_attention_v1_kernelIthLi192ELi32ELi128ELNS_18Fp8KVCacheDataTypeE1ELb1EEEvPT_PKS2_PKT0_S8_ifPKiSA_iPKfiiiSC_SC_iiiii,@"STO_CUDA_ENTRY STV_DEFAULT"
_ZN4vllm25paged_attention_v1_kernelIthLi192ELi32ELi128ELNS_18Fp8KVCacheDataTypeE1ELb1EEEvPT_PKS2_PKT0_S8_ifPKiSA_iPKfiiiSC_SC_iiiii:
.text._ZN4vllm25paged_attention_v1_kernelIthLi192ELi32ELi128ELNS_18Fp8KVCacheDataTypeE1ELb1EEEvPT_PKS2_PKT0_S8_ifPKiSA_iPKfiiiSC_SC_iiiii:
        /* <DEDUP_REMOVED lines=112> */
.L_x_11233:
        /* <DEDUP_REMOVED lines=25> */
.L_x_11237:
        /* <DEDUP_REMOVED lines=37> */
.L_x_11235:
[----:B------:R-:W-:Y:S05]  /*0ae0*/  BSYNC.RECONVERGENT B6 ;  /* 0x0000000000067941 */ /* 0x000fea0003800200 */
.L_x_11234:
        /* <DEDUP_REMOVED lines=12> */
.L_x_11278:
        /* <DEDUP_REMOVED lines=40> */
.L_x_11243:
        /* <DEDUP_REMOVED lines=11> */
.L_x_11242:
[----:B------:R-:W-:Y:S05]  /*0ee0*/  BSYNC.RECONVERGENT B1 ;  /* 0x0000000000017941 */ /* 0x000fea0003800200 */
.L_x_11241:
        /* <DEDUP_REMOVED lines=13> */
.L_x_11246:
        /* <DEDUP_REMOVED lines=100> */
.L_x_11245:
[----:B------:R-:W-:Y:S05]  /*1600*/  BSYNC.RECONVERGENT B1 ;  /* 0x0000000000017941 */ /* 0x000fea0003800200 */
.L_x_11244:
        /* <DEDUP_REMOVED lines=55> */
.L_x_11248:
[----:B------:R-:W-:Y:S05]  /*1980*/  BSYNC.RECONVERGENT B1 ;  /* 0x0000000000017941 */ /* 0x000fea0003800200 */
.L_x_11247:
        /* <DEDUP_REMOVED lines=26> */
.L_x_11240:
[----:B------:R-:W-:Y:S05]  /*1b30*/  BSYNC.RECONVERGENT B0 ;  /* 0x0000000000007941 */ /* 0x000fea0003800200 */
.L_x_11239:
        /* <DEDUP_REMOVED lines=39> */
.L_x_11253:
[----:B------:R-:W0:Y:S01]  /*1db0*/  LDS R7, [R8] ;  /* 0x0000000008077984 */ /* 0x000e220000000800 */
[----:B------:R-:W-:-:S05]  /*1dc0*/  VIADD R9, R9, 0x1 ;  /* 0x0000000109097836 */ /* 0x000fca0000000000 */
[----:B------:R-:W-:Y:S01]  /*1dd0*/  ISETP.NE.AND P0, PT, R9, RZ, PT ;  /* 0x000000ff0900720c */ /* 0x000fe20003f05270 */
[----:B0-----:R-:W-:-:S05]  /*1de0*/  FMUL.FTZ R7, R7, R2 ;  /* 0x0000000207077220 */ /* 0x001fca0000410000 */
[----:B------:R0:W-:Y:S02]  /*1df0*/  STS [R8], R7 ;  /* 0x0000000708007388 */ /* 0x0001e40000000800 */
[----:B0-----:R-:W-:-:S05]  /*1e00*/  IADD3 R8, PT, PT, R8, 0x200, RZ ;  /* 0x0000020008087810 */ /* 0x001fca0007ffe0ff */
[----:B------:R-:W-:Y:S05]  /*1e10*/  @P0 BRA `(.L_x_11253) ;  /* 0xfffffffc00e40947 */ /* 0x000fea000383ffff */
.L_x_11252:
[----:B------:R-:W-:Y:S05]  /*1e20*/  BSYNC.RECONVERGENT B1 ;  /* 0x0000000000017941 */ /* 0x000fea0003800200 */
.L_x_11251:
        /* <DEDUP_REMOVED lines=13> */
.L_x_11256:
        /* <DEDUP_REMOVED lines=52> */
.L_x_11255:
[----:B------:R-:W-:Y:S05]  /*2240*/  BSYNC.RECONVERGENT B1 ;  /* 0x0000000000017941 */ /* 0x000fea0003800200 */
.L_x_11254:
        /* <DEDUP_REMOVED lines=31> */
.L_x_11258:
[----:B------:R-:W-:Y:S05]  /*2440*/  BSYNC.RECONVERGENT B1 ;  /* 0x0000000000017941 */ /* 0x000fea0003800200 */
.L_x_11257:
        /* <DEDUP_REMOVED lines=14> */
.L_x_11250:
[----:B------:R-:W-:Y:S05]  /*2530*/  BSYNC.RECONVERGENT B0 ;  /* 0x0000000000007941 */ /* 0x000fea0003800200 */
.L_x_11249:
        /* <DEDUP_REMOVED lines=30> */
.L_x_11262:
        /* <DEDUP_REMOVED lines=34> */
.L_x_11261:
        /* <DEDUP_REMOVED lines=16> */
.L_x_11260:
[----:B------:R-:W-:Y:S05]  /*2a40*/  BSYNC.RECONVERGENT B6 ;  /* 0x0000000000067941 */ /* 0x000fea0003800200 */
.L_x_11259:
        /* <DEDUP_REMOVED lines=93> */
.L_x_11327:
        /* <DEDUP_REMOVED lines=44> */
.L_x_11265:
[----:B------:R-:W-:Y:S05]  /*32e0*/  BSYNC.RECONVERGENT B0 ;  /* 0x0000000000007941 */ /* 0x000fea0003800200 */
.L_x_11264:
        /* <DEDUP_REMOVED lines=51> */
.L_x_11267:
[----:B------:R-:W-:Y:S05]  /*3620*/  BSYNC.RECONVERGENT B0 ;  /* 0x0000000000007941 */ /* 0x000fea0003800200 */
.L_x_11266:
        /* <DEDUP_REMOVED lines=27> */
.L_x_11269:
[----:B------:R-:W-:Y:S05]  /*37e0*/  BSYNC.RECONVERGENT B0 ;  /* 0x0000000000007941 */ /* 0x000fea0003800200 */
.L_x_11268:
        /* <DEDUP_REMOVED lines=51> */
.L_x_11271:
[----:B------:R-:W-:Y:S05]  /*3b20*/  BSYNC.RECONVERGENT B0 ;  /* 0x0000000000007941 */ /* 0x000fea0003800200 */
.L_x_11270:
        /* <DEDUP_REMOVED lines=65> */
.L_x_11236:
        /* <DEDUP_REMOVED lines=16> */
.L_x_11272:
[----:B------:R-:W-:Y:S05]  /*4040*/  EXIT ;  /* 0x000000000000794d */ /* 0x000fea0003800000 */
.L_x_11238:
[----:B------:R-:W-:Y:S01]  /*4050*/  HFMA2 R12, -RZ, RZ, 0, 9.5367431640625e-07 ;  /* 0x00000010ff0c7431 */ /* 0x000fe200000001ff */
[----:B------:R-:W-:Y:S01]  /*4060*/  MOV R11, 0x1f ;  /* 0x0000001f000b7802 */ /* 0x000fe20000000f00 */
[----:B------:R-:W-:-:S07]  /*4070*/  IMAD.MOV.U32 R15, RZ, RZ, -0x1 ;  /* 0xffffffffff0f7424 */ /* 0x000fce00078e00ff */
[----:B------:R-:W-:Y:S05]  /*4080*/  WARPSYNC.COLLECTIVE R15, `(.L_x_11273) ;  /* 0x000000000f087348 */ /* 0x000fea0003c00000 */
[----:B------:R0:W1:Y:S02]  /*4090*/  SHFL.BFLY P6, R14, R13, R12, R11 ;  /* 0x0c00000c0d0e7389 */ /* 0x00006400000c000b */
[----:B01----:R-:W-:Y:S05]  /*40a0*/  ENDCOLLECTIVE ;  /* 0x000000000000791b */ /* 0x003fea0003800000 */
.L_x_11273:
[----:B------:R-:W-:Y:S01]  /*40b0*/  HFMA2 R12, -RZ, RZ, 0, 4.76837158203125e-07 ;  /* 0x00000008ff0c7431 */ /* 0x000fe200000001ff */
[----:B------:R-:W-:-:S04]  /*40c0*/  FMNMX.FTZ R0, R14, -3.40282346638528859812e+38, !PT ;  /* 0xff7fffff0e007809 */ /* 0x000fc80007810000 */
[----:B------:R-:W-:-:S07]  /*40d0*/  MOV R13, R0 ;  /* 0x00000000000d7202 */ /* 0x000fce0000000f00 */
[----:B------:R-:W-:Y:S05]  /*40e0*/  WARPSYNC.COLLECTIVE R15, `(.L_x_11274) ;  /* 0x000000000f087348 */ /* 0x000fea0003c00000 */
[----:B------:R0:W1:Y:S02]  /*40f0*/  SHFL.BFLY P6, R14, R13, R12, R11 ;  /* 0x0c00000c0d0e7389 */ /* 0x00006400000c000b */
[----:B01----:R-:W-:Y:S05]  /*4100*/  ENDCOLLECTIVE ;  /* 0x000000000000791b */ /* 0x003fea0003800000 */
.L_x_11274:
[----:B------:R-:W-:Y:S02]  /*4110*/  MOV R12, 0x4 ;  /* 0x00000004000c7802 */ /* 0x000fe40000000f00 */
[----:B------:R-:W-:-:S05]  /*4120*/  FMNMX.FTZ R2, R0, R14, !PT ;  /* 0x0000000e00027209 */ /* 0x000fca0007810000 */
[----:B------:R-:W-:-:S07]  /*4130*/  IMAD.MOV.U32 R13, RZ, RZ, R2 ;  /* 0x000000ffff0d7224 */ /* 0x000fce00078e0002 */
[----:B------:R-:W-:Y:S05]  /*4140*/  WARPSYNC.COLLECTIVE R15, `(.L_x_11275) ;  /* 0x000000000f087348 */ /* 0x000fea0003c00000 */
[----:B------:R0:W1:Y:S02]  /*4150*/  SHFL.BFLY P6, R14, R13, R12, R11 ;  /* 0x0c00000c0d0e7389 */ /* 0x00006400000c000b */
[----:B01----:R-:W-:Y:S05]  /*4160*/  ENDCOLLECTIVE ;  /* 0x000000000000791b */ /* 0x003fea0003800000 */
.L_x_11275:
[----:B------:R-:W-:Y:S01]  /*4170*/  IMAD.MOV.U32 R12, RZ, RZ, 0x2 ;  /* 0x00000002ff0c7424 */ /* 0x000fe200078e00ff */
[----:B------:R-:W-:-:S04]  /*4180*/  FMNMX.FTZ R3, R2, R14, !PT ;  /* 0x0000000e02037209 */ /* 0x000fc80007810000 */
[----:B------:R-:W-:-:S07]  /*4190*/  MOV R13, R3 ;  /* 0x00000003000d7202 */ /* 0x000fce0000000f00 */
[----:B------:R-:W-:Y:S05]  /*41a0*/  WARPSYNC.COLLECTIVE R15, `(.L_x_11276) ;  /* 0x000000000f087348 */ /* 0x000fea0003c00000 */
[----:B------:R0:W1:Y:S02]  /*41b0*/  SHFL.BFLY P6, R14, R13, R12, R11 ;  /* 0x0c00000c0d0e7389 */ /* 0x00006400000c000b */
[----:B01----:R-:W-:Y:S05]  /*41c0*/  ENDCOLLECTIVE ;  /* 0x000000000000791b */ /* 0x003fea0003800000 */
.L_x_11276:
[----:B------:R-:W-:Y:S01]  /*41d0*/  HFMA2 R12, -RZ, RZ, 0, 5.9604644775390625e-08 ;  /* 0x00000001ff0c7431 */ /* 0x000fe200000001ff */
[----:B------:R-:W-:-:S04]  /*41e0*/  FMNMX.FTZ R4, R3, R14, !PT ;  /* 0x0000000e03047209 */ /* 0x000fc80007810000 */
[----:B------:R-:W-:-:S07]  /*41f0*/  MOV R13, R4 ;  /* 0x00000004000d7202 */ /* 0x000fce0000000f00 */
[----:B------:R-:W-:Y:S05]  /*4200*/  WARPSYNC.COLLECTIVE R15, `(.L_x_11277) ;  /* 0x000000000f087348 */ /* 0x000fea0003c00000 */
[----:B------:R0:W1:Y:S02]  /*4210*/  SHFL.BFLY P6, R14, R13, R12, R11 ;  /* 0x0c00000c0d0e7389 */ /* 0x00006400000c000b */
[----:B01----:R-:W-:Y:S05]  /*4220*/  ENDCOLLECTIVE ;  /* 0x000000000000791b */ /* 0x003fea0003800000 */
.L_x_11277:
[----:B------:R-:W-:Y:S05]  /*4230*/  BRA `(.L_x_11278) ;  /* 0xffffffc8005c7947 */ /* 0x000fea000383ffff */
.L_x_11263:
[----:B-1----:R-:W-:Y:S02]  /*4240*/  HFMA2 R11, -RZ, RZ, 0, 1.847743988037109375e-06 ;  /* 0x0000001fff0b7431 */ /* 0x002fe400000001ff */
[----:B------:R-:W-:Y:S01]  /*4250*/  IMAD.MOV.U32 R13, RZ, RZ, RZ ;  /* 0x000000ffff0d7224 */ /* 0x000fe200078e00ff */
[----:B------:R-:W-:Y:S01]  /*4260*/  MOV R12, 0x2 ;  /* 0x00000002000c7802 */ /* 0x000fe20000000f00 */
[----:B------:R-:W-:-:S07]  /*4270*/  IMAD.MOV.U32 R15, RZ, RZ, -0x1 ;  /* 0xffffffffff0f7424 */ /* 0x000fce00078e00ff */
[----:B0-----:R-:W-:Y:S05]  /*4280*/  WARPSYNC.COLLECTIVE R15, `(.L_x_11279) ;  /* 0x000000000f087348 */ /* 0x001fea0003c00000 */
[----:B------:R1:W2:Y:S02]  /*4290*/  SHFL.BFLY P6, R14, R13, R12, R11 ;  /* 0x0c00000c0d0e7389 */ /* 0x0002a400000c000b */
[----:B012---:R-:W-:Y:S05]  /*42a0*/  ENDCOLLECTIVE ;  /* 0x000000000000791b */ /* 0x007fea0003800000 */
.L_x_11279:
[----:B------:R-:W-:Y:S01]  /*42b0*/  IMAD.MOV.U32 R12, RZ, RZ, 0x1 ;  /* 0x00000001ff0c7424 */ /* 0x000fe200078e00ff */
[----:B------:R-:W-:-:S05]  /*42c0*/  MOV R37, R14 ;  /* 0x0000000e00257202 */ /* 0x000fca0000000f00 */
[----:B------:R-:W-:-:S05]  /*42d0*/  FADD.FTZ R37, RZ, R37 ;  /* 0x00000025ff257221 */ /* 0x000fca0000010000 */
[----:B------:R-:W-:-:S07]  /*42e0*/  MOV R13, R37 ;  /* 0x00000025000d7202 */ /* 0x000fce0000000f00 */
[----:B------:R-:W-:Y:S05]  /*42f0*/  WARPSYNC.COLLECTIVE R15, `(.L_x_11280) ;  /* 0x000000000f087348 */ /* 0x000fea0003c00000 */
[----:B------:R0:W1:Y:S02]  /*4300*/  SHFL.BFLY P6, R14, R13, R12, R11 ;  /* 0x0c00000c0d0e7389 */ /* 0x00006400000c000b */
[----:B01----:R-:W-:Y:S05]  /*4310*/  ENDCOLLECTIVE ;  /* 0x000000000000791b */ /* 0x003fea0003800000 */
.L_x_11280:
[----:B------:R-:W-:Y:S02]  /*4320*/  HFMA2 R13, -RZ, RZ, 0, 0 ;  /* 0x00000000ff0d7431 */ /* 0x000fe400000001ff */
[----:B------:R-:W-:Y:S01]  /*4330*/  IMAD.MOV.U32 R12, RZ, RZ, 0x2 ;  /* 0x00000002ff0c7424 */ /* 0x000fe200078e00ff */
[----:B------:R-:W-:-:S07]  /*4340*/  MOV R8, R14 ;  /* 0x0000000e00087202 */ /* 0x000fce0000000f00 */
[----:B------:R-:W-:Y:S05]  /*4350*/  WARPSYNC.COLLECTIVE R15, `(.L_x_11281) ;  /* 0x000000000f087348 */ /* 0x000fea0003c00000 */
[----:B------:R0:W1:Y:S02]  /*4360*/  SHFL.BFLY P6, R14, R13, R12, R11 ;  /* 0x0c00000c0d0e7389 */ /* 0x00006400000c000b */
[----:B01----:R-:W-:Y:S05]  /*4370*/  ENDCOLLECTIVE ;  /* 0x000000000000791b */ /* 0x003fea0003800000 */
.L_x_11281:
        /* <DEDUP_REMOVED lines=8> */
.L_x_11282:
[----:B------:R-:W-:Y:S01]  /*4400*/  HFMA2 R12, -RZ, RZ, 0, 1.1920928955078125e-07 ;  /* 0x00000002ff0c7431 */ /* 0x000fe200000001ff */
[----:B------:R-:W-:Y:S01]  /*4410*/  MOV R13, RZ ;  /* 0x000000ff000d7202 */ /* 0x000fe20000000f00 */
[----:B------:R-:W-:-:S07]  /*4420*/  IMAD.MOV.U32 R7, RZ, RZ, R14 ;  /* 0x000000ffff077224 */ /* 0x000fce00078e000e */
[----:B------:R-:W-:Y:S05]  /*4430*/  WARPSYNC.COLLECTIVE R15, `(.L_x_11283) ;  /* 0x000000000f087348 */ /* 0x000fea0003c00000 */
[----:B------:R0:W1:Y:S02]  /*4440*/  SHFL.BFLY P6, R14, R13, R12, R11 ;  /* 0x0c00000c0d0e7389 */ /* 0x00006400000c000b */
[----:B01----:R-:W-:Y:S05]  /*4450*/  ENDCOLLECTIVE ;  /* 0x000000000000791b */ /* 0x003fea0003800000 */
.L_x_11283:
        /* <DEDUP_REMOVED lines=8> */
.L_x_11284:
[----:B------:R-:W-:Y:S02]  /*44e0*/  HFMA2 R13, -RZ, RZ, 0, 0 ;  /* 0x00000000ff0d7431 */ /* 0x000fe400000001ff */
[----:B------:R-:W-:Y:S01]  /*44f0*/  IMAD.MOV.U32 R12, RZ, RZ, 0x2 ;  /* 0x00000002ff0c7424 */ /* 0x000fe200078e00ff */
[----:B------:R-:W-:-:S07]  /*4500*/  MOV R35, R14 ;  /* 0x0000000e00237202 */ /* 0x000fce0000000f00 */
[----:B------:R-:W-:Y:S05]  /*4510*/  WARPSYNC.COLLECTIVE R15, `(.L_x_11285) ;  /* 0x000000000f087348 */ /* 0x000fea0003c00000 */
[----:B------:R0:W1:Y:S02]  /*4520*/  SHFL.BFLY P6, R14, R13, R12, R11 ;  /* 0x0c00000c0d0e7389 */ /* 0x00006400000c000b */
[----:B01----:R-:W-:Y:S05]  /*4530*/  ENDCOLLECTIVE ;  /* 0x000000000000791b */ /* 0x003fea0003800000 */
.L_x_11285:
        /* <DEDUP_REMOVED lines=8> */
.L_x_11286:
[----:B------:R-:W-:Y:S01]  /*45c0*/  HFMA2 R12, -RZ, RZ, 0, 1.1920928955078125e-07 ;  /* 0x00000002ff0c7431 */ /* 0x000fe200000001ff */
[----:B------:R-:W-:Y:S01]  /*45d0*/  MOV R13, RZ ;  /* 0x000000ff000d7202 */ /* 0x000fe20000000f00 */
[----:B------:R-:W-:-:S07]  /*45e0*/  IMAD.MOV.U32 R32, RZ, RZ, R14 ;  /* 0x000000ffff207224 */ /* 0x000fce00078e000e */
[----:B------:R-:W-:Y:S05]  /*45f0*/  WARPSYNC.COLLECTIVE R15, `(.L_x_11287) ;  /* 0x000000000f087348 */ /* 0x000fea0003c00000 */
[----:B------:R0:W1:Y:S02]  /*4600*/  SHFL.BFLY P6, R14, R13, R12, R11 ;  /* 0x0c00000c0d0e7389 */ /* 0x00006400000c000b */
[----:B01----:R-:W-:Y:S05]  /*4610*/  ENDCOLLECTIVE ;  /* 0x000000000000791b */ /* 0x003fea0003800000 */
.L_x_11287:
        /* <DEDUP_REMOVED lines=8> */
.L_x_11288:
[----:B------:R-:W-:Y:S02]  /*46a0*/  HFMA2 R13, -RZ, RZ, 0, 0 ;  /* 0x00000000ff0d7431 */ /* 0x000fe400000001ff */
[----:B------:R-:W-:Y:S01]  /*46b0*/  IMAD.MOV.U32 R12, RZ, RZ, 0x2 ;  /* 0x00000002ff0c7424 */ /* 0x000fe200078e00ff */
[----:B------:R-:W-:-:S07]  /*46c0*/  MOV R33, R14 ;  /* 0x0000000e00217202 */ /* 0x000fce0000000f00 */
[----:B------:R-:W-:Y:S05]  /*46d0*/  WARPSYNC.COLLECTIVE R15, `(.L_x_11289) ;  /* 0x000000000f087348 */ /* 0x000fea0003c00000 */
[----:B------:R0:W1:Y:S02]  /*46e0*/  SHFL.BFLY P6, R14, R13, R12, R11 ;  /* 0x0c00000c0d0e7389 */ /* 0x00006400000c000b */
[----:B01----:R-:W-:Y:S05]  /*46f0*/  ENDCOLLECTIVE ;  /* 0x000000000000791b */ /* 0x003fea0003800000 */
.L_x_11289:
        /* <DEDUP_REMOVED lines=8> */
.L_x_11290:
[----:B------:R-:W-:Y:S01]  /*4780*/  HFMA2 R12, -RZ, RZ, 0, 1.1920928955078125e-07 ;  /* 0x00000002ff0c7431 */ /* 0x000fe200000001ff */
[----:B------:R-:W-:Y:S01]  /*4790*/  MOV R13, RZ ;  /* 0x000000ff000d7202 */ /* 0x000fe20000000f00 */
[----:B------:R-:W-:-:S07]  /*47a0*/  IMAD.MOV.U32 R28, RZ, RZ, R14 ;  /* 0x000000ffff1c7224 */ /* 0x000fce00078e000e */
[----:B------:R-:W-:Y:S05]  /*47b0*/  WARPSYNC.COLLECTIVE R15, `(.L_x_11291) ;  /* 0x000000000f087348 */ /* 0x000fea0003c00000 */
[----:B------:R0:W1:Y:S02]  /*47c0*/  SHFL.BFLY P6, R14, R13, R12, R11 ;  /* 0x0c00000c0d0e7389 */ /* 0x00006400000c000b */
[----:B01----:R-:W-:Y:S05]  /*47d0*/  ENDCOLLECTIVE ;  /* 0x000000000000791b */ /* 0x003fea0003800000 */
.L_x_11291:
        /* <DEDUP_REMOVED lines=8> */
.L_x_11292:
[----:B------:R-:W-:Y:S02]  /*4860*/  HFMA2 R13, -RZ, RZ, 0, 0 ;  /* 0x00000000ff0d7431 */ /* 0x000fe400000001ff */
[----:B------:R-:W-:Y:S01]  /*4870*/  IMAD.MOV.U32 R12, RZ, RZ, 0x2 ;  /* 0x00000002ff0c7424 */ /* 0x000fe200078e00ff */
[----:B------:R-:W-:-:S07]  /*4880*/  MOV R31, R14 ;  /* 0x0000000e001f7202 */ /* 0x000fce0000000f00 */
[----:B------:R-:W-:Y:S05]  /*4890*/  WARPSYNC.COLLECTIVE R15, `(.L_x_11293) ;  /* 0x000000000f087348 */ /* 0x000fea0003c00000 */
[----:B------:R0:W1:Y:S02]  /*48a0*/  SHFL.BFLY P6, R14, R13, R12, R11 ;  /* 0x0c00000c0d0e7389 */ /* 0x00006400000c000b */
[----:B01----:R-:W-:Y:S05]  /*48b0*/  ENDCOLLECTIVE ;  /* 0x000000000000791b */ /* 0x003fea0003800000 */
.L_x_11293:
        /* <DEDUP_REMOVED lines=8> */
.L_x_11294:
[----:B------:R-:W-:Y:S01]  /*4940*/  HFMA2 R12, -RZ, RZ, 0, 1.1920928955078125e-07 ;  /* 0x00000002ff0c7431 */ /* 0x000fe200000001ff */
[----:B------:R-:W-:Y:S01]  /*4950*/  MOV R13, RZ ;  /* 0x000000ff000d7202 */ /* 0x000fe20000000f00 */
[----:B------:R-:W-:-:S07]  /*4960*/  IMAD.MOV.U32 R29, RZ, RZ, R14 ;  /* 0x000000ffff1d7224 */ /* 0x000fce00078e000e */
[----:B------:R-:W-:Y:S05]  /*4970*/  WARPSYNC.COLLECTIVE R15, `(.L_x_11295) ;  /* 0x000000000f087348 */ /* 0x000fea0003c00000 */
[----:B------:R0:W1:Y:S02]  /*4980*/  SHFL.BFLY P6, R14, R13, R12, R11 ;  /* 0x0c00000c0d0e7389 */ /* 0x00006400000c000b */
[----:B01----:R-:W-:Y:S05]  /*4990*/  ENDCOLLECTIVE ;  /* 0x000000000000791b */ /* 0x003fea0003800000 */
.L_x_11295:
        /* <DEDUP_REMOVED lines=8> */
.L_x_11296:
[----:B------:R-:W-:Y:S02]  /*4a20*/  HFMA2 R13, -RZ, RZ, 0, 0 ;  /* 0x00000000ff0d7431 */ /* 0x000fe400000001ff */
[----:B------:R-:W-:Y:S01]  /*4a30*/  IMAD.MOV.U32 R12, RZ, RZ, 0x2 ;  /* 0x00000002ff0c7424 */ /* 0x000fe200078e00ff */
[----:B------:R-:W-:-:S07]  /*4a40*/  MOV R16, R14 ;  /* 0x0000000e00107202 */ /* 0x000fce0000000f00 */
[----:B------:R-:W-:Y:S05]  /*4a50*/  WARPSYNC.COLLECTIVE R15, `(.L_x_11297) ;  /* 0x000000000f087348 */ /* 0x000fea0003c00000 */
[----:B------:R0:W1:Y:S02]  /*4a60*/  SHFL.BFLY P6, R14, R13, R12, R11 ;  /* 0x0c00000c0d0e7389 */ /* 0x00006400000c000b */
[----:B01----:R-:W-:Y:S05]  /*4a70*/  ENDCOLLECTIVE ;  /* 0x000000000000791b */ /* 0x003fea0003800000 */
.L_x_11297:
        /* <DEDUP_REMOVED lines=8> */
.L_x_11298:
[----:B------:R-:W-:Y:S01]  /*4b00*/  HFMA2 R12, -RZ, RZ, 0, 1.1920928955078125e-07 ;  /* 0x00000002ff0c7431 */ /* 0x000fe200000001ff */
[----:B------:R-:W-:Y:S01]  /*4b10*/  MOV R13, RZ ;  /* 0x000000ff000d7202 */ /* 0x000fe20000000f00 */
[----:B------:R-:W-:-:S07]  /*4b20*/  IMAD.MOV.U32 R27, RZ, RZ, R14 ;  /* 0x000000ffff1b7224 */ /* 0x000fce00078e000e */
[----:B------:R-:W-:Y:S05]  /*4b30*/  WARPSYNC.COLLECTIVE R15, `(.L_x_11299) ;  /* 0x000000000f087348 */ /* 0x000fea0003c00000 */
[----:B------:R0:W1:Y:S02]  /*4b40*/  SHFL.BFLY P6, R14, R13, R12, R11 ;  /* 0x0c00000c0d0e7389 */ /* 0x00006400000c000b */
[----:B01----:R-:W-:Y:S05]  /*4b50*/  ENDCOLLECTIVE ;  /* 0x000000000000791b */ /* 0x003fea0003800000 */
.L_x_11299:
        /* <DEDUP_REMOVED lines=8> */
.L_x_11300:
[----:B------:R-:W-:Y:S02]  /*4be0*/  HFMA2 R13, -RZ, RZ, 0, 0 ;  /* 0x00000000ff0d7431 */ /* 0x000fe400000001ff */
[----:B------:R-:W-:Y:S01]  /*4bf0*/  IMAD.MOV.U32 R12, RZ, RZ, 0x2 ;  /* 0x00000002ff0c7424 */ /* 0x000fe200078e00ff */
[----:B------:R-:W-:-:S07]  /*4c00*/  MOV R20, R14 ;  /* 0x0000000e00147202 */ /* 0x000fce0000000f00 */
[----:B------:R-:W-:Y:S05]  /*4c10*/  WARPSYNC.COLLECTIVE R15, `(.L_x_11301) ;  /* 0x000000000f087348 */ /* 0x000fea0003c00000 */
[----:B------:R0:W1:Y:S02]  /*4c20*/  SHFL.BFLY P6, R14, R13, R12, R11 ;  /* 0x0c00000c0d0e7389 */ /* 0x00006400000c000b */
[----:B01----:R-:W-:Y:S05]  /*4c30*/  ENDCOLLECTIVE ;  /* 0x000000000000791b */ /* 0x003fea0003800000 */
.L_x_11301:
        /* <DEDUP_REMOVED lines=8> */
.L_x_11302:
[----:B------:R-:W-:Y:S01]  /*4cc0*/  HFMA2 R12, -RZ, RZ, 0, 1.1920928955078125e-07 ;  /* 0x00000002ff0c7431 */ /* 0x000fe200000001ff */
[----:B------:R-:W-:Y:S01]  /*4cd0*/  MOV R13, RZ ;  /* 0x000000ff000d7202 */ /* 0x000fe20000000f00 */
[----:B------:R-:W-:-:S07]  /*4ce0*/  IMAD.MOV.U32 R19, RZ, RZ, R14 ;  /* 0x000000ffff137224 */ /* 0x000fce00078e000e */
[----:B------:R-:W-:Y:S05]  /*4cf0*/  WARPSYNC.COLLECTIVE R15, `(.L_x_11303) ;  /* 0x000000000f087348 */ /* 0x000fea0003c00000 */
[----:B------:R0:W1:Y:S02]  /*4d00*/  SHFL.BFLY P6, R14, R13, R12, R11 ;  /* 0x0c00000c0d0e7389 */ /* 0x00006400000c000b */
[----:B01----:R-:W-:Y:S05]  /*4d10*/  ENDCOLLECTIVE ;  /* 0x000000000000791b */ /* 0x003fea0003800000 */
.L_x_11303:
        /* <DEDUP_REMOVED lines=8> */
.L_x_11304:
[----:B------:R-:W-:Y:S02]  /*4da0*/  HFMA2 R13, -RZ, RZ, 0, 0 ;  /* 0x00000000ff0d7431 */ /* 0x000fe400000001ff */
[----:B------:R-:W-:Y:S01]  /*4db0*/  IMAD.MOV.U32 R12, RZ, RZ, 0x2 ;  /* 0x00000002ff0c7424 */ /* 0x000fe200078e00ff */
[----:B------:R-:W-:-:S07]  /*4dc0*/  MOV R30, R14 ;  /* 0x0000000e001e7202 */ /* 0x000fce0000000f00 */
[----:B------:R-:W-:Y:S05]  /*4dd0*/  WARPSYNC.COLLECTIVE R15, `(.L_x_11305) ;  /* 0x000000000f087348 */ /* 0x000fea0003c00000 */
[----:B------:R0:W1:Y:S02]  /*4de0*/  SHFL.BFLY P6, R14, R13, R12, R11 ;  /* 0x0c00000c0d0e7389 */ /* 0x00006400000c000b */
[----:B01----:R-:W-:Y:S05]  /*4df0*/  ENDCOLLECTIVE ;  /* 0x000000000000791b */ /* 0x003fea0003800000 */
.L_x_11305:
[----:B------:R-:W-:Y:S01]  /*4e00*/  FADD.FTZ R21, R21, R30 ;  /* 0x0000001e15157221 */ /* 0x000fe20000010000 */
[----:B------:R-:W-:Y:S02]  /*4e10*/  HFMA2 R12, -RZ, RZ, 0, 5.9604644775390625e-08 ;  /* 0x00000001ff0c7431 */ /* 0x000fe400000001ff */
[----:B------:R-:W-:-:S05]  /*4e20*/  FADD.FTZ R25, RZ, R14 ;  /* 0x0000000eff197221 */ /* 0x000fca0000010000 */
[----:B------:R-:W-:-:S07]  /*4e30*/  MOV R13, R25 ;  /* 0x00000019000d7202 */ /* 0x000fce0000000f00 */
[----:B------:R-:W-:Y:S05]  /*4e40*/  WARPSYNC.COLLECTIVE R15, `(.L_x_11306) ;  /* 0x000000000f087348 */ /* 0x000fea0003c00000 */
[----:B------:R0:W1:Y:S02]  /*4e50*/  SHFL.BFLY P6, R14, R13, R12, R11 ;  /* 0x0c00000c0d0e7389 */ /* 0x00006400000c000b */
[----:B01----:R-:W-:Y:S05]  /*4e60*/  ENDCOLLECTIVE ;  /* 0x000000000000791b */ /* 0x003fea0003800000 */
.L_x_11306:
[----:B------:R-:W-:Y:S02]  /*4e70*/  HFMA2 R12, -RZ, RZ, 0, 1.1920928955078125e-07 ;  /* 0x00000002ff0c7431 */ /* 0x000fe400000001ff */
[----:B------:R-:W-:Y:S01]  /*4e80*/  IMAD.MOV.U32 R13, RZ, RZ, RZ ;  /* 0x000000ffff0d7224 */ /* 0x000fe200078e00ff */
[----:B------:R-:W-:-:S07]  /*4e90*/  MOV R26, R14 ;  /* 0x0000000e001a7202 */ /* 0x000fce0000000f00 */
[----:B------:R-:W-:Y:S05]  /*4ea0*/  WARPSYNC.COLLECTIVE R15, `(.L_x_11307) ;  /* 0x000000000f087348 */ /* 0x000fea0003c00000 */
[----:B------:R0:W1:Y:S02]  /*4eb0*/  SHFL.BFLY P6, R14, R13, R12, R11 ;  /* 0x0c00000c0d0e7389 */ /* 0x00006400000c000b */
[----:B01----:R-:W-:Y:S05]  /*4ec0*/  ENDCOLLECTIVE ;  /* 0x000000000000791b */ /* 0x003fea0003800000 */
.L_x_11307:
[----:B------:R-:W-:Y:S01]  /*4ed0*/  FADD.FTZ R25, R25, R26 ;  /* 0x0000001a19197221 */ /* 0x000fe20000010000 */
[----:B------:R-:W-:Y:S02]  /*4ee0*/  HFMA2 R12, -RZ, RZ, 0, 5.9604644775390625e-08 ;  /* 0x00000001ff0c7431 */ /* 0x000fe400000001ff */
[----:B------:R-:W-:-:S05]  /*4ef0*/  FADD.FTZ R28, RZ, R14 ;  /* 0x0000000eff1c7221 */ /* 0x000fca0000010000 */
[----:B------:R-:W-:-:S07]  /*4f00*/  MOV R13, R28 ;  /* 0x0000001c000d7202 */ /* 0x000fce0000000f00 */
[----:B------:R-:W-:Y:S05]  /*4f10*/  WARPSYNC.COLLECTIVE R15, `(.L_x_11308) ;  /* 0x000000000f087348 */ /* 0x000fea0003c00000 */
[----:B------:R0:W1:Y:S02]  /*4f20*/  SHFL.BFLY P6, R14, R13, R12, R11 ;  /* 0x0c00000c0d0e7389 */ /* 0x00006400000c000b */
[----:B01----:R-:W-:Y:S05]  /*4f30*/  ENDCOLLECTIVE ;  /* 0x000000000000791b */ /* 0x003fea0003800000 */
.L_x_11308:
[----:B------:R-:W-:Y:S01]  /*4f40*/  HFMA2 R12, -RZ, RZ, 0, 1.1920928955078125e-07 ;  /* 0x00000002ff0c7431 */ /* 0x000fe200000001ff */
[----:B------:R-:W-:Y:S01]  /*4f50*/  MOV R13, RZ ;  /* 0x000000ff000d7202 */ /* 0x000fe20000000f00 */
[----:B------:R-:W-:-:S07]  /*4f60*/  IMAD.MOV.U32 R31, RZ, RZ, R14 ;  /* 0x000000ffff1f7224 */ /* 0x000fce00078e000e */
[----:B------:R-:W-:Y:S05]  /*4f70*/  WARPSYNC.COLLECTIVE R15, `(.L_x_11309) ;  /* 0x000000000f087348 */ /* 0x000fea0003c00000 */
[----:B------:R0:W1:Y:S02]  /*4f80*/  SHFL.BFLY P6, R14, R13, R12, R11 ;  /* 0x0c00000c0d0e7389 */ /* 0x00006400000c000b */
[----:B01----:R-:W-:Y:S05]  /*4f90*/  ENDCOLLECTIVE ;  /* 0x000000000000791b */ /* 0x003fea0003800000 */
.L_x_11309:
        /* <DEDUP_REMOVED lines=8> */
.L_x_11310:
[----:B------:R-:W-:Y:S02]  /*5020*/  HFMA2 R13, -RZ, RZ, 0, 0 ;  /* 0x00000000ff0d7431 */ /* 0x000fe400000001ff */
[----:B------:R-:W-:Y:S01]  /*5030*/  IMAD.MOV.U32 R12, RZ, RZ, 0x2 ;  /* 0x00000002ff0c7424 */ /* 0x000fe200078e00ff */
[----:B------:R-:W-:-:S07]  /*5040*/  MOV R36, R14 ;  /* 0x0000000e00247202 */ /* 0x000fce0000000f00 */
[----:B------:R-:W-:Y:S05]  /*5050*/  WARPSYNC.COLLECTIVE R15, `(.L_x_11311) ;  /* 0x000000000f087348 */ /* 0x000fea0003c00000 */
[----:B------:R0:W1:Y:S02]  /*5060*/  SHFL.BFLY P6, R14, R13, R12, R11 ;  /* 0x0c00000c0d0e7389 */ /* 0x00006400000c000b */
[----:B01----:R-:W-:Y:S05]  /*5070*/  ENDCOLLECTIVE ;  /* 0x000000000000791b */ /* 0x003fea0003800000 */
.L_x_11311:
        /* <DEDUP_REMOVED lines=8> */
.L_x_11312:
[----:B------:R-:W-:Y:S01]  /*5100*/  HFMA2 R12, -RZ, RZ, 0, 1.1920928955078125e-07 ;  /* 0x00000002ff0c7431 */ /* 0x000fe200000001ff */
[----:B------:R-:W-:Y:S01]  /*5110*/  MOV R13, RZ ;  /* 0x000000ff000d7202 */ /* 0x000fe20000000f00 */
[----:B------:R-:W-:-:S07]  /*5120*/  IMAD.MOV.U32 R19, RZ, RZ, R14 ;  /* 0x000000ffff137224 */ /* 0x000fce00078e000e */
[----:B------:R-:W-:Y:S05]  /*5130*/  WARPSYNC.COLLECTIVE R15, `(.L_x_11313) ;  /* 0x000000000f087348 */ /* 0x000fea0003c00000 */
[----:B------:R0:W1:Y:S02]  /*5140*/  SHFL.BFLY P6, R14, R13, R12, R11 ;  /* 0x0c00000c0d0e7389 */ /* 0x00006400000c000b */
[----:B01----:R-:W-:Y:S05]  /*5150*/  ENDCOLLECTIVE ;  /* 0x000000000000791b */ /* 0x003fea0003800000 */
.L_x_11313:
        /* <DEDUP_REMOVED lines=8> */
.L_x_11314:
[----:B------:R-:W-:Y:S02]  /*51e0*/  HFMA2 R13, -RZ, RZ, 0, 0 ;  /* 0x00000000ff0d7431 */ /* 0x000fe400000001ff */
[----:B------:R-:W-:Y:S01]  /*51f0*/  IMAD.MOV.U32 R12, RZ, RZ, 0x2 ;  /* 0x00000002ff0c7424 */ /* 0x000fe200078e00ff */
[----:B------:R-:W-:-:S07]  /*5200*/  MOV R27, R14 ;  /* 0x0000000e001b7202 */ /* 0x000fce0000000f00 */
[----:B------:R-:W-:Y:S05]  /*5210*/  WARPSYNC.COLLECTIVE R15, `(.L_x_11315) ;  /* 0x000000000f087348 */ /* 0x000fea0003c00000 */
[----:B------:R0:W1:Y:S02]  /*5220*/  SHFL.BFLY P6, R14, R13, R12, R11 ;  /* 0x0c00000c0d0e7389 */ /* 0x00006400000c000b */
[----:B01----:R-:W-:Y:S05]  /*5230*/  ENDCOLLECTIVE ;  /* 0x000000000000791b */ /* 0x003fea0003800000 */
.L_x_11315:
        /* <DEDUP_REMOVED lines=8> */
.L_x_11316:
[----:B------:R-:W-:Y:S01]  /*52c0*/  HFMA2 R12, -RZ, RZ, 0, 1.1920928955078125e-07 ;  /* 0x00000002ff0c7431 */ /* 0x000fe200000001ff */
[----:B------:R-:W-:Y:S01]  /*52d0*/  MOV R13, RZ ;  /* 0x000000ff000d7202 */ /* 0x000fe20000000f00 */
[----:B------:R-:W-:-:S07]  /*52e0*/  IMAD.MOV.U32 R29, RZ, RZ, R14 ;  /* 0x000000ffff1d7224 */ /* 0x000fce00078e000e */
[----:B------:R-:W-:Y:S05]  /*52f0*/  WARPSYNC.COLLECTIVE R15, `(.L_x_11317) ;  /* 0x000000000f087348 */ /* 0x000fea0003c00000 */
[----:B------:R0:W1:Y:S02]  /*5300*/  SHFL.BFLY P6, R14, R13, R12, R11 ;  /* 0x0c00000c0d0e7389 */ /* 0x00006400000c000b */
[----:B01----:R-:W-:Y:S05]  /*5310*/  ENDCOLLECTIVE ;  /* 0x000000000000791b */ /* 0x003fea0003800000 */
.L_x_11317:
        /* <DEDUP_REMOVED lines=8> */
.L_x_11318:
[----:B------:R-:W-:Y:S02]  /*53a0*/  HFMA2 R13, -RZ, RZ, 0, 0 ;  /* 0x00000000ff0d7431 */ /* 0x000fe400000001ff */
[----:B------:R-:W-:Y:S01]  /*53b0*/  IMAD.MOV.U32 R12, RZ, RZ, 0x2 ;  /* 0x00000002ff0c7424 */ /* 0x000fe200078e00ff */
[----:B------:R-:W-:-:S07]  /*53c0*/  MOV R31, R14 ;  /* 0x0000000e001f7202 */ /* 0x000fce0000000f00 */
[----:B------:R-:W-:Y:S05]  /*53d0*/  WARPSYNC.COLLECTIVE R15, `(.L_x_11319) ;  /* 0x000000000f087348 */ /* 0x000fea0003c00000 */
[----:B------:R0:W1:Y:S02]  /*53e0*/  SHFL.BFLY P6, R14, R13, R12, R11 ;  /* 0x0c00000c0d0e7389 */ /* 0x00006400000c000b */
[----:B01----:R-:W-:Y:S05]  /*53f0*/  ENDCOLLECTIVE ;  /* 0x000000000000791b */ /* 0x003fea0003800000 */
.L_x_11319:
        /* <DEDUP_REMOVED lines=8> */
.L_x_11320:
[----:B------:R-:W-:Y:S01]  /*5480*/  HFMA2 R12, -RZ, RZ, 0, 1.1920928955078125e-07 ;  /* 0x00000002ff0c7431 */ /* 0x000fe200000001ff */
[----:B------:R-:W-:Y:S01]  /*5490*/  MOV R13, RZ ;  /* 0x000000ff000d7202 */ /* 0x000fe20000000f00 */
[----:B------:R-:W-:-:S07]  /*54a0*/  IMAD.MOV.U32 R33, RZ, RZ, R14 ;  /* 0x000000ffff217224 */ /* 0x000fce00078e000e */
[----:B------:R-:W-:Y:S05]  /*54b0*/  WARPSYNC.COLLECTIVE R15, `(.L_x_11321) ;  /* 0x000000000f087348 */ /* 0x000fea0003c00000 */
[----:B------:R0:W1:Y:S02]  /*54c0*/  SHFL.BFLY P6, R14, R13, R12, R11 ;  /* 0x0c00000c0d0e7389 */ /* 0x00006400000c000b */
[----:B01----:R-:W-:Y:S05]  /*54d0*/  ENDCOLLECTIVE ;  /* 0x000000000000791b */ /* 0x003fea0003800000 */
.L_x_11321:
        /* <DEDUP_REMOVED lines=8> */
.L_x_11322:
[----:B------:R-:W-:Y:S01]  /*5560*/  HFMA2 R12, -RZ, RZ, 0, 1.1920928955078125e-07 ;  /* 0x00000002ff0c7431 */ /* 0x000fe200000001ff */
[----:B------:R-:W-:Y:S01]  /*5570*/  MOV R13, RZ ;  /* 0x000000ff000d7202 */ /* 0x000fe20000000f00 */
[----:B------:R-:W-:-:S07]  /*5580*/  FADD.FTZ R20, R34, R14 ;  /* 0x0000000e22147221 */ /* 0x000fce0000010000 */
[----:B------:R-:W-:Y:S05]  /*5590*/  WARPSYNC.COLLECTIVE R15, `(.L_x_11323) ;  /* 0x000000000f087348 */ /* 0x000fea0003c00000 */
[----:B------:R0:W1:Y:S02]  /*55a0*/  SHFL.BFLY P6, R14, R13, R12, R11 ;  /* 0x0c00000c0d0e7389 */ /* 0x00006400000c000b */
[----:B01----:R-:W-:Y:S05]  /*55b0*/  ENDCOLLECTIVE ;  /* 0x000000000000791b */ /* 0x003fea0003800000 */
.L_x_11323:
[----:B------:R-:W-:Y:S01]  /*55c0*/  MOV R12, 0x1 ;  /* 0x00000001000c7802 */ /* 0x000fe20000000f00 */
[----:B------:R-:W-:-:S04]  /*55d0*/  FADD.FTZ R35, RZ, R14 ;  /* 0x0000000eff237221 */ /* 0x000fc80000010000 */
[----:B------:R-:W-:-:S07]  /*55e0*/  IMAD.MOV.U32 R13, RZ, RZ, R35 ;  /* 0x000000ffff0d7224 */ /* 0x000fce00078e0023 */
[----:B------:R-:W-:Y:S05]  /*55f0*/  WARPSYNC.COLLECTIVE R15, `(.L_x_11324) ;  /* 0x000000000f087348 */ /* 0x000fea0003c00000 */
[----:B------:R0:W1:Y:S02]  /*5600*/  SHFL.BFLY P6, R14, R13, R12, R11 ;  /* 0x0c00000c0d0e7389 */ /* 0x00006400000c000b */
[----:B01----:R-:W-:Y:S05]  /*5610*/  ENDCOLLECTIVE ;  /* 0x000000000000791b */ /* 0x003fea0003800000 */
.L_x_11324:
[----:B------:R-:W-:Y:S01]  /*5620*/  HFMA2 R13, -RZ, RZ, 0, 0 ;  /* 0x00000000ff0d7431 */ /* 0x000fe200000001ff */
[----:B------:R-:W-:-:S05]  /*5630*/  MOV R12, R14 ;  /* 0x0000000e000c7202 */ /* 0x000fca0000000f00 */
[----:B------:R-:W-:Y:S01]  /*5640*/  FADD.FTZ R26, R35, R12 ;  /* 0x0000000c231a7221 */ /* 0x000fe20000010000 */
[----:B------:R-:W-:-:S07]  /*5650*/  IMAD.MOV.U32 R12, RZ, RZ, 0x2 ;  /* 0x00000002ff0c7424 */ /* 0x000fce00078e00ff */
[----:B------:R-:W-:Y:S05]  /*5660*/  WARPSYNC.COLLECTIVE R15, `(.L_x_11325) ;  /* 0x000000000f087348 */ /* 0x000fea0003c00000 */
[----:B------:R0:W1:Y:S02]  /*5670*/  SHFL.BFLY P6, R14, R13, R12, R11 ;  /* 0x0c00000c0d0e7389 */ /* 0x00006400000c000b */
[----:B01----:R-:W-:Y:S05]  /*5680*/  ENDCOLLECTIVE ;  /* 0x000000000000791b */ /* 0x003fea0003800000 */
.L_x_11325:
[----:B------:R-:W-:Y:S01]  /*5690*/  HFMA2 R12, -RZ, RZ, 0, 5.9604644775390625e-08 ;  /* 0x00000001ff0c7431 */ /* 0x000fe200000001ff */
[----:B------:R-:W-:-:S05]  /*56a0*/  MOV R19, R14 ;  /* 0x0000000e00137202 */ /* 0x000fca0000000f00 */
[----:B------:R-:W-:-:S05]  /*56b0*/  FADD.FTZ R19, RZ, R19 ;  /* 0x00000013ff137221 */ /* 0x000fca0000010000 */
[----:B------:R-:W-:-:S07]  /*56c0*/  MOV R13, R19 ;  /* 0x00000013000d7202 */ /* 0x000fce0000000f00 */
[----:B------:R-:W-:Y:S05]  /*56d0*/  WARPSYNC.COLLECTIVE R15, `(.L_x_11326) ;  /* 0x000000000f087348 */ /* 0x000fea0003c00000 */
[----:B------:R0:W1:Y:S02]  /*56e0*/  SHFL.BFLY P6, R14, R13, R12, R11 ;  /* 0x0c00000c0d0e7389 */ /* 0x00006400000c000b */
[----:B01----:R-:W-:Y:S05]  /*56f0*/  ENDCOLLECTIVE ;  /* 0x000000000000791b */ /* 0x003fea0003800000 */
.L_x_11326:
[----:B------:R-:W-:Y:S05]  /*5700*/  BRA `(.L_x_11327) ;  /* 0xffffffd800447947 */ /* 0x000fea000383ffff */
.L_x_11328:
        /* <DEDUP_REMOVED lines=15> */
.L_x_25798:


//--------------------- .text._ZN4vllm25paged_attention_v1_kernelIthLi128ELi32ELi128ELNS_18Fp8KVCacheDataTypeE1ELb1EEEvPT_PKS2_PKT0_S8_ifPKiSA_iPKfiiiSC_SC_iiiii --------------------------
	.section	.text._ZN4vllm25paged_attention_v1_kernelIthLi128ELi32ELi128ELNS_18Fp8KVCacheDataTypeE1ELb1EEEvPT_PKS2_PKT0_S8_ifPKiSA_iPKfiiiSC_SC_iiiii,"ax",@progbits
	.align	128
        .global         _ZN4vllm25paged_attention_v1_kernelIthLi128ELi32ELi128ELNS_18Fp8KVCacheDataTypeE1ELb1EEEvPT_PKS2_PKT0_S8_ifPKiSA_iPKfiiiSC_SC_iiiii
        .type           _ZN4vllm25paged_attention_v1_kernelIthLi128ELi32ELi128ELNS_18Fp8KVCacheDataTypeE1ELb1EEEvPT_PKS2_PKT0_S8_ifPKiSA_iPKfiiiSC_SC_iiiii,@function
        .size           _ZN4vllm25paged_attention_v1_kernelIthLi128ELi32ELi128ELNS_18Fp8KVCacheDataTypeE1ELb1EEEvPT_PKS2_PKT0_S8_ifPKiSA_iPKfiiiSC_SC_iiiii,(.L_x_25799 - _ZN4vllm25paged_attention_v1_kernelIthLi128ELi32ELi128ELNS_18Fp8KVCacheDataTypeE1ELb1EEEvPT_PKS2_PKT0_S8_ifPKiSA_iPKfiiiSC_SC_iiiii)
        .other          _ZN4vllm25paged_attention_v1_kernelIthLi128ELi32ELi128ELNS_18Fp8KVCacheDataTypeE1ELb1EEEvPT_PKS2_PKT0_S8_ifPKiSA_iPKfiiiSC_SC_iiiii,@"STO_CUDA_ENTRY STV_DEFAULT"
_ZN4vllm25paged_attention_v1_kernelIthLi128ELi32ELi128ELNS_18Fp8KVCacheDataTypeE1ELb1EEEvPT_PKS2_PKT0_S8_ifPKiSA_iPKfiiiSC_SC_iiiii:
.text._ZN4vllm25paged_attention_v1_kernelIthLi128ELi32ELi128ELNS_18Fp8KVCacheDataTypeE1ELb1EEEvPT_PKS2_PKT0_S8_ifPKiSA_iPKfiiiSC_SC_iiiii:
        /* <DEDUP_REMOVED lines=105> */
.L_x_11329:
        /* <DEDUP_REMOVED lines=25> */
.L_x_11333:
        /* <DEDUP_REMOVED lines=36> */
.L_x_11331:
[----:B------:R-:W-:Y:S05]  /*0a60*/  BSYNC.RECONVERGENT B6 ;  /* 0x0000000000067941 */ /* 0x000fea0003800200 */
.L_x_11330:
        /* <DEDUP_REMOVED lines=12> */
.L_x_11374:
        /* <DEDUP_REMOVED lines=39> */
.L_x_11339:
        /* <DEDUP_REMOVED lines=11> */
.L_x_11338:
[----:B------:R-:W-:Y:S05]  /*0e50*/  BSYNC.RECONVERGENT B1 ;  /* 0x0000000000017941 */ /* 0x000fea0003800200 */
.L_x_11337:
        /* <DEDUP_REMOVED lines=12> */
.L_x_11342:
        /* <DEDUP_REMOVED lines=100> */
.L_x_11341:
[----:B------:R-:W-:Y:S05]  /*1560*/  BSYNC.RECONVERGENT B1 ;  /* 0x0000000000017941 */ /* 0x000fea0003800200 */
.L_x_11340:
        /* <DEDUP_REMOVED lines=55> */
.L_x_11344:
[----:B------:R-:W-:Y:S05]  /*18e0*/  BSYNC.RECONVERGENT B1 ;  /* 0x0000000000017941 */ /* 0x000fea0003800200 */
.L_x_11343:
        /* <DEDUP_REMOVED lines=26> */
.L_x_11336:
[----:B------:R-:W-:Y:S05]  /*1a90*/  BSYNC.RECONVERGENT B0 ;  /* 0x0000000000007941 */ /* 0x000fea0003800200 */
.L_x_11335:
        /* <DEDUP_REMOVED lines=39> */
.L_x_11349:
[----:B------:R-:W0:Y:S01]  /*1d10*/  LDS R15, [R12] ;  /* 0x000000000c0f7984 */ /* 0x000e220000000800 */
[----:B------:R-:W-:-:S05]  /*1d20*/  VIADD R13, R13, 0x1 ;  /* 0x000000010d0d7836 */ /* 0x000fca0000000000 */
[----:B------:R-:W-:Y:S01]  /*1d30*/  ISETP.NE.AND P0, PT, R13, RZ, PT ;  /* 0x000000ff0d00720c */ /* 0x000fe20003f05270 */
[----:B0-----:R-:W-:-:S05]  /*1d40*/  FMUL.FTZ R15, R15, R2 ;  /* 0x000000020f0f7220 */ /* 0x001fca0000410000 */
[----:B------:R0:W-:Y:S02]  /*1d50*/  STS [R12], R15 ;  /* 0x0000000f0c007388 */ /* 0x0001e40000000800 */
[----:B0-----:R-:W-:-:S05]  /*1d60*/  IADD3 R12, PT, PT, R12, 0x200, RZ ;  /* 0x000002000c0c7810 */ /* 0x001fca0007ffe0ff */
[----:B------:R-:W-:Y:S05]  /*1d70*/  @P0 BRA `(.L_x_11349) ;  /* 0xfffffffc00e40947 */ /* 0x000fea000383ffff */
.L_x_11348:
[----:B------:R-:W-:Y:S05]  /*1d80*/  BSYNC.RECONVERGENT B1 ;  /* 0x0000000000017941 */ /* 0x000fea0003800200 */
.L_x_11347:
        /* <DEDUP_REMOVED lines=12> */
.L_x_11352:
        /* <DEDUP_REMOVED lines=52> */
.L_x_11351:
[----:B------:R-:W-:Y:S05]  /*2190*/  BSYNC.RECONVERGENT B1 ;  /* 0x0000000000017941 */ /* 0x000fea0003800200 */
.L_x_11350:
        /* <DEDUP_REMOVED lines=31> */
.L_x_11354:
[----:B------:R-:W-:Y:S05]  /*2390*/  BSYNC.RECONVERGENT B1 ;  /* 0x0000000000017941 */ /* 0x000fea0003800200 */
.L_x_11353:
        /* <DEDUP_REMOVED lines=14> */
.L_x_11346:
[----:B------:R-:W-:Y:S05]  /*2480*/  BSYNC.RECONVERGENT B0 ;  /* 0x0000000000007941 */ /* 0x000fea0003800200 */
.L_x_11345:
        /* <DEDUP_REMOVED lines=29> */
.L_x_11358:
        /* <DEDUP_REMOVED lines=34> */
.L_x_11357:
        /* <DEDUP_REMOVED lines=16> */
.L_x_11356:
[----:B------:R-:W-:Y:S05]  /*2980*/  BSYNC.RECONVERGENT B6 ;  /* 0x0000000000067941 */ /* 0x000fea0003800200 */
.L_x_11355:
        /* <DEDUP_REMOVED lines=62> */
.L_x_11407:
        /* <DEDUP_REMOVED lines=31> */
.L_x_11361:
[----:B------:R-:W-:Y:S05]  /*2f60*/  BSYNC.RECONVERGENT B0 ;  /* 0x0000000000007941 */ /* 0x000fea0003800200 */
.L_x_11360:
        /* <DEDUP_REMOVED lines=45> */
.L_x_11363:
[----:B------:R-:W-:Y:S05]  /*3240*/  BSYNC.RECONVERGENT B0 ;  /* 0x0000000000007941 */ /* 0x000fea0003800200 */
.L_x_11362:
        /* <DEDUP_REMOVED lines=20> */
.L_x_11365:
[----:B------:R-:W-:Y:S05]  /*3390*/  BSYNC.RECONVERGENT B0 ;  /* 0x0000000000007941 */ /* 0x000fea0003800200 */
.L_x_11364:
        /* <DEDUP_REMOVED lines=35> */
.L_x_11367:
[----:B------:R-:W-:Y:S05]  /*35d0*/  BSYNC.RECONVERGENT B0 ;  /* 0x0000000000007941 */ /* 0x000fea0003800200 */
.L_x_11366:
        /* <DEDUP_REMOVED lines=48> */
.L_x_11332:
        /* <DEDUP_REMOVED lines=16> */
.L_x_11368:
[----:B------:R-:W-:Y:S05]  /*39e0*/  EXIT ;  /* 0x000000000000794d */ /* 0x000fea0003800000 */
.L_x_11334:
[----:B------:R-:W-:Y:S02]  /*39f0*/  HFMA2 R12, -RZ, RZ, 0, 9.5367431640625e-07 ;  /* 0x00000010ff0c7431 */ /* 0x000fe400000001ff */
[----:B------:R-:W-:Y:S01]  /*3a00*/  IMAD.MOV.U32 R11, RZ, RZ, 0x1f ;  /* 0x0000001fff0b7424 */ /* 0x000fe200078e00ff */
[----:B------:R-:W-:-:S07]  /*3a10*/  MOV R15, 0xffffffff ;  /* 0xffffffff000f7802 */ /* 0x000fce0000000f00 */
[----:B------:R-:W-:Y:S05]  /*3a20*/  WARPSYNC.COLLECTIVE R15, `(.L_x_11369) ;  /* 0x000000000f087348 */ /* 0x000fea0003c00000 */
[----:B------:R0:W1:Y:S02]  /*3a30*/  SHFL.BFLY P6, R14, R13, R12, R11 ;  /* 0x0c00000c0d0e7389 */ /* 0x00006400000c000b */
[----:B01----:R-:W-:Y:S05]  /*3a40*/  ENDCOLLECTIVE ;  /* 0x000000000000791b */ /* 0x003fea0003800000 */
.L_x_11369:
[----:B------:R-:W-:Y:S01]  /*3a50*/  IMAD.MOV.U32 R12, RZ, RZ, 0x8 ;  /* 0x00000008ff0c7424 */ /* 0x000fe200078e00ff */
[----:B------:R-:W-:-:S04]  /*3a60*/  FMNMX.FTZ R0, R14, -3.40282346638528859812e+38, !PT ;  /* 0xff7fffff0e007809 */ /* 0x000fc80007810000 */
[----:B------:R-:W-:-:S07]  /*3a70*/  MOV R13, R0 ;  /* 0x00000000000d7202 */ /* 0x000fce0000000f00 */
[----:B------:R-:W-:Y:S05]  /*3a80*/  WARPSYNC.COLLECTIVE R15, `(.L_x_11370) ;  /* 0x000000000f087348 */ /* 0x000fea0003c00000 */
[----:B------:R0:W1:Y:S02]  /*3a90*/  SHFL.BFLY P6, R14, R13, R12, R11 ;  /* 0x0c00000c0d0e7389 */ /* 0x00006400000c000b */
[----:B01----:R-:W-:Y:S05]  /*3aa0*/  ENDCOLLECTIVE ;  /* 0x000000000000791b */ /* 0x003fea0003800000 */
.L_x_11370:
[----:B------:R-:W-:Y:S01]  /*3ab0*/  HFMA2 R12, -RZ, RZ, 0, 2.384185791015625e-07 ;  /* 0x00000004ff0c7431 */ /* 0x000fe200000001ff */
[----:B------:R-:W-:-:S04]  /*3ac0*/  FMNMX.FTZ R2, R0, R14, !PT ;  /* 0x0000000e00027209 */ /* 0x000fc80007810000 */
[----:B------:R-:W-:-:S07]  /*3ad0*/  MOV R13, R2 ;  /* 0x00000002000d7202 */ /* 0x000fce0000000f00 */
[----:B------:R-:W-:Y:S05]  /*3ae0*/  WARPSYNC.COLLECTIVE R15, `(.L_x_11371) ;  /* 0x000000000f087348 */ /* 0x000fea0003c00000 */
[----:B------:R0:W1:Y:S02]  /*3af0*/  SHFL.BFLY P6, R14, R13, R12, R11 ;  /* 0x0c00000c0d0e7389 */ /* 0x00006400000c000b */
[----:B01----:R-:W-:Y:S05]  /*3b00*/  ENDCOLLECTIVE ;  /* 0x000000000000791b */ /* 0x003fea0003800000 */
.L_x_11371:
[----:B------:R-:W-:Y:S02]  /*3b10*/  MOV R12, 0x2 ;  /* 0x00000002000c7802 */ /* 0x000fe40000000f00 */
[----:B------:R-:W-:-:S05]  /*3b20*/  FMNMX.FTZ R3, R2, R14, !PT ;  /* 0x0000000e02037209 */ /* 0x000fca0007810000 */
[----:B------:R-:W-:-:S07]  /*3b30*/  IMAD.MOV.U32 R13, RZ, RZ, R3 ;  /* 0x000000ffff0d7224 */ /* 0x000fce00078e0003 */
[----:B------:R-:W-:Y:S05]  /*3b40*/  WARPSYNC.COLLECTIVE R15, `(.L_x_11372) ;  /* 0x000000000f087348 */ /* 0x000fea0003c00000 */
[----:B------:R0:W1:Y:S02]  /*3b50*/  SHFL.BFLY P6, R14, R13, R12, R11 ;  /* 0x0c00000c0d0e7389 */ /* 0x00006400000c000b */
[----:B01----:R-:W-:Y:S05]  /*3b60*/  ENDCOLLECTIVE ;  /* 0x000000000000791b */ /* 0x003fea0003800000 */
.L_x_11372:
[----:B------:R-:W-:Y:S01]  /*3b70*/  IMAD.MOV.U32 R12, RZ, RZ, 0x1 ;  /* 0x00000001ff0c7424 */ /* 0x000fe200078e00ff */
[----:B------:R-:W-:-:S04]  /*3b80*/  FMNMX.FTZ R4, R3, R14, !PT ;  /* 0x0000000e03047209 */ /* 0x000fc80007810000 */
[----:B------:R-:W-:-:S07]  /*3b90*/  MOV R13, R4 ;  /* 0x00000004000d7202 */ /* 0x000fce0000000f00 */
[----:B------:R-:W-:Y:S05]  /*3ba0*/  WARPSYNC.COLLECTIVE R15, `(.L_x_11373) ;  /* 0x000000000f087348 */ /* 0x000fea0003c00000 */
[----:B------:R0:W1:Y:S02]  /*3bb0*/  SHFL.BFLY P6, R14, R13, R12, R11 ;  /* 0x0c00000c0d0e7389 */ /* 0x00006400000c000b */
[----:B01----:R-:W-:Y:S05]  /*3bc0*/  ENDCOLLECTIVE ;  /* 0x000000000000791b */ /* 0x003fea0003800000 */
.L_x_11373:
[----:B------:R-:W-:Y:S05]  /*3bd0*/  BRA `(.L_x_11374) ;  /* 0xffffffcc00d47947 */ /* 0x000fea000383ffff */
.L_x_11359:
[----:B-1----:R-:W-:Y:S01]  /*3be0*/  HFMA2 R13, -RZ, RZ, 0, 0 ;  /* 0x00000000ff0d7431 */ /* 0x002fe200000001ff */
[----:B------:R-:W-:Y:S01]  /*3bf0*/  MOV R12, 0x2 ;  /* 0x00000002000c7802 */ /* 0x000fe20000000f00 */
[----:B0-----:R-:W-:Y:S01]  /*3c00*/  IMAD.MOV.U32 R11, RZ, RZ, 0x1f ;  /* 0x0000001fff0b7424 */ /* 0x001fe200078e00ff */
[----:B------:R-:W-:-:S07]  /*3c10*/  MOV R15, 0xffffffff ;  /* 0xffffffff000f7802 */ /* 0x000fce0000000f00 */
[----:B------:R-:W-:Y:S05]  /*3c20*/  WARPSYNC.COLLECTIVE R15, `(.L_x_11375) ;  /* 0x000000000f087348 */ /* 0x000fea0003c00000 */
[----:B------:R0:W1:Y:S02]  /*3c30*/  SHFL.BFLY P6, R14, R13, R12, R11 ;  /* 0x0c00000c0d0e7389 */ /* 0x00006400000c000b */
[----:B01----:R-:W-:Y:S05]  /*3c40*/  ENDCOLLECTIVE ;  /* 0x000000000000791b */ /* 0x003fea0003800000 */
.L_x_11375:
[----:B------:R-:W-:Y:S02]  /*3c50*/  IMAD.MOV.U32 R12, RZ, RZ, 0x1 ;  /* 0x00000001ff0c7424 */ /* 0x000fe400078e00ff */
[----:B------:R-:W-:-:S05]  /*3c60*/  FADD.FTZ R29, RZ, R14 ;  /* 0x0000000eff1d7221 */ /* 0x000fca0000010000 */
[----:B------:R-:W-:-:S07]  /*3c70*/  MOV R13, R29 ;  /* 0x0000001d000d7202 */ /* 0x000fce0000000f00 */
[----:B------:R-:W-:Y:S05]  /*3c80*/  WARPSYNC.COLLECTIVE R15, `(.L_x_11376) ;  /* 0x000000000f087348 */ /* 0x000fea0003c00000 */
[----:B------:R0:W1:Y:S02]  /*3c90*/  SHFL.BFLY P6, R14, R13, R12, R11 ;  /* 0x0c00000c0d0e7389 */ /* 0x00006400000c000b */
[----:B01----:R-:W-:Y:S05]  /*3ca0*/  ENDCOLLECTIVE ;  /* 0x000000000000791b */ /* 0x003fea0003800000 */
.L_x_11376:
[----:B------:R-:W-:Y:S02]  /*3cb0*/  HFMA2 R13, -RZ, RZ, 0, 0 ;  /* 0x00000000ff0d7431 */ /* 0x000fe400000001ff */
[----:B------:R-:W-:Y:S01]  /*3cc0*/  IMAD.MOV.U32 R12, RZ, RZ, 0x2 ;  /* 0x00000002ff0c7424 */ /* 0x000fe200078e00ff */
[----:B------:R-:W-:-:S07]  /*3cd0*/  MOV R30, R14 ;  /* 0x0000000e001e7202 */ /* 0x000fce0000000f00 */
[----:B------:R-:W-:Y:S05]  /*3ce0*/  WARPSYNC.COLLECTIVE R15, `(.L_x_11377) ;  /* 0x000000000f087348 */ /* 0x000fea0003c00000 */
[----:B------:R0:W1:Y:S02]  /*3cf0*/  SHFL.BFLY P6, R14, R13, R12, R11 ;  /* 0x0c00000c0d0e7389 */ /* 0x00006400000c000b */
[----:B01----:R-:W-:Y:S05]  /*3d00*/  ENDCOLLECTIVE ;  /* 0x000000000000791b */ /* 0x003fea0003800000 */
.L_x_11377:
        /* <DEDUP_REMOVED lines=8> */
.L_x_11378:
[----:B------:R-:W-:Y:S02]  /*3d90*/  HFMA2 R13, -RZ, RZ, 0, 0 ;  /* 0x00000000ff0d7431 */ /* 0x000fe400000001ff */
[----:B------:R-:W-:Y:S01]  /*3da0*/  IMAD.MOV.U32 R12, RZ, RZ, 0x2 ;  /* 0x00000002ff0c7424 */ /* 0x000fe200078e00ff */
[----:B------:R-:W-:-:S07]  /*3db0*/  MOV R10, R14 ;  /* 0x0000000e000a7202 */ /* 0x000fce0000000f00 */
[----:B------:R-:W-:Y:S05]  /*3dc0*/  WARPSYNC.COLLECTIVE R15, `(.L_x_11379) ;  /* 0x000000000f087348 */ /* 0x000fea0003c00000 */
[----:B------:R0:W1:Y:S02]  /*3dd0*/  SHFL.BFLY P6, R14, R13, R12, R11 ;  /* 0x0c00000c0d0e7389 */ /* 0x00006400000c000b */
[----:B01----:R-:W-:Y:S05]  /*3de0*/  ENDCOLLECTIVE ;  /* 0x000000000000791b */ /* 0x003fea0003800000 */
.L_x_11379:
        /* <DEDUP_REMOVED lines=8> */
.L_x_11380:
[----:B------:R-:W-:Y:S02]  /*3e70*/  HFMA2 R13, -RZ, RZ, 0, 0 ;  /* 0x00000000ff0d7431 */ /* 0x000fe400000001ff */
[----:B------:R-:W-:Y:S01]  /*3e80*/  IMAD.MOV.U32 R12, RZ, RZ, 0x2 ;  /* 0x00000002ff0c7424 */ /* 0x000fe200078e00ff */
[----:B------:R-:W-:-:S07]  /*3e90*/  MOV R8, R14 ;  /* 0x0000000e00087202 */ /* 0x000fce0000000f00 */
[----:B------:R-:W-:Y:S05]  /*3ea0*/  WARPSYNC.COLLECTIVE R15, `(.L_x_11381) ;  /* 0x000000000f087348 */ /* 0x000fea0003c00000 */
[----:B------:R0:W1:Y:S02]  /*3eb0*/  SHFL.BFLY P6, R14, R13, R12, R11 ;  /* 0x0c00000c0d0e7389 */ /* 0x00006400000c000b */
[----:B01----:R-:W-:Y:S05]  /*3ec0*/  ENDCOLLECTIVE ;  /* 0x000000000000791b */ /* 0x003fea0003800000 */
.L_x_11381:
        /* <DEDUP_REMOVED lines=8> */
.L_x_11382:
[----:B------:R-:W-:Y:S02]  /*3f50*/  HFMA2 R13, -RZ, RZ, 0, 0 ;  /* 0x00000000ff0d7431 */ /* 0x000fe400000001ff */
[----:B------:R-:W-:Y:S01]  /*3f60*/  IMAD.MOV.U32 R12, RZ, RZ, 0x2 ;  /* 0x00000002ff0c7424 */ /* 0x000fe200078e00ff */
[----:B------:R-:W-:-:S07]  /*3f70*/  MOV R6, R14 ;  /* 0x0000000e00067202 */ /* 0x000fce0000000f00 */
[----:B------:R-:W-:Y:S05]  /*3f80*/  WARPSYNC.COLLECTIVE R15, `(.L_x_11383) ;  /* 0x000000000f087348 */ /* 0x000fea0003c00000 */
[----:B------:R0:W1:Y:S02]  /*3f90*/  SHFL.BFLY P6, R14, R13, R12, R11 ;  /* 0x0c00000c0d0e7389 */ /* 0x00006400000c000b */
[----:B01----:R-:W-:Y:S05]  /*3fa0*/  ENDCOLLECTIVE ;  /* 0x000000000000791b */ /* 0x003fea0003800000 */
.L_x_11383:
        /* <DEDUP_REMOVED lines=8> */
.L_x_11384:
[----:B------:R-:W-:Y:S02]  /*4030*/  HFMA2 R13, -RZ, RZ, 0, 0 ;  /* 0x00000000ff0d7431 */ /* 0x000fe400000001ff */
[----:B------:R-:W-:Y:S01]  /*4040*/  IMAD.MOV.U32 R12, RZ, RZ, 0x2 ;  /* 0x00000002ff0c7424 */ /* 0x000fe200078e00ff */
[----:B------:R-:W-:-:S07]  /*4050*/  MOV R4, R14 ;  /* 0x0000000e00047202 */ /* 0x000fce0000000f00 */
[----:B------:R-:W-:Y:S05]  /*4060*/  WARPSYNC.COLLECTIVE R15, `(.L_x_11385) ;  /* 0x000000000f087348 */ /* 0x000fea0003c00000 */
[----:B------:R0:W1:Y:S02]  /*4070*/  SHFL.BFLY P6, R14, R13, R12, R11 ;  /* 0x0c00000c0d0e7389 */ /* 0x00006400000c000b */
[----:B01----:R-:W-:Y:S05]  /*4080*/  ENDCOLLECTIVE ;  /* 0x000000000000791b */ /* 0x003fea0003800000 */
.L_x_11385:
        /* <DEDUP_REMOVED lines=8> */
.L_x_11386:
[----:B------:R-:W-:Y:S02]  /*4110*/  HFMA2 R13, -RZ, RZ, 0, 0 ;  /* 0x00000000ff0d7431 */ /* 0x000fe400000001ff */
[----:B------:R-:W-:Y:S01]  /*4120*/  IMAD.MOV.U32 R12, RZ, RZ, 0x2 ;  /* 0x00000002ff0c7424 */ /* 0x000fe200078e00ff */
[----:B------:R-:W-:-:S07]  /*4130*/  MOV R2, R14 ;  /* 0x0000000e00027202 */ /* 0x000fce0000000f00 */
[----:B------:R-:W-:Y:S05]  /*4140*/  WARPSYNC.COLLECTIVE R15, `(.L_x_11387) ;  /* 0x000000000f087348 */ /* 0x000fea0003c00000 */
[----:B------:R0:W1:Y:S02]  /*4150*/  SHFL.BFLY P6, R14, R13, R12, R11 ;  /* 0x0c00000c0d0e7389 */ /* 0x00006400000c000b */
[----:B01----:R-:W-:Y:S05]  /*4160*/  ENDCOLLECTIVE ;  /* 0x000000000000791b */ /* 0x003fea0003800000 */
.L_x_11387:
        /* <DEDUP_REMOVED lines=8> */
.L_x_11388:
[----:B------:R-:W-:Y:S02]  /*41f0*/  HFMA2 R13, -RZ, RZ, 0, 0 ;  /* 0x00000000ff0d7431 */ /* 0x000fe400000001ff */
[----:B------:R-:W-:Y:S01]  /*4200*/  IMAD.MOV.U32 R12, RZ, RZ, 0x2 ;  /* 0x00000002ff0c7424 */ /* 0x000fe200078e00ff */
[----:B------:R-:W-:-:S07]  /*4210*/  MOV R23, R14 ;  /* 0x0000000e00177202 */ /* 0x000fce0000000f00 */
[----:B------:R-:W-:Y:S05]  /*4220*/  WARPSYNC.COLLECTIVE R15, `(.L_x_11389) ;  /* 0x000000000f087348 */ /* 0x000fea0003c00000 */
[----:B------:R0:W1:Y:S02]  /*4230*/  SHFL.BFLY P6, R14, R13, R12, R11 ;  /* 0x0c00000c0d0e7389 */ /* 0x00006400000c000b */
[----:B01----:R-:W-:Y:S05]  /*4240*/  ENDCOLLECTIVE ;  /* 0x000000000000791b */ /* 0x003fea0003800000 */
.L_x_11389:
[----:B------:R-:W-:Y:S01]  /*4250*/  FADD.FTZ R0, R0, R23 ;  /* 0x0000001700007221 */ /* 0x000fe20000010000 */
[----:B------:R-:W-:Y:S02]  /*4260*/  HFMA2 R12, -RZ, RZ, 0, 5.9604644775390625e-08 ;  /* 0x00000001ff0c7431 */ /* 0x000fe400000001ff */
[----:B------:R-:W-:-:S05]  /*4270*/  FADD.FTZ R20, RZ, R14 ;  /* 0x0000000eff147221 */ /* 0x000fca0000010000 */
[----:B------:R-:W-:-:S07]  /*4280*/  MOV R13, R20 ;  /* 0x00000014000d7202 */ /* 0x000fce0000000f00 */
[----:B------:R-:W-:Y:S05]  /*4290*/  WARPSYNC.COLLECTIVE R15, `(.L_x_11390) ;  /* 0x000000000f087348 */ /* 0x000fea0003c00000 */
[----:B------:R0:W1:Y:S02]  /*42a0*/  SHFL.BFLY P6, R14, R13, R12, R11 ;  /* 0x0c00000c0d0e7389 */ /* 0x00006400000c000b */
[----:B01----:R-:W-:Y:S05]  /*42b0*/  ENDCOLLECTIVE ;  /* 0x000000000000791b */ /* 0x003fea0003800000 */
.L_x_11390:
[----:B------:R-:W-:Y:S01]  /*42c0*/  HFMA2 R12, -RZ, RZ, 0, 1.1920928955078125e-07 ;  /* 0x00000002ff0c7431 */ /* 0x000fe200000001ff */
[----:B------:R-:W-:Y:S01]  /*42d0*/  MOV R13, RZ ;  /* 0x000000ff000d7202 */ /* 0x000fe20000000f00 */
[----:B------:R-:W-:-:S07]  /*42e0*/  IMAD.MOV.U32 R25, RZ, RZ, R14 ;  /* 0x000000ffff197224 */ /* 0x000fce00078e000e */
[----:B------:R-:W-:Y:S05]  /*42f0*/  WARPSYNC.COLLECTIVE R15, `(.L_x_11391) ;  /* 0x000000000f087348 */ /* 0x000fea0003c00000 */
[----:B------:R0:W1:Y:S02]  /*4300*/  SHFL.BFLY P6, R14, R13, R12, R11 ;  /* 0x0c00000c0d0e7389 */ /* 0x00006400000c000b */
[----:B01----:R-:W-:Y:S05]  /*4310*/  ENDCOLLECTIVE ;  /* 0x000000000000791b */ /* 0x003fea0003800000 */
.L_x_11391:
        /* <DEDUP_REMOVED lines=8> */
.L_x_11392:
[----:B------:R-:W-:Y:S02]  /*43a0*/  HFMA2 R13, -RZ, RZ, 0, 0 ;  /* 0x00000000ff0d7431 */ /* 0x000fe400000001ff */
[----:B------:R-:W-:Y:S01]  /*43b0*/  IMAD.MOV.U32 R12, RZ, RZ, 0x2 ;  /* 0x00000002ff0c7424 */ /* 0x000fe200078e00ff */
[----:B------:R-:W-:-:S07]  /*43c0*/  MOV R27, R14 ;  /* 0x0000000e001b7202 */ /* 0x000fce0000000f00 */
[----:B------:R-:W-:Y:S05]  /*43d0*/  WARPSYNC.COLLECTIVE R15, `(.L_x_11393) ;  /* 0x000000000f087348 */ /* 0x000fea0003c00000 */
[----:B------:R0:W1:Y:S02]  /*43e0*/  SHFL.BFLY P6, R14, R13, R12, R11 ;  /* 0x0c00000c0d0e7389 */ /* 0x00006400000c000b */
[----:B01----:R-:W-:Y:S05]  /*43f0*/  ENDCOLLECTIVE ;  /* 0x000000000000791b */ /* 0x003fea0003800000 */
.L_x_11393:
[----:B------:R-:W-:Y:S01]  /*4400*/  FADD.FTZ R24, R24, R27 ;  /* 0x0000001b18187221 */ /* 0x000fe20000010000 */
[----:B------:R-:W-:Y:S02]  /*4410*/  HFMA2 R12, -RZ, RZ, 0, 5.9604644775390625e-08 ;  /* 0x00000001ff0c7431 */ /* 0x000fe400000001ff */
[----:B------:R-:W-:-:S05]  /*4420*/  FADD.FTZ R26, RZ, R14 ;  /* 0x0000000eff1a7221 */ /* 0x000fca0000010000 */
[----:B------:R-:W-:-:S07]  /*4430*/  MOV R13, R26 ;  /* 0x0000001a000d7202 */ /* 0x000fce0000000f00 */
[----:B------:R-:W-:Y:S05]  /*4440*/  WARPSYNC.COLLECTIVE R15, `(.L_x_11394) ;  /* 0x000000000f087348 */ /* 0x000fea0003c00000 */
[----:B------:R0:W1:Y:S02]  /*4450*/  SHFL.BFLY P6, R14, R13, R12, R11 ;  /* 0x0c00000c0d0e7389 */ /* 0x00006400000c000b */
[----:B01----:R-:W-:Y:S05]  /*4460*/  ENDCOLLECTIVE ;  /* 0x000000000000791b */ /* 0x003fea0003800000 */
.L_x_11394:
[----:B------:R-:W-:Y:S02]  /*4470*/  HFMA2 R12, -RZ, RZ, 0, 1.1920928955078125e-07 ;  /* 0x00000002ff0c7431 */ /* 0x000fe400000001ff */
[----:B------:R-:W-:Y:S01]  /*4480*/  IMAD.MOV.U32 R13, RZ, RZ, RZ ;  /* 0x000000ffff0d7224 */ /* 0x000fe200078e00ff */
[----:B------:R-:W-:-:S07]  /*4490*/  MOV R29, R14 ;  /* 0x0000000e001d7202 */ /* 0x000fce0000000f00 */
[----:B------:R-:W-:Y:S05]  /*44a0*/  WARPSYNC.COLLECTIVE R15, `(.L_x_11395) ;  /* 0x000000000f087348 */ /* 0x000fea0003c00000 */
[----:B------:R0:W1:Y:S02]  /*44b0*/  SHFL.BFLY P6, R14, R13, R12, R11 ;  /* 0x0c00000c0d0e7389 */ /* 0x00006400000c000b */
[----:B01----:R-:W-:Y:S05]  /*44c0*/  ENDCOLLECTIVE ;  /* 0x000000000000791b */ /* 0x003fea0003800000 */
.L_x_11395:
[----:B------:R-:W-:Y:S01]  /*44d0*/  FADD.FTZ R26, R26, R29 ;  /* 0x0000001d1a1a7221 */ /* 0x000fe20000010000 */
[----:B------:R-:W-:Y:S02]  /*44e0*/  HFMA2 R12, -RZ, RZ, 0, 5.9604644775390625e-08 ;  /* 0x00000001ff0c7431 */ /* 0x000fe400000001ff */
[----:B------:R-:W-:-:S05]  /*44f0*/  FADD.FTZ R5, RZ, R14 ;  /* 0x0000000eff057221 */ /* 0x000fca0000010000 */
[----:B------:R-:W-:-:S07]  /*4500*/  MOV R13, R5 ;  /* 0x00000005000d7202 */ /* 0x000fce0000000f00 */
[----:B------:R-:W-:Y:S05]  /*4510*/  WARPSYNC.COLLECTIVE R15, `(.L_x_11396) ;  /* 0x000000000f087348 */ /* 0x000fea0003c00000 */
[----:B------:R0:W1:Y:S02]  /*4520*/  SHFL.BFLY P6, R14, R13, R12, R11 ;  /* 0x0c00000c0d0e7389 */ /* 0x00006400000c000b */
[----:B01----:R-:W-:Y:S05]  /*4530*/  ENDCOLLECTIVE ;  /* 0x000000000000791b */ /* 0x003fea0003800000 */
.L_x_11396:
[----:B------:R-:W-:Y:S01]  /*4540*/  HFMA2 R12, -RZ, RZ, 0, 1.1920928955078125e-07 ;  /* 0x00000002ff0c7431 */ /* 0x000fe200000001ff */
[----:B------:R-:W-:Y:S01]  /*4550*/  MOV R13, RZ ;  /* 0x000000ff000d7202 */ /* 0x000fe20000000f00 */
[----:B------:R-:W-:-:S07]  /*4560*/  IMAD.MOV.U32 R32, RZ, RZ, R14 ;  /* 0x000000ffff207224 */ /* 0x000fce00078e000e */
[----:B------:R-:W-:Y:S05]  /*4570*/  WARPSYNC.COLLECTIVE R15, `(.L_x_11397) ;  /* 0x000000000f087348 */ /* 0x000fea0003c00000 */
[----:B------:R0:W1:Y:S02]  /*4580*/  SHFL.BFLY P6, R14, R13, R12, R11 ;  /* 0x0c00000c0d0e7389 */ /* 0x00006400000c000b */
[----:B01----:R-:W-:Y:S05]  /*4590*/  ENDCOLLECTIVE ;  /* 0x000000000000791b */ /* 0x003fea0003800000 */
.L_x_11397:
        /* <DEDUP_REMOVED lines=8> */
.L_x_11398:
[----:B------:R-:W-:Y:S02]  /*4620*/  HFMA2 R13, -RZ, RZ, 0, 0 ;  /* 0x00000000ff0d7431 */ /* 0x000fe400000001ff */
[----:B------:R-:W-:Y:S01]  /*4630*/  IMAD.MOV.U32 R12, RZ, RZ, 0x2 ;  /* 0x00000002ff0c7424 */ /* 0x000fe200078e00ff */
[----:B------:R-:W-:-:S07]  /*4640*/  MOV R23, R14 ;  /* 0x0000000e00177202 */ /* 0x000fce0000000f00 */
[----:B------:R-:W-:Y:S05]  /*4650*/  WARPSYNC.COLLECTIVE R15, `(.L_x_11399) ;  /* 0x000000000f087348 */ /* 0x000fea0003c00000 */
[----:B------:R0:W1:Y:S02]  /*4660*/  SHFL.BFLY P6, R14, R13, R12, R11 ;  /* 0x0c00000c0d0e7389 */ /* 0x00006400000c000b */
[----:B01----:R-:W-:Y:S05]  /*4670*/  ENDCOLLECTIVE ;  /* 0x000000000000791b */ /* 0x003fea0003800000 */
.L_x_11399:
[----:B------:R-:W-:Y:S01]  /*4680*/  FADD.FTZ R23, R7, R23 ;  /* 0x0000001707177221 */ /* 0x000fe20000010000 */
[----:B------:R-:W-:Y:S02]  /*4690*/  HFMA2 R12, -RZ, RZ, 0, 5.9604644775390625e-08 ;  /* 0x00000001ff0c7431 */ /* 0x000fe400000001ff */
[----:B------:R-:W-:-:S05]  /*46a0*/  FADD.FTZ R3, RZ, R14 ;  /* 0x0000000eff037221 */ /* 0x000fca0000010000 */
[----:B------:R-:W-:-:S07]  /*46b0*/  MOV R13, R3 ;  /* 0x00000003000d7202 */ /* 0x000fce0000000f00 */
[----:B------:R-:W-:Y:S05]  /*46c0*/  WARPSYNC.COLLECTIVE R15, `(.L_x_11400) ;  /* 0x000000000f087348 */ /* 0x000fea0003c00000 */
[----:B------:R0:W1:Y:S02]  /*46d0*/  SHFL.BFLY P6, R14, R13, R12, R11 ;  /* 0x0c00000c0d0e7389 */ /* 0x00006400000c000b */
[----:B01----:R-:W-:Y:S05]  /*46e0*/  ENDCOLLECTIVE ;  /* 0x000000000000791b */ /* 0x003fea0003800000 */
.L_x_11400:
[----:B------:R-:W-:Y:S01]  /*46f0*/  MOV R13, RZ ;  /* 0x000000ff000d7202 */ /* 0x000fe20000000f00 */
[----:B------:R-:W-:Y:S02]  /*4700*/  IMAD.MOV.U32 R12, RZ, RZ, 0x2 ;  /* 0x00000002ff0c7424 */ /* 0x000fe400078e00ff */
[----:B------:R-:W-:-:S07]  /*4710*/  FADD.FTZ R25, R3, R14 ;  /* 0x0000000e03197221 */ /* 0x000fce0000010000 */
[----:B------:R-:W-:Y:S05]  /*4720*/  WARPSYNC.COLLECTIVE R15, `(.L_x_11401) ;  /* 0x000000000f087348 */ /* 0x000fea0003c00000 */
[----:B------:R0:W1:Y:S02]  /*4730*/  SHFL.BFLY P6, R14, R13, R12, R11 ;  /* 0x0c00000c0d0e7389 */ /* 0x00006400000c000b */
[----:B01----:R-:W-:Y:S05]  /*4740*/  ENDCOLLECTIVE ;  /* 0x000000000000791b */ /* 0x003fea0003800000 */
.L_x_11401:
[----:B------:R-:W-:Y:S01]  /*4750*/  HFMA2 R12, -RZ, RZ, 0, 5.9604644775390625e-08 ;  /* 0x00000001ff0c7431 */ /* 0x000fe200000001ff */
[----:B------:R-:W-:-:S05]  /*4760*/  MOV R9, R14 ;  /* 0x0000000e00097202 */ /* 0x000fca0000000f00 */
[----:B------:R-:W-:-:S05]  /*4770*/  FADD.FTZ R9, RZ, R9 ;  /* 0x00000009ff097221 */ /* 0x000fca0000010000 */
[----:B------:R-:W-:-:S07]  /*4780*/  MOV R13, R9 ;  /* 0x00000009000d7202 */ /* 0x000fce0000000f00 */
[----:B------:R-:W-:Y:S05]  /*4790*/  WARPSYNC.COLLECTIVE R15, `(.L_x_11402) ;  /* 0x000000000f087348 */ /* 0x000fea0003c00000 */
[----:B------:R0:W1:Y:S02]  /*47a0*/  SHFL.BFLY P6, R14, R13, R12, R11 ;  /* 0x0c00000c0d0e7389 */ /* 0x00006400000c000b */
[----:B01----:R-:W-:Y:S05]  /*47b0*/  ENDCOLLECTIVE ;  /* 0x000000000000791b */ /* 0x003fea0003800000 */
.L_x_11402:
[----:B------:R-:W-:Y:S01]  /*47c0*/  HFMA2 R12, -RZ, RZ, 0, 1.1920928955078125e-07 ;  /* 0x00000002ff0c7431 */ /* 0x000fe200000001ff */
[----:B------:R-:W-:Y:S01]  /*47d0*/  MOV R13, RZ ;  /* 0x000000ff000d7202 */ /* 0x000fe20000000f00 */
[----:B------:R-:W-:-:S07]  /*47e0*/  IMAD.MOV.U32 R34, RZ, RZ, R14 ;  /* 0x000000ffff227224 */ /* 0x000fce00078e000e */
[----:B------:R-:W-:Y:S05]  /*47f0*/  WARPSYNC.COLLECTIVE R15, `(.L_x_11403) ;  /* 0x000000000f087348 */ /* 0x000fea0003c00000 */
[----:B------:R0:W1:Y:S02]  /*4800*/  SHFL.BFLY P6, R14, R13, R12, R11 ;  /* 0x0c00000c0d0e7389 */ /* 0x00006400000c000b */
[----:B01----:R-:W-:Y:S05]  /*4810*/  ENDCOLLECTIVE ;  /* 0x000000000000791b */ /* 0x003fea0003800000 */
.L_x_11403:
        /* <DEDUP_REMOVED lines=8> */
.L_x_11404:
[----:B------:R-:W-:Y:S02]  /*48a0*/  HFMA2 R13, -RZ, RZ, 0, 0 ;  /* 0x00000000ff0d7431 */ /* 0x000fe400000001ff */
[----:B------:R-:W-:Y:S01]  /*48b0*/  IMAD.MOV.U32 R12, RZ, RZ, 0x2 ;  /* 0x00000002ff0c7424 */ /* 0x000fe200078e00ff */
[----:B------:R-:W-:-:S07]  /*48c0*/  MOV R36, R14 ;  /* 0x0000000e00247202 */ /* 0x000fce0000000f00 */
[----:B------:R-:W-:Y:S05]  /*48d0*/  WARPSYNC.COLLECTIVE R15, `(.L_x_11405) ;  /* 0x000000000f087348 */ /* 0x000fea0003c00000 */
[----:B------:R0:W1:Y:S02]  /*48e0*/  SHFL.BFLY P6, R14, R13, R12, R11 ;  /* 0x0c00000c0d0e7389 */ /* 0x00006400000c000b */
[----:B01----:R-:W-:Y:S05]  /*48f0*/  ENDCOLLECTIVE ;  /* 0x000000000000791b */ /* 0x003fea0003800000 */
.L_x_11405:
        /* <DEDUP_REMOVED lines=8> */
.L_x_11406:
[----:B------:R-:W-:Y:S05]  /*4980*/  BRA `(.L_x_11407) ;  /* 0xffffffe000f87947 */ /* 0x000fea000383ffff */
.L_x_11408:
        /* <DEDUP_REMOVED lines=15> */
.L_x_25799:


//--------------------- .text._ZN4vllm25paged_attention_v1_kernelIthLi120ELi32ELi128ELNS_18Fp8KVCacheDataTypeE1ELb1EEEvPT_PKS2_PKT0_S8_ifPKiSA_iPKfiiiSC_SC_iiiii --------------------------
	.section	.text._ZN4vllm25paged_attention_v1_kernelIthLi120ELi32ELi128ELNS_18Fp8KVCacheDataTypeE1ELb1EEEvPT_PKS2_PKT0_S8_ifPKiSA_iPKfiiiSC_SC_iiiii,"ax",@progbits
	.align	128
        .global         _ZN4vllm25paged_attention_v1_kernelIthLi120ELi32ELi128ELNS_18Fp8KVCacheDataTypeE1ELb1EEEvPT_PKS2_PKT0_S8_ifPKiSA_iPKfiiiSC_SC_iiiii
        .type           _ZN4vllm25paged_attention_v1_kernelIthLi120ELi32ELi128ELNS_18Fp8KVCacheDataTypeE1ELb1EEEvPT_PKS2_PKT0_S8_ifPKiSA_iPKfiiiSC_SC_iiiii,@function
        .size           _ZN4vllm25paged_attention_v1_kernelIthLi120ELi32ELi128ELNS_18Fp8KVCacheDataTypeE1ELb1EEEvPT_PKS2_PKT0_S8_ifPKiSA_iPKfiiiSC_SC_iiiii,(.L_x_25800 - _ZN4vllm25paged_attention_v1_kernelIthLi120ELi32ELi128ELNS_18Fp8KVCacheDataTypeE1ELb1EEEvPT_PKS2_PKT0_S8_ifPKiSA_iPKfiiiSC_SC_iiiii)
        .other          _ZN4vllm25paged_attention_v1_kernelIthLi120ELi32ELi128ELNS_18Fp8KVCacheDataTypeE1ELb1EEEvPT_PKS2_PKT0_S8_ifPKiSA_iPKfiiiSC_SC_iiiii,@"STO_CUDA_ENTRY STV_DEFAULT"
_ZN4vllm25paged_attention_v1_kernelIthLi120ELi32ELi128ELNS_18Fp8KVCacheDataTypeE1ELb1EEEvPT_PKS2_PKT0_S8_ifPKiSA_iPKfiiiSC_SC_iiiii:
.text._ZN4vllm25paged_attention_v1_kernelIthLi120ELi32ELi128ELNS_18Fp8KVCacheDataTypeE1ELb1EEEvPT_PKS2_PKT0_S8_ifPKiSA_iPKfiiiSC_SC_iiiii:
        /* <DEDUP_REMOVED lines=105> */
.L_x_11409:
        /* <DEDUP_REMOVED lines=25> */
.L_x_11413:
        /* <DEDUP_REMOVED lines=36> */
.L_x_11411:
[----:B------:R-:W-:Y:S05]  /*0a60*/  BSYNC.RECONVERGENT B6 ;  /* 0x0000000000067941 */ /* 0x000fea0003800200 */
.L_x_11410:
        /* <DEDUP_REMOVED lines=12> */
.L_x_11454:
        /* <DEDUP_REMOVED lines=39> */
.L_x_11419:
        /* <DEDUP_REMOVED lines=11> */
.L_x_11418:
[----:B------:R-:W-:Y:S05]  /*0e50*/  BSYNC.RECONVERGENT B1 ;  /* 0x0000000000017941 */ /* 0x000fea0003800200 */
.L_x_11417:
        /* <DEDUP_REMOVED lines=12> */
.L_x_11422:
        /* <DEDUP_REMOVED lines=100> */
.L_x_11421:
[----:B------:R-:W-:Y:S05]  /*1560*/  BSYNC.RECONVERGENT B1 ;  /* 0x0000000000017941 */ /* 0x000fea0003800200 */
.L_x_11420:
        /* <DEDUP_REMOVED lines=55> */
.L_x_11424:
[----:B------:R-:W-:Y:S05]  /*18e0*/  BSYNC.RECONVERGENT B1 ;  /* 0x0000000000017941 */ /* 0x000fea0003800200 */
.L_x_11423:
        /* <DEDUP_REMOVED lines=26> */
.L_x_11416:
[----:B------:R-:W-:Y:S05]  /*1a90*/  BSYNC.RECONVERGENT B0 ;  /* 0x0000000000007941 */ /* 0x000fea0003800200 */
.L_x_11415:
        /* <DEDUP_REMOVED lines=39> */
.L_x_11429:
[----:B------:R-:W0:Y:S01]  /*1d10*/  LDS R15, [R12] ;  /* 0x000000000c0f7984 */ /* 0x000e220000000800 */
[----:B------:R-:W-:-:S05]  /*1d20*/  VIADD R13, R13, 0x1 ;  /* 0x000000010d0d7836 */ /* 0x000fca0000000000 */
[----:B------:R-:W-:Y:S01]  /*1d30*/  ISETP.NE.AND P0, PT, R13, RZ, PT ;  /* 0x000000ff0d00720c */ /* 0x000fe20003f05270 */
[----:B0-----:R-:W-:-:S05]  /*1d40*/  FMUL.FTZ R15, R15, R2 ;  /* 0x000000020f0f7220 */ /* 0x001fca0000410000 */
[----:B------:R0:W-:Y:S02]  /*1d50*/  STS [R12], R15 ;  /* 0x0000000f0c007388 */ /* 0x0001e40000000800 */
[----:B0-----:R-:W-:-:S05]  /*1d60*/  IADD3 R12, PT, PT, R12, 0x200, RZ ;  /* 0x000002000c0c7810 */ /* 0x001fca0007ffe0ff */
[----:B------:R-:W-:Y:S05]  /*1d70*/  @P0 BRA `(.L_x_11429) ;  /* 0xfffffffc00e40947 */ /* 0x000fea000383ffff */
.L_x_11428:
[----:B------:R-:W-:Y:S05]  /*1d80*/  BSYNC.RECONVERGENT B1 ;  /* 0x0000000000017941 */ /* 0x000fea0003800200 */
.L_x_11427:
        /* <DEDUP_REMOVED lines=12> */
.L_x_11432:
        /* <DEDUP_REMOVED lines=52> */
.L_x_11431:
[----:B------:R-:W-:Y:S05]  /*2190*/  BSYNC.RECONVERGENT B1 ;  /* 0x0000000000017941 */ /* 0x000fea0003800200 */
.L_x_11430:
        /* <DEDUP_REMOVED lines=31> */
.L_x_11434:
[----:B------:R-:W-:Y:S05]  /*2390*/  BSYNC.RECONVERGENT B1 ;  /* 0x0000000000017941 */ /* 0x000fea0003800200 */
.L_x_11433:
        /* <DEDUP_REMOVED lines=14> */
.L_x_11426:
[----:B------:R-:W-:Y:S05]  /*2480*/  BSYNC.RECONVERGENT B0 ;  /* 0x0000000000007941 */ /* 0x000fea0003800200 */
.L_x_11425:
        /* <DEDUP_REMOVED lines=29> */
.L_x_11438:
        /* <DEDUP_REMOVED lines=34> */
.L_x_11437:
        /* <DEDUP_REMOVED lines=16> */
.L_x_11436:
[----:B------:R-:W-:Y:S05]  /*2980*/  BSYNC.RECONVERGENT B6 ;  /* 0x0000000000067941 */ /* 0x000fea0003800200 */
.L_x_11435:
        /* <DEDUP_REMOVED lines=60> */
.L_x_11485:
        /* <DEDUP_REMOVED lines=36> */
.L_x_11441:
[----:B------:R-:W-:Y:S05]  /*2f90*/  BSYNC.RECONVERGENT B0 ;  /* 0x0000000000007941 */ /* 0x000fea0003800200 */
.L_x_11440:
        /* <DEDUP_REMOVED lines=33> */
.L_x_11443:
[----:B------:R-:W-:Y:S05]  /*31b0*/  BSYNC.RECONVERGENT B0 ;  /* 0x0000000000007941 */ /* 0x000fea0003800200 */
.L_x_11442:
        /* <DEDUP_REMOVED lines=18> */
.L_x_11445:
[----:B------:R-:W-:Y:S05]  /*32e0*/  BSYNC.RECONVERGENT B0 ;  /* 0x0000000000007941 */ /* 0x000fea0003800200 */
.L_x_11444:
        /* <DEDUP_REMOVED lines=33> */
.L_x_11447:
[----:B------:R-:W-:Y:S05]  /*3500*/  BSYNC.RECONVERGENT B0 ;  /* 0x0000000000007941 */ /* 0x000fea0003800200 */
.L_x_11446:
        /* <DEDUP_REMOVED lines=46> */
.L_x_11412:
        /* <DEDUP_REMOVED lines=16> */
.L_x_11448:
[----:B------:R-:W-:Y:S05]  /*38f0*/  EXIT ;  /* 0x000000000000794d */ /* 0x000fea0003800000 */
.L_x_11414:
[----:B------:R-:W-:Y:S02]  /*3900*/  HFMA2 R11, -RZ, RZ, 0, 1.847743988037109375e-06 ;  /* 0x0000001fff0b7431 */ /* 0x000fe400000001ff */
[----:B------:R-:W-:Y:S01]  /*3910*/  IMAD.MOV.U32 R12, RZ, RZ, 0x10 ;  /* 0x00000010ff0c7424 */ /* 0x000fe200078e00ff */
[----:B------:R-:W-:-:S07]  /*3920*/  MOV R15, 0xffffffff ;  /* 0xffffffff000f7802 */ /* 0x000fce0000000f00 */
[----:B------:R-:W-:Y:S05]  /*3930*/  WARPSYNC.COLLECTIVE R15, `(.L_x_11449) ;  /* 0x000000000f087348 */ /* 0x000fea0003c00000 */
[----:B------:R0:W1:Y:S02]  /*3940*/  SHFL.BFLY P6, R14, R13, R12, R11 ;  /* 0x0c00000c0d0e7389 */ /* 0x00006400000c000b */
[----:B01----:R-:W-:Y:S05]  /*3950*/  ENDCOLLECTIVE ;  /* 0x000000000000791b */ /* 0x003fea0003800000 */
.L_x_11449:
[----:B------:R-:W-:Y:S01]  /*3960*/  HFMA2 R12, -RZ, RZ, 0, 4.76837158203125e-07 ;  /* 0x00000008ff0c7431 */ /* 0x000fe200000001ff */
[----:B------:R-:W-:-:S05]  /*3970*/  FMNMX.FTZ R0, R14, -3.40282346638528859812e+38, !PT ;  /* 0xff7fffff0e007809 */ /* 0x000fca0007810000 */
[----:B------:R-:W-:-:S07]  /*3980*/  IMAD.MOV.U32 R13, RZ, RZ, R0 ;  /* 0x000000ffff0d7224 */ /* 0x000fce00078e0000 */
[----:B------:R-:W-:Y:S05]  /*3990*/  WARPSYNC.COLLECTIVE R15, `(.L_x_11450) ;  /* 0x000000000f087348 */ /* 0x000fea0003c00000 */
[----:B------:R0:W1:Y:S02]  /*39a0*/  SHFL.BFLY P6, R14, R13, R12, R11 ;  /* 0x0c00000c0d0e7389 */ /* 0x00006400000c000b */
[----:B01----:R-:W-:Y:S05]  /*39b0*/  ENDCOLLECTIVE ;  /* 0x000000000000791b */ /* 0x003fea0003800000 */
.L_x_11450:
[----:B------:R-:W-:Y:S01]  /*39c0*/  IMAD.MOV.U32 R12, RZ, RZ, 0x4 ;  /* 0x00000004ff0c7424 */ /* 0x000fe200078e00ff */
[----:B------:R-:W-:-:S04]  /*39d0*/  FMNMX.FTZ R2, R0, R14, !PT ;  /* 0x0000000e00027209 */ /* 0x000fc80007810000 */
[----:B------:R-:W-:-:S07]  /*39e0*/  MOV R13, R2 ;  /* 0x00000002000d7202 */ /* 0x000fce0000000f00 */
[----:B------:R-:W-:Y:S05]  /*39f0*/  WARPSYNC.COLLECTIVE R15, `(.L_x_11451) ;  /* 0x000000000f087348 */ /* 0x000fea0003c00000 */
[----:B------:R0:W1:Y:S02]  /*3a00*/  SHFL.BFLY P6, R14, R13, R12, R11 ;  /* 0x0c00000c0d0e7389 */ /* 0x00006400000c000b */
[----:B01----:R-:W-:Y:S05]  /*3a10*/  ENDCOLLECTIVE ;  /* 0x000000000000791b */ /* 0x003fea0003800000 */
.L_x_11451:
[----:B------:R-:W-:Y:S01]  /*3a20*/  HFMA2 R12, -RZ, RZ, 0, 1.1920928955078125e-07 ;  /* 0x00000002ff0c7431 */ /* 0x000fe200000001ff */
[----:B------:R-:W-:-:S04]  /*3a30*/  FMNMX.FTZ R3, R2, R14, !PT ;  /* 0x0000000e02037209 */ /* 0x000fc80007810000 */
[----:B------:R-:W-:-:S07]  /*3a40*/  MOV R13, R3 ;  /* 0x00000003000d7202 */ /* 0x000fce0000000f00 */
[----:B------:R-:W-:Y:S05]  /*3a50*/  WARPSYNC.COLLECTIVE R15, `(.L_x_11452) ;  /* 0x000000000f087348 */ /* 0x000fea0003c00000 */
[----:B------:R0:W1:Y:S02]  /*3a60*/  SHFL.BFLY P6, R14, R13, R12, R11 ;  /* 0x0c00000c0d0e7389 */ /* 0x00006400000c000b */
[----:B01----:R-:W-:Y:S05]  /*3a70*/  ENDCOLLECTIVE ;  /* 0x000000000000791b */ /* 0x003fea0003800000 */
.L_x_11452:
[----:B------:R-:W-:Y:S02]  /*3a80*/  MOV R12, 0x1 ;  /* 0x00000001000c7802 */ /* 0x000fe40000000f00 */
[----:B------:R-:W-:-:S05]  /*3a90*/  FMNMX.FTZ R4, R3, R14, !PT ;  /* 0x0000000e03047209 */ /* 0x000fca0007810000 */
[----:B------:R-:W-:-:S07]  /*3aa0*/  IMAD.MOV.U32 R13, RZ, RZ, R4 ;  /* 0x000000ffff0d7224 */ /* 0x000fce00078e0004 */
[----:B------:R-:W-:Y:S05]  /*3ab0*/  WARPSYNC.COLLECTIVE R15, `(.L_x_11453) ;  /* 0x000000000f087348 */ /* 0x000fea0003c00000 */
[----:B------:R0:W1:Y:S02]  /*3ac0*/  SHFL.BFLY P6, R14, R13, R12, R11 ;  /* 0x0c00000c0d0e7389 */ /* 0x00006400000c000b */
[----:B01----:R-:W-:Y:S05]  /*3ad0*/  ENDCOLLECTIVE ;  /* 0x000000000000791b */ /* 0x003fea0003800000 */
.L_x_11453:
[----:B------:R-:W-:Y:S05]  /*3ae0*/  BRA `(.L_x_11454) ;  /* 0xffffffd000107947 */ /* 0x000fea000383ffff */
.L_x_11439:
[----:B-1----:R-:W-:Y:S02]  /*3af0*/  HFMA2 R13, -RZ, RZ, 0, 0 ;  /* 0x00000000ff0d7431 */ /* 0x002fe400000001ff */
[----:B------:R-:W-:Y:S01]  /*3b00*/  IMAD.MOV.U32 R12, RZ, RZ, 0x2 ;  /* 0x00000002ff0c7424 */ /* 0x000fe200078e00ff */
[----:B0-----:R-:W-:Y:S02]  /*3b10*/  MOV R11, 0x1f ;  /* 0x0000001f000b7802 */ /* 0x001fe40000000f00 */
[----:B------:R-:W-:-:S07]  /*3b20*/  MOV R15, 0xffffffff ;  /* 0xffffffff000f7802 */ /* 0x000fce0000000f00 */
[----:B------:R-:W-:Y:S05]  /*3b30*/  WARPSYNC.COLLECTIVE R15, `(.L_x_11455) ;  /* 0x000000000f087348 */ /* 0x000fea0003c00000 */
[----:B------:R0:W1:Y:S02]  /*3b40*/  SHFL.BFLY P6, R14, R13, R12, R11 ;  /* 0x0c00000c0d0e7389 */ /* 0x00006400000c000b */
[----:B01----:R-:W-:Y:S05]  /*3b50*/  ENDCOLLECTIVE ;  /* 0x000000000000791b */ /* 0x003fea0003800000 */
.L_x_11455:
[----:B------:R-:W-:Y:S02]  /*3b60*/  HFMA2 R12, -RZ, RZ, 0, 5.9604644775390625e-08 ;  /* 0x00000001ff0c7431 */ /* 0x000fe400000001ff */
[----:B------:R-:W-:-:S04]  /*3b70*/  FADD.FTZ R24, RZ, R14 ;  /* 0x0000000eff187221 */ /* 0x000fc80000010000 */
[----:B------:R-:W-:-:S07]  /*3b80*/  IMAD.MOV.U32 R13, RZ, RZ, R24 ;  /* 0x000000ffff0d7224 */ /* 0x000fce00078e0018 */
[----:B------:R-:W-:Y:S05]  /*3b90*/  WARPSYNC.COLLECTIVE R15, `(.L_x_11456) ;  /* 0x000000000f087348 */ /* 0x000fea0003c00000 */
[----:B------:R0:W1:Y:S02]  /*3ba0*/  SHFL.BFLY P6, R14, R13, R12, R11 ;  /* 0x0c00000c0d0e7389 */ /* 0x00006400000c000b */
[----:B01----:R-:W-:Y:S05]  /*3bb0*/  ENDCOLLECTIVE ;  /* 0x000000000000791b */ /* 0x003fea0003800000 */
.L_x_11456:
[----:B------:R-:W-:Y:S02]  /*3bc0*/  HFMA2 R12, -RZ, RZ, 0, 1.1920928955078125e-07 ;  /* 0x00000002ff0c7431 */ /* 0x000fe400000001ff */
[----:B------:R-:W-:Y:S01]  /*3bd0*/  IMAD.MOV.U32 R13, RZ, RZ, RZ ;  /* 0x000000ffff0d7224 */ /* 0x000fe200078e00ff */
[----:B------:R-:W-:-:S07]  /*3be0*/  MOV R21, R14 ;  /* 0x0000000e00157202 */ /* 0x000fce0000000f00 */
[----:B------:R-:W-:Y:S05]  /*3bf0*/  WARPSYNC.COLLECTIVE R15, `(.L_x_11457) ;  /* 0x000000000f087348 */ /* 0x000fea0003c00000 */
[----:B------:R0:W1:Y:S02]  /*3c00*/  SHFL.BFLY P6, R14, R13, R12, R11 ;  /* 0x0c00000c0d0e7389 */ /* 0x00006400000c000b */
[----:B01----:R-:W-:Y:S05]  /*3c10*/  ENDCOLLECTIVE ;  /* 0x000000000000791b */ /* 0x003fea0003800000 */
.L_x_11457:
        /* <DEDUP_REMOVED lines=8> */
.L_x_11458:
[----:B------:R-:W-:Y:S02]  /*3ca0*/  HFMA2 R12, -RZ, RZ, 0, 1.1920928955078125e-07 ;  /* 0x00000002ff0c7431 */ /* 0x000fe400000001ff */
[----:B------:R-:W-:Y:S01]  /*3cb0*/  IMAD.MOV.U32 R13, RZ, RZ, RZ ;  /* 0x000000ffff0d7224 */ /* 0x000fe200078e00ff */
[----:B------:R-:W-:-:S07]  /*3cc0*/  MOV R20, R14 ;  /* 0x0000000e00147202 */ /* 0x000fce0000000f00 */
[----:B------:R-:W-:Y:S05]  /*3cd0*/  WARPSYNC.COLLECTIVE R15, `(.L_x_11459) ;  /* 0x000000000f087348 */ /* 0x000fea0003c00000 */
[----:B------:R0:W1:Y:S02]  /*3ce0*/  SHFL.BFLY P6, R14, R13, R12, R11 ;  /* 0x0c00000c0d0e7389 */ /* 0x00006400000c000b */
[----:B01----:R-:W-:Y:S05]  /*3cf0*/  ENDCOLLECTIVE ;  /* 0x000000000000791b */ /* 0x003fea0003800000 */
.L_x_11459:
        /* <DEDUP_REMOVED lines=8> */
.L_x_11460:
[----:B------:R-:W-:Y:S02]  /*3d80*/  HFMA2 R12, -RZ, RZ, 0, 1.1920928955078125e-07 ;  /* 0x00000002ff0c7431 */ /* 0x000fe400000001ff */
[----:B------:R-:W-:Y:S01]  /*3d90*/  IMAD.MOV.U32 R13, RZ, RZ, RZ ;  /* 0x000000ffff0d7224 */ /* 0x000fe200078e00ff */
[----:B------:R-:W-:-:S07]  /*3da0*/  MOV R10, R14 ;  /* 0x0000000e000a7202 */ /* 0x000fce0000000f00 */
[----:B------:R-:W-:Y:S05]  /*3db0*/  WARPSYNC.COLLECTIVE R15, `(.L_x_11461) ;  /* 0x000000000f087348 */ /* 0x000fea0003c00000 */
[----:B------:R0:W1:Y:S02]  /*3dc0*/  SHFL.BFLY P6, R14, R13, R12, R11 ;  /* 0x0c00000c0d0e7389 */ /* 0x00006400000c000b */
[----:B01----:R-:W-:Y:S05]  /*3dd0*/  ENDCOLLECTIVE ;  /* 0x000000000000791b */ /* 0x003fea0003800000 */
.L_x_11461:
        /* <DEDUP_REMOVED lines=8> */
.L_x_11462:
[----:B------:R-:W-:Y:S02]  /*3e60*/  HFMA2 R12, -RZ, RZ, 0, 1.1920928955078125e-07 ;  /* 0x00000002ff0c7431 */ /* 0x000fe400000001ff */
[----:B------:R-:W-:Y:S01]  /*3e70*/  IMAD.MOV.U32 R13, RZ, RZ, RZ ;  /* 0x000000ffff0d7224 */ /* 0x000fe200078e00ff */
[----:B------:R-:W-:-:S07]  /*3e80*/  MOV R2, R14 ;  /* 0x0000000e00027202 */ /* 0x000fce0000000f00 */
[----:B------:R-:W-:Y:S05]  /*3e90*/  WARPSYNC.COLLECTIVE R15, `(.L_x_11463) ;  /* 0x000000000f087348 */ /* 0x000fea0003c00000 */
[----:B------:R0:W1:Y:S02]  /*3ea0*/  SHFL.BFLY P6, R14, R13, R12, R11 ;  /* 0x0c00000c0d0e7389 */ /* 0x00006400000c000b */
[----:B01----:R-:W-:Y:S05]  /*3eb0*/  ENDCOLLECTIVE ;  /* 0x000000000000791b */ /* 0x003fea0003800000 */
.L_x_11463:
        /* <DEDUP_REMOVED lines=8> */
.L_x_11464:
[----:B------:R-:W-:Y:S02]  /*3f40*/  HFMA2 R12, -RZ, RZ, 0, 1.1920928955078125e-07 ;  /* 0x00000002ff0c7431 */ /* 0x000fe400000001ff */
[----:B------:R-:W-:Y:S01]  /*3f50*/  IMAD.MOV.U32 R13, RZ, RZ, RZ ;  /* 0x000000ffff0d7224 */ /* 0x000fe200078e00ff */
[----:B------:R-:W-:-:S07]  /*3f60*/  MOV R7, R14 ;  /* 0x0000000e00077202 */ /* 0x000fce0000000f00 */
[----:B------:R-:W-:Y:S05]  /*3f70*/  WARPSYNC.COLLECTIVE R15, `(.L_x_11465) ;  /* 0x000000000f087348 */ /* 0x000fea0003c00000 */
[----:B------:R0:W1:Y:S02]  /*3f80*/  SHFL.BFLY P6, R14, R13, R12, R11 ;  /* 0x0c00000c0d0e7389 */ /* 0x00006400000c000b */
[----:B01----:R-:W-:Y:S05]  /*3f90*/  ENDCOLLECTIVE ;  /* 0x000000000000791b */ /* 0x003fea0003800000 */
.L_x_11465:
        /* <DEDUP_REMOVED lines=8> */
.L_x_11466:
[----:B------:R-:W-:Y:S02]  /*4020*/  HFMA2 R12, -RZ, RZ, 0, 1.1920928955078125e-07 ;  /* 0x00000002ff0c7431 */ /* 0x000fe400000001ff */
[----:B------:R-:W-:Y:S01]  /*4030*/  IMAD.MOV.U32 R13, RZ, RZ, RZ ;  /* 0x000000ffff0d7224 */ /* 0x000fe200078e00ff */
[----:B------:R-:W-:-:S07]  /*4040*/  MOV R3, R14 ;  /* 0x0000000e00037202 */ /* 0x000fce0000000f00 */
[----:B------:R-:W-:Y:S05]  /*4050*/  WARPSYNC.COLLECTIVE R15, `(.L_x_11467) ;  /* 0x000000000f087348 */ /* 0x000fea0003c00000 */
[----:B------:R0:W1:Y:S02]  /*4060*/  SHFL.BFLY P6, R14, R13, R12, R11 ;  /* 0x0c00000c0d0e7389 */ /* 0x00006400000c000b */
[----:B01----:R-:W-:Y:S05]  /*4070*/  ENDCOLLECTIVE ;  /* 0x000000000000791b */ /* 0x003fea0003800000 */
.L_x_11467:
        /* <DEDUP_REMOVED lines=8> */
.L_x_11468:
[----:B------:R-:W-:Y:S02]  /*4100*/  HFMA2 R12, -RZ, RZ, 0, 1.1920928955078125e-07 ;  /* 0x00000002ff0c7431 */ /* 0x000fe400000001ff */
[----:B------:R-:W-:Y:S01]  /*4110*/  IMAD.MOV.U32 R13, RZ, RZ, RZ ;  /* 0x000000ffff0d7224 */ /* 0x000fe200078e00ff */
[----:B------:R-:W-:-:S07]  /*4120*/  MOV R0, R14 ;  /* 0x0000000e00007202 */ /* 0x000fce0000000f00 */
[----:B------:R-:W-:Y:S05]  /*4130*/  WARPSYNC.COLLECTIVE R15, `(.L_x_11469) ;  /* 0x000000000f087348 */ /* 0x000fea0003c00000 */
[----:B------:R0:W1:Y:S02]  /*4140*/  SHFL.BFLY P6, R14, R13, R12, R11 ;  /* 0x0c00000c0d0e7389 */ /* 0x00006400000c000b */
[----:B01----:R-:W-:Y:S05]  /*4150*/  ENDCOLLECTIVE ;  /* 0x000000000000791b */ /* 0x003fea0003800000 */
.L_x_11469:
[----:B------:R-:W-:Y:S01]  /*4160*/  FADD.FTZ R5, R5, R0 ;  /* 0x0000000005057221 */ /* 0x000fe20000010000 */
[----:B------:R-:W-:Y:S02]  /*4170*/  IMAD.MOV.U32 R12, RZ, RZ, 0x1 ;  /* 0x00000001ff0c7424 */ /* 0x000fe400078e00ff */
[----:B------:R-:W-:-:S05]  /*4180*/  FADD.FTZ R4, RZ, R14 ;  /* 0x0000000eff047221 */ /* 0x000fca0000010000 */
[----:B------:R-:W-:-:S07]  /*4190*/  MOV R13, R4 ;  /* 0x00000004000d7202 */ /* 0x000fce0000000f00 */
[----:B------:R-:W-:Y:S05]  /*41a0*/  WARPSYNC.COLLECTIVE R15, `(.L_x_11470) ;  /* 0x000000000f087348 */ /* 0x000fea0003c00000 */
[----:B------:R0:W1:Y:S02]  /*41b0*/  SHFL.BFLY P6, R14, R13, R12, R11 ;  /* 0x0c00000c0d0e7389 */ /* 0x00006400000c000b */
[----:B01----:R-:W-:Y:S05]  /*41c0*/  ENDCOLLECTIVE ;  /* 0x000000000000791b */ /* 0x003fea0003800000 */
.L_x_11470:
[----:B------:R-:W-:Y:S02]  /*41d0*/  HFMA2 R13, -RZ, RZ, 0, 0 ;  /* 0x00000000ff0d7431 */ /* 0x000fe400000001ff */
[----:B------:R-:W-:Y:S01]  /*41e0*/  IMAD.MOV.U32 R12, RZ, RZ, 0x2 ;  /* 0x00000002ff0c7424 */ /* 0x000fe200078e00ff */
[----:B------:R-:W-:-:S07]  /*41f0*/  MOV R29, R14 ;  /* 0x0000000e001d7202 */ /* 0x000fce0000000f00 */
[----:B------:R-:W-:Y:S05]  /*4200*/  WARPSYNC.COLLECTIVE R15, `(.L_x_11471) ;  /* 0x000000000f087348 */ /* 0x000fea0003c00000 */
[----:B------:R0:W1:Y:S02]  /*4210*/  SHFL.BFLY P6, R14, R13, R12, R11 ;  /* 0x0c00000c0d0e7389 */ /* 0x00006400000c000b */
[----:B01----:R-:W-:Y:S05]  /*4220*/  ENDCOLLECTIVE ;  /* 0x000000000000791b */ /* 0x003fea0003800000 */
.L_x_11471:
[----:B------:R-:W-:Y:S01]  /*4230*/  FADD.FTZ R4, R4, R29 ;  /* 0x0000001d04047221 */ /* 0x000fe20000010000 */
[----:B------:R-:W-:Y:S02]  /*4240*/  HFMA2 R12, -RZ, RZ, 0, 5.9604644775390625e-08 ;  /* 0x00000001ff0c7431 */ /* 0x000fe400000001ff */
[----:B------:R-:W-:-:S05]  /*4250*/  FADD.FTZ R27, RZ, R14 ;  /* 0x0000000eff1b7221 */ /* 0x000fca0000010000 */
[----:B------:R-:W-:-:S07]  /*4260*/  MOV R13, R27 ;  /* 0x0000001b000d7202 */ /* 0x000fce0000000f00 */
[----:B------:R-:W-:Y:S05]  /*4270*/  WARPSYNC.COLLECTIVE R15, `(.L_x_11472) ;  /* 0x000000000f087348 */ /* 0x000fea0003c00000 */
[----:B------:R0:W1:Y:S02]  /*4280*/  SHFL.BFLY P6, R14, R13, R12, R11 ;  /* 0x0c00000c0d0e7389 */ /* 0x00006400000c000b */
[----:B01----:R-:W-:Y:S05]  /*4290*/  ENDCOLLECTIVE ;  /* 0x000000000000791b */ /* 0x003fea0003800000 */
.L_x_11472:
[----:B------:R-:W-:Y:S01]  /*42a0*/  HFMA2 R12, -RZ, RZ, 0, 1.1920928955078125e-07 ;  /* 0x00000002ff0c7431 */ /* 0x000fe200000001ff */
[----:B------:R-:W-:Y:S01]  /*42b0*/  MOV R13, RZ ;  /* 0x000000ff000d7202 */ /* 0x000fe20000000f00 */
[----:B------:R-:W-:-:S07]  /*42c0*/  IMAD.MOV.U32 R26, RZ, RZ, R14 ;  /* 0x000000ffff1a7224 */ /* 0x000fce00078e000e */
[----:B------:R-:W-:Y:S05]  /*42d0*/  WARPSYNC.COLLECTIVE R15, `(.L_x_11473) ;  /* 0x000000000f087348 */ /* 0x000fea0003c00000 */
[----:B------:R0:W1:Y:S02]  /*42e0*/  SHFL.BFLY P6, R14, R13, R12, R11 ;  /* 0x0c00000c0d0e7389 */ /* 0x00006400000c000b */
[----:B01----:R-:W-:Y:S05]  /*42f0*/  ENDCOLLECTIVE ;  /* 0x000000000000791b */ /* 0x003fea0003800000 */
.L_x_11473:
        /* <DEDUP_REMOVED lines=8> */
.L_x_11474:
[----:B------:R-:W-:Y:S01]  /*4380*/  HFMA2 R12, -RZ, RZ, 0, 1.1920928955078125e-07 ;  /* 0x00000002ff0c7431 */ /* 0x000fe200000001ff */
[----:B------:R-:W-:Y:S01]  /*4390*/  MOV R13, RZ ;  /* 0x000000ff000d7202 */ /* 0x000fe20000000f00 */
[----:B------:R-:W-:-:S07]  /*43a0*/  IMAD.MOV.U32 R2, RZ, RZ, R14 ;  /* 0x000000ffff027224 */ /* 0x000fce00078e000e */
[----:B------:R-:W-:Y:S05]  /*43b0*/  WARPSYNC.COLLECTIVE R15, `(.L_x_11475) ;  /* 0x000000000f087348 */ /* 0x000fea0003c00000 */
[----:B------:R0:W1:Y:S02]  /*43c0*/  SHFL.BFLY P6, R14, R13, R12, R11 ;  /* 0x0c00000c0d0e7389 */ /* 0x00006400000c000b */
[----:B01----:R-:W-:Y:S05]  /*43d0*/  ENDCOLLECTIVE ;  /* 0x000000000000791b */ /* 0x003fea0003800000 */
.L_x_11475:
        /* <DEDUP_REMOVED lines=8> */
.L_x_11476:
[----:B------:R-:W-:Y:S02]  /*4460*/  HFMA2 R12, -RZ, RZ, 0, 1.1920928955078125e-07 ;  /* 0x00000002ff0c7431 */ /* 0x000fe400000001ff */
[----:B------:R-:W-:Y:S01]  /*4470*/  IMAD.MOV.U32 R13, RZ, RZ, RZ ;  /* 0x000000ffff0d7224 */ /* 0x000fe200078e00ff */
[----:B------:R-:W-:-:S07]  /*4480*/  MOV R0, R14 ;  /* 0x0000000e00007202 */ /* 0x000fce0000000f00 */
[----:B------:R-:W-:Y:S05]  /*4490*/  WARPSYNC.COLLECTIVE R15, `(.L_x_11477) ;  /* 0x000000000f087348 */ /* 0x000fea0003c00000 */
[----:B------:R0:W1:Y:S02]  /*44a0*/  SHFL.BFLY P6, R14, R13, R12, R11 ;  /* 0x0c00000c0d0e7389 */ /* 0x00006400000c000b */
[----:B01----:R-:W-:Y:S05]  /*44b0*/  ENDCOLLECTIVE ;  /* 0x000000000000791b */ /* 0x003fea0003800000 */
.L_x_11477:
        /* <DEDUP_REMOVED lines=8> */
.L_x_11478:
[----:B------:R-:W-:Y:S01]  /*4540*/  HFMA2 R13, -RZ, RZ, 0, 0 ;  /* 0x00000000ff0d7431 */ /* 0x000fe200000001ff */
[----:B------:R-:W-:Y:S01]  /*4550*/  MOV R12, 0x2 ;  /* 0x00000002000c7802 */ /* 0x000fe20000000f00 */
[----:B------:R-:W-:-:S07]  /*4560*/  FADD.FTZ R3, R23, R14 ;  /* 0x0000000e17037221 */ /* 0x000fce0000010000 */
[----:B------:R-:W-:Y:S05]  /*4570*/  WARPSYNC.COLLECTIVE R15, `(.L_x_11479) ;  /* 0x000000000f087348 */ /* 0x000fea0003c00000 */
[----:B------:R0:W1:Y:S02]  /*4580*/  SHFL.BFLY P6, R14, R13, R12, R11 ;  /* 0x0c00000c0d0e7389 */ /* 0x00006400000c000b */
[----:B01----:R-:W-:Y:S05]  /*4590*/  ENDCOLLECTIVE ;  /* 0x000000000000791b */ /* 0x003fea0003800000 */
.L_x_11479:
[----:B------:R-:W-:Y:S01]  /*45a0*/  HFMA2 R12, -RZ, RZ, 0, 5.9604644775390625e-08 ;  /* 0x00000001ff0c7431 */ /* 0x000fe200000001ff */
[----:B------:R-:W-:-:S05]  /*45b0*/  MOV R24, R14 ;  /* 0x0000000e00187202 */ /* 0x000fca0000000f00 */
[----:B------:R-:W-:-:S04]  /*45c0*/  FADD.FTZ R24, RZ, R24 ;  /* 0x00000018ff187221 */ /* 0x000fc80000010000 */
[----:B------:R-:W-:-:S07]  /*45d0*/  IMAD.MOV.U32 R13, RZ, RZ, R24 ;  /* 0x000000ffff0d7224 */ /* 0x000fce00078e0018 */
[----:B------:R-:W-:Y:S05]  /*45e0*/  WARPSYNC.COLLECTIVE R15, `(.L_x_11480) ;  /* 0x000000000f087348 */ /* 0x000fea0003c00000 */
[----:B------:R0:W1:Y:S02]  /*45f0*/  SHFL.BFLY P6, R14, R13, R12, R11 ;  /* 0x0c00000c0d0e7389 */ /* 0x00006400000c000b */
[----:B01----:R-:W-:Y:S05]  /*4600*/  ENDCOLLECTIVE ;  /* 0x000000000000791b */ /* 0x003fea0003800000 */
.L_x_11480:
[----:B------:R-:W-:Y:S02]  /*4610*/  HFMA2 R13, -RZ, RZ, 0, 0 ;  /* 0x00000000ff0d7431 */ /* 0x000fe400000001ff */
[----:B------:R-:W-:Y:S01]  /*4620*/  IMAD.MOV.U32 R12, RZ, RZ, 0x2 ;  /* 0x00000002ff0c7424 */ /* 0x000fe200078e00ff */
[----:B------:R-:W-:-:S07]  /*4630*/  MOV R29, R14 ;  /* 0x0000000e001d7202 */ /* 0x000fce0000000f00 */
[----:B------:R-:W-:Y:S05]  /*4640*/  WARPSYNC.COLLECTIVE R15, `(.L_x_11481) ;  /* 0x000000000f087348 */ /* 0x000fea0003c00000 */
[----:B------:R0:W1:Y:S02]  /*4650*/  SHFL.BFLY P6, R14, R13, R12, R11 ;  /* 0x0c00000c0d0e7389 */ /* 0x00006400000c000b */
[----:B01----:R-:W-:Y:S05]  /*4660*/  ENDCOLLECTIVE ;  /* 0x000000000000791b */ /* 0x003fea0003800000 */
.L_x_11481:
[----:B------:R-:W-:Y:S01]  /*4670*/  FADD.FTZ R29, R24, R29 ;  /* 0x0000001d181d7221 */ /* 0x000fe20000010000 */
[----:B------:R-:W-:Y:S02]  /*4680*/  HFMA2 R12, -RZ, RZ, 0, 5.9604644775390625e-08 ;  /* 0x00000001ff0c7431 */ /* 0x000fe400000001ff */
[----:B------:R-:W-:-:S05]  /*4690*/  FADD.FTZ R25, RZ, R14 ;  /* 0x0000000eff197221 */ /* 0x000fca0000010000 */
[----:B------:R-:W-:-:S07]  /*46a0*/  MOV R13, R25 ;  /* 0x00000019000d7202 */ /* 0x000fce0000000f00 */
[----:B------:R-:W-:Y:S05]  /*46b0*/  WARPSYNC.COLLECTIVE R15, `(.L_x_11482) ;  /* 0x000000000f087348 */ /* 0x000fea0003c00000 */
[----:B------:R0:W1:Y:S02]  /*46c0*/  SHFL.BFLY P6, R14, R13, R12, R11 ;  /* 0x0c00000c0d0e7389 */ /* 0x00006400000c000b */
[----:B01----:R-:W-:Y:S05]  /*46d0*/  ENDCOLLECTIVE ;  /* 0x000000000000791b */ /* 0x003fea0003800000 */
.L_x_11482:
[----:B------:R-:W-:Y:S01]  /*46e0*/  IMAD.MOV.U32 R13, RZ, RZ, RZ ;  /* 0x000000ffff0d7224 */ /* 0x000fe200078e00ff */
[----:B------:R-:W-:-:S05]  /*46f0*/  MOV R12, R14 ;  /* 0x0000000e000c7202 */ /* 0x000fca0000000f00 */
[----:B------:R-:W-:Y:S01]  /*4700*/  FADD.FTZ R23, R25, R12 ;  /* 0x0000000c19177221 */ /* 0x000fe20000010000 */
[----:B------:R-:W-:-:S07]  /*4710*/  HFMA2 R12, -RZ, RZ, 0, 1.1920928955078125e-07 ;  /* 0x00000002ff0c7431 */ /* 0x000fce00000001ff */
[----:B------:R-:W-:Y:S05]  /*4720*/  WARPSYNC.COLLECTIVE R15, `(.L_x_11483) ;  /* 0x000000000f087348 */ /* 0x000fea0003c00000 */
[----:B------:R0:W1:Y:S02]  /*4730*/  SHFL.BFLY P6, R14, R13, R12, R11 ;  /* 0x0c00000c0d0e7389 */ /* 0x00006400000c000b */
[----:B01----:R-:W-:Y:S05]  /*4740*/  ENDCOLLECTIVE ;  /* 0x000000000000791b */ /* 0x003fea0003800000 */
.L_x_11483:
[----:B------:R-:W-:Y:S01]  /*4750*/  IMAD.MOV.U32 R12, RZ, RZ, 0x1 ;  /* 0x00000001ff0c7424 */ /* 0x000fe200078e00ff */
[----:B------:R-:W-:-:S05]  /*4760*/  MOV R27, R14 ;  /* 0x0000000e001b7202 */ /* 0x000fca0000000f00 */
[----:B------:R-:W-:-:S05]  /*4770*/  FADD.FTZ R27, RZ, R27 ;  /* 0x0000001bff1b7221 */ /* 0x000fca0000010000 */
[----:B------:R-:W-:-:S07]  /*4780*/  MOV R13, R27 ;  /* 0x0000001b000d7202 */ /* 0x000fce0000000f00 */
[----:B------:R-:W-:Y:S05]  /*4790*/  WARPSYNC.COLLECTIVE R15, `(.L_x_11484) ;  /* 0x000000000f087348 */ /* 0x000fea0003c00000 */
[----:B------:R0:W1:Y:S02]  /*47a0*/  SHFL.BFLY P6, R14, R13, R12, R11 ;  /* 0x0c00000c0d0e7389 */ /* 0x00006400000c000b */
[----:B01----:R-:W-:Y:S05]  /*47b0*/  ENDCOLLECTIVE ;  /* 0x000000000000791b */ /* 0x003fea0003800000 */
.L_x_11484:
[----:B------:R-:W-:Y:S02]  /*47c0*/  MOV R11, R2 ;  /* 0x00000002000b7202 */ /* 0x000fe40000000f00 */
[----:B------:R-:W-:Y:S02]  /*47d0*/  MOV R13, R3 ;  /* 0x00000003000d7202 */ /* 0x000fe40000000f00 */
[----:B------:R-:W-:Y:S01]  /*47e0*/  MOV R7, R14 ;  /* 0x0000000e00077202 */ /* 0x000fe20000000f00 */
[----:B------:R-:W-:Y:S06]  /*47f0*/  BRA `(.L_x_11485) ;  /* 0xffffffe400547947 */ /* 0x000fec000383ffff */
.L_x_11486:
        /* <DEDUP_REMOVED lines=16> */
.L_x_25800:


//--------------------- .text._ZN4vllm25paged_attention_v1_kernelIthLi112ELi32ELi128ELNS_18Fp8KVCacheDataTypeE1ELb1EEEvPT_PKS2_PKT0_S8_ifPKiSA_iPKfiiiSC_SC_iiiii --------------------------
	.section	.text._ZN4vllm25paged_attention_v1_kernelIthLi112ELi32ELi128ELNS_18Fp8KVCacheDataTypeE1ELb1EEEvPT_PKS2_PKT0_S8_ifPKiSA_iPKfiiiSC_SC_iiiii,"ax",@progbits
	.align	128
        .global         _ZN4vllm25paged_attention_v1_kernelIthLi112ELi32ELi128ELNS_18Fp8KVCacheDataTypeE1ELb1EEEvPT_PKS2_PKT0_S8_ifPKiSA_iPKfiiiSC_SC_iiiii
        .type           _ZN4vllm25paged_attention_v1_kernelIthLi112ELi32ELi128ELNS_18Fp8KVCacheDataTypeE1ELb1EEEvPT_PKS2_PKT0_S8_ifPKiSA_iPKfiiiSC_SC_iiiii,@function
        .size           _ZN4vllm25paged_attention_v1_kernelIthLi112ELi32ELi128ELNS_18Fp8KVCacheDataTypeE1ELb1EEEvPT_PKS2_PKT0_S8_ifPKiSA_iPKfiiiSC_SC_iiiii,(.L_x_25801 - _ZN4vllm25paged_attention_v1_kernelIthLi112ELi32ELi128ELNS_18Fp8KVCacheDataTypeE1ELb1EEEvPT_PKS2_PKT0_S8_ifPKiSA_iPKfiiiSC_SC_iiiii)
        .other          _ZN4vllm25paged_attention_v1_kernelIthLi112ELi32ELi128ELNS_18Fp8KVCacheDataTypeE1ELb1EEEvPT_PKS2_PKT0_S8_ifPKiSA_iPKfiiiSC_SC_iiiii,@"STO_CUDA_ENTRY STV_DEFAULT"
_ZN4vllm25paged_attention_v1_kernelIthLi112ELi32ELi128ELNS_18Fp8KVCacheDataTypeE1ELb1EEEvPT_PKS2_PKT0_S8_ifPKiSA_iPKfiiiSC_SC_iiiii:
.text._ZN4vllm25paged_attention_v1_kernelIthLi112ELi32ELi128ELNS_18Fp8KVCacheDataTypeE1ELb1EEEvPT_PKS2_PKT0_S8_ifPKiSA_iPKfiiiSC_SC_iiiii:
        /* <DEDUP_REMOVED lines=105> */
.L_x_11487:
        /* <DEDUP_REMOVED lines=25> */
.L_x_11491:
        /* <DEDUP_REMOVED lines=36> */
.L_x_11489:
[----:B------:R-:W-:Y:S05]  /*0a60*/  BSYNC.RECONVERGENT B6 ;  /* 0x0000000000067941 */ /* 0x000fea0003800200 */
.L_x_11488:
        /* <DEDUP_REMOVED lines=12> */
.L_x_11532:
        /* <DEDUP_REMOVED lines=39> */
.L_x_11497:
        /* <DEDUP_REMOVED lines=11> */
.L_x_11496:
[----:B------:R-:W-:Y:S05]  /*0e50*/  BSYNC.RECONVERGENT B1 ;  /* 0x0000000000017941 */ /* 0x000fea0003800200 */
.L_x_11495:
        /* <DEDUP_REMOVED lines=12> */
.L_x_11500:
        /* <DEDUP_REMOVED lines=100> */
.L_x_11499:
[----:B------:R-:W-:Y:S05]  /*1560*/  BSYNC.RECONVERGENT B1 ;  /* 0x0000000000017941 */ /* 0x000fea0003800200 */
.L_x_11498:
        /* <DEDUP_REMOVED lines=55> */
.L_x_11502:
[----:B------:R-:W-:Y:S05]  /*18e0*/  BSYNC.RECONVERGENT B1 ;  /* 0x0000000000017941 */ /* 0x000fea0003800200 */
.L_x_11501:
        /* <DEDUP_REMOVED lines=26> */
.L_x_11494:
[----:B------:R-:W-:Y:S05]  /*1a90*/  BSYNC.RECONVERGENT B0 ;  /* 0x0000000000007941 */ /* 0x000fea0003800200 */
.L_x_11493:
        /* <DEDUP_REMOVED lines=39> */
.L_x_11507:
[----:B------:R-:W0:Y:S01]  /*1d10*/  LDS R15, [R12] ;  /* 0x000000000c0f7984 */ /* 0x000e220000000800 */
[----:B------:R-:W-:-:S05]  /*1d20*/  VIADD R13, R13, 0x1 ;  /* 0x000000010d0d7836 */ /* 0x000fca0000000000 */
[----:B------:R-:W-:Y:S01]  /*1d30*/  ISETP.NE.AND P0, PT, R13, RZ, PT ;  /* 0x000000ff0d00720c */ /* 0x000fe20003f05270 */
[----:B0-----:R-:W-:-:S05]  /*1d40*/  FMUL.FTZ R15, R15, R2 ;  /* 0x000000020f0f7220 */ /* 0x001fca0000410000 */
[----:B------:R0:W-:Y:S02]  /*1d50*/  STS [R12], R15 ;  /* 0x0000000f0c007388 */ /* 0x0001e40000000800 */
[----:B0-----:R-:W-:-:S05]  /*1d60*/  IADD3 R12, PT, PT, R12, 0x200, RZ ;  /* 0x000002000c0c7810 */ /* 0x001fca0007ffe0ff */
[----:B------:R-:W-:Y:S05]  /*1d70*/  @P0 BRA `(.L_x_11507) ;  /* 0xfffffffc00e40947 */ /* 0x000fea000383ffff */
.L_x_11506:
[----:B------:R-:W-:Y:S05]  /*1d80*/  BSYNC.RECONVERGENT B1 ;  /* 0x0000000000017941 */ /* 0x000fea0003800200 */
.L_x_11505:
        /* <DEDUP_REMOVED lines=12> */
.L_x_11510:
        /* <DEDUP_REMOVED lines=52> */
.L_x_11509:
[----:B------:R-:W-:Y:S05]  /*2190*/  BSYNC.RECONVERGENT B1 ;  /* 0x0000000000017941 */ /* 0x000fea0003800200 */
.L_x_11508:
        /* <DEDUP_REMOVED lines=31> */
.L_x_11512:
[----:B------:R-:W-:Y:S05]  /*2390*/  BSYNC.RECONVERGENT B1 ;  /* 0x0000000000017941 */ /* 0x000fea0003800200 */
.L_x_11511:
        /* <DEDUP_REMOVED lines=14> */
.L_x_11504:
[----:B------:R-:W-:Y:S05]  /*2480*/  BSYNC.RECONVERGENT B0 ;  /* 0x0000000000007941 */ /* 0x000fea0003800200 */
.L_x_11503:
        /* <DEDUP_REMOVED lines=29> */
.L_x_11516:
        /* <DEDUP_REMOVED lines=34> */
.L_x_11515:
        /* <DEDUP_REMOVED lines=16> */
.L_x_11514:
[----:B------:R-:W-:Y:S05]  /*2980*/  BSYNC.RECONVERGENT B6 ;  /* 0x0000000000067941 */ /* 0x000fea0003800200 */
.L_x_11513:
        /* <DEDUP_REMOVED lines=54> */
.L_x_11561:
        /* <DEDUP_REMOVED lines=35> */
.L_x_11519:
[----:B------:R-:W-:Y:S05]  /*2f20*/  BSYNC.RECONVERGENT B0 ;  /* 0x0000000000007941 */ /* 0x000fea0003800200 */
.L_x_11518:
        /* <DEDUP_REMOVED lines=31> */
.L_x_11521:
[----:B------:R-:W-:Y:S05]  /*3120*/  BSYNC.RECONVERGENT B0 ;  /* 0x0000000000007941 */ /* 0x000fea0003800200 */
.L_x_11520:
        /* <DEDUP_REMOVED lines=17> */
.L_x_11523:
[----:B------:R-:W-:Y:S05]  /*3240*/  BSYNC.RECONVERGENT B0 ;  /* 0x0000000000007941 */ /* 0x000fea0003800200 */
.L_x_11522:
        /* <DEDUP_REMOVED lines=31> */
.L_x_11525:
[----:B------:R-:W-:Y:S05]  /*3440*/  BSYNC.RECONVERGENT B0 ;  /* 0x0000000000007941 */ /* 0x000fea0003800200 */
.L_x_11524:
        /* <DEDUP_REMOVED lines=44> */
.L_x_11490:
        /* <DEDUP_REMOVED lines=16> */
.L_x_11526:
[----:B------:R-:W-:Y:S05]  /*3810*/  EXIT ;  /* 0x000000000000794d */ /* 0x000fea0003800000 */
.L_x_11492:
[----:B------:R-:W-:Y:S02]  /*3820*/  HFMA2 R11, -RZ, RZ, 0, 1.847743988037109375e-06 ;  /* 0x0000001fff0b7431 */ /* 0x000fe400000001ff */
[----:B------:R-:W-:Y:S01]  /*3830*/  IMAD.MOV.U32 R12, RZ, RZ, 0x10 ;  /* 0x00000010ff0c7424 */ /* 0x000fe200078e00ff */
[----:B------:R-:W-:-:S07]  /*3840*/  MOV R15, 0xffffffff ;  /* 0xffffffff000f7802 */ /* 0x000fce0000000f00 */
[----:B------:R-:W-:Y:S05]  /*3850*/  WARPSYNC.COLLECTIVE R15, `(.L_x_11527) ;  /* 0x000000000f087348 */ /* 0x000fea0003c00000 */
[----:B------:R0:W1:Y:S02]  /*3860*/  SHFL.BFLY P6, R14, R13, R12, R11 ;  /* 0x0c00000c0d0e7389 */ /* 0x00006400000c000b */
[----:B01----:R-:W-:Y:S05]  /*3870*/  ENDCOLLECTIVE ;  /* 0x000000000000791b */ /* 0x003fea0003800000 */
.L_x_11527:
[----:B------:R-:W-:Y:S01]  /*3880*/  HFMA2 R12, -RZ, RZ, 0, 4.76837158203125e-07 ;  /* 0x00000008ff0c7431 */ /* 0x000fe200000001ff */
[----:B------:R-:W-:-:S05]  /*3890*/  FMNMX.FTZ R0, R14, -3.40282346638528859812e+38, !PT ;  /* 0xff7fffff0e007809 */ /* 0x000fca0007810000 */
[----:B------:R-:W-:-:S07]  /*38a0*/  IMAD.MOV.U32 R13, RZ, RZ, R0 ;  /* 0x000000ffff0d7224 */ /* 0x000fce00078e0000 */
[----:B------:R-:W-:Y:S05]  /*38b0*/  WARPSYNC.COLLECTIVE R15, `(.L_x_11528) ;  /* 0x000000000f087348 */ /* 0x000fea0003c00000 */
[----:B------:R0:W1:Y:S02]  /*38c0*/  SHFL.BFLY P6, R14, R13, R12, R11 ;  /* 0x0c00000c0d0e7389 */ /* 0x00006400000c000b */
[----:B01----:R-:W-:Y:S05]  /*38d0*/  ENDCOLLECTIVE ;  /* 0x000000000000791b */ /* 0x003fea0003800000 */
.L_x_11528:
[----:B------:R-:W-:Y:S01]  /*38e0*/  IMAD.MOV.U32 R12, RZ, RZ, 0x4 ;  /* 0x00000004ff0c7424 */ /* 0x000fe200078e00ff */
[----:B------:R-:W-:-:S04]  /*38f0*/  FMNMX.FTZ R2, R0, R14, !PT ;  /* 0x0000000e00027209 */ /* 0x000fc80007810000 */
[----:B------:R-:W-:-:S07]  /*3900*/  MOV R13, R2 ;  /* 0x00000002000d7202 */ /* 0x000fce0000000f00 */
[----:B------:R-:W-:Y:S05]  /*3910*/  WARPSYNC.COLLECTIVE R15, `(.L_x_11529) ;  /* 0x000000000f087348 */ /* 0x000fea0003c00000 */
[----:B------:R0:W1:Y:S02]  /*3920*/  SHFL.BFLY P6, R14, R13, R12, R11 ;  /* 0x0c00000c0d0e7389 */ /* 0x00006400000c000b */
[----:B01----:R-:W-:Y:S05]  /*3930*/  ENDCOLLECTIVE ;  /* 0x000000000000791b */ /* 0x003fea0003800000 */
.L_x_11529:
[----:B------:R-:W-:Y:S01]  /*3940*/  HFMA2 R12, -RZ, RZ, 0, 1.1920928955078125e-07 ;  /* 0x00000002ff0c7431 */ /* 0x000fe200000001ff */
[----:B------:R-:W-:-:S04]  /*3950*/  FMNMX.FTZ R3, R2, R14, !PT ;  /* 0x0000000e02037209 */ /* 0x000fc80007810000 */
[----:B------:R-:W-:-:S07]  /*3960*/  MOV R13, R3 ;  /* 0x00000003000d7202 */ /* 0x000fce0000000f00 */
[----:B------:R-:W-:Y:S05]  /*3970*/  WARPSYNC.COLLECTIVE R15, `(.L_x_11530) ;  /* 0x000000000f087348 */ /* 0x000fea0003c00000 */
[----:B------:R0:W1:Y:S02]  /*3980*/  SHFL.BFLY P6, R14, R13, R12, R11 ;  /* 0x0c00000c0d0e7389 */ /* 0x00006400000c000b */
[----:B01----:R-:W-:Y:S05]  /*3990*/  ENDCOLLECTIVE ;  /* 0x000000000000791b */ /* 0x003fea0003800000 */
.L_x_11530:
[----:B------:R-:W-:Y:S02]  /*39a0*/  MOV R12, 0x1 ;  /* 0x00000001000c7802 */ /* 0x000fe40000000f00 */
[----:B------:R-:W-:-:S05]  /*39b0*/  FMNMX.FTZ R4, R3, R14, !PT ;  /* 0x0000000e03047209 */ /* 0x000fca0007810000 */
[----:B------:R-:W-:-:S07]  /*39c0*/  IMAD.MOV.U32 R13, RZ, RZ, R4 ;  /* 0x000000ffff0d7224 */ /* 0x000fce00078e0004 */
[----:B------:R-:W-:Y:S05]  /*39d0*/  WARPSYNC.COLLECTIVE R15, `(.L_x_11531) ;  /* 0x000000000f087348 */ /* 0x000fea0003c00000 */
[----:B------:R0:W1:Y:S02]  /*39e0*/  SHFL.BFLY P6, R14, R13, R12, R11 ;  /* 0x0c00000c0d0e7389 */ /* 0x00006400000c000b */
[----:B01----:R-:W-:Y:S05]  /*39f0*/  ENDCOLLECTIVE ;  /* 0x000000000000791b */ /* 0x003fea0003800000 */
.L_x_11531:
[----:B------:R-:W-:Y:S05]  /*3a00*/  BRA `(.L_x_11532) ;  /* 0xffffffd000487947 */ /* 0x000fea000383ffff */
.L_x_11517:
[----:B-1----:R-:W-:Y:S02]  /*3a10*/  HFMA2 R13, -RZ, RZ, 0, 0 ;  /* 0x00000000ff0d7431 */ /* 0x002fe400000001ff */
[----:B------:R-:W-:Y:S01]  /*3a20*/  IMAD.MOV.U32 R12, RZ, RZ, 0x2 ;  /* 0x00000002ff0c7424 */ /* 0x000fe200078e00ff */
[----:B0-----:R-:W-:Y:S02]  /*3a30*/  MOV R11, 0x1f ;  /* 0x0000001f000b7802 */ /* 0x001fe40000000f00 */
[----:B------:R-:W-:-:S07]  /*3a40*/  MOV R15, 0xffffffff ;  /* 0xffffffff000f7802 */ /* 0x000fce0000000f00 */
[----:B------:R-:W-:Y:S05]  /*3a50*/  WARPSYNC.COLLECTIVE R15, `(.L_x_11533) ;  /* 0x000000000f087348 */ /* 0x000fea0003c00000 */
[----:B------:R0:W1:Y:S02]  /*3a60*/  SHFL.BFLY P6, R14, R13, R12, R11 ;  /* 0x0c00000c0d0e7389 */ /* 0x00006400000c000b */
[----:B01----:R-:W-:Y:S05]  /*3a70*/  ENDCOLLECTIVE ;  /* 0x000000000000791b */ /* 0x003fea0003800000 */
.L_x_11533:
[----:B------:R-:W-:Y:S02]  /*3a80*/  HFMA2 R12, -RZ, RZ, 0, 5.9604644775390625e-08 ;  /* 0x00000001ff0c7431 */ /* 0x000fe400000001ff */
[----:B------:R-:W-:-:S04]  /*3a90*/  FADD.FTZ R23, RZ, R14 ;  /* 0x0000000eff177221 */ /* 0x000fc80000010000 */
[----:B------:R-:W-:-:S07]  /*3aa0*/  IMAD.MOV.U32 R13, RZ, RZ, R23 ;  /* 0x000000ffff0d7224 */ /* 0x000fce00078e0017 */
[----:B------:R-:W-:Y:S05]  /*3ab0*/  WARPSYNC.COLLECTIVE R15, `(.L_x_11534) ;  /* 0x000000000f087348 */ /* 0x000fea0003c00000 */
[----:B------:R0:W1:Y:S02]  /*3ac0*/  SHFL.BFLY P6, R14, R13, R12, R11 ;  /* 0x0c00000c0d0e7389 */ /* 0x00006400000c000b */
[----:B01----:R-:W-:Y:S05]  /*3ad0*/  ENDCOLLECTIVE ;  /* 0x000000000000791b */ /* 0x003fea0003800000 */
.L_x_11534:
[----:B------:R-:W-:Y:S02]  /*3ae0*/  HFMA2 R12, -RZ, RZ, 0, 1.1920928955078125e-07 ;  /* 0x00000002ff0c7431 */ /* 0x000fe400000001ff */
[----:B------:R-:W-:Y:S01]  /*3af0*/  IMAD.MOV.U32 R13, RZ, RZ, RZ ;  /* 0x000000ffff0d7224 */ /* 0x000fe200078e00ff */
[----:B------:R-:W-:-:S07]  /*3b00*/  MOV R0, R14 ;  /* 0x0000000e00007202 */ /* 0x000fce0000000f00 */
[----:B------:R-:W-:Y:S05]  /*3b10*/  WARPSYNC.COLLECTIVE R15, `(.L_x_11535) ;  /* 0x000000000f087348 */ /* 0x000fea0003c00000 */
[----:B------:R0:W1:Y:S02]  /*3b20*/  SHFL.BFLY P6, R14, R13, R12, R11 ;  /* 0x0c00000c0d0e7389 */ /* 0x00006400000c000b */
[----:B01----:R-:W-:Y:S05]  /*3b30*/  ENDCOLLECTIVE ;  /* 0x000000000000791b */ /* 0x003fea0003800000 */
.L_x_11535:
        /* <DEDUP_REMOVED lines=8> */
.L_x_11536:
[----:B------:R-:W-:Y:S02]  /*3bc0*/  HFMA2 R12, -RZ, RZ, 0, 1.1920928955078125e-07 ;  /* 0x00000002ff0c7431 */ /* 0x000fe400000001ff */
[----:B------:R-:W-:Y:S01]  /*3bd0*/  IMAD.MOV.U32 R13, RZ, RZ, RZ ;  /* 0x000000ffff0d7224 */ /* 0x000fe200078e00ff */
[----:B------:R-:W-:-:S07]  /*3be0*/  MOV R2, R14 ;  /* 0x0000000e00027202 */ /* 0x000fce0000000f00 */
[----:B------:R-:W-:Y:S05]  /*3bf0*/  WARPSYNC.COLLECTIVE R15, `(.L_x_11537) ;  /* 0x000000000f087348 */ /* 0x000fea0003c00000 */
[----:B------:R0:W1:Y:S02]  /*3c00*/  SHFL.BFLY P6, R14, R13, R12, R11 ;  /* 0x0c00000c0d0e7389 */ /* 0x00006400000c000b */
[----:B01----:R-:W-:Y:S05]  /*3c10*/  ENDCOLLECTIVE ;  /* 0x000000000000791b */ /* 0x003fea0003800000 */
.L_x_11537:
        /* <DEDUP_REMOVED lines=8> */
.L_x_11538:
[----:B------:R-:W-:Y:S02]  /*3ca0*/  HFMA2 R12, -RZ, RZ, 0, 1.1920928955078125e-07 ;  /* 0x00000002ff0c7431 */ /* 0x000fe400000001ff */
[----:B------:R-:W-:Y:S01]  /*3cb0*/  IMAD.MOV.U32 R13, RZ, RZ, RZ ;  /* 0x000000ffff0d7224 */ /* 0x000fe200078e00ff */
[----:B------:R-:W-:-:S07]  /*3cc0*/  MOV R4, R14 ;  /* 0x0000000e00047202 */ /* 0x000fce0000000f00 */
[----:B------:R-:W-:Y:S05]  /*3cd0*/  WARPSYNC.COLLECTIVE R15, `(.L_x_11539) ;  /* 0x000000000f087348 */ /* 0x000fea0003c00000 */
[----:B------:R0:W1:Y:S02]  /*3ce0*/  SHFL.BFLY P6, R14, R13, R12, R11 ;  /* 0x0c00000c0d0e7389 */ /* 0x00006400000c000b */
[----:B01----:R-:W-:Y:S05]  /*3cf0*/  ENDCOLLECTIVE ;  /* 0x000000000000791b */ /* 0x003fea0003800000 */
.L_x_11539:
        /* <DEDUP_REMOVED lines=8> */
.L_x_11540:
[----:B------:R-:W-:Y:S02]  /*3d80*/  HFMA2 R12, -RZ, RZ, 0, 1.1920928955078125e-07 ;  /* 0x00000002ff0c7431 */ /* 0x000fe400000001ff */
[----:B------:R-:W-:Y:S01]  /*3d90*/  IMAD.MOV.U32 R13, RZ, RZ, RZ ;  /* 0x000000ffff0d7224 */ /* 0x000fe200078e00ff */
[----:B------:R-:W-:-:S07]  /*3da0*/  MOV R5, R14 ;  /* 0x0000000e00057202 */ /* 0x000fce0000000f00 */
[----:B------:R-:W-:Y:S05]  /*3db0*/  WARPSYNC.COLLECTIVE R15, `(.L_x_11541) ;  /* 0x000000000f087348 */ /* 0x000fea0003c00000 */
[----:B------:R0:W1:Y:S02]  /*3dc0*/  SHFL.BFLY P6, R14, R13, R12, R11 ;  /* 0x0c00000c0d0e7389 */ /* 0x00006400000c000b */
[----:B01----:R-:W-:Y:S05]  /*3dd0*/  ENDCOLLECTIVE ;  /* 0x000000000000791b */ /* 0x003fea0003800000 */
.L_x_11541:
        /* <DEDUP_REMOVED lines=8> */
.L_x_11542:
[----:B------:R-:W-:Y:S02]  /*3e60*/  HFMA2 R12, -RZ, RZ, 0, 1.1920928955078125e-07 ;  /* 0x00000002ff0c7431 */ /* 0x000fe400000001ff */
[----:B------:R-:W-:Y:S01]  /*3e70*/  IMAD.MOV.U32 R13, RZ, RZ, RZ ;  /* 0x000000ffff0d7224 */ /* 0x000fe200078e00ff */
[----:B------:R-:W-:-:S07]  /*3e80*/  MOV R21, R14 ;  /* 0x0000000e00157202 */ /* 0x000fce0000000f00 */
[----:B------:R-:W-:Y:S05]  /*3e90*/  WARPSYNC.COLLECTIVE R15, `(.L_x_11543) ;  /* 0x000000000f087348 */ /* 0x000fea0003c00000 */
[----:B------:R0:W1:Y:S02]  /*3ea0*/  SHFL.BFLY P6, R14, R13, R12, R11 ;  /* 0x0c00000c0d0e7389 */ /* 0x00006400000c000b */
[----:B01----:R-:W-:Y:S05]  /*3eb0*/  ENDCOLLECTIVE ;  /* 0x000000000000791b */ /* 0x003fea0003800000 */
.L_x_11543:
[----:B------:R-:W-:Y:S01]  /*3ec0*/  FADD.FTZ R8, R10, R21 ;  /* 0x000000150a087221 */ /* 0x000fe20000010000 */
[----:B------:R-:W-:Y:S02]  /*3ed0*/  IMAD.MOV.U32 R12, RZ, RZ, 0x1 ;  /* 0x00000001ff0c7424 */ /* 0x000fe400078e00ff */
[----:B------:R-:W-:-:S05]  /*3ee0*/  FADD.FTZ R9, RZ, R14 ;  /* 0x0000000eff097221 */ /* 0x000fca0000010000 */
[----:B------:R-:W-:-:S07]  /*3ef0*/  MOV R13, R9 ;  /* 0x00000009000d7202 */ /* 0x000fce0000000f00 */
[----:B------:R-:W-:Y:S05]  /*3f00*/  WARPSYNC.COLLECTIVE R15, `(.L_x_11544) ;  /* 0x000000000f087348 */ /* 0x000fea0003c00000 */
[----:B------:R0:W1:Y:S02]  /*3f10*/  SHFL.BFLY P6, R14, R13, R12, R11 ;  /* 0x0c00000c0d0e7389 */ /* 0x00006400000c000b */
[----:B01----:R-:W-:Y:S05]  /*3f20*/  ENDCOLLECTIVE ;  /* 0x000000000000791b */ /* 0x003fea0003800000 */
.L_x_11544:
[----:B------:R-:W-:Y:S02]  /*3f30*/  HFMA2 R13, -RZ, RZ, 0, 0 ;  /* 0x00000000ff0d7431 */ /* 0x000fe400000001ff */
[----:B------:R-:W-:Y:S01]  /*3f40*/  IMAD.MOV.U32 R12, RZ, RZ, 0x2 ;  /* 0x00000002ff0c7424 */ /* 0x000fe200078e00ff */
[----:B------:R-:W-:-:S07]  /*3f50*/  MOV R24, R14 ;  /* 0x0000000e00187202 */ /* 0x000fce0000000f00 */
[----:B------:R-:W-:Y:S05]  /*3f60*/  WARPSYNC.COLLECTIVE R15, `(.L_x_11545) ;  /* 0x000000000f087348 */ /* 0x000fea0003c00000 */
[----:B------:R0:W1:Y:S02]  /*3f70*/  SHFL.BFLY P6, R14, R13, R12, R11 ;  /* 0x0c00000c0d0e7389 */ /* 0x00006400000c000b */
[----:B01----:R-:W-:Y:S05]  /*3f80*/  ENDCOLLECTIVE ;  /* 0x000000000000791b */ /* 0x003fea0003800000 */
.L_x_11545:
[----:B------:R-:W-:Y:S01]  /*3f90*/  FADD.FTZ R9, R9, R24 ;  /* 0x0000001809097221 */ /* 0x000fe20000010000 */
[----:B------:R-:W-:Y:S02]  /*3fa0*/  HFMA2 R12, -RZ, RZ, 0, 5.9604644775390625e-08 ;  /* 0x00000001ff0c7431 */ /* 0x000fe400000001ff */
[----:B------:R-:W-:-:S05]  /*3fb0*/  FADD.FTZ R29, RZ, R14 ;  /* 0x0000000eff1d7221 */ /* 0x000fca0000010000 */
[----:B------:R-:W-:-:S07]  /*3fc0*/  MOV R13, R29 ;  /* 0x0000001d000d7202 */ /* 0x000fce0000000f00 */
[----:B------:R-:W-:Y:S05]  /*3fd0*/  WARPSYNC.COLLECTIVE R15, `(.L_x_11546) ;  /* 0x000000000f087348 */ /* 0x000fea0003c00000 */
[----:B------:R0:W1:Y:S02]  /*3fe0*/  SHFL.BFLY P6, R14, R13, R12, R11 ;  /* 0x0c00000c0d0e7389 */ /* 0x00006400000c000b */
[----:B01----:R-:W-:Y:S05]  /*3ff0*/  ENDCOLLECTIVE ;  /* 0x000000000000791b */ /* 0x003fea0003800000 */
.L_x_11546:
[----:B------:R-:W-:Y:S01]  /*4000*/  HFMA2 R12, -RZ, RZ, 0, 1.1920928955078125e-07 ;  /* 0x00000002ff0c7431 */ /* 0x000fe200000001ff */
[----:B------:R-:W-:Y:S01]  /*4010*/  MOV R13, RZ ;  /* 0x000000ff000d7202 */ /* 0x000fe20000000f00 */
[----:B------:R-:W-:-:S07]  /*4020*/  IMAD.MOV.U32 R27, RZ, RZ, R14 ;  /* 0x000000ffff1b7224 */ /* 0x000fce00078e000e */
[----:B------:R-:W-:Y:S05]  /*4030*/  WARPSYNC.COLLECTIVE R15, `(.L_x_11547) ;  /* 0x000000000f087348 */ /* 0x000fea0003c00000 */
[----:B------:R0:W1:Y:S02]  /*4040*/  SHFL.BFLY P6, R14, R13, R12, R11 ;  /* 0x0c00000c0d0e7389 */ /* 0x00006400000c000b */
[----:B01----:R-:W-:Y:S05]  /*4050*/  ENDCOLLECTIVE ;  /* 0x000000000000791b */ /* 0x003fea0003800000 */
.L_x_11547:
        /* <DEDUP_REMOVED lines=8> */
.L_x_11548:
[----:B------:R-:W-:Y:S01]  /*40e0*/  HFMA2 R12, -RZ, RZ, 0, 1.1920928955078125e-07 ;  /* 0x00000002ff0c7431 */ /* 0x000fe200000001ff */
[----:B------:R-:W-:Y:S01]  /*40f0*/  MOV R13, RZ ;  /* 0x000000ff000d7202 */ /* 0x000fe20000000f00 */
[----:B------:R-:W-:-:S07]  /*4100*/  IMAD.MOV.U32 R6, RZ, RZ, R14 ;  /* 0x000000ffff067224 */ /* 0x000fce00078e000e */
[----:B------:R-:W-:Y:S05]  /*4110*/  WARPSYNC.COLLECTIVE R15, `(.L_x_11549) ;  /* 0x000000000f087348 */ /* 0x000fea0003c00000 */
[----:B------:R0:W1:Y:S02]  /*4120*/  SHFL.BFLY P6, R14, R13, R12, R11 ;  /* 0x0c00000c0d0e7389 */ /* 0x00006400000c000b */
[----:B01----:R-:W-:Y:S05]  /*4130*/  ENDCOLLECTIVE ;  /* 0x000000000000791b */ /* 0x003fea0003800000 */
.L_x_11549:
        /* <DEDUP_REMOVED lines=8> */
.L_x_11550:
[----:B------:R-:W-:Y:S01]  /*41c0*/  HFMA2 R12, -RZ, RZ, 0, 1.1920928955078125e-07 ;  /* 0x00000002ff0c7431 */ /* 0x000fe200000001ff */
[----:B------:R-:W-:Y:S01]  /*41d0*/  MOV R13, RZ ;  /* 0x000000ff000d7202 */ /* 0x000fe20000000f00 */
[----:B------:R-:W-:-:S07]  /*41e0*/  IMAD.MOV.U32 R10, RZ, RZ, R14 ;  /* 0x000000ffff0a7224 */ /* 0x000fce00078e000e */
[----:B------:R-:W-:Y:S05]  /*41f0*/  WARPSYNC.COLLECTIVE R15, `(.L_x_11551) ;  /* 0x000000000f087348 */ /* 0x000fea0003c00000 */
[----:B------:R0:W1:Y:S02]  /*4200*/  SHFL.BFLY P6, R14, R13, R12, R11 ;  /* 0x0c00000c0d0e7389 */ /* 0x00006400000c000b */
[----:B01----:R-:W-:Y:S05]  /*4210*/  ENDCOLLECTIVE ;  /* 0x000000000000791b */ /* 0x003fea0003800000 */
.L_x_11551:
        /* <DEDUP_REMOVED lines=8> */
.L_x_11552:
[----:B------:R-:W-:Y:S01]  /*42a0*/  HFMA2 R12, -RZ, RZ, 0, 1.1920928955078125e-07 ;  /* 0x00000002ff0c7431 */ /* 0x000fe200000001ff */
[----:B------:R-:W-:Y:S01]  /*42b0*/  MOV R13, RZ ;  /* 0x000000ff000d7202 */ /* 0x000fe20000000f00 */
[----:B------:R-:W-:-:S07]  /*42c0*/  IMAD.MOV.U32 R21, RZ, RZ, R14 ;  /* 0x000000ffff157224 */ /* 0x000fce00078e000e */
[----:B------:R-:W-:Y:S05]  /*42d0*/  WARPSYNC.COLLECTIVE R15, `(.L_x_11553) ;  /* 0x000000000f087348 */ /* 0x000fea0003c00000 */
[----:B------:R0:W1:Y:S02]  /*42e0*/  SHFL.BFLY P6, R14, R13, R12, R11 ;  /* 0x0c00000c0d0e7389 */ /* 0x00006400000c000b */
[----:B01----:R-:W-:Y:S05]  /*42f0*/  ENDCOLLECTIVE ;  /* 0x000000000000791b */ /* 0x003fea0003800000 */
.L_x_11553:
        /* <DEDUP_REMOVED lines=8> */
.L_x_11554:
[----:B------:R-:W-:Y:S02]  /*4380*/  HFMA2 R12, -RZ, RZ, 0, 1.1920928955078125e-07 ;  /* 0x00000002ff0c7431 */ /* 0x000fe400000001ff */
[----:B------:R-:W-:Y:S01]  /*4390*/  IMAD.MOV.U32 R13, RZ, RZ, RZ ;  /* 0x000000ffff0d7224 */ /* 0x000fe200078e00ff */
[----:B------:R-:W-:-:S07]  /*43a0*/  MOV R24, R14 ;  /* 0x0000000e00187202 */ /* 0x000fce0000000f00 */
[----:B------:R-:W-:Y:S05]  /*43b0*/  WARPSYNC.COLLECTIVE R15, `(.L_x_11555) ;  /* 0x000000000f087348 */ /* 0x000fea0003c00000 */
[----:B------:R0:W1:Y:S02]  /*43c0*/  SHFL.BFLY P6, R14, R13, R12, R11 ;  /* 0x0c00000c0d0e7389 */ /* 0x00006400000c000b */
[----:B01----:R-:W-:Y:S05]  /*43d0*/  ENDCOLLECTIVE ;  /* 0x000000000000791b */ /* 0x003fea0003800000 */
.L_x_11555:
        /* <DEDUP_REMOVED lines=8> */
.L_x_11556:
[----:B------:R-:W-:Y:S01]  /*4460*/  HFMA2 R13, -RZ, RZ, 0, 0 ;  /* 0x00000000ff0d7431 */ /* 0x000fe200000001ff */
[----:B------:R-:W-:Y:S01]  /*4470*/  MOV R12, 0x2 ;  /* 0x00000002000c7802 */ /* 0x000fe20000000f00 */
[----:B------:R-:W-:-:S07]  /*4480*/  FADD.FTZ R3, R26, R14 ;  /* 0x0000000e1a037221 */ /* 0x000fce0000010000 */
[----:B------:R-:W-:Y:S05]  /*4490*/  WARPSYNC.COLLECTIVE R15, `(.L_x_11557) ;  /* 0x000000000f087348 */ /* 0x000fea0003c00000 */
[----:B------:R0:W1:Y:S02]  /*44a0*/  SHFL.BFLY P6, R14, R13, R12, R11 ;  /* 0x0c00000c0d0e7389 */ /* 0x00006400000c000b */
[----:B01----:R-:W-:Y:S05]  /*44b0*/  ENDCOLLECTIVE ;  /* 0x000000000000791b */ /* 0x003fea0003800000 */
.L_x_11557:
[----:B------:R-:W-:Y:S02]  /*44c0*/  IMAD.MOV.U32 R12, RZ, RZ, 0x1 ;  /* 0x00000001ff0c7424 */ /* 0x000fe400078e00ff */
[----:B------:R-:W-:-:S05]  /*44d0*/  FADD.FTZ R25, RZ, R14 ;  /* 0x0000000eff197221 */ /* 0x000fca0000010000 */
[----:B------:R-:W-:-:S07]  /*44e0*/  MOV R13, R25 ;  /* 0x00000019000d7202 */ /* 0x000fce0000000f00 */
[----:B------:R-:W-:Y:S05]  /*44f0*/  WARPSYNC.COLLECTIVE R15, `(.L_x_11558) ;  /* 0x000000000f087348 */ /* 0x000fea0003c00000 */
[----:B------:R0:W1:Y:S02]  /*4500*/  SHFL.BFLY P6, R14, R13, R12, R11 ;  /* 0x0c00000c0d0e7389 */ /* 0x00006400000c000b */
[----:B01----:R-:W-:Y:S05]  /*4510*/  ENDCOLLECTIVE ;  /* 0x000000000000791b */ /* 0x003fea0003800000 */
.L_x_11558:
[----:B------:R-:W-:Y:S01]  /*4520*/  HFMA2 R13, -RZ, RZ, 0, 0 ;  /* 0x00000000ff0d7431 */ /* 0x000fe200000001ff */
[----:B------:R-:W-:-:S05]  /*4530*/  MOV R12, R14 ;  /* 0x0000000e000c7202 */ /* 0x000fca0000000f00 */
[----:B------:R-:W-:Y:S01]  /*4540*/  FADD.FTZ R20, R25, R12 ;  /* 0x0000000c19147221 */ /* 0x000fe20000010000 */
[----:B------:R-:W-:-:S07]  /*4550*/  MOV R12, 0x2 ;  /* 0x00000002000c7802 */ /* 0x000fce0000000f00 */
[----:B------:R-:W-:Y:S05]  /*4560*/  WARPSYNC.COLLECTIVE R15, `(.L_x_11559) ;  /* 0x000000000f087348 */ /* 0x000fea0003c00000 */
[----:B------:R0:W1:Y:S02]  /*4570*/  SHFL.BFLY P6, R14, R13, R12, R11 ;  /* 0x0c00000c0d0e7389 */ /* 0x00006400000c000b */
[----:B01----:R-:W-:Y:S05]  /*4580*/  ENDCOLLECTIVE ;  /* 0x000000000000791b */ /* 0x003fea0003800000 */
.L_x_11559:
[----:B------:R-:W-:Y:S02]  /*4590*/  HFMA2 R12, -RZ, RZ, 0, 5.9604644775390625e-08 ;  /* 0x00000001ff0c7431 */ /* 0x000fe400000001ff */
[----:B------:R-:W-:-:S04]  /*45a0*/  IMAD.MOV.U32 R29, RZ, RZ, R14 ;  /* 0x000000ffff1d7224 */ /* 0x000fc800078e000e */
[----:B------:R-:W-:-:S05]  /*45b0*/  FADD.FTZ R29, RZ, R29 ;  /* 0x0000001dff1d7221 */ /* 0x000fca0000010000 */
[----:B------:R-:W-:-:S07]  /*45c0*/  MOV R13, R29 ;  /* 0x0000001d000d7202 */ /* 0x000fce0000000f00 */
[----:B------:R-:W-:Y:S05]  /*45d0*/  WARPSYNC.COLLECTIVE R15, `(.L_x_11560) ;  /* 0x000000000f087348 */ /* 0x000fea0003c00000 */
[----:B------:R0:W1:Y:S02]  /*45e0*/  SHFL.BFLY P6, R14, R13, R12, R11 ;  /* 0x0c00000c0d0e7389 */ /* 0x00006400000c000b */
[----:B01----:R-:W-:Y:S05]  /*45f0*/  ENDCOLLECTIVE ;  /* 0x000000000000791b */ /* 0x003fea0003800000 */
.L_x_11560:
[----:B------:R-:W-:Y:S01]  /*4600*/  MOV R7, R14 ;  /* 0x0000000e00077202 */ /* 0x000fe20000000f00 */
[----:B------:R-:W-:Y:S06]  /*4610*/  BRA `(.L_x_11561) ;  /* 0xffffffe400b47947 */ /* 0x000fec000383ffff */
.L_x_11562:
        /* <DEDUP_REMOVED lines=14> */
.L_x_25801:


//--------------------- .text._ZN4vllm25paged_attention_v1_kernelIthLi96ELi32ELi128ELNS_18Fp8KVCacheDataTypeE1ELb1EEEvPT_PKS2_PKT0_S8_ifPKiSA_iPKfiiiSC_SC_iiiii --------------------------
	.section	.text._ZN4vllm25paged_attention_v1_kernelIthLi96ELi32ELi128ELNS_18Fp8KVCacheDataTypeE1ELb1EEEvPT_PKS2_PKT0_S8_ifPKiSA_iPKfiiiSC_SC_iiiii,"ax",@progbits
	.align	128
        .global         _ZN4vllm25paged_attention_v1_kernelIthLi96ELi32ELi128ELNS_18Fp8KVCacheDataTypeE1ELb1EEEvPT_PKS2_PKT0_S8_ifPKiSA_iPKfiiiSC_SC_iiiii
        .type           _ZN4vllm25paged_attention_v1_kernelIthLi96ELi32ELi128ELNS_18Fp8KVCacheDataTypeE1ELb1EEEvPT_PKS2_PKT0_S8_ifPKiSA_iPKfiiiSC_SC_iiiii,@function
        .size           _ZN4vllm25paged_attention_v1_kernelIthLi96ELi32ELi128ELNS_18Fp8KVCacheDataTypeE1ELb1EEEvPT_PKS2_PKT0_S8_ifPKiSA_iPKfiiiSC_SC_iiiii,(.L_x_25802 - _ZN4vllm25paged_attention_v1_kernelIthLi96ELi32ELi128ELNS_18Fp8KVCacheDataTypeE1ELb1EEEvPT_PKS2_PKT0_S8_ifPKiSA_iPKfiiiSC_SC_iiiii)
        .other          _ZN4vllm25paged_attention_v1_kernelIthLi96ELi32ELi128ELNS_18Fp8KVCacheDataTypeE1ELb1EEEvPT_PKS2_PKT0_S8_ifPKiSA_iPKfiiiSC_SC_iiiii,@"STO_CUDA_ENTRY STV_DEFAULT"
_ZN4vllm25paged_attention_v1_kernelIthLi96ELi32ELi128ELNS_18Fp8KVCacheDataTypeE1ELb1EEEvPT_PKS2_PKT0_S8_ifPKiSA_iPKfiiiSC_SC_iiiii:
.text._ZN4vllm25paged_attention_v1_kernelIthLi96ELi32ELi128ELNS_18Fp8KVCacheDataTypeE1ELb1EEEvPT_PKS2_PKT0_S8_ifPKiSA_iPKfiiiSC_SC_iiiii:
        /* <DEDUP_REMOVED lines=105> */
.L_x_11563:
        /* <DEDUP_REMOVED lines=25> */
.L_x_11567:
        /* <DEDUP_REMOVED lines=36> */
.L_x_11565:
[----:B------:R-:W-:Y:S05]  /*0a60*/  BSYNC.RECONVERGENT B6 ;  /* 0x0000000000067941 */ /* 0x000fea0003800200 */
.L_x_11564:
        /* <DEDUP_REMOVED lines=12> */
.L_x_11608:
        /* <DEDUP_REMOVED lines=39> */
.L_x_11573:
        /* <DEDUP_REMOVED lines=11> */
.L_x_11572:
[----:B------:R-:W-:Y:S05]  /*0e50*/  BSYNC.RECONVERGENT B1 ;  /* 0x0000000000017941 */ /* 0x000fea0003800200 */
.L_x_11571:
        /* <DEDUP_REMOVED lines=12> */
.L_x_11576:
        /* <DEDUP_REMOVED lines=100> */
.L_x_11575:
[----:B------:R-:W-:Y:S05]  /*1560*/  BSYNC.RECONVERGENT B1 ;  /* 0x0000000000017941 */ /* 0x000fea0003800200 */
.L_x_11574:
        /* <DEDUP_REMOVED lines=55> */
.L_x_11578:
[----:B------:R-:W-:Y:S05]  /*18e0*/  BSYNC.RECONVERGENT B1 ;  /* 0x0000000000017941 */ /* 0x000fea0003800200 */
.L_x_11577:
        /* <DEDUP_REMOVED lines=26> */
.L_x_11570:
[----:B------:R-:W-:Y:S05]  /*1a90*/  BSYNC.RECONVERGENT B0 ;  /* 0x0000000000007941 */ /* 0x000fea0003800200 */
.L_x_11569:
        /* <DEDUP_REMOVED lines=39> */
.L_x_11583:
[----:B------:R-:W0:Y:S01]  /*1d10*/  LDS R15, [R12] ;  /* 0x000000000c0f7984 */ /* 0x000e220000000800 */
[----:B------:R-:W-:-:S04]  /*1d20*/  IADD3 R13, PT, PT, R13, 0x1, RZ ;  /* 0x000000010d0d7810 */ /* 0x000fc80007ffe0ff */
[----:B------:R-:W-:Y:S01]  /*1d30*/  ISETP.NE.AND P0, PT, R13, RZ, PT ;  /* 0x000000ff0d00720c */ /* 0x000fe20003f05270 */
[----:B0-----:R-:W-:-:S05]  /*1d40*/  FMUL.FTZ R15, R15, R2 ;  /* 0x000000020f0f7220 */ /* 0x001fca0000410000 */
[----:B------:R0:W-:Y:S02]  /*1d50*/  STS [R12], R15 ;  /* 0x0000000f0c007388 */ /* 0x0001e40000000800 */
[----:B0-----:R-:W-:-:S05]  /*1d60*/  VIADD R12, R12, 0x200 ;  /* 0x000002000c0c7836 */ /* 0x001fca0000000000 */
[----:B------:R-:W-:Y:S05]  /*1d70*/  @P0 BRA `(.L_x_11583) ;  /* 0xfffffffc00e40947 */ /* 0x000fea000383ffff */
.L_x_11582:
[----:B------:R-:W-:Y:S05]  /*1d80*/  BSYNC.RECONVERGENT B1 ;  /* 0x0000000000017941 */ /* 0x000fea0003800200 */
.L_x_11581:
        /* <DEDUP_REMOVED lines=12> */
.L_x_11586:
        /* <DEDUP_REMOVED lines=52> */
.L_x_11585:
[----:B------:R-:W-:Y:S05]  /*2190*/  BSYNC.RECONVERGENT B1 ;  /* 0x0000000000017941 */ /* 0x000fea0003800200 */
.L_x_11584:
        /* <DEDUP_REMOVED lines=31> */
.L_x_11588:
[----:B------:R-:W-:Y:S05]  /*2390*/  BSYNC.RECONVERGENT B1 ;  /* 0x0000000000017941 */ /* 0x000fea0003800200 */
.L_x_11587:
        /* <DEDUP_REMOVED lines=14> */
.L_x_11580:
[----:B------:R-:W-:Y:S05]  /*2480*/  BSYNC.RECONVERGENT B0 ;  /* 0x0000000000007941 */ /* 0x000fea0003800200 */
.L_x_11579:
        /* <DEDUP_REMOVED lines=29> */
.L_x_11592:
        /* <DEDUP_REMOVED lines=34> */
.L_x_11591:
        /* <DEDUP_REMOVED lines=16> */
.L_x_11590:
[----:B------:R-:W-:Y:S05]  /*2980*/  BSYNC.RECONVERGENT B6 ;  /* 0x0000000000067941 */ /* 0x000fea0003800200 */
.L_x_11589:
        /* <DEDUP_REMOVED lines=44> */
.L_x_11633:
        /* <DEDUP_REMOVED lines=33> */
.L_x_11595:
[----:B------:R-:W-:Y:S05]  /*2e60*/  BSYNC.RECONVERGENT B0 ;  /* 0x0000000000007941 */ /* 0x000fea0003800200 */
.L_x_11594:
        /* <DEDUP_REMOVED lines=27> */
.L_x_11597:
[----:B------:R-:W-:Y:S05]  /*3020*/  BSYNC.RECONVERGENT B0 ;  /* 0x0000000000007941 */ /* 0x000fea0003800200 */
.L_x_11596:
        /* <DEDUP_REMOVED lines=15> */
.L_x_11599:
[----:B------:R-:W-:Y:S05]  /*3120*/  BSYNC.RECONVERGENT B0 ;  /* 0x0000000000007941 */ /* 0x000fea0003800200 */
.L_x_11598:
        /* <DEDUP_REMOVED lines=27> */
.L_x_11601:
[----:B------:R-:W-:Y:S05]  /*32e0*/  BSYNC.RECONVERGENT B0 ;  /* 0x0000000000007941 */ /* 0x000fea0003800200 */
.L_x_11600:
        /* <DEDUP_REMOVED lines=40> */
.L_x_11566:
        /* <DEDUP_REMOVED lines=16> */
.L_x_11602:
[----:B------:R-:W-:Y:S05]  /*3670*/  EXIT ;  /* 0x000000000000794d */ /* 0x000fea0003800000 */
.L_x_11568:
[----:B------:R-:W-:Y:S01]  /*3680*/  HFMA2 R12, -RZ, RZ, 0, 9.5367431640625e-07 ;  /* 0x00000010ff0c7431 */ /* 0x000fe200000001ff */
[----:B------:R-:W-:Y:S01]  /*3690*/  MOV R11, 0x1f ;  /* 0x0000001f000b7802 */ /* 0x000fe20000000f00 */
[----:B------:R-:W-:-:S07]  /*36a0*/  IMAD.MOV.U32 R15, RZ, RZ, -0x1 ;  /* 0xffffffffff0f7424 */ /* 0x000fce00078e00ff */
[----:B------:R-:W-:Y:S05]  /*36b0*/  WARPSYNC.COLLECTIVE R15, `(.L_x_11603) ;  /* 0x000000000f087348 */ /* 0x000fea0003c00000 */
[----:B------:R0:W1:Y:S02]  /*36c0*/  SHFL.BFLY P6, R14, R13, R12, R11 ;  /* 0x0c00000c0d0e7389 */ /* 0x00006400000c000b */
[----:B01----:R-:W-:Y:S05]  /*36d0*/  ENDCOLLECTIVE ;  /* 0x000000000000791b */ /* 0x003fea0003800000 */
.L_x_11603:
[----:B------:R-:W-:Y:S01]  /*36e0*/  HFMA2 R12, -RZ, RZ, 0, 4.76837158203125e-07 ;  /* 0x00000008ff0c7431 */ /* 0x000fe200000001ff */
[----:B------:R-:W-:-:S04]  /*36f0*/  FMNMX.FTZ R0, R14, -3.40282346638528859812e+38, !PT ;  /* 0xff7fffff0e007809 */ /* 0x000fc80007810000 */
[----:B------:R-:W-:-:S07]  /*3700*/  MOV R13, R0 ;  /* 0x00000000000d7202 */ /* 0x000fce0000000f00 */
[----:B------:R-:W-:Y:S05]  /*3710*/  WARPSYNC.COLLECTIVE R15, `(.L_x_11604) ;  /* 0x000000000f087348 */ /* 0x000fea0003c00000 */
[----:B------:R0:W1:Y:S02]  /*3720*/  SHFL.BFLY P6, R14, R13, R12, R11 ;  /* 0x0c00000c0d0e7389 */ /* 0x00006400000c000b */
[----:B01----:R-:W-:Y:S05]  /*3730*/  ENDCOLLECTIVE ;  /* 0x000000000000791b */ /* 0x003fea0003800000 */
.L_x_11604:
[----:B------:R-:W-:Y:S02]  /*3740*/  MOV R12, 0x4 ;  /* 0x00000004000c7802 */ /* 0x000fe40000000f00 */
[----:B------:R-:W-:-:S05]  /*3750*/  FMNMX.FTZ R2, R0, R14, !PT ;  /* 0x0000000e00027209 */ /* 0x000fca0007810000 */
[----:B------:R-:W-:-:S07]  /*3760*/  IMAD.MOV.U32 R13, RZ, RZ, R2 ;  /* 0x000000ffff0d7224 */ /* 0x000fce00078e0002 */
[----:B------:R-:W-:Y:S05]  /*3770*/  WARPSYNC.COLLECTIVE R15, `(.L_x_11605) ;  /* 0x000000000f087348 */ /* 0x000fea0003c00000 */
[----:B------:R0:W1:Y:S02]  /*3780*/  SHFL.BFLY P6, R14, R13, R12, R11 ;  /* 0x0c00000c0d0e7389 */ /* 0x00006400000c000b */
[----:B01----:R-:W-:Y:S05]  /*3790*/  ENDCOLLECTIVE ;  /* 0x000000000000791b */ /* 0x003fea0003800000 */
.L_x_11605:
[----:B------:R-:W-:Y:S01]  /*37a0*/  IMAD.MOV.U32 R12, RZ, RZ, 0x2 ;  /* 0x00000002ff0c7424 */ /* 0x000fe200078e00ff */
[----:B------:R-:W-:-:S04]  /*37b0*/  FMNMX.FTZ R3, R2, R14, !PT ;  /* 0x0000000e02037209 */ /* 0x000fc80007810000 */
[----:B------:R-:W-:-:S07]  /*37c0*/  MOV R13, R3 ;  /* 0x00000003000d7202 */ /* 0x000fce0000000f00 */
[----:B------:R-:W-:Y:S05]  /*37d0*/  WARPSYNC.COLLECTIVE R15, `(.L_x_11606) ;  /* 0x000000000f087348 */ /* 0x000fea0003c00000 */
[----:B------:R0:W1:Y:S02]  /*37e0*/  SHFL.BFLY P6, R14, R13, R12, R11 ;  /* 0x0c00000c0d0e7389 */ /* 0x00006400000c000b */
[----:B01----:R-:W-:Y:S05]  /*37f0*/  ENDCOLLECTIVE ;  /* 0x000000000000791b */ /* 0x003fea0003800000 */
.L_x_11606:
[----:B------:R-:W-:Y:S01]  /*3800*/  HFMA2 R12, -RZ, RZ, 0, 5.9604644775390625e-08 ;  /* 0x00000001ff0c7431 */ /* 0x000fe200000001ff */
[----:B------:R-:W-:-:S04]  /*3810*/  FMNMX.FTZ R4, R3, R14, !PT ;  /* 0x0000000e03047209 */ /* 0x000fc80007810000 */
[----:B------:R-:W-:-:S07]  /*3820*/  MOV R13, R4 ;  /* 0x00000004000d7202 */ /* 0x000fce0000000f00 */
[----:B------:R-:W-:Y:S05]  /*3830*/  WARPSYNC.COLLECTIVE R15, `(.L_x_11607) ;  /* 0x000000000f087348 */ /* 0x000fea0003c00000 */
[----:B------:R0:W1:Y:S02]  /*3840*/  SHFL.BFLY P6, R14, R13, R12, R11 ;  /* 0x0c00000c0d0e7389 */ /* 0x00006400000c000b */
[----:B01----:R-:W-:Y:S05]  /*3850*/  ENDCOLLECTIVE ;  /* 0x000000000000791b */ /* 0x003fea0003800000 */
.L_x_11607:
[----:B------:R-:W-:Y:S05]  /*3860*/  BRA `(.L_x_11608) ;  /* 0xffffffd000b07947 */ /* 0x000fea000383ffff */
.L_x_11593:
[----:B01----:R-:W-:Y:S02]  /*3870*/  HFMA2 R11, -RZ, RZ, 0, 1.847743988037109375e-06 ;  /* 0x0000001fff0b7431 */ /* 0x003fe400000001ff */
[----:B------:R-:W-:Y:S01]  /*3880*/  IMAD.MOV.U32 R13, RZ, RZ, RZ ;  /* 0x000000ffff0d7224 */ /* 0x000fe200078e00ff */
[----:B------:R-:W-:Y:S01]  /*3890*/  MOV R12, 0x2 ;  /* 0x00000002000c7802 */ /* 0x000fe20000000f00 */
[----:B------:R-:W-:-:S07]  /*38a0*/  IMAD.MOV.U32 R15, RZ, RZ, -0x1 ;  /* 0xffffffffff0f7424 */ /* 0x000fce00078e00ff */
[----:B------:R-:W-:Y:S05]  /*38b0*/  WARPSYNC.COLLECTIVE R15, `(.L_x_11609) ;  /* 0x000000000f087348 */ /* 0x000fea0003c00000 */
[----:B------:R0:W1:Y:S02]  /*38c0*/  SHFL.BFLY P6, R14, R13, R12, R11 ;  /* 0x0c00000c0d0e7389 */ /* 0x00006400000c000b */
[----:B01----:R-:W-:Y:S05]  /*38d0*/  ENDCOLLECTIVE ;  /* 0x000000000000791b */ /* 0x003fea0003800000 */
.L_x_11609:
[----:B------:R-:W-:Y:S02]  /*38e0*/  HFMA2 R12, -RZ, RZ, 0, 5.9604644775390625e-08 ;  /* 0x00000001ff0c7431 */ /* 0x000fe400000001ff */
[----:B------:R-:W-:-:S05]  /*38f0*/  FADD.FTZ R10, RZ, R14 ;  /* 0x0000000eff0a7221 */ /* 0x000fca0000010000 */
[----:B------:R-:W-:-:S07]  /*3900*/  MOV R13, R10 ;  /* 0x0000000a000d7202 */ /* 0x000fce0000000f00 */
[----:B------:R-:W-:Y:S05]  /*3910*/  WARPSYNC.COLLECTIVE R15, `(.L_x_11610) ;  /* 0x000000000f087348 */ /* 0x000fea0003c00000 */
[----:B------:R0:W1:Y:S02]  /*3920*/  SHFL.BFLY P6, R14, R13, R12, R11 ;  /* 0x0c00000c0d0e7389 */ /* 0x00006400000c000b */
[----:B01----:R-:W-:Y:S05]  /*3930*/  ENDCOLLECTIVE ;  /* 0x000000000000791b */ /* 0x003fea0003800000 */
.L_x_11610:
[----:B------:R-:W-:Y:S01]  /*3940*/  HFMA2 R12, -RZ, RZ, 0, 1.1920928955078125e-07 ;  /* 0x00000002ff0c7431 */ /* 0x000fe200000001ff */
[----:B------:R-:W-:Y:S01]  /*3950*/  MOV R13, RZ ;  /* 0x000000ff000d7202 */ /* 0x000fe20000000f00 */
[----:B------:R-:W-:-:S07]  /*3960*/  IMAD.MOV.U32 R31, RZ, RZ, R14 ;  /* 0x000000ffff1f7224 */ /* 0x000fce00078e000e */
[----:B------:R-:W-:Y:S05]  /*3970*/  WARPSYNC.COLLECTIVE R15, `(.L_x_11611) ;  /* 0x000000000f087348 */ /* 0x000fea0003c00000 */
[----:B------:R0:W1:Y:S02]  /*3980*/  SHFL.BFLY P6, R14, R13, R12, R11 ;  /* 0x0c00000c0d0e7389 */ /* 0x00006400000c000b */
[----:B01----:R-:W-:Y:S05]  /*3990*/  ENDCOLLECTIVE ;  /* 0x000000000000791b */ /* 0x003fea0003800000 */
.L_x_11611:
        /* <DEDUP_REMOVED lines=8> */
.L_x_11612:
[----:B------:R-:W-:Y:S01]  /*3a20*/  HFMA2 R12, -RZ, RZ, 0, 1.1920928955078125e-07 ;  /* 0x00000002ff0c7431 */ /* 0x000fe200000001ff */
[----:B------:R-:W-:Y:S01]  /*3a30*/  MOV R13, RZ ;  /* 0x000000ff000d7202 */ /* 0x000fe20000000f00 */
[----:B------:R-:W-:-:S07]  /*3a40*/  IMAD.MOV.U32 R30, RZ, RZ, R14 ;  /* 0x000000ffff1e7224 */ /* 0x000fce00078e000e */
[----:B------:R-:W-:Y:S05]  /*3a50*/  WARPSYNC.COLLECTIVE R15, `(.L_x_11613) ;  /* 0x000000000f087348 */ /* 0x000fea0003c00000 */
[----:B------:R0:W1:Y:S02]  /*3a60*/  SHFL.BFLY P6, R14, R13, R12, R11 ;  /* 0x0c00000c0d0e7389 */ /* 0x00006400000c000b */
[----:B01----:R-:W-:Y:S05]  /*3a70*/  ENDCOLLECTIVE ;  /* 0x000000000000791b */ /* 0x003fea0003800000 */
.L_x_11613:
[----:B------:R-:W-:Y:S01]  /*3a80*/  FADD.FTZ R30, R21, R30 ;  /* 0x0000001e151e7221 */ /* 0x000fe20000010000 */
[----:B------:R-:W-:Y:S01]  /*3a90*/  MOV R12, 0x1 ;  /* 0x00000001000c7802 */ /* 0x000fe20000000f00 */
[----:B------:R-:W-:-:S04]  /*3aa0*/  FADD.FTZ R9, RZ, R14 ;  /* 0x0000000eff097221 */ /* 0x000fc80000010000 */
[----:B------:R-:W-:-:S07]  /*3ab0*/  IMAD.MOV.U32 R13, RZ, RZ, R9 ;  /* 0x000000ffff0d7224 */ /* 0x000fce00078e0009 */
[----:B------:R-:W-:Y:S05]  /*3ac0*/  WARPSYNC.COLLECTIVE R15, `(.L_x_11614) ;  /* 0x000000000f087348 */ /* 0x000fea0003c00000 */
[----:B------:R0:W1:Y:S02]  /*3ad0*/  SHFL.BFLY P6, R14, R13, R12, R11 ;  /* 0x0c00000c0d0e7389 */ /* 0x00006400000c000b */
[----:B01----:R-:W-:Y:S05]  /*3ae0*/  ENDCOLLECTIVE ;  /* 0x000000000000791b */ /* 0x003fea0003800000 */
.L_x_11614:
[----:B------:R-:W-:Y:S02]  /*3af0*/  HFMA2 R12, -RZ, RZ, 0, 1.1920928955078125e-07 ;  /* 0x00000002ff0c7431 */ /* 0x000fe400000001ff */
[----:B------:R-:W-:Y:S01]  /*3b00*/  IMAD.MOV.U32 R13, RZ, RZ, RZ ;  /* 0x000000ffff0d7224 */ /* 0x000fe200078e00ff */
[----:B------:R-:W-:-:S07]  /*3b10*/  MOV R8, R14 ;  /* 0x0000000e00087202 */ /* 0x000fce0000000f00 */
[----:B------:R-:W-:Y:S05]  /*3b20*/  WARPSYNC.COLLECTIVE R15, `(.L_x_11615) ;  /* 0x000000000f087348 */ /* 0x000fea0003c00000 */
[----:B------:R0:W1:Y:S02]  /*3b30*/  SHFL.BFLY P6, R14, R13, R12, R11 ;  /* 0x0c00000c0d0e7389 */ /* 0x00006400000c000b */
[----:B01----:R-:W-:Y:S05]  /*3b40*/  ENDCOLLECTIVE ;  /* 0x000000000000791b */ /* 0x003fea0003800000 */
.L_x_11615:
        /* <DEDUP_REMOVED lines=8> */
.L_x_11616:
[----:B------:R-:W-:Y:S02]  /*3bd0*/  HFMA2 R12, -RZ, RZ, 0, 1.1920928955078125e-07 ;  /* 0x00000002ff0c7431 */ /* 0x000fe400000001ff */
[----:B------:R-:W-:Y:S01]  /*3be0*/  IMAD.MOV.U32 R13, RZ, RZ, RZ ;  /* 0x000000ffff0d7224 */ /* 0x000fe200078e00ff */
[----:B------:R-:W-:-:S07]  /*3bf0*/  MOV R6, R14 ;  /* 0x0000000e00067202 */ /* 0x000fce0000000f00 */
[----:B------:R-:W-:Y:S05]  /*3c00*/  WARPSYNC.COLLECTIVE R15, `(.L_x_11617) ;  /* 0x000000000f087348 */ /* 0x000fea0003c00000 */
[----:B------:R0:W1:Y:S02]  /*3c10*/  SHFL.BFLY P6, R14, R13, R12, R11 ;  /* 0x0c00000c0d0e7389 */ /* 0x00006400000c000b */
[----:B01----:R-:W-:Y:S05]  /*3c20*/  ENDCOLLECTIVE ;  /* 0x000000000000791b */ /* 0x003fea0003800000 */
.L_x_11617:
        /* <DEDUP_REMOVED lines=8> */
.L_x_11618:
[----:B------:R-:W-:Y:S02]  /*3cb0*/  HFMA2 R12, -RZ, RZ, 0, 1.1920928955078125e-07 ;  /* 0x00000002ff0c7431 */ /* 0x000fe400000001ff */
[----:B------:R-:W-:Y:S01]  /*3cc0*/  IMAD.MOV.U32 R13, RZ, RZ, RZ ;  /* 0x000000ffff0d7224 */ /* 0x000fe200078e00ff */
[----:B------:R-:W-:-:S07]  /*3cd0*/  MOV R4, R14 ;  /* 0x0000000e00047202 */ /* 0x000fce0000000f00 */
[----:B------:R-:W-:Y:S05]  /*3ce0*/  WARPSYNC.COLLECTIVE R15, `(.L_x_11619) ;  /* 0x000000000f087348 */ /* 0x000fea0003c00000 */
[----:B------:R0:W1:Y:S02]  /*3cf0*/  SHFL.BFLY P6, R14, R13, R12, R11 ;  /* 0x0c00000c0d0e7389 */ /* 0x00006400000c000b */
[----:B01----:R-:W-:Y:S05]  /*3d00*/  ENDCOLLECTIVE ;  /* 0x000000000000791b */ /* 0x003fea0003800000 */
.L_x_11619:
        /* <DEDUP_REMOVED lines=8> */
.L_x_11620:
[----:B------:R-:W-:Y:S02]  /*3d90*/  HFMA2 R12, -RZ, RZ, 0, 1.1920928955078125e-07 ;  /* 0x00000002ff0c7431 */ /* 0x000fe400000001ff */
[----:B------:R-:W-:Y:S01]  /*3da0*/  IMAD.MOV.U32 R13, RZ, RZ, RZ ;  /* 0x000000ffff0d7224 */ /* 0x000fe200078e00ff */
[----:B------:R-:W-:-:S07]  /*3db0*/  MOV R2, R14 ;  /* 0x0000000e00027202 */ /* 0x000fce0000000f00 */
[----:B------:R-:W-:Y:S05]  /*3dc0*/  WARPSYNC.COLLECTIVE R15, `(.L_x_11621) ;  /* 0x000000000f087348 */ /* 0x000fea0003c00000 */
[----:B------:R0:W1:Y:S02]  /*3dd0*/  SHFL.BFLY P6, R14, R13, R12, R11 ;  /* 0x0c00000c0d0e7389 */ /* 0x00006400000c000b */
[----:B01----:R-:W-:Y:S05]  /*3de0*/  ENDCOLLECTIVE ;  /* 0x000000000000791b */ /* 0x003fea0003800000 */
.L_x_11621:
        /* <DEDUP_REMOVED lines=8> */
.L_x_11622:
[----:B------:R-:W-:Y:S02]  /*3e70*/  HFMA2 R12, -RZ, RZ, 0, 1.1920928955078125e-07 ;  /* 0x00000002ff0c7431 */ /* 0x000fe400000001ff */
[----:B------:R-:W-:Y:S01]  /*3e80*/  IMAD.MOV.U32 R13, RZ, RZ, RZ ;  /* 0x000000ffff0d7224 */ /* 0x000fe200078e00ff */
[----:B------:R-:W-:-:S07]  /*3e90*/  MOV R21, R14 ;  /* 0x0000000e00157202 */ /* 0x000fce0000000f00 */
[----:B------:R-:W-:Y:S05]  /*3ea0*/  WARPSYNC.COLLECTIVE R15, `(.L_x_11623) ;  /* 0x000000000f087348 */ /* 0x000fea0003c00000 */
[----:B------:R0:W1:Y:S02]  /*3eb0*/  SHFL.BFLY P6, R14, R13, R12, R11 ;  /* 0x0c00000c0d0e7389 */ /* 0x00006400000c000b */
[----:B01----:R-:W-:Y:S05]  /*3ec0*/  ENDCOLLECTIVE ;  /* 0x000000000000791b */ /* 0x003fea0003800000 */
.L_x_11623:
        /* <DEDUP_REMOVED lines=8> */
.L_x_11624:
[----:B------:R-:W-:Y:S02]  /*3f50*/  HFMA2 R12, -RZ, RZ, 0, 1.1920928955078125e-07 ;  /* 0x00000002ff0c7431 */ /* 0x000fe400000001ff */
[----:B------:R-:W-:Y:S01]  /*3f60*/  IMAD.MOV.U32 R13, RZ, RZ, RZ ;  /* 0x000000ffff0d7224 */ /* 0x000fe200078e00ff */
[----:B------:R-:W-:-:S07]  /*3f70*/  MOV R23, R14 ;  /* 0x0000000e00177202 */ /* 0x000fce0000000f00 */
[----:B------:R-:W-:Y:S05]  /*3f80*/  WARPSYNC.COLLECTIVE R15, `(.L_x_11625) ;  /* 0x000000000f087348 */ /* 0x000fea0003c00000 */
[----:B------:R0:W1:Y:S02]  /*3f90*/  SHFL.BFLY P6, R14, R13, R12, R11 ;  /* 0x0c00000c0d0e7389 */ /* 0x00006400000c000b */
[----:B01----:R-:W-:Y:S05]  /*3fa0*/  ENDCOLLECTIVE ;  /* 0x000000000000791b */ /* 0x003fea0003800000 */
.L_x_11625:
        /* <DEDUP_REMOVED lines=8> */
.L_x_11626:
[----:B------:R-:W-:Y:S02]  /*4030*/  HFMA2 R12, -RZ, RZ, 0, 1.1920928955078125e-07 ;  /* 0x00000002ff0c7431 */ /* 0x000fe400000001ff */
[----:B------:R-:W-:Y:S01]  /*4040*/  IMAD.MOV.U32 R13, RZ, RZ, RZ ;  /* 0x000000ffff0d7224 */ /* 0x000fe200078e00ff */
[----:B------:R-:W-:-:S07]  /*4050*/  MOV R25, R14 ;  /* 0x0000000e00197202 */ /* 0x000fce0000000f00 */
[----:B------:R-:W-:Y:S05]  /*4060*/  WARPSYNC.COLLECTIVE R15, `(.L_x_11627) ;  /* 0x000000000f087348 */ /* 0x000fea0003c00000 */
[----:B------:R0:W1:Y:S02]  /*4070*/  SHFL.BFLY P6, R14, R13, R12, R11 ;  /* 0x0c00000c0d0e7389 */ /* 0x00006400000c000b */
[----:B01----:R-:W-:Y:S05]  /*4080*/  ENDCOLLECTIVE ;  /* 0x000000000000791b */ /* 0x003fea0003800000 */
.L_x_11627:
        /* <DEDUP_REMOVED lines=8> */
.L_x_11628:
[----:B------:R-:W-:Y:S02]  /*4110*/  HFMA2 R12, -RZ, RZ, 0, 1.1920928955078125e-07 ;  /* 0x00000002ff0c7431 */ /* 0x000fe400000001ff */
[----:B------:R-:W-:Y:S01]  /*4120*/  IMAD.MOV.U32 R13, RZ, RZ, RZ ;  /* 0x000000ffff0d7224 */ /* 0x000fe200078e00ff */
[----:B------:R-:W-:-:S07]  /*4130*/  MOV R27, R14 ;  /* 0x0000000e001b7202 */ /* 0x000fce0000000f00 */
[----:B------:R-:W-:Y:S05]  /*4140*/  WARPSYNC.COLLECTIVE R15, `(.L_x_11629) ;  /* 0x000000000f087348 */ /* 0x000fea0003c00000 */
[----:B------:R0:W1:Y:S02]  /*4150*/  SHFL.BFLY P6, R14, R13, R12, R11 ;  /* 0x0c00000c0d0e7389 */ /* 0x00006400000c000b */
[----:B01----:R-:W-:Y:S05]  /*4160*/  ENDCOLLECTIVE ;  /* 0x000000000000791b */ /* 0x003fea0003800000 */
.L_x_11629:
[----:B------:R-:W-:Y:S01]  /*4170*/  FADD.FTZ R24, R24, R27 ;  /* 0x0000001b18187221 */ /* 0x000fe20000010000 */
[----:B------:R-:W-:Y:S02]  /*4180*/  IMAD.MOV.U32 R12, RZ, RZ, 0x1 ;  /* 0x00000001ff0c7424 */ /* 0x000fe400078e00ff */
[----:B------:R-:W-:-:S05]  /*4190*/  FADD.FTZ R26, RZ, R14 ;  /* 0x0000000eff1a7221 */ /* 0x000fca0000010000 */
[----:B------:R-:W-:-:S07]  /*41a0*/  MOV R13, R26 ;  /* 0x0000001a000d7202 */ /* 0x000fce0000000f00 */
[----:B------:R-:W-:Y:S05]  /*41b0*/  WARPSYNC.COLLECTIVE R15, `(.L_x_11630) ;  /* 0x000000000f087348 */ /* 0x000fea0003c00000 */
[----:B------:R0:W1:Y:S02]  /*41c0*/  SHFL.BFLY P6, R14, R13, R12, R11 ;  /* 0x0c00000c0d0e7389 */ /* 0x00006400000c000b */
[----:B01----:R-:W-:Y:S05]  /*41d0*/  ENDCOLLECTIVE ;  /* 0x000000000000791b */ /* 0x003fea0003800000 */
.L_x_11630:
[----:B------:R-:W-:Y:S02]  /*41e0*/  HFMA2 R13, -RZ, RZ, 0, 0 ;  /* 0x00000000ff0d7431 */ /* 0x000fe400000001ff */
[----:B------:R-:W-:Y:S01]  /*41f0*/  IMAD.MOV.U32 R12, RZ, RZ, 0x2 ;  /* 0x00000002ff0c7424 */ /* 0x000fe200078e00ff */
[----:B------:R-:W-:-:S07]  /*4200*/  MOV R29, R14 ;  /* 0x0000000e001d7202 */ /* 0x000fce0000000f00 */
[----:B------:R-:W-:Y:S05]  /*4210*/  WARPSYNC.COLLECTIVE R15, `(.L_x_11631) ;  /* 0x000000000f087348 */ /* 0x000fea0003c00000 */
[----:B------:R0:W1:Y:S02]  /*4220*/  SHFL.BFLY P6, R14, R13, R12, R11 ;  /* 0x0c00000c0d0e7389 */ /* 0x00006400000c000b */
[----:B01----:R-:W-:Y:S05]  /*4230*/  ENDCOLLECTIVE ;  /* 0x000000000000791b */ /* 0x003fea0003800000 */
.L_x_11631:
[----:B------:R-:W-:Y:S01]  /*4240*/  FADD.FTZ R26, R26, R29 ;  /* 0x0000001d1a1a7221 */ /* 0x000fe20000010000 */
[----:B------:R-:W-:Y:S02]  /*4250*/  HFMA2 R12, -RZ, RZ, 0, 5.9604644775390625e-08 ;  /* 0x00000001ff0c7431 */ /* 0x000fe400000001ff */
[----:B------:R-:W-:-:S05]  /*4260*/  FADD.FTZ R9, RZ, R14 ;  /* 0x0000000eff097221 */ /* 0x000fca0000010000 */
[----:B------:R-:W-:-:S07]  /*4270*/  MOV R13, R9 ;  /* 0x00000009000d7202 */ /* 0x000fce0000000f00 */
[----:B------:R-:W-:Y:S05]  /*4280*/  WARPSYNC.COLLECTIVE R15, `(.L_x_11632) ;  /* 0x000000000f087348 */ /* 0x000fea0003c00000 */
[----:B------:R0:W1:Y:S02]  /*4290*/  SHFL.BFLY P6, R14, R13, R12, R11 ;  /* 0x0c00000c0d0e7389 */ /* 0x00006400000c000b */
[----:B01----:R-:W-:Y:S05]  /*42a0*/  ENDCOLLECTIVE ;  /* 0x000000000000791b */ /* 0x003fea0003800000 */
.L_x_11632:
[----:B------:R-:W-:Y:S05]  /*42b0*/  BRA `(.L_x_11633) ;  /* 0xffffffe800647947 */ /* 0x000fea000383ffff */
.L_x_11634:
        /* <DEDUP_REMOVED lines=12> */
.L_x_25802:


//--------------------- .text._ZN4vllm25paged_attention_v1_kernelIthLi80ELi32ELi128ELNS_18Fp8KVCacheDataTypeE1ELb1EEEvPT_PKS2_PKT0_S8_ifPKiSA_iPKfiiiSC_SC_iiiii --------------------------
	.section	.text._ZN4vllm25paged_attention_v1_kernelIthLi80ELi32ELi128ELNS_18Fp8KVCacheDataTypeE1ELb1EEEvPT_PKS2_PKT0_S8_ifPKiSA_iPKfiiiSC_SC_iiiii,"ax",@progbits
	.align	128
        .global         _ZN4vllm25paged_attention_v1_kernelIthLi80ELi32ELi128ELNS_18Fp8KVCacheDataTypeE1ELb1EEEvPT_PKS2_PKT0_S8_ifPKiSA_iPKfiiiSC_SC_iiiii
        .type           _ZN4vllm25paged_attention_v1_kernelIthLi80ELi32ELi128ELNS_18Fp8KVCacheDataTypeE1ELb1EEEvPT_PKS2_PKT0_S8_ifPKiSA_iPKfiiiSC_SC_iiiii,@function
        .size           _ZN4vllm25paged_attention_v1_kernelIthLi80ELi32ELi128ELNS_18Fp8KVCacheDataTypeE1ELb1EEEvPT_PKS2_PKT0_S8_ifPKiSA_iPKfiiiSC_SC_iiiii,(.L_x_25803 - _ZN4vllm25paged_attention_v1_kernelIthLi80ELi32ELi128ELNS_18Fp8KVCacheDataTypeE1ELb1EEEvPT_PKS2_PKT0_S8_ifPKiSA_iPKfiiiSC_SC_iiiii)
        .other          _ZN4vllm25paged_attention_v1_kernelIthLi80ELi32ELi128ELNS_18Fp8KVCacheDataTypeE1ELb1EEEvPT_PKS2_PKT0_S8_ifPKiSA_iPKfiiiSC_SC_iiiii,@"STO_CUDA_ENTRY STV_DEFAULT"
_ZN4vllm25paged_attention_v1_kernelIthLi80ELi32ELi128ELNS_18Fp8KVCacheDataTypeE1ELb1EEEvPT_PKS2_PKT0_S8_ifPKiSA_iPKfiiiSC_SC_iiiii:
.text._ZN4vllm25paged_attention_v1_kernelIthLi80ELi32ELi128ELNS_18Fp8KVCacheDataTypeE1ELb1EEEvPT_PKS2_PKT0_S8_ifPKiSA_iPKfiiiSC_SC_iiiii:
        /* <DEDUP_REMOVED lines=105> */
.L_x_11635:
        /* <DEDUP_REMOVED lines=25> */
.L_x_11639:
        /* <DEDUP_REMOVED lines=36> */
.L_x_11637:
[----:B------:R-:W-:Y:S05]  /*0a60*/  BSYNC.RECONVERGENT B6 ;  /* 0x0000000000067941 */ /* 0x000fea0003800200 */
.L_x_11636:
        /* <DEDUP_REMOVED lines=12> */
.L_x_11680:
        /* <DEDUP_REMOVED lines=39> */
.L_x_11645:
        /* <DEDUP_REMOVED lines=11> */
.L_x_11644:
[----:B------:R-:W-:Y:S05]  /*0e50*/  BSYNC.RECONVERGENT B1 ;  /* 0x0000000000017941 */ /* 0x000fea0003800200 */
.L_x_11643:
        /* <DEDUP_REMOVED lines=12> */
.L_x_11648:
        /* <DEDUP_REMOVED lines=100> */
.L_x_11647:
[----:B------:R-:W-:Y:S05]  /*1560*/  BSYNC.RECONVERGENT B1 ;  /* 0x0000000000017941 */ /* 0x000fea0003800200 */
.L_x_11646:
        /* <DEDUP_REMOVED lines=55> */
.L_x_11650:
[----:B------:R-:W-:Y:S05]  /*18e0*/  BSYNC.RECONVERGENT B1 ;  /* 0x0000000000017941 */ /* 0x000fea0003800200 */
.L_x_11649:
        /* <DEDUP_REMOVED lines=26> */
.L_x_11642:
[----:B------:R-:W-:Y:S05]  /*1a90*/  BSYNC.RECONVERGENT B0 ;  /* 0x0000000000007941 */ /* 0x000fea0003800200 */
.L_x_11641:
        /* <DEDUP_REMOVED lines=39> */
.L_x_11655:
[----:B------:R-:W0:Y:S01]  /*1d10*/  LDS R15, [R12] ;  /* 0x000000000c0f7984 */ /* 0x000e220000000800 */
[----:B------:R-:W-:-:S05]  /*1d20*/  VIADD R13, R13, 0x1 ;  /* 0x000000010d0d7836 */ /* 0x000fca0000000000 */
[----:B------:R-:W-:Y:S01]  /*1d30*/  ISETP.NE.AND P0, PT, R13, RZ, PT ;  /* 0x000000ff0d00720c */ /* 0x000fe20003f05270 */
[----:B0-----:R-:W-:-:S05]  /*1d40*/  FMUL.FTZ R15, R15, R2 ;  /* 0x000000020f0f7220 */ /* 0x001fca0000410000 */
[----:B------:R0:W-:Y:S02]  /*1d50*/  STS [R12], R15 ;  /* 0x0000000f0c007388 */ /* 0x0001e40000000800 */
[----:B0-----:R-:W-:-:S05]  /*1d60*/  IADD3 R12, PT, PT, R12, 0x200, RZ ;  /* 0x000002000c0c7810 */ /* 0x001fca0007ffe0ff */
[----:B------:R-:W-:Y:S05]  /*1d70*/  @P0 BRA `(.L_x_11655) ;  /* 0xfffffffc00e40947 */ /* 0x000fea000383ffff */
.L_x_11654:
[----:B------:R-:W-:Y:S05]  /*1d80*/  BSYNC.RECONVERGENT B1 ;  /* 0x0000000000017941 */ /* 0x000fea0003800200 */
.L_x_11653:
        /* <DEDUP_REMOVED lines=12> */
.L_x_11658:
        /* <DEDUP_REMOVED lines=52> */
.L_x_11657:
[----:B------:R-:W-:Y:S05]  /*2190*/  BSYNC.RECONVERGENT B1 ;  /* 0x0000000000017941 */ /* 0x000fea0003800200 */
.L_x_11656:
        /* <DEDUP_REMOVED lines=31> */
.L_x_11660:
[----:B------:R-:W-:Y:S05]  /*2390*/  BSYNC.RECONVERGENT B1 ;  /* 0x0000000000017941 */ /* 0x000fea0003800200 */
.L_x_11659:
        /* <DEDUP_REMOVED lines=14> */
.L_x_11652:
[----:B------:R-:W-:Y:S05]  /*2480*/  BSYNC.RECONVERGENT B0 ;  /* 0x0000000000007941 */ /* 0x000fea0003800200 */
.L_x_11651:
        /* <DEDUP_REMOVED lines=29> */
.L_x_11664:
        /* <DEDUP_REMOVED lines=34> */
.L_x_11663:
        /* <DEDUP_REMOVED lines=16> */
.L_x_11662:
[----:B------:R-:W-:Y:S05]  /*2980*/  BSYNC.RECONVERGENT B6 ;  /* 0x0000000000067941 */ /* 0x000fea0003800200 */
.L_x_11661:
        /* <DEDUP_REMOVED lines=41> */
.L_x_11701:
        /* <DEDUP_REMOVED lines=31> */
.L_x_11667:
[----:B------:R-:W-:Y:S05]  /*2e10*/  BSYNC.RECONVERGENT B0 ;  /* 0x0000000000007941 */ /* 0x000fea0003800200 */
.L_x_11666:
        /* <DEDUP_REMOVED lines=23> */
.L_x_11669:
[----:B------:R-:W-:Y:S05]  /*2f90*/  BSYNC.RECONVERGENT B0 ;  /* 0x0000000000007941 */ /* 0x000fea0003800200 */
.L_x_11668:
        /* <DEDUP_REMOVED lines=13> */
.L_x_11671:
[----:B------:R-:W-:Y:S05]  /*3070*/  BSYNC.RECONVERGENT B0 ;  /* 0x0000000000007941 */ /* 0x000fea0003800200 */
.L_x_11670:
        /* <DEDUP_REMOVED lines=23> */
.L_x_11673:
[----:B------:R-:W-:Y:S05]  /*31f0*/  BSYNC.RECONVERGENT B0 ;  /* 0x0000000000007941 */ /* 0x000fea0003800200 */
.L_x_11672:
        /* <DEDUP_REMOVED lines=36> */
.L_x_11638:
        /* <DEDUP_REMOVED lines=16> */
.L_x_11674:
[----:B------:R-:W-:Y:S05]  /*3540*/  EXIT ;  /* 0x000000000000794d */ /* 0x000fea0003800000 */
.L_x_11640:
[----:B------:R-:W-:Y:S02]  /*3550*/  HFMA2 R11, -RZ, RZ, 0, 1.847743988037109375e-06 ;  /* 0x0000001fff0b7431 */ /* 0x000fe400000001ff */
[----:B------:R-:W-:Y:S01]  /*3560*/  IMAD.MOV.U32 R12, RZ, RZ, 0x10 ;  /* 0x00000010ff0c7424 */ /* 0x000fe200078e00ff */
[----:B------:R-:W-:-:S07]  /*3570*/  MOV R15, 0xffffffff ;  /* 0xffffffff000f7802 */ /* 0x000fce0000000f00 */
[----:B------:R-:W-:Y:S05]  /*3580*/  WARPSYNC.COLLECTIVE R15, `(.L_x_11675) ;  /* 0x000000000f087348 */ /* 0x000fea0003c00000 */
[----:B------:R0:W1:Y:S02]  /*3590*/  SHFL.BFLY P6, R14, R13, R12, R11 ;  /* 0x0c00000c0d0e7389 */ /* 0x00006400000c000b */
[----:B01----:R-:W-:Y:S05]  /*35a0*/  ENDCOLLECTIVE ;  /* 0x000000000000791b */ /* 0x003fea0003800000 */
.L_x_11675:
[----:B------:R-:W-:Y:S01]  /*35b0*/  HFMA2 R12, -RZ, RZ, 0, 4.76837158203125e-07 ;  /* 0x00000008ff0c7431 */ /* 0x000fe200000001ff */
[----:B------:R-:W-:-:S05]  /*35c0*/  FMNMX.FTZ R0, R14, -3.40282346638528859812e+38, !PT ;  /* 0xff7fffff0e007809 */ /* 0x000fca0007810000 */
[----:B------:R-:W-:-:S07]  /*35d0*/  IMAD.MOV.U32 R13, RZ, RZ, R0 ;  /* 0x000000ffff0d7224 */ /* 0x000fce00078e0000 */
[----:B------:R-:W-:Y:S05]  /*35e0*/  WARPSYNC.COLLECTIVE R15, `(.L_x_11676) ;  /* 0x000000000f087348 */ /* 0x000fea0003c00000 */
[----:B------:R0:W1:Y:S02]  /*35f0*/  SHFL.BFLY P6, R14, R13, R12, R11 ;  /* 0x0c00000c0d0e7389 */ /* 0x00006400000c000b */
[----:B01----:R-:W-:Y:S05]  /*3600*/  ENDCOLLECTIVE ;  /* 0x000000000000791b */ /* 0x003fea0003800000 */
.L_x_11676:
[----:B------:R-:W-:Y:S01]  /*3610*/  IMAD.MOV.U32 R12, RZ, RZ, 0x4 ;  /* 0x00000004ff0c7424 */ /* 0x000fe200078e00ff */
[----:B------:R-:W-:-:S04]  /*3620*/  FMNMX.FTZ R2, R0, R14, !PT ;  /* 0x0000000e00027209 */ /* 0x000fc80007810000 */
[----:B------:R-:W-:-:S07]  /*3630*/  MOV R13, R2 ;  /* 0x00000002000d7202 */ /* 0x000fce0000000f00 */
[----:B------:R-:W-:Y:S05]  /*3640*/  WARPSYNC.COLLECTIVE R15, `(.L_x_11677) ;  /* 0x000000000f087348 */ /* 0x000fea0003c00000 */
[----:B------:R0:W1:Y:S02]  /*3650*/  SHFL.BFLY P6, R14, R13, R12, R11 ;  /* 0x0c00000c0d0e7389 */ /* 0x00006400000c000b */
[----:B01----:R-:W-:Y:S05]  /*3660*/  ENDCOLLECTIVE ;  /* 0x000000000000791b */ /* 0x003fea0003800000 */
.L_x_11677:
[----:B------:R-:W-:Y:S01]  /*3670*/  HFMA2 R12, -RZ, RZ, 0, 1.1920928955078125e-07 ;  /* 0x00000002ff0c7431 */ /* 0x000fe200000001ff */
[----:B------:R-:W-:-:S04]  /*3680*/  FMNMX.FTZ R3, R2, R14, !PT ;  /* 0x0000000e02037209 */ /* 0x000fc80007810000 */
[----:B------:R-:W-:-:S07]  /*3690*/  MOV R13, R3 ;  /* 0x00000003000d7202 */ /* 0x000fce0000000f00 */
[----:B------:R-:W-:Y:S05]  /*36a0*/  WARPSYNC.COLLECTIVE R15, `(.L_x_11678) ;  /* 0x000000000f087348 */ /* 0x000fea0003c00000 */
[----:B------:R0:W1:Y:S02]  /*36b0*/  SHFL.BFLY P6, R14, R13, R12, R11 ;  /* 0x0c00000c0d0e7389 */ /* 0x00006400000c000b */
[----:B01----:R-:W-:Y:S05]  /*36c0*/  ENDCOLLECTIVE ;  /* 0x000000000000791b */ /* 0x003fea0003800000 */
.L_x_11678:
[----:B------:R-:W-:Y:S02]  /*36d0*/  MOV R12, 0x1 ;  /* 0x00000001000c7802 */ /* 0x000fe40000000f00 */
[----:B------:R-:W-:-:S05]  /*36e0*/  FMNMX.FTZ R4, R3, R14, !PT ;  /* 0x0000000e03047209 */ /* 0x000fca0007810000 */
[----:B------:R-:W-:-:S07]  /*36f0*/  IMAD.MOV.U32 R13, RZ, RZ, R4 ;  /* 0x000000ffff0d7224 */ /* 0x000fce00078e0004 */
[----:B------:R-:W-:Y:S05]  /*3700*/  WARPSYNC.COLLECTIVE R15, `(.L_x_11679) ;  /* 0x000000000f087348 */ /* 0x000fea0003c00000 */
[----:B------:R0:W1:Y:S02]  /*3710*/  SHFL.BFLY P6, R14, R13, R12, R11 ;  /* 0x0c00000c0d0e7389 */ /* 0x00006400000c000b */
[----:B01----:R-:W-:Y:S05]  /*3720*/  ENDCOLLECTIVE ;  /* 0x000000000000791b */ /* 0x003fea0003800000 */
.L_x_11679:
[----:B------:R-:W-:Y:S05]  /*3730*/  BRA `(.L_x_11680) ;  /* 0xffffffd000fc7947 */ /* 0x000fea000383ffff */
.L_x_11665:
[----:B-1----:R-:W-:Y:S02]  /*3740*/  HFMA2 R13, -RZ, RZ, 0, 0 ;  /* 0x00000000ff0d7431 */ /* 0x002fe400000001ff */
[----:B------:R-:W-:Y:S01]  /*3750*/  IMAD.MOV.U32 R12, RZ, RZ, 0x2 ;  /* 0x00000002ff0c7424 */ /* 0x000fe200078e00ff */
[----:B0-----:R-:W-:Y:S02]  /*3760*/  MOV R11, 0x1f ;  /* 0x0000001f000b7802 */ /* 0x001fe40000000f00 */
[----:B------:R-:W-:-:S07]  /*3770*/  MOV R15, 0xffffffff ;  /* 0xffffffff000f7802 */ /* 0x000fce0000000f00 */
[----:B------:R-:W-:Y:S05]  /*3780*/  WARPSYNC.COLLECTIVE R15, `(.L_x_11681) ;  /* 0x000000000f087348 */ /* 0x000fea0003c00000 */
[----:B------:R0:W1:Y:S02]  /*3790*/  SHFL.BFLY P6, R14, R13, R12, R11 ;  /* 0x0c00000c0d0e7389 */ /* 0x00006400000c000b */
[----:B01----:R-:W-:Y:S05]  /*37a0*/  ENDCOLLECTIVE ;  /* 0x000000000000791b */ /* 0x003fea0003800000 */
.L_x_11681:
[----:B------:R-:W-:Y:S02]  /*37b0*/  HFMA2 R12, -RZ, RZ, 0, 5.9604644775390625e-08 ;  /* 0x00000001ff0c7431 */ /* 0x000fe400000001ff */
[----:B------:R-:W-:-:S04]  /*37c0*/  IMAD.MOV.U32 R29, RZ, RZ, R14 ;  /* 0x000000ffff1d7224 */ /* 0x000fc800078e000e */
[----:B------:R-:W-:-:S05]  /*37d0*/  FADD.FTZ R29, RZ, R29 ;  /* 0x0000001dff1d7221 */ /* 0x000fca0000010000 */
[----:B------:R-:W-:-:S07]  /*37e0*/  MOV R13, R29 ;  /* 0x0000001d000d7202 */ /* 0x000fce0000000f00 */
[----:B------:R-:W-:Y:S05]  /*37f0*/  WARPSYNC.COLLECTIVE R15, `(.L_x_11682) ;  /* 0x000000000f087348 */ /* 0x000fea0003c00000 */
[----:B------:R0:W1:Y:S02]  /*3800*/  SHFL.BFLY P6, R14, R13, R12, R11 ;  /* 0x0c00000c0d0e7389 */ /* 0x00006400000c000b */
[----:B01----:R-:W-:Y:S05]  /*3810*/  ENDCOLLECTIVE ;  /* 0x000000000000791b */ /* 0x003fea0003800000 */
.L_x_11682:
[----:B------:R-:W-:Y:S01]  /*3820*/  HFMA2 R12, -RZ, RZ, 0, 1.1920928955078125e-07 ;  /* 0x00000002ff0c7431 */ /* 0x000fe200000001ff */
[----:B------:R-:W-:Y:S01]  /*3830*/  MOV R13, RZ ;  /* 0x000000ff000d7202 */ /* 0x000fe20000000f00 */
[----:B------:R-:W-:-:S07]  /*3840*/  IMAD.MOV.U32 R26, RZ, RZ, R14 ;  /* 0x000000ffff1a7224 */ /* 0x000fce00078e000e */
[----:B------:R-:W-:Y:S05]  /*3850*/  WARPSYNC.COLLECTIVE R15, `(.L_x_11683) ;  /* 0x000000000f087348 */ /* 0x000fea0003c00000 */
[----:B------:R0:W1:Y:S02]  /*3860*/  SHFL.BFLY P6, R14, R13, R12, R11 ;  /* 0x0c00000c0d0e7389 */ /* 0x00006400000c000b */
[----:B01----:R-:W-:Y:S05]  /*3870*/  ENDCOLLECTIVE ;  /* 0x000000000000791b */ /* 0x003fea0003800000 */
.L_x_11683:
        /* <DEDUP_REMOVED lines=8> */
.L_x_11684:
[----:B------:R-:W-:Y:S01]  /*3900*/  HFMA2 R12, -RZ, RZ, 0, 1.1920928955078125e-07 ;  /* 0x00000002ff0c7431 */ /* 0x000fe200000001ff */
[----:B------:R-:W-:Y:S01]  /*3910*/  MOV R13, RZ ;  /* 0x000000ff000d7202 */ /* 0x000fe20000000f00 */
[----:B------:R-:W-:-:S07]  /*3920*/  IMAD.MOV.U32 R24, RZ, RZ, R14 ;  /* 0x000000ffff187224 */ /* 0x000fce00078e000e */
[----:B------:R-:W-:Y:S05]  /*3930*/  WARPSYNC.COLLECTIVE R15, `(.L_x_11685) ;  /* 0x000000000f087348 */ /* 0x000fea0003c00000 */
[----:B------:R0:W1:Y:S02]  /*3940*/  SHFL.BFLY P6, R14, R13, R12, R11 ;  /* 0x0c00000c0d0e7389 */ /* 0x00006400000c000b */
[----:B01----:R-:W-:Y:S05]  /*3950*/  ENDCOLLECTIVE ;  /* 0x000000000000791b */ /* 0x003fea0003800000 */
.L_x_11685:
        /* <DEDUP_REMOVED lines=8> */
.L_x_11686:
[----:B------:R-:W-:Y:S01]  /*39e0*/  HFMA2 R12, -RZ, RZ, 0, 1.1920928955078125e-07 ;  /* 0x00000002ff0c7431 */ /* 0x000fe200000001ff */
[----:B------:R-:W-:Y:S01]  /*39f0*/  MOV R13, RZ ;  /* 0x000000ff000d7202 */ /* 0x000fe20000000f00 */
[----:B------:R-:W-:-:S07]  /*3a00*/  IMAD.MOV.U32 R20, RZ, RZ, R14 ;  /* 0x000000ffff147224 */ /* 0x000fce00078e000e */
[----:B------:R-:W-:Y:S05]  /*3a10*/  WARPSYNC.COLLECTIVE R15, `(.L_x_11687) ;  /* 0x000000000f087348 */ /* 0x000fea0003c00000 */
[----:B------:R0:W1:Y:S02]  /*3a20*/  SHFL.BFLY P6, R14, R13, R12, R11 ;  /* 0x0c00000c0d0e7389 */ /* 0x00006400000c000b */
[----:B01----:R-:W-:Y:S05]  /*3a30*/  ENDCOLLECTIVE ;  /* 0x000000000000791b */ /* 0x003fea0003800000 */
.L_x_11687:
        /* <DEDUP_REMOVED lines=8> */
.L_x_11688:
[----:B------:R-:W-:Y:S01]  /*3ac0*/  HFMA2 R12, -RZ, RZ, 0, 1.1920928955078125e-07 ;  /* 0x00000002ff0c7431 */ /* 0x000fe200000001ff */
[----:B------:R-:W-:Y:S01]  /*3ad0*/  MOV R13, RZ ;  /* 0x000000ff000d7202 */ /* 0x000fe20000000f00 */
[----:B------:R-:W-:-:S07]  /*3ae0*/  IMAD.MOV.U32 R10, RZ, RZ, R14 ;  /* 0x000000ffff0a7224 */ /* 0x000fce00078e000e */
[----:B------:R-:W-:Y:S05]  /*3af0*/  WARPSYNC.COLLECTIVE R15, `(.L_x_11689) ;  /* 0x000000000f087348 */ /* 0x000fea0003c00000 */
[----:B------:R0:W1:Y:S02]  /*3b00*/  SHFL.BFLY P6, R14, R13, R12, R11 ;  /* 0x0c00000c0d0e7389 */ /* 0x00006400000c000b */
[----:B01----:R-:W-:Y:S05]  /*3b10*/  ENDCOLLECTIVE ;  /* 0x000000000000791b */ /* 0x003fea0003800000 */
.L_x_11689:
        /* <DEDUP_REMOVED lines=8> */
.L_x_11690:
[----:B------:R-:W-:Y:S01]  /*3ba0*/  HFMA2 R12, -RZ, RZ, 0, 1.1920928955078125e-07 ;  /* 0x00000002ff0c7431 */ /* 0x000fe200000001ff */
[----:B------:R-:W-:Y:S01]  /*3bb0*/  MOV R13, RZ ;  /* 0x000000ff000d7202 */ /* 0x000fe20000000f00 */
[----:B------:R-:W-:-:S07]  /*3bc0*/  IMAD.MOV.U32 R8, RZ, RZ, R14 ;  /* 0x000000ffff087224 */ /* 0x000fce00078e000e */
[----:B------:R-:W-:Y:S05]  /*3bd0*/  WARPSYNC.COLLECTIVE R15, `(.L_x_11691) ;  /* 0x000000000f087348 */ /* 0x000fea0003c00000 */
[----:B------:R0:W1:Y:S02]  /*3be0*/  SHFL.BFLY P6, R14, R13, R12, R11 ;  /* 0x0c00000c0d0e7389 */ /* 0x00006400000c000b */
[----:B01----:R-:W-:Y:S05]  /*3bf0*/  ENDCOLLECTIVE ;  /* 0x000000000000791b */ /* 0x003fea0003800000 */
.L_x_11691:
        /* <DEDUP_REMOVED lines=8> */
.L_x_11692:
[----:B------:R-:W-:Y:S01]  /*3c80*/  HFMA2 R12, -RZ, RZ, 0, 1.1920928955078125e-07 ;  /* 0x00000002ff0c7431 */ /* 0x000fe200000001ff */
[----:B------:R-:W-:Y:S01]  /*3c90*/  MOV R13, RZ ;  /* 0x000000ff000d7202 */ /* 0x000fe20000000f00 */
[----:B------:R-:W-:-:S07]  /*3ca0*/  IMAD.MOV.U32 R6, RZ, RZ, R14 ;  /* 0x000000ffff067224 */ /* 0x000fce00078e000e */
[----:B------:R-:W-:Y:S05]  /*3cb0*/  WARPSYNC.COLLECTIVE R15, `(.L_x_11693) ;  /* 0x000000000f087348 */ /* 0x000fea0003c00000 */
[----:B------:R0:W1:Y:S02]  /*3cc0*/  SHFL.BFLY P6, R14, R13, R12, R11 ;  /* 0x0c00000c0d0e7389 */ /* 0x00006400000c000b */
[----:B01----:R-:W-:Y:S05]  /*3cd0*/  ENDCOLLECTIVE ;  /* 0x000000000000791b */ /* 0x003fea0003800000 */
.L_x_11693:
        /* <DEDUP_REMOVED lines=8> */
.L_x_11694:
[----:B------:R-:W-:Y:S01]  /*3d60*/  HFMA2 R12, -RZ, RZ, 0, 1.1920928955078125e-07 ;  /* 0x00000002ff0c7431 */ /* 0x000fe200000001ff */
[----:B------:R-:W-:Y:S01]  /*3d70*/  MOV R13, RZ ;  /* 0x000000ff000d7202 */ /* 0x000fe20000000f00 */
[----:B------:R-:W-:-:S07]  /*3d80*/  IMAD.MOV.U32 R4, RZ, RZ, R14 ;  /* 0x000000ffff047224 */ /* 0x000fce00078e000e */
[----:B------:R-:W-:Y:S05]  /*3d90*/  WARPSYNC.COLLECTIVE R15, `(.L_x_11695) ;  /* 0x000000000f087348 */ /* 0x000fea0003c00000 */
[----:B------:R0:W1:Y:S02]  /*3da0*/  SHFL.BFLY P6, R14, R13, R12, R11 ;  /* 0x0c00000c0d0e7389 */ /* 0x00006400000c000b */
[----:B01----:R-:W-:Y:S05]  /*3db0*/  ENDCOLLECTIVE ;  /* 0x000000000000791b */ /* 0x003fea0003800000 */
.L_x_11695:
        /* <DEDUP_REMOVED lines=8> */
.L_x_11696:
[----:B------:R-:W-:Y:S01]  /*3e40*/  HFMA2 R12, -RZ, RZ, 0, 1.1920928955078125e-07 ;  /* 0x00000002ff0c7431 */ /* 0x000fe200000001ff */
[----:B------:R-:W-:Y:S01]  /*3e50*/  MOV R13, RZ ;  /* 0x000000ff000d7202 */ /* 0x000fe20000000f00 */
[----:B------:R-:W-:-:S07]  /*3e60*/  IMAD.MOV.U32 R2, RZ, RZ, R14 ;  /* 0x000000ffff027224 */ /* 0x000fce00078e000e */
[----:B------:R-:W-:Y:S05]  /*3e70*/  WARPSYNC.COLLECTIVE R15, `(.L_x_11697) ;  /* 0x000000000f087348 */ /* 0x000fea0003c00000 */
[----:B------:R0:W1:Y:S02]  /*3e80*/  SHFL.BFLY P6, R14, R13, R12, R11 ;  /* 0x0c00000c0d0e7389 */ /* 0x00006400000c000b */
[----:B01----:R-:W-:Y:S05]  /*3e90*/  ENDCOLLECTIVE ;  /* 0x000000000000791b */ /* 0x003fea0003800000 */
.L_x_11697:
[----:B------:R-:W-:Y:S01]  /*3ea0*/  FADD.FTZ R2, R5, R2 ;  /* 0x0000000205027221 */ /* 0x000fe20000010000 */
[----:B------:R-:W-:Y:S01]  /*3eb0*/  MOV R12, 0x1 ;  /* 0x00000001000c7802 */ /* 0x000fe20000000f00 */
[----:B------:R-:W-:-:S04]  /*3ec0*/  FADD.FTZ R3, RZ, R14 ;  /* 0x0000000eff037221 */ /* 0x000fc80000010000 */
[----:B------:R-:W-:-:S07]  /*3ed0*/  IMAD.MOV.U32 R13, RZ, RZ, R3 ;  /* 0x000000ffff0d7224 */ /* 0x000fce00078e0003 */
[----:B------:R-:W-:Y:S05]  /*3ee0*/  WARPSYNC.COLLECTIVE R15, `(.L_x_11698) ;  /* 0x000000000f087348 */ /* 0x000fea0003c00000 */
[----:B------:R0:W1:Y:S02]  /*3ef0*/  SHFL.BFLY P6, R14, R13, R12, R11 ;  /* 0x0c00000c0d0e7389 */ /* 0x00006400000c000b */
[----:B01----:R-:W-:Y:S05]  /*3f00*/  ENDCOLLECTIVE ;  /* 0x000000000000791b */ /* 0x003fea0003800000 */
.L_x_11698:
[----:B------:R-:W-:Y:S02]  /*3f10*/  HFMA2 R12, -RZ, RZ, 0, 1.1920928955078125e-07 ;  /* 0x00000002ff0c7431 */ /* 0x000fe400000001ff */
[----:B------:R-:W-:Y:S01]  /*3f20*/  IMAD.MOV.U32 R13, RZ, RZ, RZ ;  /* 0x000000ffff0d7224 */ /* 0x000fe200078e00ff */
[----:B------:R-:W-:-:S07]  /*3f30*/  MOV R0, R14 ;  /* 0x0000000e00007202 */ /* 0x000fce0000000f00 */
[----:B------:R-:W-:Y:S05]  /*3f40*/  WARPSYNC.COLLECTIVE R15, `(.L_x_11699) ;  /* 0x000000000f087348 */ /* 0x000fea0003c00000 */
[----:B------:R0:W1:Y:S02]  /*3f50*/  SHFL.BFLY P6, R14, R13, R12, R11 ;  /* 0x0c00000c0d0e7389 */ /* 0x00006400000c000b */
[----:B01----:R-:W-:Y:S05]  /*3f60*/  ENDCOLLECTIVE ;  /* 0x000000000000791b */ /* 0x003fea0003800000 */
.L_x_11699:
[----:B------:R-:W-:Y:S01]  /*3f70*/  FADD.FTZ R0, R3, R0 ;  /* 0x0000000003007221 */ /* 0x000fe20000010000 */
[----:B------:R-:W-:Y:S01]  /*3f80*/  MOV R12, 0x1 ;  /* 0x00000001000c7802 */ /* 0x000fe20000000f00 */
[----:B------:R-:W-:-:S07]  /*3f90*/  FADD.FTZ R13, RZ, R14 ;  /* 0x0000000eff0d7221 */ /* 0x000fce0000010000 */
[----:B------:R-:W-:Y:S05]  /*3fa0*/  WARPSYNC.COLLECTIVE R15, `(.L_x_11700) ;  /* 0x000000000f087348 */ /* 0x000fea0003c00000 */
[----:B------:R0:W1:Y:S02]  /*3fb0*/  SHFL.BFLY P6, R14, R13, R12, R11 ;  /* 0x0c00000c0d0e7389 */ /* 0x00006400000c000b */
[----:B01----:R-:W-:Y:S05]  /*3fc0*/  ENDCOLLECTIVE ;  /* 0x000000000000791b */ /* 0x003fea0003800000 */
.L_x_11700:
[----:B------:R-:W-:Y:S05]  /*3fd0*/  BRA `(.L_x_11701) ;  /* 0xffffffec00107947 */ /* 0x000fea000383ffff */
.L_x_11702:
        /* <DEDUP_REMOVED lines=10> */
.L_x_25803:


//--------------------- .text._ZN4vllm25paged_attention_v1_kernelIthLi64ELi32ELi128ELNS_18Fp8KVCacheDataTypeE1ELb1EEEvPT_PKS2_PKT0_S8_ifPKiSA_iPKfiiiSC_SC_iiiii --------------------------
	.section	.text._ZN4vllm25paged_attention_v1_kernelIthLi64ELi32ELi128ELNS_18Fp8KVCacheDataTypeE1ELb1EEEvPT_PKS2_PKT0_S8_ifPKiSA_iPKfiiiSC_SC_iiiii,"ax",@progbits
	.align	128
        .global         _ZN4vllm25paged_attention_v1_kernelIthLi64ELi32ELi128ELNS_18Fp8KVCacheDataTypeE1ELb1EEEvPT_PKS2_PKT0_S8_ifPKiSA_iPKfiiiSC_SC_iiiii
        .type           _ZN4vllm25paged_attention_v1_kernelIthLi64ELi32ELi128ELNS_18Fp8KVCacheDataTypeE1ELb1EEEvPT_PKS2_PKT0_S8_ifPKiSA_iPKfiiiSC_SC_iiiii,@function
        .size           _ZN4vllm25paged_attention_v1_kernelIthLi64ELi32ELi128ELNS_18Fp8KVCacheDataTypeE1ELb1EEEvPT_PKS2_PKT0_S8_ifPKiSA_iPKfiiiSC_SC_iiiii,(.L_x_25804 - _ZN4vllm25paged_attention_v1_kernelIthLi64ELi32ELi128ELNS_18Fp8KVCacheDataTypeE1ELb1EEEvPT_PKS2_PKT0_S8_ifPKiSA_iPKfiiiSC_SC_iiiii)
        .other          _ZN4vllm25paged_attention_v1_kernelIthLi64ELi32ELi128ELNS_18Fp8KVCacheDataTypeE1ELb1EEEvPT_PKS2_PKT0_S8_ifPKiSA_iPKfiiiSC_SC_iiiii,@"STO_CUDA_ENTRY STV_DEFAULT"
_ZN4vllm25paged_attention_v1_kernelIthLi64ELi32ELi128ELNS_18Fp8KVCacheDataTypeE1ELb1EEEvPT_PKS2_PKT0_S8_ifPKiSA_iPKfiiiSC_SC_iiiii:
.text._ZN4vllm25paged_attention_v1_kernelIthLi64ELi32ELi128ELNS_18Fp8KVCacheDataTypeE1ELb1EEEvPT_PKS2_PKT0_S8_ifPKiSA_iPKfiiiSC_SC_iiiii:
        /* <DEDUP_REMOVED lines=105> */
.L_x_11703:
        /* <DEDUP_REMOVED lines=25> */
.L_x_11707:
        /* <DEDUP_REMOVED lines=36> */
.L_x_11705:
[----:B------:R-:W-:Y:S05]  /*0a60*/  BSYNC.RECONVERGENT B6 ;  /* 0x0000000000067941 */ /* 0x000fea0003800200 */
.L_x_11704:
        /* <DEDUP_REMOVED lines=12> */
.L_x_11748:
        /* <DEDUP_REMOVED lines=39> */
.L_x_11713:
        /* <DEDUP_REMOVED lines=11> */
.L_x_11712:
[----:B------:R-:W-:Y:S05]  /*0e50*/  BSYNC.RECONVERGENT B1 ;  /* 0x0000000000017941 */ /* 0x000fea0003800200 */
.L_x_11711:
        /* <DEDUP_REMOVED lines=12> */
.L_x_11716:
        /* <DEDUP_REMOVED lines=100> */
.L_x_11715:
[----:B------:R-:W-:Y:S05]  /*1560*/  BSYNC.RECONVERGENT B1 ;  /* 0x0000000000017941 */ /* 0x000fea0003800200 */
.L_x_11714:
        /* <DEDUP_REMOVED lines=55> */
.L_x_11718:
[----:B------:R-:W-:Y:S05]  /*18e0*/  BSYNC.RECONVERGENT B1 ;  /* 0x0000000000017941 */ /* 0x000fea0003800200 */
.L_x_11717:
        /* <DEDUP_REMOVED lines=26> */
.L_x_11710:
[----:B------:R-:W-:Y:S05]  /*1a90*/  BSYNC.RECONVERGENT B0 ;  /* 0x0000000000007941 */ /* 0x000fea0003800200 */
.L_x_11709:
        /* <DEDUP_REMOVED lines=39> */
.L_x_11723:
[----:B------:R-:W0:Y:S01]  /*1d10*/  LDS R15, [R12] ;  /* 0x000000000c0f7984 */ /* 0x000e220000000800 */
[----:B------:R-:W-:-:S04]  /*1d20*/  IADD3 R13, PT, PT, R13, 0x1, RZ ;  /* 0x000000010d0d7810 */ /* 0x000fc80007ffe0ff */
[----:B------:R-:W-:Y:S01]  /*1d30*/  ISETP.NE.AND P0, PT, R13, RZ, PT ;  /* 0x000000ff0d00720c */ /* 0x000fe20003f05270 */
[----:B0-----:R-:W-:-:S05]  /*1d40*/  FMUL.FTZ R15, R15, R2 ;  /* 0x000000020f0f7220 */ /* 0x001fca0000410000 */
[----:B------:R0:W-:Y:S02]  /*1d50*/  STS [R12], R15 ;  /* 0x0000000f0c007388 */ /* 0x0001e40000000800 */
[----:B0-----:R-:W-:-:S05]  /*1d60*/  IADD3 R12, PT, PT, R12, 0x200, RZ ;  /* 0x000002000c0c7810 */ /* 0x001fca0007ffe0ff */
[----:B------:R-:W-:Y:S05]  /*1d70*/  @P0 BRA `(.L_x_11723) ;  /* 0xfffffffc00e40947 */ /* 0x000fea000383ffff */
.L_x_11722:
[----:B------:R-:W-:Y:S05]  /*1d80*/  BSYNC.RECONVERGENT B1 ;  /* 0x0000000000017941 */ /* 0x000fea0003800200 */
.L_x_11721:
        /* <DEDUP_REMOVED lines=12> */
.L_x_11726:
        /* <DEDUP_REMOVED lines=52> */
.L_x_11725:
[----:B------:R-:W-:Y:S05]  /*2190*/  BSYNC.RECONVERGENT B1 ;  /* 0x0000000000017941 */ /* 0x000fea0003800200 */
.L_x_11724:
        /* <DEDUP_REMOVED lines=31> */
.L_x_11728:
[----:B------:R-:W-:Y:S05]  /*2390*/  BSYNC.RECONVERGENT B1 ;  /* 0x0000000000017941 */ /* 0x000fea0003800200 */
.L_x_11727:
        /* <DEDUP_REMOVED lines=14> */
.L_x_11720:
[----:B------:R-:W-:Y:S05]  /*2480*/  BSYNC.RECONVERGENT B0 ;  /* 0x0000000000007941 */ /* 0x000fea0003800200 */
.L_x_11719:
        /* <DEDUP_REMOVED lines=29> */
.L_x_11732:
        /* <DEDUP_REMOVED lines=34> */
.L_x_11731:
        /* <DEDUP_REMOVED lines=16> */
.L_x_11730:
[----:B------:R-:W-:Y:S05]  /*2980*/  BSYNC.RECONVERGENT B6 ;  /* 0x0000000000067941 */ /* 0x000fea0003800200 */
.L_x_11729:
        /* <DEDUP_REMOVED lines=35> */
.L_x_11765:
        /* <DEDUP_REMOVED lines=23> */
.L_x_11735:
[----:B------:R-:W-:Y:S05]  /*2d30*/  BSYNC.RECONVERGENT B0 ;  /* 0x0000000000007941 */ /* 0x000fea0003800200 */
.L_x_11734:
        /* <DEDUP_REMOVED lines=29> */
.L_x_11737:
[----:B------:R-:W-:Y:S05]  /*2f10*/  BSYNC.RECONVERGENT B0 ;  /* 0x0000000000007941 */ /* 0x000fea0003800200 */
.L_x_11736:
        /* <DEDUP_REMOVED lines=12> */
.L_x_11739:
[----:B------:R-:W-:Y:S05]  /*2fe0*/  BSYNC.RECONVERGENT B0 ;  /* 0x0000000000007941 */ /* 0x000fea0003800200 */
.L_x_11738:
        /* <DEDUP_REMOVED lines=19> */
.L_x_11741:
[----:B------:R-:W-:Y:S05]  /*3120*/  BSYNC.RECONVERGENT B0 ;  /* 0x0000000000007941 */ /* 0x000fea0003800200 */
.L_x_11740:
        /* <DEDUP_REMOVED lines=32> */
.L_x_11706:
        /* <DEDUP_REMOVED lines=16> */
.L_x_11742:
[----:B------:R-:W-:Y:S05]  /*3430*/  EXIT ;  /* 0x000000000000794d */ /* 0x000fea0003800000 */
.L_x_11708:
[----:B------:R-:W-:Y:S02]  /*3440*/  HFMA2 R11, -RZ, RZ, 0, 1.847743988037109375e-06 ;  /* 0x0000001fff0b7431 */ /* 0x000fe400000001ff */
[----:B------:R-:W-:Y:S01]  /*3450*/  IMAD.MOV.U32 R12, RZ, RZ, 0x10 ;  /* 0x00000010ff0c7424 */ /* 0x000fe200078e00ff */
[----:B------:R-:W-:-:S07]  /*3460*/  MOV R15, 0xffffffff ;  /* 0xffffffff000f7802 */ /* 0x000fce0000000f00 */
[----:B------:R-:W-:Y:S05]  /*3470*/  WARPSYNC.COLLECTIVE R15, `(.L_x_11743) ;  /* 0x000000000f087348 */ /* 0x000fea0003c00000 */
[----:B------:R0:W1:Y:S02]  /*3480*/  SHFL.BFLY P6, R14, R13, R12, R11 ;  /* 0x0c00000c0d0e7389 */ /* 0x00006400000c000b */
[----:B01----:R-:W-:Y:S05]  /*3490*/  ENDCOLLECTIVE ;  /* 0x000000000000791b */ /* 0x003fea0003800000 */
.L_x_11743:
[----:B------:R-:W-:Y:S01]  /*34a0*/  HFMA2 R12, -RZ, RZ, 0, 4.76837158203125e-07 ;  /* 0x00000008ff0c7431 */ /* 0x000fe200000001ff */
[----:B------:R-:W-:-:S05]  /*34b0*/  FMNMX.FTZ R0, R14, -3.40282346638528859812e+38, !PT ;  /* 0xff7fffff0e007809 */ /* 0x000fca0007810000 */
[----:B------:R-:W-:-:S07]  /*34c0*/  IMAD.MOV.U32 R13, RZ, RZ, R0 ;  /* 0x000000ffff0d7224 */ /* 0x000fce00078e0000 */
[----:B------:R-:W-:Y:S05]  /*34d0*/  WARPSYNC.COLLECTIVE R15, `(.L_x_11744) ;  /* 0x000000000f087348 */ /* 0x000fea0003c00000 */
[----:B------:R0:W1:Y:S02]  /*34e0*/  SHFL.BFLY P6, R14, R13, R12, R11 ;  /* 0x0c00000c0d0e7389 */ /* 0x00006400000c000b */
[----:B01----:R-:W-:Y:S05]  /*34f0*/  ENDCOLLECTIVE ;  /* 0x000000000000791b */ /* 0x003fea0003800000 */
.L_x_11744:
[----:B------:R-:W-:Y:S01]  /*3500*/  IMAD.MOV.U32 R12, RZ, RZ, 0x4 ;  /* 0x00000004ff0c7424 */ /* 0x000fe200078e00ff */
[----:B------:R-:W-:-:S04]  /*3510*/  FMNMX.FTZ R2, R0, R14, !PT ;  /* 0x0000000e00027209 */ /* 0x000fc80007810000 */
[----:B------:R-:W-:-:S07]  /*3520*/  MOV R13, R2 ;  /* 0x00000002000d7202 */ /* 0x000fce0000000f00 */
[----:B------:R-:W-:Y:S05]  /*3530*/  WARPSYNC.COLLECTIVE R15, `(.L_x_11745) ;  /* 0x000000000f087348 */ /* 0x000fea0003c00000 */
[----:B------:R0:W1:Y:S02]  /*3540*/  SHFL.BFLY P6, R14, R13, R12, R11 ;  /* 0x0c00000c0d0e7389 */ /* 0x00006400000c000b */
[----:B01----:R-:W-:Y:S05]  /*3550*/  ENDCOLLECTIVE ;  /* 0x000000000000791b */ /* 0x003fea0003800000 */
.L_x_11745:
[----:B------:R-:W-:Y:S01]  /*3560*/  HFMA2 R12, -RZ, RZ, 0, 1.1920928955078125e-07 ;  /* 0x00000002ff0c7431 */ /* 0x000fe200000001ff */
[----:B------:R-:W-:-:S04]  /*3570*/  FMNMX.FTZ R3, R2, R14, !PT ;  /* 0x0000000e02037209 */ /* 0x000fc80007810000 */
[----:B------:R-:W-:-:S07]  /*3580*/  MOV R13, R3 ;  /* 0x00000003000d7202 */ /* 0x000fce0000000f00 */
[----:B------:R-:W-:Y:S05]  /*3590*/  WARPSYNC.COLLECTIVE R15, `(.L_x_11746) ;  /* 0x000000000f087348 */ /* 0x000fea0003c00000 */
[----:B------:R0:W1:Y:S02]  /*35a0*/  SHFL.BFLY P6, R14, R13, R12, R11 ;  /* 0x0c00000c0d0e7389 */ /* 0x00006400000c000b */
[----:B01----:R-:W-:Y:S05]  /*35b0*/  ENDCOLLECTIVE ;  /* 0x000000000000791b */ /* 0x003fea0003800000 */
.L_x_11746:
[----:B------:R-:W-:Y:S02]  /*35c0*/  MOV R12, 0x1 ;  /* 0x00000001000c7802 */ /* 0x000fe40000000f00 */
[----:B------:R-:W-:-:S05]  /*35d0*/  FMNMX.FTZ R4, R3, R14, !PT ;  /* 0x0000000e03047209 */ /* 0x000fca0007810000 */
[----:B------:R-:W-:-:S07]  /*35e0*/  IMAD.MOV.U32 R13, RZ, RZ, R4 ;  /* 0x000000ffff0d7224 */ /* 0x000fce00078e0004 */
[----:B------:R-:W-:Y:S05]  /*35f0*/  WARPSYNC.COLLECTIVE R15, `(.L_x_11747) ;  /* 0x000000000f087348 */ /* 0x000fea0003c00000 */
[----:B------:R0:W1:Y:S02]  /*3600*/  SHFL.BFLY P6, R14, R13, R12, R11 ;  /* 0x0c00000c0d0e7389 */ /* 0x00006400000c000b */
[----:B01----:R-:W-:Y:S05]  /*3610*/  ENDCOLLECTIVE ;  /* 0x000000000000791b */ /* 0x003fea0003800000 */
.L_x_11747:
[----:B------:R-:W-:Y:S05]  /*3620*/  BRA `(.L_x_11748) ;  /* 0xffffffd400407947 */ /* 0x000fea000383ffff */
.L_x_11733:
[----:B-1----:R-:W-:Y:S02]  /*3630*/  HFMA2 R13, -RZ, RZ, 0, 0 ;  /* 0x00000000ff0d7431 */ /* 0x002fe400000001ff */
[----:B------:R-:W-:Y:S01]  /*3640*/  IMAD.MOV.U32 R12, RZ, RZ, 0x2 ;  /* 0x00000002ff0c7424 */ /* 0x000fe200078e00ff */
[----:B0-----:R-:W-:Y:S02]  /*3650*/  MOV R11, 0x1f ;  /* 0x0000001f000b7802 */ /* 0x001fe40000000f00 */
[----:B------:R-:W-:-:S07]  /*3660*/  MOV R15, 0xffffffff ;  /* 0xffffffff000f7802 */ /* 0x000fce0000000f00 */
[----:B------:R-:W-:Y:S05]  /*3670*/  WARPSYNC.COLLECTIVE R15, `(.L_x_11749) ;  /* 0x000000000f087348 */ /* 0x000fea0003c00000 */
[----:B------:R0:W1:Y:S02]  /*3680*/  SHFL.BFLY P6, R14, R13, R12, R11 ;  /* 0x0c00000c0d0e7389 */ /* 0x00006400000c000b */
[----:B01----:R-:W-:Y:S05]  /*3690*/  ENDCOLLECTIVE ;  /* 0x000000000000791b */ /* 0x003fea0003800000 */
.L_x_11749:
[----:B------:R-:W-:Y:S02]  /*36a0*/  HFMA2 R12, -RZ, RZ, 0, 5.9604644775390625e-08 ;  /* 0x00000001ff0c7431 */ /* 0x000fe400000001ff */
[----:B------:R-:W-:-:S04]  /*36b0*/  FADD.FTZ R25, RZ, R14 ;  /* 0x0000000eff197221 */ /* 0x000fc80000010000 */
[----:B------:R-:W-:-:S07]  /*36c0*/  IMAD.MOV.U32 R13, RZ, RZ, R25 ;  /* 0x000000ffff0d7224 */ /* 0x000fce00078e0019 */
[----:B------:R-:W-:Y:S05]  /*36d0*/  WARPSYNC.COLLECTIVE R15, `(.L_x_11750) ;  /* 0x000000000f087348 */ /* 0x000fea0003c00000 */
[----:B------:R0:W1:Y:S02]  /*36e0*/  SHFL.BFLY P6, R14, R13, R12, R11 ;  /* 0x0c00000c0d0e7389 */ /* 0x00006400000c000b */
[----:B01----:R-:W-:Y:S05]  /*36f0*/  ENDCOLLECTIVE ;  /* 0x000000000000791b */ /* 0x003fea0003800000 */
.L_x_11750:
[----:B------:R-:W-:Y:S02]  /*3700*/  HFMA2 R12, -RZ, RZ, 0, 1.1920928955078125e-07 ;  /* 0x00000002ff0c7431 */ /* 0x000fe400000001ff */
[----:B------:R-:W-:Y:S01]  /*3710*/  IMAD.MOV.U32 R13, RZ, RZ, RZ ;  /* 0x000000ffff0d7224 */ /* 0x000fe200078e00ff */
[----:B------:R-:W-:-:S07]  /*3720*/  MOV R24, R14 ;  /* 0x0000000e00187202 */ /* 0x000fce0000000f00 */
[----:B------:R-:W-:Y:S05]  /*3730*/  WARPSYNC.COLLECTIVE R15, `(.L_x_11751) ;  /* 0x000000000f087348 */ /* 0x000fea0003c00000 */
[----:B------:R0:W1:Y:S02]  /*3740*/  SHFL.BFLY P6, R14, R13, R12, R11 ;  /* 0x0c00000c0d0e7389 */ /* 0x00006400000c000b */
[----:B01----:R-:W-:Y:S05]  /*3750*/  ENDCOLLECTIVE ;  /* 0x000000000000791b */ /* 0x003fea0003800000 */
.L_x_11751:
        /* <DEDUP_REMOVED lines=8> */
.L_x_11752:
[----:B------:R-:W-:Y:S02]  /*37e0*/  HFMA2 R12, -RZ, RZ, 0, 1.1920928955078125e-07 ;  /* 0x00000002ff0c7431 */ /* 0x000fe400000001ff */
[----:B------:R-:W-:Y:S01]  /*37f0*/  IMAD.MOV.U32 R13, RZ, RZ, RZ ;  /* 0x000000ffff0d7224 */ /* 0x000fe200078e00ff */
[----:B------:R-:W-:-:S07]  /*3800*/  MOV R20, R14 ;  /* 0x0000000e00147202 */ /* 0x000fce0000000f00 */
[----:B------:R-:W-:Y:S05]  /*3810*/  WARPSYNC.COLLECTIVE R15, `(.L_x_11753) ;  /* 0x000000000f087348 */ /* 0x000fea0003c00000 */
[----:B------:R0:W1:Y:S02]  /*3820*/  SHFL.BFLY P6, R14, R13, R12, R11 ;  /* 0x0c00000c0d0e7389 */ /* 0x00006400000c000b */
[----:B01----:R-:W-:Y:S05]  /*3830*/  ENDCOLLECTIVE ;  /* 0x000000000000791b */ /* 0x003fea0003800000 */
.L_x_11753:
        /* <DEDUP_REMOVED lines=8> */
.L_x_11754:
[----:B------:R-:W-:Y:S02]  /*38c0*/  HFMA2 R12, -RZ, RZ, 0, 1.1920928955078125e-07 ;  /* 0x00000002ff0c7431 */ /* 0x000fe400000001ff */
[----:B------:R-:W-:Y:S01]  /*38d0*/  IMAD.MOV.U32 R13, RZ, RZ, RZ ;  /* 0x000000ffff0d7224 */ /* 0x000fe200078e00ff */
[----:B------:R-:W-:-:S07]  /*38e0*/  MOV R10, R14 ;  /* 0x0000000e000a7202 */ /* 0x000fce0000000f00 */
[----:B------:R-:W-:Y:S05]  /*38f0*/  WARPSYNC.COLLECTIVE R15, `(.L_x_11755) ;  /* 0x000000000f087348 */ /* 0x000fea0003c00000 */
[----:B------:R0:W1:Y:S02]  /*3900*/  SHFL.BFLY P6, R14, R13, R12, R11 ;  /* 0x0c00000c0d0e7389 */ /* 0x00006400000c000b */
[----:B01----:R-:W-:Y:S05]  /*3910*/  ENDCOLLECTIVE ;  /* 0x000000000000791b */ /* 0x003fea0003800000 */
.L_x_11755:
        /* <DEDUP_REMOVED lines=8> */
.L_x_11756:
[----:B------:R-:W-:Y:S02]  /*39a0*/  HFMA2 R12, -RZ, RZ, 0, 1.1920928955078125e-07 ;  /* 0x00000002ff0c7431 */ /* 0x000fe400000001ff */
[----:B------:R-:W-:Y:S01]  /*39b0*/  IMAD.MOV.U32 R13, RZ, RZ, RZ ;  /* 0x000000ffff0d7224 */ /* 0x000fe200078e00ff */
[----:B------:R-:W-:-:S07]  /*39c0*/  MOV R6, R14 ;  /* 0x0000000e00067202 */ /* 0x000fce0000000f00 */
[----:B------:R-:W-:Y:S05]  /*39d0*/  WARPSYNC.COLLECTIVE R15, `(.L_x_11757) ;  /* 0x000000000f087348 */ /* 0x000fea0003c00000 */
[----:B------:R0:W1:Y:S02]  /*39e0*/  SHFL.BFLY P6, R14, R13, R12, R11 ;  /* 0x0c00000c0d0e7389 */ /* 0x00006400000c000b */
[----:B01----:R-:W-:Y:S05]  /*39f0*/  ENDCOLLECTIVE ;  /* 0x000000000000791b */ /* 0x003fea0003800000 */
.L_x_11757:
        /* <DEDUP_REMOVED lines=8> */
.L_x_11758:
[----:B------:R-:W-:Y:S02]  /*3a80*/  HFMA2 R12, -RZ, RZ, 0, 1.1920928955078125e-07 ;  /* 0x00000002ff0c7431 */ /* 0x000fe400000001ff */
[----:B------:R-:W-:Y:S01]  /*3a90*/  IMAD.MOV.U32 R13, RZ, RZ, RZ ;  /* 0x000000ffff0d7224 */ /* 0x000fe200078e00ff */
[----:B------:R-:W-:-:S07]  /*3aa0*/  MOV R4, R14 ;  /* 0x0000000e00047202 */ /* 0x000fce0000000f00 */
[----:B------:R-:W-:Y:S05]  /*3ab0*/  WARPSYNC.COLLECTIVE R15, `(.L_x_11759) ;  /* 0x000000000f087348 */ /* 0x000fea0003c00000 */
[----:B------:R0:W1:Y:S02]  /*3ac0*/  SHFL.BFLY P6, R14, R13, R12, R11 ;  /* 0x0c00000c0d0e7389 */ /* 0x00006400000c000b */
[----:B01----:R-:W-:Y:S05]  /*3ad0*/  ENDCOLLECTIVE ;  /* 0x000000000000791b */ /* 0x003fea0003800000 */
.L_x_11759:
        /* <DEDUP_REMOVED lines=8> */
.L_x_11760:
[----:B------:R-:W-:Y:S02]  /*3b60*/  HFMA2 R12, -RZ, RZ, 0, 1.1920928955078125e-07 ;  /* 0x00000002ff0c7431 */ /* 0x000fe400000001ff */
[----:B------:R-:W-:Y:S01]  /*3b70*/  IMAD.MOV.U32 R13, RZ, RZ, RZ ;  /* 0x000000ffff0d7224 */ /* 0x000fe200078e00ff */
[----:B------:R-:W-:-:S07]  /*3b80*/  MOV R2, R14 ;  /* 0x0000000e00027202 */ /* 0x000fce0000000f00 */
[----:B------:R-:W-:Y:S05]  /*3b90*/  WARPSYNC.COLLECTIVE R15, `(.L_x_11761) ;  /* 0x000000000f087348 */ /* 0x000fea0003c00000 */
[----:B------:R0:W1:Y:S02]  /*3ba0*/  SHFL.BFLY P6, R14, R13, R12, R11 ;  /* 0x0c00000c0d0e7389 */ /* 0x00006400000c000b */
[----:B01----:R-:W-:Y:S05]  /*3bb0*/  ENDCOLLECTIVE ;  /* 0x000000000000791b */ /* 0x003fea0003800000 */
.L_x_11761:
        /* <DEDUP_REMOVED lines=8> */
.L_x_11762:
[----:B------:R-:W-:Y:S02]  /*3c40*/  HFMA2 R12, -RZ, RZ, 0, 1.1920928955078125e-07 ;  /* 0x00000002ff0c7431 */ /* 0x000fe400000001ff */
[----:B------:R-:W-:Y:S01]  /*3c50*/  IMAD.MOV.U32 R13, RZ, RZ, RZ ;  /* 0x000000ffff0d7224 */ /* 0x000fe200078e00ff */
[----:B------:R-:W-:-:S07]  /*3c60*/  MOV R0, R14 ;  /* 0x0000000e00007202 */ /* 0x000fce0000000f00 */
[----:B------:R-:W-:Y:S05]  /*3c70*/  WARPSYNC.COLLECTIVE R15, `(.L_x_11763) ;  /* 0x000000000f087348 */ /* 0x000fea0003c00000 */
[----:B------:R0:W1:Y:S02]  /*3c80*/  SHFL.BFLY P6, R14, R13, R12, R11 ;  /* 0x0c00000c0d0e7389 */ /* 0x00006400000c000b */
[----:B01----:R-:W-:Y:S05]  /*3c90*/  ENDCOLLECTIVE ;  /* 0x000000000000791b */ /* 0x003fea0003800000 */
.L_x_11763:
        /* <DEDUP_REMOVED lines=9> */
.L_x_11764:
[----:B------:R-:W-:Y:S05]  /*3d30*/  BRA `(.L_x_11765) ;  /* 0xffffffec00a07947 */ /* 0x000fea000383ffff */
.L_x_11766:
        /* <DEDUP_REMOVED lines=12> */
.L_x_25804:


//--------------------- .text._ZN4vllm25paged_attention_v1_kernelIthLi32ELi32ELi128ELNS_18Fp8KVCacheDataTypeE1ELb1EEEvPT_PKS2_PKT0_S8_ifPKiSA_iPKfiiiSC_SC_iiiii --------------------------
	.section	.text._ZN4vllm25paged_attention_v1_kernelIthLi32ELi32ELi128ELNS_18Fp8KVCacheDataTypeE1ELb1EEEvPT_PKS2_PKT0_S8_ifPKiSA_iPKfiiiSC_SC_iiiii,"ax",@progbits
	.align	128
        .global         _ZN4vllm25paged_attention_v1_kernelIthLi32ELi32ELi128ELNS_18Fp8KVCacheDataTypeE1ELb1EEEvPT_PKS2_PKT0_S8_ifPKiSA_iPKfiiiSC_SC_iiiii
        .type           _ZN4vllm25paged_attention_v1_kernelIthLi32ELi32ELi128ELNS_18Fp8KVCacheDataTypeE1ELb1EEEvPT_PKS2_PKT0_S8_ifPKiSA_iPKfiiiSC_SC_iiiii,@function
        .size           _ZN4vllm25paged_attention_v1_kernelIthLi32ELi32ELi128ELNS_18Fp8KVCacheDataTypeE1ELb1EEEvPT_PKS2_PKT0_S8_ifPKiSA_iPKfiiiSC_SC_iiiii,(.L_x_25805 - _ZN4vllm25paged_attention_v1_kernelIthLi32ELi32ELi128ELNS_18Fp8KVCacheDataTypeE1ELb1EEEvPT_PKS2_PKT0_S8_ifPKiSA_iPKfiiiSC_SC_iiiii)
        .other          _ZN4vllm25paged_attention_v1_kernelIthLi32ELi32ELi128ELNS_18Fp8KVCacheDataTypeE1ELb1EEEvPT_PKS2_PKT0_S8_ifPKiSA_iPKfiiiSC_SC_iiiii,@"STO_CUDA_ENTRY STV_DEFAULT"
_ZN4vllm25paged_attention_v1_kernelIthLi32ELi32ELi128ELNS_18Fp8KVCacheDataTypeE1ELb1EEEvPT_PKS2_PKT0_S8_ifPKiSA_iPKfiiiSC_SC_iiiii:
.text._ZN4vllm25paged_attention_v1_kernelIthLi32ELi32ELi128ELNS_18Fp8KVCacheDataTypeE1ELb1EEEvPT_PKS2_PKT0_S8_ifPKiSA_iPKfiiiSC_SC_iiiii:
        /* <DEDUP_REMOVED lines=105> */
.L_x_11767:
        /* <DEDUP_REMOVED lines=25> */
.L_x_11771:
        /* <DEDUP_REMOVED lines=36> */
.L_x_11769:
[----:B------:R-:W-:Y:S05]  /*0a60*/  BSYNC.RECONVERGENT B6 ;  /* 0x0000000000067941 */ /* 0x000fea0003800200 */
.L_x_11768:
        /* <DEDUP_REMOVED lines=12> */
.L_x_11806:
        /* <DEDUP_REMOVED lines=39> */
.L_x_11777:
        /* <DEDUP_REMOVED lines=11> */
.L_x_11776:
[----:B------:R-:W-:Y:S05]  /*0e50*/  BSYNC.RECONVERGENT B1 ;  /* 0x0000000000017941 */ /* 0x000fea0003800200 */
.L_x_11775:
        /* <DEDUP_REMOVED lines=12> */
.L_x_11780:
        /* <DEDUP_REMOVED lines=100> */
.L_x_11779:
[----:B------:R-:W-:Y:S05]  /*1560*/  BSYNC.RECONVERGENT B1 ;  /* 0x0000000000017941 */ /* 0x000fea0003800200 */
.L_x_11778:
        /* <DEDUP_REMOVED lines=55> */
.L_x_11782:
[----:B------:R-:W-:Y:S05]  /*18e0*/  BSYNC.RECONVERGENT B1 ;  /* 0x0000000000017941 */ /* 0x000fea0003800200 */
.L_x_11781:
        /* <DEDUP_REMOVED lines=26> */
.L_x_11774:
[----:B------:R-:W-:Y:S05]  /*1a90*/  BSYNC.RECONVERGENT B0 ;  /* 0x0000000000007941 */ /* 0x000fea0003800200 */
.L_x_11773:
        /* <DEDUP_REMOVED lines=39> */
.L_x_11787:
[----:B------:R-:W0:Y:S01]  /*1d10*/  LDS R15, [R12] ;  /* 0x000000000c0f7984 */ /* 0x000e220000000800 */
[----:B------:R-:W-:-:S04]  /*1d20*/  IADD3 R13, PT, PT, R13, 0x1, RZ ;  /* 0x000000010d0d7810 */ /* 0x000fc80007ffe0ff */
[----:B------:R-:W-:Y:S01]  /*1d30*/  ISETP.NE.AND P0, PT, R13, RZ, PT ;  /* 0x000000ff0d00720c */ /* 0x000fe20003f05270 */
[----:B0-----:R-:W-:-:S05]  /*1d40*/  FMUL.FTZ R15, R15, R2 ;  /* 0x000000020f0f7220 */ /* 0x001fca0000410000 */
[----:B------:R0:W-:Y:S02]  /*1d50*/  STS [R12], R15 ;  /* 0x0000000f0c007388 */ /* 0x0001e40000000800 */
[----:B0-----:R-:W-:-:S05]  /*1d60*/  IADD3 R12, PT, PT, R12, 0x200, RZ ;  /* 0x000002000c0c7810 */ /* 0x001fca0007ffe0ff */
[----:B------:R-:W-:Y:S05]  /*1d70*/  @P0 BRA `(.L_x_11787) ;  /* 0xfffffffc00e40947 */ /* 0x000fea000383ffff */
.L_x_11786:
[----:B------:R-:W-:Y:S05]  /*1d80*/  BSYNC.RECONVERGENT B1 ;  /* 0x0000000000017941 */ /* 0x000fea0003800200 */
.L_x_11785:
        /* <DEDUP_REMOVED lines=12> */
.L_x_11790:
        /* <DEDUP_REMOVED lines=52> */
.L_x_11789:
[----:B------:R-:W-:Y:S05]  /*2190*/  BSYNC.RECONVERGENT B1 ;  /* 0x0000000000017941 */ /* 0x000fea0003800200 */
.L_x_11788:
        /* <DEDUP_REMOVED lines=31> */
.L_x_11792:
[----:B------:R-:W-:Y:S05]  /*2390*/  BSYNC.RECONVERGENT B1 ;  /* 0x0000000000017941 */ /* 0x000fea0003800200 */
.L_x_11791:
        /* <DEDUP_REMOVED lines=14> */
.L_x_11784:
[----:B------:R-:W-:Y:S05]  /*2480*/  BSYNC.RECONVERGENT B0 ;  /* 0x0000000000007941 */ /* 0x000fea0003800200 */
.L_x_11783:
        /* <DEDUP_REMOVED lines=29> */
.L_x_11796:
        /* <DEDUP_REMOVED lines=34> */
.L_x_11795:
        /* <DEDUP_REMOVED lines=16> */
.L_x_11794:
[----:B------:R-:W-:Y:S05]  /*2980*/  BSYNC.RECONVERGENT B6 ;  /* 0x0000000000067941 */ /* 0x000fea0003800200 */
.L_x_11793:
        /* <DEDUP_REMOVED lines=16> */
.L_x_11815:
        /* <DEDUP_REMOVED lines=19> */
.L_x_11799:
[----:B------:R-:W-:Y:S05]  /*2bc0*/  BSYNC.RECONVERGENT B0 ;  /* 0x0000000000007941 */ /* 0x000fea0003800200 */
.L_x_11798:
        /* <DEDUP_REMOVED lines=58> */
.L_x_11770:
        /* <DEDUP_REMOVED lines=16> */
.L_x_11800:
[----:B------:R-:W-:Y:S05]  /*3070*/  EXIT ;  /* 0x000000000000794d */ /* 0x000fea0003800000 */
.L_x_11772:
[----:B------:R-:W-:Y:S02]  /*3080*/  HFMA2 R12, -RZ, RZ, 0, 9.5367431640625e-07 ;  /* 0x00000010ff0c7431 */ /* 0x000fe400000001ff */
[----:B------:R-:W-:Y:S01]  /*3090*/  IMAD.MOV.U32 R11, RZ, RZ, 0x1f ;  /* 0x0000001fff0b7424 */ /* 0x000fe200078e00ff */
[----:B------:R-:W-:-:S07]  /*30a0*/  MOV R15, 0xffffffff ;  /* 0xffffffff000f7802 */ /* 0x000fce0000000f00 */
[----:B------:R-:W-:Y:S05]  /*30b0*/  WARPSYNC.COLLECTIVE R15, `(.L_x_11801) ;  /* 0x000000000f087348 */ /* 0x000fea0003c00000 */
[----:B------:R0:W1:Y:S02]  /*30c0*/  SHFL.BFLY P6, R14, R13, R12, R11 ;  /* 0x0c00000c0d0e7389 */ /* 0x00006400000c000b */
[----:B01----:R-:W-:Y:S05]  /*30d0*/  ENDCOLLECTIVE ;  /* 0x000000000000791b */ /* 0x003fea0003800000 */
.L_x_11801:
[----:B------:R-:W-:Y:S01]  /*30e0*/  IMAD.MOV.U32 R12, RZ, RZ, 0x8 ;  /* 0x00000008ff0c7424 */ /* 0x000fe200078e00ff */
[----:B------:R-:W-:-:S04]  /*30f0*/  FMNMX.FTZ R0, R14, -3.40282346638528859812e+38, !PT ;  /* 0xff7fffff0e007809 */ /* 0x000fc80007810000 */
[----:B------:R-:W-:-:S07]  /*3100*/  MOV R13, R0 ;  /* 0x00000000000d7202 */ /* 0x000fce0000000f00 */
[----:B------:R-:W-:Y:S05]  /*3110*/  WARPSYNC.COLLECTIVE R15, `(.L_x_11802) ;  /* 0x000000000f087348 */ /* 0x000fea0003c00000 */
[----:B------:R0:W1:Y:S02]  /*3120*/  SHFL.BFLY P6, R14, R13, R12, R11 ;  /* 0x0c00000c0d0e7389 */ /* 0x00006400000c000b */
[----:B01----:R-:W-:Y:S05]  /*3130*/  ENDCOLLECTIVE ;  /* 0x000000000000791b */ /* 0x003fea0003800000 */
.L_x_11802:
[----:B------:R-:W-:Y:S01]  /*3140*/  HFMA2 R12, -RZ, RZ, 0, 2.384185791015625e-07 ;  /* 0x00000004ff0c7431 */ /* 0x000fe200000001ff */
[----:B------:R-:W-:-:S04]  /*3150*/  FMNMX.FTZ R2, R0, R14, !PT ;  /* 0x0000000e00027209 */ /* 0x000fc80007810000 */
[----:B------:R-:W-:-:S07]  /*3160*/  MOV R13, R2 ;  /* 0x00000002000d7202 */ /* 0x000fce0000000f00 */
[----:B------:R-:W-:Y:S05]  /*3170*/  WARPSYNC.COLLECTIVE R15, `(.L_x_11803) ;  /* 0x000000000f087348 */ /* 0x000fea0003c00000 */
[----:B------:R0:W1:Y:S02]  /*3180*/  SHFL.BFLY P6, R14, R13, R12, R11 ;  /* 0x0c00000c0d0e7389 */ /* 0x00006400000c000b */
[----:B01----:R-:W-:Y:S05]  /*3190*/  ENDCOLLECTIVE ;  /* 0x000000000000791b */ /* 0x003fea0003800000 */
.L_x_11803:
[----:B------:R-:W-:Y:S02]  /*31a0*/  MOV R12, 0x2 ;  /* 0x00000002000c7802 */ /* 0x000fe40000000f00 */
[----:B------:R-:W-:-:S05]  /*31b0*/  FMNMX.FTZ R3, R2, R14, !PT ;  /* 0x0000000e02037209 */ /* 0x000fca0007810000 */
[----:B------:R-:W-:-:S07]  /*31c0*/  IMAD.MOV.U32 R13, RZ, RZ, R3 ;  /* 0x000000ffff0d7224 */ /* 0x000fce00078e0003 */
[----:B------:R-:W-:Y:S05]  /*31d0*/  WARPSYNC.COLLECTIVE R15, `(.L_x_11804) ;  /* 0x000000000f087348 */ /* 0x000fea0003c00000 */
[----:B------:R0:W1:Y:S02]  /*31e0*/  SHFL.BFLY P6, R14, R13, R12, R11 ;  /* 0x0c00000c0d0e7389 */ /* 0x00006400000c000b */
[----:B01----:R-:W-:Y:S05]  /*31f0*/  ENDCOLLECTIVE ;  /* 0x000000000000791b */ /* 0x003fea0003800000 */
.L_x_11804:
[----:B------:R-:W-:Y:S01]  /*3200*/  IMAD.MOV.U32 R12, RZ, RZ, 0x1 ;  /* 0x00000001ff0c7424 */ /* 0x000fe200078e00ff */
[----:B------:R-:W-:-:S04]  /*3210*/  FMNMX.FTZ R4, R3, R14, !PT ;  /* 0x0000000e03047209 */ /* 0x000fc80007810000 */
[----:B------:R-:W-:-:S07]  /*3220*/  MOV R13, R4 ;  /* 0x00000004000d7202 */ /* 0x000fce0000000f00 */
[----:B------:R-:W-:Y:S05]  /*3230*/  WARPSYNC.COLLECTIVE R15, `(.L_x_11805) ;  /* 0x000000000f087348 */ /* 0x000fea0003c00000 */
[----:B------:R0:W1:Y:S02]  /*3240*/  SHFL.BFLY P6, R14, R13, R12, R11 ;  /* 0x0c00000c0d0e7389 */ /* 0x00006400000c000b */
[----:B01----:R-:W-:Y:S05]  /*3250*/  ENDCOLLECTIVE ;  /* 0x000000000000791b */ /* 0x003fea0003800000 */
.L_x_11805:
[----:B------:R-:W-:Y:S05]  /*3260*/  BRA `(.L_x_11806) ;  /* 0xffffffd800307947 */ /* 0x000fea000383ffff */
.L_x_11797:
[----:B-1----:R-:W-:Y:S01]  /*3270*/  HFMA2 R13, -RZ, RZ, 0, 0 ;  /* 0x00000000ff0d7431 */ /* 0x002fe200000001ff */
[----:B------:R-:W-:Y:S01]  /*3280*/  MOV R12, 0x2 ;  /* 0x00000002000c7802 */ /* 0x000fe20000000f00 */
[----:B0-----:R-:W-:Y:S01]  /*3290*/  IMAD.MOV.U32 R11, RZ, RZ, 0x1f ;  /* 0x0000001fff0b7424 */ /* 0x001fe200078e00ff */
[----:B------:R-:W-:-:S07]  /*32a0*/  MOV R15, 0xffffffff ;  /* 0xffffffff000f7802 */ /* 0x000fce0000000f00 */
[----:B------:R-:W-:Y:S05]  /*32b0*/  WARPSYNC.COLLECTIVE R15, `(.L_x_11807) ;  /* 0x000000000f087348 */ /* 0x000fea0003c00000 */
[----:B------:R0:W1:Y:S02]  /*32c0*/  SHFL.BFLY P6, R14, R13, R12, R11 ;  /* 0x0c00000c0d0e7389 */ /* 0x00006400000c000b */
[----:B01----:R-:W-:Y:S05]  /*32d0*/  ENDCOLLECTIVE ;  /* 0x000000000000791b */ /* 0x003fea0003800000 */
.L_x_11807:
[----:B------:R-:W-:Y:S02]  /*32e0*/  IMAD.MOV.U32 R12, RZ, RZ, 0x1 ;  /* 0x00000001ff0c7424 */ /* 0x000fe400078e00ff */
[----:B------:R-:W-:-:S05]  /*32f0*/  FADD.FTZ R2, RZ, R14 ;  /* 0x0000000eff027221 */ /* 0x000fca0000010000 */
[----:B------:R-:W-:-:S07]  /*3300*/  MOV R13, R2 ;  /* 0x00000002000d7202 */ /* 0x000fce0000000f00 */
[----:B------:R-:W-:Y:S05]  /*3310*/  WARPSYNC.COLLECTIVE R15, `(.L_x_11808) ;  /* 0x000000000f087348 */ /* 0x000fea0003c00000 */
[----:B------:R0:W1:Y:S02]  /*3320*/  SHFL.BFLY P6, R14, R13, R12, R11 ;  /* 0x0c00000c0d0e7389 */ /* 0x00006400000c000b */
[----:B01----:R-:W-:Y:S05]  /*3330*/  ENDCOLLECTIVE ;  /* 0x000000000000791b */ /* 0x003fea0003800000 */
.L_x_11808:
[----:B------:R-:W-:Y:S02]  /*3340*/  HFMA2 R13, -RZ, RZ, 0, 0 ;  /* 0x00000000ff0d7431 */ /* 0x000fe400000001ff */
[----:B------:R-:W-:Y:S01]  /*3350*/  IMAD.MOV.U32 R12, RZ, RZ, 0x2 ;  /* 0x00000002ff0c7424 */ /* 0x000fe200078e00ff */
[----:B------:R-:W-:-:S07]  /*3360*/  MOV R3, R14 ;  /* 0x0000000e00037202 */ /* 0x000fce0000000f00 */
[----:B------:R-:W-:Y:S05]  /*3370*/  WARPSYNC.COLLECTIVE R15, `(.L_x_11809) ;  /* 0x000000000f087348 */ /* 0x000fea0003c00000 */
[----:B------:R0:W1:Y:S02]  /*3380*/  SHFL.BFLY P6, R14, R13, R12, R11 ;  /* 0x0c00000c0d0e7389 */ /* 0x00006400000c000b */
[----:B01----:R-:W-:Y:S05]  /*3390*/  ENDCOLLECTIVE ;  /* 0x000000000000791b */ /* 0x003fea0003800000 */
.L_x_11809:
        /* <DEDUP_REMOVED lines=8> */
.L_x_11810:
[----:B------:R-:W-:Y:S02]  /*3420*/  HFMA2 R13, -RZ, RZ, 0, 0 ;  /* 0x00000000ff0d7431 */ /* 0x000fe400000001ff */
[----:B------:R-:W-:Y:S01]  /*3430*/  IMAD.MOV.U32 R12, RZ, RZ, 0x2 ;  /* 0x00000002ff0c7424 */ /* 0x000fe200078e00ff */
[----:B------:R-:W-:-:S07]  /*3440*/  MOV R5, R14 ;  /* 0x0000000e00057202 */ /* 0x000fce0000000f00 */
[----:B------:R-:W-:Y:S05]  /*3450*/  WARPSYNC.COLLECTIVE R15, `(.L_x_11811) ;  /* 0x000000000f087348 */ /* 0x000fea0003c00000 */
[----:B------:R0:W1:Y:S02]  /*3460*/  SHFL.BFLY P6, R14, R13, R12, R11 ;  /* 0x0c00000c0d0e7389 */ /* 0x00006400000c000b */
[----:B01----:R-:W-:Y:S05]  /*3470*/  ENDCOLLECTIVE ;  /* 0x000000000000791b */ /* 0x003fea0003800000 */
.L_x_11811:
        /* <DEDUP_REMOVED lines=8> */
.L_x_11812:
[----:B------:R-:W-:Y:S02]  /*3500*/  HFMA2 R13, -RZ, RZ, 0, 0 ;  /* 0x00000000ff0d7431 */ /* 0x000fe400000001ff */
[----:B------:R-:W-:Y:S01]  /*3510*/  IMAD.MOV.U32 R12, RZ, RZ, 0x2 ;  /* 0x00000002ff0c7424 */ /* 0x000fe200078e00ff */
[----:B------:R-:W-:-:S07]  /*3520*/  MOV R7, R14 ;  /* 0x0000000e00077202 */ /* 0x000fce0000000f00 */
[----:B------:R-:W-:Y:S05]  /*3530*/  WARPSYNC.COLLECTIVE R15, `(.L_x_11813) ;  /* 0x000000000f087348 */ /* 0x000fea0003c00000 */
[----:B------:R0:W1:Y:S02]  /*3540*/  SHFL.BFLY P6, R14, R13, R12, R11 ;  /* 0x0c00000c0d0e7389 */ /* 0x00006400000c000b */
[----:B01----:R-:W-:Y:S05]  /*3550*/  ENDCOLLECTIVE ;  /* 0x000000000000791b */ /* 0x003fea0003800000 */
.L_x_11813:
[----:B------:R-:W-:Y:S01]  /*3560*/  FADD.FTZ R2, R6, R7 ;  /* 0x0000000706027221 */ /* 0x000fe20000010000 */
[----:B------:R-:W-:Y:S02]  /*3570*/  HFMA2 R12, -RZ, RZ, 0, 5.9604644775390625e-08 ;  /* 0x00000001ff0c7431 */ /* 0x000fe400000001ff */
[----:B------:R-:W-:-:S05]  /*3580*/  FADD.FTZ R8, RZ, R14 ;  /* 0x0000000eff087221 */ /* 0x000fca0000010000 */
[----:B------:R-:W-:-:S07]  /*3590*/  MOV R13, R8 ;  /* 0x00000008000d7202 */ /* 0x000fce0000000f00 */
[----:B------:R-:W-:Y:S05]  /*35a0*/  WARPSYNC.COLLECTIVE R15, `(.L_x_11814) ;  /* 0x000000000f087348 */ /* 0x000fea0003c00000 */
[----:B------:R0:W1:Y:S02]  /*35b0*/  SHFL.BFLY P6, R14, R13, R12, R11 ;  /* 0x0c00000c0d0e7389 */ /* 0x00006400000c000b */
[----:B01----:R-:W-:Y:S05]  /*35c0*/  ENDCOLLECTIVE ;  /* 0x000000000000791b */ /* 0x003fea0003800000 */
.L_x_11814:
[----:B------:R-:W-:Y:S05]  /*35d0*/  BRA `(.L_x_11815) ;  /* 0xfffffff4002c7947 */ /* 0x000fea000383ffff */
.L_x_11816:
        /* <DEDUP_REMOVED lines=10> */
.L_x_25805:


//--------------------- .text._ZN4vllm25paged_attention_v1_kernelIthLi256ELi16ELi128ELNS_18Fp8KVCacheDataTypeE1ELb0EEEvPT_PKS2_PKT0_S8_ifPKiSA_iPKfiiiSC_SC_iiiii --------------------------
	.section	.text._ZN4vllm25paged_attention_v1_kernelIthLi256ELi16ELi128ELNS_18Fp8KVCacheDataTypeE1ELb0EEEvPT_PKS2_PKT0_S8_ifPKiSA_iPKfiiiSC_SC_iiiii,"ax",@progbits
	.align	128
        .global         _ZN4vllm25paged_attention_v1_kernelIthLi256ELi16ELi128ELNS_18Fp8KVCacheDataTypeE1ELb0EEEvPT_PKS2_PKT0_S8_ifPKiSA_iPKfiiiSC_SC_iiiii
        .type           _ZN4vllm25paged_attention_v1_kernelIthLi256ELi16ELi128ELNS_18Fp8KVCacheDataTypeE1ELb0EEEvPT_PKS2_PKT0_S8_ifPKiSA_iPKfiiiSC_SC_iiiii,@function
        .size           _ZN4vllm25paged_attention_v1_kernelIthLi256ELi16ELi128ELNS_18Fp8KVCacheDataTypeE1ELb0EEEvPT_PKS2_PKT0_S8_ifPKiSA_iPKfiiiSC_SC_iiiii,(.L_x_25806 - _ZN4vllm25paged_attention_v1_kernelIthLi256ELi16ELi128ELNS_18Fp8KVCacheDataTypeE1ELb0EEEvPT_PKS2_PKT0_S8_ifPKiSA_iPKfiiiSC_SC_iiiii)
        .other          _ZN4vllm25paged_attention_v1_kernelIthLi256ELi16ELi128ELNS_18Fp8KVCacheDataTypeE1ELb0EEEvPT_PKS2_PKT0_S8_ifPKiSA_iPKfiiiSC_SC_iiiii,@"STO_CUDA_ENTRY STV_DEFAULT"
_ZN4vllm25paged_attention_v1_kernelIthLi256ELi16ELi128ELNS_18Fp8KVCacheDataTypeE1ELb0EEEvPT_PKS2_PKT0_S8_ifPKiSA_iPKfiiiSC_SC_iiiii:
.text._ZN4vllm25paged_attention_v1_kernelIthLi256ELi16ELi128ELNS_18Fp8KVCacheDataTypeE1ELb0EEEvPT_PKS2_PKT0_S8_ifPKiSA_iPKfiiiSC_SC_iiiii:
        /* <DEDUP_REMOVED lines=35> */
.L_x_11818:
[----:B------:R-:W-:Y:S05]  /*0230*/  BSYNC.RECONVERGENT B6 ;  /* 0x0000000000067941 */ /* 0x000fea0003800200 */
.L_x_11817:
        /* <DEDUP_REMOVED lines=10> */
.L_x_11852:
        /* <DEDUP_REMOVED lines=39> */
.L_x_11824:
        /* <DEDUP_REMOVED lines=11> */
.L_x_11823:
[----:B------:R-:W-:Y:S05]  /*0600*/  BSYNC.RECONVERGENT B1 ;  /* 0x0000000000017941 */ /* 0x000fea0003800200 */
.L_x_11822:
        /* <DEDUP_REMOVED lines=12> */
.L_x_11827:
        /* <DEDUP_REMOVED lines=100> */
.L_x_11826:
[----:B------:R-:W-:Y:S05]  /*0d10*/  BSYNC.RECONVERGENT B1 ;  /* 0x0000000000017941 */ /* 0x000fea0003800200 */
.L_x_11825:
        /* <DEDUP_REMOVED lines=55> */
.L_x_11829:
[----:B------:R-:W-:Y:S05]  /*1090*/  BSYNC.RECONVERGENT B1 ;  /* 0x0000000000017941 */ /* 0x000fea0003800200 */
.L_x_11828:
        /* <DEDUP_REMOVED lines=26> */
.L_x_11821:
[----:B------:R-:W-:Y:S05]  /*1240*/  BSYNC.RECONVERGENT B0 ;  /* 0x0000000000007941 */ /* 0x000fea0003800200 */
.L_x_11820:
        /* <DEDUP_REMOVED lines=39> */
.L_x_11834:
[----:B------:R-:W0:Y:S01]  /*14c0*/  LDS R3, [R6] ;  /* 0x0000000006037984 */ /* 0x000e220000000800 */
[----:B------:R-:W-:-:S04]  /*14d0*/  IADD3 R7, PT, PT, R7, 0x1, RZ ;  /* 0x0000000107077810 */ /* 0x000fc80007ffe0ff */
[----:B------:R-:W-:Y:S01]  /*14e0*/  ISETP.NE.AND P0, PT, R7, RZ, PT ;  /* 0x000000ff0700720c */ /* 0x000fe20003f05270 */
[----:B0-----:R-:W-:-:S05]  /*14f0*/  FMUL.FTZ R3, R3, R2 ;  /* 0x0000000203037220 */ /* 0x001fca0000410000 */
[----:B------:R0:W-:Y:S02]  /*1500*/  STS [R6], R3 ;  /* 0x0000000306007388 */ /* 0x0001e40000000800 */
[----:B0-----:R-:W-:-:S05]  /*1510*/  IADD3 R6, PT, PT, R6, 0x200, RZ ;  /* 0x0000020006067810 */ /* 0x001fca0007ffe0ff */
[----:B------:R-:W-:Y:S05]  /*1520*/  @P0 BRA `(.L_x_11834) ;  /* 0xfffffffc00e40947 */ /* 0x000fea000383ffff */
.L_x_11833:
[----:B------:R-:W-:Y:S05]  /*1530*/  BSYNC.RECONVERGENT B1 ;  /* 0x0000000000017941 */ /* 0x000fea0003800200 */
.L_x_11832:
        /* <DEDUP_REMOVED lines=12> */
.L_x_11837:
        /* <DEDUP_REMOVED lines=52> */
.L_x_11836:
[----:B------:R-:W-:Y:S05]  /*1940*/  BSYNC.RECONVERGENT B1 ;  /* 0x0000000000017941 */ /* 0x000fea0003800200 */
.L_x_11835:
        /* <DEDUP_REMOVED lines=31> */
.L_x_11839:
[----:B------:R-:W-:Y:S05]  /*1b40*/  BSYNC.RECONVERGENT B1 ;  /* 0x0000000000017941 */ /* 0x000fea0003800200 */
.L_x_11838:
        /* <DEDUP_REMOVED lines=14> */
.L_x_11831:
[----:B------:R-:W-:Y:S05]  /*1c30*/  BSYNC.RECONVERGENT B0 ;  /* 0x0000000000007941 */ /* 0x000fea0003800200 */
.L_x_11830:
        /* <DEDUP_REMOVED lines=45> */
.L_x_11841:
[----:B------:R-:W-:Y:S05]  /*1f10*/  BSYNC.RECONVERGENT B0 ;  /* 0x0000000000007941 */ /* 0x000fea0003800200 */
.L_x_11840:
        /* <DEDUP_REMOVED lines=36> */
.L_x_11843:
[----:B------:R-:W-:Y:S05]  /*2160*/  BSYNC.RECONVERGENT B0 ;  /* 0x0000000000007941 */ /* 0x000fea0003800200 */
.L_x_11842:
        /* <DEDUP_REMOVED lines=20> */
.L_x_11845:
[----:B------:R-:W-:Y:S05]  /*22b0*/  BSYNC.RECONVERGENT B0 ;  /* 0x0000000000007941 */ /* 0x000fea0003800200 */
.L_x_11844:
        /* <DEDUP_REMOVED lines=35> */
.L_x_11847:
[----:B------:R-:W-:Y:S05]  /*24f0*/  BSYNC.RECONVERGENT B0 ;  /* 0x0000000000007941 */ /* 0x000fea0003800200 */
.L_x_11846:
        /* <DEDUP_REMOVED lines=50> */
.L_x_11819:
[----:B------:R-:W-:Y:S01]  /*2820*/  HFMA2 R12, -RZ, RZ, 0, 9.5367431640625e-07 ;  /* 0x00000010ff0c7431 */ /* 0x000fe200000001ff */
[----:B------:R-:W-:Y:S02]  /*2830*/  MOV R11, 0x1f ;  /* 0x0000001f000b7802 */ /* 0x000fe40000000f00 */
[----:B------:R-:W-:-:S07]  /*2840*/  MOV R15, 0xffffffff ;  /* 0xffffffff000f7802 */ /* 0x000fce0000000f00 */
[----:B------:R-:W-:Y:S05]  /*2850*/  WARPSYNC.COLLECTIVE R15, `(.L_x_11848) ;  /* 0x000000000f087348 */ /* 0x000fea0003c00000 */
[----:B------:R0:W1:Y:S02]  /*2860*/  SHFL.BFLY P6, R14, R13, R12, R11 ;  /* 0x0c00000c0d0e7389 */ /* 0x00006400000c000b */
[----:B01----:R-:W-:Y:S05]  /*2870*/  ENDCOLLECTIVE ;  /* 0x000000000000791b */ /* 0x003fea0003800000 */
.L_x_11848:
[----:B------:R-:W-:Y:S01]  /*2880*/  HFMA2 R12, -RZ, RZ, 0, 4.76837158203125e-07 ;  /* 0x00000008ff0c7431 */ /* 0x000fe200000001ff */
[----:B------:R-:W-:-:S04]  /*2890*/  FMNMX.FTZ R0, R14, -3.40282346638528859812e+38, !PT ;  /* 0xff7fffff0e007809 */ /* 0x000fc80007810000 */
[----:B------:R-:W-:-:S07]  /*28a0*/  MOV R13, R0 ;  /* 0x00000000000d7202 */ /* 0x000fce0000000f00 */
[----:B------:R-:W-:Y:S05]  /*28b0*/  WARPSYNC.COLLECTIVE R15, `(.L_x_11849) ;  /* 0x000000000f087348 */ /* 0x000fea0003c00000 */
[----:B------:R0:W1:Y:S02]  /*28c0*/  SHFL.BFLY P6, R14, R13, R12, R11 ;  /* 0x0c00000c0d0e7389 */ /* 0x00006400000c000b */
[----:B01----:R-:W-:Y:S05]  /*28d0*/  ENDCOLLECTIVE ;  /* 0x000000000000791b */ /* 0x003fea0003800000 */
.L_x_11849:
[----:B------:R-:W-:Y:S01]  /*28e0*/  HFMA2 R12, -RZ, RZ, 0, 2.384185791015625e-07 ;  /* 0x00000004ff0c7431 */ /* 0x000fe200000001ff */
[----:B------:R-:W-:-:S04]  /*28f0*/  FMNMX.FTZ R2, R0, R14, !PT ;  /* 0x0000000e00027209 */ /* 0x000fc80007810000 */
[----:B------:R-:W-:-:S07]  /*2900*/  MOV R13, R2 ;  /* 0x00000002000d7202 */ /* 0x000fce0000000f00 */
[----:B------:R-:W-:Y:S05]  /*2910*/  WARPSYNC.COLLECTIVE R15, `(.L_x_11850) ;  /* 0x000000000f087348 */ /* 0x000fea0003c00000 */
[----:B------:R0:W1:Y:S02]  /*2920*/  SHFL.BFLY P6, R14, R13, R12, R11 ;  /* 0x0c00000c0d0e7389 */ /* 0x00006400000c000b */
[----:B01----:R-:W-:Y:S05]  /*2930*/  ENDCOLLECTIVE ;  /* 0x000000000000791b */ /* 0x003fea0003800000 */
.L_x_11850:
[----:B------:R-:W-:Y:S01]  /*2940*/  HFMA2 R12, -RZ, RZ, 0, 1.1920928955078125e-07 ;  /* 0x00000002ff0c7431 */ /* 0x000fe200000001ff */
[----:B------:R-:W-:-:S04]  /*2950*/  FMNMX.FTZ R3, R2, R14, !PT ;  /* 0x0000000e02037209 */ /* 0x000fc80007810000 */
[----:B------:R-:W-:-:S07]  /*2960*/  MOV R13, R3 ;  /* 0x00000003000d7202 */ /* 0x000fce0000000f00 */
[----:B------:R-:W-:Y:S05]  /*2970*/  WARPSYNC.COLLECTIVE R15, `(.L_x_11851) ;  /* 0x000000000f087348 */ /* 0x000fea0003c00000 */
[----:B------:R0:W1:Y:S02]  /*2980*/  SHFL.BFLY P6, R14, R13, R12, R11 ;  /* 0x0c00000c0d0e7389 */ /* 0x00006400000c000b */
[----:B01----:R-:W-:Y:S05]  /*2990*/  ENDCOLLECTIVE ;  /* 0x000000000000791b */ /* 0x003fea0003800000 */
.L_x_11851:
[----:B------:R-:W-:Y:S05]  /*29a0*/  BRA `(.L_x_11852) ;  /* 0xffffffd8004c7947 */ /* 0x000fea000383ffff */
.L_x_11853:
        /* <DEDUP_REMOVED lines=13> */
.L_x_25806:


//--------------------- .text._ZN4vllm25paged_attention_v1_kernelIthLi192ELi16ELi128ELNS_18Fp8KVCacheDataTypeE1ELb0EEEvPT_PKS2_PKT0_S8_ifPKiSA_iPKfiiiSC_SC_iiiii --------------------------
	.section	.text._ZN4vllm25paged_attention_v1_kernelIthLi192ELi16ELi128ELNS_18Fp8KVCacheDataTypeE1ELb0EEEvPT_PKS2_PKT0_S8_ifPKiSA_iPKfiiiSC_SC_iiiii,"ax",@progbits
	.align	128
        .global         _ZN4vllm25paged_attention_v1_kernelIthLi192ELi16ELi128ELNS_18Fp8KVCacheDataTypeE1ELb0EEEvPT_PKS2_PKT0_S8_ifPKiSA_iPKfiiiSC_SC_iiiii
        .type           _ZN4vllm25paged_attention_v1_kernelIthLi192ELi16ELi128ELNS_18Fp8KVCacheDataTypeE1ELb0EEEvPT_PKS2_PKT0_S8_ifPKiSA_iPKfiiiSC_SC_iiiii,@function
        .size           _ZN4vllm25paged_attention_v1_kernelIthLi192ELi16ELi128ELNS_18Fp8KVCacheDataTypeE1ELb0EEEvPT_PKS2_PKT0_S8_ifPKiSA_iPKfiiiSC_SC_iiiii,(.L_x_25807 - _ZN4vllm25paged_attention_v1_kernelIthLi192ELi16ELi128ELNS_18Fp8KVCacheDataTypeE1ELb0EEEvPT_PKS2_PKT0_S8_ifPKiSA_iPKfiiiSC_SC_iiiii)
        .other          _ZN4vllm25paged_attention_v1_kernelIthLi192ELi16ELi128ELNS_18Fp8KVCacheDataTypeE1ELb0EEEvPT_PKS2_PKT0_S8_ifPKiSA_iPKfiiiSC_SC_iiiii,@"STO_CUDA_ENTRY STV_DEFAULT"
_ZN4vllm25paged_attention_v1_kernelIthLi192ELi16ELi128ELNS_18Fp8KVCacheDataTypeE1ELb0EEEvPT_PKS2_PKT0_S8_ifPKiSA_iPKfiiiSC_SC_iiiii:
.text._ZN4vllm25paged_attention_v1_kernelIthLi192ELi16ELi128ELNS_18Fp8KVCacheDataTypeE1ELb0EEEvPT_PKS2_PKT0_S8_ifPKiSA_iPKfiiiSC_SC_iiiii:
        /* <DEDUP_REMOVED lines=35> */
.L_x_11855:
[----:B------:R-:W-:Y:S05]  /*0230*/  BSYNC.RECONVERGENT B6 ;  /* 0x0000000000067941 */ /* 0x000fea0003800200 */
.L_x_11854:
        /* <DEDUP_REMOVED lines=10> */
.L_x_11889:
        /* <DEDUP_REMOVED lines=39> */
.L_x_11861:
        /* <DEDUP_REMOVED lines=11> */
.L_x_11860:
[----:B------:R-:W-:Y:S05]  /*0600*/  BSYNC.RECONVERGENT B1 ;  /* 0x0000000000017941 */ /* 0x000fea0003800200 */
.L_x_11859:
        /* <DEDUP_REMOVED lines=12> */
.L_x_11864:
        /* <DEDUP_REMOVED lines=100> */
.L_x_11863:
[----:B------:R-:W-:Y:S05]  /*0d10*/  BSYNC.RECONVERGENT B1 ;  /* 0x0000000000017941 */ /* 0x000fea0003800200 */
.L_x_11862:
        /* <DEDUP_REMOVED lines=55> */
.L_x_11866:
[----:B------:R-:W-:Y:S05]  /*1090*/  BSYNC.RECONVERGENT B1 ;  /* 0x0000000000017941 */ /* 0x000fea0003800200 */
.L_x_11865:
        /* <DEDUP_REMOVED lines=26> */
.L_x_11858:
[----:B------:R-:W-:Y:S05]  /*1240*/  BSYNC.RECONVERGENT B0 ;  /* 0x0000000000007941 */ /* 0x000fea0003800200 */
.L_x_11857:
        /* <DEDUP_REMOVED lines=39> */
.L_x_11871:
[----:B------:R-:W0:Y:S01]  /*14c0*/  LDS R3, [R6] ;  /* 0x0000000006037984 */ /* 0x000e220000000800 */
[----:B------:R-:W-:-:S04]  /*14d0*/  IADD3 R7, PT, PT, R7, 0x1, RZ ;  /* 0x0000000107077810 */ /* 0x000fc80007ffe0ff */
[----:B------:R-:W-:Y:S01]  /*14e0*/  ISETP.NE.AND P0, PT, R7, RZ, PT ;  /* 0x000000ff0700720c */ /* 0x000fe20003f05270 */
[----:B0-----:R-:W-:-:S05]  /*14f0*/  FMUL.FTZ R3, R3, R2 ;  /* 0x0000000203037220 */ /* 0x001fca0000410000 */
[----:B------:R0:W-:Y:S02]  /*1500*/  STS [R6], R3 ;  /* 0x0000000306007388 */ /* 0x0001e40000000800 */
[----:B0-----:R-:W-:-:S05]  /*1510*/  IADD3 R6, PT, PT, R6, 0x200, RZ ;  /* 0x0000020006067810 */ /* 0x001fca0007ffe0ff */
[----:B------:R-:W-:Y:S05]  /*1520*/  @P0 BRA `(.L_x_11871) ;  /* 0xfffffffc00e40947 */ /* 0x000fea000383ffff */
.L_x_11870:
[----:B------:R-:W-:Y:S05]  /*1530*/  BSYNC.RECONVERGENT B1 ;  /* 0x0000000000017941 */ /* 0x000fea0003800200 */
.L_x_11869:
        /* <DEDUP_REMOVED lines=12> */
.L_x_11874:
        /* <DEDUP_REMOVED lines=52> */
.L_x_11873:
[----:B------:R-:W-:Y:S05]  /*1940*/  BSYNC.RECONVERGENT B1 ;  /* 0x0000000000017941 */ /* 0x000fea0003800200 */
.L_x_11872:
        /* <DEDUP_REMOVED lines=31> */
.L_x_11876:
[----:B------:R-:W-:Y:S05]  /*1b40*/  BSYNC.RECONVERGENT B1 ;  /* 0x0000000000017941 */ /* 0x000fea0003800200 */
.L_x_11875:
        /* <DEDUP_REMOVED lines=14> */
.L_x_11868:
[----:B------:R-:W-:Y:S05]  /*1c30*/  BSYNC.RECONVERGENT B0 ;  /* 0x0000000000007941 */ /* 0x000fea0003800200 */
.L_x_11867:
        /* <DEDUP_REMOVED lines=37> */
.L_x_11878:
[----:B------:R-:W-:Y:S05]  /*1e90*/  BSYNC.RECONVERGENT B0 ;  /* 0x0000000000007941 */ /* 0x000fea0003800200 */
.L_x_11877:
        /* <DEDUP_REMOVED lines=27> */
.L_x_11880:
[----:B------:R-:W-:Y:S05]  /*2050*/  BSYNC.RECONVERGENT B0 ;  /* 0x0000000000007941 */ /* 0x000fea0003800200 */
.L_x_11879:
        /* <DEDUP_REMOVED lines=15> */
.L_x_11882:
[----:B------:R-:W-:Y:S05]  /*2150*/  BSYNC.RECONVERGENT B0 ;  /* 0x0000000000007941 */ /* 0x000fea0003800200 */
.L_x_11881:
        /* <DEDUP_REMOVED lines=27> */
.L_x_11884:
[----:B------:R-:W-:Y:S05]  /*2310*/  BSYNC.RECONVERGENT B0 ;  /* 0x0000000000007941 */ /* 0x000fea0003800200 */
.L_x_11883:
        /* <DEDUP_REMOVED lines=42> */
.L_x_11856:
[----:B------:R-:W-:Y:S01]  /*25c0*/  HFMA2 R12, -RZ, RZ, 0, 9.5367431640625e-07 ;  /* 0x00000010ff0c7431 */ /* 0x000fe200000001ff */
[----:B------:R-:W-:Y:S02]  /*25d0*/  MOV R11, 0x1f ;  /* 0x0000001f000b7802 */ /* 0x000fe40000000f00 */
[----:B------:R-:W-:-:S07]  /*25e0*/  MOV R15, 0xffffffff ;  /* 0xffffffff000f7802 */ /* 0x000fce0000000f00 */
[----:B------:R-:W-:Y:S05]  /*25f0*/  WARPSYNC.COLLECTIVE R15, `(.L_x_11885) ;  /* 0x000000000f087348 */ /* 0x000fea0003c00000 */
[----:B------:R0:W1:Y:S02]  /*2600*/  SHFL.BFLY P6, R14, R13, R12, R11 ;  /* 0x0c00000c0d0e7389 */ /* 0x00006400000c000b */
[----:B01----:R-:W-:Y:S05]  /*2610*/  ENDCOLLECTIVE ;  /* 0x000000000000791b */ /* 0x003fea0003800000 */
.L_x_11885:
[----:B------:R-:W-:Y:S01]  /*2620*/  HFMA2 R12, -RZ, RZ, 0, 4.76837158203125e-07 ;  /* 0x00000008ff0c7431 */ /* 0x000fe200000001ff */
[----:B------:R-:W-:-:S04]  /*2630*/  FMNMX.FTZ R0, R14, -3.40282346638528859812e+38, !PT ;  /* 0xff7fffff0e007809 */ /* 0x000fc80007810000 */
[----:B------:R-:W-:-:S07]  /*2640*/  MOV R13, R0 ;  /* 0x00000000000d7202 */ /* 0x000fce0000000f00 */
[----:B------:R-:W-:Y:S05]  /*2650*/  WARPSYNC.COLLECTIVE R15, `(.L_x_11886) ;  /* 0x000000000f087348 */ /* 0x000fea0003c00000 */
[----:B------:R0:W1:Y:S02]  /*2660*/  SHFL.BFLY P6, R14, R13, R12, R11 ;  /* 0x0c00000c0d0e7389 */ /* 0x00006400000c000b */
[----:B01----:R-:W-:Y:S05]  /*2670*/  ENDCOLLECTIVE ;  /* 0x000000000000791b */ /* 0x003fea0003800000 */
.L_x_11886:
[----:B------:R-:W-:Y:S01]  /*2680*/  HFMA2 R12, -RZ, RZ, 0, 2.384185791015625e-07 ;  /* 0x00000004ff0c7431 */ /* 0x000fe200000001ff */
[----:B------:R-:W-:-:S04]  /*2690*/  FMNMX.FTZ R2, R0, R14, !PT ;  /* 0x0000000e00027209 */ /* 0x000fc80007810000 */
[----:B------:R-:W-:-:S07]  /*26a0*/  MOV R13, R2 ;  /* 0x00000002000d7202 */ /* 0x000fce0000000f00 */
[----:B------:R-:W-:Y:S05]  /*26b0*/  WARPSYNC.COLLECTIVE R15, `(.L_x_11887) ;  /* 0x000000000f087348 */ /* 0x000fea0003c00000 */
[----:B------:R0:W1:Y:S02]  /*26c0*/  SHFL.BFLY P6, R14, R13, R12, R11 ;  /* 0x0c00000c0d0e7389 */ /* 0x00006400000c000b */
[----:B01----:R-:W-:Y:S05]  /*26d0*/  ENDCOLLECTIVE ;  /* 0x000000000000791b */ /* 0x003fea0003800000 */
.L_x_11887:
[----:B------:R-:W-:Y:S01]  /*26e0*/  HFMA2 R12, -RZ, RZ, 0, 1.1920928955078125e-07 ;  /* 0x00000002ff0c7431 */ /* 0x000fe200000001ff */
[----:B------:R-:W-:-:S04]  /*26f0*/  FMNMX.FTZ R3, R2, R14, !PT ;  /* 0x0000000e02037209 */ /* 0x000fc80007810000 */
[----:B------:R-:W-:-:S07]  /*2700*/  MOV R13, R3 ;  /* 0x00000003000d7202 */ /* 0x000fce0000000f00 */
[----:B------:R-:W-:Y:S05]  /*2710*/  WARPSYNC.COLLECTIVE R15, `(.L_x_11888) ;  /* 0x000000000f087348 */ /* 0x000fea0003c00000 */
[----:B------:R0:W1:Y:S02]  /*2720*/  SHFL.BFLY P6, R14, R13, R12, R11 ;  /* 0x0c00000c0d0e7389 */ /* 0x00006400000c000b */
[----:B01----:R-:W-:Y:S05]  /*2730*/  ENDCOLLECTIVE ;  /* 0x000000000000791b */ /* 0x003fea0003800000 */
.L_x_11888:
[----:B------:R-:W-:Y:S05]  /*2740*/  BRA `(.L_x_11889) ;  /* 0xffffffd800e47947 */ /* 0x000fea000383ffff */
.L_x_11890:
        /* <DEDUP_REMOVED lines=11> */
.L_x_25807:


//--------------------- .text._ZN4vllm25paged_attention_v1_kernelIthLi128ELi16ELi128ELNS_18Fp8KVCacheDataTypeE1ELb0EEEvPT_PKS2_PKT0_S8_ifPKiSA_iPKfiiiSC_SC_iiiii --------------------------
	.section	.text._ZN4vllm25paged_attention_v1_kernelIthLi128ELi16ELi128ELNS_18Fp8KVCacheDataTypeE1ELb0EEEvPT_PKS2_PKT0_S8_ifPKiSA_iPKfiiiSC_SC_iiiii,"ax",@progbits
	.align	128
        .global         _ZN4vllm25paged_attention_v1_kernelIthLi128ELi16ELi128ELNS_18Fp8KVCacheDataTypeE1ELb0EEEvPT_PKS2_PKT0_S8_ifPKiSA_iPKfiiiSC_SC_iiiii
        .type           _ZN4vllm25paged_attention_v1_kernelIthLi128ELi16ELi128ELNS_18Fp8KVCacheDataTypeE1ELb0EEEvPT_PKS2_PKT0_S8_ifPKiSA_iPKfiiiSC_SC_iiiii,@function
        .size           _ZN4vllm25paged_attention_v1_kernelIthLi128ELi16ELi128ELNS_18Fp8KVCacheDataTypeE1ELb0EEEvPT_PKS2_PKT0_S8_ifPKiSA_iPKfiiiSC_SC_iiiii,(.L_x_25808 - _ZN4vllm25paged_attention_v1_kernelIthLi128ELi16ELi128ELNS_18Fp8KVCacheDataTypeE1ELb0EEEvPT_PKS2_PKT0_S8_ifPKiSA_iPKfiiiSC_SC_iiiii)
        .other          _ZN4vllm25paged_attention_v1_kernelIthLi128ELi16ELi128ELNS_18Fp8KVCacheDataTypeE1ELb0EEEvPT_PKS2_PKT0_S8_ifPKiSA_iPKfiiiSC_SC_iiiii,@"STO_CUDA_ENTRY STV_DEFAULT"
_ZN4vllm25paged_attention_v1_kernelIthLi128ELi16ELi128ELNS_18Fp8KVCacheDataTypeE1ELb0EEEvPT_PKS2_PKT0_S8_ifPKiSA_iPKfiiiSC_SC_iiiii:
.text._ZN4vllm25paged_attention_v1_kernelIthLi128ELi16ELi128ELNS_18Fp8KVCacheDataTypeE1ELb0EEEvPT_PKS2_PKT0_S8_ifPKiSA_iPKfiiiSC_SC_iiiii:
        /* <DEDUP_REMOVED lines=35> */
.L_x_11892:
[----:B------:R-:W-:Y:S05]  /*0230*/  BSYNC.RECONVERGENT B6 ;  /* 0x0000000000067941 */ /* 0x000fea0003800200 */
.L_x_11891:
        /* <DEDUP_REMOVED lines=10> */
.L_x_11926:
        /* <DEDUP_REMOVED lines=39> */
.L_x_11898:
        /* <DEDUP_REMOVED lines=11> */
.L_x_11897:
[----:B------:R-:W-:Y:S05]  /*0600*/  BSYNC.RECONVERGENT B1 ;  /* 0x0000000000017941 */ /* 0x000fea0003800200 */
.L_x_11896:
        /* <DEDUP_REMOVED lines=12> */
.L_x_11901:
        /* <DEDUP_REMOVED lines=100> */
.L_x_11900:
[----:B------:R-:W-:Y:S05]  /*0d10*/  BSYNC.RECONVERGENT B1 ;  /* 0x0000000000017941 */ /* 0x000fea0003800200 */
.L_x_11899:
        /* <DEDUP_REMOVED lines=55> */
.L_x_11903:
[----:B------:R-:W-:Y:S05]  /*1090*/  BSYNC.RECONVERGENT B1 ;  /* 0x0000000000017941 */ /* 0x000fea0003800200 */
.L_x_11902:
        /* <DEDUP_REMOVED lines=26> */
.L_x_11895:
[----:B------:R-:W-:Y:S05]  /*1240*/  BSYNC.RECONVERGENT B0 ;  /* 0x0000000000007941 */ /* 0x000fea0003800200 */
.L_x_11894:
        /* <DEDUP_REMOVED lines=39> */
.L_x_11908:
[----:B------:R-:W0:Y:S01]  /*14c0*/  LDS R3, [R6] ;  /* 0x0000000006037984 */ /* 0x000e220000000800 */
[----:B------:R-:W-:-:S04]  /*14d0*/  IADD3 R7, PT, PT, R7, 0x1, RZ ;  /* 0x0000000107077810 */ /* 0x000fc80007ffe0ff */
[----:B------:R-:W-:Y:S01]  /*14e0*/  ISETP.NE.AND P0, PT, R7, RZ, PT ;  /* 0x000000ff0700720c */ /* 0x000fe20003f05270 */
[----:B0-----:R-:W-:-:S05]  /*14f0*/  FMUL.FTZ R3, R3, R2 ;  /* 0x0000000203037220 */ /* 0x001fca0000410000 */
[----:B------:R0:W-:Y:S02]  /*1500*/  STS [R6], R3 ;  /* 0x0000000306007388 */ /* 0x0001e40000000800 */
[----:B0-----:R-:W-:-:S05]  /*1510*/  IADD3 R6, PT, PT, R6, 0x200, RZ ;  /* 0x0000020006067810 */ /* 0x001fca0007ffe0ff */
[----:B------:R-:W-:Y:S05]  /*1520*/  @P0 BRA `(.L_x_11908) ;  /* 0xfffffffc00e40947 */ /* 0x000fea000383ffff */
.L_x_11907:
[----:B------:R-:W-:Y:S05]  /*1530*/  BSYNC.RECONVERGENT B1 ;  /* 0x0000000000017941 */ /* 0x000fea0003800200 */
.L_x_11906:
        /* <DEDUP_REMOVED lines=12> */
.L_x_11911:
        /* <DEDUP_REMOVED lines=52> */
.L_x_11910:
[----:B------:R-:W-:Y:S05]  /*1940*/  BSYNC.RECONVERGENT B1 ;  /* 0x0000000000017941 */ /* 0x000fea0003800200 */
.L_x_11909:
        /* <DEDUP_REMOVED lines=31> */
.L_x_11913:
[----:B------:R-:W-:Y:S05]  /*1b40*/  BSYNC.RECONVERGENT B1 ;  /* 0x0000000000017941 */ /* 0x000fea0003800200 */
.L_x_11912:
        /* <DEDUP_REMOVED lines=14> */
.L_x_11905:
[----:B------:R-:W-:Y:S05]  /*1c30*/  BSYNC.RECONVERGENT B0 ;  /* 0x0000000000007941 */ /* 0x000fea0003800200 */
.L_x_11904:
        /* <DEDUP_REMOVED lines=33> */
.L_x_11915:
[----:B------:R-:W-:Y:S05]  /*1e50*/  BSYNC.RECONVERGENT B0 ;  /* 0x0000000000007941 */ /* 0x000fea0003800200 */
.L_x_11914:
        /* <DEDUP_REMOVED lines=20> */
.L_x_11917:
[----:B------:R-:W-:Y:S05]  /*1fa0*/  BSYNC.RECONVERGENT B0 ;  /* 0x0000000000007941 */ /* 0x000fea0003800200 */
.L_x_11916:
        /* <DEDUP_REMOVED lines=12> */
.L_x_11919:
[----:B------:R-:W-:Y:S05]  /*2070*/  BSYNC.RECONVERGENT B0 ;  /* 0x0000000000007941 */ /* 0x000fea0003800200 */
.L_x_11918:
        /* <DEDUP_REMOVED lines=19> */
.L_x_11921:
[----:B------:R-:W-:Y:S05]  /*21b0*/  BSYNC.RECONVERGENT B0 ;  /* 0x0000000000007941 */ /* 0x000fea0003800200 */
.L_x_11920:
        /* <DEDUP_REMOVED lines=34> */
.L_x_11893:
[----:B------:R-:W-:Y:S01]  /*23e0*/  HFMA2 R12, -RZ, RZ, 0, 9.5367431640625e-07 ;  /* 0x00000010ff0c7431 */ /* 0x000fe200000001ff */
[----:B------:R-:W-:Y:S02]  /*23f0*/  MOV R11, 0x1f ;  /* 0x0000001f000b7802 */ /* 0x000fe40000000f00 */
[----:B------:R-:W-:-:S07]  /*2400*/  MOV R15, 0xffffffff ;  /* 0xffffffff000f7802 */ /* 0x000fce0000000f00 */
[----:B------:R-:W-:Y:S05]  /*2410*/  WARPSYNC.COLLECTIVE R15, `(.L_x_11922) ;  /* 0x000000000f087348 */ /* 0x000fea0003c00000 */
[----:B------:R0:W1:Y:S02]  /*2420*/  SHFL.BFLY P6, R14, R13, R12, R11 ;  /* 0x0c00000c0d0e7389 */ /* 0x00006400000c000b */
[----:B01----:R-:W-:Y:S05]  /*2430*/  ENDCOLLECTIVE ;  /* 0x000000000000791b */ /* 0x003fea0003800000 */
.L_x_11922:
[----:B------:R-:W-:Y:S01]  /*2440*/  HFMA2 R12, -RZ, RZ, 0, 4.76837158203125e-07 ;  /* 0x00000008ff0c7431 */ /* 0x000fe200000001ff */
[----:B------:R-:W-:-:S04]  /*2450*/  FMNMX.FTZ R0, R14, -3.40282346638528859812e+38, !PT ;  /* 0xff7fffff0e007809 */ /* 0x000fc80007810000 */
[----:B------:R-:W-:-:S07]  /*2460*/  MOV R13, R0 ;  /* 0x00000000000d7202 */ /* 0x000fce0000000f00 */
[----:B------:R-:W-:Y:S05]  /*2470*/  WARPSYNC.COLLECTIVE R15, `(.L_x_11923) ;  /* 0x000000000f087348 */ /* 0x000fea0003c00000 */
[----:B------:R0:W1:Y:S02]  /*2480*/  SHFL.BFLY P6, R14, R13, R12, R11 ;  /* 0x0c00000c0d0e7389 */ /* 0x00006400000c000b */
[----:B01----:R-:W-:Y:S05]  /*2490*/  ENDCOLLECTIVE ;  /* 0x000000000000791b */ /* 0x003fea0003800000 */
.L_x_11923:
[----:B------:R-:W-:Y:S01]  /*24a0*/  HFMA2 R12, -RZ, RZ, 0, 2.384185791015625e-07 ;  /* 0x00000004ff0c7431 */ /* 0x000fe200000001ff */
[----:B------:R-:W-:-:S04]  /*24b0*/  FMNMX.FTZ R2, R0, R14, !PT ;  /* 0x0000000e00027209 */ /* 0x000fc80007810000 */
[----:B------:R-:W-:-:S07]  /*24c0*/  MOV R13, R2 ;  /* 0x00000002000d7202 */ /* 0x000fce0000000f00 */
[----:B------:R-:W-:Y:S05]  /*24d0*/  WARPSYNC.COLLECTIVE R15, `(.L_x_11924) ;  /* 0x000000000f087348 */ /* 0x000fea0003c00000 */
[----:B------:R0:W1:Y:S02]  /*24e0*/  SHFL.BFLY P6, R14, R13, R12, R11 ;  /* 0x0c00000c0d0e7389 */ /* 0x00006400000c000b */
[----:B01----:R-:W-:Y:S05]  /*24f0*/  ENDCOLLECTIVE ;  /* 0x000000000000791b */ /* 0x003fea0003800000 */
.L_x_11924:
[----:B------:R-:W-:Y:S01]  /*2500*/  HFMA2 R12, -RZ, RZ, 0, 1.1920928955078125e-07 ;  /* 0x00000002ff0c7431 */ /* 0x000fe200000001ff */
[----:B------:R-:W-:-:S04]  /*2510*/  FMNMX.FTZ R3, R2, R14, !PT ;  /* 0x0000000e02037209 */ /* 0x000fc80007810000 */
[----:B------:R-:W-:-:S07]  /*2520*/  MOV R13, R3 ;  /* 0x00000003000d7202 */ /* 0x000fce0000000f00 */
[----:B------:R-:W-:Y:S05]  /*2530*/  WARPSYNC.COLLECTIVE R15, `(.L_x_11925) ;  /* 0x000000000f087348 */ /* 0x000fea0003c00000 */
[----:B------:R0:W1:Y:S02]  /*2540*/  SHFL.BFLY P6, R14, R13, R12, R11 ;  /* 0x0c00000c0d0e7389 */ /* 0x00006400000c000b */
[----:B01----:R-:W-:Y:S05]  /*2550*/  ENDCOLLECTIVE ;  /* 0x000000000000791b */ /* 0x003fea0003800000 */
.L_x_11925:
[----:B------:R-:W-:Y:S05]  /*2560*/  BRA `(.L_x_11926) ;  /* 0xffffffdc005c7947 */ /* 0x000fea000383ffff */
.L_x_11927:
        /* <DEDUP_REMOVED lines=9> */
.L_x_25808:


//--------------------- .text._ZN4vllm25paged_attention_v1_kernelIthLi120ELi16ELi128ELNS_18Fp8KVCacheDataTypeE1ELb0EEEvPT_PKS2_PKT0_S8_ifPKiSA_iPKfiiiSC_SC_iiiii --------------------------
	.section	.text._ZN4vllm25paged_attention_v1_kernelIthLi120ELi16ELi128ELNS_18Fp8KVCacheDataTypeE1ELb0EEEvPT_PKS2_PKT0_S8_ifPKiSA_iPKfiiiSC_SC_iiiii,"ax",@progbits
	.align	128
        .global         _ZN4vllm25paged_attention_v1_kernelIthLi120ELi16ELi128ELNS_18Fp8KVCacheDataTypeE1ELb0EEEvPT_PKS2_PKT0_S8_ifPKiSA_iPKfiiiSC_SC_iiiii
        .type           _ZN4vllm25paged_attention_v1_kernelIthLi120ELi16ELi128ELNS_18Fp8KVCacheDataTypeE1ELb0EEEvPT_PKS2_PKT0_S8_ifPKiSA_iPKfiiiSC_SC_iiiii,@function
        .size           _ZN4vllm25paged_attention_v1_kernelIthLi120ELi16ELi128ELNS_18Fp8KVCacheDataTypeE1ELb0EEEvPT_PKS2_PKT0_S8_ifPKiSA_iPKfiiiSC_SC_iiiii,(.L_x_25809 - _ZN4vllm25paged_attention_v1_kernelIthLi120ELi16ELi128ELNS_18Fp8KVCacheDataTypeE1ELb0EEEvPT_PKS2_PKT0_S8_ifPKiSA_iPKfiiiSC_SC_iiiii)
        .other          _ZN4vllm25paged_attention_v1_kernelIthLi120ELi16ELi128ELNS_18Fp8KVCacheDataTypeE1ELb0EEEvPT_PKS2_PKT0_S8_ifPKiSA_iPKfiiiSC_SC_iiiii,@"STO_CUDA_ENTRY STV_DEFAULT"
_ZN4vllm25paged_attention_v1_kernelIthLi120ELi16ELi128ELNS_18Fp8KVCacheDataTypeE1ELb0EEEvPT_PKS2_PKT0_S8_ifPKiSA_iPKfiiiSC_SC_iiiii:
.text._ZN4vllm25paged_attention_v1_kernelIthLi120ELi16ELi128ELNS_18Fp8KVCacheDataTypeE1ELb0EEEvPT_PKS2_PKT0_S8_ifPKiSA_iPKfiiiSC_SC_iiiii:
        /* <DEDUP_REMOVED lines=35> */
.L_x_11929:
[----:B------:R-:W-:Y:S05]  /*0230*/  BSYNC.RECONVERGENT B6 ;  /* 0x0000000000067941 */ /* 0x000fea0003800200 */
.L_x_11928:
        /* <DEDUP_REMOVED lines=10> */
.L_x_11969:
        /* <DEDUP_REMOVED lines=39> */
.L_x_11935:
        /* <DEDUP_REMOVED lines=11> */
.L_x_11934:
[----:B------:R-:W-:Y:S05]  /*0600*/  BSYNC.RECONVERGENT B1 ;  /* 0x0000000000017941 */ /* 0x000fea0003800200 */
.L_x_11933:
        /* <DEDUP_REMOVED lines=12> */
.L_x_11938:
        /* <DEDUP_REMOVED lines=100> */
.L_x_11937:
[----:B------:R-:W-:Y:S05]  /*0d10*/  BSYNC.RECONVERGENT B1 ;  /* 0x0000000000017941 */ /* 0x000fea0003800200 */
.L_x_11936:
        /* <DEDUP_REMOVED lines=55> */
.L_x_11940:
[----:B------:R-:W-:Y:S05]  /*1090*/  BSYNC.RECONVERGENT B1 ;  /* 0x0000000000017941 */ /* 0x000fea0003800200 */
.L_x_11939:
        /* <DEDUP_REMOVED lines=26> */
.L_x_11932:
[----:B------:R-:W-:Y:S05]  /*1240*/  BSYNC.RECONVERGENT B0 ;  /* 0x0000000000007941 */ /* 0x000fea0003800200 */
.L_x_11931:
        /* <DEDUP_REMOVED lines=39> */
.L_x_11945:
[----:B------:R-:W0:Y:S01]  /*14c0*/  LDS R3, [R6] ;  /* 0x0000000006037984 */ /* 0x000e220000000800 */
[----:B------:R-:W-:-:S04]  /*14d0*/  IADD3 R7, PT, PT, R7, 0x1, RZ ;  /* 0x0000000107077810 */ /* 0x000fc80007ffe0ff */
[----:B------:R-:W-:Y:S01]  /*14e0*/  ISETP.NE.AND P0, PT, R7, RZ, PT ;  /* 0x000000ff0700720c */ /* 0x000fe20003f05270 */
[----:B0-----:R-:W-:-:S05]  /*14f0*/  FMUL.FTZ R3, R3, R2 ;  /* 0x0000000203037220 */ /* 0x001fca0000410000 */
[----:B------:R0:W-:Y:S02]  /*1500*/  STS [R6], R3 ;  /* 0x0000000306007388 */ /* 0x0001e40000000800 */
[----:B0-----:R-:W-:-:S05]  /*1510*/  VIADD R6, R6, 0x200 ;  /* 0x0000020006067836 */ /* 0x001fca0000000000 */
[----:B------:R-:W-:Y:S05]  /*1520*/  @P0 BRA `(.L_x_11945) ;  /* 0xfffffffc00e40947 */ /* 0x000fea000383ffff */
.L_x_11944:
[----:B------:R-:W-:Y:S05]  /*1530*/  BSYNC.RECONVERGENT B1 ;  /* 0x0000000000017941 */ /* 0x000fea0003800200 */
.L_x_11943:
        /* <DEDUP_REMOVED lines=12> */
.L_x_11948:
        /* <DEDUP_REMOVED lines=52> */
.L_x_11947:
[----:B------:R-:W-:Y:S05]  /*1940*/  BSYNC.RECONVERGENT B1 ;  /* 0x0000000000017941 */ /* 0x000fea0003800200 */
.L_x_11946:
        /* <DEDUP_REMOVED lines=31> */
.L_x_11950:
[----:B------:R-:W-:Y:S05]  /*1b40*/  BSYNC.RECONVERGENT B1 ;  /* 0x0000000000017941 */ /* 0x000fea0003800200 */
.L_x_11949:
        /* <DEDUP_REMOVED lines=14> */
.L_x_11942:
[----:B------:R-:W-:Y:S05]  /*1c30*/  BSYNC.RECONVERGENT B0 ;  /* 0x0000000000007941 */ /* 0x000fea0003800200 */
.L_x_11941:
        /* <DEDUP_REMOVED lines=28> */
.L_x_11952:
[----:B------:R-:W-:Y:S05]  /*1e00*/  BSYNC.RECONVERGENT B0 ;  /* 0x0000000000007941 */ /* 0x000fea0003800200 */
.L_x_11951:
        /* <DEDUP_REMOVED lines=28> */
.L_x_11956:
[----:B------:R-:W-:Y:S05]  /*1fd0*/  BSYNC.RECONVERGENT B1 ;  /* 0x0000000000017941 */ /* 0x000fea0003800200 */
.L_x_11955:
[----:B-1----:R-:W-:-:S07]  /*1fe0*/  @!P0 FADD.FTZ R4, R4, R23 ;  /* 0x0000001704048221 */ /* 0x002fce0000010000 */
.L_x_11954:
[----:B------:R-:W-:Y:S05]  /*1ff0*/  BSYNC.RECONVERGENT B0 ;  /* 0x0000000000007941 */ /* 0x000fea0003800200 */
.L_x_11953:
        /* <DEDUP_REMOVED lines=20> */
.L_x_11958:
[----:B------:R-:W-:Y:S05]  /*2140*/  BSYNC.RECONVERGENT B0 ;  /* 0x0000000000007941 */ /* 0x000fea0003800200 */
.L_x_11957:
        /* <DEDUP_REMOVED lines=28> */
.L_x_11962:
[----:B------:R-:W-:Y:S05]  /*2310*/  BSYNC.RECONVERGENT B1 ;  /* 0x0000000000017941 */ /* 0x000fea0003800200 */
.L_x_11961:
[----:B01-3--:R-:W-:-:S07]  /*2320*/  @!P0 FADD.FTZ R4, R4, R17 ;  /* 0x0000001104048221 */ /* 0x00bfce0000010000 */
.L_x_11960:
[----:B------:R-:W-:Y:S05]  /*2330*/  BSYNC.RECONVERGENT B0 ;  /* 0x0000000000007941 */ /* 0x000fea0003800200 */
.L_x_11959:
        /* <DEDUP_REMOVED lines=34> */
.L_x_11964:
[----:B------:R-:W-:Y:S05]  /*2560*/  BSYNC.RECONVERGENT B0 ;  /* 0x0000000000007941 */ /* 0x000fea0003800200 */
.L_x_11963:
[----:B------:R-:W-:Y:S05]  /*2570*/  @P0 EXIT ;  /* 0x000000000000094d */ /* 0x000fea0003800000 */
[----:B------:R-:W-:-:S05]  /*2580*/  F2FP.F16.F32.PACK_AB R4, RZ, R4 ;  /* 0x00000004ff04723e */ /* 0x000fca00000000ff */
[----:B------:R-:W-:Y:S01]  /*2590*/  STG.E.U16 desc[UR36][R12.64+0xe0], R4 ;  /* 0x0000e0040c007986 */ /* 0x000fe2000c101524 */
[----:B------:R-:W-:Y:S05]  /*25a0*/  EXIT ;  /* 0x000000000000794d */ /* 0x000fea0003800000 */
.L_x_11930:
[----:B------:R-:W-:Y:S01]  /*25b0*/  HFMA2 R11, -RZ, RZ, 0, 1.847743988037109375e-06 ;  /* 0x0000001fff0b7431 */ /* 0x000fe200000001ff */
[----:B------:R-:W-:Y:S02]  /*25c0*/  MOV R12, 0x10 ;  /* 0x00000010000c7802 */ /* 0x000fe40000000f00 */
[----:B------:R-:W-:-:S07]  /*25d0*/  MOV R15, 0xffffffff ;  /* 0xffffffff000f7802 */ /* 0x000fce0000000f00 */
[----:B------:R-:W-:Y:S05]  /*25e0*/  WARPSYNC.COLLECTIVE R15, `(.L_x_11965) ;  /* 0x000000000f087348 */ /* 0x000fea0003c00000 */
[----:B------:R0:W1:Y:S02]  /*25f0*/  SHFL.BFLY P6, R14, R13, R12, R11 ;  /* 0x0c00000c0d0e7389 */ /* 0x00006400000c000b */
[----:B01----:R-:W-:Y:S05]  /*2600*/  ENDCOLLECTIVE ;  /* 0x000000000000791b */ /* 0x003fea0003800000 */
.L_x_11965:
[----:B------:R-:W-:Y:S01]  /*2610*/  HFMA2 R12, -RZ, RZ, 0, 4.76837158203125e-07 ;  /* 0x00000008ff0c7431 */ /* 0x000fe200000001ff */
[----:B------:R-:W-:-:S05]  /*2620*/  FMNMX.FTZ R0, R14, -3.40282346638528859812e+38, !PT ;  /* 0xff7fffff0e007809 */ /* 0x000fca0007810000 */
[----:B------:R-:W-:-:S07]  /*2630*/  IMAD.MOV.U32 R13, RZ, RZ, R0 ;  /* 0x000000ffff0d7224 */ /* 0x000fce00078e0000 */
[----:B------:R-:W-:Y:S05]  /*2640*/  WARPSYNC.COLLECTIVE R15, `(.L_x_11966) ;  /* 0x000000000f087348 */ /* 0x000fea0003c00000 */
[----:B------:R0:W1:Y:S02]  /*2650*/  SHFL.BFLY P6, R14, R13, R12, R11 ;  /* 0x0c00000c0d0e7389 */ /* 0x00006400000c000b */
[----:B01----:R-:W-:Y:S05]  /*2660*/  ENDCOLLECTIVE ;  /* 0x000000000000791b */ /* 0x003fea0003800000 */
.L_x_11966:
[----:B------:R-:W-:Y:S01]  /*2670*/  HFMA2 R12, -RZ, RZ, 0, 2.384185791015625e-07 ;  /* 0x00000004ff0c7431 */ /* 0x000fe200000001ff */
[----:B------:R-:W-:-:S04]  /*2680*/  FMNMX.FTZ R2, R0, R14, !PT ;  /* 0x0000000e00027209 */ /* 0x000fc80007810000 */
[----:B------:R-:W-:-:S07]  /*2690*/  MOV R13, R2 ;  /* 0x00000002000d7202 */ /* 0x000fce0000000f00 */
[----:B------:R-:W-:Y:S05]  /*26a0*/  WARPSYNC.COLLECTIVE R15, `(.L_x_11967) ;  /* 0x000000000f087348 */ /* 0x000fea0003c00000 */
[----:B------:R0:W1:Y:S02]  /*26b0*/  SHFL.BFLY P6, R14, R13, R12, R11 ;  /* 0x0c00000c0d0e7389 */ /* 0x00006400000c000b */
[----:B01----:R-:W-:Y:S05]  /*26c0*/  ENDCOLLECTIVE ;  /* 0x000000000000791b */ /* 0x003fea0003800000 */
.L_x_11967:
[----:B------:R-:W-:Y:S01]  /*26d0*/  HFMA2 R12, -RZ, RZ, 0, 1.1920928955078125e-07 ;  /* 0x00000002ff0c7431 */ /* 0x000fe200000001ff */
[----:B------:R-:W-:-:S04]  /*26e0*/  FMNMX.FTZ R3, R2, R14, !PT ;  /* 0x0000000e02037209 */ /* 0x000fc80007810000 */
[----:B------:R-:W-:-:S07]  /*26f0*/  MOV R13, R3 ;  /* 0x00000003000d7202 */ /* 0x000fce0000000f00 */
[----:B------:R-:W-:Y:S05]  /*2700*/  WARPSYNC.COLLECTIVE R15, `(.L_x_11968) ;  /* 0x000000000f087348 */ /* 0x000fea0003c00000 */
[----:B------:R0:W1:Y:S02]  /*2710*/  SHFL.BFLY P6, R14, R13, R12, R11 ;  /* 0x0c00000c0d0e7389 */ /* 0x00006400000c000b */
[----:B01----:R-:W-:Y:S05]  /*2720*/  ENDCOLLECTIVE ;  /* 0x000000000000791b */ /* 0x003fea0003800000 */
.L_x_11968:
[----:B------:R-:W-:Y:S05]  /*2730*/  BRA `(.L_x_11969) ;  /* 0xffffffd800e87947 */ /* 0x000fea000383ffff */
.L_x_11970:
        /* <DEDUP_REMOVED lines=12> */
.L_x_25809:


//--------------------- .text._ZN4vllm25paged_attention_v1_kernelIthLi112ELi16ELi128ELNS_18Fp8KVCacheDataTypeE1ELb0EEEvPT_PKS2_PKT0_S8_ifPKiSA_iPKfiiiSC_SC_iiiii --------------------------
	.section	.text._ZN4vllm25paged_attention_v1_kernelIthLi112ELi16ELi128ELNS_18Fp8KVCacheDataTypeE1ELb0EEEvPT_PKS2_PKT0_S8_ifPKiSA_iPKfiiiSC_SC_iiiii,"ax",@progbits
	.align	128
        .global         _ZN4vllm25paged_attention_v1_kernelIthLi112ELi16ELi128ELNS_18Fp8KVCacheDataTypeE1ELb0EEEvPT_PKS2_PKT0_S8_ifPKiSA_iPKfiiiSC_SC_iiiii
        .type           _ZN4vllm25paged_attention_v1_kernelIthLi112ELi16ELi128ELNS_18Fp8KVCacheDataTypeE1ELb0EEEvPT_PKS2_PKT0_S8_ifPKiSA_iPKfiiiSC_SC_iiiii,@function
        .size           _ZN4vllm25paged_attention_v1_kernelIthLi112ELi16ELi128ELNS_18Fp8KVCacheDataTypeE1ELb0EEEvPT_PKS2_PKT0_S8_ifPKiSA_iPKfiiiSC_SC_iiiii,(.L_x_25810 - _ZN4vllm25paged_attention_v1_kernelIthLi112ELi16ELi128ELNS_18Fp8KVCacheDataTypeE1ELb0EEEvPT_PKS2_PKT0_S8_ifPKiSA_iPKfiiiSC_SC_iiiii)
        .other          _ZN4vllm25paged_attention_v1_kernelIthLi112ELi16ELi128ELNS_18Fp8KVCacheDataTypeE1ELb0EEEvPT_PKS2_PKT0_S8_ifPKiSA_iPKfiiiSC_SC_iiiii,@"STO_CUDA_ENTRY STV_DEFAULT"
_ZN4vllm25paged_attention_v1_kernelIthLi112ELi16ELi128ELNS_18Fp8KVCacheDataTypeE1ELb0EEEvPT_PKS2_PKT0_S8_ifPKiSA_iPKfiiiSC_SC_iiiii:
.text._ZN4vllm25paged_attention_v1_kernelIthLi112ELi16ELi128ELNS_18Fp8KVCacheDataTypeE1ELb0EEEvPT_PKS2_PKT0_S8_ifPKiSA_iPKfiiiSC_SC_iiiii:
        /* <DEDUP_REMOVED lines=35> */
.L_x_11972:
[----:B------:R-:W-:Y:S05]  /*0230*/  BSYNC.RECONVERGENT B6 ;  /* 0x0000000000067941 */ /* 0x000fea0003800200 */
.L_x_11971:
        /* <DEDUP_REMOVED lines=10> */
.L_x_12002:
        /* <DEDUP_REMOVED lines=39> */
.L_x_11978:
        /* <DEDUP_REMOVED lines=11> */
.L_x_11977:
[----:B------:R-:W-:Y:S05]  /*0600*/  BSYNC.RECONVERGENT B1 ;  /* 0x0000000000017941 */ /* 0x000fea0003800200 */
.L_x_11976:
        /* <DEDUP_REMOVED lines=12> */
.L_x_11981:
        /* <DEDUP_REMOVED lines=100> */
.L_x_11980:
[----:B------:R-:W-:Y:S05]  /*0d10*/  BSYNC.RECONVERGENT B1 ;  /* 0x0000000000017941 */ /* 0x000fea0003800200 */
.L_x_11979:
        /* <DEDUP_REMOVED lines=55> */
.L_x_11983:
[----:B------:R-:W-:Y:S05]  /*1090*/  BSYNC.RECONVERGENT B1 ;  /* 0x0000000000017941 */ /* 0x000fea0003800200 */
.L_x_11982:
        /* <DEDUP_REMOVED lines=26> */
.L_x_11975:
[----:B------:R-:W-:Y:S05]  /*1240*/  BSYNC.RECONVERGENT B0 ;  /* 0x0000000000007941 */ /* 0x000fea0003800200 */
.L_x_11974:
        /* <DEDUP_REMOVED lines=39> */
.L_x_11988:
[----:B------:R-:W0:Y:S01]  /*14c0*/  LDS R3, [R6] ;  /* 0x0000000006037984 */ /* 0x000e220000000800 */
[----:B------:R-:W-:-:S04]  /*14d0*/  IADD3 R7, PT, PT, R7, 0x1, RZ ;  /* 0x0000000107077810 */ /* 0x000fc80007ffe0ff */
[----:B------:R-:W-:Y:S01]  /*14e0*/  ISETP.NE.AND P0, PT, R7, RZ, PT ;  /* 0x000000ff0700720c */ /* 0x000fe20003f05270 */
[----:B0-----:R-:W-:-:S05]  /*14f0*/  FMUL.FTZ R3, R3, R2 ;  /* 0x0000000203037220 */ /* 0x001fca0000410000 */
[----:B------:R0:W-:Y:S02]  /*1500*/  STS [R6], R3 ;  /* 0x0000000306007388 */ /* 0x0001e40000000800 */
[----:B0-----:R-:W-:-:S05]  /*1510*/  IADD3 R6, PT, PT, R6, 0x200, RZ ;  /* 0x0000020006067810 */ /* 0x001fca0007ffe0ff */
[----:B------:R-:W-:Y:S05]  /*1520*/  @P0 BRA `(.L_x_11988) ;  /* 0xfffffffc00e40947 */ /* 0x000fea000383ffff */
.L_x_11987:
[----:B------:R-:W-:Y:S05]  /*1530*/  BSYNC.RECONVERGENT B1 ;  /* 0x0000000000017941 */ /* 0x000fea0003800200 */
.L_x_11986:
        /* <DEDUP_REMOVED lines=12> */
.L_x_11991:
        /* <DEDUP_REMOVED lines=52> */
.L_x_11990:
[----:B------:R-:W-:Y:S05]  /*1940*/  BSYNC.RECONVERGENT B1 ;  /* 0x0000000000017941 */ /* 0x000fea0003800200 */
.L_x_11989:
        /* <DEDUP_REMOVED lines=31> */
.L_x_11993:
[----:B------:R-:W-:Y:S05]  /*1b40*/  BSYNC.RECONVERGENT B1 ;  /* 0x0000000000017941 */ /* 0x000fea0003800200 */
.L_x_11992:
        /* <DEDUP_REMOVED lines=14> */
.L_x_11985:
[----:B------:R-:W-:Y:S05]  /*1c30*/  BSYNC.RECONVERGENT B0 ;  /* 0x0000000000007941 */ /* 0x000fea0003800200 */
.L_x_11984:
        /* <DEDUP_REMOVED lines=44> */
.L_x_11995:
[----:B------:R-:W-:Y:S05]  /*1f00*/  BSYNC.RECONVERGENT B0 ;  /* 0x0000000000007941 */ /* 0x000fea0003800200 */
.L_x_11994:
        /* <DEDUP_REMOVED lines=25> */
.L_x_11997:
[----:B------:R-:W-:Y:S05]  /*20a0*/  BSYNC.RECONVERGENT B0 ;  /* 0x0000000000007941 */ /* 0x000fea0003800200 */
.L_x_11996:
        /* <DEDUP_REMOVED lines=32> */
.L_x_11973:
[----:B------:R-:W-:Y:S01]  /*22b0*/  HFMA2 R11, -RZ, RZ, 0, 1.847743988037109375e-06 ;  /* 0x0000001fff0b7431 */ /* 0x000fe200000001ff */
[----:B------:R-:W-:Y:S02]  /*22c0*/  MOV R12, 0x10 ;  /* 0x00000010000c7802 */ /* 0x000fe40000000f00 */
[----:B------:R-:W-:-:S07]  /*22d0*/  MOV R15, 0xffffffff ;  /* 0xffffffff000f7802 */ /* 0x000fce0000000f00 */
[----:B------:R-:W-:Y:S05]  /*22e0*/  WARPSYNC.COLLECTIVE R15, `(.L_x_11998) ;  /* 0x000000000f087348 */ /* 0x000fea0003c00000 */
[----:B------:R0:W1:Y:S02]  /*22f0*/  SHFL.BFLY P6, R14, R13, R12, R11 ;  /* 0x0c00000c0d0e7389 */ /* 0x00006400000c000b */
[----:B01----:R-:W-:Y:S05]  /*2300*/  ENDCOLLECTIVE ;  /* 0x000000000000791b */ /* 0x003fea0003800000 */
.L_x_11998:
[----:B------:R-:W-:Y:S01]  /*2310*/  HFMA2 R12, -RZ, RZ, 0, 4.76837158203125e-07 ;  /* 0x00000008ff0c7431 */ /* 0x000fe200000001ff */
[----:B------:R-:W-:-:S04]  /*2320*/  FMNMX.FTZ R0, R14, -3.40282346638528859812e+38, !PT ;  /* 0xff7fffff0e007809 */ /* 0x000fc80007810000 */
[----:B------:R-:W-:-:S07]  /*2330*/  MOV R13, R0 ;  /* 0x00000000000d7202 */ /* 0x000fce0000000f00 */
[----:B------:R-:W-:Y:S05]  /*2340*/  WARPSYNC.COLLECTIVE R15, `(.L_x_11999) ;  /* 0x000000000f087348 */ /* 0x000fea0003c00000 */
[----:B------:R0:W1:Y:S02]  /*2350*/  SHFL.BFLY P6, R14, R13, R12, R11 ;  /* 0x0c00000c0d0e7389 */ /* 0x00006400000c000b */
[----:B01----:R-:W-:Y:S05]  /*2360*/  ENDCOLLECTIVE ;  /* 0x000000000000791b */ /* 0x003fea0003800000 */
.L_x_11999:
[----:B------:R-:W-:Y:S01]  /*2370*/  HFMA2 R12, -RZ, RZ, 0, 2.384185791015625e-07 ;  /* 0x00000004ff0c7431 */ /* 0x000fe200000001ff */
[----:B------:R-:W-:-:S04]  /*2380*/  FMNMX.FTZ R2, R0, R14, !PT ;  /* 0x0000000e00027209 */ /* 0x000fc80007810000 */
[----:B------:R-:W-:-:S07]  /*2390*/  MOV R13, R2 ;  /* 0x00000002000d7202 */ /* 0x000fce0000000f00 */
[----:B------:R-:W-:Y:S05]  /*23a0*/  WARPSYNC.COLLECTIVE R15, `(.L_x_12000) ;  /* 0x000000000f087348 */ /* 0x000fea0003c00000 */
[----:B------:R0:W1:Y:S02]  /*23b0*/  SHFL.BFLY P6, R14, R13, R12, R11 ;  /* 0x0c00000c0d0e7389 */ /* 0x00006400000c000b */
[----:B01----:R-:W-:Y:S05]  /*23c0*/  ENDCOLLECTIVE ;  /* 0x000000000000791b */ /* 0x003fea0003800000 */
.L_x_12000:
[----:B------:R-:W-:Y:S01]  /*23d0*/  HFMA2 R12, -RZ, RZ, 0, 1.1920928955078125e-07 ;  /* 0x00000002ff0c7431 */ /* 0x000fe200000001ff */
[----:B------:R-:W-:-:S04]  /*23e0*/  FMNMX.FTZ R3, R2, R14, !PT ;  /* 0x0000000e02037209 */ /* 0x000fc80007810000 */
[----:B------:R-:W-:-:S07]  /*23f0*/  MOV R13, R3 ;  /* 0x00000003000d7202 */ /* 0x000fce0000000f00 */
[----:B------:R-:W-:Y:S05]  /*2400*/  WARPSYNC.COLLECTIVE R15, `(.L_x_12001) ;  /* 0x000000000f087348 */ /* 0x000fea0003c00000 */
[----:B------:R0:W1:Y:S02]  /*2410*/  SHFL.BFLY P6, R14, R13, R12, R11 ;  /* 0x0c00000c0d0e7389 */ /* 0x00006400000c000b */
[----:B01----:R-:W-:Y:S05]  /*2420*/  ENDCOLLECTIVE ;  /* 0x000000000000791b */ /* 0x003fea0003800000 */
.L_x_12001:
[----:B------:R-:W-:Y:S05]  /*2430*/  BRA `(.L_x_12002) ;  /* 0xffffffdc00a87947 */ /* 0x000fea000383ffff */
.L_x_12003:
        /* <DEDUP_REMOVED lines=12> */
.L_x_25810:


//--------------------- .text._ZN4vllm25paged_attention_v1_kernelIthLi96ELi16ELi128ELNS_18Fp8KVCacheDataTypeE1ELb0EEEvPT_PKS2_PKT0_S8_ifPKiSA_iPKfiiiSC_SC_iiiii --------------------------
	.section	.text._ZN4vllm25paged_attention_v1_kernelIthLi96ELi16ELi128ELNS_18Fp8KVCacheDataTypeE1ELb0EEEvPT_PKS2_PKT0_S8_ifPKiSA_iPKfiiiSC_SC_iiiii,"ax",@progbits
	.align	128
        .global         _ZN4vllm25paged_attention_v1_kernelIthLi96ELi16ELi128ELNS_18Fp8KVCacheDataTypeE1ELb0EEEvPT_PKS2_PKT0_S8_ifPKiSA_iPKfiiiSC_SC_iiiii
        .type           _ZN4vllm25paged_attention_v1_kernelIthLi96ELi16ELi128ELNS_18Fp8KVCacheDataTypeE1ELb0EEEvPT_PKS2_PKT0_S8_ifPKiSA_iPKfiiiSC_SC_iiiii,@function
        .size           _ZN4vllm25paged_attention_v1_kernelIthLi96ELi16ELi128ELNS_18Fp8KVCacheDataTypeE1ELb0EEEvPT_PKS2_PKT0_S8_ifPKiSA_iPKfiiiSC_SC_iiiii,(.L_x_25811 - _ZN4vllm25paged_attention_v1_kernelIthLi96ELi16ELi128ELNS_18Fp8KVCacheDataTypeE1ELb0EEEvPT_PKS2_PKT0_S8_ifPKiSA_iPKfiiiSC_SC_iiiii)
        .other          _ZN4vllm25paged_attention_v1_kernelIthLi96ELi16ELi128ELNS_18Fp8KVCacheDataTypeE1ELb0EEEvPT_PKS2_PKT0_S8_ifPKiSA_iPKfiiiSC_SC_iiiii,@"STO_CUDA_ENTRY STV_DEFAULT"
_ZN4vllm25paged_attention_v1_kernelIthLi96ELi16ELi128ELNS_18Fp8KVCacheDataTypeE1ELb0EEEvPT_PKS2_PKT0_S8_ifPKiSA_iPKfiiiSC_SC_iiiii:
.text._ZN4vllm25paged_attention_v1_kernelIthLi96ELi16ELi128ELNS_18Fp8KVCacheDataTypeE1ELb0EEEvPT_PKS2_PKT0_S8_ifPKiSA_iPKfiiiSC_SC_iiiii:
        /* <DEDUP_REMOVED lines=35> */
.L_x_12005:
[----:B------:R-:W-:Y:S05]  /*0230*/  BSYNC.RECONVERGENT B6 ;  /* 0x0000000000067941 */ /* 0x000fea0003800200 */
.L_x_12004:
        /* <DEDUP_REMOVED lines=10> */
.L_x_12035:
        /* <DEDUP_REMOVED lines=39> */
.L_x_12011:
        /* <DEDUP_REMOVED lines=11> */
.L_x_12010:
[----:B------:R-:W-:Y:S05]  /*0600*/  BSYNC.RECONVERGENT B1 ;  /* 0x0000000000017941 */ /* 0x000fea0003800200 */
.L_x_12009:
        /* <DEDUP_REMOVED lines=12> */
.L_x_12014:
        /* <DEDUP_REMOVED lines=100> */
.L_x_12013:
[----:B------:R-:W-:Y:S05]  /*0d10*/  BSYNC.RECONVERGENT B1 ;  /* 0x0000000000017941 */ /* 0x000fea0003800200 */
.L_x_12012:
        /* <DEDUP_REMOVED lines=55> */
.L_x_12016:
[----:B------:R-:W-:Y:S05]  /*1090*/  BSYNC.RECONVERGENT B1 ;  /* 0x0000000000017941 */ /* 0x000fea0003800200 */
.L_x_12015:
        /* <DEDUP_REMOVED lines=26> */
.L_x_12008:
[----:B------:R-:W-:Y:S05]  /*1240*/  BSYNC.RECONVERGENT B0 ;  /* 0x0000000000007941 */ /* 0x000fea0003800200 */
.L_x_12007:
        /* <DEDUP_REMOVED lines=39> */
.L_x_12021:
[----:B------:R-:W0:Y:S01]  /*14c0*/  LDS R3, [R6] ;  /* 0x0000000006037984 */ /* 0x000e220000000800 */
[----:B------:R-:W-:-:S04]  /*14d0*/  IADD3 R7, PT, PT, R7, 0x1, RZ ;  /* 0x0000000107077810 */ /* 0x000fc80007ffe0ff */
[----:B------:R-:W-:Y:S01]  /*14e0*/  ISETP.NE.AND P0, PT, R7, RZ, PT ;  /* 0x000000ff0700720c */ /* 0x000fe20003f05270 */
[----:B0-----:R-:W-:-:S05]  /*14f0*/  FMUL.FTZ R3, R3, R2 ;  /* 0x0000000203037220 */ /* 0x001fca0000410000 */
[----:B------:R0:W-:Y:S02]  /*1500*/  STS [R6], R3 ;  /* 0x0000000306007388 */ /* 0x0001e40000000800 */
[----:B0-----:R-:W-:-:S05]  /*1510*/  IADD3 R6, PT, PT, R6, 0x200, RZ ;  /* 0x0000020006067810 */ /* 0x001fca0007ffe0ff */
[----:B------:R-:W-:Y:S05]  /*1520*/  @P0 BRA `(.L_x_12021) ;  /* 0xfffffffc00e40947 */ /* 0x000fea000383ffff */
.L_x_12020:
[----:B------:R-:W-:Y:S05]  /*1530*/  BSYNC.RECONVERGENT B1 ;  /* 0x0000000000017941 */ /* 0x000fea0003800200 */
.L_x_12019:
        /* <DEDUP_REMOVED lines=12> */
.L_x_12024:
        /* <DEDUP_REMOVED lines=52> */
.L_x_12023:
[----:B------:R-:W-:Y:S05]  /*1940*/  BSYNC.RECONVERGENT B1 ;  /* 0x0000000000017941 */ /* 0x000fea0003800200 */
.L_x_12022:
        /* <DEDUP_REMOVED lines=31> */
.L_x_12026:
[----:B------:R-:W-:Y:S05]  /*1b40*/  BSYNC.RECONVERGENT B1 ;  /* 0x0000000000017941 */ /* 0x000fea0003800200 */
.L_x_12025:
        /* <DEDUP_REMOVED lines=14> */
.L_x_12018:
[----:B------:R-:W-:Y:S05]  /*1c30*/  BSYNC.RECONVERGENT B0 ;  /* 0x0000000000007941 */ /* 0x000fea0003800200 */
.L_x_12017:
        /* <DEDUP_REMOVED lines=41> */
.L_x_12028:
[----:B------:R-:W-:Y:S05]  /*1ed0*/  BSYNC.RECONVERGENT B0 ;  /* 0x0000000000007941 */ /* 0x000fea0003800200 */
.L_x_12027:
        /* <DEDUP_REMOVED lines=22> */
.L_x_12030:
[----:B------:R-:W-:Y:S05]  /*2040*/  BSYNC.RECONVERGENT B0 ;  /* 0x0000000000007941 */ /* 0x000fea0003800200 */
.L_x_12029:
        /* <DEDUP_REMOVED lines=30> */
.L_x_12006:
[----:B------:R-:W-:Y:S01]  /*2230*/  HFMA2 R12, -RZ, RZ, 0, 9.5367431640625e-07 ;  /* 0x00000010ff0c7431 */ /* 0x000fe200000001ff */
[----:B------:R-:W-:Y:S02]  /*2240*/  MOV R11, 0x1f ;  /* 0x0000001f000b7802 */ /* 0x000fe40000000f00 */
[----:B------:R-:W-:-:S07]  /*2250*/  MOV R15, 0xffffffff ;  /* 0xffffffff000f7802 */ /* 0x000fce0000000f00 */
[----:B------:R-:W-:Y:S05]  /*2260*/  WARPSYNC.COLLECTIVE R15, `(.L_x_12031) ;  /* 0x000000000f087348 */ /* 0x000fea0003c00000 */
[----:B------:R0:W1:Y:S02]  /*2270*/  SHFL.BFLY P6, R14, R13, R12, R11 ;  /* 0x0c00000c0d0e7389 */ /* 0x00006400000c000b */
[----:B01----:R-:W-:Y:S05]  /*2280*/  ENDCOLLECTIVE ;  /* 0x000000000000791b */ /* 0x003fea0003800000 */
.L_x_12031:
[----:B------:R-:W-:Y:S01]  /*2290*/  HFMA2 R12, -RZ, RZ, 0, 4.76837158203125e-07 ;  /* 0x00000008ff0c7431 */ /* 0x000fe200000001ff */
[----:B------:R-:W-:-:S04]  /*22a0*/  FMNMX.FTZ R0, R14, -3.40282346638528859812e+38, !PT ;  /* 0xff7fffff0e007809 */ /* 0x000fc80007810000 */
[----:B------:R-:W-:-:S07]  /*22b0*/  MOV R13, R0 ;  /* 0x00000000000d7202 */ /* 0x000fce0000000f00 */
[----:B------:R-:W-:Y:S05]  /*22c0*/  WARPSYNC.COLLECTIVE R15, `(.L_x_12032) ;  /* 0x000000000f087348 */ /* 0x000fea0003c00000 */
[----:B------:R0:W1:Y:S02]  /*22d0*/  SHFL.BFLY P6, R14, R13, R12, R11 ;  /* 0x0c00000c0d0e7389 */ /* 0x00006400000c000b */
[----:B01----:R-:W-:Y:S05]  /*22e0*/  ENDCOLLECTIVE ;  /* 0x000000000000791b */ /* 0x003fea0003800000 */
.L_x_12032:
[----:B------:R-:W-:Y:S01]  /*22f0*/  HFMA2 R12, -RZ, RZ, 0, 2.384185791015625e-07 ;  /* 0x00000004ff0c7431 */ /* 0x000fe200000001ff */
[----:B------:R-:W-:-:S04]  /*2300*/  FMNMX.FTZ R2, R0, R14, !PT ;  /* 0x0000000e00027209 */ /* 0x000fc80007810000 */
[----:B------:R-:W-:-:S07]  /*2310*/  MOV R13, R2 ;  /* 0x00000002000d7202 */ /* 0x000fce0000000f00 */
[----:B------:R-:W-:Y:S05]  /*2320*/  WARPSYNC.COLLECTIVE R15, `(.L_x_12033) ;  /* 0x000000000f087348 */ /* 0x000fea0003c00000 */
[----:B------:R0:W1:Y:S02]  /*2330*/  SHFL.BFLY P6, R14, R13, R12, R11 ;  /* 0x0c00000c0d0e7389 */ /* 0x00006400000c000b */
[----:B01----:R-:W-:Y:S05]  /*2340*/  ENDCOLLECTIVE ;  /* 0x000000000000791b */ /* 0x003fea0003800000 */
.L_x_12033:
[----:B------:R-:W-:Y:S01]  /*2350*/  HFMA2 R12, -RZ, RZ, 0, 1.1920928955078125e-07 ;  /* 0x00000002ff0c7431 */ /* 0x000fe200000001ff */
[----:B------:R-:W-:-:S04]  /*2360*/  FMNMX.FTZ R3, R2, R14, !PT ;  /* 0x0000000e02037209 */ /* 0x000fc80007810000 */
[----:B------:R-:W-:-:S07]  /*2370*/  MOV R13, R3 ;  /* 0x00000003000d7202 */ /* 0x000fce0000000f00 */
[----:B------:R-:W-:Y:S05]  /*2380*/  WARPSYNC.COLLECTIVE R15, `(.L_x_12034) ;  /* 0x000000000f087348 */ /* 0x000fea0003c00000 */
[----:B------:R0:W1:Y:S02]  /*2390*/  SHFL.BFLY P6, R14, R13, R12, R11 ;  /* 0x0c00000c0d0e7389 */ /* 0x00006400000c000b */
[----:B01----:R-:W-:Y:S05]  /*23a0*/  ENDCOLLECTIVE ;  /* 0x000000000000791b */ /* 0x003fea0003800000 */
.L_x_12034:
[----:B------:R-:W-:Y:S05]  /*23b0*/  BRA `(.L_x_12035) ;  /* 0xffffffdc00c87947 */ /* 0x000fea000383ffff */
.L_x_12036:
        /* <DEDUP_REMOVED lines=12> */
.L_x_25811:


//--------------------- .text._ZN4vllm25paged_attention_v1_kernelIthLi80ELi16ELi128ELNS_18Fp8KVCacheDataTypeE1ELb0EEEvPT_PKS2_PKT0_S8_ifPKiSA_iPKfiiiSC_SC_iiiii --------------------------
	.section	.text._ZN4vllm25paged_attention_v1_kernelIthLi80ELi16ELi128ELNS_18Fp8KVCacheDataTypeE1ELb0EEEvPT_PKS2_PKT0_S8_ifPKiSA_iPKfiiiSC_SC_iiiii,"ax",@progbits
	.align	128
        .global         _ZN4vllm25paged_attention_v1_kernelIthLi80ELi16ELi128ELNS_18Fp8KVCacheDataTypeE1ELb0EEEvPT_PKS2_PKT0_S8_ifPKiSA_iPKfiiiSC_SC_iiiii
        .type           _ZN4vllm25paged_attention_v1_kernelIthLi80ELi16ELi128ELNS_18Fp8KVCacheDataTypeE1ELb0EEEvPT_PKS2_PKT0_S8_ifPKiSA_iPKfiiiSC_SC_iiiii,@function
        .size           _ZN4vllm25paged_attention_v1_kernelIthLi80ELi16ELi128ELNS_18Fp8KVCacheDataTypeE1ELb0EEEvPT_PKS2_PKT0_S8_ifPKiSA_iPKfiiiSC_SC_iiiii,(.L_x_25812 - _ZN4vllm25paged_attention_v1_kernelIthLi80ELi16ELi128ELNS_18Fp8KVCacheDataTypeE1ELb0EEEvPT_PKS2_PKT0_S8_ifPKiSA_iPKfiiiSC_SC_iiiii)
        .other          _ZN4vllm25paged_attention_v1_kernelIthLi80ELi16ELi128ELNS_18Fp8KVCacheDataTypeE1ELb0EEEvPT_PKS2_PKT0_S8_ifPKiSA_iPKfiiiSC_SC_iiiii,@"STO_CUDA_ENTRY STV_DEFAULT"
_ZN4vllm25paged_attention_v1_kernelIthLi80ELi16ELi128ELNS_18Fp8KVCacheDataTypeE1ELb0EEEvPT_PKS2_PKT0_S8_ifPKiSA_iPKfiiiSC_SC_iiiii:
.text._ZN4vllm25paged_attention_v1_kernelIthLi80ELi16ELi128ELNS_18Fp8KVCacheDataTypeE1ELb0EEEvPT_PKS2_PKT0_S8_ifPKiSA_iPKfiiiSC_SC_iiiii:
        /* <DEDUP_REMOVED lines=35> */
.L_x_12038:
[----:B------:R-:W-:Y:S05]  /*0230*/  BSYNC.RECONVERGENT B6 ;  /* 0x0000000000067941 */ /* 0x000fea0003800200 */
.L_x_12037:
        /* <DEDUP_REMOVED lines=10> */
.L_x_12068:
        /* <DEDUP_REMOVED lines=39> */
.L_x_12044:
        /* <DEDUP_REMOVED lines=11> */
.L_x_12043:
[----:B------:R-:W-:Y:S05]  /*0600*/  BSYNC.RECONVERGENT B1 ;  /* 0x0000000000017941 */ /* 0x000fea0003800200 */
.L_x_12042:
        /* <DEDUP_REMOVED lines=12> */
.L_x_12047:
        /* <DEDUP_REMOVED lines=100> */
.L_x_12046:
[----:B------:R-:W-:Y:S05]  /*0d10*/  BSYNC.RECONVERGENT B1 ;  /* 0x0000000000017941 */ /* 0x000fea0003800200 */
.L_x_12045:
        /* <DEDUP_REMOVED lines=55> */
.L_x_12049:
[----:B------:R-:W-:Y:S05]  /*1090*/  BSYNC.RECONVERGENT B1 ;  /* 0x0000000000017941 */ /* 0x000fea0003800200 */
.L_x_12048:
        /* <DEDUP_REMOVED lines=26> */
.L_x_12041:
[----:B------:R-:W-:Y:S05]  /*1240*/  BSYNC.RECONVERGENT B0 ;  /* 0x0000000000007941 */ /* 0x000fea0003800200 */
.L_x_12040:
        /* <DEDUP_REMOVED lines=39> */
.L_x_12054:
[----:B------:R-:W0:Y:S01]  /*14c0*/  LDS R3, [R6] ;  /* 0x0000000006037984 */ /* 0x000e220000000800 */
[----:B------:R-:W-:-:S04]  /*14d0*/  IADD3 R7, PT, PT, R7, 0x1, RZ ;  /* 0x0000000107077810 */ /* 0x000fc80007ffe0ff */
[----:B------:R-:W-:Y:S01]  /*14e0*/  ISETP.NE.AND P0, PT, R7, RZ, PT ;  /* 0x000000ff0700720c */ /* 0x000fe20003f05270 */
[----:B0-----:R-:W-:-:S05]  /*14f0*/  FMUL.FTZ R3, R3, R2 ;  /* 0x0000000203037220 */ /* 0x001fca0000410000 */
[----:B------:R0:W-:Y:S02]  /*1500*/  STS [R6], R3 ;  /* 0x0000000306007388 */ /* 0x0001e40000000800 */
[----:B0-----:R-:W-:-:S05]  /*1510*/  IADD3 R6, PT, PT, R6, 0x200, RZ ;  /* 0x0000020006067810 */ /* 0x001fca0007ffe0ff */
[----:B------:R-:W-:Y:S05]  /*1520*/  @P0 BRA `(.L_x_12054) ;  /* 0xfffffffc00e40947 */ /* 0x000fea000383ffff */
.L_x_12053:
[----:B------:R-:W-:Y:S05]  /*1530*/  BSYNC.RECONVERGENT B1 ;  /* 0x0000000000017941 */ /* 0x000fea0003800200 */
.L_x_12052:
        /* <DEDUP_REMOVED lines=12> */
.L_x_12057:
        /* <DEDUP_REMOVED lines=52> */
.L_x_12056:
[----:B------:R-:W-:Y:S05]  /*1940*/  BSYNC.RECONVERGENT B1 ;  /* 0x0000000000017941 */ /* 0x000fea0003800200 */
.L_x_12055:
        /* <DEDUP_REMOVED lines=31> */
.L_x_12059:
[----:B------:R-:W-:Y:S05]  /*1b40*/  BSYNC.RECONVERGENT B1 ;  /* 0x0000000000017941 */ /* 0x000fea0003800200 */
.L_x_12058:
        /* <DEDUP_REMOVED lines=14> */
.L_x_12051:
[----:B------:R-:W-:Y:S05]  /*1c30*/  BSYNC.RECONVERGENT B0 ;  /* 0x0000000000007941 */ /* 0x000fea0003800200 */
.L_x_12050:
        /* <DEDUP_REMOVED lines=38> */
.L_x_12061:
[----:B------:R-:W-:Y:S05]  /*1ea0*/  BSYNC.RECONVERGENT B0 ;  /* 0x0000000000007941 */ /* 0x000fea0003800200 */
.L_x_12060:
        /* <DEDUP_REMOVED lines=19> */
.L_x_12063:
[----:B------:R-:W-:Y:S05]  /*1fe0*/  BSYNC.RECONVERGENT B0 ;  /* 0x0000000000007941 */ /* 0x000fea0003800200 */
.L_x_12062:
        /* <DEDUP_REMOVED lines=28> */
.L_x_12039:
[----:B------:R-:W-:Y:S01]  /*21b0*/  HFMA2 R11, -RZ, RZ, 0, 1.847743988037109375e-06 ;  /* 0x0000001fff0b7431 */ /* 0x000fe200000001ff */
[----:B------:R-:W-:Y:S02]  /*21c0*/  MOV R12, 0x10 ;  /* 0x00000010000c7802 */ /* 0x000fe40000000f00 */
[----:B------:R-:W-:-:S07]  /*21d0*/  MOV R15, 0xffffffff ;  /* 0xffffffff000f7802 */ /* 0x000fce0000000f00 */
[----:B------:R-:W-:Y:S05]  /*21e0*/  WARPSYNC.COLLECTIVE R15, `(.L_x_12064) ;  /* 0x000000000f087348 */ /* 0x000fea0003c00000 */
[----:B------:R0:W1:Y:S02]  /*21f0*/  SHFL.BFLY P6, R14, R13, R12, R11 ;  /* 0x0c00000c0d0e7389 */ /* 0x00006400000c000b */
[----:B01----:R-:W-:Y:S05]  /*2200*/  ENDCOLLECTIVE ;  /* 0x000000000000791b */ /* 0x003fea0003800000 */
.L_x_12064:
[----:B------:R-:W-:Y:S01]  /*2210*/  HFMA2 R12, -RZ, RZ, 0, 4.76837158203125e-07 ;  /* 0x00000008ff0c7431 */ /* 0x000fe200000001ff */
[----:B------:R-:W-:-:S04]  /*2220*/  FMNMX.FTZ R0, R14, -3.40282346638528859812e+38, !PT ;  /* 0xff7fffff0e007809 */ /* 0x000fc80007810000 */
[----:B------:R-:W-:-:S07]  /*2230*/  MOV R13, R0 ;  /* 0x00000000000d7202 */ /* 0x000fce0000000f00 */
[----:B------:R-:W-:Y:S05]  /*2240*/  WARPSYNC.COLLECTIVE R15, `(.L_x_12065) ;  /* 0x000000000f087348 */ /* 0x000fea0003c00000 */
[----:B------:R0:W1:Y:S02]  /*2250*/  SHFL.BFLY P6, R14, R13, R12, R11 ;  /* 0x0c00000c0d0e7389 */ /* 0x00006400000c000b */
[----:B01----:R-:W-:Y:S05]  /*2260*/  ENDCOLLECTIVE ;  /* 0x000000000000791b */ /* 0x003fea0003800000 */
.L_x_12065:
[----:B------:R-:W-:Y:S01]  /*2270*/  HFMA2 R12, -RZ, RZ, 0, 2.384185791015625e-07 ;  /* 0x00000004ff0c7431 */ /* 0x000fe200000001ff */
[----:B------:R-:W-:-:S04]  /*2280*/  FMNMX.FTZ R2, R0, R14, !PT ;  /* 0x0000000e00027209 */ /* 0x000fc80007810000 */
[----:B------:R-:W-:-:S07]  /*2290*/  MOV R13, R2 ;  /* 0x00000002000d7202 */ /* 0x000fce0000000f00 */
[----:B------:R-:W-:Y:S05]  /*22a0*/  WARPSYNC.COLLECTIVE R15, `(.L_x_12066) ;  /* 0x000000000f087348 */ /* 0x000fea0003c00000 */
[----:B------:R0:W1:Y:S02]  /*22b0*/  SHFL.BFLY P6, R14, R13, R12, R11 ;  /* 0x0c00000c0d0e7389 */ /* 0x00006400000c000b */
[----:B01----:R-:W-:Y:S05]  /*22c0*/  ENDCOLLECTIVE ;  /* 0x000000000000791b */ /* 0x003fea0003800000 */
.L_x_12066:
[----:B------:R-:W-:Y:S01]  /*22d0*/  HFMA2 R12, -RZ, RZ, 0, 1.1920928955078125e-07 ;  /* 0x00000002ff0c7431 */ /* 0x000fe200000001ff */
[----:B------:R-:W-:-:S04]  /*22e0*/  FMNMX.FTZ R3, R2, R14, !PT ;  /* 0x0000000e02037209 */ /* 0x000fc80007810000 */
[----:B------:R-:W-:-:S07]  /*22f0*/  MOV R13, R3 ;  /* 0x00000003000d7202 */ /* 0x000fce0000000f00 */
[----:B------:R-:W-:Y:S05]  /*2300*/  WARPSYNC.COLLECTIVE R15, `(.L_x_12067) ;  /* 0x000000000f087348 */ /* 0x000fea0003c00000 */
[----:B------:R0:W1:Y:S02]  /*2310*/  SHFL.BFLY P6, R14, R13, R12, R11 ;  /* 0x0c00000c0d0e7389 */ /* 0x00006400000c000b */
[----:B01----:R-:W-:Y:S05]  /*2320*/  ENDCOLLECTIVE ;  /* 0x000000000000791b */ /* 0x003fea0003800000 */
.L_x_12067:
[----:B------:R-:W-:Y:S05]  /*2330*/  BRA `(.L_x_12068) ;  /* 0xffffffdc00e87947 */ /* 0x000fea000383ffff */
.L_x_12069:
        /* <DEDUP_REMOVED lines=12> */
.L_x_25812:


//--------------------- .text._ZN4vllm25paged_attention_v1_kernelIthLi64ELi16ELi128ELNS_18Fp8KVCacheDataTypeE1ELb0EEEvPT_PKS2_PKT0_S8_ifPKiSA_iPKfiiiSC_SC_iiiii --------------------------
	.section	.text._ZN4vllm25paged_attention_v1_kernelIthLi64ELi16ELi128ELNS_18Fp8KVCacheDataTypeE1ELb0EEEvPT_PKS2_PKT0_S8_ifPKiSA_iPKfiiiSC_SC_iiiii,"ax",@progbits
	.align	128
        .global         _ZN4vllm25paged_attention_v1_kernelIthLi64ELi16ELi128ELNS_18Fp8KVCacheDataTypeE1ELb0EEEvPT_PKS2_PKT0_S8_ifPKiSA_iPKfiiiSC_SC_iiiii
        .type           _ZN4vllm25paged_attention_v1_kernelIthLi64ELi16ELi128ELNS_18Fp8KVCacheDataTypeE1ELb0EEEvPT_PKS2_PKT0_S8_ifPKiSA_iPKfiiiSC_SC_iiiii,@function
        .size           _ZN4vllm25paged_attention_v1_kernelIthLi64ELi16ELi128ELNS_18Fp8KVCacheDataTypeE1ELb0EEEvPT_PKS2_PKT0_S8_ifPKiSA_iPKfiiiSC_SC_iiiii,(.L_x_25813 - _ZN4vllm25paged_attention_v1_kernelIthLi64ELi16ELi128ELNS_18Fp8KVCacheDataTypeE1ELb0EEEvPT_PKS2_PKT0_S8_ifPKiSA_iPKfiiiSC_SC_iiiii)
        .other          _ZN4vllm25paged_attention_v1_kernelIthLi64ELi16ELi128ELNS_18Fp8KVCacheDataTypeE1ELb0EEEvPT_PKS2_PKT0_S8_ifPKiSA_iPKfiiiSC_SC_iiiii,@"STO_CUDA_ENTRY STV_DEFAULT"
_ZN4vllm25paged_attention_v1_kernelIthLi64ELi16ELi128ELNS_18Fp8KVCacheDataTypeE1ELb0EEEvPT_PKS2_PKT0_S8_ifPKiSA_iPKfiiiSC_SC_iiiii:
.text._ZN4vllm25paged_attention_v1_kernelIthLi64ELi16ELi128ELNS_18Fp8KVCacheDataTypeE1ELb0EEEvPT_PKS2_PKT0_S8_ifPKiSA_iPKfiiiSC_SC_iiiii:
        /* <DEDUP_REMOVED lines=35> */
.L_x_12071:
[----:B------:R-:W-:Y:S05]  /*0230*/  BSYNC.RECONVERGENT B6 ;  /* 0x0000000000067941 */ /* 0x000fea0003800200 */
.L_x_12070:
        /* <DEDUP_REMOVED lines=10> */
.L_x_12097:
        /* <DEDUP_REMOVED lines=39> */
.L_x_12077:
        /* <DEDUP_REMOVED lines=11> */
.L_x_12076:
[----:B------:R-:W-:Y:S05]  /*0600*/  BSYNC.RECONVERGENT B1 ;  /* 0x0000000000017941 */ /* 0x000fea0003800200 */
.L_x_12075:
        /* <DEDUP_REMOVED lines=12> */
.L_x_12080:
        /* <DEDUP_REMOVED lines=100> */
.L_x_12079:
[----:B------:R-:W-:Y:S05]  /*0d10*/  BSYNC.RECONVERGENT B1 ;  /* 0x0000000000017941 */ /* 0x000fea0003800200 */
.L_x_12078:
        /* <DEDUP_REMOVED lines=55> */
.L_x_12082:
[----:B------:R-:W-:Y:S05]  /*1090*/  BSYNC.RECONVERGENT B1 ;  /* 0x0000000000017941 */ /* 0x000fea0003800200 */
.L_x_12081:
        /* <DEDUP_REMOVED lines=26> */
.L_x_12074:
[----:B------:R-:W-:Y:S05]  /*1240*/  BSYNC.RECONVERGENT B0 ;  /* 0x0000000000007941 */ /* 0x000fea0003800200 */
.L_x_12073:
        /* <DEDUP_REMOVED lines=39> */
.L_x_12087:
[----:B------:R-:W0:Y:S01]  /*14c0*/  LDS R3, [R6] ;  /* 0x0000000006037984 */ /* 0x000e220000000800 */
[----:B------:R-:W-:-:S04]  /*14d0*/  IADD3 R7, PT, PT, R7, 0x1, RZ ;  /* 0x0000000107077810 */ /* 0x000fc80007ffe0ff */
[----:B------:R-:W-:Y:S01]  /*14e0*/  ISETP.NE.AND P0, PT, R7, RZ, PT ;  /* 0x000000ff0700720c */ /* 0x000fe20003f05270 */
[----:B0-----:R-:W-:-:S05]  /*14f0*/  FMUL.FTZ R3, R3, R2 ;  /* 0x0000000203037220 */ /* 0x001fca0000410000 */
[----:B------:R0:W-:Y:S02]  /*1500*/  STS [R6], R3 ;  /* 0x0000000306007388 */ /* 0x0001e40000000800 */
[----:B0-----:R-:W-:-:S05]  /*1510*/  VIADD R6, R6, 0x200 ;  /* 0x0000020006067836 */ /* 0x001fca0000000000 */
[----:B------:R-:W-:Y:S05]  /*1520*/  @P0 BRA `(.L_x_12087) ;  /* 0xfffffffc00e40947 */ /* 0x000fea000383ffff */
.L_x_12086:
[----:B------:R-:W-:Y:S05]  /*1530*/  BSYNC.RECONVERGENT B1 ;  /* 0x0000000000017941 */ /* 0x000fea0003800200 */
.L_x_12085:
        /* <DEDUP_REMOVED lines=12> */
.L_x_12090:
        /* <DEDUP_REMOVED lines=52> */
.L_x_12089:
[----:B------:R-:W-:Y:S05]  /*1940*/  BSYNC.RECONVERGENT B1 ;  /* 0x0000000000017941 */ /* 0x000fea0003800200 */
.L_x_12088:
        /* <DEDUP_REMOVED lines=31> */
.L_x_12092:
[----:B------:R-:W-:Y:S05]  /*1b40*/  BSYNC.RECONVERGENT B1 ;  /* 0x0000000000017941 */ /* 0x000fea0003800200 */
.L_x_12091:
        /* <DEDUP_REMOVED lines=14> */
.L_x_12084:
[----:B------:R-:W-:Y:S05]  /*1c30*/  BSYNC.RECONVERGENT B0 ;  /* 0x0000000000007941 */ /* 0x000fea0003800200 */
.L_x_12083:
        /* <DEDUP_REMOVED lines=73> */
.L_x_12072:
[----:B------:R-:W-:Y:S02]  /*20d0*/  HFMA2 R11, -RZ, RZ, 0, 1.847743988037109375e-06 ;  /* 0x0000001fff0b7431 */ /* 0x000fe400000001ff */
[----:B------:R-:W-:Y:S01]  /*20e0*/  IMAD.MOV.U32 R12, RZ, RZ, 0x10 ;  /* 0x00000010ff0c7424 */ /* 0x000fe200078e00ff */
[----:B------:R-:W-:-:S07]  /*20f0*/  MOV R15, 0xffffffff ;  /* 0xffffffff000f7802 */ /* 0x000fce0000000f00 */
[----:B------:R-:W-:Y:S05]  /*2100*/  WARPSYNC.COLLECTIVE R15, `(.L_x_12093) ;  /* 0x000000000f087348 */ /* 0x000fea0003c00000 */
[----:B------:R0:W1:Y:S02]  /*2110*/  SHFL.BFLY P6, R14, R13, R12, R11 ;  /* 0x0c00000c0d0e7389 */ /* 0x00006400000c000b */
[----:B01----:R-:W-:Y:S05]  /*2120*/  ENDCOLLECTIVE ;  /* 0x000000000000791b */ /* 0x003fea0003800000 */
.L_x_12093:
[----:B------:R-:W-:Y:S01]  /*2130*/  HFMA2 R12, -RZ, RZ, 0, 4.76837158203125e-07 ;  /* 0x00000008ff0c7431 */ /* 0x000fe200000001ff */
[----:B------:R-:W-:-:S04]  /*2140*/  FMNMX.FTZ R0, R14, -3.40282346638528859812e+38, !PT ;  /* 0xff7fffff0e007809 */ /* 0x000fc80007810000 */
[----:B------:R-:W-:-:S07]  /*2150*/  MOV R13, R0 ;  /* 0x00000000000d7202 */ /* 0x000fce0000000f00 */
[----:B------:R-:W-:Y:S05]  /*2160*/  WARPSYNC.COLLECTIVE R15, `(.L_x_12094) ;  /* 0x000000000f087348 */ /* 0x000fea0003c00000 */
[----:B------:R0:W1:Y:S02]  /*2170*/  SHFL.BFLY P6, R14, R13, R12, R11 ;  /* 0x0c00000c0d0e7389 */ /* 0x00006400000c000b */
[----:B01----:R-:W-:Y:S05]  /*2180*/  ENDCOLLECTIVE ;  /* 0x000000000000791b */ /* 0x003fea0003800000 */
.L_x_12094:
[----:B------:R-:W-:Y:S01]  /*2190*/  HFMA2 R12, -RZ, RZ, 0, 2.384185791015625e-07 ;  /* 0x00000004ff0c7431 */ /* 0x000fe200000001ff */
[----:B------:R-:W-:-:S04]  /*21a0*/  FMNMX.FTZ R2, R0, R14, !PT ;  /* 0x0000000e00027209 */ /* 0x000fc80007810000 */
[----:B------:R-:W-:-:S07]  /*21b0*/  MOV R13, R2 ;  /* 0x00000002000d7202 */ /* 0x000fce0000000f00 */
[----:B------:R-:W-:Y:S05]  /*21c0*/  WARPSYNC.COLLECTIVE R15, `(.L_x_12095) ;  /* 0x000000000f087348 */ /* 0x000fea0003c00000 */
[----:B------:R0:W1:Y:S02]  /*21d0*/  SHFL.BFLY P6, R14, R13, R12, R11 ;  /* 0x0c00000c0d0e7389 */ /* 0x00006400000c000b */
[----:B01----:R-:W-:Y:S05]  /*21e0*/  ENDCOLLECTIVE ;  /* 0x000000000000791b */ /* 0x003fea0003800000 */
.L_x_12095:
[----:B------:R-:W-:Y:S01]  /*21f0*/  HFMA2 R12, -RZ, RZ, 0, 1.1920928955078125e-07 ;  /* 0x00000002ff0c7431 */ /* 0x000fe200000001ff */
[----:B------:R-:W-:-:S04]  /*2200*/  FMNMX.FTZ R3, R2, R14, !PT ;  /* 0x0000000e02037209 */ /* 0x000fc80007810000 */
[----:B------:R-:W-:-:S07]  /*2210*/  MOV R13, R3 ;  /* 0x00000003000d7202 */ /* 0x000fce0000000f00 */
[----:B------:R-:W-:Y:S05]  /*2220*/  WARPSYNC.COLLECTIVE R15, `(.L_x_12096) ;  /* 0x000000000f087348 */ /* 0x000fea0003c00000 */
[----:B------:R0:W1:Y:S02]  /*2230*/  SHFL.BFLY P6, R14, R13, R12, R11 ;  /* 0x0c00000c0d0e7389 */ /* 0x00006400000c000b */
[----:B01----:R-:W-:Y:S05]  /*2240*/  ENDCOLLECTIVE ;  /* 0x000000000000791b */ /* 0x003fea0003800000 */
.L_x_12096:
[----:B------:R-:W-:Y:S05]  /*2250*/  BRA `(.L_x_12097) ;  /* 0xffffffe000207947 */ /* 0x000fea000383ffff */
.L_x_12098:
        /* <DEDUP_REMOVED lines=10> */
.L_x_25813:


//--------------------- .text._ZN4vllm25paged_attention_v1_kernelIthLi32ELi16ELi128ELNS_18Fp8KVCacheDataTypeE1ELb0EEEvPT_PKS2_PKT0_S8_ifPKiSA_iPKfiiiSC_SC_iiiii --------------------------
	.section	.text._ZN4vllm25paged_attention_v1_kernelIthLi32ELi16ELi128ELNS_18Fp8KVCacheDataTypeE1ELb0EEEvPT_PKS2_PKT0_S8_ifPKiSA_iPKfiiiSC_SC_iiiii,"ax",@progbits
	.align	128
        .global         _ZN4vllm25paged_attention_v1_kernelIthLi32ELi16ELi128ELNS_18Fp8KVCacheDataTypeE1ELb0EEEvPT_PKS2_PKT0_S8_ifPKiSA_iPKfiiiSC_SC_iiiii
        .type           _ZN4vllm25paged_attention_v1_kernelIthLi32ELi16ELi128ELNS_18Fp8KVCacheDataTypeE1ELb0EEEvPT_PKS2_PKT0_S8_ifPKiSA_iPKfiiiSC_SC_iiiii,@function
        .size           _ZN4vllm25paged_attention_v1_kernelIthLi32ELi16ELi128ELNS_18Fp8KVCacheDataTypeE1ELb0EEEvPT_PKS2_PKT0_S8_ifPKiSA_iPKfiiiSC_SC_iiiii,(.L_x_25814 - _ZN4vllm25paged_attention_v1_kernelIthLi32ELi16ELi128ELNS_18Fp8KVCacheDataTypeE1ELb0EEEvPT_PKS2_PKT0_S8_ifPKiSA_iPKfiiiSC_SC_iiiii)
        .other          _ZN4vllm25paged_attention_v1_kernelIthLi32ELi16ELi128ELNS_18Fp8KVCacheDataTypeE1ELb0EEEvPT_PKS2_PKT0_S8_ifPKiSA_iPKfiiiSC_SC_iiiii,@"STO_CUDA_ENTRY STV_DEFAULT"
_ZN4vllm25paged_attention_v1_kernelIthLi32ELi16ELi128ELNS_18Fp8KVCacheDataTypeE1ELb0EEEvPT_PKS2_PKT0_S8_ifPKiSA_iPKfiiiSC_SC_iiiii:
.text._ZN4vllm25paged_attention_v1_kernelIthLi32ELi16ELi128ELNS_18Fp8KVCacheDataTypeE1ELb0EEEvPT_PKS2_PKT0_S8_ifPKiSA_iPKfiiiSC_SC_iiiii:
        /* <DEDUP_REMOVED lines=35> */
.L_x_12100:
[----:B------:R-:W-:Y:S05]  /*0230*/  BSYNC.RECONVERGENT B6 ;  /* 0x0000000000067941 */ /* 0x000fea0003800200 */
.L_x_12099:
        /* <DEDUP_REMOVED lines=10> */
.L_x_12126:
        /* <DEDUP_REMOVED lines=39> */
.L_x_12106:
        /* <DEDUP_REMOVED lines=11> */
.L_x_12105:
[----:B------:R-:W-:Y:S05]  /*0600*/  BSYNC.RECONVERGENT B1 ;  /* 0x0000000000017941 */ /* 0x000fea0003800200 */
.L_x_12104:
        /* <DEDUP_REMOVED lines=12> */
.L_x_12109:
        /* <DEDUP_REMOVED lines=100> */
.L_x_12108:
[----:B------:R-:W-:Y:S05]  /*0d10*/  BSYNC.RECONVERGENT B1 ;  /* 0x0000000000017941 */ /* 0x000fea0003800200 */
.L_x_12107:
        /* <DEDUP_REMOVED lines=55> */
.L_x_12111:
[----:B------:R-:W-:Y:S05]  /*1090*/  BSYNC.RECONVERGENT B1 ;  /* 0x0000000000017941 */ /* 0x000fea0003800200 */
.L_x_12110:
        /* <DEDUP_REMOVED lines=26> */
.L_x_12103:
[----:B------:R-:W-:Y:S05]  /*1240*/  BSYNC.RECONVERGENT B0 ;  /* 0x0000000000007941 */ /* 0x000fea0003800200 */
.L_x_12102:
        /* <DEDUP_REMOVED lines=39> */
.L_x_12116:
[----:B------:R-:W0:Y:S01]  /*14c0*/  LDS R3, [R6] ;  /* 0x0000000006037984 */ /* 0x000e220000000800 */
[----:B------:R-:W-:-:S05]  /*14d0*/  VIADD R7, R7, 0x1 ;  /* 0x0000000107077836 */ /* 0x000fca0000000000 */
[----:B------:R-:W-:Y:S01]  /*14e0*/  ISETP.NE.AND P0, PT, R7, RZ, PT ;  /* 0x000000ff0700720c */ /* 0x000fe20003f05270 */
[----:B0-----:R-:W-:-:S05]  /*14f0*/  FMUL.FTZ R3, R3, R2 ;  /* 0x0000000203037220 */ /* 0x001fca0000410000 */
[----:B------:R0:W-:Y:S02]  /*1500*/  STS [R6], R3 ;  /* 0x0000000306007388 */ /* 0x0001e40000000800 */
[----:B0-----:R-:W-:-:S05]  /*1510*/  IADD3 R6, PT, PT, R6, 0x200, RZ ;  /* 0x0000020006067810 */ /* 0x001fca0007ffe0ff */
[----:B------:R-:W-:Y:S05]  /*1520*/  @P0 BRA `(.L_x_12116) ;  /* 0xfffffffc00e40947 */ /* 0x000fea000383ffff */
.L_x_12115:
[----:B------:R-:W-:Y:S05]  /*1530*/  BSYNC.RECONVERGENT B1 ;  /* 0x0000000000017941 */ /* 0x000fea0003800200 */
.L_x_12114:
        /* <DEDUP_REMOVED lines=12> */
.L_x_12119:
        /* <DEDUP_REMOVED lines=52> */
.L_x_12118:
[----:B------:R-:W-:Y:S05]  /*1940*/  BSYNC.RECONVERGENT B1 ;  /* 0x0000000000017941 */ /* 0x000fea0003800200 */
.L_x_12117:
        /* <DEDUP_REMOVED lines=31> */
.L_x_12121:
[----:B------:R-:W-:Y:S05]  /*1b40*/  BSYNC.RECONVERGENT B1 ;  /* 0x0000000000017941 */ /* 0x000fea0003800200 */
.L_x_12120:
        /* <DEDUP_REMOVED lines=14> */
.L_x_12113:
[----:B------:R-:W-:Y:S05]  /*1c30*/  BSYNC.RECONVERGENT B0 ;  /* 0x0000000000007941 */ /* 0x000fea0003800200 */
.L_x_12112:
        /* <DEDUP_REMOVED lines=56> */
.L_x_12101:
[----:B------:R-:W-:Y:S02]  /*1fc0*/  HFMA2 R11, -RZ, RZ, 0, 1.847743988037109375e-06 ;  /* 0x0000001fff0b7431 */ /* 0x000fe400000001ff */
[----:B------:R-:W-:Y:S01]  /*1fd0*/  IMAD.MOV.U32 R12, RZ, RZ, 0x10 ;  /* 0x00000010ff0c7424 */ /* 0x000fe200078e00ff */
[----:B------:R-:W-:-:S07]  /*1fe0*/  MOV R15, 0xffffffff ;  /* 0xffffffff000f7802 */ /* 0x000fce0000000f00 */
[----:B------:R-:W-:Y:S05]  /*1ff0*/  WARPSYNC.COLLECTIVE R15, `(.L_x_12122) ;  /* 0x000000000f087348 */ /* 0x000fea0003c00000 */
[----:B------:R0:W1:Y:S02]  /*2000*/  SHFL.BFLY P6, R14, R13, R12, R11 ;  /* 0x0c00000c0d0e7389 */ /* 0x00006400000c000b */
[----:B01----:R-:W-:Y:S05]  /*2010*/  ENDCOLLECTIVE ;  /* 0x000000000000791b */ /* 0x003fea0003800000 */
.L_x_12122:
[----:B------:R-:W-:Y:S01]  /*2020*/  HFMA2 R12, -RZ, RZ, 0, 4.76837158203125e-07 ;  /* 0x00000008ff0c7431 */ /* 0x000fe200000001ff */
[----:B------:R-:W-:-:S04]  /*2030*/  FMNMX.FTZ R0, R14, -3.40282346638528859812e+38, !PT ;  /* 0xff7fffff0e007809 */ /* 0x000fc80007810000 */
[----:B------:R-:W-:-:S07]  /*2040*/  MOV R13, R0 ;  /* 0x00000000000d7202 */ /* 0x000fce0000000f00 */
[----:B------:R-:W-:Y:S05]  /*2050*/  WARPSYNC.COLLECTIVE R15, `(.L_x_12123) ;  /* 0x000000000f087348 */ /* 0x000fea0003c00000 */
[----:B------:R0:W1:Y:S02]  /*2060*/  SHFL.BFLY P6, R14, R13, R12, R11 ;  /* 0x0c00000c0d0e7389 */ /* 0x00006400000c000b */
[----:B01----:R-:W-:Y:S05]  /*2070*/  ENDCOLLECTIVE ;  /* 0x000000000000791b */ /* 0x003fea0003800000 */
.L_x_12123:
[----:B------:R-:W-:Y:S01]  /*2080*/  HFMA2 R12, -RZ, RZ, 0, 2.384185791015625e-07 ;  /* 0x00000004ff0c7431 */ /* 0x000fe200000001ff */
[----:B------:R-:W-:-:S04]  /*2090*/  FMNMX.FTZ R2, R0, R14, !PT ;  /* 0x0000000e00027209 */ /* 0x000fc80007810000 */
[----:B------:R-:W-:-:S07]  /*20a0*/  MOV R13, R2 ;  /* 0x00000002000d7202 */ /* 0x000fce0000000f00 */
[----:B------:R-:W-:Y:S05]  /*20b0*/  WARPSYNC.COLLECTIVE R15, `(.L_x_12124) ;  /* 0x000000000f087348 */ /* 0x000fea0003c00000 */
[----:B------:R0:W1:Y:S02]  /*20c0*/  SHFL.BFLY P6, R14, R13, R12, R11 ;  /* 0x0c00000c0d0e7389 */ /* 0x00006400000c000b */
[----:B01----:R-:W-:Y:S05]  /*20d0*/  ENDCOLLECTIVE ;  /* 0x000000000000791b */ /* 0x003fea0003800000 */
.L_x_12124:
[----:B------:R-:W-:Y:S01]  /*20e0*/  HFMA2 R12, -RZ, RZ, 0, 1.1920928955078125e-07 ;  /* 0x00000002ff0c7431 */ /* 0x000fe200000001ff */
[----:B------:R-:W-:-:S04]  /*20f0*/  FMNMX.FTZ R3, R2, R14, !PT ;  /* 0x0000000e02037209 */ /* 0x000fc80007810000 */
[----:B------:R-:W-:-:S07]  /*2100*/  MOV R13, R3 ;  /* 0x00000003000d7202 */ /* 0x000fce0000000f00 */
[----:B------:R-:W-:Y:S05]  /*2110*/  WARPSYNC.COLLECTIVE R15, `(.L_x_12125) ;  /* 0x000000000f087348 */ /* 0x000fea0003c00000 */
[----:B------:R0:W1:Y:S02]  /*2120*/  SHFL.BFLY P6, R14, R13, R12, R11 ;  /* 0x0c00000c0d0e7389 */ /* 0x00006400000c000b */
[----:B01----:R-:W-:Y:S05]  /*2130*/  ENDCOLLECTIVE ;  /* 0x000000000000791b */ /* 0x003fea0003800000 */
.L_x_12125:
[----:B------:R-:W-:Y:S05]  /*2140*/  BRA `(.L_x_12126) ;  /* 0xffffffe000647947 */ /* 0x000fea000383ffff */
.L_x_12127:
        /* <DEDUP_REMOVED lines=11> */
.L_x_25814:


//--------------------- .text._ZN4vllm25paged_attention_v1_kernelIthLi256ELi16ELi128ELNS_18Fp8KVCacheDataTypeE1ELb1EEEvPT_PKS2_PKT0_S8_ifPKiSA_iPKfiiiSC_SC_iiiii --------------------------
	.section	.text._ZN4vllm25paged_attention_v1_kernelIthLi256ELi16ELi128ELNS_18Fp8KVCacheDataTypeE1ELb1EEEvPT_PKS2_PKT0_S8_ifPKiSA_iPKfiiiSC_SC_iiiii,"ax",@progbits
	.align	128
        .global         _ZN4vllm25paged_attention_v1_kernelIthLi256ELi16ELi128ELNS_18Fp8KVCacheDataTypeE1ELb1EEEvPT_PKS2_PKT0_S8_ifPKiSA_iPKfiiiSC_SC_iiiii
        .type           _ZN4vllm25paged_attention_v1_kernelIthLi256ELi16ELi128ELNS_18Fp8KVCacheDataTypeE1ELb1EEEvPT_PKS2_PKT0_S8_ifPKiSA_iPKfiiiSC_SC_iiiii,@function
        .size           _ZN4vllm25paged_attention_v1_kernelIthLi256ELi16ELi128ELNS_18Fp8KVCacheDataTypeE1ELb1EEEvPT_PKS2_PKT0_S8_ifPKiSA_iPKfiiiSC_SC_iiiii,(.L_x_25815 - _ZN4vllm25paged_attention_v1_kernelIthLi256ELi16ELi128ELNS_18Fp8KVCacheDataTypeE1ELb1EEEvPT_PKS2_PKT0_S8_ifPKiSA_iPKfiiiSC_SC_iiiii)
        .other          _ZN4vllm25paged_attention_v1_kernelIthLi256ELi16ELi128ELNS_18Fp8KVCacheDataTypeE1ELb1EEEvPT_PKS2_PKT0_S8_ifPKiSA_iPKfiiiSC_SC_iiiii,@"STO_CUDA_ENTRY STV_DEFAULT"
_ZN4vllm25paged_attention_v1_kernelIthLi256ELi16ELi128ELNS_18Fp8KVCacheDataTypeE1ELb1EEEvPT_PKS2_PKT0_S8_ifPKiSA_iPKfiiiSC_SC_iiiii:
.text._ZN4vllm25paged_attention_v1_kernelIthLi256ELi16ELi128ELNS_18Fp8KVCacheDataTypeE1ELb1EEEvPT_PKS2_PKT0_S8_ifPKiSA_iPKfiiiSC_SC_iiiii:
        /* <DEDUP_REMOVED lines=105> */
.L_x_12128:
        /* <DEDUP_REMOVED lines=24> */
.L_x_12132:
        /* <DEDUP_REMOVED lines=41> */
.L_x_12130:
[----:B------:R-:W-:Y:S05]  /*0aa0*/  BSYNC.RECONVERGENT B6 ;  /* 0x0000000000067941 */ /* 0x000fea0003800200 */
.L_x_12129:
        /* <DEDUP_REMOVED lines=11> */
.L_x_12172:
        /* <DEDUP_REMOVED lines=39> */
.L_x_12138:
        /* <DEDUP_REMOVED lines=11> */
.L_x_12137:
[----:B------:R-:W-:Y:S05]  /*0e80*/  BSYNC.RECONVERGENT B1 ;  /* 0x0000000000017941 */ /* 0x000fea0003800200 */
.L_x_12136:
        /* <DEDUP_REMOVED lines=12> */
.L_x_12141:
        /* <DEDUP_REMOVED lines=100> */
.L_x_12140:
[----:B------:R-:W-:Y:S05]  /*1590*/  BSYNC.RECONVERGENT B1 ;  /* 0x0000000000017941 */ /* 0x000fea0003800200 */
.L_x_12139:
        /* <DEDUP_REMOVED lines=55> */
.L_x_12143:
[----:B------:R-:W-:Y:S05]  /*1910*/  BSYNC.RECONVERGENT B1 ;  /* 0x0000000000017941 */ /* 0x000fea0003800200 */
.L_x_12142:
        /* <DEDUP_REMOVED lines=26> */
.L_x_12135:
[----:B------:R-:W-:Y:S05]  /*1ac0*/  BSYNC.RECONVERGENT B0 ;  /* 0x0000000000007941 */ /* 0x000fea0003800200 */
.L_x_12134:
        /* <DEDUP_REMOVED lines=39> */
.L_x_12148:
[----:B------:R-:W0:Y:S01]  /*1d40*/  LDS R15, [R12] ;  /* 0x000000000c0f7984 */ /* 0x000e220000000800 */
[----:B------:R-:W-:-:S04]  /*1d50*/  IADD3 R13, PT, PT, R13, 0x1, RZ ;  /* 0x000000010d0d7810 */ /* 0x000fc80007ffe0ff */
[----:B------:R-:W-:Y:S01]  /*1d60*/  ISETP.NE.AND P0, PT, R13, RZ, PT ;  /* 0x000000ff0d00720c */ /* 0x000fe20003f05270 */
[----:B0-----:R-:W-:-:S05]  /*1d70*/  FMUL.FTZ R15, R15, R2 ;  /* 0x000000020f0f7220 */ /* 0x001fca0000410000 */
[----:B------:R0:W-:Y:S02]  /*1d80*/  STS [R12], R15 ;  /* 0x0000000f0c007388 */ /* 0x0001e40000000800 */
[----:B0-----:R-:W-:-:S05]  /*1d90*/  VIADD R12, R12, 0x200 ;  /* 0x000002000c0c7836 */ /* 0x001fca0000000000 */
[----:B------:R-:W-:Y:S05]  /*1da0*/  @P0 BRA `(.L_x_12148) ;  /* 0xfffffffc00e40947 */ /* 0x000fea000383ffff */
.L_x_12147:
[----:B------:R-:W-:Y:S05]  /*1db0*/  BSYNC.RECONVERGENT B1 ;  /* 0x0000000000017941 */ /* 0x000fea0003800200 */
.L_x_12146:
        /* <DEDUP_REMOVED lines=12> */
.L_x_12151:
        /* <DEDUP_REMOVED lines=52> */
.L_x_12150:
[----:B------:R-:W-:Y:S05]  /*21c0*/  BSYNC.RECONVERGENT B1 ;  /* 0x0000000000017941 */ /* 0x000fea0003800200 */
.L_x_12149:
        /* <DEDUP_REMOVED lines=31> */
.L_x_12153:
[----:B------:R-:W-:Y:S05]  /*23c0*/  BSYNC.RECONVERGENT B1 ;  /* 0x0000000000017941 */ /* 0x000fea0003800200 */
.L_x_12152:
        /* <DEDUP_REMOVED lines=14> */
.L_x_12145:
[----:B------:R-:W-:Y:S05]  /*24b0*/  BSYNC.RECONVERGENT B0 ;  /* 0x0000000000007941 */ /* 0x000fea0003800200 */
.L_x_12144:
        /* <DEDUP_REMOVED lines=29> */
.L_x_12157:
        /* <DEDUP_REMOVED lines=33> */
.L_x_12156:
        /* <DEDUP_REMOVED lines=16> */
.L_x_12155:
[----:B------:R-:W-:Y:S05]  /*29a0*/  BSYNC.RECONVERGENT B6 ;  /* 0x0000000000067941 */ /* 0x000fea0003800200 */
.L_x_12154:
        /* <DEDUP_REMOVED lines=31> */
.L_x_12189:
        /* <DEDUP_REMOVED lines=31> */
.L_x_12160:
[----:B------:R-:W-:Y:S05]  /*2d90*/  BSYNC.RECONVERGENT B0 ;  /* 0x0000000000007941 */ /* 0x000fea0003800200 */
.L_x_12159:
        /* <DEDUP_REMOVED lines=45> */
.L_x_12162:
[----:B------:R-:W-:Y:S05]  /*3070*/  BSYNC.RECONVERGENT B0 ;  /* 0x0000000000007941 */ /* 0x000fea0003800200 */
.L_x_12161:
        /* <DEDUP_REMOVED lines=20> */
.L_x_12164:
[----:B------:R-:W-:Y:S05]  /*31c0*/  BSYNC.RECONVERGENT B0 ;  /* 0x0000000000007941 */ /* 0x000fea0003800200 */
.L_x_12163:
        /* <DEDUP_REMOVED lines=35> */
.L_x_12166:
[----:B------:R-:W-:Y:S05]  /*3400*/  BSYNC.RECONVERGENT B0 ;  /* 0x0000000000007941 */ /* 0x000fea0003800200 */
.L_x_12165:
        /* <DEDUP_REMOVED lines=49> */
.L_x_12131:
        /* <DEDUP_REMOVED lines=16> */
.L_x_12167:
[----:B------:R-:W-:Y:S05]  /*3820*/  EXIT ;  /* 0x000000000000794d */ /* 0x000fea0003800000 */
.L_x_12133:
[----:B------:R-:W-:Y:S02]  /*3830*/  HFMA2 R11, -RZ, RZ, 0, 1.847743988037109375e-06 ;  /* 0x0000001fff0b7431 */ /* 0x000fe400000001ff */
[----:B------:R-:W-:Y:S01]  /*3840*/  IMAD.MOV.U32 R12, RZ, RZ, 0x10 ;  /* 0x00000010ff0c7424 */ /* 0x000fe200078e00ff */
[----:B------:R-:W-:-:S07]  /*3850*/  MOV R15, 0xffffffff ;  /* 0xffffffff000f7802 */ /* 0x000fce0000000f00 */
[----:B------:R-:W-:Y:S05]  /*3860*/  WARPSYNC.COLLECTIVE R15, `(.L_x_12168) ;  /* 0x000000000f087348 */ /* 0x000fea0003c00000 */
[----:B------:R0:W1:Y:S02]  /*3870*/  SHFL.BFLY P6, R14, R13, R12, R11 ;  /* 0x0c00000c0d0e7389 */ /* 0x00006400000c000b */
[----:B01----:R-:W-:Y:S05]  /*3880*/  ENDCOLLECTIVE ;  /* 0x000000000000791b */ /* 0x003fea0003800000 */
.L_x_12168:
[----:B------:R-:W-:Y:S01]  /*3890*/  HFMA2 R12, -RZ, RZ, 0, 4.76837158203125e-07 ;  /* 0x00000008ff0c7431 */ /* 0x000fe200000001ff */
[----:B------:R-:W-:-:S05]  /*38a0*/  FMNMX.FTZ R0, R14, -3.40282346638528859812e+38, !PT ;  /* 0xff7fffff0e007809 */ /* 0x000fca0007810000 */
[----:B------:R-:W-:-:S07]  /*38b0*/  IMAD.MOV.U32 R13, RZ, RZ, R0 ;  /* 0x000000ffff0d7224 */ /* 0x000fce00078e0000 */
[----:B------:R-:W-:Y:S05]  /*38c0*/  WARPSYNC.COLLECTIVE R15, `(.L_x_12169) ;  /* 0x000000000f087348 */ /* 0x000fea0003c00000 */
[----:B------:R0:W1:Y:S02]  /*38d0*/  SHFL.BFLY P6, R14, R13, R12, R11 ;  /* 0x0c00000c0d0e7389 */ /* 0x00006400000c000b */
[----:B01----:R-:W-:Y:S05]  /*38e0*/  ENDCOLLECTIVE ;  /* 0x000000000000791b */ /* 0x003fea0003800000 */
.L_x_12169:
[----:B------:R-:W-:Y:S01]  /*38f0*/  IMAD.MOV.U32 R12, RZ, RZ, 0x4 ;  /* 0x00000004ff0c7424 */ /* 0x000fe200078e00ff */
[----:B------:R-:W-:-:S04]  /*3900*/  FMNMX.FTZ R2, R0, R14, !PT ;  /* 0x0000000e00027209 */ /* 0x000fc80007810000 */
[----:B------:R-:W-:-:S07]  /*3910*/  MOV R13, R2 ;  /* 0x00000002000d7202 */ /* 0x000fce0000000f00 */
[----:B------:R-:W-:Y:S05]  /*3920*/  WARPSYNC.COLLECTIVE R15, `(.L_x_12170) ;  /* 0x000000000f087348 */ /* 0x000fea0003c00000 */
[----:B------:R0:W1:Y:S02]  /*3930*/  SHFL.BFLY P6, R14, R13, R12, R11 ;  /* 0x0c00000c0d0e7389 */ /* 0x00006400000c000b */
[----:B01----:R-:W-:Y:S05]  /*3940*/  ENDCOLLECTIVE ;  /* 0x000000000000791b */ /* 0x003fea0003800000 */
.L_x_12170:
[----:B------:R-:W-:Y:S01]  /*3950*/  HFMA2 R12, -RZ, RZ, 0, 1.1920928955078125e-07 ;  /* 0x00000002ff0c7431 */ /* 0x000fe200000001ff */
[----:B------:R-:W-:-:S04]  /*3960*/  FMNMX.FTZ R3, R2, R14, !PT ;  /* 0x0000000e02037209 */ /* 0x000fc80007810000 */
[----:B------:R-:W-:-:S07]  /*3970*/  MOV R13, R3 ;  /* 0x00000003000d7202 */ /* 0x000fce0000000f00 */
[----:B------:R-:W-:Y:S05]  /*3980*/  WARPSYNC.COLLECTIVE R15, `(.L_x_12171) ;  /* 0x000000000f087348 */ /* 0x000fea0003c00000 */
[----:B------:R0:W1:Y:S02]  /*3990*/  SHFL.BFLY P6, R14, R13, R12, R11 ;  /* 0x0c00000c0d0e7389 */ /* 0x00006400000c000b */
[----:B01----:R-:W-:Y:S05]  /*39a0*/  ENDCOLLECTIVE ;  /* 0x000000000000791b */ /* 0x003fea0003800000 */
.L_x_12171:
[----:B------:R-:W-:Y:S05]  /*39b0*/  BRA `(.L_x_12172) ;  /* 0xffffffd000687947 */ /* 0x000fea000383ffff */
.L_x_12158:
[----:B-1----:R-:W-:Y:S02]  /*39c0*/  HFMA2 R11, -RZ, RZ, 0, 1.847743988037109375e-06 ;  /* 0x0000001fff0b7431 */ /* 0x002fe400000001ff */
[----:B------:R-:W-:Y:S01]  /*39d0*/  IMAD.MOV.U32 R13, RZ, RZ, RZ ;  /* 0x000000ffff0d7224 */ /* 0x000fe200078e00ff */
[----:B------:R-:W-:Y:S01]  /*39e0*/  MOV R12, 0x1 ;  /* 0x00000001000c7802 */ /* 0x000fe20000000f00 */
[----:B------:R-:W-:-:S07]  /*39f0*/  IMAD.MOV.U32 R15, RZ, RZ, -0x1 ;  /* 0xffffffffff0f7424 */ /* 0x000fce00078e00ff */
[----:B0-----:R-:W-:Y:S05]  /*3a00*/  WARPSYNC.COLLECTIVE R15, `(.L_x_12173) ;  /* 0x000000000f087348 */ /* 0x001fea0003c00000 */
[----:B------:R1:W2:Y:S02]  /*3a10*/  SHFL.BFLY P6, R14, R13, R12, R11 ;  /* 0x0c00000c0d0e7389 */ /* 0x0002a400000c000b */
[----:B012---:R-:W-:Y:S05]  /*3a20*/  ENDCOLLECTIVE ;  /* 0x000000000000791b */ /* 0x007fea0003800000 */
.L_x_12173:
[----:B------:R-:W-:-:S07]  /*3a30*/  MOV R7, R14 ;  /* 0x0000000e00077202 */ /* 0x000fce0000000f00 */
[----:B------:R-:W-:Y:S05]  /*3a40*/  WARPSYNC.COLLECTIVE R15, `(.L_x_12174) ;  /* 0x000000000f087348 */ /* 0x000fea0003c00000 */
[----:B------:R0:W1:Y:S02]  /*3a50*/  SHFL.BFLY P6, R14, R13, R12, R11 ;  /* 0x0c00000c0d0e7389 */ /* 0x00006400000c000b */
[----:B01----:R-:W-:Y:S05]  /*3a60*/  ENDCOLLECTIVE ;  /* 0x000000000000791b */ /* 0x003fea0003800000 */
.L_x_12174:
[----:B------:R-:W-:Y:S01]  /*3a70*/  FADD.FTZ R7, RZ, R7 ;  /* 0x00000007ff077221 */ /* 0x000fe20000010000 */
[----:B------:R-:W-:-:S07]  /*3a80*/  MOV R8, R14 ;  /* 0x0000000e00087202 */ /* 0x000fce0000000f00 */
[----:B------:R-:W-:Y:S05]  /*3a90*/  WARPSYNC.COLLECTIVE R15, `(.L_x_12175) ;  /* 0x000000000f087348 */ /* 0x000fea0003c00000 */
[----:B------:R0:W1:Y:S02]  /*3aa0*/  SHFL.BFLY P6, R14, R13, R12, R11 ;  /* 0x0c00000c0d0e7389 */ /* 0x00006400000c000b */
[----:B01----:R-:W-:Y:S05]  /*3ab0*/  ENDCOLLECTIVE ;  /* 0x000000000000791b */ /* 0x003fea0003800000 */
.L_x_12175:
[----:B------:R-:W-:Y:S01]  /*3ac0*/  FADD.FTZ R8, RZ, R8 ;  /* 0x00000008ff087221 */ /* 0x000fe20000010000 */
[----:B------:R-:W-:-:S07]  /*3ad0*/  IMAD.MOV.U32 R25, RZ, RZ, R14 ;  /* 0x000000ffff197224 */ /* 0x000fce00078e000e */
[----:B------:R-:W-:Y:S05]  /*3ae0*/  WARPSYNC.COLLECTIVE R15, `(.L_x_12176) ;  /* 0x000000000f087348 */ /* 0x000fea0003c00000 */
[----:B------:R0:W1:Y:S02]  /*3af0*/  SHFL.BFLY P6, R14, R13, R12, R11 ;  /* 0x0c00000c0d0e7389 */ /* 0x00006400000c000b */
[----:B01----:R-:W-:Y:S05]  /*3b00*/  ENDCOLLECTIVE ;  /* 0x000000000000791b */ /* 0x003fea0003800000 */
.L_x_12176:
[----:B------:R-:W-:Y:S01]  /*3b10*/  FADD.FTZ R25, RZ, R25 ;  /* 0x00000019ff197221 */ /* 0x000fe20000010000 */
[----:B------:R-:W-:-:S07]  /*3b20*/  MOV R24, R14 ;  /* 0x0000000e00187202 */ /* 0x000fce0000000f00 */
[----:B------:R-:W-:Y:S05]  /*3b30*/  WARPSYNC.COLLECTIVE R15, `(.L_x_12177) ;  /* 0x000000000f087348 */ /* 0x000fea0003c00000 */
[----:B------:R0:W1:Y:S02]  /*3b40*/  SHFL.BFLY P6, R14, R13, R12, R11 ;  /* 0x0c00000c0d0e7389 */ /* 0x00006400000c000b */
[----:B01----:R-:W-:Y:S05]  /*3b50*/  ENDCOLLECTIVE ;  /* 0x000000000000791b */ /* 0x003fea0003800000 */
.L_x_12177:
[----:B------:R-:W-:Y:S01]  /*3b60*/  FADD.FTZ R24, RZ, R24 ;  /* 0x00000018ff187221 */ /* 0x000fe20000010000 */
[----:B------:R-:W-:-:S07]  /*3b70*/  MOV R10, R14 ;  /* 0x0000000e000a7202 */ /* 0x000fce0000000f00 */
[----:B------:R-:W-:Y:S05]  /*3b80*/  WARPSYNC.COLLECTIVE R15, `(.L_x_12178) ;  /* 0x000000000f087348 */ /* 0x000fea0003c00000 */
[----:B------:R0:W1:Y:S02]  /*3b90*/  SHFL.BFLY P6, R14, R13, R12, R11 ;  /* 0x0c00000c0d0e7389 */ /* 0x00006400000c000b */
[----:B01----:R-:W-:Y:S05]  /*3ba0*/  ENDCOLLECTIVE ;  /* 0x000000000000791b */ /* 0x003fea0003800000 */
.L_x_12178:
[----:B------:R-:W-:Y:S01]  /*3bb0*/  FADD.FTZ R10, RZ, R10 ;  /* 0x0000000aff0a7221 */ /* 0x000fe20000010000 */
[----:B------:R-:W-:-:S07]  /*3bc0*/  IMAD.MOV.U32 R20, RZ, RZ, R14 ;  /* 0x000000ffff147224 */ /* 0x000fce00078e000e */
[----:B------:R-:W-:Y:S05]  /*3bd0*/  WARPSYNC.COLLECTIVE R15, `(.L_x_12179) ;  /* 0x000000000f087348 */ /* 0x000fea0003c00000 */
[----:B------:R0:W1:Y:S02]  /*3be0*/  SHFL.BFLY P6, R14, R13, R12, R11 ;  /* 0x0c00000c0d0e7389 */ /* 0x00006400000c000b */
[----:B01----:R-:W-:Y:S05]  /*3bf0*/  ENDCOLLECTIVE ;  /* 0x000000000000791b */ /* 0x003fea0003800000 */
.L_x_12179:
[----:B------:R-:W-:Y:S01]  /*3c00*/  FADD.FTZ R20, RZ, R20 ;  /* 0x00000014ff147221 */ /* 0x000fe20000010000 */
[----:B------:R-:W-:-:S07]  /*3c10*/  MOV R21, R14 ;  /* 0x0000000e00157202 */ /* 0x000fce0000000f00 */
[----:B------:R-:W-:Y:S05]  /*3c20*/  WARPSYNC.COLLECTIVE R15, `(.L_x_12180) ;  /* 0x000000000f087348 */ /* 0x000fea0003c00000 */
[----:B------:R0:W1:Y:S02]  /*3c30*/  SHFL.BFLY P6, R14, R13, R12, R11 ;  /* 0x0c00000c0d0e7389 */ /* 0x00006400000c000b */
[----:B01----:R-:W-:Y:S05]  /*3c40*/  ENDCOLLECTIVE ;  /* 0x000000000000791b */ /* 0x003fea0003800000 */
.L_x_12180:
[----:B------:R-:W-:Y:S01]  /*3c50*/  FADD.FTZ R21, RZ, R21 ;  /* 0x00000015ff157221 */ /* 0x000fe20000010000 */
[----:B------:R-:W-:-:S07]  /*3c60*/  MOV R23, R14 ;  /* 0x0000000e00177202 */ /* 0x000fce0000000f00 */
[----:B------:R-:W-:Y:S05]  /*3c70*/  WARPSYNC.COLLECTIVE R15, `(.L_x_12181) ;  /* 0x000000000f087348 */ /* 0x000fea0003c00000 */
[----:B------:R0:W1:Y:S02]  /*3c80*/  SHFL.BFLY P6, R14, R13, R12, R11 ;  /* 0x0c00000c0d0e7389 */ /* 0x00006400000c000b */
[----:B01----:R-:W-:Y:S05]  /*3c90*/  ENDCOLLECTIVE ;  /* 0x000000000000791b */ /* 0x003fea0003800000 */
.L_x_12181:
[----:B------:R-:W-:Y:S01]  /*3ca0*/  FADD.FTZ R23, RZ, R23 ;  /* 0x00000017ff177221 */ /* 0x000fe20000010000 */
[----:B------:R-:W-:-:S07]  /*3cb0*/  IMAD.MOV.U32 R0, RZ, RZ, R14 ;  /* 0x000000ffff007224 */ /* 0x000fce00078e000e */
[----:B------:R-:W-:Y:S05]  /*3cc0*/  WARPSYNC.COLLECTIVE R15, `(.L_x_12182) ;  /* 0x000000000f087348 */ /* 0x000fea0003c00000 */
[----:B------:R0:W1:Y:S02]  /*3cd0*/  SHFL.BFLY P6, R14, R13, R12, R11 ;  /* 0x0c00000c0d0e7389 */ /* 0x00006400000c000b */
[----:B01----:R-:W-:Y:S05]  /*3ce0*/  ENDCOLLECTIVE ;  /* 0x000000000000791b */ /* 0x003fea0003800000 */
.L_x_12182:
[----:B------:R-:W-:Y:S01]  /*3cf0*/  FADD.FTZ R0, RZ, R0 ;  /* 0x00000000ff007221 */ /* 0x000fe20000010000 */
[----:B------:R-:W-:-:S07]  /*3d00*/  MOV R2, R14 ;  /* 0x0000000e00027202 */ /* 0x000fce0000000f00 */
[----:B------:R-:W-:Y:S05]  /*3d10*/  WARPSYNC.COLLECTIVE R15, `(.L_x_12183) ;  /* 0x000000000f087348 */ /* 0x000fea0003c00000 */
[----:B------:R0:W1:Y:S02]  /*3d20*/  SHFL.BFLY P6, R14, R13, R12, R11 ;  /* 0x0c00000c0d0e7389 */ /* 0x00006400000c000b */
[----:B01----:R-:W-:Y:S05]  /*3d30*/  ENDCOLLECTIVE ;  /* 0x000000000000791b */ /* 0x003fea0003800000 */
.L_x_12183:
[----:B------:R-:W-:Y:S01]  /*3d40*/  FADD.FTZ R2, RZ, R2 ;  /* 0x00000002ff027221 */ /* 0x000fe20000010000 */
[----:B------:R-:W-:-:S07]  /*3d50*/  MOV R3, R14 ;  /* 0x0000000e00037202 */ /* 0x000fce0000000f00 */
[----:B------:R-:W-:Y:S05]  /*3d60*/  WARPSYNC.COLLECTIVE R15, `(.L_x_12184) ;  /* 0x000000000f087348 */ /* 0x000fea0003c00000 */
[----:B------:R0:W1:Y:S02]  /*3d70*/  SHFL.BFLY P6, R14, R13, R12, R11 ;  /* 0x0c00000c0d0e7389 */ /* 0x00006400000c000b */
[----:B01----:R-:W-:Y:S05]  /*3d80*/  ENDCOLLECTIVE ;  /* 0x000000000000791b */ /* 0x003fea0003800000 */
.L_x_12184:
[----:B------:R-:W-:Y:S01]  /*3d90*/  FADD.FTZ R3, RZ, R3 ;  /* 0x00000003ff037221 */ /* 0x000fe20000010000 */
[----:B------:R-:W-:-:S07]  /*3da0*/  IMAD.MOV.U32 R4, RZ, RZ, R14 ;  /* 0x000000ffff047224 */ /* 0x000fce00078e000e */
[----:B------:R-:W-:Y:S05]  /*3db0*/  WARPSYNC.COLLECTIVE R15, `(.L_x_12185) ;  /* 0x000000000f087348 */ /* 0x000fea0003c00000 */
[----:B------:R0:W1:Y:S02]  /*3dc0*/  SHFL.BFLY P6, R14, R13, R12, R11 ;  /* 0x0c00000c0d0e7389 */ /* 0x00006400000c000b */
[----:B01----:R-:W-:Y:S05]  /*3dd0*/  ENDCOLLECTIVE ;  /* 0x000000000000791b */ /* 0x003fea0003800000 */
.L_x_12185:
[----:B------:R-:W-:Y:S01]  /*3de0*/  FADD.FTZ R4, RZ, R4 ;  /* 0x00000004ff047221 */ /* 0x000fe20000010000 */
[----:B------:R-:W-:-:S07]  /*3df0*/  MOV R5, R14 ;  /* 0x0000000e00057202 */ /* 0x000fce0000000f00 */
[----:B------:R-:W-:Y:S05]  /*3e00*/  WARPSYNC.COLLECTIVE R15, `(.L_x_12186) ;  /* 0x000000000f087348 */ /* 0x000fea0003c00000 */
[----:B------:R0:W1:Y:S02]  /*3e10*/  SHFL.BFLY P6, R14, R13, R12, R11 ;  /* 0x0c00000c0d0e7389 */ /* 0x00006400000c000b */
[----:B01----:R-:W-:Y:S05]  /*3e20*/  ENDCOLLECTIVE ;  /* 0x000000000000791b */ /* 0x003fea0003800000 */
.L_x_12186:
[----:B------:R-:W-:Y:S01]  /*3e30*/  FADD.FTZ R5, RZ, R5 ;  /* 0x00000005ff057221 */ /* 0x000fe20000010000 */
[----:B------:R-:W-:-:S07]  /*3e40*/  MOV R6, R14 ;  /* 0x0000000e00067202 */ /* 0x000fce0000000f00 */
[----:B------:R-:W-:Y:S05]  /*3e50*/  WARPSYNC.COLLECTIVE R15, `(.L_x_12187) ;  /* 0x000000000f087348 */ /* 0x000fea0003c00000 */
[----:B------:R0:W1:Y:S02]  /*3e60*/  SHFL.BFLY P6, R14, R13, R12, R11 ;  /* 0x0c00000c0d0e7389 */ /* 0x00006400000c000b */
[----:B01----:R-:W-:Y:S05]  /*3e70*/  ENDCOLLECTIVE ;  /* 0x000000000000791b */ /* 0x003fea0003800000 */
.L_x_12187:
[----:B------:R-:W-:Y:S01]  /*3e80*/  FADD.FTZ R6, RZ, R6 ;  /* 0x00000006ff067221 */ /* 0x000fe20000010000 */
[----:B------:R-:W-:-:S07]  /*3e90*/  IMAD.MOV.U32 R9, RZ, RZ, R14 ;  /* 0x000000ffff097224 */ /* 0x000fce00078e000e */
[----:B------:R-:W-:Y:S05]  /*3ea0*/  WARPSYNC.COLLECTIVE R15, `(.L_x_12188) ;  /* 0x000000000f087348 */ /* 0x000fea0003c00000 */
[----:B------:R0:W1:Y:S02]  /*3eb0*/  SHFL.BFLY P6, R14, R13, R12, R11 ;  /* 0x0c00000c0d0e7389 */ /* 0x00006400000c000b */
[----:B01----:R-:W-:Y:S05]  /*3ec0*/  ENDCOLLECTIVE ;  /* 0x000000000000791b */ /* 0x003fea0003800000 */
.L_x_12188:
[----:B------:R-:W-:Y:S01]  /*3ed0*/  FADD.FTZ R9, RZ, R9 ;  /* 0x00000009ff097221 */ /* 0x000fe20000010000 */
[----:B------:R-:W-:Y:S02]  /*3ee0*/  MOV R12, R4 ;  /* 0x00000004000c7202 */ /* 0x000fe40000000f00 */
[----:B------:R-:W-:Y:S01]  /*3ef0*/  MOV R11, R5 ;  /* 0x00000005000b7202 */ /* 0x000fe20000000f00 */
[----:B------:R-:W-:Y:S06]  /*3f00*/  BRA `(.L_x_12189) ;  /* 0xffffffec00247947 */ /* 0x000fec000383ffff */
.L_x_12190:
        /* <DEDUP_REMOVED lines=15> */
.L_x_25815:


//--------------------- .text._ZN4vllm25paged_attention_v1_kernelIthLi192ELi16ELi128ELNS_18Fp8KVCacheDataTypeE1ELb1EEEvPT_PKS2_PKT0_S8_ifPKiSA_iPKfiiiSC_SC_iiiii --------------------------
	.section	.text._ZN4vllm25paged_attention_v1_kernelIthLi192ELi16ELi128ELNS_18Fp8KVCacheDataTypeE1ELb1EEEvPT_PKS2_PKT0_S8_ifPKiSA_iPKfiiiSC_SC_iiiii,"ax",@progbits
	.align	128
        .global         _ZN4vllm25paged_attention_v1_kernelIthLi192ELi16ELi128ELNS_18Fp8KVCacheDataTypeE1ELb1EEEvPT_PKS2_PKT0_S8_ifPKiSA_iPKfiiiSC_SC_iiiii
        .type           _ZN4vllm25paged_attention_v1_kernelIthLi192ELi16ELi128ELNS_18Fp8KVCacheDataTypeE1ELb1EEEvPT_PKS2_PKT0_S8_ifPKiSA_iPKfiiiSC_SC_iiiii,@function
        .size           _ZN4vllm25paged_attention_v1_kernelIthLi192ELi16ELi128ELNS_18Fp8KVCacheDataTypeE1ELb1EEEvPT_PKS2_PKT0_S8_ifPKiSA_iPKfiiiSC_SC_iiiii,(.L_x_25816 - _ZN4vllm25paged_attention_v1_kernelIthLi192ELi16ELi128ELNS_18Fp8KVCacheDataTypeE1ELb1EEEvPT_PKS2_PKT0_S8_ifPKiSA_iPKfiiiSC_SC_iiiii)
        .other          _ZN4vllm25paged_attention_v1_kernelIthLi192ELi16ELi128ELNS_18Fp8KVCacheDataTypeE1ELb1EEEvPT_PKS2_PKT0_S8_ifPKiSA_iPKfiiiSC_SC_iiiii,@"STO_CUDA_ENTRY STV_DEFAULT"
_ZN4vllm25paged_attention_v1_kernelIthLi192ELi16ELi128ELNS_18Fp8KVCacheDataTypeE1ELb1EEEvPT_PKS2_PKT0_S8_ifPKiSA_iPKfiiiSC_SC_iiiii:
.text._ZN4vllm25paged_attention_v1_kernelIthLi192ELi16ELi128ELNS_18Fp8KVCacheDataTypeE1ELb1EEEvPT_PKS2_PKT0_S8_ifPKiSA_iPKfiiiSC_SC_iiiii:
        /* <DEDUP_REMOVED lines=103> */
.L_x_12191:
        /* <DEDUP_REMOVED lines=24> */
.L_x_12195:
        /* <DEDUP_REMOVED lines=41> */
.L_x_12193:
[----:B------:R-:W-:Y:S05]  /*0a80*/  BSYNC.RECONVERGENT B6 ;  /* 0x0000000000067941 */ /* 0x000fea0003800200 */
.L_x_12192:
        /* <DEDUP_REMOVED lines=11> */
.L_x_12235:
        /* <DEDUP_REMOVED lines=39> */
.L_x_12201:
        /* <DEDUP_REMOVED lines=11> */
.L_x_12200:
[----:B------:R-:W-:Y:S05]  /*0e60*/  BSYNC.RECONVERGENT B1 ;  /* 0x0000000000017941 */ /* 0x000fea0003800200 */
.L_x_12199:
        /* <DEDUP_REMOVED lines=12> */
.L_x_12204:
        /* <DEDUP_REMOVED lines=100> */
.L_x_12203:
[----:B------:R-:W-:Y:S05]  /*1570*/  BSYNC.RECONVERGENT B1 ;  /* 0x0000000000017941 */ /* 0x000fea0003800200 */
.L_x_12202:
        /* <DEDUP_REMOVED lines=55> */
.L_x_12206:
[----:B------:R-:W-:Y:S05]  /*18f0*/  BSYNC.RECONVERGENT B1 ;  /* 0x0000000000017941 */ /* 0x000fea0003800200 */
.L_x_12205:
        /* <DEDUP_REMOVED lines=26> */
.L_x_12198:
[----:B------:R-:W-:Y:S05]  /*1aa0*/  BSYNC.RECONVERGENT B0 ;  /* 0x0000000000007941 */ /* 0x000fea0003800200 */
.L_x_12197:
        /* <DEDUP_REMOVED lines=39> */
.L_x_12211:
[----:B------:R-:W0:Y:S01]  /*1d20*/  LDS R3, [R12] ;  /* 0x000000000c037984 */ /* 0x000e220000000800 */
[----:B------:R-:W-:-:S04]  /*1d30*/  IADD3 R13, PT, PT, R13, 0x1, RZ ;  /* 0x000000010d0d7810 */ /* 0x000fc80007ffe0ff */
[----:B------:R-:W-:Y:S01]  /*1d40*/  ISETP.NE.AND P0, PT, R13, RZ, PT ;  /* 0x000000ff0d00720c */ /* 0x000fe20003f05270 */
[----:B0-----:R-:W-:-:S05]  /*1d50*/  FMUL.FTZ R3, R3, R2 ;  /* 0x0000000203037220 */ /* 0x001fca0000410000 */
[----:B------:R0:W-:Y:S02]  /*1d60*/  STS [R12], R3 ;  /* 0x000000030c007388 */ /* 0x0001e40000000800 */
[----:B0-----:R-:W-:-:S05]  /*1d70*/  VIADD R12, R12, 0x200 ;  /* 0x000002000c0c7836 */ /* 0x001fca0000000000 */
[----:B------:R-:W-:Y:S05]  /*1d80*/  @P0 BRA `(.L_x_12211) ;  /* 0xfffffffc00e40947 */ /* 0x000fea000383ffff */
.L_x_12210:
[----:B------:R-:W-:Y:S05]  /*1d90*/  BSYNC.RECONVERGENT B1 ;  /* 0x0000000000017941 */ /* 0x000fea0003800200 */
.L_x_12209:
        /* <DEDUP_REMOVED lines=12> */
.L_x_12214:
        /* <DEDUP_REMOVED lines=52> */
.L_x_12213:
[----:B------:R-:W-:Y:S05]  /*21a0*/  BSYNC.RECONVERGENT B1 ;  /* 0x0000000000017941 */ /* 0x000fea0003800200 */
.L_x_12212:
        /* <DEDUP_REMOVED lines=31> */
.L_x_12216:
[----:B------:R-:W-:Y:S05]  /*23a0*/  BSYNC.RECONVERGENT B1 ;  /* 0x0000000000017941 */ /* 0x000fea0003800200 */
.L_x_12215:
        /* <DEDUP_REMOVED lines=14> */
.L_x_12208:
[----:B------:R-:W-:Y:S05]  /*2490*/  BSYNC.RECONVERGENT B0 ;  /* 0x0000000000007941 */ /* 0x000fea0003800200 */
.L_x_12207:
        /* <DEDUP_REMOVED lines=29> */
.L_x_12220:
        /* <DEDUP_REMOVED lines=34> */
.L_x_12219:
        /* <DEDUP_REMOVED lines=16> */
.L_x_12218:
[----:B------:R-:W-:Y:S05]  /*2990*/  BSYNC.RECONVERGENT B6 ;  /* 0x0000000000067941 */ /* 0x000fea0003800200 */
.L_x_12217:
        /* <DEDUP_REMOVED lines=23> */
.L_x_12248:
        /* <DEDUP_REMOVED lines=32> */
.L_x_12223:
[----:B------:R-:W-:Y:S05]  /*2d10*/  BSYNC.RECONVERGENT B0 ;  /* 0x0000000000007941 */ /* 0x000fea0003800200 */
.L_x_12222:
        /* <DEDUP_REMOVED lines=27> */
.L_x_12225:
[----:B------:R-:W-:Y:S05]  /*2ed0*/  BSYNC.RECONVERGENT B0 ;  /* 0x0000000000007941 */ /* 0x000fea0003800200 */
.L_x_12224:
        /* <DEDUP_REMOVED lines=15> */
.L_x_12227:
[----:B------:R-:W-:Y:S05]  /*2fd0*/  BSYNC.RECONVERGENT B0 ;  /* 0x0000000000007941 */ /* 0x000fea0003800200 */
.L_x_12226:
        /* <DEDUP_REMOVED lines=27> */
.L_x_12229:
[----:B------:R-:W-:Y:S05]  /*3190*/  BSYNC.RECONVERGENT B0 ;  /* 0x0000000000007941 */ /* 0x000fea0003800200 */
.L_x_12228:
        /* <DEDUP_REMOVED lines=41> */
.L_x_12194:
        /* <DEDUP_REMOVED lines=16> */
.L_x_12230:
[----:B------:R-:W-:Y:S05]  /*3530*/  EXIT ;  /* 0x000000000000794d */ /* 0x000fea0003800000 */
.L_x_12196:
[----:B------:R-:W-:Y:S02]  /*3540*/  HFMA2 R11, -RZ, RZ, 0, 1.847743988037109375e-06 ;  /* 0x0000001fff0b7431 */ /* 0x000fe400000001ff */
[----:B------:R-:W-:Y:S01]  /*3550*/  IMAD.MOV.U32 R12, RZ, RZ, 0x10 ;  /* 0x00000010ff0c7424 */ /* 0x000fe200078e00ff */
[----:B------:R-:W-:-:S07]  /*3560*/  MOV R15, 0xffffffff ;  /* 0xffffffff000f7802 */ /* 0x000fce0000000f00 */
[----:B------:R-:W-:Y:S05]  /*3570*/  WARPSYNC.COLLECTIVE R15, `(.L_x_12231) ;  /* 0x000000000f087348 */ /* 0x000fea0003c00000 */
[----:B------:R0:W1:Y:S02]  /*3580*/  SHFL.BFLY P6, R14, R13, R12, R11 ;  /* 0x0c00000c0d0e7389 */ /* 0x00006400000c000b */
[----:B01----:R-:W-:Y:S05]  /*3590*/  ENDCOLLECTIVE ;  /* 0x000000000000791b */ /* 0x003fea0003800000 */
.L_x_12231:
[----:B------:R-:W-:Y:S01]  /*35a0*/  HFMA2 R12, -RZ, RZ, 0, 4.76837158203125e-07 ;  /* 0x00000008ff0c7431 */ /* 0x000fe200000001ff */
[----:B------:R-:W-:-:S05]  /*35b0*/  FMNMX.FTZ R0, R14, -3.40282346638528859812e+38, !PT ;  /* 0xff7fffff0e007809 */ /* 0x000fca0007810000 */
[----:B------:R-:W-:-:S07]  /*35c0*/  IMAD.MOV.U32 R13, RZ, RZ, R0 ;  /* 0x000000ffff0d7224 */ /* 0x000fce00078e0000 */
[----:B------:R-:W-:Y:S05]  /*35d0*/  WARPSYNC.COLLECTIVE R15, `(.L_x_12232) ;  /* 0x000000000f087348 */ /* 0x000fea0003c00000 */
[----:B------:R0:W1:Y:S02]  /*35e0*/  SHFL.BFLY P6, R14, R13, R12, R11 ;  /* 0x0c00000c0d0e7389 */ /* 0x00006400000c000b */
[----:B01----:R-:W-:Y:S05]  /*35f0*/  ENDCOLLECTIVE ;  /* 0x000000000000791b */ /* 0x003fea0003800000 */
.L_x_12232:
[----:B------:R-:W-:Y:S01]  /*3600*/  IMAD.MOV.U32 R12, RZ, RZ, 0x4 ;  /* 0x00000004ff0c7424 */ /* 0x000fe200078e00ff */
[----:B------:R-:W-:-:S04]  /*3610*/  FMNMX.FTZ R2, R0, R14, !PT ;  /* 0x0000000e00027209 */ /* 0x000fc80007810000 */
[----:B------:R-:W-:-:S07]  /*3620*/  MOV R13, R2 ;  /* 0x00000002000d7202 */ /* 0x000fce0000000f00 */
[----:B------:R-:W-:Y:S05]  /*3630*/  WARPSYNC.COLLECTIVE R15, `(.L_x_12233) ;  /* 0x000000000f087348 */ /* 0x000fea0003c00000 */
[----:B------:R0:W1:Y:S02]  /*3640*/  SHFL.BFLY P6, R14, R13, R12, R11 ;  /* 0x0c00000c0d0e7389 */ /* 0x00006400000c000b */
[----:B01----:R-:W-:Y:S05]  /*3650*/  ENDCOLLECTIVE ;  /* 0x000000000000791b */ /* 0x003fea0003800000 */
.L_x_12233:
[----:B------:R-:W-:Y:S01]  /*3660*/  HFMA2 R12, -RZ, RZ, 0, 1.1920928955078125e-07 ;  /* 0x00000002ff0c7431 */ /* 0x000fe200000001ff */
[----:B------:R-:W-:-:S04]  /*3670*/  FMNMX.FTZ R3, R2, R14, !PT ;  /* 0x0000000e02037209 */ /* 0x000fc80007810000 */
[----:B------:R-:W-:-:S07]  /*3680*/  MOV R13, R3 ;  /* 0x00000003000d7202 */ /* 0x000fce0000000f00 */
[----:B------:R-:W-:Y:S05]  /*3690*/  WARPSYNC.COLLECTIVE R15, `(.L_x_12234) ;  /* 0x000000000f087348 */ /* 0x000fea0003c00000 */
[----:B------:R0:W1:Y:S02]  /*36a0*/  SHFL.BFLY P6, R14, R13, R12, R11 ;  /* 0x0c00000c0d0e7389 */ /* 0x00006400000c000b */
[----:B01----:R-:W-:Y:S05]  /*36b0*/  ENDCOLLECTIVE ;  /* 0x000000000000791b */ /* 0x003fea0003800000 */
.L_x_12234:
[----:B------:R-:W-:Y:S05]  /*36c0*/  BRA `(.L_x_12235) ;  /* 0xffffffd4001c7947 */ /* 0x000fea000383ffff */
.L_x_12221:
[----:B-1----:R-:W-:Y:S02]  /*36d0*/  HFMA2 R11, -RZ, RZ, 0, 1.847743988037109375e-06 ;  /* 0x0000001fff0b7431 */ /* 0x002fe400000001ff */
[----:B------:R-:W-:Y:S01]  /*36e0*/  IMAD.MOV.U32 R13, RZ, RZ, RZ ;  /* 0x000000ffff0d7224 */ /* 0x000fe200078e00ff */
[----:B------:R-:W-:Y:S01]  /*36f0*/  MOV R12, 0x1 ;  /* 0x00000001000c7802 */ /* 0x000fe20000000f00 */
[----:B------:R-:W-:-:S07]  /*3700*/  IMAD.MOV.U32 R15, RZ, RZ, -0x1 ;  /* 0xffffffffff0f7424 */ /* 0x000fce00078e00ff */
[----:B0-----:R-:W-:Y:S05]  /*3710*/  WARPSYNC.COLLECTIVE R15, `(.L_x_12236) ;  /* 0x000000000f087348 */ /* 0x001fea0003c00000 */
[----:B------:R1:W2:Y:S02]  /*3720*/  SHFL.BFLY P6, R14, R13, R12, R11 ;  /* 0x0c00000c0d0e7389 */ /* 0x0002a400000c000b */
[----:B012---:R-:W-:Y:S05]  /*3730*/  ENDCOLLECTIVE ;  /* 0x000000000000791b */ /* 0x007fea0003800000 */
.L_x_12236:
[----:B------:R-:W-:-:S07]  /*3740*/  MOV R20, R14 ;  /* 0x0000000e00147202 */ /* 0x000fce0000000f00 */
[----:B------:R-:W-:Y:S05]  /*3750*/  WARPSYNC.COLLECTIVE R15, `(.L_x_12237) ;  /* 0x000000000f087348 */ /* 0x000fea0003c00000 */
[----:B------:R0:W1:Y:S02]  /*3760*/  SHFL.BFLY P6, R14, R13, R12, R11 ;  /* 0x0c00000c0d0e7389 */ /* 0x00006400000c000b */
[----:B01----:R-:W-:Y:S05]  /*3770*/  ENDCOLLECTIVE ;  /* 0x000000000000791b */ /* 0x003fea0003800000 */
.L_x_12237:
[----:B------:R-:W-:Y:S01]  /*3780*/  FADD.FTZ R20, RZ, R20 ;  /* 0x00000014ff147221 */ /* 0x000fe20000010000 */
[----:B------:R-:W-:-:S07]  /*3790*/  MOV R10, R14 ;  /* 0x0000000e000a7202 */ /* 0x000fce0000000f00 */
[----:B------:R-:W-:Y:S05]  /*37a0*/  WARPSYNC.COLLECTIVE R15, `(.L_x_12238) ;  /* 0x000000000f087348 */ /* 0x000fea0003c00000 */
[----:B------:R0:W1:Y:S02]  /*37b0*/  SHFL.BFLY P6, R14, R13, R12, R11 ;  /* 0x0c00000c0d0e7389 */ /* 0x00006400000c000b */
[----:B01----:R-:W-:Y:S05]  /*37c0*/  ENDCOLLECTIVE ;  /* 0x000000000000791b */ /* 0x003fea0003800000 */
.L_x_12238:
[----:B------:R-:W-:Y:S01]  /*37d0*/  FADD.FTZ R10, RZ, R10 ;  /* 0x0000000aff0a7221 */ /* 0x000fe20000010000 */
[----:B------:R-:W-:-:S07]  /*37e0*/  IMAD.MOV.U32 R9, RZ, RZ, R14 ;  /* 0x000000ffff097224 */ /* 0x000fce00078e000e */
[----:B------:R-:W-:Y:S05]  /*37f0*/  WARPSYNC.COLLECTIVE R15, `(.L_x_12239) ;  /* 0x000000000f087348 */ /* 0x000fea0003c00000 */
[----:B------:R0:W1:Y:S02]  /*3800*/  SHFL.BFLY P6, R14, R13, R12, R11 ;  /* 0x0c00000c0d0e7389 */ /* 0x00006400000c000b */
[----:B01----:R-:W-:Y:S05]  /*3810*/  ENDCOLLECTIVE ;  /* 0x000000000000791b */ /* 0x003fea0003800000 */
.L_x_12239:
[----:B------:R-:W-:Y:S01]  /*3820*/  FADD.FTZ R9, RZ, R9 ;  /* 0x00000009ff097221 */ /* 0x000fe20000010000 */
[----:B------:R-:W-:-:S07]  /*3830*/  MOV R8, R14 ;  /* 0x0000000e00087202 */ /* 0x000fce0000000f00 */
[----:B------:R-:W-:Y:S05]  /*3840*/  WARPSYNC.COLLECTIVE R15, `(.L_x_12240) ;  /* 0x000000000f087348 */ /* 0x000fea0003c00000 */
[----:B------:R0:W1:Y:S02]  /*3850*/  SHFL.BFLY P6, R14, R13, R12, R11 ;  /* 0x0c00000c0d0e7389 */ /* 0x00006400000c000b */
[----:B01----:R-:W-:Y:S05]  /*3860*/  ENDCOLLECTIVE ;  /* 0x000000000000791b */ /* 0x003fea0003800000 */
.L_x_12240:
[----:B------:R-:W-:Y:S01]  /*3870*/  FADD.FTZ R8, RZ, R8 ;  /* 0x00000008ff087221 */ /* 0x000fe20000010000 */
[----:B------:R-:W-:-:S07]  /*3880*/  MOV R7, R14 ;  /* 0x0000000e00077202 */ /* 0x000fce0000000f00 */
[----:B------:R-:W-:Y:S05]  /*3890*/  WARPSYNC.COLLECTIVE R15, `(.L_x_12241) ;  /* 0x000000000f087348 */ /* 0x000fea0003c00000 */
[----:B------:R0:W1:Y:S02]  /*38a0*/  SHFL.BFLY P6, R14, R13, R12, R11 ;  /* 0x0c00000c0d0e7389 */ /* 0x00006400000c000b */
[----:B01----:R-:W-:Y:S05]  /*38b0*/  ENDCOLLECTIVE ;  /* 0x000000000000791b */ /* 0x003fea0003800000 */
.L_x_12241:
[----:B------:R-:W-:Y:S01]  /*38c0*/  FADD.FTZ R7, RZ, R7 ;  /* 0x00000007ff077221 */ /* 0x000fe20000010000 */
[----:B------:R-:W-:-:S07]  /*38d0*/  IMAD.MOV.U32 R0, RZ, RZ, R14 ;  /* 0x000000ffff007224 */ /* 0x000fce00078e000e */
[----:B------:R-:W-:Y:S05]  /*38e0*/  WARPSYNC.COLLECTIVE R15, `(.L_x_12242) ;  /* 0x000000000f087348 */ /* 0x000fea0003c00000 */
[----:B------:R0:W1:Y:S02]  /*38f0*/  SHFL.BFLY P6, R14, R13, R12, R11 ;  /* 0x0c00000c0d0e7389 */ /* 0x00006400000c000b */
[----:B01----:R-:W-:Y:S05]  /*3900*/  ENDCOLLECTIVE ;  /* 0x000000000000791b */ /* 0x003fea0003800000 */
.L_x_12242:
[----:B------:R-:W-:Y:S01]  /*3910*/  FADD.FTZ R0, RZ, R0 ;  /* 0x00000000ff007221 */ /* 0x000fe20000010000 */
[----:B------:R-:W-:-:S07]  /*3920*/  MOV R2, R14 ;  /* 0x0000000e00027202 */ /* 0x000fce0000000f00 */
[----:B------:R-:W-:Y:S05]  /*3930*/  WARPSYNC.COLLECTIVE R15, `(.L_x_12243) ;  /* 0x000000000f087348 */ /* 0x000fea0003c00000 */
[----:B------:R0:W1:Y:S02]  /*3940*/  SHFL.BFLY P6, R14, R13, R12, R11 ;  /* 0x0c00000c0d0e7389 */ /* 0x00006400000c000b */
[----:B01----:R-:W-:Y:S05]  /*3950*/  ENDCOLLECTIVE ;  /* 0x000000000000791b */ /* 0x003fea0003800000 */
.L_x_12243:
[----:B------:R-:W-:Y:S01]  /*3960*/  FADD.FTZ R2, RZ, R2 ;  /* 0x00000002ff027221 */ /* 0x000fe20000010000 */
[----:B------:R-:W-:-:S07]  /*3970*/  MOV R3, R14 ;  /* 0x0000000e00037202 */ /* 0x000fce0000000f00 */
[----:B------:R-:W-:Y:S05]  /*3980*/  WARPSYNC.COLLECTIVE R15, `(.L_x_12244) ;  /* 0x000000000f087348 */ /* 0x000fea0003c00000 */
[----:B------:R0:W1:Y:S02]  /*3990*/  SHFL.BFLY P6, R14, R13, R12, R11 ;  /* 0x0c00000c0d0e7389 */ /* 0x00006400000c000b */
[----:B01----:R-:W-:Y:S05]  /*39a0*/  ENDCOLLECTIVE ;  /* 0x000000000000791b */ /* 0x003fea0003800000 */
.L_x_12244:
[----:B------:R-:W-:Y:S01]  /*39b0*/  FADD.FTZ R3, RZ, R3 ;  /* 0x00000003ff037221 */ /* 0x000fe20000010000 */
[----:B------:R-:W-:-:S07]  /*39c0*/  IMAD.MOV.U32 R4, RZ, RZ, R14 ;  /* 0x000000ffff047224 */ /* 0x000fce00078e000e */
[----:B------:R-:W-:Y:S05]  /*39d0*/  WARPSYNC.COLLECTIVE R15, `(.L_x_12245) ;  /* 0x000000000f087348 */ /* 0x000fea0003c00000 */
[----:B------:R0:W1:Y:S02]  /*39e0*/  SHFL.BFLY P6, R14, R13, R12, R11 ;  /* 0x0c00000c0d0e7389 */ /* 0x00006400000c000b */
[----:B01----:R-:W-:Y:S05]  /*39f0*/  ENDCOLLECTIVE ;  /* 0x000000000000791b */ /* 0x003fea0003800000 */
.L_x_12245:
[----:B------:R-:W-:Y:S01]  /*3a00*/  FADD.FTZ R4, RZ, R4 ;  /* 0x00000004ff047221 */ /* 0x000fe20000010000 */
[----:B------:R-:W-:-:S07]  /*3a10*/  MOV R5, R14 ;  /* 0x0000000e00057202 */ /* 0x000fce0000000f00 */
[----:B------:R-:W-:Y:S05]  /*3a20*/  WARPSYNC.COLLECTIVE R15, `(.L_x_12246) ;  /* 0x000000000f087348 */ /* 0x000fea0003c00000 */
[----:B------:R0:W1:Y:S02]  /*3a30*/  SHFL.BFLY P6, R14, R13, R12, R11 ;  /* 0x0c00000c0d0e7389 */ /* 0x00006400000c000b */
[----:B01----:R-:W-:Y:S05]  /*3a40*/  ENDCOLLECTIVE ;  /* 0x000000000000791b */ /* 0x003fea0003800000 */
.L_x_12246:
[----:B------:R-:W-:Y:S01]  /*3a50*/  FADD.FTZ R5, RZ, R5 ;  /* 0x00000005ff057221 */ /* 0x000fe20000010000 */
[----:B------:R-:W-:-:S07]  /*3a60*/  MOV R6, R14 ;  /* 0x0000000e00067202 */ /* 0x000fce0000000f00 */
[----:B------:R-:W-:Y:S05]  /*3a70*/  WARPSYNC.COLLECTIVE R15, `(.L_x_12247) ;  /* 0x000000000f087348 */ /* 0x000fea0003c00000 */
[----:B------:R0:W1:Y:S02]  /*3a80*/  SHFL.BFLY P6, R14, R13, R12, R11 ;  /* 0x0c00000c0d0e7389 */ /* 0x00006400000c000b */
[----:B01----:R-:W-:Y:S05]  /*3a90*/  ENDCOLLECTIVE ;  /* 0x000000000000791b */ /* 0x003fea0003800000 */
.L_x_12247:
[----:B------:R-:W-:Y:S01]  /*3aa0*/  FADD.FTZ R6, RZ, R6 ;  /* 0x00000006ff067221 */ /* 0x000fe20000010000 */
[----:B------:R-:W-:Y:S06]  /*3ab0*/  BRA `(.L_x_12248) ;  /* 0xfffffff000147947 */ /* 0x000fec000383ffff */
.L_x_12249:
        /* <DEDUP_REMOVED lines=12> */
.L_x_25816:


//--------------------- .text._ZN4vllm25paged_attention_v1_kernelIthLi128ELi16ELi128ELNS_18Fp8KVCacheDataTypeE1ELb1EEEvPT_PKS2_PKT0_S8_ifPKiSA_iPKfiiiSC_SC_iiiii --------------------------
	.section	.text._ZN4vllm25paged_attention_v1_kernelIthLi128ELi16ELi128ELNS_18Fp8KVCacheDataTypeE1ELb1EEEvPT_PKS2_PKT0_S8_ifPKiSA_iPKfiiiSC_SC_iiiii,"ax",@progbits
	.align	128
        .global         _ZN4vllm25paged_attention_v1_kernelIthLi128ELi16ELi128ELNS_18Fp8KVCacheDataTypeE1ELb1EEEvPT_PKS2_PKT0_S8_ifPKiSA_iPKfiiiSC_SC_iiiii
        .type           _ZN4vllm25paged_attention_v1_kernelIthLi128ELi16ELi128ELNS_18Fp8KVCacheDataTypeE1ELb1EEEvPT_PKS2_PKT0_S8_ifPKiSA_iPKfiiiSC_SC_iiiii,@function
        .size           _ZN4vllm25paged_attention_v1_kernelIthLi128ELi16ELi128ELNS_18Fp8KVCacheDataTypeE1ELb1EEEvPT_PKS2_PKT0_S8_ifPKiSA_iPKfiiiSC_SC_iiiii,(.L_x_25817 - _ZN4vllm25paged_attention_v1_kernelIthLi128ELi16ELi128ELNS_18Fp8KVCacheDataTypeE1ELb1EEEvPT_PKS2_PKT0_S8_ifPKiSA_iPKfiiiSC_SC_iiiii)
        .other          _ZN4vllm25paged_attention_v1_kernelIthLi128ELi16ELi128ELNS_18Fp8KVCacheDataTypeE1ELb1EEEvPT_PKS2_PKT0_S8_ifPKiSA_iPKfiiiSC_SC_iiiii,@"STO_CUDA_ENTRY STV_DEFAULT"
_ZN4vllm25paged_attention_v1_kernelIthLi128ELi16ELi128ELNS_18Fp8KVCacheDataTypeE1ELb1EEEvPT_PKS2_PKT0_S8_ifPKiSA_iPKfiiiSC_SC_iiiii:
.text._ZN4vllm25paged_attention_v1_kernelIthLi128ELi16ELi128ELNS_18Fp8KVCacheDataTypeE1ELb1EEEvPT_PKS2_PKT0_S8_ifPKiSA_iPKfiiiSC_SC_iiiii:
        /* <DEDUP_REMOVED lines=103> */
.L_x_12250:
        /* <DEDUP_REMOVED lines=24> */
.L_x_12254:
        /* <DEDUP_REMOVED lines=41> */
.L_x_12252:
[----:B------:R-:W-:Y:S05]  /*0a80*/  BSYNC.RECONVERGENT B6 ;  /* 0x0000000000067941 */ /* 0x000fea0003800200 */
.L_x_12251:
        /* <DEDUP_REMOVED lines=11> */
.L_x_12294:
        /* <DEDUP_REMOVED lines=39> */
.L_x_12260:
        /* <DEDUP_REMOVED lines=11> */
.L_x_12259:
[----:B------:R-:W-:Y:S05]  /*0e60*/  BSYNC.RECONVERGENT B1 ;  /* 0x0000000000017941 */ /* 0x000fea0003800200 */
.L_x_12258:
        /* <DEDUP_REMOVED lines=12> */
.L_x_12263:
        /* <DEDUP_REMOVED lines=100> */
.L_x_12262:
[----:B------:R-:W-:Y:S05]  /*1570*/  BSYNC.RECONVERGENT B1 ;  /* 0x0000000000017941 */ /* 0x000fea0003800200 */
.L_x_12261:
        /* <DEDUP_REMOVED lines=55> */
.L_x_12265:
[----:B------:R-:W-:Y:S05]  /*18f0*/  BSYNC.RECONVERGENT B1 ;  /* 0x0000000000017941 */ /* 0x000fea0003800200 */
.L_x_12264:
        /* <DEDUP_REMOVED lines=26> */
.L_x_12257:
[----:B------:R-:W-:Y:S05]  /*1aa0*/  BSYNC.RECONVERGENT B0 ;  /* 0x0000000000007941 */ /* 0x000fea0003800200 */
.L_x_12256:
        /* <DEDUP_REMOVED lines=39> */
.L_x_12270:
[----:B------:R-:W0:Y:S01]  /*1d20*/  LDS R3, [R12] ;  /* 0x000000000c037984 */ /* 0x000e220000000800 */
[----:B------:R-:W-:-:S05]  /*1d30*/  VIADD R13, R13, 0x1 ;  /* 0x000000010d0d7836 */ /* 0x000fca0000000000 */
[----:B------:R-:W-:Y:S01]  /*1d40*/  ISETP.NE.AND P0, PT, R13, RZ, PT ;  /* 0x000000ff0d00720c */ /* 0x000fe20003f05270 */
[----:B0-----:R-:W-:-:S05]  /*1d50*/  FMUL.FTZ R3, R3, R2 ;  /* 0x0000000203037220 */ /* 0x001fca0000410000 */
[----:B------:R0:W-:Y:S02]  /*1d60*/  STS [R12], R3 ;  /* 0x000000030c007388 */ /* 0x0001e40000000800 */
[----:B0-----:R-:W-:-:S05]  /*1d70*/  IADD3 R12, PT, PT, R12, 0x200, RZ ;  /* 0x000002000c0c7810 */ /* 0x001fca0007ffe0ff */
[----:B------:R-:W-:Y:S05]  /*1d80*/  @P0 BRA `(.L_x_12270) ;  /* 0xfffffffc00e40947 */ /* 0x000fea000383ffff */
.L_x_12269:
[----:B------:R-:W-:Y:S05]  /*1d90*/  BSYNC.RECONVERGENT B1 ;  /* 0x0000000000017941 */ /* 0x000fea0003800200 */
.L_x_12268:
        /* <DEDUP_REMOVED lines=12> */
.L_x_12273:
        /* <DEDUP_REMOVED lines=52> */
.L_x_12272:
[----:B------:R-:W-:Y:S05]  /*21a0*/  BSYNC.RECONVERGENT B1 ;  /* 0x0000000000017941 */ /* 0x000fea0003800200 */
.L_x_12271:
        /* <DEDUP_REMOVED lines=31> */
.L_x_12275:
[----:B------:R-:W-:Y:S05]  /*23a0*/  BSYNC.RECONVERGENT B1 ;  /* 0x0000000000017941 */ /* 0x000fea0003800200 */
.L_x_12274:
        /* <DEDUP_REMOVED lines=14> */
.L_x_12267:
[----:B------:R-:W-:Y:S05]  /*2490*/  BSYNC.RECONVERGENT B0 ;  /* 0x0000000000007941 */ /* 0x000fea0003800200 */
.L_x_12266:
        /* <DEDUP_REMOVED lines=29> */
.L_x_12279:
        /* <DEDUP_REMOVED lines=34> */
.L_x_12278:
        /* <DEDUP_REMOVED lines=16> */
.L_x_12277:
[----:B------:R-:W-:Y:S05]  /*2990*/  BSYNC.RECONVERGENT B6 ;  /* 0x0000000000067941 */ /* 0x000fea0003800200 */
.L_x_12276:
        /* <DEDUP_REMOVED lines=16> */
.L_x_12303:
        /* <DEDUP_REMOVED lines=23> */
.L_x_12282:
[----:B------:R-:W-:Y:S05]  /*2c10*/  BSYNC.RECONVERGENT B0 ;  /* 0x0000000000007941 */ /* 0x000fea0003800200 */
.L_x_12281:
        /* <DEDUP_REMOVED lines=29> */
.L_x_12284:
[----:B------:R-:W-:Y:S05]  /*2df0*/  BSYNC.RECONVERGENT B0 ;  /* 0x0000000000007941 */ /* 0x000fea0003800200 */
.L_x_12283:
        /* <DEDUP_REMOVED lines=12> */
.L_x_12286:
[----:B------:R-:W-:Y:S05]  /*2ec0*/  BSYNC.RECONVERGENT B0 ;  /* 0x0000000000007941 */ /* 0x000fea0003800200 */
.L_x_12285:
        /* <DEDUP_REMOVED lines=19> */
.L_x_12288:
[----:B------:R-:W-:Y:S05]  /*3000*/  BSYNC.RECONVERGENT B0 ;  /* 0x0000000000007941 */ /* 0x000fea0003800200 */
.L_x_12287:
        /* <DEDUP_REMOVED lines=33> */
.L_x_12253:
        /* <DEDUP_REMOVED lines=16> */
.L_x_12289:
[----:B------:R-:W-:Y:S05]  /*3320*/  EXIT ;  /* 0x000000000000794d */ /* 0x000fea0003800000 */
.L_x_12255:
[----:B------:R-:W-:Y:S01]  /*3330*/  HFMA2 R12, -RZ, RZ, 0, 9.5367431640625e-07 ;  /* 0x00000010ff0c7431 */ /* 0x000fe200000001ff */
[----:B------:R-:W-:Y:S01]  /*3340*/  MOV R11, 0x1f ;  /* 0x0000001f000b7802 */ /* 0x000fe20000000f00 */
[----:B------:R-:W-:-:S07]  /*3350*/  IMAD.MOV.U32 R15, RZ, RZ, -0x1 ;  /* 0xffffffffff0f7424 */ /* 0x000fce00078e00ff */
[----:B------:R-:W-:Y:S05]  /*3360*/  WARPSYNC.COLLECTIVE R15, `(.L_x_12290) ;  /* 0x000000000f087348 */ /* 0x000fea0003c00000 */
[----:B------:R0:W1:Y:S02]  /*3370*/  SHFL.BFLY P6, R14, R13, R12, R11 ;  /* 0x0c00000c0d0e7389 */ /* 0x00006400000c000b */
[----:B01----:R-:W-:Y:S05]  /*3380*/  ENDCOLLECTIVE ;  /* 0x000000000000791b */ /* 0x003fea0003800000 */
.L_x_12290:
[----:B------:R-:W-:Y:S01]  /*3390*/  HFMA2 R12, -RZ, RZ, 0, 4.76837158203125e-07 ;  /* 0x00000008ff0c7431 */ /* 0x000fe200000001ff */
[----:B------:R-:W-:-:S04]  /*33a0*/  FMNMX.FTZ R0, R14, -3.40282346638528859812e+38, !PT ;  /* 0xff7fffff0e007809 */ /* 0x000fc80007810000 */
[----:B------:R-:W-:-:S07]  /*33b0*/  MOV R13, R0 ;  /* 0x00000000000d7202 */ /* 0x000fce0000000f00 */
[----:B------:R-:W-:Y:S05]  /*33c0*/  WARPSYNC.COLLECTIVE R15, `(.L_x_12291) ;  /* 0x000000000f087348 */ /* 0x000fea0003c00000 */
[----:B------:R0:W1:Y:S02]  /*33d0*/  SHFL.BFLY P6, R14, R13, R12, R11 ;  /* 0x0c00000c0d0e7389 */ /* 0x00006400000c000b */
[----:B01----:R-:W-:Y:S05]  /*33e0*/  ENDCOLLECTIVE ;  /* 0x000000000000791b */ /* 0x003fea0003800000 */
.L_x_12291:
[----:B------:R-:W-:Y:S02]  /*33f0*/  MOV R12, 0x4 ;  /* 0x00000004000c7802 */ /* 0x000fe40000000f00 */
[----:B------:R-:W-:-:S05]  /*3400*/  FMNMX.FTZ R2, R0, R14, !PT ;  /* 0x0000000e00027209 */ /* 0x000fca0007810000 */
[----:B------:R-:W-:-:S07]  /*3410*/  IMAD.MOV.U32 R13, RZ, RZ, R2 ;  /* 0x000000ffff0d7224 */ /* 0x000fce00078e0002 */
[----:B------:R-:W-:Y:S05]  /*3420*/  WARPSYNC.COLLECTIVE R15, `(.L_x_12292) ;  /* 0x000000000f087348 */ /* 0x000fea0003c00000 */
[----:B------:R0:W1:Y:S02]  /*3430*/  SHFL.BFLY P6, R14, R13, R12, R11 ;  /* 0x0c00000c0d0e7389 */ /* 0x00006400000c000b */
[----:B01----:R-:W-:Y:S05]  /*3440*/  ENDCOLLECTIVE ;  /* 0x000000000000791b */ /* 0x003fea0003800000 */
.L_x_12292:
[----:B------:R-:W-:Y:S01]  /*3450*/  IMAD.MOV.U32 R12, RZ, RZ, 0x2 ;  /* 0x00000002ff0c7424 */ /* 0x000fe200078e00ff */
[----:B------:R-:W-:-:S04]  /*3460*/  FMNMX.FTZ R3, R2, R14, !PT ;  /* 0x0000000e02037209 */ /* 0x000fc80007810000 */
[----:B------:R-:W-:-:S07]  /*3470*/  MOV R13, R3 ;  /* 0x00000003000d7202 */ /* 0x000fce0000000f00 */
[----:B------:R-:W-:Y:S05]  /*3480*/  WARPSYNC.COLLECTIVE R15, `(.L_x_12293) ;  /* 0x000000000f087348 */ /* 0x000fea0003c00000 */
[----:B------:R0:W1:Y:S02]  /*3490*/  SHFL.BFLY P6, R14, R13, R12, R11 ;  /* 0x0c00000c0d0e7389 */ /* 0x00006400000c000b */
[----:B01----:R-:W-:Y:S05]  /*34a0*/  ENDCOLLECTIVE ;  /* 0x000000000000791b */ /* 0x003fea0003800000 */
.L_x_12293:
[----:B------:R-:W-:Y:S05]  /*34b0*/  BRA `(.L_x_12294) ;  /* 0xffffffd400a07947 */ /* 0x000fea000383ffff */
.L_x_12280:
[----:B-1----:R-:W-:Y:S01]  /*34c0*/  HFMA2 R13, -RZ, RZ, 0, 0 ;  /* 0x00000000ff0d7431 */ /* 0x002fe200000001ff */
[----:B------:R-:W-:Y:S01]  /*34d0*/  MOV R12, 0x1 ;  /* 0x00000001000c7802 */ /* 0x000fe20000000f00 */
[----:B------:R-:W-:Y:S01]  /*34e0*/  IMAD.MOV.U32 R11, RZ, RZ, 0x1f ;  /* 0x0000001fff0b7424 */ /* 0x000fe200078e00ff */
[----:B------:R-:W-:-:S07]  /*34f0*/  MOV R15, 0xffffffff ;  /* 0xffffffff000f7802 */ /* 0x000fce0000000f00 */
[----:B0-----:R-:W-:Y:S05]  /*3500*/  WARPSYNC.COLLECTIVE R15, `(.L_x_12295) ;  /* 0x000000000f087348 */ /* 0x001fea0003c00000 */
[----:B------:R1:W2:Y:S02]  /*3510*/  SHFL.BFLY P6, R14, R13, R12, R11 ;  /* 0x0c00000c0d0e7389 */ /* 0x0002a400000c000b */
[----:B012---:R-:W-:Y:S05]  /*3520*/  ENDCOLLECTIVE ;  /* 0x000000000000791b */ /* 0x007fea0003800000 */
.L_x_12295:
[----:B------:R-:W-:-:S07]  /*3530*/  MOV R2, R14 ;  /* 0x0000000e00027202 */ /* 0x000fce0000000f00 */
[----:B------:R-:W-:Y:S05]  /*3540*/  WARPSYNC.COLLECTIVE R15, `(.L_x_12296) ;  /* 0x000000000f087348 */ /* 0x000fea0003c00000 */
[----:B------:R0:W1:Y:S02]  /*3550*/  SHFL.BFLY P6, R14, R13, R12, R11 ;  /* 0x0c00000c0d0e7389 */ /* 0x00006400000c000b */
[----:B01----:R-:W-:Y:S05]  /*3560*/  ENDCOLLECTIVE ;  /* 0x000000000000791b */ /* 0x003fea0003800000 */
.L_x_12296:
[----:B------:R-:W-:Y:S01]  /*3570*/  FADD.FTZ R2, RZ, R2 ;  /* 0x00000002ff027221 */ /* 0x000fe20000010000 */
[----:B------:R-:W-:-:S07]  /*3580*/  IMAD.MOV.U32 R3, RZ, RZ, R14 ;  /* 0x000000ffff037224 */ /* 0x000fce00078e000e */
[----:B------:R-:W-:Y:S05]  /*3590*/  WARPSYNC.COLLECTIVE R15, `(.L_x_12297) ;  /* 0x000000000f087348 */ /* 0x000fea0003c00000 */
[----:B------:R0:W1:Y:S02]  /*35a0*/  SHFL.BFLY P6, R14, R13, R12, R11 ;  /* 0x0c00000c0d0e7389 */ /* 0x00006400000c000b */
[----:B01----:R-:W-:Y:S05]  /*35b0*/  ENDCOLLECTIVE ;  /* 0x000000000000791b */ /* 0x003fea0003800000 */
.L_x_12297:
[----:B------:R-:W-:Y:S01]  /*35c0*/  FADD.FTZ R3, RZ, R3 ;  /* 0x00000003ff037221 */ /* 0x000fe20000010000 */
[----:B------:R-:W-:-:S07]  /*35d0*/  MOV R4, R14 ;  /* 0x0000000e00047202 */ /* 0x000fce0000000f00 */
[----:B------:R-:W-:Y:S05]  /*35e0*/  WARPSYNC.COLLECTIVE R15, `(.L_x_12298) ;  /* 0x000000000f087348 */ /* 0x000fea0003c00000 */
[----:B------:R0:W1:Y:S02]  /*35f0*/  SHFL.BFLY P6, R14, R13, R12, R11 ;  /* 0x0c00000c0d0e7389 */ /* 0x00006400000c000b */
[----:B01----:R-:W-:Y:S05]  /*3600*/  ENDCOLLECTIVE ;  /* 0x000000000000791b */ /* 0x003fea0003800000 */
.L_x_12298:
[----:B------:R-:W-:Y:S01]  /*3610*/  FADD.FTZ R4, RZ, R4 ;  /* 0x00000004ff047221 */ /* 0x000fe20000010000 */
[----:B------:R-:W-:-:S07]  /*3620*/  MOV R5, R14 ;  /* 0x0000000e00057202 */ /* 0x000fce0000000f00 */
[----:B------:R-:W-:Y:S05]  /*3630*/  WARPSYNC.COLLECTIVE R15, `(.L_x_12299) ;  /* 0x000000000f087348 */ /* 0x000fea0003c00000 */
[----:B------:R0:W1:Y:S02]  /*3640*/  SHFL.BFLY P6, R14, R13, R12, R11 ;  /* 0x0c00000c0d0e7389 */ /* 0x00006400000c000b */
[----:B01----:R-:W-:Y:S05]  /*3650*/  ENDCOLLECTIVE ;  /* 0x000000000000791b */ /* 0x003fea0003800000 */
.L_x_12299:
[----:B------:R-:W-:Y:S01]  /*3660*/  FADD.FTZ R5, RZ, R5 ;  /* 0x00000005ff057221 */ /* 0x000fe20000010000 */
[----:B------:R-:W-:-:S07]  /*3670*/  IMAD.MOV.U32 R6, RZ, RZ, R14 ;  /* 0x000000ffff067224 */ /* 0x000fce00078e000e */
[----:B------:R-:W-:Y:S05]  /*3680*/  WARPSYNC.COLLECTIVE R15, `(.L_x_12300) ;  /* 0x000000000f087348 */ /* 0x000fea0003c00000 */
[----:B------:R0:W1:Y:S02]  /*3690*/  SHFL.BFLY P6, R14, R13, R12, R11 ;  /* 0x0c00000c0d0e7389 */ /* 0x00006400000c000b */
[----:B01----:R-:W-:Y:S05]  /*36a0*/  ENDCOLLECTIVE ;  /* 0x000000000000791b */ /* 0x003fea0003800000 */
.L_x_12300:
[----:B------:R-:W-:Y:S01]  /*36b0*/  FADD.FTZ R6, RZ, R6 ;  /* 0x00000006ff067221 */ /* 0x000fe20000010000 */
[----:B------:R-:W-:-:S07]  /*36c0*/  MOV R7, R14 ;  /* 0x0000000e00077202 */ /* 0x000fce0000000f00 */
[----:B------:R-:W-:Y:S05]  /*36d0*/  WARPSYNC.COLLECTIVE R15, `(.L_x_12301) ;  /* 0x000000000f087348 */ /* 0x000fea0003c00000 */
[----:B------:R0:W1:Y:S02]  /*36e0*/  SHFL.BFLY P6, R14, R13, R12, R11 ;  /* 0x0c00000c0d0e7389 */ /* 0x00006400000c000b */
[----:B01----:R-:W-:Y:S05]  /*36f0*/  ENDCOLLECTIVE ;  /* 0x000000000000791b */ /* 0x003fea0003800000 */
.L_x_12301:
[----:B------:R-:W-:Y:S01]  /*3700*/  FADD.FTZ R7, RZ, R7 ;  /* 0x00000007ff077221 */ /* 0x000fe20000010000 */
[----:B------:R-:W-:-:S07]  /*3710*/  MOV R0, R14 ;  /* 0x0000000e00007202 */ /* 0x000fce0000000f00 */
[----:B------:R-:W-:Y:S05]  /*3720*/  WARPSYNC.COLLECTIVE R15, `(.L_x_12302) ;  /* 0x000000000f087348 */ /* 0x000fea0003c00000 */
[----:B------:R0:W1:Y:S02]  /*3730*/  SHFL.BFLY P6, R14, R13, R12, R11 ;  /* 0x0c00000c0d0e7389 */ /* 0x00006400000c000b */
[----:B01----:R-:W-:Y:S05]  /*3740*/  ENDCOLLECTIVE ;  /* 0x000000000000791b */ /* 0x003fea0003800000 */
.L_x_12302:
[----:B------:R-:W-:Y:S01]  /*3750*/  FADD.FTZ R0, RZ, R0 ;  /* 0x00000000ff007221 */ /* 0x000fe20000010000 */
[----:B------:R-:W-:Y:S06]  /*3760*/  BRA `(.L_x_12303) ;  /* 0xfffffff000cc7947 */ /* 0x000fec000383ffff */
.L_x_12304:
        /* <DEDUP_REMOVED lines=9> */
.L_x_25817:


//--------------------- .text._ZN4vllm25paged_attention_v1_kernelIthLi120ELi16ELi128ELNS_18Fp8KVCacheDataTypeE1ELb1EEEvPT_PKS2_PKT0_S8_ifPKiSA_iPKfiiiSC_SC_iiiii --------------------------
	.section	.text._ZN4vllm25paged_attention_v1_kernelIthLi120ELi16ELi128ELNS_18Fp8KVCacheDataTypeE1ELb1EEEvPT_PKS2_PKT0_S8_ifPKiSA_iPKfiiiSC_SC_iiiii,"ax",@progbits
	.align	128
        .global         _ZN4vllm25paged_attention_v1_kernelIthLi120ELi16ELi128ELNS_18Fp8KVCacheDataTypeE1ELb1EEEvPT_PKS2_PKT0_S8_ifPKiSA_iPKfiiiSC_SC_iiiii
        .type           _ZN4vllm25paged_attention_v1_kernelIthLi120ELi16ELi128ELNS_18Fp8KVCacheDataTypeE1ELb1EEEvPT_PKS2_PKT0_S8_ifPKiSA_iPKfiiiSC_SC_iiiii,@function
        .size           _ZN4vllm25paged_attention_v1_kernelIthLi120ELi16ELi128ELNS_18Fp8KVCacheDataTypeE1ELb1EEEvPT_PKS2_PKT0_S8_ifPKiSA_iPKfiiiSC_SC_iiiii,(.L_x_25818 - _ZN4vllm25paged_attention_v1_kernelIthLi120ELi16ELi128ELNS_18Fp8KVCacheDataTypeE1ELb1EEEvPT_PKS2_PKT0_S8_ifPKiSA_iPKfiiiSC_SC_iiiii)
        .other          _ZN4vllm25paged_attention_v1_kernelIthLi120ELi16ELi128ELNS_18Fp8KVCacheDataTypeE1ELb1EEEvPT_PKS2_PKT0_S8_ifPKiSA_iPKfiiiSC_SC_iiiii,@"STO_CUDA_ENTRY STV_DEFAULT"
_ZN4vllm25paged_attention_v1_kernelIthLi120ELi16ELi128ELNS_18Fp8KVCacheDataTypeE1ELb1EEEvPT_PKS2_PKT0_S8_ifPKiSA_iPKfiiiSC_SC_iiiii:
.text._ZN4vllm25paged_attention_v1_kernelIthLi120ELi16ELi128ELNS_18Fp8KVCacheDataTypeE1ELb1EEEvPT_PKS2_PKT0_S8_ifPKiSA_iPKfiiiSC_SC_iiiii:
        /* <DEDUP_REMOVED lines=103> */
.L_x_12305:
        /* <DEDUP_REMOVED lines=24> */
.L_x_12309:
        /* <DEDUP_REMOVED lines=41> */
.L_x_12307:
[----:B------:R-:W-:Y:S05]  /*0a80*/  BSYNC.RECONVERGENT B6 ;  /* 0x0000000000067941 */ /* 0x000fea0003800200 */
.L_x_12306:
        /* <DEDUP_REMOVED lines=11> */
.L_x_12355:
        /* <DEDUP_REMOVED lines=39> */
.L_x_12315:
        /* <DEDUP_REMOVED lines=11> */
.L_x_12314:
[----:B------:R-:W-:Y:S05]  /*0e60*/  BSYNC.RECONVERGENT B1 ;  /* 0x0000000000017941 */ /* 0x000fea0003800200 */
.L_x_12313:
        /* <DEDUP_REMOVED lines=12> */
.L_x_12318:
        /* <DEDUP_REMOVED lines=100> */
.L_x_12317:
[----:B------:R-:W-:Y:S05]  /*1570*/  BSYNC.RECONVERGENT B1 ;  /* 0x0000000000017941 */ /* 0x000fea0003800200 */
.L_x_12316:
        /* <DEDUP_REMOVED lines=55> */
.L_x_12320:
[----:B------:R-:W-:Y:S05]  /*18f0*/  BSYNC.RECONVERGENT B1 ;  /* 0x0000000000017941 */ /* 0x000fea0003800200 */
.L_x_12319:
        /* <DEDUP_REMOVED lines=26> */
.L_x_12312:
[----:B------:R-:W-:Y:S05]  /*1aa0*/  BSYNC.RECONVERGENT B0 ;  /* 0x0000000000007941 */ /* 0x000fea0003800200 */
.L_x_12311:
        /* <DEDUP_REMOVED lines=39> */
.L_x_12325:
[----:B------:R-:W0:Y:S01]  /*1d20*/  LDS R3, [R12] ;  /* 0x000000000c037984 */ /* 0x000e220000000800 */
[----:B------:R-:W-:-:S04]  /*1d30*/  IADD3 R13, PT, PT, R13, 0x1, RZ ;  /* 0x000000010d0d7810 */ /* 0x000fc80007ffe0ff */
[----:B------:R-:W-:Y:S01]  /*1d40*/  ISETP.NE.AND P0, PT, R13, RZ, PT ;  /* 0x000000ff0d00720c */ /* 0x000fe20003f05270 */
[----:B0-----:R-:W-:-:S05]  /*1d50*/  FMUL.FTZ R3, R3, R2 ;  /* 0x0000000203037220 */ /* 0x001fca0000410000 */
[----:B------:R0:W-:Y:S02]  /*1d60*/  STS [R12], R3 ;  /* 0x000000030c007388 */ /* 0x0001e40000000800 */
[----:B0-----:R-:W-:-:S05]  /*1d70*/  VIADD R12, R12, 0x200 ;  /* 0x000002000c0c7836 */ /* 0x001fca0000000000 */
[----:B------:R-:W-:Y:S05]  /*1d80*/  @P0 BRA `(.L_x_12325) ;  /* 0xfffffffc00e40947 */ /* 0x000fea000383ffff */
.L_x_12324:
[----:B------:R-:W-:Y:S05]  /*1d90*/  BSYNC.RECONVERGENT B1 ;  /* 0x0000000000017941 */ /* 0x000fea0003800200 */
.L_x_12323:
        /* <DEDUP_REMOVED lines=12> */
.L_x_12328:
        /* <DEDUP_REMOVED lines=52> */
.L_x_12327:
[----:B------:R-:W-:Y:S05]  /*21a0*/  BSYNC.RECONVERGENT B1 ;  /* 0x0000000000017941 */ /* 0x000fea0003800200 */
.L_x_12326:
        /* <DEDUP_REMOVED lines=31> */
.L_x_12330:
[----:B------:R-:W-:Y:S05]  /*23a0*/  BSYNC.RECONVERGENT B1 ;  /* 0x0000000000017941 */ /* 0x000fea0003800200 */
.L_x_12329:
        /* <DEDUP_REMOVED lines=14> */
.L_x_12322:
[----:B------:R-:W-:Y:S05]  /*2490*/  BSYNC.RECONVERGENT B0 ;  /* 0x0000000000007941 */ /* 0x000fea0003800200 */
.L_x_12321:
        /* <DEDUP_REMOVED lines=29> */
.L_x_12334:
        /* <DEDUP_REMOVED lines=34> */
.L_x_12333:
        /* <DEDUP_REMOVED lines=16> */
.L_x_12332:
[----:B------:R-:W-:Y:S05]  /*2990*/  BSYNC.RECONVERGENT B6 ;  /* 0x0000000000067941 */ /* 0x000fea0003800200 */
.L_x_12331:
        /* <DEDUP_REMOVED lines=16> */
.L_x_12364:
        /* <DEDUP_REMOVED lines=25> */
.L_x_12337:
[----:B------:R-:W-:Y:S05]  /*2c30*/  BSYNC.RECONVERGENT B0 ;  /* 0x0000000000007941 */ /* 0x000fea0003800200 */
.L_x_12336:
        /* <DEDUP_REMOVED lines=30> */
.L_x_12341:
[----:B------:R-:W-:Y:S05]  /*2e20*/  BSYNC.RECONVERGENT B1 ;  /* 0x0000000000017941 */ /* 0x000fea0003800200 */
.L_x_12340:
[----:B0-2---:R-:W-:-:S07]  /*2e30*/  @!P0 FADD.FTZ R14, R14, R25 ;  /* 0x000000190e0e8221 */ /* 0x005fce0000010000 */
.L_x_12339:
[----:B------:R-:W-:Y:S05]  /*2e40*/  BSYNC.RECONVERGENT B0 ;  /* 0x0000000000007941 */ /* 0x000fea0003800200 */
.L_x_12338:
        /* <DEDUP_REMOVED lines=22> */
.L_x_12343:
[----:B------:R-:W-:Y:S05]  /*2fb0*/  BSYNC.RECONVERGENT B0 ;  /* 0x0000000000007941 */ /* 0x000fea0003800200 */
.L_x_12342:
        /* <DEDUP_REMOVED lines=30> */
.L_x_12347:
[----:B------:R-:W-:Y:S05]  /*31a0*/  BSYNC.RECONVERGENT B1 ;  /* 0x0000000000017941 */ /* 0x000fea0003800200 */
.L_x_12346:
[----:B0-2-4-:R-:W-:-:S07]  /*31b0*/  @!P0 FADD.FTZ R14, R14, R21 ;  /* 0x000000150e0e8221 */ /* 0x015fce0000010000 */
.L_x_12345:
[----:B------:R-:W-:Y:S05]  /*31c0*/  BSYNC.RECONVERGENT B0 ;  /* 0x0000000000007941 */ /* 0x000fea0003800200 */
.L_x_12344:
        /* <DEDUP_REMOVED lines=32> */
.L_x_12349:
[----:B------:R-:W-:Y:S05]  /*33d0*/  BSYNC.RECONVERGENT B0 ;  /* 0x0000000000007941 */ /* 0x000fea0003800200 */
.L_x_12348:
[----:B------:R-:W-:Y:S05]  /*33e0*/  @P0 EXIT ;  /* 0x000000000000094d */ /* 0x000fea0003800000 */
[----:B--2---:R-:W-:-:S05]  /*33f0*/  F2FP.F16.F32.PACK_AB R14, RZ, R14 ;  /* 0x0000000eff0e723e */ /* 0x004fca00000000ff */
[----:B------:R-:W-:Y:S01]  /*3400*/  STG.E.U16 desc[UR36][R8.64+0xe0], R14 ;  /* 0x0000e00e08007986 */ /* 0x000fe2000c101524 */
[----:B------:R-:W-:Y:S05]  /*3410*/  EXIT ;  /* 0x000000000000794d */ /* 0x000fea0003800000 */
.L_x_12308:
        /* <DEDUP_REMOVED lines=16> */
.L_x_12350:
[----:B------:R-:W-:Y:S05]  /*3520*/  EXIT ;  /* 0x000000000000794d */ /* 0x000fea0003800000 */
.L_x_12310:
[----:B------:R-:W-:Y:S01]  /*3530*/  HFMA2 R12, -RZ, RZ, 0, 9.5367431640625e-07 ;  /* 0x00000010ff0c7431 */ /* 0x000fe200000001ff */
[----:B------:R-:W-:Y:S01]  /*3540*/  MOV R11, 0x1f ;  /* 0x0000001f000b7802 */ /* 0x000fe20000000f00 */
[----:B------:R-:W-:-:S07]  /*3550*/  IMAD.MOV.U32 R15, RZ, RZ, -0x1 ;  /* 0xffffffffff0f7424 */ /* 0x000fce00078e00ff */
[----:B------:R-:W-:Y:S05]  /*3560*/  WARPSYNC.COLLECTIVE R15, `(.L_x_12351) ;  /* 0x000000000f087348 */ /* 0x000fea0003c00000 */
[----:B------:R0:W1:Y:S02]  /*3570*/  SHFL.BFLY P6, R14, R13, R12, R11 ;  /* 0x0c00000c0d0e7389 */ /* 0x00006400000c000b */
[----:B01----:R-:W-:Y:S05]  /*3580*/  ENDCOLLECTIVE ;  /* 0x000000000000791b */ /* 0x003fea0003800000 */
.L_x_12351:
[----:B------:R-:W-:Y:S01]  /*3590*/  HFMA2 R12, -RZ, RZ, 0, 4.76837158203125e-07 ;  /* 0x00000008ff0c7431 */ /* 0x000fe200000001ff */
[----:B------:R-:W-:-:S04]  /*35a0*/  FMNMX.FTZ R0, R14, -3.40282346638528859812e+38, !PT ;  /* 0xff7fffff0e007809 */ /* 0x000fc80007810000 */
[----:B------:R-:W-:-:S07]  /*35b0*/  MOV R13, R0 ;  /* 0x00000000000d7202 */ /* 0x000fce0000000f00 */
[----:B------:R-:W-:Y:S05]  /*35c0*/  WARPSYNC.COLLECTIVE R15, `(.L_x_12352) ;  /* 0x000000000f087348 */ /* 0x000fea0003c00000 */
[----:B------:R0:W1:Y:S02]  /*35d0*/  SHFL.BFLY P6, R14, R13, R12, R11 ;  /* 0x0c00000c0d0e7389 */ /* 0x00006400000c000b */
[----:B01----:R-:W-:Y:S05]  /*35e0*/  ENDCOLLECTIVE ;  /* 0x000000000000791b */ /* 0x003fea0003800000 */
.L_x_12352:
[----:B------:R-:W-:Y:S02]  /*35f0*/  MOV R12, 0x4 ;  /* 0x00000004000c7802 */ /* 0x000fe40000000f00 */
[----:B------:R-:W-:-:S05]  /*3600*/  FMNMX.FTZ R2, R0, R14, !PT ;  /* 0x0000000e00027209 */ /* 0x000fca0007810000 */
[----:B------:R-:W-:-:S07]  /*3610*/  IMAD.MOV.U32 R13, RZ, RZ, R2 ;  /* 0x000000ffff0d7224 */ /* 0x000fce00078e0002 */
[----:B------:R-:W-:Y:S05]  /*3620*/  WARPSYNC.COLLECTIVE R15, `(.L_x_12353) ;  /* 0x000000000f087348 */ /* 0x000fea0003c00000 */
[----:B------:R0:W1:Y:S02]  /*3630*/  SHFL.BFLY P6, R14, R13, R12, R11 ;  /* 0x0c00000c0d0e7389 */ /* 0x00006400000c000b */
[----:B01----:R-:W-:Y:S05]  /*3640*/  ENDCOLLECTIVE ;  /* 0x000000000000791b */ /* 0x003fea0003800000 */
.L_x_12353:
[----:B------:R-:W-:Y:S01]  /*3650*/  IMAD.MOV.U32 R12, RZ, RZ, 0x2 ;  /* 0x00000002ff0c7424 */ /* 0x000fe200078e00ff */
[----:B------:R-:W-:-:S04]  /*3660*/  FMNMX.FTZ R3, R2, R14, !PT ;  /* 0x0000000e02037209 */ /* 0x000fc80007810000 */
[----:B------:R-:W-:-:S07]  /*3670*/  MOV R13, R3 ;  /* 0x00000003000d7202 */ /* 0x000fce0000000f00 */
[----:B------:R-:W-:Y:S05]  /*3680*/  WARPSYNC.COLLECTIVE R15, `(.L_x_12354) ;  /* 0x000000000f087348 */ /* 0x000fea0003c00000 */
[----:B------:R0:W1:Y:S02]  /*3690*/  SHFL.BFLY P6, R14, R13, R12, R11 ;  /* 0x0c00000c0d0e7389 */ /* 0x00006400000c000b */
[----:B01----:R-:W-:Y:S05]  /*36a0*/  ENDCOLLECTIVE ;  /* 0x000000000000791b */ /* 0x003fea0003800000 */
.L_x_12354:
[----:B------:R-:W-:Y:S05]  /*36b0*/  BRA `(.L_x_12355) ;  /* 0xffffffd400207947 */ /* 0x000fea000383ffff */
.L_x_12335:
[----:B-1----:R-:W-:Y:S01]  /*36c0*/  HFMA2 R13, -RZ, RZ, 0, 0 ;  /* 0x00000000ff0d7431 */ /* 0x002fe200000001ff */
[----:B------:R-:W-:Y:S01]  /*36d0*/  MOV R12, 0x1 ;  /* 0x00000001000c7802 */ /* 0x000fe20000000f00 */
[----:B------:R-:W-:Y:S01]  /*36e0*/  IMAD.MOV.U32 R11, RZ, RZ, 0x1f ;  /* 0x0000001fff0b7424 */ /* 0x000fe200078e00ff */
[----:B------:R-:W-:-:S07]  /*36f0*/  MOV R15, 0xffffffff ;  /* 0xffffffff000f7802 */ /* 0x000fce0000000f00 */
[----:B0-----:R-:W-:Y:S05]  /*3700*/  WARPSYNC.COLLECTIVE R15, `(.L_x_12356) ;  /* 0x000000000f087348 */ /* 0x001fea0003c00000 */
[----:B------:R1:W2:Y:S02]  /*3710*/  SHFL.BFLY P6, R14, R13, R12, R11 ;  /* 0x0c00000c0d0e7389 */ /* 0x0002a400000c000b */
[----:B012---:R-:W-:Y:S05]  /*3720*/  ENDCOLLECTIVE ;  /* 0x000000000000791b */ /* 0x007fea0003800000 */
.L_x_12356:
[----:B------:R-:W-:-:S07]  /*3730*/  MOV R2, R14 ;  /* 0x0000000e00027202 */ /* 0x000fce0000000f00 */
[----:B------:R-:W-:Y:S05]  /*3740*/  WARPSYNC.COLLECTIVE R15, `(.L_x_12357) ;  /* 0x000000000f087348 */ /* 0x000fea0003c00000 */
[----:B------:R0:W1:Y:S02]  /*3750*/  SHFL.BFLY P6, R14, R13, R12, R11 ;  /* 0x0c00000c0d0e7389 */ /* 0x00006400000c000b */
[----:B01----:R-:W-:Y:S05]  /*3760*/  ENDCOLLECTIVE ;  /* 0x000000000000791b */ /* 0x003fea0003800000 */
.L_x_12357:
[----:B------:R-:W-:Y:S01]  /*3770*/  FADD.FTZ R2, RZ, R2 ;  /* 0x00000002ff027221 */ /* 0x000fe20000010000 */
[----:B------:R-:W-:-:S07]  /*3780*/  IMAD.MOV.U32 R3, RZ, RZ, R14 ;  /* 0x000000ffff037224 */ /* 0x000fce00078e000e */
[----:B------:R-:W-:Y:S05]  /*3790*/  WARPSYNC.COLLECTIVE R15, `(.L_x_12358) ;  /* 0x000000000f087348 */ /* 0x000fea0003c00000 */
[----:B------:R0:W1:Y:S02]  /*37a0*/  SHFL.BFLY P6, R14, R13, R12, R11 ;  /* 0x0c00000c0d0e7389 */ /* 0x00006400000c000b */
[----:B01----:R-:W-:Y:S05]  /*37b0*/  ENDCOLLECTIVE ;  /* 0x000000000000791b */ /* 0x003fea0003800000 */
.L_x_12358:
[----:B------:R-:W-:Y:S01]  /*37c0*/  FADD.FTZ R3, RZ, R3 ;  /* 0x00000003ff037221 */ /* 0x000fe20000010000 */
[----:B------:R-:W-:-:S07]  /*37d0*/  MOV R4, R14 ;  /* 0x0000000e00047202 */ /* 0x000fce0000000f00 */
[----:B------:R-:W-:Y:S05]  /*37e0*/  WARPSYNC.COLLECTIVE R15, `(.L_x_12359) ;  /* 0x000000000f087348 */ /* 0x000fea0003c00000 */
[----:B------:R0:W1:Y:S02]  /*37f0*/  SHFL.BFLY P6, R14, R13, R12, R11 ;  /* 0x0c00000c0d0e7389 */ /* 0x00006400000c000b */
[----:B01----:R-:W-:Y:S05]  /*3800*/  ENDCOLLECTIVE ;  /* 0x000000000000791b */ /* 0x003fea0003800000 */
.L_x_12359:
[----:B------:R-:W-:Y:S01]  /*3810*/  FADD.FTZ R4, RZ, R4 ;  /* 0x00000004ff047221 */ /* 0x000fe20000010000 */
[----:B------:R-:W-:-:S07]  /*3820*/  MOV R5, R14 ;  /* 0x0000000e00057202 */ /* 0x000fce0000000f00 */
[----:B------:R-:W-:Y:S05]  /*3830*/  WARPSYNC.COLLECTIVE R15, `(.L_x_12360) ;  /* 0x000000000f087348 */ /* 0x000fea0003c00000 */
[----:B------:R0:W1:Y:S02]  /*3840*/  SHFL.BFLY P6, R14, R13, R12, R11 ;  /* 0x0c00000c0d0e7389 */ /* 0x00006400000c000b */
[----:B01----:R-:W-:Y:S05]  /*3850*/  ENDCOLLECTIVE ;  /* 0x000000000000791b */ /* 0x003fea0003800000 */
.L_x_12360:
[----:B------:R-:W-:Y:S01]  /*3860*/  FADD.FTZ R5, RZ, R5 ;  /* 0x00000005ff057221 */ /* 0x000fe20000010000 */
[----:B------:R-:W-:-:S07]  /*3870*/  IMAD.MOV.U32 R6, RZ, RZ, R14 ;  /* 0x000000ffff067224 */ /* 0x000fce00078e000e */
[----:B------:R-:W-:Y:S05]  /*3880*/  WARPSYNC.COLLECTIVE R15, `(.L_x_12361) ;  /* 0x000000000f087348 */ /* 0x000fea0003c00000 */
[----:B------:R0:W1:Y:S02]  /*3890*/  SHFL.BFLY P6, R14, R13, R12, R11 ;  /* 0x0c00000c0d0e7389 */ /* 0x00006400000c000b */
[----:B01----:R-:W-:Y:S05]  /*38a0*/  ENDCOLLECTIVE ;  /* 0x000000000000791b */ /* 0x003fea0003800000 */
.L_x_12361:
[----:B------:R-:W-:Y:S01]  /*38b0*/  FADD.FTZ R6, RZ, R6 ;  /* 0x00000006ff067221 */ /* 0x000fe20000010000 */
[----:B------:R-:W-:-:S07]  /*38c0*/  MOV R7, R14 ;  /* 0x0000000e00077202 */ /* 0x000fce0000000f00 */
[----:B------:R-:W-:Y:S05]  /*38d0*/  WARPSYNC.COLLECTIVE R15, `(.L_x_12362) ;  /* 0x000000000f087348 */ /* 0x000fea0003c00000 */
[----:B------:R0:W1:Y:S02]  /*38e0*/  SHFL.BFLY P6, R14, R13, R12, R11 ;  /* 0x0c00000c0d0e7389 */ /* 0x00006400000c000b */
[----:B01----:R-:W-:Y:S05]  /*38f0*/  ENDCOLLECTIVE ;  /* 0x000000000000791b */ /* 0x003fea0003800000 */
.L_x_12362:
[----:B------:R-:W-:Y:S01]  /*3900*/  FADD.FTZ R7, RZ, R7 ;  /* 0x00000007ff077221 */ /* 0x000fe20000010000 */
[----:B------:R-:W-:-:S07]  /*3910*/  MOV R0, R14 ;  /* 0x0000000e00007202 */ /* 0x000fce0000000f00 */
[----:B------:R-:W-:Y:S05]  /*3920*/  WARPSYNC.COLLECTIVE R15, `(.L_x_12363) ;  /* 0x000000000f087348 */ /* 0x000fea0003c00000 */
[----:B------:R0:W1:Y:S02]  /*3930*/  SHFL.BFLY P6, R14, R13, R12, R11 ;  /* 0x0c00000c0d0e7389 */ /* 0x00006400000c000b */
[----:B01----:R-:W-:Y:S05]  /*3940*/  ENDCOLLECTIVE ;  /* 0x000000000000791b */ /* 0x003fea0003800000 */
.L_x_12363:
[----:B------:R-:W-:Y:S01]  /*3950*/  FADD.FTZ R0, RZ, R0 ;  /* 0x00000000ff007221 */ /* 0x000fe20000010000 */
[----:B------:R-:W-:Y:S06]  /*3960*/  BRA `(.L_x_12364) ;  /* 0xfffffff0004c7947 */ /* 0x000fec000383ffff */
.L_x_12365:
        /* <DEDUP_REMOVED lines=9> */
.L_x_25818:


//--------------------- .text._ZN4vllm25paged_attention_v1_kernelIthLi112ELi16ELi128ELNS_18Fp8KVCacheDataTypeE1ELb1EEEvPT_PKS2_PKT0_S8_ifPKiSA_iPKfiiiSC_SC_iiiii --------------------------
	.section	.text._ZN4vllm25paged_attention_v1_kernelIthLi112ELi16ELi128ELNS_18Fp8KVCacheDataTypeE1ELb1EEEvPT_PKS2_PKT0_S8_ifPKiSA_iPKfiiiSC_SC_iiiii,"ax",@progbits
	.align	128
        .global         _ZN4vllm25paged_attention_v1_kernelIthLi112ELi16ELi128ELNS_18Fp8KVCacheDataTypeE1ELb1EEEvPT_PKS2_PKT0_S8_ifPKiSA_iPKfiiiSC_SC_iiiii
        .type           _ZN4vllm25paged_attention_v1_kernelIthLi112ELi16ELi128ELNS_18Fp8KVCacheDataTypeE1ELb1EEEvPT_PKS2_PKT0_S8_ifPKiSA_iPKfiiiSC_SC_iiiii,@function
        .size           _ZN4vllm25paged_attention_v1_kernelIthLi112ELi16ELi128ELNS_18Fp8KVCacheDataTypeE1ELb1EEEvPT_PKS2_PKT0_S8_ifPKiSA_iPKfiiiSC_SC_iiiii,(.L_x_25819 - _ZN4vllm25paged_attention_v1_kernelIthLi112ELi16ELi128ELNS_18Fp8KVCacheDataTypeE1ELb1EEEvPT_PKS2_PKT0_S8_ifPKiSA_iPKfiiiSC_SC_iiiii)
        .other          _ZN4vllm25paged_attention_v1_kernelIthLi112ELi16ELi128ELNS_18Fp8KVCacheDataTypeE1ELb1EEEvPT_PKS2_PKT0_S8_ifPKiSA_iPKfiiiSC_SC_iiiii,@"STO_CUDA_ENTRY STV_DEFAULT"
_ZN4vllm25paged_attention_v1_kernelIthLi112ELi16ELi128ELNS_18Fp8KVCacheDataTypeE1ELb1EEEvPT_PKS2_PKT0_S8_ifPKiSA_iPKfiiiSC_SC_iiiii:
.text._ZN4vllm25paged_attention_v1_kernelIthLi112ELi16ELi128ELNS_18Fp8KVCacheDataTypeE1ELb1EEEvPT_PKS2_PKT0_S8_ifPKiSA_iPKfiiiSC_SC_iiiii:
        /* <DEDUP_REMOVED lines=103> */
.L_x_12366:
        /* <DEDUP_REMOVED lines=24> */
.L_x_12370:
        /* <DEDUP_REMOVED lines=41> */
.L_x_12368:
[----:B------:R-:W-:Y:S05]  /*0a80*/  BSYNC.RECONVERGENT B6 ;  /* 0x0000000000067941 */ /* 0x000fea0003800200 */
.L_x_12367:
        /* <DEDUP_REMOVED lines=11> */
.L_x_12406:
        /* <DEDUP_REMOVED lines=39> */
.L_x_12376:
        /* <DEDUP_REMOVED lines=11> */
.L_x_12375:
[----:B------:R-:W-:Y:S05]  /*0e60*/  BSYNC.RECONVERGENT B1 ;  /* 0x0000000000017941 */ /* 0x000fea0003800200 */
.L_x_12374:
        /* <DEDUP_REMOVED lines=12> */
.L_x_12379:
        /* <DEDUP_REMOVED lines=100> */
.L_x_12378:
[----:B------:R-:W-:Y:S05]  /*1570*/  BSYNC.RECONVERGENT B1 ;  /* 0x0000000000017941 */ /* 0x000fea0003800200 */
.L_x_12377:
        /* <DEDUP_REMOVED lines=55> */
.L_x_12381:
[----:B------:R-:W-:Y:S05]  /*18f0*/  BSYNC.RECONVERGENT B1 ;  /* 0x0000000000017941 */ /* 0x000fea0003800200 */
.L_x_12380:
        /* <DEDUP_REMOVED lines=26> */
.L_x_12373:
[----:B------:R-:W-:Y:S05]  /*1aa0*/  BSYNC.RECONVERGENT B0 ;  /* 0x0000000000007941 */ /* 0x000fea0003800200 */
.L_x_12372:
        /* <DEDUP_REMOVED lines=39> */
.L_x_12386:
[----:B------:R-:W0:Y:S01]  /*1d20*/  LDS R3, [R12] ;  /* 0x000000000c037984 */ /* 0x000e220000000800 */
[----:B------:R-:W-:-:S04]  /*1d30*/  IADD3 R13, PT, PT, R13, 0x1, RZ ;  /* 0x000000010d0d7810 */ /* 0x000fc80007ffe0ff */
[----:B------:R-:W-:Y:S01]  /*1d40*/  ISETP.NE.AND P0, PT, R13, RZ, PT ;  /* 0x000000ff0d00720c */ /* 0x000fe20003f05270 */
[----:B0-----:R-:W-:-:S05]  /*1d50*/  FMUL.FTZ R3, R3, R2 ;  /* 0x0000000203037220 */ /* 0x001fca0000410000 */
[----:B------:R0:W-:Y:S02]  /*1d60*/  STS [R12], R3 ;  /* 0x000000030c007388 */ /* 0x0001e40000000800 */
[----:B0-----:R-:W-:-:S05]  /*1d70*/  VIADD R12, R12, 0x200 ;  /* 0x000002000c0c7836 */ /* 0x001fca0000000000 */
[----:B------:R-:W-:Y:S05]  /*1d80*/  @P0 BRA `(.L_x_12386) ;  /* 0xfffffffc00e40947 */ /* 0x000fea000383ffff */
.L_x_12385:
[----:B------:R-:W-:Y:S05]  /*1d90*/  BSYNC.RECONVERGENT B1 ;  /* 0x0000000000017941 */ /* 0x000fea0003800200 */
.L_x_12384:
        /* <DEDUP_REMOVED lines=12> */
.L_x_12389:
        /* <DEDUP_REMOVED lines=52> */
.L_x_12388:
[----:B------:R-:W-:Y:S05]  /*21a0*/  BSYNC.RECONVERGENT B1 ;  /* 0x0000000000017941 */ /* 0x000fea0003800200 */
.L_x_12387:
        /* <DEDUP_REMOVED lines=31> */
.L_x_12391:
[----:B------:R-:W-:Y:S05]  /*23a0*/  BSYNC.RECONVERGENT B1 ;  /* 0x0000000000017941 */ /* 0x000fea0003800200 */
.L_x_12390:
        /* <DEDUP_REMOVED lines=14> */
.L_x_12383:
[----:B------:R-:W-:Y:S05]  /*2490*/  BSYNC.RECONVERGENT B0 ;  /* 0x0000000000007941 */ /* 0x000fea0003800200 */
.L_x_12382:
        /* <DEDUP_REMOVED lines=29> */
.L_x_12395:
        /* <DEDUP_REMOVED lines=34> */
.L_x_12394:
        /* <DEDUP_REMOVED lines=16> */
.L_x_12393:
[----:B------:R-:W-:Y:S05]  /*2990*/  BSYNC.RECONVERGENT B6 ;  /* 0x0000000000067941 */ /* 0x000fea0003800200 */
.L_x_12392:
        /* <DEDUP_REMOVED lines=15> */
.L_x_12414:
        /* <DEDUP_REMOVED lines=42> */
.L_x_12398:
[----:B------:R-:W-:Y:S05]  /*2d30*/  BSYNC.RECONVERGENT B0 ;  /* 0x0000000000007941 */ /* 0x000fea0003800200 */
.L_x_12397:
        /* <DEDUP_REMOVED lines=25> */
.L_x_12400:
[----:B------:R-:W-:Y:S05]  /*2ed0*/  BSYNC.RECONVERGENT B0 ;  /* 0x0000000000007941 */ /* 0x000fea0003800200 */
.L_x_12399:
        /* <DEDUP_REMOVED lines=31> */
.L_x_12369:
        /* <DEDUP_REMOVED lines=16> */
.L_x_12401:
[----:B------:R-:W-:Y:S05]  /*31d0*/  EXIT ;  /* 0x000000000000794d */ /* 0x000fea0003800000 */
.L_x_12371:
[----:B------:R-:W-:Y:S02]  /*31e0*/  HFMA2 R12, -RZ, RZ, 0, 9.5367431640625e-07 ;  /* 0x00000010ff0c7431 */ /* 0x000fe400000001ff */
[----:B------:R-:W-:Y:S01]  /*31f0*/  IMAD.MOV.U32 R11, RZ, RZ, 0x1f ;  /* 0x0000001fff0b7424 */ /* 0x000fe200078e00ff */
[----:B------:R-:W-:-:S07]  /*3200*/  MOV R15, 0xffffffff ;  /* 0xffffffff000f7802 */ /* 0x000fce0000000f00 */
[----:B------:R-:W-:Y:S05]  /*3210*/  WARPSYNC.COLLECTIVE R15, `(.L_x_12402) ;  /* 0x000000000f087348 */ /* 0x000fea0003c00000 */
[----:B------:R0:W1:Y:S02]  /*3220*/  SHFL.BFLY P6, R14, R13, R12, R11 ;  /* 0x0c00000c0d0e7389 */ /* 0x00006400000c000b */
[----:B01----:R-:W-:Y:S05]  /*3230*/  ENDCOLLECTIVE ;  /* 0x000000000000791b */ /* 0x003fea0003800000 */
.L_x_12402:
[----:B------:R-:W-:Y:S01]  /*3240*/  IMAD.MOV.U32 R12, RZ, RZ, 0x8 ;  /* 0x00000008ff0c7424 */ /* 0x000fe200078e00ff */
[----:B------:R-:W-:-:S04]  /*3250*/  FMNMX.FTZ R0, R14, -3.40282346638528859812e+38, !PT ;  /* 0xff7fffff0e007809 */ /* 0x000fc80007810000 */
[----:B------:R-:W-:-:S07]  /*3260*/  MOV R13, R0 ;  /* 0x00000000000d7202 */ /* 0x000fce0000000f00 */
[----:B------:R-:W-:Y:S05]  /*3270*/  WARPSYNC.COLLECTIVE R15, `(.L_x_12403) ;  /* 0x000000000f087348 */ /* 0x000fea0003c00000 */
[----:B------:R0:W1:Y:S02]  /*3280*/  SHFL.BFLY P6, R14, R13, R12, R11 ;  /* 0x0c00000c0d0e7389 */ /* 0x00006400000c000b */
[----:B01----:R-:W-:Y:S05]  /*3290*/  ENDCOLLECTIVE ;  /* 0x000000000000791b */ /* 0x003fea0003800000 */
.L_x_12403:
[----:B------:R-:W-:Y:S01]  /*32a0*/  HFMA2 R12, -RZ, RZ, 0, 2.384185791015625e-07 ;  /* 0x00000004ff0c7431 */ /* 0x000fe200000001ff */
[----:B------:R-:W-:-:S04]  /*32b0*/  FMNMX.FTZ R2, R0, R14, !PT ;  /* 0x0000000e00027209 */ /* 0x000fc80007810000 */
[----:B------:R-:W-:-:S07]  /*32c0*/  MOV R13, R2 ;  /* 0x00000002000d7202 */ /* 0x000fce0000000f00 */
[----:B------:R-:W-:Y:S05]  /*32d0*/  WARPSYNC.COLLECTIVE R15, `(.L_x_12404) ;  /* 0x000000000f087348 */ /* 0x000fea0003c00000 */
[----:B------:R0:W1:Y:S02]  /*32e0*/  SHFL.BFLY P6, R14, R13, R12, R11 ;  /* 0x0c00000c0d0e7389 */ /* 0x00006400000c000b */
[----:B01----:R-:W-:Y:S05]  /*32f0*/  ENDCOLLECTIVE ;  /* 0x000000000000791b */ /* 0x003fea0003800000 */
.L_x_12404:
[----:B------:R-:W-:Y:S02]  /*3300*/  MOV R12, 0x2 ;  /* 0x00000002000c7802 */ /* 0x000fe40000000f00 */
[----:B------:R-:W-:-:S05]  /*3310*/  FMNMX.FTZ R3, R2, R14, !PT ;  /* 0x0000000e02037209 */ /* 0x000fca0007810000 */
[----:B------:R-:W-:-:S07]  /*3320*/  IMAD.MOV.U32 R13, RZ, RZ, R3 ;  /* 0x000000ffff0d7224 */ /* 0x000fce00078e0003 */
[----:B------:R-:W-:Y:S05]  /*3330*/  WARPSYNC.COLLECTIVE R15, `(.L_x_12405) ;  /* 0x000000000f087348 */ /* 0x000fea0003c00000 */
[----:B------:R0:W1:Y:S02]  /*3340*/  SHFL.BFLY P6, R14, R13, R12, R11 ;  /* 0x0c00000c0d0e7389 */ /* 0x00006400000c000b */
[----:B01----:R-:W-:Y:S05]  /*3350*/  ENDCOLLECTIVE ;  /* 0x000000000000791b */ /* 0x003fea0003800000 */
.L_x_12405:
[----:B------:R-:W-:Y:S05]  /*3360*/  BRA `(.L_x_12406) ;  /* 0xffffffd400f47947 */ /* 0x000fea000383ffff */
.L_x_12396:
[----:B-1----:R-:W-:Y:S02]  /*3370*/  HFMA2 R13, -RZ, RZ, 0, 0 ;  /* 0x00000000ff0d7431 */ /* 0x002fe400000001ff */
[----:B------:R-:W-:Y:S01]  /*3380*/  IMAD.MOV.U32 R12, RZ, RZ, 0x1 ;  /* 0x00000001ff0c7424 */ /* 0x000fe200078e00ff */
[----:B------:R-:W-:Y:S02]  /*3390*/  MOV R11, 0x1f ;  /* 0x0000001f000b7802 */ /* 0x000fe40000000f00 */
[----:B------:R-:W-:-:S07]  /*33a0*/  MOV R15, 0xffffffff ;  /* 0xffffffff000f7802 */ /* 0x000fce0000000f00 */
[----:B0-----:R-:W-:Y:S05]  /*33b0*/  WARPSYNC.COLLECTIVE R15, `(.L_x_12407) ;  /* 0x000000000f087348 */ /* 0x001fea0003c00000 */
[----:B------:R1:W2:Y:S02]  /*33c0*/  SHFL.BFLY P6, R14, R13, R12, R11 ;  /* 0x0c00000c0d0e7389 */ /* 0x0002a400000c000b */
[----:B012---:R-:W-:Y:S05]  /*33d0*/  ENDCOLLECTIVE ;  /* 0x000000000000791b */ /* 0x007fea0003800000 */
.L_x_12407:
[----:B------:R-:W-:-:S07]  /*33e0*/  IMAD.MOV.U32 R0, RZ, RZ, R14 ;  /* 0x000000ffff007224 */ /* 0x000fce00078e000e */
[----:B------:R-:W-:Y:S05]  /*33f0*/  WARPSYNC.COLLECTIVE R15, `(.L_x_12408) ;  /* 0x000000000f087348 */ /* 0x000fea0003c00000 */
[----:B------:R0:W1:Y:S02]  /*3400*/  SHFL.BFLY P6, R14, R13, R12, R11 ;  /* 0x0c00000c0d0e7389 */ /* 0x00006400000c000b */
[----:B01----:R-:W-:Y:S05]  /*3410*/  ENDCOLLECTIVE ;  /* 0x000000000000791b */ /* 0x003fea0003800000 */
.L_x_12408:
[----:B------:R-:W-:Y:S01]  /*3420*/  FADD.FTZ R0, RZ, R0 ;  /* 0x00000000ff007221 */ /* 0x000fe20000010000 */
[----:B------:R-:W-:-:S07]  /*3430*/  MOV R2, R14 ;  /* 0x0000000e00027202 */ /* 0x000fce0000000f00 */
[----:B------:R-:W-:Y:S05]  /*3440*/  WARPSYNC.COLLECTIVE R15, `(.L_x_12409) ;  /* 0x000000000f087348 */ /* 0x000fea0003c00000 */
[----:B------:R0:W1:Y:S02]  /*3450*/  SHFL.BFLY P6, R14, R13, R12, R11 ;  /* 0x0c00000c0d0e7389 */ /* 0x00006400000c000b */
[----:B01----:R-:W-:Y:S05]  /*3460*/  ENDCOLLECTIVE ;  /* 0x000000000000791b */ /* 0x003fea0003800000 */
.L_x_12409:
[----:B------:R-:W-:Y:S01]  /*3470*/  FADD.FTZ R3, RZ, R2 ;  /* 0x00000002ff037221 */ /* 0x000fe20000010000 */
[----:B------:R-:W-:-:S07]  /*3480*/  MOV R4, R14 ;  /* 0x0000000e00047202 */ /* 0x000fce0000000f00 */
[----:B------:R-:W-:Y:S05]  /*3490*/  WARPSYNC.COLLECTIVE R15, `(.L_x_12410) ;  /* 0x000000000f087348 */ /* 0x000fea0003c00000 */
[----:B------:R0:W1:Y:S02]  /*34a0*/  SHFL.BFLY P6, R14, R13, R12, R11 ;  /* 0x0c00000c0d0e7389 */ /* 0x00006400000c000b */
[----:B01----:R-:W-:Y:S05]  /*34b0*/  ENDCOLLECTIVE ;  /* 0x000000000000791b */ /* 0x003fea0003800000 */
.L_x_12410:
[----:B------:R-:W-:Y:S01]  /*34c0*/  FADD.FTZ R2, RZ, R4 ;  /* 0x00000004ff027221 */ /* 0x000fe20000010000 */
[----:B------:R-:W-:-:S07]  /*34d0*/  IMAD.MOV.U32 R5, RZ, RZ, R14 ;  /* 0x000000ffff057224 */ /* 0x000fce00078e000e */
[----:B------:R-:W-:Y:S05]  /*34e0*/  WARPSYNC.COLLECTIVE R15, `(.L_x_12411) ;  /* 0x000000000f087348 */ /* 0x000fea0003c00000 */
[----:B------:R0:W1:Y:S02]  /*34f0*/  SHFL.BFLY P6, R14, R13, R12, R11 ;  /* 0x0c00000c0d0e7389 */ /* 0x00006400000c000b */
[----:B01----:R-:W-:Y:S05]  /*3500*/  ENDCOLLECTIVE ;  /* 0x000000000000791b */ /* 0x003fea0003800000 */
.L_x_12411:
[----:B------:R-:W-:Y:S01]  /*3510*/  FADD.FTZ R5, RZ, R5 ;  /* 0x00000005ff057221 */ /* 0x000fe20000010000 */
[----:B------:R-:W-:-:S07]  /*3520*/  MOV R6, R14 ;  /* 0x0000000e00067202 */ /* 0x000fce0000000f00 */
[----:B------:R-:W-:Y:S05]  /*3530*/  WARPSYNC.COLLECTIVE R15, `(.L_x_12412) ;  /* 0x000000000f087348 */ /* 0x000fea0003c00000 */
[----:B------:R0:W1:Y:S02]  /*3540*/  SHFL.BFLY P6, R14, R13, R12, R11 ;  /* 0x0c00000c0d0e7389 */ /* 0x00006400000c000b */
[----:B01----:R-:W-:Y:S05]  /*3550*/  ENDCOLLECTIVE ;  /* 0x000000000000791b */ /* 0x003fea0003800000 */
.L_x_12412:
[----:B------:R-:W-:Y:S01]  /*3560*/  FADD.FTZ R6, RZ, R6 ;  /* 0x00000006ff067221 */ /* 0x000fe20000010000 */
[----:B------:R-:W-:-:S07]  /*3570*/  MOV R7, R14 ;  /* 0x0000000e00077202 */ /* 0x000fce0000000f00 */
[----:B------:R-:W-:Y:S05]  /*3580*/  WARPSYNC.COLLECTIVE R15, `(.L_x_12413) ;  /* 0x000000000f087348 */ /* 0x000fea0003c00000 */
[----:B------:R0:W1:Y:S02]  /*3590*/  SHFL.BFLY P6, R14, R13, R12, R11 ;  /* 0x0c00000c0d0e7389 */ /* 0x00006400000c000b */
[----:B01----:R-:W-:Y:S05]  /*35a0*/  ENDCOLLECTIVE ;  /* 0x000000000000791b */ /* 0x003fea0003800000 */
.L_x_12413:
[----:B------:R-:W-:Y:S01]  /*35b0*/  FADD.FTZ R7, RZ, R7 ;  /* 0x00000007ff077221 */ /* 0x000fe20000010000 */
[----:B------:R-:W-:Y:S06]  /*35c0*/  BRA `(.L_x_12414) ;  /* 0xfffffff400307947 */ /* 0x000fec000383ffff */
.L_x_12415:
        /* <DEDUP_REMOVED lines=11> */
.L_x_25819:


//--------------------- .text._ZN4vllm25paged_attention_v1_kernelIthLi96ELi16ELi128ELNS_18Fp8KVCacheDataTypeE1ELb1EEEvPT_PKS2_PKT0_S8_ifPKiSA_iPKfiiiSC_SC_iiiii --------------------------
	.section	.text._ZN4vllm25paged_attention_v1_kernelIthLi96ELi16ELi128ELNS_18Fp8KVCacheDataTypeE1ELb1EEEvPT_PKS2_PKT0_S8_ifPKiSA_iPKfiiiSC_SC_iiiii,"ax",@progbits
	.align	128
        .global         _ZN4vllm25paged_attention_v1_kernelIthLi96ELi16ELi128ELNS_18Fp8KVCacheDataTypeE1ELb1EEEvPT_PKS2_PKT0_S8_ifPKiSA_iPKfiiiSC_SC_iiiii
        .type           _ZN4vllm25paged_attention_v1_kernelIthLi96ELi16ELi128ELNS_18Fp8KVCacheDataTypeE1ELb1EEEvPT_PKS2_PKT0_S8_ifPKiSA_iPKfiiiSC_SC_iiiii,@function
        .size           _ZN4vllm25paged_attention_v1_kernelIthLi96ELi16ELi128ELNS_18Fp8KVCacheDataTypeE1ELb1EEEvPT_PKS2_PKT0_S8_ifPKiSA_iPKfiiiSC_SC_iiiii,(.L_x_25820 - _ZN4vllm25paged_attention_v1_kernelIthLi96ELi16ELi128ELNS_18Fp8KVCacheDataTypeE1ELb1EEEvPT_PKS2_PKT0_S8_ifPKiSA_iPKfiiiSC_SC_iiiii)
        .other          _ZN4vllm25paged_attention_v1_kernelIthLi96ELi16ELi128ELNS_18Fp8KVCacheDataTypeE1ELb1EEEvPT_PKS2_PKT0_S8_ifPKiSA_iPKfiiiSC_SC_iiiii,@"STO_CUDA_ENTRY STV_DEFAULT"
_ZN4vllm25paged_attention_v1_kernelIthLi96ELi16ELi128ELNS_18Fp8KVCacheDataTypeE1ELb1EEEvPT_PKS2_PKT0_S8_ifPKiSA_iPKfiiiSC_SC_iiiii:
.text._ZN4vllm25paged_attention_v1_kernelIthLi96ELi16ELi128ELNS_18Fp8KVCacheDataTypeE1ELb1EEEvPT_PKS2_PKT0_S8_ifPKiSA_iPKfiiiSC_SC_iiiii:
        /* <DEDUP_REMOVED lines=103> */
.L_x_12416:
        /* <DEDUP_REMOVED lines=24> */
.L_x_12420:
        /* <DEDUP_REMOVED lines=41> */
.L_x_12418:
[----:B------:R-:W-:Y:S05]  /*0a80*/  BSYNC.RECONVERGENT B6 ;  /* 0x0000000000067941 */ /* 0x000fea0003800200 */
.L_x_12417:
        /* <DEDUP_REMOVED lines=11> */
.L_x_12456:
        /* <DEDUP_REMOVED lines=39> */
.L_x_12426:
        /* <DEDUP_REMOVED lines=11> */
.L_x_12425:
[----:B------:R-:W-:Y:S05]  /*0e60*/  BSYNC.RECONVERGENT B1 ;  /* 0x0000000000017941 */ /* 0x000fea0003800200 */
.L_x_12424:
        /* <DEDUP_REMOVED lines=12> */
.L_x_12429:
        /* <DEDUP_REMOVED lines=100> */
.L_x_12428:
[----:B------:R-:W-:Y:S05]  /*1570*/  BSYNC.RECONVERGENT B1 ;  /* 0x0000000000017941 */ /* 0x000fea0003800200 */
.L_x_12427:
        /* <DEDUP_REMOVED lines=55> */
.L_x_12431:
[----:B------:R-:W-:Y:S05]  /*18f0*/  BSYNC.RECONVERGENT B1 ;  /* 0x0000000000017941 */ /* 0x000fea0003800200 */
.L_x_12430:
        /* <DEDUP_REMOVED lines=26> */
.L_x_12423:
[----:B------:R-:W-:Y:S05]  /*1aa0*/  BSYNC.RECONVERGENT B0 ;  /* 0x0000000000007941 */ /* 0x000fea0003800200 */
.L_x_12422:
        /* <DEDUP_REMOVED lines=39> */
.L_x_12436:
[----:B------:R-:W0:Y:S01]  /*1d20*/  LDS R3, [R12] ;  /* 0x000000000c037984 */ /* 0x000e220000000800 */
[----:B------:R-:W-:-:S04]  /*1d30*/  IADD3 R13, PT, PT, R13, 0x1, RZ ;  /* 0x000000010d0d7810 */ /* 0x000fc80007ffe0ff */
[----:B------:R-:W-:Y:S01]  /*1d40*/  ISETP.NE.AND P0, PT, R13, RZ, PT ;  /* 0x000000ff0d00720c */ /* 0x000fe20003f05270 */
[----:B0-----:R-:W-:-:S05]  /*1d50*/  FMUL.FTZ R3, R3, R2 ;  /* 0x0000000203037220 */ /* 0x001fca0000410000 */
[----:B------:R0:W-:Y:S02]  /*1d60*/  STS [R12], R3 ;  /* 0x000000030c007388 */ /* 0x0001e40000000800 */
[----:B0-----:R-:W-:-:S05]  /*1d70*/  VIADD R12, R12, 0x200 ;  /* 0x000002000c0c7836 */ /* 0x001fca0000000000 */
[----:B------:R-:W-:Y:S05]  /*1d80*/  @P0 BRA `(.L_x_12436) ;  /* 0xfffffffc00e40947 */ /* 0x000fea000383ffff */
.L_x_12435:
[----:B------:R-:W-:Y:S05]  /*1d90*/  BSYNC.RECONVERGENT B1 ;  /* 0x0000000000017941 */ /* 0x000fea0003800200 */
.L_x_12434:
        /* <DEDUP_REMOVED lines=12> */
.L_x_12439:
        /* <DEDUP_REMOVED lines=52> */
.L_x_12438:
[----:B------:R-:W-:Y:S05]  /*21a0*/  BSYNC.RECONVERGENT B1 ;  /* 0x0000000000017941 */ /* 0x000fea0003800200 */
.L_x_12437:
        /* <DEDUP_REMOVED lines=31> */
.L_x_12441:
[----:B------:R-:W-:Y:S05]  /*23a0*/  BSYNC.RECONVERGENT B1 ;  /* 0x0000000000017941 */ /* 0x000fea0003800200 */
.L_x_12440:
        /* <DEDUP_REMOVED lines=14> */
.L_x_12433:
[----:B------:R-:W-:Y:S05]  /*2490*/  BSYNC.RECONVERGENT B0 ;  /* 0x0000000000007941 */ /* 0x000fea0003800200 */
.L_x_12432:
        /* <DEDUP_REMOVED lines=29> */
.L_x_12445:
        /* <DEDUP_REMOVED lines=34> */
.L_x_12444:
        /* <DEDUP_REMOVED lines=16> */
.L_x_12443:
[----:B------:R-:W-:Y:S05]  /*2990*/  BSYNC.RECONVERGENT B6 ;  /* 0x0000000000067941 */ /* 0x000fea0003800200 */
.L_x_12442:
        /* <DEDUP_REMOVED lines=14> */
.L_x_12463:
        /* <DEDUP_REMOVED lines=39> */
.L_x_12448:
[----:B------:R-:W-:Y:S05]  /*2cf0*/  BSYNC.RECONVERGENT B0 ;  /* 0x0000000000007941 */ /* 0x000fea0003800200 */
.L_x_12447:
        /* <DEDUP_REMOVED lines=22> */
.L_x_12450:
[----:B------:R-:W-:Y:S05]  /*2e60*/  BSYNC.RECONVERGENT B0 ;  /* 0x0000000000007941 */ /* 0x000fea0003800200 */
.L_x_12449:
        /* <DEDUP_REMOVED lines=29> */
.L_x_12419:
        /* <DEDUP_REMOVED lines=16> */
.L_x_12451:
[----:B------:R-:W-:Y:S05]  /*3140*/  EXIT ;  /* 0x000000000000794d */ /* 0x000fea0003800000 */
.L_x_12421:
[----:B------:R-:W-:Y:S02]  /*3150*/  HFMA2 R11, -RZ, RZ, 0, 1.847743988037109375e-06 ;  /* 0x0000001fff0b7431 */ /* 0x000fe400000001ff */
[----:B------:R-:W-:Y:S01]  /*3160*/  IMAD.MOV.U32 R12, RZ, RZ, 0x10 ;  /* 0x00000010ff0c7424 */ /* 0x000fe200078e00ff */
[----:B------:R-:W-:-:S07]  /*3170*/  MOV R15, 0xffffffff ;  /* 0xffffffff000f7802 */ /* 0x000fce0000000f00 */
[----:B------:R-:W-:Y:S05]  /*3180*/  WARPSYNC.COLLECTIVE R15, `(.L_x_12452) ;  /* 0x000000000f087348 */ /* 0x000fea0003c00000 */
[----:B------:R0:W1:Y:S02]  /*3190*/  SHFL.BFLY P6, R14, R13, R12, R11 ;  /* 0x0c00000c0d0e7389 */ /* 0x00006400000c000b */
[----:B01----:R-:W-:Y:S05]  /*31a0*/  ENDCOLLECTIVE ;  /* 0x000000000000791b */ /* 0x003fea0003800000 */
.L_x_12452:
[----:B------:R-:W-:Y:S01]  /*31b0*/  HFMA2 R12, -RZ, RZ, 0, 4.76837158203125e-07 ;  /* 0x00000008ff0c7431 */ /* 0x000fe200000001ff */
[----:B------:R-:W-:-:S05]  /*31c0*/  FMNMX.FTZ R0, R14, -3.40282346638528859812e+38, !PT ;  /* 0xff7fffff0e007809 */ /* 0x000fca0007810000 */
[----:B------:R-:W-:-:S07]  /*31d0*/  IMAD.MOV.U32 R13, RZ, RZ, R0 ;  /* 0x000000ffff0d7224 */ /* 0x000fce00078e0000 */
[----:B------:R-:W-:Y:S05]  /*31e0*/  WARPSYNC.COLLECTIVE R15, `(.L_x_12453) ;  /* 0x000000000f087348 */ /* 0x000fea0003c00000 */
[----:B------:R0:W1:Y:S02]  /*31f0*/  SHFL.BFLY P6, R14, R13, R12, R11 ;  /* 0x0c00000c0d0e7389 */ /* 0x00006400000c000b */
[----:B01----:R-:W-:Y:S05]  /*3200*/  ENDCOLLECTIVE ;  /* 0x000000000000791b */ /* 0x003fea0003800000 */
.L_x_12453:
[----:B------:R-:W-:Y:S01]  /*3210*/  IMAD.MOV.U32 R12, RZ, RZ, 0x4 ;  /* 0x00000004ff0c7424 */ /* 0x000fe200078e00ff */
[----:B------:R-:W-:-:S04]  /*3220*/  FMNMX.FTZ R2, R0, R14, !PT ;  /* 0x0000000e00027209 */ /* 0x000fc80007810000 */
[----:B------:R-:W-:-:S07]  /*3230*/  MOV R13, R2 ;  /* 0x00000002000d7202 */ /* 0x000fce0000000f00 */
[----:B------:R-:W-:Y:S05]  /*3240*/  WARPSYNC.COLLECTIVE R15, `(.L_x_12454) ;  /* 0x000000000f087348 */ /* 0x000fea0003c00000 */
[----:B------:R0:W1:Y:S02]  /*3250*/  SHFL.BFLY P6, R14, R13, R12, R11 ;  /* 0x0c00000c0d0e7389 */ /* 0x00006400000c000b */
[----:B01----:R-:W-:Y:S05]  /*3260*/  ENDCOLLECTIVE ;  /* 0x000000000000791b */ /* 0x003fea0003800000 */
.L_x_12454:
[----:B------:R-:W-:Y:S01]  /*3270*/  HFMA2 R12, -RZ, RZ, 0, 1.1920928955078125e-07 ;  /* 0x00000002ff0c7431 */ /* 0x000fe200000001ff */
[----:B------:R-:W-:-:S04]  /*3280*/  FMNMX.FTZ R3, R2, R14, !PT ;  /* 0x0000000e02037209 */ /* 0x000fc80007810000 */
[----:B------:R-:W-:-:S07]  /*3290*/  MOV R13, R3 ;  /* 0x00000003000d7202 */ /* 0x000fce0000000f00 */
[----:B------:R-:W-:Y:S05]  /*32a0*/  WARPSYNC.COLLECTIVE R15, `(.L_x_12455) ;  /* 0x000000000f087348 */ /* 0x000fea0003c00000 */
[----:B------:R0:W1:Y:S02]  /*32b0*/  SHFL.BFLY P6, R14, R13, R12, R11 ;  /* 0x0c00000c0d0e7389 */ /* 0x00006400000c000b */
[----:B01----:R-:W-:Y:S05]  /*32c0*/  ENDCOLLECTIVE ;  /* 0x000000000000791b */ /* 0x003fea0003800000 */
.L_x_12455:
[----:B------:R-:W-:Y:S05]  /*32d0*/  BRA `(.L_x_12456) ;  /* 0xffffffd800187947 */ /* 0x000fea000383ffff */
.L_x_12446:
[----:B------:R-:W-:Y:S02]  /*32e0*/  HFMA2 R11, -RZ, RZ, 0, 1.847743988037109375e-06 ;  /* 0x0000001fff0b7431 */ /* 0x000fe400000001ff */
[----:B------:R-:W-:Y:S01]  /*32f0*/  IMAD.MOV.U32 R13, RZ, RZ, RZ ;  /* 0x000000ffff0d7224 */ /* 0x000fe200078e00ff */
[----:B------:R-:W-:Y:S01]  /*3300*/  MOV R12, 0x1 ;  /* 0x00000001000c7802 */ /* 0x000fe20000000f00 */
[----:B------:R-:W-:-:S07]  /*3310*/  IMAD.MOV.U32 R15, RZ, RZ, -0x1 ;  /* 0xffffffffff0f7424 */ /* 0x000fce00078e00ff */
[----:B0-----:R-:W-:Y:S05]  /*3320*/  WARPSYNC.COLLECTIVE R15, `(.L_x_12457) ;  /* 0x000000000f087348 */ /* 0x001fea0003c00000 */
[----:B------:R1:W2:Y:S02]  /*3330*/  SHFL.BFLY P6, R14, R13, R12, R11 ;  /* 0x0c00000c0d0e7389 */ /* 0x0002a400000c000b */
[----:B012---:R-:W-:Y:S05]  /*3340*/  ENDCOLLECTIVE ;  /* 0x000000000000791b */ /* 0x007fea0003800000 */
.L_x_12457:
[----:B------:R-:W-:-:S07]  /*3350*/  MOV R0, R14 ;  /* 0x0000000e00007202 */ /* 0x000fce0000000f00 */
[----:B------:R-:W-:Y:S05]  /*3360*/  WARPSYNC.COLLECTIVE R15, `(.L_x_12458) ;  /* 0x000000000f087348 */ /* 0x000fea0003c00000 */
[----:B------:R0:W1:Y:S02]  /*3370*/  SHFL.BFLY P6, R14, R13, R12, R11 ;  /* 0x0c00000c0d0e7389 */ /* 0x00006400000c000b */
[----:B01----:R-:W-:Y:S05]  /*3380*/  ENDCOLLECTIVE ;  /* 0x000000000000791b */ /* 0x003fea0003800000 */
.L_x_12458:
[----:B------:R-:W-:Y:S01]  /*3390*/  FADD.FTZ R0, RZ, R0 ;  /* 0x00000000ff007221 */ /* 0x000fe20000010000 */
[----:B------:R-:W-:-:S07]  /*33a0*/  MOV R2, R14 ;  /* 0x0000000e00027202 */ /* 0x000fce0000000f00 */
[----:B------:R-:W-:Y:S05]  /*33b0*/  WARPSYNC.COLLECTIVE R15, `(.L_x_12459) ;  /* 0x000000000f087348 */ /* 0x000fea0003c00000 */
[----:B------:R0:W1:Y:S02]  /*33c0*/  SHFL.BFLY P6, R14, R13, R12, R11 ;  /* 0x0c00000c0d0e7389 */ /* 0x00006400000c000b */
[----:B01----:R-:W-:Y:S05]  /*33d0*/  ENDCOLLECTIVE ;  /* 0x000000000000791b */ /* 0x003fea0003800000 */
.L_x_12459:
[----:B------:R-:W-:Y:S01]  /*33e0*/  FADD.FTZ R3, RZ, R2 ;  /* 0x00000002ff037221 */ /* 0x000fe20000010000 */
[----:B------:R-:W-:-:S07]  /*33f0*/  IMAD.MOV.U32 R4, RZ, RZ, R14 ;  /* 0x000000ffff047224 */ /* 0x000fce00078e000e */
[----:B------:R-:W-:Y:S05]  /*3400*/  WARPSYNC.COLLECTIVE R15, `(.L_x_12460) ;  /* 0x000000000f087348 */ /* 0x000fea0003c00000 */
[----:B------:R0:W1:Y:S02]  /*3410*/  SHFL.BFLY P6, R14, R13, R12, R11 ;  /* 0x0c00000c0d0e7389 */ /* 0x00006400000c000b */
[----:B01----:R-:W-:Y:S05]  /*3420*/  ENDCOLLECTIVE ;  /* 0x000000000000791b */ /* 0x003fea0003800000 */
.L_x_12460:
[----:B------:R-:W-:Y:S01]  /*3430*/  FADD.FTZ R2, RZ, R4 ;  /* 0x00000004ff027221 */ /* 0x000fe20000010000 */
[----:B------:R-:W-:-:S07]  /*3440*/  MOV R5, R14 ;  /* 0x0000000e00057202 */ /* 0x000fce0000000f00 */
[----:B------:R-:W-:Y:S05]  /*3450*/  WARPSYNC.COLLECTIVE R15, `(.L_x_12461) ;  /* 0x000000000f087348 */ /* 0x000fea0003c00000 */
[----:B------:R0:W1:Y:S02]  /*3460*/  SHFL.BFLY P6, R14, R13, R12, R11 ;  /* 0x0c00000c0d0e7389 */ /* 0x00006400000c000b */
[----:B01----:R-:W-:Y:S05]  /*3470*/  ENDCOLLECTIVE ;  /* 0x000000000000791b */ /* 0x003fea0003800000 */
.L_x_12461:
[----:B------:R-:W-:Y:S01]  /*3480*/  FADD.FTZ R5, RZ, R5 ;  /* 0x00000005ff057221 */ /* 0x000fe20000010000 */
[----:B------:R-:W-:-:S07]  /*3490*/  MOV R6, R14 ;  /* 0x0000000e00067202 */ /* 0x000fce0000000f00 */
[----:B------:R-:W-:Y:S05]  /*34a0*/  WARPSYNC.COLLECTIVE R15, `(.L_x_12462) ;  /* 0x000000000f087348 */ /* 0x000fea0003c00000 */
[----:B------:R0:W1:Y:S02]  /*34b0*/  SHFL.BFLY P6, R14, R13, R12, R11 ;  /* 0x0c00000c0d0e7389 */ /* 0x00006400000c000b */
[----:B01----:R-:W-:Y:S05]  /*34c0*/  ENDCOLLECTIVE ;  /* 0x000000000000791b */ /* 0x003fea0003800000 */
.L_x_12462:
[----:B------:R-:W-:Y:S01]  /*34d0*/  FADD.FTZ R6, RZ, R6 ;  /* 0x00000006ff067221 */ /* 0x000fe20000010000 */
[----:B------:R-:W-:Y:S06]  /*34e0*/  BRA `(.L_x_12463) ;  /* 0xfffffff400647947 */ /* 0x000fec000383ffff */
.L_x_12464:
        /* <DEDUP_REMOVED lines=9> */
.L_x_25820:


//--------------------- .text._ZN4vllm25paged_attention_v1_kernelIthLi80ELi16ELi128ELNS_18Fp8KVCacheDataTypeE1ELb1EEEvPT_PKS2_PKT0_S8_ifPKiSA_iPKfiiiSC_SC_iiiii --------------------------
	.section	.text._ZN4vllm25paged_attention_v1_kernelIthLi80ELi16ELi128ELNS_18Fp8KVCacheDataTypeE1ELb1EEEvPT_PKS2_PKT0_S8_ifPKiSA_iPKfiiiSC_SC_iiiii,"ax",@progbits
	.align	128
        .global         _ZN4vllm25paged_attention_v1_kernelIthLi80ELi16ELi128ELNS_18Fp8KVCacheDataTypeE1ELb1EEEvPT_PKS2_PKT0_S8_ifPKiSA_iPKfiiiSC_SC_iiiii
        .type           _ZN4vllm25paged_attention_v1_kernelIthLi80ELi16ELi128ELNS_18Fp8KVCacheDataTypeE1ELb1EEEvPT_PKS2_PKT0_S8_ifPKiSA_iPKfiiiSC_SC_iiiii,@function
        .size           _ZN4vllm25paged_attention_v1_kernelIthLi80ELi16ELi128ELNS_18Fp8KVCacheDataTypeE1ELb1EEEvPT_PKS2_PKT0_S8_ifPKiSA_iPKfiiiSC_SC_iiiii,(.L_x_25821 - _ZN4vllm25paged_attention_v1_kernelIthLi80ELi16ELi128ELNS_18Fp8KVCacheDataTypeE1ELb1EEEvPT_PKS2_PKT0_S8_ifPKiSA_iPKfiiiSC_SC_iiiii)
        .other          _ZN4vllm25paged_attention_v1_kernelIthLi80ELi16ELi128ELNS_18Fp8KVCacheDataTypeE1ELb1EEEvPT_PKS2_PKT0_S8_ifPKiSA_iPKfiiiSC_SC_iiiii,@"STO_CUDA_ENTRY STV_DEFAULT"
_ZN4vllm25paged_attention_v1_kernelIthLi80ELi16ELi128ELNS_18Fp8KVCacheDataTypeE1ELb1EEEvPT_PKS2_PKT0_S8_ifPKiSA_iPKfiiiSC_SC_iiiii:
.text._ZN4vllm25paged_attention_v1_kernelIthLi80ELi16ELi128ELNS_18Fp8KVCacheDataTypeE1ELb1EEEvPT_PKS2_PKT0_S8_ifPKiSA_iPKfiiiSC_SC_iiiii:
        /* <DEDUP_REMOVED lines=103> */
.L_x_12465:
        /* <DEDUP_REMOVED lines=24> */
.L_x_12469:
        /* <DEDUP_REMOVED lines=41> */
.L_x_12467:
[----:B------:R-:W-:Y:S05]  /*0a80*/  BSYNC.RECONVERGENT B6 ;  /* 0x0000000000067941 */ /* 0x000fea0003800200 */
.L_x_12466:
        /* <DEDUP_REMOVED lines=11> */
.L_x_12505:
        /* <DEDUP_REMOVED lines=39> */
.L_x_12475:
        /* <DEDUP_REMOVED lines=11> */
.L_x_12474:
[----:B------:R-:W-:Y:S05]  /*0e60*/  BSYNC.RECONVERGENT B1 ;  /* 0x0000000000017941 */ /* 0x000fea0003800200 */
.L_x_12473:
        /* <DEDUP_REMOVED lines=12> */
.L_x_12478:
        /* <DEDUP_REMOVED lines=100> */
.L_x_12477:
[----:B------:R-:W-:Y:S05]  /*1570*/  BSYNC.RECONVERGENT B1 ;  /* 0x0000000000017941 */ /* 0x000fea0003800200 */
.L_x_12476:
        /* <DEDUP_REMOVED lines=55> */
.L_x_12480:
[----:B------:R-:W-:Y:S05]  /*18f0*/  BSYNC.RECONVERGENT B1 ;  /* 0x0000000000017941 */ /* 0x000fea0003800200 */
.L_x_12479:
        /* <DEDUP_REMOVED lines=26> */
.L_x_12472:
[----:B------:R-:W-:Y:S05]  /*1aa0*/  BSYNC.RECONVERGENT B0 ;  /* 0x0000000000007941 */ /* 0x000fea0003800200 */
.L_x_12471:
        /* <DEDUP_REMOVED lines=39> */
.L_x_12485:
[----:B------:R-:W0:Y:S01]  /*1d20*/  LDS R3, [R12] ;  /* 0x000000000c037984 */ /* 0x000e220000000800 */
[----:B------:R-:W-:-:S04]  /*1d30*/  IADD3 R13, PT, PT, R13, 0x1, RZ ;  /* 0x000000010d0d7810 */ /* 0x000fc80007ffe0ff */
[----:B------:R-:W-:Y:S01]  /*1d40*/  ISETP.NE.AND P0, PT, R13, RZ, PT ;  /* 0x000000ff0d00720c */ /* 0x000fe20003f05270 */
[----:B0-----:R-:W-:-:S05]  /*1d50*/  FMUL.FTZ R3, R3, R2 ;  /* 0x0000000203037220 */ /* 0x001fca0000410000 */
[----:B------:R0:W-:Y:S02]  /*1d60*/  STS [R12], R3 ;  /* 0x000000030c007388 */ /* 0x0001e40000000800 */
[----:B0-----:R-:W-:-:S05]  /*1d70*/  IADD3 R12, PT, PT, R12, 0x200, RZ ;  /* 0x000002000c0c7810 */ /* 0x001fca0007ffe0ff */
[----:B------:R-:W-:Y:S05]  /*1d80*/  @P0 BRA `(.L_x_12485) ;  /* 0xfffffffc00e40947 */ /* 0x000fea000383ffff */
.L_x_12484:
[----:B------:R-:W-:Y:S05]  /*1d90*/  BSYNC.RECONVERGENT B1 ;  /* 0x0000000000017941 */ /* 0x000fea0003800200 */
.L_x_12483:
        /* <DEDUP_REMOVED lines=12> */
.L_x_12488:
        /* <DEDUP_REMOVED lines=52> */
.L_x_12487:
[----:B------:R-:W-:Y:S05]  /*21a0*/  BSYNC.RECONVERGENT B1 ;  /* 0x0000000000017941 */ /* 0x000fea0003800200 */
.L_x_12486:
        /* <DEDUP_REMOVED lines=31> */
.L_x_12490:
[----:B------:R-:W-:Y:S05]  /*23a0*/  BSYNC.RECONVERGENT B1 ;  /* 0x0000000000017941 */ /* 0x000fea0003800200 */
.L_x_12489:
        /* <DEDUP_REMOVED lines=14> */
.L_x_12482:
[----:B------:R-:W-:Y:S05]  /*2490*/  BSYNC.RECONVERGENT B0 ;  /* 0x0000000000007941 */ /* 0x000fea0003800200 */
.L_x_12481:
        /* <DEDUP_REMOVED lines=29> */
.L_x_12494:
        /* <DEDUP_REMOVED lines=34> */
.L_x_12493:
        /* <DEDUP_REMOVED lines=16> */
.L_x_12492:
[----:B------:R-:W-:Y:S05]  /*2990*/  BSYNC.RECONVERGENT B6 ;  /* 0x0000000000067941 */ /* 0x000fea0003800200 */
.L_x_12491:
        /* <DEDUP_REMOVED lines=12> */
.L_x_12511:
        /* <DEDUP_REMOVED lines=36> */
.L_x_12497:
[----:B------:R-:W-:Y:S05]  /*2ca0*/  BSYNC.RECONVERGENT B0 ;  /* 0x0000000000007941 */ /* 0x000fea0003800200 */
.L_x_12496:
        /* <DEDUP_REMOVED lines=19> */
.L_x_12499:
[----:B------:R-:W-:Y:S05]  /*2de0*/  BSYNC.RECONVERGENT B0 ;  /* 0x0000000000007941 */ /* 0x000fea0003800200 */
.L_x_12498:
        /* <DEDUP_REMOVED lines=27> */
.L_x_12468:
        /* <DEDUP_REMOVED lines=16> */
.L_x_12500:
[----:B------:R-:W-:Y:S05]  /*30a0*/  EXIT ;  /* 0x000000000000794d */ /* 0x000fea0003800000 */
.L_x_12470:
[----:B------:R-:W-:Y:S01]  /*30b0*/  HFMA2 R12, -RZ, RZ, 0, 9.5367431640625e-07 ;  /* 0x00000010ff0c7431 */ /* 0x000fe200000001ff */
[----:B------:R-:W-:Y:S01]  /*30c0*/  MOV R11, 0x1f ;  /* 0x0000001f000b7802 */ /* 0x000fe20000000f00 */
[----:B------:R-:W-:-:S07]  /*30d0*/  IMAD.MOV.U32 R15, RZ, RZ, -0x1 ;  /* 0xffffffffff0f7424 */ /* 0x000fce00078e00ff */
[----:B------:R-:W-:Y:S05]  /*30e0*/  WARPSYNC.COLLECTIVE R15, `(.L_x_12501) ;  /* 0x000000000f087348 */ /* 0x000fea0003c00000 */
[----:B------:R0:W1:Y:S02]  /*30f0*/  SHFL.BFLY P6, R14, R13, R12, R11 ;  /* 0x0c00000c0d0e7389 */ /* 0x00006400000c000b */
[----:B01----:R-:W-:Y:S05]  /*3100*/  ENDCOLLECTIVE ;  /* 0x000000000000791b */ /* 0x003fea0003800000 */
.L_x_12501:
[----:B------:R-:W-:Y:S01]  /*3110*/  HFMA2 R12, -RZ, RZ, 0, 4.76837158203125e-07 ;  /* 0x00000008ff0c7431 */ /* 0x000fe200000001ff */
[----:B------:R-:W-:-:S04]  /*3120*/  FMNMX.FTZ R0, R14, -3.40282346638528859812e+38, !PT ;  /* 0xff7fffff0e007809 */ /* 0x000fc80007810000 */
[----:B------:R-:W-:-:S07]  /*3130*/  MOV R13, R0 ;  /* 0x00000000000d7202 */ /* 0x000fce0000000f00 */
[----:B------:R-:W-:Y:S05]  /*3140*/  WARPSYNC.COLLECTIVE R15, `(.L_x_12502) ;  /* 0x000000000f087348 */ /* 0x000fea0003c00000 */
[----:B------:R0:W1:Y:S02]  /*3150*/  SHFL.BFLY P6, R14, R13, R12, R11 ;  /* 0x0c00000c0d0e7389 */ /* 0x00006400000c000b */
[----:B01----:R-:W-:Y:S05]  /*3160*/  ENDCOLLECTIVE ;  /* 0x000000000000791b */ /* 0x003fea0003800000 */
.L_x_12502:
[----:B------:R-:W-:Y:S02]  /*3170*/  MOV R12, 0x4 ;  /* 0x00000004000c7802 */ /* 0x000fe40000000f00 */
[----:B------:R-:W-:-:S05]  /*3180*/  FMNMX.FTZ R2, R0, R14, !PT ;  /* 0x0000000e00027209 */ /* 0x000fca0007810000 */
[----:B------:R-:W-:-:S07]  /*3190*/  IMAD.MOV.U32 R13, RZ, RZ, R2 ;  /* 0x000000ffff0d7224 */ /* 0x000fce00078e0002 */
[----:B------:R-:W-:Y:S05]  /*31a0*/  WARPSYNC.COLLECTIVE R15, `(.L_x_12503) ;  /* 0x000000000f087348 */ /* 0x000fea0003c00000 */
[----:B------:R0:W1:Y:S02]  /*31b0*/  SHFL.BFLY P6, R14, R13, R12, R11 ;  /* 0x0c00000c0d0e7389 */ /* 0x00006400000c000b */
[----:B01----:R-:W-:Y:S05]  /*31c0*/  ENDCOLLECTIVE ;  /* 0x000000000000791b */ /* 0x003fea0003800000 */
.L_x_12503:
[----:B------:R-:W-:Y:S01]  /*31d0*/  IMAD.MOV.U32 R12, RZ, RZ, 0x2 ;  /* 0x00000002ff0c7424 */ /* 0x000fe200078e00ff */
[----:B------:R-:W-:-:S04]  /*31e0*/  FMNMX.FTZ R3, R2, R14, !PT ;  /* 0x0000000e02037209 */ /* 0x000fc80007810000 */
[----:B------:R-:W-:-:S07]  /*31f0*/  MOV R13, R3 ;  /* 0x00000003000d7202 */ /* 0x000fce0000000f00 */
[----:B------:R-:W-:Y:S05]  /*3200*/  WARPSYNC.COLLECTIVE R15, `(.L_x_12504) ;  /* 0x000000000f087348 */ /* 0x000fea0003c00000 */
[----:B------:R0:W1:Y:S02]  /*3210*/  SHFL.BFLY P6, R14, R13, R12, R11 ;  /* 0x0c00000c0d0e7389 */ /* 0x00006400000c000b */
[----:B01----:R-:W-:Y:S05]  /*3220*/  ENDCOLLECTIVE ;  /* 0x000000000000791b */ /* 0x003fea0003800000 */
.L_x_12504:
[----:B------:R-:W-:Y:S05]  /*3230*/  BRA `(.L_x_12505) ;  /* 0xffffffd800407947 */ /* 0x000fea000383ffff */
.L_x_12495:
[----:B------:R-:W-:Y:S01]  /*3240*/  HFMA2 R13, -RZ, RZ, 0, 0 ;  /* 0x00000000ff0d7431 */ /* 0x000fe200000001ff */
[----:B------:R-:W-:Y:S01]  /*3250*/  MOV R12, 0x1 ;  /* 0x00000001000c7802 */ /* 0x000fe20000000f00 */
[----:B------:R-:W-:Y:S01]  /*3260*/  IMAD.MOV.U32 R11, RZ, RZ, 0x1f ;  /* 0x0000001fff0b7424 */ /* 0x000fe200078e00ff */
[----:B------:R-:W-:-:S07]  /*3270*/  MOV R15, 0xffffffff ;  /* 0xffffffff000f7802 */ /* 0x000fce0000000f00 */
[----:B0-----:R-:W-:Y:S05]  /*3280*/  WARPSYNC.COLLECTIVE R15, `(.L_x_12506) ;  /* 0x000000000f087348 */ /* 0x001fea0003c00000 */
[----:B------:R1:W2:Y:S02]  /*3290*/  SHFL.BFLY P6, R14, R13, R12, R11 ;  /* 0x0c00000c0d0e7389 */ /* 0x0002a400000c000b */
[----:B012---:R-:W-:Y:S05]  /*32a0*/  ENDCOLLECTIVE ;  /* 0x000000000000791b */ /* 0x007fea0003800000 */
.L_x_12506:
[----:B------:R-:W-:-:S07]  /*32b0*/  MOV R0, R14 ;  /* 0x0000000e00007202 */ /* 0x000fce0000000f00 */
[----:B------:R-:W-:Y:S05]  /*32c0*/  WARPSYNC.COLLECTIVE R15, `(.L_x_12507) ;  /* 0x000000000f087348 */ /* 0x000fea0003c00000 */
[----:B------:R0:W1:Y:S02]  /*32d0*/  SHFL.BFLY P6, R14, R13, R12, R11 ;  /* 0x0c00000c0d0e7389 */ /* 0x00006400000c000b */
[----:B01----:R-:W-:Y:S05]  /*32e0*/  ENDCOLLECTIVE ;  /* 0x000000000000791b */ /* 0x003fea0003800000 */
.L_x_12507:
[----:B------:R-:W-:Y:S01]  /*32f0*/  FADD.FTZ R0, RZ, R0 ;  /* 0x00000000ff007221 */ /* 0x000fe20000010000 */
[----:B------:R-:W-:-:S07]  /*3300*/  IMAD.MOV.U32 R2, RZ, RZ, R14 ;  /* 0x000000ffff027224 */ /* 0x000fce00078e000e */
[----:B------:R-:W-:Y:S05]  /*3310*/  WARPSYNC.COLLECTIVE R15, `(.L_x_12508) ;  /* 0x000000000f087348 */ /* 0x000fea0003c00000 */
[----:B------:R0:W1:Y:S02]  /*3320*/  SHFL.BFLY P6, R14, R13, R12, R11 ;  /* 0x0c00000c0d0e7389 */ /* 0x00006400000c000b */
[----:B01----:R-:W-:Y:S05]  /*3330*/  ENDCOLLECTIVE ;  /* 0x000000000000791b */ /* 0x003fea0003800000 */
.L_x_12508:
[----:B------:R-:W-:Y:S01]  /*3340*/  FADD.FTZ R3, RZ, R2 ;  /* 0x00000002ff037221 */ /* 0x000fe20000010000 */
[----:B------:R-:W-:-:S07]  /*3350*/  MOV R4, R14 ;  /* 0x0000000e00047202 */ /* 0x000fce0000000f00 */
[----:B------:R-:W-:Y:S05]  /*3360*/  WARPSYNC.COLLECTIVE R15, `(.L_x_12509) ;  /* 0x000000000f087348 */ /* 0x000fea0003c00000 */
[----:B------:R0:W1:Y:S02]  /*3370*/  SHFL.BFLY P6, R14, R13, R12, R11 ;  /* 0x0c00000c0d0e7389 */ /* 0x00006400000c000b */
[----:B01----:R-:W-:Y:S05]  /*3380*/  ENDCOLLECTIVE ;  /* 0x000000000000791b */ /* 0x003fea0003800000 */
.L_x_12509:
[----:B------:R-:W-:Y:S01]  /*3390*/  FADD.FTZ R2, RZ, R4 ;  /* 0x00000004ff027221 */ /* 0x000fe20000010000 */
[----:B------:R-:W-:-:S07]  /*33a0*/  MOV R5, R14 ;  /* 0x0000000e00057202 */ /* 0x000fce0000000f00 */
[----:B------:R-:W-:Y:S05]  /*33b0*/  WARPSYNC.COLLECTIVE R15, `(.L_x_12510) ;  /* 0x000000000f087348 */ /* 0x000fea0003c00000 */
[----:B------:R0:W1:Y:S02]  /*33c0*/  SHFL.BFLY P6, R14, R13, R12, R11 ;  /* 0x0c00000c0d0e7389 */ /* 0x00006400000c000b */
[----:B01----:R-:W-:Y:S05]  /*33d0*/  ENDCOLLECTIVE ;  /* 0x000000000000791b */ /* 0x003fea0003800000 */
.L_x_12510:
[----:B------:R-:W-:Y:S01]  /*33e0*/  FADD.FTZ R5, RZ, R5 ;  /* 0x00000005ff057221 */ /* 0x000fe20000010000 */
[----:B------:R-:W-:Y:S06]  /*33f0*/  BRA `(.L_x_12511) ;  /* 0xfffffff400987947 */ /* 0x000fec000383ffff */
.L_x_12512:
        /* <DEDUP_REMOVED lines=16> */
.L_x_25821:


//--------------------- .text._ZN4vllm25paged_attention_v1_kernelIthLi64ELi16ELi128ELNS_18Fp8KVCacheDataTypeE1ELb1EEEvPT_PKS2_PKT0_S8_ifPKiSA_iPKfiiiSC_SC_iiiii --------------------------
	.section	.text._ZN4vllm25paged_attention_v1_kernelIthLi64ELi16ELi128ELNS_18Fp8KVCacheDataTypeE1ELb1EEEvPT_PKS2_PKT0_S8_ifPKiSA_iPKfiiiSC_SC_iiiii,"ax",@progbits
	.align	128
        .global         _ZN4vllm25paged_attention_v1_kernelIthLi64ELi16ELi128ELNS_18Fp8KVCacheDataTypeE1ELb1EEEvPT_PKS2_PKT0_S8_ifPKiSA_iPKfiiiSC_SC_iiiii
        .type           _ZN4vllm25paged_attention_v1_kernelIthLi64ELi16ELi128ELNS_18Fp8KVCacheDataTypeE1ELb1EEEvPT_PKS2_PKT0_S8_ifPKiSA_iPKfiiiSC_SC_iiiii,@function
        .size           _ZN4vllm25paged_attention_v1_kernelIthLi64ELi16ELi128ELNS_18Fp8KVCacheDataTypeE1ELb1EEEvPT_PKS2_PKT0_S8_ifPKiSA_iPKfiiiSC_SC_iiiii,(.L_x_25822 - _ZN4vllm25paged_attention_v1_kernelIthLi64ELi16ELi128ELNS_18Fp8KVCacheDataTypeE1ELb1EEEvPT_PKS2_PKT0_S8_ifPKiSA_iPKfiiiSC_SC_iiiii)
        .other          _ZN4vllm25paged_attention_v1_kernelIthLi64ELi16ELi128ELNS_18Fp8KVCacheDataTypeE1ELb1EEEvPT_PKS2_PKT0_S8_ifPKiSA_iPKfiiiSC_SC_iiiii,@"STO_CUDA_ENTRY STV_DEFAULT"
_ZN4vllm25paged_attention_v1_kernelIthLi64ELi16ELi128ELNS_18Fp8KVCacheDataTypeE1ELb1EEEvPT_PKS2_PKT0_S8_ifPKiSA_iPKfiiiSC_SC_iiiii:
.text._ZN4vllm25paged_attention_v1_kernelIthLi64ELi16ELi128ELNS_18Fp8KVCacheDataTypeE1ELb1EEEvPT_PKS2_PKT0_S8_ifPKiSA_iPKfiiiSC_SC_iiiii:
        /* <DEDUP_REMOVED lines=103> */
.L_x_12513:
        /* <DEDUP_REMOVED lines=24> */
.L_x_12517:
        /* <DEDUP_REMOVED lines=41> */
.L_x_12515:
[----:B------:R-:W-:Y:S05]  /*0a80*/  BSYNC.RECONVERGENT B6 ;  /* 0x0000000000067941 */ /* 0x000fea0003800200 */
.L_x_12514:
        /* <DEDUP_REMOVED lines=11> */
.L_x_12551:
        /* <DEDUP_REMOVED lines=39> */
.L_x_12523:
        /* <DEDUP_REMOVED lines=11> */
.L_x_12522:
[----:B------:R-:W-:Y:S05]  /*0e60*/  BSYNC.RECONVERGENT B1 ;  /* 0x0000000000017941 */ /* 0x000fea0003800200 */
.L_x_12521:
        /* <DEDUP_REMOVED lines=12> */
.L_x_12526:
        /* <DEDUP_REMOVED lines=100> */
.L_x_12525:
[----:B------:R-:W-:Y:S05]  /*1570*/  BSYNC.RECONVERGENT B1 ;  /* 0x0000000000017941 */ /* 0x000fea0003800200 */
.L_x_12524:
        /* <DEDUP_REMOVED lines=55> */
.L_x_12528:
[----:B------:R-:W-:Y:S05]  /*18f0*/  BSYNC.RECONVERGENT B1 ;  /* 0x0000000000017941 */ /* 0x000fea0003800200 */
.L_x_12527:
        /* <DEDUP_REMOVED lines=26> */
.L_x_12520:
[----:B------:R-:W-:Y:S05]  /*1aa0*/  BSYNC.RECONVERGENT B0 ;  /* 0x0000000000007941 */ /* 0x000fea0003800200 */
.L_x_12519:
        /* <DEDUP_REMOVED lines=39> */
.L_x_12533:
[----:B------:R-:W0:Y:S01]  /*1d20*/  LDS R3, [R12] ;  /* 0x000000000c037984 */ /* 0x000e220000000800 */
[----:B------:R-:W-:-:S04]  /*1d30*/  IADD3 R13, PT, PT, R13, 0x1, RZ ;  /* 0x000000010d0d7810 */ /* 0x000fc80007ffe0ff */
[----:B------:R-:W-:Y:S01]  /*1d40*/  ISETP.NE.AND P0, PT, R13, RZ, PT ;  /* 0x000000ff0d00720c */ /* 0x000fe20003f05270 */
[----:B0-----:R-:W-:-:S05]  /*1d50*/  FMUL.FTZ R3, R3, R2 ;  /* 0x0000000203037220 */ /* 0x001fca0000410000 */
[----:B------:R0:W-:Y:S02]  /*1d60*/  STS [R12], R3 ;  /* 0x000000030c007388 */ /* 0x0001e40000000800 */
[----:B0-----:R-:W-:-:S05]  /*1d70*/  VIADD R12, R12, 0x200 ;  /* 0x000002000c0c7836 */ /* 0x001fca0000000000 */
[----:B------:R-:W-:Y:S05]  /*1d80*/  @P0 BRA `(.L_x_12533) ;  /* 0xfffffffc00e40947 */ /* 0x000fea000383ffff */
.L_x_12532:
[----:B------:R-:W-:Y:S05]  /*1d90*/  BSYNC.RECONVERGENT B1 ;  /* 0x0000000000017941 */ /* 0x000fea0003800200 */
.L_x_12531:
        /* <DEDUP_REMOVED lines=12> */
.L_x_12536:
        /* <DEDUP_REMOVED lines=52> */
.L_x_12535:
[----:B------:R-:W-:Y:S05]  /*21a0*/  BSYNC.RECONVERGENT B1 ;  /* 0x0000000000017941 */ /* 0x000fea0003800200 */
.L_x_12534:
        /* <DEDUP_REMOVED lines=31> */
.L_x_12538:
[----:B------:R-:W-:Y:S05]  /*23a0*/  BSYNC.RECONVERGENT B1 ;  /* 0x0000000000017941 */ /* 0x000fea0003800200 */
.L_x_12537:
        /* <DEDUP_REMOVED lines=14> */
.L_x_12530:
[----:B------:R-:W-:Y:S05]  /*2490*/  BSYNC.RECONVERGENT B0 ;  /* 0x0000000000007941 */ /* 0x000fea0003800200 */
.L_x_12529:
        /* <DEDUP_REMOVED lines=29> */
.L_x_12542:
        /* <DEDUP_REMOVED lines=34> */
.L_x_12541:
        /* <DEDUP_REMOVED lines=16> */
.L_x_12540:
[----:B------:R-:W-:Y:S05]  /*2990*/  BSYNC.RECONVERGENT B6 ;  /* 0x0000000000067941 */ /* 0x000fea0003800200 */
.L_x_12539:
        /* <DEDUP_REMOVED lines=11> */
.L_x_12556:
        /* <DEDUP_REMOVED lines=19> */
.L_x_12545:
[----:B------:R-:W-:Y:S05]  /*2b80*/  BSYNC.RECONVERGENT B0 ;  /* 0x0000000000007941 */ /* 0x000fea0003800200 */
.L_x_12544:
        /* <DEDUP_REMOVED lines=59> */
.L_x_12516:
        /* <DEDUP_REMOVED lines=16> */
.L_x_12546:
[----:B------:R-:W-:Y:S05]  /*3040*/  EXIT ;  /* 0x000000000000794d */ /* 0x000fea0003800000 */
.L_x_12518:
[----:B------:R-:W-:Y:S02]  /*3050*/  HFMA2 R12, -RZ, RZ, 0, 9.5367431640625e-07 ;  /* 0x00000010ff0c7431 */ /* 0x000fe400000001ff */
[----:B------:R-:W-:Y:S01]  /*3060*/  IMAD.MOV.U32 R11, RZ, RZ, 0x1f ;  /* 0x0000001fff0b7424 */ /* 0x000fe200078e00ff */
[----:B------:R-:W-:-:S07]  /*3070*/  MOV R15, 0xffffffff ;  /* 0xffffffff000f7802 */ /* 0x000fce0000000f00 */
[----:B------:R-:W-:Y:S05]  /*3080*/  WARPSYNC.COLLECTIVE R15, `(.L_x_12547) ;  /* 0x000000000f087348 */ /* 0x000fea0003c00000 */
[----:B------:R0:W1:Y:S02]  /*3090*/  SHFL.BFLY P6, R14, R13, R12, R11 ;  /* 0x0c00000c0d0e7389 */ /* 0x00006400000c000b */
[----:B01----:R-:W-:Y:S05]  /*30a0*/  ENDCOLLECTIVE ;  /* 0x000000000000791b */ /* 0x003fea0003800000 */
.L_x_12547:
[----:B------:R-:W-:Y:S01]  /*30b0*/  IMAD.MOV.U32 R12, RZ, RZ, 0x8 ;  /* 0x00000008ff0c7424 */ /* 0x000fe200078e00ff */
[----:B------:R-:W-:-:S04]  /*30c0*/  FMNMX.FTZ R0, R14, -3.40282346638528859812e+38, !PT ;  /* 0xff7fffff0e007809 */ /* 0x000fc80007810000 */
[----:B------:R-:W-:-:S07]  /*30d0*/  MOV R13, R0 ;  /* 0x00000000000d7202 */ /* 0x000fce0000000f00 */
[----:B------:R-:W-:Y:S05]  /*30e0*/  WARPSYNC.COLLECTIVE R15, `(.L_x_12548) ;  /* 0x000000000f087348 */ /* 0x000fea0003c00000 */
[----:B------:R0:W1:Y:S02]  /*30f0*/  SHFL.BFLY P6, R14, R13, R12, R11 ;  /* 0x0c00000c0d0e7389 */ /* 0x00006400000c000b */
[----:B01----:R-:W-:Y:S05]  /*3100*/  ENDCOLLECTIVE ;  /* 0x000000000000791b */ /* 0x003fea0003800000 */
.L_x_12548:
[----:B------:R-:W-:Y:S01]  /*3110*/  HFMA2 R12, -RZ, RZ, 0, 2.384185791015625e-07 ;  /* 0x00000004ff0c7431 */ /* 0x000fe200000001ff */
[----:B------:R-:W-:-:S04]  /*3120*/  FMNMX.FTZ R2, R0, R14, !PT ;  /* 0x0000000e00027209 */ /* 0x000fc80007810000 */
[----:B------:R-:W-:-:S07]  /*3130*/  MOV R13, R2 ;  /* 0x00000002000d7202 */ /* 0x000fce0000000f00 */
[----:B------:R-:W-:Y:S05]  /*3140*/  WARPSYNC.COLLECTIVE R15, `(.L_x_12549) ;  /* 0x000000000f087348 */ /* 0x000fea0003c00000 */
[----:B------:R0:W1:Y:S02]  /*3150*/  SHFL.BFLY P6, R14, R13, R12, R11 ;  /* 0x0c00000c0d0e7389 */ /* 0x00006400000c000b */
[----:B01----:R-:W-:Y:S05]  /*3160*/  ENDCOLLECTIVE ;  /* 0x000000000000791b */ /* 0x003fea0003800000 */
.L_x_12549:
[----:B------:R-:W-:Y:S02]  /*3170*/  MOV R12, 0x2 ;  /* 0x00000002000c7802 */ /* 0x000fe40000000f00 */
[----:B------:R-:W-:-:S05]  /*3180*/  FMNMX.FTZ R3, R2, R14, !PT ;  /* 0x0000000e02037209 */ /* 0x000fca0007810000 */
[----:B------:R-:W-:-:S07]  /*3190*/  IMAD.MOV.U32 R13, RZ, RZ, R3 ;  /* 0x000000ffff0d7224 */ /* 0x000fce00078e0003 */
[----:B------:R-:W-:Y:S05]  /*31a0*/  WARPSYNC.COLLECTIVE R15, `(.L_x_12550) ;  /* 0x000000000f087348 */ /* 0x000fea0003c00000 */
[----:B------:R0:W1:Y:S02]  /*31b0*/  SHFL.BFLY P6, R14, R13, R12, R11 ;  /* 0x0c00000c0d0e7389 */ /* 0x00006400000c000b */
[----:B01----:R-:W-:Y:S05]  /*31c0*/  ENDCOLLECTIVE ;  /* 0x000000000000791b */ /* 0x003fea0003800000 */
.L_x_12550:
[----:B------:R-:W-:Y:S05]  /*31d0*/  BRA `(.L_x_12551) ;  /* 0xffffffd800587947 */ /* 0x000fea000383ffff */
.L_x_12543:
[----:B------:R-:W-:Y:S02]  /*31e0*/  HFMA2 R13, -RZ, RZ, 0, 0 ;  /* 0x00000000ff0d7431 */ /* 0x000fe400000001ff */
[----:B------:R-:W-:Y:S01]  /*31f0*/  IMAD.MOV.U32 R12, RZ, RZ, 0x1 ;  /* 0x00000001ff0c7424 */ /* 0x000fe200078e00ff */
[----:B------:R-:W-:Y:S02]  /*3200*/  MOV R11, 0x1f ;  /* 0x0000001f000b7802 */ /* 0x000fe40000000f00 */
[----:B------:R-:W-:-:S07]  /*3210*/  MOV R15, 0xffffffff ;  /* 0xffffffff000f7802 */ /* 0x000fce0000000f00 */
[----:B0-----:R-:W-:Y:S05]  /*3220*/  WARPSYNC.COLLECTIVE R15, `(.L_x_12552) ;  /* 0x000000000f087348 */ /* 0x001fea0003c00000 */
[----:B------:R1:W2:Y:S02]  /*3230*/  SHFL.BFLY P6, R14, R13, R12, R11 ;  /* 0x0c00000c0d0e7389 */ /* 0x0002a400000c000b */
[----:B012---:R-:W-:Y:S05]  /*3240*/  ENDCOLLECTIVE ;  /* 0x000000000000791b */ /* 0x007fea0003800000 */
.L_x_12552:
[----:B------:R-:W-:-:S07]  /*3250*/  IMAD.MOV.U32 R0, RZ, RZ, R14 ;  /* 0x000000ffff007224 */ /* 0x000fce00078e000e */
[----:B------:R-:W-:Y:S05]  /*3260*/  WARPSYNC.COLLECTIVE R15, `(.L_x_12553) ;  /* 0x000000000f087348 */ /* 0x000fea0003c00000 */
[----:B------:R0:W1:Y:S02]  /*3270*/  SHFL.BFLY P6, R14, R13, R12, R11 ;  /* 0x0c00000c0d0e7389 */ /* 0x00006400000c000b */
[----:B01----:R-:W-:Y:S05]  /*3280*/  ENDCOLLECTIVE ;  /* 0x000000000000791b */ /* 0x003fea0003800000 */
.L_x_12553:
[----:B------:R-:W-:Y:S01]  /*3290*/  FADD.FTZ R0, RZ, R0 ;  /* 0x00000000ff007221 */ /* 0x000fe20000010000 */
[----:B------:R-:W-:-:S07]  /*32a0*/  MOV R2, R14 ;  /* 0x0000000e00027202 */ /* 0x000fce0000000f00 */
[----:B------:R-:W-:Y:S05]  /*32b0*/  WARPSYNC.COLLECTIVE R15, `(.L_x_12554) ;  /* 0x000000000f087348 */ /* 0x000fea0003c00000 */
[----:B------:R0:W1:Y:S02]  /*32c0*/  SHFL.BFLY P6, R14, R13, R12, R11 ;  /* 0x0c00000c0d0e7389 */ /* 0x00006400000c000b */
[----:B01----:R-:W-:Y:S05]  /*32d0*/  ENDCOLLECTIVE ;  /* 0x000000000000791b */ /* 0x003fea0003800000 */
.L_x_12554:
[----:B------:R-:W-:Y:S01]  /*32e0*/  FADD.FTZ R3, RZ, R2 ;  /* 0x00000002ff037221 */ /* 0x000fe20000010000 */
[----:B------:R-:W-:-:S07]  /*32f0*/  MOV R4, R14 ;  /* 0x0000000e00047202 */ /* 0x000fce0000000f00 */
[----:B------:R-:W-:Y:S05]  /*3300*/  WARPSYNC.COLLECTIVE R15, `(.L_x_12555) ;  /* 0x000000000f087348 */ /* 0x000fea0003c00000 */
[----:B------:R0:W1:Y:S02]  /*3310*/  SHFL.BFLY P6, R14, R13, R12, R11 ;  /* 0x0c00000c0d0e7389 */ /* 0x00006400000c000b */
[----:B01----:R-:W-:Y:S05]  /*3320*/  ENDCOLLECTIVE ;  /* 0x000000000000791b */ /* 0x003fea0003800000 */
.L_x_12555:
[----:B------:R-:W-:Y:S01]  /*3330*/  FADD.FTZ R4, RZ, R4 ;  /* 0x00000004ff047221 */ /* 0x000fe20000010000 */
[----:B------:R-:W-:Y:S06]  /*3340*/  BRA `(.L_x_12556) ;  /* 0xfffffff400c07947 */ /* 0x000fec000383ffff */
.L_x_12557:
        /* <DEDUP_REMOVED lines=11> */
.L_x_25822:


//--------------------- .text._ZN4vllm25paged_attention_v1_kernelIthLi32ELi16ELi128ELNS_18Fp8KVCacheDataTypeE1ELb1EEEvPT_PKS2_PKT0_S8_ifPKiSA_iPKfiiiSC_SC_iiiii --------------------------
	.section	.text._ZN4vllm25paged_attention_v1_kernelIthLi32ELi16ELi128ELNS_18Fp8KVCacheDataTypeE1ELb1EEEvPT_PKS2_PKT0_S8_ifPKiSA_iPKfiiiSC_SC_iiiii,"ax",@progbits
	.align	128
        .global         _ZN4vllm25paged_attention_v1_kernelIthLi32ELi16ELi128ELNS_18Fp8KVCacheDataTypeE1ELb1EEEvPT_PKS2_PKT0_S8_ifPKiSA_iPKfiiiSC_SC_iiiii
        .type           _ZN4vllm25paged_attention_v1_kernelIthLi32ELi16ELi128ELNS_18Fp8KVCacheDataTypeE1ELb1EEEvPT_PKS2_PKT0_S8_ifPKiSA_iPKfiiiSC_SC_iiiii,@function
        .size           _ZN4vllm25paged_attention_v1_kernelIthLi32ELi16ELi128ELNS_18Fp8KVCacheDataTypeE1ELb1EEEvPT_PKS2_PKT0_S8_ifPKiSA_iPKfiiiSC_SC_iiiii,(.L_x_25823 - _ZN4vllm25paged_attention_v1_kernelIthLi32ELi16ELi128ELNS_18Fp8KVCacheDataTypeE1ELb1EEEvPT_PKS2_PKT0_S8_ifPKiSA_iPKfiiiSC_SC_iiiii)
        .other          _ZN4vllm25paged_attention_v1_kernelIthLi32ELi16ELi128ELNS_18Fp8KVCacheDataTypeE1ELb1EEEvPT_PKS2_PKT0_S8_ifPKiSA_iPKfiiiSC_SC_iiiii,@"STO_CUDA_ENTRY STV_DEFAULT"
_ZN4vllm25paged_attention_v1_kernelIthLi32ELi16ELi128ELNS_18Fp8KVCacheDataTypeE1ELb1EEEvPT_PKS2_PKT0_S8_ifPKiSA_iPKfiiiSC_SC_iiiii:
.text._ZN4vllm25paged_attention_v1_kernelIthLi32ELi16ELi128ELNS_18Fp8KVCacheDataTypeE1ELb1EEEvPT_PKS2_PKT0_S8_ifPKiSA_iPKfiiiSC_SC_iiiii:
        /* <DEDUP_REMOVED lines=102> */
.L_x_12558:
        /* <DEDUP_REMOVED lines=23> */
.L_x_12562:
        /* <DEDUP_REMOVED lines=41> */
.L_x_12560:
[----:B------:R-:W-:Y:S05]  /*0a60*/  BSYNC.RECONVERGENT B6 ;  /* 0x0000000000067941 */ /* 0x000fea0003800200 */
.L_x_12559:
        /* <DEDUP_REMOVED lines=11> */
.L_x_12594:
        /* <DEDUP_REMOVED lines=39> */
.L_x_12568:
        /* <DEDUP_REMOVED lines=11> */
.L_x_12567:
[----:B------:R-:W-:Y:S05]  /*0e40*/  BSYNC.RECONVERGENT B1 ;  /* 0x0000000000017941 */ /* 0x000fea0003800200 */
.L_x_12566:
        /* <DEDUP_REMOVED lines=12> */
.L_x_12571:
        /* <DEDUP_REMOVED lines=100> */
.L_x_12570:
[----:B------:R-:W-:Y:S05]  /*1550*/  BSYNC.RECONVERGENT B1 ;  /* 0x0000000000017941 */ /* 0x000fea0003800200 */
.L_x_12569:
        /* <DEDUP_REMOVED lines=55> */
.L_x_12573:
[----:B------:R-:W-:Y:S05]  /*18d0*/  BSYNC.RECONVERGENT B1 ;  /* 0x0000000000017941 */ /* 0x000fea0003800200 */
.L_x_12572:
        /* <DEDUP_REMOVED lines=26> */
.L_x_12565:
[----:B------:R-:W-:Y:S05]  /*1a80*/  BSYNC.RECONVERGENT B0 ;  /* 0x0000000000007941 */ /* 0x000fea0003800200 */
.L_x_12564:
        /* <DEDUP_REMOVED lines=39> */
.L_x_12578:
[----:B------:R-:W0:Y:S01]  /*1d00*/  LDS R3, [R12] ;  /* 0x000000000c037984 */ /* 0x000e220000000800 */
[----:B------:R-:W-:-:S05]  /*1d10*/  VIADD R13, R13, 0x1 ;  /* 0x000000010d0d7836 */ /* 0x000fca0000000000 */
[----:B------:R-:W-:Y:S01]  /*1d20*/  ISETP.NE.AND P0, PT, R13, RZ, PT ;  /* 0x000000ff0d00720c */ /* 0x000fe20003f05270 */
[----:B0-----:R-:W-:-:S05]  /*1d30*/  FMUL.FTZ R3, R3, R2 ;  /* 0x0000000203037220 */ /* 0x001fca0000410000 */
[----:B------:R0:W-:Y:S02]  /*1d40*/  STS [R12], R3 ;  /* 0x000000030c007388 */ /* 0x0001e40000000800 */
[----:B0-----:R-:W-:-:S05]  /*1d50*/  IADD3 R12, PT, PT, R12, 0x200, RZ ;  /* 0x000002000c0c7810 */ /* 0x001fca0007ffe0ff */
[----:B------:R-:W-:Y:S05]  /*1d60*/  @P0 BRA `(.L_x_12578) ;  /* 0xfffffffc00e40947 */ /* 0x000fea000383ffff */
.L_x_12577:
[----:B------:R-:W-:Y:S05]  /*1d70*/  BSYNC.RECONVERGENT B1 ;  /* 0x0000000000017941 */ /* 0x000fea0003800200 */
.L_x_12576:
        /* <DEDUP_REMOVED lines=12> */
.L_x_12581:
        /* <DEDUP_REMOVED lines=52> */
.L_x_12580:
[----:B------:R-:W-:Y:S05]  /*2180*/  BSYNC.RECONVERGENT B1 ;  /* 0x0000000000017941 */ /* 0x000fea0003800200 */
.L_x_12579:
        /* <DEDUP_REMOVED lines=31> */
.L_x_12583:
[----:B------:R-:W-:Y:S05]  /*2380*/  BSYNC.RECONVERGENT B1 ;  /* 0x0000000000017941 */ /* 0x000fea0003800200 */
.L_x_12582:
        /* <DEDUP_REMOVED lines=14> */
.L_x_12575:
[----:B------:R-:W-:Y:S05]  /*2470*/  BSYNC.RECONVERGENT B0 ;  /* 0x0000000000007941 */ /* 0x000fea0003800200 */
.L_x_12574:
        /* <DEDUP_REMOVED lines=29> */
.L_x_12587:
        /* <DEDUP_REMOVED lines=34> */
.L_x_12586:
        /* <DEDUP_REMOVED lines=16> */
.L_x_12585:
[----:B------:R-:W-:Y:S05]  /*2970*/  BSYNC.RECONVERGENT B6 ;  /* 0x0000000000067941 */ /* 0x000fea0003800200 */
.L_x_12584:
[----:B------:R-:W-:Y:S01]  /*2980*/  UMOV UR4, 0xffffffff ;  /* 0xffffffff00047882 */ /* 0x000fe20000000000 */
[----:B-1----:R-:W-:Y:S02]  /*2990*/  LOP3.LUT R5, R18, 0x1f, RZ, 0xc0, !PT ;  /* 0x0000001f12057812 */ /* 0x002fe400078ec0ff */
[----:B------:R-:W-:Y:S05]  /*29a0*/  BRA.DIV UR4, `(.L_x_12588) ;  /* 0x0000000604907947 */ /* 0x000fea000b800000 */
[----:B------:R-:W-:Y:S01]  /*29b0*/  HFMA2 R0, -RZ, RZ, 0, 0 ;  /* 0x00000000ff007431 */ /* 0x000fe200000001ff */
[----:B------:R-:W-:-:S04]  /*29c0*/  MOV R14, RZ ;  /* 0x000000ff000e7202 */ /* 0x000fc80000000f00 */
[----:B------:R-:W-:-:S07]  /*29d0*/  FADD.FTZ R0, RZ, R0 ;  /* 0x00000000ff007221 */ /* 0x000fce0000010000 */
.L_x_12597:
        /* <DEDUP_REMOVED lines=55> */
.L_x_12561:
        /* <DEDUP_REMOVED lines=16> */
.L_x_12589:
[----:B------:R-:W-:Y:S05]  /*2e50*/  EXIT ;  /* 0x000000000000794d */ /* 0x000fea0003800000 */
.L_x_12563:
[----:B------:R-:W-:Y:S01]  /*2e60*/  HFMA2 R12, -RZ, RZ, 0, 9.5367431640625e-07 ;  /* 0x00000010ff0c7431 */ /* 0x000fe200000001ff */
[----:B------:R-:W-:Y:S01]  /*2e70*/  MOV R11, 0x1f ;  /* 0x0000001f000b7802 */ /* 0x000fe20000000f00 */
[----:B------:R-:W-:-:S07]  /*2e80*/  IMAD.MOV.U32 R15, RZ, RZ, -0x1 ;  /* 0xffffffffff0f7424 */ /* 0x000fce00078e00ff */
[----:B------:R-:W-:Y:S05]  /*2e90*/  WARPSYNC.COLLECTIVE R15, `(.L_x_12590) ;  /* 0x000000000f087348 */ /* 0x000fea0003c00000 */
[----:B------:R0:W1:Y:S02]  /*2ea0*/  SHFL.BFLY P6, R14, R13, R12, R11 ;  /* 0x0c00000c0d0e7389 */ /* 0x00006400000c000b */
[----:B01----:R-:W-:Y:S05]  /*2eb0*/  ENDCOLLECTIVE ;  /* 0x000000000000791b */ /* 0x003fea0003800000 */
.L_x_12590:
[----:B------:R-:W-:Y:S01]  /*2ec0*/  HFMA2 R12, -RZ, RZ, 0, 4.76837158203125e-07 ;  /* 0x00000008ff0c7431 */ /* 0x000fe200000001ff */
[----:B------:R-:W-:-:S04]  /*2ed0*/  FMNMX.FTZ R0, R14, -3.40282346638528859812e+38, !PT ;  /* 0xff7fffff0e007809 */ /* 0x000fc80007810000 */
[----:B------:R-:W-:-:S07]  /*2ee0*/  MOV R13, R0 ;  /* 0x00000000000d7202 */ /* 0x000fce0000000f00 */
[----:B------:R-:W-:Y:S05]  /*2ef0*/  WARPSYNC.COLLECTIVE R15, `(.L_x_12591) ;  /* 0x000000000f087348 */ /* 0x000fea0003c00000 */
[----:B------:R0:W1:Y:S02]  /*2f00*/  SHFL.BFLY P6, R14, R13, R12, R11 ;  /* 0x0c00000c0d0e7389 */ /* 0x00006400000c000b */
[----:B01----:R-:W-:Y:S05]  /*2f10*/  ENDCOLLECTIVE ;  /* 0x000000000000791b */ /* 0x003fea0003800000 */
.L_x_12591:
[----:B------:R-:W-:Y:S02]  /*2f20*/  MOV R12, 0x4 ;  /* 0x00000004000c7802 */ /* 0x000fe40000000f00 */
[----:B------:R-:W-:-:S05]  /*2f30*/  FMNMX.FTZ R2, R0, R14, !PT ;  /* 0x0000000e00027209 */ /* 0x000fca0007810000 */
[----:B------:R-:W-:-:S07]  /*2f40*/  IMAD.MOV.U32 R13, RZ, RZ, R2 ;  /* 0x000000ffff0d7224 */ /* 0x000fce00078e0002 */
[----:B------:R-:W-:Y:S05]  /*2f50*/  WARPSYNC.COLLECTIVE R15, `(.L_x_12592) ;  /* 0x000000000f087348 */ /* 0x000fea0003c00000 */
[----:B------:R0:W1:Y:S02]  /*2f60*/  SHFL.BFLY P6, R14, R13, R12, R11 ;  /* 0x0c00000c0d0e7389 */ /* 0x00006400000c000b */
[----:B01----:R-:W-:Y:S05]  /*2f70*/  ENDCOLLECTIVE ;  /* 0x000000000000791b */ /* 0x003fea0003800000 */
.L_x_12592:
[----:B------:R-:W-:Y:S01]  /*2f80*/  IMAD.MOV.U32 R12, RZ, RZ, 0x2 ;  /* 0x00000002ff0c7424 */ /* 0x000fe200078e00ff */
[----:B------:R-:W-:-:S04]  /*2f90*/  FMNMX.FTZ R3, R2, R14, !PT ;  /* 0x0000000e02037209 */ /* 0x000fc80007810000 */
[----:B------:R-:W-:-:S07]  /*2fa0*/  MOV R13, R3 ;  /* 0x00000003000d7202 */ /* 0x000fce0000000f00 */
[----:B------:R-:W-:Y:S05]  /*2fb0*/  WARPSYNC.COLLECTIVE R15, `(.L_x_12593) ;  /* 0x000000000f087348 */ /* 0x000fea0003c00000 */
[----:B------:R0:W1:Y:S02]  /*2fc0*/  SHFL.BFLY P6, R14, R13, R12, R11 ;  /* 0x0c00000c0d0e7389 */ /* 0x00006400000c000b */
[----:B01----:R-:W-:Y:S05]  /*2fd0*/  ENDCOLLECTIVE ;  /* 0x000000000000791b */ /* 0x003fea0003800000 */
.L_x_12593:
[----:B------:R-:W-:Y:S05]  /*2fe0*/  BRA `(.L_x_12594) ;  /* 0xffffffd800cc7947 */ /* 0x000fea000383ffff */
.L_x_12588:
[----:B0-----:R-:W-:Y:S01]  /*2ff0*/  HFMA2 R13, -RZ, RZ, 0, 0 ;  /* 0x00000000ff0d7431 */ /* 0x001fe200000001ff */
[----:B------:R-:W-:Y:S01]  /*3000*/  MOV R12, 0x1 ;  /* 0x00000001000c7802 */ /* 0x000fe20000000f00 */
[----:B------:R-:W-:Y:S01]  /*3010*/  IMAD.MOV.U32 R11, RZ, RZ, 0x1f ;  /* 0x0000001fff0b7424 */ /* 0x000fe200078e00ff */
[----:B------:R-:W-:-:S07]  /*3020*/  MOV R15, 0xffffffff ;  /* 0xffffffff000f7802 */ /* 0x000fce0000000f00 */
[----:B------:R-:W-:Y:S05]  /*3030*/  WARPSYNC.COLLECTIVE R15, `(.L_x_12595) ;  /* 0x000000000f087348 */ /* 0x000fea0003c00000 */
[----:B------:R0:W1:Y:S02]  /*3040*/  SHFL.BFLY P6, R14, R13, R12, R11 ;  /* 0x0c00000c0d0e7389 */ /* 0x00006400000c000b */
[----:B01----:R-:W-:Y:S05]  /*3050*/  ENDCOLLECTIVE ;  /* 0x000000000000791b */ /* 0x003fea0003800000 */
.L_x_12595:
[----:B------:R-:W-:-:S07]  /*3060*/  MOV R0, R14 ;  /* 0x0000000e00007202 */ /* 0x000fce0000000f00 */
[----:B------:R-:W-:Y:S05]  /*3070*/  WARPSYNC.COLLECTIVE R15, `(.L_x_12596) ;  /* 0x000000000f087348 */ /* 0x000fea0003c00000 */
[----:B------:R0:W1:Y:S02]  /*3080*/  SHFL.BFLY P6, R14, R13, R12, R11 ;  /* 0x0c00000c0d0e7389 */ /* 0x00006400000c000b */
[----:B01----:R-:W-:Y:S05]  /*3090*/  ENDCOLLECTIVE ;  /* 0x000000000000791b */ /* 0x003fea0003800000 */
.L_x_12596:
[----:B------:R-:W-:Y:S01]  /*30a0*/  FADD.FTZ R0, RZ, R0 ;  /* 0x00000000ff007221 */ /* 0x000fe20000010000 */
[----:B------:R-:W-:Y:S06]  /*30b0*/  BRA `(.L_x_12597) ;  /* 0xfffffff800487947 */ /* 0x000fec000383ffff */
.L_x_12598:
        /* <DEDUP_REMOVED lines=12> */
.L_x_25823:


//--------------------- .text._ZN4vllm25paged_attention_v1_kernelIthLi256ELi8ELi128ELNS_18Fp8KVCacheDataTypeE1ELb0EEEvPT_PKS2_PKT0_S8_ifPKiSA_iPKfiiiSC_SC_iiiii --------------------------
	.section	.text._ZN4vllm25paged_attention_v1_kernelIthLi256ELi8ELi128ELNS_18Fp8KVCacheDataTypeE1ELb0EEEvPT_PKS2_PKT0_S8_ifPKiSA_iPKfiiiSC_SC_iiiii,"ax",@progbits
	.align	128
        .global         _ZN4vllm25paged_attention_v1_kernelIthLi256ELi8ELi128ELNS_18Fp8KVCacheDataTypeE1ELb0EEEvPT_PKS2_PKT0_S8_ifPKiSA_iPKfiiiSC_SC_iiiii
        .type           _ZN4vllm25paged_attention_v1_kernelIthLi256ELi8ELi128ELNS_18Fp8KVCacheDataTypeE1ELb0EEEvPT_PKS2_PKT0_S8_ifPKiSA_iPKfiiiSC_SC_iiiii,@function
        .size           _ZN4vllm25paged_attention_v1_kernelIthLi256ELi8ELi128ELNS_18Fp8KVCacheDataTypeE1ELb0EEEvPT_PKS2_PKT0_S8_ifPKiSA_iPKfiiiSC_SC_iiiii,(.L_x_25824 - _ZN4vllm25paged_attention_v1_kernelIthLi256ELi8ELi128ELNS_18Fp8KVCacheDataTypeE1ELb0EEEvPT_PKS2_PKT0_S8_ifPKiSA_iPKfiiiSC_SC_iiiii)
        .other          _ZN4vllm25paged_attention_v1_kernelIthLi256ELi8ELi128ELNS_18Fp8KVCacheDataTypeE1ELb0EEEvPT_PKS2_PKT0_S8_ifPKiSA_iPKfiiiSC_SC_iiiii,@"STO_CUDA_ENTRY STV_DEFAULT"
_ZN4vllm25paged_attention_v1_kernelIthLi256ELi8ELi128ELNS_18Fp8KVCacheDataTypeE1ELb0EEEvPT_PKS2_PKT0_S8_ifPKiSA_iPKfiiiSC_SC_iiiii:
.text._ZN4vllm25paged_attention_v1_kernelIthLi256ELi8ELi128ELNS_18Fp8KVCacheDataTypeE1ELb0EEEvPT_PKS2_PKT0_S8_ifPKiSA_iPKfiiiSC_SC_iiiii:
        /* <DEDUP_REMOVED lines=35> */
.L_x_12600:
[----:B------:R-:W-:Y:S05]  /*0230*/  BSYNC.RECONVERGENT B6 ;  /* 0x0000000000067941 */ /* 0x000fea0003800200 */
.L_x_12599:
        /* <DEDUP_REMOVED lines=8> */
.L_x_12633:
        /* <DEDUP_REMOVED lines=39> */
.L_x_12606:
        /* <DEDUP_REMOVED lines=11> */
.L_x_12605:
[----:B------:R-:W-:Y:S05]  /*05e0*/  BSYNC.RECONVERGENT B1 ;  /* 0x0000000000017941 */ /* 0x000fea0003800200 */
.L_x_12604:
        /* <DEDUP_REMOVED lines=12> */
.L_x_12609:
        /* <DEDUP_REMOVED lines=100> */
.L_x_12608:
[----:B------:R-:W-:Y:S05]  /*0cf0*/  BSYNC.RECONVERGENT B1 ;  /* 0x0000000000017941 */ /* 0x000fea0003800200 */
.L_x_12607:
        /* <DEDUP_REMOVED lines=55> */
.L_x_12611:
[----:B------:R-:W-:Y:S05]  /*1070*/  BSYNC.RECONVERGENT B1 ;  /* 0x0000000000017941 */ /* 0x000fea0003800200 */
.L_x_12610:
        /* <DEDUP_REMOVED lines=26> */
.L_x_12603:
[----:B------:R-:W-:Y:S05]  /*1220*/  BSYNC.RECONVERGENT B0 ;  /* 0x0000000000007941 */ /* 0x000fea0003800200 */
.L_x_12602:
        /* <DEDUP_REMOVED lines=39> */
.L_x_12616:
[----:B------:R-:W0:Y:S01]  /*14a0*/  LDS R5, [R4] ;  /* 0x0000000004057984 */ /* 0x000e220000000800 */
[----:B------:R-:W-:-:S04]  /*14b0*/  IADD3 R7, PT, PT, R7, 0x1, RZ ;  /* 0x0000000107077810 */ /* 0x000fc80007ffe0ff */
[----:B------:R-:W-:Y:S01]  /*14c0*/  ISETP.NE.AND P0, PT, R7, RZ, PT ;  /* 0x000000ff0700720c */ /* 0x000fe20003f05270 */
[----:B0-----:R-:W-:-:S05]  /*14d0*/  FMUL.FTZ R5, R5, R2 ;  /* 0x0000000205057220 */ /* 0x001fca0000410000 */
[----:B------:R0:W-:Y:S02]  /*14e0*/  STS [R4], R5 ;  /* 0x0000000504007388 */ /* 0x0001e40000000800 */
[----:B0-----:R-:W-:-:S05]  /*14f0*/  IADD3 R4, PT, PT, R4, 0x200, RZ ;  /* 0x0000020004047810 */ /* 0x001fca0007ffe0ff */
[----:B------:R-:W-:Y:S05]  /*1500*/  @P0 BRA `(.L_x_12616) ;  /* 0xfffffffc00e40947 */ /* 0x000fea000383ffff */
.L_x_12615:
[----:B------:R-:W-:Y:S05]  /*1510*/  BSYNC.RECONVERGENT B1 ;  /* 0x0000000000017941 */ /* 0x000fea0003800200 */
.L_x_12614:
        /* <DEDUP_REMOVED lines=12> */
.L_x_12619:
        /* <DEDUP_REMOVED lines=52> */
.L_x_12618:
[----:B------:R-:W-:Y:S05]  /*1920*/  BSYNC.RECONVERGENT B1 ;  /* 0x0000000000017941 */ /* 0x000fea0003800200 */
.L_x_12617:
        /* <DEDUP_REMOVED lines=31> */
.L_x_12621:
[----:B------:R-:W-:Y:S05]  /*1b20*/  BSYNC.RECONVERGENT B1 ;  /* 0x0000000000017941 */ /* 0x000fea0003800200 */
.L_x_12620:
        /* <DEDUP_REMOVED lines=14> */
.L_x_12613:
[----:B------:R-:W-:Y:S05]  /*1c10*/  BSYNC.RECONVERGENT B0 ;  /* 0x0000000000007941 */ /* 0x000fea0003800200 */
.L_x_12612:
        /* <DEDUP_REMOVED lines=27> */
.L_x_12623:
[----:B------:R-:W-:Y:S05]  /*1dd0*/  BSYNC.RECONVERGENT B0 ;  /* 0x0000000000007941 */ /* 0x000fea0003800200 */
.L_x_12622:
        /* <DEDUP_REMOVED lines=22> */
.L_x_12625:
[----:B------:R-:W-:Y:S05]  /*1f40*/  BSYNC.RECONVERGENT B0 ;  /* 0x0000000000007941 */ /* 0x000fea0003800200 */
.L_x_12624:
        /* <DEDUP_REMOVED lines=14> */
.L_x_12627:
[----:B------:R-:W-:Y:S05]  /*2030*/  BSYNC.RECONVERGENT B0 ;  /* 0x0000000000007941 */ /* 0x000fea0003800200 */
.L_x_12626:
        /* <DEDUP_REMOVED lines=22> */
.L_x_12629:
[----:B------:R-:W-:Y:S05]  /*21a0*/  BSYNC.RECONVERGENT B0 ;  /* 0x0000000000007941 */ /* 0x000fea0003800200 */
.L_x_12628:
        /* <DEDUP_REMOVED lines=32> */
.L_x_12601:
[----:B------:R-:W-:Y:S01]  /*23b0*/  HFMA2 R12, -RZ, RZ, 0, 9.5367431640625e-07 ;  /* 0x00000010ff0c7431 */ /* 0x000fe200000001ff */
[----:B------:R-:W-:Y:S02]  /*23c0*/  MOV R11, 0x1f ;  /* 0x0000001f000b7802 */ /* 0x000fe40000000f00 */
[----:B------:R-:W-:-:S07]  /*23d0*/  MOV R15, 0xffffffff ;  /* 0xffffffff000f7802 */ /* 0x000fce0000000f00 */
[----:B------:R-:W-:Y:S05]  /*23e0*/  WARPSYNC.COLLECTIVE R15, `(.L_x_12630) ;  /* 0x000000000f087348 */ /* 0x000fea0003c00000 */
[----:B------:R0:W1:Y:S02]  /*23f0*/  SHFL.BFLY P6, R14, R13, R12, R11 ;  /* 0x0c00000c0d0e7389 */ /* 0x00006400000c000b */
[----:B01----:R-:W-:Y:S05]  /*2400*/  ENDCOLLECTIVE ;  /* 0x000000000000791b */ /* 0x003fea0003800000 */
.L_x_12630:
[----:B------:R-:W-:Y:S01]  /*2410*/  HFMA2 R12, -RZ, RZ, 0, 4.76837158203125e-07 ;  /* 0x00000008ff0c7431 */ /* 0x000fe200000001ff */
[----:B------:R-:W-:-:S04]  /*2420*/  FMNMX.FTZ R0, R14, -3.40282346638528859812e+38, !PT ;  /* 0xff7fffff0e007809 */ /* 0x000fc80007810000 */
[----:B------:R-:W-:-:S07]  /*2430*/  MOV R13, R0 ;  /* 0x00000000000d7202 */ /* 0x000fce0000000f00 */
[----:B------:R-:W-:Y:S05]  /*2440*/  WARPSYNC.COLLECTIVE R15, `(.L_x_12631) ;  /* 0x000000000f087348 */ /* 0x000fea0003c00000 */
[----:B------:R0:W1:Y:S02]  /*2450*/  SHFL.BFLY P6, R14, R13, R12, R11 ;  /* 0x0c00000c0d0e7389 */ /* 0x00006400000c000b */
[----:B01----:R-:W-:Y:S05]  /*2460*/  ENDCOLLECTIVE ;  /* 0x000000000000791b */ /* 0x003fea0003800000 */
.L_x_12631:
[----:B------:R-:W-:Y:S01]  /*2470*/  HFMA2 R12, -RZ, RZ, 0, 2.384185791015625e-07 ;  /* 0x00000004ff0c7431 */ /* 0x000fe200000001ff */
[----:B------:R-:W-:-:S04]  /*2480*/  FMNMX.FTZ R2, R0, R14, !PT ;  /* 0x0000000e00027209 */ /* 0x000fc80007810000 */
[----:B------:R-:W-:-:S07]  /*2490*/  MOV R13, R2 ;  /* 0x00000002000d7202 */ /* 0x000fce0000000f00 */
[----:B------:R-:W-:Y:S05]  /*24a0*/  WARPSYNC.COLLECTIVE R15, `(.L_x_12632) ;  /* 0x000000000f087348 */ /* 0x000fea0003c00000 */
[----:B------:R0:W1:Y:S02]  /*24b0*/  SHFL.BFLY P6, R14, R13, R12, R11 ;  /* 0x0c00000c0d0e7389 */ /* 0x00006400000c000b */
[----:B01----:R-:W-:Y:S05]  /*24c0*/  ENDCOLLECTIVE ;  /* 0x000000000000791b */ /* 0x003fea0003800000 */
.L_x_12632:
[----:B------:R-:W-:Y:S05]  /*24d0*/  BRA `(.L_x_12633) ;  /* 0xffffffdc00787947 */ /* 0x000fea000383ffff */
.L_x_12634:
        /* <DEDUP_REMOVED lines=10> */
.L_x_25824:


//--------------------- .text._ZN4vllm25paged_attention_v1_kernelIthLi192ELi8ELi128ELNS_18Fp8KVCacheDataTypeE1ELb0EEEvPT_PKS2_PKT0_S8_ifPKiSA_iPKfiiiSC_SC_iiiii --------------------------
	.section	.text._ZN4vllm25paged_attention_v1_kernelIthLi192ELi8ELi128ELNS_18Fp8KVCacheDataTypeE1ELb0EEEvPT_PKS2_PKT0_S8_ifPKiSA_iPKfiiiSC_SC_iiiii,"ax",@progbits
	.align	128
        .global         _ZN4vllm25paged_attention_v1_kernelIthLi192ELi8ELi128ELNS_18Fp8KVCacheDataTypeE1ELb0EEEvPT_PKS2_PKT0_S8_ifPKiSA_iPKfiiiSC_SC_iiiii
        .type           _ZN4vllm25paged_attention_v1_kernelIthLi192ELi8ELi128ELNS_18Fp8KVCacheDataTypeE1ELb0EEEvPT_PKS2_PKT0_S8_ifPKiSA_iPKfiiiSC_SC_iiiii,@function
        .size           _ZN4vllm25paged_attention_v1_kernelIthLi192ELi8ELi128ELNS_18Fp8KVCacheDataTypeE1ELb0EEEvPT_PKS2_PKT0_S8_ifPKiSA_iPKfiiiSC_SC_iiiii,(.L_x_25825 - _ZN4vllm25paged_attention_v1_kernelIthLi192ELi8ELi128ELNS_18Fp8KVCacheDataTypeE1ELb0EEEvPT_PKS2_PKT0_S8_ifPKiSA_iPKfiiiSC_SC_iiiii)
        .other          _ZN4vllm25paged_attention_v1_kernelIthLi192ELi8ELi128ELNS_18Fp8KVCacheDataTypeE1ELb0EEEvPT_PKS2_PKT0_S8_ifPKiSA_iPKfiiiSC_SC_iiiii,@"STO_CUDA_ENTRY STV_DEFAULT"
_ZN4vllm25paged_attention_v1_kernelIthLi192ELi8ELi128ELNS_18Fp8KVCacheDataTypeE1ELb0EEEvPT_PKS2_PKT0_S8_ifPKiSA_iPKfiiiSC_SC_iiiii:
.text._ZN4vllm25paged_attention_v1_kernelIthLi192ELi8ELi128ELNS_18Fp8KVCacheDataTypeE1ELb0EEEvPT_PKS2_PKT0_S8_ifPKiSA_iPKfiiiSC_SC_iiiii:
        /* <DEDUP_REMOVED lines=35> */
.L_x_12636:
[----:B------:R-:W-:Y:S05]  /*0230*/  BSYNC.RECONVERGENT B6 ;  /* 0x0000000000067941 */ /* 0x000fea0003800200 */
.L_x_12635:
        /* <DEDUP_REMOVED lines=8> */
.L_x_12665:
        /* <DEDUP_REMOVED lines=39> */
.L_x_12642:
        /* <DEDUP_REMOVED lines=11> */
.L_x_12641:
[----:B------:R-:W-:Y:S05]  /*05e0*/  BSYNC.RECONVERGENT B1 ;  /* 0x0000000000017941 */ /* 0x000fea0003800200 */
.L_x_12640:
        /* <DEDUP_REMOVED lines=12> */
.L_x_12645:
        /* <DEDUP_REMOVED lines=100> */
.L_x_12644:
[----:B------:R-:W-:Y:S05]  /*0cf0*/  BSYNC.RECONVERGENT B1 ;  /* 0x0000000000017941 */ /* 0x000fea0003800200 */
.L_x_12643:
        /* <DEDUP_REMOVED lines=55> */
.L_x_12647:
[----:B------:R-:W-:Y:S05]  /*1070*/  BSYNC.RECONVERGENT B1 ;  /* 0x0000000000017941 */ /* 0x000fea0003800200 */
.L_x_12646:
        /* <DEDUP_REMOVED lines=26> */
.L_x_12639:
[----:B------:R-:W-:Y:S05]  /*1220*/  BSYNC.RECONVERGENT B0 ;  /* 0x0000000000007941 */ /* 0x000fea0003800200 */
.L_x_12638:
        /* <DEDUP_REMOVED lines=39> */
.L_x_12652:
[----:B------:R-:W0:Y:S01]  /*14a0*/  LDS R5, [R4] ;  /* 0x0000000004057984 */ /* 0x000e220000000800 */
[----:B------:R-:W-:-:S04]  /*14b0*/  IADD3 R7, PT, PT, R7, 0x1, RZ ;  /* 0x0000000107077810 */ /* 0x000fc80007ffe0ff */
[----:B------:R-:W-:Y:S01]  /*14c0*/  ISETP.NE.AND P0, PT, R7, RZ, PT ;  /* 0x000000ff0700720c */ /* 0x000fe20003f05270 */
[----:B0-----:R-:W-:-:S05]  /*14d0*/  FMUL.FTZ R5, R5, R2 ;  /* 0x0000000205057220 */ /* 0x001fca0000410000 */
[----:B------:R0:W-:Y:S02]  /*14e0*/  STS [R4], R5 ;  /* 0x0000000504007388 */ /* 0x0001e40000000800 */
[----:B0-----:R-:W-:-:S05]  /*14f0*/  IADD3 R4, PT, PT, R4, 0x200, RZ ;  /* 0x0000020004047810 */ /* 0x001fca0007ffe0ff */
[----:B------:R-:W-:Y:S05]  /*1500*/  @P0 BRA `(.L_x_12652) ;  /* 0xfffffffc00e40947 */ /* 0x000fea000383ffff */
.L_x_12651:
[----:B------:R-:W-:Y:S05]  /*1510*/  BSYNC.RECONVERGENT B1 ;  /* 0x0000000000017941 */ /* 0x000fea0003800200 */
.L_x_12650:
        /* <DEDUP_REMOVED lines=12> */
.L_x_12655:
        /* <DEDUP_REMOVED lines=52> */
.L_x_12654:
[----:B------:R-:W-:Y:S05]  /*1920*/  BSYNC.RECONVERGENT B1 ;  /* 0x0000000000017941 */ /* 0x000fea0003800200 */
.L_x_12653:
        /* <DEDUP_REMOVED lines=31> */
.L_x_12657:
[----:B------:R-:W-:Y:S05]  /*1b20*/  BSYNC.RECONVERGENT B1 ;  /* 0x0000000000017941 */ /* 0x000fea0003800200 */
.L_x_12656:
        /* <DEDUP_REMOVED lines=14> */
.L_x_12649:
[----:B------:R-:W-:Y:S05]  /*1c10*/  BSYNC.RECONVERGENT B0 ;  /* 0x0000000000007941 */ /* 0x000fea0003800200 */
.L_x_12648:
        /* <DEDUP_REMOVED lines=37> */
.L_x_12659:
[----:B------:R-:W-:Y:S05]  /*1e70*/  BSYNC.RECONVERGENT B0 ;  /* 0x0000000000007941 */ /* 0x000fea0003800200 */
.L_x_12658:
        /* <DEDUP_REMOVED lines=22> */
.L_x_12661:
[----:B------:R-:W-:Y:S05]  /*1fe0*/  BSYNC.RECONVERGENT B0 ;  /* 0x0000000000007941 */ /* 0x000fea0003800200 */
.L_x_12660:
        /* <DEDUP_REMOVED lines=29> */
.L_x_12637:
[----:B------:R-:W-:Y:S01]  /*21c0*/  HFMA2 R12, -RZ, RZ, 0, 9.5367431640625e-07 ;  /* 0x00000010ff0c7431 */ /* 0x000fe200000001ff */
[----:B------:R-:W-:Y:S02]  /*21d0*/  MOV R11, 0x1f ;  /* 0x0000001f000b7802 */ /* 0x000fe40000000f00 */
[----:B------:R-:W-:-:S07]  /*21e0*/  MOV R15, 0xffffffff ;  /* 0xffffffff000f7802 */ /* 0x000fce0000000f00 */
[----:B------:R-:W-:Y:S05]  /*21f0*/  WARPSYNC.COLLECTIVE R15, `(.L_x_12662) ;  /* 0x000000000f087348 */ /* 0x000fea0003c00000 */
[----:B------:R0:W1:Y:S02]  /*2200*/  SHFL.BFLY P6, R14, R13, R12, R11 ;  /* 0x0c00000c0d0e7389 */ /* 0x00006400000c000b */
[----:B01----:R-:W-:Y:S05]  /*2210*/  ENDCOLLECTIVE ;  /* 0x000000000000791b */ /* 0x003fea0003800000 */
.L_x_12662:
[----:B------:R-:W-:Y:S01]  /*2220*/  HFMA2 R12, -RZ, RZ, 0, 4.76837158203125e-07 ;  /* 0x00000008ff0c7431 */ /* 0x000fe200000001ff */
[----:B------:R-:W-:-:S04]  /*2230*/  FMNMX.FTZ R0, R14, -3.40282346638528859812e+38, !PT ;  /* 0xff7fffff0e007809 */ /* 0x000fc80007810000 */
[----:B------:R-:W-:-:S07]  /*2240*/  MOV R13, R0 ;  /* 0x00000000000d7202 */ /* 0x000fce0000000f00 */
[----:B------:R-:W-:Y:S05]  /*2250*/  WARPSYNC.COLLECTIVE R15, `(.L_x_12663) ;  /* 0x000000000f087348 */ /* 0x000fea0003c00000 */
[----:B------:R0:W1:Y:S02]  /*2260*/  SHFL.BFLY P6, R14, R13, R12, R11 ;  /* 0x0c00000c0d0e7389 */ /* 0x00006400000c000b */
[----:B01----:R-:W-:Y:S05]  /*2270*/  ENDCOLLECTIVE ;  /* 0x000000000000791b */ /* 0x003fea0003800000 */
.L_x_12663:
[----:B------:R-:W-:Y:S01]  /*2280*/  HFMA2 R12, -RZ, RZ, 0, 2.384185791015625e-07 ;  /* 0x00000004ff0c7431 */ /* 0x000fe200000001ff */
[----:B------:R-:W-:-:S04]  /*2290*/  FMNMX.FTZ R2, R0, R14, !PT ;  /* 0x0000000e00027209 */ /* 0x000fc80007810000 */
[----:B------:R-:W-:-:S07]  /*22a0*/  MOV R13, R2 ;  /* 0x00000002000d7202 */ /* 0x000fce0000000f00 */
[----:B------:R-:W-:Y:S05]  /*22b0*/  WARPSYNC.COLLECTIVE R15, `(.L_x_12664) ;  /* 0x000000000f087348 */ /* 0x000fea0003c00000 */
[----:B------:R0:W1:Y:S02]  /*22c0*/  SHFL.BFLY P6, R14, R13, R12, R11 ;  /* 0x0c00000c0d0e7389 */ /* 0x00006400000c000b */
[----:B01----:R-:W-:Y:S05]  /*22d0*/  ENDCOLLECTIVE ;  /* 0x000000000000791b */ /* 0x003fea0003800000 */
.L_x_12664:
[----:B------:R-:W-:Y:S05]  /*22e0*/  BRA `(.L_x_12665) ;  /* 0xffffffdc00f47947 */ /* 0x000fea000383ffff */
.L_x_12666:
        /* <DEDUP_REMOVED lines=9> */
.L_x_25825:


//--------------------- .text._ZN4vllm25paged_attention_v1_kernelIthLi128ELi8ELi128ELNS_18Fp8KVCacheDataTypeE1ELb0EEEvPT_PKS2_PKT0_S8_ifPKiSA_iPKfiiiSC_SC_iiiii --------------------------
	.section	.text._ZN4vllm25paged_attention_v1_kernelIthLi128ELi8ELi128ELNS_18Fp8KVCacheDataTypeE1ELb0EEEvPT_PKS2_PKT0_S8_ifPKiSA_iPKfiiiSC_SC_iiiii,"ax",@progbits
	.align	128
        .global         _ZN4vllm25paged_attention_v1_kernelIthLi128ELi8ELi128ELNS_18Fp8KVCacheDataTypeE1ELb0EEEvPT_PKS2_PKT0_S8_ifPKiSA_iPKfiiiSC_SC_iiiii
        .type           _ZN4vllm25paged_attention_v1_kernelIthLi128ELi8ELi128ELNS_18Fp8KVCacheDataTypeE1ELb0EEEvPT_PKS2_PKT0_S8_ifPKiSA_iPKfiiiSC_SC_iiiii,@function
        .size           _ZN4vllm25paged_attention_v1_kernelIthLi128ELi8ELi128ELNS_18Fp8KVCacheDataTypeE1ELb0EEEvPT_PKS2_PKT0_S8_ifPKiSA_iPKfiiiSC_SC_iiiii,(.L_x_25826 - _ZN4vllm25paged_attention_v1_kernelIthLi128ELi8ELi128ELNS_18Fp8KVCacheDataTypeE1ELb0EEEvPT_PKS2_PKT0_S8_ifPKiSA_iPKfiiiSC_SC_iiiii)
        .other          _ZN4vllm25paged_attention_v1_kernelIthLi128ELi8ELi128ELNS_18Fp8KVCacheDataTypeE1ELb0EEEvPT_PKS2_PKT0_S8_ifPKiSA_iPKfiiiSC_SC_iiiii,@"STO_CUDA_ENTRY STV_DEFAULT"
_ZN4vllm25paged_attention_v1_kernelIthLi128ELi8ELi128ELNS_18Fp8KVCacheDataTypeE1ELb0EEEvPT_PKS2_PKT0_S8_ifPKiSA_iPKfiiiSC_SC_iiiii:
.text._ZN4vllm25paged_attention_v1_kernelIthLi128ELi8ELi128ELNS_18Fp8KVCacheDataTypeE1ELb0EEEvPT_PKS2_PKT0_S8_ifPKiSA_iPKfiiiSC_SC_iiiii:
        /* <DEDUP_REMOVED lines=35> */
.L_x_12668:
[----:B------:R-:W-:Y:S05]  /*0230*/  BSYNC.RECONVERGENT B6 ;  /* 0x0000000000067941 */ /* 0x000fea0003800200 */
.L_x_12667:
        /* <DEDUP_REMOVED lines=8> */
.L_x_12697:
        /* <DEDUP_REMOVED lines=39> */
.L_x_12674:
        /* <DEDUP_REMOVED lines=11> */
.L_x_12673:
[----:B------:R-:W-:Y:S05]  /*05e0*/  BSYNC.RECONVERGENT B1 ;  /* 0x0000000000017941 */ /* 0x000fea0003800200 */
.L_x_12672:
        /* <DEDUP_REMOVED lines=12> */
.L_x_12677:
        /* <DEDUP_REMOVED lines=100> */
.L_x_12676:
[----:B------:R-:W-:Y:S05]  /*0cf0*/  BSYNC.RECONVERGENT B1 ;  /* 0x0000000000017941 */ /* 0x000fea0003800200 */
.L_x_12675:
        /* <DEDUP_REMOVED lines=55> */
.L_x_12679:
[----:B------:R-:W-:Y:S05]  /*1070*/  BSYNC.RECONVERGENT B1 ;  /* 0x0000000000017941 */ /* 0x000fea0003800200 */
.L_x_12678:
        /* <DEDUP_REMOVED lines=26> */
.L_x_12671:
[----:B------:R-:W-:Y:S05]  /*1220*/  BSYNC.RECONVERGENT B0 ;  /* 0x0000000000007941 */ /* 0x000fea0003800200 */
.L_x_12670:
        /* <DEDUP_REMOVED lines=39> */
.L_x_12684:
[----:B------:R-:W0:Y:S01]  /*14a0*/  LDS R5, [R4] ;  /* 0x0000000004057984 */ /* 0x000e220000000800 */
[----:B------:R-:W-:-:S04]  /*14b0*/  IADD3 R7, PT, PT, R7, 0x1, RZ ;  /* 0x0000000107077810 */ /* 0x000fc80007ffe0ff */
[----:B------:R-:W-:Y:S01]  /*14c0*/  ISETP.NE.AND P0, PT, R7, RZ, PT ;  /* 0x000000ff0700720c */ /* 0x000fe20003f05270 */
[----:B0-----:R-:W-:-:S05]  /*14d0*/  FMUL.FTZ R5, R5, R2 ;  /* 0x0000000205057220 */ /* 0x001fca0000410000 */
[----:B------:R0:W-:Y:S02]  /*14e0*/  STS [R4], R5 ;  /* 0x0000000504007388 */ /* 0x0001e40000000800 */
[----:B0-----:R-:W-:-:S05]  /*14f0*/  IADD3 R4, PT, PT, R4, 0x200, RZ ;  /* 0x0000020004047810 */ /* 0x001fca0007ffe0ff */
[----:B------:R-:W-:Y:S05]  /*1500*/  @P0 BRA `(.L_x_12684) ;  /* 0xfffffffc00e40947 */ /* 0x000fea000383ffff */
.L_x_12683:
[----:B------:R-:W-:Y:S05]  /*1510*/  BSYNC.RECONVERGENT B1 ;  /* 0x0000000000017941 */ /* 0x000fea0003800200 */
.L_x_12682:
        /* <DEDUP_REMOVED lines=12> */
.L_x_12687:
        /* <DEDUP_REMOVED lines=52> */
.L_x_12686:
[----:B------:R-:W-:Y:S05]  /*1920*/  BSYNC.RECONVERGENT B1 ;  /* 0x0000000000017941 */ /* 0x000fea0003800200 */
.L_x_12685:
        /* <DEDUP_REMOVED lines=31> */
.L_x_12689:
[----:B------:R-:W-:Y:S05]  /*1b20*/  BSYNC.RECONVERGENT B1 ;  /* 0x0000000000017941 */ /* 0x000fea0003800200 */
.L_x_12688:
        /* <DEDUP_REMOVED lines=14> */
.L_x_12681:
[----:B------:R-:W-:Y:S05]  /*1c10*/  BSYNC.RECONVERGENT B0 ;  /* 0x0000000000007941 */ /* 0x000fea0003800200 */
.L_x_12680:
        /* <DEDUP_REMOVED lines=36> */
.L_x_12691:
[----:B------:R-:W-:Y:S05]  /*1e60*/  BSYNC.RECONVERGENT B0 ;  /* 0x0000000000007941 */ /* 0x000fea0003800200 */
.L_x_12690:
        /* <DEDUP_REMOVED lines=19> */
.L_x_12693:
[----:B------:R-:W-:Y:S05]  /*1fa0*/  BSYNC.RECONVERGENT B0 ;  /* 0x0000000000007941 */ /* 0x000fea0003800200 */
.L_x_12692:
        /* <DEDUP_REMOVED lines=24> */
.L_x_12669:
[----:B------:R-:W-:Y:S01]  /*2130*/  HFMA2 R12, -RZ, RZ, 0, 9.5367431640625e-07 ;  /* 0x00000010ff0c7431 */ /* 0x000fe200000001ff */
[----:B------:R-:W-:Y:S02]  /*2140*/  MOV R11, 0x1f ;  /* 0x0000001f000b7802 */ /* 0x000fe40000000f00 */
[----:B------:R-:W-:-:S07]  /*2150*/  MOV R15, 0xffffffff ;  /* 0xffffffff000f7802 */ /* 0x000fce0000000f00 */
[----:B------:R-:W-:Y:S05]  /*2160*/  WARPSYNC.COLLECTIVE R15, `(.L_x_12694) ;  /* 0x000000000f087348 */ /* 0x000fea0003c00000 */
[----:B------:R0:W1:Y:S02]  /*2170*/  SHFL.BFLY P6, R14, R13, R12, R11 ;  /* 0x0c00000c0d0e7389 */ /* 0x00006400000c000b */
[----:B01----:R-:W-:Y:S05]  /*2180*/  ENDCOLLECTIVE ;  /* 0x000000000000791b */ /* 0x003fea0003800000 */
.L_x_12694:
[----:B------:R-:W-:Y:S01]  /*2190*/  HFMA2 R12, -RZ, RZ, 0, 4.76837158203125e-07 ;  /* 0x00000008ff0c7431 */ /* 0x000fe200000001ff */
[----:B------:R-:W-:-:S04]  /*21a0*/  FMNMX.FTZ R0, R14, -3.40282346638528859812e+38, !PT ;  /* 0xff7fffff0e007809 */ /* 0x000fc80007810000 */
[----:B------:R-:W-:-:S07]  /*21b0*/  MOV R13, R0 ;  /* 0x00000000000d7202 */ /* 0x000fce0000000f00 */
[----:B------:R-:W-:Y:S05]  /*21c0*/  WARPSYNC.COLLECTIVE R15, `(.L_x_12695) ;  /* 0x000000000f087348 */ /* 0x000fea0003c00000 */
[----:B------:R0:W1:Y:S02]  /*21d0*/  SHFL.BFLY P6, R14, R13, R12, R11 ;  /* 0x0c00000c0d0e7389 */ /* 0x00006400000c000b */
[----:B01----:R-:W-:Y:S05]  /*21e0*/  ENDCOLLECTIVE ;  /* 0x000000000000791b */ /* 0x003fea0003800000 */
.L_x_12695:
[----:B------:R-:W-:Y:S01]  /*21f0*/  HFMA2 R12, -RZ, RZ, 0, 2.384185791015625e-07 ;  /* 0x00000004ff0c7431 */ /* 0x000fe200000001ff */
[----:B------:R-:W-:-:S04]  /*2200*/  FMNMX.FTZ R2, R0, R14, !PT ;  /* 0x0000000e00027209 */ /* 0x000fc80007810000 */
[----:B------:R-:W-:-:S07]  /*2210*/  MOV R13, R2 ;  /* 0x00000002000d7202 */ /* 0x000fce0000000f00 */
[----:B------:R-:W-:Y:S05]  /*2220*/  WARPSYNC.COLLECTIVE R15, `(.L_x_12696) ;  /* 0x000000000f087348 */ /* 0x000fea0003c00000 */
[----:B------:R0:W1:Y:S02]  /*2230*/  SHFL.BFLY P6, R14, R13, R12, R11 ;  /* 0x0c00000c0d0e7389 */ /* 0x00006400000c000b */
[----:B01----:R-:W-:Y:S05]  /*2240*/  ENDCOLLECTIVE ;  /* 0x000000000000791b */ /* 0x003fea0003800000 */
.L_x_12696:
[----:B------:R-:W-:Y:S05]  /*2250*/  BRA `(.L_x_12697) ;  /* 0xffffffe000187947 */ /* 0x000fea000383ffff */
.L_x_12698:
        /* <DEDUP_REMOVED lines=10> */
.L_x_25826:


//--------------------- .text._ZN4vllm25paged_attention_v1_kernelIthLi120ELi8ELi128ELNS_18Fp8KVCacheDataTypeE1ELb0EEEvPT_PKS2_PKT0_S8_ifPKiSA_iPKfiiiSC_SC_iiiii --------------------------
	.section	.text._ZN4vllm25paged_attention_v1_kernelIthLi120ELi8ELi128ELNS_18Fp8KVCacheDataTypeE1ELb0EEEvPT_PKS2_PKT0_S8_ifPKiSA_iPKfiiiSC_SC_iiiii,"ax",@progbits
	.align	128
        .global         _ZN4vllm25paged_attention_v1_kernelIthLi120ELi8ELi128ELNS_18Fp8KVCacheDataTypeE1ELb0EEEvPT_PKS2_PKT0_S8_ifPKiSA_iPKfiiiSC_SC_iiiii
        .type           _ZN4vllm25paged_attention_v1_kernelIthLi120ELi8ELi128ELNS_18Fp8KVCacheDataTypeE1ELb0EEEvPT_PKS2_PKT0_S8_ifPKiSA_iPKfiiiSC_SC_iiiii,@function
        .size           _ZN4vllm25paged_attention_v1_kernelIthLi120ELi8ELi128ELNS_18Fp8KVCacheDataTypeE1ELb0EEEvPT_PKS2_PKT0_S8_ifPKiSA_iPKfiiiSC_SC_iiiii,(.L_x_25827 - _ZN4vllm25paged_attention_v1_kernelIthLi120ELi8ELi128ELNS_18Fp8KVCacheDataTypeE1ELb0EEEvPT_PKS2_PKT0_S8_ifPKiSA_iPKfiiiSC_SC_iiiii)
        .other          _ZN4vllm25paged_attention_v1_kernelIthLi120ELi8ELi128ELNS_18Fp8KVCacheDataTypeE1ELb0EEEvPT_PKS2_PKT0_S8_ifPKiSA_iPKfiiiSC_SC_iiiii,@"STO_CUDA_ENTRY STV_DEFAULT"
_ZN4vllm25paged_attention_v1_kernelIthLi120ELi8ELi128ELNS_18Fp8KVCacheDataTypeE1ELb0EEEvPT_PKS2_PKT0_S8_ifPKiSA_iPKfiiiSC_SC_iiiii:
.text._ZN4vllm25paged_attention_v1_kernelIthLi120ELi8ELi128ELNS_18Fp8KVCacheDataTypeE1ELb0EEEvPT_PKS2_PKT0_S8_ifPKiSA_iPKfiiiSC_SC_iiiii:
        /* <DEDUP_REMOVED lines=35> */
.L_x_12700:
[----:B------:R-:W-:Y:S05]  /*0230*/  BSYNC.RECONVERGENT B6 ;  /* 0x0000000000067941 */ /* 0x000fea0003800200 */
.L_x_12699:
        /* <DEDUP_REMOVED lines=8> */
.L_x_12733:
        /* <DEDUP_REMOVED lines=39> */
.L_x_12706:
        /* <DEDUP_REMOVED lines=11> */
.L_x_12705:
[----:B------:R-:W-:Y:S05]  /*05e0*/  BSYNC.RECONVERGENT B1 ;  /* 0x0000000000017941 */ /* 0x000fea0003800200 */
.L_x_12704:
        /* <DEDUP_REMOVED lines=12> */
.L_x_12709:
        /* <DEDUP_REMOVED lines=100> */
.L_x_12708:
[----:B------:R-:W-:Y:S05]  /*0cf0*/  BSYNC.RECONVERGENT B1 ;  /* 0x0000000000017941 */ /* 0x000fea0003800200 */
.L_x_12707:
        /* <DEDUP_REMOVED lines=55> */
.L_x_12711:
[----:B------:R-:W-:Y:S05]  /*1070*/  BSYNC.RECONVERGENT B1 ;  /* 0x0000000000017941 */ /* 0x000fea0003800200 */
.L_x_12710:
        /* <DEDUP_REMOVED lines=26> */
.L_x_12703:
[----:B------:R-:W-:Y:S05]  /*1220*/  BSYNC.RECONVERGENT B0 ;  /* 0x0000000000007941 */ /* 0x000fea0003800200 */
.L_x_12702:
        /* <DEDUP_REMOVED lines=39> */
.L_x_12716:
[----:B------:R-:W0:Y:S01]  /*14a0*/  LDS R5, [R4] ;  /* 0x0000000004057984 */ /* 0x000e220000000800 */
[----:B------:R-:W-:-:S04]  /*14b0*/  IADD3 R7, PT, PT, R7, 0x1, RZ ;  /* 0x0000000107077810 */ /* 0x000fc80007ffe0ff */
[----:B------:R-:W-:Y:S01]  /*14c0*/  ISETP.NE.AND P0, PT, R7, RZ, PT ;  /* 0x000000ff0700720c */ /* 0x000fe20003f05270 */
[----:B0-----:R-:W-:-:S05]  /*14d0*/  FMUL.FTZ R5, R5, R2 ;  /* 0x0000000205057220 */ /* 0x001fca0000410000 */
[----:B------:R0:W-:Y:S02]  /*14e0*/  STS [R4], R5 ;  /* 0x0000000504007388 */ /* 0x0001e40000000800 */
[----:B0-----:R-:W-:-:S05]  /*14f0*/  IADD3 R4, PT, PT, R4, 0x200, RZ ;  /* 0x0000020004047810 */ /* 0x001fca0007ffe0ff */
[----:B------:R-:W-:Y:S05]  /*1500*/  @P0 BRA `(.L_x_12716) ;  /* 0xfffffffc00e40947 */ /* 0x000fea000383ffff */
.L_x_12715:
[----:B------:R-:W-:Y:S05]  /*1510*/  BSYNC.RECONVERGENT B1 ;  /* 0x0000000000017941 */ /* 0x000fea0003800200 */
.L_x_12714:
        /* <DEDUP_REMOVED lines=12> */
.L_x_12719:
        /* <DEDUP_REMOVED lines=52> */
.L_x_12718:
[----:B------:R-:W-:Y:S05]  /*1920*/  BSYNC.RECONVERGENT B1 ;  /* 0x0000000000017941 */ /* 0x000fea0003800200 */
.L_x_12717:
        /* <DEDUP_REMOVED lines=31> */
.L_x_12721:
[----:B------:R-:W-:Y:S05]  /*1b20*/  BSYNC.RECONVERGENT B1 ;  /* 0x0000000000017941 */ /* 0x000fea0003800200 */
.L_x_12720:
        /* <DEDUP_REMOVED lines=14> */
.L_x_12713:
[----:B------:R-:W-:Y:S05]  /*1c10*/  BSYNC.RECONVERGENT B0 ;  /* 0x0000000000007941 */ /* 0x000fea0003800200 */
.L_x_12712:
        /* <DEDUP_REMOVED lines=23> */
.L_x_12723:
[----:B------:R-:W-:Y:S05]  /*1d90*/  BSYNC.RECONVERGENT B0 ;  /* 0x0000000000007941 */ /* 0x000fea0003800200 */
.L_x_12722:
        /* <DEDUP_REMOVED lines=12> */
.L_x_12725:
[----:B------:R-:W-:Y:S05]  /*1e60*/  BSYNC.RECONVERGENT B0 ;  /* 0x0000000000007941 */ /* 0x000fea0003800200 */
.L_x_12724:
        /* <DEDUP_REMOVED lines=8> */
.L_x_12727:
[----:B------:R-:W-:Y:S05]  /*1ef0*/  BSYNC.RECONVERGENT B0 ;  /* 0x0000000000007941 */ /* 0x000fea0003800200 */
.L_x_12726:
        /* <DEDUP_REMOVED lines=12> */
.L_x_12729:
[----:B------:R-:W-:Y:S05]  /*1fc0*/  BSYNC.RECONVERGENT B0 ;  /* 0x0000000000007941 */ /* 0x000fea0003800200 */
.L_x_12728:
        /* <DEDUP_REMOVED lines=26> */
.L_x_12701:
[----:B------:R-:W-:Y:S01]  /*2170*/  HFMA2 R12, -RZ, RZ, 0, 9.5367431640625e-07 ;  /* 0x00000010ff0c7431 */ /* 0x000fe200000001ff */
[----:B------:R-:W-:Y:S02]  /*2180*/  MOV R11, 0x1f ;  /* 0x0000001f000b7802 */ /* 0x000fe40000000f00 */
[----:B------:R-:W-:-:S07]  /*2190*/  MOV R15, 0xffffffff ;  /* 0xffffffff000f7802 */ /* 0x000fce0000000f00 */
[----:B------:R-:W-:Y:S05]  /*21a0*/  WARPSYNC.COLLECTIVE R15, `(.L_x_12730) ;  /* 0x000000000f087348 */ /* 0x000fea0003c00000 */
[----:B------:R0:W1:Y:S02]  /*21b0*/  SHFL.BFLY P6, R14, R13, R12, R11 ;  /* 0x0c00000c0d0e7389 */ /* 0x00006400000c000b */
[----:B01----:R-:W-:Y:S05]  /*21c0*/  ENDCOLLECTIVE ;  /* 0x000000000000791b */ /* 0x003fea0003800000 */
.L_x_12730:
[----:B------:R-:W-:Y:S01]  /*21d0*/  HFMA2 R12, -RZ, RZ, 0, 4.76837158203125e-07 ;  /* 0x00000008ff0c7431 */ /* 0x000fe200000001ff */
[----:B------:R-:W-:-:S04]  /*21e0*/  FMNMX.FTZ R0, R14, -3.40282346638528859812e+38, !PT ;  /* 0xff7fffff0e007809 */ /* 0x000fc80007810000 */
[----:B------:R-:W-:-:S07]  /*21f0*/  MOV R13, R0 ;  /* 0x00000000000d7202 */ /* 0x000fce0000000f00 */
[----:B------:R-:W-:Y:S05]  /*2200*/  WARPSYNC.COLLECTIVE R15, `(.L_x_12731) ;  /* 0x000000000f087348 */ /* 0x000fea0003c00000 */
[----:B------:R0:W1:Y:S02]  /*2210*/  SHFL.BFLY P6, R14, R13, R12, R11 ;  /* 0x0c00000c0d0e7389 */ /* 0x00006400000c000b */
[----:B01----:R-:W-:Y:S05]  /*2220*/  ENDCOLLECTIVE ;  /* 0x000000000000791b */ /* 0x003fea0003800000 */
.L_x_12731:
[----:B------:R-:W-:Y:S01]  /*2230*/  HFMA2 R12, -RZ, RZ, 0, 2.384185791015625e-07 ;  /* 0x00000004ff0c7431 */ /* 0x000fe200000001ff */
[----:B------:R-:W-:-:S04]  /*2240*/  FMNMX.FTZ R2, R0, R14, !PT ;  /* 0x0000000e00027209 */ /* 0x000fc80007810000 */
[----:B------:R-:W-:-:S07]  /*2250*/  MOV R13, R2 ;  /* 0x00000002000d7202 */ /* 0x000fce0000000f00 */
[----:B------:R-:W-:Y:S05]  /*2260*/  WARPSYNC.COLLECTIVE R15, `(.L_x_12732) ;  /* 0x000000000f087348 */ /* 0x000fea0003c00000 */
[----:B------:R0:W1:Y:S02]  /*2270*/  SHFL.BFLY P6, R14, R13, R12, R11 ;  /* 0x0c00000c0d0e7389 */ /* 0x00006400000c000b */
[----:B01----:R-:W-:Y:S05]  /*2280*/  ENDCOLLECTIVE ;  /* 0x000000000000791b */ /* 0x003fea0003800000 */
.L_x_12732:
[----:B------:R-:W-:Y:S05]  /*2290*/  BRA `(.L_x_12733) ;  /* 0xffffffe000087947 */ /* 0x000fea000383ffff */
.L_x_12734:
        /* <DEDUP_REMOVED lines=14> */
.L_x_25827:


//--------------------- .text._ZN4vllm25paged_attention_v1_kernelIthLi112ELi8ELi128ELNS_18Fp8KVCacheDataTypeE1ELb0EEEvPT_PKS2_PKT0_S8_ifPKiSA_iPKfiiiSC_SC_iiiii --------------------------
	.section	.text._ZN4vllm25paged_attention_v1_kernelIthLi112ELi8ELi128ELNS_18Fp8KVCacheDataTypeE1ELb0EEEvPT_PKS2_PKT0_S8_ifPKiSA_iPKfiiiSC_SC_iiiii,"ax",@progbits
	.align	128
        .global         _ZN4vllm25paged_attention_v1_kernelIthLi112ELi8ELi128ELNS_18Fp8KVCacheDataTypeE1ELb0EEEvPT_PKS2_PKT0_S8_ifPKiSA_iPKfiiiSC_SC_iiiii
        .type           _ZN4vllm25paged_attention_v1_kernelIthLi112ELi8ELi128ELNS_18Fp8KVCacheDataTypeE1ELb0EEEvPT_PKS2_PKT0_S8_ifPKiSA_iPKfiiiSC_SC_iiiii,@function
        .size           _ZN4vllm25paged_attention_v1_kernelIthLi112ELi8ELi128ELNS_18Fp8KVCacheDataTypeE1ELb0EEEvPT_PKS2_PKT0_S8_ifPKiSA_iPKfiiiSC_SC_iiiii,(.L_x_25828 - _ZN4vllm25paged_attention_v1_kernelIthLi112ELi8ELi128ELNS_18Fp8KVCacheDataTypeE1ELb0EEEvPT_PKS2_PKT0_S8_ifPKiSA_iPKfiiiSC_SC_iiiii)
        .other          _ZN4vllm25paged_attention_v1_kernelIthLi112ELi8ELi128ELNS_18Fp8KVCacheDataTypeE1ELb0EEEvPT_PKS2_PKT0_S8_ifPKiSA_iPKfiiiSC_SC_iiiii,@"STO_CUDA_ENTRY STV_DEFAULT"
_ZN4vllm25paged_attention_v1_kernelIthLi112ELi8ELi128ELNS_18Fp8KVCacheDataTypeE1ELb0EEEvPT_PKS2_PKT0_S8_ifPKiSA_iPKfiiiSC_SC_iiiii:
.text._ZN4vllm25paged_attention_v1_kernelIthLi112ELi8ELi128ELNS_18Fp8KVCacheDataTypeE1ELb0EEEvPT_PKS2_PKT0_S8_ifPKiSA_iPKfiiiSC_SC_iiiii:
        /* <DEDUP_REMOVED lines=35> */
.L_x_12736:
[----:B------:R-:W-:Y:S05]  /*0230*/  BSYNC.RECONVERGENT B6 ;  /* 0x0000000000067941 */ /* 0x000fea0003800200 */
.L_x_12735:
        /* <DEDUP_REMOVED lines=8> */
.L_x_12769:
        /* <DEDUP_REMOVED lines=39> */
.L_x_12742:
        /* <DEDUP_REMOVED lines=11> */
.L_x_12741:
[----:B------:R-:W-:Y:S05]  /*05e0*/  BSYNC.RECONVERGENT B1 ;  /* 0x0000000000017941 */ /* 0x000fea0003800200 */
.L_x_12740:
        /* <DEDUP_REMOVED lines=12> */
.L_x_12745:
        /* <DEDUP_REMOVED lines=100> */
.L_x_12744:
[----:B------:R-:W-:Y:S05]  /*0cf0*/  BSYNC.RECONVERGENT B1 ;  /* 0x0000000000017941 */ /* 0x000fea0003800200 */
.L_x_12743:
        /* <DEDUP_REMOVED lines=55> */
.L_x_12747:
[----:B------:R-:W-:Y:S05]  /*1070*/  BSYNC.RECONVERGENT B1 ;  /* 0x0000000000017941 */ /* 0x000fea0003800200 */
.L_x_12746:
        /* <DEDUP_REMOVED lines=26> */
.L_x_12739:
[----:B------:R-:W-:Y:S05]  /*1220*/  BSYNC.RECONVERGENT B0 ;  /* 0x0000000000007941 */ /* 0x000fea0003800200 */
.L_x_12738:
        /* <DEDUP_REMOVED lines=39> */
.L_x_12752:
[----:B------:R-:W0:Y:S01]  /*14a0*/  LDS R5, [R4] ;  /* 0x0000000004057984 */ /* 0x000e220000000800 */
[----:B------:R-:W-:-:S04]  /*14b0*/  IADD3 R7, PT, PT, R7, 0x1, RZ ;  /* 0x0000000107077810 */ /* 0x000fc80007ffe0ff */
[----:B------:R-:W-:Y:S01]  /*14c0*/  ISETP.NE.AND P0, PT, R7, RZ, PT ;  /* 0x000000ff0700720c */ /* 0x000fe20003f05270 */
[----:B0-----:R-:W-:-:S05]  /*14d0*/  FMUL.FTZ R5, R5, R2 ;  /* 0x0000000205057220 */ /* 0x001fca0000410000 */
[----:B------:R0:W-:Y:S02]  /*14e0*/  STS [R4], R5 ;  /* 0x0000000504007388 */ /* 0x0001e40000000800 */
[----:B0-----:R-:W-:-:S05]  /*14f0*/  IADD3 R4, PT, PT, R4, 0x200, RZ ;  /* 0x0000020004047810 */ /* 0x001fca0007ffe0ff */
[----:B------:R-:W-:Y:S05]  /*1500*/  @P0 BRA `(.L_x_12752) ;  /* 0xfffffffc00e40947 */ /* 0x000fea000383ffff */
.L_x_12751:
[----:B------:R-:W-:Y:S05]  /*1510*/  BSYNC.RECONVERGENT B1 ;  /* 0x0000000000017941 */ /* 0x000fea0003800200 */
.L_x_12750:
        /* <DEDUP_REMOVED lines=12> */
.L_x_12755:
        /* <DEDUP_REMOVED lines=52> */
.L_x_12754:
[----:B------:R-:W-:Y:S05]  /*1920*/  BSYNC.RECONVERGENT B1 ;  /* 0x0000000000017941 */ /* 0x000fea0003800200 */
.L_x_12753:
        /* <DEDUP_REMOVED lines=31> */
.L_x_12757:
[----:B------:R-:W-:Y:S05]  /*1b20*/  BSYNC.RECONVERGENT B1 ;  /* 0x0000000000017941 */ /* 0x000fea0003800200 */
.L_x_12756:
        /* <DEDUP_REMOVED lines=14> */
.L_x_12749:
[----:B------:R-:W-:Y:S05]  /*1c10*/  BSYNC.RECONVERGENT B0 ;  /* 0x0000000000007941 */ /* 0x000fea0003800200 */
.L_x_12748:
        /* <DEDUP_REMOVED lines=23> */
.L_x_12759:
[----:B------:R-:W-:Y:S05]  /*1d90*/  BSYNC.RECONVERGENT B0 ;  /* 0x0000000000007941 */ /* 0x000fea0003800200 */
.L_x_12758:
        /* <DEDUP_REMOVED lines=12> */
.L_x_12761:
[----:B------:R-:W-:Y:S05]  /*1e60*/  BSYNC.RECONVERGENT B0 ;  /* 0x0000000000007941 */ /* 0x000fea0003800200 */
.L_x_12760:
        /* <DEDUP_REMOVED lines=8> */
.L_x_12763:
[----:B------:R-:W-:Y:S05]  /*1ef0*/  BSYNC.RECONVERGENT B0 ;  /* 0x0000000000007941 */ /* 0x000fea0003800200 */
.L_x_12762:
        /* <DEDUP_REMOVED lines=12> */
.L_x_12765:
[----:B------:R-:W-:Y:S05]  /*1fc0*/  BSYNC.RECONVERGENT B0 ;  /* 0x0000000000007941 */ /* 0x000fea0003800200 */
.L_x_12764:
        /* <DEDUP_REMOVED lines=26> */
.L_x_12737:
[----:B------:R-:W-:Y:S01]  /*2170*/  HFMA2 R12, -RZ, RZ, 0, 9.5367431640625e-07 ;  /* 0x00000010ff0c7431 */ /* 0x000fe200000001ff */
[----:B------:R-:W-:Y:S02]  /*2180*/  MOV R11, 0x1f ;  /* 0x0000001f000b7802 */ /* 0x000fe40000000f00 */
[----:B------:R-:W-:-:S07]  /*2190*/  MOV R15, 0xffffffff ;  /* 0xffffffff000f7802 */ /* 0x000fce0000000f00 */
[----:B------:R-:W-:Y:S05]  /*21a0*/  WARPSYNC.COLLECTIVE R15, `(.L_x_12766) ;  /* 0x000000000f087348 */ /* 0x000fea0003c00000 */
[----:B------:R0:W1:Y:S02]  /*21b0*/  SHFL.BFLY P6, R14, R13, R12, R11 ;  /* 0x0c00000c0d0e7389 */ /* 0x00006400000c000b */
[----:B01----:R-:W-:Y:S05]  /*21c0*/  ENDCOLLECTIVE ;  /* 0x000000000000791b */ /* 0x003fea0003800000 */
.L_x_12766:
[----:B------:R-:W-:Y:S01]  /*21d0*/  HFMA2 R12, -RZ, RZ, 0, 4.76837158203125e-07 ;  /* 0x00000008ff0c7431 */ /* 0x000fe200000001ff */
[----:B------:R-:W-:-:S04]  /*21e0*/  FMNMX.FTZ R0, R14, -3.40282346638528859812e+38, !PT ;  /* 0xff7fffff0e007809 */ /* 0x000fc80007810000 */
[----:B------:R-:W-:-:S07]  /*21f0*/  MOV R13, R0 ;  /* 0x00000000000d7202 */ /* 0x000fce0000000f00 */
[----:B------:R-:W-:Y:S05]  /*2200*/  WARPSYNC.COLLECTIVE R15, `(.L_x_12767) ;  /* 0x000000000f087348 */ /* 0x000fea0003c00000 */
[----:B------:R0:W1:Y:S02]  /*2210*/  SHFL.BFLY P6, R14, R13, R12, R11 ;  /* 0x0c00000c0d0e7389 */ /* 0x00006400000c000b */
[----:B01----:R-:W-:Y:S05]  /*2220*/  ENDCOLLECTIVE ;  /* 0x000000000000791b */ /* 0x003fea0003800000 */
.L_x_12767:
[----:B------:R-:W-:Y:S01]  /*2230*/  HFMA2 R12, -RZ, RZ, 0, 2.384185791015625e-07 ;  /* 0x00000004ff0c7431 */ /* 0x000fe200000001ff */
[----:B------:R-:W-:-:S04]  /*2240*/  FMNMX.FTZ R2, R0, R14, !PT ;  /* 0x0000000e00027209 */ /* 0x000fc80007810000 */
[----:B------:R-:W-:-:S07]  /*2250*/  MOV R13, R2 ;  /* 0x00000002000d7202 */ /* 0x000fce0000000f00 */
[----:B------:R-:W-:Y:S05]  /*2260*/  WARPSYNC.COLLECTIVE R15, `(.L_x_12768) ;  /* 0x000000000f087348 */ /* 0x000fea0003c00000 */
[----:B------:R0:W1:Y:S02]  /*2270*/  SHFL.BFLY P6, R14, R13, R12, R11 ;  /* 0x0c00000c0d0e7389 */ /* 0x00006400000c000b */
[----:B01----:R-:W-:Y:S05]  /*2280*/  ENDCOLLECTIVE ;  /* 0x000000000000791b */ /* 0x003fea0003800000 */
.L_x_12768:
[----:B------:R-:W-:Y:S05]  /*2290*/  BRA `(.L_x_12769) ;  /* 0xffffffe000087947 */ /* 0x000fea000383ffff */
.L_x_12770:
        /* <DEDUP_REMOVED lines=14> */
.L_x_25828:


//--------------------- .text._ZN4vllm25paged_attention_v1_kernelIthLi96ELi8ELi128ELNS_18Fp8KVCacheDataTypeE1ELb0EEEvPT_PKS2_PKT0_S8_ifPKiSA_iPKfiiiSC_SC_iiiii --------------------------
	.section	.text._ZN4vllm25paged_attention_v1_kernelIthLi96ELi8ELi128ELNS_18Fp8KVCacheDataTypeE1ELb0EEEvPT_PKS2_PKT0_S8_ifPKiSA_iPKfiiiSC_SC_iiiii,"ax",@progbits
	.align	128
        .global         _ZN4vllm25paged_attention_v1_kernelIthLi96ELi8ELi128ELNS_18Fp8KVCacheDataTypeE1ELb0EEEvPT_PKS2_PKT0_S8_ifPKiSA_iPKfiiiSC_SC_iiiii
        .type           _ZN4vllm25paged_attention_v1_kernelIthLi96ELi8ELi128ELNS_18Fp8KVCacheDataTypeE1ELb0EEEvPT_PKS2_PKT0_S8_ifPKiSA_iPKfiiiSC_SC_iiiii,@function
        .size           _ZN4vllm25paged_attention_v1_kernelIthLi96ELi8ELi128ELNS_18Fp8KVCacheDataTypeE1ELb0EEEvPT_PKS2_PKT0_S8_ifPKiSA_iPKfiiiSC_SC_iiiii,(.L_x_25829 - _ZN4vllm25paged_attention_v1_kernelIthLi96ELi8ELi128ELNS_18Fp8KVCacheDataTypeE1ELb0EEEvPT_PKS2_PKT0_S8_ifPKiSA_iPKfiiiSC_SC_iiiii)
        .other          _ZN4vllm25paged_attention_v1_kernelIthLi96ELi8ELi128ELNS_18Fp8KVCacheDataTypeE1ELb0EEEvPT_PKS2_PKT0_S8_ifPKiSA_iPKfiiiSC_SC_iiiii,@"STO_CUDA_ENTRY STV_DEFAULT"
_ZN4vllm25paged_attention_v1_kernelIthLi96ELi8ELi128ELNS_18Fp8KVCacheDataTypeE1ELb0EEEvPT_PKS2_PKT0_S8_ifPKiSA_iPKfiiiSC_SC_iiiii:
.text._ZN4vllm25paged_attention_v1_kernelIthLi96ELi8ELi128ELNS_18Fp8KVCacheDataTypeE1ELb0EEEvPT_PKS2_PKT0_S8_ifPKiSA_iPKfiiiSC_SC_iiiii:
        /* <DEDUP_REMOVED lines=35> */
.L_x_12772:
[----:B------:R-:W-:Y:S05]  /*0230*/  BSYNC.RECONVERGENT B6 ;  /* 0x0000000000067941 */ /* 0x000fea0003800200 */
.L_x_12771:
        /* <DEDUP_REMOVED lines=8> */
.L_x_12797:
        /* <DEDUP_REMOVED lines=39> */
.L_x_12778:
        /* <DEDUP_REMOVED lines=11> */
.L_x_12777:
[----:B------:R-:W-:Y:S05]  /*05e0*/  BSYNC.RECONVERGENT B1 ;  /* 0x0000000000017941 */ /* 0x000fea0003800200 */
.L_x_12776:
        /* <DEDUP_REMOVED lines=12> */
.L_x_12781:
        /* <DEDUP_REMOVED lines=100> */
.L_x_12780:
[----:B------:R-:W-:Y:S05]  /*0cf0*/  BSYNC.RECONVERGENT B1 ;  /* 0x0000000000017941 */ /* 0x000fea0003800200 */
.L_x_12779:
        /* <DEDUP_REMOVED lines=55> */
.L_x_12783:
[----:B------:R-:W-:Y:S05]  /*1070*/  BSYNC.RECONVERGENT B1 ;  /* 0x0000000000017941 */ /* 0x000fea0003800200 */
.L_x_12782:
        /* <DEDUP_REMOVED lines=26> */
.L_x_12775:
[----:B------:R-:W-:Y:S05]  /*1220*/  BSYNC.RECONVERGENT B0 ;  /* 0x0000000000007941 */ /* 0x000fea0003800200 */
.L_x_12774:
        /* <DEDUP_REMOVED lines=39> */
.L_x_12788:
[----:B------:R-:W0:Y:S01]  /*14a0*/  LDS R5, [R4] ;  /* 0x0000000004057984 */ /* 0x000e220000000800 */
[----:B------:R-:W-:-:S04]  /*14b0*/  IADD3 R7, PT, PT, R7, 0x1, RZ ;  /* 0x0000000107077810 */ /* 0x000fc80007ffe0ff */
[----:B------:R-:W-:Y:S01]  /*14c0*/  ISETP.NE.AND P0, PT, R7, RZ, PT ;  /* 0x000000ff0700720c */ /* 0x000fe20003f05270 */
[----:B0-----:R-:W-:-:S05]  /*14d0*/  FMUL.FTZ R5, R5, R2 ;  /* 0x0000000205057220 */ /* 0x001fca0000410000 */
[----:B------:R0:W-:Y:S02]  /*14e0*/  STS [R4], R5 ;  /* 0x0000000504007388 */ /* 0x0001e40000000800 */
[----:B0-----:R-:W-:-:S05]  /*14f0*/  IADD3 R4, PT, PT, R4, 0x200, RZ ;  /* 0x0000020004047810 */ /* 0x001fca0007ffe0ff */
[----:B------:R-:W-:Y:S05]  /*1500*/  @P0 BRA `(.L_x_12788) ;  /* 0xfffffffc00e40947 */ /* 0x000fea000383ffff */
.L_x_12787:
[----:B------:R-:W-:Y:S05]  /*1510*/  BSYNC.RECONVERGENT B1 ;  /* 0x0000000000017941 */ /* 0x000fea0003800200 */
.L_x_12786:
        /* <DEDUP_REMOVED lines=12> */
.L_x_12791:
        /* <DEDUP_REMOVED lines=52> */
.L_x_12790:
[----:B------:R-:W-:Y:S05]  /*1920*/  BSYNC.RECONVERGENT B1 ;  /* 0x0000000000017941 */ /* 0x000fea0003800200 */
.L_x_12789:
        /* <DEDUP_REMOVED lines=31> */
.L_x_12793:
[----:B------:R-:W-:Y:S05]  /*1b20*/  BSYNC.RECONVERGENT B1 ;  /* 0x0000000000017941 */ /* 0x000fea0003800200 */
.L_x_12792:
        /* <DEDUP_REMOVED lines=14> */
.L_x_12785:
[----:B------:R-:W-:Y:S05]  /*1c10*/  BSYNC.RECONVERGENT B0 ;  /* 0x0000000000007941 */ /* 0x000fea0003800200 */
.L_x_12784:
        /* <DEDUP_REMOVED lines=59> */
.L_x_12773:
[----:B------:R-:W-:Y:S01]  /*1fd0*/  HFMA2 R11, -RZ, RZ, 0, 1.847743988037109375e-06 ;  /* 0x0000001fff0b7431 */ /* 0x000fe200000001ff */
[----:B------:R-:W-:Y:S02]  /*1fe0*/  MOV R12, 0x10 ;  /* 0x00000010000c7802 */ /* 0x000fe40000000f00 */
[----:B------:R-:W-:-:S07]  /*1ff0*/  MOV R15, 0xffffffff ;  /* 0xffffffff000f7802 */ /* 0x000fce0000000f00 */
[----:B------:R-:W-:Y:S05]  /*2000*/  WARPSYNC.COLLECTIVE R15, `(.L_x_12794) ;  /* 0x000000000f087348 */ /* 0x000fea0003c00000 */
[----:B------:R0:W1:Y:S02]  /*2010*/  SHFL.BFLY P6, R14, R13, R12, R11 ;  /* 0x0c00000c0d0e7389 */ /* 0x00006400000c000b */
[----:B01----:R-:W-:Y:S05]  /*2020*/  ENDCOLLECTIVE ;  /* 0x000000000000791b */ /* 0x003fea0003800000 */
.L_x_12794:
[----:B------:R-:W-:Y:S01]  /*2030*/  HFMA2 R12, -RZ, RZ, 0, 4.76837158203125e-07 ;  /* 0x00000008ff0c7431 */ /* 0x000fe200000001ff */
[----:B------:R-:W-:-:S04]  /*2040*/  FMNMX.FTZ R0, R14, -3.40282346638528859812e+38, !PT ;  /* 0xff7fffff0e007809 */ /* 0x000fc80007810000 */
[----:B------:R-:W-:-:S07]  /*2050*/  MOV R13, R0 ;  /* 0x00000000000d7202 */ /* 0x000fce0000000f00 */
[----:B------:R-:W-:Y:S05]  /*2060*/  WARPSYNC.COLLECTIVE R15, `(.L_x_12795) ;  /* 0x000000000f087348 */ /* 0x000fea0003c00000 */
[----:B------:R0:W1:Y:S02]  /*2070*/  SHFL.BFLY P6, R14, R13, R12, R11 ;  /* 0x0c00000c0d0e7389 */ /* 0x00006400000c000b */
[----:B01----:R-:W-:Y:S05]  /*2080*/  ENDCOLLECTIVE ;  /* 0x000000000000791b */ /* 0x003fea0003800000 */
.L_x_12795:
[----:B------:R-:W-:Y:S01]  /*2090*/  HFMA2 R12, -RZ, RZ, 0, 2.384185791015625e-07 ;  /* 0x00000004ff0c7431 */ /* 0x000fe200000001ff */
[----:B------:R-:W-:-:S04]  /*20a0*/  FMNMX.FTZ R2, R0, R14, !PT ;  /* 0x0000000e00027209 */ /* 0x000fc80007810000 */
[----:B------:R-:W-:-:S07]  /*20b0*/  MOV R13, R2 ;  /* 0x00000002000d7202 */ /* 0x000fce0000000f00 */
[----:B------:R-:W-:Y:S05]  /*20c0*/  WARPSYNC.COLLECTIVE R15, `(.L_x_12796) ;  /* 0x000000000f087348 */ /* 0x000fea0003c00000 */
[----:B------:R0:W1:Y:S02]  /*20d0*/  SHFL.BFLY P6, R14, R13, R12, R11 ;  /* 0x0c00000c0d0e7389 */ /* 0x00006400000c000b */
[----:B01----:R-:W-:Y:S05]  /*20e0*/  ENDCOLLECTIVE ;  /* 0x000000000000791b */ /* 0x003fea0003800000 */
.L_x_12796:
[----:B------:R-:W-:Y:S05]  /*20f0*/  BRA `(.L_x_12797) ;  /* 0xffffffe000707947 */ /* 0x000fea000383ffff */
.L_x_12798:
        /* <DEDUP_REMOVED lines=16> */
.L_x_25829:


//--------------------- .text._ZN4vllm25paged_attention_v1_kernelIthLi80ELi8ELi128ELNS_18Fp8KVCacheDataTypeE1ELb0EEEvPT_PKS2_PKT0_S8_ifPKiSA_iPKfiiiSC_SC_iiiii --------------------------
	.section	.text._ZN4vllm25paged_attention_v1_kernelIthLi80ELi8ELi128ELNS_18Fp8KVCacheDataTypeE1ELb0EEEvPT_PKS2_PKT0_S8_ifPKiSA_iPKfiiiSC_SC_iiiii,"ax",@progbits
	.align	128
        .global         _ZN4vllm25paged_attention_v1_kernelIthLi80ELi8ELi128ELNS_18Fp8KVCacheDataTypeE1ELb0EEEvPT_PKS2_PKT0_S8_ifPKiSA_iPKfiiiSC_SC_iiiii
        .type           _ZN4vllm25paged_attention_v1_kernelIthLi80ELi8ELi128ELNS_18Fp8KVCacheDataTypeE1ELb0EEEvPT_PKS2_PKT0_S8_ifPKiSA_iPKfiiiSC_SC_iiiii,@function
        .size           _ZN4vllm25paged_attention_v1_kernelIthLi80ELi8ELi128ELNS_18Fp8KVCacheDataTypeE1ELb0EEEvPT_PKS2_PKT0_S8_ifPKiSA_iPKfiiiSC_SC_iiiii,(.L_x_25830 - _ZN4vllm25paged_attention_v1_kernelIthLi80ELi8ELi128ELNS_18Fp8KVCacheDataTypeE1ELb0EEEvPT_PKS2_PKT0_S8_ifPKiSA_iPKfiiiSC_SC_iiiii)
        .other          _ZN4vllm25paged_attention_v1_kernelIthLi80ELi8ELi128ELNS_18Fp8KVCacheDataTypeE1ELb0EEEvPT_PKS2_PKT0_S8_ifPKiSA_iPKfiiiSC_SC_iiiii,@"STO_CUDA_ENTRY STV_DEFAULT"
_ZN4vllm25paged_attention_v1_kernelIthLi80ELi8ELi128ELNS_18Fp8KVCacheDataTypeE1ELb0EEEvPT_PKS2_PKT0_S8_ifPKiSA_iPKfiiiSC_SC_iiiii:
.text._ZN4vllm25paged_attention_v1_kernelIthLi80ELi8ELi128ELNS_18Fp8KVCacheDataTypeE1ELb0EEEvPT_PKS2_PKT0_S8_ifPKiSA_iPKfiiiSC_SC_iiiii:
        /* <DEDUP_REMOVED lines=35> */
.L_x_12800:
[----:B------:R-:W-:Y:S05]  /*0230*/  BSYNC.RECONVERGENT B6 ;  /* 0x0000000000067941 */ /* 0x000fea0003800200 */
.L_x_12799:
        /* <DEDUP_REMOVED lines=8> */
.L_x_12833:
        /* <DEDUP_REMOVED lines=39> */
.L_x_12806:
        /* <DEDUP_REMOVED lines=11> */
.L_x_12805:
[----:B------:R-:W-:Y:S05]  /*05e0*/  BSYNC.RECONVERGENT B1 ;  /* 0x0000000000017941 */ /* 0x000fea0003800200 */
.L_x_12804:
        /* <DEDUP_REMOVED lines=12> */
.L_x_12809:
        /* <DEDUP_REMOVED lines=100> */
.L_x_12808:
[----:B------:R-:W-:Y:S05]  /*0cf0*/  BSYNC.RECONVERGENT B1 ;  /* 0x0000000000017941 */ /* 0x000fea0003800200 */
.L_x_12807:
        /* <DEDUP_REMOVED lines=55> */
.L_x_12811:
[----:B------:R-:W-:Y:S05]  /*1070*/  BSYNC.RECONVERGENT B1 ;  /* 0x0000000000017941 */ /* 0x000fea0003800200 */
.L_x_12810:
        /* <DEDUP_REMOVED lines=26> */
.L_x_12803:
[----:B------:R-:W-:Y:S05]  /*1220*/  BSYNC.RECONVERGENT B0 ;  /* 0x0000000000007941 */ /* 0x000fea0003800200 */
.L_x_12802:
        /* <DEDUP_REMOVED lines=39> */
.L_x_12816:
[----:B------:R-:W0:Y:S01]  /*14a0*/  LDS R5, [R4] ;  /* 0x0000000004057984 */ /* 0x000e220000000800 */
[----:B------:R-:W-:-:S04]  /*14b0*/  IADD3 R7, PT, PT, R7, 0x1, RZ ;  /* 0x0000000107077810 */ /* 0x000fc80007ffe0ff */
[----:B------:R-:W-:Y:S01]  /*14c0*/  ISETP.NE.AND P0, PT, R7, RZ, PT ;  /* 0x000000ff0700720c */ /* 0x000fe20003f05270 */
[----:B0-----:R-:W-:-:S05]  /*14d0*/  FMUL.FTZ R5, R5, R2 ;  /* 0x0000000205057220 */ /* 0x001fca0000410000 */
[----:B------:R0:W-:Y:S02]  /*14e0*/  STS [R4], R5 ;  /* 0x0000000504007388 */ /* 0x0001e40000000800 */
[----:B0-----:R-:W-:-:S05]  /*14f0*/  IADD3 R4, PT, PT, R4, 0x200, RZ ;  /* 0x0000020004047810 */ /* 0x001fca0007ffe0ff */
[----:B------:R-:W-:Y:S05]  /*1500*/  @P0 BRA `(.L_x_12816) ;  /* 0xfffffffc00e40947 */ /* 0x000fea000383ffff */
.L_x_12815:
[----:B------:R-:W-:Y:S05]  /*1510*/  BSYNC.RECONVERGENT B1 ;  /* 0x0000000000017941 */ /* 0x000fea0003800200 */
.L_x_12814:
        /* <DEDUP_REMOVED lines=12> */
.L_x_12819:
        /* <DEDUP_REMOVED lines=52> */
.L_x_12818:
[----:B------:R-:W-:Y:S05]  /*1920*/  BSYNC.RECONVERGENT B1 ;  /* 0x0000000000017941 */ /* 0x000fea0003800200 */
.L_x_12817:
        /* <DEDUP_REMOVED lines=31> */
.L_x_12821:
[----:B------:R-:W-:Y:S05]  /*1b20*/  BSYNC.RECONVERGENT B1 ;  /* 0x0000000000017941 */ /* 0x000fea0003800200 */
.L_x_12820:
        /* <DEDUP_REMOVED lines=14> */
.L_x_12813:
[----:B------:R-:W-:Y:S05]  /*1c10*/  BSYNC.RECONVERGENT B0 ;  /* 0x0000000000007941 */ /* 0x000fea0003800200 */
.L_x_12812:
        /* <DEDUP_REMOVED lines=21> */
.L_x_12823:
[----:B------:R-:W-:Y:S05]  /*1d70*/  BSYNC.RECONVERGENT B0 ;  /* 0x0000000000007941 */ /* 0x000fea0003800200 */
.L_x_12822:
        /* <DEDUP_REMOVED lines=10> */
.L_x_12825:
[----:B------:R-:W-:Y:S05]  /*1e20*/  BSYNC.RECONVERGENT B0 ;  /* 0x0000000000007941 */ /* 0x000fea0003800200 */
.L_x_12824:
[----:B------:R-:W-:Y:S06]  /*1e30*/  BAR.SYNC.DEFER_BLOCKING 0x0 ;  /* 0x0000000000007b1d */ /* 0x000fec0000010000 */
[----:B------:R-:W-:Y:S04]  /*1e40*/  BSSY.RECONVERGENT B0, `(.L_x_12826) ;  /* 0x0000006000007945 */ /* 0x000fe80003800200 */
[----:B------:R-:W-:Y:S05]  /*1e50*/  @P1 BRA `(.L_x_12827) ;  /* 0x0000000000101947 */ /* 0x000fea0003800000 */
[----:B------:R-:W-:Y:S01]  /*1e60*/  ISETP.GT.U32.AND P1, PT, R16, 0xf, PT ;  /* 0x0000000f1000780c */ /* 0x000fe20003f24070 */
[----:B------:R1:W-:Y:S04]  /*1e70*/  STS [R19+-0x140], R3 ;  /* 0xfffec00313007388 */ /* 0x0003e80000000800 */
[----:B------:R1:W-:Y:S08]  /*1e80*/  STS [R19+-0xc0], R0 ;  /* 0xffff400013007388 */ /* 0x0003f00000000800 */
[----:B------:R1:W-:Y:S02]  /*1e90*/  @!P1 STS [R19+-0x40], R4 ;  /* 0xffffc00413009388 */ /* 0x0003e40000000800 */
.L_x_12827:
[----:B------:R-:W-:Y:S05]  /*1ea0*/  BSYNC.RECONVERGENT B0 ;  /* 0x0000000000007941 */ /* 0x000fea0003800200 */
.L_x_12826:
        /* <DEDUP_REMOVED lines=10> */
.L_x_12829:
[----:B------:R-:W-:Y:S05]  /*1f50*/  BSYNC.RECONVERGENT B0 ;  /* 0x0000000000007941 */ /* 0x000fea0003800200 */
.L_x_12828:
        /* <DEDUP_REMOVED lines=24> */
.L_x_12801:
[----:B------:R-:W-:Y:S01]  /*20e0*/  HFMA2 R11, -RZ, RZ, 0, 1.847743988037109375e-06 ;  /* 0x0000001fff0b7431 */ /* 0x000fe200000001ff */
[----:B------:R-:W-:Y:S02]  /*20f0*/  MOV R12, 0x10 ;  /* 0x00000010000c7802 */ /* 0x000fe40000000f00 */
[----:B------:R-:W-:-:S07]  /*2100*/  MOV R15, 0xffffffff ;  /* 0xffffffff000f7802 */ /* 0x000fce0000000f00 */
[----:B------:R-:W-:Y:S05]  /*2110*/  WARPSYNC.COLLECTIVE R15, `(.L_x_12830) ;  /* 0x000000000f087348 */ /* 0x000fea0003c00000 */
[----:B------:R0:W1:Y:S02]  /*2120*/  SHFL.BFLY P6, R14, R13, R12, R11 ;  /* 0x0c00000c0d0e7389 */ /* 0x00006400000c000b */
[----:B01----:R-:W-:Y:S05]  /*2130*/  ENDCOLLECTIVE ;  /* 0x000000000000791b */ /* 0x003fea0003800000 */
.L_x_12830:
[----:B------:R-:W-:Y:S01]  /*2140*/  HFMA2 R12, -RZ, RZ, 0, 4.76837158203125e-07 ;  /* 0x00000008ff0c7431 */ /* 0x000fe200000001ff */
[----:B------:R-:W-:-:S04]  /*2150*/  FMNMX.FTZ R0, R14, -3.40282346638528859812e+38, !PT ;  /* 0xff7fffff0e007809 */ /* 0x000fc80007810000 */
[----:B------:R-:W-:-:S07]  /*2160*/  MOV R13, R0 ;  /* 0x00000000000d7202 */ /* 0x000fce0000000f00 */
[----:B------:R-:W-:Y:S05]  /*2170*/  WARPSYNC.COLLECTIVE R15, `(.L_x_12831) ;  /* 0x000000000f087348 */ /* 0x000fea0003c00000 */
[----:B------:R0:W1:Y:S02]  /*2180*/  SHFL.BFLY P6, R14, R13, R12, R11 ;  /* 0x0c00000c0d0e7389 */ /* 0x00006400000c000b */
[----:B01----:R-:W-:Y:S05]  /*2190*/  ENDCOLLECTIVE ;  /* 0x000000000000791b */ /* 0x003fea0003800000 */
.L_x_12831:
[----:B------:R-:W-:Y:S01]  /*21a0*/  HFMA2 R12, -RZ, RZ, 0, 2.384185791015625e-07 ;  /* 0x00000004ff0c7431 */ /* 0x000fe200000001ff */
[----:B------:R-:W-:-:S04]  /*21b0*/  FMNMX.FTZ R2, R0, R14, !PT ;  /* 0x0000000e00027209 */ /* 0x000fc80007810000 */
[----:B------:R-:W-:-:S07]  /*21c0*/  MOV R13, R2 ;  /* 0x00000002000d7202 */ /* 0x000fce0000000f00 */
[----:B------:R-:W-:Y:S05]  /*21d0*/  WARPSYNC.COLLECTIVE R15, `(.L_x_12832) ;  /* 0x000000000f087348 */ /* 0x000fea0003c00000 */
[----:B------:R0:W1:Y:S02]  /*21e0*/  SHFL.BFLY P6, R14, R13, R12, R11 ;  /* 0x0c00000c0d0e7389 */ /* 0x00006400000c000b */
[----:B01----:R-:W-:Y:S05]  /*21f0*/  ENDCOLLECTIVE ;  /* 0x000000000000791b */ /* 0x003fea0003800000 */
.L_x_12832:
[----:B------:R-:W-:Y:S05]  /*2200*/  BRA `(.L_x_12833) ;  /* 0xffffffe0002c7947 */ /* 0x000fea000383ffff */
.L_x_12834:
        /* <DEDUP_REMOVED lines=15> */
.L_x_25830:


//--------------------- .text._ZN4vllm25paged_attention_v1_kernelIthLi64ELi8ELi128ELNS_18Fp8KVCacheDataTypeE1ELb0EEEvPT_PKS2_PKT0_S8_ifPKiSA_iPKfiiiSC_SC_iiiii --------------------------
	.section	.text._ZN4vllm25paged_attention_v1_kernelIthLi64ELi8ELi128ELNS_18Fp8KVCacheDataTypeE1ELb0EEEvPT_PKS2_PKT0_S8_ifPKiSA_iPKfiiiSC_SC_iiiii,"ax",@progbits
	.align	128
        .global         _ZN4vllm25paged_attention_v1_kernelIthLi64ELi8ELi128ELNS_18Fp8KVCacheDataTypeE1ELb0EEEvPT_PKS2_PKT0_S8_ifPKiSA_iPKfiiiSC_SC_iiiii
        .type           _ZN4vllm25paged_attention_v1_kernelIthLi64ELi8ELi128ELNS_18Fp8KVCacheDataTypeE1ELb0EEEvPT_PKS2_PKT0_S8_ifPKiSA_iPKfiiiSC_SC_iiiii,@function
        .size           _ZN4vllm25paged_attention_v1_kernelIthLi64ELi8ELi128ELNS_18Fp8KVCacheDataTypeE1ELb0EEEvPT_PKS2_PKT0_S8_ifPKiSA_iPKfiiiSC_SC_iiiii,(.L_x_25831 - _ZN4vllm25paged_attention_v1_kernelIthLi64ELi8ELi128ELNS_18Fp8KVCacheDataTypeE1ELb0EEEvPT_PKS2_PKT0_S8_ifPKiSA_iPKfiiiSC_SC_iiiii)
        .other          _ZN4vllm25paged_attention_v1_kernelIthLi64ELi8ELi128ELNS_18Fp8KVCacheDataTypeE1ELb0EEEvPT_PKS2_PKT0_S8_ifPKiSA_iPKfiiiSC_SC_iiiii,@"STO_CUDA_ENTRY STV_DEFAULT"
_ZN4vllm25paged_attention_v1_kernelIthLi64ELi8ELi128ELNS_18Fp8KVCacheDataTypeE1ELb0EEEvPT_PKS2_PKT0_S8_ifPKiSA_iPKfiiiSC_SC_iiiii:
.text._ZN4vllm25paged_attention_v1_kernelIthLi64ELi8ELi128ELNS_18Fp8KVCacheDataTypeE1ELb0EEEvPT_PKS2_PKT0_S8_ifPKiSA_iPKfiiiSC_SC_iiiii:
        /* <DEDUP_REMOVED lines=35> */
.L_x_12836:
[----:B------:R-:W-:Y:S05]  /*0230*/  BSYNC.RECONVERGENT B6 ;  /* 0x0000000000067941 */ /* 0x000fea0003800200 */
.L_x_12835:
        /* <DEDUP_REMOVED lines=8> */
.L_x_12861:
        /* <DEDUP_REMOVED lines=39> */
.L_x_12842:
        /* <DEDUP_REMOVED lines=11> */
.L_x_12841:
[----:B------:R-:W-:Y:S05]  /*05e0*/  BSYNC.RECONVERGENT B1 ;  /* 0x0000000000017941 */ /* 0x000fea0003800200 */
.L_x_12840:
        /* <DEDUP_REMOVED lines=12> */
.L_x_12845:
        /* <DEDUP_REMOVED lines=100> */
.L_x_12844:
[----:B------:R-:W-:Y:S05]  /*0cf0*/  BSYNC.RECONVERGENT B1 ;  /* 0x0000000000017941 */ /* 0x000fea0003800200 */
.L_x_12843:
        /* <DEDUP_REMOVED lines=55> */
.L_x_12847:
[----:B------:R-:W-:Y:S05]  /*1070*/  BSYNC.RECONVERGENT B1 ;  /* 0x0000000000017941 */ /* 0x000fea0003800200 */
.L_x_12846:
        /* <DEDUP_REMOVED lines=26> */
.L_x_12839:
[----:B------:R-:W-:Y:S05]  /*1220*/  BSYNC.RECONVERGENT B0 ;  /* 0x0000000000007941 */ /* 0x000fea0003800200 */
.L_x_12838:
        /* <DEDUP_REMOVED lines=39> */
.L_x_12852:
[----:B------:R-:W0:Y:S01]  /*14a0*/  LDS R5, [R4] ;  /* 0x0000000004057984 */ /* 0x000e220000000800 */
[----:B------:R-:W-:-:S04]  /*14b0*/  IADD3 R7, PT, PT, R7, 0x1, RZ ;  /* 0x0000000107077810 */ /* 0x000fc80007ffe0ff */
[----:B------:R-:W-:Y:S01]  /*14c0*/  ISETP.NE.AND P0, PT, R7, RZ, PT ;  /* 0x000000ff0700720c */ /* 0x000fe20003f05270 */
[----:B0-----:R-:W-:-:S05]  /*14d0*/  FMUL.FTZ R5, R5, R2 ;  /* 0x0000000205057220 */ /* 0x001fca0000410000 */
[----:B------:R0:W-:Y:S02]  /*14e0*/  STS [R4], R5 ;  /* 0x0000000504007388 */ /* 0x0001e40000000800 */
[----:B0-----:R-:W-:-:S05]  /*14f0*/  IADD3 R4, PT, PT, R4, 0x200, RZ ;  /* 0x0000020004047810 */ /* 0x001fca0007ffe0ff */
[----:B------:R-:W-:Y:S05]  /*1500*/  @P0 BRA `(.L_x_12852) ;  /* 0xfffffffc00e40947 */ /* 0x000fea000383ffff */
.L_x_12851:
[----:B------:R-:W-:Y:S05]  /*1510*/  BSYNC.RECONVERGENT B1 ;  /* 0x0000000000017941 */ /* 0x000fea0003800200 */
.L_x_12850:
        /* <DEDUP_REMOVED lines=12> */
.L_x_12855:
        /* <DEDUP_REMOVED lines=52> */
.L_x_12854:
[----:B------:R-:W-:Y:S05]  /*1920*/  BSYNC.RECONVERGENT B1 ;  /* 0x0000000000017941 */ /* 0x000fea0003800200 */
.L_x_12853:
        /* <DEDUP_REMOVED lines=31> */
.L_x_12857:
[----:B------:R-:W-:Y:S05]  /*1b20*/  BSYNC.RECONVERGENT B1 ;  /* 0x0000000000017941 */ /* 0x000fea0003800200 */
.L_x_12856:
        /* <DEDUP_REMOVED lines=14> */
.L_x_12849:
[----:B------:R-:W-:Y:S05]  /*1c10*/  BSYNC.RECONVERGENT B0 ;  /* 0x0000000000007941 */ /* 0x000fea0003800200 */
.L_x_12848:
        /* <DEDUP_REMOVED lines=58> */
.L_x_12837:
[----:B------:R-:W-:Y:S01]  /*1fc0*/  HFMA2 R12, -RZ, RZ, 0, 9.5367431640625e-07 ;  /* 0x00000010ff0c7431 */ /* 0x000fe200000001ff */
[----:B------:R-:W-:Y:S02]  /*1fd0*/  MOV R11, 0x1f ;  /* 0x0000001f000b7802 */ /* 0x000fe40000000f00 */
[----:B------:R-:W-:-:S07]  /*1fe0*/  MOV R15, 0xffffffff ;  /* 0xffffffff000f7802 */ /* 0x000fce0000000f00 */
[----:B------:R-:W-:Y:S05]  /*1ff0*/  WARPSYNC.COLLECTIVE R15, `(.L_x_12858) ;  /* 0x000000000f087348 */ /* 0x000fea0003c00000 */
[----:B------:R0:W1:Y:S02]  /*2000*/  SHFL.BFLY P6, R14, R13, R12, R11 ;  /* 0x0c00000c0d0e7389 */ /* 0x00006400000c000b */
[----:B01----:R-:W-:Y:S05]  /*2010*/  ENDCOLLECTIVE ;  /* 0x000000000000791b */ /* 0x003fea0003800000 */
.L_x_12858:
[----:B------:R-:W-:Y:S01]  /*2020*/  HFMA2 R12, -RZ, RZ, 0, 4.76837158203125e-07 ;  /* 0x00000008ff0c7431 */ /* 0x000fe200000001ff */
[----:B------:R-:W-:-:S04]  /*2030*/  FMNMX.FTZ R0, R14, -3.40282346638528859812e+38, !PT ;  /* 0xff7fffff0e007809 */ /* 0x000fc80007810000 */
[----:B------:R-:W-:-:S07]  /*2040*/  MOV R13, R0 ;  /* 0x00000000000d7202 */ /* 0x000fce0000000f00 */
[----:B------:R-:W-:Y:S05]  /*2050*/  WARPSYNC.COLLECTIVE R15, `(.L_x_12859) ;  /* 0x000000000f087348 */ /* 0x000fea0003c00000 */
[----:B------:R0:W1:Y:S02]  /*2060*/  SHFL.BFLY P6, R14, R13, R12, R11 ;  /* 0x0c00000c0d0e7389 */ /* 0x00006400000c000b */
[----:B01----:R-:W-:Y:S05]  /*2070*/  ENDCOLLECTIVE ;  /* 0x000000000000791b */ /* 0x003fea0003800000 */
.L_x_12859:
[----:B------:R-:W-:Y:S01]  /*2080*/  HFMA2 R12, -RZ, RZ, 0, 2.384185791015625e-07 ;  /* 0x00000004ff0c7431 */ /* 0x000fe200000001ff */
[----:B------:R-:W-:-:S04]  /*2090*/  FMNMX.FTZ R2, R0, R14, !PT ;  /* 0x0000000e00027209 */ /* 0x000fc80007810000 */
[----:B------:R-:W-:-:S07]  /*20a0*/  MOV R13, R2 ;  /* 0x00000002000d7202 */ /* 0x000fce0000000f00 */
[----:B------:R-:W-:Y:S05]  /*20b0*/  WARPSYNC.COLLECTIVE R15, `(.L_x_12860) ;  /* 0x000000000f087348 */ /* 0x000fea0003c00000 */
[----:B------:R0:W1:Y:S02]  /*20c0*/  SHFL.BFLY P6, R14, R13, R12, R11 ;  /* 0x0c00000c0d0e7389 */ /* 0x00006400000c000b */
[----:B01----:R-:W-:Y:S05]  /*20d0*/  ENDCOLLECTIVE ;  /* 0x000000000000791b */ /* 0x003fea0003800000 */
.L_x_12860:
[----:B------:R-:W-:Y:S05]  /*20e0*/  BRA `(.L_x_12861) ;  /* 0xffffffe000747947 */ /* 0x000fea000383ffff */
.L_x_12862:
        /* <DEDUP_REMOVED lines=9> */
.L_x_25831:


//--------------------- .text._ZN4vllm25paged_attention_v1_kernelIthLi32ELi8ELi128ELNS_18Fp8KVCacheDataTypeE1ELb0EEEvPT_PKS2_PKT0_S8_ifPKiSA_iPKfiiiSC_SC_iiiii --------------------------
	.section	.text._ZN4vllm25paged_attention_v1_kernelIthLi32ELi8ELi128ELNS_18Fp8KVCacheDataTypeE1ELb0EEEvPT_PKS2_PKT0_S8_ifPKiSA_iPKfiiiSC_SC_iiiii,"ax",@progbits
	.align	128
        .global         _ZN4vllm25paged_attention_v1_kernelIthLi32ELi8ELi128ELNS_18Fp8KVCacheDataTypeE1ELb0EEEvPT_PKS2_PKT0_S8_ifPKiSA_iPKfiiiSC_SC_iiiii
        .type           _ZN4vllm25paged_attention_v1_kernelIthLi32ELi8ELi128ELNS_18Fp8KVCacheDataTypeE1ELb0EEEvPT_PKS2_PKT0_S8_ifPKiSA_iPKfiiiSC_SC_iiiii,@function
        .size           _ZN4vllm25paged_attention_v1_kernelIthLi32ELi8ELi128ELNS_18Fp8KVCacheDataTypeE1ELb0EEEvPT_PKS2_PKT0_S8_ifPKiSA_iPKfiiiSC_SC_iiiii,(.L_x_25832 - _ZN4vllm25paged_attention_v1_kernelIthLi32ELi8ELi128ELNS_18Fp8KVCacheDataTypeE1ELb0EEEvPT_PKS2_PKT0_S8_ifPKiSA_iPKfiiiSC_SC_iiiii)
        .other          _ZN4vllm25paged_attention_v1_kernelIthLi32ELi8ELi128ELNS_18Fp8KVCacheDataTypeE1ELb0EEEvPT_PKS2_PKT0_S8_ifPKiSA_iPKfiiiSC_SC_iiiii,@"STO_CUDA_ENTRY STV_DEFAULT"
_ZN4vllm25paged_attention_v1_kernelIthLi32ELi8ELi128ELNS_18Fp8KVCacheDataTypeE1ELb0EEEvPT_PKS2_PKT0_S8_ifPKiSA_iPKfiiiSC_SC_iiiii:
.text._ZN4vllm25paged_attention_v1_kernelIthLi32ELi8ELi128ELNS_18Fp8KVCacheDataTypeE1ELb0EEEvPT_PKS2_PKT0_S8_ifPKiSA_iPKfiiiSC_SC_iiiii:
        /* <DEDUP_REMOVED lines=35> */
.L_x_12864:
[----:B------:R-:W-:Y:S05]  /*0230*/  BSYNC.RECONVERGENT B6 ;  /* 0x0000000000067941 */ /* 0x000fea0003800200 */
.L_x_12863:
        /* <DEDUP_REMOVED lines=8> */
.L_x_12889:
        /* <DEDUP_REMOVED lines=39> */
.L_x_12870:
        /* <DEDUP_REMOVED lines=11> */
.L_x_12869:
[----:B------:R-:W-:Y:S05]  /*05e0*/  BSYNC.RECONVERGENT B1 ;  /* 0x0000000000017941 */ /* 0x000fea0003800200 */
.L_x_12868:
        /* <DEDUP_REMOVED lines=12> */
.L_x_12873:
        /* <DEDUP_REMOVED lines=100> */
.L_x_12872:
[----:B------:R-:W-:Y:S05]  /*0cf0*/  BSYNC.RECONVERGENT B1 ;  /* 0x0000000000017941 */ /* 0x000fea0003800200 */
.L_x_12871:
        /* <DEDUP_REMOVED lines=55> */
.L_x_12875:
[----:B------:R-:W-:Y:S05]  /*1070*/  BSYNC.RECONVERGENT B1 ;  /* 0x0000000000017941 */ /* 0x000fea0003800200 */
.L_x_12874:
        /* <DEDUP_REMOVED lines=26> */
.L_x_12867:
[----:B------:R-:W-:Y:S05]  /*1220*/  BSYNC.RECONVERGENT B0 ;  /* 0x0000000000007941 */ /* 0x000fea0003800200 */
.L_x_12866:
        /* <DEDUP_REMOVED lines=39> */
.L_x_12880:
[----:B------:R-:W0:Y:S01]  /*14a0*/  LDS R5, [R4] ;  /* 0x0000000004057984 */ /* 0x000e220000000800 */
[----:B------:R-:W-:-:S04]  /*14b0*/  IADD3 R7, PT, PT, R7, 0x1, RZ ;  /* 0x0000000107077810 */ /* 0x000fc80007ffe0ff */
[----:B------:R-:W-:Y:S01]  /*14c0*/  ISETP.NE.AND P0, PT, R7, RZ, PT ;  /* 0x000000ff0700720c */ /* 0x000fe20003f05270 */
[----:B0-----:R-:W-:-:S05]  /*14d0*/  FMUL.FTZ R5, R5, R2 ;  /* 0x0000000205057220 */ /* 0x001fca0000410000 */
[----:B------:R0:W-:Y:S02]  /*14e0*/  STS [R4], R5 ;  /* 0x0000000504007388 */ /* 0x0001e40000000800 */
[----:B0-----:R-:W-:-:S05]  /*14f0*/  IADD3 R4, PT, PT, R4, 0x200, RZ ;  /* 0x0000020004047810 */ /* 0x001fca0007ffe0ff */
[----:B------:R-:W-:Y:S05]  /*1500*/  @P0 BRA `(.L_x_12880) ;  /* 0xfffffffc00e40947 */ /* 0x000fea000383ffff */
.L_x_12879:
[----:B------:R-:W-:Y:S05]  /*1510*/  BSYNC.RECONVERGENT B1 ;  /* 0x0000000000017941 */ /* 0x000fea0003800200 */
.L_x_12878:
        /* <DEDUP_REMOVED lines=12> */
.L_x_12883:
        /* <DEDUP_REMOVED lines=52> */
.L_x_12882:
[----:B------:R-:W-:Y:S05]  /*1920*/  BSYNC.RECONVERGENT B1 ;  /* 0x0000000000017941 */ /* 0x000fea0003800200 */
.L_x_12881:
        /* <DEDUP_REMOVED lines=31> */
.L_x_12885:
[----:B------:R-:W-:Y:S05]  /*1b20*/  BSYNC.RECONVERGENT B1 ;  /* 0x0000000000017941 */ /* 0x000fea0003800200 */
.L_x_12884:
        /* <DEDUP_REMOVED lines=14> */
.L_x_12877:
[----:B------:R-:W-:Y:S05]  /*1c10*/  BSYNC.RECONVERGENT B0 ;  /* 0x0000000000007941 */ /* 0x000fea0003800200 */
.L_x_12876:
        /* <DEDUP_REMOVED lines=40> */
.L_x_12865:
[----:B------:R-:W-:Y:S01]  /*1ea0*/  HFMA2 R11, -RZ, RZ, 0, 1.847743988037109375e-06 ;  /* 0x0000001fff0b7431 */ /* 0x000fe200000001ff */
[----:B------:R-:W-:Y:S02]  /*1eb0*/  MOV R12, 0x10 ;  /* 0x00000010000c7802 */ /* 0x000fe40000000f00 */
[----:B------:R-:W-:-:S07]  /*1ec0*/  MOV R15, 0xffffffff ;  /* 0xffffffff000f7802 */ /* 0x000fce0000000f00 */
[----:B------:R-:W-:Y:S05]  /*1ed0*/  WARPSYNC.COLLECTIVE R15, `(.L_x_12886) ;  /* 0x000000000f087348 */ /* 0x000fea0003c00000 */
[----:B------:R0:W1:Y:S02]  /*1ee0*/  SHFL.BFLY P6, R14, R13, R12, R11 ;  /* 0x0c00000c0d0e7389 */ /* 0x00006400000c000b */
[----:B01----:R-:W-:Y:S05]  /*1ef0*/  ENDCOLLECTIVE ;  /* 0x000000000000791b */ /* 0x003fea0003800000 */
.L_x_12886:
[----:B------:R-:W-:Y:S01]  /*1f00*/  HFMA2 R12, -RZ, RZ, 0, 4.76837158203125e-07 ;  /* 0x00000008ff0c7431 */ /* 0x000fe200000001ff */
[----:B------:R-:W-:-:S04]  /*1f10*/  FMNMX.FTZ R0, R14, -3.40282346638528859812e+38, !PT ;  /* 0xff7fffff0e007809 */ /* 0x000fc80007810000 */
[----:B------:R-:W-:-:S07]  /*1f20*/  MOV R13, R0 ;  /* 0x00000000000d7202 */ /* 0x000fce0000000f00 */
[----:B------:R-:W-:Y:S05]  /*1f30*/  WARPSYNC.COLLECTIVE R15, `(.L_x_12887) ;  /* 0x000000000f087348 */ /* 0x000fea0003c00000 */
[----:B------:R0:W1:Y:S02]  /*1f40*/  SHFL.BFLY P6, R14, R13, R12, R11 ;  /* 0x0c00000c0d0e7389 */ /* 0x00006400000c000b */
[----:B01----:R-:W-:Y:S05]  /*1f50*/  ENDCOLLECTIVE ;  /* 0x000000000000791b */ /* 0x003fea0003800000 */
.L_x_12887:
[----:B------:R-:W-:Y:S01]  /*1f60*/  HFMA2 R12, -RZ, RZ, 0, 2.384185791015625e-07 ;  /* 0x00000004ff0c7431 */ /* 0x000fe200000001ff */
[----:B------:R-:W-:-:S04]  /*1f70*/  FMNMX.FTZ R2, R0, R14, !PT ;  /* 0x0000000e00027209 */ /* 0x000fc80007810000 */
[----:B------:R-:W-:-:S07]  /*1f80*/  MOV R13, R2 ;  /* 0x00000002000d7202 */ /* 0x000fce0000000f00 */
[----:B------:R-:W-:Y:S05]  /*1f90*/  WARPSYNC.COLLECTIVE R15, `(.L_x_12888) ;  /* 0x000000000f087348 */ /* 0x000fea0003c00000 */
[----:B------:R0:W1:Y:S02]  /*1fa0*/  SHFL.BFLY P6, R14, R13, R12, R11 ;  /* 0x0c00000c0d0e7389 */ /* 0x00006400000c000b */
[----:B01----:R-:W-:Y:S05]  /*1fb0*/  ENDCOLLECTIVE ;  /* 0x000000000000791b */ /* 0x003fea0003800000 */
.L_x_12888:
[----:B------:R-:W-:Y:S05]  /*1fc0*/  BRA `(.L_x_12889) ;  /* 0xffffffe000bc7947 */ /* 0x000fea000383ffff */
.L_x_12890:
        /* <DEDUP_REMOVED lines=11> */
.L_x_25832:


//--------------------- .text._ZN4vllm25paged_attention_v1_kernelIthLi256ELi8ELi128ELNS_18Fp8KVCacheDataTypeE1ELb1EEEvPT_PKS2_PKT0_S8_ifPKiSA_iPKfiiiSC_SC_iiiii --------------------------
	.section	.text._ZN4vllm25paged_attention_v1_kernelIthLi256ELi8ELi128ELNS_18Fp8KVCacheDataTypeE1ELb1EEEvPT_PKS2_PKT0_S8_ifPKiSA_iPKfiiiSC_SC_iiiii,"ax",@progbits
	.align	128
        .global         _ZN4vllm25paged_attention_v1_kernelIthLi256ELi8ELi128ELNS_18Fp8KVCacheDataTypeE1ELb1EEEvPT_PKS2_PKT0_S8_ifPKiSA_iPKfiiiSC_SC_iiiii
        .type           _ZN4vllm25paged_attention_v1_kernelIthLi256ELi8ELi128ELNS_18Fp8KVCacheDataTypeE1ELb1EEEvPT_PKS2_PKT0_S8_ifPKiSA_iPKfiiiSC_SC_iiiii,@function
        .size           _ZN4vllm25paged_attention_v1_kernelIthLi256ELi8ELi128ELNS_18Fp8KVCacheDataTypeE1ELb1EEEvPT_PKS2_PKT0_S8_ifPKiSA_iPKfiiiSC_SC_iiiii,(.L_x_25833 - _ZN4vllm25paged_attention_v1_kernelIthLi256ELi8ELi128ELNS_18Fp8KVCacheDataTypeE1ELb1EEEvPT_PKS2_PKT0_S8_ifPKiSA_iPKfiiiSC_SC_iiiii)
        .other          _ZN4vllm25paged_attention_v1_kernelIthLi256ELi8ELi128ELNS_18Fp8KVCacheDataTypeE1ELb1EEEvPT_PKS2_PKT0_S8_ifPKiSA_iPKfiiiSC_SC_iiiii,@"STO_CUDA_ENTRY STV_DEFAULT"
_ZN4vllm25paged_attention_v1_kernelIthLi256ELi8ELi128ELNS_18Fp8KVCacheDataTypeE1ELb1EEEvPT_PKS2_PKT0_S8_ifPKiSA_iPKfiiiSC_SC_iiiii:
.text._ZN4vllm25paged_attention_v1_kernelIthLi256ELi8ELi128ELNS_18Fp8KVCacheDataTypeE1ELb1EEEvPT_PKS2_PKT0_S8_ifPKiSA_iPKfiiiSC_SC_iiiii:
        /* <DEDUP_REMOVED lines=110> */
.L_x_12891:
        /* <DEDUP_REMOVED lines=23> */
.L_x_12895:
        /* <DEDUP_REMOVED lines=42> */
.L_x_12893:
[----:B------:R-:W-:Y:S05]  /*0af0*/  BSYNC.RECONVERGENT B6 ;  /* 0x0000000000067941 */ /* 0x000fea0003800200 */
.L_x_12892:
        /* <DEDUP_REMOVED lines=8> */
.L_x_12933:
        /* <DEDUP_REMOVED lines=39> */
.L_x_12901:
        /* <DEDUP_REMOVED lines=11> */
.L_x_12900:
[----:B------:R-:W-:Y:S05]  /*0ea0*/  BSYNC.RECONVERGENT B1 ;  /* 0x0000000000017941 */ /* 0x000fea0003800200 */
.L_x_12899:
        /* <DEDUP_REMOVED lines=13> */
.L_x_12904:
        /* <DEDUP_REMOVED lines=100> */
.L_x_12903:
[----:B------:R-:W-:Y:S05]  /*15c0*/  BSYNC.RECONVERGENT B1 ;  /* 0x0000000000017941 */ /* 0x000fea0003800200 */
.L_x_12902:
        /* <DEDUP_REMOVED lines=55> */
.L_x_12906:
[----:B------:R-:W-:Y:S05]  /*1940*/  BSYNC.RECONVERGENT B1 ;  /* 0x0000000000017941 */ /* 0x000fea0003800200 */
.L_x_12905:
        /* <DEDUP_REMOVED lines=26> */
.L_x_12898:
[----:B------:R-:W-:Y:S05]  /*1af0*/  BSYNC.RECONVERGENT B0 ;  /* 0x0000000000007941 */ /* 0x000fea0003800200 */
.L_x_12897:
        /* <DEDUP_REMOVED lines=38> */
.L_x_12911:
[----:B------:R-:W0:Y:S01]  /*1d60*/  LDS R11, [R8] ;  /* 0x00000000080b7984 */ /* 0x000e220000000800 */
[----:B------:R-:W-:-:S05]  /*1d70*/  VIADD R9, R9, 0x1 ;  /* 0x0000000109097836 */ /* 0x000fca0000000000 */
[----:B------:R-:W-:Y:S01]  /*1d80*/  ISETP.NE.AND P0, PT, R9, RZ, PT ;  /* 0x000000ff0900720c */ /* 0x000fe20003f05270 */
[----:B0-----:R-:W-:-:S05]  /*1d90*/  FMUL.FTZ R11, R11, R2 ;  /* 0x000000020b0b7220 */ /* 0x001fca0000410000 */
[----:B------:R0:W-:Y:S02]  /*1da0*/  STS [R8], R11 ;  /* 0x0000000b08007388 */ /* 0x0001e40000000800 */
[----:B0-----:R-:W-:-:S05]  /*1db0*/  IADD3 R8, PT, PT, R8, 0x200, RZ ;  /* 0x0000020008087810 */ /* 0x001fca0007ffe0ff */
[----:B------:R-:W-:Y:S05]  /*1dc0*/  @P0 BRA `(.L_x_12911) ;  /* 0xfffffffc00e40947 */ /* 0x000fea000383ffff */
.L_x_12910:
[----:B------:R-:W-:Y:S05]  /*1dd0*/  BSYNC.RECONVERGENT B1 ;  /* 0x0000000000017941 */ /* 0x000fea0003800200 */
.L_x_12909:
        /* <DEDUP_REMOVED lines=13> */
.L_x_12914:
        /* <DEDUP_REMOVED lines=52> */
.L_x_12913:
[----:B------:R-:W-:Y:S05]  /*21f0*/  BSYNC.RECONVERGENT B1 ;  /* 0x0000000000017941 */ /* 0x000fea0003800200 */
.L_x_12912:
        /* <DEDUP_REMOVED lines=31> */
.L_x_12916:
[----:B------:R-:W-:Y:S05]  /*23f0*/  BSYNC.RECONVERGENT B1 ;  /* 0x0000000000017941 */ /* 0x000fea0003800200 */
.L_x_12915:
        /* <DEDUP_REMOVED lines=14> */
.L_x_12908:
[----:B------:R-:W-:Y:S05]  /*24e0*/  BSYNC.RECONVERGENT B0 ;  /* 0x0000000000007941 */ /* 0x000fea0003800200 */
.L_x_12907:
[----:B------:R-:W-:Y:S01]  /*24f0*/  BAR.SYNC.DEFER_BLOCKING 0x0 ;  /* 0x0000000000007b1d */ /* 0x000fe20000010000 */
[----:B------:R-:W-:-:S13]  /*2500*/  ISETP.GE.AND P0, PT, R4, UR43, PT ;  /* 0x0000002b04007c0c */ /* 0x000fda000bf06270 */
[----:B------:R-:W-:Y:S05]  /*2510*/  @P0 BRA `(.L_x_12917) ;  /* 0x0000000400480947 */ /* 0x000fea0003800000 */
[----:B------:R-:W2:Y:S01]  /*2520*/  LDCU UR4, c[0x0][0x3ec] ;  /* 0x00007d80ff0477ac */ /* 0x000ea20008000800 */
[----:B------:R-:W-:Y:S01]  /*2530*/  MOV R16, R4 ;  /* 0x0000000400107202 */ /* 0x000fe20000000f00 */
[----:B--2---:R-:W-:-:S07]  /*2540*/  VIADD R17, R5, -UR4 ;  /* 0x8000000405117c36 */ /* 0x004fce0008000000 */
.L_x_12920:
        /* <DEDUP_REMOVED lines=76> */
.L_x_12919:
[----:B------:R-:W-:Y:S05]  /*2a10*/  BSYNC.RECONVERGENT B6 ;  /* 0x0000000000067941 */ /* 0x000fea0003800200 */
.L_x_12918:
[----:B------:R-:W-:-:S13]  /*2a20*/  ISETP.NE.AND P6, PT, R18, RZ, PT ;  /* 0x000000ff1200720c */ /* 0x000fda0003fc5270 */
[----:B------:R-:W-:Y:S05]  /*2a30*/  @!P6 BRA `(.L_x_12920) ;  /* 0xfffffff800c4e947 */ /* 0x000fea000383ffff */
.L_x_12917:
        /* <DEDUP_REMOVED lines=32> */
.L_x_12922:
[----:B------:R-:W-:Y:S05]  /*2c40*/  BSYNC.RECONVERGENT B0 ;  /* 0x0000000000007941 */ /* 0x000fea0003800200 */
.L_x_12921:
        /* <DEDUP_REMOVED lines=24> */
.L_x_12924:
[----:B------:R-:W-:Y:S05]  /*2dd0*/  BSYNC.RECONVERGENT B0 ;  /* 0x0000000000007941 */ /* 0x000fea0003800200 */
.L_x_12923:
        /* <DEDUP_REMOVED lines=16> */
.L_x_12926:
[----:B------:R-:W-:Y:S05]  /*2ee0*/  BSYNC.RECONVERGENT B0 ;  /* 0x0000000000007941 */ /* 0x000fea0003800200 */
.L_x_12925:
        /* <DEDUP_REMOVED lines=24> */
.L_x_12928:
[----:B------:R-:W-:Y:S05]  /*3070*/  BSYNC.RECONVERGENT B0 ;  /* 0x0000000000007941 */ /* 0x000fea0003800200 */
.L_x_12927:
        /* <DEDUP_REMOVED lines=32> */
.L_x_12894:
        /* <DEDUP_REMOVED lines=16> */
.L_x_12929:
[----:B------:R-:W-:Y:S05]  /*3380*/  EXIT ;  /* 0x000000000000794d */ /* 0x000fea0003800000 */
.L_x_12896:
[----:B------:R-:W-:Y:S02]  /*3390*/  HFMA2 R12, -RZ, RZ, 0, 9.5367431640625e-07 ;  /* 0x00000010ff0c7431 */ /* 0x000fe400000001ff */
[----:B------:R-:W-:Y:S01]  /*33a0*/  IMAD.MOV.U32 R11, RZ, RZ, 0x1f ;  /* 0x0000001fff0b7424 */ /* 0x000fe200078e00ff */
[----:B------:R-:W-:-:S07]  /*33b0*/  MOV R15, 0xffffffff ;  /* 0xffffffff000f7802 */ /* 0x000fce0000000f00 */
[----:B------:R-:W-:Y:S05]  /*33c0*/  WARPSYNC.COLLECTIVE R15, `(.L_x_12930) ;  /* 0x000000000f087348 */ /* 0x000fea0003c00000 */
[----:B------:R0:W1:Y:S02]  /*33d0*/  SHFL.BFLY P6, R14, R13, R12, R11 ;  /* 0x0c00000c0d0e7389 */ /* 0x00006400000c000b */
[----:B01----:R-:W-:Y:S05]  /*33e0*/  ENDCOLLECTIVE ;  /* 0x000000000000791b */ /* 0x003fea0003800000 */
.L_x_12930:
[----:B------:R-:W-:Y:S01]  /*33f0*/  IMAD.MOV.U32 R12, RZ, RZ, 0x8 ;  /* 0x00000008ff0c7424 */ /* 0x000fe200078e00ff */
[----:B------:R-:W-:-:S04]  /*3400*/  FMNMX.FTZ R0, R14, -3.40282346638528859812e+38, !PT ;  /* 0xff7fffff0e007809 */ /* 0x000fc80007810000 */
[----:B------:R-:W-:-:S07]  /*3410*/  MOV R13, R0 ;  /* 0x00000000000d7202 */ /* 0x000fce0000000f00 */
[----:B------:R-:W-:Y:S05]  /*3420*/  WARPSYNC.COLLECTIVE R15, `(.L_x_12931) ;  /* 0x000000000f087348 */ /* 0x000fea0003c00000 */
[----:B------:R0:W1:Y:S02]  /*3430*/  SHFL.BFLY P6, R14, R13, R12, R11 ;  /* 0x0c00000c0d0e7389 */ /* 0x00006400000c000b */
[----:B01----:R-:W-:Y:S05]  /*3440*/  ENDCOLLECTIVE ;  /* 0x000000000000791b */ /* 0x003fea0003800000 */
.L_x_12931:
[----:B------:R-:W-:Y:S01]  /*3450*/  HFMA2 R12, -RZ, RZ, 0, 2.384185791015625e-07 ;  /* 0x00000004ff0c7431 */ /* 0x000fe200000001ff */
[----:B------:R-:W-:-:S04]  /*3460*/  FMNMX.FTZ R2, R0, R14, !PT ;  /* 0x0000000e00027209 */ /* 0x000fc80007810000 */
[----:B------:R-:W-:-:S07]  /*3470*/  MOV R13, R2 ;  /* 0x00000002000d7202 */ /* 0x000fce0000000f00 */
[----:B------:R-:W-:Y:S05]  /*3480*/  WARPSYNC.COLLECTIVE R15, `(.L_x_12932) ;  /* 0x000000000f087348 */ /* 0x000fea0003c00000 */
[----:B------:R0:W1:Y:S02]  /*3490*/  SHFL.BFLY P6, R14, R13, R12, R11 ;  /* 0x0c00000c0d0e7389 */ /* 0x00006400000c000b */
[----:B01----:R-:W-:Y:S05]  /*34a0*/  ENDCOLLECTIVE ;  /* 0x000000000000791b */ /* 0x003fea0003800000 */
.L_x_12932:
[----:B------:R-:W-:Y:S05]  /*34b0*/  BRA `(.L_x_12933) ;  /* 0xffffffd400b07947 */ /* 0x000fea000383ffff */
.L_x_12934:
        /* <DEDUP_REMOVED lines=12> */
.L_x_25833:


//--------------------- .text._ZN4vllm25paged_attention_v1_kernelIthLi192ELi8ELi128ELNS_18Fp8KVCacheDataTypeE1ELb1EEEvPT_PKS2_PKT0_S8_ifPKiSA_iPKfiiiSC_SC_iiiii --------------------------
	.section	.text._ZN4vllm25paged_attention_v1_kernelIthLi192ELi8ELi128ELNS_18Fp8KVCacheDataTypeE1ELb1EEEvPT_PKS2_PKT0_S8_ifPKiSA_iPKfiiiSC_SC_iiiii,"ax",@progbits
	.align	128
        .global         _ZN4vllm25paged_attention_v1_kernelIthLi192ELi8ELi128ELNS_18Fp8KVCacheDataTypeE1ELb1EEEvPT_PKS2_PKT0_S8_ifPKiSA_iPKfiiiSC_SC_iiiii
        .type           _ZN4vllm25paged_attention_v1_kernelIthLi192ELi8ELi128ELNS_18Fp8KVCacheDataTypeE1ELb1EEEvPT_PKS2_PKT0_S8_ifPKiSA_iPKfiiiSC_SC_iiiii,@function
        .size           _ZN4vllm25paged_attention_v1_kernelIthLi192ELi8ELi128ELNS_18Fp8KVCacheDataTypeE1ELb1EEEvPT_PKS2_PKT0_S8_ifPKiSA_iPKfiiiSC_SC_iiiii,(.L_x_25834 - _ZN4vllm25paged_attention_v1_kernelIthLi192ELi8ELi128ELNS_18Fp8KVCacheDataTypeE1ELb1EEEvPT_PKS2_PKT0_S8_ifPKiSA_iPKfiiiSC_SC_iiiii)
        .other          _ZN4vllm25paged_attention_v1_kernelIthLi192ELi8ELi128ELNS_18Fp8KVCacheDataTypeE1ELb1EEEvPT_PKS2_PKT0_S8_ifPKiSA_iPKfiiiSC_SC_iiiii,@"STO_CUDA_ENTRY STV_DEFAULT"
_ZN4vllm25paged_attention_v1_kernelIthLi192ELi8ELi128ELNS_18Fp8KVCacheDataTypeE1ELb1EEEvPT_PKS2_PKT0_S8_ifPKiSA_iPKfiiiSC_SC_iiiii:
.text._ZN4vllm25paged_attention_v1_kernelIthLi192ELi8ELi128ELNS_18Fp8KVCacheDataTypeE1ELb1EEEvPT_PKS2_PKT0_S8_ifPKiSA_iPKfiiiSC_SC_iiiii:
        /* <DEDUP_REMOVED lines=110> */
.L_x_12935:
        /* <DEDUP_REMOVED lines=23> */
.L_x_12939:
        /* <DEDUP_REMOVED lines=42> */
.L_x_12937:
[----:B------:R-:W-:Y:S05]  /*0af0*/  BSYNC.RECONVERGENT B6 ;  /* 0x0000000000067941 */ /* 0x000fea0003800200 */
.L_x_12936:
        /* <DEDUP_REMOVED lines=8> */
.L_x_12973:
        /* <DEDUP_REMOVED lines=39> */
.L_x_12945:
        /* <DEDUP_REMOVED lines=11> */
.L_x_12944:
[----:B------:R-:W-:Y:S05]  /*0ea0*/  BSYNC.RECONVERGENT B1 ;  /* 0x0000000000017941 */ /* 0x000fea0003800200 */
.L_x_12943:
        /* <DEDUP_REMOVED lines=13> */
.L_x_12948:
        /* <DEDUP_REMOVED lines=100> */
.L_x_12947:
[----:B------:R-:W-:Y:S05]  /*15c0*/  BSYNC.RECONVERGENT B1 ;  /* 0x0000000000017941 */ /* 0x000fea0003800200 */
.L_x_12946:
        /* <DEDUP_REMOVED lines=55> */
.L_x_12950:
[----:B------:R-:W-:Y:S05]  /*1940*/  BSYNC.RECONVERGENT B1 ;  /* 0x0000000000017941 */ /* 0x000fea0003800200 */
.L_x_12949:
        /* <DEDUP_REMOVED lines=26> */
.L_x_12942:
[----:B------:R-:W-:Y:S05]  /*1af0*/  BSYNC.RECONVERGENT B0 ;  /* 0x0000000000007941 */ /* 0x000fea0003800200 */
.L_x_12941:
        /* <DEDUP_REMOVED lines=38> */
.L_x_12955:
[----:B------:R-:W0:Y:S01]  /*1d60*/  LDS R11, [R8] ;  /* 0x00000000080b7984 */ /* 0x000e220000000800 */
[----:B------:R-:W-:-:S05]  /*1d70*/  VIADD R9, R9, 0x1 ;  /* 0x0000000109097836 */ /* 0x000fca0000000000 */
[----:B------:R-:W-:Y:S01]  /*1d80*/  ISETP.NE.AND P0, PT, R9, RZ, PT ;  /* 0x000000ff0900720c */ /* 0x000fe20003f05270 */
[----:B0-----:R-:W-:-:S05]  /*1d90*/  FMUL.FTZ R11, R11, R2 ;  /* 0x000000020b0b7220 */ /* 0x001fca0000410000 */
[----:B------:R0:W-:Y:S02]  /*1da0*/  STS [R8], R11 ;  /* 0x0000000b08007388 */ /* 0x0001e40000000800 */
[----:B0-----:R-:W-:-:S05]  /*1db0*/  IADD3 R8, PT, PT, R8, 0x200, RZ ;  /* 0x0000020008087810 */ /* 0x001fca0007ffe0ff */
[----:B------:R-:W-:Y:S05]  /*1dc0*/  @P0 BRA `(.L_x_12955) ;  /* 0xfffffffc00e40947 */ /* 0x000fea000383ffff */
.L_x_12954:
[----:B------:R-:W-:Y:S05]  /*1dd0*/  BSYNC.RECONVERGENT B1 ;  /* 0x0000000000017941 */ /* 0x000fea0003800200 */
.L_x_12953:
        /* <DEDUP_REMOVED lines=13> */
.L_x_12958:
        /* <DEDUP_REMOVED lines=52> */
.L_x_12957:
[----:B------:R-:W-:Y:S05]  /*21f0*/  BSYNC.RECONVERGENT B1 ;  /* 0x0000000000017941 */ /* 0x000fea0003800200 */
.L_x_12956:
        /* <DEDUP_REMOVED lines=31> */
.L_x_12960:
[----:B------:R-:W-:Y:S05]  /*23f0*/  BSYNC.RECONVERGENT B1 ;  /* 0x0000000000017941 */ /* 0x000fea0003800200 */
.L_x_12959:
        /* <DEDUP_REMOVED lines=14> */
.L_x_12952:
[----:B------:R-:W-:Y:S05]  /*24e0*/  BSYNC.RECONVERGENT B0 ;  /* 0x0000000000007941 */ /* 0x000fea0003800200 */
.L_x_12951:
[----:B------:R-:W-:Y:S01]  /*24f0*/  BAR.SYNC.DEFER_BLOCKING 0x0 ;  /* 0x0000000000007b1d */ /* 0x000fe20000010000 */
[----:B------:R-:W-:-:S13]  /*2500*/  ISETP.GE.AND P0, PT, R4, UR43, PT ;  /* 0x0000002b04007c0c */ /* 0x000fda000bf06270 */
[----:B------:R-:W-:Y:S05]  /*2510*/  @P0 BRA `(.L_x_12961) ;  /* 0x0000000400480947 */ /* 0x000fea0003800000 */
[----:B------:R-:W2:Y:S01]  /*2520*/  LDCU UR4, c[0x0][0x3ec] ;  /* 0x00007d80ff0477ac */ /* 0x000ea20008000800 */
[----:B------:R-:W-:Y:S01]  /*2530*/  MOV R16, R4 ;  /* 0x0000000400107202 */ /* 0x000fe20000000f00 */
[----:B--2---:R-:W-:-:S07]  /*2540*/  VIADD R17, R5, -UR4 ;  /* 0x8000000405117c36 */ /* 0x004fce0008000000 */
.L_x_12964:
        /* <DEDUP_REMOVED lines=76> */
.L_x_12963:
[----:B------:R-:W-:Y:S05]  /*2a10*/  BSYNC.RECONVERGENT B6 ;  /* 0x0000000000067941 */ /* 0x000fea0003800200 */
.L_x_12962:
[----:B------:R-:W-:-:S13]  /*2a20*/  ISETP.NE.AND P6, PT, R18, RZ, PT ;  /* 0x000000ff1200720c */ /* 0x000fda0003fc5270 */
[----:B------:R-:W-:Y:S05]  /*2a30*/  @!P6 BRA `(.L_x_12964) ;  /* 0xfffffff800c4e947 */ /* 0x000fea000383ffff */
.L_x_12961:
        /* <DEDUP_REMOVED lines=42> */
.L_x_12966:
[----:B------:R-:W-:Y:S05]  /*2ce0*/  BSYNC.RECONVERGENT B0 ;  /* 0x0000000000007941 */ /* 0x000fea0003800200 */
.L_x_12965:
        /* <DEDUP_REMOVED lines=22> */
.L_x_12968:
[----:B------:R-:W-:Y:S05]  /*2e50*/  BSYNC.RECONVERGENT B0 ;  /* 0x0000000000007941 */ /* 0x000fea0003800200 */
.L_x_12967:
        /* <DEDUP_REMOVED lines=29> */
.L_x_12938:
        /* <DEDUP_REMOVED lines=16> */
.L_x_12969:
[----:B------:R-:W-:Y:S05]  /*3130*/  EXIT ;  /* 0x000000000000794d */ /* 0x000fea0003800000 */
.L_x_12940:
[----:B------:R-:W-:Y:S02]  /*3140*/  HFMA2 R12, -RZ, RZ, 0, 9.5367431640625e-07 ;  /* 0x00000010ff0c7431 */ /* 0x000fe400000001ff */
[----:B------:R-:W-:Y:S01]  /*3150*/  IMAD.MOV.U32 R11, RZ, RZ, 0x1f ;  /* 0x0000001fff0b7424 */ /* 0x000fe200078e00ff */
[----:B------:R-:W-:-:S07]  /*3160*/  MOV R15, 0xffffffff ;  /* 0xffffffff000f7802 */ /* 0x000fce0000000f00 */
[----:B------:R-:W-:Y:S05]  /*3170*/  WARPSYNC.COLLECTIVE R15, `(.L_x_12970) ;  /* 0x000000000f087348 */ /* 0x000fea0003c00000 */
[----:B------:R0:W1:Y:S02]  /*3180*/  SHFL.BFLY P6, R14, R13, R12, R11 ;  /* 0x0c00000c0d0e7389 */ /* 0x00006400000c000b */
[----:B01----:R-:W-:Y:S05]  /*3190*/  ENDCOLLECTIVE ;  /* 0x000000000000791b */ /* 0x003fea0003800000 */
.L_x_12970:
[----:B------:R-:W-:Y:S01]  /*31a0*/  IMAD.MOV.U32 R12, RZ, RZ, 0x8 ;  /* 0x00000008ff0c7424 */ /* 0x000fe200078e00ff */
[----:B------:R-:W-:-:S04]  /*31b0*/  FMNMX.FTZ R0, R14, -3.40282346638528859812e+38, !PT ;  /* 0xff7fffff0e007809 */ /* 0x000fc80007810000 */
[----:B------:R-:W-:-:S07]  /*31c0*/  MOV R13, R0 ;  /* 0x00000000000d7202 */ /* 0x000fce0000000f00 */
[----:B------:R-:W-:Y:S05]  /*31d0*/  WARPSYNC.COLLECTIVE R15, `(.L_x_12971) ;  /* 0x000000000f087348 */ /* 0x000fea0003c00000 */
[----:B------:R0:W1:Y:S02]  /*31e0*/  SHFL.BFLY P6, R14, R13, R12, R11 ;  /* 0x0c00000c0d0e7389 */ /* 0x00006400000c000b */
[----:B01----:R-:W-:Y:S05]  /*31f0*/  ENDCOLLECTIVE ;  /* 0x000000000000791b */ /* 0x003fea0003800000 */
.L_x_12971:
[----:B------:R-:W-:Y:S01]  /*3200*/  HFMA2 R12, -RZ, RZ, 0, 2.384185791015625e-07 ;  /* 0x00000004ff0c7431 */ /* 0x000fe200000001ff */
[----:B------:R-:W-:-:S04]  /*3210*/  FMNMX.FTZ R2, R0, R14, !PT ;  /* 0x0000000e00027209 */ /* 0x000fc80007810000 */
[----:B------:R-:W-:-:S07]  /*3220*/  MOV R13, R2 ;  /* 0x00000002000d7202 */ /* 0x000fce0000000f00 */
[----:B------:R-:W-:Y:S05]  /*3230*/  WARPSYNC.COLLECTIVE R15, `(.L_x_12972) ;  /* 0x000000000f087348 */ /* 0x000fea0003c00000 */
[----:B------:R0:W1:Y:S02]  /*3240*/  SHFL.BFLY P6, R14, R13, R12, R11 ;  /* 0x0c00000c0d0e7389 */ /* 0x00006400000c000b */
[----:B01----:R-:W-:Y:S05]  /*3250*/  ENDCOLLECTIVE ;  /* 0x000000000000791b */ /* 0x003fea0003800000 */
.L_x_12972:
[----:B------:R-:W-:Y:S05]  /*3260*/  BRA `(.L_x_12973) ;  /* 0xffffffd800447947 */ /* 0x000fea000383ffff */
.L_x_12974:
        /* <DEDUP_REMOVED lines=9> */
.L_x_25834:


//--------------------- .text._ZN4vllm25paged_attention_v1_kernelIthLi128ELi8ELi128ELNS_18Fp8KVCacheDataTypeE1ELb1EEEvPT_PKS2_PKT0_S8_ifPKiSA_iPKfiiiSC_SC_iiiii --------------------------
	.section	.text._ZN4vllm25paged_attention_v1_kernelIthLi128ELi8ELi128ELNS_18Fp8KVCacheDataTypeE1ELb1EEEvPT_PKS2_PKT0_S8_ifPKiSA_iPKfiiiSC_SC_iiiii,"ax",@progbits
	.align	128
        .global         _ZN4vllm25paged_attention_v1_kernelIthLi128ELi8ELi128ELNS_18Fp8KVCacheDataTypeE1ELb1EEEvPT_PKS2_PKT0_S8_ifPKiSA_iPKfiiiSC_SC_iiiii
        .type           _ZN4vllm25paged_attention_v1_kernelIthLi128ELi8ELi128ELNS_18Fp8KVCacheDataTypeE1ELb1EEEvPT_PKS2_PKT0_S8_ifPKiSA_iPKfiiiSC_SC_iiiii,@function
        .size           _ZN4vllm25paged_attention_v1_kernelIthLi128ELi8ELi128ELNS_18Fp8KVCacheDataTypeE1ELb1EEEvPT_PKS2_PKT0_S8_ifPKiSA_iPKfiiiSC_SC_iiiii,(.L_x_25835 - _ZN4vllm25paged_attention_v1_kernelIthLi128ELi8ELi128ELNS_18Fp8KVCacheDataTypeE1ELb1EEEvPT_PKS2_PKT0_S8_ifPKiSA_iPKfiiiSC_SC_iiiii)
        .other          _ZN4vllm25paged_attention_v1_kernelIthLi128ELi8ELi128ELNS_18Fp8KVCacheDataTypeE1ELb1EEEvPT_PKS2_PKT0_S8_ifPKiSA_iPKfiiiSC_SC_iiiii,@"STO_CUDA_ENTRY STV_DEFAULT"
_ZN4vllm25paged_attention_v1_kernelIthLi128ELi8ELi128ELNS_18Fp8KVCacheDataTypeE1ELb1EEEvPT_PKS2_PKT0_S8_ifPKiSA_iPKfiiiSC_SC_iiiii:
.text._ZN4vllm25paged_attention_v1_kernelIthLi128ELi8ELi128ELNS_18Fp8KVCacheDataTypeE1ELb1EEEvPT_PKS2_PKT0_S8_ifPKiSA_iPKfiiiSC_SC_iiiii:
        /* <DEDUP_REMOVED lines=110> */
.L_x_12975:
        /* <DEDUP_REMOVED lines=23> */
.L_x_12979:
        /* <DEDUP_REMOVED lines=42> */
.L_x_12977:
[----:B------:R-:W-:Y:S05]  /*0af0*/  BSYNC.RECONVERGENT B6 ;  /* 0x0000000000067941 */ /* 0x000fea0003800200 */
.L_x_12976:
        /* <DEDUP_REMOVED lines=8> */
.L_x_13017:
        /* <DEDUP_REMOVED lines=39> */
.L_x_12985:
        /* <DEDUP_REMOVED lines=11> */
.L_x_12984:
[----:B------:R-:W-:Y:S05]  /*0ea0*/  BSYNC.RECONVERGENT B1 ;  /* 0x0000000000017941 */ /* 0x000fea0003800200 */
.L_x_12983:
        /* <DEDUP_REMOVED lines=13> */
.L_x_12988:
        /* <DEDUP_REMOVED lines=100> */
.L_x_12987:
[----:B------:R-:W-:Y:S05]  /*15c0*/  BSYNC.RECONVERGENT B1 ;  /* 0x0000000000017941 */ /* 0x000fea0003800200 */
.L_x_12986:
        /* <DEDUP_REMOVED lines=55> */
.L_x_12990:
[----:B------:R-:W-:Y:S05]  /*1940*/  BSYNC.RECONVERGENT B1 ;  /* 0x0000000000017941 */ /* 0x000fea0003800200 */
.L_x_12989:
        /* <DEDUP_REMOVED lines=26> */
.L_x_12982:
[----:B------:R-:W-:Y:S05]  /*1af0*/  BSYNC.RECONVERGENT B0 ;  /* 0x0000000000007941 */ /* 0x000fea0003800200 */
.L_x_12981:
        /* <DEDUP_REMOVED lines=38> */
.L_x_12995:
[----:B------:R-:W0:Y:S01]  /*1d60*/  LDS R11, [R8] ;  /* 0x00000000080b7984 */ /* 0x000e220000000800 */
[----:B------:R-:W-:-:S05]  /*1d70*/  VIADD R9, R9, 0x1 ;  /* 0x0000000109097836 */ /* 0x000fca0000000000 */
[----:B------:R-:W-:Y:S01]  /*1d80*/  ISETP.NE.AND P0, PT, R9, RZ, PT ;  /* 0x000000ff0900720c */ /* 0x000fe20003f05270 */
[----:B0-----:R-:W-:-:S05]  /*1d90*/  FMUL.FTZ R11, R11, R2 ;  /* 0x000000020b0b7220 */ /* 0x001fca0000410000 */
[----:B------:R0:W-:Y:S02]  /*1da0*/  STS [R8], R11 ;  /* 0x0000000b08007388 */ /* 0x0001e40000000800 */
[----:B0-----:R-:W-:-:S05]  /*1db0*/  IADD3 R8, PT, PT, R8, 0x200, RZ ;  /* 0x0000020008087810 */ /* 0x001fca0007ffe0ff */
[----:B------:R-:W-:Y:S05]  /*1dc0*/  @P0 BRA `(.L_x_12995) ;  /* 0xfffffffc00e40947 */ /* 0x000fea000383ffff */
.L_x_12994:
[----:B------:R-:W-:Y:S05]  /*1dd0*/  BSYNC.RECONVERGENT B1 ;  /* 0x0000000000017941 */ /* 0x000fea0003800200 */
.L_x_12993:
        /* <DEDUP_REMOVED lines=13> */
.L_x_12998:
        /* <DEDUP_REMOVED lines=52> */
.L_x_12997:
[----:B------:R-:W-:Y:S05]  /*21f0*/  BSYNC.RECONVERGENT B1 ;  /* 0x0000000000017941 */ /* 0x000fea0003800200 */
.L_x_12996:
        /* <DEDUP_REMOVED lines=31> */
.L_x_13000:
[----:B------:R-:W-:Y:S05]  /*23f0*/  BSYNC.RECONVERGENT B1 ;  /* 0x0000000000017941 */ /* 0x000fea0003800200 */
.L_x_12999:
        /* <DEDUP_REMOVED lines=14> */
.L_x_12992:
[----:B------:R-:W-:Y:S05]  /*24e0*/  BSYNC.RECONVERGENT B0 ;  /* 0x0000000000007941 */ /* 0x000fea0003800200 */
.L_x_12991:
[----:B------:R-:W-:Y:S01]  /*24f0*/  BAR.SYNC.DEFER_BLOCKING 0x0 ;  /* 0x0000000000007b1d */ /* 0x000fe20000010000 */
[----:B------:R-:W-:-:S13]  /*2500*/  ISETP.GE.AND P0, PT, R4, UR43, PT ;  /* 0x0000002b04007c0c */ /* 0x000fda000bf06270 */
[----:B------:R-:W-:Y:S05]  /*2510*/  @P0 BRA `(.L_x_13001) ;  /* 0x0000000400480947 */ /* 0x000fea0003800000 */
[----:B------:R-:W2:Y:S01]  /*2520*/  LDCU UR4, c[0x0][0x3ec] ;  /* 0x00007d80ff0477ac */ /* 0x000ea20008000800 */
[----:B------:R-:W-:Y:S01]  /*2530*/  MOV R16, R4 ;  /* 0x0000000400107202 */ /* 0x000fe20000000f00 */
[----:B--2---:R-:W-:-:S07]  /*2540*/  VIADD R17, R5, -UR4 ;  /* 0x8000000405117c36 */ /* 0x004fce0008000000 */
.L_x_13004:
        /* <DEDUP_REMOVED lines=76> */
.L_x_13003:
[----:B------:R-:W-:Y:S05]  /*2a10*/  BSYNC.RECONVERGENT B6 ;  /* 0x0000000000067941 */ /* 0x000fea0003800200 */
.L_x_13002:
[----:B------:R-:W-:-:S13]  /*2a20*/  ISETP.NE.AND P6, PT, R18, RZ, PT ;  /* 0x000000ff1200720c */ /* 0x000fda0003fc5270 */
[----:B------:R-:W-:Y:S05]  /*2a30*/  @!P6 BRA `(.L_x_13004) ;  /* 0xfffffff800c4e947 */ /* 0x000fea000383ffff */
.L_x_13001:
        /* <DEDUP_REMOVED lines=26> */
.L_x_13006:
[----:B------:R-:W-:Y:S05]  /*2be0*/  BSYNC.RECONVERGENT B0 ;  /* 0x0000000000007941 */ /* 0x000fea0003800200 */
.L_x_13005:
        /* <DEDUP_REMOVED lines=16> */
.L_x_13008:
[----:B------:R-:W-:Y:S05]  /*2cf0*/  BSYNC.RECONVERGENT B0 ;  /* 0x0000000000007941 */ /* 0x000fea0003800200 */
.L_x_13007:
        /* <DEDUP_REMOVED lines=12> */
.L_x_13010:
[----:B------:R-:W-:Y:S05]  /*2dc0*/  BSYNC.RECONVERGENT B0 ;  /* 0x0000000000007941 */ /* 0x000fea0003800200 */
.L_x_13009:
        /* <DEDUP_REMOVED lines=16> */
.L_x_13012:
[----:B------:R-:W-:Y:S05]  /*2ed0*/  BSYNC.RECONVERGENT B0 ;  /* 0x0000000000007941 */ /* 0x000fea0003800200 */
.L_x_13011:
        /* <DEDUP_REMOVED lines=24> */
.L_x_12978:
        /* <DEDUP_REMOVED lines=16> */
.L_x_13013:
[----:B------:R-:W-:Y:S05]  /*3160*/  EXIT ;  /* 0x000000000000794d */ /* 0x000fea0003800000 */
.L_x_12980:
[----:B------:R-:W-:Y:S02]  /*3170*/  HFMA2 R12, -RZ, RZ, 0, 9.5367431640625e-07 ;  /* 0x00000010ff0c7431 */ /* 0x000fe400000001ff */
[----:B------:R-:W-:Y:S01]  /*3180*/  IMAD.MOV.U32 R11, RZ, RZ, 0x1f ;  /* 0x0000001fff0b7424 */ /* 0x000fe200078e00ff */
[----:B------:R-:W-:-:S07]  /*3190*/  MOV R15, 0xffffffff ;  /* 0xffffffff000f7802 */ /* 0x000fce0000000f00 */
[----:B------:R-:W-:Y:S05]  /*31a0*/  WARPSYNC.COLLECTIVE R15, `(.L_x_13014) ;  /* 0x000000000f087348 */ /* 0x000fea0003c00000 */
[----:B------:R0:W1:Y:S02]  /*31b0*/  SHFL.BFLY P6, R14, R13, R12, R11 ;  /* 0x0c00000c0d0e7389 */ /* 0x00006400000c000b */
[----:B01----:R-:W-:Y:S05]  /*31c0*/  ENDCOLLECTIVE ;  /* 0x000000000000791b */ /* 0x003fea0003800000 */
.L_x_13014:
[----:B------:R-:W-:Y:S01]  /*31d0*/  IMAD.MOV.U32 R12, RZ, RZ, 0x8 ;  /* 0x00000008ff0c7424 */ /* 0x000fe200078e00ff */
[----:B------:R-:W-:-:S04]  /*31e0*/  FMNMX.FTZ R0, R14, -3.40282346638528859812e+38, !PT ;  /* 0xff7fffff0e007809 */ /* 0x000fc80007810000 */
[----:B------:R-:W-:-:S07]  /*31f0*/  MOV R13, R0 ;  /* 0x00000000000d7202 */ /* 0x000fce0000000f00 */
[----:B------:R-:W-:Y:S05]  /*3200*/  WARPSYNC.COLLECTIVE R15, `(.L_x_13015) ;  /* 0x000000000f087348 */ /* 0x000fea0003c00000 */
[----:B------:R0:W1:Y:S02]  /*3210*/  SHFL.BFLY P6, R14, R13, R12, R11 ;  /* 0x0c00000c0d0e7389 */ /* 0x00006400000c000b */
[----:B01----:R-:W-:Y:S05]  /*3220*/  ENDCOLLECTIVE ;  /* 0x000000000000791b */ /* 0x003fea0003800000 */
.L_x_13015:
[----:B------:R-:W-:Y:S01]  /*3230*/  HFMA2 R12, -RZ, RZ, 0, 2.384185791015625e-07 ;  /* 0x00000004ff0c7431 */ /* 0x000fe200000001ff */
[----:B------:R-:W-:-:S04]  /*3240*/  FMNMX.FTZ R2, R0, R14, !PT ;  /* 0x0000000e00027209 */ /* 0x000fc80007810000 */
[----:B------:R-:W-:-:S07]  /*3250*/  MOV R13, R2 ;  /* 0x00000002000d7202 */ /* 0x000fce0000000f00 */
[----:B------:R-:W-:Y:S05]  /*3260*/  WARPSYNC.COLLECTIVE R15, `(.L_x_13016) ;  /* 0x000000000f087348 */ /* 0x000fea0003c00000 */
[----:B------:R0:W1:Y:S02]  /*3270*/  SHFL.BFLY P6, R14, R13, R12, R11 ;  /* 0x0c00000c0d0e7389 */ /* 0x00006400000c000b */
[----:B01----:R-:W-:Y:S05]  /*3280*/  ENDCOLLECTIVE ;  /* 0x000000000000791b */ /* 0x003fea0003800000 */
.L_x_13016:
[----:B------:R-:W-:Y:S05]  /*3290*/  BRA `(.L_x_13017) ;  /* 0xffffffd800387947 */ /* 0x000fea000383ffff */
.L_x_13018:
        /* <DEDUP_REMOVED lines=14> */
.L_x_25835:


//--------------------- .text._ZN4vllm25paged_attention_v1_kernelIthLi120ELi8ELi128ELNS_18Fp8KVCacheDataTypeE1ELb1EEEvPT_PKS2_PKT0_S8_ifPKiSA_iPKfiiiSC_SC_iiiii --------------------------
	.section	.text._ZN4vllm25paged_attention_v1_kernelIthLi120ELi8ELi128ELNS_18Fp8KVCacheDataTypeE1ELb1EEEvPT_PKS2_PKT0_S8_ifPKiSA_iPKfiiiSC_SC_iiiii,"ax",@progbits
	.align	128
        .global         _ZN4vllm25paged_attention_v1_kernelIthLi120ELi8ELi128ELNS_18Fp8KVCacheDataTypeE1ELb1EEEvPT_PKS2_PKT0_S8_ifPKiSA_iPKfiiiSC_SC_iiiii
        .type           _ZN4vllm25paged_attention_v1_kernelIthLi120ELi8ELi128ELNS_18Fp8KVCacheDataTypeE1ELb1EEEvPT_PKS2_PKT0_S8_ifPKiSA_iPKfiiiSC_SC_iiiii,@function
        .size           _ZN4vllm25paged_attention_v1_kernelIthLi120ELi8ELi128ELNS_18Fp8KVCacheDataTypeE1ELb1EEEvPT_PKS2_PKT0_S8_ifPKiSA_iPKfiiiSC_SC_iiiii,(.L_x_25836 - _ZN4vllm25paged_attention_v1_kernelIthLi120ELi8ELi128ELNS_18Fp8KVCacheDataTypeE1ELb1EEEvPT_PKS2_PKT0_S8_ifPKiSA_iPKfiiiSC_SC_iiiii)
        .other          _ZN4vllm25paged_attention_v1_kernelIthLi120ELi8ELi128ELNS_18Fp8KVCacheDataTypeE1ELb1EEEvPT_PKS2_PKT0_S8_ifPKiSA_iPKfiiiSC_SC_iiiii,@"STO_CUDA_ENTRY STV_DEFAULT"
_ZN4vllm25paged_attention_v1_kernelIthLi120ELi8ELi128ELNS_18Fp8KVCacheDataTypeE1ELb1EEEvPT_PKS2_PKT0_S8_ifPKiSA_iPKfiiiSC_SC_iiiii:
.text._ZN4vllm25paged_attention_v1_kernelIthLi120ELi8ELi128ELNS_18Fp8KVCacheDataTypeE1ELb1EEEvPT_PKS2_PKT0_S8_ifPKiSA_iPKfiiiSC_SC_iiiii:
        /* <DEDUP_REMOVED lines=114> */
.L_x_13019:
        /* <DEDUP_REMOVED lines=23> */
.L_x_13023:
        /* <DEDUP_REMOVED lines=42> */
.L_x_13021:
[----:B------:R-:W-:Y:S05]  /*0b30*/  BSYNC.RECONVERGENT B6 ;  /* 0x0000000000067941 */ /* 0x000fea0003800200 */
.L_x_13020:
        /* <DEDUP_REMOVED lines=8> */
.L_x_13061:
        /* <DEDUP_REMOVED lines=39> */
.L_x_13029:
        /* <DEDUP_REMOVED lines=11> */
.L_x_13028:
[----:B------:R-:W-:Y:S05]  /*0ee0*/  BSYNC.RECONVERGENT B1 ;  /* 0x0000000000017941 */ /* 0x000fea0003800200 */
.L_x_13027:
        /* <DEDUP_REMOVED lines=13> */
.L_x_13032:
        /* <DEDUP_REMOVED lines=100> */
.L_x_13031:
[----:B------:R-:W-:Y:S05]  /*1600*/  BSYNC.RECONVERGENT B1 ;  /* 0x0000000000017941 */ /* 0x000fea0003800200 */
.L_x_13030:
        /* <DEDUP_REMOVED lines=55> */
.L_x_13034:
[----:B------:R-:W-:Y:S05]  /*1980*/  BSYNC.RECONVERGENT B1 ;  /* 0x0000000000017941 */ /* 0x000fea0003800200 */
.L_x_13033:
        /* <DEDUP_REMOVED lines=26> */
.L_x_13026:
[----:B------:R-:W-:Y:S05]  /*1b30*/  BSYNC.RECONVERGENT B0 ;  /* 0x0000000000007941 */ /* 0x000fea0003800200 */
.L_x_13025:
        /* <DEDUP_REMOVED lines=38> */
.L_x_13039:
[----:B------:R-:W0:Y:S01]  /*1da0*/  LDS R11, [R8] ;  /* 0x00000000080b7984 */ /* 0x000e220000000800 */
[----:B------:R-:W-:-:S05]  /*1db0*/  VIADD R9, R9, 0x1 ;  /* 0x0000000109097836 */ /* 0x000fca0000000000 */
[----:B------:R-:W-:Y:S01]  /*1dc0*/  ISETP.NE.AND P0, PT, R9, RZ, PT ;  /* 0x000000ff0900720c */ /* 0x000fe20003f05270 */
[----:B0-----:R-:W-:-:S05]  /*1dd0*/  FMUL.FTZ R11, R11, R2 ;  /* 0x000000020b0b7220 */ /* 0x001fca0000410000 */
[----:B------:R0:W-:Y:S02]  /*1de0*/  STS [R8], R11 ;  /* 0x0000000b08007388 */ /* 0x0001e40000000800 */
[----:B0-----:R-:W-:-:S05]  /*1df0*/  IADD3 R8, PT, PT, R8, 0x200, RZ ;  /* 0x0000020008087810 */ /* 0x001fca0007ffe0ff */
[----:B------:R-:W-:Y:S05]  /*1e00*/  @P0 BRA `(.L_x_13039) ;  /* 0xfffffffc00e40947 */ /* 0x000fea000383ffff */
.L_x_13038:
[----:B------:R-:W-:Y:S05]  /*1e10*/  BSYNC.RECONVERGENT B1 ;  /* 0x0000000000017941 */ /* 0x000fea0003800200 */
.L_x_13037:
        /* <DEDUP_REMOVED lines=13> */
.L_x_13042:
        /* <DEDUP_REMOVED lines=52> */
.L_x_13041:
[----:B------:R-:W-:Y:S05]  /*2230*/  BSYNC.RECONVERGENT B1 ;  /* 0x0000000000017941 */ /* 0x000fea0003800200 */
.L_x_13040:
        /* <DEDUP_REMOVED lines=31> */
.L_x_13044:
[----:B------:R-:W-:Y:S05]  /*2430*/  BSYNC.RECONVERGENT B1 ;  /* 0x0000000000017941 */ /* 0x000fea0003800200 */
.L_x_13043:
        /* <DEDUP_REMOVED lines=14> */
.L_x_13036:
[----:B------:R-:W-:Y:S05]  /*2520*/  BSYNC.RECONVERGENT B0 ;  /* 0x0000000000007941 */ /* 0x000fea0003800200 */
.L_x_13035:
[----:B------:R-:W-:Y:S01]  /*2530*/  BAR.SYNC.DEFER_BLOCKING 0x0 ;  /* 0x0000000000007b1d */ /* 0x000fe20000010000 */
[----:B------:R-:W-:-:S13]  /*2540*/  ISETP.GE.AND P0, PT, R4, UR43, PT ;  /* 0x0000002b04007c0c */ /* 0x000fda000bf06270 */
[----:B------:R-:W-:Y:S05]  /*2550*/  @P0 BRA `(.L_x_13045) ;  /* 0x0000000400480947 */ /* 0x000fea0003800000 */
[----:B------:R-:W2:Y:S01]  /*2560*/  LDCU UR4, c[0x0][0x3ec] ;  /* 0x00007d80ff0477ac */ /* 0x000ea20008000800 */
[----:B------:R-:W-:Y:S01]  /*2570*/  MOV R16, R4 ;  /* 0x0000000400107202 */ /* 0x000fe20000000f00 */
[----:B--2---:R-:W-:-:S07]  /*2580*/  VIADD R17, R5, -UR4 ;  /* 0x8000000405117c36 */ /* 0x004fce0008000000 */
.L_x_13048:
        /* <DEDUP_REMOVED lines=76> */
.L_x_13047:
[----:B------:R-:W-:Y:S05]  /*2a50*/  BSYNC.RECONVERGENT B6 ;  /* 0x0000000000067941 */ /* 0x000fea0003800200 */
.L_x_13046:
[----:B------:R-:W-:-:S13]  /*2a60*/  ISETP.NE.AND P6, PT, R18, RZ, PT ;  /* 0x000000ff1200720c */ /* 0x000fda0003fc5270 */
[----:B------:R-:W-:Y:S05]  /*2a70*/  @!P6 BRA `(.L_x_13048) ;  /* 0xfffffff800c4e947 */ /* 0x000fea000383ffff */
.L_x_13045:
        /* <DEDUP_REMOVED lines=27> */
.L_x_13050:
[----:B------:R-:W-:Y:S05]  /*2c30*/  BSYNC.RECONVERGENT B0 ;  /* 0x0000000000007941 */ /* 0x000fea0003800200 */
.L_x_13049:
        /* <DEDUP_REMOVED lines=12> */
.L_x_13052:
[----:B------:R-:W-:Y:S05]  /*2d00*/  BSYNC.RECONVERGENT B0 ;  /* 0x0000000000007941 */ /* 0x000fea0003800200 */
.L_x_13051:
        /* <DEDUP_REMOVED lines=8> */
.L_x_13054:
[----:B------:R-:W-:Y:S05]  /*2d90*/  BSYNC.RECONVERGENT B0 ;  /* 0x0000000000007941 */ /* 0x000fea0003800200 */
.L_x_13053:
        /* <DEDUP_REMOVED lines=12> */
.L_x_13056:
[----:B------:R-:W-:Y:S05]  /*2e60*/  BSYNC.RECONVERGENT B0 ;  /* 0x0000000000007941 */ /* 0x000fea0003800200 */
.L_x_13055:
        /* <DEDUP_REMOVED lines=25> */
.L_x_13022:
        /* <DEDUP_REMOVED lines=16> */
.L_x_13057:
[----:B------:R-:W-:Y:S05]  /*3100*/  EXIT ;  /* 0x000000000000794d */ /* 0x000fea0003800000 */
.L_x_13024:
[----:B------:R-:W-:Y:S02]  /*3110*/  HFMA2 R12, -RZ, RZ, 0, 9.5367431640625e-07 ;  /* 0x00000010ff0c7431 */ /* 0x000fe400000001ff */
[----:B------:R-:W-:Y:S01]  /*3120*/  IMAD.MOV.U32 R11, RZ, RZ, 0x1f ;  /* 0x0000001fff0b7424 */ /* 0x000fe200078e00ff */
[----:B------:R-:W-:-:S07]  /*3130*/  MOV R15, 0xffffffff ;  /* 0xffffffff000f7802 */ /* 0x000fce0000000f00 */
[----:B------:R-:W-:Y:S05]  /*3140*/  WARPSYNC.COLLECTIVE R15, `(.L_x_13058) ;  /* 0x000000000f087348 */ /* 0x000fea0003c00000 */
[----:B------:R0:W1:Y:S02]  /*3150*/  SHFL.BFLY P6, R14, R13, R12, R11 ;  /* 0x0c00000c0d0e7389 */ /* 0x00006400000c000b */
[----:B01----:R-:W-:Y:S05]  /*3160*/  ENDCOLLECTIVE ;  /* 0x000000000000791b */ /* 0x003fea0003800000 */
.L_x_13058:
[----:B------:R-:W-:Y:S01]  /*3170*/  IMAD.MOV.U32 R12, RZ, RZ, 0x8 ;  /* 0x00000008ff0c7424 */ /* 0x000fe200078e00ff */
[----:B------:R-:W-:-:S04]  /*3180*/  FMNMX.FTZ R0, R14, -3.40282346638528859812e+38, !PT ;  /* 0xff7fffff0e007809 */ /* 0x000fc80007810000 */
[----:B------:R-:W-:-:S07]  /*3190*/  MOV R13, R0 ;  /* 0x00000000000d7202 */ /* 0x000fce0000000f00 */
[----:B------:R-:W-:Y:S05]  /*31a0*/  WARPSYNC.COLLECTIVE R15, `(.L_x_13059) ;  /* 0x000000000f087348 */ /* 0x000fea0003c00000 */
[----:B------:R0:W1:Y:S02]  /*31b0*/  SHFL.BFLY P6, R14, R13, R12, R11 ;  /* 0x0c00000c0d0e7389 */ /* 0x00006400000c000b */
[----:B01----:R-:W-:Y:S05]  /*31c0*/  ENDCOLLECTIVE ;  /* 0x000000000000791b */ /* 0x003fea0003800000 */
.L_x_13059:
[----:B------:R-:W-:Y:S01]  /*31d0*/  HFMA2 R12, -RZ, RZ, 0, 2.384185791015625e-07 ;  /* 0x00000004ff0c7431 */ /* 0x000fe200000001ff */
[----:B------:R-:W-:-:S04]  /*31e0*/  FMNMX.FTZ R2, R0, R14, !PT ;  /* 0x0000000e00027209 */ /* 0x000fc80007810000 */
[----:B------:R-:W-:-:S07]  /*31f0*/  MOV R13, R2 ;  /* 0x00000002000d7202 */ /* 0x000fce0000000f00 */
[----:B------:R-:W-:Y:S05]  /*3200*/  WARPSYNC.COLLECTIVE R15, `(.L_x_13060) ;  /* 0x000000000f087348 */ /* 0x000fea0003c00000 */
[----:B------:R0:W1:Y:S02]  /*3210*/  SHFL.BFLY P6, R14, R13, R12, R11 ;  /* 0x0c00000c0d0e7389 */ /* 0x00006400000c000b */
[----:B01----:R-:W-:Y:S05]  /*3220*/  ENDCOLLECTIVE ;  /* 0x000000000000791b */ /* 0x003fea0003800000 */
.L_x_13060:
[----:B------:R-:W-:Y:S05]  /*3230*/  BRA `(.L_x_13061) ;  /* 0xffffffd800607947 */ /* 0x000fea000383ffff */
.L_x_13062:
        /* <DEDUP_REMOVED lines=12> */
.L_x_25836:


//--------------------- .text._ZN4vllm25paged_attention_v1_kernelIthLi112ELi8ELi128ELNS_18Fp8KVCacheDataTypeE1ELb1EEEvPT_PKS2_PKT0_S8_ifPKiSA_iPKfiiiSC_SC_iiiii --------------------------
	.section	.text._ZN4vllm25paged_attention_v1_kernelIthLi112ELi8ELi128ELNS_18Fp8KVCacheDataTypeE1ELb1EEEvPT_PKS2_PKT0_S8_ifPKiSA_iPKfiiiSC_SC_iiiii,"ax",@progbits
	.align	128
        .global         _ZN4vllm25paged_attention_v1_kernelIthLi112ELi8ELi128ELNS_18Fp8KVCacheDataTypeE1ELb1EEEvPT_PKS2_PKT0_S8_ifPKiSA_iPKfiiiSC_SC_iiiii
        .type           _ZN4vllm25paged_attention_v1_kernelIthLi112ELi8ELi128ELNS_18Fp8KVCacheDataTypeE1ELb1EEEvPT_PKS2_PKT0_S8_ifPKiSA_iPKfiiiSC_SC_iiiii,@function
        .size           _ZN4vllm25paged_attention_v1_kernelIthLi112ELi8ELi128ELNS_18Fp8KVCacheDataTypeE1ELb1EEEvPT_PKS2_PKT0_S8_ifPKiSA_iPKfiiiSC_SC_iiiii,(.L_x_25837 - _ZN4vllm25paged_attention_v1_kernelIthLi112ELi8ELi128ELNS_18Fp8KVCacheDataTypeE1ELb1EEEvPT_PKS2_PKT0_S8_ifPKiSA_iPKfiiiSC_SC_iiiii)
        .other          _ZN4vllm25paged_attention_v1_kernelIthLi112ELi8ELi128ELNS_18Fp8KVCacheDataTypeE1ELb1EEEvPT_PKS2_PKT0_S8_ifPKiSA_iPKfiiiSC_SC_iiiii,@"STO_CUDA_ENTRY STV_DEFAULT"
_ZN4vllm25paged_attention_v1_kernelIthLi112ELi8ELi128ELNS_18Fp8KVCacheDataTypeE1ELb1EEEvPT_PKS2_PKT0_S8_ifPKiSA_iPKfiiiSC_SC_iiiii:
.text._ZN4vllm25paged_attention_v1_kernelIthLi112ELi8ELi128ELNS_18Fp8KVCacheDataTypeE1ELb1EEEvPT_PKS2_PKT0_S8_ifPKiSA_iPKfiiiSC_SC_iiiii:
        /* <DEDUP_REMOVED lines=114> */
.L_x_13063:
        /* <DEDUP_REMOVED lines=23> */
.L_x_13067:
        /* <DEDUP_REMOVED lines=42> */
.L_x_13065:
[----:B------:R-:W-:Y:S05]  /*0b30*/  BSYNC.RECONVERGENT B6 ;  /* 0x0000000000067941 */ /* 0x000fea0003800200 */
.L_x_13064:
        /* <DEDUP_REMOVED lines=8> */
.L_x_13105:
        /* <DEDUP_REMOVED lines=39> */
.L_x_13073:
        /* <DEDUP_REMOVED lines=11> */
.L_x_13072:
[----:B------:R-:W-:Y:S05]  /*0ee0*/  BSYNC.RECONVERGENT B1 ;  /* 0x0000000000017941 */ /* 0x000fea0003800200 */
.L_x_13071:
        /* <DEDUP_REMOVED lines=13> */
.L_x_13076:
        /* <DEDUP_REMOVED lines=100> */
.L_x_13075:
[----:B------:R-:W-:Y:S05]  /*1600*/  BSYNC.RECONVERGENT B1 ;  /* 0x0000000000017941 */ /* 0x000fea0003800200 */
.L_x_13074:
        /* <DEDUP_REMOVED lines=55> */
.L_x_13078:
[----:B------:R-:W-:Y:S05]  /*1980*/  BSYNC.RECONVERGENT B1 ;  /* 0x0000000000017941 */ /* 0x000fea0003800200 */
.L_x_13077:
        /* <DEDUP_REMOVED lines=26> */
.L_x_13070:
[----:B------:R-:W-:Y:S05]  /*1b30*/  BSYNC.RECONVERGENT B0 ;  /* 0x0000000000007941 */ /* 0x000fea0003800200 */
.L_x_13069:
        /* <DEDUP_REMOVED lines=38> */
.L_x_13083:
[----:B------:R-:W0:Y:S01]  /*1da0*/  LDS R11, [R8] ;  /* 0x00000000080b7984 */ /* 0x000e220000000800 */
[----:B------:R-:W-:-:S05]  /*1db0*/  VIADD R9, R9, 0x1 ;  /* 0x0000000109097836 */ /* 0x000fca0000000000 */
[----:B------:R-:W-:Y:S01]  /*1dc0*/  ISETP.NE.AND P0, PT, R9, RZ, PT ;  /* 0x000000ff0900720c */ /* 0x000fe20003f05270 */
[----:B0-----:R-:W-:-:S05]  /*1dd0*/  FMUL.FTZ R11, R11, R2 ;  /* 0x000000020b0b7220 */ /* 0x001fca0000410000 */
[----:B------:R0:W-:Y:S02]  /*1de0*/  STS [R8], R11 ;  /* 0x0000000b08007388 */ /* 0x0001e40000000800 */
[----:B0-----:R-:W-:-:S05]  /*1df0*/  IADD3 R8, PT, PT, R8, 0x200, RZ ;  /* 0x0000020008087810 */ /* 0x001fca0007ffe0ff */
[----:B------:R-:W-:Y:S05]  /*1e00*/  @P0 BRA `(.L_x_13083) ;  /* 0xfffffffc00e40947 */ /* 0x000fea000383ffff */
.L_x_13082:
[----:B------:R-:W-:Y:S05]  /*1e10*/  BSYNC.RECONVERGENT B1 ;  /* 0x0000000000017941 */ /* 0x000fea0003800200 */
.L_x_13081:
        /* <DEDUP_REMOVED lines=13> */
.L_x_13086:
        /* <DEDUP_REMOVED lines=52> */
.L_x_13085:
[----:B------:R-:W-:Y:S05]  /*2230*/  BSYNC.RECONVERGENT B1 ;  /* 0x0000000000017941 */ /* 0x000fea0003800200 */
.L_x_13084:
        /* <DEDUP_REMOVED lines=31> */
.L_x_13088:
[----:B------:R-:W-:Y:S05]  /*2430*/  BSYNC.RECONVERGENT B1 ;  /* 0x0000000000017941 */ /* 0x000fea0003800200 */
.L_x_13087:
        /* <DEDUP_REMOVED lines=14> */
.L_x_13080:
[----:B------:R-:W-:Y:S05]  /*2520*/  BSYNC.RECONVERGENT B0 ;  /* 0x0000000000007941 */ /* 0x000fea0003800200 */
.L_x_13079:
[----:B------:R-:W-:Y:S01]  /*2530*/  BAR.SYNC.DEFER_BLOCKING 0x0 ;  /* 0x0000000000007b1d */ /* 0x000fe20000010000 */
[----:B------:R-:W-:-:S13]  /*2540*/  ISETP.GE.AND P0, PT, R4, UR43, PT ;  /* 0x0000002b04007c0c */ /* 0x000fda000bf06270 */
[----:B------:R-:W-:Y:S05]  /*2550*/  @P0 BRA `(.L_x_13089) ;  /* 0x0000000400480947 */ /* 0x000fea0003800000 */
[----:B------:R-:W2:Y:S01]  /*2560*/  LDCU UR4, c[0x0][0x3ec] ;  /* 0x00007d80ff0477ac */ /* 0x000ea20008000800 */
[----:B------:R-:W-:Y:S01]  /*2570*/  MOV R16, R4 ;  /* 0x0000000400107202 */ /* 0x000fe20000000f00 */
[----:B--2---:R-:W-:-:S07]  /*2580*/  VIADD R17, R5, -UR4 ;  /* 0x8000000405117c36 */ /* 0x004fce0008000000 */
.L_x_13092:
        /* <DEDUP_REMOVED lines=76> */
.L_x_13091:
[----:B------:R-:W-:Y:S05]  /*2a50*/  BSYNC.RECONVERGENT B6 ;  /* 0x0000000000067941 */ /* 0x000fea0003800200 */
.L_x_13090:
[----:B------:R-:W-:-:S13]  /*2a60*/  ISETP.NE.AND P6, PT, R18, RZ, PT ;  /* 0x000000ff1200720c */ /* 0x000fda0003fc5270 */
[----:B------:R-:W-:Y:S05]  /*2a70*/  @!P6 BRA `(.L_x_13092) ;  /* 0xfffffff800c4e947 */ /* 0x000fea000383ffff */
.L_x_13089:
        /* <DEDUP_REMOVED lines=27> */
.L_x_13094:
[----:B------:R-:W-:Y:S05]  /*2c30*/  BSYNC.RECONVERGENT B0 ;  /* 0x0000000000007941 */ /* 0x000fea0003800200 */
.L_x_13093:
        /* <DEDUP_REMOVED lines=12> */
.L_x_13096:
[----:B------:R-:W-:Y:S05]  /*2d00*/  BSYNC.RECONVERGENT B0 ;  /* 0x0000000000007941 */ /* 0x000fea0003800200 */
.L_x_13095:
        /* <DEDUP_REMOVED lines=8> */
.L_x_13098:
[----:B------:R-:W-:Y:S05]  /*2d90*/  BSYNC.RECONVERGENT B0 ;  /* 0x0000000000007941 */ /* 0x000fea0003800200 */
.L_x_13097:
        /* <DEDUP_REMOVED lines=12> */
.L_x_13100:
[----:B------:R-:W-:Y:S05]  /*2e60*/  BSYNC.RECONVERGENT B0 ;  /* 0x0000000000007941 */ /* 0x000fea0003800200 */
.L_x_13099:
        /* <DEDUP_REMOVED lines=25> */
.L_x_13066:
        /* <DEDUP_REMOVED lines=16> */
.L_x_13101:
[----:B------:R-:W-:Y:S05]  /*3100*/  EXIT ;  /* 0x000000000000794d */ /* 0x000fea0003800000 */
.L_x_13068:
[----:B------:R-:W-:Y:S02]  /*3110*/  HFMA2 R12, -RZ, RZ, 0, 9.5367431640625e-07 ;  /* 0x00000010ff0c7431 */ /* 0x000fe400000001ff */
[----:B------:R-:W-:Y:S01]  /*3120*/  IMAD.MOV.U32 R11, RZ, RZ, 0x1f ;  /* 0x0000001fff0b7424 */ /* 0x000fe200078e00ff */
[----:B------:R-:W-:-:S07]  /*3130*/  MOV R15, 0xffffffff ;  /* 0xffffffff000f7802 */ /* 0x000fce0000000f00 */
[----:B------:R-:W-:Y:S05]  /*3140*/  WARPSYNC.COLLECTIVE R15, `(.L_x_13102) ;  /* 0x000000000f087348 */ /* 0x000fea0003c00000 */
[----:B------:R0:W1:Y:S02]  /*3150*/  SHFL.BFLY P6, R14, R13, R12, R11 ;  /* 0x0c00000c0d0e7389 */ /* 0x00006400000c000b */
[----:B01----:R-:W-:Y:S05]  /*3160*/  ENDCOLLECTIVE ;  /* 0x000000000000791b */ /* 0x003fea0003800000 */
.L_x_13102:
[----:B------:R-:W-:Y:S01]  /*3170*/  IMAD.MOV.U32 R12, RZ, RZ, 0x8 ;  /* 0x00000008ff0c7424 */ /* 0x000fe200078e00ff */
[----:B------:R-:W-:-:S04]  /*3180*/  FMNMX.FTZ R0, R14, -3.40282346638528859812e+38, !PT ;  /* 0xff7fffff0e007809 */ /* 0x000fc80007810000 */
[----:B------:R-:W-:-:S07]  /*3190*/  MOV R13, R0 ;  /* 0x00000000000d7202 */ /* 0x000fce0000000f00 */
[----:B------:R-:W-:Y:S05]  /*31a0*/  WARPSYNC.COLLECTIVE R15, `(.L_x_13103) ;  /* 0x000000000f087348 */ /* 0x000fea0003c00000 */
[----:B------:R0:W1:Y:S02]  /*31b0*/  SHFL.BFLY P6, R14, R13, R12, R11 ;  /* 0x0c00000c0d0e7389 */ /* 0x00006400000c000b */
[----:B01----:R-:W-:Y:S05]  /*31c0*/  ENDCOLLECTIVE ;  /* 0x000000000000791b */ /* 0x003fea0003800000 */
.L_x_13103:
[----:B------:R-:W-:Y:S01]  /*31d0*/  HFMA2 R12, -RZ, RZ, 0, 2.384185791015625e-07 ;  /* 0x00000004ff0c7431 */ /* 0x000fe200000001ff */
[----:B------:R-:W-:-:S04]  /*31e0*/  FMNMX.FTZ R2, R0, R14, !PT ;  /* 0x0000000e00027209 */ /* 0x000fc80007810000 */
[----:B------:R-:W-:-:S07]  /*31f0*/  MOV R13, R2 ;  /* 0x00000002000d7202 */ /* 0x000fce0000000f00 */
[----:B------:R-:W-:Y:S05]  /*3200*/  WARPSYNC.COLLECTIVE R15, `(.L_x_13104) ;  /* 0x000000000f087348 */ /* 0x000fea0003c00000 */
[----:B------:R0:W1:Y:S02]  /*3210*/  SHFL.BFLY P6, R14, R13, R12, R11 ;  /* 0x0c00000c0d0e7389 */ /* 0x00006400000c000b */
[----:B01----:R-:W-:Y:S05]  /*3220*/  ENDCOLLECTIVE ;  /* 0x000000000000791b */ /* 0x003fea0003800000 */
.L_x_13104:
[----:B------:R-:W-:Y:S05]  /*3230*/  BRA `(.L_x_13105) ;  /* 0xffffffd800607947 */ /* 0x000fea000383ffff */
.L_x_13106:
        /* <DEDUP_REMOVED lines=12> */
.L_x_25837:


//--------------------- .text._ZN4vllm25paged_attention_v1_kernelIthLi96ELi8ELi128ELNS_18Fp8KVCacheDataTypeE1ELb1EEEvPT_PKS2_PKT0_S8_ifPKiSA_iPKfiiiSC_SC_iiiii --------------------------
	.section	.text._ZN4vllm25paged_attention_v1_kernelIthLi96ELi8ELi128ELNS_18Fp8KVCacheDataTypeE1ELb1EEEvPT_PKS2_PKT0_S8_ifPKiSA_iPKfiiiSC_SC_iiiii,"ax",@progbits
	.align	128
        .global         _ZN4vllm25paged_attention_v1_kernelIthLi96ELi8ELi128ELNS_18Fp8KVCacheDataTypeE1ELb1EEEvPT_PKS2_PKT0_S8_ifPKiSA_iPKfiiiSC_SC_iiiii
        .type           _ZN4vllm25paged_attention_v1_kernelIthLi96ELi8ELi128ELNS_18Fp8KVCacheDataTypeE1ELb1EEEvPT_PKS2_PKT0_S8_ifPKiSA_iPKfiiiSC_SC_iiiii,@function
        .size           _ZN4vllm25paged_attention_v1_kernelIthLi96ELi8ELi128ELNS_18Fp8KVCacheDataTypeE1ELb1EEEvPT_PKS2_PKT0_S8_ifPKiSA_iPKfiiiSC_SC_iiiii,(.L_x_25838 - _ZN4vllm25paged_attention_v1_kernelIthLi96ELi8ELi128ELNS_18Fp8KVCacheDataTypeE1ELb1EEEvPT_PKS2_PKT0_S8_ifPKiSA_iPKfiiiSC_SC_iiiii)
        .other          _ZN4vllm25paged_attention_v1_kernelIthLi96ELi8ELi128ELNS_18Fp8KVCacheDataTypeE1ELb1EEEvPT_PKS2_PKT0_S8_ifPKiSA_iPKfiiiSC_SC_iiiii,@"STO_CUDA_ENTRY STV_DEFAULT"
_ZN4vllm25paged_attention_v1_kernelIthLi96ELi8ELi128ELNS_18Fp8KVCacheDataTypeE1ELb1EEEvPT_PKS2_PKT0_S8_ifPKiSA_iPKfiiiSC_SC_iiiii:
.text._ZN4vllm25paged_attention_v1_kernelIthLi96ELi8ELi128ELNS_18Fp8KVCacheDataTypeE1ELb1EEEvPT_PKS2_PKT0_S8_ifPKiSA_iPKfiiiSC_SC_iiiii:
        /* <DEDUP_REMOVED lines=110> */
.L_x_13107:
        /* <DEDUP_REMOVED lines=23> */
.L_x_13111:
        /* <DEDUP_REMOVED lines=42> */
.L_x_13109:
[----:B------:R-:W-:Y:S05]  /*0af0*/  BSYNC.RECONVERGENT B6 ;  /* 0x0000000000067941 */ /* 0x000fea0003800200 */
.L_x_13108:
        /* <DEDUP_REMOVED lines=8> */
.L_x_13141:
        /* <DEDUP_REMOVED lines=39> */
.L_x_13117:
        /* <DEDUP_REMOVED lines=11> */
.L_x_13116:
[----:B------:R-:W-:Y:S05]  /*0ea0*/  BSYNC.RECONVERGENT B1 ;  /* 0x0000000000017941 */ /* 0x000fea0003800200 */
.L_x_13115:
        /* <DEDUP_REMOVED lines=13> */
.L_x_13120:
        /* <DEDUP_REMOVED lines=100> */
.L_x_13119:
[----:B------:R-:W-:Y:S05]  /*15c0*/  BSYNC.RECONVERGENT B1 ;  /* 0x0000000000017941 */ /* 0x000fea0003800200 */
.L_x_13118:
        /* <DEDUP_REMOVED lines=55> */
.L_x_13122:
[----:B------:R-:W-:Y:S05]  /*1940*/  BSYNC.RECONVERGENT B1 ;  /* 0x0000000000017941 */ /* 0x000fea0003800200 */
.L_x_13121:
        /* <DEDUP_REMOVED lines=26> */
.L_x_13114:
[----:B------:R-:W-:Y:S05]  /*1af0*/  BSYNC.RECONVERGENT B0 ;  /* 0x0000000000007941 */ /* 0x000fea0003800200 */
.L_x_13113:
        /* <DEDUP_REMOVED lines=38> */
.L_x_13127:
[----:B------:R-:W0:Y:S01]  /*1d60*/  LDS R11, [R8] ;  /* 0x00000000080b7984 */ /* 0x000e220000000800 */
[----:B------:R-:W-:-:S05]  /*1d70*/  VIADD R9, R9, 0x1 ;  /* 0x0000000109097836 */ /* 0x000fca0000000000 */
[----:B------:R-:W-:Y:S01]  /*1d80*/  ISETP.NE.AND P0, PT, R9, RZ, PT ;  /* 0x000000ff0900720c */ /* 0x000fe20003f05270 */
[----:B0-----:R-:W-:-:S05]  /*1d90*/  FMUL.FTZ R11, R11, R2 ;  /* 0x000000020b0b7220 */ /* 0x001fca0000410000 */
[----:B------:R0:W-:Y:S02]  /*1da0*/  STS [R8], R11 ;  /* 0x0000000b08007388 */ /* 0x0001e40000000800 */
[----:B0-----:R-:W-:-:S05]  /*1db0*/  IADD3 R8, PT, PT, R8, 0x200, RZ ;  /* 0x0000020008087810 */ /* 0x001fca0007ffe0ff */
[----:B------:R-:W-:Y:S05]  /*1dc0*/  @P0 BRA `(.L_x_13127) ;  /* 0xfffffffc00e40947 */ /* 0x000fea000383ffff */
.L_x_13126:
[----:B------:R-:W-:Y:S05]  /*1dd0*/  BSYNC.RECONVERGENT B1 ;  /* 0x0000000000017941 */ /* 0x000fea0003800200 */
.L_x_13125:
        /* <DEDUP_REMOVED lines=13> */
.L_x_13130:
        /* <DEDUP_REMOVED lines=52> */
.L_x_13129:
[----:B------:R-:W-:Y:S05]  /*21f0*/  BSYNC.RECONVERGENT B1 ;  /* 0x0000000000017941 */ /* 0x000fea0003800200 */
.L_x_13128:
        /* <DEDUP_REMOVED lines=31> */
.L_x_13132:
[----:B------:R-:W-:Y:S05]  /*23f0*/  BSYNC.RECONVERGENT B1 ;  /* 0x0000000000017941 */ /* 0x000fea0003800200 */
.L_x_13131:
        /* <DEDUP_REMOVED lines=14> */
.L_x_13124:
[----:B------:R-:W-:Y:S05]  /*24e0*/  BSYNC.RECONVERGENT B0 ;  /* 0x0000000000007941 */ /* 0x000fea0003800200 */
.L_x_13123:
[----:B------:R-:W-:Y:S01]  /*24f0*/  BAR.SYNC.DEFER_BLOCKING 0x0 ;  /* 0x0000000000007b1d */ /* 0x000fe20000010000 */
[----:B------:R-:W-:-:S13]  /*2500*/  ISETP.GE.AND P0, PT, R4, UR43, PT ;  /* 0x0000002b04007c0c */ /* 0x000fda000bf06270 */
[----:B------:R-:W-:Y:S05]  /*2510*/  @P0 BRA `(.L_x_13133) ;  /* 0x0000000400480947 */ /* 0x000fea0003800000 */
[----:B------:R-:W2:Y:S01]  /*2520*/  LDCU UR4, c[0x0][0x3ec] ;  /* 0x00007d80ff0477ac */ /* 0x000ea20008000800 */
[----:B------:R-:W-:Y:S01]  /*2530*/  MOV R16, R4 ;  /* 0x0000000400107202 */ /* 0x000fe20000000f00 */
[----:B--2---:R-:W-:-:S07]  /*2540*/  VIADD R17, R5, -UR4 ;  /* 0x8000000405117c36 */ /* 0x004fce0008000000 */
.L_x_13136:
        /* <DEDUP_REMOVED lines=76> */
.L_x_13135:
[----:B------:R-:W-:Y:S05]  /*2a10*/  BSYNC.RECONVERGENT B6 ;  /* 0x0000000000067941 */ /* 0x000fea0003800200 */
.L_x_13134:
[----:B------:R-:W-:-:S13]  /*2a20*/  ISETP.NE.AND P6, PT, R18, RZ, PT ;  /* 0x000000ff1200720c */ /* 0x000fda0003fc5270 */
[----:B------:R-:W-:Y:S05]  /*2a30*/  @!P6 BRA `(.L_x_13136) ;  /* 0xfffffff800c4e947 */ /* 0x000fea000383ffff */
.L_x_13133:
        /* <DEDUP_REMOVED lines=63> */
.L_x_13110:
        /* <DEDUP_REMOVED lines=16> */
.L_x_13137:
[----:B------:R-:W-:Y:S05]  /*2f30*/  EXIT ;  /* 0x000000000000794d */ /* 0x000fea0003800000 */
.L_x_13112:
[----:B------:R-:W-:Y:S02]  /*2f40*/  HFMA2 R12, -RZ, RZ, 0, 9.5367431640625e-07 ;  /* 0x00000010ff0c7431 */ /* 0x000fe400000001ff */
[----:B------:R-:W-:Y:S01]  /*2f50*/  IMAD.MOV.U32 R11, RZ, RZ, 0x1f ;  /* 0x0000001fff0b7424 */ /* 0x000fe200078e00ff */
[----:B------:R-:W-:-:S07]  /*2f60*/  MOV R15, 0xffffffff ;  /* 0xffffffff000f7802 */ /* 0x000fce0000000f00 */
[----:B------:R-:W-:Y:S05]  /*2f70*/  WARPSYNC.COLLECTIVE R15, `(.L_x_13138) ;  /* 0x000000000f087348 */ /* 0x000fea0003c00000 */
[----:B------:R0:W1:Y:S02]  /*2f80*/  SHFL.BFLY P6, R14, R13, R12, R11 ;  /* 0x0c00000c0d0e7389 */ /* 0x00006400000c000b */
[----:B01----:R-:W-:Y:S05]  /*2f90*/  ENDCOLLECTIVE ;  /* 0x000000000000791b */ /* 0x003fea0003800000 */
.L_x_13138:
[----:B------:R-:W-:Y:S01]  /*2fa0*/  IMAD.MOV.U32 R12, RZ, RZ, 0x8 ;  /* 0x00000008ff0c7424 */ /* 0x000fe200078e00ff */
[----:B------:R-:W-:-:S04]  /*2fb0*/  FMNMX.FTZ R0, R14, -3.40282346638528859812e+38, !PT ;  /* 0xff7fffff0e007809 */ /* 0x000fc80007810000 */
[----:B------:R-:W-:-:S07]  /*2fc0*/  MOV R13, R0 ;  /* 0x00000000000d7202 */ /* 0x000fce0000000f00 */
[----:B------:R-:W-:Y:S05]  /*2fd0*/  WARPSYNC.COLLECTIVE R15, `(.L_x_13139) ;  /* 0x000000000f087348 */ /* 0x000fea0003c00000 */
[----:B------:R0:W1:Y:S02]  /*2fe0*/  SHFL.BFLY P6, R14, R13, R12, R11 ;  /* 0x0c00000c0d0e7389 */ /* 0x00006400000c000b */
[----:B01----:R-:W-:Y:S05]  /*2ff0*/  ENDCOLLECTIVE ;  /* 0x000000000000791b */ /* 0x003fea0003800000 */
.L_x_13139:
[----:B------:R-:W-:Y:S01]  /*3000*/  HFMA2 R12, -RZ, RZ, 0, 2.384185791015625e-07 ;  /* 0x00000004ff0c7431 */ /* 0x000fe200000001ff */
[----:B------:R-:W-:-:S04]  /*3010*/  FMNMX.FTZ R2, R0, R14, !PT ;  /* 0x0000000e00027209 */ /* 0x000fc80007810000 */
[----:B------:R-:W-:-:S07]  /*3020*/  MOV R13, R2 ;  /* 0x00000002000d7202 */ /* 0x000fce0000000f00 */
[----:B------:R-:W-:Y:S05]  /*3030*/  WARPSYNC.COLLECTIVE R15, `(.L_x_13140) ;  /* 0x000000000f087348 */ /* 0x000fea0003c00000 */
[----:B------:R0:W1:Y:S02]  /*3040*/  SHFL.BFLY P6, R14, R13, R12, R11 ;  /* 0x0c00000c0d0e7389 */ /* 0x00006400000c000b */
[----:B01----:R-:W-:Y:S05]  /*3050*/  ENDCOLLECTIVE ;  /* 0x000000000000791b */ /* 0x003fea0003800000 */
.L_x_13140:
[----:B------:R-:W-:Y:S05]  /*3060*/  BRA `(.L_x_13141) ;  /* 0xffffffd800c47947 */ /* 0x000fea000383ffff */
.L_x_13142:
        /* <DEDUP_REMOVED lines=9> */
.L_x_25838:


//--------------------- .text._ZN4vllm25paged_attention_v1_kernelIthLi80ELi8ELi128ELNS_18Fp8KVCacheDataTypeE1ELb1EEEvPT_PKS2_PKT0_S8_ifPKiSA_iPKfiiiSC_SC_iiiii --------------------------
	.section	.text._ZN4vllm25paged_attention_v1_kernelIthLi80ELi8ELi128ELNS_18Fp8KVCacheDataTypeE1ELb1EEEvPT_PKS2_PKT0_S8_ifPKiSA_iPKfiiiSC_SC_iiiii,"ax",@progbits
	.align	128
        .global         _ZN4vllm25paged_attention_v1_kernelIthLi80ELi8ELi128ELNS_18Fp8KVCacheDataTypeE1ELb1EEEvPT_PKS2_PKT0_S8_ifPKiSA_iPKfiiiSC_SC_iiiii
        .type           _ZN4vllm25paged_attention_v1_kernelIthLi80ELi8ELi128ELNS_18Fp8KVCacheDataTypeE1ELb1EEEvPT_PKS2_PKT0_S8_ifPKiSA_iPKfiiiSC_SC_iiiii,@function
        .size           _ZN4vllm25paged_attention_v1_kernelIthLi80ELi8ELi128ELNS_18Fp8KVCacheDataTypeE1ELb1EEEvPT_PKS2_PKT0_S8_ifPKiSA_iPKfiiiSC_SC_iiiii,(.L_x_25839 - _ZN4vllm25paged_attention_v1_kernelIthLi80ELi8ELi128ELNS_18Fp8KVCacheDataTypeE1ELb1EEEvPT_PKS2_PKT0_S8_ifPKiSA_iPKfiiiSC_SC_iiiii)
        .other          _ZN4vllm25paged_attention_v1_kernelIthLi80ELi8ELi128ELNS_18Fp8KVCacheDataTypeE1ELb1EEEvPT_PKS2_PKT0_S8_ifPKiSA_iPKfiiiSC_SC_iiiii,@"STO_CUDA_ENTRY STV_DEFAULT"
_ZN4vllm25paged_attention_v1_kernelIthLi80ELi8ELi128ELNS_18Fp8KVCacheDataTypeE1ELb1EEEvPT_PKS2_PKT0_S8_ifPKiSA_iPKfiiiSC_SC_iiiii:
.text._ZN4vllm25paged_attention_v1_kernelIthLi80ELi8ELi128ELNS_18Fp8KVCacheDataTypeE1ELb1EEEvPT_PKS2_PKT0_S8_ifPKiSA_iPKfiiiSC_SC_iiiii:
        /* <DEDUP_REMOVED lines=114> */
.L_x_13143:
        /* <DEDUP_REMOVED lines=23> */
.L_x_13147:
        /* <DEDUP_REMOVED lines=42> */
.L_x_13145:
[----:B------:R-:W-:Y:S05]  /*0b30*/  BSYNC.RECONVERGENT B6 ;  /* 0x0000000000067941 */ /* 0x000fea0003800200 */
.L_x_13144:
        /* <DEDUP_REMOVED lines=8> */
.L_x_13185:
        /* <DEDUP_REMOVED lines=39> */
.L_x_13153:
        /* <DEDUP_REMOVED lines=11> */
.L_x_13152:
[----:B------:R-:W-:Y:S05]  /*0ee0*/  BSYNC.RECONVERGENT B1 ;  /* 0x0000000000017941 */ /* 0x000fea0003800200 */
.L_x_13151:
        /* <DEDUP_REMOVED lines=13> */
.L_x_13156:
        /* <DEDUP_REMOVED lines=100> */
.L_x_13155:
[----:B------:R-:W-:Y:S05]  /*1600*/  BSYNC.RECONVERGENT B1 ;  /* 0x0000000000017941 */ /* 0x000fea0003800200 */
.L_x_13154:
        /* <DEDUP_REMOVED lines=55> */
.L_x_13158:
[----:B------:R-:W-:Y:S05]  /*1980*/  BSYNC.RECONVERGENT B1 ;  /* 0x0000000000017941 */ /* 0x000fea0003800200 */
.L_x_13157:
        /* <DEDUP_REMOVED lines=26> */
.L_x_13150:
[----:B------:R-:W-:Y:S05]  /*1b30*/  BSYNC.RECONVERGENT B0 ;  /* 0x0000000000007941 */ /* 0x000fea0003800200 */
.L_x_13149:
        /* <DEDUP_REMOVED lines=38> */
.L_x_13163:
[----:B------:R-:W0:Y:S01]  /*1da0*/  LDS R11, [R8] ;  /* 0x00000000080b7984 */ /* 0x000e220000000800 */
[----:B------:R-:W-:-:S05]  /*1db0*/  VIADD R9, R9, 0x1 ;  /* 0x0000000109097836 */ /* 0x000fca0000000000 */
[----:B------:R-:W-:Y:S01]  /*1dc0*/  ISETP.NE.AND P0, PT, R9, RZ, PT ;  /* 0x000000ff0900720c */ /* 0x000fe20003f05270 */
[----:B0-----:R-:W-:-:S05]  /*1dd0*/  FMUL.FTZ R11, R11, R2 ;  /* 0x000000020b0b7220 */ /* 0x001fca0000410000 */
[----:B------:R0:W-:Y:S02]  /*1de0*/  STS [R8], R11 ;  /* 0x0000000b08007388 */ /* 0x0001e40000000800 */
[----:B0-----:R-:W-:-:S05]  /*1df0*/  IADD3 R8, PT, PT, R8, 0x200, RZ ;  /* 0x0000020008087810 */ /* 0x001fca0007ffe0ff */
[----:B------:R-:W-:Y:S05]  /*1e00*/  @P0 BRA `(.L_x_13163) ;  /* 0xfffffffc00e40947 */ /* 0x000fea000383ffff */
.L_x_13162:
[----:B------:R-:W-:Y:S05]  /*1e10*/  BSYNC.RECONVERGENT B1 ;  /* 0x0000000000017941 */ /* 0x000fea0003800200 */
.L_x_13161:
        /* <DEDUP_REMOVED lines=13> */
.L_x_13166:
        /* <DEDUP_REMOVED lines=52> */
.L_x_13165:
[----:B------:R-:W-:Y:S05]  /*2230*/  BSYNC.RECONVERGENT B1 ;  /* 0x0000000000017941 */ /* 0x000fea0003800200 */
.L_x_13164:
        /* <DEDUP_REMOVED lines=31> */
.L_x_13168:
[----:B------:R-:W-:Y:S05]  /*2430*/  BSYNC.RECONVERGENT B1 ;  /* 0x0000000000017941 */ /* 0x000fea0003800200 */
.L_x_13167:
        /* <DEDUP_REMOVED lines=14> */
.L_x_13160:
[----:B------:R-:W-:Y:S05]  /*2520*/  BSYNC.RECONVERGENT B0 ;  /* 0x0000000000007941 */ /* 0x000fea0003800200 */
.L_x_13159:
[----:B------:R-:W-:Y:S01]  /*2530*/  BAR.SYNC.DEFER_BLOCKING 0x0 ;  /* 0x0000000000007b1d */ /* 0x000fe20000010000 */
[----:B------:R-:W-:-:S13]  /*2540*/  ISETP.GE.AND P0, PT, R4, UR43, PT ;  /* 0x0000002b04007c0c */ /* 0x000fda000bf06270 */
[----:B------:R-:W-:Y:S05]  /*2550*/  @P0 BRA `(.L_x_13169) ;  /* 0x0000000400480947 */ /* 0x000fea0003800000 */
[----:B------:R-:W2:Y:S01]  /*2560*/  LDCU UR4, c[0x0][0x3ec] ;  /* 0x00007d80ff0477ac */ /* 0x000ea20008000800 */
[----:B------:R-:W-:Y:S01]  /*2570*/  MOV R16, R4 ;  /* 0x0000000400107202 */ /* 0x000fe20000000f00 */
[----:B--2---:R-:W-:-:S07]  /*2580*/  VIADD R17, R5, -UR4 ;  /* 0x8000000405117c36 */ /* 0x004fce0008000000 */
.L_x_13172:
        /* <DEDUP_REMOVED lines=76> */
.L_x_13171:
[----:B------:R-:W-:Y:S05]  /*2a50*/  BSYNC.RECONVERGENT B6 ;  /* 0x0000000000067941 */ /* 0x000fea0003800200 */
.L_x_13170:
[----:B------:R-:W-:-:S13]  /*2a60*/  ISETP.NE.AND P6, PT, R18, RZ, PT ;  /* 0x000000ff1200720c */ /* 0x000fda0003fc5270 */
[----:B------:R-:W-:Y:S05]  /*2a70*/  @!P6 BRA `(.L_x_13172) ;  /* 0xfffffff800c4e947 */ /* 0x000fea000383ffff */
.L_x_13169:
        /* <DEDUP_REMOVED lines=25> */
.L_x_13174:
[----:B------:R-:W-:Y:S05]  /*2c10*/  BSYNC.RECONVERGENT B0 ;  /* 0x0000000000007941 */ /* 0x000fea0003800200 */
.L_x_13173:
        /* <DEDUP_REMOVED lines=10> */
.L_x_13176:
[----:B------:R-:W-:Y:S05]  /*2cc0*/  BSYNC.RECONVERGENT B0 ;  /* 0x0000000000007941 */ /* 0x000fea0003800200 */
.L_x_13175:
[----:B------:R-:W-:Y:S06]  /*2cd0*/  BAR.SYNC.DEFER_BLOCKING 0x0 ;  /* 0x0000000000007b1d */ /* 0x000fec0000010000 */
[----:B------:R-:W-:Y:S04]  /*2ce0*/  BSSY.RECONVERGENT B0, `(.L_x_13177) ;  /* 0x0000006000007945 */ /* 0x000fe80003800200 */
[----:B------:R-:W-:Y:S05]  /*2cf0*/  @P3 BRA `(.L_x_13178) ;  /* 0x0000000000103947 */ /* 0x000fea0003800000 */
[----:B------:R-:W-:Y:S01]  /*2d00*/  ISETP.GT.U32.AND P1, PT, R9, 0xf, PT ;  /* 0x0000000f0900780c */ /* 0x000fe20003f24070 */
[----:B------:R1:W-:Y:S04]  /*2d10*/  STS [R0+-0x140], R4 ;  /* 0xfffec00400007388 */ /* 0x0003e80000000800 */
[----:B------:R1:W-:Y:S08]  /*2d20*/  STS [R0+-0xc0], R3 ;  /* 0xffff400300007388 */ /* 0x0003f00000000800 */
[----:B------:R1:W-:Y:S02]  /*2d30*/  @!P1 STS [R0+-0x40], R5 ;  /* 0xffffc00500009388 */ /* 0x0003e40000000800 */
.L_x_13178:
[----:B------:R-:W-:Y:S05]  /*2d40*/  BSYNC.RECONVERGENT B0 ;  /* 0x0000000000007941 */ /* 0x000fea0003800200 */
.L_x_13177:
        /* <DEDUP_REMOVED lines=10> */
.L_x_13180:
[----:B------:R-:W-:Y:S05]  /*2df0*/  BSYNC.RECONVERGENT B0 ;  /* 0x0000000000007941 */ /* 0x000fea0003800200 */
.L_x_13179:
        /* <DEDUP_REMOVED lines=23> */
.L_x_13146:
        /* <DEDUP_REMOVED lines=16> */
.L_x_13181:
[----:B------:R-:W-:Y:S05]  /*3070*/  EXIT ;  /* 0x000000000000794d */ /* 0x000fea0003800000 */
.L_x_13148:
[----:B------:R-:W-:Y:S02]  /*3080*/  HFMA2 R12, -RZ, RZ, 0, 9.5367431640625e-07 ;  /* 0x00000010ff0c7431 */ /* 0x000fe400000001ff */
[----:B------:R-:W-:Y:S01]  /*3090*/  IMAD.MOV.U32 R11, RZ, RZ, 0x1f ;  /* 0x0000001fff0b7424 */ /* 0x000fe200078e00ff */
[----:B------:R-:W-:-:S07]  /*30a0*/  MOV R15, 0xffffffff ;  /* 0xffffffff000f7802 */ /* 0x000fce0000000f00 */
[----:B------:R-:W-:Y:S05]  /*30b0*/  WARPSYNC.COLLECTIVE R15, `(.L_x_13182) ;  /* 0x000000000f087348 */ /* 0x000fea0003c00000 */
[----:B------:R0:W1:Y:S02]  /*30c0*/  SHFL.BFLY P6, R14, R13, R12, R11 ;  /* 0x0c00000c0d0e7389 */ /* 0x00006400000c000b */
[----:B01----:R-:W-:Y:S05]  /*30d0*/  ENDCOLLECTIVE ;  /* 0x000000000000791b */ /* 0x003fea0003800000 */
.L_x_13182:
[----:B------:R-:W-:Y:S01]  /*30e0*/  IMAD.MOV.U32 R12, RZ, RZ, 0x8 ;  /* 0x00000008ff0c7424 */ /* 0x000fe200078e00ff */
[----:B------:R-:W-:-:S04]  /*30f0*/  FMNMX.FTZ R0, R14, -3.40282346638528859812e+38, !PT ;  /* 0xff7fffff0e007809 */ /* 0x000fc80007810000 */
[----:B------:R-:W-:-:S07]  /*3100*/  MOV R13, R0 ;  /* 0x00000000000d7202 */ /* 0x000fce0000000f00 */
[----:B------:R-:W-:Y:S05]  /*3110*/  WARPSYNC.COLLECTIVE R15, `(.L_x_13183) ;  /* 0x000000000f087348 */ /* 0x000fea0003c00000 */
[----:B------:R0:W1:Y:S02]  /*3120*/  SHFL.BFLY P6, R14, R13, R12, R11 ;  /* 0x0c00000c0d0e7389 */ /* 0x00006400000c000b */
[----:B01----:R-:W-:Y:S05]  /*3130*/  ENDCOLLECTIVE ;  /* 0x000000000000791b */ /* 0x003fea0003800000 */
.L_x_13183:
[----:B------:R-:W-:Y:S01]  /*3140*/  HFMA2 R12, -RZ, RZ, 0, 2.384185791015625e-07 ;  /* 0x00000004ff0c7431 */ /* 0x000fe200000001ff */
[----:B------:R-:W-:-:S04]  /*3150*/  FMNMX.FTZ R2, R0, R14, !PT ;  /* 0x0000000e00027209 */ /* 0x000fc80007810000 */
[----:B------:R-:W-:-:S07]  /*3160*/  MOV R13, R2 ;  /* 0x00000002000d7202 */ /* 0x000fce0000000f00 */
[----:B------:R-:W-:Y:S05]  /*3170*/  WARPSYNC.COLLECTIVE R15, `(.L_x_13184) ;  /* 0x000000000f087348 */ /* 0x000fea0003c00000 */
[----:B------:R0:W1:Y:S02]  /*3180*/  SHFL.BFLY P6, R14, R13, R12, R11 ;  /* 0x0c00000c0d0e7389 */ /* 0x00006400000c000b */
[----:B01----:R-:W-:Y:S05]  /*3190*/  ENDCOLLECTIVE ;  /* 0x000000000000791b */ /* 0x003fea0003800000 */
.L_x_13184:
[----:B------:R-:W-:Y:S05]  /*31a0*/  BRA `(.L_x_13185) ;  /* 0xffffffd800847947 */ /* 0x000fea000383ffff */
.L_x_13186:
        /* <DEDUP_REMOVED lines=13> */
.L_x_25839:


//--------------------- .text._ZN4vllm25paged_attention_v1_kernelIthLi64ELi8ELi128ELNS_18Fp8KVCacheDataTypeE1ELb1EEEvPT_PKS2_PKT0_S8_ifPKiSA_iPKfiiiSC_SC_iiiii --------------------------
	.section	.text._ZN4vllm25paged_attention_v1_kernelIthLi64ELi8ELi128ELNS_18Fp8KVCacheDataTypeE1ELb1EEEvPT_PKS2_PKT0_S8_ifPKiSA_iPKfiiiSC_SC_iiiii,"ax",@progbits
	.align	128
        .global         _ZN4vllm25paged_attention_v1_kernelIthLi64ELi8ELi128ELNS_18Fp8KVCacheDataTypeE1ELb1EEEvPT_PKS2_PKT0_S8_ifPKiSA_iPKfiiiSC_SC_iiiii
        .type           _ZN4vllm25paged_attention_v1_kernelIthLi64ELi8ELi128ELNS_18Fp8KVCacheDataTypeE1ELb1EEEvPT_PKS2_PKT0_S8_ifPKiSA_iPKfiiiSC_SC_iiiii,@function
        .size           _ZN4vllm25paged_attention_v1_kernelIthLi64ELi8ELi128ELNS_18Fp8KVCacheDataTypeE1ELb1EEEvPT_PKS2_PKT0_S8_ifPKiSA_iPKfiiiSC_SC_iiiii,(.L_x_25840 - _ZN4vllm25paged_attention_v1_kernelIthLi64ELi8ELi128ELNS_18Fp8KVCacheDataTypeE1ELb1EEEvPT_PKS2_PKT0_S8_ifPKiSA_iPKfiiiSC_SC_iiiii)
        .other          _ZN4vllm25paged_attention_v1_kernelIthLi64ELi8ELi128ELNS_18Fp8KVCacheDataTypeE1ELb1EEEvPT_PKS2_PKT0_S8_ifPKiSA_iPKfiiiSC_SC_iiiii,@"STO_CUDA_ENTRY STV_DEFAULT"
_ZN4vllm25paged_attention_v1_kernelIthLi64ELi8ELi128ELNS_18Fp8KVCacheDataTypeE1ELb1EEEvPT_PKS2_PKT0_S8_ifPKiSA_iPKfiiiSC_SC_iiiii:
.text._ZN4vllm25paged_attention_v1_kernelIthLi64ELi8ELi128ELNS_18Fp8KVCacheDataTypeE1ELb1EEEvPT_PKS2_PKT0_S8_ifPKiSA_iPKfiiiSC_SC_iiiii:
        /* <DEDUP_REMOVED lines=110> */
.L_x_13187:
        /* <DEDUP_REMOVED lines=23> */
.L_x_13191:
        /* <DEDUP_REMOVED lines=42> */
.L_x_13189:
[----:B------:R-:W-:Y:S05]  /*0af0*/  BSYNC.RECONVERGENT B6 ;  /* 0x0000000000067941 */ /* 0x000fea0003800200 */
.L_x_13188:
        /* <DEDUP_REMOVED lines=8> */
.L_x_13226:
        /* <DEDUP_REMOVED lines=39> */
.L_x_13197:
        /* <DEDUP_REMOVED lines=11> */
.L_x_13196:
[----:B------:R-:W-:Y:S05]  /*0ea0*/  BSYNC.RECONVERGENT B1 ;  /* 0x0000000000017941 */ /* 0x000fea0003800200 */
.L_x_13195:
        /* <DEDUP_REMOVED lines=13> */
.L_x_13200:
        /* <DEDUP_REMOVED lines=100> */
.L_x_13199:
[----:B------:R-:W-:Y:S05]  /*15c0*/  BSYNC.RECONVERGENT B1 ;  /* 0x0000000000017941 */ /* 0x000fea0003800200 */
.L_x_13198:
        /* <DEDUP_REMOVED lines=55> */
.L_x_13202:
[----:B------:R-:W-:Y:S05]  /*1940*/  BSYNC.RECONVERGENT B1 ;  /* 0x0000000000017941 */ /* 0x000fea0003800200 */
.L_x_13201:
        /* <DEDUP_REMOVED lines=26> */
.L_x_13194:
[----:B------:R-:W-:Y:S05]  /*1af0*/  BSYNC.RECONVERGENT B0 ;  /* 0x0000000000007941 */ /* 0x000fea0003800200 */
.L_x_13193:
        /* <DEDUP_REMOVED lines=38> */
.L_x_13207:
[----:B------:R-:W0:Y:S01]  /*1d60*/  LDS R11, [R8] ;  /* 0x00000000080b7984 */ /* 0x000e220000000800 */
[----:B------:R-:W-:-:S05]  /*1d70*/  VIADD R9, R9, 0x1 ;  /* 0x0000000109097836 */ /* 0x000fca0000000000 */
[----:B------:R-:W-:Y:S01]  /*1d80*/  ISETP.NE.AND P0, PT, R9, RZ, PT ;  /* 0x000000ff0900720c */ /* 0x000fe20003f05270 */
[----:B0-----:R-:W-:-:S05]  /*1d90*/  FMUL.FTZ R11, R11, R2 ;  /* 0x000000020b0b7220 */ /* 0x001fca0000410000 */
[----:B------:R0:W-:Y:S02]  /*1da0*/  STS [R8], R11 ;  /* 0x0000000b08007388 */ /* 0x0001e40000000800 */
[----:B0-----:R-:W-:-:S05]  /*1db0*/  IADD3 R8, PT, PT, R8, 0x200, RZ ;  /* 0x0000020008087810 */ /* 0x001fca0007ffe0ff */
[----:B------:R-:W-:Y:S05]  /*1dc0*/  @P0 BRA `(.L_x_13207) ;  /* 0xfffffffc00e40947 */ /* 0x000fea000383ffff */
.L_x_13206:
[----:B------:R-:W-:Y:S05]  /*1dd0*/  BSYNC.RECONVERGENT B1 ;  /* 0x0000000000017941 */ /* 0x000fea0003800200 */
.L_x_13205:
        /* <DEDUP_REMOVED lines=13> */
.L_x_13210:
        /* <DEDUP_REMOVED lines=52> */
.L_x_13209:
[----:B------:R-:W-:Y:S05]  /*21f0*/  BSYNC.RECONVERGENT B1 ;  /* 0x0000000000017941 */ /* 0x000fea0003800200 */
.L_x_13208:
        /* <DEDUP_REMOVED lines=31> */
.L_x_13212:
[----:B------:R-:W-:Y:S05]  /*23f0*/  BSYNC.RECONVERGENT B1 ;  /* 0x0000000000017941 */ /* 0x000fea0003800200 */
.L_x_13211:
        /* <DEDUP_REMOVED lines=14> */
.L_x_13204:
[----:B------:R-:W-:Y:S05]  /*24e0*/  BSYNC.RECONVERGENT B0 ;  /* 0x0000000000007941 */ /* 0x000fea0003800200 */
.L_x_13203:
[----:B------:R-:W-:Y:S01]  /*24f0*/  BAR.SYNC.DEFER_BLOCKING 0x0 ;  /* 0x0000000000007b1d */ /* 0x000fe20000010000 */
[----:B------:R-:W-:-:S05]  /*2500*/  ISETP.GE.AND P0, PT, R4, UR43, PT ;  /* 0x0000002b04007c0c */ /* 0x000fca000bf06270 */
[----:B------:R-:W-:Y:S08]  /*2510*/  BSSY.RECONVERGENT B7, `(.L_x_13213) ;  /* 0x0000054000077945 */ /* 0x000ff00003800200 */
[----:B------:R-:W-:Y:S05]  /*2520*/  @P0 BRA `(.L_x_13214) ;  /* 0x0000000400480947 */ /* 0x000fea0003800000 */
[----:B------:R-:W2:Y:S01]  /*2530*/  LDCU UR4, c[0x0][0x3ec] ;  /* 0x00007d80ff0477ac */ /* 0x000ea20008000800 */
[----:B------:R-:W-:Y:S01]  /*2540*/  MOV R16, R4 ;  /* 0x0000000400107202 */ /* 0x000fe20000000f00 */
[----:B--2---:R-:W-:-:S07]  /*2550*/  VIADD R17, R5, -UR4 ;  /* 0x8000000405117c36 */ /* 0x004fce0008000000 */
.L_x_13217:
        /* <DEDUP_REMOVED lines=76> */
.L_x_13216:
[----:B------:R-:W-:Y:S05]  /*2a20*/  BSYNC.RECONVERGENT B6 ;  /* 0x0000000000067941 */ /* 0x000fea0003800200 */
.L_x_13215:
[----:B------:R-:W-:-:S13]  /*2a30*/  ISETP.NE.AND P6, PT, R18, RZ, PT ;  /* 0x000000ff1200720c */ /* 0x000fda0003fc5270 */
[----:B------:R-:W-:Y:S05]  /*2a40*/  @!P6 BRA `(.L_x_13217) ;  /* 0xfffffff800c4e947 */ /* 0x000fea000383ffff */
.L_x_13214:
[----:B------:R-:W-:Y:S05]  /*2a50*/  BSYNC.RECONVERGENT B7 ;  /* 0x0000000000077941 */ /* 0x000fea0003800200 */
.L_x_13213:
        /* <DEDUP_REMOVED lines=38> */
.L_x_13219:
[----:B------:R-:W-:Y:S05]  /*2cc0*/  BSYNC.RECONVERGENT B0 ;  /* 0x0000000000007941 */ /* 0x000fea0003800200 */
.L_x_13218:
        /* <DEDUP_REMOVED lines=15> */
.L_x_13221:
[----:B------:R-:W-:Y:S05]  /*2dc0*/  BSYNC.RECONVERGENT B0 ;  /* 0x0000000000007941 */ /* 0x000fea0003800200 */
.L_x_13220:
        /* <DEDUP_REMOVED lines=20> */
.L_x_13190:
        /* <DEDUP_REMOVED lines=16> */
.L_x_13222:
[----:B------:R-:W-:Y:S05]  /*3010*/  EXIT ;  /* 0x000000000000794d */ /* 0x000fea0003800000 */
.L_x_13192:
[----:B------:R-:W-:Y:S02]  /*3020*/  HFMA2 R12, -RZ, RZ, 0, 9.5367431640625e-07 ;  /* 0x00000010ff0c7431 */ /* 0x000fe400000001ff */
[----:B------:R-:W-:Y:S01]  /*3030*/  IMAD.MOV.U32 R11, RZ, RZ, 0x1f ;  /* 0x0000001fff0b7424 */ /* 0x000fe200078e00ff */
[----:B------:R-:W-:-:S07]  /*3040*/  MOV R15, 0xffffffff ;  /* 0xffffffff000f7802 */ /* 0x000fce0000000f00 */
[----:B------:R-:W-:Y:S05]  /*3050*/  WARPSYNC.COLLECTIVE R15, `(.L_x_13223) ;  /* 0x000000000f087348 */ /* 0x000fea0003c00000 */
[----:B------:R0:W1:Y:S02]  /*3060*/  SHFL.BFLY P6, R14, R13, R12, R11 ;  /* 0x0c00000c0d0e7389 */ /* 0x00006400000c000b */
[----:B01----:R-:W-:Y:S05]  /*3070*/  ENDCOLLECTIVE ;  /* 0x000000000000791b */ /* 0x003fea0003800000 */
.L_x_13223:
[----:B------:R-:W-:Y:S01]  /*3080*/  IMAD.MOV.U32 R12, RZ, RZ, 0x8 ;  /* 0x00000008ff0c7424 */ /* 0x000fe200078e00ff */
[----:B------:R-:W-:-:S04]  /*3090*/  FMNMX.FTZ R0, R14, -3.40282346638528859812e+38, !PT ;  /* 0xff7fffff0e007809 */ /* 0x000fc80007810000 */
[----:B------:R-:W-:-:S07]  /*30a0*/  MOV R13, R0 ;  /* 0x00000000000d7202 */ /* 0x000fce0000000f00 */
[----:B------:R-:W-:Y:S05]  /*30b0*/  WARPSYNC.COLLECTIVE R15, `(.L_x_13224) ;  /* 0x000000000f087348 */ /* 0x000fea0003c00000 */
[----:B------:R0:W1:Y:S02]  /*30c0*/  SHFL.BFLY P6, R14, R13, R12, R11 ;  /* 0x0c00000c0d0e7389 */ /* 0x00006400000c000b */
[----:B01----:R-:W-:Y:S05]  /*30d0*/  ENDCOLLECTIVE ;  /* 0x000000000000791b */ /* 0x003fea0003800000 */
.L_x_13224:
[----:B------:R-:W-:Y:S01]  /*30e0*/  HFMA2 R12, -RZ, RZ, 0, 2.384185791015625e-07 ;  /* 0x00000004ff0c7431 */ /* 0x000fe200000001ff */
[----:B------:R-:W-:-:S04]  /*30f0*/  FMNMX.FTZ R2, R0, R14, !PT ;  /* 0x0000000e00027209 */ /* 0x000fc80007810000 */
[----:B------:R-:W-:-:S07]  /*3100*/  MOV R13, R2 ;  /* 0x00000002000d7202 */ /* 0x000fce0000000f00 */
[----:B------:R-:W-:Y:S05]  /*3110*/  WARPSYNC.COLLECTIVE R15, `(.L_x_13225) ;  /* 0x000000000f087348 */ /* 0x000fea0003c00000 */
[----:B------:R0:W1:Y:S02]  /*3120*/  SHFL.BFLY P6, R14, R13, R12, R11 ;  /* 0x0c00000c0d0e7389 */ /* 0x00006400000c000b */
[----:B01----:R-:W-:Y:S05]  /*3130*/  ENDCOLLECTIVE ;  /* 0x000000000000791b */ /* 0x003fea0003800000 */
.L_x_13225:
[----:B------:R-:W-:Y:S05]  /*3140*/  BRA `(.L_x_13226) ;  /* 0xffffffd8008c7947 */ /* 0x000fea000383ffff */
.L_x_13227:
        /* <DEDUP_REMOVED lines=11> */
.L_x_25840:


//--------------------- .text._ZN4vllm25paged_attention_v1_kernelIthLi32ELi8ELi128ELNS_18Fp8KVCacheDataTypeE1ELb1EEEvPT_PKS2_PKT0_S8_ifPKiSA_iPKfiiiSC_SC_iiiii --------------------------
	.section	.text._ZN4vllm25paged_attention_v1_kernelIthLi32ELi8ELi128ELNS_18Fp8KVCacheDataTypeE1ELb1EEEvPT_PKS2_PKT0_S8_ifPKiSA_iPKfiiiSC_SC_iiiii,"ax",@progbits
	.align	128
        .global         _ZN4vllm25paged_attention_v1_kernelIthLi32ELi8ELi128ELNS_18Fp8KVCacheDataTypeE1ELb1EEEvPT_PKS2_PKT0_S8_ifPKiSA_iPKfiiiSC_SC_iiiii
        .type           _ZN4vllm25paged_attention_v1_kernelIthLi32ELi8ELi128ELNS_18Fp8KVCacheDataTypeE1ELb1EEEvPT_PKS2_PKT0_S8_ifPKiSA_iPKfiiiSC_SC_iiiii,@function
        .size           _ZN4vllm25paged_attention_v1_kernelIthLi32ELi8ELi128ELNS_18Fp8KVCacheDataTypeE1ELb1EEEvPT_PKS2_PKT0_S8_ifPKiSA_iPKfiiiSC_SC_iiiii,(.L_x_25841 - _ZN4vllm25paged_attention_v1_kernelIthLi32ELi8ELi128ELNS_18Fp8KVCacheDataTypeE1ELb1EEEvPT_PKS2_PKT0_S8_ifPKiSA_iPKfiiiSC_SC_iiiii)
        .other          _ZN4vllm25paged_attention_v1_kernelIthLi32ELi8ELi128ELNS_18Fp8KVCacheDataTypeE1ELb1EEEvPT_PKS2_PKT0_S8_ifPKiSA_iPKfiiiSC_SC_iiiii,@"STO_CUDA_ENTRY STV_DEFAULT"
_ZN4vllm25paged_attention_v1_kernelIthLi32ELi8ELi128ELNS_18Fp8KVCacheDataTypeE1ELb1EEEvPT_PKS2_PKT0_S8_ifPKiSA_iPKfiiiSC_SC_iiiii:
.text._ZN4vllm25paged_attention_v1_kernelIthLi32ELi8ELi128ELNS_18Fp8KVCacheDataTypeE1ELb1EEEvPT_PKS2_PKT0_S8_ifPKiSA_iPKfiiiSC_SC_iiiii:
        /* <DEDUP_REMOVED lines=114> */
.L_x_13228:
        /* <DEDUP_REMOVED lines=23> */
.L_x_13232:
        /* <DEDUP_REMOVED lines=42> */
.L_x_13230:
[----:B------:R-:W-:Y:S05]  /*0b30*/  BSYNC.RECONVERGENT B6 ;  /* 0x0000000000067941 */ /* 0x000fea0003800200 */
.L_x_13229:
        /* <DEDUP_REMOVED lines=8> */
.L_x_13262:
        /* <DEDUP_REMOVED lines=39> */
.L_x_13238:
        /* <DEDUP_REMOVED lines=11> */
.L_x_13237:
[----:B------:R-:W-:Y:S05]  /*0ee0*/  BSYNC.RECONVERGENT B1 ;  /* 0x0000000000017941 */ /* 0x000fea0003800200 */
.L_x_13236:
        /* <DEDUP_REMOVED lines=13> */
.L_x_13241:
        /* <DEDUP_REMOVED lines=100> */
.L_x_13240:
[----:B------:R-:W-:Y:S05]  /*1600*/  BSYNC.RECONVERGENT B1 ;  /* 0x0000000000017941 */ /* 0x000fea0003800200 */
.L_x_13239:
        /* <DEDUP_REMOVED lines=55> */
.L_x_13243:
[----:B------:R-:W-:Y:S05]  /*1980*/  BSYNC.RECONVERGENT B1 ;  /* 0x0000000000017941 */ /* 0x000fea0003800200 */
.L_x_13242:
        /* <DEDUP_REMOVED lines=26> */
.L_x_13235:
[----:B------:R-:W-:Y:S05]  /*1b30*/  BSYNC.RECONVERGENT B0 ;  /* 0x0000000000007941 */ /* 0x000fea0003800200 */
.L_x_13234:
        /* <DEDUP_REMOVED lines=38> */
.L_x_13248:
[----:B------:R-:W0:Y:S01]  /*1da0*/  LDS R9, [R7] ;  /* 0x0000000007097984 */ /* 0x000e220000000800 */
[----:B------:R-:W-:-:S05]  /*1db0*/  VIADD R8, R8, 0x1 ;  /* 0x0000000108087836 */ /* 0x000fca0000000000 */
[----:B------:R-:W-:Y:S01]  /*1dc0*/  ISETP.NE.AND P0, PT, R8, RZ, PT ;  /* 0x000000ff0800720c */ /* 0x000fe20003f05270 */
[----:B0-----:R-:W-:-:S05]  /*1dd0*/  FMUL.FTZ R6, R9, R2 ;  /* 0x0000000209067220 */ /* 0x001fca0000410000 */
[----:B------:R0:W-:Y:S02]  /*1de0*/  STS [R7], R6 ;  /* 0x0000000607007388 */ /* 0x0001e40000000800 */
[----:B0-----:R-:W-:-:S05]  /*1df0*/  IADD3 R7, PT, PT, R7, 0x200, RZ ;  /* 0x0000020007077810 */ /* 0x001fca0007ffe0ff */
[----:B------:R-:W-:Y:S05]  /*1e00*/  @P0 BRA `(.L_x_13248) ;  /* 0xfffffffc00e40947 */ /* 0x000fea000383ffff */
.L_x_13247:
[----:B------:R-:W-:Y:S05]  /*1e10*/  BSYNC.RECONVERGENT B1 ;  /* 0x0000000000017941 */ /* 0x000fea0003800200 */
.L_x_13246:
        /* <DEDUP_REMOVED lines=13> */
.L_x_13251:
        /* <DEDUP_REMOVED lines=52> */
.L_x_13250:
[----:B------:R-:W-:Y:S05]  /*2230*/  BSYNC.RECONVERGENT B1 ;  /* 0x0000000000017941 */ /* 0x000fea0003800200 */
.L_x_13249:
        /* <DEDUP_REMOVED lines=31> */
.L_x_13253:
[----:B------:R-:W-:Y:S05]  /*2430*/  BSYNC.RECONVERGENT B1 ;  /* 0x0000000000017941 */ /* 0x000fea0003800200 */
.L_x_13252:
        /* <DEDUP_REMOVED lines=14> */
.L_x_13245:
[----:B------:R-:W-:Y:S05]  /*2520*/  BSYNC.RECONVERGENT B0 ;  /* 0x0000000000007941 */ /* 0x000fea0003800200 */
.L_x_13244:
[----:B------:R-:W-:Y:S01]  /*2530*/  BAR.SYNC.DEFER_BLOCKING 0x0 ;  /* 0x0000000000007b1d */ /* 0x000fe20000010000 */
[----:B------:R-:W-:-:S13]  /*2540*/  ISETP.GE.AND P0, PT, R16, UR43, PT ;  /* 0x0000002b10007c0c */ /* 0x000fda000bf06270 */
[----:B------:R-:W-:Y:S05]  /*2550*/  @P0 BRA `(.L_x_13254) ;  /* 0x00000004003c0947 */ /* 0x000fea0003800000 */
[----:B------:R-:W2:Y:S02]  /*2560*/  LDCU UR4, c[0x0][0x3ec] ;  /* 0x00007d80ff0477ac */ /* 0x000ea40008000800 */
[----:B--2---:R-:W-:-:S07]  /*2570*/  IADD3 R17, PT, PT, R4, -UR4, RZ ;  /* 0x8000000404117c10 */ /* 0x004fce000fffe0ff */
.L_x_13257:
        /* <DEDUP_REMOVED lines=73> */
.L_x_13256:
[----:B------:R-:W-:Y:S05]  /*2a10*/  BSYNC.RECONVERGENT B6 ;  /* 0x0000000000067941 */ /* 0x000fea0003800200 */
.L_x_13255:
[----:B------:R-:W-:-:S05]  /*2a20*/  VIADD R16, R16, 0x4 ;  /* 0x0000000410107836 */ /* 0x000fca0000000000 */
[----:B------:R-:W-:-:S13]  /*2a30*/  ISETP.GE.AND P0, PT, R16, UR43, PT ;  /* 0x0000002b10007c0c */ /* 0x000fda000bf06270 */
[----:B------:R-:W-:Y:S05]  /*2a40*/  @!P0 BRA `(.L_x_13257) ;  /* 0xfffffff800cc8947 */ /* 0x000fea000383ffff */
.L_x_13254:
        /* <DEDUP_REMOVED lines=43> */
.L_x_13231:
        /* <DEDUP_REMOVED lines=16> */
.L_x_13258:
[----:B------:R-:W-:Y:S05]  /*2e00*/  EXIT ;  /* 0x000000000000794d */ /* 0x000fea0003800000 */
.L_x_13233:
[----:B------:R-:W-:Y:S02]  /*2e10*/  HFMA2 R12, -RZ, RZ, 0, 9.5367431640625e-07 ;  /* 0x00000010ff0c7431 */ /* 0x000fe400000001ff */
[----:B------:R-:W-:Y:S01]  /*2e20*/  IMAD.MOV.U32 R11, RZ, RZ, 0x1f ;  /* 0x0000001fff0b7424 */ /* 0x000fe200078e00ff */
[----:B------:R-:W-:-:S07]  /*2e30*/  MOV R15, 0xffffffff ;  /* 0xffffffff000f7802 */ /* 0x000fce0000000f00 */
[----:B------:R-:W-:Y:S05]  /*2e40*/  WARPSYNC.COLLECTIVE R15, `(.L_x_13259) ;  /* 0x000000000f087348 */ /* 0x000fea0003c00000 */
[----:B------:R0:W1:Y:S02]  /*2e50*/  SHFL.BFLY P6, R14, R13, R12, R11 ;  /* 0x0c00000c0d0e7389 */ /* 0x00006400000c000b */
[----:B01----:R-:W-:Y:S05]  /*2e60*/  ENDCOLLECTIVE ;  /* 0x000000000000791b */ /* 0x003fea0003800000 */
.L_x_13259:
[----:B------:R-:W-:Y:S01]  /*2e70*/  IMAD.MOV.U32 R12, RZ, RZ, 0x8 ;  /* 0x00000008ff0c7424 */ /* 0x000fe200078e00ff */
[----:B------:R-:W-:-:S04]  /*2e80*/  FMNMX.FTZ R0, R14, -3.40282346638528859812e+38, !PT ;  /* 0xff7fffff0e007809 */ /* 0x000fc80007810000 */
[----:B------:R-:W-:-:S07]  /*2e90*/  MOV R13, R0 ;  /* 0x00000000000d7202 */ /* 0x000fce0000000f00 */
[----:B------:R-:W-:Y:S05]  /*2ea0*/  WARPSYNC.COLLECTIVE R15, `(.L_x_13260) ;  /* 0x000000000f087348 */ /* 0x000fea0003c00000 */
[----:B------:R0:W1:Y:S02]  /*2eb0*/  SHFL.BFLY P6, R14, R13, R12, R11 ;  /* 0x0c00000c0d0e7389 */ /* 0x00006400000c000b */
[----:B01----:R-:W-:Y:S05]  /*2ec0*/  ENDCOLLECTIVE ;  /* 0x000000000000791b */ /* 0x003fea0003800000 */
.L_x_13260:
[----:B------:R-:W-:Y:S01]  /*2ed0*/  HFMA2 R12, -RZ, RZ, 0, 2.384185791015625e-07 ;  /* 0x00000004ff0c7431 */ /* 0x000fe200000001ff */
[----:B------:R-:W-:-:S04]  /*2ee0*/  FMNMX.FTZ R2, R0, R14, !PT ;  /* 0x0000000e00027209 */ /* 0x000fc80007810000 */
[----:B------:R-:W-:-:S07]  /*2ef0*/  MOV R13, R2 ;  /* 0x00000002000d7202 */ /* 0x000fce0000000f00 */
[----:B------:R-:W-:Y:S05]  /*2f00*/  WARPSYNC.COLLECTIVE R15, `(.L_x_13261) ;  /* 0x000000000f087348 */ /* 0x000fea0003c00000 */
[----:B------:R0:W1:Y:S02]  /*2f10*/  SHFL.BFLY P6, R14, R13, R12, R11 ;  /* 0x0c00000c0d0e7389 */ /* 0x00006400000c000b */
[----:B01----:R-:W-:Y:S05]  /*2f20*/  ENDCOLLECTIVE ;  /* 0x000000000000791b */ /* 0x003fea0003800000 */
.L_x_13261:
[----:B------:R-:W-:Y:S05]  /*2f30*/  BRA `(.L_x_13262) ;  /* 0xffffffdc00207947 */ /* 0x000fea000383ffff */
.L_x_13263:
        /* <DEDUP_REMOVED lines=12> */
.L_x_25841:


//--------------------- .text._ZN4vllm25paged_attention_v1_kernelIfhLi256ELi32ELi128ELNS_18Fp8KVCacheDataTypeE1ELb0EEEvPT_PKS2_PKT0_S8_ifPKiSA_iPKfiiiSC_SC_iiiii --------------------------
	.section	.text._ZN4vllm25paged_attention_v1_kernelIfhLi256ELi32ELi128ELNS_18Fp8KVCacheDataTypeE1ELb0EEEvPT_PKS2_PKT0_S8_ifPKiSA_iPKfiiiSC_SC_iiiii,"ax",@progbits
	.align	128
        .global         _ZN4vllm25paged_attention_v1_kernelIfhLi256ELi32ELi128ELNS_18Fp8KVCacheDataTypeE1ELb0EEEvPT_PKS2_PKT0_S8_ifPKiSA_iPKfiiiSC_SC_iiiii
        .type           _ZN4vllm25paged_attention_v1_kernelIfhLi256ELi32ELi128ELNS_18Fp8KVCacheDataTypeE1ELb0EEEvPT_PKS2_PKT0_S8_ifPKiSA_iPKfiiiSC_SC_iiiii,@function
        .size           _ZN4vllm25paged_attention_v1_kernelIfhLi256ELi32ELi128ELNS_18Fp8KVCacheDataTypeE1ELb0EEEvPT_PKS2_PKT0_S8_ifPKiSA_iPKfiiiSC_SC_iiiii,(.L_x_25842 - _ZN4vllm25paged_attention_v1_kernelIfhLi256ELi32ELi128ELNS_18Fp8KVCacheDataTypeE1ELb0EEEvPT_PKS2_PKT0_S8_ifPKiSA_iPKfiiiSC_SC_iiiii)
        .other          _ZN4vllm25paged_attention_v1_kernelIfhLi256ELi32ELi128ELNS_18Fp8KVCacheDataTypeE1ELb0EEEvPT_PKS2_PKT0_S8_ifPKiSA_iPKfiiiSC_SC_iiiii,@"STO_CUDA_ENTRY STV_DEFAULT"
_ZN4vllm25paged_attention_v1_kernelIfhLi256ELi32ELi128ELNS_18Fp8KVCacheDataTypeE1ELb0EEEvPT_PKS2_PKT0_S8_ifPKiSA_iPKfiiiSC_SC_iiiii:
.text._ZN4vllm25paged_attention_v1_kernelIfhLi256ELi32ELi128ELNS_18Fp8KVCacheDataTypeE1ELb0EEEvPT_PKS2_PKT0_S8_ifPKiSA_iPKfiiiSC_SC_iiiii:
        /* <DEDUP_REMOVED lines=35> */
.L_x_13265:
[----:B------:R-:W-:Y:S05]  /*0230*/  BSYNC.RECONVERGENT B6 ;  /* 0x0000000000067941 */ /* 0x000fea0003800200 */
.L_x_13264:
        /* <DEDUP_REMOVED lines=12> */
.L_x_13300:
        /* <DEDUP_REMOVED lines=39> */
.L_x_13271:
        /* <DEDUP_REMOVED lines=11> */
.L_x_13270:
[----:B------:R-:W-:Y:S05]  /*0620*/  BSYNC.RECONVERGENT B1 ;  /* 0x0000000000017941 */ /* 0x000fea0003800200 */
.L_x_13269:
        /* <DEDUP_REMOVED lines=12> */
.L_x_13274:
        /* <DEDUP_REMOVED lines=100> */
.L_x_13273:
[----:B------:R-:W-:Y:S05]  /*0d30*/  BSYNC.RECONVERGENT B1 ;  /* 0x0000000000017941 */ /* 0x000fea0003800200 */
.L_x_13272:
        /* <DEDUP_REMOVED lines=55> */
.L_x_13276:
[----:B------:R-:W-:Y:S05]  /*10b0*/  BSYNC.RECONVERGENT B1 ;  /* 0x0000000000017941 */ /* 0x000fea0003800200 */
.L_x_13275:
        /* <DEDUP_REMOVED lines=26> */
.L_x_13268:
[----:B------:R-:W-:Y:S05]  /*1260*/  BSYNC.RECONVERGENT B0 ;  /* 0x0000000000007941 */ /* 0x000fea0003800200 */
.L_x_13267:
        /* <DEDUP_REMOVED lines=39> */
.L_x_13281:
[----:B------:R-:W0:Y:S01]  /*14e0*/  LDS R5, [R4] ;  /* 0x0000000004057984 */ /* 0x000e220000000800 */
[----:B------:R-:W-:-:S04]  /*14f0*/  IADD3 R6, PT, PT, R6, 0x1, RZ ;  /* 0x0000000106067810 */ /* 0x000fc80007ffe0ff */
[----:B------:R-:W-:Y:S01]  /*1500*/  ISETP.NE.AND P0, PT, R6, RZ, PT ;  /* 0x000000ff0600720c */ /* 0x000fe20003f05270 */
[----:B0-----:R-:W-:-:S05]  /*1510*/  FMUL.FTZ R5, R5, R2 ;  /* 0x0000000205057220 */ /* 0x001fca0000410000 */
[----:B------:R0:W-:Y:S02]  /*1520*/  STS [R4], R5 ;  /* 0x0000000504007388 */ /* 0x0001e40000000800 */
[----:B0-----:R-:W-:-:S05]  /*1530*/  IADD3 R4, PT, PT, R4, 0x200, RZ ;  /* 0x0000020004047810 */ /* 0x001fca0007ffe0ff */
[----:B------:R-:W-:Y:S05]  /*1540*/  @P0 BRA `(.L_x_13281) ;  /* 0xfffffffc00e40947 */ /* 0x000fea000383ffff */
.L_x_13280:
[----:B------:R-:W-:Y:S05]  /*1550*/  BSYNC.RECONVERGENT B1 ;  /* 0x0000000000017941 */ /* 0x000fea0003800200 */
.L_x_13279:
        /* <DEDUP_REMOVED lines=12> */
.L_x_13284:
        /* <DEDUP_REMOVED lines=52> */
.L_x_13283:
[----:B------:R-:W-:Y:S05]  /*1960*/  BSYNC.RECONVERGENT B1 ;  /* 0x0000000000017941 */ /* 0x000fea0003800200 */
.L_x_13282:
        /* <DEDUP_REMOVED lines=31> */
.L_x_13286:
[----:B------:R-:W-:Y:S05]  /*1b60*/  BSYNC.RECONVERGENT B1 ;  /* 0x0000000000017941 */ /* 0x000fea0003800200 */
.L_x_13285:
        /* <DEDUP_REMOVED lines=14> */
.L_x_13278:
[----:B------:R-:W-:Y:S05]  /*1c50*/  BSYNC.RECONVERGENT B0 ;  /* 0x0000000000007941 */ /* 0x000fea0003800200 */
.L_x_13277:
        /* <DEDUP_REMOVED lines=122> */
.L_x_13288:
[----:B------:R-:W-:Y:S05]  /*2400*/  BSYNC.RECONVERGENT B0 ;  /* 0x0000000000007941 */ /* 0x000fea0003800200 */
.L_x_13287:
        /* <DEDUP_REMOVED lines=138> */
.L_x_13290:
[----:B------:R-:W-:Y:S05]  /*2cb0*/  BSYNC.RECONVERGENT B0 ;  /* 0x0000000000007941 */ /* 0x000fea0003800200 */
.L_x_13289:
        /* <DEDUP_REMOVED lines=73> */
.L_x_13292:
[----:B------:R-:W-:Y:S05]  /*3150*/  BSYNC.RECONVERGENT B0 ;  /* 0x0000000000007941 */ /* 0x000fea0003800200 */
.L_x_13291:
        /* <DEDUP_REMOVED lines=138> */
.L_x_13294:
[----:B------:R-:W-:Y:S05]  /*3a00*/  BSYNC.RECONVERGENT B0 ;  /* 0x0000000000007941 */ /* 0x000fea0003800200 */
.L_x_13293:
        /* <DEDUP_REMOVED lines=84> */
.L_x_13266:
[----:B------:R-:W-:Y:S01]  /*3f50*/  HFMA2 R12, -RZ, RZ, 0, 9.5367431640625e-07 ;  /* 0x00000010ff0c7431 */ /* 0x000fe200000001ff */
[----:B------:R-:W-:Y:S02]  /*3f60*/  MOV R11, 0x1f ;  /* 0x0000001f000b7802 */ /* 0x000fe40000000f00 */
[----:B------:R-:W-:-:S07]  /*3f70*/  MOV R15, 0xffffffff ;  /* 0xffffffff000f7802 */ /* 0x000fce0000000f00 */
[----:B------:R-:W-:Y:S05]  /*3f80*/  WARPSYNC.COLLECTIVE R15, `(.L_x_13295) ;  /* 0x000000000f087348 */ /* 0x000fea0003c00000 */
[----:B------:R0:W1:Y:S02]  /*3f90*/  SHFL.BFLY P6, R14, R13, R12, R11 ;  /* 0x0c00000c0d0e7389 */ /* 0x00006400000c000b */
[----:B01----:R-:W-:Y:S05]  /*3fa0*/  ENDCOLLECTIVE ;  /* 0x000000000000791b */ /* 0x003fea0003800000 */
.L_x_13295:
[----:B------:R-:W-:Y:S01]  /*3fb0*/  HFMA2 R12, -RZ, RZ, 0, 4.76837158203125e-07 ;  /* 0x00000008ff0c7431 */ /* 0x000fe200000001ff */
[----:B------:R-:W-:-:S04]  /*3fc0*/  FMNMX.FTZ R0, R14, -3.40282346638528859812e+38, !PT ;  /* 0xff7fffff0e007809 */ /* 0x000fc80007810000 */
[----:B------:R-:W-:-:S07]  /*3fd0*/  MOV R13, R0 ;  /* 0x00000000000d7202 */ /* 0x000fce0000000f00 */
[----:B------:R-:W-:Y:S05]  /*3fe0*/  WARPSYNC.COLLECTIVE R15, `(.L_x_13296) ;  /* 0x000000000f087348 */ /* 0x000fea0003c00000 */
[----:B------:R0:W1:Y:S02]  /*3ff0*/  SHFL.BFLY P6, R14, R13, R12, R11 ;  /* 0x0c00000c0d0e7389 */ /* 0x00006400000c000b */
[----:B01----:R-:W-:Y:S05]  /*4000*/  ENDCOLLECTIVE ;  /* 0x000000000000791b */ /* 0x003fea0003800000 */
.L_x_13296:
[----:B------:R-:W-:Y:S01]  /*4010*/  HFMA2 R12, -RZ, RZ, 0, 2.384185791015625e-07 ;  /* 0x00000004ff0c7431 */ /* 0x000fe200000001ff */
[----:B------:R-:W-:-:S04]  /*4020*/  FMNMX.FTZ R2, R0, R14, !PT ;  /* 0x0000000e00027209 */ /* 0x000fc80007810000 */
[----:B------:R-:W-:-:S07]  /*4030*/  MOV R13, R2 ;  /* 0x00000002000d7202 */ /* 0x000fce0000000f00 */
[----:B------:R-:W-:Y:S05]  /*4040*/  WARPSYNC.COLLECTIVE R15, `(.L_x_13297) ;  /* 0x000000000f087348 */ /* 0x000fea0003c00000 */
[----:B------:R0:W1:Y:S02]  /*4050*/  SHFL.BFLY P6, R14, R13, R12, R11 ;  /* 0x0c00000c0d0e7389 */ /* 0x00006400000c000b */
[----:B01----:R-:W-:Y:S05]  /*4060*/  ENDCOLLECTIVE ;  /* 0x000000000000791b */ /* 0x003fea0003800000 */
.L_x_13297:
[----:B------:R-:W-:Y:S01]  /*4070*/  HFMA2 R12, -RZ, RZ, 0, 1.1920928955078125e-07 ;  /* 0x00000002ff0c7431 */ /* 0x000fe200000001ff */
[----:B------:R-:W-:-:S04]  /*4080*/  FMNMX.FTZ R3, R2, R14, !PT ;  /* 0x0000000e02037209 */ /* 0x000fc80007810000 */
[----:B------:R-:W-:-:S07]  /*4090*/  MOV R13, R3 ;  /* 0x00000003000d7202 */ /* 0x000fce0000000f00 */
[----:B------:R-:W-:Y:S05]  /*40a0*/  WARPSYNC.COLLECTIVE R15, `(.L_x_13298) ;  /* 0x000000000f087348 */ /* 0x000fea0003c00000 */
[----:B------:R0:W1:Y:S02]  /*40b0*/  SHFL.BFLY P6, R14, R13, R12, R11 ;  /* 0x0c00000c0d0e7389 */ /* 0x00006400000c000b */
[----:B01----:R-:W-:Y:S05]  /*40c0*/  ENDCOLLECTIVE ;  /* 0x000000000000791b */ /* 0x003fea0003800000 */
.L_x_13298:
[----:B------:R-:W-:Y:S01]  /*40d0*/  HFMA2 R12, -RZ, RZ, 0, 5.9604644775390625e-08 ;  /* 0x00000001ff0c7431 */ /* 0x000fe200000001ff */
[----:B------:R-:W-:-:S04]  /*40e0*/  FMNMX.FTZ R4, R3, R14, !PT ;  /* 0x0000000e03047209 */ /* 0x000fc80007810000 */
[----:B------:R-:W-:-:S07]  /*40f0*/  MOV R13, R4 ;  /* 0x00000004000d7202 */ /* 0x000fce0000000f00 */
[----:B------:R-:W-:Y:S05]  /*4100*/  WARPSYNC.COLLECTIVE R15, `(.L_x_13299) ;  /* 0x000000000f087348 */ /* 0x000fea0003c00000 */
[----:B------:R0:W1:Y:S02]  /*4110*/  SHFL.BFLY P6, R14, R13, R12, R11 ;  /* 0x0c00000c0d0e7389 */ /* 0x00006400000c000b */
[----:B01----:R-:W-:Y:S05]  /*4120*/  ENDCOLLECTIVE ;  /* 0x000000000000791b */ /* 0x003fea0003800000 */
.L_x_13299:
[----:B------:R-:W-:Y:S05]  /*4130*/  BRA `(.L_x_13300) ;  /* 0xffffffc000707947 */ /* 0x000fea000383ffff */
.L_x_13301:
        /* <DEDUP_REMOVED lines=12> */
.L_x_25842:


//--------------------- .text._ZN4vllm25paged_attention_v1_kernelIfhLi192ELi32ELi128ELNS_18Fp8KVCacheDataTypeE1ELb0EEEvPT_PKS2_PKT0_S8_ifPKiSA_iPKfiiiSC_SC_iiiii --------------------------
	.section	.text._ZN4vllm25paged_attention_v1_kernelIfhLi192ELi32ELi128ELNS_18Fp8KVCacheDataTypeE1ELb0EEEvPT_PKS2_PKT0_S8_ifPKiSA_iPKfiiiSC_SC_iiiii,"ax",@progbits
	.align	128
        .global         _ZN4vllm25paged_attention_v1_kernelIfhLi192ELi32ELi128ELNS_18Fp8KVCacheDataTypeE1ELb0EEEvPT_PKS2_PKT0_S8_ifPKiSA_iPKfiiiSC_SC_iiiii
        .type           _ZN4vllm25paged_attention_v1_kernelIfhLi192ELi32ELi128ELNS_18Fp8KVCacheDataTypeE1ELb0EEEvPT_PKS2_PKT0_S8_ifPKiSA_iPKfiiiSC_SC_iiiii,@function
        .size           _ZN4vllm25paged_attention_v1_kernelIfhLi192ELi32ELi128ELNS_18Fp8KVCacheDataTypeE1ELb0EEEvPT_PKS2_PKT0_S8_ifPKiSA_iPKfiiiSC_SC_iiiii,(.L_x_25843 - _ZN4vllm25paged_attention_v1_kernelIfhLi192ELi32ELi128ELNS_18Fp8KVCacheDataTypeE1ELb0EEEvPT_PKS2_PKT0_S8_ifPKiSA_iPKfiiiSC_SC_iiiii)
        .other          _ZN4vllm25paged_attention_v1_kernelIfhLi192ELi32ELi128ELNS_18Fp8KVCacheDataTypeE1ELb0EEEvPT_PKS2_PKT0_S8_ifPKiSA_iPKfiiiSC_SC_iiiii,@"STO_CUDA_ENTRY STV_DEFAULT"
_ZN4vllm25paged_attention_v1_kernelIfhLi192ELi32ELi128ELNS_18Fp8KVCacheDataTypeE1ELb0EEEvPT_PKS2_PKT0_S8_ifPKiSA_iPKfiiiSC_SC_iiiii:
.text._ZN4vllm25paged_attention_v1_kernelIfhLi192ELi32ELi128ELNS_18Fp8KVCacheDataTypeE1ELb0EEEvPT_PKS2_PKT0_S8_ifPKiSA_iPKfiiiSC_SC_iiiii:
        /* <DEDUP_REMOVED lines=35> */
.L_x_13303:
[----:B------:R-:W-:Y:S05]  /*0230*/  BSYNC.RECONVERGENT B6 ;  /* 0x0000000000067941 */ /* 0x000fea0003800200 */
.L_x_13302:
        /* <DEDUP_REMOVED lines=12> */
.L_x_13338:
        /* <DEDUP_REMOVED lines=39> */
.L_x_13309:
        /* <DEDUP_REMOVED lines=11> */
.L_x_13308:
[----:B------:R-:W-:Y:S05]  /*0620*/  BSYNC.RECONVERGENT B1 ;  /* 0x0000000000017941 */ /* 0x000fea0003800200 */
.L_x_13307:
        /* <DEDUP_REMOVED lines=12> */
.L_x_13312:
        /* <DEDUP_REMOVED lines=100> */
.L_x_13311:
[----:B------:R-:W-:Y:S05]  /*0d30*/  BSYNC.RECONVERGENT B1 ;  /* 0x0000000000017941 */ /* 0x000fea0003800200 */
.L_x_13310:
        /* <DEDUP_REMOVED lines=55> */
.L_x_13314:
[----:B------:R-:W-:Y:S05]  /*10b0*/  BSYNC.RECONVERGENT B1 ;  /* 0x0000000000017941 */ /* 0x000fea0003800200 */
.L_x_13313:
        /* <DEDUP_REMOVED lines=26> */
.L_x_13306:
[----:B------:R-:W-:Y:S05]  /*1260*/  BSYNC.RECONVERGENT B0 ;  /* 0x0000000000007941 */ /* 0x000fea0003800200 */
.L_x_13305:
        /* <DEDUP_REMOVED lines=39> */
.L_x_13319:
[----:B------:R-:W0:Y:S01]  /*14e0*/  LDS R5, [R4] ;  /* 0x0000000004057984 */ /* 0x000e220000000800 */
[----:B------:R-:W-:-:S04]  /*14f0*/  IADD3 R6, PT, PT, R6, 0x1, RZ ;  /* 0x0000000106067810 */ /* 0x000fc80007ffe0ff */
[----:B------:R-:W-:Y:S01]  /*1500*/  ISETP.NE.AND P0, PT, R6, RZ, PT ;  /* 0x000000ff0600720c */ /* 0x000fe20003f05270 */
[----:B0-----:R-:W-:-:S05]  /*1510*/  FMUL.FTZ R5, R5, R2 ;  /* 0x0000000205057220 */ /* 0x001fca0000410000 */
[----:B------:R0:W-:Y:S02]  /*1520*/  STS [R4], R5 ;  /* 0x0000000504007388 */ /* 0x0001e40000000800 */
[----:B0-----:R-:W-:-:S05]  /*1530*/  IADD3 R4, PT, PT, R4, 0x200, RZ ;  /* 0x0000020004047810 */ /* 0x001fca0007ffe0ff */
[----:B------:R-:W-:Y:S05]  /*1540*/  @P0 BRA `(.L_x_13319) ;  /* 0xfffffffc00e40947 */ /* 0x000fea000383ffff */
.L_x_13318:
[----:B------:R-:W-:Y:S05]  /*1550*/  BSYNC.RECONVERGENT B1 ;  /* 0x0000000000017941 */ /* 0x000fea0003800200 */
.L_x_13317:
        /* <DEDUP_REMOVED lines=12> */
.L_x_13322:
        /* <DEDUP_REMOVED lines=52> */
.L_x_13321:
[----:B------:R-:W-:Y:S05]  /*1960*/  BSYNC.RECONVERGENT B1 ;  /* 0x0000000000017941 */ /* 0x000fea0003800200 */
.L_x_13320:
        /* <DEDUP_REMOVED lines=31> */
.L_x_13324:
[----:B------:R-:W-:Y:S05]  /*1b60*/  BSYNC.RECONVERGENT B1 ;  /* 0x0000000000017941 */ /* 0x000fea0003800200 */
.L_x_13323:
        /* <DEDUP_REMOVED lines=14> */
.L_x_13316:
[----:B------:R-:W-:Y:S05]  /*1c50*/  BSYNC.RECONVERGENT B0 ;  /* 0x0000000000007941 */ /* 0x000fea0003800200 */
.L_x_13315:
        /* <DEDUP_REMOVED lines=98> */
.L_x_13326:
[----:B------:R-:W-:Y:S05]  /*2280*/  BSYNC.RECONVERGENT B0 ;  /* 0x0000000000007941 */ /* 0x000fea0003800200 */
.L_x_13325:
        /* <DEDUP_REMOVED lines=107> */
.L_x_13328:
[----:B------:R-:W-:Y:S05]  /*2940*/  BSYNC.RECONVERGENT B0 ;  /* 0x0000000000007941 */ /* 0x000fea0003800200 */
.L_x_13327:
        /* <DEDUP_REMOVED lines=59> */
.L_x_13330:
[----:B------:R-:W-:Y:S05]  /*2d00*/  BSYNC.RECONVERGENT B0 ;  /* 0x0000000000007941 */ /* 0x000fea0003800200 */
.L_x_13329:
        /* <DEDUP_REMOVED lines=107> */
.L_x_13332:
[----:B------:R-:W-:Y:S05]  /*33c0*/  BSYNC.RECONVERGENT B0 ;  /* 0x0000000000007941 */ /* 0x000fea0003800200 */
.L_x_13331:
        /* <DEDUP_REMOVED lines=68> */
.L_x_13304:
[----:B------:R-:W-:Y:S01]  /*3810*/  HFMA2 R12, -RZ, RZ, 0, 9.5367431640625e-07 ;  /* 0x00000010ff0c7431 */ /* 0x000fe200000001ff */
[----:B------:R-:W-:Y:S02]  /*3820*/  MOV R11, 0x1f ;  /* 0x0000001f000b7802 */ /* 0x000fe40000000f00 */
[----:B------:R-:W-:-:S07]  /*3830*/  MOV R15, 0xffffffff ;  /* 0xffffffff000f7802 */ /* 0x000fce0000000f00 */
[----:B------:R-:W-:Y:S05]  /*3840*/  WARPSYNC.COLLECTIVE R15, `(.L_x_13333) ;  /* 0x000000000f087348 */ /* 0x000fea0003c00000 */
[----:B------:R0:W1:Y:S02]  /*3850*/  SHFL.BFLY P6, R14, R13, R12, R11 ;  /* 0x0c00000c0d0e7389 */ /* 0x00006400000c000b */
[----:B01----:R-:W-:Y:S05]  /*3860*/  ENDCOLLECTIVE ;  /* 0x000000000000791b */ /* 0x003fea0003800000 */
.L_x_13333:
[----:B------:R-:W-:Y:S01]  /*3870*/  HFMA2 R12, -RZ, RZ, 0, 4.76837158203125e-07 ;  /* 0x00000008ff0c7431 */ /* 0x000fe200000001ff */
[----:B------:R-:W-:-:S04]  /*3880*/  FMNMX.FTZ R0, R14, -3.40282346638528859812e+38, !PT ;  /* 0xff7fffff0e007809 */ /* 0x000fc80007810000 */
[----:B------:R-:W-:-:S07]  /*3890*/  MOV R13, R0 ;  /* 0x00000000000d7202 */ /* 0x000fce0000000f00 */
[----:B------:R-:W-:Y:S05]  /*38a0*/  WARPSYNC.COLLECTIVE R15, `(.L_x_13334) ;  /* 0x000000000f087348 */ /* 0x000fea0003c00000 */
[----:B------:R0:W1:Y:S02]  /*38b0*/  SHFL.BFLY P6, R14, R13, R12, R11 ;  /* 0x0c00000c0d0e7389 */ /* 0x00006400000c000b */
[----:B01----:R-:W-:Y:S05]  /*38c0*/  ENDCOLLECTIVE ;  /* 0x000000000000791b */ /* 0x003fea0003800000 */
.L_x_13334:
[----:B------:R-:W-:Y:S01]  /*38d0*/  HFMA2 R12, -RZ, RZ, 0, 2.384185791015625e-07 ;  /* 0x00000004ff0c7431 */ /* 0x000fe200000001ff */
[----:B------:R-:W-:-:S04]  /*38e0*/  FMNMX.FTZ R2, R0, R14, !PT ;  /* 0x0000000e00027209 */ /* 0x000fc80007810000 */
[----:B------:R-:W-:-:S07]  /*38f0*/  MOV R13, R2 ;  /* 0x00000002000d7202 */ /* 0x000fce0000000f00 */
[----:B------:R-:W-:Y:S05]  /*3900*/  WARPSYNC.COLLECTIVE R15, `(.L_x_13335) ;  /* 0x000000000f087348 */ /* 0x000fea0003c00000 */
[----:B------:R0:W1:Y:S02]  /*3910*/  SHFL.BFLY P6, R14, R13, R12, R11 ;  /* 0x0c00000c0d0e7389 */ /* 0x00006400000c000b */
[----:B01----:R-:W-:Y:S05]  /*3920*/  ENDCOLLECTIVE ;  /* 0x000000000000791b */ /* 0x003fea0003800000 */
.L_x_13335:
[----:B------:R-:W-:Y:S01]  /*3930*/  HFMA2 R12, -RZ, RZ, 0, 1.1920928955078125e-07 ;  /* 0x00000002ff0c7431 */ /* 0x000fe200000001ff */
[----:B------:R-:W-:-:S04]  /*3940*/  FMNMX.FTZ R3, R2, R14, !PT ;  /* 0x0000000e02037209 */ /* 0x000fc80007810000 */
[----:B------:R-:W-:-:S07]  /*3950*/  MOV R13, R3 ;  /* 0x00000003000d7202 */ /* 0x000fce0000000f00 */
[----:B------:R-:W-:Y:S05]  /*3960*/  WARPSYNC.COLLECTIVE R15, `(.L_x_13336) ;  /* 0x000000000f087348 */ /* 0x000fea0003c00000 */
[----:B------:R0:W1:Y:S02]  /*3970*/  SHFL.BFLY P6, R14, R13, R12, R11 ;  /* 0x0c00000c0d0e7389 */ /* 0x00006400000c000b */
[----:B01----:R-:W-:Y:S05]  /*3980*/  ENDCOLLECTIVE ;  /* 0x000000000000791b */ /* 0x003fea0003800000 */
.L_x_13336:
[----:B------:R-:W-:Y:S01]  /*3990*/  HFMA2 R12, -RZ, RZ, 0, 5.9604644775390625e-08 ;  /* 0x00000001ff0c7431 */ /* 0x000fe200000001ff */
[----:B------:R-:W-:-:S04]  /*39a0*/  FMNMX.FTZ R4, R3, R14, !PT ;  /* 0x0000000e03047209 */ /* 0x000fc80007810000 */
[----:B------:R-:W-:-:S07]  /*39b0*/  MOV R13, R4 ;  /* 0x00000004000d7202 */ /* 0x000fce0000000f00 */
[----:B------:R-:W-:Y:S05]  /*39c0*/  WARPSYNC.COLLECTIVE R15, `(.L_x_13337) ;  /* 0x000000000f087348 */ /* 0x000fea0003c00000 */
[----:B------:R0:W1:Y:S02]  /*39d0*/  SHFL.BFLY P6, R14, R13, R12, R11 ;  /* 0x0c00000c0d0e7389 */ /* 0x00006400000c000b */
[----:B01----:R-:W-:Y:S05]  /*39e0*/  ENDCOLLECTIVE ;  /* 0x000000000000791b */ /* 0x003fea0003800000 */
.L_x_13337:
[----:B------:R-:W-:Y:S05]  /*39f0*/  BRA `(.L_x_13338) ;  /* 0xffffffc800407947 */ /* 0x000fea000383ffff */
.L_x_13339:
        /* <DEDUP_REMOVED lines=16> */
.L_x_25843:


//--------------------- .text._ZN4vllm25paged_attention_v1_kernelIfhLi128ELi32ELi128ELNS_18Fp8KVCacheDataTypeE1ELb0EEEvPT_PKS2_PKT0_S8_ifPKiSA_iPKfiiiSC_SC_iiiii --------------------------
	.section	.text._ZN4vllm25paged_attention_v1_kernelIfhLi128ELi32ELi128ELNS_18Fp8KVCacheDataTypeE1ELb0EEEvPT_PKS2_PKT0_S8_ifPKiSA_iPKfiiiSC_SC_iiiii,"ax",@progbits
	.align	128
        .global         _ZN4vllm25paged_attention_v1_kernelIfhLi128ELi32ELi128ELNS_18Fp8KVCacheDataTypeE1ELb0EEEvPT_PKS2_PKT0_S8_ifPKiSA_iPKfiiiSC_SC_iiiii
        .type           _ZN4vllm25paged_attention_v1_kernelIfhLi128ELi32ELi128ELNS_18Fp8KVCacheDataTypeE1ELb0EEEvPT_PKS2_PKT0_S8_ifPKiSA_iPKfiiiSC_SC_iiiii,@function
        .size           _ZN4vllm25paged_attention_v1_kernelIfhLi128ELi32ELi128ELNS_18Fp8KVCacheDataTypeE1ELb0EEEvPT_PKS2_PKT0_S8_ifPKiSA_iPKfiiiSC_SC_iiiii,(.L_x_25844 - _ZN4vllm25paged_attention_v1_kernelIfhLi128ELi32ELi128ELNS_18Fp8KVCacheDataTypeE1ELb0EEEvPT_PKS2_PKT0_S8_ifPKiSA_iPKfiiiSC_SC_iiiii)
        .other          _ZN4vllm25paged_attention_v1_kernelIfhLi128ELi32ELi128ELNS_18Fp8KVCacheDataTypeE1ELb0EEEvPT_PKS2_PKT0_S8_ifPKiSA_iPKfiiiSC_SC_iiiii,@"STO_CUDA_ENTRY STV_DEFAULT"
_ZN4vllm25paged_attention_v1_kernelIfhLi128ELi32ELi128ELNS_18Fp8KVCacheDataTypeE1ELb0EEEvPT_PKS2_PKT0_S8_ifPKiSA_iPKfiiiSC_SC_iiiii:
.text._ZN4vllm25paged_attention_v1_kernelIfhLi128ELi32ELi128ELNS_18Fp8KVCacheDataTypeE1ELb0EEEvPT_PKS2_PKT0_S8_ifPKiSA_iPKfiiiSC_SC_iiiii:
        /* <DEDUP_REMOVED lines=35> */
.L_x_13341:
[----:B------:R-:W-:Y:S05]  /*0230*/  BSYNC.RECONVERGENT B6 ;  /* 0x0000000000067941 */ /* 0x000fea0003800200 */
.L_x_13340:
        /* <DEDUP_REMOVED lines=12> */
.L_x_13376:
        /* <DEDUP_REMOVED lines=39> */
.L_x_13347:
        /* <DEDUP_REMOVED lines=11> */
.L_x_13346:
[----:B------:R-:W-:Y:S05]  /*0620*/  BSYNC.RECONVERGENT B1 ;  /* 0x0000000000017941 */ /* 0x000fea0003800200 */
.L_x_13345:
        /* <DEDUP_REMOVED lines=12> */
.L_x_13350:
        /* <DEDUP_REMOVED lines=100> */
.L_x_13349:
[----:B------:R-:W-:Y:S05]  /*0d30*/  BSYNC.RECONVERGENT B1 ;  /* 0x0000000000017941 */ /* 0x000fea0003800200 */
.L_x_13348:
        /* <DEDUP_REMOVED lines=55> */
.L_x_13352:
[----:B------:R-:W-:Y:S05]  /*10b0*/  BSYNC.RECONVERGENT B1 ;  /* 0x0000000000017941 */ /* 0x000fea0003800200 */
.L_x_13351:
        /* <DEDUP_REMOVED lines=26> */
.L_x_13344:
[----:B------:R-:W-:Y:S05]  /*1260*/  BSYNC.RECONVERGENT B0 ;  /* 0x0000000000007941 */ /* 0x000fea0003800200 */
.L_x_13343:
        /* <DEDUP_REMOVED lines=39> */
.L_x_13357:
[----:B------:R-:W0:Y:S01]  /*14e0*/  LDS R9, [R6] ;  /* 0x0000000006097984 */ /* 0x000e220000000800 */
[----:B------:R-:W-:-:S04]  /*14f0*/  IADD3 R7, PT, PT, R7, 0x1, RZ ;  /* 0x0000000107077810 */ /* 0x000fc80007ffe0ff */
[----:B------:R-:W-:Y:S01]  /*1500*/  ISETP.NE.AND P0, PT, R7, RZ, PT ;  /* 0x000000ff0700720c */ /* 0x000fe20003f05270 */
[----:B0-----:R-:W-:-:S05]  /*1510*/  FMUL.FTZ R9, R9, R2 ;  /* 0x0000000209097220 */ /* 0x001fca0000410000 */
[----:B------:R0:W-:Y:S02]  /*1520*/  STS [R6], R9 ;  /* 0x0000000906007388 */ /* 0x0001e40000000800 */
[----:B0-----:R-:W-:-:S05]  /*1530*/  IADD3 R6, PT, PT, R6, 0x200, RZ ;  /* 0x0000020006067810 */ /* 0x001fca0007ffe0ff */
[----:B------:R-:W-:Y:S05]  /*1540*/  @P0 BRA `(.L_x_13357) ;  /* 0xfffffffc00e40947 */ /* 0x000fea000383ffff */
.L_x_13356:
[----:B------:R-:W-:Y:S05]  /*1550*/  BSYNC.RECONVERGENT B1 ;  /* 0x0000000000017941 */ /* 0x000fea0003800200 */
.L_x_13355:
        /* <DEDUP_REMOVED lines=12> */
.L_x_13360:
        /* <DEDUP_REMOVED lines=52> */
.L_x_13359:
[----:B------:R-:W-:Y:S05]  /*1960*/  BSYNC.RECONVERGENT B1 ;  /* 0x0000000000017941 */ /* 0x000fea0003800200 */
.L_x_13358:
        /* <DEDUP_REMOVED lines=31> */
.L_x_13362:
[----:B------:R-:W-:Y:S05]  /*1b60*/  BSYNC.RECONVERGENT B1 ;  /* 0x0000000000017941 */ /* 0x000fea0003800200 */
.L_x_13361:
        /* <DEDUP_REMOVED lines=14> */
.L_x_13354:
[----:B------:R-:W-:Y:S05]  /*1c50*/  BSYNC.RECONVERGENT B0 ;  /* 0x0000000000007941 */ /* 0x000fea0003800200 */
.L_x_13353:
        /* <DEDUP_REMOVED lines=71> */
.L_x_13364:
[----:B------:R-:W-:Y:S05]  /*20d0*/  BSYNC.RECONVERGENT B0 ;  /* 0x0000000000007941 */ /* 0x000fea0003800200 */
.L_x_13363:
        /* <DEDUP_REMOVED lines=68> */
.L_x_13366:
[----:B------:R-:W-:Y:S05]  /*2520*/  BSYNC.RECONVERGENT B0 ;  /* 0x0000000000007941 */ /* 0x000fea0003800200 */
.L_x_13365:
        /* <DEDUP_REMOVED lines=36> */
.L_x_13368:
[----:B------:R-:W-:Y:S05]  /*2770*/  BSYNC.RECONVERGENT B0 ;  /* 0x0000000000007941 */ /* 0x000fea0003800200 */
.L_x_13367:
        /* <DEDUP_REMOVED lines=67> */
.L_x_13370:
[----:B------:R-:W-:Y:S05]  /*2bb0*/  BSYNC.RECONVERGENT B0 ;  /* 0x0000000000007941 */ /* 0x000fea0003800200 */
.L_x_13369:
        /* <DEDUP_REMOVED lines=50> */
.L_x_13342:
[----:B------:R-:W-:Y:S01]  /*2ee0*/  HFMA2 R12, -RZ, RZ, 0, 9.5367431640625e-07 ;  /* 0x00000010ff0c7431 */ /* 0x000fe200000001ff */
[----:B------:R-:W-:Y:S02]  /*2ef0*/  MOV R11, 0x1f ;  /* 0x0000001f000b7802 */ /* 0x000fe40000000f00 */
[----:B------:R-:W-:-:S07]  /*2f00*/  MOV R15, 0xffffffff ;  /* 0xffffffff000f7802 */ /* 0x000fce0000000f00 */
[----:B------:R-:W-:Y:S05]  /*2f10*/  WARPSYNC.COLLECTIVE R15, `(.L_x_13371) ;  /* 0x000000000f087348 */ /* 0x000fea0003c00000 */
[----:B------:R0:W1:Y:S02]  /*2f20*/  SHFL.BFLY P6, R14, R13, R12, R11 ;  /* 0x0c00000c0d0e7389 */ /* 0x00006400000c000b */
[----:B01----:R-:W-:Y:S05]  /*2f30*/  ENDCOLLECTIVE ;  /* 0x000000000000791b */ /* 0x003fea0003800000 */
.L_x_13371:
[----:B------:R-:W-:Y:S01]  /*2f40*/  HFMA2 R12, -RZ, RZ, 0, 4.76837158203125e-07 ;  /* 0x00000008ff0c7431 */ /* 0x000fe200000001ff */
[----:B------:R-:W-:-:S04]  /*2f50*/  FMNMX.FTZ R0, R14, -3.40282346638528859812e+38, !PT ;  /* 0xff7fffff0e007809 */ /* 0x000fc80007810000 */
[----:B------:R-:W-:-:S07]  /*2f60*/  MOV R13, R0 ;  /* 0x00000000000d7202 */ /* 0x000fce0000000f00 */
[----:B------:R-:W-:Y:S05]  /*2f70*/  WARPSYNC.COLLECTIVE R15, `(.L_x_13372) ;  /* 0x000000000f087348 */ /* 0x000fea0003c00000 */
[----:B------:R0:W1:Y:S02]  /*2f80*/  SHFL.BFLY P6, R14, R13, R12, R11 ;  /* 0x0c00000c0d0e7389 */ /* 0x00006400000c000b */
[----:B01----:R-:W-:Y:S05]  /*2f90*/  ENDCOLLECTIVE ;  /* 0x000000000000791b */ /* 0x003fea0003800000 */
.L_x_13372:
[----:B------:R-:W-:Y:S01]  /*2fa0*/  HFMA2 R12, -RZ, RZ, 0, 2.384185791015625e-07 ;  /* 0x00000004ff0c7431 */ /* 0x000fe200000001ff */
[----:B------:R-:W-:-:S04]  /*2fb0*/  FMNMX.FTZ R2, R0, R14, !PT ;  /* 0x0000000e00027209 */ /* 0x000fc80007810000 */
[----:B------:R-:W-:-:S07]  /*2fc0*/  MOV R13, R2 ;  /* 0x00000002000d7202 */ /* 0x000fce0000000f00 */
[----:B------:R-:W-:Y:S05]  /*2fd0*/  WARPSYNC.COLLECTIVE R15, `(.L_x_13373) ;  /* 0x000000000f087348 */ /* 0x000fea0003c00000 */
[----:B------:R0:W1:Y:S02]  /*2fe0*/  SHFL.BFLY P6, R14, R13, R12, R11 ;  /* 0x0c00000c0d0e7389 */ /* 0x00006400000c000b */
[----:B01----:R-:W-:Y:S05]  /*2ff0*/  ENDCOLLECTIVE ;  /* 0x000000000000791b */ /* 0x003fea0003800000 */
.L_x_13373:
[----:B------:R-:W-:Y:S01]  /*3000*/  HFMA2 R12, -RZ, RZ, 0, 1.1920928955078125e-07 ;  /* 0x00000002ff0c7431 */ /* 0x000fe200000001ff */
[----:B------:R-:W-:-:S04]  /*3010*/  FMNMX.FTZ R3, R2, R14, !PT ;  /* 0x0000000e02037209 */ /* 0x000fc80007810000 */
[----:B------:R-:W-:-:S07]  /*3020*/  MOV R13, R3 ;  /* 0x00000003000d7202 */ /* 0x000fce0000000f00 */
[----:B------:R-:W-:Y:S05]  /*3030*/  WARPSYNC.COLLECTIVE R15, `(.L_x_13374) ;  /* 0x000000000f087348 */ /* 0x000fea0003c00000 */
[----:B------:R0:W1:Y:S02]  /*3040*/  SHFL.BFLY P6, R14, R13, R12, R11 ;  /* 0x0c00000c0d0e7389 */ /* 0x00006400000c000b */
[----:B01----:R-:W-:Y:S05]  /*3050*/  ENDCOLLECTIVE ;  /* 0x000000000000791b */ /* 0x003fea0003800000 */
.L_x_13374:
[----:B------:R-:W-:Y:S01]  /*3060*/  HFMA2 R12, -RZ, RZ, 0, 5.9604644775390625e-08 ;  /* 0x00000001ff0c7431 */ /* 0x000fe200000001ff */
[----:B------:R-:W-:-:S04]  /*3070*/  FMNMX.FTZ R4, R3, R14, !PT ;  /* 0x0000000e03047209 */ /* 0x000fc80007810000 */
[----:B------:R-:W-:-:S07]  /*3080*/  MOV R13, R4 ;  /* 0x00000004000d7202 */ /* 0x000fce0000000f00 */
[----:B------:R-:W-:Y:S05]  /*3090*/  WARPSYNC.COLLECTIVE R15, `(.L_x_13375) ;  /* 0x000000000f087348 */ /* 0x000fea0003c00000 */
[----:B------:R0:W1:Y:S02]  /*30a0*/  SHFL.BFLY P6, R14, R13, R12, R11 ;  /* 0x0c00000c0d0e7389 */ /* 0x00006400000c000b */
[----:B01----:R-:W-:Y:S05]  /*30b0*/  ENDCOLLECTIVE ;  /* 0x000000000000791b */ /* 0x003fea0003800000 */
.L_x_13375:
[----:B------:R-:W-:Y:S05]  /*30c0*/  BRA `(.L_x_13376) ;  /* 0xffffffd0008c7947 */ /* 0x000fea000383ffff */
.L_x_13377:
        /* <DEDUP_REMOVED lines=11> */
.L_x_25844:


//--------------------- .text._ZN4vllm25paged_attention_v1_kernelIfhLi120ELi32ELi128ELNS_18Fp8KVCacheDataTypeE1ELb0EEEvPT_PKS2_PKT0_S8_ifPKiSA_iPKfiiiSC_SC_iiiii --------------------------
	.section	.text._ZN4vllm25paged_attention_v1_kernelIfhLi120ELi32ELi128ELNS_18Fp8KVCacheDataTypeE1ELb0EEEvPT_PKS2_PKT0_S8_ifPKiSA_iPKfiiiSC_SC_iiiii,"ax",@progbits
	.align	128
        .global         _ZN4vllm25paged_attention_v1_kernelIfhLi120ELi32ELi128ELNS_18Fp8KVCacheDataTypeE1ELb0EEEvPT_PKS2_PKT0_S8_ifPKiSA_iPKfiiiSC_SC_iiiii
        .type           _ZN4vllm25paged_attention_v1_kernelIfhLi120ELi32ELi128ELNS_18Fp8KVCacheDataTypeE1ELb0EEEvPT_PKS2_PKT0_S8_ifPKiSA_iPKfiiiSC_SC_iiiii,@function
        .size           _ZN4vllm25paged_attention_v1_kernelIfhLi120ELi32ELi128ELNS_18Fp8KVCacheDataTypeE1ELb0EEEvPT_PKS2_PKT0_S8_ifPKiSA_iPKfiiiSC_SC_iiiii,(.L_x_25845 - _ZN4vllm25paged_attention_v1_kernelIfhLi120ELi32ELi128ELNS_18Fp8KVCacheDataTypeE1ELb0EEEvPT_PKS2_PKT0_S8_ifPKiSA_iPKfiiiSC_SC_iiiii)
        .other          _ZN4vllm25paged_attention_v1_kernelIfhLi120ELi32ELi128ELNS_18Fp8KVCacheDataTypeE1ELb0EEEvPT_PKS2_PKT0_S8_ifPKiSA_iPKfiiiSC_SC_iiiii,@"STO_CUDA_ENTRY STV_DEFAULT"
_ZN4vllm25paged_attention_v1_kernelIfhLi120ELi32ELi128ELNS_18Fp8KVCacheDataTypeE1ELb0EEEvPT_PKS2_PKT0_S8_ifPKiSA_iPKfiiiSC_SC_iiiii:
.text._ZN4vllm25paged_attention_v1_kernelIfhLi120ELi32ELi128ELNS_18Fp8KVCacheDataTypeE1ELb0EEEvPT_PKS2_PKT0_S8_ifPKiSA_iPKfiiiSC_SC_iiiii:
        /* <DEDUP_REMOVED lines=35> */
.L_x_13379:
[----:B------:R-:W-:Y:S05]  /*0230*/  BSYNC.RECONVERGENT B6 ;  /* 0x0000000000067941 */ /* 0x000fea0003800200 */
.L_x_13378:
        /* <DEDUP_REMOVED lines=12> */
.L_x_13414:
        /* <DEDUP_REMOVED lines=39> */
.L_x_13385:
        /* <DEDUP_REMOVED lines=11> */
.L_x_13384:
[----:B------:R-:W-:Y:S05]  /*0620*/  BSYNC.RECONVERGENT B1 ;  /* 0x0000000000017941 */ /* 0x000fea0003800200 */
.L_x_13383:
        /* <DEDUP_REMOVED lines=12> */
.L_x_13388:
        /* <DEDUP_REMOVED lines=100> */
.L_x_13387:
[----:B------:R-:W-:Y:S05]  /*0d30*/  BSYNC.RECONVERGENT B1 ;  /* 0x0000000000017941 */ /* 0x000fea0003800200 */
.L_x_13386:
        /* <DEDUP_REMOVED lines=55> */
.L_x_13390:
[----:B------:R-:W-:Y:S05]  /*10b0*/  BSYNC.RECONVERGENT B1 ;  /* 0x0000000000017941 */ /* 0x000fea0003800200 */
.L_x_13389:
        /* <DEDUP_REMOVED lines=26> */
.L_x_13382:
[----:B------:R-:W-:Y:S05]  /*1260*/  BSYNC.RECONVERGENT B0 ;  /* 0x0000000000007941 */ /* 0x000fea0003800200 */
.L_x_13381:
        /* <DEDUP_REMOVED lines=39> */
.L_x_13395:
[----:B------:R-:W0:Y:S01]  /*14e0*/  LDS R5, [R4] ;  /* 0x0000000004057984 */ /* 0x000e220000000800 */
[----:B------:R-:W-:-:S04]  /*14f0*/  IADD3 R6, PT, PT, R6, 0x1, RZ ;  /* 0x0000000106067810 */ /* 0x000fc80007ffe0ff */
[----:B------:R-:W-:Y:S01]  /*1500*/  ISETP.NE.AND P0, PT, R6, RZ, PT ;  /* 0x000000ff0600720c */ /* 0x000fe20003f05270 */
[----:B0-----:R-:W-:-:S05]  /*1510*/  FMUL.FTZ R5, R5, R2 ;  /* 0x0000000205057220 */ /* 0x001fca0000410000 */
[----:B------:R0:W-:Y:S02]  /*1520*/  STS [R4], R5 ;  /* 0x0000000504007388 */ /* 0x0001e40000000800 */
[----:B0-----:R-:W-:-:S05]  /*1530*/  IADD3 R4, PT, PT, R4, 0x200, RZ ;  /* 0x0000020004047810 */ /* 0x001fca0007ffe0ff */
[----:B------:R-:W-:Y:S05]  /*1540*/  @P0 BRA `(.L_x_13395) ;  /* 0xfffffffc00e40947 */ /* 0x000fea000383ffff */
.L_x_13394:
[----:B------:R-:W-:Y:S05]  /*1550*/  BSYNC.RECONVERGENT B1 ;  /* 0x0000000000017941 */ /* 0x000fea0003800200 */
.L_x_13393:
        /* <DEDUP_REMOVED lines=12> */
.L_x_13398:
        /* <DEDUP_REMOVED lines=52> */
.L_x_13397:
[----:B------:R-:W-:Y:S05]  /*1960*/  BSYNC.RECONVERGENT B1 ;  /* 0x0000000000017941 */ /* 0x000fea0003800200 */
.L_x_13396:
        /* <DEDUP_REMOVED lines=31> */
.L_x_13400:
[----:B------:R-:W-:Y:S05]  /*1b60*/  BSYNC.RECONVERGENT B1 ;  /* 0x0000000000017941 */ /* 0x000fea0003800200 */
.L_x_13399:
        /* <DEDUP_REMOVED lines=14> */
.L_x_13392:
[----:B------:R-:W-:Y:S05]  /*1c50*/  BSYNC.RECONVERGENT B0 ;  /* 0x0000000000007941 */ /* 0x000fea0003800200 */
.L_x_13391:
        /* <DEDUP_REMOVED lines=71> */
.L_x_13402:
[----:B------:R-:W-:Y:S05]  /*20d0*/  BSYNC.RECONVERGENT B0 ;  /* 0x0000000000007941 */ /* 0x000fea0003800200 */
.L_x_13401:
        /* <DEDUP_REMOVED lines=70> */
.L_x_13404:
[----:B------:R-:W-:Y:S05]  /*2540*/  BSYNC.RECONVERGENT B0 ;  /* 0x0000000000007941 */ /* 0x000fea0003800200 */
.L_x_13403:
        /* <DEDUP_REMOVED lines=40> */
.L_x_13406:
[----:B------:R-:W-:Y:S05]  /*27d0*/  BSYNC.RECONVERGENT B0 ;  /* 0x0000000000007941 */ /* 0x000fea0003800200 */
.L_x_13405:
        /* <DEDUP_REMOVED lines=70> */
.L_x_13408:
[----:B------:R-:W-:Y:S05]  /*2c40*/  BSYNC.RECONVERGENT B0 ;  /* 0x0000000000007941 */ /* 0x000fea0003800200 */
.L_x_13407:
        /* <DEDUP_REMOVED lines=49> */
.L_x_13380:
[----:B------:R-:W-:Y:S01]  /*2f60*/  HFMA2 R12, -RZ, RZ, 0, 9.5367431640625e-07 ;  /* 0x00000010ff0c7431 */ /* 0x000fe200000001ff */
[----:B------:R-:W-:Y:S02]  /*2f70*/  MOV R11, 0x1f ;  /* 0x0000001f000b7802 */ /* 0x000fe40000000f00 */
[----:B------:R-:W-:-:S07]  /*2f80*/  MOV R15, 0xffffffff ;  /* 0xffffffff000f7802 */ /* 0x000fce0000000f00 */
[----:B------:R-:W-:Y:S05]  /*2f90*/  WARPSYNC.COLLECTIVE R15, `(.L_x_13409) ;  /* 0x000000000f087348 */ /* 0x000fea0003c00000 */
[----:B------:R0:W1:Y:S02]  /*2fa0*/  SHFL.BFLY P6, R14, R13, R12, R11 ;  /* 0x0c00000c0d0e7389 */ /* 0x00006400000c000b */
[----:B01----:R-:W-:Y:S05]  /*2fb0*/  ENDCOLLECTIVE ;  /* 0x000000000000791b */ /* 0x003fea0003800000 */
.L_x_13409:
[----:B------:R-:W-:Y:S01]  /*2fc0*/  HFMA2 R12, -RZ, RZ, 0, 4.76837158203125e-07 ;  /* 0x00000008ff0c7431 */ /* 0x000fe200000001ff */
[----:B------:R-:W-:-:S04]  /*2fd0*/  FMNMX.FTZ R0, R14, -3.40282346638528859812e+38, !PT ;  /* 0xff7fffff0e007809 */ /* 0x000fc80007810000 */
[----:B------:R-:W-:-:S07]  /*2fe0*/  MOV R13, R0 ;  /* 0x00000000000d7202 */ /* 0x000fce0000000f00 */
[----:B------:R-:W-:Y:S05]  /*2ff0*/  WARPSYNC.COLLECTIVE R15, `(.L_x_13410) ;  /* 0x000000000f087348 */ /* 0x000fea0003c00000 */
[----:B------:R0:W1:Y:S02]  /*3000*/  SHFL.BFLY P6, R14, R13, R12, R11 ;  /* 0x0c00000c0d0e7389 */ /* 0x00006400000c000b */
[----:B01----:R-:W-:Y:S05]  /*3010*/  ENDCOLLECTIVE ;  /* 0x000000000000791b */ /* 0x003fea0003800000 */
.L_x_13410:
[----:B------:R-:W-:Y:S01]  /*3020*/  HFMA2 R12, -RZ, RZ, 0, 2.384185791015625e-07 ;  /* 0x00000004ff0c7431 */ /* 0x000fe200000001ff */
[----:B------:R-:W-:-:S04]  /*3030*/  FMNMX.FTZ R2, R0, R14, !PT ;  /* 0x0000000e00027209 */ /* 0x000fc80007810000 */
[----:B------:R-:W-:-:S07]  /*3040*/  MOV R13, R2 ;  /* 0x00000002000d7202 */ /* 0x000fce0000000f00 */
[----:B------:R-:W-:Y:S05]  /*3050*/  WARPSYNC.COLLECTIVE R15, `(.L_x_13411) ;  /* 0x000000000f087348 */ /* 0x000fea0003c00000 */
[----:B------:R0:W1:Y:S02]  /*3060*/  SHFL.BFLY P6, R14, R13, R12, R11 ;  /* 0x0c00000c0d0e7389 */ /* 0x00006400000c000b */
[----:B01----:R-:W-:Y:S05]  /*3070*/  ENDCOLLECTIVE ;  /* 0x000000000000791b */ /* 0x003fea0003800000 */
.L_x_13411:
[----:B------:R-:W-:Y:S01]  /*3080*/  HFMA2 R12, -RZ, RZ, 0, 1.1920928955078125e-07 ;  /* 0x00000002ff0c7431 */ /* 0x000fe200000001ff */
[----:B------:R-:W-:-:S04]  /*3090*/  FMNMX.FTZ R3, R2, R14, !PT ;  /* 0x0000000e02037209 */ /* 0x000fc80007810000 */
[----:B------:R-:W-:-:S07]  /*30a0*/  MOV R13, R3 ;  /* 0x00000003000d7202 */ /* 0x000fce0000000f00 */
[----:B------:R-:W-:Y:S05]  /*30b0*/  WARPSYNC.COLLECTIVE R15, `(.L_x_13412) ;  /* 0x000000000f087348 */ /* 0x000fea0003c00000 */
[----:B------:R0:W1:Y:S02]  /*30c0*/  SHFL.BFLY P6, R14, R13, R12, R11 ;  /* 0x0c00000c0d0e7389 */ /* 0x00006400000c000b */
[----:B01----:R-:W-:Y:S05]  /*30d0*/  ENDCOLLECTIVE ;  /* 0x000000000000791b */ /* 0x003fea0003800000 */
.L_x_13412:
[----:B------:R-:W-:Y:S01]  /*30e0*/  HFMA2 R12, -RZ, RZ, 0, 5.9604644775390625e-08 ;  /* 0x00000001ff0c7431 */ /* 0x000fe200000001ff */
[----:B------:R-:W-:-:S04]  /*30f0*/  FMNMX.FTZ R4, R3, R14, !PT ;  /* 0x0000000e03047209 */ /* 0x000fc80007810000 */
[----:B------:R-:W-:-:S07]  /*3100*/  MOV R13, R4 ;  /* 0x00000004000d7202 */ /* 0x000fce0000000f00 */
[----:B------:R-:W-:Y:S05]  /*3110*/  WARPSYNC.COLLECTIVE R15, `(.L_x_13413) ;  /* 0x000000000f087348 */ /* 0x000fea0003c00000 */
[----:B------:R0:W1:Y:S02]  /*3120*/  SHFL.BFLY P6, R14, R13, R12, R11 ;  /* 0x0c00000c0d0e7389 */ /* 0x00006400000c000b */
[----:B01----:R-:W-:Y:S05]  /*3130*/  ENDCOLLECTIVE ;  /* 0x000000000000791b */ /* 0x003fea0003800000 */
.L_x_13413:
[----:B------:R-:W-:Y:S05]  /*3140*/  BRA `(.L_x_13414) ;  /* 0xffffffd0006c7947 */ /* 0x000fea000383ffff */
.L_x_13415:
        /* <DEDUP_REMOVED lines=11> */
.L_x_25845:


//--------------------- .text._ZN4vllm25paged_attention_v1_kernelIfhLi112ELi32ELi128ELNS_18Fp8KVCacheDataTypeE1ELb0EEEvPT_PKS2_PKT0_S8_ifPKiSA_iPKfiiiSC_SC_iiiii --------------------------
	.section	.text._ZN4vllm25paged_attention_v1_kernelIfhLi112ELi32ELi128ELNS_18Fp8KVCacheDataTypeE1ELb0EEEvPT_PKS2_PKT0_S8_ifPKiSA_iPKfiiiSC_SC_iiiii,"ax",@progbits
	.align	128
        .global         _ZN4vllm25paged_attention_v1_kernelIfhLi112ELi32ELi128ELNS_18Fp8KVCacheDataTypeE1ELb0EEEvPT_PKS2_PKT0_S8_ifPKiSA_iPKfiiiSC_SC_iiiii
        .type           _ZN4vllm25paged_attention_v1_kernelIfhLi112ELi32ELi128ELNS_18Fp8KVCacheDataTypeE1ELb0EEEvPT_PKS2_PKT0_S8_ifPKiSA_iPKfiiiSC_SC_iiiii,@function
        .size           _ZN4vllm25paged_attention_v1_kernelIfhLi112ELi32ELi128ELNS_18Fp8KVCacheDataTypeE1ELb0EEEvPT_PKS2_PKT0_S8_ifPKiSA_iPKfiiiSC_SC_iiiii,(.L_x_25846 - _ZN4vllm25paged_attention_v1_kernelIfhLi112ELi32ELi128ELNS_18Fp8KVCacheDataTypeE1ELb0EEEvPT_PKS2_PKT0_S8_ifPKiSA_iPKfiiiSC_SC_iiiii)
        .other          _ZN4vllm25paged_attention_v1_kernelIfhLi112ELi32ELi128ELNS_18Fp8KVCacheDataTypeE1ELb0EEEvPT_PKS2_PKT0_S8_ifPKiSA_iPKfiiiSC_SC_iiiii,@"STO_CUDA_ENTRY STV_DEFAULT"
_ZN4vllm25paged_attention_v1_kernelIfhLi112ELi32ELi128ELNS_18Fp8KVCacheDataTypeE1ELb0EEEvPT_PKS2_PKT0_S8_ifPKiSA_iPKfiiiSC_SC_iiiii:
.text._ZN4vllm25paged_attention_v1_kernelIfhLi112ELi32ELi128ELNS_18Fp8KVCacheDataTypeE1ELb0EEEvPT_PKS2_PKT0_S8_ifPKiSA_iPKfiiiSC_SC_iiiii:
        /* <DEDUP_REMOVED lines=35> */
.L_x_13417:
[----:B------:R-:W-:Y:S05]  /*0230*/  BSYNC.RECONVERGENT B6 ;  /* 0x0000000000067941 */ /* 0x000fea0003800200 */
.L_x_13416:
        /* <DEDUP_REMOVED lines=12> */
.L_x_13452:
        /* <DEDUP_REMOVED lines=39> */
.L_x_13423:
        /* <DEDUP_REMOVED lines=11> */
.L_x_13422:
[----:B------:R-:W-:Y:S05]  /*0620*/  BSYNC.RECONVERGENT B1 ;  /* 0x0000000000017941 */ /* 0x000fea0003800200 */
.L_x_13421:
        /* <DEDUP_REMOVED lines=12> */
.L_x_13426:
        /* <DEDUP_REMOVED lines=100> */
.L_x_13425:
[----:B------:R-:W-:Y:S05]  /*0d30*/  BSYNC.RECONVERGENT B1 ;  /* 0x0000000000017941 */ /* 0x000fea0003800200 */
.L_x_13424:
        /* <DEDUP_REMOVED lines=55> */
.L_x_13428:
[----:B------:R-:W-:Y:S05]  /*10b0*/  BSYNC.RECONVERGENT B1 ;  /* 0x0000000000017941 */ /* 0x000fea0003800200 */
.L_x_13427:
        /* <DEDUP_REMOVED lines=26> */
.L_x_13420:
[----:B------:R-:W-:Y:S05]  /*1260*/  BSYNC.RECONVERGENT B0 ;  /* 0x0000000000007941 */ /* 0x000fea0003800200 */
.L_x_13419:
        /* <DEDUP_REMOVED lines=39> */
.L_x_13433:
[----:B------:R-:W0:Y:S01]  /*14e0*/  LDS R7, [R4] ;  /* 0x0000000004077984 */ /* 0x000e220000000800 */
[----:B------:R-:W-:-:S04]  /*14f0*/  IADD3 R5, PT, PT, R5, 0x1, RZ ;  /* 0x0000000105057810 */ /* 0x000fc80007ffe0ff */
[----:B------:R-:W-:Y:S01]  /*1500*/  ISETP.NE.AND P0, PT, R5, RZ, PT ;  /* 0x000000ff0500720c */ /* 0x000fe20003f05270 */
[----:B0-----:R-:W-:-:S05]  /*1510*/  FMUL.FTZ R7, R7, R2 ;  /* 0x0000000207077220 */ /* 0x001fca0000410000 */
[----:B------:R0:W-:Y:S02]  /*1520*/  STS [R4], R7 ;  /* 0x0000000704007388 */ /* 0x0001e40000000800 */
[----:B0-----:R-:W-:-:S05]  /*1530*/  IADD3 R4, PT, PT, R4, 0x200, RZ ;  /* 0x0000020004047810 */ /* 0x001fca0007ffe0ff */
[----:B------:R-:W-:Y:S05]  /*1540*/  @P0 BRA `(.L_x_13433) ;  /* 0xfffffffc00e40947 */ /* 0x000fea000383ffff */
.L_x_13432:
[----:B------:R-:W-:Y:S05]  /*1550*/  BSYNC.RECONVERGENT B1 ;  /* 0x0000000000017941 */ /* 0x000fea0003800200 */
.L_x_13431:
        /* <DEDUP_REMOVED lines=12> */
.L_x_13436:
        /* <DEDUP_REMOVED lines=52> */
.L_x_13435:
[----:B------:R-:W-:Y:S05]  /*1960*/  BSYNC.RECONVERGENT B1 ;  /* 0x0000000000017941 */ /* 0x000fea0003800200 */
.L_x_13434:
        /* <DEDUP_REMOVED lines=31> */
.L_x_13438:
[----:B------:R-:W-:Y:S05]  /*1b60*/  BSYNC.RECONVERGENT B1 ;  /* 0x0000000000017941 */ /* 0x000fea0003800200 */
.L_x_13437:
        /* <DEDUP_REMOVED lines=14> */
.L_x_13430:
[----:B------:R-:W-:Y:S05]  /*1c50*/  BSYNC.RECONVERGENT B0 ;  /* 0x0000000000007941 */ /* 0x000fea0003800200 */
.L_x_13429:
        /* <DEDUP_REMOVED lines=65> */
.L_x_13440:
[----:B------:R-:W-:Y:S05]  /*2070*/  BSYNC.RECONVERGENT B0 ;  /* 0x0000000000007941 */ /* 0x000fea0003800200 */
.L_x_13439:
        /* <DEDUP_REMOVED lines=66> */
.L_x_13442:
[----:B------:R-:W-:Y:S05]  /*24a0*/  BSYNC.RECONVERGENT B0 ;  /* 0x0000000000007941 */ /* 0x000fea0003800200 */
.L_x_13441:
        /* <DEDUP_REMOVED lines=38> */
.L_x_13444:
[----:B------:R-:W-:Y:S05]  /*2710*/  BSYNC.RECONVERGENT B0 ;  /* 0x0000000000007941 */ /* 0x000fea0003800200 */
.L_x_13443:
        /* <DEDUP_REMOVED lines=66> */
.L_x_13446:
[----:B------:R-:W-:Y:S05]  /*2b40*/  BSYNC.RECONVERGENT B0 ;  /* 0x0000000000007941 */ /* 0x000fea0003800200 */
.L_x_13445:
        /* <DEDUP_REMOVED lines=47> */
.L_x_13418:
[----:B------:R-:W-:Y:S01]  /*2e40*/  HFMA2 R12, -RZ, RZ, 0, 9.5367431640625e-07 ;  /* 0x00000010ff0c7431 */ /* 0x000fe200000001ff */
[----:B------:R-:W-:Y:S02]  /*2e50*/  MOV R11, 0x1f ;  /* 0x0000001f000b7802 */ /* 0x000fe40000000f00 */
[----:B------:R-:W-:-:S07]  /*2e60*/  MOV R15, 0xffffffff ;  /* 0xffffffff000f7802 */ /* 0x000fce0000000f00 */
[----:B------:R-:W-:Y:S05]  /*2e70*/  WARPSYNC.COLLECTIVE R15, `(.L_x_13447) ;  /* 0x000000000f087348 */ /* 0x000fea0003c00000 */
[----:B------:R0:W1:Y:S02]  /*2e80*/  SHFL.BFLY P6, R14, R13, R12, R11 ;  /* 0x0c00000c0d0e7389 */ /* 0x00006400000c000b */
[----:B01----:R-:W-:Y:S05]  /*2e90*/  ENDCOLLECTIVE ;  /* 0x000000000000791b */ /* 0x003fea0003800000 */
.L_x_13447:
[----:B------:R-:W-:Y:S01]  /*2ea0*/  HFMA2 R12, -RZ, RZ, 0, 4.76837158203125e-07 ;  /* 0x00000008ff0c7431 */ /* 0x000fe200000001ff */
[----:B------:R-:W-:-:S04]  /*2eb0*/  FMNMX.FTZ R0, R14, -3.40282346638528859812e+38, !PT ;  /* 0xff7fffff0e007809 */ /* 0x000fc80007810000 */
[----:B------:R-:W-:-:S07]  /*2ec0*/  MOV R13, R0 ;  /* 0x00000000000d7202 */ /* 0x000fce0000000f00 */
[----:B------:R-:W-:Y:S05]  /*2ed0*/  WARPSYNC.COLLECTIVE R15, `(.L_x_13448) ;  /* 0x000000000f087348 */ /* 0x000fea0003c00000 */
[----:B------:R0:W1:Y:S02]  /*2ee0*/  SHFL.BFLY P6, R14, R13, R12, R11 ;  /* 0x0c00000c0d0e7389 */ /* 0x00006400000c000b */
[----:B01----:R-:W-:Y:S05]  /*2ef0*/  ENDCOLLECTIVE ;  /* 0x000000000000791b */ /* 0x003fea0003800000 */
.L_x_13448:
[----:B------:R-:W-:Y:S01]  /*2f00*/  HFMA2 R12, -RZ, RZ, 0, 2.384185791015625e-07 ;  /* 0x00000004ff0c7431 */ /* 0x000fe200000001ff */
[----:B------:R-:W-:-:S04]  /*2f10*/  FMNMX.FTZ R2, R0, R14, !PT ;  /* 0x0000000e00027209 */ /* 0x000fc80007810000 */
[----:B------:R-:W-:-:S07]  /*2f20*/  MOV R13, R2 ;  /* 0x00000002000d7202 */ /* 0x000fce0000000f00 */
[----:B------:R-:W-:Y:S05]  /*2f30*/  WARPSYNC.COLLECTIVE R15, `(.L_x_13449) ;  /* 0x000000000f087348 */ /* 0x000fea0003c00000 */
[----:B------:R0:W1:Y:S02]  /*2f40*/  SHFL.BFLY P6, R14, R13, R12, R11 ;  /* 0x0c00000c0d0e7389 */ /* 0x00006400000c000b */
[----:B01----:R-:W-:Y:S05]  /*2f50*/  ENDCOLLECTIVE ;  /* 0x000000000000791b */ /* 0x003fea0003800000 */
.L_x_13449:
[----:B------:R-:W-:Y:S01]  /*2f60*/  HFMA2 R12, -RZ, RZ, 0, 1.1920928955078125e-07 ;  /* 0x00000002ff0c7431 */ /* 0x000fe200000001ff */
[----:B------:R-:W-:-:S04]  /*2f70*/  FMNMX.FTZ R3, R2, R14, !PT ;  /* 0x0000000e02037209 */ /* 0x000fc80007810000 */
[----:B------:R-:W-:-:S07]  /*2f80*/  MOV R13, R3 ;  /* 0x00000003000d7202 */ /* 0x000fce0000000f00 */
[----:B------:R-:W-:Y:S05]  /*2f90*/  WARPSYNC.COLLECTIVE R15, `(.L_x_13450) ;  /* 0x000000000f087348 */ /* 0x000fea0003c00000 */
[----:B------:R0:W1:Y:S02]  /*2fa0*/  SHFL.BFLY P6, R14, R13, R12, R11 ;  /* 0x0c00000c0d0e7389 */ /* 0x00006400000c000b */
[----:B01----:R-:W-:Y:S05]  /*2fb0*/  ENDCOLLECTIVE ;  /* 0x000000000000791b */ /* 0x003fea0003800000 */
.L_x_13450:
[----:B------:R-:W-:Y:S01]  /*2fc0*/  HFMA2 R12, -RZ, RZ, 0, 5.9604644775390625e-08 ;  /* 0x00000001ff0c7431 */ /* 0x000fe200000001ff */
[----:B------:R-:W-:-:S04]  /*2fd0*/  FMNMX.FTZ R4, R3, R14, !PT ;  /* 0x0000000e03047209 */ /* 0x000fc80007810000 */
[----:B------:R-:W-:-:S07]  /*2fe0*/  MOV R13, R4 ;  /* 0x00000004000d7202 */ /* 0x000fce0000000f00 */
[----:B------:R-:W-:Y:S05]  /*2ff0*/  WARPSYNC.COLLECTIVE R15, `(.L_x_13451) ;  /* 0x000000000f087348 */ /* 0x000fea0003c00000 */
[----:B------:R0:W1:Y:S02]  /*3000*/  SHFL.BFLY P6, R14, R13, R12, R11 ;  /* 0x0c00000c0d0e7389 */ /* 0x00006400000c000b */
[----:B01----:R-:W-:Y:S05]  /*3010*/  ENDCOLLECTIVE ;  /* 0x000000000000791b */ /* 0x003fea0003800000 */
.L_x_13451:
[----:B------:R-:W-:Y:S05]  /*3020*/  BRA `(.L_x_13452) ;  /* 0xffffffd000b47947 */ /* 0x000fea000383ffff */
.L_x_13453:
        /* <DEDUP_REMOVED lines=13> */
.L_x_25846:


//--------------------- .text._ZN4vllm25paged_attention_v1_kernelIfhLi96ELi32ELi128ELNS_18Fp8KVCacheDataTypeE1ELb0EEEvPT_PKS2_PKT0_S8_ifPKiSA_iPKfiiiSC_SC_iiiii --------------------------
	.section	.text._ZN4vllm25paged_attention_v1_kernelIfhLi96ELi32ELi128ELNS_18Fp8KVCacheDataTypeE1ELb0EEEvPT_PKS2_PKT0_S8_ifPKiSA_iPKfiiiSC_SC_iiiii,"ax",@progbits
	.align	128
        .global         _ZN4vllm25paged_attention_v1_kernelIfhLi96ELi32ELi128ELNS_18Fp8KVCacheDataTypeE1ELb0EEEvPT_PKS2_PKT0_S8_ifPKiSA_iPKfiiiSC_SC_iiiii
        .type           _ZN4vllm25paged_attention_v1_kernelIfhLi96ELi32ELi128ELNS_18Fp8KVCacheDataTypeE1ELb0EEEvPT_PKS2_PKT0_S8_ifPKiSA_iPKfiiiSC_SC_iiiii,@function
        .size           _ZN4vllm25paged_attention_v1_kernelIfhLi96ELi32ELi128ELNS_18Fp8KVCacheDataTypeE1ELb0EEEvPT_PKS2_PKT0_S8_ifPKiSA_iPKfiiiSC_SC_iiiii,(.L_x_25847 - _ZN4vllm25paged_attention_v1_kernelIfhLi96ELi32ELi128ELNS_18Fp8KVCacheDataTypeE1ELb0EEEvPT_PKS2_PKT0_S8_ifPKiSA_iPKfiiiSC_SC_iiiii)
        .other          _ZN4vllm25paged_attention_v1_kernelIfhLi96ELi32ELi128ELNS_18Fp8KVCacheDataTypeE1ELb0EEEvPT_PKS2_PKT0_S8_ifPKiSA_iPKfiiiSC_SC_iiiii,@"STO_CUDA_ENTRY STV_DEFAULT"
_ZN4vllm25paged_attention_v1_kernelIfhLi96ELi32ELi128ELNS_18Fp8KVCacheDataTypeE1ELb0EEEvPT_PKS2_PKT0_S8_ifPKiSA_iPKfiiiSC_SC_iiiii:
.text._ZN4vllm25paged_attention_v1_kernelIfhLi96ELi32ELi128ELNS_18Fp8KVCacheDataTypeE1ELb0EEEvPT_PKS2_PKT0_S8_ifPKiSA_iPKfiiiSC_SC_iiiii:
        /* <DEDUP_REMOVED lines=35> */
.L_x_13455:
[----:B------:R-:W-:Y:S05]  /*0230*/  BSYNC.RECONVERGENT B6 ;  /* 0x0000000000067941 */ /* 0x000fea0003800200 */
.L_x_13454:
        /* <DEDUP_REMOVED lines=12> */
.L_x_13490:
        /* <DEDUP_REMOVED lines=39> */
.L_x_13461:
        /* <DEDUP_REMOVED lines=11> */
.L_x_13460:
[----:B------:R-:W-:Y:S05]  /*0620*/  BSYNC.RECONVERGENT B1 ;  /* 0x0000000000017941 */ /* 0x000fea0003800200 */
.L_x_13459:
        /* <DEDUP_REMOVED lines=12> */
.L_x_13464:
        /* <DEDUP_REMOVED lines=100> */
.L_x_13463:
[----:B------:R-:W-:Y:S05]  /*0d30*/  BSYNC.RECONVERGENT B1 ;  /* 0x0000000000017941 */ /* 0x000fea0003800200 */
.L_x_13462:
        /* <DEDUP_REMOVED lines=55> */
.L_x_13466:
[----:B------:R-:W-:Y:S05]  /*10b0*/  BSYNC.RECONVERGENT B1 ;  /* 0x0000000000017941 */ /* 0x000fea0003800200 */
.L_x_13465:
        /* <DEDUP_REMOVED lines=26> */
.L_x_13458:
[----:B------:R-:W-:Y:S05]  /*1260*/  BSYNC.RECONVERGENT B0 ;  /* 0x0000000000007941 */ /* 0x000fea0003800200 */
.L_x_13457:
        /* <DEDUP_REMOVED lines=39> */
.L_x_13471:
[----:B------:R-:W0:Y:S01]  /*14e0*/  LDS R5, [R6] ;  /* 0x0000000006057984 */ /* 0x000e220000000800 */
[----:B------:R-:W-:-:S04]  /*14f0*/  IADD3 R7, PT, PT, R7, 0x1, RZ ;  /* 0x0000000107077810 */ /* 0x000fc80007ffe0ff */
[----:B------:R-:W-:Y:S01]  /*1500*/  ISETP.NE.AND P0, PT, R7, RZ, PT ;  /* 0x000000ff0700720c */ /* 0x000fe20003f05270 */
[----:B0-----:R-:W-:-:S05]  /*1510*/  FMUL.FTZ R5, R5, R2 ;  /* 0x0000000205057220 */ /* 0x001fca0000410000 */
[----:B------:R0:W-:Y:S02]  /*1520*/  STS [R6], R5 ;  /* 0x0000000506007388 */ /* 0x0001e40000000800 */
[----:B0-----:R-:W-:-:S05]  /*1530*/  IADD3 R6, PT, PT, R6, 0x200, RZ ;  /* 0x0000020006067810 */ /* 0x001fca0007ffe0ff */
[----:B------:R-:W-:Y:S05]  /*1540*/  @P0 BRA `(.L_x_13471) ;  /* 0xfffffffc00e40947 */ /* 0x000fea000383ffff */
.L_x_13470:
[----:B------:R-:W-:Y:S05]  /*1550*/  BSYNC.RECONVERGENT B1 ;  /* 0x0000000000017941 */ /* 0x000fea0003800200 */
.L_x_13469:
        /* <DEDUP_REMOVED lines=12> */
.L_x_13474:
        /* <DEDUP_REMOVED lines=52> */
.L_x_13473:
[----:B------:R-:W-:Y:S05]  /*1960*/  BSYNC.RECONVERGENT B1 ;  /* 0x0000000000017941 */ /* 0x000fea0003800200 */
.L_x_13472:
        /* <DEDUP_REMOVED lines=31> */
.L_x_13476:
[----:B------:R-:W-:Y:S05]  /*1b60*/  BSYNC.RECONVERGENT B1 ;  /* 0x0000000000017941 */ /* 0x000fea0003800200 */
.L_x_13475:
        /* <DEDUP_REMOVED lines=14> */
.L_x_13468:
[----:B------:R-:W-:Y:S05]  /*1c50*/  BSYNC.RECONVERGENT B0 ;  /* 0x0000000000007941 */ /* 0x000fea0003800200 */
.L_x_13467:
        /* <DEDUP_REMOVED lines=60> */
.L_x_13478:
[----:B------:R-:W-:Y:S05]  /*2020*/  BSYNC.RECONVERGENT B0 ;  /* 0x0000000000007941 */ /* 0x000fea0003800200 */
.L_x_13477:
        /* <DEDUP_REMOVED lines=51> */
.L_x_13480:
[----:B------:R-:W-:Y:S05]  /*2360*/  BSYNC.RECONVERGENT B0 ;  /* 0x0000000000007941 */ /* 0x000fea0003800200 */
.L_x_13479:
        /* <DEDUP_REMOVED lines=27> */
.L_x_13482:
[----:B------:R-:W-:Y:S05]  /*2520*/  BSYNC.RECONVERGENT B0 ;  /* 0x0000000000007941 */ /* 0x000fea0003800200 */
.L_x_13481:
        /* <DEDUP_REMOVED lines=51> */
.L_x_13484:
[----:B------:R-:W-:Y:S05]  /*2860*/  BSYNC.RECONVERGENT B0 ;  /* 0x0000000000007941 */ /* 0x000fea0003800200 */
.L_x_13483:
        /* <DEDUP_REMOVED lines=42> */
.L_x_13456:
[----:B------:R-:W-:Y:S01]  /*2b10*/  HFMA2 R12, -RZ, RZ, 0, 9.5367431640625e-07 ;  /* 0x00000010ff0c7431 */ /* 0x000fe200000001ff */
[----:B------:R-:W-:Y:S02]  /*2b20*/  MOV R11, 0x1f ;  /* 0x0000001f000b7802 */ /* 0x000fe40000000f00 */
[----:B------:R-:W-:-:S07]  /*2b30*/  MOV R15, 0xffffffff ;  /* 0xffffffff000f7802 */ /* 0x000fce0000000f00 */
[----:B------:R-:W-:Y:S05]  /*2b40*/  WARPSYNC.COLLECTIVE R15, `(.L_x_13485) ;  /* 0x000000000f087348 */ /* 0x000fea0003c00000 */
[----:B------:R0:W1:Y:S02]  /*2b50*/  SHFL.BFLY P6, R14, R13, R12, R11 ;  /* 0x0c00000c0d0e7389 */ /* 0x00006400000c000b */
[----:B01----:R-:W-:Y:S05]  /*2b60*/  ENDCOLLECTIVE ;  /* 0x000000000000791b */ /* 0x003fea0003800000 */
.L_x_13485:
[----:B------:R-:W-:Y:S01]  /*2b70*/  HFMA2 R12, -RZ, RZ, 0, 4.76837158203125e-07 ;  /* 0x00000008ff0c7431 */ /* 0x000fe200000001ff */
[----:B------:R-:W-:-:S04]  /*2b80*/  FMNMX.FTZ R0, R14, -3.40282346638528859812e+38, !PT ;  /* 0xff7fffff0e007809 */ /* 0x000fc80007810000 */
[----:B------:R-:W-:-:S07]  /*2b90*/  MOV R13, R0 ;  /* 0x00000000000d7202 */ /* 0x000fce0000000f00 */
[----:B------:R-:W-:Y:S05]  /*2ba0*/  WARPSYNC.COLLECTIVE R15, `(.L_x_13486) ;  /* 0x000000000f087348 */ /* 0x000fea0003c00000 */
[----:B------:R0:W1:Y:S02]  /*2bb0*/  SHFL.BFLY P6, R14, R13, R12, R11 ;  /* 0x0c00000c0d0e7389 */ /* 0x00006400000c000b */
[----:B01----:R-:W-:Y:S05]  /*2bc0*/  ENDCOLLECTIVE ;  /* 0x000000000000791b */ /* 0x003fea0003800000 */
.L_x_13486:
[----:B------:R-:W-:Y:S01]  /*2bd0*/  HFMA2 R12, -RZ, RZ, 0, 2.384185791015625e-07 ;  /* 0x00000004ff0c7431 */ /* 0x000fe200000001ff */
[----:B------:R-:W-:-:S04]  /*2be0*/  FMNMX.FTZ R2, R0, R14, !PT ;  /* 0x0000000e00027209 */ /* 0x000fc80007810000 */
[----:B------:R-:W-:-:S07]  /*2bf0*/  MOV R13, R2 ;  /* 0x00000002000d7202 */ /* 0x000fce0000000f00 */
[----:B------:R-:W-:Y:S05]  /*2c00*/  WARPSYNC.COLLECTIVE R15, `(.L_x_13487) ;  /* 0x000000000f087348 */ /* 0x000fea0003c00000 */
[----:B------:R0:W1:Y:S02]  /*2c10*/  SHFL.BFLY P6, R14, R13, R12, R11 ;  /* 0x0c00000c0d0e7389 */ /* 0x00006400000c000b */
[----:B01----:R-:W-:Y:S05]  /*2c20*/  ENDCOLLECTIVE ;  /* 0x000000000000791b */ /* 0x003fea0003800000 */
.L_x_13487:
[----:B------:R-:W-:Y:S01]  /*2c30*/  HFMA2 R12, -RZ, RZ, 0, 1.1920928955078125e-07 ;  /* 0x00000002ff0c7431 */ /* 0x000fe200000001ff */
[----:B------:R-:W-:-:S04]  /*2c40*/  FMNMX.FTZ R3, R2, R14, !PT ;  /* 0x0000000e02037209 */ /* 0x000fc80007810000 */
[----:B------:R-:W-:-:S07]  /*2c50*/  MOV R13, R3 ;  /* 0x00000003000d7202 */ /* 0x000fce0000000f00 */
[----:B------:R-:W-:Y:S05]  /*2c60*/  WARPSYNC.COLLECTIVE R15, `(.L_x_13488) ;  /* 0x000000000f087348 */ /* 0x000fea0003c00000 */
[----:B------:R0:W1:Y:S02]  /*2c70*/  SHFL.BFLY P6, R14, R13, R12, R11 ;  /* 0x0c00000c0d0e7389 */ /* 0x00006400000c000b */
[----:B01----:R-:W-:Y:S05]  /*2c80*/  ENDCOLLECTIVE ;  /* 0x000000000000791b */ /* 0x003fea0003800000 */
.L_x_13488:
[----:B------:R-:W-:Y:S01]  /*2c90*/  HFMA2 R12, -RZ, RZ, 0, 5.9604644775390625e-08 ;  /* 0x00000001ff0c7431 */ /* 0x000fe200000001ff */
[----:B------:R-:W-:-:S04]  /*2ca0*/  FMNMX.FTZ R4, R3, R14, !PT ;  /* 0x0000000e03047209 */ /* 0x000fc80007810000 */
[----:B------:R-:W-:-:S07]  /*2cb0*/  MOV R13, R4 ;  /* 0x00000004000d7202 */ /* 0x000fce0000000f00 */
[----:B------:R-:W-:Y:S05]  /*2cc0*/  WARPSYNC.COLLECTIVE R15, `(.L_x_13489) ;  /* 0x000000000f087348 */ /* 0x000fea0003c00000 */
[----:B------:R0:W1:Y:S02]  /*2cd0*/  SHFL.BFLY P6, R14, R13, R12, R11 ;  /* 0x0c00000c0d0e7389 */ /* 0x00006400000c000b */
[----:B01----:R-:W-:Y:S05]  /*2ce0*/  ENDCOLLECTIVE ;  /* 0x000000000000791b */ /* 0x003fea0003800000 */
.L_x_13489:
[----:B------:R-:W-:Y:S05]  /*2cf0*/  BRA `(.L_x_13490) ;  /* 0xffffffd400807947 */ /* 0x000fea000383ffff */
.L_x_13491:
        /* <DEDUP_REMOVED lines=16> */
.L_x_25847:


//--------------------- .text._ZN4vllm25paged_attention_v1_kernelIfhLi80ELi32ELi128ELNS_18Fp8KVCacheDataTypeE1ELb0EEEvPT_PKS2_PKT0_S8_ifPKiSA_iPKfiiiSC_SC_iiiii --------------------------
	.section	.text._ZN4vllm25paged_attention_v1_kernelIfhLi80ELi32ELi128ELNS_18Fp8KVCacheDataTypeE1ELb0EEEvPT_PKS2_PKT0_S8_ifPKiSA_iPKfiiiSC_SC_iiiii,"ax",@progbits
	.align	128
        .global         _ZN4vllm25paged_attention_v1_kernelIfhLi80ELi32ELi128ELNS_18Fp8KVCacheDataTypeE1ELb0EEEvPT_PKS2_PKT0_S8_ifPKiSA_iPKfiiiSC_SC_iiiii
        .type           _ZN4vllm25paged_attention_v1_kernelIfhLi80ELi32ELi128ELNS_18Fp8KVCacheDataTypeE1ELb0EEEvPT_PKS2_PKT0_S8_ifPKiSA_iPKfiiiSC_SC_iiiii,@function
        .size           _ZN4vllm25paged_attention_v1_kernelIfhLi80ELi32ELi128ELNS_18Fp8KVCacheDataTypeE1ELb0EEEvPT_PKS2_PKT0_S8_ifPKiSA_iPKfiiiSC_SC_iiiii,(.L_x_25848 - _ZN4vllm25paged_attention_v1_kernelIfhLi80ELi32ELi128ELNS_18Fp8KVCacheDataTypeE1ELb0EEEvPT_PKS2_PKT0_S8_ifPKiSA_iPKfiiiSC_SC_iiiii)
        .other          _ZN4vllm25paged_attention_v1_kernelIfhLi80ELi32ELi128ELNS_18Fp8KVCacheDataTypeE1ELb0EEEvPT_PKS2_PKT0_S8_ifPKiSA_iPKfiiiSC_SC_iiiii,@"STO_CUDA_ENTRY STV_DEFAULT"
_ZN4vllm25paged_attention_v1_kernelIfhLi80ELi32ELi128ELNS_18Fp8KVCacheDataTypeE1ELb0EEEvPT_PKS2_PKT0_S8_ifPKiSA_iPKfiiiSC_SC_iiiii:
.text._ZN4vllm25paged_attention_v1_kernelIfhLi80ELi32ELi128ELNS_18Fp8KVCacheDataTypeE1ELb0EEEvPT_PKS2_PKT0_S8_ifPKiSA_iPKfiiiSC_SC_iiiii:
        /* <DEDUP_REMOVED lines=35> */
.L_x_13493:
[----:B------:R-:W-:Y:S05]  /*0230*/  BSYNC.RECONVERGENT B6 ;  /* 0x0000000000067941 */ /* 0x000fea0003800200 */
.L_x_13492:
        /* <DEDUP_REMOVED lines=12> */
.L_x_13528:
        /* <DEDUP_REMOVED lines=39> */
.L_x_13499:
        /* <DEDUP_REMOVED lines=11> */
.L_x_13498:
[----:B------:R-:W-:Y:S05]  /*0620*/  BSYNC.RECONVERGENT B1 ;  /* 0x0000000000017941 */ /* 0x000fea0003800200 */
.L_x_13497:
        /* <DEDUP_REMOVED lines=12> */
.L_x_13502:
        /* <DEDUP_REMOVED lines=100> */
.L_x_13501:
[----:B------:R-:W-:Y:S05]  /*0d30*/  BSYNC.RECONVERGENT B1 ;  /* 0x0000000000017941 */ /* 0x000fea0003800200 */
.L_x_13500:
        /* <DEDUP_REMOVED lines=55> */
.L_x_13504:
[----:B------:R-:W-:Y:S05]  /*10b0*/  BSYNC.RECONVERGENT B1 ;  /* 0x0000000000017941 */ /* 0x000fea0003800200 */
.L_x_13503:
        /* <DEDUP_REMOVED lines=26> */
.L_x_13496:
[----:B------:R-:W-:Y:S05]  /*1260*/  BSYNC.RECONVERGENT B0 ;  /* 0x0000000000007941 */ /* 0x000fea0003800200 */
.L_x_13495:
        /* <DEDUP_REMOVED lines=39> */
.L_x_13509:
[----:B------:R-:W0:Y:S01]  /*14e0*/  LDS R5, [R4] ;  /* 0x0000000004057984 */ /* 0x000e220000000800 */
[----:B------:R-:W-:-:S04]  /*14f0*/  IADD3 R7, PT, PT, R7, 0x1, RZ ;  /* 0x0000000107077810 */ /* 0x000fc80007ffe0ff */
[----:B------:R-:W-:Y:S01]  /*1500*/  ISETP.NE.AND P0, PT, R7, RZ, PT ;  /* 0x000000ff0700720c */ /* 0x000fe20003f05270 */
[----:B0-----:R-:W-:-:S05]  /*1510*/  FMUL.FTZ R5, R5, R2 ;  /* 0x0000000205057220 */ /* 0x001fca0000410000 */
[----:B------:R0:W-:Y:S02]  /*1520*/  STS [R4], R5 ;  /* 0x0000000504007388 */ /* 0x0001e40000000800 */
[----:B0-----:R-:W-:-:S05]  /*1530*/  IADD3 R4, PT, PT, R4, 0x200, RZ ;  /* 0x0000020004047810 */ /* 0x001fca0007ffe0ff */
[----:B------:R-:W-:Y:S05]  /*1540*/  @P0 BRA `(.L_x_13509) ;  /* 0xfffffffc00e40947 */ /* 0x000fea000383ffff */
.L_x_13508:
[----:B------:R-:W-:Y:S05]  /*1550*/  BSYNC.RECONVERGENT B1 ;  /* 0x0000000000017941 */ /* 0x000fea0003800200 */
.L_x_13507:
        /* <DEDUP_REMOVED lines=12> */
.L_x_13512:
        /* <DEDUP_REMOVED lines=52> */
.L_x_13511:
[----:B------:R-:W-:Y:S05]  /*1960*/  BSYNC.RECONVERGENT B1 ;  /* 0x0000000000017941 */ /* 0x000fea0003800200 */
.L_x_13510:
        /* <DEDUP_REMOVED lines=31> */
.L_x_13514:
[----:B------:R-:W-:Y:S05]  /*1b60*/  BSYNC.RECONVERGENT B1 ;  /* 0x0000000000017941 */ /* 0x000fea0003800200 */
.L_x_13513:
        /* <DEDUP_REMOVED lines=14> */
.L_x_13506:
[----:B------:R-:W-:Y:S05]  /*1c50*/  BSYNC.RECONVERGENT B0 ;  /* 0x0000000000007941 */ /* 0x000fea0003800200 */
.L_x_13505:
        /* <DEDUP_REMOVED lines=51> */
.L_x_13516:
[----:B------:R-:W-:Y:S05]  /*1f90*/  BSYNC.RECONVERGENT B0 ;  /* 0x0000000000007941 */ /* 0x000fea0003800200 */
.L_x_13515:
        /* <DEDUP_REMOVED lines=43> */
.L_x_13518:
[----:B------:R-:W-:Y:S05]  /*2250*/  BSYNC.RECONVERGENT B0 ;  /* 0x0000000000007941 */ /* 0x000fea0003800200 */
.L_x_13517:
        /* <DEDUP_REMOVED lines=23> */
.L_x_13520:
[----:B------:R-:W-:Y:S05]  /*23d0*/  BSYNC.RECONVERGENT B0 ;  /* 0x0000000000007941 */ /* 0x000fea0003800200 */
.L_x_13519:
        /* <DEDUP_REMOVED lines=43> */
.L_x_13522:
[----:B------:R-:W-:Y:S05]  /*2690*/  BSYNC.RECONVERGENT B0 ;  /* 0x0000000000007941 */ /* 0x000fea0003800200 */
.L_x_13521:
        /* <DEDUP_REMOVED lines=38> */
.L_x_13494:
[----:B------:R-:W-:Y:S01]  /*2900*/  HFMA2 R12, -RZ, RZ, 0, 9.5367431640625e-07 ;  /* 0x00000010ff0c7431 */ /* 0x000fe200000001ff */
[----:B------:R-:W-:Y:S02]  /*2910*/  MOV R11, 0x1f ;  /* 0x0000001f000b7802 */ /* 0x000fe40000000f00 */
[----:B------:R-:W-:-:S07]  /*2920*/  MOV R15, 0xffffffff ;  /* 0xffffffff000f7802 */ /* 0x000fce0000000f00 */
[----:B------:R-:W-:Y:S05]  /*2930*/  WARPSYNC.COLLECTIVE R15, `(.L_x_13523) ;  /* 0x000000000f087348 */ /* 0x000fea0003c00000 */
[----:B------:R0:W1:Y:S02]  /*2940*/  SHFL.BFLY P6, R14, R13, R12, R11 ;  /* 0x0c00000c0d0e7389 */ /* 0x00006400000c000b */
[----:B01----:R-:W-:Y:S05]  /*2950*/  ENDCOLLECTIVE ;  /* 0x000000000000791b */ /* 0x003fea0003800000 */
.L_x_13523:
[----:B------:R-:W-:Y:S01]  /*2960*/  HFMA2 R12, -RZ, RZ, 0, 4.76837158203125e-07 ;  /* 0x00000008ff0c7431 */ /* 0x000fe200000001ff */
[----:B------:R-:W-:-:S04]  /*2970*/  FMNMX.FTZ R0, R14, -3.40282346638528859812e+38, !PT ;  /* 0xff7fffff0e007809 */ /* 0x000fc80007810000 */
[----:B------:R-:W-:-:S07]  /*2980*/  MOV R13, R0 ;  /* 0x00000000000d7202 */ /* 0x000fce0000000f00 */
[----:B------:R-:W-:Y:S05]  /*2990*/  WARPSYNC.COLLECTIVE R15, `(.L_x_13524) ;  /* 0x000000000f087348 */ /* 0x000fea0003c00000 */
[----:B------:R0:W1:Y:S02]  /*29a0*/  SHFL.BFLY P6, R14, R13, R12, R11 ;  /* 0x0c00000c0d0e7389 */ /* 0x00006400000c000b */
[----:B01----:R-:W-:Y:S05]  /*29b0*/  ENDCOLLECTIVE ;  /* 0x000000000000791b */ /* 0x003fea0003800000 */
.L_x_13524:
[----:B------:R-:W-:Y:S01]  /*29c0*/  HFMA2 R12, -RZ, RZ, 0, 2.384185791015625e-07 ;  /* 0x00000004ff0c7431 */ /* 0x000fe200000001ff */
[----:B------:R-:W-:-:S04]  /*29d0*/  FMNMX.FTZ R2, R0, R14, !PT ;  /* 0x0000000e00027209 */ /* 0x000fc80007810000 */
[----:B------:R-:W-:-:S07]  /*29e0*/  MOV R13, R2 ;  /* 0x00000002000d7202 */ /* 0x000fce0000000f00 */
[----:B------:R-:W-:Y:S05]  /*29f0*/  WARPSYNC.COLLECTIVE R15, `(.L_x_13525) ;  /* 0x000000000f087348 */ /* 0x000fea0003c00000 */
[----:B------:R0:W1:Y:S02]  /*2a00*/  SHFL.BFLY P6, R14, R13, R12, R11 ;  /* 0x0c00000c0d0e7389 */ /* 0x00006400000c000b */
[----:B01----:R-:W-:Y:S05]  /*2a10*/  ENDCOLLECTIVE ;  /* 0x000000000000791b */ /* 0x003fea0003800000 */
.L_x_13525:
[----:B------:R-:W-:Y:S01]  /*2a20*/  HFMA2 R12, -RZ, RZ, 0, 1.1920928955078125e-07 ;  /* 0x00000002ff0c7431 */ /* 0x000fe200000001ff */
[----:B------:R-:W-:-:S04]  /*2a30*/  FMNMX.FTZ R3, R2, R14, !PT ;  /* 0x0000000e02037209 */ /* 0x000fc80007810000 */
[----:B------:R-:W-:-:S07]  /*2a40*/  MOV R13, R3 ;  /* 0x00000003000d7202 */ /* 0x000fce0000000f00 */
[----:B------:R-:W-:Y:S05]  /*2a50*/  WARPSYNC.COLLECTIVE R15, `(.L_x_13526) ;  /* 0x000000000f087348 */ /* 0x000fea0003c00000 */
[----:B------:R0:W1:Y:S02]  /*2a60*/  SHFL.BFLY P6, R14, R13, R12, R11 ;  /* 0x0c00000c0d0e7389 */ /* 0x00006400000c000b */
[----:B01----:R-:W-:Y:S05]  /*2a70*/  ENDCOLLECTIVE ;  /* 0x000000000000791b */ /* 0x003fea0003800000 */
.L_x_13526:
[----:B------:R-:W-:Y:S01]  /*2a80*/  HFMA2 R12, -RZ, RZ, 0, 5.9604644775390625e-08 ;  /* 0x00000001ff0c7431 */ /* 0x000fe200000001ff */
[----:B------:R-:W-:-:S04]  /*2a90*/  FMNMX.FTZ R4, R3, R14, !PT ;  /* 0x0000000e03047209 */ /* 0x000fc80007810000 */
[----:B------:R-:W-:-:S07]  /*2aa0*/  MOV R13, R4 ;  /* 0x00000004000d7202 */ /* 0x000fce0000000f00 */
[----:B------:R-:W-:Y:S05]  /*2ab0*/  WARPSYNC.COLLECTIVE R15, `(.L_x_13527) ;  /* 0x000000000f087348 */ /* 0x000fea0003c00000 */
[----:B------:R0:W1:Y:S02]  /*2ac0*/  SHFL.BFLY P6, R14, R13, R12, R11 ;  /* 0x0c00000c0d0e7389 */ /* 0x00006400000c000b */
[----:B01----:R-:W-:Y:S05]  /*2ad0*/  ENDCOLLECTIVE ;  /* 0x000000000000791b */ /* 0x003fea0003800000 */
.L_x_13527:
[----:B------:R-:W-:Y:S05]  /*2ae0*/  BRA `(.L_x_13528) ;  /* 0xffffffd800047947 */ /* 0x000fea000383ffff */
.L_x_13529:
        /* <DEDUP_REMOVED lines=9> */
.L_x_25848:


//--------------------- .text._ZN4vllm25paged_attention_v1_kernelIfhLi64ELi32ELi128ELNS_18Fp8KVCacheDataTypeE1ELb0EEEvPT_PKS2_PKT0_S8_ifPKiSA_iPKfiiiSC_SC_iiiii --------------------------
	.section	.text._ZN4vllm25paged_attention_v1_kernelIfhLi64ELi32ELi128ELNS_18Fp8KVCacheDataTypeE1ELb0EEEvPT_PKS2_PKT0_S8_ifPKiSA_iPKfiiiSC_SC_iiiii,"ax",@progbits
	.align	128
        .global         _ZN4vllm25paged_attention_v1_kernelIfhLi64ELi32ELi128ELNS_18Fp8KVCacheDataTypeE1ELb0EEEvPT_PKS2_PKT0_S8_ifPKiSA_iPKfiiiSC_SC_iiiii
        .type           _ZN4vllm25paged_attention_v1_kernelIfhLi64ELi32ELi128ELNS_18Fp8KVCacheDataTypeE1ELb0EEEvPT_PKS2_PKT0_S8_ifPKiSA_iPKfiiiSC_SC_iiiii,@function
        .size           _ZN4vllm25paged_attention_v1_kernelIfhLi64ELi32ELi128ELNS_18Fp8KVCacheDataTypeE1ELb0EEEvPT_PKS2_PKT0_S8_ifPKiSA_iPKfiiiSC_SC_iiiii,(.L_x_25849 - _ZN4vllm25paged_attention_v1_kernelIfhLi64ELi32ELi128ELNS_18Fp8KVCacheDataTypeE1ELb0EEEvPT_PKS2_PKT0_S8_ifPKiSA_iPKfiiiSC_SC_iiiii)
        .other          _ZN4vllm25paged_attention_v1_kernelIfhLi64ELi32ELi128ELNS_18Fp8KVCacheDataTypeE1ELb0EEEvPT_PKS2_PKT0_S8_ifPKiSA_iPKfiiiSC_SC_iiiii,@"STO_CUDA_ENTRY STV_DEFAULT"
_ZN4vllm25paged_attention_v1_kernelIfhLi64ELi32ELi128ELNS_18Fp8KVCacheDataTypeE1ELb0EEEvPT_PKS2_PKT0_S8_ifPKiSA_iPKfiiiSC_SC_iiiii:
.text._ZN4vllm25paged_attention_v1_kernelIfhLi64ELi32ELi128ELNS_18Fp8KVCacheDataTypeE1ELb0EEEvPT_PKS2_PKT0_S8_ifPKiSA_iPKfiiiSC_SC_iiiii:
        /* <DEDUP_REMOVED lines=35> */
.L_x_13531:
[----:B------:R-:W-:Y:S05]  /*0230*/  BSYNC.RECONVERGENT B6 ;  /* 0x0000000000067941 */ /* 0x000fea0003800200 */
.L_x_13530:
        /* <DEDUP_REMOVED lines=12> */
.L_x_13566:
        /* <DEDUP_REMOVED lines=39> */
.L_x_13537:
        /* <DEDUP_REMOVED lines=11> */
.L_x_13536:
[----:B------:R-:W-:Y:S05]  /*0620*/  BSYNC.RECONVERGENT B1 ;  /* 0x0000000000017941 */ /* 0x000fea0003800200 */
.L_x_13535:
        /* <DEDUP_REMOVED lines=12> */
.L_x_13540:
        /* <DEDUP_REMOVED lines=100> */
.L_x_13539:
[----:B------:R-:W-:Y:S05]  /*0d30*/  BSYNC.RECONVERGENT B1 ;  /* 0x0000000000017941 */ /* 0x000fea0003800200 */
.L_x_13538:
        /* <DEDUP_REMOVED lines=55> */
.L_x_13542:
[----:B------:R-:W-:Y:S05]  /*10b0*/  BSYNC.RECONVERGENT B1 ;  /* 0x0000000000017941 */ /* 0x000fea0003800200 */
.L_x_13541:
        /* <DEDUP_REMOVED lines=26> */
.L_x_13534:
[----:B------:R-:W-:Y:S05]  /*1260*/  BSYNC.RECONVERGENT B0 ;  /* 0x0000000000007941 */ /* 0x000fea0003800200 */
.L_x_13533:
        /* <DEDUP_REMOVED lines=39> */
.L_x_13547:
[----:B------:R-:W0:Y:S01]  /*14e0*/  LDS R5, [R4] ;  /* 0x0000000004057984 */ /* 0x000e220000000800 */
[----:B------:R-:W-:-:S04]  /*14f0*/  IADD3 R7, PT, PT, R7, 0x1, RZ ;  /* 0x0000000107077810 */ /* 0x000fc80007ffe0ff */
[----:B------:R-:W-:Y:S01]  /*1500*/  ISETP.NE.AND P0, PT, R7, RZ, PT ;  /* 0x000000ff0700720c */ /* 0x000fe20003f05270 */
[----:B0-----:R-:W-:-:S05]  /*1510*/  FMUL.FTZ R5, R5, R2 ;  /* 0x0000000205057220 */ /* 0x001fca0000410000 */
[----:B------:R0:W-:Y:S02]  /*1520*/  STS [R4], R5 ;  /* 0x0000000504007388 */ /* 0x0001e40000000800 */
[----:B0-----:R-:W-:-:S05]  /*1530*/  IADD3 R4, PT, PT, R4, 0x200, RZ ;  /* 0x0000020004047810 */ /* 0x001fca0007ffe0ff */
[----:B------:R-:W-:Y:S05]  /*1540*/  @P0 BRA `(.L_x_13547) ;  /* 0xfffffffc00e40947 */ /* 0x000fea000383ffff */
.L_x_13546:
[----:B------:R-:W-:Y:S05]  /*1550*/  BSYNC.RECONVERGENT B1 ;  /* 0x0000000000017941 */ /* 0x000fea0003800200 */
.L_x_13545:
        /* <DEDUP_REMOVED lines=12> */
.L_x_13550:
        /* <DEDUP_REMOVED lines=52> */
.L_x_13549:
[----:B------:R-:W-:Y:S05]  /*1960*/  BSYNC.RECONVERGENT B1 ;  /* 0x0000000000017941 */ /* 0x000fea0003800200 */
.L_x_13548:
        /* <DEDUP_REMOVED lines=31> */
.L_x_13552:
[----:B------:R-:W-:Y:S05]  /*1b60*/  BSYNC.RECONVERGENT B1 ;  /* 0x0000000000017941 */ /* 0x000fea0003800200 */
.L_x_13551:
        /* <DEDUP_REMOVED lines=14> */
.L_x_13544:
[----:B------:R-:W-:Y:S05]  /*1c50*/  BSYNC.RECONVERGENT B0 ;  /* 0x0000000000007941 */ /* 0x000fea0003800200 */
.L_x_13543:
        /* <DEDUP_REMOVED lines=47> */
.L_x_13554:
[----:B------:R-:W-:Y:S05]  /*1f50*/  BSYNC.RECONVERGENT B0 ;  /* 0x0000000000007941 */ /* 0x000fea0003800200 */
.L_x_13553:
        /* <DEDUP_REMOVED lines=36> */
.L_x_13556:
[----:B------:R-:W-:Y:S05]  /*21a0*/  BSYNC.RECONVERGENT B0 ;  /* 0x0000000000007941 */ /* 0x000fea0003800200 */
.L_x_13555:
        /* <DEDUP_REMOVED lines=20> */
.L_x_13558:
[----:B------:R-:W-:Y:S05]  /*22f0*/  BSYNC.RECONVERGENT B0 ;  /* 0x0000000000007941 */ /* 0x000fea0003800200 */
.L_x_13557:
        /* <DEDUP_REMOVED lines=35> */
.L_x_13560:
[----:B------:R-:W-:Y:S05]  /*2530*/  BSYNC.RECONVERGENT B0 ;  /* 0x0000000000007941 */ /* 0x000fea0003800200 */
.L_x_13559:
        /* <DEDUP_REMOVED lines=34> */
.L_x_13532:
[----:B------:R-:W-:Y:S01]  /*2760*/  HFMA2 R12, -RZ, RZ, 0, 9.5367431640625e-07 ;  /* 0x00000010ff0c7431 */ /* 0x000fe200000001ff */
[----:B------:R-:W-:Y:S02]  /*2770*/  MOV R11, 0x1f ;  /* 0x0000001f000b7802 */ /* 0x000fe40000000f00 */
[----:B------:R-:W-:-:S07]  /*2780*/  MOV R15, 0xffffffff ;  /* 0xffffffff000f7802 */ /* 0x000fce0000000f00 */
[----:B------:R-:W-:Y:S05]  /*2790*/  WARPSYNC.COLLECTIVE R15, `(.L_x_13561) ;  /* 0x000000000f087348 */ /* 0x000fea0003c00000 */
[----:B------:R0:W1:Y:S02]  /*27a0*/  SHFL.BFLY P6, R14, R13, R12, R11 ;  /* 0x0c00000c0d0e7389 */ /* 0x00006400000c000b */
[----:B01----:R-:W-:Y:S05]  /*27b0*/  ENDCOLLECTIVE ;  /* 0x000000000000791b */ /* 0x003fea0003800000 */
.L_x_13561:
[----:B------:R-:W-:Y:S01]  /*27c0*/  HFMA2 R12, -RZ, RZ, 0, 4.76837158203125e-07 ;  /* 0x00000008ff0c7431 */ /* 0x000fe200000001ff */
[----:B------:R-:W-:-:S04]  /*27d0*/  FMNMX.FTZ R0, R14, -3.40282346638528859812e+38, !PT ;  /* 0xff7fffff0e007809 */ /* 0x000fc80007810000 */
[----:B------:R-:W-:-:S07]  /*27e0*/  MOV R13, R0 ;  /* 0x00000000000d7202 */ /* 0x000fce0000000f00 */
[----:B------:R-:W-:Y:S05]  /*27f0*/  WARPSYNC.COLLECTIVE R15, `(.L_x_13562) ;  /* 0x000000000f087348 */ /* 0x000fea0003c00000 */
[----:B------:R0:W1:Y:S02]  /*2800*/  SHFL.BFLY P6, R14, R13, R12, R11 ;  /* 0x0c00000c0d0e7389 */ /* 0x00006400000c000b */
[----:B01----:R-:W-:Y:S05]  /*2810*/  ENDCOLLECTIVE ;  /* 0x000000000000791b */ /* 0x003fea0003800000 */
.L_x_13562:
[----:B------:R-:W-:Y:S01]  /*2820*/  HFMA2 R12, -RZ, RZ, 0, 2.384185791015625e-07 ;  /* 0x00000004ff0c7431 */ /* 0x000fe200000001ff */
[----:B------:R-:W-:-:S04]  /*2830*/  FMNMX.FTZ R2, R0, R14, !PT ;  /* 0x0000000e00027209 */ /* 0x000fc80007810000 */
[----:B------:R-:W-:-:S07]  /*2840*/  MOV R13, R2 ;  /* 0x00000002000d7202 */ /* 0x000fce0000000f00 */
[----:B------:R-:W-:Y:S05]  /*2850*/  WARPSYNC.COLLECTIVE R15, `(.L_x_13563) ;  /* 0x000000000f087348 */ /* 0x000fea0003c00000 */
[----:B------:R0:W1:Y:S02]  /*2860*/  SHFL.BFLY P6, R14, R13, R12, R11 ;  /* 0x0c00000c0d0e7389 */ /* 0x00006400000c000b */
[----:B01----:R-:W-:Y:S05]  /*2870*/  ENDCOLLECTIVE ;  /* 0x000000000000791b */ /* 0x003fea0003800000 */
.L_x_13563:
[----:B------:R-:W-:Y:S01]  /*2880*/  HFMA2 R12, -RZ, RZ, 0, 1.1920928955078125e-07 ;  /* 0x00000002ff0c7431 */ /* 0x000fe200000001ff */
[----:B------:R-:W-:-:S04]  /*2890*/  FMNMX.FTZ R3, R2, R14, !PT ;  /* 0x0000000e02037209 */ /* 0x000fc80007810000 */
[----:B------:R-:W-:-:S07]  /*28a0*/  MOV R13, R3 ;  /* 0x00000003000d7202 */ /* 0x000fce0000000f00 */
[----:B------:R-:W-:Y:S05]  /*28b0*/  WARPSYNC.COLLECTIVE R15, `(.L_x_13564) ;  /* 0x000000000f087348 */ /* 0x000fea0003c00000 */
[----:B------:R0:W1:Y:S02]  /*28c0*/  SHFL.BFLY P6, R14, R13, R12, R11 ;  /* 0x0c00000c0d0e7389 */ /* 0x00006400000c000b */
[----:B01----:R-:W-:Y:S05]  /*28d0*/  ENDCOLLECTIVE ;  /* 0x000000000000791b */ /* 0x003fea0003800000 */
.L_x_13564:
[----:B------:R-:W-:Y:S01]  /*28e0*/  HFMA2 R12, -RZ, RZ, 0, 5.9604644775390625e-08 ;  /* 0x00000001ff0c7431 */ /* 0x000fe200000001ff */
[----:B------:R-:W-:-:S04]  /*28f0*/  FMNMX.FTZ R4, R3, R14, !PT ;  /* 0x0000000e03047209 */ /* 0x000fc80007810000 */
[----:B------:R-:W-:-:S07]  /*2900*/  MOV R13, R4 ;  /* 0x00000004000d7202 */ /* 0x000fce0000000f00 */
[----:B------:R-:W-:Y:S05]  /*2910*/  WARPSYNC.COLLECTIVE R15, `(.L_x_13565) ;  /* 0x000000000f087348 */ /* 0x000fea0003c00000 */
[----:B------:R0:W1:Y:S02]  /*2920*/  SHFL.BFLY P6, R14, R13, R12, R11 ;  /* 0x0c00000c0d0e7389 */ /* 0x00006400000c000b */
[----:B01----:R-:W-:Y:S05]  /*2930*/  ENDCOLLECTIVE ;  /* 0x000000000000791b */ /* 0x003fea0003800000 */
.L_x_13565:
[----:B------:R-:W-:Y:S05]  /*2940*/  BRA `(.L_x_13566) ;  /* 0xffffffd8006c7947 */ /* 0x000fea000383ffff */
.L_x_13567:
        /* <DEDUP_REMOVED lines=11> */
.L_x_25849:


//--------------------- .text._ZN4vllm25paged_attention_v1_kernelIfhLi32ELi32ELi128ELNS_18Fp8KVCacheDataTypeE1ELb0EEEvPT_PKS2_PKT0_S8_ifPKiSA_iPKfiiiSC_SC_iiiii --------------------------
	.section	.text._ZN4vllm25paged_attention_v1_kernelIfhLi32ELi32ELi128ELNS_18Fp8KVCacheDataTypeE1ELb0EEEvPT_PKS2_PKT0_S8_ifPKiSA_iPKfiiiSC_SC_iiiii,"ax",@progbits
	.align	128
        .global         _ZN4vllm25paged_attention_v1_kernelIfhLi32ELi32ELi128ELNS_18Fp8KVCacheDataTypeE1ELb0EEEvPT_PKS2_PKT0_S8_ifPKiSA_iPKfiiiSC_SC_iiiii
        .type           _ZN4vllm25paged_attention_v1_kernelIfhLi32ELi32ELi128ELNS_18Fp8KVCacheDataTypeE1ELb0EEEvPT_PKS2_PKT0_S8_ifPKiSA_iPKfiiiSC_SC_iiiii,@function
        .size           _ZN4vllm25paged_attention_v1_kernelIfhLi32ELi32ELi128ELNS_18Fp8KVCacheDataTypeE1ELb0EEEvPT_PKS2_PKT0_S8_ifPKiSA_iPKfiiiSC_SC_iiiii,(.L_x_25850 - _ZN4vllm25paged_attention_v1_kernelIfhLi32ELi32ELi128ELNS_18Fp8KVCacheDataTypeE1ELb0EEEvPT_PKS2_PKT0_S8_ifPKiSA_iPKfiiiSC_SC_iiiii)
        .other          _ZN4vllm25paged_attention_v1_kernelIfhLi32ELi32ELi128ELNS_18Fp8KVCacheDataTypeE1ELb0EEEvPT_PKS2_PKT0_S8_ifPKiSA_iPKfiiiSC_SC_iiiii,@"STO_CUDA_ENTRY STV_DEFAULT"
_ZN4vllm25paged_attention_v1_kernelIfhLi32ELi32ELi128ELNS_18Fp8KVCacheDataTypeE1ELb0EEEvPT_PKS2_PKT0_S8_ifPKiSA_iPKfiiiSC_SC_iiiii:
.text._ZN4vllm25paged_attention_v1_kernelIfhLi32ELi32ELi128ELNS_18Fp8KVCacheDataTypeE1ELb0EEEvPT_PKS2_PKT0_S8_ifPKiSA_iPKfiiiSC_SC_iiiii:
        /* <DEDUP_REMOVED lines=35> */
.L_x_13569:
[----:B------:R-:W-:Y:S05]  /*0230*/  BSYNC.RECONVERGENT B6 ;  /* 0x0000000000067941 */ /* 0x000fea0003800200 */
.L_x_13568:
        /* <DEDUP_REMOVED lines=12> */
.L_x_13604:
        /* <DEDUP_REMOVED lines=39> */
.L_x_13575:
        /* <DEDUP_REMOVED lines=11> */
.L_x_13574:
[----:B------:R-:W-:Y:S05]  /*0620*/  BSYNC.RECONVERGENT B1 ;  /* 0x0000000000017941 */ /* 0x000fea0003800200 */
.L_x_13573:
        /* <DEDUP_REMOVED lines=12> */
.L_x_13578:
        /* <DEDUP_REMOVED lines=100> */
.L_x_13577:
[----:B------:R-:W-:Y:S05]  /*0d30*/  BSYNC.RECONVERGENT B1 ;  /* 0x0000000000017941 */ /* 0x000fea0003800200 */
.L_x_13576:
        /* <DEDUP_REMOVED lines=55> */
.L_x_13580:
[----:B------:R-:W-:Y:S05]  /*10b0*/  BSYNC.RECONVERGENT B1 ;  /* 0x0000000000017941 */ /* 0x000fea0003800200 */
.L_x_13579:
        /* <DEDUP_REMOVED lines=26> */
.L_x_13572:
[----:B------:R-:W-:Y:S05]  /*1260*/  BSYNC.RECONVERGENT B0 ;  /* 0x0000000000007941 */ /* 0x000fea0003800200 */
.L_x_13571:
        /* <DEDUP_REMOVED lines=39> */
.L_x_13585:
[----:B------:R-:W0:Y:S01]  /*14e0*/  LDS R5, [R4] ;  /* 0x0000000004057984 */ /* 0x000e220000000800 */
[----:B------:R-:W-:-:S04]  /*14f0*/  IADD3 R7, PT, PT, R7, 0x1, RZ ;  /* 0x0000000107077810 */ /* 0x000fc80007ffe0ff */
[----:B------:R-:W-:Y:S01]  /*1500*/  ISETP.NE.AND P0, PT, R7, RZ, PT ;  /* 0x000000ff0700720c */ /* 0x000fe20003f05270 */
[----:B0-----:R-:W-:-:S05]  /*1510*/  FMUL.FTZ R5, R5, R2 ;  /* 0x0000000205057220 */ /* 0x001fca0000410000 */
[----:B------:R0:W-:Y:S02]  /*1520*/  STS [R4], R5 ;  /* 0x0000000504007388 */ /* 0x0001e40000000800 */
[----:B0-----:R-:W-:-:S05]  /*1530*/  IADD3 R4, PT, PT, R4, 0x200, RZ ;  /* 0x0000020004047810 */ /* 0x001fca0007ffe0ff */
[----:B------:R-:W-:Y:S05]  /*1540*/  @P0 BRA `(.L_x_13585) ;  /* 0xfffffffc00e40947 */ /* 0x000fea000383ffff */
.L_x_13584:
[----:B------:R-:W-:Y:S05]  /*1550*/  BSYNC.RECONVERGENT B1 ;  /* 0x0000000000017941 */ /* 0x000fea0003800200 */
.L_x_13583:
        /* <DEDUP_REMOVED lines=12> */
.L_x_13588:
        /* <DEDUP_REMOVED lines=52> */
.L_x_13587:
[----:B------:R-:W-:Y:S05]  /*1960*/  BSYNC.RECONVERGENT B1 ;  /* 0x0000000000017941 */ /* 0x000fea0003800200 */
.L_x_13586:
        /* <DEDUP_REMOVED lines=31> */
.L_x_13590:
[----:B------:R-:W-:Y:S05]  /*1b60*/  BSYNC.RECONVERGENT B1 ;  /* 0x0000000000017941 */ /* 0x000fea0003800200 */
.L_x_13589:
        /* <DEDUP_REMOVED lines=14> */
.L_x_13582:
[----:B------:R-:W-:Y:S05]  /*1c50*/  BSYNC.RECONVERGENT B0 ;  /* 0x0000000000007941 */ /* 0x000fea0003800200 */
.L_x_13581:
        /* <DEDUP_REMOVED lines=32> */
.L_x_13592:
[----:B------:R-:W-:Y:S05]  /*1e60*/  BSYNC.RECONVERGENT B0 ;  /* 0x0000000000007941 */ /* 0x000fea0003800200 */
.L_x_13591:
        /* <DEDUP_REMOVED lines=20> */
.L_x_13594:
[----:B------:R-:W-:Y:S05]  /*1fb0*/  BSYNC.RECONVERGENT B0 ;  /* 0x0000000000007941 */ /* 0x000fea0003800200 */
.L_x_13593:
        /* <DEDUP_REMOVED lines=12> */
.L_x_13596:
[----:B------:R-:W-:Y:S05]  /*2080*/  BSYNC.RECONVERGENT B0 ;  /* 0x0000000000007941 */ /* 0x000fea0003800200 */
.L_x_13595:
        /* <DEDUP_REMOVED lines=19> */
.L_x_13598:
[----:B------:R-:W-:Y:S05]  /*21c0*/  BSYNC.RECONVERGENT B0 ;  /* 0x0000000000007941 */ /* 0x000fea0003800200 */
.L_x_13597:
        /* <DEDUP_REMOVED lines=26> */
.L_x_13570:
[----:B------:R-:W-:Y:S01]  /*2370*/  HFMA2 R12, -RZ, RZ, 0, 9.5367431640625e-07 ;  /* 0x00000010ff0c7431 */ /* 0x000fe200000001ff */
[----:B------:R-:W-:Y:S02]  /*2380*/  MOV R11, 0x1f ;  /* 0x0000001f000b7802 */ /* 0x000fe40000000f00 */
[----:B------:R-:W-:-:S07]  /*2390*/  MOV R15, 0xffffffff ;  /* 0xffffffff000f7802 */ /* 0x000fce0000000f00 */
[----:B------:R-:W-:Y:S05]  /*23a0*/  WARPSYNC.COLLECTIVE R15, `(.L_x_13599) ;  /* 0x000000000f087348 */ /* 0x000fea0003c00000 */
[----:B------:R0:W1:Y:S02]  /*23b0*/  SHFL.BFLY P6, R14, R13, R12, R11 ;  /* 0x0c00000c0d0e7389 */ /* 0x00006400000c000b */
[----:B01----:R-:W-:Y:S05]  /*23c0*/  ENDCOLLECTIVE ;  /* 0x000000000000791b */ /* 0x003fea0003800000 */
.L_x_13599:
[----:B------:R-:W-:Y:S01]  /*23d0*/  HFMA2 R12, -RZ, RZ, 0, 4.76837158203125e-07 ;  /* 0x00000008ff0c7431 */ /* 0x000fe200000001ff */
[----:B------:R-:W-:-:S04]  /*23e0*/  FMNMX.FTZ R0, R14, -3.40282346638528859812e+38, !PT ;  /* 0xff7fffff0e007809 */ /* 0x000fc80007810000 */
[----:B------:R-:W-:-:S07]  /*23f0*/  MOV R13, R0 ;  /* 0x00000000000d7202 */ /* 0x000fce0000000f00 */
[----:B------:R-:W-:Y:S05]  /*2400*/  WARPSYNC.COLLECTIVE R15, `(.L_x_13600) ;  /* 0x000000000f087348 */ /* 0x000fea0003c00000 */
[----:B------:R0:W1:Y:S02]  /*2410*/  SHFL.BFLY P6, R14, R13, R12, R11 ;  /* 0x0c00000c0d0e7389 */ /* 0x00006400000c000b */
[----:B01----:R-:W-:Y:S05]  /*2420*/  ENDCOLLECTIVE ;  /* 0x000000000000791b */ /* 0x003fea0003800000 */
.L_x_13600:
[----:B------:R-:W-:Y:S01]  /*2430*/  HFMA2 R12, -RZ, RZ, 0, 2.384185791015625e-07 ;  /* 0x00000004ff0c7431 */ /* 0x000fe200000001ff */
[----:B------:R-:W-:-:S04]  /*2440*/  FMNMX.FTZ R2, R0, R14, !PT ;  /* 0x0000000e00027209 */ /* 0x000fc80007810000 */
[----:B------:R-:W-:-:S07]  /*2450*/  MOV R13, R2 ;  /* 0x00000002000d7202 */ /* 0x000fce0000000f00 */
[----:B------:R-:W-:Y:S05]  /*2460*/  WARPSYNC.COLLECTIVE R15, `(.L_x_13601) ;  /* 0x000000000f087348 */ /* 0x000fea0003c00000 */
[----:B------:R0:W1:Y:S02]  /*2470*/  SHFL.BFLY P6, R14, R13, R12, R11 ;  /* 0x0c00000c0d0e7389 */ /* 0x00006400000c000b */
[----:B01----:R-:W-:Y:S05]  /*2480*/  ENDCOLLECTIVE ;  /* 0x000000000000791b */ /* 0x003fea0003800000 */
.L_x_13601:
[----:B------:R-:W-:Y:S01]  /*2490*/  HFMA2 R12, -RZ, RZ, 0, 1.1920928955078125e-07 ;  /* 0x00000002ff0c7431 */ /* 0x000fe200000001ff */
[----:B------:R-:W-:-:S04]  /*24a0*/  FMNMX.FTZ R3, R2, R14, !PT ;  /* 0x0000000e02037209 */ /* 0x000fc80007810000 */
[----:B------:R-:W-:-:S07]  /*24b0*/  MOV R13, R3 ;  /* 0x00000003000d7202 */ /* 0x000fce0000000f00 */
[----:B------:R-:W-:Y:S05]  /*24c0*/  WARPSYNC.COLLECTIVE R15, `(.L_x_13602) ;  /* 0x000000000f087348 */ /* 0x000fea0003c00000 */
[----:B------:R0:W1:Y:S02]  /*24d0*/  SHFL.BFLY P6, R14, R13, R12, R11 ;  /* 0x0c00000c0d0e7389 */ /* 0x00006400000c000b */
[----:B01----:R-:W-:Y:S05]  /*24e0*/  ENDCOLLECTIVE ;  /* 0x000000000000791b */ /* 0x003fea0003800000 */
.L_x_13602:
[----:B------:R-:W-:Y:S01]  /*24f0*/  HFMA2 R12, -RZ, RZ, 0, 5.9604644775390625e-08 ;  /* 0x00000001ff0c7431 */ /* 0x000fe200000001ff */
[----:B------:R-:W-:-:S04]  /*2500*/  FMNMX.FTZ R4, R3, R14, !PT ;  /* 0x0000000e03047209 */ /* 0x000fc80007810000 */
[----:B------:R-:W-:-:S07]  /*2510*/  MOV R13, R4 ;  /* 0x00000004000d7202 */ /* 0x000fce0000000f00 */
[----:B------:R-:W-:Y:S05]  /*2520*/  WARPSYNC.COLLECTIVE R15, `(.L_x_13603) ;  /* 0x000000000f087348 */ /* 0x000fea0003c00000 */
[----:B------:R0:W1:Y:S02]  /*2530*/  SHFL.BFLY P6, R14, R13, R12, R11 ;  /* 0x0c00000c0d0e7389 */ /* 0x00006400000c000b */
[----:B01----:R-:W-:Y:S05]  /*2540*/  ENDCOLLECTIVE ;  /* 0x000000000000791b */ /* 0x003fea0003800000 */
.L_x_13603:
[----:B------:R-:W-:Y:S05]  /*2550*/  BRA `(.L_x_13604) ;  /* 0xffffffdc00687947 */ /* 0x000fea000383ffff */
.L_x_13605:
        /* <DEDUP_REMOVED lines=10> */
.L_x_25850:


//--------------------- .text._ZN4vllm25paged_attention_v1_kernelIfhLi256ELi32ELi128ELNS_18Fp8KVCacheDataTypeE1ELb1EEEvPT_PKS2_PKT0_S8_ifPKiSA_iPKfiiiSC_SC_iiiii --------------------------
	.section	.text._ZN4vllm25paged_attention_v1_kernelIfhLi256ELi32ELi128ELNS_18Fp8KVCacheDataTypeE1ELb1EEEvPT_PKS2_PKT0_S8_ifPKiSA_iPKfiiiSC_SC_iiiii,"ax",@progbits
	.align	128
        .global         _ZN4vllm25paged_attention_v1_kernelIfhLi256ELi32ELi128ELNS_18Fp8KVCacheDataTypeE1ELb1EEEvPT_PKS2_PKT0_S8_ifPKiSA_iPKfiiiSC_SC_iiiii
        .type           _ZN4vllm25paged_attention_v1_kernelIfhLi256ELi32ELi128ELNS_18Fp8KVCacheDataTypeE1ELb1EEEvPT_PKS2_PKT0_S8_ifPKiSA_iPKfiiiSC_SC_iiiii,@function
        .size           _ZN4vllm25paged_attention_v1_kernelIfhLi256ELi32ELi128ELNS_18Fp8KVCacheDataTypeE1ELb1EEEvPT_PKS2_PKT0_S8_ifPKiSA_iPKfiiiSC_SC_iiiii,(.L_x_25851 - _ZN4vllm25paged_attention_v1_kernelIfhLi256ELi32ELi128ELNS_18Fp8KVCacheDataTypeE1ELb1EEEvPT_PKS2_PKT0_S8_ifPKiSA_iPKfiiiSC_SC_iiiii)
        .other          _ZN4vllm25paged_attention_v1_kernelIfhLi256ELi32ELi128ELNS_18Fp8KVCacheDataTypeE1ELb1EEEvPT_PKS2_PKT0_S8_ifPKiSA_iPKfiiiSC_SC_iiiii,@"STO_CUDA_ENTRY STV_DEFAULT"
_ZN4vllm25paged_attention_v1_kernelIfhLi256ELi32ELi128ELNS_18Fp8KVCacheDataTypeE1ELb1EEEvPT_PKS2_PKT0_S8_ifPKiSA_iPKfiiiSC_SC_iiiii:
.text._ZN4vllm25paged_attention_v1_kernelIfhLi256ELi32ELi128ELNS_18Fp8KVCacheDataTypeE1ELb1EEEvPT_PKS2_PKT0_S8_ifPKiSA_iPKfiiiSC_SC_iiiii:
        /* <DEDUP_REMOVED lines=103> */
.L_x_13606:
        /* <DEDUP_REMOVED lines=26> */
.L_x_13610:
        /* <DEDUP_REMOVED lines=37> */
.L_x_13608:
[----:B------:R-:W-:Y:S05]  /*0a60*/  BSYNC.RECONVERGENT B6 ;  /* 0x0000000000067941 */ /* 0x000fea0003800200 */
.L_x_13607:
        /* <DEDUP_REMOVED lines=12> */
.L_x_13651:
        /* <DEDUP_REMOVED lines=39> */
.L_x_13616:
        /* <DEDUP_REMOVED lines=11> */
.L_x_13615:
[----:B------:R-:W-:Y:S05]  /*0e50*/  BSYNC.RECONVERGENT B1 ;  /* 0x0000000000017941 */ /* 0x000fea0003800200 */
.L_x_13614:
        /* <DEDUP_REMOVED lines=12> */
.L_x_13619:
        /* <DEDUP_REMOVED lines=100> */
.L_x_13618:
[----:B------:R-:W-:Y:S05]  /*1560*/  BSYNC.RECONVERGENT B1 ;  /* 0x0000000000017941 */ /* 0x000fea0003800200 */
.L_x_13617:
        /* <DEDUP_REMOVED lines=55> */
.L_x_13621:
[----:B------:R-:W-:Y:S05]  /*18e0*/  BSYNC.RECONVERGENT B1 ;  /* 0x0000000000017941 */ /* 0x000fea0003800200 */
.L_x_13620:
        /* <DEDUP_REMOVED lines=26> */
.L_x_13613:
[----:B------:R-:W-:Y:S05]  /*1a90*/  BSYNC.RECONVERGENT B0 ;  /* 0x0000000000007941 */ /* 0x000fea0003800200 */
.L_x_13612:
        /* <DEDUP_REMOVED lines=39> */
.L_x_13626:
[----:B------:R-:W0:Y:S01]  /*1d10*/  LDS R11, [R4] ;  /* 0x00000000040b7984 */ /* 0x000e220000000800 */
[----:B------:R-:W-:-:S04]  /*1d20*/  IADD3 R12, PT, PT, R12, 0x1, RZ ;  /* 0x000000010c0c7810 */ /* 0x000fc80007ffe0ff */
[----:B------:R-:W-:Y:S01]  /*1d30*/  ISETP.NE.AND P0, PT, R12, RZ, PT ;  /* 0x000000ff0c00720c */ /* 0x000fe20003f05270 */
[----:B0-----:R-:W-:-:S05]  /*1d40*/  FMUL.FTZ R11, R11, R2 ;  /* 0x000000020b0b7220 */ /* 0x001fca0000410000 */
[----:B------:R0:W-:Y:S02]  /*1d50*/  STS [R4], R11 ;  /* 0x0000000b04007388 */ /* 0x0001e40000000800 */
[----:B0-----:R-:W-:-:S05]  /*1d60*/  IADD3 R4, PT, PT, R4, 0x200, RZ ;  /* 0x0000020004047810 */ /* 0x001fca0007ffe0ff */
[----:B------:R-:W-:Y:S05]  /*1d70*/  @P0 BRA `(.L_x_13626) ;  /* 0xfffffffc00e40947 */ /* 0x000fea000383ffff */
.L_x_13625:
[----:B------:R-:W-:Y:S05]  /*1d80*/  BSYNC.RECONVERGENT B1 ;  /* 0x0000000000017941 */ /* 0x000fea0003800200 */
.L_x_13624:
        /* <DEDUP_REMOVED lines=12> */
.L_x_13629:
        /* <DEDUP_REMOVED lines=52> */
.L_x_13628:
[----:B------:R-:W-:Y:S05]  /*2190*/  BSYNC.RECONVERGENT B1 ;  /* 0x0000000000017941 */ /* 0x000fea0003800200 */
.L_x_13627:
        /* <DEDUP_REMOVED lines=31> */
.L_x_13631:
[----:B------:R-:W-:Y:S05]  /*2390*/  BSYNC.RECONVERGENT B1 ;  /* 0x0000000000017941 */ /* 0x000fea0003800200 */
.L_x_13630:
        /* <DEDUP_REMOVED lines=14> */
.L_x_13623:
[----:B------:R-:W-:Y:S05]  /*2480*/  BSYNC.RECONVERGENT B0 ;  /* 0x0000000000007941 */ /* 0x000fea0003800200 */
.L_x_13622:
        /* <DEDUP_REMOVED lines=29> */
.L_x_13635:
        /* <DEDUP_REMOVED lines=34> */
.L_x_13634:
        /* <DEDUP_REMOVED lines=16> */
.L_x_13633:
[----:B------:R-:W-:Y:S05]  /*2980*/  BSYNC.RECONVERGENT B6 ;  /* 0x0000000000067941 */ /* 0x000fea0003800200 */
.L_x_13632:
        /* <DEDUP_REMOVED lines=367> */
.L_x_13844:
        /* <DEDUP_REMOVED lines=85> */
.L_x_13638:
[----:B------:R-:W-:Y:S05]  /*45d0*/  BSYNC.RECONVERGENT B0 ;  /* 0x0000000000007941 */ /* 0x000fea0003800200 */
.L_x_13637:
        /* <DEDUP_REMOVED lines=138> */
.L_x_13640:
[----:B------:R-:W-:Y:S05]  /*4e80*/  BSYNC.RECONVERGENT B0 ;  /* 0x0000000000007941 */ /* 0x000fea0003800200 */
.L_x_13639:
        /* <DEDUP_REMOVED lines=73> */
.L_x_13642:
[----:B------:R-:W-:Y:S05]  /*5320*/  BSYNC.RECONVERGENT B0 ;  /* 0x0000000000007941 */ /* 0x000fea0003800200 */
.L_x_13641:
        /* <DEDUP_REMOVED lines=138> */
.L_x_13644:
[----:B------:R-:W-:Y:S05]  /*5bd0*/  BSYNC.RECONVERGENT B0 ;  /* 0x0000000000007941 */ /* 0x000fea0003800200 */
.L_x_13643:
        /* <DEDUP_REMOVED lines=84> */
.L_x_13609:
        /* <DEDUP_REMOVED lines=16> */
.L_x_13645:
[----:B------:R-:W-:Y:S05]  /*6220*/  EXIT ;  /* 0x000000000000794d */ /* 0x000fea0003800000 */
.L_x_13611:
[----:B------:R-:W-:Y:S01]  /*6230*/  MOV R12, 0x10 ;  /* 0x00000010000c7802 */ /* 0x000fe20000000f00 */
[----:B------:R-:W-:Y:S01]  /*6240*/  IMAD.MOV.U32 R11, RZ, RZ, 0x1f ;  /* 0x0000001fff0b7424 */ /* 0x000fe200078e00ff */
[----:B------:R-:W-:-:S07]  /*6250*/  MOV R15, 0xffffffff ;  /* 0xffffffff000f7802 */ /* 0x000fce0000000f00 */
[----:B------:R-:W-:Y:S05]  /*6260*/  WARPSYNC.COLLECTIVE R15, `(.L_x_13646) ;  /* 0x000000000f087348 */ /* 0x000fea0003c00000 */
[----:B------:R0:W1:Y:S02]  /*6270*/  SHFL.BFLY P6, R14, R13, R12, R11 ;  /* 0x0c00000c0d0e7389 */ /* 0x00006400000c000b */
[----:B01----:R-:W-:Y:S05]  /*6280*/  ENDCOLLECTIVE ;  /* 0x000000000000791b */ /* 0x003fea0003800000 */
.L_x_13646:
[----:B------:R-:W-:Y:S01]  /*6290*/  HFMA2 R12, -RZ, RZ, 0, 4.76837158203125e-07 ;  /* 0x00000008ff0c7431 */ /* 0x000fe200000001ff */
[----:B------:R-:W-:-:S04]  /*62a0*/  FMNMX.FTZ R0, R14, -3.40282346638528859812e+38, !PT ;  /* 0xff7fffff0e007809 */ /* 0x000fc80007810000 */
[----:B------:R-:W-:-:S07]  /*62b0*/  MOV R13, R0 ;  /* 0x00000000000d7202 */ /* 0x000fce0000000f00 */
[----:B------:R-:W-:Y:S05]  /*62c0*/  WARPSYNC.COLLECTIVE R15, `(.L_x_13647) ;  /* 0x000000000f087348 */ /* 0x000fea0003c00000 */
[----:B------:R0:W1:Y:S02]  /*62d0*/  SHFL.BFLY P6, R14, R13, R12, R11 ;  /* 0x0c00000c0d0e7389 */ /* 0x00006400000c000b */
[----:B01----:R-:W-:Y:S05]  /*62e0*/  ENDCOLLECTIVE ;  /* 0x000000000000791b */ /* 0x003fea0003800000 */
.L_x_13647:
[----:B------:R-:W-:Y:S01]  /*62f0*/  HFMA2 R12, -RZ, RZ, 0, 2.384185791015625e-07 ;  /* 0x00000004ff0c7431 */ /* 0x000fe200000001ff */
[----:B------:R-:W-:-:S04]  /*6300*/  FMNMX.FTZ R2, R0, R14, !PT ;  /* 0x0000000e00027209 */ /* 0x000fc80007810000 */
[----:B------:R-:W-:-:S07]  /*6310*/  MOV R13, R2 ;  /* 0x00000002000d7202 */ /* 0x000fce0000000f00 */
[----:B------:R-:W-:Y:S05]  /*6320*/  WARPSYNC.COLLECTIVE R15, `(.L_x_13648) ;  /* 0x000000000f087348 */ /* 0x000fea0003c00000 */
[----:B------:R0:W1:Y:S02]  /*6330*/  SHFL.BFLY P6, R14, R13, R12, R11 ;  /* 0x0c00000c0d0e7389 */ /* 0x00006400000c000b */
[----:B01----:R-:W-:Y:S05]  /*6340*/  ENDCOLLECTIVE ;  /* 0x000000000000791b */ /* 0x003fea0003800000 */
.L_x_13648:
[----:B------:R-:W-:Y:S02]  /*6350*/  MOV R12, 0x2 ;  /* 0x00000002000c7802 */ /* 0x000fe40000000f00 */
[----:B------:R-:W-:-:S05]  /*6360*/  FMNMX.FTZ R3, R2, R14, !PT ;  /* 0x0000000e02037209 */ /* 0x000fca0007810000 */
[----:B------:R-:W-:-:S07]  /*6370*/  IMAD.MOV.U32 R13, RZ, RZ, R3 ;  /* 0x000000ffff0d7224 */ /* 0x000fce00078e0003 */
[----:B------:R-:W-:Y:S05]  /*6380*/  WARPSYNC.COLLECTIVE R15, `(.L_x_13649) ;  /* 0x000000000f087348 */ /* 0x000fea0003c00000 */
[----:B------:R0:W1:Y:S02]  /*6390*/  SHFL.BFLY P6, R14, R13, R12, R11 ;  /* 0x0c00000c0d0e7389 */ /* 0x00006400000c000b */
[----:B01----:R-:W-:Y:S05]  /*63a0*/  ENDCOLLECTIVE ;  /* 0x000000000000791b */ /* 0x003fea0003800000 */
.L_x_13649:
[----:B------:R-:W-:Y:S01]  /*63b0*/  HFMA2 R12, -RZ, RZ, 0, 5.9604644775390625e-08 ;  /* 0x00000001ff0c7431 */ /* 0x000fe200000001ff */
[----:B------:R-:W-:-:S04]  /*63c0*/  FMNMX.FTZ R4, R3, R14, !PT ;  /* 0x0000000e03047209 */ /* 0x000fc80007810000 */
[----:B------:R-:W-:-:S07]  /*63d0*/  MOV R13, R4 ;  /* 0x00000004000d7202 */ /* 0x000fce0000000f00 */
[----:B------:R-:W-:Y:S05]  /*63e0*/  WARPSYNC.COLLECTIVE R15, `(.L_x_13650) ;  /* 0x000000000f087348 */ /* 0x000fea0003c00000 */
[----:B------:R0:W1:Y:S02]  /*63f0*/  SHFL.BFLY P6, R14, R13, R12, R11 ;  /* 0x0c00000c0d0e7389 */ /* 0x00006400000c000b */
[----:B01----:R-:W-:Y:S05]  /*6400*/  ENDCOLLECTIVE ;  /* 0x000000000000791b */ /* 0x003fea0003800000 */
.L_x_13650:
[----:B------:R-:W-:Y:S05]  /*6410*/  BRA `(.L_x_13651) ;  /* 0xffffffa400c47947 */ /* 0x000fea000383ffff */
.L_x_13636:
[----:B------:R-:W-:Y:S01]  /*6420*/  HFMA2 R12, -RZ, RZ, 0, 2.384185791015625e-07 ;  /* 0x00000004ff0c7431 */ /* 0x000fe200000001ff */
[----:B-1----:R-:W-:Y:S01]  /*6430*/  MOV R13, RZ ;  /* 0x000000ff000d7202 */ /* 0x002fe20000000f00 */
[----:B0-----:R-:W-:Y:S01]  /*6440*/  IMAD.MOV.U32 R11, RZ, RZ, 0x1f ;  /* 0x0000001fff0b7424 */ /* 0x001fe200078e00ff */
[----:B------:R-:W-:-:S07]  /*6450*/  MOV R15, 0xffffffff ;  /* 0xffffffff000f7802 */ /* 0x000fce0000000f00 */
[----:B------:R-:W-:Y:S05]  /*6460*/  WARPSYNC.COLLECTIVE R15, `(.L_x_13652) ;  /* 0x000000000f087348 */ /* 0x000fea0003c00000 */
[----:B------:R0:W1:Y:S02]  /*6470*/  SHFL.BFLY P6, R14, R13, R12, R11 ;  /* 0x0c00000c0d0e7389 */ /* 0x00006400000c000b */
[----:B01----:R-:W-:Y:S05]  /*6480*/  ENDCOLLECTIVE ;  /* 0x000000000000791b */ /* 0x003fea0003800000 */
.L_x_13652:
[----:B------:R-:W-:Y:S02]  /*6490*/  HFMA2 R12, -RZ, RZ, 0, 1.1920928955078125e-07 ;  /* 0x00000002ff0c7431 */ /* 0x000fe400000001ff */
[----:B------:R-:W-:-:S05]  /*64a0*/  FADD.FTZ R80, RZ, R14 ;  /* 0x0000000eff507221 */ /* 0x000fca0000010000 */
[----:B------:R-:W-:-:S07]  /*64b0*/  MOV R13, R80 ;  /* 0x00000050000d7202 */ /* 0x000fce0000000f00 */
[----:B------:R-:W-:Y:S05]  /*64c0*/  WARPSYNC.COLLECTIVE R15, `(.L_x_13653) ;  /* 0x000000000f087348 */ /* 0x000fea0003c00000 */
[----:B------:R0:W1:Y:S02]  /*64d0*/  SHFL.BFLY P6, R14, R13, R12, R11 ;  /* 0x0c00000c0d0e7389 */ /* 0x00006400000c000b */
[----:B01----:R-:W-:Y:S05]  /*64e0*/  ENDCOLLECTIVE ;  /* 0x000000000000791b */ /* 0x003fea0003800000 */
.L_x_13653:
[----:B------:R-:W-:Y:S01]  /*64f0*/  IMAD.MOV.U32 R12, RZ, RZ, 0x1 ;  /* 0x00000001ff0c7424 */ /* 0x000fe200078e00ff */
[----:B------:R-:W-:-:S05]  /*6500*/  MOV R3, R14 ;  /* 0x0000000e00037202 */ /* 0x000fca0000000f00 */
[----:B------:R-:W-:-:S05]  /*6510*/  FADD.FTZ R80, R80, R3 ;  /* 0x0000000350507221 */ /* 0x000fca0000010000 */
[----:B------:R-:W-:-:S07]  /*6520*/  MOV R13, R80 ;  /* 0x00000050000d7202 */ /* 0x000fce0000000f00 */
[----:B------:R-:W-:Y:S05]  /*6530*/  WARPSYNC.COLLECTIVE R15, `(.L_x_13654) ;  /* 0x000000000f087348 */ /* 0x000fea0003c00000 */
[----:B------:R0:W1:Y:S02]  /*6540*/  SHFL.BFLY P6, R14, R13, R12, R11 ;  /* 0x0c00000c0d0e7389 */ /* 0x00006400000c000b */
[----:B01----:R-:W-:Y:S05]  /*6550*/  ENDCOLLECTIVE ;  /* 0x000000000000791b */ /* 0x003fea0003800000 */
.L_x_13654:
[----:B------:R-:W-:Y:S01]  /*6560*/  HFMA2 R13, -RZ, RZ, 0, 0 ;  /* 0x00000000ff0d7431 */ /* 0x000fe200000001ff */
[----:B------:R-:W-:Y:S02]  /*6570*/  MOV R12, 0x4 ;  /* 0x00000004000c7802 */ /* 0x000fe40000000f00 */
[----:B------:R-:W-:-:S07]  /*6580*/  MOV R99, R14 ;  /* 0x0000000e00637202 */ /* 0x000fce0000000f00 */
[----:B------:R-:W-:Y:S05]  /*6590*/  WARPSYNC.COLLECTIVE R15, `(.L_x_13655) ;  /* 0x000000000f087348 */ /* 0x000fea0003c00000 */
[----:B------:R0:W1:Y:S02]  /*65a0*/  SHFL.BFLY P6, R14, R13, R12, R11 ;  /* 0x0c00000c0d0e7389 */ /* 0x00006400000c000b */
[----:B01----:R-:W-:Y:S05]  /*65b0*/  ENDCOLLECTIVE ;  /* 0x000000000000791b */ /* 0x003fea0003800000 */
.L_x_13655:
        /* <DEDUP_REMOVED lines=8> */
.L_x_13656:
[----:B------:R-:W-:Y:S01]  /*6640*/  HFMA2 R12, -RZ, RZ, 0, 5.9604644775390625e-08 ;  /* 0x00000001ff0c7431 */ /* 0x000fe200000001ff */
[----:B------:R-:W-:-:S05]  /*6650*/  MOV R79, R14 ;  /* 0x0000000e004f7202 */ /* 0x000fca0000000f00 */
[----:B------:R-:W-:-:S05]  /*6660*/  FADD.FTZ R79, R0, R79 ;  /* 0x0000004f004f7221 */ /* 0x000fca0000010000 */
[----:B------:R-:W-:-:S07]  /*6670*/  MOV R13, R79 ;  /* 0x0000004f000d7202 */ /* 0x000fce0000000f00 */
[----:B------:R-:W-:Y:S05]  /*6680*/  WARPSYNC.COLLECTIVE R15, `(.L_x_13657) ;  /* 0x000000000f087348 */ /* 0x000fea0003c00000 */
[----:B------:R0:W1:Y:S02]  /*6690*/  SHFL.BFLY P6, R14, R13, R12, R11 ;  /* 0x0c00000c0d0e7389 */ /* 0x00006400000c000b */
[----:B01----:R-:W-:Y:S05]  /*66a0*/  ENDCOLLECTIVE ;  /* 0x000000000000791b */ /* 0x003fea0003800000 */
.L_x_13657:
[----:B------:R-:W-:Y:S02]  /*66b0*/  HFMA2 R13, -RZ, RZ, 0, 0 ;  /* 0x00000000ff0d7431 */ /* 0x000fe400000001ff */
[----:B------:R-:W-:Y:S01]  /*66c0*/  IMAD.MOV.U32 R12, RZ, RZ, 0x4 ;  /* 0x00000004ff0c7424 */ /* 0x000fe200078e00ff */
[----:B------:R-:W-:-:S07]  /*66d0*/  MOV R98, R14 ;  /* 0x0000000e00627202 */ /* 0x000fce0000000f00 */
[----:B------:R-:W-:Y:S05]  /*66e0*/  WARPSYNC.COLLECTIVE R15, `(.L_x_13658) ;  /* 0x000000000f087348 */ /* 0x000fea0003c00000 */
[----:B------:R0:W1:Y:S02]  /*66f0*/  SHFL.BFLY P6, R14, R13, R12, R11 ;  /* 0x0c00000c0d0e7389 */ /* 0x00006400000c000b */
[----:B01----:R-:W-:Y:S05]  /*6700*/  ENDCOLLECTIVE ;  /* 0x000000000000791b */ /* 0x003fea0003800000 */
.L_x_13658:
        /* <DEDUP_REMOVED lines=8> */
.L_x_13659:
[----:B------:R-:W-:Y:S01]  /*6790*/  IMAD.MOV.U32 R12, RZ, RZ, 0x1 ;  /* 0x00000001ff0c7424 */ /* 0x000fe200078e00ff */
[----:B------:R-:W-:-:S05]  /*67a0*/  MOV R5, R14 ;  /* 0x0000000e00057202 */ /* 0x000fca0000000f00 */
[----:B------:R-:W-:-:S05]  /*67b0*/  FADD.FTZ R78, R2, R5 ;  /* 0x00000005024e7221 */ /* 0x000fca0000010000 */
[----:B------:R-:W-:-:S07]  /*67c0*/  MOV R13, R78 ;  /* 0x0000004e000d7202 */ /* 0x000fce0000000f00 */
[----:B------:R-:W-:Y:S05]  /*67d0*/  WARPSYNC.COLLECTIVE R15, `(.L_x_13660) ;  /* 0x000000000f087348 */ /* 0x000fea0003c00000 */
[----:B------:R0:W1:Y:S02]  /*67e0*/  SHFL.BFLY P6, R14, R13, R12, R11 ;  /* 0x0c00000c0d0e7389 */ /* 0x00006400000c000b */
[----:B01----:R-:W-:Y:S05]  /*67f0*/  ENDCOLLECTIVE ;  /* 0x000000000000791b */ /* 0x003fea0003800000 */
.L_x_13660:
[----:B------:R-:W-:Y:S01]  /*6800*/  HFMA2 R13, -RZ, RZ, 0, 0 ;  /* 0x00000000ff0d7431 */ /* 0x000fe200000001ff */
[----:B------:R-:W-:Y:S02]  /*6810*/  MOV R12, 0x4 ;  /* 0x00000004000c7802 */ /* 0x000fe40000000f00 */
[----:B------:R-:W-:-:S07]  /*6820*/  MOV R97, R14 ;  /* 0x0000000e00617202 */ /* 0x000fce0000000f00 */
[----:B------:R-:W-:Y:S05]  /*6830*/  WARPSYNC.COLLECTIVE R15, `(.L_x_13661) ;  /* 0x000000000f087348 */ /* 0x000fea0003c00000 */
[----:B------:R0:W1:Y:S02]  /*6840*/  SHFL.BFLY P6, R14, R13, R12, R11 ;  /* 0x0c00000c0d0e7389 */ /* 0x00006400000c000b */
[----:B01----:R-:W-:Y:S05]  /*6850*/  ENDCOLLECTIVE ;  /* 0x000000000000791b */ /* 0x003fea0003800000 */
.L_x_13661:
        /* <DEDUP_REMOVED lines=8> */
.L_x_13662:
[----:B------:R-:W-:Y:S01]  /*68e0*/  HFMA2 R12, -RZ, RZ, 0, 5.9604644775390625e-08 ;  /* 0x00000001ff0c7431 */ /* 0x000fe200000001ff */
[----:B------:R-:W-:-:S05]  /*68f0*/  MOV R7, R14 ;  /* 0x0000000e00077202 */ /* 0x000fca0000000f00 */
[----:B------:R-:W-:-:S05]  /*6900*/  FADD.FTZ R16, R16, R7 ;  /* 0x0000000710107221 */ /* 0x000fca0000010000 */
[----:B------:R-:W-:-:S07]  /*6910*/  MOV R13, R16 ;  /* 0x00000010000d7202 */ /* 0x000fce0000000f00 */
[----:B------:R-:W-:Y:S05]  /*6920*/  WARPSYNC.COLLECTIVE R15, `(.L_x_13663) ;  /* 0x000000000f087348 */ /* 0x000fea0003c00000 */
[----:B------:R0:W1:Y:S02]  /*6930*/  SHFL.BFLY P6, R14, R13, R12, R11 ;  /* 0x0c00000c0d0e7389 */ /* 0x00006400000c000b */
[----:B01----:R-:W-:Y:S05]  /*6940*/  ENDCOLLECTIVE ;  /* 0x000000000000791b */ /* 0x003fea0003800000 */
.L_x_13663:
[----:B------:R-:W-:Y:S02]  /*6950*/  HFMA2 R13, -RZ, RZ, 0, 0 ;  /* 0x00000000ff0d7431 */ /* 0x000fe400000001ff */
[----:B------:R-:W-:Y:S01]  /*6960*/  IMAD.MOV.U32 R12, RZ, RZ, 0x4 ;  /* 0x00000004ff0c7424 */ /* 0x000fe200078e00ff */
[----:B------:R-:W-:-:S07]  /*6970*/  MOV R95, R14 ;  /* 0x0000000e005f7202 */ /* 0x000fce0000000f00 */
[----:B------:R-:W-:Y:S05]  /*6980*/  WARPSYNC.COLLECTIVE R15, `(.L_x_13664) ;  /* 0x000000000f087348 */ /* 0x000fea0003c00000 */
[----:B------:R0:W1:Y:S02]  /*6990*/  SHFL.BFLY P6, R14, R13, R12, R11 ;  /* 0x0c00000c0d0e7389 */ /* 0x00006400000c000b */
[----:B01----:R-:W-:Y:S05]  /*69a0*/  ENDCOLLECTIVE ;  /* 0x000000000000791b */ /* 0x003fea0003800000 */
.L_x_13664:
        /* <DEDUP_REMOVED lines=8> */
.L_x_13665:
[----:B------:R-:W-:Y:S01]  /*6a30*/  IMAD.MOV.U32 R12, RZ, RZ, 0x1 ;  /* 0x00000001ff0c7424 */ /* 0x000fe200078e00ff */
[----:B------:R-:W-:-:S05]  /*6a40*/  MOV R9, R14 ;  /* 0x0000000e00097202 */ /* 0x000fca0000000f00 */
[----:B------:R-:W-:-:S05]  /*6a50*/  FADD.FTZ R20, R4, R9 ;  /* 0x0000000904147221 */ /* 0x000fca0000010000 */
[----:B------:R-:W-:-:S07]  /*6a60*/  MOV R13, R20 ;  /* 0x00000014000d7202 */ /* 0x000fce0000000f00 */
[----:B------:R-:W-:Y:S05]  /*6a70*/  WARPSYNC.COLLECTIVE R15, `(.L_x_13666) ;  /* 0x000000000f087348 */ /* 0x000fea0003c00000 */
[----:B------:R0:W1:Y:S02]  /*6a80*/  SHFL.BFLY P6, R14, R13, R12, R11 ;  /* 0x0c00000c0d0e7389 */ /* 0x00006400000c000b */
[----:B01----:R-:W-:Y:S05]  /*6a90*/  ENDCOLLECTIVE ;  /* 0x000000000000791b */ /* 0x003fea0003800000 */
.L_x_13666:
[----:B------:R-:W-:Y:S01]  /*6aa0*/  HFMA2 R13, -RZ, RZ, 0, 0 ;  /* 0x00000000ff0d7431 */ /* 0x000fe200000001ff */
[----:B------:R-:W-:Y:S02]  /*6ab0*/  MOV R12, 0x4 ;  /* 0x00000004000c7802 */ /* 0x000fe40000000f00 */
[----:B------:R-:W-:-:S07]  /*6ac0*/  MOV R92, R14 ;  /* 0x0000000e005c7202 */ /* 0x000fce0000000f00 */
[----:B------:R-:W-:Y:S05]  /*6ad0*/  WARPSYNC.COLLECTIVE R15, `(.L_x_13667) ;  /* 0x000000000f087348 */ /* 0x000fea0003c00000 */
[----:B------:R0:W1:Y:S02]  /*6ae0*/  SHFL.BFLY P6, R14, R13, R12, R11 ;  /* 0x0c00000c0d0e7389 */ /* 0x00006400000c000b */
[----:B01----:R-:W-:Y:S05]  /*6af0*/  ENDCOLLECTIVE ;  /* 0x000000000000791b */ /* 0x003fea0003800000 */
.L_x_13667:
        /* <DEDUP_REMOVED lines=8> */
.L_x_13668:
[----:B------:R-:W-:Y:S01]  /*6b80*/  HFMA2 R12, -RZ, RZ, 0, 5.9604644775390625e-08 ;  /* 0x00000001ff0c7431 */ /* 0x000fe200000001ff */
[----:B------:R-:W-:-:S05]  /*6b90*/  MOV R17, R14 ;  /* 0x0000000e00117202 */ /* 0x000fca0000000f00 */
[----:B------:R-:W-:-:S05]  /*6ba0*/  FADD.FTZ R22, R22, R17 ;  /* 0x0000001116167221 */ /* 0x000fca0000010000 */
[----:B------:R-:W-:-:S07]  /*6bb0*/  MOV R13, R22 ;  /* 0x00000016000d7202 */ /* 0x000fce0000000f00 */
[----:B------:R-:W-:Y:S05]  /*6bc0*/  WARPSYNC.COLLECTIVE R15, `(.L_x_13669) ;  /* 0x000000000f087348 */ /* 0x000fea0003c00000 */
[----:B------:R0:W1:Y:S02]  /*6bd0*/  SHFL.BFLY P6, R14, R13, R12, R11 ;  /* 0x0c00000c0d0e7389 */ /* 0x00006400000c000b */
[----:B01----:R-:W-:Y:S05]  /*6be0*/  ENDCOLLECTIVE ;  /* 0x000000000000791b */ /* 0x003fea0003800000 */
.L_x_13669:
[----:B------:R-:W-:Y:S02]  /*6bf0*/  HFMA2 R13, -RZ, RZ, 0, 0 ;  /* 0x00000000ff0d7431 */ /* 0x000fe400000001ff */
[----:B------:R-:W-:Y:S01]  /*6c00*/  IMAD.MOV.U32 R12, RZ, RZ, 0x4 ;  /* 0x00000004ff0c7424 */ /* 0x000fe200078e00ff */
[----:B------:R-:W-:-:S07]  /*6c10*/  MOV R86, R14 ;  /* 0x0000000e00567202 */ /* 0x000fce0000000f00 */
[----:B------:R-:W-:Y:S05]  /*6c20*/  WARPSYNC.COLLECTIVE R15, `(.L_x_13670) ;  /* 0x000000000f087348 */ /* 0x000fea0003c00000 */
[----:B------:R0:W1:Y:S02]  /*6c30*/  SHFL.BFLY P6, R14, R13, R12, R11 ;  /* 0x0c00000c0d0e7389 */ /* 0x00006400000c000b */
[----:B01----:R-:W-:Y:S05]  /*6c40*/  ENDCOLLECTIVE ;  /* 0x000000000000791b */ /* 0x003fea0003800000 */
.L_x_13670:
        /* <DEDUP_REMOVED lines=8> */
.L_x_13671:
[----:B------:R-:W-:Y:S01]  /*6cd0*/  IMAD.MOV.U32 R12, RZ, RZ, 0x1 ;  /* 0x00000001ff0c7424 */ /* 0x000fe200078e00ff */
[----:B------:R-:W-:-:S05]  /*6ce0*/  MOV R19, R14 ;  /* 0x0000000e00137202 */ /* 0x000fca0000000f00 */
[----:B------:R-:W-:-:S05]  /*6cf0*/  FADD.FTZ R24, R6, R19 ;  /* 0x0000001306187221 */ /* 0x000fca0000010000 */
[----:B------:R-:W-:-:S07]  /*6d00*/  MOV R13, R24 ;  /* 0x00000018000d7202 */ /* 0x000fce0000000f00 */
[----:B------:R-:W-:Y:S05]  /*6d10*/  WARPSYNC.COLLECTIVE R15, `(.L_x_13672) ;  /* 0x000000000f087348 */ /* 0x000fea0003c00000 */
[----:B------:R0:W1:Y:S02]  /*6d20*/  SHFL.BFLY P6, R14, R13, R12, R11 ;  /* 0x0c00000c0d0e7389 */ /* 0x00006400000c000b */
[----:B01----:R-:W-:Y:S05]  /*6d30*/  ENDCOLLECTIVE ;  /* 0x000000000000791b */ /* 0x003fea0003800000 */
.L_x_13672:
[----:B------:R-:W-:Y:S01]  /*6d40*/  HFMA2 R13, -RZ, RZ, 0, 0 ;  /* 0x00000000ff0d7431 */ /* 0x000fe200000001ff */
[----:B------:R-:W-:Y:S02]  /*6d50*/  MOV R12, 0x4 ;  /* 0x00000004000c7802 */ /* 0x000fe40000000f00 */
[----:B------:R-:W-:-:S07]  /*6d60*/  MOV R30, R14 ;  /* 0x0000000e001e7202 */ /* 0x000fce0000000f00 */
[----:B------:R-:W-:Y:S05]  /*6d70*/  WARPSYNC.COLLECTIVE R15, `(.L_x_13673) ;  /* 0x000000000f087348 */ /* 0x000fea0003c00000 */
[----:B------:R0:W1:Y:S02]  /*6d80*/  SHFL.BFLY P6, R14, R13, R12, R11 ;  /* 0x0c00000c0d0e7389 */ /* 0x00006400000c000b */
[----:B01----:R-:W-:Y:S05]  /*6d90*/  ENDCOLLECTIVE ;  /* 0x000000000000791b */ /* 0x003fea0003800000 */
.L_x_13673:
        /* <DEDUP_REMOVED lines=8> */
.L_x_13674:
[----:B------:R-:W-:Y:S01]  /*6e20*/  HFMA2 R12, -RZ, RZ, 0, 5.9604644775390625e-08 ;  /* 0x00000001ff0c7431 */ /* 0x000fe200000001ff */
[----:B------:R-:W-:-:S05]  /*6e30*/  MOV R8, R14 ;  /* 0x0000000e00087202 */ /* 0x000fca0000000f00 */
[----:B------:R-:W-:-:S05]  /*6e40*/  FADD.FTZ R25, R25, R8 ;  /* 0x0000000819197221 */ /* 0x000fca0000010000 */
[----:B------:R-:W-:-:S07]  /*6e50*/  MOV R13, R25 ;  /* 0x00000019000d7202 */ /* 0x000fce0000000f00 */
[----:B------:R-:W-:Y:S05]  /*6e60*/  WARPSYNC.COLLECTIVE R15, `(.L_x_13675) ;  /* 0x000000000f087348 */ /* 0x000fea0003c00000 */
[----:B------:R0:W1:Y:S02]  /*6e70*/  SHFL.BFLY P6, R14, R13, R12, R11 ;  /* 0x0c00000c0d0e7389 */ /* 0x00006400000c000b */
[----:B01----:R-:W-:Y:S05]  /*6e80*/  ENDCOLLECTIVE ;  /* 0x000000000000791b */ /* 0x003fea0003800000 */
.L_x_13675:
[----:B------:R-:W-:Y:S02]  /*6e90*/  HFMA2 R13, -RZ, RZ, 0, 0 ;  /* 0x00000000ff0d7431 */ /* 0x000fe400000001ff */
[----:B------:R-:W-:Y:S01]  /*6ea0*/  IMAD.MOV.U32 R12, RZ, RZ, 0x4 ;  /* 0x00000004ff0c7424 */ /* 0x000fe200078e00ff */
[----:B------:R-:W-:-:S07]  /*6eb0*/  MOV R96, R14 ;  /* 0x0000000e00607202 */ /* 0x000fce0000000f00 */
[----:B------:R-:W-:Y:S05]  /*6ec0*/  WARPSYNC.COLLECTIVE R15, `(.L_x_13676) ;  /* 0x000000000f087348 */ /* 0x000fea0003c00000 */
[----:B------:R0:W1:Y:S02]  /*6ed0*/  SHFL.BFLY P6, R14, R13, R12, R11 ;  /* 0x0c00000c0d0e7389 */ /* 0x00006400000c000b */
[----:B01----:R-:W-:Y:S05]  /*6ee0*/  ENDCOLLECTIVE ;  /* 0x000000000000791b */ /* 0x003fea0003800000 */
.L_x_13676:
        /* <DEDUP_REMOVED lines=8> */
.L_x_13677:
[----:B------:R-:W-:Y:S01]  /*6f70*/  IMAD.MOV.U32 R12, RZ, RZ, 0x1 ;  /* 0x00000001ff0c7424 */ /* 0x000fe200078e00ff */
[----:B------:R-:W-:-:S05]  /*6f80*/  MOV R21, R14 ;  /* 0x0000000e00157202 */ /* 0x000fca0000000f00 */
[----:B------:R-:W-:-:S05]  /*6f90*/  FADD.FTZ R28, R28, R21 ;  /* 0x000000151c1c7221 */ /* 0x000fca0000010000 */
[----:B------:R-:W-:-:S07]  /*6fa0*/  MOV R13, R28 ;  /* 0x0000001c000d7202 */ /* 0x000fce0000000f00 */
[----:B------:R-:W-:Y:S05]  /*6fb0*/  WARPSYNC.COLLECTIVE R15, `(.L_x_13678) ;  /* 0x000000000f087348 */ /* 0x000fea0003c00000 */
[----:B------:R0:W1:Y:S02]  /*6fc0*/  SHFL.BFLY P6, R14, R13, R12, R11 ;  /* 0x0c00000c0d0e7389 */ /* 0x00006400000c000b */
[----:B01----:R-:W-:Y:S05]  /*6fd0*/  ENDCOLLECTIVE ;  /* 0x000000000000791b */ /* 0x003fea0003800000 */
.L_x_13678:
[----:B------:R-:W-:Y:S01]  /*6fe0*/  HFMA2 R13, -RZ, RZ, 0, 0 ;  /* 0x00000000ff0d7431 */ /* 0x000fe200000001ff */
[----:B------:R-:W-:Y:S02]  /*6ff0*/  MOV R12, 0x4 ;  /* 0x00000004000c7802 */ /* 0x000fe40000000f00 */
[----:B------:R-:W-:-:S07]  /*7000*/  MOV R90, R14 ;  /* 0x0000000e005a7202 */ /* 0x000fce0000000f00 */
[----:B------:R-:W-:Y:S05]  /*7010*/  WARPSYNC.COLLECTIVE R15, `(.L_x_13679) ;  /* 0x000000000f087348 */ /* 0x000fea0003c00000 */
[----:B------:R0:W1:Y:S02]  /*7020*/  SHFL.BFLY P6, R14, R13, R12, R11 ;  /* 0x0c00000c0d0e7389 */ /* 0x00006400000c000b */
[----:B01----:R-:W-:Y:S05]  /*7030*/  ENDCOLLECTIVE ;  /* 0x000000000000791b */ /* 0x003fea0003800000 */
.L_x_13679:
        /* <DEDUP_REMOVED lines=8> */
.L_x_13680:
[----:B------:R-:W-:Y:S01]  /*70c0*/  HFMA2 R12, -RZ, RZ, 0, 5.9604644775390625e-08 ;  /* 0x00000001ff0c7431 */ /* 0x000fe200000001ff */
[----:B------:R-:W-:-:S05]  /*70d0*/  MOV R10, R14 ;  /* 0x0000000e000a7202 */ /* 0x000fca0000000f00 */
[----:B------:R-:W-:-:S05]  /*70e0*/  FADD.FTZ R29, R29, R10 ;  /* 0x0000000a1d1d7221 */ /* 0x000fca0000010000 */
[----:B------:R-:W-:-:S07]  /*70f0*/  MOV R13, R29 ;  /* 0x0000001d000d7202 */ /* 0x000fce0000000f00 */
[----:B------:R-:W-:Y:S05]  /*7100*/  WARPSYNC.COLLECTIVE R15, `(.L_x_13681) ;  /* 0x000000000f087348 */ /* 0x000fea0003c00000 */
[----:B------:R0:W1:Y:S02]  /*7110*/  SHFL.BFLY P6, R14, R13, R12, R11 ;  /* 0x0c00000c0d0e7389 */ /* 0x00006400000c000b */
[----:B01----:R-:W-:Y:S05]  /*7120*/  ENDCOLLECTIVE ;  /* 0x000000000000791b */ /* 0x003fea0003800000 */
.L_x_13681:
[----:B------:R-:W-:Y:S02]  /*7130*/  HFMA2 R13, -RZ, RZ, 0, 0 ;  /* 0x00000000ff0d7431 */ /* 0x000fe400000001ff */
[----:B------:R-:W-:Y:S01]  /*7140*/  IMAD.MOV.U32 R12, RZ, RZ, 0x4 ;  /* 0x00000004ff0c7424 */ /* 0x000fe200078e00ff */
[----:B------:R-:W-:-:S07]  /*7150*/  MOV R34, R14 ;  /* 0x0000000e00227202 */ /* 0x000fce0000000f00 */
[----:B------:R-:W-:Y:S05]  /*7160*/  WARPSYNC.COLLECTIVE R15, `(.L_x_13682) ;  /* 0x000000000f087348 */ /* 0x000fea0003c00000 */
[----:B------:R0:W1:Y:S02]  /*7170*/  SHFL.BFLY P6, R14, R13, R12, R11 ;  /* 0x0c00000c0d0e7389 */ /* 0x00006400000c000b */
[----:B01----:R-:W-:Y:S05]  /*7180*/  ENDCOLLECTIVE ;  /* 0x000000000000791b */ /* 0x003fea0003800000 */
.L_x_13682:
        /* <DEDUP_REMOVED lines=8> */
.L_x_13683:
[----:B------:R-:W-:Y:S01]  /*7210*/  IMAD.MOV.U32 R12, RZ, RZ, 0x1 ;  /* 0x00000001ff0c7424 */ /* 0x000fe200078e00ff */
[----:B------:R-:W-:-:S05]  /*7220*/  MOV R23, R14 ;  /* 0x0000000e00177202 */ /* 0x000fca0000000f00 */
[----:B------:R-:W-:-:S05]  /*7230*/  FADD.FTZ R32, R32, R23 ;  /* 0x0000001720207221 */ /* 0x000fca0000010000 */
[----:B------:R-:W-:-:S07]  /*7240*/  MOV R13, R32 ;  /* 0x00000020000d7202 */ /* 0x000fce0000000f00 */
[----:B------:R-:W-:Y:S05]  /*7250*/  WARPSYNC.COLLECTIVE R15, `(.L_x_13684) ;  /* 0x000000000f087348 */ /* 0x000fea0003c00000 */
[----:B------:R0:W1:Y:S02]  /*7260*/  SHFL.BFLY P6, R14, R13, R12, R11 ;  /* 0x0c00000c0d0e7389 */ /* 0x00006400000c000b */
[----:B01----:R-:W-:Y:S05]  /*7270*/  ENDCOLLECTIVE ;  /* 0x000000000000791b */ /* 0x003fea0003800000 */
.L_x_13684:
[----:B------:R-:W-:Y:S01]  /*7280*/  HFMA2 R13, -RZ, RZ, 0, 0 ;  /* 0x00000000ff0d7431 */ /* 0x000fe200000001ff */
[----:B------:R-:W-:Y:S02]  /*7290*/  MOV R12, 0x4 ;  /* 0x00000004000c7802 */ /* 0x000fe40000000f00 */
[----:B------:R-:W-:-:S07]  /*72a0*/  MOV R94, R14 ;  /* 0x0000000e005e7202 */ /* 0x000fce0000000f00 */
[----:B------:R-:W-:Y:S05]  /*72b0*/  WARPSYNC.COLLECTIVE R15, `(.L_x_13685) ;  /* 0x000000000f087348 */ /* 0x000fea0003c00000 */
[----:B------:R0:W1:Y:S02]  /*72c0*/  SHFL.BFLY P6, R14, R13, R12, R11 ;  /* 0x0c00000c0d0e7389 */ /* 0x00006400000c000b */
[----:B01----:R-:W-:Y:S05]  /*72d0*/  ENDCOLLECTIVE ;  /* 0x000000000000791b */ /* 0x003fea0003800000 */
.L_x_13685:
        /* <DEDUP_REMOVED lines=8> */
.L_x_13686:
[----:B------:R-:W-:Y:S01]  /*7360*/  HFMA2 R12, -RZ, RZ, 0, 5.9604644775390625e-08 ;  /* 0x00000001ff0c7431 */ /* 0x000fe200000001ff */
[----:B------:R-:W-:-:S05]  /*7370*/  MOV R18, R14 ;  /* 0x0000000e00127202 */ /* 0x000fca0000000f00 */
[----:B------:R-:W-:-:S05]  /*7380*/  FADD.FTZ R33, R33, R18 ;  /* 0x0000001221217221 */ /* 0x000fca0000010000 */
[----:B------:R-:W-:-:S07]  /*7390*/  MOV R13, R33 ;  /* 0x00000021000d7202 */ /* 0x000fce0000000f00 */
[----:B------:R-:W-:Y:S05]  /*73a0*/  WARPSYNC.COLLECTIVE R15, `(.L_x_13687) ;  /* 0x000000000f087348 */ /* 0x000fea0003c00000 */
[----:B------:R0:W1:Y:S02]  /*73b0*/  SHFL.BFLY P6, R14, R13, R12, R11 ;  /* 0x0c00000c0d0e7389 */ /* 0x00006400000c000b */
[----:B01----:R-:W-:Y:S05]  /*73c0*/  ENDCOLLECTIVE ;  /* 0x000000000000791b */ /* 0x003fea0003800000 */
.L_x_13687:
[----:B------:R-:W-:Y:S02]  /*73d0*/  HFMA2 R13, -RZ, RZ, 0, 0 ;  /* 0x00000000ff0d7431 */ /* 0x000fe400000001ff */
[----:B------:R-:W-:Y:S01]  /*73e0*/  IMAD.MOV.U32 R12, RZ, RZ, 0x4 ;  /* 0x00000004ff0c7424 */ /* 0x000fe200078e00ff */
[----:B------:R-:W-:-:S07]  /*73f0*/  MOV R88, R14 ;  /* 0x0000000e00587202 */ /* 0x000fce0000000f00 */
[----:B------:R-:W-:Y:S05]  /*7400*/  WARPSYNC.COLLECTIVE R15, `(.L_x_13688) ;  /* 0x000000000f087348 */ /* 0x000fea0003c00000 */
[----:B------:R0:W1:Y:S02]  /*7410*/  SHFL.BFLY P6, R14, R13, R12, R11 ;  /* 0x0c00000c0d0e7389 */ /* 0x00006400000c000b */
[----:B01----:R-:W-:Y:S05]  /*7420*/  ENDCOLLECTIVE ;  /* 0x000000000000791b */ /* 0x003fea0003800000 */
.L_x_13688:
        /* <DEDUP_REMOVED lines=8> */
.L_x_13689:
[----:B------:R-:W-:Y:S01]  /*74b0*/  IMAD.MOV.U32 R12, RZ, RZ, 0x1 ;  /* 0x00000001ff0c7424 */ /* 0x000fe200078e00ff */
[----:B------:R-:W-:-:S05]  /*74c0*/  MOV R27, R14 ;  /* 0x0000000e001b7202 */ /* 0x000fca0000000f00 */
[----:B------:R-:W-:-:S05]  /*74d0*/  FADD.FTZ R36, R36, R27 ;  /* 0x0000001b24247221 */ /* 0x000fca0000010000 */
[----:B------:R-:W-:-:S07]  /*74e0*/  MOV R13, R36 ;  /* 0x00000024000d7202 */ /* 0x000fce0000000f00 */
[----:B------:R-:W-:Y:S05]  /*74f0*/  WARPSYNC.COLLECTIVE R15, `(.L_x_13690) ;  /* 0x000000000f087348 */ /* 0x000fea0003c00000 */
[----:B------:R0:W1:Y:S02]  /*7500*/  SHFL.BFLY P6, R14, R13, R12, R11 ;  /* 0x0c00000c0d0e7389 */ /* 0x00006400000c000b */
[----:B01----:R-:W-:Y:S05]  /*7510*/  ENDCOLLECTIVE ;  /* 0x000000000000791b */ /* 0x003fea0003800000 */
.L_x_13690:
[----:B------:R-:W-:Y:S01]  /*7520*/  HFMA2 R13, -RZ, RZ, 0, 0 ;  /* 0x00000000ff0d7431 */ /* 0x000fe200000001ff */
[----:B------:R-:W-:Y:S02]  /*7530*/  MOV R12, 0x4 ;  /* 0x00000004000c7802 */ /* 0x000fe40000000f00 */
[----:B------:R-:W-:-:S07]  /*7540*/  MOV R38, R14 ;  /* 0x0000000e00267202 */ /* 0x000fce0000000f00 */
[----:B------:R-:W-:Y:S05]  /*7550*/  WARPSYNC.COLLECTIVE R15, `(.L_x_13691) ;  /* 0x000000000f087348 */ /* 0x000fea0003c00000 */
[----:B------:R0:W1:Y:S02]  /*7560*/  SHFL.BFLY P6, R14, R13, R12, R11 ;  /* 0x0c00000c0d0e7389 */ /* 0x00006400000c000b */
[----:B01----:R-:W-:Y:S05]  /*7570*/  ENDCOLLECTIVE ;  /* 0x000000000000791b */ /* 0x003fea0003800000 */
.L_x_13691:
        /* <DEDUP_REMOVED lines=8> */
.L_x_13692:
[----:B------:R-:W-:Y:S01]  /*7600*/  HFMA2 R12, -RZ, RZ, 0, 5.9604644775390625e-08 ;  /* 0x00000001ff0c7431 */ /* 0x000fe200000001ff */
[----:B------:R-:W-:-:S05]  /*7610*/  MOV R26, R14 ;  /* 0x0000000e001a7202 */ /* 0x000fca0000000f00 */
[----:B------:R-:W-:-:S05]  /*7620*/  FADD.FTZ R37, R37, R26 ;  /* 0x0000001a25257221 */ /* 0x000fca0000010000 */
[----:B------:R-:W-:-:S07]  /*7630*/  MOV R13, R37 ;  /* 0x00000025000d7202 */ /* 0x000fce0000000f00 */
[----:B------:R-:W-:Y:S05]  /*7640*/  WARPSYNC.COLLECTIVE R15, `(.L_x_13693) ;  /* 0x000000000f087348 */ /* 0x000fea0003c00000 */
[----:B------:R0:W1:Y:S02]  /*7650*/  SHFL.BFLY P6, R14, R13, R12, R11 ;  /* 0x0c00000c0d0e7389 */ /* 0x00006400000c000b */
[----:B01----:R-:W-:Y:S05]  /*7660*/  ENDCOLLECTIVE ;  /* 0x000000000000791b */ /* 0x003fea0003800000 */
.L_x_13693:
[----:B------:R-:W-:Y:S02]  /*7670*/  HFMA2 R13, -RZ, RZ, 0, 0 ;  /* 0x00000000ff0d7431 */ /* 0x000fe400000001ff */
[----:B------:R-:W-:Y:S01]  /*7680*/  IMAD.MOV.U32 R12, RZ, RZ, 0x4 ;  /* 0x00000004ff0c7424 */ /* 0x000fe200078e00ff */
[----:B------:R-:W-:-:S07]  /*7690*/  MOV R84, R14 ;  /* 0x0000000e00547202 */ /* 0x000fce0000000f00 */
[----:B------:R-:W-:Y:S05]  /*76a0*/  WARPSYNC.COLLECTIVE R15, `(.L_x_13694) ;  /* 0x000000000f087348 */ /* 0x000fea0003c00000 */
[----:B------:R0:W1:Y:S02]  /*76b0*/  SHFL.BFLY P6, R14, R13, R12, R11 ;  /* 0x0c00000c0d0e7389 */ /* 0x00006400000c000b */
[----:B01----:R-:W-:Y:S05]  /*76c0*/  ENDCOLLECTIVE ;  /* 0x000000000000791b */ /* 0x003fea0003800000 */
.L_x_13694:
        /* <DEDUP_REMOVED lines=8> */
.L_x_13695:
[----:B------:R-:W-:Y:S01]  /*7750*/  IMAD.MOV.U32 R12, RZ, RZ, 0x1 ;  /* 0x00000001ff0c7424 */ /* 0x000fe200078e00ff */
[----:B------:R-:W-:-:S05]  /*7760*/  MOV R31, R14 ;  /* 0x0000000e001f7202 */ /* 0x000fca0000000f00 */
[----:B------:R-:W-:-:S05]  /*7770*/  FADD.FTZ R40, R40, R31 ;  /* 0x0000001f28287221 */ /* 0x000fca0000010000 */
[----:B------:R-:W-:-:S07]  /*7780*/  MOV R13, R40 ;  /* 0x00000028000d7202 */ /* 0x000fce0000000f00 */
[----:B------:R-:W-:Y:S05]  /*7790*/  WARPSYNC.COLLECTIVE R15, `(.L_x_13696) ;  /* 0x000000000f087348 */ /* 0x000fea0003c00000 */
[----:B------:R0:W1:Y:S02]  /*77a0*/  SHFL.BFLY P6, R14, R13, R12, R11 ;  /* 0x0c00000c0d0e7389 */ /* 0x00006400000c000b */
[----:B01----:R-:W-:Y:S05]  /*77b0*/  ENDCOLLECTIVE ;  /* 0x000000000000791b */ /* 0x003fea0003800000 */
.L_x_13696:
[----:B------:R-:W-:Y:S01]  /*77c0*/  HFMA2 R13, -RZ, RZ, 0, 0 ;  /* 0x00000000ff0d7431 */ /* 0x000fe200000001ff */
[----:B------:R-:W-:Y:S02]  /*77d0*/  MOV R12, 0x4 ;  /* 0x00000004000c7802 */ /* 0x000fe40000000f00 */
[----:B------:R-:W-:-:S07]  /*77e0*/  MOV R42, R14 ;  /* 0x0000000e002a7202 */ /* 0x000fce0000000f00 */
[----:B------:R-:W-:Y:S05]  /*77f0*/  WARPSYNC.COLLECTIVE R15, `(.L_x_13697) ;  /* 0x000000000f087348 */ /* 0x000fea0003c00000 */
[----:B------:R0:W1:Y:S02]  /*7800*/  SHFL.BFLY P6, R14, R13, R12, R11 ;  /* 0x0c00000c0d0e7389 */ /* 0x00006400000c000b */
[----:B01----:R-:W-:Y:S05]  /*7810*/  ENDCOLLECTIVE ;  /* 0x000000000000791b */ /* 0x003fea0003800000 */
.L_x_13697:
        /* <DEDUP_REMOVED lines=8> */
.L_x_13698:
[----:B------:R-:W-:Y:S01]  /*78a0*/  HFMA2 R12, -RZ, RZ, 0, 5.9604644775390625e-08 ;  /* 0x00000001ff0c7431 */ /* 0x000fe200000001ff */
[----:B------:R-:W-:-:S05]  /*78b0*/  MOV R46, R14 ;  /* 0x0000000e002e7202 */ /* 0x000fca0000000f00 */
[----:B------:R-:W-:-:S05]  /*78c0*/  FADD.FTZ R41, R41, R46 ;  /* 0x0000002e29297221 */ /* 0x000fca0000010000 */
[----:B------:R-:W-:-:S07]  /*78d0*/  MOV R13, R41 ;  /* 0x00000029000d7202 */ /* 0x000fce0000000f00 */
[----:B------:R-:W-:Y:S05]  /*78e0*/  WARPSYNC.COLLECTIVE R15, `(.L_x_13699) ;  /* 0x000000000f087348 */ /* 0x000fea0003c00000 */
[----:B------:R0:W1:Y:S02]  /*78f0*/  SHFL.BFLY P6, R14, R13, R12, R11 ;  /* 0x0c00000c0d0e7389 */ /* 0x00006400000c000b */
[----:B01----:R-:W-:Y:S05]  /*7900*/  ENDCOLLECTIVE ;  /* 0x000000000000791b */ /* 0x003fea0003800000 */
.L_x_13699:
[----:B------:R-:W-:Y:S02]  /*7910*/  HFMA2 R13, -RZ, RZ, 0, 0 ;  /* 0x00000000ff0d7431 */ /* 0x000fe400000001ff */
[----:B------:R-:W-:Y:S01]  /*7920*/  IMAD.MOV.U32 R12, RZ, RZ, 0x4 ;  /* 0x00000004ff0c7424 */ /* 0x000fe200078e00ff */
[----:B------:R-:W-:-:S07]  /*7930*/  MOV R46, R14 ;  /* 0x0000000e002e7202 */ /* 0x000fce0000000f00 */
[----:B------:R-:W-:Y:S05]  /*7940*/  WARPSYNC.COLLECTIVE R15, `(.L_x_13700) ;  /* 0x000000000f087348 */ /* 0x000fea0003c00000 */
[----:B------:R0:W1:Y:S02]  /*7950*/  SHFL.BFLY P6, R14, R13, R12, R11 ;  /* 0x0c00000c0d0e7389 */ /* 0x00006400000c000b */
[----:B01----:R-:W-:Y:S05]  /*7960*/  ENDCOLLECTIVE ;  /* 0x000000000000791b */ /* 0x003fea0003800000 */
.L_x_13700:
        /* <DEDUP_REMOVED lines=8> */
.L_x_13701:
[----:B------:R-:W-:Y:S01]  /*79f0*/  IMAD.MOV.U32 R12, RZ, RZ, 0x1 ;  /* 0x00000001ff0c7424 */ /* 0x000fe200078e00ff */
[----:B------:R-:W-:-:S05]  /*7a00*/  MOV R35, R14 ;  /* 0x0000000e00237202 */ /* 0x000fca0000000f00 */
[----:B------:R-:W-:-:S05]  /*7a10*/  FADD.FTZ R44, R44, R35 ;  /* 0x000000232c2c7221 */ /* 0x000fca0000010000 */
[----:B------:R-:W-:-:S07]  /*7a20*/  MOV R13, R44 ;  /* 0x0000002c000d7202 */ /* 0x000fce0000000f00 */
[----:B------:R-:W-:Y:S05]  /*7a30*/  WARPSYNC.COLLECTIVE R15, `(.L_x_13702) ;  /* 0x000000000f087348 */ /* 0x000fea0003c00000 */
[----:B------:R0:W1:Y:S02]  /*7a40*/  SHFL.BFLY P6, R14, R13, R12, R11 ;  /* 0x0c00000c0d0e7389 */ /* 0x00006400000c000b */
[----:B01----:R-:W-:Y:S05]  /*7a50*/  ENDCOLLECTIVE ;  /* 0x000000000000791b */ /* 0x003fea0003800000 */
.L_x_13702:
[----:B------:R-:W-:Y:S01]  /*7a60*/  HFMA2 R13, -RZ, RZ, 0, 0 ;  /* 0x00000000ff0d7431 */ /* 0x000fe200000001ff */
[----:B------:R-:W-:Y:S02]  /*7a70*/  MOV R12, 0x4 ;  /* 0x00000004000c7802 */ /* 0x000fe40000000f00 */
[----:B------:R-:W-:-:S07]  /*7a80*/  MOV R93, R14 ;  /* 0x0000000e005d7202 */ /* 0x000fce0000000f00 */
[----:B------:R-:W-:Y:S05]  /*7a90*/  WARPSYNC.COLLECTIVE R15, `(.L_x_13703) ;  /* 0x000000000f087348 */ /* 0x000fea0003c00000 */
[----:B------:R0:W1:Y:S02]  /*7aa0*/  SHFL.BFLY P6, R14, R13, R12, R11 ;  /* 0x0c00000c0d0e7389 */ /* 0x00006400000c000b */
[----:B01----:R-:W-:Y:S05]  /*7ab0*/  ENDCOLLECTIVE ;  /* 0x000000000000791b */ /* 0x003fea0003800000 */
.L_x_13703:
        /* <DEDUP_REMOVED lines=8> */
.L_x_13704:
[----:B------:R-:W-:Y:S01]  /*7b40*/  HFMA2 R12, -RZ, RZ, 0, 5.9604644775390625e-08 ;  /* 0x00000001ff0c7431 */ /* 0x000fe200000001ff */
[----:B------:R-:W-:-:S05]  /*7b50*/  MOV R50, R14 ;  /* 0x0000000e00327202 */ /* 0x000fca0000000f00 */
[----:B------:R-:W-:-:S05]  /*7b60*/  FADD.FTZ R45, R45, R50 ;  /* 0x000000322d2d7221 */ /* 0x000fca0000010000 */
[----:B------:R-:W-:-:S07]  /*7b70*/  MOV R13, R45 ;  /* 0x0000002d000d7202 */ /* 0x000fce0000000f00 */
[----:B------:R-:W-:Y:S05]  /*7b80*/  WARPSYNC.COLLECTIVE R15, `(.L_x_13705) ;  /* 0x000000000f087348 */ /* 0x000fea0003c00000 */
[----:B------:R0:W1:Y:S02]  /*7b90*/  SHFL.BFLY P6, R14, R13, R12, R11 ;  /* 0x0c00000c0d0e7389 */ /* 0x00006400000c000b */
[----:B01----:R-:W-:Y:S05]  /*7ba0*/  ENDCOLLECTIVE ;  /* 0x000000000000791b */ /* 0x003fea0003800000 */
.L_x_13705:
[----:B------:R-:W-:Y:S02]  /*7bb0*/  HFMA2 R13, -RZ, RZ, 0, 0 ;  /* 0x00000000ff0d7431 */ /* 0x000fe400000001ff */
[----:B------:R-:W-:Y:S01]  /*7bc0*/  IMAD.MOV.U32 R12, RZ, RZ, 0x4 ;  /* 0x00000004ff0c7424 */ /* 0x000fe200078e00ff */
[----:B------:R-:W-:-:S07]  /*7bd0*/  MOV R50, R14 ;  /* 0x0000000e00327202 */ /* 0x000fce0000000f00 */
[----:B------:R-:W-:Y:S05]  /*7be0*/  WARPSYNC.COLLECTIVE R15, `(.L_x_13706) ;  /* 0x000000000f087348 */ /* 0x000fea0003c00000 */
[----:B------:R0:W1:Y:S02]  /*7bf0*/  SHFL.BFLY P6, R14, R13, R12, R11 ;  /* 0x0c00000c0d0e7389 */ /* 0x00006400000c000b */
[----:B01----:R-:W-:Y:S05]  /*7c00*/  ENDCOLLECTIVE ;  /* 0x000000000000791b */ /* 0x003fea0003800000 */
.L_x_13706:
        /* <DEDUP_REMOVED lines=8> */
.L_x_13707:
[----:B------:R-:W-:Y:S01]  /*7c90*/  IMAD.MOV.U32 R12, RZ, RZ, 0x1 ;  /* 0x00000001ff0c7424 */ /* 0x000fe200078e00ff */
[----:B------:R-:W-:-:S05]  /*7ca0*/  MOV R39, R14 ;  /* 0x0000000e00277202 */ /* 0x000fca0000000f00 */
[----:B------:R-:W-:-:S05]  /*7cb0*/  FADD.FTZ R48, R48, R39 ;  /* 0x0000002730307221 */ /* 0x000fca0000010000 */
[----:B------:R-:W-:-:S07]  /*7cc0*/  MOV R13, R48 ;  /* 0x00000030000d7202 */ /* 0x000fce0000000f00 */
[----:B------:R-:W-:Y:S05]  /*7cd0*/  WARPSYNC.COLLECTIVE R15, `(.L_x_13708) ;  /* 0x000000000f087348 */ /* 0x000fea0003c00000 */
[----:B------:R0:W1:Y:S02]  /*7ce0*/  SHFL.BFLY P6, R14, R13, R12, R11 ;  /* 0x0c00000c0d0e7389 */ /* 0x00006400000c000b */
[----:B01----:R-:W-:Y:S05]  /*7cf0*/  ENDCOLLECTIVE ;  /* 0x000000000000791b */ /* 0x003fea0003800000 */
.L_x_13708:
[----:B------:R-:W-:Y:S01]  /*7d00*/  HFMA2 R13, -RZ, RZ, 0, 0 ;  /* 0x00000000ff0d7431 */ /* 0x000fe200000001ff */
[----:B------:R-:W-:Y:S02]  /*7d10*/  MOV R12, 0x4 ;  /* 0x00000004000c7802 */ /* 0x000fe40000000f00 */
[----:B------:R-:W-:-:S07]  /*7d20*/  MOV R91, R14 ;  /* 0x0000000e005b7202 */ /* 0x000fce0000000f00 */
[----:B------:R-:W-:Y:S05]  /*7d30*/  WARPSYNC.COLLECTIVE R15, `(.L_x_13709) ;  /* 0x000000000f087348 */ /* 0x000fea0003c00000 */
[----:B------:R0:W1:Y:S02]  /*7d40*/  SHFL.BFLY P6, R14, R13, R12, R11 ;  /* 0x0c00000c0d0e7389 */ /* 0x00006400000c000b */
[----:B01----:R-:W-:Y:S05]  /*7d50*/  ENDCOLLECTIVE ;  /* 0x000000000000791b */ /* 0x003fea0003800000 */
.L_x_13709:
        /* <DEDUP_REMOVED lines=8> */
.L_x_13710:
[----:B------:R-:W-:Y:S02]  /*7de0*/  HFMA2 R12, -RZ, RZ, 0, 5.9604644775390625e-08 ;  /* 0x00000001ff0c7431 */ /* 0x000fe400000001ff */
[----:B------:R-:W-:-:S05]  /*7df0*/  FADD.FTZ R49, R49, R14 ;  /* 0x0000000e31317221 */ /* 0x000fca0000010000 */
[----:B------:R-:W-:-:S07]  /*7e00*/  MOV R13, R49 ;  /* 0x00000031000d7202 */ /* 0x000fce0000000f00 */
[----:B------:R-:W-:Y:S05]  /*7e10*/  WARPSYNC.COLLECTIVE R15, `(.L_x_13711) ;  /* 0x000000000f087348 */ /* 0x000fea0003c00000 */
[----:B------:R0:W1:Y:S02]  /*7e20*/  SHFL.BFLY P6, R14, R13, R12, R11 ;  /* 0x0c00000c0d0e7389 */ /* 0x00006400000c000b */
[----:B01----:R-:W-:Y:S05]  /*7e30*/  ENDCOLLECTIVE ;  /* 0x000000000000791b */ /* 0x003fea0003800000 */
.L_x_13711:
[----:B------:R-:W-:Y:S01]  /*7e40*/  HFMA2 R13, -RZ, RZ, 0, 0 ;  /* 0x00000000ff0d7431 */ /* 0x000fe200000001ff */
[----:B------:R-:W-:Y:S02]  /*7e50*/  MOV R12, 0x4 ;  /* 0x00000004000c7802 */ /* 0x000fe40000000f00 */
[----:B------:R-:W-:-:S07]  /*7e60*/  MOV R54, R14 ;  /* 0x0000000e00367202 */ /* 0x000fce0000000f00 */
[----:B------:R-:W-:Y:S05]  /*7e70*/  WARPSYNC.COLLECTIVE R15, `(.L_x_13712) ;  /* 0x000000000f087348 */ /* 0x000fea0003c00000 */
[----:B------:R0:W1:Y:S02]  /*7e80*/  SHFL.BFLY P6, R14, R13, R12, R11 ;  /* 0x0c00000c0d0e7389 */ /* 0x00006400000c000b */
[----:B01----:R-:W-:Y:S05]  /*7e90*/  ENDCOLLECTIVE ;  /* 0x000000000000791b */ /* 0x003fea0003800000 */
.L_x_13712:
        /* <DEDUP_REMOVED lines=8> */
.L_x_13713:
[----:B------:R-:W-:Y:S01]  /*7f20*/  HFMA2 R12, -RZ, RZ, 0, 5.9604644775390625e-08 ;  /* 0x00000001ff0c7431 */ /* 0x000fe200000001ff */
[----:B------:R-:W-:-:S05]  /*7f30*/  MOV R65, R14 ;  /* 0x0000000e00417202 */ /* 0x000fca0000000f00 */
[----:B------:R-:W-:-:S05]  /*7f40*/  FADD.FTZ R52, R52, R65 ;  /* 0x0000004134347221 */ /* 0x000fca0000010000 */
[----:B------:R-:W-:-:S07]  /*7f50*/  MOV R13, R52 ;  /* 0x00000034000d7202 */ /* 0x000fce0000000f00 */
[----:B------:R-:W-:Y:S05]  /*7f60*/  WARPSYNC.COLLECTIVE R15, `(.L_x_13714) ;  /* 0x000000000f087348 */ /* 0x000fea0003c00000 */
[----:B------:R0:W1:Y:S02]  /*7f70*/  SHFL.BFLY P6, R14, R13, R12, R11 ;  /* 0x0c00000c0d0e7389 */ /* 0x00006400000c000b */
[----:B01----:R-:W-:Y:S05]  /*7f80*/  ENDCOLLECTIVE ;  /* 0x000000000000791b */ /* 0x003fea0003800000 */
.L_x_13714:
[----:B------:R-:W-:Y:S01]  /*7f90*/  HFMA2 R12, -RZ, RZ, 0, 2.384185791015625e-07 ;  /* 0x00000004ff0c7431 */ /* 0x000fe200000001ff */
[----:B------:R-:W-:Y:S01]  /*7fa0*/  MOV R13, RZ ;  /* 0x000000ff000d7202 */ /* 0x000fe20000000f00 */
[----:B------:R-:W-:-:S07]  /*7fb0*/  IMAD.MOV.U32 R89, RZ, RZ, R14 ;  /* 0x000000ffff597224 */ /* 0x000fce00078e000e */
[----:B------:R-:W-:Y:S05]  /*7fc0*/  WARPSYNC.COLLECTIVE R15, `(.L_x_13715) ;  /* 0x000000000f087348 */ /* 0x000fea0003c00000 */
[----:B------:R0:W1:Y:S02]  /*7fd0*/  SHFL.BFLY P6, R14, R13, R12, R11 ;  /* 0x0c00000c0d0e7389 */ /* 0x00006400000c000b */
[----:B01----:R-:W-:Y:S05]  /*7fe0*/  ENDCOLLECTIVE ;  /* 0x000000000000791b */ /* 0x003fea0003800000 */
.L_x_13715:
        /* <DEDUP_REMOVED lines=8> */
.L_x_13716:
[----:B------:R-:W-:Y:S02]  /*8070*/  HFMA2 R12, -RZ, RZ, 0, 5.9604644775390625e-08 ;  /* 0x00000001ff0c7431 */ /* 0x000fe400000001ff */
[----:B------:R-:W-:-:S04]  /*8080*/  IMAD.MOV.U32 R70, RZ, RZ, R14 ;  /* 0x000000ffff467224 */ /* 0x000fc800078e000e */
[----:B------:R-:W-:-:S05]  /*8090*/  FADD.FTZ R53, R53, R70 ;  /* 0x0000004635357221 */ /* 0x000fca0000010000 */
[----:B------:R-:W-:-:S07]  /*80a0*/  MOV R13, R53 ;  /* 0x00000035000d7202 */ /* 0x000fce0000000f00 */
[----:B------:R-:W-:Y:S05]  /*80b0*/  WARPSYNC.COLLECTIVE R15, `(.L_x_13717) ;  /* 0x000000000f087348 */ /* 0x000fea0003c00000 */
[----:B------:R0:W1:Y:S02]  /*80c0*/  SHFL.BFLY P6, R14, R13, R12, R11 ;  /* 0x0c00000c0d0e7389 */ /* 0x00006400000c000b */
[----:B01----:R-:W-:Y:S05]  /*80d0*/  ENDCOLLECTIVE ;  /* 0x000000000000791b */ /* 0x003fea0003800000 */
.L_x_13717:
[----:B------:R-:W-:Y:S01]  /*80e0*/  HFMA2 R13, -RZ, RZ, 0, 0 ;  /* 0x00000000ff0d7431 */ /* 0x000fe200000001ff */
[----:B------:R-:W-:Y:S02]  /*80f0*/  MOV R12, 0x4 ;  /* 0x00000004000c7802 */ /* 0x000fe40000000f00 */
[----:B------:R-:W-:-:S07]  /*8100*/  MOV R58, R14 ;  /* 0x0000000e003a7202 */ /* 0x000fce0000000f00 */
[----:B------:R-:W-:Y:S05]  /*8110*/  WARPSYNC.COLLECTIVE R15, `(.L_x_13718) ;  /* 0x000000000f087348 */ /* 0x000fea0003c00000 */
[----:B------:R0:W1:Y:S02]  /*8120*/  SHFL.BFLY P6, R14, R13, R12, R11 ;  /* 0x0c00000c0d0e7389 */ /* 0x00006400000c000b */
[----:B01----:R-:W-:Y:S05]  /*8130*/  ENDCOLLECTIVE ;  /* 0x000000000000791b */ /* 0x003fea0003800000 */
.L_x_13718:
        /* <DEDUP_REMOVED lines=8> */
.L_x_13719:
[----:B------:R-:W-:Y:S01]  /*81c0*/  HFMA2 R12, -RZ, RZ, 0, 5.9604644775390625e-08 ;  /* 0x00000001ff0c7431 */ /* 0x000fe200000001ff */
[----:B------:R-:W-:-:S05]  /*81d0*/  MOV R63, R14 ;  /* 0x0000000e003f7202 */ /* 0x000fca0000000f00 */
[----:B------:R-:W-:-:S05]  /*81e0*/  FADD.FTZ R56, R56, R63 ;  /* 0x0000003f38387221 */ /* 0x000fca0000010000 */
[----:B------:R-:W-:-:S07]  /*81f0*/  MOV R13, R56 ;  /* 0x00000038000d7202 */ /* 0x000fce0000000f00 */
[----:B------:R-:W-:Y:S05]  /*8200*/  WARPSYNC.COLLECTIVE R15, `(.L_x_13720) ;  /* 0x000000000f087348 */ /* 0x000fea0003c00000 */
[----:B------:R0:W1:Y:S02]  /*8210*/  SHFL.BFLY P6, R14, R13, R12, R11 ;  /* 0x0c00000c0d0e7389 */ /* 0x00006400000c000b */
[----:B01----:R-:W-:Y:S05]  /*8220*/  ENDCOLLECTIVE ;  /* 0x000000000000791b */ /* 0x003fea0003800000 */
.L_x_13720:
[----:B------:R-:W-:Y:S01]  /*8230*/  HFMA2 R12, -RZ, RZ, 0, 2.384185791015625e-07 ;  /* 0x00000004ff0c7431 */ /* 0x000fe200000001ff */
[----:B------:R-:W-:Y:S01]  /*8240*/  MOV R13, RZ ;  /* 0x000000ff000d7202 */ /* 0x000fe20000000f00 */
[----:B------:R-:W-:-:S07]  /*8250*/  IMAD.MOV.U32 R87, RZ, RZ, R14 ;  /* 0x000000ffff577224 */ /* 0x000fce00078e000e */
[----:B------:R-:W-:Y:S05]  /*8260*/  WARPSYNC.COLLECTIVE R15, `(.L_x_13721) ;  /* 0x000000000f087348 */ /* 0x000fea0003c00000 */
[----:B------:R0:W1:Y:S02]  /*8270*/  SHFL.BFLY P6, R14, R13, R12, R11 ;  /* 0x0c00000c0d0e7389 */ /* 0x00006400000c000b */
[----:B01----:R-:W-:Y:S05]  /*8280*/  ENDCOLLECTIVE ;  /* 0x000000000000791b */ /* 0x003fea0003800000 */
.L_x_13721:
        /* <DEDUP_REMOVED lines=8> */
.L_x_13722:
[----:B------:R-:W-:Y:S02]  /*8310*/  HFMA2 R12, -RZ, RZ, 0, 5.9604644775390625e-08 ;  /* 0x00000001ff0c7431 */ /* 0x000fe400000001ff */
[----:B------:R-:W-:-:S04]  /*8320*/  IMAD.MOV.U32 R68, RZ, RZ, R14 ;  /* 0x000000ffff447224 */ /* 0x000fc800078e000e */
[----:B------:R-:W-:-:S05]  /*8330*/  FADD.FTZ R57, R57, R68 ;  /* 0x0000004439397221 */ /* 0x000fca0000010000 */
[----:B------:R-:W-:-:S07]  /*8340*/  MOV R13, R57 ;  /* 0x00000039000d7202 */ /* 0x000fce0000000f00 */
[----:B------:R-:W-:Y:S05]  /*8350*/  WARPSYNC.COLLECTIVE R15, `(.L_x_13723) ;  /* 0x000000000f087348 */ /* 0x000fea0003c00000 */
[----:B------:R0:W1:Y:S02]  /*8360*/  SHFL.BFLY P6, R14, R13, R12, R11 ;  /* 0x0c00000c0d0e7389 */ /* 0x00006400000c000b */
[----:B01----:R-:W-:Y:S05]  /*8370*/  ENDCOLLECTIVE ;  /* 0x000000000000791b */ /* 0x003fea0003800000 */
.L_x_13723:
[----:B------:R-:W-:Y:S01]  /*8380*/  HFMA2 R13, -RZ, RZ, 0, 0 ;  /* 0x00000000ff0d7431 */ /* 0x000fe200000001ff */
[----:B------:R-:W-:Y:S02]  /*8390*/  MOV R12, 0x4 ;  /* 0x00000004000c7802 */ /* 0x000fe40000000f00 */
[----:B------:R-:W-:-:S07]  /*83a0*/  MOV R62, R14 ;  /* 0x0000000e003e7202 */ /* 0x000fce0000000f00 */
[----:B------:R-:W-:Y:S05]  /*83b0*/  WARPSYNC.COLLECTIVE R15, `(.L_x_13724) ;  /* 0x000000000f087348 */ /* 0x000fea0003c00000 */
[----:B------:R0:W1:Y:S02]  /*83c0*/  SHFL.BFLY P6, R14, R13, R12, R11 ;  /* 0x0c00000c0d0e7389 */ /* 0x00006400000c000b */
[----:B01----:R-:W-:Y:S05]  /*83d0*/  ENDCOLLECTIVE ;  /* 0x000000000000791b */ /* 0x003fea0003800000 */
.L_x_13724:
        /* <DEDUP_REMOVED lines=8> */
.L_x_13725:
[----:B------:R-:W-:Y:S01]  /*8460*/  HFMA2 R12, -RZ, RZ, 0, 5.9604644775390625e-08 ;  /* 0x00000001ff0c7431 */ /* 0x000fe200000001ff */
[----:B------:R-:W-:-:S05]  /*8470*/  MOV R61, R14 ;  /* 0x0000000e003d7202 */ /* 0x000fca0000000f00 */
[----:B------:R-:W-:-:S05]  /*8480*/  FADD.FTZ R60, R60, R61 ;  /* 0x0000003d3c3c7221 */ /* 0x000fca0000010000 */
[----:B------:R-:W-:-:S07]  /*8490*/  MOV R13, R60 ;  /* 0x0000003c000d7202 */ /* 0x000fce0000000f00 */
[----:B------:R-:W-:Y:S05]  /*84a0*/  WARPSYNC.COLLECTIVE R15, `(.L_x_13726) ;  /* 0x000000000f087348 */ /* 0x000fea0003c00000 */
[----:B------:R0:W1:Y:S02]  /*84b0*/  SHFL.BFLY P6, R14, R13, R12, R11 ;  /* 0x0c00000c0d0e7389 */ /* 0x00006400000c000b */
[----:B01----:R-:W-:Y:S05]  /*84c0*/  ENDCOLLECTIVE ;  /* 0x000000000000791b */ /* 0x003fea0003800000 */
.L_x_13726:
[----:B------:R-:W-:Y:S01]  /*84d0*/  HFMA2 R12, -RZ, RZ, 0, 2.384185791015625e-07 ;  /* 0x00000004ff0c7431 */ /* 0x000fe200000001ff */
[----:B------:R-:W-:Y:S01]  /*84e0*/  MOV R13, RZ ;  /* 0x000000ff000d7202 */ /* 0x000fe20000000f00 */
[----:B------:R-:W-:-:S07]  /*84f0*/  IMAD.MOV.U32 R85, RZ, RZ, R14 ;  /* 0x000000ffff557224 */ /* 0x000fce00078e000e */
[----:B------:R-:W-:Y:S05]  /*8500*/  WARPSYNC.COLLECTIVE R15, `(.L_x_13727) ;  /* 0x000000000f087348 */ /* 0x000fea0003c00000 */
[----:B------:R0:W1:Y:S02]  /*8510*/  SHFL.BFLY P6, R14, R13, R12, R11 ;  /* 0x0c00000c0d0e7389 */ /* 0x00006400000c000b */
[----:B01----:R-:W-:Y:S05]  /*8520*/  ENDCOLLECTIVE ;  /* 0x000000000000791b */ /* 0x003fea0003800000 */
.L_x_13727:
        /* <DEDUP_REMOVED lines=8> */
.L_x_13728:
[----:B------:R-:W-:Y:S02]  /*85b0*/  HFMA2 R12, -RZ, RZ, 0, 5.9604644775390625e-08 ;  /* 0x00000001ff0c7431 */ /* 0x000fe400000001ff */
[----:B------:R-:W-:-:S04]  /*85c0*/  IMAD.MOV.U32 R10, RZ, RZ, R14 ;  /* 0x000000ffff0a7224 */ /* 0x000fc800078e000e */
[----:B------:R-:W-:-:S05]  /*85d0*/  FADD.FTZ R17, R17, R10 ;  /* 0x0000000a11117221 */ /* 0x000fca0000010000 */
[----:B------:R-:W-:-:S07]  /*85e0*/  MOV R13, R17 ;  /* 0x00000011000d7202 */ /* 0x000fce0000000f00 */
[----:B------:R-:W-:Y:S05]  /*85f0*/  WARPSYNC.COLLECTIVE R15, `(.L_x_13729) ;  /* 0x000000000f087348 */ /* 0x000fea0003c00000 */
[----:B------:R0:W1:Y:S02]  /*8600*/  SHFL.BFLY P6, R14, R13, R12, R11 ;  /* 0x0c00000c0d0e7389 */ /* 0x00006400000c000b */
[----:B01----:R-:W-:Y:S05]  /*8610*/  ENDCOLLECTIVE ;  /* 0x000000000000791b */ /* 0x003fea0003800000 */
.L_x_13729:
[----:B------:R-:W-:Y:S01]  /*8620*/  HFMA2 R13, -RZ, RZ, 0, 0 ;  /* 0x00000000ff0d7431 */ /* 0x000fe200000001ff */
[----:B------:R-:W-:Y:S02]  /*8630*/  MOV R12, 0x4 ;  /* 0x00000004000c7802 */ /* 0x000fe40000000f00 */
[----:B------:R-:W-:-:S07]  /*8640*/  MOV R10, R14 ;  /* 0x0000000e000a7202 */ /* 0x000fce0000000f00 */
[----:B------:R-:W-:Y:S05]  /*8650*/  WARPSYNC.COLLECTIVE R15, `(.L_x_13730) ;  /* 0x000000000f087348 */ /* 0x000fea0003c00000 */
[----:B------:R0:W1:Y:S02]  /*8660*/  SHFL.BFLY P6, R14, R13, R12, R11 ;  /* 0x0c00000c0d0e7389 */ /* 0x00006400000c000b */
[----:B01----:R-:W-:Y:S05]  /*8670*/  ENDCOLLECTIVE ;  /* 0x000000000000791b */ /* 0x003fea0003800000 */
.L_x_13730:
        /* <DEDUP_REMOVED lines=8> */
.L_x_13731:
[----:B------:R-:W-:Y:S01]  /*8700*/  HFMA2 R12, -RZ, RZ, 0, 5.9604644775390625e-08 ;  /* 0x00000001ff0c7431 */ /* 0x000fe200000001ff */
[----:B------:R-:W-:-:S05]  /*8710*/  MOV R8, R14 ;  /* 0x0000000e00087202 */ /* 0x000fca0000000f00 */
[----:B------:R-:W-:-:S05]  /*8720*/  FADD.FTZ R9, R9, R8 ;  /* 0x0000000809097221 */ /* 0x000fca0000010000 */
[----:B------:R-:W-:-:S07]  /*8730*/  MOV R13, R9 ;  /* 0x00000009000d7202 */ /* 0x000fce0000000f00 */
[----:B------:R-:W-:Y:S05]  /*8740*/  WARPSYNC.COLLECTIVE R15, `(.L_x_13732) ;  /* 0x000000000f087348 */ /* 0x000fea0003c00000 */
[----:B------:R0:W1:Y:S02]  /*8750*/  SHFL.BFLY P6, R14, R13, R12, R11 ;  /* 0x0c00000c0d0e7389 */ /* 0x00006400000c000b */
[----:B01----:R-:W-:Y:S05]  /*8760*/  ENDCOLLECTIVE ;  /* 0x000000000000791b */ /* 0x003fea0003800000 */
.L_x_13732:
[----:B------:R-:W-:Y:S01]  /*8770*/  HFMA2 R12, -RZ, RZ, 0, 2.384185791015625e-07 ;  /* 0x00000004ff0c7431 */ /* 0x000fe200000001ff */
[----:B------:R-:W-:Y:S01]  /*8780*/  MOV R13, RZ ;  /* 0x000000ff000d7202 */ /* 0x000fe20000000f00 */
[----:B------:R-:W-:-:S07]  /*8790*/  IMAD.MOV.U32 R8, RZ, RZ, R14 ;  /* 0x000000ffff087224 */ /* 0x000fce00078e000e */
[----:B------:R-:W-:Y:S05]  /*87a0*/  WARPSYNC.COLLECTIVE R15, `(.L_x_13733) ;  /* 0x000000000f087348 */ /* 0x000fea0003c00000 */
[----:B------:R0:W1:Y:S02]  /*87b0*/  SHFL.BFLY P6, R14, R13, R12, R11 ;  /* 0x0c00000c0d0e7389 */ /* 0x00006400000c000b */
[----:B01----:R-:W-:Y:S05]  /*87c0*/  ENDCOLLECTIVE ;  /* 0x000000000000791b */ /* 0x003fea0003800000 */
.L_x_13733:
        /* <DEDUP_REMOVED lines=8> */
.L_x_13734:
[----:B------:R-:W-:Y:S02]  /*8850*/  HFMA2 R12, -RZ, RZ, 0, 5.9604644775390625e-08 ;  /* 0x00000001ff0c7431 */ /* 0x000fe400000001ff */
[----:B------:R-:W-:-:S04]  /*8860*/  IMAD.MOV.U32 R6, RZ, RZ, R14 ;  /* 0x000000ffff067224 */ /* 0x000fc800078e000e */
[----:B------:R-:W-:-:S05]  /*8870*/  FADD.FTZ R7, R7, R6 ;  /* 0x0000000607077221 */ /* 0x000fca0000010000 */
[----:B------:R-:W-:-:S07]  /*8880*/  MOV R13, R7 ;  /* 0x00000007000d7202 */ /* 0x000fce0000000f00 */
[----:B------:R-:W-:Y:S05]  /*8890*/  WARPSYNC.COLLECTIVE R15, `(.L_x_13735) ;  /* 0x000000000f087348 */ /* 0x000fea0003c00000 */
[----:B------:R0:W1:Y:S02]  /*88a0*/  SHFL.BFLY P6, R14, R13, R12, R11 ;  /* 0x0c00000c0d0e7389 */ /* 0x00006400000c000b */
[----:B01----:R-:W-:Y:S05]  /*88b0*/  ENDCOLLECTIVE ;  /* 0x000000000000791b */ /* 0x003fea0003800000 */
.L_x_13735:
[----:B------:R-:W-:Y:S01]  /*88c0*/  HFMA2 R13, -RZ, RZ, 0, 0 ;  /* 0x00000000ff0d7431 */ /* 0x000fe200000001ff */
[----:B------:R-:W-:Y:S02]  /*88d0*/  MOV R12, 0x4 ;  /* 0x00000004000c7802 */ /* 0x000fe40000000f00 */
[----:B------:R-:W-:-:S07]  /*88e0*/  MOV R6, R14 ;  /* 0x0000000e00067202 */ /* 0x000fce0000000f00 */
[----:B------:R-:W-:Y:S05]  /*88f0*/  WARPSYNC.COLLECTIVE R15, `(.L_x_13736) ;  /* 0x000000000f087348 */ /* 0x000fea0003c00000 */
[----:B------:R0:W1:Y:S02]  /*8900*/  SHFL.BFLY P6, R14, R13, R12, R11 ;  /* 0x0c00000c0d0e7389 */ /* 0x00006400000c000b */
[----:B01----:R-:W-:Y:S05]  /*8910*/  ENDCOLLECTIVE ;  /* 0x000000000000791b */ /* 0x003fea0003800000 */
.L_x_13736:
        /* <DEDUP_REMOVED lines=8> */
.L_x_13737:
[----:B------:R-:W-:Y:S01]  /*89a0*/  HFMA2 R12, -RZ, RZ, 0, 5.9604644775390625e-08 ;  /* 0x00000001ff0c7431 */ /* 0x000fe200000001ff */
[----:B------:R-:W-:-:S05]  /*89b0*/  MOV R4, R14 ;  /* 0x0000000e00047202 */ /* 0x000fca0000000f00 */
[----:B------:R-:W-:-:S05]  /*89c0*/  FADD.FTZ R5, R5, R4 ;  /* 0x0000000405057221 */ /* 0x000fca0000010000 */
[----:B------:R-:W-:-:S07]  /*89d0*/  MOV R13, R5 ;  /* 0x00000005000d7202 */ /* 0x000fce0000000f00 */
[----:B------:R-:W-:Y:S05]  /*89e0*/  WARPSYNC.COLLECTIVE R15, `(.L_x_13738) ;  /* 0x000000000f087348 */ /* 0x000fea0003c00000 */
[----:B------:R0:W1:Y:S02]  /*89f0*/  SHFL.BFLY P6, R14, R13, R12, R11 ;  /* 0x0c00000c0d0e7389 */ /* 0x00006400000c000b */
[----:B01----:R-:W-:Y:S05]  /*8a00*/  ENDCOLLECTIVE ;  /* 0x000000000000791b */ /* 0x003fea0003800000 */
.L_x_13738:
[----:B------:R-:W-:Y:S01]  /*8a10*/  HFMA2 R12, -RZ, RZ, 0, 2.384185791015625e-07 ;  /* 0x00000004ff0c7431 */ /* 0x000fe200000001ff */
[----:B------:R-:W-:Y:S01]  /*8a20*/  MOV R13, RZ ;  /* 0x000000ff000d7202 */ /* 0x000fe20000000f00 */
[----:B------:R-:W-:-:S07]  /*8a30*/  IMAD.MOV.U32 R4, RZ, RZ, R14 ;  /* 0x000000ffff047224 */ /* 0x000fce00078e000e */
[----:B------:R-:W-:Y:S05]  /*8a40*/  WARPSYNC.COLLECTIVE R15, `(.L_x_13739) ;  /* 0x000000000f087348 */ /* 0x000fea0003c00000 */
[----:B------:R0:W1:Y:S02]  /*8a50*/  SHFL.BFLY P6, R14, R13, R12, R11 ;  /* 0x0c00000c0d0e7389 */ /* 0x00006400000c000b */
[----:B01----:R-:W-:Y:S05]  /*8a60*/  ENDCOLLECTIVE ;  /* 0x000000000000791b */ /* 0x003fea0003800000 */
.L_x_13739:
        /* <DEDUP_REMOVED lines=8> */
.L_x_13740:
[----:B------:R-:W-:Y:S02]  /*8af0*/  HFMA2 R12, -RZ, RZ, 0, 5.9604644775390625e-08 ;  /* 0x00000001ff0c7431 */ /* 0x000fe400000001ff */
[----:B------:R-:W-:-:S04]  /*8b00*/  IMAD.MOV.U32 R2, RZ, RZ, R14 ;  /* 0x000000ffff027224 */ /* 0x000fc800078e000e */
[----:B------:R-:W-:-:S05]  /*8b10*/  FADD.FTZ R3, R3, R2 ;  /* 0x0000000203037221 */ /* 0x000fca0000010000 */
[----:B------:R-:W-:-:S07]  /*8b20*/  MOV R13, R3 ;  /* 0x00000003000d7202 */ /* 0x000fce0000000f00 */
[----:B------:R-:W-:Y:S05]  /*8b30*/  WARPSYNC.COLLECTIVE R15, `(.L_x_13741) ;  /* 0x000000000f087348 */ /* 0x000fea0003c00000 */
[----:B------:R0:W1:Y:S02]  /*8b40*/  SHFL.BFLY P6, R14, R13, R12, R11 ;  /* 0x0c00000c0d0e7389 */ /* 0x00006400000c000b */
[----:B01----:R-:W-:Y:S05]  /*8b50*/  ENDCOLLECTIVE ;  /* 0x000000000000791b */ /* 0x003fea0003800000 */
.L_x_13741:
[----:B------:R-:W-:Y:S01]  /*8b60*/  HFMA2 R13, -RZ, RZ, 0, 0 ;  /* 0x00000000ff0d7431 */ /* 0x000fe200000001ff */
[----:B------:R-:W-:Y:S02]  /*8b70*/  MOV R12, 0x4 ;  /* 0x00000004000c7802 */ /* 0x000fe40000000f00 */
[----:B------:R-:W-:-:S07]  /*8b80*/  MOV R2, R14 ;  /* 0x0000000e00027202 */ /* 0x000fce0000000f00 */
[----:B------:R-:W-:Y:S05]  /*8b90*/  WARPSYNC.COLLECTIVE R15, `(.L_x_13742) ;  /* 0x000000000f087348 */ /* 0x000fea0003c00000 */
[----:B------:R0:W1:Y:S02]  /*8ba0*/  SHFL.BFLY P6, R14, R13, R12, R11 ;  /* 0x0c00000c0d0e7389 */ /* 0x00006400000c000b */
[----:B01----:R-:W-:Y:S05]  /*8bb0*/  ENDCOLLECTIVE ;  /* 0x000000000000791b */ /* 0x003fea0003800000 */
.L_x_13742:
        /* <DEDUP_REMOVED lines=8> */
.L_x_13743:
[----:B------:R-:W-:Y:S01]  /*8c40*/  HFMA2 R12, -RZ, RZ, 0, 5.9604644775390625e-08 ;  /* 0x00000001ff0c7431 */ /* 0x000fe200000001ff */
[----:B------:R-:W-:-:S05]  /*8c50*/  MOV R19, R14 ;  /* 0x0000000e00137202 */ /* 0x000fca0000000f00 */
[----:B------:R-:W-:-:S05]  /*8c60*/  FADD.FTZ R0, R0, R19 ;  /* 0x0000001300007221 */ /* 0x000fca0000010000 */
[----:B------:R-:W-:-:S07]  /*8c70*/  MOV R13, R0 ;  /* 0x00000000000d7202 */ /* 0x000fce0000000f00 */
[----:B------:R-:W-:Y:S05]  /*8c80*/  WARPSYNC.COLLECTIVE R15, `(.L_x_13744) ;  /* 0x000000000f087348 */ /* 0x000fea0003c00000 */
[----:B------:R0:W1:Y:S02]  /*8c90*/  SHFL.BFLY P6, R14, R13, R12, R11 ;  /* 0x0c00000c0d0e7389 */ /* 0x00006400000c000b */
[----:B01----:R-:W-:Y:S05]  /*8ca0*/  ENDCOLLECTIVE ;  /* 0x000000000000791b */ /* 0x003fea0003800000 */
.L_x_13744:
[----:B------:R-:W-:Y:S01]  /*8cb0*/  HFMA2 R12, -RZ, RZ, 0, 2.384185791015625e-07 ;  /* 0x00000004ff0c7431 */ /* 0x000fe200000001ff */
[----:B------:R-:W-:Y:S01]  /*8cc0*/  MOV R13, RZ ;  /* 0x000000ff000d7202 */ /* 0x000fe20000000f00 */
[----:B------:R-:W-:-:S07]  /*8cd0*/  IMAD.MOV.U32 R19, RZ, RZ, R14 ;  /* 0x000000ffff137224 */ /* 0x000fce00078e000e */
[----:B------:R-:W-:Y:S05]  /*8ce0*/  WARPSYNC.COLLECTIVE R15, `(.L_x_13745) ;  /* 0x000000000f087348 */ /* 0x000fea0003c00000 */
[----:B------:R0:W1:Y:S02]  /*8cf0*/  SHFL.BFLY P6, R14, R13, R12, R11 ;  /* 0x0c00000c0d0e7389 */ /* 0x00006400000c000b */
[----:B01----:R-:W-:Y:S05]  /*8d00*/  ENDCOLLECTIVE ;  /* 0x000000000000791b */ /* 0x003fea0003800000 */
.L_x_13745:
        /* <DEDUP_REMOVED lines=8> */
.L_x_13746:
[----:B------:R-:W-:Y:S02]  /*8d90*/  HFMA2 R12, -RZ, RZ, 0, 5.9604644775390625e-08 ;  /* 0x00000001ff0c7431 */ /* 0x000fe400000001ff */
[----:B------:R-:W-:-:S04]  /*8da0*/  IMAD.MOV.U32 R21, RZ, RZ, R14 ;  /* 0x000000ffff157224 */ /* 0x000fc800078e000e */
[----:B------:R-:W-:-:S05]  /*8db0*/  FADD.FTZ R18, R18, R21 ;  /* 0x0000001512127221 */ /* 0x000fca0000010000 */
[----:B------:R-:W-:-:S07]  /*8dc0*/  MOV R13, R18 ;  /* 0x00000012000d7202 */ /* 0x000fce0000000f00 */
[----:B------:R-:W-:Y:S05]  /*8dd0*/  WARPSYNC.COLLECTIVE R15, `(.L_x_13747) ;  /* 0x000000000f087348 */ /* 0x000fea0003c00000 */
[----:B------:R0:W1:Y:S02]  /*8de0*/  SHFL.BFLY P6, R14, R13, R12, R11 ;  /* 0x0c00000c0d0e7389 */ /* 0x00006400000c000b */
[----:B01----:R-:W-:Y:S05]  /*8df0*/  ENDCOLLECTIVE ;  /* 0x000000000000791b */ /* 0x003fea0003800000 */
.L_x_13747:
[----:B------:R-:W-:Y:S01]  /*8e00*/  HFMA2 R13, -RZ, RZ, 0, 0 ;  /* 0x00000000ff0d7431 */ /* 0x000fe200000001ff */
[----:B------:R-:W-:Y:S02]  /*8e10*/  MOV R12, 0x4 ;  /* 0x00000004000c7802 */ /* 0x000fe40000000f00 */
[----:B------:R-:W-:-:S07]  /*8e20*/  MOV R21, R14 ;  /* 0x0000000e00157202 */ /* 0x000fce0000000f00 */
[----:B------:R-:W-:Y:S05]  /*8e30*/  WARPSYNC.COLLECTIVE R15, `(.L_x_13748) ;  /* 0x000000000f087348 */ /* 0x000fea0003c00000 */
[----:B------:R0:W1:Y:S02]  /*8e40*/  SHFL.BFLY P6, R14, R13, R12, R11 ;  /* 0x0c00000c0d0e7389 */ /* 0x00006400000c000b */
[----:B01----:R-:W-:Y:S05]  /*8e50*/  ENDCOLLECTIVE ;  /* 0x000000000000791b */ /* 0x003fea0003800000 */
.L_x_13748:
        /* <DEDUP_REMOVED lines=8> */
.L_x_13749:
[----:B------:R-:W-:Y:S01]  /*8ee0*/  HFMA2 R12, -RZ, RZ, 0, 5.9604644775390625e-08 ;  /* 0x00000001ff0c7431 */ /* 0x000fe200000001ff */
[----:B------:R-:W-:-:S05]  /*8ef0*/  MOV R26, R14 ;  /* 0x0000000e001a7202 */ /* 0x000fca0000000f00 */
[----:B------:R-:W-:-:S05]  /*8f00*/  FADD.FTZ R23, R23, R26 ;  /* 0x0000001a17177221 */ /* 0x000fca0000010000 */
[----:B------:R-:W-:-:S07]  /*8f10*/  MOV R13, R23 ;  /* 0x00000017000d7202 */ /* 0x000fce0000000f00 */
[----:B------:R-:W-:Y:S05]  /*8f20*/  WARPSYNC.COLLECTIVE R15, `(.L_x_13750) ;  /* 0x000000000f087348 */ /* 0x000fea0003c00000 */
[----:B------:R0:W1:Y:S02]  /*8f30*/  SHFL.BFLY P6, R14, R13, R12, R11 ;  /* 0x0c00000c0d0e7389 */ /* 0x00006400000c000b */
[----:B01----:R-:W-:Y:S05]  /*8f40*/  ENDCOLLECTIVE ;  /* 0x000000000000791b */ /* 0x003fea0003800000 */
.L_x_13750:
[----:B------:R-:W-:Y:S01]  /*8f50*/  HFMA2 R12, -RZ, RZ, 0, 2.384185791015625e-07 ;  /* 0x00000004ff0c7431 */ /* 0x000fe200000001ff */
[----:B------:R-:W-:Y:S01]  /*8f60*/  MOV R13, RZ ;  /* 0x000000ff000d7202 */ /* 0x000fe20000000f00 */
[----:B------:R-:W-:-:S07]  /*8f70*/  IMAD.MOV.U32 R26, RZ, RZ, R14 ;  /* 0x000000ffff1a7224 */ /* 0x000fce00078e000e */
[----:B------:R-:W-:Y:S05]  /*8f80*/  WARPSYNC.COLLECTIVE R15, `(.L_x_13751) ;  /* 0x000000000f087348 */ /* 0x000fea0003c00000 */
[----:B------:R0:W1:Y:S02]  /*8f90*/  SHFL.BFLY P6, R14, R13, R12, R11 ;  /* 0x0c00000c0d0e7389 */ /* 0x00006400000c000b */
[----:B01----:R-:W-:Y:S05]  /*8fa0*/  ENDCOLLECTIVE ;  /* 0x000000000000791b */ /* 0x003fea0003800000 */
.L_x_13751:
        /* <DEDUP_REMOVED lines=8> */
.L_x_13752:
[----:B------:R-:W-:Y:S02]  /*9030*/  HFMA2 R12, -RZ, RZ, 0, 5.9604644775390625e-08 ;  /* 0x00000001ff0c7431 */ /* 0x000fe400000001ff */
[----:B------:R-:W-:-:S04]  /*9040*/  IMAD.MOV.U32 R30, RZ, RZ, R14 ;  /* 0x000000ffff1e7224 */ /* 0x000fc800078e000e */
[----:B------:R-:W-:-:S05]  /*9050*/  FADD.FTZ R27, R27, R30 ;  /* 0x0000001e1b1b7221 */ /* 0x000fca0000010000 */
[----:B------:R-:W-:-:S07]  /*9060*/  MOV R13, R27 ;  /* 0x0000001b000d7202 */ /* 0x000fce0000000f00 */
[----:B------:R-:W-:Y:S05]  /*9070*/  WARPSYNC.COLLECTIVE R15, `(.L_x_13753) ;  /* 0x000000000f087348 */ /* 0x000fea0003c00000 */
[----:B------:R0:W1:Y:S02]  /*9080*/  SHFL.BFLY P6, R14, R13, R12, R11 ;  /* 0x0c00000c0d0e7389 */ /* 0x00006400000c000b */
[----:B01----:R-:W-:Y:S05]  /*9090*/  ENDCOLLECTIVE ;  /* 0x000000000000791b */ /* 0x003fea0003800000 */
.L_x_13753:
[----:B------:R-:W-:Y:S01]  /*90a0*/  HFMA2 R13, -RZ, RZ, 0, 0 ;  /* 0x00000000ff0d7431 */ /* 0x000fe200000001ff */
[----:B------:R-:W-:Y:S02]  /*90b0*/  MOV R12, 0x4 ;  /* 0x00000004000c7802 */ /* 0x000fe40000000f00 */
[----:B------:R-:W-:-:S07]  /*90c0*/  MOV R30, R14 ;  /* 0x0000000e001e7202 */ /* 0x000fce0000000f00 */
[----:B------:R-:W-:Y:S05]  /*90d0*/  WARPSYNC.COLLECTIVE R15, `(.L_x_13754) ;  /* 0x000000000f087348 */ /* 0x000fea0003c00000 */
[----:B------:R0:W1:Y:S02]  /*90e0*/  SHFL.BFLY P6, R14, R13, R12, R11 ;  /* 0x0c00000c0d0e7389 */ /* 0x00006400000c000b */
[----:B01----:R-:W-:Y:S05]  /*90f0*/  ENDCOLLECTIVE ;  /* 0x000000000000791b */ /* 0x003fea0003800000 */
.L_x_13754:
        /* <DEDUP_REMOVED lines=8> */
.L_x_13755:
[----:B------:R-:W-:Y:S01]  /*9180*/  HFMA2 R12, -RZ, RZ, 0, 5.9604644775390625e-08 ;  /* 0x00000001ff0c7431 */ /* 0x000fe200000001ff */
[----:B------:R-:W-:-:S05]  /*9190*/  MOV R34, R14 ;  /* 0x0000000e00227202 */ /* 0x000fca0000000f00 */
[----:B------:R-:W-:-:S05]  /*91a0*/  FADD.FTZ R31, R31, R34 ;  /* 0x000000221f1f7221 */ /* 0x000fca0000010000 */
[----:B------:R-:W-:-:S07]  /*91b0*/  MOV R13, R31 ;  /* 0x0000001f000d7202 */ /* 0x000fce0000000f00 */
[----:B------:R-:W-:Y:S05]  /*91c0*/  WARPSYNC.COLLECTIVE R15, `(.L_x_13756) ;  /* 0x000000000f087348 */ /* 0x000fea0003c00000 */
[----:B------:R0:W1:Y:S02]  /*91d0*/  SHFL.BFLY P6, R14, R13, R12, R11 ;  /* 0x0c00000c0d0e7389 */ /* 0x00006400000c000b */
[----:B01----:R-:W-:Y:S05]  /*91e0*/  ENDCOLLECTIVE ;  /* 0x000000000000791b */ /* 0x003fea0003800000 */
.L_x_13756:
[----:B------:R-:W-:Y:S01]  /*91f0*/  HFMA2 R12, -RZ, RZ, 0, 2.384185791015625e-07 ;  /* 0x00000004ff0c7431 */ /* 0x000fe200000001ff */
[----:B------:R-:W-:Y:S01]  /*9200*/  MOV R13, RZ ;  /* 0x000000ff000d7202 */ /* 0x000fe20000000f00 */
[----:B------:R-:W-:-:S07]  /*9210*/  IMAD.MOV.U32 R34, RZ, RZ, R14 ;  /* 0x000000ffff227224 */ /* 0x000fce00078e000e */
[----:B------:R-:W-:Y:S05]  /*9220*/  WARPSYNC.COLLECTIVE R15, `(.L_x_13757) ;  /* 0x000000000f087348 */ /* 0x000fea0003c00000 */
[----:B------:R0:W1:Y:S02]  /*9230*/  SHFL.BFLY P6, R14, R13, R12, R11 ;  /* 0x0c00000c0d0e7389 */ /* 0x00006400000c000b */
[----:B01----:R-:W-:Y:S05]  /*9240*/  ENDCOLLECTIVE ;  /* 0x000000000000791b */ /* 0x003fea0003800000 */
.L_x_13757:
        /* <DEDUP_REMOVED lines=8> */
.L_x_13758:
[----:B------:R-:W-:Y:S02]  /*92d0*/  HFMA2 R12, -RZ, RZ, 0, 5.9604644775390625e-08 ;  /* 0x00000001ff0c7431 */ /* 0x000fe400000001ff */
[----:B------:R-:W-:-:S04]  /*92e0*/  IMAD.MOV.U32 R66, RZ, RZ, R14 ;  /* 0x000000ffff427224 */ /* 0x000fc800078e000e */
[----:B------:R-:W-:-:S05]  /*92f0*/  FADD.FTZ R35, R35, R66 ;  /* 0x0000004223237221 */ /* 0x000fca0000010000 */
[----:B------:R-:W-:-:S07]  /*9300*/  MOV R13, R35 ;  /* 0x00000023000d7202 */ /* 0x000fce0000000f00 */
[----:B------:R-:W-:Y:S05]  /*9310*/  WARPSYNC.COLLECTIVE R15, `(.L_x_13759) ;  /* 0x000000000f087348 */ /* 0x000fea0003c00000 */
[----:B------:R0:W1:Y:S02]  /*9320*/  SHFL.BFLY P6, R14, R13, R12, R11 ;  /* 0x0c00000c0d0e7389 */ /* 0x00006400000c000b */
[----:B01----:R-:W-:Y:S05]  /*9330*/  ENDCOLLECTIVE ;  /* 0x000000000000791b */ /* 0x003fea0003800000 */
.L_x_13759:
[----:B------:R-:W-:Y:S01]  /*9340*/  HFMA2 R13, -RZ, RZ, 0, 0 ;  /* 0x00000000ff0d7431 */ /* 0x000fe200000001ff */
[----:B------:R-:W-:Y:S02]  /*9350*/  MOV R12, 0x4 ;  /* 0x00000004000c7802 */ /* 0x000fe40000000f00 */
[----:B------:R-:W-:-:S07]  /*9360*/  MOV R38, R14 ;  /* 0x0000000e00267202 */ /* 0x000fce0000000f00 */
[----:B------:R-:W-:Y:S05]  /*9370*/  WARPSYNC.COLLECTIVE R15, `(.L_x_13760) ;  /* 0x000000000f087348 */ /* 0x000fea0003c00000 */
[----:B------:R0:W1:Y:S02]  /*9380*/  SHFL.BFLY P6, R14, R13, R12, R11 ;  /* 0x0c00000c0d0e7389 */ /* 0x00006400000c000b */
[----:B01----:R-:W-:Y:S05]  /*9390*/  ENDCOLLECTIVE ;  /* 0x000000000000791b */ /* 0x003fea0003800000 */
.L_x_13760:
        /* <DEDUP_REMOVED lines=8> */
.L_x_13761:
[----:B------:R-:W-:Y:S01]  /*9420*/  HFMA2 R12, -RZ, RZ, 0, 5.9604644775390625e-08 ;  /* 0x00000001ff0c7431 */ /* 0x000fe200000001ff */
[----:B------:R-:W-:-:S05]  /*9430*/  MOV R64, R14 ;  /* 0x0000000e00407202 */ /* 0x000fca0000000f00 */
[----:B------:R-:W-:-:S05]  /*9440*/  FADD.FTZ R39, R39, R64 ;  /* 0x0000004027277221 */ /* 0x000fca0000010000 */
[----:B------:R-:W-:-:S07]  /*9450*/  MOV R13, R39 ;  /* 0x00000027000d7202 */ /* 0x000fce0000000f00 */
[----:B------:R-:W-:Y:S05]  /*9460*/  WARPSYNC.COLLECTIVE R15, `(.L_x_13762) ;  /* 0x000000000f087348 */ /* 0x000fea0003c00000 */
[----:B------:R0:W1:Y:S02]  /*9470*/  SHFL.BFLY P6, R14, R13, R12, R11 ;  /* 0x0c00000c0d0e7389 */ /* 0x00006400000c000b */
[----:B01----:R-:W-:Y:S05]  /*9480*/  ENDCOLLECTIVE ;  /* 0x000000000000791b */ /* 0x003fea0003800000 */
.L_x_13762:
[----:B------:R-:W-:Y:S01]  /*9490*/  HFMA2 R12, -RZ, RZ, 0, 2.384185791015625e-07 ;  /* 0x00000004ff0c7431 */ /* 0x000fe200000001ff */
[----:B------:R-:W-:Y:S01]  /*94a0*/  MOV R13, RZ ;  /* 0x000000ff000d7202 */ /* 0x000fe20000000f00 */
[----:B------:R-:W-:-:S07]  /*94b0*/  IMAD.MOV.U32 R42, RZ, RZ, R14 ;  /* 0x000000ffff2a7224 */ /* 0x000fce00078e000e */
[----:B------:R-:W-:Y:S05]  /*94c0*/  WARPSYNC.COLLECTIVE R15, `(.L_x_13763) ;  /* 0x000000000f087348 */ /* 0x000fea0003c00000 */
[----:B------:R0:W1:Y:S02]  /*94d0*/  SHFL.BFLY P6, R14, R13, R12, R11 ;  /* 0x0c00000c0d0e7389 */ /* 0x00006400000c000b */
[----:B01----:R-:W-:Y:S05]  /*94e0*/  ENDCOLLECTIVE ;  /* 0x000000000000791b */ /* 0x003fea0003800000 */
.L_x_13763:
        /* <DEDUP_REMOVED lines=8> */
.L_x_13764:
[----:B------:R-:W-:Y:S02]  /*9570*/  HFMA2 R12, -RZ, RZ, 0, 5.9604644775390625e-08 ;  /* 0x00000001ff0c7431 */ /* 0x000fe400000001ff */
[----:B------:R-:W-:-:S04]  /*9580*/  IMAD.MOV.U32 R46, RZ, RZ, R14 ;  /* 0x000000ffff2e7224 */ /* 0x000fc800078e000e */
[----:B------:R-:W-:-:S05]  /*9590*/  FADD.FTZ R43, R43, R46 ;  /* 0x0000002e2b2b7221 */ /* 0x000fca0000010000 */
[----:B------:R-:W-:-:S07]  /*95a0*/  MOV R13, R43 ;  /* 0x0000002b000d7202 */ /* 0x000fce0000000f00 */
[----:B------:R-:W-:Y:S05]  /*95b0*/  WARPSYNC.COLLECTIVE R15, `(.L_x_13765) ;  /* 0x000000000f087348 */ /* 0x000fea0003c00000 */
[----:B------:R0:W1:Y:S02]  /*95c0*/  SHFL.BFLY P6, R14, R13, R12, R11 ;  /* 0x0c00000c0d0e7389 */ /* 0x00006400000c000b */
[----:B01----:R-:W-:Y:S05]  /*95d0*/  ENDCOLLECTIVE ;  /* 0x000000000000791b */ /* 0x003fea0003800000 */
.L_x_13765:
[----:B------:R-:W-:Y:S01]  /*95e0*/  HFMA2 R13, -RZ, RZ, 0, 0 ;  /* 0x00000000ff0d7431 */ /* 0x000fe200000001ff */
[----:B------:R-:W-:Y:S02]  /*95f0*/  MOV R12, 0x4 ;  /* 0x00000004000c7802 */ /* 0x000fe40000000f00 */
[----:B------:R-:W-:-:S07]  /*9600*/  MOV R46, R14 ;  /* 0x0000000e002e7202 */ /* 0x000fce0000000f00 */
[----:B------:R-:W-:Y:S05]  /*9610*/  WARPSYNC.COLLECTIVE R15, `(.L_x_13766) ;  /* 0x000000000f087348 */ /* 0x000fea0003c00000 */
[----:B------:R0:W1:Y:S02]  /*9620*/  SHFL.BFLY P6, R14, R13, R12, R11 ;  /* 0x0c00000c0d0e7389 */ /* 0x00006400000c000b */
[----:B01----:R-:W-:Y:S05]  /*9630*/  ENDCOLLECTIVE ;  /* 0x000000000000791b */ /* 0x003fea0003800000 */
.L_x_13766:
        /* <DEDUP_REMOVED lines=8> */
.L_x_13767:
[----:B------:R-:W-:Y:S01]  /*96c0*/  HFMA2 R12, -RZ, RZ, 0, 5.9604644775390625e-08 ;  /* 0x00000001ff0c7431 */ /* 0x000fe200000001ff */
[----:B------:R-:W-:-:S05]  /*96d0*/  MOV R50, R14 ;  /* 0x0000000e00327202 */ /* 0x000fca0000000f00 */
[----:B------:R-:W-:-:S05]  /*96e0*/  FADD.FTZ R47, R47, R50 ;  /* 0x000000322f2f7221 */ /* 0x000fca0000010000 */
[----:B------:R-:W-:-:S07]  /*96f0*/  MOV R13, R47 ;  /* 0x0000002f000d7202 */ /* 0x000fce0000000f00 */
[----:B------:R-:W-:Y:S05]  /*9700*/  WARPSYNC.COLLECTIVE R15, `(.L_x_13768) ;  /* 0x000000000f087348 */ /* 0x000fea0003c00000 */
[----:B------:R0:W1:Y:S02]  /*9710*/  SHFL.BFLY P6, R14, R13, R12, R11 ;  /* 0x0c00000c0d0e7389 */ /* 0x00006400000c000b */
[----:B01----:R-:W-:Y:S05]  /*9720*/  ENDCOLLECTIVE ;  /* 0x000000000000791b */ /* 0x003fea0003800000 */
.L_x_13768:
[----:B------:R-:W-:Y:S01]  /*9730*/  HFMA2 R12, -RZ, RZ, 0, 2.384185791015625e-07 ;  /* 0x00000004ff0c7431 */ /* 0x000fe200000001ff */
[----:B------:R-:W-:Y:S01]  /*9740*/  MOV R13, RZ ;  /* 0x000000ff000d7202 */ /* 0x000fe20000000f00 */
[----:B------:R-:W-:-:S07]  /*9750*/  IMAD.MOV.U32 R50, RZ, RZ, R14 ;  /* 0x000000ffff327224 */ /* 0x000fce00078e000e */
[----:B------:R-:W-:Y:S05]  /*9760*/  WARPSYNC.COLLECTIVE R15, `(.L_x_13769) ;  /* 0x000000000f087348 */ /* 0x000fea0003c00000 */
[----:B------:R0:W1:Y:S02]  /*9770*/  SHFL.BFLY P6, R14, R13, R12, R11 ;  /* 0x0c00000c0d0e7389 */ /* 0x00006400000c000b */
[----:B01----:R-:W-:Y:S05]  /*9780*/  ENDCOLLECTIVE ;  /* 0x000000000000791b */ /* 0x003fea0003800000 */
.L_x_13769:
        /* <DEDUP_REMOVED lines=8> */
.L_x_13770:
[----:B------:R-:W-:Y:S02]  /*9810*/  HFMA2 R12, -RZ, RZ, 0, 5.9604644775390625e-08 ;  /* 0x00000001ff0c7431 */ /* 0x000fe400000001ff */
[----:B------:R-:W-:-:S04]  /*9820*/  IMAD.MOV.U32 R54, RZ, RZ, R14 ;  /* 0x000000ffff367224 */ /* 0x000fc800078e000e */
[----:B------:R-:W-:-:S05]  /*9830*/  FADD.FTZ R51, R51, R54 ;  /* 0x0000003633337221 */ /* 0x000fca0000010000 */
[----:B------:R-:W-:-:S07]  /*9840*/  MOV R13, R51 ;  /* 0x00000033000d7202 */ /* 0x000fce0000000f00 */
[----:B------:R-:W-:Y:S05]  /*9850*/  WARPSYNC.COLLECTIVE R15, `(.L_x_13771) ;  /* 0x000000000f087348 */ /* 0x000fea0003c00000 */
[----:B------:R0:W1:Y:S02]  /*9860*/  SHFL.BFLY P6, R14, R13, R12, R11 ;  /* 0x0c00000c0d0e7389 */ /* 0x00006400000c000b */
[----:B01----:R-:W-:Y:S05]  /*9870*/  ENDCOLLECTIVE ;  /* 0x000000000000791b */ /* 0x003fea0003800000 */
.L_x_13771:
[----:B------:R-:W-:Y:S01]  /*9880*/  HFMA2 R13, -RZ, RZ, 0, 0 ;  /* 0x00000000ff0d7431 */ /* 0x000fe200000001ff */
[----:B------:R-:W-:Y:S02]  /*9890*/  MOV R12, 0x4 ;  /* 0x00000004000c7802 */ /* 0x000fe40000000f00 */
[----:B------:R-:W-:-:S07]  /*98a0*/  MOV R54, R14 ;  /* 0x0000000e00367202 */ /* 0x000fce0000000f00 */
[----:B------:R-:W-:Y:S05]  /*98b0*/  WARPSYNC.COLLECTIVE R15, `(.L_x_13772) ;  /* 0x000000000f087348 */ /* 0x000fea0003c00000 */
[----:B------:R0:W1:Y:S02]  /*98c0*/  SHFL.BFLY P6, R14, R13, R12, R11 ;  /* 0x0c00000c0d0e7389 */ /* 0x00006400000c000b */
[----:B01----:R-:W-:Y:S05]  /*98d0*/  ENDCOLLECTIVE ;  /* 0x000000000000791b */ /* 0x003fea0003800000 */
.L_x_13772:
        /* <DEDUP_REMOVED lines=8> */
.L_x_13773:
[----:B------:R-:W-:Y:S01]  /*9960*/  HFMA2 R12, -RZ, RZ, 0, 5.9604644775390625e-08 ;  /* 0x00000001ff0c7431 */ /* 0x000fe200000001ff */
[----:B------:R-:W-:-:S05]  /*9970*/  MOV R58, R14 ;  /* 0x0000000e003a7202 */ /* 0x000fca0000000f00 */
[----:B------:R-:W-:-:S05]  /*9980*/  FADD.FTZ R55, R55, R58 ;  /* 0x0000003a37377221 */ /* 0x000fca0000010000 */
[----:B------:R-:W-:-:S07]  /*9990*/  MOV R13, R55 ;  /* 0x00000037000d7202 */ /* 0x000fce0000000f00 */
[----:B------:R-:W-:Y:S05]  /*99a0*/  WARPSYNC.COLLECTIVE R15, `(.L_x_13774) ;  /* 0x000000000f087348 */ /* 0x000fea0003c00000 */
[----:B------:R0:W1:Y:S02]  /*99b0*/  SHFL.BFLY P6, R14, R13, R12, R11 ;  /* 0x0c00000c0d0e7389 */ /* 0x00006400000c000b */
[----:B01----:R-:W-:Y:S05]  /*99c0*/  ENDCOLLECTIVE ;  /* 0x000000000000791b */ /* 0x003fea0003800000 */
.L_x_13774:
[----:B------:R-:W-:Y:S01]  /*99d0*/  HFMA2 R12, -RZ, RZ, 0, 2.384185791015625e-07 ;  /* 0x00000004ff0c7431 */ /* 0x000fe200000001ff */
[----:B------:R-:W-:Y:S01]  /*99e0*/  MOV R13, RZ ;  /* 0x000000ff000d7202 */ /* 0x000fe20000000f00 */
[----:B------:R-:W-:-:S07]  /*99f0*/  IMAD.MOV.U32 R58, RZ, RZ, R14 ;  /* 0x000000ffff3a7224 */ /* 0x000fce00078e000e */
[----:B------:R-:W-:Y:S05]  /*9a00*/  WARPSYNC.COLLECTIVE R15, `(.L_x_13775) ;  /* 0x000000000f087348 */ /* 0x000fea0003c00000 */
[----:B------:R0:W1:Y:S02]  /*9a10*/  SHFL.BFLY P6, R14, R13, R12, R11 ;  /* 0x0c00000c0d0e7389 */ /* 0x00006400000c000b */
[----:B01----:R-:W-:Y:S05]  /*9a20*/  ENDCOLLECTIVE ;  /* 0x000000000000791b */ /* 0x003fea0003800000 */
.L_x_13775:
[----:B------:R-:W-:Y:S01]  /*9a30*/  FADD.FTZ R55, R55, R58 ;  /* 0x0000003a37377221 */ /* 0x000fe20000010000 */
[----:B------:R-:W-:Y:S02]  /*9a40*/  HFMA2 R12, -RZ, RZ, 0, 1.1920928955078125e-07 ;  /* 0x00000002ff0c7431 */ /* 0x000fe400000001ff */
[----:B------:R-:W-:-:S05]  /*9a50*/  FADD.FTZ R59, RZ, R14 ;  /* 0x0000000eff3b7221 */ /* 0x000fca0000010000 */
[----:B------:R-:W-:-:S07]  /*9a60*/  MOV R13, R59 ;  /* 0x0000003b000d7202 */ /* 0x000fce0000000f00 */
[----:B------:R-:W-:Y:S05]  /*9a70*/  WARPSYNC.COLLECTIVE R15, `(.L_x_13776) ;  /* 0x000000000f087348 */ /* 0x000fea0003c00000 */
[----:B------:R0:W1:Y:S02]  /*9a80*/  SHFL.BFLY P6, R14, R13, R12, R11 ;  /* 0x0c00000c0d0e7389 */ /* 0x00006400000c000b */
[----:B01----:R-:W-:Y:S05]  /*9a90*/  ENDCOLLECTIVE ;  /* 0x000000000000791b */ /* 0x003fea0003800000 */
.L_x_13776:
[----:B------:R-:W-:Y:S01]  /*9aa0*/  HFMA2 R12, -RZ, RZ, 0, 5.9604644775390625e-08 ;  /* 0x00000001ff0c7431 */ /* 0x000fe200000001ff */
[----:B------:R-:W-:-:S05]  /*9ab0*/  MOV R62, R14 ;  /* 0x0000000e003e7202 */ /* 0x000fca0000000f00 */
[----:B------:R-:W-:-:S04]  /*9ac0*/  FADD.FTZ R59, R59, R62 ;  /* 0x0000003e3b3b7221 */ /* 0x000fc80000010000 */
[----:B------:R-:W-:-:S07]  /*9ad0*/  IMAD.MOV.U32 R13, RZ, RZ, R59 ;  /* 0x000000ffff0d7224 */ /* 0x000fce00078e003b */
[----:B------:R-:W-:Y:S05]  /*9ae0*/  WARPSYNC.COLLECTIVE R15, `(.L_x_13777) ;  /* 0x000000000f087348 */ /* 0x000fea0003c00000 */
[----:B------:R0:W1:Y:S02]  /*9af0*/  SHFL.BFLY P6, R14, R13, R12, R11 ;  /* 0x0c00000c0d0e7389 */ /* 0x00006400000c000b */
[----:B01----:R-:W-:Y:S05]  /*9b00*/  ENDCOLLECTIVE ;  /* 0x000000000000791b */ /* 0x003fea0003800000 */
.L_x_13777:
[----:B------:R-:W-:Y:S01]  /*9b10*/  HFMA2 R13, -RZ, RZ, 0, 0 ;  /* 0x00000000ff0d7431 */ /* 0x000fe200000001ff */
[----:B------:R-:W-:Y:S02]  /*9b20*/  MOV R12, 0x4 ;  /* 0x00000004000c7802 */ /* 0x000fe40000000f00 */
[----:B------:R-:W-:-:S07]  /*9b30*/  MOV R62, R14 ;  /* 0x0000000e003e7202 */ /* 0x000fce0000000f00 */
[----:B------:R-:W-:Y:S05]  /*9b40*/  WARPSYNC.COLLECTIVE R15, `(.L_x_13778) ;  /* 0x000000000f087348 */ /* 0x000fea0003c00000 */
[----:B------:R0:W1:Y:S02]  /*9b50*/  SHFL.BFLY P6, R14, R13, R12, R11 ;  /* 0x0c00000c0d0e7389 */ /* 0x00006400000c000b */
[----:B01----:R-:W-:Y:S05]  /*9b60*/  ENDCOLLECTIVE ;  /* 0x000000000000791b */ /* 0x003fea0003800000 */
.L_x_13778:
[----:B------:R-:W-:Y:S01]  /*9b70*/  FADD.FTZ R59, R59, R62 ;  /* 0x0000003e3b3b7221 */ /* 0x000fe20000010000 */
[----:B------:R-:W-:Y:S02]  /*9b80*/  IMAD.MOV.U32 R12, RZ, RZ, 0x2 ;  /* 0x00000002ff0c7424 */ /* 0x000fe400078e00ff */
[----:B------:R-:W-:-:S05]  /*9b90*/  FADD.FTZ R61, RZ, R14 ;  /* 0x0000000eff3d7221 */ /* 0x000fca0000010000 */
[----:B------:R-:W-:-:S07]  /*9ba0*/  MOV R13, R61 ;  /* 0x0000003d000d7202 */ /* 0x000fce0000000f00 */
[----:B------:R-:W-:Y:S05]  /*9bb0*/  WARPSYNC.COLLECTIVE R15, `(.L_x_13779) ;  /* 0x000000000f087348 */ /* 0x000fea0003c00000 */
[----:B------:R0:W1:Y:S02]  /*9bc0*/  SHFL.BFLY P6, R14, R13, R12, R11 ;  /* 0x0c00000c0d0e7389 */ /* 0x00006400000c000b */
[----:B01----:R-:W-:Y:S05]  /*9bd0*/  ENDCOLLECTIVE ;  /* 0x000000000000791b */ /* 0x003fea0003800000 */
.L_x_13779:
[----:B------:R-:W-:Y:S01]  /*9be0*/  HFMA2 R12, -RZ, RZ, 0, 5.9604644775390625e-08 ;  /* 0x00000001ff0c7431 */ /* 0x000fe200000001ff */
[----:B------:R-:W-:-:S05]  /*9bf0*/  MOV R72, R14 ;  /* 0x0000000e00487202 */ /* 0x000fca0000000f00 */
[----:B------:R-:W-:-:S05]  /*9c00*/  FADD.FTZ R61, R61, R72 ;  /* 0x000000483d3d7221 */ /* 0x000fca0000010000 */
[----:B------:R-:W-:-:S07]  /*9c10*/  MOV R13, R61 ;  /* 0x0000003d000d7202 */ /* 0x000fce0000000f00 */
[----:B------:R-:W-:Y:S05]  /*9c20*/  WARPSYNC.COLLECTIVE R15, `(.L_x_13780) ;  /* 0x000000000f087348 */ /* 0x000fea0003c00000 */
[----:B------:R0:W1:Y:S02]  /*9c30*/  SHFL.BFLY P6, R14, R13, R12, R11 ;  /* 0x0c00000c0d0e7389 */ /* 0x00006400000c000b */
[----:B01----:R-:W-:Y:S05]  /*9c40*/  ENDCOLLECTIVE ;  /* 0x000000000000791b */ /* 0x003fea0003800000 */
.L_x_13780:
[----:B------:R-:W-:Y:S02]  /*9c50*/  HFMA2 R13, -RZ, RZ, 0, 0 ;  /* 0x00000000ff0d7431 */ /* 0x000fe400000001ff */
[----:B------:R-:W-:Y:S01]  /*9c60*/  IMAD.MOV.U32 R12, RZ, RZ, 0x4 ;  /* 0x00000004ff0c7424 */ /* 0x000fe200078e00ff */
[----:B------:R-:W-:-:S07]  /*9c70*/  MOV R84, R14 ;  /* 0x0000000e00547202 */ /* 0x000fce0000000f00 */
[----:B------:R-:W-:Y:S05]  /*9c80*/  WARPSYNC.COLLECTIVE R15, `(.L_x_13781) ;  /* 0x000000000f087348 */ /* 0x000fea0003c00000 */
[----:B------:R0:W1:Y:S02]  /*9c90*/  SHFL.BFLY P6, R14, R13, R12, R11 ;  /* 0x0c00000c0d0e7389 */ /* 0x00006400000c000b */
[----:B01----:R-:W-:Y:S05]  /*9ca0*/  ENDCOLLECTIVE ;  /* 0x000000000000791b */ /* 0x003fea0003800000 */
.L_x_13781:
        /* <DEDUP_REMOVED lines=8> */
.L_x_13782:
[----:B------:R-:W-:Y:S01]  /*9d30*/  IMAD.MOV.U32 R12, RZ, RZ, 0x1 ;  /* 0x00000001ff0c7424 */ /* 0x000fe200078e00ff */
[----:B------:R-:W-:-:S05]  /*9d40*/  MOV R82, R14 ;  /* 0x0000000e00527202 */ /* 0x000fca0000000f00 */
[----:B------:R-:W-:-:S05]  /*9d50*/  FADD.FTZ R63, R63, R82 ;  /* 0x000000523f3f7221 */ /* 0x000fca0000010000 */
[----:B------:R-:W-:-:S07]  /*9d60*/  MOV R13, R63 ;  /* 0x0000003f000d7202 */ /* 0x000fce0000000f00 */
[----:B------:R-:W-:Y:S05]  /*9d70*/  WARPSYNC.COLLECTIVE R15, `(.L_x_13783) ;  /* 0x000000000f087348 */ /* 0x000fea0003c00000 */
[----:B------:R0:W1:Y:S02]  /*9d80*/  SHFL.BFLY P6, R14, R13, R12, R11 ;  /* 0x0c00000c0d0e7389 */ /* 0x00006400000c000b */
[----:B01----:R-:W-:Y:S05]  /*9d90*/  ENDCOLLECTIVE ;  /* 0x000000000000791b */ /* 0x003fea0003800000 */
.L_x_13783:
[----:B------:R-:W-:Y:S01]  /*9da0*/  HFMA2 R13, -RZ, RZ, 0, 0 ;  /* 0x00000000ff0d7431 */ /* 0x000fe200000001ff */
[----:B------:R-:W-:Y:S02]  /*9db0*/  MOV R12, 0x4 ;  /* 0x00000004000c7802 */ /* 0x000fe40000000f00 */
[----:B------:R-:W-:-:S07]  /*9dc0*/  MOV R86, R14 ;  /* 0x0000000e00567202 */ /* 0x000fce0000000f00 */
[----:B------:R-:W-:Y:S05]  /*9dd0*/  WARPSYNC.COLLECTIVE R15, `(.L_x_13784) ;  /* 0x000000000f087348 */ /* 0x000fea0003c00000 */
[----:B------:R0:W1:Y:S02]  /*9de0*/  SHFL.BFLY P6, R14, R13, R12, R11 ;  /* 0x0c00000c0d0e7389 */ /* 0x00006400000c000b */
[----:B01----:R-:W-:Y:S05]  /*9df0*/  ENDCOLLECTIVE ;  /* 0x000000000000791b */ /* 0x003fea0003800000 */
.L_x_13784:
        /* <DEDUP_REMOVED lines=8> */
.L_x_13785:
[----:B------:R-:W-:Y:S02]  /*9e80*/  HFMA2 R12, -RZ, RZ, 0, 5.9604644775390625e-08 ;  /* 0x00000001ff0c7431 */ /* 0x000fe400000001ff */
[----:B------:R-:W-:-:S05]  /*9e90*/  FADD.FTZ R64, R64, R14 ;  /* 0x0000000e40407221 */ /* 0x000fca0000010000 */
[----:B------:R-:W-:-:S07]  /*9ea0*/  MOV R13, R64 ;  /* 0x00000040000d7202 */ /* 0x000fce0000000f00 */
[----:B------:R-:W-:Y:S05]  /*9eb0*/  WARPSYNC.COLLECTIVE R15, `(.L_x_13786) ;  /* 0x000000000f087348 */ /* 0x000fea0003c00000 */
[----:B------:R0:W1:Y:S02]  /*9ec0*/  SHFL.BFLY P6, R14, R13, R12, R11 ;  /* 0x0c00000c0d0e7389 */ /* 0x00006400000c000b */
[----:B01----:R-:W-:Y:S05]  /*9ed0*/  ENDCOLLECTIVE ;  /* 0x000000000000791b */ /* 0x003fea0003800000 */
.L_x_13786:
[----:B------:R-:W-:Y:S01]  /*9ee0*/  HFMA2 R13, -RZ, RZ, 0, 0 ;  /* 0x00000000ff0d7431 */ /* 0x000fe200000001ff */
[----:B------:R-:W-:Y:S02]  /*9ef0*/  MOV R12, 0x4 ;  /* 0x00000004000c7802 */ /* 0x000fe40000000f00 */
[----:B------:R-:W-:-:S07]  /*9f00*/  MOV R3, R14 ;  /* 0x0000000e00037202 */ /* 0x000fce0000000f00 */
[----:B------:R-:W-:Y:S05]  /*9f10*/  WARPSYNC.COLLECTIVE R15, `(.L_x_13787) ;  /* 0x000000000f087348 */ /* 0x000fea0003c00000 */
[----:B------:R0:W1:Y:S02]  /*9f20*/  SHFL.BFLY P6, R14, R13, R12, R11 ;  /* 0x0c00000c0d0e7389 */ /* 0x00006400000c000b */
[----:B01----:R-:W-:Y:S05]  /*9f30*/  ENDCOLLECTIVE ;  /* 0x000000000000791b */ /* 0x003fea0003800000 */
.L_x_13787:
        /* <DEDUP_REMOVED lines=8> */
.L_x_13788:
[----:B------:R-:W-:Y:S01]  /*9fc0*/  HFMA2 R12, -RZ, RZ, 0, 5.9604644775390625e-08 ;  /* 0x00000001ff0c7431 */ /* 0x000fe200000001ff */
[----:B------:R-:W-:-:S05]  /*9fd0*/  MOV R76, R14 ;  /* 0x0000000e004c7202 */ /* 0x000fca0000000f00 */
[----:B------:R-:W-:-:S05]  /*9fe0*/  FADD.FTZ R65, R65, R76 ;  /* 0x0000004c41417221 */ /* 0x000fca0000010000 */
[----:B------:R-:W-:-:S07]  /*9ff0*/  MOV R13, R65 ;  /* 0x00000041000d7202 */ /* 0x000fce0000000f00 */
[----:B------:R-:W-:Y:S05]  /*a000*/  WARPSYNC.COLLECTIVE R15, `(.L_x_13789) ;  /* 0x000000000f087348 */ /* 0x000fea0003c00000 */
[----:B------:R0:W1:Y:S02]  /*a010*/  SHFL.BFLY P6, R14, R13, R12, R11 ;  /* 0x0c00000c0d0e7389 */ /* 0x00006400000c000b */
[----:B01----:R-:W-:Y:S05]  /*a020*/  ENDCOLLECTIVE ;  /* 0x000000000000791b */ /* 0x003fea0003800000 */
.L_x_13789:
[----:B------:R-:W-:Y:S01]  /*a030*/  HFMA2 R12, -RZ, RZ, 0, 2.384185791015625e-07 ;  /* 0x00000004ff0c7431 */ /* 0x000fe200000001ff */
[----:B------:R-:W-:Y:S01]  /*a040*/  MOV R13, RZ ;  /* 0x000000ff000d7202 */ /* 0x000fe20000000f00 */
[----:B------:R-:W-:-:S07]  /*a050*/  IMAD.MOV.U32 R88, RZ, RZ, R14 ;  /* 0x000000ffff587224 */ /* 0x000fce00078e000e */
[----:B------:R-:W-:Y:S05]  /*a060*/  WARPSYNC.COLLECTIVE R15, `(.L_x_13790) ;  /* 0x000000000f087348 */ /* 0x000fea0003c00000 */
[----:B------:R0:W1:Y:S02]  /*a070*/  SHFL.BFLY P6, R14, R13, R12, R11 ;  /* 0x0c00000c0d0e7389 */ /* 0x00006400000c000b */
[----:B01----:R-:W-:Y:S05]  /*a080*/  ENDCOLLECTIVE ;  /* 0x000000000000791b */ /* 0x003fea0003800000 */
.L_x_13790:
        /* <DEDUP_REMOVED lines=8> */
.L_x_13791:
[----:B------:R-:W-:Y:S02]  /*a110*/  HFMA2 R12, -RZ, RZ, 0, 5.9604644775390625e-08 ;  /* 0x00000001ff0c7431 */ /* 0x000fe400000001ff */
[----:B------:R-:W-:-:S04]  /*a120*/  IMAD.MOV.U32 R19, RZ, RZ, R14 ;  /* 0x000000ffff137224 */ /* 0x000fc800078e000e */
[----:B------:R-:W-:-:S05]  /*a130*/  FADD.FTZ R66, R66, R19 ;  /* 0x0000001342427221 */ /* 0x000fca0000010000 */
[----:B------:R-:W-:-:S07]  /*a140*/  MOV R13, R66 ;  /* 0x00000042000d7202 */ /* 0x000fce0000000f00 */
[----:B------:R-:W-:Y:S05]  /*a150*/  WARPSYNC.COLLECTIVE R15, `(.L_x_13792) ;  /* 0x000000000f087348 */ /* 0x000fea0003c00000 */
[----:B------:R0:W1:Y:S02]  /*a160*/  SHFL.BFLY P6, R14, R13, R12, R11 ;  /* 0x0c00000c0d0e7389 */ /* 0x00006400000c000b */
[----:B01----:R-:W-:Y:S05]  /*a170*/  ENDCOLLECTIVE ;  /* 0x000000000000791b */ /* 0x003fea0003800000 */
.L_x_13792:
[----:B------:R-:W-:Y:S01]  /*a180*/  HFMA2 R13, -RZ, RZ, 0, 0 ;  /* 0x00000000ff0d7431 */ /* 0x000fe200000001ff */
[----:B------:R-:W-:Y:S02]  /*a190*/  MOV R12, 0x4 ;  /* 0x00000004000c7802 */ /* 0x000fe40000000f00 */
[----:B------:R-:W-:-:S07]  /*a1a0*/  MOV R5, R14 ;  /* 0x0000000e00057202 */ /* 0x000fce0000000f00 */
[----:B------:R-:W-:Y:S05]  /*a1b0*/  WARPSYNC.COLLECTIVE R15, `(.L_x_13793) ;  /* 0x000000000f087348 */ /* 0x000fea0003c00000 */
[----:B------:R0:W1:Y:S02]  /*a1c0*/  SHFL.BFLY P6, R14, R13, R12, R11 ;  /* 0x0c00000c0d0e7389 */ /* 0x00006400000c000b */
[----:B01----:R-:W-:Y:S05]  /*a1d0*/  ENDCOLLECTIVE ;  /* 0x000000000000791b */ /* 0x003fea0003800000 */
.L_x_13793:
[----:B------:R-:W-:Y:S01]  /*a1e0*/  FADD.FTZ R66, R66, R5 ;  /* 0x0000000542427221 */ /* 0x000fe20000010000 */
[----:B------:R-:W-:Y:S02]  /*a1f0*/  IMAD.MOV.U32 R12, RZ, RZ, 0x2 ;  /* 0x00000002ff0c7424 */ /* 0x000fe400078e00ff */
[----:B------:R-:W-:-:S05]  /*a200*/  FADD.FTZ R67, RZ, R14 ;  /* 0x0000000eff437221 */ /* 0x000fca0000010000 */
[----:B------:R-:W-:-:S07]  /*a210*/  MOV R13, R67 ;  /* 0x00000043000d7202 */ /* 0x000fce0000000f00 */
[----:B------:R-:W-:Y:S05]  /*a220*/  WARPSYNC.COLLECTIVE R15, `(.L_x_13794) ;  /* 0x000000000f087348 */ /* 0x000fea0003c00000 */
[----:B------:R0:W1:Y:S02]  /*a230*/  SHFL.BFLY P6, R14, R13, R12, R11 ;  /* 0x0c00000c0d0e7389 */ /* 0x00006400000c000b */
[----:B01----:R-:W-:Y:S05]  /*a240*/  ENDCOLLECTIVE ;  /* 0x000000000000791b */ /* 0x003fea0003800000 */
.L_x_13794:
[----:B------:R-:W-:Y:S01]  /*a250*/  HFMA2 R12, -RZ, RZ, 0, 5.9604644775390625e-08 ;  /* 0x00000001ff0c7431 */ /* 0x000fe200000001ff */
[----:B------:R-:W-:-:S05]  /*a260*/  MOV R26, R14 ;  /* 0x0000000e001a7202 */ /* 0x000fca0000000f00 */
[----:B------:R-:W-:-:S05]  /*a270*/  FADD.FTZ R67, R67, R26 ;  /* 0x0000001a43437221 */ /* 0x000fca0000010000 */
[----:B------:R-:W-:-:S07]  /*a280*/  MOV R13, R67 ;  /* 0x00000043000d7202 */ /* 0x000fce0000000f00 */
[----:B------:R-:W-:Y:S05]  /*a290*/  WARPSYNC.COLLECTIVE R15, `(.L_x_13795) ;  /* 0x000000000f087348 */ /* 0x000fea0003c00000 */
[----:B------:R0:W1:Y:S02]  /*a2a0*/  SHFL.BFLY P6, R14, R13, R12, R11 ;  /* 0x0c00000c0d0e7389 */ /* 0x00006400000c000b */
[----:B01----:R-:W-:Y:S05]  /*a2b0*/  ENDCOLLECTIVE ;  /* 0x000000000000791b */ /* 0x003fea0003800000 */
.L_x_13795:
[----:B------:R-:W-:Y:S01]  /*a2c0*/  HFMA2 R13, -RZ, RZ, 0, 0 ;  /* 0x00000000ff0d7431 */ /* 0x000fe200000001ff */
[----:B------:R-:W-:Y:S02]  /*a2d0*/  MOV R12, 0x4 ;  /* 0x00000004000c7802 */ /* 0x000fe40000000f00 */
[----:B------:R-:W-:-:S07]  /*a2e0*/  MOV R26, R14 ;  /* 0x0000000e001a7202 */ /* 0x000fce0000000f00 */
[----:B------:R-:W-:Y:S05]  /*a2f0*/  WARPSYNC.COLLECTIVE R15, `(.L_x_13796) ;  /* 0x000000000f087348 */ /* 0x000fea0003c00000 */
[----:B------:R0:W1:Y:S02]  /*a300*/  SHFL.BFLY P6, R14, R13, R12, R11 ;  /* 0x0c00000c0d0e7389 */ /* 0x00006400000c000b */
[----:B01----:R-:W-:Y:S05]  /*a310*/  ENDCOLLECTIVE ;  /* 0x000000000000791b */ /* 0x003fea0003800000 */
.L_x_13796:
        /* <DEDUP_REMOVED lines=8> */
.L_x_13797:
[----:B------:R-:W-:Y:S01]  /*a3a0*/  HFMA2 R12, -RZ, RZ, 0, 5.9604644775390625e-08 ;  /* 0x00000001ff0c7431 */ /* 0x000fe200000001ff */
[----:B------:R-:W-:-:S05]  /*a3b0*/  MOV R77, R14 ;  /* 0x0000000e004d7202 */ /* 0x000fca0000000f00 */
[----:B------:R-:W-:-:S05]  /*a3c0*/  FADD.FTZ R68, R68, R77 ;  /* 0x0000004d44447221 */ /* 0x000fca0000010000 */
[----:B------:R-:W-:-:S07]  /*a3d0*/  MOV R13, R68 ;  /* 0x00000044000d7202 */ /* 0x000fce0000000f00 */
[----:B------:R-:W-:Y:S05]  /*a3e0*/  WARPSYNC.COLLECTIVE R15, `(.L_x_13798) ;  /* 0x000000000f087348 */ /* 0x000fea0003c00000 */
[----:B------:R0:W1:Y:S02]  /*a3f0*/  SHFL.BFLY P6, R14, R13, R12, R11 ;  /* 0x0c00000c0d0e7389 */ /* 0x00006400000c000b */
[----:B01----:R-:W-:Y:S05]  /*a400*/  ENDCOLLECTIVE ;  /* 0x000000000000791b */ /* 0x003fea0003800000 */
.L_x_13798:
[----:B------:R-:W-:Y:S02]  /*a410*/  HFMA2 R12, -RZ, RZ, 0, 2.384185791015625e-07 ;  /* 0x00000004ff0c7431 */ /* 0x000fe400000001ff */
[----:B------:R-:W-:Y:S01]  /*a420*/  IMAD.MOV.U32 R13, RZ, RZ, RZ ;  /* 0x000000ffff0d7224 */ /* 0x000fe200078e00ff */
[----:B------:R-:W-:-:S07]  /*a430*/  MOV R7, R14 ;  /* 0x0000000e00077202 */ /* 0x000fce0000000f00 */
[----:B------:R-:W-:Y:S05]  /*a440*/  WARPSYNC.COLLECTIVE R15, `(.L_x_13799) ;  /* 0x000000000f087348 */ /* 0x000fea0003c00000 */
[----:B------:R0:W1:Y:S02]  /*a450*/  SHFL.BFLY P6, R14, R13, R12, R11 ;  /* 0x0c00000c0d0e7389 */ /* 0x00006400000c000b */
[----:B01----:R-:W-:Y:S05]  /*a460*/  ENDCOLLECTIVE ;  /* 0x000000000000791b */ /* 0x003fea0003800000 */
.L_x_13799:
        /* <DEDUP_REMOVED lines=8> */
.L_x_13800:
[----:B------:R-:W-:Y:S01]  /*a4f0*/  IMAD.MOV.U32 R12, RZ, RZ, 0x1 ;  /* 0x00000001ff0c7424 */ /* 0x000fe200078e00ff */
[----:B------:R-:W-:-:S05]  /*a500*/  MOV R34, R14 ;  /* 0x0000000e00227202 */ /* 0x000fca0000000f00 */
[----:B------:R-:W-:-:S05]  /*a510*/  FADD.FTZ R69, R69, R34 ;  /* 0x0000002245457221 */ /* 0x000fca0000010000 */
[----:B------:R-:W-:-:S07]  /*a520*/  MOV R13, R69 ;  /* 0x00000045000d7202 */ /* 0x000fce0000000f00 */
[----:B------:R-:W-:Y:S05]  /*a530*/  WARPSYNC.COLLECTIVE R15, `(.L_x_13801) ;  /* 0x000000000f087348 */ /* 0x000fea0003c00000 */
[----:B------:R0:W1:Y:S02]  /*a540*/  SHFL.BFLY P6, R14, R13, R12, R11 ;  /* 0x0c00000c0d0e7389 */ /* 0x00006400000c000b */
[----:B01----:R-:W-:Y:S05]  /*a550*/  ENDCOLLECTIVE ;  /* 0x000000000000791b */ /* 0x003fea0003800000 */
.L_x_13801:
[----:B------:R-:W-:Y:S01]  /*a560*/  HFMA2 R13, -RZ, RZ, 0, 0 ;  /* 0x00000000ff0d7431 */ /* 0x000fe200000001ff */
[----:B------:R-:W-:Y:S02]  /*a570*/  MOV R12, 0x4 ;  /* 0x00000004000c7802 */ /* 0x000fe40000000f00 */
[----:B------:R-:W-:-:S07]  /*a580*/  MOV R34, R14 ;  /* 0x0000000e00227202 */ /* 0x000fce0000000f00 */
[----:B------:R-:W-:Y:S05]  /*a590*/  WARPSYNC.COLLECTIVE R15, `(.L_x_13802) ;  /* 0x000000000f087348 */ /* 0x000fea0003c00000 */
[----:B------:R0:W1:Y:S02]  /*a5a0*/  SHFL.BFLY P6, R14, R13, R12, R11 ;  /* 0x0c00000c0d0e7389 */ /* 0x00006400000c000b */
[----:B01----:R-:W-:Y:S05]  /*a5b0*/  ENDCOLLECTIVE ;  /* 0x000000000000791b */ /* 0x003fea0003800000 */
.L_x_13802:
        /* <DEDUP_REMOVED lines=8> */
.L_x_13803:
[----:B------:R-:W-:Y:S02]  /*a640*/  HFMA2 R12, -RZ, RZ, 0, 5.9604644775390625e-08 ;  /* 0x00000001ff0c7431 */ /* 0x000fe400000001ff */
[----:B------:R-:W-:-:S04]  /*a650*/  IMAD.MOV.U32 R83, RZ, RZ, R14 ;  /* 0x000000ffff537224 */ /* 0x000fc800078e000e */
[----:B------:R-:W-:-:S05]  /*a660*/  FADD.FTZ R70, R70, R83 ;  /* 0x0000005346467221 */ /* 0x000fca0000010000 */
[----:B------:R-:W-:-:S07]  /*a670*/  MOV R13, R70 ;  /* 0x00000046000d7202 */ /* 0x000fce0000000f00 */
[----:B------:R-:W-:Y:S05]  /*a680*/  WARPSYNC.COLLECTIVE R15, `(.L_x_13804) ;  /* 0x000000000f087348 */ /* 0x000fea0003c00000 */
[----:B------:R0:W1:Y:S02]  /*a690*/  SHFL.BFLY P6, R14, R13, R12, R11 ;  /* 0x0c00000c0d0e7389 */ /* 0x00006400000c000b */
[----:B01----:R-:W-:Y:S05]  /*a6a0*/  ENDCOLLECTIVE ;  /* 0x000000000000791b */ /* 0x003fea0003800000 */
.L_x_13804:
[----:B------:R-:W-:Y:S01]  /*a6b0*/  HFMA2 R13, -RZ, RZ, 0, 0 ;  /* 0x00000000ff0d7431 */ /* 0x000fe200000001ff */
[----:B------:R-:W-:Y:S02]  /*a6c0*/  MOV R12, 0x4 ;  /* 0x00000004000c7802 */ /* 0x000fe40000000f00 */
[----:B------:R-:W-:-:S07]  /*a6d0*/  MOV R17, R14 ;  /* 0x0000000e00117202 */ /* 0x000fce0000000f00 */
[----:B------:R-:W-:Y:S05]  /*a6e0*/  WARPSYNC.COLLECTIVE R15, `(.L_x_13805) ;  /* 0x000000000f087348 */ /* 0x000fea0003c00000 */
[----:B------:R0:W1:Y:S02]  /*a6f0*/  SHFL.BFLY P6, R14, R13, R12, R11 ;  /* 0x0c00000c0d0e7389 */ /* 0x00006400000c000b */
[----:B01----:R-:W-:Y:S05]  /*a700*/  ENDCOLLECTIVE ;  /* 0x000000000000791b */ /* 0x003fea0003800000 */
.L_x_13805:
        /* <DEDUP_REMOVED lines=8> */
.L_x_13806:
[----:B------:R-:W-:Y:S01]  /*a790*/  HFMA2 R12, -RZ, RZ, 0, 5.9604644775390625e-08 ;  /* 0x00000001ff0c7431 */ /* 0x000fe200000001ff */
[----:B------:R-:W-:-:S05]  /*a7a0*/  MOV R30, R14 ;  /* 0x0000000e001e7202 */ /* 0x000fca0000000f00 */
[----:B------:R-:W-:-:S05]  /*a7b0*/  FADD.FTZ R71, R71, R30 ;  /* 0x0000001e47477221 */ /* 0x000fca0000010000 */
[----:B------:R-:W-:-:S07]  /*a7c0*/  MOV R13, R71 ;  /* 0x00000047000d7202 */ /* 0x000fce0000000f00 */
[----:B------:R-:W-:Y:S05]  /*a7d0*/  WARPSYNC.COLLECTIVE R15, `(.L_x_13807) ;  /* 0x000000000f087348 */ /* 0x000fea0003c00000 */
[----:B------:R0:W1:Y:S02]  /*a7e0*/  SHFL.BFLY P6, R14, R13, R12, R11 ;  /* 0x0c00000c0d0e7389 */ /* 0x00006400000c000b */
[----:B01----:R-:W-:Y:S05]  /*a7f0*/  ENDCOLLECTIVE ;  /* 0x000000000000791b */ /* 0x003fea0003800000 */
.L_x_13807:
[----:B------:R-:W-:Y:S02]  /*a800*/  HFMA2 R13, -RZ, RZ, 0, 0 ;  /* 0x00000000ff0d7431 */ /* 0x000fe400000001ff */
[----:B------:R-:W-:Y:S01]  /*a810*/  IMAD.MOV.U32 R12, RZ, RZ, 0x4 ;  /* 0x00000004ff0c7424 */ /* 0x000fe200078e00ff */
[----:B------:R-:W-:-:S07]  /*a820*/  MOV R30, R14 ;  /* 0x0000000e001e7202 */ /* 0x000fce0000000f00 */
[----:B------:R-:W-:Y:S05]  /*a830*/  WARPSYNC.COLLECTIVE R15, `(.L_x_13808) ;  /* 0x000000000f087348 */ /* 0x000fea0003c00000 */
[----:B------:R0:W1:Y:S02]  /*a840*/  SHFL.BFLY P6, R14, R13, R12, R11 ;  /* 0x0c00000c0d0e7389 */ /* 0x00006400000c000b */
[----:B01----:R-:W-:Y:S05]  /*a850*/  ENDCOLLECTIVE ;  /* 0x000000000000791b */ /* 0x003fea0003800000 */
.L_x_13808:
        /* <DEDUP_REMOVED lines=8> */
.L_x_13809:
[----:B------:R-:W-:Y:S01]  /*a8e0*/  HFMA2 R12, -RZ, RZ, 0, 5.9604644775390625e-08 ;  /* 0x00000001ff0c7431 */ /* 0x000fe200000001ff */
[----:B------:R-:W-:-:S05]  /*a8f0*/  MOV R21, R14 ;  /* 0x0000000e00157202 */ /* 0x000fca0000000f00 */
[----:B------:R-:W-:-:S05]  /*a900*/  FADD.FTZ R72, R72, R21 ;  /* 0x0000001548487221 */ /* 0x000fca0000010000 */
[----:B------:R-:W-:-:S07]  /*a910*/  MOV R13, R72 ;  /* 0x00000048000d7202 */ /* 0x000fce0000000f00 */
[----:B------:R-:W-:Y:S05]  /*a920*/  WARPSYNC.COLLECTIVE R15, `(.L_x_13810) ;  /* 0x000000000f087348 */ /* 0x000fea0003c00000 */
[----:B------:R0:W1:Y:S02]  /*a930*/  SHFL.BFLY P6, R14, R13, R12, R11 ;  /* 0x0c00000c0d0e7389 */ /* 0x00006400000c000b */
[----:B01----:R-:W-:Y:S05]  /*a940*/  ENDCOLLECTIVE ;  /* 0x000000000000791b */ /* 0x003fea0003800000 */
.L_x_13810:
[----:B------:R-:W-:Y:S01]  /*a950*/  HFMA2 R12, -RZ, RZ, 0, 2.384185791015625e-07 ;  /* 0x00000004ff0c7431 */ /* 0x000fe200000001ff */
[----:B------:R-:W-:Y:S01]  /*a960*/  MOV R13, RZ ;  /* 0x000000ff000d7202 */ /* 0x000fe20000000f00 */
[----:B------:R-:W-:-:S07]  /*a970*/  IMAD.MOV.U32 R21, RZ, RZ, R14 ;  /* 0x000000ffff157224 */ /* 0x000fce00078e000e */
[----:B------:R-:W-:Y:S05]  /*a980*/  WARPSYNC.COLLECTIVE R15, `(.L_x_13811) ;  /* 0x000000000f087348 */ /* 0x000fea0003c00000 */
[----:B------:R0:W1:Y:S02]  /*a990*/  SHFL.BFLY P6, R14, R13, R12, R11 ;  /* 0x0c00000c0d0e7389 */ /* 0x00006400000c000b */
[----:B01----:R-:W-:Y:S05]  /*a9a0*/  ENDCOLLECTIVE ;  /* 0x000000000000791b */ /* 0x003fea0003800000 */
.L_x_13811:
        /* <DEDUP_REMOVED lines=8> */
.L_x_13812:
[----:B------:R-:W-:Y:S01]  /*aa30*/  HFMA2 R12, -RZ, RZ, 0, 5.9604644775390625e-08 ;  /* 0x00000001ff0c7431 */ /* 0x000fe200000001ff */
[----:B------:R-:W-:-:S05]  /*aa40*/  MOV R38, R14 ;  /* 0x0000000e00267202 */ /* 0x000fca0000000f00 */
[----:B------:R-:W-:-:S04]  /*aa50*/  FADD.FTZ R73, R73, R38 ;  /* 0x0000002649497221 */ /* 0x000fc80000010000 */
[----:B------:R-:W-:-:S07]  /*aa60*/  IMAD.MOV.U32 R13, RZ, RZ, R73 ;  /* 0x000000ffff0d7224 */ /* 0x000fce00078e0049 */
[----:B------:R-:W-:Y:S05]  /*aa70*/  WARPSYNC.COLLECTIVE R15, `(.L_x_13813) ;  /* 0x000000000f087348 */ /* 0x000fea0003c00000 */
[----:B------:R0:W1:Y:S02]  /*aa80*/  SHFL.BFLY P6, R14, R13, R12, R11 ;  /* 0x0c00000c0d0e7389 */ /* 0x00006400000c000b */
[----:B01----:R-:W-:Y:S05]  /*aa90*/  ENDCOLLECTIVE ;  /* 0x000000000000791b */ /* 0x003fea0003800000 */
.L_x_13813:
[----:B------:R-:W-:Y:S01]  /*aaa0*/  HFMA2 R13, -RZ, RZ, 0, 0 ;  /* 0x00000000ff0d7431 */ /* 0x000fe200000001ff */
[----:B------:R-:W-:Y:S02]  /*aab0*/  MOV R12, 0x4 ;  /* 0x00000004000c7802 */ /* 0x000fe40000000f00 */
[----:B------:R-:W-:-:S07]  /*aac0*/  MOV R38, R14 ;  /* 0x0000000e00267202 */ /* 0x000fce0000000f00 */
[----:B------:R-:W-:Y:S05]  /*aad0*/  WARPSYNC.COLLECTIVE R15, `(.L_x_13814) ;  /* 0x000000000f087348 */ /* 0x000fea0003c00000 */
[----:B------:R0:W1:Y:S02]  /*aae0*/  SHFL.BFLY P6, R14, R13, R12, R11 ;  /* 0x0c00000c0d0e7389 */ /* 0x00006400000c000b */
[----:B01----:R-:W-:Y:S05]  /*aaf0*/  ENDCOLLECTIVE ;  /* 0x000000000000791b */ /* 0x003fea0003800000 */
.L_x_13814:
        /* <DEDUP_REMOVED lines=8> */
.L_x_13815:
[----:B------:R-:W-:Y:S01]  /*ab80*/  HFMA2 R12, -RZ, RZ, 0, 5.9604644775390625e-08 ;  /* 0x00000001ff0c7431 */ /* 0x000fe200000001ff */
[----:B------:R-:W-:-:S05]  /*ab90*/  MOV R81, R14 ;  /* 0x0000000e00517202 */ /* 0x000fca0000000f00 */
[----:B------:R-:W-:-:S05]  /*aba0*/  FADD.FTZ R74, R74, R81 ;  /* 0x000000514a4a7221 */ /* 0x000fca0000010000 */
[----:B------:R-:W-:-:S07]  /*abb0*/  MOV R13, R74 ;  /* 0x0000004a000d7202 */ /* 0x000fce0000000f00 */
[----:B------:R-:W-:Y:S05]  /*abc0*/  WARPSYNC.COLLECTIVE R15, `(.L_x_13816) ;  /* 0x000000000f087348 */ /* 0x000fea0003c00000 */
[----:B------:R0:W1:Y:S02]  /*abd0*/  SHFL.BFLY P6, R14, R13, R12, R11 ;  /* 0x0c00000c0d0e7389 */ /* 0x00006400000c000b */
[----:B01----:R-:W-:Y:S05]  /*abe0*/  ENDCOLLECTIVE ;  /* 0x000000000000791b */ /* 0x003fea0003800000 */
.L_x_13816:
[----:B------:R-:W-:Y:S01]  /*abf0*/  HFMA2 R13, -RZ, RZ, 0, 0 ;  /* 0x00000000ff0d7431 */ /* 0x000fe200000001ff */
[----:B------:R-:W-:Y:S02]  /*ac00*/  MOV R12, 0x4 ;  /* 0x00000004000c7802 */ /* 0x000fe40000000f00 */
[----:B------:R-:W-:-:S07]  /*ac10*/  MOV R87, R14 ;  /* 0x0000000e00577202 */ /* 0x000fce0000000f00 */
[----:B------:R-:W-:Y:S05]  /*ac20*/  WARPSYNC.COLLECTIVE R15, `(.L_x_13817) ;  /* 0x000000000f087348 */ /* 0x000fea0003c00000 */
[----:B------:R0:W1:Y:S02]  /*ac30*/  SHFL.BFLY P6, R14, R13, R12, R11 ;  /* 0x0c00000c0d0e7389 */ /* 0x00006400000c000b */
[----:B01----:R-:W-:Y:S05]  /*ac40*/  ENDCOLLECTIVE ;  /* 0x000000000000791b */ /* 0x003fea0003800000 */
.L_x_13817:
        /* <DEDUP_REMOVED lines=8> */
.L_x_13818:
[----:B------:R-:W-:Y:S02]  /*acd0*/  HFMA2 R12, -RZ, RZ, 0, 5.9604644775390625e-08 ;  /* 0x00000001ff0c7431 */ /* 0x000fe400000001ff */
[----:B------:R-:W-:-:S05]  /*ace0*/  FADD.FTZ R75, R75, R14 ;  /* 0x0000000e4b4b7221 */ /* 0x000fca0000010000 */
[----:B------:R-:W-:-:S07]  /*acf0*/  MOV R13, R75 ;  /* 0x0000004b000d7202 */ /* 0x000fce0000000f00 */
[----:B------:R-:W-:Y:S05]  /*ad00*/  WARPSYNC.COLLECTIVE R15, `(.L_x_13819) ;  /* 0x000000000f087348 */ /* 0x000fea0003c00000 */
[----:B------:R0:W1:Y:S02]  /*ad10*/  SHFL.BFLY P6, R14, R13, R12, R11 ;  /* 0x0c00000c0d0e7389 */ /* 0x00006400000c000b */
[----:B01----:R-:W-:Y:S05]  /*ad20*/  ENDCOLLECTIVE ;  /* 0x000000000000791b */ /* 0x003fea0003800000 */
.L_x_13819:
[----:B------:R-:W-:Y:S02]  /*ad30*/  HFMA2 R13, -RZ, RZ, 0, 0 ;  /* 0x00000000ff0d7431 */ /* 0x000fe400000001ff */
[----:B------:R-:W-:Y:S01]  /*ad40*/  IMAD.MOV.U32 R12, RZ, RZ, 0x4 ;  /* 0x00000004ff0c7424 */ /* 0x000fe200078e00ff */
[----:B------:R-:W-:-:S07]  /*ad50*/  MOV R42, R14 ;  /* 0x0000000e002a7202 */ /* 0x000fce0000000f00 */
[----:B------:R-:W-:Y:S05]  /*ad60*/  WARPSYNC.COLLECTIVE R15, `(.L_x_13820) ;  /* 0x000000000f087348 */ /* 0x000fea0003c00000 */
[----:B------:R0:W1:Y:S02]  /*ad70*/  SHFL.BFLY P6, R14, R13, R12, R11 ;  /* 0x0c00000c0d0e7389 */ /* 0x00006400000c000b */
[----:B01----:R-:W-:Y:S05]  /*ad80*/  ENDCOLLECTIVE ;  /* 0x000000000000791b */ /* 0x003fea0003800000 */
.L_x_13820:
        /* <DEDUP_REMOVED lines=8> */
.L_x_13821:
[----:B------:R-:W-:Y:S01]  /*ae10*/  HFMA2 R12, -RZ, RZ, 0, 5.9604644775390625e-08 ;  /* 0x00000001ff0c7431 */ /* 0x000fe200000001ff */
[----:B------:R-:W-:-:S05]  /*ae20*/  MOV R85, R14 ;  /* 0x0000000e00557202 */ /* 0x000fca0000000f00 */
[----:B------:R-:W-:-:S05]  /*ae30*/  FADD.FTZ R76, R76, R85 ;  /* 0x000000554c4c7221 */ /* 0x000fca0000010000 */
[----:B------:R-:W-:-:S07]  /*ae40*/  MOV R13, R76 ;  /* 0x0000004c000d7202 */ /* 0x000fce0000000f00 */
[----:B------:R-:W-:Y:S05]  /*ae50*/  WARPSYNC.COLLECTIVE R15, `(.L_x_13822) ;  /* 0x000000000f087348 */ /* 0x000fea0003c00000 */
[----:B------:R0:W1:Y:S02]  /*ae60*/  SHFL.BFLY P6, R14, R13, R12, R11 ;  /* 0x0c00000c0d0e7389 */ /* 0x00006400000c000b */
[----:B01----:R-:W-:Y:S05]  /*ae70*/  ENDCOLLECTIVE ;  /* 0x000000000000791b */ /* 0x003fea0003800000 */
.L_x_13822:
[----:B------:R-:W-:Y:S01]  /*ae80*/  HFMA2 R12, -RZ, RZ, 0, 2.384185791015625e-07 ;  /* 0x00000004ff0c7431 */ /* 0x000fe200000001ff */
[----:B------:R-:W-:Y:S01]  /*ae90*/  MOV R13, RZ ;  /* 0x000000ff000d7202 */ /* 0x000fe20000000f00 */
[----:B------:R-:W-:-:S07]  /*aea0*/  IMAD.MOV.U32 R21, RZ, RZ, R14 ;  /* 0x000000ffff157224 */ /* 0x000fce00078e000e */
[----:B------:R-:W-:Y:S05]  /*aeb0*/  WARPSYNC.COLLECTIVE R15, `(.L_x_13823) ;  /* 0x000000000f087348 */ /* 0x000fea0003c00000 */
[----:B------:R0:W1:Y:S02]  /*aec0*/  SHFL.BFLY P6, R14, R13, R12, R11 ;  /* 0x0c00000c0d0e7389 */ /* 0x00006400000c000b */
[----:B01----:R-:W-:Y:S05]  /*aed0*/  ENDCOLLECTIVE ;  /* 0x000000000000791b */ /* 0x003fea0003800000 */
.L_x_13823:
[----:B------:R-:W-:Y:S01]  /*aee0*/  HFMA2 R12, -RZ, RZ, 0, 1.1920928955078125e-07 ;  /* 0x00000002ff0c7431 */ /* 0x000fe200000001ff */
[----:B------:R-:W-:-:S05]  /*aef0*/  MOV R77, R14 ;  /* 0x0000000e004d7202 */ /* 0x000fca0000000f00 */
[----:B------:R-:W-:-:S05]  /*af00*/  FADD.FTZ R77, RZ, R77 ;  /* 0x0000004dff4d7221 */ /* 0x000fca0000010000 */
[----:B------:R-:W-:-:S07]  /*af10*/  MOV R13, R77 ;  /* 0x0000004d000d7202 */ /* 0x000fce0000000f00 */
[----:B------:R-:W-:Y:S05]  /*af20*/  WARPSYNC.COLLECTIVE R15, `(.L_x_13824) ;  /* 0x000000000f087348 */ /* 0x000fea0003c00000 */
[----:B------:R0:W1:Y:S02]  /*af30*/  SHFL.BFLY P6, R14, R13, R12, R11 ;  /* 0x0c00000c0d0e7389 */ /* 0x00006400000c000b */
[----:B01----:R-:W-:Y:S05]  /*af40*/  ENDCOLLECTIVE ;  /* 0x000000000000791b */ /* 0x003fea0003800000 */
.L_x_13824:
        /* <DEDUP_REMOVED lines=8> */
.L_x_13825:
[----:B------:R-:W-:Y:S01]  /*afd0*/  HFMA2 R13, -RZ, RZ, 0, 0 ;  /* 0x00000000ff0d7431 */ /* 0x000fe200000001ff */
[----:B------:R-:W-:Y:S02]  /*afe0*/  MOV R12, 0x4 ;  /* 0x00000004000c7802 */ /* 0x000fe40000000f00 */
[----:B------:R-:W-:-:S07]  /*aff0*/  MOV R46, R14 ;  /* 0x0000000e002e7202 */ /* 0x000fce0000000f00 */
[----:B------:R-:W-:Y:S05]  /*b000*/  WARPSYNC.COLLECTIVE R15, `(.L_x_13826) ;  /* 0x000000000f087348 */ /* 0x000fea0003c00000 */
[----:B------:R0:W1:Y:S02]  /*b010*/  SHFL.BFLY P6, R14, R13, R12, R11 ;  /* 0x0c00000c0d0e7389 */ /* 0x00006400000c000b */
[----:B01----:R-:W-:Y:S05]  /*b020*/  ENDCOLLECTIVE ;  /* 0x000000000000791b */ /* 0x003fea0003800000 */
.L_x_13826:
        /* <DEDUP_REMOVED lines=8> */
.L_x_13827:
[----:B------:R-:W-:Y:S01]  /*b0b0*/  HFMA2 R12, -RZ, RZ, 0, 5.9604644775390625e-08 ;  /* 0x00000001ff0c7431 */ /* 0x000fe200000001ff */
[----:B------:R-:W-:-:S05]  /*b0c0*/  MOV R26, R14 ;  /* 0x0000000e001a7202 */ /* 0x000fca0000000f00 */
[----:B------:R-:W-:-:S05]  /*b0d0*/  FADD.FTZ R83, R83, R26 ;  /* 0x0000001a53537221 */ /* 0x000fca0000010000 */
[----:B------:R-:W-:-:S07]  /*b0e0*/  MOV R13, R83 ;  /* 0x00000053000d7202 */ /* 0x000fce0000000f00 */
[----:B------:R-:W-:Y:S05]  /*b0f0*/  WARPSYNC.COLLECTIVE R15, `(.L_x_13828) ;  /* 0x000000000f087348 */ /* 0x000fea0003c00000 */
[----:B------:R0:W1:Y:S02]  /*b100*/  SHFL.BFLY P6, R14, R13, R12, R11 ;  /* 0x0c00000c0d0e7389 */ /* 0x00006400000c000b */
[----:B01----:R-:W-:Y:S05]  /*b110*/  ENDCOLLECTIVE ;  /* 0x000000000000791b */ /* 0x003fea0003800000 */
.L_x_13828:
[----:B------:R-:W-:Y:S01]  /*b120*/  HFMA2 R13, -RZ, RZ, 0, 0 ;  /* 0x00000000ff0d7431 */ /* 0x000fe200000001ff */
[----:B------:R-:W-:Y:S02]  /*b130*/  MOV R12, 0x4 ;  /* 0x00000004000c7802 */ /* 0x000fe40000000f00 */
[----:B------:R-:W-:-:S07]  /*b140*/  MOV R26, R14 ;  /* 0x0000000e001a7202 */ /* 0x000fce0000000f00 */
[----:B------:R-:W-:Y:S05]  /*b150*/  WARPSYNC.COLLECTIVE R15, `(.L_x_13829) ;  /* 0x000000000f087348 */ /* 0x000fea0003c00000 */
[----:B------:R0:W1:Y:S02]  /*b160*/  SHFL.BFLY P6, R14, R13, R12, R11 ;  /* 0x0c00000c0d0e7389 */ /* 0x00006400000c000b */
[----:B01----:R-:W-:Y:S05]  /*b170*/  ENDCOLLECTIVE ;  /* 0x000000000000791b */ /* 0x003fea0003800000 */
.L_x_13829:
        /* <DEDUP_REMOVED lines=8> */
.L_x_13830:
[----:B------:R-:W-:Y:S01]  /*b200*/  HFMA2 R12, -RZ, RZ, 0, 5.9604644775390625e-08 ;  /* 0x00000001ff0c7431 */ /* 0x000fe200000001ff */
[----:B------:R-:W-:-:S05]  /*b210*/  MOV R21, R14 ;  /* 0x0000000e00157202 */ /* 0x000fca0000000f00 */
[----:B------:R-:W-:-:S05]  /*b220*/  FADD.FTZ R82, R82, R21 ;  /* 0x0000001552527221 */ /* 0x000fca0000010000 */
[----:B------:R-:W-:-:S07]  /*b230*/  MOV R13, R82 ;  /* 0x00000052000d7202 */ /* 0x000fce0000000f00 */
[----:B------:R-:W-:Y:S05]  /*b240*/  WARPSYNC.COLLECTIVE R15, `(.L_x_13831) ;  /* 0x000000000f087348 */ /* 0x000fea0003c00000 */
[----:B------:R0:W1:Y:S02]  /*b250*/  SHFL.BFLY P6, R14, R13, R12, R11 ;  /* 0x0c00000c0d0e7389 */ /* 0x00006400000c000b */
[----:B01----:R-:W-:Y:S05]  /*b260*/  ENDCOLLECTIVE ;  /* 0x000000000000791b */ /* 0x003fea0003800000 */
.L_x_13831:
[----:B------:R-:W-:Y:S02]  /*b270*/  HFMA2 R12, -RZ, RZ, 0, 2.384185791015625e-07 ;  /* 0x00000004ff0c7431 */ /* 0x000fe400000001ff */
[----:B------:R-:W-:Y:S01]  /*b280*/  IMAD.MOV.U32 R13, RZ, RZ, RZ ;  /* 0x000000ffff0d7224 */ /* 0x000fe200078e00ff */
[----:B------:R-:W-:-:S07]  /*b290*/  MOV R71, R14 ;  /* 0x0000000e00477202 */ /* 0x000fce0000000f00 */
[----:B------:R-:W-:Y:S05]  /*b2a0*/  WARPSYNC.COLLECTIVE R15, `(.L_x_13832) ;  /* 0x000000000f087348 */ /* 0x000fea0003c00000 */
[----:B------:R0:W1:Y:S02]  /*b2b0*/  SHFL.BFLY P6, R14, R13, R12, R11 ;  /* 0x0c00000c0d0e7389 */ /* 0x00006400000c000b */
[----:B01----:R-:W-:Y:S05]  /*b2c0*/  ENDCOLLECTIVE ;  /* 0x000000000000791b */ /* 0x003fea0003800000 */
.L_x_13832:
        /* <DEDUP_REMOVED lines=8> */
.L_x_13833:
[----:B------:R-:W-:Y:S02]  /*b350*/  HFMA2 R12, -RZ, RZ, 0, 5.9604644775390625e-08 ;  /* 0x00000001ff0c7431 */ /* 0x000fe400000001ff */
[----:B------:R-:W-:-:S05]  /*b360*/  FADD.FTZ R81, R19, R14 ;  /* 0x0000000e13517221 */ /* 0x000fca0000010000 */
[----:B------:R-:W-:-:S07]  /*b370*/  MOV R13, R81 ;  /* 0x00000051000d7202 */ /* 0x000fce0000000f00 */
[----:B------:R-:W-:Y:S05]  /*b380*/  WARPSYNC.COLLECTIVE R15, `(.L_x_13834) ;  /* 0x000000000f087348 */ /* 0x000fea0003c00000 */
[----:B------:R0:W1:Y:S02]  /*b390*/  SHFL.BFLY P6, R14, R13, R12, R11 ;  /* 0x0c00000c0d0e7389 */ /* 0x00006400000c000b */
[----:B01----:R-:W-:Y:S05]  /*b3a0*/  ENDCOLLECTIVE ;  /* 0x000000000000791b */ /* 0x003fea0003800000 */
.L_x_13834:
[----:B------:R-:W-:Y:S01]  /*b3b0*/  HFMA2 R12, -RZ, RZ, 0, 2.384185791015625e-07 ;  /* 0x00000004ff0c7431 */ /* 0x000fe200000001ff */
[----:B------:R-:W-:Y:S01]  /*b3c0*/  MOV R13, RZ ;  /* 0x000000ff000d7202 */ /* 0x000fe20000000f00 */
[----:B------:R-:W-:-:S07]  /*b3d0*/  IMAD.MOV.U32 R50, RZ, RZ, R14 ;  /* 0x000000ffff327224 */ /* 0x000fce00078e000e */
[----:B------:R-:W-:Y:S05]  /*b3e0*/  WARPSYNC.COLLECTIVE R15, `(.L_x_13835) ;  /* 0x000000000f087348 */ /* 0x000fea0003c00000 */
[----:B------:R0:W1:Y:S02]  /*b3f0*/  SHFL.BFLY P6, R14, R13, R12, R11 ;  /* 0x0c00000c0d0e7389 */ /* 0x00006400000c000b */
[----:B01----:R-:W-:Y:S05]  /*b400*/  ENDCOLLECTIVE ;  /* 0x000000000000791b */ /* 0x003fea0003800000 */
.L_x_13835:
[----:B------:R-:W-:Y:S01]  /*b410*/  FADD.FTZ R50, R81, R50 ;  /* 0x0000003251327221 */ /* 0x000fe20000010000 */
[----:B------:R-:W-:Y:S02]  /*b420*/  HFMA2 R12, -RZ, RZ, 0, 1.1920928955078125e-07 ;  /* 0x00000002ff0c7431 */ /* 0x000fe400000001ff */
[----:B------:R-:W-:-:S05]  /*b430*/  FADD.FTZ R5, RZ, R14 ;  /* 0x0000000eff057221 */ /* 0x000fca0000010000 */
[----:B------:R-:W-:-:S07]  /*b440*/  MOV R13, R5 ;  /* 0x00000005000d7202 */ /* 0x000fce0000000f00 */
[----:B------:R-:W-:Y:S05]  /*b450*/  WARPSYNC.COLLECTIVE R15, `(.L_x_13836) ;  /* 0x000000000f087348 */ /* 0x000fea0003c00000 */
[----:B------:R0:W1:Y:S02]  /*b460*/  SHFL.BFLY P6, R14, R13, R12, R11 ;  /* 0x0c00000c0d0e7389 */ /* 0x00006400000c000b */
[----:B01----:R-:W-:Y:S05]  /*b470*/  ENDCOLLECTIVE ;  /* 0x000000000000791b */ /* 0x003fea0003800000 */
.L_x_13836:
[----:B------:R-:W-:Y:S02]  /*b480*/  HFMA2 R12, -RZ, RZ, 0, 5.9604644775390625e-08 ;  /* 0x00000001ff0c7431 */ /* 0x000fe400000001ff */
[----:B------:R-:W-:-:S05]  /*b490*/  FADD.FTZ R9, R5, R14 ;  /* 0x0000000e05097221 */ /* 0x000fca0000010000 */
[----:B------:R-:W-:-:S07]  /*b4a0*/  MOV R13, R9 ;  /* 0x00000009000d7202 */ /* 0x000fce0000000f00 */
[----:B------:R-:W-:Y:S05]  /*b4b0*/  WARPSYNC.COLLECTIVE R15, `(.L_x_13837) ;  /* 0x000000000f087348 */ /* 0x000fea0003c00000 */
[----:B------:R0:W1:Y:S02]  /*b4c0*/  SHFL.BFLY P6, R14, R13, R12, R11 ;  /* 0x0c00000c0d0e7389 */ /* 0x00006400000c000b */
[----:B01----:R-:W-:Y:S05]  /*b4d0*/  ENDCOLLECTIVE ;  /* 0x000000000000791b */ /* 0x003fea0003800000 */
.L_x_13837:
[----:B------:R-:W-:Y:S01]  /*b4e0*/  HFMA2 R12, -RZ, RZ, 0, 2.384185791015625e-07 ;  /* 0x00000004ff0c7431 */ /* 0x000fe200000001ff */
[----:B------:R-:W-:Y:S01]  /*b4f0*/  MOV R13, RZ ;  /* 0x000000ff000d7202 */ /* 0x000fe20000000f00 */
[----:B------:R-:W-:-:S07]  /*b500*/  IMAD.MOV.U32 R58, RZ, RZ, R14 ;  /* 0x000000ffff3a7224 */ /* 0x000fce00078e000e */
[----:B------:R-:W-:Y:S05]  /*b510*/  WARPSYNC.COLLECTIVE R15, `(.L_x_13838) ;  /* 0x000000000f087348 */ /* 0x000fea0003c00000 */
[----:B------:R0:W1:Y:S02]  /*b520*/  SHFL.BFLY P6, R14, R13, R12, R11 ;  /* 0x0c00000c0d0e7389 */ /* 0x00006400000c000b */
[----:B01----:R-:W-:Y:S05]  /*b530*/  ENDCOLLECTIVE ;  /* 0x000000000000791b */ /* 0x003fea0003800000 */
.L_x_13838:
[----:B------:R-:W-:Y:S01]  /*b540*/  FADD.FTZ R58, R9, R58 ;  /* 0x0000003a093a7221 */ /* 0x000fe20000010000 */
[----:B------:R-:W-:Y:S02]  /*b550*/  HFMA2 R12, -RZ, RZ, 0, 1.1920928955078125e-07 ;  /* 0x00000002ff0c7431 */ /* 0x000fe400000001ff */
[----:B------:R-:W-:-:S05]  /*b560*/  FADD.FTZ R19, RZ, R14 ;  /* 0x0000000eff137221 */ /* 0x000fca0000010000 */
[----:B------:R-:W-:-:S07]  /*b570*/  MOV R13, R19 ;  /* 0x00000013000d7202 */ /* 0x000fce0000000f00 */
[----:B------:R-:W-:Y:S05]  /*b580*/  WARPSYNC.COLLECTIVE R15, `(.L_x_13839) ;  /* 0x000000000f087348 */ /* 0x000fea0003c00000 */
[----:B------:R0:W1:Y:S02]  /*b590*/  SHFL.BFLY P6, R14, R13, R12, R11 ;  /* 0x0c00000c0d0e7389 */ /* 0x00006400000c000b */
[----:B01----:R-:W-:Y:S05]  /*b5a0*/  ENDCOLLECTIVE ;  /* 0x000000000000791b */ /* 0x003fea0003800000 */
.L_x_13839:
[----:B------:R-:W-:Y:S02]  /*b5b0*/  HFMA2 R12, -RZ, RZ, 0, 5.9604644775390625e-08 ;  /* 0x00000001ff0c7431 */ /* 0x000fe400000001ff */
[----:B------:R-:W-:-:S05]  /*b5c0*/  FADD.FTZ R19, R19, R14 ;  /* 0x0000000e13137221 */ /* 0x000fca0000010000 */
[----:B------:R-:W-:-:S07]  /*b5d0*/  MOV R13, R19 ;  /* 0x00000013000d7202 */ /* 0x000fce0000000f00 */
[----:B------:R-:W-:Y:S05]  /*b5e0*/  WARPSYNC.COLLECTIVE R15, `(.L_x_13840) ;  /* 0x000000000f087348 */ /* 0x000fea0003c00000 */
[----:B------:R0:W1:Y:S02]  /*b5f0*/  SHFL.BFLY P6, R14, R13, R12, R11 ;  /* 0x0c00000c0d0e7389 */ /* 0x00006400000c000b */
[----:B01----:R-:W-:Y:S05]  /*b600*/  ENDCOLLECTIVE ;  /* 0x000000000000791b */ /* 0x003fea0003800000 */
.L_x_13840:
[----:B------:R-:W-:Y:S01]  /*b610*/  IMAD.MOV.U32 R13, RZ, RZ, RZ ;  /* 0x000000ffff0d7224 */ /* 0x000fe200078e00ff */
[----:B------:R-:W-:Y:S01]  /*b620*/  MOV R12, 0x4 ;  /* 0x00000004000c7802 */ /* 0x000fe20000000f00 */
[----:B------:R-:W-:-:S07]  /*b630*/  FADD.FTZ R62, R19, R14 ;  /* 0x0000000e133e7221 */ /* 0x000fce0000010000 */
[----:B------:R-:W-:Y:S05]  /*b640*/  WARPSYNC.COLLECTIVE R15, `(.L_x_13841) ;  /* 0x000000000f087348 */ /* 0x000fea0003c00000 */
[----:B------:R0:W1:Y:S02]  /*b650*/  SHFL.BFLY P6, R14, R13, R12, R11 ;  /* 0x0c00000c0d0e7389 */ /* 0x00006400000c000b */
[----:B01----:R-:W-:Y:S05]  /*b660*/  ENDCOLLECTIVE ;  /* 0x000000000000791b */ /* 0x003fea0003800000 */
.L_x_13841:
[----:B------:R-:W-:Y:S02]  /*b670*/  HFMA2 R12, -RZ, RZ, 0, 1.1920928955078125e-07 ;  /* 0x00000002ff0c7431 */ /* 0x000fe400000001ff */
[----:B------:R-:W-:-:S05]  /*b680*/  FADD.FTZ R5, RZ, R14 ;  /* 0x0000000eff057221 */ /* 0x000fca0000010000 */
[----:B------:R-:W-:-:S07]  /*b690*/  MOV R13, R5 ;  /* 0x00000005000d7202 */ /* 0x000fce0000000f00 */
[----:B------:R-:W-:Y:S05]  /*b6a0*/  WARPSYNC.COLLECTIVE R15, `(.L_x_13842) ;  /* 0x000000000f087348 */ /* 0x000fea0003c00000 */
[----:B------:R0:W1:Y:S02]  /*b6b0*/  SHFL.BFLY P6, R14, R13, R12, R11 ;  /* 0x0c00000c0d0e7389 */ /* 0x00006400000c000b */
[----:B01----:R-:W-:Y:S05]  /*b6c0*/  ENDCOLLECTIVE ;  /* 0x000000000000791b */ /* 0x003fea0003800000 */
.L_x_13842:
[----:B------:R-:W-:Y:S01]  /*b6d0*/  HFMA2 R12, -RZ, RZ, 0, 5.9604644775390625e-08 ;  /* 0x00000001ff0c7431 */ /* 0x000fe200000001ff */
[----:B------:R-:W-:-:S05]  /*b6e0*/  MOV R54, R14 ;  /* 0x0000000e00367202 */ /* 0x000fca0000000f00 */
[----:B------:R-:W-:-:S05]  /*b6f0*/  FADD.FTZ R54, R5, R54 ;  /* 0x0000003605367221 */ /* 0x000fca0000010000 */
[----:B------:R-:W-:-:S07]  /*b700*/  MOV R13, R54 ;  /* 0x00000036000d7202 */ /* 0x000fce0000000f00 */
[----:B------:R-:W-:Y:S05]  /*b710*/  WARPSYNC.COLLECTIVE R15, `(.L_x_13843) ;  /* 0x000000000f087348 */ /* 0x000fea0003c00000 */
[----:B------:R0:W1:Y:S02]  /*b720*/  SHFL.BFLY P6, R14, R13, R12, R11 ;  /* 0x0c00000c0d0e7389 */ /* 0x00006400000c000b */
[----:B01----:R-:W-:Y:S05]  /*b730*/  ENDCOLLECTIVE ;  /* 0x000000000000791b */ /* 0x003fea0003800000 */
.L_x_13843:
[----:B------:R-:W-:Y:S05]  /*b740*/  BRA `(.L_x_13844) ;  /* 0xffffff88004c7947 */ /* 0x000fea000383ffff */
.L_x_13845:
        /* <DEDUP_REMOVED lines=11> */
.L_x_25851:


//--------------------- .text._ZN4vllm25paged_attention_v1_kernelIfhLi192ELi32ELi128ELNS_18Fp8KVCacheDataTypeE1ELb1EEEvPT_PKS2_PKT0_S8_ifPKiSA_iPKfiiiSC_SC_iiiii --------------------------
	.section	.text._ZN4vllm25paged_attention_v1_kernelIfhLi192ELi32ELi128ELNS_18Fp8KVCacheDataTypeE1ELb1EEEvPT_PKS2_PKT0_S8_ifPKiSA_iPKfiiiSC_SC_iiiii,"ax",@progbits
	.align	128
        .global         _ZN4vllm25paged_attention_v1_kernelIfhLi192ELi32ELi128ELNS_18Fp8KVCacheDataTypeE1ELb1EEEvPT_PKS2_PKT0_S8_ifPKiSA_iPKfiiiSC_SC_iiiii
        .type           _ZN4vllm25paged_attention_v1_kernelIfhLi192ELi32ELi128ELNS_18Fp8KVCacheDataTypeE1ELb1EEEvPT_PKS2_PKT0_S8_ifPKiSA_iPKfiiiSC_SC_iiiii,@function
        .size           _ZN4vllm25paged_attention_v1_kernelIfhLi192ELi32ELi128ELNS_18Fp8KVCacheDataTypeE1ELb1EEEvPT_PKS2_PKT0_S8_ifPKiSA_iPKfiiiSC_SC_iiiii,(.L_x_25852 - _ZN4vllm25paged_attention_v1_kernelIfhLi192ELi32ELi128ELNS_18Fp8KVCacheDataTypeE1ELb1EEEvPT_PKS2_PKT0_S8_ifPKiSA_iPKfiiiSC_SC_iiiii)
        .other          _ZN4vllm25paged_attention_v1_kernelIfhLi192ELi32ELi128ELNS_18Fp8KVCacheDataTypeE1ELb1EEEvPT_PKS2_PKT0_S8_ifPKiSA_iPKfiiiSC_SC_iiiii,@"STO_CUDA_ENTRY STV_DEFAULT"
_ZN4vllm25paged_attention_v1_kernelIfhLi192ELi32ELi128ELNS_18Fp8KVCacheDataTypeE1ELb1EEEvPT_PKS2_PKT0_S8_ifPKiSA_iPKfiiiSC_SC_iiiii:
.text._ZN4vllm25paged_attention_v1_kernelIfhLi192ELi32ELi128ELNS_18Fp8KVCacheDataTypeE1ELb1EEEvPT_PKS2_PKT0_S8_ifPKiSA_iPKfiiiSC_SC_iiiii:
        /* <DEDUP_REMOVED lines=104> */
.L_x_13846:
        /* <DEDUP_REMOVED lines=26> */
.L_x_13850:
        /* <DEDUP_REMOVED lines=37> */
.L_x_13848:
[----:B------:R-:W-:Y:S05]  /*0a70*/  BSYNC.RECONVERGENT B6 ;  /* 0x0000000000067941 */ /* 0x000fea0003800200 */
.L_x_13847:
        /* <DEDUP_REMOVED lines=12> */
.L_x_13891:
        /* <DEDUP_REMOVED lines=39> */
.L_x_13856:
        /* <DEDUP_REMOVED lines=11> */
.L_x_13855:
[----:B------:R-:W-:Y:S05]  /*0e60*/  BSYNC.RECONVERGENT B1 ;  /* 0x0000000000017941 */ /* 0x000fea0003800200 */
.L_x_13854:
        /* <DEDUP_REMOVED lines=12> */
.L_x_13859:
        /* <DEDUP_REMOVED lines=100> */
.L_x_13858:
[----:B------:R-:W-:Y:S05]  /*1570*/  BSYNC.RECONVERGENT B1 ;  /* 0x0000000000017941 */ /* 0x000fea0003800200 */
.L_x_13857:
        /* <DEDUP_REMOVED lines=55> */
.L_x_13861:
[----:B------:R-:W-:Y:S05]  /*18f0*/  BSYNC.RECONVERGENT B1 ;  /* 0x0000000000017941 */ /* 0x000fea0003800200 */
.L_x_13860:
        /* <DEDUP_REMOVED lines=26> */
.L_x_13853:
[----:B------:R-:W-:Y:S05]  /*1aa0*/  BSYNC.RECONVERGENT B0 ;  /* 0x0000000000007941 */ /* 0x000fea0003800200 */
.L_x_13852:
        /* <DEDUP_REMOVED lines=39> */
.L_x_13866:
[----:B------:R-:W0:Y:S01]  /*1d20*/  LDS R11, [R4] ;  /* 0x00000000040b7984 */ /* 0x000e220000000800 */
[----:B------:R-:W-:-:S04]  /*1d30*/  IADD3 R12, PT, PT, R12, 0x1, RZ ;  /* 0x000000010c0c7810 */ /* 0x000fc80007ffe0ff */
[----:B------:R-:W-:Y:S01]  /*1d40*/  ISETP.NE.AND P0, PT, R12, RZ, PT ;  /* 0x000000ff0c00720c */ /* 0x000fe20003f05270 */
[----:B0-----:R-:W-:-:S05]  /*1d50*/  FMUL.FTZ R11, R11, R2 ;  /* 0x000000020b0b7220 */ /* 0x001fca0000410000 */
[----:B------:R0:W-:Y:S02]  /*1d60*/  STS [R4], R11 ;  /* 0x0000000b04007388 */ /* 0x0001e40000000800 */
[----:B0-----:R-:W-:-:S05]  /*1d70*/  IADD3 R4, PT, PT, R4, 0x200, RZ ;  /* 0x0000020004047810 */ /* 0x001fca0007ffe0ff */
[----:B------:R-:W-:Y:S05]  /*1d80*/  @P0 BRA `(.L_x_13866) ;  /* 0xfffffffc00e40947 */ /* 0x000fea000383ffff */
.L_x_13865:
[----:B------:R-:W-:Y:S05]  /*1d90*/  BSYNC.RECONVERGENT B1 ;  /* 0x0000000000017941 */ /* 0x000fea0003800200 */
.L_x_13864:
        /* <DEDUP_REMOVED lines=12> */
.L_x_13869:
        /* <DEDUP_REMOVED lines=52> */
.L_x_13868:
[----:B------:R-:W-:Y:S05]  /*21a0*/  BSYNC.RECONVERGENT B1 ;  /* 0x0000000000017941 */ /* 0x000fea0003800200 */
.L_x_13867:
        /* <DEDUP_REMOVED lines=31> */
.L_x_13871:
[----:B------:R-:W-:Y:S05]  /*23a0*/  BSYNC.RECONVERGENT B1 ;  /* 0x0000000000017941 */ /* 0x000fea0003800200 */
.L_x_13870:
        /* <DEDUP_REMOVED lines=14> */
.L_x_13863:
[----:B------:R-:W-:Y:S05]  /*2490*/  BSYNC.RECONVERGENT B0 ;  /* 0x0000000000007941 */ /* 0x000fea0003800200 */
.L_x_13862:
        /* <DEDUP_REMOVED lines=29> */
.L_x_13875:
        /* <DEDUP_REMOVED lines=34> */
.L_x_13874:
        /* <DEDUP_REMOVED lines=16> */
.L_x_13873:
[----:B------:R-:W-:Y:S05]  /*2990*/  BSYNC.RECONVERGENT B6 ;  /* 0x0000000000067941 */ /* 0x000fea0003800200 */
.L_x_13872:
        /* <DEDUP_REMOVED lines=281> */
.L_x_14036:
        /* <DEDUP_REMOVED lines=71> */
.L_x_13878:
[----:B------:R-:W-:Y:S05]  /*3fa0*/  BSYNC.RECONVERGENT B0 ;  /* 0x0000000000007941 */ /* 0x000fea0003800200 */
.L_x_13877:
        /* <DEDUP_REMOVED lines=108> */
.L_x_13880:
[----:B------:R-:W-:Y:S05]  /*4670*/  BSYNC.RECONVERGENT B0 ;  /* 0x0000000000007941 */ /* 0x000fea0003800200 */
.L_x_13879:
        /* <DEDUP_REMOVED lines=60> */
.L_x_13882:
[----:B------:R-:W-:Y:S05]  /*4a40*/  BSYNC.RECONVERGENT B0 ;  /* 0x0000000000007941 */ /* 0x000fea0003800200 */
.L_x_13881:
        /* <DEDUP_REMOVED lines=108> */
.L_x_13884:
[----:B------:R-:W-:Y:S05]  /*5110*/  BSYNC.RECONVERGENT B0 ;  /* 0x0000000000007941 */ /* 0x000fea0003800200 */
.L_x_13883:
        /* <DEDUP_REMOVED lines=68> */
.L_x_13849:
        /* <DEDUP_REMOVED lines=16> */
.L_x_13885:
[----:B------:R-:W-:Y:S05]  /*5660*/  EXIT ;  /* 0x000000000000794d */ /* 0x000fea0003800000 */
.L_x_13851:
[----:B------:R-:W-:Y:S01]  /*5670*/  HFMA2 R12, -RZ, RZ, 0, 9.5367431640625e-07 ;  /* 0x00000010ff0c7431 */ /* 0x000fe200000001ff */
[----:B------:R-:W-:Y:S01]  /*5680*/  MOV R11, 0x1f ;  /* 0x0000001f000b7802 */ /* 0x000fe20000000f00 */
[----:B------:R-:W-:-:S07]  /*5690*/  IMAD.MOV.U32 R15, RZ, RZ, -0x1 ;  /* 0xffffffffff0f7424 */ /* 0x000fce00078e00ff */
[----:B------:R-:W-:Y:S05]  /*56a0*/  WARPSYNC.COLLECTIVE R15, `(.L_x_13886) ;  /* 0x000000000f087348 */ /* 0x000fea0003c00000 */
[----:B------:R0:W1:Y:S02]  /*56b0*/  SHFL.BFLY P6, R14, R13, R12, R11 ;  /* 0x0c00000c0d0e7389 */ /* 0x00006400000c000b */
[----:B01----:R-:W-:Y:S05]  /*56c0*/  ENDCOLLECTIVE ;  /* 0x000000000000791b */ /* 0x003fea0003800000 */
.L_x_13886:
[----:B------:R-:W-:Y:S01]  /*56d0*/  HFMA2 R12, -RZ, RZ, 0, 4.76837158203125e-07 ;  /* 0x00000008ff0c7431 */ /* 0x000fe200000001ff */
[----:B------:R-:W-:-:S04]  /*56e0*/  FMNMX.FTZ R0, R14, -3.40282346638528859812e+38, !PT ;  /* 0xff7fffff0e007809 */ /* 0x000fc80007810000 */
[----:B------:R-:W-:-:S07]  /*56f0*/  MOV R13, R0 ;  /* 0x00000000000d7202 */ /* 0x000fce0000000f00 */
[----:B------:R-:W-:Y:S05]  /*5700*/  WARPSYNC.COLLECTIVE R15, `(.L_x_13887) ;  /* 0x000000000f087348 */ /* 0x000fea0003c00000 */
[----:B------:R0:W1:Y:S02]  /*5710*/  SHFL.BFLY P6, R14, R13, R12, R11 ;  /* 0x0c00000c0d0e7389 */ /* 0x00006400000c000b */
[----:B01----:R-:W-:Y:S05]  /*5720*/  ENDCOLLECTIVE ;  /* 0x000000000000791b */ /* 0x003fea0003800000 */
.L_x_13887:
[----:B------:R-:W-:Y:S01]  /*5730*/  HFMA2 R12, -RZ, RZ, 0, 2.384185791015625e-07 ;  /* 0x00000004ff0c7431 */ /* 0x000fe200000001ff */
[----:B------:R-:W-:-:S04]  /*5740*/  FMNMX.FTZ R2, R0, R14, !PT ;  /* 0x0000000e00027209 */ /* 0x000fc80007810000 */
[----:B------:R-:W-:-:S07]  /*5750*/  MOV R13, R2 ;  /* 0x00000002000d7202 */ /* 0x000fce0000000f00 */
[----:B------:R-:W-:Y:S05]  /*5760*/  WARPSYNC.COLLECTIVE R15, `(.L_x_13888) ;  /* 0x000000000f087348 */ /* 0x000fea0003c00000 */
[----:B------:R0:W1:Y:S02]  /*5770*/  SHFL.BFLY P6, R14, R13, R12, R11 ;  /* 0x0c00000c0d0e7389 */ /* 0x00006400000c000b */
[----:B01----:R-:W-:Y:S05]  /*5780*/  ENDCOLLECTIVE ;  /* 0x000000000000791b */ /* 0x003fea0003800000 */
.L_x_13888:
[----:B------:R-:W-:Y:S02]  /*5790*/  MOV R12, 0x2 ;  /* 0x00000002000c7802 */ /* 0x000fe40000000f00 */
[----:B------:R-:W-:-:S05]  /*57a0*/  FMNMX.FTZ R3, R2, R14, !PT ;  /* 0x0000000e02037209 */ /* 0x000fca0007810000 */
[----:B------:R-:W-:-:S07]  /*57b0*/  IMAD.MOV.U32 R13, RZ, RZ, R3 ;  /* 0x000000ffff0d7224 */ /* 0x000fce00078e0003 */
[----:B------:R-:W-:Y:S05]  /*57c0*/  WARPSYNC.COLLECTIVE R15, `(.L_x_13889) ;  /* 0x000000000f087348 */ /* 0x000fea0003c00000 */
[----:B------:R0:W1:Y:S02]  /*57d0*/  SHFL.BFLY P6, R14, R13, R12, R11 ;  /* 0x0c00000c0d0e7389 */ /* 0x00006400000c000b */
[----:B01----:R-:W-:Y:S05]  /*57e0*/  ENDCOLLECTIVE ;  /* 0x000000000000791b */ /* 0x003fea0003800000 */
.L_x_13889:
[----:B------:R-:W-:Y:S01]  /*57f0*/  HFMA2 R12, -RZ, RZ, 0, 5.9604644775390625e-08 ;  /* 0x00000001ff0c7431 */ /* 0x000fe200000001ff */
[----:B------:R-:W-:-:S04]  /*5800*/  FMNMX.FTZ R4, R3, R14, !PT ;  /* 0x0000000e03047209 */ /* 0x000fc80007810000 */
[----:B------:R-:W-:-:S07]  /*5810*/  MOV R13, R4 ;  /* 0x00000004000d7202 */ /* 0x000fce0000000f00 */
[----:B------:R-:W-:Y:S05]  /*5820*/  WARPSYNC.COLLECTIVE R15, `(.L_x_13890) ;  /* 0x000000000f087348 */ /* 0x000fea0003c00000 */
[----:B------:R0:W1:Y:S02]  /*5830*/  SHFL.BFLY P6, R14, R13, R12, R11 ;  /* 0x0c00000c0d0e7389 */ /* 0x00006400000c000b */
[----:B01----:R-:W-:Y:S05]  /*5840*/  ENDCOLLECTIVE ;  /* 0x000000000000791b */ /* 0x003fea0003800000 */
.L_x_13890:
[----:B------:R-:W-:Y:S05]  /*5850*/  BRA `(.L_x_13891) ;  /* 0xffffffb000b87947 */ /* 0x000fea000383ffff */
.L_x_13876:
[----:B01----:R-:W-:Y:S01]  /*5860*/  HFMA2 R11, -RZ, RZ, 0, 1.847743988037109375e-06 ;  /* 0x0000001fff0b7431 */ /* 0x003fe200000001ff */
[----:B------:R-:W-:Y:S01]  /*5870*/  MOV R13, RZ ;  /* 0x000000ff000d7202 */ /* 0x000fe20000000f00 */
[----:B------:R-:W-:Y:S01]  /*5880*/  IMAD.MOV.U32 R12, RZ, RZ, 0x4 ;  /* 0x00000004ff0c7424 */ /* 0x000fe200078e00ff */
[----:B------:R-:W-:-:S07]  /*5890*/  MOV R15, 0xffffffff ;  /* 0xffffffff000f7802 */ /* 0x000fce0000000f00 */
[----:B------:R-:W-:Y:S05]  /*58a0*/  WARPSYNC.COLLECTIVE R15, `(.L_x_13892) ;  /* 0x000000000f087348 */ /* 0x000fea0003c00000 */
[----:B------:R0:W1:Y:S02]  /*58b0*/  SHFL.BFLY P6, R14, R13, R12, R11 ;  /* 0x0c00000c0d0e7389 */ /* 0x00006400000c000b */
[----:B01----:R-:W-:Y:S05]  /*58c0*/  ENDCOLLECTIVE ;  /* 0x000000000000791b */ /* 0x003fea0003800000 */
.L_x_13892:
[----:B------:R-:W-:Y:S02]  /*58d0*/  HFMA2 R12, -RZ, RZ, 0, 1.1920928955078125e-07 ;  /* 0x00000002ff0c7431 */ /* 0x000fe400000001ff */
[----:B------:R-:W-:-:S05]  /*58e0*/  FADD.FTZ R73, RZ, R14 ;  /* 0x0000000eff497221 */ /* 0x000fca0000010000 */
[----:B------:R-:W-:-:S07]  /*58f0*/  MOV R13, R73 ;  /* 0x00000049000d7202 */ /* 0x000fce0000000f00 */
[----:B------:R-:W-:Y:S05]  /*5900*/  WARPSYNC.COLLECTIVE R15, `(.L_x_13893) ;  /* 0x000000000f087348 */ /* 0x000fea0003c00000 */
[----:B------:R0:W1:Y:S02]  /*5910*/  SHFL.BFLY P6, R14, R13, R12, R11 ;  /* 0x0c00000c0d0e7389 */ /* 0x00006400000c000b */
[----:B01----:R-:W-:Y:S05]  /*5920*/  ENDCOLLECTIVE ;  /* 0x000000000000791b */ /* 0x003fea0003800000 */
.L_x_13893:
[----:B------:R-:W-:Y:S01]  /*5930*/  MOV R12, 0x1 ;  /* 0x00000001000c7802 */ /* 0x000fe20000000f00 */
[----:B------:R-:W-:-:S04]  /*5940*/  FADD.FTZ R73, R73, R14 ;  /* 0x0000000e49497221 */ /* 0x000fc80000010000 */
[----:B------:R-:W-:-:S07]  /*5950*/  IMAD.MOV.U32 R13, RZ, RZ, R73 ;  /* 0x000000ffff0d7224 */ /* 0x000fce00078e0049 */
[----:B------:R-:W-:Y:S05]  /*5960*/  WARPSYNC.COLLECTIVE R15, `(.L_x_13894) ;  /* 0x000000000f087348 */ /* 0x000fea0003c00000 */
[----:B------:R0:W1:Y:S02]  /*5970*/  SHFL.BFLY P6, R14, R13, R12, R11 ;  /* 0x0c00000c0d0e7389 */ /* 0x00006400000c000b */
[----:B01----:R-:W-:Y:S05]  /*5980*/  ENDCOLLECTIVE ;  /* 0x000000000000791b */ /* 0x003fea0003800000 */
.L_x_13894:
[----:B------:R-:W-:Y:S01]  /*5990*/  HFMA2 R13, -RZ, RZ, 0, 0 ;  /* 0x00000000ff0d7431 */ /* 0x000fe200000001ff */
[----:B------:R-:W-:Y:S02]  /*59a0*/  MOV R12, 0x4 ;  /* 0x00000004000c7802 */ /* 0x000fe40000000f00 */
[----:B------:R-:W-:-:S07]  /*59b0*/  MOV R72, R14 ;  /* 0x0000000e00487202 */ /* 0x000fce0000000f00 */
[----:B------:R-:W-:Y:S05]  /*59c0*/  WARPSYNC.COLLECTIVE R15, `(.L_x_13895) ;  /* 0x000000000f087348 */ /* 0x000fea0003c00000 */
[----:B------:R0:W1:Y:S02]  /*59d0*/  SHFL.BFLY P6, R14, R13, R12, R11 ;  /* 0x0c00000c0d0e7389 */ /* 0x00006400000c000b */
[----:B01----:R-:W-:Y:S05]  /*59e0*/  ENDCOLLECTIVE ;  /* 0x000000000000791b */ /* 0x003fea0003800000 */
.L_x_13895:
        /* <DEDUP_REMOVED lines=8> */
.L_x_13896:
[----:B------:R-:W-:Y:S01]  /*5a70*/  IMAD.MOV.U32 R12, RZ, RZ, 0x1 ;  /* 0x00000001ff0c7424 */ /* 0x000fe200078e00ff */
[----:B------:R-:W-:-:S05]  /*5a80*/  MOV R71, R14 ;  /* 0x0000000e00477202 */ /* 0x000fca0000000f00 */
[----:B------:R-:W-:-:S05]  /*5a90*/  FADD.FTZ R71, R0, R71 ;  /* 0x0000004700477221 */ /* 0x000fca0000010000 */
[----:B------:R-:W-:-:S07]  /*5aa0*/  MOV R13, R71 ;  /* 0x00000047000d7202 */ /* 0x000fce0000000f00 */
[----:B------:R-:W-:Y:S05]  /*5ab0*/  WARPSYNC.COLLECTIVE R15, `(.L_x_13897) ;  /* 0x000000000f087348 */ /* 0x000fea0003c00000 */
[----:B------:R0:W1:Y:S02]  /*5ac0*/  SHFL.BFLY P6, R14, R13, R12, R11 ;  /* 0x0c00000c0d0e7389 */ /* 0x00006400000c000b */
[----:B01----:R-:W-:Y:S05]  /*5ad0*/  ENDCOLLECTIVE ;  /* 0x000000000000791b */ /* 0x003fea0003800000 */
.L_x_13897:
[----:B------:R-:W-:Y:S01]  /*5ae0*/  HFMA2 R13, -RZ, RZ, 0, 0 ;  /* 0x00000000ff0d7431 */ /* 0x000fe200000001ff */
[----:B------:R-:W-:Y:S02]  /*5af0*/  MOV R12, 0x4 ;  /* 0x00000004000c7802 */ /* 0x000fe40000000f00 */
[----:B------:R-:W-:-:S07]  /*5b00*/  MOV R70, R14 ;  /* 0x0000000e00467202 */ /* 0x000fce0000000f00 */
[----:B------:R-:W-:Y:S05]  /*5b10*/  WARPSYNC.COLLECTIVE R15, `(.L_x_13898) ;  /* 0x000000000f087348 */ /* 0x000fea0003c00000 */
[----:B------:R0:W1:Y:S02]  /*5b20*/  SHFL.BFLY P6, R14, R13, R12, R11 ;  /* 0x0c00000c0d0e7389 */ /* 0x00006400000c000b */
[----:B01----:R-:W-:Y:S05]  /*5b30*/  ENDCOLLECTIVE ;  /* 0x000000000000791b */ /* 0x003fea0003800000 */
.L_x_13898:
        /* <DEDUP_REMOVED lines=8> */
.L_x_13899:
[----:B------:R-:W-:Y:S01]  /*5bc0*/  HFMA2 R12, -RZ, RZ, 0, 5.9604644775390625e-08 ;  /* 0x00000001ff0c7431 */ /* 0x000fe200000001ff */
[----:B------:R-:W-:-:S05]  /*5bd0*/  MOV R69, R14 ;  /* 0x0000000e00457202 */ /* 0x000fca0000000f00 */
[----:B------:R-:W-:-:S05]  /*5be0*/  FADD.FTZ R69, R2, R69 ;  /* 0x0000004502457221 */ /* 0x000fca0000010000 */
[----:B------:R-:W-:-:S07]  /*5bf0*/  MOV R13, R69 ;  /* 0x00000045000d7202 */ /* 0x000fce0000000f00 */
[----:B------:R-:W-:Y:S05]  /*5c00*/  WARPSYNC.COLLECTIVE R15, `(.L_x_13900) ;  /* 0x000000000f087348 */ /* 0x000fea0003c00000 */
[----:B------:R0:W1:Y:S02]  /*5c10*/  SHFL.BFLY P6, R14, R13, R12, R11 ;  /* 0x0c00000c0d0e7389 */ /* 0x00006400000c000b */
[----:B01----:R-:W-:Y:S05]  /*5c20*/  ENDCOLLECTIVE ;  /* 0x000000000000791b */ /* 0x003fea0003800000 */
.L_x_13900:
[----:B------:R-:W-:Y:S01]  /*5c30*/  HFMA2 R12, -RZ, RZ, 0, 2.384185791015625e-07 ;  /* 0x00000004ff0c7431 */ /* 0x000fe200000001ff */
[----:B------:R-:W-:Y:S01]  /*5c40*/  MOV R13, RZ ;  /* 0x000000ff000d7202 */ /* 0x000fe20000000f00 */
[----:B------:R-:W-:-:S07]  /*5c50*/  IMAD.MOV.U32 R68, RZ, RZ, R14 ;  /* 0x000000ffff447224 */ /* 0x000fce00078e000e */
[----:B------:R-:W-:Y:S05]  /*5c60*/  WARPSYNC.COLLECTIVE R15, `(.L_x_13901) ;  /* 0x000000000f087348 */ /* 0x000fea0003c00000 */
[----:B------:R0:W1:Y:S02]  /*5c70*/  SHFL.BFLY P6, R14, R13, R12, R11 ;  /* 0x0c00000c0d0e7389 */ /* 0x00006400000c000b */
[----:B01----:R-:W-:Y:S05]  /*5c80*/  ENDCOLLECTIVE ;  /* 0x000000000000791b */ /* 0x003fea0003800000 */
.L_x_13901:
        /* <DEDUP_REMOVED lines=8> */
.L_x_13902:
[----:B------:R-:W-:Y:S01]  /*5d10*/  HFMA2 R12, -RZ, RZ, 0, 5.9604644775390625e-08 ;  /* 0x00000001ff0c7431 */ /* 0x000fe200000001ff */
[----:B------:R-:W-:-:S05]  /*5d20*/  MOV R4, R14 ;  /* 0x0000000e00047202 */ /* 0x000fca0000000f00 */
[----:B------:R-:W-:-:S05]  /*5d30*/  FADD.FTZ R67, R3, R4 ;  /* 0x0000000403437221 */ /* 0x000fca0000010000 */
[----:B------:R-:W-:-:S07]  /*5d40*/  MOV R13, R67 ;  /* 0x00000043000d7202 */ /* 0x000fce0000000f00 */
[----:B------:R-:W-:Y:S05]  /*5d50*/  WARPSYNC.COLLECTIVE R15, `(.L_x_13903) ;  /* 0x000000000f087348 */ /* 0x000fea0003c00000 */
[----:B------:R0:W1:Y:S02]  /*5d60*/  SHFL.BFLY P6, R14, R13, R12, R11 ;  /* 0x0c00000c0d0e7389 */ /* 0x00006400000c000b */
[----:B01----:R-:W-:Y:S05]  /*5d70*/  ENDCOLLECTIVE ;  /* 0x000000000000791b */ /* 0x003fea0003800000 */
.L_x_13903:
[----:B------:R-:W-:Y:S02]  /*5d80*/  HFMA2 R12, -RZ, RZ, 0, 2.384185791015625e-07 ;  /* 0x00000004ff0c7431 */ /* 0x000fe400000001ff */
[----:B------:R-:W-:Y:S01]  /*5d90*/  IMAD.MOV.U32 R13, RZ, RZ, RZ ;  /* 0x000000ffff0d7224 */ /* 0x000fe200078e00ff */
[----:B------:R-:W-:-:S07]  /*5da0*/  MOV R66, R14 ;  /* 0x0000000e00427202 */ /* 0x000fce0000000f00 */
[----:B------:R-:W-:Y:S05]  /*5db0*/  WARPSYNC.COLLECTIVE R15, `(.L_x_13904) ;  /* 0x000000000f087348 */ /* 0x000fea0003c00000 */
[----:B------:R0:W1:Y:S02]  /*5dc0*/  SHFL.BFLY P6, R14, R13, R12, R11 ;  /* 0x0c00000c0d0e7389 */ /* 0x00006400000c000b */
[----:B01----:R-:W-:Y:S05]  /*5dd0*/  ENDCOLLECTIVE ;  /* 0x000000000000791b */ /* 0x003fea0003800000 */
.L_x_13904:
        /* <DEDUP_REMOVED lines=8> */
.L_x_13905:
[----:B------:R-:W-:Y:S02]  /*5e60*/  HFMA2 R12, -RZ, RZ, 0, 5.9604644775390625e-08 ;  /* 0x00000001ff0c7431 */ /* 0x000fe400000001ff */
[----:B------:R-:W-:-:S04]  /*5e70*/  IMAD.MOV.U32 R6, RZ, RZ, R14 ;  /* 0x000000ffff067224 */ /* 0x000fc800078e000e */
[----:B------:R-:W-:-:S05]  /*5e80*/  FADD.FTZ R65, R65, R6 ;  /* 0x0000000641417221 */ /* 0x000fca0000010000 */
[----:B------:R-:W-:-:S07]  /*5e90*/  MOV R13, R65 ;  /* 0x00000041000d7202 */ /* 0x000fce0000000f00 */
[----:B------:R-:W-:Y:S05]  /*5ea0*/  WARPSYNC.COLLECTIVE R15, `(.L_x_13906) ;  /* 0x000000000f087348 */ /* 0x000fea0003c00000 */
[----:B------:R0:W1:Y:S02]  /*5eb0*/  SHFL.BFLY P6, R14, R13, R12, R11 ;  /* 0x0c00000c0d0e7389 */ /* 0x00006400000c000b */
[----:B01----:R-:W-:Y:S05]  /*5ec0*/  ENDCOLLECTIVE ;  /* 0x000000000000791b */ /* 0x003fea0003800000 */
.L_x_13906:
[----:B------:R-:W-:Y:S02]  /*5ed0*/  HFMA2 R13, -RZ, RZ, 0, 0 ;  /* 0x00000000ff0d7431 */ /* 0x000fe400000001ff */
[----:B------:R-:W-:Y:S01]  /*5ee0*/  IMAD.MOV.U32 R12, RZ, RZ, 0x4 ;  /* 0x00000004ff0c7424 */ /* 0x000fe200078e00ff */
[----:B------:R-:W-:-:S07]  /*5ef0*/  MOV R64, R14 ;  /* 0x0000000e00407202 */ /* 0x000fce0000000f00 */
[----:B------:R-:W-:Y:S05]  /*5f00*/  WARPSYNC.COLLECTIVE R15, `(.L_x_13907) ;  /* 0x000000000f087348 */ /* 0x000fea0003c00000 */
[----:B------:R0:W1:Y:S02]  /*5f10*/  SHFL.BFLY P6, R14, R13, R12, R11 ;  /* 0x0c00000c0d0e7389 */ /* 0x00006400000c000b */
[----:B01----:R-:W-:Y:S05]  /*5f20*/  ENDCOLLECTIVE ;  /* 0x000000000000791b */ /* 0x003fea0003800000 */
.L_x_13907:
        /* <DEDUP_REMOVED lines=8> */
.L_x_13908:
[----:B------:R-:W-:Y:S01]  /*5fb0*/  HFMA2 R12, -RZ, RZ, 0, 5.9604644775390625e-08 ;  /* 0x00000001ff0c7431 */ /* 0x000fe200000001ff */
[----:B------:R-:W-:-:S05]  /*5fc0*/  MOV R8, R14 ;  /* 0x0000000e00087202 */ /* 0x000fca0000000f00 */
[----:B------:R-:W-:-:S04]  /*5fd0*/  FADD.FTZ R63, R5, R8 ;  /* 0x00000008053f7221 */ /* 0x000fc80000010000 */
[----:B------:R-:W-:-:S07]  /*5fe0*/  IMAD.MOV.U32 R13, RZ, RZ, R63 ;  /* 0x000000ffff0d7224 */ /* 0x000fce00078e003f */
[----:B------:R-:W-:Y:S05]  /*5ff0*/  WARPSYNC.COLLECTIVE R15, `(.L_x_13909) ;  /* 0x000000000f087348 */ /* 0x000fea0003c00000 */
[----:B------:R0:W1:Y:S02]  /*6000*/  SHFL.BFLY P6, R14, R13, R12, R11 ;  /* 0x0c00000c0d0e7389 */ /* 0x00006400000c000b */
[----:B01----:R-:W-:Y:S05]  /*6010*/  ENDCOLLECTIVE ;  /* 0x000000000000791b */ /* 0x003fea0003800000 */
.L_x_13909:
[----:B------:R-:W-:Y:S01]  /*6020*/  HFMA2 R13, -RZ, RZ, 0, 0 ;  /* 0x00000000ff0d7431 */ /* 0x000fe200000001ff */
[----:B------:R-:W-:Y:S02]  /*6030*/  MOV R12, 0x4 ;  /* 0x00000004000c7802 */ /* 0x000fe40000000f00 */
[----:B------:R-:W-:-:S07]  /*6040*/  MOV R62, R14 ;  /* 0x0000000e003e7202 */ /* 0x000fce0000000f00 */
[----:B------:R-:W-:Y:S05]  /*6050*/  WARPSYNC.COLLECTIVE R15, `(.L_x_13910) ;  /* 0x000000000f087348 */ /* 0x000fea0003c00000 */
[----:B------:R0:W1:Y:S02]  /*6060*/  SHFL.BFLY P6, R14, R13, R12, R11 ;  /* 0x0c00000c0d0e7389 */ /* 0x00006400000c000b */
[----:B01----:R-:W-:Y:S05]  /*6070*/  ENDCOLLECTIVE ;  /* 0x000000000000791b */ /* 0x003fea0003800000 */
.L_x_13910:
        /* <DEDUP_REMOVED lines=8> */
.L_x_13911:
[----:B------:R-:W-:Y:S01]  /*6100*/  IMAD.MOV.U32 R12, RZ, RZ, 0x1 ;  /* 0x00000001ff0c7424 */ /* 0x000fe200078e00ff */
[----:B------:R-:W-:-:S05]  /*6110*/  MOV R10, R14 ;  /* 0x0000000e000a7202 */ /* 0x000fca0000000f00 */
[----:B------:R-:W-:-:S05]  /*6120*/  FADD.FTZ R0, R7, R10 ;  /* 0x0000000a07007221 */ /* 0x000fca0000010000 */
[----:B------:R-:W-:-:S07]  /*6130*/  MOV R13, R0 ;  /* 0x00000000000d7202 */ /* 0x000fce0000000f00 */
[----:B------:R-:W-:Y:S05]  /*6140*/  WARPSYNC.COLLECTIVE R15, `(.L_x_13912) ;  /* 0x000000000f087348 */ /* 0x000fea0003c00000 */
[----:B------:R0:W1:Y:S02]  /*6150*/  SHFL.BFLY P6, R14, R13, R12, R11 ;  /* 0x0c00000c0d0e7389 */ /* 0x00006400000c000b */
[----:B01----:R-:W-:Y:S05]  /*6160*/  ENDCOLLECTIVE ;  /* 0x000000000000791b */ /* 0x003fea0003800000 */
.L_x_13912:
[----:B------:R-:W-:Y:S01]  /*6170*/  HFMA2 R13, -RZ, RZ, 0, 0 ;  /* 0x00000000ff0d7431 */ /* 0x000fe200000001ff */
[----:B------:R-:W-:Y:S02]  /*6180*/  MOV R12, 0x4 ;  /* 0x00000004000c7802 */ /* 0x000fe40000000f00 */
[----:B------:R-:W-:-:S07]  /*6190*/  MOV R3, R14 ;  /* 0x0000000e00037202 */ /* 0x000fce0000000f00 */
[----:B------:R-:W-:Y:S05]  /*61a0*/  WARPSYNC.COLLECTIVE R15, `(.L_x_13913) ;  /* 0x000000000f087348 */ /* 0x000fea0003c00000 */
[----:B------:R0:W1:Y:S02]  /*61b0*/  SHFL.BFLY P6, R14, R13, R12, R11 ;  /* 0x0c00000c0d0e7389 */ /* 0x00006400000c000b */
[----:B01----:R-:W-:Y:S05]  /*61c0*/  ENDCOLLECTIVE ;  /* 0x000000000000791b */ /* 0x003fea0003800000 */
.L_x_13913:
        /* <DEDUP_REMOVED lines=8> */
.L_x_13914:
[----:B------:R-:W-:Y:S01]  /*6250*/  HFMA2 R12, -RZ, RZ, 0, 5.9604644775390625e-08 ;  /* 0x00000001ff0c7431 */ /* 0x000fe200000001ff */
[----:B------:R-:W-:-:S05]  /*6260*/  MOV R16, R14 ;  /* 0x0000000e00107202 */ /* 0x000fca0000000f00 */
[----:B------:R-:W-:-:S05]  /*6270*/  FADD.FTZ R2, R9, R16 ;  /* 0x0000001009027221 */ /* 0x000fca0000010000 */
[----:B------:R-:W-:-:S07]  /*6280*/  MOV R13, R2 ;  /* 0x00000002000d7202 */ /* 0x000fce0000000f00 */
[----:B------:R-:W-:Y:S05]  /*6290*/  WARPSYNC.COLLECTIVE R15, `(.L_x_13915) ;  /* 0x000000000f087348 */ /* 0x000fea0003c00000 */
[----:B------:R0:W1:Y:S02]  /*62a0*/  SHFL.BFLY P6, R14, R13, R12, R11 ;  /* 0x0c00000c0d0e7389 */ /* 0x00006400000c000b */
[----:B01----:R-:W-:Y:S05]  /*62b0*/  ENDCOLLECTIVE ;  /* 0x000000000000791b */ /* 0x003fea0003800000 */
.L_x_13915:
[----:B------:R-:W-:Y:S01]  /*62c0*/  HFMA2 R12, -RZ, RZ, 0, 2.384185791015625e-07 ;  /* 0x00000004ff0c7431 */ /* 0x000fe200000001ff */
[----:B------:R-:W-:Y:S01]  /*62d0*/  MOV R13, RZ ;  /* 0x000000ff000d7202 */ /* 0x000fe20000000f00 */
[----:B------:R-:W-:-:S07]  /*62e0*/  IMAD.MOV.U32 R5, RZ, RZ, R14 ;  /* 0x000000ffff057224 */ /* 0x000fce00078e000e */
[----:B------:R-:W-:Y:S05]  /*62f0*/  WARPSYNC.COLLECTIVE R15, `(.L_x_13916) ;  /* 0x000000000f087348 */ /* 0x000fea0003c00000 */
[----:B------:R0:W1:Y:S02]  /*6300*/  SHFL.BFLY P6, R14, R13, R12, R11 ;  /* 0x0c00000c0d0e7389 */ /* 0x00006400000c000b */
[----:B01----:R-:W-:Y:S05]  /*6310*/  ENDCOLLECTIVE ;  /* 0x000000000000791b */ /* 0x003fea0003800000 */
.L_x_13916:
        /* <DEDUP_REMOVED lines=8> */
.L_x_13917:
[----:B------:R-:W-:Y:S01]  /*63a0*/  HFMA2 R12, -RZ, RZ, 0, 5.9604644775390625e-08 ;  /* 0x00000001ff0c7431 */ /* 0x000fe200000001ff */
[----:B------:R-:W-:-:S05]  /*63b0*/  MOV R18, R14 ;  /* 0x0000000e00127202 */ /* 0x000fca0000000f00 */
[----:B------:R-:W-:-:S05]  /*63c0*/  FADD.FTZ R4, R17, R18 ;  /* 0x0000001211047221 */ /* 0x000fca0000010000 */
[----:B------:R-:W-:-:S07]  /*63d0*/  MOV R13, R4 ;  /* 0x00000004000d7202 */ /* 0x000fce0000000f00 */
[----:B------:R-:W-:Y:S05]  /*63e0*/  WARPSYNC.COLLECTIVE R15, `(.L_x_13918) ;  /* 0x000000000f087348 */ /* 0x000fea0003c00000 */
[----:B------:R0:W1:Y:S02]  /*63f0*/  SHFL.BFLY P6, R14, R13, R12, R11 ;  /* 0x0c00000c0d0e7389 */ /* 0x00006400000c000b */
[----:B01----:R-:W-:Y:S05]  /*6400*/  ENDCOLLECTIVE ;  /* 0x000000000000791b */ /* 0x003fea0003800000 */
.L_x_13918:
[----:B------:R-:W-:Y:S02]  /*6410*/  HFMA2 R12, -RZ, RZ, 0, 2.384185791015625e-07 ;  /* 0x00000004ff0c7431 */ /* 0x000fe400000001ff */
[----:B------:R-:W-:Y:S01]  /*6420*/  IMAD.MOV.U32 R13, RZ, RZ, RZ ;  /* 0x000000ffff0d7224 */ /* 0x000fe200078e00ff */
[----:B------:R-:W-:-:S07]  /*6430*/  MOV R7, R14 ;  /* 0x0000000e00077202 */ /* 0x000fce0000000f00 */
[----:B------:R-:W-:Y:S05]  /*6440*/  WARPSYNC.COLLECTIVE R15, `(.L_x_13919) ;  /* 0x000000000f087348 */ /* 0x000fea0003c00000 */
[----:B------:R0:W1:Y:S02]  /*6450*/  SHFL.BFLY P6, R14, R13, R12, R11 ;  /* 0x0c00000c0d0e7389 */ /* 0x00006400000c000b */
[----:B01----:R-:W-:Y:S05]  /*6460*/  ENDCOLLECTIVE ;  /* 0x000000000000791b */ /* 0x003fea0003800000 */
.L_x_13919:
        /* <DEDUP_REMOVED lines=8> */
.L_x_13920:
[----:B------:R-:W-:Y:S02]  /*64f0*/  HFMA2 R12, -RZ, RZ, 0, 5.9604644775390625e-08 ;  /* 0x00000001ff0c7431 */ /* 0x000fe400000001ff */
[----:B------:R-:W-:-:S04]  /*6500*/  IMAD.MOV.U32 R20, RZ, RZ, R14 ;  /* 0x000000ffff147224 */ /* 0x000fc800078e000e */
[----:B------:R-:W-:-:S05]  /*6510*/  FADD.FTZ R6, R19, R20 ;  /* 0x0000001413067221 */ /* 0x000fca0000010000 */
[----:B------:R-:W-:-:S07]  /*6520*/  MOV R13, R6 ;  /* 0x00000006000d7202 */ /* 0x000fce0000000f00 */
[----:B------:R-:W-:Y:S05]  /*6530*/  WARPSYNC.COLLECTIVE R15, `(.L_x_13921) ;  /* 0x000000000f087348 */ /* 0x000fea0003c00000 */
[----:B------:R0:W1:Y:S02]  /*6540*/  SHFL.BFLY P6, R14, R13, R12, R11 ;  /* 0x0c00000c0d0e7389 */ /* 0x00006400000c000b */
[----:B01----:R-:W-:Y:S05]  /*6550*/  ENDCOLLECTIVE ;  /* 0x000000000000791b */ /* 0x003fea0003800000 */
.L_x_13921:
[----:B------:R-:W-:Y:S02]  /*6560*/  HFMA2 R13, -RZ, RZ, 0, 0 ;  /* 0x00000000ff0d7431 */ /* 0x000fe400000001ff */
[----:B------:R-:W-:Y:S01]  /*6570*/  IMAD.MOV.U32 R12, RZ, RZ, 0x4 ;  /* 0x00000004ff0c7424 */ /* 0x000fe200078e00ff */
[----:B------:R-:W-:-:S07]  /*6580*/  MOV R9, R14 ;  /* 0x0000000e00097202 */ /* 0x000fce0000000f00 */
[----:B------:R-:W-:Y:S05]  /*6590*/  WARPSYNC.COLLECTIVE R15, `(.L_x_13922) ;  /* 0x000000000f087348 */ /* 0x000fea0003c00000 */
[----:B------:R0:W1:Y:S02]  /*65a0*/  SHFL.BFLY P6, R14, R13, R12, R11 ;  /* 0x0c00000c0d0e7389 */ /* 0x00006400000c000b */
[----:B01----:R-:W-:Y:S05]  /*65b0*/  ENDCOLLECTIVE ;  /* 0x000000000000791b */ /* 0x003fea0003800000 */
.L_x_13922:
        /* <DEDUP_REMOVED lines=8> */
.L_x_13923:
[----:B------:R-:W-:Y:S01]  /*6640*/  HFMA2 R12, -RZ, RZ, 0, 5.9604644775390625e-08 ;  /* 0x00000001ff0c7431 */ /* 0x000fe200000001ff */
[----:B------:R-:W-:-:S05]  /*6650*/  MOV R22, R14 ;  /* 0x0000000e00167202 */ /* 0x000fca0000000f00 */
[----:B------:R-:W-:-:S04]  /*6660*/  FADD.FTZ R8, R21, R22 ;  /* 0x0000001615087221 */ /* 0x000fc80000010000 */
[----:B------:R-:W-:-:S07]  /*6670*/  IMAD.MOV.U32 R13, RZ, RZ, R8 ;  /* 0x000000ffff0d7224 */ /* 0x000fce00078e0008 */
[----:B------:R-:W-:Y:S05]  /*6680*/  WARPSYNC.COLLECTIVE R15, `(.L_x_13924) ;  /* 0x000000000f087348 */ /* 0x000fea0003c00000 */
[----:B------:R0:W1:Y:S02]  /*6690*/  SHFL.BFLY P6, R14, R13, R12, R11 ;  /* 0x0c00000c0d0e7389 */ /* 0x00006400000c000b */
[----:B01----:R-:W-:Y:S05]  /*66a0*/  ENDCOLLECTIVE ;  /* 0x000000000000791b */ /* 0x003fea0003800000 */
.L_x_13924:
[----:B------:R-:W-:Y:S01]  /*66b0*/  HFMA2 R13, -RZ, RZ, 0, 0 ;  /* 0x00000000ff0d7431 */ /* 0x000fe200000001ff */
[----:B------:R-:W-:Y:S02]  /*66c0*/  MOV R12, 0x4 ;  /* 0x00000004000c7802 */ /* 0x000fe40000000f00 */
[----:B------:R-:W-:-:S07]  /*66d0*/  MOV R17, R14 ;  /* 0x0000000e00117202 */ /* 0x000fce0000000f00 */
[----:B------:R-:W-:Y:S05]  /*66e0*/  WARPSYNC.COLLECTIVE R15, `(.L_x_13925) ;  /* 0x000000000f087348 */ /* 0x000fea0003c00000 */
[----:B------:R0:W1:Y:S02]  /*66f0*/  SHFL.BFLY P6, R14, R13, R12, R11 ;  /* 0x0c00000c0d0e7389 */ /* 0x00006400000c000b */
[----:B01----:R-:W-:Y:S05]  /*6700*/  ENDCOLLECTIVE ;  /* 0x000000000000791b */ /* 0x003fea0003800000 */
.L_x_13925:
        /* <DEDUP_REMOVED lines=8> */
.L_x_13926:
[----:B------:R-:W-:Y:S01]  /*6790*/  IMAD.MOV.U32 R12, RZ, RZ, 0x1 ;  /* 0x00000001ff0c7424 */ /* 0x000fe200078e00ff */
[----:B------:R-:W-:-:S05]  /*67a0*/  MOV R24, R14 ;  /* 0x0000000e00187202 */ /* 0x000fca0000000f00 */
[----:B------:R-:W-:-:S05]  /*67b0*/  FADD.FTZ R10, R23, R24 ;  /* 0x00000018170a7221 */ /* 0x000fca0000010000 */
[----:B------:R-:W-:-:S07]  /*67c0*/  MOV R13, R10 ;  /* 0x0000000a000d7202 */ /* 0x000fce0000000f00 */
[----:B------:R-:W-:Y:S05]  /*67d0*/  WARPSYNC.COLLECTIVE R15, `(.L_x_13927) ;  /* 0x000000000f087348 */ /* 0x000fea0003c00000 */
[----:B------:R0:W1:Y:S02]  /*67e0*/  SHFL.BFLY P6, R14, R13, R12, R11 ;  /* 0x0c00000c0d0e7389 */ /* 0x00006400000c000b */
[----:B01----:R-:W-:Y:S05]  /*67f0*/  ENDCOLLECTIVE ;  /* 0x000000000000791b */ /* 0x003fea0003800000 */
.L_x_13927:
[----:B------:R-:W-:Y:S01]  /*6800*/  HFMA2 R13, -RZ, RZ, 0, 0 ;  /* 0x00000000ff0d7431 */ /* 0x000fe200000001ff */
[----:B------:R-:W-:Y:S02]  /*6810*/  MOV R12, 0x4 ;  /* 0x00000004000c7802 */ /* 0x000fe40000000f00 */
[----:B------:R-:W-:-:S07]  /*6820*/  MOV R19, R14 ;  /* 0x0000000e00137202 */ /* 0x000fce0000000f00 */
[----:B------:R-:W-:Y:S05]  /*6830*/  WARPSYNC.COLLECTIVE R15, `(.L_x_13928) ;  /* 0x000000000f087348 */ /* 0x000fea0003c00000 */
[----:B------:R0:W1:Y:S02]  /*6840*/  SHFL.BFLY P6, R14, R13, R12, R11 ;  /* 0x0c00000c0d0e7389 */ /* 0x00006400000c000b */
[----:B01----:R-:W-:Y:S05]  /*6850*/  ENDCOLLECTIVE ;  /* 0x000000000000791b */ /* 0x003fea0003800000 */
.L_x_13928:
        /* <DEDUP_REMOVED lines=8> */
.L_x_13929:
[----:B------:R-:W-:Y:S01]  /*68e0*/  HFMA2 R12, -RZ, RZ, 0, 5.9604644775390625e-08 ;  /* 0x00000001ff0c7431 */ /* 0x000fe200000001ff */
[----:B------:R-:W-:-:S05]  /*68f0*/  MOV R26, R14 ;  /* 0x0000000e001a7202 */ /* 0x000fca0000000f00 */
[----:B------:R-:W-:-:S05]  /*6900*/  FADD.FTZ R16, R25, R26 ;  /* 0x0000001a19107221 */ /* 0x000fca0000010000 */
[----:B------:R-:W-:-:S07]  /*6910*/  MOV R13, R16 ;  /* 0x00000010000d7202 */ /* 0x000fce0000000f00 */
[----:B------:R-:W-:Y:S05]  /*6920*/  WARPSYNC.COLLECTIVE R15, `(.L_x_13930) ;  /* 0x000000000f087348 */ /* 0x000fea0003c00000 */
[----:B------:R0:W1:Y:S02]  /*6930*/  SHFL.BFLY P6, R14, R13, R12, R11 ;  /* 0x0c00000c0d0e7389 */ /* 0x00006400000c000b */
[----:B01----:R-:W-:Y:S05]  /*6940*/  ENDCOLLECTIVE ;  /* 0x000000000000791b */ /* 0x003fea0003800000 */
.L_x_13930:
[----:B------:R-:W-:Y:S01]  /*6950*/  HFMA2 R12, -RZ, RZ, 0, 2.384185791015625e-07 ;  /* 0x00000004ff0c7431 */ /* 0x000fe200000001ff */
[----:B------:R-:W-:Y:S01]  /*6960*/  MOV R13, RZ ;  /* 0x000000ff000d7202 */ /* 0x000fe20000000f00 */
[----:B------:R-:W-:-:S07]  /*6970*/  IMAD.MOV.U32 R21, RZ, RZ, R14 ;  /* 0x000000ffff157224 */ /* 0x000fce00078e000e */
[----:B------:R-:W-:Y:S05]  /*6980*/  WARPSYNC.COLLECTIVE R15, `(.L_x_13931) ;  /* 0x000000000f087348 */ /* 0x000fea0003c00000 */
[----:B------:R0:W1:Y:S02]  /*6990*/  SHFL.BFLY P6, R14, R13, R12, R11 ;  /* 0x0c00000c0d0e7389 */ /* 0x00006400000c000b */
[----:B01----:R-:W-:Y:S05]  /*69a0*/  ENDCOLLECTIVE ;  /* 0x000000000000791b */ /* 0x003fea0003800000 */
.L_x_13931:
        /* <DEDUP_REMOVED lines=8> */
.L_x_13932:
[----:B------:R-:W-:Y:S01]  /*6a30*/  HFMA2 R12, -RZ, RZ, 0, 5.9604644775390625e-08 ;  /* 0x00000001ff0c7431 */ /* 0x000fe200000001ff */
[----:B------:R-:W-:-:S05]  /*6a40*/  MOV R23, R14 ;  /* 0x0000000e00177202 */ /* 0x000fca0000000f00 */
[----:B------:R-:W-:-:S05]  /*6a50*/  FADD.FTZ R18, R18, R23 ;  /* 0x0000001712127221 */ /* 0x000fca0000010000 */
[----:B------:R-:W-:-:S07]  /*6a60*/  MOV R13, R18 ;  /* 0x00000012000d7202 */ /* 0x000fce0000000f00 */
[----:B------:R-:W-:Y:S05]  /*6a70*/  WARPSYNC.COLLECTIVE R15, `(.L_x_13933) ;  /* 0x000000000f087348 */ /* 0x000fea0003c00000 */
[----:B------:R0:W1:Y:S02]  /*6a80*/  SHFL.BFLY P6, R14, R13, R12, R11 ;  /* 0x0c00000c0d0e7389 */ /* 0x00006400000c000b */
[----:B01----:R-:W-:Y:S05]  /*6a90*/  ENDCOLLECTIVE ;  /* 0x000000000000791b */ /* 0x003fea0003800000 */
.L_x_13933:
[----:B------:R-:W-:Y:S02]  /*6aa0*/  HFMA2 R12, -RZ, RZ, 0, 2.384185791015625e-07 ;  /* 0x00000004ff0c7431 */ /* 0x000fe400000001ff */
[----:B------:R-:W-:Y:S01]  /*6ab0*/  IMAD.MOV.U32 R13, RZ, RZ, RZ ;  /* 0x000000ffff0d7224 */ /* 0x000fe200078e00ff */
[----:B------:R-:W-:-:S07]  /*6ac0*/  MOV R23, R14 ;  /* 0x0000000e00177202 */ /* 0x000fce0000000f00 */
[----:B------:R-:W-:Y:S05]  /*6ad0*/  WARPSYNC.COLLECTIVE R15, `(.L_x_13934) ;  /* 0x000000000f087348 */ /* 0x000fea0003c00000 */
[----:B------:R0:W1:Y:S02]  /*6ae0*/  SHFL.BFLY P6, R14, R13, R12, R11 ;  /* 0x0c00000c0d0e7389 */ /* 0x00006400000c000b */
[----:B01----:R-:W-:Y:S05]  /*6af0*/  ENDCOLLECTIVE ;  /* 0x000000000000791b */ /* 0x003fea0003800000 */
.L_x_13934:
        /* <DEDUP_REMOVED lines=8> */
.L_x_13935:
[----:B------:R-:W-:Y:S02]  /*6b80*/  HFMA2 R12, -RZ, RZ, 0, 5.9604644775390625e-08 ;  /* 0x00000001ff0c7431 */ /* 0x000fe400000001ff */
[----:B------:R-:W-:-:S04]  /*6b90*/  IMAD.MOV.U32 R25, RZ, RZ, R14 ;  /* 0x000000ffff197224 */ /* 0x000fc800078e000e */
[----:B------:R-:W-:-:S05]  /*6ba0*/  FADD.FTZ R20, R20, R25 ;  /* 0x0000001914147221 */ /* 0x000fca0000010000 */
[----:B------:R-:W-:-:S07]  /*6bb0*/  MOV R13, R20 ;  /* 0x00000014000d7202 */ /* 0x000fce0000000f00 */
[----:B------:R-:W-:Y:S05]  /*6bc0*/  WARPSYNC.COLLECTIVE R15, `(.L_x_13936) ;  /* 0x000000000f087348 */ /* 0x000fea0003c00000 */
[----:B------:R0:W1:Y:S02]  /*6bd0*/  SHFL.BFLY P6, R14, R13, R12, R11 ;  /* 0x0c00000c0d0e7389 */ /* 0x00006400000c000b */
[----:B01----:R-:W-:Y:S05]  /*6be0*/  ENDCOLLECTIVE ;  /* 0x000000000000791b */ /* 0x003fea0003800000 */
.L_x_13936:
[----:B------:R-:W-:Y:S02]  /*6bf0*/  HFMA2 R13, -RZ, RZ, 0, 0 ;  /* 0x00000000ff0d7431 */ /* 0x000fe400000001ff */
[----:B------:R-:W-:Y:S01]  /*6c00*/  IMAD.MOV.U32 R12, RZ, RZ, 0x4 ;  /* 0x00000004ff0c7424 */ /* 0x000fe200078e00ff */
[----:B------:R-:W-:-:S07]  /*6c10*/  MOV R25, R14 ;  /* 0x0000000e00197202 */ /* 0x000fce0000000f00 */
[----:B------:R-:W-:Y:S05]  /*6c20*/  WARPSYNC.COLLECTIVE R15, `(.L_x_13937) ;  /* 0x000000000f087348 */ /* 0x000fea0003c00000 */
[----:B------:R0:W1:Y:S02]  /*6c30*/  SHFL.BFLY P6, R14, R13, R12, R11 ;  /* 0x0c00000c0d0e7389 */ /* 0x00006400000c000b */
[----:B01----:R-:W-:Y:S05]  /*6c40*/  ENDCOLLECTIVE ;  /* 0x000000000000791b */ /* 0x003fea0003800000 */
.L_x_13937:
        /* <DEDUP_REMOVED lines=8> */
.L_x_13938:
[----:B------:R-:W-:Y:S01]  /*6cd0*/  HFMA2 R12, -RZ, RZ, 0, 5.9604644775390625e-08 ;  /* 0x00000001ff0c7431 */ /* 0x000fe200000001ff */
[----:B------:R-:W-:-:S05]  /*6ce0*/  MOV R27, R14 ;  /* 0x0000000e001b7202 */ /* 0x000fca0000000f00 */
[----:B------:R-:W-:-:S04]  /*6cf0*/  FADD.FTZ R22, R22, R27 ;  /* 0x0000001b16167221 */ /* 0x000fc80000010000 */
[----:B------:R-:W-:-:S07]  /*6d00*/  IMAD.MOV.U32 R13, RZ, RZ, R22 ;  /* 0x000000ffff0d7224 */ /* 0x000fce00078e0016 */
[----:B------:R-:W-:Y:S05]  /*6d10*/  WARPSYNC.COLLECTIVE R15, `(.L_x_13939) ;  /* 0x000000000f087348 */ /* 0x000fea0003c00000 */
[----:B------:R0:W1:Y:S02]  /*6d20*/  SHFL.BFLY P6, R14, R13, R12, R11 ;  /* 0x0c00000c0d0e7389 */ /* 0x00006400000c000b */
[----:B01----:R-:W-:Y:S05]  /*6d30*/  ENDCOLLECTIVE ;  /* 0x000000000000791b */ /* 0x003fea0003800000 */
.L_x_13939:
[----:B------:R-:W-:Y:S01]  /*6d40*/  HFMA2 R13, -RZ, RZ, 0, 0 ;  /* 0x00000000ff0d7431 */ /* 0x000fe200000001ff */
[----:B------:R-:W-:Y:S02]  /*6d50*/  MOV R12, 0x4 ;  /* 0x00000004000c7802 */ /* 0x000fe40000000f00 */
[----:B------:R-:W-:-:S07]  /*6d60*/  MOV R27, R14 ;  /* 0x0000000e001b7202 */ /* 0x000fce0000000f00 */
[----:B------:R-:W-:Y:S05]  /*6d70*/  WARPSYNC.COLLECTIVE R15, `(.L_x_13940) ;  /* 0x000000000f087348 */ /* 0x000fea0003c00000 */
[----:B------:R0:W1:Y:S02]  /*6d80*/  SHFL.BFLY P6, R14, R13, R12, R11 ;  /* 0x0c00000c0d0e7389 */ /* 0x00006400000c000b */
[----:B01----:R-:W-:Y:S05]  /*6d90*/  ENDCOLLECTIVE ;  /* 0x000000000000791b */ /* 0x003fea0003800000 */
.L_x_13940:
        /* <DEDUP_REMOVED lines=8> */
.L_x_13941:
[----:B------:R-:W-:Y:S01]  /*6e20*/  IMAD.MOV.U32 R12, RZ, RZ, 0x1 ;  /* 0x00000001ff0c7424 */ /* 0x000fe200078e00ff */
[----:B------:R-:W-:-:S05]  /*6e30*/  MOV R29, R14 ;  /* 0x0000000e001d7202 */ /* 0x000fca0000000f00 */
[----:B------:R-:W-:-:S05]  /*6e40*/  FADD.FTZ R24, R24, R29 ;  /* 0x0000001d18187221 */ /* 0x000fca0000010000 */
[----:B------:R-:W-:-:S07]  /*6e50*/  MOV R13, R24 ;  /* 0x00000018000d7202 */ /* 0x000fce0000000f00 */
[----:B------:R-:W-:Y:S05]  /*6e60*/  WARPSYNC.COLLECTIVE R15, `(.L_x_13942) ;  /* 0x000000000f087348 */ /* 0x000fea0003c00000 */
[----:B------:R0:W1:Y:S02]  /*6e70*/  SHFL.BFLY P6, R14, R13, R12, R11 ;  /* 0x0c00000c0d0e7389 */ /* 0x00006400000c000b */
[----:B01----:R-:W-:Y:S05]  /*6e80*/  ENDCOLLECTIVE ;  /* 0x000000000000791b */ /* 0x003fea0003800000 */
.L_x_13942:
[----:B------:R-:W-:Y:S01]  /*6e90*/  HFMA2 R13, -RZ, RZ, 0, 0 ;  /* 0x00000000ff0d7431 */ /* 0x000fe200000001ff */
[----:B------:R-:W-:Y:S02]  /*6ea0*/  MOV R12, 0x4 ;  /* 0x00000004000c7802 */ /* 0x000fe40000000f00 */
[----:B------:R-:W-:-:S07]  /*6eb0*/  MOV R29, R14 ;  /* 0x0000000e001d7202 */ /* 0x000fce0000000f00 */
[----:B------:R-:W-:Y:S05]  /*6ec0*/  WARPSYNC.COLLECTIVE R15, `(.L_x_13943) ;  /* 0x000000000f087348 */ /* 0x000fea0003c00000 */
[----:B------:R0:W1:Y:S02]  /*6ed0*/  SHFL.BFLY P6, R14, R13, R12, R11 ;  /* 0x0c00000c0d0e7389 */ /* 0x00006400000c000b */
[----:B01----:R-:W-:Y:S05]  /*6ee0*/  ENDCOLLECTIVE ;  /* 0x000000000000791b */ /* 0x003fea0003800000 */
.L_x_13943:
        /* <DEDUP_REMOVED lines=8> */
.L_x_13944:
[----:B------:R-:W-:Y:S01]  /*6f70*/  HFMA2 R12, -RZ, RZ, 0, 5.9604644775390625e-08 ;  /* 0x00000001ff0c7431 */ /* 0x000fe200000001ff */
[----:B------:R-:W-:-:S05]  /*6f80*/  MOV R31, R14 ;  /* 0x0000000e001f7202 */ /* 0x000fca0000000f00 */
[----:B------:R-:W-:-:S05]  /*6f90*/  FADD.FTZ R26, R26, R31 ;  /* 0x0000001f1a1a7221 */ /* 0x000fca0000010000 */
[----:B------:R-:W-:-:S07]  /*6fa0*/  MOV R13, R26 ;  /* 0x0000001a000d7202 */ /* 0x000fce0000000f00 */
[----:B------:R-:W-:Y:S05]  /*6fb0*/  WARPSYNC.COLLECTIVE R15, `(.L_x_13945) ;  /* 0x000000000f087348 */ /* 0x000fea0003c00000 */
[----:B------:R0:W1:Y:S02]  /*6fc0*/  SHFL.BFLY P6, R14, R13, R12, R11 ;  /* 0x0c00000c0d0e7389 */ /* 0x00006400000c000b */
[----:B01----:R-:W-:Y:S05]  /*6fd0*/  ENDCOLLECTIVE ;  /* 0x000000000000791b */ /* 0x003fea0003800000 */
.L_x_13945:
[----:B------:R-:W-:Y:S01]  /*6fe0*/  HFMA2 R12, -RZ, RZ, 0, 2.384185791015625e-07 ;  /* 0x00000004ff0c7431 */ /* 0x000fe200000001ff */
[----:B------:R-:W-:Y:S01]  /*6ff0*/  MOV R13, RZ ;  /* 0x000000ff000d7202 */ /* 0x000fe20000000f00 */
[----:B------:R-:W-:-:S07]  /*7000*/  IMAD.MOV.U32 R31, RZ, RZ, R14 ;  /* 0x000000ffff1f7224 */ /* 0x000fce00078e000e */
[----:B------:R-:W-:Y:S05]  /*7010*/  WARPSYNC.COLLECTIVE R15, `(.L_x_13946) ;  /* 0x000000000f087348 */ /* 0x000fea0003c00000 */
[----:B------:R0:W1:Y:S02]  /*7020*/  SHFL.BFLY P6, R14, R13, R12, R11 ;  /* 0x0c00000c0d0e7389 */ /* 0x00006400000c000b */
[----:B01----:R-:W-:Y:S05]  /*7030*/  ENDCOLLECTIVE ;  /* 0x000000000000791b */ /* 0x003fea0003800000 */
.L_x_13946:
        /* <DEDUP_REMOVED lines=8> */
.L_x_13947:
[----:B------:R-:W-:Y:S01]  /*70c0*/  HFMA2 R12, -RZ, RZ, 0, 5.9604644775390625e-08 ;  /* 0x00000001ff0c7431 */ /* 0x000fe200000001ff */
[----:B------:R-:W-:-:S05]  /*70d0*/  MOV R33, R14 ;  /* 0x0000000e00217202 */ /* 0x000fca0000000f00 */
[----:B------:R-:W-:-:S05]  /*70e0*/  FADD.FTZ R28, R28, R33 ;  /* 0x000000211c1c7221 */ /* 0x000fca0000010000 */
[----:B------:R-:W-:-:S07]  /*70f0*/  MOV R13, R28 ;  /* 0x0000001c000d7202 */ /* 0x000fce0000000f00 */
[----:B------:R-:W-:Y:S05]  /*7100*/  WARPSYNC.COLLECTIVE R15, `(.L_x_13948) ;  /* 0x000000000f087348 */ /* 0x000fea0003c00000 */
[----:B------:R0:W1:Y:S02]  /*7110*/  SHFL.BFLY P6, R14, R13, R12, R11 ;  /* 0x0c00000c0d0e7389 */ /* 0x00006400000c000b */
[----:B01----:R-:W-:Y:S05]  /*7120*/  ENDCOLLECTIVE ;  /* 0x000000000000791b */ /* 0x003fea0003800000 */
.L_x_13948:
[----:B------:R-:W-:Y:S02]  /*7130*/  HFMA2 R13, -RZ, RZ, 0, 0 ;  /* 0x00000000ff0d7431 */ /* 0x000fe400000001ff */
[----:B------:R-:W-:Y:S01]  /*7140*/  IMAD.MOV.U32 R12, RZ, RZ, 0x4 ;  /* 0x00000004ff0c7424 */ /* 0x000fe200078e00ff */
[----:B------:R-:W-:-:S07]  /*7150*/  MOV R33, R14 ;  /* 0x0000000e00217202 */ /* 0x000fce0000000f00 */
[----:B------:R-:W-:Y:S05]  /*7160*/  WARPSYNC.COLLECTIVE R15, `(.L_x_13949) ;  /* 0x000000000f087348 */ /* 0x000fea0003c00000 */
[----:B------:R0:W1:Y:S02]  /*7170*/  SHFL.BFLY P6, R14, R13, R12, R11 ;  /* 0x0c00000c0d0e7389 */ /* 0x00006400000c000b */
[----:B01----:R-:W-:Y:S05]  /*7180*/  ENDCOLLECTIVE ;  /* 0x000000000000791b */ /* 0x003fea0003800000 */
.L_x_13949:
        /* <DEDUP_REMOVED lines=8> */
.L_x_13950:
[----:B------:R-:W-:Y:S01]  /*7210*/  IMAD.MOV.U32 R12, RZ, RZ, 0x1 ;  /* 0x00000001ff0c7424 */ /* 0x000fe200078e00ff */
[----:B------:R-:W-:-:S05]  /*7220*/  MOV R35, R14 ;  /* 0x0000000e00237202 */ /* 0x000fca0000000f00 */
[----:B------:R-:W-:-:S05]  /*7230*/  FADD.FTZ R30, R30, R35 ;  /* 0x000000231e1e7221 */ /* 0x000fca0000010000 */
[----:B------:R-:W-:-:S07]  /*7240*/  MOV R13, R30 ;  /* 0x0000001e000d7202 */ /* 0x000fce0000000f00 */
[----:B------:R-:W-:Y:S05]  /*7250*/  WARPSYNC.COLLECTIVE R15, `(.L_x_13951) ;  /* 0x000000000f087348 */ /* 0x000fea0003c00000 */
[----:B------:R0:W1:Y:S02]  /*7260*/  SHFL.BFLY P6, R14, R13, R12, R11 ;  /* 0x0c00000c0d0e7389 */ /* 0x00006400000c000b */
[----:B01----:R-:W-:Y:S05]  /*7270*/  ENDCOLLECTIVE ;  /* 0x000000000000791b */ /* 0x003fea0003800000 */
.L_x_13951:
[----:B------:R-:W-:Y:S01]  /*7280*/  HFMA2 R13, -RZ, RZ, 0, 0 ;  /* 0x00000000ff0d7431 */ /* 0x000fe200000001ff */
[----:B------:R-:W-:Y:S02]  /*7290*/  MOV R12, 0x4 ;  /* 0x00000004000c7802 */ /* 0x000fe40000000f00 */
[----:B------:R-:W-:-:S07]  /*72a0*/  MOV R35, R14 ;  /* 0x0000000e00237202 */ /* 0x000fce0000000f00 */
[----:B------:R-:W-:Y:S05]  /*72b0*/  WARPSYNC.COLLECTIVE R15, `(.L_x_13952) ;  /* 0x000000000f087348 */ /* 0x000fea0003c00000 */
[----:B------:R0:W1:Y:S02]  /*72c0*/  SHFL.BFLY P6, R14, R13, R12, R11 ;  /* 0x0c00000c0d0e7389 */ /* 0x00006400000c000b */
[----:B01----:R-:W-:Y:S05]  /*72d0*/  ENDCOLLECTIVE ;  /* 0x000000000000791b */ /* 0x003fea0003800000 */
.L_x_13952:
        /* <DEDUP_REMOVED lines=8> */
.L_x_13953:
[----:B------:R-:W-:Y:S01]  /*7360*/  HFMA2 R12, -RZ, RZ, 0, 5.9604644775390625e-08 ;  /* 0x00000001ff0c7431 */ /* 0x000fe200000001ff */
[----:B------:R-:W-:-:S05]  /*7370*/  MOV R37, R14 ;  /* 0x0000000e00257202 */ /* 0x000fca0000000f00 */
[----:B------:R-:W-:-:S05]  /*7380*/  FADD.FTZ R32, R32, R37 ;  /* 0x0000002520207221 */ /* 0x000fca0000010000 */
[----:B------:R-:W-:-:S07]  /*7390*/  MOV R13, R32 ;  /* 0x00000020000d7202 */ /* 0x000fce0000000f00 */
[----:B------:R-:W-:Y:S05]  /*73a0*/  WARPSYNC.COLLECTIVE R15, `(.L_x_13954) ;  /* 0x000000000f087348 */ /* 0x000fea0003c00000 */
[----:B------:R0:W1:Y:S02]  /*73b0*/  SHFL.BFLY P6, R14, R13, R12, R11 ;  /* 0x0c00000c0d0e7389 */ /* 0x00006400000c000b */
[----:B01----:R-:W-:Y:S05]  /*73c0*/  ENDCOLLECTIVE ;  /* 0x000000000000791b */ /* 0x003fea0003800000 */
.L_x_13954:
[----:B------:R-:W-:Y:S02]  /*73d0*/  HFMA2 R13, -RZ, RZ, 0, 0 ;  /* 0x00000000ff0d7431 */ /* 0x000fe400000001ff */
[----:B------:R-:W-:Y:S01]  /*73e0*/  IMAD.MOV.U32 R12, RZ, RZ, 0x4 ;  /* 0x00000004ff0c7424 */ /* 0x000fe200078e00ff */
[----:B------:R-:W-:-:S07]  /*73f0*/  MOV R37, R14 ;  /* 0x0000000e00257202 */ /* 0x000fce0000000f00 */
[----:B------:R-:W-:Y:S05]  /*7400*/  WARPSYNC.COLLECTIVE R15, `(.L_x_13955) ;  /* 0x000000000f087348 */ /* 0x000fea0003c00000 */
[----:B------:R0:W1:Y:S02]  /*7410*/  SHFL.BFLY P6, R14, R13, R12, R11 ;  /* 0x0c00000c0d0e7389 */ /* 0x00006400000c000b */
[----:B01----:R-:W-:Y:S05]  /*7420*/  ENDCOLLECTIVE ;  /* 0x000000000000791b */ /* 0x003fea0003800000 */
.L_x_13955:
        /* <DEDUP_REMOVED lines=8> */
.L_x_13956:
[----:B------:R-:W-:Y:S01]  /*74b0*/  IMAD.MOV.U32 R12, RZ, RZ, 0x1 ;  /* 0x00000001ff0c7424 */ /* 0x000fe200078e00ff */
[----:B------:R-:W-:-:S05]  /*74c0*/  MOV R39, R14 ;  /* 0x0000000e00277202 */ /* 0x000fca0000000f00 */
[----:B------:R-:W-:-:S05]  /*74d0*/  FADD.FTZ R34, R34, R39 ;  /* 0x0000002722227221 */ /* 0x000fca0000010000 */
[----:B------:R-:W-:-:S07]  /*74e0*/  MOV R13, R34 ;  /* 0x00000022000d7202 */ /* 0x000fce0000000f00 */
[----:B------:R-:W-:Y:S05]  /*74f0*/  WARPSYNC.COLLECTIVE R15, `(.L_x_13957) ;  /* 0x000000000f087348 */ /* 0x000fea0003c00000 */
[----:B------:R0:W1:Y:S02]  /*7500*/  SHFL.BFLY P6, R14, R13, R12, R11 ;  /* 0x0c00000c0d0e7389 */ /* 0x00006400000c000b */
[----:B01----:R-:W-:Y:S05]  /*7510*/  ENDCOLLECTIVE ;  /* 0x000000000000791b */ /* 0x003fea0003800000 */
.L_x_13957:
[----:B------:R-:W-:Y:S01]  /*7520*/  HFMA2 R13, -RZ, RZ, 0, 0 ;  /* 0x00000000ff0d7431 */ /* 0x000fe200000001ff */
[----:B------:R-:W-:Y:S02]  /*7530*/  MOV R12, 0x4 ;  /* 0x00000004000c7802 */ /* 0x000fe40000000f00 */
[----:B------:R-:W-:-:S07]  /*7540*/  MOV R39, R14 ;  /* 0x0000000e00277202 */ /* 0x000fce0000000f00 */
[----:B------:R-:W-:Y:S05]  /*7550*/  WARPSYNC.COLLECTIVE R15, `(.L_x_13958) ;  /* 0x000000000f087348 */ /* 0x000fea0003c00000 */
[----:B------:R0:W1:Y:S02]  /*7560*/  SHFL.BFLY P6, R14, R13, R12, R11 ;  /* 0x0c00000c0d0e7389 */ /* 0x00006400000c000b */
[----:B01----:R-:W-:Y:S05]  /*7570*/  ENDCOLLECTIVE ;  /* 0x000000000000791b */ /* 0x003fea0003800000 */
.L_x_13958:
        /* <DEDUP_REMOVED lines=8> */
.L_x_13959:
[----:B------:R-:W-:Y:S01]  /*7600*/  HFMA2 R12, -RZ, RZ, 0, 5.9604644775390625e-08 ;  /* 0x00000001ff0c7431 */ /* 0x000fe200000001ff */
[----:B------:R-:W-:-:S05]  /*7610*/  MOV R41, R14 ;  /* 0x0000000e00297202 */ /* 0x000fca0000000f00 */
[----:B------:R-:W-:-:S05]  /*7620*/  FADD.FTZ R36, R36, R41 ;  /* 0x0000002924247221 */ /* 0x000fca0000010000 */
[----:B------:R-:W-:-:S07]  /*7630*/  MOV R13, R36 ;  /* 0x00000024000d7202 */ /* 0x000fce0000000f00 */
[----:B------:R-:W-:Y:S05]  /*7640*/  WARPSYNC.COLLECTIVE R15, `(.L_x_13960) ;  /* 0x000000000f087348 */ /* 0x000fea0003c00000 */
[----:B------:R0:W1:Y:S02]  /*7650*/  SHFL.BFLY P6, R14, R13, R12, R11 ;  /* 0x0c00000c0d0e7389 */ /* 0x00006400000c000b */
[----:B01----:R-:W-:Y:S05]  /*7660*/  ENDCOLLECTIVE ;  /* 0x000000000000791b */ /* 0x003fea0003800000 */
.L_x_13960:
[----:B------:R-:W-:Y:S02]  /*7670*/  HFMA2 R13, -RZ, RZ, 0, 0 ;  /* 0x00000000ff0d7431 */ /* 0x000fe400000001ff */
[----:B------:R-:W-:Y:S01]  /*7680*/  IMAD.MOV.U32 R12, RZ, RZ, 0x4 ;  /* 0x00000004ff0c7424 */ /* 0x000fe200078e00ff */
[----:B------:R-:W-:-:S07]  /*7690*/  MOV R41, R14 ;  /* 0x0000000e00297202 */ /* 0x000fce0000000f00 */
[----:B------:R-:W-:Y:S05]  /*76a0*/  WARPSYNC.COLLECTIVE R15, `(.L_x_13961) ;  /* 0x000000000f087348 */ /* 0x000fea0003c00000 */
[----:B------:R0:W1:Y:S02]  /*76b0*/  SHFL.BFLY P6, R14, R13, R12, R11 ;  /* 0x0c00000c0d0e7389 */ /* 0x00006400000c000b */
[----:B01----:R-:W-:Y:S05]  /*76c0*/  ENDCOLLECTIVE ;  /* 0x000000000000791b */ /* 0x003fea0003800000 */
.L_x_13961:
        /* <DEDUP_REMOVED lines=8> */
.L_x_13962:
[----:B------:R-:W-:Y:S01]  /*7750*/  IMAD.MOV.U32 R12, RZ, RZ, 0x1 ;  /* 0x00000001ff0c7424 */ /* 0x000fe200078e00ff */
[----:B------:R-:W-:-:S05]  /*7760*/  MOV R57, R14 ;  /* 0x0000000e00397202 */ /* 0x000fca0000000f00 */
[----:B------:R-:W-:-:S05]  /*7770*/  FADD.FTZ R38, R38, R57 ;  /* 0x0000003926267221 */ /* 0x000fca0000010000 */
[----:B------:R-:W-:-:S07]  /*7780*/  MOV R13, R38 ;  /* 0x00000026000d7202 */ /* 0x000fce0000000f00 */
[----:B------:R-:W-:Y:S05]  /*7790*/  WARPSYNC.COLLECTIVE R15, `(.L_x_13963) ;  /* 0x000000000f087348 */ /* 0x000fea0003c00000 */
[----:B------:R0:W1:Y:S02]  /*77a0*/  SHFL.BFLY P6, R14, R13, R12, R11 ;  /* 0x0c00000c0d0e7389 */ /* 0x00006400000c000b */
[----:B01----:R-:W-:Y:S05]  /*77b0*/  ENDCOLLECTIVE ;  /* 0x000000000000791b */ /* 0x003fea0003800000 */
.L_x_13963:
[----:B------:R-:W-:Y:S01]  /*77c0*/  HFMA2 R13, -RZ, RZ, 0, 0 ;  /* 0x00000000ff0d7431 */ /* 0x000fe200000001ff */
[----:B------:R-:W-:Y:S02]  /*77d0*/  MOV R12, 0x4 ;  /* 0x00000004000c7802 */ /* 0x000fe40000000f00 */
[----:B------:R-:W-:-:S07]  /*77e0*/  MOV R71, R14 ;  /* 0x0000000e00477202 */ /* 0x000fce0000000f00 */
[----:B------:R-:W-:Y:S05]  /*77f0*/  WARPSYNC.COLLECTIVE R15, `(.L_x_13964) ;  /* 0x000000000f087348 */ /* 0x000fea0003c00000 */
[----:B------:R0:W1:Y:S02]  /*7800*/  SHFL.BFLY P6, R14, R13, R12, R11 ;  /* 0x0c00000c0d0e7389 */ /* 0x00006400000c000b */
[----:B01----:R-:W-:Y:S05]  /*7810*/  ENDCOLLECTIVE ;  /* 0x000000000000791b */ /* 0x003fea0003800000 */
.L_x_13964:
        /* <DEDUP_REMOVED lines=8> */
.L_x_13965:
[----:B------:R-:W-:Y:S01]  /*78a0*/  HFMA2 R12, -RZ, RZ, 0, 5.9604644775390625e-08 ;  /* 0x00000001ff0c7431 */ /* 0x000fe200000001ff */
[----:B------:R-:W-:-:S05]  /*78b0*/  MOV R55, R14 ;  /* 0x0000000e00377202 */ /* 0x000fca0000000f00 */
[----:B------:R-:W-:-:S05]  /*78c0*/  FADD.FTZ R40, R40, R55 ;  /* 0x0000003728287221 */ /* 0x000fca0000010000 */
[----:B------:R-:W-:-:S07]  /*78d0*/  MOV R13, R40 ;  /* 0x00000028000d7202 */ /* 0x000fce0000000f00 */
[----:B------:R-:W-:Y:S05]  /*78e0*/  WARPSYNC.COLLECTIVE R15, `(.L_x_13966) ;  /* 0x000000000f087348 */ /* 0x000fea0003c00000 */
[----:B------:R0:W1:Y:S02]  /*78f0*/  SHFL.BFLY P6, R14, R13, R12, R11 ;  /* 0x0c00000c0d0e7389 */ /* 0x00006400000c000b */
[----:B01----:R-:W-:Y:S05]  /*7900*/  ENDCOLLECTIVE ;  /* 0x000000000000791b */ /* 0x003fea0003800000 */
.L_x_13966:
[----:B------:R-:W-:Y:S02]  /*7910*/  HFMA2 R13, -RZ, RZ, 0, 0 ;  /* 0x00000000ff0d7431 */ /* 0x000fe400000001ff */
[----:B------:R-:W-:Y:S01]  /*7920*/  IMAD.MOV.U32 R12, RZ, RZ, 0x4 ;  /* 0x00000004ff0c7424 */ /* 0x000fe200078e00ff */
[----:B------:R-:W-:-:S07]  /*7930*/  MOV R67, R14 ;  /* 0x0000000e00437202 */ /* 0x000fce0000000f00 */
[----:B------:R-:W-:Y:S05]  /*7940*/  WARPSYNC.COLLECTIVE R15, `(.L_x_13967) ;  /* 0x000000000f087348 */ /* 0x000fea0003c00000 */
[----:B------:R0:W1:Y:S02]  /*7950*/  SHFL.BFLY P6, R14, R13, R12, R11 ;  /* 0x0c00000c0d0e7389 */ /* 0x00006400000c000b */
[----:B01----:R-:W-:Y:S05]  /*7960*/  ENDCOLLECTIVE ;  /* 0x000000000000791b */ /* 0x003fea0003800000 */
.L_x_13967:
        /* <DEDUP_REMOVED lines=8> */
.L_x_13968:
[----:B------:R-:W-:Y:S01]  /*79f0*/  IMAD.MOV.U32 R12, RZ, RZ, 0x1 ;  /* 0x00000001ff0c7424 */ /* 0x000fe200078e00ff */
[----:B------:R-:W-:-:S05]  /*7a00*/  MOV R53, R14 ;  /* 0x0000000e00357202 */ /* 0x000fca0000000f00 */
[----:B------:R-:W-:-:S05]  /*7a10*/  FADD.FTZ R42, R42, R53 ;  /* 0x000000352a2a7221 */ /* 0x000fca0000010000 */
[----:B------:R-:W-:-:S07]  /*7a20*/  MOV R13, R42 ;  /* 0x0000002a000d7202 */ /* 0x000fce0000000f00 */
[----:B------:R-:W-:Y:S05]  /*7a30*/  WARPSYNC.COLLECTIVE R15, `(.L_x_13969) ;  /* 0x000000000f087348 */ /* 0x000fea0003c00000 */
[----:B------:R0:W1:Y:S02]  /*7a40*/  SHFL.BFLY P6, R14, R13, R12, R11 ;  /* 0x0c00000c0d0e7389 */ /* 0x00006400000c000b */
[----:B01----:R-:W-:Y:S05]  /*7a50*/  ENDCOLLECTIVE ;  /* 0x000000000000791b */ /* 0x003fea0003800000 */
.L_x_13969:
[----:B------:R-:W-:Y:S01]  /*7a60*/  HFMA2 R13, -RZ, RZ, 0, 0 ;  /* 0x00000000ff0d7431 */ /* 0x000fe200000001ff */
[----:B------:R-:W-:Y:S02]  /*7a70*/  MOV R12, 0x4 ;  /* 0x00000004000c7802 */ /* 0x000fe40000000f00 */
[----:B------:R-:W-:-:S07]  /*7a80*/  MOV R63, R14 ;  /* 0x0000000e003f7202 */ /* 0x000fce0000000f00 */
[----:B------:R-:W-:Y:S05]  /*7a90*/  WARPSYNC.COLLECTIVE R15, `(.L_x_13970) ;  /* 0x000000000f087348 */ /* 0x000fea0003c00000 */
[----:B------:R0:W1:Y:S02]  /*7aa0*/  SHFL.BFLY P6, R14, R13, R12, R11 ;  /* 0x0c00000c0d0e7389 */ /* 0x00006400000c000b */
[----:B01----:R-:W-:Y:S05]  /*7ab0*/  ENDCOLLECTIVE ;  /* 0x000000000000791b */ /* 0x003fea0003800000 */
.L_x_13970:
        /* <DEDUP_REMOVED lines=8> */
.L_x_13971:
[----:B------:R-:W-:Y:S01]  /*7b40*/  HFMA2 R12, -RZ, RZ, 0, 5.9604644775390625e-08 ;  /* 0x00000001ff0c7431 */ /* 0x000fe200000001ff */
[----:B------:R-:W-:-:S05]  /*7b50*/  MOV R58, R14 ;  /* 0x0000000e003a7202 */ /* 0x000fca0000000f00 */
[----:B------:R-:W-:-:S05]  /*7b60*/  FADD.FTZ R43, R43, R58 ;  /* 0x0000003a2b2b7221 */ /* 0x000fca0000010000 */
[----:B------:R-:W-:-:S07]  /*7b70*/  MOV R13, R43 ;  /* 0x0000002b000d7202 */ /* 0x000fce0000000f00 */
[----:B------:R-:W-:Y:S05]  /*7b80*/  WARPSYNC.COLLECTIVE R15, `(.L_x_13972) ;  /* 0x000000000f087348 */ /* 0x000fea0003c00000 */
[----:B------:R0:W1:Y:S02]  /*7b90*/  SHFL.BFLY P6, R14, R13, R12, R11 ;  /* 0x0c00000c0d0e7389 */ /* 0x00006400000c000b */
[----:B01----:R-:W-:Y:S05]  /*7ba0*/  ENDCOLLECTIVE ;  /* 0x000000000000791b */ /* 0x003fea0003800000 */
.L_x_13972:
[----:B------:R-:W-:Y:S02]  /*7bb0*/  HFMA2 R13, -RZ, RZ, 0, 0 ;  /* 0x00000000ff0d7431 */ /* 0x000fe400000001ff */
[----:B------:R-:W-:Y:S01]  /*7bc0*/  IMAD.MOV.U32 R12, RZ, RZ, 0x4 ;  /* 0x00000004ff0c7424 */ /* 0x000fe200078e00ff */
[----:B------:R-:W-:-:S07]  /*7bd0*/  MOV R2, R14 ;  /* 0x0000000e00027202 */ /* 0x000fce0000000f00 */
[----:B------:R-:W-:Y:S05]  /*7be0*/  WARPSYNC.COLLECTIVE R15, `(.L_x_13973) ;  /* 0x000000000f087348 */ /* 0x000fea0003c00000 */
[----:B------:R0:W1:Y:S02]  /*7bf0*/  SHFL.BFLY P6, R14, R13, R12, R11 ;  /* 0x0c00000c0d0e7389 */ /* 0x00006400000c000b */
[----:B01----:R-:W-:Y:S05]  /*7c00*/  ENDCOLLECTIVE ;  /* 0x000000000000791b */ /* 0x003fea0003800000 */
.L_x_13973:
        /* <DEDUP_REMOVED lines=8> */
.L_x_13974:
[----:B------:R-:W-:Y:S01]  /*7c90*/  IMAD.MOV.U32 R12, RZ, RZ, 0x1 ;  /* 0x00000001ff0c7424 */ /* 0x000fe200078e00ff */
[----:B------:R-:W-:-:S05]  /*7ca0*/  MOV R3, R14 ;  /* 0x0000000e00037202 */ /* 0x000fca0000000f00 */
[----:B------:R-:W-:-:S05]  /*7cb0*/  FADD.FTZ R44, R44, R3 ;  /* 0x000000032c2c7221 */ /* 0x000fca0000010000 */
[----:B------:R-:W-:-:S07]  /*7cc0*/  MOV R13, R44 ;  /* 0x0000002c000d7202 */ /* 0x000fce0000000f00 */
[----:B------:R-:W-:Y:S05]  /*7cd0*/  WARPSYNC.COLLECTIVE R15, `(.L_x_13975) ;  /* 0x000000000f087348 */ /* 0x000fea0003c00000 */
[----:B------:R0:W1:Y:S02]  /*7ce0*/  SHFL.BFLY P6, R14, R13, R12, R11 ;  /* 0x0c00000c0d0e7389 */ /* 0x00006400000c000b */
[----:B01----:R-:W-:Y:S05]  /*7cf0*/  ENDCOLLECTIVE ;  /* 0x000000000000791b */ /* 0x003fea0003800000 */
.L_x_13975:
[----:B------:R-:W-:Y:S01]  /*7d00*/  HFMA2 R13, -RZ, RZ, 0, 0 ;  /* 0x00000000ff0d7431 */ /* 0x000fe200000001ff */
[----:B------:R-:W-:Y:S02]  /*7d10*/  MOV R12, 0x4 ;  /* 0x00000004000c7802 */ /* 0x000fe40000000f00 */
[----:B------:R-:W-:-:S07]  /*7d20*/  MOV R3, R14 ;  /* 0x0000000e00037202 */ /* 0x000fce0000000f00 */
[----:B------:R-:W-:Y:S05]  /*7d30*/  WARPSYNC.COLLECTIVE R15, `(.L_x_13976) ;  /* 0x000000000f087348 */ /* 0x000fea0003c00000 */
[----:B------:R0:W1:Y:S02]  /*7d40*/  SHFL.BFLY P6, R14, R13, R12, R11 ;  /* 0x0c00000c0d0e7389 */ /* 0x00006400000c000b */
[----:B01----:R-:W-:Y:S05]  /*7d50*/  ENDCOLLECTIVE ;  /* 0x000000000000791b */ /* 0x003fea0003800000 */
.L_x_13976:
        /* <DEDUP_REMOVED lines=8> */
.L_x_13977:
[----:B------:R-:W-:Y:S01]  /*7de0*/  HFMA2 R12, -RZ, RZ, 0, 5.9604644775390625e-08 ;  /* 0x00000001ff0c7431 */ /* 0x000fe200000001ff */
[----:B------:R-:W-:-:S05]  /*7df0*/  MOV R56, R14 ;  /* 0x0000000e00387202 */ /* 0x000fca0000000f00 */
[----:B------:R-:W-:-:S05]  /*7e00*/  FADD.FTZ R45, R45, R56 ;  /* 0x000000382d2d7221 */ /* 0x000fca0000010000 */
[----:B------:R-:W-:-:S07]  /*7e10*/  MOV R13, R45 ;  /* 0x0000002d000d7202 */ /* 0x000fce0000000f00 */
[----:B------:R-:W-:Y:S05]  /*7e20*/  WARPSYNC.COLLECTIVE R15, `(.L_x_13978) ;  /* 0x000000000f087348 */ /* 0x000fea0003c00000 */
[----:B------:R0:W1:Y:S02]  /*7e30*/  SHFL.BFLY P6, R14, R13, R12, R11 ;  /* 0x0c00000c0d0e7389 */ /* 0x00006400000c000b */
[----:B01----:R-:W-:Y:S05]  /*7e40*/  ENDCOLLECTIVE ;  /* 0x000000000000791b */ /* 0x003fea0003800000 */
.L_x_13978:
[----:B------:R-:W-:Y:S02]  /*7e50*/  HFMA2 R13, -RZ, RZ, 0, 0 ;  /* 0x00000000ff0d7431 */ /* 0x000fe400000001ff */
[----:B------:R-:W-:Y:S01]  /*7e60*/  IMAD.MOV.U32 R12, RZ, RZ, 0x4 ;  /* 0x00000004ff0c7424 */ /* 0x000fe200078e00ff */
[----:B------:R-:W-:-:S07]  /*7e70*/  MOV R76, R14 ;  /* 0x0000000e004c7202 */ /* 0x000fce0000000f00 */
[----:B------:R-:W-:Y:S05]  /*7e80*/  WARPSYNC.COLLECTIVE R15, `(.L_x_13979) ;  /* 0x000000000f087348 */ /* 0x000fea0003c00000 */
[----:B------:R0:W1:Y:S02]  /*7e90*/  SHFL.BFLY P6, R14, R13, R12, R11 ;  /* 0x0c00000c0d0e7389 */ /* 0x00006400000c000b */
[----:B01----:R-:W-:Y:S05]  /*7ea0*/  ENDCOLLECTIVE ;  /* 0x000000000000791b */ /* 0x003fea0003800000 */
.L_x_13979:
        /* <DEDUP_REMOVED lines=8> */
.L_x_13980:
[----:B------:R-:W-:Y:S01]  /*7f30*/  IMAD.MOV.U32 R12, RZ, RZ, 0x1 ;  /* 0x00000001ff0c7424 */ /* 0x000fe200078e00ff */
[----:B------:R-:W-:-:S05]  /*7f40*/  MOV R7, R14 ;  /* 0x0000000e00077202 */ /* 0x000fca0000000f00 */
[----:B------:R-:W-:-:S05]  /*7f50*/  FADD.FTZ R46, R46, R7 ;  /* 0x000000072e2e7221 */ /* 0x000fca0000010000 */
[----:B------:R-:W-:-:S07]  /*7f60*/  MOV R13, R46 ;  /* 0x0000002e000d7202 */ /* 0x000fce0000000f00 */
[----:B------:R-:W-:Y:S05]  /*7f70*/  WARPSYNC.COLLECTIVE R15, `(.L_x_13981) ;  /* 0x000000000f087348 */ /* 0x000fea0003c00000 */
[----:B------:R0:W1:Y:S02]  /*7f80*/  SHFL.BFLY P6, R14, R13, R12, R11 ;  /* 0x0c00000c0d0e7389 */ /* 0x00006400000c000b */
[----:B01----:R-:W-:Y:S05]  /*7f90*/  ENDCOLLECTIVE ;  /* 0x000000000000791b */ /* 0x003fea0003800000 */
.L_x_13981:
[----:B------:R-:W-:Y:S01]  /*7fa0*/  HFMA2 R13, -RZ, RZ, 0, 0 ;  /* 0x00000000ff0d7431 */ /* 0x000fe200000001ff */
[----:B------:R-:W-:Y:S02]  /*7fb0*/  MOV R12, 0x4 ;  /* 0x00000004000c7802 */ /* 0x000fe40000000f00 */
[----:B------:R-:W-:-:S07]  /*7fc0*/  MOV R7, R14 ;  /* 0x0000000e00077202 */ /* 0x000fce0000000f00 */
[----:B------:R-:W-:Y:S05]  /*7fd0*/  WARPSYNC.COLLECTIVE R15, `(.L_x_13982) ;  /* 0x000000000f087348 */ /* 0x000fea0003c00000 */
[----:B------:R0:W1:Y:S02]  /*7fe0*/  SHFL.BFLY P6, R14, R13, R12, R11 ;  /* 0x0c00000c0d0e7389 */ /* 0x00006400000c000b */
[----:B01----:R-:W-:Y:S05]  /*7ff0*/  ENDCOLLECTIVE ;  /* 0x000000000000791b */ /* 0x003fea0003800000 */
.L_x_13982:
        /* <DEDUP_REMOVED lines=8> */
.L_x_13983:
[----:B------:R-:W-:Y:S01]  /*8080*/  HFMA2 R12, -RZ, RZ, 0, 5.9604644775390625e-08 ;  /* 0x00000001ff0c7431 */ /* 0x000fe200000001ff */
[----:B------:R-:W-:-:S05]  /*8090*/  MOV R54, R14 ;  /* 0x0000000e00367202 */ /* 0x000fca0000000f00 */
[----:B------:R-:W-:-:S05]  /*80a0*/  FADD.FTZ R47, R47, R54 ;  /* 0x000000362f2f7221 */ /* 0x000fca0000010000 */
[----:B------:R-:W-:-:S07]  /*80b0*/  MOV R13, R47 ;  /* 0x0000002f000d7202 */ /* 0x000fce0000000f00 */
[----:B------:R-:W-:Y:S05]  /*80c0*/  WARPSYNC.COLLECTIVE R15, `(.L_x_13984) ;  /* 0x000000000f087348 */ /* 0x000fea0003c00000 */
[----:B------:R0:W1:Y:S02]  /*80d0*/  SHFL.BFLY P6, R14, R13, R12, R11 ;  /* 0x0c00000c0d0e7389 */ /* 0x00006400000c000b */
[----:B01----:R-:W-:Y:S05]  /*80e0*/  ENDCOLLECTIVE ;  /* 0x000000000000791b */ /* 0x003fea0003800000 */
.L_x_13984:
[----:B------:R-:W-:Y:S02]  /*80f0*/  HFMA2 R13, -RZ, RZ, 0, 0 ;  /* 0x00000000ff0d7431 */ /* 0x000fe400000001ff */
[----:B------:R-:W-:Y:S01]  /*8100*/  IMAD.MOV.U32 R12, RZ, RZ, 0x4 ;  /* 0x00000004ff0c7424 */ /* 0x000fe200078e00ff */
[----:B------:R-:W-:-:S07]  /*8110*/  MOV R9, R14 ;  /* 0x0000000e00097202 */ /* 0x000fce0000000f00 */
[----:B------:R-:W-:Y:S05]  /*8120*/  WARPSYNC.COLLECTIVE R15, `(.L_x_13985) ;  /* 0x000000000f087348 */ /* 0x000fea0003c00000 */
[----:B------:R0:W1:Y:S02]  /*8130*/  SHFL.BFLY P6, R14, R13, R12, R11 ;  /* 0x0c00000c0d0e7389 */ /* 0x00006400000c000b */
[----:B01----:R-:W-:Y:S05]  /*8140*/  ENDCOLLECTIVE ;  /* 0x000000000000791b */ /* 0x003fea0003800000 */
.L_x_13985:
        /* <DEDUP_REMOVED lines=8> */
.L_x_13986:
[----:B------:R-:W-:Y:S01]  /*81d0*/  IMAD.MOV.U32 R12, RZ, RZ, 0x1 ;  /* 0x00000001ff0c7424 */ /* 0x000fe200078e00ff */
[----:B------:R-:W-:-:S05]  /*81e0*/  MOV R17, R14 ;  /* 0x0000000e00117202 */ /* 0x000fca0000000f00 */
[----:B------:R-:W-:-:S05]  /*81f0*/  FADD.FTZ R48, R48, R17 ;  /* 0x0000001130307221 */ /* 0x000fca0000010000 */
[----:B------:R-:W-:-:S07]  /*8200*/  MOV R13, R48 ;  /* 0x00000030000d7202 */ /* 0x000fce0000000f00 */
[----:B------:R-:W-:Y:S05]  /*8210*/  WARPSYNC.COLLECTIVE R15, `(.L_x_13987) ;  /* 0x000000000f087348 */ /* 0x000fea0003c00000 */
[----:B------:R0:W1:Y:S02]  /*8220*/  SHFL.BFLY P6, R14, R13, R12, R11 ;  /* 0x0c00000c0d0e7389 */ /* 0x00006400000c000b */
[----:B01----:R-:W-:Y:S05]  /*8230*/  ENDCOLLECTIVE ;  /* 0x000000000000791b */ /* 0x003fea0003800000 */
.L_x_13987:
[----:B------:R-:W-:Y:S01]  /*8240*/  HFMA2 R13, -RZ, RZ, 0, 0 ;  /* 0x00000000ff0d7431 */ /* 0x000fe200000001ff */
[----:B------:R-:W-:Y:S02]  /*8250*/  MOV R12, 0x4 ;  /* 0x00000004000c7802 */ /* 0x000fe40000000f00 */
[----:B------:R-:W-:-:S07]  /*8260*/  MOV R17, R14 ;  /* 0x0000000e00117202 */ /* 0x000fce0000000f00 */
[----:B------:R-:W-:Y:S05]  /*8270*/  WARPSYNC.COLLECTIVE R15, `(.L_x_13988) ;  /* 0x000000000f087348 */ /* 0x000fea0003c00000 */
[----:B------:R0:W1:Y:S02]  /*8280*/  SHFL.BFLY P6, R14, R13, R12, R11 ;  /* 0x0c00000c0d0e7389 */ /* 0x00006400000c000b */
[----:B01----:R-:W-:Y:S05]  /*8290*/  ENDCOLLECTIVE ;  /* 0x000000000000791b */ /* 0x003fea0003800000 */
.L_x_13988:
        /* <DEDUP_REMOVED lines=8> */
.L_x_13989:
[----:B------:R-:W-:Y:S01]  /*8320*/  HFMA2 R12, -RZ, RZ, 0, 5.9604644775390625e-08 ;  /* 0x00000001ff0c7431 */ /* 0x000fe200000001ff */
[----:B------:R-:W-:-:S05]  /*8330*/  MOV R52, R14 ;  /* 0x0000000e00347202 */ /* 0x000fca0000000f00 */
[----:B------:R-:W-:-:S05]  /*8340*/  FADD.FTZ R49, R49, R52 ;  /* 0x0000003431317221 */ /* 0x000fca0000010000 */
[----:B------:R-:W-:-:S07]  /*8350*/  MOV R13, R49 ;  /* 0x00000031000d7202 */ /* 0x000fce0000000f00 */
[----:B------:R-:W-:Y:S05]  /*8360*/  WARPSYNC.COLLECTIVE R15, `(.L_x_13990) ;  /* 0x000000000f087348 */ /* 0x000fea0003c00000 */
[----:B------:R0:W1:Y:S02]  /*8370*/  SHFL.BFLY P6, R14, R13, R12, R11 ;  /* 0x0c00000c0d0e7389 */ /* 0x00006400000c000b */
[----:B01----:R-:W-:Y:S05]  /*8380*/  ENDCOLLECTIVE ;  /* 0x000000000000791b */ /* 0x003fea0003800000 */
.L_x_13990:
[----:B------:R-:W-:Y:S02]  /*8390*/  HFMA2 R13, -RZ, RZ, 0, 0 ;  /* 0x00000000ff0d7431 */ /* 0x000fe400000001ff */
[----:B------:R-:W-:Y:S01]  /*83a0*/  IMAD.MOV.U32 R12, RZ, RZ, 0x4 ;  /* 0x00000004ff0c7424 */ /* 0x000fe200078e00ff */
[----:B------:R-:W-:-:S07]  /*83b0*/  MOV R19, R14 ;  /* 0x0000000e00137202 */ /* 0x000fce0000000f00 */
[----:B------:R-:W-:Y:S05]  /*83c0*/  WARPSYNC.COLLECTIVE R15, `(.L_x_13991) ;  /* 0x000000000f087348 */ /* 0x000fea0003c00000 */
[----:B------:R0:W1:Y:S02]  /*83d0*/  SHFL.BFLY P6, R14, R13, R12, R11 ;  /* 0x0c00000c0d0e7389 */ /* 0x00006400000c000b */
[----:B01----:R-:W-:Y:S05]  /*83e0*/  ENDCOLLECTIVE ;  /* 0x000000000000791b */ /* 0x003fea0003800000 */
.L_x_13991:
        /* <DEDUP_REMOVED lines=8> */
.L_x_13992:
[----:B------:R-:W-:Y:S01]  /*8470*/  IMAD.MOV.U32 R12, RZ, RZ, 0x1 ;  /* 0x00000001ff0c7424 */ /* 0x000fe200078e00ff */
[----:B------:R-:W-:-:S05]  /*8480*/  MOV R21, R14 ;  /* 0x0000000e00157202 */ /* 0x000fca0000000f00 */
[----:B------:R-:W-:-:S05]  /*8490*/  FADD.FTZ R50, R50, R21 ;  /* 0x0000001532327221 */ /* 0x000fca0000010000 */
[----:B------:R-:W-:-:S07]  /*84a0*/  MOV R13, R50 ;  /* 0x00000032000d7202 */ /* 0x000fce0000000f00 */
[----:B------:R-:W-:Y:S05]  /*84b0*/  WARPSYNC.COLLECTIVE R15, `(.L_x_13993) ;  /* 0x000000000f087348 */ /* 0x000fea0003c00000 */
[----:B------:R0:W1:Y:S02]  /*84c0*/  SHFL.BFLY P6, R14, R13, R12, R11 ;  /* 0x0c00000c0d0e7389 */ /* 0x00006400000c000b */
[----:B01----:R-:W-:Y:S05]  /*84d0*/  ENDCOLLECTIVE ;  /* 0x000000000000791b */ /* 0x003fea0003800000 */
.L_x_13993:
[----:B------:R-:W-:Y:S01]  /*84e0*/  HFMA2 R13, -RZ, RZ, 0, 0 ;  /* 0x00000000ff0d7431 */ /* 0x000fe200000001ff */
[----:B------:R-:W-:Y:S02]  /*84f0*/  MOV R12, 0x4 ;  /* 0x00000004000c7802 */ /* 0x000fe40000000f00 */
[----:B------:R-:W-:-:S07]  /*8500*/  MOV R27, R14 ;  /* 0x0000000e001b7202 */ /* 0x000fce0000000f00 */
[----:B------:R-:W-:Y:S05]  /*8510*/  WARPSYNC.COLLECTIVE R15, `(.L_x_13994) ;  /* 0x000000000f087348 */ /* 0x000fea0003c00000 */
[----:B------:R0:W1:Y:S02]  /*8520*/  SHFL.BFLY P6, R14, R13, R12, R11 ;  /* 0x0c00000c0d0e7389 */ /* 0x00006400000c000b */
[----:B01----:R-:W-:Y:S05]  /*8530*/  ENDCOLLECTIVE ;  /* 0x000000000000791b */ /* 0x003fea0003800000 */
.L_x_13994:
[----:B------:R-:W-:Y:S01]  /*8540*/  FADD.FTZ R27, R50, R27 ;  /* 0x0000001b321b7221 */ /* 0x000fe20000010000 */
[----:B------:R-:W-:Y:S02]  /*8550*/  HFMA2 R12, -RZ, RZ, 0, 1.1920928955078125e-07 ;  /* 0x00000002ff0c7431 */ /* 0x000fe400000001ff */
[----:B------:R-:W-:-:S05]  /*8560*/  FADD.FTZ R51, RZ, R14 ;  /* 0x0000000eff337221 */ /* 0x000fca0000010000 */
[----:B------:R-:W-:-:S07]  /*8570*/  MOV R13, R51 ;  /* 0x00000033000d7202 */ /* 0x000fce0000000f00 */
[----:B------:R-:W-:Y:S05]  /*8580*/  WARPSYNC.COLLECTIVE R15, `(.L_x_13995) ;  /* 0x000000000f087348 */ /* 0x000fea0003c00000 */
[----:B------:R0:W1:Y:S02]  /*8590*/  SHFL.BFLY P6, R14, R13, R12, R11 ;  /* 0x0c00000c0d0e7389 */ /* 0x00006400000c000b */
[----:B01----:R-:W-:Y:S05]  /*85a0*/  ENDCOLLECTIVE ;  /* 0x000000000000791b */ /* 0x003fea0003800000 */
.L_x_13995:
[----:B------:R-:W-:Y:S01]  /*85b0*/  MOV R12, 0x1 ;  /* 0x00000001000c7802 */ /* 0x000fe20000000f00 */
[----:B------:R-:W-:-:S04]  /*85c0*/  FADD.FTZ R51, R51, R14 ;  /* 0x0000000e33337221 */ /* 0x000fc80000010000 */
[----:B------:R-:W-:-:S07]  /*85d0*/  IMAD.MOV.U32 R13, RZ, RZ, R51 ;  /* 0x000000ffff0d7224 */ /* 0x000fce00078e0033 */
[----:B------:R-:W-:Y:S05]  /*85e0*/  WARPSYNC.COLLECTIVE R15, `(.L_x_13996) ;  /* 0x000000000f087348 */ /* 0x000fea0003c00000 */
[----:B------:R0:W1:Y:S02]  /*85f0*/  SHFL.BFLY P6, R14, R13, R12, R11 ;  /* 0x0c00000c0d0e7389 */ /* 0x00006400000c000b */
[----:B01----:R-:W-:Y:S05]  /*8600*/  ENDCOLLECTIVE ;  /* 0x000000000000791b */ /* 0x003fea0003800000 */
.L_x_13996:
[----:B------:R-:W-:Y:S01]  /*8610*/  HFMA2 R13, -RZ, RZ, 0, 0 ;  /* 0x00000000ff0d7431 */ /* 0x000fe200000001ff */
[----:B------:R-:W-:Y:S02]  /*8620*/  MOV R12, 0x4 ;  /* 0x00000004000c7802 */ /* 0x000fe40000000f00 */
[----:B------:R-:W-:-:S07]  /*8630*/  MOV R29, R14 ;  /* 0x0000000e001d7202 */ /* 0x000fce0000000f00 */
[----:B------:R-:W-:Y:S05]  /*8640*/  WARPSYNC.COLLECTIVE R15, `(.L_x_13997) ;  /* 0x000000000f087348 */ /* 0x000fea0003c00000 */
[----:B------:R0:W1:Y:S02]  /*8650*/  SHFL.BFLY P6, R14, R13, R12, R11 ;  /* 0x0c00000c0d0e7389 */ /* 0x00006400000c000b */
[----:B01----:R-:W-:Y:S05]  /*8660*/  ENDCOLLECTIVE ;  /* 0x000000000000791b */ /* 0x003fea0003800000 */
.L_x_13997:
        /* <DEDUP_REMOVED lines=8> */
.L_x_13998:
[----:B------:R-:W-:Y:S02]  /*86f0*/  HFMA2 R12, -RZ, RZ, 0, 5.9604644775390625e-08 ;  /* 0x00000001ff0c7431 */ /* 0x000fe400000001ff */
[----:B------:R-:W-:-:S05]  /*8700*/  FADD.FTZ R52, R52, R14 ;  /* 0x0000000e34347221 */ /* 0x000fca0000010000 */
[----:B------:R-:W-:-:S07]  /*8710*/  MOV R13, R52 ;  /* 0x00000034000d7202 */ /* 0x000fce0000000f00 */
[----:B------:R-:W-:Y:S05]  /*8720*/  WARPSYNC.COLLECTIVE R15, `(.L_x_13999) ;  /* 0x000000000f087348 */ /* 0x000fea0003c00000 */
[----:B------:R0:W1:Y:S02]  /*8730*/  SHFL.BFLY P6, R14, R13, R12, R11 ;  /* 0x0c00000c0d0e7389 */ /* 0x00006400000c000b */
[----:B01----:R-:W-:Y:S05]  /*8740*/  ENDCOLLECTIVE ;  /* 0x000000000000791b */ /* 0x003fea0003800000 */
.L_x_13999:
[----:B------:R-:W-:Y:S02]  /*8750*/  HFMA2 R13, -RZ, RZ, 0, 0 ;  /* 0x00000000ff0d7431 */ /* 0x000fe400000001ff */
[----:B------:R-:W-:Y:S01]  /*8760*/  IMAD.MOV.U32 R12, RZ, RZ, 0x4 ;  /* 0x00000004ff0c7424 */ /* 0x000fe200078e00ff */
[----:B------:R-:W-:-:S07]  /*8770*/  MOV R31, R14 ;  /* 0x0000000e001f7202 */ /* 0x000fce0000000f00 */
[----:B------:R-:W-:Y:S05]  /*8780*/  WARPSYNC.COLLECTIVE R15, `(.L_x_14000) ;  /* 0x000000000f087348 */ /* 0x000fea0003c00000 */
[----:B------:R0:W1:Y:S02]  /*8790*/  SHFL.BFLY P6, R14, R13, R12, R11 ;  /* 0x0c00000c0d0e7389 */ /* 0x00006400000c000b */
[----:B01----:R-:W-:Y:S05]  /*87a0*/  ENDCOLLECTIVE ;  /* 0x000000000000791b */ /* 0x003fea0003800000 */
.L_x_14000:
        /* <DEDUP_REMOVED lines=8> */
.L_x_14001:
[----:B------:R-:W-:Y:S01]  /*8830*/  IMAD.MOV.U32 R12, RZ, RZ, 0x1 ;  /* 0x00000001ff0c7424 */ /* 0x000fe200078e00ff */
[----:B------:R-:W-:-:S05]  /*8840*/  MOV R25, R14 ;  /* 0x0000000e00197202 */ /* 0x000fca0000000f00 */
[----:B------:R-:W-:-:S05]  /*8850*/  FADD.FTZ R53, R53, R25 ;  /* 0x0000001935357221 */ /* 0x000fca0000010000 */
[----:B------:R-:W-:-:S07]  /*8860*/  MOV R13, R53 ;  /* 0x00000035000d7202 */ /* 0x000fce0000000f00 */
[----:B------:R-:W-:Y:S05]  /*8870*/  WARPSYNC.COLLECTIVE R15, `(.L_x_14002) ;  /* 0x000000000f087348 */ /* 0x000fea0003c00000 */
[----:B------:R0:W1:Y:S02]  /*8880*/  SHFL.BFLY P6, R14, R13, R12, R11 ;  /* 0x0c00000c0d0e7389 */ /* 0x00006400000c000b */
[----:B01----:R-:W-:Y:S05]  /*8890*/  ENDCOLLECTIVE ;  /* 0x000000000000791b */ /* 0x003fea0003800000 */
.L_x_14002:
[----:B------:R-:W-:Y:S01]  /*88a0*/  HFMA2 R13, -RZ, RZ, 0, 0 ;  /* 0x00000000ff0d7431 */ /* 0x000fe200000001ff */
[----:B------:R-:W-:Y:S02]  /*88b0*/  MOV R12, 0x4 ;  /* 0x00000004000c7802 */ /* 0x000fe40000000f00 */
[----:B------:R-:W-:-:S07]  /*88c0*/  MOV R3, R14 ;  /* 0x0000000e00037202 */ /* 0x000fce0000000f00 */
[----:B------:R-:W-:Y:S05]  /*88d0*/  WARPSYNC.COLLECTIVE R15, `(.L_x_14003) ;  /* 0x000000000f087348 */ /* 0x000fea0003c00000 */
[----:B------:R0:W1:Y:S02]  /*88e0*/  SHFL.BFLY P6, R14, R13, R12, R11 ;  /* 0x0c00000c0d0e7389 */ /* 0x00006400000c000b */
[----:B01----:R-:W-:Y:S05]  /*88f0*/  ENDCOLLECTIVE ;  /* 0x000000000000791b */ /* 0x003fea0003800000 */
.L_x_14003:
[----:B------:R-:W-:Y:S01]  /*8900*/  FADD.FTZ R53, R53, R3 ;  /* 0x0000000335357221 */ /* 0x000fe20000010000 */
[----:B------:R-:W-:Y:S02]  /*8910*/  HFMA2 R12, -RZ, RZ, 0, 1.1920928955078125e-07 ;  /* 0x00000002ff0c7431 */ /* 0x000fe400000001ff */
[----:B------:R-:W-:-:S05]  /*8920*/  FADD.FTZ R54, RZ, R14 ;  /* 0x0000000eff367221 */ /* 0x000fca0000010000 */
[----:B------:R-:W-:-:S07]  /*8930*/  MOV R13, R54 ;  /* 0x00000036000d7202 */ /* 0x000fce0000000f00 */
[----:B------:R-:W-:Y:S05]  /*8940*/  WARPSYNC.COLLECTIVE R15, `(.L_x_14004) ;  /* 0x000000000f087348 */ /* 0x000fea0003c00000 */
[----:B------:R0:W1:Y:S02]  /*8950*/  SHFL.BFLY P6, R14, R13, R12, R11 ;  /* 0x0c00000c0d0e7389 */ /* 0x00006400000c000b */
[----:B01----:R-:W-:Y:S05]  /*8960*/  ENDCOLLECTIVE ;  /* 0x000000000000791b */ /* 0x003fea0003800000 */
.L_x_14004:
[----:B------:R-:W-:Y:S02]  /*8970*/  HFMA2 R12, -RZ, RZ, 0, 5.9604644775390625e-08 ;  /* 0x00000001ff0c7431 */ /* 0x000fe400000001ff */
[----:B------:R-:W-:-:S04]  /*8980*/  IMAD.MOV.U32 R23, RZ, RZ, R14 ;  /* 0x000000ffff177224 */ /* 0x000fc800078e000e */
[----:B------:R-:W-:-:S05]  /*8990*/  FADD.FTZ R54, R54, R23 ;  /* 0x0000001736367221 */ /* 0x000fca0000010000 */
[----:B------:R-:W-:-:S07]  /*89a0*/  MOV R13, R54 ;  /* 0x00000036000d7202 */ /* 0x000fce0000000f00 */
[----:B------:R-:W-:Y:S05]  /*89b0*/  WARPSYNC.COLLECTIVE R15, `(.L_x_14005) ;  /* 0x000000000f087348 */ /* 0x000fea0003c00000 */
[----:B------:R0:W1:Y:S02]  /*89c0*/  SHFL.BFLY P6, R14, R13, R12, R11 ;  /* 0x0c00000c0d0e7389 */ /* 0x00006400000c000b */
[----:B01----:R-:W-:Y:S05]  /*89d0*/  ENDCOLLECTIVE ;  /* 0x000000000000791b */ /* 0x003fea0003800000 */
.L_x_14005:
[----:B------:R-:W-:Y:S01]  /*89e0*/  HFMA2 R13, -RZ, RZ, 0, 0 ;  /* 0x00000000ff0d7431 */ /* 0x000fe200000001ff */
[----:B------:R-:W-:Y:S02]  /*89f0*/  MOV R12, 0x4 ;  /* 0x00000004000c7802 */ /* 0x000fe40000000f00 */
[----:B------:R-:W-:-:S07]  /*8a00*/  MOV R23, R14 ;  /* 0x0000000e00177202 */ /* 0x000fce0000000f00 */
[----:B------:R-:W-:Y:S05]  /*8a10*/  WARPSYNC.COLLECTIVE R15, `(.L_x_14006) ;  /* 0x000000000f087348 */ /* 0x000fea0003c00000 */
[----:B------:R0:W1:Y:S02]  /*8a20*/  SHFL.BFLY P6, R14, R13, R12, R11 ;  /* 0x0c00000c0d0e7389 */ /* 0x00006400000c000b */
[----:B01----:R-:W-:Y:S05]  /*8a30*/  ENDCOLLECTIVE ;  /* 0x000000000000791b */ /* 0x003fea0003800000 */
.L_x_14006:
        /* <DEDUP_REMOVED lines=8> */
.L_x_14007:
[----:B------:R-:W-:Y:S01]  /*8ac0*/  HFMA2 R12, -RZ, RZ, 0, 5.9604644775390625e-08 ;  /* 0x00000001ff0c7431 */ /* 0x000fe200000001ff */
[----:B------:R-:W-:-:S05]  /*8ad0*/  MOV R21, R14 ;  /* 0x0000000e00157202 */ /* 0x000fca0000000f00 */
[----:B------:R-:W-:-:S05]  /*8ae0*/  FADD.FTZ R55, R55, R21 ;  /* 0x0000001537377221 */ /* 0x000fca0000010000 */
[----:B------:R-:W-:-:S07]  /*8af0*/  MOV R13, R55 ;  /* 0x00000037000d7202 */ /* 0x000fce0000000f00 */
[----:B------:R-:W-:Y:S05]  /*8b00*/  WARPSYNC.COLLECTIVE R15, `(.L_x_14008) ;  /* 0x000000000f087348 */ /* 0x000fea0003c00000 */
[----:B------:R0:W1:Y:S02]  /*8b10*/  SHFL.BFLY P6, R14, R13, R12, R11 ;  /* 0x0c00000c0d0e7389 */ /* 0x00006400000c000b */
[----:B01----:R-:W-:Y:S05]  /*8b20*/  ENDCOLLECTIVE ;  /* 0x000000000000791b */ /* 0x003fea0003800000 */
.L_x_14008:
[----:B------:R-:W-:Y:S01]  /*8b30*/  HFMA2 R12, -RZ, RZ, 0, 2.384185791015625e-07 ;  /* 0x00000004ff0c7431 */ /* 0x000fe200000001ff */
[----:B------:R-:W-:Y:S01]  /*8b40*/  MOV R13, RZ ;  /* 0x000000ff000d7202 */ /* 0x000fe20000000f00 */
[----:B------:R-:W-:-:S07]  /*8b50*/  IMAD.MOV.U32 R76, RZ, RZ, R14 ;  /* 0x000000ffff4c7224 */ /* 0x000fce00078e000e */
[----:B------:R-:W-:Y:S05]  /*8b60*/  WARPSYNC.COLLECTIVE R15, `(.L_x_14009) ;  /* 0x000000000f087348 */ /* 0x000fea0003c00000 */
[----:B------:R0:W1:Y:S02]  /*8b70*/  SHFL.BFLY P6, R14, R13, R12, R11 ;  /* 0x0c00000c0d0e7389 */ /* 0x00006400000c000b */
[----:B01----:R-:W-:Y:S05]  /*8b80*/  ENDCOLLECTIVE ;  /* 0x000000000000791b */ /* 0x003fea0003800000 */
.L_x_14009:
[----:B------:R-:W-:Y:S01]  /*8b90*/  HFMA2 R12, -RZ, RZ, 0, 1.1920928955078125e-07 ;  /* 0x00000002ff0c7431 */ /* 0x000fe200000001ff */
[----:B------:R-:W-:-:S05]  /*8ba0*/  MOV R56, R14 ;  /* 0x0000000e00387202 */ /* 0x000fca0000000f00 */
[----:B------:R-:W-:-:S05]  /*8bb0*/  FADD.FTZ R56, RZ, R56 ;  /* 0x00000038ff387221 */ /* 0x000fca0000010000 */
[----:B------:R-:W-:-:S07]  /*8bc0*/  MOV R13, R56 ;  /* 0x00000038000d7202 */ /* 0x000fce0000000f00 */
[----:B------:R-:W-:Y:S05]  /*8bd0*/  WARPSYNC.COLLECTIVE R15, `(.L_x_14010) ;  /* 0x000000000f087348 */ /* 0x000fea0003c00000 */
[----:B------:R0:W1:Y:S02]  /*8be0*/  SHFL.BFLY P6, R14, R13, R12, R11 ;  /* 0x0c00000c0d0e7389 */ /* 0x00006400000c000b */
[----:B01----:R-:W-:Y:S05]  /*8bf0*/  ENDCOLLECTIVE ;  /* 0x000000000000791b */ /* 0x003fea0003800000 */
.L_x_14010:
[----:B------:R-:W-:Y:S02]  /*8c00*/  HFMA2 R12, -RZ, RZ, 0, 5.9604644775390625e-08 ;  /* 0x00000001ff0c7431 */ /* 0x000fe400000001ff */
[----:B------:R-:W-:-:S04]  /*8c10*/  IMAD.MOV.U32 R19, RZ, RZ, R14 ;  /* 0x000000ffff137224 */ /* 0x000fc800078e000e */
[----:B------:R-:W-:-:S05]  /*8c20*/  FADD.FTZ R56, R56, R19 ;  /* 0x0000001338387221 */ /* 0x000fca0000010000 */
[----:B------:R-:W-:-:S07]  /*8c30*/  MOV R13, R56 ;  /* 0x00000038000d7202 */ /* 0x000fce0000000f00 */
[----:B------:R-:W-:Y:S05]  /*8c40*/  WARPSYNC.COLLECTIVE R15, `(.L_x_14011) ;  /* 0x000000000f087348 */ /* 0x000fea0003c00000 */
[----:B------:R0:W1:Y:S02]  /*8c50*/  SHFL.BFLY P6, R14, R13, R12, R11 ;  /* 0x0c00000c0d0e7389 */ /* 0x00006400000c000b */
[----:B01----:R-:W-:Y:S05]  /*8c60*/  ENDCOLLECTIVE ;  /* 0x000000000000791b */ /* 0x003fea0003800000 */
.L_x_14011:
[----:B------:R-:W-:Y:S01]  /*8c70*/  HFMA2 R13, -RZ, RZ, 0, 0 ;  /* 0x00000000ff0d7431 */ /* 0x000fe200000001ff */
[----:B------:R-:W-:Y:S02]  /*8c80*/  MOV R12, 0x4 ;  /* 0x00000004000c7802 */ /* 0x000fe40000000f00 */
[----:B------:R-:W-:-:S07]  /*8c90*/  MOV R19, R14 ;  /* 0x0000000e00137202 */ /* 0x000fce0000000f00 */
[----:B------:R-:W-:Y:S05]  /*8ca0*/  WARPSYNC.COLLECTIVE R15, `(.L_x_14012) ;  /* 0x000000000f087348 */ /* 0x000fea0003c00000 */
[----:B------:R0:W1:Y:S02]  /*8cb0*/  SHFL.BFLY P6, R14, R13, R12, R11 ;  /* 0x0c00000c0d0e7389 */ /* 0x00006400000c000b */
[----:B01----:R-:W-:Y:S05]  /*8cc0*/  ENDCOLLECTIVE ;  /* 0x000000000000791b */ /* 0x003fea0003800000 */
.L_x_14012:
        /* <DEDUP_REMOVED lines=8> */
.L_x_14013:
[----:B------:R-:W-:Y:S01]  /*8d50*/  HFMA2 R12, -RZ, RZ, 0, 5.9604644775390625e-08 ;  /* 0x00000001ff0c7431 */ /* 0x000fe200000001ff */
[----:B------:R-:W-:-:S05]  /*8d60*/  MOV R17, R14 ;  /* 0x0000000e00117202 */ /* 0x000fca0000000f00 */
[----:B------:R-:W-:-:S05]  /*8d70*/  FADD.FTZ R57, R57, R17 ;  /* 0x0000001139397221 */ /* 0x000fca0000010000 */
[----:B------:R-:W-:-:S07]  /*8d80*/  MOV R13, R57 ;  /* 0x00000039000d7202 */ /* 0x000fce0000000f00 */
[----:B------:R-:W-:Y:S05]  /*8d90*/  WARPSYNC.COLLECTIVE R15, `(.L_x_14014) ;  /* 0x000000000f087348 */ /* 0x000fea0003c00000 */
[----:B------:R0:W1:Y:S02]  /*8da0*/  SHFL.BFLY P6, R14, R13, R12, R11 ;  /* 0x0c00000c0d0e7389 */ /* 0x00006400000c000b */
[----:B01----:R-:W-:Y:S05]  /*8db0*/  ENDCOLLECTIVE ;  /* 0x000000000000791b */ /* 0x003fea0003800000 */
.L_x_14014:
[----:B------:R-:W-:Y:S01]  /*8dc0*/  HFMA2 R12, -RZ, RZ, 0, 2.384185791015625e-07 ;  /* 0x00000004ff0c7431 */ /* 0x000fe200000001ff */
[----:B------:R-:W-:Y:S01]  /*8dd0*/  MOV R13, RZ ;  /* 0x000000ff000d7202 */ /* 0x000fe20000000f00 */
[----:B------:R-:W-:-:S07]  /*8de0*/  IMAD.MOV.U32 R50, RZ, RZ, R14 ;  /* 0x000000ffff327224 */ /* 0x000fce00078e000e */
[----:B------:R-:W-:Y:S05]  /*8df0*/  WARPSYNC.COLLECTIVE R15, `(.L_x_14015) ;  /* 0x000000000f087348 */ /* 0x000fea0003c00000 */
[----:B------:R0:W1:Y:S02]  /*8e00*/  SHFL.BFLY P6, R14, R13, R12, R11 ;  /* 0x0c00000c0d0e7389 */ /* 0x00006400000c000b */
[----:B01----:R-:W-:Y:S05]  /*8e10*/  ENDCOLLECTIVE ;  /* 0x000000000000791b */ /* 0x003fea0003800000 */
.L_x_14015:
        /* <DEDUP_REMOVED lines=8> */
.L_x_14016:
        /* <DEDUP_REMOVED lines=8> */
.L_x_14017:
[----:B------:R-:W-:Y:S01]  /*8f20*/  HFMA2 R13, -RZ, RZ, 0, 0 ;  /* 0x00000000ff0d7431 */ /* 0x000fe200000001ff */
[----:B------:R-:W-:Y:S02]  /*8f30*/  MOV R12, 0x4 ;  /* 0x00000004000c7802 */ /* 0x000fe40000000f00 */
[----:B------:R-:W-:-:S07]  /*8f40*/  MOV R17, R14 ;  /* 0x0000000e00117202 */ /* 0x000fce0000000f00 */
[----:B------:R-:W-:Y:S05]  /*8f50*/  WARPSYNC.COLLECTIVE R15, `(.L_x_14018) ;  /* 0x000000000f087348 */ /* 0x000fea0003c00000 */
[----:B------:R0:W1:Y:S02]  /*8f60*/  SHFL.BFLY P6, R14, R13, R12, R11 ;  /* 0x0c00000c0d0e7389 */ /* 0x00006400000c000b */
[----:B01----:R-:W-:Y:S05]  /*8f70*/  ENDCOLLECTIVE ;  /* 0x000000000000791b */ /* 0x003fea0003800000 */
.L_x_14018:
        /* <DEDUP_REMOVED lines=8> */
.L_x_14019:
[----:B------:R-:W-:Y:S01]  /*9000*/  HFMA2 R12, -RZ, RZ, 0, 5.9604644775390625e-08 ;  /* 0x00000001ff0c7431 */ /* 0x000fe200000001ff */
[----:B------:R-:W-:-:S05]  /*9010*/  MOV R7, R14 ;  /* 0x0000000e00077202 */ /* 0x000fca0000000f00 */
[----:B------:R-:W-:-:S05]  /*9020*/  FADD.FTZ R59, R59, R7 ;  /* 0x000000073b3b7221 */ /* 0x000fca0000010000 */
[----:B------:R-:W-:-:S07]  /*9030*/  MOV R13, R59 ;  /* 0x0000003b000d7202 */ /* 0x000fce0000000f00 */
[----:B------:R-:W-:Y:S05]  /*9040*/  WARPSYNC.COLLECTIVE R15, `(.L_x_14020) ;  /* 0x000000000f087348 */ /* 0x000fea0003c00000 */
[----:B------:R0:W1:Y:S02]  /*9050*/  SHFL.BFLY P6, R14, R13, R12, R11 ;  /* 0x0c00000c0d0e7389 */ /* 0x00006400000c000b */
[----:B01----:R-:W-:Y:S05]  /*9060*/  ENDCOLLECTIVE ;  /* 0x000000000000791b */ /* 0x003fea0003800000 */
.L_x_14020:
[----:B------:R-:W-:Y:S01]  /*9070*/  HFMA2 R12, -RZ, RZ, 0, 2.384185791015625e-07 ;  /* 0x00000004ff0c7431 */ /* 0x000fe200000001ff */
[----:B------:R-:W-:Y:S01]  /*9080*/  MOV R13, RZ ;  /* 0x000000ff000d7202 */ /* 0x000fe20000000f00 */
[----:B------:R-:W-:-:S07]  /*9090*/  IMAD.MOV.U32 R52, RZ, RZ, R14 ;  /* 0x000000ffff347224 */ /* 0x000fce00078e000e */
[----:B------:R-:W-:Y:S05]  /*90a0*/  WARPSYNC.COLLECTIVE R15, `(.L_x_14021) ;  /* 0x000000000f087348 */ /* 0x000fea0003c00000 */
[----:B------:R0:W1:Y:S02]  /*90b0*/  SHFL.BFLY P6, R14, R13, R12, R11 ;  /* 0x0c00000c0d0e7389 */ /* 0x00006400000c000b */
[----:B01----:R-:W-:Y:S05]  /*90c0*/  ENDCOLLECTIVE ;  /* 0x000000000000791b */ /* 0x003fea0003800000 */
.L_x_14021:
        /* <DEDUP_REMOVED lines=8> */
.L_x_14022:
[----:B------:R-:W-:Y:S02]  /*9150*/  HFMA2 R12, -RZ, RZ, 0, 5.9604644775390625e-08 ;  /* 0x00000001ff0c7431 */ /* 0x000fe400000001ff */
[----:B------:R-:W-:-:S04]  /*9160*/  IMAD.MOV.U32 R3, RZ, RZ, R14 ;  /* 0x000000ffff037224 */ /* 0x000fc800078e000e */
[----:B------:R-:W-:-:S05]  /*9170*/  FADD.FTZ R60, R60, R3 ;  /* 0x000000033c3c7221 */ /* 0x000fca0000010000 */
[----:B------:R-:W-:-:S07]  /*9180*/  MOV R13, R60 ;  /* 0x0000003c000d7202 */ /* 0x000fce0000000f00 */
[----:B------:R-:W-:Y:S05]  /*9190*/  WARPSYNC.COLLECTIVE R15, `(.L_x_14023) ;  /* 0x000000000f087348 */ /* 0x000fea0003c00000 */
[----:B------:R0:W1:Y:S02]  /*91a0*/  SHFL.BFLY P6, R14, R13, R12, R11 ;  /* 0x0c00000c0d0e7389 */ /* 0x00006400000c000b */
[----:B01----:R-:W-:Y:S05]  /*91b0*/  ENDCOLLECTIVE ;  /* 0x000000000000791b */ /* 0x003fea0003800000 */
.L_x_14023:
[----:B------:R-:W-:Y:S01]  /*91c0*/  HFMA2 R13, -RZ, RZ, 0, 0 ;  /* 0x00000000ff0d7431 */ /* 0x000fe200000001ff */
[----:B------:R-:W-:Y:S02]  /*91d0*/  MOV R12, 0x4 ;  /* 0x00000004000c7802 */ /* 0x000fe40000000f00 */
[----:B------:R-:W-:-:S07]  /*91e0*/  MOV R3, R14 ;  /* 0x0000000e00037202 */ /* 0x000fce0000000f00 */
[----:B------:R-:W-:Y:S05]  /*91f0*/  WARPSYNC.COLLECTIVE R15, `(.L_x_14024) ;  /* 0x000000000f087348 */ /* 0x000fea0003c00000 */
[----:B------:R0:W1:Y:S02]  /*9200*/  SHFL.BFLY P6, R14, R13, R12, R11 ;  /* 0x0c00000c0d0e7389 */ /* 0x00006400000c000b */
[----:B01----:R-:W-:Y:S05]  /*9210*/  ENDCOLLECTIVE ;  /* 0x000000000000791b */ /* 0x003fea0003800000 */
.L_x_14024:
        /* <DEDUP_REMOVED lines=8> */
.L_x_14025:
[----:B------:R-:W-:Y:S01]  /*92a0*/  HFMA2 R12, -RZ, RZ, 0, 5.9604644775390625e-08 ;  /* 0x00000001ff0c7431 */ /* 0x000fe200000001ff */
[----:B------:R-:W-:-:S05]  /*92b0*/  MOV R76, R14 ;  /* 0x0000000e004c7202 */ /* 0x000fca0000000f00 */
[----:B------:R-:W-:-:S05]  /*92c0*/  FADD.FTZ R61, R61, R76 ;  /* 0x0000004c3d3d7221 */ /* 0x000fca0000010000 */
[----:B------:R-:W-:-:S07]  /*92d0*/  MOV R13, R61 ;  /* 0x0000003d000d7202 */ /* 0x000fce0000000f00 */
[----:B------:R-:W-:Y:S05]  /*92e0*/  WARPSYNC.COLLECTIVE R15, `(.L_x_14026) ;  /* 0x000000000f087348 */ /* 0x000fea0003c00000 */
[----:B------:R0:W1:Y:S02]  /*92f0*/  SHFL.BFLY P6, R14, R13, R12, R11 ;  /* 0x0c00000c0d0e7389 */ /* 0x00006400000c000b */
[----:B01----:R-:W-:Y:S05]  /*9300*/  ENDCOLLECTIVE ;  /* 0x000000000000791b */ /* 0x003fea0003800000 */
.L_x_14026:
[----:B------:R-:W-:Y:S01]  /*9310*/  HFMA2 R12, -RZ, RZ, 0, 2.384185791015625e-07 ;  /* 0x00000004ff0c7431 */ /* 0x000fe200000001ff */
[----:B------:R-:W-:Y:S01]  /*9320*/  MOV R13, RZ ;  /* 0x000000ff000d7202 */ /* 0x000fe20000000f00 */
[----:B------:R-:W-:-:S07]  /*9330*/  IMAD.MOV.U32 R54, RZ, RZ, R14 ;  /* 0x000000ffff367224 */ /* 0x000fce00078e000e */
[----:B------:R-:W-:Y:S05]  /*9340*/  WARPSYNC.COLLECTIVE R15, `(.L_x_14027) ;  /* 0x000000000f087348 */ /* 0x000fea0003c00000 */
[----:B------:R0:W1:Y:S02]  /*9350*/  SHFL.BFLY P6, R14, R13, R12, R11 ;  /* 0x0c00000c0d0e7389 */ /* 0x00006400000c000b */
[----:B01----:R-:W-:Y:S05]  /*9360*/  ENDCOLLECTIVE ;  /* 0x000000000000791b */ /* 0x003fea0003800000 */
.L_x_14027:
        /* <DEDUP_REMOVED lines=8> */
.L_x_14028:
[----:B------:R-:W-:Y:S01]  /*93f0*/  MOV R12, 0x1 ;  /* 0x00000001000c7802 */ /* 0x000fe20000000f00 */
[----:B------:R-:W-:-:S04]  /*9400*/  FADD.FTZ R74, R74, R14 ;  /* 0x0000000e4a4a7221 */ /* 0x000fc80000010000 */
[----:B------:R-:W-:-:S07]  /*9410*/  IMAD.MOV.U32 R13, RZ, RZ, R74 ;  /* 0x000000ffff0d7224 */ /* 0x000fce00078e004a */
[----:B------:R-:W-:Y:S05]  /*9420*/  WARPSYNC.COLLECTIVE R15, `(.L_x_14029) ;  /* 0x000000000f087348 */ /* 0x000fea0003c00000 */
[----:B------:R0:W1:Y:S02]  /*9430*/  SHFL.BFLY P6, R14, R13, R12, R11 ;  /* 0x0c00000c0d0e7389 */ /* 0x00006400000c000b */
[----:B01----:R-:W-:Y:S05]  /*9440*/  ENDCOLLECTIVE ;  /* 0x000000000000791b */ /* 0x003fea0003800000 */
.L_x_14029:
[----:B------:R-:W-:Y:S01]  /*9450*/  HFMA2 R13, -RZ, RZ, 0, 0 ;  /* 0x00000000ff0d7431 */ /* 0x000fe200000001ff */
[----:B------:R-:W-:Y:S02]  /*9460*/  MOV R12, 0x4 ;  /* 0x00000004000c7802 */ /* 0x000fe40000000f00 */
[----:B------:R-:W-:-:S07]  /*9470*/  MOV R33, R14 ;  /* 0x0000000e00217202 */ /* 0x000fce0000000f00 */
[----:B------:R-:W-:Y:S05]  /*9480*/  WARPSYNC.COLLECTIVE R15, `(.L_x_14030) ;  /* 0x000000000f087348 */ /* 0x000fea0003c00000 */
[----:B------:R0:W1:Y:S02]  /*9490*/  SHFL.BFLY P6, R14, R13, R12, R11 ;  /* 0x0c00000c0d0e7389 */ /* 0x00006400000c000b */
[----:B01----:R-:W-:Y:S05]  /*94a0*/  ENDCOLLECTIVE ;  /* 0x000000000000791b */ /* 0x003fea0003800000 */
.L_x_14030:
[----:B------:R-:W-:Y:S01]  /*94b0*/  FADD.FTZ R33, R74, R33 ;  /* 0x000000214a217221 */ /* 0x000fe20000010000 */
[----:B------:R-:W-:Y:S02]  /*94c0*/  IMAD.MOV.U32 R12, RZ, RZ, 0x2 ;  /* 0x00000002ff0c7424 */ /* 0x000fe400078e00ff */
[----:B------:R-:W-:-:S05]  /*94d0*/  FADD.FTZ R21, RZ, R14 ;  /* 0x0000000eff157221 */ /* 0x000fca0000010000 */
[----:B------:R-:W-:-:S07]  /*94e0*/  MOV R13, R21 ;  /* 0x00000015000d7202 */ /* 0x000fce0000000f00 */
[----:B------:R-:W-:Y:S05]  /*94f0*/  WARPSYNC.COLLECTIVE R15, `(.L_x_14031) ;  /* 0x000000000f087348 */ /* 0x000fea0003c00000 */
[----:B------:R0:W1:Y:S02]  /*9500*/  SHFL.BFLY P6, R14, R13, R12, R11 ;  /* 0x0c00000c0d0e7389 */ /* 0x00006400000c000b */
[----:B01----:R-:W-:Y:S05]  /*9510*/  ENDCOLLECTIVE ;  /* 0x000000000000791b */ /* 0x003fea0003800000 */
.L_x_14031:
[----:B------:R-:W-:Y:S02]  /*9520*/  HFMA2 R12, -RZ, RZ, 0, 5.9604644775390625e-08 ;  /* 0x00000001ff0c7431 */ /* 0x000fe400000001ff */
[----:B------:R-:W-:-:S05]  /*9530*/  FADD.FTZ R21, R21, R14 ;  /* 0x0000000e15157221 */ /* 0x000fca0000010000 */
[----:B------:R-:W-:-:S07]  /*9540*/  MOV R13, R21 ;  /* 0x00000015000d7202 */ /* 0x000fce0000000f00 */
[----:B------:R-:W-:Y:S05]  /*9550*/  WARPSYNC.COLLECTIVE R15, `(.L_x_14032) ;  /* 0x000000000f087348 */ /* 0x000fea0003c00000 */
[----:B------:R0:W1:Y:S02]  /*9560*/  SHFL.BFLY P6, R14, R13, R12, R11 ;  /* 0x0c00000c0d0e7389 */ /* 0x00006400000c000b */
[----:B01----:R-:W-:Y:S05]  /*9570*/  ENDCOLLECTIVE ;  /* 0x000000000000791b */ /* 0x003fea0003800000 */
.L_x_14032:
[----:B------:R-:W-:Y:S01]  /*9580*/  HFMA2 R12, -RZ, RZ, 0, 2.384185791015625e-07 ;  /* 0x00000004ff0c7431 */ /* 0x000fe200000001ff */
[----:B------:R-:W-:Y:S01]  /*9590*/  MOV R13, RZ ;  /* 0x000000ff000d7202 */ /* 0x000fe20000000f00 */
[----:B------:R-:W-:-:S07]  /*95a0*/  FADD.FTZ R35, R21, R14 ;  /* 0x0000000e15237221 */ /* 0x000fce0000010000 */
[----:B------:R-:W-:Y:S05]  /*95b0*/  WARPSYNC.COLLECTIVE R15, `(.L_x_14033) ;  /* 0x000000000f087348 */ /* 0x000fea0003c00000 */
[----:B------:R0:W1:Y:S02]  /*95c0*/  SHFL.BFLY P6, R14, R13, R12, R11 ;  /* 0x0c00000c0d0e7389 */ /* 0x00006400000c000b */
[----:B01----:R-:W-:Y:S05]  /*95d0*/  ENDCOLLECTIVE ;  /* 0x000000000000791b */ /* 0x003fea0003800000 */
.L_x_14033:
[----:B------:R-:W-:Y:S02]  /*95e0*/  IMAD.MOV.U32 R12, RZ, RZ, 0x2 ;  /* 0x00000002ff0c7424 */ /* 0x000fe400078e00ff */
[----:B------:R-:W-:-:S05]  /*95f0*/  FADD.FTZ R7, RZ, R14 ;  /* 0x0000000eff077221 */ /* 0x000fca0000010000 */
[----:B------:R-:W-:-:S07]  /*9600*/  MOV R13, R7 ;  /* 0x00000007000d7202 */ /* 0x000fce0000000f00 */
[----:B------:R-:W-:Y:S05]  /*9610*/  WARPSYNC.COLLECTIVE R15, `(.L_x_14034) ;  /* 0x000000000f087348 */ /* 0x000fea0003c00000 */
[----:B------:R0:W1:Y:S02]  /*9620*/  SHFL.BFLY P6, R14, R13, R12, R11 ;  /* 0x0c00000c0d0e7389 */ /* 0x00006400000c000b */
[----:B01----:R-:W-:Y:S05]  /*9630*/  ENDCOLLECTIVE ;  /* 0x000000000000791b */ /* 0x003fea0003800000 */
.L_x_14034:
        /* <DEDUP_REMOVED lines=8> */
.L_x_14035:
[----:B------:R-:W-:Y:S01]  /*96c0*/  MOV R11, R3 ;  /* 0x00000003000b7202 */ /* 0x000fe20000000f00 */
[----:B------:R-:W-:Y:S06]  /*96d0*/  BRA `(.L_x_14036) ;  /* 0xffffffa400147947 */ /* 0x000fec000383ffff */
.L_x_14037:
        /* <DEDUP_REMOVED lines=10> */
.L_x_25852:


//--------------------- .text._ZN4vllm25paged_attention_v1_kernelIfhLi128ELi32ELi128ELNS_18Fp8KVCacheDataTypeE1ELb1EEEvPT_PKS2_PKT0_S8_ifPKiSA_iPKfiiiSC_SC_iiiii --------------------------
	.section	.text._ZN4vllm25paged_attention_v1_kernelIfhLi128ELi32ELi128ELNS_18Fp8KVCacheDataTypeE1ELb1EEEvPT_PKS2_PKT0_S8_ifPKiSA_iPKfiiiSC_SC_iiiii,"ax",@progbits
	.align	128
        .global         _ZN4vllm25paged_attention_v1_kernelIfhLi128ELi32ELi128ELNS_18Fp8KVCacheDataTypeE1ELb1EEEvPT_PKS2_PKT0_S8_ifPKiSA_iPKfiiiSC_SC_iiiii
        .type           _ZN4vllm25paged_attention_v1_kernelIfhLi128ELi32ELi128ELNS_18Fp8KVCacheDataTypeE1ELb1EEEvPT_PKS2_PKT0_S8_ifPKiSA_iPKfiiiSC_SC_iiiii,@function
        .size           _ZN4vllm25paged_attention_v1_kernelIfhLi128ELi32ELi128ELNS_18Fp8KVCacheDataTypeE1ELb1EEEvPT_PKS2_PKT0_S8_ifPKiSA_iPKfiiiSC_SC_iiiii,(.L_x_25853 - _ZN4vllm25paged_attention_v1_kernelIfhLi128ELi32ELi128ELNS_18Fp8KVCacheDataTypeE1ELb1EEEvPT_PKS2_PKT0_S8_ifPKiSA_iPKfiiiSC_SC_iiiii)
        .other          _ZN4vllm25paged_attention_v1_kernelIfhLi128ELi32ELi128ELNS_18Fp8KVCacheDataTypeE1ELb1EEEvPT_PKS2_PKT0_S8_ifPKiSA_iPKfiiiSC_SC_iiiii,@"STO_CUDA_ENTRY STV_DEFAULT"
_ZN4vllm25paged_attention_v1_kernelIfhLi128ELi32ELi128ELNS_18Fp8KVCacheDataTypeE1ELb1EEEvPT_PKS2_PKT0_S8_ifPKiSA_iPKfiiiSC_SC_iiiii:
.text._ZN4vllm25paged_attention_v1_kernelIfhLi128ELi32ELi128ELNS_18Fp8KVCacheDataTypeE1ELb1EEEvPT_PKS2_PKT0_S8_ifPKiSA_iPKfiiiSC_SC_iiiii:
        /* <DEDUP_REMOVED lines=108> */
.L_x_14038:
        /* <DEDUP_REMOVED lines=26> */
.L_x_14042:
        /* <DEDUP_REMOVED lines=37> */
.L_x_14040:
[----:B------:R-:W-:Y:S05]  /*0ab0*/  BSYNC.RECONVERGENT B6 ;  /* 0x0000000000067941 */ /* 0x000fea0003800200 */
.L_x_14039:
        /* <DEDUP_REMOVED lines=12> */
.L_x_14083:
        /* <DEDUP_REMOVED lines=39> */
.L_x_14048:
        /* <DEDUP_REMOVED lines=11> */
.L_x_14047:
[----:B------:R-:W-:Y:S05]  /*0ea0*/  BSYNC.RECONVERGENT B1 ;  /* 0x0000000000017941 */ /* 0x000fea0003800200 */
.L_x_14046:
        /* <DEDUP_REMOVED lines=12> */
.L_x_14051:
        /* <DEDUP_REMOVED lines=100> */
.L_x_14050:
[----:B------:R-:W-:Y:S05]  /*15b0*/  BSYNC.RECONVERGENT B1 ;  /* 0x0000000000017941 */ /* 0x000fea0003800200 */
.L_x_14049:
        /* <DEDUP_REMOVED lines=55> */
.L_x_14053:
[----:B------:R-:W-:Y:S05]  /*1930*/  BSYNC.RECONVERGENT B1 ;  /* 0x0000000000017941 */ /* 0x000fea0003800200 */
.L_x_14052:
        /* <DEDUP_REMOVED lines=26> */
.L_x_14045:
[----:B------:R-:W-:Y:S05]  /*1ae0*/  BSYNC.RECONVERGENT B0 ;  /* 0x0000000000007941 */ /* 0x000fea0003800200 */
.L_x_14044:
        /* <DEDUP_REMOVED lines=39> */
.L_x_14058:
[----:B------:R-:W0:Y:S01]  /*1d60*/  LDS R13, [R10] ;  /* 0x000000000a0d7984 */ /* 0x000e220000000800 */
[----:B------:R-:W-:-:S04]  /*1d70*/  IADD3 R11, PT, PT, R11, 0x1, RZ ;  /* 0x000000010b0b7810 */ /* 0x000fc80007ffe0ff */
[----:B------:R-:W-:Y:S01]  /*1d80*/  ISETP.NE.AND P0, PT, R11, RZ, PT ;  /* 0x000000ff0b00720c */ /* 0x000fe20003f05270 */
[----:B0-----:R-:W-:-:S05]  /*1d90*/  FMUL.FTZ R13, R13, R2 ;  /* 0x000000020d0d7220 */ /* 0x001fca0000410000 */
[----:B------:R0:W-:Y:S02]  /*1da0*/  STS [R10], R13 ;  /* 0x0000000d0a007388 */ /* 0x0001e40000000800 */
[----:B0-----:R-:W-:-:S05]  /*1db0*/  IADD3 R10, PT, PT, R10, 0x200, RZ ;  /* 0x000002000a0a7810 */ /* 0x001fca0007ffe0ff */
[----:B------:R-:W-:Y:S05]  /*1dc0*/  @P0 BRA `(.L_x_14058) ;  /* 0xfffffffc00e40947 */ /* 0x000fea000383ffff */
.L_x_14057:
[----:B------:R-:W-:Y:S05]  /*1dd0*/  BSYNC.RECONVERGENT B1 ;  /* 0x0000000000017941 */ /* 0x000fea0003800200 */
.L_x_14056:
        /* <DEDUP_REMOVED lines=12> */
.L_x_14061:
        /* <DEDUP_REMOVED lines=52> */
.L_x_14060:
[----:B------:R-:W-:Y:S05]  /*21e0*/  BSYNC.RECONVERGENT B1 ;  /* 0x0000000000017941 */ /* 0x000fea0003800200 */
.L_x_14059:
        /* <DEDUP_REMOVED lines=31> */
.L_x_14063:
[----:B------:R-:W-:Y:S05]  /*23e0*/  BSYNC.RECONVERGENT B1 ;  /* 0x0000000000017941 */ /* 0x000fea0003800200 */
.L_x_14062:
        /* <DEDUP_REMOVED lines=14> */
.L_x_14055:
[----:B------:R-:W-:Y:S05]  /*24d0*/  BSYNC.RECONVERGENT B0 ;  /* 0x0000000000007941 */ /* 0x000fea0003800200 */
.L_x_14054:
        /* <DEDUP_REMOVED lines=29> */
.L_x_14067:
        /* <DEDUP_REMOVED lines=33> */
.L_x_14066:
        /* <DEDUP_REMOVED lines=16> */
.L_x_14065:
[----:B------:R-:W-:Y:S05]  /*29c0*/  BSYNC.RECONVERGENT B6 ;  /* 0x0000000000067941 */ /* 0x000fea0003800200 */
.L_x_14064:
        /* <DEDUP_REMOVED lines=181> */
.L_x_14180:
        /* <DEDUP_REMOVED lines=47> */
.L_x_14070:
[----:B------:R-:W-:Y:S05]  /*3810*/  BSYNC.RECONVERGENT B0 ;  /* 0x0000000000007941 */ /* 0x000fea0003800200 */
.L_x_14069:
        /* <DEDUP_REMOVED lines=77> */
.L_x_14072:
[----:B------:R-:W-:Y:S05]  /*3cf0*/  BSYNC.RECONVERGENT B0 ;  /* 0x0000000000007941 */ /* 0x000fea0003800200 */
.L_x_14071:
        /* <DEDUP_REMOVED lines=36> */
.L_x_14074:
[----:B------:R-:W-:Y:S05]  /*3f40*/  BSYNC.RECONVERGENT B0 ;  /* 0x0000000000007941 */ /* 0x000fea0003800200 */
.L_x_14073:
        /* <DEDUP_REMOVED lines=67> */
.L_x_14076:
[----:B------:R-:W-:Y:S05]  /*4380*/  BSYNC.RECONVERGENT B0 ;  /* 0x0000000000007941 */ /* 0x000fea0003800200 */
.L_x_14075:
        /* <DEDUP_REMOVED lines=49> */
.L_x_14041:
        /* <DEDUP_REMOVED lines=16> */
.L_x_14077:
[----:B------:R-:W-:Y:S05]  /*47a0*/  EXIT ;  /* 0x000000000000794d */ /* 0x000fea0003800000 */
.L_x_14043:
[----:B------:R-:W-:Y:S01]  /*47b0*/  HFMA2 R12, -RZ, RZ, 0, 9.5367431640625e-07 ;  /* 0x00000010ff0c7431 */ /* 0x000fe200000001ff */
[----:B------:R-:W-:Y:S02]  /*47c0*/  MOV R11, 0x1f ;  /* 0x0000001f000b7802 */ /* 0x000fe40000000f00 */
[----:B------:R-:W-:-:S07]  /*47d0*/  MOV R15, 0xffffffff ;  /* 0xffffffff000f7802 */ /* 0x000fce0000000f00 */
[----:B------:R-:W-:Y:S05]  /*47e0*/  WARPSYNC.COLLECTIVE R15, `(.L_x_14078) ;  /* 0x000000000f087348 */ /* 0x000fea0003c00000 */
[----:B------:R0:W1:Y:S02]  /*47f0*/  SHFL.BFLY P6, R14, R13, R12, R11 ;  /* 0x0c00000c0d0e7389 */ /* 0x00006400000c000b */
[----:B01----:R-:W-:Y:S05]  /*4800*/  ENDCOLLECTIVE ;  /* 0x000000000000791b */ /* 0x003fea0003800000 */
.L_x_14078:
[----:B------:R-:W-:Y:S01]  /*4810*/  HFMA2 R12, -RZ, RZ, 0, 4.76837158203125e-07 ;  /* 0x00000008ff0c7431 */ /* 0x000fe200000001ff */
[----:B------:R-:W-:-:S05]  /*4820*/  FMNMX.FTZ R0, R14, -3.40282346638528859812e+38, !PT ;  /* 0xff7fffff0e007809 */ /* 0x000fca0007810000 */
[----:B------:R-:W-:-:S07]  /*4830*/  IMAD.MOV.U32 R13, RZ, RZ, R0 ;  /* 0x000000ffff0d7224 */ /* 0x000fce00078e0000 */
[----:B------:R-:W-:Y:S05]  /*4840*/  WARPSYNC.COLLECTIVE R15, `(.L_x_14079) ;  /* 0x000000000f087348 */ /* 0x000fea0003c00000 */
[----:B------:R0:W1:Y:S02]  /*4850*/  SHFL.BFLY P6, R14, R13, R12, R11 ;  /* 0x0c00000c0d0e7389 */ /* 0x00006400000c000b */
[----:B01----:R-:W-:Y:S05]  /*4860*/  ENDCOLLECTIVE ;  /* 0x000000000000791b */ /* 0x003fea0003800000 */
.L_x_14079:
[----:B------:R-:W-:Y:S01]  /*4870*/  HFMA2 R12, -RZ, RZ, 0, 2.384185791015625e-07 ;  /* 0x00000004ff0c7431 */ /* 0x000fe200000001ff */
[----:B------:R-:W-:-:S04]  /*4880*/  FMNMX.FTZ R2, R0, R14, !PT ;  /* 0x0000000e00027209 */ /* 0x000fc80007810000 */
[----:B------:R-:W-:-:S07]  /*4890*/  MOV R13, R2 ;  /* 0x00000002000d7202 */ /* 0x000fce0000000f00 */
[----:B------:R-:W-:Y:S05]  /*48a0*/  WARPSYNC.COLLECTIVE R15, `(.L_x_14080) ;  /* 0x000000000f087348 */ /* 0x000fea0003c00000 */
[----:B------:R0:W1:Y:S02]  /*48b0*/  SHFL.BFLY P6, R14, R13, R12, R11 ;  /* 0x0c00000c0d0e7389 */ /* 0x00006400000c000b */
[----:B01----:R-:W-:Y:S05]  /*48c0*/  ENDCOLLECTIVE ;  /* 0x000000000000791b */ /* 0x003fea0003800000 */
.L_x_14080:
[----:B------:R-:W-:Y:S01]  /*48d0*/  IMAD.MOV.U32 R12, RZ, RZ, 0x2 ;  /* 0x00000002ff0c7424 */ /* 0x000fe200078e00ff */
[----:B------:R-:W-:-:S04]  /*48e0*/  FMNMX.FTZ R3, R2, R14, !PT ;  /* 0x0000000e02037209 */ /* 0x000fc80007810000 */
[----:B------:R-:W-:-:S07]  /*48f0*/  MOV R13, R3 ;  /* 0x00000003000d7202 */ /* 0x000fce0000000f00 */
[----:B------:R-:W-:Y:S05]  /*4900*/  WARPSYNC.COLLECTIVE R15, `(.L_x_14081) ;  /* 0x000000000f087348 */ /* 0x000fea0003c00000 */
[----:B------:R0:W1:Y:S02]  /*4910*/  SHFL.BFLY P6, R14, R13, R12, R11 ;  /* 0x0c00000c0d0e7389 */ /* 0x00006400000c000b */
[----:B01----:R-:W-:Y:S05]  /*4920*/  ENDCOLLECTIVE ;  /* 0x000000000000791b */ /* 0x003fea0003800000 */
.L_x_14081:
[----:B------:R-:W-:Y:S01]  /*4930*/  HFMA2 R12, -RZ, RZ, 0, 5.9604644775390625e-08 ;  /* 0x00000001ff0c7431 */ /* 0x000fe200000001ff */
[----:B------:R-:W-:-:S04]  /*4940*/  FMNMX.FTZ R4, R3, R14, !PT ;  /* 0x0000000e03047209 */ /* 0x000fc80007810000 */
[----:B------:R-:W-:-:S07]  /*4950*/  MOV R13, R4 ;  /* 0x00000004000d7202 */ /* 0x000fce0000000f00 */
[----:B------:R-:W-:Y:S05]  /*4960*/  WARPSYNC.COLLECTIVE R15, `(.L_x_14082) ;  /* 0x000000000f087348 */ /* 0x000fea0003c00000 */
[----:B------:R0:W1:Y:S02]  /*4970*/  SHFL.BFLY P6, R14, R13, R12, R11 ;  /* 0x0c00000c0d0e7389 */ /* 0x00006400000c000b */
[----:B01----:R-:W-:Y:S05]  /*4980*/  ENDCOLLECTIVE ;  /* 0x000000000000791b */ /* 0x003fea0003800000 */
.L_x_14082:
[----:B------:R-:W-:Y:S05]  /*4990*/  BRA `(.L_x_14083) ;  /* 0xffffffc000787947 */ /* 0x000fea000383ffff */
.L_x_14068:
[----:B------:R-:W-:Y:S01]  /*49a0*/  HFMA2 R12, -RZ, RZ, 0, 2.384185791015625e-07 ;  /* 0x00000004ff0c7431 */ /* 0x000fe200000001ff */
[----:B-1----:R-:W-:Y:S01]  /*49b0*/  MOV R13, RZ ;  /* 0x000000ff000d7202 */ /* 0x002fe20000000f00 */
[----:B------:R-:W-:Y:S01]  /*49c0*/  IMAD.MOV.U32 R11, RZ, RZ, 0x1f ;  /* 0x0000001fff0b7424 */ /* 0x000fe200078e00ff */
[----:B------:R-:W-:-:S07]  /*49d0*/  MOV R15, 0xffffffff ;  /* 0xffffffff000f7802 */ /* 0x000fce0000000f00 */
[----:B0-----:R-:W-:Y:S05]  /*49e0*/  WARPSYNC.COLLECTIVE R15, `(.L_x_14084) ;  /* 0x000000000f087348 */ /* 0x001fea0003c00000 */
[----:B------:R1:W2:Y:S02]  /*49f0*/  SHFL.BFLY P6, R14, R13, R12, R11 ;  /* 0x0c00000c0d0e7389 */ /* 0x0002a400000c000b */
[----:B012---:R-:W-:Y:S05]  /*4a00*/  ENDCOLLECTIVE ;  /* 0x000000000000791b */ /* 0x007fea0003800000 */
.L_x_14084:
[----:B------:R-:W-:Y:S01]  /*4a10*/  HFMA2 R12, -RZ, RZ, 0, 1.1920928955078125e-07 ;  /* 0x00000002ff0c7431 */ /* 0x000fe200000001ff */
[----:B------:R-:W-:-:S05]  /*4a20*/  MOV R16, R14 ;  /* 0x0000000e00107202 */ /* 0x000fca0000000f00 */
[----:B------:R-:W-:-:S05]  /*4a30*/  FADD.FTZ R16, RZ, R16 ;  /* 0x00000010ff107221 */ /* 0x000fca0000010000 */
[----:B------:R-:W-:-:S07]  /*4a40*/  MOV R13, R16 ;  /* 0x00000010000d7202 */ /* 0x000fce0000000f00 */
[----:B------:R-:W-:Y:S05]  /*4a50*/  WARPSYNC.COLLECTIVE R15, `(.L_x_14085) ;  /* 0x000000000f087348 */ /* 0x000fea0003c00000 */
[----:B------:R0:W1:Y:S02]  /*4a60*/  SHFL.BFLY P6, R14, R13, R12, R11 ;  /* 0x0c00000c0d0e7389 */ /* 0x00006400000c000b */
[----:B01----:R-:W-:Y:S05]  /*4a70*/  ENDCOLLECTIVE ;  /* 0x000000000000791b */ /* 0x003fea0003800000 */
.L_x_14085:
[----:B------:R-:W-:Y:S02]  /*4a80*/  HFMA2 R12, -RZ, RZ, 0, 5.9604644775390625e-08 ;  /* 0x00000001ff0c7431 */ /* 0x000fe400000001ff */
[----:B------:R-:W-:-:S04]  /*4a90*/  IMAD.MOV.U32 R43, RZ, RZ, R14 ;  /* 0x000000ffff2b7224 */ /* 0x000fc800078e000e */
[----:B------:R-:W-:-:S05]  /*4aa0*/  FADD.FTZ R16, R16, R43 ;  /* 0x0000002b10107221 */ /* 0x000fca0000010000 */
[----:B------:R-:W-:-:S07]  /*4ab0*/  MOV R13, R16 ;  /* 0x00000010000d7202 */ /* 0x000fce0000000f00 */
[----:B------:R-:W-:Y:S05]  /*4ac0*/  WARPSYNC.COLLECTIVE R15, `(.L_x_14086) ;  /* 0x000000000f087348 */ /* 0x000fea0003c00000 */
[----:B------:R0:W1:Y:S02]  /*4ad0*/  SHFL.BFLY P6, R14, R13, R12, R11 ;  /* 0x0c00000c0d0e7389 */ /* 0x00006400000c000b */
[----:B01----:R-:W-:Y:S05]  /*4ae0*/  ENDCOLLECTIVE ;  /* 0x000000000000791b */ /* 0x003fea0003800000 */
.L_x_14086:
[----:B------:R-:W-:Y:S02]  /*4af0*/  HFMA2 R13, -RZ, RZ, 0, 0 ;  /* 0x00000000ff0d7431 */ /* 0x000fe400000001ff */
[----:B------:R-:W-:Y:S01]  /*4b00*/  IMAD.MOV.U32 R12, RZ, RZ, 0x4 ;  /* 0x00000004ff0c7424 */ /* 0x000fe200078e00ff */
[----:B------:R-:W-:-:S07]  /*4b10*/  MOV R42, R14 ;  /* 0x0000000e002a7202 */ /* 0x000fce0000000f00 */
[----:B------:R-:W-:Y:S05]  /*4b20*/  WARPSYNC.COLLECTIVE R15, `(.L_x_14087) ;  /* 0x000000000f087348 */ /* 0x000fea0003c00000 */
[----:B------:R0:W1:Y:S02]  /*4b30*/  SHFL.BFLY P6, R14, R13, R12, R11 ;  /* 0x0c00000c0d0e7389 */ /* 0x00006400000c000b */
[----:B01----:R-:W-:Y:S05]  /*4b40*/  ENDCOLLECTIVE ;  /* 0x000000000000791b */ /* 0x003fea0003800000 */
.L_x_14087:
        /* <DEDUP_REMOVED lines=8> */
.L_x_14088:
[----:B------:R-:W-:Y:S01]  /*4bd0*/  HFMA2 R12, -RZ, RZ, 0, 5.9604644775390625e-08 ;  /* 0x00000001ff0c7431 */ /* 0x000fe200000001ff */
[----:B------:R-:W-:-:S05]  /*4be0*/  MOV R45, R14 ;  /* 0x0000000e002d7202 */ /* 0x000fca0000000f00 */
[----:B------:R-:W-:-:S04]  /*4bf0*/  FADD.FTZ R10, R10, R45 ;  /* 0x0000002d0a0a7221 */ /* 0x000fc80000010000 */
[----:B------:R-:W-:-:S07]  /*4c00*/  IMAD.MOV.U32 R13, RZ, RZ, R10 ;  /* 0x000000ffff0d7224 */ /* 0x000fce00078e000a */
[----:B------:R-:W-:Y:S05]  /*4c10*/  WARPSYNC.COLLECTIVE R15, `(.L_x_14089) ;  /* 0x000000000f087348 */ /* 0x000fea0003c00000 */
[----:B------:R0:W1:Y:S02]  /*4c20*/  SHFL.BFLY P6, R14, R13, R12, R11 ;  /* 0x0c00000c0d0e7389 */ /* 0x00006400000c000b */
[----:B01----:R-:W-:Y:S05]  /*4c30*/  ENDCOLLECTIVE ;  /* 0x000000000000791b */ /* 0x003fea0003800000 */
.L_x_14089:
[----:B------:R-:W-:Y:S01]  /*4c40*/  HFMA2 R13, -RZ, RZ, 0, 0 ;  /* 0x00000000ff0d7431 */ /* 0x000fe200000001ff */
[----:B------:R-:W-:Y:S02]  /*4c50*/  MOV R12, 0x4 ;  /* 0x00000004000c7802 */ /* 0x000fe40000000f00 */
[----:B------:R-:W-:-:S07]  /*4c60*/  MOV R50, R14 ;  /* 0x0000000e00327202 */ /* 0x000fce0000000f00 */
[----:B------:R-:W-:Y:S05]  /*4c70*/  WARPSYNC.COLLECTIVE R15, `(.L_x_14090) ;  /* 0x000000000f087348 */ /* 0x000fea0003c00000 */
[----:B------:R0:W1:Y:S02]  /*4c80*/  SHFL.BFLY P6, R14, R13, R12, R11 ;  /* 0x0c00000c0d0e7389 */ /* 0x00006400000c000b */
[----:B01----:R-:W-:Y:S05]  /*4c90*/  ENDCOLLECTIVE ;  /* 0x000000000000791b */ /* 0x003fea0003800000 */
.L_x_14090:
        /* <DEDUP_REMOVED lines=8> */
.L_x_14091:
[----:B------:R-:W-:Y:S01]  /*4d20*/  IMAD.MOV.U32 R12, RZ, RZ, 0x1 ;  /* 0x00000001ff0c7424 */ /* 0x000fe200078e00ff */
[----:B------:R-:W-:-:S05]  /*4d30*/  MOV R47, R14 ;  /* 0x0000000e002f7202 */ /* 0x000fca0000000f00 */
[----:B------:R-:W-:-:S05]  /*4d40*/  FADD.FTZ R8, R8, R47 ;  /* 0x0000002f08087221 */ /* 0x000fca0000010000 */
[----:B------:R-:W-:-:S07]  /*4d50*/  MOV R13, R8 ;  /* 0x00000008000d7202 */ /* 0x000fce0000000f00 */
[----:B------:R-:W-:Y:S05]  /*4d60*/  WARPSYNC.COLLECTIVE R15, `(.L_x_14092) ;  /* 0x000000000f087348 */ /* 0x000fea0003c00000 */
[----:B------:R0:W1:Y:S02]  /*4d70*/  SHFL.BFLY P6, R14, R13, R12, R11 ;  /* 0x0c00000c0d0e7389 */ /* 0x00006400000c000b */
[----:B01----:R-:W-:Y:S05]  /*4d80*/  ENDCOLLECTIVE ;  /* 0x000000000000791b */ /* 0x003fea0003800000 */
.L_x_14092:
[----:B------:R-:W-:Y:S01]  /*4d90*/  HFMA2 R13, -RZ, RZ, 0, 0 ;  /* 0x00000000ff0d7431 */ /* 0x000fe200000001ff */
[----:B------:R-:W-:Y:S02]  /*4da0*/  MOV R12, 0x4 ;  /* 0x00000004000c7802 */ /* 0x000fe40000000f00 */
[----:B------:R-:W-:-:S07]  /*4db0*/  MOV R44, R14 ;  /* 0x0000000e002c7202 */ /* 0x000fce0000000f00 */
[----:B------:R-:W-:Y:S05]  /*4dc0*/  WARPSYNC.COLLECTIVE R15, `(.L_x_14093) ;  /* 0x000000000f087348 */ /* 0x000fea0003c00000 */
[----:B------:R0:W1:Y:S02]  /*4dd0*/  SHFL.BFLY P6, R14, R13, R12, R11 ;  /* 0x0c00000c0d0e7389 */ /* 0x00006400000c000b */
[----:B01----:R-:W-:Y:S05]  /*4de0*/  ENDCOLLECTIVE ;  /* 0x000000000000791b */ /* 0x003fea0003800000 */
.L_x_14093:
        /* <DEDUP_REMOVED lines=8> */
.L_x_14094:
[----:B------:R-:W-:Y:S01]  /*4e70*/  HFMA2 R12, -RZ, RZ, 0, 5.9604644775390625e-08 ;  /* 0x00000001ff0c7431 */ /* 0x000fe200000001ff */
[----:B------:R-:W-:-:S05]  /*4e80*/  MOV R40, R14 ;  /* 0x0000000e00287202 */ /* 0x000fca0000000f00 */
[----:B------:R-:W-:-:S05]  /*4e90*/  FADD.FTZ R7, R7, R40 ;  /* 0x0000002807077221 */ /* 0x000fca0000010000 */
[----:B------:R-:W-:-:S07]  /*4ea0*/  MOV R13, R7 ;  /* 0x00000007000d7202 */ /* 0x000fce0000000f00 */
[----:B------:R-:W-:Y:S05]  /*4eb0*/  WARPSYNC.COLLECTIVE R15, `(.L_x_14095) ;  /* 0x000000000f087348 */ /* 0x000fea0003c00000 */
[----:B------:R0:W1:Y:S02]  /*4ec0*/  SHFL.BFLY P6, R14, R13, R12, R11 ;  /* 0x0c00000c0d0e7389 */ /* 0x00006400000c000b */
[----:B01----:R-:W-:Y:S05]  /*4ed0*/  ENDCOLLECTIVE ;  /* 0x000000000000791b */ /* 0x003fea0003800000 */
.L_x_14095:
[----:B------:R-:W-:Y:S01]  /*4ee0*/  HFMA2 R12, -RZ, RZ, 0, 2.384185791015625e-07 ;  /* 0x00000004ff0c7431 */ /* 0x000fe200000001ff */
[----:B------:R-:W-:Y:S01]  /*4ef0*/  MOV R13, RZ ;  /* 0x000000ff000d7202 */ /* 0x000fe20000000f00 */
[----:B------:R-:W-:-:S07]  /*4f00*/  IMAD.MOV.U32 R43, RZ, RZ, R14 ;  /* 0x000000ffff2b7224 */ /* 0x000fce00078e000e */
[----:B------:R-:W-:Y:S05]  /*4f10*/  WARPSYNC.COLLECTIVE R15, `(.L_x_14096) ;  /* 0x000000000f087348 */ /* 0x000fea0003c00000 */
[----:B------:R0:W1:Y:S02]  /*4f20*/  SHFL.BFLY P6, R14, R13, R12, R11 ;  /* 0x0c00000c0d0e7389 */ /* 0x00006400000c000b */
[----:B01----:R-:W-:Y:S05]  /*4f30*/  ENDCOLLECTIVE ;  /* 0x000000000000791b */ /* 0x003fea0003800000 */
.L_x_14096:
        /* <DEDUP_REMOVED lines=8> */
.L_x_14097:
[----:B------:R-:W-:Y:S01]  /*4fc0*/  HFMA2 R12, -RZ, RZ, 0, 5.9604644775390625e-08 ;  /* 0x00000001ff0c7431 */ /* 0x000fe200000001ff */
[----:B------:R-:W-:-:S05]  /*4fd0*/  MOV R38, R14 ;  /* 0x0000000e00267202 */ /* 0x000fca0000000f00 */
[----:B------:R-:W-:-:S05]  /*4fe0*/  FADD.FTZ R5, R5, R38 ;  /* 0x0000002605057221 */ /* 0x000fca0000010000 */
[----:B------:R-:W-:-:S07]  /*4ff0*/  MOV R13, R5 ;  /* 0x00000005000d7202 */ /* 0x000fce0000000f00 */
[----:B------:R-:W-:Y:S05]  /*5000*/  WARPSYNC.COLLECTIVE R15, `(.L_x_14098) ;  /* 0x000000000f087348 */ /* 0x000fea0003c00000 */
[----:B------:R0:W1:Y:S02]  /*5010*/  SHFL.BFLY P6, R14, R13, R12, R11 ;  /* 0x0c00000c0d0e7389 */ /* 0x00006400000c000b */
[----:B01----:R-:W-:Y:S05]  /*5020*/  ENDCOLLECTIVE ;  /* 0x000000000000791b */ /* 0x003fea0003800000 */
.L_x_14098:
[----:B------:R-:W-:Y:S02]  /*5030*/  HFMA2 R12, -RZ, RZ, 0, 2.384185791015625e-07 ;  /* 0x00000004ff0c7431 */ /* 0x000fe400000001ff */
[----:B------:R-:W-:Y:S01]  /*5040*/  IMAD.MOV.U32 R13, RZ, RZ, RZ ;  /* 0x000000ffff0d7224 */ /* 0x000fe200078e00ff */
[----:B------:R-:W-:-:S07]  /*5050*/  MOV R52, R14 ;  /* 0x0000000e00347202 */ /* 0x000fce0000000f00 */
[----:B------:R-:W-:Y:S05]  /*5060*/  WARPSYNC.COLLECTIVE R15, `(.L_x_14099) ;  /* 0x000000000f087348 */ /* 0x000fea0003c00000 */
[----:B------:R0:W1:Y:S02]  /*5070*/  SHFL.BFLY P6, R14, R13, R12, R11 ;  /* 0x0c00000c0d0e7389 */ /* 0x00006400000c000b */
[----:B01----:R-:W-:Y:S05]  /*5080*/  ENDCOLLECTIVE ;  /* 0x000000000000791b */ /* 0x003fea0003800000 */
.L_x_14099:
        /* <DEDUP_REMOVED lines=8> */
.L_x_14100:
[----:B------:R-:W-:Y:S02]  /*5110*/  HFMA2 R12, -RZ, RZ, 0, 5.9604644775390625e-08 ;  /* 0x00000001ff0c7431 */ /* 0x000fe400000001ff */
[----:B------:R-:W-:-:S04]  /*5120*/  IMAD.MOV.U32 R41, RZ, RZ, R14 ;  /* 0x000000ffff297224 */ /* 0x000fc800078e000e */
[----:B------:R-:W-:-:S05]  /*5130*/  FADD.FTZ R4, R4, R41 ;  /* 0x0000002904047221 */ /* 0x000fca0000010000 */
[----:B------:R-:W-:-:S07]  /*5140*/  MOV R13, R4 ;  /* 0x00000004000d7202 */ /* 0x000fce0000000f00 */
[----:B------:R-:W-:Y:S05]  /*5150*/  WARPSYNC.COLLECTIVE R15, `(.L_x_14101) ;  /* 0x000000000f087348 */ /* 0x000fea0003c00000 */
[----:B------:R0:W1:Y:S02]  /*5160*/  SHFL.BFLY P6, R14, R13, R12, R11 ;  /* 0x0c00000c0d0e7389 */ /* 0x00006400000c000b */
[----:B01----:R-:W-:Y:S05]  /*5170*/  ENDCOLLECTIVE ;  /* 0x000000000000791b */ /* 0x003fea0003800000 */
.L_x_14101:
[----:B------:R-:W-:Y:S02]  /*5180*/  HFMA2 R13, -RZ, RZ, 0, 0 ;  /* 0x00000000ff0d7431 */ /* 0x000fe400000001ff */
[----:B------:R-:W-:Y:S01]  /*5190*/  IMAD.MOV.U32 R12, RZ, RZ, 0x4 ;  /* 0x00000004ff0c7424 */ /* 0x000fe200078e00ff */
[----:B------:R-:W-:-:S07]  /*51a0*/  MOV R49, R14 ;  /* 0x0000000e00317202 */ /* 0x000fce0000000f00 */
[----:B------:R-:W-:Y:S05]  /*51b0*/  WARPSYNC.COLLECTIVE R15, `(.L_x_14102) ;  /* 0x000000000f087348 */ /* 0x000fea0003c00000 */
[----:B------:R0:W1:Y:S02]  /*51c0*/  SHFL.BFLY P6, R14, R13, R12, R11 ;  /* 0x0c00000c0d0e7389 */ /* 0x00006400000c000b */
[----:B01----:R-:W-:Y:S05]  /*51d0*/  ENDCOLLECTIVE ;  /* 0x000000000000791b */ /* 0x003fea0003800000 */
.L_x_14102:
        /* <DEDUP_REMOVED lines=8> */
.L_x_14103:
[----:B------:R-:W-:Y:S01]  /*5260*/  HFMA2 R12, -RZ, RZ, 0, 5.9604644775390625e-08 ;  /* 0x00000001ff0c7431 */ /* 0x000fe200000001ff */
[----:B------:R-:W-:-:S05]  /*5270*/  MOV R39, R14 ;  /* 0x0000000e00277202 */ /* 0x000fca0000000f00 */
[----:B------:R-:W-:-:S04]  /*5280*/  FADD.FTZ R24, R24, R39 ;  /* 0x0000002718187221 */ /* 0x000fc80000010000 */
[----:B------:R-:W-:-:S07]  /*5290*/  IMAD.MOV.U32 R13, RZ, RZ, R24 ;  /* 0x000000ffff0d7224 */ /* 0x000fce00078e0018 */
[----:B------:R-:W-:Y:S05]  /*52a0*/  WARPSYNC.COLLECTIVE R15, `(.L_x_14104) ;  /* 0x000000000f087348 */ /* 0x000fea0003c00000 */
[----:B------:R0:W1:Y:S02]  /*52b0*/  SHFL.BFLY P6, R14, R13, R12, R11 ;  /* 0x0c00000c0d0e7389 */ /* 0x00006400000c000b */
[----:B01----:R-:W-:Y:S05]  /*52c0*/  ENDCOLLECTIVE ;  /* 0x000000000000791b */ /* 0x003fea0003800000 */
.L_x_14104:
[----:B------:R-:W-:Y:S01]  /*52d0*/  HFMA2 R13, -RZ, RZ, 0, 0 ;  /* 0x00000000ff0d7431 */ /* 0x000fe200000001ff */
[----:B------:R-:W-:Y:S02]  /*52e0*/  MOV R12, 0x4 ;  /* 0x00000004000c7802 */ /* 0x000fe40000000f00 */
[----:B------:R-:W-:-:S07]  /*52f0*/  MOV R51, R14 ;  /* 0x0000000e00337202 */ /* 0x000fce0000000f00 */
[----:B------:R-:W-:Y:S05]  /*5300*/  WARPSYNC.COLLECTIVE R15, `(.L_x_14105) ;  /* 0x000000000f087348 */ /* 0x000fea0003c00000 */
[----:B------:R0:W1:Y:S02]  /*5310*/  SHFL.BFLY P6, R14, R13, R12, R11 ;  /* 0x0c00000c0d0e7389 */ /* 0x00006400000c000b */
[----:B01----:R-:W-:Y:S05]  /*5320*/  ENDCOLLECTIVE ;  /* 0x000000000000791b */ /* 0x003fea0003800000 */
.L_x_14105:
        /* <DEDUP_REMOVED lines=8> */
.L_x_14106:
[----:B------:R-:W-:Y:S01]  /*53b0*/  IMAD.MOV.U32 R12, RZ, RZ, 0x1 ;  /* 0x00000001ff0c7424 */ /* 0x000fe200078e00ff */
[----:B------:R-:W-:-:S05]  /*53c0*/  MOV R37, R14 ;  /* 0x0000000e00257202 */ /* 0x000fca0000000f00 */
[----:B------:R-:W-:-:S05]  /*53d0*/  FADD.FTZ R34, R34, R37 ;  /* 0x0000002522227221 */ /* 0x000fca0000010000 */
[----:B------:R-:W-:-:S07]  /*53e0*/  MOV R13, R34 ;  /* 0x00000022000d7202 */ /* 0x000fce0000000f00 */
[----:B------:R-:W-:Y:S05]  /*53f0*/  WARPSYNC.COLLECTIVE R15, `(.L_x_14107) ;  /* 0x000000000f087348 */ /* 0x000fea0003c00000 */
[----:B------:R0:W1:Y:S02]  /*5400*/  SHFL.BFLY P6, R14, R13, R12, R11 ;  /* 0x0c00000c0d0e7389 */ /* 0x00006400000c000b */
[----:B01----:R-:W-:Y:S05]  /*5410*/  ENDCOLLECTIVE ;  /* 0x000000000000791b */ /* 0x003fea0003800000 */
.L_x_14107:
[----:B------:R-:W-:Y:S01]  /*5420*/  HFMA2 R13, -RZ, RZ, 0, 0 ;  /* 0x00000000ff0d7431 */ /* 0x000fe200000001ff */
[----:B------:R-:W-:Y:S02]  /*5430*/  MOV R12, 0x4 ;  /* 0x00000004000c7802 */ /* 0x000fe40000000f00 */
[----:B------:R-:W-:-:S07]  /*5440*/  MOV R48, R14 ;  /* 0x0000000e00307202 */ /* 0x000fce0000000f00 */
[----:B------:R-:W-:Y:S05]  /*5450*/  WARPSYNC.COLLECTIVE R15, `(.L_x_14108) ;  /* 0x000000000f087348 */ /* 0x000fea0003c00000 */
[----:B------:R0:W1:Y:S02]  /*5460*/  SHFL.BFLY P6, R14, R13, R12, R11 ;  /* 0x0c00000c0d0e7389 */ /* 0x00006400000c000b */
[----:B01----:R-:W-:Y:S05]  /*5470*/  ENDCOLLECTIVE ;  /* 0x000000000000791b */ /* 0x003fea0003800000 */
.L_x_14108:
        /* <DEDUP_REMOVED lines=8> */
.L_x_14109:
[----:B------:R-:W-:Y:S01]  /*5500*/  HFMA2 R12, -RZ, RZ, 0, 5.9604644775390625e-08 ;  /* 0x00000001ff0c7431 */ /* 0x000fe200000001ff */
[----:B------:R-:W-:-:S05]  /*5510*/  MOV R36, R14 ;  /* 0x0000000e00247202 */ /* 0x000fca0000000f00 */
[----:B------:R-:W-:-:S05]  /*5520*/  FADD.FTZ R35, R35, R36 ;  /* 0x0000002423237221 */ /* 0x000fca0000010000 */
[----:B------:R-:W-:-:S07]  /*5530*/  MOV R13, R35 ;  /* 0x00000023000d7202 */ /* 0x000fce0000000f00 */
[----:B------:R-:W-:Y:S05]  /*5540*/  WARPSYNC.COLLECTIVE R15, `(.L_x_14110) ;  /* 0x000000000f087348 */ /* 0x000fea0003c00000 */
[----:B------:R0:W1:Y:S02]  /*5550*/  SHFL.BFLY P6, R14, R13, R12, R11 ;  /* 0x0c00000c0d0e7389 */ /* 0x00006400000c000b */
[----:B01----:R-:W-:Y:S05]  /*5560*/  ENDCOLLECTIVE ;  /* 0x000000000000791b */ /* 0x003fea0003800000 */
.L_x_14110:
[----:B------:R-:W-:Y:S01]  /*5570*/  HFMA2 R12, -RZ, RZ, 0, 2.384185791015625e-07 ;  /* 0x00000004ff0c7431 */ /* 0x000fe200000001ff */
[----:B------:R-:W-:Y:S01]  /*5580*/  MOV R13, RZ ;  /* 0x000000ff000d7202 */ /* 0x000fe20000000f00 */
[----:B------:R-:W-:-:S07]  /*5590*/  IMAD.MOV.U32 R45, RZ, RZ, R14 ;  /* 0x000000ffff2d7224 */ /* 0x000fce00078e000e */
[----:B------:R-:W-:Y:S05]  /*55a0*/  WARPSYNC.COLLECTIVE R15, `(.L_x_14111) ;  /* 0x000000000f087348 */ /* 0x000fea0003c00000 */
[----:B------:R0:W1:Y:S02]  /*55b0*/  SHFL.BFLY P6, R14, R13, R12, R11 ;  /* 0x0c00000c0d0e7389 */ /* 0x00006400000c000b */
[----:B01----:R-:W-:Y:S05]  /*55c0*/  ENDCOLLECTIVE ;  /* 0x000000000000791b */ /* 0x003fea0003800000 */
.L_x_14111:
        /* <DEDUP_REMOVED lines=8> */
.L_x_14112:
[----:B------:R-:W-:Y:S01]  /*5650*/  HFMA2 R12, -RZ, RZ, 0, 5.9604644775390625e-08 ;  /* 0x00000001ff0c7431 */ /* 0x000fe200000001ff */
[----:B------:R-:W-:-:S05]  /*5660*/  MOV R32, R14 ;  /* 0x0000000e00207202 */ /* 0x000fca0000000f00 */
[----:B------:R-:W-:-:S05]  /*5670*/  FADD.FTZ R25, R25, R32 ;  /* 0x0000002019197221 */ /* 0x000fca0000010000 */
[----:B------:R-:W-:-:S07]  /*5680*/  MOV R13, R25 ;  /* 0x00000019000d7202 */ /* 0x000fce0000000f00 */
[----:B------:R-:W-:Y:S05]  /*5690*/  WARPSYNC.COLLECTIVE R15, `(.L_x_14113) ;  /* 0x000000000f087348 */ /* 0x000fea0003c00000 */
[----:B------:R0:W1:Y:S02]  /*56a0*/  SHFL.BFLY P6, R14, R13, R12, R11 ;  /* 0x0c00000c0d0e7389 */ /* 0x00006400000c000b */
[----:B01----:R-:W-:Y:S05]  /*56b0*/  ENDCOLLECTIVE ;  /* 0x000000000000791b */ /* 0x003fea0003800000 */
.L_x_14113:
[----:B------:R-:W-:Y:S02]  /*56c0*/  HFMA2 R12, -RZ, RZ, 0, 2.384185791015625e-07 ;  /* 0x00000004ff0c7431 */ /* 0x000fe400000001ff */
[----:B------:R-:W-:Y:S01]  /*56d0*/  IMAD.MOV.U32 R13, RZ, RZ, RZ ;  /* 0x000000ffff0d7224 */ /* 0x000fe200078e00ff */
[----:B------:R-:W-:-:S07]  /*56e0*/  MOV R47, R14 ;  /* 0x0000000e002f7202 */ /* 0x000fce0000000f00 */
[----:B------:R-:W-:Y:S05]  /*56f0*/  WARPSYNC.COLLECTIVE R15, `(.L_x_14114) ;  /* 0x000000000f087348 */ /* 0x000fea0003c00000 */
[----:B------:R0:W1:Y:S02]  /*5700*/  SHFL.BFLY P6, R14, R13, R12, R11 ;  /* 0x0c00000c0d0e7389 */ /* 0x00006400000c000b */
[----:B01----:R-:W-:Y:S05]  /*5710*/  ENDCOLLECTIVE ;  /* 0x000000000000791b */ /* 0x003fea0003800000 */
.L_x_14114:
        /* <DEDUP_REMOVED lines=8> */
.L_x_14115:
[----:B------:R-:W-:Y:S02]  /*57a0*/  HFMA2 R12, -RZ, RZ, 0, 5.9604644775390625e-08 ;  /* 0x00000001ff0c7431 */ /* 0x000fe400000001ff */
[----:B------:R-:W-:-:S04]  /*57b0*/  IMAD.MOV.U32 R28, RZ, RZ, R14 ;  /* 0x000000ffff1c7224 */ /* 0x000fc800078e000e */
[----:B------:R-:W-:-:S05]  /*57c0*/  FADD.FTZ R21, R21, R28 ;  /* 0x0000001c15157221 */ /* 0x000fca0000010000 */
[----:B------:R-:W-:-:S07]  /*57d0*/  MOV R13, R21 ;  /* 0x00000015000d7202 */ /* 0x000fce0000000f00 */
[----:B------:R-:W-:Y:S05]  /*57e0*/  WARPSYNC.COLLECTIVE R15, `(.L_x_14116) ;  /* 0x000000000f087348 */ /* 0x000fea0003c00000 */
[----:B------:R0:W1:Y:S02]  /*57f0*/  SHFL.BFLY P6, R14, R13, R12, R11 ;  /* 0x0c00000c0d0e7389 */ /* 0x00006400000c000b */
[----:B01----:R-:W-:Y:S05]  /*5800*/  ENDCOLLECTIVE ;  /* 0x000000000000791b */ /* 0x003fea0003800000 */
.L_x_14116:
[----:B------:R-:W-:Y:S02]  /*5810*/  HFMA2 R13, -RZ, RZ, 0, 0 ;  /* 0x00000000ff0d7431 */ /* 0x000fe400000001ff */
[----:B------:R-:W-:Y:S01]  /*5820*/  IMAD.MOV.U32 R12, RZ, RZ, 0x4 ;  /* 0x00000004ff0c7424 */ /* 0x000fe200078e00ff */
[----:B------:R-:W-:-:S07]  /*5830*/  MOV R46, R14 ;  /* 0x0000000e002e7202 */ /* 0x000fce0000000f00 */
[----:B------:R-:W-:Y:S05]  /*5840*/  WARPSYNC.COLLECTIVE R15, `(.L_x_14117) ;  /* 0x000000000f087348 */ /* 0x000fea0003c00000 */
[----:B------:R0:W1:Y:S02]  /*5850*/  SHFL.BFLY P6, R14, R13, R12, R11 ;  /* 0x0c00000c0d0e7389 */ /* 0x00006400000c000b */
[----:B01----:R-:W-:Y:S05]  /*5860*/  ENDCOLLECTIVE ;  /* 0x000000000000791b */ /* 0x003fea0003800000 */
.L_x_14117:
        /* <DEDUP_REMOVED lines=8> */
.L_x_14118:
[----:B------:R-:W-:Y:S01]  /*58f0*/  HFMA2 R12, -RZ, RZ, 0, 5.9604644775390625e-08 ;  /* 0x00000001ff0c7431 */ /* 0x000fe200000001ff */
[----:B------:R-:W-:-:S05]  /*5900*/  MOV R33, R14 ;  /* 0x0000000e00217202 */ /* 0x000fca0000000f00 */
[----:B------:R-:W-:-:S04]  /*5910*/  FADD.FTZ R20, R20, R33 ;  /* 0x0000002114147221 */ /* 0x000fc80000010000 */
[----:B------:R-:W-:-:S07]  /*5920*/  IMAD.MOV.U32 R13, RZ, RZ, R20 ;  /* 0x000000ffff0d7224 */ /* 0x000fce00078e0014 */
[----:B------:R-:W-:Y:S05]  /*5930*/  WARPSYNC.COLLECTIVE R15, `(.L_x_14119) ;  /* 0x000000000f087348 */ /* 0x000fea0003c00000 */
[----:B------:R0:W1:Y:S02]  /*5940*/  SHFL.BFLY P6, R14, R13, R12, R11 ;  /* 0x0c00000c0d0e7389 */ /* 0x00006400000c000b */
[----:B01----:R-:W-:Y:S05]  /*5950*/  ENDCOLLECTIVE ;  /* 0x000000000000791b */ /* 0x003fea0003800000 */
.L_x_14119:
[----:B------:R-:W-:Y:S01]  /*5960*/  HFMA2 R13, -RZ, RZ, 0, 0 ;  /* 0x00000000ff0d7431 */ /* 0x000fe200000001ff */
[----:B------:R-:W-:Y:S02]  /*5970*/  MOV R12, 0x4 ;  /* 0x00000004000c7802 */ /* 0x000fe40000000f00 */
[----:B------:R-:W-:-:S07]  /*5980*/  MOV R41, R14 ;  /* 0x0000000e00297202 */ /* 0x000fce0000000f00 */
[----:B------:R-:W-:Y:S05]  /*5990*/  WARPSYNC.COLLECTIVE R15, `(.L_x_14120) ;  /* 0x000000000f087348 */ /* 0x000fea0003c00000 */
[----:B------:R0:W1:Y:S02]  /*59a0*/  SHFL.BFLY P6, R14, R13, R12, R11 ;  /* 0x0c00000c0d0e7389 */ /* 0x00006400000c000b */
[----:B01----:R-:W-:Y:S05]  /*59b0*/  ENDCOLLECTIVE ;  /* 0x000000000000791b */ /* 0x003fea0003800000 */
.L_x_14120:
        /* <DEDUP_REMOVED lines=8> */
.L_x_14121:
[----:B------:R-:W-:Y:S01]  /*5a40*/  IMAD.MOV.U32 R12, RZ, RZ, 0x1 ;  /* 0x00000001ff0c7424 */ /* 0x000fe200078e00ff */
[----:B------:R-:W-:-:S05]  /*5a50*/  MOV R26, R14 ;  /* 0x0000000e001a7202 */ /* 0x000fca0000000f00 */
[----:B------:R-:W-:-:S05]  /*5a60*/  FADD.FTZ R19, R19, R26 ;  /* 0x0000001a13137221 */ /* 0x000fca0000010000 */
[----:B------:R-:W-:-:S07]  /*5a70*/  MOV R13, R19 ;  /* 0x00000013000d7202 */ /* 0x000fce0000000f00 */
[----:B------:R-:W-:Y:S05]  /*5a80*/  WARPSYNC.COLLECTIVE R15, `(.L_x_14122) ;  /* 0x000000000f087348 */ /* 0x000fea0003c00000 */
[----:B------:R0:W1:Y:S02]  /*5a90*/  SHFL.BFLY P6, R14, R13, R12, R11 ;  /* 0x0c00000c0d0e7389 */ /* 0x00006400000c000b */
[----:B01----:R-:W-:Y:S05]  /*5aa0*/  ENDCOLLECTIVE ;  /* 0x000000000000791b */ /* 0x003fea0003800000 */
.L_x_14122:
[----:B------:R-:W-:Y:S01]  /*5ab0*/  HFMA2 R13, -RZ, RZ, 0, 0 ;  /* 0x00000000ff0d7431 */ /* 0x000fe200000001ff */
[----:B------:R-:W-:Y:S02]  /*5ac0*/  MOV R12, 0x4 ;  /* 0x00000004000c7802 */ /* 0x000fe40000000f00 */
[----:B------:R-:W-:-:S07]  /*5ad0*/  MOV R37, R14 ;  /* 0x0000000e00257202 */ /* 0x000fce0000000f00 */
[----:B------:R-:W-:Y:S05]  /*5ae0*/  WARPSYNC.COLLECTIVE R15, `(.L_x_14123) ;  /* 0x000000000f087348 */ /* 0x000fea0003c00000 */
[----:B------:R0:W1:Y:S02]  /*5af0*/  SHFL.BFLY P6, R14, R13, R12, R11 ;  /* 0x0c00000c0d0e7389 */ /* 0x00006400000c000b */
[----:B01----:R-:W-:Y:S05]  /*5b00*/  ENDCOLLECTIVE ;  /* 0x000000000000791b */ /* 0x003fea0003800000 */
.L_x_14123:
        /* <DEDUP_REMOVED lines=8> */
.L_x_14124:
[----:B------:R-:W-:Y:S01]  /*5b90*/  HFMA2 R12, -RZ, RZ, 0, 5.9604644775390625e-08 ;  /* 0x00000001ff0c7431 */ /* 0x000fe200000001ff */
[----:B------:R-:W-:-:S05]  /*5ba0*/  MOV R27, R14 ;  /* 0x0000000e001b7202 */ /* 0x000fca0000000f00 */
[----:B------:R-:W-:-:S05]  /*5bb0*/  FADD.FTZ R18, R18, R27 ;  /* 0x0000001b12127221 */ /* 0x000fca0000010000 */
[----:B------:R-:W-:-:S07]  /*5bc0*/  MOV R13, R18 ;  /* 0x00000012000d7202 */ /* 0x000fce0000000f00 */
[----:B------:R-:W-:Y:S05]  /*5bd0*/  WARPSYNC.COLLECTIVE R15, `(.L_x_14125) ;  /* 0x000000000f087348 */ /* 0x000fea0003c00000 */
[----:B------:R0:W1:Y:S02]  /*5be0*/  SHFL.BFLY P6, R14, R13, R12, R11 ;  /* 0x0c00000c0d0e7389 */ /* 0x00006400000c000b */
[----:B01----:R-:W-:Y:S05]  /*5bf0*/  ENDCOLLECTIVE ;  /* 0x000000000000791b */ /* 0x003fea0003800000 */
.L_x_14125:
[----:B------:R-:W-:Y:S01]  /*5c00*/  HFMA2 R12, -RZ, RZ, 0, 2.384185791015625e-07 ;  /* 0x00000004ff0c7431 */ /* 0x000fe200000001ff */
[----:B------:R-:W-:Y:S01]  /*5c10*/  MOV R13, RZ ;  /* 0x000000ff000d7202 */ /* 0x000fe20000000f00 */
[----:B------:R-:W-:-:S07]  /*5c20*/  IMAD.MOV.U32 R27, RZ, RZ, R14 ;  /* 0x000000ffff1b7224 */ /* 0x000fce00078e000e */
[----:B------:R-:W-:Y:S05]  /*5c30*/  WARPSYNC.COLLECTIVE R15, `(.L_x_14126) ;  /* 0x000000000f087348 */ /* 0x000fea0003c00000 */
[----:B------:R0:W1:Y:S02]  /*5c40*/  SHFL.BFLY P6, R14, R13, R12, R11 ;  /* 0x0c00000c0d0e7389 */ /* 0x00006400000c000b */
[----:B01----:R-:W-:Y:S05]  /*5c50*/  ENDCOLLECTIVE ;  /* 0x000000000000791b */ /* 0x003fea0003800000 */
.L_x_14126:
        /* <DEDUP_REMOVED lines=8> */
.L_x_14127:
[----:B------:R-:W-:Y:S01]  /*5ce0*/  HFMA2 R12, -RZ, RZ, 0, 5.9604644775390625e-08 ;  /* 0x00000001ff0c7431 */ /* 0x000fe200000001ff */
[----:B------:R-:W-:-:S05]  /*5cf0*/  MOV R22, R14 ;  /* 0x0000000e00167202 */ /* 0x000fca0000000f00 */
[----:B------:R-:W-:-:S05]  /*5d00*/  FADD.FTZ R17, R17, R22 ;  /* 0x0000001611117221 */ /* 0x000fca0000010000 */
[----:B------:R-:W-:-:S07]  /*5d10*/  MOV R13, R17 ;  /* 0x00000011000d7202 */ /* 0x000fce0000000f00 */
[----:B------:R-:W-:Y:S05]  /*5d20*/  WARPSYNC.COLLECTIVE R15, `(.L_x_14128) ;  /* 0x000000000f087348 */ /* 0x000fea0003c00000 */
[----:B------:R0:W1:Y:S02]  /*5d30*/  SHFL.BFLY P6, R14, R13, R12, R11 ;  /* 0x0c00000c0d0e7389 */ /* 0x00006400000c000b */
[----:B01----:R-:W-:Y:S05]  /*5d40*/  ENDCOLLECTIVE ;  /* 0x000000000000791b */ /* 0x003fea0003800000 */
.L_x_14128:
[----:B------:R-:W-:Y:S02]  /*5d50*/  HFMA2 R12, -RZ, RZ, 0, 2.384185791015625e-07 ;  /* 0x00000004ff0c7431 */ /* 0x000fe400000001ff */
[----:B------:R-:W-:Y:S01]  /*5d60*/  IMAD.MOV.U32 R13, RZ, RZ, RZ ;  /* 0x000000ffff0d7224 */ /* 0x000fe200078e00ff */
[----:B------:R-:W-:-:S07]  /*5d70*/  MOV R26, R14 ;  /* 0x0000000e001a7202 */ /* 0x000fce0000000f00 */
[----:B------:R-:W-:Y:S05]  /*5d80*/  WARPSYNC.COLLECTIVE R15, `(.L_x_14129) ;  /* 0x000000000f087348 */ /* 0x000fea0003c00000 */
[----:B------:R0:W1:Y:S02]  /*5d90*/  SHFL.BFLY P6, R14, R13, R12, R11 ;  /* 0x0c00000c0d0e7389 */ /* 0x00006400000c000b */
[----:B01----:R-:W-:Y:S05]  /*5da0*/  ENDCOLLECTIVE ;  /* 0x000000000000791b */ /* 0x003fea0003800000 */
.L_x_14129:
        /* <DEDUP_REMOVED lines=8> */
.L_x_14130:
[----:B------:R-:W-:Y:S02]  /*5e30*/  HFMA2 R12, -RZ, RZ, 0, 5.9604644775390625e-08 ;  /* 0x00000001ff0c7431 */ /* 0x000fe400000001ff */
[----:B------:R-:W-:-:S04]  /*5e40*/  IMAD.MOV.U32 R2, RZ, RZ, R14 ;  /* 0x000000ffff027224 */ /* 0x000fc800078e000e */
[----:B------:R-:W-:-:S05]  /*5e50*/  FADD.FTZ R9, R9, R2 ;  /* 0x0000000209097221 */ /* 0x000fca0000010000 */
[----:B------:R-:W-:-:S07]  /*5e60*/  MOV R13, R9 ;  /* 0x00000009000d7202 */ /* 0x000fce0000000f00 */
[----:B------:R-:W-:Y:S05]  /*5e70*/  WARPSYNC.COLLECTIVE R15, `(.L_x_14131) ;  /* 0x000000000f087348 */ /* 0x000fea0003c00000 */
[----:B------:R0:W1:Y:S02]  /*5e80*/  SHFL.BFLY P6, R14, R13, R12, R11 ;  /* 0x0c00000c0d0e7389 */ /* 0x00006400000c000b */
[----:B01----:R-:W-:Y:S05]  /*5e90*/  ENDCOLLECTIVE ;  /* 0x000000000000791b */ /* 0x003fea0003800000 */
.L_x_14131:
[----:B------:R-:W-:Y:S02]  /*5ea0*/  HFMA2 R13, -RZ, RZ, 0, 0 ;  /* 0x00000000ff0d7431 */ /* 0x000fe400000001ff */
[----:B------:R-:W-:Y:S01]  /*5eb0*/  IMAD.MOV.U32 R12, RZ, RZ, 0x4 ;  /* 0x00000004ff0c7424 */ /* 0x000fe200078e00ff */
[----:B------:R-:W-:-:S07]  /*5ec0*/  MOV R28, R14 ;  /* 0x0000000e001c7202 */ /* 0x000fce0000000f00 */
[----:B------:R-:W-:Y:S05]  /*5ed0*/  WARPSYNC.COLLECTIVE R15, `(.L_x_14132) ;  /* 0x000000000f087348 */ /* 0x000fea0003c00000 */
[----:B------:R0:W1:Y:S02]  /*5ee0*/  SHFL.BFLY P6, R14, R13, R12, R11 ;  /* 0x0c00000c0d0e7389 */ /* 0x00006400000c000b */
[----:B01----:R-:W-:Y:S05]  /*5ef0*/  ENDCOLLECTIVE ;  /* 0x000000000000791b */ /* 0x003fea0003800000 */
.L_x_14132:
        /* <DEDUP_REMOVED lines=8> */
.L_x_14133:
[----:B------:R-:W-:Y:S01]  /*5f80*/  HFMA2 R12, -RZ, RZ, 0, 5.9604644775390625e-08 ;  /* 0x00000001ff0c7431 */ /* 0x000fe200000001ff */
[----:B------:R-:W-:-:S05]  /*5f90*/  MOV R23, R14 ;  /* 0x0000000e00177202 */ /* 0x000fca0000000f00 */
[----:B------:R-:W-:-:S04]  /*5fa0*/  FADD.FTZ R6, R6, R23 ;  /* 0x0000001706067221 */ /* 0x000fc80000010000 */
[----:B------:R-:W-:-:S07]  /*5fb0*/  IMAD.MOV.U32 R13, RZ, RZ, R6 ;  /* 0x000000ffff0d7224 */ /* 0x000fce00078e0006 */
[----:B------:R-:W-:Y:S05]  /*5fc0*/  WARPSYNC.COLLECTIVE R15, `(.L_x_14134) ;  /* 0x000000000f087348 */ /* 0x000fea0003c00000 */
[----:B------:R0:W1:Y:S02]  /*5fd0*/  SHFL.BFLY P6, R14, R13, R12, R11 ;  /* 0x0c00000c0d0e7389 */ /* 0x00006400000c000b */
[----:B01----:R-:W-:Y:S05]  /*5fe0*/  ENDCOLLECTIVE ;  /* 0x000000000000791b */ /* 0x003fea0003800000 */
.L_x_14134:
[----:B------:R-:W-:Y:S01]  /*5ff0*/  HFMA2 R13, -RZ, RZ, 0, 0 ;  /* 0x00000000ff0d7431 */ /* 0x000fe200000001ff */
[----:B------:R-:W-:Y:S02]  /*6000*/  MOV R12, 0x4 ;  /* 0x00000004000c7802 */ /* 0x000fe40000000f00 */
[----:B------:R-:W-:-:S07]  /*6010*/  MOV R43, R14 ;  /* 0x0000000e002b7202 */ /* 0x000fce0000000f00 */
[----:B------:R-:W-:Y:S05]  /*6020*/  WARPSYNC.COLLECTIVE R15, `(.L_x_14135) ;  /* 0x000000000f087348 */ /* 0x000fea0003c00000 */
[----:B------:R0:W1:Y:S02]  /*6030*/  SHFL.BFLY P6, R14, R13, R12, R11 ;  /* 0x0c00000c0d0e7389 */ /* 0x00006400000c000b */
[----:B01----:R-:W-:Y:S05]  /*6040*/  ENDCOLLECTIVE ;  /* 0x000000000000791b */ /* 0x003fea0003800000 */
.L_x_14135:
[----:B------:R-:W-:Y:S01]  /*6050*/  FADD.FTZ R6, R6, R43 ;  /* 0x0000002b06067221 */ /* 0x000fe20000010000 */
[----:B------:R-:W-:Y:S02]  /*6060*/  HFMA2 R12, -RZ, RZ, 0, 1.1920928955078125e-07 ;  /* 0x00000002ff0c7431 */ /* 0x000fe400000001ff */
[----:B------:R-:W-:-:S04]  /*6070*/  FADD.FTZ R3, RZ, R14 ;  /* 0x0000000eff037221 */ /* 0x000fc80000010000 */
[----:B------:R-:W-:-:S07]  /*6080*/  IMAD.MOV.U32 R13, RZ, RZ, R3 ;  /* 0x000000ffff0d7224 */ /* 0x000fce00078e0003 */
[----:B------:R-:W-:Y:S05]  /*6090*/  WARPSYNC.COLLECTIVE R15, `(.L_x_14136) ;  /* 0x000000000f087348 */ /* 0x000fea0003c00000 */
[----:B------:R0:W1:Y:S02]  /*60a0*/  SHFL.BFLY P6, R14, R13, R12, R11 ;  /* 0x0c00000c0d0e7389 */ /* 0x00006400000c000b */
[----:B01----:R-:W-:Y:S05]  /*60b0*/  ENDCOLLECTIVE ;  /* 0x000000000000791b */ /* 0x003fea0003800000 */
.L_x_14136:
[----:B------:R-:W-:Y:S01]  /*60c0*/  HFMA2 R12, -RZ, RZ, 0, 5.9604644775390625e-08 ;  /* 0x00000001ff0c7431 */ /* 0x000fe200000001ff */
[----:B------:R-:W-:-:S05]  /*60d0*/  MOV R0, R14 ;  /* 0x0000000e00007202 */ /* 0x000fca0000000f00 */
[----:B------:R-:W-:-:S05]  /*60e0*/  FADD.FTZ R3, R3, R0 ;  /* 0x0000000003037221 */ /* 0x000fca0000010000 */
[----:B------:R-:W-:-:S07]  /*60f0*/  MOV R13, R3 ;  /* 0x00000003000d7202 */ /* 0x000fce0000000f00 */
[----:B------:R-:W-:Y:S05]  /*6100*/  WARPSYNC.COLLECTIVE R15, `(.L_x_14137) ;  /* 0x000000000f087348 */ /* 0x000fea0003c00000 */
[----:B------:R0:W1:Y:S02]  /*6110*/  SHFL.BFLY P6, R14, R13, R12, R11 ;  /* 0x0c00000c0d0e7389 */ /* 0x00006400000c000b */
[----:B01----:R-:W-:Y:S05]  /*6120*/  ENDCOLLECTIVE ;  /* 0x000000000000791b */ /* 0x003fea0003800000 */
.L_x_14137:
[----:B------:R-:W-:Y:S01]  /*6130*/  HFMA2 R12, -RZ, RZ, 0, 2.384185791015625e-07 ;  /* 0x00000004ff0c7431 */ /* 0x000fe200000001ff */
[----:B------:R-:W-:Y:S01]  /*6140*/  MOV R13, RZ ;  /* 0x000000ff000d7202 */ /* 0x000fe20000000f00 */
[----:B------:R-:W-:-:S07]  /*6150*/  IMAD.MOV.U32 R44, RZ, RZ, R14 ;  /* 0x000000ffff2c7224 */ /* 0x000fce00078e000e */
[----:B------:R-:W-:Y:S05]  /*6160*/  WARPSYNC.COLLECTIVE R15, `(.L_x_14138) ;  /* 0x000000000f087348 */ /* 0x000fea0003c00000 */
[----:B------:R0:W1:Y:S02]  /*6170*/  SHFL.BFLY P6, R14, R13, R12, R11 ;  /* 0x0c00000c0d0e7389 */ /* 0x00006400000c000b */
[----:B01----:R-:W-:Y:S05]  /*6180*/  ENDCOLLECTIVE ;  /* 0x000000000000791b */ /* 0x003fea0003800000 */
.L_x_14138:
[----:B------:R-:W-:Y:S01]  /*6190*/  FADD.FTZ R3, R3, R44 ;  /* 0x0000002c03037221 */ /* 0x000fe20000010000 */
[----:B------:R-:W-:Y:S02]  /*61a0*/  HFMA2 R12, -RZ, RZ, 0, 1.1920928955078125e-07 ;  /* 0x00000002ff0c7431 */ /* 0x000fe400000001ff */
[----:B------:R-:W-:-:S05]  /*61b0*/  FADD.FTZ R2, RZ, R14 ;  /* 0x0000000eff027221 */ /* 0x000fca0000010000 */
[----:B------:R-:W-:-:S07]  /*61c0*/  MOV R13, R2 ;  /* 0x00000002000d7202 */ /* 0x000fce0000000f00 */
[----:B------:R-:W-:Y:S05]  /*61d0*/  WARPSYNC.COLLECTIVE R15, `(.L_x_14139) ;  /* 0x000000000f087348 */ /* 0x000fea0003c00000 */
[----:B------:R0:W1:Y:S02]  /*61e0*/  SHFL.BFLY P6, R14, R13, R12, R11 ;  /* 0x0c00000c0d0e7389 */ /* 0x00006400000c000b */
[----:B01----:R-:W-:Y:S05]  /*61f0*/  ENDCOLLECTIVE ;  /* 0x000000000000791b */ /* 0x003fea0003800000 */
.L_x_14139:
[----:B------:R-:W-:-:S04]  /*6200*/  IMAD.MOV.U32 R12, RZ, RZ, R14 ;  /* 0x000000ffff0c7224 */ /* 0x000fc800078e000e */
[----:B------:R-:W-:Y:S01]  /*6210*/  FADD.FTZ R2, R2, R12 ;  /* 0x0000000c02027221 */ /* 0x000fe20000010000 */
[----:B------:R-:W-:-:S04]  /*6220*/  HFMA2 R12, -RZ, RZ, 0, 5.9604644775390625e-08 ;  /* 0x00000001ff0c7431 */ /* 0x000fc800000001ff */
[----:B------:R-:W-:-:S07]  /*6230*/  MOV R13, R2 ;  /* 0x00000002000d7202 */ /* 0x000fce0000000f00 */
[----:B------:R-:W-:Y:S05]  /*6240*/  WARPSYNC.COLLECTIVE R15, `(.L_x_14140) ;  /* 0x000000000f087348 */ /* 0x000fea0003c00000 */
[----:B------:R0:W1:Y:S02]  /*6250*/  SHFL.BFLY P6, R14, R13, R12, R11 ;  /* 0x0c00000c0d0e7389 */ /* 0x00006400000c000b */
[----:B01----:R-:W-:Y:S05]  /*6260*/  ENDCOLLECTIVE ;  /* 0x000000000000791b */ /* 0x003fea0003800000 */
.L_x_14140:
[----:B------:R-:W-:Y:S02]  /*6270*/  HFMA2 R13, -RZ, RZ, 0, 0 ;  /* 0x00000000ff0d7431 */ /* 0x000fe400000001ff */
[----:B------:R-:W-:Y:S01]  /*6280*/  IMAD.MOV.U32 R12, RZ, RZ, 0x4 ;  /* 0x00000004ff0c7424 */ /* 0x000fe200078e00ff */
[----:B------:R-:W-:-:S07]  /*6290*/  MOV R45, R14 ;  /* 0x0000000e002d7202 */ /* 0x000fce0000000f00 */
[----:B------:R-:W-:Y:S05]  /*62a0*/  WARPSYNC.COLLECTIVE R15, `(.L_x_14141) ;  /* 0x000000000f087348 */ /* 0x000fea0003c00000 */
[----:B------:R0:W1:Y:S02]  /*62b0*/  SHFL.BFLY P6, R14, R13, R12, R11 ;  /* 0x0c00000c0d0e7389 */ /* 0x00006400000c000b */
[----:B01----:R-:W-:Y:S05]  /*62c0*/  ENDCOLLECTIVE ;  /* 0x000000000000791b */ /* 0x003fea0003800000 */
.L_x_14141:
        /* <DEDUP_REMOVED lines=8> */
.L_x_14142:
[----:B------:R-:W-:Y:S01]  /*6350*/  HFMA2 R12, -RZ, RZ, 0, 5.9604644775390625e-08 ;  /* 0x00000001ff0c7431 */ /* 0x000fe200000001ff */
[----:B------:R-:W-:-:S05]  /*6360*/  MOV R42, R14 ;  /* 0x0000000e002a7202 */ /* 0x000fca0000000f00 */
[----:B------:R-:W-:-:S04]  /*6370*/  FADD.FTZ R0, R0, R42 ;  /* 0x0000002a00007221 */ /* 0x000fc80000010000 */
[----:B------:R-:W-:-:S07]  /*6380*/  IMAD.MOV.U32 R13, RZ, RZ, R0 ;  /* 0x000000ffff0d7224 */ /* 0x000fce00078e0000 */
[----:B------:R-:W-:Y:S05]  /*6390*/  WARPSYNC.COLLECTIVE R15, `(.L_x_14143) ;  /* 0x000000000f087348 */ /* 0x000fea0003c00000 */
[----:B------:R0:W1:Y:S02]  /*63a0*/  SHFL.BFLY P6, R14, R13, R12, R11 ;  /* 0x0c00000c0d0e7389 */ /* 0x00006400000c000b */
[----:B01----:R-:W-:Y:S05]  /*63b0*/  ENDCOLLECTIVE ;  /* 0x000000000000791b */ /* 0x003fea0003800000 */
.L_x_14143:
[----:B------:R-:W-:Y:S01]  /*63c0*/  HFMA2 R13, -RZ, RZ, 0, 0 ;  /* 0x00000000ff0d7431 */ /* 0x000fe200000001ff */
[----:B------:R-:W-:Y:S02]  /*63d0*/  MOV R12, 0x4 ;  /* 0x00000004000c7802 */ /* 0x000fe40000000f00 */
[----:B------:R-:W-:-:S07]  /*63e0*/  MOV R42, R14 ;  /* 0x0000000e002a7202 */ /* 0x000fce0000000f00 */
[----:B------:R-:W-:Y:S05]  /*63f0*/  WARPSYNC.COLLECTIVE R15, `(.L_x_14144) ;  /* 0x000000000f087348 */ /* 0x000fea0003c00000 */
[----:B------:R0:W1:Y:S02]  /*6400*/  SHFL.BFLY P6, R14, R13, R12, R11 ;  /* 0x0c00000c0d0e7389 */ /* 0x00006400000c000b */
[----:B01----:R-:W-:Y:S05]  /*6410*/  ENDCOLLECTIVE ;  /* 0x000000000000791b */ /* 0x003fea0003800000 */
.L_x_14144:
        /* <DEDUP_REMOVED lines=8> */
.L_x_14145:
[----:B------:R-:W-:Y:S01]  /*64a0*/  IMAD.MOV.U32 R12, RZ, RZ, 0x1 ;  /* 0x00000001ff0c7424 */ /* 0x000fe200078e00ff */
[----:B------:R-:W-:-:S05]  /*64b0*/  MOV R41, R14 ;  /* 0x0000000e00297202 */ /* 0x000fca0000000f00 */
[----:B------:R-:W-:-:S05]  /*64c0*/  FADD.FTZ R23, R23, R41 ;  /* 0x0000002917177221 */ /* 0x000fca0000010000 */
[----:B------:R-:W-:-:S07]  /*64d0*/  MOV R13, R23 ;  /* 0x00000017000d7202 */ /* 0x000fce0000000f00 */
[----:B------:R-:W-:Y:S05]  /*64e0*/  WARPSYNC.COLLECTIVE R15, `(.L_x_14146) ;  /* 0x000000000f087348 */ /* 0x000fea0003c00000 */
[----:B------:R0:W1:Y:S02]  /*64f0*/  SHFL.BFLY P6, R14, R13, R12, R11 ;  /* 0x0c00000c0d0e7389 */ /* 0x00006400000c000b */
[----:B01----:R-:W-:Y:S05]  /*6500*/  ENDCOLLECTIVE ;  /* 0x000000000000791b */ /* 0x003fea0003800000 */
.L_x_14146:
[----:B------:R-:W-:Y:S01]  /*6510*/  HFMA2 R13, -RZ, RZ, 0, 0 ;  /* 0x00000000ff0d7431 */ /* 0x000fe200000001ff */
[----:B------:R-:W-:Y:S02]  /*6520*/  MOV R12, 0x4 ;  /* 0x00000004000c7802 */ /* 0x000fe40000000f00 */
[----:B------:R-:W-:-:S07]  /*6530*/  MOV R37, R14 ;  /* 0x0000000e00257202 */ /* 0x000fce0000000f00 */
[----:B------:R-:W-:Y:S05]  /*6540*/  WARPSYNC.COLLECTIVE R15, `(.L_x_14147) ;  /* 0x000000000f087348 */ /* 0x000fea0003c00000 */
[----:B------:R0:W1:Y:S02]  /*6550*/  SHFL.BFLY P6, R14, R13, R12, R11 ;  /* 0x0c00000c0d0e7389 */ /* 0x00006400000c000b */
[----:B01----:R-:W-:Y:S05]  /*6560*/  ENDCOLLECTIVE ;  /* 0x000000000000791b */ /* 0x003fea0003800000 */
.L_x_14147:
        /* <DEDUP_REMOVED lines=8> */
.L_x_14148:
[----:B------:R-:W-:Y:S01]  /*65f0*/  HFMA2 R12, -RZ, RZ, 0, 5.9604644775390625e-08 ;  /* 0x00000001ff0c7431 */ /* 0x000fe200000001ff */
[----:B------:R-:W-:-:S05]  /*6600*/  MOV R40, R14 ;  /* 0x0000000e00287202 */ /* 0x000fca0000000f00 */
[----:B------:R-:W-:-:S05]  /*6610*/  FADD.FTZ R33, R33, R40 ;  /* 0x0000002821217221 */ /* 0x000fca0000010000 */
[----:B------:R-:W-:-:S07]  /*6620*/  MOV R13, R33 ;  /* 0x00000021000d7202 */ /* 0x000fce0000000f00 */
[----:B------:R-:W-:Y:S05]  /*6630*/  WARPSYNC.COLLECTIVE R15, `(.L_x_14149) ;  /* 0x000000000f087348 */ /* 0x000fea0003c00000 */
[----:B------:R0:W1:Y:S02]  /*6640*/  SHFL.BFLY P6, R14, R13, R12, R11 ;  /* 0x0c00000c0d0e7389 */ /* 0x00006400000c000b */
[----:B01----:R-:W-:Y:S05]  /*6650*/  ENDCOLLECTIVE ;  /* 0x000000000000791b */ /* 0x003fea0003800000 */
.L_x_14149:
[----:B------:R-:W-:Y:S01]  /*6660*/  HFMA2 R12, -RZ, RZ, 0, 2.384185791015625e-07 ;  /* 0x00000004ff0c7431 */ /* 0x000fe200000001ff */
[----:B------:R-:W-:Y:S01]  /*6670*/  MOV R13, RZ ;  /* 0x000000ff000d7202 */ /* 0x000fe20000000f00 */
[----:B------:R-:W-:-:S07]  /*6680*/  IMAD.MOV.U32 R26, RZ, RZ, R14 ;  /* 0x000000ffff1a7224 */ /* 0x000fce00078e000e */
[----:B------:R-:W-:Y:S05]  /*6690*/  WARPSYNC.COLLECTIVE R15, `(.L_x_14150) ;  /* 0x000000000f087348 */ /* 0x000fea0003c00000 */
[----:B------:R0:W1:Y:S02]  /*66a0*/  SHFL.BFLY P6, R14, R13, R12, R11 ;  /* 0x0c00000c0d0e7389 */ /* 0x00006400000c000b */
[----:B01----:R-:W-:Y:S05]  /*66b0*/  ENDCOLLECTIVE ;  /* 0x000000000000791b */ /* 0x003fea0003800000 */
.L_x_14150:
        /* <DEDUP_REMOVED lines=8> */
.L_x_14151:
[----:B------:R-:W-:Y:S01]  /*6740*/  HFMA2 R12, -RZ, RZ, 0, 5.9604644775390625e-08 ;  /* 0x00000001ff0c7431 */ /* 0x000fe200000001ff */
[----:B------:R-:W-:-:S05]  /*6750*/  MOV R39, R14 ;  /* 0x0000000e00277202 */ /* 0x000fca0000000f00 */
[----:B------:R-:W-:-:S05]  /*6760*/  FADD.FTZ R36, R36, R39 ;  /* 0x0000002724247221 */ /* 0x000fca0000010000 */
[----:B------:R-:W-:-:S07]  /*6770*/  MOV R13, R36 ;  /* 0x00000024000d7202 */ /* 0x000fce0000000f00 */
[----:B------:R-:W-:Y:S05]  /*6780*/  WARPSYNC.COLLECTIVE R15, `(.L_x_14152) ;  /* 0x000000000f087348 */ /* 0x000fea0003c00000 */
[----:B------:R0:W1:Y:S02]  /*6790*/  SHFL.BFLY P6, R14, R13, R12, R11 ;  /* 0x0c00000c0d0e7389 */ /* 0x00006400000c000b */
[----:B01----:R-:W-:Y:S05]  /*67a0*/  ENDCOLLECTIVE ;  /* 0x000000000000791b */ /* 0x003fea0003800000 */
.L_x_14152:
[----:B------:R-:W-:Y:S02]  /*67b0*/  HFMA2 R12, -RZ, RZ, 0, 2.384185791015625e-07 ;  /* 0x00000004ff0c7431 */ /* 0x000fe400000001ff */
[----:B------:R-:W-:Y:S01]  /*67c0*/  IMAD.MOV.U32 R13, RZ, RZ, RZ ;  /* 0x000000ffff0d7224 */ /* 0x000fe200078e00ff */
[----:B------:R-:W-:-:S07]  /*67d0*/  MOV R27, R14 ;  /* 0x0000000e001b7202 */ /* 0x000fce0000000f00 */
[----:B------:R-:W-:Y:S05]  /*67e0*/  WARPSYNC.COLLECTIVE R15, `(.L_x_14153) ;  /* 0x000000000f087348 */ /* 0x000fea0003c00000 */
[----:B------:R0:W1:Y:S02]  /*67f0*/  SHFL.BFLY P6, R14, R13, R12, R11 ;  /* 0x0c00000c0d0e7389 */ /* 0x00006400000c000b */
[----:B01----:R-:W-:Y:S05]  /*6800*/  ENDCOLLECTIVE ;  /* 0x000000000000791b */ /* 0x003fea0003800000 */
.L_x_14153:
        /* <DEDUP_REMOVED lines=8> */
.L_x_14154:
[----:B------:R-:W-:Y:S02]  /*6890*/  HFMA2 R12, -RZ, RZ, 0, 5.9604644775390625e-08 ;  /* 0x00000001ff0c7431 */ /* 0x000fe400000001ff */
[----:B------:R-:W-:-:S04]  /*68a0*/  IMAD.MOV.U32 R38, RZ, RZ, R14 ;  /* 0x000000ffff267224 */ /* 0x000fc800078e000e */
[----:B------:R-:W-:-:S05]  /*68b0*/  FADD.FTZ R32, R32, R38 ;  /* 0x0000002620207221 */ /* 0x000fca0000010000 */
[----:B------:R-:W-:-:S07]  /*68c0*/  MOV R13, R32 ;  /* 0x00000020000d7202 */ /* 0x000fce0000000f00 */
[----:B------:R-:W-:Y:S05]  /*68d0*/  WARPSYNC.COLLECTIVE R15, `(.L_x_14155) ;  /* 0x000000000f087348 */ /* 0x000fea0003c00000 */
[----:B------:R0:W1:Y:S02]  /*68e0*/  SHFL.BFLY P6, R14, R13, R12, R11 ;  /* 0x0c00000c0d0e7389 */ /* 0x00006400000c000b */
[----:B01----:R-:W-:Y:S05]  /*68f0*/  ENDCOLLECTIVE ;  /* 0x000000000000791b */ /* 0x003fea0003800000 */
.L_x_14155:
[----:B------:R-:W-:Y:S02]  /*6900*/  HFMA2 R13, -RZ, RZ, 0, 0 ;  /* 0x00000000ff0d7431 */ /* 0x000fe400000001ff */
[----:B------:R-:W-:Y:S01]  /*6910*/  IMAD.MOV.U32 R12, RZ, RZ, 0x4 ;  /* 0x00000004ff0c7424 */ /* 0x000fe200078e00ff */
[----:B------:R-:W-:-:S07]  /*6920*/  MOV R28, R14 ;  /* 0x0000000e001c7202 */ /* 0x000fce0000000f00 */
[----:B------:R-:W-:Y:S05]  /*6930*/  WARPSYNC.COLLECTIVE R15, `(.L_x_14156) ;  /* 0x000000000f087348 */ /* 0x000fea0003c00000 */
[----:B------:R0:W1:Y:S02]  /*6940*/  SHFL.BFLY P6, R14, R13, R12, R11 ;  /* 0x0c00000c0d0e7389 */ /* 0x00006400000c000b */
[----:B01----:R-:W-:Y:S05]  /*6950*/  ENDCOLLECTIVE ;  /* 0x000000000000791b */ /* 0x003fea0003800000 */
.L_x_14156:
        /* <DEDUP_REMOVED lines=8> */
.L_x_14157:
        /* <DEDUP_REMOVED lines=8> */
.L_x_14158:
[----:B------:R-:W-:Y:S02]  /*6a60*/  HFMA2 R13, -RZ, RZ, 0, 0 ;  /* 0x00000000ff0d7431 */ /* 0x000fe400000001ff */
[----:B------:R-:W-:Y:S01]  /*6a70*/  IMAD.MOV.U32 R12, RZ, RZ, 0x4 ;  /* 0x00000004ff0c7424 */ /* 0x000fe200078e00ff */
[----:B------:R-:W-:-:S07]  /*6a80*/  MOV R41, R14 ;  /* 0x0000000e00297202 */ /* 0x000fce0000000f00 */
[----:B------:R-:W-:Y:S05]  /*6a90*/  WARPSYNC.COLLECTIVE R15, `(.L_x_14159) ;  /* 0x000000000f087348 */ /* 0x000fea0003c00000 */
[----:B------:R0:W1:Y:S02]  /*6aa0*/  SHFL.BFLY P6, R14, R13, R12, R11 ;  /* 0x0c00000c0d0e7389 */ /* 0x00006400000c000b */
[----:B01----:R-:W-:Y:S05]  /*6ab0*/  ENDCOLLECTIVE ;  /* 0x000000000000791b */ /* 0x003fea0003800000 */
.L_x_14159:
[----:B------:R-:W-:Y:S01]  /*6ac0*/  FADD.FTZ R22, R22, R41 ;  /* 0x0000002916167221 */ /* 0x000fe20000010000 */
[----:B------:R-:W-:Y:S01]  /*6ad0*/  HFMA2 R12, -RZ, RZ, 0, 1.1920928955078125e-07 ;  /* 0x00000002ff0c7431 */ /* 0x000fe200000001ff */
[----:B------:R-:W-:-:S05]  /*6ae0*/  MOV R13, R14 ;  /* 0x0000000e000d7202 */ /* 0x000fca0000000f00 */
[----:B------:R-:W-:-:S07]  /*6af0*/  FADD.FTZ R13, RZ, R13 ;  /* 0x0000000dff0d7221 */ /* 0x000fce0000010000 */
[----:B------:R-:W-:Y:S05]  /*6b00*/  WARPSYNC.COLLECTIVE R15, `(.L_x_14160) ;  /* 0x000000000f087348 */ /* 0x000fea0003c00000 */
[----:B------:R0:W1:Y:S02]  /*6b10*/  SHFL.BFLY P6, R14, R13, R12, R11 ;  /* 0x0c00000c0d0e7389 */ /* 0x00006400000c000b */
[----:B01----:R-:W-:Y:S05]  /*6b20*/  ENDCOLLECTIVE ;  /* 0x000000000000791b */ /* 0x003fea0003800000 */
.L_x_14160:
[----:B------:R-:W-:-:S05]  /*6b30*/  MOV R12, R14 ;  /* 0x0000000e000c7202 */ /* 0x000fca0000000f00 */
[----:B------:R-:W-:Y:S01]  /*6b40*/  FADD.FTZ R38, R13, R12 ;  /* 0x0000000c0d267221 */ /* 0x000fe20000010000 */
[----:B------:R-:W-:-:S04]  /*6b50*/  IMAD.MOV.U32 R12, RZ, RZ, 0x1 ;  /* 0x00000001ff0c7424 */ /* 0x000fc800078e00ff */
[----:B------:R-:W-:-:S07]  /*6b60*/  MOV R13, R38 ;  /* 0x00000026000d7202 */ /* 0x000fce0000000f00 */
[----:B------:R-:W-:Y:S05]  /*6b70*/  WARPSYNC.COLLECTIVE R15, `(.L_x_14161) ;  /* 0x000000000f087348 */ /* 0x000fea0003c00000 */
[----:B------:R0:W1:Y:S02]  /*6b80*/  SHFL.BFLY P6, R14, R13, R12, R11 ;  /* 0x0c00000c0d0e7389 */ /* 0x00006400000c000b */
[----:B01----:R-:W-:Y:S05]  /*6b90*/  ENDCOLLECTIVE ;  /* 0x000000000000791b */ /* 0x003fea0003800000 */
.L_x_14161:
[----:B------:R-:W-:Y:S01]  /*6ba0*/  HFMA2 R13, -RZ, RZ, 0, 0 ;  /* 0x00000000ff0d7431 */ /* 0x000fe200000001ff */
[----:B------:R-:W-:Y:S02]  /*6bb0*/  MOV R12, 0x4 ;  /* 0x00000004000c7802 */ /* 0x000fe40000000f00 */
[----:B------:R-:W-:-:S07]  /*6bc0*/  MOV R37, R14 ;  /* 0x0000000e00257202 */ /* 0x000fce0000000f00 */
[----:B------:R-:W-:Y:S05]  /*6bd0*/  WARPSYNC.COLLECTIVE R15, `(.L_x_14162) ;  /* 0x000000000f087348 */ /* 0x000fea0003c00000 */
[----:B------:R0:W1:Y:S02]  /*6be0*/  SHFL.BFLY P6, R14, R13, R12, R11 ;  /* 0x0c00000c0d0e7389 */ /* 0x00006400000c000b */
[----:B01----:R-:W-:Y:S05]  /*6bf0*/  ENDCOLLECTIVE ;  /* 0x000000000000791b */ /* 0x003fea0003800000 */
.L_x_14162:
        /* <DEDUP_REMOVED lines=8> */
.L_x_14163:
[----:B------:R-:W-:Y:S02]  /*6c80*/  HFMA2 R12, -RZ, RZ, 0, 5.9604644775390625e-08 ;  /* 0x00000001ff0c7431 */ /* 0x000fe400000001ff */
[----:B------:R-:W-:-:S05]  /*6c90*/  FADD.FTZ R39, R26, R14 ;  /* 0x0000000e1a277221 */ /* 0x000fca0000010000 */
[----:B------:R-:W-:-:S07]  /*6ca0*/  MOV R13, R39 ;  /* 0x00000027000d7202 */ /* 0x000fce0000000f00 */
[----:B------:R-:W-:Y:S05]  /*6cb0*/  WARPSYNC.COLLECTIVE R15, `(.L_x_14164) ;  /* 0x000000000f087348 */ /* 0x000fea0003c00000 */
[----:B------:R0:W1:Y:S02]  /*6cc0*/  SHFL.BFLY P6, R14, R13, R12, R11 ;  /* 0x0c00000c0d0e7389 */ /* 0x00006400000c000b */
[----:B01----:R-:W-:Y:S05]  /*6cd0*/  ENDCOLLECTIVE ;  /* 0x000000000000791b */ /* 0x003fea0003800000 */
.L_x_14164:
[----:B------:R-:W-:Y:S02]  /*6ce0*/  HFMA2 R12, -RZ, RZ, 0, 2.384185791015625e-07 ;  /* 0x00000004ff0c7431 */ /* 0x000fe400000001ff */
[----:B------:R-:W-:Y:S01]  /*6cf0*/  IMAD.MOV.U32 R13, RZ, RZ, RZ ;  /* 0x000000ffff0d7224 */ /* 0x000fe200078e00ff */
[----:B------:R-:W-:-:S07]  /*6d00*/  MOV R28, R14 ;  /* 0x0000000e001c7202 */ /* 0x000fce0000000f00 */
[----:B------:R-:W-:Y:S05]  /*6d10*/  WARPSYNC.COLLECTIVE R15, `(.L_x_14165) ;  /* 0x000000000f087348 */ /* 0x000fea0003c00000 */
[----:B------:R0:W1:Y:S02]  /*6d20*/  SHFL.BFLY P6, R14, R13, R12, R11 ;  /* 0x0c00000c0d0e7389 */ /* 0x00006400000c000b */
[----:B01----:R-:W-:Y:S05]  /*6d30*/  ENDCOLLECTIVE ;  /* 0x000000000000791b */ /* 0x003fea0003800000 */
.L_x_14165:
        /* <DEDUP_REMOVED lines=8> */
.L_x_14166:
        /* <DEDUP_REMOVED lines=8> */
.L_x_14167:
[----:B------:R-:W-:Y:S02]  /*6e40*/  HFMA2 R12, -RZ, RZ, 0, 2.384185791015625e-07 ;  /* 0x00000004ff0c7431 */ /* 0x000fe400000001ff */
[----:B------:R-:W-:Y:S01]  /*6e50*/  IMAD.MOV.U32 R13, RZ, RZ, RZ ;  /* 0x000000ffff0d7224 */ /* 0x000fe200078e00ff */
[----:B------:R-:W-:-:S07]  /*6e60*/  MOV R26, R14 ;  /* 0x0000000e001a7202 */ /* 0x000fce0000000f00 */
[----:B------:R-:W-:Y:S05]  /*6e70*/  WARPSYNC.COLLECTIVE R15, `(.L_x_14168) ;  /* 0x000000000f087348 */ /* 0x000fea0003c00000 */
[----:B------:R0:W1:Y:S02]  /*6e80*/  SHFL.BFLY P6, R14, R13, R12, R11 ;  /* 0x0c00000c0d0e7389 */ /* 0x00006400000c000b */
[----:B01----:R-:W-:Y:S05]  /*6e90*/  ENDCOLLECTIVE ;  /* 0x000000000000791b */ /* 0x003fea0003800000 */
.L_x_14168:
        /* <DEDUP_REMOVED lines=8> */
.L_x_14169:
[----:B------:R-:W-:Y:S01]  /*6f20*/  MOV R12, 0x1 ;  /* 0x00000001000c7802 */ /* 0x000fe20000000f00 */
[----:B------:R-:W-:-:S04]  /*6f30*/  IMAD.MOV.U32 R37, RZ, RZ, R14 ;  /* 0x000000ffff257224 */ /* 0x000fc800078e000e */
[----:B------:R-:W-:-:S07]  /*6f40*/  FADD.FTZ R13, R28, R37 ;  /* 0x000000251c0d7221 */ /* 0x000fce0000010000 */
[----:B------:R-:W-:Y:S05]  /*6f50*/  WARPSYNC.COLLECTIVE R15, `(.L_x_14170) ;  /* 0x000000000f087348 */ /* 0x000fea0003c00000 */
[----:B------:R0:W1:Y:S02]  /*6f60*/  SHFL.BFLY P6, R14, R13, R12, R11 ;  /* 0x0c00000c0d0e7389 */ /* 0x00006400000c000b */
[----:B01----:R-:W-:Y:S05]  /*6f70*/  ENDCOLLECTIVE ;  /* 0x000000000000791b */ /* 0x003fea0003800000 */
.L_x_14170:
[----:B------:R-:W-:Y:S02]  /*6f80*/  MOV R12, 0x4 ;  /* 0x00000004000c7802 */ /* 0x000fe40000000f00 */
[----:B------:R-:W-:-:S05]  /*6f90*/  MOV R44, R14 ;  /* 0x0000000e002c7202 */ /* 0x000fca0000000f00 */
[----:B------:R-:W-:Y:S01]  /*6fa0*/  FADD.FTZ R26, R13, R44 ;  /* 0x0000002c0d1a7221 */ /* 0x000fe20000010000 */
[----:B------:R-:W-:-:S07]  /*6fb0*/  HFMA2 R13, -RZ, RZ, 0, 0 ;  /* 0x00000000ff0d7431 */ /* 0x000fce00000001ff */
[----:B------:R-:W-:Y:S05]  /*6fc0*/  WARPSYNC.COLLECTIVE R15, `(.L_x_14171) ;  /* 0x000000000f087348 */ /* 0x000fea0003c00000 */
[----:B------:R0:W1:Y:S02]  /*6fd0*/  SHFL.BFLY P6, R14, R13, R12, R11 ;  /* 0x0c00000c0d0e7389 */ /* 0x00006400000c000b */
[----:B01----:R-:W-:Y:S05]  /*6fe0*/  ENDCOLLECTIVE ;  /* 0x000000000000791b */ /* 0x003fea0003800000 */
.L_x_14171:
[----:B------:R-:W-:Y:S02]  /*6ff0*/  HFMA2 R12, -RZ, RZ, 0, 1.1920928955078125e-07 ;  /* 0x00000002ff0c7431 */ /* 0x000fe400000001ff */
[----:B------:R-:W-:-:S04]  /*7000*/  IMAD.MOV.U32 R42, RZ, RZ, R14 ;  /* 0x000000ffff2a7224 */ /* 0x000fc800078e000e */
[----:B------:R-:W-:-:S05]  /*7010*/  FADD.FTZ R42, RZ, R42 ;  /* 0x0000002aff2a7221 */ /* 0x000fca0000010000 */
[----:B------:R-:W-:-:S07]  /*7020*/  MOV R13, R42 ;  /* 0x0000002a000d7202 */ /* 0x000fce0000000f00 */
[----:B------:R-:W-:Y:S05]  /*7030*/  WARPSYNC.COLLECTIVE R15, `(.L_x_14172) ;  /* 0x000000000f087348 */ /* 0x000fea0003c00000 */
[----:B------:R0:W1:Y:S02]  /*7040*/  SHFL.BFLY P6, R14, R13, R12, R11 ;  /* 0x0c00000c0d0e7389 */ /* 0x00006400000c000b */
[----:B01----:R-:W-:Y:S05]  /*7050*/  ENDCOLLECTIVE ;  /* 0x000000000000791b */ /* 0x003fea0003800000 */
.L_x_14172:
[----:B------:R-:W-:Y:S02]  /*7060*/  HFMA2 R12, -RZ, RZ, 0, 5.9604644775390625e-08 ;  /* 0x00000001ff0c7431 */ /* 0x000fe400000001ff */
[----:B------:R-:W-:-:S05]  /*7070*/  FADD.FTZ R47, R42, R14 ;  /* 0x0000000e2a2f7221 */ /* 0x000fca0000010000 */
[----:B------:R-:W-:-:S07]  /*7080*/  MOV R13, R47 ;  /* 0x0000002f000d7202 */ /* 0x000fce0000000f00 */
[----:B------:R-:W-:Y:S05]  /*7090*/  WARPSYNC.COLLECTIVE R15, `(.L_x_14173) ;  /* 0x000000000f087348 */ /* 0x000fea0003c00000 */
[----:B------:R0:W1:Y:S02]  /*70a0*/  SHFL.BFLY P6, R14, R13, R12, R11 ;  /* 0x0c00000c0d0e7389 */ /* 0x00006400000c000b */
[----:B01----:R-:W-:Y:S05]  /*70b0*/  ENDCOLLECTIVE ;  /* 0x000000000000791b */ /* 0x003fea0003800000 */
.L_x_14173:
[----:B------:R-:W-:Y:S01]  /*70c0*/  MOV R13, RZ ;  /* 0x000000ff000d7202 */ /* 0x000fe20000000f00 */
[----:B------:R-:W-:-:S04]  /*70d0*/  IMAD.MOV.U32 R12, RZ, RZ, R14 ;  /* 0x000000ffff0c7224 */ /* 0x000fc800078e000e */
[----:B------:R-:W-:Y:S01]  /*70e0*/  FADD.FTZ R47, R47, R12 ;  /* 0x0000000c2f2f7221 */ /* 0x000fe20000010000 */
[----:B------:R-:W-:-:S07]  /*70f0*/  HFMA2 R12, -RZ, RZ, 0, 2.384185791015625e-07 ;  /* 0x00000004ff0c7431 */ /* 0x000fce00000001ff */
[----:B------:R-:W-:Y:S05]  /*7100*/  WARPSYNC.COLLECTIVE R15, `(.L_x_14174) ;  /* 0x000000000f087348 */ /* 0x000fea0003c00000 */
[----:B------:R0:W1:Y:S02]  /*7110*/  SHFL.BFLY P6, R14, R13, R12, R11 ;  /* 0x0c00000c0d0e7389 */ /* 0x00006400000c000b */
[----:B01----:R-:W-:Y:S05]  /*7120*/  ENDCOLLECTIVE ;  /* 0x000000000000791b */ /* 0x003fea0003800000 */
.L_x_14174:
[----:B------:R-:W-:Y:S02]  /*7130*/  HFMA2 R12, -RZ, RZ, 0, 1.1920928955078125e-07 ;  /* 0x00000002ff0c7431 */ /* 0x000fe400000001ff */
[----:B------:R-:W-:-:S05]  /*7140*/  FADD.FTZ R46, RZ, R14 ;  /* 0x0000000eff2e7221 */ /* 0x000fca0000010000 */
[----:B------:R-:W-:-:S07]  /*7150*/  MOV R13, R46 ;  /* 0x0000002e000d7202 */ /* 0x000fce0000000f00 */
[----:B------:R-:W-:Y:S05]  /*7160*/  WARPSYNC.COLLECTIVE R15, `(.L_x_14175) ;  /* 0x000000000f087348 */ /* 0x000fea0003c00000 */
[----:B------:R0:W1:Y:S02]  /*7170*/  SHFL.BFLY P6, R14, R13, R12, R11 ;  /* 0x0c00000c0d0e7389 */ /* 0x00006400000c000b */
[----:B01----:R-:W-:Y:S05]  /*7180*/  ENDCOLLECTIVE ;  /* 0x000000000000791b */ /* 0x003fea0003800000 */
.L_x_14175:
[----:B------:R-:W-:Y:S01]  /*7190*/  MOV R12, 0x1 ;  /* 0x00000001000c7802 */ /* 0x000fe20000000f00 */
[----:B------:R-:W-:-:S04]  /*71a0*/  FADD.FTZ R46, R46, R14 ;  /* 0x0000000e2e2e7221 */ /* 0x000fc80000010000 */
[----:B------:R-:W-:-:S07]  /*71b0*/  IMAD.MOV.U32 R13, RZ, RZ, R46 ;  /* 0x000000ffff0d7224 */ /* 0x000fce00078e002e */
[----:B------:R-:W-:Y:S05]  /*71c0*/  WARPSYNC.COLLECTIVE R15, `(.L_x_14176) ;  /* 0x000000000f087348 */ /* 0x000fea0003c00000 */
[----:B------:R0:W1:Y:S02]  /*71d0*/  SHFL.BFLY P6, R14, R13, R12, R11 ;  /* 0x0c00000c0d0e7389 */ /* 0x00006400000c000b */
[----:B01----:R-:W-:Y:S05]  /*71e0*/  ENDCOLLECTIVE ;  /* 0x000000000000791b */ /* 0x003fea0003800000 */
.L_x_14176:
[----:B------:R-:W-:Y:S01]  /*71f0*/  HFMA2 R13, -RZ, RZ, 0, 0 ;  /* 0x00000000ff0d7431 */ /* 0x000fe200000001ff */
[----:B------:R-:W-:Y:S01]  /*7200*/  MOV R12, 0x4 ;  /* 0x00000004000c7802 */ /* 0x000fe20000000f00 */
[----:B------:R-:W-:-:S07]  /*7210*/  FADD.FTZ R27, R46, R14 ;  /* 0x0000000e2e1b7221 */ /* 0x000fce0000010000 */
[----:B------:R-:W-:Y:S05]  /*7220*/  WARPSYNC.COLLECTIVE R15, `(.L_x_14177) ;  /* 0x000000000f087348 */ /* 0x000fea0003c00000 */
[----:B------:R0:W1:Y:S02]  /*7230*/  SHFL.BFLY P6, R14, R13, R12, R11 ;  /* 0x0c00000c0d0e7389 */ /* 0x00006400000c000b */
[----:B01----:R-:W-:Y:S05]  /*7240*/  ENDCOLLECTIVE ;  /* 0x000000000000791b */ /* 0x003fea0003800000 */
.L_x_14177:
[----:B------:R-:W-:Y:S02]  /*7250*/  IMAD.MOV.U32 R12, RZ, RZ, 0x2 ;  /* 0x00000002ff0c7424 */ /* 0x000fe400078e00ff */
[----:B------:R-:W-:-:S05]  /*7260*/  FADD.FTZ R42, RZ, R14 ;  /* 0x0000000eff2a7221 */ /* 0x000fca0000010000 */
[----:B------:R-:W-:-:S07]  /*7270*/  MOV R13, R42 ;  /* 0x0000002a000d7202 */ /* 0x000fce0000000f00 */
[----:B------:R-:W-:Y:S05]  /*7280*/  WARPSYNC.COLLECTIVE R15, `(.L_x_14178) ;  /* 0x000000000f087348 */ /* 0x000fea0003c00000 */
[----:B------:R0:W1:Y:S02]  /*7290*/  SHFL.BFLY P6, R14, R13, R12, R11 ;  /* 0x0c00000c0d0e7389 */ /* 0x00006400000c000b */
[----:B01----:R-:W-:Y:S05]  /*72a0*/  ENDCOLLECTIVE ;  /* 0x000000000000791b */ /* 0x003fea0003800000 */
.L_x_14178:
        /* <DEDUP_REMOVED lines=8> */
.L_x_14179:
[----:B------:R-:W-:Y:S05]  /*7330*/  BRA `(.L_x_14180) ;  /* 0xffffffc000787947 */ /* 0x000fea000383ffff */
.L_x_14181:
        /* <DEDUP_REMOVED lines=12> */
.L_x_25853:


//--------------------- .text._ZN4vllm25paged_attention_v1_kernelIfhLi120ELi32ELi128ELNS_18Fp8KVCacheDataTypeE1ELb1EEEvPT_PKS2_PKT0_S8_ifPKiSA_iPKfiiiSC_SC_iiiii --------------------------
	.section	.text._ZN4vllm25paged_attention_v1_kernelIfhLi120ELi32ELi128ELNS_18Fp8KVCacheDataTypeE1ELb1EEEvPT_PKS2_PKT0_S8_ifPKiSA_iPKfiiiSC_SC_iiiii,"ax",@progbits
	.align	128
        .global         _ZN4vllm25paged_attention_v1_kernelIfhLi120ELi32ELi128ELNS_18Fp8KVCacheDataTypeE1ELb1EEEvPT_PKS2_PKT0_S8_ifPKiSA_iPKfiiiSC_SC_iiiii
        .type           _ZN4vllm25paged_attention_v1_kernelIfhLi120ELi32ELi128ELNS_18Fp8KVCacheDataTypeE1ELb1EEEvPT_PKS2_PKT0_S8_ifPKiSA_iPKfiiiSC_SC_iiiii,@function
        .size           _ZN4vllm25paged_attention_v1_kernelIfhLi120ELi32ELi128ELNS_18Fp8KVCacheDataTypeE1ELb1EEEvPT_PKS2_PKT0_S8_ifPKiSA_iPKfiiiSC_SC_iiiii,(.L_x_25854 - _ZN4vllm25paged_attention_v1_kernelIfhLi120ELi32ELi128ELNS_18Fp8KVCacheDataTypeE1ELb1EEEvPT_PKS2_PKT0_S8_ifPKiSA_iPKfiiiSC_SC_iiiii)
        .other          _ZN4vllm25paged_attention_v1_kernelIfhLi120ELi32ELi128ELNS_18Fp8KVCacheDataTypeE1ELb1EEEvPT_PKS2_PKT0_S8_ifPKiSA_iPKfiiiSC_SC_iiiii,@"STO_CUDA_ENTRY STV_DEFAULT"
_ZN4vllm25paged_attention_v1_kernelIfhLi120ELi32ELi128ELNS_18Fp8KVCacheDataTypeE1ELb1EEEvPT_PKS2_PKT0_S8_ifPKiSA_iPKfiiiSC_SC_iiiii:
.text._ZN4vllm25paged_attention_v1_kernelIfhLi120ELi32ELi128ELNS_18Fp8KVCacheDataTypeE1ELb1EEEvPT_PKS2_PKT0_S8_ifPKiSA_iPKfiiiSC_SC_iiiii:
        /* <DEDUP_REMOVED lines=103> */
.L_x_14182:
        /* <DEDUP_REMOVED lines=25> */
.L_x_14186:
        /* <DEDUP_REMOVED lines=37> */
.L_x_14184:
[----:B------:R-:W-:Y:S05]  /*0a50*/  BSYNC.RECONVERGENT B6 ;  /* 0x0000000000067941 */ /* 0x000fea0003800200 */
.L_x_14183:
        /* <DEDUP_REMOVED lines=12> */
.L_x_14227:
        /* <DEDUP_REMOVED lines=39> */
.L_x_14192:
        /* <DEDUP_REMOVED lines=11> */
.L_x_14191:
[----:B------:R-:W-:Y:S05]  /*0e40*/  BSYNC.RECONVERGENT B1 ;  /* 0x0000000000017941 */ /* 0x000fea0003800200 */
.L_x_14190:
        /* <DEDUP_REMOVED lines=12> */
.L_x_14195:
        /* <DEDUP_REMOVED lines=100> */
.L_x_14194:
[----:B------:R-:W-:Y:S05]  /*1550*/  BSYNC.RECONVERGENT B1 ;  /* 0x0000000000017941 */ /* 0x000fea0003800200 */
.L_x_14193:
        /* <DEDUP_REMOVED lines=55> */
.L_x_14197:
[----:B------:R-:W-:Y:S05]  /*18d0*/  BSYNC.RECONVERGENT B1 ;  /* 0x0000000000017941 */ /* 0x000fea0003800200 */
.L_x_14196:
        /* <DEDUP_REMOVED lines=26> */
.L_x_14189:
[----:B------:R-:W-:Y:S05]  /*1a80*/  BSYNC.RECONVERGENT B0 ;  /* 0x0000000000007941 */ /* 0x000fea0003800200 */
.L_x_14188:
        /* <DEDUP_REMOVED lines=39> */
.L_x_14202:
[----:B------:R-:W0:Y:S01]  /*1d00*/  LDS R11, [R4] ;  /* 0x00000000040b7984 */ /* 0x000e220000000800 */
[----:B------:R-:W-:-:S04]  /*1d10*/  IADD3 R12, PT, PT, R12, 0x1, RZ ;  /* 0x000000010c0c7810 */ /* 0x000fc80007ffe0ff */
[----:B------:R-:W-:Y:S01]  /*1d20*/  ISETP.NE.AND P0, PT, R12, RZ, PT ;  /* 0x000000ff0c00720c */ /* 0x000fe20003f05270 */
[----:B0-----:R-:W-:-:S05]  /*1d30*/  FMUL.FTZ R11, R11, R2 ;  /* 0x000000020b0b7220 */ /* 0x001fca0000410000 */
[----:B------:R0:W-:Y:S02]  /*1d40*/  STS [R4], R11 ;  /* 0x0000000b04007388 */ /* 0x0001e40000000800 */
[----:B0-----:R-:W-:-:S05]  /*1d50*/  IADD3 R4, PT, PT, R4, 0x200, RZ ;  /* 0x0000020004047810 */ /* 0x001fca0007ffe0ff */
[----:B------:R-:W-:Y:S05]  /*1d60*/  @P0 BRA `(.L_x_14202) ;  /* 0xfffffffc00e40947 */ /* 0x000fea000383ffff */
.L_x_14201:
[----:B------:R-:W-:Y:S05]  /*1d70*/  BSYNC.RECONVERGENT B1 ;  /* 0x0000000000017941 */ /* 0x000fea0003800200 */
.L_x_14200:
        /* <DEDUP_REMOVED lines=12> */
.L_x_14205:
        /* <DEDUP_REMOVED lines=52> */
.L_x_14204:
[----:B------:R-:W-:Y:S05]  /*2180*/  BSYNC.RECONVERGENT B1 ;  /* 0x0000000000017941 */ /* 0x000fea0003800200 */
.L_x_14203:
        /* <DEDUP_REMOVED lines=31> */
.L_x_14207:
[----:B------:R-:W-:Y:S05]  /*2380*/  BSYNC.RECONVERGENT B1 ;  /* 0x0000000000017941 */ /* 0x000fea0003800200 */
.L_x_14206:
        /* <DEDUP_REMOVED lines=14> */
.L_x_14199:
[----:B------:R-:W-:Y:S05]  /*2470*/  BSYNC.RECONVERGENT B0 ;  /* 0x0000000000007941 */ /* 0x000fea0003800200 */
.L_x_14198:
        /* <DEDUP_REMOVED lines=29> */
.L_x_14211:
        /* <DEDUP_REMOVED lines=33> */
.L_x_14210:
        /* <DEDUP_REMOVED lines=16> */
.L_x_14209:
[----:B------:R-:W-:Y:S05]  /*2960*/  BSYNC.RECONVERGENT B6 ;  /* 0x0000000000067941 */ /* 0x000fea0003800200 */
.L_x_14208:
        /* <DEDUP_REMOVED lines=177> */
.L_x_14318:
        /* <DEDUP_REMOVED lines=53> */
.L_x_14214:
[----:B------:R-:W-:Y:S05]  /*37d0*/  BSYNC.RECONVERGENT B0 ;  /* 0x0000000000007941 */ /* 0x000fea0003800200 */
.L_x_14213:
        /* <DEDUP_REMOVED lines=72> */
.L_x_14216:
[----:B------:R-:W-:Y:S05]  /*3c60*/  BSYNC.RECONVERGENT B0 ;  /* 0x0000000000007941 */ /* 0x000fea0003800200 */
.L_x_14215:
        /* <DEDUP_REMOVED lines=42> */
.L_x_14218:
[----:B------:R-:W-:Y:S05]  /*3f10*/  BSYNC.RECONVERGENT B0 ;  /* 0x0000000000007941 */ /* 0x000fea0003800200 */
.L_x_14217:
        /* <DEDUP_REMOVED lines=72> */
.L_x_14220:
[----:B------:R-:W-:Y:S05]  /*43a0*/  BSYNC.RECONVERGENT B0 ;  /* 0x0000000000007941 */ /* 0x000fea0003800200 */
.L_x_14219:
        /* <DEDUP_REMOVED lines=49> */
.L_x_14185:
        /* <DEDUP_REMOVED lines=16> */
.L_x_14221:
[----:B------:R-:W-:Y:S05]  /*47c0*/  EXIT ;  /* 0x000000000000794d */ /* 0x000fea0003800000 */
.L_x_14187:
[----:B------:R-:W-:Y:S01]  /*47d0*/  HFMA2 R12, -RZ, RZ, 0, 9.5367431640625e-07 ;  /* 0x00000010ff0c7431 */ /* 0x000fe200000001ff */
[----:B------:R-:W-:Y:S02]  /*47e0*/  MOV R11, 0x1f ;  /* 0x0000001f000b7802 */ /* 0x000fe40000000f00 */
[----:B------:R-:W-:-:S07]  /*47f0*/  MOV R15, 0xffffffff ;  /* 0xffffffff000f7802 */ /* 0x000fce0000000f00 */
[----:B------:R-:W-:Y:S05]  /*4800*/  WARPSYNC.COLLECTIVE R15, `(.L_x_14222) ;  /* 0x000000000f087348 */ /* 0x000fea0003c00000 */
[----:B------:R0:W1:Y:S02]  /*4810*/  SHFL.BFLY P6, R14, R13, R12, R11 ;  /* 0x0c00000c0d0e7389 */ /* 0x00006400000c000b */
[----:B01----:R-:W-:Y:S05]  /*4820*/  ENDCOLLECTIVE ;  /* 0x000000000000791b */ /* 0x003fea0003800000 */
.L_x_14222:
[----:B------:R-:W-:Y:S01]  /*4830*/  HFMA2 R12, -RZ, RZ, 0, 4.76837158203125e-07 ;  /* 0x00000008ff0c7431 */ /* 0x000fe200000001ff */
[----:B------:R-:W-:-:S05]  /*4840*/  FMNMX.FTZ R0, R14, -3.40282346638528859812e+38, !PT ;  /* 0xff7fffff0e007809 */ /* 0x000fca0007810000 */
[----:B------:R-:W-:-:S07]  /*4850*/  IMAD.MOV.U32 R13, RZ, RZ, R0 ;  /* 0x000000ffff0d7224 */ /* 0x000fce00078e0000 */
[----:B------:R-:W-:Y:S05]  /*4860*/  WARPSYNC.COLLECTIVE R15, `(.L_x_14223) ;  /* 0x000000000f087348 */ /* 0x000fea0003c00000 */
[----:B------:R0:W1:Y:S02]  /*4870*/  SHFL.BFLY P6, R14, R13, R12, R11 ;  /* 0x0c00000c0d0e7389 */ /* 0x00006400000c000b */
[----:B01----:R-:W-:Y:S05]  /*4880*/  ENDCOLLECTIVE ;  /* 0x000000000000791b */ /* 0x003fea0003800000 */
.L_x_14223:
[----:B------:R-:W-:Y:S01]  /*4890*/  HFMA2 R12, -RZ, RZ, 0, 2.384185791015625e-07 ;  /* 0x00000004ff0c7431 */ /* 0x000fe200000001ff */
[----:B------:R-:W-:-:S04]  /*48a0*/  FMNMX.FTZ R2, R0, R14, !PT ;  /* 0x0000000e00027209 */ /* 0x000fc80007810000 */
[----:B------:R-:W-:-:S07]  /*48b0*/  MOV R13, R2 ;  /* 0x00000002000d7202 */ /* 0x000fce0000000f00 */
[----:B------:R-:W-:Y:S05]  /*48c0*/  WARPSYNC.COLLECTIVE R15, `(.L_x_14224) ;  /* 0x000000000f087348 */ /* 0x000fea0003c00000 */
[----:B------:R0:W1:Y:S02]  /*48d0*/  SHFL.BFLY P6, R14, R13, R12, R11 ;  /* 0x0c00000c0d0e7389 */ /* 0x00006400000c000b */
[----:B01----:R-:W-:Y:S05]  /*48e0*/  ENDCOLLECTIVE ;  /* 0x000000000000791b */ /* 0x003fea0003800000 */
.L_x_14224:
[----:B------:R-:W-:Y:S01]  /*48f0*/  IMAD.MOV.U32 R12, RZ, RZ, 0x2 ;  /* 0x00000002ff0c7424 */ /* 0x000fe200078e00ff */
[----:B------:R-:W-:-:S04]  /*4900*/  FMNMX.FTZ R3, R2, R14, !PT ;  /* 0x0000000e02037209 */ /* 0x000fc80007810000 */
[----:B------:R-:W-:-:S07]  /*4910*/  MOV R13, R3 ;  /* 0x00000003000d7202 */ /* 0x000fce0000000f00 */
[----:B------:R-:W-:Y:S05]  /*4920*/  WARPSYNC.COLLECTIVE R15, `(.L_x_14225) ;  /* 0x000000000f087348 */ /* 0x000fea0003c00000 */
[----:B------:R0:W1:Y:S02]  /*4930*/  SHFL.BFLY P6, R14, R13, R12, R11 ;  /* 0x0c00000c0d0e7389 */ /* 0x00006400000c000b */
[----:B01----:R-:W-:Y:S05]  /*4940*/  ENDCOLLECTIVE ;  /* 0x000000000000791b */ /* 0x003fea0003800000 */
.L_x_14225:
[----:B------:R-:W-:Y:S01]  /*4950*/  HFMA2 R12, -RZ, RZ, 0, 5.9604644775390625e-08 ;  /* 0x00000001ff0c7431 */ /* 0x000fe200000001ff */
[----:B------:R-:W-:-:S04]  /*4960*/  FMNMX.FTZ R4, R3, R14, !PT ;  /* 0x0000000e03047209 */ /* 0x000fc80007810000 */
[----:B------:R-:W-:-:S07]  /*4970*/  MOV R13, R4 ;  /* 0x00000004000d7202 */ /* 0x000fce0000000f00 */
[----:B------:R-:W-:Y:S05]  /*4980*/  WARPSYNC.COLLECTIVE R15, `(.L_x_14226) ;  /* 0x000000000f087348 */ /* 0x000fea0003c00000 */
[----:B------:R0:W1:Y:S02]  /*4990*/  SHFL.BFLY P6, R14, R13, R12, R11 ;  /* 0x0c00000c0d0e7389 */ /* 0x00006400000c000b */
[----:B01----:R-:W-:Y:S05]  /*49a0*/  ENDCOLLECTIVE ;  /* 0x000000000000791b */ /* 0x003fea0003800000 */
.L_x_14226:
[----:B------:R-:W-:Y:S05]  /*49b0*/  BRA `(.L_x_14227) ;  /* 0xffffffc000587947 */ /* 0x000fea000383ffff */
.L_x_14212:
[----:B------:R-:W-:Y:S01]  /*49c0*/  HFMA2 R12, -RZ, RZ, 0, 2.384185791015625e-07 ;  /* 0x00000004ff0c7431 */ /* 0x000fe200000001ff */
[----:B-1----:R-:W-:Y:S01]  /*49d0*/  MOV R13, RZ ;  /* 0x000000ff000d7202 */ /* 0x002fe20000000f00 */
[----:B0-----:R-:W-:Y:S01]  /*49e0*/  IMAD.MOV.U32 R11, RZ, RZ, 0x1f ;  /* 0x0000001fff0b7424 */ /* 0x001fe200078e00ff */
[----:B------:R-:W-:-:S07]  /*49f0*/  MOV R15, 0xffffffff ;  /* 0xffffffff000f7802 */ /* 0x000fce0000000f00 */
[----:B------:R-:W-:Y:S05]  /*4a00*/  WARPSYNC.COLLECTIVE R15, `(.L_x_14228) ;  /* 0x000000000f087348 */ /* 0x000fea0003c00000 */
[----:B------:R0:W1:Y:S02]  /*4a10*/  SHFL.BFLY P6, R14, R13, R12, R11 ;  /* 0x0c00000c0d0e7389 */ /* 0x00006400000c000b */
[----:B01----:R-:W-:Y:S05]  /*4a20*/  ENDCOLLECTIVE ;  /* 0x000000000000791b */ /* 0x003fea0003800000 */
.L_x_14228:
[----:B------:R-:W-:Y:S02]  /*4a30*/  HFMA2 R12, -RZ, RZ, 0, 1.1920928955078125e-07 ;  /* 0x00000002ff0c7431 */ /* 0x000fe400000001ff */
[----:B------:R-:W-:-:S05]  /*4a40*/  FADD.FTZ R41, RZ, R14 ;  /* 0x0000000eff297221 */ /* 0x000fca0000010000 */
[----:B------:R-:W-:-:S07]  /*4a50*/  MOV R13, R41 ;  /* 0x00000029000d7202 */ /* 0x000fce0000000f00 */
[----:B------:R-:W-:Y:S05]  /*4a60*/  WARPSYNC.COLLECTIVE R15, `(.L_x_14229) ;  /* 0x000000000f087348 */ /* 0x000fea0003c00000 */
[----:B------:R0:W1:Y:S02]  /*4a70*/  SHFL.BFLY P6, R14, R13, R12, R11 ;  /* 0x0c00000c0d0e7389 */ /* 0x00006400000c000b */
[----:B01----:R-:W-:Y:S05]  /*4a80*/  ENDCOLLECTIVE ;  /* 0x000000000000791b */ /* 0x003fea0003800000 */
.L_x_14229:
[----:B------:R-:W-:Y:S01]  /*4a90*/  HFMA2 R12, -RZ, RZ, 0, 5.9604644775390625e-08 ;  /* 0x00000001ff0c7431 */ /* 0x000fe200000001ff */
[----:B------:R-:W-:-:S05]  /*4aa0*/  MOV R0, R14 ;  /* 0x0000000e00007202 */ /* 0x000fca0000000f00 */
[----:B------:R-:W-:-:S04]  /*4ab0*/  FADD.FTZ R41, R41, R0 ;  /* 0x0000000029297221 */ /* 0x000fc80000010000 */
[----:B------:R-:W-:-:S07]  /*4ac0*/  IMAD.MOV.U32 R13, RZ, RZ, R41 ;  /* 0x000000ffff0d7224 */ /* 0x000fce00078e0029 */
[----:B------:R-:W-:Y:S05]  /*4ad0*/  WARPSYNC.COLLECTIVE R15, `(.L_x_14230) ;  /* 0x000000000f087348 */ /* 0x000fea0003c00000 */
[----:B------:R0:W1:Y:S02]  /*4ae0*/  SHFL.BFLY P6, R14, R13, R12, R11 ;  /* 0x0c00000c0d0e7389 */ /* 0x00006400000c000b */
[----:B01----:R-:W-:Y:S05]  /*4af0*/  ENDCOLLECTIVE ;  /* 0x000000000000791b */ /* 0x003fea0003800000 */
.L_x_14230:
[----:B------:R-:W-:Y:S01]  /*4b00*/  HFMA2 R13, -RZ, RZ, 0, 0 ;  /* 0x00000000ff0d7431 */ /* 0x000fe200000001ff */
[----:B------:R-:W-:Y:S02]  /*4b10*/  MOV R12, 0x4 ;  /* 0x00000004000c7802 */ /* 0x000fe40000000f00 */
[----:B------:R-:W-:-:S07]  /*4b20*/  MOV R40, R14 ;  /* 0x0000000e00287202 */ /* 0x000fce0000000f00 */
[----:B------:R-:W-:Y:S05]  /*4b30*/  WARPSYNC.COLLECTIVE R15, `(.L_x_14231) ;  /* 0x000000000f087348 */ /* 0x000fea0003c00000 */
[----:B------:R0:W1:Y:S02]  /*4b40*/  SHFL.BFLY P6, R14, R13, R12, R11 ;  /* 0x0c00000c0d0e7389 */ /* 0x00006400000c000b */
[----:B01----:R-:W-:Y:S05]  /*4b50*/  ENDCOLLECTIVE ;  /* 0x000000000000791b */ /* 0x003fea0003800000 */
.L_x_14231:
        /* <DEDUP_REMOVED lines=8> */
.L_x_14232:
[----:B------:R-:W-:Y:S01]  /*4be0*/  IMAD.MOV.U32 R12, RZ, RZ, 0x1 ;  /* 0x00000001ff0c7424 */ /* 0x000fe200078e00ff */
[----:B------:R-:W-:-:S05]  /*4bf0*/  MOV R2, R14 ;  /* 0x0000000e00027202 */ /* 0x000fca0000000f00 */
[----:B------:R-:W-:-:S05]  /*4c00*/  FADD.FTZ R39, R39, R2 ;  /* 0x0000000227277221 */ /* 0x000fca0000010000 */
[----:B------:R-:W-:-:S07]  /*4c10*/  MOV R13, R39 ;  /* 0x00000027000d7202 */ /* 0x000fce0000000f00 */
[----:B------:R-:W-:Y:S05]  /*4c20*/  WARPSYNC.COLLECTIVE R15, `(.L_x_14233) ;  /* 0x000000000f087348 */ /* 0x000fea0003c00000 */
[----:B------:R0:W1:Y:S02]  /*4c30*/  SHFL.BFLY P6, R14, R13, R12, R11 ;  /* 0x0c00000c0d0e7389 */ /* 0x00006400000c000b */
[----:B01----:R-:W-:Y:S05]  /*4c40*/  ENDCOLLECTIVE ;  /* 0x000000000000791b */ /* 0x003fea0003800000 */
.L_x_14233:
[----:B------:R-:W-:Y:S01]  /*4c50*/  HFMA2 R13, -RZ, RZ, 0, 0 ;  /* 0x00000000ff0d7431 */ /* 0x000fe200000001ff */
[----:B------:R-:W-:Y:S02]  /*4c60*/  MOV R12, 0x4 ;  /* 0x00000004000c7802 */ /* 0x000fe40000000f00 */
[----:B------:R-:W-:-:S07]  /*4c70*/  MOV R38, R14 ;  /* 0x0000000e00267202 */ /* 0x000fce0000000f00 */
[----:B------:R-:W-:Y:S05]  /*4c80*/  WARPSYNC.COLLECTIVE R15, `(.L_x_14234) ;  /* 0x000000000f087348 */ /* 0x000fea0003c00000 */
[----:B------:R0:W1:Y:S02]  /*4c90*/  SHFL.BFLY P6, R14, R13, R12, R11 ;  /* 0x0c00000c0d0e7389 */ /* 0x00006400000c000b */
[----:B01----:R-:W-:Y:S05]  /*4ca0*/  ENDCOLLECTIVE ;  /* 0x000000000000791b */ /* 0x003fea0003800000 */
.L_x_14234:
        /* <DEDUP_REMOVED lines=8> */
.L_x_14235:
[----:B------:R-:W-:Y:S01]  /*4d30*/  HFMA2 R12, -RZ, RZ, 0, 5.9604644775390625e-08 ;  /* 0x00000001ff0c7431 */ /* 0x000fe200000001ff */
[----:B------:R-:W-:-:S05]  /*4d40*/  MOV R20, R14 ;  /* 0x0000000e00147202 */ /* 0x000fca0000000f00 */
[----:B------:R-:W-:-:S05]  /*4d50*/  FADD.FTZ R0, R3, R20 ;  /* 0x0000001403007221 */ /* 0x000fca0000010000 */
[----:B------:R-:W-:-:S07]  /*4d60*/  MOV R13, R0 ;  /* 0x00000000000d7202 */ /* 0x000fce0000000f00 */
[----:B------:R-:W-:Y:S05]  /*4d70*/  WARPSYNC.COLLECTIVE R15, `(.L_x_14236) ;  /* 0x000000000f087348 */ /* 0x000fea0003c00000 */
[----:B------:R0:W1:Y:S02]  /*4d80*/  SHFL.BFLY P6, R14, R13, R12, R11 ;  /* 0x0c00000c0d0e7389 */ /* 0x00006400000c000b */
[----:B01----:R-:W-:Y:S05]  /*4d90*/  ENDCOLLECTIVE ;  /* 0x000000000000791b */ /* 0x003fea0003800000 */
.L_x_14236:
[----:B------:R-:W-:Y:S01]  /*4da0*/  HFMA2 R12, -RZ, RZ, 0, 2.384185791015625e-07 ;  /* 0x00000004ff0c7431 */ /* 0x000fe200000001ff */
[----:B------:R-:W-:Y:S01]  /*4db0*/  MOV R13, RZ ;  /* 0x000000ff000d7202 */ /* 0x000fe20000000f00 */
[----:B------:R-:W-:-:S07]  /*4dc0*/  IMAD.MOV.U32 R3, RZ, RZ, R14 ;  /* 0x000000ffff037224 */ /* 0x000fce00078e000e */
[----:B------:R-:W-:Y:S05]  /*4dd0*/  WARPSYNC.COLLECTIVE R15, `(.L_x_14237) ;  /* 0x000000000f087348 */ /* 0x000fea0003c00000 */
[----:B------:R0:W1:Y:S02]  /*4de0*/  SHFL.BFLY P6, R14, R13, R12, R11 ;  /* 0x0c00000c0d0e7389 */ /* 0x00006400000c000b */
[----:B01----:R-:W-:Y:S05]  /*4df0*/  ENDCOLLECTIVE ;  /* 0x000000000000791b */ /* 0x003fea0003800000 */
.L_x_14237:
        /* <DEDUP_REMOVED lines=8> */
.L_x_14238:
[----:B------:R-:W-:Y:S01]  /*4e80*/  HFMA2 R12, -RZ, RZ, 0, 5.9604644775390625e-08 ;  /* 0x00000001ff0c7431 */ /* 0x000fe200000001ff */
[----:B------:R-:W-:-:S05]  /*4e90*/  MOV R22, R14 ;  /* 0x0000000e00167202 */ /* 0x000fca0000000f00 */
[----:B------:R-:W-:-:S05]  /*4ea0*/  FADD.FTZ R2, R5, R22 ;  /* 0x0000001605027221 */ /* 0x000fca0000010000 */
[----:B------:R-:W-:-:S07]  /*4eb0*/  MOV R13, R2 ;  /* 0x00000002000d7202 */ /* 0x000fce0000000f00 */
[----:B------:R-:W-:Y:S05]  /*4ec0*/  WARPSYNC.COLLECTIVE R15, `(.L_x_14239) ;  /* 0x000000000f087348 */ /* 0x000fea0003c00000 */
[----:B------:R0:W1:Y:S02]  /*4ed0*/  SHFL.BFLY P6, R14, R13, R12, R11 ;  /* 0x0c00000c0d0e7389 */ /* 0x00006400000c000b */
[----:B01----:R-:W-:Y:S05]  /*4ee0*/  ENDCOLLECTIVE ;  /* 0x000000000000791b */ /* 0x003fea0003800000 */
.L_x_14239:
[----:B------:R-:W-:Y:S02]  /*4ef0*/  HFMA2 R12, -RZ, RZ, 0, 2.384185791015625e-07 ;  /* 0x00000004ff0c7431 */ /* 0x000fe400000001ff */
[----:B------:R-:W-:Y:S01]  /*4f00*/  IMAD.MOV.U32 R13, RZ, RZ, RZ ;  /* 0x000000ffff0d7224 */ /* 0x000fe200078e00ff */
[----:B------:R-:W-:-:S07]  /*4f10*/  MOV R5, R14 ;  /* 0x0000000e00057202 */ /* 0x000fce0000000f00 */
[----:B------:R-:W-:Y:S05]  /*4f20*/  WARPSYNC.COLLECTIVE R15, `(.L_x_14240) ;  /* 0x000000000f087348 */ /* 0x000fea0003c00000 */
[----:B------:R0:W1:Y:S02]  /*4f30*/  SHFL.BFLY P6, R14, R13, R12, R11 ;  /* 0x0c00000c0d0e7389 */ /* 0x00006400000c000b */
[----:B01----:R-:W-:Y:S05]  /*4f40*/  ENDCOLLECTIVE ;  /* 0x000000000000791b */ /* 0x003fea0003800000 */
.L_x_14240:
        /* <DEDUP_REMOVED lines=8> */
.L_x_14241:
[----:B------:R-:W-:Y:S02]  /*4fd0*/  HFMA2 R12, -RZ, RZ, 0, 5.9604644775390625e-08 ;  /* 0x00000001ff0c7431 */ /* 0x000fe400000001ff */
[----:B------:R-:W-:-:S04]  /*4fe0*/  IMAD.MOV.U32 R7, RZ, RZ, R14 ;  /* 0x000000ffff077224 */ /* 0x000fc800078e000e */
[----:B------:R-:W-:-:S05]  /*4ff0*/  FADD.FTZ R4, R4, R7 ;  /* 0x0000000704047221 */ /* 0x000fca0000010000 */
[----:B------:R-:W-:-:S07]  /*5000*/  MOV R13, R4 ;  /* 0x00000004000d7202 */ /* 0x000fce0000000f00 */
[----:B------:R-:W-:Y:S05]  /*5010*/  WARPSYNC.COLLECTIVE R15, `(.L_x_14242) ;  /* 0x000000000f087348 */ /* 0x000fea0003c00000 */
[----:B------:R0:W1:Y:S02]  /*5020*/  SHFL.BFLY P6, R14, R13, R12, R11 ;  /* 0x0c00000c0d0e7389 */ /* 0x00006400000c000b */
[----:B01----:R-:W-:Y:S05]  /*5030*/  ENDCOLLECTIVE ;  /* 0x000000000000791b */ /* 0x003fea0003800000 */
.L_x_14242:
[----:B------:R-:W-:Y:S02]  /*5040*/  HFMA2 R13, -RZ, RZ, 0, 0 ;  /* 0x00000000ff0d7431 */ /* 0x000fe400000001ff */
[----:B------:R-:W-:Y:S01]  /*5050*/  IMAD.MOV.U32 R12, RZ, RZ, 0x4 ;  /* 0x00000004ff0c7424 */ /* 0x000fe200078e00ff */
[----:B------:R-:W-:-:S07]  /*5060*/  MOV R7, R14 ;  /* 0x0000000e00077202 */ /* 0x000fce0000000f00 */
[----:B------:R-:W-:Y:S05]  /*5070*/  WARPSYNC.COLLECTIVE R15, `(.L_x_14243) ;  /* 0x000000000f087348 */ /* 0x000fea0003c00000 */
[----:B------:R0:W1:Y:S02]  /*5080*/  SHFL.BFLY P6, R14, R13, R12, R11 ;  /* 0x0c00000c0d0e7389 */ /* 0x00006400000c000b */
[----:B01----:R-:W-:Y:S05]  /*5090*/  ENDCOLLECTIVE ;  /* 0x000000000000791b */ /* 0x003fea0003800000 */
.L_x_14243:
        /* <DEDUP_REMOVED lines=8> */
.L_x_14244:
[----:B------:R-:W-:Y:S01]  /*5120*/  HFMA2 R12, -RZ, RZ, 0, 5.9604644775390625e-08 ;  /* 0x00000001ff0c7431 */ /* 0x000fe200000001ff */
[----:B------:R-:W-:-:S05]  /*5130*/  MOV R9, R14 ;  /* 0x0000000e00097202 */ /* 0x000fca0000000f00 */
[----:B------:R-:W-:-:S04]  /*5140*/  FADD.FTZ R6, R6, R9 ;  /* 0x0000000906067221 */ /* 0x000fc80000010000 */
[----:B------:R-:W-:-:S07]  /*5150*/  IMAD.MOV.U32 R13, RZ, RZ, R6 ;  /* 0x000000ffff0d7224 */ /* 0x000fce00078e0006 */
[----:B------:R-:W-:Y:S05]  /*5160*/  WARPSYNC.COLLECTIVE R15, `(.L_x_14245) ;  /* 0x000000000f087348 */ /* 0x000fea0003c00000 */
[----:B------:R0:W1:Y:S02]  /*5170*/  SHFL.BFLY P6, R14, R13, R12, R11 ;  /* 0x0c00000c0d0e7389 */ /* 0x00006400000c000b */
[----:B01----:R-:W-:Y:S05]  /*5180*/  ENDCOLLECTIVE ;  /* 0x000000000000791b */ /* 0x003fea0003800000 */
.L_x_14245:
[----:B------:R-:W-:Y:S01]  /*5190*/  HFMA2 R13, -RZ, RZ, 0, 0 ;  /* 0x00000000ff0d7431 */ /* 0x000fe200000001ff */
[----:B------:R-:W-:Y:S02]  /*51a0*/  MOV R12, 0x4 ;  /* 0x00000004000c7802 */ /* 0x000fe40000000f00 */
[----:B------:R-:W-:-:S07]  /*51b0*/  MOV R9, R14 ;  /* 0x0000000e00097202 */ /* 0x000fce0000000f00 */
[----:B------:R-:W-:Y:S05]  /*51c0*/  WARPSYNC.COLLECTIVE R15, `(.L_x_14246) ;  /* 0x000000000f087348 */ /* 0x000fea0003c00000 */
[----:B------:R0:W1:Y:S02]  /*51d0*/  SHFL.BFLY P6, R14, R13, R12, R11 ;  /* 0x0c00000c0d0e7389 */ /* 0x00006400000c000b */
[----:B01----:R-:W-:Y:S05]  /*51e0*/  ENDCOLLECTIVE ;  /* 0x000000000000791b */ /* 0x003fea0003800000 */
.L_x_14246:
[----:B------:R-:W-:Y:S01]  /*51f0*/  FADD.FTZ R9, R6, R9 ;  /* 0x0000000906097221 */ /* 0x000fe20000010000 */
[----:B------:R-:W-:Y:S02]  /*5200*/  HFMA2 R12, -RZ, RZ, 0, 1.1920928955078125e-07 ;  /* 0x00000002ff0c7431 */ /* 0x000fe400000001ff */
[----:B------:R-:W-:-:S04]  /*5210*/  FADD.FTZ R8, RZ, R14 ;  /* 0x0000000eff087221 */ /* 0x000fc80000010000 */
[----:B------:R-:W-:-:S07]  /*5220*/  IMAD.MOV.U32 R13, RZ, RZ, R8 ;  /* 0x000000ffff0d7224 */ /* 0x000fce00078e0008 */
[----:B------:R-:W-:Y:S05]  /*5230*/  WARPSYNC.COLLECTIVE R15, `(.L_x_14247) ;  /* 0x000000000f087348 */ /* 0x000fea0003c00000 */
[----:B------:R0:W1:Y:S02]  /*5240*/  SHFL.BFLY P6, R14, R13, R12, R11 ;  /* 0x0c00000c0d0e7389 */ /* 0x00006400000c000b */
[----:B01----:R-:W-:Y:S05]  /*5250*/  ENDCOLLECTIVE ;  /* 0x000000000000791b */ /* 0x003fea0003800000 */
.L_x_14247:
[----:B------:R-:W-:Y:S01]  /*5260*/  HFMA2 R12, -RZ, RZ, 0, 5.9604644775390625e-08 ;  /* 0x00000001ff0c7431 */ /* 0x000fe200000001ff */
[----:B------:R-:W-:-:S05]  /*5270*/  MOV R17, R14 ;  /* 0x0000000e00117202 */ /* 0x000fca0000000f00 */
[----:B------:R-:W-:-:S05]  /*5280*/  FADD.FTZ R8, R8, R17 ;  /* 0x0000001108087221 */ /* 0x000fca0000010000 */
[----:B------:R-:W-:-:S07]  /*5290*/  MOV R13, R8 ;  /* 0x00000008000d7202 */ /* 0x000fce0000000f00 */
[----:B------:R-:W-:Y:S05]  /*52a0*/  WARPSYNC.COLLECTIVE R15, `(.L_x_14248) ;  /* 0x000000000f087348 */ /* 0x000fea0003c00000 */
[----:B------:R0:W1:Y:S02]  /*52b0*/  SHFL.BFLY P6, R14, R13, R12, R11 ;  /* 0x0c00000c0d0e7389 */ /* 0x00006400000c000b */
[----:B01----:R-:W-:Y:S05]  /*52c0*/  ENDCOLLECTIVE ;  /* 0x000000000000791b */ /* 0x003fea0003800000 */
.L_x_14248:
[----:B------:R-:W-:Y:S01]  /*52d0*/  HFMA2 R12, -RZ, RZ, 0, 2.384185791015625e-07 ;  /* 0x00000004ff0c7431 */ /* 0x000fe200000001ff */
[----:B------:R-:W-:Y:S01]  /*52e0*/  MOV R13, RZ ;  /* 0x000000ff000d7202 */ /* 0x000fe20000000f00 */
[----:B------:R-:W-:-:S07]  /*52f0*/  IMAD.MOV.U32 R17, RZ, RZ, R14 ;  /* 0x000000ffff117224 */ /* 0x000fce00078e000e */
[----:B------:R-:W-:Y:S05]  /*5300*/  WARPSYNC.COLLECTIVE R15, `(.L_x_14249) ;  /* 0x000000000f087348 */ /* 0x000fea0003c00000 */
[----:B------:R0:W1:Y:S02]  /*5310*/  SHFL.BFLY P6, R14, R13, R12, R11 ;  /* 0x0c00000c0d0e7389 */ /* 0x00006400000c000b */
[----:B01----:R-:W-:Y:S05]  /*5320*/  ENDCOLLECTIVE ;  /* 0x000000000000791b */ /* 0x003fea0003800000 */
.L_x_14249:
        /* <DEDUP_REMOVED lines=8> */
.L_x_14250:
[----:B------:R-:W-:Y:S02]  /*53b0*/  HFMA2 R12, -RZ, RZ, 0, 5.9604644775390625e-08 ;  /* 0x00000001ff0c7431 */ /* 0x000fe400000001ff */
[----:B------:R-:W-:-:S05]  /*53c0*/  FADD.FTZ R10, R10, R14 ;  /* 0x0000000e0a0a7221 */ /* 0x000fca0000010000 */
[----:B------:R-:W-:-:S07]  /*53d0*/  MOV R13, R10 ;  /* 0x0000000a000d7202 */ /* 0x000fce0000000f00 */
[----:B------:R-:W-:Y:S05]  /*53e0*/  WARPSYNC.COLLECTIVE R15, `(.L_x_14251) ;  /* 0x000000000f087348 */ /* 0x000fea0003c00000 */
[----:B------:R0:W1:Y:S02]  /*53f0*/  SHFL.BFLY P6, R14, R13, R12, R11 ;  /* 0x0c00000c0d0e7389 */ /* 0x00006400000c000b */
[----:B01----:R-:W-:Y:S05]  /*5400*/  ENDCOLLECTIVE ;  /* 0x000000000000791b */ /* 0x003fea0003800000 */
.L_x_14251:
[----:B------:R-:W-:Y:S02]  /*5410*/  HFMA2 R13, -RZ, RZ, 0, 0 ;  /* 0x00000000ff0d7431 */ /* 0x000fe400000001ff */
[----:B------:R-:W-:Y:S01]  /*5420*/  IMAD.MOV.U32 R12, RZ, RZ, 0x4 ;  /* 0x00000004ff0c7424 */ /* 0x000fe200078e00ff */
[----:B------:R-:W-:-:S07]  /*5430*/  MOV R19, R14 ;  /* 0x0000000e00137202 */ /* 0x000fce0000000f00 */
[----:B------:R-:W-:Y:S05]  /*5440*/  WARPSYNC.COLLECTIVE R15, `(.L_x_14252) ;  /* 0x000000000f087348 */ /* 0x000fea0003c00000 */
[----:B------:R0:W1:Y:S02]  /*5450*/  SHFL.BFLY P6, R14, R13, R12, R11 ;  /* 0x0c00000c0d0e7389 */ /* 0x00006400000c000b */
[----:B01----:R-:W-:Y:S05]  /*5460*/  ENDCOLLECTIVE ;  /* 0x000000000000791b */ /* 0x003fea0003800000 */
.L_x_14252:
        /* <DEDUP_REMOVED lines=8> */
.L_x_14253:
[----:B------:R-:W-:Y:S01]  /*54f0*/  HFMA2 R12, -RZ, RZ, 0, 5.9604644775390625e-08 ;  /* 0x00000001ff0c7431 */ /* 0x000fe200000001ff */
[----:B------:R-:W-:-:S05]  /*5500*/  MOV R21, R14 ;  /* 0x0000000e00157202 */ /* 0x000fca0000000f00 */
[----:B------:R-:W-:-:S04]  /*5510*/  FADD.FTZ R16, R16, R21 ;  /* 0x0000001510107221 */ /* 0x000fc80000010000 */
[----:B------:R-:W-:-:S07]  /*5520*/  IMAD.MOV.U32 R13, RZ, RZ, R16 ;  /* 0x000000ffff0d7224 */ /* 0x000fce00078e0010 */
[----:B------:R-:W-:Y:S05]  /*5530*/  WARPSYNC.COLLECTIVE R15, `(.L_x_14254) ;  /* 0x000000000f087348 */ /* 0x000fea0003c00000 */
[----:B------:R0:W1:Y:S02]  /*5540*/  SHFL.BFLY P6, R14, R13, R12, R11 ;  /* 0x0c00000c0d0e7389 */ /* 0x00006400000c000b */
[----:B01----:R-:W-:Y:S05]  /*5550*/  ENDCOLLECTIVE ;  /* 0x000000000000791b */ /* 0x003fea0003800000 */
.L_x_14254:
[----:B------:R-:W-:Y:S01]  /*5560*/  HFMA2 R13, -RZ, RZ, 0, 0 ;  /* 0x00000000ff0d7431 */ /* 0x000fe200000001ff */
[----:B------:R-:W-:Y:S02]  /*5570*/  MOV R12, 0x4 ;  /* 0x00000004000c7802 */ /* 0x000fe40000000f00 */
[----:B------:R-:W-:-:S07]  /*5580*/  MOV R21, R14 ;  /* 0x0000000e00157202 */ /* 0x000fce0000000f00 */
[----:B------:R-:W-:Y:S05]  /*5590*/  WARPSYNC.COLLECTIVE R15, `(.L_x_14255) ;  /* 0x000000000f087348 */ /* 0x000fea0003c00000 */
[----:B------:R0:W1:Y:S02]  /*55a0*/  SHFL.BFLY P6, R14, R13, R12, R11 ;  /* 0x0c00000c0d0e7389 */ /* 0x00006400000c000b */
[----:B01----:R-:W-:Y:S05]  /*55b0*/  ENDCOLLECTIVE ;  /* 0x000000000000791b */ /* 0x003fea0003800000 */
.L_x_14255:
        /* <DEDUP_REMOVED lines=8> */
.L_x_14256:
[----:B------:R-:W-:Y:S01]  /*5640*/  IMAD.MOV.U32 R12, RZ, RZ, 0x1 ;  /* 0x00000001ff0c7424 */ /* 0x000fe200078e00ff */
[----:B------:R-:W-:-:S05]  /*5650*/  MOV R23, R14 ;  /* 0x0000000e00177202 */ /* 0x000fca0000000f00 */
[----:B------:R-:W-:-:S05]  /*5660*/  FADD.FTZ R18, R18, R23 ;  /* 0x0000001712127221 */ /* 0x000fca0000010000 */
[----:B------:R-:W-:-:S07]  /*5670*/  MOV R13, R18 ;  /* 0x00000012000d7202 */ /* 0x000fce0000000f00 */
[----:B------:R-:W-:Y:S05]  /*5680*/  WARPSYNC.COLLECTIVE R15, `(.L_x_14257) ;  /* 0x000000000f087348 */ /* 0x000fea0003c00000 */
[----:B------:R0:W1:Y:S02]  /*5690*/  SHFL.BFLY P6, R14, R13, R12, R11 ;  /* 0x0c00000c0d0e7389 */ /* 0x00006400000c000b */
[----:B01----:R-:W-:Y:S05]  /*56a0*/  ENDCOLLECTIVE ;  /* 0x000000000000791b */ /* 0x003fea0003800000 */
.L_x_14257:
[----:B------:R-:W-:Y:S01]  /*56b0*/  HFMA2 R13, -RZ, RZ, 0, 0 ;  /* 0x00000000ff0d7431 */ /* 0x000fe200000001ff */
[----:B------:R-:W-:Y:S02]  /*56c0*/  MOV R12, 0x4 ;  /* 0x00000004000c7802 */ /* 0x000fe40000000f00 */
[----:B------:R-:W-:-:S07]  /*56d0*/  MOV R23, R14 ;  /* 0x0000000e00177202 */ /* 0x000fce0000000f00 */
[----:B------:R-:W-:Y:S05]  /*56e0*/  WARPSYNC.COLLECTIVE R15, `(.L_x_14258) ;  /* 0x000000000f087348 */ /* 0x000fea0003c00000 */
[----:B------:R0:W1:Y:S02]  /*56f0*/  SHFL.BFLY P6, R14, R13, R12, R11 ;  /* 0x0c00000c0d0e7389 */ /* 0x00006400000c000b */
[----:B01----:R-:W-:Y:S05]  /*5700*/  ENDCOLLECTIVE ;  /* 0x000000000000791b */ /* 0x003fea0003800000 */
.L_x_14258:
        /* <DEDUP_REMOVED lines=8> */
.L_x_14259:
[----:B------:R-:W-:Y:S01]  /*5790*/  HFMA2 R12, -RZ, RZ, 0, 5.9604644775390625e-08 ;  /* 0x00000001ff0c7431 */ /* 0x000fe200000001ff */
[----:B------:R-:W-:-:S05]  /*57a0*/  MOV R25, R14 ;  /* 0x0000000e00197202 */ /* 0x000fca0000000f00 */
[----:B------:R-:W-:-:S05]  /*57b0*/  FADD.FTZ R20, R20, R25 ;  /* 0x0000001914147221 */ /* 0x000fca0000010000 */
[----:B------:R-:W-:-:S07]  /*57c0*/  MOV R13, R20 ;  /* 0x00000014000d7202 */ /* 0x000fce0000000f00 */
[----:B------:R-:W-:Y:S05]  /*57d0*/  WARPSYNC.COLLECTIVE R15, `(.L_x_14260) ;  /* 0x000000000f087348 */ /* 0x000fea0003c00000 */
[----:B------:R0:W1:Y:S02]  /*57e0*/  SHFL.BFLY P6, R14, R13, R12, R11 ;  /* 0x0c00000c0d0e7389 */ /* 0x00006400000c000b */
[----:B01----:R-:W-:Y:S05]  /*57f0*/  ENDCOLLECTIVE ;  /* 0x000000000000791b */ /* 0x003fea0003800000 */
.L_x_14260:
[----:B------:R-:W-:Y:S01]  /*5800*/  HFMA2 R12, -RZ, RZ, 0, 2.384185791015625e-07 ;  /* 0x00000004ff0c7431 */ /* 0x000fe200000001ff */
[----:B------:R-:W-:Y:S01]  /*5810*/  MOV R13, RZ ;  /* 0x000000ff000d7202 */ /* 0x000fe20000000f00 */
[----:B------:R-:W-:-:S07]  /*5820*/  IMAD.MOV.U32 R25, RZ, RZ, R14 ;  /* 0x000000ffff197224 */ /* 0x000fce00078e000e */
[----:B------:R-:W-:Y:S05]  /*5830*/  WARPSYNC.COLLECTIVE R15, `(.L_x_14261) ;  /* 0x000000000f087348 */ /* 0x000fea0003c00000 */
[----:B------:R0:W1:Y:S02]  /*5840*/  SHFL.BFLY P6, R14, R13, R12, R11 ;  /* 0x0c00000c0d0e7389 */ /* 0x00006400000c000b */
[----:B01----:R-:W-:Y:S05]  /*5850*/  ENDCOLLECTIVE ;  /* 0x000000000000791b */ /* 0x003fea0003800000 */
.L_x_14261:
        /* <DEDUP_REMOVED lines=8> */
.L_x_14262:
[----:B------:R-:W-:Y:S01]  /*58e0*/  HFMA2 R12, -RZ, RZ, 0, 5.9604644775390625e-08 ;  /* 0x00000001ff0c7431 */ /* 0x000fe200000001ff */
[----:B------:R-:W-:-:S05]  /*58f0*/  MOV R36, R14 ;  /* 0x0000000e00247202 */ /* 0x000fca0000000f00 */
[----:B------:R-:W-:-:S05]  /*5900*/  FADD.FTZ R22, R22, R36 ;  /* 0x0000002416167221 */ /* 0x000fca0000010000 */
[----:B------:R-:W-:-:S07]  /*5910*/  MOV R13, R22 ;  /* 0x00000016000d7202 */ /* 0x000fce0000000f00 */
[----:B------:R-:W-:Y:S05]  /*5920*/  WARPSYNC.COLLECTIVE R15, `(.L_x_14263) ;  /* 0x000000000f087348 */ /* 0x000fea0003c00000 */
[----:B------:R0:W1:Y:S02]  /*5930*/  SHFL.BFLY P6, R14, R13, R12, R11 ;  /* 0x0c00000c0d0e7389 */ /* 0x00006400000c000b */
[----:B01----:R-:W-:Y:S05]  /*5940*/  ENDCOLLECTIVE ;  /* 0x000000000000791b */ /* 0x003fea0003800000 */
.L_x_14263:
[----:B------:R-:W-:Y:S02]  /*5950*/  HFMA2 R12, -RZ, RZ, 0, 2.384185791015625e-07 ;  /* 0x00000004ff0c7431 */ /* 0x000fe400000001ff */
[----:B------:R-:W-:Y:S01]  /*5960*/  IMAD.MOV.U32 R13, RZ, RZ, RZ ;  /* 0x000000ffff0d7224 */ /* 0x000fe200078e00ff */
[----:B------:R-:W-:-:S07]  /*5970*/  MOV R27, R14 ;  /* 0x0000000e001b7202 */ /* 0x000fce0000000f00 */
[----:B------:R-:W-:Y:S05]  /*5980*/  WARPSYNC.COLLECTIVE R15, `(.L_x_14264) ;  /* 0x000000000f087348 */ /* 0x000fea0003c00000 */
[----:B------:R0:W1:Y:S02]  /*5990*/  SHFL.BFLY P6, R14, R13, R12, R11 ;  /* 0x0c00000c0d0e7389 */ /* 0x00006400000c000b */
[----:B01----:R-:W-:Y:S05]  /*59a0*/  ENDCOLLECTIVE ;  /* 0x000000000000791b */ /* 0x003fea0003800000 */
.L_x_14264:
        /* <DEDUP_REMOVED lines=8> */
.L_x_14265:
[----:B------:R-:W-:Y:S02]  /*5a30*/  HFMA2 R12, -RZ, RZ, 0, 5.9604644775390625e-08 ;  /* 0x00000001ff0c7431 */ /* 0x000fe400000001ff */
[----:B------:R-:W-:-:S04]  /*5a40*/  IMAD.MOV.U32 R45, RZ, RZ, R14 ;  /* 0x000000ffff2d7224 */ /* 0x000fc800078e000e */
[----:B------:R-:W-:-:S05]  /*5a50*/  FADD.FTZ R24, R24, R45 ;  /* 0x0000002d18187221 */ /* 0x000fca0000010000 */
[----:B------:R-:W-:-:S07]  /*5a60*/  MOV R13, R24 ;  /* 0x00000018000d7202 */ /* 0x000fce0000000f00 */
[----:B------:R-:W-:Y:S05]  /*5a70*/  WARPSYNC.COLLECTIVE R15, `(.L_x_14266) ;  /* 0x000000000f087348 */ /* 0x000fea0003c00000 */
[----:B------:R0:W1:Y:S02]  /*5a80*/  SHFL.BFLY P6, R14, R13, R12, R11 ;  /* 0x0c00000c0d0e7389 */ /* 0x00006400000c000b */
[----:B01----:R-:W-:Y:S05]  /*5a90*/  ENDCOLLECTIVE ;  /* 0x000000000000791b */ /* 0x003fea0003800000 */
.L_x_14266:
[----:B------:R-:W-:Y:S02]  /*5aa0*/  HFMA2 R13, -RZ, RZ, 0, 0 ;  /* 0x00000000ff0d7431 */ /* 0x000fe400000001ff */
[----:B------:R-:W-:Y:S01]  /*5ab0*/  IMAD.MOV.U32 R12, RZ, RZ, 0x4 ;  /* 0x00000004ff0c7424 */ /* 0x000fe200078e00ff */
[----:B------:R-:W-:-:S07]  /*5ac0*/  MOV R41, R14 ;  /* 0x0000000e00297202 */ /* 0x000fce0000000f00 */
[----:B------:R-:W-:Y:S05]  /*5ad0*/  WARPSYNC.COLLECTIVE R15, `(.L_x_14267) ;  /* 0x000000000f087348 */ /* 0x000fea0003c00000 */
[----:B------:R0:W1:Y:S02]  /*5ae0*/  SHFL.BFLY P6, R14, R13, R12, R11 ;  /* 0x0c00000c0d0e7389 */ /* 0x00006400000c000b */
[----:B01----:R-:W-:Y:S05]  /*5af0*/  ENDCOLLECTIVE ;  /* 0x000000000000791b */ /* 0x003fea0003800000 */
.L_x_14267:
        /* <DEDUP_REMOVED lines=8> */
.L_x_14268:
[----:B------:R-:W-:Y:S01]  /*5b80*/  HFMA2 R12, -RZ, RZ, 0, 5.9604644775390625e-08 ;  /* 0x00000001ff0c7431 */ /* 0x000fe200000001ff */
[----:B------:R-:W-:-:S05]  /*5b90*/  MOV R43, R14 ;  /* 0x0000000e002b7202 */ /* 0x000fca0000000f00 */
[----:B------:R-:W-:-:S04]  /*5ba0*/  FADD.FTZ R26, R26, R43 ;  /* 0x0000002b1a1a7221 */ /* 0x000fc80000010000 */
[----:B------:R-:W-:-:S07]  /*5bb0*/  IMAD.MOV.U32 R13, RZ, RZ, R26 ;  /* 0x000000ffff0d7224 */ /* 0x000fce00078e001a */
[----:B------:R-:W-:Y:S05]  /*5bc0*/  WARPSYNC.COLLECTIVE R15, `(.L_x_14269) ;  /* 0x000000000f087348 */ /* 0x000fea0003c00000 */
[----:B------:R0:W1:Y:S02]  /*5bd0*/  SHFL.BFLY P6, R14, R13, R12, R11 ;  /* 0x0c00000c0d0e7389 */ /* 0x00006400000c000b */
[----:B01----:R-:W-:Y:S05]  /*5be0*/  ENDCOLLECTIVE ;  /* 0x000000000000791b */ /* 0x003fea0003800000 */
.L_x_14269:
[----:B------:R-:W-:Y:S01]  /*5bf0*/  HFMA2 R13, -RZ, RZ, 0, 0 ;  /* 0x00000000ff0d7431 */ /* 0x000fe200000001ff */
[----:B------:R-:W-:Y:S02]  /*5c00*/  MOV R12, 0x4 ;  /* 0x00000004000c7802 */ /* 0x000fe40000000f00 */
[----:B------:R-:W-:-:S07]  /*5c10*/  MOV R3, R14 ;  /* 0x0000000e00037202 */ /* 0x000fce0000000f00 */
[----:B------:R-:W-:Y:S05]  /*5c20*/  WARPSYNC.COLLECTIVE R15, `(.L_x_14270) ;  /* 0x000000000f087348 */ /* 0x000fea0003c00000 */
[----:B------:R0:W1:Y:S02]  /*5c30*/  SHFL.BFLY P6, R14, R13, R12, R11 ;  /* 0x0c00000c0d0e7389 */ /* 0x00006400000c000b */
[----:B01----:R-:W-:Y:S05]  /*5c40*/  ENDCOLLECTIVE ;  /* 0x000000000000791b */ /* 0x003fea0003800000 */
.L_x_14270:
[----:B------:R-:W-:Y:S01]  /*5c50*/  FADD.FTZ R8, R26, R3 ;  /* 0x000000031a087221 */ /* 0x000fe20000010000 */
[----:B------:R-:W-:Y:S02]  /*5c60*/  HFMA2 R12, -RZ, RZ, 0, 1.1920928955078125e-07 ;  /* 0x00000002ff0c7431 */ /* 0x000fe400000001ff */
[----:B------:R-:W-:-:S04]  /*5c70*/  FADD.FTZ R28, RZ, R14 ;  /* 0x0000000eff1c7221 */ /* 0x000fc80000010000 */
[----:B------:R-:W-:-:S07]  /*5c80*/  IMAD.MOV.U32 R13, RZ, RZ, R28 ;  /* 0x000000ffff0d7224 */ /* 0x000fce00078e001c */
[----:B------:R-:W-:Y:S05]  /*5c90*/  WARPSYNC.COLLECTIVE R15, `(.L_x_14271) ;  /* 0x000000000f087348 */ /* 0x000fea0003c00000 */
[----:B------:R0:W1:Y:S02]  /*5ca0*/  SHFL.BFLY P6, R14, R13, R12, R11 ;  /* 0x0c00000c0d0e7389 */ /* 0x00006400000c000b */
[----:B01----:R-:W-:Y:S05]  /*5cb0*/  ENDCOLLECTIVE ;  /* 0x000000000000791b */ /* 0x003fea0003800000 */
.L_x_14271:
[----:B------:R-:W-:Y:S01]  /*5cc0*/  HFMA2 R12, -RZ, RZ, 0, 5.9604644775390625e-08 ;  /* 0x00000001ff0c7431 */ /* 0x000fe200000001ff */
[----:B------:R-:W-:-:S05]  /*5cd0*/  MOV R37, R14 ;  /* 0x0000000e00257202 */ /* 0x000fca0000000f00 */
[----:B------:R-:W-:-:S05]  /*5ce0*/  FADD.FTZ R28, R28, R37 ;  /* 0x000000251c1c7221 */ /* 0x000fca0000010000 */
[----:B------:R-:W-:-:S07]  /*5cf0*/  MOV R13, R28 ;  /* 0x0000001c000d7202 */ /* 0x000fce0000000f00 */
[----:B------:R-:W-:Y:S05]  /*5d00*/  WARPSYNC.COLLECTIVE R15, `(.L_x_14272) ;  /* 0x000000000f087348 */ /* 0x000fea0003c00000 */
[----:B------:R0:W1:Y:S02]  /*5d10*/  SHFL.BFLY P6, R14, R13, R12, R11 ;  /* 0x0c00000c0d0e7389 */ /* 0x00006400000c000b */
[----:B01----:R-:W-:Y:S05]  /*5d20*/  ENDCOLLECTIVE ;  /* 0x000000000000791b */ /* 0x003fea0003800000 */
.L_x_14272:
[----:B------:R-:W-:Y:S01]  /*5d30*/  HFMA2 R12, -RZ, RZ, 0, 2.384185791015625e-07 ;  /* 0x00000004ff0c7431 */ /* 0x000fe200000001ff */
[----:B------:R-:W-:Y:S01]  /*5d40*/  MOV R13, RZ ;  /* 0x000000ff000d7202 */ /* 0x000fe20000000f00 */
[----:B------:R-:W-:-:S07]  /*5d50*/  IMAD.MOV.U32 R5, RZ, RZ, R14 ;  /* 0x000000ffff057224 */ /* 0x000fce00078e000e */
[----:B------:R-:W-:Y:S05]  /*5d60*/  WARPSYNC.COLLECTIVE R15, `(.L_x_14273) ;  /* 0x000000000f087348 */ /* 0x000fea0003c00000 */
[----:B------:R0:W1:Y:S02]  /*5d70*/  SHFL.BFLY P6, R14, R13, R12, R11 ;  /* 0x0c00000c0d0e7389 */ /* 0x00006400000c000b */
[----:B01----:R-:W-:Y:S05]  /*5d80*/  ENDCOLLECTIVE ;  /* 0x000000000000791b */ /* 0x003fea0003800000 */
.L_x_14273:
        /* <DEDUP_REMOVED lines=8> */
.L_x_14274:
[----:B------:R-:W-:Y:S01]  /*5e10*/  HFMA2 R12, -RZ, RZ, 0, 5.9604644775390625e-08 ;  /* 0x00000001ff0c7431 */ /* 0x000fe200000001ff */
[----:B------:R-:W-:-:S05]  /*5e20*/  MOV R44, R14 ;  /* 0x0000000e002c7202 */ /* 0x000fca0000000f00 */
[----:B------:R-:W-:-:S05]  /*5e30*/  FADD.FTZ R29, R29, R44 ;  /* 0x0000002c1d1d7221 */ /* 0x000fca0000010000 */
[----:B------:R-:W-:-:S07]  /*5e40*/  MOV R13, R29 ;  /* 0x0000001d000d7202 */ /* 0x000fce0000000f00 */
[----:B------:R-:W-:Y:S05]  /*5e50*/  WARPSYNC.COLLECTIVE R15, `(.L_x_14275) ;  /* 0x000000000f087348 */ /* 0x000fea0003c00000 */
[----:B------:R0:W1:Y:S02]  /*5e60*/  SHFL.BFLY P6, R14, R13, R12, R11 ;  /* 0x0c00000c0d0e7389 */ /* 0x00006400000c000b */
[----:B01----:R-:W-:Y:S05]  /*5e70*/  ENDCOLLECTIVE ;  /* 0x000000000000791b */ /* 0x003fea0003800000 */
.L_x_14275:
[----:B------:R-:W-:Y:S02]  /*5e80*/  HFMA2 R12, -RZ, RZ, 0, 2.384185791015625e-07 ;  /* 0x00000004ff0c7431 */ /* 0x000fe400000001ff */
[----:B------:R-:W-:Y:S01]  /*5e90*/  IMAD.MOV.U32 R13, RZ, RZ, RZ ;  /* 0x000000ffff0d7224 */ /* 0x000fe200078e00ff */
[----:B------:R-:W-:-:S07]  /*5ea0*/  MOV R6, R14 ;  /* 0x0000000e00067202 */ /* 0x000fce0000000f00 */
[----:B------:R-:W-:Y:S05]  /*5eb0*/  WARPSYNC.COLLECTIVE R15, `(.L_x_14276) ;  /* 0x000000000f087348 */ /* 0x000fea0003c00000 */
[----:B------:R0:W1:Y:S02]  /*5ec0*/  SHFL.BFLY P6, R14, R13, R12, R11 ;  /* 0x0c00000c0d0e7389 */ /* 0x00006400000c000b */
[----:B01----:R-:W-:Y:S05]  /*5ed0*/  ENDCOLLECTIVE ;  /* 0x000000000000791b */ /* 0x003fea0003800000 */
.L_x_14276:
[----:B------:R-:W-:Y:S01]  /*5ee0*/  FADD.FTZ R6, R29, R6 ;  /* 0x000000061d067221 */ /* 0x000fe20000010000 */
[----:B------:R-:W-:Y:S02]  /*5ef0*/  HFMA2 R12, -RZ, RZ, 0, 1.1920928955078125e-07 ;  /* 0x00000002ff0c7431 */ /* 0x000fe400000001ff */
[----:B------:R-:W-:-:S05]  /*5f00*/  FADD.FTZ R30, RZ, R14 ;  /* 0x0000000eff1e7221 */ /* 0x000fca0000010000 */
[----:B------:R-:W-:-:S07]  /*5f10*/  MOV R13, R30 ;  /* 0x0000001e000d7202 */ /* 0x000fce0000000f00 */
[----:B------:R-:W-:Y:S05]  /*5f20*/  WARPSYNC.COLLECTIVE R15, `(.L_x_14277) ;  /* 0x000000000f087348 */ /* 0x000fea0003c00000 */
[----:B------:R0:W1:Y:S02]  /*5f30*/  SHFL.BFLY P6, R14, R13, R12, R11 ;  /* 0x0c00000c0d0e7389 */ /* 0x00006400000c000b */
[----:B01----:R-:W-:Y:S05]  /*5f40*/  ENDCOLLECTIVE ;  /* 0x000000000000791b */ /* 0x003fea0003800000 */
.L_x_14277:
[----:B------:R-:W-:Y:S01]  /*5f50*/  HFMA2 R12, -RZ, RZ, 0, 5.9604644775390625e-08 ;  /* 0x00000001ff0c7431 */ /* 0x000fe200000001ff */
[----:B------:R-:W-:-:S05]  /*5f60*/  MOV R7, R14 ;  /* 0x0000000e00077202 */ /* 0x000fca0000000f00 */
[----:B------:R-:W-:-:S04]  /*5f70*/  FADD.FTZ R30, R30, R7 ;  /* 0x000000071e1e7221 */ /* 0x000fc80000010000 */
[----:B------:R-:W-:-:S07]  /*5f80*/  IMAD.MOV.U32 R13, RZ, RZ, R30 ;  /* 0x000000ffff0d7224 */ /* 0x000fce00078e001e */
[----:B------:R-:W-:Y:S05]  /*5f90*/  WARPSYNC.COLLECTIVE R15, `(.L_x_14278) ;  /* 0x000000000f087348 */ /* 0x000fea0003c00000 */
[----:B------:R0:W1:Y:S02]  /*5fa0*/  SHFL.BFLY P6, R14, R13, R12, R11 ;  /* 0x0c00000c0d0e7389 */ /* 0x00006400000c000b */
[----:B01----:R-:W-:Y:S05]  /*5fb0*/  ENDCOLLECTIVE ;  /* 0x000000000000791b */ /* 0x003fea0003800000 */
.L_x_14278:
[----:B------:R-:W-:Y:S01]  /*5fc0*/  HFMA2 R13, -RZ, RZ, 0, 0 ;  /* 0x00000000ff0d7431 */ /* 0x000fe200000001ff */
[----:B------:R-:W-:Y:S02]  /*5fd0*/  MOV R12, 0x4 ;  /* 0x00000004000c7802 */ /* 0x000fe40000000f00 */
[----:B------:R-:W-:-:S07]  /*5fe0*/  MOV R39, R14 ;  /* 0x0000000e00277202 */ /* 0x000fce0000000f00 */
[----:B------:R-:W-:Y:S05]  /*5ff0*/  WARPSYNC.COLLECTIVE R15, `(.L_x_14279) ;  /* 0x000000000f087348 */ /* 0x000fea0003c00000 */
[----:B------:R0:W1:Y:S02]  /*6000*/  SHFL.BFLY P6, R14, R13, R12, R11 ;  /* 0x0c00000c0d0e7389 */ /* 0x00006400000c000b */
[----:B01----:R-:W-:Y:S05]  /*6010*/  ENDCOLLECTIVE ;  /* 0x000000000000791b */ /* 0x003fea0003800000 */
.L_x_14279:
        /* <DEDUP_REMOVED lines=8> */
.L_x_14280:
[----:B------:R-:W-:Y:S01]  /*60a0*/  IMAD.MOV.U32 R12, RZ, RZ, 0x1 ;  /* 0x00000001ff0c7424 */ /* 0x000fe200078e00ff */
[----:B------:R-:W-:-:S05]  /*60b0*/  MOV R42, R14 ;  /* 0x0000000e002a7202 */ /* 0x000fca0000000f00 */
[----:B------:R-:W-:-:S05]  /*60c0*/  FADD.FTZ R31, R31, R42 ;  /* 0x0000002a1f1f7221 */ /* 0x000fca0000010000 */
[----:B------:R-:W-:-:S07]  /*60d0*/  MOV R13, R31 ;  /* 0x0000001f000d7202 */ /* 0x000fce0000000f00 */
[----:B------:R-:W-:Y:S05]  /*60e0*/  WARPSYNC.COLLECTIVE R15, `(.L_x_14281) ;  /* 0x000000000f087348 */ /* 0x000fea0003c00000 */
[----:B------:R0:W1:Y:S02]  /*60f0*/  SHFL.BFLY P6, R14, R13, R12, R11 ;  /* 0x0c00000c0d0e7389 */ /* 0x00006400000c000b */
[----:B01----:R-:W-:Y:S05]  /*6100*/  ENDCOLLECTIVE ;  /* 0x000000000000791b */ /* 0x003fea0003800000 */
.L_x_14281:
[----:B------:R-:W-:Y:S01]  /*6110*/  HFMA2 R13, -RZ, RZ, 0, 0 ;  /* 0x00000000ff0d7431 */ /* 0x000fe200000001ff */
[----:B------:R-:W-:Y:S02]  /*6120*/  MOV R12, 0x4 ;  /* 0x00000004000c7802 */ /* 0x000fe40000000f00 */
[----:B------:R-:W-:-:S07]  /*6130*/  MOV R10, R14 ;  /* 0x0000000e000a7202 */ /* 0x000fce0000000f00 */
[----:B------:R-:W-:Y:S05]  /*6140*/  WARPSYNC.COLLECTIVE R15, `(.L_x_14282) ;  /* 0x000000000f087348 */ /* 0x000fea0003c00000 */
[----:B------:R0:W1:Y:S02]  /*6150*/  SHFL.BFLY P6, R14, R13, R12, R11 ;  /* 0x0c00000c0d0e7389 */ /* 0x00006400000c000b */
[----:B01----:R-:W-:Y:S05]  /*6160*/  ENDCOLLECTIVE ;  /* 0x000000000000791b */ /* 0x003fea0003800000 */
.L_x_14282:
        /* <DEDUP_REMOVED lines=8> */
.L_x_14283:
[----:B------:R-:W-:Y:S01]  /*61f0*/  HFMA2 R12, -RZ, RZ, 0, 5.9604644775390625e-08 ;  /* 0x00000001ff0c7431 */ /* 0x000fe200000001ff */
[----:B------:R-:W-:-:S05]  /*6200*/  MOV R27, R14 ;  /* 0x0000000e001b7202 */ /* 0x000fca0000000f00 */
[----:B------:R-:W-:-:S05]  /*6210*/  FADD.FTZ R32, R32, R27 ;  /* 0x0000001b20207221 */ /* 0x000fca0000010000 */
[----:B------:R-:W-:-:S07]  /*6220*/  MOV R13, R32 ;  /* 0x00000020000d7202 */ /* 0x000fce0000000f00 */
[----:B------:R-:W-:Y:S05]  /*6230*/  WARPSYNC.COLLECTIVE R15, `(.L_x_14284) ;  /* 0x000000000f087348 */ /* 0x000fea0003c00000 */
[----:B------:R0:W1:Y:S02]  /*6240*/  SHFL.BFLY P6, R14, R13, R12, R11 ;  /* 0x0c00000c0d0e7389 */ /* 0x00006400000c000b */
[----:B01----:R-:W-:Y:S05]  /*6250*/  ENDCOLLECTIVE ;  /* 0x000000000000791b */ /* 0x003fea0003800000 */
.L_x_14284:
[----:B------:R-:W-:Y:S01]  /*6260*/  HFMA2 R12, -RZ, RZ, 0, 2.384185791015625e-07 ;  /* 0x00000004ff0c7431 */ /* 0x000fe200000001ff */
[----:B------:R-:W-:Y:S01]  /*6270*/  MOV R13, RZ ;  /* 0x000000ff000d7202 */ /* 0x000fe20000000f00 */
[----:B------:R-:W-:-:S07]  /*6280*/  IMAD.MOV.U32 R25, RZ, RZ, R14 ;  /* 0x000000ffff197224 */ /* 0x000fce00078e000e */
[----:B------:R-:W-:Y:S05]  /*6290*/  WARPSYNC.COLLECTIVE R15, `(.L_x_14285) ;  /* 0x000000000f087348 */ /* 0x000fea0003c00000 */
[----:B------:R0:W1:Y:S02]  /*62a0*/  SHFL.BFLY P6, R14, R13, R12, R11 ;  /* 0x0c00000c0d0e7389 */ /* 0x00006400000c000b */
[----:B01----:R-:W-:Y:S05]  /*62b0*/  ENDCOLLECTIVE ;  /* 0x000000000000791b */ /* 0x003fea0003800000 */
.L_x_14285:
[----:B------:R-:W-:Y:S01]  /*62c0*/  IMAD.MOV.U32 R12, RZ, RZ, 0x2 ;  /* 0x00000002ff0c7424 */ /* 0x000fe200078e00ff */
[----:B------:R-:W-:-:S05]  /*62d0*/  MOV R33, R14 ;  /* 0x0000000e00217202 */ /* 0x000fca0000000f00 */
[----:B------:R-:W-:-:S05]  /*62e0*/  FADD.FTZ R33, RZ, R33 ;  /* 0x00000021ff217221 */ /* 0x000fca0000010000 */
[----:B------:R-:W-:-:S07]  /*62f0*/  MOV R13, R33 ;  /* 0x00000021000d7202 */ /* 0x000fce0000000f00 */
[----:B------:R-:W-:Y:S05]  /*6300*/  WARPSYNC.COLLECTIVE R15, `(.L_x_14286) ;  /* 0x000000000f087348 */ /* 0x000fea0003c00000 */
[----:B------:R0:W1:Y:S02]  /*6310*/  SHFL.BFLY P6, R14, R13, R12, R11 ;  /* 0x0c00000c0d0e7389 */ /* 0x00006400000c000b */
[----:B01----:R-:W-:Y:S05]  /*6320*/  ENDCOLLECTIVE ;  /* 0x000000000000791b */ /* 0x003fea0003800000 */
.L_x_14286:
[----:B------:R-:W-:Y:S02]  /*6330*/  HFMA2 R12, -RZ, RZ, 0, 5.9604644775390625e-08 ;  /* 0x00000001ff0c7431 */ /* 0x000fe400000001ff */
[----:B------:R-:W-:-:S05]  /*6340*/  FADD.FTZ R33, R33, R14 ;  /* 0x0000000e21217221 */ /* 0x000fca0000010000 */
[----:B------:R-:W-:-:S07]  /*6350*/  MOV R13, R33 ;  /* 0x00000021000d7202 */ /* 0x000fce0000000f00 */
[----:B------:R-:W-:Y:S05]  /*6360*/  WARPSYNC.COLLECTIVE R15, `(.L_x_14287) ;  /* 0x000000000f087348 */ /* 0x000fea0003c00000 */
[----:B------:R0:W1:Y:S02]  /*6370*/  SHFL.BFLY P6, R14, R13, R12, R11 ;  /* 0x0c00000c0d0e7389 */ /* 0x00006400000c000b */
[----:B01----:R-:W-:Y:S05]  /*6380*/  ENDCOLLECTIVE ;  /* 0x000000000000791b */ /* 0x003fea0003800000 */
.L_x_14287:
[----:B------:R-:W-:Y:S02]  /*6390*/  HFMA2 R13, -RZ, RZ, 0, 0 ;  /* 0x00000000ff0d7431 */ /* 0x000fe400000001ff */
[----:B------:R-:W-:Y:S01]  /*63a0*/  IMAD.MOV.U32 R12, RZ, RZ, 0x4 ;  /* 0x00000004ff0c7424 */ /* 0x000fe200078e00ff */
[----:B------:R-:W-:-:S07]  /*63b0*/  MOV R24, R14 ;  /* 0x0000000e00187202 */ /* 0x000fce0000000f00 */
[----:B------:R-:W-:Y:S05]  /*63c0*/  WARPSYNC.COLLECTIVE R15, `(.L_x_14288) ;  /* 0x000000000f087348 */ /* 0x000fea0003c00000 */
[----:B------:R0:W1:Y:S02]  /*63d0*/  SHFL.BFLY P6, R14, R13, R12, R11 ;  /* 0x0c00000c0d0e7389 */ /* 0x00006400000c000b */
[----:B01----:R-:W-:Y:S05]  /*63e0*/  ENDCOLLECTIVE ;  /* 0x000000000000791b */ /* 0x003fea0003800000 */
.L_x_14288:
[----:B------:R-:W-:Y:S01]  /*63f0*/  FADD.FTZ R24, R33, R24 ;  /* 0x0000001821187221 */ /* 0x000fe20000010000 */
[----:B------:R-:W-:Y:S02]  /*6400*/  HFMA2 R12, -RZ, RZ, 0, 1.1920928955078125e-07 ;  /* 0x00000002ff0c7431 */ /* 0x000fe400000001ff */
[----:B------:R-:W-:-:S05]  /*6410*/  FADD.FTZ R34, RZ, R14 ;  /* 0x0000000eff227221 */ /* 0x000fca0000010000 */
[----:B------:R-:W-:-:S07]  /*6420*/  MOV R13, R34 ;  /* 0x00000022000d7202 */ /* 0x000fce0000000f00 */
[----:B------:R-:W-:Y:S05]  /*6430*/  WARPSYNC.COLLECTIVE R15, `(.L_x_14289) ;  /* 0x000000000f087348 */ /* 0x000fea0003c00000 */
[----:B------:R0:W1:Y:S02]  /*6440*/  SHFL.BFLY P6, R14, R13, R12, R11 ;  /* 0x0c00000c0d0e7389 */ /* 0x00006400000c000b */
[----:B01----:R-:W-:Y:S05]  /*6450*/  ENDCOLLECTIVE ;  /* 0x000000000000791b */ /* 0x003fea0003800000 */
.L_x_14289:
[----:B------:R-:W-:Y:S01]  /*6460*/  IMAD.MOV.U32 R12, RZ, RZ, 0x1 ;  /* 0x00000001ff0c7424 */ /* 0x000fe200078e00ff */
[----:B------:R-:W-:-:S05]  /*6470*/  MOV R5, R14 ;  /* 0x0000000e00057202 */ /* 0x000fca0000000f00 */
[----:B------:R-:W-:-:S05]  /*6480*/  FADD.FTZ R34, R34, R5 ;  /* 0x0000000522227221 */ /* 0x000fca0000010000 */
[----:B------:R-:W-:-:S07]  /*6490*/  MOV R13, R34 ;  /* 0x00000022000d7202 */ /* 0x000fce0000000f00 */
[----:B------:R-:W-:Y:S05]  /*64a0*/  WARPSYNC.COLLECTIVE R15, `(.L_x_14290) ;  /* 0x000000000f087348 */ /* 0x000fea0003c00000 */
[----:B------:R0:W1:Y:S02]  /*64b0*/  SHFL.BFLY P6, R14, R13, R12, R11 ;  /* 0x0c00000c0d0e7389 */ /* 0x00006400000c000b */
[----:B01----:R-:W-:Y:S05]  /*64c0*/  ENDCOLLECTIVE ;  /* 0x000000000000791b */ /* 0x003fea0003800000 */
.L_x_14290:
[----:B------:R-:W-:Y:S01]  /*64d0*/  HFMA2 R13, -RZ, RZ, 0, 0 ;  /* 0x00000000ff0d7431 */ /* 0x000fe200000001ff */
[----:B------:R-:W-:Y:S02]  /*64e0*/  MOV R12, 0x4 ;  /* 0x00000004000c7802 */ /* 0x000fe40000000f00 */
[----:B------:R-:W-:-:S07]  /*64f0*/  MOV R5, R14 ;  /* 0x0000000e00057202 */ /* 0x000fce0000000f00 */
[----:B------:R-:W-:Y:S05]  /*6500*/  WARPSYNC.COLLECTIVE R15, `(.L_x_14291) ;  /* 0x000000000f087348 */ /* 0x000fea0003c00000 */
[----:B------:R0:W1:Y:S02]  /*6510*/  SHFL.BFLY P6, R14, R13, R12, R11 ;  /* 0x0c00000c0d0e7389 */ /* 0x00006400000c000b */
[----:B01----:R-:W-:Y:S05]  /*6520*/  ENDCOLLECTIVE ;  /* 0x000000000000791b */ /* 0x003fea0003800000 */
.L_x_14291:
        /* <DEDUP_REMOVED lines=8> */
.L_x_14292:
        /* <DEDUP_REMOVED lines=8> */
.L_x_14293:
[----:B------:R-:W-:Y:S01]  /*6630*/  HFMA2 R12, -RZ, RZ, 0, 2.384185791015625e-07 ;  /* 0x00000004ff0c7431 */ /* 0x000fe200000001ff */
[----:B------:R-:W-:Y:S01]  /*6640*/  MOV R13, RZ ;  /* 0x000000ff000d7202 */ /* 0x000fe20000000f00 */
[----:B------:R-:W-:-:S07]  /*6650*/  IMAD.MOV.U32 R26, RZ, RZ, R14 ;  /* 0x000000ffff1a7224 */ /* 0x000fce00078e000e */
[----:B------:R-:W-:Y:S05]  /*6660*/  WARPSYNC.COLLECTIVE R15, `(.L_x_14294) ;  /* 0x000000000f087348 */ /* 0x000fea0003c00000 */
[----:B------:R0:W1:Y:S02]  /*6670*/  SHFL.BFLY P6, R14, R13, R12, R11 ;  /* 0x0c00000c0d0e7389 */ /* 0x00006400000c000b */
[----:B01----:R-:W-:Y:S05]  /*6680*/  ENDCOLLECTIVE ;  /* 0x000000000000791b */ /* 0x003fea0003800000 */
.L_x_14294:
        /* <DEDUP_REMOVED lines=8> */
.L_x_14295:
[----:B------:R-:W-:Y:S01]  /*6710*/  HFMA2 R12, -RZ, RZ, 0, 5.9604644775390625e-08 ;  /* 0x00000001ff0c7431 */ /* 0x000fe200000001ff */
[----:B------:R-:W-:-:S05]  /*6720*/  MOV R25, R14 ;  /* 0x0000000e00197202 */ /* 0x000fca0000000f00 */
[----:B------:R-:W-:-:S05]  /*6730*/  FADD.FTZ R36, R36, R25 ;  /* 0x0000001924247221 */ /* 0x000fca0000010000 */
[----:B------:R-:W-:-:S07]  /*6740*/  MOV R13, R36 ;  /* 0x00000024000d7202 */ /* 0x000fce0000000f00 */
[----:B------:R-:W-:Y:S05]  /*6750*/  WARPSYNC.COLLECTIVE R15, `(.L_x_14296) ;  /* 0x000000000f087348 */ /* 0x000fea0003c00000 */
[----:B------:R0:W1:Y:S02]  /*6760*/  SHFL.BFLY P6, R14, R13, R12, R11 ;  /* 0x0c00000c0d0e7389 */ /* 0x00006400000c000b */
[----:B01----:R-:W-:Y:S05]  /*6770*/  ENDCOLLECTIVE ;  /* 0x000000000000791b */ /* 0x003fea0003800000 */
.L_x_14296:
[----:B------:R-:W-:Y:S02]  /*6780*/  HFMA2 R12, -RZ, RZ, 0, 2.384185791015625e-07 ;  /* 0x00000004ff0c7431 */ /* 0x000fe400000001ff */
[----:B------:R-:W-:Y:S01]  /*6790*/  IMAD.MOV.U32 R13, RZ, RZ, RZ ;  /* 0x000000ffff0d7224 */ /* 0x000fe200078e00ff */
[----:B------:R-:W-:-:S07]  /*67a0*/  MOV R25, R14 ;  /* 0x0000000e00197202 */ /* 0x000fce0000000f00 */
[----:B------:R-:W-:Y:S05]  /*67b0*/  WARPSYNC.COLLECTIVE R15, `(.L_x_14297) ;  /* 0x000000000f087348 */ /* 0x000fea0003c00000 */
[----:B------:R0:W1:Y:S02]  /*67c0*/  SHFL.BFLY P6, R14, R13, R12, R11 ;  /* 0x0c00000c0d0e7389 */ /* 0x00006400000c000b */
[----:B01----:R-:W-:Y:S05]  /*67d0*/  ENDCOLLECTIVE ;  /* 0x000000000000791b */ /* 0x003fea0003800000 */
.L_x_14297:
        /* <DEDUP_REMOVED lines=8> */
.L_x_14298:
[----:B------:R-:W-:Y:S02]  /*6860*/  HFMA2 R12, -RZ, RZ, 0, 5.9604644775390625e-08 ;  /* 0x00000001ff0c7431 */ /* 0x000fe400000001ff */
[----:B------:R-:W-:-:S04]  /*6870*/  IMAD.MOV.U32 R7, RZ, RZ, R14 ;  /* 0x000000ffff077224 */ /* 0x000fc800078e000e */
[----:B------:R-:W-:-:S05]  /*6880*/  FADD.FTZ R37, R37, R7 ;  /* 0x0000000725257221 */ /* 0x000fca0000010000 */
[----:B------:R-:W-:-:S07]  /*6890*/  MOV R13, R37 ;  /* 0x00000025000d7202 */ /* 0x000fce0000000f00 */
[----:B------:R-:W-:Y:S05]  /*68a0*/  WARPSYNC.COLLECTIVE R15, `(.L_x_14299) ;  /* 0x000000000f087348 */ /* 0x000fea0003c00000 */
[----:B------:R0:W1:Y:S02]  /*68b0*/  SHFL.BFLY P6, R14, R13, R12, R11 ;  /* 0x0c00000c0d0e7389 */ /* 0x00006400000c000b */
[----:B01----:R-:W-:Y:S05]  /*68c0*/  ENDCOLLECTIVE ;  /* 0x000000000000791b */ /* 0x003fea0003800000 */
.L_x_14299:
[----:B------:R-:W-:Y:S02]  /*68d0*/  HFMA2 R13, -RZ, RZ, 0, 0 ;  /* 0x00000000ff0d7431 */ /* 0x000fe400000001ff */
[----:B------:R-:W-:Y:S01]  /*68e0*/  IMAD.MOV.U32 R12, RZ, RZ, 0x4 ;  /* 0x00000004ff0c7424 */ /* 0x000fe200078e00ff */
[----:B------:R-:W-:-:S07]  /*68f0*/  MOV R28, R14 ;  /* 0x0000000e001c7202 */ /* 0x000fce0000000f00 */
[----:B------:R-:W-:Y:S05]  /*6900*/  WARPSYNC.COLLECTIVE R15, `(.L_x_14300) ;  /* 0x000000000f087348 */ /* 0x000fea0003c00000 */
[----:B------:R0:W1:Y:S02]  /*6910*/  SHFL.BFLY P6, R14, R13, R12, R11 ;  /* 0x0c00000c0d0e7389 */ /* 0x00006400000c000b */
[----:B01----:R-:W-:Y:S05]  /*6920*/  ENDCOLLECTIVE ;  /* 0x000000000000791b */ /* 0x003fea0003800000 */
.L_x_14300:
        /* <DEDUP_REMOVED lines=8> */
.L_x_14301:
[----:B------:R-:W-:Y:S01]  /*69b0*/  HFMA2 R12, -RZ, RZ, 0, 5.9604644775390625e-08 ;  /* 0x00000001ff0c7431 */ /* 0x000fe200000001ff */
[----:B------:R-:W-:-:S05]  /*69c0*/  MOV R44, R14 ;  /* 0x0000000e002c7202 */ /* 0x000fca0000000f00 */
[----:B------:R-:W-:-:S04]  /*69d0*/  FADD.FTZ R43, R43, R44 ;  /* 0x0000002c2b2b7221 */ /* 0x000fc80000010000 */
[----:B------:R-:W-:-:S07]  /*69e0*/  IMAD.MOV.U32 R13, RZ, RZ, R43 ;  /* 0x000000ffff0d7224 */ /* 0x000fce00078e002b */
[----:B------:R-:W-:Y:S05]  /*69f0*/  WARPSYNC.COLLECTIVE R15, `(.L_x_14302) ;  /* 0x000000000f087348 */ /* 0x000fea0003c00000 */
[----:B------:R0:W1:Y:S02]  /*6a00*/  SHFL.BFLY P6, R14, R13, R12, R11 ;  /* 0x0c00000c0d0e7389 */ /* 0x00006400000c000b */
[----:B01----:R-:W-:Y:S05]  /*6a10*/  ENDCOLLECTIVE ;  /* 0x000000000000791b */ /* 0x003fea0003800000 */
.L_x_14302:
[----:B------:R-:W-:Y:S01]  /*6a20*/  HFMA2 R13, -RZ, RZ, 0, 0 ;  /* 0x00000000ff0d7431 */ /* 0x000fe200000001ff */
[----:B------:R-:W-:Y:S02]  /*6a30*/  MOV R12, 0x4 ;  /* 0x00000004000c7802 */ /* 0x000fe40000000f00 */
[----:B------:R-:W-:-:S07]  /*6a40*/  MOV R30, R14 ;  /* 0x0000000e001e7202 */ /* 0x000fce0000000f00 */
[----:B------:R-:W-:Y:S05]  /*6a50*/  WARPSYNC.COLLECTIVE R15, `(.L_x_14303) ;  /* 0x000000000f087348 */ /* 0x000fea0003c00000 */
[----:B------:R0:W1:Y:S02]  /*6a60*/  SHFL.BFLY P6, R14, R13, R12, R11 ;  /* 0x0c00000c0d0e7389 */ /* 0x00006400000c000b */
[----:B01----:R-:W-:Y:S05]  /*6a70*/  ENDCOLLECTIVE ;  /* 0x000000000000791b */ /* 0x003fea0003800000 */
.L_x_14303:
        /* <DEDUP_REMOVED lines=8> */
.L_x_14304:
[----:B------:R-:W-:Y:S02]  /*6b00*/  HFMA2 R12, -RZ, RZ, 0, 5.9604644775390625e-08 ;  /* 0x00000001ff0c7431 */ /* 0x000fe400000001ff */
[----:B------:R-:W-:-:S05]  /*6b10*/  FADD.FTZ R42, R42, R14 ;  /* 0x0000000e2a2a7221 */ /* 0x000fca0000010000 */
[----:B------:R-:W-:-:S07]  /*6b20*/  MOV R13, R42 ;  /* 0x0000002a000d7202 */ /* 0x000fce0000000f00 */
[----:B------:R-:W-:Y:S05]  /*6b30*/  WARPSYNC.COLLECTIVE R15, `(.L_x_14305) ;  /* 0x000000000f087348 */ /* 0x000fea0003c00000 */
[----:B------:R0:W1:Y:S02]  /*6b40*/  SHFL.BFLY P6, R14, R13, R12, R11 ;  /* 0x0c00000c0d0e7389 */ /* 0x00006400000c000b */
[----:B01----:R-:W-:Y:S05]  /*6b50*/  ENDCOLLECTIVE ;  /* 0x000000000000791b */ /* 0x003fea0003800000 */
.L_x_14305:
[----:B------:R-:W-:Y:S01]  /*6b60*/  HFMA2 R12, -RZ, RZ, 0, 2.384185791015625e-07 ;  /* 0x00000004ff0c7431 */ /* 0x000fe200000001ff */
[----:B------:R-:W-:Y:S01]  /*6b70*/  MOV R13, RZ ;  /* 0x000000ff000d7202 */ /* 0x000fe20000000f00 */
[----:B------:R-:W-:-:S07]  /*6b80*/  IMAD.MOV.U32 R33, RZ, RZ, R14 ;  /* 0x000000ffff217224 */ /* 0x000fce00078e000e */
[----:B------:R-:W-:Y:S05]  /*6b90*/  WARPSYNC.COLLECTIVE R15, `(.L_x_14306) ;  /* 0x000000000f087348 */ /* 0x000fea0003c00000 */
[----:B------:R0:W1:Y:S02]  /*6ba0*/  SHFL.BFLY P6, R14, R13, R12, R11 ;  /* 0x0c00000c0d0e7389 */ /* 0x00006400000c000b */
[----:B01----:R-:W-:Y:S05]  /*6bb0*/  ENDCOLLECTIVE ;  /* 0x000000000000791b */ /* 0x003fea0003800000 */
.L_x_14306:
        /* <DEDUP_REMOVED lines=8> */
.L_x_14307:
[----:B------:R-:W-:Y:S02]  /*6c40*/  HFMA2 R12, -RZ, RZ, 0, 5.9604644775390625e-08 ;  /* 0x00000001ff0c7431 */ /* 0x000fe400000001ff */
[----:B------:R-:W-:-:S05]  /*6c50*/  FADD.FTZ R7, R27, R14 ;  /* 0x0000000e1b077221 */ /* 0x000fca0000010000 */
[----:B------:R-:W-:-:S07]  /*6c60*/  MOV R13, R7 ;  /* 0x00000007000d7202 */ /* 0x000fce0000000f00 */
[----:B------:R-:W-:Y:S05]  /*6c70*/  WARPSYNC.COLLECTIVE R15, `(.L_x_14308) ;  /* 0x000000000f087348 */ /* 0x000fea0003c00000 */
[----:B------:R0:W1:Y:S02]  /*6c80*/  SHFL.BFLY P6, R14, R13, R12, R11 ;  /* 0x0c00000c0d0e7389 */ /* 0x00006400000c000b */
[----:B01----:R-:W-:Y:S05]  /*6c90*/  ENDCOLLECTIVE ;  /* 0x000000000000791b */ /* 0x003fea0003800000 */
.L_x_14308:
[----:B------:R-:W-:Y:S02]  /*6ca0*/  HFMA2 R13, -RZ, RZ, 0, 0 ;  /* 0x00000000ff0d7431 */ /* 0x000fe400000001ff */
[----:B------:R-:W-:Y:S01]  /*6cb0*/  IMAD.MOV.U32 R12, RZ, RZ, 0x4 ;  /* 0x00000004ff0c7424 */ /* 0x000fe200078e00ff */
[----:B------:R-:W-:-:S07]  /*6cc0*/  MOV R32, R14 ;  /* 0x0000000e00207202 */ /* 0x000fce0000000f00 */
[----:B------:R-:W-:Y:S05]  /*6cd0*/  WARPSYNC.COLLECTIVE R15, `(.L_x_14309) ;  /* 0x000000000f087348 */ /* 0x000fea0003c00000 */
[----:B------:R0:W1:Y:S02]  /*6ce0*/  SHFL.BFLY P6, R14, R13, R12, R11 ;  /* 0x0c00000c0d0e7389 */ /* 0x00006400000c000b */
[----:B01----:R-:W-:Y:S05]  /*6cf0*/  ENDCOLLECTIVE ;  /* 0x000000000000791b */ /* 0x003fea0003800000 */
.L_x_14309:
        /* <DEDUP_REMOVED lines=8> */
.L_x_14310:
[----:B------:R-:W-:Y:S02]  /*6d80*/  HFMA2 R12, -RZ, RZ, 0, 5.9604644775390625e-08 ;  /* 0x00000001ff0c7431 */ /* 0x000fe400000001ff */
[----:B------:R-:W-:-:S05]  /*6d90*/  FADD.FTZ R27, R18, R14 ;  /* 0x0000000e121b7221 */ /* 0x000fca0000010000 */
[----:B------:R-:W-:-:S07]  /*6da0*/  MOV R13, R27 ;  /* 0x0000001b000d7202 */ /* 0x000fce0000000f00 */
[----:B------:R-:W-:Y:S05]  /*6db0*/  WARPSYNC.COLLECTIVE R15, `(.L_x_14311) ;  /* 0x000000000f087348 */ /* 0x000fea0003c00000 */
[----:B------:R0:W1:Y:S02]  /*6dc0*/  SHFL.BFLY P6, R14, R13, R12, R11 ;  /* 0x0c00000c0d0e7389 */ /* 0x00006400000c000b */
[----:B01----:R-:W-:Y:S05]  /*6dd0*/  ENDCOLLECTIVE ;  /* 0x000000000000791b */ /* 0x003fea0003800000 */
.L_x_14311:
[----:B------:R-:W-:Y:S01]  /*6de0*/  HFMA2 R12, -RZ, RZ, 0, 2.384185791015625e-07 ;  /* 0x00000004ff0c7431 */ /* 0x000fe200000001ff */
[----:B------:R-:W-:Y:S01]  /*6df0*/  MOV R13, RZ ;  /* 0x000000ff000d7202 */ /* 0x000fe20000000f00 */
[----:B------:R-:W-:-:S07]  /*6e00*/  IMAD.MOV.U32 R36, RZ, RZ, R14 ;  /* 0x000000ffff247224 */ /* 0x000fce00078e000e */
[----:B------:R-:W-:Y:S05]  /*6e10*/  WARPSYNC.COLLECTIVE R15, `(.L_x_14312) ;  /* 0x000000000f087348 */ /* 0x000fea0003c00000 */
[----:B------:R0:W1:Y:S02]  /*6e20*/  SHFL.BFLY P6, R14, R13, R12, R11 ;  /* 0x0c00000c0d0e7389 */ /* 0x00006400000c000b */
[----:B01----:R-:W-:Y:S05]  /*6e30*/  ENDCOLLECTIVE ;  /* 0x000000000000791b */ /* 0x003fea0003800000 */
.L_x_14312:
[----:B------:R-:W-:Y:S01]  /*6e40*/  FADD.FTZ R33, R27, R36 ;  /* 0x000000241b217221 */ /* 0x000fe20000010000 */
[----:B------:R-:W-:Y:S02]  /*6e50*/  HFMA2 R12, -RZ, RZ, 0, 1.1920928955078125e-07 ;  /* 0x00000002ff0c7431 */ /* 0x000fe400000001ff */
[----:B------:R-:W-:-:S05]  /*6e60*/  FADD.FTZ R18, RZ, R14 ;  /* 0x0000000eff127221 */ /* 0x000fca0000010000 */
[----:B------:R-:W-:-:S07]  /*6e70*/  MOV R13, R18 ;  /* 0x00000012000d7202 */ /* 0x000fce0000000f00 */
[----:B------:R-:W-:Y:S05]  /*6e80*/  WARPSYNC.COLLECTIVE R15, `(.L_x_14313) ;  /* 0x000000000f087348 */ /* 0x000fea0003c00000 */
[----:B------:R0:W1:Y:S02]  /*6e90*/  SHFL.BFLY P6, R14, R13, R12, R11 ;  /* 0x0c00000c0d0e7389 */ /* 0x00006400000c000b */
[----:B01----:R-:W-:Y:S05]  /*6ea0*/  ENDCOLLECTIVE ;  /* 0x000000000000791b */ /* 0x003fea0003800000 */
.L_x_14313:
[----:B------:R-:W-:Y:S01]  /*6eb0*/  MOV R12, 0x1 ;  /* 0x00000001000c7802 */ /* 0x000fe20000000f00 */
[----:B------:R-:W-:-:S04]  /*6ec0*/  FADD.FTZ R31, R18, R14 ;  /* 0x0000000e121f7221 */ /* 0x000fc80000010000 */
[----:B------:R-:W-:-:S07]  /*6ed0*/  IMAD.MOV.U32 R13, RZ, RZ, R31 ;  /* 0x000000ffff0d7224 */ /* 0x000fce00078e001f */
[----:B------:R-:W-:Y:S05]  /*6ee0*/  WARPSYNC.COLLECTIVE R15, `(.L_x_14314) ;  /* 0x000000000f087348 */ /* 0x000fea0003c00000 */
[----:B------:R0:W1:Y:S02]  /*6ef0*/  SHFL.BFLY P6, R14, R13, R12, R11 ;  /* 0x0c00000c0d0e7389 */ /* 0x00006400000c000b */
[----:B01----:R-:W-:Y:S05]  /*6f00*/  ENDCOLLECTIVE ;  /* 0x000000000000791b */ /* 0x003fea0003800000 */
.L_x_14314:
[----:B------:R-:W-:Y:S01]  /*6f10*/  HFMA2 R13, -RZ, RZ, 0, 0 ;  /* 0x00000000ff0d7431 */ /* 0x000fe200000001ff */
[----:B------:R-:W-:Y:S02]  /*6f20*/  MOV R12, 0x4 ;  /* 0x00000004000c7802 */ /* 0x000fe40000000f00 */
[----:B------:R-:W-:-:S07]  /*6f30*/  MOV R42, R14 ;  /* 0x0000000e002a7202 */ /* 0x000fce0000000f00 */
[----:B------:R-:W-:Y:S05]  /*6f40*/  WARPSYNC.COLLECTIVE R15, `(.L_x_14315) ;  /* 0x000000000f087348 */ /* 0x000fea0003c00000 */
[----:B------:R0:W1:Y:S02]  /*6f50*/  SHFL.BFLY P6, R14, R13, R12, R11 ;  /* 0x0c00000c0d0e7389 */ /* 0x00006400000c000b */
[----:B01----:R-:W-:Y:S05]  /*6f60*/  ENDCOLLECTIVE ;  /* 0x000000000000791b */ /* 0x003fea0003800000 */
.L_x_14315:
[----:B------:R-:W-:Y:S01]  /*6f70*/  FADD.FTZ R35, R31, R42 ;  /* 0x0000002a1f237221 */ /* 0x000fe20000010000 */
[----:B------:R-:W-:Y:S02]  /*6f80*/  HFMA2 R12, -RZ, RZ, 0, 1.1920928955078125e-07 ;  /* 0x00000002ff0c7431 */ /* 0x000fe400000001ff */
[----:B------:R-:W-:-:S04]  /*6f90*/  FADD.FTZ R18, RZ, R14 ;  /* 0x0000000eff127221 */ /* 0x000fc80000010000 */
[----:B------:R-:W-:-:S07]  /*6fa0*/  IMAD.MOV.U32 R13, RZ, RZ, R18 ;  /* 0x000000ffff0d7224 */ /* 0x000fce00078e0012 */
[----:B------:R-:W-:Y:S05]  /*6fb0*/  WARPSYNC.COLLECTIVE R15, `(.L_x_14316) ;  /* 0x000000000f087348 */ /* 0x000fea0003c00000 */
[----:B------:R0:W1:Y:S02]  /*6fc0*/  SHFL.BFLY P6, R14, R13, R12, R11 ;  /* 0x0c00000c0d0e7389 */ /* 0x00006400000c000b */
[----:B01----:R-:W-:Y:S05]  /*6fd0*/  ENDCOLLECTIVE ;  /* 0x000000000000791b */ /* 0x003fea0003800000 */
.L_x_14316:
[----:B------:R-:W-:Y:S02]  /*6fe0*/  HFMA2 R12, -RZ, RZ, 0, 5.9604644775390625e-08 ;  /* 0x00000001ff0c7431 */ /* 0x000fe400000001ff */
[----:B------:R-:W-:-:S05]  /*6ff0*/  FADD.FTZ R34, R18, R14 ;  /* 0x0000000e12227221 */ /* 0x000fca0000010000 */
[----:B------:R-:W-:-:S07]  /*7000*/  MOV R13, R34 ;  /* 0x00000022000d7202 */ /* 0x000fce0000000f00 */
[----:B------:R-:W-:Y:S05]  /*7010*/  WARPSYNC.COLLECTIVE R15, `(.L_x_14317) ;  /* 0x000000000f087348 */ /* 0x000fea0003c00000 */
[----:B------:R0:W1:Y:S02]  /*7020*/  SHFL.BFLY P6, R14, R13, R12, R11 ;  /* 0x0c00000c0d0e7389 */ /* 0x00006400000c000b */
[----:B01----:R-:W-:Y:S05]  /*7030*/  ENDCOLLECTIVE ;  /* 0x000000000000791b */ /* 0x003fea0003800000 */
.L_x_14317:
[----:B------:R-:W-:Y:S05]  /*7040*/  BRA `(.L_x_14318) ;  /* 0xffffffc4000c7947 */ /* 0x000fea000383ffff */
.L_x_14319:
        /* <DEDUP_REMOVED lines=11> */
.L_x_25854:


//--------------------- .text._ZN4vllm25paged_attention_v1_kernelIfhLi112ELi32ELi128ELNS_18Fp8KVCacheDataTypeE1ELb1EEEvPT_PKS2_PKT0_S8_ifPKiSA_iPKfiiiSC_SC_iiiii --------------------------
	.section	.text._ZN4vllm25paged_attention_v1_kernelIfhLi112ELi32ELi128ELNS_18Fp8KVCacheDataTypeE1ELb1EEEvPT_PKS2_PKT0_S8_ifPKiSA_iPKfiiiSC_SC_iiiii,"ax",@progbits
	.align	128
        .global         _ZN4vllm25paged_attention_v1_kernelIfhLi112ELi32ELi128ELNS_18Fp8KVCacheDataTypeE1ELb1EEEvPT_PKS2_PKT0_S8_ifPKiSA_iPKfiiiSC_SC_iiiii
        .type           _ZN4vllm25paged_attention_v1_kernelIfhLi112ELi32ELi128ELNS_18Fp8KVCacheDataTypeE1ELb1EEEvPT_PKS2_PKT0_S8_ifPKiSA_iPKfiiiSC_SC_iiiii,@function
        .size           _ZN4vllm25paged_attention_v1_kernelIfhLi112ELi32ELi128ELNS_18Fp8KVCacheDataTypeE1ELb1EEEvPT_PKS2_PKT0_S8_ifPKiSA_iPKfiiiSC_SC_iiiii,(.L_x_25855 - _ZN4vllm25paged_attention_v1_kernelIfhLi112ELi32ELi128ELNS_18Fp8KVCacheDataTypeE1ELb1EEEvPT_PKS2_PKT0_S8_ifPKiSA_iPKfiiiSC_SC_iiiii)
        .other          _ZN4vllm25paged_attention_v1_kernelIfhLi112ELi32ELi128ELNS_18Fp8KVCacheDataTypeE1ELb1EEEvPT_PKS2_PKT0_S8_ifPKiSA_iPKfiiiSC_SC_iiiii,@"STO_CUDA_ENTRY STV_DEFAULT"
_ZN4vllm25paged_attention_v1_kernelIfhLi112ELi32ELi128ELNS_18Fp8KVCacheDataTypeE1ELb1EEEvPT_PKS2_PKT0_S8_ifPKiSA_iPKfiiiSC_SC_iiiii:
.text._ZN4vllm25paged_attention_v1_kernelIfhLi112ELi32ELi128ELNS_18Fp8KVCacheDataTypeE1ELb1EEEvPT_PKS2_PKT0_S8_ifPKiSA_iPKfiiiSC_SC_iiiii:
        /* <DEDUP_REMOVED lines=103> */
.L_x_14320:
        /* <DEDUP_REMOVED lines=25> */
.L_x_14324:
        /* <DEDUP_REMOVED lines=37> */
.L_x_14322:
[----:B------:R-:W-:Y:S05]  /*0a50*/  BSYNC.RECONVERGENT B6 ;  /* 0x0000000000067941 */ /* 0x000fea0003800200 */
.L_x_14321:
        /* <DEDUP_REMOVED lines=12> */
.L_x_14365:
        /* <DEDUP_REMOVED lines=39> */
.L_x_14330:
        /* <DEDUP_REMOVED lines=11> */
.L_x_14329:
[----:B------:R-:W-:Y:S05]  /*0e40*/  BSYNC.RECONVERGENT B1 ;  /* 0x0000000000017941 */ /* 0x000fea0003800200 */
.L_x_14328:
        /* <DEDUP_REMOVED lines=12> */
.L_x_14333:
        /* <DEDUP_REMOVED lines=100> */
.L_x_14332:
[----:B------:R-:W-:Y:S05]  /*1550*/  BSYNC.RECONVERGENT B1 ;  /* 0x0000000000017941 */ /* 0x000fea0003800200 */
.L_x_14331:
        /* <DEDUP_REMOVED lines=55> */
.L_x_14335:
[----:B------:R-:W-:Y:S05]  /*18d0*/  BSYNC.RECONVERGENT B1 ;  /* 0x0000000000017941 */ /* 0x000fea0003800200 */
.L_x_14334:
        /* <DEDUP_REMOVED lines=26> */
.L_x_14327:
[----:B------:R-:W-:Y:S05]  /*1a80*/  BSYNC.RECONVERGENT B0 ;  /* 0x0000000000007941 */ /* 0x000fea0003800200 */
.L_x_14326:
        /* <DEDUP_REMOVED lines=39> */
.L_x_14340:
[----:B------:R-:W0:Y:S01]  /*1d00*/  LDS R11, [R4] ;  /* 0x00000000040b7984 */ /* 0x000e220000000800 */
[----:B------:R-:W-:-:S04]  /*1d10*/  IADD3 R12, PT, PT, R12, 0x1, RZ ;  /* 0x000000010c0c7810 */ /* 0x000fc80007ffe0ff */
[----:B------:R-:W-:Y:S01]  /*1d20*/  ISETP.NE.AND P0, PT, R12, RZ, PT ;  /* 0x000000ff0c00720c */ /* 0x000fe20003f05270 */
[----:B0-----:R-:W-:-:S05]  /*1d30*/  FMUL.FTZ R11, R11, R2 ;  /* 0x000000020b0b7220 */ /* 0x001fca0000410000 */
[----:B------:R0:W-:Y:S02]  /*1d40*/  STS [R4], R11 ;  /* 0x0000000b04007388 */ /* 0x0001e40000000800 */
[----:B0-----:R-:W-:-:S05]  /*1d50*/  IADD3 R4, PT, PT, R4, 0x200, RZ ;  /* 0x0000020004047810 */ /* 0x001fca0007ffe0ff */
[----:B------:R-:W-:Y:S05]  /*1d60*/  @P0 BRA `(.L_x_14340) ;  /* 0xfffffffc00e40947 */ /* 0x000fea000383ffff */
.L_x_14339:
[----:B------:R-:W-:Y:S05]  /*1d70*/  BSYNC.RECONVERGENT B1 ;  /* 0x0000000000017941 */ /* 0x000fea0003800200 */
.L_x_14338:
        /* <DEDUP_REMOVED lines=12> */
.L_x_14343:
        /* <DEDUP_REMOVED lines=52> */
.L_x_14342:
[----:B------:R-:W-:Y:S05]  /*2180*/  BSYNC.RECONVERGENT B1 ;  /* 0x0000000000017941 */ /* 0x000fea0003800200 */
.L_x_14341:
        /* <DEDUP_REMOVED lines=31> */
.L_x_14345:
[----:B------:R-:W-:Y:S05]  /*2380*/  BSYNC.RECONVERGENT B1 ;  /* 0x0000000000017941 */ /* 0x000fea0003800200 */
.L_x_14344:
        /* <DEDUP_REMOVED lines=14> */
.L_x_14337:
[----:B------:R-:W-:Y:S05]  /*2470*/  BSYNC.RECONVERGENT B0 ;  /* 0x0000000000007941 */ /* 0x000fea0003800200 */
.L_x_14336:
        /* <DEDUP_REMOVED lines=29> */
.L_x_14349:
        /* <DEDUP_REMOVED lines=33> */
.L_x_14348:
        /* <DEDUP_REMOVED lines=16> */
.L_x_14347:
[----:B------:R-:W-:Y:S05]  /*2960*/  BSYNC.RECONVERGENT B6 ;  /* 0x0000000000067941 */ /* 0x000fea0003800200 */
.L_x_14346:
        /* <DEDUP_REMOVED lines=163> */
.L_x_14450:
        /* <DEDUP_REMOVED lines=51> */
.L_x_14352:
[----:B------:R-:W-:Y:S05]  /*36d0*/  BSYNC.RECONVERGENT B0 ;  /* 0x0000000000007941 */ /* 0x000fea0003800200 */
.L_x_14351:
        /* <DEDUP_REMOVED lines=68> */
.L_x_14354:
[----:B------:R-:W-:Y:S05]  /*3b20*/  BSYNC.RECONVERGENT B0 ;  /* 0x0000000000007941 */ /* 0x000fea0003800200 */
.L_x_14353:
        /* <DEDUP_REMOVED lines=40> */
.L_x_14356:
[----:B------:R-:W-:Y:S05]  /*3db0*/  BSYNC.RECONVERGENT B0 ;  /* 0x0000000000007941 */ /* 0x000fea0003800200 */
.L_x_14355:
        /* <DEDUP_REMOVED lines=68> */
.L_x_14358:
[----:B------:R-:W-:Y:S05]  /*4200*/  BSYNC.RECONVERGENT B0 ;  /* 0x0000000000007941 */ /* 0x000fea0003800200 */
.L_x_14357:
        /* <DEDUP_REMOVED lines=47> */
.L_x_14323:
        /* <DEDUP_REMOVED lines=16> */
.L_x_14359:
[----:B------:R-:W-:Y:S05]  /*4600*/  EXIT ;  /* 0x000000000000794d */ /* 0x000fea0003800000 */
.L_x_14325:
[----:B------:R-:W-:Y:S01]  /*4610*/  HFMA2 R12, -RZ, RZ, 0, 9.5367431640625e-07 ;  /* 0x00000010ff0c7431 */ /* 0x000fe200000001ff */
[----:B------:R-:W-:Y:S02]  /*4620*/  MOV R11, 0x1f ;  /* 0x0000001f000b7802 */ /* 0x000fe40000000f00 */
[----:B------:R-:W-:-:S07]  /*4630*/  MOV R15, 0xffffffff ;  /* 0xffffffff000f7802 */ /* 0x000fce0000000f00 */
[----:B------:R-:W-:Y:S05]  /*4640*/  WARPSYNC.COLLECTIVE R15, `(.L_x_14360) ;  /* 0x000000000f087348 */ /* 0x000fea0003c00000 */
[----:B------:R0:W1:Y:S02]  /*4650*/  SHFL.BFLY P6, R14, R13, R12, R11 ;  /* 0x0c00000c0d0e7389 */ /* 0x00006400000c000b */
[----:B01----:R-:W-:Y:S05]  /*4660*/  ENDCOLLECTIVE ;  /* 0x000000000000791b */ /* 0x003fea0003800000 */
.L_x_14360:
[----:B------:R-:W-:Y:S01]  /*4670*/  HFMA2 R12, -RZ, RZ, 0, 4.76837158203125e-07 ;  /* 0x00000008ff0c7431 */ /* 0x000fe200000001ff */
[----:B------:R-:W-:-:S05]  /*4680*/  FMNMX.FTZ R0, R14, -3.40282346638528859812e+38, !PT ;  /* 0xff7fffff0e007809 */ /* 0x000fca0007810000 */
[----:B------:R-:W-:-:S07]  /*4690*/  IMAD.MOV.U32 R13, RZ, RZ, R0 ;  /* 0x000000ffff0d7224 */ /* 0x000fce00078e0000 */
[----:B------:R-:W-:Y:S05]  /*46a0*/  WARPSYNC.COLLECTIVE R15, `(.L_x_14361) ;  /* 0x000000000f087348 */ /* 0x000fea0003c00000 */
[----:B------:R0:W1:Y:S02]  /*46b0*/  SHFL.BFLY P6, R14, R13, R12, R11 ;  /* 0x0c00000c0d0e7389 */ /* 0x00006400000c000b */
[----:B01----:R-:W-:Y:S05]  /*46c0*/  ENDCOLLECTIVE ;  /* 0x000000000000791b */ /* 0x003fea0003800000 */
.L_x_14361:
[----:B------:R-:W-:Y:S01]  /*46d0*/  HFMA2 R12, -RZ, RZ, 0, 2.384185791015625e-07 ;  /* 0x00000004ff0c7431 */ /* 0x000fe200000001ff */
[----:B------:R-:W-:-:S04]  /*46e0*/  FMNMX.FTZ R2, R0, R14, !PT ;  /* 0x0000000e00027209 */ /* 0x000fc80007810000 */
[----:B------:R-:W-:-:S07]  /*46f0*/  MOV R13, R2 ;  /* 0x00000002000d7202 */ /* 0x000fce0000000f00 */
[----:B------:R-:W-:Y:S05]  /*4700*/  WARPSYNC.COLLECTIVE R15, `(.L_x_14362) ;  /* 0x000000000f087348 */ /* 0x000fea0003c00000 */
[----:B------:R0:W1:Y:S02]  /*4710*/  SHFL.BFLY P6, R14, R13, R12, R11 ;  /* 0x0c00000c0d0e7389 */ /* 0x00006400000c000b */
[----:B01----:R-:W-:Y:S05]  /*4720*/  ENDCOLLECTIVE ;  /* 0x000000000000791b */ /* 0x003fea0003800000 */
.L_x_14362:
[----:B------:R-:W-:Y:S02]  /*4730*/  MOV R12, 0x2 ;  /* 0x00000002000c7802 */ /* 0x000fe40000000f00 */
[----:B------:R-:W-:-:S05]  /*4740*/  FMNMX.FTZ R3, R2, R14, !PT ;  /* 0x0000000e02037209 */ /* 0x000fca0007810000 */
[----:B------:R-:W-:-:S07]  /*4750*/  IMAD.MOV.U32 R13, RZ, RZ, R3 ;  /* 0x000000ffff0d7224 */ /* 0x000fce00078e0003 */
[----:B------:R-:W-:Y:S05]  /*4760*/  WARPSYNC.COLLECTIVE R15, `(.L_x_14363) ;  /* 0x000000000f087348 */ /* 0x000fea0003c00000 */
[----:B------:R0:W1:Y:S02]  /*4770*/  SHFL.BFLY P6, R14, R13, R12, R11 ;  /* 0x0c00000c0d0e7389 */ /* 0x00006400000c000b */
[----:B01----:R-:W-:Y:S05]  /*4780*/  ENDCOLLECTIVE ;  /* 0x000000000000791b */ /* 0x003fea0003800000 */
.L_x_14363:
[----:B------:R-:W-:Y:S01]  /*4790*/  HFMA2 R12, -RZ, RZ, 0, 5.9604644775390625e-08 ;  /* 0x00000001ff0c7431 */ /* 0x000fe200000001ff */
[----:B------:R-:W-:-:S04]  /*47a0*/  FMNMX.FTZ R4, R3, R14, !PT ;  /* 0x0000000e03047209 */ /* 0x000fc80007810000 */
[----:B------:R-:W-:-:S07]  /*47b0*/  MOV R13, R4 ;  /* 0x00000004000d7202 */ /* 0x000fce0000000f00 */
[----:B------:R-:W-:Y:S05]  /*47c0*/  WARPSYNC.COLLECTIVE R15, `(.L_x_14364) ;  /* 0x000000000f087348 */ /* 0x000fea0003c00000 */
[----:B------:R0:W1:Y:S02]  /*47d0*/  SHFL.BFLY P6, R14, R13, R12, R11 ;  /* 0x0c00000c0d0e7389 */ /* 0x00006400000c000b */
[----:B01----:R-:W-:Y:S05]  /*47e0*/  ENDCOLLECTIVE ;  /* 0x000000000000791b */ /* 0x003fea0003800000 */
.L_x_14364:
[----:B------:R-:W-:Y:S05]  /*47f0*/  BRA `(.L_x_14365) ;  /* 0xffffffc000c87947 */ /* 0x000fea000383ffff */
.L_x_14350:
[----:B01----:R-:W-:Y:S02]  /*4800*/  HFMA2 R11, -RZ, RZ, 0, 1.847743988037109375e-06 ;  /* 0x0000001fff0b7431 */ /* 0x003fe400000001ff */
[----:B------:R-:W-:Y:S01]  /*4810*/  IMAD.MOV.U32 R13, RZ, RZ, RZ ;  /* 0x000000ffff0d7224 */ /* 0x000fe200078e00ff */
[----:B------:R-:W-:Y:S02]  /*4820*/  MOV R12, 0x4 ;  /* 0x00000004000c7802 */ /* 0x000fe40000000f00 */
[----:B------:R-:W-:-:S07]  /*4830*/  MOV R15, 0xffffffff ;  /* 0xffffffff000f7802 */ /* 0x000fce0000000f00 */
[----:B------:R-:W-:Y:S05]  /*4840*/  WARPSYNC.COLLECTIVE R15, `(.L_x_14366) ;  /* 0x000000000f087348 */ /* 0x000fea0003c00000 */
[----:B------:R0:W1:Y:S02]  /*4850*/  SHFL.BFLY P6, R14, R13, R12, R11 ;  /* 0x0c00000c0d0e7389 */ /* 0x00006400000c000b */
[----:B01----:R-:W-:Y:S05]  /*4860*/  ENDCOLLECTIVE ;  /* 0x000000000000791b */ /* 0x003fea0003800000 */
.L_x_14366:
[----:B------:R-:W-:Y:S02]  /*4870*/  HFMA2 R12, -RZ, RZ, 0, 1.1920928955078125e-07 ;  /* 0x00000002ff0c7431 */ /* 0x000fe400000001ff */
[----:B------:R-:W-:-:S04]  /*4880*/  IMAD.MOV.U32 R42, RZ, RZ, R14 ;  /* 0x000000ffff2a7224 */ /* 0x000fc800078e000e */
[----:B------:R-:W-:-:S05]  /*4890*/  FADD.FTZ R42, RZ, R42 ;  /* 0x0000002aff2a7221 */ /* 0x000fca0000010000 */
[----:B------:R-:W-:-:S07]  /*48a0*/  MOV R13, R42 ;  /* 0x0000002a000d7202 */ /* 0x000fce0000000f00 */
[----:B------:R-:W-:Y:S05]  /*48b0*/  WARPSYNC.COLLECTIVE R15, `(.L_x_14367) ;  /* 0x000000000f087348 */ /* 0x000fea0003c00000 */
[----:B------:R0:W1:Y:S02]  /*48c0*/  SHFL.BFLY P6, R14, R13, R12, R11 ;  /* 0x0c00000c0d0e7389 */ /* 0x00006400000c000b */
[----:B01----:R-:W-:Y:S05]  /*48d0*/  ENDCOLLECTIVE ;  /* 0x000000000000791b */ /* 0x003fea0003800000 */
.L_x_14367:
[----:B------:R-:W-:Y:S01]  /*48e0*/  HFMA2 R12, -RZ, RZ, 0, 5.9604644775390625e-08 ;  /* 0x00000001ff0c7431 */ /* 0x000fe200000001ff */
[----:B------:R-:W-:-:S05]  /*48f0*/  MOV R33, R14 ;  /* 0x0000000e00217202 */ /* 0x000fca0000000f00 */
[----:B------:R-:W-:-:S04]  /*4900*/  FADD.FTZ R42, R42, R33 ;  /* 0x000000212a2a7221 */ /* 0x000fc80000010000 */
[----:B------:R-:W-:-:S07]  /*4910*/  IMAD.MOV.U32 R13, RZ, RZ, R42 ;  /* 0x000000ffff0d7224 */ /* 0x000fce00078e002a */
[----:B------:R-:W-:Y:S05]  /*4920*/  WARPSYNC.COLLECTIVE R15, `(.L_x_14368) ;  /* 0x000000000f087348 */ /* 0x000fea0003c00000 */
[----:B------:R0:W1:Y:S02]  /*4930*/  SHFL.BFLY P6, R14, R13, R12, R11 ;  /* 0x0c00000c0d0e7389 */ /* 0x00006400000c000b */
[----:B01----:R-:W-:Y:S05]  /*4940*/  ENDCOLLECTIVE ;  /* 0x000000000000791b */ /* 0x003fea0003800000 */
.L_x_14368:
[----:B------:R-:W-:Y:S02]  /*4950*/  HFMA2 R13, -RZ, RZ, 0, 0 ;  /* 0x00000000ff0d7431 */ /* 0x000fe400000001ff */
[----:B------:R-:W-:Y:S01]  /*4960*/  IMAD.MOV.U32 R12, RZ, RZ, 0x4 ;  /* 0x00000004ff0c7424 */ /* 0x000fe200078e00ff */
[----:B------:R-:W-:-:S07]  /*4970*/  MOV R41, R14 ;  /* 0x0000000e00297202 */ /* 0x000fce0000000f00 */
[----:B------:R-:W-:Y:S05]  /*4980*/  WARPSYNC.COLLECTIVE R15, `(.L_x_14369) ;  /* 0x000000000f087348 */ /* 0x000fea0003c00000 */
[----:B------:R0:W1:Y:S02]  /*4990*/  SHFL.BFLY P6, R14, R13, R12, R11 ;  /* 0x0c00000c0d0e7389 */ /* 0x00006400000c000b */
[----:B01----:R-:W-:Y:S05]  /*49a0*/  ENDCOLLECTIVE ;  /* 0x000000000000791b */ /* 0x003fea0003800000 */
.L_x_14369:
        /* <DEDUP_REMOVED lines=8> */
.L_x_14370:
[----:B------:R-:W-:Y:S02]  /*4a30*/  HFMA2 R12, -RZ, RZ, 0, 5.9604644775390625e-08 ;  /* 0x00000001ff0c7431 */ /* 0x000fe400000001ff */
[----:B------:R-:W-:-:S04]  /*4a40*/  IMAD.MOV.U32 R35, RZ, RZ, R14 ;  /* 0x000000ffff237224 */ /* 0x000fc800078e000e */
[----:B------:R-:W-:-:S05]  /*4a50*/  FADD.FTZ R40, R40, R35 ;  /* 0x0000002328287221 */ /* 0x000fca0000010000 */
[----:B------:R-:W-:-:S07]  /*4a60*/  MOV R13, R40 ;  /* 0x00000028000d7202 */ /* 0x000fce0000000f00 */
[----:B------:R-:W-:Y:S05]  /*4a70*/  WARPSYNC.COLLECTIVE R15, `(.L_x_14371) ;  /* 0x000000000f087348 */ /* 0x000fea0003c00000 */
[----:B------:R0:W1:Y:S02]  /*4a80*/  SHFL.BFLY P6, R14, R13, R12, R11 ;  /* 0x0c00000c0d0e7389 */ /* 0x00006400000c000b */
[----:B01----:R-:W-:Y:S05]  /*4a90*/  ENDCOLLECTIVE ;  /* 0x000000000000791b */ /* 0x003fea0003800000 */
.L_x_14371:
[----:B------:R-:W-:Y:S02]  /*4aa0*/  HFMA2 R12, -RZ, RZ, 0, 2.384185791015625e-07 ;  /* 0x00000004ff0c7431 */ /* 0x000fe400000001ff */
[----:B------:R-:W-:Y:S01]  /*4ab0*/  IMAD.MOV.U32 R13, RZ, RZ, RZ ;  /* 0x000000ffff0d7224 */ /* 0x000fe200078e00ff */
[----:B------:R-:W-:-:S07]  /*4ac0*/  MOV R39, R14 ;  /* 0x0000000e00277202 */ /* 0x000fce0000000f00 */
[----:B------:R-:W-:Y:S05]  /*4ad0*/  WARPSYNC.COLLECTIVE R15, `(.L_x_14372) ;  /* 0x000000000f087348 */ /* 0x000fea0003c00000 */
[----:B------:R0:W1:Y:S02]  /*4ae0*/  SHFL.BFLY P6, R14, R13, R12, R11 ;  /* 0x0c00000c0d0e7389 */ /* 0x00006400000c000b */
[----:B01----:R-:W-:Y:S05]  /*4af0*/  ENDCOLLECTIVE ;  /* 0x000000000000791b */ /* 0x003fea0003800000 */
.L_x_14372:
        /* <DEDUP_REMOVED lines=8> */
.L_x_14373:
[----:B------:R-:W-:Y:S01]  /*4b80*/  HFMA2 R12, -RZ, RZ, 0, 5.9604644775390625e-08 ;  /* 0x00000001ff0c7431 */ /* 0x000fe200000001ff */
[----:B------:R-:W-:-:S05]  /*4b90*/  MOV R37, R14 ;  /* 0x0000000e00257202 */ /* 0x000fca0000000f00 */
[----:B------:R-:W-:-:S05]  /*4ba0*/  FADD.FTZ R38, R38, R37 ;  /* 0x0000002526267221 */ /* 0x000fca0000010000 */
[----:B------:R-:W-:-:S07]  /*4bb0*/  MOV R13, R38 ;  /* 0x00000026000d7202 */ /* 0x000fce0000000f00 */
[----:B------:R-:W-:Y:S05]  /*4bc0*/  WARPSYNC.COLLECTIVE R15, `(.L_x_14374) ;  /* 0x000000000f087348 */ /* 0x000fea0003c00000 */
[----:B------:R0:W1:Y:S02]  /*4bd0*/  SHFL.BFLY P6, R14, R13, R12, R11 ;  /* 0x0c00000c0d0e7389 */ /* 0x00006400000c000b */
[----:B01----:R-:W-:Y:S05]  /*4be0*/  ENDCOLLECTIVE ;  /* 0x000000000000791b */ /* 0x003fea0003800000 */
.L_x_14374:
[----:B------:R-:W-:Y:S01]  /*4bf0*/  HFMA2 R12, -RZ, RZ, 0, 2.384185791015625e-07 ;  /* 0x00000004ff0c7431 */ /* 0x000fe200000001ff */
[----:B------:R-:W-:Y:S01]  /*4c00*/  MOV R13, RZ ;  /* 0x000000ff000d7202 */ /* 0x000fe20000000f00 */
[----:B------:R-:W-:-:S07]  /*4c10*/  IMAD.MOV.U32 R0, RZ, RZ, R14 ;  /* 0x000000ffff007224 */ /* 0x000fce00078e000e */
[----:B------:R-:W-:Y:S05]  /*4c20*/  WARPSYNC.COLLECTIVE R15, `(.L_x_14375) ;  /* 0x000000000f087348 */ /* 0x000fea0003c00000 */
[----:B------:R0:W1:Y:S02]  /*4c30*/  SHFL.BFLY P6, R14, R13, R12, R11 ;  /* 0x0c00000c0d0e7389 */ /* 0x00006400000c000b */
[----:B01----:R-:W-:Y:S05]  /*4c40*/  ENDCOLLECTIVE ;  /* 0x000000000000791b */ /* 0x003fea0003800000 */
.L_x_14375:
        /* <DEDUP_REMOVED lines=8> */
.L_x_14376:
[----:B------:R-:W-:Y:S01]  /*4cd0*/  HFMA2 R12, -RZ, RZ, 0, 5.9604644775390625e-08 ;  /* 0x00000001ff0c7431 */ /* 0x000fe200000001ff */
[----:B------:R-:W-:-:S05]  /*4ce0*/  MOV R29, R14 ;  /* 0x0000000e001d7202 */ /* 0x000fca0000000f00 */
[----:B------:R-:W-:-:S05]  /*4cf0*/  FADD.FTZ R2, R2, R29 ;  /* 0x0000001d02027221 */ /* 0x000fca0000010000 */
[----:B------:R-:W-:-:S07]  /*4d00*/  MOV R13, R2 ;  /* 0x00000002000d7202 */ /* 0x000fce0000000f00 */
[----:B------:R-:W-:Y:S05]  /*4d10*/  WARPSYNC.COLLECTIVE R15, `(.L_x_14377) ;  /* 0x000000000f087348 */ /* 0x000fea0003c00000 */
[----:B------:R0:W1:Y:S02]  /*4d20*/  SHFL.BFLY P6, R14, R13, R12, R11 ;  /* 0x0c00000c0d0e7389 */ /* 0x00006400000c000b */
[----:B01----:R-:W-:Y:S05]  /*4d30*/  ENDCOLLECTIVE ;  /* 0x000000000000791b */ /* 0x003fea0003800000 */
.L_x_14377:
[----:B------:R-:W-:Y:S01]  /*4d40*/  HFMA2 R12, -RZ, RZ, 0, 2.384185791015625e-07 ;  /* 0x00000004ff0c7431 */ /* 0x000fe200000001ff */
[----:B------:R-:W-:Y:S01]  /*4d50*/  MOV R13, RZ ;  /* 0x000000ff000d7202 */ /* 0x000fe20000000f00 */
[----:B------:R-:W-:-:S07]  /*4d60*/  IMAD.MOV.U32 R3, RZ, RZ, R14 ;  /* 0x000000ffff037224 */ /* 0x000fce00078e000e */
[----:B------:R-:W-:Y:S05]  /*4d70*/  WARPSYNC.COLLECTIVE R15, `(.L_x_14378) ;  /* 0x000000000f087348 */ /* 0x000fea0003c00000 */
[----:B------:R0:W1:Y:S02]  /*4d80*/  SHFL.BFLY P6, R14, R13, R12, R11 ;  /* 0x0c00000c0d0e7389 */ /* 0x00006400000c000b */
[----:B01----:R-:W-:Y:S05]  /*4d90*/  ENDCOLLECTIVE ;  /* 0x000000000000791b */ /* 0x003fea0003800000 */
.L_x_14378:
        /* <DEDUP_REMOVED lines=8> */
.L_x_14379:
[----:B------:R-:W-:Y:S01]  /*4e20*/  HFMA2 R12, -RZ, RZ, 0, 5.9604644775390625e-08 ;  /* 0x00000001ff0c7431 */ /* 0x000fe200000001ff */
[----:B------:R-:W-:-:S05]  /*4e30*/  MOV R5, R14 ;  /* 0x0000000e00057202 */ /* 0x000fca0000000f00 */
[----:B------:R-:W-:-:S05]  /*4e40*/  FADD.FTZ R4, R4, R5 ;  /* 0x0000000504047221 */ /* 0x000fca0000010000 */
[----:B------:R-:W-:-:S07]  /*4e50*/  MOV R13, R4 ;  /* 0x00000004000d7202 */ /* 0x000fce0000000f00 */
[----:B------:R-:W-:Y:S05]  /*4e60*/  WARPSYNC.COLLECTIVE R15, `(.L_x_14380) ;  /* 0x000000000f087348 */ /* 0x000fea0003c00000 */
[----:B------:R0:W1:Y:S02]  /*4e70*/  SHFL.BFLY P6, R14, R13, R12, R11 ;  /* 0x0c00000c0d0e7389 */ /* 0x00006400000c000b */
[----:B01----:R-:W-:Y:S05]  /*4e80*/  ENDCOLLECTIVE ;  /* 0x000000000000791b */ /* 0x003fea0003800000 */
.L_x_14380:
[----:B------:R-:W-:Y:S02]  /*4e90*/  HFMA2 R12, -RZ, RZ, 0, 2.384185791015625e-07 ;  /* 0x00000004ff0c7431 */ /* 0x000fe400000001ff */
[----:B------:R-:W-:Y:S01]  /*4ea0*/  IMAD.MOV.U32 R13, RZ, RZ, RZ ;  /* 0x000000ffff0d7224 */ /* 0x000fe200078e00ff */
[----:B------:R-:W-:-:S07]  /*4eb0*/  MOV R5, R14 ;  /* 0x0000000e00057202 */ /* 0x000fce0000000f00 */
[----:B------:R-:W-:Y:S05]  /*4ec0*/  WARPSYNC.COLLECTIVE R15, `(.L_x_14381) ;  /* 0x000000000f087348 */ /* 0x000fea0003c00000 */
[----:B------:R0:W1:Y:S02]  /*4ed0*/  SHFL.BFLY P6, R14, R13, R12, R11 ;  /* 0x0c00000c0d0e7389 */ /* 0x00006400000c000b */
[----:B01----:R-:W-:Y:S05]  /*4ee0*/  ENDCOLLECTIVE ;  /* 0x000000000000791b */ /* 0x003fea0003800000 */
.L_x_14381:
        /* <DEDUP_REMOVED lines=8> */
.L_x_14382:
[----:B------:R-:W-:Y:S02]  /*4f70*/  HFMA2 R12, -RZ, RZ, 0, 5.9604644775390625e-08 ;  /* 0x00000001ff0c7431 */ /* 0x000fe400000001ff */
[----:B------:R-:W-:-:S04]  /*4f80*/  IMAD.MOV.U32 R7, RZ, RZ, R14 ;  /* 0x000000ffff077224 */ /* 0x000fc800078e000e */
[----:B------:R-:W-:-:S05]  /*4f90*/  FADD.FTZ R6, R6, R7 ;  /* 0x0000000706067221 */ /* 0x000fca0000010000 */
[----:B------:R-:W-:-:S07]  /*4fa0*/  MOV R13, R6 ;  /* 0x00000006000d7202 */ /* 0x000fce0000000f00 */
[----:B------:R-:W-:Y:S05]  /*4fb0*/  WARPSYNC.COLLECTIVE R15, `(.L_x_14383) ;  /* 0x000000000f087348 */ /* 0x000fea0003c00000 */
[----:B------:R0:W1:Y:S02]  /*4fc0*/  SHFL.BFLY P6, R14, R13, R12, R11 ;  /* 0x0c00000c0d0e7389 */ /* 0x00006400000c000b */
[----:B01----:R-:W-:Y:S05]  /*4fd0*/  ENDCOLLECTIVE ;  /* 0x000000000000791b */ /* 0x003fea0003800000 */
.L_x_14383:
[----:B------:R-:W-:Y:S02]  /*4fe0*/  HFMA2 R13, -RZ, RZ, 0, 0 ;  /* 0x00000000ff0d7431 */ /* 0x000fe400000001ff */
[----:B------:R-:W-:Y:S01]  /*4ff0*/  IMAD.MOV.U32 R12, RZ, RZ, 0x4 ;  /* 0x00000004ff0c7424 */ /* 0x000fe200078e00ff */
[----:B------:R-:W-:-:S07]  /*5000*/  MOV R7, R14 ;  /* 0x0000000e00077202 */ /* 0x000fce0000000f00 */
[----:B------:R-:W-:Y:S05]  /*5010*/  WARPSYNC.COLLECTIVE R15, `(.L_x_14384) ;  /* 0x000000000f087348 */ /* 0x000fea0003c00000 */
[----:B------:R0:W1:Y:S02]  /*5020*/  SHFL.BFLY P6, R14, R13, R12, R11 ;  /* 0x0c00000c0d0e7389 */ /* 0x00006400000c000b */
[----:B01----:R-:W-:Y:S05]  /*5030*/  ENDCOLLECTIVE ;  /* 0x000000000000791b */ /* 0x003fea0003800000 */
.L_x_14384:
        /* <DEDUP_REMOVED lines=8> */
.L_x_14385:
[----:B------:R-:W-:Y:S01]  /*50c0*/  HFMA2 R12, -RZ, RZ, 0, 5.9604644775390625e-08 ;  /* 0x00000001ff0c7431 */ /* 0x000fe200000001ff */
[----:B------:R-:W-:-:S05]  /*50d0*/  MOV R9, R14 ;  /* 0x0000000e00097202 */ /* 0x000fca0000000f00 */
[----:B------:R-:W-:-:S04]  /*50e0*/  FADD.FTZ R8, R8, R9 ;  /* 0x0000000908087221 */ /* 0x000fc80000010000 */
[----:B------:R-:W-:-:S07]  /*50f0*/  IMAD.MOV.U32 R13, RZ, RZ, R8 ;  /* 0x000000ffff0d7224 */ /* 0x000fce00078e0008 */
[----:B------:R-:W-:Y:S05]  /*5100*/  WARPSYNC.COLLECTIVE R15, `(.L_x_14386) ;  /* 0x000000000f087348 */ /* 0x000fea0003c00000 */
[----:B------:R0:W1:Y:S02]  /*5110*/  SHFL.BFLY P6, R14, R13, R12, R11 ;  /* 0x0c00000c0d0e7389 */ /* 0x00006400000c000b */
[----:B01----:R-:W-:Y:S05]  /*5120*/  ENDCOLLECTIVE ;  /* 0x000000000000791b */ /* 0x003fea0003800000 */
.L_x_14386:
[----:B------:R-:W-:Y:S01]  /*5130*/  HFMA2 R13, -RZ, RZ, 0, 0 ;  /* 0x00000000ff0d7431 */ /* 0x000fe200000001ff */
[----:B------:R-:W-:Y:S02]  /*5140*/  MOV R12, 0x4 ;  /* 0x00000004000c7802 */ /* 0x000fe40000000f00 */
[----:B------:R-:W-:-:S07]  /*5150*/  MOV R9, R14 ;  /* 0x0000000e00097202 */ /* 0x000fce0000000f00 */
[----:B------:R-:W-:Y:S05]  /*5160*/  WARPSYNC.COLLECTIVE R15, `(.L_x_14387) ;  /* 0x000000000f087348 */ /* 0x000fea0003c00000 */
[----:B------:R0:W1:Y:S02]  /*5170*/  SHFL.BFLY P6, R14, R13, R12, R11 ;  /* 0x0c00000c0d0e7389 */ /* 0x00006400000c000b */
[----:B01----:R-:W-:Y:S05]  /*5180*/  ENDCOLLECTIVE ;  /* 0x000000000000791b */ /* 0x003fea0003800000 */
.L_x_14387:
        /* <DEDUP_REMOVED lines=8> */
.L_x_14388:
[----:B------:R-:W-:Y:S01]  /*5210*/  IMAD.MOV.U32 R12, RZ, RZ, 0x1 ;  /* 0x00000001ff0c7424 */ /* 0x000fe200078e00ff */
[----:B------:R-:W-:-:S05]  /*5220*/  MOV R17, R14 ;  /* 0x0000000e00117202 */ /* 0x000fca0000000f00 */
[----:B------:R-:W-:-:S05]  /*5230*/  FADD.FTZ R10, R10, R17 ;  /* 0x000000110a0a7221 */ /* 0x000fca0000010000 */
[----:B------:R-:W-:-:S07]  /*5240*/  MOV R13, R10 ;  /* 0x0000000a000d7202 */ /* 0x000fce0000000f00 */
[----:B------:R-:W-:Y:S05]  /*5250*/  WARPSYNC.COLLECTIVE R15, `(.L_x_14389) ;  /* 0x000000000f087348 */ /* 0x000fea0003c00000 */
[----:B------:R0:W1:Y:S02]  /*5260*/  SHFL.BFLY P6, R14, R13, R12, R11 ;  /* 0x0c00000c0d0e7389 */ /* 0x00006400000c000b */
[----:B01----:R-:W-:Y:S05]  /*5270*/  ENDCOLLECTIVE ;  /* 0x000000000000791b */ /* 0x003fea0003800000 */
.L_x_14389:
[----:B------:R-:W-:Y:S01]  /*5280*/  HFMA2 R13, -RZ, RZ, 0, 0 ;  /* 0x00000000ff0d7431 */ /* 0x000fe200000001ff */
[----:B------:R-:W-:Y:S02]  /*5290*/  MOV R12, 0x4 ;  /* 0x00000004000c7802 */ /* 0x000fe40000000f00 */
[----:B------:R-:W-:-:S07]  /*52a0*/  MOV R17, R14 ;  /* 0x0000000e00117202 */ /* 0x000fce0000000f00 */
[----:B------:R-:W-:Y:S05]  /*52b0*/  WARPSYNC.COLLECTIVE R15, `(.L_x_14390) ;  /* 0x000000000f087348 */ /* 0x000fea0003c00000 */
[----:B------:R0:W1:Y:S02]  /*52c0*/  SHFL.BFLY P6, R14, R13, R12, R11 ;  /* 0x0c00000c0d0e7389 */ /* 0x00006400000c000b */
[----:B01----:R-:W-:Y:S05]  /*52d0*/  ENDCOLLECTIVE ;  /* 0x000000000000791b */ /* 0x003fea0003800000 */
.L_x_14390:
        /* <DEDUP_REMOVED lines=8> */
.L_x_14391:
[----:B------:R-:W-:Y:S01]  /*5360*/  HFMA2 R12, -RZ, RZ, 0, 5.9604644775390625e-08 ;  /* 0x00000001ff0c7431 */ /* 0x000fe200000001ff */
[----:B------:R-:W-:-:S05]  /*5370*/  MOV R19, R14 ;  /* 0x0000000e00137202 */ /* 0x000fca0000000f00 */
[----:B------:R-:W-:-:S05]  /*5380*/  FADD.FTZ R16, R16, R19 ;  /* 0x0000001310107221 */ /* 0x000fca0000010000 */
[----:B------:R-:W-:-:S07]  /*5390*/  MOV R13, R16 ;  /* 0x00000010000d7202 */ /* 0x000fce0000000f00 */
[----:B------:R-:W-:Y:S05]  /*53a0*/  WARPSYNC.COLLECTIVE R15, `(.L_x_14392) ;  /* 0x000000000f087348 */ /* 0x000fea0003c00000 */
[----:B------:R0:W1:Y:S02]  /*53b0*/  SHFL.BFLY P6, R14, R13, R12, R11 ;  /* 0x0c00000c0d0e7389 */ /* 0x00006400000c000b */
[----:B01----:R-:W-:Y:S05]  /*53c0*/  ENDCOLLECTIVE ;  /* 0x000000000000791b */ /* 0x003fea0003800000 */
.L_x_14392:
[----:B------:R-:W-:Y:S01]  /*53d0*/  HFMA2 R12, -RZ, RZ, 0, 2.384185791015625e-07 ;  /* 0x00000004ff0c7431 */ /* 0x000fe200000001ff */
[----:B------:R-:W-:Y:S01]  /*53e0*/  MOV R13, RZ ;  /* 0x000000ff000d7202 */ /* 0x000fe20000000f00 */
[----:B------:R-:W-:-:S07]  /*53f0*/  IMAD.MOV.U32 R19, RZ, RZ, R14 ;  /* 0x000000ffff137224 */ /* 0x000fce00078e000e */
[----:B------:R-:W-:Y:S05]  /*5400*/  WARPSYNC.COLLECTIVE R15, `(.L_x_14393) ;  /* 0x000000000f087348 */ /* 0x000fea0003c00000 */
[----:B------:R0:W1:Y:S02]  /*5410*/  SHFL.BFLY P6, R14, R13, R12, R11 ;  /* 0x0c00000c0d0e7389 */ /* 0x00006400000c000b */
[----:B01----:R-:W-:Y:S05]  /*5420*/  ENDCOLLECTIVE ;  /* 0x000000000000791b */ /* 0x003fea0003800000 */
.L_x_14393:
        /* <DEDUP_REMOVED lines=8> */
.L_x_14394:
[----:B------:R-:W-:Y:S01]  /*54b0*/  HFMA2 R12, -RZ, RZ, 0, 5.9604644775390625e-08 ;  /* 0x00000001ff0c7431 */ /* 0x000fe200000001ff */
[----:B------:R-:W-:-:S05]  /*54c0*/  MOV R21, R14 ;  /* 0x0000000e00157202 */ /* 0x000fca0000000f00 */
[----:B------:R-:W-:-:S05]  /*54d0*/  FADD.FTZ R18, R18, R21 ;  /* 0x0000001512127221 */ /* 0x000fca0000010000 */
[----:B------:R-:W-:-:S07]  /*54e0*/  MOV R13, R18 ;  /* 0x00000012000d7202 */ /* 0x000fce0000000f00 */
[----:B------:R-:W-:Y:S05]  /*54f0*/  WARPSYNC.COLLECTIVE R15, `(.L_x_14395) ;  /* 0x000000000f087348 */ /* 0x000fea0003c00000 */
[----:B------:R0:W1:Y:S02]  /*5500*/  SHFL.BFLY P6, R14, R13, R12, R11 ;  /* 0x0c00000c0d0e7389 */ /* 0x00006400000c000b */
[----:B01----:R-:W-:Y:S05]  /*5510*/  ENDCOLLECTIVE ;  /* 0x000000000000791b */ /* 0x003fea0003800000 */
.L_x_14395:
[----:B------:R-:W-:Y:S02]  /*5520*/  HFMA2 R12, -RZ, RZ, 0, 2.384185791015625e-07 ;  /* 0x00000004ff0c7431 */ /* 0x000fe400000001ff */
[----:B------:R-:W-:Y:S01]  /*5530*/  IMAD.MOV.U32 R13, RZ, RZ, RZ ;  /* 0x000000ffff0d7224 */ /* 0x000fe200078e00ff */
[----:B------:R-:W-:-:S07]  /*5540*/  MOV R21, R14 ;  /* 0x0000000e00157202 */ /* 0x000fce0000000f00 */
[----:B------:R-:W-:Y:S05]  /*5550*/  WARPSYNC.COLLECTIVE R15, `(.L_x_14396) ;  /* 0x000000000f087348 */ /* 0x000fea0003c00000 */
[----:B------:R0:W1:Y:S02]  /*5560*/  SHFL.BFLY P6, R14, R13, R12, R11 ;  /* 0x0c00000c0d0e7389 */ /* 0x00006400000c000b */
[----:B01----:R-:W-:Y:S05]  /*5570*/  ENDCOLLECTIVE ;  /* 0x000000000000791b */ /* 0x003fea0003800000 */
.L_x_14396:
        /* <DEDUP_REMOVED lines=8> */
.L_x_14397:
[----:B------:R-:W-:Y:S02]  /*5600*/  HFMA2 R12, -RZ, RZ, 0, 5.9604644775390625e-08 ;  /* 0x00000001ff0c7431 */ /* 0x000fe400000001ff */
[----:B------:R-:W-:-:S04]  /*5610*/  IMAD.MOV.U32 R23, RZ, RZ, R14 ;  /* 0x000000ffff177224 */ /* 0x000fc800078e000e */
[----:B------:R-:W-:-:S05]  /*5620*/  FADD.FTZ R20, R20, R23 ;  /* 0x0000001714147221 */ /* 0x000fca0000010000 */
[----:B------:R-:W-:-:S07]  /*5630*/  MOV R13, R20 ;  /* 0x00000014000d7202 */ /* 0x000fce0000000f00 */
[----:B------:R-:W-:Y:S05]  /*5640*/  WARPSYNC.COLLECTIVE R15, `(.L_x_14398) ;  /* 0x000000000f087348 */ /* 0x000fea0003c00000 */
[----:B------:R0:W1:Y:S02]  /*5650*/  SHFL.BFLY P6, R14, R13, R12, R11 ;  /* 0x0c00000c0d0e7389 */ /* 0x00006400000c000b */
[----:B01----:R-:W-:Y:S05]  /*5660*/  ENDCOLLECTIVE ;  /* 0x000000000000791b */ /* 0x003fea0003800000 */
.L_x_14398:
[----:B------:R-:W-:Y:S02]  /*5670*/  HFMA2 R13, -RZ, RZ, 0, 0 ;  /* 0x00000000ff0d7431 */ /* 0x000fe400000001ff */
[----:B------:R-:W-:Y:S01]  /*5680*/  IMAD.MOV.U32 R12, RZ, RZ, 0x4 ;  /* 0x00000004ff0c7424 */ /* 0x000fe200078e00ff */
[----:B------:R-:W-:-:S07]  /*5690*/  MOV R23, R14 ;  /* 0x0000000e00177202 */ /* 0x000fce0000000f00 */
[----:B------:R-:W-:Y:S05]  /*56a0*/  WARPSYNC.COLLECTIVE R15, `(.L_x_14399) ;  /* 0x000000000f087348 */ /* 0x000fea0003c00000 */
[----:B------:R0:W1:Y:S02]  /*56b0*/  SHFL.BFLY P6, R14, R13, R12, R11 ;  /* 0x0c00000c0d0e7389 */ /* 0x00006400000c000b */
[----:B01----:R-:W-:Y:S05]  /*56c0*/  ENDCOLLECTIVE ;  /* 0x000000000000791b */ /* 0x003fea0003800000 */
.L_x_14399:
        /* <DEDUP_REMOVED lines=8> */
.L_x_14400:
[----:B------:R-:W-:Y:S01]  /*5750*/  HFMA2 R12, -RZ, RZ, 0, 5.9604644775390625e-08 ;  /* 0x00000001ff0c7431 */ /* 0x000fe200000001ff */
[----:B------:R-:W-:-:S05]  /*5760*/  MOV R25, R14 ;  /* 0x0000000e00197202 */ /* 0x000fca0000000f00 */
[----:B------:R-:W-:-:S04]  /*5770*/  FADD.FTZ R22, R22, R25 ;  /* 0x0000001916167221 */ /* 0x000fc80000010000 */
[----:B------:R-:W-:-:S07]  /*5780*/  IMAD.MOV.U32 R13, RZ, RZ, R22 ;  /* 0x000000ffff0d7224 */ /* 0x000fce00078e0016 */
[----:B------:R-:W-:Y:S05]  /*5790*/  WARPSYNC.COLLECTIVE R15, `(.L_x_14401) ;  /* 0x000000000f087348 */ /* 0x000fea0003c00000 */
[----:B------:R0:W1:Y:S02]  /*57a0*/  SHFL.BFLY P6, R14, R13, R12, R11 ;  /* 0x0c00000c0d0e7389 */ /* 0x00006400000c000b */
[----:B01----:R-:W-:Y:S05]  /*57b0*/  ENDCOLLECTIVE ;  /* 0x000000000000791b */ /* 0x003fea0003800000 */
.L_x_14401:
[----:B------:R-:W-:Y:S01]  /*57c0*/  HFMA2 R13, -RZ, RZ, 0, 0 ;  /* 0x00000000ff0d7431 */ /* 0x000fe200000001ff */
[----:B------:R-:W-:Y:S02]  /*57d0*/  MOV R12, 0x4 ;  /* 0x00000004000c7802 */ /* 0x000fe40000000f00 */
[----:B------:R-:W-:-:S07]  /*57e0*/  MOV R25, R14 ;  /* 0x0000000e00197202 */ /* 0x000fce0000000f00 */
[----:B------:R-:W-:Y:S05]  /*57f0*/  WARPSYNC.COLLECTIVE R15, `(.L_x_14402) ;  /* 0x000000000f087348 */ /* 0x000fea0003c00000 */
[----:B------:R0:W1:Y:S02]  /*5800*/  SHFL.BFLY P6, R14, R13, R12, R11 ;  /* 0x0c00000c0d0e7389 */ /* 0x00006400000c000b */
[----:B01----:R-:W-:Y:S05]  /*5810*/  ENDCOLLECTIVE ;  /* 0x000000000000791b */ /* 0x003fea0003800000 */
.L_x_14402:
        /* <DEDUP_REMOVED lines=8> */
.L_x_14403:
[----:B------:R-:W-:Y:S01]  /*58a0*/  IMAD.MOV.U32 R12, RZ, RZ, 0x1 ;  /* 0x00000001ff0c7424 */ /* 0x000fe200078e00ff */
[----:B------:R-:W-:-:S05]  /*58b0*/  MOV R27, R14 ;  /* 0x0000000e001b7202 */ /* 0x000fca0000000f00 */
[----:B------:R-:W-:-:S05]  /*58c0*/  FADD.FTZ R24, R24, R27 ;  /* 0x0000001b18187221 */ /* 0x000fca0000010000 */
[----:B------:R-:W-:-:S07]  /*58d0*/  MOV R13, R24 ;  /* 0x00000018000d7202 */ /* 0x000fce0000000f00 */
[----:B------:R-:W-:Y:S05]  /*58e0*/  WARPSYNC.COLLECTIVE R15, `(.L_x_14404) ;  /* 0x000000000f087348 */ /* 0x000fea0003c00000 */
[----:B------:R0:W1:Y:S02]  /*58f0*/  SHFL.BFLY P6, R14, R13, R12, R11 ;  /* 0x0c00000c0d0e7389 */ /* 0x00006400000c000b */
[----:B01----:R-:W-:Y:S05]  /*5900*/  ENDCOLLECTIVE ;  /* 0x000000000000791b */ /* 0x003fea0003800000 */
.L_x_14404:
[----:B------:R-:W-:Y:S01]  /*5910*/  HFMA2 R13, -RZ, RZ, 0, 0 ;  /* 0x00000000ff0d7431 */ /* 0x000fe200000001ff */
[----:B------:R-:W-:Y:S02]  /*5920*/  MOV R12, 0x4 ;  /* 0x00000004000c7802 */ /* 0x000fe40000000f00 */
[----:B------:R-:W-:-:S07]  /*5930*/  MOV R27, R14 ;  /* 0x0000000e001b7202 */ /* 0x000fce0000000f00 */
[----:B------:R-:W-:Y:S05]  /*5940*/  WARPSYNC.COLLECTIVE R15, `(.L_x_14405) ;  /* 0x000000000f087348 */ /* 0x000fea0003c00000 */
[----:B------:R0:W1:Y:S02]  /*5950*/  SHFL.BFLY P6, R14, R13, R12, R11 ;  /* 0x0c00000c0d0e7389 */ /* 0x00006400000c000b */
[----:B01----:R-:W-:Y:S05]  /*5960*/  ENDCOLLECTIVE ;  /* 0x000000000000791b */ /* 0x003fea0003800000 */
.L_x_14405:
        /* <DEDUP_REMOVED lines=8> */
.L_x_14406:
[----:B------:R-:W-:Y:S01]  /*59f0*/  HFMA2 R12, -RZ, RZ, 0, 5.9604644775390625e-08 ;  /* 0x00000001ff0c7431 */ /* 0x000fe200000001ff */
[----:B------:R-:W-:-:S05]  /*5a00*/  MOV R31, R14 ;  /* 0x0000000e001f7202 */ /* 0x000fca0000000f00 */
[----:B------:R-:W-:-:S05]  /*5a10*/  FADD.FTZ R26, R26, R31 ;  /* 0x0000001f1a1a7221 */ /* 0x000fca0000010000 */
[----:B------:R-:W-:-:S07]  /*5a20*/  MOV R13, R26 ;  /* 0x0000001a000d7202 */ /* 0x000fce0000000f00 */
[----:B------:R-:W-:Y:S05]  /*5a30*/  WARPSYNC.COLLECTIVE R15, `(.L_x_14407) ;  /* 0x000000000f087348 */ /* 0x000fea0003c00000 */
[----:B------:R0:W1:Y:S02]  /*5a40*/  SHFL.BFLY P6, R14, R13, R12, R11 ;  /* 0x0c00000c0d0e7389 */ /* 0x00006400000c000b */
[----:B01----:R-:W-:Y:S05]  /*5a50*/  ENDCOLLECTIVE ;  /* 0x000000000000791b */ /* 0x003fea0003800000 */
.L_x_14407:
[----:B------:R-:W-:Y:S01]  /*5a60*/  HFMA2 R12, -RZ, RZ, 0, 2.384185791015625e-07 ;  /* 0x00000004ff0c7431 */ /* 0x000fe200000001ff */
[----:B------:R-:W-:Y:S01]  /*5a70*/  MOV R13, RZ ;  /* 0x000000ff000d7202 */ /* 0x000fe20000000f00 */
[----:B------:R-:W-:-:S07]  /*5a80*/  IMAD.MOV.U32 R45, RZ, RZ, R14 ;  /* 0x000000ffff2d7224 */ /* 0x000fce00078e000e */
[----:B------:R-:W-:Y:S05]  /*5a90*/  WARPSYNC.COLLECTIVE R15, `(.L_x_14408) ;  /* 0x000000000f087348 */ /* 0x000fea0003c00000 */
[----:B------:R0:W1:Y:S02]  /*5aa0*/  SHFL.BFLY P6, R14, R13, R12, R11 ;  /* 0x0c00000c0d0e7389 */ /* 0x00006400000c000b */
[----:B01----:R-:W-:Y:S05]  /*5ab0*/  ENDCOLLECTIVE ;  /* 0x000000000000791b */ /* 0x003fea0003800000 */
.L_x_14408:
[----:B------:R-:W-:Y:S01]  /*5ac0*/  FADD.FTZ R26, R26, R45 ;  /* 0x0000002d1a1a7221 */ /* 0x000fe20000010000 */
[----:B------:R-:W-:Y:S02]  /*5ad0*/  HFMA2 R12, -RZ, RZ, 0, 1.1920928955078125e-07 ;  /* 0x00000002ff0c7431 */ /* 0x000fe400000001ff */
[----:B------:R-:W-:-:S05]  /*5ae0*/  FADD.FTZ R28, RZ, R14 ;  /* 0x0000000eff1c7221 */ /* 0x000fca0000010000 */
[----:B------:R-:W-:-:S07]  /*5af0*/  MOV R13, R28 ;  /* 0x0000001c000d7202 */ /* 0x000fce0000000f00 */
[----:B------:R-:W-:Y:S05]  /*5b00*/  WARPSYNC.COLLECTIVE R15, `(.L_x_14409) ;  /* 0x000000000f087348 */ /* 0x000fea0003c00000 */
[----:B------:R0:W1:Y:S02]  /*5b10*/  SHFL.BFLY P6, R14, R13, R12, R11 ;  /* 0x0c00000c0d0e7389 */ /* 0x00006400000c000b */
[----:B01----:R-:W-:Y:S05]  /*5b20*/  ENDCOLLECTIVE ;  /* 0x000000000000791b */ /* 0x003fea0003800000 */
.L_x_14409:
[----:B------:R-:W-:Y:S02]  /*5b30*/  HFMA2 R12, -RZ, RZ, 0, 5.9604644775390625e-08 ;  /* 0x00000001ff0c7431 */ /* 0x000fe400000001ff */
[----:B------:R-:W-:-:S04]  /*5b40*/  IMAD.MOV.U32 R3, RZ, RZ, R14 ;  /* 0x000000ffff037224 */ /* 0x000fc800078e000e */
[----:B------:R-:W-:-:S05]  /*5b50*/  FADD.FTZ R28, R28, R3 ;  /* 0x000000031c1c7221 */ /* 0x000fca0000010000 */
[----:B------:R-:W-:-:S07]  /*5b60*/  MOV R13, R28 ;  /* 0x0000001c000d7202 */ /* 0x000fce0000000f00 */
[----:B------:R-:W-:Y:S05]  /*5b70*/  WARPSYNC.COLLECTIVE R15, `(.L_x_14410) ;  /* 0x000000000f087348 */ /* 0x000fea0003c00000 */
[----:B------:R0:W1:Y:S02]  /*5b80*/  SHFL.BFLY P6, R14, R13, R12, R11 ;  /* 0x0c00000c0d0e7389 */ /* 0x00006400000c000b */
[----:B01----:R-:W-:Y:S05]  /*5b90*/  ENDCOLLECTIVE ;  /* 0x000000000000791b */ /* 0x003fea0003800000 */
.L_x_14410:
[----:B------:R-:W-:Y:S02]  /*5ba0*/  HFMA2 R13, -RZ, RZ, 0, 0 ;  /* 0x00000000ff0d7431 */ /* 0x000fe400000001ff */
[----:B------:R-:W-:Y:S01]  /*5bb0*/  IMAD.MOV.U32 R12, RZ, RZ, 0x4 ;  /* 0x00000004ff0c7424 */ /* 0x000fe200078e00ff */
[----:B------:R-:W-:-:S07]  /*5bc0*/  MOV R3, R14 ;  /* 0x0000000e00037202 */ /* 0x000fce0000000f00 */
[----:B------:R-:W-:Y:S05]  /*5bd0*/  WARPSYNC.COLLECTIVE R15, `(.L_x_14411) ;  /* 0x000000000f087348 */ /* 0x000fea0003c00000 */
[----:B------:R0:W1:Y:S02]  /*5be0*/  SHFL.BFLY P6, R14, R13, R12, R11 ;  /* 0x0c00000c0d0e7389 */ /* 0x00006400000c000b */
[----:B01----:R-:W-:Y:S05]  /*5bf0*/  ENDCOLLECTIVE ;  /* 0x000000000000791b */ /* 0x003fea0003800000 */
.L_x_14411:
[----:B------:R-:W-:Y:S01]  /*5c00*/  FADD.FTZ R28, R28, R3 ;  /* 0x000000031c1c7221 */ /* 0x000fe20000010000 */
[----:B------:R-:W-:Y:S02]  /*5c10*/  HFMA2 R12, -RZ, RZ, 0, 1.1920928955078125e-07 ;  /* 0x00000002ff0c7431 */ /* 0x000fe400000001ff */
[----:B------:R-:W-:-:S05]  /*5c20*/  FADD.FTZ R29, RZ, R14 ;  /* 0x0000000eff1d7221 */ /* 0x000fca0000010000 */
[----:B------:R-:W-:-:S07]  /*5c30*/  MOV R13, R29 ;  /* 0x0000001d000d7202 */ /* 0x000fce0000000f00 */
[----:B------:R-:W-:Y:S05]  /*5c40*/  WARPSYNC.COLLECTIVE R15, `(.L_x_14412) ;  /* 0x000000000f087348 */ /* 0x000fea0003c00000 */
[----:B------:R0:W1:Y:S02]  /*5c50*/  SHFL.BFLY P6, R14, R13, R12, R11 ;  /* 0x0c00000c0d0e7389 */ /* 0x00006400000c000b */
[----:B01----:R-:W-:Y:S05]  /*5c60*/  ENDCOLLECTIVE ;  /* 0x000000000000791b */ /* 0x003fea0003800000 */
.L_x_14412:
[----:B------:R-:W-:Y:S01]  /*5c70*/  IMAD.MOV.U32 R12, RZ, RZ, 0x1 ;  /* 0x00000001ff0c7424 */ /* 0x000fe200078e00ff */
[----:B------:R-:W-:-:S05]  /*5c80*/  MOV R44, R14 ;  /* 0x0000000e002c7202 */ /* 0x000fca0000000f00 */
[----:B------:R-:W-:-:S05]  /*5c90*/  FADD.FTZ R29, R29, R44 ;  /* 0x0000002c1d1d7221 */ /* 0x000fca0000010000 */
[----:B------:R-:W-:-:S07]  /*5ca0*/  MOV R13, R29 ;  /* 0x0000001d000d7202 */ /* 0x000fce0000000f00 */
[----:B------:R-:W-:Y:S05]  /*5cb0*/  WARPSYNC.COLLECTIVE R15, `(.L_x_14413) ;  /* 0x000000000f087348 */ /* 0x000fea0003c00000 */
[----:B------:R0:W1:Y:S02]  /*5cc0*/  SHFL.BFLY P6, R14, R13, R12, R11 ;  /* 0x0c00000c0d0e7389 */ /* 0x00006400000c000b */
[----:B01----:R-:W-:Y:S05]  /*5cd0*/  ENDCOLLECTIVE ;  /* 0x000000000000791b */ /* 0x003fea0003800000 */
.L_x_14413:
[----:B------:R-:W-:Y:S01]  /*5ce0*/  HFMA2 R13, -RZ, RZ, 0, 0 ;  /* 0x00000000ff0d7431 */ /* 0x000fe200000001ff */
[----:B------:R-:W-:Y:S02]  /*5cf0*/  MOV R12, 0x4 ;  /* 0x00000004000c7802 */ /* 0x000fe40000000f00 */
[----:B------:R-:W-:-:S07]  /*5d00*/  MOV R38, R14 ;  /* 0x0000000e00267202 */ /* 0x000fce0000000f00 */
[----:B------:R-:W-:Y:S05]  /*5d10*/  WARPSYNC.COLLECTIVE R15, `(.L_x_14414) ;  /* 0x000000000f087348 */ /* 0x000fea0003c00000 */
[----:B------:R0:W1:Y:S02]  /*5d20*/  SHFL.BFLY P6, R14, R13, R12, R11 ;  /* 0x0c00000c0d0e7389 */ /* 0x00006400000c000b */
[----:B01----:R-:W-:Y:S05]  /*5d30*/  ENDCOLLECTIVE ;  /* 0x000000000000791b */ /* 0x003fea0003800000 */
.L_x_14414:
[----:B------:R-:W-:Y:S01]  /*5d40*/  FADD.FTZ R29, R29, R38 ;  /* 0x000000261d1d7221 */ /* 0x000fe20000010000 */
[----:B------:R-:W-:Y:S02]  /*5d50*/  IMAD.MOV.U32 R12, RZ, RZ, 0x2 ;  /* 0x00000002ff0c7424 */ /* 0x000fe400078e00ff */
[----:B------:R-:W-:-:S05]  /*5d60*/  FADD.FTZ R30, RZ, R14 ;  /* 0x0000000eff1e7221 */ /* 0x000fca0000010000 */
[----:B------:R-:W-:-:S07]  /*5d70*/  MOV R13, R30 ;  /* 0x0000001e000d7202 */ /* 0x000fce0000000f00 */
[----:B------:R-:W-:Y:S05]  /*5d80*/  WARPSYNC.COLLECTIVE R15, `(.L_x_14415) ;  /* 0x000000000f087348 */ /* 0x000fea0003c00000 */
[----:B------:R0:W1:Y:S02]  /*5d90*/  SHFL.BFLY P6, R14, R13, R12, R11 ;  /* 0x0c00000c0d0e7389 */ /* 0x00006400000c000b */
[----:B01----:R-:W-:Y:S05]  /*5da0*/  ENDCOLLECTIVE ;  /* 0x000000000000791b */ /* 0x003fea0003800000 */
.L_x_14415:
[----:B------:R-:W-:Y:S02]  /*5db0*/  HFMA2 R12, -RZ, RZ, 0, 5.9604644775390625e-08 ;  /* 0x00000001ff0c7431 */ /* 0x000fe400000001ff */
[----:B------:R-:W-:-:S05]  /*5dc0*/  FADD.FTZ R30, R30, R14 ;  /* 0x0000000e1e1e7221 */ /* 0x000fca0000010000 */
[----:B------:R-:W-:-:S07]  /*5dd0*/  MOV R13, R30 ;  /* 0x0000001e000d7202 */ /* 0x000fce0000000f00 */
[----:B------:R-:W-:Y:S05]  /*5de0*/  WARPSYNC.COLLECTIVE R15, `(.L_x_14416) ;  /* 0x000000000f087348 */ /* 0x000fea0003c00000 */
[----:B------:R0:W1:Y:S02]  /*5df0*/  SHFL.BFLY P6, R14, R13, R12, R11 ;  /* 0x0c00000c0d0e7389 */ /* 0x00006400000c000b */
[----:B01----:R-:W-:Y:S05]  /*5e00*/  ENDCOLLECTIVE ;  /* 0x000000000000791b */ /* 0x003fea0003800000 */
.L_x_14416:
[----:B------:R-:W-:Y:S02]  /*5e10*/  HFMA2 R13, -RZ, RZ, 0, 0 ;  /* 0x00000000ff0d7431 */ /* 0x000fe400000001ff */
[----:B------:R-:W-:Y:S01]  /*5e20*/  IMAD.MOV.U32 R12, RZ, RZ, 0x4 ;  /* 0x00000004ff0c7424 */ /* 0x000fe200078e00ff */
[----:B------:R-:W-:-:S07]  /*5e30*/  MOV R5, R14 ;  /* 0x0000000e00057202 */ /* 0x000fce0000000f00 */
[----:B------:R-:W-:Y:S05]  /*5e40*/  WARPSYNC.COLLECTIVE R15, `(.L_x_14417) ;  /* 0x000000000f087348 */ /* 0x000fea0003c00000 */
[----:B------:R0:W1:Y:S02]  /*5e50*/  SHFL.BFLY P6, R14, R13, R12, R11 ;  /* 0x0c00000c0d0e7389 */ /* 0x00006400000c000b */
[----:B01----:R-:W-:Y:S05]  /*5e60*/  ENDCOLLECTIVE ;  /* 0x000000000000791b */ /* 0x003fea0003800000 */
.L_x_14417:
[----:B------:R-:W-:Y:S01]  /*5e70*/  HFMA2 R12, -RZ, RZ, 0, 1.1920928955078125e-07 ;  /* 0x00000002ff0c7431 */ /* 0x000fe200000001ff */
[----:B------:R-:W-:-:S05]  /*5e80*/  MOV R31, R14 ;  /* 0x0000000e001f7202 */ /* 0x000fca0000000f00 */
[----:B------:R-:W-:-:S05]  /*5e90*/  FADD.FTZ R31, RZ, R31 ;  /* 0x0000001fff1f7221 */ /* 0x000fca0000010000 */
[----:B------:R-:W-:-:S07]  /*5ea0*/  MOV R13, R31 ;  /* 0x0000001f000d7202 */ /* 0x000fce0000000f00 */
[----:B------:R-:W-:Y:S05]  /*5eb0*/  WARPSYNC.COLLECTIVE R15, `(.L_x_14418) ;  /* 0x000000000f087348 */ /* 0x000fea0003c00000 */
[----:B------:R0:W1:Y:S02]  /*5ec0*/  SHFL.BFLY P6, R14, R13, R12, R11 ;  /* 0x0c00000c0d0e7389 */ /* 0x00006400000c000b */
[----:B01----:R-:W-:Y:S05]  /*5ed0*/  ENDCOLLECTIVE ;  /* 0x000000000000791b */ /* 0x003fea0003800000 */
.L_x_14418:
[----:B------:R-:W-:Y:S01]  /*5ee0*/  HFMA2 R12, -RZ, RZ, 0, 5.9604644775390625e-08 ;  /* 0x00000001ff0c7431 */ /* 0x000fe200000001ff */
[----:B------:R-:W-:-:S05]  /*5ef0*/  MOV R7, R14 ;  /* 0x0000000e00077202 */ /* 0x000fca0000000f00 */
[----:B------:R-:W-:-:S04]  /*5f00*/  FADD.FTZ R31, R31, R7 ;  /* 0x000000071f1f7221 */ /* 0x000fc80000010000 */
[----:B------:R-:W-:-:S07]  /*5f10*/  IMAD.MOV.U32 R13, RZ, RZ, R31 ;  /* 0x000000ffff0d7224 */ /* 0x000fce00078e001f */
[----:B------:R-:W-:Y:S05]  /*5f20*/  WARPSYNC.COLLECTIVE R15, `(.L_x_14419) ;  /* 0x000000000f087348 */ /* 0x000fea0003c00000 */
[----:B------:R0:W1:Y:S02]  /*5f30*/  SHFL.BFLY P6, R14, R13, R12, R11 ;  /* 0x0c00000c0d0e7389 */ /* 0x00006400000c000b */
[----:B01----:R-:W-:Y:S05]  /*5f40*/  ENDCOLLECTIVE ;  /* 0x000000000000791b */ /* 0x003fea0003800000 */
.L_x_14419:
[----:B------:R-:W-:Y:S01]  /*5f50*/  HFMA2 R13, -RZ, RZ, 0, 0 ;  /* 0x00000000ff0d7431 */ /* 0x000fe200000001ff */
[----:B------:R-:W-:Y:S02]  /*5f60*/  MOV R12, 0x4 ;  /* 0x00000004000c7802 */ /* 0x000fe40000000f00 */
[----:B------:R-:W-:-:S07]  /*5f70*/  MOV R40, R14 ;  /* 0x0000000e00287202 */ /* 0x000fce0000000f00 */
[----:B------:R-:W-:Y:S05]  /*5f80*/  WARPSYNC.COLLECTIVE R15, `(.L_x_14420) ;  /* 0x000000000f087348 */ /* 0x000fea0003c00000 */
[----:B------:R0:W1:Y:S02]  /*5f90*/  SHFL.BFLY P6, R14, R13, R12, R11 ;  /* 0x0c00000c0d0e7389 */ /* 0x00006400000c000b */
[----:B01----:R-:W-:Y:S05]  /*5fa0*/  ENDCOLLECTIVE ;  /* 0x000000000000791b */ /* 0x003fea0003800000 */
.L_x_14420:
        /* <DEDUP_REMOVED lines=8> */
.L_x_14421:
        /* <DEDUP_REMOVED lines=8> */
.L_x_14422:
[----:B------:R-:W-:Y:S01]  /*60b0*/  HFMA2 R13, -RZ, RZ, 0, 0 ;  /* 0x00000000ff0d7431 */ /* 0x000fe200000001ff */
[----:B------:R-:W-:Y:S02]  /*60c0*/  MOV R12, 0x4 ;  /* 0x00000004000c7802 */ /* 0x000fe40000000f00 */
[----:B------:R-:W-:-:S07]  /*60d0*/  MOV R7, R14 ;  /* 0x0000000e00077202 */ /* 0x000fce0000000f00 */
[----:B------:R-:W-:Y:S05]  /*60e0*/  WARPSYNC.COLLECTIVE R15, `(.L_x_14423) ;  /* 0x000000000f087348 */ /* 0x000fea0003c00000 */
[----:B------:R0:W1:Y:S02]  /*60f0*/  SHFL.BFLY P6, R14, R13, R12, R11 ;  /* 0x0c00000c0d0e7389 */ /* 0x00006400000c000b */
[----:B01----:R-:W-:Y:S05]  /*6100*/  ENDCOLLECTIVE ;  /* 0x000000000000791b */ /* 0x003fea0003800000 */
.L_x_14423:
        /* <DEDUP_REMOVED lines=8> */
.L_x_14424:
[----:B------:R-:W-:Y:S01]  /*6190*/  HFMA2 R12, -RZ, RZ, 0, 5.9604644775390625e-08 ;  /* 0x00000001ff0c7431 */ /* 0x000fe200000001ff */
[----:B------:R-:W-:-:S05]  /*61a0*/  MOV R17, R14 ;  /* 0x0000000e00117202 */ /* 0x000fca0000000f00 */
[----:B------:R-:W-:-:S05]  /*61b0*/  FADD.FTZ R33, R33, R17 ;  /* 0x0000001121217221 */ /* 0x000fca0000010000 */
[----:B------:R-:W-:-:S07]  /*61c0*/  MOV R13, R33 ;  /* 0x00000021000d7202 */ /* 0x000fce0000000f00 */
[----:B------:R-:W-:Y:S05]  /*61d0*/  WARPSYNC.COLLECTIVE R15, `(.L_x_14425) ;  /* 0x000000000f087348 */ /* 0x000fea0003c00000 */
[----:B------:R0:W1:Y:S02]  /*61e0*/  SHFL.BFLY P6, R14, R13, R12, R11 ;  /* 0x0c00000c0d0e7389 */ /* 0x00006400000c000b */
[----:B01----:R-:W-:Y:S05]  /*61f0*/  ENDCOLLECTIVE ;  /* 0x000000000000791b */ /* 0x003fea0003800000 */
.L_x_14425:
[----:B------:R-:W-:Y:S01]  /*6200*/  HFMA2 R12, -RZ, RZ, 0, 2.384185791015625e-07 ;  /* 0x00000004ff0c7431 */ /* 0x000fe200000001ff */
[----:B------:R-:W-:Y:S01]  /*6210*/  MOV R13, RZ ;  /* 0x000000ff000d7202 */ /* 0x000fe20000000f00 */
[----:B------:R-:W-:-:S07]  /*6220*/  IMAD.MOV.U32 R44, RZ, RZ, R14 ;  /* 0x000000ffff2c7224 */ /* 0x000fce00078e000e */
[----:B------:R-:W-:Y:S05]  /*6230*/  WARPSYNC.COLLECTIVE R15, `(.L_x_14426) ;  /* 0x000000000f087348 */ /* 0x000fea0003c00000 */
[----:B------:R0:W1:Y:S02]  /*6240*/  SHFL.BFLY P6, R14, R13, R12, R11 ;  /* 0x0c00000c0d0e7389 */ /* 0x00006400000c000b */
[----:B01----:R-:W-:Y:S05]  /*6250*/  ENDCOLLECTIVE ;  /* 0x000000000000791b */ /* 0x003fea0003800000 */
.L_x_14426:
[----:B------:R-:W-:Y:S01]  /*6260*/  IMAD.MOV.U32 R12, RZ, RZ, 0x2 ;  /* 0x00000002ff0c7424 */ /* 0x000fe200078e00ff */
[----:B------:R-:W-:-:S05]  /*6270*/  MOV R34, R14 ;  /* 0x0000000e00227202 */ /* 0x000fca0000000f00 */
[----:B------:R-:W-:-:S05]  /*6280*/  FADD.FTZ R34, RZ, R34 ;  /* 0x00000022ff227221 */ /* 0x000fca0000010000 */
[----:B------:R-:W-:-:S07]  /*6290*/  MOV R13, R34 ;  /* 0x00000022000d7202 */ /* 0x000fce0000000f00 */
[----:B------:R-:W-:Y:S05]  /*62a0*/  WARPSYNC.COLLECTIVE R15, `(.L_x_14427) ;  /* 0x000000000f087348 */ /* 0x000fea0003c00000 */
[----:B------:R0:W1:Y:S02]  /*62b0*/  SHFL.BFLY P6, R14, R13, R12, R11 ;  /* 0x0c00000c0d0e7389 */ /* 0x00006400000c000b */
[----:B01----:R-:W-:Y:S05]  /*62c0*/  ENDCOLLECTIVE ;  /* 0x000000000000791b */ /* 0x003fea0003800000 */
.L_x_14427:
[----:B------:R-:W-:Y:S01]  /*62d0*/  HFMA2 R12, -RZ, RZ, 0, 5.9604644775390625e-08 ;  /* 0x00000001ff0c7431 */ /* 0x000fe200000001ff */
[----:B------:R-:W-:-:S05]  /*62e0*/  MOV R19, R14 ;  /* 0x0000000e00137202 */ /* 0x000fca0000000f00 */
[----:B------:R-:W-:-:S05]  /*62f0*/  FADD.FTZ R34, R34, R19 ;  /* 0x0000001322227221 */ /* 0x000fca0000010000 */
[----:B------:R-:W-:-:S07]  /*6300*/  MOV R13, R34 ;  /* 0x00000022000d7202 */ /* 0x000fce0000000f00 */
[----:B------:R-:W-:Y:S05]  /*6310*/  WARPSYNC.COLLECTIVE R15, `(.L_x_14428) ;  /* 0x000000000f087348 */ /* 0x000fea0003c00000 */
[----:B------:R0:W1:Y:S02]  /*6320*/  SHFL.BFLY P6, R14, R13, R12, R11 ;  /* 0x0c00000c0d0e7389 */ /* 0x00006400000c000b */
[----:B01----:R-:W-:Y:S05]  /*6330*/  ENDCOLLECTIVE ;  /* 0x000000000000791b */ /* 0x003fea0003800000 */
.L_x_14428:
[----:B------:R-:W-:Y:S02]  /*6340*/  HFMA2 R12, -RZ, RZ, 0, 2.384185791015625e-07 ;  /* 0x00000004ff0c7431 */ /* 0x000fe400000001ff */
[----:B------:R-:W-:Y:S01]  /*6350*/  IMAD.MOV.U32 R13, RZ, RZ, RZ ;  /* 0x000000ffff0d7224 */ /* 0x000fe200078e00ff */
[----:B------:R-:W-:-:S07]  /*6360*/  MOV R19, R14 ;  /* 0x0000000e00137202 */ /* 0x000fce0000000f00 */
[----:B------:R-:W-:Y:S05]  /*6370*/  WARPSYNC.COLLECTIVE R15, `(.L_x_14429) ;  /* 0x000000000f087348 */ /* 0x000fea0003c00000 */
[----:B------:R0:W1:Y:S02]  /*6380*/  SHFL.BFLY P6, R14, R13, R12, R11 ;  /* 0x0c00000c0d0e7389 */ /* 0x00006400000c000b */
[----:B01----:R-:W-:Y:S05]  /*6390*/  ENDCOLLECTIVE ;  /* 0x000000000000791b */ /* 0x003fea0003800000 */
.L_x_14429:
        /* <DEDUP_REMOVED lines=8> */
.L_x_14430:
        /* <DEDUP_REMOVED lines=8> */
.L_x_14431:
[----:B------:R-:W-:Y:S02]  /*64a0*/  HFMA2 R13, -RZ, RZ, 0, 0 ;  /* 0x00000000ff0d7431 */ /* 0x000fe400000001ff */
[----:B------:R-:W-:Y:S01]  /*64b0*/  IMAD.MOV.U32 R12, RZ, RZ, 0x4 ;  /* 0x00000004ff0c7424 */ /* 0x000fe200078e00ff */
[----:B------:R-:W-:-:S07]  /*64c0*/  MOV R38, R14 ;  /* 0x0000000e00267202 */ /* 0x000fce0000000f00 */
[----:B------:R-:W-:Y:S05]  /*64d0*/  WARPSYNC.COLLECTIVE R15, `(.L_x_14432) ;  /* 0x000000000f087348 */ /* 0x000fea0003c00000 */
[----:B------:R0:W1:Y:S02]  /*64e0*/  SHFL.BFLY P6, R14, R13, R12, R11 ;  /* 0x0c00000c0d0e7389 */ /* 0x00006400000c000b */
[----:B01----:R-:W-:Y:S05]  /*64f0*/  ENDCOLLECTIVE ;  /* 0x000000000000791b */ /* 0x003fea0003800000 */
.L_x_14432:
        /* <DEDUP_REMOVED lines=8> */
.L_x_14433:
[----:B------:R-:W-:Y:S01]  /*6580*/  HFMA2 R12, -RZ, RZ, 0, 5.9604644775390625e-08 ;  /* 0x00000001ff0c7431 */ /* 0x000fe200000001ff */
[----:B------:R-:W-:-:S05]  /*6590*/  MOV R3, R14 ;  /* 0x0000000e00037202 */ /* 0x000fca0000000f00 */
[----:B------:R-:W-:-:S04]  /*65a0*/  FADD.FTZ R36, R36, R3 ;  /* 0x0000000324247221 */ /* 0x000fc80000010000 */
[----:B------:R-:W-:-:S07]  /*65b0*/  IMAD.MOV.U32 R13, RZ, RZ, R36 ;  /* 0x000000ffff0d7224 */ /* 0x000fce00078e0024 */
[----:B------:R-:W-:Y:S05]  /*65c0*/  WARPSYNC.COLLECTIVE R15, `(.L_x_14434) ;  /* 0x000000000f087348 */ /* 0x000fea0003c00000 */
[----:B------:R0:W1:Y:S02]  /*65d0*/  SHFL.BFLY P6, R14, R13, R12, R11 ;  /* 0x0c00000c0d0e7389 */ /* 0x00006400000c000b */
[----:B01----:R-:W-:Y:S05]  /*65e0*/  ENDCOLLECTIVE ;  /* 0x000000000000791b */ /* 0x003fea0003800000 */
.L_x_14434:
[----:B------:R-:W-:Y:S01]  /*65f0*/  HFMA2 R13, -RZ, RZ, 0, 0 ;  /* 0x00000000ff0d7431 */ /* 0x000fe200000001ff */
[----:B------:R-:W-:Y:S02]  /*6600*/  MOV R12, 0x4 ;  /* 0x00000004000c7802 */ /* 0x000fe40000000f00 */
[----:B------:R-:W-:-:S07]  /*6610*/  MOV R21, R14 ;  /* 0x0000000e00157202 */ /* 0x000fce0000000f00 */
[----:B------:R-:W-:Y:S05]  /*6620*/  WARPSYNC.COLLECTIVE R15, `(.L_x_14435) ;  /* 0x000000000f087348 */ /* 0x000fea0003c00000 */
[----:B------:R0:W1:Y:S02]  /*6630*/  SHFL.BFLY P6, R14, R13, R12, R11 ;  /* 0x0c00000c0d0e7389 */ /* 0x00006400000c000b */
[----:B01----:R-:W-:Y:S05]  /*6640*/  ENDCOLLECTIVE ;  /* 0x000000000000791b */ /* 0x003fea0003800000 */
.L_x_14435:
        /* <DEDUP_REMOVED lines=8> */
.L_x_14436:
[----:B------:R-:W-:Y:S01]  /*66d0*/  IMAD.MOV.U32 R12, RZ, RZ, 0x1 ;  /* 0x00000001ff0c7424 */ /* 0x000fe200078e00ff */
[----:B------:R-:W-:-:S05]  /*66e0*/  MOV R44, R14 ;  /* 0x0000000e002c7202 */ /* 0x000fca0000000f00 */
[----:B------:R-:W-:-:S05]  /*66f0*/  FADD.FTZ R37, R37, R44 ;  /* 0x0000002c25257221 */ /* 0x000fca0000010000 */
[----:B------:R-:W-:-:S07]  /*6700*/  MOV R13, R37 ;  /* 0x00000025000d7202 */ /* 0x000fce0000000f00 */
[----:B------:R-:W-:Y:S05]  /*6710*/  WARPSYNC.COLLECTIVE R15, `(.L_x_14437) ;  /* 0x000000000f087348 */ /* 0x000fea0003c00000 */
[----:B------:R0:W1:Y:S02]  /*6720*/  SHFL.BFLY P6, R14, R13, R12, R11 ;  /* 0x0c00000c0d0e7389 */ /* 0x00006400000c000b */
[----:B01----:R-:W-:Y:S05]  /*6730*/  ENDCOLLECTIVE ;  /* 0x000000000000791b */ /* 0x003fea0003800000 */
.L_x_14437:
[----:B------:R-:W-:Y:S01]  /*6740*/  HFMA2 R13, -RZ, RZ, 0, 0 ;  /* 0x00000000ff0d7431 */ /* 0x000fe200000001ff */
[----:B------:R-:W-:Y:S02]  /*6750*/  MOV R12, 0x4 ;  /* 0x00000004000c7802 */ /* 0x000fe40000000f00 */
[----:B------:R-:W-:-:S07]  /*6760*/  MOV R30, R14 ;  /* 0x0000000e001e7202 */ /* 0x000fce0000000f00 */
[----:B------:R-:W-:Y:S05]  /*6770*/  WARPSYNC.COLLECTIVE R15, `(.L_x_14438) ;  /* 0x000000000f087348 */ /* 0x000fea0003c00000 */
[----:B------:R0:W1:Y:S02]  /*6780*/  SHFL.BFLY P6, R14, R13, R12, R11 ;  /* 0x0c00000c0d0e7389 */ /* 0x00006400000c000b */
[----:B01----:R-:W-:Y:S05]  /*6790*/  ENDCOLLECTIVE ;  /* 0x000000000000791b */ /* 0x003fea0003800000 */
.L_x_14438:
        /* <DEDUP_REMOVED lines=8> */
.L_x_14439:
[----:B------:R-:W-:Y:S02]  /*6820*/  HFMA2 R12, -RZ, RZ, 0, 5.9604644775390625e-08 ;  /* 0x00000001ff0c7431 */ /* 0x000fe400000001ff */
[----:B------:R-:W-:-:S05]  /*6830*/  FADD.FTZ R43, R43, R14 ;  /* 0x0000000e2b2b7221 */ /* 0x000fca0000010000 */
[----:B------:R-:W-:-:S07]  /*6840*/  MOV R13, R43 ;  /* 0x0000002b000d7202 */ /* 0x000fce0000000f00 */
[----:B------:R-:W-:Y:S05]  /*6850*/  WARPSYNC.COLLECTIVE R15, `(.L_x_14440) ;  /* 0x000000000f087348 */ /* 0x000fea0003c00000 */
[----:B------:R0:W1:Y:S02]  /*6860*/  SHFL.BFLY P6, R14, R13, R12, R11 ;  /* 0x0c00000c0d0e7389 */ /* 0x00006400000c000b */
[----:B01----:R-:W-:Y:S05]  /*6870*/  ENDCOLLECTIVE ;  /* 0x000000000000791b */ /* 0x003fea0003800000 */
.L_x_14440:
[----:B------:R-:W-:Y:S02]  /*6880*/  HFMA2 R12, -RZ, RZ, 0, 2.384185791015625e-07 ;  /* 0x00000004ff0c7431 */ /* 0x000fe400000001ff */
[----:B------:R-:W-:Y:S01]  /*6890*/  IMAD.MOV.U32 R13, RZ, RZ, RZ ;  /* 0x000000ffff0d7224 */ /* 0x000fe200078e00ff */
[----:B------:R-:W-:-:S07]  /*68a0*/  MOV R34, R14 ;  /* 0x0000000e00227202 */ /* 0x000fce0000000f00 */
[----:B------:R-:W-:Y:S05]  /*68b0*/  WARPSYNC.COLLECTIVE R15, `(.L_x_14441) ;  /* 0x000000000f087348 */ /* 0x000fea0003c00000 */
[----:B------:R0:W1:Y:S02]  /*68c0*/  SHFL.BFLY P6, R14, R13, R12, R11 ;  /* 0x0c00000c0d0e7389 */ /* 0x00006400000c000b */
[----:B01----:R-:W-:Y:S05]  /*68d0*/  ENDCOLLECTIVE ;  /* 0x000000000000791b */ /* 0x003fea0003800000 */
.L_x_14441:
[----:B------:R-:W-:Y:S01]  /*68e0*/  FADD.FTZ R25, R43, R34 ;  /* 0x000000222b197221 */ /* 0x000fe20000010000 */
[----:B------:R-:W-:Y:S02]  /*68f0*/  HFMA2 R12, -RZ, RZ, 0, 1.1920928955078125e-07 ;  /* 0x00000002ff0c7431 */ /* 0x000fe400000001ff */
[----:B------:R-:W-:-:S05]  /*6900*/  FADD.FTZ R42, RZ, R14 ;  /* 0x0000000eff2a7221 */ /* 0x000fca0000010000 */
[----:B------:R-:W-:-:S07]  /*6910*/  MOV R13, R42 ;  /* 0x0000002a000d7202 */ /* 0x000fce0000000f00 */
[----:B------:R-:W-:Y:S05]  /*6920*/  WARPSYNC.COLLECTIVE R15, `(.L_x_14442) ;  /* 0x000000000f087348 */ /* 0x000fea0003c00000 */
[----:B------:R0:W1:Y:S02]  /*6930*/  SHFL.BFLY P6, R14, R13, R12, R11 ;  /* 0x0c00000c0d0e7389 */ /* 0x00006400000c000b */
[----:B01----:R-:W-:Y:S05]  /*6940*/  ENDCOLLECTIVE ;  /* 0x000000000000791b */ /* 0x003fea0003800000 */
.L_x_14442:
[----:B------:R-:W-:Y:S02]  /*6950*/  IMAD.MOV.U32 R12, RZ, RZ, 0x1 ;  /* 0x00000001ff0c7424 */ /* 0x000fe400078e00ff */
[----:B------:R-:W-:-:S05]  /*6960*/  FADD.FTZ R42, R42, R14 ;  /* 0x0000000e2a2a7221 */ /* 0x000fca0000010000 */
[----:B------:R-:W-:-:S07]  /*6970*/  MOV R13, R42 ;  /* 0x0000002a000d7202 */ /* 0x000fce0000000f00 */
[----:B------:R-:W-:Y:S05]  /*6980*/  WARPSYNC.COLLECTIVE R15, `(.L_x_14443) ;  /* 0x000000000f087348 */ /* 0x000fea0003c00000 */
[----:B------:R0:W1:Y:S02]  /*6990*/  SHFL.BFLY P6, R14, R13, R12, R11 ;  /* 0x0c00000c0d0e7389 */ /* 0x00006400000c000b */
[----:B01----:R-:W-:Y:S05]  /*69a0*/  ENDCOLLECTIVE ;  /* 0x000000000000791b */ /* 0x003fea0003800000 */
.L_x_14443:
[----:B------:R-:W-:Y:S01]  /*69b0*/  HFMA2 R13, -RZ, RZ, 0, 0 ;  /* 0x00000000ff0d7431 */ /* 0x000fe200000001ff */
[----:B------:R-:W-:Y:S02]  /*69c0*/  MOV R12, 0x4 ;  /* 0x00000004000c7802 */ /* 0x000fe40000000f00 */
[----:B------:R-:W-:-:S07]  /*69d0*/  MOV R31, R14 ;  /* 0x0000000e001f7202 */ /* 0x000fce0000000f00 */
[----:B------:R-:W-:Y:S05]  /*69e0*/  WARPSYNC.COLLECTIVE R15, `(.L_x_14444) ;  /* 0x000000000f087348 */ /* 0x000fea0003c00000 */
[----:B------:R0:W1:Y:S02]  /*69f0*/  SHFL.BFLY P6, R14, R13, R12, R11 ;  /* 0x0c00000c0d0e7389 */ /* 0x00006400000c000b */
[----:B01----:R-:W-:Y:S05]  /*6a00*/  ENDCOLLECTIVE ;  /* 0x000000000000791b */ /* 0x003fea0003800000 */
.L_x_14444:
[----:B------:R-:W-:Y:S01]  /*6a10*/  FADD.FTZ R30, R42, R31 ;  /* 0x0000001f2a1e7221 */ /* 0x000fe20000010000 */
[----:B------:R-:W-:Y:S02]  /*6a20*/  IMAD.MOV.U32 R12, RZ, RZ, 0x2 ;  /* 0x00000002ff0c7424 */ /* 0x000fe400078e00ff */
[----:B------:R-:W-:-:S05]  /*6a30*/  FADD.FTZ R17, RZ, R14 ;  /* 0x0000000eff117221 */ /* 0x000fca0000010000 */
[----:B------:R-:W-:-:S07]  /*6a40*/  MOV R13, R17 ;  /* 0x00000011000d7202 */ /* 0x000fce0000000f00 */
[----:B------:R-:W-:Y:S05]  /*6a50*/  WARPSYNC.COLLECTIVE R15, `(.L_x_14445) ;  /* 0x000000000f087348 */ /* 0x000fea0003c00000 */
[----:B------:R0:W1:Y:S02]  /*6a60*/  SHFL.BFLY P6, R14, R13, R12, R11 ;  /* 0x0c00000c0d0e7389 */ /* 0x00006400000c000b */
[----:B01----:R-:W-:Y:S05]  /*6a70*/  ENDCOLLECTIVE ;  /* 0x000000000000791b */ /* 0x003fea0003800000 */
.L_x_14445:
[----:B------:R-:W-:Y:S02]  /*6a80*/  HFMA2 R12, -RZ, RZ, 0, 5.9604644775390625e-08 ;  /* 0x00000001ff0c7431 */ /* 0x000fe400000001ff */
[----:B------:R-:W-:-:S05]  /*6a90*/  FADD.FTZ R3, R17, R14 ;  /* 0x0000000e11037221 */ /* 0x000fca0000010000 */
[----:B------:R-:W-:-:S07]  /*6aa0*/  MOV R13, R3 ;  /* 0x00000003000d7202 */ /* 0x000fce0000000f00 */
[----:B------:R-:W-:Y:S05]  /*6ab0*/  WARPSYNC.COLLECTIVE R15, `(.L_x_14446) ;  /* 0x000000000f087348 */ /* 0x000fea0003c00000 */
[----:B------:R0:W1:Y:S02]  /*6ac0*/  SHFL.BFLY P6, R14, R13, R12, R11 ;  /* 0x0c00000c0d0e7389 */ /* 0x00006400000c000b */
[----:B01----:R-:W-:Y:S05]  /*6ad0*/  ENDCOLLECTIVE ;  /* 0x000000000000791b */ /* 0x003fea0003800000 */
.L_x_14446:
[----:B------:R-:W-:Y:S01]  /*6ae0*/  HFMA2 R12, -RZ, RZ, 0, 2.384185791015625e-07 ;  /* 0x00000004ff0c7431 */ /* 0x000fe200000001ff */
[----:B------:R-:W-:Y:S01]  /*6af0*/  MOV R13, RZ ;  /* 0x000000ff000d7202 */ /* 0x000fe20000000f00 */
[----:B------:R-:W-:-:S07]  /*6b00*/  FADD.FTZ R31, R3, R14 ;  /* 0x0000000e031f7221 */ /* 0x000fce0000010000 */
[----:B------:R-:W-:Y:S05]  /*6b10*/  WARPSYNC.COLLECTIVE R15, `(.L_x_14447) ;  /* 0x000000000f087348 */ /* 0x000fea0003c00000 */
[----:B------:R0:W1:Y:S02]  /*6b20*/  SHFL.BFLY P6, R14, R13, R12, R11 ;  /* 0x0c00000c0d0e7389 */ /* 0x00006400000c000b */
[----:B01----:R-:W-:Y:S05]  /*6b30*/  ENDCOLLECTIVE ;  /* 0x000000000000791b */ /* 0x003fea0003800000 */
.L_x_14447:
[----:B------:R-:W-:Y:S01]  /*6b40*/  MOV R12, 0x2 ;  /* 0x00000002000c7802 */ /* 0x000fe20000000f00 */
[----:B------:R-:W-:-:S04]  /*6b50*/  FADD.FTZ R17, RZ, R14 ;  /* 0x0000000eff117221 */ /* 0x000fc80000010000 */
[----:B------:R-:W-:-:S07]  /*6b60*/  IMAD.MOV.U32 R13, RZ, RZ, R17 ;  /* 0x000000ffff0d7224 */ /* 0x000fce00078e0011 */
[----:B------:R-:W-:Y:S05]  /*6b70*/  WARPSYNC.COLLECTIVE R15, `(.L_x_14448) ;  /* 0x000000000f087348 */ /* 0x000fea0003c00000 */
[----:B------:R0:W1:Y:S02]  /*6b80*/  SHFL.BFLY P6, R14, R13, R12, R11 ;  /* 0x0c00000c0d0e7389 */ /* 0x00006400000c000b */
[----:B01----:R-:W-:Y:S05]  /*6b90*/  ENDCOLLECTIVE ;  /* 0x000000000000791b */ /* 0x003fea0003800000 */
.L_x_14448:
[----:B------:R-:W-:Y:S01]  /*6ba0*/  HFMA2 R12, -RZ, RZ, 0, 5.9604644775390625e-08 ;  /* 0x00000001ff0c7431 */ /* 0x000fe200000001ff */
[----:B------:R-:W-:-:S05]  /*6bb0*/  MOV R32, R14 ;  /* 0x0000000e00207202 */ /* 0x000fca0000000f00 */
[----:B------:R-:W-:-:S05]  /*6bc0*/  FADD.FTZ R27, R17, R32 ;  /* 0x00000020111b7221 */ /* 0x000fca0000010000 */
[----:B------:R-:W-:-:S07]  /*6bd0*/  MOV R13, R27 ;  /* 0x0000001b000d7202 */ /* 0x000fce0000000f00 */
[----:B------:R-:W-:Y:S05]  /*6be0*/  WARPSYNC.COLLECTIVE R15, `(.L_x_14449) ;  /* 0x000000000f087348 */ /* 0x000fea0003c00000 */
[----:B------:R0:W1:Y:S02]  /*6bf0*/  SHFL.BFLY P6, R14, R13, R12, R11 ;  /* 0x0c00000c0d0e7389 */ /* 0x00006400000c000b */
[----:B01----:R-:W-:Y:S05]  /*6c00*/  ENDCOLLECTIVE ;  /* 0x000000000000791b */ /* 0x003fea0003800000 */
.L_x_14449:
[----:B------:R-:W-:Y:S05]  /*6c10*/  BRA `(.L_x_14450) ;  /* 0xffffffc400e07947 */ /* 0x000fea000383ffff */
.L_x_14451:
        /* <DEDUP_REMOVED lines=14> */
.L_x_25855:


//--------------------- .text._ZN4vllm25paged_attention_v1_kernelIfhLi96ELi32ELi128ELNS_18Fp8KVCacheDataTypeE1ELb1EEEvPT_PKS2_PKT0_S8_ifPKiSA_iPKfiiiSC_SC_iiiii --------------------------
	.section	.text._ZN4vllm25paged_attention_v1_kernelIfhLi96ELi32ELi128ELNS_18Fp8KVCacheDataTypeE1ELb1EEEvPT_PKS2_PKT0_S8_ifPKiSA_iPKfiiiSC_SC_iiiii,"ax",@progbits
	.align	128
        .global         _ZN4vllm25paged_attention_v1_kernelIfhLi96ELi32ELi128ELNS_18Fp8KVCacheDataTypeE1ELb1EEEvPT_PKS2_PKT0_S8_ifPKiSA_iPKfiiiSC_SC_iiiii
        .type           _ZN4vllm25paged_attention_v1_kernelIfhLi96ELi32ELi128ELNS_18Fp8KVCacheDataTypeE1ELb1EEEvPT_PKS2_PKT0_S8_ifPKiSA_iPKfiiiSC_SC_iiiii,@function
        .size           _ZN4vllm25paged_attention_v1_kernelIfhLi96ELi32ELi128ELNS_18Fp8KVCacheDataTypeE1ELb1EEEvPT_PKS2_PKT0_S8_ifPKiSA_iPKfiiiSC_SC_iiiii,(.L_x_25856 - _ZN4vllm25paged_attention_v1_kernelIfhLi96ELi32ELi128ELNS_18Fp8KVCacheDataTypeE1ELb1EEEvPT_PKS2_PKT0_S8_ifPKiSA_iPKfiiiSC_SC_iiiii)
        .other          _ZN4vllm25paged_attention_v1_kernelIfhLi96ELi32ELi128ELNS_18Fp8KVCacheDataTypeE1ELb1EEEvPT_PKS2_PKT0_S8_ifPKiSA_iPKfiiiSC_SC_iiiii,@"STO_CUDA_ENTRY STV_DEFAULT"
_ZN4vllm25paged_attention_v1_kernelIfhLi96ELi32ELi128ELNS_18Fp8KVCacheDataTypeE1ELb1EEEvPT_PKS2_PKT0_S8_ifPKiSA_iPKfiiiSC_SC_iiiii:
.text._ZN4vllm25paged_attention_v1_kernelIfhLi96ELi32ELi128ELNS_18Fp8KVCacheDataTypeE1ELb1EEEvPT_PKS2_PKT0_S8_ifPKiSA_iPKfiiiSC_SC_iiiii:
        /* <DEDUP_REMOVED lines=112> */
.L_x_14452:
        /* <DEDUP_REMOVED lines=25> */
.L_x_14456:
        /* <DEDUP_REMOVED lines=37> */
.L_x_14454:
[----:B------:R-:W-:Y:S05]  /*0ae0*/  BSYNC.RECONVERGENT B6 ;  /* 0x0000000000067941 */ /* 0x000fea0003800200 */
.L_x_14453:
        /* <DEDUP_REMOVED lines=12> */
.L_x_14497:
        /* <DEDUP_REMOVED lines=39> */
.L_x_14462:
        /* <DEDUP_REMOVED lines=11> */
.L_x_14461:
[----:B------:R-:W-:Y:S05]  /*0ed0*/  BSYNC.RECONVERGENT B1 ;  /* 0x0000000000017941 */ /* 0x000fea0003800200 */
.L_x_14460:
        /* <DEDUP_REMOVED lines=13> */
.L_x_14465:
        /* <DEDUP_REMOVED lines=100> */
.L_x_14464:
[----:B------:R-:W-:Y:S05]  /*15f0*/  BSYNC.RECONVERGENT B1 ;  /* 0x0000000000017941 */ /* 0x000fea0003800200 */
.L_x_14463:
        /* <DEDUP_REMOVED lines=55> */
.L_x_14467:
[----:B------:R-:W-:Y:S05]  /*1970*/  BSYNC.RECONVERGENT B1 ;  /* 0x0000000000017941 */ /* 0x000fea0003800200 */
.L_x_14466:
        /* <DEDUP_REMOVED lines=26> */
.L_x_14459:
[----:B------:R-:W-:Y:S05]  /*1b20*/  BSYNC.RECONVERGENT B0 ;  /* 0x0000000000007941 */ /* 0x000fea0003800200 */
.L_x_14458:
        /* <DEDUP_REMOVED lines=39> */
.L_x_14472:
[----:B------:R-:W0:Y:S01]  /*1da0*/  LDS R7, [R8] ;  /* 0x0000000008077984 */ /* 0x000e220000000800 */
[----:B------:R-:W-:-:S04]  /*1db0*/  IADD3 R9, PT, PT, R9, 0x1, RZ ;  /* 0x0000000109097810 */ /* 0x000fc80007ffe0ff */
[----:B------:R-:W-:Y:S01]  /*1dc0*/  ISETP.NE.AND P0, PT, R9, RZ, PT ;  /* 0x000000ff0900720c */ /* 0x000fe20003f05270 */
[----:B0-----:R-:W-:-:S05]  /*1dd0*/  FMUL.FTZ R7, R7, R2 ;  /* 0x0000000207077220 */ /* 0x001fca0000410000 */
[----:B------:R0:W-:Y:S02]  /*1de0*/  STS [R8], R7 ;  /* 0x0000000708007388 */ /* 0x0001e40000000800 */
[----:B0-----:R-:W-:-:S05]  /*1df0*/  VIADD R8, R8, 0x200 ;  /* 0x0000020008087836 */ /* 0x001fca0000000000 */
[----:B------:R-:W-:Y:S05]  /*1e00*/  @P0 BRA `(.L_x_14472) ;  /* 0xfffffffc00e40947 */ /* 0x000fea000383ffff */
.L_x_14471:
[----:B------:R-:W-:Y:S05]  /*1e10*/  BSYNC.RECONVERGENT B1 ;  /* 0x0000000000017941 */ /* 0x000fea0003800200 */
.L_x_14470:
        /* <DEDUP_REMOVED lines=13> */
.L_x_14475:
        /* <DEDUP_REMOVED lines=52> */
.L_x_14474:
[----:B------:R-:W-:Y:S05]  /*2230*/  BSYNC.RECONVERGENT B1 ;  /* 0x0000000000017941 */ /* 0x000fea0003800200 */
.L_x_14473:
        /* <DEDUP_REMOVED lines=31> */
.L_x_14477:
[----:B------:R-:W-:Y:S05]  /*2430*/  BSYNC.RECONVERGENT B1 ;  /* 0x0000000000017941 */ /* 0x000fea0003800200 */
.L_x_14476:
        /* <DEDUP_REMOVED lines=14> */
.L_x_14469:
[----:B------:R-:W-:Y:S05]  /*2520*/  BSYNC.RECONVERGENT B0 ;  /* 0x0000000000007941 */ /* 0x000fea0003800200 */
.L_x_14468:
        /* <DEDUP_REMOVED lines=30> */
.L_x_14481:
        /* <DEDUP_REMOVED lines=34> */
.L_x_14480:
        /* <DEDUP_REMOVED lines=16> */
.L_x_14479:
[----:B------:R-:W-:Y:S05]  /*2a30*/  BSYNC.RECONVERGENT B6 ;  /* 0x0000000000067941 */ /* 0x000fea0003800200 */
.L_x_14478:
        /* <DEDUP_REMOVED lines=137> */
.L_x_14570:
        /* <DEDUP_REMOVED lines=44> */
.L_x_14484:
[----:B------:R-:W-:Y:S05]  /*3590*/  BSYNC.RECONVERGENT B0 ;  /* 0x0000000000007941 */ /* 0x000fea0003800200 */
.L_x_14483:
        /* <DEDUP_REMOVED lines=51> */
.L_x_14486:
[----:B------:R-:W-:Y:S05]  /*38d0*/  BSYNC.RECONVERGENT B0 ;  /* 0x0000000000007941 */ /* 0x000fea0003800200 */
.L_x_14485:
        /* <DEDUP_REMOVED lines=27> */
.L_x_14488:
[----:B------:R-:W-:Y:S05]  /*3a90*/  BSYNC.RECONVERGENT B0 ;  /* 0x0000000000007941 */ /* 0x000fea0003800200 */
.L_x_14487:
        /* <DEDUP_REMOVED lines=51> */
.L_x_14490:
[----:B------:R-:W-:Y:S05]  /*3dd0*/  BSYNC.RECONVERGENT B0 ;  /* 0x0000000000007941 */ /* 0x000fea0003800200 */
.L_x_14489:
        /* <DEDUP_REMOVED lines=41> */
.L_x_14455:
        /* <DEDUP_REMOVED lines=16> */
.L_x_14491:
[----:B------:R-:W-:Y:S05]  /*4170*/  EXIT ;  /* 0x000000000000794d */ /* 0x000fea0003800000 */
.L_x_14457:
[----:B------:R-:W-:Y:S01]  /*4180*/  HFMA2 R12, -RZ, RZ, 0, 9.5367431640625e-07 ;  /* 0x00000010ff0c7431 */ /* 0x000fe200000001ff */
[----:B------:R-:W-:Y:S01]  /*4190*/  MOV R11, 0x1f ;  /* 0x0000001f000b7802 */ /* 0x000fe20000000f00 */
[----:B------:R-:W-:-:S07]  /*41a0*/  IMAD.MOV.U32 R15, RZ, RZ, -0x1 ;  /* 0xffffffffff0f7424 */ /* 0x000fce00078e00ff */
[----:B------:R-:W-:Y:S05]  /*41b0*/  WARPSYNC.COLLECTIVE R15, `(.L_x_14492) ;  /* 0x000000000f087348 */ /* 0x000fea0003c00000 */
[----:B------:R0:W1:Y:S02]  /*41c0*/  SHFL.BFLY P6, R14, R13, R12, R11 ;  /* 0x0c00000c0d0e7389 */ /* 0x00006400000c000b */
[----:B01----:R-:W-:Y:S05]  /*41d0*/  ENDCOLLECTIVE ;  /* 0x000000000000791b */ /* 0x003fea0003800000 */
.L_x_14492:
[----:B------:R-:W-:Y:S01]  /*41e0*/  HFMA2 R12, -RZ, RZ, 0, 4.76837158203125e-07 ;  /* 0x00000008ff0c7431 */ /* 0x000fe200000001ff */
[----:B------:R-:W-:-:S04]  /*41f0*/  FMNMX.FTZ R0, R14, -3.40282346638528859812e+38, !PT ;  /* 0xff7fffff0e007809 */ /* 0x000fc80007810000 */
[----:B------:R-:W-:-:S07]  /*4200*/  MOV R13, R0 ;  /* 0x00000000000d7202 */ /* 0x000fce0000000f00 */
[----:B------:R-:W-:Y:S05]  /*4210*/  WARPSYNC.COLLECTIVE R15, `(.L_x_14493) ;  /* 0x000000000f087348 */ /* 0x000fea0003c00000 */
[----:B------:R0:W1:Y:S02]  /*4220*/  SHFL.BFLY P6, R14, R13, R12, R11 ;  /* 0x0c00000c0d0e7389 */ /* 0x00006400000c000b */
[----:B01----:R-:W-:Y:S05]  /*4230*/  ENDCOLLECTIVE ;  /* 0x000000000000791b */ /* 0x003fea0003800000 */
.L_x_14493:
[----:B------:R-:W-:Y:S01]  /*4240*/  IMAD.MOV.U32 R12, RZ, RZ, 0x4 ;  /* 0x00000004ff0c7424 */ /* 0x000fe200078e00ff */
[----:B------:R-:W-:-:S04]  /*4250*/  FMNMX.FTZ R2, R0, R14, !PT ;  /* 0x0000000e00027209 */ /* 0x000fc80007810000 */
[----:B------:R-:W-:-:S07]  /*4260*/  MOV R13, R2 ;  /* 0x00000002000d7202 */ /* 0x000fce0000000f00 */
[----:B------:R-:W-:Y:S05]  /*4270*/  WARPSYNC.COLLECTIVE R15, `(.L_x_14494) ;  /* 0x000000000f087348 */ /* 0x000fea0003c00000 */
[----:B------:R0:W1:Y:S02]  /*4280*/  SHFL.BFLY P6, R14, R13, R12, R11 ;  /* 0x0c00000c0d0e7389 */ /* 0x00006400000c000b */
[----:B01----:R-:W-:Y:S05]  /*4290*/  ENDCOLLECTIVE ;  /* 0x000000000000791b */ /* 0x003fea0003800000 */
.L_x_14494:
[----:B------:R-:W-:Y:S01]  /*42a0*/  HFMA2 R12, -RZ, RZ, 0, 1.1920928955078125e-07 ;  /* 0x00000002ff0c7431 */ /* 0x000fe200000001ff */
[----:B------:R-:W-:-:S04]  /*42b0*/  FMNMX.FTZ R3, R2, R14, !PT ;  /* 0x0000000e02037209 */ /* 0x000fc80007810000 */
[----:B------:R-:W-:-:S07]  /*42c0*/  MOV R13, R3 ;  /* 0x00000003000d7202 */ /* 0x000fce0000000f00 */
[----:B------:R-:W-:Y:S05]  /*42d0*/  WARPSYNC.COLLECTIVE R15, `(.L_x_14495) ;  /* 0x000000000f087348 */ /* 0x000fea0003c00000 */
[----:B------:R0:W1:Y:S02]  /*42e0*/  SHFL.BFLY P6, R14, R13, R12, R11 ;  /* 0x0c00000c0d0e7389 */ /* 0x00006400000c000b */
[----:B01----:R-:W-:Y:S05]  /*42f0*/  ENDCOLLECTIVE ;  /* 0x000000000000791b */ /* 0x003fea0003800000 */
.L_x_14495:
[----:B------:R-:W-:Y:S01]  /*4300*/  IMAD.MOV.U32 R12, RZ, RZ, 0x1 ;  /* 0x00000001ff0c7424 */ /* 0x000fe200078e00ff */
[----:B------:R-:W-:-:S04]  /*4310*/  FMNMX.FTZ R4, R3, R14, !PT ;  /* 0x0000000e03047209 */ /* 0x000fc80007810000 */
[----:B------:R-:W-:-:S07]  /*4320*/  MOV R13, R4 ;  /* 0x00000004000d7202 */ /* 0x000fce0000000f00 */
[----:B------:R-:W-:Y:S05]  /*4330*/  WARPSYNC.COLLECTIVE R15, `(.L_x_14496) ;  /* 0x000000000f087348 */ /* 0x000fea0003c00000 */
[----:B------:R0:W1:Y:S02]  /*4340*/  SHFL.BFLY P6, R14, R13, R12, R11 ;  /* 0x0c00000c0d0e7389 */ /* 0x00006400000c000b */
[----:B01----:R-:W-:Y:S05]  /*4350*/  ENDCOLLECTIVE ;  /* 0x000000000000791b */ /* 0x003fea0003800000 */
.L_x_14496:
[----:B------:R-:W-:Y:S05]  /*4360*/  BRA `(.L_x_14497) ;  /* 0xffffffc800107947 */ /* 0x000fea000383ffff */
.L_x_14482:
[----:B------:R-:W-:Y:S01]  /*4370*/  HFMA2 R13, -RZ, RZ, 0, 0 ;  /* 0x00000000ff0d7431 */ /* 0x000fe200000001ff */
[----:B------:R-:W-:Y:S01]  /*4380*/  MOV R12, 0x4 ;  /* 0x00000004000c7802 */ /* 0x000fe20000000f00 */
[----:B-1----:R-:W-:Y:S02]  /*4390*/  HFMA2 R11, -RZ, RZ, 0, 1.847743988037109375e-06 ;  /* 0x0000001fff0b7431 */ /* 0x002fe400000001ff */
[----:B------:R-:W-:-:S07]  /*43a0*/  IMAD.MOV.U32 R15, RZ, RZ, -0x1 ;  /* 0xffffffffff0f7424 */ /* 0x000fce00078e00ff */
[----:B0-----:R-:W-:Y:S05]  /*43b0*/  WARPSYNC.COLLECTIVE R15, `(.L_x_14498) ;  /* 0x000000000f087348 */ /* 0x001fea0003c00000 */
[----:B------:R1:W2:Y:S02]  /*43c0*/  SHFL.BFLY P6, R14, R13, R12, R11 ;  /* 0x0c00000c0d0e7389 */ /* 0x0002a400000c000b */
[----:B012---:R-:W-:Y:S05]  /*43d0*/  ENDCOLLECTIVE ;  /* 0x000000000000791b */ /* 0x007fea0003800000 */
.L_x_14498:
[----:B------:R-:W-:Y:S01]  /*43e0*/  HFMA2 R12, -RZ, RZ, 0, 1.1920928955078125e-07 ;  /* 0x00000002ff0c7431 */ /* 0x000fe200000001ff */
[----:B------:R-:W-:-:S05]  /*43f0*/  MOV R35, R14 ;  /* 0x0000000e00237202 */ /* 0x000fca0000000f00 */
[----:B------:R-:W-:-:S05]  /*4400*/  FADD.FTZ R35, RZ, R35 ;  /* 0x00000023ff237221 */ /* 0x000fca0000010000 */
[----:B------:R-:W-:-:S07]  /*4410*/  MOV R13, R35 ;  /* 0x00000023000d7202 */ /* 0x000fce0000000f00 */
[----:B------:R-:W-:Y:S05]  /*4420*/  WARPSYNC.COLLECTIVE R15, `(.L_x_14499) ;  /* 0x000000000f087348 */ /* 0x000fea0003c00000 */
[----:B------:R0:W1:Y:S02]  /*4430*/  SHFL.BFLY P6, R14, R13, R12, R11 ;  /* 0x0c00000c0d0e7389 */ /* 0x00006400000c000b */
[----:B01----:R-:W-:Y:S05]  /*4440*/  ENDCOLLECTIVE ;  /* 0x000000000000791b */ /* 0x003fea0003800000 */
.L_x_14499:
[----:B------:R-:W-:Y:S02]  /*4450*/  HFMA2 R12, -RZ, RZ, 0, 5.9604644775390625e-08 ;  /* 0x00000001ff0c7431 */ /* 0x000fe400000001ff */
[----:B------:R-:W-:-:S04]  /*4460*/  IMAD.MOV.U32 R18, RZ, RZ, R14 ;  /* 0x000000ffff127224 */ /* 0x000fc800078e000e */
[----:B------:R-:W-:-:S05]  /*4470*/  FADD.FTZ R35, R35, R18 ;  /* 0x0000001223237221 */ /* 0x000fca0000010000 */
[----:B------:R-:W-:-:S07]  /*4480*/  MOV R13, R35 ;  /* 0x00000023000d7202 */ /* 0x000fce0000000f00 */
[----:B------:R-:W-:Y:S05]  /*4490*/  WARPSYNC.COLLECTIVE R15, `(.L_x_14500) ;  /* 0x000000000f087348 */ /* 0x000fea0003c00000 */
[----:B------:R0:W1:Y:S02]  /*44a0*/  SHFL.BFLY P6, R14, R13, R12, R11 ;  /* 0x0c00000c0d0e7389 */ /* 0x00006400000c000b */
[----:B01----:R-:W-:Y:S05]  /*44b0*/  ENDCOLLECTIVE ;  /* 0x000000000000791b */ /* 0x003fea0003800000 */
.L_x_14500:
[----:B------:R-:W-:Y:S02]  /*44c0*/  HFMA2 R12, -RZ, RZ, 0, 2.384185791015625e-07 ;  /* 0x00000004ff0c7431 */ /* 0x000fe400000001ff */
[----:B------:R-:W-:Y:S01]  /*44d0*/  IMAD.MOV.U32 R13, RZ, RZ, RZ ;  /* 0x000000ffff0d7224 */ /* 0x000fe200078e00ff */
[----:B------:R-:W-:-:S07]  /*44e0*/  MOV R32, R14 ;  /* 0x0000000e00207202 */ /* 0x000fce0000000f00 */
[----:B------:R-:W-:Y:S05]  /*44f0*/  WARPSYNC.COLLECTIVE R15, `(.L_x_14501) ;  /* 0x000000000f087348 */ /* 0x000fea0003c00000 */
[----:B------:R0:W1:Y:S02]  /*4500*/  SHFL.BFLY P6, R14, R13, R12, R11 ;  /* 0x0c00000c0d0e7389 */ /* 0x00006400000c000b */
[----:B01----:R-:W-:Y:S05]  /*4510*/  ENDCOLLECTIVE ;  /* 0x000000000000791b */ /* 0x003fea0003800000 */
.L_x_14501:
        /* <DEDUP_REMOVED lines=8> */
.L_x_14502:
[----:B------:R-:W-:Y:S01]  /*45a0*/  HFMA2 R12, -RZ, RZ, 0, 5.9604644775390625e-08 ;  /* 0x00000001ff0c7431 */ /* 0x000fe200000001ff */
[----:B------:R-:W-:-:S05]  /*45b0*/  MOV R19, R14 ;  /* 0x0000000e00137202 */ /* 0x000fca0000000f00 */
[----:B------:R-:W-:-:S05]  /*45c0*/  FADD.FTZ R34, R34, R19 ;  /* 0x0000001322227221 */ /* 0x000fca0000010000 */
[----:B------:R-:W-:-:S07]  /*45d0*/  MOV R13, R34 ;  /* 0x00000022000d7202 */ /* 0x000fce0000000f00 */
[----:B------:R-:W-:Y:S05]  /*45e0*/  WARPSYNC.COLLECTIVE R15, `(.L_x_14503) ;  /* 0x000000000f087348 */ /* 0x000fea0003c00000 */
[----:B------:R0:W1:Y:S02]  /*45f0*/  SHFL.BFLY P6, R14, R13, R12, R11 ;  /* 0x0c00000c0d0e7389 */ /* 0x00006400000c000b */
[----:B01----:R-:W-:Y:S05]  /*4600*/  ENDCOLLECTIVE ;  /* 0x000000000000791b */ /* 0x003fea0003800000 */
.L_x_14503:
[----:B------:R-:W-:Y:S01]  /*4610*/  HFMA2 R12, -RZ, RZ, 0, 2.384185791015625e-07 ;  /* 0x00000004ff0c7431 */ /* 0x000fe200000001ff */
[----:B------:R-:W-:Y:S01]  /*4620*/  MOV R13, RZ ;  /* 0x000000ff000d7202 */ /* 0x000fe20000000f00 */
[----:B------:R-:W-:-:S07]  /*4630*/  IMAD.MOV.U32 R33, RZ, RZ, R14 ;  /* 0x000000ffff217224 */ /* 0x000fce00078e000e */
[----:B------:R-:W-:Y:S05]  /*4640*/  WARPSYNC.COLLECTIVE R15, `(.L_x_14504) ;  /* 0x000000000f087348 */ /* 0x000fea0003c00000 */
[----:B------:R0:W1:Y:S02]  /*4650*/  SHFL.BFLY P6, R14, R13, R12, R11 ;  /* 0x0c00000c0d0e7389 */ /* 0x00006400000c000b */
[----:B01----:R-:W-:Y:S05]  /*4660*/  ENDCOLLECTIVE ;  /* 0x000000000000791b */ /* 0x003fea0003800000 */
.L_x_14504:
        /* <DEDUP_REMOVED lines=8> */
.L_x_14505:
[----:B------:R-:W-:Y:S01]  /*46f0*/  IMAD.MOV.U32 R12, RZ, RZ, 0x1 ;  /* 0x00000001ff0c7424 */ /* 0x000fe200078e00ff */
[----:B------:R-:W-:-:S05]  /*4700*/  MOV R27, R14 ;  /* 0x0000000e001b7202 */ /* 0x000fca0000000f00 */
[----:B------:R-:W-:-:S05]  /*4710*/  FADD.FTZ R0, R0, R27 ;  /* 0x0000001b00007221 */ /* 0x000fca0000010000 */
[----:B------:R-:W-:-:S07]  /*4720*/  MOV R13, R0 ;  /* 0x00000000000d7202 */ /* 0x000fce0000000f00 */
[----:B------:R-:W-:Y:S05]  /*4730*/  WARPSYNC.COLLECTIVE R15, `(.L_x_14506) ;  /* 0x000000000f087348 */ /* 0x000fea0003c00000 */
[----:B------:R0:W1:Y:S02]  /*4740*/  SHFL.BFLY P6, R14, R13, R12, R11 ;  /* 0x0c00000c0d0e7389 */ /* 0x00006400000c000b */
[----:B01----:R-:W-:Y:S05]  /*4750*/  ENDCOLLECTIVE ;  /* 0x000000000000791b */ /* 0x003fea0003800000 */
.L_x_14506:
[----:B------:R-:W-:Y:S01]  /*4760*/  HFMA2 R13, -RZ, RZ, 0, 0 ;  /* 0x00000000ff0d7431 */ /* 0x000fe200000001ff */
[----:B------:R-:W-:Y:S02]  /*4770*/  MOV R12, 0x4 ;  /* 0x00000004000c7802 */ /* 0x000fe40000000f00 */
[----:B------:R-:W-:-:S07]  /*4780*/  MOV R39, R14 ;  /* 0x0000000e00277202 */ /* 0x000fce0000000f00 */
[----:B------:R-:W-:Y:S05]  /*4790*/  WARPSYNC.COLLECTIVE R15, `(.L_x_14507) ;  /* 0x000000000f087348 */ /* 0x000fea0003c00000 */
[----:B------:R0:W1:Y:S02]  /*47a0*/  SHFL.BFLY P6, R14, R13, R12, R11 ;  /* 0x0c00000c0d0e7389 */ /* 0x00006400000c000b */
[----:B01----:R-:W-:Y:S05]  /*47b0*/  ENDCOLLECTIVE ;  /* 0x000000000000791b */ /* 0x003fea0003800000 */
.L_x_14507:
        /* <DEDUP_REMOVED lines=8> */
.L_x_14508:
[----:B------:R-:W-:Y:S01]  /*4840*/  HFMA2 R12, -RZ, RZ, 0, 5.9604644775390625e-08 ;  /* 0x00000001ff0c7431 */ /* 0x000fe200000001ff */
[----:B------:R-:W-:-:S05]  /*4850*/  MOV R29, R14 ;  /* 0x0000000e001d7202 */ /* 0x000fca0000000f00 */
[----:B------:R-:W-:-:S04]  /*4860*/  FADD.FTZ R2, R2, R29 ;  /* 0x0000001d02027221 */ /* 0x000fc80000010000 */
[----:B------:R-:W-:-:S07]  /*4870*/  IMAD.MOV.U32 R13, RZ, RZ, R2 ;  /* 0x000000ffff0d7224 */ /* 0x000fce00078e0002 */
[----:B------:R-:W-:Y:S05]  /*4880*/  WARPSYNC.COLLECTIVE R15, `(.L_x_14509) ;  /* 0x000000000f087348 */ /* 0x000fea0003c00000 */
[----:B------:R0:W1:Y:S02]  /*4890*/  SHFL.BFLY P6, R14, R13, R12, R11 ;  /* 0x0c00000c0d0e7389 */ /* 0x00006400000c000b */
[----:B01----:R-:W-:Y:S05]  /*48a0*/  ENDCOLLECTIVE ;  /* 0x000000000000791b */ /* 0x003fea0003800000 */
.L_x_14509:
[----:B------:R-:W-:Y:S02]  /*48b0*/  HFMA2 R13, -RZ, RZ, 0, 0 ;  /* 0x00000000ff0d7431 */ /* 0x000fe400000001ff */
[----:B------:R-:W-:Y:S01]  /*48c0*/  IMAD.MOV.U32 R12, RZ, RZ, 0x4 ;  /* 0x00000004ff0c7424 */ /* 0x000fe200078e00ff */
[----:B------:R-:W-:-:S07]  /*48d0*/  MOV R41, R14 ;  /* 0x0000000e00297202 */ /* 0x000fce0000000f00 */
[----:B------:R-:W-:Y:S05]  /*48e0*/  WARPSYNC.COLLECTIVE R15, `(.L_x_14510) ;  /* 0x000000000f087348 */ /* 0x000fea0003c00000 */
[----:B------:R0:W1:Y:S02]  /*48f0*/  SHFL.BFLY P6, R14, R13, R12, R11 ;  /* 0x0c00000c0d0e7389 */ /* 0x00006400000c000b */
[----:B01----:R-:W-:Y:S05]  /*4900*/  ENDCOLLECTIVE ;  /* 0x000000000000791b */ /* 0x003fea0003800000 */
.L_x_14510:
        /* <DEDUP_REMOVED lines=8> */
.L_x_14511:
[----:B------:R-:W-:Y:S02]  /*4990*/  HFMA2 R12, -RZ, RZ, 0, 5.9604644775390625e-08 ;  /* 0x00000001ff0c7431 */ /* 0x000fe400000001ff */
[----:B------:R-:W-:-:S04]  /*49a0*/  IMAD.MOV.U32 R26, RZ, RZ, R14 ;  /* 0x000000ffff1a7224 */ /* 0x000fc800078e000e */
[----:B------:R-:W-:-:S05]  /*49b0*/  FADD.FTZ R3, R3, R26 ;  /* 0x0000001a03037221 */ /* 0x000fca0000010000 */
[----:B------:R-:W-:-:S07]  /*49c0*/  MOV R13, R3 ;  /* 0x00000003000d7202 */ /* 0x000fce0000000f00 */
[----:B------:R-:W-:Y:S05]  /*49d0*/  WARPSYNC.COLLECTIVE R15, `(.L_x_14512) ;  /* 0x000000000f087348 */ /* 0x000fea0003c00000 */
[----:B------:R0:W1:Y:S02]  /*49e0*/  SHFL.BFLY P6, R14, R13, R12, R11 ;  /* 0x0c00000c0d0e7389 */ /* 0x00006400000c000b */
[----:B01----:R-:W-:Y:S05]  /*49f0*/  ENDCOLLECTIVE ;  /* 0x000000000000791b */ /* 0x003fea0003800000 */
.L_x_14512:
[----:B------:R-:W-:Y:S02]  /*4a00*/  HFMA2 R12, -RZ, RZ, 0, 2.384185791015625e-07 ;  /* 0x00000004ff0c7431 */ /* 0x000fe400000001ff */
[----:B------:R-:W-:Y:S01]  /*4a10*/  IMAD.MOV.U32 R13, RZ, RZ, RZ ;  /* 0x000000ffff0d7224 */ /* 0x000fe200078e00ff */
[----:B------:R-:W-:-:S07]  /*4a20*/  MOV R38, R14 ;  /* 0x0000000e00267202 */ /* 0x000fce0000000f00 */
[----:B------:R-:W-:Y:S05]  /*4a30*/  WARPSYNC.COLLECTIVE R15, `(.L_x_14513) ;  /* 0x000000000f087348 */ /* 0x000fea0003c00000 */
[----:B------:R0:W1:Y:S02]  /*4a40*/  SHFL.BFLY P6, R14, R13, R12, R11 ;  /* 0x0c00000c0d0e7389 */ /* 0x00006400000c000b */
[----:B01----:R-:W-:Y:S05]  /*4a50*/  ENDCOLLECTIVE ;  /* 0x000000000000791b */ /* 0x003fea0003800000 */
.L_x_14513:
        /* <DEDUP_REMOVED lines=8> */
.L_x_14514:
[----:B------:R-:W-:Y:S01]  /*4ae0*/  HFMA2 R12, -RZ, RZ, 0, 5.9604644775390625e-08 ;  /* 0x00000001ff0c7431 */ /* 0x000fe200000001ff */
[----:B------:R-:W-:-:S05]  /*4af0*/  MOV R25, R14 ;  /* 0x0000000e00197202 */ /* 0x000fca0000000f00 */
[----:B------:R-:W-:-:S05]  /*4b00*/  FADD.FTZ R4, R4, R25 ;  /* 0x0000001904047221 */ /* 0x000fca0000010000 */
[----:B------:R-:W-:-:S07]  /*4b10*/  MOV R13, R4 ;  /* 0x00000004000d7202 */ /* 0x000fce0000000f00 */
[----:B------:R-:W-:Y:S05]  /*4b20*/  WARPSYNC.COLLECTIVE R15, `(.L_x_14515) ;  /* 0x000000000f087348 */ /* 0x000fea0003c00000 */
[----:B------:R0:W1:Y:S02]  /*4b30*/  SHFL.BFLY P6, R14, R13, R12, R11 ;  /* 0x0c00000c0d0e7389 */ /* 0x00006400000c000b */
[----:B01----:R-:W-:Y:S05]  /*4b40*/  ENDCOLLECTIVE ;  /* 0x000000000000791b */ /* 0x003fea0003800000 */
.L_x_14515:
[----:B------:R-:W-:Y:S01]  /*4b50*/  HFMA2 R12, -RZ, RZ, 0, 2.384185791015625e-07 ;  /* 0x00000004ff0c7431 */ /* 0x000fe200000001ff */
[----:B------:R-:W-:Y:S01]  /*4b60*/  MOV R13, RZ ;  /* 0x000000ff000d7202 */ /* 0x000fe20000000f00 */
[----:B------:R-:W-:-:S07]  /*4b70*/  IMAD.MOV.U32 R36, RZ, RZ, R14 ;  /* 0x000000ffff247224 */ /* 0x000fce00078e000e */
[----:B------:R-:W-:Y:S05]  /*4b80*/  WARPSYNC.COLLECTIVE R15, `(.L_x_14516) ;  /* 0x000000000f087348 */ /* 0x000fea0003c00000 */
[----:B------:R0:W1:Y:S02]  /*4b90*/  SHFL.BFLY P6, R14, R13, R12, R11 ;  /* 0x0c00000c0d0e7389 */ /* 0x00006400000c000b */
[----:B01----:R-:W-:Y:S05]  /*4ba0*/  ENDCOLLECTIVE ;  /* 0x000000000000791b */ /* 0x003fea0003800000 */
.L_x_14516:
        /* <DEDUP_REMOVED lines=8> */
.L_x_14517:
[----:B------:R-:W-:Y:S01]  /*4c30*/  IMAD.MOV.U32 R12, RZ, RZ, 0x1 ;  /* 0x00000001ff0c7424 */ /* 0x000fe200078e00ff */
[----:B------:R-:W-:-:S05]  /*4c40*/  MOV R20, R14 ;  /* 0x0000000e00147202 */ /* 0x000fca0000000f00 */
[----:B------:R-:W-:-:S05]  /*4c50*/  FADD.FTZ R5, R5, R20 ;  /* 0x0000001405057221 */ /* 0x000fca0000010000 */
[----:B------:R-:W-:-:S07]  /*4c60*/  MOV R13, R5 ;  /* 0x00000005000d7202 */ /* 0x000fce0000000f00 */
[----:B------:R-:W-:Y:S05]  /*4c70*/  WARPSYNC.COLLECTIVE R15, `(.L_x_14518) ;  /* 0x000000000f087348 */ /* 0x000fea0003c00000 */
[----:B------:R0:W1:Y:S02]  /*4c80*/  SHFL.BFLY P6, R14, R13, R12, R11 ;  /* 0x0c00000c0d0e7389 */ /* 0x00006400000c000b */
[----:B01----:R-:W-:Y:S05]  /*4c90*/  ENDCOLLECTIVE ;  /* 0x000000000000791b */ /* 0x003fea0003800000 */
.L_x_14518:
[----:B------:R-:W-:Y:S01]  /*4ca0*/  HFMA2 R13, -RZ, RZ, 0, 0 ;  /* 0x00000000ff0d7431 */ /* 0x000fe200000001ff */
[----:B------:R-:W-:Y:S02]  /*4cb0*/  MOV R12, 0x4 ;  /* 0x00000004000c7802 */ /* 0x000fe40000000f00 */
[----:B------:R-:W-:-:S07]  /*4cc0*/  MOV R37, R14 ;  /* 0x0000000e00257202 */ /* 0x000fce0000000f00 */
[----:B------:R-:W-:Y:S05]  /*4cd0*/  WARPSYNC.COLLECTIVE R15, `(.L_x_14519) ;  /* 0x000000000f087348 */ /* 0x000fea0003c00000 */
[----:B------:R0:W1:Y:S02]  /*4ce0*/  SHFL.BFLY P6, R14, R13, R12, R11 ;  /* 0x0c00000c0d0e7389 */ /* 0x00006400000c000b */
[----:B01----:R-:W-:Y:S05]  /*4cf0*/  ENDCOLLECTIVE ;  /* 0x000000000000791b */ /* 0x003fea0003800000 */
.L_x_14519:
        /* <DEDUP_REMOVED lines=8> */
.L_x_14520:
[----:B------:R-:W-:Y:S01]  /*4d80*/  HFMA2 R12, -RZ, RZ, 0, 5.9604644775390625e-08 ;  /* 0x00000001ff0c7431 */ /* 0x000fe200000001ff */
[----:B------:R-:W-:-:S05]  /*4d90*/  MOV R7, R14 ;  /* 0x0000000e00077202 */ /* 0x000fca0000000f00 */
[----:B------:R-:W-:-:S04]  /*4da0*/  FADD.FTZ R6, R6, R7 ;  /* 0x0000000706067221 */ /* 0x000fc80000010000 */
[----:B------:R-:W-:-:S07]  /*4db0*/  IMAD.MOV.U32 R13, RZ, RZ, R6 ;  /* 0x000000ffff0d7224 */ /* 0x000fce00078e0006 */
[----:B------:R-:W-:Y:S05]  /*4dc0*/  WARPSYNC.COLLECTIVE R15, `(.L_x_14521) ;  /* 0x000000000f087348 */ /* 0x000fea0003c00000 */
[----:B------:R0:W1:Y:S02]  /*4dd0*/  SHFL.BFLY P6, R14, R13, R12, R11 ;  /* 0x0c00000c0d0e7389 */ /* 0x00006400000c000b */
[----:B01----:R-:W-:Y:S05]  /*4de0*/  ENDCOLLECTIVE ;  /* 0x000000000000791b */ /* 0x003fea0003800000 */
.L_x_14521:
[----:B------:R-:W-:Y:S02]  /*4df0*/  HFMA2 R13, -RZ, RZ, 0, 0 ;  /* 0x00000000ff0d7431 */ /* 0x000fe400000001ff */
[----:B------:R-:W-:Y:S01]  /*4e00*/  IMAD.MOV.U32 R12, RZ, RZ, 0x4 ;  /* 0x00000004ff0c7424 */ /* 0x000fe200078e00ff */
[----:B------:R-:W-:-:S07]  /*4e10*/  MOV R7, R14 ;  /* 0x0000000e00077202 */ /* 0x000fce0000000f00 */
[----:B------:R-:W-:Y:S05]  /*4e20*/  WARPSYNC.COLLECTIVE R15, `(.L_x_14522) ;  /* 0x000000000f087348 */ /* 0x000fea0003c00000 */
[----:B------:R0:W1:Y:S02]  /*4e30*/  SHFL.BFLY P6, R14, R13, R12, R11 ;  /* 0x0c00000c0d0e7389 */ /* 0x00006400000c000b */
[----:B01----:R-:W-:Y:S05]  /*4e40*/  ENDCOLLECTIVE ;  /* 0x000000000000791b */ /* 0x003fea0003800000 */
.L_x_14522:
        /* <DEDUP_REMOVED lines=8> */
.L_x_14523:
[----:B------:R-:W-:Y:S02]  /*4ed0*/  HFMA2 R12, -RZ, RZ, 0, 5.9604644775390625e-08 ;  /* 0x00000001ff0c7431 */ /* 0x000fe400000001ff */
[----:B------:R-:W-:-:S04]  /*4ee0*/  IMAD.MOV.U32 R9, RZ, RZ, R14 ;  /* 0x000000ffff097224 */ /* 0x000fc800078e000e */
[----:B------:R-:W-:-:S05]  /*4ef0*/  FADD.FTZ R8, R8, R9 ;  /* 0x0000000908087221 */ /* 0x000fca0000010000 */
[----:B------:R-:W-:-:S07]  /*4f00*/  MOV R13, R8 ;  /* 0x00000008000d7202 */ /* 0x000fce0000000f00 */
[----:B------:R-:W-:Y:S05]  /*4f10*/  WARPSYNC.COLLECTIVE R15, `(.L_x_14524) ;  /* 0x000000000f087348 */ /* 0x000fea0003c00000 */
[----:B------:R0:W1:Y:S02]  /*4f20*/  SHFL.BFLY P6, R14, R13, R12, R11 ;  /* 0x0c00000c0d0e7389 */ /* 0x00006400000c000b */
[----:B01----:R-:W-:Y:S05]  /*4f30*/  ENDCOLLECTIVE ;  /* 0x000000000000791b */ /* 0x003fea0003800000 */
.L_x_14524:
[----:B------:R-:W-:Y:S02]  /*4f40*/  HFMA2 R12, -RZ, RZ, 0, 2.384185791015625e-07 ;  /* 0x00000004ff0c7431 */ /* 0x000fe400000001ff */
[----:B------:R-:W-:Y:S01]  /*4f50*/  IMAD.MOV.U32 R13, RZ, RZ, RZ ;  /* 0x000000ffff0d7224 */ /* 0x000fe200078e00ff */
[----:B------:R-:W-:-:S07]  /*4f60*/  MOV R9, R14 ;  /* 0x0000000e00097202 */ /* 0x000fce0000000f00 */
[----:B------:R-:W-:Y:S05]  /*4f70*/  WARPSYNC.COLLECTIVE R15, `(.L_x_14525) ;  /* 0x000000000f087348 */ /* 0x000fea0003c00000 */
[----:B------:R0:W1:Y:S02]  /*4f80*/  SHFL.BFLY P6, R14, R13, R12, R11 ;  /* 0x0c00000c0d0e7389 */ /* 0x00006400000c000b */
[----:B01----:R-:W-:Y:S05]  /*4f90*/  ENDCOLLECTIVE ;  /* 0x000000000000791b */ /* 0x003fea0003800000 */
.L_x_14525:
        /* <DEDUP_REMOVED lines=8> */
.L_x_14526:
[----:B------:R-:W-:Y:S01]  /*5020*/  HFMA2 R12, -RZ, RZ, 0, 5.9604644775390625e-08 ;  /* 0x00000001ff0c7431 */ /* 0x000fe200000001ff */
[----:B------:R-:W-:-:S05]  /*5030*/  MOV R17, R14 ;  /* 0x0000000e00117202 */ /* 0x000fca0000000f00 */
[----:B------:R-:W-:-:S05]  /*5040*/  FADD.FTZ R10, R10, R17 ;  /* 0x000000110a0a7221 */ /* 0x000fca0000010000 */
[----:B------:R-:W-:-:S07]  /*5050*/  MOV R13, R10 ;  /* 0x0000000a000d7202 */ /* 0x000fce0000000f00 */
[----:B------:R-:W-:Y:S05]  /*5060*/  WARPSYNC.COLLECTIVE R15, `(.L_x_14527) ;  /* 0x000000000f087348 */ /* 0x000fea0003c00000 */
[----:B------:R0:W1:Y:S02]  /*5070*/  SHFL.BFLY P6, R14, R13, R12, R11 ;  /* 0x0c00000c0d0e7389 */ /* 0x00006400000c000b */
[----:B01----:R-:W-:Y:S05]  /*5080*/  ENDCOLLECTIVE ;  /* 0x000000000000791b */ /* 0x003fea0003800000 */
.L_x_14527:
[----:B------:R-:W-:Y:S01]  /*5090*/  HFMA2 R12, -RZ, RZ, 0, 2.384185791015625e-07 ;  /* 0x00000004ff0c7431 */ /* 0x000fe200000001ff */
[----:B------:R-:W-:Y:S01]  /*50a0*/  MOV R13, RZ ;  /* 0x000000ff000d7202 */ /* 0x000fe20000000f00 */
[----:B------:R-:W-:-:S07]  /*50b0*/  IMAD.MOV.U32 R17, RZ, RZ, R14 ;  /* 0x000000ffff117224 */ /* 0x000fce00078e000e */
[----:B------:R-:W-:Y:S05]  /*50c0*/  WARPSYNC.COLLECTIVE R15, `(.L_x_14528) ;  /* 0x000000000f087348 */ /* 0x000fea0003c00000 */
[----:B------:R0:W1:Y:S02]  /*50d0*/  SHFL.BFLY P6, R14, R13, R12, R11 ;  /* 0x0c00000c0d0e7389 */ /* 0x00006400000c000b */
[----:B01----:R-:W-:Y:S05]  /*50e0*/  ENDCOLLECTIVE ;  /* 0x000000000000791b */ /* 0x003fea0003800000 */
.L_x_14528:
[----:B------:R-:W-:Y:S01]  /*50f0*/  FADD.FTZ R10, R10, R17 ;  /* 0x000000110a0a7221 */ /* 0x000fe20000010000 */
[----:B------:R-:W-:Y:S02]  /*5100*/  IMAD.MOV.U32 R12, RZ, RZ, 0x2 ;  /* 0x00000002ff0c7424 */ /* 0x000fe400078e00ff */
[----:B------:R-:W-:-:S05]  /*5110*/  FADD.FTZ R16, RZ, R14 ;  /* 0x0000000eff107221 */ /* 0x000fca0000010000 */
[----:B------:R-:W-:-:S07]  /*5120*/  MOV R13, R16 ;  /* 0x00000010000d7202 */ /* 0x000fce0000000f00 */
[----:B------:R-:W-:Y:S05]  /*5130*/  WARPSYNC.COLLECTIVE R15, `(.L_x_14529) ;  /* 0x000000000f087348 */ /* 0x000fea0003c00000 */
[----:B------:R0:W1:Y:S02]  /*5140*/  SHFL.BFLY P6, R14, R13, R12, R11 ;  /* 0x0c00000c0d0e7389 */ /* 0x00006400000c000b */
[----:B01----:R-:W-:Y:S05]  /*5150*/  ENDCOLLECTIVE ;  /* 0x000000000000791b */ /* 0x003fea0003800000 */
.L_x_14529:
[----:B------:R-:W-:Y:S01]  /*5160*/  HFMA2 R12, -RZ, RZ, 0, 5.9604644775390625e-08 ;  /* 0x00000001ff0c7431 */ /* 0x000fe200000001ff */
[----:B------:R-:W-:-:S05]  /*5170*/  MOV R21, R14 ;  /* 0x0000000e00157202 */ /* 0x000fca0000000f00 */
[----:B------:R-:W-:-:S05]  /*5180*/  FADD.FTZ R16, R16, R21 ;  /* 0x0000001510107221 */ /* 0x000fca0000010000 */
[----:B------:R-:W-:-:S07]  /*5190*/  MOV R13, R16 ;  /* 0x00000010000d7202 */ /* 0x000fce0000000f00 */
[----:B------:R-:W-:Y:S05]  /*51a0*/  WARPSYNC.COLLECTIVE R15, `(.L_x_14530) ;  /* 0x000000000f087348 */ /* 0x000fea0003c00000 */
[----:B------:R0:W1:Y:S02]  /*51b0*/  SHFL.BFLY P6, R14, R13, R12, R11 ;  /* 0x0c00000c0d0e7389 */ /* 0x00006400000c000b */
[----:B01----:R-:W-:Y:S05]  /*51c0*/  ENDCOLLECTIVE ;  /* 0x000000000000791b */ /* 0x003fea0003800000 */
.L_x_14530:
[----:B------:R-:W-:Y:S01]  /*51d0*/  HFMA2 R12, -RZ, RZ, 0, 2.384185791015625e-07 ;  /* 0x00000004ff0c7431 */ /* 0x000fe200000001ff */
[----:B------:R-:W-:Y:S01]  /*51e0*/  MOV R13, RZ ;  /* 0x000000ff000d7202 */ /* 0x000fe20000000f00 */
[----:B------:R-:W-:-:S07]  /*51f0*/  IMAD.MOV.U32 R31, RZ, RZ, R14 ;  /* 0x000000ffff1f7224 */ /* 0x000fce00078e000e */
[----:B------:R-:W-:Y:S05]  /*5200*/  WARPSYNC.COLLECTIVE R15, `(.L_x_14531) ;  /* 0x000000000f087348 */ /* 0x000fea0003c00000 */
[----:B------:R0:W1:Y:S02]  /*5210*/  SHFL.BFLY P6, R14, R13, R12, R11 ;  /* 0x0c00000c0d0e7389 */ /* 0x00006400000c000b */
[----:B01----:R-:W-:Y:S05]  /*5220*/  ENDCOLLECTIVE ;  /* 0x000000000000791b */ /* 0x003fea0003800000 */
.L_x_14531:
[----:B------:R-:W-:Y:S01]  /*5230*/  FADD.FTZ R16, R16, R31 ;  /* 0x0000001f10107221 */ /* 0x000fe20000010000 */
[----:B------:R-:W-:Y:S02]  /*5240*/  IMAD.MOV.U32 R12, RZ, RZ, 0x2 ;  /* 0x00000002ff0c7424 */ /* 0x000fe400078e00ff */
[----:B------:R-:W-:-:S05]  /*5250*/  FADD.FTZ R18, RZ, R14 ;  /* 0x0000000eff127221 */ /* 0x000fca0000010000 */
[----:B------:R-:W-:-:S07]  /*5260*/  MOV R13, R18 ;  /* 0x00000012000d7202 */ /* 0x000fce0000000f00 */
[----:B------:R-:W-:Y:S05]  /*5270*/  WARPSYNC.COLLECTIVE R15, `(.L_x_14532) ;  /* 0x000000000f087348 */ /* 0x000fea0003c00000 */
[----:B------:R0:W1:Y:S02]  /*5280*/  SHFL.BFLY P6, R14, R13, R12, R11 ;  /* 0x0c00000c0d0e7389 */ /* 0x00006400000c000b */
[----:B01----:R-:W-:Y:S05]  /*5290*/  ENDCOLLECTIVE ;  /* 0x000000000000791b */ /* 0x003fea0003800000 */
.L_x_14532:
[----:B------:R-:W-:Y:S01]  /*52a0*/  HFMA2 R12, -RZ, RZ, 0, 5.9604644775390625e-08 ;  /* 0x00000001ff0c7431 */ /* 0x000fe200000001ff */
[----:B------:R-:W-:-:S05]  /*52b0*/  MOV R43, R14 ;  /* 0x0000000e002b7202 */ /* 0x000fca0000000f00 */
[----:B------:R-:W-:-:S05]  /*52c0*/  FADD.FTZ R18, R18, R43 ;  /* 0x0000002b12127221 */ /* 0x000fca0000010000 */
[----:B------:R-:W-:-:S07]  /*52d0*/  MOV R13, R18 ;  /* 0x00000012000d7202 */ /* 0x000fce0000000f00 */
[----:B------:R-:W-:Y:S05]  /*52e0*/  WARPSYNC.COLLECTIVE R15, `(.L_x_14533) ;  /* 0x000000000f087348 */ /* 0x000fea0003c00000 */
[----:B------:R0:W1:Y:S02]  /*52f0*/  SHFL.BFLY P6, R14, R13, R12, R11 ;  /* 0x0c00000c0d0e7389 */ /* 0x00006400000c000b */
[----:B01----:R-:W-:Y:S05]  /*5300*/  ENDCOLLECTIVE ;  /* 0x000000000000791b */ /* 0x003fea0003800000 */
.L_x_14533:
[----:B------:R-:W-:Y:S02]  /*5310*/  HFMA2 R12, -RZ, RZ, 0, 2.384185791015625e-07 ;  /* 0x00000004ff0c7431 */ /* 0x000fe400000001ff */
[----:B------:R-:W-:Y:S01]  /*5320*/  IMAD.MOV.U32 R13, RZ, RZ, RZ ;  /* 0x000000ffff0d7224 */ /* 0x000fe200078e00ff */
[----:B------:R-:W-:-:S07]  /*5330*/  MOV R35, R14 ;  /* 0x0000000e00237202 */ /* 0x000fce0000000f00 */
[----:B------:R-:W-:Y:S05]  /*5340*/  WARPSYNC.COLLECTIVE R15, `(.L_x_14534) ;  /* 0x000000000f087348 */ /* 0x000fea0003c00000 */
[----:B------:R0:W1:Y:S02]  /*5350*/  SHFL.BFLY P6, R14, R13, R12, R11 ;  /* 0x0c00000c0d0e7389 */ /* 0x00006400000c000b */
[----:B01----:R-:W-:Y:S05]  /*5360*/  ENDCOLLECTIVE ;  /* 0x000000000000791b */ /* 0x003fea0003800000 */
.L_x_14534:
        /* <DEDUP_REMOVED lines=8> */
.L_x_14535:
[----:B------:R-:W-:Y:S02]  /*53f0*/  HFMA2 R12, -RZ, RZ, 0, 5.9604644775390625e-08 ;  /* 0x00000001ff0c7431 */ /* 0x000fe400000001ff */
[----:B------:R-:W-:-:S04]  /*5400*/  IMAD.MOV.U32 R40, RZ, RZ, R14 ;  /* 0x000000ffff287224 */ /* 0x000fc800078e000e */
[----:B------:R-:W-:-:S05]  /*5410*/  FADD.FTZ R19, R19, R40 ;  /* 0x0000002813137221 */ /* 0x000fca0000010000 */
[----:B------:R-:W-:-:S07]  /*5420*/  MOV R13, R19 ;  /* 0x00000013000d7202 */ /* 0x000fce0000000f00 */
[----:B------:R-:W-:Y:S05]  /*5430*/  WARPSYNC.COLLECTIVE R15, `(.L_x_14536) ;  /* 0x000000000f087348 */ /* 0x000fea0003c00000 */
[----:B------:R0:W1:Y:S02]  /*5440*/  SHFL.BFLY P6, R14, R13, R12, R11 ;  /* 0x0c00000c0d0e7389 */ /* 0x00006400000c000b */
[----:B01----:R-:W-:Y:S05]  /*5450*/  ENDCOLLECTIVE ;  /* 0x000000000000791b */ /* 0x003fea0003800000 */
.L_x_14536:
[----:B------:R-:W-:Y:S02]  /*5460*/  HFMA2 R13, -RZ, RZ, 0, 0 ;  /* 0x00000000ff0d7431 */ /* 0x000fe400000001ff */
[----:B------:R-:W-:Y:S01]  /*5470*/  IMAD.MOV.U32 R12, RZ, RZ, 0x4 ;  /* 0x00000004ff0c7424 */ /* 0x000fe200078e00ff */
[----:B------:R-:W-:-:S07]  /*5480*/  MOV R34, R14 ;  /* 0x0000000e00227202 */ /* 0x000fce0000000f00 */
[----:B------:R-:W-:Y:S05]  /*5490*/  WARPSYNC.COLLECTIVE R15, `(.L_x_14537) ;  /* 0x000000000f087348 */ /* 0x000fea0003c00000 */
[----:B------:R0:W1:Y:S02]  /*54a0*/  SHFL.BFLY P6, R14, R13, R12, R11 ;  /* 0x0c00000c0d0e7389 */ /* 0x00006400000c000b */
[----:B01----:R-:W-:Y:S05]  /*54b0*/  ENDCOLLECTIVE ;  /* 0x000000000000791b */ /* 0x003fea0003800000 */
.L_x_14537:
[----:B------:R-:W-:Y:S01]  /*54c0*/  FADD.FTZ R34, R19, R34 ;  /* 0x0000002213227221 */ /* 0x000fe20000010000 */
[----:B------:R-:W-:Y:S02]  /*54d0*/  HFMA2 R12, -RZ, RZ, 0, 1.1920928955078125e-07 ;  /* 0x00000002ff0c7431 */ /* 0x000fe400000001ff */
[----:B------:R-:W-:-:S05]  /*54e0*/  FADD.FTZ R20, RZ, R14 ;  /* 0x0000000eff147221 */ /* 0x000fca0000010000 */
[----:B------:R-:W-:-:S07]  /*54f0*/  MOV R13, R20 ;  /* 0x00000014000d7202 */ /* 0x000fce0000000f00 */
[----:B------:R-:W-:Y:S05]  /*5500*/  WARPSYNC.COLLECTIVE R15, `(.L_x_14538) ;  /* 0x000000000f087348 */ /* 0x000fea0003c00000 */
[----:B------:R0:W1:Y:S02]  /*5510*/  SHFL.BFLY P6, R14, R13, R12, R11 ;  /* 0x0c00000c0d0e7389 */ /* 0x00006400000c000b */
[----:B01----:R-:W-:Y:S05]  /*5520*/  ENDCOLLECTIVE ;  /* 0x000000000000791b */ /* 0x003fea0003800000 */
.L_x_14538:
[----:B------:R-:W-:Y:S01]  /*5530*/  IMAD.MOV.U32 R12, RZ, RZ, 0x1 ;  /* 0x00000001ff0c7424 */ /* 0x000fe200078e00ff */
[----:B------:R-:W-:-:S05]  /*5540*/  MOV R39, R14 ;  /* 0x0000000e00277202 */ /* 0x000fca0000000f00 */
[----:B------:R-:W-:-:S05]  /*5550*/  FADD.FTZ R20, R20, R39 ;  /* 0x0000002714147221 */ /* 0x000fca0000010000 */
[----:B------:R-:W-:-:S07]  /*5560*/  MOV R13, R20 ;  /* 0x00000014000d7202 */ /* 0x000fce0000000f00 */
[----:B------:R-:W-:Y:S05]  /*5570*/  WARPSYNC.COLLECTIVE R15, `(.L_x_14539) ;  /* 0x000000000f087348 */ /* 0x000fea0003c00000 */
[----:B------:R0:W1:Y:S02]  /*5580*/  SHFL.BFLY P6, R14, R13, R12, R11 ;  /* 0x0c00000c0d0e7389 */ /* 0x00006400000c000b */
[----:B01----:R-:W-:Y:S05]  /*5590*/  ENDCOLLECTIVE ;  /* 0x000000000000791b */ /* 0x003fea0003800000 */
.L_x_14539:
[----:B------:R-:W-:Y:S01]  /*55a0*/  HFMA2 R13, -RZ, RZ, 0, 0 ;  /* 0x00000000ff0d7431 */ /* 0x000fe200000001ff */
[----:B------:R-:W-:Y:S02]  /*55b0*/  MOV R12, 0x4 ;  /* 0x00000004000c7802 */ /* 0x000fe40000000f00 */
[----:B------:R-:W-:-:S07]  /*55c0*/  MOV R36, R14 ;  /* 0x0000000e00247202 */ /* 0x000fce0000000f00 */
[----:B------:R-:W-:Y:S05]  /*55d0*/  WARPSYNC.COLLECTIVE R15, `(.L_x_14540) ;  /* 0x000000000f087348 */ /* 0x000fea0003c00000 */
[----:B------:R0:W1:Y:S02]  /*55e0*/  SHFL.BFLY P6, R14, R13, R12, R11 ;  /* 0x0c00000c0d0e7389 */ /* 0x00006400000c000b */
[----:B01----:R-:W-:Y:S05]  /*55f0*/  ENDCOLLECTIVE ;  /* 0x000000000000791b */ /* 0x003fea0003800000 */
.L_x_14540:
[----:B------:R-:W-:Y:S01]  /*5600*/  HFMA2 R12, -RZ, RZ, 0, 1.1920928955078125e-07 ;  /* 0x00000002ff0c7431 */ /* 0x000fe200000001ff */
[----:B------:R-:W-:-:S05]  /*5610*/  MOV R21, R14 ;  /* 0x0000000e00157202 */ /* 0x000fca0000000f00 */
[----:B------:R-:W-:-:S04]  /*5620*/  FADD.FTZ R21, RZ, R21 ;  /* 0x00000015ff157221 */ /* 0x000fc80000010000 */
[----:B------:R-:W-:-:S07]  /*5630*/  IMAD.MOV.U32 R13, RZ, RZ, R21 ;  /* 0x000000ffff0d7224 */ /* 0x000fce00078e0015 */
[----:B------:R-:W-:Y:S05]  /*5640*/  WARPSYNC.COLLECTIVE R15, `(.L_x_14541) ;  /* 0x000000000f087348 */ /* 0x000fea0003c00000 */
[----:B------:R0:W1:Y:S02]  /*5650*/  SHFL.BFLY P6, R14, R13, R12, R11 ;  /* 0x0c00000c0d0e7389 */ /* 0x00006400000c000b */
[----:B01----:R-:W-:Y:S05]  /*5660*/  ENDCOLLECTIVE ;  /* 0x000000000000791b */ /* 0x003fea0003800000 */
.L_x_14541:
[----:B------:R-:W-:Y:S01]  /*5670*/  HFMA2 R12, -RZ, RZ, 0, 5.9604644775390625e-08 ;  /* 0x00000001ff0c7431 */ /* 0x000fe200000001ff */
[----:B------:R-:W-:-:S05]  /*5680*/  MOV R37, R14 ;  /* 0x0000000e00257202 */ /* 0x000fca0000000f00 */
[----:B------:R-:W-:-:S05]  /*5690*/  FADD.FTZ R21, R21, R37 ;  /* 0x0000002515157221 */ /* 0x000fca0000010000 */
[----:B------:R-:W-:-:S07]  /*56a0*/  MOV R13, R21 ;  /* 0x00000015000d7202 */ /* 0x000fce0000000f00 */
[----:B------:R-:W-:Y:S05]  /*56b0*/  WARPSYNC.COLLECTIVE R15, `(.L_x_14542) ;  /* 0x000000000f087348 */ /* 0x000fea0003c00000 */
[----:B------:R0:W1:Y:S02]  /*56c0*/  SHFL.BFLY P6, R14, R13, R12, R11 ;  /* 0x0c00000c0d0e7389 */ /* 0x00006400000c000b */
[----:B01----:R-:W-:Y:S05]  /*56d0*/  ENDCOLLECTIVE ;  /* 0x000000000000791b */ /* 0x003fea0003800000 */
.L_x_14542:
[----:B------:R-:W-:Y:S01]  /*56e0*/  HFMA2 R12, -RZ, RZ, 0, 2.384185791015625e-07 ;  /* 0x00000004ff0c7431 */ /* 0x000fe200000001ff */
[----:B------:R-:W-:Y:S01]  /*56f0*/  MOV R13, RZ ;  /* 0x000000ff000d7202 */ /* 0x000fe20000000f00 */
[----:B------:R-:W-:-:S07]  /*5700*/  IMAD.MOV.U32 R38, RZ, RZ, R14 ;  /* 0x000000ffff267224 */ /* 0x000fce00078e000e */
[----:B------:R-:W-:Y:S05]  /*5710*/  WARPSYNC.COLLECTIVE R15, `(.L_x_14543) ;  /* 0x000000000f087348 */ /* 0x000fea0003c00000 */
[----:B------:R0:W1:Y:S02]  /*5720*/  SHFL.BFLY P6, R14, R13, R12, R11 ;  /* 0x0c00000c0d0e7389 */ /* 0x00006400000c000b */
[----:B01----:R-:W-:Y:S05]  /*5730*/  ENDCOLLECTIVE ;  /* 0x000000000000791b */ /* 0x003fea0003800000 */
.L_x_14543:
        /* <DEDUP_REMOVED lines=8> */
.L_x_14544:
[----:B------:R-:W-:Y:S02]  /*57c0*/  HFMA2 R12, -RZ, RZ, 0, 5.9604644775390625e-08 ;  /* 0x00000001ff0c7431 */ /* 0x000fe400000001ff */
[----:B------:R-:W-:-:S05]  /*57d0*/  FADD.FTZ R25, R25, R14 ;  /* 0x0000000e19197221 */ /* 0x000fca0000010000 */
[----:B------:R-:W-:-:S07]  /*57e0*/  MOV R13, R25 ;  /* 0x00000019000d7202 */ /* 0x000fce0000000f00 */
[----:B------:R-:W-:Y:S05]  /*57f0*/  WARPSYNC.COLLECTIVE R15, `(.L_x_14545) ;  /* 0x000000000f087348 */ /* 0x000fea0003c00000 */
[----:B------:R0:W1:Y:S02]  /*5800*/  SHFL.BFLY P6, R14, R13, R12, R11 ;  /* 0x0c00000c0d0e7389 */ /* 0x00006400000c000b */
[----:B01----:R-:W-:Y:S05]  /*5810*/  ENDCOLLECTIVE ;  /* 0x000000000000791b */ /* 0x003fea0003800000 */
.L_x_14545:
[----:B------:R-:W-:Y:S02]  /*5820*/  HFMA2 R13, -RZ, RZ, 0, 0 ;  /* 0x00000000ff0d7431 */ /* 0x000fe400000001ff */
[----:B------:R-:W-:Y:S01]  /*5830*/  IMAD.MOV.U32 R12, RZ, RZ, 0x4 ;  /* 0x00000004ff0c7424 */ /* 0x000fe200078e00ff */
[----:B------:R-:W-:-:S07]  /*5840*/  MOV R42, R14 ;  /* 0x0000000e002a7202 */ /* 0x000fce0000000f00 */
[----:B------:R-:W-:Y:S05]  /*5850*/  WARPSYNC.COLLECTIVE R15, `(.L_x_14546) ;  /* 0x000000000f087348 */ /* 0x000fea0003c00000 */
[----:B------:R0:W1:Y:S02]  /*5860*/  SHFL.BFLY P6, R14, R13, R12, R11 ;  /* 0x0c00000c0d0e7389 */ /* 0x00006400000c000b */
[----:B01----:R-:W-:Y:S05]  /*5870*/  ENDCOLLECTIVE ;  /* 0x000000000000791b */ /* 0x003fea0003800000 */
.L_x_14546:
        /* <DEDUP_REMOVED lines=8> */
.L_x_14547:
        /* <DEDUP_REMOVED lines=8> */
.L_x_14548:
[----:B------:R-:W-:Y:S02]  /*5980*/  HFMA2 R13, -RZ, RZ, 0, 0 ;  /* 0x00000000ff0d7431 */ /* 0x000fe400000001ff */
[----:B------:R-:W-:Y:S01]  /*5990*/  IMAD.MOV.U32 R12, RZ, RZ, 0x4 ;  /* 0x00000004ff0c7424 */ /* 0x000fe200078e00ff */
[----:B------:R-:W-:-:S07]  /*59a0*/  MOV R7, R14 ;  /* 0x0000000e00077202 */ /* 0x000fce0000000f00 */
[----:B------:R-:W-:Y:S05]  /*59b0*/  WARPSYNC.COLLECTIVE R15, `(.L_x_14549) ;  /* 0x000000000f087348 */ /* 0x000fea0003c00000 */
[----:B------:R0:W1:Y:S02]  /*59c0*/  SHFL.BFLY P6, R14, R13, R12, R11 ;  /* 0x0c00000c0d0e7389 */ /* 0x00006400000c000b */
[----:B01----:R-:W-:Y:S05]  /*59d0*/  ENDCOLLECTIVE ;  /* 0x000000000000791b */ /* 0x003fea0003800000 */
.L_x_14549:
[----:B------:R-:W-:Y:S02]  /*59e0*/  HFMA2 R12, -RZ, RZ, 0, 1.1920928955078125e-07 ;  /* 0x00000002ff0c7431 */ /* 0x000fe400000001ff */
[----:B------:R-:W-:-:S05]  /*59f0*/  FADD.FTZ R27, RZ, R14 ;  /* 0x0000000eff1b7221 */ /* 0x000fca0000010000 */
[----:B------:R-:W-:-:S07]  /*5a00*/  MOV R13, R27 ;  /* 0x0000001b000d7202 */ /* 0x000fce0000000f00 */
[----:B------:R-:W-:Y:S05]  /*5a10*/  WARPSYNC.COLLECTIVE R15, `(.L_x_14550) ;  /* 0x000000000f087348 */ /* 0x000fea0003c00000 */
[----:B------:R0:W1:Y:S02]  /*5a20*/  SHFL.BFLY P6, R14, R13, R12, R11 ;  /* 0x0c00000c0d0e7389 */ /* 0x00006400000c000b */
[----:B01----:R-:W-:Y:S05]  /*5a30*/  ENDCOLLECTIVE ;  /* 0x000000000000791b */ /* 0x003fea0003800000 */
.L_x_14550:
        /* <DEDUP_REMOVED lines=8> */
.L_x_14551:
[----:B------:R-:W-:Y:S01]  /*5ac0*/  HFMA2 R13, -RZ, RZ, 0, 0 ;  /* 0x00000000ff0d7431 */ /* 0x000fe200000001ff */
[----:B------:R-:W-:Y:S02]  /*5ad0*/  MOV R12, 0x4 ;  /* 0x00000004000c7802 */ /* 0x000fe40000000f00 */
[----:B------:R-:W-:-:S07]  /*5ae0*/  MOV R18, R14 ;  /* 0x0000000e00127202 */ /* 0x000fce0000000f00 */
[----:B------:R-:W-:Y:S05]  /*5af0*/  WARPSYNC.COLLECTIVE R15, `(.L_x_14552) ;  /* 0x000000000f087348 */ /* 0x000fea0003c00000 */
[----:B------:R0:W1:Y:S02]  /*5b00*/  SHFL.BFLY P6, R14, R13, R12, R11 ;  /* 0x0c00000c0d0e7389 */ /* 0x00006400000c000b */
[----:B01----:R-:W-:Y:S05]  /*5b10*/  ENDCOLLECTIVE ;  /* 0x000000000000791b */ /* 0x003fea0003800000 */
.L_x_14552:
        /* <DEDUP_REMOVED lines=8> */
.L_x_14553:
        /* <DEDUP_REMOVED lines=8> */
.L_x_14554:
[----:B------:R-:W-:Y:S01]  /*5c20*/  HFMA2 R12, -RZ, RZ, 0, 2.384185791015625e-07 ;  /* 0x00000004ff0c7431 */ /* 0x000fe200000001ff */
[----:B------:R-:W-:Y:S01]  /*5c30*/  MOV R13, RZ ;  /* 0x000000ff000d7202 */ /* 0x000fe20000000f00 */
[----:B------:R-:W-:-:S07]  /*5c40*/  IMAD.MOV.U32 R21, RZ, RZ, R14 ;  /* 0x000000ffff157224 */ /* 0x000fce00078e000e */
[----:B------:R-:W-:Y:S05]  /*5c50*/  WARPSYNC.COLLECTIVE R15, `(.L_x_14555) ;  /* 0x000000000f087348 */ /* 0x000fea0003c00000 */
[----:B------:R0:W1:Y:S02]  /*5c60*/  SHFL.BFLY P6, R14, R13, R12, R11 ;  /* 0x0c00000c0d0e7389 */ /* 0x00006400000c000b */
[----:B01----:R-:W-:Y:S05]  /*5c70*/  ENDCOLLECTIVE ;  /* 0x000000000000791b */ /* 0x003fea0003800000 */
.L_x_14555:
        /* <DEDUP_REMOVED lines=8> */
.L_x_14556:
[----:B------:R-:W-:Y:S01]  /*5d00*/  HFMA2 R12, -RZ, RZ, 0, 5.9604644775390625e-08 ;  /* 0x00000001ff0c7431 */ /* 0x000fe200000001ff */
[----:B------:R-:W-:-:S05]  /*5d10*/  MOV R36, R14 ;  /* 0x0000000e00247202 */ /* 0x000fca0000000f00 */
[----:B------:R-:W-:-:S05]  /*5d20*/  FADD.FTZ R29, R29, R36 ;  /* 0x000000241d1d7221 */ /* 0x000fca0000010000 */
[----:B------:R-:W-:-:S07]  /*5d30*/  MOV R13, R29 ;  /* 0x0000001d000d7202 */ /* 0x000fce0000000f00 */
[----:B------:R-:W-:Y:S05]  /*5d40*/  WARPSYNC.COLLECTIVE R15, `(.L_x_14557) ;  /* 0x000000000f087348 */ /* 0x000fea0003c00000 */
[----:B------:R0:W1:Y:S02]  /*5d50*/  SHFL.BFLY P6, R14, R13, R12, R11 ;  /* 0x0c00000c0d0e7389 */ /* 0x00006400000c000b */
[----:B01----:R-:W-:Y:S05]  /*5d60*/  ENDCOLLECTIVE ;  /* 0x000000000000791b */ /* 0x003fea0003800000 */
.L_x_14557:
[----:B------:R-:W-:Y:S02]  /*5d70*/  HFMA2 R12, -RZ, RZ, 0, 2.384185791015625e-07 ;  /* 0x00000004ff0c7431 */ /* 0x000fe400000001ff */
[----:B------:R-:W-:Y:S01]  /*5d80*/  IMAD.MOV.U32 R13, RZ, RZ, RZ ;  /* 0x000000ffff0d7224 */ /* 0x000fe200078e00ff */
[----:B------:R-:W-:-:S07]  /*5d90*/  MOV R20, R14 ;  /* 0x0000000e00147202 */ /* 0x000fce0000000f00 */
[----:B------:R-:W-:Y:S05]  /*5da0*/  WARPSYNC.COLLECTIVE R15, `(.L_x_14558) ;  /* 0x000000000f087348 */ /* 0x000fea0003c00000 */
[----:B------:R0:W1:Y:S02]  /*5db0*/  SHFL.BFLY P6, R14, R13, R12, R11 ;  /* 0x0c00000c0d0e7389 */ /* 0x00006400000c000b */
[----:B01----:R-:W-:Y:S05]  /*5dc0*/  ENDCOLLECTIVE ;  /* 0x000000000000791b */ /* 0x003fea0003800000 */
.L_x_14558:
        /* <DEDUP_REMOVED lines=8> */
.L_x_14559:
[----:B------:R-:W-:Y:S02]  /*5e50*/  HFMA2 R12, -RZ, RZ, 0, 5.9604644775390625e-08 ;  /* 0x00000001ff0c7431 */ /* 0x000fe400000001ff */
[----:B------:R-:W-:-:S04]  /*5e60*/  IMAD.MOV.U32 R7, RZ, RZ, R14 ;  /* 0x000000ffff077224 */ /* 0x000fc800078e000e */
[----:B------:R-:W-:-:S05]  /*5e70*/  FADD.FTZ R30, R30, R7 ;  /* 0x000000071e1e7221 */ /* 0x000fca0000010000 */
[----:B------:R-:W-:-:S07]  /*5e80*/  MOV R13, R30 ;  /* 0x0000001e000d7202 */ /* 0x000fce0000000f00 */
[----:B------:R-:W-:Y:S05]  /*5e90*/  WARPSYNC.COLLECTIVE R15, `(.L_x_14560) ;  /* 0x000000000f087348 */ /* 0x000fea0003c00000 */
[----:B------:R0:W1:Y:S02]  /*5ea0*/  SHFL.BFLY P6, R14, R13, R12, R11 ;  /* 0x0c00000c0d0e7389 */ /* 0x00006400000c000b */
[----:B01----:R-:W-:Y:S05]  /*5eb0*/  ENDCOLLECTIVE ;  /* 0x000000000000791b */ /* 0x003fea0003800000 */
.L_x_14560:
[----:B------:R-:W-:Y:S02]  /*5ec0*/  HFMA2 R13, -RZ, RZ, 0, 0 ;  /* 0x00000000ff0d7431 */ /* 0x000fe400000001ff */
[----:B------:R-:W-:Y:S01]  /*5ed0*/  IMAD.MOV.U32 R12, RZ, RZ, 0x4 ;  /* 0x00000004ff0c7424 */ /* 0x000fe200078e00ff */
[----:B------:R-:W-:-:S07]  /*5ee0*/  MOV R7, R14 ;  /* 0x0000000e00077202 */ /* 0x000fce0000000f00 */
[----:B------:R-:W-:Y:S05]  /*5ef0*/  WARPSYNC.COLLECTIVE R15, `(.L_x_14561) ;  /* 0x000000000f087348 */ /* 0x000fea0003c00000 */
[----:B------:R0:W1:Y:S02]  /*5f00*/  SHFL.BFLY P6, R14, R13, R12, R11 ;  /* 0x0c00000c0d0e7389 */ /* 0x00006400000c000b */
[----:B01----:R-:W-:Y:S05]  /*5f10*/  ENDCOLLECTIVE ;  /* 0x000000000000791b */ /* 0x003fea0003800000 */
.L_x_14561:
        /* <DEDUP_REMOVED lines=8> */
.L_x_14562:
[----:B------:R-:W-:Y:S02]  /*5fa0*/  IMAD.MOV.U32 R12, RZ, RZ, 0x1 ;  /* 0x00000001ff0c7424 */ /* 0x000fe400078e00ff */
[----:B------:R-:W-:-:S05]  /*5fb0*/  FADD.FTZ R40, R31, R14 ;  /* 0x0000000e1f287221 */ /* 0x000fca0000010000 */
[----:B------:R-:W-:-:S07]  /*5fc0*/  MOV R13, R40 ;  /* 0x00000028000d7202 */ /* 0x000fce0000000f00 */
[----:B------:R-:W-:Y:S05]  /*5fd0*/  WARPSYNC.COLLECTIVE R15, `(.L_x_14563) ;  /* 0x000000000f087348 */ /* 0x000fea0003c00000 */
[----:B------:R0:W1:Y:S02]  /*5fe0*/  SHFL.BFLY P6, R14, R13, R12, R11 ;  /* 0x0c00000c0d0e7389 */ /* 0x00006400000c000b */
[----:B01----:R-:W-:Y:S05]  /*5ff0*/  ENDCOLLECTIVE ;  /* 0x000000000000791b */ /* 0x003fea0003800000 */
.L_x_14563:
[----:B------:R-:W-:Y:S01]  /*6000*/  HFMA2 R13, -RZ, RZ, 0, 0 ;  /* 0x00000000ff0d7431 */ /* 0x000fe200000001ff */
[----:B------:R-:W-:Y:S02]  /*6010*/  MOV R12, 0x4 ;  /* 0x00000004000c7802 */ /* 0x000fe40000000f00 */
[----:B------:R-:W-:-:S07]  /*6020*/  MOV R31, R14 ;  /* 0x0000000e001f7202 */ /* 0x000fce0000000f00 */
[----:B------:R-:W-:Y:S05]  /*6030*/  WARPSYNC.COLLECTIVE R15, `(.L_x_14564) ;  /* 0x000000000f087348 */ /* 0x000fea0003c00000 */
[----:B------:R0:W1:Y:S02]  /*6040*/  SHFL.BFLY P6, R14, R13, R12, R11 ;  /* 0x0c00000c0d0e7389 */ /* 0x00006400000c000b */
[----:B01----:R-:W-:Y:S05]  /*6050*/  ENDCOLLECTIVE ;  /* 0x000000000000791b */ /* 0x003fea0003800000 */
.L_x_14564:
[----:B------:R-:W-:Y:S01]  /*6060*/  FADD.FTZ R26, R40, R31 ;  /* 0x0000001f281a7221 */ /* 0x000fe20000010000 */
[----:B------:R-:W-:Y:S02]  /*6070*/  IMAD.MOV.U32 R12, RZ, RZ, 0x2 ;  /* 0x00000002ff0c7424 */ /* 0x000fe400078e00ff */
[----:B------:R-:W-:-:S05]  /*6080*/  FADD.FTZ R39, RZ, R14 ;  /* 0x0000000eff277221 */ /* 0x000fca0000010000 */
[----:B------:R-:W-:-:S07]  /*6090*/  MOV R13, R39 ;  /* 0x00000027000d7202 */ /* 0x000fce0000000f00 */
[----:B------:R-:W-:Y:S05]  /*60a0*/  WARPSYNC.COLLECTIVE R15, `(.L_x_14565) ;  /* 0x000000000f087348 */ /* 0x000fea0003c00000 */
[----:B------:R0:W1:Y:S02]  /*60b0*/  SHFL.BFLY P6, R14, R13, R12, R11 ;  /* 0x0c00000c0d0e7389 */ /* 0x00006400000c000b */
[----:B01----:R-:W-:Y:S05]  /*60c0*/  ENDCOLLECTIVE ;  /* 0x000000000000791b */ /* 0x003fea0003800000 */
.L_x_14565:
[----:B------:R-:W-:Y:S02]  /*60d0*/  HFMA2 R12, -RZ, RZ, 0, 5.9604644775390625e-08 ;  /* 0x00000001ff0c7431 */ /* 0x000fe400000001ff */
[----:B------:R-:W-:-:S05]  /*60e0*/  FADD.FTZ R39, R39, R14 ;  /* 0x0000000e27277221 */ /* 0x000fca0000010000 */
[----:B------:R-:W-:-:S07]  /*60f0*/  MOV R13, R39 ;  /* 0x00000027000d7202 */ /* 0x000fce0000000f00 */
[----:B------:R-:W-:Y:S05]  /*6100*/  WARPSYNC.COLLECTIVE R15, `(.L_x_14566) ;  /* 0x000000000f087348 */ /* 0x000fea0003c00000 */
[----:B------:R0:W1:Y:S02]  /*6110*/  SHFL.BFLY P6, R14, R13, R12, R11 ;  /* 0x0c00000c0d0e7389 */ /* 0x00006400000c000b */
[----:B01----:R-:W-:Y:S05]  /*6120*/  ENDCOLLECTIVE ;  /* 0x000000000000791b */ /* 0x003fea0003800000 */
.L_x_14566:
[----:B------:R-:W-:Y:S01]  /*6130*/  HFMA2 R12, -RZ, RZ, 0, 2.384185791015625e-07 ;  /* 0x00000004ff0c7431 */ /* 0x000fe200000001ff */
[----:B------:R-:W-:Y:S01]  /*6140*/  MOV R13, RZ ;  /* 0x000000ff000d7202 */ /* 0x000fe20000000f00 */
[----:B------:R-:W-:-:S07]  /*6150*/  FADD.FTZ R27, R39, R14 ;  /* 0x0000000e271b7221 */ /* 0x000fce0000010000 */
[----:B------:R-:W-:Y:S05]  /*6160*/  WARPSYNC.COLLECTIVE R15, `(.L_x_14567) ;  /* 0x000000000f087348 */ /* 0x000fea0003c00000 */
[----:B------:R0:W1:Y:S02]  /*6170*/  SHFL.BFLY P6, R14, R13, R12, R11 ;  /* 0x0c00000c0d0e7389 */ /* 0x00006400000c000b */
[----:B01----:R-:W-:Y:S05]  /*6180*/  ENDCOLLECTIVE ;  /* 0x000000000000791b */ /* 0x003fea0003800000 */
.L_x_14567:
[----:B------:R-:W-:Y:S01]  /*6190*/  MOV R12, 0x2 ;  /* 0x00000002000c7802 */ /* 0x000fe20000000f00 */
[----:B------:R-:W-:-:S04]  /*61a0*/  FADD.FTZ R19, RZ, R14 ;  /* 0x0000000eff137221 */ /* 0x000fc80000010000 */
[----:B------:R-:W-:-:S07]  /*61b0*/  IMAD.MOV.U32 R13, RZ, RZ, R19 ;  /* 0x000000ffff0d7224 */ /* 0x000fce00078e0013 */
[----:B------:R-:W-:Y:S05]  /*61c0*/  WARPSYNC.COLLECTIVE R15, `(.L_x_14568) ;  /* 0x000000000f087348 */ /* 0x000fea0003c00000 */
[----:B------:R0:W1:Y:S02]  /*61d0*/  SHFL.BFLY P6, R14, R13, R12, R11 ;  /* 0x0c00000c0d0e7389 */ /* 0x00006400000c000b */
[----:B01----:R-:W-:Y:S05]  /*61e0*/  ENDCOLLECTIVE ;  /* 0x000000000000791b */ /* 0x003fea0003800000 */
.L_x_14568:
[----:B------:R-:W-:Y:S01]  /*61f0*/  HFMA2 R12, -RZ, RZ, 0, 5.9604644775390625e-08 ;  /* 0x00000001ff0c7431 */ /* 0x000fe200000001ff */
[----:B------:R-:W-:-:S05]  /*6200*/  MOV R36, R14 ;  /* 0x0000000e00247202 */ /* 0x000fca0000000f00 */
[----:B------:R-:W-:-:S05]  /*6210*/  FADD.FTZ R25, R19, R36 ;  /* 0x0000002413197221 */ /* 0x000fca0000010000 */
[----:B------:R-:W-:-:S07]  /*6220*/  MOV R13, R25 ;  /* 0x00000019000d7202 */ /* 0x000fce0000000f00 */
[----:B------:R-:W-:Y:S05]  /*6230*/  WARPSYNC.COLLECTIVE R15, `(.L_x_14569) ;  /* 0x000000000f087348 */ /* 0x000fea0003c00000 */
[----:B------:R0:W1:Y:S02]  /*6240*/  SHFL.BFLY P6, R14, R13, R12, R11 ;  /* 0x0c00000c0d0e7389 */ /* 0x00006400000c000b */
[----:B01----:R-:W-:Y:S05]  /*6250*/  ENDCOLLECTIVE ;  /* 0x000000000000791b */ /* 0x003fea0003800000 */
.L_x_14569:
[----:B------:R-:W-:Y:S05]  /*6260*/  BRA `(.L_x_14570) ;  /* 0xffffffd000187947 */ /* 0x000fea000383ffff */
.L_x_14571:
        /* <DEDUP_REMOVED lines=9> */
.L_x_25856:


//--------------------- .text._ZN4vllm25paged_attention_v1_kernelIfhLi80ELi32ELi128ELNS_18Fp8KVCacheDataTypeE1ELb1EEEvPT_PKS2_PKT0_S8_ifPKiSA_iPKfiiiSC_SC_iiiii --------------------------
	.section	.text._ZN4vllm25paged_attention_v1_kernelIfhLi80ELi32ELi128ELNS_18Fp8KVCacheDataTypeE1ELb1EEEvPT_PKS2_PKT0_S8_ifPKiSA_iPKfiiiSC_SC_iiiii,"ax",@progbits
	.align	128
        .global         _ZN4vllm25paged_attention_v1_kernelIfhLi80ELi32ELi128ELNS_18Fp8KVCacheDataTypeE1ELb1EEEvPT_PKS2_PKT0_S8_ifPKiSA_iPKfiiiSC_SC_iiiii
        .type           _ZN4vllm25paged_attention_v1_kernelIfhLi80ELi32ELi128ELNS_18Fp8KVCacheDataTypeE1ELb1EEEvPT_PKS2_PKT0_S8_ifPKiSA_iPKfiiiSC_SC_iiiii,@function
        .size           _ZN4vllm25paged_attention_v1_kernelIfhLi80ELi32ELi128ELNS_18Fp8KVCacheDataTypeE1ELb1EEEvPT_PKS2_PKT0_S8_ifPKiSA_iPKfiiiSC_SC_iiiii,(.L_x_25857 - _ZN4vllm25paged_attention_v1_kernelIfhLi80ELi32ELi128ELNS_18Fp8KVCacheDataTypeE1ELb1EEEvPT_PKS2_PKT0_S8_ifPKiSA_iPKfiiiSC_SC_iiiii)
        .other          _ZN4vllm25paged_attention_v1_kernelIfhLi80ELi32ELi128ELNS_18Fp8KVCacheDataTypeE1ELb1EEEvPT_PKS2_PKT0_S8_ifPKiSA_iPKfiiiSC_SC_iiiii,@"STO_CUDA_ENTRY STV_DEFAULT"
_ZN4vllm25paged_attention_v1_kernelIfhLi80ELi32ELi128ELNS_18Fp8KVCacheDataTypeE1ELb1EEEvPT_PKS2_PKT0_S8_ifPKiSA_iPKfiiiSC_SC_iiiii:
.text._ZN4vllm25paged_attention_v1_kernelIfhLi80ELi32ELi128ELNS_18Fp8KVCacheDataTypeE1ELb1EEEvPT_PKS2_PKT0_S8_ifPKiSA_iPKfiiiSC_SC_iiiii:
        /* <DEDUP_REMOVED lines=104> */
.L_x_14572:
        /* <DEDUP_REMOVED lines=25> */
.L_x_14576:
        /* <DEDUP_REMOVED lines=37> */
.L_x_14574:
[----:B------:R-:W-:Y:S05]  /*0a60*/  BSYNC.RECONVERGENT B6 ;  /* 0x0000000000067941 */ /* 0x000fea0003800200 */
.L_x_14573:
        /* <DEDUP_REMOVED lines=12> */
.L_x_14617:
        /* <DEDUP_REMOVED lines=39> */
.L_x_14582:
        /* <DEDUP_REMOVED lines=11> */
.L_x_14581:
[----:B------:R-:W-:Y:S05]  /*0e50*/  BSYNC.RECONVERGENT B1 ;  /* 0x0000000000017941 */ /* 0x000fea0003800200 */
.L_x_14580:
        /* <DEDUP_REMOVED lines=12> */
.L_x_14585:
        /* <DEDUP_REMOVED lines=100> */
.L_x_14584:
[----:B------:R-:W-:Y:S05]  /*1560*/  BSYNC.RECONVERGENT B1 ;  /* 0x0000000000017941 */ /* 0x000fea0003800200 */
.L_x_14583:
        /* <DEDUP_REMOVED lines=55> */
.L_x_14587:
[----:B------:R-:W-:Y:S05]  /*18e0*/  BSYNC.RECONVERGENT B1 ;  /* 0x0000000000017941 */ /* 0x000fea0003800200 */
.L_x_14586:
        /* <DEDUP_REMOVED lines=26> */
.L_x_14579:
[----:B------:R-:W-:Y:S05]  /*1a90*/  BSYNC.RECONVERGENT B0 ;  /* 0x0000000000007941 */ /* 0x000fea0003800200 */
.L_x_14578:
        /* <DEDUP_REMOVED lines=39> */
.L_x_14592:
[----:B------:R-:W0:Y:S01]  /*1d10*/  LDS R15, [R12] ;  /* 0x000000000c0f7984 */ /* 0x000e220000000800 */
[----:B------:R-:W-:-:S04]  /*1d20*/  IADD3 R13, PT, PT, R13, 0x1, RZ ;  /* 0x000000010d0d7810 */ /* 0x000fc80007ffe0ff */
[----:B------:R-:W-:Y:S01]  /*1d30*/  ISETP.NE.AND P0, PT, R13, RZ, PT ;  /* 0x000000ff0d00720c */ /* 0x000fe20003f05270 */
[----:B0-----:R-:W-:-:S05]  /*1d40*/  FMUL.FTZ R15, R15, R2 ;  /* 0x000000020f0f7220 */ /* 0x001fca0000410000 */
[----:B------:R0:W-:Y:S02]  /*1d50*/  STS [R12], R15 ;  /* 0x0000000f0c007388 */ /* 0x0001e40000000800 */
[----:B0-----:R-:W-:-:S05]  /*1d60*/  VIADD R12, R12, 0x200 ;  /* 0x000002000c0c7836 */ /* 0x001fca0000000000 */
[----:B------:R-:W-:Y:S05]  /*1d70*/  @P0 BRA `(.L_x_14592) ;  /* 0xfffffffc00e40947 */ /* 0x000fea000383ffff */
.L_x_14591:
[----:B------:R-:W-:Y:S05]  /*1d80*/  BSYNC.RECONVERGENT B1 ;  /* 0x0000000000017941 */ /* 0x000fea0003800200 */
.L_x_14590:
        /* <DEDUP_REMOVED lines=12> */
.L_x_14595:
        /* <DEDUP_REMOVED lines=52> */
.L_x_14594:
[----:B------:R-:W-:Y:S05]  /*2190*/  BSYNC.RECONVERGENT B1 ;  /* 0x0000000000017941 */ /* 0x000fea0003800200 */
.L_x_14593:
        /* <DEDUP_REMOVED lines=31> */
.L_x_14597:
[----:B------:R-:W-:Y:S05]  /*2390*/  BSYNC.RECONVERGENT B1 ;  /* 0x0000000000017941 */ /* 0x000fea0003800200 */
.L_x_14596:
        /* <DEDUP_REMOVED lines=14> */
.L_x_14589:
[----:B------:R-:W-:Y:S05]  /*2480*/  BSYNC.RECONVERGENT B0 ;  /* 0x0000000000007941 */ /* 0x000fea0003800200 */
.L_x_14588:
        /* <DEDUP_REMOVED lines=30> */
.L_x_14601:
        /* <DEDUP_REMOVED lines=33> */
.L_x_14600:
        /* <DEDUP_REMOVED lines=16> */
.L_x_14599:
[----:B------:R-:W-:Y:S05]  /*2980*/  BSYNC.RECONVERGENT B6 ;  /* 0x0000000000067941 */ /* 0x000fea0003800200 */
.L_x_14598:
        /* <DEDUP_REMOVED lines=118> */
.L_x_14678:
        /* <DEDUP_REMOVED lines=41> */
.L_x_14604:
[----:B------:R-:W-:Y:S05]  /*3380*/  BSYNC.RECONVERGENT B0 ;  /* 0x0000000000007941 */ /* 0x000fea0003800200 */
.L_x_14603:
        /* <DEDUP_REMOVED lines=43> */
.L_x_14606:
[----:B------:R-:W-:Y:S05]  /*3640*/  BSYNC.RECONVERGENT B0 ;  /* 0x0000000000007941 */ /* 0x000fea0003800200 */
.L_x_14605:
        /* <DEDUP_REMOVED lines=23> */
.L_x_14608:
[----:B------:R-:W-:Y:S05]  /*37c0*/  BSYNC.RECONVERGENT B0 ;  /* 0x0000000000007941 */ /* 0x000fea0003800200 */
.L_x_14607:
        /* <DEDUP_REMOVED lines=43> */
.L_x_14610:
[----:B------:R-:W-:Y:S05]  /*3a80*/  BSYNC.RECONVERGENT B0 ;  /* 0x0000000000007941 */ /* 0x000fea0003800200 */
.L_x_14609:
        /* <DEDUP_REMOVED lines=36> */
.L_x_14575:
        /* <DEDUP_REMOVED lines=16> */
.L_x_14611:
[----:B------:R-:W-:Y:S05]  /*3dd0*/  EXIT ;  /* 0x000000000000794d */ /* 0x000fea0003800000 */
.L_x_14577:
[----:B------:R-:W-:Y:S02]  /*3de0*/  HFMA2 R12, -RZ, RZ, 0, 9.5367431640625e-07 ;  /* 0x00000010ff0c7431 */ /* 0x000fe400000001ff */
[----:B------:R-:W-:Y:S01]  /*3df0*/  IMAD.MOV.U32 R11, RZ, RZ, 0x1f ;  /* 0x0000001fff0b7424 */ /* 0x000fe200078e00ff */
[----:B------:R-:W-:-:S07]  /*3e00*/  MOV R15, 0xffffffff ;  /* 0xffffffff000f7802 */ /* 0x000fce0000000f00 */
[----:B------:R-:W-:Y:S05]  /*3e10*/  WARPSYNC.COLLECTIVE R15, `(.L_x_14612) ;  /* 0x000000000f087348 */ /* 0x000fea0003c00000 */
[----:B------:R0:W1:Y:S02]  /*3e20*/  SHFL.BFLY P6, R14, R13, R12, R11 ;  /* 0x0c00000c0d0e7389 */ /* 0x00006400000c000b */
[----:B01----:R-:W-:Y:S05]  /*3e30*/  ENDCOLLECTIVE ;  /* 0x000000000000791b */ /* 0x003fea0003800000 */
.L_x_14612:
[----:B------:R-:W-:Y:S01]  /*3e40*/  HFMA2 R12, -RZ, RZ, 0, 4.76837158203125e-07 ;  /* 0x00000008ff0c7431 */ /* 0x000fe200000001ff */
[----:B------:R-:W-:-:S04]  /*3e50*/  FMNMX.FTZ R0, R14, -3.40282346638528859812e+38, !PT ;  /* 0xff7fffff0e007809 */ /* 0x000fc80007810000 */
[----:B------:R-:W-:-:S07]  /*3e60*/  MOV R13, R0 ;  /* 0x00000000000d7202 */ /* 0x000fce0000000f00 */
[----:B------:R-:W-:Y:S05]  /*3e70*/  WARPSYNC.COLLECTIVE R15, `(.L_x_14613) ;  /* 0x000000000f087348 */ /* 0x000fea0003c00000 */
[----:B------:R0:W1:Y:S02]  /*3e80*/  SHFL.BFLY P6, R14, R13, R12, R11 ;  /* 0x0c00000c0d0e7389 */ /* 0x00006400000c000b */
[----:B01----:R-:W-:Y:S05]  /*3e90*/  ENDCOLLECTIVE ;  /* 0x000000000000791b */ /* 0x003fea0003800000 */
.L_x_14613:
[----:B------:R-:W-:Y:S02]  /*3ea0*/  MOV R12, 0x4 ;  /* 0x00000004000c7802 */ /* 0x000fe40000000f00 */
[----:B------:R-:W-:-:S05]  /*3eb0*/  FMNMX.FTZ R2, R0, R14, !PT ;  /* 0x0000000e00027209 */ /* 0x000fca0007810000 */
[----:B------:R-:W-:-:S07]  /*3ec0*/  IMAD.MOV.U32 R13, RZ, RZ, R2 ;  /* 0x000000ffff0d7224 */ /* 0x000fce00078e0002 */
[----:B------:R-:W-:Y:S05]  /*3ed0*/  WARPSYNC.COLLECTIVE R15, `(.L_x_14614) ;  /* 0x000000000f087348 */ /* 0x000fea0003c00000 */
[----:B------:R0:W1:Y:S02]  /*3ee0*/  SHFL.BFLY P6, R14, R13, R12, R11 ;  /* 0x0c00000c0d0e7389 */ /* 0x00006400000c000b */
[----:B01----:R-:W-:Y:S05]  /*3ef0*/  ENDCOLLECTIVE ;  /* 0x000000000000791b */ /* 0x003fea0003800000 */
.L_x_14614:
[----:B------:R-:W-:Y:S01]  /*3f00*/  HFMA2 R12, -RZ, RZ, 0, 1.1920928955078125e-07 ;  /* 0x00000002ff0c7431 */ /* 0x000fe200000001ff */
[----:B------:R-:W-:-:S04]  /*3f10*/  FMNMX.FTZ R3, R2, R14, !PT ;  /* 0x0000000e02037209 */ /* 0x000fc80007810000 */
[----:B------:R-:W-:-:S07]  /*3f20*/  MOV R13, R3 ;  /* 0x00000003000d7202 */ /* 0x000fce0000000f00 */
[----:B------:R-:W-:Y:S05]  /*3f30*/  WARPSYNC.COLLECTIVE R15, `(.L_x_14615) ;  /* 0x000000000f087348 */ /* 0x000fea0003c00000 */
[----:B------:R0:W1:Y:S02]  /*3f40*/  SHFL.BFLY P6, R14, R13, R12, R11 ;  /* 0x0c00000c0d0e7389 */ /* 0x00006400000c000b */
[----:B01----:R-:W-:Y:S05]  /*3f50*/  ENDCOLLECTIVE ;  /* 0x000000000000791b */ /* 0x003fea0003800000 */
.L_x_14615:
[----:B------:R-:W-:Y:S02]  /*3f60*/  MOV R12, 0x1 ;  /* 0x00000001000c7802 */ /* 0x000fe40000000f00 */
[----:B------:R-:W-:-:S05]  /*3f70*/  FMNMX.FTZ R4, R3, R14, !PT ;  /* 0x0000000e03047209 */ /* 0x000fca0007810000 */
[----:B------:R-:W-:-:S07]  /*3f80*/  IMAD.MOV.U32 R13, RZ, RZ, R4 ;  /* 0x000000ffff0d7224 */ /* 0x000fce00078e0004 */
[----:B------:R-:W-:Y:S05]  /*3f90*/  WARPSYNC.COLLECTIVE R15, `(.L_x_14616) ;  /* 0x000000000f087348 */ /* 0x000fea0003c00000 */
[----:B------:R0:W1:Y:S02]  /*3fa0*/  SHFL.BFLY P6, R14, R13, R12, R11 ;  /* 0x0c00000c0d0e7389 */ /* 0x00006400000c000b */
[----:B01----:R-:W-:Y:S05]  /*3fb0*/  ENDCOLLECTIVE ;  /* 0x000000000000791b */ /* 0x003fea0003800000 */
.L_x_14616:
[----:B------:R-:W-:Y:S05]  /*3fc0*/  BRA `(.L_x_14617) ;  /* 0xffffffc800d87947 */ /* 0x000fea000383ffff */
.L_x_14602:
[----:B-1----:R-:W-:Y:S01]  /*3fd0*/  HFMA2 R13, -RZ, RZ, 0, 0 ;  /* 0x00000000ff0d7431 */ /* 0x002fe200000001ff */
[----:B------:R-:W-:Y:S01]  /*3fe0*/  MOV R12, 0x4 ;  /* 0x00000004000c7802 */ /* 0x000fe20000000f00 */
[----:B0-----:R-:W-:Y:S01]  /*3ff0*/  IMAD.MOV.U32 R11, RZ, RZ, 0x1f ;  /* 0x0000001fff0b7424 */ /* 0x001fe200078e00ff */
[----:B------:R-:W-:-:S07]  /*4000*/  MOV R15, 0xffffffff ;  /* 0xffffffff000f7802 */ /* 0x000fce0000000f00 */
[----:B------:R-:W-:Y:S05]  /*4010*/  WARPSYNC.COLLECTIVE R15, `(.L_x_14618) ;  /* 0x000000000f087348 */ /* 0x000fea0003c00000 */
[----:B------:R0:W1:Y:S02]  /*4020*/  SHFL.BFLY P6, R14, R13, R12, R11 ;  /* 0x0c00000c0d0e7389 */ /* 0x00006400000c000b */
[----:B01----:R-:W-:Y:S05]  /*4030*/  ENDCOLLECTIVE ;  /* 0x000000000000791b */ /* 0x003fea0003800000 */
.L_x_14618:
[----:B------:R-:W-:Y:S02]  /*4040*/  HFMA2 R12, -RZ, RZ, 0, 1.1920928955078125e-07 ;  /* 0x00000002ff0c7431 */ /* 0x000fe400000001ff */
[----:B------:R-:W-:-:S05]  /*4050*/  FADD.FTZ R19, RZ, R14 ;  /* 0x0000000eff137221 */ /* 0x000fca0000010000 */
[----:B------:R-:W-:-:S07]  /*4060*/  MOV R13, R19 ;  /* 0x00000013000d7202 */ /* 0x000fce0000000f00 */
[----:B------:R-:W-:Y:S05]  /*4070*/  WARPSYNC.COLLECTIVE R15, `(.L_x_14619) ;  /* 0x000000000f087348 */ /* 0x000fea0003c00000 */
[----:B------:R0:W1:Y:S02]  /*4080*/  SHFL.BFLY P6, R14, R13, R12, R11 ;  /* 0x0c00000c0d0e7389 */ /* 0x00006400000c000b */
[----:B01----:R-:W-:Y:S05]  /*4090*/  ENDCOLLECTIVE ;  /* 0x000000000000791b */ /* 0x003fea0003800000 */
.L_x_14619:
[----:B------:R-:W-:Y:S02]  /*40a0*/  HFMA2 R12, -RZ, RZ, 0, 5.9604644775390625e-08 ;  /* 0x00000001ff0c7431 */ /* 0x000fe400000001ff */
[----:B------:R-:W-:-:S04]  /*40b0*/  IMAD.MOV.U32 R0, RZ, RZ, R14 ;  /* 0x000000ffff007224 */ /* 0x000fc800078e000e */
[----:B------:R-:W-:-:S05]  /*40c0*/  FADD.FTZ R19, R19, R0 ;  /* 0x0000000013137221 */ /* 0x000fca0000010000 */
[----:B------:R-:W-:-:S07]  /*40d0*/  MOV R13, R19 ;  /* 0x00000013000d7202 */ /* 0x000fce0000000f00 */
[----:B------:R-:W-:Y:S05]  /*40e0*/  WARPSYNC.COLLECTIVE R15, `(.L_x_14620) ;  /* 0x000000000f087348 */ /* 0x000fea0003c00000 */
[----:B------:R0:W1:Y:S02]  /*40f0*/  SHFL.BFLY P6, R14, R13, R12, R11 ;  /* 0x0c00000c0d0e7389 */ /* 0x00006400000c000b */
[----:B01----:R-:W-:Y:S05]  /*4100*/  ENDCOLLECTIVE ;  /* 0x000000000000791b */ /* 0x003fea0003800000 */
.L_x_14620:
[----:B------:R-:W-:Y:S02]  /*4110*/  HFMA2 R12, -RZ, RZ, 0, 2.384185791015625e-07 ;  /* 0x00000004ff0c7431 */ /* 0x000fe400000001ff */
[----:B------:R-:W-:Y:S01]  /*4120*/  IMAD.MOV.U32 R13, RZ, RZ, RZ ;  /* 0x000000ffff0d7224 */ /* 0x000fe200078e00ff */
[----:B------:R-:W-:-:S07]  /*4130*/  MOV R10, R14 ;  /* 0x0000000e000a7202 */ /* 0x000fce0000000f00 */
[----:B------:R-:W-:Y:S05]  /*4140*/  WARPSYNC.COLLECTIVE R15, `(.L_x_14621) ;  /* 0x000000000f087348 */ /* 0x000fea0003c00000 */
[----:B------:R0:W1:Y:S02]  /*4150*/  SHFL.BFLY P6, R14, R13, R12, R11 ;  /* 0x0c00000c0d0e7389 */ /* 0x00006400000c000b */
[----:B01----:R-:W-:Y:S05]  /*4160*/  ENDCOLLECTIVE ;  /* 0x000000000000791b */ /* 0x003fea0003800000 */
.L_x_14621:
        /* <DEDUP_REMOVED lines=8> */
.L_x_14622:
[----:B------:R-:W-:Y:S01]  /*41f0*/  HFMA2 R12, -RZ, RZ, 0, 5.9604644775390625e-08 ;  /* 0x00000001ff0c7431 */ /* 0x000fe200000001ff */
[----:B------:R-:W-:-:S05]  /*4200*/  MOV R5, R14 ;  /* 0x0000000e00057202 */ /* 0x000fca0000000f00 */
[----:B------:R-:W-:-:S05]  /*4210*/  FADD.FTZ R20, R20, R5 ;  /* 0x0000000514147221 */ /* 0x000fca0000010000 */
[----:B------:R-:W-:-:S07]  /*4220*/  MOV R13, R20 ;  /* 0x00000014000d7202 */ /* 0x000fce0000000f00 */
[----:B------:R-:W-:Y:S05]  /*4230*/  WARPSYNC.COLLECTIVE R15, `(.L_x_14623) ;  /* 0x000000000f087348 */ /* 0x000fea0003c00000 */
[----:B------:R0:W1:Y:S02]  /*4240*/  SHFL.BFLY P6, R14, R13, R12, R11 ;  /* 0x0c00000c0d0e7389 */ /* 0x00006400000c000b */
[----:B01----:R-:W-:Y:S05]  /*4250*/  ENDCOLLECTIVE ;  /* 0x000000000000791b */ /* 0x003fea0003800000 */
.L_x_14623:
[----:B------:R-:W-:Y:S01]  /*4260*/  HFMA2 R12, -RZ, RZ, 0, 2.384185791015625e-07 ;  /* 0x00000004ff0c7431 */ /* 0x000fe200000001ff */
[----:B------:R-:W-:Y:S01]  /*4270*/  MOV R13, RZ ;  /* 0x000000ff000d7202 */ /* 0x000fe20000000f00 */
[----:B------:R-:W-:-:S07]  /*4280*/  IMAD.MOV.U32 R29, RZ, RZ, R14 ;  /* 0x000000ffff1d7224 */ /* 0x000fce00078e000e */
[----:B------:R-:W-:Y:S05]  /*4290*/  WARPSYNC.COLLECTIVE R15, `(.L_x_14624) ;  /* 0x000000000f087348 */ /* 0x000fea0003c00000 */
[----:B------:R0:W1:Y:S02]  /*42a0*/  SHFL.BFLY P6, R14, R13, R12, R11 ;  /* 0x0c00000c0d0e7389 */ /* 0x00006400000c000b */
[----:B01----:R-:W-:Y:S05]  /*42b0*/  ENDCOLLECTIVE ;  /* 0x000000000000791b */ /* 0x003fea0003800000 */
.L_x_14624:
[----:B------:R-:W-:Y:S01]  /*42c0*/  FADD.FTZ R19, R20, R29 ;  /* 0x0000001d14137221 */ /* 0x000fe20000010000 */
[----:B------:R-:W-:Y:S02]  /*42d0*/  IMAD.MOV.U32 R12, RZ, RZ, 0x2 ;  /* 0x00000002ff0c7424 */ /* 0x000fe400078e00ff */
[----:B------:R-:W-:-:S05]  /*42e0*/  FADD.FTZ R18, RZ, R14 ;  /* 0x0000000eff127221 */ /* 0x000fca0000010000 */
[----:B------:R-:W-:-:S07]  /*42f0*/  MOV R13, R18 ;  /* 0x00000012000d7202 */ /* 0x000fce0000000f00 */
[----:B------:R-:W-:Y:S05]  /*4300*/  WARPSYNC.COLLECTIVE R15, `(.L_x_14625) ;  /* 0x000000000f087348 */ /* 0x000fea0003c00000 */
[----:B------:R0:W1:Y:S02]  /*4310*/  SHFL.BFLY P6, R14, R13, R12, R11 ;  /* 0x0c00000c0d0e7389 */ /* 0x00006400000c000b */
[----:B01----:R-:W-:Y:S05]  /*4320*/  ENDCOLLECTIVE ;  /* 0x000000000000791b */ /* 0x003fea0003800000 */
.L_x_14625:
[----:B------:R-:W-:Y:S01]  /*4330*/  HFMA2 R12, -RZ, RZ, 0, 5.9604644775390625e-08 ;  /* 0x00000001ff0c7431 */ /* 0x000fe200000001ff */
[----:B------:R-:W-:-:S05]  /*4340*/  MOV R21, R14 ;  /* 0x0000000e00157202 */ /* 0x000fca0000000f00 */
[----:B------:R-:W-:-:S05]  /*4350*/  FADD.FTZ R18, R18, R21 ;  /* 0x0000001512127221 */ /* 0x000fca0000010000 */
[----:B------:R-:W-:-:S07]  /*4360*/  MOV R13, R18 ;  /* 0x00000012000d7202 */ /* 0x000fce0000000f00 */
[----:B------:R-:W-:Y:S05]  /*4370*/  WARPSYNC.COLLECTIVE R15, `(.L_x_14626) ;  /* 0x000000000f087348 */ /* 0x000fea0003c00000 */
[----:B------:R0:W1:Y:S02]  /*4380*/  SHFL.BFLY P6, R14, R13, R12, R11 ;  /* 0x0c00000c0d0e7389 */ /* 0x00006400000c000b */
[----:B01----:R-:W-:Y:S05]  /*4390*/  ENDCOLLECTIVE ;  /* 0x000000000000791b */ /* 0x003fea0003800000 */
.L_x_14626:
[----:B------:R-:W-:Y:S01]  /*43a0*/  HFMA2 R12, -RZ, RZ, 0, 2.384185791015625e-07 ;  /* 0x00000004ff0c7431 */ /* 0x000fe200000001ff */
[----:B------:R-:W-:Y:S01]  /*43b0*/  MOV R13, RZ ;  /* 0x000000ff000d7202 */ /* 0x000fe20000000f00 */
[----:B------:R-:W-:-:S07]  /*43c0*/  IMAD.MOV.U32 R21, RZ, RZ, R14 ;  /* 0x000000ffff157224 */ /* 0x000fce00078e000e */
[----:B------:R-:W-:Y:S05]  /*43d0*/  WARPSYNC.COLLECTIVE R15, `(.L_x_14627) ;  /* 0x000000000f087348 */ /* 0x000fea0003c00000 */
[----:B------:R0:W1:Y:S02]  /*43e0*/  SHFL.BFLY P6, R14, R13, R12, R11 ;  /* 0x0c00000c0d0e7389 */ /* 0x00006400000c000b */
[----:B01----:R-:W-:Y:S05]  /*43f0*/  ENDCOLLECTIVE ;  /* 0x000000000000791b */ /* 0x003fea0003800000 */
.L_x_14627:
[----:B------:R-:W-:Y:S01]  /*4400*/  FADD.FTZ R21, R18, R21 ;  /* 0x0000001512157221 */ /* 0x000fe20000010000 */
[----:B------:R-:W-:Y:S02]  /*4410*/  IMAD.MOV.U32 R12, RZ, RZ, 0x2 ;  /* 0x00000002ff0c7424 */ /* 0x000fe400078e00ff */
[----:B------:R-:W-:-:S05]  /*4420*/  FADD.FTZ R16, RZ, R14 ;  /* 0x0000000eff107221 */ /* 0x000fca0000010000 */
[----:B------:R-:W-:-:S07]  /*4430*/  MOV R13, R16 ;  /* 0x00000010000d7202 */ /* 0x000fce0000000f00 */
[----:B------:R-:W-:Y:S05]  /*4440*/  WARPSYNC.COLLECTIVE R15, `(.L_x_14628) ;  /* 0x000000000f087348 */ /* 0x000fea0003c00000 */
[----:B------:R0:W1:Y:S02]  /*4450*/  SHFL.BFLY P6, R14, R13, R12, R11 ;  /* 0x0c00000c0d0e7389 */ /* 0x00006400000c000b */
[----:B01----:R-:W-:Y:S05]  /*4460*/  ENDCOLLECTIVE ;  /* 0x000000000000791b */ /* 0x003fea0003800000 */
.L_x_14628:
[----:B------:R-:W-:Y:S01]  /*4470*/  HFMA2 R12, -RZ, RZ, 0, 5.9604644775390625e-08 ;  /* 0x00000001ff0c7431 */ /* 0x000fe200000001ff */
[----:B------:R-:W-:-:S05]  /*4480*/  MOV R17, R14 ;  /* 0x0000000e00117202 */ /* 0x000fca0000000f00 */
[----:B------:R-:W-:-:S05]  /*4490*/  FADD.FTZ R16, R16, R17 ;  /* 0x0000001110107221 */ /* 0x000fca0000010000 */
[----:B------:R-:W-:-:S07]  /*44a0*/  MOV R13, R16 ;  /* 0x00000010000d7202 */ /* 0x000fce0000000f00 */
[----:B------:R-:W-:Y:S05]  /*44b0*/  WARPSYNC.COLLECTIVE R15, `(.L_x_14629) ;  /* 0x000000000f087348 */ /* 0x000fea0003c00000 */
[----:B------:R0:W1:Y:S02]  /*44c0*/  SHFL.BFLY P6, R14, R13, R12, R11 ;  /* 0x0c00000c0d0e7389 */ /* 0x00006400000c000b */
[----:B01----:R-:W-:Y:S05]  /*44d0*/  ENDCOLLECTIVE ;  /* 0x000000000000791b */ /* 0x003fea0003800000 */
.L_x_14629:
[----:B------:R-:W-:Y:S01]  /*44e0*/  HFMA2 R12, -RZ, RZ, 0, 2.384185791015625e-07 ;  /* 0x00000004ff0c7431 */ /* 0x000fe200000001ff */
[----:B------:R-:W-:Y:S01]  /*44f0*/  MOV R13, RZ ;  /* 0x000000ff000d7202 */ /* 0x000fe20000000f00 */
[----:B------:R-:W-:-:S07]  /*4500*/  IMAD.MOV.U32 R33, RZ, RZ, R14 ;  /* 0x000000ffff217224 */ /* 0x000fce00078e000e */
[----:B------:R-:W-:Y:S05]  /*4510*/  WARPSYNC.COLLECTIVE R15, `(.L_x_14630) ;  /* 0x000000000f087348 */ /* 0x000fea0003c00000 */
[----:B------:R0:W1:Y:S02]  /*4520*/  SHFL.BFLY P6, R14, R13, R12, R11 ;  /* 0x0c00000c0d0e7389 */ /* 0x00006400000c000b */
[----:B01----:R-:W-:Y:S05]  /*4530*/  ENDCOLLECTIVE ;  /* 0x000000000000791b */ /* 0x003fea0003800000 */
.L_x_14630:
        /* <DEDUP_REMOVED lines=8> */
.L_x_14631:
[----:B------:R-:W-:Y:S01]  /*45c0*/  IMAD.MOV.U32 R12, RZ, RZ, 0x1 ;  /* 0x00000001ff0c7424 */ /* 0x000fe200078e00ff */
[----:B------:R-:W-:-:S05]  /*45d0*/  MOV R9, R14 ;  /* 0x0000000e00097202 */ /* 0x000fca0000000f00 */
[----:B------:R-:W-:-:S05]  /*45e0*/  FADD.FTZ R8, R8, R9 ;  /* 0x0000000908087221 */ /* 0x000fca0000010000 */
[----:B------:R-:W-:-:S07]  /*45f0*/  MOV R13, R8 ;  /* 0x00000008000d7202 */ /* 0x000fce0000000f00 */
[----:B------:R-:W-:Y:S05]  /*4600*/  WARPSYNC.COLLECTIVE R15, `(.L_x_14632) ;  /* 0x000000000f087348 */ /* 0x000fea0003c00000 */
[----:B------:R0:W1:Y:S02]  /*4610*/  SHFL.BFLY P6, R14, R13, R12, R11 ;  /* 0x0c00000c0d0e7389 */ /* 0x00006400000c000b */
[----:B01----:R-:W-:Y:S05]  /*4620*/  ENDCOLLECTIVE ;  /* 0x000000000000791b */ /* 0x003fea0003800000 */
.L_x_14632:
[----:B------:R-:W-:Y:S01]  /*4630*/  HFMA2 R13, -RZ, RZ, 0, 0 ;  /* 0x00000000ff0d7431 */ /* 0x000fe200000001ff */
[----:B------:R-:W-:Y:S02]  /*4640*/  MOV R12, 0x4 ;  /* 0x00000004000c7802 */ /* 0x000fe40000000f00 */
[----:B------:R-:W-:-:S07]  /*4650*/  MOV R31, R14 ;  /* 0x0000000e001f7202 */ /* 0x000fce0000000f00 */
[----:B------:R-:W-:Y:S05]  /*4660*/  WARPSYNC.COLLECTIVE R15, `(.L_x_14633) ;  /* 0x000000000f087348 */ /* 0x000fea0003c00000 */
[----:B------:R0:W1:Y:S02]  /*4670*/  SHFL.BFLY P6, R14, R13, R12, R11 ;  /* 0x0c00000c0d0e7389 */ /* 0x00006400000c000b */
[----:B01----:R-:W-:Y:S05]  /*4680*/  ENDCOLLECTIVE ;  /* 0x000000000000791b */ /* 0x003fea0003800000 */
.L_x_14633:
        /* <DEDUP_REMOVED lines=8> */
.L_x_14634:
[----:B------:R-:W-:Y:S02]  /*4710*/  IMAD.MOV.U32 R12, RZ, RZ, 0x1 ;  /* 0x00000001ff0c7424 */ /* 0x000fe400078e00ff */
[----:B------:R-:W-:-:S05]  /*4720*/  FADD.FTZ R3, R3, R14 ;  /* 0x0000000e03037221 */ /* 0x000fca0000010000 */
[----:B------:R-:W-:-:S07]  /*4730*/  MOV R13, R3 ;  /* 0x00000003000d7202 */ /* 0x000fce0000000f00 */
[----:B------:R-:W-:Y:S05]  /*4740*/  WARPSYNC.COLLECTIVE R15, `(.L_x_14635) ;  /* 0x000000000f087348 */ /* 0x000fea0003c00000 */
[----:B------:R0:W1:Y:S02]  /*4750*/  SHFL.BFLY P6, R14, R13, R12, R11 ;  /* 0x0c00000c0d0e7389 */ /* 0x00006400000c000b */
[----:B01----:R-:W-:Y:S05]  /*4760*/  ENDCOLLECTIVE ;  /* 0x000000000000791b */ /* 0x003fea0003800000 */
.L_x_14635:
[----:B------:R-:W-:Y:S01]  /*4770*/  HFMA2 R13, -RZ, RZ, 0, 0 ;  /* 0x00000000ff0d7431 */ /* 0x000fe200000001ff */
[----:B------:R-:W-:Y:S02]  /*4780*/  MOV R12, 0x4 ;  /* 0x00000004000c7802 */ /* 0x000fe40000000f00 */
[----:B------:R-:W-:-:S07]  /*4790*/  MOV R28, R14 ;  /* 0x0000000e001c7202 */ /* 0x000fce0000000f00 */
[----:B------:R-:W-:Y:S05]  /*47a0*/  WARPSYNC.COLLECTIVE R15, `(.L_x_14636) ;  /* 0x000000000f087348 */ /* 0x000fea0003c00000 */
[----:B------:R0:W1:Y:S02]  /*47b0*/  SHFL.BFLY P6, R14, R13, R12, R11 ;  /* 0x0c00000c0d0e7389 */ /* 0x00006400000c000b */
[----:B01----:R-:W-:Y:S05]  /*47c0*/  ENDCOLLECTIVE ;  /* 0x000000000000791b */ /* 0x003fea0003800000 */
.L_x_14636:
        /* <DEDUP_REMOVED lines=8> */
.L_x_14637:
[----:B------:R-:W-:Y:S01]  /*4850*/  HFMA2 R12, -RZ, RZ, 0, 5.9604644775390625e-08 ;  /* 0x00000001ff0c7431 */ /* 0x000fe200000001ff */
[----:B------:R-:W-:-:S05]  /*4860*/  MOV R37, R14 ;  /* 0x0000000e00257202 */ /* 0x000fca0000000f00 */
[----:B------:R-:W-:-:S04]  /*4870*/  FADD.FTZ R2, R2, R37 ;  /* 0x0000002502027221 */ /* 0x000fc80000010000 */
[----:B------:R-:W-:-:S07]  /*4880*/  IMAD.MOV.U32 R13, RZ, RZ, R2 ;  /* 0x000000ffff0d7224 */ /* 0x000fce00078e0002 */
[----:B------:R-:W-:Y:S05]  /*4890*/  WARPSYNC.COLLECTIVE R15, `(.L_x_14638) ;  /* 0x000000000f087348 */ /* 0x000fea0003c00000 */
[----:B------:R0:W1:Y:S02]  /*48a0*/  SHFL.BFLY P6, R14, R13, R12, R11 ;  /* 0x0c00000c0d0e7389 */ /* 0x00006400000c000b */
[----:B01----:R-:W-:Y:S05]  /*48b0*/  ENDCOLLECTIVE ;  /* 0x000000000000791b */ /* 0x003fea0003800000 */
.L_x_14638:
[----:B------:R-:W-:Y:S02]  /*48c0*/  HFMA2 R13, -RZ, RZ, 0, 0 ;  /* 0x00000000ff0d7431 */ /* 0x000fe400000001ff */
[----:B------:R-:W-:Y:S01]  /*48d0*/  IMAD.MOV.U32 R12, RZ, RZ, 0x4 ;  /* 0x00000004ff0c7424 */ /* 0x000fe200078e00ff */
[----:B------:R-:W-:-:S07]  /*48e0*/  MOV R29, R14 ;  /* 0x0000000e001d7202 */ /* 0x000fce0000000f00 */
[----:B------:R-:W-:Y:S05]  /*48f0*/  WARPSYNC.COLLECTIVE R15, `(.L_x_14639) ;  /* 0x000000000f087348 */ /* 0x000fea0003c00000 */
[----:B------:R0:W1:Y:S02]  /*4900*/  SHFL.BFLY P6, R14, R13, R12, R11 ;  /* 0x0c00000c0d0e7389 */ /* 0x00006400000c000b */
[----:B01----:R-:W-:Y:S05]  /*4910*/  ENDCOLLECTIVE ;  /* 0x000000000000791b */ /* 0x003fea0003800000 */
.L_x_14639:
        /* <DEDUP_REMOVED lines=8> */
.L_x_14640:
[----:B------:R-:W-:Y:S02]  /*49a0*/  HFMA2 R12, -RZ, RZ, 0, 5.9604644775390625e-08 ;  /* 0x00000001ff0c7431 */ /* 0x000fe400000001ff */
[----:B------:R-:W-:-:S04]  /*49b0*/  IMAD.MOV.U32 R35, RZ, RZ, R14 ;  /* 0x000000ffff237224 */ /* 0x000fc800078e000e */
[----:B------:R-:W-:-:S05]  /*49c0*/  FADD.FTZ R0, R0, R35 ;  /* 0x0000002300007221 */ /* 0x000fca0000010000 */
[----:B------:R-:W-:-:S07]  /*49d0*/  MOV R13, R0 ;  /* 0x00000000000d7202 */ /* 0x000fce0000000f00 */
[----:B------:R-:W-:Y:S05]  /*49e0*/  WARPSYNC.COLLECTIVE R15, `(.L_x_14641) ;  /* 0x000000000f087348 */ /* 0x000fea0003c00000 */
[----:B------:R0:W1:Y:S02]  /*49f0*/  SHFL.BFLY P6, R14, R13, R12, R11 ;  /* 0x0c00000c0d0e7389 */ /* 0x00006400000c000b */
[----:B01----:R-:W-:Y:S05]  /*4a00*/  ENDCOLLECTIVE ;  /* 0x000000000000791b */ /* 0x003fea0003800000 */
.L_x_14641:
[----:B------:R-:W-:Y:S02]  /*4a10*/  HFMA2 R12, -RZ, RZ, 0, 2.384185791015625e-07 ;  /* 0x00000004ff0c7431 */ /* 0x000fe400000001ff */
[----:B------:R-:W-:Y:S01]  /*4a20*/  IMAD.MOV.U32 R13, RZ, RZ, RZ ;  /* 0x000000ffff0d7224 */ /* 0x000fe200078e00ff */
[----:B------:R-:W-:-:S07]  /*4a30*/  MOV R9, R14 ;  /* 0x0000000e00097202 */ /* 0x000fce0000000f00 */
[----:B------:R-:W-:Y:S05]  /*4a40*/  WARPSYNC.COLLECTIVE R15, `(.L_x_14642) ;  /* 0x000000000f087348 */ /* 0x000fea0003c00000 */
[----:B------:R0:W1:Y:S02]  /*4a50*/  SHFL.BFLY P6, R14, R13, R12, R11 ;  /* 0x0c00000c0d0e7389 */ /* 0x00006400000c000b */
[----:B01----:R-:W-:Y:S05]  /*4a60*/  ENDCOLLECTIVE ;  /* 0x000000000000791b */ /* 0x003fea0003800000 */
.L_x_14642:
        /* <DEDUP_REMOVED lines=8> */
.L_x_14643:
[----:B------:R-:W-:Y:S01]  /*4af0*/  HFMA2 R12, -RZ, RZ, 0, 5.9604644775390625e-08 ;  /* 0x00000001ff0c7431 */ /* 0x000fe200000001ff */
[----:B------:R-:W-:-:S05]  /*4b00*/  MOV R33, R14 ;  /* 0x0000000e00217202 */ /* 0x000fca0000000f00 */
[----:B------:R-:W-:-:S05]  /*4b10*/  FADD.FTZ R4, R4, R33 ;  /* 0x0000002104047221 */ /* 0x000fca0000010000 */
[----:B------:R-:W-:-:S07]  /*4b20*/  MOV R13, R4 ;  /* 0x00000004000d7202 */ /* 0x000fce0000000f00 */
[----:B------:R-:W-:Y:S05]  /*4b30*/  WARPSYNC.COLLECTIVE R15, `(.L_x_14644) ;  /* 0x000000000f087348 */ /* 0x000fea0003c00000 */
[----:B------:R0:W1:Y:S02]  /*4b40*/  SHFL.BFLY P6, R14, R13, R12, R11 ;  /* 0x0c00000c0d0e7389 */ /* 0x00006400000c000b */
[----:B01----:R-:W-:Y:S05]  /*4b50*/  ENDCOLLECTIVE ;  /* 0x000000000000791b */ /* 0x003fea0003800000 */
.L_x_14644:
[----:B------:R-:W-:Y:S01]  /*4b60*/  HFMA2 R12, -RZ, RZ, 0, 2.384185791015625e-07 ;  /* 0x00000004ff0c7431 */ /* 0x000fe200000001ff */
[----:B------:R-:W-:Y:S01]  /*4b70*/  MOV R13, RZ ;  /* 0x000000ff000d7202 */ /* 0x000fe20000000f00 */
[----:B------:R-:W-:-:S07]  /*4b80*/  IMAD.MOV.U32 R33, RZ, RZ, R14 ;  /* 0x000000ffff217224 */ /* 0x000fce00078e000e */
[----:B------:R-:W-:Y:S05]  /*4b90*/  WARPSYNC.COLLECTIVE R15, `(.L_x_14645) ;  /* 0x000000000f087348 */ /* 0x000fea0003c00000 */
[----:B------:R0:W1:Y:S02]  /*4ba0*/  SHFL.BFLY P6, R14, R13, R12, R11 ;  /* 0x0c00000c0d0e7389 */ /* 0x00006400000c000b */
[----:B01----:R-:W-:Y:S05]  /*4bb0*/  ENDCOLLECTIVE ;  /* 0x000000000000791b */ /* 0x003fea0003800000 */
.L_x_14645:
        /* <DEDUP_REMOVED lines=8> */
.L_x_14646:
[----:B------:R-:W-:Y:S01]  /*4c40*/  IMAD.MOV.U32 R12, RZ, RZ, 0x1 ;  /* 0x00000001ff0c7424 */ /* 0x000fe200078e00ff */
[----:B------:R-:W-:-:S05]  /*4c50*/  MOV R34, R14 ;  /* 0x0000000e00227202 */ /* 0x000fca0000000f00 */
[----:B------:R-:W-:-:S05]  /*4c60*/  FADD.FTZ R5, R5, R34 ;  /* 0x0000002205057221 */ /* 0x000fca0000010000 */
[----:B------:R-:W-:-:S07]  /*4c70*/  MOV R13, R5 ;  /* 0x00000005000d7202 */ /* 0x000fce0000000f00 */
[----:B------:R-:W-:Y:S05]  /*4c80*/  WARPSYNC.COLLECTIVE R15, `(.L_x_14647) ;  /* 0x000000000f087348 */ /* 0x000fea0003c00000 */
[----:B------:R0:W1:Y:S02]  /*4c90*/  SHFL.BFLY P6, R14, R13, R12, R11 ;  /* 0x0c00000c0d0e7389 */ /* 0x00006400000c000b */
[----:B01----:R-:W-:Y:S05]  /*4ca0*/  ENDCOLLECTIVE ;  /* 0x000000000000791b */ /* 0x003fea0003800000 */
.L_x_14647:
[----:B------:R-:W-:Y:S01]  /*4cb0*/  HFMA2 R13, -RZ, RZ, 0, 0 ;  /* 0x00000000ff0d7431 */ /* 0x000fe200000001ff */
[----:B------:R-:W-:Y:S02]  /*4cc0*/  MOV R12, 0x4 ;  /* 0x00000004000c7802 */ /* 0x000fe40000000f00 */
[----:B------:R-:W-:-:S07]  /*4cd0*/  MOV R28, R14 ;  /* 0x0000000e001c7202 */ /* 0x000fce0000000f00 */
[----:B------:R-:W-:Y:S05]  /*4ce0*/  WARPSYNC.COLLECTIVE R15, `(.L_x_14648) ;  /* 0x000000000f087348 */ /* 0x000fea0003c00000 */
[----:B------:R0:W1:Y:S02]  /*4cf0*/  SHFL.BFLY P6, R14, R13, R12, R11 ;  /* 0x0c00000c0d0e7389 */ /* 0x00006400000c000b */
[----:B01----:R-:W-:Y:S05]  /*4d00*/  ENDCOLLECTIVE ;  /* 0x000000000000791b */ /* 0x003fea0003800000 */
.L_x_14648:
        /* <DEDUP_REMOVED lines=8> */
.L_x_14649:
[----:B------:R-:W-:Y:S01]  /*4d90*/  HFMA2 R12, -RZ, RZ, 0, 5.9604644775390625e-08 ;  /* 0x00000001ff0c7431 */ /* 0x000fe200000001ff */
[----:B------:R-:W-:-:S05]  /*4da0*/  MOV R9, R14 ;  /* 0x0000000e00097202 */ /* 0x000fca0000000f00 */
[----:B------:R-:W-:-:S05]  /*4db0*/  FADD.FTZ R6, R6, R9 ;  /* 0x0000000906067221 */ /* 0x000fca0000010000 */
[----:B------:R-:W-:-:S07]  /*4dc0*/  MOV R13, R6 ;  /* 0x00000006000d7202 */ /* 0x000fce0000000f00 */
[----:B------:R-:W-:Y:S05]  /*4dd0*/  WARPSYNC.COLLECTIVE R15, `(.L_x_14650) ;  /* 0x000000000f087348 */ /* 0x000fea0003c00000 */
[----:B------:R0:W1:Y:S02]  /*4de0*/  SHFL.BFLY P6, R14, R13, R12, R11 ;  /* 0x0c00000c0d0e7389 */ /* 0x00006400000c000b */
[----:B01----:R-:W-:Y:S05]  /*4df0*/  ENDCOLLECTIVE ;  /* 0x000000000000791b */ /* 0x003fea0003800000 */
.L_x_14650:
[----:B------:R-:W-:Y:S01]  /*4e00*/  HFMA2 R12, -RZ, RZ, 0, 2.384185791015625e-07 ;  /* 0x00000004ff0c7431 */ /* 0x000fe200000001ff */
[----:B------:R-:W-:Y:S01]  /*4e10*/  MOV R13, RZ ;  /* 0x000000ff000d7202 */ /* 0x000fe20000000f00 */
[----:B------:R-:W-:-:S07]  /*4e20*/  IMAD.MOV.U32 R9, RZ, RZ, R14 ;  /* 0x000000ffff097224 */ /* 0x000fce00078e000e */
[----:B------:R-:W-:Y:S05]  /*4e30*/  WARPSYNC.COLLECTIVE R15, `(.L_x_14651) ;  /* 0x000000000f087348 */ /* 0x000fea0003c00000 */
[----:B------:R0:W1:Y:S02]  /*4e40*/  SHFL.BFLY P6, R14, R13, R12, R11 ;  /* 0x0c00000c0d0e7389 */ /* 0x00006400000c000b */
[----:B01----:R-:W-:Y:S05]  /*4e50*/  ENDCOLLECTIVE ;  /* 0x000000000000791b */ /* 0x003fea0003800000 */
.L_x_14651:
        /* <DEDUP_REMOVED lines=8> */
.L_x_14652:
[----:B------:R-:W-:Y:S01]  /*4ee0*/  HFMA2 R12, -RZ, RZ, 0, 5.9604644775390625e-08 ;  /* 0x00000001ff0c7431 */ /* 0x000fe200000001ff */
[----:B------:R-:W-:-:S05]  /*4ef0*/  MOV R32, R14 ;  /* 0x0000000e00207202 */ /* 0x000fca0000000f00 */
[----:B------:R-:W-:-:S05]  /*4f00*/  FADD.FTZ R7, R7, R32 ;  /* 0x0000002007077221 */ /* 0x000fca0000010000 */
[----:B------:R-:W-:-:S07]  /*4f10*/  MOV R13, R7 ;  /* 0x00000007000d7202 */ /* 0x000fce0000000f00 */
[----:B------:R-:W-:Y:S05]  /*4f20*/  WARPSYNC.COLLECTIVE R15, `(.L_x_14653) ;  /* 0x000000000f087348 */ /* 0x000fea0003c00000 */
[----:B------:R0:W1:Y:S02]  /*4f30*/  SHFL.BFLY P6, R14, R13, R12, R11 ;  /* 0x0c00000c0d0e7389 */ /* 0x00006400000c000b */
[----:B01----:R-:W-:Y:S05]  /*4f40*/  ENDCOLLECTIVE ;  /* 0x000000000000791b */ /* 0x003fea0003800000 */
.L_x_14653:
[----:B------:R-:W-:Y:S01]  /*4f50*/  MOV R13, RZ ;  /* 0x000000ff000d7202 */ /* 0x000fe20000000f00 */
[----:B------:R-:W-:Y:S02]  /*4f60*/  IMAD.MOV.U32 R12, RZ, RZ, 0x4 ;  /* 0x00000004ff0c7424 */ /* 0x000fe400078e00ff */
[----:B------:R-:W-:-:S07]  /*4f70*/  FADD.FTZ R5, R7, R14 ;  /* 0x0000000e07057221 */ /* 0x000fce0000010000 */
[----:B------:R-:W-:Y:S05]  /*4f80*/  WARPSYNC.COLLECTIVE R15, `(.L_x_14654) ;  /* 0x000000000f087348 */ /* 0x000fea0003c00000 */
[----:B------:R0:W1:Y:S02]  /*4f90*/  SHFL.BFLY P6, R14, R13, R12, R11 ;  /* 0x0c00000c0d0e7389 */ /* 0x00006400000c000b */
[----:B01----:R-:W-:Y:S05]  /*4fa0*/  ENDCOLLECTIVE ;  /* 0x000000000000791b */ /* 0x003fea0003800000 */
.L_x_14654:
[----:B------:R-:W-:Y:S01]  /*4fb0*/  HFMA2 R12, -RZ, RZ, 0, 1.1920928955078125e-07 ;  /* 0x00000002ff0c7431 */ /* 0x000fe200000001ff */
[----:B------:R-:W-:-:S05]  /*4fc0*/  MOV R17, R14 ;  /* 0x0000000e00117202 */ /* 0x000fca0000000f00 */
[----:B------:R-:W-:-:S05]  /*4fd0*/  FADD.FTZ R17, RZ, R17 ;  /* 0x00000011ff117221 */ /* 0x000fca0000010000 */
[----:B------:R-:W-:-:S07]  /*4fe0*/  MOV R13, R17 ;  /* 0x00000011000d7202 */ /* 0x000fce0000000f00 */
[----:B------:R-:W-:Y:S05]  /*4ff0*/  WARPSYNC.COLLECTIVE R15, `(.L_x_14655) ;  /* 0x000000000f087348 */ /* 0x000fea0003c00000 */
[----:B------:R0:W1:Y:S02]  /*5000*/  SHFL.BFLY P6, R14, R13, R12, R11 ;  /* 0x0c00000c0d0e7389 */ /* 0x00006400000c000b */
[----:B01----:R-:W-:Y:S05]  /*5010*/  ENDCOLLECTIVE ;  /* 0x000000000000791b */ /* 0x003fea0003800000 */
.L_x_14655:
[----:B------:R-:W-:Y:S01]  /*5020*/  HFMA2 R12, -RZ, RZ, 0, 5.9604644775390625e-08 ;  /* 0x00000001ff0c7431 */ /* 0x000fe200000001ff */
[----:B------:R-:W-:-:S05]  /*5030*/  MOV R28, R14 ;  /* 0x0000000e001c7202 */ /* 0x000fca0000000f00 */
[----:B------:R-:W-:-:S04]  /*5040*/  FADD.FTZ R17, R17, R28 ;  /* 0x0000001c11117221 */ /* 0x000fc80000010000 */
[----:B------:R-:W-:-:S07]  /*5050*/  IMAD.MOV.U32 R13, RZ, RZ, R17 ;  /* 0x000000ffff0d7224 */ /* 0x000fce00078e0011 */
[----:B------:R-:W-:Y:S05]  /*5060*/  WARPSYNC.COLLECTIVE R15, `(.L_x_14656) ;  /* 0x000000000f087348 */ /* 0x000fea0003c00000 */
[----:B------:R0:W1:Y:S02]  /*5070*/  SHFL.BFLY P6, R14, R13, R12, R11 ;  /* 0x0c00000c0d0e7389 */ /* 0x00006400000c000b */
[----:B01----:R-:W-:Y:S05]  /*5080*/  ENDCOLLECTIVE ;  /* 0x000000000000791b */ /* 0x003fea0003800000 */
.L_x_14656:
[----:B------:R-:W-:Y:S01]  /*5090*/  HFMA2 R13, -RZ, RZ, 0, 0 ;  /* 0x00000000ff0d7431 */ /* 0x000fe200000001ff */
[----:B------:R-:W-:Y:S02]  /*50a0*/  MOV R12, 0x4 ;  /* 0x00000004000c7802 */ /* 0x000fe40000000f00 */
[----:B------:R-:W-:-:S07]  /*50b0*/  MOV R34, R14 ;  /* 0x0000000e00227202 */ /* 0x000fce0000000f00 */
[----:B------:R-:W-:Y:S05]  /*50c0*/  WARPSYNC.COLLECTIVE R15, `(.L_x_14657) ;  /* 0x000000000f087348 */ /* 0x000fea0003c00000 */
[----:B------:R0:W1:Y:S02]  /*50d0*/  SHFL.BFLY P6, R14, R13, R12, R11 ;  /* 0x0c00000c0d0e7389 */ /* 0x00006400000c000b */
[----:B01----:R-:W-:Y:S05]  /*50e0*/  ENDCOLLECTIVE ;  /* 0x000000000000791b */ /* 0x003fea0003800000 */
.L_x_14657:
[----:B------:R-:W-:Y:S01]  /*50f0*/  FADD.FTZ R6, R17, R34 ;  /* 0x0000002211067221 */ /* 0x000fe20000010000 */
[----:B------:R-:W-:Y:S02]  /*5100*/  HFMA2 R12, -RZ, RZ, 0, 1.1920928955078125e-07 ;  /* 0x00000002ff0c7431 */ /* 0x000fe400000001ff */
[----:B------:R-:W-:-:S04]  /*5110*/  FADD.FTZ R27, RZ, R14 ;  /* 0x0000000eff1b7221 */ /* 0x000fc80000010000 */
[----:B------:R-:W-:-:S07]  /*5120*/  IMAD.MOV.U32 R13, RZ, RZ, R27 ;  /* 0x000000ffff0d7224 */ /* 0x000fce00078e001b */
[----:B------:R-:W-:Y:S05]  /*5130*/  WARPSYNC.COLLECTIVE R15, `(.L_x_14658) ;  /* 0x000000000f087348 */ /* 0x000fea0003c00000 */
[----:B------:R0:W1:Y:S02]  /*5140*/  SHFL.BFLY P6, R14, R13, R12, R11 ;  /* 0x0c00000c0d0e7389 */ /* 0x00006400000c000b */
[----:B01----:R-:W-:Y:S05]  /*5150*/  ENDCOLLECTIVE ;  /* 0x000000000000791b */ /* 0x003fea0003800000 */
.L_x_14658:
[----:B------:R-:W-:Y:S02]  /*5160*/  HFMA2 R12, -RZ, RZ, 0, 5.9604644775390625e-08 ;  /* 0x00000001ff0c7431 */ /* 0x000fe400000001ff */
[----:B------:R-:W-:-:S05]  /*5170*/  FADD.FTZ R27, R27, R14 ;  /* 0x0000000e1b1b7221 */ /* 0x000fca0000010000 */
[----:B------:R-:W-:-:S07]  /*5180*/  MOV R13, R27 ;  /* 0x0000001b000d7202 */ /* 0x000fce0000000f00 */
[----:B------:R-:W-:Y:S05]  /*5190*/  WARPSYNC.COLLECTIVE R15, `(.L_x_14659) ;  /* 0x000000000f087348 */ /* 0x000fea0003c00000 */
[----:B------:R0:W1:Y:S02]  /*51a0*/  SHFL.BFLY P6, R14, R13, R12, R11 ;  /* 0x0c00000c0d0e7389 */ /* 0x00006400000c000b */
[----:B01----:R-:W-:Y:S05]  /*51b0*/  ENDCOLLECTIVE ;  /* 0x000000000000791b */ /* 0x003fea0003800000 */
.L_x_14659:
[----:B------:R-:W-:Y:S01]  /*51c0*/  MOV R13, RZ ;  /* 0x000000ff000d7202 */ /* 0x000fe20000000f00 */
[----:B------:R-:W-:Y:S02]  /*51d0*/  IMAD.MOV.U32 R12, RZ, RZ, 0x4 ;  /* 0x00000004ff0c7424 */ /* 0x000fe400078e00ff */
[----:B------:R-:W-:-:S07]  /*51e0*/  FADD.FTZ R7, R27, R14 ;  /* 0x0000000e1b077221 */ /* 0x000fce0000010000 */
[----:B------:R-:W-:Y:S05]  /*51f0*/  WARPSYNC.COLLECTIVE R15, `(.L_x_14660) ;  /* 0x000000000f087348 */ /* 0x000fea0003c00000 */
[----:B------:R0:W1:Y:S02]  /*5200*/  SHFL.BFLY P6, R14, R13, R12, R11 ;  /* 0x0c00000c0d0e7389 */ /* 0x00006400000c000b */
[----:B01----:R-:W-:Y:S05]  /*5210*/  ENDCOLLECTIVE ;  /* 0x000000000000791b */ /* 0x003fea0003800000 */
.L_x_14660:
[----:B------:R-:W-:Y:S01]  /*5220*/  HFMA2 R12, -RZ, RZ, 0, 1.1920928955078125e-07 ;  /* 0x00000002ff0c7431 */ /* 0x000fe200000001ff */
[----:B------:R-:W-:-:S05]  /*5230*/  MOV R9, R14 ;  /* 0x0000000e00097202 */ /* 0x000fca0000000f00 */
[----:B------:R-:W-:-:S05]  /*5240*/  FADD.FTZ R9, RZ, R9 ;  /* 0x00000009ff097221 */ /* 0x000fca0000010000 */
[----:B------:R-:W-:-:S07]  /*5250*/  MOV R13, R9 ;  /* 0x00000009000d7202 */ /* 0x000fce0000000f00 */
[----:B------:R-:W-:Y:S05]  /*5260*/  WARPSYNC.COLLECTIVE R15, `(.L_x_14661) ;  /* 0x000000000f087348 */ /* 0x000fea0003c00000 */
[----:B------:R0:W1:Y:S02]  /*5270*/  SHFL.BFLY P6, R14, R13, R12, R11 ;  /* 0x0c00000c0d0e7389 */ /* 0x00006400000c000b */
[----:B01----:R-:W-:Y:S05]  /*5280*/  ENDCOLLECTIVE ;  /* 0x000000000000791b */ /* 0x003fea0003800000 */
.L_x_14661:
[----:B------:R-:W-:Y:S02]  /*5290*/  IMAD.MOV.U32 R12, RZ, RZ, 0x1 ;  /* 0x00000001ff0c7424 */ /* 0x000fe400078e00ff */
[----:B------:R-:W-:-:S05]  /*52a0*/  FADD.FTZ R20, R9, R14 ;  /* 0x0000000e09147221 */ /* 0x000fca0000010000 */
[----:B------:R-:W-:-:S07]  /*52b0*/  MOV R13, R20 ;  /* 0x00000014000d7202 */ /* 0x000fce0000000f00 */
[----:B------:R-:W-:Y:S05]  /*52c0*/  WARPSYNC.COLLECTIVE R15, `(.L_x_14662) ;  /* 0x000000000f087348 */ /* 0x000fea0003c00000 */
[----:B------:R0:W1:Y:S02]  /*52d0*/  SHFL.BFLY P6, R14, R13, R12, R11 ;  /* 0x0c00000c0d0e7389 */ /* 0x00006400000c000b */
[----:B01----:R-:W-:Y:S05]  /*52e0*/  ENDCOLLECTIVE ;  /* 0x000000000000791b */ /* 0x003fea0003800000 */
.L_x_14662:
[----:B------:R-:W-:Y:S01]  /*52f0*/  HFMA2 R13, -RZ, RZ, 0, 0 ;  /* 0x00000000ff0d7431 */ /* 0x000fe200000001ff */
[----:B------:R-:W-:Y:S02]  /*5300*/  MOV R12, 0x4 ;  /* 0x00000004000c7802 */ /* 0x000fe40000000f00 */
[----:B------:R-:W-:-:S07]  /*5310*/  MOV R9, R14 ;  /* 0x0000000e00097202 */ /* 0x000fce0000000f00 */
[----:B------:R-:W-:Y:S05]  /*5320*/  WARPSYNC.COLLECTIVE R15, `(.L_x_14663) ;  /* 0x000000000f087348 */ /* 0x000fea0003c00000 */
[----:B------:R0:W1:Y:S02]  /*5330*/  SHFL.BFLY P6, R14, R13, R12, R11 ;  /* 0x0c00000c0d0e7389 */ /* 0x00006400000c000b */
[----:B01----:R-:W-:Y:S05]  /*5340*/  ENDCOLLECTIVE ;  /* 0x000000000000791b */ /* 0x003fea0003800000 */
.L_x_14663:
[----:B------:R-:W-:Y:S01]  /*5350*/  FADD.FTZ R9, R20, R9 ;  /* 0x0000000914097221 */ /* 0x000fe20000010000 */
[----:B------:R-:W-:Y:S02]  /*5360*/  IMAD.MOV.U32 R12, RZ, RZ, 0x2 ;  /* 0x00000002ff0c7424 */ /* 0x000fe400078e00ff */
[----:B------:R-:W-:-:S05]  /*5370*/  FADD.FTZ R16, RZ, R14 ;  /* 0x0000000eff107221 */ /* 0x000fca0000010000 */
[----:B------:R-:W-:-:S07]  /*5380*/  MOV R13, R16 ;  /* 0x00000010000d7202 */ /* 0x000fce0000000f00 */
[----:B------:R-:W-:Y:S05]  /*5390*/  WARPSYNC.COLLECTIVE R15, `(.L_x_14664) ;  /* 0x000000000f087348 */ /* 0x000fea0003c00000 */
[----:B------:R0:W1:Y:S02]  /*53a0*/  SHFL.BFLY P6, R14, R13, R12, R11 ;  /* 0x0c00000c0d0e7389 */ /* 0x00006400000c000b */
[----:B01----:R-:W-:Y:S05]  /*53b0*/  ENDCOLLECTIVE ;  /* 0x000000000000791b */ /* 0x003fea0003800000 */
.L_x_14664:
[----:B------:R-:W-:Y:S01]  /*53c0*/  HFMA2 R12, -RZ, RZ, 0, 5.9604644775390625e-08 ;  /* 0x00000001ff0c7431 */ /* 0x000fe200000001ff */
[----:B------:R-:W-:-:S05]  /*53d0*/  MOV R35, R14 ;  /* 0x0000000e00237202 */ /* 0x000fca0000000f00 */
[----:B------:R-:W-:-:S05]  /*53e0*/  FADD.FTZ R32, R16, R35 ;  /* 0x0000002310207221 */ /* 0x000fca0000010000 */
[----:B------:R-:W-:-:S07]  /*53f0*/  MOV R13, R32 ;  /* 0x00000020000d7202 */ /* 0x000fce0000000f00 */
[----:B------:R-:W-:Y:S05]  /*5400*/  WARPSYNC.COLLECTIVE R15, `(.L_x_14665) ;  /* 0x000000000f087348 */ /* 0x000fea0003c00000 */
[----:B------:R0:W1:Y:S02]  /*5410*/  SHFL.BFLY P6, R14, R13, R12, R11 ;  /* 0x0c00000c0d0e7389 */ /* 0x00006400000c000b */
[----:B01----:R-:W-:Y:S05]  /*5420*/  ENDCOLLECTIVE ;  /* 0x000000000000791b */ /* 0x003fea0003800000 */
.L_x_14665:
[----:B------:R-:W-:Y:S01]  /*5430*/  MOV R13, RZ ;  /* 0x000000ff000d7202 */ /* 0x000fe20000000f00 */
[----:B------:R-:W-:Y:S02]  /*5440*/  IMAD.MOV.U32 R12, RZ, RZ, 0x4 ;  /* 0x00000004ff0c7424 */ /* 0x000fe400078e00ff */
[----:B------:R-:W-:-:S07]  /*5450*/  FADD.FTZ R16, R32, R14 ;  /* 0x0000000e20107221 */ /* 0x000fce0000010000 */
[----:B------:R-:W-:Y:S05]  /*5460*/  WARPSYNC.COLLECTIVE R15, `(.L_x_14666) ;  /* 0x000000000f087348 */ /* 0x000fea0003c00000 */
[----:B------:R0:W1:Y:S02]  /*5470*/  SHFL.BFLY P6, R14, R13, R12, R11 ;  /* 0x0c00000c0d0e7389 */ /* 0x00006400000c000b */
[----:B01----:R-:W-:Y:S05]  /*5480*/  ENDCOLLECTIVE ;  /* 0x000000000000791b */ /* 0x003fea0003800000 */
.L_x_14666:
[----:B------:R-:W-:Y:S01]  /*5490*/  HFMA2 R12, -RZ, RZ, 0, 1.1920928955078125e-07 ;  /* 0x00000002ff0c7431 */ /* 0x000fe200000001ff */
[----:B------:R-:W-:-:S05]  /*54a0*/  MOV R28, R14 ;  /* 0x0000000e001c7202 */ /* 0x000fca0000000f00 */
[----:B------:R-:W-:-:S05]  /*54b0*/  FADD.FTZ R28, RZ, R28 ;  /* 0x0000001cff1c7221 */ /* 0x000fca0000010000 */
[----:B------:R-:W-:-:S07]  /*54c0*/  MOV R13, R28 ;  /* 0x0000001c000d7202 */ /* 0x000fce0000000f00 */
[----:B------:R-:W-:Y:S05]  /*54d0*/  WARPSYNC.COLLECTIVE R15, `(.L_x_14667) ;  /* 0x000000000f087348 */ /* 0x000fea0003c00000 */
[----:B------:R0:W1:Y:S02]  /*54e0*/  SHFL.BFLY P6, R14, R13, R12, R11 ;  /* 0x0c00000c0d0e7389 */ /* 0x00006400000c000b */
[----:B01----:R-:W-:Y:S05]  /*54f0*/  ENDCOLLECTIVE ;  /* 0x000000000000791b */ /* 0x003fea0003800000 */
.L_x_14667:
[----:B------:R-:W-:Y:S01]  /*5500*/  HFMA2 R12, -RZ, RZ, 0, 5.9604644775390625e-08 ;  /* 0x00000001ff0c7431 */ /* 0x000fe200000001ff */
[----:B------:R-:W-:-:S05]  /*5510*/  MOV R33, R14 ;  /* 0x0000000e00217202 */ /* 0x000fca0000000f00 */
[----:B------:R-:W-:-:S04]  /*5520*/  FADD.FTZ R33, R28, R33 ;  /* 0x000000211c217221 */ /* 0x000fc80000010000 */
[----:B------:R-:W-:-:S07]  /*5530*/  IMAD.MOV.U32 R13, RZ, RZ, R33 ;  /* 0x000000ffff0d7224 */ /* 0x000fce00078e0021 */
[----:B------:R-:W-:Y:S05]  /*5540*/  WARPSYNC.COLLECTIVE R15, `(.L_x_14668) ;  /* 0x000000000f087348 */ /* 0x000fea0003c00000 */
[----:B------:R0:W1:Y:S02]  /*5550*/  SHFL.BFLY P6, R14, R13, R12, R11 ;  /* 0x0c00000c0d0e7389 */ /* 0x00006400000c000b */
[----:B01----:R-:W-:Y:S05]  /*5560*/  ENDCOLLECTIVE ;  /* 0x000000000000791b */ /* 0x003fea0003800000 */
.L_x_14668:
[----:B------:R-:W-:Y:S01]  /*5570*/  HFMA2 R12, -RZ, RZ, 0, 2.384185791015625e-07 ;  /* 0x00000004ff0c7431 */ /* 0x000fe200000001ff */
[----:B------:R-:W-:Y:S01]  /*5580*/  MOV R13, RZ ;  /* 0x000000ff000d7202 */ /* 0x000fe20000000f00 */
[----:B------:R-:W-:-:S07]  /*5590*/  FADD.FTZ R27, R33, R14 ;  /* 0x0000000e211b7221 */ /* 0x000fce0000010000 */
[----:B------:R-:W-:Y:S05]  /*55a0*/  WARPSYNC.COLLECTIVE R15, `(.L_x_14669) ;  /* 0x000000000f087348 */ /* 0x000fea0003c00000 */
[----:B------:R0:W1:Y:S02]  /*55b0*/  SHFL.BFLY P6, R14, R13, R12, R11 ;  /* 0x0c00000c0d0e7389 */ /* 0x00006400000c000b */
[----:B01----:R-:W-:Y:S05]  /*55c0*/  ENDCOLLECTIVE ;  /* 0x000000000000791b */ /* 0x003fea0003800000 */
.L_x_14669:
[----:B------:R-:W-:Y:S01]  /*55d0*/  HFMA2 R12, -RZ, RZ, 0, 1.1920928955078125e-07 ;  /* 0x00000002ff0c7431 */ /* 0x000fe200000001ff */
[----:B------:R-:W-:-:S05]  /*55e0*/  MOV R34, R14 ;  /* 0x0000000e00227202 */ /* 0x000fca0000000f00 */
[----:B------:R-:W-:-:S04]  /*55f0*/  FADD.FTZ R34, RZ, R34 ;  /* 0x00000022ff227221 */ /* 0x000fc80000010000 */
[----:B------:R-:W-:-:S07]  /*5600*/  IMAD.MOV.U32 R13, RZ, RZ, R34 ;  /* 0x000000ffff0d7224 */ /* 0x000fce00078e0022 */
[----:B------:R-:W-:Y:S05]  /*5610*/  WARPSYNC.COLLECTIVE R15, `(.L_x_14670) ;  /* 0x000000000f087348 */ /* 0x000fea0003c00000 */
[----:B------:R0:W1:Y:S02]  /*5620*/  SHFL.BFLY P6, R14, R13, R12, R11 ;  /* 0x0c00000c0d0e7389 */ /* 0x00006400000c000b */
[----:B01----:R-:W-:Y:S05]  /*5630*/  ENDCOLLECTIVE ;  /* 0x000000000000791b */ /* 0x003fea0003800000 */
.L_x_14670:
[----:B------:R-:W-:Y:S01]  /*5640*/  HFMA2 R12, -RZ, RZ, 0, 5.9604644775390625e-08 ;  /* 0x00000001ff0c7431 */ /* 0x000fe200000001ff */
[----:B------:R-:W-:-:S05]  /*5650*/  MOV R17, R14 ;  /* 0x0000000e00117202 */ /* 0x000fca0000000f00 */
[----:B------:R-:W-:-:S05]  /*5660*/  FADD.FTZ R28, R34, R17 ;  /* 0x00000011221c7221 */ /* 0x000fca0000010000 */
[----:B------:R-:W-:-:S07]  /*5670*/  MOV R13, R28 ;  /* 0x0000001c000d7202 */ /* 0x000fce0000000f00 */
[----:B------:R-:W-:Y:S05]  /*5680*/  WARPSYNC.COLLECTIVE R15, `(.L_x_14671) ;  /* 0x000000000f087348 */ /* 0x000fea0003c00000 */
[----:B------:R0:W1:Y:S02]  /*5690*/  SHFL.BFLY P6, R14, R13, R12, R11 ;  /* 0x0c00000c0d0e7389 */ /* 0x00006400000c000b */
[----:B01----:R-:W-:Y:S05]  /*56a0*/  ENDCOLLECTIVE ;  /* 0x000000000000791b */ /* 0x003fea0003800000 */
.L_x_14671:
[----:B------:R-:W-:Y:S01]  /*56b0*/  HFMA2 R12, -RZ, RZ, 0, 2.384185791015625e-07 ;  /* 0x00000004ff0c7431 */ /* 0x000fe200000001ff */
[----:B------:R-:W-:Y:S01]  /*56c0*/  MOV R13, RZ ;  /* 0x000000ff000d7202 */ /* 0x000fe20000000f00 */
[----:B------:R-:W-:-:S07]  /*56d0*/  IMAD.MOV.U32 R17, RZ, RZ, R14 ;  /* 0x000000ffff117224 */ /* 0x000fce00078e000e */
[----:B------:R-:W-:Y:S05]  /*56e0*/  WARPSYNC.COLLECTIVE R15, `(.L_x_14672) ;  /* 0x000000000f087348 */ /* 0x000fea0003c00000 */
[----:B------:R0:W1:Y:S02]  /*56f0*/  SHFL.BFLY P6, R14, R13, R12, R11 ;  /* 0x0c00000c0d0e7389 */ /* 0x00006400000c000b */
[----:B01----:R-:W-:Y:S05]  /*5700*/  ENDCOLLECTIVE ;  /* 0x000000000000791b */ /* 0x003fea0003800000 */
.L_x_14672:
[----:B------:R-:W-:Y:S01]  /*5710*/  FADD.FTZ R20, R28, R17 ;  /* 0x000000111c147221 */ /* 0x000fe20000010000 */
[----:B------:R-:W-:Y:S02]  /*5720*/  HFMA2 R12, -RZ, RZ, 0, 1.1920928955078125e-07 ;  /* 0x00000002ff0c7431 */ /* 0x000fe400000001ff */
[----:B------:R-:W-:-:S05]  /*5730*/  FADD.FTZ R35, RZ, R14 ;  /* 0x0000000eff237221 */ /* 0x000fca0000010000 */
[----:B------:R-:W-:-:S07]  /*5740*/  MOV R13, R35 ;  /* 0x00000023000d7202 */ /* 0x000fce0000000f00 */
[----:B------:R-:W-:Y:S05]  /*5750*/  WARPSYNC.COLLECTIVE R15, `(.L_x_14673) ;  /* 0x000000000f087348 */ /* 0x000fea0003c00000 */
[----:B------:R0:W1:Y:S02]  /*5760*/  SHFL.BFLY P6, R14, R13, R12, R11 ;  /* 0x0c00000c0d0e7389 */ /* 0x00006400000c000b */
[----:B01----:R-:W-:Y:S05]  /*5770*/  ENDCOLLECTIVE ;  /* 0x000000000000791b */ /* 0x003fea0003800000 */
.L_x_14673:
[----:B------:R-:W-:Y:S01]  /*5780*/  MOV R12, 0x1 ;  /* 0x00000001000c7802 */ /* 0x000fe20000000f00 */
[----:B------:R-:W-:-:S04]  /*5790*/  FADD.FTZ R32, R35, R14 ;  /* 0x0000000e23207221 */ /* 0x000fc80000010000 */
[----:B------:R-:W-:-:S07]  /*57a0*/  IMAD.MOV.U32 R13, RZ, RZ, R32 ;  /* 0x000000ffff0d7224 */ /* 0x000fce00078e0020 */
[----:B------:R-:W-:Y:S05]  /*57b0*/  WARPSYNC.COLLECTIVE R15, `(.L_x_14674) ;  /* 0x000000000f087348 */ /* 0x000fea0003c00000 */
[----:B------:R0:W1:Y:S02]  /*57c0*/  SHFL.BFLY P6, R14, R13, R12, R11 ;  /* 0x0c00000c0d0e7389 */ /* 0x00006400000c000b */
[----:B01----:R-:W-:Y:S05]  /*57d0*/  ENDCOLLECTIVE ;  /* 0x000000000000791b */ /* 0x003fea0003800000 */
.L_x_14674:
[----:B------:R-:W-:Y:S01]  /*57e0*/  HFMA2 R13, -RZ, RZ, 0, 0 ;  /* 0x00000000ff0d7431 */ /* 0x000fe200000001ff */
[----:B------:R-:W-:Y:S01]  /*57f0*/  MOV R12, 0x4 ;  /* 0x00000004000c7802 */ /* 0x000fe20000000f00 */
[----:B------:R-:W-:-:S07]  /*5800*/  FADD.FTZ R17, R32, R14 ;  /* 0x0000000e20117221 */ /* 0x000fce0000010000 */
[----:B------:R-:W-:Y:S05]  /*5810*/  WARPSYNC.COLLECTIVE R15, `(.L_x_14675) ;  /* 0x000000000f087348 */ /* 0x000fea0003c00000 */
[----:B------:R0:W1:Y:S02]  /*5820*/  SHFL.BFLY P6, R14, R13, R12, R11 ;  /* 0x0c00000c0d0e7389 */ /* 0x00006400000c000b */
[----:B01----:R-:W-:Y:S05]  /*5830*/  ENDCOLLECTIVE ;  /* 0x000000000000791b */ /* 0x003fea0003800000 */
.L_x_14675:
[----:B------:R-:W-:Y:S02]  /*5840*/  IMAD.MOV.U32 R12, RZ, RZ, 0x2 ;  /* 0x00000002ff0c7424 */ /* 0x000fe400078e00ff */
[----:B------:R-:W-:-:S05]  /*5850*/  FADD.FTZ R33, RZ, R14 ;  /* 0x0000000eff217221 */ /* 0x000fca0000010000 */
[----:B------:R-:W-:-:S07]  /*5860*/  MOV R13, R33 ;  /* 0x00000021000d7202 */ /* 0x000fce0000000f00 */
[----:B------:R-:W-:Y:S05]  /*5870*/  WARPSYNC.COLLECTIVE R15, `(.L_x_14676) ;  /* 0x000000000f087348 */ /* 0x000fea0003c00000 */
[----:B------:R0:W1:Y:S02]  /*5880*/  SHFL.BFLY P6, R14, R13, R12, R11 ;  /* 0x0c00000c0d0e7389 */ /* 0x00006400000c000b */
[----:B01----:R-:W-:Y:S05]  /*5890*/  ENDCOLLECTIVE ;  /* 0x000000000000791b */ /* 0x003fea0003800000 */
.L_x_14676:
[----:B------:R-:W-:Y:S02]  /*58a0*/  HFMA2 R12, -RZ, RZ, 0, 5.9604644775390625e-08 ;  /* 0x00000001ff0c7431 */ /* 0x000fe400000001ff */
[----:B------:R-:W-:-:S05]  /*58b0*/  FADD.FTZ R28, R33, R14 ;  /* 0x0000000e211c7221 */ /* 0x000fca0000010000 */
[----:B------:R-:W-:-:S07]  /*58c0*/  MOV R13, R28 ;  /* 0x0000001c000d7202 */ /* 0x000fce0000000f00 */
[----:B------:R-:W-:Y:S05]  /*58d0*/  WARPSYNC.COLLECTIVE R15, `(.L_x_14677) ;  /* 0x000000000f087348 */ /* 0x000fea0003c00000 */
[----:B------:R0:W1:Y:S02]  /*58e0*/  SHFL.BFLY P6, R14, R13, R12, R11 ;  /* 0x0c00000c0d0e7389 */ /* 0x00006400000c000b */
[----:B01----:R-:W-:Y:S05]  /*58f0*/  ENDCOLLECTIVE ;  /* 0x000000000000791b */ /* 0x003fea0003800000 */
.L_x_14677:
[----:B------:R-:W-:Y:S02]  /*5900*/  MOV R11, R6 ;  /* 0x00000006000b7202 */ /* 0x000fe40000000f00 */
[----:B------:R-:W-:Y:S01]  /*5910*/  MOV R13, R7 ;  /* 0x00000007000d7202 */ /* 0x000fe20000000f00 */
[----:B------:R-:W-:Y:S06]  /*5920*/  BRA `(.L_x_14678) ;  /* 0xffffffd400f07947 */ /* 0x000fec000383ffff */
.L_x_14679:
        /* <DEDUP_REMOVED lines=13> */
.L_x_25857:


//--------------------- .text._ZN4vllm25paged_attention_v1_kernelIfhLi64ELi32ELi128ELNS_18Fp8KVCacheDataTypeE1ELb1EEEvPT_PKS2_PKT0_S8_ifPKiSA_iPKfiiiSC_SC_iiiii --------------------------
	.section	.text._ZN4vllm25paged_attention_v1_kernelIfhLi64ELi32ELi128ELNS_18Fp8KVCacheDataTypeE1ELb1EEEvPT_PKS2_PKT0_S8_ifPKiSA_iPKfiiiSC_SC_iiiii,"ax",@progbits
	.align	128
        .global         _ZN4vllm25paged_attention_v1_kernelIfhLi64ELi32ELi128ELNS_18Fp8KVCacheDataTypeE1ELb1EEEvPT_PKS2_PKT0_S8_ifPKiSA_iPKfiiiSC_SC_iiiii
        .type           _ZN4vllm25paged_attention_v1_kernelIfhLi64ELi32ELi128ELNS_18Fp8KVCacheDataTypeE1ELb1EEEvPT_PKS2_PKT0_S8_ifPKiSA_iPKfiiiSC_SC_iiiii,@function
        .size           _ZN4vllm25paged_attention_v1_kernelIfhLi64ELi32ELi128ELNS_18Fp8KVCacheDataTypeE1ELb1EEEvPT_PKS2_PKT0_S8_ifPKiSA_iPKfiiiSC_SC_iiiii,(.L_x_25858 - _ZN4vllm25paged_attention_v1_kernelIfhLi64ELi32ELi128ELNS_18Fp8KVCacheDataTypeE1ELb1EEEvPT_PKS2_PKT0_S8_ifPKiSA_iPKfiiiSC_SC_iiiii)
        .other          _ZN4vllm25paged_attention_v1_kernelIfhLi64ELi32ELi128ELNS_18Fp8KVCacheDataTypeE1ELb1EEEvPT_PKS2_PKT0_S8_ifPKiSA_iPKfiiiSC_SC_iiiii,@"STO_CUDA_ENTRY STV_DEFAULT"
_ZN4vllm25paged_attention_v1_kernelIfhLi64ELi32ELi128ELNS_18Fp8KVCacheDataTypeE1ELb1EEEvPT_PKS2_PKT0_S8_ifPKiSA_iPKfiiiSC_SC_iiiii:
.text._ZN4vllm25paged_attention_v1_kernelIfhLi64ELi32ELi128ELNS_18Fp8KVCacheDataTypeE1ELb1EEEvPT_PKS2_PKT0_S8_ifPKiSA_iPKfiiiSC_SC_iiiii:
        /* <DEDUP_REMOVED lines=105> */
.L_x_14680:
        /* <DEDUP_REMOVED lines=25> */
.L_x_14684:
        /* <DEDUP_REMOVED lines=36> */
.L_x_14682:
[----:B------:R-:W-:Y:S05]  /*0a60*/  BSYNC.RECONVERGENT B6 ;  /* 0x0000000000067941 */ /* 0x000fea0003800200 */
.L_x_14681:
        /* <DEDUP_REMOVED lines=12> */
.L_x_14725:
        /* <DEDUP_REMOVED lines=39> */
.L_x_14690:
        /* <DEDUP_REMOVED lines=11> */
.L_x_14689:
[----:B------:R-:W-:Y:S05]  /*0e50*/  BSYNC.RECONVERGENT B1 ;  /* 0x0000000000017941 */ /* 0x000fea0003800200 */
.L_x_14688:
        /* <DEDUP_REMOVED lines=12> */
.L_x_14693:
        /* <DEDUP_REMOVED lines=100> */
.L_x_14692:
[----:B------:R-:W-:Y:S05]  /*1560*/  BSYNC.RECONVERGENT B1 ;  /* 0x0000000000017941 */ /* 0x000fea0003800200 */
.L_x_14691:
        /* <DEDUP_REMOVED lines=55> */
.L_x_14695:
[----:B------:R-:W-:Y:S05]  /*18e0*/  BSYNC.RECONVERGENT B1 ;  /* 0x0000000000017941 */ /* 0x000fea0003800200 */
.L_x_14694:
        /* <DEDUP_REMOVED lines=26> */
.L_x_14687:
[----:B------:R-:W-:Y:S05]  /*1a90*/  BSYNC.RECONVERGENT B0 ;  /* 0x0000000000007941 */ /* 0x000fea0003800200 */
.L_x_14686:
        /* <DEDUP_REMOVED lines=39> */
.L_x_14700:
[----:B------:R-:W0:Y:S01]  /*1d10*/  LDS R15, [R12] ;  /* 0x000000000c0f7984 */ /* 0x000e220000000800 */
[----:B------:R-:W-:-:S04]  /*1d20*/  IADD3 R13, PT, PT, R13, 0x1, RZ ;  /* 0x000000010d0d7810 */ /* 0x000fc80007ffe0ff */
[----:B------:R-:W-:Y:S01]  /*1d30*/  ISETP.NE.AND P0, PT, R13, RZ, PT ;  /* 0x000000ff0d00720c */ /* 0x000fe20003f05270 */
[----:B0-----:R-:W-:-:S05]  /*1d40*/  FMUL.FTZ R15, R15, R2 ;  /* 0x000000020f0f7220 */ /* 0x001fca0000410000 */
[----:B------:R0:W-:Y:S02]  /*1d50*/  STS [R12], R15 ;  /* 0x0000000f0c007388 */ /* 0x0001e40000000800 */
[----:B0-----:R-:W-:-:S05]  /*1d60*/  VIADD R12, R12, 0x200 ;  /* 0x000002000c0c7836 */ /* 0x001fca0000000000 */
[----:B------:R-:W-:Y:S05]  /*1d70*/  @P0 BRA `(.L_x_14700) ;  /* 0xfffffffc00e40947 */ /* 0x000fea000383ffff */
.L_x_14699:
[----:B------:R-:W-:Y:S05]  /*1d80*/  BSYNC.RECONVERGENT B1 ;  /* 0x0000000000017941 */ /* 0x000fea0003800200 */
.L_x_14698:
        /* <DEDUP_REMOVED lines=12> */
.L_x_14703:
        /* <DEDUP_REMOVED lines=52> */
.L_x_14702:
[----:B------:R-:W-:Y:S05]  /*2190*/  BSYNC.RECONVERGENT B1 ;  /* 0x0000000000017941 */ /* 0x000fea0003800200 */
.L_x_14701:
        /* <DEDUP_REMOVED lines=31> */
.L_x_14705:
[----:B------:R-:W-:Y:S05]  /*2390*/  BSYNC.RECONVERGENT B1 ;  /* 0x0000000000017941 */ /* 0x000fea0003800200 */
.L_x_14704:
        /* <DEDUP_REMOVED lines=14> */
.L_x_14697:
[----:B------:R-:W-:Y:S05]  /*2480*/  BSYNC.RECONVERGENT B0 ;  /* 0x0000000000007941 */ /* 0x000fea0003800200 */
.L_x_14696:
        /* <DEDUP_REMOVED lines=29> */
.L_x_14709:
        /* <DEDUP_REMOVED lines=34> */
.L_x_14708:
        /* <DEDUP_REMOVED lines=16> */
.L_x_14707:
[----:B------:R-:W-:Y:S05]  /*2980*/  BSYNC.RECONVERGENT B6 ;  /* 0x0000000000067941 */ /* 0x000fea0003800200 */
.L_x_14706:
        /* <DEDUP_REMOVED lines=96> */
.L_x_14774:
        /* <DEDUP_REMOVED lines=31> */
.L_x_14712:
[----:B------:R-:W-:Y:S05]  /*3180*/  BSYNC.RECONVERGENT B0 ;  /* 0x0000000000007941 */ /* 0x000fea0003800200 */
.L_x_14711:
        /* <DEDUP_REMOVED lines=45> */
.L_x_14714:
[----:B------:R-:W-:Y:S05]  /*3460*/  BSYNC.RECONVERGENT B0 ;  /* 0x0000000000007941 */ /* 0x000fea0003800200 */
.L_x_14713:
        /* <DEDUP_REMOVED lines=20> */
.L_x_14716:
[----:B------:R-:W-:Y:S05]  /*35b0*/  BSYNC.RECONVERGENT B0 ;  /* 0x0000000000007941 */ /* 0x000fea0003800200 */
.L_x_14715:
        /* <DEDUP_REMOVED lines=35> */
.L_x_14718:
[----:B------:R-:W-:Y:S05]  /*37f0*/  BSYNC.RECONVERGENT B0 ;  /* 0x0000000000007941 */ /* 0x000fea0003800200 */
.L_x_14717:
        /* <DEDUP_REMOVED lines=32> */
.L_x_14683:
        /* <DEDUP_REMOVED lines=16> */
.L_x_14719:
[----:B------:R-:W-:Y:S05]  /*3b00*/  EXIT ;  /* 0x000000000000794d */ /* 0x000fea0003800000 */
.L_x_14685:
[----:B------:R-:W-:Y:S01]  /*3b10*/  HFMA2 R12, -RZ, RZ, 0, 9.5367431640625e-07 ;  /* 0x00000010ff0c7431 */ /* 0x000fe200000001ff */
[----:B------:R-:W-:Y:S02]  /*3b20*/  MOV R11, 0x1f ;  /* 0x0000001f000b7802 */ /* 0x000fe40000000f00 */
[----:B------:R-:W-:-:S07]  /*3b30*/  MOV R15, 0xffffffff ;  /* 0xffffffff000f7802 */ /* 0x000fce0000000f00 */
[----:B------:R-:W-:Y:S05]  /*3b40*/  WARPSYNC.COLLECTIVE R15, `(.L_x_14720) ;  /* 0x000000000f087348 */ /* 0x000fea0003c00000 */
[----:B------:R0:W1:Y:S02]  /*3b50*/  SHFL.BFLY P6, R14, R13, R12, R11 ;  /* 0x0c00000c0d0e7389 */ /* 0x00006400000c000b */
[----:B01----:R-:W-:Y:S05]  /*3b60*/  ENDCOLLECTIVE ;  /* 0x000000000000791b */ /* 0x003fea0003800000 */
.L_x_14720:
[----:B------:R-:W-:Y:S01]  /*3b70*/  HFMA2 R12, -RZ, RZ, 0, 4.76837158203125e-07 ;  /* 0x00000008ff0c7431 */ /* 0x000fe200000001ff */
[----:B------:R-:W-:-:S05]  /*3b80*/  FMNMX.FTZ R0, R14, -3.40282346638528859812e+38, !PT ;  /* 0xff7fffff0e007809 */ /* 0x000fca0007810000 */
[----:B------:R-:W-:-:S07]  /*3b90*/  IMAD.MOV.U32 R13, RZ, RZ, R0 ;  /* 0x000000ffff0d7224 */ /* 0x000fce00078e0000 */
[----:B------:R-:W-:Y:S05]  /*3ba0*/  WARPSYNC.COLLECTIVE R15, `(.L_x_14721) ;  /* 0x000000000f087348 */ /* 0x000fea0003c00000 */
[----:B------:R0:W1:Y:S02]  /*3bb0*/  SHFL.BFLY P6, R14, R13, R12, R11 ;  /* 0x0c00000c0d0e7389 */ /* 0x00006400000c000b */
[----:B01----:R-:W-:Y:S05]  /*3bc0*/  ENDCOLLECTIVE ;  /* 0x000000000000791b */ /* 0x003fea0003800000 */
.L_x_14721:
[----:B------:R-:W-:Y:S01]  /*3bd0*/  HFMA2 R12, -RZ, RZ, 0, 2.384185791015625e-07 ;  /* 0x00000004ff0c7431 */ /* 0x000fe200000001ff */
[----:B------:R-:W-:-:S04]  /*3be0*/  FMNMX.FTZ R2, R0, R14, !PT ;  /* 0x0000000e00027209 */ /* 0x000fc80007810000 */
[----:B------:R-:W-:-:S07]  /*3bf0*/  MOV R13, R2 ;  /* 0x00000002000d7202 */ /* 0x000fce0000000f00 */
[----:B------:R-:W-:Y:S05]  /*3c00*/  WARPSYNC.COLLECTIVE R15, `(.L_x_14722) ;  /* 0x000000000f087348 */ /* 0x000fea0003c00000 */
[----:B------:R0:W1:Y:S02]  /*3c10*/  SHFL.BFLY P6, R14, R13, R12, R11 ;  /* 0x0c00000c0d0e7389 */ /* 0x00006400000c000b */
[----:B01----:R-:W-:Y:S05]  /*3c20*/  ENDCOLLECTIVE ;  /* 0x000000000000791b */ /* 0x003fea0003800000 */
.L_x_14722:
[----:B------:R-:W-:Y:S02]  /*3c30*/  MOV R12, 0x2 ;  /* 0x00000002000c7802 */ /* 0x000fe40000000f00 */
[----:B------:R-:W-:-:S05]  /*3c40*/  FMNMX.FTZ R3, R2, R14, !PT ;  /* 0x0000000e02037209 */ /* 0x000fca0007810000 */
[----:B------:R-:W-:-:S07]  /*3c50*/  IMAD.MOV.U32 R13, RZ, RZ, R3 ;  /* 0x000000ffff0d7224 */ /* 0x000fce00078e0003 */
[----:B------:R-:W-:Y:S05]  /*3c60*/  WARPSYNC.COLLECTIVE R15, `(.L_x_14723) ;  /* 0x000000000f087348 */ /* 0x000fea0003c00000 */
[----:B------:R0:W1:Y:S02]  /*3c70*/  SHFL.BFLY P6, R14, R13, R12, R11 ;  /* 0x0c00000c0d0e7389 */ /* 0x00006400000c000b */
[----:B01----:R-:W-:Y:S05]  /*3c80*/  ENDCOLLECTIVE ;  /* 0x000000000000791b */ /* 0x003fea0003800000 */
.L_x_14723:
[----:B------:R-:W-:Y:S01]  /*3c90*/  HFMA2 R12, -RZ, RZ, 0, 5.9604644775390625e-08 ;  /* 0x00000001ff0c7431 */ /* 0x000fe200000001ff */
[----:B------:R-:W-:-:S04]  /*3ca0*/  FMNMX.FTZ R4, R3, R14, !PT ;  /* 0x0000000e03047209 */ /* 0x000fc80007810000 */
[----:B------:R-:W-:-:S07]  /*3cb0*/  MOV R13, R4 ;  /* 0x00000004000d7202 */ /* 0x000fce0000000f00 */
[----:B------:R-:W-:Y:S05]  /*3cc0*/  WARPSYNC.COLLECTIVE R15, `(.L_x_14724) ;  /* 0x000000000f087348 */ /* 0x000fea0003c00000 */
[----:B------:R0:W1:Y:S02]  /*3cd0*/  SHFL.BFLY P6, R14, R13, R12, R11 ;  /* 0x0c00000c0d0e7389 */ /* 0x00006400000c000b */
[----:B01----:R-:W-:Y:S05]  /*3ce0*/  ENDCOLLECTIVE ;  /* 0x000000000000791b */ /* 0x003fea0003800000 */
.L_x_14724:
[----:B------:R-:W-:Y:S05]  /*3cf0*/  BRA `(.L_x_14725) ;  /* 0xffffffcc008c7947 */ /* 0x000fea000383ffff */
.L_x_14710:
[----:B01----:R-:W-:Y:S02]  /*3d00*/  HFMA2 R11, -RZ, RZ, 0, 1.847743988037109375e-06 ;  /* 0x0000001fff0b7431 */ /* 0x003fe400000001ff */
[----:B------:R-:W-:Y:S01]  /*3d10*/  IMAD.MOV.U32 R13, RZ, RZ, RZ ;  /* 0x000000ffff0d7224 */ /* 0x000fe200078e00ff */
[----:B------:R-:W-:Y:S02]  /*3d20*/  MOV R12, 0x4 ;  /* 0x00000004000c7802 */ /* 0x000fe40000000f00 */
[----:B------:R-:W-:-:S07]  /*3d30*/  MOV R15, 0xffffffff ;  /* 0xffffffff000f7802 */ /* 0x000fce0000000f00 */
[----:B------:R-:W-:Y:S05]  /*3d40*/  WARPSYNC.COLLECTIVE R15, `(.L_x_14726) ;  /* 0x000000000f087348 */ /* 0x000fea0003c00000 */
[----:B------:R0:W1:Y:S02]  /*3d50*/  SHFL.BFLY P6, R14, R13, R12, R11 ;  /* 0x0c00000c0d0e7389 */ /* 0x00006400000c000b */
[----:B01----:R-:W-:Y:S05]  /*3d60*/  ENDCOLLECTIVE ;  /* 0x000000000000791b */ /* 0x003fea0003800000 */
.L_x_14726:
[----:B------:R-:W-:Y:S02]  /*3d70*/  HFMA2 R12, -RZ, RZ, 0, 1.1920928955078125e-07 ;  /* 0x00000002ff0c7431 */ /* 0x000fe400000001ff */
[----:B------:R-:W-:-:S04]  /*3d80*/  FADD.FTZ R27, RZ, R14 ;  /* 0x0000000eff1b7221 */ /* 0x000fc80000010000 */
[----:B------:R-:W-:-:S07]  /*3d90*/  IMAD.MOV.U32 R13, RZ, RZ, R27 ;  /* 0x000000ffff0d7224 */ /* 0x000fce00078e001b */
[----:B------:R-:W-:Y:S05]  /*3da0*/  WARPSYNC.COLLECTIVE R15, `(.L_x_14727) ;  /* 0x000000000f087348 */ /* 0x000fea0003c00000 */
[----:B------:R0:W1:Y:S02]  /*3db0*/  SHFL.BFLY P6, R14, R13, R12, R11 ;  /* 0x0c00000c0d0e7389 */ /* 0x00006400000c000b */
[----:B01----:R-:W-:Y:S05]  /*3dc0*/  ENDCOLLECTIVE ;  /* 0x000000000000791b */ /* 0x003fea0003800000 */
.L_x_14727:
[----:B------:R-:W-:Y:S01]  /*3dd0*/  IMAD.MOV.U32 R12, RZ, RZ, 0x1 ;  /* 0x00000001ff0c7424 */ /* 0x000fe200078e00ff */
[----:B------:R-:W-:-:S05]  /*3de0*/  MOV R0, R14 ;  /* 0x0000000e00007202 */ /* 0x000fca0000000f00 */
[----:B------:R-:W-:-:S05]  /*3df0*/  FADD.FTZ R27, R27, R0 ;  /* 0x000000001b1b7221 */ /* 0x000fca0000010000 */
[----:B------:R-:W-:-:S07]  /*3e00*/  MOV R13, R27 ;  /* 0x0000001b000d7202 */ /* 0x000fce0000000f00 */
[----:B------:R-:W-:Y:S05]  /*3e10*/  WARPSYNC.COLLECTIVE R15, `(.L_x_14728) ;  /* 0x000000000f087348 */ /* 0x000fea0003c00000 */
[----:B------:R0:W1:Y:S02]  /*3e20*/  SHFL.BFLY P6, R14, R13, R12, R11 ;  /* 0x0c00000c0d0e7389 */ /* 0x00006400000c000b */
[----:B01----:R-:W-:Y:S05]  /*3e30*/  ENDCOLLECTIVE ;  /* 0x000000000000791b */ /* 0x003fea0003800000 */
.L_x_14728:
[----:B------:R-:W-:Y:S01]  /*3e40*/  HFMA2 R13, -RZ, RZ, 0, 0 ;  /* 0x00000000ff0d7431 */ /* 0x000fe200000001ff */
[----:B------:R-:W-:Y:S02]  /*3e50*/  MOV R12, 0x4 ;  /* 0x00000004000c7802 */ /* 0x000fe40000000f00 */
[----:B------:R-:W-:-:S07]  /*3e60*/  MOV R26, R14 ;  /* 0x0000000e001a7202 */ /* 0x000fce0000000f00 */
[----:B------:R-:W-:Y:S05]  /*3e70*/  WARPSYNC.COLLECTIVE R15, `(.L_x_14729) ;  /* 0x000000000f087348 */ /* 0x000fea0003c00000 */
[----:B------:R0:W1:Y:S02]  /*3e80*/  SHFL.BFLY P6, R14, R13, R12, R11 ;  /* 0x0c00000c0d0e7389 */ /* 0x00006400000c000b */
[----:B01----:R-:W-:Y:S05]  /*3e90*/  ENDCOLLECTIVE ;  /* 0x000000000000791b */ /* 0x003fea0003800000 */
.L_x_14729:
[----:B------:R-:W-:Y:S01]  /*3ea0*/  FADD.FTZ R26, R27, R26 ;  /* 0x0000001a1b1a7221 */ /* 0x000fe20000010000 */
[----:B------:R-:W-:Y:S02]  /*3eb0*/  HFMA2 R12, -RZ, RZ, 0, 1.1920928955078125e-07 ;  /* 0x00000002ff0c7431 */ /* 0x000fe400000001ff */
[----:B------:R-:W-:-:S04]  /*3ec0*/  FADD.FTZ R25, RZ, R14 ;  /* 0x0000000eff197221 */ /* 0x000fc80000010000 */
[----:B------:R-:W-:-:S07]  /*3ed0*/  IMAD.MOV.U32 R13, RZ, RZ, R25 ;  /* 0x000000ffff0d7224 */ /* 0x000fce00078e0019 */
[----:B------:R-:W-:Y:S05]  /*3ee0*/  WARPSYNC.COLLECTIVE R15, `(.L_x_14730) ;  /* 0x000000000f087348 */ /* 0x000fea0003c00000 */
[----:B------:R0:W1:Y:S02]  /*3ef0*/  SHFL.BFLY P6, R14, R13, R12, R11 ;  /* 0x0c00000c0d0e7389 */ /* 0x00006400000c000b */
[----:B01----:R-:W-:Y:S05]  /*3f00*/  ENDCOLLECTIVE ;  /* 0x000000000000791b */ /* 0x003fea0003800000 */
.L_x_14730:
[----:B------:R-:W-:Y:S01]  /*3f10*/  IMAD.MOV.U32 R12, RZ, RZ, 0x1 ;  /* 0x00000001ff0c7424 */ /* 0x000fe200078e00ff */
[----:B------:R-:W-:-:S05]  /*3f20*/  MOV R20, R14 ;  /* 0x0000000e00147202 */ /* 0x000fca0000000f00 */
[----:B------:R-:W-:-:S05]  /*3f30*/  FADD.FTZ R25, R25, R20 ;  /* 0x0000001419197221 */ /* 0x000fca0000010000 */
[----:B------:R-:W-:-:S07]  /*3f40*/  MOV R13, R25 ;  /* 0x00000019000d7202 */ /* 0x000fce0000000f00 */
[----:B------:R-:W-:Y:S05]  /*3f50*/  WARPSYNC.COLLECTIVE R15, `(.L_x_14731) ;  /* 0x000000000f087348 */ /* 0x000fea0003c00000 */
[----:B------:R0:W1:Y:S02]  /*3f60*/  SHFL.BFLY P6, R14, R13, R12, R11 ;  /* 0x0c00000c0d0e7389 */ /* 0x00006400000c000b */
[----:B01----:R-:W-:Y:S05]  /*3f70*/  ENDCOLLECTIVE ;  /* 0x000000000000791b */ /* 0x003fea0003800000 */
.L_x_14731:
[----:B------:R-:W-:Y:S01]  /*3f80*/  HFMA2 R13, -RZ, RZ, 0, 0 ;  /* 0x00000000ff0d7431 */ /* 0x000fe200000001ff */
[----:B------:R-:W-:Y:S02]  /*3f90*/  MOV R12, 0x4 ;  /* 0x00000004000c7802 */ /* 0x000fe40000000f00 */
[----:B------:R-:W-:-:S07]  /*3fa0*/  MOV R24, R14 ;  /* 0x0000000e00187202 */ /* 0x000fce0000000f00 */
[----:B------:R-:W-:Y:S05]  /*3fb0*/  WARPSYNC.COLLECTIVE R15, `(.L_x_14732) ;  /* 0x000000000f087348 */ /* 0x000fea0003c00000 */
[----:B------:R0:W1:Y:S02]  /*3fc0*/  SHFL.BFLY P6, R14, R13, R12, R11 ;  /* 0x0c00000c0d0e7389 */ /* 0x00006400000c000b */
[----:B01----:R-:W-:Y:S05]  /*3fd0*/  ENDCOLLECTIVE ;  /* 0x000000000000791b */ /* 0x003fea0003800000 */
.L_x_14732:
        /* <DEDUP_REMOVED lines=8> */
.L_x_14733:
[----:B------:R-:W-:Y:S01]  /*4060*/  HFMA2 R12, -RZ, RZ, 0, 5.9604644775390625e-08 ;  /* 0x00000001ff0c7431 */ /* 0x000fe200000001ff */
[----:B------:R-:W-:-:S05]  /*4070*/  MOV R10, R14 ;  /* 0x0000000e000a7202 */ /* 0x000fca0000000f00 */
[----:B------:R-:W-:-:S04]  /*4080*/  FADD.FTZ R23, R23, R10 ;  /* 0x0000000a17177221 */ /* 0x000fc80000010000 */
[----:B------:R-:W-:-:S07]  /*4090*/  IMAD.MOV.U32 R13, RZ, RZ, R23 ;  /* 0x000000ffff0d7224 */ /* 0x000fce00078e0017 */
[----:B------:R-:W-:Y:S05]  /*40a0*/  WARPSYNC.COLLECTIVE R15, `(.L_x_14734) ;  /* 0x000000000f087348 */ /* 0x000fea0003c00000 */
[----:B------:R0:W1:Y:S02]  /*40b0*/  SHFL.BFLY P6, R14, R13, R12, R11 ;  /* 0x0c00000c0d0e7389 */ /* 0x00006400000c000b */
[----:B01----:R-:W-:Y:S05]  /*40c0*/  ENDCOLLECTIVE ;  /* 0x000000000000791b */ /* 0x003fea0003800000 */
.L_x_14734:
[----:B------:R-:W-:Y:S02]  /*40d0*/  HFMA2 R13, -RZ, RZ, 0, 0 ;  /* 0x00000000ff0d7431 */ /* 0x000fe400000001ff */
[----:B------:R-:W-:Y:S01]  /*40e0*/  IMAD.MOV.U32 R12, RZ, RZ, 0x4 ;  /* 0x00000004ff0c7424 */ /* 0x000fe200078e00ff */
[----:B------:R-:W-:-:S07]  /*40f0*/  MOV R20, R14 ;  /* 0x0000000e00147202 */ /* 0x000fce0000000f00 */
[----:B------:R-:W-:Y:S05]  /*4100*/  WARPSYNC.COLLECTIVE R15, `(.L_x_14735) ;  /* 0x000000000f087348 */ /* 0x000fea0003c00000 */
[----:B------:R0:W1:Y:S02]  /*4110*/  SHFL.BFLY P6, R14, R13, R12, R11 ;  /* 0x0c00000c0d0e7389 */ /* 0x00006400000c000b */
[----:B01----:R-:W-:Y:S05]  /*4120*/  ENDCOLLECTIVE ;  /* 0x000000000000791b */ /* 0x003fea0003800000 */
.L_x_14735:
        /* <DEDUP_REMOVED lines=8> */
.L_x_14736:
[----:B------:R-:W-:Y:S02]  /*41b0*/  HFMA2 R12, -RZ, RZ, 0, 5.9604644775390625e-08 ;  /* 0x00000001ff0c7431 */ /* 0x000fe400000001ff */
[----:B------:R-:W-:-:S04]  /*41c0*/  IMAD.MOV.U32 R8, RZ, RZ, R14 ;  /* 0x000000ffff087224 */ /* 0x000fc800078e000e */
[----:B------:R-:W-:-:S05]  /*41d0*/  FADD.FTZ R21, R21, R8 ;  /* 0x0000000815157221 */ /* 0x000fca0000010000 */
[----:B------:R-:W-:-:S07]  /*41e0*/  MOV R13, R21 ;  /* 0x00000015000d7202 */ /* 0x000fce0000000f00 */
[----:B------:R-:W-:Y:S05]  /*41f0*/  WARPSYNC.COLLECTIVE R15, `(.L_x_14737) ;  /* 0x000000000f087348 */ /* 0x000fea0003c00000 */
[----:B------:R0:W1:Y:S02]  /*4200*/  SHFL.BFLY P6, R14, R13, R12, R11 ;  /* 0x0c00000c0d0e7389 */ /* 0x00006400000c000b */
[----:B01----:R-:W-:Y:S05]  /*4210*/  ENDCOLLECTIVE ;  /* 0x000000000000791b */ /* 0x003fea0003800000 */
.L_x_14737:
[----:B------:R-:W-:Y:S02]  /*4220*/  HFMA2 R12, -RZ, RZ, 0, 2.384185791015625e-07 ;  /* 0x00000004ff0c7431 */ /* 0x000fe400000001ff */
[----:B------:R-:W-:Y:S01]  /*4230*/  IMAD.MOV.U32 R13, RZ, RZ, RZ ;  /* 0x000000ffff0d7224 */ /* 0x000fe200078e00ff */
[----:B------:R-:W-:-:S07]  /*4240*/  MOV R10, R14 ;  /* 0x0000000e000a7202 */ /* 0x000fce0000000f00 */
[----:B------:R-:W-:Y:S05]  /*4250*/  WARPSYNC.COLLECTIVE R15, `(.L_x_14738) ;  /* 0x000000000f087348 */ /* 0x000fea0003c00000 */
[----:B------:R0:W1:Y:S02]  /*4260*/  SHFL.BFLY P6, R14, R13, R12, R11 ;  /* 0x0c00000c0d0e7389 */ /* 0x00006400000c000b */
[----:B01----:R-:W-:Y:S05]  /*4270*/  ENDCOLLECTIVE ;  /* 0x000000000000791b */ /* 0x003fea0003800000 */
.L_x_14738:
        /* <DEDUP_REMOVED lines=8> */
.L_x_14739:
[----:B------:R-:W-:Y:S01]  /*4300*/  HFMA2 R12, -RZ, RZ, 0, 5.9604644775390625e-08 ;  /* 0x00000001ff0c7431 */ /* 0x000fe200000001ff */
[----:B------:R-:W-:-:S05]  /*4310*/  MOV R6, R14 ;  /* 0x0000000e00067202 */ /* 0x000fca0000000f00 */
[----:B------:R-:W-:-:S05]  /*4320*/  FADD.FTZ R9, R9, R6 ;  /* 0x0000000609097221 */ /* 0x000fca0000010000 */
[----:B------:R-:W-:-:S07]  /*4330*/  MOV R13, R9 ;  /* 0x00000009000d7202 */ /* 0x000fce0000000f00 */
[----:B------:R-:W-:Y:S05]  /*4340*/  WARPSYNC.COLLECTIVE R15, `(.L_x_14740) ;  /* 0x000000000f087348 */ /* 0x000fea0003c00000 */
[----:B------:R0:W1:Y:S02]  /*4350*/  SHFL.BFLY P6, R14, R13, R12, R11 ;  /* 0x0c00000c0d0e7389 */ /* 0x00006400000c000b */
[----:B01----:R-:W-:Y:S05]  /*4360*/  ENDCOLLECTIVE ;  /* 0x000000000000791b */ /* 0x003fea0003800000 */
.L_x_14740:
[----:B------:R-:W-:Y:S01]  /*4370*/  HFMA2 R12, -RZ, RZ, 0, 2.384185791015625e-07 ;  /* 0x00000004ff0c7431 */ /* 0x000fe200000001ff */
[----:B------:R-:W-:Y:S01]  /*4380*/  MOV R13, RZ ;  /* 0x000000ff000d7202 */ /* 0x000fe20000000f00 */
[----:B------:R-:W-:-:S07]  /*4390*/  IMAD.MOV.U32 R8, RZ, RZ, R14 ;  /* 0x000000ffff087224 */ /* 0x000fce00078e000e */
[----:B------:R-:W-:Y:S05]  /*43a0*/  WARPSYNC.COLLECTIVE R15, `(.L_x_14741) ;  /* 0x000000000f087348 */ /* 0x000fea0003c00000 */
[----:B------:R0:W1:Y:S02]  /*43b0*/  SHFL.BFLY P6, R14, R13, R12, R11 ;  /* 0x0c00000c0d0e7389 */ /* 0x00006400000c000b */
[----:B01----:R-:W-:Y:S05]  /*43c0*/  ENDCOLLECTIVE ;  /* 0x000000000000791b */ /* 0x003fea0003800000 */
.L_x_14741:
        /* <DEDUP_REMOVED lines=8> */
.L_x_14742:
[----:B------:R-:W-:Y:S01]  /*4450*/  IMAD.MOV.U32 R12, RZ, RZ, 0x1 ;  /* 0x00000001ff0c7424 */ /* 0x000fe200078e00ff */
[----:B------:R-:W-:-:S05]  /*4460*/  MOV R32, R14 ;  /* 0x0000000e00207202 */ /* 0x000fca0000000f00 */
[----:B------:R-:W-:-:S05]  /*4470*/  FADD.FTZ R7, R7, R32 ;  /* 0x0000002007077221 */ /* 0x000fca0000010000 */
[----:B------:R-:W-:-:S07]  /*4480*/  MOV R13, R7 ;  /* 0x00000007000d7202 */ /* 0x000fce0000000f00 */
[----:B------:R-:W-:Y:S05]  /*4490*/  WARPSYNC.COLLECTIVE R15, `(.L_x_14743) ;  /* 0x000000000f087348 */ /* 0x000fea0003c00000 */
[----:B------:R0:W1:Y:S02]  /*44a0*/  SHFL.BFLY P6, R14, R13, R12, R11 ;  /* 0x0c00000c0d0e7389 */ /* 0x00006400000c000b */
[----:B01----:R-:W-:Y:S05]  /*44b0*/  ENDCOLLECTIVE ;  /* 0x000000000000791b */ /* 0x003fea0003800000 */
.L_x_14743:
[----:B------:R-:W-:Y:S01]  /*44c0*/  HFMA2 R13, -RZ, RZ, 0, 0 ;  /* 0x00000000ff0d7431 */ /* 0x000fe200000001ff */
[----:B------:R-:W-:Y:S02]  /*44d0*/  MOV R12, 0x4 ;  /* 0x00000004000c7802 */ /* 0x000fe40000000f00 */
[----:B------:R-:W-:-:S07]  /*44e0*/  MOV R6, R14 ;  /* 0x0000000e00067202 */ /* 0x000fce0000000f00 */
[----:B------:R-:W-:Y:S05]  /*44f0*/  WARPSYNC.COLLECTIVE R15, `(.L_x_14744) ;  /* 0x000000000f087348 */ /* 0x000fea0003c00000 */
[----:B------:R0:W1:Y:S02]  /*4500*/  SHFL.BFLY P6, R14, R13, R12, R11 ;  /* 0x0c00000c0d0e7389 */ /* 0x00006400000c000b */
[----:B01----:R-:W-:Y:S05]  /*4510*/  ENDCOLLECTIVE ;  /* 0x000000000000791b */ /* 0x003fea0003800000 */
.L_x_14744:
        /* <DEDUP_REMOVED lines=8> */
.L_x_14745:
[----:B------:R-:W-:Y:S01]  /*45a0*/  HFMA2 R12, -RZ, RZ, 0, 5.9604644775390625e-08 ;  /* 0x00000001ff0c7431 */ /* 0x000fe200000001ff */
[----:B------:R-:W-:-:S05]  /*45b0*/  MOV R28, R14 ;  /* 0x0000000e001c7202 */ /* 0x000fca0000000f00 */
[----:B------:R-:W-:-:S04]  /*45c0*/  FADD.FTZ R5, R5, R28 ;  /* 0x0000001c05057221 */ /* 0x000fc80000010000 */
[----:B------:R-:W-:-:S07]  /*45d0*/  IMAD.MOV.U32 R13, RZ, RZ, R5 ;  /* 0x000000ffff0d7224 */ /* 0x000fce00078e0005 */
[----:B------:R-:W-:Y:S05]  /*45e0*/  WARPSYNC.COLLECTIVE R15, `(.L_x_14746) ;  /* 0x000000000f087348 */ /* 0x000fea0003c00000 */
[----:B------:R0:W1:Y:S02]  /*45f0*/  SHFL.BFLY P6, R14, R13, R12, R11 ;  /* 0x0c00000c0d0e7389 */ /* 0x00006400000c000b */
[----:B01----:R-:W-:Y:S05]  /*4600*/  ENDCOLLECTIVE ;  /* 0x000000000000791b */ /* 0x003fea0003800000 */
.L_x_14746:
[----:B------:R-:W-:Y:S02]  /*4610*/  HFMA2 R13, -RZ, RZ, 0, 0 ;  /* 0x00000000ff0d7431 */ /* 0x000fe400000001ff */
[----:B------:R-:W-:Y:S01]  /*4620*/  IMAD.MOV.U32 R12, RZ, RZ, 0x4 ;  /* 0x00000004ff0c7424 */ /* 0x000fe200078e00ff */
[----:B------:R-:W-:-:S07]  /*4630*/  MOV R32, R14 ;  /* 0x0000000e00207202 */ /* 0x000fce0000000f00 */
[----:B------:R-:W-:Y:S05]  /*4640*/  WARPSYNC.COLLECTIVE R15, `(.L_x_14747) ;  /* 0x000000000f087348 */ /* 0x000fea0003c00000 */
[----:B------:R0:W1:Y:S02]  /*4650*/  SHFL.BFLY P6, R14, R13, R12, R11 ;  /* 0x0c00000c0d0e7389 */ /* 0x00006400000c000b */
[----:B01----:R-:W-:Y:S05]  /*4660*/  ENDCOLLECTIVE ;  /* 0x000000000000791b */ /* 0x003fea0003800000 */
.L_x_14747:
        /* <DEDUP_REMOVED lines=8> */
.L_x_14748:
[----:B------:R-:W-:Y:S02]  /*46f0*/  HFMA2 R12, -RZ, RZ, 0, 5.9604644775390625e-08 ;  /* 0x00000001ff0c7431 */ /* 0x000fe400000001ff */
[----:B------:R-:W-:-:S04]  /*4700*/  IMAD.MOV.U32 R31, RZ, RZ, R14 ;  /* 0x000000ffff1f7224 */ /* 0x000fc800078e000e */
[----:B------:R-:W-:-:S05]  /*4710*/  FADD.FTZ R4, R4, R31 ;  /* 0x0000001f04047221 */ /* 0x000fca0000010000 */
[----:B------:R-:W-:-:S07]  /*4720*/  MOV R13, R4 ;  /* 0x00000004000d7202 */ /* 0x000fce0000000f00 */
[----:B------:R-:W-:Y:S05]  /*4730*/  WARPSYNC.COLLECTIVE R15, `(.L_x_14749) ;  /* 0x000000000f087348 */ /* 0x000fea0003c00000 */
[----:B------:R0:W1:Y:S02]  /*4740*/  SHFL.BFLY P6, R14, R13, R12, R11 ;  /* 0x0c00000c0d0e7389 */ /* 0x00006400000c000b */
[----:B01----:R-:W-:Y:S05]  /*4750*/  ENDCOLLECTIVE ;  /* 0x000000000000791b */ /* 0x003fea0003800000 */
.L_x_14749:
[----:B------:R-:W-:Y:S02]  /*4760*/  HFMA2 R12, -RZ, RZ, 0, 2.384185791015625e-07 ;  /* 0x00000004ff0c7431 */ /* 0x000fe400000001ff */
[----:B------:R-:W-:Y:S01]  /*4770*/  IMAD.MOV.U32 R13, RZ, RZ, RZ ;  /* 0x000000ffff0d7224 */ /* 0x000fe200078e00ff */
[----:B------:R-:W-:-:S07]  /*4780*/  MOV R23, R14 ;  /* 0x0000000e00177202 */ /* 0x000fce0000000f00 */
[----:B------:R-:W-:Y:S05]  /*4790*/  WARPSYNC.COLLECTIVE R15, `(.L_x_14750) ;  /* 0x000000000f087348 */ /* 0x000fea0003c00000 */
[----:B------:R0:W1:Y:S02]  /*47a0*/  SHFL.BFLY P6, R14, R13, R12, R11 ;  /* 0x0c00000c0d0e7389 */ /* 0x00006400000c000b */
[----:B01----:R-:W-:Y:S05]  /*47b0*/  ENDCOLLECTIVE ;  /* 0x000000000000791b */ /* 0x003fea0003800000 */
.L_x_14750:
[----:B------:R-:W-:Y:S01]  /*47c0*/  FADD.FTZ R23, R4, R23 ;  /* 0x0000001704177221 */ /* 0x000fe20000010000 */
[----:B------:R-:W-:Y:S02]  /*47d0*/  HFMA2 R12, -RZ, RZ, 0, 1.1920928955078125e-07 ;  /* 0x00000002ff0c7431 */ /* 0x000fe400000001ff */
[----:B------:R-:W-:-:S05]  /*47e0*/  FADD.FTZ R3, RZ, R14 ;  /* 0x0000000eff037221 */ /* 0x000fca0000010000 */
[----:B------:R-:W-:-:S07]  /*47f0*/  MOV R13, R3 ;  /* 0x00000003000d7202 */ /* 0x000fce0000000f00 */
[----:B------:R-:W-:Y:S05]  /*4800*/  WARPSYNC.COLLECTIVE R15, `(.L_x_14751) ;  /* 0x000000000f087348 */ /* 0x000fea0003c00000 */
[----:B------:R0:W1:Y:S02]  /*4810*/  SHFL.BFLY P6, R14, R13, R12, R11 ;  /* 0x0c00000c0d0e7389 */ /* 0x00006400000c000b */
[----:B01----:R-:W-:Y:S05]  /*4820*/  ENDCOLLECTIVE ;  /* 0x000000000000791b */ /* 0x003fea0003800000 */
.L_x_14751:
[----:B------:R-:W-:Y:S02]  /*4830*/  HFMA2 R12, -RZ, RZ, 0, 5.9604644775390625e-08 ;  /* 0x00000001ff0c7431 */ /* 0x000fe400000001ff */
[----:B------:R-:W-:-:S04]  /*4840*/  IMAD.MOV.U32 R34, RZ, RZ, R14 ;  /* 0x000000ffff227224 */ /* 0x000fc800078e000e */
[----:B------:R-:W-:-:S05]  /*4850*/  FADD.FTZ R3, R3, R34 ;  /* 0x0000002203037221 */ /* 0x000fca0000010000 */
[----:B------:R-:W-:-:S07]  /*4860*/  MOV R13, R3 ;  /* 0x00000003000d7202 */ /* 0x000fce0000000f00 */
[----:B------:R-:W-:Y:S05]  /*4870*/  WARPSYNC.COLLECTIVE R15, `(.L_x_14752) ;  /* 0x000000000f087348 */ /* 0x000fea0003c00000 */
[----:B------:R0:W1:Y:S02]  /*4880*/  SHFL.BFLY P6, R14, R13, R12, R11 ;  /* 0x0c00000c0d0e7389 */ /* 0x00006400000c000b */
[----:B01----:R-:W-:Y:S05]  /*4890*/  ENDCOLLECTIVE ;  /* 0x000000000000791b */ /* 0x003fea0003800000 */
.L_x_14752:
[----:B------:R-:W-:Y:S02]  /*48a0*/  HFMA2 R12, -RZ, RZ, 0, 2.384185791015625e-07 ;  /* 0x00000004ff0c7431 */ /* 0x000fe400000001ff */
[----:B------:R-:W-:Y:S01]  /*48b0*/  IMAD.MOV.U32 R13, RZ, RZ, RZ ;  /* 0x000000ffff0d7224 */ /* 0x000fe200078e00ff */
[----:B------:R-:W-:-:S07]  /*48c0*/  MOV R6, R14 ;  /* 0x0000000e00067202 */ /* 0x000fce0000000f00 */
[----:B------:R-:W-:Y:S05]  /*48d0*/  WARPSYNC.COLLECTIVE R15, `(.L_x_14753) ;  /* 0x000000000f087348 */ /* 0x000fea0003c00000 */
[----:B------:R0:W1:Y:S02]  /*48e0*/  SHFL.BFLY P6, R14, R13, R12, R11 ;  /* 0x0c00000c0d0e7389 */ /* 0x00006400000c000b */
[----:B01----:R-:W-:Y:S05]  /*48f0*/  ENDCOLLECTIVE ;  /* 0x000000000000791b */ /* 0x003fea0003800000 */
.L_x_14753:
        /* <DEDUP_REMOVED lines=8> */
.L_x_14754:
[----:B------:R-:W-:Y:S01]  /*4980*/  HFMA2 R12, -RZ, RZ, 0, 5.9604644775390625e-08 ;  /* 0x00000001ff0c7431 */ /* 0x000fe200000001ff */
[----:B------:R-:W-:-:S05]  /*4990*/  MOV R35, R14 ;  /* 0x0000000e00237202 */ /* 0x000fca0000000f00 */
[----:B------:R-:W-:-:S05]  /*49a0*/  FADD.FTZ R2, R2, R35 ;  /* 0x0000002302027221 */ /* 0x000fca0000010000 */
[----:B------:R-:W-:-:S07]  /*49b0*/  MOV R13, R2 ;  /* 0x00000002000d7202 */ /* 0x000fce0000000f00 */
[----:B------:R-:W-:Y:S05]  /*49c0*/  WARPSYNC.COLLECTIVE R15, `(.L_x_14755) ;  /* 0x000000000f087348 */ /* 0x000fea0003c00000 */
[----:B------:R0:W1:Y:S02]  /*49d0*/  SHFL.BFLY P6, R14, R13, R12, R11 ;  /* 0x0c00000c0d0e7389 */ /* 0x00006400000c000b */
[----:B01----:R-:W-:Y:S05]  /*49e0*/  ENDCOLLECTIVE ;  /* 0x000000000000791b */ /* 0x003fea0003800000 */
.L_x_14755:
[----:B------:R-:W-:Y:S01]  /*49f0*/  HFMA2 R12, -RZ, RZ, 0, 2.384185791015625e-07 ;  /* 0x00000004ff0c7431 */ /* 0x000fe200000001ff */
[----:B------:R-:W-:Y:S01]  /*4a00*/  MOV R13, RZ ;  /* 0x000000ff000d7202 */ /* 0x000fe20000000f00 */
[----:B------:R-:W-:-:S07]  /*4a10*/  IMAD.MOV.U32 R5, RZ, RZ, R14 ;  /* 0x000000ffff057224 */ /* 0x000fce00078e000e */
[----:B------:R-:W-:Y:S05]  /*4a20*/  WARPSYNC.COLLECTIVE R15, `(.L_x_14756) ;  /* 0x000000000f087348 */ /* 0x000fea0003c00000 */
[----:B------:R0:W1:Y:S02]  /*4a30*/  SHFL.BFLY P6, R14, R13, R12, R11 ;  /* 0x0c00000c0d0e7389 */ /* 0x00006400000c000b */
[----:B01----:R-:W-:Y:S05]  /*4a40*/  ENDCOLLECTIVE ;  /* 0x000000000000791b */ /* 0x003fea0003800000 */
.L_x_14756:
[----:B------:R-:W-:Y:S01]  /*4a50*/  FADD.FTZ R5, R2, R5 ;  /* 0x0000000502057221 */ /* 0x000fe20000010000 */
[----:B------:R-:W-:Y:S02]  /*4a60*/  IMAD.MOV.U32 R12, RZ, RZ, 0x2 ;  /* 0x00000002ff0c7424 */ /* 0x000fe400078e00ff */
[----:B------:R-:W-:-:S05]  /*4a70*/  FADD.FTZ R0, RZ, R14 ;  /* 0x0000000eff007221 */ /* 0x000fca0000010000 */
[----:B------:R-:W-:-:S07]  /*4a80*/  MOV R13, R0 ;  /* 0x00000000000d7202 */ /* 0x000fce0000000f00 */
[----:B------:R-:W-:Y:S05]  /*4a90*/  WARPSYNC.COLLECTIVE R15, `(.L_x_14757) ;  /* 0x000000000f087348 */ /* 0x000fea0003c00000 */
[----:B------:R0:W1:Y:S02]  /*4aa0*/  SHFL.BFLY P6, R14, R13, R12, R11 ;  /* 0x0c00000c0d0e7389 */ /* 0x00006400000c000b */
[----:B01----:R-:W-:Y:S05]  /*4ab0*/  ENDCOLLECTIVE ;  /* 0x000000000000791b */ /* 0x003fea0003800000 */
.L_x_14757:
[----:B------:R-:W-:Y:S02]  /*4ac0*/  HFMA2 R12, -RZ, RZ, 0, 5.9604644775390625e-08 ;  /* 0x00000001ff0c7431 */ /* 0x000fe400000001ff */
[----:B------:R-:W-:-:S05]  /*4ad0*/  FADD.FTZ R0, R0, R14 ;  /* 0x0000000e00007221 */ /* 0x000fca0000010000 */
[----:B------:R-:W-:-:S07]  /*4ae0*/  MOV R13, R0 ;  /* 0x00000000000d7202 */ /* 0x000fce0000000f00 */
[----:B------:R-:W-:Y:S05]  /*4af0*/  WARPSYNC.COLLECTIVE R15, `(.L_x_14758) ;  /* 0x000000000f087348 */ /* 0x000fea0003c00000 */
[----:B------:R0:W1:Y:S02]  /*4b00*/  SHFL.BFLY P6, R14, R13, R12, R11 ;  /* 0x0c00000c0d0e7389 */ /* 0x00006400000c000b */
[----:B01----:R-:W-:Y:S05]  /*4b10*/  ENDCOLLECTIVE ;  /* 0x000000000000791b */ /* 0x003fea0003800000 */
.L_x_14758:
[----:B------:R-:W-:Y:S02]  /*4b20*/  HFMA2 R12, -RZ, RZ, 0, 2.384185791015625e-07 ;  /* 0x00000004ff0c7431 */ /* 0x000fe400000001ff */
[----:B------:R-:W-:Y:S01]  /*4b30*/  IMAD.MOV.U32 R13, RZ, RZ, RZ ;  /* 0x000000ffff0d7224 */ /* 0x000fe200078e00ff */
[----:B------:R-:W-:-:S07]  /*4b40*/  MOV R7, R14 ;  /* 0x0000000e00077202 */ /* 0x000fce0000000f00 */
[----:B------:R-:W-:Y:S05]  /*4b50*/  WARPSYNC.COLLECTIVE R15, `(.L_x_14759) ;  /* 0x000000000f087348 */ /* 0x000fea0003c00000 */
[----:B------:R0:W1:Y:S02]  /*4b60*/  SHFL.BFLY P6, R14, R13, R12, R11 ;  /* 0x0c00000c0d0e7389 */ /* 0x00006400000c000b */
[----:B01----:R-:W-:Y:S05]  /*4b70*/  ENDCOLLECTIVE ;  /* 0x000000000000791b */ /* 0x003fea0003800000 */
.L_x_14759:
        /* <DEDUP_REMOVED lines=8> */
.L_x_14760:
[----:B------:R-:W-:Y:S01]  /*4c00*/  HFMA2 R12, -RZ, RZ, 0, 5.9604644775390625e-08 ;  /* 0x00000001ff0c7431 */ /* 0x000fe200000001ff */
[----:B------:R-:W-:-:S05]  /*4c10*/  MOV R33, R14 ;  /* 0x0000000e00217202 */ /* 0x000fca0000000f00 */
[----:B------:R-:W-:-:S05]  /*4c20*/  FADD.FTZ R30, R30, R33 ;  /* 0x000000211e1e7221 */ /* 0x000fca0000010000 */
[----:B------:R-:W-:-:S07]  /*4c30*/  MOV R13, R30 ;  /* 0x0000001e000d7202 */ /* 0x000fce0000000f00 */
[----:B------:R-:W-:Y:S05]  /*4c40*/  WARPSYNC.COLLECTIVE R15, `(.L_x_14761) ;  /* 0x000000000f087348 */ /* 0x000fea0003c00000 */
[----:B------:R0:W1:Y:S02]  /*4c50*/  SHFL.BFLY P6, R14, R13, R12, R11 ;  /* 0x0c00000c0d0e7389 */ /* 0x00006400000c000b */
[----:B01----:R-:W-:Y:S05]  /*4c60*/  ENDCOLLECTIVE ;  /* 0x000000000000791b */ /* 0x003fea0003800000 */
.L_x_14761:
[----:B------:R-:W-:Y:S01]  /*4c70*/  HFMA2 R12, -RZ, RZ, 0, 2.384185791015625e-07 ;  /* 0x00000004ff0c7431 */ /* 0x000fe200000001ff */
[----:B------:R-:W-:Y:S01]  /*4c80*/  MOV R13, RZ ;  /* 0x000000ff000d7202 */ /* 0x000fe20000000f00 */
[----:B------:R-:W-:-:S07]  /*4c90*/  IMAD.MOV.U32 R33, RZ, RZ, R14 ;  /* 0x000000ffff217224 */ /* 0x000fce00078e000e */
[----:B------:R-:W-:Y:S05]  /*4ca0*/  WARPSYNC.COLLECTIVE R15, `(.L_x_14762) ;  /* 0x000000000f087348 */ /* 0x000fea0003c00000 */
[----:B------:R0:W1:Y:S02]  /*4cb0*/  SHFL.BFLY P6, R14, R13, R12, R11 ;  /* 0x0c00000c0d0e7389 */ /* 0x00006400000c000b */
[----:B01----:R-:W-:Y:S05]  /*4cc0*/  ENDCOLLECTIVE ;  /* 0x000000000000791b */ /* 0x003fea0003800000 */
.L_x_14762:
        /* <DEDUP_REMOVED lines=8> */
.L_x_14763:
[----:B------:R-:W-:Y:S01]  /*4d50*/  IMAD.MOV.U32 R12, RZ, RZ, 0x1 ;  /* 0x00000001ff0c7424 */ /* 0x000fe200078e00ff */
[----:B------:R-:W-:-:S05]  /*4d60*/  MOV R31, R14 ;  /* 0x0000000e001f7202 */ /* 0x000fca0000000f00 */
[----:B------:R-:W-:-:S05]  /*4d70*/  FADD.FTZ R28, R6, R31 ;  /* 0x0000001f061c7221 */ /* 0x000fca0000010000 */
[----:B------:R-:W-:-:S07]  /*4d80*/  MOV R13, R28 ;  /* 0x0000001c000d7202 */ /* 0x000fce0000000f00 */
[----:B------:R-:W-:Y:S05]  /*4d90*/  WARPSYNC.COLLECTIVE R15, `(.L_x_14764) ;  /* 0x000000000f087348 */ /* 0x000fea0003c00000 */
[----:B------:R0:W1:Y:S02]  /*4da0*/  SHFL.BFLY P6, R14, R13, R12, R11 ;  /* 0x0c00000c0d0e7389 */ /* 0x00006400000c000b */
[----:B01----:R-:W-:Y:S05]  /*4db0*/  ENDCOLLECTIVE ;  /* 0x000000000000791b */ /* 0x003fea0003800000 */
.L_x_14764:
[----:B------:R-:W-:Y:S01]  /*4dc0*/  HFMA2 R13, -RZ, RZ, 0, 0 ;  /* 0x00000000ff0d7431 */ /* 0x000fe200000001ff */
[----:B------:R-:W-:Y:S02]  /*4dd0*/  MOV R12, 0x4 ;  /* 0x00000004000c7802 */ /* 0x000fe40000000f00 */
[----:B------:R-:W-:-:S07]  /*4de0*/  MOV R7, R14 ;  /* 0x0000000e00077202 */ /* 0x000fce0000000f00 */
[----:B------:R-:W-:Y:S05]  /*4df0*/  WARPSYNC.COLLECTIVE R15, `(.L_x_14765) ;  /* 0x000000000f087348 */ /* 0x000fea0003c00000 */
[----:B------:R0:W1:Y:S02]  /*4e00*/  SHFL.BFLY P6, R14, R13, R12, R11 ;  /* 0x0c00000c0d0e7389 */ /* 0x00006400000c000b */
[----:B01----:R-:W-:Y:S05]  /*4e10*/  ENDCOLLECTIVE ;  /* 0x000000000000791b */ /* 0x003fea0003800000 */
.L_x_14765:
[----:B------:R-:W-:Y:S01]  /*4e20*/  FADD.FTZ R0, R28, R7 ;  /* 0x000000071c007221 */ /* 0x000fe20000010000 */
[----:B------:R-:W-:Y:S02]  /*4e30*/  HFMA2 R12, -RZ, RZ, 0, 1.1920928955078125e-07 ;  /* 0x00000002ff0c7431 */ /* 0x000fe400000001ff */
[----:B------:R-:W-:-:S04]  /*4e40*/  IMAD.MOV.U32 R28, RZ, RZ, R14 ;  /* 0x000000ffff1c7224 */ /* 0x000fc800078e000e */
[----:B------:R-:W-:-:S07]  /*4e50*/  FADD.FTZ R13, RZ, R28 ;  /* 0x0000001cff0d7221 */ /* 0x000fce0000010000 */
[----:B------:R-:W-:Y:S05]  /*4e60*/  WARPSYNC.COLLECTIVE R15, `(.L_x_14766) ;  /* 0x000000000f087348 */ /* 0x000fea0003c00000 */
[----:B------:R0:W1:Y:S02]  /*4e70*/  SHFL.BFLY P6, R14, R13, R12, R11 ;  /* 0x0c00000c0d0e7389 */ /* 0x00006400000c000b */
[----:B01----:R-:W-:Y:S05]  /*4e80*/  ENDCOLLECTIVE ;  /* 0x000000000000791b */ /* 0x003fea0003800000 */
.L_x_14766:
[----:B------:R-:W-:Y:S02]  /*4e90*/  HFMA2 R12, -RZ, RZ, 0, 5.9604644775390625e-08 ;  /* 0x00000001ff0c7431 */ /* 0x000fe400000001ff */
[----:B------:R-:W-:-:S05]  /*4ea0*/  FADD.FTZ R25, R13, R14 ;  /* 0x0000000e0d197221 */ /* 0x000fca0000010000 */
[----:B------:R-:W-:-:S07]  /*4eb0*/  MOV R13, R25 ;  /* 0x00000019000d7202 */ /* 0x000fce0000000f00 */
[----:B------:R-:W-:Y:S05]  /*4ec0*/  WARPSYNC.COLLECTIVE R15, `(.L_x_14767) ;  /* 0x000000000f087348 */ /* 0x000fea0003c00000 */
[----:B------:R0:W1:Y:S02]  /*4ed0*/  SHFL.BFLY P6, R14, R13, R12, R11 ;  /* 0x0c00000c0d0e7389 */ /* 0x00006400000c000b */
[----:B01----:R-:W-:Y:S05]  /*4ee0*/  ENDCOLLECTIVE ;  /* 0x000000000000791b */ /* 0x003fea0003800000 */
.L_x_14767:
[----:B------:R-:W-:Y:S01]  /*4ef0*/  HFMA2 R12, -RZ, RZ, 0, 2.384185791015625e-07 ;  /* 0x00000004ff0c7431 */ /* 0x000fe200000001ff */
[----:B------:R-:W-:Y:S01]  /*4f00*/  MOV R13, RZ ;  /* 0x000000ff000d7202 */ /* 0x000fe20000000f00 */
[----:B------:R-:W-:-:S07]  /*4f10*/  IMAD.MOV.U32 R6, RZ, RZ, R14 ;  /* 0x000000ffff067224 */ /* 0x000fce00078e000e */
[----:B------:R-:W-:Y:S05]  /*4f20*/  WARPSYNC.COLLECTIVE R15, `(.L_x_14768) ;  /* 0x000000000f087348 */ /* 0x000fea0003c00000 */
[----:B------:R0:W1:Y:S02]  /*4f30*/  SHFL.BFLY P6, R14, R13, R12, R11 ;  /* 0x0c00000c0d0e7389 */ /* 0x00006400000c000b */
[----:B01----:R-:W-:Y:S05]  /*4f40*/  ENDCOLLECTIVE ;  /* 0x000000000000791b */ /* 0x003fea0003800000 */
.L_x_14768:
[----:B------:R-:W-:Y:S01]  /*4f50*/  FADD.FTZ R6, R25, R6 ;  /* 0x0000000619067221 */ /* 0x000fe20000010000 */
[----:B------:R-:W-:Y:S02]  /*4f60*/  IMAD.MOV.U32 R12, RZ, RZ, 0x2 ;  /* 0x00000002ff0c7424 */ /* 0x000fe400078e00ff */
[----:B------:R-:W-:-:S05]  /*4f70*/  FADD.FTZ R27, RZ, R14 ;  /* 0x0000000eff1b7221 */ /* 0x000fca0000010000 */
[----:B------:R-:W-:-:S07]  /*4f80*/  MOV R13, R27 ;  /* 0x0000001b000d7202 */ /* 0x000fce0000000f00 */
[----:B------:R-:W-:Y:S05]  /*4f90*/  WARPSYNC.COLLECTIVE R15, `(.L_x_14769) ;  /* 0x000000000f087348 */ /* 0x000fea0003c00000 */
[----:B------:R0:W1:Y:S02]  /*4fa0*/  SHFL.BFLY P6, R14, R13, R12, R11 ;  /* 0x0c00000c0d0e7389 */ /* 0x00006400000c000b */
[----:B01----:R-:W-:Y:S05]  /*4fb0*/  ENDCOLLECTIVE ;  /* 0x000000000000791b */ /* 0x003fea0003800000 */
.L_x_14769:
[----:B------:R-:W-:Y:S02]  /*4fc0*/  HFMA2 R12, -RZ, RZ, 0, 5.9604644775390625e-08 ;  /* 0x00000001ff0c7431 */ /* 0x000fe400000001ff */
[----:B------:R-:W-:-:S05]  /*4fd0*/  FADD.FTZ R31, R27, R14 ;  /* 0x0000000e1b1f7221 */ /* 0x000fca0000010000 */
[----:B------:R-:W-:-:S07]  /*4fe0*/  MOV R13, R31 ;  /* 0x0000001f000d7202 */ /* 0x000fce0000000f00 */
[----:B------:R-:W-:Y:S05]  /*4ff0*/  WARPSYNC.COLLECTIVE R15, `(.L_x_14770) ;  /* 0x000000000f087348 */ /* 0x000fea0003c00000 */
[----:B------:R0:W1:Y:S02]  /*5000*/  SHFL.BFLY P6, R14, R13, R12, R11 ;  /* 0x0c00000c0d0e7389 */ /* 0x00006400000c000b */
[----:B01----:R-:W-:Y:S05]  /*5010*/  ENDCOLLECTIVE ;  /* 0x000000000000791b */ /* 0x003fea0003800000 */
.L_x_14770:
[----:B------:R-:W-:Y:S02]  /*5020*/  HFMA2 R12, -RZ, RZ, 0, 2.384185791015625e-07 ;  /* 0x00000004ff0c7431 */ /* 0x000fe400000001ff */
[----:B------:R-:W-:Y:S01]  /*5030*/  IMAD.MOV.U32 R13, RZ, RZ, RZ ;  /* 0x000000ffff0d7224 */ /* 0x000fe200078e00ff */
[----:B------:R-:W-:-:S07]  /*5040*/  MOV R30, R14 ;  /* 0x0000000e001e7202 */ /* 0x000fce0000000f00 */
[----:B------:R-:W-:Y:S05]  /*5050*/  WARPSYNC.COLLECTIVE R15, `(.L_x_14771) ;  /* 0x000000000f087348 */ /* 0x000fea0003c00000 */
[----:B------:R0:W1:Y:S02]  /*5060*/  SHFL.BFLY P6, R14, R13, R12, R11 ;  /* 0x0c00000c0d0e7389 */ /* 0x00006400000c000b */
[----:B01----:R-:W-:Y:S05]  /*5070*/  ENDCOLLECTIVE ;  /* 0x000000000000791b */ /* 0x003fea0003800000 */
.L_x_14771:
[----:B------:R-:W-:Y:S01]  /*5080*/  FADD.FTZ R7, R31, R30 ;  /* 0x0000001e1f077221 */ /* 0x000fe20000010000 */
[----:B------:R-:W-:Y:S02]  /*5090*/  HFMA2 R12, -RZ, RZ, 0, 1.1920928955078125e-07 ;  /* 0x00000002ff0c7431 */ /* 0x000fe400000001ff */
[----:B------:R-:W-:-:S05]  /*50a0*/  FADD.FTZ R21, RZ, R14 ;  /* 0x0000000eff157221 */ /* 0x000fca0000010000 */
[----:B------:R-:W-:-:S07]  /*50b0*/  MOV R13, R21 ;  /* 0x00000015000d7202 */ /* 0x000fce0000000f00 */
[----:B------:R-:W-:Y:S05]  /*50c0*/  WARPSYNC.COLLECTIVE R15, `(.L_x_14772) ;  /* 0x000000000f087348 */ /* 0x000fea0003c00000 */
[----:B------:R0:W1:Y:S02]  /*50d0*/  SHFL.BFLY P6, R14, R13, R12, R11 ;  /* 0x0c00000c0d0e7389 */ /* 0x00006400000c000b */
[----:B01----:R-:W-:Y:S05]  /*50e0*/  ENDCOLLECTIVE ;  /* 0x000000000000791b */ /* 0x003fea0003800000 */
.L_x_14772:
[----:B------:R-:W-:Y:S01]  /*50f0*/  MOV R12, 0x1 ;  /* 0x00000001000c7802 */ /* 0x000fe20000000f00 */
[----:B------:R-:W-:-:S04]  /*5100*/  FADD.FTZ R27, R21, R14 ;  /* 0x0000000e151b7221 */ /* 0x000fc80000010000 */
[----:B------:R-:W-:-:S07]  /*5110*/  IMAD.MOV.U32 R13, RZ, RZ, R27 ;  /* 0x000000ffff0d7224 */ /* 0x000fce00078e001b */
[----:B------:R-:W-:Y:S05]  /*5120*/  WARPSYNC.COLLECTIVE R15, `(.L_x_14773) ;  /* 0x000000000f087348 */ /* 0x000fea0003c00000 */
[----:B------:R0:W1:Y:S02]  /*5130*/  SHFL.BFLY P6, R14, R13, R12, R11 ;  /* 0x0c00000c0d0e7389 */ /* 0x00006400000c000b */
[----:B01----:R-:W-:Y:S05]  /*5140*/  ENDCOLLECTIVE ;  /* 0x000000000000791b */ /* 0x003fea0003800000 */
.L_x_14773:
[----:B------:R-:W-:Y:S02]  /*5150*/  MOV R11, R3 ;  /* 0x00000003000b7202 */ /* 0x000fe40000000f00 */
[----:B------:R-:W-:Y:S01]  /*5160*/  MOV R13, R2 ;  /* 0x00000002000d7202 */ /* 0x000fe20000000f00 */
[----:B------:R-:W-:Y:S06]  /*5170*/  BRA `(.L_x_14774) ;  /* 0xffffffdc00847947 */ /* 0x000fec000383ffff */
.L_x_14775:
        /* <DEDUP_REMOVED lines=16> */
.L_x_25858:


//--------------------- .text._ZN4vllm25paged_attention_v1_kernelIfhLi32ELi32ELi128ELNS_18Fp8KVCacheDataTypeE1ELb1EEEvPT_PKS2_PKT0_S8_ifPKiSA_iPKfiiiSC_SC_iiiii --------------------------
	.section	.text._ZN4vllm25paged_attention_v1_kernelIfhLi32ELi32ELi128ELNS_18Fp8KVCacheDataTypeE1ELb1EEEvPT_PKS2_PKT0_S8_ifPKiSA_iPKfiiiSC_SC_iiiii,"ax",@progbits
	.align	128
        .global         _ZN4vllm25paged_attention_v1_kernelIfhLi32ELi32ELi128ELNS_18Fp8KVCacheDataTypeE1ELb1EEEvPT_PKS2_PKT0_S8_ifPKiSA_iPKfiiiSC_SC_iiiii
        .type           _ZN4vllm25paged_attention_v1_kernelIfhLi32ELi32ELi128ELNS_18Fp8KVCacheDataTypeE1ELb1EEEvPT_PKS2_PKT0_S8_ifPKiSA_iPKfiiiSC_SC_iiiii,@function
        .size           _ZN4vllm25paged_attention_v1_kernelIfhLi32ELi32ELi128ELNS_18Fp8KVCacheDataTypeE1ELb1EEEvPT_PKS2_PKT0_S8_ifPKiSA_iPKfiiiSC_SC_iiiii,(.L_x_25859 - _ZN4vllm25paged_attention_v1_kernelIfhLi32ELi32ELi128ELNS_18Fp8KVCacheDataTypeE1ELb1EEEvPT_PKS2_PKT0_S8_ifPKiSA_iPKfiiiSC_SC_iiiii)
        .other          _ZN4vllm25paged_attention_v1_kernelIfhLi32ELi32ELi128ELNS_18Fp8KVCacheDataTypeE1ELb1EEEvPT_PKS2_PKT0_S8_ifPKiSA_iPKfiiiSC_SC_iiiii,@"STO_CUDA_ENTRY STV_DEFAULT"
_ZN4vllm25paged_attention_v1_kernelIfhLi32ELi32ELi128ELNS_18Fp8KVCacheDataTypeE1ELb1EEEvPT_PKS2_PKT0_S8_ifPKiSA_iPKfiiiSC_SC_iiiii:
.text._ZN4vllm25paged_attention_v1_kernelIfhLi32ELi32ELi128ELNS_18Fp8KVCacheDataTypeE1ELb1EEEvPT_PKS2_PKT0_S8_ifPKiSA_iPKfiiiSC_SC_iiiii:
        /* <DEDUP_REMOVED lines=105> */
.L_x_14776:
        /* <DEDUP_REMOVED lines=25> */
.L_x_14780:
        /* <DEDUP_REMOVED lines=36> */
.L_x_14778:
[----:B------:R-:W-:Y:S05]  /*0a60*/  BSYNC.RECONVERGENT B6 ;  /* 0x0000000000067941 */ /* 0x000fea0003800200 */
.L_x_14777:
        /* <DEDUP_REMOVED lines=12> */
.L_x_14821:
        /* <DEDUP_REMOVED lines=39> */
.L_x_14786:
        /* <DEDUP_REMOVED lines=11> */
.L_x_14785:
[----:B------:R-:W-:Y:S05]  /*0e50*/  BSYNC.RECONVERGENT B1 ;  /* 0x0000000000017941 */ /* 0x000fea0003800200 */
.L_x_14784:
        /* <DEDUP_REMOVED lines=12> */
.L_x_14789:
        /* <DEDUP_REMOVED lines=100> */
.L_x_14788:
[----:B------:R-:W-:Y:S05]  /*1560*/  BSYNC.RECONVERGENT B1 ;  /* 0x0000000000017941 */ /* 0x000fea0003800200 */
.L_x_14787:
        /* <DEDUP_REMOVED lines=55> */
.L_x_14791:
[----:B------:R-:W-:Y:S05]  /*18e0*/  BSYNC.RECONVERGENT B1 ;  /* 0x0000000000017941 */ /* 0x000fea0003800200 */
.L_x_14790:
        /* <DEDUP_REMOVED lines=26> */
.L_x_14783:
[----:B------:R-:W-:Y:S05]  /*1a90*/  BSYNC.RECONVERGENT B0 ;  /* 0x0000000000007941 */ /* 0x000fea0003800200 */
.L_x_14782:
        /* <DEDUP_REMOVED lines=39> */
.L_x_14796:
[----:B------:R-:W0:Y:S01]  /*1d10*/  LDS R15, [R12] ;  /* 0x000000000c0f7984 */ /* 0x000e220000000800 */
[----:B------:R-:W-:-:S04]  /*1d20*/  IADD3 R13, PT, PT, R13, 0x1, RZ ;  /* 0x000000010d0d7810 */ /* 0x000fc80007ffe0ff */
[----:B------:R-:W-:Y:S01]  /*1d30*/  ISETP.NE.AND P0, PT, R13, RZ, PT ;  /* 0x000000ff0d00720c */ /* 0x000fe20003f05270 */
[----:B0-----:R-:W-:-:S05]  /*1d40*/  FMUL.FTZ R15, R15, R2 ;  /* 0x000000020f0f7220 */ /* 0x001fca0000410000 */
[----:B------:R0:W-:Y:S02]  /*1d50*/  STS [R12], R15 ;  /* 0x0000000f0c007388 */ /* 0x0001e40000000800 */
[----:B0-----:R-:W-:-:S05]  /*1d60*/  VIADD R12, R12, 0x200 ;  /* 0x000002000c0c7836 */ /* 0x001fca0000000000 */
[----:B------:R-:W-:Y:S05]  /*1d70*/  @P0 BRA `(.L_x_14796) ;  /* 0xfffffffc00e40947 */ /* 0x000fea000383ffff */
.L_x_14795:
[----:B------:R-:W-:Y:S05]  /*1d80*/  BSYNC.RECONVERGENT B1 ;  /* 0x0000000000017941 */ /* 0x000fea0003800200 */
.L_x_14794:
        /* <DEDUP_REMOVED lines=12> */
.L_x_14799:
        /* <DEDUP_REMOVED lines=52> */
.L_x_14798:
[----:B------:R-:W-:Y:S05]  /*2190*/  BSYNC.RECONVERGENT B1 ;  /* 0x0000000000017941 */ /* 0x000fea0003800200 */
.L_x_14797:
        /* <DEDUP_REMOVED lines=31> */
.L_x_14801:
[----:B------:R-:W-:Y:S05]  /*2390*/  BSYNC.RECONVERGENT B1 ;  /* 0x0000000000017941 */ /* 0x000fea0003800200 */
.L_x_14800:
        /* <DEDUP_REMOVED lines=14> */
.L_x_14793:
[----:B------:R-:W-:Y:S05]  /*2480*/  BSYNC.RECONVERGENT B0 ;  /* 0x0000000000007941 */ /* 0x000fea0003800200 */
.L_x_14792:
        /* <DEDUP_REMOVED lines=29> */
.L_x_14805:
        /* <DEDUP_REMOVED lines=34> */
.L_x_14804:
        /* <DEDUP_REMOVED lines=16> */
.L_x_14803:
[----:B------:R-:W-:Y:S05]  /*2980*/  BSYNC.RECONVERGENT B6 ;  /* 0x0000000000067941 */ /* 0x000fea0003800200 */
.L_x_14802:
        /* <DEDUP_REMOVED lines=49> */
.L_x_14846:
        /* <DEDUP_REMOVED lines=23> */
.L_x_14808:
[----:B------:R-:W-:Y:S05]  /*2e10*/  BSYNC.RECONVERGENT B0 ;  /* 0x0000000000007941 */ /* 0x000fea0003800200 */
.L_x_14807:
        /* <DEDUP_REMOVED lines=29> */
.L_x_14810:
[----:B------:R-:W-:Y:S05]  /*2ff0*/  BSYNC.RECONVERGENT B0 ;  /* 0x0000000000007941 */ /* 0x000fea0003800200 */
.L_x_14809:
        /* <DEDUP_REMOVED lines=12> */
.L_x_14812:
[----:B------:R-:W-:Y:S05]  /*30c0*/  BSYNC.RECONVERGENT B0 ;  /* 0x0000000000007941 */ /* 0x000fea0003800200 */
.L_x_14811:
        /* <DEDUP_REMOVED lines=19> */
.L_x_14814:
[----:B------:R-:W-:Y:S05]  /*3200*/  BSYNC.RECONVERGENT B0 ;  /* 0x0000000000007941 */ /* 0x000fea0003800200 */
.L_x_14813:
        /* <DEDUP_REMOVED lines=24> */
.L_x_14779:
        /* <DEDUP_REMOVED lines=16> */
.L_x_14815:
[----:B------:R-:W-:Y:S05]  /*3490*/  EXIT ;  /* 0x000000000000794d */ /* 0x000fea0003800000 */
.L_x_14781:
[----:B------:R-:W-:Y:S01]  /*34a0*/  HFMA2 R12, -RZ, RZ, 0, 9.5367431640625e-07 ;  /* 0x00000010ff0c7431 */ /* 0x000fe200000001ff */
[----:B------:R-:W-:Y:S01]  /*34b0*/  MOV R11, 0x1f ;  /* 0x0000001f000b7802 */ /* 0x000fe20000000f00 */
[----:B------:R-:W-:-:S07]  /*34c0*/  IMAD.MOV.U32 R15, RZ, RZ, -0x1 ;  /* 0xffffffffff0f7424 */ /* 0x000fce00078e00ff */
[----:B------:R-:W-:Y:S05]  /*34d0*/  WARPSYNC.COLLECTIVE R15, `(.L_x_14816) ;  /* 0x000000000f087348 */ /* 0x000fea0003c00000 */
[----:B------:R0:W1:Y:S02]  /*34e0*/  SHFL.BFLY P6, R14, R13, R12, R11 ;  /* 0x0c00000c0d0e7389 */ /* 0x00006400000c000b */
[----:B01----:R-:W-:Y:S05]  /*34f0*/  ENDCOLLECTIVE ;  /* 0x000000000000791b */ /* 0x003fea0003800000 */
.L_x_14816:
[----:B------:R-:W-:Y:S01]  /*3500*/  HFMA2 R12, -RZ, RZ, 0, 4.76837158203125e-07 ;  /* 0x00000008ff0c7431 */ /* 0x000fe200000001ff */
[----:B------:R-:W-:-:S04]  /*3510*/  FMNMX.FTZ R0, R14, -3.40282346638528859812e+38, !PT ;  /* 0xff7fffff0e007809 */ /* 0x000fc80007810000 */
[----:B------:R-:W-:-:S07]  /*3520*/  MOV R13, R0 ;  /* 0x00000000000d7202 */ /* 0x000fce0000000f00 */
[----:B------:R-:W-:Y:S05]  /*3530*/  WARPSYNC.COLLECTIVE R15, `(.L_x_14817) ;  /* 0x000000000f087348 */ /* 0x000fea0003c00000 */
[----:B------:R0:W1:Y:S02]  /*3540*/  SHFL.BFLY P6, R14, R13, R12, R11 ;  /* 0x0c00000c0d0e7389 */ /* 0x00006400000c000b */
[----:B01----:R-:W-:Y:S05]  /*3550*/  ENDCOLLECTIVE ;  /* 0x000000000000791b */ /* 0x003fea0003800000 */
.L_x_14817:
[----:B------:R-:W-:Y:S02]  /*3560*/  MOV R12, 0x4 ;  /* 0x00000004000c7802 */ /* 0x000fe40000000f00 */
[----:B------:R-:W-:-:S05]  /*3570*/  FMNMX.FTZ R2, R0, R14, !PT ;  /* 0x0000000e00027209 */ /* 0x000fca0007810000 */
[----:B------:R-:W-:-:S07]  /*3580*/  IMAD.MOV.U32 R13, RZ, RZ, R2 ;  /* 0x000000ffff0d7224 */ /* 0x000fce00078e0002 */
[----:B------:R-:W-:Y:S05]  /*3590*/  WARPSYNC.COLLECTIVE R15, `(.L_x_14818) ;  /* 0x000000000f087348 */ /* 0x000fea0003c00000 */
[----:B------:R0:W1:Y:S02]  /*35a0*/  SHFL.BFLY P6, R14, R13, R12, R11 ;  /* 0x0c00000c0d0e7389 */ /* 0x00006400000c000b */
[----:B01----:R-:W-:Y:S05]  /*35b0*/  ENDCOLLECTIVE ;  /* 0x000000000000791b */ /* 0x003fea0003800000 */
.L_x_14818:
[----:B------:R-:W-:Y:S01]  /*35c0*/  IMAD.MOV.U32 R12, RZ, RZ, 0x2 ;  /* 0x00000002ff0c7424 */ /* 0x000fe200078e00ff */
[----:B------:R-:W-:-:S04]  /*35d0*/  FMNMX.FTZ R3, R2, R14, !PT ;  /* 0x0000000e02037209 */ /* 0x000fc80007810000 */
[----:B------:R-:W-:-:S07]  /*35e0*/  MOV R13, R3 ;  /* 0x00000003000d7202 */ /* 0x000fce0000000f00 */
[----:B------:R-:W-:Y:S05]  /*35f0*/  WARPSYNC.COLLECTIVE R15, `(.L_x_14819) ;  /* 0x000000000f087348 */ /* 0x000fea0003c00000 */
[----:B------:R0:W1:Y:S02]  /*3600*/  SHFL.BFLY P6, R14, R13, R12, R11 ;  /* 0x0c00000c0d0e7389 */ /* 0x00006400000c000b */
[----:B01----:R-:W-:Y:S05]  /*3610*/  ENDCOLLECTIVE ;  /* 0x000000000000791b */ /* 0x003fea0003800000 */
.L_x_14819:
[----:B------:R-:W-:Y:S01]  /*3620*/  HFMA2 R12, -RZ, RZ, 0, 5.9604644775390625e-08 ;  /* 0x00000001ff0c7431 */ /* 0x000fe200000001ff */
[----:B------:R-:W-:-:S04]  /*3630*/  FMNMX.FTZ R4, R3, R14, !PT ;  /* 0x0000000e03047209 */ /* 0x000fc80007810000 */
[----:B------:R-:W-:-:S07]  /*3640*/  MOV R13, R4 ;  /* 0x00000004000d7202 */ /* 0x000fce0000000f00 */
[----:B------:R-:W-:Y:S05]  /*3650*/  WARPSYNC.COLLECTIVE R15, `(.L_x_14820) ;  /* 0x000000000f087348 */ /* 0x000fea0003c00000 */
[----:B------:R0:W1:Y:S02]  /*3660*/  SHFL.BFLY P6, R14, R13, R12, R11 ;  /* 0x0c00000c0d0e7389 */ /* 0x00006400000c000b */
[----:B01----:R-:W-:Y:S05]  /*3670*/  ENDCOLLECTIVE ;  /* 0x000000000000791b */ /* 0x003fea0003800000 */
.L_x_14820:
[----:B------:R-:W-:Y:S05]  /*3680*/  BRA `(.L_x_14821) ;  /* 0xffffffd400287947 */ /* 0x000fea000383ffff */
.L_x_14806:
[----:B01----:R-:W-:Y:S02]  /*3690*/  HFMA2 R11, -RZ, RZ, 0, 1.847743988037109375e-06 ;  /* 0x0000001fff0b7431 */ /* 0x003fe400000001ff */
[----:B------:R-:W-:Y:S01]  /*36a0*/  IMAD.MOV.U32 R13, RZ, RZ, RZ ;  /* 0x000000ffff0d7224 */ /* 0x000fe200078e00ff */
[----:B------:R-:W-:Y:S01]  /*36b0*/  MOV R12, 0x4 ;  /* 0x00000004000c7802 */ /* 0x000fe20000000f00 */
[----:B------:R-:W-:-:S07]  /*36c0*/  IMAD.MOV.U32 R15, RZ, RZ, -0x1 ;  /* 0xffffffffff0f7424 */ /* 0x000fce00078e00ff */
[----:B------:R-:W-:Y:S05]  /*36d0*/  WARPSYNC.COLLECTIVE R15, `(.L_x_14822) ;  /* 0x000000000f087348 */ /* 0x000fea0003c00000 */
[----:B------:R0:W1:Y:S02]  /*36e0*/  SHFL.BFLY P6, R14, R13, R12, R11 ;  /* 0x0c00000c0d0e7389 */ /* 0x00006400000c000b */
[----:B01----:R-:W-:Y:S05]  /*36f0*/  ENDCOLLECTIVE ;  /* 0x000000000000791b */ /* 0x003fea0003800000 */
.L_x_14822:
[----:B------:R-:W-:Y:S01]  /*3700*/  IMAD.MOV.U32 R12, RZ, RZ, 0x2 ;  /* 0x00000002ff0c7424 */ /* 0x000fe200078e00ff */
[----:B------:R-:W-:-:S05]  /*3710*/  MOV R4, R14 ;  /* 0x0000000e00047202 */ /* 0x000fca0000000f00 */
[----:B------:R-:W-:-:S05]  /*3720*/  FADD.FTZ R4, RZ, R4 ;  /* 0x00000004ff047221 */ /* 0x000fca0000010000 */
[----:B------:R-:W-:-:S07]  /*3730*/  MOV R13, R4 ;  /* 0x00000004000d7202 */ /* 0x000fce0000000f00 */
[----:B------:R-:W-:Y:S05]  /*3740*/  WARPSYNC.COLLECTIVE R15, `(.L_x_14823) ;  /* 0x000000000f087348 */ /* 0x000fea0003c00000 */
[----:B------:R0:W1:Y:S02]  /*3750*/  SHFL.BFLY P6, R14, R13, R12, R11 ;  /* 0x0c00000c0d0e7389 */ /* 0x00006400000c000b */
[----:B01----:R-:W-:Y:S05]  /*3760*/  ENDCOLLECTIVE ;  /* 0x000000000000791b */ /* 0x003fea0003800000 */
.L_x_14823:
[----:B------:R-:W-:Y:S01]  /*3770*/  IMAD.MOV.U32 R12, RZ, RZ, 0x1 ;  /* 0x00000001ff0c7424 */ /* 0x000fe200078e00ff */
[----:B------:R-:W-:-:S05]  /*3780*/  MOV R9, R14 ;  /* 0x0000000e00097202 */ /* 0x000fca0000000f00 */
[----:B------:R-:W-:-:S05]  /*3790*/  FADD.FTZ R9, R4, R9 ;  /* 0x0000000904097221 */ /* 0x000fca0000010000 */
[----:B------:R-:W-:-:S07]  /*37a0*/  MOV R13, R9 ;  /* 0x00000009000d7202 */ /* 0x000fce0000000f00 */
[----:B------:R-:W-:Y:S05]  /*37b0*/  WARPSYNC.COLLECTIVE R15, `(.L_x_14824) ;  /* 0x000000000f087348 */ /* 0x000fea0003c00000 */
[----:B------:R0:W1:Y:S02]  /*37c0*/  SHFL.BFLY P6, R14, R13, R12, R11 ;  /* 0x0c00000c0d0e7389 */ /* 0x00006400000c000b */
[----:B01----:R-:W-:Y:S05]  /*37d0*/  ENDCOLLECTIVE ;  /* 0x000000000000791b */ /* 0x003fea0003800000 */
.L_x_14824:
[----:B------:R-:W-:Y:S02]  /*37e0*/  HFMA2 R13, -RZ, RZ, 0, 0 ;  /* 0x00000000ff0d7431 */ /* 0x000fe400000001ff */
[----:B------:R-:W-:Y:S01]  /*37f0*/  IMAD.MOV.U32 R12, RZ, RZ, 0x4 ;  /* 0x00000004ff0c7424 */ /* 0x000fe200078e00ff */
[----:B------:R-:W-:-:S07]  /*3800*/  MOV R6, R14 ;  /* 0x0000000e00067202 */ /* 0x000fce0000000f00 */
[----:B------:R-:W-:Y:S05]  /*3810*/  WARPSYNC.COLLECTIVE R15, `(.L_x_14825) ;  /* 0x000000000f087348 */ /* 0x000fea0003c00000 */
[----:B------:R0:W1:Y:S02]  /*3820*/  SHFL.BFLY P6, R14, R13, R12, R11 ;  /* 0x0c00000c0d0e7389 */ /* 0x00006400000c000b */
[----:B01----:R-:W-:Y:S05]  /*3830*/  ENDCOLLECTIVE ;  /* 0x000000000000791b */ /* 0x003fea0003800000 */
.L_x_14825:
        /* <DEDUP_REMOVED lines=8> */
.L_x_14826:
[----:B------:R-:W-:Y:S01]  /*38c0*/  IMAD.MOV.U32 R12, RZ, RZ, 0x1 ;  /* 0x00000001ff0c7424 */ /* 0x000fe200078e00ff */
[----:B------:R-:W-:-:S05]  /*38d0*/  MOV R26, R14 ;  /* 0x0000000e001a7202 */ /* 0x000fca0000000f00 */
[----:B------:R-:W-:-:S05]  /*38e0*/  FADD.FTZ R7, R3, R26 ;  /* 0x0000001a03077221 */ /* 0x000fca0000010000 */
[----:B------:R-:W-:-:S07]  /*38f0*/  MOV R13, R7 ;  /* 0x00000007000d7202 */ /* 0x000fce0000000f00 */
[----:B------:R-:W-:Y:S05]  /*3900*/  WARPSYNC.COLLECTIVE R15, `(.L_x_14827) ;  /* 0x000000000f087348 */ /* 0x000fea0003c00000 */
[----:B------:R0:W1:Y:S02]  /*3910*/  SHFL.BFLY P6, R14, R13, R12, R11 ;  /* 0x0c00000c0d0e7389 */ /* 0x00006400000c000b */
[----:B01----:R-:W-:Y:S05]  /*3920*/  ENDCOLLECTIVE ;  /* 0x000000000000791b */ /* 0x003fea0003800000 */
.L_x_14827:
[----:B------:R-:W-:Y:S02]  /*3930*/  HFMA2 R13, -RZ, RZ, 0, 0 ;  /* 0x00000000ff0d7431 */ /* 0x000fe400000001ff */
[----:B------:R-:W-:Y:S01]  /*3940*/  IMAD.MOV.U32 R12, RZ, RZ, 0x4 ;  /* 0x00000004ff0c7424 */ /* 0x000fe200078e00ff */
[----:B------:R-:W-:-:S07]  /*3950*/  MOV R4, R14 ;  /* 0x0000000e00047202 */ /* 0x000fce0000000f00 */
[----:B------:R-:W-:Y:S05]  /*3960*/  WARPSYNC.COLLECTIVE R15, `(.L_x_14828) ;  /* 0x000000000f087348 */ /* 0x000fea0003c00000 */
[----:B------:R0:W1:Y:S02]  /*3970*/  SHFL.BFLY P6, R14, R13, R12, R11 ;  /* 0x0c00000c0d0e7389 */ /* 0x00006400000c000b */
[----:B01----:R-:W-:Y:S05]  /*3980*/  ENDCOLLECTIVE ;  /* 0x000000000000791b */ /* 0x003fea0003800000 */
.L_x_14828:
        /* <DEDUP_REMOVED lines=8> */
.L_x_14829:
[----:B------:R-:W-:Y:S01]  /*3a10*/  IMAD.MOV.U32 R12, RZ, RZ, 0x1 ;  /* 0x00000001ff0c7424 */ /* 0x000fe200078e00ff */
[----:B------:R-:W-:-:S05]  /*3a20*/  MOV R5, R14 ;  /* 0x0000000e00057202 */ /* 0x000fca0000000f00 */
[----:B------:R-:W-:-:S05]  /*3a30*/  FADD.FTZ R5, R2, R5 ;  /* 0x0000000502057221 */ /* 0x000fca0000010000 */
[----:B------:R-:W-:-:S07]  /*3a40*/  MOV R13, R5 ;  /* 0x00000005000d7202 */ /* 0x000fce0000000f00 */
[----:B------:R-:W-:Y:S05]  /*3a50*/  WARPSYNC.COLLECTIVE R15, `(.L_x_14830) ;  /* 0x000000000f087348 */ /* 0x000fea0003c00000 */
[----:B------:R0:W1:Y:S02]  /*3a60*/  SHFL.BFLY P6, R14, R13, R12, R11 ;  /* 0x0c00000c0d0e7389 */ /* 0x00006400000c000b */
[----:B01----:R-:W-:Y:S05]  /*3a70*/  ENDCOLLECTIVE ;  /* 0x000000000000791b */ /* 0x003fea0003800000 */
.L_x_14830:
[----:B------:R-:W-:Y:S02]  /*3a80*/  HFMA2 R13, -RZ, RZ, 0, 0 ;  /* 0x00000000ff0d7431 */ /* 0x000fe400000001ff */
[----:B------:R-:W-:Y:S01]  /*3a90*/  IMAD.MOV.U32 R12, RZ, RZ, 0x4 ;  /* 0x00000004ff0c7424 */ /* 0x000fe200078e00ff */
[----:B------:R-:W-:-:S07]  /*3aa0*/  MOV R2, R14 ;  /* 0x0000000e00027202 */ /* 0x000fce0000000f00 */
[----:B------:R-:W-:Y:S05]  /*3ab0*/  WARPSYNC.COLLECTIVE R15, `(.L_x_14831) ;  /* 0x000000000f087348 */ /* 0x000fea0003c00000 */
[----:B------:R0:W1:Y:S02]  /*3ac0*/  SHFL.BFLY P6, R14, R13, R12, R11 ;  /* 0x0c00000c0d0e7389 */ /* 0x00006400000c000b */
[----:B01----:R-:W-:Y:S05]  /*3ad0*/  ENDCOLLECTIVE ;  /* 0x000000000000791b */ /* 0x003fea0003800000 */
.L_x_14831:
        /* <DEDUP_REMOVED lines=8> */
.L_x_14832:
[----:B------:R-:W-:Y:S01]  /*3b60*/  IMAD.MOV.U32 R12, RZ, RZ, 0x1 ;  /* 0x00000001ff0c7424 */ /* 0x000fe200078e00ff */
[----:B------:R-:W-:-:S05]  /*3b70*/  MOV R27, R14 ;  /* 0x0000000e001b7202 */ /* 0x000fca0000000f00 */
[----:B------:R-:W-:-:S05]  /*3b80*/  FADD.FTZ R3, R0, R27 ;  /* 0x0000001b00037221 */ /* 0x000fca0000010000 */
[----:B------:R-:W-:-:S07]  /*3b90*/  MOV R13, R3 ;  /* 0x00000003000d7202 */ /* 0x000fce0000000f00 */
[----:B------:R-:W-:Y:S05]  /*3ba0*/  WARPSYNC.COLLECTIVE R15, `(.L_x_14833) ;  /* 0x000000000f087348 */ /* 0x000fea0003c00000 */
[----:B------:R0:W1:Y:S02]  /*3bb0*/  SHFL.BFLY P6, R14, R13, R12, R11 ;  /* 0x0c00000c0d0e7389 */ /* 0x00006400000c000b */
[----:B01----:R-:W-:Y:S05]  /*3bc0*/  ENDCOLLECTIVE ;  /* 0x000000000000791b */ /* 0x003fea0003800000 */
.L_x_14833:
[----:B------:R-:W-:Y:S02]  /*3bd0*/  HFMA2 R13, -RZ, RZ, 0, 0 ;  /* 0x00000000ff0d7431 */ /* 0x000fe400000001ff */
[----:B------:R-:W-:Y:S01]  /*3be0*/  IMAD.MOV.U32 R12, RZ, RZ, 0x4 ;  /* 0x00000004ff0c7424 */ /* 0x000fe200078e00ff */
[----:B------:R-:W-:-:S07]  /*3bf0*/  MOV R0, R14 ;  /* 0x0000000e00007202 */ /* 0x000fce0000000f00 */
[----:B------:R-:W-:Y:S05]  /*3c00*/  WARPSYNC.COLLECTIVE R15, `(.L_x_14834) ;  /* 0x000000000f087348 */ /* 0x000fea0003c00000 */
[----:B------:R0:W1:Y:S02]  /*3c10*/  SHFL.BFLY P6, R14, R13, R12, R11 ;  /* 0x0c00000c0d0e7389 */ /* 0x00006400000c000b */
[----:B01----:R-:W-:Y:S05]  /*3c20*/  ENDCOLLECTIVE ;  /* 0x000000000000791b */ /* 0x003fea0003800000 */
.L_x_14834:
        /* <DEDUP_REMOVED lines=10> */
.L_x_14835:
[----:B------:R-:W-:Y:S01]  /*3cd0*/  IMAD.MOV.U32 R12, RZ, RZ, 0x1 ;  /* 0x00000001ff0c7424 */ /* 0x000fe200078e00ff */
[----:B------:R-:W-:-:S05]  /*3ce0*/  MOV R21, R14 ;  /* 0x0000000e00157202 */ /* 0x000fca0000000f00 */
[----:B------:R-:W-:-:S05]  /*3cf0*/  FADD.FTZ R21, R8, R21 ;  /* 0x0000001508157221 */ /* 0x000fca0000010000 */
[----:B------:R-:W-:-:S07]  /*3d00*/  MOV R13, R21 ;  /* 0x00000015000d7202 */ /* 0x000fce0000000f00 */
[----:B------:R-:W-:Y:S05]  /*3d10*/  WARPSYNC.COLLECTIVE R15, `(.L_x_14836) ;  /* 0x000000000f087348 */ /* 0x000fea0003c00000 */
[----:B------:R0:W1:Y:S02]  /*3d20*/  SHFL.BFLY P6, R14, R13, R12, R11 ;  /* 0x0c00000c0d0e7389 */ /* 0x00006400000c000b */
[----:B01----:R-:W-:Y:S05]  /*3d30*/  ENDCOLLECTIVE ;  /* 0x000000000000791b */ /* 0x003fea0003800000 */
.L_x_14836:
[----:B------:R-:W-:Y:S02]  /*3d40*/  HFMA2 R13, -RZ, RZ, 0, 0 ;  /* 0x00000000ff0d7431 */ /* 0x000fe400000001ff */
[----:B------:R-:W-:Y:S01]  /*3d50*/  IMAD.MOV.U32 R12, RZ, RZ, 0x4 ;  /* 0x00000004ff0c7424 */ /* 0x000fe200078e00ff */
[----:B------:R-:W-:-:S07]  /*3d60*/  MOV R8, R14 ;  /* 0x0000000e00087202 */ /* 0x000fce0000000f00 */
[----:B------:R-:W-:Y:S05]  /*3d70*/  WARPSYNC.COLLECTIVE R15, `(.L_x_14837) ;  /* 0x000000000f087348 */ /* 0x000fea0003c00000 */
[----:B------:R0:W1:Y:S02]  /*3d80*/  SHFL.BFLY P6, R14, R13, R12, R11 ;  /* 0x0c00000c0d0e7389 */ /* 0x00006400000c000b */
[----:B01----:R-:W-:Y:S05]  /*3d90*/  ENDCOLLECTIVE ;  /* 0x000000000000791b */ /* 0x003fea0003800000 */
.L_x_14837:
        /* <DEDUP_REMOVED lines=8> */
.L_x_14838:
[----:B------:R-:W-:Y:S01]  /*3e20*/  IMAD.MOV.U32 R12, RZ, RZ, 0x1 ;  /* 0x00000001ff0c7424 */ /* 0x000fe200078e00ff */
[----:B------:R-:W-:-:S05]  /*3e30*/  MOV R23, R14 ;  /* 0x0000000e00177202 */ /* 0x000fca0000000f00 */
[----:B------:R-:W-:-:S05]  /*3e40*/  FADD.FTZ R23, R20, R23 ;  /* 0x0000001714177221 */ /* 0x000fca0000010000 */
[----:B------:R-:W-:-:S07]  /*3e50*/  MOV R13, R23 ;  /* 0x00000017000d7202 */ /* 0x000fce0000000f00 */
[----:B------:R-:W-:Y:S05]  /*3e60*/  WARPSYNC.COLLECTIVE R15, `(.L_x_14839) ;  /* 0x000000000f087348 */ /* 0x000fea0003c00000 */
[----:B------:R0:W1:Y:S02]  /*3e70*/  SHFL.BFLY P6, R14, R13, R12, R11 ;  /* 0x0c00000c0d0e7389 */ /* 0x00006400000c000b */
[----:B01----:R-:W-:Y:S05]  /*3e80*/  ENDCOLLECTIVE ;  /* 0x000000000000791b */ /* 0x003fea0003800000 */
.L_x_14839:
[----:B------:R-:W-:Y:S02]  /*3e90*/  HFMA2 R13, -RZ, RZ, 0, 0 ;  /* 0x00000000ff0d7431 */ /* 0x000fe400000001ff */
[----:B------:R-:W-:Y:S01]  /*3ea0*/  IMAD.MOV.U32 R12, RZ, RZ, 0x4 ;  /* 0x00000004ff0c7424 */ /* 0x000fe200078e00ff */
[----:B------:R-:W-:-:S07]  /*3eb0*/  MOV R20, R14 ;  /* 0x0000000e00147202 */ /* 0x000fce0000000f00 */
[----:B------:R-:W-:Y:S05]  /*3ec0*/  WARPSYNC.COLLECTIVE R15, `(.L_x_14840) ;  /* 0x000000000f087348 */ /* 0x000fea0003c00000 */
[----:B------:R0:W1:Y:S02]  /*3ed0*/  SHFL.BFLY P6, R14, R13, R12, R11 ;  /* 0x0c00000c0d0e7389 */ /* 0x00006400000c000b */
[----:B01----:R-:W-:Y:S05]  /*3ee0*/  ENDCOLLECTIVE ;  /* 0x000000000000791b */ /* 0x003fea0003800000 */
.L_x_14840:
[----:B------:R-:W-:Y:S01]  /*3ef0*/  FADD.FTZ R20, R23, R20 ;  /* 0x0000001417147221 */ /* 0x000fe20000010000 */
[----:B------:R-:W-:Y:S02]  /*3f00*/  HFMA2 R12, -RZ, RZ, 0, 1.1920928955078125e-07 ;  /* 0x00000002ff0c7431 */ /* 0x000fe400000001ff */
[----:B------:R-:W-:-:S05]  /*3f10*/  FADD.FTZ R24, RZ, R14 ;  /* 0x0000000eff187221 */ /* 0x000fca0000010000 */
[----:B------:R-:W-:-:S07]  /*3f20*/  MOV R13, R24 ;  /* 0x00000018000d7202 */ /* 0x000fce0000000f00 */
[----:B------:R-:W-:Y:S05]  /*3f30*/  WARPSYNC.COLLECTIVE R15, `(.L_x_14841) ;  /* 0x000000000f087348 */ /* 0x000fea0003c00000 */
[----:B------:R0:W1:Y:S02]  /*3f40*/  SHFL.BFLY P6, R14, R13, R12, R11 ;  /* 0x0c00000c0d0e7389 */ /* 0x00006400000c000b */
[----:B01----:R-:W-:Y:S05]  /*3f50*/  ENDCOLLECTIVE ;  /* 0x000000000000791b */ /* 0x003fea0003800000 */
.L_x_14841:
[----:B------:R-:W-:Y:S02]  /*3f60*/  HFMA2 R12, -RZ, RZ, 0, 5.9604644775390625e-08 ;  /* 0x00000001ff0c7431 */ /* 0x000fe400000001ff */
[----:B------:R-:W-:-:S04]  /*3f70*/  IMAD.MOV.U32 R25, RZ, RZ, R14 ;  /* 0x000000ffff197224 */ /* 0x000fc800078e000e */
[----:B------:R-:W-:-:S05]  /*3f80*/  FADD.FTZ R25, R24, R25 ;  /* 0x0000001918197221 */ /* 0x000fca0000010000 */
[----:B------:R-:W-:-:S07]  /*3f90*/  MOV R13, R25 ;  /* 0x00000019000d7202 */ /* 0x000fce0000000f00 */
[----:B------:R-:W-:Y:S05]  /*3fa0*/  WARPSYNC.COLLECTIVE R15, `(.L_x_14842) ;  /* 0x000000000f087348 */ /* 0x000fea0003c00000 */
[----:B------:R0:W1:Y:S02]  /*3fb0*/  SHFL.BFLY P6, R14, R13, R12, R11 ;  /* 0x0c00000c0d0e7389 */ /* 0x00006400000c000b */
[----:B01----:R-:W-:Y:S05]  /*3fc0*/  ENDCOLLECTIVE ;  /* 0x000000000000791b */ /* 0x003fea0003800000 */
.L_x_14842:
[----:B------:R-:W-:Y:S01]  /*3fd0*/  HFMA2 R12, -RZ, RZ, 0, 2.384185791015625e-07 ;  /* 0x00000004ff0c7431 */ /* 0x000fe200000001ff */
[----:B------:R-:W-:Y:S01]  /*3fe0*/  MOV R13, RZ ;  /* 0x000000ff000d7202 */ /* 0x000fe20000000f00 */
[----:B------:R-:W-:-:S07]  /*3ff0*/  IMAD.MOV.U32 R24, RZ, RZ, R14 ;  /* 0x000000ffff187224 */ /* 0x000fce00078e000e */
[----:B------:R-:W-:Y:S05]  /*4000*/  WARPSYNC.COLLECTIVE R15, `(.L_x_14843) ;  /* 0x000000000f087348 */ /* 0x000fea0003c00000 */
[----:B------:R0:W1:Y:S02]  /*4010*/  SHFL.BFLY P6, R14, R13, R12, R11 ;  /* 0x0c00000c0d0e7389 */ /* 0x00006400000c000b */
[----:B01----:R-:W-:Y:S05]  /*4020*/  ENDCOLLECTIVE ;  /* 0x000000000000791b */ /* 0x003fea0003800000 */
.L_x_14843:
[----:B------:R-:W-:Y:S01]  /*4030*/  FADD.FTZ R24, R25, R24 ;  /* 0x0000001819187221 */ /* 0x000fe20000010000 */
[----:B------:R-:W-:Y:S01]  /*4040*/  MOV R12, 0x2 ;  /* 0x00000002000c7802 */ /* 0x000fe20000000f00 */
[----:B------:R-:W-:-:S04]  /*4050*/  FADD.FTZ R10, RZ, R14 ;  /* 0x0000000eff0a7221 */ /* 0x000fc80000010000 */
[----:B------:R-:W-:-:S07]  /*4060*/  IMAD.MOV.U32 R13, RZ, RZ, R10 ;  /* 0x000000ffff0d7224 */ /* 0x000fce00078e000a */
[----:B------:R-:W-:Y:S05]  /*4070*/  WARPSYNC.COLLECTIVE R15, `(.L_x_14844) ;  /* 0x000000000f087348 */ /* 0x000fea0003c00000 */
[----:B------:R0:W1:Y:S02]  /*4080*/  SHFL.BFLY P6, R14, R13, R12, R11 ;  /* 0x0c00000c0d0e7389 */ /* 0x00006400000c000b */
[----:B01----:R-:W-:Y:S05]  /*4090*/  ENDCOLLECTIVE ;  /* 0x000000000000791b */ /* 0x003fea0003800000 */
.L_x_14844:
[----:B------:R-:W-:Y:S02]  /*40a0*/  IMAD.MOV.U32 R12, RZ, RZ, 0x1 ;  /* 0x00000001ff0c7424 */ /* 0x000fe400078e00ff */
[----:B------:R-:W-:-:S05]  /*40b0*/  FADD.FTZ R10, R10, R14 ;  /* 0x0000000e0a0a7221 */ /* 0x000fca0000010000 */
[----:B------:R-:W-:-:S07]  /*40c0*/  MOV R13, R10 ;  /* 0x0000000a000d7202 */ /* 0x000fce0000000f00 */
[----:B------:R-:W-:Y:S05]  /*40d0*/  WARPSYNC.COLLECTIVE R15, `(.L_x_14845) ;  /* 0x000000000f087348 */ /* 0x000fea0003c00000 */
[----:B------:R0:W1:Y:S02]  /*40e0*/  SHFL.BFLY P6, R14, R13, R12, R11 ;  /* 0x0c00000c0d0e7389 */ /* 0x00006400000c000b */
[----:B01----:R-:W-:Y:S05]  /*40f0*/  ENDCOLLECTIVE ;  /* 0x000000000000791b */ /* 0x003fea0003800000 */
.L_x_14845:
[----:B------:R-:W-:Y:S05]  /*4100*/  BRA `(.L_x_14846) ;  /* 0xffffffe800e47947 */ /* 0x000fea000383ffff */
.L_x_14847:
        /* <DEDUP_REMOVED lines=15> */
.L_x_25859:


//--------------------- .text._ZN4vllm25paged_attention_v1_kernelIfhLi256ELi16ELi128ELNS_18Fp8KVCacheDataTypeE1ELb0EEEvPT_PKS2_PKT0_S8_ifPKiSA_iPKfiiiSC_SC_iiiii --------------------------
	.section	.text._ZN4vllm25paged_attention_v1_kernelIfhLi256ELi16ELi128ELNS_18Fp8KVCacheDataTypeE1ELb0EEEvPT_PKS2_PKT0_S8_ifPKiSA_iPKfiiiSC_SC_iiiii,"ax",@progbits
	.align	128
        .global         _ZN4vllm25paged_attention_v1_kernelIfhLi256ELi16ELi128ELNS_18Fp8KVCacheDataTypeE1ELb0EEEvPT_PKS2_PKT0_S8_ifPKiSA_iPKfiiiSC_SC_iiiii
        .type           _ZN4vllm25paged_attention_v1_kernelIfhLi256ELi16ELi128ELNS_18Fp8KVCacheDataTypeE1ELb0EEEvPT_PKS2_PKT0_S8_ifPKiSA_iPKfiiiSC_SC_iiiii,@function
        .size           _ZN4vllm25paged_attention_v1_kernelIfhLi256ELi16ELi128ELNS_18Fp8KVCacheDataTypeE1ELb0EEEvPT_PKS2_PKT0_S8_ifPKiSA_iPKfiiiSC_SC_iiiii,(.L_x_25860 - _ZN4vllm25paged_attention_v1_kernelIfhLi256ELi16ELi128ELNS_18Fp8KVCacheDataTypeE1ELb0EEEvPT_PKS2_PKT0_S8_ifPKiSA_iPKfiiiSC_SC_iiiii)
        .other          _ZN4vllm25paged_attention_v1_kernelIfhLi256ELi16ELi128ELNS_18Fp8KVCacheDataTypeE1ELb0EEEvPT_PKS2_PKT0_S8_ifPKiSA_iPKfiiiSC_SC_iiiii,@"STO_CUDA_ENTRY STV_DEFAULT"
_ZN4vllm25paged_attention_v1_kernelIfhLi256ELi16ELi128ELNS_18Fp8KVCacheDataTypeE1ELb0EEEvPT_PKS2_PKT0_S8_ifPKiSA_iPKfiiiSC_SC_iiiii:
.text._ZN4vllm25paged_attention_v1_kernelIfhLi256ELi16ELi128ELNS_18Fp8KVCacheDataTypeE1ELb0EEEvPT_PKS2_PKT0_S8_ifPKiSA_iPKfiiiSC_SC_iiiii:
        /* <DEDUP_REMOVED lines=35> */
.L_x_14849:
[----:B------:R-:W-:Y:S05]  /*0230*/  BSYNC.RECONVERGENT B6 ;  /* 0x0000000000067941 */ /* 0x000fea0003800200 */
.L_x_14848:
        /* <DEDUP_REMOVED lines=10> */
.L_x_14883:
        /* <DEDUP_REMOVED lines=39> */
.L_x_14855:
        /* <DEDUP_REMOVED lines=11> */
.L_x_14854:
[----:B------:R-:W-:Y:S05]  /*0600*/  BSYNC.RECONVERGENT B1 ;  /* 0x0000000000017941 */ /* 0x000fea0003800200 */
.L_x_14853:
        /* <DEDUP_REMOVED lines=12> */
.L_x_14858:
        /* <DEDUP_REMOVED lines=100> */
.L_x_14857:
[----:B------:R-:W-:Y:S05]  /*0d10*/  BSYNC.RECONVERGENT B1 ;  /* 0x0000000000017941 */ /* 0x000fea0003800200 */
.L_x_14856:
        /* <DEDUP_REMOVED lines=55> */
.L_x_14860:
[----:B------:R-:W-:Y:S05]  /*1090*/  BSYNC.RECONVERGENT B1 ;  /* 0x0000000000017941 */ /* 0x000fea0003800200 */
.L_x_14859:
        /* <DEDUP_REMOVED lines=26> */
.L_x_14852:
[----:B------:R-:W-:Y:S05]  /*1240*/  BSYNC.RECONVERGENT B0 ;  /* 0x0000000000007941 */ /* 0x000fea0003800200 */
.L_x_14851:
        /* <DEDUP_REMOVED lines=39> */
.L_x_14865:
[----:B------:R-:W0:Y:S01]  /*14c0*/  LDS R9, [R3] ;  /* 0x0000000003097984 */ /* 0x000e220000000800 */
[----:B------:R-:W-:-:S04]  /*14d0*/  IADD3 R6, PT, PT, R6, 0x1, RZ ;  /* 0x0000000106067810 */ /* 0x000fc80007ffe0ff */
[----:B------:R-:W-:Y:S01]  /*14e0*/  ISETP.NE.AND P0, PT, R6, RZ, PT ;  /* 0x000000ff0600720c */ /* 0x000fe20003f05270 */
[----:B0-----:R-:W-:-:S05]  /*14f0*/  FMUL.FTZ R4, R9, R2 ;  /* 0x0000000209047220 */ /* 0x001fca0000410000 */
[----:B------:R0:W-:Y:S02]  /*1500*/  STS [R3], R4 ;  /* 0x0000000403007388 */ /* 0x0001e40000000800 */
[----:B0-----:R-:W-:-:S05]  /*1510*/  IADD3 R3, PT, PT, R3, 0x200, RZ ;  /* 0x0000020003037810 */ /* 0x001fca0007ffe0ff */
[----:B------:R-:W-:Y:S05]  /*1520*/  @P0 BRA `(.L_x_14865) ;  /* 0xfffffffc00e40947 */ /* 0x000fea000383ffff */
.L_x_14864:
[----:B------:R-:W-:Y:S05]  /*1530*/  BSYNC.RECONVERGENT B1 ;  /* 0x0000000000017941 */ /* 0x000fea0003800200 */
.L_x_14863:
        /* <DEDUP_REMOVED lines=12> */
.L_x_14868:
        /* <DEDUP_REMOVED lines=52> */
.L_x_14867:
[----:B------:R-:W-:Y:S05]  /*1940*/  BSYNC.RECONVERGENT B1 ;  /* 0x0000000000017941 */ /* 0x000fea0003800200 */
.L_x_14866:
        /* <DEDUP_REMOVED lines=31> */
.L_x_14870:
[----:B------:R-:W-:Y:S05]  /*1b40*/  BSYNC.RECONVERGENT B1 ;  /* 0x0000000000017941 */ /* 0x000fea0003800200 */
.L_x_14869:
        /* <DEDUP_REMOVED lines=14> */
.L_x_14862:
[----:B------:R-:W-:Y:S05]  /*1c30*/  BSYNC.RECONVERGENT B0 ;  /* 0x0000000000007941 */ /* 0x000fea0003800200 */
.L_x_14861:
        /* <DEDUP_REMOVED lines=71> */
.L_x_14872:
[----:B------:R-:W-:Y:S05]  /*20b0*/  BSYNC.RECONVERGENT B0 ;  /* 0x0000000000007941 */ /* 0x000fea0003800200 */
.L_x_14871:
        /* <DEDUP_REMOVED lines=68> */
.L_x_14874:
[----:B------:R-:W-:Y:S05]  /*2500*/  BSYNC.RECONVERGENT B0 ;  /* 0x0000000000007941 */ /* 0x000fea0003800200 */
.L_x_14873:
        /* <DEDUP_REMOVED lines=36> */
.L_x_14876:
[----:B------:R-:W-:Y:S05]  /*2750*/  BSYNC.RECONVERGENT B0 ;  /* 0x0000000000007941 */ /* 0x000fea0003800200 */
.L_x_14875:
        /* <DEDUP_REMOVED lines=67> */
.L_x_14878:
[----:B------:R-:W-:Y:S05]  /*2b90*/  BSYNC.RECONVERGENT B0 ;  /* 0x0000000000007941 */ /* 0x000fea0003800200 */
.L_x_14877:
        /* <DEDUP_REMOVED lines=50> */
.L_x_14850:
[----:B------:R-:W-:Y:S01]  /*2ec0*/  HFMA2 R12, -RZ, RZ, 0, 9.5367431640625e-07 ;  /* 0x00000010ff0c7431 */ /* 0x000fe200000001ff */
[----:B------:R-:W-:Y:S02]  /*2ed0*/  MOV R11, 0x1f ;  /* 0x0000001f000b7802 */ /* 0x000fe40000000f00 */
[----:B------:R-:W-:-:S07]  /*2ee0*/  MOV R15, 0xffffffff ;  /* 0xffffffff000f7802 */ /* 0x000fce0000000f00 */
[----:B------:R-:W-:Y:S05]  /*2ef0*/  WARPSYNC.COLLECTIVE R15, `(.L_x_14879) ;  /* 0x000000000f087348 */ /* 0x000fea0003c00000 */
[----:B------:R0:W1:Y:S02]  /*2f00*/  SHFL.BFLY P6, R14, R13, R12, R11 ;  /* 0x0c00000c0d0e7389 */ /* 0x00006400000c000b */
[----:B01----:R-:W-:Y:S05]  /*2f10*/  ENDCOLLECTIVE ;  /* 0x000000000000791b */ /* 0x003fea0003800000 */
.L_x_14879:
[----:B------:R-:W-:Y:S01]  /*2f20*/  HFMA2 R12, -RZ, RZ, 0, 4.76837158203125e-07 ;  /* 0x00000008ff0c7431 */ /* 0x000fe200000001ff */
[----:B------:R-:W-:-:S04]  /*2f30*/  FMNMX.FTZ R0, R14, -3.40282346638528859812e+38, !PT ;  /* 0xff7fffff0e007809 */ /* 0x000fc80007810000 */
[----:B------:R-:W-:-:S07]  /*2f40*/  MOV R13, R0 ;  /* 0x00000000000d7202 */ /* 0x000fce0000000f00 */
[----:B------:R-:W-:Y:S05]  /*2f50*/  WARPSYNC.COLLECTIVE R15, `(.L_x_14880) ;  /* 0x000000000f087348 */ /* 0x000fea0003c00000 */
[----:B------:R0:W1:Y:S02]  /*2f60*/  SHFL.BFLY P6, R14, R13, R12, R11 ;  /* 0x0c00000c0d0e7389 */ /* 0x00006400000c000b */
[----:B01----:R-:W-:Y:S05]  /*2f70*/  ENDCOLLECTIVE ;  /* 0x000000000000791b */ /* 0x003fea0003800000 */
.L_x_14880:
[----:B------:R-:W-:Y:S01]  /*2f80*/  HFMA2 R12, -RZ, RZ, 0, 2.384185791015625e-07 ;  /* 0x00000004ff0c7431 */ /* 0x000fe200000001ff */
[----:B------:R-:W-:-:S04]  /*2f90*/  FMNMX.FTZ R2, R0, R14, !PT ;  /* 0x0000000e00027209 */ /* 0x000fc80007810000 */
[----:B------:R-:W-:-:S07]  /*2fa0*/  MOV R13, R2 ;  /* 0x00000002000d7202 */ /* 0x000fce0000000f00 */
[----:B------:R-:W-:Y:S05]  /*2fb0*/  WARPSYNC.COLLECTIVE R15, `(.L_x_14881) ;  /* 0x000000000f087348 */ /* 0x000fea0003c00000 */
[----:B------:R0:W1:Y:S02]  /*2fc0*/  SHFL.BFLY P6, R14, R13, R12, R11 ;  /* 0x0c00000c0d0e7389 */ /* 0x00006400000c000b */
[----:B01----:R-:W-:Y:S05]  /*2fd0*/  ENDCOLLECTIVE ;  /* 0x000000000000791b */ /* 0x003fea0003800000 */
.L_x_14881:
[----:B------:R-:W-:Y:S01]  /*2fe0*/  HFMA2 R12, -RZ, RZ, 0, 1.1920928955078125e-07 ;  /* 0x00000002ff0c7431 */ /* 0x000fe200000001ff */
[----:B------:R-:W-:-:S04]  /*2ff0*/  FMNMX.FTZ R3, R2, R14, !PT ;  /* 0x0000000e02037209 */ /* 0x000fc80007810000 */
[----:B------:R-:W-:-:S07]  /*3000*/  MOV R13, R3 ;  /* 0x00000003000d7202 */ /* 0x000fce0000000f00 */
[----:B------:R-:W-:Y:S05]  /*3010*/  WARPSYNC.COLLECTIVE R15, `(.L_x_14882) ;  /* 0x000000000f087348 */ /* 0x000fea0003c00000 */
[----:B------:R0:W1:Y:S02]  /*3020*/  SHFL.BFLY P6, R14, R13, R12, R11 ;  /* 0x0c00000c0d0e7389 */ /* 0x00006400000c000b */
[----:B01----:R-:W-:Y:S05]  /*3030*/  ENDCOLLECTIVE ;  /* 0x000000000000791b */ /* 0x003fea0003800000 */
.L_x_14882:
[----:B------:R-:W-:Y:S05]  /*3040*/  BRA `(.L_x_14883) ;  /* 0xffffffd000a47947 */ /* 0x000fea000383ffff */
.L_x_14884:
        /* <DEDUP_REMOVED lines=11> */
.L_x_25860:


//--------------------- .text._ZN4vllm25paged_attention_v1_kernelIfhLi192ELi16ELi128ELNS_18Fp8KVCacheDataTypeE1ELb0EEEvPT_PKS2_PKT0_S8_ifPKiSA_iPKfiiiSC_SC_iiiii --------------------------
	.section	.text._ZN4vllm25paged_attention_v1_kernelIfhLi192ELi16ELi128ELNS_18Fp8KVCacheDataTypeE1ELb0EEEvPT_PKS2_PKT0_S8_ifPKiSA_iPKfiiiSC_SC_iiiii,"ax",@progbits
	.align	128
        .global         _ZN4vllm25paged_attention_v1_kernelIfhLi192ELi16ELi128ELNS_18Fp8KVCacheDataTypeE1ELb0EEEvPT_PKS2_PKT0_S8_ifPKiSA_iPKfiiiSC_SC_iiiii
        .type           _ZN4vllm25paged_attention_v1_kernelIfhLi192ELi16ELi128ELNS_18Fp8KVCacheDataTypeE1ELb0EEEvPT_PKS2_PKT0_S8_ifPKiSA_iPKfiiiSC_SC_iiiii,@function
        .size           _ZN4vllm25paged_attention_v1_kernelIfhLi192ELi16ELi128ELNS_18Fp8KVCacheDataTypeE1ELb0EEEvPT_PKS2_PKT0_S8_ifPKiSA_iPKfiiiSC_SC_iiiii,(.L_x_25861 - _ZN4vllm25paged_attention_v1_kernelIfhLi192ELi16ELi128ELNS_18Fp8KVCacheDataTypeE1ELb0EEEvPT_PKS2_PKT0_S8_ifPKiSA_iPKfiiiSC_SC_iiiii)
        .other          _ZN4vllm25paged_attention_v1_kernelIfhLi192ELi16ELi128ELNS_18Fp8KVCacheDataTypeE1ELb0EEEvPT_PKS2_PKT0_S8_ifPKiSA_iPKfiiiSC_SC_iiiii,@"STO_CUDA_ENTRY STV_DEFAULT"
_ZN4vllm25paged_attention_v1_kernelIfhLi192ELi16ELi128ELNS_18Fp8KVCacheDataTypeE1ELb0EEEvPT_PKS2_PKT0_S8_ifPKiSA_iPKfiiiSC_SC_iiiii:
.text._ZN4vllm25paged_attention_v1_kernelIfhLi192ELi16ELi128ELNS_18Fp8KVCacheDataTypeE1ELb0EEEvPT_PKS2_PKT0_S8_ifPKiSA_iPKfiiiSC_SC_iiiii:
        /* <DEDUP_REMOVED lines=35> */
.L_x_14886:
[----:B------:R-:W-:Y:S05]  /*0230*/  BSYNC.RECONVERGENT B6 ;  /* 0x0000000000067941 */ /* 0x000fea0003800200 */
.L_x_14885:
        /* <DEDUP_REMOVED lines=10> */
.L_x_14920:
        /* <DEDUP_REMOVED lines=39> */
.L_x_14892:
        /* <DEDUP_REMOVED lines=11> */
.L_x_14891:
[----:B------:R-:W-:Y:S05]  /*0600*/  BSYNC.RECONVERGENT B1 ;  /* 0x0000000000017941 */ /* 0x000fea0003800200 */
.L_x_14890:
        /* <DEDUP_REMOVED lines=12> */
.L_x_14895:
        /* <DEDUP_REMOVED lines=100> */
.L_x_14894:
[----:B------:R-:W-:Y:S05]  /*0d10*/  BSYNC.RECONVERGENT B1 ;  /* 0x0000000000017941 */ /* 0x000fea0003800200 */
.L_x_14893:
        /* <DEDUP_REMOVED lines=55> */
.L_x_14897:
[----:B------:R-:W-:Y:S05]  /*1090*/  BSYNC.RECONVERGENT B1 ;  /* 0x0000000000017941 */ /* 0x000fea0003800200 */
.L_x_14896:
        /* <DEDUP_REMOVED lines=26> */
.L_x_14889:
[----:B------:R-:W-:Y:S05]  /*1240*/  BSYNC.RECONVERGENT B0 ;  /* 0x0000000000007941 */ /* 0x000fea0003800200 */
.L_x_14888:
        /* <DEDUP_REMOVED lines=39> */
.L_x_14902:
[----:B------:R-:W0:Y:S01]  /*14c0*/  LDS R3, [R6] ;  /* 0x0000000006037984 */ /* 0x000e220000000800 */
[----:B------:R-:W-:-:S04]  /*14d0*/  IADD3 R7, PT, PT, R7, 0x1, RZ ;  /* 0x0000000107077810 */ /* 0x000fc80007ffe0ff */
[----:B------:R-:W-:Y:S01]  /*14e0*/  ISETP.NE.AND P0, PT, R7, RZ, PT ;  /* 0x000000ff0700720c */ /* 0x000fe20003f05270 */
[----:B0-----:R-:W-:-:S05]  /*14f0*/  FMUL.FTZ R3, R3, R2 ;  /* 0x0000000203037220 */ /* 0x001fca0000410000 */
[----:B------:R0:W-:Y:S02]  /*1500*/  STS [R6], R3 ;  /* 0x0000000306007388 */ /* 0x0001e40000000800 */
[----:B0-----:R-:W-:-:S05]  /*1510*/  IADD3 R6, PT, PT, R6, 0x200, RZ ;  /* 0x0000020006067810 */ /* 0x001fca0007ffe0ff */
[----:B------:R-:W-:Y:S05]  /*1520*/  @P0 BRA `(.L_x_14902) ;  /* 0xfffffffc00e40947 */ /* 0x000fea000383ffff */
.L_x_14901:
[----:B------:R-:W-:Y:S05]  /*1530*/  BSYNC.RECONVERGENT B1 ;  /* 0x0000000000017941 */ /* 0x000fea0003800200 */
.L_x_14900:
        /* <DEDUP_REMOVED lines=12> */
.L_x_14905:
        /* <DEDUP_REMOVED lines=52> */
.L_x_14904:
[----:B------:R-:W-:Y:S05]  /*1940*/  BSYNC.RECONVERGENT B1 ;  /* 0x0000000000017941 */ /* 0x000fea0003800200 */
.L_x_14903:
        /* <DEDUP_REMOVED lines=31> */
.L_x_14907:
[----:B------:R-:W-:Y:S05]  /*1b40*/  BSYNC.RECONVERGENT B1 ;  /* 0x0000000000017941 */ /* 0x000fea0003800200 */
.L_x_14906:
        /* <DEDUP_REMOVED lines=14> */
.L_x_14899:
[----:B------:R-:W-:Y:S05]  /*1c30*/  BSYNC.RECONVERGENT B0 ;  /* 0x0000000000007941 */ /* 0x000fea0003800200 */
.L_x_14898:
        /* <DEDUP_REMOVED lines=60> */
.L_x_14909:
[----:B------:R-:W-:Y:S05]  /*2000*/  BSYNC.RECONVERGENT B0 ;  /* 0x0000000000007941 */ /* 0x000fea0003800200 */
.L_x_14908:
        /* <DEDUP_REMOVED lines=51> */
.L_x_14911:
[----:B------:R-:W-:Y:S05]  /*2340*/  BSYNC.RECONVERGENT B0 ;  /* 0x0000000000007941 */ /* 0x000fea0003800200 */
.L_x_14910:
        /* <DEDUP_REMOVED lines=27> */
.L_x_14913:
[----:B------:R-:W-:Y:S05]  /*2500*/  BSYNC.RECONVERGENT B0 ;  /* 0x0000000000007941 */ /* 0x000fea0003800200 */
.L_x_14912:
        /* <DEDUP_REMOVED lines=51> */
.L_x_14915:
[----:B------:R-:W-:Y:S05]  /*2840*/  BSYNC.RECONVERGENT B0 ;  /* 0x0000000000007941 */ /* 0x000fea0003800200 */
.L_x_14914:
        /* <DEDUP_REMOVED lines=42> */
.L_x_14887:
[----:B------:R-:W-:Y:S01]  /*2af0*/  HFMA2 R12, -RZ, RZ, 0, 9.5367431640625e-07 ;  /* 0x00000010ff0c7431 */ /* 0x000fe200000001ff */
[----:B------:R-:W-:Y:S02]  /*2b00*/  MOV R11, 0x1f ;  /* 0x0000001f000b7802 */ /* 0x000fe40000000f00 */
[----:B------:R-:W-:-:S07]  /*2b10*/  MOV R15, 0xffffffff ;  /* 0xffffffff000f7802 */ /* 0x000fce0000000f00 */
[----:B------:R-:W-:Y:S05]  /*2b20*/  WARPSYNC.COLLECTIVE R15, `(.L_x_14916) ;  /* 0x000000000f087348 */ /* 0x000fea0003c00000 */
[----:B------:R0:W1:Y:S02]  /*2b30*/  SHFL.BFLY P6, R14, R13, R12, R11 ;  /* 0x0c00000c0d0e7389 */ /* 0x00006400000c000b */
[----:B01----:R-:W-:Y:S05]  /*2b40*/  ENDCOLLECTIVE ;  /* 0x000000000000791b */ /* 0x003fea0003800000 */
.L_x_14916:
[----:B------:R-:W-:Y:S01]  /*2b50*/  HFMA2 R12, -RZ, RZ, 0, 4.76837158203125e-07 ;  /* 0x00000008ff0c7431 */ /* 0x000fe200000001ff */
[----:B------:R-:W-:-:S04]  /*2b60*/  FMNMX.FTZ R0, R14, -3.40282346638528859812e+38, !PT ;  /* 0xff7fffff0e007809 */ /* 0x000fc80007810000 */
[----:B------:R-:W-:-:S07]  /*2b70*/  MOV R13, R0 ;  /* 0x00000000000d7202 */ /* 0x000fce0000000f00 */
[----:B------:R-:W-:Y:S05]  /*2b80*/  WARPSYNC.COLLECTIVE R15, `(.L_x_14917) ;  /* 0x000000000f087348 */ /* 0x000fea0003c00000 */
[----:B------:R0:W1:Y:S02]  /*2b90*/  SHFL.BFLY P6, R14, R13, R12, R11 ;  /* 0x0c00000c0d0e7389 */ /* 0x00006400000c000b */
[----:B01----:R-:W-:Y:S05]  /*2ba0*/  ENDCOLLECTIVE ;  /* 0x000000000000791b */ /* 0x003fea0003800000 */
.L_x_14917:
[----:B------:R-:W-:Y:S01]  /*2bb0*/  HFMA2 R12, -RZ, RZ, 0, 2.384185791015625e-07 ;  /* 0x00000004ff0c7431 */ /* 0x000fe200000001ff */
[----:B------:R-:W-:-:S04]  /*2bc0*/  FMNMX.FTZ R2, R0, R14, !PT ;  /* 0x0000000e00027209 */ /* 0x000fc80007810000 */
[----:B------:R-:W-:-:S07]  /*2bd0*/  MOV R13, R2 ;  /* 0x00000002000d7202 */ /* 0x000fce0000000f00 */
[----:B------:R-:W-:Y:S05]  /*2be0*/  WARPSYNC.COLLECTIVE R15, `(.L_x_14918) ;  /* 0x000000000f087348 */ /* 0x000fea0003c00000 */
[----:B------:R0:W1:Y:S02]  /*2bf0*/  SHFL.BFLY P6, R14, R13, R12, R11 ;  /* 0x0c00000c0d0e7389 */ /* 0x00006400000c000b */
[----:B01----:R-:W-:Y:S05]  /*2c00*/  ENDCOLLECTIVE ;  /* 0x000000000000791b */ /* 0x003fea0003800000 */
.L_x_14918:
[----:B------:R-:W-:Y:S01]  /*2c10*/  HFMA2 R12, -RZ, RZ, 0, 1.1920928955078125e-07 ;  /* 0x00000002ff0c7431 */ /* 0x000fe200000001ff */
[----:B------:R-:W-:-:S04]  /*2c20*/  FMNMX.FTZ R3, R2, R14, !PT ;  /* 0x0000000e02037209 */ /* 0x000fc80007810000 */
[----:B------:R-:W-:-:S07]  /*2c30*/  MOV R13, R3 ;  /* 0x00000003000d7202 */ /* 0x000fce0000000f00 */
[----:B------:R-:W-:Y:S05]  /*2c40*/  WARPSYNC.COLLECTIVE R15, `(.L_x_14919) ;  /* 0x000000000f087348 */ /* 0x000fea0003c00000 */
[----:B------:R0:W1:Y:S02]  /*2c50*/  SHFL.BFLY P6, R14, R13, R12, R11 ;  /* 0x0c00000c0d0e7389 */ /* 0x00006400000c000b */
[----:B01----:R-:W-:Y:S05]  /*2c60*/  ENDCOLLECTIVE ;  /* 0x000000000000791b */ /* 0x003fea0003800000 */
.L_x_14919:
[----:B------:R-:W-:Y:S05]  /*2c70*/  BRA `(.L_x_14920) ;  /* 0xffffffd400987947 */ /* 0x000fea000383ffff */
.L_x_14921:
        /* <DEDUP_REMOVED lines=16> */
.L_x_25861:


//--------------------- .text._ZN4vllm25paged_attention_v1_kernelIfhLi128ELi16ELi128ELNS_18Fp8KVCacheDataTypeE1ELb0EEEvPT_PKS2_PKT0_S8_ifPKiSA_iPKfiiiSC_SC_iiiii --------------------------
	.section	.text._ZN4vllm25paged_attention_v1_kernelIfhLi128ELi16ELi128ELNS_18Fp8KVCacheDataTypeE1ELb0EEEvPT_PKS2_PKT0_S8_ifPKiSA_iPKfiiiSC_SC_iiiii,"ax",@progbits
	.align	128
        .global         _ZN4vllm25paged_attention_v1_kernelIfhLi128ELi16ELi128ELNS_18Fp8KVCacheDataTypeE1ELb0EEEvPT_PKS2_PKT0_S8_ifPKiSA_iPKfiiiSC_SC_iiiii
        .type           _ZN4vllm25paged_attention_v1_kernelIfhLi128ELi16ELi128ELNS_18Fp8KVCacheDataTypeE1ELb0EEEvPT_PKS2_PKT0_S8_ifPKiSA_iPKfiiiSC_SC_iiiii,@function
        .size           _ZN4vllm25paged_attention_v1_kernelIfhLi128ELi16ELi128ELNS_18Fp8KVCacheDataTypeE1ELb0EEEvPT_PKS2_PKT0_S8_ifPKiSA_iPKfiiiSC_SC_iiiii,(.L_x_25862 - _ZN4vllm25paged_attention_v1_kernelIfhLi128ELi16ELi128ELNS_18Fp8KVCacheDataTypeE1ELb0EEEvPT_PKS2_PKT0_S8_ifPKiSA_iPKfiiiSC_SC_iiiii)
        .other          _ZN4vllm25paged_attention_v1_kernelIfhLi128ELi16ELi128ELNS_18Fp8KVCacheDataTypeE1ELb0EEEvPT_PKS2_PKT0_S8_ifPKiSA_iPKfiiiSC_SC_iiiii,@"STO_CUDA_ENTRY STV_DEFAULT"
_ZN4vllm25paged_attention_v1_kernelIfhLi128ELi16ELi128ELNS_18Fp8KVCacheDataTypeE1ELb0EEEvPT_PKS2_PKT0_S8_ifPKiSA_iPKfiiiSC_SC_iiiii:
.text._ZN4vllm25paged_attention_v1_kernelIfhLi128ELi16ELi128ELNS_18Fp8KVCacheDataTypeE1ELb0EEEvPT_PKS2_PKT0_S8_ifPKiSA_iPKfiiiSC_SC_iiiii:
        /* <DEDUP_REMOVED lines=35> */
.L_x_14923:
[----:B------:R-:W-:Y:S05]  /*0230*/  BSYNC.RECONVERGENT B6 ;  /* 0x0000000000067941 */ /* 0x000fea0003800200 */
.L_x_14922:
        /* <DEDUP_REMOVED lines=10> */
.L_x_14957:
        /* <DEDUP_REMOVED lines=39> */
.L_x_14929:
        /* <DEDUP_REMOVED lines=11> */
.L_x_14928:
[----:B------:R-:W-:Y:S05]  /*0600*/  BSYNC.RECONVERGENT B1 ;  /* 0x0000000000017941 */ /* 0x000fea0003800200 */
.L_x_14927:
        /* <DEDUP_REMOVED lines=12> */
.L_x_14932:
        /* <DEDUP_REMOVED lines=100> */
.L_x_14931:
[----:B------:R-:W-:Y:S05]  /*0d10*/  BSYNC.RECONVERGENT B1 ;  /* 0x0000000000017941 */ /* 0x000fea0003800200 */
.L_x_14930:
        /* <DEDUP_REMOVED lines=55> */
.L_x_14934:
[----:B------:R-:W-:Y:S05]  /*1090*/  BSYNC.RECONVERGENT B1 ;  /* 0x0000000000017941 */ /* 0x000fea0003800200 */
.L_x_14933:
        /* <DEDUP_REMOVED lines=26> */
.L_x_14926:
[----:B------:R-:W-:Y:S05]  /*1240*/  BSYNC.RECONVERGENT B0 ;  /* 0x0000000000007941 */ /* 0x000fea0003800200 */
.L_x_14925:
        /* <DEDUP_REMOVED lines=39> */
.L_x_14939:
[----:B------:R-:W0:Y:S01]  /*14c0*/  LDS R3, [R6] ;  /* 0x0000000006037984 */ /* 0x000e220000000800 */
[----:B------:R-:W-:-:S04]  /*14d0*/  IADD3 R7, PT, PT, R7, 0x1, RZ ;  /* 0x0000000107077810 */ /* 0x000fc80007ffe0ff */
[----:B------:R-:W-:Y:S01]  /*14e0*/  ISETP.NE.AND P0, PT, R7, RZ, PT ;  /* 0x000000ff0700720c */ /* 0x000fe20003f05270 */
[----:B0-----:R-:W-:-:S05]  /*14f0*/  FMUL.FTZ R3, R3, R2 ;  /* 0x0000000203037220 */ /* 0x001fca0000410000 */
[----:B------:R0:W-:Y:S02]  /*1500*/  STS [R6], R3 ;  /* 0x0000000306007388 */ /* 0x0001e40000000800 */
[----:B0-----:R-:W-:-:S05]  /*1510*/  IADD3 R6, PT, PT, R6, 0x200, RZ ;  /* 0x0000020006067810 */ /* 0x001fca0007ffe0ff */
[----:B------:R-:W-:Y:S05]  /*1520*/  @P0 BRA `(.L_x_14939) ;  /* 0xfffffffc00e40947 */ /* 0x000fea000383ffff */
.L_x_14938:
[----:B------:R-:W-:Y:S05]  /*1530*/  BSYNC.RECONVERGENT B1 ;  /* 0x0000000000017941 */ /* 0x000fea0003800200 */
.L_x_14937:
        /* <DEDUP_REMOVED lines=12> */
.L_x_14942:
        /* <DEDUP_REMOVED lines=52> */
.L_x_14941:
[----:B------:R-:W-:Y:S05]  /*1940*/  BSYNC.RECONVERGENT B1 ;  /* 0x0000000000017941 */ /* 0x000fea0003800200 */
.L_x_14940:
        /* <DEDUP_REMOVED lines=31> */
.L_x_14944:
[----:B------:R-:W-:Y:S05]  /*1b40*/  BSYNC.RECONVERGENT B1 ;  /* 0x0000000000017941 */ /* 0x000fea0003800200 */
.L_x_14943:
        /* <DEDUP_REMOVED lines=14> */
.L_x_14936:
[----:B------:R-:W-:Y:S05]  /*1c30*/  BSYNC.RECONVERGENT B0 ;  /* 0x0000000000007941 */ /* 0x000fea0003800200 */
.L_x_14935:
        /* <DEDUP_REMOVED lines=47> */
.L_x_14946:
[----:B------:R-:W-:Y:S05]  /*1f30*/  BSYNC.RECONVERGENT B0 ;  /* 0x0000000000007941 */ /* 0x000fea0003800200 */
.L_x_14945:
        /* <DEDUP_REMOVED lines=36> */
.L_x_14948:
[----:B------:R-:W-:Y:S05]  /*2180*/  BSYNC.RECONVERGENT B0 ;  /* 0x0000000000007941 */ /* 0x000fea0003800200 */
.L_x_14947:
        /* <DEDUP_REMOVED lines=20> */
.L_x_14950:
[----:B------:R-:W-:Y:S05]  /*22d0*/  BSYNC.RECONVERGENT B0 ;  /* 0x0000000000007941 */ /* 0x000fea0003800200 */
.L_x_14949:
        /* <DEDUP_REMOVED lines=35> */
.L_x_14952:
[----:B------:R-:W-:Y:S05]  /*2510*/  BSYNC.RECONVERGENT B0 ;  /* 0x0000000000007941 */ /* 0x000fea0003800200 */
.L_x_14951:
        /* <DEDUP_REMOVED lines=34> */
.L_x_14924:
[----:B------:R-:W-:Y:S01]  /*2740*/  HFMA2 R12, -RZ, RZ, 0, 9.5367431640625e-07 ;  /* 0x00000010ff0c7431 */ /* 0x000fe200000001ff */
[----:B------:R-:W-:Y:S02]  /*2750*/  MOV R11, 0x1f ;  /* 0x0000001f000b7802 */ /* 0x000fe40000000f00 */
[----:B------:R-:W-:-:S07]  /*2760*/  MOV R15, 0xffffffff ;  /* 0xffffffff000f7802 */ /* 0x000fce0000000f00 */
[----:B------:R-:W-:Y:S05]  /*2770*/  WARPSYNC.COLLECTIVE R15, `(.L_x_14953) ;  /* 0x000000000f087348 */ /* 0x000fea0003c00000 */
[----:B------:R0:W1:Y:S02]  /*2780*/  SHFL.BFLY P6, R14, R13, R12, R11 ;  /* 0x0c00000c0d0e7389 */ /* 0x00006400000c000b */
[----:B01----:R-:W-:Y:S05]  /*2790*/  ENDCOLLECTIVE ;  /* 0x000000000000791b */ /* 0x003fea0003800000 */
.L_x_14953:
[----:B------:R-:W-:Y:S01]  /*27a0*/  HFMA2 R12, -RZ, RZ, 0, 4.76837158203125e-07 ;  /* 0x00000008ff0c7431 */ /* 0x000fe200000001ff */
[----:B------:R-:W-:-:S04]  /*27b0*/  FMNMX.FTZ R0, R14, -3.40282346638528859812e+38, !PT ;  /* 0xff7fffff0e007809 */ /* 0x000fc80007810000 */
[----:B------:R-:W-:-:S07]  /*27c0*/  MOV R13, R0 ;  /* 0x00000000000d7202 */ /* 0x000fce0000000f00 */
[----:B------:R-:W-:Y:S05]  /*27d0*/  WARPSYNC.COLLECTIVE R15, `(.L_x_14954) ;  /* 0x000000000f087348 */ /* 0x000fea0003c00000 */
[----:B------:R0:W1:Y:S02]  /*27e0*/  SHFL.BFLY P6, R14, R13, R12, R11 ;  /* 0x0c00000c0d0e7389 */ /* 0x00006400000c000b */
[----:B01----:R-:W-:Y:S05]  /*27f0*/  ENDCOLLECTIVE ;  /* 0x000000000000791b */ /* 0x003fea0003800000 */
.L_x_14954:
[----:B------:R-:W-:Y:S01]  /*2800*/  HFMA2 R12, -RZ, RZ, 0, 2.384185791015625e-07 ;  /* 0x00000004ff0c7431 */ /* 0x000fe200000001ff */
[----:B------:R-:W-:-:S04]  /*2810*/  FMNMX.FTZ R2, R0, R14, !PT ;  /* 0x0000000e00027209 */ /* 0x000fc80007810000 */
[----:B------:R-:W-:-:S07]  /*2820*/  MOV R13, R2 ;  /* 0x00000002000d7202 */ /* 0x000fce0000000f00 */
[----:B------:R-:W-:Y:S05]  /*2830*/  WARPSYNC.COLLECTIVE R15, `(.L_x_14955) ;  /* 0x000000000f087348 */ /* 0x000fea0003c00000 */
[----:B------:R0:W1:Y:S02]  /*2840*/  SHFL.BFLY P6, R14, R13, R12, R11 ;  /* 0x0c00000c0d0e7389 */ /* 0x00006400000c000b */
[----:B01----:R-:W-:Y:S05]  /*2850*/  ENDCOLLECTIVE ;  /* 0x000000000000791b */ /* 0x003fea0003800000 */
.L_x_14955:
[----:B------:R-:W-:Y:S01]  /*2860*/  HFMA2 R12, -RZ, RZ, 0, 1.1920928955078125e-07 ;  /* 0x00000002ff0c7431 */ /* 0x000fe200000001ff */
[----:B------:R-:W-:-:S04]  /*2870*/  FMNMX.FTZ R3, R2, R14, !PT ;  /* 0x0000000e02037209 */ /* 0x000fc80007810000 */
[----:B------:R-:W-:-:S07]  /*2880*/  MOV R13, R3 ;  /* 0x00000003000d7202 */ /* 0x000fce0000000f00 */
[----:B------:R-:W-:Y:S05]  /*2890*/  WARPSYNC.COLLECTIVE R15, `(.L_x_14956) ;  /* 0x000000000f087348 */ /* 0x000fea0003c00000 */
[----:B------:R0:W1:Y:S02]  /*28a0*/  SHFL.BFLY P6, R14, R13, R12, R11 ;  /* 0x0c00000c0d0e7389 */ /* 0x00006400000c000b */
[----:B01----:R-:W-:Y:S05]  /*28b0*/  ENDCOLLECTIVE ;  /* 0x000000000000791b */ /* 0x003fea0003800000 */
.L_x_14956:
[----:B------:R-:W-:Y:S05]  /*28c0*/  BRA `(.L_x_14957) ;  /* 0xffffffd800847947 */ /* 0x000fea000383ffff */
.L_x_14958:
        /* <DEDUP_REMOVED lines=11> */
.L_x_25862:


//--------------------- .text._ZN4vllm25paged_attention_v1_kernelIfhLi120ELi16ELi128ELNS_18Fp8KVCacheDataTypeE1ELb0EEEvPT_PKS2_PKT0_S8_ifPKiSA_iPKfiiiSC_SC_iiiii --------------------------
	.section	.text._ZN4vllm25paged_attention_v1_kernelIfhLi120ELi16ELi128ELNS_18Fp8KVCacheDataTypeE1ELb0EEEvPT_PKS2_PKT0_S8_ifPKiSA_iPKfiiiSC_SC_iiiii,"ax",@progbits
	.align	128
        .global         _ZN4vllm25paged_attention_v1_kernelIfhLi120ELi16ELi128ELNS_18Fp8KVCacheDataTypeE1ELb0EEEvPT_PKS2_PKT0_S8_ifPKiSA_iPKfiiiSC_SC_iiiii
        .type           _ZN4vllm25paged_attention_v1_kernelIfhLi120ELi16ELi128ELNS_18Fp8KVCacheDataTypeE1ELb0EEEvPT_PKS2_PKT0_S8_ifPKiSA_iPKfiiiSC_SC_iiiii,@function
        .size           _ZN4vllm25paged_attention_v1_kernelIfhLi120ELi16ELi128ELNS_18Fp8KVCacheDataTypeE1ELb0EEEvPT_PKS2_PKT0_S8_ifPKiSA_iPKfiiiSC_SC_iiiii,(.L_x_25863 - _ZN4vllm25paged_attention_v1_kernelIfhLi120ELi16ELi128ELNS_18Fp8KVCacheDataTypeE1ELb0EEEvPT_PKS2_PKT0_S8_ifPKiSA_iPKfiiiSC_SC_iiiii)
        .other          _ZN4vllm25paged_attention_v1_kernelIfhLi120ELi16ELi128ELNS_18Fp8KVCacheDataTypeE1ELb0EEEvPT_PKS2_PKT0_S8_ifPKiSA_iPKfiiiSC_SC_iiiii,@"STO_CUDA_ENTRY STV_DEFAULT"
_ZN4vllm25paged_attention_v1_kernelIfhLi120ELi16ELi128ELNS_18Fp8KVCacheDataTypeE1ELb0EEEvPT_PKS2_PKT0_S8_ifPKiSA_iPKfiiiSC_SC_iiiii:
.text._ZN4vllm25paged_attention_v1_kernelIfhLi120ELi16ELi128ELNS_18Fp8KVCacheDataTypeE1ELb0EEEvPT_PKS2_PKT0_S8_ifPKiSA_iPKfiiiSC_SC_iiiii:
        /* <DEDUP_REMOVED lines=35> */
.L_x_14960:
[----:B------:R-:W-:Y:S05]  /*0230*/  BSYNC.RECONVERGENT B6 ;  /* 0x0000000000067941 */ /* 0x000fea0003800200 */
.L_x_14959:
        /* <DEDUP_REMOVED lines=10> */
.L_x_14994:
        /* <DEDUP_REMOVED lines=39> */
.L_x_14966:
        /* <DEDUP_REMOVED lines=11> */
.L_x_14965:
[----:B------:R-:W-:Y:S05]  /*0600*/  BSYNC.RECONVERGENT B1 ;  /* 0x0000000000017941 */ /* 0x000fea0003800200 */
.L_x_14964:
        /* <DEDUP_REMOVED lines=12> */
.L_x_14969:
        /* <DEDUP_REMOVED lines=100> */
.L_x_14968:
[----:B------:R-:W-:Y:S05]  /*0d10*/  BSYNC.RECONVERGENT B1 ;  /* 0x0000000000017941 */ /* 0x000fea0003800200 */
.L_x_14967:
        /* <DEDUP_REMOVED lines=55> */
.L_x_14971:
[----:B------:R-:W-:Y:S05]  /*1090*/  BSYNC.RECONVERGENT B1 ;  /* 0x0000000000017941 */ /* 0x000fea0003800200 */
.L_x_14970:
        /* <DEDUP_REMOVED lines=26> */
.L_x_14963:
[----:B------:R-:W-:Y:S05]  /*1240*/  BSYNC.RECONVERGENT B0 ;  /* 0x0000000000007941 */ /* 0x000fea0003800200 */
.L_x_14962:
        /* <DEDUP_REMOVED lines=39> */
.L_x_14976:
[----:B------:R-:W0:Y:S01]  /*14c0*/  LDS R3, [R6] ;  /* 0x0000000006037984 */ /* 0x000e220000000800 */
[----:B------:R-:W-:-:S04]  /*14d0*/  IADD3 R7, PT, PT, R7, 0x1, RZ ;  /* 0x0000000107077810 */ /* 0x000fc80007ffe0ff */
[----:B------:R-:W-:Y:S01]  /*14e0*/  ISETP.NE.AND P0, PT, R7, RZ, PT ;  /* 0x000000ff0700720c */ /* 0x000fe20003f05270 */
[----:B0-----:R-:W-:-:S05]  /*14f0*/  FMUL.FTZ R3, R3, R2 ;  /* 0x0000000203037220 */ /* 0x001fca0000410000 */
[----:B------:R0:W-:Y:S02]  /*1500*/  STS [R6], R3 ;  /* 0x0000000306007388 */ /* 0x0001e40000000800 */
[----:B0-----:R-:W-:-:S05]  /*1510*/  IADD3 R6, PT, PT, R6, 0x200, RZ ;  /* 0x0000020006067810 */ /* 0x001fca0007ffe0ff */
[----:B------:R-:W-:Y:S05]  /*1520*/  @P0 BRA `(.L_x_14976) ;  /* 0xfffffffc00e40947 */ /* 0x000fea000383ffff */
.L_x_14975:
[----:B------:R-:W-:Y:S05]  /*1530*/  BSYNC.RECONVERGENT B1 ;  /* 0x0000000000017941 */ /* 0x000fea0003800200 */
.L_x_14974:
        /* <DEDUP_REMOVED lines=12> */
.L_x_14979:
        /* <DEDUP_REMOVED lines=52> */
.L_x_14978:
[----:B------:R-:W-:Y:S05]  /*1940*/  BSYNC.RECONVERGENT B1 ;  /* 0x0000000000017941 */ /* 0x000fea0003800200 */
.L_x_14977:
        /* <DEDUP_REMOVED lines=31> */
.L_x_14981:
[----:B------:R-:W-:Y:S05]  /*1b40*/  BSYNC.RECONVERGENT B1 ;  /* 0x0000000000017941 */ /* 0x000fea0003800200 */
.L_x_14980:
        /* <DEDUP_REMOVED lines=14> */
.L_x_14973:
[----:B------:R-:W-:Y:S05]  /*1c30*/  BSYNC.RECONVERGENT B0 ;  /* 0x0000000000007941 */ /* 0x000fea0003800200 */
.L_x_14972:
        /* <DEDUP_REMOVED lines=46> */
.L_x_14983:
[----:B------:R-:W-:Y:S05]  /*1f20*/  BSYNC.RECONVERGENT B0 ;  /* 0x0000000000007941 */ /* 0x000fea0003800200 */
.L_x_14982:
        /* <DEDUP_REMOVED lines=33> */
.L_x_14985:
[----:B------:R-:W-:Y:S05]  /*2140*/  BSYNC.RECONVERGENT B0 ;  /* 0x0000000000007941 */ /* 0x000fea0003800200 */
.L_x_14984:
        /* <DEDUP_REMOVED lines=18> */
.L_x_14987:
[----:B------:R-:W-:Y:S05]  /*2270*/  BSYNC.RECONVERGENT B0 ;  /* 0x0000000000007941 */ /* 0x000fea0003800200 */
.L_x_14986:
        /* <DEDUP_REMOVED lines=33> */
.L_x_14989:
[----:B------:R-:W-:Y:S05]  /*2490*/  BSYNC.RECONVERGENT B0 ;  /* 0x0000000000007941 */ /* 0x000fea0003800200 */
.L_x_14988:
        /* <DEDUP_REMOVED lines=33> */
.L_x_14961:
[----:B------:R-:W-:Y:S01]  /*26b0*/  HFMA2 R11, -RZ, RZ, 0, 1.847743988037109375e-06 ;  /* 0x0000001fff0b7431 */ /* 0x000fe200000001ff */
[----:B------:R-:W-:Y:S02]  /*26c0*/  MOV R12, 0x10 ;  /* 0x00000010000c7802 */ /* 0x000fe40000000f00 */
[----:B------:R-:W-:-:S07]  /*26d0*/  MOV R15, 0xffffffff ;  /* 0xffffffff000f7802 */ /* 0x000fce0000000f00 */
[----:B------:R-:W-:Y:S05]  /*26e0*/  WARPSYNC.COLLECTIVE R15, `(.L_x_14990) ;  /* 0x000000000f087348 */ /* 0x000fea0003c00000 */
[----:B------:R0:W1:Y:S02]  /*26f0*/  SHFL.BFLY P6, R14, R13, R12, R11 ;  /* 0x0c00000c0d0e7389 */ /* 0x00006400000c000b */
[----:B01----:R-:W-:Y:S05]  /*2700*/  ENDCOLLECTIVE ;  /* 0x000000000000791b */ /* 0x003fea0003800000 */
.L_x_14990:
[----:B------:R-:W-:Y:S01]  /*2710*/  HFMA2 R12, -RZ, RZ, 0, 4.76837158203125e-07 ;  /* 0x00000008ff0c7431 */ /* 0x000fe200000001ff */
[----:B------:R-:W-:-:S04]  /*2720*/  FMNMX.FTZ R0, R14, -3.40282346638528859812e+38, !PT ;  /* 0xff7fffff0e007809 */ /* 0x000fc80007810000 */
[----:B------:R-:W-:-:S07]  /*2730*/  MOV R13, R0 ;  /* 0x00000000000d7202 */ /* 0x000fce0000000f00 */
[----:B------:R-:W-:Y:S05]  /*2740*/  WARPSYNC.COLLECTIVE R15, `(.L_x_14991) ;  /* 0x000000000f087348 */ /* 0x000fea0003c00000 */
[----:B------:R0:W1:Y:S02]  /*2750*/  SHFL.BFLY P6, R14, R13, R12, R11 ;  /* 0x0c00000c0d0e7389 */ /* 0x00006400000c000b */
[----:B01----:R-:W-:Y:S05]  /*2760*/  ENDCOLLECTIVE ;  /* 0x000000000000791b */ /* 0x003fea0003800000 */
.L_x_14991:
[----:B------:R-:W-:Y:S01]  /*2770*/  HFMA2 R12, -RZ, RZ, 0, 2.384185791015625e-07 ;  /* 0x00000004ff0c7431 */ /* 0x000fe200000001ff */
[----:B------:R-:W-:-:S04]  /*2780*/  FMNMX.FTZ R2, R0, R14, !PT ;  /* 0x0000000e00027209 */ /* 0x000fc80007810000 */
[----:B------:R-:W-:-:S07]  /*2790*/  MOV R13, R2 ;  /* 0x00000002000d7202 */ /* 0x000fce0000000f00 */
[----:B------:R-:W-:Y:S05]  /*27a0*/  WARPSYNC.COLLECTIVE R15, `(.L_x_14992) ;  /* 0x000000000f087348 */ /* 0x000fea0003c00000 */
[----:B------:R0:W1:Y:S02]  /*27b0*/  SHFL.BFLY P6, R14, R13, R12, R11 ;  /* 0x0c00000c0d0e7389 */ /* 0x00006400000c000b */
[----:B01----:R-:W-:Y:S05]  /*27c0*/  ENDCOLLECTIVE ;  /* 0x000000000000791b */ /* 0x003fea0003800000 */
.L_x_14992:
[----:B------:R-:W-:Y:S01]  /*27d0*/  HFMA2 R12, -RZ, RZ, 0, 1.1920928955078125e-07 ;  /* 0x00000002ff0c7431 */ /* 0x000fe200000001ff */
[----:B------:R-:W-:-:S04]  /*27e0*/  FMNMX.FTZ R3, R2, R14, !PT ;  /* 0x0000000e02037209 */ /* 0x000fc80007810000 */
[----:B------:R-:W-:-:S07]  /*27f0*/  MOV R13, R3 ;  /* 0x00000003000d7202 */ /* 0x000fce0000000f00 */
[----:B------:R-:W-:Y:S05]  /*2800*/  WARPSYNC.COLLECTIVE R15, `(.L_x_14993) ;  /* 0x000000000f087348 */ /* 0x000fea0003c00000 */
[----:B------:R0:W1:Y:S02]  /*2810*/  SHFL.BFLY P6, R14, R13, R12, R11 ;  /* 0x0c00000c0d0e7389 */ /* 0x00006400000c000b */
[----:B01----:R-:W-:Y:S05]  /*2820*/  ENDCOLLECTIVE ;  /* 0x000000000000791b */ /* 0x003fea0003800000 */
.L_x_14993:
[----:B------:R-:W-:Y:S05]  /*2830*/  BRA `(.L_x_14994) ;  /* 0xffffffd800a87947 */ /* 0x000fea000383ffff */
.L_x_14995:
        /* <DEDUP_REMOVED lines=12> */
.L_x_25863:


//--------------------- .text._ZN4vllm25paged_attention_v1_kernelIfhLi112ELi16ELi128ELNS_18Fp8KVCacheDataTypeE1ELb0EEEvPT_PKS2_PKT0_S8_ifPKiSA_iPKfiiiSC_SC_iiiii --------------------------
	.section	.text._ZN4vllm25paged_attention_v1_kernelIfhLi112ELi16ELi128ELNS_18Fp8KVCacheDataTypeE1ELb0EEEvPT_PKS2_PKT0_S8_ifPKiSA_iPKfiiiSC_SC_iiiii,"ax",@progbits
	.align	128
        .global         _ZN4vllm25paged_attention_v1_kernelIfhLi112ELi16ELi128ELNS_18Fp8KVCacheDataTypeE1ELb0EEEvPT_PKS2_PKT0_S8_ifPKiSA_iPKfiiiSC_SC_iiiii
        .type           _ZN4vllm25paged_attention_v1_kernelIfhLi112ELi16ELi128ELNS_18Fp8KVCacheDataTypeE1ELb0EEEvPT_PKS2_PKT0_S8_ifPKiSA_iPKfiiiSC_SC_iiiii,@function
        .size           _ZN4vllm25paged_attention_v1_kernelIfhLi112ELi16ELi128ELNS_18Fp8KVCacheDataTypeE1ELb0EEEvPT_PKS2_PKT0_S8_ifPKiSA_iPKfiiiSC_SC_iiiii,(.L_x_25864 - _ZN4vllm25paged_attention_v1_kernelIfhLi112ELi16ELi128ELNS_18Fp8KVCacheDataTypeE1ELb0EEEvPT_PKS2_PKT0_S8_ifPKiSA_iPKfiiiSC_SC_iiiii)
        .other          _ZN4vllm25paged_attention_v1_kernelIfhLi112ELi16ELi128ELNS_18Fp8KVCacheDataTypeE1ELb0EEEvPT_PKS2_PKT0_S8_ifPKiSA_iPKfiiiSC_SC_iiiii,@"STO_CUDA_ENTRY STV_DEFAULT"
_ZN4vllm25paged_attention_v1_kernelIfhLi112ELi16ELi128ELNS_18Fp8KVCacheDataTypeE1ELb0EEEvPT_PKS2_PKT0_S8_ifPKiSA_iPKfiiiSC_SC_iiiii:
.text._ZN4vllm25paged_attention_v1_kernelIfhLi112ELi16ELi128ELNS_18Fp8KVCacheDataTypeE1ELb0EEEvPT_PKS2_PKT0_S8_ifPKiSA_iPKfiiiSC_SC_iiiii:
        /* <DEDUP_REMOVED lines=35> */
.L_x_14997:
[----:B------:R-:W-:Y:S05]  /*0230*/  BSYNC.RECONVERGENT B6 ;  /* 0x0000000000067941 */ /* 0x000fea0003800200 */
.L_x_14996:
        /* <DEDUP_REMOVED lines=10> */
.L_x_15031:
        /* <DEDUP_REMOVED lines=39> */
.L_x_15003:
        /* <DEDUP_REMOVED lines=11> */
.L_x_15002:
[----:B------:R-:W-:Y:S05]  /*0600*/  BSYNC.RECONVERGENT B1 ;  /* 0x0000000000017941 */ /* 0x000fea0003800200 */
.L_x_15001:
        /* <DEDUP_REMOVED lines=12> */
.L_x_15006:
        /* <DEDUP_REMOVED lines=100> */
.L_x_15005:
[----:B------:R-:W-:Y:S05]  /*0d10*/  BSYNC.RECONVERGENT B1 ;  /* 0x0000000000017941 */ /* 0x000fea0003800200 */
.L_x_15004:
        /* <DEDUP_REMOVED lines=55> */
.L_x_15008:
[----:B------:R-:W-:Y:S05]  /*1090*/  BSYNC.RECONVERGENT B1 ;  /* 0x0000000000017941 */ /* 0x000fea0003800200 */
.L_x_15007:
        /* <DEDUP_REMOVED lines=26> */
.L_x_15000:
[----:B------:R-:W-:Y:S05]  /*1240*/  BSYNC.RECONVERGENT B0 ;  /* 0x0000000000007941 */ /* 0x000fea0003800200 */
.L_x_14999:
        /* <DEDUP_REMOVED lines=39> */
.L_x_15013:
[----:B------:R-:W0:Y:S01]  /*14c0*/  LDS R3, [R6] ;  /* 0x0000000006037984 */ /* 0x000e220000000800 */
[----:B------:R-:W-:-:S04]  /*14d0*/  IADD3 R7, PT, PT, R7, 0x1, RZ ;  /* 0x0000000107077810 */ /* 0x000fc80007ffe0ff */
[----:B------:R-:W-:Y:S01]  /*14e0*/  ISETP.NE.AND P0, PT, R7, RZ, PT ;  /* 0x000000ff0700720c */ /* 0x000fe20003f05270 */
[----:B0-----:R-:W-:-:S05]  /*14f0*/  FMUL.FTZ R3, R3, R2 ;  /* 0x0000000203037220 */ /* 0x001fca0000410000 */
[----:B------:R0:W-:Y:S02]  /*1500*/  STS [R6], R3 ;  /* 0x0000000306007388 */ /* 0x0001e40000000800 */
[----:B0-----:R-:W-:-:S05]  /*1510*/  IADD3 R6, PT, PT, R6, 0x200, RZ ;  /* 0x0000020006067810 */ /* 0x001fca0007ffe0ff */
[----:B------:R-:W-:Y:S05]  /*1520*/  @P0 BRA `(.L_x_15013) ;  /* 0xfffffffc00e40947 */ /* 0x000fea000383ffff */
.L_x_15012:
[----:B------:R-:W-:Y:S05]  /*1530*/  BSYNC.RECONVERGENT B1 ;  /* 0x0000000000017941 */ /* 0x000fea0003800200 */
.L_x_15011:
        /* <DEDUP_REMOVED lines=12> */
.L_x_15016:
        /* <DEDUP_REMOVED lines=52> */
.L_x_15015:
[----:B------:R-:W-:Y:S05]  /*1940*/  BSYNC.RECONVERGENT B1 ;  /* 0x0000000000017941 */ /* 0x000fea0003800200 */
.L_x_15014:
        /* <DEDUP_REMOVED lines=31> */
.L_x_15018:
[----:B------:R-:W-:Y:S05]  /*1b40*/  BSYNC.RECONVERGENT B1 ;  /* 0x0000000000017941 */ /* 0x000fea0003800200 */
.L_x_15017:
        /* <DEDUP_REMOVED lines=14> */
.L_x_15010:
[----:B------:R-:W-:Y:S05]  /*1c30*/  BSYNC.RECONVERGENT B0 ;  /* 0x0000000000007941 */ /* 0x000fea0003800200 */
.L_x_15009:
        /* <DEDUP_REMOVED lines=45> */
.L_x_15020:
[----:B------:R-:W-:Y:S05]  /*1f10*/  BSYNC.RECONVERGENT B0 ;  /* 0x0000000000007941 */ /* 0x000fea0003800200 */
.L_x_15019:
        /* <DEDUP_REMOVED lines=31> */
.L_x_15022:
[----:B------:R-:W-:Y:S05]  /*2110*/  BSYNC.RECONVERGENT B0 ;  /* 0x0000000000007941 */ /* 0x000fea0003800200 */
.L_x_15021:
        /* <DEDUP_REMOVED lines=17> */
.L_x_15024:
[----:B------:R-:W-:Y:S05]  /*2230*/  BSYNC.RECONVERGENT B0 ;  /* 0x0000000000007941 */ /* 0x000fea0003800200 */
.L_x_15023:
        /* <DEDUP_REMOVED lines=31> */
.L_x_15026:
[----:B------:R-:W-:Y:S05]  /*2430*/  BSYNC.RECONVERGENT B0 ;  /* 0x0000000000007941 */ /* 0x000fea0003800200 */
.L_x_15025:
        /* <DEDUP_REMOVED lines=32> */
.L_x_14998:
[----:B------:R-:W-:Y:S01]  /*2640*/  HFMA2 R12, -RZ, RZ, 0, 9.5367431640625e-07 ;  /* 0x00000010ff0c7431 */ /* 0x000fe200000001ff */
[----:B------:R-:W-:Y:S02]  /*2650*/  MOV R11, 0x1f ;  /* 0x0000001f000b7802 */ /* 0x000fe40000000f00 */
[----:B------:R-:W-:-:S07]  /*2660*/  MOV R15, 0xffffffff ;  /* 0xffffffff000f7802 */ /* 0x000fce0000000f00 */
[----:B------:R-:W-:Y:S05]  /*2670*/  WARPSYNC.COLLECTIVE R15, `(.L_x_15027) ;  /* 0x000000000f087348 */ /* 0x000fea0003c00000 */
[----:B------:R0:W1:Y:S02]  /*2680*/  SHFL.BFLY P6, R14, R13, R12, R11 ;  /* 0x0c00000c0d0e7389 */ /* 0x00006400000c000b */
[----:B01----:R-:W-:Y:S05]  /*2690*/  ENDCOLLECTIVE ;  /* 0x000000000000791b */ /* 0x003fea0003800000 */
.L_x_15027:
[----:B------:R-:W-:Y:S01]  /*26a0*/  HFMA2 R12, -RZ, RZ, 0, 4.76837158203125e-07 ;  /* 0x00000008ff0c7431 */ /* 0x000fe200000001ff */
[----:B------:R-:W-:-:S04]  /*26b0*/  FMNMX.FTZ R0, R14, -3.40282346638528859812e+38, !PT ;  /* 0xff7fffff0e007809 */ /* 0x000fc80007810000 */
[----:B------:R-:W-:-:S07]  /*26c0*/  MOV R13, R0 ;  /* 0x00000000000d7202 */ /* 0x000fce0000000f00 */
[----:B------:R-:W-:Y:S05]  /*26d0*/  WARPSYNC.COLLECTIVE R15, `(.L_x_15028) ;  /* 0x000000000f087348 */ /* 0x000fea0003c00000 */
[----:B------:R0:W1:Y:S02]  /*26e0*/  SHFL.BFLY P6, R14, R13, R12, R11 ;  /* 0x0c00000c0d0e7389 */ /* 0x00006400000c000b */
[----:B01----:R-:W-:Y:S05]  /*26f0*/  ENDCOLLECTIVE ;  /* 0x000000000000791b */ /* 0x003fea0003800000 */
.L_x_15028:
[----:B------:R-:W-:Y:S01]  /*2700*/  HFMA2 R12, -RZ, RZ, 0, 2.384185791015625e-07 ;  /* 0x00000004ff0c7431 */ /* 0x000fe200000001ff */
[----:B------:R-:W-:-:S04]  /*2710*/  FMNMX.FTZ R2, R0, R14, !PT ;  /* 0x0000000e00027209 */ /* 0x000fc80007810000 */
[----:B------:R-:W-:-:S07]  /*2720*/  MOV R13, R2 ;  /* 0x00000002000d7202 */ /* 0x000fce0000000f00 */
[----:B------:R-:W-:Y:S05]  /*2730*/  WARPSYNC.COLLECTIVE R15, `(.L_x_15029) ;  /* 0x000000000f087348 */ /* 0x000fea0003c00000 */
[----:B------:R0:W1:Y:S02]  /*2740*/  SHFL.BFLY P6, R14, R13, R12, R11 ;  /* 0x0c00000c0d0e7389 */ /* 0x00006400000c000b */
[----:B01----:R-:W-:Y:S05]  /*2750*/  ENDCOLLECTIVE ;  /* 0x000000000000791b */ /* 0x003fea0003800000 */
.L_x_15029:
[----:B------:R-:W-:Y:S01]  /*2760*/  HFMA2 R12, -RZ, RZ, 0, 1.1920928955078125e-07 ;  /* 0x00000002ff0c7431 */ /* 0x000fe200000001ff */
[----:B------:R-:W-:-:S04]  /*2770*/  FMNMX.FTZ R3, R2, R14, !PT ;  /* 0x0000000e02037209 */ /* 0x000fc80007810000 */
[----:B------:R-:W-:-:S07]  /*2780*/  MOV R13, R3 ;  /* 0x00000003000d7202 */ /* 0x000fce0000000f00 */
[----:B------:R-:W-:Y:S05]  /*2790*/  WARPSYNC.COLLECTIVE R15, `(.L_x_15030) ;  /* 0x000000000f087348 */ /* 0x000fea0003c00000 */
[----:B------:R0:W1:Y:S02]  /*27a0*/  SHFL.BFLY P6, R14, R13, R12, R11 ;  /* 0x0c00000c0d0e7389 */ /* 0x00006400000c000b */
[----:B01----:R-:W-:Y:S05]  /*27b0*/  ENDCOLLECTIVE ;  /* 0x000000000000791b */ /* 0x003fea0003800000 */
.L_x_15030:
[----:B------:R-:W-:Y:S05]  /*27c0*/  BRA `(.L_x_15031) ;  /* 0xffffffd800c47947 */ /* 0x000fea000383ffff */
.L_x_15032:
        /* <DEDUP_REMOVED lines=11> */
.L_x_25864:


//--------------------- .text._ZN4vllm25paged_attention_v1_kernelIfhLi96ELi16ELi128ELNS_18Fp8KVCacheDataTypeE1ELb0EEEvPT_PKS2_PKT0_S8_ifPKiSA_iPKfiiiSC_SC_iiiii --------------------------
	.section	.text._ZN4vllm25paged_attention_v1_kernelIfhLi96ELi16ELi128ELNS_18Fp8KVCacheDataTypeE1ELb0EEEvPT_PKS2_PKT0_S8_ifPKiSA_iPKfiiiSC_SC_iiiii,"ax",@progbits
	.align	128
        .global         _ZN4vllm25paged_attention_v1_kernelIfhLi96ELi16ELi128ELNS_18Fp8KVCacheDataTypeE1ELb0EEEvPT_PKS2_PKT0_S8_ifPKiSA_iPKfiiiSC_SC_iiiii
        .type           _ZN4vllm25paged_attention_v1_kernelIfhLi96ELi16ELi128ELNS_18Fp8KVCacheDataTypeE1ELb0EEEvPT_PKS2_PKT0_S8_ifPKiSA_iPKfiiiSC_SC_iiiii,@function
        .size           _ZN4vllm25paged_attention_v1_kernelIfhLi96ELi16ELi128ELNS_18Fp8KVCacheDataTypeE1ELb0EEEvPT_PKS2_PKT0_S8_ifPKiSA_iPKfiiiSC_SC_iiiii,(.L_x_25865 - _ZN4vllm25paged_attention_v1_kernelIfhLi96ELi16ELi128ELNS_18Fp8KVCacheDataTypeE1ELb0EEEvPT_PKS2_PKT0_S8_ifPKiSA_iPKfiiiSC_SC_iiiii)
        .other          _ZN4vllm25paged_attention_v1_kernelIfhLi96ELi16ELi128ELNS_18Fp8KVCacheDataTypeE1ELb0EEEvPT_PKS2_PKT0_S8_ifPKiSA_iPKfiiiSC_SC_iiiii,@"STO_CUDA_ENTRY STV_DEFAULT"
_ZN4vllm25paged_attention_v1_kernelIfhLi96ELi16ELi128ELNS_18Fp8KVCacheDataTypeE1ELb0EEEvPT_PKS2_PKT0_S8_ifPKiSA_iPKfiiiSC_SC_iiiii:
.text._ZN4vllm25paged_attention_v1_kernelIfhLi96ELi16ELi128ELNS_18Fp8KVCacheDataTypeE1ELb0EEEvPT_PKS2_PKT0_S8_ifPKiSA_iPKfiiiSC_SC_iiiii:
        /* <DEDUP_REMOVED lines=35> */
.L_x_15034:
[----:B------:R-:W-:Y:S05]  /*0230*/  BSYNC.RECONVERGENT B6 ;  /* 0x0000000000067941 */ /* 0x000fea0003800200 */
.L_x_15033:
        /* <DEDUP_REMOVED lines=10> */
.L_x_15068:
        /* <DEDUP_REMOVED lines=39> */
.L_x_15040:
        /* <DEDUP_REMOVED lines=11> */
.L_x_15039:
[----:B------:R-:W-:Y:S05]  /*0600*/  BSYNC.RECONVERGENT B1 ;  /* 0x0000000000017941 */ /* 0x000fea0003800200 */
.L_x_15038:
        /* <DEDUP_REMOVED lines=12> */
.L_x_15043:
        /* <DEDUP_REMOVED lines=100> */
.L_x_15042:
[----:B------:R-:W-:Y:S05]  /*0d10*/  BSYNC.RECONVERGENT B1 ;  /* 0x0000000000017941 */ /* 0x000fea0003800200 */
.L_x_15041:
        /* <DEDUP_REMOVED lines=55> */
.L_x_15045:
[----:B------:R-:W-:Y:S05]  /*1090*/  BSYNC.RECONVERGENT B1 ;  /* 0x0000000000017941 */ /* 0x000fea0003800200 */
.L_x_15044:
        /* <DEDUP_REMOVED lines=26> */
.L_x_15037:
[----:B------:R-:W-:Y:S05]  /*1240*/  BSYNC.RECONVERGENT B0 ;  /* 0x0000000000007941 */ /* 0x000fea0003800200 */
.L_x_15036:
        /* <DEDUP_REMOVED lines=39> */
.L_x_15050:
[----:B------:R-:W0:Y:S01]  /*14c0*/  LDS R3, [R6] ;  /* 0x0000000006037984 */ /* 0x000e220000000800 */
[----:B------:R-:W-:-:S04]  /*14d0*/  IADD3 R7, PT, PT, R7, 0x1, RZ ;  /* 0x0000000107077810 */ /* 0x000fc80007ffe0ff */
[----:B------:R-:W-:Y:S01]  /*14e0*/  ISETP.NE.AND P0, PT, R7, RZ, PT ;  /* 0x000000ff0700720c */ /* 0x000fe20003f05270 */
[----:B0-----:R-:W-:-:S05]  /*14f0*/  FMUL.FTZ R3, R3, R2 ;  /* 0x0000000203037220 */ /* 0x001fca0000410000 */
[----:B------:R0:W-:Y:S02]  /*1500*/  STS [R6], R3 ;  /* 0x0000000306007388 */ /* 0x0001e40000000800 */
[----:B0-----:R-:W-:-:S05]  /*1510*/  IADD3 R6, PT, PT, R6, 0x200, RZ ;  /* 0x0000020006067810 */ /* 0x001fca0007ffe0ff */
[----:B------:R-:W-:Y:S05]  /*1520*/  @P0 BRA `(.L_x_15050) ;  /* 0xfffffffc00e40947 */ /* 0x000fea000383ffff */
.L_x_15049:
[----:B------:R-:W-:Y:S05]  /*1530*/  BSYNC.RECONVERGENT B1 ;  /* 0x0000000000017941 */ /* 0x000fea0003800200 */
.L_x_15048:
        /* <DEDUP_REMOVED lines=12> */
.L_x_15053:
        /* <DEDUP_REMOVED lines=52> */
.L_x_15052:
[----:B------:R-:W-:Y:S05]  /*1940*/  BSYNC.RECONVERGENT B1 ;  /* 0x0000000000017941 */ /* 0x000fea0003800200 */
.L_x_15051:
        /* <DEDUP_REMOVED lines=31> */
.L_x_15055:
[----:B------:R-:W-:Y:S05]  /*1b40*/  BSYNC.RECONVERGENT B1 ;  /* 0x0000000000017941 */ /* 0x000fea0003800200 */
.L_x_15054:
        /* <DEDUP_REMOVED lines=14> */
.L_x_15047:
[----:B------:R-:W-:Y:S05]  /*1c30*/  BSYNC.RECONVERGENT B0 ;  /* 0x0000000000007941 */ /* 0x000fea0003800200 */
.L_x_15046:
        /* <DEDUP_REMOVED lines=37> */
.L_x_15057:
[----:B------:R-:W-:Y:S05]  /*1e90*/  BSYNC.RECONVERGENT B0 ;  /* 0x0000000000007941 */ /* 0x000fea0003800200 */
.L_x_15056:
        /* <DEDUP_REMOVED lines=27> */
.L_x_15059:
[----:B------:R-:W-:Y:S05]  /*2050*/  BSYNC.RECONVERGENT B0 ;  /* 0x0000000000007941 */ /* 0x000fea0003800200 */
.L_x_15058:
        /* <DEDUP_REMOVED lines=15> */
.L_x_15061:
[----:B------:R-:W-:Y:S05]  /*2150*/  BSYNC.RECONVERGENT B0 ;  /* 0x0000000000007941 */ /* 0x000fea0003800200 */
.L_x_15060:
        /* <DEDUP_REMOVED lines=27> */
.L_x_15063:
[----:B------:R-:W-:Y:S05]  /*2310*/  BSYNC.RECONVERGENT B0 ;  /* 0x0000000000007941 */ /* 0x000fea0003800200 */
.L_x_15062:
        /* <DEDUP_REMOVED lines=30> */
.L_x_15035:
[----:B------:R-:W-:Y:S01]  /*2500*/  HFMA2 R12, -RZ, RZ, 0, 9.5367431640625e-07 ;  /* 0x00000010ff0c7431 */ /* 0x000fe200000001ff */
[----:B------:R-:W-:Y:S02]  /*2510*/  MOV R11, 0x1f ;  /* 0x0000001f000b7802 */ /* 0x000fe40000000f00 */
[----:B------:R-:W-:-:S07]  /*2520*/  MOV R15, 0xffffffff ;  /* 0xffffffff000f7802 */ /* 0x000fce0000000f00 */
[----:B------:R-:W-:Y:S05]  /*2530*/  WARPSYNC.COLLECTIVE R15, `(.L_x_15064) ;  /* 0x000000000f087348 */ /* 0x000fea0003c00000 */
[----:B------:R0:W1:Y:S02]  /*2540*/  SHFL.BFLY P6, R14, R13, R12, R11 ;  /* 0x0c00000c0d0e7389 */ /* 0x00006400000c000b */
[----:B01----:R-:W-:Y:S05]  /*2550*/  ENDCOLLECTIVE ;  /* 0x000000000000791b */ /* 0x003fea0003800000 */
.L_x_15064:
[----:B------:R-:W-:Y:S01]  /*2560*/  HFMA2 R12, -RZ, RZ, 0, 4.76837158203125e-07 ;  /* 0x00000008ff0c7431 */ /* 0x000fe200000001ff */
[----:B------:R-:W-:-:S04]  /*2570*/  FMNMX.FTZ R0, R14, -3.40282346638528859812e+38, !PT ;  /* 0xff7fffff0e007809 */ /* 0x000fc80007810000 */
[----:B------:R-:W-:-:S07]  /*2580*/  MOV R13, R0 ;  /* 0x00000000000d7202 */ /* 0x000fce0000000f00 */
[----:B------:R-:W-:Y:S05]  /*2590*/  WARPSYNC.COLLECTIVE R15, `(.L_x_15065) ;  /* 0x000000000f087348 */ /* 0x000fea0003c00000 */
[----:B------:R0:W1:Y:S02]  /*25a0*/  SHFL.BFLY P6, R14, R13, R12, R11 ;  /* 0x0c00000c0d0e7389 */ /* 0x00006400000c000b */
[----:B01----:R-:W-:Y:S05]  /*25b0*/  ENDCOLLECTIVE ;  /* 0x000000000000791b */ /* 0x003fea0003800000 */
.L_x_15065:
[----:B------:R-:W-:Y:S01]  /*25c0*/  HFMA2 R12, -RZ, RZ, 0, 2.384185791015625e-07 ;  /* 0x00000004ff0c7431 */ /* 0x000fe200000001ff */
[----:B------:R-:W-:-:S04]  /*25d0*/  FMNMX.FTZ R2, R0, R14, !PT ;  /* 0x0000000e00027209 */ /* 0x000fc80007810000 */
[----:B------:R-:W-:-:S07]  /*25e0*/  MOV R13, R2 ;  /* 0x00000002000d7202 */ /* 0x000fce0000000f00 */
[----:B------:R-:W-:Y:S05]  /*25f0*/  WARPSYNC.COLLECTIVE R15, `(.L_x_15066) ;  /* 0x000000000f087348 */ /* 0x000fea0003c00000 */
[----:B------:R0:W1:Y:S02]  /*2600*/  SHFL.BFLY P6, R14, R13, R12, R11 ;  /* 0x0c00000c0d0e7389 */ /* 0x00006400000c000b */
[----:B01----:R-:W-:Y:S05]  /*2610*/  ENDCOLLECTIVE ;  /* 0x000000000000791b */ /* 0x003fea0003800000 */
.L_x_15066:
[----:B------:R-:W-:Y:S01]  /*2620*/  HFMA2 R12, -RZ, RZ, 0, 1.1920928955078125e-07 ;  /* 0x00000002ff0c7431 */ /* 0x000fe200000001ff */
[----:B------:R-:W-:-:S04]  /*2630*/  FMNMX.FTZ R3, R2, R14, !PT ;  /* 0x0000000e02037209 */ /* 0x000fc80007810000 */
[----:B------:R-:W-:-:S07]  /*2640*/  MOV R13, R3 ;  /* 0x00000003000d7202 */ /* 0x000fce0000000f00 */
[----:B------:R-:W-:Y:S05]  /*2650*/  WARPSYNC.COLLECTIVE R15, `(.L_x_15067) ;  /* 0x000000000f087348 */ /* 0x000fea0003c00000 */
[----:B------:R0:W1:Y:S02]  /*2660*/  SHFL.BFLY P6, R14, R13, R12, R11 ;  /* 0x0c00000c0d0e7389 */ /* 0x00006400000c000b */
[----:B01----:R-:W-:Y:S05]  /*2670*/  ENDCOLLECTIVE ;  /* 0x000000000000791b */ /* 0x003fea0003800000 */
.L_x_15067:
[----:B------:R-:W-:Y:S05]  /*2680*/  BRA `(.L_x_15068) ;  /* 0xffffffdc00147947 */ /* 0x000fea000383ffff */
.L_x_15069:
        /* <DEDUP_REMOVED lines=15> */
.L_x_25865:


//--------------------- .text._ZN4vllm25paged_attention_v1_kernelIfhLi80ELi16ELi128ELNS_18Fp8KVCacheDataTypeE1ELb0EEEvPT_PKS2_PKT0_S8_ifPKiSA_iPKfiiiSC_SC_iiiii --------------------------
	.section	.text._ZN4vllm25paged_attention_v1_kernelIfhLi80ELi16ELi128ELNS_18Fp8KVCacheDataTypeE1ELb0EEEvPT_PKS2_PKT0_S8_ifPKiSA_iPKfiiiSC_SC_iiiii,"ax",@progbits
	.align	128
        .global         _ZN4vllm25paged_attention_v1_kernelIfhLi80ELi16ELi128ELNS_18Fp8KVCacheDataTypeE1ELb0EEEvPT_PKS2_PKT0_S8_ifPKiSA_iPKfiiiSC_SC_iiiii
        .type           _ZN4vllm25paged_attention_v1_kernelIfhLi80ELi16ELi128ELNS_18Fp8KVCacheDataTypeE1ELb0EEEvPT_PKS2_PKT0_S8_ifPKiSA_iPKfiiiSC_SC_iiiii,@function
        .size           _ZN4vllm25paged_attention_v1_kernelIfhLi80ELi16ELi128ELNS_18Fp8KVCacheDataTypeE1ELb0EEEvPT_PKS2_PKT0_S8_ifPKiSA_iPKfiiiSC_SC_iiiii,(.L_x_25866 - _ZN4vllm25paged_attention_v1_kernelIfhLi80ELi16ELi128ELNS_18Fp8KVCacheDataTypeE1ELb0EEEvPT_PKS2_PKT0_S8_ifPKiSA_iPKfiiiSC_SC_iiiii)
        .other          _ZN4vllm25paged_attention_v1_kernelIfhLi80ELi16ELi128ELNS_18Fp8KVCacheDataTypeE1ELb0EEEvPT_PKS2_PKT0_S8_ifPKiSA_iPKfiiiSC_SC_iiiii,@"STO_CUDA_ENTRY STV_DEFAULT"
_ZN4vllm25paged_attention_v1_kernelIfhLi80ELi16ELi128ELNS_18Fp8KVCacheDataTypeE1ELb0EEEvPT_PKS2_PKT0_S8_ifPKiSA_iPKfiiiSC_SC_iiiii:
.text._ZN4vllm25paged_attention_v1_kernelIfhLi80ELi16ELi128ELNS_18Fp8KVCacheDataTypeE1ELb0EEEvPT_PKS2_PKT0_S8_ifPKiSA_iPKfiiiSC_SC_iiiii:
        /* <DEDUP_REMOVED lines=35> */
.L_x_15071:
[----:B------:R-:W-:Y:S05]  /*0230*/  BSYNC.RECONVERGENT B6 ;  /* 0x0000000000067941 */ /* 0x000fea0003800200 */
.L_x_15070:
        /* <DEDUP_REMOVED lines=10> */
.L_x_15105:
        /* <DEDUP_REMOVED lines=39> */
.L_x_15077:
        /* <DEDUP_REMOVED lines=11> */
.L_x_15076:
[----:B------:R-:W-:Y:S05]  /*0600*/  BSYNC.RECONVERGENT B1 ;  /* 0x0000000000017941 */ /* 0x000fea0003800200 */
.L_x_15075:
        /* <DEDUP_REMOVED lines=12> */
.L_x_15080:
        /* <DEDUP_REMOVED lines=100> */
.L_x_15079:
[----:B------:R-:W-:Y:S05]  /*0d10*/  BSYNC.RECONVERGENT B1 ;  /* 0x0000000000017941 */ /* 0x000fea0003800200 */
.L_x_15078:
        /* <DEDUP_REMOVED lines=55> */
.L_x_15082:
[----:B------:R-:W-:Y:S05]  /*1090*/  BSYNC.RECONVERGENT B1 ;  /* 0x0000000000017941 */ /* 0x000fea0003800200 */
.L_x_15081:
        /* <DEDUP_REMOVED lines=26> */
.L_x_15074:
[----:B------:R-:W-:Y:S05]  /*1240*/  BSYNC.RECONVERGENT B0 ;  /* 0x0000000000007941 */ /* 0x000fea0003800200 */
.L_x_15073:
        /* <DEDUP_REMOVED lines=39> */
.L_x_15087:
[----:B------:R-:W0:Y:S01]  /*14c0*/  LDS R3, [R6] ;  /* 0x0000000006037984 */ /* 0x000e220000000800 */
[----:B------:R-:W-:-:S04]  /*14d0*/  IADD3 R7, PT, PT, R7, 0x1, RZ ;  /* 0x0000000107077810 */ /* 0x000fc80007ffe0ff */
[----:B------:R-:W-:Y:S01]  /*14e0*/  ISETP.NE.AND P0, PT, R7, RZ, PT ;  /* 0x000000ff0700720c */ /* 0x000fe20003f05270 */
[----:B0-----:R-:W-:-:S05]  /*14f0*/  FMUL.FTZ R3, R3, R2 ;  /* 0x0000000203037220 */ /* 0x001fca0000410000 */
[----:B------:R0:W-:Y:S02]  /*1500*/  STS [R6], R3 ;  /* 0x0000000306007388 */ /* 0x0001e40000000800 */
[----:B0-----:R-:W-:-:S05]  /*1510*/  IADD3 R6, PT, PT, R6, 0x200, RZ ;  /* 0x0000020006067810 */ /* 0x001fca0007ffe0ff */
[----:B------:R-:W-:Y:S05]  /*1520*/  @P0 BRA `(.L_x_15087) ;  /* 0xfffffffc00e40947 */ /* 0x000fea000383ffff */
.L_x_15086:
[----:B------:R-:W-:Y:S05]  /*1530*/  BSYNC.RECONVERGENT B1 ;  /* 0x0000000000017941 */ /* 0x000fea0003800200 */
.L_x_15085:
        /* <DEDUP_REMOVED lines=12> */
.L_x_15090:
        /* <DEDUP_REMOVED lines=52> */
.L_x_15089:
[----:B------:R-:W-:Y:S05]  /*1940*/  BSYNC.RECONVERGENT B1 ;  /* 0x0000000000017941 */ /* 0x000fea0003800200 */
.L_x_15088:
        /* <DEDUP_REMOVED lines=31> */
.L_x_15092:
[----:B------:R-:W-:Y:S05]  /*1b40*/  BSYNC.RECONVERGENT B1 ;  /* 0x0000000000017941 */ /* 0x000fea0003800200 */
.L_x_15091:
        /* <DEDUP_REMOVED lines=14> */
.L_x_15084:
[----:B------:R-:W-:Y:S05]  /*1c30*/  BSYNC.RECONVERGENT B0 ;  /* 0x0000000000007941 */ /* 0x000fea0003800200 */
.L_x_15083:
        /* <DEDUP_REMOVED lines=34> */
.L_x_15094:
[----:B------:R-:W-:Y:S05]  /*1e60*/  BSYNC.RECONVERGENT B0 ;  /* 0x0000000000007941 */ /* 0x000fea0003800200 */
.L_x_15093:
        /* <DEDUP_REMOVED lines=23> */
.L_x_15096:
[----:B------:R-:W-:Y:S05]  /*1fe0*/  BSYNC.RECONVERGENT B0 ;  /* 0x0000000000007941 */ /* 0x000fea0003800200 */
.L_x_15095:
        /* <DEDUP_REMOVED lines=13> */
.L_x_15098:
[----:B------:R-:W-:Y:S05]  /*20c0*/  BSYNC.RECONVERGENT B0 ;  /* 0x0000000000007941 */ /* 0x000fea0003800200 */
.L_x_15097:
        /* <DEDUP_REMOVED lines=23> */
.L_x_15100:
[----:B------:R-:W-:Y:S05]  /*2240*/  BSYNC.RECONVERGENT B0 ;  /* 0x0000000000007941 */ /* 0x000fea0003800200 */
.L_x_15099:
        /* <DEDUP_REMOVED lines=28> */
.L_x_15072:
[----:B------:R-:W-:Y:S01]  /*2410*/  HFMA2 R12, -RZ, RZ, 0, 9.5367431640625e-07 ;  /* 0x00000010ff0c7431 */ /* 0x000fe200000001ff */
[----:B------:R-:W-:Y:S02]  /*2420*/  MOV R11, 0x1f ;  /* 0x0000001f000b7802 */ /* 0x000fe40000000f00 */
[----:B------:R-:W-:-:S07]  /*2430*/  MOV R15, 0xffffffff ;  /* 0xffffffff000f7802 */ /* 0x000fce0000000f00 */
[----:B------:R-:W-:Y:S05]  /*2440*/  WARPSYNC.COLLECTIVE R15, `(.L_x_15101) ;  /* 0x000000000f087348 */ /* 0x000fea0003c00000 */
[----:B------:R0:W1:Y:S02]  /*2450*/  SHFL.BFLY P6, R14, R13, R12, R11 ;  /* 0x0c00000c0d0e7389 */ /* 0x00006400000c000b */
[----:B01----:R-:W-:Y:S05]  /*2460*/  ENDCOLLECTIVE ;  /* 0x000000000000791b */ /* 0x003fea0003800000 */
.L_x_15101:
[----:B------:R-:W-:Y:S01]  /*2470*/  HFMA2 R12, -RZ, RZ, 0, 4.76837158203125e-07 ;  /* 0x00000008ff0c7431 */ /* 0x000fe200000001ff */
[----:B------:R-:W-:-:S04]  /*2480*/  FMNMX.FTZ R0, R14, -3.40282346638528859812e+38, !PT ;  /* 0xff7fffff0e007809 */ /* 0x000fc80007810000 */
[----:B------:R-:W-:-:S07]  /*2490*/  MOV R13, R0 ;  /* 0x00000000000d7202 */ /* 0x000fce0000000f00 */
[----:B------:R-:W-:Y:S05]  /*24a0*/  WARPSYNC.COLLECTIVE R15, `(.L_x_15102) ;  /* 0x000000000f087348 */ /* 0x000fea0003c00000 */
[----:B------:R0:W1:Y:S02]  /*24b0*/  SHFL.BFLY P6, R14, R13, R12, R11 ;  /* 0x0c00000c0d0e7389 */ /* 0x00006400000c000b */
[----:B01----:R-:W-:Y:S05]  /*24c0*/  ENDCOLLECTIVE ;  /* 0x000000000000791b */ /* 0x003fea0003800000 */
.L_x_15102:
[----:B------:R-:W-:Y:S01]  /*24d0*/  HFMA2 R12, -RZ, RZ, 0, 2.384185791015625e-07 ;  /* 0x00000004ff0c7431 */ /* 0x000fe200000001ff */
[----:B------:R-:W-:-:S04]  /*24e0*/  FMNMX.FTZ R2, R0, R14, !PT ;  /* 0x0000000e00027209 */ /* 0x000fc80007810000 */
[----:B------:R-:W-:-:S07]  /*24f0*/  MOV R13, R2 ;  /* 0x00000002000d7202 */ /* 0x000fce0000000f00 */
[----:B------:R-:W-:Y:S05]  /*2500*/  WARPSYNC.COLLECTIVE R15, `(.L_x_15103) ;  /* 0x000000000f087348 */ /* 0x000fea0003c00000 */
[----:B------:R0:W1:Y:S02]  /*2510*/  SHFL.BFLY P6, R14, R13, R12, R11 ;  /* 0x0c00000c0d0e7389 */ /* 0x00006400000c000b */
[----:B01----:R-:W-:Y:S05]  /*2520*/  ENDCOLLECTIVE ;  /* 0x000000000000791b */ /* 0x003fea0003800000 */
.L_x_15103:
[----:B------:R-:W-:Y:S01]  /*2530*/  HFMA2 R12, -RZ, RZ, 0, 1.1920928955078125e-07 ;  /* 0x00000002ff0c7431 */ /* 0x000fe200000001ff */
[----:B------:R-:W-:-:S04]  /*2540*/  FMNMX.FTZ R3, R2, R14, !PT ;  /* 0x0000000e02037209 */ /* 0x000fc80007810000 */
[----:B------:R-:W-:-:S07]  /*2550*/  MOV R13, R3 ;  /* 0x00000003000d7202 */ /* 0x000fce0000000f00 */
[----:B------:R-:W-:Y:S05]  /*2560*/  WARPSYNC.COLLECTIVE R15, `(.L_x_15104) ;  /* 0x000000000f087348 */ /* 0x000fea0003c00000 */
[----:B------:R0:W1:Y:S02]  /*2570*/  SHFL.BFLY P6, R14, R13, R12, R11 ;  /* 0x0c00000c0d0e7389 */ /* 0x00006400000c000b */
[----:B01----:R-:W-:Y:S05]  /*2580*/  ENDCOLLECTIVE ;  /* 0x000000000000791b */ /* 0x003fea0003800000 */
.L_x_15104:
[----:B------:R-:W-:Y:S05]  /*2590*/  BRA `(.L_x_15105) ;  /* 0xffffffdc00507947 */ /* 0x000fea000383ffff */
.L_x_15106:
        /* <DEDUP_REMOVED lines=14> */
.L_x_25866:


//--------------------- .text._ZN4vllm25paged_attention_v1_kernelIfhLi64ELi16ELi128ELNS_18Fp8KVCacheDataTypeE1ELb0EEEvPT_PKS2_PKT0_S8_ifPKiSA_iPKfiiiSC_SC_iiiii --------------------------
	.section	.text._ZN4vllm25paged_attention_v1_kernelIfhLi64ELi16ELi128ELNS_18Fp8KVCacheDataTypeE1ELb0EEEvPT_PKS2_PKT0_S8_ifPKiSA_iPKfiiiSC_SC_iiiii,"ax",@progbits
	.align	128
        .global         _ZN4vllm25paged_attention_v1_kernelIfhLi64ELi16ELi128ELNS_18Fp8KVCacheDataTypeE1ELb0EEEvPT_PKS2_PKT0_S8_ifPKiSA_iPKfiiiSC_SC_iiiii
        .type           _ZN4vllm25paged_attention_v1_kernelIfhLi64ELi16ELi128ELNS_18Fp8KVCacheDataTypeE1ELb0EEEvPT_PKS2_PKT0_S8_ifPKiSA_iPKfiiiSC_SC_iiiii,@function
        .size           _ZN4vllm25paged_attention_v1_kernelIfhLi64ELi16ELi128ELNS_18Fp8KVCacheDataTypeE1ELb0EEEvPT_PKS2_PKT0_S8_ifPKiSA_iPKfiiiSC_SC_iiiii,(.L_x_25867 - _ZN4vllm25paged_attention_v1_kernelIfhLi64ELi16ELi128ELNS_18Fp8KVCacheDataTypeE1ELb0EEEvPT_PKS2_PKT0_S8_ifPKiSA_iPKfiiiSC_SC_iiiii)
        .other          _ZN4vllm25paged_attention_v1_kernelIfhLi64ELi16ELi128ELNS_18Fp8KVCacheDataTypeE1ELb0EEEvPT_PKS2_PKT0_S8_ifPKiSA_iPKfiiiSC_SC_iiiii,@"STO_CUDA_ENTRY STV_DEFAULT"
_ZN4vllm25paged_attention_v1_kernelIfhLi64ELi16ELi128ELNS_18Fp8KVCacheDataTypeE1ELb0EEEvPT_PKS2_PKT0_S8_ifPKiSA_iPKfiiiSC_SC_iiiii:
.text._ZN4vllm25paged_attention_v1_kernelIfhLi64ELi16ELi128ELNS_18Fp8KVCacheDataTypeE1ELb0EEEvPT_PKS2_PKT0_S8_ifPKiSA_iPKfiiiSC_SC_iiiii:
        /* <DEDUP_REMOVED lines=35> */
.L_x_15108:
[----:B------:R-:W-:Y:S05]  /*0230*/  BSYNC.RECONVERGENT B6 ;  /* 0x0000000000067941 */ /* 0x000fea0003800200 */
.L_x_15107:
        /* <DEDUP_REMOVED lines=10> */
.L_x_15142:
        /* <DEDUP_REMOVED lines=39> */
.L_x_15114:
        /* <DEDUP_REMOVED lines=11> */
.L_x_15113:
[----:B------:R-:W-:Y:S05]  /*0600*/  BSYNC.RECONVERGENT B1 ;  /* 0x0000000000017941 */ /* 0x000fea0003800200 */
.L_x_15112:
        /* <DEDUP_REMOVED lines=12> */
.L_x_15117:
        /* <DEDUP_REMOVED lines=100> */
.L_x_15116:
[----:B------:R-:W-:Y:S05]  /*0d10*/  BSYNC.RECONVERGENT B1 ;  /* 0x0000000000017941 */ /* 0x000fea0003800200 */
.L_x_15115:
        /* <DEDUP_REMOVED lines=55> */
.L_x_15119:
[----:B------:R-:W-:Y:S05]  /*1090*/  BSYNC.RECONVERGENT B1 ;  /* 0x0000000000017941 */ /* 0x000fea0003800200 */
.L_x_15118:
        /* <DEDUP_REMOVED lines=26> */
.L_x_15111:
[----:B------:R-:W-:Y:S05]  /*1240*/  BSYNC.RECONVERGENT B0 ;  /* 0x0000000000007941 */ /* 0x000fea0003800200 */
.L_x_15110:
        /* <DEDUP_REMOVED lines=39> */
.L_x_15124:
[----:B------:R-:W0:Y:S01]  /*14c0*/  LDS R3, [R6] ;  /* 0x0000000006037984 */ /* 0x000e220000000800 */
[----:B------:R-:W-:-:S04]  /*14d0*/  IADD3 R7, PT, PT, R7, 0x1, RZ ;  /* 0x0000000107077810 */ /* 0x000fc80007ffe0ff */
[----:B------:R-:W-:Y:S01]  /*14e0*/  ISETP.NE.AND P0, PT, R7, RZ, PT ;  /* 0x000000ff0700720c */ /* 0x000fe20003f05270 */
[----:B0-----:R-:W-:-:S05]  /*14f0*/  FMUL.FTZ R3, R3, R2 ;  /* 0x0000000203037220 */ /* 0x001fca0000410000 */
[----:B------:R0:W-:Y:S02]  /*1500*/  STS [R6], R3 ;  /* 0x0000000306007388 */ /* 0x0001e40000000800 */
[----:B0-----:R-:W-:-:S05]  /*1510*/  IADD3 R6, PT, PT, R6, 0x200, RZ ;  /* 0x0000020006067810 */ /* 0x001fca0007ffe0ff */
[----:B------:R-:W-:Y:S05]  /*1520*/  @P0 BRA `(.L_x_15124) ;  /* 0xfffffffc00e40947 */ /* 0x000fea000383ffff */
.L_x_15123:
[----:B------:R-:W-:Y:S05]  /*1530*/  BSYNC.RECONVERGENT B1 ;  /* 0x0000000000017941 */ /* 0x000fea0003800200 */
.L_x_15122:
        /* <DEDUP_REMOVED lines=12> */
.L_x_15127:
        /* <DEDUP_REMOVED lines=52> */
.L_x_15126:
[----:B------:R-:W-:Y:S05]  /*1940*/  BSYNC.RECONVERGENT B1 ;  /* 0x0000000000017941 */ /* 0x000fea0003800200 */
.L_x_15125:
        /* <DEDUP_REMOVED lines=31> */
.L_x_15129:
[----:B------:R-:W-:Y:S05]  /*1b40*/  BSYNC.RECONVERGENT B1 ;  /* 0x0000000000017941 */ /* 0x000fea0003800200 */
.L_x_15128:
        /* <DEDUP_REMOVED lines=14> */
.L_x_15121:
[----:B------:R-:W-:Y:S05]  /*1c30*/  BSYNC.RECONVERGENT B0 ;  /* 0x0000000000007941 */ /* 0x000fea0003800200 */
.L_x_15120:
        /* <DEDUP_REMOVED lines=32> */
.L_x_15131:
[----:B------:R-:W-:Y:S05]  /*1e40*/  BSYNC.RECONVERGENT B0 ;  /* 0x0000000000007941 */ /* 0x000fea0003800200 */
.L_x_15130:
        /* <DEDUP_REMOVED lines=20> */
.L_x_15133:
[----:B------:R-:W-:Y:S05]  /*1f90*/  BSYNC.RECONVERGENT B0 ;  /* 0x0000000000007941 */ /* 0x000fea0003800200 */
.L_x_15132:
        /* <DEDUP_REMOVED lines=12> */
.L_x_15135:
[----:B------:R-:W-:Y:S05]  /*2060*/  BSYNC.RECONVERGENT B0 ;  /* 0x0000000000007941 */ /* 0x000fea0003800200 */
.L_x_15134:
        /* <DEDUP_REMOVED lines=19> */
.L_x_15137:
[----:B------:R-:W-:Y:S05]  /*21a0*/  BSYNC.RECONVERGENT B0 ;  /* 0x0000000000007941 */ /* 0x000fea0003800200 */
.L_x_15136:
        /* <DEDUP_REMOVED lines=26> */
.L_x_15109:
[----:B------:R-:W-:Y:S01]  /*2350*/  HFMA2 R11, -RZ, RZ, 0, 1.847743988037109375e-06 ;  /* 0x0000001fff0b7431 */ /* 0x000fe200000001ff */
[----:B------:R-:W-:Y:S02]  /*2360*/  MOV R12, 0x10 ;  /* 0x00000010000c7802 */ /* 0x000fe40000000f00 */
[----:B------:R-:W-:-:S07]  /*2370*/  MOV R15, 0xffffffff ;  /* 0xffffffff000f7802 */ /* 0x000fce0000000f00 */
[----:B------:R-:W-:Y:S05]  /*2380*/  WARPSYNC.COLLECTIVE R15, `(.L_x_15138) ;  /* 0x000000000f087348 */ /* 0x000fea0003c00000 */
[----:B------:R0:W1:Y:S02]  /*2390*/  SHFL.BFLY P6, R14, R13, R12, R11 ;  /* 0x0c00000c0d0e7389 */ /* 0x00006400000c000b */
[----:B01----:R-:W-:Y:S05]  /*23a0*/  ENDCOLLECTIVE ;  /* 0x000000000000791b */ /* 0x003fea0003800000 */
.L_x_15138:
[----:B------:R-:W-:Y:S01]  /*23b0*/  HFMA2 R12, -RZ, RZ, 0, 4.76837158203125e-07 ;  /* 0x00000008ff0c7431 */ /* 0x000fe200000001ff */
[----:B------:R-:W-:-:S04]  /*23c0*/  FMNMX.FTZ R0, R14, -3.40282346638528859812e+38, !PT ;  /* 0xff7fffff0e007809 */ /* 0x000fc80007810000 */
[----:B------:R-:W-:-:S07]  /*23d0*/  MOV R13, R0 ;  /* 0x00000000000d7202 */ /* 0x000fce0000000f00 */
[----:B------:R-:W-:Y:S05]  /*23e0*/  WARPSYNC.COLLECTIVE R15, `(.L_x_15139) ;  /* 0x000000000f087348 */ /* 0x000fea0003c00000 */
[----:B------:R0:W1:Y:S02]  /*23f0*/  SHFL.BFLY P6, R14, R13, R12, R11 ;  /* 0x0c00000c0d0e7389 */ /* 0x00006400000c000b */
[----:B01----:R-:W-:Y:S05]  /*2400*/  ENDCOLLECTIVE ;  /* 0x000000000000791b */ /* 0x003fea0003800000 */
.L_x_15139:
[----:B------:R-:W-:Y:S01]  /*2410*/  HFMA2 R12, -RZ, RZ, 0, 2.384185791015625e-07 ;  /* 0x00000004ff0c7431 */ /* 0x000fe200000001ff */
[----:B------:R-:W-:-:S04]  /*2420*/  FMNMX.FTZ R2, R0, R14, !PT ;  /* 0x0000000e00027209 */ /* 0x000fc80007810000 */
[----:B------:R-:W-:-:S07]  /*2430*/  MOV R13, R2 ;  /* 0x00000002000d7202 */ /* 0x000fce0000000f00 */
[----:B------:R-:W-:Y:S05]  /*2440*/  WARPSYNC.COLLECTIVE R15, `(.L_x_15140) ;  /* 0x000000000f087348 */ /* 0x000fea0003c00000 */
[----:B------:R0:W1:Y:S02]  /*2450*/  SHFL.BFLY P6, R14, R13, R12, R11 ;  /* 0x0c00000c0d0e7389 */ /* 0x00006400000c000b */
[----:B01----:R-:W-:Y:S05]  /*2460*/  ENDCOLLECTIVE ;  /* 0x000000000000791b */ /* 0x003fea0003800000 */
.L_x_15140:
[----:B------:R-:W-:Y:S01]  /*2470*/  HFMA2 R12, -RZ, RZ, 0, 1.1920928955078125e-07 ;  /* 0x00000002ff0c7431 */ /* 0x000fe200000001ff */
[----:B------:R-:W-:-:S04]  /*2480*/  FMNMX.FTZ R3, R2, R14, !PT ;  /* 0x0000000e02037209 */ /* 0x000fc80007810000 */
[----:B------:R-:W-:-:S07]  /*2490*/  MOV R13, R3 ;  /* 0x00000003000d7202 */ /* 0x000fce0000000f00 */
[----:B------:R-:W-:Y:S05]  /*24a0*/  WARPSYNC.COLLECTIVE R15, `(.L_x_15141) ;  /* 0x000000000f087348 */ /* 0x000fea0003c00000 */
[----:B------:R0:W1:Y:S02]  /*24b0*/  SHFL.BFLY P6, R14, R13, R12, R11 ;  /* 0x0c00000c0d0e7389 */ /* 0x00006400000c000b */
[----:B01----:R-:W-:Y:S05]  /*24c0*/  ENDCOLLECTIVE ;  /* 0x000000000000791b */ /* 0x003fea0003800000 */
.L_x_15141:
[----:B------:R-:W-:Y:S05]  /*24d0*/  BRA `(.L_x_15142) ;  /* 0xffffffdc00807947 */ /* 0x000fea000383ffff */
.L_x_15143:
        /* <DEDUP_REMOVED lines=10> */
.L_x_25867:


//--------------------- .text._ZN4vllm25paged_attention_v1_kernelIfhLi32ELi16ELi128ELNS_18Fp8KVCacheDataTypeE1ELb0EEEvPT_PKS2_PKT0_S8_ifPKiSA_iPKfiiiSC_SC_iiiii --------------------------
	.section	.text._ZN4vllm25paged_attention_v1_kernelIfhLi32ELi16ELi128ELNS_18Fp8KVCacheDataTypeE1ELb0EEEvPT_PKS2_PKT0_S8_ifPKiSA_iPKfiiiSC_SC_iiiii,"ax",@progbits
	.align	128
        .global         _ZN4vllm25paged_attention_v1_kernelIfhLi32ELi16ELi128ELNS_18Fp8KVCacheDataTypeE1ELb0EEEvPT_PKS2_PKT0_S8_ifPKiSA_iPKfiiiSC_SC_iiiii
        .type           _ZN4vllm25paged_attention_v1_kernelIfhLi32ELi16ELi128ELNS_18Fp8KVCacheDataTypeE1ELb0EEEvPT_PKS2_PKT0_S8_ifPKiSA_iPKfiiiSC_SC_iiiii,@function
        .size           _ZN4vllm25paged_attention_v1_kernelIfhLi32ELi16ELi128ELNS_18Fp8KVCacheDataTypeE1ELb0EEEvPT_PKS2_PKT0_S8_ifPKiSA_iPKfiiiSC_SC_iiiii,(.L_x_25868 - _ZN4vllm25paged_attention_v1_kernelIfhLi32ELi16ELi128ELNS_18Fp8KVCacheDataTypeE1ELb0EEEvPT_PKS2_PKT0_S8_ifPKiSA_iPKfiiiSC_SC_iiiii)
        .other          _ZN4vllm25paged_attention_v1_kernelIfhLi32ELi16ELi128ELNS_18Fp8KVCacheDataTypeE1ELb0EEEvPT_PKS2_PKT0_S8_ifPKiSA_iPKfiiiSC_SC_iiiii,@"STO_CUDA_ENTRY STV_DEFAULT"
_ZN4vllm25paged_attention_v1_kernelIfhLi32ELi16ELi128ELNS_18Fp8KVCacheDataTypeE1ELb0EEEvPT_PKS2_PKT0_S8_ifPKiSA_iPKfiiiSC_SC_iiiii:
.text._ZN4vllm25paged_attention_v1_kernelIfhLi32ELi16ELi128ELNS_18Fp8KVCacheDataTypeE1ELb0EEEvPT_PKS2_PKT0_S8_ifPKiSA_iPKfiiiSC_SC_iiiii:
        /* <DEDUP_REMOVED lines=35> */
.L_x_15145:
[----:B------:R-:W-:Y:S05]  /*0230*/  BSYNC.RECONVERGENT B6 ;  /* 0x0000000000067941 */ /* 0x000fea0003800200 */
.L_x_15144:
        /* <DEDUP_REMOVED lines=10> */
.L_x_15171:
        /* <DEDUP_REMOVED lines=39> */
.L_x_15151:
        /* <DEDUP_REMOVED lines=11> */
.L_x_15150:
[----:B------:R-:W-:Y:S05]  /*0600*/  BSYNC.RECONVERGENT B1 ;  /* 0x0000000000017941 */ /* 0x000fea0003800200 */
.L_x_15149:
        /* <DEDUP_REMOVED lines=12> */
.L_x_15154:
        /* <DEDUP_REMOVED lines=100> */
.L_x_15153:
[----:B------:R-:W-:Y:S05]  /*0d10*/  BSYNC.RECONVERGENT B1 ;  /* 0x0000000000017941 */ /* 0x000fea0003800200 */
.L_x_15152:
        /* <DEDUP_REMOVED lines=55> */
.L_x_15156:
[----:B------:R-:W-:Y:S05]  /*1090*/  BSYNC.RECONVERGENT B1 ;  /* 0x0000000000017941 */ /* 0x000fea0003800200 */
.L_x_15155:
        /* <DEDUP_REMOVED lines=26> */
.L_x_15148:
[----:B------:R-:W-:Y:S05]  /*1240*/  BSYNC.RECONVERGENT B0 ;  /* 0x0000000000007941 */ /* 0x000fea0003800200 */
.L_x_15147:
        /* <DEDUP_REMOVED lines=39> */
.L_x_15161:
[----:B------:R-:W0:Y:S01]  /*14c0*/  LDS R3, [R6] ;  /* 0x0000000006037984 */ /* 0x000e220000000800 */
[----:B------:R-:W-:-:S04]  /*14d0*/  IADD3 R7, PT, PT, R7, 0x1, RZ ;  /* 0x0000000107077810 */ /* 0x000fc80007ffe0ff */
[----:B------:R-:W-:Y:S01]  /*14e0*/  ISETP.NE.AND P0, PT, R7, RZ, PT ;  /* 0x000000ff0700720c */ /* 0x000fe20003f05270 */
[----:B0-----:R-:W-:-:S05]  /*14f0*/  FMUL.FTZ R3, R3, R2 ;  /* 0x0000000203037220 */ /* 0x001fca0000410000 */
[----:B------:R0:W-:Y:S02]  /*1500*/  STS [R6], R3 ;  /* 0x0000000306007388 */ /* 0x0001e40000000800 */
[----:B0-----:R-:W-:-:S05]  /*1510*/  IADD3 R6, PT, PT, R6, 0x200, RZ ;  /* 0x0000020006067810 */ /* 0x001fca0007ffe0ff */
[----:B------:R-:W-:Y:S05]  /*1520*/  @P0 BRA `(.L_x_15161) ;  /* 0xfffffffc00e40947 */ /* 0x000fea000383ffff */
.L_x_15160:
[----:B------:R-:W-:Y:S05]  /*1530*/  BSYNC.RECONVERGENT B1 ;  /* 0x0000000000017941 */ /* 0x000fea0003800200 */
.L_x_15159:
        /* <DEDUP_REMOVED lines=12> */
.L_x_15164:
        /* <DEDUP_REMOVED lines=52> */
.L_x_15163:
[----:B------:R-:W-:Y:S05]  /*1940*/  BSYNC.RECONVERGENT B1 ;  /* 0x0000000000017941 */ /* 0x000fea0003800200 */
.L_x_15162:
        /* <DEDUP_REMOVED lines=31> */
.L_x_15166:
[----:B------:R-:W-:Y:S05]  /*1b40*/  BSYNC.RECONVERGENT B1 ;  /* 0x0000000000017941 */ /* 0x000fea0003800200 */
.L_x_15165:
        /* <DEDUP_REMOVED lines=14> */
.L_x_15158:
[----:B------:R-:W-:Y:S05]  /*1c30*/  BSYNC.RECONVERGENT B0 ;  /* 0x0000000000007941 */ /* 0x000fea0003800200 */
.L_x_15157:
        /* <DEDUP_REMOVED lines=69> */
.L_x_15146:
[----:B------:R-:W-:Y:S01]  /*2090*/  HFMA2 R11, -RZ, RZ, 0, 1.847743988037109375e-06 ;  /* 0x0000001fff0b7431 */ /* 0x000fe200000001ff */
[----:B------:R-:W-:Y:S02]  /*20a0*/  MOV R12, 0x10 ;  /* 0x00000010000c7802 */ /* 0x000fe40000000f00 */
[----:B------:R-:W-:-:S07]  /*20b0*/  MOV R15, 0xffffffff ;  /* 0xffffffff000f7802 */ /* 0x000fce0000000f00 */
[----:B------:R-:W-:Y:S05]  /*20c0*/  WARPSYNC.COLLECTIVE R15, `(.L_x_15167) ;  /* 0x000000000f087348 */ /* 0x000fea0003c00000 */
[----:B------:R0:W1:Y:S02]  /*20d0*/  SHFL.BFLY P6, R14, R13, R12, R11 ;  /* 0x0c00000c0d0e7389 */ /* 0x00006400000c000b */
[----:B01----:R-:W-:Y:S05]  /*20e0*/  ENDCOLLECTIVE ;  /* 0x000000000000791b */ /* 0x003fea0003800000 */
.L_x_15167:
[----:B------:R-:W-:Y:S01]  /*20f0*/  HFMA2 R12, -RZ, RZ, 0, 4.76837158203125e-07 ;  /* 0x00000008ff0c7431 */ /* 0x000fe200000001ff */
[----:B------:R-:W-:-:S04]  /*2100*/  FMNMX.FTZ R0, R14, -3.40282346638528859812e+38, !PT ;  /* 0xff7fffff0e007809 */ /* 0x000fc80007810000 */
[----:B------:R-:W-:-:S07]  /*2110*/  MOV R13, R0 ;  /* 0x00000000000d7202 */ /* 0x000fce0000000f00 */
[----:B------:R-:W-:Y:S05]  /*2120*/  WARPSYNC.COLLECTIVE R15, `(.L_x_15168) ;  /* 0x000000000f087348 */ /* 0x000fea0003c00000 */
[----:B------:R0:W1:Y:S02]  /*2130*/  SHFL.BFLY P6, R14, R13, R12, R11 ;  /* 0x0c00000c0d0e7389 */ /* 0x00006400000c000b */
[----:B01----:R-:W-:Y:S05]  /*2140*/  ENDCOLLECTIVE ;  /* 0x000000000000791b */ /* 0x003fea0003800000 */
.L_x_15168:
[----:B------:R-:W-:Y:S01]  /*2150*/  HFMA2 R12, -RZ, RZ, 0, 2.384185791015625e-07 ;  /* 0x00000004ff0c7431 */ /* 0x000fe200000001ff */
[----:B------:R-:W-:-:S04]  /*2160*/  FMNMX.FTZ R2, R0, R14, !PT ;  /* 0x0000000e00027209 */ /* 0x000fc80007810000 */
[----:B------:R-:W-:-:S07]  /*2170*/  MOV R13, R2 ;  /* 0x00000002000d7202 */ /* 0x000fce0000000f00 */
[----:B------:R-:W-:Y:S05]  /*2180*/  WARPSYNC.COLLECTIVE R15, `(.L_x_15169) ;  /* 0x000000000f087348 */ /* 0x000fea0003c00000 */
[----:B------:R0:W1:Y:S02]  /*2190*/  SHFL.BFLY P6, R14, R13, R12, R11 ;  /* 0x0c00000c0d0e7389 */ /* 0x00006400000c000b */
[----:B01----:R-:W-:Y:S05]  /*21a0*/  ENDCOLLECTIVE ;  /* 0x000000000000791b */ /* 0x003fea0003800000 */
.L_x_15169:
[----:B------:R-:W-:Y:S01]  /*21b0*/  HFMA2 R12, -RZ, RZ, 0, 1.1920928955078125e-07 ;  /* 0x00000002ff0c7431 */ /* 0x000fe200000001ff */
[----:B------:R-:W-:-:S04]  /*21c0*/  FMNMX.FTZ R3, R2, R14, !PT ;  /* 0x0000000e02037209 */ /* 0x000fc80007810000 */
[----:B------:R-:W-:-:S07]  /*21d0*/  MOV R13, R3 ;  /* 0x00000003000d7202 */ /* 0x000fce0000000f00 */
[----:B------:R-:W-:Y:S05]  /*21e0*/  WARPSYNC.COLLECTIVE R15, `(.L_x_15170) ;  /* 0x000000000f087348 */ /* 0x000fea0003c00000 */
[----:B------:R0:W1:Y:S02]  /*21f0*/  SHFL.BFLY P6, R14, R13, R12, R11 ;  /* 0x0c00000c0d0e7389 */ /* 0x00006400000c000b */
[----:B01----:R-:W-:Y:S05]  /*2200*/  ENDCOLLECTIVE ;  /* 0x000000000000791b */ /* 0x003fea0003800000 */
.L_x_15170:
[----:B------:R-:W-:Y:S05]  /*2210*/  BRA `(.L_x_15171) ;  /* 0xffffffe000307947 */ /* 0x000fea000383ffff */
.L_x_15172:
        /* <DEDUP_REMOVED lines=14> */
.L_x_25868:


//--------------------- .text._ZN4vllm25paged_attention_v1_kernelIfhLi256ELi16ELi128ELNS_18Fp8KVCacheDataTypeE1ELb1EEEvPT_PKS2_PKT0_S8_ifPKiSA_iPKfiiiSC_SC_iiiii --------------------------
	.section	.text._ZN4vllm25paged_attention_v1_kernelIfhLi256ELi16ELi128ELNS_18Fp8KVCacheDataTypeE1ELb1EEEvPT_PKS2_PKT0_S8_ifPKiSA_iPKfiiiSC_SC_iiiii,"ax",@progbits
	.align	128
        .global         _ZN4vllm25paged_attention_v1_kernelIfhLi256ELi16ELi128ELNS_18Fp8KVCacheDataTypeE1ELb1EEEvPT_PKS2_PKT0_S8_ifPKiSA_iPKfiiiSC_SC_iiiii
        .type           _ZN4vllm25paged_attention_v1_kernelIfhLi256ELi16ELi128ELNS_18Fp8KVCacheDataTypeE1ELb1EEEvPT_PKS2_PKT0_S8_ifPKiSA_iPKfiiiSC_SC_iiiii,@function
        .size           _ZN4vllm25paged_attention_v1_kernelIfhLi256ELi16ELi128ELNS_18Fp8KVCacheDataTypeE1ELb1EEEvPT_PKS2_PKT0_S8_ifPKiSA_iPKfiiiSC_SC_iiiii,(.L_x_25869 - _ZN4vllm25paged_attention_v1_kernelIfhLi256ELi16ELi128ELNS_18Fp8KVCacheDataTypeE1ELb1EEEvPT_PKS2_PKT0_S8_ifPKiSA_iPKfiiiSC_SC_iiiii)
        .other          _ZN4vllm25paged_attention_v1_kernelIfhLi256ELi16ELi128ELNS_18Fp8KVCacheDataTypeE1ELb1EEEvPT_PKS2_PKT0_S8_ifPKiSA_iPKfiiiSC_SC_iiiii,@"STO_CUDA_ENTRY STV_DEFAULT"
_ZN4vllm25paged_attention_v1_kernelIfhLi256ELi16ELi128ELNS_18Fp8KVCacheDataTypeE1ELb1EEEvPT_PKS2_PKT0_S8_ifPKiSA_iPKfiiiSC_SC_iiiii:
.text._ZN4vllm25paged_attention_v1_kernelIfhLi256ELi16ELi128ELNS_18Fp8KVCacheDataTypeE1ELb1EEEvPT_PKS2_PKT0_S8_ifPKiSA_iPKfiiiSC_SC_iiiii:
        /* <DEDUP_REMOVED lines=109> */
.L_x_15173:
        /* <DEDUP_REMOVED lines=24> */
.L_x_15177:
        /* <DEDUP_REMOVED lines=42> */
.L_x_15175:
[----:B------:R-:W-:Y:S05]  /*0af0*/  BSYNC.RECONVERGENT B6 ;  /* 0x0000000000067941 */ /* 0x000fea0003800200 */
.L_x_15174:
        /* <DEDUP_REMOVED lines=10> */
.L_x_15217:
        /* <DEDUP_REMOVED lines=39> */
.L_x_15183:
        /* <DEDUP_REMOVED lines=11> */
.L_x_15182:
[----:B------:R-:W-:Y:S05]  /*0ec0*/  BSYNC.RECONVERGENT B1 ;  /* 0x0000000000017941 */ /* 0x000fea0003800200 */
.L_x_15181:
        /* <DEDUP_REMOVED lines=12> */
.L_x_15186:
        /* <DEDUP_REMOVED lines=100> */
.L_x_15185:
[----:B------:R-:W-:Y:S05]  /*15d0*/  BSYNC.RECONVERGENT B1 ;  /* 0x0000000000017941 */ /* 0x000fea0003800200 */
.L_x_15184:
        /* <DEDUP_REMOVED lines=55> */
.L_x_15188:
[----:B------:R-:W-:Y:S05]  /*1950*/  BSYNC.RECONVERGENT B1 ;  /* 0x0000000000017941 */ /* 0x000fea0003800200 */
.L_x_15187:
        /* <DEDUP_REMOVED lines=26> */
.L_x_15180:
[----:B------:R-:W-:Y:S05]  /*1b00*/  BSYNC.RECONVERGENT B0 ;  /* 0x0000000000007941 */ /* 0x000fea0003800200 */
.L_x_15179:
        /* <DEDUP_REMOVED lines=39> */
.L_x_15193:
[----:B------:R-:W0:Y:S01]  /*1d80*/  LDS R3, [R10] ;  /* 0x000000000a037984 */ /* 0x000e220000000800 */
[----:B------:R-:W-:-:S04]  /*1d90*/  IADD3 R11, PT, PT, R11, 0x1, RZ ;  /* 0x000000010b0b7810 */ /* 0x000fc80007ffe0ff */
[----:B------:R-:W-:Y:S01]  /*1da0*/  ISETP.NE.AND P0, PT, R11, RZ, PT ;  /* 0x000000ff0b00720c */ /* 0x000fe20003f05270 */
[----:B0-----:R-:W-:-:S05]  /*1db0*/  FMUL.FTZ R3, R3, R2 ;  /* 0x0000000203037220 */ /* 0x001fca0000410000 */
[----:B------:R0:W-:Y:S02]  /*1dc0*/  STS [R10], R3 ;  /* 0x000000030a007388 */ /* 0x0001e40000000800 */
[----:B0-----:R-:W-:-:S05]  /*1dd0*/  IADD3 R10, PT, PT, R10, 0x200, RZ ;  /* 0x000002000a0a7810 */ /* 0x001fca0007ffe0ff */
[----:B------:R-:W-:Y:S05]  /*1de0*/  @P0 BRA `(.L_x_15193) ;  /* 0xfffffffc00e40947 */ /* 0x000fea000383ffff */
.L_x_15192:
[----:B------:R-:W-:Y:S05]  /*1df0*/  BSYNC.RECONVERGENT B1 ;  /* 0x0000000000017941 */ /* 0x000fea0003800200 */
.L_x_15191:
        /* <DEDUP_REMOVED lines=12> */
.L_x_15196:
        /* <DEDUP_REMOVED lines=52> */
.L_x_15195:
[----:B------:R-:W-:Y:S05]  /*2200*/  BSYNC.RECONVERGENT B1 ;  /* 0x0000000000017941 */ /* 0x000fea0003800200 */
.L_x_15194:
        /* <DEDUP_REMOVED lines=31> */
.L_x_15198:
[----:B------:R-:W-:Y:S05]  /*2400*/  BSYNC.RECONVERGENT B1 ;  /* 0x0000000000017941 */ /* 0x000fea0003800200 */
.L_x_15197:
        /* <DEDUP_REMOVED lines=14> */
.L_x_15190:
[----:B------:R-:W-:Y:S05]  /*24f0*/  BSYNC.RECONVERGENT B0 ;  /* 0x0000000000007941 */ /* 0x000fea0003800200 */
.L_x_15189:
        /* <DEDUP_REMOVED lines=30> */
.L_x_15202:
        /* <DEDUP_REMOVED lines=34> */
.L_x_15201:
        /* <DEDUP_REMOVED lines=16> */
.L_x_15200:
[----:B------:R-:W-:Y:S05]  /*2a00*/  BSYNC.RECONVERGENT B6 ;  /* 0x0000000000067941 */ /* 0x000fea0003800200 */
.L_x_15199:
        /* <DEDUP_REMOVED lines=124> */
.L_x_15282:
        /* <DEDUP_REMOVED lines=47> */
.L_x_15205:
[----:B------:R-:W-:Y:S05]  /*34c0*/  BSYNC.RECONVERGENT B0 ;  /* 0x0000000000007941 */ /* 0x000fea0003800200 */
.L_x_15204:
        /* <DEDUP_REMOVED lines=77> */
.L_x_15207:
[----:B------:R-:W-:Y:S05]  /*39a0*/  BSYNC.RECONVERGENT B0 ;  /* 0x0000000000007941 */ /* 0x000fea0003800200 */
.L_x_15206:
        /* <DEDUP_REMOVED lines=36> */
.L_x_15209:
[----:B------:R-:W-:Y:S05]  /*3bf0*/  BSYNC.RECONVERGENT B0 ;  /* 0x0000000000007941 */ /* 0x000fea0003800200 */
.L_x_15208:
        /* <DEDUP_REMOVED lines=67> */
.L_x_15211:
[----:B------:R-:W-:Y:S05]  /*4030*/  BSYNC.RECONVERGENT B0 ;  /* 0x0000000000007941 */ /* 0x000fea0003800200 */
.L_x_15210:
        /* <DEDUP_REMOVED lines=49> */
.L_x_15176:
        /* <DEDUP_REMOVED lines=16> */
.L_x_15212:
[----:B------:R-:W-:Y:S05]  /*4450*/  EXIT ;  /* 0x000000000000794d */ /* 0x000fea0003800000 */
.L_x_15178:
[----:B------:R-:W-:Y:S01]  /*4460*/  HFMA2 R12, -RZ, RZ, 0, 9.5367431640625e-07 ;  /* 0x00000010ff0c7431 */ /* 0x000fe200000001ff */
[----:B------:R-:W-:Y:S02]  /*4470*/  MOV R11, 0x1f ;  /* 0x0000001f000b7802 */ /* 0x000fe40000000f00 */
[----:B------:R-:W-:-:S07]  /*4480*/  MOV R15, 0xffffffff ;  /* 0xffffffff000f7802 */ /* 0x000fce0000000f00 */
[----:B------:R-:W-:Y:S05]  /*4490*/  WARPSYNC.COLLECTIVE R15, `(.L_x_15213) ;  /* 0x000000000f087348 */ /* 0x000fea0003c00000 */
[----:B------:R0:W1:Y:S02]  /*44a0*/  SHFL.BFLY P6, R14, R13, R12, R11 ;  /* 0x0c00000c0d0e7389 */ /* 0x00006400000c000b */
[----:B01----:R-:W-:Y:S05]  /*44b0*/  ENDCOLLECTIVE ;  /* 0x000000000000791b */ /* 0x003fea0003800000 */
.L_x_15213:
[----:B------:R-:W-:Y:S01]  /*44c0*/  HFMA2 R12, -RZ, RZ, 0, 4.76837158203125e-07 ;  /* 0x00000008ff0c7431 */ /* 0x000fe200000001ff */
[----:B------:R-:W-:-:S05]  /*44d0*/  FMNMX.FTZ R0, R14, -3.40282346638528859812e+38, !PT ;  /* 0xff7fffff0e007809 */ /* 0x000fca0007810000 */
[----:B------:R-:W-:-:S07]  /*44e0*/  IMAD.MOV.U32 R13, RZ, RZ, R0 ;  /* 0x000000ffff0d7224 */ /* 0x000fce00078e0000 */
[----:B------:R-:W-:Y:S05]  /*44f0*/  WARPSYNC.COLLECTIVE R15, `(.L_x_15214) ;  /* 0x000000000f087348 */ /* 0x000fea0003c00000 */
[----:B------:R0:W1:Y:S02]  /*4500*/  SHFL.BFLY P6, R14, R13, R12, R11 ;  /* 0x0c00000c0d0e7389 */ /* 0x00006400000c000b */
[----:B01----:R-:W-:Y:S05]  /*4510*/  ENDCOLLECTIVE ;  /* 0x000000000000791b */ /* 0x003fea0003800000 */
.L_x_15214:
[----:B------:R-:W-:Y:S01]  /*4520*/  HFMA2 R12, -RZ, RZ, 0, 2.384185791015625e-07 ;  /* 0x00000004ff0c7431 */ /* 0x000fe200000001ff */
[----:B------:R-:W-:-:S04]  /*4530*/  FMNMX.FTZ R2, R0, R14, !PT ;  /* 0x0000000e00027209 */ /* 0x000fc80007810000 */
[----:B------:R-:W-:-:S07]  /*4540*/  MOV R13, R2 ;  /* 0x00000002000d7202 */ /* 0x000fce0000000f00 */
[----:B------:R-:W-:Y:S05]  /*4550*/  WARPSYNC.COLLECTIVE R15, `(.L_x_15215) ;  /* 0x000000000f087348 */ /* 0x000fea0003c00000 */
[----:B------:R0:W1:Y:S02]  /*4560*/  SHFL.BFLY P6, R14, R13, R12, R11 ;  /* 0x0c00000c0d0e7389 */ /* 0x00006400000c000b */
[----:B01----:R-:W-:Y:S05]  /*4570*/  ENDCOLLECTIVE ;  /* 0x000000000000791b */ /* 0x003fea0003800000 */
.L_x_15215:
[----:B------:R-:W-:Y:S02]  /*4580*/  MOV R12, 0x2 ;  /* 0x00000002000c7802 */ /* 0x000fe40000000f00 */
[----:B------:R-:W-:-:S05]  /*4590*/  FMNMX.FTZ R3, R2, R14, !PT ;  /* 0x0000000e02037209 */ /* 0x000fca0007810000 */
[----:B------:R-:W-:-:S07]  /*45a0*/  IMAD.MOV.U32 R13, RZ, RZ, R3 ;  /* 0x000000ffff0d7224 */ /* 0x000fce00078e0003 */
[----:B------:R-:W-:Y:S05]  /*45b0*/  WARPSYNC.COLLECTIVE R15, `(.L_x_15216) ;  /* 0x000000000f087348 */ /* 0x000fea0003c00000 */
[----:B------:R0:W1:Y:S02]  /*45c0*/  SHFL.BFLY P6, R14, R13, R12, R11 ;  /* 0x0c00000c0d0e7389 */ /* 0x00006400000c000b */
[----:B01----:R-:W-:Y:S05]  /*45d0*/  ENDCOLLECTIVE ;  /* 0x000000000000791b */ /* 0x003fea0003800000 */
.L_x_15216:
[----:B------:R-:W-:Y:S05]  /*45e0*/  BRA `(.L_x_15217) ;  /* 0xffffffc4006c7947 */ /* 0x000fea000383ffff */
.L_x_15203:
[----:B------:R-:W-:Y:S01]  /*45f0*/  HFMA2 R13, -RZ, RZ, 0, 0 ;  /* 0x00000000ff0d7431 */ /* 0x000fe200000001ff */
[----:B------:R-:W-:Y:S01]  /*4600*/  MOV R12, 0x2 ;  /* 0x00000002000c7802 */ /* 0x000fe20000000f00 */
[----:B01----:R-:W-:Y:S01]  /*4610*/  IMAD.MOV.U32 R11, RZ, RZ, 0x1f ;  /* 0x0000001fff0b7424 */ /* 0x003fe200078e00ff */
[----:B------:R-:W-:-:S07]  /*4620*/  MOV R15, 0xffffffff ;  /* 0xffffffff000f7802 */ /* 0x000fce0000000f00 */
[----:B------:R-:W-:Y:S05]  /*4630*/  WARPSYNC.COLLECTIVE R15, `(.L_x_15218) ;  /* 0x000000000f087348 */ /* 0x000fea0003c00000 */
[----:B------:R0:W1:Y:S02]  /*4640*/  SHFL.BFLY P6, R14, R13, R12, R11 ;  /* 0x0c00000c0d0e7389 */ /* 0x00006400000c000b */
[----:B01----:R-:W-:Y:S05]  /*4650*/  ENDCOLLECTIVE ;  /* 0x000000000000791b */ /* 0x003fea0003800000 */
.L_x_15218:
[----:B------:R-:W-:Y:S02]  /*4660*/  HFMA2 R12, -RZ, RZ, 0, 5.9604644775390625e-08 ;  /* 0x00000001ff0c7431 */ /* 0x000fe400000001ff */
[----:B------:R-:W-:-:S05]  /*4670*/  FADD.FTZ R0, RZ, R14 ;  /* 0x0000000eff007221 */ /* 0x000fca0000010000 */
[----:B------:R-:W-:-:S07]  /*4680*/  MOV R13, R0 ;  /* 0x00000000000d7202 */ /* 0x000fce0000000f00 */
[----:B------:R-:W-:Y:S05]  /*4690*/  WARPSYNC.COLLECTIVE R15, `(.L_x_15219) ;  /* 0x000000000f087348 */ /* 0x000fea0003c00000 */
[----:B------:R0:W1:Y:S02]  /*46a0*/  SHFL.BFLY P6, R14, R13, R12, R11 ;  /* 0x0c00000c0d0e7389 */ /* 0x00006400000c000b */
[----:B01----:R-:W-:Y:S05]  /*46b0*/  ENDCOLLECTIVE ;  /* 0x000000000000791b */ /* 0x003fea0003800000 */
.L_x_15219:
[----:B------:R-:W-:Y:S01]  /*46c0*/  HFMA2 R12, -RZ, RZ, 0, 1.1920928955078125e-07 ;  /* 0x00000002ff0c7431 */ /* 0x000fe200000001ff */
[----:B------:R-:W-:Y:S01]  /*46d0*/  MOV R13, RZ ;  /* 0x000000ff000d7202 */ /* 0x000fe20000000f00 */
[----:B------:R-:W-:-:S07]  /*46e0*/  IMAD.MOV.U32 R47, RZ, RZ, R14 ;  /* 0x000000ffff2f7224 */ /* 0x000fce00078e000e */
[----:B------:R-:W-:Y:S05]  /*46f0*/  WARPSYNC.COLLECTIVE R15, `(.L_x_15220) ;  /* 0x000000000f087348 */ /* 0x000fea0003c00000 */
[----:B------:R0:W1:Y:S02]  /*4700*/  SHFL.BFLY P6, R14, R13, R12, R11 ;  /* 0x0c00000c0d0e7389 */ /* 0x00006400000c000b */
[----:B01----:R-:W-:Y:S05]  /*4710*/  ENDCOLLECTIVE ;  /* 0x000000000000791b */ /* 0x003fea0003800000 */
.L_x_15220:
        /* <DEDUP_REMOVED lines=8> */
.L_x_15221:
[----:B------:R-:W-:Y:S02]  /*47a0*/  HFMA2 R13, -RZ, RZ, 0, 0 ;  /* 0x00000000ff0d7431 */ /* 0x000fe400000001ff */
[----:B------:R-:W-:Y:S01]  /*47b0*/  IMAD.MOV.U32 R12, RZ, RZ, 0x2 ;  /* 0x00000002ff0c7424 */ /* 0x000fe200078e00ff */
[----:B------:R-:W-:-:S07]  /*47c0*/  MOV R46, R14 ;  /* 0x0000000e002e7202 */ /* 0x000fce0000000f00 */
[----:B------:R-:W-:Y:S05]  /*47d0*/  WARPSYNC.COLLECTIVE R15, `(.L_x_15222) ;  /* 0x000000000f087348 */ /* 0x000fea0003c00000 */
[----:B------:R0:W1:Y:S02]  /*47e0*/  SHFL.BFLY P6, R14, R13, R12, R11 ;  /* 0x0c00000c0d0e7389 */ /* 0x00006400000c000b */
[----:B01----:R-:W-:Y:S05]  /*47f0*/  ENDCOLLECTIVE ;  /* 0x000000000000791b */ /* 0x003fea0003800000 */
.L_x_15222:
        /* <DEDUP_REMOVED lines=8> */
.L_x_15223:
[----:B------:R-:W-:Y:S01]  /*4880*/  HFMA2 R12, -RZ, RZ, 0, 1.1920928955078125e-07 ;  /* 0x00000002ff0c7431 */ /* 0x000fe200000001ff */
[----:B------:R-:W-:Y:S01]  /*4890*/  MOV R13, RZ ;  /* 0x000000ff000d7202 */ /* 0x000fe20000000f00 */
[----:B------:R-:W-:-:S07]  /*48a0*/  IMAD.MOV.U32 R26, RZ, RZ, R14 ;  /* 0x000000ffff1a7224 */ /* 0x000fce00078e000e */
[----:B------:R-:W-:Y:S05]  /*48b0*/  WARPSYNC.COLLECTIVE R15, `(.L_x_15224) ;  /* 0x000000000f087348 */ /* 0x000fea0003c00000 */
[----:B------:R0:W1:Y:S02]  /*48c0*/  SHFL.BFLY P6, R14, R13, R12, R11 ;  /* 0x0c00000c0d0e7389 */ /* 0x00006400000c000b */
[----:B01----:R-:W-:Y:S05]  /*48d0*/  ENDCOLLECTIVE ;  /* 0x000000000000791b */ /* 0x003fea0003800000 */
.L_x_15224:
        /* <DEDUP_REMOVED lines=8> */
.L_x_15225:
[----:B------:R-:W-:Y:S02]  /*4960*/  HFMA2 R13, -RZ, RZ, 0, 0 ;  /* 0x00000000ff0d7431 */ /* 0x000fe400000001ff */
[----:B------:R-:W-:Y:S01]  /*4970*/  IMAD.MOV.U32 R12, RZ, RZ, 0x2 ;  /* 0x00000002ff0c7424 */ /* 0x000fe200078e00ff */
[----:B------:R-:W-:-:S07]  /*4980*/  MOV R36, R14 ;  /* 0x0000000e00247202 */ /* 0x000fce0000000f00 */
[----:B------:R-:W-:Y:S05]  /*4990*/  WARPSYNC.COLLECTIVE R15, `(.L_x_15226) ;  /* 0x000000000f087348 */ /* 0x000fea0003c00000 */
[----:B------:R0:W1:Y:S02]  /*49a0*/  SHFL.BFLY P6, R14, R13, R12, R11 ;  /* 0x0c00000c0d0e7389 */ /* 0x00006400000c000b */
[----:B01----:R-:W-:Y:S05]  /*49b0*/  ENDCOLLECTIVE ;  /* 0x000000000000791b */ /* 0x003fea0003800000 */
.L_x_15226:
        /* <DEDUP_REMOVED lines=8> */
.L_x_15227:
[----:B------:R-:W-:Y:S01]  /*4a40*/  HFMA2 R12, -RZ, RZ, 0, 1.1920928955078125e-07 ;  /* 0x00000002ff0c7431 */ /* 0x000fe200000001ff */
[----:B------:R-:W-:Y:S01]  /*4a50*/  MOV R13, RZ ;  /* 0x000000ff000d7202 */ /* 0x000fe20000000f00 */
[----:B------:R-:W-:-:S07]  /*4a60*/  IMAD.MOV.U32 R34, RZ, RZ, R14 ;  /* 0x000000ffff227224 */ /* 0x000fce00078e000e */
[----:B------:R-:W-:Y:S05]  /*4a70*/  WARPSYNC.COLLECTIVE R15, `(.L_x_15228) ;  /* 0x000000000f087348 */ /* 0x000fea0003c00000 */
[----:B------:R0:W1:Y:S02]  /*4a80*/  SHFL.BFLY P6, R14, R13, R12, R11 ;  /* 0x0c00000c0d0e7389 */ /* 0x00006400000c000b */
[----:B01----:R-:W-:Y:S05]  /*4a90*/  ENDCOLLECTIVE ;  /* 0x000000000000791b */ /* 0x003fea0003800000 */
.L_x_15228:
        /* <DEDUP_REMOVED lines=8> */
.L_x_15229:
[----:B------:R-:W-:Y:S02]  /*4b20*/  HFMA2 R13, -RZ, RZ, 0, 0 ;  /* 0x00000000ff0d7431 */ /* 0x000fe400000001ff */
[----:B------:R-:W-:Y:S01]  /*4b30*/  IMAD.MOV.U32 R12, RZ, RZ, 0x2 ;  /* 0x00000002ff0c7424 */ /* 0x000fe200078e00ff */
[----:B------:R-:W-:-:S07]  /*4b40*/  MOV R24, R14 ;  /* 0x0000000e00187202 */ /* 0x000fce0000000f00 */
[----:B------:R-:W-:Y:S05]  /*4b50*/  WARPSYNC.COLLECTIVE R15, `(.L_x_15230) ;  /* 0x000000000f087348 */ /* 0x000fea0003c00000 */
[----:B------:R0:W1:Y:S02]  /*4b60*/  SHFL.BFLY P6, R14, R13, R12, R11 ;  /* 0x0c00000c0d0e7389 */ /* 0x00006400000c000b */
[----:B01----:R-:W-:Y:S05]  /*4b70*/  ENDCOLLECTIVE ;  /* 0x000000000000791b */ /* 0x003fea0003800000 */
.L_x_15230:
        /* <DEDUP_REMOVED lines=8> */
.L_x_15231:
[----:B------:R-:W-:Y:S01]  /*4c00*/  HFMA2 R12, -RZ, RZ, 0, 1.1920928955078125e-07 ;  /* 0x00000002ff0c7431 */ /* 0x000fe200000001ff */
[----:B------:R-:W-:Y:S01]  /*4c10*/  MOV R13, RZ ;  /* 0x000000ff000d7202 */ /* 0x000fe20000000f00 */
[----:B------:R-:W-:-:S07]  /*4c20*/  IMAD.MOV.U32 R22, RZ, RZ, R14 ;  /* 0x000000ffff167224 */ /* 0x000fce00078e000e */
[----:B------:R-:W-:Y:S05]  /*4c30*/  WARPSYNC.COLLECTIVE R15, `(.L_x_15232) ;  /* 0x000000000f087348 */ /* 0x000fea0003c00000 */
[----:B------:R0:W1:Y:S02]  /*4c40*/  SHFL.BFLY P6, R14, R13, R12, R11 ;  /* 0x0c00000c0d0e7389 */ /* 0x00006400000c000b */
[----:B01----:R-:W-:Y:S05]  /*4c50*/  ENDCOLLECTIVE ;  /* 0x000000000000791b */ /* 0x003fea0003800000 */
.L_x_15232:
        /* <DEDUP_REMOVED lines=8> */
.L_x_15233:
[----:B------:R-:W-:Y:S02]  /*4ce0*/  HFMA2 R13, -RZ, RZ, 0, 0 ;  /* 0x00000000ff0d7431 */ /* 0x000fe400000001ff */
[----:B------:R-:W-:Y:S01]  /*4cf0*/  IMAD.MOV.U32 R12, RZ, RZ, 0x2 ;  /* 0x00000002ff0c7424 */ /* 0x000fe200078e00ff */
[----:B------:R-:W-:-:S07]  /*4d00*/  MOV R20, R14 ;  /* 0x0000000e00147202 */ /* 0x000fce0000000f00 */
[----:B------:R-:W-:Y:S05]  /*4d10*/  WARPSYNC.COLLECTIVE R15, `(.L_x_15234) ;  /* 0x000000000f087348 */ /* 0x000fea0003c00000 */
[----:B------:R0:W1:Y:S02]  /*4d20*/  SHFL.BFLY P6, R14, R13, R12, R11 ;  /* 0x0c00000c0d0e7389 */ /* 0x00006400000c000b */
[----:B01----:R-:W-:Y:S05]  /*4d30*/  ENDCOLLECTIVE ;  /* 0x000000000000791b */ /* 0x003fea0003800000 */
.L_x_15234:
        /* <DEDUP_REMOVED lines=8> */
.L_x_15235:
[----:B------:R-:W-:Y:S01]  /*4dc0*/  HFMA2 R12, -RZ, RZ, 0, 1.1920928955078125e-07 ;  /* 0x00000002ff0c7431 */ /* 0x000fe200000001ff */
[----:B------:R-:W-:Y:S01]  /*4dd0*/  MOV R13, RZ ;  /* 0x000000ff000d7202 */ /* 0x000fe20000000f00 */
[----:B------:R-:W-:-:S07]  /*4de0*/  IMAD.MOV.U32 R18, RZ, RZ, R14 ;  /* 0x000000ffff127224 */ /* 0x000fce00078e000e */
[----:B------:R-:W-:Y:S05]  /*4df0*/  WARPSYNC.COLLECTIVE R15, `(.L_x_15236) ;  /* 0x000000000f087348 */ /* 0x000fea0003c00000 */
[----:B------:R0:W1:Y:S02]  /*4e00*/  SHFL.BFLY P6, R14, R13, R12, R11 ;  /* 0x0c00000c0d0e7389 */ /* 0x00006400000c000b */
[----:B01----:R-:W-:Y:S05]  /*4e10*/  ENDCOLLECTIVE ;  /* 0x000000000000791b */ /* 0x003fea0003800000 */
.L_x_15236:
        /* <DEDUP_REMOVED lines=8> */
.L_x_15237:
[----:B------:R-:W-:Y:S02]  /*4ea0*/  HFMA2 R13, -RZ, RZ, 0, 0 ;  /* 0x00000000ff0d7431 */ /* 0x000fe400000001ff */
[----:B------:R-:W-:Y:S01]  /*4eb0*/  IMAD.MOV.U32 R12, RZ, RZ, 0x2 ;  /* 0x00000002ff0c7424 */ /* 0x000fe200078e00ff */
[----:B------:R-:W-:-:S07]  /*4ec0*/  MOV R16, R14 ;  /* 0x0000000e00107202 */ /* 0x000fce0000000f00 */
[----:B------:R-:W-:Y:S05]  /*4ed0*/  WARPSYNC.COLLECTIVE R15, `(.L_x_15238) ;  /* 0x000000000f087348 */ /* 0x000fea0003c00000 */
[----:B------:R0:W1:Y:S02]  /*4ee0*/  SHFL.BFLY P6, R14, R13, R12, R11 ;  /* 0x0c00000c0d0e7389 */ /* 0x00006400000c000b */
[----:B01----:R-:W-:Y:S05]  /*4ef0*/  ENDCOLLECTIVE ;  /* 0x000000000000791b */ /* 0x003fea0003800000 */
.L_x_15238:
        /* <DEDUP_REMOVED lines=8> */
.L_x_15239:
[----:B------:R-:W-:Y:S02]  /*4f80*/  HFMA2 R12, -RZ, RZ, 0, 1.1920928955078125e-07 ;  /* 0x00000002ff0c7431 */ /* 0x000fe400000001ff */
[----:B------:R-:W-:Y:S01]  /*4f90*/  IMAD.MOV.U32 R13, RZ, RZ, RZ ;  /* 0x000000ffff0d7224 */ /* 0x000fe200078e00ff */
[----:B------:R-:W-:-:S07]  /*4fa0*/  MOV R10, R14 ;  /* 0x0000000e000a7202 */ /* 0x000fce0000000f00 */
[----:B------:R-:W-:Y:S05]  /*4fb0*/  WARPSYNC.COLLECTIVE R15, `(.L_x_15240) ;  /* 0x000000000f087348 */ /* 0x000fea0003c00000 */
[----:B------:R0:W1:Y:S02]  /*4fc0*/  SHFL.BFLY P6, R14, R13, R12, R11 ;  /* 0x0c00000c0d0e7389 */ /* 0x00006400000c000b */
[----:B01----:R-:W-:Y:S05]  /*4fd0*/  ENDCOLLECTIVE ;  /* 0x000000000000791b */ /* 0x003fea0003800000 */
.L_x_15240:
        /* <DEDUP_REMOVED lines=8> */
.L_x_15241:
[----:B------:R-:W-:Y:S01]  /*5060*/  HFMA2 R12, -RZ, RZ, 0, 1.1920928955078125e-07 ;  /* 0x00000002ff0c7431 */ /* 0x000fe200000001ff */
[----:B------:R-:W-:Y:S01]  /*5070*/  MOV R13, RZ ;  /* 0x000000ff000d7202 */ /* 0x000fe20000000f00 */
[----:B------:R-:W-:-:S07]  /*5080*/  IMAD.MOV.U32 R8, RZ, RZ, R14 ;  /* 0x000000ffff087224 */ /* 0x000fce00078e000e */
[----:B------:R-:W-:Y:S05]  /*5090*/  WARPSYNC.COLLECTIVE R15, `(.L_x_15242) ;  /* 0x000000000f087348 */ /* 0x000fea0003c00000 */
[----:B------:R0:W1:Y:S02]  /*50a0*/  SHFL.BFLY P6, R14, R13, R12, R11 ;  /* 0x0c00000c0d0e7389 */ /* 0x00006400000c000b */
[----:B01----:R-:W-:Y:S05]  /*50b0*/  ENDCOLLECTIVE ;  /* 0x000000000000791b */ /* 0x003fea0003800000 */
.L_x_15242:
        /* <DEDUP_REMOVED lines=8> */
.L_x_15243:
[----:B------:R-:W-:Y:S01]  /*5140*/  HFMA2 R13, -RZ, RZ, 0, 0 ;  /* 0x00000000ff0d7431 */ /* 0x000fe200000001ff */
[----:B------:R-:W-:Y:S02]  /*5150*/  MOV R12, 0x2 ;  /* 0x00000002000c7802 */ /* 0x000fe40000000f00 */
[----:B------:R-:W-:-:S07]  /*5160*/  MOV R6, R14 ;  /* 0x0000000e00067202 */ /* 0x000fce0000000f00 */
[----:B------:R-:W-:Y:S05]  /*5170*/  WARPSYNC.COLLECTIVE R15, `(.L_x_15244) ;  /* 0x000000000f087348 */ /* 0x000fea0003c00000 */
[----:B------:R0:W1:Y:S02]  /*5180*/  SHFL.BFLY P6, R14, R13, R12, R11 ;  /* 0x0c00000c0d0e7389 */ /* 0x00006400000c000b */
[----:B01----:R-:W-:Y:S05]  /*5190*/  ENDCOLLECTIVE ;  /* 0x000000000000791b */ /* 0x003fea0003800000 */
.L_x_15244:
        /* <DEDUP_REMOVED lines=8> */
.L_x_15245:
[----:B------:R-:W-:Y:S01]  /*5220*/  HFMA2 R13, -RZ, RZ, 0, 0 ;  /* 0x00000000ff0d7431 */ /* 0x000fe200000001ff */
[----:B------:R-:W-:Y:S02]  /*5230*/  MOV R12, 0x2 ;  /* 0x00000002000c7802 */ /* 0x000fe40000000f00 */
[----:B------:R-:W-:-:S07]  /*5240*/  MOV R4, R14 ;  /* 0x0000000e00047202 */ /* 0x000fce0000000f00 */
[----:B------:R-:W-:Y:S05]  /*5250*/  WARPSYNC.COLLECTIVE R15, `(.L_x_15246) ;  /* 0x000000000f087348 */ /* 0x000fea0003c00000 */
[----:B------:R0:W1:Y:S02]  /*5260*/  SHFL.BFLY P6, R14, R13, R12, R11 ;  /* 0x0c00000c0d0e7389 */ /* 0x00006400000c000b */
[----:B01----:R-:W-:Y:S05]  /*5270*/  ENDCOLLECTIVE ;  /* 0x000000000000791b */ /* 0x003fea0003800000 */
.L_x_15246:
        /* <DEDUP_REMOVED lines=8> */
.L_x_15247:
[----:B------:R-:W-:Y:S02]  /*5300*/  HFMA2 R13, -RZ, RZ, 0, 0 ;  /* 0x00000000ff0d7431 */ /* 0x000fe400000001ff */
[----:B------:R-:W-:Y:S01]  /*5310*/  IMAD.MOV.U32 R12, RZ, RZ, 0x2 ;  /* 0x00000002ff0c7424 */ /* 0x000fe200078e00ff */
[----:B------:R-:W-:-:S07]  /*5320*/  MOV R2, R14 ;  /* 0x0000000e00027202 */ /* 0x000fce0000000f00 */
[----:B------:R-:W-:Y:S05]  /*5330*/  WARPSYNC.COLLECTIVE R15, `(.L_x_15248) ;  /* 0x000000000f087348 */ /* 0x000fea0003c00000 */
[----:B------:R0:W1:Y:S02]  /*5340*/  SHFL.BFLY P6, R14, R13, R12, R11 ;  /* 0x0c00000c0d0e7389 */ /* 0x00006400000c000b */
[----:B01----:R-:W-:Y:S05]  /*5350*/  ENDCOLLECTIVE ;  /* 0x000000000000791b */ /* 0x003fea0003800000 */
.L_x_15248:
        /* <DEDUP_REMOVED lines=8> */
.L_x_15249:
[----:B------:R-:W-:Y:S02]  /*53e0*/  HFMA2 R12, -RZ, RZ, 0, 1.1920928955078125e-07 ;  /* 0x00000002ff0c7431 */ /* 0x000fe400000001ff */
[----:B------:R-:W-:Y:S01]  /*53f0*/  IMAD.MOV.U32 R13, RZ, RZ, RZ ;  /* 0x000000ffff0d7224 */ /* 0x000fe200078e00ff */
[----:B------:R-:W-:-:S07]  /*5400*/  MOV R29, R14 ;  /* 0x0000000e001d7202 */ /* 0x000fce0000000f00 */
[----:B------:R-:W-:Y:S05]  /*5410*/  WARPSYNC.COLLECTIVE R15, `(.L_x_15250) ;  /* 0x000000000f087348 */ /* 0x000fea0003c00000 */
[----:B------:R0:W1:Y:S02]  /*5420*/  SHFL.BFLY P6, R14, R13, R12, R11 ;  /* 0x0c00000c0d0e7389 */ /* 0x00006400000c000b */
[----:B01----:R-:W-:Y:S05]  /*5430*/  ENDCOLLECTIVE ;  /* 0x000000000000791b */ /* 0x003fea0003800000 */
.L_x_15250:
        /* <DEDUP_REMOVED lines=8> */
.L_x_15251:
[----:B------:R-:W-:Y:S01]  /*54c0*/  HFMA2 R12, -RZ, RZ, 0, 1.1920928955078125e-07 ;  /* 0x00000002ff0c7431 */ /* 0x000fe200000001ff */
[----:B------:R-:W-:Y:S01]  /*54d0*/  MOV R13, RZ ;  /* 0x000000ff000d7202 */ /* 0x000fe20000000f00 */
[----:B------:R-:W-:-:S07]  /*54e0*/  IMAD.MOV.U32 R35, RZ, RZ, R14 ;  /* 0x000000ffff237224 */ /* 0x000fce00078e000e */
[----:B------:R-:W-:Y:S05]  /*54f0*/  WARPSYNC.COLLECTIVE R15, `(.L_x_15252) ;  /* 0x000000000f087348 */ /* 0x000fea0003c00000 */
[----:B------:R0:W1:Y:S02]  /*5500*/  SHFL.BFLY P6, R14, R13, R12, R11 ;  /* 0x0c00000c0d0e7389 */ /* 0x00006400000c000b */
[----:B01----:R-:W-:Y:S05]  /*5510*/  ENDCOLLECTIVE ;  /* 0x000000000000791b */ /* 0x003fea0003800000 */
.L_x_15252:
        /* <DEDUP_REMOVED lines=8> */
.L_x_15253:
[----:B------:R-:W-:Y:S01]  /*55a0*/  HFMA2 R13, -RZ, RZ, 0, 0 ;  /* 0x00000000ff0d7431 */ /* 0x000fe200000001ff */
[----:B------:R-:W-:Y:S02]  /*55b0*/  MOV R12, 0x2 ;  /* 0x00000002000c7802 */ /* 0x000fe40000000f00 */
[----:B------:R-:W-:-:S07]  /*55c0*/  MOV R37, R14 ;  /* 0x0000000e00257202 */ /* 0x000fce0000000f00 */
[----:B------:R-:W-:Y:S05]  /*55d0*/  WARPSYNC.COLLECTIVE R15, `(.L_x_15254) ;  /* 0x000000000f087348 */ /* 0x000fea0003c00000 */
[----:B------:R0:W1:Y:S02]  /*55e0*/  SHFL.BFLY P6, R14, R13, R12, R11 ;  /* 0x0c00000c0d0e7389 */ /* 0x00006400000c000b */
[----:B01----:R-:W-:Y:S05]  /*55f0*/  ENDCOLLECTIVE ;  /* 0x000000000000791b */ /* 0x003fea0003800000 */
.L_x_15254:
        /* <DEDUP_REMOVED lines=8> */
.L_x_15255:
[----:B------:R-:W-:Y:S01]  /*5680*/  HFMA2 R13, -RZ, RZ, 0, 0 ;  /* 0x00000000ff0d7431 */ /* 0x000fe200000001ff */
[----:B------:R-:W-:Y:S02]  /*5690*/  MOV R12, 0x2 ;  /* 0x00000002000c7802 */ /* 0x000fe40000000f00 */
[----:B------:R-:W-:-:S07]  /*56a0*/  MOV R39, R14 ;  /* 0x0000000e00277202 */ /* 0x000fce0000000f00 */
[----:B------:R-:W-:Y:S05]  /*56b0*/  WARPSYNC.COLLECTIVE R15, `(.L_x_15256) ;  /* 0x000000000f087348 */ /* 0x000fea0003c00000 */
[----:B------:R0:W1:Y:S02]  /*56c0*/  SHFL.BFLY P6, R14, R13, R12, R11 ;  /* 0x0c00000c0d0e7389 */ /* 0x00006400000c000b */
[----:B01----:R-:W-:Y:S05]  /*56d0*/  ENDCOLLECTIVE ;  /* 0x000000000000791b */ /* 0x003fea0003800000 */
.L_x_15256:
        /* <DEDUP_REMOVED lines=8> */
.L_x_15257:
[----:B------:R-:W-:Y:S02]  /*5760*/  HFMA2 R13, -RZ, RZ, 0, 0 ;  /* 0x00000000ff0d7431 */ /* 0x000fe400000001ff */
[----:B------:R-:W-:Y:S01]  /*5770*/  IMAD.MOV.U32 R12, RZ, RZ, 0x2 ;  /* 0x00000002ff0c7424 */ /* 0x000fe200078e00ff */
[----:B------:R-:W-:-:S07]  /*5780*/  MOV R41, R14 ;  /* 0x0000000e00297202 */ /* 0x000fce0000000f00 */
[----:B------:R-:W-:Y:S05]  /*5790*/  WARPSYNC.COLLECTIVE R15, `(.L_x_15258) ;  /* 0x000000000f087348 */ /* 0x000fea0003c00000 */
[----:B------:R0:W1:Y:S02]  /*57a0*/  SHFL.BFLY P6, R14, R13, R12, R11 ;  /* 0x0c00000c0d0e7389 */ /* 0x00006400000c000b */
[----:B01----:R-:W-:Y:S05]  /*57b0*/  ENDCOLLECTIVE ;  /* 0x000000000000791b */ /* 0x003fea0003800000 */
.L_x_15258:
        /* <DEDUP_REMOVED lines=8> */
.L_x_15259:
[----:B------:R-:W-:Y:S02]  /*5840*/  HFMA2 R12, -RZ, RZ, 0, 1.1920928955078125e-07 ;  /* 0x00000002ff0c7431 */ /* 0x000fe400000001ff */
[----:B------:R-:W-:Y:S01]  /*5850*/  IMAD.MOV.U32 R13, RZ, RZ, RZ ;  /* 0x000000ffff0d7224 */ /* 0x000fe200078e00ff */
[----:B------:R-:W-:-:S07]  /*5860*/  MOV R43, R14 ;  /* 0x0000000e002b7202 */ /* 0x000fce0000000f00 */
[----:B------:R-:W-:Y:S05]  /*5870*/  WARPSYNC.COLLECTIVE R15, `(.L_x_15260) ;  /* 0x000000000f087348 */ /* 0x000fea0003c00000 */
[----:B------:R0:W1:Y:S02]  /*5880*/  SHFL.BFLY P6, R14, R13, R12, R11 ;  /* 0x0c00000c0d0e7389 */ /* 0x00006400000c000b */
[----:B01----:R-:W-:Y:S05]  /*5890*/  ENDCOLLECTIVE ;  /* 0x000000000000791b */ /* 0x003fea0003800000 */
.L_x_15260:
[----:B------:R-:W-:Y:S01]  /*58a0*/  FADD.FTZ R43, R42, R43 ;  /* 0x0000002b2a2b7221 */ /* 0x000fe20000010000 */
[----:B------:R-:W-:Y:S02]  /*58b0*/  HFMA2 R12, -RZ, RZ, 0, 5.9604644775390625e-08 ;  /* 0x00000001ff0c7431 */ /* 0x000fe400000001ff */
[----:B------:R-:W-:-:S05]  /*58c0*/  FADD.FTZ R44, RZ, R14 ;  /* 0x0000000eff2c7221 */ /* 0x000fca0000010000 */
[----:B------:R-:W-:-:S07]  /*58d0*/  MOV R13, R44 ;  /* 0x0000002c000d7202 */ /* 0x000fce0000000f00 */
[----:B------:R-:W-:Y:S05]  /*58e0*/  WARPSYNC.COLLECTIVE R15, `(.L_x_15261) ;  /* 0x000000000f087348 */ /* 0x000fea0003c00000 */
[----:B------:R0:W1:Y:S02]  /*58f0*/  SHFL.BFLY P6, R14, R13, R12, R11 ;  /* 0x0c00000c0d0e7389 */ /* 0x00006400000c000b */
[----:B01----:R-:W-:Y:S05]  /*5900*/  ENDCOLLECTIVE ;  /* 0x000000000000791b */ /* 0x003fea0003800000 */
.L_x_15261:
[----:B------:R-:W-:Y:S02]  /*5910*/  HFMA2 R12, -RZ, RZ, 0, 1.1920928955078125e-07 ;  /* 0x00000002ff0c7431 */ /* 0x000fe400000001ff */
[----:B------:R-:W-:Y:S01]  /*5920*/  IMAD.MOV.U32 R13, RZ, RZ, RZ ;  /* 0x000000ffff0d7224 */ /* 0x000fe200078e00ff */
[----:B------:R-:W-:-:S07]  /*5930*/  MOV R45, R14 ;  /* 0x0000000e002d7202 */ /* 0x000fce0000000f00 */
[----:B------:R-:W-:Y:S05]  /*5940*/  WARPSYNC.COLLECTIVE R15, `(.L_x_15262) ;  /* 0x000000000f087348 */ /* 0x000fea0003c00000 */
[----:B------:R0:W1:Y:S02]  /*5950*/  SHFL.BFLY P6, R14, R13, R12, R11 ;  /* 0x0c00000c0d0e7389 */ /* 0x00006400000c000b */
[----:B01----:R-:W-:Y:S05]  /*5960*/  ENDCOLLECTIVE ;  /* 0x000000000000791b */ /* 0x003fea0003800000 */
.L_x_15262:
[----:B------:R-:W-:Y:S01]  /*5970*/  FADD.FTZ R45, R44, R45 ;  /* 0x0000002d2c2d7221 */ /* 0x000fe20000010000 */
[----:B------:R-:W-:Y:S02]  /*5980*/  HFMA2 R12, -RZ, RZ, 0, 5.9604644775390625e-08 ;  /* 0x00000001ff0c7431 */ /* 0x000fe400000001ff */
[----:B------:R-:W-:-:S05]  /*5990*/  FADD.FTZ R2, RZ, R14 ;  /* 0x0000000eff027221 */ /* 0x000fca0000010000 */
[----:B------:R-:W-:-:S07]  /*59a0*/  MOV R13, R2 ;  /* 0x00000002000d7202 */ /* 0x000fce0000000f00 */
[----:B------:R-:W-:Y:S05]  /*59b0*/  WARPSYNC.COLLECTIVE R15, `(.L_x_15263) ;  /* 0x000000000f087348 */ /* 0x000fea0003c00000 */
[----:B------:R0:W1:Y:S02]  /*59c0*/  SHFL.BFLY P6, R14, R13, R12, R11 ;  /* 0x0c00000c0d0e7389 */ /* 0x00006400000c000b */
[----:B01----:R-:W-:Y:S05]  /*59d0*/  ENDCOLLECTIVE ;  /* 0x000000000000791b */ /* 0x003fea0003800000 */
.L_x_15263:
[----:B------:R-:W-:Y:S02]  /*59e0*/  HFMA2 R12, -RZ, RZ, 0, 1.1920928955078125e-07 ;  /* 0x00000002ff0c7431 */ /* 0x000fe400000001ff */
[----:B------:R-:W-:Y:S01]  /*59f0*/  IMAD.MOV.U32 R13, RZ, RZ, RZ ;  /* 0x000000ffff0d7224 */ /* 0x000fe200078e00ff */
[----:B------:R-:W-:-:S07]  /*5a00*/  MOV R7, R14 ;  /* 0x0000000e00077202 */ /* 0x000fce0000000f00 */
[----:B------:R-:W-:Y:S05]  /*5a10*/  WARPSYNC.COLLECTIVE R15, `(.L_x_15264) ;  /* 0x000000000f087348 */ /* 0x000fea0003c00000 */
[----:B------:R0:W1:Y:S02]  /*5a20*/  SHFL.BFLY P6, R14, R13, R12, R11 ;  /* 0x0c00000c0d0e7389 */ /* 0x00006400000c000b */
[----:B01----:R-:W-:Y:S05]  /*5a30*/  ENDCOLLECTIVE ;  /* 0x000000000000791b */ /* 0x003fea0003800000 */
.L_x_15264:
        /* <DEDUP_REMOVED lines=8> */
.L_x_15265:
[----:B------:R-:W-:Y:S01]  /*5ac0*/  HFMA2 R12, -RZ, RZ, 0, 1.1920928955078125e-07 ;  /* 0x00000002ff0c7431 */ /* 0x000fe200000001ff */
[----:B------:R-:W-:Y:S01]  /*5ad0*/  MOV R13, RZ ;  /* 0x000000ff000d7202 */ /* 0x000fe20000000f00 */
[----:B------:R-:W-:-:S07]  /*5ae0*/  IMAD.MOV.U32 R38, RZ, RZ, R14 ;  /* 0x000000ffff267224 */ /* 0x000fce00078e000e */
[----:B------:R-:W-:Y:S05]  /*5af0*/  WARPSYNC.COLLECTIVE R15, `(.L_x_15266) ;  /* 0x000000000f087348 */ /* 0x000fea0003c00000 */
[----:B------:R0:W1:Y:S02]  /*5b00*/  SHFL.BFLY P6, R14, R13, R12, R11 ;  /* 0x0c00000c0d0e7389 */ /* 0x00006400000c000b */
[----:B01----:R-:W-:Y:S05]  /*5b10*/  ENDCOLLECTIVE ;  /* 0x000000000000791b */ /* 0x003fea0003800000 */
.L_x_15266:
        /* <DEDUP_REMOVED lines=8> */
.L_x_15267:
[----:B------:R-:W-:Y:S01]  /*5ba0*/  HFMA2 R13, -RZ, RZ, 0, 0 ;  /* 0x00000000ff0d7431 */ /* 0x000fe200000001ff */
[----:B------:R-:W-:Y:S02]  /*5bb0*/  MOV R12, 0x2 ;  /* 0x00000002000c7802 */ /* 0x000fe40000000f00 */
[----:B------:R-:W-:-:S07]  /*5bc0*/  MOV R42, R14 ;  /* 0x0000000e002a7202 */ /* 0x000fce0000000f00 */
[----:B------:R-:W-:Y:S05]  /*5bd0*/  WARPSYNC.COLLECTIVE R15, `(.L_x_15268) ;  /* 0x000000000f087348 */ /* 0x000fea0003c00000 */
[----:B------:R0:W1:Y:S02]  /*5be0*/  SHFL.BFLY P6, R14, R13, R12, R11 ;  /* 0x0c00000c0d0e7389 */ /* 0x00006400000c000b */
[----:B01----:R-:W-:Y:S05]  /*5bf0*/  ENDCOLLECTIVE ;  /* 0x000000000000791b */ /* 0x003fea0003800000 */
.L_x_15268:
        /* <DEDUP_REMOVED lines=8> */
.L_x_15269:
[----:B------:R-:W-:Y:S01]  /*5c80*/  HFMA2 R13, -RZ, RZ, 0, 0 ;  /* 0x00000000ff0d7431 */ /* 0x000fe200000001ff */
[----:B------:R-:W-:Y:S02]  /*5c90*/  MOV R12, 0x2 ;  /* 0x00000002000c7802 */ /* 0x000fe40000000f00 */
[----:B------:R-:W-:-:S07]  /*5ca0*/  MOV R48, R14 ;  /* 0x0000000e00307202 */ /* 0x000fce0000000f00 */
[----:B------:R-:W-:Y:S05]  /*5cb0*/  WARPSYNC.COLLECTIVE R15, `(.L_x_15270) ;  /* 0x000000000f087348 */ /* 0x000fea0003c00000 */
[----:B------:R0:W1:Y:S02]  /*5cc0*/  SHFL.BFLY P6, R14, R13, R12, R11 ;  /* 0x0c00000c0d0e7389 */ /* 0x00006400000c000b */
[----:B01----:R-:W-:Y:S05]  /*5cd0*/  ENDCOLLECTIVE ;  /* 0x000000000000791b */ /* 0x003fea0003800000 */
.L_x_15270:
        /* <DEDUP_REMOVED lines=8> */
.L_x_15271:
[----:B------:R-:W-:Y:S02]  /*5d60*/  HFMA2 R13, -RZ, RZ, 0, 0 ;  /* 0x00000000ff0d7431 */ /* 0x000fe400000001ff */
[----:B------:R-:W-:Y:S01]  /*5d70*/  IMAD.MOV.U32 R12, RZ, RZ, 0x2 ;  /* 0x00000002ff0c7424 */ /* 0x000fe200078e00ff */
[----:B------:R-:W-:-:S07]  /*5d80*/  MOV R21, R14 ;  /* 0x0000000e00157202 */ /* 0x000fce0000000f00 */
[----:B------:R-:W-:Y:S05]  /*5d90*/  WARPSYNC.COLLECTIVE R15, `(.L_x_15272) ;  /* 0x000000000f087348 */ /* 0x000fea0003c00000 */
[----:B------:R0:W1:Y:S02]  /*5da0*/  SHFL.BFLY P6, R14, R13, R12, R11 ;  /* 0x0c00000c0d0e7389 */ /* 0x00006400000c000b */
[----:B01----:R-:W-:Y:S05]  /*5db0*/  ENDCOLLECTIVE ;  /* 0x000000000000791b */ /* 0x003fea0003800000 */
.L_x_15272:
        /* <DEDUP_REMOVED lines=8> */
.L_x_15273:
[----:B------:R-:W-:Y:S02]  /*5e40*/  HFMA2 R12, -RZ, RZ, 0, 1.1920928955078125e-07 ;  /* 0x00000002ff0c7431 */ /* 0x000fe400000001ff */
[----:B------:R-:W-:Y:S01]  /*5e50*/  IMAD.MOV.U32 R13, RZ, RZ, RZ ;  /* 0x000000ffff0d7224 */ /* 0x000fe200078e00ff */
[----:B------:R-:W-:-:S07]  /*5e60*/  MOV R50, R14 ;  /* 0x0000000e00327202 */ /* 0x000fce0000000f00 */
[----:B------:R-:W-:Y:S05]  /*5e70*/  WARPSYNC.COLLECTIVE R15, `(.L_x_15274) ;  /* 0x000000000f087348 */ /* 0x000fea0003c00000 */
[----:B------:R0:W1:Y:S02]  /*5e80*/  SHFL.BFLY P6, R14, R13, R12, R11 ;  /* 0x0c00000c0d0e7389 */ /* 0x00006400000c000b */
[----:B01----:R-:W-:Y:S05]  /*5e90*/  ENDCOLLECTIVE ;  /* 0x000000000000791b */ /* 0x003fea0003800000 */
.L_x_15274:
        /* <DEDUP_REMOVED lines=8> */
.L_x_15275:
[----:B------:R-:W-:Y:S01]  /*5f20*/  IMAD.MOV.U32 R13, RZ, RZ, RZ ;  /* 0x000000ffff0d7224 */ /* 0x000fe200078e00ff */
[----:B------:R-:W-:Y:S01]  /*5f30*/  MOV R12, 0x2 ;  /* 0x00000002000c7802 */ /* 0x000fe20000000f00 */
[----:B------:R-:W-:-:S07]  /*5f40*/  FADD.FTZ R17, R23, R14 ;  /* 0x0000000e17117221 */ /* 0x000fce0000010000 */
[----:B------:R-:W-:Y:S05]  /*5f50*/  WARPSYNC.COLLECTIVE R15, `(.L_x_15276) ;  /* 0x000000000f087348 */ /* 0x000fea0003c00000 */
[----:B------:R0:W1:Y:S02]  /*5f60*/  SHFL.BFLY P6, R14, R13, R12, R11 ;  /* 0x0c00000c0d0e7389 */ /* 0x00006400000c000b */
[----:B01----:R-:W-:Y:S05]  /*5f70*/  ENDCOLLECTIVE ;  /* 0x000000000000791b */ /* 0x003fea0003800000 */
.L_x_15276:
[----:B------:R-:W-:Y:S01]  /*5f80*/  HFMA2 R12, -RZ, RZ, 0, 5.9604644775390625e-08 ;  /* 0x00000001ff0c7431 */ /* 0x000fe200000001ff */
[----:B------:R-:W-:-:S05]  /*5f90*/  MOV R25, R14 ;  /* 0x0000000e00197202 */ /* 0x000fca0000000f00 */
[----:B------:R-:W-:-:S05]  /*5fa0*/  FADD.FTZ R25, RZ, R25 ;  /* 0x00000019ff197221 */ /* 0x000fca0000010000 */
[----:B------:R-:W-:-:S07]  /*5fb0*/  MOV R13, R25 ;  /* 0x00000019000d7202 */ /* 0x000fce0000000f00 */
[----:B------:R-:W-:Y:S05]  /*5fc0*/  WARPSYNC.COLLECTIVE R15, `(.L_x_15277) ;  /* 0x000000000f087348 */ /* 0x000fea0003c00000 */
[----:B------:R0:W1:Y:S02]  /*5fd0*/  SHFL.BFLY P6, R14, R13, R12, R11 ;  /* 0x0c00000c0d0e7389 */ /* 0x00006400000c000b */
[----:B01----:R-:W-:Y:S05]  /*5fe0*/  ENDCOLLECTIVE ;  /* 0x000000000000791b */ /* 0x003fea0003800000 */
.L_x_15277:
[----:B------:R-:W-:Y:S01]  /*5ff0*/  HFMA2 R12, -RZ, RZ, 0, 1.1920928955078125e-07 ;  /* 0x00000002ff0c7431 */ /* 0x000fe200000001ff */
[----:B------:R-:W-:Y:S01]  /*6000*/  MOV R13, RZ ;  /* 0x000000ff000d7202 */ /* 0x000fe20000000f00 */
[----:B------:R-:W-:-:S07]  /*6010*/  IMAD.MOV.U32 R52, RZ, RZ, R14 ;  /* 0x000000ffff347224 */ /* 0x000fce00078e000e */
[----:B------:R-:W-:Y:S05]  /*6020*/  WARPSYNC.COLLECTIVE R15, `(.L_x_15278) ;  /* 0x000000000f087348 */ /* 0x000fea0003c00000 */
[----:B------:R0:W1:Y:S02]  /*6030*/  SHFL.BFLY P6, R14, R13, R12, R11 ;  /* 0x0c00000c0d0e7389 */ /* 0x00006400000c000b */
[----:B01----:R-:W-:Y:S05]  /*6040*/  ENDCOLLECTIVE ;  /* 0x000000000000791b */ /* 0x003fea0003800000 */
.L_x_15278:
[----:B------:R-:W-:Y:S01]  /*6050*/  FADD.FTZ R52, R25, R52 ;  /* 0x0000003419347221 */ /* 0x000fe20000010000 */
[----:B------:R-:W-:Y:S02]  /*6060*/  HFMA2 R12, -RZ, RZ, 0, 5.9604644775390625e-08 ;  /* 0x00000001ff0c7431 */ /* 0x000fe400000001ff */
[----:B------:R-:W-:-:S05]  /*6070*/  FADD.FTZ R27, RZ, R14 ;  /* 0x0000000eff1b7221 */ /* 0x000fca0000010000 */
[----:B------:R-:W-:-:S07]  /*6080*/  MOV R13, R27 ;  /* 0x0000001b000d7202 */ /* 0x000fce0000000f00 */
[----:B------:R-:W-:Y:S05]  /*6090*/  WARPSYNC.COLLECTIVE R15, `(.L_x_15279) ;  /* 0x000000000f087348 */ /* 0x000fea0003c00000 */
[----:B------:R0:W1:Y:S02]  /*60a0*/  SHFL.BFLY P6, R14, R13, R12, R11 ;  /* 0x0c00000c0d0e7389 */ /* 0x00006400000c000b */
[----:B01----:R-:W-:Y:S05]  /*60b0*/  ENDCOLLECTIVE ;  /* 0x000000000000791b */ /* 0x003fea0003800000 */
.L_x_15279:
[----:B------:R-:W-:Y:S01]  /*60c0*/  HFMA2 R12, -RZ, RZ, 0, 1.1920928955078125e-07 ;  /* 0x00000002ff0c7431 */ /* 0x000fe200000001ff */
[----:B------:R-:W-:Y:S01]  /*60d0*/  MOV R13, RZ ;  /* 0x000000ff000d7202 */ /* 0x000fe20000000f00 */
[----:B------:R-:W-:-:S07]  /*60e0*/  IMAD.MOV.U32 R7, RZ, RZ, R14 ;  /* 0x000000ffff077224 */ /* 0x000fce00078e000e */
[----:B------:R-:W-:Y:S05]  /*60f0*/  WARPSYNC.COLLECTIVE R15, `(.L_x_15280) ;  /* 0x000000000f087348 */ /* 0x000fea0003c00000 */
[----:B------:R0:W1:Y:S02]  /*6100*/  SHFL.BFLY P6, R14, R13, R12, R11 ;  /* 0x0c00000c0d0e7389 */ /* 0x00006400000c000b */
[----:B01----:R-:W-:Y:S05]  /*6110*/  ENDCOLLECTIVE ;  /* 0x000000000000791b */ /* 0x003fea0003800000 */
.L_x_15280:
[----:B------:R-:W-:Y:S01]  /*6120*/  FADD.FTZ R7, R27, R7 ;  /* 0x000000071b077221 */ /* 0x000fe20000010000 */
[----:B------:R-:W-:Y:S01]  /*6130*/  HFMA2 R12, -RZ, RZ, 0, 5.9604644775390625e-08 ;  /* 0x00000001ff0c7431 */ /* 0x000fe200000001ff */
[----:B------:R-:W-:-:S05]  /*6140*/  MOV R29, R14 ;  /* 0x0000000e001d7202 */ /* 0x000fca0000000f00 */
[----:B------:R-:W-:-:S07]  /*6150*/  FADD.FTZ R13, RZ, R29 ;  /* 0x0000001dff0d7221 */ /* 0x000fce0000010000 */
[----:B------:R-:W-:Y:S05]  /*6160*/  WARPSYNC.COLLECTIVE R15, `(.L_x_15281) ;  /* 0x000000000f087348 */ /* 0x000fea0003c00000 */
[----:B------:R0:W1:Y:S02]  /*6170*/  SHFL.BFLY P6, R14, R13, R12, R11 ;  /* 0x0c00000c0d0e7389 */ /* 0x00006400000c000b */
[----:B01----:R-:W-:Y:S05]  /*6180*/  ENDCOLLECTIVE ;  /* 0x000000000000791b */ /* 0x003fea0003800000 */
.L_x_15281:
[----:B------:R-:W-:Y:S05]  /*6190*/  BRA `(.L_x_15282) ;  /* 0xffffffd0000c7947 */ /* 0x000fea000383ffff */
.L_x_15283:
        /* <DEDUP_REMOVED lines=14> */
.L_x_25869:


//--------------------- .text._ZN4vllm25paged_attention_v1_kernelIfhLi192ELi16ELi128ELNS_18Fp8KVCacheDataTypeE1ELb1EEEvPT_PKS2_PKT0_S8_ifPKiSA_iPKfiiiSC_SC_iiiii --------------------------
	.section	.text._ZN4vllm25paged_attention_v1_kernelIfhLi192ELi16ELi128ELNS_18Fp8KVCacheDataTypeE1ELb1EEEvPT_PKS2_PKT0_S8_ifPKiSA_iPKfiiiSC_SC_iiiii,"ax",@progbits
	.align	128
        .global         _ZN4vllm25paged_attention_v1_kernelIfhLi192ELi16ELi128ELNS_18Fp8KVCacheDataTypeE1ELb1EEEvPT_PKS2_PKT0_S8_ifPKiSA_iPKfiiiSC_SC_iiiii
        .type           _ZN4vllm25paged_attention_v1_kernelIfhLi192ELi16ELi128ELNS_18Fp8KVCacheDataTypeE1ELb1EEEvPT_PKS2_PKT0_S8_ifPKiSA_iPKfiiiSC_SC_iiiii,@function
        .size           _ZN4vllm25paged_attention_v1_kernelIfhLi192ELi16ELi128ELNS_18Fp8KVCacheDataTypeE1ELb1EEEvPT_PKS2_PKT0_S8_ifPKiSA_iPKfiiiSC_SC_iiiii,(.L_x_25870 - _ZN4vllm25paged_attention_v1_kernelIfhLi192ELi16ELi128ELNS_18Fp8KVCacheDataTypeE1ELb1EEEvPT_PKS2_PKT0_S8_ifPKiSA_iPKfiiiSC_SC_iiiii)
        .other          _ZN4vllm25paged_attention_v1_kernelIfhLi192ELi16ELi128ELNS_18Fp8KVCacheDataTypeE1ELb1EEEvPT_PKS2_PKT0_S8_ifPKiSA_iPKfiiiSC_SC_iiiii,@"STO_CUDA_ENTRY STV_DEFAULT"
_ZN4vllm25paged_attention_v1_kernelIfhLi192ELi16ELi128ELNS_18Fp8KVCacheDataTypeE1ELb1EEEvPT_PKS2_PKT0_S8_ifPKiSA_iPKfiiiSC_SC_iiiii:
.text._ZN4vllm25paged_attention_v1_kernelIfhLi192ELi16ELi128ELNS_18Fp8KVCacheDataTypeE1ELb1EEEvPT_PKS2_PKT0_S8_ifPKiSA_iPKfiiiSC_SC_iiiii:
        /* <DEDUP_REMOVED lines=112> */
.L_x_15284:
        /* <DEDUP_REMOVED lines=24> */
.L_x_15288:
        /* <DEDUP_REMOVED lines=42> */
.L_x_15286:
[----:B------:R-:W-:Y:S05]  /*0b20*/  BSYNC.RECONVERGENT B6 ;  /* 0x0000000000067941 */ /* 0x000fea0003800200 */
.L_x_15285:
        /* <DEDUP_REMOVED lines=10> */
.L_x_15328:
        /* <DEDUP_REMOVED lines=40> */
.L_x_15294:
        /* <DEDUP_REMOVED lines=11> */
.L_x_15293:
[----:B------:R-:W-:Y:S05]  /*0f00*/  BSYNC.RECONVERGENT B1 ;  /* 0x0000000000017941 */ /* 0x000fea0003800200 */
.L_x_15292:
        /* <DEDUP_REMOVED lines=13> */
.L_x_15297:
        /* <DEDUP_REMOVED lines=100> */
.L_x_15296:
[----:B------:R-:W-:Y:S05]  /*1620*/  BSYNC.RECONVERGENT B1 ;  /* 0x0000000000017941 */ /* 0x000fea0003800200 */
.L_x_15295:
        /* <DEDUP_REMOVED lines=55> */
.L_x_15299:
[----:B------:R-:W-:Y:S05]  /*19a0*/  BSYNC.RECONVERGENT B1 ;  /* 0x0000000000017941 */ /* 0x000fea0003800200 */
.L_x_15298:
        /* <DEDUP_REMOVED lines=26> */
.L_x_15291:
[----:B------:R-:W-:Y:S05]  /*1b50*/  BSYNC.RECONVERGENT B0 ;  /* 0x0000000000007941 */ /* 0x000fea0003800200 */
.L_x_15290:
        /* <DEDUP_REMOVED lines=39> */
.L_x_15304:
[----:B------:R-:W0:Y:S01]  /*1dd0*/  LDS R9, [R6] ;  /* 0x0000000006097984 */ /* 0x000e220000000800 */
[----:B------:R-:W-:-:S04]  /*1de0*/  IADD3 R8, PT, PT, R8, 0x1, RZ ;  /* 0x0000000108087810 */ /* 0x000fc80007ffe0ff */
[----:B------:R-:W-:Y:S01]  /*1df0*/  ISETP.NE.AND P0, PT, R8, RZ, PT ;  /* 0x000000ff0800720c */ /* 0x000fe20003f05270 */
[----:B0-----:R-:W-:-:S05]  /*1e00*/  FMUL.FTZ R9, R9, R2 ;  /* 0x0000000209097220 */ /* 0x001fca0000410000 */
[----:B------:R0:W-:Y:S02]  /*1e10*/  STS [R6], R9 ;  /* 0x0000000906007388 */ /* 0x0001e40000000800 */
[----:B0-----:R-:W-:-:S05]  /*1e20*/  IADD3 R6, PT, PT, R6, 0x200, RZ ;  /* 0x0000020006067810 */ /* 0x001fca0007ffe0ff */
[----:B------:R-:W-:Y:S05]  /*1e30*/  @P0 BRA `(.L_x_15304) ;  /* 0xfffffffc00e40947 */ /* 0x000fea000383ffff */
.L_x_15303:
[----:B------:R-:W-:Y:S05]  /*1e40*/  BSYNC.RECONVERGENT B1 ;  /* 0x0000000000017941 */ /* 0x000fea0003800200 */
.L_x_15302:
        /* <DEDUP_REMOVED lines=13> */
.L_x_15307:
        /* <DEDUP_REMOVED lines=52> */
.L_x_15306:
[----:B------:R-:W-:Y:S05]  /*2260*/  BSYNC.RECONVERGENT B1 ;  /* 0x0000000000017941 */ /* 0x000fea0003800200 */
.L_x_15305:
        /* <DEDUP_REMOVED lines=31> */
.L_x_15309:
[----:B------:R-:W-:Y:S05]  /*2460*/  BSYNC.RECONVERGENT B1 ;  /* 0x0000000000017941 */ /* 0x000fea0003800200 */
.L_x_15308:
        /* <DEDUP_REMOVED lines=14> */
.L_x_15301:
[----:B------:R-:W-:Y:S05]  /*2550*/  BSYNC.RECONVERGENT B0 ;  /* 0x0000000000007941 */ /* 0x000fea0003800200 */
.L_x_15300:
        /* <DEDUP_REMOVED lines=30> */
.L_x_15313:
        /* <DEDUP_REMOVED lines=33> */
.L_x_15312:
        /* <DEDUP_REMOVED lines=16> */
.L_x_15311:
[----:B------:R-:W-:Y:S05]  /*2a50*/  BSYNC.RECONVERGENT B6 ;  /* 0x0000000000067941 */ /* 0x000fea0003800200 */
.L_x_15310:
        /* <DEDUP_REMOVED lines=93> */
.L_x_15377:
        /* <DEDUP_REMOVED lines=44> */
.L_x_15316:
[----:B------:R-:W-:Y:S05]  /*32f0*/  BSYNC.RECONVERGENT B0 ;  /* 0x0000000000007941 */ /* 0x000fea0003800200 */
.L_x_15315:
        /* <DEDUP_REMOVED lines=51> */
.L_x_15318:
[----:B------:R-:W-:Y:S05]  /*3630*/  BSYNC.RECONVERGENT B0 ;  /* 0x0000000000007941 */ /* 0x000fea0003800200 */
.L_x_15317:
        /* <DEDUP_REMOVED lines=27> */
.L_x_15320:
[----:B------:R-:W-:Y:S05]  /*37f0*/  BSYNC.RECONVERGENT B0 ;  /* 0x0000000000007941 */ /* 0x000fea0003800200 */
.L_x_15319:
        /* <DEDUP_REMOVED lines=51> */
.L_x_15322:
[----:B------:R-:W-:Y:S05]  /*3b30*/  BSYNC.RECONVERGENT B0 ;  /* 0x0000000000007941 */ /* 0x000fea0003800200 */
.L_x_15321:
        /* <DEDUP_REMOVED lines=41> */
.L_x_15287:
        /* <DEDUP_REMOVED lines=16> */
.L_x_15323:
[----:B------:R-:W-:Y:S05]  /*3ed0*/  EXIT ;  /* 0x000000000000794d */ /* 0x000fea0003800000 */
.L_x_15289:
[----:B------:R-:W-:Y:S01]  /*3ee0*/  HFMA2 R12, -RZ, RZ, 0, 9.5367431640625e-07 ;  /* 0x00000010ff0c7431 */ /* 0x000fe200000001ff */
[----:B------:R-:W-:Y:S01]  /*3ef0*/  MOV R11, 0x1f ;  /* 0x0000001f000b7802 */ /* 0x000fe20000000f00 */
[----:B------:R-:W-:-:S07]  /*3f00*/  IMAD.MOV.U32 R15, RZ, RZ, -0x1 ;  /* 0xffffffffff0f7424 */ /* 0x000fce00078e00ff */
[----:B------:R-:W-:Y:S05]  /*3f10*/  WARPSYNC.COLLECTIVE R15, `(.L_x_15324) ;  /* 0x000000000f087348 */ /* 0x000fea0003c00000 */
[----:B------:R0:W1:Y:S02]  /*3f20*/  SHFL.BFLY P6, R14, R13, R12, R11 ;  /* 0x0c00000c0d0e7389 */ /* 0x00006400000c000b */
[----:B01----:R-:W-:Y:S05]  /*3f30*/  ENDCOLLECTIVE ;  /* 0x000000000000791b */ /* 0x003fea0003800000 */
.L_x_15324:
[----:B------:R-:W-:Y:S01]  /*3f40*/  HFMA2 R12, -RZ, RZ, 0, 4.76837158203125e-07 ;  /* 0x00000008ff0c7431 */ /* 0x000fe200000001ff */
[----:B------:R-:W-:-:S04]  /*3f50*/  FMNMX.FTZ R0, R14, -3.40282346638528859812e+38, !PT ;  /* 0xff7fffff0e007809 */ /* 0x000fc80007810000 */
[----:B------:R-:W-:-:S07]  /*3f60*/  MOV R13, R0 ;  /* 0x00000000000d7202 */ /* 0x000fce0000000f00 */
[----:B------:R-:W-:Y:S05]  /*3f70*/  WARPSYNC.COLLECTIVE R15, `(.L_x_15325) ;  /* 0x000000000f087348 */ /* 0x000fea0003c00000 */
[----:B------:R0:W1:Y:S02]  /*3f80*/  SHFL.BFLY P6, R14, R13, R12, R11 ;  /* 0x0c00000c0d0e7389 */ /* 0x00006400000c000b */
[----:B01----:R-:W-:Y:S05]  /*3f90*/  ENDCOLLECTIVE ;  /* 0x000000000000791b */ /* 0x003fea0003800000 */
.L_x_15325:
[----:B------:R-:W-:Y:S01]  /*3fa0*/  IMAD.MOV.U32 R12, RZ, RZ, 0x4 ;  /* 0x00000004ff0c7424 */ /* 0x000fe200078e00ff */
[----:B------:R-:W-:-:S04]  /*3fb0*/  FMNMX.FTZ R2, R0, R14, !PT ;  /* 0x0000000e00027209 */ /* 0x000fc80007810000 */
[----:B------:R-:W-:-:S07]  /*3fc0*/  MOV R13, R2 ;  /* 0x00000002000d7202 */ /* 0x000fce0000000f00 */
[----:B------:R-:W-:Y:S05]  /*3fd0*/  WARPSYNC.COLLECTIVE R15, `(.L_x_15326) ;  /* 0x000000000f087348 */ /* 0x000fea0003c00000 */
[----:B------:R0:W1:Y:S02]  /*3fe0*/  SHFL.BFLY P6, R14, R13, R12, R11 ;  /* 0x0c00000c0d0e7389 */ /* 0x00006400000c000b */
[----:B01----:R-:W-:Y:S05]  /*3ff0*/  ENDCOLLECTIVE ;  /* 0x000000000000791b */ /* 0x003fea0003800000 */
.L_x_15326:
[----:B------:R-:W-:Y:S01]  /*4000*/  HFMA2 R12, -RZ, RZ, 0, 1.1920928955078125e-07 ;  /* 0x00000002ff0c7431 */ /* 0x000fe200000001ff */
[----:B------:R-:W-:-:S04]  /*4010*/  FMNMX.FTZ R3, R2, R14, !PT ;  /* 0x0000000e02037209 */ /* 0x000fc80007810000 */
[----:B------:R-:W-:-:S07]  /*4020*/  MOV R13, R3 ;  /* 0x00000003000d7202 */ /* 0x000fce0000000f00 */
[----:B------:R-:W-:Y:S05]  /*4030*/  WARPSYNC.COLLECTIVE R15, `(.L_x_15327) ;  /* 0x000000000f087348 */ /* 0x000fea0003c00000 */
[----:B------:R0:W1:Y:S02]  /*4040*/  SHFL.BFLY P6, R14, R13, R12, R11 ;  /* 0x0c00000c0d0e7389 */ /* 0x00006400000c000b */
[----:B01----:R-:W-:Y:S05]  /*4050*/  ENDCOLLECTIVE ;  /* 0x000000000000791b */ /* 0x003fea0003800000 */
.L_x_15327:
[----:B------:R-:W-:Y:S05]  /*4060*/  BRA `(.L_x_15328) ;  /* 0xffffffc800d87947 */ /* 0x000fea000383ffff */
.L_x_15314:
[----:B-1----:R-:W-:Y:S01]  /*4070*/  HFMA2 R11, -RZ, RZ, 0, 1.847743988037109375e-06 ;  /* 0x0000001fff0b7431 */ /* 0x002fe200000001ff */
[----:B------:R-:W-:Y:S01]  /*4080*/  MOV R13, RZ ;  /* 0x000000ff000d7202 */ /* 0x000fe20000000f00 */
[----:B------:R-:W-:Y:S01]  /*4090*/  IMAD.MOV.U32 R12, RZ, RZ, 0x2 ;  /* 0x00000002ff0c7424 */ /* 0x000fe200078e00ff */
[----:B------:R-:W-:-:S07]  /*40a0*/  MOV R15, 0xffffffff ;  /* 0xffffffff000f7802 */ /* 0x000fce0000000f00 */
[----:B0-----:R-:W-:Y:S05]  /*40b0*/  WARPSYNC.COLLECTIVE R15, `(.L_x_15329) ;  /* 0x000000000f087348 */ /* 0x001fea0003c00000 */
[----:B------:R1:W2:Y:S02]  /*40c0*/  SHFL.BFLY P6, R14, R13, R12, R11 ;  /* 0x0c00000c0d0e7389 */ /* 0x0002a400000c000b */
[----:B012---:R-:W-:Y:S05]  /*40d0*/  ENDCOLLECTIVE ;  /* 0x000000000000791b */ /* 0x007fea0003800000 */
.L_x_15329:
[----:B------:R-:W-:Y:S01]  /*40e0*/  HFMA2 R12, -RZ, RZ, 0, 5.9604644775390625e-08 ;  /* 0x00000001ff0c7431 */ /* 0x000fe200000001ff */
[----:B------:R-:W-:-:S05]  /*40f0*/  MOV R37, R14 ;  /* 0x0000000e00257202 */ /* 0x000fca0000000f00 */
[----:B------:R-:W-:-:S04]  /*4100*/  FADD.FTZ R37, RZ, R37 ;  /* 0x00000025ff257221 */ /* 0x000fc80000010000 */
[----:B------:R-:W-:-:S07]  /*4110*/  IMAD.MOV.U32 R13, RZ, RZ, R37 ;  /* 0x000000ffff0d7224 */ /* 0x000fce00078e0025 */
[----:B------:R-:W-:Y:S05]  /*4120*/  WARPSYNC.COLLECTIVE R15, `(.L_x_15330) ;  /* 0x000000000f087348 */ /* 0x000fea0003c00000 */
[----:B------:R0:W1:Y:S02]  /*4130*/  SHFL.BFLY P6, R14, R13, R12, R11 ;  /* 0x0c00000c0d0e7389 */ /* 0x00006400000c000b */
[----:B01----:R-:W-:Y:S05]  /*4140*/  ENDCOLLECTIVE ;  /* 0x000000000000791b */ /* 0x003fea0003800000 */
.L_x_15330:
[----:B------:R-:W-:Y:S02]  /*4150*/  HFMA2 R13, -RZ, RZ, 0, 0 ;  /* 0x00000000ff0d7431 */ /* 0x000fe400000001ff */
[----:B------:R-:W-:Y:S01]  /*4160*/  IMAD.MOV.U32 R12, RZ, RZ, 0x2 ;  /* 0x00000002ff0c7424 */ /* 0x000fe200078e00ff */
[----:B------:R-:W-:-:S07]  /*4170*/  MOV R8, R14 ;  /* 0x0000000e00087202 */ /* 0x000fce0000000f00 */
[----:B------:R-:W-:Y:S05]  /*4180*/  WARPSYNC.COLLECTIVE R15, `(.L_x_15331) ;  /* 0x000000000f087348 */ /* 0x000fea0003c00000 */
[----:B------:R0:W1:Y:S02]  /*4190*/  SHFL.BFLY P6, R14, R13, R12, R11 ;  /* 0x0c00000c0d0e7389 */ /* 0x00006400000c000b */
[----:B01----:R-:W-:Y:S05]  /*41a0*/  ENDCOLLECTIVE ;  /* 0x000000000000791b */ /* 0x003fea0003800000 */
.L_x_15331:
        /* <DEDUP_REMOVED lines=8> */
.L_x_15332:
[----:B------:R-:W-:Y:S01]  /*4230*/  HFMA2 R12, -RZ, RZ, 0, 1.1920928955078125e-07 ;  /* 0x00000002ff0c7431 */ /* 0x000fe200000001ff */
[----:B------:R-:W-:Y:S01]  /*4240*/  MOV R13, RZ ;  /* 0x000000ff000d7202 */ /* 0x000fe20000000f00 */
[----:B------:R-:W-:-:S07]  /*4250*/  IMAD.MOV.U32 R7, RZ, RZ, R14 ;  /* 0x000000ffff077224 */ /* 0x000fce00078e000e */
[----:B------:R-:W-:Y:S05]  /*4260*/  WARPSYNC.COLLECTIVE R15, `(.L_x_15333) ;  /* 0x000000000f087348 */ /* 0x000fea0003c00000 */
[----:B------:R0:W1:Y:S02]  /*4270*/  SHFL.BFLY P6, R14, R13, R12, R11 ;  /* 0x0c00000c0d0e7389 */ /* 0x00006400000c000b */
[----:B01----:R-:W-:Y:S05]  /*4280*/  ENDCOLLECTIVE ;  /* 0x000000000000791b */ /* 0x003fea0003800000 */
.L_x_15333:
        /* <DEDUP_REMOVED lines=8> */
.L_x_15334:
[----:B------:R-:W-:Y:S02]  /*4310*/  HFMA2 R13, -RZ, RZ, 0, 0 ;  /* 0x00000000ff0d7431 */ /* 0x000fe400000001ff */
[----:B------:R-:W-:Y:S01]  /*4320*/  IMAD.MOV.U32 R12, RZ, RZ, 0x2 ;  /* 0x00000002ff0c7424 */ /* 0x000fe200078e00ff */
[----:B------:R-:W-:-:S07]  /*4330*/  MOV R35, R14 ;  /* 0x0000000e00237202 */ /* 0x000fce0000000f00 */
[----:B------:R-:W-:Y:S05]  /*4340*/  WARPSYNC.COLLECTIVE R15, `(.L_x_15335) ;  /* 0x000000000f087348 */ /* 0x000fea0003c00000 */
[----:B------:R0:W1:Y:S02]  /*4350*/  SHFL.BFLY P6, R14, R13, R12, R11 ;  /* 0x0c00000c0d0e7389 */ /* 0x00006400000c000b */
[----:B01----:R-:W-:Y:S05]  /*4360*/  ENDCOLLECTIVE ;  /* 0x000000000000791b */ /* 0x003fea0003800000 */
.L_x_15335:
        /* <DEDUP_REMOVED lines=8> */
.L_x_15336:
[----:B------:R-:W-:Y:S01]  /*43f0*/  HFMA2 R12, -RZ, RZ, 0, 1.1920928955078125e-07 ;  /* 0x00000002ff0c7431 */ /* 0x000fe200000001ff */
[----:B------:R-:W-:Y:S01]  /*4400*/  MOV R13, RZ ;  /* 0x000000ff000d7202 */ /* 0x000fe20000000f00 */
[----:B------:R-:W-:-:S07]  /*4410*/  IMAD.MOV.U32 R32, RZ, RZ, R14 ;  /* 0x000000ffff207224 */ /* 0x000fce00078e000e */
[----:B------:R-:W-:Y:S05]  /*4420*/  WARPSYNC.COLLECTIVE R15, `(.L_x_15337) ;  /* 0x000000000f087348 */ /* 0x000fea0003c00000 */
[----:B------:R0:W1:Y:S02]  /*4430*/  SHFL.BFLY P6, R14, R13, R12, R11 ;  /* 0x0c00000c0d0e7389 */ /* 0x00006400000c000b */
[----:B01----:R-:W-:Y:S05]  /*4440*/  ENDCOLLECTIVE ;  /* 0x000000000000791b */ /* 0x003fea0003800000 */
.L_x_15337:
        /* <DEDUP_REMOVED lines=8> */
.L_x_15338:
[----:B------:R-:W-:Y:S02]  /*44d0*/  HFMA2 R13, -RZ, RZ, 0, 0 ;  /* 0x00000000ff0d7431 */ /* 0x000fe400000001ff */
[----:B------:R-:W-:Y:S01]  /*44e0*/  IMAD.MOV.U32 R12, RZ, RZ, 0x2 ;  /* 0x00000002ff0c7424 */ /* 0x000fe200078e00ff */
[----:B------:R-:W-:-:S07]  /*44f0*/  MOV R33, R14 ;  /* 0x0000000e00217202 */ /* 0x000fce0000000f00 */
[----:B------:R-:W-:Y:S05]  /*4500*/  WARPSYNC.COLLECTIVE R15, `(.L_x_15339) ;  /* 0x000000000f087348 */ /* 0x000fea0003c00000 */
[----:B------:R0:W1:Y:S02]  /*4510*/  SHFL.BFLY P6, R14, R13, R12, R11 ;  /* 0x0c00000c0d0e7389 */ /* 0x00006400000c000b */
[----:B01----:R-:W-:Y:S05]  /*4520*/  ENDCOLLECTIVE ;  /* 0x000000000000791b */ /* 0x003fea0003800000 */
.L_x_15339:
        /* <DEDUP_REMOVED lines=8> */
.L_x_15340:
[----:B------:R-:W-:Y:S01]  /*45b0*/  HFMA2 R12, -RZ, RZ, 0, 1.1920928955078125e-07 ;  /* 0x00000002ff0c7431 */ /* 0x000fe200000001ff */
[----:B------:R-:W-:Y:S01]  /*45c0*/  MOV R13, RZ ;  /* 0x000000ff000d7202 */ /* 0x000fe20000000f00 */
[----:B------:R-:W-:-:S07]  /*45d0*/  IMAD.MOV.U32 R28, RZ, RZ, R14 ;  /* 0x000000ffff1c7224 */ /* 0x000fce00078e000e */
[----:B------:R-:W-:Y:S05]  /*45e0*/  WARPSYNC.COLLECTIVE R15, `(.L_x_15341) ;  /* 0x000000000f087348 */ /* 0x000fea0003c00000 */
[----:B------:R0:W1:Y:S02]  /*45f0*/  SHFL.BFLY P6, R14, R13, R12, R11 ;  /* 0x0c00000c0d0e7389 */ /* 0x00006400000c000b */
[----:B01----:R-:W-:Y:S05]  /*4600*/  ENDCOLLECTIVE ;  /* 0x000000000000791b */ /* 0x003fea0003800000 */
.L_x_15341:
        /* <DEDUP_REMOVED lines=8> */
.L_x_15342:
[----:B------:R-:W-:Y:S02]  /*4690*/  HFMA2 R13, -RZ, RZ, 0, 0 ;  /* 0x00000000ff0d7431 */ /* 0x000fe400000001ff */
[----:B------:R-:W-:Y:S01]  /*46a0*/  IMAD.MOV.U32 R12, RZ, RZ, 0x2 ;  /* 0x00000002ff0c7424 */ /* 0x000fe200078e00ff */
[----:B------:R-:W-:-:S07]  /*46b0*/  MOV R31, R14 ;  /* 0x0000000e001f7202 */ /* 0x000fce0000000f00 */
[----:B------:R-:W-:Y:S05]  /*46c0*/  WARPSYNC.COLLECTIVE R15, `(.L_x_15343) ;  /* 0x000000000f087348 */ /* 0x000fea0003c00000 */
[----:B------:R0:W1:Y:S02]  /*46d0*/  SHFL.BFLY P6, R14, R13, R12, R11 ;  /* 0x0c00000c0d0e7389 */ /* 0x00006400000c000b */
[----:B01----:R-:W-:Y:S05]  /*46e0*/  ENDCOLLECTIVE ;  /* 0x000000000000791b */ /* 0x003fea0003800000 */
.L_x_15343:
        /* <DEDUP_REMOVED lines=8> */
.L_x_15344:
[----:B------:R-:W-:Y:S01]  /*4770*/  HFMA2 R12, -RZ, RZ, 0, 1.1920928955078125e-07 ;  /* 0x00000002ff0c7431 */ /* 0x000fe200000001ff */
[----:B------:R-:W-:Y:S01]  /*4780*/  MOV R13, RZ ;  /* 0x000000ff000d7202 */ /* 0x000fe20000000f00 */
[----:B------:R-:W-:-:S07]  /*4790*/  IMAD.MOV.U32 R29, RZ, RZ, R14 ;  /* 0x000000ffff1d7224 */ /* 0x000fce00078e000e */
[----:B------:R-:W-:Y:S05]  /*47a0*/  WARPSYNC.COLLECTIVE R15, `(.L_x_15345) ;  /* 0x000000000f087348 */ /* 0x000fea0003c00000 */
[----:B------:R0:W1:Y:S02]  /*47b0*/  SHFL.BFLY P6, R14, R13, R12, R11 ;  /* 0x0c00000c0d0e7389 */ /* 0x00006400000c000b */
[----:B01----:R-:W-:Y:S05]  /*47c0*/  ENDCOLLECTIVE ;  /* 0x000000000000791b */ /* 0x003fea0003800000 */
.L_x_15345:
        /* <DEDUP_REMOVED lines=8> */
.L_x_15346:
[----:B------:R-:W-:Y:S02]  /*4850*/  HFMA2 R13, -RZ, RZ, 0, 0 ;  /* 0x00000000ff0d7431 */ /* 0x000fe400000001ff */
[----:B------:R-:W-:Y:S01]  /*4860*/  IMAD.MOV.U32 R12, RZ, RZ, 0x2 ;  /* 0x00000002ff0c7424 */ /* 0x000fe200078e00ff */
[----:B------:R-:W-:-:S07]  /*4870*/  MOV R16, R14 ;  /* 0x0000000e00107202 */ /* 0x000fce0000000f00 */
[----:B------:R-:W-:Y:S05]  /*4880*/  WARPSYNC.COLLECTIVE R15, `(.L_x_15347) ;  /* 0x000000000f087348 */ /* 0x000fea0003c00000 */
[----:B------:R0:W1:Y:S02]  /*4890*/  SHFL.BFLY P6, R14, R13, R12, R11 ;  /* 0x0c00000c0d0e7389 */ /* 0x00006400000c000b */
[----:B01----:R-:W-:Y:S05]  /*48a0*/  ENDCOLLECTIVE ;  /* 0x000000000000791b */ /* 0x003fea0003800000 */
.L_x_15347:
        /* <DEDUP_REMOVED lines=8> */
.L_x_15348:
[----:B------:R-:W-:Y:S01]  /*4930*/  HFMA2 R12, -RZ, RZ, 0, 1.1920928955078125e-07 ;  /* 0x00000002ff0c7431 */ /* 0x000fe200000001ff */
[----:B------:R-:W-:Y:S01]  /*4940*/  MOV R13, RZ ;  /* 0x000000ff000d7202 */ /* 0x000fe20000000f00 */
[----:B------:R-:W-:-:S07]  /*4950*/  IMAD.MOV.U32 R27, RZ, RZ, R14 ;  /* 0x000000ffff1b7224 */ /* 0x000fce00078e000e */
[----:B------:R-:W-:Y:S05]  /*4960*/  WARPSYNC.COLLECTIVE R15, `(.L_x_15349) ;  /* 0x000000000f087348 */ /* 0x000fea0003c00000 */
[----:B------:R0:W1:Y:S02]  /*4970*/  SHFL.BFLY P6, R14, R13, R12, R11 ;  /* 0x0c00000c0d0e7389 */ /* 0x00006400000c000b */
[----:B01----:R-:W-:Y:S05]  /*4980*/  ENDCOLLECTIVE ;  /* 0x000000000000791b */ /* 0x003fea0003800000 */
.L_x_15349:
        /* <DEDUP_REMOVED lines=8> */
.L_x_15350:
[----:B------:R-:W-:Y:S02]  /*4a10*/  HFMA2 R13, -RZ, RZ, 0, 0 ;  /* 0x00000000ff0d7431 */ /* 0x000fe400000001ff */
[----:B------:R-:W-:Y:S01]  /*4a20*/  IMAD.MOV.U32 R12, RZ, RZ, 0x2 ;  /* 0x00000002ff0c7424 */ /* 0x000fe200078e00ff */
[----:B------:R-:W-:-:S07]  /*4a30*/  MOV R20, R14 ;  /* 0x0000000e00147202 */ /* 0x000fce0000000f00 */
[----:B------:R-:W-:Y:S05]  /*4a40*/  WARPSYNC.COLLECTIVE R15, `(.L_x_15351) ;  /* 0x000000000f087348 */ /* 0x000fea0003c00000 */
[----:B------:R0:W1:Y:S02]  /*4a50*/  SHFL.BFLY P6, R14, R13, R12, R11 ;  /* 0x0c00000c0d0e7389 */ /* 0x00006400000c000b */
[----:B01----:R-:W-:Y:S05]  /*4a60*/  ENDCOLLECTIVE ;  /* 0x000000000000791b */ /* 0x003fea0003800000 */
.L_x_15351:
        /* <DEDUP_REMOVED lines=8> */
.L_x_15352:
[----:B------:R-:W-:Y:S01]  /*4af0*/  HFMA2 R12, -RZ, RZ, 0, 1.1920928955078125e-07 ;  /* 0x00000002ff0c7431 */ /* 0x000fe200000001ff */
[----:B------:R-:W-:Y:S01]  /*4b00*/  MOV R13, RZ ;  /* 0x000000ff000d7202 */ /* 0x000fe20000000f00 */
[----:B------:R-:W-:-:S07]  /*4b10*/  IMAD.MOV.U32 R19, RZ, RZ, R14 ;  /* 0x000000ffff137224 */ /* 0x000fce00078e000e */
[----:B------:R-:W-:Y:S05]  /*4b20*/  WARPSYNC.COLLECTIVE R15, `(.L_x_15353) ;  /* 0x000000000f087348 */ /* 0x000fea0003c00000 */
[----:B------:R0:W1:Y:S02]  /*4b30*/  SHFL.BFLY P6, R14, R13, R12, R11 ;  /* 0x0c00000c0d0e7389 */ /* 0x00006400000c000b */
[----:B01----:R-:W-:Y:S05]  /*4b40*/  ENDCOLLECTIVE ;  /* 0x000000000000791b */ /* 0x003fea0003800000 */
.L_x_15353:
        /* <DEDUP_REMOVED lines=8> */
.L_x_15354:
[----:B------:R-:W-:Y:S02]  /*4bd0*/  HFMA2 R13, -RZ, RZ, 0, 0 ;  /* 0x00000000ff0d7431 */ /* 0x000fe400000001ff */
[----:B------:R-:W-:Y:S01]  /*4be0*/  IMAD.MOV.U32 R12, RZ, RZ, 0x2 ;  /* 0x00000002ff0c7424 */ /* 0x000fe200078e00ff */
[----:B------:R-:W-:-:S07]  /*4bf0*/  MOV R30, R14 ;  /* 0x0000000e001e7202 */ /* 0x000fce0000000f00 */
[----:B------:R-:W-:Y:S05]  /*4c00*/  WARPSYNC.COLLECTIVE R15, `(.L_x_15355) ;  /* 0x000000000f087348 */ /* 0x000fea0003c00000 */
[----:B------:R0:W1:Y:S02]  /*4c10*/  SHFL.BFLY P6, R14, R13, R12, R11 ;  /* 0x0c00000c0d0e7389 */ /* 0x00006400000c000b */
[----:B01----:R-:W-:Y:S05]  /*4c20*/  ENDCOLLECTIVE ;  /* 0x000000000000791b */ /* 0x003fea0003800000 */
.L_x_15355:
[----:B------:R-:W-:Y:S01]  /*4c30*/  FADD.FTZ R21, R21, R30 ;  /* 0x0000001e15157221 */ /* 0x000fe20000010000 */
[----:B------:R-:W-:Y:S02]  /*4c40*/  HFMA2 R12, -RZ, RZ, 0, 5.9604644775390625e-08 ;  /* 0x00000001ff0c7431 */ /* 0x000fe400000001ff */
[----:B------:R-:W-:-:S05]  /*4c50*/  FADD.FTZ R25, RZ, R14 ;  /* 0x0000000eff197221 */ /* 0x000fca0000010000 */
[----:B------:R-:W-:-:S07]  /*4c60*/  MOV R13, R25 ;  /* 0x00000019000d7202 */ /* 0x000fce0000000f00 */
[----:B------:R-:W-:Y:S05]  /*4c70*/  WARPSYNC.COLLECTIVE R15, `(.L_x_15356) ;  /* 0x000000000f087348 */ /* 0x000fea0003c00000 */
[----:B------:R0:W1:Y:S02]  /*4c80*/  SHFL.BFLY P6, R14, R13, R12, R11 ;  /* 0x0c00000c0d0e7389 */ /* 0x00006400000c000b */
[----:B01----:R-:W-:Y:S05]  /*4c90*/  ENDCOLLECTIVE ;  /* 0x000000000000791b */ /* 0x003fea0003800000 */
.L_x_15356:
[----:B------:R-:W-:Y:S02]  /*4ca0*/  HFMA2 R12, -RZ, RZ, 0, 1.1920928955078125e-07 ;  /* 0x00000002ff0c7431 */ /* 0x000fe400000001ff */
[----:B------:R-:W-:Y:S01]  /*4cb0*/  IMAD.MOV.U32 R13, RZ, RZ, RZ ;  /* 0x000000ffff0d7224 */ /* 0x000fe200078e00ff */
[----:B------:R-:W-:-:S07]  /*4cc0*/  MOV R26, R14 ;  /* 0x0000000e001a7202 */ /* 0x000fce0000000f00 */
[----:B------:R-:W-:Y:S05]  /*4cd0*/  WARPSYNC.COLLECTIVE R15, `(.L_x_15357) ;  /* 0x000000000f087348 */ /* 0x000fea0003c00000 */
[----:B------:R0:W1:Y:S02]  /*4ce0*/  SHFL.BFLY P6, R14, R13, R12, R11 ;  /* 0x0c00000c0d0e7389 */ /* 0x00006400000c000b */
[----:B01----:R-:W-:Y:S05]  /*4cf0*/  ENDCOLLECTIVE ;  /* 0x000000000000791b */ /* 0x003fea0003800000 */
.L_x_15357:
[----:B------:R-:W-:Y:S01]  /*4d00*/  FADD.FTZ R25, R25, R26 ;  /* 0x0000001a19197221 */ /* 0x000fe20000010000 */
[----:B------:R-:W-:Y:S02]  /*4d10*/  HFMA2 R12, -RZ, RZ, 0, 5.9604644775390625e-08 ;  /* 0x00000001ff0c7431 */ /* 0x000fe400000001ff */
[----:B------:R-:W-:-:S05]  /*4d20*/  FADD.FTZ R28, RZ, R14 ;  /* 0x0000000eff1c7221 */ /* 0x000fca0000010000 */
[----:B------:R-:W-:-:S07]  /*4d30*/  MOV R13, R28 ;  /* 0x0000001c000d7202 */ /* 0x000fce0000000f00 */
[----:B------:R-:W-:Y:S05]  /*4d40*/  WARPSYNC.COLLECTIVE R15, `(.L_x_15358) ;  /* 0x000000000f087348 */ /* 0x000fea0003c00000 */
[----:B------:R0:W1:Y:S02]  /*4d50*/  SHFL.BFLY P6, R14, R13, R12, R11 ;  /* 0x0c00000c0d0e7389 */ /* 0x00006400000c000b */
[----:B01----:R-:W-:Y:S05]  /*4d60*/  ENDCOLLECTIVE ;  /* 0x000000000000791b */ /* 0x003fea0003800000 */
.L_x_15358:
[----:B------:R-:W-:Y:S01]  /*4d70*/  HFMA2 R12, -RZ, RZ, 0, 1.1920928955078125e-07 ;  /* 0x00000002ff0c7431 */ /* 0x000fe200000001ff */
[----:B------:R-:W-:Y:S01]  /*4d80*/  MOV R13, RZ ;  /* 0x000000ff000d7202 */ /* 0x000fe20000000f00 */
[----:B------:R-:W-:-:S07]  /*4d90*/  IMAD.MOV.U32 R31, RZ, RZ, R14 ;  /* 0x000000ffff1f7224 */ /* 0x000fce00078e000e */
[----:B------:R-:W-:Y:S05]  /*4da0*/  WARPSYNC.COLLECTIVE R15, `(.L_x_15359) ;  /* 0x000000000f087348 */ /* 0x000fea0003c00000 */
[----:B------:R0:W1:Y:S02]  /*4db0*/  SHFL.BFLY P6, R14, R13, R12, R11 ;  /* 0x0c00000c0d0e7389 */ /* 0x00006400000c000b */
[----:B01----:R-:W-:Y:S05]  /*4dc0*/  ENDCOLLECTIVE ;  /* 0x000000000000791b */ /* 0x003fea0003800000 */
.L_x_15359:
        /* <DEDUP_REMOVED lines=8> */
.L_x_15360:
[----:B------:R-:W-:Y:S02]  /*4e50*/  HFMA2 R13, -RZ, RZ, 0, 0 ;  /* 0x00000000ff0d7431 */ /* 0x000fe400000001ff */
[----:B------:R-:W-:Y:S01]  /*4e60*/  IMAD.MOV.U32 R12, RZ, RZ, 0x2 ;  /* 0x00000002ff0c7424 */ /* 0x000fe200078e00ff */
[----:B------:R-:W-:-:S07]  /*4e70*/  MOV R36, R14 ;  /* 0x0000000e00247202 */ /* 0x000fce0000000f00 */
[----:B------:R-:W-:Y:S05]  /*4e80*/  WARPSYNC.COLLECTIVE R15, `(.L_x_15361) ;  /* 0x000000000f087348 */ /* 0x000fea0003c00000 */
[----:B------:R0:W1:Y:S02]  /*4e90*/  SHFL.BFLY P6, R14, R13, R12, R11 ;  /* 0x0c00000c0d0e7389 */ /* 0x00006400000c000b */
[----:B01----:R-:W-:Y:S05]  /*4ea0*/  ENDCOLLECTIVE ;  /* 0x000000000000791b */ /* 0x003fea0003800000 */
.L_x_15361:
        /* <DEDUP_REMOVED lines=8> */
.L_x_15362:
[----:B------:R-:W-:Y:S01]  /*4f30*/  HFMA2 R12, -RZ, RZ, 0, 1.1920928955078125e-07 ;  /* 0x00000002ff0c7431 */ /* 0x000fe200000001ff */
[----:B------:R-:W-:Y:S01]  /*4f40*/  MOV R13, RZ ;  /* 0x000000ff000d7202 */ /* 0x000fe20000000f00 */
[----:B------:R-:W-:-:S07]  /*4f50*/  IMAD.MOV.U32 R19, RZ, RZ, R14 ;  /* 0x000000ffff137224 */ /* 0x000fce00078e000e */
[----:B------:R-:W-:Y:S05]  /*4f60*/  WARPSYNC.COLLECTIVE R15, `(.L_x_15363) ;  /* 0x000000000f087348 */ /* 0x000fea0003c00000 */
[----:B------:R0:W1:Y:S02]  /*4f70*/  SHFL.BFLY P6, R14, R13, R12, R11 ;  /* 0x0c00000c0d0e7389 */ /* 0x00006400000c000b */
[----:B01----:R-:W-:Y:S05]  /*4f80*/  ENDCOLLECTIVE ;  /* 0x000000000000791b */ /* 0x003fea0003800000 */
.L_x_15363:
        /* <DEDUP_REMOVED lines=8> */
.L_x_15364:
[----:B------:R-:W-:Y:S02]  /*5010*/  HFMA2 R13, -RZ, RZ, 0, 0 ;  /* 0x00000000ff0d7431 */ /* 0x000fe400000001ff */
[----:B------:R-:W-:Y:S01]  /*5020*/  IMAD.MOV.U32 R12, RZ, RZ, 0x2 ;  /* 0x00000002ff0c7424 */ /* 0x000fe200078e00ff */
[----:B------:R-:W-:-:S07]  /*5030*/  MOV R27, R14 ;  /* 0x0000000e001b7202 */ /* 0x000fce0000000f00 */
[----:B------:R-:W-:Y:S05]  /*5040*/  WARPSYNC.COLLECTIVE R15, `(.L_x_15365) ;  /* 0x000000000f087348 */ /* 0x000fea0003c00000 */
[----:B------:R0:W1:Y:S02]  /*5050*/  SHFL.BFLY P6, R14, R13, R12, R11 ;  /* 0x0c00000c0d0e7389 */ /* 0x00006400000c000b */
[----:B01----:R-:W-:Y:S05]  /*5060*/  ENDCOLLECTIVE ;  /* 0x000000000000791b */ /* 0x003fea0003800000 */
.L_x_15365:
        /* <DEDUP_REMOVED lines=8> */
.L_x_15366:
[----:B------:R-:W-:Y:S01]  /*50f0*/  HFMA2 R12, -RZ, RZ, 0, 1.1920928955078125e-07 ;  /* 0x00000002ff0c7431 */ /* 0x000fe200000001ff */
[----:B------:R-:W-:Y:S01]  /*5100*/  MOV R13, RZ ;  /* 0x000000ff000d7202 */ /* 0x000fe20000000f00 */
[----:B------:R-:W-:-:S07]  /*5110*/  IMAD.MOV.U32 R29, RZ, RZ, R14 ;  /* 0x000000ffff1d7224 */ /* 0x000fce00078e000e */
[----:B------:R-:W-:Y:S05]  /*5120*/  WARPSYNC.COLLECTIVE R15, `(.L_x_15367) ;  /* 0x000000000f087348 */ /* 0x000fea0003c00000 */
[----:B------:R0:W1:Y:S02]  /*5130*/  SHFL.BFLY P6, R14, R13, R12, R11 ;  /* 0x0c00000c0d0e7389 */ /* 0x00006400000c000b */
[----:B01----:R-:W-:Y:S05]  /*5140*/  ENDCOLLECTIVE ;  /* 0x000000000000791b */ /* 0x003fea0003800000 */
.L_x_15367:
        /* <DEDUP_REMOVED lines=8> */
.L_x_15368:
[----:B------:R-:W-:Y:S02]  /*51d0*/  HFMA2 R13, -RZ, RZ, 0, 0 ;  /* 0x00000000ff0d7431 */ /* 0x000fe400000001ff */
[----:B------:R-:W-:Y:S01]  /*51e0*/  IMAD.MOV.U32 R12, RZ, RZ, 0x2 ;  /* 0x00000002ff0c7424 */ /* 0x000fe200078e00ff */
[----:B------:R-:W-:-:S07]  /*51f0*/  MOV R31, R14 ;  /* 0x0000000e001f7202 */ /* 0x000fce0000000f00 */
[----:B------:R-:W-:Y:S05]  /*5200*/  WARPSYNC.COLLECTIVE R15, `(.L_x_15369) ;  /* 0x000000000f087348 */ /* 0x000fea0003c00000 */
[----:B------:R0:W1:Y:S02]  /*5210*/  SHFL.BFLY P6, R14, R13, R12, R11 ;  /* 0x0c00000c0d0e7389 */ /* 0x00006400000c000b */
[----:B01----:R-:W-:Y:S05]  /*5220*/  ENDCOLLECTIVE ;  /* 0x000000000000791b */ /* 0x003fea0003800000 */
.L_x_15369:
        /* <DEDUP_REMOVED lines=8> */
.L_x_15370:
[----:B------:R-:W-:Y:S01]  /*52b0*/  HFMA2 R12, -RZ, RZ, 0, 1.1920928955078125e-07 ;  /* 0x00000002ff0c7431 */ /* 0x000fe200000001ff */
[----:B------:R-:W-:Y:S01]  /*52c0*/  MOV R13, RZ ;  /* 0x000000ff000d7202 */ /* 0x000fe20000000f00 */
[----:B------:R-:W-:-:S07]  /*52d0*/  IMAD.MOV.U32 R33, RZ, RZ, R14 ;  /* 0x000000ffff217224 */ /* 0x000fce00078e000e */
[----:B------:R-:W-:Y:S05]  /*52e0*/  WARPSYNC.COLLECTIVE R15, `(.L_x_15371) ;  /* 0x000000000f087348 */ /* 0x000fea0003c00000 */
[----:B------:R0:W1:Y:S02]  /*52f0*/  SHFL.BFLY P6, R14, R13, R12, R11 ;  /* 0x0c00000c0d0e7389 */ /* 0x00006400000c000b */
[----:B01----:R-:W-:Y:S05]  /*5300*/  ENDCOLLECTIVE ;  /* 0x000000000000791b */ /* 0x003fea0003800000 */
.L_x_15371:
        /* <DEDUP_REMOVED lines=8> */
.L_x_15372:
[----:B------:R-:W-:Y:S01]  /*5390*/  HFMA2 R12, -RZ, RZ, 0, 1.1920928955078125e-07 ;  /* 0x00000002ff0c7431 */ /* 0x000fe200000001ff */
[----:B------:R-:W-:Y:S01]  /*53a0*/  MOV R13, RZ ;  /* 0x000000ff000d7202 */ /* 0x000fe20000000f00 */
[----:B------:R-:W-:-:S07]  /*53b0*/  FADD.FTZ R20, R34, R14 ;  /* 0x0000000e22147221 */ /* 0x000fce0000010000 */
[----:B------:R-:W-:Y:S05]  /*53c0*/  WARPSYNC.COLLECTIVE R15, `(.L_x_15373) ;  /* 0x000000000f087348 */ /* 0x000fea0003c00000 */
[----:B------:R0:W1:Y:S02]  /*53d0*/  SHFL.BFLY P6, R14, R13, R12, R11 ;  /* 0x0c00000c0d0e7389 */ /* 0x00006400000c000b */
[----:B01----:R-:W-:Y:S05]  /*53e0*/  ENDCOLLECTIVE ;  /* 0x000000000000791b */ /* 0x003fea0003800000 */
.L_x_15373:
[----:B------:R-:W-:Y:S01]  /*53f0*/  MOV R12, 0x1 ;  /* 0x00000001000c7802 */ /* 0x000fe20000000f00 */
[----:B------:R-:W-:-:S04]  /*5400*/  FADD.FTZ R35, RZ, R14 ;  /* 0x0000000eff237221 */ /* 0x000fc80000010000 */
[----:B------:R-:W-:-:S07]  /*5410*/  IMAD.MOV.U32 R13, RZ, RZ, R35 ;  /* 0x000000ffff0d7224 */ /* 0x000fce00078e0023 */
[----:B------:R-:W-:Y:S05]  /*5420*/  WARPSYNC.COLLECTIVE R15, `(.L_x_15374) ;  /* 0x000000000f087348 */ /* 0x000fea0003c00000 */
[----:B------:R0:W1:Y:S02]  /*5430*/  SHFL.BFLY P6, R14, R13, R12, R11 ;  /* 0x0c00000c0d0e7389 */ /* 0x00006400000c000b */
[----:B01----:R-:W-:Y:S05]  /*5440*/  ENDCOLLECTIVE ;  /* 0x000000000000791b */ /* 0x003fea0003800000 */
.L_x_15374:
[----:B------:R-:W-:Y:S01]  /*5450*/  HFMA2 R13, -RZ, RZ, 0, 0 ;  /* 0x00000000ff0d7431 */ /* 0x000fe200000001ff */
[----:B------:R-:W-:-:S05]  /*5460*/  MOV R12, R14 ;  /* 0x0000000e000c7202 */ /* 0x000fca0000000f00 */
[----:B------:R-:W-:Y:S01]  /*5470*/  FADD.FTZ R26, R35, R12 ;  /* 0x0000000c231a7221 */ /* 0x000fe20000010000 */
[----:B------:R-:W-:-:S07]  /*5480*/  IMAD.MOV.U32 R12, RZ, RZ, 0x2 ;  /* 0x00000002ff0c7424 */ /* 0x000fce00078e00ff */
[----:B------:R-:W-:Y:S05]  /*5490*/  WARPSYNC.COLLECTIVE R15, `(.L_x_15375) ;  /* 0x000000000f087348 */ /* 0x000fea0003c00000 */
[----:B------:R0:W1:Y:S02]  /*54a0*/  SHFL.BFLY P6, R14, R13, R12, R11 ;  /* 0x0c00000c0d0e7389 */ /* 0x00006400000c000b */
[----:B01----:R-:W-:Y:S05]  /*54b0*/  ENDCOLLECTIVE ;  /* 0x000000000000791b */ /* 0x003fea0003800000 */
.L_x_15375:
[----:B------:R-:W-:Y:S01]  /*54c0*/  HFMA2 R12, -RZ, RZ, 0, 5.9604644775390625e-08 ;  /* 0x00000001ff0c7431 */ /* 0x000fe200000001ff */
[----:B------:R-:W-:-:S05]  /*54d0*/  MOV R19, R14 ;  /* 0x0000000e00137202 */ /* 0x000fca0000000f00 */
[----:B------:R-:W-:-:S05]  /*54e0*/  FADD.FTZ R19, RZ, R19 ;  /* 0x00000013ff137221 */ /* 0x000fca0000010000 */
[----:B------:R-:W-:-:S07]  /*54f0*/  MOV R13, R19 ;  /* 0x00000013000d7202 */ /* 0x000fce0000000f00 */
[----:B------:R-:W-:Y:S05]  /*5500*/  WARPSYNC.COLLECTIVE R15, `(.L_x_15376) ;  /* 0x000000000f087348 */ /* 0x000fea0003c00000 */
[----:B------:R0:W1:Y:S02]  /*5510*/  SHFL.BFLY P6, R14, R13, R12, R11 ;  /* 0x0c00000c0d0e7389 */ /* 0x00006400000c000b */
[----:B01----:R-:W-:Y:S05]  /*5520*/  ENDCOLLECTIVE ;  /* 0x000000000000791b */ /* 0x003fea0003800000 */
.L_x_15376:
[----:B------:R-:W-:Y:S05]  /*5530*/  BRA `(.L_x_15377) ;  /* 0xffffffd800bc7947 */ /* 0x000fea000383ffff */
.L_x_15378:
        /* <DEDUP_REMOVED lines=12> */
.L_x_25870:


//--------------------- .text._ZN4vllm25paged_attention_v1_kernelIfhLi128ELi16ELi128ELNS_18Fp8KVCacheDataTypeE1ELb1EEEvPT_PKS2_PKT0_S8_ifPKiSA_iPKfiiiSC_SC_iiiii --------------------------
	.section	.text._ZN4vllm25paged_attention_v1_kernelIfhLi128ELi16ELi128ELNS_18Fp8KVCacheDataTypeE1ELb1EEEvPT_PKS2_PKT0_S8_ifPKiSA_iPKfiiiSC_SC_iiiii,"ax",@progbits
	.align	128
        .global         _ZN4vllm25paged_attention_v1_kernelIfhLi128ELi16ELi128ELNS_18Fp8KVCacheDataTypeE1ELb1EEEvPT_PKS2_PKT0_S8_ifPKiSA_iPKfiiiSC_SC_iiiii
        .type           _ZN4vllm25paged_attention_v1_kernelIfhLi128ELi16ELi128ELNS_18Fp8KVCacheDataTypeE1ELb1EEEvPT_PKS2_PKT0_S8_ifPKiSA_iPKfiiiSC_SC_iiiii,@function
        .size           _ZN4vllm25paged_attention_v1_kernelIfhLi128ELi16ELi128ELNS_18Fp8KVCacheDataTypeE1ELb1EEEvPT_PKS2_PKT0_S8_ifPKiSA_iPKfiiiSC_SC_iiiii,(.L_x_25871 - _ZN4vllm25paged_attention_v1_kernelIfhLi128ELi16ELi128ELNS_18Fp8KVCacheDataTypeE1ELb1EEEvPT_PKS2_PKT0_S8_ifPKiSA_iPKfiiiSC_SC_iiiii)
        .other          _ZN4vllm25paged_attention_v1_kernelIfhLi128ELi16ELi128ELNS_18Fp8KVCacheDataTypeE1ELb1EEEvPT_PKS2_PKT0_S8_ifPKiSA_iPKfiiiSC_SC_iiiii,@"STO_CUDA_ENTRY STV_DEFAULT"
_ZN4vllm25paged_attention_v1_kernelIfhLi128ELi16ELi128ELNS_18Fp8KVCacheDataTypeE1ELb1EEEvPT_PKS2_PKT0_S8_ifPKiSA_iPKfiiiSC_SC_iiiii:
.text._ZN4vllm25paged_attention_v1_kernelIfhLi128ELi16ELi128ELNS_18Fp8KVCacheDataTypeE1ELb1EEEvPT_PKS2_PKT0_S8_ifPKiSA_iPKfiiiSC_SC_iiiii:
        /* <DEDUP_REMOVED lines=103> */
.L_x_15379:
        /* <DEDUP_REMOVED lines=24> */
.L_x_15383:
        /* <DEDUP_REMOVED lines=41> */
.L_x_15381:
[----:B------:R-:W-:Y:S05]  /*0a80*/  BSYNC.RECONVERGENT B6 ;  /* 0x0000000000067941 */ /* 0x000fea0003800200 */
.L_x_15380:
        /* <DEDUP_REMOVED lines=10> */
.L_x_15423:
        /* <DEDUP_REMOVED lines=39> */
.L_x_15389:
        /* <DEDUP_REMOVED lines=11> */
.L_x_15388:
[----:B------:R-:W-:Y:S05]  /*0e50*/  BSYNC.RECONVERGENT B1 ;  /* 0x0000000000017941 */ /* 0x000fea0003800200 */
.L_x_15387:
        /* <DEDUP_REMOVED lines=12> */
.L_x_15392:
        /* <DEDUP_REMOVED lines=100> */
.L_x_15391:
[----:B------:R-:W-:Y:S05]  /*1560*/  BSYNC.RECONVERGENT B1 ;  /* 0x0000000000017941 */ /* 0x000fea0003800200 */
.L_x_15390:
        /* <DEDUP_REMOVED lines=55> */
.L_x_15394:
[----:B------:R-:W-:Y:S05]  /*18e0*/  BSYNC.RECONVERGENT B1 ;  /* 0x0000000000017941 */ /* 0x000fea0003800200 */
.L_x_15393:
        /* <DEDUP_REMOVED lines=26> */
.L_x_15386:
[----:B------:R-:W-:Y:S05]  /*1a90*/  BSYNC.RECONVERGENT B0 ;  /* 0x0000000000007941 */ /* 0x000fea0003800200 */
.L_x_15385:
        /* <DEDUP_REMOVED lines=39> */
.L_x_15399:
[----:B------:R-:W0:Y:S01]  /*1d10*/  LDS R15, [R12] ;  /* 0x000000000c0f7984 */ /* 0x000e220000000800 */
[----:B------:R-:W-:-:S04]  /*1d20*/  IADD3 R13, PT, PT, R13, 0x1, RZ ;  /* 0x000000010d0d7810 */ /* 0x000fc80007ffe0ff */
[----:B------:R-:W-:Y:S01]  /*1d30*/  ISETP.NE.AND P0, PT, R13, RZ, PT ;  /* 0x000000ff0d00720c */ /* 0x000fe20003f05270 */
[----:B0-----:R-:W-:-:S05]  /*1d40*/  FMUL.FTZ R15, R15, R2 ;  /* 0x000000020f0f7220 */ /* 0x001fca0000410000 */
[----:B------:R0:W-:Y:S02]  /*1d50*/  STS [R12], R15 ;  /* 0x0000000f0c007388 */ /* 0x0001e40000000800 */
[----:B0-----:R-:W-:-:S05]  /*1d60*/  VIADD R12, R12, 0x200 ;  /* 0x000002000c0c7836 */ /* 0x001fca0000000000 */
[----:B------:R-:W-:Y:S05]  /*1d70*/  @P0 BRA `(.L_x_15399) ;  /* 0xfffffffc00e40947 */ /* 0x000fea000383ffff */
.L_x_15398:
[----:B------:R-:W-:Y:S05]  /*1d80*/  BSYNC.RECONVERGENT B1 ;  /* 0x0000000000017941 */ /* 0x000fea0003800200 */
.L_x_15397:
        /* <DEDUP_REMOVED lines=12> */
.L_x_15402:
        /* <DEDUP_REMOVED lines=52> */
.L_x_15401:
[----:B------:R-:W-:Y:S05]  /*2190*/  BSYNC.RECONVERGENT B1 ;  /* 0x0000000000017941 */ /* 0x000fea0003800200 */
.L_x_15400:
        /* <DEDUP_REMOVED lines=31> */
.L_x_15404:
[----:B------:R-:W-:Y:S05]  /*2390*/  BSYNC.RECONVERGENT B1 ;  /* 0x0000000000017941 */ /* 0x000fea0003800200 */
.L_x_15403:
        /* <DEDUP_REMOVED lines=14> */
.L_x_15396:
[----:B------:R-:W-:Y:S05]  /*2480*/  BSYNC.RECONVERGENT B0 ;  /* 0x0000000000007941 */ /* 0x000fea0003800200 */
.L_x_15395:
        /* <DEDUP_REMOVED lines=29> */
.L_x_15408:
        /* <DEDUP_REMOVED lines=33> */
.L_x_15407:
        /* <DEDUP_REMOVED lines=16> */
.L_x_15406:
[----:B------:R-:W-:Y:S05]  /*2970*/  BSYNC.RECONVERGENT B6 ;  /* 0x0000000000067941 */ /* 0x000fea0003800200 */
.L_x_15405:
        /* <DEDUP_REMOVED lines=62> */
.L_x_15456:
        /* <DEDUP_REMOVED lines=31> */
.L_x_15411:
[----:B------:R-:W-:Y:S05]  /*2f50*/  BSYNC.RECONVERGENT B0 ;  /* 0x0000000000007941 */ /* 0x000fea0003800200 */
.L_x_15410:
        /* <DEDUP_REMOVED lines=45> */
.L_x_15413:
[----:B------:R-:W-:Y:S05]  /*3230*/  BSYNC.RECONVERGENT B0 ;  /* 0x0000000000007941 */ /* 0x000fea0003800200 */
.L_x_15412:
        /* <DEDUP_REMOVED lines=20> */
.L_x_15415:
[----:B------:R-:W-:Y:S05]  /*3380*/  BSYNC.RECONVERGENT B0 ;  /* 0x0000000000007941 */ /* 0x000fea0003800200 */
.L_x_15414:
        /* <DEDUP_REMOVED lines=35> */
.L_x_15417:
[----:B------:R-:W-:Y:S05]  /*35c0*/  BSYNC.RECONVERGENT B0 ;  /* 0x0000000000007941 */ /* 0x000fea0003800200 */
.L_x_15416:
        /* <DEDUP_REMOVED lines=32> */
.L_x_15382:
        /* <DEDUP_REMOVED lines=16> */
.L_x_15418:
[----:B------:R-:W-:Y:S05]  /*38d0*/  EXIT ;  /* 0x000000000000794d */ /* 0x000fea0003800000 */
.L_x_15384:
[----:B------:R-:W-:Y:S01]  /*38e0*/  IMAD.MOV.U32 R12, RZ, RZ, 0x10 ;  /* 0x00000010ff0c7424 */ /* 0x000fe200078e00ff */
[----:B------:R-:W-:Y:S02]  /*38f0*/  MOV R11, 0x1f ;  /* 0x0000001f000b7802 */ /* 0x000fe40000000f00 */
[----:B------:R-:W-:-:S07]  /*3900*/  MOV R15, 0xffffffff ;  /* 0xffffffff000f7802 */ /* 0x000fce0000000f00 */
[----:B------:R-:W-:Y:S05]  /*3910*/  WARPSYNC.COLLECTIVE R15, `(.L_x_15419) ;  /* 0x000000000f087348 */ /* 0x000fea0003c00000 */
[----:B------:R0:W1:Y:S02]  /*3920*/  SHFL.BFLY P6, R14, R13, R12, R11 ;  /* 0x0c00000c0d0e7389 */ /* 0x00006400000c000b */
[----:B01----:R-:W-:Y:S05]  /*3930*/  ENDCOLLECTIVE ;  /* 0x000000000000791b */ /* 0x003fea0003800000 */
.L_x_15419:
[----:B------:R-:W-:Y:S01]  /*3940*/  IMAD.MOV.U32 R12, RZ, RZ, 0x8 ;  /* 0x00000008ff0c7424 */ /* 0x000fe200078e00ff */
[----:B------:R-:W-:-:S04]  /*3950*/  FMNMX.FTZ R0, R14, -3.40282346638528859812e+38, !PT ;  /* 0xff7fffff0e007809 */ /* 0x000fc80007810000 */
[----:B------:R-:W-:-:S07]  /*3960*/  MOV R13, R0 ;  /* 0x00000000000d7202 */ /* 0x000fce0000000f00 */
[----:B------:R-:W-:Y:S05]  /*3970*/  WARPSYNC.COLLECTIVE R15, `(.L_x_15420) ;  /* 0x000000000f087348 */ /* 0x000fea0003c00000 */
[----:B------:R0:W1:Y:S02]  /*3980*/  SHFL.BFLY P6, R14, R13, R12, R11 ;  /* 0x0c00000c0d0e7389 */ /* 0x00006400000c000b */
[----:B01----:R-:W-:Y:S05]  /*3990*/  ENDCOLLECTIVE ;  /* 0x000000000000791b */ /* 0x003fea0003800000 */
.L_x_15420:
[----:B------:R-:W-:Y:S01]  /*39a0*/  HFMA2 R12, -RZ, RZ, 0, 2.384185791015625e-07 ;  /* 0x00000004ff0c7431 */ /* 0x000fe200000001ff */
[----:B------:R-:W-:-:S04]  /*39b0*/  FMNMX.FTZ R2, R0, R14, !PT ;  /* 0x0000000e00027209 */ /* 0x000fc80007810000 */
[----:B------:R-:W-:-:S07]  /*39c0*/  MOV R13, R2 ;  /* 0x00000002000d7202 */ /* 0x000fce0000000f00 */
[----:B------:R-:W-:Y:S05]  /*39d0*/  WARPSYNC.COLLECTIVE R15, `(.L_x_15421) ;  /* 0x000000000f087348 */ /* 0x000fea0003c00000 */
[----:B------:R0:W1:Y:S02]  /*39e0*/  SHFL.BFLY P6, R14, R13, R12, R11 ;  /* 0x0c00000c0d0e7389 */ /* 0x00006400000c000b */
[----:B01----:R-:W-:Y:S05]  /*39f0*/  ENDCOLLECTIVE ;  /* 0x000000000000791b */ /* 0x003fea0003800000 */
.L_x_15421:
[----:B------:R-:W-:Y:S01]  /*3a00*/  IMAD.MOV.U32 R12, RZ, RZ, 0x2 ;  /* 0x00000002ff0c7424 */ /* 0x000fe200078e00ff */
[----:B------:R-:W-:-:S04]  /*3a10*/  FMNMX.FTZ R3, R2, R14, !PT ;  /* 0x0000000e02037209 */ /* 0x000fc80007810000 */
[----:B------:R-:W-:-:S07]  /*3a20*/  MOV R13, R3 ;  /* 0x00000003000d7202 */ /* 0x000fce0000000f00 */
[----:B------:R-:W-:Y:S05]  /*3a30*/  WARPSYNC.COLLECTIVE R15, `(.L_x_15422) ;  /* 0x000000000f087348 */ /* 0x000fea0003c00000 */
[----:B------:R0:W1:Y:S02]  /*3a40*/  SHFL.BFLY P6, R14, R13, R12, R11 ;  /* 0x0c00000c0d0e7389 */ /* 0x00006400000c000b */
[----:B01----:R-:W-:Y:S05]  /*3a50*/  ENDCOLLECTIVE ;  /* 0x000000000000791b */ /* 0x003fea0003800000 */
.L_x_15422:
[----:B------:R-:W-:Y:S05]  /*3a60*/  BRA `(.L_x_15423) ;  /* 0xffffffd000307947 */ /* 0x000fea000383ffff */
.L_x_15409:
[----:B01----:R-:W-:Y:S01]  /*3a70*/  HFMA2 R13, -RZ, RZ, 0, 0 ;  /* 0x00000000ff0d7431 */ /* 0x003fe200000001ff */
[----:B------:R-:W-:Y:S01]  /*3a80*/  MOV R12, 0x2 ;  /* 0x00000002000c7802 */ /* 0x000fe20000000f00 */
[----:B------:R-:W-:Y:S02]  /*3a90*/  HFMA2 R11, -RZ, RZ, 0, 1.847743988037109375e-06 ;  /* 0x0000001fff0b7431 */ /* 0x000fe400000001ff */
[----:B------:R-:W-:-:S07]  /*3aa0*/  IMAD.MOV.U32 R15, RZ, RZ, -0x1 ;  /* 0xffffffffff0f7424 */ /* 0x000fce00078e00ff */
[----:B------:R-:W-:Y:S05]  /*3ab0*/  WARPSYNC.COLLECTIVE R15, `(.L_x_15424) ;  /* 0x000000000f087348 */ /* 0x000fea0003c00000 */
[----:B------:R0:W1:Y:S02]  /*3ac0*/  SHFL.BFLY P6, R14, R13, R12, R11 ;  /* 0x0c00000c0d0e7389 */ /* 0x00006400000c000b */
[----:B01----:R-:W-:Y:S05]  /*3ad0*/  ENDCOLLECTIVE ;  /* 0x000000000000791b */ /* 0x003fea0003800000 */
.L_x_15424:
[----:B------:R-:W-:Y:S02]  /*3ae0*/  HFMA2 R12, -RZ, RZ, 0, 5.9604644775390625e-08 ;  /* 0x00000001ff0c7431 */ /* 0x000fe400000001ff */
[----:B------:R-:W-:-:S05]  /*3af0*/  FADD.FTZ R29, RZ, R14 ;  /* 0x0000000eff1d7221 */ /* 0x000fca0000010000 */
[----:B------:R-:W-:-:S07]  /*3b00*/  MOV R13, R29 ;  /* 0x0000001d000d7202 */ /* 0x000fce0000000f00 */
[----:B------:R-:W-:Y:S05]  /*3b10*/  WARPSYNC.COLLECTIVE R15, `(.L_x_15425) ;  /* 0x000000000f087348 */ /* 0x000fea0003c00000 */
[----:B------:R0:W1:Y:S02]  /*3b20*/  SHFL.BFLY P6, R14, R13, R12, R11 ;  /* 0x0c00000c0d0e7389 */ /* 0x00006400000c000b */
[----:B01----:R-:W-:Y:S05]  /*3b30*/  ENDCOLLECTIVE ;  /* 0x000000000000791b */ /* 0x003fea0003800000 */
.L_x_15425:
[----:B------:R-:W-:Y:S02]  /*3b40*/  HFMA2 R12, -RZ, RZ, 0, 1.1920928955078125e-07 ;  /* 0x00000002ff0c7431 */ /* 0x000fe400000001ff */
[----:B------:R-:W-:Y:S01]  /*3b50*/  IMAD.MOV.U32 R13, RZ, RZ, RZ ;  /* 0x000000ffff0d7224 */ /* 0x000fe200078e00ff */
[----:B------:R-:W-:-:S07]  /*3b60*/  MOV R30, R14 ;  /* 0x0000000e001e7202 */ /* 0x000fce0000000f00 */
[----:B------:R-:W-:Y:S05]  /*3b70*/  WARPSYNC.COLLECTIVE R15, `(.L_x_15426) ;  /* 0x000000000f087348 */ /* 0x000fea0003c00000 */
[----:B------:R0:W1:Y:S02]  /*3b80*/  SHFL.BFLY P6, R14, R13, R12, R11 ;  /* 0x0c00000c0d0e7389 */ /* 0x00006400000c000b */
[----:B01----:R-:W-:Y:S05]  /*3b90*/  ENDCOLLECTIVE ;  /* 0x000000000000791b */ /* 0x003fea0003800000 */
.L_x_15426:
        /* <DEDUP_REMOVED lines=8> */
.L_x_15427:
[----:B------:R-:W-:Y:S01]  /*3c20*/  HFMA2 R13, -RZ, RZ, 0, 0 ;  /* 0x00000000ff0d7431 */ /* 0x000fe200000001ff */
[----:B------:R-:W-:Y:S02]  /*3c30*/  MOV R12, 0x2 ;  /* 0x00000002000c7802 */ /* 0x000fe40000000f00 */
[----:B------:R-:W-:-:S07]  /*3c40*/  MOV R10, R14 ;  /* 0x0000000e000a7202 */ /* 0x000fce0000000f00 */
[----:B------:R-:W-:Y:S05]  /*3c50*/  WARPSYNC.COLLECTIVE R15, `(.L_x_15428) ;  /* 0x000000000f087348 */ /* 0x000fea0003c00000 */
[----:B------:R0:W1:Y:S02]  /*3c60*/  SHFL.BFLY P6, R14, R13, R12, R11 ;  /* 0x0c00000c0d0e7389 */ /* 0x00006400000c000b */
[----:B01----:R-:W-:Y:S05]  /*3c70*/  ENDCOLLECTIVE ;  /* 0x000000000000791b */ /* 0x003fea0003800000 */
.L_x_15428:
        /* <DEDUP_REMOVED lines=8> */
.L_x_15429:
[----:B------:R-:W-:Y:S02]  /*3d00*/  HFMA2 R12, -RZ, RZ, 0, 1.1920928955078125e-07 ;  /* 0x00000002ff0c7431 */ /* 0x000fe400000001ff */
[----:B------:R-:W-:Y:S01]  /*3d10*/  IMAD.MOV.U32 R13, RZ, RZ, RZ ;  /* 0x000000ffff0d7224 */ /* 0x000fe200078e00ff */
[----:B------:R-:W-:-:S07]  /*3d20*/  MOV R8, R14 ;  /* 0x0000000e00087202 */ /* 0x000fce0000000f00 */
[----:B------:R-:W-:Y:S05]  /*3d30*/  WARPSYNC.COLLECTIVE R15, `(.L_x_15430) ;  /* 0x000000000f087348 */ /* 0x000fea0003c00000 */
[----:B------:R0:W1:Y:S02]  /*3d40*/  SHFL.BFLY P6, R14, R13, R12, R11 ;  /* 0x0c00000c0d0e7389 */ /* 0x00006400000c000b */
[----:B01----:R-:W-:Y:S05]  /*3d50*/  ENDCOLLECTIVE ;  /* 0x000000000000791b */ /* 0x003fea0003800000 */
.L_x_15430:
        /* <DEDUP_REMOVED lines=8> */
.L_x_15431:
[----:B------:R-:W-:Y:S01]  /*3de0*/  HFMA2 R13, -RZ, RZ, 0, 0 ;  /* 0x00000000ff0d7431 */ /* 0x000fe200000001ff */
[----:B------:R-:W-:Y:S02]  /*3df0*/  MOV R12, 0x2 ;  /* 0x00000002000c7802 */ /* 0x000fe40000000f00 */
[----:B------:R-:W-:-:S07]  /*3e00*/  MOV R6, R14 ;  /* 0x0000000e00067202 */ /* 0x000fce0000000f00 */
[----:B------:R-:W-:Y:S05]  /*3e10*/  WARPSYNC.COLLECTIVE R15, `(.L_x_15432) ;  /* 0x000000000f087348 */ /* 0x000fea0003c00000 */
[----:B------:R0:W1:Y:S02]  /*3e20*/  SHFL.BFLY P6, R14, R13, R12, R11 ;  /* 0x0c00000c0d0e7389 */ /* 0x00006400000c000b */
[----:B01----:R-:W-:Y:S05]  /*3e30*/  ENDCOLLECTIVE ;  /* 0x000000000000791b */ /* 0x003fea0003800000 */
.L_x_15432:
        /* <DEDUP_REMOVED lines=8> */
.L_x_15433:
[----:B------:R-:W-:Y:S02]  /*3ec0*/  HFMA2 R12, -RZ, RZ, 0, 1.1920928955078125e-07 ;  /* 0x00000002ff0c7431 */ /* 0x000fe400000001ff */
[----:B------:R-:W-:Y:S01]  /*3ed0*/  IMAD.MOV.U32 R13, RZ, RZ, RZ ;  /* 0x000000ffff0d7224 */ /* 0x000fe200078e00ff */
[----:B------:R-:W-:-:S07]  /*3ee0*/  MOV R4, R14 ;  /* 0x0000000e00047202 */ /* 0x000fce0000000f00 */
[----:B------:R-:W-:Y:S05]  /*3ef0*/  WARPSYNC.COLLECTIVE R15, `(.L_x_15434) ;  /* 0x000000000f087348 */ /* 0x000fea0003c00000 */
[----:B------:R0:W1:Y:S02]  /*3f00*/  SHFL.BFLY P6, R14, R13, R12, R11 ;  /* 0x0c00000c0d0e7389 */ /* 0x00006400000c000b */
[----:B01----:R-:W-:Y:S05]  /*3f10*/  ENDCOLLECTIVE ;  /* 0x000000000000791b */ /* 0x003fea0003800000 */
.L_x_15434:
        /* <DEDUP_REMOVED lines=8> */
.L_x_15435:
[----:B------:R-:W-:Y:S01]  /*3fa0*/  HFMA2 R13, -RZ, RZ, 0, 0 ;  /* 0x00000000ff0d7431 */ /* 0x000fe200000001ff */
[----:B------:R-:W-:Y:S02]  /*3fb0*/  MOV R12, 0x2 ;  /* 0x00000002000c7802 */ /* 0x000fe40000000f00 */
[----:B------:R-:W-:-:S07]  /*3fc0*/  MOV R2, R14 ;  /* 0x0000000e00027202 */ /* 0x000fce0000000f00 */
[----:B------:R-:W-:Y:S05]  /*3fd0*/  WARPSYNC.COLLECTIVE R15, `(.L_x_15436) ;  /* 0x000000000f087348 */ /* 0x000fea0003c00000 */
[----:B------:R0:W1:Y:S02]  /*3fe0*/  SHFL.BFLY P6, R14, R13, R12, R11 ;  /* 0x0c00000c0d0e7389 */ /* 0x00006400000c000b */
[----:B01----:R-:W-:Y:S05]  /*3ff0*/  ENDCOLLECTIVE ;  /* 0x000000000000791b */ /* 0x003fea0003800000 */
.L_x_15436:
        /* <DEDUP_REMOVED lines=8> */
.L_x_15437:
[----:B------:R-:W-:Y:S02]  /*4080*/  HFMA2 R12, -RZ, RZ, 0, 1.1920928955078125e-07 ;  /* 0x00000002ff0c7431 */ /* 0x000fe400000001ff */
[----:B------:R-:W-:Y:S01]  /*4090*/  IMAD.MOV.U32 R13, RZ, RZ, RZ ;  /* 0x000000ffff0d7224 */ /* 0x000fe200078e00ff */
[----:B------:R-:W-:-:S07]  /*40a0*/  MOV R23, R14 ;  /* 0x0000000e00177202 */ /* 0x000fce0000000f00 */
[----:B------:R-:W-:Y:S05]  /*40b0*/  WARPSYNC.COLLECTIVE R15, `(.L_x_15438) ;  /* 0x000000000f087348 */ /* 0x000fea0003c00000 */
[----:B------:R0:W1:Y:S02]  /*40c0*/  SHFL.BFLY P6, R14, R13, R12, R11 ;  /* 0x0c00000c0d0e7389 */ /* 0x00006400000c000b */
[----:B01----:R-:W-:Y:S05]  /*40d0*/  ENDCOLLECTIVE ;  /* 0x000000000000791b */ /* 0x003fea0003800000 */
.L_x_15438:
[----:B------:R-:W-:Y:S01]  /*40e0*/  FADD.FTZ R0, R0, R23 ;  /* 0x0000001700007221 */ /* 0x000fe20000010000 */
[----:B------:R-:W-:Y:S02]  /*40f0*/  HFMA2 R12, -RZ, RZ, 0, 5.9604644775390625e-08 ;  /* 0x00000001ff0c7431 */ /* 0x000fe400000001ff */
[----:B------:R-:W-:-:S05]  /*4100*/  FADD.FTZ R20, RZ, R14 ;  /* 0x0000000eff147221 */ /* 0x000fca0000010000 */
[----:B------:R-:W-:-:S07]  /*4110*/  MOV R13, R20 ;  /* 0x00000014000d7202 */ /* 0x000fce0000000f00 */
[----:B------:R-:W-:Y:S05]  /*4120*/  WARPSYNC.COLLECTIVE R15, `(.L_x_15439) ;  /* 0x000000000f087348 */ /* 0x000fea0003c00000 */
[----:B------:R0:W1:Y:S02]  /*4130*/  SHFL.BFLY P6, R14, R13, R12, R11 ;  /* 0x0c00000c0d0e7389 */ /* 0x00006400000c000b */
[----:B01----:R-:W-:Y:S05]  /*4140*/  ENDCOLLECTIVE ;  /* 0x000000000000791b */ /* 0x003fea0003800000 */
.L_x_15439:
[----:B------:R-:W-:Y:S01]  /*4150*/  HFMA2 R12, -RZ, RZ, 0, 1.1920928955078125e-07 ;  /* 0x00000002ff0c7431 */ /* 0x000fe200000001ff */
[----:B------:R-:W-:Y:S01]  /*4160*/  MOV R13, RZ ;  /* 0x000000ff000d7202 */ /* 0x000fe20000000f00 */
[----:B------:R-:W-:-:S07]  /*4170*/  IMAD.MOV.U32 R25, RZ, RZ, R14 ;  /* 0x000000ffff197224 */ /* 0x000fce00078e000e */
[----:B------:R-:W-:Y:S05]  /*4180*/  WARPSYNC.COLLECTIVE R15, `(.L_x_15440) ;  /* 0x000000000f087348 */ /* 0x000fea0003c00000 */
[----:B------:R0:W1:Y:S02]  /*4190*/  SHFL.BFLY P6, R14, R13, R12, R11 ;  /* 0x0c00000c0d0e7389 */ /* 0x00006400000c000b */
[----:B01----:R-:W-:Y:S05]  /*41a0*/  ENDCOLLECTIVE ;  /* 0x000000000000791b */ /* 0x003fea0003800000 */
.L_x_15440:
        /* <DEDUP_REMOVED lines=8> */
.L_x_15441:
[----:B------:R-:W-:Y:S02]  /*4230*/  HFMA2 R13, -RZ, RZ, 0, 0 ;  /* 0x00000000ff0d7431 */ /* 0x000fe400000001ff */
[----:B------:R-:W-:Y:S01]  /*4240*/  IMAD.MOV.U32 R12, RZ, RZ, 0x2 ;  /* 0x00000002ff0c7424 */ /* 0x000fe200078e00ff */
[----:B------:R-:W-:-:S07]  /*4250*/  MOV R27, R14 ;  /* 0x0000000e001b7202 */ /* 0x000fce0000000f00 */
[----:B------:R-:W-:Y:S05]  /*4260*/  WARPSYNC.COLLECTIVE R15, `(.L_x_15442) ;  /* 0x000000000f087348 */ /* 0x000fea0003c00000 */
[----:B------:R0:W1:Y:S02]  /*4270*/  SHFL.BFLY P6, R14, R13, R12, R11 ;  /* 0x0c00000c0d0e7389 */ /* 0x00006400000c000b */
[----:B01----:R-:W-:Y:S05]  /*4280*/  ENDCOLLECTIVE ;  /* 0x000000000000791b */ /* 0x003fea0003800000 */
.L_x_15442:
[----:B------:R-:W-:Y:S01]  /*4290*/  FADD.FTZ R24, R24, R27 ;  /* 0x0000001b18187221 */ /* 0x000fe20000010000 */
[----:B------:R-:W-:Y:S02]  /*42a0*/  HFMA2 R12, -RZ, RZ, 0, 5.9604644775390625e-08 ;  /* 0x00000001ff0c7431 */ /* 0x000fe400000001ff */
[----:B------:R-:W-:-:S05]  /*42b0*/  FADD.FTZ R26, RZ, R14 ;  /* 0x0000000eff1a7221 */ /* 0x000fca0000010000 */
[----:B------:R-:W-:-:S07]  /*42c0*/  MOV R13, R26 ;  /* 0x0000001a000d7202 */ /* 0x000fce0000000f00 */
[----:B------:R-:W-:Y:S05]  /*42d0*/  WARPSYNC.COLLECTIVE R15, `(.L_x_15443) ;  /* 0x000000000f087348 */ /* 0x000fea0003c00000 */
[----:B------:R0:W1:Y:S02]  /*42e0*/  SHFL.BFLY P6, R14, R13, R12, R11 ;  /* 0x0c00000c0d0e7389 */ /* 0x00006400000c000b */
[----:B01----:R-:W-:Y:S05]  /*42f0*/  ENDCOLLECTIVE ;  /* 0x000000000000791b */ /* 0x003fea0003800000 */
.L_x_15443:
[----:B------:R-:W-:Y:S02]  /*4300*/  HFMA2 R12, -RZ, RZ, 0, 1.1920928955078125e-07 ;  /* 0x00000002ff0c7431 */ /* 0x000fe400000001ff */
[----:B------:R-:W-:Y:S01]  /*4310*/  IMAD.MOV.U32 R13, RZ, RZ, RZ ;  /* 0x000000ffff0d7224 */ /* 0x000fe200078e00ff */
[----:B------:R-:W-:-:S07]  /*4320*/  MOV R29, R14 ;  /* 0x0000000e001d7202 */ /* 0x000fce0000000f00 */
[----:B------:R-:W-:Y:S05]  /*4330*/  WARPSYNC.COLLECTIVE R15, `(.L_x_15444) ;  /* 0x000000000f087348 */ /* 0x000fea0003c00000 */
[----:B------:R0:W1:Y:S02]  /*4340*/  SHFL.BFLY P6, R14, R13, R12, R11 ;  /* 0x0c00000c0d0e7389 */ /* 0x00006400000c000b */
[----:B01----:R-:W-:Y:S05]  /*4350*/  ENDCOLLECTIVE ;  /* 0x000000000000791b */ /* 0x003fea0003800000 */
.L_x_15444:
[----:B------:R-:W-:Y:S01]  /*4360*/  FADD.FTZ R26, R26, R29 ;  /* 0x0000001d1a1a7221 */ /* 0x000fe20000010000 */
[----:B------:R-:W-:Y:S02]  /*4370*/  HFMA2 R12, -RZ, RZ, 0, 5.9604644775390625e-08 ;  /* 0x00000001ff0c7431 */ /* 0x000fe400000001ff */
[----:B------:R-:W-:-:S05]  /*4380*/  FADD.FTZ R5, RZ, R14 ;  /* 0x0000000eff057221 */ /* 0x000fca0000010000 */
[----:B------:R-:W-:-:S07]  /*4390*/  MOV R13, R5 ;  /* 0x00000005000d7202 */ /* 0x000fce0000000f00 */
[----:B------:R-:W-:Y:S05]  /*43a0*/  WARPSYNC.COLLECTIVE R15, `(.L_x_15445) ;  /* 0x000000000f087348 */ /* 0x000fea0003c00000 */
[----:B------:R0:W1:Y:S02]  /*43b0*/  SHFL.BFLY P6, R14, R13, R12, R11 ;  /* 0x0c00000c0d0e7389 */ /* 0x00006400000c000b */
[----:B01----:R-:W-:Y:S05]  /*43c0*/  ENDCOLLECTIVE ;  /* 0x000000000000791b */ /* 0x003fea0003800000 */
.L_x_15445:
[----:B------:R-:W-:Y:S01]  /*43d0*/  HFMA2 R12, -RZ, RZ, 0, 1.1920928955078125e-07 ;  /* 0x00000002ff0c7431 */ /* 0x000fe200000001ff */
[----:B------:R-:W-:Y:S01]  /*43e0*/  MOV R13, RZ ;  /* 0x000000ff000d7202 */ /* 0x000fe20000000f00 */
[----:B------:R-:W-:-:S07]  /*43f0*/  IMAD.MOV.U32 R32, RZ, RZ, R14 ;  /* 0x000000ffff207224 */ /* 0x000fce00078e000e */
[----:B------:R-:W-:Y:S05]  /*4400*/  WARPSYNC.COLLECTIVE R15, `(.L_x_15446) ;  /* 0x000000000f087348 */ /* 0x000fea0003c00000 */
[----:B------:R0:W1:Y:S02]  /*4410*/  SHFL.BFLY P6, R14, R13, R12, R11 ;  /* 0x0c00000c0d0e7389 */ /* 0x00006400000c000b */
[----:B01----:R-:W-:Y:S05]  /*4420*/  ENDCOLLECTIVE ;  /* 0x000000000000791b */ /* 0x003fea0003800000 */
.L_x_15446:
        /* <DEDUP_REMOVED lines=8> */
.L_x_15447:
[----:B------:R-:W-:Y:S02]  /*44b0*/  HFMA2 R13, -RZ, RZ, 0, 0 ;  /* 0x00000000ff0d7431 */ /* 0x000fe400000001ff */
[----:B------:R-:W-:Y:S01]  /*44c0*/  IMAD.MOV.U32 R12, RZ, RZ, 0x2 ;  /* 0x00000002ff0c7424 */ /* 0x000fe200078e00ff */
[----:B------:R-:W-:-:S07]  /*44d0*/  MOV R23, R14 ;  /* 0x0000000e00177202 */ /* 0x000fce0000000f00 */
[----:B------:R-:W-:Y:S05]  /*44e0*/  WARPSYNC.COLLECTIVE R15, `(.L_x_15448) ;  /* 0x000000000f087348 */ /* 0x000fea0003c00000 */
[----:B------:R0:W1:Y:S02]  /*44f0*/  SHFL.BFLY P6, R14, R13, R12, R11 ;  /* 0x0c00000c0d0e7389 */ /* 0x00006400000c000b */
[----:B01----:R-:W-:Y:S05]  /*4500*/  ENDCOLLECTIVE ;  /* 0x000000000000791b */ /* 0x003fea0003800000 */
.L_x_15448:
[----:B------:R-:W-:Y:S01]  /*4510*/  FADD.FTZ R23, R7, R23 ;  /* 0x0000001707177221 */ /* 0x000fe20000010000 */
[----:B------:R-:W-:Y:S02]  /*4520*/  HFMA2 R12, -RZ, RZ, 0, 5.9604644775390625e-08 ;  /* 0x00000001ff0c7431 */ /* 0x000fe400000001ff */
[----:B------:R-:W-:-:S05]  /*4530*/  FADD.FTZ R3, RZ, R14 ;  /* 0x0000000eff037221 */ /* 0x000fca0000010000 */
[----:B------:R-:W-:-:S07]  /*4540*/  MOV R13, R3 ;  /* 0x00000003000d7202 */ /* 0x000fce0000000f00 */
[----:B------:R-:W-:Y:S05]  /*4550*/  WARPSYNC.COLLECTIVE R15, `(.L_x_15449) ;  /* 0x000000000f087348 */ /* 0x000fea0003c00000 */
[----:B------:R0:W1:Y:S02]  /*4560*/  SHFL.BFLY P6, R14, R13, R12, R11 ;  /* 0x0c00000c0d0e7389 */ /* 0x00006400000c000b */
[----:B01----:R-:W-:Y:S05]  /*4570*/  ENDCOLLECTIVE ;  /* 0x000000000000791b */ /* 0x003fea0003800000 */
.L_x_15449:
[----:B------:R-:W-:Y:S01]  /*4580*/  MOV R13, RZ ;  /* 0x000000ff000d7202 */ /* 0x000fe20000000f00 */
[----:B------:R-:W-:Y:S02]  /*4590*/  IMAD.MOV.U32 R12, RZ, RZ, 0x2 ;  /* 0x00000002ff0c7424 */ /* 0x000fe400078e00ff */
[----:B------:R-:W-:-:S07]  /*45a0*/  FADD.FTZ R25, R3, R14 ;  /* 0x0000000e03197221 */ /* 0x000fce0000010000 */
[----:B------:R-:W-:Y:S05]  /*45b0*/  WARPSYNC.COLLECTIVE R15, `(.L_x_15450) ;  /* 0x000000000f087348 */ /* 0x000fea0003c00000 */
[----:B------:R0:W1:Y:S02]  /*45c0*/  SHFL.BFLY P6, R14, R13, R12, R11 ;  /* 0x0c00000c0d0e7389 */ /* 0x00006400000c000b */
[----:B01----:R-:W-:Y:S05]  /*45d0*/  ENDCOLLECTIVE ;  /* 0x000000000000791b */ /* 0x003fea0003800000 */
.L_x_15450:
[----:B------:R-:W-:Y:S01]  /*45e0*/  HFMA2 R12, -RZ, RZ, 0, 5.9604644775390625e-08 ;  /* 0x00000001ff0c7431 */ /* 0x000fe200000001ff */
[----:B------:R-:W-:-:S05]  /*45f0*/  MOV R9, R14 ;  /* 0x0000000e00097202 */ /* 0x000fca0000000f00 */
[----:B------:R-:W-:-:S05]  /*4600*/  FADD.FTZ R9, RZ, R9 ;  /* 0x00000009ff097221 */ /* 0x000fca0000010000 */
[----:B------:R-:W-:-:S07]  /*4610*/  MOV R13, R9 ;  /* 0x00000009000d7202 */ /* 0x000fce0000000f00 */
[----:B------:R-:W-:Y:S05]  /*4620*/  WARPSYNC.COLLECTIVE R15, `(.L_x_15451) ;  /* 0x000000000f087348 */ /* 0x000fea0003c00000 */
[----:B------:R0:W1:Y:S02]  /*4630*/  SHFL.BFLY P6, R14, R13, R12, R11 ;  /* 0x0c00000c0d0e7389 */ /* 0x00006400000c000b */
[----:B01----:R-:W-:Y:S05]  /*4640*/  ENDCOLLECTIVE ;  /* 0x000000000000791b */ /* 0x003fea0003800000 */
.L_x_15451:
[----:B------:R-:W-:Y:S01]  /*4650*/  HFMA2 R12, -RZ, RZ, 0, 1.1920928955078125e-07 ;  /* 0x00000002ff0c7431 */ /* 0x000fe200000001ff */
[----:B------:R-:W-:Y:S01]  /*4660*/  MOV R13, RZ ;  /* 0x000000ff000d7202 */ /* 0x000fe20000000f00 */
[----:B------:R-:W-:-:S07]  /*4670*/  IMAD.MOV.U32 R34, RZ, RZ, R14 ;  /* 0x000000ffff227224 */ /* 0x000fce00078e000e */
[----:B------:R-:W-:Y:S05]  /*4680*/  WARPSYNC.COLLECTIVE R15, `(.L_x_15452) ;  /* 0x000000000f087348 */ /* 0x000fea0003c00000 */
[----:B------:R0:W1:Y:S02]  /*4690*/  SHFL.BFLY P6, R14, R13, R12, R11 ;  /* 0x0c00000c0d0e7389 */ /* 0x00006400000c000b */
[----:B01----:R-:W-:Y:S05]  /*46a0*/  ENDCOLLECTIVE ;  /* 0x000000000000791b */ /* 0x003fea0003800000 */
.L_x_15452:
        /* <DEDUP_REMOVED lines=8> */
.L_x_15453:
[----:B------:R-:W-:Y:S02]  /*4730*/  HFMA2 R13, -RZ, RZ, 0, 0 ;  /* 0x00000000ff0d7431 */ /* 0x000fe400000001ff */
[----:B------:R-:W-:Y:S01]  /*4740*/  IMAD.MOV.U32 R12, RZ, RZ, 0x2 ;  /* 0x00000002ff0c7424 */ /* 0x000fe200078e00ff */
[----:B------:R-:W-:-:S07]  /*4750*/  MOV R36, R14 ;  /* 0x0000000e00247202 */ /* 0x000fce0000000f00 */
[----:B------:R-:W-:Y:S05]  /*4760*/  WARPSYNC.COLLECTIVE R15, `(.L_x_15454) ;  /* 0x000000000f087348 */ /* 0x000fea0003c00000 */
[----:B------:R0:W1:Y:S02]  /*4770*/  SHFL.BFLY P6, R14, R13, R12, R11 ;  /* 0x0c00000c0d0e7389 */ /* 0x00006400000c000b */
[----:B01----:R-:W-:Y:S05]  /*4780*/  ENDCOLLECTIVE ;  /* 0x000000000000791b */ /* 0x003fea0003800000 */
.L_x_15454:
        /* <DEDUP_REMOVED lines=8> */
.L_x_15455:
[----:B------:R-:W-:Y:S05]  /*4810*/  BRA `(.L_x_15456) ;  /* 0xffffffe400507947 */ /* 0x000fea000383ffff */
.L_x_15457:
        /* <DEDUP_REMOVED lines=14> */
.L_x_25871:


//--------------------- .text._ZN4vllm25paged_attention_v1_kernelIfhLi120ELi16ELi128ELNS_18Fp8KVCacheDataTypeE1ELb1EEEvPT_PKS2_PKT0_S8_ifPKiSA_iPKfiiiSC_SC_iiiii --------------------------
	.section	.text._ZN4vllm25paged_attention_v1_kernelIfhLi120ELi16ELi128ELNS_18Fp8KVCacheDataTypeE1ELb1EEEvPT_PKS2_PKT0_S8_ifPKiSA_iPKfiiiSC_SC_iiiii,"ax",@progbits
	.align	128
        .global         _ZN4vllm25paged_attention_v1_kernelIfhLi120ELi16ELi128ELNS_18Fp8KVCacheDataTypeE1ELb1EEEvPT_PKS2_PKT0_S8_ifPKiSA_iPKfiiiSC_SC_iiiii
        .type           _ZN4vllm25paged_attention_v1_kernelIfhLi120ELi16ELi128ELNS_18Fp8KVCacheDataTypeE1ELb1EEEvPT_PKS2_PKT0_S8_ifPKiSA_iPKfiiiSC_SC_iiiii,@function
        .size           _ZN4vllm25paged_attention_v1_kernelIfhLi120ELi16ELi128ELNS_18Fp8KVCacheDataTypeE1ELb1EEEvPT_PKS2_PKT0_S8_ifPKiSA_iPKfiiiSC_SC_iiiii,(.L_x_25872 - _ZN4vllm25paged_attention_v1_kernelIfhLi120ELi16ELi128ELNS_18Fp8KVCacheDataTypeE1ELb1EEEvPT_PKS2_PKT0_S8_ifPKiSA_iPKfiiiSC_SC_iiiii)
        .other          _ZN4vllm25paged_attention_v1_kernelIfhLi120ELi16ELi128ELNS_18Fp8KVCacheDataTypeE1ELb1EEEvPT_PKS2_PKT0_S8_ifPKiSA_iPKfiiiSC_SC_iiiii,@"STO_CUDA_ENTRY STV_DEFAULT"
_ZN4vllm25paged_attention_v1_kernelIfhLi120ELi16ELi128ELNS_18Fp8KVCacheDataTypeE1ELb1EEEvPT_PKS2_PKT0_S8_ifPKiSA_iPKfiiiSC_SC_iiiii:
.text._ZN4vllm25paged_attention_v1_kernelIfhLi120ELi16ELi128ELNS_18Fp8KVCacheDataTypeE1ELb1EEEvPT_PKS2_PKT0_S8_ifPKiSA_iPKfiiiSC_SC_iiiii:
        /* <DEDUP_REMOVED lines=103> */
.L_x_15458:
        /* <DEDUP_REMOVED lines=24> */
.L_x_15462:
        /* <DEDUP_REMOVED lines=41> */
.L_x_15460:
[----:B------:R-:W-:Y:S05]  /*0a80*/  BSYNC.RECONVERGENT B6 ;  /* 0x0000000000067941 */ /* 0x000fea0003800200 */
.L_x_15459:
        /* <DEDUP_REMOVED lines=10> */
.L_x_15502:
        /* <DEDUP_REMOVED lines=39> */
.L_x_15468:
        /* <DEDUP_REMOVED lines=11> */
.L_x_15467:
[----:B------:R-:W-:Y:S05]  /*0e50*/  BSYNC.RECONVERGENT B1 ;  /* 0x0000000000017941 */ /* 0x000fea0003800200 */
.L_x_15466:
        /* <DEDUP_REMOVED lines=12> */
.L_x_15471:
        /* <DEDUP_REMOVED lines=100> */
.L_x_15470:
[----:B------:R-:W-:Y:S05]  /*1560*/  BSYNC.RECONVERGENT B1 ;  /* 0x0000000000017941 */ /* 0x000fea0003800200 */
.L_x_15469:
        /* <DEDUP_REMOVED lines=55> */
.L_x_15473:
[----:B------:R-:W-:Y:S05]  /*18e0*/  BSYNC.RECONVERGENT B1 ;  /* 0x0000000000017941 */ /* 0x000fea0003800200 */
.L_x_15472:
        /* <DEDUP_REMOVED lines=26> */
.L_x_15465:
[----:B------:R-:W-:Y:S05]  /*1a90*/  BSYNC.RECONVERGENT B0 ;  /* 0x0000000000007941 */ /* 0x000fea0003800200 */
.L_x_15464:
        /* <DEDUP_REMOVED lines=39> */
.L_x_15478:
[----:B------:R-:W0:Y:S01]  /*1d10*/  LDS R15, [R12] ;  /* 0x000000000c0f7984 */ /* 0x000e220000000800 */
[----:B------:R-:W-:-:S04]  /*1d20*/  IADD3 R13, PT, PT, R13, 0x1, RZ ;  /* 0x000000010d0d7810 */ /* 0x000fc80007ffe0ff */
[----:B------:R-:W-:Y:S01]  /*1d30*/  ISETP.NE.AND P0, PT, R13, RZ, PT ;  /* 0x000000ff0d00720c */ /* 0x000fe20003f05270 */
[----:B0-----:R-:W-:-:S05]  /*1d40*/  FMUL.FTZ R15, R15, R2 ;  /* 0x000000020f0f7220 */ /* 0x001fca0000410000 */
[----:B------:R0:W-:Y:S02]  /*1d50*/  STS [R12], R15 ;  /* 0x0000000f0c007388 */ /* 0x0001e40000000800 */
[----:B0-----:R-:W-:-:S05]  /*1d60*/  VIADD R12, R12, 0x200 ;  /* 0x000002000c0c7836 */ /* 0x001fca0000000000 */
[----:B------:R-:W-:Y:S05]  /*1d70*/  @P0 BRA `(.L_x_15478) ;  /* 0xfffffffc00e40947 */ /* 0x000fea000383ffff */
.L_x_15477:
[----:B------:R-:W-:Y:S05]  /*1d80*/  BSYNC.RECONVERGENT B1 ;  /* 0x0000000000017941 */ /* 0x000fea0003800200 */
.L_x_15476:
        /* <DEDUP_REMOVED lines=12> */
.L_x_15481:
        /* <DEDUP_REMOVED lines=52> */
.L_x_15480:
[----:B------:R-:W-:Y:S05]  /*2190*/  BSYNC.RECONVERGENT B1 ;  /* 0x0000000000017941 */ /* 0x000fea0003800200 */
.L_x_15479:
        /* <DEDUP_REMOVED lines=31> */
.L_x_15483:
[----:B------:R-:W-:Y:S05]  /*2390*/  BSYNC.RECONVERGENT B1 ;  /* 0x0000000000017941 */ /* 0x000fea0003800200 */
.L_x_15482:
        /* <DEDUP_REMOVED lines=14> */
.L_x_15475:
[----:B------:R-:W-:Y:S05]  /*2480*/  BSYNC.RECONVERGENT B0 ;  /* 0x0000000000007941 */ /* 0x000fea0003800200 */
.L_x_15474:
        /* <DEDUP_REMOVED lines=29> */
.L_x_15487:
        /* <DEDUP_REMOVED lines=33> */
.L_x_15486:
        /* <DEDUP_REMOVED lines=16> */
.L_x_15485:
[----:B------:R-:W-:Y:S05]  /*2970*/  BSYNC.RECONVERGENT B6 ;  /* 0x0000000000067941 */ /* 0x000fea0003800200 */
.L_x_15484:
        /* <DEDUP_REMOVED lines=60> */
.L_x_15533:
        /* <DEDUP_REMOVED lines=36> */
.L_x_15490:
[----:B------:R-:W-:Y:S05]  /*2f80*/  BSYNC.RECONVERGENT B0 ;  /* 0x0000000000007941 */ /* 0x000fea0003800200 */
.L_x_15489:
        /* <DEDUP_REMOVED lines=33> */
.L_x_15492:
[----:B------:R-:W-:Y:S05]  /*31a0*/  BSYNC.RECONVERGENT B0 ;  /* 0x0000000000007941 */ /* 0x000fea0003800200 */
.L_x_15491:
        /* <DEDUP_REMOVED lines=18> */
.L_x_15494:
[----:B------:R-:W-:Y:S05]  /*32d0*/  BSYNC.RECONVERGENT B0 ;  /* 0x0000000000007941 */ /* 0x000fea0003800200 */
.L_x_15493:
        /* <DEDUP_REMOVED lines=33> */
.L_x_15496:
[----:B------:R-:W-:Y:S05]  /*34f0*/  BSYNC.RECONVERGENT B0 ;  /* 0x0000000000007941 */ /* 0x000fea0003800200 */
.L_x_15495:
        /* <DEDUP_REMOVED lines=31> */
.L_x_15461:
        /* <DEDUP_REMOVED lines=16> */
.L_x_15497:
[----:B------:R-:W-:Y:S05]  /*37f0*/  EXIT ;  /* 0x000000000000794d */ /* 0x000fea0003800000 */
.L_x_15463:
[----:B------:R-:W-:Y:S01]  /*3800*/  HFMA2 R12, -RZ, RZ, 0, 9.5367431640625e-07 ;  /* 0x00000010ff0c7431 */ /* 0x000fe200000001ff */
[----:B------:R-:W-:Y:S01]  /*3810*/  MOV R11, 0x1f ;  /* 0x0000001f000b7802 */ /* 0x000fe20000000f00 */
[----:B------:R-:W-:-:S07]  /*3820*/  IMAD.MOV.U32 R15, RZ, RZ, -0x1 ;  /* 0xffffffffff0f7424 */ /* 0x000fce00078e00ff */
[----:B------:R-:W-:Y:S05]  /*3830*/  WARPSYNC.COLLECTIVE R15, `(.L_x_15498) ;  /* 0x000000000f087348 */ /* 0x000fea0003c00000 */
[----:B------:R0:W1:Y:S02]  /*3840*/  SHFL.BFLY P6, R14, R13, R12, R11 ;  /* 0x0c00000c0d0e7389 */ /* 0x00006400000c000b */
[----:B01----:R-:W-:Y:S05]  /*3850*/  ENDCOLLECTIVE ;  /* 0x000000000000791b */ /* 0x003fea0003800000 */
.L_x_15498:
[----:B------:R-:W-:Y:S01]  /*3860*/  HFMA2 R12, -RZ, RZ, 0, 4.76837158203125e-07 ;  /* 0x00000008ff0c7431 */ /* 0x000fe200000001ff */
[----:B------:R-:W-:-:S04]  /*3870*/  FMNMX.FTZ R0, R14, -3.40282346638528859812e+38, !PT ;  /* 0xff7fffff0e007809 */ /* 0x000fc80007810000 */
[----:B------:R-:W-:-:S07]  /*3880*/  MOV R13, R0 ;  /* 0x00000000000d7202 */ /* 0x000fce0000000f00 */
[----:B------:R-:W-:Y:S05]  /*3890*/  WARPSYNC.COLLECTIVE R15, `(.L_x_15499) ;  /* 0x000000000f087348 */ /* 0x000fea0003c00000 */
[----:B------:R0:W1:Y:S02]  /*38a0*/  SHFL.BFLY P6, R14, R13, R12, R11 ;  /* 0x0c00000c0d0e7389 */ /* 0x00006400000c000b */
[----:B01----:R-:W-:Y:S05]  /*38b0*/  ENDCOLLECTIVE ;  /* 0x000000000000791b */ /* 0x003fea0003800000 */
.L_x_15499:
[----:B------:R-:W-:Y:S01]  /*38c0*/  IMAD.MOV.U32 R12, RZ, RZ, 0x4 ;  /* 0x00000004ff0c7424 */ /* 0x000fe200078e00ff */
[----:B------:R-:W-:-:S04]  /*38d0*/  FMNMX.FTZ R2, R0, R14, !PT ;  /* 0x0000000e00027209 */ /* 0x000fc80007810000 */
[----:B------:R-:W-:-:S07]  /*38e0*/  MOV R13, R2 ;  /* 0x00000002000d7202 */ /* 0x000fce0000000f00 */
[----:B------:R-:W-:Y:S05]  /*38f0*/  WARPSYNC.COLLECTIVE R15, `(.L_x_15500) ;  /* 0x000000000f087348 */ /* 0x000fea0003c00000 */
[----:B------:R0:W1:Y:S02]  /*3900*/  SHFL.BFLY P6, R14, R13, R12, R11 ;  /* 0x0c00000c0d0e7389 */ /* 0x00006400000c000b */
[----:B01----:R-:W-:Y:S05]  /*3910*/  ENDCOLLECTIVE ;  /* 0x000000000000791b */ /* 0x003fea0003800000 */
.L_x_15500:
[----:B------:R-:W-:Y:S01]  /*3920*/  HFMA2 R12, -RZ, RZ, 0, 1.1920928955078125e-07 ;  /* 0x00000002ff0c7431 */ /* 0x000fe200000001ff */
[----:B------:R-:W-:-:S04]  /*3930*/  FMNMX.FTZ R3, R2, R14, !PT ;  /* 0x0000000e02037209 */ /* 0x000fc80007810000 */
[----:B------:R-:W-:-:S07]  /*3940*/  MOV R13, R3 ;  /* 0x00000003000d7202 */ /* 0x000fce0000000f00 */
[----:B------:R-:W-:Y:S05]  /*3950*/  WARPSYNC.COLLECTIVE R15, `(.L_x_15501) ;  /* 0x000000000f087348 */ /* 0x000fea0003c00000 */
[----:B------:R0:W1:Y:S02]  /*3960*/  SHFL.BFLY P6, R14, R13, R12, R11 ;  /* 0x0c00000c0d0e7389 */ /* 0x00006400000c000b */
[----:B01----:R-:W-:Y:S05]  /*3970*/  ENDCOLLECTIVE ;  /* 0x000000000000791b */ /* 0x003fea0003800000 */
.L_x_15501:
[----:B------:R-:W-:Y:S05]  /*3980*/  BRA `(.L_x_15502) ;  /* 0xffffffd000687947 */ /* 0x000fea000383ffff */
.L_x_15488:
[----:B-1----:R-:W-:Y:S01]  /*3990*/  HFMA2 R11, -RZ, RZ, 0, 1.847743988037109375e-06 ;  /* 0x0000001fff0b7431 */ /* 0x002fe200000001ff */
[----:B0-----:R-:W-:Y:S01]  /*39a0*/  MOV R13, RZ ;  /* 0x000000ff000d7202 */ /* 0x001fe20000000f00 */
[----:B------:R-:W-:Y:S01]  /*39b0*/  IMAD.MOV.U32 R12, RZ, RZ, 0x2 ;  /* 0x00000002ff0c7424 */ /* 0x000fe200078e00ff */
[----:B------:R-:W-:-:S07]  /*39c0*/  MOV R15, 0xffffffff ;  /* 0xffffffff000f7802 */ /* 0x000fce0000000f00 */
[----:B------:R-:W-:Y:S05]  /*39d0*/  WARPSYNC.COLLECTIVE R15, `(.L_x_15503) ;  /* 0x000000000f087348 */ /* 0x000fea0003c00000 */
[----:B------:R0:W1:Y:S02]  /*39e0*/  SHFL.BFLY P6, R14, R13, R12, R11 ;  /* 0x0c00000c0d0e7389 */ /* 0x00006400000c000b */
[----:B01----:R-:W-:Y:S05]  /*39f0*/  ENDCOLLECTIVE ;  /* 0x000000000000791b */ /* 0x003fea0003800000 */
.L_x_15503:
[----:B------:R-:W-:Y:S02]  /*3a00*/  IMAD.MOV.U32 R12, RZ, RZ, 0x1 ;  /* 0x00000001ff0c7424 */ /* 0x000fe400078e00ff */
[----:B------:R-:W-:-:S05]  /*3a10*/  FADD.FTZ R24, RZ, R14 ;  /* 0x0000000eff187221 */ /* 0x000fca0000010000 */
[----:B------:R-:W-:-:S07]  /*3a20*/  MOV R13, R24 ;  /* 0x00000018000d7202 */ /* 0x000fce0000000f00 */
[----:B------:R-:W-:Y:S05]  /*3a30*/  WARPSYNC.COLLECTIVE R15, `(.L_x_15504) ;  /* 0x000000000f087348 */ /* 0x000fea0003c00000 */
[----:B------:R0:W1:Y:S02]  /*3a40*/  SHFL.BFLY P6, R14, R13, R12, R11 ;  /* 0x0c00000c0d0e7389 */ /* 0x00006400000c000b */
[----:B01----:R-:W-:Y:S05]  /*3a50*/  ENDCOLLECTIVE ;  /* 0x000000000000791b */ /* 0x003fea0003800000 */
.L_x_15504:
[----:B------:R-:W-:Y:S01]  /*3a60*/  HFMA2 R13, -RZ, RZ, 0, 0 ;  /* 0x00000000ff0d7431 */ /* 0x000fe200000001ff */
[----:B------:R-:W-:Y:S02]  /*3a70*/  MOV R12, 0x2 ;  /* 0x00000002000c7802 */ /* 0x000fe40000000f00 */
[----:B------:R-:W-:-:S07]  /*3a80*/  MOV R21, R14 ;  /* 0x0000000e00157202 */ /* 0x000fce0000000f00 */
[----:B------:R-:W-:Y:S05]  /*3a90*/  WARPSYNC.COLLECTIVE R15, `(.L_x_15505) ;  /* 0x000000000f087348 */ /* 0x000fea0003c00000 */
[----:B------:R0:W1:Y:S02]  /*3aa0*/  SHFL.BFLY P6, R14, R13, R12, R11 ;  /* 0x0c00000c0d0e7389 */ /* 0x00006400000c000b */
[----:B01----:R-:W-:Y:S05]  /*3ab0*/  ENDCOLLECTIVE ;  /* 0x000000000000791b */ /* 0x003fea0003800000 */
.L_x_15505:
        /* <DEDUP_REMOVED lines=8> */
.L_x_15506:
[----:B------:R-:W-:Y:S02]  /*3b40*/  HFMA2 R12, -RZ, RZ, 0, 1.1920928955078125e-07 ;  /* 0x00000002ff0c7431 */ /* 0x000fe400000001ff */
[----:B------:R-:W-:Y:S01]  /*3b50*/  IMAD.MOV.U32 R13, RZ, RZ, RZ ;  /* 0x000000ffff0d7224 */ /* 0x000fe200078e00ff */
[----:B------:R-:W-:-:S07]  /*3b60*/  MOV R20, R14 ;  /* 0x0000000e00147202 */ /* 0x000fce0000000f00 */
[----:B------:R-:W-:Y:S05]  /*3b70*/  WARPSYNC.COLLECTIVE R15, `(.L_x_15507) ;  /* 0x000000000f087348 */ /* 0x000fea0003c00000 */
[----:B------:R0:W1:Y:S02]  /*3b80*/  SHFL.BFLY P6, R14, R13, R12, R11 ;  /* 0x0c00000c0d0e7389 */ /* 0x00006400000c000b */
[----:B01----:R-:W-:Y:S05]  /*3b90*/  ENDCOLLECTIVE ;  /* 0x000000000000791b */ /* 0x003fea0003800000 */
.L_x_15507:
        /* <DEDUP_REMOVED lines=8> */
.L_x_15508:
[----:B------:R-:W-:Y:S01]  /*3c20*/  HFMA2 R13, -RZ, RZ, 0, 0 ;  /* 0x00000000ff0d7431 */ /* 0x000fe200000001ff */
[----:B------:R-:W-:Y:S02]  /*3c30*/  MOV R12, 0x2 ;  /* 0x00000002000c7802 */ /* 0x000fe40000000f00 */
[----:B------:R-:W-:-:S07]  /*3c40*/  MOV R10, R14 ;  /* 0x0000000e000a7202 */ /* 0x000fce0000000f00 */
[----:B------:R-:W-:Y:S05]  /*3c50*/  WARPSYNC.COLLECTIVE R15, `(.L_x_15509) ;  /* 0x000000000f087348 */ /* 0x000fea0003c00000 */
[----:B------:R0:W1:Y:S02]  /*3c60*/  SHFL.BFLY P6, R14, R13, R12, R11 ;  /* 0x0c00000c0d0e7389 */ /* 0x00006400000c000b */
[----:B01----:R-:W-:Y:S05]  /*3c70*/  ENDCOLLECTIVE ;  /* 0x000000000000791b */ /* 0x003fea0003800000 */
.L_x_15509:
        /* <DEDUP_REMOVED lines=8> */
.L_x_15510:
[----:B------:R-:W-:Y:S02]  /*3d00*/  HFMA2 R12, -RZ, RZ, 0, 1.1920928955078125e-07 ;  /* 0x00000002ff0c7431 */ /* 0x000fe400000001ff */
[----:B------:R-:W-:Y:S01]  /*3d10*/  IMAD.MOV.U32 R13, RZ, RZ, RZ ;  /* 0x000000ffff0d7224 */ /* 0x000fe200078e00ff */
[----:B------:R-:W-:-:S07]  /*3d20*/  MOV R2, R14 ;  /* 0x0000000e00027202 */ /* 0x000fce0000000f00 */
[----:B------:R-:W-:Y:S05]  /*3d30*/  WARPSYNC.COLLECTIVE R15, `(.L_x_15511) ;  /* 0x000000000f087348 */ /* 0x000fea0003c00000 */
[----:B------:R0:W1:Y:S02]  /*3d40*/  SHFL.BFLY P6, R14, R13, R12, R11 ;  /* 0x0c00000c0d0e7389 */ /* 0x00006400000c000b */
[----:B01----:R-:W-:Y:S05]  /*3d50*/  ENDCOLLECTIVE ;  /* 0x000000000000791b */ /* 0x003fea0003800000 */
.L_x_15511:
        /* <DEDUP_REMOVED lines=8> */
.L_x_15512:
[----:B------:R-:W-:Y:S01]  /*3de0*/  HFMA2 R13, -RZ, RZ, 0, 0 ;  /* 0x00000000ff0d7431 */ /* 0x000fe200000001ff */
[----:B------:R-:W-:Y:S02]  /*3df0*/  MOV R12, 0x2 ;  /* 0x00000002000c7802 */ /* 0x000fe40000000f00 */
[----:B------:R-:W-:-:S07]  /*3e00*/  MOV R7, R14 ;  /* 0x0000000e00077202 */ /* 0x000fce0000000f00 */
[----:B------:R-:W-:Y:S05]  /*3e10*/  WARPSYNC.COLLECTIVE R15, `(.L_x_15513) ;  /* 0x000000000f087348 */ /* 0x000fea0003c00000 */
[----:B------:R0:W1:Y:S02]  /*3e20*/  SHFL.BFLY P6, R14, R13, R12, R11 ;  /* 0x0c00000c0d0e7389 */ /* 0x00006400000c000b */
[----:B01----:R-:W-:Y:S05]  /*3e30*/  ENDCOLLECTIVE ;  /* 0x000000000000791b */ /* 0x003fea0003800000 */
.L_x_15513:
        /* <DEDUP_REMOVED lines=8> */
.L_x_15514:
[----:B------:R-:W-:Y:S02]  /*3ec0*/  HFMA2 R12, -RZ, RZ, 0, 1.1920928955078125e-07 ;  /* 0x00000002ff0c7431 */ /* 0x000fe400000001ff */
[----:B------:R-:W-:Y:S01]  /*3ed0*/  IMAD.MOV.U32 R13, RZ, RZ, RZ ;  /* 0x000000ffff0d7224 */ /* 0x000fe200078e00ff */
[----:B------:R-:W-:-:S07]  /*3ee0*/  MOV R3, R14 ;  /* 0x0000000e00037202 */ /* 0x000fce0000000f00 */
[----:B------:R-:W-:Y:S05]  /*3ef0*/  WARPSYNC.COLLECTIVE R15, `(.L_x_15515) ;  /* 0x000000000f087348 */ /* 0x000fea0003c00000 */
[----:B------:R0:W1:Y:S02]  /*3f00*/  SHFL.BFLY P6, R14, R13, R12, R11 ;  /* 0x0c00000c0d0e7389 */ /* 0x00006400000c000b */
[----:B01----:R-:W-:Y:S05]  /*3f10*/  ENDCOLLECTIVE ;  /* 0x000000000000791b */ /* 0x003fea0003800000 */
.L_x_15515:
        /* <DEDUP_REMOVED lines=8> */
.L_x_15516:
[----:B------:R-:W-:Y:S01]  /*3fa0*/  HFMA2 R13, -RZ, RZ, 0, 0 ;  /* 0x00000000ff0d7431 */ /* 0x000fe200000001ff */
[----:B------:R-:W-:Y:S02]  /*3fb0*/  MOV R12, 0x2 ;  /* 0x00000002000c7802 */ /* 0x000fe40000000f00 */
[----:B------:R-:W-:-:S07]  /*3fc0*/  MOV R0, R14 ;  /* 0x0000000e00007202 */ /* 0x000fce0000000f00 */
[----:B------:R-:W-:Y:S05]  /*3fd0*/  WARPSYNC.COLLECTIVE R15, `(.L_x_15517) ;  /* 0x000000000f087348 */ /* 0x000fea0003c00000 */
[----:B------:R0:W1:Y:S02]  /*3fe0*/  SHFL.BFLY P6, R14, R13, R12, R11 ;  /* 0x0c00000c0d0e7389 */ /* 0x00006400000c000b */
[----:B01----:R-:W-:Y:S05]  /*3ff0*/  ENDCOLLECTIVE ;  /* 0x000000000000791b */ /* 0x003fea0003800000 */
.L_x_15517:
[----:B------:R-:W-:Y:S01]  /*4000*/  FADD.FTZ R5, R5, R0 ;  /* 0x0000000005057221 */ /* 0x000fe20000010000 */
[----:B------:R-:W-:Y:S02]  /*4010*/  HFMA2 R12, -RZ, RZ, 0, 5.9604644775390625e-08 ;  /* 0x00000001ff0c7431 */ /* 0x000fe400000001ff */
[----:B------:R-:W-:-:S04]  /*4020*/  FADD.FTZ R4, RZ, R14 ;  /* 0x0000000eff047221 */ /* 0x000fc80000010000 */
[----:B------:R-:W-:-:S07]  /*4030*/  IMAD.MOV.U32 R13, RZ, RZ, R4 ;  /* 0x000000ffff0d7224 */ /* 0x000fce00078e0004 */
[----:B------:R-:W-:Y:S05]  /*4040*/  WARPSYNC.COLLECTIVE R15, `(.L_x_15518) ;  /* 0x000000000f087348 */ /* 0x000fea0003c00000 */
[----:B------:R0:W1:Y:S02]  /*4050*/  SHFL.BFLY P6, R14, R13, R12, R11 ;  /* 0x0c00000c0d0e7389 */ /* 0x00006400000c000b */
[----:B01----:R-:W-:Y:S05]  /*4060*/  ENDCOLLECTIVE ;  /* 0x000000000000791b */ /* 0x003fea0003800000 */
.L_x_15518:
[----:B------:R-:W-:Y:S02]  /*4070*/  HFMA2 R13, -RZ, RZ, 0, 0 ;  /* 0x00000000ff0d7431 */ /* 0x000fe400000001ff */
[----:B------:R-:W-:Y:S01]  /*4080*/  IMAD.MOV.U32 R12, RZ, RZ, 0x2 ;  /* 0x00000002ff0c7424 */ /* 0x000fe200078e00ff */
[----:B------:R-:W-:-:S07]  /*4090*/  MOV R29, R14 ;  /* 0x0000000e001d7202 */ /* 0x000fce0000000f00 */
[----:B------:R-:W-:Y:S05]  /*40a0*/  WARPSYNC.COLLECTIVE R15, `(.L_x_15519) ;  /* 0x000000000f087348 */ /* 0x000fea0003c00000 */
[----:B------:R0:W1:Y:S02]  /*40b0*/  SHFL.BFLY P6, R14, R13, R12, R11 ;  /* 0x0c00000c0d0e7389 */ /* 0x00006400000c000b */
[----:B01----:R-:W-:Y:S05]  /*40c0*/  ENDCOLLECTIVE ;  /* 0x000000000000791b */ /* 0x003fea0003800000 */
.L_x_15519:
[----:B------:R-:W-:Y:S01]  /*40d0*/  FADD.FTZ R4, R4, R29 ;  /* 0x0000001d04047221 */ /* 0x000fe20000010000 */
[----:B------:R-:W-:Y:S02]  /*40e0*/  HFMA2 R12, -RZ, RZ, 0, 5.9604644775390625e-08 ;  /* 0x00000001ff0c7431 */ /* 0x000fe400000001ff */
[----:B------:R-:W-:-:S05]  /*40f0*/  FADD.FTZ R27, RZ, R14 ;  /* 0x0000000eff1b7221 */ /* 0x000fca0000010000 */
[----:B------:R-:W-:-:S07]  /*4100*/  MOV R13, R27 ;  /* 0x0000001b000d7202 */ /* 0x000fce0000000f00 */
[----:B------:R-:W-:Y:S05]  /*4110*/  WARPSYNC.COLLECTIVE R15, `(.L_x_15520) ;  /* 0x000000000f087348 */ /* 0x000fea0003c00000 */
[----:B------:R0:W1:Y:S02]  /*4120*/  SHFL.BFLY P6, R14, R13, R12, R11 ;  /* 0x0c00000c0d0e7389 */ /* 0x00006400000c000b */
[----:B01----:R-:W-:Y:S05]  /*4130*/  ENDCOLLECTIVE ;  /* 0x000000000000791b */ /* 0x003fea0003800000 */
.L_x_15520:
[----:B------:R-:W-:Y:S02]  /*4140*/  HFMA2 R12, -RZ, RZ, 0, 1.1920928955078125e-07 ;  /* 0x00000002ff0c7431 */ /* 0x000fe400000001ff */
[----:B------:R-:W-:Y:S01]  /*4150*/  IMAD.MOV.U32 R13, RZ, RZ, RZ ;  /* 0x000000ffff0d7224 */ /* 0x000fe200078e00ff */
[----:B------:R-:W-:-:S07]  /*4160*/  MOV R26, R14 ;  /* 0x0000000e001a7202 */ /* 0x000fce0000000f00 */
[----:B------:R-:W-:Y:S05]  /*4170*/  WARPSYNC.COLLECTIVE R15, `(.L_x_15521) ;  /* 0x000000000f087348 */ /* 0x000fea0003c00000 */
[----:B------:R0:W1:Y:S02]  /*4180*/  SHFL.BFLY P6, R14, R13, R12, R11 ;  /* 0x0c00000c0d0e7389 */ /* 0x00006400000c000b */
[----:B01----:R-:W-:Y:S05]  /*4190*/  ENDCOLLECTIVE ;  /* 0x000000000000791b */ /* 0x003fea0003800000 */
.L_x_15521:
        /* <DEDUP_REMOVED lines=8> */
.L_x_15522:
[----:B------:R-:W-:Y:S01]  /*4220*/  HFMA2 R13, -RZ, RZ, 0, 0 ;  /* 0x00000000ff0d7431 */ /* 0x000fe200000001ff */
[----:B------:R-:W-:Y:S02]  /*4230*/  MOV R12, 0x2 ;  /* 0x00000002000c7802 */ /* 0x000fe40000000f00 */
[----:B------:R-:W-:-:S07]  /*4240*/  MOV R2, R14 ;  /* 0x0000000e00027202 */ /* 0x000fce0000000f00 */
[----:B------:R-:W-:Y:S05]  /*4250*/  WARPSYNC.COLLECTIVE R15, `(.L_x_15523) ;  /* 0x000000000f087348 */ /* 0x000fea0003c00000 */
[----:B------:R0:W1:Y:S02]  /*4260*/  SHFL.BFLY P6, R14, R13, R12, R11 ;  /* 0x0c00000c0d0e7389 */ /* 0x00006400000c000b */
[----:B01----:R-:W-:Y:S05]  /*4270*/  ENDCOLLECTIVE ;  /* 0x000000000000791b */ /* 0x003fea0003800000 */
.L_x_15523:
        /* <DEDUP_REMOVED lines=8> */
.L_x_15524:
[----:B------:R-:W-:Y:S02]  /*4300*/  HFMA2 R12, -RZ, RZ, 0, 1.1920928955078125e-07 ;  /* 0x00000002ff0c7431 */ /* 0x000fe400000001ff */
[----:B------:R-:W-:Y:S01]  /*4310*/  IMAD.MOV.U32 R13, RZ, RZ, RZ ;  /* 0x000000ffff0d7224 */ /* 0x000fe200078e00ff */
[----:B------:R-:W-:-:S07]  /*4320*/  MOV R0, R14 ;  /* 0x0000000e00007202 */ /* 0x000fce0000000f00 */
[----:B------:R-:W-:Y:S05]  /*4330*/  WARPSYNC.COLLECTIVE R15, `(.L_x_15525) ;  /* 0x000000000f087348 */ /* 0x000fea0003c00000 */
[----:B------:R0:W1:Y:S02]  /*4340*/  SHFL.BFLY P6, R14, R13, R12, R11 ;  /* 0x0c00000c0d0e7389 */ /* 0x00006400000c000b */
[----:B01----:R-:W-:Y:S05]  /*4350*/  ENDCOLLECTIVE ;  /* 0x000000000000791b */ /* 0x003fea0003800000 */
.L_x_15525:
        /* <DEDUP_REMOVED lines=8> */
.L_x_15526:
[----:B------:R-:W-:Y:S01]  /*43e0*/  HFMA2 R13, -RZ, RZ, 0, 0 ;  /* 0x00000000ff0d7431 */ /* 0x000fe200000001ff */
[----:B------:R-:W-:Y:S01]  /*43f0*/  MOV R12, 0x2 ;  /* 0x00000002000c7802 */ /* 0x000fe20000000f00 */
[----:B------:R-:W-:-:S07]  /*4400*/  FADD.FTZ R3, R23, R14 ;  /* 0x0000000e17037221 */ /* 0x000fce0000010000 */
[----:B------:R-:W-:Y:S05]  /*4410*/  WARPSYNC.COLLECTIVE R15, `(.L_x_15527) ;  /* 0x000000000f087348 */ /* 0x000fea0003c00000 */
[----:B------:R0:W1:Y:S02]  /*4420*/  SHFL.BFLY P6, R14, R13, R12, R11 ;  /* 0x0c00000c0d0e7389 */ /* 0x00006400000c000b */
[----:B01----:R-:W-:Y:S05]  /*4430*/  ENDCOLLECTIVE ;  /* 0x000000000000791b */ /* 0x003fea0003800000 */
.L_x_15527:
[----:B------:R-:W-:Y:S01]  /*4440*/  HFMA2 R12, -RZ, RZ, 0, 5.9604644775390625e-08 ;  /* 0x00000001ff0c7431 */ /* 0x000fe200000001ff */
[----:B------:R-:W-:-:S05]  /*4450*/  MOV R24, R14 ;  /* 0x0000000e00187202 */ /* 0x000fca0000000f00 */
[----:B------:R-:W-:-:S04]  /*4460*/  FADD.FTZ R24, RZ, R24 ;  /* 0x00000018ff187221 */ /* 0x000fc80000010000 */
[----:B------:R-:W-:-:S07]  /*4470*/  IMAD.MOV.U32 R13, RZ, RZ, R24 ;  /* 0x000000ffff0d7224 */ /* 0x000fce00078e0018 */
[----:B------:R-:W-:Y:S05]  /*4480*/  WARPSYNC.COLLECTIVE R15, `(.L_x_15528) ;  /* 0x000000000f087348 */ /* 0x000fea0003c00000 */
[----:B------:R0:W1:Y:S02]  /*4490*/  SHFL.BFLY P6, R14, R13, R12, R11 ;  /* 0x0c00000c0d0e7389 */ /* 0x00006400000c000b */
[----:B01----:R-:W-:Y:S05]  /*44a0*/  ENDCOLLECTIVE ;  /* 0x000000000000791b */ /* 0x003fea0003800000 */
.L_x_15528:
[----:B------:R-:W-:Y:S02]  /*44b0*/  HFMA2 R13, -RZ, RZ, 0, 0 ;  /* 0x00000000ff0d7431 */ /* 0x000fe400000001ff */
[----:B------:R-:W-:Y:S01]  /*44c0*/  IMAD.MOV.U32 R12, RZ, RZ, 0x2 ;  /* 0x00000002ff0c7424 */ /* 0x000fe200078e00ff */
[----:B------:R-:W-:-:S07]  /*44d0*/  MOV R29, R14 ;  /* 0x0000000e001d7202 */ /* 0x000fce0000000f00 */
[----:B------:R-:W-:Y:S05]  /*44e0*/  WARPSYNC.COLLECTIVE R15, `(.L_x_15529) ;  /* 0x000000000f087348 */ /* 0x000fea0003c00000 */
[----:B------:R0:W1:Y:S02]  /*44f0*/  SHFL.BFLY P6, R14, R13, R12, R11 ;  /* 0x0c00000c0d0e7389 */ /* 0x00006400000c000b */
[----:B01----:R-:W-:Y:S05]  /*4500*/  ENDCOLLECTIVE ;  /* 0x000000000000791b */ /* 0x003fea0003800000 */
.L_x_15529:
[----:B------:R-:W-:Y:S01]  /*4510*/  FADD.FTZ R29, R24, R29 ;  /* 0x0000001d181d7221 */ /* 0x000fe20000010000 */
[----:B------:R-:W-:Y:S02]  /*4520*/  HFMA2 R12, -RZ, RZ, 0, 5.9604644775390625e-08 ;  /* 0x00000001ff0c7431 */ /* 0x000fe400000001ff */
[----:B------:R-:W-:-:S05]  /*4530*/  FADD.FTZ R25, RZ, R14 ;  /* 0x0000000eff197221 */ /* 0x000fca0000010000 */
[----:B------:R-:W-:-:S07]  /*4540*/  MOV R13, R25 ;  /* 0x00000019000d7202 */ /* 0x000fce0000000f00 */
[----:B------:R-:W-:Y:S05]  /*4550*/  WARPSYNC.COLLECTIVE R15, `(.L_x_15530) ;  /* 0x000000000f087348 */ /* 0x000fea0003c00000 */
[----:B------:R0:W1:Y:S02]  /*4560*/  SHFL.BFLY P6, R14, R13, R12, R11 ;  /* 0x0c00000c0d0e7389 */ /* 0x00006400000c000b */
[----:B01----:R-:W-:Y:S05]  /*4570*/  ENDCOLLECTIVE ;  /* 0x000000000000791b */ /* 0x003fea0003800000 */
.L_x_15530:
[----:B------:R-:W-:Y:S01]  /*4580*/  IMAD.MOV.U32 R13, RZ, RZ, RZ ;  /* 0x000000ffff0d7224 */ /* 0x000fe200078e00ff */
[----:B------:R-:W-:-:S05]  /*4590*/  MOV R12, R14 ;  /* 0x0000000e000c7202 */ /* 0x000fca0000000f00 */
[----:B------:R-:W-:Y:S01]  /*45a0*/  FADD.FTZ R23, R25, R12 ;  /* 0x0000000c19177221 */ /* 0x000fe20000010000 */
[----:B------:R-:W-:-:S07]  /*45b0*/  HFMA2 R12, -RZ, RZ, 0, 1.1920928955078125e-07 ;  /* 0x00000002ff0c7431 */ /* 0x000fce00000001ff */
[----:B------:R-:W-:Y:S05]  /*45c0*/  WARPSYNC.COLLECTIVE R15, `(.L_x_15531) ;  /* 0x000000000f087348 */ /* 0x000fea0003c00000 */
[----:B------:R0:W1:Y:S02]  /*45d0*/  SHFL.BFLY P6, R14, R13, R12, R11 ;  /* 0x0c00000c0d0e7389 */ /* 0x00006400000c000b */
[----:B01----:R-:W-:Y:S05]  /*45e0*/  ENDCOLLECTIVE ;  /* 0x000000000000791b */ /* 0x003fea0003800000 */
.L_x_15531:
[----:B------:R-:W-:Y:S01]  /*45f0*/  IMAD.MOV.U32 R12, RZ, RZ, 0x1 ;  /* 0x00000001ff0c7424 */ /* 0x000fe200078e00ff */
[----:B------:R-:W-:-:S05]  /*4600*/  MOV R27, R14 ;  /* 0x0000000e001b7202 */ /* 0x000fca0000000f00 */
[----:B------:R-:W-:-:S05]  /*4610*/  FADD.FTZ R27, RZ, R27 ;  /* 0x0000001bff1b7221 */ /* 0x000fca0000010000 */
[----:B------:R-:W-:-:S07]  /*4620*/  MOV R13, R27 ;  /* 0x0000001b000d7202 */ /* 0x000fce0000000f00 */
[----:B------:R-:W-:Y:S05]  /*4630*/  WARPSYNC.COLLECTIVE R15, `(.L_x_15532) ;  /* 0x000000000f087348 */ /* 0x000fea0003c00000 */
[----:B------:R0:W1:Y:S02]  /*4640*/  SHFL.BFLY P6, R14, R13, R12, R11 ;  /* 0x0c00000c0d0e7389 */ /* 0x00006400000c000b */
[----:B01----:R-:W-:Y:S05]  /*4650*/  ENDCOLLECTIVE ;  /* 0x000000000000791b */ /* 0x003fea0003800000 */
.L_x_15532:
[----:B------:R-:W-:Y:S02]  /*4660*/  MOV R11, R2 ;  /* 0x00000002000b7202 */ /* 0x000fe40000000f00 */
[----:B------:R-:W-:Y:S02]  /*4670*/  MOV R13, R3 ;  /* 0x00000003000d7202 */ /* 0x000fe40000000f00 */
[----:B------:R-:W-:Y:S01]  /*4680*/  MOV R7, R14 ;  /* 0x0000000e00077202 */ /* 0x000fe20000000f00 */
[----:B------:R-:W-:Y:S06]  /*4690*/  BRA `(.L_x_15533) ;  /* 0xffffffe400a87947 */ /* 0x000fec000383ffff */
.L_x_15534:
        /* <DEDUP_REMOVED lines=14> */
.L_x_25872:


//--------------------- .text._ZN4vllm25paged_attention_v1_kernelIfhLi112ELi16ELi128ELNS_18Fp8KVCacheDataTypeE1ELb1EEEvPT_PKS2_PKT0_S8_ifPKiSA_iPKfiiiSC_SC_iiiii --------------------------
	.section	.text._ZN4vllm25paged_attention_v1_kernelIfhLi112ELi16ELi128ELNS_18Fp8KVCacheDataTypeE1ELb1EEEvPT_PKS2_PKT0_S8_ifPKiSA_iPKfiiiSC_SC_iiiii,"ax",@progbits
	.align	128
        .global         _ZN4vllm25paged_attention_v1_kernelIfhLi112ELi16ELi128ELNS_18Fp8KVCacheDataTypeE1ELb1EEEvPT_PKS2_PKT0_S8_ifPKiSA_iPKfiiiSC_SC_iiiii
        .type           _ZN4vllm25paged_attention_v1_kernelIfhLi112ELi16ELi128ELNS_18Fp8KVCacheDataTypeE1ELb1EEEvPT_PKS2_PKT0_S8_ifPKiSA_iPKfiiiSC_SC_iiiii,@function
        .size           _ZN4vllm25paged_attention_v1_kernelIfhLi112ELi16ELi128ELNS_18Fp8KVCacheDataTypeE1ELb1EEEvPT_PKS2_PKT0_S8_ifPKiSA_iPKfiiiSC_SC_iiiii,(.L_x_25873 - _ZN4vllm25paged_attention_v1_kernelIfhLi112ELi16ELi128ELNS_18Fp8KVCacheDataTypeE1ELb1EEEvPT_PKS2_PKT0_S8_ifPKiSA_iPKfiiiSC_SC_iiiii)
        .other          _ZN4vllm25paged_attention_v1_kernelIfhLi112ELi16ELi128ELNS_18Fp8KVCacheDataTypeE1ELb1EEEvPT_PKS2_PKT0_S8_ifPKiSA_iPKfiiiSC_SC_iiiii,@"STO_CUDA_ENTRY STV_DEFAULT"
_ZN4vllm25paged_attention_v1_kernelIfhLi112ELi16ELi128ELNS_18Fp8KVCacheDataTypeE1ELb1EEEvPT_PKS2_PKT0_S8_ifPKiSA_iPKfiiiSC_SC_iiiii:
.text._ZN4vllm25paged_attention_v1_kernelIfhLi112ELi16ELi128ELNS_18Fp8KVCacheDataTypeE1ELb1EEEvPT_PKS2_PKT0_S8_ifPKiSA_iPKfiiiSC_SC_iiiii:
        /* <DEDUP_REMOVED lines=103> */
.L_x_15535:
        /* <DEDUP_REMOVED lines=24> */
.L_x_15539:
        /* <DEDUP_REMOVED lines=41> */
.L_x_15537:
[----:B------:R-:W-:Y:S05]  /*0a80*/  BSYNC.RECONVERGENT B6 ;  /* 0x0000000000067941 */ /* 0x000fea0003800200 */
.L_x_15536:
        /* <DEDUP_REMOVED lines=10> */
.L_x_15579:
        /* <DEDUP_REMOVED lines=39> */
.L_x_15545:
        /* <DEDUP_REMOVED lines=11> */
.L_x_15544:
[----:B------:R-:W-:Y:S05]  /*0e50*/  BSYNC.RECONVERGENT B1 ;  /* 0x0000000000017941 */ /* 0x000fea0003800200 */
.L_x_15543:
        /* <DEDUP_REMOVED lines=12> */
.L_x_15548:
        /* <DEDUP_REMOVED lines=100> */
.L_x_15547:
[----:B------:R-:W-:Y:S05]  /*1560*/  BSYNC.RECONVERGENT B1 ;  /* 0x0000000000017941 */ /* 0x000fea0003800200 */
.L_x_15546:
        /* <DEDUP_REMOVED lines=55> */
.L_x_15550:
[----:B------:R-:W-:Y:S05]  /*18e0*/  BSYNC.RECONVERGENT B1 ;  /* 0x0000000000017941 */ /* 0x000fea0003800200 */
.L_x_15549:
        /* <DEDUP_REMOVED lines=26> */
.L_x_15542:
[----:B------:R-:W-:Y:S05]  /*1a90*/  BSYNC.RECONVERGENT B0 ;  /* 0x0000000000007941 */ /* 0x000fea0003800200 */
.L_x_15541:
        /* <DEDUP_REMOVED lines=39> */
.L_x_15555:
[----:B------:R-:W0:Y:S01]  /*1d10*/  LDS R15, [R12] ;  /* 0x000000000c0f7984 */ /* 0x000e220000000800 */
[----:B------:R-:W-:-:S04]  /*1d20*/  IADD3 R13, PT, PT, R13, 0x1, RZ ;  /* 0x000000010d0d7810 */ /* 0x000fc80007ffe0ff */
[----:B------:R-:W-:Y:S01]  /*1d30*/  ISETP.NE.AND P0, PT, R13, RZ, PT ;  /* 0x000000ff0d00720c */ /* 0x000fe20003f05270 */
[----:B0-----:R-:W-:-:S05]  /*1d40*/  FMUL.FTZ R15, R15, R2 ;  /* 0x000000020f0f7220 */ /* 0x001fca0000410000 */
[----:B------:R0:W-:Y:S02]  /*1d50*/  STS [R12], R15 ;  /* 0x0000000f0c007388 */ /* 0x0001e40000000800 */
[----:B0-----:R-:W-:-:S05]  /*1d60*/  VIADD R12, R12, 0x200 ;  /* 0x000002000c0c7836 */ /* 0x001fca0000000000 */
[----:B------:R-:W-:Y:S05]  /*1d70*/  @P0 BRA `(.L_x_15555) ;  /* 0xfffffffc00e40947 */ /* 0x000fea000383ffff */
.L_x_15554:
[----:B------:R-:W-:Y:S05]  /*1d80*/  BSYNC.RECONVERGENT B1 ;  /* 0x0000000000017941 */ /* 0x000fea0003800200 */
.L_x_15553:
        /* <DEDUP_REMOVED lines=12> */
.L_x_15558:
        /* <DEDUP_REMOVED lines=52> */
.L_x_15557:
[----:B------:R-:W-:Y:S05]  /*2190*/  BSYNC.RECONVERGENT B1 ;  /* 0x0000000000017941 */ /* 0x000fea0003800200 */
.L_x_15556:
        /* <DEDUP_REMOVED lines=31> */
.L_x_15560:
[----:B------:R-:W-:Y:S05]  /*2390*/  BSYNC.RECONVERGENT B1 ;  /* 0x0000000000017941 */ /* 0x000fea0003800200 */
.L_x_15559:
        /* <DEDUP_REMOVED lines=14> */
.L_x_15552:
[----:B------:R-:W-:Y:S05]  /*2480*/  BSYNC.RECONVERGENT B0 ;  /* 0x0000000000007941 */ /* 0x000fea0003800200 */
.L_x_15551:
        /* <DEDUP_REMOVED lines=29> */
.L_x_15564:
        /* <DEDUP_REMOVED lines=33> */
.L_x_15563:
        /* <DEDUP_REMOVED lines=16> */
.L_x_15562:
[----:B------:R-:W-:Y:S05]  /*2970*/  BSYNC.RECONVERGENT B6 ;  /* 0x0000000000067941 */ /* 0x000fea0003800200 */
.L_x_15561:
        /* <DEDUP_REMOVED lines=54> */
.L_x_15608:
        /* <DEDUP_REMOVED lines=35> */
.L_x_15567:
[----:B------:R-:W-:Y:S05]  /*2f10*/  BSYNC.RECONVERGENT B0 ;  /* 0x0000000000007941 */ /* 0x000fea0003800200 */
.L_x_15566:
        /* <DEDUP_REMOVED lines=31> */
.L_x_15569:
[----:B------:R-:W-:Y:S05]  /*3110*/  BSYNC.RECONVERGENT B0 ;  /* 0x0000000000007941 */ /* 0x000fea0003800200 */
.L_x_15568:
        /* <DEDUP_REMOVED lines=17> */
.L_x_15571:
[----:B------:R-:W-:Y:S05]  /*3230*/  BSYNC.RECONVERGENT B0 ;  /* 0x0000000000007941 */ /* 0x000fea0003800200 */
.L_x_15570:
        /* <DEDUP_REMOVED lines=31> */
.L_x_15573:
[----:B------:R-:W-:Y:S05]  /*3430*/  BSYNC.RECONVERGENT B0 ;  /* 0x0000000000007941 */ /* 0x000fea0003800200 */
.L_x_15572:
        /* <DEDUP_REMOVED lines=30> */
.L_x_15538:
        /* <DEDUP_REMOVED lines=16> */
.L_x_15574:
[----:B------:R-:W-:Y:S05]  /*3720*/  EXIT ;  /* 0x000000000000794d */ /* 0x000fea0003800000 */
.L_x_15540:
[----:B------:R-:W-:Y:S01]  /*3730*/  HFMA2 R12, -RZ, RZ, 0, 9.5367431640625e-07 ;  /* 0x00000010ff0c7431 */ /* 0x000fe200000001ff */
[----:B------:R-:W-:Y:S01]  /*3740*/  MOV R11, 0x1f ;  /* 0x0000001f000b7802 */ /* 0x000fe20000000f00 */
[----:B------:R-:W-:-:S07]  /*3750*/  IMAD.MOV.U32 R15, RZ, RZ, -0x1 ;  /* 0xffffffffff0f7424 */ /* 0x000fce00078e00ff */
[----:B------:R-:W-:Y:S05]  /*3760*/  WARPSYNC.COLLECTIVE R15, `(.L_x_15575) ;  /* 0x000000000f087348 */ /* 0x000fea0003c00000 */
[----:B------:R0:W1:Y:S02]  /*3770*/  SHFL.BFLY P6, R14, R13, R12, R11 ;  /* 0x0c00000c0d0e7389 */ /* 0x00006400000c000b */
[----:B01----:R-:W-:Y:S05]  /*3780*/  ENDCOLLECTIVE ;  /* 0x000000000000791b */ /* 0x003fea0003800000 */
.L_x_15575:
[----:B------:R-:W-:Y:S01]  /*3790*/  HFMA2 R12, -RZ, RZ, 0, 4.76837158203125e-07 ;  /* 0x00000008ff0c7431 */ /* 0x000fe200000001ff */
[----:B------:R-:W-:-:S04]  /*37a0*/  FMNMX.FTZ R0, R14, -3.40282346638528859812e+38, !PT ;  /* 0xff7fffff0e007809 */ /* 0x000fc80007810000 */
[----:B------:R-:W-:-:S07]  /*37b0*/  MOV R13, R0 ;  /* 0x00000000000d7202 */ /* 0x000fce0000000f00 */
[----:B------:R-:W-:Y:S05]  /*37c0*/  WARPSYNC.COLLECTIVE R15, `(.L_x_15576) ;  /* 0x000000000f087348 */ /* 0x000fea0003c00000 */
[----:B------:R0:W1:Y:S02]  /*37d0*/  SHFL.BFLY P6, R14, R13, R12, R11 ;  /* 0x0c00000c0d0e7389 */ /* 0x00006400000c000b */
[----:B01----:R-:W-:Y:S05]  /*37e0*/  ENDCOLLECTIVE ;  /* 0x000000000000791b */ /* 0x003fea0003800000 */
.L_x_15576:
[----:B------:R-:W-:Y:S01]  /*37f0*/  IMAD.MOV.U32 R12, RZ, RZ, 0x4 ;  /* 0x00000004ff0c7424 */ /* 0x000fe200078e00ff */
[----:B------:R-:W-:-:S04]  /*3800*/  FMNMX.FTZ R2, R0, R14, !PT ;  /* 0x0000000e00027209 */ /* 0x000fc80007810000 */
[----:B------:R-:W-:-:S07]  /*3810*/  MOV R13, R2 ;  /* 0x00000002000d7202 */ /* 0x000fce0000000f00 */
[----:B------:R-:W-:Y:S05]  /*3820*/  WARPSYNC.COLLECTIVE R15, `(.L_x_15577) ;  /* 0x000000000f087348 */ /* 0x000fea0003c00000 */
[----:B------:R0:W1:Y:S02]  /*3830*/  SHFL.BFLY P6, R14, R13, R12, R11 ;  /* 0x0c00000c0d0e7389 */ /* 0x00006400000c000b */
[----:B01----:R-:W-:Y:S05]  /*3840*/  ENDCOLLECTIVE ;  /* 0x000000000000791b */ /* 0x003fea0003800000 */
.L_x_15577:
[----:B------:R-:W-:Y:S01]  /*3850*/  HFMA2 R12, -RZ, RZ, 0, 1.1920928955078125e-07 ;  /* 0x00000002ff0c7431 */ /* 0x000fe200000001ff */
[----:B------:R-:W-:-:S04]  /*3860*/  FMNMX.FTZ R3, R2, R14, !PT ;  /* 0x0000000e02037209 */ /* 0x000fc80007810000 */
[----:B------:R-:W-:-:S07]  /*3870*/  MOV R13, R3 ;  /* 0x00000003000d7202 */ /* 0x000fce0000000f00 */
[----:B------:R-:W-:Y:S05]  /*3880*/  WARPSYNC.COLLECTIVE R15, `(.L_x_15578) ;  /* 0x000000000f087348 */ /* 0x000fea0003c00000 */
[----:B------:R0:W1:Y:S02]  /*3890*/  SHFL.BFLY P6, R14, R13, R12, R11 ;  /* 0x0c00000c0d0e7389 */ /* 0x00006400000c000b */
[----:B01----:R-:W-:Y:S05]  /*38a0*/  ENDCOLLECTIVE ;  /* 0x000000000000791b */ /* 0x003fea0003800000 */
.L_x_15578:
[----:B------:R-:W-:Y:S05]  /*38b0*/  BRA `(.L_x_15579) ;  /* 0xffffffd0009c7947 */ /* 0x000fea000383ffff */
.L_x_15565:
[----:B-1----:R-:W-:Y:S01]  /*38c0*/  HFMA2 R11, -RZ, RZ, 0, 1.847743988037109375e-06 ;  /* 0x0000001fff0b7431 */ /* 0x002fe200000001ff */
[----:B0-----:R-:W-:Y:S01]  /*38d0*/  MOV R13, RZ ;  /* 0x000000ff000d7202 */ /* 0x001fe20000000f00 */
[----:B------:R-:W-:Y:S01]  /*38e0*/  IMAD.MOV.U32 R12, RZ, RZ, 0x2 ;  /* 0x00000002ff0c7424 */ /* 0x000fe200078e00ff */
[----:B------:R-:W-:-:S07]  /*38f0*/  MOV R15, 0xffffffff ;  /* 0xffffffff000f7802 */ /* 0x000fce0000000f00 */
[----:B------:R-:W-:Y:S05]  /*3900*/  WARPSYNC.COLLECTIVE R15, `(.L_x_15580) ;  /* 0x000000000f087348 */ /* 0x000fea0003c00000 */
[----:B------:R0:W1:Y:S02]  /*3910*/  SHFL.BFLY P6, R14, R13, R12, R11 ;  /* 0x0c00000c0d0e7389 */ /* 0x00006400000c000b */
[----:B01----:R-:W-:Y:S05]  /*3920*/  ENDCOLLECTIVE ;  /* 0x000000000000791b */ /* 0x003fea0003800000 */
.L_x_15580:
[----:B------:R-:W-:Y:S02]  /*3930*/  IMAD.MOV.U32 R12, RZ, RZ, 0x1 ;  /* 0x00000001ff0c7424 */ /* 0x000fe400078e00ff */
[----:B------:R-:W-:-:S05]  /*3940*/  FADD.FTZ R23, RZ, R14 ;  /* 0x0000000eff177221 */ /* 0x000fca0000010000 */
[----:B------:R-:W-:-:S07]  /*3950*/  MOV R13, R23 ;  /* 0x00000017000d7202 */ /* 0x000fce0000000f00 */
[----:B------:R-:W-:Y:S05]  /*3960*/  WARPSYNC.COLLECTIVE R15, `(.L_x_15581) ;  /* 0x000000000f087348 */ /* 0x000fea0003c00000 */
[----:B------:R0:W1:Y:S02]  /*3970*/  SHFL.BFLY P6, R14, R13, R12, R11 ;  /* 0x0c00000c0d0e7389 */ /* 0x00006400000c000b */
[----:B01----:R-:W-:Y:S05]  /*3980*/  ENDCOLLECTIVE ;  /* 0x000000000000791b */ /* 0x003fea0003800000 */
.L_x_15581:
[----:B------:R-:W-:Y:S01]  /*3990*/  HFMA2 R13, -RZ, RZ, 0, 0 ;  /* 0x00000000ff0d7431 */ /* 0x000fe200000001ff */
[----:B------:R-:W-:Y:S02]  /*39a0*/  MOV R12, 0x2 ;  /* 0x00000002000c7802 */ /* 0x000fe40000000f00 */
[----:B------:R-:W-:-:S07]  /*39b0*/  MOV R0, R14 ;  /* 0x0000000e00007202 */ /* 0x000fce0000000f00 */
[----:B------:R-:W-:Y:S05]  /*39c0*/  WARPSYNC.COLLECTIVE R15, `(.L_x_15582) ;  /* 0x000000000f087348 */ /* 0x000fea0003c00000 */
[----:B------:R0:W1:Y:S02]  /*39d0*/  SHFL.BFLY P6, R14, R13, R12, R11 ;  /* 0x0c00000c0d0e7389 */ /* 0x00006400000c000b */
[----:B01----:R-:W-:Y:S05]  /*39e0*/  ENDCOLLECTIVE ;  /* 0x000000000000791b */ /* 0x003fea0003800000 */
.L_x_15582:
        /* <DEDUP_REMOVED lines=8> */
.L_x_15583:
[----:B------:R-:W-:Y:S02]  /*3a70*/  HFMA2 R12, -RZ, RZ, 0, 1.1920928955078125e-07 ;  /* 0x00000002ff0c7431 */ /* 0x000fe400000001ff */
[----:B------:R-:W-:Y:S01]  /*3a80*/  IMAD.MOV.U32 R13, RZ, RZ, RZ ;  /* 0x000000ffff0d7224 */ /* 0x000fe200078e00ff */
[----:B------:R-:W-:-:S07]  /*3a90*/  MOV R2, R14 ;  /* 0x0000000e00027202 */ /* 0x000fce0000000f00 */
[----:B------:R-:W-:Y:S05]  /*3aa0*/  WARPSYNC.COLLECTIVE R15, `(.L_x_15584) ;  /* 0x000000000f087348 */ /* 0x000fea0003c00000 */
[----:B------:R0:W1:Y:S02]  /*3ab0*/  SHFL.BFLY P6, R14, R13, R12, R11 ;  /* 0x0c00000c0d0e7389 */ /* 0x00006400000c000b */
[----:B01----:R-:W-:Y:S05]  /*3ac0*/  ENDCOLLECTIVE ;  /* 0x000000000000791b */ /* 0x003fea0003800000 */
.L_x_15584:
        /* <DEDUP_REMOVED lines=8> */
.L_x_15585:
[----:B------:R-:W-:Y:S01]  /*3b50*/  HFMA2 R13, -RZ, RZ, 0, 0 ;  /* 0x00000000ff0d7431 */ /* 0x000fe200000001ff */
[----:B------:R-:W-:Y:S02]  /*3b60*/  MOV R12, 0x2 ;  /* 0x00000002000c7802 */ /* 0x000fe40000000f00 */
[----:B------:R-:W-:-:S07]  /*3b70*/  MOV R4, R14 ;  /* 0x0000000e00047202 */ /* 0x000fce0000000f00 */
[----:B------:R-:W-:Y:S05]  /*3b80*/  WARPSYNC.COLLECTIVE R15, `(.L_x_15586) ;  /* 0x000000000f087348 */ /* 0x000fea0003c00000 */
[----:B------:R0:W1:Y:S02]  /*3b90*/  SHFL.BFLY P6, R14, R13, R12, R11 ;  /* 0x0c00000c0d0e7389 */ /* 0x00006400000c000b */
[----:B01----:R-:W-:Y:S05]  /*3ba0*/  ENDCOLLECTIVE ;  /* 0x000000000000791b */ /* 0x003fea0003800000 */
.L_x_15586:
        /* <DEDUP_REMOVED lines=8> */
.L_x_15587:
[----:B------:R-:W-:Y:S02]  /*3c30*/  HFMA2 R12, -RZ, RZ, 0, 1.1920928955078125e-07 ;  /* 0x00000002ff0c7431 */ /* 0x000fe400000001ff */
[----:B------:R-:W-:Y:S01]  /*3c40*/  IMAD.MOV.U32 R13, RZ, RZ, RZ ;  /* 0x000000ffff0d7224 */ /* 0x000fe200078e00ff */
[----:B------:R-:W-:-:S07]  /*3c50*/  MOV R5, R14 ;  /* 0x0000000e00057202 */ /* 0x000fce0000000f00 */
[----:B------:R-:W-:Y:S05]  /*3c60*/  WARPSYNC.COLLECTIVE R15, `(.L_x_15588) ;  /* 0x000000000f087348 */ /* 0x000fea0003c00000 */
[----:B------:R0:W1:Y:S02]  /*3c70*/  SHFL.BFLY P6, R14, R13, R12, R11 ;  /* 0x0c00000c0d0e7389 */ /* 0x00006400000c000b */
[----:B01----:R-:W-:Y:S05]  /*3c80*/  ENDCOLLECTIVE ;  /* 0x000000000000791b */ /* 0x003fea0003800000 */
.L_x_15588:
        /* <DEDUP_REMOVED lines=8> */
.L_x_15589:
[----:B------:R-:W-:Y:S01]  /*3d10*/  HFMA2 R13, -RZ, RZ, 0, 0 ;  /* 0x00000000ff0d7431 */ /* 0x000fe200000001ff */
[----:B------:R-:W-:Y:S02]  /*3d20*/  MOV R12, 0x2 ;  /* 0x00000002000c7802 */ /* 0x000fe40000000f00 */
[----:B------:R-:W-:-:S07]  /*3d30*/  MOV R21, R14 ;  /* 0x0000000e00157202 */ /* 0x000fce0000000f00 */
[----:B------:R-:W-:Y:S05]  /*3d40*/  WARPSYNC.COLLECTIVE R15, `(.L_x_15590) ;  /* 0x000000000f087348 */ /* 0x000fea0003c00000 */
[----:B------:R0:W1:Y:S02]  /*3d50*/  SHFL.BFLY P6, R14, R13, R12, R11 ;  /* 0x0c00000c0d0e7389 */ /* 0x00006400000c000b */
[----:B01----:R-:W-:Y:S05]  /*3d60*/  ENDCOLLECTIVE ;  /* 0x000000000000791b */ /* 0x003fea0003800000 */
.L_x_15590:
[----:B------:R-:W-:Y:S01]  /*3d70*/  FADD.FTZ R8, R10, R21 ;  /* 0x000000150a087221 */ /* 0x000fe20000010000 */
[----:B------:R-:W-:Y:S02]  /*3d80*/  HFMA2 R12, -RZ, RZ, 0, 5.9604644775390625e-08 ;  /* 0x00000001ff0c7431 */ /* 0x000fe400000001ff */
[----:B------:R-:W-:-:S04]  /*3d90*/  FADD.FTZ R9, RZ, R14 ;  /* 0x0000000eff097221 */ /* 0x000fc80000010000 */
[----:B------:R-:W-:-:S07]  /*3da0*/  IMAD.MOV.U32 R13, RZ, RZ, R9 ;  /* 0x000000ffff0d7224 */ /* 0x000fce00078e0009 */
[----:B------:R-:W-:Y:S05]  /*3db0*/  WARPSYNC.COLLECTIVE R15, `(.L_x_15591) ;  /* 0x000000000f087348 */ /* 0x000fea0003c00000 */
[----:B------:R0:W1:Y:S02]  /*3dc0*/  SHFL.BFLY P6, R14, R13, R12, R11 ;  /* 0x0c00000c0d0e7389 */ /* 0x00006400000c000b */
[----:B01----:R-:W-:Y:S05]  /*3dd0*/  ENDCOLLECTIVE ;  /* 0x000000000000791b */ /* 0x003fea0003800000 */
.L_x_15591:
[----:B------:R-:W-:Y:S02]  /*3de0*/  HFMA2 R13, -RZ, RZ, 0, 0 ;  /* 0x00000000ff0d7431 */ /* 0x000fe400000001ff */
[----:B------:R-:W-:Y:S01]  /*3df0*/  IMAD.MOV.U32 R12, RZ, RZ, 0x2 ;  /* 0x00000002ff0c7424 */ /* 0x000fe200078e00ff */
[----:B------:R-:W-:-:S07]  /*3e00*/  MOV R24, R14 ;  /* 0x0000000e00187202 */ /* 0x000fce0000000f00 */
[----:B------:R-:W-:Y:S05]  /*3e10*/  WARPSYNC.COLLECTIVE R15, `(.L_x_15592) ;  /* 0x000000000f087348 */ /* 0x000fea0003c00000 */
[----:B------:R0:W1:Y:S02]  /*3e20*/  SHFL.BFLY P6, R14, R13, R12, R11 ;  /* 0x0c00000c0d0e7389 */ /* 0x00006400000c000b */
[----:B01----:R-:W-:Y:S05]  /*3e30*/  ENDCOLLECTIVE ;  /* 0x000000000000791b */ /* 0x003fea0003800000 */
.L_x_15592:
[----:B------:R-:W-:Y:S01]  /*3e40*/  FADD.FTZ R9, R9, R24 ;  /* 0x0000001809097221 */ /* 0x000fe20000010000 */
[----:B------:R-:W-:Y:S02]  /*3e50*/  HFMA2 R12, -RZ, RZ, 0, 5.9604644775390625e-08 ;  /* 0x00000001ff0c7431 */ /* 0x000fe400000001ff */
[----:B------:R-:W-:-:S05]  /*3e60*/  FADD.FTZ R29, RZ, R14 ;  /* 0x0000000eff1d7221 */ /* 0x000fca0000010000 */
[----:B------:R-:W-:-:S07]  /*3e70*/  MOV R13, R29 ;  /* 0x0000001d000d7202 */ /* 0x000fce0000000f00 */
[----:B------:R-:W-:Y:S05]  /*3e80*/  WARPSYNC.COLLECTIVE R15, `(.L_x_15593) ;  /* 0x000000000f087348 */ /* 0x000fea0003c00000 */
[----:B------:R0:W1:Y:S02]  /*3e90*/  SHFL.BFLY P6, R14, R13, R12, R11 ;  /* 0x0c00000c0d0e7389 */ /* 0x00006400000c000b */
[----:B01----:R-:W-:Y:S05]  /*3ea0*/  ENDCOLLECTIVE ;  /* 0x000000000000791b */ /* 0x003fea0003800000 */
.L_x_15593:
[----:B------:R-:W-:Y:S02]  /*3eb0*/  HFMA2 R12, -RZ, RZ, 0, 1.1920928955078125e-07 ;  /* 0x00000002ff0c7431 */ /* 0x000fe400000001ff */
[----:B------:R-:W-:Y:S01]  /*3ec0*/  IMAD.MOV.U32 R13, RZ, RZ, RZ ;  /* 0x000000ffff0d7224 */ /* 0x000fe200078e00ff */
[----:B------:R-:W-:-:S07]  /*3ed0*/  MOV R27, R14 ;  /* 0x0000000e001b7202 */ /* 0x000fce0000000f00 */
[----:B------:R-:W-:Y:S05]  /*3ee0*/  WARPSYNC.COLLECTIVE R15, `(.L_x_15594) ;  /* 0x000000000f087348 */ /* 0x000fea0003c00000 */
[----:B------:R0:W1:Y:S02]  /*3ef0*/  SHFL.BFLY P6, R14, R13, R12, R11 ;  /* 0x0c00000c0d0e7389 */ /* 0x00006400000c000b */
[----:B01----:R-:W-:Y:S05]  /*3f00*/  ENDCOLLECTIVE ;  /* 0x000000000000791b */ /* 0x003fea0003800000 */
.L_x_15594:
        /* <DEDUP_REMOVED lines=8> */
.L_x_15595:
[----:B------:R-:W-:Y:S01]  /*3f90*/  HFMA2 R13, -RZ, RZ, 0, 0 ;  /* 0x00000000ff0d7431 */ /* 0x000fe200000001ff */
[----:B------:R-:W-:Y:S02]  /*3fa0*/  MOV R12, 0x2 ;  /* 0x00000002000c7802 */ /* 0x000fe40000000f00 */
[----:B------:R-:W-:-:S07]  /*3fb0*/  MOV R6, R14 ;  /* 0x0000000e00067202 */ /* 0x000fce0000000f00 */
[----:B------:R-:W-:Y:S05]  /*3fc0*/  WARPSYNC.COLLECTIVE R15, `(.L_x_15596) ;  /* 0x000000000f087348 */ /* 0x000fea0003c00000 */
[----:B------:R0:W1:Y:S02]  /*3fd0*/  SHFL.BFLY P6, R14, R13, R12, R11 ;  /* 0x0c00000c0d0e7389 */ /* 0x00006400000c000b */
[----:B01----:R-:W-:Y:S05]  /*3fe0*/  ENDCOLLECTIVE ;  /* 0x000000000000791b */ /* 0x003fea0003800000 */
.L_x_15596:
        /* <DEDUP_REMOVED lines=8> */
.L_x_15597:
[----:B------:R-:W-:Y:S02]  /*4070*/  HFMA2 R12, -RZ, RZ, 0, 1.1920928955078125e-07 ;  /* 0x00000002ff0c7431 */ /* 0x000fe400000001ff */
[----:B------:R-:W-:Y:S01]  /*4080*/  IMAD.MOV.U32 R13, RZ, RZ, RZ ;  /* 0x000000ffff0d7224 */ /* 0x000fe200078e00ff */
[----:B------:R-:W-:-:S07]  /*4090*/  MOV R10, R14 ;  /* 0x0000000e000a7202 */ /* 0x000fce0000000f00 */
[----:B------:R-:W-:Y:S05]  /*40a0*/  WARPSYNC.COLLECTIVE R15, `(.L_x_15598) ;  /* 0x000000000f087348 */ /* 0x000fea0003c00000 */
[----:B------:R0:W1:Y:S02]  /*40b0*/  SHFL.BFLY P6, R14, R13, R12, R11 ;  /* 0x0c00000c0d0e7389 */ /* 0x00006400000c000b */
[----:B01----:R-:W-:Y:S05]  /*40c0*/  ENDCOLLECTIVE ;  /* 0x000000000000791b */ /* 0x003fea0003800000 */
.L_x_15598:
        /* <DEDUP_REMOVED lines=8> */
.L_x_15599:
[----:B------:R-:W-:Y:S01]  /*4150*/  HFMA2 R13, -RZ, RZ, 0, 0 ;  /* 0x00000000ff0d7431 */ /* 0x000fe200000001ff */
[----:B------:R-:W-:Y:S02]  /*4160*/  MOV R12, 0x2 ;  /* 0x00000002000c7802 */ /* 0x000fe40000000f00 */
[----:B------:R-:W-:-:S07]  /*4170*/  MOV R21, R14 ;  /* 0x0000000e00157202 */ /* 0x000fce0000000f00 */
[----:B------:R-:W-:Y:S05]  /*4180*/  WARPSYNC.COLLECTIVE R15, `(.L_x_15600) ;  /* 0x000000000f087348 */ /* 0x000fea0003c00000 */
[----:B------:R0:W1:Y:S02]  /*4190*/  SHFL.BFLY P6, R14, R13, R12, R11 ;  /* 0x0c00000c0d0e7389 */ /* 0x00006400000c000b */
[----:B01----:R-:W-:Y:S05]  /*41a0*/  ENDCOLLECTIVE ;  /* 0x000000000000791b */ /* 0x003fea0003800000 */
.L_x_15600:
        /* <DEDUP_REMOVED lines=8> */
.L_x_15601:
[----:B------:R-:W-:Y:S02]  /*4230*/  HFMA2 R12, -RZ, RZ, 0, 1.1920928955078125e-07 ;  /* 0x00000002ff0c7431 */ /* 0x000fe400000001ff */
[----:B------:R-:W-:Y:S01]  /*4240*/  IMAD.MOV.U32 R13, RZ, RZ, RZ ;  /* 0x000000ffff0d7224 */ /* 0x000fe200078e00ff */
[----:B------:R-:W-:-:S07]  /*4250*/  MOV R24, R14 ;  /* 0x0000000e00187202 */ /* 0x000fce0000000f00 */
[----:B------:R-:W-:Y:S05]  /*4260*/  WARPSYNC.COLLECTIVE R15, `(.L_x_15602) ;  /* 0x000000000f087348 */ /* 0x000fea0003c00000 */
[----:B------:R0:W1:Y:S02]  /*4270*/  SHFL.BFLY P6, R14, R13, R12, R11 ;  /* 0x0c00000c0d0e7389 */ /* 0x00006400000c000b */
[----:B01----:R-:W-:Y:S05]  /*4280*/  ENDCOLLECTIVE ;  /* 0x000000000000791b */ /* 0x003fea0003800000 */
.L_x_15602:
        /* <DEDUP_REMOVED lines=8> */
.L_x_15603:
[----:B------:R-:W-:Y:S01]  /*4310*/  HFMA2 R13, -RZ, RZ, 0, 0 ;  /* 0x00000000ff0d7431 */ /* 0x000fe200000001ff */
[----:B------:R-:W-:Y:S01]  /*4320*/  MOV R12, 0x2 ;  /* 0x00000002000c7802 */ /* 0x000fe20000000f00 */
[----:B------:R-:W-:-:S07]  /*4330*/  FADD.FTZ R3, R26, R14 ;  /* 0x0000000e1a037221 */ /* 0x000fce0000010000 */
[----:B------:R-:W-:Y:S05]  /*4340*/  WARPSYNC.COLLECTIVE R15, `(.L_x_15604) ;  /* 0x000000000f087348 */ /* 0x000fea0003c00000 */
[----:B------:R0:W1:Y:S02]  /*4350*/  SHFL.BFLY P6, R14, R13, R12, R11 ;  /* 0x0c00000c0d0e7389 */ /* 0x00006400000c000b */
[----:B01----:R-:W-:Y:S05]  /*4360*/  ENDCOLLECTIVE ;  /* 0x000000000000791b */ /* 0x003fea0003800000 */
.L_x_15604:
[----:B------:R-:W-:Y:S02]  /*4370*/  IMAD.MOV.U32 R12, RZ, RZ, 0x1 ;  /* 0x00000001ff0c7424 */ /* 0x000fe400078e00ff */
[----:B------:R-:W-:-:S05]  /*4380*/  FADD.FTZ R25, RZ, R14 ;  /* 0x0000000eff197221 */ /* 0x000fca0000010000 */
[----:B------:R-:W-:-:S07]  /*4390*/  MOV R13, R25 ;  /* 0x00000019000d7202 */ /* 0x000fce0000000f00 */
[----:B------:R-:W-:Y:S05]  /*43a0*/  WARPSYNC.COLLECTIVE R15, `(.L_x_15605) ;  /* 0x000000000f087348 */ /* 0x000fea0003c00000 */
[----:B------:R0:W1:Y:S02]  /*43b0*/  SHFL.BFLY P6, R14, R13, R12, R11 ;  /* 0x0c00000c0d0e7389 */ /* 0x00006400000c000b */
[----:B01----:R-:W-:Y:S05]  /*43c0*/  ENDCOLLECTIVE ;  /* 0x000000000000791b */ /* 0x003fea0003800000 */
.L_x_15605:
[----:B------:R-:W-:Y:S01]  /*43d0*/  HFMA2 R13, -RZ, RZ, 0, 0 ;  /* 0x00000000ff0d7431 */ /* 0x000fe200000001ff */
[----:B------:R-:W-:-:S05]  /*43e0*/  MOV R12, R14 ;  /* 0x0000000e000c7202 */ /* 0x000fca0000000f00 */
[----:B------:R-:W-:Y:S01]  /*43f0*/  FADD.FTZ R20, R25, R12 ;  /* 0x0000000c19147221 */ /* 0x000fe20000010000 */
[----:B------:R-:W-:-:S07]  /*4400*/  MOV R12, 0x2 ;  /* 0x00000002000c7802 */ /* 0x000fce0000000f00 */
[----:B------:R-:W-:Y:S05]  /*4410*/  WARPSYNC.COLLECTIVE R15, `(.L_x_15606) ;  /* 0x000000000f087348 */ /* 0x000fea0003c00000 */
[----:B------:R0:W1:Y:S02]  /*4420*/  SHFL.BFLY P6, R14, R13, R12, R11 ;  /* 0x0c00000c0d0e7389 */ /* 0x00006400000c000b */
[----:B01----:R-:W-:Y:S05]  /*4430*/  ENDCOLLECTIVE ;  /* 0x000000000000791b */ /* 0x003fea0003800000 */
.L_x_15606:
[----:B------:R-:W-:Y:S02]  /*4440*/  HFMA2 R12, -RZ, RZ, 0, 5.9604644775390625e-08 ;  /* 0x00000001ff0c7431 */ /* 0x000fe400000001ff */
[----:B------:R-:W-:-:S04]  /*4450*/  IMAD.MOV.U32 R29, RZ, RZ, R14 ;  /* 0x000000ffff1d7224 */ /* 0x000fc800078e000e */
[----:B------:R-:W-:-:S05]  /*4460*/  FADD.FTZ R29, RZ, R29 ;  /* 0x0000001dff1d7221 */ /* 0x000fca0000010000 */
[----:B------:R-:W-:-:S07]  /*4470*/  MOV R13, R29 ;  /* 0x0000001d000d7202 */ /* 0x000fce0000000f00 */
[----:B------:R-:W-:Y:S05]  /*4480*/  WARPSYNC.COLLECTIVE R15, `(.L_x_15607) ;  /* 0x000000000f087348 */ /* 0x000fea0003c00000 */
[----:B------:R0:W1:Y:S02]  /*4490*/  SHFL.BFLY P6, R14, R13, R12, R11 ;  /* 0x0c00000c0d0e7389 */ /* 0x00006400000c000b */
[----:B01----:R-:W-:Y:S05]  /*44a0*/  ENDCOLLECTIVE ;  /* 0x000000000000791b */ /* 0x003fea0003800000 */
.L_x_15607:
[----:B------:R-:W-:Y:S01]  /*44b0*/  MOV R7, R14 ;  /* 0x0000000e00077202 */ /* 0x000fe20000000f00 */
[----:B------:R-:W-:Y:S06]  /*44c0*/  BRA `(.L_x_15608) ;  /* 0xffffffe800047947 */ /* 0x000fec000383ffff */
.L_x_15609:
        /* <DEDUP_REMOVED lines=11> */
.L_x_25873:


//--------------------- .text._ZN4vllm25paged_attention_v1_kernelIfhLi96ELi16ELi128ELNS_18Fp8KVCacheDataTypeE1ELb1EEEvPT_PKS2_PKT0_S8_ifPKiSA_iPKfiiiSC_SC_iiiii --------------------------
	.section	.text._ZN4vllm25paged_attention_v1_kernelIfhLi96ELi16ELi128ELNS_18Fp8KVCacheDataTypeE1ELb1EEEvPT_PKS2_PKT0_S8_ifPKiSA_iPKfiiiSC_SC_iiiii,"ax",@progbits
	.align	128
        .global         _ZN4vllm25paged_attention_v1_kernelIfhLi96ELi16ELi128ELNS_18Fp8KVCacheDataTypeE1ELb1EEEvPT_PKS2_PKT0_S8_ifPKiSA_iPKfiiiSC_SC_iiiii
        .type           _ZN4vllm25paged_attention_v1_kernelIfhLi96ELi16ELi128ELNS_18Fp8KVCacheDataTypeE1ELb1EEEvPT_PKS2_PKT0_S8_ifPKiSA_iPKfiiiSC_SC_iiiii,@function
        .size           _ZN4vllm25paged_attention_v1_kernelIfhLi96ELi16ELi128ELNS_18Fp8KVCacheDataTypeE1ELb1EEEvPT_PKS2_PKT0_S8_ifPKiSA_iPKfiiiSC_SC_iiiii,(.L_x_25874 - _ZN4vllm25paged_attention_v1_kernelIfhLi96ELi16ELi128ELNS_18Fp8KVCacheDataTypeE1ELb1EEEvPT_PKS2_PKT0_S8_ifPKiSA_iPKfiiiSC_SC_iiiii)
        .other          _ZN4vllm25paged_attention_v1_kernelIfhLi96ELi16ELi128ELNS_18Fp8KVCacheDataTypeE1ELb1EEEvPT_PKS2_PKT0_S8_ifPKiSA_iPKfiiiSC_SC_iiiii,@"STO_CUDA_ENTRY STV_DEFAULT"
_ZN4vllm25paged_attention_v1_kernelIfhLi96ELi16ELi128ELNS_18Fp8KVCacheDataTypeE1ELb1EEEvPT_PKS2_PKT0_S8_ifPKiSA_iPKfiiiSC_SC_iiiii:
.text._ZN4vllm25paged_attention_v1_kernelIfhLi96ELi16ELi128ELNS_18Fp8KVCacheDataTypeE1ELb1EEEvPT_PKS2_PKT0_S8_ifPKiSA_iPKfiiiSC_SC_iiiii:
        /* <DEDUP_REMOVED lines=103> */
.L_x_15610:
        /* <DEDUP_REMOVED lines=24> */
.L_x_15614:
        /* <DEDUP_REMOVED lines=41> */
.L_x_15612:
[----:B------:R-:W-:Y:S05]  /*0a80*/  BSYNC.RECONVERGENT B6 ;  /* 0x0000000000067941 */ /* 0x000fea0003800200 */
.L_x_15611:
        /* <DEDUP_REMOVED lines=10> */
.L_x_15654:
        /* <DEDUP_REMOVED lines=39> */
.L_x_15620:
        /* <DEDUP_REMOVED lines=11> */
.L_x_15619:
[----:B------:R-:W-:Y:S05]  /*0e50*/  BSYNC.RECONVERGENT B1 ;  /* 0x0000000000017941 */ /* 0x000fea0003800200 */
.L_x_15618:
        /* <DEDUP_REMOVED lines=12> */
.L_x_15623:
        /* <DEDUP_REMOVED lines=100> */
.L_x_15622:
[----:B------:R-:W-:Y:S05]  /*1560*/  BSYNC.RECONVERGENT B1 ;  /* 0x0000000000017941 */ /* 0x000fea0003800200 */
.L_x_15621:
        /* <DEDUP_REMOVED lines=55> */
.L_x_15625:
[----:B------:R-:W-:Y:S05]  /*18e0*/  BSYNC.RECONVERGENT B1 ;  /* 0x0000000000017941 */ /* 0x000fea0003800200 */
.L_x_15624:
        /* <DEDUP_REMOVED lines=26> */
.L_x_15617:
[----:B------:R-:W-:Y:S05]  /*1a90*/  BSYNC.RECONVERGENT B0 ;  /* 0x0000000000007941 */ /* 0x000fea0003800200 */
.L_x_15616:
        /* <DEDUP_REMOVED lines=39> */
.L_x_15630:
[----:B------:R-:W0:Y:S01]  /*1d10*/  LDS R15, [R12] ;  /* 0x000000000c0f7984 */ /* 0x000e220000000800 */
[----:B------:R-:W-:-:S04]  /*1d20*/  IADD3 R13, PT, PT, R13, 0x1, RZ ;  /* 0x000000010d0d7810 */ /* 0x000fc80007ffe0ff */
[----:B------:R-:W-:Y:S01]  /*1d30*/  ISETP.NE.AND P0, PT, R13, RZ, PT ;  /* 0x000000ff0d00720c */ /* 0x000fe20003f05270 */
[----:B0-----:R-:W-:-:S05]  /*1d40*/  FMUL.FTZ R15, R15, R2 ;  /* 0x000000020f0f7220 */ /* 0x001fca0000410000 */
[----:B------:R0:W-:Y:S02]  /*1d50*/  STS [R12], R15 ;  /* 0x0000000f0c007388 */ /* 0x0001e40000000800 */
[----:B0-----:R-:W-:-:S05]  /*1d60*/  VIADD R12, R12, 0x200 ;  /* 0x000002000c0c7836 */ /* 0x001fca0000000000 */
[----:B------:R-:W-:Y:S05]  /*1d70*/  @P0 BRA `(.L_x_15630) ;  /* 0xfffffffc00e40947 */ /* 0x000fea000383ffff */
.L_x_15629:
[----:B------:R-:W-:Y:S05]  /*1d80*/  BSYNC.RECONVERGENT B1 ;  /* 0x0000000000017941 */ /* 0x000fea0003800200 */
.L_x_15628:
        /* <DEDUP_REMOVED lines=12> */
.L_x_15633:
        /* <DEDUP_REMOVED lines=52> */
.L_x_15632:
[----:B------:R-:W-:Y:S05]  /*2190*/  BSYNC.RECONVERGENT B1 ;  /* 0x0000000000017941 */ /* 0x000fea0003800200 */
.L_x_15631:
        /* <DEDUP_REMOVED lines=31> */
.L_x_15635:
[----:B------:R-:W-:Y:S05]  /*2390*/  BSYNC.RECONVERGENT B1 ;  /* 0x0000000000017941 */ /* 0x000fea0003800200 */
.L_x_15634:
        /* <DEDUP_REMOVED lines=14> */
.L_x_15627:
[----:B------:R-:W-:Y:S05]  /*2480*/  BSYNC.RECONVERGENT B0 ;  /* 0x0000000000007941 */ /* 0x000fea0003800200 */
.L_x_15626:
        /* <DEDUP_REMOVED lines=29> */
.L_x_15639:
        /* <DEDUP_REMOVED lines=33> */
.L_x_15638:
        /* <DEDUP_REMOVED lines=16> */
.L_x_15637:
[----:B------:R-:W-:Y:S05]  /*2970*/  BSYNC.RECONVERGENT B6 ;  /* 0x0000000000067941 */ /* 0x000fea0003800200 */
.L_x_15636:
        /* <DEDUP_REMOVED lines=44> */
.L_x_15679:
        /* <DEDUP_REMOVED lines=33> */
.L_x_15642:
[----:B------:R-:W-:Y:S05]  /*2e50*/  BSYNC.RECONVERGENT B0 ;  /* 0x0000000000007941 */ /* 0x000fea0003800200 */
.L_x_15641:
        /* <DEDUP_REMOVED lines=27> */
.L_x_15644:
[----:B------:R-:W-:Y:S05]  /*3010*/  BSYNC.RECONVERGENT B0 ;  /* 0x0000000000007941 */ /* 0x000fea0003800200 */
.L_x_15643:
        /* <DEDUP_REMOVED lines=15> */
.L_x_15646:
[----:B------:R-:W-:Y:S05]  /*3110*/  BSYNC.RECONVERGENT B0 ;  /* 0x0000000000007941 */ /* 0x000fea0003800200 */
.L_x_15645:
        /* <DEDUP_REMOVED lines=27> */
.L_x_15648:
[----:B------:R-:W-:Y:S05]  /*32d0*/  BSYNC.RECONVERGENT B0 ;  /* 0x0000000000007941 */ /* 0x000fea0003800200 */
.L_x_15647:
        /* <DEDUP_REMOVED lines=28> */
.L_x_15613:
        /* <DEDUP_REMOVED lines=16> */
.L_x_15649:
[----:B------:R-:W-:Y:S05]  /*35a0*/  EXIT ;  /* 0x000000000000794d */ /* 0x000fea0003800000 */
.L_x_15615:
[----:B------:R-:W-:Y:S02]  /*35b0*/  HFMA2 R11, -RZ, RZ, 0, 1.847743988037109375e-06 ;  /* 0x0000001fff0b7431 */ /* 0x000fe400000001ff */
[----:B------:R-:W-:Y:S01]  /*35c0*/  IMAD.MOV.U32 R12, RZ, RZ, 0x10 ;  /* 0x00000010ff0c7424 */ /* 0x000fe200078e00ff */
[----:B------:R-:W-:-:S07]  /*35d0*/  MOV R15, 0xffffffff ;  /* 0xffffffff000f7802 */ /* 0x000fce0000000f00 */
[----:B------:R-:W-:Y:S05]  /*35e0*/  WARPSYNC.COLLECTIVE R15, `(.L_x_15650) ;  /* 0x000000000f087348 */ /* 0x000fea0003c00000 */
[----:B------:R0:W1:Y:S02]  /*35f0*/  SHFL.BFLY P6, R14, R13, R12, R11 ;  /* 0x0c00000c0d0e7389 */ /* 0x00006400000c000b */
[----:B01----:R-:W-:Y:S05]  /*3600*/  ENDCOLLECTIVE ;  /* 0x000000000000791b */ /* 0x003fea0003800000 */
.L_x_15650:
[----:B------:R-:W-:Y:S01]  /*3610*/  HFMA2 R12, -RZ, RZ, 0, 4.76837158203125e-07 ;  /* 0x00000008ff0c7431 */ /* 0x000fe200000001ff */
[----:B------:R-:W-:-:S05]  /*3620*/  FMNMX.FTZ R0, R14, -3.40282346638528859812e+38, !PT ;  /* 0xff7fffff0e007809 */ /* 0x000fca0007810000 */
[----:B------:R-:W-:-:S07]  /*3630*/  IMAD.MOV.U32 R13, RZ, RZ, R0 ;  /* 0x000000ffff0d7224 */ /* 0x000fce00078e0000 */
[----:B------:R-:W-:Y:S05]  /*3640*/  WARPSYNC.COLLECTIVE R15, `(.L_x_15651) ;  /* 0x000000000f087348 */ /* 0x000fea0003c00000 */
[----:B------:R0:W1:Y:S02]  /*3650*/  SHFL.BFLY P6, R14, R13, R12, R11 ;  /* 0x0c00000c0d0e7389 */ /* 0x00006400000c000b */
[----:B01----:R-:W-:Y:S05]  /*3660*/  ENDCOLLECTIVE ;  /* 0x000000000000791b */ /* 0x003fea0003800000 */
.L_x_15651:
[----:B------:R-:W-:Y:S01]  /*3670*/  IMAD.MOV.U32 R12, RZ, RZ, 0x4 ;  /* 0x00000004ff0c7424 */ /* 0x000fe200078e00ff */
[----:B------:R-:W-:-:S04]  /*3680*/  FMNMX.FTZ R2, R0, R14, !PT ;  /* 0x0000000e00027209 */ /* 0x000fc80007810000 */
[----:B------:R-:W-:-:S07]  /*3690*/  MOV R13, R2 ;  /* 0x00000002000d7202 */ /* 0x000fce0000000f00 */
[----:B------:R-:W-:Y:S05]  /*36a0*/  WARPSYNC.COLLECTIVE R15, `(.L_x_15652) ;  /* 0x000000000f087348 */ /* 0x000fea0003c00000 */
[----:B------:R0:W1:Y:S02]  /*36b0*/  SHFL.BFLY P6, R14, R13, R12, R11 ;  /* 0x0c00000c0d0e7389 */ /* 0x00006400000c000b */
[----:B01----:R-:W-:Y:S05]  /*36c0*/  ENDCOLLECTIVE ;  /* 0x000000000000791b */ /* 0x003fea0003800000 */
.L_x_15652:
[----:B------:R-:W-:Y:S01]  /*36d0*/  HFMA2 R12, -RZ, RZ, 0, 1.1920928955078125e-07 ;  /* 0x00000002ff0c7431 */ /* 0x000fe200000001ff */
[----:B------:R-:W-:-:S04]  /*36e0*/  FMNMX.FTZ R3, R2, R14, !PT ;  /* 0x0000000e02037209 */ /* 0x000fc80007810000 */
[----:B------:R-:W-:-:S07]  /*36f0*/  MOV R13, R3 ;  /* 0x00000003000d7202 */ /* 0x000fce0000000f00 */
[----:B------:R-:W-:Y:S05]  /*3700*/  WARPSYNC.COLLECTIVE R15, `(.L_x_15653) ;  /* 0x000000000f087348 */ /* 0x000fea0003c00000 */
[----:B------:R0:W1:Y:S02]  /*3710*/  SHFL.BFLY P6, R14, R13, R12, R11 ;  /* 0x0c00000c0d0e7389 */ /* 0x00006400000c000b */
[----:B01----:R-:W-:Y:S05]  /*3720*/  ENDCOLLECTIVE ;  /* 0x000000000000791b */ /* 0x003fea0003800000 */
.L_x_15653:
[----:B------:R-:W-:Y:S05]  /*3730*/  BRA `(.L_x_15654) ;  /* 0xffffffd000fc7947 */ /* 0x000fea000383ffff */
.L_x_15640:
[----:B-1----:R-:W-:Y:S02]  /*3740*/  HFMA2 R11, -RZ, RZ, 0, 1.847743988037109375e-06 ;  /* 0x0000001fff0b7431 */ /* 0x002fe400000001ff */
[----:B0-----:R-:W-:Y:S01]  /*3750*/  IMAD.MOV.U32 R13, RZ, RZ, RZ ;  /* 0x000000ffff0d7224 */ /* 0x001fe200078e00ff */
[----:B------:R-:W-:Y:S01]  /*3760*/  MOV R12, 0x2 ;  /* 0x00000002000c7802 */ /* 0x000fe20000000f00 */
[----:B------:R-:W-:-:S07]  /*3770*/  IMAD.MOV.U32 R15, RZ, RZ, -0x1 ;  /* 0xffffffffff0f7424 */ /* 0x000fce00078e00ff */
[----:B------:R-:W-:Y:S05]  /*3780*/  WARPSYNC.COLLECTIVE R15, `(.L_x_15655) ;  /* 0x000000000f087348 */ /* 0x000fea0003c00000 */
[----:B------:R0:W1:Y:S02]  /*3790*/  SHFL.BFLY P6, R14, R13, R12, R11 ;  /* 0x0c00000c0d0e7389 */ /* 0x00006400000c000b */
[----:B01----:R-:W-:Y:S05]  /*37a0*/  ENDCOLLECTIVE ;  /* 0x000000000000791b */ /* 0x003fea0003800000 */
.L_x_15655:
[----:B------:R-:W-:Y:S02]  /*37b0*/  HFMA2 R12, -RZ, RZ, 0, 5.9604644775390625e-08 ;  /* 0x00000001ff0c7431 */ /* 0x000fe400000001ff */
[----:B------:R-:W-:-:S05]  /*37c0*/  FADD.FTZ R10, RZ, R14 ;  /* 0x0000000eff0a7221 */ /* 0x000fca0000010000 */
[----:B------:R-:W-:-:S07]  /*37d0*/  MOV R13, R10 ;  /* 0x0000000a000d7202 */ /* 0x000fce0000000f00 */
[----:B------:R-:W-:Y:S05]  /*37e0*/  WARPSYNC.COLLECTIVE R15, `(.L_x_15656) ;  /* 0x000000000f087348 */ /* 0x000fea0003c00000 */
[----:B------:R0:W1:Y:S02]  /*37f0*/  SHFL.BFLY P6, R14, R13, R12, R11 ;  /* 0x0c00000c0d0e7389 */ /* 0x00006400000c000b */
[----:B01----:R-:W-:Y:S05]  /*3800*/  ENDCOLLECTIVE ;  /* 0x000000000000791b */ /* 0x003fea0003800000 */
.L_x_15656:
[----:B------:R-:W-:Y:S01]  /*3810*/  HFMA2 R12, -RZ, RZ, 0, 1.1920928955078125e-07 ;  /* 0x00000002ff0c7431 */ /* 0x000fe200000001ff */
[----:B------:R-:W-:Y:S01]  /*3820*/  MOV R13, RZ ;  /* 0x000000ff000d7202 */ /* 0x000fe20000000f00 */
[----:B------:R-:W-:-:S07]  /*3830*/  IMAD.MOV.U32 R31, RZ, RZ, R14 ;  /* 0x000000ffff1f7224 */ /* 0x000fce00078e000e */
[----:B------:R-:W-:Y:S05]  /*3840*/  WARPSYNC.COLLECTIVE R15, `(.L_x_15657) ;  /* 0x000000000f087348 */ /* 0x000fea0003c00000 */
[----:B------:R0:W1:Y:S02]  /*3850*/  SHFL.BFLY P6, R14, R13, R12, R11 ;  /* 0x0c00000c0d0e7389 */ /* 0x00006400000c000b */
[----:B01----:R-:W-:Y:S05]  /*3860*/  ENDCOLLECTIVE ;  /* 0x000000000000791b */ /* 0x003fea0003800000 */
.L_x_15657:
        /* <DEDUP_REMOVED lines=8> */
.L_x_15658:
[----:B------:R-:W-:Y:S02]  /*38f0*/  HFMA2 R12, -RZ, RZ, 0, 1.1920928955078125e-07 ;  /* 0x00000002ff0c7431 */ /* 0x000fe400000001ff */
[----:B------:R-:W-:Y:S01]  /*3900*/  IMAD.MOV.U32 R13, RZ, RZ, RZ ;  /* 0x000000ffff0d7224 */ /* 0x000fe200078e00ff */
[----:B------:R-:W-:-:S07]  /*3910*/  MOV R30, R14 ;  /* 0x0000000e001e7202 */ /* 0x000fce0000000f00 */
[----:B------:R-:W-:Y:S05]  /*3920*/  WARPSYNC.COLLECTIVE R15, `(.L_x_15659) ;  /* 0x000000000f087348 */ /* 0x000fea0003c00000 */
[----:B------:R0:W1:Y:S02]  /*3930*/  SHFL.BFLY P6, R14, R13, R12, R11 ;  /* 0x0c00000c0d0e7389 */ /* 0x00006400000c000b */
[----:B01----:R-:W-:Y:S05]  /*3940*/  ENDCOLLECTIVE ;  /* 0x000000000000791b */ /* 0x003fea0003800000 */
.L_x_15659:
[----:B------:R-:W-:Y:S01]  /*3950*/  FADD.FTZ R30, R21, R30 ;  /* 0x0000001e151e7221 */ /* 0x000fe20000010000 */
[----:B------:R-:W-:Y:S02]  /*3960*/  HFMA2 R12, -RZ, RZ, 0, 5.9604644775390625e-08 ;  /* 0x00000001ff0c7431 */ /* 0x000fe400000001ff */
[----:B------:R-:W-:-:S05]  /*3970*/  FADD.FTZ R9, RZ, R14 ;  /* 0x0000000eff097221 */ /* 0x000fca0000010000 */
[----:B------:R-:W-:-:S07]  /*3980*/  MOV R13, R9 ;  /* 0x00000009000d7202 */ /* 0x000fce0000000f00 */
[----:B------:R-:W-:Y:S05]  /*3990*/  WARPSYNC.COLLECTIVE R15, `(.L_x_15660) ;  /* 0x000000000f087348 */ /* 0x000fea0003c00000 */
[----:B------:R0:W1:Y:S02]  /*39a0*/  SHFL.BFLY P6, R14, R13, R12, R11 ;  /* 0x0c00000c0d0e7389 */ /* 0x00006400000c000b */
[----:B01----:R-:W-:Y:S05]  /*39b0*/  ENDCOLLECTIVE ;  /* 0x000000000000791b */ /* 0x003fea0003800000 */
.L_x_15660:
[----:B------:R-:W-:Y:S01]  /*39c0*/  HFMA2 R12, -RZ, RZ, 0, 1.1920928955078125e-07 ;  /* 0x00000002ff0c7431 */ /* 0x000fe200000001ff */
[----:B------:R-:W-:Y:S01]  /*39d0*/  MOV R13, RZ ;  /* 0x000000ff000d7202 */ /* 0x000fe20000000f00 */
[----:B------:R-:W-:-:S07]  /*39e0*/  IMAD.MOV.U32 R8, RZ, RZ, R14 ;  /* 0x000000ffff087224 */ /* 0x000fce00078e000e */
[----:B------:R-:W-:Y:S05]  /*39f0*/  WARPSYNC.COLLECTIVE R15, `(.L_x_15661) ;  /* 0x000000000f087348 */ /* 0x000fea0003c00000 */
[----:B------:R0:W1:Y:S02]  /*3a00*/  SHFL.BFLY P6, R14, R13, R12, R11 ;  /* 0x0c00000c0d0e7389 */ /* 0x00006400000c000b */
[----:B01----:R-:W-:Y:S05]  /*3a10*/  ENDCOLLECTIVE ;  /* 0x000000000000791b */ /* 0x003fea0003800000 */
.L_x_15661:
        /* <DEDUP_REMOVED lines=8> */
.L_x_15662:
[----:B------:R-:W-:Y:S02]  /*3aa0*/  HFMA2 R13, -RZ, RZ, 0, 0 ;  /* 0x00000000ff0d7431 */ /* 0x000fe400000001ff */
[----:B------:R-:W-:Y:S01]  /*3ab0*/  IMAD.MOV.U32 R12, RZ, RZ, 0x2 ;  /* 0x00000002ff0c7424 */ /* 0x000fe200078e00ff */
[----:B------:R-:W-:-:S07]  /*3ac0*/  MOV R6, R14 ;  /* 0x0000000e00067202 */ /* 0x000fce0000000f00 */
[----:B------:R-:W-:Y:S05]  /*3ad0*/  WARPSYNC.COLLECTIVE R15, `(.L_x_15663) ;  /* 0x000000000f087348 */ /* 0x000fea0003c00000 */
[----:B------:R0:W1:Y:S02]  /*3ae0*/  SHFL.BFLY P6, R14, R13, R12, R11 ;  /* 0x0c00000c0d0e7389 */ /* 0x00006400000c000b */
[----:B01----:R-:W-:Y:S05]  /*3af0*/  ENDCOLLECTIVE ;  /* 0x000000000000791b */ /* 0x003fea0003800000 */
.L_x_15663:
        /* <DEDUP_REMOVED lines=8> */
.L_x_15664:
[----:B------:R-:W-:Y:S01]  /*3b80*/  HFMA2 R12, -RZ, RZ, 0, 1.1920928955078125e-07 ;  /* 0x00000002ff0c7431 */ /* 0x000fe200000001ff */
[----:B------:R-:W-:Y:S01]  /*3b90*/  MOV R13, RZ ;  /* 0x000000ff000d7202 */ /* 0x000fe20000000f00 */
[----:B------:R-:W-:-:S07]  /*3ba0*/  IMAD.MOV.U32 R4, RZ, RZ, R14 ;  /* 0x000000ffff047224 */ /* 0x000fce00078e000e */
[----:B------:R-:W-:Y:S05]  /*3bb0*/  WARPSYNC.COLLECTIVE R15, `(.L_x_15665) ;  /* 0x000000000f087348 */ /* 0x000fea0003c00000 */
[----:B------:R0:W1:Y:S02]  /*3bc0*/  SHFL.BFLY P6, R14, R13, R12, R11 ;  /* 0x0c00000c0d0e7389 */ /* 0x00006400000c000b */
[----:B01----:R-:W-:Y:S05]  /*3bd0*/  ENDCOLLECTIVE ;  /* 0x000000000000791b */ /* 0x003fea0003800000 */
.L_x_15665:
        /* <DEDUP_REMOVED lines=8> */
.L_x_15666:
[----:B------:R-:W-:Y:S02]  /*3c60*/  HFMA2 R13, -RZ, RZ, 0, 0 ;  /* 0x00000000ff0d7431 */ /* 0x000fe400000001ff */
[----:B------:R-:W-:Y:S01]  /*3c70*/  IMAD.MOV.U32 R12, RZ, RZ, 0x2 ;  /* 0x00000002ff0c7424 */ /* 0x000fe200078e00ff */
[----:B------:R-:W-:-:S07]  /*3c80*/  MOV R2, R14 ;  /* 0x0000000e00027202 */ /* 0x000fce0000000f00 */
[----:B------:R-:W-:Y:S05]  /*3c90*/  WARPSYNC.COLLECTIVE R15, `(.L_x_15667) ;  /* 0x000000000f087348 */ /* 0x000fea0003c00000 */
[----:B------:R0:W1:Y:S02]  /*3ca0*/  SHFL.BFLY P6, R14, R13, R12, R11 ;  /* 0x0c00000c0d0e7389 */ /* 0x00006400000c000b */
[----:B01----:R-:W-:Y:S05]  /*3cb0*/  ENDCOLLECTIVE ;  /* 0x000000000000791b */ /* 0x003fea0003800000 */
.L_x_15667:
        /* <DEDUP_REMOVED lines=8> */
.L_x_15668:
[----:B------:R-:W-:Y:S01]  /*3d40*/  HFMA2 R12, -RZ, RZ, 0, 1.1920928955078125e-07 ;  /* 0x00000002ff0c7431 */ /* 0x000fe200000001ff */
[----:B------:R-:W-:Y:S01]  /*3d50*/  MOV R13, RZ ;  /* 0x000000ff000d7202 */ /* 0x000fe20000000f00 */
[----:B------:R-:W-:-:S07]  /*3d60*/  IMAD.MOV.U32 R21, RZ, RZ, R14 ;  /* 0x000000ffff157224 */ /* 0x000fce00078e000e */
[----:B------:R-:W-:Y:S05]  /*3d70*/  WARPSYNC.COLLECTIVE R15, `(.L_x_15669) ;  /* 0x000000000f087348 */ /* 0x000fea0003c00000 */
[----:B------:R0:W1:Y:S02]  /*3d80*/  SHFL.BFLY P6, R14, R13, R12, R11 ;  /* 0x0c00000c0d0e7389 */ /* 0x00006400000c000b */
[----:B01----:R-:W-:Y:S05]  /*3d90*/  ENDCOLLECTIVE ;  /* 0x000000000000791b */ /* 0x003fea0003800000 */
.L_x_15669:
        /* <DEDUP_REMOVED lines=8> */
.L_x_15670:
[----:B------:R-:W-:Y:S02]  /*3e20*/  HFMA2 R13, -RZ, RZ, 0, 0 ;  /* 0x00000000ff0d7431 */ /* 0x000fe400000001ff */
[----:B------:R-:W-:Y:S01]  /*3e30*/  IMAD.MOV.U32 R12, RZ, RZ, 0x2 ;  /* 0x00000002ff0c7424 */ /* 0x000fe200078e00ff */
[----:B------:R-:W-:-:S07]  /*3e40*/  MOV R23, R14 ;  /* 0x0000000e00177202 */ /* 0x000fce0000000f00 */
[----:B------:R-:W-:Y:S05]  /*3e50*/  WARPSYNC.COLLECTIVE R15, `(.L_x_15671) ;  /* 0x000000000f087348 */ /* 0x000fea0003c00000 */
[----:B------:R0:W1:Y:S02]  /*3e60*/  SHFL.BFLY P6, R14, R13, R12, R11 ;  /* 0x0c00000c0d0e7389 */ /* 0x00006400000c000b */
[----:B01----:R-:W-:Y:S05]  /*3e70*/  ENDCOLLECTIVE ;  /* 0x000000000000791b */ /* 0x003fea0003800000 */
.L_x_15671:
        /* <DEDUP_REMOVED lines=8> */
.L_x_15672:
[----:B------:R-:W-:Y:S01]  /*3f00*/  HFMA2 R12, -RZ, RZ, 0, 1.1920928955078125e-07 ;  /* 0x00000002ff0c7431 */ /* 0x000fe200000001ff */
[----:B------:R-:W-:Y:S01]  /*3f10*/  MOV R13, RZ ;  /* 0x000000ff000d7202 */ /* 0x000fe20000000f00 */
[----:B------:R-:W-:-:S07]  /*3f20*/  IMAD.MOV.U32 R25, RZ, RZ, R14 ;  /* 0x000000ffff197224 */ /* 0x000fce00078e000e */
[----:B------:R-:W-:Y:S05]  /*3f30*/  WARPSYNC.COLLECTIVE R15, `(.L_x_15673) ;  /* 0x000000000f087348 */ /* 0x000fea0003c00000 */
[----:B------:R0:W1:Y:S02]  /*3f40*/  SHFL.BFLY P6, R14, R13, R12, R11 ;  /* 0x0c00000c0d0e7389 */ /* 0x00006400000c000b */
[----:B01----:R-:W-:Y:S05]  /*3f50*/  ENDCOLLECTIVE ;  /* 0x000000000000791b */ /* 0x003fea0003800000 */
.L_x_15673:
        /* <DEDUP_REMOVED lines=8> */
.L_x_15674:
[----:B------:R-:W-:Y:S02]  /*3fe0*/  HFMA2 R13, -RZ, RZ, 0, 0 ;  /* 0x00000000ff0d7431 */ /* 0x000fe400000001ff */
[----:B------:R-:W-:Y:S01]  /*3ff0*/  IMAD.MOV.U32 R12, RZ, RZ, 0x2 ;  /* 0x00000002ff0c7424 */ /* 0x000fe200078e00ff */
[----:B------:R-:W-:-:S07]  /*4000*/  MOV R27, R14 ;  /* 0x0000000e001b7202 */ /* 0x000fce0000000f00 */
[----:B------:R-:W-:Y:S05]  /*4010*/  WARPSYNC.COLLECTIVE R15, `(.L_x_15675) ;  /* 0x000000000f087348 */ /* 0x000fea0003c00000 */
[----:B------:R0:W1:Y:S02]  /*4020*/  SHFL.BFLY P6, R14, R13, R12, R11 ;  /* 0x0c00000c0d0e7389 */ /* 0x00006400000c000b */
[----:B01----:R-:W-:Y:S05]  /*4030*/  ENDCOLLECTIVE ;  /* 0x000000000000791b */ /* 0x003fea0003800000 */
.L_x_15675:
[----:B------:R-:W-:Y:S01]  /*4040*/  FADD.FTZ R24, R24, R27 ;  /* 0x0000001b18187221 */ /* 0x000fe20000010000 */
[----:B------:R-:W-:Y:S02]  /*4050*/  HFMA2 R12, -RZ, RZ, 0, 5.9604644775390625e-08 ;  /* 0x00000001ff0c7431 */ /* 0x000fe400000001ff */
[----:B------:R-:W-:-:S05]  /*4060*/  FADD.FTZ R26, RZ, R14 ;  /* 0x0000000eff1a7221 */ /* 0x000fca0000010000 */
[----:B------:R-:W-:-:S07]  /*4070*/  MOV R13, R26 ;  /* 0x0000001a000d7202 */ /* 0x000fce0000000f00 */
[----:B------:R-:W-:Y:S05]  /*4080*/  WARPSYNC.COLLECTIVE R15, `(.L_x_15676) ;  /* 0x000000000f087348 */ /* 0x000fea0003c00000 */
[----:B------:R0:W1:Y:S02]  /*4090*/  SHFL.BFLY P6, R14, R13, R12, R11 ;  /* 0x0c00000c0d0e7389 */ /* 0x00006400000c000b */
[----:B01----:R-:W-:Y:S05]  /*40a0*/  ENDCOLLECTIVE ;  /* 0x000000000000791b */ /* 0x003fea0003800000 */
.L_x_15676:
[----:B------:R-:W-:Y:S02]  /*40b0*/  HFMA2 R12, -RZ, RZ, 0, 1.1920928955078125e-07 ;  /* 0x00000002ff0c7431 */ /* 0x000fe400000001ff */
[----:B------:R-:W-:Y:S01]  /*40c0*/  IMAD.MOV.U32 R13, RZ, RZ, RZ ;  /* 0x000000ffff0d7224 */ /* 0x000fe200078e00ff */
[----:B------:R-:W-:-:S07]  /*40d0*/  MOV R29, R14 ;  /* 0x0000000e001d7202 */ /* 0x000fce0000000f00 */
[----:B------:R-:W-:Y:S05]  /*40e0*/  WARPSYNC.COLLECTIVE R15, `(.L_x_15677) ;  /* 0x000000000f087348 */ /* 0x000fea0003c00000 */
[----:B------:R0:W1:Y:S02]  /*40f0*/  SHFL.BFLY P6, R14, R13, R12, R11 ;  /* 0x0c00000c0d0e7389 */ /* 0x00006400000c000b */
[----:B01----:R-:W-:Y:S05]  /*4100*/  ENDCOLLECTIVE ;  /* 0x000000000000791b */ /* 0x003fea0003800000 */
.L_x_15677:
[----:B------:R-:W-:Y:S01]  /*4110*/  FADD.FTZ R26, R26, R29 ;  /* 0x0000001d1a1a7221 */ /* 0x000fe20000010000 */
[----:B------:R-:W-:Y:S02]  /*4120*/  HFMA2 R12, -RZ, RZ, 0, 5.9604644775390625e-08 ;  /* 0x00000001ff0c7431 */ /* 0x000fe400000001ff */
[----:B------:R-:W-:-:S05]  /*4130*/  FADD.FTZ R9, RZ, R14 ;  /* 0x0000000eff097221 */ /* 0x000fca0000010000 */
[----:B------:R-:W-:-:S07]  /*4140*/  MOV R13, R9 ;  /* 0x00000009000d7202 */ /* 0x000fce0000000f00 */
[----:B------:R-:W-:Y:S05]  /*4150*/  WARPSYNC.COLLECTIVE R15, `(.L_x_15678) ;  /* 0x000000000f087348 */ /* 0x000fea0003c00000 */
[----:B------:R0:W1:Y:S02]  /*4160*/  SHFL.BFLY P6, R14, R13, R12, R11 ;  /* 0x0c00000c0d0e7389 */ /* 0x00006400000c000b */
[----:B01----:R-:W-:Y:S05]  /*4170*/  ENDCOLLECTIVE ;  /* 0x000000000000791b */ /* 0x003fea0003800000 */
.L_x_15678:
[----:B------:R-:W-:Y:S05]  /*4180*/  BRA `(.L_x_15679) ;  /* 0xffffffe800ac7947 */ /* 0x000fea000383ffff */
.L_x_15680:
        /* <DEDUP_REMOVED lines=15> */
.L_x_25874:


//--------------------- .text._ZN4vllm25paged_attention_v1_kernelIfhLi80ELi16ELi128ELNS_18Fp8KVCacheDataTypeE1ELb1EEEvPT_PKS2_PKT0_S8_ifPKiSA_iPKfiiiSC_SC_iiiii --------------------------
	.section	.text._ZN4vllm25paged_attention_v1_kernelIfhLi80ELi16ELi128ELNS_18Fp8KVCacheDataTypeE1ELb1EEEvPT_PKS2_PKT0_S8_ifPKiSA_iPKfiiiSC_SC_iiiii,"ax",@progbits
	.align	128
        .global         _ZN4vllm25paged_attention_v1_kernelIfhLi80ELi16ELi128ELNS_18Fp8KVCacheDataTypeE1ELb1EEEvPT_PKS2_PKT0_S8_ifPKiSA_iPKfiiiSC_SC_iiiii
        .type           _ZN4vllm25paged_attention_v1_kernelIfhLi80ELi16ELi128ELNS_18Fp8KVCacheDataTypeE1ELb1EEEvPT_PKS2_PKT0_S8_ifPKiSA_iPKfiiiSC_SC_iiiii,@function
        .size           _ZN4vllm25paged_attention_v1_kernelIfhLi80ELi16ELi128ELNS_18Fp8KVCacheDataTypeE1ELb1EEEvPT_PKS2_PKT0_S8_ifPKiSA_iPKfiiiSC_SC_iiiii,(.L_x_25875 - _ZN4vllm25paged_attention_v1_kernelIfhLi80ELi16ELi128ELNS_18Fp8KVCacheDataTypeE1ELb1EEEvPT_PKS2_PKT0_S8_ifPKiSA_iPKfiiiSC_SC_iiiii)
        .other          _ZN4vllm25paged_attention_v1_kernelIfhLi80ELi16ELi128ELNS_18Fp8KVCacheDataTypeE1ELb1EEEvPT_PKS2_PKT0_S8_ifPKiSA_iPKfiiiSC_SC_iiiii,@"STO_CUDA_ENTRY STV_DEFAULT"
_ZN4vllm25paged_attention_v1_kernelIfhLi80ELi16ELi128ELNS_18Fp8KVCacheDataTypeE1ELb1EEEvPT_PKS2_PKT0_S8_ifPKiSA_iPKfiiiSC_SC_iiiii:
.text._ZN4vllm25paged_attention_v1_kernelIfhLi80ELi16ELi128ELNS_18Fp8KVCacheDataTypeE1ELb1EEEvPT_PKS2_PKT0_S8_ifPKiSA_iPKfiiiSC_SC_iiiii:
        /* <DEDUP_REMOVED lines=103> */
.L_x_15681:
        /* <DEDUP_REMOVED lines=24> */
.L_x_15685:
        /* <DEDUP_REMOVED lines=41> */
.L_x_15683:
[----:B------:R-:W-:Y:S05]  /*0a80*/  BSYNC.RECONVERGENT B6 ;  /* 0x0000000000067941 */ /* 0x000fea0003800200 */
.L_x_15682:
        /* <DEDUP_REMOVED lines=10> */
.L_x_15725:
        /* <DEDUP_REMOVED lines=39> */
.L_x_15691:
        /* <DEDUP_REMOVED lines=11> */
.L_x_15690:
[----:B------:R-:W-:Y:S05]  /*0e50*/  BSYNC.RECONVERGENT B1 ;  /* 0x0000000000017941 */ /* 0x000fea0003800200 */
.L_x_15689:
        /* <DEDUP_REMOVED lines=12> */
.L_x_15694:
        /* <DEDUP_REMOVED lines=100> */
.L_x_15693:
[----:B------:R-:W-:Y:S05]  /*1560*/  BSYNC.RECONVERGENT B1 ;  /* 0x0000000000017941 */ /* 0x000fea0003800200 */
.L_x_15692:
        /* <DEDUP_REMOVED lines=55> */
.L_x_15696:
[----:B------:R-:W-:Y:S05]  /*18e0*/  BSYNC.RECONVERGENT B1 ;  /* 0x0000000000017941 */ /* 0x000fea0003800200 */
.L_x_15695:
        /* <DEDUP_REMOVED lines=26> */
.L_x_15688:
[----:B------:R-:W-:Y:S05]  /*1a90*/  BSYNC.RECONVERGENT B0 ;  /* 0x0000000000007941 */ /* 0x000fea0003800200 */
.L_x_15687:
        /* <DEDUP_REMOVED lines=39> */
.L_x_15701:
[----:B------:R-:W0:Y:S01]  /*1d10*/  LDS R15, [R12] ;  /* 0x000000000c0f7984 */ /* 0x000e220000000800 */
[----:B------:R-:W-:-:S04]  /*1d20*/  IADD3 R13, PT, PT, R13, 0x1, RZ ;  /* 0x000000010d0d7810 */ /* 0x000fc80007ffe0ff */
[----:B------:R-:W-:Y:S01]  /*1d30*/  ISETP.NE.AND P0, PT, R13, RZ, PT ;  /* 0x000000ff0d00720c */ /* 0x000fe20003f05270 */
[----:B0-----:R-:W-:-:S05]  /*1d40*/  FMUL.FTZ R15, R15, R2 ;  /* 0x000000020f0f7220 */ /* 0x001fca0000410000 */
[----:B------:R0:W-:Y:S02]  /*1d50*/  STS [R12], R15 ;  /* 0x0000000f0c007388 */ /* 0x0001e40000000800 */
[----:B0-----:R-:W-:-:S05]  /*1d60*/  VIADD R12, R12, 0x200 ;  /* 0x000002000c0c7836 */ /* 0x001fca0000000000 */
[----:B------:R-:W-:Y:S05]  /*1d70*/  @P0 BRA `(.L_x_15701) ;  /* 0xfffffffc00e40947 */ /* 0x000fea000383ffff */
.L_x_15700:
[----:B------:R-:W-:Y:S05]  /*1d80*/  BSYNC.RECONVERGENT B1 ;  /* 0x0000000000017941 */ /* 0x000fea0003800200 */
.L_x_15699:
        /* <DEDUP_REMOVED lines=12> */
.L_x_15704:
        /* <DEDUP_REMOVED lines=52> */
.L_x_15703:
[----:B------:R-:W-:Y:S05]  /*2190*/  BSYNC.RECONVERGENT B1 ;  /* 0x0000000000017941 */ /* 0x000fea0003800200 */
.L_x_15702:
        /* <DEDUP_REMOVED lines=31> */
.L_x_15706:
[----:B------:R-:W-:Y:S05]  /*2390*/  BSYNC.RECONVERGENT B1 ;  /* 0x0000000000017941 */ /* 0x000fea0003800200 */
.L_x_15705:
        /* <DEDUP_REMOVED lines=14> */
.L_x_15698:
[----:B------:R-:W-:Y:S05]  /*2480*/  BSYNC.RECONVERGENT B0 ;  /* 0x0000000000007941 */ /* 0x000fea0003800200 */
.L_x_15697:
        /* <DEDUP_REMOVED lines=29> */
.L_x_15710:
        /* <DEDUP_REMOVED lines=33> */
.L_x_15709:
        /* <DEDUP_REMOVED lines=16> */
.L_x_15708:
[----:B------:R-:W-:Y:S05]  /*2970*/  BSYNC.RECONVERGENT B6 ;  /* 0x0000000000067941 */ /* 0x000fea0003800200 */
.L_x_15707:
        /* <DEDUP_REMOVED lines=41> */
.L_x_15746:
        /* <DEDUP_REMOVED lines=31> */
.L_x_15713:
[----:B------:R-:W-:Y:S05]  /*2e00*/  BSYNC.RECONVERGENT B0 ;  /* 0x0000000000007941 */ /* 0x000fea0003800200 */
.L_x_15712:
        /* <DEDUP_REMOVED lines=23> */
.L_x_15715:
[----:B------:R-:W-:Y:S05]  /*2f80*/  BSYNC.RECONVERGENT B0 ;  /* 0x0000000000007941 */ /* 0x000fea0003800200 */
.L_x_15714:
        /* <DEDUP_REMOVED lines=13> */
.L_x_15717:
[----:B------:R-:W-:Y:S05]  /*3060*/  BSYNC.RECONVERGENT B0 ;  /* 0x0000000000007941 */ /* 0x000fea0003800200 */
.L_x_15716:
        /* <DEDUP_REMOVED lines=23> */
.L_x_15719:
[----:B------:R-:W-:Y:S05]  /*31e0*/  BSYNC.RECONVERGENT B0 ;  /* 0x0000000000007941 */ /* 0x000fea0003800200 */
.L_x_15718:
        /* <DEDUP_REMOVED lines=26> */
.L_x_15684:
        /* <DEDUP_REMOVED lines=16> */
.L_x_15720:
[----:B------:R-:W-:Y:S05]  /*3490*/  EXIT ;  /* 0x000000000000794d */ /* 0x000fea0003800000 */
.L_x_15686:
[----:B------:R-:W-:Y:S01]  /*34a0*/  HFMA2 R12, -RZ, RZ, 0, 9.5367431640625e-07 ;  /* 0x00000010ff0c7431 */ /* 0x000fe200000001ff */
[----:B------:R-:W-:Y:S01]  /*34b0*/  MOV R11, 0x1f ;  /* 0x0000001f000b7802 */ /* 0x000fe20000000f00 */
[----:B------:R-:W-:-:S07]  /*34c0*/  IMAD.MOV.U32 R15, RZ, RZ, -0x1 ;  /* 0xffffffffff0f7424 */ /* 0x000fce00078e00ff */
[----:B------:R-:W-:Y:S05]  /*34d0*/  WARPSYNC.COLLECTIVE R15, `(.L_x_15721) ;  /* 0x000000000f087348 */ /* 0x000fea0003c00000 */
[----:B------:R0:W1:Y:S02]  /*34e0*/  SHFL.BFLY P6, R14, R13, R12, R11 ;  /* 0x0c00000c0d0e7389 */ /* 0x00006400000c000b */
[----:B01----:R-:W-:Y:S05]  /*34f0*/  ENDCOLLECTIVE ;  /* 0x000000000000791b */ /* 0x003fea0003800000 */
.L_x_15721:
[----:B------:R-:W-:Y:S01]  /*3500*/  HFMA2 R12, -RZ, RZ, 0, 4.76837158203125e-07 ;  /* 0x00000008ff0c7431 */ /* 0x000fe200000001ff */
[----:B------:R-:W-:-:S04]  /*3510*/  FMNMX.FTZ R0, R14, -3.40282346638528859812e+38, !PT ;  /* 0xff7fffff0e007809 */ /* 0x000fc80007810000 */
[----:B------:R-:W-:-:S07]  /*3520*/  MOV R13, R0 ;  /* 0x00000000000d7202 */ /* 0x000fce0000000f00 */
[----:B------:R-:W-:Y:S05]  /*3530*/  WARPSYNC.COLLECTIVE R15, `(.L_x_15722) ;  /* 0x000000000f087348 */ /* 0x000fea0003c00000 */
[----:B------:R0:W1:Y:S02]  /*3540*/  SHFL.BFLY P6, R14, R13, R12, R11 ;  /* 0x0c00000c0d0e7389 */ /* 0x00006400000c000b */
[----:B01----:R-:W-:Y:S05]  /*3550*/  ENDCOLLECTIVE ;  /* 0x000000000000791b */ /* 0x003fea0003800000 */
.L_x_15722:
[----:B------:R-:W-:Y:S02]  /*3560*/  MOV R12, 0x4 ;  /* 0x00000004000c7802 */ /* 0x000fe40000000f00 */
[----:B------:R-:W-:-:S05]  /*3570*/  FMNMX.FTZ R2, R0, R14, !PT ;  /* 0x0000000e00027209 */ /* 0x000fca0007810000 */
[----:B------:R-:W-:-:S07]  /*3580*/  IMAD.MOV.U32 R13, RZ, RZ, R2 ;  /* 0x000000ffff0d7224 */ /* 0x000fce00078e0002 */
[----:B------:R-:W-:Y:S05]  /*3590*/  WARPSYNC.COLLECTIVE R15, `(.L_x_15723) ;  /* 0x000000000f087348 */ /* 0x000fea0003c00000 */
[----:B------:R0:W1:Y:S02]  /*35a0*/  SHFL.BFLY P6, R14, R13, R12, R11 ;  /* 0x0c00000c0d0e7389 */ /* 0x00006400000c000b */
[----:B01----:R-:W-:Y:S05]  /*35b0*/  ENDCOLLECTIVE ;  /* 0x000000000000791b */ /* 0x003fea0003800000 */
.L_x_15723:
[----:B------:R-:W-:Y:S01]  /*35c0*/  IMAD.MOV.U32 R12, RZ, RZ, 0x2 ;  /* 0x00000002ff0c7424 */ /* 0x000fe200078e00ff */
[----:B------:R-:W-:-:S04]  /*35d0*/  FMNMX.FTZ R3, R2, R14, !PT ;  /* 0x0000000e02037209 */ /* 0x000fc80007810000 */
[----:B------:R-:W-:-:S07]  /*35e0*/  MOV R13, R3 ;  /* 0x00000003000d7202 */ /* 0x000fce0000000f00 */
[----:B------:R-:W-:Y:S05]  /*35f0*/  WARPSYNC.COLLECTIVE R15, `(.L_x_15724) ;  /* 0x000000000f087348 */ /* 0x000fea0003c00000 */
[----:B------:R0:W1:Y:S02]  /*3600*/  SHFL.BFLY P6, R14, R13, R12, R11 ;  /* 0x0c00000c0d0e7389 */ /* 0x00006400000c000b */
[----:B01----:R-:W-:Y:S05]  /*3610*/  ENDCOLLECTIVE ;  /* 0x000000000000791b */ /* 0x003fea0003800000 */
.L_x_15724:
[----:B------:R-:W-:Y:S05]  /*3620*/  BRA `(.L_x_15725) ;  /* 0xffffffd400407947 */ /* 0x000fea000383ffff */
.L_x_15711:
[----:B01----:R-:W-:Y:S01]  /*3630*/  HFMA2 R13, -RZ, RZ, 0, 0 ;  /* 0x00000000ff0d7431 */ /* 0x003fe200000001ff */
[----:B------:R-:W-:Y:S01]  /*3640*/  MOV R12, 0x2 ;  /* 0x00000002000c7802 */ /* 0x000fe20000000f00 */
[----:B------:R-:W-:Y:S01]  /*3650*/  IMAD.MOV.U32 R11, RZ, RZ, 0x1f ;  /* 0x0000001fff0b7424 */ /* 0x000fe200078e00ff */
[----:B------:R-:W-:-:S07]  /*3660*/  MOV R15, 0xffffffff ;  /* 0xffffffff000f7802 */ /* 0x000fce0000000f00 */
[----:B------:R-:W-:Y:S05]  /*3670*/  WARPSYNC.COLLECTIVE R15, `(.L_x_15726) ;  /* 0x000000000f087348 */ /* 0x000fea0003c00000 */
[----:B------:R0:W1:Y:S02]  /*3680*/  SHFL.BFLY P6, R14, R13, R12, R11 ;  /* 0x0c00000c0d0e7389 */ /* 0x00006400000c000b */
[----:B01----:R-:W-:Y:S05]  /*3690*/  ENDCOLLECTIVE ;  /* 0x000000000000791b */ /* 0x003fea0003800000 */
.L_x_15726:
[----:B------:R-:W-:Y:S01]  /*36a0*/  HFMA2 R12, -RZ, RZ, 0, 5.9604644775390625e-08 ;  /* 0x00000001ff0c7431 */ /* 0x000fe200000001ff */
[----:B------:R-:W-:-:S05]  /*36b0*/  MOV R29, R14 ;  /* 0x0000000e001d7202 */ /* 0x000fca0000000f00 */
[----:B------:R-:W-:-:S04]  /*36c0*/  FADD.FTZ R29, RZ, R29 ;  /* 0x0000001dff1d7221 */ /* 0x000fc80000010000 */
[----:B------:R-:W-:-:S07]  /*36d0*/  IMAD.MOV.U32 R13, RZ, RZ, R29 ;  /* 0x000000ffff0d7224 */ /* 0x000fce00078e001d */
[----:B------:R-:W-:Y:S05]  /*36e0*/  WARPSYNC.COLLECTIVE R15, `(.L_x_15727) ;  /* 0x000000000f087348 */ /* 0x000fea0003c00000 */
[----:B------:R0:W1:Y:S02]  /*36f0*/  SHFL.BFLY P6, R14, R13, R12, R11 ;  /* 0x0c00000c0d0e7389 */ /* 0x00006400000c000b */
[----:B01----:R-:W-:Y:S05]  /*3700*/  ENDCOLLECTIVE ;  /* 0x000000000000791b */ /* 0x003fea0003800000 */
.L_x_15727:
[----:B------:R-:W-:Y:S02]  /*3710*/  HFMA2 R12, -RZ, RZ, 0, 1.1920928955078125e-07 ;  /* 0x00000002ff0c7431 */ /* 0x000fe400000001ff */
[----:B------:R-:W-:Y:S01]  /*3720*/  IMAD.MOV.U32 R13, RZ, RZ, RZ ;  /* 0x000000ffff0d7224 */ /* 0x000fe200078e00ff */
[----:B------:R-:W-:-:S07]  /*3730*/  MOV R26, R14 ;  /* 0x0000000e001a7202 */ /* 0x000fce0000000f00 */
[----:B------:R-:W-:Y:S05]  /*3740*/  WARPSYNC.COLLECTIVE R15, `(.L_x_15728) ;  /* 0x000000000f087348 */ /* 0x000fea0003c00000 */
[----:B------:R0:W1:Y:S02]  /*3750*/  SHFL.BFLY P6, R14, R13, R12, R11 ;  /* 0x0c00000c0d0e7389 */ /* 0x00006400000c000b */
[----:B01----:R-:W-:Y:S05]  /*3760*/  ENDCOLLECTIVE ;  /* 0x000000000000791b */ /* 0x003fea0003800000 */
.L_x_15728:
        /* <DEDUP_REMOVED lines=8> */
.L_x_15729:
[----:B------:R-:W-:Y:S02]  /*37f0*/  HFMA2 R12, -RZ, RZ, 0, 1.1920928955078125e-07 ;  /* 0x00000002ff0c7431 */ /* 0x000fe400000001ff */
[----:B------:R-:W-:Y:S01]  /*3800*/  IMAD.MOV.U32 R13, RZ, RZ, RZ ;  /* 0x000000ffff0d7224 */ /* 0x000fe200078e00ff */
[----:B------:R-:W-:-:S07]  /*3810*/  MOV R24, R14 ;  /* 0x0000000e00187202 */ /* 0x000fce0000000f00 */
[----:B------:R-:W-:Y:S05]  /*3820*/  WARPSYNC.COLLECTIVE R15, `(.L_x_15730) ;  /* 0x000000000f087348 */ /* 0x000fea0003c00000 */
[----:B------:R0:W1:Y:S02]  /*3830*/  SHFL.BFLY P6, R14, R13, R12, R11 ;  /* 0x0c00000c0d0e7389 */ /* 0x00006400000c000b */
[----:B01----:R-:W-:Y:S05]  /*3840*/  ENDCOLLECTIVE ;  /* 0x000000000000791b */ /* 0x003fea0003800000 */
.L_x_15730:
        /* <DEDUP_REMOVED lines=8> */
.L_x_15731:
[----:B------:R-:W-:Y:S02]  /*38d0*/  HFMA2 R12, -RZ, RZ, 0, 1.1920928955078125e-07 ;  /* 0x00000002ff0c7431 */ /* 0x000fe400000001ff */
[----:B------:R-:W-:Y:S01]  /*38e0*/  IMAD.MOV.U32 R13, RZ, RZ, RZ ;  /* 0x000000ffff0d7224 */ /* 0x000fe200078e00ff */
[----:B------:R-:W-:-:S07]  /*38f0*/  MOV R20, R14 ;  /* 0x0000000e00147202 */ /* 0x000fce0000000f00 */
[----:B------:R-:W-:Y:S05]  /*3900*/  WARPSYNC.COLLECTIVE R15, `(.L_x_15732) ;  /* 0x000000000f087348 */ /* 0x000fea0003c00000 */
[----:B------:R0:W1:Y:S02]  /*3910*/  SHFL.BFLY P6, R14, R13, R12, R11 ;  /* 0x0c00000c0d0e7389 */ /* 0x00006400000c000b */
[----:B01----:R-:W-:Y:S05]  /*3920*/  ENDCOLLECTIVE ;  /* 0x000000000000791b */ /* 0x003fea0003800000 */
.L_x_15732:
        /* <DEDUP_REMOVED lines=8> */
.L_x_15733:
[----:B------:R-:W-:Y:S02]  /*39b0*/  HFMA2 R12, -RZ, RZ, 0, 1.1920928955078125e-07 ;  /* 0x00000002ff0c7431 */ /* 0x000fe400000001ff */
[----:B------:R-:W-:Y:S01]  /*39c0*/  IMAD.MOV.U32 R13, RZ, RZ, RZ ;  /* 0x000000ffff0d7224 */ /* 0x000fe200078e00ff */
[----:B------:R-:W-:-:S07]  /*39d0*/  MOV R10, R14 ;  /* 0x0000000e000a7202 */ /* 0x000fce0000000f00 */
[----:B------:R-:W-:Y:S05]  /*39e0*/  WARPSYNC.COLLECTIVE R15, `(.L_x_15734) ;  /* 0x000000000f087348 */ /* 0x000fea0003c00000 */
[----:B------:R0:W1:Y:S02]  /*39f0*/  SHFL.BFLY P6, R14, R13, R12, R11 ;  /* 0x0c00000c0d0e7389 */ /* 0x00006400000c000b */
[----:B01----:R-:W-:Y:S05]  /*3a00*/  ENDCOLLECTIVE ;  /* 0x000000000000791b */ /* 0x003fea0003800000 */
.L_x_15734:
        /* <DEDUP_REMOVED lines=8> */
.L_x_15735:
[----:B------:R-:W-:Y:S02]  /*3a90*/  HFMA2 R12, -RZ, RZ, 0, 1.1920928955078125e-07 ;  /* 0x00000002ff0c7431 */ /* 0x000fe400000001ff */
[----:B------:R-:W-:Y:S01]  /*3aa0*/  IMAD.MOV.U32 R13, RZ, RZ, RZ ;  /* 0x000000ffff0d7224 */ /* 0x000fe200078e00ff */
[----:B------:R-:W-:-:S07]  /*3ab0*/  MOV R8, R14 ;  /* 0x0000000e00087202 */ /* 0x000fce0000000f00 */
[----:B------:R-:W-:Y:S05]  /*3ac0*/  WARPSYNC.COLLECTIVE R15, `(.L_x_15736) ;  /* 0x000000000f087348 */ /* 0x000fea0003c00000 */
[----:B------:R0:W1:Y:S02]  /*3ad0*/  SHFL.BFLY P6, R14, R13, R12, R11 ;  /* 0x0c00000c0d0e7389 */ /* 0x00006400000c000b */
[----:B01----:R-:W-:Y:S05]  /*3ae0*/  ENDCOLLECTIVE ;  /* 0x000000000000791b */ /* 0x003fea0003800000 */
.L_x_15736:
        /* <DEDUP_REMOVED lines=8> */
.L_x_15737:
[----:B------:R-:W-:Y:S02]  /*3b70*/  HFMA2 R12, -RZ, RZ, 0, 1.1920928955078125e-07 ;  /* 0x00000002ff0c7431 */ /* 0x000fe400000001ff */
[----:B------:R-:W-:Y:S01]  /*3b80*/  IMAD.MOV.U32 R13, RZ, RZ, RZ ;  /* 0x000000ffff0d7224 */ /* 0x000fe200078e00ff */
[----:B------:R-:W-:-:S07]  /*3b90*/  MOV R6, R14 ;  /* 0x0000000e00067202 */ /* 0x000fce0000000f00 */
[----:B------:R-:W-:Y:S05]  /*3ba0*/  WARPSYNC.COLLECTIVE R15, `(.L_x_15738) ;  /* 0x000000000f087348 */ /* 0x000fea0003c00000 */
[----:B------:R0:W1:Y:S02]  /*3bb0*/  SHFL.BFLY P6, R14, R13, R12, R11 ;  /* 0x0c00000c0d0e7389 */ /* 0x00006400000c000b */
[----:B01----:R-:W-:Y:S05]  /*3bc0*/  ENDCOLLECTIVE ;  /* 0x000000000000791b */ /* 0x003fea0003800000 */
.L_x_15738:
        /* <DEDUP_REMOVED lines=8> */
.L_x_15739:
[----:B------:R-:W-:Y:S01]  /*3c50*/  HFMA2 R13, -RZ, RZ, 0, 0 ;  /* 0x00000000ff0d7431 */ /* 0x000fe200000001ff */
[----:B------:R-:W-:Y:S02]  /*3c60*/  MOV R12, 0x2 ;  /* 0x00000002000c7802 */ /* 0x000fe40000000f00 */
[----:B------:R-:W-:-:S07]  /*3c70*/  MOV R4, R14 ;  /* 0x0000000e00047202 */ /* 0x000fce0000000f00 */
[----:B------:R-:W-:Y:S05]  /*3c80*/  WARPSYNC.COLLECTIVE R15, `(.L_x_15740) ;  /* 0x000000000f087348 */ /* 0x000fea0003c00000 */
[----:B------:R0:W1:Y:S02]  /*3c90*/  SHFL.BFLY P6, R14, R13, R12, R11 ;  /* 0x0c00000c0d0e7389 */ /* 0x00006400000c000b */
[----:B01----:R-:W-:Y:S05]  /*3ca0*/  ENDCOLLECTIVE ;  /* 0x000000000000791b */ /* 0x003fea0003800000 */
.L_x_15740:
        /* <DEDUP_REMOVED lines=8> */
.L_x_15741:
[----:B------:R-:W-:Y:S02]  /*3d30*/  HFMA2 R12, -RZ, RZ, 0, 1.1920928955078125e-07 ;  /* 0x00000002ff0c7431 */ /* 0x000fe400000001ff */
[----:B------:R-:W-:Y:S01]  /*3d40*/  IMAD.MOV.U32 R13, RZ, RZ, RZ ;  /* 0x000000ffff0d7224 */ /* 0x000fe200078e00ff */
[----:B------:R-:W-:-:S07]  /*3d50*/  MOV R2, R14 ;  /* 0x0000000e00027202 */ /* 0x000fce0000000f00 */
[----:B------:R-:W-:Y:S05]  /*3d60*/  WARPSYNC.COLLECTIVE R15, `(.L_x_15742) ;  /* 0x000000000f087348 */ /* 0x000fea0003c00000 */
[----:B------:R0:W1:Y:S02]  /*3d70*/  SHFL.BFLY P6, R14, R13, R12, R11 ;  /* 0x0c00000c0d0e7389 */ /* 0x00006400000c000b */
[----:B01----:R-:W-:Y:S05]  /*3d80*/  ENDCOLLECTIVE ;  /* 0x000000000000791b */ /* 0x003fea0003800000 */
.L_x_15742:
[----:B------:R-:W-:Y:S01]  /*3d90*/  FADD.FTZ R2, R5, R2 ;  /* 0x0000000205027221 */ /* 0x000fe20000010000 */
[----:B------:R-:W-:Y:S02]  /*3da0*/  HFMA2 R12, -RZ, RZ, 0, 5.9604644775390625e-08 ;  /* 0x00000001ff0c7431 */ /* 0x000fe400000001ff */
[----:B------:R-:W-:-:S05]  /*3db0*/  FADD.FTZ R3, RZ, R14 ;  /* 0x0000000eff037221 */ /* 0x000fca0000010000 */
[----:B------:R-:W-:-:S07]  /*3dc0*/  MOV R13, R3 ;  /* 0x00000003000d7202 */ /* 0x000fce0000000f00 */
[----:B------:R-:W-:Y:S05]  /*3dd0*/  WARPSYNC.COLLECTIVE R15, `(.L_x_15743) ;  /* 0x000000000f087348 */ /* 0x000fea0003c00000 */
[----:B------:R0:W1:Y:S02]  /*3de0*/  SHFL.BFLY P6, R14, R13, R12, R11 ;  /* 0x0c00000c0d0e7389 */ /* 0x00006400000c000b */
[----:B01----:R-:W-:Y:S05]  /*3df0*/  ENDCOLLECTIVE ;  /* 0x000000000000791b */ /* 0x003fea0003800000 */
.L_x_15743:
[----:B------:R-:W-:Y:S01]  /*3e00*/  HFMA2 R12, -RZ, RZ, 0, 1.1920928955078125e-07 ;  /* 0x00000002ff0c7431 */ /* 0x000fe200000001ff */
[----:B------:R-:W-:Y:S01]  /*3e10*/  MOV R13, RZ ;  /* 0x000000ff000d7202 */ /* 0x000fe20000000f00 */
[----:B------:R-:W-:-:S07]  /*3e20*/  IMAD.MOV.U32 R0, RZ, RZ, R14 ;  /* 0x000000ffff007224 */ /* 0x000fce00078e000e */
[----:B------:R-:W-:Y:S05]  /*3e30*/  WARPSYNC.COLLECTIVE R15, `(.L_x_15744) ;  /* 0x000000000f087348 */ /* 0x000fea0003c00000 */
[----:B------:R0:W1:Y:S02]  /*3e40*/  SHFL.BFLY P6, R14, R13, R12, R11 ;  /* 0x0c00000c0d0e7389 */ /* 0x00006400000c000b */
[----:B01----:R-:W-:Y:S05]  /*3e50*/  ENDCOLLECTIVE ;  /* 0x000000000000791b */ /* 0x003fea0003800000 */
.L_x_15744:
[----:B------:R-:W-:Y:S01]  /*3e60*/  FADD.FTZ R0, R3, R0 ;  /* 0x0000000003007221 */ /* 0x000fe20000010000 */
[----:B------:R-:W-:Y:S01]  /*3e70*/  MOV R12, 0x1 ;  /* 0x00000001000c7802 */ /* 0x000fe20000000f00 */
[----:B------:R-:W-:-:S07]  /*3e80*/  FADD.FTZ R13, RZ, R14 ;  /* 0x0000000eff0d7221 */ /* 0x000fce0000010000 */
[----:B------:R-:W-:Y:S05]  /*3e90*/  WARPSYNC.COLLECTIVE R15, `(.L_x_15745) ;  /* 0x000000000f087348 */ /* 0x000fea0003c00000 */
[----:B------:R0:W1:Y:S02]  /*3ea0*/  SHFL.BFLY P6, R14, R13, R12, R11 ;  /* 0x0c00000c0d0e7389 */ /* 0x00006400000c000b */
[----:B01----:R-:W-:Y:S05]  /*3eb0*/  ENDCOLLECTIVE ;  /* 0x000000000000791b */ /* 0x003fea0003800000 */
.L_x_15745:
[----:B------:R-:W-:Y:S05]  /*3ec0*/  BRA `(.L_x_15746) ;  /* 0xffffffec00507947 */ /* 0x000fea000383ffff */
.L_x_15747:
        /* <DEDUP_REMOVED lines=11> */
.L_x_25875:


//--------------------- .text._ZN4vllm25paged_attention_v1_kernelIfhLi64ELi16ELi128ELNS_18Fp8KVCacheDataTypeE1ELb1EEEvPT_PKS2_PKT0_S8_ifPKiSA_iPKfiiiSC_SC_iiiii --------------------------
	.section	.text._ZN4vllm25paged_attention_v1_kernelIfhLi64ELi16ELi128ELNS_18Fp8KVCacheDataTypeE1ELb1EEEvPT_PKS2_PKT0_S8_ifPKiSA_iPKfiiiSC_SC_iiiii,"ax",@progbits
	.align	128
        .global         _ZN4vllm25paged_attention_v1_kernelIfhLi64ELi16ELi128ELNS_18Fp8KVCacheDataTypeE1ELb1EEEvPT_PKS2_PKT0_S8_ifPKiSA_iPKfiiiSC_SC_iiiii
        .type           _ZN4vllm25paged_attention_v1_kernelIfhLi64ELi16ELi128ELNS_18Fp8KVCacheDataTypeE1ELb1EEEvPT_PKS2_PKT0_S8_ifPKiSA_iPKfiiiSC_SC_iiiii,@function
        .size           _ZN4vllm25paged_attention_v1_kernelIfhLi64ELi16ELi128ELNS_18Fp8KVCacheDataTypeE1ELb1EEEvPT_PKS2_PKT0_S8_ifPKiSA_iPKfiiiSC_SC_iiiii,(.L_x_25876 - _ZN4vllm25paged_attention_v1_kernelIfhLi64ELi16ELi128ELNS_18Fp8KVCacheDataTypeE1ELb1EEEvPT_PKS2_PKT0_S8_ifPKiSA_iPKfiiiSC_SC_iiiii)
        .other          _ZN4vllm25paged_attention_v1_kernelIfhLi64ELi16ELi128ELNS_18Fp8KVCacheDataTypeE1ELb1EEEvPT_PKS2_PKT0_S8_ifPKiSA_iPKfiiiSC_SC_iiiii,@"STO_CUDA_ENTRY STV_DEFAULT"
_ZN4vllm25paged_attention_v1_kernelIfhLi64ELi16ELi128ELNS_18Fp8KVCacheDataTypeE1ELb1EEEvPT_PKS2_PKT0_S8_ifPKiSA_iPKfiiiSC_SC_iiiii:
.text._ZN4vllm25paged_attention_v1_kernelIfhLi64ELi16ELi128ELNS_18Fp8KVCacheDataTypeE1ELb1EEEvPT_PKS2_PKT0_S8_ifPKiSA_iPKfiiiSC_SC_iiiii:
        /* <DEDUP_REMOVED lines=103> */
.L_x_15748:
        /* <DEDUP_REMOVED lines=24> */
.L_x_15752:
        /* <DEDUP_REMOVED lines=41> */
.L_x_15750:
[----:B------:R-:W-:Y:S05]  /*0a80*/  BSYNC.RECONVERGENT B6 ;  /* 0x0000000000067941 */ /* 0x000fea0003800200 */
.L_x_15749:
        /* <DEDUP_REMOVED lines=10> */
.L_x_15792:
        /* <DEDUP_REMOVED lines=39> */
.L_x_15758:
        /* <DEDUP_REMOVED lines=11> */
.L_x_15757:
[----:B------:R-:W-:Y:S05]  /*0e50*/  BSYNC.RECONVERGENT B1 ;  /* 0x0000000000017941 */ /* 0x000fea0003800200 */
.L_x_15756:
        /* <DEDUP_REMOVED lines=12> */
.L_x_15761:
        /* <DEDUP_REMOVED lines=100> */
.L_x_15760:
[----:B------:R-:W-:Y:S05]  /*1560*/  BSYNC.RECONVERGENT B1 ;  /* 0x0000000000017941 */ /* 0x000fea0003800200 */
.L_x_15759:
        /* <DEDUP_REMOVED lines=55> */
.L_x_15763:
[----:B------:R-:W-:Y:S05]  /*18e0*/  BSYNC.RECONVERGENT B1 ;  /* 0x0000000000017941 */ /* 0x000fea0003800200 */
.L_x_15762:
        /* <DEDUP_REMOVED lines=26> */
.L_x_15755:
[----:B------:R-:W-:Y:S05]  /*1a90*/  BSYNC.RECONVERGENT B0 ;  /* 0x0000000000007941 */ /* 0x000fea0003800200 */
.L_x_15754:
        /* <DEDUP_REMOVED lines=39> */
.L_x_15768:
[----:B------:R-:W0:Y:S01]  /*1d10*/  LDS R15, [R12] ;  /* 0x000000000c0f7984 */ /* 0x000e220000000800 */
[----:B------:R-:W-:-:S04]  /*1d20*/  IADD3 R13, PT, PT, R13, 0x1, RZ ;  /* 0x000000010d0d7810 */ /* 0x000fc80007ffe0ff */
[----:B------:R-:W-:Y:S01]  /*1d30*/  ISETP.NE.AND P0, PT, R13, RZ, PT ;  /* 0x000000ff0d00720c */ /* 0x000fe20003f05270 */
[----:B0-----:R-:W-:-:S05]  /*1d40*/  FMUL.FTZ R15, R15, R2 ;  /* 0x000000020f0f7220 */ /* 0x001fca0000410000 */
[----:B------:R0:W-:Y:S02]  /*1d50*/  STS [R12], R15 ;  /* 0x0000000f0c007388 */ /* 0x0001e40000000800 */
[----:B0-----:R-:W-:-:S05]  /*1d60*/  IADD3 R12, PT, PT, R12, 0x200, RZ ;  /* 0x000002000c0c7810 */ /* 0x001fca0007ffe0ff */
[----:B------:R-:W-:Y:S05]  /*1d70*/  @P0 BRA `(.L_x_15768) ;  /* 0xfffffffc00e40947 */ /* 0x000fea000383ffff */
.L_x_15767:
[----:B------:R-:W-:Y:S05]  /*1d80*/  BSYNC.RECONVERGENT B1 ;  /* 0x0000000000017941 */ /* 0x000fea0003800200 */
.L_x_15766:
        /* <DEDUP_REMOVED lines=12> */
.L_x_15771:
        /* <DEDUP_REMOVED lines=52> */
.L_x_15770:
[----:B------:R-:W-:Y:S05]  /*2190*/  BSYNC.RECONVERGENT B1 ;  /* 0x0000000000017941 */ /* 0x000fea0003800200 */
.L_x_15769:
        /* <DEDUP_REMOVED lines=31> */
.L_x_15773:
[----:B------:R-:W-:Y:S05]  /*2390*/  BSYNC.RECONVERGENT B1 ;  /* 0x0000000000017941 */ /* 0x000fea0003800200 */
.L_x_15772:
        /* <DEDUP_REMOVED lines=14> */
.L_x_15765:
[----:B------:R-:W-:Y:S05]  /*2480*/  BSYNC.RECONVERGENT B0 ;  /* 0x0000000000007941 */ /* 0x000fea0003800200 */
.L_x_15764:
        /* <DEDUP_REMOVED lines=29> */
.L_x_15777:
        /* <DEDUP_REMOVED lines=33> */
.L_x_15776:
        /* <DEDUP_REMOVED lines=16> */
.L_x_15775:
[----:B------:R-:W-:Y:S05]  /*2970*/  BSYNC.RECONVERGENT B6 ;  /* 0x0000000000067941 */ /* 0x000fea0003800200 */
.L_x_15774:
        /* <DEDUP_REMOVED lines=35> */
.L_x_15809:
        /* <DEDUP_REMOVED lines=23> */
.L_x_15780:
[----:B------:R-:W-:Y:S05]  /*2d20*/  BSYNC.RECONVERGENT B0 ;  /* 0x0000000000007941 */ /* 0x000fea0003800200 */
.L_x_15779:
        /* <DEDUP_REMOVED lines=29> */
.L_x_15782:
[----:B------:R-:W-:Y:S05]  /*2f00*/  BSYNC.RECONVERGENT B0 ;  /* 0x0000000000007941 */ /* 0x000fea0003800200 */
.L_x_15781:
        /* <DEDUP_REMOVED lines=12> */
.L_x_15784:
[----:B------:R-:W-:Y:S05]  /*2fd0*/  BSYNC.RECONVERGENT B0 ;  /* 0x0000000000007941 */ /* 0x000fea0003800200 */
.L_x_15783:
        /* <DEDUP_REMOVED lines=19> */
.L_x_15786:
[----:B------:R-:W-:Y:S05]  /*3110*/  BSYNC.RECONVERGENT B0 ;  /* 0x0000000000007941 */ /* 0x000fea0003800200 */
.L_x_15785:
        /* <DEDUP_REMOVED lines=24> */
.L_x_15751:
        /* <DEDUP_REMOVED lines=16> */
.L_x_15787:
[----:B------:R-:W-:Y:S05]  /*33a0*/  EXIT ;  /* 0x000000000000794d */ /* 0x000fea0003800000 */
.L_x_15753:
[----:B------:R-:W-:Y:S02]  /*33b0*/  HFMA2 R12, -RZ, RZ, 0, 9.5367431640625e-07 ;  /* 0x00000010ff0c7431 */ /* 0x000fe400000001ff */
[----:B------:R-:W-:Y:S01]  /*33c0*/  IMAD.MOV.U32 R11, RZ, RZ, 0x1f ;  /* 0x0000001fff0b7424 */ /* 0x000fe200078e00ff */
[----:B------:R-:W-:-:S07]  /*33d0*/  MOV R15, 0xffffffff ;  /* 0xffffffff000f7802 */ /* 0x000fce0000000f00 */
[----:B------:R-:W-:Y:S05]  /*33e0*/  WARPSYNC.COLLECTIVE R15, `(.L_x_15788) ;  /* 0x000000000f087348 */ /* 0x000fea0003c00000 */
[----:B------:R0:W1:Y:S02]  /*33f0*/  SHFL.BFLY P6, R14, R13, R12, R11 ;  /* 0x0c00000c0d0e7389 */ /* 0x00006400000c000b */
[----:B01----:R-:W-:Y:S05]  /*3400*/  ENDCOLLECTIVE ;  /* 0x000000000000791b */ /* 0x003fea0003800000 */
.L_x_15788:
[----:B------:R-:W-:Y:S01]  /*3410*/  IMAD.MOV.U32 R12, RZ, RZ, 0x8 ;  /* 0x00000008ff0c7424 */ /* 0x000fe200078e00ff */
[----:B------:R-:W-:-:S04]  /*3420*/  FMNMX.FTZ R0, R14, -3.40282346638528859812e+38, !PT ;  /* 0xff7fffff0e007809 */ /* 0x000fc80007810000 */
[----:B------:R-:W-:-:S07]  /*3430*/  MOV R13, R0 ;  /* 0x00000000000d7202 */ /* 0x000fce0000000f00 */
[----:B------:R-:W-:Y:S05]  /*3440*/  WARPSYNC.COLLECTIVE R15, `(.L_x_15789) ;  /* 0x000000000f087348 */ /* 0x000fea0003c00000 */
[----:B------:R0:W1:Y:S02]  /*3450*/  SHFL.BFLY P6, R14, R13, R12, R11 ;  /* 0x0c00000c0d0e7389 */ /* 0x00006400000c000b */
[----:B01----:R-:W-:Y:S05]  /*3460*/  ENDCOLLECTIVE ;  /* 0x000000000000791b */ /* 0x003fea0003800000 */
.L_x_15789:
[----:B------:R-:W-:Y:S01]  /*3470*/  HFMA2 R12, -RZ, RZ, 0, 2.384185791015625e-07 ;  /* 0x00000004ff0c7431 */ /* 0x000fe200000001ff */
[----:B------:R-:W-:-:S04]  /*3480*/  FMNMX.FTZ R2, R0, R14, !PT ;  /* 0x0000000e00027209 */ /* 0x000fc80007810000 */
[----:B------:R-:W-:-:S07]  /*3490*/  MOV R13, R2 ;  /* 0x00000002000d7202 */ /* 0x000fce0000000f00 */
[----:B------:R-:W-:Y:S05]  /*34a0*/  WARPSYNC.COLLECTIVE R15, `(.L_x_15790) ;  /* 0x000000000f087348 */ /* 0x000fea0003c00000 */
[----:B------:R0:W1:Y:S02]  /*34b0*/  SHFL.BFLY P6, R14, R13, R12, R11 ;  /* 0x0c00000c0d0e7389 */ /* 0x00006400000c000b */
[----:B01----:R-:W-:Y:S05]  /*34c0*/  ENDCOLLECTIVE ;  /* 0x000000000000791b */ /* 0x003fea0003800000 */
.L_x_15790:
[----:B------:R-:W-:Y:S02]  /*34d0*/  MOV R12, 0x2 ;  /* 0x00000002000c7802 */ /* 0x000fe40000000f00 */
[----:B------:R-:W-:-:S05]  /*34e0*/  FMNMX.FTZ R3, R2, R14, !PT ;  /* 0x0000000e02037209 */ /* 0x000fca0007810000 */
[----:B------:R-:W-:-:S07]  /*34f0*/  IMAD.MOV.U32 R13, RZ, RZ, R3 ;  /* 0x000000ffff0d7224 */ /* 0x000fce00078e0003 */
[----:B------:R-:W-:Y:S05]  /*3500*/  WARPSYNC.COLLECTIVE R15, `(.L_x_15791) ;  /* 0x000000000f087348 */ /* 0x000fea0003c00000 */
[----:B------:R0:W1:Y:S02]  /*3510*/  SHFL.BFLY P6, R14, R13, R12, R11 ;  /* 0x0c00000c0d0e7389 */ /* 0x00006400000c000b */
[----:B01----:R-:W-:Y:S05]  /*3520*/  ENDCOLLECTIVE ;  /* 0x000000000000791b */ /* 0x003fea0003800000 */
.L_x_15791:
[----:B------:R-:W-:Y:S05]  /*3530*/  BRA `(.L_x_15792) ;  /* 0xffffffd4007c7947 */ /* 0x000fea000383ffff */
.L_x_15778:
[----:B01----:R-:W-:Y:S02]  /*3540*/  HFMA2 R13, -RZ, RZ, 0, 0 ;  /* 0x00000000ff0d7431 */ /* 0x003fe400000001ff */
[----:B------:R-:W-:Y:S01]  /*3550*/  IMAD.MOV.U32 R12, RZ, RZ, 0x2 ;  /* 0x00000002ff0c7424 */ /* 0x000fe200078e00ff */
[----:B------:R-:W-:Y:S02]  /*3560*/  MOV R11, 0x1f ;  /* 0x0000001f000b7802 */ /* 0x000fe40000000f00 */
[----:B------:R-:W-:-:S07]  /*3570*/  MOV R15, 0xffffffff ;  /* 0xffffffff000f7802 */ /* 0x000fce0000000f00 */
[----:B------:R-:W-:Y:S05]  /*3580*/  WARPSYNC.COLLECTIVE R15, `(.L_x_15793) ;  /* 0x000000000f087348 */ /* 0x000fea0003c00000 */
[----:B------:R0:W1:Y:S02]  /*3590*/  SHFL.BFLY P6, R14, R13, R12, R11 ;  /* 0x0c00000c0d0e7389 */ /* 0x00006400000c000b */
[----:B01----:R-:W-:Y:S05]  /*35a0*/  ENDCOLLECTIVE ;  /* 0x000000000000791b */ /* 0x003fea0003800000 */
.L_x_15793:
[----:B------:R-:W-:Y:S02]  /*35b0*/  HFMA2 R12, -RZ, RZ, 0, 5.9604644775390625e-08 ;  /* 0x00000001ff0c7431 */ /* 0x000fe400000001ff */
[----:B------:R-:W-:-:S04]  /*35c0*/  FADD.FTZ R25, RZ, R14 ;  /* 0x0000000eff197221 */ /* 0x000fc80000010000 */
[----:B------:R-:W-:-:S07]  /*35d0*/  IMAD.MOV.U32 R13, RZ, RZ, R25 ;  /* 0x000000ffff0d7224 */ /* 0x000fce00078e0019 */
[----:B------:R-:W-:Y:S05]  /*35e0*/  WARPSYNC.COLLECTIVE R15, `(.L_x_15794) ;  /* 0x000000000f087348 */ /* 0x000fea0003c00000 */
[----:B------:R0:W1:Y:S02]  /*35f0*/  SHFL.BFLY P6, R14, R13, R12, R11 ;  /* 0x0c00000c0d0e7389 */ /* 0x00006400000c000b */
[----:B01----:R-:W-:Y:S05]  /*3600*/  ENDCOLLECTIVE ;  /* 0x000000000000791b */ /* 0x003fea0003800000 */
.L_x_15794:
[----:B------:R-:W-:Y:S02]  /*3610*/  HFMA2 R12, -RZ, RZ, 0, 1.1920928955078125e-07 ;  /* 0x00000002ff0c7431 */ /* 0x000fe400000001ff */
[----:B------:R-:W-:Y:S01]  /*3620*/  IMAD.MOV.U32 R13, RZ, RZ, RZ ;  /* 0x000000ffff0d7224 */ /* 0x000fe200078e00ff */
[----:B------:R-:W-:-:S07]  /*3630*/  MOV R24, R14 ;  /* 0x0000000e00187202 */ /* 0x000fce0000000f00 */
[----:B------:R-:W-:Y:S05]  /*3640*/  WARPSYNC.COLLECTIVE R15, `(.L_x_15795) ;  /* 0x000000000f087348 */ /* 0x000fea0003c00000 */
[----:B------:R0:W1:Y:S02]  /*3650*/  SHFL.BFLY P6, R14, R13, R12, R11 ;  /* 0x0c00000c0d0e7389 */ /* 0x00006400000c000b */
[----:B01----:R-:W-:Y:S05]  /*3660*/  ENDCOLLECTIVE ;  /* 0x000000000000791b */ /* 0x003fea0003800000 */
.L_x_15795:
        /* <DEDUP_REMOVED lines=8> */
.L_x_15796:
[----:B------:R-:W-:Y:S02]  /*36f0*/  HFMA2 R12, -RZ, RZ, 0, 1.1920928955078125e-07 ;  /* 0x00000002ff0c7431 */ /* 0x000fe400000001ff */
[----:B------:R-:W-:Y:S01]  /*3700*/  IMAD.MOV.U32 R13, RZ, RZ, RZ ;  /* 0x000000ffff0d7224 */ /* 0x000fe200078e00ff */
[----:B------:R-:W-:-:S07]  /*3710*/  MOV R20, R14 ;  /* 0x0000000e00147202 */ /* 0x000fce0000000f00 */
[----:B------:R-:W-:Y:S05]  /*3720*/  WARPSYNC.COLLECTIVE R15, `(.L_x_15797) ;  /* 0x000000000f087348 */ /* 0x000fea0003c00000 */
[----:B------:R0:W1:Y:S02]  /*3730*/  SHFL.BFLY P6, R14, R13, R12, R11 ;  /* 0x0c00000c0d0e7389 */ /* 0x00006400000c000b */
[----:B01----:R-:W-:Y:S05]  /*3740*/  ENDCOLLECTIVE ;  /* 0x000000000000791b */ /* 0x003fea0003800000 */
.L_x_15797:
        /* <DEDUP_REMOVED lines=8> */
.L_x_15798:
[----:B------:R-:W-:Y:S02]  /*37d0*/  HFMA2 R12, -RZ, RZ, 0, 1.1920928955078125e-07 ;  /* 0x00000002ff0c7431 */ /* 0x000fe400000001ff */
[----:B------:R-:W-:Y:S01]  /*37e0*/  IMAD.MOV.U32 R13, RZ, RZ, RZ ;  /* 0x000000ffff0d7224 */ /* 0x000fe200078e00ff */
[----:B------:R-:W-:-:S07]  /*37f0*/  MOV R10, R14 ;  /* 0x0000000e000a7202 */ /* 0x000fce0000000f00 */
[----:B------:R-:W-:Y:S05]  /*3800*/  WARPSYNC.COLLECTIVE R15, `(.L_x_15799) ;  /* 0x000000000f087348 */ /* 0x000fea0003c00000 */
[----:B------:R0:W1:Y:S02]  /*3810*/  SHFL.BFLY P6, R14, R13, R12, R11 ;  /* 0x0c00000c0d0e7389 */ /* 0x00006400000c000b */
[----:B01----:R-:W-:Y:S05]  /*3820*/  ENDCOLLECTIVE ;  /* 0x000000000000791b */ /* 0x003fea0003800000 */
.L_x_15799:
        /* <DEDUP_REMOVED lines=8> */
.L_x_15800:
[----:B------:R-:W-:Y:S02]  /*38b0*/  HFMA2 R12, -RZ, RZ, 0, 1.1920928955078125e-07 ;  /* 0x00000002ff0c7431 */ /* 0x000fe400000001ff */
[----:B------:R-:W-:Y:S01]  /*38c0*/  IMAD.MOV.U32 R13, RZ, RZ, RZ ;  /* 0x000000ffff0d7224 */ /* 0x000fe200078e00ff */
[----:B------:R-:W-:-:S07]  /*38d0*/  MOV R6, R14 ;  /* 0x0000000e00067202 */ /* 0x000fce0000000f00 */
[----:B------:R-:W-:Y:S05]  /*38e0*/  WARPSYNC.COLLECTIVE R15, `(.L_x_15801) ;  /* 0x000000000f087348 */ /* 0x000fea0003c00000 */
[----:B------:R0:W1:Y:S02]  /*38f0*/  SHFL.BFLY P6, R14, R13, R12, R11 ;  /* 0x0c00000c0d0e7389 */ /* 0x00006400000c000b */
[----:B01----:R-:W-:Y:S05]  /*3900*/  ENDCOLLECTIVE ;  /* 0x000000000000791b */ /* 0x003fea0003800000 */
.L_x_15801:
        /* <DEDUP_REMOVED lines=8> */
.L_x_15802:
[----:B------:R-:W-:Y:S02]  /*3990*/  HFMA2 R12, -RZ, RZ, 0, 1.1920928955078125e-07 ;  /* 0x00000002ff0c7431 */ /* 0x000fe400000001ff */
[----:B------:R-:W-:Y:S01]  /*39a0*/  IMAD.MOV.U32 R13, RZ, RZ, RZ ;  /* 0x000000ffff0d7224 */ /* 0x000fe200078e00ff */
[----:B------:R-:W-:-:S07]  /*39b0*/  MOV R4, R14 ;  /* 0x0000000e00047202 */ /* 0x000fce0000000f00 */
[----:B------:R-:W-:Y:S05]  /*39c0*/  WARPSYNC.COLLECTIVE R15, `(.L_x_15803) ;  /* 0x000000000f087348 */ /* 0x000fea0003c00000 */
[----:B------:R0:W1:Y:S02]  /*39d0*/  SHFL.BFLY P6, R14, R13, R12, R11 ;  /* 0x0c00000c0d0e7389 */ /* 0x00006400000c000b */
[----:B01----:R-:W-:Y:S05]  /*39e0*/  ENDCOLLECTIVE ;  /* 0x000000000000791b */ /* 0x003fea0003800000 */
.L_x_15803:
        /* <DEDUP_REMOVED lines=8> */
.L_x_15804:
[----:B------:R-:W-:Y:S02]  /*3a70*/  HFMA2 R12, -RZ, RZ, 0, 1.1920928955078125e-07 ;  /* 0x00000002ff0c7431 */ /* 0x000fe400000001ff */
[----:B------:R-:W-:Y:S01]  /*3a80*/  IMAD.MOV.U32 R13, RZ, RZ, RZ ;  /* 0x000000ffff0d7224 */ /* 0x000fe200078e00ff */
[----:B------:R-:W-:-:S07]  /*3a90*/  MOV R2, R14 ;  /* 0x0000000e00027202 */ /* 0x000fce0000000f00 */
[----:B------:R-:W-:Y:S05]  /*3aa0*/  WARPSYNC.COLLECTIVE R15, `(.L_x_15805) ;  /* 0x000000000f087348 */ /* 0x000fea0003c00000 */
[----:B------:R0:W1:Y:S02]  /*3ab0*/  SHFL.BFLY P6, R14, R13, R12, R11 ;  /* 0x0c00000c0d0e7389 */ /* 0x00006400000c000b */
[----:B01----:R-:W-:Y:S05]  /*3ac0*/  ENDCOLLECTIVE ;  /* 0x000000000000791b */ /* 0x003fea0003800000 */
.L_x_15805:
        /* <DEDUP_REMOVED lines=9> */
.L_x_15806:
[----:B------:R-:W-:Y:S02]  /*3b60*/  HFMA2 R12, -RZ, RZ, 0, 1.1920928955078125e-07 ;  /* 0x00000002ff0c7431 */ /* 0x000fe400000001ff */
[----:B------:R-:W-:Y:S01]  /*3b70*/  IMAD.MOV.U32 R13, RZ, RZ, RZ ;  /* 0x000000ffff0d7224 */ /* 0x000fe200078e00ff */
[----:B------:R-:W-:-:S07]  /*3b80*/  MOV R0, R14 ;  /* 0x0000000e00007202 */ /* 0x000fce0000000f00 */
[----:B------:R-:W-:Y:S05]  /*3b90*/  WARPSYNC.COLLECTIVE R15, `(.L_x_15807) ;  /* 0x000000000f087348 */ /* 0x000fea0003c00000 */
[----:B------:R0:W1:Y:S02]  /*3ba0*/  SHFL.BFLY P6, R14, R13, R12, R11 ;  /* 0x0c00000c0d0e7389 */ /* 0x00006400000c000b */
[----:B01----:R-:W-:Y:S05]  /*3bb0*/  ENDCOLLECTIVE ;  /* 0x000000000000791b */ /* 0x003fea0003800000 */
.L_x_15807:
        /* <DEDUP_REMOVED lines=8> */
.L_x_15808:
[----:B------:R-:W-:Y:S05]  /*3c40*/  BRA `(.L_x_15809) ;  /* 0xffffffec00d87947 */ /* 0x000fea000383ffff */
.L_x_15810:
        /* <DEDUP_REMOVED lines=11> */
.L_x_25876:


//--------------------- .text._ZN4vllm25paged_attention_v1_kernelIfhLi32ELi16ELi128ELNS_18Fp8KVCacheDataTypeE1ELb1EEEvPT_PKS2_PKT0_S8_ifPKiSA_iPKfiiiSC_SC_iiiii --------------------------
	.section	.text._ZN4vllm25paged_attention_v1_kernelIfhLi32ELi16ELi128ELNS_18Fp8KVCacheDataTypeE1ELb1EEEvPT_PKS2_PKT0_S8_ifPKiSA_iPKfiiiSC_SC_iiiii,"ax",@progbits
	.align	128
        .global         _ZN4vllm25paged_attention_v1_kernelIfhLi32ELi16ELi128ELNS_18Fp8KVCacheDataTypeE1ELb1EEEvPT_PKS2_PKT0_S8_ifPKiSA_iPKfiiiSC_SC_iiiii
        .type           _ZN4vllm25paged_attention_v1_kernelIfhLi32ELi16ELi128ELNS_18Fp8KVCacheDataTypeE1ELb1EEEvPT_PKS2_PKT0_S8_ifPKiSA_iPKfiiiSC_SC_iiiii,@function
        .size           _ZN4vllm25paged_attention_v1_kernelIfhLi32ELi16ELi128ELNS_18Fp8KVCacheDataTypeE1ELb1EEEvPT_PKS2_PKT0_S8_ifPKiSA_iPKfiiiSC_SC_iiiii,(.L_x_25877 - _ZN4vllm25paged_attention_v1_kernelIfhLi32ELi16ELi128ELNS_18Fp8KVCacheDataTypeE1ELb1EEEvPT_PKS2_PKT0_S8_ifPKiSA_iPKfiiiSC_SC_iiiii)
        .other          _ZN4vllm25paged_attention_v1_kernelIfhLi32ELi16ELi128ELNS_18Fp8KVCacheDataTypeE1ELb1EEEvPT_PKS2_PKT0_S8_ifPKiSA_iPKfiiiSC_SC_iiiii,@"STO_CUDA_ENTRY STV_DEFAULT"
_ZN4vllm25paged_attention_v1_kernelIfhLi32ELi16ELi128ELNS_18Fp8KVCacheDataTypeE1ELb1EEEvPT_PKS2_PKT0_S8_ifPKiSA_iPKfiiiSC_SC_iiiii:
.text._ZN4vllm25paged_attention_v1_kernelIfhLi32ELi16ELi128ELNS_18Fp8KVCacheDataTypeE1ELb1EEEvPT_PKS2_PKT0_S8_ifPKiSA_iPKfiiiSC_SC_iiiii:
        /* <DEDUP_REMOVED lines=103> */
.L_x_15811:
        /* <DEDUP_REMOVED lines=24> */
.L_x_15815:
        /* <DEDUP_REMOVED lines=41> */
.L_x_15813:
[----:B------:R-:W-:Y:S05]  /*0a80*/  BSYNC.RECONVERGENT B6 ;  /* 0x0000000000067941 */ /* 0x000fea0003800200 */
.L_x_15812:
        /* <DEDUP_REMOVED lines=10> */
.L_x_15849:
        /* <DEDUP_REMOVED lines=39> */
.L_x_15821:
        /* <DEDUP_REMOVED lines=11> */
.L_x_15820:
[----:B------:R-:W-:Y:S05]  /*0e50*/  BSYNC.RECONVERGENT B1 ;  /* 0x0000000000017941 */ /* 0x000fea0003800200 */
.L_x_15819:
        /* <DEDUP_REMOVED lines=12> */
.L_x_15824:
        /* <DEDUP_REMOVED lines=100> */
.L_x_15823:
[----:B------:R-:W-:Y:S05]  /*1560*/  BSYNC.RECONVERGENT B1 ;  /* 0x0000000000017941 */ /* 0x000fea0003800200 */
.L_x_15822:
        /* <DEDUP_REMOVED lines=55> */
.L_x_15826:
[----:B------:R-:W-:Y:S05]  /*18e0*/  BSYNC.RECONVERGENT B1 ;  /* 0x0000000000017941 */ /* 0x000fea0003800200 */
.L_x_15825:
        /* <DEDUP_REMOVED lines=26> */
.L_x_15818:
[----:B------:R-:W-:Y:S05]  /*1a90*/  BSYNC.RECONVERGENT B0 ;  /* 0x0000000000007941 */ /* 0x000fea0003800200 */
.L_x_15817:
        /* <DEDUP_REMOVED lines=39> */
.L_x_15831:
[----:B------:R-:W0:Y:S01]  /*1d10*/  LDS R15, [R12] ;  /* 0x000000000c0f7984 */ /* 0x000e220000000800 */
[----:B------:R-:W-:-:S04]  /*1d20*/  IADD3 R13, PT, PT, R13, 0x1, RZ ;  /* 0x000000010d0d7810 */ /* 0x000fc80007ffe0ff */
[----:B------:R-:W-:Y:S01]  /*1d30*/  ISETP.NE.AND P0, PT, R13, RZ, PT ;  /* 0x000000ff0d00720c */ /* 0x000fe20003f05270 */
[----:B0-----:R-:W-:-:S05]  /*1d40*/  FMUL.FTZ R15, R15, R2 ;  /* 0x000000020f0f7220 */ /* 0x001fca0000410000 */
[----:B------:R0:W-:Y:S02]  /*1d50*/  STS [R12], R15 ;  /* 0x0000000f0c007388 */ /* 0x0001e40000000800 */
[----:B0-----:R-:W-:-:S05]  /*1d60*/  IADD3 R12, PT, PT, R12, 0x200, RZ ;  /* 0x000002000c0c7810 */ /* 0x001fca0007ffe0ff */
[----:B------:R-:W-:Y:S05]  /*1d70*/  @P0 BRA `(.L_x_15831) ;  /* 0xfffffffc00e40947 */ /* 0x000fea000383ffff */
.L_x_15830:
[----:B------:R-:W-:Y:S05]  /*1d80*/  BSYNC.RECONVERGENT B1 ;  /* 0x0000000000017941 */ /* 0x000fea0003800200 */
.L_x_15829:
        /* <DEDUP_REMOVED lines=12> */
.L_x_15834:
        /* <DEDUP_REMOVED lines=52> */
.L_x_15833:
[----:B------:R-:W-:Y:S05]  /*2190*/  BSYNC.RECONVERGENT B1 ;  /* 0x0000000000017941 */ /* 0x000fea0003800200 */
.L_x_15832:
        /* <DEDUP_REMOVED lines=31> */
.L_x_15836:
[----:B------:R-:W-:Y:S05]  /*2390*/  BSYNC.RECONVERGENT B1 ;  /* 0x0000000000017941 */ /* 0x000fea0003800200 */
.L_x_15835:
        /* <DEDUP_REMOVED lines=14> */
.L_x_15828:
[----:B------:R-:W-:Y:S05]  /*2480*/  BSYNC.RECONVERGENT B0 ;  /* 0x0000000000007941 */ /* 0x000fea0003800200 */
.L_x_15827:
        /* <DEDUP_REMOVED lines=29> */
.L_x_15840:
        /* <DEDUP_REMOVED lines=33> */
.L_x_15839:
        /* <DEDUP_REMOVED lines=16> */
.L_x_15838:
[----:B------:R-:W-:Y:S05]  /*2970*/  BSYNC.RECONVERGENT B6 ;  /* 0x0000000000067941 */ /* 0x000fea0003800200 */
.L_x_15837:
        /* <DEDUP_REMOVED lines=16> */
.L_x_15858:
        /* <DEDUP_REMOVED lines=19> */
.L_x_15843:
[----:B------:R-:W-:Y:S05]  /*2bb0*/  BSYNC.RECONVERGENT B0 ;  /* 0x0000000000007941 */ /* 0x000fea0003800200 */
.L_x_15842:
        /* <DEDUP_REMOVED lines=54> */
.L_x_15814:
        /* <DEDUP_REMOVED lines=16> */
.L_x_15844:
[----:B------:R-:W-:Y:S05]  /*3020*/  EXIT ;  /* 0x000000000000794d */ /* 0x000fea0003800000 */
.L_x_15816:
[----:B------:R-:W-:Y:S01]  /*3030*/  HFMA2 R12, -RZ, RZ, 0, 9.5367431640625e-07 ;  /* 0x00000010ff0c7431 */ /* 0x000fe200000001ff */
[----:B------:R-:W-:Y:S01]  /*3040*/  MOV R11, 0x1f ;  /* 0x0000001f000b7802 */ /* 0x000fe20000000f00 */
[----:B------:R-:W-:-:S07]  /*3050*/  IMAD.MOV.U32 R15, RZ, RZ, -0x1 ;  /* 0xffffffffff0f7424 */ /* 0x000fce00078e00ff */
[----:B------:R-:W-:Y:S05]  /*3060*/  WARPSYNC.COLLECTIVE R15, `(.L_x_15845) ;  /* 0x000000000f087348 */ /* 0x000fea0003c00000 */
[----:B------:R0:W1:Y:S02]  /*3070*/  SHFL.BFLY P6, R14, R13, R12, R11 ;  /* 0x0c00000c0d0e7389 */ /* 0x00006400000c000b */
[----:B01----:R-:W-:Y:S05]  /*3080*/  ENDCOLLECTIVE ;  /* 0x000000000000791b */ /* 0x003fea0003800000 */
.L_x_15845:
[----:B------:R-:W-:Y:S01]  /*3090*/  HFMA2 R12, -RZ, RZ, 0, 4.76837158203125e-07 ;  /* 0x00000008ff0c7431 */ /* 0x000fe200000001ff */
[----:B------:R-:W-:-:S04]  /*30a0*/  FMNMX.FTZ R0, R14, -3.40282346638528859812e+38, !PT ;  /* 0xff7fffff0e007809 */ /* 0x000fc80007810000 */
[----:B------:R-:W-:-:S07]  /*30b0*/  MOV R13, R0 ;  /* 0x00000000000d7202 */ /* 0x000fce0000000f00 */
[----:B------:R-:W-:Y:S05]  /*30c0*/  WARPSYNC.COLLECTIVE R15, `(.L_x_15846) ;  /* 0x000000000f087348 */ /* 0x000fea0003c00000 */
[----:B------:R0:W1:Y:S02]  /*30d0*/  SHFL.BFLY P6, R14, R13, R12, R11 ;  /* 0x0c00000c0d0e7389 */ /* 0x00006400000c000b */
[----:B01----:R-:W-:Y:S05]  /*30e0*/  ENDCOLLECTIVE ;  /* 0x000000000000791b */ /* 0x003fea0003800000 */
.L_x_15846:
[----:B------:R-:W-:Y:S02]  /*30f0*/  MOV R12, 0x4 ;  /* 0x00000004000c7802 */ /* 0x000fe40000000f00 */
[----:B------:R-:W-:-:S05]  /*3100*/  FMNMX.FTZ R2, R0, R14, !PT ;  /* 0x0000000e00027209 */ /* 0x000fca0007810000 */
[----:B------:R-:W-:-:S07]  /*3110*/  IMAD.MOV.U32 R13, RZ, RZ, R2 ;  /* 0x000000ffff0d7224 */ /* 0x000fce00078e0002 */
[----:B------:R-:W-:Y:S05]  /*3120*/  WARPSYNC.COLLECTIVE R15, `(.L_x_15847) ;  /* 0x000000000f087348 */ /* 0x000fea0003c00000 */
[----:B------:R0:W1:Y:S02]  /*3130*/  SHFL.BFLY P6, R14, R13, R12, R11 ;  /* 0x0c00000c0d0e7389 */ /* 0x00006400000c000b */
[----:B01----:R-:W-:Y:S05]  /*3140*/  ENDCOLLECTIVE ;  /* 0x000000000000791b */ /* 0x003fea0003800000 */
.L_x_15847:
[----:B------:R-:W-:Y:S01]  /*3150*/  IMAD.MOV.U32 R12, RZ, RZ, 0x2 ;  /* 0x00000002ff0c7424 */ /* 0x000fe200078e00ff */
[----:B------:R-:W-:-:S04]  /*3160*/  FMNMX.FTZ R3, R2, R14, !PT ;  /* 0x0000000e02037209 */ /* 0x000fc80007810000 */
[----:B------:R-:W-:-:S07]  /*3170*/  MOV R13, R3 ;  /* 0x00000003000d7202 */ /* 0x000fce0000000f00 */
[----:B------:R-:W-:Y:S05]  /*3180*/  WARPSYNC.COLLECTIVE R15, `(.L_x_15848) ;  /* 0x000000000f087348 */ /* 0x000fea0003c00000 */
[----:B------:R0:W1:Y:S02]  /*3190*/  SHFL.BFLY P6, R14, R13, R12, R11 ;  /* 0x0c00000c0d0e7389 */ /* 0x00006400000c000b */
[----:B01----:R-:W-:Y:S05]  /*31a0*/  ENDCOLLECTIVE ;  /* 0x000000000000791b */ /* 0x003fea0003800000 */
.L_x_15848:
[----:B------:R-:W-:Y:S05]  /*31b0*/  BRA `(.L_x_15849) ;  /* 0xffffffd8005c7947 */ /* 0x000fea000383ffff */
.L_x_15841:
[----:B01----:R-:W-:Y:S01]  /*31c0*/  HFMA2 R13, -RZ, RZ, 0, 0 ;  /* 0x00000000ff0d7431 */ /* 0x003fe200000001ff */
[----:B------:R-:W-:Y:S01]  /*31d0*/  MOV R12, 0x2 ;  /* 0x00000002000c7802 */ /* 0x000fe20000000f00 */
[----:B------:R-:W-:Y:S01]  /*31e0*/  IMAD.MOV.U32 R11, RZ, RZ, 0x1f ;  /* 0x0000001fff0b7424 */ /* 0x000fe200078e00ff */
[----:B------:R-:W-:-:S07]  /*31f0*/  MOV R15, 0xffffffff ;  /* 0xffffffff000f7802 */ /* 0x000fce0000000f00 */
[----:B------:R-:W-:Y:S05]  /*3200*/  WARPSYNC.COLLECTIVE R15, `(.L_x_15850) ;  /* 0x000000000f087348 */ /* 0x000fea0003c00000 */
[----:B------:R0:W1:Y:S02]  /*3210*/  SHFL.BFLY P6, R14, R13, R12, R11 ;  /* 0x0c00000c0d0e7389 */ /* 0x00006400000c000b */
[----:B01----:R-:W-:Y:S05]  /*3220*/  ENDCOLLECTIVE ;  /* 0x000000000000791b */ /* 0x003fea0003800000 */
.L_x_15850:
[----:B------:R-:W-:Y:S02]  /*3230*/  IMAD.MOV.U32 R12, RZ, RZ, 0x1 ;  /* 0x00000001ff0c7424 */ /* 0x000fe400078e00ff */
[----:B------:R-:W-:-:S05]  /*3240*/  FADD.FTZ R3, RZ, R14 ;  /* 0x0000000eff037221 */ /* 0x000fca0000010000 */
[----:B------:R-:W-:-:S07]  /*3250*/  MOV R13, R3 ;  /* 0x00000003000d7202 */ /* 0x000fce0000000f00 */
[----:B------:R-:W-:Y:S05]  /*3260*/  WARPSYNC.COLLECTIVE R15, `(.L_x_15851) ;  /* 0x000000000f087348 */ /* 0x000fea0003c00000 */
[----:B------:R0:W1:Y:S02]  /*3270*/  SHFL.BFLY P6, R14, R13, R12, R11 ;  /* 0x0c00000c0d0e7389 */ /* 0x00006400000c000b */
[----:B01----:R-:W-:Y:S05]  /*3280*/  ENDCOLLECTIVE ;  /* 0x000000000000791b */ /* 0x003fea0003800000 */
.L_x_15851:
[----:B------:R-:W-:Y:S02]  /*3290*/  HFMA2 R13, -RZ, RZ, 0, 0 ;  /* 0x00000000ff0d7431 */ /* 0x000fe400000001ff */
[----:B------:R-:W-:Y:S01]  /*32a0*/  IMAD.MOV.U32 R12, RZ, RZ, 0x2 ;  /* 0x00000002ff0c7424 */ /* 0x000fe200078e00ff */
[----:B------:R-:W-:-:S07]  /*32b0*/  MOV R0, R14 ;  /* 0x0000000e00007202 */ /* 0x000fce0000000f00 */
[----:B------:R-:W-:Y:S05]  /*32c0*/  WARPSYNC.COLLECTIVE R15, `(.L_x_15852) ;  /* 0x000000000f087348 */ /* 0x000fea0003c00000 */
[----:B------:R0:W1:Y:S02]  /*32d0*/  SHFL.BFLY P6, R14, R13, R12, R11 ;  /* 0x0c00000c0d0e7389 */ /* 0x00006400000c000b */
[----:B01----:R-:W-:Y:S05]  /*32e0*/  ENDCOLLECTIVE ;  /* 0x000000000000791b */ /* 0x003fea0003800000 */
.L_x_15852:
        /* <DEDUP_REMOVED lines=8> */
.L_x_15853:
[----:B------:R-:W-:Y:S02]  /*3370*/  HFMA2 R13, -RZ, RZ, 0, 0 ;  /* 0x00000000ff0d7431 */ /* 0x000fe400000001ff */
[----:B------:R-:W-:Y:S01]  /*3380*/  IMAD.MOV.U32 R12, RZ, RZ, 0x2 ;  /* 0x00000002ff0c7424 */ /* 0x000fe200078e00ff */
[----:B------:R-:W-:-:S07]  /*3390*/  MOV R5, R14 ;  /* 0x0000000e00057202 */ /* 0x000fce0000000f00 */
[----:B------:R-:W-:Y:S05]  /*33a0*/  WARPSYNC.COLLECTIVE R15, `(.L_x_15854) ;  /* 0x000000000f087348 */ /* 0x000fea0003c00000 */
[----:B------:R0:W1:Y:S02]  /*33b0*/  SHFL.BFLY P6, R14, R13, R12, R11 ;  /* 0x0c00000c0d0e7389 */ /* 0x00006400000c000b */
[----:B01----:R-:W-:Y:S05]  /*33c0*/  ENDCOLLECTIVE ;  /* 0x000000000000791b */ /* 0x003fea0003800000 */
.L_x_15854:
        /* <DEDUP_REMOVED lines=8> */
.L_x_15855:
[----:B------:R-:W-:Y:S02]  /*3450*/  HFMA2 R13, -RZ, RZ, 0, 0 ;  /* 0x00000000ff0d7431 */ /* 0x000fe400000001ff */
[----:B------:R-:W-:Y:S01]  /*3460*/  IMAD.MOV.U32 R12, RZ, RZ, 0x2 ;  /* 0x00000002ff0c7424 */ /* 0x000fe200078e00ff */
[----:B------:R-:W-:-:S07]  /*3470*/  MOV R7, R14 ;  /* 0x0000000e00077202 */ /* 0x000fce0000000f00 */
[----:B------:R-:W-:Y:S05]  /*3480*/  WARPSYNC.COLLECTIVE R15, `(.L_x_15856) ;  /* 0x000000000f087348 */ /* 0x000fea0003c00000 */
[----:B------:R0:W1:Y:S02]  /*3490*/  SHFL.BFLY P6, R14, R13, R12, R11 ;  /* 0x0c00000c0d0e7389 */ /* 0x00006400000c000b */
[----:B01----:R-:W-:Y:S05]  /*34a0*/  ENDCOLLECTIVE ;  /* 0x000000000000791b */ /* 0x003fea0003800000 */
.L_x_15856:
[----:B------:R-:W-:Y:S01]  /*34b0*/  FADD.FTZ R3, R6, R7 ;  /* 0x0000000706037221 */ /* 0x000fe20000010000 */
[----:B------:R-:W-:Y:S02]  /*34c0*/  HFMA2 R12, -RZ, RZ, 0, 5.9604644775390625e-08 ;  /* 0x00000001ff0c7431 */ /* 0x000fe400000001ff */
[----:B------:R-:W-:-:S05]  /*34d0*/  FADD.FTZ R8, RZ, R14 ;  /* 0x0000000eff087221 */ /* 0x000fca0000010000 */
[----:B------:R-:W-:-:S07]  /*34e0*/  MOV R13, R8 ;  /* 0x00000008000d7202 */ /* 0x000fce0000000f00 */
[----:B------:R-:W-:Y:S05]  /*34f0*/  WARPSYNC.COLLECTIVE R15, `(.L_x_15857) ;  /* 0x000000000f087348 */ /* 0x000fea0003c00000 */
[----:B------:R0:W1:Y:S02]  /*3500*/  SHFL.BFLY P6, R14, R13, R12, R11 ;  /* 0x0c00000c0d0e7389 */ /* 0x00006400000c000b */
[----:B01----:R-:W-:Y:S05]  /*3510*/  ENDCOLLECTIVE ;  /* 0x000000000000791b */ /* 0x003fea0003800000 */
.L_x_15857:
[----:B------:R-:W-:Y:S05]  /*3520*/  BRA `(.L_x_15858) ;  /* 0xfffffff400547947 */ /* 0x000fea000383ffff */
.L_x_15859:
        /* <DEDUP_REMOVED lines=13> */
.L_x_25877:


//--------------------- .text._ZN4vllm25paged_attention_v1_kernelIfhLi256ELi8ELi128ELNS_18Fp8KVCacheDataTypeE1ELb0EEEvPT_PKS2_PKT0_S8_ifPKiSA_iPKfiiiSC_SC_iiiii --------------------------
	.section	.text._ZN4vllm25paged_attention_v1_kernelIfhLi256ELi8ELi128ELNS_18Fp8KVCacheDataTypeE1ELb0EEEvPT_PKS2_PKT0_S8_ifPKiSA_iPKfiiiSC_SC_iiiii,"ax",@progbits
	.align	128
        .global         _ZN4vllm25paged_attention_v1_kernelIfhLi256ELi8ELi128ELNS_18Fp8KVCacheDataTypeE1ELb0EEEvPT_PKS2_PKT0_S8_ifPKiSA_iPKfiiiSC_SC_iiiii
        .type           _ZN4vllm25paged_attention_v1_kernelIfhLi256ELi8ELi128ELNS_18Fp8KVCacheDataTypeE1ELb0EEEvPT_PKS2_PKT0_S8_ifPKiSA_iPKfiiiSC_SC_iiiii,@function
        .size           _ZN4vllm25paged_attention_v1_kernelIfhLi256ELi8ELi128ELNS_18Fp8KVCacheDataTypeE1ELb0EEEvPT_PKS2_PKT0_S8_ifPKiSA_iPKfiiiSC_SC_iiiii,(.L_x_25878 - _ZN4vllm25paged_attention_v1_kernelIfhLi256ELi8ELi128ELNS_18Fp8KVCacheDataTypeE1ELb0EEEvPT_PKS2_PKT0_S8_ifPKiSA_iPKfiiiSC_SC_iiiii)
        .other          _ZN4vllm25paged_attention_v1_kernelIfhLi256ELi8ELi128ELNS_18Fp8KVCacheDataTypeE1ELb0EEEvPT_PKS2_PKT0_S8_ifPKiSA_iPKfiiiSC_SC_iiiii,@"STO_CUDA_ENTRY STV_DEFAULT"
_ZN4vllm25paged_attention_v1_kernelIfhLi256ELi8ELi128ELNS_18Fp8KVCacheDataTypeE1ELb0EEEvPT_PKS2_PKT0_S8_ifPKiSA_iPKfiiiSC_SC_iiiii:
.text._ZN4vllm25paged_attention_v1_kernelIfhLi256ELi8ELi128ELNS_18Fp8KVCacheDataTypeE1ELb0EEEvPT_PKS2_PKT0_S8_ifPKiSA_iPKfiiiSC_SC_iiiii:
        /* <DEDUP_REMOVED lines=35> */
.L_x_15861:
[----:B------:R-:W-:Y:S05]  /*0230*/  BSYNC.RECONVERGENT B6 ;  /* 0x0000000000067941 */ /* 0x000fea0003800200 */
.L_x_15860:
        /* <DEDUP_REMOVED lines=8> */
.L_x_15894:
        /* <DEDUP_REMOVED lines=39> */
.L_x_15867:
        /* <DEDUP_REMOVED lines=11> */
.L_x_15866:
[----:B------:R-:W-:Y:S05]  /*05e0*/  BSYNC.RECONVERGENT B1 ;  /* 0x0000000000017941 */ /* 0x000fea0003800200 */
.L_x_15865:
        /* <DEDUP_REMOVED lines=12> */
.L_x_15870:
        /* <DEDUP_REMOVED lines=100> */
.L_x_15869:
[----:B------:R-:W-:Y:S05]  /*0cf0*/  BSYNC.RECONVERGENT B1 ;  /* 0x0000000000017941 */ /* 0x000fea0003800200 */
.L_x_15868:
        /* <DEDUP_REMOVED lines=55> */
.L_x_15872:
[----:B------:R-:W-:Y:S05]  /*1070*/  BSYNC.RECONVERGENT B1 ;  /* 0x0000000000017941 */ /* 0x000fea0003800200 */
.L_x_15871:
        /* <DEDUP_REMOVED lines=26> */
.L_x_15864:
[----:B------:R-:W-:Y:S05]  /*1220*/  BSYNC.RECONVERGENT B0 ;  /* 0x0000000000007941 */ /* 0x000fea0003800200 */
.L_x_15863:
        /* <DEDUP_REMOVED lines=39> */
.L_x_15877:
[----:B------:R-:W0:Y:S01]  /*14a0*/  LDS R5, [R4] ;  /* 0x0000000004057984 */ /* 0x000e220000000800 */
[----:B------:R-:W-:-:S04]  /*14b0*/  IADD3 R7, PT, PT, R7, 0x1, RZ ;  /* 0x0000000107077810 */ /* 0x000fc80007ffe0ff */
[----:B------:R-:W-:Y:S01]  /*14c0*/  ISETP.NE.AND P0, PT, R7, RZ, PT ;  /* 0x000000ff0700720c */ /* 0x000fe20003f05270 */
[----:B0-----:R-:W-:-:S05]  /*14d0*/  FMUL.FTZ R5, R5, R2 ;  /* 0x0000000205057220 */ /* 0x001fca0000410000 */
[----:B------:R0:W-:Y:S02]  /*14e0*/  STS [R4], R5 ;  /* 0x0000000504007388 */ /* 0x0001e40000000800 */
[----:B0-----:R-:W-:-:S05]  /*14f0*/  IADD3 R4, PT, PT, R4, 0x200, RZ ;  /* 0x0000020004047810 */ /* 0x001fca0007ffe0ff */
[----:B------:R-:W-:Y:S05]  /*1500*/  @P0 BRA `(.L_x_15877) ;  /* 0xfffffffc00e40947 */ /* 0x000fea000383ffff */
.L_x_15876:
[----:B------:R-:W-:Y:S05]  /*1510*/  BSYNC.RECONVERGENT B1 ;  /* 0x0000000000017941 */ /* 0x000fea0003800200 */
.L_x_15875:
        /* <DEDUP_REMOVED lines=12> */
.L_x_15880:
        /* <DEDUP_REMOVED lines=52> */
.L_x_15879:
[----:B------:R-:W-:Y:S05]  /*1920*/  BSYNC.RECONVERGENT B1 ;  /* 0x0000000000017941 */ /* 0x000fea0003800200 */
.L_x_15878:
        /* <DEDUP_REMOVED lines=31> */
.L_x_15882:
[----:B------:R-:W-:Y:S05]  /*1b20*/  BSYNC.RECONVERGENT B1 ;  /* 0x0000000000017941 */ /* 0x000fea0003800200 */
.L_x_15881:
        /* <DEDUP_REMOVED lines=14> */
.L_x_15874:
[----:B------:R-:W-:Y:S05]  /*1c10*/  BSYNC.RECONVERGENT B0 ;  /* 0x0000000000007941 */ /* 0x000fea0003800200 */
.L_x_15873:
        /* <DEDUP_REMOVED lines=48> */
.L_x_15884:
[----:B------:R-:W-:Y:S05]  /*1f20*/  BSYNC.RECONVERGENT B0 ;  /* 0x0000000000007941 */ /* 0x000fea0003800200 */
.L_x_15883:
        /* <DEDUP_REMOVED lines=36> */
.L_x_15886:
[----:B------:R-:W-:Y:S05]  /*2170*/  BSYNC.RECONVERGENT B0 ;  /* 0x0000000000007941 */ /* 0x000fea0003800200 */
.L_x_15885:
        /* <DEDUP_REMOVED lines=20> */
.L_x_15888:
[----:B------:R-:W-:Y:S05]  /*22c0*/  BSYNC.RECONVERGENT B0 ;  /* 0x0000000000007941 */ /* 0x000fea0003800200 */
.L_x_15887:
        /* <DEDUP_REMOVED lines=35> */
.L_x_15890:
[----:B------:R-:W-:Y:S05]  /*2500*/  BSYNC.RECONVERGENT B0 ;  /* 0x0000000000007941 */ /* 0x000fea0003800200 */
.L_x_15889:
        /* <DEDUP_REMOVED lines=34> */
.L_x_15862:
[----:B------:R-:W-:Y:S01]  /*2730*/  HFMA2 R12, -RZ, RZ, 0, 9.5367431640625e-07 ;  /* 0x00000010ff0c7431 */ /* 0x000fe200000001ff */
[----:B------:R-:W-:Y:S02]  /*2740*/  MOV R11, 0x1f ;  /* 0x0000001f000b7802 */ /* 0x000fe40000000f00 */
[----:B------:R-:W-:-:S07]  /*2750*/  MOV R15, 0xffffffff ;  /* 0xffffffff000f7802 */ /* 0x000fce0000000f00 */
[----:B------:R-:W-:Y:S05]  /*2760*/  WARPSYNC.COLLECTIVE R15, `(.L_x_15891) ;  /* 0x000000000f087348 */ /* 0x000fea0003c00000 */
[----:B------:R0:W1:Y:S02]  /*2770*/  SHFL.BFLY P6, R14, R13, R12, R11 ;  /* 0x0c00000c0d0e7389 */ /* 0x00006400000c000b */
[----:B01----:R-:W-:Y:S05]  /*2780*/  ENDCOLLECTIVE ;  /* 0x000000000000791b */ /* 0x003fea0003800000 */
.L_x_15891:
[----:B------:R-:W-:Y:S01]  /*2790*/  HFMA2 R12, -RZ, RZ, 0, 4.76837158203125e-07 ;  /* 0x00000008ff0c7431 */ /* 0x000fe200000001ff */
[----:B------:R-:W-:-:S04]  /*27a0*/  FMNMX.FTZ R0, R14, -3.40282346638528859812e+38, !PT ;  /* 0xff7fffff0e007809 */ /* 0x000fc80007810000 */
[----:B------:R-:W-:-:S07]  /*27b0*/  MOV R13, R0 ;  /* 0x00000000000d7202 */ /* 0x000fce0000000f00 */
[----:B------:R-:W-:Y:S05]  /*27c0*/  WARPSYNC.COLLECTIVE R15, `(.L_x_15892) ;  /* 0x000000000f087348 */ /* 0x000fea0003c00000 */
[----:B------:R0:W1:Y:S02]  /*27d0*/  SHFL.BFLY P6, R14, R13, R12, R11 ;  /* 0x0c00000c0d0e7389 */ /* 0x00006400000c000b */
[----:B01----:R-:W-:Y:S05]  /*27e0*/  ENDCOLLECTIVE ;  /* 0x000000000000791b */ /* 0x003fea0003800000 */
.L_x_15892:
[----:B------:R-:W-:Y:S01]  /*27f0*/  HFMA2 R12, -RZ, RZ, 0, 2.384185791015625e-07 ;  /* 0x00000004ff0c7431 */ /* 0x000fe200000001ff */
[----:B------:R-:W-:-:S04]  /*2800*/  FMNMX.FTZ R2, R0, R14, !PT ;  /* 0x0000000e00027209 */ /* 0x000fc80007810000 */
[----:B------:R-:W-:-:S07]  /*2810*/  MOV R13, R2 ;  /* 0x00000002000d7202 */ /* 0x000fce0000000f00 */
[----:B------:R-:W-:Y:S05]  /*2820*/  WARPSYNC.COLLECTIVE R15, `(.L_x_15893) ;  /* 0x000000000f087348 */ /* 0x000fea0003c00000 */
[----:B------:R0:W1:Y:S02]  /*2830*/  SHFL.BFLY P6, R14, R13, R12, R11 ;  /* 0x0c00000c0d0e7389 */ /* 0x00006400000c000b */
[----:B01----:R-:W-:Y:S05]  /*2840*/  ENDCOLLECTIVE ;  /* 0x000000000000791b */ /* 0x003fea0003800000 */
.L_x_15893:
[----:B------:R-:W-:Y:S05]  /*2850*/  BRA `(.L_x_15894) ;  /* 0xffffffd800987947 */ /* 0x000fea000383ffff */
.L_x_15895:
        /* <DEDUP_REMOVED lines=10> */
.L_x_25878:


//--------------------- .text._ZN4vllm25paged_attention_v1_kernelIfhLi192ELi8ELi128ELNS_18Fp8KVCacheDataTypeE1ELb0EEEvPT_PKS2_PKT0_S8_ifPKiSA_iPKfiiiSC_SC_iiiii --------------------------
	.section	.text._ZN4vllm25paged_attention_v1_kernelIfhLi192ELi8ELi128ELNS_18Fp8KVCacheDataTypeE1ELb0EEEvPT_PKS2_PKT0_S8_ifPKiSA_iPKfiiiSC_SC_iiiii,"ax",@progbits
	.align	128
        .global         _ZN4vllm25paged_attention_v1_kernelIfhLi192ELi8ELi128ELNS_18Fp8KVCacheDataTypeE1ELb0EEEvPT_PKS2_PKT0_S8_ifPKiSA_iPKfiiiSC_SC_iiiii
        .type           _ZN4vllm25paged_attention_v1_kernelIfhLi192ELi8ELi128ELNS_18Fp8KVCacheDataTypeE1ELb0EEEvPT_PKS2_PKT0_S8_ifPKiSA_iPKfiiiSC_SC_iiiii,@function
        .size           _ZN4vllm25paged_attention_v1_kernelIfhLi192ELi8ELi128ELNS_18Fp8KVCacheDataTypeE1ELb0EEEvPT_PKS2_PKT0_S8_ifPKiSA_iPKfiiiSC_SC_iiiii,(.L_x_25879 - _ZN4vllm25paged_attention_v1_kernelIfhLi192ELi8ELi128ELNS_18Fp8KVCacheDataTypeE1ELb0EEEvPT_PKS2_PKT0_S8_ifPKiSA_iPKfiiiSC_SC_iiiii)
        .other          _ZN4vllm25paged_attention_v1_kernelIfhLi192ELi8ELi128ELNS_18Fp8KVCacheDataTypeE1ELb0EEEvPT_PKS2_PKT0_S8_ifPKiSA_iPKfiiiSC_SC_iiiii,@"STO_CUDA_ENTRY STV_DEFAULT"
_ZN4vllm25paged_attention_v1_kernelIfhLi192ELi8ELi128ELNS_18Fp8KVCacheDataTypeE1ELb0EEEvPT_PKS2_PKT0_S8_ifPKiSA_iPKfiiiSC_SC_iiiii:
.text._ZN4vllm25paged_attention_v1_kernelIfhLi192ELi8ELi128ELNS_18Fp8KVCacheDataTypeE1ELb0EEEvPT_PKS2_PKT0_S8_ifPKiSA_iPKfiiiSC_SC_iiiii:
        /* <DEDUP_REMOVED lines=35> */
.L_x_15897:
[----:B------:R-:W-:Y:S05]  /*0230*/  BSYNC.RECONVERGENT B6 ;  /* 0x0000000000067941 */ /* 0x000fea0003800200 */
.L_x_15896:
        /* <DEDUP_REMOVED lines=8> */
.L_x_15930:
        /* <DEDUP_REMOVED lines=39> */
.L_x_15903:
        /* <DEDUP_REMOVED lines=11> */
.L_x_15902:
[----:B------:R-:W-:Y:S05]  /*05e0*/  BSYNC.RECONVERGENT B1 ;  /* 0x0000000000017941 */ /* 0x000fea0003800200 */
.L_x_15901:
        /* <DEDUP_REMOVED lines=12> */
.L_x_15906:
        /* <DEDUP_REMOVED lines=100> */
.L_x_15905:
[----:B------:R-:W-:Y:S05]  /*0cf0*/  BSYNC.RECONVERGENT B1 ;  /* 0x0000000000017941 */ /* 0x000fea0003800200 */
.L_x_15904:
        /* <DEDUP_REMOVED lines=55> */
.L_x_15908:
[----:B------:R-:W-:Y:S05]  /*1070*/  BSYNC.RECONVERGENT B1 ;  /* 0x0000000000017941 */ /* 0x000fea0003800200 */
.L_x_15907:
        /* <DEDUP_REMOVED lines=26> */
.L_x_15900:
[----:B------:R-:W-:Y:S05]  /*1220*/  BSYNC.RECONVERGENT B0 ;  /* 0x0000000000007941 */ /* 0x000fea0003800200 */
.L_x_15899:
        /* <DEDUP_REMOVED lines=39> */
.L_x_15913:
[----:B------:R-:W0:Y:S01]  /*14a0*/  LDS R5, [R4] ;  /* 0x0000000004057984 */ /* 0x000e220000000800 */
[----:B------:R-:W-:-:S04]  /*14b0*/  IADD3 R7, PT, PT, R7, 0x1, RZ ;  /* 0x0000000107077810 */ /* 0x000fc80007ffe0ff */
[----:B------:R-:W-:Y:S01]  /*14c0*/  ISETP.NE.AND P0, PT, R7, RZ, PT ;  /* 0x000000ff0700720c */ /* 0x000fe20003f05270 */
[----:B0-----:R-:W-:-:S05]  /*14d0*/  FMUL.FTZ R5, R5, R2 ;  /* 0x0000000205057220 */ /* 0x001fca0000410000 */
[----:B------:R0:W-:Y:S02]  /*14e0*/  STS [R4], R5 ;  /* 0x0000000504007388 */ /* 0x0001e40000000800 */
[----:B0-----:R-:W-:-:S05]  /*14f0*/  IADD3 R4, PT, PT, R4, 0x200, RZ ;  /* 0x0000020004047810 */ /* 0x001fca0007ffe0ff */
[----:B------:R-:W-:Y:S05]  /*1500*/  @P0 BRA `(.L_x_15913) ;  /* 0xfffffffc00e40947 */ /* 0x000fea000383ffff */
.L_x_15912:
[----:B------:R-:W-:Y:S05]  /*1510*/  BSYNC.RECONVERGENT B1 ;  /* 0x0000000000017941 */ /* 0x000fea0003800200 */
.L_x_15911:
        /* <DEDUP_REMOVED lines=12> */
.L_x_15916:
        /* <DEDUP_REMOVED lines=52> */
.L_x_15915:
[----:B------:R-:W-:Y:S05]  /*1920*/  BSYNC.RECONVERGENT B1 ;  /* 0x0000000000017941 */ /* 0x000fea0003800200 */
.L_x_15914:
        /* <DEDUP_REMOVED lines=31> */
.L_x_15918:
[----:B------:R-:W-:Y:S05]  /*1b20*/  BSYNC.RECONVERGENT B1 ;  /* 0x0000000000017941 */ /* 0x000fea0003800200 */
.L_x_15917:
        /* <DEDUP_REMOVED lines=14> */
.L_x_15910:
[----:B------:R-:W-:Y:S05]  /*1c10*/  BSYNC.RECONVERGENT B0 ;  /* 0x0000000000007941 */ /* 0x000fea0003800200 */
.L_x_15909:
        /* <DEDUP_REMOVED lines=37> */
.L_x_15920:
[----:B------:R-:W-:Y:S05]  /*1e70*/  BSYNC.RECONVERGENT B0 ;  /* 0x0000000000007941 */ /* 0x000fea0003800200 */
.L_x_15919:
        /* <DEDUP_REMOVED lines=27> */
.L_x_15922:
[----:B------:R-:W-:Y:S05]  /*2030*/  BSYNC.RECONVERGENT B0 ;  /* 0x0000000000007941 */ /* 0x000fea0003800200 */
.L_x_15921:
        /* <DEDUP_REMOVED lines=15> */
.L_x_15924:
[----:B------:R-:W-:Y:S05]  /*2130*/  BSYNC.RECONVERGENT B0 ;  /* 0x0000000000007941 */ /* 0x000fea0003800200 */
.L_x_15923:
        /* <DEDUP_REMOVED lines=27> */
.L_x_15926:
[----:B------:R-:W-:Y:S05]  /*22f0*/  BSYNC.RECONVERGENT B0 ;  /* 0x0000000000007941 */ /* 0x000fea0003800200 */
.L_x_15925:
        /* <DEDUP_REMOVED lines=30> */
.L_x_15898:
[----:B------:R-:W-:Y:S01]  /*24e0*/  HFMA2 R12, -RZ, RZ, 0, 9.5367431640625e-07 ;  /* 0x00000010ff0c7431 */ /* 0x000fe200000001ff */
[----:B------:R-:W-:Y:S02]  /*24f0*/  MOV R11, 0x1f ;  /* 0x0000001f000b7802 */ /* 0x000fe40000000f00 */
[----:B------:R-:W-:-:S07]  /*2500*/  MOV R15, 0xffffffff ;  /* 0xffffffff000f7802 */ /* 0x000fce0000000f00 */
[----:B------:R-:W-:Y:S05]  /*2510*/  WARPSYNC.COLLECTIVE R15, `(.L_x_15927) ;  /* 0x000000000f087348 */ /* 0x000fea0003c00000 */
[----:B------:R0:W1:Y:S02]  /*2520*/  SHFL.BFLY P6, R14, R13, R12, R11 ;  /* 0x0c00000c0d0e7389 */ /* 0x00006400000c000b */
[----:B01----:R-:W-:Y:S05]  /*2530*/  ENDCOLLECTIVE ;  /* 0x000000000000791b */ /* 0x003fea0003800000 */
.L_x_15927:
[----:B------:R-:W-:Y:S01]  /*2540*/  HFMA2 R12, -RZ, RZ, 0, 4.76837158203125e-07 ;  /* 0x00000008ff0c7431 */ /* 0x000fe200000001ff */
[----:B------:R-:W-:-:S04]  /*2550*/  FMNMX.FTZ R0, R14, -3.40282346638528859812e+38, !PT ;  /* 0xff7fffff0e007809 */ /* 0x000fc80007810000 */
[----:B------:R-:W-:-:S07]  /*2560*/  MOV R13, R0 ;  /* 0x00000000000d7202 */ /* 0x000fce0000000f00 */
[----:B------:R-:W-:Y:S05]  /*2570*/  WARPSYNC.COLLECTIVE R15, `(.L_x_15928) ;  /* 0x000000000f087348 */ /* 0x000fea0003c00000 */
[----:B------:R0:W1:Y:S02]  /*2580*/  SHFL.BFLY P6, R14, R13, R12, R11 ;  /* 0x0c00000c0d0e7389 */ /* 0x00006400000c000b */
[----:B01----:R-:W-:Y:S05]  /*2590*/  ENDCOLLECTIVE ;  /* 0x000000000000791b */ /* 0x003fea0003800000 */
.L_x_15928:
[----:B------:R-:W-:Y:S01]  /*25a0*/  HFMA2 R12, -RZ, RZ, 0, 2.384185791015625e-07 ;  /* 0x00000004ff0c7431 */ /* 0x000fe200000001ff */
[----:B------:R-:W-:-:S04]  /*25b0*/  FMNMX.FTZ R2, R0, R14, !PT ;  /* 0x0000000e00027209 */ /* 0x000fc80007810000 */
[----:B------:R-:W-:-:S07]  /*25c0*/  MOV R13, R2 ;  /* 0x00000002000d7202 */ /* 0x000fce0000000f00 */
[----:B------:R-:W-:Y:S05]  /*25d0*/  WARPSYNC.COLLECTIVE R15, `(.L_x_15929) ;  /* 0x000000000f087348 */ /* 0x000fea0003c00000 */
[----:B------:R0:W1:Y:S02]  /*25e0*/  SHFL.BFLY P6, R14, R13, R12, R11 ;  /* 0x0c00000c0d0e7389 */ /* 0x00006400000c000b */
[----:B01----:R-:W-:Y:S05]  /*25f0*/  ENDCOLLECTIVE ;  /* 0x000000000000791b */ /* 0x003fea0003800000 */
.L_x_15929:
[----:B------:R-:W-:Y:S05]  /*2600*/  BRA `(.L_x_15930) ;  /* 0xffffffdc002c7947 */ /* 0x000fea000383ffff */
.L_x_15931:
        /* <DEDUP_REMOVED lines=15> */
.L_x_25879:


//--------------------- .text._ZN4vllm25paged_attention_v1_kernelIfhLi128ELi8ELi128ELNS_18Fp8KVCacheDataTypeE1ELb0EEEvPT_PKS2_PKT0_S8_ifPKiSA_iPKfiiiSC_SC_iiiii --------------------------
	.section	.text._ZN4vllm25paged_attention_v1_kernelIfhLi128ELi8ELi128ELNS_18Fp8KVCacheDataTypeE1ELb0EEEvPT_PKS2_PKT0_S8_ifPKiSA_iPKfiiiSC_SC_iiiii,"ax",@progbits
	.align	128
        .global         _ZN4vllm25paged_attention_v1_kernelIfhLi128ELi8ELi128ELNS_18Fp8KVCacheDataTypeE1ELb0EEEvPT_PKS2_PKT0_S8_ifPKiSA_iPKfiiiSC_SC_iiiii
        .type           _ZN4vllm25paged_attention_v1_kernelIfhLi128ELi8ELi128ELNS_18Fp8KVCacheDataTypeE1ELb0EEEvPT_PKS2_PKT0_S8_ifPKiSA_iPKfiiiSC_SC_iiiii,@function
        .size           _ZN4vllm25paged_attention_v1_kernelIfhLi128ELi8ELi128ELNS_18Fp8KVCacheDataTypeE1ELb0EEEvPT_PKS2_PKT0_S8_ifPKiSA_iPKfiiiSC_SC_iiiii,(.L_x_25880 - _ZN4vllm25paged_attention_v1_kernelIfhLi128ELi8ELi128ELNS_18Fp8KVCacheDataTypeE1ELb0EEEvPT_PKS2_PKT0_S8_ifPKiSA_iPKfiiiSC_SC_iiiii)
        .other          _ZN4vllm25paged_attention_v1_kernelIfhLi128ELi8ELi128ELNS_18Fp8KVCacheDataTypeE1ELb0EEEvPT_PKS2_PKT0_S8_ifPKiSA_iPKfiiiSC_SC_iiiii,@"STO_CUDA_ENTRY STV_DEFAULT"
_ZN4vllm25paged_attention_v1_kernelIfhLi128ELi8ELi128ELNS_18Fp8KVCacheDataTypeE1ELb0EEEvPT_PKS2_PKT0_S8_ifPKiSA_iPKfiiiSC_SC_iiiii:
.text._ZN4vllm25paged_attention_v1_kernelIfhLi128ELi8ELi128ELNS_18Fp8KVCacheDataTypeE1ELb0EEEvPT_PKS2_PKT0_S8_ifPKiSA_iPKfiiiSC_SC_iiiii:
        /* <DEDUP_REMOVED lines=35> */
.L_x_15933:
[----:B------:R-:W-:Y:S05]  /*0230*/  BSYNC.RECONVERGENT B6 ;  /* 0x0000000000067941 */ /* 0x000fea0003800200 */
.L_x_15932:
        /* <DEDUP_REMOVED lines=8> */
.L_x_15966:
        /* <DEDUP_REMOVED lines=39> */
.L_x_15939:
        /* <DEDUP_REMOVED lines=11> */
.L_x_15938:
[----:B------:R-:W-:Y:S05]  /*05e0*/  BSYNC.RECONVERGENT B1 ;  /* 0x0000000000017941 */ /* 0x000fea0003800200 */
.L_x_15937:
        /* <DEDUP_REMOVED lines=12> */
.L_x_15942:
        /* <DEDUP_REMOVED lines=100> */
.L_x_15941:
[----:B------:R-:W-:Y:S05]  /*0cf0*/  BSYNC.RECONVERGENT B1 ;  /* 0x0000000000017941 */ /* 0x000fea0003800200 */
.L_x_15940:
        /* <DEDUP_REMOVED lines=55> */
.L_x_15944:
[----:B------:R-:W-:Y:S05]  /*1070*/  BSYNC.RECONVERGENT B1 ;  /* 0x0000000000017941 */ /* 0x000fea0003800200 */
.L_x_15943:
        /* <DEDUP_REMOVED lines=26> */
.L_x_15936:
[----:B------:R-:W-:Y:S05]  /*1220*/  BSYNC.RECONVERGENT B0 ;  /* 0x0000000000007941 */ /* 0x000fea0003800200 */
.L_x_15935:
        /* <DEDUP_REMOVED lines=39> */
.L_x_15949:
[----:B------:R-:W0:Y:S01]  /*14a0*/  LDS R5, [R4] ;  /* 0x0000000004057984 */ /* 0x000e220000000800 */
[----:B------:R-:W-:-:S04]  /*14b0*/  IADD3 R7, PT, PT, R7, 0x1, RZ ;  /* 0x0000000107077810 */ /* 0x000fc80007ffe0ff */
[----:B------:R-:W-:Y:S01]  /*14c0*/  ISETP.NE.AND P0, PT, R7, RZ, PT ;  /* 0x000000ff0700720c */ /* 0x000fe20003f05270 */
[----:B0-----:R-:W-:-:S05]  /*14d0*/  FMUL.FTZ R5, R5, R2 ;  /* 0x0000000205057220 */ /* 0x001fca0000410000 */
[----:B------:R0:W-:Y:S02]  /*14e0*/  STS [R4], R5 ;  /* 0x0000000504007388 */ /* 0x0001e40000000800 */
[----:B0-----:R-:W-:-:S05]  /*14f0*/  IADD3 R4, PT, PT, R4, 0x200, RZ ;  /* 0x0000020004047810 */ /* 0x001fca0007ffe0ff */
[----:B------:R-:W-:Y:S05]  /*1500*/  @P0 BRA `(.L_x_15949) ;  /* 0xfffffffc00e40947 */ /* 0x000fea000383ffff */
.L_x_15948:
[----:B------:R-:W-:Y:S05]  /*1510*/  BSYNC.RECONVERGENT B1 ;  /* 0x0000000000017941 */ /* 0x000fea0003800200 */
.L_x_15947:
        /* <DEDUP_REMOVED lines=12> */
.L_x_15952:
        /* <DEDUP_REMOVED lines=52> */
.L_x_15951:
[----:B------:R-:W-:Y:S05]  /*1920*/  BSYNC.RECONVERGENT B1 ;  /* 0x0000000000017941 */ /* 0x000fea0003800200 */
.L_x_15950:
        /* <DEDUP_REMOVED lines=31> */
.L_x_15954:
[----:B------:R-:W-:Y:S05]  /*1b20*/  BSYNC.RECONVERGENT B1 ;  /* 0x0000000000017941 */ /* 0x000fea0003800200 */
.L_x_15953:
        /* <DEDUP_REMOVED lines=14> */
.L_x_15946:
[----:B------:R-:W-:Y:S05]  /*1c10*/  BSYNC.RECONVERGENT B0 ;  /* 0x0000000000007941 */ /* 0x000fea0003800200 */
.L_x_15945:
        /* <DEDUP_REMOVED lines=33> */
.L_x_15956:
[----:B------:R-:W-:Y:S05]  /*1e30*/  BSYNC.RECONVERGENT B0 ;  /* 0x0000000000007941 */ /* 0x000fea0003800200 */
.L_x_15955:
        /* <DEDUP_REMOVED lines=20> */
.L_x_15958:
[----:B------:R-:W-:Y:S05]  /*1f80*/  BSYNC.RECONVERGENT B0 ;  /* 0x0000000000007941 */ /* 0x000fea0003800200 */
.L_x_15957:
        /* <DEDUP_REMOVED lines=12> */
.L_x_15960:
[----:B------:R-:W-:Y:S05]  /*2050*/  BSYNC.RECONVERGENT B0 ;  /* 0x0000000000007941 */ /* 0x000fea0003800200 */
.L_x_15959:
        /* <DEDUP_REMOVED lines=19> */
.L_x_15962:
[----:B------:R-:W-:Y:S05]  /*2190*/  BSYNC.RECONVERGENT B0 ;  /* 0x0000000000007941 */ /* 0x000fea0003800200 */
.L_x_15961:
        /* <DEDUP_REMOVED lines=26> */
.L_x_15934:
[----:B------:R-:W-:Y:S01]  /*2340*/  HFMA2 R12, -RZ, RZ, 0, 9.5367431640625e-07 ;  /* 0x00000010ff0c7431 */ /* 0x000fe200000001ff */
[----:B------:R-:W-:Y:S02]  /*2350*/  MOV R11, 0x1f ;  /* 0x0000001f000b7802 */ /* 0x000fe40000000f00 */
[----:B------:R-:W-:-:S07]  /*2360*/  MOV R15, 0xffffffff ;  /* 0xffffffff000f7802 */ /* 0x000fce0000000f00 */
[----:B------:R-:W-:Y:S05]  /*2370*/  WARPSYNC.COLLECTIVE R15, `(.L_x_15963) ;  /* 0x000000000f087348 */ /* 0x000fea0003c00000 */
[----:B------:R0:W1:Y:S02]  /*2380*/  SHFL.BFLY P6, R14, R13, R12, R11 ;  /* 0x0c00000c0d0e7389 */ /* 0x00006400000c000b */
[----:B01----:R-:W-:Y:S05]  /*2390*/  ENDCOLLECTIVE ;  /* 0x000000000000791b */ /* 0x003fea0003800000 */
.L_x_15963:
[----:B------:R-:W-:Y:S01]  /*23a0*/  HFMA2 R12, -RZ, RZ, 0, 4.76837158203125e-07 ;  /* 0x00000008ff0c7431 */ /* 0x000fe200000001ff */
[----:B------:R-:W-:-:S04]  /*23b0*/  FMNMX.FTZ R0, R14, -3.40282346638528859812e+38, !PT ;  /* 0xff7fffff0e007809 */ /* 0x000fc80007810000 */
[----:B------:R-:W-:-:S07]  /*23c0*/  MOV R13, R0 ;  /* 0x00000000000d7202 */ /* 0x000fce0000000f00 */
[----:B------:R-:W-:Y:S05]  /*23d0*/  WARPSYNC.COLLECTIVE R15, `(.L_x_15964) ;  /* 0x000000000f087348 */ /* 0x000fea0003c00000 */
[----:B------:R0:W1:Y:S02]  /*23e0*/  SHFL.BFLY P6, R14, R13, R12, R11 ;  /* 0x0c00000c0d0e7389 */ /* 0x00006400000c000b */
[----:B01----:R-:W-:Y:S05]  /*23f0*/  ENDCOLLECTIVE ;  /* 0x000000000000791b */ /* 0x003fea0003800000 */
.L_x_15964:
[----:B------:R-:W-:Y:S01]  /*2400*/  HFMA2 R12, -RZ, RZ, 0, 2.384185791015625e-07 ;  /* 0x00000004ff0c7431 */ /* 0x000fe200000001ff */
[----:B------:R-:W-:-:S04]  /*2410*/  FMNMX.FTZ R2, R0, R14, !PT ;  /* 0x0000000e00027209 */ /* 0x000fc80007810000 */
[----:B------:R-:W-:-:S07]  /*2420*/  MOV R13, R2 ;  /* 0x00000002000d7202 */ /* 0x000fce0000000f00 */
[----:B------:R-:W-:Y:S05]  /*2430*/  WARPSYNC.COLLECTIVE R15, `(.L_x_15965) ;  /* 0x000000000f087348 */ /* 0x000fea0003c00000 */
[----:B------:R0:W1:Y:S02]  /*2440*/  SHFL.BFLY P6, R14, R13, R12, R11 ;  /* 0x0c00000c0d0e7389 */ /* 0x00006400000c000b */
[----:B01----:R-:W-:Y:S05]  /*2450*/  ENDCOLLECTIVE ;  /* 0x000000000000791b */ /* 0x003fea0003800000 */
.L_x_15965:
[----:B------:R-:W-:Y:S05]  /*2460*/  BRA `(.L_x_15966) ;  /* 0xffffffdc00947947 */ /* 0x000fea000383ffff */
.L_x_15967:
        /* <DEDUP_REMOVED lines=9> */
.L_x_25880:


//--------------------- .text._ZN4vllm25paged_attention_v1_kernelIfhLi120ELi8ELi128ELNS_18Fp8KVCacheDataTypeE1ELb0EEEvPT_PKS2_PKT0_S8_ifPKiSA_iPKfiiiSC_SC_iiiii --------------------------
	.section	.text._ZN4vllm25paged_attention_v1_kernelIfhLi120ELi8ELi128ELNS_18Fp8KVCacheDataTypeE1ELb0EEEvPT_PKS2_PKT0_S8_ifPKiSA_iPKfiiiSC_SC_iiiii,"ax",@progbits
	.align	128
        .global         _ZN4vllm25paged_attention_v1_kernelIfhLi120ELi8ELi128ELNS_18Fp8KVCacheDataTypeE1ELb0EEEvPT_PKS2_PKT0_S8_ifPKiSA_iPKfiiiSC_SC_iiiii
        .type           _ZN4vllm25paged_attention_v1_kernelIfhLi120ELi8ELi128ELNS_18Fp8KVCacheDataTypeE1ELb0EEEvPT_PKS2_PKT0_S8_ifPKiSA_iPKfiiiSC_SC_iiiii,@function
        .size           _ZN4vllm25paged_attention_v1_kernelIfhLi120ELi8ELi128ELNS_18Fp8KVCacheDataTypeE1ELb0EEEvPT_PKS2_PKT0_S8_ifPKiSA_iPKfiiiSC_SC_iiiii,(.L_x_25881 - _ZN4vllm25paged_attention_v1_kernelIfhLi120ELi8ELi128ELNS_18Fp8KVCacheDataTypeE1ELb0EEEvPT_PKS2_PKT0_S8_ifPKiSA_iPKfiiiSC_SC_iiiii)
        .other          _ZN4vllm25paged_attention_v1_kernelIfhLi120ELi8ELi128ELNS_18Fp8KVCacheDataTypeE1ELb0EEEvPT_PKS2_PKT0_S8_ifPKiSA_iPKfiiiSC_SC_iiiii,@"STO_CUDA_ENTRY STV_DEFAULT"
_ZN4vllm25paged_attention_v1_kernelIfhLi120ELi8ELi128ELNS_18Fp8KVCacheDataTypeE1ELb0EEEvPT_PKS2_PKT0_S8_ifPKiSA_iPKfiiiSC_SC_iiiii:
.text._ZN4vllm25paged_attention_v1_kernelIfhLi120ELi8ELi128ELNS_18Fp8KVCacheDataTypeE1ELb0EEEvPT_PKS2_PKT0_S8_ifPKiSA_iPKfiiiSC_SC_iiiii:
        /* <DEDUP_REMOVED lines=35> */
.L_x_15969:
[----:B------:R-:W-:Y:S05]  /*0230*/  BSYNC.RECONVERGENT B6 ;  /* 0x0000000000067941 */ /* 0x000fea0003800200 */
.L_x_15968:
        /* <DEDUP_REMOVED lines=8> */
.L_x_16006:
        /* <DEDUP_REMOVED lines=39> */
.L_x_15975:
        /* <DEDUP_REMOVED lines=11> */
.L_x_15974:
[----:B------:R-:W-:Y:S05]  /*05e0*/  BSYNC.RECONVERGENT B1 ;  /* 0x0000000000017941 */ /* 0x000fea0003800200 */
.L_x_15973:
        /* <DEDUP_REMOVED lines=12> */
.L_x_15978:
        /* <DEDUP_REMOVED lines=100> */
.L_x_15977:
[----:B------:R-:W-:Y:S05]  /*0cf0*/  BSYNC.RECONVERGENT B1 ;  /* 0x0000000000017941 */ /* 0x000fea0003800200 */
.L_x_15976:
        /* <DEDUP_REMOVED lines=55> */
.L_x_15980:
[----:B------:R-:W-:Y:S05]  /*1070*/  BSYNC.RECONVERGENT B1 ;  /* 0x0000000000017941 */ /* 0x000fea0003800200 */
.L_x_15979:
        /* <DEDUP_REMOVED lines=26> */
.L_x_15972:
[----:B------:R-:W-:Y:S05]  /*1220*/  BSYNC.RECONVERGENT B0 ;  /* 0x0000000000007941 */ /* 0x000fea0003800200 */
.L_x_15971:
        /* <DEDUP_REMOVED lines=39> */
.L_x_15985:
[----:B------:R-:W0:Y:S01]  /*14a0*/  LDS R5, [R4] ;  /* 0x0000000004057984 */ /* 0x000e220000000800 */
[----:B------:R-:W-:-:S04]  /*14b0*/  IADD3 R7, PT, PT, R7, 0x1, RZ ;  /* 0x0000000107077810 */ /* 0x000fc80007ffe0ff */
[----:B------:R-:W-:Y:S01]  /*14c0*/  ISETP.NE.AND P0, PT, R7, RZ, PT ;  /* 0x000000ff0700720c */ /* 0x000fe20003f05270 */
[----:B0-----:R-:W-:-:S05]  /*14d0*/  FMUL.FTZ R5, R5, R2 ;  /* 0x0000000205057220 */ /* 0x001fca0000410000 */
[----:B------:R0:W-:Y:S02]  /*14e0*/  STS [R4], R5 ;  /* 0x0000000504007388 */ /* 0x0001e40000000800 */
[----:B0-----:R-:W-:-:S05]  /*14f0*/  IADD3 R4, PT, PT, R4, 0x200, RZ ;  /* 0x0000020004047810 */ /* 0x001fca0007ffe0ff */
[----:B------:R-:W-:Y:S05]  /*1500*/  @P0 BRA `(.L_x_15985) ;  /* 0xfffffffc00e40947 */ /* 0x000fea000383ffff */
.L_x_15984:
[----:B------:R-:W-:Y:S05]  /*1510*/  BSYNC.RECONVERGENT B1 ;  /* 0x0000000000017941 */ /* 0x000fea0003800200 */
.L_x_15983:
        /* <DEDUP_REMOVED lines=12> */
.L_x_15988:
        /* <DEDUP_REMOVED lines=52> */
.L_x_15987:
[----:B------:R-:W-:Y:S05]  /*1920*/  BSYNC.RECONVERGENT B1 ;  /* 0x0000000000017941 */ /* 0x000fea0003800200 */
.L_x_15986:
        /* <DEDUP_REMOVED lines=31> */
.L_x_15990:
[----:B------:R-:W-:Y:S05]  /*1b20*/  BSYNC.RECONVERGENT B1 ;  /* 0x0000000000017941 */ /* 0x000fea0003800200 */
.L_x_15989:
        /* <DEDUP_REMOVED lines=14> */
.L_x_15982:
[----:B------:R-:W-:Y:S05]  /*1c10*/  BSYNC.RECONVERGENT B0 ;  /* 0x0000000000007941 */ /* 0x000fea0003800200 */
.L_x_15981:
        /* <DEDUP_REMOVED lines=28> */
.L_x_15992:
[----:B------:R-:W-:Y:S05]  /*1de0*/  BSYNC.RECONVERGENT B0 ;  /* 0x0000000000007941 */ /* 0x000fea0003800200 */
.L_x_15991:
        /* <DEDUP_REMOVED lines=28> */
.L_x_15996:
[----:B------:R-:W-:Y:S05]  /*1fb0*/  BSYNC.RECONVERGENT B1 ;  /* 0x0000000000017941 */ /* 0x000fea0003800200 */
.L_x_15995:
[----:B-1----:R-:W-:-:S07]  /*1fc0*/  @!P0 FADD.FTZ R5, R5, R20 ;  /* 0x0000001405058221 */ /* 0x002fce0000010000 */
.L_x_15994:
[----:B------:R-:W-:Y:S05]  /*1fd0*/  BSYNC.RECONVERGENT B0 ;  /* 0x0000000000007941 */ /* 0x000fea0003800200 */
.L_x_15993:
        /* <DEDUP_REMOVED lines=20> */
.L_x_15998:
[----:B------:R-:W-:Y:S05]  /*2120*/  BSYNC.RECONVERGENT B0 ;  /* 0x0000000000007941 */ /* 0x000fea0003800200 */
.L_x_15997:
        /* <DEDUP_REMOVED lines=28> */
.L_x_16002:
[----:B------:R-:W-:Y:S05]  /*22f0*/  BSYNC.RECONVERGENT B1 ;  /* 0x0000000000017941 */ /* 0x000fea0003800200 */
.L_x_16001:
[----:B01-3--:R-:W-:-:S07]  /*2300*/  @!P0 FADD.FTZ R5, R5, R14 ;  /* 0x0000000e05058221 */ /* 0x00bfce0000010000 */
.L_x_16000:
[----:B------:R-:W-:Y:S05]  /*2310*/  BSYNC.RECONVERGENT B0 ;  /* 0x0000000000007941 */ /* 0x000fea0003800200 */
.L_x_15999:
        /* <DEDUP_REMOVED lines=28> */
.L_x_15970:
[----:B------:R-:W-:Y:S01]  /*24e0*/  HFMA2 R12, -RZ, RZ, 0, 9.5367431640625e-07 ;  /* 0x00000010ff0c7431 */ /* 0x000fe200000001ff */
[----:B------:R-:W-:Y:S02]  /*24f0*/  MOV R11, 0x1f ;  /* 0x0000001f000b7802 */ /* 0x000fe40000000f00 */
[----:B------:R-:W-:-:S07]  /*2500*/  MOV R15, 0xffffffff ;  /* 0xffffffff000f7802 */ /* 0x000fce0000000f00 */
[----:B------:R-:W-:Y:S05]  /*2510*/  WARPSYNC.COLLECTIVE R15, `(.L_x_16003) ;  /* 0x000000000f087348 */ /* 0x000fea0003c00000 */
[----:B------:R0:W1:Y:S02]  /*2520*/  SHFL.BFLY P6, R14, R13, R12, R11 ;  /* 0x0c00000c0d0e7389 */ /* 0x00006400000c000b */
[----:B01----:R-:W-:Y:S05]  /*2530*/  ENDCOLLECTIVE ;  /* 0x000000000000791b */ /* 0x003fea0003800000 */
.L_x_16003:
[----:B------:R-:W-:Y:S01]  /*2540*/  HFMA2 R12, -RZ, RZ, 0, 4.76837158203125e-07 ;  /* 0x00000008ff0c7431 */ /* 0x000fe200000001ff */
[----:B------:R-:W-:-:S04]  /*2550*/  FMNMX.FTZ R0, R14, -3.40282346638528859812e+38, !PT ;  /* 0xff7fffff0e007809 */ /* 0x000fc80007810000 */
[----:B------:R-:W-:-:S07]  /*2560*/  MOV R13, R0 ;  /* 0x00000000000d7202 */ /* 0x000fce0000000f00 */
[----:B------:R-:W-:Y:S05]  /*2570*/  WARPSYNC.COLLECTIVE R15, `(.L_x_16004) ;  /* 0x000000000f087348 */ /* 0x000fea0003c00000 */
[----:B------:R0:W1:Y:S02]  /*2580*/  SHFL.BFLY P6, R14, R13, R12, R11 ;  /* 0x0c00000c0d0e7389 */ /* 0x00006400000c000b */
[----:B01----:R-:W-:Y:S05]  /*2590*/  ENDCOLLECTIVE ;  /* 0x000000000000791b */ /* 0x003fea0003800000 */
.L_x_16004:
[----:B------:R-:W-:Y:S01]  /*25a0*/  HFMA2 R12, -RZ, RZ, 0, 2.384185791015625e-07 ;  /* 0x00000004ff0c7431 */ /* 0x000fe200000001ff */
[----:B------:R-:W-:-:S04]  /*25b0*/  FMNMX.FTZ R2, R0, R14, !PT ;  /* 0x0000000e00027209 */ /* 0x000fc80007810000 */
[----:B------:R-:W-:-:S07]  /*25c0*/  MOV R13, R2 ;  /* 0x00000002000d7202 */ /* 0x000fce0000000f00 */
[----:B------:R-:W-:Y:S05]  /*25d0*/  WARPSYNC.COLLECTIVE R15, `(.L_x_16005) ;  /* 0x000000000f087348 */ /* 0x000fea0003c00000 */
[----:B------:R0:W1:Y:S02]  /*25e0*/  SHFL.BFLY P6, R14, R13, R12, R11 ;  /* 0x0c00000c0d0e7389 */ /* 0x00006400000c000b */
[----:B01----:R-:W-:Y:S05]  /*25f0*/  ENDCOLLECTIVE ;  /* 0x000000000000791b */ /* 0x003fea0003800000 */
.L_x_16005:
[----:B------:R-:W-:Y:S05]  /*2600*/  BRA `(.L_x_16006) ;  /* 0xffffffdc002c7947 */ /* 0x000fea000383ffff */
.L_x_16007:
        /* <DEDUP_REMOVED lines=15> */
.L_x_25881:


//--------------------- .text._ZN4vllm25paged_attention_v1_kernelIfhLi112ELi8ELi128ELNS_18Fp8KVCacheDataTypeE1ELb0EEEvPT_PKS2_PKT0_S8_ifPKiSA_iPKfiiiSC_SC_iiiii --------------------------
	.section	.text._ZN4vllm25paged_attention_v1_kernelIfhLi112ELi8ELi128ELNS_18Fp8KVCacheDataTypeE1ELb0EEEvPT_PKS2_PKT0_S8_ifPKiSA_iPKfiiiSC_SC_iiiii,"ax",@progbits
	.align	128
        .global         _ZN4vllm25paged_attention_v1_kernelIfhLi112ELi8ELi128ELNS_18Fp8KVCacheDataTypeE1ELb0EEEvPT_PKS2_PKT0_S8_ifPKiSA_iPKfiiiSC_SC_iiiii
        .type           _ZN4vllm25paged_attention_v1_kernelIfhLi112ELi8ELi128ELNS_18Fp8KVCacheDataTypeE1ELb0EEEvPT_PKS2_PKT0_S8_ifPKiSA_iPKfiiiSC_SC_iiiii,@function
        .size           _ZN4vllm25paged_attention_v1_kernelIfhLi112ELi8ELi128ELNS_18Fp8KVCacheDataTypeE1ELb0EEEvPT_PKS2_PKT0_S8_ifPKiSA_iPKfiiiSC_SC_iiiii,(.L_x_25882 - _ZN4vllm25paged_attention_v1_kernelIfhLi112ELi8ELi128ELNS_18Fp8KVCacheDataTypeE1ELb0EEEvPT_PKS2_PKT0_S8_ifPKiSA_iPKfiiiSC_SC_iiiii)
        .other          _ZN4vllm25paged_attention_v1_kernelIfhLi112ELi8ELi128ELNS_18Fp8KVCacheDataTypeE1ELb0EEEvPT_PKS2_PKT0_S8_ifPKiSA_iPKfiiiSC_SC_iiiii,@"STO_CUDA_ENTRY STV_DEFAULT"
_ZN4vllm25paged_attention_v1_kernelIfhLi112ELi8ELi128ELNS_18Fp8KVCacheDataTypeE1ELb0EEEvPT_PKS2_PKT0_S8_ifPKiSA_iPKfiiiSC_SC_iiiii:
.text._ZN4vllm25paged_attention_v1_kernelIfhLi112ELi8ELi128ELNS_18Fp8KVCacheDataTypeE1ELb0EEEvPT_PKS2_PKT0_S8_ifPKiSA_iPKfiiiSC_SC_iiiii:
        /* <DEDUP_REMOVED lines=35> */
.L_x_16009:
[----:B------:R-:W-:Y:S05]  /*0230*/  BSYNC.RECONVERGENT B6 ;  /* 0x0000000000067941 */ /* 0x000fea0003800200 */
.L_x_16008:
        /* <DEDUP_REMOVED lines=8> */
.L_x_16038:
        /* <DEDUP_REMOVED lines=39> */
.L_x_16015:
        /* <DEDUP_REMOVED lines=11> */
.L_x_16014:
[----:B------:R-:W-:Y:S05]  /*05e0*/  BSYNC.RECONVERGENT B1 ;  /* 0x0000000000017941 */ /* 0x000fea0003800200 */
.L_x_16013:
        /* <DEDUP_REMOVED lines=12> */
.L_x_16018:
        /* <DEDUP_REMOVED lines=100> */
.L_x_16017:
[----:B------:R-:W-:Y:S05]  /*0cf0*/  BSYNC.RECONVERGENT B1 ;  /* 0x0000000000017941 */ /* 0x000fea0003800200 */
.L_x_16016:
        /* <DEDUP_REMOVED lines=55> */
.L_x_16020:
[----:B------:R-:W-:Y:S05]  /*1070*/  BSYNC.RECONVERGENT B1 ;  /* 0x0000000000017941 */ /* 0x000fea0003800200 */
.L_x_16019:
        /* <DEDUP_REMOVED lines=26> */
.L_x_16012:
[----:B------:R-:W-:Y:S05]  /*1220*/  BSYNC.RECONVERGENT B0 ;  /* 0x0000000000007941 */ /* 0x000fea0003800200 */
.L_x_16011:
        /* <DEDUP_REMOVED lines=39> */
.L_x_16025:
[----:B------:R-:W0:Y:S01]  /*14a0*/  LDS R5, [R4] ;  /* 0x0000000004057984 */ /* 0x000e220000000800 */
[----:B------:R-:W-:-:S04]  /*14b0*/  IADD3 R7, PT, PT, R7, 0x1, RZ ;  /* 0x0000000107077810 */ /* 0x000fc80007ffe0ff */
[----:B------:R-:W-:Y:S01]  /*14c0*/  ISETP.NE.AND P0, PT, R7, RZ, PT ;  /* 0x000000ff0700720c */ /* 0x000fe20003f05270 */
[----:B0-----:R-:W-:-:S05]  /*14d0*/  FMUL.FTZ R5, R5, R2 ;  /* 0x0000000205057220 */ /* 0x001fca0000410000 */
[----:B------:R0:W-:Y:S02]  /*14e0*/  STS [R4], R5 ;  /* 0x0000000504007388 */ /* 0x0001e40000000800 */
[----:B0-----:R-:W-:-:S05]  /*14f0*/  IADD3 R4, PT, PT, R4, 0x200, RZ ;  /* 0x0000020004047810 */ /* 0x001fca0007ffe0ff */
[----:B------:R-:W-:Y:S05]  /*1500*/  @P0 BRA `(.L_x_16025) ;  /* 0xfffffffc00e40947 */ /* 0x000fea000383ffff */
.L_x_16024:
[----:B------:R-:W-:Y:S05]  /*1510*/  BSYNC.RECONVERGENT B1 ;  /* 0x0000000000017941 */ /* 0x000fea0003800200 */
.L_x_16023:
        /* <DEDUP_REMOVED lines=12> */
.L_x_16028:
        /* <DEDUP_REMOVED lines=52> */
.L_x_16027:
[----:B------:R-:W-:Y:S05]  /*1920*/  BSYNC.RECONVERGENT B1 ;  /* 0x0000000000017941 */ /* 0x000fea0003800200 */
.L_x_16026:
        /* <DEDUP_REMOVED lines=31> */
.L_x_16030:
[----:B------:R-:W-:Y:S05]  /*1b20*/  BSYNC.RECONVERGENT B1 ;  /* 0x0000000000017941 */ /* 0x000fea0003800200 */
.L_x_16029:
        /* <DEDUP_REMOVED lines=14> */
.L_x_16022:
[----:B------:R-:W-:Y:S05]  /*1c10*/  BSYNC.RECONVERGENT B0 ;  /* 0x0000000000007941 */ /* 0x000fea0003800200 */
.L_x_16021:
        /* <DEDUP_REMOVED lines=44> */
.L_x_16032:
[----:B------:R-:W-:Y:S05]  /*1ee0*/  BSYNC.RECONVERGENT B0 ;  /* 0x0000000000007941 */ /* 0x000fea0003800200 */
.L_x_16031:
        /* <DEDUP_REMOVED lines=25> */
.L_x_16034:
[----:B------:R-:W-:Y:S05]  /*2080*/  BSYNC.RECONVERGENT B0 ;  /* 0x0000000000007941 */ /* 0x000fea0003800200 */
.L_x_16033:
        /* <DEDUP_REMOVED lines=25> */
.L_x_16010:
[----:B------:R-:W-:Y:S01]  /*2220*/  HFMA2 R11, -RZ, RZ, 0, 1.847743988037109375e-06 ;  /* 0x0000001fff0b7431 */ /* 0x000fe200000001ff */
[----:B------:R-:W-:Y:S02]  /*2230*/  MOV R12, 0x10 ;  /* 0x00000010000c7802 */ /* 0x000fe40000000f00 */
[----:B------:R-:W-:-:S07]  /*2240*/  MOV R15, 0xffffffff ;  /* 0xffffffff000f7802 */ /* 0x000fce0000000f00 */
[----:B------:R-:W-:Y:S05]  /*2250*/  WARPSYNC.COLLECTIVE R15, `(.L_x_16035) ;  /* 0x000000000f087348 */ /* 0x000fea0003c00000 */
[----:B------:R0:W1:Y:S02]  /*2260*/  SHFL.BFLY P6, R14, R13, R12, R11 ;  /* 0x0c00000c0d0e7389 */ /* 0x00006400000c000b */
[----:B01----:R-:W-:Y:S05]  /*2270*/  ENDCOLLECTIVE ;  /* 0x000000000000791b */ /* 0x003fea0003800000 */
.L_x_16035:
[----:B------:R-:W-:Y:S01]  /*2280*/  HFMA2 R12, -RZ, RZ, 0, 4.76837158203125e-07 ;  /* 0x00000008ff0c7431 */ /* 0x000fe200000001ff */
[----:B------:R-:W-:-:S04]  /*2290*/  FMNMX.FTZ R0, R14, -3.40282346638528859812e+38, !PT ;  /* 0xff7fffff0e007809 */ /* 0x000fc80007810000 */
[----:B------:R-:W-:-:S07]  /*22a0*/  MOV R13, R0 ;  /* 0x00000000000d7202 */ /* 0x000fce0000000f00 */
[----:B------:R-:W-:Y:S05]  /*22b0*/  WARPSYNC.COLLECTIVE R15, `(.L_x_16036) ;  /* 0x000000000f087348 */ /* 0x000fea0003c00000 */
[----:B------:R0:W1:Y:S02]  /*22c0*/  SHFL.BFLY P6, R14, R13, R12, R11 ;  /* 0x0c00000c0d0e7389 */ /* 0x00006400000c000b */
[----:B01----:R-:W-:Y:S05]  /*22d0*/  ENDCOLLECTIVE ;  /* 0x000000000000791b */ /* 0x003fea0003800000 */
.L_x_16036:
[----:B------:R-:W-:Y:S01]  /*22e0*/  HFMA2 R12, -RZ, RZ, 0, 2.384185791015625e-07 ;  /* 0x00000004ff0c7431 */ /* 0x000fe200000001ff */
[----:B------:R-:W-:-:S04]  /*22f0*/  FMNMX.FTZ R2, R0, R14, !PT ;  /* 0x0000000e00027209 */ /* 0x000fc80007810000 */
[----:B------:R-:W-:-:S07]  /*2300*/  MOV R13, R2 ;  /* 0x00000002000d7202 */ /* 0x000fce0000000f00 */
[----:B------:R-:W-:Y:S05]  /*2310*/  WARPSYNC.COLLECTIVE R15, `(.L_x_16037) ;  /* 0x000000000f087348 */ /* 0x000fea0003c00000 */
[----:B------:R0:W1:Y:S02]  /*2320*/  SHFL.BFLY P6, R14, R13, R12, R11 ;  /* 0x0c00000c0d0e7389 */ /* 0x00006400000c000b */
[----:B01----:R-:W-:Y:S05]  /*2330*/  ENDCOLLECTIVE ;  /* 0x000000000000791b */ /* 0x003fea0003800000 */
.L_x_16037:
[----:B------:R-:W-:Y:S05]  /*2340*/  BRA `(.L_x_16038) ;  /* 0xffffffdc00dc7947 */ /* 0x000fea000383ffff */
.L_x_16039:
        /* <DEDUP_REMOVED lines=11> */
.L_x_25882:


//--------------------- .text._ZN4vllm25paged_attention_v1_kernelIfhLi96ELi8ELi128ELNS_18Fp8KVCacheDataTypeE1ELb0EEEvPT_PKS2_PKT0_S8_ifPKiSA_iPKfiiiSC_SC_iiiii --------------------------
	.section	.text._ZN4vllm25paged_attention_v1_kernelIfhLi96ELi8ELi128ELNS_18Fp8KVCacheDataTypeE1ELb0EEEvPT_PKS2_PKT0_S8_ifPKiSA_iPKfiiiSC_SC_iiiii,"ax",@progbits
	.align	128
        .global         _ZN4vllm25paged_attention_v1_kernelIfhLi96ELi8ELi128ELNS_18Fp8KVCacheDataTypeE1ELb0EEEvPT_PKS2_PKT0_S8_ifPKiSA_iPKfiiiSC_SC_iiiii
        .type           _ZN4vllm25paged_attention_v1_kernelIfhLi96ELi8ELi128ELNS_18Fp8KVCacheDataTypeE1ELb0EEEvPT_PKS2_PKT0_S8_ifPKiSA_iPKfiiiSC_SC_iiiii,@function
        .size           _ZN4vllm25paged_attention_v1_kernelIfhLi96ELi8ELi128ELNS_18Fp8KVCacheDataTypeE1ELb0EEEvPT_PKS2_PKT0_S8_ifPKiSA_iPKfiiiSC_SC_iiiii,(.L_x_25883 - _ZN4vllm25paged_attention_v1_kernelIfhLi96ELi8ELi128ELNS_18Fp8KVCacheDataTypeE1ELb0EEEvPT_PKS2_PKT0_S8_ifPKiSA_iPKfiiiSC_SC_iiiii)
        .other          _ZN4vllm25paged_attention_v1_kernelIfhLi96ELi8ELi128ELNS_18Fp8KVCacheDataTypeE1ELb0EEEvPT_PKS2_PKT0_S8_ifPKiSA_iPKfiiiSC_SC_iiiii,@"STO_CUDA_ENTRY STV_DEFAULT"
_ZN4vllm25paged_attention_v1_kernelIfhLi96ELi8ELi128ELNS_18Fp8KVCacheDataTypeE1ELb0EEEvPT_PKS2_PKT0_S8_ifPKiSA_iPKfiiiSC_SC_iiiii:
.text._ZN4vllm25paged_attention_v1_kernelIfhLi96ELi8ELi128ELNS_18Fp8KVCacheDataTypeE1ELb0EEEvPT_PKS2_PKT0_S8_ifPKiSA_iPKfiiiSC_SC_iiiii:
        /* <DEDUP_REMOVED lines=35> */
.L_x_16041:
[----:B------:R-:W-:Y:S05]  /*0230*/  BSYNC.RECONVERGENT B6 ;  /* 0x0000000000067941 */ /* 0x000fea0003800200 */
.L_x_16040:
        /* <DEDUP_REMOVED lines=8> */
.L_x_16070:
        /* <DEDUP_REMOVED lines=39> */
.L_x_16047:
        /* <DEDUP_REMOVED lines=11> */
.L_x_16046:
[----:B------:R-:W-:Y:S05]  /*05e0*/  BSYNC.RECONVERGENT B1 ;  /* 0x0000000000017941 */ /* 0x000fea0003800200 */
.L_x_16045:
        /* <DEDUP_REMOVED lines=12> */
.L_x_16050:
        /* <DEDUP_REMOVED lines=100> */
.L_x_16049:
[----:B------:R-:W-:Y:S05]  /*0cf0*/  BSYNC.RECONVERGENT B1 ;  /* 0x0000000000017941 */ /* 0x000fea0003800200 */
.L_x_16048:
        /* <DEDUP_REMOVED lines=55> */
.L_x_16052:
[----:B------:R-:W-:Y:S05]  /*1070*/  BSYNC.RECONVERGENT B1 ;  /* 0x0000000000017941 */ /* 0x000fea0003800200 */
.L_x_16051:
        /* <DEDUP_REMOVED lines=26> */
.L_x_16044:
[----:B------:R-:W-:Y:S05]  /*1220*/  BSYNC.RECONVERGENT B0 ;  /* 0x0000000000007941 */ /* 0x000fea0003800200 */
.L_x_16043:
        /* <DEDUP_REMOVED lines=39> */
.L_x_16057:
[----:B------:R-:W0:Y:S01]  /*14a0*/  LDS R5, [R4] ;  /* 0x0000000004057984 */ /* 0x000e220000000800 */
[----:B------:R-:W-:-:S04]  /*14b0*/  IADD3 R7, PT, PT, R7, 0x1, RZ ;  /* 0x0000000107077810 */ /* 0x000fc80007ffe0ff */
[----:B------:R-:W-:Y:S01]  /*14c0*/  ISETP.NE.AND P0, PT, R7, RZ, PT ;  /* 0x000000ff0700720c */ /* 0x000fe20003f05270 */
[----:B0-----:R-:W-:-:S05]  /*14d0*/  FMUL.FTZ R5, R5, R2 ;  /* 0x0000000205057220 */ /* 0x001fca0000410000 */
[----:B------:R0:W-:Y:S02]  /*14e0*/  STS [R4], R5 ;  /* 0x0000000504007388 */ /* 0x0001e40000000800 */
[----:B0-----:R-:W-:-:S05]  /*14f0*/  IADD3 R4, PT, PT, R4, 0x200, RZ ;  /* 0x0000020004047810 */ /* 0x001fca0007ffe0ff */
[----:B------:R-:W-:Y:S05]  /*1500*/  @P0 BRA `(.L_x_16057) ;  /* 0xfffffffc00e40947 */ /* 0x000fea000383ffff */
.L_x_16056:
[----:B------:R-:W-:Y:S05]  /*1510*/  BSYNC.RECONVERGENT B1 ;  /* 0x0000000000017941 */ /* 0x000fea0003800200 */
.L_x_16055:
        /* <DEDUP_REMOVED lines=12> */
.L_x_16060:
        /* <DEDUP_REMOVED lines=52> */
.L_x_16059:
[----:B------:R-:W-:Y:S05]  /*1920*/  BSYNC.RECONVERGENT B1 ;  /* 0x0000000000017941 */ /* 0x000fea0003800200 */
.L_x_16058:
        /* <DEDUP_REMOVED lines=31> */
.L_x_16062:
[----:B------:R-:W-:Y:S05]  /*1b20*/  BSYNC.RECONVERGENT B1 ;  /* 0x0000000000017941 */ /* 0x000fea0003800200 */
.L_x_16061:
        /* <DEDUP_REMOVED lines=14> */
.L_x_16054:
[----:B------:R-:W-:Y:S05]  /*1c10*/  BSYNC.RECONVERGENT B0 ;  /* 0x0000000000007941 */ /* 0x000fea0003800200 */
.L_x_16053:
        /* <DEDUP_REMOVED lines=41> */
.L_x_16064:
[----:B------:R-:W-:Y:S05]  /*1eb0*/  BSYNC.RECONVERGENT B0 ;  /* 0x0000000000007941 */ /* 0x000fea0003800200 */
.L_x_16063:
        /* <DEDUP_REMOVED lines=22> */
.L_x_16066:
[----:B------:R-:W-:Y:S05]  /*2020*/  BSYNC.RECONVERGENT B0 ;  /* 0x0000000000007941 */ /* 0x000fea0003800200 */
.L_x_16065:
        /* <DEDUP_REMOVED lines=24> */
.L_x_16042:
[----:B------:R-:W-:Y:S01]  /*21b0*/  HFMA2 R12, -RZ, RZ, 0, 9.5367431640625e-07 ;  /* 0x00000010ff0c7431 */ /* 0x000fe200000001ff */
[----:B------:R-:W-:Y:S02]  /*21c0*/  MOV R11, 0x1f ;  /* 0x0000001f000b7802 */ /* 0x000fe40000000f00 */
[----:B------:R-:W-:-:S07]  /*21d0*/  MOV R15, 0xffffffff ;  /* 0xffffffff000f7802 */ /* 0x000fce0000000f00 */
[----:B------:R-:W-:Y:S05]  /*21e0*/  WARPSYNC.COLLECTIVE R15, `(.L_x_16067) ;  /* 0x000000000f087348 */ /* 0x000fea0003c00000 */
[----:B------:R0:W1:Y:S02]  /*21f0*/  SHFL.BFLY P6, R14, R13, R12, R11 ;  /* 0x0c00000c0d0e7389 */ /* 0x00006400000c000b */
[----:B01----:R-:W-:Y:S05]  /*2200*/  ENDCOLLECTIVE ;  /* 0x000000000000791b */ /* 0x003fea0003800000 */
.L_x_16067:
[----:B------:R-:W-:Y:S01]  /*2210*/  HFMA2 R12, -RZ, RZ, 0, 4.76837158203125e-07 ;  /* 0x00000008ff0c7431 */ /* 0x000fe200000001ff */
[----:B------:R-:W-:-:S04]  /*2220*/  FMNMX.FTZ R0, R14, -3.40282346638528859812e+38, !PT ;  /* 0xff7fffff0e007809 */ /* 0x000fc80007810000 */
[----:B------:R-:W-:-:S07]  /*2230*/  MOV R13, R0 ;  /* 0x00000000000d7202 */ /* 0x000fce0000000f00 */
[----:B------:R-:W-:Y:S05]  /*2240*/  WARPSYNC.COLLECTIVE R15, `(.L_x_16068) ;  /* 0x000000000f087348 */ /* 0x000fea0003c00000 */
[----:B------:R0:W1:Y:S02]  /*2250*/  SHFL.BFLY P6, R14, R13, R12, R11 ;  /* 0x0c00000c0d0e7389 */ /* 0x00006400000c000b */
[----:B01----:R-:W-:Y:S05]  /*2260*/  ENDCOLLECTIVE ;  /* 0x000000000000791b */ /* 0x003fea0003800000 */
.L_x_16068:
[----:B------:R-:W-:Y:S01]  /*2270*/  HFMA2 R12, -RZ, RZ, 0, 2.384185791015625e-07 ;  /* 0x00000004ff0c7431 */ /* 0x000fe200000001ff */
[----:B------:R-:W-:-:S04]  /*2280*/  FMNMX.FTZ R2, R0, R14, !PT ;  /* 0x0000000e00027209 */ /* 0x000fc80007810000 */
[----:B------:R-:W-:-:S07]  /*2290*/  MOV R13, R2 ;  /* 0x00000002000d7202 */ /* 0x000fce0000000f00 */
[----:B------:R-:W-:Y:S05]  /*22a0*/  WARPSYNC.COLLECTIVE R15, `(.L_x_16069) ;  /* 0x000000000f087348 */ /* 0x000fea0003c00000 */
[----:B------:R0:W1:Y:S02]  /*22b0*/  SHFL.BFLY P6, R14, R13, R12, R11 ;  /* 0x0c00000c0d0e7389 */ /* 0x00006400000c000b */
[----:B01----:R-:W-:Y:S05]  /*22c0*/  ENDCOLLECTIVE ;  /* 0x000000000000791b */ /* 0x003fea0003800000 */
.L_x_16069:
[----:B------:R-:W-:Y:S05]  /*22d0*/  BRA `(.L_x_16070) ;  /* 0xffffffdc00f87947 */ /* 0x000fea000383ffff */
.L_x_16071:
        /* <DEDUP_REMOVED lines=10> */
.L_x_25883:


//--------------------- .text._ZN4vllm25paged_attention_v1_kernelIfhLi80ELi8ELi128ELNS_18Fp8KVCacheDataTypeE1ELb0EEEvPT_PKS2_PKT0_S8_ifPKiSA_iPKfiiiSC_SC_iiiii --------------------------
	.section	.text._ZN4vllm25paged_attention_v1_kernelIfhLi80ELi8ELi128ELNS_18Fp8KVCacheDataTypeE1ELb0EEEvPT_PKS2_PKT0_S8_ifPKiSA_iPKfiiiSC_SC_iiiii,"ax",@progbits
	.align	128
        .global         _ZN4vllm25paged_attention_v1_kernelIfhLi80ELi8ELi128ELNS_18Fp8KVCacheDataTypeE1ELb0EEEvPT_PKS2_PKT0_S8_ifPKiSA_iPKfiiiSC_SC_iiiii
        .type           _ZN4vllm25paged_attention_v1_kernelIfhLi80ELi8ELi128ELNS_18Fp8KVCacheDataTypeE1ELb0EEEvPT_PKS2_PKT0_S8_ifPKiSA_iPKfiiiSC_SC_iiiii,@function
        .size           _ZN4vllm25paged_attention_v1_kernelIfhLi80ELi8ELi128ELNS_18Fp8KVCacheDataTypeE1ELb0EEEvPT_PKS2_PKT0_S8_ifPKiSA_iPKfiiiSC_SC_iiiii,(.L_x_25884 - _ZN4vllm25paged_attention_v1_kernelIfhLi80ELi8ELi128ELNS_18Fp8KVCacheDataTypeE1ELb0EEEvPT_PKS2_PKT0_S8_ifPKiSA_iPKfiiiSC_SC_iiiii)
        .other          _ZN4vllm25paged_attention_v1_kernelIfhLi80ELi8ELi128ELNS_18Fp8KVCacheDataTypeE1ELb0EEEvPT_PKS2_PKT0_S8_ifPKiSA_iPKfiiiSC_SC_iiiii,@"STO_CUDA_ENTRY STV_DEFAULT"
_ZN4vllm25paged_attention_v1_kernelIfhLi80ELi8ELi128ELNS_18Fp8KVCacheDataTypeE1ELb0EEEvPT_PKS2_PKT0_S8_ifPKiSA_iPKfiiiSC_SC_iiiii:
.text._ZN4vllm25paged_attention_v1_kernelIfhLi80ELi8ELi128ELNS_18Fp8KVCacheDataTypeE1ELb0EEEvPT_PKS2_PKT0_S8_ifPKiSA_iPKfiiiSC_SC_iiiii:
        /* <DEDUP_REMOVED lines=35> */
.L_x_16073:
[----:B------:R-:W-:Y:S05]  /*0230*/  BSYNC.RECONVERGENT B6 ;  /* 0x0000000000067941 */ /* 0x000fea0003800200 */
.L_x_16072:
        /* <DEDUP_REMOVED lines=8> */
.L_x_16102:
        /* <DEDUP_REMOVED lines=39> */
.L_x_16079:
        /* <DEDUP_REMOVED lines=11> */
.L_x_16078:
[----:B------:R-:W-:Y:S05]  /*05e0*/  BSYNC.RECONVERGENT B1 ;  /* 0x0000000000017941 */ /* 0x000fea0003800200 */
.L_x_16077:
        /* <DEDUP_REMOVED lines=12> */
.L_x_16082:
        /* <DEDUP_REMOVED lines=100> */
.L_x_16081:
[----:B------:R-:W-:Y:S05]  /*0cf0*/  BSYNC.RECONVERGENT B1 ;  /* 0x0000000000017941 */ /* 0x000fea0003800200 */
.L_x_16080:
        /* <DEDUP_REMOVED lines=55> */
.L_x_16084:
[----:B------:R-:W-:Y:S05]  /*1070*/  BSYNC.RECONVERGENT B1 ;  /* 0x0000000000017941 */ /* 0x000fea0003800200 */
.L_x_16083:
        /* <DEDUP_REMOVED lines=26> */
.L_x_16076:
[----:B------:R-:W-:Y:S05]  /*1220*/  BSYNC.RECONVERGENT B0 ;  /* 0x0000000000007941 */ /* 0x000fea0003800200 */
.L_x_16075:
        /* <DEDUP_REMOVED lines=39> */
.L_x_16089:
[----:B------:R-:W0:Y:S01]  /*14a0*/  LDS R5, [R4] ;  /* 0x0000000004057984 */ /* 0x000e220000000800 */
[----:B------:R-:W-:-:S04]  /*14b0*/  IADD3 R7, PT, PT, R7, 0x1, RZ ;  /* 0x0000000107077810 */ /* 0x000fc80007ffe0ff */
[----:B------:R-:W-:Y:S01]  /*14c0*/  ISETP.NE.AND P0, PT, R7, RZ, PT ;  /* 0x000000ff0700720c */ /* 0x000fe20003f05270 */
[----:B0-----:R-:W-:-:S05]  /*14d0*/  FMUL.FTZ R5, R5, R2 ;  /* 0x0000000205057220 */ /* 0x001fca0000410000 */
[----:B------:R0:W-:Y:S02]  /*14e0*/  STS [R4], R5 ;  /* 0x0000000504007388 */ /* 0x0001e40000000800 */
[----:B0-----:R-:W-:-:S05]  /*14f0*/  IADD3 R4, PT, PT, R4, 0x200, RZ ;  /* 0x0000020004047810 */ /* 0x001fca0007ffe0ff */
[----:B------:R-:W-:Y:S05]  /*1500*/  @P0 BRA `(.L_x_16089) ;  /* 0xfffffffc00e40947 */ /* 0x000fea000383ffff */
.L_x_16088:
[----:B------:R-:W-:Y:S05]  /*1510*/  BSYNC.RECONVERGENT B1 ;  /* 0x0000000000017941 */ /* 0x000fea0003800200 */
.L_x_16087:
        /* <DEDUP_REMOVED lines=12> */
.L_x_16092:
        /* <DEDUP_REMOVED lines=52> */
.L_x_16091:
[----:B------:R-:W-:Y:S05]  /*1920*/  BSYNC.RECONVERGENT B1 ;  /* 0x0000000000017941 */ /* 0x000fea0003800200 */
.L_x_16090:
        /* <DEDUP_REMOVED lines=31> */
.L_x_16094:
[----:B------:R-:W-:Y:S05]  /*1b20*/  BSYNC.RECONVERGENT B1 ;  /* 0x0000000000017941 */ /* 0x000fea0003800200 */
.L_x_16093:
        /* <DEDUP_REMOVED lines=14> */
.L_x_16086:
[----:B------:R-:W-:Y:S05]  /*1c10*/  BSYNC.RECONVERGENT B0 ;  /* 0x0000000000007941 */ /* 0x000fea0003800200 */
.L_x_16085:
        /* <DEDUP_REMOVED lines=39> */
.L_x_16096:
[----:B------:R-:W-:Y:S05]  /*1e90*/  BSYNC.RECONVERGENT B0 ;  /* 0x0000000000007941 */ /* 0x000fea0003800200 */
.L_x_16095:
        /* <DEDUP_REMOVED lines=19> */
.L_x_16098:
[----:B------:R-:W-:Y:S05]  /*1fd0*/  BSYNC.RECONVERGENT B0 ;  /* 0x0000000000007941 */ /* 0x000fea0003800200 */
.L_x_16097:
        /* <DEDUP_REMOVED lines=23> */
.L_x_16074:
[----:B------:R-:W-:Y:S01]  /*2150*/  HFMA2 R11, -RZ, RZ, 0, 1.847743988037109375e-06 ;  /* 0x0000001fff0b7431 */ /* 0x000fe200000001ff */
[----:B------:R-:W-:Y:S02]  /*2160*/  MOV R12, 0x10 ;  /* 0x00000010000c7802 */ /* 0x000fe40000000f00 */
[----:B------:R-:W-:-:S07]  /*2170*/  MOV R15, 0xffffffff ;  /* 0xffffffff000f7802 */ /* 0x000fce0000000f00 */
[----:B------:R-:W-:Y:S05]  /*2180*/  WARPSYNC.COLLECTIVE R15, `(.L_x_16099) ;  /* 0x000000000f087348 */ /* 0x000fea0003c00000 */
[----:B------:R0:W1:Y:S02]  /*2190*/  SHFL.BFLY P6, R14, R13, R12, R11 ;  /* 0x0c00000c0d0e7389 */ /* 0x00006400000c000b */
[----:B01----:R-:W-:Y:S05]  /*21a0*/  ENDCOLLECTIVE ;  /* 0x000000000000791b */ /* 0x003fea0003800000 */
.L_x_16099:
[----:B------:R-:W-:Y:S01]  /*21b0*/  HFMA2 R12, -RZ, RZ, 0, 4.76837158203125e-07 ;  /* 0x00000008ff0c7431 */ /* 0x000fe200000001ff */
[----:B------:R-:W-:-:S04]  /*21c0*/  FMNMX.FTZ R0, R14, -3.40282346638528859812e+38, !PT ;  /* 0xff7fffff0e007809 */ /* 0x000fc80007810000 */
[----:B------:R-:W-:-:S07]  /*21d0*/  MOV R13, R0 ;  /* 0x00000000000d7202 */ /* 0x000fce0000000f00 */
[----:B------:R-:W-:Y:S05]  /*21e0*/  WARPSYNC.COLLECTIVE R15, `(.L_x_16100) ;  /* 0x000000000f087348 */ /* 0x000fea0003c00000 */
[----:B------:R0:W1:Y:S02]  /*21f0*/  SHFL.BFLY P6, R14, R13, R12, R11 ;  /* 0x0c00000c0d0e7389 */ /* 0x00006400000c000b */
[----:B01----:R-:W-:Y:S05]  /*2200*/  ENDCOLLECTIVE ;  /* 0x000000000000791b */ /* 0x003fea0003800000 */
.L_x_16100:
[----:B------:R-:W-:Y:S01]  /*2210*/  HFMA2 R12, -RZ, RZ, 0, 2.384185791015625e-07 ;  /* 0x00000004ff0c7431 */ /* 0x000fe200000001ff */
[----:B------:R-:W-:-:S04]  /*2220*/  FMNMX.FTZ R2, R0, R14, !PT ;  /* 0x0000000e00027209 */ /* 0x000fc80007810000 */
[----:B------:R-:W-:-:S07]  /*2230*/  MOV R13, R2 ;  /* 0x00000002000d7202 */ /* 0x000fce0000000f00 */
[----:B------:R-:W-:Y:S05]  /*2240*/  WARPSYNC.COLLECTIVE R15, `(.L_x_16101) ;  /* 0x000000000f087348 */ /* 0x000fea0003c00000 */
[----:B------:R0:W1:Y:S02]  /*2250*/  SHFL.BFLY P6, R14, R13, R12, R11 ;  /* 0x0c00000c0d0e7389 */ /* 0x00006400000c000b */
[----:B01----:R-:W-:Y:S05]  /*2260*/  ENDCOLLECTIVE ;  /* 0x000000000000791b */ /* 0x003fea0003800000 */
.L_x_16101:
[----:B------:R-:W-:Y:S05]  /*2270*/  BRA `(.L_x_16102) ;  /* 0xffffffe000107947 */ /* 0x000fea000383ffff */
.L_x_16103:
        /* <DEDUP_REMOVED lines=16> */
.L_x_25884:


//--------------------- .text._ZN4vllm25paged_attention_v1_kernelIfhLi64ELi8ELi128ELNS_18Fp8KVCacheDataTypeE1ELb0EEEvPT_PKS2_PKT0_S8_ifPKiSA_iPKfiiiSC_SC_iiiii --------------------------
	.section	.text._ZN4vllm25paged_attention_v1_kernelIfhLi64ELi8ELi128ELNS_18Fp8KVCacheDataTypeE1ELb0EEEvPT_PKS2_PKT0_S8_ifPKiSA_iPKfiiiSC_SC_iiiii,"ax",@progbits
	.align	128
        .global         _ZN4vllm25paged_attention_v1_kernelIfhLi64ELi8ELi128ELNS_18Fp8KVCacheDataTypeE1ELb0EEEvPT_PKS2_PKT0_S8_ifPKiSA_iPKfiiiSC_SC_iiiii
        .type           _ZN4vllm25paged_attention_v1_kernelIfhLi64ELi8ELi128ELNS_18Fp8KVCacheDataTypeE1ELb0EEEvPT_PKS2_PKT0_S8_ifPKiSA_iPKfiiiSC_SC_iiiii,@function
        .size           _ZN4vllm25paged_attention_v1_kernelIfhLi64ELi8ELi128ELNS_18Fp8KVCacheDataTypeE1ELb0EEEvPT_PKS2_PKT0_S8_ifPKiSA_iPKfiiiSC_SC_iiiii,(.L_x_25885 - _ZN4vllm25paged_attention_v1_kernelIfhLi64ELi8ELi128ELNS_18Fp8KVCacheDataTypeE1ELb0EEEvPT_PKS2_PKT0_S8_ifPKiSA_iPKfiiiSC_SC_iiiii)
        .other          _ZN4vllm25paged_attention_v1_kernelIfhLi64ELi8ELi128ELNS_18Fp8KVCacheDataTypeE1ELb0EEEvPT_PKS2_PKT0_S8_ifPKiSA_iPKfiiiSC_SC_iiiii,@"STO_CUDA_ENTRY STV_DEFAULT"
_ZN4vllm25paged_attention_v1_kernelIfhLi64ELi8ELi128ELNS_18Fp8KVCacheDataTypeE1ELb0EEEvPT_PKS2_PKT0_S8_ifPKiSA_iPKfiiiSC_SC_iiiii:
.text._ZN4vllm25paged_attention_v1_kernelIfhLi64ELi8ELi128ELNS_18Fp8KVCacheDataTypeE1ELb0EEEvPT_PKS2_PKT0_S8_ifPKiSA_iPKfiiiSC_SC_iiiii:
        /* <DEDUP_REMOVED lines=35> */
.L_x_16105:
[----:B------:R-:W-:Y:S05]  /*0230*/  BSYNC.RECONVERGENT B6 ;  /* 0x0000000000067941 */ /* 0x000fea0003800200 */
.L_x_16104:
        /* <DEDUP_REMOVED lines=8> */
.L_x_16130:
        /* <DEDUP_REMOVED lines=39> */
.L_x_16111:
        /* <DEDUP_REMOVED lines=11> */
.L_x_16110:
[----:B------:R-:W-:Y:S05]  /*05e0*/  BSYNC.RECONVERGENT B1 ;  /* 0x0000000000017941 */ /* 0x000fea0003800200 */
.L_x_16109:
        /* <DEDUP_REMOVED lines=12> */
.L_x_16114:
        /* <DEDUP_REMOVED lines=100> */
.L_x_16113:
[----:B------:R-:W-:Y:S05]  /*0cf0*/  BSYNC.RECONVERGENT B1 ;  /* 0x0000000000017941 */ /* 0x000fea0003800200 */
.L_x_16112:
        /* <DEDUP_REMOVED lines=55> */
.L_x_16116:
[----:B------:R-:W-:Y:S05]  /*1070*/  BSYNC.RECONVERGENT B1 ;  /* 0x0000000000017941 */ /* 0x000fea0003800200 */
.L_x_16115:
        /* <DEDUP_REMOVED lines=26> */
.L_x_16108:
[----:B------:R-:W-:Y:S05]  /*1220*/  BSYNC.RECONVERGENT B0 ;  /* 0x0000000000007941 */ /* 0x000fea0003800200 */
.L_x_16107:
        /* <DEDUP_REMOVED lines=39> */
.L_x_16121:
[----:B------:R-:W0:Y:S01]  /*14a0*/  LDS R5, [R4] ;  /* 0x0000000004057984 */ /* 0x000e220000000800 */
[----:B------:R-:W-:-:S04]  /*14b0*/  IADD3 R7, PT, PT, R7, 0x1, RZ ;  /* 0x0000000107077810 */ /* 0x000fc80007ffe0ff */
[----:B------:R-:W-:Y:S01]  /*14c0*/  ISETP.NE.AND P0, PT, R7, RZ, PT ;  /* 0x000000ff0700720c */ /* 0x000fe20003f05270 */
[----:B0-----:R-:W-:-:S05]  /*14d0*/  FMUL.FTZ R5, R5, R2 ;  /* 0x0000000205057220 */ /* 0x001fca0000410000 */
[----:B------:R0:W-:Y:S02]  /*14e0*/  STS [R4], R5 ;  /* 0x0000000504007388 */ /* 0x0001e40000000800 */
[----:B0-----:R-:W-:-:S05]  /*14f0*/  IADD3 R4, PT, PT, R4, 0x200, RZ ;  /* 0x0000020004047810 */ /* 0x001fca0007ffe0ff */
[----:B------:R-:W-:Y:S05]  /*1500*/  @P0 BRA `(.L_x_16121) ;  /* 0xfffffffc00e40947 */ /* 0x000fea000383ffff */
.L_x_16120:
[----:B------:R-:W-:Y:S05]  /*1510*/  BSYNC.RECONVERGENT B1 ;  /* 0x0000000000017941 */ /* 0x000fea0003800200 */
.L_x_16119:
        /* <DEDUP_REMOVED lines=12> */
.L_x_16124:
        /* <DEDUP_REMOVED lines=52> */
.L_x_16123:
[----:B------:R-:W-:Y:S05]  /*1920*/  BSYNC.RECONVERGENT B1 ;  /* 0x0000000000017941 */ /* 0x000fea0003800200 */
.L_x_16122:
        /* <DEDUP_REMOVED lines=31> */
.L_x_16126:
[----:B------:R-:W-:Y:S05]  /*1b20*/  BSYNC.RECONVERGENT B1 ;  /* 0x0000000000017941 */ /* 0x000fea0003800200 */
.L_x_16125:
        /* <DEDUP_REMOVED lines=14> */
.L_x_16118:
[----:B------:R-:W-:Y:S05]  /*1c10*/  BSYNC.RECONVERGENT B0 ;  /* 0x0000000000007941 */ /* 0x000fea0003800200 */
.L_x_16117:
        /* <DEDUP_REMOVED lines=70> */
.L_x_16106:
[----:B------:R-:W-:Y:S01]  /*2080*/  HFMA2 R12, -RZ, RZ, 0, 9.5367431640625e-07 ;  /* 0x00000010ff0c7431 */ /* 0x000fe200000001ff */
[----:B------:R-:W-:Y:S02]  /*2090*/  MOV R11, 0x1f ;  /* 0x0000001f000b7802 */ /* 0x000fe40000000f00 */
[----:B------:R-:W-:-:S07]  /*20a0*/  MOV R15, 0xffffffff ;  /* 0xffffffff000f7802 */ /* 0x000fce0000000f00 */
[----:B------:R-:W-:Y:S05]  /*20b0*/  WARPSYNC.COLLECTIVE R15, `(.L_x_16127) ;  /* 0x000000000f087348 */ /* 0x000fea0003c00000 */
[----:B------:R0:W1:Y:S02]  /*20c0*/  SHFL.BFLY P6, R14, R13, R12, R11 ;  /* 0x0c00000c0d0e7389 */ /* 0x00006400000c000b */
[----:B01----:R-:W-:Y:S05]  /*20d0*/  ENDCOLLECTIVE ;  /* 0x000000000000791b */ /* 0x003fea0003800000 */
.L_x_16127:
[----:B------:R-:W-:Y:S01]  /*20e0*/  HFMA2 R12, -RZ, RZ, 0, 4.76837158203125e-07 ;  /* 0x00000008ff0c7431 */ /* 0x000fe200000001ff */
[----:B------:R-:W-:-:S04]  /*20f0*/  FMNMX.FTZ R0, R14, -3.40282346638528859812e+38, !PT ;  /* 0xff7fffff0e007809 */ /* 0x000fc80007810000 */
[----:B------:R-:W-:-:S07]  /*2100*/  MOV R13, R0 ;  /* 0x00000000000d7202 */ /* 0x000fce0000000f00 */
[----:B------:R-:W-:Y:S05]  /*2110*/  WARPSYNC.COLLECTIVE R15, `(.L_x_16128) ;  /* 0x000000000f087348 */ /* 0x000fea0003c00000 */
[----:B------:R0:W1:Y:S02]  /*2120*/  SHFL.BFLY P6, R14, R13, R12, R11 ;  /* 0x0c00000c0d0e7389 */ /* 0x00006400000c000b */
[----:B01----:R-:W-:Y:S05]  /*2130*/  ENDCOLLECTIVE ;  /* 0x000000000000791b */ /* 0x003fea0003800000 */
.L_x_16128:
[----:B------:R-:W-:Y:S01]  /*2140*/  HFMA2 R12, -RZ, RZ, 0, 2.384185791015625e-07 ;  /* 0x00000004ff0c7431 */ /* 0x000fe200000001ff */
[----:B------:R-:W-:-:S04]  /*2150*/  FMNMX.FTZ R2, R0, R14, !PT ;  /* 0x0000000e00027209 */ /* 0x000fc80007810000 */
[----:B------:R-:W-:-:S07]  /*2160*/  MOV R13, R2 ;  /* 0x00000002000d7202 */ /* 0x000fce0000000f00 */
[----:B------:R-:W-:Y:S05]  /*2170*/  WARPSYNC.COLLECTIVE R15, `(.L_x_16129) ;  /* 0x000000000f087348 */ /* 0x000fea0003c00000 */
[----:B------:R0:W1:Y:S02]  /*2180*/  SHFL.BFLY P6, R14, R13, R12, R11 ;  /* 0x0c00000c0d0e7389 */ /* 0x00006400000c000b */
[----:B01----:R-:W-:Y:S05]  /*2190*/  ENDCOLLECTIVE ;  /* 0x000000000000791b */ /* 0x003fea0003800000 */
.L_x_16129:
[----:B------:R-:W-:Y:S05]  /*21a0*/  BRA `(.L_x_16130) ;  /* 0xffffffe000447947 */ /* 0x000fea000383ffff */
.L_x_16131:
        /* <DEDUP_REMOVED lines=13> */
.L_x_25885:


//--------------------- .text._ZN4vllm25paged_attention_v1_kernelIfhLi32ELi8ELi128ELNS_18Fp8KVCacheDataTypeE1ELb0EEEvPT_PKS2_PKT0_S8_ifPKiSA_iPKfiiiSC_SC_iiiii --------------------------
	.section	.text._ZN4vllm25paged_attention_v1_kernelIfhLi32ELi8ELi128ELNS_18Fp8KVCacheDataTypeE1ELb0EEEvPT_PKS2_PKT0_S8_ifPKiSA_iPKfiiiSC_SC_iiiii,"ax",@progbits
	.align	128
        .global         _ZN4vllm25paged_attention_v1_kernelIfhLi32ELi8ELi128ELNS_18Fp8KVCacheDataTypeE1ELb0EEEvPT_PKS2_PKT0_S8_ifPKiSA_iPKfiiiSC_SC_iiiii
        .type           _ZN4vllm25paged_attention_v1_kernelIfhLi32ELi8ELi128ELNS_18Fp8KVCacheDataTypeE1ELb0EEEvPT_PKS2_PKT0_S8_ifPKiSA_iPKfiiiSC_SC_iiiii,@function
        .size           _ZN4vllm25paged_attention_v1_kernelIfhLi32ELi8ELi128ELNS_18Fp8KVCacheDataTypeE1ELb0EEEvPT_PKS2_PKT0_S8_ifPKiSA_iPKfiiiSC_SC_iiiii,(.L_x_25886 - _ZN4vllm25paged_attention_v1_kernelIfhLi32ELi8ELi128ELNS_18Fp8KVCacheDataTypeE1ELb0EEEvPT_PKS2_PKT0_S8_ifPKiSA_iPKfiiiSC_SC_iiiii)
        .other          _ZN4vllm25paged_attention_v1_kernelIfhLi32ELi8ELi128ELNS_18Fp8KVCacheDataTypeE1ELb0EEEvPT_PKS2_PKT0_S8_ifPKiSA_iPKfiiiSC_SC_iiiii,@"STO_CUDA_ENTRY STV_DEFAULT"
_ZN4vllm25paged_attention_v1_kernelIfhLi32ELi8ELi128ELNS_18Fp8KVCacheDataTypeE1ELb0EEEvPT_PKS2_PKT0_S8_ifPKiSA_iPKfiiiSC_SC_iiiii:
.text._ZN4vllm25paged_attention_v1_kernelIfhLi32ELi8ELi128ELNS_18Fp8KVCacheDataTypeE1ELb0EEEvPT_PKS2_PKT0_S8_ifPKiSA_iPKfiiiSC_SC_iiiii:
        /* <DEDUP_REMOVED lines=35> */
.L_x_16133:
[----:B------:R-:W-:Y:S05]  /*0230*/  BSYNC.RECONVERGENT B6 ;  /* 0x0000000000067941 */ /* 0x000fea0003800200 */
.L_x_16132:
        /* <DEDUP_REMOVED lines=8> */
.L_x_16158:
        /* <DEDUP_REMOVED lines=39> */
.L_x_16139:
        /* <DEDUP_REMOVED lines=11> */
.L_x_16138:
[----:B------:R-:W-:Y:S05]  /*05e0*/  BSYNC.RECONVERGENT B1 ;  /* 0x0000000000017941 */ /* 0x000fea0003800200 */
.L_x_16137:
        /* <DEDUP_REMOVED lines=12> */
.L_x_16142:
        /* <DEDUP_REMOVED lines=100> */
.L_x_16141:
[----:B------:R-:W-:Y:S05]  /*0cf0*/  BSYNC.RECONVERGENT B1 ;  /* 0x0000000000017941 */ /* 0x000fea0003800200 */
.L_x_16140:
        /* <DEDUP_REMOVED lines=55> */
.L_x_16144:
[----:B------:R-:W-:Y:S05]  /*1070*/  BSYNC.RECONVERGENT B1 ;  /* 0x0000000000017941 */ /* 0x000fea0003800200 */
.L_x_16143:
        /* <DEDUP_REMOVED lines=26> */
.L_x_16136:
[----:B------:R-:W-:Y:S05]  /*1220*/  BSYNC.RECONVERGENT B0 ;  /* 0x0000000000007941 */ /* 0x000fea0003800200 */
.L_x_16135:
        /* <DEDUP_REMOVED lines=39> */
.L_x_16149:
[----:B------:R-:W0:Y:S01]  /*14a0*/  LDS R5, [R4] ;  /* 0x0000000004057984 */ /* 0x000e220000000800 */
[----:B------:R-:W-:-:S04]  /*14b0*/  IADD3 R7, PT, PT, R7, 0x1, RZ ;  /* 0x0000000107077810 */ /* 0x000fc80007ffe0ff */
[----:B------:R-:W-:Y:S01]  /*14c0*/  ISETP.NE.AND P0, PT, R7, RZ, PT ;  /* 0x000000ff0700720c */ /* 0x000fe20003f05270 */
[----:B0-----:R-:W-:-:S05]  /*14d0*/  FMUL.FTZ R5, R5, R2 ;  /* 0x0000000205057220 */ /* 0x001fca0000410000 */
[----:B------:R0:W-:Y:S02]  /*14e0*/  STS [R4], R5 ;  /* 0x0000000504007388 */ /* 0x0001e40000000800 */
[----:B0-----:R-:W-:-:S05]  /*14f0*/  IADD3 R4, PT, PT, R4, 0x200, RZ ;  /* 0x0000020004047810 */ /* 0x001fca0007ffe0ff */
[----:B------:R-:W-:Y:S05]  /*1500*/  @P0 BRA `(.L_x_16149) ;  /* 0xfffffffc00e40947 */ /* 0x000fea000383ffff */
.L_x_16148:
[----:B------:R-:W-:Y:S05]  /*1510*/  BSYNC.RECONVERGENT B1 ;  /* 0x0000000000017941 */ /* 0x000fea0003800200 */
.L_x_16147:
        /* <DEDUP_REMOVED lines=12> */
.L_x_16152:
        /* <DEDUP_REMOVED lines=52> */
.L_x_16151:
[----:B------:R-:W-:Y:S05]  /*1920*/  BSYNC.RECONVERGENT B1 ;  /* 0x0000000000017941 */ /* 0x000fea0003800200 */
.L_x_16150:
        /* <DEDUP_REMOVED lines=31> */
.L_x_16154:
[----:B------:R-:W-:Y:S05]  /*1b20*/  BSYNC.RECONVERGENT B1 ;  /* 0x0000000000017941 */ /* 0x000fea0003800200 */
.L_x_16153:
        /* <DEDUP_REMOVED lines=14> */
.L_x_16146:
[----:B------:R-:W-:Y:S05]  /*1c10*/  BSYNC.RECONVERGENT B0 ;  /* 0x0000000000007941 */ /* 0x000fea0003800200 */
.L_x_16145:
        /* <DEDUP_REMOVED lines=54> */
.L_x_16134:
[----:B------:R-:W-:Y:S01]  /*1f80*/  HFMA2 R12, -RZ, RZ, 0, 9.5367431640625e-07 ;  /* 0x00000010ff0c7431 */ /* 0x000fe200000001ff */
[----:B------:R-:W-:Y:S02]  /*1f90*/  MOV R11, 0x1f ;  /* 0x0000001f000b7802 */ /* 0x000fe40000000f00 */
[----:B------:R-:W-:-:S07]  /*1fa0*/  MOV R15, 0xffffffff ;  /* 0xffffffff000f7802 */ /* 0x000fce0000000f00 */
[----:B------:R-:W-:Y:S05]  /*1fb0*/  WARPSYNC.COLLECTIVE R15, `(.L_x_16155) ;  /* 0x000000000f087348 */ /* 0x000fea0003c00000 */
[----:B------:R0:W1:Y:S02]  /*1fc0*/  SHFL.BFLY P6, R14, R13, R12, R11 ;  /* 0x0c00000c0d0e7389 */ /* 0x00006400000c000b */
[----:B01----:R-:W-:Y:S05]  /*1fd0*/  ENDCOLLECTIVE ;  /* 0x000000000000791b */ /* 0x003fea0003800000 */
.L_x_16155:
[----:B------:R-:W-:Y:S01]  /*1fe0*/  HFMA2 R12, -RZ, RZ, 0, 4.76837158203125e-07 ;  /* 0x00000008ff0c7431 */ /* 0x000fe200000001ff */
[----:B------:R-:W-:-:S04]  /*1ff0*/  FMNMX.FTZ R0, R14, -3.40282346638528859812e+38, !PT ;  /* 0xff7fffff0e007809 */ /* 0x000fc80007810000 */
[----:B------:R-:W-:-:S07]  /*2000*/  MOV R13, R0 ;  /* 0x00000000000d7202 */ /* 0x000fce0000000f00 */
[----:B------:R-:W-:Y:S05]  /*2010*/  WARPSYNC.COLLECTIVE R15, `(.L_x_16156) ;  /* 0x000000000f087348 */ /* 0x000fea0003c00000 */
[----:B------:R0:W1:Y:S02]  /*2020*/  SHFL.BFLY P6, R14, R13, R12, R11 ;  /* 0x0c00000c0d0e7389 */ /* 0x00006400000c000b */
[----:B01----:R-:W-:Y:S05]  /*2030*/  ENDCOLLECTIVE ;  /* 0x000000000000791b */ /* 0x003fea0003800000 */
.L_x_16156:
[----:B------:R-:W-:Y:S01]  /*2040*/  HFMA2 R12, -RZ, RZ, 0, 2.384185791015625e-07 ;  /* 0x00000004ff0c7431 */ /* 0x000fe200000001ff */
[----:B------:R-:W-:-:S04]  /*2050*/  FMNMX.FTZ R2, R0, R14, !PT ;  /* 0x0000000e00027209 */ /* 0x000fc80007810000 */
[----:B------:R-:W-:-:S07]  /*2060*/  MOV R13, R2 ;  /* 0x00000002000d7202 */ /* 0x000fce0000000f00 */
[----:B------:R-:W-:Y:S05]  /*2070*/  WARPSYNC.COLLECTIVE R15, `(.L_x_16157) ;  /* 0x000000000f087348 */ /* 0x000fea0003c00000 */
[----:B------:R0:W1:Y:S02]  /*2080*/  SHFL.BFLY P6, R14, R13, R12, R11 ;  /* 0x0c00000c0d0e7389 */ /* 0x00006400000c000b */
[----:B01----:R-:W-:Y:S05]  /*2090*/  ENDCOLLECTIVE ;  /* 0x000000000000791b */ /* 0x003fea0003800000 */
.L_x_16157:
[----:B------:R-:W-:Y:S05]  /*20a0*/  BRA `(.L_x_16158) ;  /* 0xffffffe000847947 */ /* 0x000fea000383ffff */
.L_x_16159:
        /* <DEDUP_REMOVED lines=13> */
.L_x_25886:


//--------------------- .text._ZN4vllm25paged_attention_v1_kernelIfhLi256ELi8ELi128ELNS_18Fp8KVCacheDataTypeE1ELb1EEEvPT_PKS2_PKT0_S8_ifPKiSA_iPKfiiiSC_SC_iiiii --------------------------
	.section	.text._ZN4vllm25paged_attention_v1_kernelIfhLi256ELi8ELi128ELNS_18Fp8KVCacheDataTypeE1ELb1EEEvPT_PKS2_PKT0_S8_ifPKiSA_iPKfiiiSC_SC_iiiii,"ax",@progbits
	.align	128
        .global         _ZN4vllm25paged_attention_v1_kernelIfhLi256ELi8ELi128ELNS_18Fp8KVCacheDataTypeE1ELb1EEEvPT_PKS2_PKT0_S8_ifPKiSA_iPKfiiiSC_SC_iiiii
        .type           _ZN4vllm25paged_attention_v1_kernelIfhLi256ELi8ELi128ELNS_18Fp8KVCacheDataTypeE1ELb1EEEvPT_PKS2_PKT0_S8_ifPKiSA_iPKfiiiSC_SC_iiiii,@function
        .size           _ZN4vllm25paged_attention_v1_kernelIfhLi256ELi8ELi128ELNS_18Fp8KVCacheDataTypeE1ELb1EEEvPT_PKS2_PKT0_S8_ifPKiSA_iPKfiiiSC_SC_iiiii,(.L_x_25887 - _ZN4vllm25paged_attention_v1_kernelIfhLi256ELi8ELi128ELNS_18Fp8KVCacheDataTypeE1ELb1EEEvPT_PKS2_PKT0_S8_ifPKiSA_iPKfiiiSC_SC_iiiii)
        .other          _ZN4vllm25paged_attention_v1_kernelIfhLi256ELi8ELi128ELNS_18Fp8KVCacheDataTypeE1ELb1EEEvPT_PKS2_PKT0_S8_ifPKiSA_iPKfiiiSC_SC_iiiii,@"STO_CUDA_ENTRY STV_DEFAULT"
_ZN4vllm25paged_attention_v1_kernelIfhLi256ELi8ELi128ELNS_18Fp8KVCacheDataTypeE1ELb1EEEvPT_PKS2_PKT0_S8_ifPKiSA_iPKfiiiSC_SC_iiiii:
.text._ZN4vllm25paged_attention_v1_kernelIfhLi256ELi8ELi128ELNS_18Fp8KVCacheDataTypeE1ELb1EEEvPT_PKS2_PKT0_S8_ifPKiSA_iPKfiiiSC_SC_iiiii:
        /* <DEDUP_REMOVED lines=104> */
.L_x_16160:
        /* <DEDUP_REMOVED lines=23> */
.L_x_16164:
        /* <DEDUP_REMOVED lines=41> */
.L_x_16162:
[----:B------:R-:W-:Y:S05]  /*0a80*/  BSYNC.RECONVERGENT B6 ;  /* 0x0000000000067941 */ /* 0x000fea0003800200 */
.L_x_16161:
        /* <DEDUP_REMOVED lines=8> */
.L_x_16203:
        /* <DEDUP_REMOVED lines=39> */
.L_x_16170:
        /* <DEDUP_REMOVED lines=11> */
.L_x_16169:
[----:B------:R-:W-:Y:S05]  /*0e30*/  BSYNC.RECONVERGENT B1 ;  /* 0x0000000000017941 */ /* 0x000fea0003800200 */
.L_x_16168:
        /* <DEDUP_REMOVED lines=12> */
.L_x_16173:
        /* <DEDUP_REMOVED lines=100> */
.L_x_16172:
[----:B------:R-:W-:Y:S05]  /*1540*/  BSYNC.RECONVERGENT B1 ;  /* 0x0000000000017941 */ /* 0x000fea0003800200 */
.L_x_16171:
        /* <DEDUP_REMOVED lines=55> */
.L_x_16175:
[----:B------:R-:W-:Y:S05]  /*18c0*/  BSYNC.RECONVERGENT B1 ;  /* 0x0000000000017941 */ /* 0x000fea0003800200 */
.L_x_16174:
        /* <DEDUP_REMOVED lines=26> */
.L_x_16167:
[----:B------:R-:W-:Y:S05]  /*1a70*/  BSYNC.RECONVERGENT B0 ;  /* 0x0000000000007941 */ /* 0x000fea0003800200 */
.L_x_16166:
        /* <DEDUP_REMOVED lines=39> */
.L_x_16180:
[----:B------:R-:W0:Y:S01]  /*1cf0*/  LDS R15, [R12] ;  /* 0x000000000c0f7984 */ /* 0x000e220000000800 */
[----:B------:R-:W-:-:S04]  /*1d00*/  IADD3 R13, PT, PT, R13, 0x1, RZ ;  /* 0x000000010d0d7810 */ /* 0x000fc80007ffe0ff */
[----:B------:R-:W-:Y:S01]  /*1d10*/  ISETP.NE.AND P0, PT, R13, RZ, PT ;  /* 0x000000ff0d00720c */ /* 0x000fe20003f05270 */
[----:B0-----:R-:W-:-:S05]  /*1d20*/  FMUL.FTZ R15, R15, R2 ;  /* 0x000000020f0f7220 */ /* 0x001fca0000410000 */
[----:B------:R0:W-:Y:S02]  /*1d30*/  STS [R12], R15 ;  /* 0x0000000f0c007388 */ /* 0x0001e40000000800 */
[----:B0-----:R-:W-:-:S05]  /*1d40*/  VIADD R12, R12, 0x200 ;  /* 0x000002000c0c7836 */ /* 0x001fca0000000000 */
[----:B------:R-:W-:Y:S05]  /*1d50*/  @P0 BRA `(.L_x_16180) ;  /* 0xfffffffc00e40947 */ /* 0x000fea000383ffff */
.L_x_16179:
[----:B------:R-:W-:Y:S05]  /*1d60*/  BSYNC.RECONVERGENT B1 ;  /* 0x0000000000017941 */ /* 0x000fea0003800200 */
.L_x_16178:
        /* <DEDUP_REMOVED lines=12> */
.L_x_16183:
        /* <DEDUP_REMOVED lines=52> */
.L_x_16182:
[----:B------:R-:W-:Y:S05]  /*2170*/  BSYNC.RECONVERGENT B1 ;  /* 0x0000000000017941 */ /* 0x000fea0003800200 */
.L_x_16181:
        /* <DEDUP_REMOVED lines=31> */
.L_x_16185:
[----:B------:R-:W-:Y:S05]  /*2370*/  BSYNC.RECONVERGENT B1 ;  /* 0x0000000000017941 */ /* 0x000fea0003800200 */
.L_x_16184:
        /* <DEDUP_REMOVED lines=14> */
.L_x_16177:
[----:B------:R-:W-:Y:S05]  /*2460*/  BSYNC.RECONVERGENT B0 ;  /* 0x0000000000007941 */ /* 0x000fea0003800200 */
.L_x_16176:
        /* <DEDUP_REMOVED lines=28> */
.L_x_16189:
        /* <DEDUP_REMOVED lines=34> */
.L_x_16188:
        /* <DEDUP_REMOVED lines=16> */
.L_x_16187:
[----:B------:R-:W-:Y:S05]  /*2950*/  BSYNC.RECONVERGENT B6 ;  /* 0x0000000000067941 */ /* 0x000fea0003800200 */
.L_x_16186:
        /* <DEDUP_REMOVED lines=30> */
.L_x_16220:
        /* <DEDUP_REMOVED lines=32> */
.L_x_16192:
[----:B------:R-:W-:Y:S05]  /*2d40*/  BSYNC.RECONVERGENT B0 ;  /* 0x0000000000007941 */ /* 0x000fea0003800200 */
.L_x_16191:
        /* <DEDUP_REMOVED lines=45> */
.L_x_16194:
[----:B------:R-:W-:Y:S05]  /*3020*/  BSYNC.RECONVERGENT B0 ;  /* 0x0000000000007941 */ /* 0x000fea0003800200 */
.L_x_16193:
        /* <DEDUP_REMOVED lines=20> */
.L_x_16196:
[----:B------:R-:W-:Y:S05]  /*3170*/  BSYNC.RECONVERGENT B0 ;  /* 0x0000000000007941 */ /* 0x000fea0003800200 */
.L_x_16195:
        /* <DEDUP_REMOVED lines=35> */
.L_x_16198:
[----:B------:R-:W-:Y:S05]  /*33b0*/  BSYNC.RECONVERGENT B0 ;  /* 0x0000000000007941 */ /* 0x000fea0003800200 */
.L_x_16197:
        /* <DEDUP_REMOVED lines=32> */
.L_x_16163:
        /* <DEDUP_REMOVED lines=16> */
.L_x_16199:
[----:B------:R-:W-:Y:S05]  /*36c0*/  EXIT ;  /* 0x000000000000794d */ /* 0x000fea0003800000 */
.L_x_16165:
[----:B------:R-:W-:Y:S01]  /*36d0*/  IMAD.MOV.U32 R12, RZ, RZ, 0x10 ;  /* 0x00000010ff0c7424 */ /* 0x000fe200078e00ff */
[----:B------:R-:W-:Y:S02]  /*36e0*/  MOV R11, 0x1f ;  /* 0x0000001f000b7802 */ /* 0x000fe40000000f00 */
[----:B------:R-:W-:-:S07]  /*36f0*/  MOV R15, 0xffffffff ;  /* 0xffffffff000f7802 */ /* 0x000fce0000000f00 */
[----:B------:R-:W-:Y:S05]  /*3700*/  WARPSYNC.COLLECTIVE R15, `(.L_x_16200) ;  /* 0x000000000f087348 */ /* 0x000fea0003c00000 */
[----:B------:R0:W1:Y:S02]  /*3710*/  SHFL.BFLY P6, R14, R13, R12, R11 ;  /* 0x0c00000c0d0e7389 */ /* 0x00006400000c000b */
[----:B01----:R-:W-:Y:S05]  /*3720*/  ENDCOLLECTIVE ;  /* 0x000000000000791b */ /* 0x003fea0003800000 */
.L_x_16200:
[----:B------:R-:W-:Y:S01]  /*3730*/  IMAD.MOV.U32 R12, RZ, RZ, 0x8 ;  /* 0x00000008ff0c7424 */ /* 0x000fe200078e00ff */
[----:B------:R-:W-:-:S04]  /*3740*/  FMNMX.FTZ R0, R14, -3.40282346638528859812e+38, !PT ;  /* 0xff7fffff0e007809 */ /* 0x000fc80007810000 */
[----:B------:R-:W-:-:S07]  /*3750*/  MOV R13, R0 ;  /* 0x00000000000d7202 */ /* 0x000fce0000000f00 */
[----:B------:R-:W-:Y:S05]  /*3760*/  WARPSYNC.COLLECTIVE R15, `(.L_x_16201) ;  /* 0x000000000f087348 */ /* 0x000fea0003c00000 */
[----:B------:R0:W1:Y:S02]  /*3770*/  SHFL.BFLY P6, R14, R13, R12, R11 ;  /* 0x0c00000c0d0e7389 */ /* 0x00006400000c000b */
[----:B01----:R-:W-:Y:S05]  /*3780*/  ENDCOLLECTIVE ;  /* 0x000000000000791b */ /* 0x003fea0003800000 */
.L_x_16201:
[----:B------:R-:W-:Y:S01]  /*3790*/  HFMA2 R12, -RZ, RZ, 0, 2.384185791015625e-07 ;  /* 0x00000004ff0c7431 */ /* 0x000fe200000001ff */
[----:B------:R-:W-:-:S04]  /*37a0*/  FMNMX.FTZ R2, R0, R14, !PT ;  /* 0x0000000e00027209 */ /* 0x000fc80007810000 */
[----:B------:R-:W-:-:S07]  /*37b0*/  MOV R13, R2 ;  /* 0x00000002000d7202 */ /* 0x000fce0000000f00 */
[----:B------:R-:W-:Y:S05]  /*37c0*/  WARPSYNC.COLLECTIVE R15, `(.L_x_16202) ;  /* 0x000000000f087348 */ /* 0x000fea0003c00000 */
[----:B------:R0:W1:Y:S02]  /*37d0*/  SHFL.BFLY P6, R14, R13, R12, R11 ;  /* 0x0c00000c0d0e7389 */ /* 0x00006400000c000b */
[----:B01----:R-:W-:Y:S05]  /*37e0*/  ENDCOLLECTIVE ;  /* 0x000000000000791b */ /* 0x003fea0003800000 */
.L_x_16202:
[----:B------:R-:W-:Y:S05]  /*37f0*/  BRA `(.L_x_16203) ;  /* 0xffffffd000c47947 */ /* 0x000fea000383ffff */
.L_x_16190:
[----:B01----:R-:W-:Y:S01]  /*3800*/  HFMA2 R11, -RZ, RZ, 0, 1.847743988037109375e-06 ;  /* 0x0000001fff0b7431 */ /* 0x003fe200000001ff */
[----:B------:R-:W-:Y:S01]  /*3810*/  MOV R13, RZ ;  /* 0x000000ff000d7202 */ /* 0x000fe20000000f00 */
[----:B------:R-:W-:Y:S01]  /*3820*/  IMAD.MOV.U32 R12, RZ, RZ, 0x1 ;  /* 0x00000001ff0c7424 */ /* 0x000fe200078e00ff */
[----:B------:R-:W-:-:S07]  /*3830*/  MOV R15, 0xffffffff ;  /* 0xffffffff000f7802 */ /* 0x000fce0000000f00 */
[----:B------:R-:W-:Y:S05]  /*3840*/  WARPSYNC.COLLECTIVE R15, `(.L_x_16204) ;  /* 0x000000000f087348 */ /* 0x000fea0003c00000 */
[----:B------:R0:W1:Y:S02]  /*3850*/  SHFL.BFLY P6, R14, R13, R12, R11 ;  /* 0x0c00000c0d0e7389 */ /* 0x00006400000c000b */
[----:B01----:R-:W-:Y:S05]  /*3860*/  ENDCOLLECTIVE ;  /* 0x000000000000791b */ /* 0x003fea0003800000 */
.L_x_16204:
[----:B------:R-:W-:-:S07]  /*3870*/  MOV R2, R14 ;  /* 0x0000000e00027202 */ /* 0x000fce0000000f00 */
[----:B------:R-:W-:Y:S05]  /*3880*/  WARPSYNC.COLLECTIVE R15, `(.L_x_16205) ;  /* 0x000000000f087348 */ /* 0x000fea0003c00000 */
[----:B------:R0:W1:Y:S02]  /*3890*/  SHFL.BFLY P6, R14, R13, R12, R11 ;  /* 0x0c00000c0d0e7389 */ /* 0x00006400000c000b */
[----:B01----:R-:W-:Y:S05]  /*38a0*/  ENDCOLLECTIVE ;  /* 0x000000000000791b */ /* 0x003fea0003800000 */
.L_x_16205:
[----:B------:R-:W-:Y:S01]  /*38b0*/  FADD.FTZ R2, RZ, R2 ;  /* 0x00000002ff027221 */ /* 0x000fe20000010000 */
[----:B------:R-:W-:-:S07]  /*38c0*/  IMAD.MOV.U32 R0, RZ, RZ, R14 ;  /* 0x000000ffff007224 */ /* 0x000fce00078e000e */
[----:B------:R-:W-:Y:S05]  /*38d0*/  WARPSYNC.COLLECTIVE R15, `(.L_x_16206) ;  /* 0x000000000f087348 */ /* 0x000fea0003c00000 */
[----:B------:R0:W1:Y:S02]  /*38e0*/  SHFL.BFLY P6, R14, R13, R12, R11 ;  /* 0x0c00000c0d0e7389 */ /* 0x00006400000c000b */
[----:B01----:R-:W-:Y:S05]  /*38f0*/  ENDCOLLECTIVE ;  /* 0x000000000000791b */ /* 0x003fea0003800000 */
.L_x_16206:
[----:B------:R-:W-:Y:S01]  /*3900*/  FADD.FTZ R0, RZ, R0 ;  /* 0x00000000ff007221 */ /* 0x000fe20000010000 */
[----:B------:R-:W-:-:S07]  /*3910*/  MOV R25, R14 ;  /* 0x0000000e00197202 */ /* 0x000fce0000000f00 */
[----:B------:R-:W-:Y:S05]  /*3920*/  WARPSYNC.COLLECTIVE R15, `(.L_x_16207) ;  /* 0x000000000f087348 */ /* 0x000fea0003c00000 */
[----:B------:R0:W1:Y:S02]  /*3930*/  SHFL.BFLY P6, R14, R13, R12, R11 ;  /* 0x0c00000c0d0e7389 */ /* 0x00006400000c000b */
[----:B01----:R-:W-:Y:S05]  /*3940*/  ENDCOLLECTIVE ;  /* 0x000000000000791b */ /* 0x003fea0003800000 */
.L_x_16207:
[----:B------:R-:W-:Y:S01]  /*3950*/  FADD.FTZ R25, RZ, R25 ;  /* 0x00000019ff197221 */ /* 0x000fe20000010000 */
[----:B------:R-:W-:-:S07]  /*3960*/  MOV R23, R14 ;  /* 0x0000000e00177202 */ /* 0x000fce0000000f00 */
[----:B------:R-:W-:Y:S05]  /*3970*/  WARPSYNC.COLLECTIVE R15, `(.L_x_16208) ;  /* 0x000000000f087348 */ /* 0x000fea0003c00000 */
[----:B------:R0:W1:Y:S02]  /*3980*/  SHFL.BFLY P6, R14, R13, R12, R11 ;  /* 0x0c00000c0d0e7389 */ /* 0x00006400000c000b */
[----:B01----:R-:W-:Y:S05]  /*3990*/  ENDCOLLECTIVE ;  /* 0x000000000000791b */ /* 0x003fea0003800000 */
.L_x_16208:
[----:B------:R-:W-:Y:S01]  /*39a0*/  FADD.FTZ R23, RZ, R23 ;  /* 0x00000017ff177221 */ /* 0x000fe20000010000 */
[----:B------:R-:W-:-:S07]  /*39b0*/  MOV R10, R14 ;  /* 0x0000000e000a7202 */ /* 0x000fce0000000f00 */
[----:B------:R-:W-:Y:S05]  /*39c0*/  WARPSYNC.COLLECTIVE R15, `(.L_x_16209) ;  /* 0x000000000f087348 */ /* 0x000fea0003c00000 */
[----:B------:R0:W1:Y:S02]  /*39d0*/  SHFL.BFLY P6, R14, R13, R12, R11 ;  /* 0x0c00000c0d0e7389 */ /* 0x00006400000c000b */
[----:B01----:R-:W-:Y:S05]  /*39e0*/  ENDCOLLECTIVE ;  /* 0x000000000000791b */ /* 0x003fea0003800000 */
.L_x_16209:
[----:B------:R-:W-:Y:S01]  /*39f0*/  FADD.FTZ R10, RZ, R10 ;  /* 0x0000000aff0a7221 */ /* 0x000fe20000010000 */
[----:B------:R-:W-:-:S07]  /*3a00*/  IMAD.MOV.U32 R20, RZ, RZ, R14 ;  /* 0x000000ffff147224 */ /* 0x000fce00078e000e */
[----:B------:R-:W-:Y:S05]  /*3a10*/  WARPSYNC.COLLECTIVE R15, `(.L_x_16210) ;  /* 0x000000000f087348 */ /* 0x000fea0003c00000 */
[----:B------:R0:W1:Y:S02]  /*3a20*/  SHFL.BFLY P6, R14, R13, R12, R11 ;  /* 0x0c00000c0d0e7389 */ /* 0x00006400000c000b */
[----:B01----:R-:W-:Y:S05]  /*3a30*/  ENDCOLLECTIVE ;  /* 0x000000000000791b */ /* 0x003fea0003800000 */
.L_x_16210:
[----:B------:R-:W-:Y:S01]  /*3a40*/  FADD.FTZ R20, RZ, R20 ;  /* 0x00000014ff147221 */ /* 0x000fe20000010000 */
[----:B------:R-:W-:-:S07]  /*3a50*/  MOV R24, R14 ;  /* 0x0000000e00187202 */ /* 0x000fce0000000f00 */
[----:B------:R-:W-:Y:S05]  /*3a60*/  WARPSYNC.COLLECTIVE R15, `(.L_x_16211) ;  /* 0x000000000f087348 */ /* 0x000fea0003c00000 */
[----:B------:R0:W1:Y:S02]  /*3a70*/  SHFL.BFLY P6, R14, R13, R12, R11 ;  /* 0x0c00000c0d0e7389 */ /* 0x00006400000c000b */
[----:B01----:R-:W-:Y:S05]  /*3a80*/  ENDCOLLECTIVE ;  /* 0x000000000000791b */ /* 0x003fea0003800000 */
.L_x_16211:
[----:B------:R-:W-:Y:S01]  /*3a90*/  FADD.FTZ R24, RZ, R24 ;  /* 0x00000018ff187221 */ /* 0x000fe20000010000 */
[----:B------:R-:W-:-:S07]  /*3aa0*/  MOV R21, R14 ;  /* 0x0000000e00157202 */ /* 0x000fce0000000f00 */
[----:B------:R-:W-:Y:S05]  /*3ab0*/  WARPSYNC.COLLECTIVE R15, `(.L_x_16212) ;  /* 0x000000000f087348 */ /* 0x000fea0003c00000 */
[----:B------:R0:W1:Y:S02]  /*3ac0*/  SHFL.BFLY P6, R14, R13, R12, R11 ;  /* 0x0c00000c0d0e7389 */ /* 0x00006400000c000b */
[----:B01----:R-:W-:Y:S05]  /*3ad0*/  ENDCOLLECTIVE ;  /* 0x000000000000791b */ /* 0x003fea0003800000 */
.L_x_16212:
[----:B------:R-:W-:Y:S01]  /*3ae0*/  FADD.FTZ R21, RZ, R21 ;  /* 0x00000015ff157221 */ /* 0x000fe20000010000 */
[----:B------:R-:W-:-:S07]  /*3af0*/  MOV R8, R14 ;  /* 0x0000000e00087202 */ /* 0x000fce0000000f00 */
[----:B------:R-:W-:Y:S05]  /*3b00*/  WARPSYNC.COLLECTIVE R15, `(.L_x_16213) ;  /* 0x000000000f087348 */ /* 0x000fea0003c00000 */
[----:B------:R0:W1:Y:S02]  /*3b10*/  SHFL.BFLY P6, R14, R13, R12, R11 ;  /* 0x0c00000c0d0e7389 */ /* 0x00006400000c000b */
[----:B01----:R-:W-:Y:S05]  /*3b20*/  ENDCOLLECTIVE ;  /* 0x000000000000791b */ /* 0x003fea0003800000 */
.L_x_16213:
[----:B------:R-:W-:Y:S01]  /*3b30*/  FADD.FTZ R8, RZ, R8 ;  /* 0x00000008ff087221 */ /* 0x000fe20000010000 */
[----:B------:R-:W-:-:S07]  /*3b40*/  IMAD.MOV.U32 R7, RZ, RZ, R14 ;  /* 0x000000ffff077224 */ /* 0x000fce00078e000e */
[----:B------:R-:W-:Y:S05]  /*3b50*/  WARPSYNC.COLLECTIVE R15, `(.L_x_16214) ;  /* 0x000000000f087348 */ /* 0x000fea0003c00000 */
[----:B------:R0:W1:Y:S02]  /*3b60*/  SHFL.BFLY P6, R14, R13, R12, R11 ;  /* 0x0c00000c0d0e7389 */ /* 0x00006400000c000b */
[----:B01----:R-:W-:Y:S05]  /*3b70*/  ENDCOLLECTIVE ;  /* 0x000000000000791b */ /* 0x003fea0003800000 */
.L_x_16214:
[----:B------:R-:W-:Y:S01]  /*3b80*/  FADD.FTZ R7, RZ, R7 ;  /* 0x00000007ff077221 */ /* 0x000fe20000010000 */
[----:B------:R-:W-:-:S07]  /*3b90*/  MOV R6, R14 ;  /* 0x0000000e00067202 */ /* 0x000fce0000000f00 */
[----:B------:R-:W-:Y:S05]  /*3ba0*/  WARPSYNC.COLLECTIVE R15, `(.L_x_16215) ;  /* 0x000000000f087348 */ /* 0x000fea0003c00000 */
[----:B------:R0:W1:Y:S02]  /*3bb0*/  SHFL.BFLY P6, R14, R13, R12, R11 ;  /* 0x0c00000c0d0e7389 */ /* 0x00006400000c000b */
[----:B01----:R-:W-:Y:S05]  /*3bc0*/  ENDCOLLECTIVE ;  /* 0x000000000000791b */ /* 0x003fea0003800000 */
.L_x_16215:
[----:B------:R-:W-:Y:S01]  /*3bd0*/  FADD.FTZ R6, RZ, R6 ;  /* 0x00000006ff067221 */ /* 0x000fe20000010000 */
[----:B------:R-:W-:-:S07]  /*3be0*/  MOV R5, R14 ;  /* 0x0000000e00057202 */ /* 0x000fce0000000f00 */
[----:B------:R-:W-:Y:S05]  /*3bf0*/  WARPSYNC.COLLECTIVE R15, `(.L_x_16216) ;  /* 0x000000000f087348 */ /* 0x000fea0003c00000 */
[----:B------:R0:W1:Y:S02]  /*3c00*/  SHFL.BFLY P6, R14, R13, R12, R11 ;  /* 0x0c00000c0d0e7389 */ /* 0x00006400000c000b */
[----:B01----:R-:W-:Y:S05]  /*3c10*/  ENDCOLLECTIVE ;  /* 0x000000000000791b */ /* 0x003fea0003800000 */
.L_x_16216:
[----:B------:R-:W-:Y:S01]  /*3c20*/  FADD.FTZ R5, RZ, R5 ;  /* 0x00000005ff057221 */ /* 0x000fe20000010000 */
[----:B------:R-:W-:-:S07]  /*3c30*/  MOV R4, R14 ;  /* 0x0000000e00047202 */ /* 0x000fce0000000f00 */
[----:B------:R-:W-:Y:S05]  /*3c40*/  WARPSYNC.COLLECTIVE R15, `(.L_x_16217) ;  /* 0x000000000f087348 */ /* 0x000fea0003c00000 */
[----:B------:R0:W1:Y:S02]  /*3c50*/  SHFL.BFLY P6, R14, R13, R12, R11 ;  /* 0x0c00000c0d0e7389 */ /* 0x00006400000c000b */
[----:B01----:R-:W-:Y:S05]  /*3c60*/  ENDCOLLECTIVE ;  /* 0x000000000000791b */ /* 0x003fea0003800000 */
.L_x_16217:
[----:B------:R-:W-:Y:S01]  /*3c70*/  FADD.FTZ R4, RZ, R4 ;  /* 0x00000004ff047221 */ /* 0x000fe20000010000 */
[----:B------:R-:W-:-:S07]  /*3c80*/  IMAD.MOV.U32 R3, RZ, RZ, R14 ;  /* 0x000000ffff037224 */ /* 0x000fce00078e000e */
[----:B------:R-:W-:Y:S05]  /*3c90*/  WARPSYNC.COLLECTIVE R15, `(.L_x_16218) ;  /* 0x000000000f087348 */ /* 0x000fea0003c00000 */
[----:B------:R0:W1:Y:S02]  /*3ca0*/  SHFL.BFLY P6, R14, R13, R12, R11 ;  /* 0x0c00000c0d0e7389 */ /* 0x00006400000c000b */
[----:B01----:R-:W-:Y:S05]  /*3cb0*/  ENDCOLLECTIVE ;  /* 0x000000000000791b */ /* 0x003fea0003800000 */
.L_x_16218:
[----:B------:R-:W-:Y:S01]  /*3cc0*/  FADD.FTZ R3, RZ, R3 ;  /* 0x00000003ff037221 */ /* 0x000fe20000010000 */
[----:B------:R-:W-:-:S07]  /*3cd0*/  MOV R9, R14 ;  /* 0x0000000e00097202 */ /* 0x000fce0000000f00 */
[----:B------:R-:W-:Y:S05]  /*3ce0*/  WARPSYNC.COLLECTIVE R15, `(.L_x_16219) ;  /* 0x000000000f087348 */ /* 0x000fea0003c00000 */
[----:B------:R0:W1:Y:S02]  /*3cf0*/  SHFL.BFLY P6, R14, R13, R12, R11 ;  /* 0x0c00000c0d0e7389 */ /* 0x00006400000c000b */
[----:B01----:R-:W-:Y:S05]  /*3d00*/  ENDCOLLECTIVE ;  /* 0x000000000000791b */ /* 0x003fea0003800000 */
.L_x_16219:
[----:B------:R-:W-:Y:S01]  /*3d10*/  FADD.FTZ R9, RZ, R9 ;  /* 0x00000009ff097221 */ /* 0x000fe20000010000 */
[----:B------:R-:W-:Y:S02]  /*3d20*/  MOV R11, R5 ;  /* 0x00000005000b7202 */ /* 0x000fe40000000f00 */
[----:B------:R-:W-:Y:S01]  /*3d30*/  MOV R13, R4 ;  /* 0x00000004000d7202 */ /* 0x000fe20000000f00 */
[----:B------:R-:W-:Y:S06]  /*3d40*/  BRA `(.L_x_16220) ;  /* 0xffffffec007c7947 */ /* 0x000fec000383ffff */
.L_x_16221:
        /* <DEDUP_REMOVED lines=11> */
.L_x_25887:


//--------------------- .text._ZN4vllm25paged_attention_v1_kernelIfhLi192ELi8ELi128ELNS_18Fp8KVCacheDataTypeE1ELb1EEEvPT_PKS2_PKT0_S8_ifPKiSA_iPKfiiiSC_SC_iiiii --------------------------
	.section	.text._ZN4vllm25paged_attention_v1_kernelIfhLi192ELi8ELi128ELNS_18Fp8KVCacheDataTypeE1ELb1EEEvPT_PKS2_PKT0_S8_ifPKiSA_iPKfiiiSC_SC_iiiii,"ax",@progbits
	.align	128
        .global         _ZN4vllm25paged_attention_v1_kernelIfhLi192ELi8ELi128ELNS_18Fp8KVCacheDataTypeE1ELb1EEEvPT_PKS2_PKT0_S8_ifPKiSA_iPKfiiiSC_SC_iiiii
        .type           _ZN4vllm25paged_attention_v1_kernelIfhLi192ELi8ELi128ELNS_18Fp8KVCacheDataTypeE1ELb1EEEvPT_PKS2_PKT0_S8_ifPKiSA_iPKfiiiSC_SC_iiiii,@function
        .size           _ZN4vllm25paged_attention_v1_kernelIfhLi192ELi8ELi128ELNS_18Fp8KVCacheDataTypeE1ELb1EEEvPT_PKS2_PKT0_S8_ifPKiSA_iPKfiiiSC_SC_iiiii,(.L_x_25888 - _ZN4vllm25paged_attention_v1_kernelIfhLi192ELi8ELi128ELNS_18Fp8KVCacheDataTypeE1ELb1EEEvPT_PKS2_PKT0_S8_ifPKiSA_iPKfiiiSC_SC_iiiii)
        .other          _ZN4vllm25paged_attention_v1_kernelIfhLi192ELi8ELi128ELNS_18Fp8KVCacheDataTypeE1ELb1EEEvPT_PKS2_PKT0_S8_ifPKiSA_iPKfiiiSC_SC_iiiii,@"STO_CUDA_ENTRY STV_DEFAULT"
_ZN4vllm25paged_attention_v1_kernelIfhLi192ELi8ELi128ELNS_18Fp8KVCacheDataTypeE1ELb1EEEvPT_PKS2_PKT0_S8_ifPKiSA_iPKfiiiSC_SC_iiiii:
.text._ZN4vllm25paged_attention_v1_kernelIfhLi192ELi8ELi128ELNS_18Fp8KVCacheDataTypeE1ELb1EEEvPT_PKS2_PKT0_S8_ifPKiSA_iPKfiiiSC_SC_iiiii:
        /* <DEDUP_REMOVED lines=104> */
.L_x_16222:
        /* <DEDUP_REMOVED lines=23> */
.L_x_16226:
        /* <DEDUP_REMOVED lines=41> */
.L_x_16224:
[----:B------:R-:W-:Y:S05]  /*0a80*/  BSYNC.RECONVERGENT B6 ;  /* 0x0000000000067941 */ /* 0x000fea0003800200 */
.L_x_16223:
        /* <DEDUP_REMOVED lines=8> */
.L_x_16265:
        /* <DEDUP_REMOVED lines=39> */
.L_x_16232:
        /* <DEDUP_REMOVED lines=11> */
.L_x_16231:
[----:B------:R-:W-:Y:S05]  /*0e30*/  BSYNC.RECONVERGENT B1 ;  /* 0x0000000000017941 */ /* 0x000fea0003800200 */
.L_x_16230:
        /* <DEDUP_REMOVED lines=12> */
.L_x_16235:
        /* <DEDUP_REMOVED lines=100> */
.L_x_16234:
[----:B------:R-:W-:Y:S05]  /*1540*/  BSYNC.RECONVERGENT B1 ;  /* 0x0000000000017941 */ /* 0x000fea0003800200 */
.L_x_16233:
        /* <DEDUP_REMOVED lines=55> */
.L_x_16237:
[----:B------:R-:W-:Y:S05]  /*18c0*/  BSYNC.RECONVERGENT B1 ;  /* 0x0000000000017941 */ /* 0x000fea0003800200 */
.L_x_16236:
        /* <DEDUP_REMOVED lines=26> */
.L_x_16229:
[----:B------:R-:W-:Y:S05]  /*1a70*/  BSYNC.RECONVERGENT B0 ;  /* 0x0000000000007941 */ /* 0x000fea0003800200 */
.L_x_16228:
        /* <DEDUP_REMOVED lines=39> */
.L_x_16242:
[----:B------:R-:W0:Y:S01]  /*1cf0*/  LDS R15, [R12] ;  /* 0x000000000c0f7984 */ /* 0x000e220000000800 */
[----:B------:R-:W-:-:S04]  /*1d00*/  IADD3 R13, PT, PT, R13, 0x1, RZ ;  /* 0x000000010d0d7810 */ /* 0x000fc80007ffe0ff */
[----:B------:R-:W-:Y:S01]  /*1d10*/  ISETP.NE.AND P0, PT, R13, RZ, PT ;  /* 0x000000ff0d00720c */ /* 0x000fe20003f05270 */
[----:B0-----:R-:W-:-:S05]  /*1d20*/  FMUL.FTZ R15, R15, R2 ;  /* 0x000000020f0f7220 */ /* 0x001fca0000410000 */
[----:B------:R0:W-:Y:S02]  /*1d30*/  STS [R12], R15 ;  /* 0x0000000f0c007388 */ /* 0x0001e40000000800 */
[----:B0-----:R-:W-:-:S05]  /*1d40*/  VIADD R12, R12, 0x200 ;  /* 0x000002000c0c7836 */ /* 0x001fca0000000000 */
[----:B------:R-:W-:Y:S05]  /*1d50*/  @P0 BRA `(.L_x_16242) ;  /* 0xfffffffc00e40947 */ /* 0x000fea000383ffff */
.L_x_16241:
[----:B------:R-:W-:Y:S05]  /*1d60*/  BSYNC.RECONVERGENT B1 ;  /* 0x0000000000017941 */ /* 0x000fea0003800200 */
.L_x_16240:
        /* <DEDUP_REMOVED lines=12> */
.L_x_16245:
        /* <DEDUP_REMOVED lines=52> */
.L_x_16244:
[----:B------:R-:W-:Y:S05]  /*2170*/  BSYNC.RECONVERGENT B1 ;  /* 0x0000000000017941 */ /* 0x000fea0003800200 */
.L_x_16243:
        /* <DEDUP_REMOVED lines=31> */
.L_x_16247:
[----:B------:R-:W-:Y:S05]  /*2370*/  BSYNC.RECONVERGENT B1 ;  /* 0x0000000000017941 */ /* 0x000fea0003800200 */
.L_x_16246:
        /* <DEDUP_REMOVED lines=14> */
.L_x_16239:
[----:B------:R-:W-:Y:S05]  /*2460*/  BSYNC.RECONVERGENT B0 ;  /* 0x0000000000007941 */ /* 0x000fea0003800200 */
.L_x_16238:
        /* <DEDUP_REMOVED lines=28> */
.L_x_16251:
        /* <DEDUP_REMOVED lines=34> */
.L_x_16250:
        /* <DEDUP_REMOVED lines=16> */
.L_x_16249:
[----:B------:R-:W-:Y:S05]  /*2950*/  BSYNC.RECONVERGENT B6 ;  /* 0x0000000000067941 */ /* 0x000fea0003800200 */
.L_x_16248:
        /* <DEDUP_REMOVED lines=22> */
.L_x_16278:
        /* <DEDUP_REMOVED lines=33> */
.L_x_16254:
[----:B------:R-:W-:Y:S05]  /*2cd0*/  BSYNC.RECONVERGENT B0 ;  /* 0x0000000000007941 */ /* 0x000fea0003800200 */
.L_x_16253:
        /* <DEDUP_REMOVED lines=27> */
.L_x_16256:
[----:B------:R-:W-:Y:S05]  /*2e90*/  BSYNC.RECONVERGENT B0 ;  /* 0x0000000000007941 */ /* 0x000fea0003800200 */
.L_x_16255:
        /* <DEDUP_REMOVED lines=15> */
.L_x_16258:
[----:B------:R-:W-:Y:S05]  /*2f90*/  BSYNC.RECONVERGENT B0 ;  /* 0x0000000000007941 */ /* 0x000fea0003800200 */
.L_x_16257:
        /* <DEDUP_REMOVED lines=27> */
.L_x_16260:
[----:B------:R-:W-:Y:S05]  /*3150*/  BSYNC.RECONVERGENT B0 ;  /* 0x0000000000007941 */ /* 0x000fea0003800200 */
.L_x_16259:
        /* <DEDUP_REMOVED lines=28> */
.L_x_16225:
        /* <DEDUP_REMOVED lines=16> */
.L_x_16261:
[----:B------:R-:W-:Y:S05]  /*3420*/  EXIT ;  /* 0x000000000000794d */ /* 0x000fea0003800000 */
.L_x_16227:
[----:B------:R-:W-:Y:S01]  /*3430*/  HFMA2 R12, -RZ, RZ, 0, 9.5367431640625e-07 ;  /* 0x00000010ff0c7431 */ /* 0x000fe200000001ff */
[----:B------:R-:W-:Y:S01]  /*3440*/  MOV R11, 0x1f ;  /* 0x0000001f000b7802 */ /* 0x000fe20000000f00 */
[----:B------:R-:W-:-:S07]  /*3450*/  IMAD.MOV.U32 R15, RZ, RZ, -0x1 ;  /* 0xffffffffff0f7424 */ /* 0x000fce00078e00ff */
[----:B------:R-:W-:Y:S05]  /*3460*/  WARPSYNC.COLLECTIVE R15, `(.L_x_16262) ;  /* 0x000000000f087348 */ /* 0x000fea0003c00000 */
[----:B------:R0:W1:Y:S02]  /*3470*/  SHFL.BFLY P6, R14, R13, R12, R11 ;  /* 0x0c00000c0d0e7389 */ /* 0x00006400000c000b */
[----:B01----:R-:W-:Y:S05]  /*3480*/  ENDCOLLECTIVE ;  /* 0x000000000000791b */ /* 0x003fea0003800000 */
.L_x_16262:
[----:B------:R-:W-:Y:S01]  /*3490*/  HFMA2 R12, -RZ, RZ, 0, 4.76837158203125e-07 ;  /* 0x00000008ff0c7431 */ /* 0x000fe200000001ff */
[----:B------:R-:W-:-:S04]  /*34a0*/  FMNMX.FTZ R0, R14, -3.40282346638528859812e+38, !PT ;  /* 0xff7fffff0e007809 */ /* 0x000fc80007810000 */
[----:B------:R-:W-:-:S07]  /*34b0*/  MOV R13, R0 ;  /* 0x00000000000d7202 */ /* 0x000fce0000000f00 */
[----:B------:R-:W-:Y:S05]  /*34c0*/  WARPSYNC.COLLECTIVE R15, `(.L_x_16263) ;  /* 0x000000000f087348 */ /* 0x000fea0003c00000 */
[----:B------:R0:W1:Y:S02]  /*34d0*/  SHFL.BFLY P6, R14, R13, R12, R11 ;  /* 0x0c00000c0d0e7389 */ /* 0x00006400000c000b */
[----:B01----:R-:W-:Y:S05]  /*34e0*/  ENDCOLLECTIVE ;  /* 0x000000000000791b */ /* 0x003fea0003800000 */
.L_x_16263:
[----:B------:R-:W-:Y:S01]  /*34f0*/  IMAD.MOV.U32 R12, RZ, RZ, 0x4 ;  /* 0x00000004ff0c7424 */ /* 0x000fe200078e00ff */
[----:B------:R-:W-:-:S04]  /*3500*/  FMNMX.FTZ R2, R0, R14, !PT ;  /* 0x0000000e00027209 */ /* 0x000fc80007810000 */
[----:B------:R-:W-:-:S07]  /*3510*/  MOV R13, R2 ;  /* 0x00000002000d7202 */ /* 0x000fce0000000f00 */
[----:B------:R-:W-:Y:S05]  /*3520*/  WARPSYNC.COLLECTIVE R15, `(.L_x_16264) ;  /* 0x000000000f087348 */ /* 0x000fea0003c00000 */
[----:B------:R0:W1:Y:S02]  /*3530*/  SHFL.BFLY P6, R14, R13, R12, R11 ;  /* 0x0c00000c0d0e7389 */ /* 0x00006400000c000b */
[----:B01----:R-:W-:Y:S05]  /*3540*/  ENDCOLLECTIVE ;  /* 0x000000000000791b */ /* 0x003fea0003800000 */
.L_x_16264:
[----:B------:R-:W-:Y:S05]  /*3550*/  BRA `(.L_x_16265) ;  /* 0xffffffd4006c7947 */ /* 0x000fea000383ffff */
.L_x_16252:
[----:B-1----:R-:W-:Y:S01]  /*3560*/  HFMA2 R13, -RZ, RZ, 0, 0 ;  /* 0x00000000ff0d7431 */ /* 0x002fe200000001ff */
[----:B------:R-:W-:Y:S01]  /*3570*/  MOV R12, 0x1 ;  /* 0x00000001000c7802 */ /* 0x000fe20000000f00 */
[----:B0-----:R-:W-:Y:S02]  /*3580*/  HFMA2 R11, -RZ, RZ, 0, 1.847743988037109375e-06 ;  /* 0x0000001fff0b7431 */ /* 0x001fe400000001ff */
[----:B------:R-:W-:-:S07]  /*3590*/  IMAD.MOV.U32 R15, RZ, RZ, -0x1 ;  /* 0xffffffffff0f7424 */ /* 0x000fce00078e00ff */
[----:B------:R-:W-:Y:S05]  /*35a0*/  WARPSYNC.COLLECTIVE R15, `(.L_x_16266) ;  /* 0x000000000f087348 */ /* 0x000fea0003c00000 */
[----:B------:R0:W1:Y:S02]  /*35b0*/  SHFL.BFLY P6, R14, R13, R12, R11 ;  /* 0x0c00000c0d0e7389 */ /* 0x00006400000c000b */
[----:B01----:R-:W-:Y:S05]  /*35c0*/  ENDCOLLECTIVE ;  /* 0x000000000000791b */ /* 0x003fea0003800000 */
.L_x_16266:
[----:B------:R-:W-:-:S07]  /*35d0*/  MOV R10, R14 ;  /* 0x0000000e000a7202 */ /* 0x000fce0000000f00 */
[----:B------:R-:W-:Y:S05]  /*35e0*/  WARPSYNC.COLLECTIVE R15, `(.L_x_16267) ;  /* 0x000000000f087348 */ /* 0x000fea0003c00000 */
[----:B------:R0:W1:Y:S02]  /*35f0*/  SHFL.BFLY P6, R14, R13, R12, R11 ;  /* 0x0c00000c0d0e7389 */ /* 0x00006400000c000b */
[----:B01----:R-:W-:Y:S05]  /*3600*/  ENDCOLLECTIVE ;  /* 0x000000000000791b */ /* 0x003fea0003800000 */
.L_x_16267:
[----:B------:R-:W-:Y:S01]  /*3610*/  FADD.FTZ R10, RZ, R10 ;  /* 0x0000000aff0a7221 */ /* 0x000fe20000010000 */
[----:B------:R-:W-:-:S07]  /*3620*/  MOV R9, R14 ;  /* 0x0000000e00097202 */ /* 0x000fce0000000f00 */
[----:B------:R-:W-:Y:S05]  /*3630*/  WARPSYNC.COLLECTIVE R15, `(.L_x_16268) ;  /* 0x000000000f087348 */ /* 0x000fea0003c00000 */
[----:B------:R0:W1:Y:S02]  /*3640*/  SHFL.BFLY P6, R14, R13, R12, R11 ;  /* 0x0c00000c0d0e7389 */ /* 0x00006400000c000b */
[----:B01----:R-:W-:Y:S05]  /*3650*/  ENDCOLLECTIVE ;  /* 0x000000000000791b */ /* 0x003fea0003800000 */
.L_x_16268:
[----:B------:R-:W-:Y:S01]  /*3660*/  FADD.FTZ R9, RZ, R9 ;  /* 0x00000009ff097221 */ /* 0x000fe20000010000 */
[----:B------:R-:W-:-:S07]  /*3670*/  MOV R8, R14 ;  /* 0x0000000e00087202 */ /* 0x000fce0000000f00 */
[----:B------:R-:W-:Y:S05]  /*3680*/  WARPSYNC.COLLECTIVE R15, `(.L_x_16269) ;  /* 0x000000000f087348 */ /* 0x000fea0003c00000 */
[----:B------:R0:W1:Y:S02]  /*3690*/  SHFL.BFLY P6, R14, R13, R12, R11 ;  /* 0x0c00000c0d0e7389 */ /* 0x00006400000c000b */
[----:B01----:R-:W-:Y:S05]  /*36a0*/  ENDCOLLECTIVE ;  /* 0x000000000000791b */ /* 0x003fea0003800000 */
.L_x_16269:
[----:B------:R-:W-:Y:S01]  /*36b0*/  FADD.FTZ R8, RZ, R8 ;  /* 0x00000008ff087221 */ /* 0x000fe20000010000 */
[----:B------:R-:W-:-:S07]  /*36c0*/  IMAD.MOV.U32 R7, RZ, RZ, R14 ;  /* 0x000000ffff077224 */ /* 0x000fce00078e000e */
[----:B------:R-:W-:Y:S05]  /*36d0*/  WARPSYNC.COLLECTIVE R15, `(.L_x_16270) ;  /* 0x000000000f087348 */ /* 0x000fea0003c00000 */
[----:B------:R0:W1:Y:S02]  /*36e0*/  SHFL.BFLY P6, R14, R13, R12, R11 ;  /* 0x0c00000c0d0e7389 */ /* 0x00006400000c000b */
[----:B01----:R-:W-:Y:S05]  /*36f0*/  ENDCOLLECTIVE ;  /* 0x000000000000791b */ /* 0x003fea0003800000 */
.L_x_16270:
[----:B------:R-:W-:Y:S01]  /*3700*/  FADD.FTZ R7, RZ, R7 ;  /* 0x00000007ff077221 */ /* 0x000fe20000010000 */
[----:B------:R-:W-:-:S07]  /*3710*/  MOV R20, R14 ;  /* 0x0000000e00147202 */ /* 0x000fce0000000f00 */
[----:B------:R-:W-:Y:S05]  /*3720*/  WARPSYNC.COLLECTIVE R15, `(.L_x_16271) ;  /* 0x000000000f087348 */ /* 0x000fea0003c00000 */
[----:B------:R0:W1:Y:S02]  /*3730*/  SHFL.BFLY P6, R14, R13, R12, R11 ;  /* 0x0c00000c0d0e7389 */ /* 0x00006400000c000b */
[----:B01----:R-:W-:Y:S05]  /*3740*/  ENDCOLLECTIVE ;  /* 0x000000000000791b */ /* 0x003fea0003800000 */
.L_x_16271:
[----:B------:R-:W-:Y:S01]  /*3750*/  FADD.FTZ R20, RZ, R20 ;  /* 0x00000014ff147221 */ /* 0x000fe20000010000 */
[----:B------:R-:W-:-:S07]  /*3760*/  MOV R0, R14 ;  /* 0x0000000e00007202 */ /* 0x000fce0000000f00 */
[----:B------:R-:W-:Y:S05]  /*3770*/  WARPSYNC.COLLECTIVE R15, `(.L_x_16272) ;  /* 0x000000000f087348 */ /* 0x000fea0003c00000 */
[----:B------:R0:W1:Y:S02]  /*3780*/  SHFL.BFLY P6, R14, R13, R12, R11 ;  /* 0x0c00000c0d0e7389 */ /* 0x00006400000c000b */
[----:B01----:R-:W-:Y:S05]  /*3790*/  ENDCOLLECTIVE ;  /* 0x000000000000791b */ /* 0x003fea0003800000 */
.L_x_16272:
[----:B------:R-:W-:Y:S01]  /*37a0*/  FADD.FTZ R0, RZ, R0 ;  /* 0x00000000ff007221 */ /* 0x000fe20000010000 */
[----:B------:R-:W-:-:S07]  /*37b0*/  MOV R2, R14 ;  /* 0x0000000e00027202 */ /* 0x000fce0000000f00 */
[----:B------:R-:W-:Y:S05]  /*37c0*/  WARPSYNC.COLLECTIVE R15, `(.L_x_16273) ;  /* 0x000000000f087348 */ /* 0x000fea0003c00000 */
[----:B------:R0:W1:Y:S02]  /*37d0*/  SHFL.BFLY P6, R14, R13, R12, R11 ;  /* 0x0c00000c0d0e7389 */ /* 0x00006400000c000b */
[----:B01----:R-:W-:Y:S05]  /*37e0*/  ENDCOLLECTIVE ;  /* 0x000000000000791b */ /* 0x003fea0003800000 */
.L_x_16273:
[----:B------:R-:W-:Y:S01]  /*37f0*/  FADD.FTZ R2, RZ, R2 ;  /* 0x00000002ff027221 */ /* 0x000fe20000010000 */
[----:B------:R-:W-:-:S07]  /*3800*/  IMAD.MOV.U32 R3, RZ, RZ, R14 ;  /* 0x000000ffff037224 */ /* 0x000fce00078e000e */
[----:B------:R-:W-:Y:S05]  /*3810*/  WARPSYNC.COLLECTIVE R15, `(.L_x_16274) ;  /* 0x000000000f087348 */ /* 0x000fea0003c00000 */
[----:B------:R0:W1:Y:S02]  /*3820*/  SHFL.BFLY P6, R14, R13, R12, R11 ;  /* 0x0c00000c0d0e7389 */ /* 0x00006400000c000b */
[----:B01----:R-:W-:Y:S05]  /*3830*/  ENDCOLLECTIVE ;  /* 0x000000000000791b */ /* 0x003fea0003800000 */
.L_x_16274:
[----:B------:R-:W-:Y:S01]  /*3840*/  FADD.FTZ R3, RZ, R3 ;  /* 0x00000003ff037221 */ /* 0x000fe20000010000 */
[----:B------:R-:W-:-:S07]  /*3850*/  MOV R4, R14 ;  /* 0x0000000e00047202 */ /* 0x000fce0000000f00 */
[----:B------:R-:W-:Y:S05]  /*3860*/  WARPSYNC.COLLECTIVE R15, `(.L_x_16275) ;  /* 0x000000000f087348 */ /* 0x000fea0003c00000 */
[----:B------:R0:W1:Y:S02]  /*3870*/  SHFL.BFLY P6, R14, R13, R12, R11 ;  /* 0x0c00000c0d0e7389 */ /* 0x00006400000c000b */
[----:B01----:R-:W-:Y:S05]  /*3880*/  ENDCOLLECTIVE ;  /* 0x000000000000791b */ /* 0x003fea0003800000 */
.L_x_16275:
[----:B------:R-:W-:Y:S01]  /*3890*/  FADD.FTZ R4, RZ, R4 ;  /* 0x00000004ff047221 */ /* 0x000fe20000010000 */
[----:B------:R-:W-:-:S07]  /*38a0*/  MOV R5, R14 ;  /* 0x0000000e00057202 */ /* 0x000fce0000000f00 */
[----:B------:R-:W-:Y:S05]  /*38b0*/  WARPSYNC.COLLECTIVE R15, `(.L_x_16276) ;  /* 0x000000000f087348 */ /* 0x000fea0003c00000 */
[----:B------:R0:W1:Y:S02]  /*38c0*/  SHFL.BFLY P6, R14, R13, R12, R11 ;  /* 0x0c00000c0d0e7389 */ /* 0x00006400000c000b */
[----:B01----:R-:W-:Y:S05]  /*38d0*/  ENDCOLLECTIVE ;  /* 0x000000000000791b */ /* 0x003fea0003800000 */
.L_x_16276:
[----:B------:R-:W-:Y:S01]  /*38e0*/  FADD.FTZ R5, RZ, R5 ;  /* 0x00000005ff057221 */ /* 0x000fe20000010000 */
[----:B------:R-:W-:-:S07]  /*38f0*/  MOV R6, R14 ;  /* 0x0000000e00067202 */ /* 0x000fce0000000f00 */
[----:B------:R-:W-:Y:S05]  /*3900*/  WARPSYNC.COLLECTIVE R15, `(.L_x_16277) ;  /* 0x000000000f087348 */ /* 0x000fea0003c00000 */
[----:B------:R0:W1:Y:S02]  /*3910*/  SHFL.BFLY P6, R14, R13, R12, R11 ;  /* 0x0c00000c0d0e7389 */ /* 0x00006400000c000b */
[----:B01----:R-:W-:Y:S05]  /*3920*/  ENDCOLLECTIVE ;  /* 0x000000000000791b */ /* 0x003fea0003800000 */
.L_x_16277:
[----:B------:R-:W-:Y:S01]  /*3930*/  FADD.FTZ R6, RZ, R6 ;  /* 0x00000006ff067221 */ /* 0x000fe20000010000 */
[----:B------:R-:W-:Y:S06]  /*3940*/  BRA `(.L_x_16278) ;  /* 0xfffffff0005c7947 */ /* 0x000fec000383ffff */
.L_x_16279:
        /* <DEDUP_REMOVED lines=11> */
.L_x_25888:


//--------------------- .text._ZN4vllm25paged_attention_v1_kernelIfhLi128ELi8ELi128ELNS_18Fp8KVCacheDataTypeE1ELb1EEEvPT_PKS2_PKT0_S8_ifPKiSA_iPKfiiiSC_SC_iiiii --------------------------
	.section	.text._ZN4vllm25paged_attention_v1_kernelIfhLi128ELi8ELi128ELNS_18Fp8KVCacheDataTypeE1ELb1EEEvPT_PKS2_PKT0_S8_ifPKiSA_iPKfiiiSC_SC_iiiii,"ax",@progbits
	.align	128
        .global         _ZN4vllm25paged_attention_v1_kernelIfhLi128ELi8ELi128ELNS_18Fp8KVCacheDataTypeE1ELb1EEEvPT_PKS2_PKT0_S8_ifPKiSA_iPKfiiiSC_SC_iiiii
        .type           _ZN4vllm25paged_attention_v1_kernelIfhLi128ELi8ELi128ELNS_18Fp8KVCacheDataTypeE1ELb1EEEvPT_PKS2_PKT0_S8_ifPKiSA_iPKfiiiSC_SC_iiiii,@function
        .size           _ZN4vllm25paged_attention_v1_kernelIfhLi128ELi8ELi128ELNS_18Fp8KVCacheDataTypeE1ELb1EEEvPT_PKS2_PKT0_S8_ifPKiSA_iPKfiiiSC_SC_iiiii,(.L_x_25889 - _ZN4vllm25paged_attention_v1_kernelIfhLi128ELi8ELi128ELNS_18Fp8KVCacheDataTypeE1ELb1EEEvPT_PKS2_PKT0_S8_ifPKiSA_iPKfiiiSC_SC_iiiii)
        .other          _ZN4vllm25paged_attention_v1_kernelIfhLi128ELi8ELi128ELNS_18Fp8KVCacheDataTypeE1ELb1EEEvPT_PKS2_PKT0_S8_ifPKiSA_iPKfiiiSC_SC_iiiii,@"STO_CUDA_ENTRY STV_DEFAULT"
_ZN4vllm25paged_attention_v1_kernelIfhLi128ELi8ELi128ELNS_18Fp8KVCacheDataTypeE1ELb1EEEvPT_PKS2_PKT0_S8_ifPKiSA_iPKfiiiSC_SC_iiiii:
.text._ZN4vllm25paged_attention_v1_kernelIfhLi128ELi8ELi128ELNS_18Fp8KVCacheDataTypeE1ELb1EEEvPT_PKS2_PKT0_S8_ifPKiSA_iPKfiiiSC_SC_iiiii:
        /* <DEDUP_REMOVED lines=104> */
.L_x_16280:
        /* <DEDUP_REMOVED lines=23> */
.L_x_16284:
        /* <DEDUP_REMOVED lines=41> */
.L_x_16282:
[----:B------:R-:W-:Y:S05]  /*0a80*/  BSYNC.RECONVERGENT B6 ;  /* 0x0000000000067941 */ /* 0x000fea0003800200 */
.L_x_16281:
        /* <DEDUP_REMOVED lines=8> */
.L_x_16323:
        /* <DEDUP_REMOVED lines=39> */
.L_x_16290:
        /* <DEDUP_REMOVED lines=11> */
.L_x_16289:
[----:B------:R-:W-:Y:S05]  /*0e30*/  BSYNC.RECONVERGENT B1 ;  /* 0x0000000000017941 */ /* 0x000fea0003800200 */
.L_x_16288:
        /* <DEDUP_REMOVED lines=12> */
.L_x_16293:
        /* <DEDUP_REMOVED lines=100> */
.L_x_16292:
[----:B------:R-:W-:Y:S05]  /*1540*/  BSYNC.RECONVERGENT B1 ;  /* 0x0000000000017941 */ /* 0x000fea0003800200 */
.L_x_16291:
        /* <DEDUP_REMOVED lines=55> */
.L_x_16295:
[----:B------:R-:W-:Y:S05]  /*18c0*/  BSYNC.RECONVERGENT B1 ;  /* 0x0000000000017941 */ /* 0x000fea0003800200 */
.L_x_16294:
        /* <DEDUP_REMOVED lines=26> */
.L_x_16287:
[----:B------:R-:W-:Y:S05]  /*1a70*/  BSYNC.RECONVERGENT B0 ;  /* 0x0000000000007941 */ /* 0x000fea0003800200 */
.L_x_16286:
        /* <DEDUP_REMOVED lines=39> */
.L_x_16300:
[----:B------:R-:W0:Y:S01]  /*1cf0*/  LDS R15, [R12] ;  /* 0x000000000c0f7984 */ /* 0x000e220000000800 */
[----:B------:R-:W-:-:S05]  /*1d00*/  VIADD R13, R13, 0x1 ;  /* 0x000000010d0d7836 */ /* 0x000fca0000000000 */
[----:B------:R-:W-:Y:S01]  /*1d10*/  ISETP.NE.AND P0, PT, R13, RZ, PT ;  /* 0x000000ff0d00720c */ /* 0x000fe20003f05270 */
[----:B0-----:R-:W-:-:S05]  /*1d20*/  FMUL.FTZ R15, R15, R2 ;  /* 0x000000020f0f7220 */ /* 0x001fca0000410000 */
[----:B------:R0:W-:Y:S02]  /*1d30*/  STS [R12], R15 ;  /* 0x0000000f0c007388 */ /* 0x0001e40000000800 */
[----:B0-----:R-:W-:-:S05]  /*1d40*/  IADD3 R12, PT, PT, R12, 0x200, RZ ;  /* 0x000002000c0c7810 */ /* 0x001fca0007ffe0ff */
[----:B------:R-:W-:Y:S05]  /*1d50*/  @P0 BRA `(.L_x_16300) ;  /* 0xfffffffc00e40947 */ /* 0x000fea000383ffff */
.L_x_16299:
[----:B------:R-:W-:Y:S05]  /*1d60*/  BSYNC.RECONVERGENT B1 ;  /* 0x0000000000017941 */ /* 0x000fea0003800200 */
.L_x_16298:
        /* <DEDUP_REMOVED lines=12> */
.L_x_16303:
        /* <DEDUP_REMOVED lines=52> */
.L_x_16302:
[----:B------:R-:W-:Y:S05]  /*2170*/  BSYNC.RECONVERGENT B1 ;  /* 0x0000000000017941 */ /* 0x000fea0003800200 */
.L_x_16301:
        /* <DEDUP_REMOVED lines=31> */
.L_x_16305:
[----:B------:R-:W-:Y:S05]  /*2370*/  BSYNC.RECONVERGENT B1 ;  /* 0x0000000000017941 */ /* 0x000fea0003800200 */
.L_x_16304:
        /* <DEDUP_REMOVED lines=14> */
.L_x_16297:
[----:B------:R-:W-:Y:S05]  /*2460*/  BSYNC.RECONVERGENT B0 ;  /* 0x0000000000007941 */ /* 0x000fea0003800200 */
.L_x_16296:
        /* <DEDUP_REMOVED lines=28> */
.L_x_16309:
        /* <DEDUP_REMOVED lines=34> */
.L_x_16308:
        /* <DEDUP_REMOVED lines=16> */
.L_x_16307:
[----:B------:R-:W-:Y:S05]  /*2950*/  BSYNC.RECONVERGENT B6 ;  /* 0x0000000000067941 */ /* 0x000fea0003800200 */
.L_x_16306:
        /* <DEDUP_REMOVED lines=15> */
.L_x_16332:
        /* <DEDUP_REMOVED lines=24> */
.L_x_16312:
[----:B------:R-:W-:Y:S05]  /*2bd0*/  BSYNC.RECONVERGENT B0 ;  /* 0x0000000000007941 */ /* 0x000fea0003800200 */
.L_x_16311:
        /* <DEDUP_REMOVED lines=29> */
.L_x_16314:
[----:B------:R-:W-:Y:S05]  /*2db0*/  BSYNC.RECONVERGENT B0 ;  /* 0x0000000000007941 */ /* 0x000fea0003800200 */
.L_x_16313:
        /* <DEDUP_REMOVED lines=12> */
.L_x_16316:
[----:B------:R-:W-:Y:S05]  /*2e80*/  BSYNC.RECONVERGENT B0 ;  /* 0x0000000000007941 */ /* 0x000fea0003800200 */
.L_x_16315:
        /* <DEDUP_REMOVED lines=19> */
.L_x_16318:
[----:B------:R-:W-:Y:S05]  /*2fc0*/  BSYNC.RECONVERGENT B0 ;  /* 0x0000000000007941 */ /* 0x000fea0003800200 */
.L_x_16317:
        /* <DEDUP_REMOVED lines=24> */
.L_x_16283:
        /* <DEDUP_REMOVED lines=16> */
.L_x_16319:
[----:B------:R-:W-:Y:S05]  /*3250*/  EXIT ;  /* 0x000000000000794d */ /* 0x000fea0003800000 */
.L_x_16285:
[----:B------:R-:W-:Y:S02]  /*3260*/  HFMA2 R11, -RZ, RZ, 0, 1.847743988037109375e-06 ;  /* 0x0000001fff0b7431 */ /* 0x000fe400000001ff */
[----:B------:R-:W-:Y:S01]  /*3270*/  IMAD.MOV.U32 R12, RZ, RZ, 0x10 ;  /* 0x00000010ff0c7424 */ /* 0x000fe200078e00ff */
[----:B------:R-:W-:-:S07]  /*3280*/  MOV R15, 0xffffffff ;  /* 0xffffffff000f7802 */ /* 0x000fce0000000f00 */
[----:B------:R-:W-:Y:S05]  /*3290*/  WARPSYNC.COLLECTIVE R15, `(.L_x_16320) ;  /* 0x000000000f087348 */ /* 0x000fea0003c00000 */
[----:B------:R0:W1:Y:S02]  /*32a0*/  SHFL.BFLY P6, R14, R13, R12, R11 ;  /* 0x0c00000c0d0e7389 */ /* 0x00006400000c000b */
[----:B01----:R-:W-:Y:S05]  /*32b0*/  ENDCOLLECTIVE ;  /* 0x000000000000791b */ /* 0x003fea0003800000 */
.L_x_16320:
[----:B------:R-:W-:Y:S01]  /*32c0*/  HFMA2 R12, -RZ, RZ, 0, 4.76837158203125e-07 ;  /* 0x00000008ff0c7431 */ /* 0x000fe200000001ff */
[----:B------:R-:W-:-:S05]  /*32d0*/  FMNMX.FTZ R0, R14, -3.40282346638528859812e+38, !PT ;  /* 0xff7fffff0e007809 */ /* 0x000fca0007810000 */
[----:B------:R-:W-:-:S07]  /*32e0*/  IMAD.MOV.U32 R13, RZ, RZ, R0 ;  /* 0x000000ffff0d7224 */ /* 0x000fce00078e0000 */
[----:B------:R-:W-:Y:S05]  /*32f0*/  WARPSYNC.COLLECTIVE R15, `(.L_x_16321) ;  /* 0x000000000f087348 */ /* 0x000fea0003c00000 */
[----:B------:R0:W1:Y:S02]  /*3300*/  SHFL.BFLY P6, R14, R13, R12, R11 ;  /* 0x0c00000c0d0e7389 */ /* 0x00006400000c000b */
[----:B01----:R-:W-:Y:S05]  /*3310*/  ENDCOLLECTIVE ;  /* 0x000000000000791b */ /* 0x003fea0003800000 */
.L_x_16321:
[----:B------:R-:W-:Y:S01]  /*3320*/  IMAD.MOV.U32 R12, RZ, RZ, 0x4 ;  /* 0x00000004ff0c7424 */ /* 0x000fe200078e00ff */
[----:B------:R-:W-:-:S04]  /*3330*/  FMNMX.FTZ R2, R0, R14, !PT ;  /* 0x0000000e00027209 */ /* 0x000fc80007810000 */
[----:B------:R-:W-:-:S07]  /*3340*/  MOV R13, R2 ;  /* 0x00000002000d7202 */ /* 0x000fce0000000f00 */
[----:B------:R-:W-:Y:S05]  /*3350*/  WARPSYNC.COLLECTIVE R15, `(.L_x_16322) ;  /* 0x000000000f087348 */ /* 0x000fea0003c00000 */
[----:B------:R0:W1:Y:S02]  /*3360*/  SHFL.BFLY P6, R14, R13, R12, R11 ;  /* 0x0c00000c0d0e7389 */ /* 0x00006400000c000b */
[----:B01----:R-:W-:Y:S05]  /*3370*/  ENDCOLLECTIVE ;  /* 0x000000000000791b */ /* 0x003fea0003800000 */
.L_x_16322:
[----:B------:R-:W-:Y:S05]  /*3380*/  BRA `(.L_x_16323) ;  /* 0xffffffd400e07947 */ /* 0x000fea000383ffff */
.L_x_16310:
[----:B-1----:R-:W-:Y:S01]  /*3390*/  HFMA2 R13, -RZ, RZ, 0, 0 ;  /* 0x00000000ff0d7431 */ /* 0x002fe200000001ff */
[----:B------:R-:W-:Y:S01]  /*33a0*/  MOV R12, 0x1 ;  /* 0x00000001000c7802 */ /* 0x000fe20000000f00 */
[----:B0-----:R-:W-:Y:S01]  /*33b0*/  IMAD.MOV.U32 R11, RZ, RZ, 0x1f ;  /* 0x0000001fff0b7424 */ /* 0x001fe200078e00ff */
[----:B------:R-:W-:-:S07]  /*33c0*/  MOV R15, 0xffffffff ;  /* 0xffffffff000f7802 */ /* 0x000fce0000000f00 */
[----:B------:R-:W-:Y:S05]  /*33d0*/  WARPSYNC.COLLECTIVE R15, `(.L_x_16324) ;  /* 0x000000000f087348 */ /* 0x000fea0003c00000 */
[----:B------:R0:W1:Y:S02]  /*33e0*/  SHFL.BFLY P6, R14, R13, R12, R11 ;  /* 0x0c00000c0d0e7389 */ /* 0x00006400000c000b */
[----:B01----:R-:W-:Y:S05]  /*33f0*/  ENDCOLLECTIVE ;  /* 0x000000000000791b */ /* 0x003fea0003800000 */
.L_x_16324:
[----:B------:R-:W-:-:S07]  /*3400*/  MOV R2, R14 ;  /* 0x0000000e00027202 */ /* 0x000fce0000000f00 */
[----:B------:R-:W-:Y:S05]  /*3410*/  WARPSYNC.COLLECTIVE R15, `(.L_x_16325) ;  /* 0x000000000f087348 */ /* 0x000fea0003c00000 */
[----:B------:R0:W1:Y:S02]  /*3420*/  SHFL.BFLY P6, R14, R13, R12, R11 ;  /* 0x0c00000c0d0e7389 */ /* 0x00006400000c000b */
[----:B01----:R-:W-:Y:S05]  /*3430*/  ENDCOLLECTIVE ;  /* 0x000000000000791b */ /* 0x003fea0003800000 */
.L_x_16325:
[----:B------:R-:W-:Y:S01]  /*3440*/  FADD.FTZ R2, RZ, R2 ;  /* 0x00000002ff027221 */ /* 0x000fe20000010000 */
[----:B------:R-:W-:-:S07]  /*3450*/  IMAD.MOV.U32 R3, RZ, RZ, R14 ;  /* 0x000000ffff037224 */ /* 0x000fce00078e000e */
[----:B------:R-:W-:Y:S05]  /*3460*/  WARPSYNC.COLLECTIVE R15, `(.L_x_16326) ;  /* 0x000000000f087348 */ /* 0x000fea0003c00000 */
[----:B------:R0:W1:Y:S02]  /*3470*/  SHFL.BFLY P6, R14, R13, R12, R11 ;  /* 0x0c00000c0d0e7389 */ /* 0x00006400000c000b */
[----:B01----:R-:W-:Y:S05]  /*3480*/  ENDCOLLECTIVE ;  /* 0x000000000000791b */ /* 0x003fea0003800000 */
.L_x_16326:
[----:B------:R-:W-:Y:S01]  /*3490*/  FADD.FTZ R3, RZ, R3 ;  /* 0x00000003ff037221 */ /* 0x000fe20000010000 */
[----:B------:R-:W-:-:S07]  /*34a0*/  MOV R4, R14 ;  /* 0x0000000e00047202 */ /* 0x000fce0000000f00 */
[----:B------:R-:W-:Y:S05]  /*34b0*/  WARPSYNC.COLLECTIVE R15, `(.L_x_16327) ;  /* 0x000000000f087348 */ /* 0x000fea0003c00000 */
[----:B------:R0:W1:Y:S02]  /*34c0*/  SHFL.BFLY P6, R14, R13, R12, R11 ;  /* 0x0c00000c0d0e7389 */ /* 0x00006400000c000b */
[----:B01----:R-:W-:Y:S05]  /*34d0*/  ENDCOLLECTIVE ;  /* 0x000000000000791b */ /* 0x003fea0003800000 */
.L_x_16327:
[----:B------:R-:W-:Y:S01]  /*34e0*/  FADD.FTZ R4, RZ, R4 ;  /* 0x00000004ff047221 */ /* 0x000fe20000010000 */
[----:B------:R-:W-:-:S07]  /*34f0*/  MOV R5, R14 ;  /* 0x0000000e00057202 */ /* 0x000fce0000000f00 */
[----:B------:R-:W-:Y:S05]  /*3500*/  WARPSYNC.COLLECTIVE R15, `(.L_x_16328) ;  /* 0x000000000f087348 */ /* 0x000fea0003c00000 */
[----:B------:R0:W1:Y:S02]  /*3510*/  SHFL.BFLY P6, R14, R13, R12, R11 ;  /* 0x0c00000c0d0e7389 */ /* 0x00006400000c000b */
[----:B01----:R-:W-:Y:S05]  /*3520*/  ENDCOLLECTIVE ;  /* 0x000000000000791b */ /* 0x003fea0003800000 */
.L_x_16328:
[----:B------:R-:W-:Y:S01]  /*3530*/  FADD.FTZ R5, RZ, R5 ;  /* 0x00000005ff057221 */ /* 0x000fe20000010000 */
[----:B------:R-:W-:-:S07]  /*3540*/  IMAD.MOV.U32 R6, RZ, RZ, R14 ;  /* 0x000000ffff067224 */ /* 0x000fce00078e000e */
[----:B------:R-:W-:Y:S05]  /*3550*/  WARPSYNC.COLLECTIVE R15, `(.L_x_16329) ;  /* 0x000000000f087348 */ /* 0x000fea0003c00000 */
[----:B------:R0:W1:Y:S02]  /*3560*/  SHFL.BFLY P6, R14, R13, R12, R11 ;  /* 0x0c00000c0d0e7389 */ /* 0x00006400000c000b */
[----:B01----:R-:W-:Y:S05]  /*3570*/  ENDCOLLECTIVE ;  /* 0x000000000000791b */ /* 0x003fea0003800000 */
.L_x_16329:
[----:B------:R-:W-:Y:S01]  /*3580*/  FADD.FTZ R6, RZ, R6 ;  /* 0x00000006ff067221 */ /* 0x000fe20000010000 */
[----:B------:R-:W-:-:S07]  /*3590*/  MOV R7, R14 ;  /* 0x0000000e00077202 */ /* 0x000fce0000000f00 */
[----:B------:R-:W-:Y:S05]  /*35a0*/  WARPSYNC.COLLECTIVE R15, `(.L_x_16330) ;  /* 0x000000000f087348 */ /* 0x000fea0003c00000 */
[----:B------:R0:W1:Y:S02]  /*35b0*/  SHFL.BFLY P6, R14, R13, R12, R11 ;  /* 0x0c00000c0d0e7389 */ /* 0x00006400000c000b */
[----:B01----:R-:W-:Y:S05]  /*35c0*/  ENDCOLLECTIVE ;  /* 0x000000000000791b */ /* 0x003fea0003800000 */
.L_x_16330:
[----:B------:R-:W-:Y:S01]  /*35d0*/  FADD.FTZ R7, RZ, R7 ;  /* 0x00000007ff077221 */ /* 0x000fe20000010000 */
[----:B------:R-:W-:-:S07]  /*35e0*/  MOV R0, R14 ;  /* 0x0000000e00007202 */ /* 0x000fce0000000f00 */
[----:B------:R-:W-:Y:S05]  /*35f0*/  WARPSYNC.COLLECTIVE R15, `(.L_x_16331) ;  /* 0x000000000f087348 */ /* 0x000fea0003c00000 */
[----:B------:R0:W1:Y:S02]  /*3600*/  SHFL.BFLY P6, R14, R13, R12, R11 ;  /* 0x0c00000c0d0e7389 */ /* 0x00006400000c000b */
[----:B01----:R-:W-:Y:S05]  /*3610*/  ENDCOLLECTIVE ;  /* 0x000000000000791b */ /* 0x003fea0003800000 */
.L_x_16331:
[----:B------:R-:W-:Y:S01]  /*3620*/  FADD.FTZ R0, RZ, R0 ;  /* 0x00000000ff007221 */ /* 0x000fe20000010000 */
[----:B------:R-:W-:Y:S06]  /*3630*/  BRA `(.L_x_16332) ;  /* 0xfffffff400047947 */ /* 0x000fec000383ffff */
.L_x_16333:
        /* <DEDUP_REMOVED lines=12> */
.L_x_25889:


//--------------------- .text._ZN4vllm25paged_attention_v1_kernelIfhLi120ELi8ELi128ELNS_18Fp8KVCacheDataTypeE1ELb1EEEvPT_PKS2_PKT0_S8_ifPKiSA_iPKfiiiSC_SC_iiiii --------------------------
	.section	.text._ZN4vllm25paged_attention_v1_kernelIfhLi120ELi8ELi128ELNS_18Fp8KVCacheDataTypeE1ELb1EEEvPT_PKS2_PKT0_S8_ifPKiSA_iPKfiiiSC_SC_iiiii,"ax",@progbits
	.align	128
        .global         _ZN4vllm25paged_attention_v1_kernelIfhLi120ELi8ELi128ELNS_18Fp8KVCacheDataTypeE1ELb1EEEvPT_PKS2_PKT0_S8_ifPKiSA_iPKfiiiSC_SC_iiiii
        .type           _ZN4vllm25paged_attention_v1_kernelIfhLi120ELi8ELi128ELNS_18Fp8KVCacheDataTypeE1ELb1EEEvPT_PKS2_PKT0_S8_ifPKiSA_iPKfiiiSC_SC_iiiii,@function
        .size           _ZN4vllm25paged_attention_v1_kernelIfhLi120ELi8ELi128ELNS_18Fp8KVCacheDataTypeE1ELb1EEEvPT_PKS2_PKT0_S8_ifPKiSA_iPKfiiiSC_SC_iiiii,(.L_x_25890 - _ZN4vllm25paged_attention_v1_kernelIfhLi120ELi8ELi128ELNS_18Fp8KVCacheDataTypeE1ELb1EEEvPT_PKS2_PKT0_S8_ifPKiSA_iPKfiiiSC_SC_iiiii)
        .other          _ZN4vllm25paged_attention_v1_kernelIfhLi120ELi8ELi128ELNS_18Fp8KVCacheDataTypeE1ELb1EEEvPT_PKS2_PKT0_S8_ifPKiSA_iPKfiiiSC_SC_iiiii,@"STO_CUDA_ENTRY STV_DEFAULT"
_ZN4vllm25paged_attention_v1_kernelIfhLi120ELi8ELi128ELNS_18Fp8KVCacheDataTypeE1ELb1EEEvPT_PKS2_PKT0_S8_ifPKiSA_iPKfiiiSC_SC_iiiii:
.text._ZN4vllm25paged_attention_v1_kernelIfhLi120ELi8ELi128ELNS_18Fp8KVCacheDataTypeE1ELb1EEEvPT_PKS2_PKT0_S8_ifPKiSA_iPKfiiiSC_SC_iiiii:
        /* <DEDUP_REMOVED lines=104> */
.L_x_16334:
        /* <DEDUP_REMOVED lines=23> */
.L_x_16338:
        /* <DEDUP_REMOVED lines=41> */
.L_x_16336:
[----:B------:R-:W-:Y:S05]  /*0a80*/  BSYNC.RECONVERGENT B6 ;  /* 0x0000000000067941 */ /* 0x000fea0003800200 */
.L_x_16335:
        /* <DEDUP_REMOVED lines=8> */
.L_x_16381:
        /* <DEDUP_REMOVED lines=39> */
.L_x_16344:
        /* <DEDUP_REMOVED lines=11> */
.L_x_16343:
[----:B------:R-:W-:Y:S05]  /*0e30*/  BSYNC.RECONVERGENT B1 ;  /* 0x0000000000017941 */ /* 0x000fea0003800200 */
.L_x_16342:
        /* <DEDUP_REMOVED lines=12> */
.L_x_16347:
        /* <DEDUP_REMOVED lines=100> */
.L_x_16346:
[----:B------:R-:W-:Y:S05]  /*1540*/  BSYNC.RECONVERGENT B1 ;  /* 0x0000000000017941 */ /* 0x000fea0003800200 */
.L_x_16345:
        /* <DEDUP_REMOVED lines=55> */
.L_x_16349:
[----:B------:R-:W-:Y:S05]  /*18c0*/  BSYNC.RECONVERGENT B1 ;  /* 0x0000000000017941 */ /* 0x000fea0003800200 */
.L_x_16348:
        /* <DEDUP_REMOVED lines=26> */
.L_x_16341:
[----:B------:R-:W-:Y:S05]  /*1a70*/  BSYNC.RECONVERGENT B0 ;  /* 0x0000000000007941 */ /* 0x000fea0003800200 */
.L_x_16340:
        /* <DEDUP_REMOVED lines=39> */
.L_x_16354:
[----:B------:R-:W0:Y:S01]  /*1cf0*/  LDS R15, [R12] ;  /* 0x000000000c0f7984 */ /* 0x000e220000000800 */
[----:B------:R-:W-:-:S04]  /*1d00*/  IADD3 R13, PT, PT, R13, 0x1, RZ ;  /* 0x000000010d0d7810 */ /* 0x000fc80007ffe0ff */
[----:B------:R-:W-:Y:S01]  /*1d10*/  ISETP.NE.AND P0, PT, R13, RZ, PT ;  /* 0x000000ff0d00720c */ /* 0x000fe20003f05270 */
[----:B0-----:R-:W-:-:S05]  /*1d20*/  FMUL.FTZ R15, R15, R2 ;  /* 0x000000020f0f7220 */ /* 0x001fca0000410000 */
[----:B------:R0:W-:Y:S02]  /*1d30*/  STS [R12], R15 ;  /* 0x0000000f0c007388 */ /* 0x0001e40000000800 */
[----:B0-----:R-:W-:-:S05]  /*1d40*/  VIADD R12, R12, 0x200 ;  /* 0x000002000c0c7836 */ /* 0x001fca0000000000 */
[----:B------:R-:W-:Y:S05]  /*1d50*/  @P0 BRA `(.L_x_16354) ;  /* 0xfffffffc00e40947 */ /* 0x000fea000383ffff */
.L_x_16353:
[----:B------:R-:W-:Y:S05]  /*1d60*/  BSYNC.RECONVERGENT B1 ;  /* 0x0000000000017941 */ /* 0x000fea0003800200 */
.L_x_16352:
        /* <DEDUP_REMOVED lines=12> */
.L_x_16357:
        /* <DEDUP_REMOVED lines=52> */
.L_x_16356:
[----:B------:R-:W-:Y:S05]  /*2170*/  BSYNC.RECONVERGENT B1 ;  /* 0x0000000000017941 */ /* 0x000fea0003800200 */
.L_x_16355:
        /* <DEDUP_REMOVED lines=31> */
.L_x_16359:
[----:B------:R-:W-:Y:S05]  /*2370*/  BSYNC.RECONVERGENT B1 ;  /* 0x0000000000017941 */ /* 0x000fea0003800200 */
.L_x_16358:
        /* <DEDUP_REMOVED lines=14> */
.L_x_16351:
[----:B------:R-:W-:Y:S05]  /*2460*/  BSYNC.RECONVERGENT B0 ;  /* 0x0000000000007941 */ /* 0x000fea0003800200 */
.L_x_16350:
        /* <DEDUP_REMOVED lines=28> */
.L_x_16363:
        /* <DEDUP_REMOVED lines=34> */
.L_x_16362:
        /* <DEDUP_REMOVED lines=16> */
.L_x_16361:
[----:B------:R-:W-:Y:S05]  /*2950*/  BSYNC.RECONVERGENT B6 ;  /* 0x0000000000067941 */ /* 0x000fea0003800200 */
.L_x_16360:
        /* <DEDUP_REMOVED lines=15> */
.L_x_16390:
        /* <DEDUP_REMOVED lines=26> */
.L_x_16366:
[----:B------:R-:W-:Y:S05]  /*2bf0*/  BSYNC.RECONVERGENT B0 ;  /* 0x0000000000007941 */ /* 0x000fea0003800200 */
.L_x_16365:
        /* <DEDUP_REMOVED lines=30> */
.L_x_16370:
[----:B------:R-:W-:Y:S05]  /*2de0*/  BSYNC.RECONVERGENT B1 ;  /* 0x0000000000017941 */ /* 0x000fea0003800200 */
.L_x_16369:
[----:B0-2---:R-:W-:-:S07]  /*2df0*/  @!P0 FADD.FTZ R14, R14, R23 ;  /* 0x000000170e0e8221 */ /* 0x005fce0000010000 */
.L_x_16368:
[----:B------:R-:W-:Y:S05]  /*2e00*/  BSYNC.RECONVERGENT B0 ;  /* 0x0000000000007941 */ /* 0x000fea0003800200 */
.L_x_16367:
        /* <DEDUP_REMOVED lines=22> */
.L_x_16372:
[----:B------:R-:W-:Y:S05]  /*2f70*/  BSYNC.RECONVERGENT B0 ;  /* 0x0000000000007941 */ /* 0x000fea0003800200 */
.L_x_16371:
        /* <DEDUP_REMOVED lines=30> */
.L_x_16376:
[----:B------:R-:W-:Y:S05]  /*3160*/  BSYNC.RECONVERGENT B1 ;  /* 0x0000000000017941 */ /* 0x000fea0003800200 */
.L_x_16375:
[----:B0-2-4-:R-:W-:-:S07]  /*3170*/  @!P0 FADD.FTZ R14, R14, R21 ;  /* 0x000000150e0e8221 */ /* 0x015fce0000010000 */
.L_x_16374:
[----:B------:R-:W-:Y:S05]  /*3180*/  BSYNC.RECONVERGENT B0 ;  /* 0x0000000000007941 */ /* 0x000fea0003800200 */
.L_x_16373:
        /* <DEDUP_REMOVED lines=26> */
.L_x_16337:
        /* <DEDUP_REMOVED lines=16> */
.L_x_16377:
[----:B------:R-:W-:Y:S05]  /*3430*/  EXIT ;  /* 0x000000000000794d */ /* 0x000fea0003800000 */
.L_x_16339:
[----:B------:R-:W-:Y:S02]  /*3440*/  HFMA2 R11, -RZ, RZ, 0, 1.847743988037109375e-06 ;  /* 0x0000001fff0b7431 */ /* 0x000fe400000001ff */
[----:B------:R-:W-:Y:S01]  /*3450*/  IMAD.MOV.U32 R12, RZ, RZ, 0x10 ;  /* 0x00000010ff0c7424 */ /* 0x000fe200078e00ff */
[----:B------:R-:W-:-:S07]  /*3460*/  MOV R15, 0xffffffff ;  /* 0xffffffff000f7802 */ /* 0x000fce0000000f00 */
[----:B------:R-:W-:Y:S05]  /*3470*/  WARPSYNC.COLLECTIVE R15, `(.L_x_16378) ;  /* 0x000000000f087348 */ /* 0x000fea0003c00000 */
[----:B------:R0:W1:Y:S02]  /*3480*/  SHFL.BFLY P6, R14, R13, R12, R11 ;  /* 0x0c00000c0d0e7389 */ /* 0x00006400000c000b */
[----:B01----:R-:W-:Y:S05]  /*3490*/  ENDCOLLECTIVE ;  /* 0x000000000000791b */ /* 0x003fea0003800000 */
.L_x_16378:
[----:B------:R-:W-:Y:S01]  /*34a0*/  HFMA2 R12, -RZ, RZ, 0, 4.76837158203125e-07 ;  /* 0x00000008ff0c7431 */ /* 0x000fe200000001ff */
[----:B------:R-:W-:-:S05]  /*34b0*/  FMNMX.FTZ R0, R14, -3.40282346638528859812e+38, !PT ;  /* 0xff7fffff0e007809 */ /* 0x000fca0007810000 */
[----:B------:R-:W-:-:S07]  /*34c0*/  IMAD.MOV.U32 R13, RZ, RZ, R0 ;  /* 0x000000ffff0d7224 */ /* 0x000fce00078e0000 */
[----:B------:R-:W-:Y:S05]  /*34d0*/  WARPSYNC.COLLECTIVE R15, `(.L_x_16379) ;  /* 0x000000000f087348 */ /* 0x000fea0003c00000 */
[----:B------:R0:W1:Y:S02]  /*34e0*/  SHFL.BFLY P6, R14, R13, R12, R11 ;  /* 0x0c00000c0d0e7389 */ /* 0x00006400000c000b */
[----:B01----:R-:W-:Y:S05]  /*34f0*/  ENDCOLLECTIVE ;  /* 0x000000000000791b */ /* 0x003fea0003800000 */
.L_x_16379:
[----:B------:R-:W-:Y:S01]  /*3500*/  IMAD.MOV.U32 R12, RZ, RZ, 0x4 ;  /* 0x00000004ff0c7424 */ /* 0x000fe200078e00ff */
[----:B------:R-:W-:-:S04]  /*3510*/  FMNMX.FTZ R2, R0, R14, !PT ;  /* 0x0000000e00027209 */ /* 0x000fc80007810000 */
[----:B------:R-:W-:-:S07]  /*3520*/  MOV R13, R2 ;  /* 0x00000002000d7202 */ /* 0x000fce0000000f00 */
[----:B------:R-:W-:Y:S05]  /*3530*/  WARPSYNC.COLLECTIVE R15, `(.L_x_16380) ;  /* 0x000000000f087348 */ /* 0x000fea0003c00000 */
[----:B------:R0:W1:Y:S02]  /*3540*/  SHFL.BFLY P6, R14, R13, R12, R11 ;  /* 0x0c00000c0d0e7389 */ /* 0x00006400000c000b */
[----:B01----:R-:W-:Y:S05]  /*3550*/  ENDCOLLECTIVE ;  /* 0x000000000000791b */ /* 0x003fea0003800000 */
.L_x_16380:
[----:B------:R-:W-:Y:S05]  /*3560*/  BRA `(.L_x_16381) ;  /* 0xffffffd400687947 */ /* 0x000fea000383ffff */
.L_x_16364:
[----:B-1----:R-:W-:Y:S01]  /*3570*/  HFMA2 R13, -RZ, RZ, 0, 0 ;  /* 0x00000000ff0d7431 */ /* 0x002fe200000001ff */
[----:B------:R-:W-:Y:S01]  /*3580*/  MOV R12, 0x1 ;  /* 0x00000001000c7802 */ /* 0x000fe20000000f00 */
[----:B0-----:R-:W-:Y:S01]  /*3590*/  IMAD.MOV.U32 R11, RZ, RZ, 0x1f ;  /* 0x0000001fff0b7424 */ /* 0x001fe200078e00ff */
[----:B------:R-:W-:-:S07]  /*35a0*/  MOV R15, 0xffffffff ;  /* 0xffffffff000f7802 */ /* 0x000fce0000000f00 */
[----:B------:R-:W-:Y:S05]  /*35b0*/  WARPSYNC.COLLECTIVE R15, `(.L_x_16382) ;  /* 0x000000000f087348 */ /* 0x000fea0003c00000 */
[----:B------:R0:W1:Y:S02]  /*35c0*/  SHFL.BFLY P6, R14, R13, R12, R11 ;  /* 0x0c00000c0d0e7389 */ /* 0x00006400000c000b */
[----:B01----:R-:W-:Y:S05]  /*35d0*/  ENDCOLLECTIVE ;  /* 0x000000000000791b */ /* 0x003fea0003800000 */
.L_x_16382:
[----:B------:R-:W-:-:S07]  /*35e0*/  MOV R2, R14 ;  /* 0x0000000e00027202 */ /* 0x000fce0000000f00 */
[----:B------:R-:W-:Y:S05]  /*35f0*/  WARPSYNC.COLLECTIVE R15, `(.L_x_16383) ;  /* 0x000000000f087348 */ /* 0x000fea0003c00000 */
[----:B------:R0:W1:Y:S02]  /*3600*/  SHFL.BFLY P6, R14, R13, R12, R11 ;  /* 0x0c00000c0d0e7389 */ /* 0x00006400000c000b */
[----:B01----:R-:W-:Y:S05]  /*3610*/  ENDCOLLECTIVE ;  /* 0x000000000000791b */ /* 0x003fea0003800000 */
.L_x_16383:
[----:B------:R-:W-:Y:S01]  /*3620*/  FADD.FTZ R2, RZ, R2 ;  /* 0x00000002ff027221 */ /* 0x000fe20000010000 */
[----:B------:R-:W-:-:S07]  /*3630*/  IMAD.MOV.U32 R3, RZ, RZ, R14 ;  /* 0x000000ffff037224 */ /* 0x000fce00078e000e */
[----:B------:R-:W-:Y:S05]  /*3640*/  WARPSYNC.COLLECTIVE R15, `(.L_x_16384) ;  /* 0x000000000f087348 */ /* 0x000fea0003c00000 */
[----:B------:R0:W1:Y:S02]  /*3650*/  SHFL.BFLY P6, R14, R13, R12, R11 ;  /* 0x0c00000c0d0e7389 */ /* 0x00006400000c000b */
[----:B01----:R-:W-:Y:S05]  /*3660*/  ENDCOLLECTIVE ;  /* 0x000000000000791b */ /* 0x003fea0003800000 */
.L_x_16384:
[----:B------:R-:W-:Y:S01]  /*3670*/  FADD.FTZ R3, RZ, R3 ;  /* 0x00000003ff037221 */ /* 0x000fe20000010000 */
[----:B------:R-:W-:-:S07]  /*3680*/  MOV R4, R14 ;  /* 0x0000000e00047202 */ /* 0x000fce0000000f00 */
[----:B------:R-:W-:Y:S05]  /*3690*/  WARPSYNC.COLLECTIVE R15, `(.L_x_16385) ;  /* 0x000000000f087348 */ /* 0x000fea0003c00000 */
[----:B------:R0:W1:Y:S02]  /*36a0*/  SHFL.BFLY P6, R14, R13, R12, R11 ;  /* 0x0c00000c0d0e7389 */ /* 0x00006400000c000b */
[----:B01----:R-:W-:Y:S05]  /*36b0*/  ENDCOLLECTIVE ;  /* 0x000000000000791b */ /* 0x003fea0003800000 */
.L_x_16385:
[----:B------:R-:W-:Y:S01]  /*36c0*/  FADD.FTZ R4, RZ, R4 ;  /* 0x00000004ff047221 */ /* 0x000fe20000010000 */
[----:B------:R-:W-:-:S07]  /*36d0*/  MOV R5, R14 ;  /* 0x0000000e00057202 */ /* 0x000fce0000000f00 */
[----:B------:R-:W-:Y:S05]  /*36e0*/  WARPSYNC.COLLECTIVE R15, `(.L_x_16386) ;  /* 0x000000000f087348 */ /* 0x000fea0003c00000 */
[----:B------:R0:W1:Y:S02]  /*36f0*/  SHFL.BFLY P6, R14, R13, R12, R11 ;  /* 0x0c00000c0d0e7389 */ /* 0x00006400000c000b */
[----:B01----:R-:W-:Y:S05]  /*3700*/  ENDCOLLECTIVE ;  /* 0x000000000000791b */ /* 0x003fea0003800000 */
.L_x_16386:
[----:B------:R-:W-:Y:S01]  /*3710*/  FADD.FTZ R5, RZ, R5 ;  /* 0x00000005ff057221 */ /* 0x000fe20000010000 */
[----:B------:R-:W-:-:S07]  /*3720*/  IMAD.MOV.U32 R6, RZ, RZ, R14 ;  /* 0x000000ffff067224 */ /* 0x000fce00078e000e */
[----:B------:R-:W-:Y:S05]  /*3730*/  WARPSYNC.COLLECTIVE R15, `(.L_x_16387) ;  /* 0x000000000f087348 */ /* 0x000fea0003c00000 */
[----:B------:R0:W1:Y:S02]  /*3740*/  SHFL.BFLY P6, R14, R13, R12, R11 ;  /* 0x0c00000c0d0e7389 */ /* 0x00006400000c000b */
[----:B01----:R-:W-:Y:S05]  /*3750*/  ENDCOLLECTIVE ;  /* 0x000000000000791b */ /* 0x003fea0003800000 */
.L_x_16387:
[----:B------:R-:W-:Y:S01]  /*3760*/  FADD.FTZ R6, RZ, R6 ;  /* 0x00000006ff067221 */ /* 0x000fe20000010000 */
[----:B------:R-:W-:-:S07]  /*3770*/  MOV R7, R14 ;  /* 0x0000000e00077202 */ /* 0x000fce0000000f00 */
[----:B------:R-:W-:Y:S05]  /*3780*/  WARPSYNC.COLLECTIVE R15, `(.L_x_16388) ;  /* 0x000000000f087348 */ /* 0x000fea0003c00000 */
[----:B------:R0:W1:Y:S02]  /*3790*/  SHFL.BFLY P6, R14, R13, R12, R11 ;  /* 0x0c00000c0d0e7389 */ /* 0x00006400000c000b */
[----:B01----:R-:W-:Y:S05]  /*37a0*/  ENDCOLLECTIVE ;  /* 0x000000000000791b */ /* 0x003fea0003800000 */
.L_x_16388:
[----:B------:R-:W-:Y:S01]  /*37b0*/  FADD.FTZ R7, RZ, R7 ;  /* 0x00000007ff077221 */ /* 0x000fe20000010000 */
[----:B------:R-:W-:-:S07]  /*37c0*/  MOV R0, R14 ;  /* 0x0000000e00007202 */ /* 0x000fce0000000f00 */
[----:B------:R-:W-:Y:S05]  /*37d0*/  WARPSYNC.COLLECTIVE R15, `(.L_x_16389) ;  /* 0x000000000f087348 */ /* 0x000fea0003c00000 */
[----:B------:R0:W1:Y:S02]  /*37e0*/  SHFL.BFLY P6, R14, R13, R12, R11 ;  /* 0x0c00000c0d0e7389 */ /* 0x00006400000c000b */
[----:B01----:R-:W-:Y:S05]  /*37f0*/  ENDCOLLECTIVE ;  /* 0x000000000000791b */ /* 0x003fea0003800000 */
.L_x_16389:
[----:B------:R-:W-:Y:S01]  /*3800*/  FADD.FTZ R0, RZ, R0 ;  /* 0x00000000ff007221 */ /* 0x000fe20000010000 */
[----:B------:R-:W-:Y:S06]  /*3810*/  BRA `(.L_x_16390) ;  /* 0xfffffff0008c7947 */ /* 0x000fec000383ffff */
.L_x_16391:
        /* <DEDUP_REMOVED lines=14> */
.L_x_25890:


//--------------------- .text._ZN4vllm25paged_attention_v1_kernelIfhLi112ELi8ELi128ELNS_18Fp8KVCacheDataTypeE1ELb1EEEvPT_PKS2_PKT0_S8_ifPKiSA_iPKfiiiSC_SC_iiiii --------------------------
	.section	.text._ZN4vllm25paged_attention_v1_kernelIfhLi112ELi8ELi128ELNS_18Fp8KVCacheDataTypeE1ELb1EEEvPT_PKS2_PKT0_S8_ifPKiSA_iPKfiiiSC_SC_iiiii,"ax",@progbits
	.align	128
        .global         _ZN4vllm25paged_attention_v1_kernelIfhLi112ELi8ELi128ELNS_18Fp8KVCacheDataTypeE1ELb1EEEvPT_PKS2_PKT0_S8_ifPKiSA_iPKfiiiSC_SC_iiiii
        .type           _ZN4vllm25paged_attention_v1_kernelIfhLi112ELi8ELi128ELNS_18Fp8KVCacheDataTypeE1ELb1EEEvPT_PKS2_PKT0_S8_ifPKiSA_iPKfiiiSC_SC_iiiii,@function
        .size           _ZN4vllm25paged_attention_v1_kernelIfhLi112ELi8ELi128ELNS_18Fp8KVCacheDataTypeE1ELb1EEEvPT_PKS2_PKT0_S8_ifPKiSA_iPKfiiiSC_SC_iiiii,(.L_x_25891 - _ZN4vllm25paged_attention_v1_kernelIfhLi112ELi8ELi128ELNS_18Fp8KVCacheDataTypeE1ELb1EEEvPT_PKS2_PKT0_S8_ifPKiSA_iPKfiiiSC_SC_iiiii)
        .other          _ZN4vllm25paged_attention_v1_kernelIfhLi112ELi8ELi128ELNS_18Fp8KVCacheDataTypeE1ELb1EEEvPT_PKS2_PKT0_S8_ifPKiSA_iPKfiiiSC_SC_iiiii,@"STO_CUDA_ENTRY STV_DEFAULT"
_ZN4vllm25paged_attention_v1_kernelIfhLi112ELi8ELi128ELNS_18Fp8KVCacheDataTypeE1ELb1EEEvPT_PKS2_PKT0_S8_ifPKiSA_iPKfiiiSC_SC_iiiii:
.text._ZN4vllm25paged_attention_v1_kernelIfhLi112ELi8ELi128ELNS_18Fp8KVCacheDataTypeE1ELb1EEEvPT_PKS2_PKT0_S8_ifPKiSA_iPKfiiiSC_SC_iiiii:
        /* <DEDUP_REMOVED lines=104> */
.L_x_16392:
        /* <DEDUP_REMOVED lines=23> */
.L_x_16396:
        /* <DEDUP_REMOVED lines=41> */
.L_x_16394:
[----:B------:R-:W-:Y:S05]  /*0a80*/  BSYNC.RECONVERGENT B6 ;  /* 0x0000000000067941 */ /* 0x000fea0003800200 */
.L_x_16393:
        /* <DEDUP_REMOVED lines=8> */
.L_x_16431:
        /* <DEDUP_REMOVED lines=39> */
.L_x_16402:
        /* <DEDUP_REMOVED lines=11> */
.L_x_16401:
[----:B------:R-:W-:Y:S05]  /*0e30*/  BSYNC.RECONVERGENT B1 ;  /* 0x0000000000017941 */ /* 0x000fea0003800200 */
.L_x_16400:
        /* <DEDUP_REMOVED lines=12> */
.L_x_16405:
        /* <DEDUP_REMOVED lines=100> */
.L_x_16404:
[----:B------:R-:W-:Y:S05]  /*1540*/  BSYNC.RECONVERGENT B1 ;  /* 0x0000000000017941 */ /* 0x000fea0003800200 */
.L_x_16403:
        /* <DEDUP_REMOVED lines=55> */
.L_x_16407:
[----:B------:R-:W-:Y:S05]  /*18c0*/  BSYNC.RECONVERGENT B1 ;  /* 0x0000000000017941 */ /* 0x000fea0003800200 */
.L_x_16406:
        /* <DEDUP_REMOVED lines=26> */
.L_x_16399:
[----:B------:R-:W-:Y:S05]  /*1a70*/  BSYNC.RECONVERGENT B0 ;  /* 0x0000000000007941 */ /* 0x000fea0003800200 */
.L_x_16398:
        /* <DEDUP_REMOVED lines=39> */
.L_x_16412:
[----:B------:R-:W0:Y:S01]  /*1cf0*/  LDS R15, [R12] ;  /* 0x000000000c0f7984 */ /* 0x000e220000000800 */
[----:B------:R-:W-:-:S04]  /*1d00*/  IADD3 R13, PT, PT, R13, 0x1, RZ ;  /* 0x000000010d0d7810 */ /* 0x000fc80007ffe0ff */
[----:B------:R-:W-:Y:S01]  /*1d10*/  ISETP.NE.AND P0, PT, R13, RZ, PT ;  /* 0x000000ff0d00720c */ /* 0x000fe20003f05270 */
[----:B0-----:R-:W-:-:S05]  /*1d20*/  FMUL.FTZ R15, R15, R2 ;  /* 0x000000020f0f7220 */ /* 0x001fca0000410000 */
[----:B------:R0:W-:Y:S02]  /*1d30*/  STS [R12], R15 ;  /* 0x0000000f0c007388 */ /* 0x0001e40000000800 */
[----:B0-----:R-:W-:-:S05]  /*1d40*/  VIADD R12, R12, 0x200 ;  /* 0x000002000c0c7836 */ /* 0x001fca0000000000 */
[----:B------:R-:W-:Y:S05]  /*1d50*/  @P0 BRA `(.L_x_16412) ;  /* 0xfffffffc00e40947 */ /* 0x000fea000383ffff */
.L_x_16411:
[----:B------:R-:W-:Y:S05]  /*1d60*/  BSYNC.RECONVERGENT B1 ;  /* 0x0000000000017941 */ /* 0x000fea0003800200 */
.L_x_16410:
        /* <DEDUP_REMOVED lines=12> */
.L_x_16415:
        /* <DEDUP_REMOVED lines=52> */
.L_x_16414:
[----:B------:R-:W-:Y:S05]  /*2170*/  BSYNC.RECONVERGENT B1 ;  /* 0x0000000000017941 */ /* 0x000fea0003800200 */
.L_x_16413:
        /* <DEDUP_REMOVED lines=31> */
.L_x_16417:
[----:B------:R-:W-:Y:S05]  /*2370*/  BSYNC.RECONVERGENT B1 ;  /* 0x0000000000017941 */ /* 0x000fea0003800200 */
.L_x_16416:
        /* <DEDUP_REMOVED lines=14> */
.L_x_16409:
[----:B------:R-:W-:Y:S05]  /*2460*/  BSYNC.RECONVERGENT B0 ;  /* 0x0000000000007941 */ /* 0x000fea0003800200 */
.L_x_16408:
        /* <DEDUP_REMOVED lines=28> */
.L_x_16421:
        /* <DEDUP_REMOVED lines=34> */
.L_x_16420:
        /* <DEDUP_REMOVED lines=16> */
.L_x_16419:
[----:B------:R-:W-:Y:S05]  /*2950*/  BSYNC.RECONVERGENT B6 ;  /* 0x0000000000067941 */ /* 0x000fea0003800200 */
.L_x_16418:
        /* <DEDUP_REMOVED lines=14> */
.L_x_16439:
        /* <DEDUP_REMOVED lines=43> */
.L_x_16424:
[----:B------:R-:W-:Y:S05]  /*2cf0*/  BSYNC.RECONVERGENT B0 ;  /* 0x0000000000007941 */ /* 0x000fea0003800200 */
.L_x_16423:
        /* <DEDUP_REMOVED lines=25> */
.L_x_16426:
[----:B------:R-:W-:Y:S05]  /*2e90*/  BSYNC.RECONVERGENT B0 ;  /* 0x0000000000007941 */ /* 0x000fea0003800200 */
.L_x_16425:
        /* <DEDUP_REMOVED lines=23> */
.L_x_16395:
        /* <DEDUP_REMOVED lines=16> */
.L_x_16427:
[----:B------:R-:W-:Y:S05]  /*3110*/  EXIT ;  /* 0x000000000000794d */ /* 0x000fea0003800000 */
.L_x_16397:
[----:B------:R-:W-:Y:S01]  /*3120*/  HFMA2 R12, -RZ, RZ, 0, 9.5367431640625e-07 ;  /* 0x00000010ff0c7431 */ /* 0x000fe200000001ff */
[----:B------:R-:W-:Y:S01]  /*3130*/  MOV R11, 0x1f ;  /* 0x0000001f000b7802 */ /* 0x000fe20000000f00 */
[----:B------:R-:W-:-:S07]  /*3140*/  IMAD.MOV.U32 R15, RZ, RZ, -0x1 ;  /* 0xffffffffff0f7424 */ /* 0x000fce00078e00ff */
[----:B------:R-:W-:Y:S05]  /*3150*/  WARPSYNC.COLLECTIVE R15, `(.L_x_16428) ;  /* 0x000000000f087348 */ /* 0x000fea0003c00000 */
[----:B------:R0:W1:Y:S02]  /*3160*/  SHFL.BFLY P6, R14, R13, R12, R11 ;  /* 0x0c00000c0d0e7389 */ /* 0x00006400000c000b */
[----:B01----:R-:W-:Y:S05]  /*3170*/  ENDCOLLECTIVE ;  /* 0x000000000000791b */ /* 0x003fea0003800000 */
.L_x_16428:
[----:B------:R-:W-:Y:S01]  /*3180*/  HFMA2 R12, -RZ, RZ, 0, 4.76837158203125e-07 ;  /* 0x00000008ff0c7431 */ /* 0x000fe200000001ff */
[----:B------:R-:W-:-:S04]  /*3190*/  FMNMX.FTZ R0, R14, -3.40282346638528859812e+38, !PT ;  /* 0xff7fffff0e007809 */ /* 0x000fc80007810000 */
[----:B------:R-:W-:-:S07]  /*31a0*/  MOV R13, R0 ;  /* 0x00000000000d7202 */ /* 0x000fce0000000f00 */
[----:B------:R-:W-:Y:S05]  /*31b0*/  WARPSYNC.COLLECTIVE R15, `(.L_x_16429) ;  /* 0x000000000f087348 */ /* 0x000fea0003c00000 */
[----:B------:R0:W1:Y:S02]  /*31c0*/  SHFL.BFLY P6, R14, R13, R12, R11 ;  /* 0x0c00000c0d0e7389 */ /* 0x00006400000c000b */
[----:B01----:R-:W-:Y:S05]  /*31d0*/  ENDCOLLECTIVE ;  /* 0x000000000000791b */ /* 0x003fea0003800000 */
.L_x_16429:
[----:B------:R-:W-:Y:S02]  /*31e0*/  MOV R12, 0x4 ;  /* 0x00000004000c7802 */ /* 0x000fe40000000f00 */
[----:B------:R-:W-:-:S05]  /*31f0*/  FMNMX.FTZ R2, R0, R14, !PT ;  /* 0x0000000e00027209 */ /* 0x000fca0007810000 */
[----:B------:R-:W-:-:S07]  /*3200*/  IMAD.MOV.U32 R13, RZ, RZ, R2 ;  /* 0x000000ffff0d7224 */ /* 0x000fce00078e0002 */
[----:B------:R-:W-:Y:S05]  /*3210*/  WARPSYNC.COLLECTIVE R15, `(.L_x_16430) ;  /* 0x000000000f087348 */ /* 0x000fea0003c00000 */
[----:B------:R0:W1:Y:S02]  /*3220*/  SHFL.BFLY P6, R14, R13, R12, R11 ;  /* 0x0c00000c0d0e7389 */ /* 0x00006400000c000b */
[----:B01----:R-:W-:Y:S05]  /*3230*/  ENDCOLLECTIVE ;  /* 0x000000000000791b */ /* 0x003fea0003800000 */
.L_x_16430:
[----:B------:R-:W-:Y:S05]  /*3240*/  BRA `(.L_x_16431) ;  /* 0xffffffd800307947 */ /* 0x000fea000383ffff */
.L_x_16422:
[----:B-1----:R-:W-:Y:S02]  /*3250*/  HFMA2 R13, -RZ, RZ, 0, 0 ;  /* 0x00000000ff0d7431 */ /* 0x002fe400000001ff */
[----:B------:R-:W-:Y:S01]  /*3260*/  IMAD.MOV.U32 R12, RZ, RZ, 0x1 ;  /* 0x00000001ff0c7424 */ /* 0x000fe200078e00ff */
[----:B0-----:R-:W-:Y:S02]  /*3270*/  MOV R11, 0x1f ;  /* 0x0000001f000b7802 */ /* 0x001fe40000000f00 */
[----:B------:R-:W-:-:S07]  /*3280*/  MOV R15, 0xffffffff ;  /* 0xffffffff000f7802 */ /* 0x000fce0000000f00 */
[----:B------:R-:W-:Y:S05]  /*3290*/  WARPSYNC.COLLECTIVE R15, `(.L_x_16432) ;  /* 0x000000000f087348 */ /* 0x000fea0003c00000 */
[----:B------:R0:W1:Y:S02]  /*32a0*/  SHFL.BFLY P6, R14, R13, R12, R11 ;  /* 0x0c00000c0d0e7389 */ /* 0x00006400000c000b */
[----:B01----:R-:W-:Y:S05]  /*32b0*/  ENDCOLLECTIVE ;  /* 0x000000000000791b */ /* 0x003fea0003800000 */
.L_x_16432:
[----:B------:R-:W-:-:S07]  /*32c0*/  IMAD.MOV.U32 R0, RZ, RZ, R14 ;  /* 0x000000ffff007224 */ /* 0x000fce00078e000e */
[----:B------:R-:W-:Y:S05]  /*32d0*/  WARPSYNC.COLLECTIVE R15, `(.L_x_16433) ;  /* 0x000000000f087348 */ /* 0x000fea0003c00000 */
[----:B------:R0:W1:Y:S02]  /*32e0*/  SHFL.BFLY P6, R14, R13, R12, R11 ;  /* 0x0c00000c0d0e7389 */ /* 0x00006400000c000b */
[----:B01----:R-:W-:Y:S05]  /*32f0*/  ENDCOLLECTIVE ;  /* 0x000000000000791b */ /* 0x003fea0003800000 */
.L_x_16433:
[----:B------:R-:W-:Y:S01]  /*3300*/  FADD.FTZ R0, RZ, R0 ;  /* 0x00000000ff007221 */ /* 0x000fe20000010000 */
[----:B------:R-:W-:-:S07]  /*3310*/  MOV R2, R14 ;  /* 0x0000000e00027202 */ /* 0x000fce0000000f00 */
[----:B------:R-:W-:Y:S05]  /*3320*/  WARPSYNC.COLLECTIVE R15, `(.L_x_16434) ;  /* 0x000000000f087348 */ /* 0x000fea0003c00000 */
[----:B------:R0:W1:Y:S02]  /*3330*/  SHFL.BFLY P6, R14, R13, R12, R11 ;  /* 0x0c00000c0d0e7389 */ /* 0x00006400000c000b */
[----:B01----:R-:W-:Y:S05]  /*3340*/  ENDCOLLECTIVE ;  /* 0x000000000000791b */ /* 0x003fea0003800000 */
.L_x_16434:
[----:B------:R-:W-:Y:S01]  /*3350*/  FADD.FTZ R2, RZ, R2 ;  /* 0x00000002ff027221 */ /* 0x000fe20000010000 */
[----:B------:R-:W-:-:S07]  /*3360*/  MOV R3, R14 ;  /* 0x0000000e00037202 */ /* 0x000fce0000000f00 */
[----:B------:R-:W-:Y:S05]  /*3370*/  WARPSYNC.COLLECTIVE R15, `(.L_x_16435) ;  /* 0x000000000f087348 */ /* 0x000fea0003c00000 */
[----:B------:R0:W1:Y:S02]  /*3380*/  SHFL.BFLY P6, R14, R13, R12, R11 ;  /* 0x0c00000c0d0e7389 */ /* 0x00006400000c000b */
[----:B01----:R-:W-:Y:S05]  /*3390*/  ENDCOLLECTIVE ;  /* 0x000000000000791b */ /* 0x003fea0003800000 */
.L_x_16435:
[----:B------:R-:W-:Y:S01]  /*33a0*/  FADD.FTZ R3, RZ, R3 ;  /* 0x00000003ff037221 */ /* 0x000fe20000010000 */
[----:B------:R-:W-:-:S07]  /*33b0*/  IMAD.MOV.U32 R4, RZ, RZ, R14 ;  /* 0x000000ffff047224 */ /* 0x000fce00078e000e */
[----:B------:R-:W-:Y:S05]  /*33c0*/  WARPSYNC.COLLECTIVE R15, `(.L_x_16436) ;  /* 0x000000000f087348 */ /* 0x000fea0003c00000 */
[----:B------:R0:W1:Y:S02]  /*33d0*/  SHFL.BFLY P6, R14, R13, R12, R11 ;  /* 0x0c00000c0d0e7389 */ /* 0x00006400000c000b */
[----:B01----:R-:W-:Y:S05]  /*33e0*/  ENDCOLLECTIVE ;  /* 0x000000000000791b */ /* 0x003fea0003800000 */
.L_x_16436:
[----:B------:R-:W-:Y:S01]  /*33f0*/  FADD.FTZ R4, RZ, R4 ;  /* 0x00000004ff047221 */ /* 0x000fe20000010000 */
[----:B------:R-:W-:-:S07]  /*3400*/  MOV R5, R14 ;  /* 0x0000000e00057202 */ /* 0x000fce0000000f00 */
[----:B------:R-:W-:Y:S05]  /*3410*/  WARPSYNC.COLLECTIVE R15, `(.L_x_16437) ;  /* 0x000000000f087348 */ /* 0x000fea0003c00000 */
[----:B------:R0:W1:Y:S02]  /*3420*/  SHFL.BFLY P6, R14, R13, R12, R11 ;  /* 0x0c00000c0d0e7389 */ /* 0x00006400000c000b */
[----:B01----:R-:W-:Y:S05]  /*3430*/  ENDCOLLECTIVE ;  /* 0x000000000000791b */ /* 0x003fea0003800000 */
.L_x_16437:
[----:B------:R-:W-:Y:S01]  /*3440*/  FADD.FTZ R5, RZ, R5 ;  /* 0x00000005ff057221 */ /* 0x000fe20000010000 */
[----:B------:R-:W-:-:S07]  /*3450*/  MOV R6, R14 ;  /* 0x0000000e00067202 */ /* 0x000fce0000000f00 */
[----:B------:R-:W-:Y:S05]  /*3460*/  WARPSYNC.COLLECTIVE R15, `(.L_x_16438) ;  /* 0x000000000f087348 */ /* 0x000fea0003c00000 */
[----:B------:R0:W1:Y:S02]  /*3470*/  SHFL.BFLY P6, R14, R13, R12, R11 ;  /* 0x0c00000c0d0e7389 */ /* 0x00006400000c000b */
[----:B01----:R-:W-:Y:S05]  /*3480*/  ENDCOLLECTIVE ;  /* 0x000000000000791b */ /* 0x003fea0003800000 */
.L_x_16438:
[----:B------:R-:W-:Y:S01]  /*3490*/  FADD.FTZ R6, RZ, R6 ;  /* 0x00000006ff067221 */ /* 0x000fe20000010000 */
[----:B------:R-:W-:Y:S06]  /*34a0*/  BRA `(.L_x_16439) ;  /* 0xfffffff400647947 */ /* 0x000fec000383ffff */
.L_x_16440:
        /* <DEDUP_REMOVED lines=13> */
.L_x_25891:


//--------------------- .text._ZN4vllm25paged_attention_v1_kernelIfhLi96ELi8ELi128ELNS_18Fp8KVCacheDataTypeE1ELb1EEEvPT_PKS2_PKT0_S8_ifPKiSA_iPKfiiiSC_SC_iiiii --------------------------
	.section	.text._ZN4vllm25paged_attention_v1_kernelIfhLi96ELi8ELi128ELNS_18Fp8KVCacheDataTypeE1ELb1EEEvPT_PKS2_PKT0_S8_ifPKiSA_iPKfiiiSC_SC_iiiii,"ax",@progbits
	.align	128
        .global         _ZN4vllm25paged_attention_v1_kernelIfhLi96ELi8ELi128ELNS_18Fp8KVCacheDataTypeE1ELb1EEEvPT_PKS2_PKT0_S8_ifPKiSA_iPKfiiiSC_SC_iiiii
        .type           _ZN4vllm25paged_attention_v1_kernelIfhLi96ELi8ELi128ELNS_18Fp8KVCacheDataTypeE1ELb1EEEvPT_PKS2_PKT0_S8_ifPKiSA_iPKfiiiSC_SC_iiiii,@function
        .size           _ZN4vllm25paged_attention_v1_kernelIfhLi96ELi8ELi128ELNS_18Fp8KVCacheDataTypeE1ELb1EEEvPT_PKS2_PKT0_S8_ifPKiSA_iPKfiiiSC_SC_iiiii,(.L_x_25892 - _ZN4vllm25paged_attention_v1_kernelIfhLi96ELi8ELi128ELNS_18Fp8KVCacheDataTypeE1ELb1EEEvPT_PKS2_PKT0_S8_ifPKiSA_iPKfiiiSC_SC_iiiii)
        .other          _ZN4vllm25paged_attention_v1_kernelIfhLi96ELi8ELi128ELNS_18Fp8KVCacheDataTypeE1ELb1EEEvPT_PKS2_PKT0_S8_ifPKiSA_iPKfiiiSC_SC_iiiii,@"STO_CUDA_ENTRY STV_DEFAULT"
_ZN4vllm25paged_attention_v1_kernelIfhLi96ELi8ELi128ELNS_18Fp8KVCacheDataTypeE1ELb1EEEvPT_PKS2_PKT0_S8_ifPKiSA_iPKfiiiSC_SC_iiiii:
.text._ZN4vllm25paged_attention_v1_kernelIfhLi96ELi8ELi128ELNS_18Fp8KVCacheDataTypeE1ELb1EEEvPT_PKS2_PKT0_S8_ifPKiSA_iPKfiiiSC_SC_iiiii:
        /* <DEDUP_REMOVED lines=104> */
.L_x_16441:
        /* <DEDUP_REMOVED lines=23> */
.L_x_16445:
        /* <DEDUP_REMOVED lines=41> */
.L_x_16443:
[----:B------:R-:W-:Y:S05]  /*0a80*/  BSYNC.RECONVERGENT B6 ;  /* 0x0000000000067941 */ /* 0x000fea0003800200 */
.L_x_16442:
        /* <DEDUP_REMOVED lines=8> */
.L_x_16480:
        /* <DEDUP_REMOVED lines=39> */
.L_x_16451:
        /* <DEDUP_REMOVED lines=11> */
.L_x_16450:
[----:B------:R-:W-:Y:S05]  /*0e30*/  BSYNC.RECONVERGENT B1 ;  /* 0x0000000000017941 */ /* 0x000fea0003800200 */
.L_x_16449:
        /* <DEDUP_REMOVED lines=12> */
.L_x_16454:
        /* <DEDUP_REMOVED lines=100> */
.L_x_16453:
[----:B------:R-:W-:Y:S05]  /*1540*/  BSYNC.RECONVERGENT B1 ;  /* 0x0000000000017941 */ /* 0x000fea0003800200 */
.L_x_16452:
        /* <DEDUP_REMOVED lines=55> */
.L_x_16456:
[----:B------:R-:W-:Y:S05]  /*18c0*/  BSYNC.RECONVERGENT B1 ;  /* 0x0000000000017941 */ /* 0x000fea0003800200 */
.L_x_16455:
        /* <DEDUP_REMOVED lines=26> */
.L_x_16448:
[----:B------:R-:W-:Y:S05]  /*1a70*/  BSYNC.RECONVERGENT B0 ;  /* 0x0000000000007941 */ /* 0x000fea0003800200 */
.L_x_16447:
        /* <DEDUP_REMOVED lines=39> */
.L_x_16461:
[----:B------:R-:W0:Y:S01]  /*1cf0*/  LDS R15, [R12] ;  /* 0x000000000c0f7984 */ /* 0x000e220000000800 */
[----:B------:R-:W-:-:S04]  /*1d00*/  IADD3 R13, PT, PT, R13, 0x1, RZ ;  /* 0x000000010d0d7810 */ /* 0x000fc80007ffe0ff */
[----:B------:R-:W-:Y:S01]  /*1d10*/  ISETP.NE.AND P0, PT, R13, RZ, PT ;  /* 0x000000ff0d00720c */ /* 0x000fe20003f05270 */
[----:B0-----:R-:W-:-:S05]  /*1d20*/  FMUL.FTZ R15, R15, R2 ;  /* 0x000000020f0f7220 */ /* 0x001fca0000410000 */
[----:B------:R0:W-:Y:S02]  /*1d30*/  STS [R12], R15 ;  /* 0x0000000f0c007388 */ /* 0x0001e40000000800 */
[----:B0-----:R-:W-:-:S05]  /*1d40*/  IADD3 R12, PT, PT, R12, 0x200, RZ ;  /* 0x000002000c0c7810 */ /* 0x001fca0007ffe0ff */
[----:B------:R-:W-:Y:S05]  /*1d50*/  @P0 BRA `(.L_x_16461) ;  /* 0xfffffffc00e40947 */ /* 0x000fea000383ffff */
.L_x_16460:
[----:B------:R-:W-:Y:S05]  /*1d60*/  BSYNC.RECONVERGENT B1 ;  /* 0x0000000000017941 */ /* 0x000fea0003800200 */
.L_x_16459:
        /* <DEDUP_REMOVED lines=12> */
.L_x_16464:
        /* <DEDUP_REMOVED lines=52> */
.L_x_16463:
[----:B------:R-:W-:Y:S05]  /*2170*/  BSYNC.RECONVERGENT B1 ;  /* 0x0000000000017941 */ /* 0x000fea0003800200 */
.L_x_16462:
        /* <DEDUP_REMOVED lines=31> */
.L_x_16466:
[----:B------:R-:W-:Y:S05]  /*2370*/  BSYNC.RECONVERGENT B1 ;  /* 0x0000000000017941 */ /* 0x000fea0003800200 */
.L_x_16465:
        /* <DEDUP_REMOVED lines=14> */
.L_x_16458:
[----:B------:R-:W-:Y:S05]  /*2460*/  BSYNC.RECONVERGENT B0 ;  /* 0x0000000000007941 */ /* 0x000fea0003800200 */
.L_x_16457:
        /* <DEDUP_REMOVED lines=28> */
.L_x_16470:
        /* <DEDUP_REMOVED lines=34> */
.L_x_16469:
        /* <DEDUP_REMOVED lines=16> */
.L_x_16468:
[----:B------:R-:W-:Y:S05]  /*2950*/  BSYNC.RECONVERGENT B6 ;  /* 0x0000000000067941 */ /* 0x000fea0003800200 */
.L_x_16467:
        /* <DEDUP_REMOVED lines=12> */
.L_x_16487:
        /* <DEDUP_REMOVED lines=40> */
.L_x_16473:
[----:B------:R-:W-:Y:S05]  /*2ca0*/  BSYNC.RECONVERGENT B0 ;  /* 0x0000000000007941 */ /* 0x000fea0003800200 */
.L_x_16472:
        /* <DEDUP_REMOVED lines=22> */
.L_x_16475:
[----:B------:R-:W-:Y:S05]  /*2e10*/  BSYNC.RECONVERGENT B0 ;  /* 0x0000000000007941 */ /* 0x000fea0003800200 */
.L_x_16474:
        /* <DEDUP_REMOVED lines=22> */
.L_x_16444:
        /* <DEDUP_REMOVED lines=16> */
.L_x_16476:
[----:B------:R-:W-:Y:S05]  /*3080*/  EXIT ;  /* 0x000000000000794d */ /* 0x000fea0003800000 */
.L_x_16446:
[----:B------:R-:W-:Y:S02]  /*3090*/  HFMA2 R12, -RZ, RZ, 0, 9.5367431640625e-07 ;  /* 0x00000010ff0c7431 */ /* 0x000fe400000001ff */
[----:B------:R-:W-:Y:S01]  /*30a0*/  IMAD.MOV.U32 R11, RZ, RZ, 0x1f ;  /* 0x0000001fff0b7424 */ /* 0x000fe200078e00ff */
[----:B------:R-:W-:-:S07]  /*30b0*/  MOV R15, 0xffffffff ;  /* 0xffffffff000f7802 */ /* 0x000fce0000000f00 */
[----:B------:R-:W-:Y:S05]  /*30c0*/  WARPSYNC.COLLECTIVE R15, `(.L_x_16477) ;  /* 0x000000000f087348 */ /* 0x000fea0003c00000 */
[----:B------:R0:W1:Y:S02]  /*30d0*/  SHFL.BFLY P6, R14, R13, R12, R11 ;  /* 0x0c00000c0d0e7389 */ /* 0x00006400000c000b */
[----:B01----:R-:W-:Y:S05]  /*30e0*/  ENDCOLLECTIVE ;  /* 0x000000000000791b */ /* 0x003fea0003800000 */
.L_x_16477:
[----:B------:R-:W-:Y:S01]  /*30f0*/  IMAD.MOV.U32 R12, RZ, RZ, 0x8 ;  /* 0x00000008ff0c7424 */ /* 0x000fe200078e00ff */
[----:B------:R-:W-:-:S04]  /*3100*/  FMNMX.FTZ R0, R14, -3.40282346638528859812e+38, !PT ;  /* 0xff7fffff0e007809 */ /* 0x000fc80007810000 */
[----:B------:R-:W-:-:S07]  /*3110*/  MOV R13, R0 ;  /* 0x00000000000d7202 */ /* 0x000fce0000000f00 */
[----:B------:R-:W-:Y:S05]  /*3120*/  WARPSYNC.COLLECTIVE R15, `(.L_x_16478) ;  /* 0x000000000f087348 */ /* 0x000fea0003c00000 */
[----:B------:R0:W1:Y:S02]  /*3130*/  SHFL.BFLY P6, R14, R13, R12, R11 ;  /* 0x0c00000c0d0e7389 */ /* 0x00006400000c000b */
[----:B01----:R-:W-:Y:S05]  /*3140*/  ENDCOLLECTIVE ;  /* 0x000000000000791b */ /* 0x003fea0003800000 */
.L_x_16478:
[----:B------:R-:W-:Y:S01]  /*3150*/  HFMA2 R12, -RZ, RZ, 0, 2.384185791015625e-07 ;  /* 0x00000004ff0c7431 */ /* 0x000fe200000001ff */
[----:B------:R-:W-:-:S04]  /*3160*/  FMNMX.FTZ R2, R0, R14, !PT ;  /* 0x0000000e00027209 */ /* 0x000fc80007810000 */
[----:B------:R-:W-:-:S07]  /*3170*/  MOV R13, R2 ;  /* 0x00000002000d7202 */ /* 0x000fce0000000f00 */
[----:B------:R-:W-:Y:S05]  /*3180*/  WARPSYNC.COLLECTIVE R15, `(.L_x_16479) ;  /* 0x000000000f087348 */ /* 0x000fea0003c00000 */
[----:B------:R0:W1:Y:S02]  /*3190*/  SHFL.BFLY P6, R14, R13, R12, R11 ;  /* 0x0c00000c0d0e7389 */ /* 0x00006400000c000b */
[----:B01----:R-:W-:Y:S05]  /*31a0*/  ENDCOLLECTIVE ;  /* 0x000000000000791b */ /* 0x003fea0003800000 */
.L_x_16479:
[----:B------:R-:W-:Y:S05]  /*31b0*/  BRA `(.L_x_16480) ;  /* 0xffffffd800547947 */ /* 0x000fea000383ffff */
.L_x_16471:
[----:B01----:R-:W-:Y:S02]  /*31c0*/  HFMA2 R11, -RZ, RZ, 0, 1.847743988037109375e-06 ;  /* 0x0000001fff0b7431 */ /* 0x003fe400000001ff */
[----:B------:R-:W-:Y:S01]  /*31d0*/  IMAD.MOV.U32 R13, RZ, RZ, RZ ;  /* 0x000000ffff0d7224 */ /* 0x000fe200078e00ff */
[----:B------:R-:W-:Y:S01]  /*31e0*/  MOV R12, 0x1 ;  /* 0x00000001000c7802 */ /* 0x000fe20000000f00 */
[----:B------:R-:W-:-:S07]  /*31f0*/  IMAD.MOV.U32 R15, RZ, RZ, -0x1 ;  /* 0xffffffffff0f7424 */ /* 0x000fce00078e00ff */
[----:B------:R-:W-:Y:S05]  /*3200*/  WARPSYNC.COLLECTIVE R15, `(.L_x_16481) ;  /* 0x000000000f087348 */ /* 0x000fea0003c00000 */
[----:B------:R0:W1:Y:S02]  /*3210*/  SHFL.BFLY P6, R14, R13, R12, R11 ;  /* 0x0c00000c0d0e7389 */ /* 0x00006400000c000b */
[----:B01----:R-:W-:Y:S05]  /*3220*/  ENDCOLLECTIVE ;  /* 0x000000000000791b */ /* 0x003fea0003800000 */
.L_x_16481:
[----:B------:R-:W-:-:S07]  /*3230*/  MOV R0, R14 ;  /* 0x0000000e00007202 */ /* 0x000fce0000000f00 */
[----:B------:R-:W-:Y:S05]  /*3240*/  WARPSYNC.COLLECTIVE R15, `(.L_x_16482) ;  /* 0x000000000f087348 */ /* 0x000fea0003c00000 */
[----:B------:R0:W1:Y:S02]  /*3250*/  SHFL.BFLY P6, R14, R13, R12, R11 ;  /* 0x0c00000c0d0e7389 */ /* 0x00006400000c000b */
[----:B01----:R-:W-:Y:S05]  /*3260*/  ENDCOLLECTIVE ;  /* 0x000000000000791b */ /* 0x003fea0003800000 */
.L_x_16482:
[----:B------:R-:W-:Y:S01]  /*3270*/  FADD.FTZ R0, RZ, R0 ;  /* 0x00000000ff007221 */ /* 0x000fe20000010000 */
[----:B------:R-:W-:-:S07]  /*3280*/  MOV R2, R14 ;  /* 0x0000000e00027202 */ /* 0x000fce0000000f00 */
[----:B------:R-:W-:Y:S05]  /*3290*/  WARPSYNC.COLLECTIVE R15, `(.L_x_16483) ;  /* 0x000000000f087348 */ /* 0x000fea0003c00000 */
[----:B------:R0:W1:Y:S02]  /*32a0*/  SHFL.BFLY P6, R14, R13, R12, R11 ;  /* 0x0c00000c0d0e7389 */ /* 0x00006400000c000b */
[----:B01----:R-:W-:Y:S05]  /*32b0*/  ENDCOLLECTIVE ;  /* 0x000000000000791b */ /* 0x003fea0003800000 */
.L_x_16483:
[----:B------:R-:W-:Y:S01]  /*32c0*/  FADD.FTZ R2, RZ, R2 ;  /* 0x00000002ff027221 */ /* 0x000fe20000010000 */
[----:B------:R-:W-:-:S07]  /*32d0*/  IMAD.MOV.U32 R3, RZ, RZ, R14 ;  /* 0x000000ffff037224 */ /* 0x000fce00078e000e */
[----:B------:R-:W-:Y:S05]  /*32e0*/  WARPSYNC.COLLECTIVE R15, `(.L_x_16484) ;  /* 0x000000000f087348 */ /* 0x000fea0003c00000 */
[----:B------:R0:W1:Y:S02]  /*32f0*/  SHFL.BFLY P6, R14, R13, R12, R11 ;  /* 0x0c00000c0d0e7389 */ /* 0x00006400000c000b */
[----:B01----:R-:W-:Y:S05]  /*3300*/  ENDCOLLECTIVE ;  /* 0x000000000000791b */ /* 0x003fea0003800000 */
.L_x_16484:
[----:B------:R-:W-:Y:S01]  /*3310*/  FADD.FTZ R3, RZ, R3 ;  /* 0x00000003ff037221 */ /* 0x000fe20000010000 */
[----:B------:R-:W-:-:S07]  /*3320*/  MOV R4, R14 ;  /* 0x0000000e00047202 */ /* 0x000fce0000000f00 */
[----:B------:R-:W-:Y:S05]  /*3330*/  WARPSYNC.COLLECTIVE R15, `(.L_x_16485) ;  /* 0x000000000f087348 */ /* 0x000fea0003c00000 */
[----:B------:R0:W1:Y:S02]  /*3340*/  SHFL.BFLY P6, R14, R13, R12, R11 ;  /* 0x0c00000c0d0e7389 */ /* 0x00006400000c000b */
[----:B01----:R-:W-:Y:S05]  /*3350*/  ENDCOLLECTIVE ;  /* 0x000000000000791b */ /* 0x003fea0003800000 */
.L_x_16485:
[----:B------:R-:W-:Y:S01]  /*3360*/  FADD.FTZ R4, RZ, R4 ;  /* 0x00000004ff047221 */ /* 0x000fe20000010000 */
[----:B------:R-:W-:-:S07]  /*3370*/  MOV R5, R14 ;  /* 0x0000000e00057202 */ /* 0x000fce0000000f00 */
[----:B------:R-:W-:Y:S05]  /*3380*/  WARPSYNC.COLLECTIVE R15, `(.L_x_16486) ;  /* 0x000000000f087348 */ /* 0x000fea0003c00000 */
[----:B------:R0:W1:Y:S02]  /*3390*/  SHFL.BFLY P6, R14, R13, R12, R11 ;  /* 0x0c00000c0d0e7389 */ /* 0x00006400000c000b */
[----:B01----:R-:W-:Y:S05]  /*33a0*/  ENDCOLLECTIVE ;  /* 0x000000000000791b */ /* 0x003fea0003800000 */
.L_x_16486:
[----:B------:R-:W-:Y:S01]  /*33b0*/  FADD.FTZ R5, RZ, R5 ;  /* 0x00000005ff057221 */ /* 0x000fe20000010000 */
[----:B------:R-:W-:Y:S06]  /*33c0*/  BRA `(.L_x_16487) ;  /* 0xfffffff400947947 */ /* 0x000fec000383ffff */
.L_x_16488:
        /* <DEDUP_REMOVED lines=11> */
.L_x_25892:


//--------------------- .text._ZN4vllm25paged_attention_v1_kernelIfhLi80ELi8ELi128ELNS_18Fp8KVCacheDataTypeE1ELb1EEEvPT_PKS2_PKT0_S8_ifPKiSA_iPKfiiiSC_SC_iiiii --------------------------
	.section	.text._ZN4vllm25paged_attention_v1_kernelIfhLi80ELi8ELi128ELNS_18Fp8KVCacheDataTypeE1ELb1EEEvPT_PKS2_PKT0_S8_ifPKiSA_iPKfiiiSC_SC_iiiii,"ax",@progbits
	.align	128
        .global         _ZN4vllm25paged_attention_v1_kernelIfhLi80ELi8ELi128ELNS_18Fp8KVCacheDataTypeE1ELb1EEEvPT_PKS2_PKT0_S8_ifPKiSA_iPKfiiiSC_SC_iiiii
        .type           _ZN4vllm25paged_attention_v1_kernelIfhLi80ELi8ELi128ELNS_18Fp8KVCacheDataTypeE1ELb1EEEvPT_PKS2_PKT0_S8_ifPKiSA_iPKfiiiSC_SC_iiiii,@function
        .size           _ZN4vllm25paged_attention_v1_kernelIfhLi80ELi8ELi128ELNS_18Fp8KVCacheDataTypeE1ELb1EEEvPT_PKS2_PKT0_S8_ifPKiSA_iPKfiiiSC_SC_iiiii,(.L_x_25893 - _ZN4vllm25paged_attention_v1_kernelIfhLi80ELi8ELi128ELNS_18Fp8KVCacheDataTypeE1ELb1EEEvPT_PKS2_PKT0_S8_ifPKiSA_iPKfiiiSC_SC_iiiii)
        .other          _ZN4vllm25paged_attention_v1_kernelIfhLi80ELi8ELi128ELNS_18Fp8KVCacheDataTypeE1ELb1EEEvPT_PKS2_PKT0_S8_ifPKiSA_iPKfiiiSC_SC_iiiii,@"STO_CUDA_ENTRY STV_DEFAULT"
_ZN4vllm25paged_attention_v1_kernelIfhLi80ELi8ELi128ELNS_18Fp8KVCacheDataTypeE1ELb1EEEvPT_PKS2_PKT0_S8_ifPKiSA_iPKfiiiSC_SC_iiiii:
.text._ZN4vllm25paged_attention_v1_kernelIfhLi80ELi8ELi128ELNS_18Fp8KVCacheDataTypeE1ELb1EEEvPT_PKS2_PKT0_S8_ifPKiSA_iPKfiiiSC_SC_iiiii:
        /* <DEDUP_REMOVED lines=104> */
.L_x_16489:
        /* <DEDUP_REMOVED lines=23> */
.L_x_16493:
        /* <DEDUP_REMOVED lines=41> */
.L_x_16491:
[----:B------:R-:W-:Y:S05]  /*0a80*/  BSYNC.RECONVERGENT B6 ;  /* 0x0000000000067941 */ /* 0x000fea0003800200 */
.L_x_16490:
        /* <DEDUP_REMOVED lines=8> */
.L_x_16528:
        /* <DEDUP_REMOVED lines=39> */
.L_x_16499:
        /* <DEDUP_REMOVED lines=11> */
.L_x_16498:
[----:B------:R-:W-:Y:S05]  /*0e30*/  BSYNC.RECONVERGENT B1 ;  /* 0x0000000000017941 */ /* 0x000fea0003800200 */
.L_x_16497:
        /* <DEDUP_REMOVED lines=12> */
.L_x_16502:
        /* <DEDUP_REMOVED lines=100> */
.L_x_16501:
[----:B------:R-:W-:Y:S05]  /*1540*/  BSYNC.RECONVERGENT B1 ;  /* 0x0000000000017941 */ /* 0x000fea0003800200 */
.L_x_16500:
        /* <DEDUP_REMOVED lines=55> */
.L_x_16504:
[----:B------:R-:W-:Y:S05]  /*18c0*/  BSYNC.RECONVERGENT B1 ;  /* 0x0000000000017941 */ /* 0x000fea0003800200 */
.L_x_16503:
        /* <DEDUP_REMOVED lines=26> */
.L_x_16496:
[----:B------:R-:W-:Y:S05]  /*1a70*/  BSYNC.RECONVERGENT B0 ;  /* 0x0000000000007941 */ /* 0x000fea0003800200 */
.L_x_16495:
        /* <DEDUP_REMOVED lines=39> */
.L_x_16509:
[----:B------:R-:W0:Y:S01]  /*1cf0*/  LDS R15, [R12] ;  /* 0x000000000c0f7984 */ /* 0x000e220000000800 */
[----:B------:R-:W-:-:S04]  /*1d00*/  IADD3 R13, PT, PT, R13, 0x1, RZ ;  /* 0x000000010d0d7810 */ /* 0x000fc80007ffe0ff */
[----:B------:R-:W-:Y:S01]  /*1d10*/  ISETP.NE.AND P0, PT, R13, RZ, PT ;  /* 0x000000ff0d00720c */ /* 0x000fe20003f05270 */
[----:B0-----:R-:W-:-:S05]  /*1d20*/  FMUL.FTZ R15, R15, R2 ;  /* 0x000000020f0f7220 */ /* 0x001fca0000410000 */
[----:B------:R0:W-:Y:S02]  /*1d30*/  STS [R12], R15 ;  /* 0x0000000f0c007388 */ /* 0x0001e40000000800 */
[----:B0-----:R-:W-:-:S05]  /*1d40*/  IADD3 R12, PT, PT, R12, 0x200, RZ ;  /* 0x000002000c0c7810 */ /* 0x001fca0007ffe0ff */
[----:B------:R-:W-:Y:S05]  /*1d50*/  @P0 BRA `(.L_x_16509) ;  /* 0xfffffffc00e40947 */ /* 0x000fea000383ffff */
.L_x_16508:
[----:B------:R-:W-:Y:S05]  /*1d60*/  BSYNC.RECONVERGENT B1 ;  /* 0x0000000000017941 */ /* 0x000fea0003800200 */
.L_x_16507:
        /* <DEDUP_REMOVED lines=12> */
.L_x_16512:
        /* <DEDUP_REMOVED lines=52> */
.L_x_16511:
[----:B------:R-:W-:Y:S05]  /*2170*/  BSYNC.RECONVERGENT B1 ;  /* 0x0000000000017941 */ /* 0x000fea0003800200 */
.L_x_16510:
        /* <DEDUP_REMOVED lines=31> */
.L_x_16514:
[----:B------:R-:W-:Y:S05]  /*2370*/  BSYNC.RECONVERGENT B1 ;  /* 0x0000000000017941 */ /* 0x000fea0003800200 */
.L_x_16513:
        /* <DEDUP_REMOVED lines=14> */
.L_x_16506:
[----:B------:R-:W-:Y:S05]  /*2460*/  BSYNC.RECONVERGENT B0 ;  /* 0x0000000000007941 */ /* 0x000fea0003800200 */
.L_x_16505:
        /* <DEDUP_REMOVED lines=28> */
.L_x_16518:
        /* <DEDUP_REMOVED lines=34> */
.L_x_16517:
        /* <DEDUP_REMOVED lines=16> */
.L_x_16516:
[----:B------:R-:W-:Y:S05]  /*2950*/  BSYNC.RECONVERGENT B6 ;  /* 0x0000000000067941 */ /* 0x000fea0003800200 */
.L_x_16515:
        /* <DEDUP_REMOVED lines=11> */
.L_x_16534:
        /* <DEDUP_REMOVED lines=37> */
.L_x_16521:
[----:B------:R-:W-:Y:S05]  /*2c60*/  BSYNC.RECONVERGENT B0 ;  /* 0x0000000000007941 */ /* 0x000fea0003800200 */
.L_x_16520:
        /* <DEDUP_REMOVED lines=19> */
.L_x_16523:
[----:B------:R-:W-:Y:S05]  /*2da0*/  BSYNC.RECONVERGENT B0 ;  /* 0x0000000000007941 */ /* 0x000fea0003800200 */
.L_x_16522:
        /* <DEDUP_REMOVED lines=21> */
.L_x_16492:
        /* <DEDUP_REMOVED lines=16> */
.L_x_16524:
[----:B------:R-:W-:Y:S05]  /*3000*/  EXIT ;  /* 0x000000000000794d */ /* 0x000fea0003800000 */
.L_x_16494:
[----:B------:R-:W-:Y:S02]  /*3010*/  HFMA2 R11, -RZ, RZ, 0, 1.847743988037109375e-06 ;  /* 0x0000001fff0b7431 */ /* 0x000fe400000001ff */
[----:B------:R-:W-:Y:S01]  /*3020*/  IMAD.MOV.U32 R12, RZ, RZ, 0x10 ;  /* 0x00000010ff0c7424 */ /* 0x000fe200078e00ff */
[----:B------:R-:W-:-:S07]  /*3030*/  MOV R15, 0xffffffff ;  /* 0xffffffff000f7802 */ /* 0x000fce0000000f00 */
[----:B------:R-:W-:Y:S05]  /*3040*/  WARPSYNC.COLLECTIVE R15, `(.L_x_16525) ;  /* 0x000000000f087348 */ /* 0x000fea0003c00000 */
[----:B------:R0:W1:Y:S02]  /*3050*/  SHFL.BFLY P6, R14, R13, R12, R11 ;  /* 0x0c00000c0d0e7389 */ /* 0x00006400000c000b */
[----:B01----:R-:W-:Y:S05]  /*3060*/  ENDCOLLECTIVE ;  /* 0x000000000000791b */ /* 0x003fea0003800000 */
.L_x_16525:
[----:B------:R-:W-:Y:S01]  /*3070*/  HFMA2 R12, -RZ, RZ, 0, 4.76837158203125e-07 ;  /* 0x00000008ff0c7431 */ /* 0x000fe200000001ff */
[----:B------:R-:W-:-:S05]  /*3080*/  FMNMX.FTZ R0, R14, -3.40282346638528859812e+38, !PT ;  /* 0xff7fffff0e007809 */ /* 0x000fca0007810000 */
[----:B------:R-:W-:-:S07]  /*3090*/  IMAD.MOV.U32 R13, RZ, RZ, R0 ;  /* 0x000000ffff0d7224 */ /* 0x000fce00078e0000 */
[----:B------:R-:W-:Y:S05]  /*30a0*/  WARPSYNC.COLLECTIVE R15, `(.L_x_16526) ;  /* 0x000000000f087348 */ /* 0x000fea0003c00000 */
[----:B------:R0:W1:Y:S02]  /*30b0*/  SHFL.BFLY P6, R14, R13, R12, R11 ;  /* 0x0c00000c0d0e7389 */ /* 0x00006400000c000b */
[----:B01----:R-:W-:Y:S05]  /*30c0*/  ENDCOLLECTIVE ;  /* 0x000000000000791b */ /* 0x003fea0003800000 */
.L_x_16526:
[----:B------:R-:W-:Y:S01]  /*30d0*/  IMAD.MOV.U32 R12, RZ, RZ, 0x4 ;  /* 0x00000004ff0c7424 */ /* 0x000fe200078e00ff */
[----:B------:R-:W-:-:S04]  /*30e0*/  FMNMX.FTZ R2, R0, R14, !PT ;  /* 0x0000000e00027209 */ /* 0x000fc80007810000 */
[----:B------:R-:W-:-:S07]  /*30f0*/  MOV R13, R2 ;  /* 0x00000002000d7202 */ /* 0x000fce0000000f00 */
[----:B------:R-:W-:Y:S05]  /*3100*/  WARPSYNC.COLLECTIVE R15, `(.L_x_16527) ;  /* 0x000000000f087348 */ /* 0x000fea0003c00000 */
[----:B------:R0:W1:Y:S02]  /*3110*/  SHFL.BFLY P6, R14, R13, R12, R11 ;  /* 0x0c00000c0d0e7389 */ /* 0x00006400000c000b */
[----:B01----:R-:W-:Y:S05]  /*3120*/  ENDCOLLECTIVE ;  /* 0x000000000000791b */ /* 0x003fea0003800000 */
.L_x_16527:
[----:B------:R-:W-:Y:S05]  /*3130*/  BRA `(.L_x_16528) ;  /* 0xffffffd800747947 */ /* 0x000fea000383ffff */
.L_x_16519:
[----:B-1----:R-:W-:Y:S01]  /*3140*/  HFMA2 R13, -RZ, RZ, 0, 0 ;  /* 0x00000000ff0d7431 */ /* 0x002fe200000001ff */
[----:B------:R-:W-:Y:S01]  /*3150*/  MOV R12, 0x1 ;  /* 0x00000001000c7802 */ /* 0x000fe20000000f00 */
[----:B0-----:R-:W-:Y:S01]  /*3160*/  IMAD.MOV.U32 R11, RZ, RZ, 0x1f ;  /* 0x0000001fff0b7424 */ /* 0x001fe200078e00ff */
[----:B------:R-:W-:-:S07]  /*3170*/  MOV R15, 0xffffffff ;  /* 0xffffffff000f7802 */ /* 0x000fce0000000f00 */
[----:B------:R-:W-:Y:S05]  /*3180*/  WARPSYNC.COLLECTIVE R15, `(.L_x_16529) ;  /* 0x000000000f087348 */ /* 0x000fea0003c00000 */
[----:B------:R0:W1:Y:S02]  /*3190*/  SHFL.BFLY P6, R14, R13, R12, R11 ;  /* 0x0c00000c0d0e7389 */ /* 0x00006400000c000b */
[----:B01----:R-:W-:Y:S05]  /*31a0*/  ENDCOLLECTIVE ;  /* 0x000000000000791b */ /* 0x003fea0003800000 */
.L_x_16529:
[----:B------:R-:W-:-:S07]  /*31b0*/  MOV R0, R14 ;  /* 0x0000000e00007202 */ /* 0x000fce0000000f00 */
[----:B------:R-:W-:Y:S05]  /*31c0*/  WARPSYNC.COLLECTIVE R15, `(.L_x_16530) ;  /* 0x000000000f087348 */ /* 0x000fea0003c00000 */
[----:B------:R0:W1:Y:S02]  /*31d0*/  SHFL.BFLY P6, R14, R13, R12, R11 ;  /* 0x0c00000c0d0e7389 */ /* 0x00006400000c000b */
[----:B01----:R-:W-:Y:S05]  /*31e0*/  ENDCOLLECTIVE ;  /* 0x000000000000791b */ /* 0x003fea0003800000 */
.L_x_16530:
[----:B------:R-:W-:Y:S01]  /*31f0*/  FADD.FTZ R0, RZ, R0 ;  /* 0x00000000ff007221 */ /* 0x000fe20000010000 */
[----:B------:R-:W-:-:S07]  /*3200*/  IMAD.MOV.U32 R2, RZ, RZ, R14 ;  /* 0x000000ffff027224 */ /* 0x000fce00078e000e */
[----:B------:R-:W-:Y:S05]  /*3210*/  WARPSYNC.COLLECTIVE R15, `(.L_x_16531) ;  /* 0x000000000f087348 */ /* 0x000fea0003c00000 */
[----:B------:R0:W1:Y:S02]  /*3220*/  SHFL.BFLY P6, R14, R13, R12, R11 ;  /* 0x0c00000c0d0e7389 */ /* 0x00006400000c000b */
[----:B01----:R-:W-:Y:S05]  /*3230*/  ENDCOLLECTIVE ;  /* 0x000000000000791b */ /* 0x003fea0003800000 */
.L_x_16531:
[----:B------:R-:W-:Y:S01]  /*3240*/  FADD.FTZ R2, RZ, R2 ;  /* 0x00000002ff027221 */ /* 0x000fe20000010000 */
[----:B------:R-:W-:-:S07]  /*3250*/  MOV R3, R14 ;  /* 0x0000000e00037202 */ /* 0x000fce0000000f00 */
[----:B------:R-:W-:Y:S05]  /*3260*/  WARPSYNC.COLLECTIVE R15, `(.L_x_16532) ;  /* 0x000000000f087348 */ /* 0x000fea0003c00000 */
[----:B------:R0:W1:Y:S02]  /*3270*/  SHFL.BFLY P6, R14, R13, R12, R11 ;  /* 0x0c00000c0d0e7389 */ /* 0x00006400000c000b */
[----:B01----:R-:W-:Y:S05]  /*3280*/  ENDCOLLECTIVE ;  /* 0x000000000000791b */ /* 0x003fea0003800000 */
.L_x_16532:
[----:B------:R-:W-:Y:S01]  /*3290*/  FADD.FTZ R3, RZ, R3 ;  /* 0x00000003ff037221 */ /* 0x000fe20000010000 */
[----:B------:R-:W-:-:S07]  /*32a0*/  MOV R4, R14 ;  /* 0x0000000e00047202 */ /* 0x000fce0000000f00 */
[----:B------:R-:W-:Y:S05]  /*32b0*/  WARPSYNC.COLLECTIVE R15, `(.L_x_16533) ;  /* 0x000000000f087348 */ /* 0x000fea0003c00000 */
[----:B------:R0:W1:Y:S02]  /*32c0*/  SHFL.BFLY P6, R14, R13, R12, R11 ;  /* 0x0c00000c0d0e7389 */ /* 0x00006400000c000b */
[----:B01----:R-:W-:Y:S05]  /*32d0*/  ENDCOLLECTIVE ;  /* 0x000000000000791b */ /* 0x003fea0003800000 */
.L_x_16533:
[----:B------:R-:W-:Y:S01]  /*32e0*/  FADD.FTZ R4, RZ, R4 ;  /* 0x00000004ff047221 */ /* 0x000fe20000010000 */
[----:B------:R-:W-:Y:S06]  /*32f0*/  BRA `(.L_x_16534) ;  /* 0xfffffff400c47947 */ /* 0x000fec000383ffff */
.L_x_16535:
        /* <DEDUP_REMOVED lines=16> */
.L_x_25893:


//--------------------- .text._ZN4vllm25paged_attention_v1_kernelIfhLi64ELi8ELi128ELNS_18Fp8KVCacheDataTypeE1ELb1EEEvPT_PKS2_PKT0_S8_ifPKiSA_iPKfiiiSC_SC_iiiii --------------------------
	.section	.text._ZN4vllm25paged_attention_v1_kernelIfhLi64ELi8ELi128ELNS_18Fp8KVCacheDataTypeE1ELb1EEEvPT_PKS2_PKT0_S8_ifPKiSA_iPKfiiiSC_SC_iiiii,"ax",@progbits
	.align	128
        .global         _ZN4vllm25paged_attention_v1_kernelIfhLi64ELi8ELi128ELNS_18Fp8KVCacheDataTypeE1ELb1EEEvPT_PKS2_PKT0_S8_ifPKiSA_iPKfiiiSC_SC_iiiii
        .type           _ZN4vllm25paged_attention_v1_kernelIfhLi64ELi8ELi128ELNS_18Fp8KVCacheDataTypeE1ELb1EEEvPT_PKS2_PKT0_S8_ifPKiSA_iPKfiiiSC_SC_iiiii,@function
        .size           _ZN4vllm25paged_attention_v1_kernelIfhLi64ELi8ELi128ELNS_18Fp8KVCacheDataTypeE1ELb1EEEvPT_PKS2_PKT0_S8_ifPKiSA_iPKfiiiSC_SC_iiiii,(.L_x_25894 - _ZN4vllm25paged_attention_v1_kernelIfhLi64ELi8ELi128ELNS_18Fp8KVCacheDataTypeE1ELb1EEEvPT_PKS2_PKT0_S8_ifPKiSA_iPKfiiiSC_SC_iiiii)
        .other          _ZN4vllm25paged_attention_v1_kernelIfhLi64ELi8ELi128ELNS_18Fp8KVCacheDataTypeE1ELb1EEEvPT_PKS2_PKT0_S8_ifPKiSA_iPKfiiiSC_SC_iiiii,@"STO_CUDA_ENTRY STV_DEFAULT"
_ZN4vllm25paged_attention_v1_kernelIfhLi64ELi8ELi128ELNS_18Fp8KVCacheDataTypeE1ELb1EEEvPT_PKS2_PKT0_S8_ifPKiSA_iPKfiiiSC_SC_iiiii:
.text._ZN4vllm25paged_attention_v1_kernelIfhLi64ELi8ELi128ELNS_18Fp8KVCacheDataTypeE1ELb1EEEvPT_PKS2_PKT0_S8_ifPKiSA_iPKfiiiSC_SC_iiiii:
        /* <DEDUP_REMOVED lines=104> */
.L_x_16536:
        /* <DEDUP_REMOVED lines=23> */
.L_x_16540:
        /* <DEDUP_REMOVED lines=41> */
.L_x_16538:
[----:B------:R-:W-:Y:S05]  /*0a80*/  BSYNC.RECONVERGENT B6 ;  /* 0x0000000000067941 */ /* 0x000fea0003800200 */
.L_x_16537:
        /* <DEDUP_REMOVED lines=8> */
.L_x_16573:
        /* <DEDUP_REMOVED lines=39> */
.L_x_16546:
        /* <DEDUP_REMOVED lines=11> */
.L_x_16545:
[----:B------:R-:W-:Y:S05]  /*0e30*/  BSYNC.RECONVERGENT B1 ;  /* 0x0000000000017941 */ /* 0x000fea0003800200 */
.L_x_16544:
        /* <DEDUP_REMOVED lines=12> */
.L_x_16549:
        /* <DEDUP_REMOVED lines=100> */
.L_x_16548:
[----:B------:R-:W-:Y:S05]  /*1540*/  BSYNC.RECONVERGENT B1 ;  /* 0x0000000000017941 */ /* 0x000fea0003800200 */
.L_x_16547:
        /* <DEDUP_REMOVED lines=55> */
.L_x_16551:
[----:B------:R-:W-:Y:S05]  /*18c0*/  BSYNC.RECONVERGENT B1 ;  /* 0x0000000000017941 */ /* 0x000fea0003800200 */
.L_x_16550:
        /* <DEDUP_REMOVED lines=26> */
.L_x_16543:
[----:B------:R-:W-:Y:S05]  /*1a70*/  BSYNC.RECONVERGENT B0 ;  /* 0x0000000000007941 */ /* 0x000fea0003800200 */
.L_x_16542:
        /* <DEDUP_REMOVED lines=39> */
.L_x_16556:
[----:B------:R-:W0:Y:S01]  /*1cf0*/  LDS R15, [R12] ;  /* 0x000000000c0f7984 */ /* 0x000e220000000800 */
[----:B------:R-:W-:-:S04]  /*1d00*/  IADD3 R13, PT, PT, R13, 0x1, RZ ;  /* 0x000000010d0d7810 */ /* 0x000fc80007ffe0ff */
[----:B------:R-:W-:Y:S01]  /*1d10*/  ISETP.NE.AND P0, PT, R13, RZ, PT ;  /* 0x000000ff0d00720c */ /* 0x000fe20003f05270 */
[----:B0-----:R-:W-:-:S05]  /*1d20*/  FMUL.FTZ R15, R15, R2 ;  /* 0x000000020f0f7220 */ /* 0x001fca0000410000 */
[----:B------:R0:W-:Y:S02]  /*1d30*/  STS [R12], R15 ;  /* 0x0000000f0c007388 */ /* 0x0001e40000000800 */
[----:B0-----:R-:W-:-:S05]  /*1d40*/  IADD3 R12, PT, PT, R12, 0x200, RZ ;  /* 0x000002000c0c7810 */ /* 0x001fca0007ffe0ff */
[----:B------:R-:W-:Y:S05]  /*1d50*/  @P0 BRA `(.L_x_16556) ;  /* 0xfffffffc00e40947 */ /* 0x000fea000383ffff */
.L_x_16555:
[----:B------:R-:W-:Y:S05]  /*1d60*/  BSYNC.RECONVERGENT B1 ;  /* 0x0000000000017941 */ /* 0x000fea0003800200 */
.L_x_16554:
        /* <DEDUP_REMOVED lines=12> */
.L_x_16559:
        /* <DEDUP_REMOVED lines=52> */
.L_x_16558:
[----:B------:R-:W-:Y:S05]  /*2170*/  BSYNC.RECONVERGENT B1 ;  /* 0x0000000000017941 */ /* 0x000fea0003800200 */
.L_x_16557:
        /* <DEDUP_REMOVED lines=31> */
.L_x_16561:
[----:B------:R-:W-:Y:S05]  /*2370*/  BSYNC.RECONVERGENT B1 ;  /* 0x0000000000017941 */ /* 0x000fea0003800200 */
.L_x_16560:
        /* <DEDUP_REMOVED lines=14> */
.L_x_16553:
[----:B------:R-:W-:Y:S05]  /*2460*/  BSYNC.RECONVERGENT B0 ;  /* 0x0000000000007941 */ /* 0x000fea0003800200 */
.L_x_16552:
        /* <DEDUP_REMOVED lines=28> */
.L_x_16565:
        /* <DEDUP_REMOVED lines=34> */
.L_x_16564:
        /* <DEDUP_REMOVED lines=16> */
.L_x_16563:
[----:B------:R-:W-:Y:S05]  /*2950*/  BSYNC.RECONVERGENT B6 ;  /* 0x0000000000067941 */ /* 0x000fea0003800200 */
.L_x_16562:
        /* <DEDUP_REMOVED lines=9> */
.L_x_16578:
        /* <DEDUP_REMOVED lines=20> */
.L_x_16568:
[----:B------:R-:W-:Y:S05]  /*2b30*/  BSYNC.RECONVERGENT B0 ;  /* 0x0000000000007941 */ /* 0x000fea0003800200 */
.L_x_16567:
        /* <DEDUP_REMOVED lines=54> */
.L_x_16539:
        /* <DEDUP_REMOVED lines=16> */
.L_x_16569:
[----:B------:R-:W-:Y:S05]  /*2fa0*/  EXIT ;  /* 0x000000000000794d */ /* 0x000fea0003800000 */
.L_x_16541:
[----:B------:R-:W-:Y:S01]  /*2fb0*/  HFMA2 R12, -RZ, RZ, 0, 9.5367431640625e-07 ;  /* 0x00000010ff0c7431 */ /* 0x000fe200000001ff */
[----:B------:R-:W-:Y:S01]  /*2fc0*/  MOV R11, 0x1f ;  /* 0x0000001f000b7802 */ /* 0x000fe20000000f00 */
[----:B------:R-:W-:-:S07]  /*2fd0*/  IMAD.MOV.U32 R15, RZ, RZ, -0x1 ;  /* 0xffffffffff0f7424 */ /* 0x000fce00078e00ff */
[----:B------:R-:W-:Y:S05]  /*2fe0*/  WARPSYNC.COLLECTIVE R15, `(.L_x_16570) ;  /* 0x000000000f087348 */ /* 0x000fea0003c00000 */
[----:B------:R0:W1:Y:S02]  /*2ff0*/  SHFL.BFLY P6, R14, R13, R12, R11 ;  /* 0x0c00000c0d0e7389 */ /* 0x00006400000c000b */
[----:B01----:R-:W-:Y:S05]  /*3000*/  ENDCOLLECTIVE ;  /* 0x000000000000791b */ /* 0x003fea0003800000 */
.L_x_16570:
[----:B------:R-:W-:Y:S01]  /*3010*/  HFMA2 R12, -RZ, RZ, 0, 4.76837158203125e-07 ;  /* 0x00000008ff0c7431 */ /* 0x000fe200000001ff */
[----:B------:R-:W-:-:S04]  /*3020*/  FMNMX.FTZ R0, R14, -3.40282346638528859812e+38, !PT ;  /* 0xff7fffff0e007809 */ /* 0x000fc80007810000 */
[----:B------:R-:W-:-:S07]  /*3030*/  MOV R13, R0 ;  /* 0x00000000000d7202 */ /* 0x000fce0000000f00 */
[----:B------:R-:W-:Y:S05]  /*3040*/  WARPSYNC.COLLECTIVE R15, `(.L_x_16571) ;  /* 0x000000000f087348 */ /* 0x000fea0003c00000 */
[----:B------:R0:W1:Y:S02]  /*3050*/  SHFL.BFLY P6, R14, R13, R12, R11 ;  /* 0x0c00000c0d0e7389 */ /* 0x00006400000c000b */
[----:B01----:R-:W-:Y:S05]  /*3060*/  ENDCOLLECTIVE ;  /* 0x000000000000791b */ /* 0x003fea0003800000 */
.L_x_16571:
[----:B------:R-:W-:Y:S02]  /*3070*/  MOV R12, 0x4 ;  /* 0x00000004000c7802 */ /* 0x000fe40000000f00 */
[----:B------:R-:W-:-:S05]  /*3080*/  FMNMX.FTZ R2, R0, R14, !PT ;  /* 0x0000000e00027209 */ /* 0x000fca0007810000 */
[----:B------:R-:W-:-:S07]  /*3090*/  IMAD.MOV.U32 R13, RZ, RZ, R2 ;  /* 0x000000ffff0d7224 */ /* 0x000fce00078e0002 */
[----:B------:R-:W-:Y:S05]  /*30a0*/  WARPSYNC.COLLECTIVE R15, `(.L_x_16572) ;  /* 0x000000000f087348 */ /* 0x000fea0003c00000 */
[----:B------:R0:W1:Y:S02]  /*30b0*/  SHFL.BFLY P6, R14, R13, R12, R11 ;  /* 0x0c00000c0d0e7389 */ /* 0x00006400000c000b */
[----:B01----:R-:W-:Y:S05]  /*30c0*/  ENDCOLLECTIVE ;  /* 0x000000000000791b */ /* 0x003fea0003800000 */
.L_x_16572:
[----:B------:R-:W-:Y:S05]  /*30d0*/  BRA `(.L_x_16573) ;  /* 0xffffffd8008c7947 */ /* 0x000fea000383ffff */
.L_x_16566:
[----:B-1----:R-:W-:Y:S02]  /*30e0*/  HFMA2 R13, -RZ, RZ, 0, 0 ;  /* 0x00000000ff0d7431 */ /* 0x002fe400000001ff */
[----:B------:R-:W-:Y:S01]  /*30f0*/  IMAD.MOV.U32 R12, RZ, RZ, 0x1 ;  /* 0x00000001ff0c7424 */ /* 0x000fe200078e00ff */
[----:B0-----:R-:W-:Y:S02]  /*3100*/  MOV R11, 0x1f ;  /* 0x0000001f000b7802 */ /* 0x001fe40000000f00 */
[----:B------:R-:W-:-:S07]  /*3110*/  MOV R15, 0xffffffff ;  /* 0xffffffff000f7802 */ /* 0x000fce0000000f00 */
[----:B------:R-:W-:Y:S05]  /*3120*/  WARPSYNC.COLLECTIVE R15, `(.L_x_16574) ;  /* 0x000000000f087348 */ /* 0x000fea0003c00000 */
[----:B------:R0:W1:Y:S02]  /*3130*/  SHFL.BFLY P6, R14, R13, R12, R11 ;  /* 0x0c00000c0d0e7389 */ /* 0x00006400000c000b */
[----:B01----:R-:W-:Y:S05]  /*3140*/  ENDCOLLECTIVE ;  /* 0x000000000000791b */ /* 0x003fea0003800000 */
.L_x_16574:
[----:B------:R-:W-:-:S07]  /*3150*/  IMAD.MOV.U32 R0, RZ, RZ, R14 ;  /* 0x000000ffff007224 */ /* 0x000fce00078e000e */
[----:B------:R-:W-:Y:S05]  /*3160*/  WARPSYNC.COLLECTIVE R15, `(.L_x_16575) ;  /* 0x000000000f087348 */ /* 0x000fea0003c00000 */
[----:B------:R0:W1:Y:S02]  /*3170*/  SHFL.BFLY P6, R14, R13, R12, R11 ;  /* 0x0c00000c0d0e7389 */ /* 0x00006400000c000b */
[----:B01----:R-:W-:Y:S05]  /*3180*/  ENDCOLLECTIVE ;  /* 0x000000000000791b */ /* 0x003fea0003800000 */
.L_x_16575:
[----:B------:R-:W-:Y:S01]  /*3190*/  FADD.FTZ R0, RZ, R0 ;  /* 0x00000000ff007221 */ /* 0x000fe20000010000 */
[----:B------:R-:W-:-:S07]  /*31a0*/  MOV R2, R14 ;  /* 0x0000000e00027202 */ /* 0x000fce0000000f00 */
[----:B------:R-:W-:Y:S05]  /*31b0*/  WARPSYNC.COLLECTIVE R15, `(.L_x_16576) ;  /* 0x000000000f087348 */ /* 0x000fea0003c00000 */
[----:B------:R0:W1:Y:S02]  /*31c0*/  SHFL.BFLY P6, R14, R13, R12, R11 ;  /* 0x0c00000c0d0e7389 */ /* 0x00006400000c000b */
[----:B01----:R-:W-:Y:S05]  /*31d0*/  ENDCOLLECTIVE ;  /* 0x000000000000791b */ /* 0x003fea0003800000 */
.L_x_16576:
[----:B------:R-:W-:Y:S01]  /*31e0*/  FADD.FTZ R2, RZ, R2 ;  /* 0x00000002ff027221 */ /* 0x000fe20000010000 */
[----:B------:R-:W-:-:S07]  /*31f0*/  MOV R3, R14 ;  /* 0x0000000e00037202 */ /* 0x000fce0000000f00 */
[----:B------:R-:W-:Y:S05]  /*3200*/  WARPSYNC.COLLECTIVE R15, `(.L_x_16577) ;  /* 0x000000000f087348 */ /* 0x000fea0003c00000 */
[----:B------:R0:W1:Y:S02]  /*3210*/  SHFL.BFLY P6, R14, R13, R12, R11 ;  /* 0x0c00000c0d0e7389 */ /* 0x00006400000c000b */
[----:B01----:R-:W-:Y:S05]  /*3220*/  ENDCOLLECTIVE ;  /* 0x000000000000791b */ /* 0x003fea0003800000 */
.L_x_16577:
[----:B------:R-:W-:Y:S01]  /*3230*/  FADD.FTZ R3, RZ, R3 ;  /* 0x00000003ff037221 */ /* 0x000fe20000010000 */
[----:B------:R-:W-:Y:S06]  /*3240*/  BRA `(.L_x_16578) ;  /* 0xfffffff400e87947 */ /* 0x000fec000383ffff */
.L_x_16579:
        /* <DEDUP_REMOVED lines=11> */
.L_x_25894:


//--------------------- .text._ZN4vllm25paged_attention_v1_kernelIfhLi32ELi8ELi128ELNS_18Fp8KVCacheDataTypeE1ELb1EEEvPT_PKS2_PKT0_S8_ifPKiSA_iPKfiiiSC_SC_iiiii --------------------------
	.section	.text._ZN4vllm25paged_attention_v1_kernelIfhLi32ELi8ELi128ELNS_18Fp8KVCacheDataTypeE1ELb1EEEvPT_PKS2_PKT0_S8_ifPKiSA_iPKfiiiSC_SC_iiiii,"ax",@progbits
	.align	128
        .global         _ZN4vllm25paged_attention_v1_kernelIfhLi32ELi8ELi128ELNS_18Fp8KVCacheDataTypeE1ELb1EEEvPT_PKS2_PKT0_S8_ifPKiSA_iPKfiiiSC_SC_iiiii
        .type           _ZN4vllm25paged_attention_v1_kernelIfhLi32ELi8ELi128ELNS_18Fp8KVCacheDataTypeE1ELb1EEEvPT_PKS2_PKT0_S8_ifPKiSA_iPKfiiiSC_SC_iiiii,@function
        .size           _ZN4vllm25paged_attention_v1_kernelIfhLi32ELi8ELi128ELNS_18Fp8KVCacheDataTypeE1ELb1EEEvPT_PKS2_PKT0_S8_ifPKiSA_iPKfiiiSC_SC_iiiii,(.L_x_25895 - _ZN4vllm25paged_attention_v1_kernelIfhLi32ELi8ELi128ELNS_18Fp8KVCacheDataTypeE1ELb1EEEvPT_PKS2_PKT0_S8_ifPKiSA_iPKfiiiSC_SC_iiiii)
        .other          _ZN4vllm25paged_attention_v1_kernelIfhLi32ELi8ELi128ELNS_18Fp8KVCacheDataTypeE1ELb1EEEvPT_PKS2_PKT0_S8_ifPKiSA_iPKfiiiSC_SC_iiiii,@"STO_CUDA_ENTRY STV_DEFAULT"
_ZN4vllm25paged_attention_v1_kernelIfhLi32ELi8ELi128ELNS_18Fp8KVCacheDataTypeE1ELb1EEEvPT_PKS2_PKT0_S8_ifPKiSA_iPKfiiiSC_SC_iiiii:
.text._ZN4vllm25paged_attention_v1_kernelIfhLi32ELi8ELi128ELNS_18Fp8KVCacheDataTypeE1ELb1EEEvPT_PKS2_PKT0_S8_ifPKiSA_iPKfiiiSC_SC_iiiii:
        /* <DEDUP_REMOVED lines=104> */
.L_x_16580:
        /* <DEDUP_REMOVED lines=23> */
.L_x_16584:
        /* <DEDUP_REMOVED lines=41> */
.L_x_16582:
[----:B------:R-:W-:Y:S05]  /*0a80*/  BSYNC.RECONVERGENT B6 ;  /* 0x0000000000067941 */ /* 0x000fea0003800200 */
.L_x_16581:
        /* <DEDUP_REMOVED lines=8> */
.L_x_16615:
        /* <DEDUP_REMOVED lines=39> */
.L_x_16590:
        /* <DEDUP_REMOVED lines=11> */
.L_x_16589:
[----:B------:R-:W-:Y:S05]  /*0e30*/  BSYNC.RECONVERGENT B1 ;  /* 0x0000000000017941 */ /* 0x000fea0003800200 */
.L_x_16588:
        /* <DEDUP_REMOVED lines=12> */
.L_x_16593:
        /* <DEDUP_REMOVED lines=100> */
.L_x_16592:
[----:B------:R-:W-:Y:S05]  /*1540*/  BSYNC.RECONVERGENT B1 ;  /* 0x0000000000017941 */ /* 0x000fea0003800200 */
.L_x_16591:
        /* <DEDUP_REMOVED lines=55> */
.L_x_16595:
[----:B------:R-:W-:Y:S05]  /*18c0*/  BSYNC.RECONVERGENT B1 ;  /* 0x0000000000017941 */ /* 0x000fea0003800200 */
.L_x_16594:
        /* <DEDUP_REMOVED lines=26> */
.L_x_16587:
[----:B------:R-:W-:Y:S05]  /*1a70*/  BSYNC.RECONVERGENT B0 ;  /* 0x0000000000007941 */ /* 0x000fea0003800200 */
.L_x_16586:
        /* <DEDUP_REMOVED lines=39> */
.L_x_16600:
[----:B------:R-:W0:Y:S01]  /*1cf0*/  LDS R15, [R12] ;  /* 0x000000000c0f7984 */ /* 0x000e220000000800 */
[----:B------:R-:W-:-:S05]  /*1d00*/  VIADD R13, R13, 0x1 ;  /* 0x000000010d0d7836 */ /* 0x000fca0000000000 */
[----:B------:R-:W-:Y:S01]  /*1d10*/  ISETP.NE.AND P0, PT, R13, RZ, PT ;  /* 0x000000ff0d00720c */ /* 0x000fe20003f05270 */
[----:B0-----:R-:W-:-:S05]  /*1d20*/  FMUL.FTZ R15, R15, R2 ;  /* 0x000000020f0f7220 */ /* 0x001fca0000410000 */
[----:B------:R0:W-:Y:S02]  /*1d30*/  STS [R12], R15 ;  /* 0x0000000f0c007388 */ /* 0x0001e40000000800 */
[----:B0-----:R-:W-:-:S05]  /*1d40*/  IADD3 R12, PT, PT, R12, 0x200, RZ ;  /* 0x000002000c0c7810 */ /* 0x001fca0007ffe0ff */
[----:B------:R-:W-:Y:S05]  /*1d50*/  @P0 BRA `(.L_x_16600) ;  /* 0xfffffffc00e40947 */ /* 0x000fea000383ffff */
.L_x_16599:
[----:B------:R-:W-:Y:S05]  /*1d60*/  BSYNC.RECONVERGENT B1 ;  /* 0x0000000000017941 */ /* 0x000fea0003800200 */
.L_x_16598:
        /* <DEDUP_REMOVED lines=12> */
.L_x_16603:
        /* <DEDUP_REMOVED lines=52> */
.L_x_16602:
[----:B------:R-:W-:Y:S05]  /*2170*/  BSYNC.RECONVERGENT B1 ;  /* 0x0000000000017941 */ /* 0x000fea0003800200 */
.L_x_16601:
        /* <DEDUP_REMOVED lines=31> */
.L_x_16605:
[----:B------:R-:W-:Y:S05]  /*2370*/  BSYNC.RECONVERGENT B1 ;  /* 0x0000000000017941 */ /* 0x000fea0003800200 */
.L_x_16604:
        /* <DEDUP_REMOVED lines=14> */
.L_x_16597:
[----:B------:R-:W-:Y:S05]  /*2460*/  BSYNC.RECONVERGENT B0 ;  /* 0x0000000000007941 */ /* 0x000fea0003800200 */
.L_x_16596:
        /* <DEDUP_REMOVED lines=28> */
.L_x_16609:
        /* <DEDUP_REMOVED lines=34> */
.L_x_16608:
        /* <DEDUP_REMOVED lines=16> */
.L_x_16607:
[----:B------:R-:W-:Y:S05]  /*2950*/  BSYNC.RECONVERGENT B6 ;  /* 0x0000000000067941 */ /* 0x000fea0003800200 */
.L_x_16606:
[----:B------:R-:W-:-:S03]  /*2960*/  UMOV UR4, 0xffffffff ;  /* 0xffffffff00047882 */ /* 0x000fc60000000000 */
[----:B------:R-:W-:Y:S05]  /*2970*/  BRA.DIV UR4, `(.L_x_16610) ;  /* 0x0000000604707947 */ /* 0x000fea000b800000 */
[----:B-1----:R-:W-:Y:S02]  /*2980*/  IMAD.MOV.U32 R0, RZ, RZ, RZ ;  /* 0x000000ffff007224 */ /* 0x002fe400078e00ff */
[----:B------:R-:W-:Y:S02]  /*2990*/  HFMA2 R14, -RZ, RZ, 0, 0 ;  /* 0x00000000ff0e7431 */ /* 0x000fe400000001ff */
[----:B------:R-:W-:-:S07]  /*29a0*/  FADD.FTZ R0, RZ, R0 ;  /* 0x00000000ff007221 */ /* 0x000fce0000010000 */
.L_x_16618:
        /* <DEDUP_REMOVED lines=53> */
.L_x_16583:
        /* <DEDUP_REMOVED lines=16> */
.L_x_16611:
[----:B------:R-:W-:Y:S05]  /*2e00*/  EXIT ;  /* 0x000000000000794d */ /* 0x000fea0003800000 */
.L_x_16585:
[----:B------:R-:W-:Y:S02]  /*2e10*/  HFMA2 R11, -RZ, RZ, 0, 1.847743988037109375e-06 ;  /* 0x0000001fff0b7431 */ /* 0x000fe400000001ff */
[----:B------:R-:W-:Y:S01]  /*2e20*/  IMAD.MOV.U32 R12, RZ, RZ, 0x10 ;  /* 0x00000010ff0c7424 */ /* 0x000fe200078e00ff */
[----:B------:R-:W-:-:S07]  /*2e30*/  MOV R15, 0xffffffff ;  /* 0xffffffff000f7802 */ /* 0x000fce0000000f00 */
[----:B------:R-:W-:Y:S05]  /*2e40*/  WARPSYNC.COLLECTIVE R15, `(.L_x_16612) ;  /* 0x000000000f087348 */ /* 0x000fea0003c00000 */
[----:B------:R0:W1:Y:S02]  /*2e50*/  SHFL.BFLY P6, R14, R13, R12, R11 ;  /* 0x0c00000c0d0e7389 */ /* 0x00006400000c000b */
[----:B01----:R-:W-:Y:S05]  /*2e60*/  ENDCOLLECTIVE ;  /* 0x000000000000791b */ /* 0x003fea0003800000 */
.L_x_16612:
[----:B------:R-:W-:Y:S01]  /*2e70*/  HFMA2 R12, -RZ, RZ, 0, 4.76837158203125e-07 ;  /* 0x00000008ff0c7431 */ /* 0x000fe200000001ff */
[----:B------:R-:W-:-:S05]  /*2e80*/  FMNMX.FTZ R0, R14, -3.40282346638528859812e+38, !PT ;  /* 0xff7fffff0e007809 */ /* 0x000fca0007810000 */
[----:B------:R-:W-:-:S07]  /*2e90*/  IMAD.MOV.U32 R13, RZ, RZ, R0 ;  /* 0x000000ffff0d7224 */ /* 0x000fce00078e0000 */
[----:B------:R-:W-:Y:S05]  /*2ea0*/  WARPSYNC.COLLECTIVE R15, `(.L_x_16613) ;  /* 0x000000000f087348 */ /* 0x000fea0003c00000 */
[----:B------:R0:W1:Y:S02]  /*2eb0*/  SHFL.BFLY P6, R14, R13, R12, R11 ;  /* 0x0c00000c0d0e7389 */ /* 0x00006400000c000b */
[----:B01----:R-:W-:Y:S05]  /*2ec0*/  ENDCOLLECTIVE ;  /* 0x000000000000791b */ /* 0x003fea0003800000 */
.L_x_16613:
[----:B------:R-:W-:Y:S01]  /*2ed0*/  IMAD.MOV.U32 R12, RZ, RZ, 0x4 ;  /* 0x00000004ff0c7424 */ /* 0x000fe200078e00ff */
[----:B------:R-:W-:-:S04]  /*2ee0*/  FMNMX.FTZ R2, R0, R14, !PT ;  /* 0x0000000e00027209 */ /* 0x000fc80007810000 */
[----:B------:R-:W-:-:S07]  /*2ef0*/  MOV R13, R2 ;  /* 0x00000002000d7202 */ /* 0x000fce0000000f00 */
[----:B------:R-:W-:Y:S05]  /*2f00*/  WARPSYNC.COLLECTIVE R15, `(.L_x_16614) ;  /* 0x000000000f087348 */ /* 0x000fea0003c00000 */
[----:B------:R0:W1:Y:S02]  /*2f10*/  SHFL.BFLY P6, R14, R13, R12, R11 ;  /* 0x0c00000c0d0e7389 */ /* 0x00006400000c000b */
[----:B01----:R-:W-:Y:S05]  /*2f20*/  ENDCOLLECTIVE ;  /* 0x000000000000791b */ /* 0x003fea0003800000 */
.L_x_16614:
[----:B------:R-:W-:Y:S05]  /*2f30*/  BRA `(.L_x_16615) ;  /* 0xffffffd800f47947 */ /* 0x000fea000383ffff */
.L_x_16610:
[----:B-1----:R-:W-:Y:S01]  /*2f40*/  HFMA2 R13, -RZ, RZ, 0, 0 ;  /* 0x00000000ff0d7431 */ /* 0x002fe200000001ff */
[----:B------:R-:W-:Y:S01]  /*2f50*/  MOV R12, 0x1 ;  /* 0x00000001000c7802 */ /* 0x000fe20000000f00 */
[----:B0-----:R-:W-:Y:S01]  /*2f60*/  IMAD.MOV.U32 R11, RZ, RZ, 0x1f ;  /* 0x0000001fff0b7424 */ /* 0x001fe200078e00ff */
[----:B------:R-:W-:-:S07]  /*2f70*/  MOV R15, 0xffffffff ;  /* 0xffffffff000f7802 */ /* 0x000fce0000000f00 */
[----:B------:R-:W-:Y:S05]  /*2f80*/  WARPSYNC.COLLECTIVE R15, `(.L_x_16616) ;  /* 0x000000000f087348 */ /* 0x000fea0003c00000 */
[----:B------:R0:W1:Y:S02]  /*2f90*/  SHFL.BFLY P6, R14, R13, R12, R11 ;  /* 0x0c00000c0d0e7389 */ /* 0x00006400000c000b */
[----:B01----:R-:W-:Y:S05]  /*2fa0*/  ENDCOLLECTIVE ;  /* 0x000000000000791b */ /* 0x003fea0003800000 */
.L_x_16616:
[----:B------:R-:W-:-:S07]  /*2fb0*/  MOV R0, R14 ;  /* 0x0000000e00007202 */ /* 0x000fce0000000f00 */
[----:B------:R-:W-:Y:S05]  /*2fc0*/  WARPSYNC.COLLECTIVE R15, `(.L_x_16617) ;  /* 0x000000000f087348 */ /* 0x000fea0003c00000 */
[----:B------:R0:W1:Y:S02]  /*2fd0*/  SHFL.BFLY P6, R14, R13, R12, R11 ;  /* 0x0c00000c0d0e7389 */ /* 0x00006400000c000b */
[----:B01----:R-:W-:Y:S05]  /*2fe0*/  ENDCOLLECTIVE ;  /* 0x000000000000791b */ /* 0x003fea0003800000 */
.L_x_16617:
[----:B------:R-:W-:Y:S01]  /*2ff0*/  FADD.FTZ R0, RZ, R0 ;  /* 0x00000000ff007221 */ /* 0x000fe20000010000 */
[----:B------:R-:W-:Y:S06]  /*3000*/  BRA `(.L_x_16618) ;  /* 0xfffffff800687947 */ /* 0x000fec000383ffff */
.L_x_16619:
        /* <DEDUP_REMOVED lines=15> */
.L_x_25895:


//--------------------- .text._ZN4vllm25paged_attention_v1_kernelI13__nv_bfloat16S1_Li256ELi32ELi128ELNS_18Fp8KVCacheDataTypeE0ELb0EEEvPT_PKS3_PKT0_S9_ifPKiSB_iPKfiiiSD_SD_iiiii --------------------------
	.section	.text._ZN4vllm25paged_attention_v1_kernelI13__nv_bfloat16S1_Li256ELi32ELi128ELNS_18Fp8KVCacheDataTypeE0ELb0EEEvPT_PKS3_PKT0_S9_ifPKiSB_iPKfiiiSD_SD_iiiii,"ax",@progbits
	.align	128
        .global         _ZN4vllm25paged_attention_v1_kernelI13__nv_bfloat16S1_Li256ELi32ELi128ELNS_18Fp8KVCacheDataTypeE0ELb0EEEvPT_PKS3_PKT0_S9_ifPKiSB_iPKfiiiSD_SD_iiiii
        .type           _ZN4vllm25paged_attention_v1_kernelI13__nv_bfloat16S1_Li256ELi32ELi128ELNS_18Fp8KVCacheDataTypeE0ELb0EEEvPT_PKS3_PKT0_S9_ifPKiSB_iPKfiiiSD_SD_iiiii,@function
        .size           _ZN4vllm25paged_attention_v1_kernelI13__nv_bfloat16S1_Li256ELi32ELi128ELNS_18Fp8KVCacheDataTypeE0ELb0EEEvPT_PKS3_PKT0_S9_ifPKiSB_iPKfiiiSD_SD_iiiii,(.L_x_25896 - _ZN4vllm25paged_attention_v1_kernelI13__nv_bfloat16S1_Li256ELi32ELi128ELNS_18Fp8KVCacheDataTypeE0ELb0EEEvPT_PKS3_PKT0_S9_ifPKiSB_iPKfiiiSD_SD_iiiii)
        .other          _ZN4vllm25paged_attention_v1_kernelI13__nv_bfloat16S1_Li256ELi32ELi128ELNS_18Fp8KVCacheDataTypeE0ELb0EEEvPT_PKS3_PKT0_S9_ifPKiSB_iPKfiiiSD_SD_iiiii,@"STO_CUDA_ENTRY STV_DEFAULT"
_ZN4vllm25paged_attention_v1_kernelI13__nv_bfloat16S1_Li256ELi32ELi128ELNS_18Fp8KVCacheDataTypeE0ELb0EEEvPT_PKS3_PKT0_S9_ifPKiSB_iPKfiiiSD_SD_iiiii:
.text._ZN4vllm25paged_attention_v1_kernelI13__nv_bfloat16S1_Li256ELi32ELi128ELNS_18Fp8KVCacheDataTypeE0ELb0EEEvPT_PKS3_PKT0_S9_ifPKiSB_iPKfiiiSD_SD_iiiii:
[----:B------:R-:W0:Y:S01]  /*0000*/  LDC R1, c[0x0][0x37c] ;  /* 0x0000df00ff017b82 */ /* 0x000e220000000800 */
[----:B------:R-:W1:Y:S07]  /*0010*/  S2R R7, SR_TID.X ;  /* 0x0000000000077919 */ /* 0x000e6e0000002100 */
[----:B------:R-:W2:Y:S01]  /*0020*/  LDC.64 R54, c[0x0][0x3b0] ;  /* 0x0000ec00ff367b82 */ /* 0x000ea20000000a00 */
[----:B------:R-:W3:Y:S01]  /*0030*/  LDCU.64 UR6, c[0x0][0x358] ;  /* 0x00006b00ff0677ac */ /* 0x000ee20008000a00 */
[----:B0-----:R-:W-:Y:S01]  /*0040*/  VIADD R1, R1, 0xffffff78 ;  /* 0xffffff7801017836 */ /* 0x001fe20000000000 */
[----:B------:R-:W2:Y:S01]  /*0050*/  S2R R16, SR_CTAID.Y ;  /* 0x0000000000107919 */ /* 0x000ea20000002600 */
[----:B------:R-:W0:Y:S01]  /*0060*/  LDCU UR4, c[0x0][0x3c8] ;  /* 0x00007900ff0477ac */ /* 0x000e220008000800 */
[----:B------:R-:W4:Y:S03]  /*0070*/  S2R R13, SR_CTAID.X ;  /* 0x00000000000d7919 */ /* 0x000f260000002500 */
[----:B------:R-:W4:Y:S08]  /*0080*/  LDC R17, c[0x0][0x3a0] ;  /* 0x0000e800ff117b82 */ /* 0x000f300000000800 */
[----:B------:R-:W4:Y:S01]  /*0090*/  LDC R6, c[0x0][0x370] ;  /* 0x0000dc00ff067b82 */ /* 0x000f220000000800 */
[----:B------:R-:W-:Y:S01]  /*00a0*/  IMAD.MOV.U32 R53, RZ, RZ, RZ ;  /* 0x000000ffff357224 */ /* 0x000fe200078e00ff */
[----:B------:R-:W0:Y:S01]  /*00b0*/  LDCU UR9, c[0x0][0x3d0] ;  /* 0x00007a00ff0977ac */ /* 0x000e220008000800 */
[----:B------:R-:W-:Y:S01]  /*00c0*/  IMAD.MOV.U32 R79, RZ, RZ, -0x800001 ;  /* 0xff7fffffff4f7424 */ /* 0x000fe200078e00ff */
[----:B------:R-:W0:Y:S01]  /*00d0*/  LDCU UR12, c[0x0][0x3cc] ;  /* 0x00007980ff0c77ac */ /* 0x000e220008000800 */
[----:B------:R-:W0:Y:S01]  /*00e0*/  LDCU UR13, c[0x0][0x3a4] ;  /* 0x00007480ff0d77ac */ /* 0x000e220008000800 */
[----:B------:R-:W0:Y:S01]  /*00f0*/  LDCU.64 UR14, c[0x0][0x390] ;  /* 0x00007200ff0e77ac */ /* 0x000e220008000a00 */
[----:B-1----:R-:W-:Y:S01]  /*0100*/  ISETP.GT.U32.AND P1, PT, R7, 0x1f, PT ;  /* 0x0000001f0700780c */ /* 0x002fe20003f24070 */
[----:B--2---:R-:W-:-:S06]  /*0110*/  IMAD.WIDE.U32 R54, R16, 0x4, R54 ;  /* 0x0000000410367825 */ /* 0x004fcc00078e0036 */
[----:B---3--:R-:W2:Y:S06]  /*0120*/  LDG.E.CONSTANT R54, desc[UR6][R54.64] ;  /* 0x0000000636367981 */ /* 0x008eac000c1e9900 */
[----:B------:R-:W1:Y:S01]  /*0130*/  @!P1 LDC.64 R4, c[0x0][0x388] ;  /* 0x0000e200ff049b82 */ /* 0x000e620000000a00 */
[----:B0-----:R-:W-:Y:S02]  /*0140*/  IMAD R0, R16, UR4, RZ ;  /* 0x0000000410007c24 */ /* 0x001fe4000f8e02ff */
[----:B----4-:R-:W-:Y:S02]  /*0150*/  @!P1 IMAD.SHL.U32 R2, R13, 0x100, RZ ;  /* 0x000001000d029824 */ /* 0x010fe400078e00ff */
[----:B------:R-:W-:-:S05]  /*0160*/  @!P1 IMAD.SHL.U32 R3, R7, 0x8, RZ ;  /* 0x0000000807039824 */ /* 0x000fca00078e00ff */
[----:B------:R-:W-:Y:S02]  /*0170*/  @!P1 IADD3 R3, P0, P2, R3, R0, R2 ;  /* 0x0000000003039210 */ /* 0x000fe40007a1e002 */
[----:B------:R-:W-:-:S04]  /*0180*/  SHF.R.S32.HI R0, RZ, 0x1f, R0 ;  /* 0x0000001fff007819 */ /* 0x000fc80000011400 */
[----:B------:R-:W-:Y:S02]  /*0190*/  @!P1 IADD3.X R0, PT, PT, RZ, R0, RZ, P0, P2 ;  /* 0x00000000ff009210 */ /* 0x000fe400007e44ff */
[----:B-1----:R-:W-:-:S04]  /*01a0*/  @!P1 LEA R2, P0, R3, R4, 0x1 ;  /* 0x0000000403029211 */ /* 0x002fc800078008ff */
[----:B------:R-:W-:-:S05]  /*01b0*/  @!P1 LEA.HI.X R3, R3, R5, R0, 0x1, P0 ;  /* 0x0000000503039211 */ /* 0x000fca00000f0c00 */
[----:B------:R-:W3:Y:S04]  /*01c0*/  @!P1 LDG.E.CONSTANT R8, desc[UR6][R2.64] ;  /* 0x0000000602089981 */ /* 0x000ee8000c1e9900 */
[----:B------:R-:W3:Y:S04]  /*01d0*/  @!P1 LDG.E.CONSTANT R9, desc[UR6][R2.64+0x4] ;  /* 0x0000040602099981 */ /* 0x000ee8000c1e9900 */
[----:B------:R-:W3:Y:S04]  /*01e0*/  @!P1 LDG.E.CONSTANT R10, desc[UR6][R2.64+0x8] ;  /* 0x00000806020a9981 */ /* 0x000ee8000c1e9900 */
[----:B------:R0:W3:Y:S01]  /*01f0*/  @!P1 LDG.E.CONSTANT R11, desc[UR6][R2.64+0xc] ;  /* 0x00000c06020b9981 */ /* 0x0000e2000c1e9900 */
[----:B------:R-:W-:-:S04]  /*0200*/  IABS R15, R17 ;  /* 0x00000011000f7213 */ /* 0x000fc80000000000 */
[----:B------:R-:W1:Y:S08]  /*0210*/  I2F.RP R0, R15 ;  /* 0x0000000f00007306 */ /* 0x000e700000209400 */
[----:B-1----:R-:W1:Y:S02]  /*0220*/  MUFU.RCP R0, R0 ;  /* 0x0000000000007308 */ /* 0x002e640000001000 */
[----:B-1----:R-:W-:-:S06]  /*0230*/  IADD3 R4, PT, PT, R0, 0xffffffe, RZ ;  /* 0x0ffffffe00047810 */ /* 0x002fcc0007ffe0ff */
[----:B------:R1:W4:Y:S01]  /*0240*/  F2I.FTZ.U32.TRUNC.NTZ R5, R4 ;  /* 0x0000000400057305 */ /* 0x000322000021f000 */
[----:B0-----:R-:W-:Y:S01]  /*0250*/  IABS R2, R6 ;  /* 0x0000000600027213 */ /* 0x001fe20000000000 */
[----:B-1----:R-:W-:Y:S02]  /*0260*/  IMAD.MOV.U32 R4, RZ, RZ, RZ ;  /* 0x000000ffff047224 */ /* 0x002fe400078e00ff */
[----:B----4-:R-:W-:-:S04]  /*0270*/  IMAD.MOV R12, RZ, RZ, -R5 ;  /* 0x000000ffff0c7224 */ /* 0x010fc800078e0a05 */
[----:B------:R-:W-:-:S04]  /*0280*/  IMAD R3, R12, R15, RZ ;  /* 0x0000000f0c037224 */ /* 0x000fc800078e02ff */
[----:B------:R-:W-:-:S06]  /*0290*/  IMAD.HI.U32 R5, R5, R3, R4 ;  /* 0x0000000305057227 */ /* 0x000fcc00078e0004 */
[----:B------:R-:W-:-:S04]  /*02a0*/  IMAD.HI.U32 R5, R5, R2, RZ ;  /* 0x0000000205057227 */ /* 0x000fc800078e00ff */
[----:B------:R-:W-:-:S04]  /*02b0*/  IMAD.MOV R0, RZ, RZ, -R5 ;  /* 0x000000ffff007224 */ /* 0x000fc800078e0a05 */
[----:B------:R-:W-:-:S05]  /*02c0*/  IMAD R0, R15, R0, R2 ;  /* 0x000000000f007224 */ /* 0x000fca00078e0202 */
[----:B------:R-:W-:-:S13]  /*02d0*/  ISETP.GT.U32.AND P2, PT, R15, R0, PT ;  /* 0x000000000f00720c */ /* 0x000fda0003f44070 */
[----:B------:R-:W-:-:S04]  /*02e0*/  @!P2 IADD3 R0, PT, PT, R0, -R15, RZ ;  /* 0x8000000f0000a210 */ /* 0x000fc80007ffe0ff */
[----:B------:R-:W-:Y:S02]  /*02f0*/  ISETP.GE.U32.AND P0, PT, R0, R15, PT ;  /* 0x0000000f0000720c */ /* 0x000fe40003f06070 */
[----:B------:R-:W-:Y:S01]  /*0300*/  LOP3.LUT R0, R6, R17, RZ, 0x3c, !PT ;  /* 0x0000001106007212 */ /* 0x000fe200078e3cff */
[----:B------:R-:W-:Y:S01]  /*0310*/  @!P2 VIADD R5, R5, 0x1 ;  /* 0x000000010505a836 */ /* 0x000fe20000000000 */
[----:B------:R-:W-:Y:S02]  /*0320*/  ISETP.NE.AND P2, PT, R17, RZ, PT ;  /* 0x000000ff1100720c */ /* 0x000fe40003f45270 */
[----:B------:R-:W-:-:S07]  /*0330*/  ISETP.GE.AND P3, PT, R0, RZ, PT ;  /* 0x000000ff0000720c */ /* 0x000fce0003f66270 */
[----:B------:R-:W-:-:S04]  /*0340*/  @P0 VIADD R5, R5, 0x1 ;  /* 0x0000000105050836 */ /* 0x000fc80000000000 */
[----:B------:R-:W-:Y:S02]  /*0350*/  IMAD.MOV.U32 R12, RZ, RZ, R5 ;  /* 0x000000ffff0c7224 */ /* 0x000fe400078e0005 */
[----:B------:R-:W0:Y:S03]  /*0360*/  LDC.64 R4, c[0x0][0x3c0] ;  /* 0x0000f000ff047b82 */ /* 0x000e260000000a00 */
[----:B------:R-:W-:Y:S02]  /*0370*/  @!P3 IADD3 R12, PT, PT, RZ, -R12, RZ ;  /* 0x8000000cff0cb210 */ /* 0x000fe40007ffe0ff */
[----:B------:R-:W-:-:S04]  /*0380*/  @!P2 LOP3.LUT R12, RZ, R17, RZ, 0x33, !PT ;  /* 0x00000011ff0ca212 */ /* 0x000fc800078e33ff */
[----:B------:R-:W-:-:S04]  /*0390*/  IABS R15, R12 ;  /* 0x0000000c000f7213 */ /* 0x000fc80000000000 */
[----:B------:R-:W1:Y:S08]  /*03a0*/  I2F.RP R0, R15 ;  /* 0x0000000f00007306 */ /* 0x000e700000209400 */
[----:B-1----:R-:W1:Y:S02]  /*03b0*/  MUFU.RCP R0, R0 ;  /* 0x0000000000007308 */ /* 0x002e640000001000 */
[----:B-1----:R-:W-:-:S06]  /*03c0*/  VIADD R2, R0, 0xffffffe ;  /* 0x0ffffffe00027836 */ /* 0x002fcc0000000000 */
[----:B------:R1:W4:Y:S01]  /*03d0*/  F2I.FTZ.U32.TRUNC.NTZ R3, R2 ;  /* 0x0000000200037305 */ /* 0x000322000021f000 */
[----:B0-----:R-:W-:Y:S01]  /*03e0*/  ISETP.NE.U32.AND P0, PT, R4, RZ, PT ;  /* 0x000000ff0400720c */ /* 0x001fe20003f05070 */
[----:B-1----:R-:W-:Y:S02]  /*03f0*/  HFMA2 R2, -RZ, RZ, 0, 0 ;  /* 0x00000000ff027431 */ /* 0x002fe400000001ff */
[----:B----4-:R-:W-:Y:S01]  /*0400*/  IMAD.MOV R6, RZ, RZ, -R3 ;  /* 0x000000ffff067224 */ /* 0x010fe200078e0a03 */
[----:B------:R-:W-:-:S03]  /*0410*/  ISETP.NE.AND.EX P0, PT, R5, RZ, PT, P0 ;  /* 0x000000ff0500720c */ /* 0x000fc60003f05300 */
[----:B------:R-:W-:-:S04]  /*0420*/  IMAD.MOV.U32 R4, RZ, RZ, R6 ;  /* 0x000000ffff047224 */ /* 0x000fc800078e0006 */
[----:B------:R-:W-:Y:S01]  /*0430*/  IMAD R5, R4, R15, RZ ;  /* 0x0000000f04057224 */ /* 0x000fe200078e02ff */
[----:B------:R-:W-:Y:S02]  /*0440*/  IABS R0, R13 ;  /* 0x0000000d00007213 */ /* 0x000fe40000000000 */
[----:B------:R-:W-:Y:S01]  /*0450*/  IABS R4, R12 ;  /* 0x0000000c00047213 */ /* 0x000fe20000000000 */
[----:B------:R-:W-:-:S04]  /*0460*/  IMAD.HI.U32 R3, R3, R5, R2 ;  /* 0x0000000503037227 */ /* 0x000fc800078e0002 */
[----:B------:R-:W-:Y:S02]  /*0470*/  IMAD.MOV R5, RZ, RZ, -R4 ;  /* 0x000000ffff057224 */ /* 0x000fe400078e0a04 */
[----:B------:R-:W-:Y:S02]  /*0480*/  IMAD.HI.U32 R50, R3, R0, RZ ;  /* 0x0000000003327227 */ /* 0x000fe400078e00ff */
[----:B------:R-:W0:Y:S02]  /*0490*/  @P0 LDC.64 R2, c[0x0][0x3c0] ;  /* 0x0000f000ff020b82 */ /* 0x000e240000000a00 */
[----:B------:R-:W-:Y:S02]  /*04a0*/  IMAD R0, R50, R5, R0 ;  /* 0x0000000532007224 */ /* 0x000fe400078e0200 */
[----:B------:R-:W1:Y:S03]  /*04b0*/  @!P1 S2R R5, SR_CgaCtaId ;  /* 0x0000000000059919 */ /* 0x000e660000008800 */
[----:B------:R-:W-:-:S13]  /*04c0*/  ISETP.GT.U32.AND P3, PT, R15, R0, PT ;  /* 0x000000000f00720c */ /* 0x000fda0003f64070 */
[----:B------:R-:W-:Y:S02]  /*04d0*/  @!P3 IMAD.IADD R0, R0, 0x1, -R15 ;  /* 0x000000010000b824 */ /* 0x000fe400078e0a0f */
[----:B0-----:R-:W-:-:S03]  /*04e0*/  @P0 IMAD.WIDE.U32 R2, R13, 0x4, R2 ;  /* 0x000000040d020825 */ /* 0x001fc600078e0002 */
[----:B------:R-:W-:Y:S02]  /*04f0*/  ISETP.GE.U32.AND P2, PT, R0, R15, PT ;  /* 0x0000000f0000720c */ /* 0x000fe40003f46070 */
[----:B------:R-:W-:Y:S01]  /*0500*/  LOP3.LUT R0, R13, R12, RZ, 0x3c, !PT ;  /* 0x0000000c0d007212 */ /* 0x000fe200078e3cff */
[----:B------:R-:W-:Y:S01]  /*0510*/  @!P3 VIADD R50, R50, 0x1 ;  /* 0x000000013232b836 */ /* 0x000fe20000000000 */
[----:B------:R-:W-:Y:S01]  /*0520*/  SHF.R.U32.HI R52, RZ, 0x5, R7 ;  /* 0x00000005ff347819 */ /* 0x000fe20000011607 */
[----:B------:R0:W5:Y:S01]  /*0530*/  @P0 LDG.E.CONSTANT R53, desc[UR6][R2.64] ;  /* 0x0000000602350981 */ /* 0x000162000c1e9900 */
[----:B------:R-:W-:Y:S02]  /*0540*/  @!P1 MOV R4, 0x400 ;  /* 0x0000040000049802 */ /* 0x000fe40000000f00 */
[----:B--2---:R-:W-:-:S04]  /*0550*/  IADD3 R6, PT, PT, R54, 0x1f, RZ ;  /* 0x0000001f36067810 */ /* 0x004fc80007ffe0ff */
[----:B------:R-:W-:-:S04]  /*0560*/  SHF.R.S32.HI R13, RZ, 0x1f, R6 ;  /* 0x0000001fff0d7819 */ /* 0x000fc80000011406 */
[----:B------:R-:W-:Y:S01]  /*0570*/  LEA.HI R13, R13, R6, RZ, 0x5 ;  /* 0x000000060d0d7211 */ /* 0x000fe200078f28ff */
[----:B------:R-:W-:-:S03]  /*0580*/  @P2 VIADD R50, R50, 0x1 ;  /* 0x0000000132322836 */ /* 0x000fc60000000000 */
[----:B------:R-:W-:Y:S02]  /*0590*/  SHF.R.S32.HI R51, RZ, 0x5, R13 ;  /* 0x00000005ff337819 */ /* 0x000fe4000001140d */
[----:B------:R-:W-:Y:S02]  /*05a0*/  ISETP.GE.AND P4, PT, R0, RZ, PT ;  /* 0x000000ff0000720c */ /* 0x000fe40003f86270 */
[----:B------:R-:W-:Y:S02]  /*05b0*/  ISETP.GE.AND P2, PT, R52, R51, PT ;  /* 0x000000333400720c */ /* 0x000fe40003f46270 */
[----:B-1----:R-:W-:Y:S02]  /*05c0*/  @!P1 LEA R4, R5, R4, 0x18 ;  /* 0x0000000405049211 */ /* 0x002fe400078ec0ff */
[----:B------:R-:W-:-:S03]  /*05d0*/  ISETP.NE.AND P0, PT, R12, RZ, PT ;  /* 0x000000ff0c00720c */ /* 0x000fc60003f05270 */
[----:B------:R-:W-:Y:S01]  /*05e0*/  @!P1 IMAD R4, R7, 0x10, R4 ;  /* 0x0000001007049824 */ /* 0x000fe200078e0204 */
[----:B------:R-:W-:Y:S03]  /*05f0*/  BSSY.RECONVERGENT B0, `(.L_x_16620) ;  /* 0x0000524000007945 */ /* 0x000fe60003800200 */
[----:B------:R-:W-:-:S06]  /*0600*/  @!P4 IADD3 R50, PT, PT, RZ, -R50, RZ ;  /* 0x80000032ff32c210 */ /* 0x000fcc0007ffe0ff */
[----:B------:R-:W-:Y:S01]  /*0610*/  @!P0 LOP3.LUT R50, RZ, R12, RZ, 0x33, !PT ;  /* 0x0000000cff328212 */ /* 0x000fe200078e33ff */
[----:B---3--:R0:W-:Y:S01]  /*0620*/  @!P1 STS.128 [R4], R8 ;  /* 0x0000000804009388 */ /* 0x0081e20000000c00 */
[----:B------:R-:W-:Y:S06]  /*0630*/  BAR.SYNC.DEFER_BLOCKING 0x0 ;  /* 0x0000000000007b1d */ /* 0x000fec0000010000 */
[----:B------:R-:W-:Y:S05]  /*0640*/  @P2 BRA `(.L_x_16621) ;  /* 0x0000005000782947 */ /* 0x000fea0003800000 */
[----:B------:R-:W1:Y:S01]  /*0650*/  S2UR UR5, SR_CgaCtaId ;  /* 0x00000000000579c3 */ /* 0x000e620000008800 */
[----:B------:R-:W-:Y:S01]  /*0660*/  UMOV UR4, 0x400 ;  /* 0x0000040000047882 */ /* 0x000fe20000000000 */
[----:B------:R-:W2:Y:S01]  /*0670*/  S2R R110, SR_TID.X ;  /* 0x00000000006e7919 */ /* 0x000ea20000002100 */
[----:B------:R-:W3:Y:S01]  /*0680*/  LDCU UR8, c[0x0][0x3b8] ;  /* 0x00007700ff0877ac */ /* 0x000ee20008000800 */
[----:B0-----:R-:W-:Y:S01]  /*0690*/  IMAD.MOV.U32 R3, RZ, RZ, RZ ;  /* 0x000000ffff037224 */ /* 0x001fe200078e00ff */
[----:B------:R-:W0:Y:S01]  /*06a0*/  LDCU.64 UR10, c[0x0][0x3a8] ;  /* 0x00007500ff0a77ac */ /* 0x000e220008000a00 */
[----:B---3--:R-:W-:Y:S01]  /*06b0*/  IMAD R5, R16, UR8, RZ ;  /* 0x0000000810057c24 */ /* 0x008fe2000f8e02ff */
[----:B-1----:R-:W-:Y:S02]  /*06c0*/  ULEA UR16, UR5, UR4, 0x18 ;  /* 0x0000000405107291 */ /* 0x002fe4000f8ec0ff */
[----:B------:R-:W-:-:S04]  /*06d0*/  UIADD3 UR4, UPT, UPT, UR4, 0x220, URZ ;  /* 0x0000022004047890 */ /* 0x000fc8000fffe0ff */
[----:B------:R-:W-:-:S03]  /*06e0*/  ULEA UR4, UR5, UR4, 0x18 ;  /* 0x0000000405047291 */ /* 0x000fc6000f8ec0ff */
[----:B------:R-:W1:Y:S01]  /*06f0*/  LDS.128 R8, [UR16] ;  /* 0x00000010ff087984 */ /* 0x000e620008000c00 */
[----:B--2---:R-:W-:Y:S01]  /*0700*/  SHF.R.U32.HI R2, RZ, 0x3, R110 ;  /* 0x00000003ff027819 */ /* 0x004fe2000001166e */
[----:B------:R-:W-:Y:S02]  /*0710*/  IMAD.SHL.U32 R108, R110, 0x4, RZ ;  /* 0x000000046e6c7824 */ /* 0x000fe400078e00ff */
[----:B------:R-:W2:Y:S01]  /*0720*/  LDS.128 R12, [UR16+0x10] ;  /* 0x00001010ff0c7984 */ /* 0x000ea20008000c00 */
[----:B------:R-:W-:Y:S01]  /*0730*/  LOP3.LUT R2, R2, 0x7c, RZ, 0xc0, !PT ;  /* 0x0000007c02027812 */ /* 0x000fe200078ec0ff */
[----:B------:R-:W-:Y:S01]  /*0740*/  IMAD.IADD R107, R110, 0x1, -R54 ;  /* 0x000000016e6b7824 */ /* 0x000fe200078e0a36 */
[----:B------:R-:W-:Y:S01]  /*0750*/  LOP3.LUT R108, R108, 0x7c, RZ, 0xc0, !PT ;  /* 0x0000007c6c6c7812 */ /* 0x000fe200078ec0ff */
[----:B------:R-:W-:Y:S01]  /*0760*/  LDS.128 R28, [UR16+0x20] ;  /* 0x00002010ff1c7984 */ /* 0x000fe20008000c00 */
[----:B------:R-:W-:Y:S02]  /*0770*/  VIADD R110, R110, 0x1 ;  /* 0x000000016e6e7836 */ /* 0x000fe40000000000 */
[----:B------:R-:W-:Y:S01]  /*0780*/  IMAD.WIDE R2, R5, 0x4, R2 ;  /* 0x0000000405027825 */ /* 0x000fe200078e0202 */
[----:B------:R-:W-:Y:S03]  /*0790*/  LDS.128 R32, [UR16+0x30] ;  /* 0x00003010ff207984 */ /* 0x000fe60008000c00 */
[----:B------:R-:W-:Y:S01]  /*07a0*/  IMAD R108, R52, 0x80, R108 ;  /* 0x00000080346c7824 */ /* 0x000fe200078e026c */
[----:B0-----:R-:W-:Y:S01]  /*07b0*/  IADD3 R49, P0, PT, R2, UR10, RZ ;  /* 0x0000000a02317c10 */ /* 0x001fe2000ff1e0ff */
[----:B------:R-:W0:Y:S02]  /*07c0*/  LDS.128 R4, [UR16+0x40] ;  /* 0x00004010ff047984 */ /* 0x000e240008000c00 */
[----:B------:R-:W-:Y:S01]  /*07d0*/  VIADD R108, R108, UR4 ;  /* 0x000000046c6c7c36 */ /* 0x000fe20008000000 */
[----:B------:R-:W-:Y:S01]  /*07e0*/  IADD3.X R48, PT, PT, R3, UR11, RZ, P0, !PT ;  /* 0x0000000b03307c10 */ /* 0x000fe200087fe4ff */
[----:B------:R-:W3:Y:S04]  /*07f0*/  LDS.128 R24, [UR16+0x50] ;  /* 0x00005010ff187984 */ /* 0x000ee80008000c00 */
[----:B------:R-:W-:Y:S04]  /*0800*/  LDS.128 R20, [UR16+0x60] ;  /* 0x00006010ff147984 */ /* 0x000fe80008000c00 */
[----:B------:R-:W4:Y:S04]  /*0810*/  LDS.128 R16, [UR16+0x70] ;  /* 0x00007010ff107984 */ /* 0x000f280008000c00 */
[----:B------:R-:W-:Y:S04]  /*0820*/  LDS.128 R72, [UR16+0x110] ;  /* 0x00011010ff487984 */ /* 0x000fe80008000c00 */
[----:B------:R-:W-:Y:S01]  /*0830*/  LDS.128 R60, [UR16+0x120] ;  /* 0x00012010ff3c7984 */ /* 0x000fe20008000c00 */
[----:B-1----:R-:W-:Y:S01]  /*0840*/  IMAD.U32 R2, R8, 0x10000, RZ ;  /* 0x0001000008027824 */ /* 0x002fe200078e00ff */
[----:B------:R-:W-:-:S02]  /*0850*/  SHF.L.U32 R0, R9, 0x10, RZ ;  /* 0x0000001009007819 */ /* 0x000fc400000006ff */
[----:B------:R-:W1:Y:S01]  /*0860*/  LDS.128 R56, [UR16+0x130] ;  /* 0x00013010ff387984 */ /* 0x000e620008000c00 */
[----:B------:R-:W-:Y:S02]  /*0870*/  PRMT R112, R8, 0x7632, R112 ;  /* 0x0000763208707816 */ /* 0x000fe40000000070 */
[----:B--2---:R-:W-:Y:S01]  /*0880*/  PRMT R116, R12, 0x7632, R116 ;  /* 0x000076320c747816 */ /* 0x004fe20000000074 */
[----:B------:R2:W-:Y:S01]  /*0890*/  STL [R1+0x70], R2 ;  /* 0x0000700201007387 */ /* 0x0005e20000100800 */
[----:B------:R-:W-:Y:S02]  /*08a0*/  PRMT R117, R13, 0x7632, R117 ;  /* 0x000076320d757816 */ /* 0x000fe40000000075 */
[----:B------:R-:W-:Y:S01]  /*08b0*/  PRMT R118, R14, 0x7632, R118 ;  /* 0x000076320e767816 */ /* 0x000fe20000000076 */
[----:B------:R3:W-:Y:S01]  /*08c0*/  STL [R1+0x6c], R0 ;  /* 0x00006c0001007387 */ /* 0x0007e20000100800 */
[----:B------:R-:W-:Y:S01]  /*08d0*/  PRMT R119, R15, 0x7632, R119 ;  /* 0x000076320f777816 */ /* 0x000fe20000000077 */
[----:B------:R-:W-:Y:S01]  /*08e0*/  IMAD.U32 R117, R117, 0x10000, RZ ;  /* 0x0001000075757824 */ /* 0x000fe200078e00ff */
[----:B------:R-:W-:Y:S01]  /*08f0*/  PRMT R113, R9, 0x7632, R113 ;  /* 0x0000763209717816 */ /* 0x000fe20000000071 */
[----:B------:R-:W1:Y:S01]  /*0900*/  LDS.128 R64, [UR16+0x140] ;  /* 0x00014010ff407984 */ /* 0x000e620008000c00 */
[C---:B------:R-:W-:Y:S01]  /*0910*/  PRMT R114, R10.reuse, 0x7632, R114 ;  /* 0x000076320a727816 */ /* 0x040fe20000000072 */
[----:B--2---:R-:W-:Y:S01]  /*0920*/  IMAD.U32 R2, R10, 0x10000, RZ ;  /* 0x000100000a027824 */ /* 0x004fe200078e00ff */
[C---:B------:R-:W-:Y:S01]  /*0930*/  PRMT R115, R11.reuse, 0x7632, R115 ;  /* 0x000076320b737816 */ /* 0x040fe20000000073 */
[----:B------:R-:W2:Y:S01]  /*0940*/  LDS.128 R68, [UR16+0x150] ;  /* 0x00015010ff447984 */ /* 0x000ea20008000c00 */
[----:B0-----:R-:W-:Y:S01]  /*0950*/  PRMT R132, R4, 0x7632, R132 ;  /* 0x0000763204847816 */ /* 0x001fe20000000084 */
[----:B---3--:R-:W-:Y:S01]  /*0960*/  IMAD.U32 R0, R11, 0x10000, RZ ;  /* 0x000100000b007824 */ /* 0x008fe200078e00ff */
[----:B------:R-:W-:Y:S01]  /*0970*/  PRMT R133, R5, 0x7632, R133 ;  /* 0x0000763205857816 */ /* 0x000fe20000000085 */
[----:B------:R0:W-:Y:S01]  /*0980*/  STL [R1+0x68], R2 ;  /* 0x0000680201007387 */ /* 0x0001e20000100800 */
[----:B------:R-:W-:Y:S01]  /*0990*/  PRMT R134, R6, 0x7632, R134 ;  /* 0x0000763206867816 */ /* 0x000fe20000000086 */
[----:B------:R-:W-:Y:S01]  /*09a0*/  IMAD.U32 R113, R113, 0x10000, RZ ;  /* 0x0001000071717824 */ /* 0x000fe200078e00ff */
[----:B------:R-:W-:Y:S01]  /*09b0*/  PRMT R135, R7, 0x7632, R135 ;  /* 0x0000763207877816 */ /* 0x000fe20000000087 */
[----:B------:R3:W-:Y:S01]  /*09c0*/  STL [R1+0x64], R0 ;  /* 0x0000640001007387 */ /* 0x0007e20000100800 */
[----:B------:R-:W-:Y:S01]  /*09d0*/  PRMT R136, R24, 0x7632, R136 ;  /* 0x0000763218887816 */ /* 0x000fe20000000088 */
[----:B------:R-:W-:Y:S01]  /*09e0*/  IMAD.U32 R114, R114, 0x10000, RZ ;  /* 0x0001000072727824 */ /* 0x000fe200078e00ff */
[----:B------:R-:W-:Y:S01]  /*09f0*/  PRMT R137, R25, 0x7632, R137 ;  /* 0x0000763219897816 */ /* 0x000fe20000000089 */
[----:B------:R-:W2:Y:S01]  /*0a00*/  LDS.128 R8, [UR16+0x90] ;  /* 0x00009010ff087984 */ /* 0x000ea20008000c00 */
[----:B------:R-:W-:Y:S01]  /*0a10*/  PRMT R138, R26, 0x7632, R138 ;  /* 0x000076321a8a7816 */ /* 0x000fe2000000008a */
[----:B0-----:R-:W-:Y:S01]  /*0a20*/  IMAD.U32 R2, R12, 0x10000, RZ ;  /* 0x000100000c027824 */ /* 0x001fe200078e00ff */
[----:B------:R-:W-:Y:S01]  /*0a30*/  PRMT R139, R27, 0x7632, R139 ;  /* 0x000076321b8b7816 */ /* 0x000fe2000000008b */
[----:B----4-:R-:W-:Y:S01]  /*0a40*/  IMAD.U32 R46, R18, 0x10000, RZ ;  /* 0x00010000122e7824 */ /* 0x010fe200078e00ff */
[----:B------:R-:W-:Y:S01]  /*0a50*/  PRMT R140, R20, 0x7632, R140 ;  /* 0x00007632148c7816 */ /* 0x000fe2000000008c */
[----:B------:R-:W-:Y:S01]  /*0a60*/  IMAD.U32 R45, R19, 0x10000, RZ ;  /* 0x00010000132d7824 */ /* 0x000fe200078e00ff */
[----:B---3--:R-:W-:Y:S01]  /*0a70*/  SHF.L.U32 R0, R13, 0x10, RZ ;  /* 0x000000100d007819 */ /* 0x008fe200000006ff */
[----:B------:R0:W-:Y:S01]  /*0a80*/  STL [R1+0x60], R2 ;  /* 0x0000600201007387 */ /* 0x0001e20000100800 */
[----:B------:R-:W-:Y:S01]  /*0a90*/  PRMT R141, R21, 0x7632, R141 ;  /* 0x00007632158d7816 */ /* 0x000fe2000000008d */
[----:B------:R-:W-:Y:S01]  /*0aa0*/  IMAD.U32 R115, R115, 0x10000, RZ ;  /* 0x0001000073737824 */ /* 0x000fe200078e00ff */
[----:B------:R-:W-:Y:S01]  /*0ab0*/  PRMT R142, R22, 0x7632, R142 ;  /* 0x00007632168e7816 */ /* 0x000fe2000000008e */
[----:B------:R3:W-:Y:S01]  /*0ac0*/  STL [R1+0x5c], R0 ;  /* 0x00005c0001007387 */ /* 0x0007e20000100800 */
[----:B------:R-:W-:Y:S01]  /*0ad0*/  PRMT R143, R23, 0x7632, R143 ;  /* 0x00007632178f7816 */ /* 0x000fe2000000008f */
[----:B-1----:R-:W-:Y:S01]  /*0ae0*/  IMAD.U32 R55, R56, 0x10000, RZ ;  /* 0x0001000038377824 */ /* 0x002fe200078e00ff */
[----:B------:R-:W-:Y:S01]  /*0af0*/  PRMT R144, R16, 0x7632, R144 ;  /* 0x0000763210907816 */ /* 0x000fe20000000090 */
[----:B------:R-:W1:Y:S01]  /*0b00*/  LDS.128 R80, [UR16+0x160] ;  /* 0x00016010ff507984 */ /* 0x000e620008000c00 */
[C---:B------:R-:W-:Y:S01]  /*0b10*/  PRMT R145, R17.reuse, 0x7632, R145 ;  /* 0x0000763211917816 */ /* 0x040fe20000000091 */
[----:B0-----:R-:W-:Y:S01]  /*0b20*/  IMAD.U32 R2, R14, 0x10000, RZ ;  /* 0x000100000e027824 */ /* 0x001fe200078e00ff */
[----:B------:R-:W-:Y:S01]  /*0b30*/  SHF.L.U32 R47, R17, 0x10, RZ ;  /* 0x00000010112f7819 */ /* 0x000fe200000006ff */
[----:B------:R-:W0:Y:S01]  /*0b40*/  LDS.128 R76, [UR16+0x190] ;  /* 0x00019010ff4c7984 */ /* 0x000e220008000c00 */
[----:B------:R-:W-:Y:S01]  /*0b50*/  PRMT R146, R18, 0x7632, R146 ;  /* 0x0000763212927816 */ /* 0x000fe20000000092 */
        /* <DEDUP_REMOVED lines=10> */
[----:B------:R-:W0:Y:S01]  /*0c00*/  LDS.128 R12, [UR16+0x80] ;  /* 0x00008010ff0c7984 */ /* 0x000e220008000c00 */
[----:B------:R-:W-:Y:S01]  /*0c10*/  PRMT R122, R30, 0x7632, R122 ;  /* 0x000076321e7a7816 */ /* 0x000fe2000000007a */
[----:B---3--:R-:W-:Y:S01]  /*0c20*/  IMAD.U32 R2, R28, 0x10000, RZ ;  /* 0x000100001c027824 */ /* 0x008fe200078e00ff */
[----:B------:R-:W-:Y:S01]  /*0c30*/  PRMT R123, R31, 0x7632, R123 ;  /* 0x000076321f7b7816 */ /* 0x000fe2000000007b */
[----:B--2---:R-:W-:Y:S01]  /*0c40*/  IMAD.U32 R87, R68, 0x10000, RZ ;  /* 0x0001000044577824 */ /* 0x004fe200078e00ff */
[----:B------:R-:W-:Y:S01]  /*0c50*/  PRMT R120, R28, 0x7632, R120 ;  /* 0x000076321c787816 */ /* 0x000fe20000000078 */
[----:B------:R-:W-:Y:S01]  /*0c60*/  IMAD.U32 R89, R70, 0x10000, RZ ;  /* 0x0001000046597824 */ /* 0x000fe200078e00ff */
[----:B----4-:R-:W-:Y:S01]  /*0c70*/  SHF.L.U32 R0, R29, 0x10, RZ ;  /* 0x000000101d007819 */ /* 0x010fe200000006ff */
[----:B------:R2:W-:Y:S01]  /*0c80*/  STL [R1+0x50], R2 ;  /* 0x0000500201007387 */ /* 0x0005e20000100800 */
[C---:B------:R-:W-:Y:S01]  /*0c90*/  PRMT R152, R8.reuse, 0x7632, R152 ;  /* 0x0000763208987816 */ /* 0x040fe20000000098 */
[----:B------:R-:W-:Y:S01]  /*0ca0*/  IMAD.U32 R40, R8, 0x10000, RZ ;  /* 0x0001000008287824 */ /* 0x000fe200078e00ff */
[C---:B------:R-:W-:Y:S01]  /*0cb0*/  PRMT R153, R9.reuse, 0x7632, R153 ;  /* 0x0000763209997816 */ /* 0x040fe20000000099 */
[----:B------:R3:W-:Y:S01]  /*0cc0*/  STL [R1+0x4c], R0 ;  /* 0x00004c0001007387 */ /* 0x0007e20000100800 */
[----:B------:R-:W-:Y:S01]  /*0cd0*/  SHF.L.U32 R39, R9, 0x10, RZ ;  /* 0x0000001009277819 */ /* 0x000fe200000006ff */
[C---:B------:R-:W-:Y:S01]  /*0ce0*/  IMAD.U32 R38, R10.reuse, 0x10000, RZ ;  /* 0x000100000a267824 */ /* 0x040fe200078e00ff */
[----:B------:R-:W-:Y:S01]  /*0cf0*/  PRMT R154, R10, 0x7632, R154 ;  /* 0x000076320a9a7816 */ /* 0x000fe2000000009a */
[C---:B------:R-:W-:Y:S01]  /*0d00*/  IMAD.U32 R37, R11.reuse, 0x10000, RZ ;  /* 0x000100000b257824 */ /* 0x040fe200078e00ff */
[----:B------:R-:W-:Y:S01]  /*0d10*/  PRMT R155, R11, 0x7632, R155 ;  /* 0x000076320b9b7816 */ /* 0x000fe2000000009b */
[----:B--2---:R-:W-:Y:S01]  /*0d20*/  IMAD.U32 R2, R30, 0x10000, RZ ;  /* 0x000100001e027824 */ /* 0x004fe200078e00ff */
[----:B------:R-:W2:Y:S01]  /*0d30*/  LDS.128 R8, [UR16+0xf0] ;  /* 0x0000f010ff087984 */ /* 0x000ea20008000c00 */
[----:B------:R-:W-:Y:S01]  /*0d40*/  PRMT R128, R32, 0x7632, R128 ;  /* 0x0000763220807816 */ /* 0x000fe20000000080 */
[----:B------:R-:W-:Y:S01]  /*0d50*/  IMAD.U32 R90, R71, 0x10000, RZ ;  /* 0x00010000475a7824 */ /* 0x000fe200078e00ff */
[----:B------:R-:W-:Y:S01]  /*0d60*/  PRMT R184, R72, 0x7632, R184 ;  /* 0x0000763248b87816 */ /* 0x000fe200000000b8 */
[----:B---3--:R-:W-:Y:S01]  /*0d70*/  IMAD.U32 R0, R31, 0x10000, RZ ;  /* 0x000100001f007824 */ /* 0x008fe200078e00ff */
[----:B------:R3:W-:Y:S01]  /*0d80*/  STL [R1+0x48], R2 ;  /* 0x0000480201007387 */ /* 0x0007e20000100800 */
[----:B------:R-:W-:Y:S01]  /*0d90*/  PRMT R185, R73, 0x7632, R185 ;  /* 0x0000763249b97816 */ /* 0x000fe200000000b9 */
[----:B-1----:R-:W-:Y:S01]  /*0da0*/  IMAD.U32 R91, R80, 0x10000, RZ ;  /* 0x00010000505b7824 */ /* 0x002fe200078e00ff */
[----:B------:R-:W-:Y:S01]  /*0db0*/  PRMT R186, R74, 0x7632, R186 ;  /* 0x000076324aba7816 */ /* 0x000fe200000000ba */
[----:B------:R1:W-:Y:S01]  /*0dc0*/  STL [R1+0x44], R0 ;  /* 0x0000440001007387 */ /* 0x0003e20000100800 */
[----:B------:R-:W-:Y:S01]  /*0dd0*/  PRMT R187, R75, 0x7632, R187 ;  /* 0x000076324bbb7816 */ /* 0x000fe200000000bb */
[----:B------:R-:W-:Y:S01]  /*0de0*/  IMAD.U32 R93, R82, 0x10000, RZ ;  /* 0x00010000525d7824 */ /* 0x000fe200078e00ff */
[----:B------:R-:W-:Y:S01]  /*0df0*/  PRMT R188, R60, 0x7632, R188 ;  /* 0x000076323cbc7816 */ /* 0x000fe200000000bc */
[----:B------:R-:W-:Y:S01]  /*0e00*/  IMAD.U32 R94, R83, 0x10000, RZ ;  /* 0x00010000535e7824 */ /* 0x000fe200078e00ff */
[C---:B------:R-:W-:Y:S01]  /*0e10*/  PRMT R189, R61.reuse, 0x7632, R189 ;  /* 0x000076323dbd7816 */ /* 0x040fe200000000bd */
[----:B---3--:R-:W-:Y:S01]  /*0e20*/  IMAD.U32 R2, R32, 0x10000, RZ ;  /* 0x0001000020027824 */ /* 0x008fe200078e00ff */
[----:B------:R-:W-:Y:S01]  /*0e30*/  SHF.L.U32 R3, R61, 0x10, RZ ;  /* 0x000000103d037819 */ /* 0x000fe200000006ff */
[----:B0-----:R-:W-:Y:S01]  /*0e40*/  IMAD.U32 R103, R76, 0x10000, RZ ;  /* 0x000100004c677824 */ /* 0x001fe200078e00ff */
[----:B------:R-:W-:Y:S01]  /*0e50*/  PRMT R190, R62, 0x7632, R190 ;  /* 0x000076323ebe7816 */ /* 0x000fe200000000be */
[----:B------:R-:W-:Y:S01]  /*0e60*/  IMAD.U32 R105, R78, 0x10000, RZ ;  /* 0x000100004e697824 */ /* 0x000fe200078e00ff */
[----:B-1----:R-:W-:Y:S01]  /*0e70*/  SHF.L.U32 R0, R33, 0x10, RZ ;  /* 0x0000001021007819 */ /* 0x002fe200000006ff */
        /* <DEDUP_REMOVED lines=10> */
[----:B0-----:R-:W-:Y:S01]  /*0f20*/  IMAD.U32 R2, R34, 0x10000, RZ ;  /* 0x0001000022027824 */ /* 0x001fe200078e00ff */
[----:B------:R-:W0:Y:S01]  /*0f30*/  LDS.128 R12, [UR16+0xe0] ;  /* 0x0000e010ff0c7984 */ /* 0x000e220008000c00 */
[----:B------:R-:W-:Y:S01]  /*0f40*/  PRMT R191, R63, 0x7632, R191 ;  /* 0x000076323fbf7816 */ /* 0x000fe200000000bf */
[----:B------:R-:W-:Y:S01]  /*0f50*/  IMAD.U32 R106, R79, 0x10000, RZ ;  /* 0x000100004f6a7824 */ /* 0x000fe200078e00ff */
[----:B------:R-:W-:Y:S01]  /*0f60*/  PRMT R192, R56, 0x7632, R192 ;  /* 0x0000763238c07816 */ /* 0x000fe200000000c0 */
[----:B-1----:R-:W-:Y:S01]  /*0f70*/  IMAD.U32 R0, R35, 0x10000, RZ ;  /* 0x0001000023007824 */ /* 0x002fe200078e00ff */
[----:B------:R1:W-:Y:S01]  /*0f80*/  STL [R1+0x38], R2 ;  /* 0x0000380201007387 */ /* 0x0003e20000100800 */
[----:B------:R-:W-:Y:S01]  /*0f90*/  PRMT R193, R57, 0x7632, R193 ;  /* 0x0000763239c17816 */ /* 0x000fe200000000c1 */
[----:B------:R-:W-:Y:S01]  /*0fa0*/  IMAD.U32 R118, R118, 0x10000, RZ ;  /* 0x0001000076767824 */ /* 0x000fe200078e00ff */
[----:B--2---:R-:W-:Y:S01]  /*0fb0*/  PRMT R177, R9, 0x7632, R177 ;  /* 0x0000763209b17816 */ /* 0x004fe200000000b1 */
[----:B------:R2:W-:Y:S01]  /*0fc0*/  STL [R1+0x34], R0 ;  /* 0x0000340001007387 */ /* 0x0005e20000100800 */
[----:B------:R-:W-:Y:S01]  /*0fd0*/  PRMT R178, R10, 0x7632, R178 ;  /* 0x000076320ab27816 */ /* 0x000fe200000000b2 */
[----:B------:R-:W-:Y:S01]  /*0fe0*/  IMAD.U32 R119, R119, 0x10000, RZ ;  /* 0x0001000077777824 */ /* 0x000fe200078e00ff */
[----:B------:R-:W-:Y:S01]  /*0ff0*/  PRMT R179, R11, 0x7632, R179 ;  /* 0x000076320bb37816 */ /* 0x000fe200000000b3 */
[----:B------:R-:W-:Y:S01]  /*1000*/  IMAD.U32 R121, R121, 0x10000, RZ ;  /* 0x0001000079797824 */ /* 0x000fe200078e00ff */
[----:B------:R-:W-:Y:S01]  /*1010*/  PRMT R176, R8, 0x7632, R176 ;  /* 0x0000763208b07816 */ /* 0x000fe200000000b0 */
[----:B-1----:R-:W-:Y:S01]  /*1020*/  IMAD.U32 R2, R4, 0x10000, RZ ;  /* 0x0001000004027824 */ /* 0x002fe200078e00ff */
[----:B------:R-:W-:Y:S01]  /*1030*/  SHF.L.U32 R56, R57, 0x10, RZ ;  /* 0x0000001039387819 */ /* 0x000fe200000006ff */
[C---:B------:R-:W-:Y:S01]  /*1040*/  IMAD.U32 R57, R64.reuse, 0x10000, RZ ;  /* 0x0001000040397824 */ /* 0x040fe200078e00ff */
[----:B------:R-:W-:Y:S01]  /*1050*/  PRMT R196, R64, 0x7632, R196 ;  /* 0x0000763240c47816 */ /* 0x000fe200000000c4 */
[----:B------:R-:W-:Y:S01]  /*1060*/  IMAD.U32 R122, R122, 0x10000, RZ ;  /* 0x000100007a7a7824 */ /* 0x000fe200078e00ff */
[----:B--2---:R-:W-:Y:S01]  /*1070*/  SHF.L.U32 R0, R5, 0x10, RZ ;  /* 0x0000001005007819 */ /* 0x004fe200000006ff */
[----:B------:R1:W-:Y:S01]  /*1080*/  STL [R1+0x30], R2 ;  /* 0x0000300201007387 */ /* 0x0003e20000100800 */
[----:B------:R-:W-:Y:S01]  /*1090*/  PRMT R197, R65, 0x7632, R197 ;  /* 0x0000763241c57816 */ /* 0x000fe200000000c5 */
[----:B------:R-:W-:Y:S01]  /*10a0*/  IMAD.U32 R123, R123, 0x10000, RZ ;  /* 0x000100007b7b7824 */ /* 0x000fe200078e00ff */
[----:B------:R-:W-:Y:S01]  /*10b0*/  SHF.L.U32 R84, R65, 0x10, RZ ;  /* 0x0000001041547819 */ /* 0x000fe200000006ff */
[----:B------:R2:W-:Y:S01]  /*10c0*/  STL [R1+0x2c], R0 ;  /* 0x00002c0001007387 */ /* 0x0005e20000100800 */
[----:B------:R-:W-:Y:S01]  /*10d0*/  PRMT R198, R66, 0x7632, R198 ;  /* 0x0000763242c67816 */ /* 0x000fe200000000c6 */
[----:B------:R-:W-:Y:S01]  /*10e0*/  IMAD.U32 R129, R129, 0x10000, RZ ;  /* 0x0001000081817824 */ /* 0x000fe200078e00ff */
[----:B------:R-:W-:Y:S01]  /*10f0*/  PRMT R199, R67, 0x7632, R199 ;  /* 0x0000763243c77816 */ /* 0x000fe200000000c7 */
[----:B------:R-:W-:Y:S01]  /*1100*/  IMAD.U32 R130, R130, 0x10000, RZ ;  /* 0x0001000082827824 */ /* 0x000fe200078e00ff */
[----:B------:R-:W-:Y:S01]  /*1110*/  PRMT R200, R68, 0x7632, R200 ;  /* 0x0000763244c87816 */ /* 0x000fe200000000c8 */
[----:B-1----:R-:W-:Y:S01]  /*1120*/  IMAD.U32 R2, R6, 0x10000, RZ ;  /* 0x0001000006027824 */ /* 0x002fe200078e00ff */
[C---:B------:R-:W-:Y:S01]  /*1130*/  PRMT R201, R69.reuse, 0x7632, R201 ;  /* 0x0000763245c97816 */ /* 0x040fe200000000c9 */
[----:B------:R-:W-:Y:S01]  /*1140*/  LDS.128 R64, [UR16+0x1a0] ;  /* 0x0001a010ff407984 */ /* 0x000fe20008000c00 */
[----:B------:R-:W-:Y:S01]  /*1150*/  SHF.L.U32 R88, R69, 0x10, RZ ;  /* 0x0000001045587819 */ /* 0x000fe200000006ff */
[----:B--2---:R-:W-:Y:S01]  /*1160*/  IMAD.U32 R0, R7, 0x10000, RZ ;  /* 0x0001000007007824 */ /* 0x004fe200078e00ff */
[----:B------:R-:W-:Y:S01]  /*1170*/  PRMT R202, R70, 0x7632, R202 ;  /* 0x0000763246ca7816 */ /* 0x000fe200000000ca */
[----:B------:R-:W1:Y:S01]  /*1180*/  LDS.128 R4, [UR16+0xa0] ;  /* 0x0000a010ff047984 */ /* 0x000e620008000c00 */
[----:B------:R-:W-:Y:S01]  /*1190*/  PRMT R203, R71, 0x7632, R203 ;  /* 0x0000763247cb7816 */ /* 0x000fe200000000cb */
[----:B------:R-:W-:Y:S01]  /*11a0*/  IMAD.U32 R131, R131, 0x10000, RZ ;  /* 0x0001000083837824 */ /* 0x000fe200078e00ff */
[----:B0-----:R-:W-:Y:S01]  /*11b0*/  PRMT R173, R13, 0x7632, R173 ;  /* 0x000076320dad7816 */ /* 0x001fe200000000ad */
        /* <DEDUP_REMOVED lines=8> */
[----:B------:R-:W3:Y:S01]  /*1240*/  LDS.128 R68, [UR16+0x1b0] ;  /* 0x0001b010ff447984 */ /* 0x000ee20008000c00 */
[C---:B------:R-:W-:Y:S01]  /*1250*/  PRMT R205, R81.reuse, 0x7632, R205 ;  /* 0x0000763251cd7816 */ /* 0x040fe200000000cd */
[----:B0-----:R-:W-:Y:S01]  /*1260*/  IMAD.U32 R2, R24, 0x10000, RZ ;  /* 0x0001000018027824 */ /* 0x001fe200078e00ff */
[----:B------:R-:W-:Y:S01]  /*1270*/  SHF.L.U32 R92, R81, 0x10, RZ ;  /* 0x00000010515c7819 */ /* 0x000fe200000006ff */
[----:B------:R-:W-:Y:S01]  /*1280*/  IMAD.U32 R135, R135, 0x10000, RZ ;  /* 0x0001000087877824 */ /* 0x000fe200078e00ff */
[----:B------:R-:W-:Y:S01]  /*1290*/  PRMT R206, R82, 0x7632, R206 ;  /* 0x0000763252ce7816 */ /* 0x000fe200000000ce */
[----:B------:R-:W-:Y:S01]  /*12a0*/  IMAD.U32 R137, R137, 0x10000, RZ ;  /* 0x0001000089897824 */ /* 0x000fe200078e00ff */
[----:B--2---:R-:W-:Y:S01]  /*12b0*/  SHF.L.U32 R0, R25, 0x10, RZ ;  /* 0x0000001019007819 */ /* 0x004fe200000006ff */
[----:B------:R0:W-:Y:S01]  /*12c0*/  STL [R1+0x20], R2 ;  /* 0x0000200201007387 */ /* 0x0001e20000100800 */
[----:B------:R-:W-:Y:S01]  /*12d0*/  PRMT R207, R83, 0x7632, R207 ;  /* 0x0000763253cf7816 */ /* 0x000fe200000000cf */
[----:B------:R-:W-:Y:S01]  /*12e0*/  IMAD.U32 R138, R138, 0x10000, RZ ;  /* 0x000100008a8a7824 */ /* 0x000fe200078e00ff */
[----:B------:R-:W-:Y:S01]  /*12f0*/  PRMT R216, R76, 0x7632, R216 ;  /* 0x000076324cd87816 */ /* 0x000fe200000000d8 */
[----:B------:R2:W-:Y:S01]  /*1300*/  STL [R1+0x1c], R0 ;  /* 0x00001c0001007387 */ /* 0x0005e20000100800 */
[----:B------:R-:W-:Y:S01]  /*1310*/  PRMT R217, R77, 0x7632, R217 ;  /* 0x000076324dd97816 */ /* 0x000fe200000000d9 */
[----:B------:R-:W-:Y:S01]  /*1320*/  IMAD.U32 R139, R139, 0x10000, RZ ;  /* 0x000100008b8b7824 */ /* 0x000fe200078e00ff */
[----:B------:R-:W-:Y:S01]  /*1330*/  SHF.L.U32 R104, R77, 0x10, RZ ;  /* 0x000000104d687819 */ /* 0x000fe200000006ff */
[----:B------:R-:W4:Y:S01]  /*1340*/  LDS.128 R80, [UR16+0x1c0] ;  /* 0x0001c010ff507984 */ /* 0x000f220008000c00 */
[----:B------:R-:W-:Y:S01]  /*1350*/  PRMT R218, R78, 0x7632, R218 ;  /* 0x000076324eda7816 */ /* 0x000fe200000000da */
[----:B0-----:R-:W-:Y:S01]  /*1360*/  IMAD.U32 R2, R26, 0x10000, RZ ;  /* 0x000100001a027824 */ /* 0x001fe200078e00ff */
[----:B------:R-:W-:Y:S01]  /*1370*/  PRMT R219, R79, 0x7632, R219 ;  /* 0x000076324fdb7816 */ /* 0x000fe200000000db */
[----:B------:R-:W-:Y:S01]  /*1380*/  IMAD.U32 R141, R141, 0x10000, RZ ;  /* 0x000100008d8d7824 */ /* 0x000fe200078e00ff */
[----:B------:R-:W0:Y:S01]  /*1390*/  LDS.128 R76, [UR16+0x1f0] ;  /* 0x0001f010ff4c7984 */ /* 0x000e220008000c00 */
[----:B--2---:R-:W-:Y:S01]  /*13a0*/  IMAD.U32 R0, R27, 0x10000, RZ ;  /* 0x000100001b007824 */ /* 0x004fe200078e00ff */
[C---:B------:R-:W-:Y:S01]  /*13b0*/  PRMT R194, R58.reuse, 0x7632, R194 ;  /* 0x000076323ac27816 */ /* 0x040fe200000000c2 */
[----:B------:R-:W-:Y:S01]  /*13c0*/  IMAD.U32 R58, R58, 0x10000, RZ ;  /* 0x000100003a3a7824 */ /* 0x000fe200078e00ff */
[----:B------:R2:W-:Y:S01]  /*13d0*/  STL [R1+0x18], R2 ;  /* 0x0000180201007387 */ /* 0x0005e20000100800 */
[C---:B------:R-:W-:Y:S01]  /*13e0*/  PRMT R195, R59.reuse, 0x7632, R195 ;  /* 0x000076323bc37816 */ /* 0x040fe200000000c3 */
[----:B------:R-:W-:Y:S01]  /*13f0*/  IMAD.U32 R59, R59, 0x10000, RZ ;  /* 0x000100003b3b7824 */ /* 0x000fe200078e00ff */
[C---:B-1----:R-:W-:Y:S01]  /*1400*/  PRMT R156, R4.reuse, 0x7632, R156 ;  /* 0x00007632049c7816 */ /* 0x042fe2000000009c */
[----:B------:R1:W-:Y:S01]  /*1410*/  STL [R1+0x14], R0 ;  /* 0x0000140001007387 */ /* 0x0003e20000100800 */
[----:B------:R-:W-:Y:S01]  /*1420*/  IMAD.U32 R36, R4, 0x10000, RZ ;  /* 0x0001000004247824 */ /* 0x000fe200078e00ff */
[C---:B------:R-:W-:Y:S01]  /*1430*/  PRMT R157, R5.reuse, 0x7632, R157 ;  /* 0x00007632059d7816 */ /* 0x040fe2000000009d */
[----:B------:R-:W-:Y:S01]  /*1440*/  IMAD.U32 R34, R6, 0x10000, RZ ;  /* 0x0001000006227824 */ /* 0x000fe200078e00ff */
[----:B------:R-:W0:Y:S01]  /*1450*/  LDS.128 R24, [UR16+0xb0] ;  /* 0x0000b010ff187984 */ /* 0x000e220008000c00 */
[----:B------:R-:W-:Y:S01]  /*1460*/  SHF.L.U32 R35, R5, 0x10, RZ ;  /* 0x0000001005237819 */ /* 0x000fe200000006ff */
[----:B--2---:R-:W-:Y:S01]  /*1470*/  IMAD.U32 R2, R20, 0x10000, RZ ;  /* 0x0001000014027824 */ /* 0x004fe200078e00ff */
[----:B------:R-:W-:Y:S01]  /*1480*/  PRMT R158, R6, 0x7632, R158 ;  /* 0x00007632069e7816 */ /* 0x000fe2000000009e */
[C---:B------:R-:W-:Y:S01]  /*1490*/  IMAD.U32 R33, R7.reuse, 0x10000, RZ ;  /* 0x0001000007217824 */ /* 0x040fe200078e00ff */
[----:B------:R-:W-:Y:S01]  /*14a0*/  PRMT R159, R7, 0x7632, R159 ;  /* 0x00007632079f7816 */ /* 0x000fe2000000009f */
[----:B------:R-:W-:Y:S01]  /*14b0*/  IMAD.U32 R142, R142, 0x10000, RZ ;  /* 0x000100008e8e7824 */ /* 0x000fe200078e00ff */
[----:B-1----:R-:W-:Y:S01]  /*14c0*/  SHF.L.U32 R0, R21, 0x10, RZ ;  /* 0x0000001015007819 */ /* 0x002fe200000006ff */
[----:B------:R1:W-:Y:S01]  /*14d0*/  STL [R1+0x10], R2 ;  /* 0x0000100201007387 */ /* 0x0003e20000100800 */
[----:B------:R-:W-:Y:S01]  /*14e0*/  PRMT R221, R65, 0x7632, R221 ;  /* 0x0000763241dd7816 */ /* 0x000fe200000000dd */
[----:B------:R-:W-:Y:S01]  /*14f0*/  IMAD.U32 R143, R143, 0x10000, RZ ;  /* 0x000100008f8f7824 */ /* 0x000fe200078e00ff */
[C---:B------:R-:W-:Y:S01]  /*1500*/  PRMT R222, R66.reuse, 0x7632, R222 ;  /* 0x0000763242de7816 */ /* 0x040fe200000000de */
[----:B------:R2:W-:Y:S01]  /*1510*/  STL [R1+0xc], R0 ;  /* 0x00000c0001007387 */ /* 0x0005e20000100800 */
[----:B------:R-:W-:Y:S01]  /*1520*/  PRMT R223, R67, 0x7632, R223 ;  /* 0x0000763243df7816 */ /* 0x000fe200000000df */
[----:B------:R-:W-:Y:S01]  /*1530*/  IMAD.U32 R66, R66, 0x10000, RZ ;  /* 0x0001000042427824 */ /* 0x000fe200078e00ff */
[----:B---3--:R-:W-:Y:S01]  /*1540*/  PRMT R225, R69, 0x7632, R225 ;  /* 0x0000763245e17816 */ /* 0x008fe200000000e1 */
[----:B------:R-:W3:Y:S01]  /*1550*/  LDS.128 R4, [UR16+0x100] ;  /* 0x00010010ff047984 */ /* 0x000ee20008000c00 */
[----:B------:R-:W-:Y:S01]  /*1560*/  PRMT R226, R70, 0x7632, R226 ;  /* 0x0000763246e27816 */ /* 0x000fe200000000e2 */
[----:B-1----:R-:W-:Y:S01]  /*1570*/  IMAD.U32 R2, R22, 0x10000, RZ ;  /* 0x0001000016027824 */ /* 0x002fe200078e00ff */
[----:B------:R-:W-:Y:S01]  /*1580*/  PRMT R227, R71, 0x7632, R227 ;  /* 0x0000763247e37816 */ /* 0x000fe200000000e3 */
[----:B------:R-:W-:Y:S01]  /*1590*/  IMAD.U32 R67, R67, 0x10000, RZ ;  /* 0x0001000043437824 */ /* 0x000fe200078e00ff */
[C---:B------:R-:W-:Y:S01]  /*15a0*/  PRMT R220, R64.reuse, 0x7632, R220 ;  /* 0x0000763240dc7816 */ /* 0x040fe200000000dc */
[----:B--2---:R-:W-:Y:S01]  /*15b0*/  IMAD.U32 R0, R23, 0x10000, RZ ;  /* 0x0001000017007824 */ /* 0x004fe200078e00ff */
[----:B------:R1:W-:Y:S01]  /*15c0*/  STL [R1+0x8], R2 ;  /* 0x0000080201007387 */ /* 0x0003e20000100800 */
[----:B----4-:R-:W-:Y:S01]  /*15d0*/  PRMT R229, R81, 0x7632, R229 ;  /* 0x0000763251e57816 */ /* 0x010fe200000000e5 */
[----:B------:R-:W-:Y:S01]  /*15e0*/  IMAD.U32 R64, R64, 0x10000, RZ ;  /* 0x0001000040407824 */ /* 0x000fe200078e00ff */
[----:B------:R-:W-:Y:S01]  /*15f0*/  PRMT R230, R82, 0x7632, R230 ;  /* 0x0000763252e67816 */ /* 0x000fe200000000e6 */
[----:B------:R2:W-:Y:S01]  /*1600*/  STL [R1+0x4], R0 ;  /* 0x0000040001007387 */ /* 0x0005e20000100800 */
[----:B------:R-:W-:Y:S01]  /*1610*/  PRMT R231, R83, 0x7632, R231 ;  /* 0x0000763253e77816 */ /* 0x000fe200000000e7 */
[----:B------:R-:W-:Y:S01]  /*1620*/  IMAD.U32 R70, R70, 0x10000, RZ ;  /* 0x0001000046467824 */ /* 0x000fe200078e00ff */
[----:B0-----:R-:W-:Y:S01]  /*1630*/  PRMT R241, R77, 0x7632, R241 ;  /* 0x000076324df17816 */ /* 0x001fe200000000f1 */
[----:B------:R-:W0:Y:S01]  /*1640*/  LDS.128 R20, [UR16+0xc0] ;  /* 0x0000c010ff147984 */ /* 0x000e220008000c00 */
[----:B------:R-:W-:Y:S01]  /*1650*/  PRMT R242, R78, 0x7632, R242 ;  /* 0x000076324ef27816 */ /* 0x000fe200000000f2 */
[----:B-1----:R-:W-:Y:S01]  /*1660*/  IMAD.U32 R2, R62, 0x10000, RZ ;  /* 0x000100003e027824 */ /* 0x002fe200078e00ff */
[----:B------:R-:W-:Y:S01]  /*1670*/  PRMT R111, R79, 0x7632, R111 ;  /* 0x000076324f6f7816 */ /* 0x000fe2000000006f */
[----:B------:R-:W-:Y:S01]  /*1680*/  IMAD.U32 R71, R71, 0x10000, RZ ;  /* 0x0001000047477824 */ /* 0x000fe200078e00ff */
[----:B------:R-:W-:Y:S01]  /*1690*/  PRMT R224, R68, 0x7632, R224 ;  /* 0x0000763244e07816 */ /* 0x000fe200000000e0 */
[----:B--2---:R-:W-:Y:S01]  /*16a0*/  IMAD.U32 R0, R16, 0x10000, RZ ;  /* 0x0001000010007824 */ /* 0x004fe200078e00ff */
[----:B------:R-:W-:Y:S01]  /*16b0*/  PRMT R228, R80, 0x7632, R228 ;  /* 0x0000763250e47816 */ /* 0x000fe200000000e4 */
[----:B------:R-:W1:Y:S01]  /*16c0*/  LDS.128 R16, [UR16+0xd0] ;  /* 0x0000d010ff107984 */ /* 0x000e620008000c00 */
[C---:B------:R-:W-:Y:S01]  /*16d0*/  PRMT R161, R25.reuse, 0x7632, R161 ;  /* 0x0000763219a17816 */ /* 0x040fe200000000a1 */
[C---:B------:R-:W-:Y:S01]  /*16e0*/  IMAD.U32 R30, R26.reuse, 0x10000, RZ ;  /* 0x000100001a1e7824 */ /* 0x040fe200078e00ff */
[----:B------:R-:W-:Y:S01]  /*16f0*/  SHF.L.U32 R31, R25, 0x10, RZ ;  /* 0x00000010191f7819 */ /* 0x000fe200000006ff */
[C---:B------:R-:W-:Y:S01]  /*1700*/  IMAD.U32 R29, R27.reuse, 0x10000, RZ ;  /* 0x000100001b1d7824 */ /* 0x040fe200078e00ff */
[----:B------:R-:W-:Y:S01]  /*1710*/  PRMT R162, R26, 0x7632, R162 ;  /* 0x000076321aa27816 */ /* 0x000fe200000000a2 */
[C---:B------:R-:W-:Y:S01]  /*1720*/  IMAD.U32 R32, R24.reuse, 0x10000, RZ ;  /* 0x0001000018207824 */ /* 0x040fe200078e00ff */
[----:B------:R-:W-:Y:S01]  /*1730*/  PRMT R163, R27, 0x7632, R163 ;  /* 0x000076321ba37816 */ /* 0x000fe200000000a3 */
[----:B------:R2:W-:Y:S01]  /*1740*/  STL [R1], R0 ;  /* 0x0000000001007387 */ /* 0x0005e20000100800 */
[----:B------:R-:W-:Y:S01]  /*1750*/  PRMT R160, R24, 0x7632, R160 ;  /* 0x0000763218a07816 */ /* 0x000fe200000000a0 */
[----:B------:R-:W-:Y:S01]  /*1760*/  IMAD.U32 R68, R68, 0x10000, RZ ;  /* 0x0001000044447824 */ /* 0x000fe200078e00ff */
[----:B------:R-:W-:Y:S01]  /*1770*/  PRMT R240, R76, 0x7632, R240 ;  /* 0x000076324cf07816 */ /* 0x000fe200000000f0 */
[----:B------:R-:W-:Y:S01]  /*1780*/  IMAD.U32 R80, R80, 0x10000, RZ ;  /* 0x0001000050507824 */ /* 0x000fe200078e00ff */
[----:B------:R-:W-:Y:S01]  /*1790*/  SHF.L.U32 R109, R79, 0x10, RZ ;  /* 0x000000104f6d7819 */ /* 0x000fe200000006ff */
[----:B------:R-:W-:Y:S01]  /*17a0*/  IMAD.U32 R82, R82, 0x10000, RZ ;  /* 0x0001000052527824 */ /* 0x000fe200078e00ff */
[----:B------:R-:W-:Y:S01]  /*17b0*/  SHF.L.U32 R65, R65, 0x10, RZ ;  /* 0x0000001041417819 */ /* 0x000fe200000006ff */
[----:B------:R-:W-:Y:S01]  /*17c0*/  IMAD.U32 R83, R83, 0x10000, RZ ;  /* 0x0001000053537824 */ /* 0x000fe200078e00ff */
[----:B---3--:R-:W-:Y:S01]  /*17d0*/  PRMT R180, R4, 0x7632, R180 ;  /* 0x0000763204b47816 */ /* 0x008fe200000000b4 */
[----:B--2---:R-:W-:Y:S01]  /*17e0*/  IMAD.U32 R0, R63, 0x10000, RZ ;  /* 0x000100003f007824 */ /* 0x004fe200078e00ff */
[----:B------:R-:W-:Y:S01]  /*17f0*/  PRMT R181, R5, 0x7632, R181 ;  /* 0x0000763205b57816 */ /* 0x000fe200000000b5 */
[----:B------:R-:W-:Y:S01]  /*1800*/  IMAD.U32 R77, R77, 0x10000, RZ ;  /* 0x000100004d4d7824 */ /* 0x000fe200078e00ff */
        /* <DEDUP_REMOVED lines=8> */
[----:B------:R-:W-:Y:S01]  /*1890*/  SHF.L.U32 R76, R76, 0x10, RZ ;  /* 0x000000104c4c7819 */ /* 0x000fe200000006ff */
[----:B------:R-:W-:Y:S01]  /*18a0*/  IMAD.U32 R149, R149, 0x10000, RZ ;  /* 0x0001000095957824 */ /* 0x000fe200078e00ff */
[----:B------:R-:W-:Y:S01]  /*18b0*/  SHF.L.U32 R112, R112, 0x10, RZ ;  /* 0x0000001070707819 */ /* 0x000fe200000006ff */
[----:B0-----:R-:W-:Y:S01]  /*18c0*/  IMAD.U32 R26, R22, 0x10000, RZ ;  /* 0x00010000161a7824 */ /* 0x001fe200078e00ff */
[----:B------:R-:W-:Y:S01]  /*18d0*/  PRMT R165, R21, 0x7632, R165 ;  /* 0x0000763215a57816 */ /* 0x000fe200000000a5 */
[----:B------:R-:W-:Y:S01]  /*18e0*/  IMAD.U32 R25, R23, 0x10000, RZ ;  /* 0x0001000017197824 */ /* 0x000fe200078e00ff */
[----:B------:R-:W-:Y:S01]  /*18f0*/  SHF.L.U32 R27, R21, 0x10, RZ ;  /* 0x00000010151b7819 */ /* 0x000fe200000006ff */
[----:B------:R-:W-:Y:S01]  /*1900*/  IMAD.U32 R28, R20, 0x10000, RZ ;  /* 0x00010000141c7824 */ /* 0x000fe200078e00ff */
[----:B------:R-:W-:Y:S01]  /*1910*/  PRMT R166, R22, 0x7632, R166 ;  /* 0x0000763216a67816 */ /* 0x000fe200000000a6 */
[----:B------:R-:W-:Y:S01]  /*1920*/  IMAD.U32 R150, R150, 0x10000, RZ ;  /* 0x0001000096967824 */ /* 0x000fe200078e00ff */
[----:B------:R-:W-:Y:S01]  /*1930*/  PRMT R167, R23, 0x7632, R167 ;  /* 0x0000763217a77816 */ /* 0x000fe200000000a7 */
[C---:B-1----:R-:W-:Y:S01]  /*1940*/  IMAD.U32 R22, R18.reuse, 0x10000, RZ ;  /* 0x0001000012167824 */ /* 0x042fe200078e00ff */
[----:B------:R-:W-:Y:S01]  /*1950*/  PRMT R169, R17, 0x7632, R169 ;  /* 0x0000763211a97816 */ /* 0x000fe200000000a9 */
[----:B------:R-:W-:Y:S01]  /*1960*/  IMAD.U32 R21, R19, 0x10000, RZ ;  /* 0x0001000013157824 */ /* 0x000fe200078e00ff */
[----:B------:R-:W-:Y:S01]  /*1970*/  SHF.L.U32 R23, R17, 0x10, RZ ;  /* 0x0000001011177819 */ /* 0x000fe200000006ff */
[----:B------:R-:W-:Y:S01]  /*1980*/  IMAD.U32 R17, R15, 0x10000, RZ ;  /* 0x000100000f117824 */ /* 0x000fe200078e00ff */
        /* <DEDUP_REMOVED lines=26> */
[----:B------:R-:W0:Y:S01]  /*1b30*/  LDS.128 R72, [UR16+0x170] ;  /* 0x00017010ff487984 */ /* 0x000e220008000c00 */
[----:B------:R-:W-:Y:S01]  /*1b40*/  SHF.L.U32 R140, R140, 0x10, RZ ;  /* 0x000000108c8c7819 */ /* 0x000fe200000006ff */
[----:B------:R-:W-:Y:S01]  /*1b50*/  IMAD.U32 R151, R151, 0x10000, RZ ;  /* 0x0001000097977824 */ /* 0x000fe200078e00ff */
[----:B------:R-:W-:Y:S01]  /*1b60*/  SHF.L.U32 R144, R144, 0x10, RZ ;  /* 0x0000001090907819 */ /* 0x000fe200000006ff */
[----:B------:R-:W1:Y:S01]  /*1b70*/  LDS.128 R60, [UR16+0x180] ;  /* 0x00018010ff3c7984 */ /* 0x000e620008000c00 */
        /* <DEDUP_REMOVED lines=35> */
[C---:B0-----:R-:W-:Y:S01]  /*1db0*/  IMAD.U32 R95, R72.reuse, 0x10000, RZ ;  /* 0x00010000485f7824 */ /* 0x041fe200078e00ff */
[----:B------:R-:W-:Y:S01]  /*1dc0*/  PRMT R208, R72, 0x7632, R208 ;  /* 0x0000763248d07816 */ /* 0x000fe200000000d0 */
[----:B------:R-:W-:Y:S01]  /*1dd0*/  IMAD.U32 R97, R74, 0x10000, RZ ;  /* 0x000100004a617824 */ /* 0x000fe200078e00ff */
[----:B------:R-:W-:Y:S01]  /*1de0*/  PRMT R209, R73, 0x7632, R209 ;  /* 0x0000763249d17816 */ /* 0x000fe200000000d1 */
[----:B------:R-:W-:Y:S01]  /*1df0*/  IMAD.U32 R98, R75, 0x10000, RZ ;  /* 0x000100004b627824 */ /* 0x000fe200078e00ff */
[----:B------:R-:W-:Y:S01]  /*1e00*/  SHF.L.U32 R96, R73, 0x10, RZ ;  /* 0x0000001049607819 */ /* 0x000fe200000006ff */
[----:B-1----:R-:W-:Y:S01]  /*1e10*/  IMAD.U32 R99, R60, 0x10000, RZ ;  /* 0x000100003c637824 */ /* 0x002fe200078e00ff */
[----:B------:R-:W-:Y:S01]  /*1e20*/  PRMT R210, R74, 0x7632, R210 ;  /* 0x000076324ad27816 */ /* 0x000fe200000000d2 */
[----:B------:R-:W-:Y:S01]  /*1e30*/  IMAD.U32 R101, R62, 0x10000, RZ ;  /* 0x000100003e657824 */ /* 0x000fe200078e00ff */
[----:B------:R-:W-:Y:S01]  /*1e40*/  PRMT R211, R75, 0x7632, R211 ;  /* 0x000076324bd37816 */ /* 0x000fe200000000d3 */
[----:B------:R-:W-:Y:S01]  /*1e50*/  IMAD.U32 R102, R63, 0x10000, RZ ;  /* 0x000100003f667824 */ /* 0x000fe200078e00ff */
[----:B------:R-:W-:Y:S01]  /*1e60*/  PRMT R212, R60, 0x7632, R212 ;  /* 0x000076323cd47816 */ /* 0x000fe200000000d4 */
[----:B------:R-:W0:Y:S01]  /*1e70*/  LDS.128 R72, [UR16+0x1d0] ;  /* 0x0001d010ff487984 */ /* 0x000e220008000c00 */
        /* <DEDUP_REMOVED lines=8> */
[----:B------:R-:W1:Y:S01]  /*1f00*/  LDS.128 R60, [UR16+0x1e0] ;  /* 0x0001e010ff3c7984 */ /* 0x000e620008000c00 */
        /* <DEDUP_REMOVED lines=9> */
[----:B------:R-:W-:Y:S01]  /*1fa0*/  MOV R79, 0xff7fffff ;  /* 0xff7fffff004f7802 */ /* 0x000fe20000000f00 */
[----:B------:R-:W-:-:S02]  /*1fb0*/  IMAD.U32 R187, R187, 0x10000, RZ ;  /* 0x00010000bbbb7824 */ /* 0x000fc400078e00ff */
[----:B------:R-:W-:Y:S02]  /*1fc0*/  IMAD.U32 R189, R189, 0x10000, RZ ;  /* 0x00010000bdbd7824 */ /* 0x000fe400078e00ff */
[----:B------:R-:W-:Y:S02]  /*1fd0*/  IMAD.U32 R190, R190, 0x10000, RZ ;  /* 0x00010000bebe7824 */ /* 0x000fe400078e00ff */
[----:B------:R-:W-:Y:S02]  /*1fe0*/  IMAD.U32 R191, R191, 0x10000, RZ ;  /* 0x00010000bfbf7824 */ /* 0x000fe400078e00ff */
[----:B------:R-:W-:Y:S02]  /*1ff0*/  IMAD.U32 R193, R193, 0x10000, RZ ;  /* 0x00010000c1c17824 */ /* 0x000fe400078e00ff */
[----:B------:R-:W-:Y:S02]  /*2000*/  IMAD.U32 R194, R194, 0x10000, RZ ;  /* 0x00010000c2c27824 */ /* 0x000fe400078e00ff */
[----:B------:R-:W-:-:S02]  /*2010*/  IMAD.U32 R195, R195, 0x10000, RZ ;  /* 0x00010000c3c37824 */ /* 0x000fc400078e00ff */
[----:B------:R-:W-:Y:S02]  /*2020*/  IMAD.U32 R197, R197, 0x10000, RZ ;  /* 0x00010000c5c57824 */ /* 0x000fe400078e00ff */
[----:B------:R-:W-:Y:S02]  /*2030*/  IMAD.U32 R198, R198, 0x10000, RZ ;  /* 0x00010000c6c67824 */ /* 0x000fe400078e00ff */
[----:B------:R-:W-:Y:S01]  /*2040*/  IMAD.U32 R199, R199, 0x10000, RZ ;  /* 0x00010000c7c77824 */ /* 0x000fe200078e00ff */
[----:B0-----:R-:W-:Y:S01]  /*2050*/  PRMT R233, R73, 0x7632, R233 ;  /* 0x0000763249e97816 */ /* 0x001fe200000000e9 */
[----:B------:R-:W-:Y:S01]  /*2060*/  IMAD.U32 R201, R201, 0x10000, RZ ;  /* 0x00010000c9c97824 */ /* 0x000fe200078e00ff */
[C---:B------:R-:W-:Y:S01]  /*2070*/  PRMT R234, R74.reuse, 0x7632, R234 ;  /* 0x000076324aea7816 */ /* 0x040fe200000000ea */
[----:B------:R-:W-:Y:S01]  /*2080*/  IMAD.U32 R74, R74, 0x10000, RZ ;  /* 0x000100004a4a7824 */ /* 0x000fe200078e00ff */
[C---:B------:R-:W-:Y:S01]  /*2090*/  PRMT R235, R75.reuse, 0x7632, R235 ;  /* 0x000076324beb7816 */ /* 0x040fe200000000eb */
[----:B------:R-:W-:Y:S01]  /*20a0*/  IMAD.U32 R75, R75, 0x10000, RZ ;  /* 0x000100004b4b7824 */ /* 0x000fe200078e00ff */
[C---:B------:R-:W-:Y:S01]  /*20b0*/  PRMT R232, R72.reuse, 0x7632, R232 ;  /* 0x0000763248e87816 */ /* 0x040fe200000000e8 */
[----:B------:R-:W-:Y:S01]  /*20c0*/  IMAD.U32 R72, R72, 0x10000, RZ ;  /* 0x0001000048487824 */ /* 0x000fe200078e00ff */
[----:B------:R-:W-:Y:S01]  /*20d0*/  SHF.L.U32 R73, R73, 0x10, RZ ;  /* 0x0000001049497819 */ /* 0x000fe200000006ff */
[----:B------:R-:W-:Y:S01]  /*20e0*/  IMAD.U32 R202, R202, 0x10000, RZ ;  /* 0x00010000caca7824 */ /* 0x000fe200078e00ff */
[----:B-1----:R-:W-:Y:S01]  /*20f0*/  PRMT R237, R61, 0x7632, R237 ;  /* 0x000076323ded7816 */ /* 0x002fe200000000ed */
        /* <DEDUP_REMOVED lines=9> */
[----:B------:R-:W-:Y:S01]  /*2190*/  SHF.L.U32 R232, R232, 0x10, RZ ;  /* 0x00000010e8e87819 */ /* 0x000fe200000006ff */
[----:B------:R-:W-:Y:S01]  /*21a0*/  IMAD.U32 R206, R206, 0x10000, RZ ;  /* 0x00010000cece7824 */ /* 0x000fe200078e00ff */
[----:B------:R-:W-:Y:S01]  /*21b0*/  SHF.L.U32 R236, R236, 0x10, RZ ;  /* 0x00000010ecec7819 */ /* 0x000fe200000006ff */
        /* <DEDUP_REMOVED lines=27> */
[----:B------:R-:W-:-:S07]  /*2370*/  IMAD.U32 R111, R111, 0x10000, RZ ;  /* 0x000100006f6f7824 */ /* 0x000fce00078e00ff */
.L_x_16622:
[----:B------:R-:W-:Y:S01]  /*2380*/  IMAD.MOV.U32 R124, RZ, RZ, R49 ;  /* 0x000000ffff7c7224 */ /* 0x000fe200078e0031 */
[----:B------:R0:W-:Y:S01]  /*2390*/  STL [R1+0x80], R108 ;  /* 0x0000806c01007387 */ /* 0x0001e20000100800 */
[----:B------:R-:W-:-:S05]  /*23a0*/  IMAD.MOV.U32 R125, RZ, RZ, R48 ;  /* 0x000000ffff7d7224 */ /* 0x000fca00078e0030 */
[----:B------:R1:W2:Y:S04]  /*23b0*/  LDG.E.CONSTANT R126, desc[UR6][R124.64] ;  /* 0x000000067c7e7981 */ /* 0x0002a8000c1e9900 */
[----:B0-----:R-:W3:Y:S04]  /*23c0*/  LDL R108, [R1+0x60] ;  /* 0x00006000016c7983 */ /* 0x001ee80000100800 */
[----:B------:R0:W-:Y:S01]  /*23d0*/  STL [R1+0x7c], R79 ;  /* 0x00007c4f01007387 */ /* 0x0001e20000100800 */
[----:B-1----:R-:W1:Y:S01]  /*23e0*/  S2R R124, SR_TID.X ;  /* 0x00000000007c7919 */ /* 0x002e620000002100 */
[----:B------:R-:W-:-:S02]  /*23f0*/  IMAD R125, R50, UR9, RZ ;  /* 0x00000009327d7c24 */ /* 0x000fc4000f8e02ff */
[----:B0-----:R-:W4:Y:S04]  /*2400*/  LDL R79, [R1+0x50] ;  /* 0x00005000014f7983 */ /* 0x001f280000100800 */
[----:B------:R0:W-:Y:S04]  /*2410*/  STL [R1+0x78], R52 ;  /* 0x0000783401007387 */ /* 0x0001e80000100800 */
[----:B0-----:R-:W4:Y:S04]  /*2420*/  LDL R52, [R1+0x40] ;  /* 0x0000400001347983 */ /* 0x001f280000100800 */
[----:B------:R0:W-:Y:S01]  /*2430*/  STL [R1+0x74], R51 ;  /* 0x0000743301007387 */ /* 0x0001e20000100800 */
[----:B-1----:R-:W-:-:S03]  /*2440*/  IMAD.SHL.U32 R124, R124, 0x8, RZ ;  /* 0x000000087c7c7824 */ /* 0x002fc600078e00ff */
[----:B0-----:R-:W4:Y:S02]  /*2450*/  LDL R51, [R1+0x70] ;  /* 0x0000700001337983 */ /* 0x001f240000100800 */
[----:B------:R-:W-:-:S04]  /*2460*/  LOP3.LUT R124, R124, 0xf8, RZ, 0xc0, !PT ;  /* 0x000000f87c7c7812 */ /* 0x000fc800078ec0ff */
[----:B------:R-:W-:-:S04]  /*2470*/  IADD3 R124, P0, PT, R125, R124, RZ ;  /* 0x0000007c7d7c7210 */ /* 0x000fc80007f1e0ff */
[----:B------:R-:W-:-:S03]  /*2480*/  LEA.HI.X.SX32 R125, R125, RZ, 0x1, P0 ;  /* 0x000000ff7d7d7211 */ /* 0x000fc600000f0eff */
[----:B--2---:R-:W-:-:S03]  /*2490*/  IMAD.WIDE R124, R126, UR12, R124 ;  /* 0x0000000c7e7c7c25 */ /* 0x004fc6000f8e027c */
[----:B------:R-:W-:-:S04]  /*24a0*/  LEA R126, P0, R124, UR14, 0x1 ;  /* 0x0000000e7c7e7c11 */ /* 0x000fc8000f8008ff */
[----:B------:R-:W-:-:S05]  /*24b0*/  LEA.HI.X R127, R124, UR15, R125, 0x1, P0 ;  /* 0x0000000f7c7f7c11 */ /* 0x000fca00080f0c7d */
[----:B------:R-:W2:Y:S04]  /*24c0*/  LDG.E.CONSTANT R247, desc[UR6][R126.64+0x200] ;  /* 0x000200067ef77981 */ /* 0x000ea8000c1e9900 */
[----:B------:R-:W3:Y:S04]  /*24d0*/  LDG.E.CONSTANT R251, desc[UR6][R126.64] ;  /* 0x000000067efb7981 */ /* 0x000ee8000c1e9900 */
[----:B------:R-:W4:Y:S04]  /*24e0*/  LDG.E.CONSTANT R248, desc[UR6][R126.64+0x400] ;  /* 0x000400067ef87981 */ /* 0x000f28000c1e9900 */
[----:B------:R-:W4:Y:S04]  /*24f0*/  LDG.E.CONSTANT R246, desc[UR6][R126.64+0x600] ;  /* 0x000600067ef67981 */ /* 0x000f28000c1e9900 */
[----:B------:R-:W4:Y:S04]  /*2500*/  LDG.E.CONSTANT R249, desc[UR6][R126.64+0x800] ;  /* 0x000800067ef97981 */ /* 0x000f28000c1e9900 */
[----:B------:R-:W4:Y:S04]  /*2510*/  LDG.E.CONSTANT R245, desc[UR6][R126.64+0xa00] ;  /* 0x000a00067ef57981 */ /* 0x000f28000c1e9900 */
[----:B------:R-:W4:Y:S04]  /*2520*/  LDG.E.CONSTANT R124, desc[UR6][R126.64+0xc00] ;  /* 0x000c00067e7c7981 */ /* 0x000f28000c1e9900 */
[----:B------:R-:W4:Y:S04]  /*2530*/  LDG.E.CONSTANT R243, desc[UR6][R126.64+0xe00] ;  /* 0x000e00067ef37981 */ /* 0x000f28000c1e9900 */
[----:B------:R-:W4:Y:S04]  /*2540*/  LDG.E.CONSTANT R125, desc[UR6][R126.64+0x1000] ;  /* 0x001000067e7d7981 */ /* 0x000f28000c1e9900 */
[----:B------:R-:W4:Y:S01]  /*2550*/  LDG.E.CONSTANT R252, desc[UR6][R126.64+0x1200] ;  /* 0x001200067efc7981 */ /* 0x000f22000c1e9900 */
[----:B--2---:R-:W-:-:S02]  /*2560*/  PRMT R244, R247, 0x7632, R244 ;  /* 0x00007632f7f47816 */ /* 0x004fc400000000f4 */
[----:B------:R-:W-:Y:S02]  /*2570*/  SHF.L.U32 R247, R247, 0x10, RZ ;  /* 0x00000010f7f77819 */ /* 0x000fe400000006ff */
[C---:B---3--:R-:W-:Y:S01]  /*2580*/  PRMT R250, R251.reuse, 0x7632, R250 ;  /* 0x00007632fbfa7816 */ /* 0x048fe200000000fa */
[----:B------:R-:W-:Y:S02]  /*2590*/  IMAD.U32 R251, R251, 0x10000, RZ ;  /* 0x00010000fbfb7824 */ /* 0x000fe400078e00ff */
[----:B------:R-:W-:Y:S02]  /*25a0*/  FMUL.FTZ R247, R108, R247 ;  /* 0x000000f76cf77220 */ /* 0x000fe40000410000 */
[----:B------:R-:W2:Y:S02]  /*25b0*/  LDL.LU R108, [R1+0x80] ;  /* 0x00008000016c7983 */ /* 0x000ea40000300800 */
[----:B----4-:R-:W-:Y:S02]  /*25c0*/  FFMA.FTZ R251, R51, R251, R247 ;  /* 0x000000fb33fb7223 */ /* 0x010fe400000100f7 */
[----:B------:R-:W3:Y:S01]  /*25d0*/  LDL R51, [R1+0x30] ;  /* 0x0000300001337983 */ /* 0x000ee20000100800 */
[----:B------:R-:W-:-:S02]  /*25e0*/  IMAD.U32 R244, R244, 0x10000, RZ ;  /* 0x00010000f4f47824 */ /* 0x000fc400078e00ff */
[----:B------:R-:W-:Y:S01]  /*25f0*/  IMAD.U32 R250, R250, 0x10000, RZ ;  /* 0x00010000fafa7824 */ /* 0x000fe200078e00ff */
[----:B------:R-:W4:Y:S01]  /*2600*/  LDG.E.CONSTANT R247, desc[UR6][R126.64+0x1400] ;  /* 0x001400067ef77981 */ /* 0x000f22000c1e9900 */
[----:B------:R-:W-:-:S04]  /*2610*/  FMUL.FTZ R244, R116, R244 ;  /* 0x000000f474f47220 */ /* 0x000fc80000410000 */
[--C-:B------:R-:W-:Y:S01]  /*2620*/  FFMA.FTZ R250, R112, R250, R244.reuse ;  /* 0x000000fa70fa7223 */ /* 0x100fe200000100f4 */
[C---:B------:R-:W-:Y:S02]  /*2630*/  PRMT R244, R248.reuse, 0x7632, R244 ;  /* 0x00007632f8f47816 */ /* 0x040fe400000000f4 */
[----:B------:R-:W-:-:S05]  /*2640*/  SHF.L.U32 R248, R248, 0x10, RZ ;  /* 0x00000010f8f87819 */ /* 0x000fca00000006ff */
[----:B------:R-:W-:Y:S02]  /*2650*/  FFMA.FTZ R251, R79, R248, R251 ;  /* 0x000000f84ffb7223 */ /* 0x000fe400000100fb */
[----:B------:R-:W2:Y:S01]  /*2660*/  LDL R79, [R1+0x20] ;  /* 0x00002000014f7983 */ /* 0x000ea20000100800 */
[----:B------:R-:W-:-:S03]  /*2670*/  IMAD.U32 R244, R244, 0x10000, RZ ;  /* 0x00010000f4f47824 */ /* 0x000fc600078e00ff */
[----:B------:R-:W4:Y:S01]  /*2680*/  LDG.E.CONSTANT R248, desc[UR6][R126.64+0x1600] ;  /* 0x001600067ef87981 */ /* 0x000f22000c1e9900 */
[----:B------:R-:W-:Y:S01]  /*2690*/  FFMA.FTZ R250, R120, R244, R250 ;  /* 0x000000f478fa7223 */ /* 0x000fe200000100fa */
[C---:B------:R-:W-:Y:S01]  /*26a0*/  PRMT R244, R246.reuse, 0x7632, R244 ;  /* 0x00007632f6f47816 */ /* 0x040fe200000000f4 */
[----:B------:R-:W-:-:S04]  /*26b0*/  IMAD.U32 R246, R246, 0x10000, RZ ;  /* 0x00010000f6f67824 */ /* 0x000fc800078e00ff */
[----:B------:R-:W-:Y:S02]  /*26c0*/  FFMA.FTZ R251, R52, R246, R251 ;  /* 0x000000f634fb7223 */ /* 0x000fe400000100fb */
[----:B------:R-:W4:Y:S01]  /*26d0*/  LDL R52, [R1+0x10] ;  /* 0x0000100001347983 */ /* 0x000f220000100800 */
[C---:B------:R-:W-:Y:S02]  /*26e0*/  PRMT R246, R249.reuse, 0x7632, R246 ;  /* 0x00007632f9f67816 */ /* 0x040fe400000000f6 */
[----:B------:R-:W-:Y:S01]  /*26f0*/  SHF.L.U32 R249, R249, 0x10, RZ ;  /* 0x00000010f9f97819 */ /* 0x000fe200000006ff */
[----:B------:R-:W-:-:S04]  /*2700*/  IMAD.U32 R244, R244, 0x10000, RZ ;  /* 0x00010000f4f47824 */ /* 0x000fc800078e00ff */
[----:B------:R-:W-:Y:S02]  /*2710*/  FFMA.FTZ R250, R128, R244, R250 ;  /* 0x000000f480fa7223 */ /* 0x000fe400000100fa */
[----:B------:R-:W4:Y:S01]  /*2720*/  LDG.E.CONSTANT R244, desc[UR6][R126.64+0x1800] ;  /* 0x001800067ef47981 */ /* 0x000f22000c1e9900 */
[----:B------:R-:W-:-:S04]  /*2730*/  IMAD.U32 R246, R246, 0x10000, RZ ;  /* 0x00010000f6f67824 */ /* 0x000fc800078e00ff */
[----:B------:R-:W-:Y:S02]  /*2740*/  FFMA.FTZ R250, R132, R246, R250 ;  /* 0x000000f684fa7223 */ /* 0x000fe400000100fa */
[----:B------:R-:W4:Y:S01]  /*2750*/  LDG.E.CONSTANT R246, desc[UR6][R126.64+0x1a00] ;  /* 0x001a00067ef67981 */ /* 0x000f22000c1e9900 */
[----:B---3--:R-:W-:-:S03]  /*2760*/  FFMA.FTZ R251, R51, R249, R251 ;  /* 0x000000f933fb7223 */ /* 0x008fc600000100fb */
[----:B------:R-:W3:Y:S01]  /*2770*/  LDL R51, [R1] ;  /* 0x0000000001337983 */ /* 0x000ee20000100800 */
[----:B------:R-:W-:-:S04]  /*2780*/  IMAD.U32 R249, R245, 0x10000, RZ ;  /* 0x00010000f5f97824 */ /* 0x000fc800078e00ff */
[----:B--2---:R-:W-:Y:S01]  /*2790*/  FFMA.FTZ R251, R79, R249, R251 ;  /* 0x000000f94ffb7223 */ /* 0x004fe200000100fb */
[----:B------:R-:W-:Y:S01]  /*27a0*/  PRMT R249, R245, 0x7632, R249 ;  /* 0x00007632f5f97816 */ /* 0x000fe200000000f9 */
[----:B------:R-:W2:Y:S04]  /*27b0*/  LDL R79, [R1+0x5c] ;  /* 0x00005c00014f7983 */ /* 0x000ea80000100800 */
[----:B------:R-:W2:Y:S01]  /*27c0*/  LDG.E.CONSTANT R245, desc[UR6][R126.64+0x1c00] ;  /* 0x001c00067ef57981 */ /* 0x000ea2000c1e9900 */
[----:B------:R-:W-:-:S04]  /*27d0*/  IMAD.U32 R249, R249, 0x10000, RZ ;  /* 0x00010000f9f97824 */ /* 0x000fc800078e00ff */
[----:B------:R-:W-:Y:S01]  /*27e0*/  FFMA.FTZ R250, R136, R249, R250 ;  /* 0x000000f988fa7223 */ /* 0x000fe200000100fa */
[----:B------:R-:W-:-:S05]  /*27f0*/  SHF.L.U32 R249, R124, 0x10, RZ ;  /* 0x000000107cf97819 */ /* 0x000fca00000006ff */
[----:B----4-:R-:W-:Y:S02]  /*2800*/  FFMA.FTZ R251, R52, R249, R251 ;  /* 0x000000f934fb7223 */ /* 0x010fe400000100fb */
[----:B------:R-:W4:Y:S01]  /*2810*/  LDG.E.CONSTANT R249, desc[UR6][R126.64+0x1e00] ;  /* 0x001e00067ef97981 */ /* 0x000f22000c1e9900 */
[----:B------:R-:W-:-:S03]  /*2820*/  PRMT R124, R124, 0x7632, R124 ;  /* 0x000076327c7c7816 */ /* 0x000fc6000000007c */
[----:B------:R-:W4:Y:S02]  /*2830*/  LDL R52, [R1+0x4c] ;  /* 0x00004c0001347983 */ /* 0x000f240000100800 */
[----:B------:R-:W-:-:S04]  /*2840*/  IMAD.U32 R124, R124, 0x10000, RZ ;  /* 0x000100007c7c7824 */ /* 0x000fc800078e00ff */
[----:B------:R-:W-:Y:S01]  /*2850*/  FFMA.FTZ R250, R140, R124, R250 ;  /* 0x0000007c8cfa7223 */ /* 0x000fe200000100fa */
[C---:B------:R-:W-:Y:S01]  /*2860*/  PRMT R124, R243.reuse, 0x7632, R124 ;  /* 0x00007632f37c7816 */ /* 0x040fe2000000007c */
[----:B------:R-:W-:-:S04]  /*2870*/  IMAD.U32 R243, R243, 0x10000, RZ ;  /* 0x00010000f3f37824 */ /* 0x000fc800078e00ff */
[----:B------:R-:W-:-:S04]  /*2880*/  IMAD.U32 R124, R124, 0x10000, RZ ;  /* 0x000100007c7c7824 */ /* 0x000fc800078e00ff */
[----:B------:R-:W-:Y:S01]  /*2890*/  FFMA.FTZ R250, R144, R124, R250 ;  /* 0x0000007c90fa7223 */ /* 0x000fe200000100fa */
[----:B------:R-:W-:-:S05]  /*28a0*/  PRMT R124, R125, 0x7632, R124 ;  /* 0x000076327d7c7816 */ /* 0x000fca000000007c */
[----:B------:R-:W-:Y:S01]  /*28b0*/  IMAD.U32 R124, R124, 0x10000, RZ ;  /* 0x000100007c7c7824 */ /* 0x000fe200078e00ff */
[----:B------:R-:W-:-:S03]  /*28c0*/  SHF.L.U32 R125, R125, 0x10, RZ ;  /* 0x000000107d7d7819 */ /* 0x000fc600000006ff */
[----:B------:R-:W-:Y:S02]  /*28d0*/  FFMA.FTZ R250, R148, R124, R250 ;  /* 0x0000007c94fa7223 */ /* 0x000fe400000100fa */
[----:B------:R-:W4:Y:S01]  /*28e0*/  LDG.E.CONSTANT R124, desc[UR6][R126.64+0x2200] ;  /* 0x002200067e7c7981 */ /* 0x000f22000c1e9900 */
[----:B---3--:R-:W-:-:S03]  /*28f0*/  FFMA.FTZ R251, R51, R243, R251 ;  /* 0x000000f333fb7223 */ /* 0x008fc600000100fb */
[----:B------:R-:W3:Y:S01]  /*2900*/  LDG.E.CONSTANT R243, desc[UR6][R126.64+0x2000] ;  /* 0x002000067ef37981 */ /* 0x000ee2000c1e9900 */
[----:B------:R-:W-:Y:S01]  /*2910*/  FFMA.FTZ R251, R44, R125, R251 ;  /* 0x0000007d2cfb7223 */ /* 0x000fe200000100fb */
[C---:B------:R-:W-:Y:S01]  /*2920*/  PRMT R125, R252.reuse, 0x7632, R125 ;  /* 0x00007632fc7d7816 */ /* 0x040fe2000000007d */
[----:B------:R-:W-:Y:S01]  /*2930*/  IMAD.U32 R252, R252, 0x10000, RZ ;  /* 0x00010000fcfc7824 */ /* 0x000fe200078e00ff */
[----:B------:R-:W3:Y:S03]  /*2940*/  LDL R51, [R1+0x6c] ;  /* 0x00006c0001337983 */ /* 0x000ee60000100800 */
[----:B------:R-:W-:Y:S02]  /*2950*/  IMAD.U32 R125, R125, 0x10000, RZ ;  /* 0x000100007d7d7824 */ /* 0x000fe400078e00ff */
[----:B------:R-:W-:Y:S02]  /*2960*/  FFMA.FTZ R251, R40, R252, R251 ;  /* 0x000000fc28fb7223 */ /* 0x000fe400000100fb */
[----:B------:R-:W3:Y:S01]  /*2970*/  LDG.E.CONSTANT R252, desc[UR6][R126.64+0x2400] ;  /* 0x002400067efc7981 */ /* 0x000ee2000c1e9900 */
[----:B------:R-:W-:Y:S01]  /*2980*/  FFMA.FTZ R250, R152, R125, R250 ;  /* 0x0000007d98fa7223 */ /* 0x000fe200000100fa */
[----:B------:R-:W-:-:S02]  /*2990*/  PRMT R125, R247, 0x7632, R125 ;  /* 0x00007632f77d7816 */ /* 0x000fc4000000007d */
[----:B------:R-:W-:-:S03]  /*29a0*/  SHF.L.U32 R247, R247, 0x10, RZ ;  /* 0x00000010f7f77819 */ /* 0x000fc600000006ff */
[----:B------:R-:W-:Y:S02]  /*29b0*/  IMAD.U32 R125, R125, 0x10000, RZ ;  /* 0x000100007d7d7824 */ /* 0x000fe400078e00ff */
[----:B------:R-:W-:Y:S02]  /*29c0*/  FFMA.FTZ R251, R36, R247, R251 ;  /* 0x000000f724fb7223 */ /* 0x000fe400000100fb */
[----:B------:R-:W-:Y:S01]  /*29d0*/  FFMA.FTZ R250, R156, R125, R250 ;  /* 0x0000007d9cfa7223 */ /* 0x000fe200000100fa */
[C---:B------:R-:W-:Y:S01]  /*29e0*/  PRMT R125, R248.reuse, 0x7632, R125 ;  /* 0x00007632f87d7816 */ /* 0x040fe2000000007d */
[----:B------:R-:W3:Y:S01]  /*29f0*/  LDG.E.CONSTANT R247, desc[UR6][R126.64+0x2600] ;  /* 0x002600067ef77981 */ /* 0x000ee2000c1e9900 */
[----:B------:R-:W-:-:S03]  /*2a00*/  IMAD.U32 R248, R248, 0x10000, RZ ;  /* 0x00010000f8f87824 */ /* 0x000fc600078e00ff */
[----:B------:R-:W-:Y:S02]  /*2a10*/  IMAD.U32 R125, R125, 0x10000, RZ ;  /* 0x000100007d7d7824 */ /* 0x000fe400078e00ff */
[----:B------:R-:W-:Y:S02]  /*2a20*/  FFMA.FTZ R251, R32, R248, R251 ;  /* 0x000000f820fb7223 */ /* 0x000fe400000100fb */
[----:B------:R-:W3:Y:S01]  /*2a30*/  LDG.E.CONSTANT R248, desc[UR6][R126.64+0x2800] ;  /* 0x002800067ef87981 */ /* 0x000ee2000c1e9900 */
[----:B------:R-:W-:Y:S01]  /*2a40*/  FFMA.FTZ R250, R160, R125, R250 ;  /* 0x0000007da0fa7223 */ /* 0x000fe200000100fa */
[C---:B------:R-:W-:Y:S02]  /*2a50*/  PRMT R125, R244.reuse, 0x7632, R125 ;  /* 0x00007632f47d7816 */ /* 0x040fe4000000007d */
[----:B------:R-:W-:-:S03]  /*2a60*/  SHF.L.U32 R244, R244, 0x10, RZ ;  /* 0x00000010f4f47819 */ /* 0x000fc600000006ff */
[----:B------:R-:W-:-:S04]  /*2a70*/  IMAD.U32 R125, R125, 0x10000, RZ ;  /* 0x000100007d7d7824 */ /* 0x000fc800078e00ff */
[----:B------:R-:W-:Y:S02]  /*2a80*/  FFMA.FTZ R250, R164, R125, R250 ;  /* 0x0000007da4fa7223 */ /* 0x000fe400000100fa */
[----:B------:R-:W3:Y:S01]  /*2a90*/  LDG.E.CONSTANT R125, desc[UR6][R126.64+0x2a00] ;  /* 0x002a00067e7d7981 */ /* 0x000ee2000c1e9900 */
[----:B------:R-:W-:Y:S01]  /*2aa0*/  FFMA.FTZ R251, R28, R244, R251 ;  /* 0x000000f41cfb7223 */ /* 0x000fe200000100fb */
[C---:B------:R-:W-:Y:S01]  /*2ab0*/  PRMT R244, R246.reuse, 0x7632, R244 ;  /* 0x00007632f6f47816 */ /* 0x040fe200000000f4 */
[----:B------:R-:W-:-:S04]  /*2ac0*/  IMAD.U32 R246, R246, 0x10000, RZ ;  /* 0x00010000f6f67824 */ /* 0x000fc800078e00ff */
[----:B------:R-:W-:Y:S02]  /*2ad0*/  IMAD.U32 R244, R244, 0x10000, RZ ;  /* 0x00010000f4f47824 */ /* 0x000fe400078e00ff */
[----:B------:R-:W-:Y:S02]  /*2ae0*/  FFMA.FTZ R251, R24, R246, R251 ;  /* 0x000000f618fb7223 */ /* 0x000fe400000100fb */
[----:B------:R-:W3:Y:S01]  /*2af0*/  LDG.E.CONSTANT R246, desc[UR6][R126.64+0x2c00] ;  /* 0x002c00067ef67981 */ /* 0x000ee2000c1e9900 */
[----:B------:R-:W-:Y:S01]  /*2b00*/  FFMA.FTZ R250, R168, R244, R250 ;  /* 0x000000f4a8fa7223 */ /* 0x000fe200000100fa */
[C---:B--2---:R-:W-:Y:S02]  /*2b10*/  PRMT R244, R245.reuse, 0x7632, R244 ;  /* 0x00007632f5f47816 */ /* 0x044fe400000000f4 */
[----:B------:R-:W-:-:S03]  /*2b20*/  SHF.L.U32 R245, R245, 0x10, RZ ;  /* 0x00000010f5f57819 */ /* 0x000fc600000006ff */
[----:B------:R-:W-:Y:S02]  /*2b30*/  IMAD.U32 R244, R244, 0x10000, RZ ;  /* 0x00010000f4f47824 */ /* 0x000fe400078e00ff */
[----:B------:R-:W-:Y:S02]  /*2b40*/  FFMA.FTZ R251, R20, R245, R251 ;  /* 0x000000f514fb7223 */ /* 0x000fe400000100fb */
[----:B------:R-:W2:Y:S01]  /*2b50*/  LDG.E.CONSTANT R245, desc[UR6][R126.64+0x2e00] ;  /* 0x002e00067ef57981 */ /* 0x000ea2000c1e9900 */
[----:B------:R-:W-:Y:S01]  /*2b60*/  FFMA.FTZ R250, R172, R244, R250 ;  /* 0x000000f4acfa7223 */ /* 0x000fe200000100fa */
[----:B----4-:R-:W-:-:S04]  /*2b70*/  IMAD.U32 R244, R249, 0x10000, RZ ;  /* 0x00010000f9f47824 */ /* 0x010fc800078e00ff */
[----:B------:R-:W-:Y:S02]  /*2b80*/  FFMA.FTZ R251, R16, R244, R251 ;  /* 0x000000f410fb7223 */ /* 0x000fe400000100fb */
[----:B------:R-:W4:Y:S01]  /*2b90*/  LDG.E.CONSTANT R244, desc[UR6][R126.64+0x3000] ;  /* 0x003000067ef47981 */ /* 0x000f22000c1e9900 */
[----:B------:R-:W-:-:S05]  /*2ba0*/  PRMT R249, R249, 0x7632, R249 ;  /* 0x00007632f9f97816 */ /* 0x000fca00000000f9 */
[----:B------:R-:W-:-:S04]  /*2bb0*/  IMAD.U32 R249, R249, 0x10000, RZ ;  /* 0x00010000f9f97824 */ /* 0x000fc800078e00ff */
[----:B------:R-:W-:Y:S01]  /*2bc0*/  FFMA.FTZ R250, R176, R249, R250 ;  /* 0x000000f9b0fa7223 */ /* 0x000fe200000100fa */
[C---:B---3--:R-:W-:Y:S02]  /*2bd0*/  SHF.L.U32 R249, R243.reuse, 0x10, RZ ;  /* 0x00000010f3f97819 */ /* 0x048fe400000006ff */
[----:B------:R-:W-:-:S03]  /*2be0*/  PRMT R243, R243, 0x7632, R243 ;  /* 0x00007632f3f37816 */ /* 0x000fc600000000f3 */
[----:B------:R-:W-:Y:S02]  /*2bf0*/  FFMA.FTZ R251, R12, R249, R251 ;  /* 0x000000f90cfb7223 */ /* 0x000fe400000100fb */
[----:B------:R-:W-:Y:S01]  /*2c00*/  IMAD.U32 R243, R243, 0x10000, RZ ;  /* 0x00010000f3f37824 */ /* 0x000fe200078e00ff */
[----:B------:R-:W3:Y:S03]  /*2c10*/  LDG.E.CONSTANT R249, desc[UR6][R126.64+0x3200] ;  /* 0x003200067ef97981 */ /* 0x000ee6000c1e9900 */
[----:B------:R-:W-:Y:S01]  /*2c20*/  FFMA.FTZ R250, R180, R243, R250 ;  /* 0x000000f3b4fa7223 */ /* 0x000fe200000100fa */
[C---:B------:R-:W-:Y:S01]  /*2c30*/  IMAD.U32 R243, R124.reuse, 0x10000, RZ ;  /* 0x000100007cf37824 */ /* 0x040fe200078e00ff */
[----:B------:R-:W-:-:S03]  /*2c40*/  PRMT R124, R124, 0x7632, R124 ;  /* 0x000076327c7c7816 */ /* 0x000fc6000000007c */
[----:B------:R-:W-:Y:S02]  /*2c50*/  FFMA.FTZ R251, R8, R243, R251 ;  /* 0x000000f308fb7223 */ /* 0x000fe400000100fb */
[----:B------:R-:W-:Y:S02]  /*2c60*/  IMAD.U32 R243, R124, 0x10000, RZ ;  /* 0x000100007cf37824 */ /* 0x000fe400078e00ff */
[----:B------:R-:W3:Y:S02]  /*2c70*/  LDG.E.CONSTANT R124, desc[UR6][R126.64+0x3400] ;  /* 0x003400067e7c7981 */ /* 0x000ee4000c1e9900 */
[----:B------:R-:W-:Y:S01]  /*2c80*/  FFMA.FTZ R250, R184, R243, R250 ;  /* 0x000000f3b8fa7223 */ /* 0x000fe200000100fa */
[C---:B------:R-:W-:Y:S02]  /*2c90*/  SHF.L.U32 R243, R252.reuse, 0x10, RZ ;  /* 0x00000010fcf37819 */ /* 0x040fe400000006ff */
[----:B------:R-:W-:-:S03]  /*2ca0*/  PRMT R252, R252, 0x7632, R252 ;  /* 0x00007632fcfc7816 */ /* 0x000fc600000000fc */
[----:B------:R-:W-:Y:S02]  /*2cb0*/  FFMA.FTZ R251, R4, R243, R251 ;  /* 0x000000f304fb7223 */ /* 0x000fe400000100fb */
[----:B------:R-:W3:Y:S01]  /*2cc0*/  LDG.E.CONSTANT R243, desc[UR6][R126.64+0x3600] ;  /* 0x003600067ef37981 */ /* 0x000ee2000c1e9900 */
[----:B------:R-:W-:-:S04]  /*2cd0*/  IMAD.U32 R252, R252, 0x10000, RZ ;  /* 0x00010000fcfc7824 */ /* 0x000fc800078e00ff */
[----:B------:R-:W-:Y:S01]  /*2ce0*/  FFMA.FTZ R250, R188, R252, R250 ;  /* 0x000000fcbcfa7223 */ /* 0x000fe200000100fa */
[C---:B------:R-:W-:Y:S01]  /*2cf0*/  PRMT R252, R247.reuse, 0x7632, R252 ;  /* 0x00007632f7fc7816 */ /* 0x040fe200000000fc */
[----:B------:R-:W-:-:S04]  /*2d00*/  IMAD.U32 R247, R247, 0x10000, RZ ;  /* 0x00010000f7f77824 */ /* 0x000fc800078e00ff */
[----:B------:R-:W-:Y:S02]  /*2d10*/  IMAD.U32 R252, R252, 0x10000, RZ ;  /* 0x00010000fcfc7824 */ /* 0x000fe400078e00ff */
[----:B------:R-:W-:Y:S02]  /*2d20*/  FFMA.FTZ R251, R55, R247, R251 ;  /* 0x000000f737fb7223 */ /* 0x000fe400000100fb */
[----:B------:R-:W3:Y:S01]  /*2d30*/  LDG.E.CONSTANT R247, desc[UR6][R126.64+0x3800] ;  /* 0x003800067ef77981 */ /* 0x000ee2000c1e9900 */
[----:B------:R-:W-:Y:S01]  /*2d40*/  FFMA.FTZ R250, R192, R252, R250 ;  /* 0x000000fcc0fa7223 */ /* 0x000fe200000100fa */
[C---:B------:R-:W-:Y:S02]  /*2d50*/  PRMT R252, R248.reuse, 0x7632, R252 ;  /* 0x00007632f8fc7816 */ /* 0x040fe400000000fc */
[----:B------:R-:W-:-:S03]  /*2d60*/  SHF.L.U32 R248, R248, 0x10, RZ ;  /* 0x00000010f8f87819 */ /* 0x000fc600000006ff */
[----:B------:R-:W-:-:S04]  /*2d70*/  IMAD.U32 R252, R252, 0x10000, RZ ;  /* 0x00010000fcfc7824 */ /* 0x000fc800078e00ff */
[----:B------:R-:W-:Y:S01]  /*2d80*/  FFMA.FTZ R250, R196, R252, R250 ;  /* 0x000000fcc4fa7223 */ /* 0x000fe200000100fa */
[----:B------:R-:W-:Y:S01]  /*2d90*/  PRMT R252, R125, 0x7632, R252 ;  /* 0x000076327dfc7816 */ /* 0x000fe200000000fc */
[----:B------:R-:W-:Y:S01]  /*2da0*/  FFMA.FTZ R251, R57, R248, R251 ;  /* 0x000000f839fb7223 */ /* 0x000fe200000100fb */
[----:B------:R-:W-:Y:S01]  /*2db0*/  IMAD.U32 R125, R125, 0x10000, RZ ;  /* 0x000100007d7d7824 */ /* 0x000fe200078e00ff */
[----:B------:R-:W3:Y:S02]  /*2dc0*/  LDG.E.CONSTANT R248, desc[UR6][R126.64+0x3a00] ;  /* 0x003a00067ef87981 */ /* 0x000ee4000c1e9900 */
        /* <DEDUP_REMOVED lines=9> */
[----:B------:R-:W3:Y:S01]  /*2e60*/  LDG.E.CONSTANT R246, desc[UR6][R126.64+0x3e00] ;  /* 0x003e00067ef67981 */ /* 0x000ee2000c1e9900 */
[C---:B--2---:R-:W-:Y:S01]  /*2e70*/  PRMT R252, R245.reuse, 0x7632, R252 ;  /* 0x00007632f5fc7816 */ /* 0x044fe200000000fc */
[----:B------:R-:W-:-:S04]  /*2e80*/  IMAD.U32 R245, R245, 0x10000, RZ ;  /* 0x00010000f5f57824 */ /* 0x000fc800078e00ff */
[----:B------:R-:W-:Y:S02]  /*2e90*/  IMAD.U32 R252, R252, 0x10000, RZ ;  /* 0x00010000fcfc7824 */ /* 0x000fe400078e00ff */
[----:B------:R-:W-:Y:S02]  /*2ea0*/  FFMA.FTZ R251, R95, R245, R251 ;  /* 0x000000f55ffb7223 */ /* 0x000fe400000100fb */
[----:B------:R-:W2:Y:S01]  /*2eb0*/  LDG.E.CONSTANT R245, desc[UR6][R126.64+0x204] ;  /* 0x000204067ef57981 */ /* 0x000ea2000c1e9900 */
[----:B------:R-:W-:Y:S01]  /*2ec0*/  FFMA.FTZ R250, R208, R252, R250 ;  /* 0x000000fcd0fa7223 */ /* 0x000fe200000100fa */
[----:B----4-:R-:W-:-:S05]  /*2ed0*/  SHF.L.U32 R252, R244, 0x10, RZ ;  /* 0x00000010f4fc7819 */ /* 0x010fca00000006ff */
[----:B------:R-:W-:Y:S02]  /*2ee0*/  FFMA.FTZ R252, R99, R252, R251 ;  /* 0x000000fc63fc7223 */ /* 0x000fe400000100fb */
[----:B------:R-:W4:Y:S01]  /*2ef0*/  LDG.E.CONSTANT R251, desc[UR6][R126.64+0x4] ;  /* 0x000004067efb7981 */ /* 0x000f22000c1e9900 */
[----:B------:R-:W-:-:S05]  /*2f00*/  PRMT R244, R244, 0x7632, R244 ;  /* 0x00007632f4f47816 */ /* 0x000fca00000000f4 */
[----:B------:R-:W-:-:S04]  /*2f10*/  IMAD.U32 R244, R244, 0x10000, RZ ;  /* 0x00010000f4f47824 */ /* 0x000fc800078e00ff */
[----:B------:R-:W-:Y:S01]  /*2f20*/  FFMA.FTZ R250, R212, R244, R250 ;  /* 0x000000f4d4fa7223 */ /* 0x000fe200000100fa */
[C---:B---3--:R-:W-:Y:S01]  /*2f30*/  IMAD.U32 R244, R249.reuse, 0x10000, RZ ;  /* 0x00010000f9f47824 */ /* 0x048fe200078e00ff */
[----:B------:R-:W-:-:S05]  /*2f40*/  PRMT R249, R249, 0x7632, R249 ;  /* 0x00007632f9f97816 */ /* 0x000fca00000000f9 */
[----:B------:R-:W-:Y:S02]  /*2f50*/  IMAD.U32 R249, R249, 0x10000, RZ ;  /* 0x00010000f9f97824 */ /* 0x000fe400078e00ff */
[----:B------:R-:W-:Y:S02]  /*2f60*/  FFMA.FTZ R252, R103, R244, R252 ;  /* 0x000000f467fc7223 */ /* 0x000fe400000100fc */
[----:B------:R-:W3:Y:S01]  /*2f70*/  LDG.E.CONSTANT R244, desc[UR6][R126.64+0x404] ;  /* 0x000404067ef47981 */ /* 0x000ee2000c1e9900 */
[----:B------:R-:W-:Y:S01]  /*2f80*/  FFMA.FTZ R250, R216, R249, R250 ;  /* 0x000000f9d8fa7223 */ /* 0x000fe200000100fa */
[C---:B------:R-:W-:Y:S02]  /*2f90*/  SHF.L.U32 R249, R124.reuse, 0x10, RZ ;  /* 0x000000107cf97819 */ /* 0x040fe400000006ff */
[----:B------:R-:W-:-:S03]  /*2fa0*/  PRMT R124, R124, 0x7632, R124 ;  /* 0x000076327c7c7816 */ /* 0x000fc6000000007c */
[----:B------:R-:W-:Y:S02]  /*2fb0*/  FFMA.FTZ R249, R64, R249, R252 ;  /* 0x000000f940f97223 */ /* 0x000fe400000100fc */
[----:B------:R-:W-:Y:S02]  /*2fc0*/  IMAD.U32 R252, R124, 0x10000, RZ ;  /* 0x000100007cfc7824 */ /* 0x000fe400078e00ff */
[----:B------:R-:W3:Y:S02]  /*2fd0*/  LDG.E.CONSTANT R124, desc[UR6][R126.64+0x604] ;  /* 0x000604067e7c7981 */ /* 0x000ee4000c1e9900 */
[----:B------:R-:W-:Y:S01]  /*2fe0*/  FFMA.FTZ R250, R220, R252, R250 ;  /* 0x000000fcdcfa7223 */ /* 0x000fe200000100fa */
[----:B------:R-:W-:-:S04]  /*2ff0*/  IMAD.U32 R252, R243, 0x10000, RZ ;  /* 0x00010000f3fc7824 */ /* 0x000fc800078e00ff */
[----:B------:R-:W-:Y:S01]  /*3000*/  FFMA.FTZ R249, R68, R252, R249 ;  /* 0x000000fc44f97223 */ /* 0x000fe200000100f9 */
[----:B------:R-:W-:Y:S02]  /*3010*/  PRMT R252, R243, 0x7632, R252 ;  /* 0x00007632f3fc7816 */ /* 0x000fe400000000fc */
[----:B------:R-:W3:Y:S03]  /*3020*/  LDG.E.CONSTANT R243, desc[UR6][R126.64+0x804] ;  /* 0x000804067ef37981 */ /* 0x000ee6000c1e9900 */
[----:B------:R-:W-:-:S04]  /*3030*/  IMAD.U32 R252, R252, 0x10000, RZ ;  /* 0x00010000fcfc7824 */ /* 0x000fc800078e00ff */
[----:B------:R-:W-:Y:S01]  /*3040*/  FFMA.FTZ R250, R224, R252, R250 ;  /* 0x000000fce0fa7223 */ /* 0x000fe200000100fa */
[----:B------:R-:W-:-:S05]  /*3050*/  SHF.L.U32 R252, R247, 0x10, RZ ;  /* 0x00000010f7fc7819 */ /* 0x000fca00000006ff */
[----:B------:R-:W-:Y:S01]  /*3060*/  FFMA.FTZ R249, R80, R252, R249 ;  /* 0x000000fc50f97223 */ /* 0x000fe200000100f9 */
[----:B------:R-:W-:Y:S02]  /*3070*/  PRMT R252, R247, 0x7632, R252 ;  /* 0x00007632f7fc7816 */ /* 0x000fe400000000fc */
[----:B------:R-:W3:Y:S03]  /*3080*/  LDG.E.CONSTANT R247, desc[UR6][R126.64+0xa04] ;  /* 0x000a04067ef77981 */ /* 0x000ee6000c1e9900 */
[----:B------:R-:W-:-:S04]  /*3090*/  IMAD.U32 R252, R252, 0x10000, RZ ;  /* 0x00010000fcfc7824 */ /* 0x000fc800078e00ff */
[----:B------:R-:W-:Y:S01]  /*30a0*/  FFMA.FTZ R250, R228, R252, R250 ;  /* 0x000000fce4fa7223 */ /* 0x000fe200000100fa */
[C---:B------:R-:W-:Y:S01]  /*30b0*/  PRMT R252, R248.reuse, 0x7632, R252 ;  /* 0x00007632f8fc7816 */ /* 0x040fe200000000fc */
[----:B------:R-:W-:-:S04]  /*30c0*/  IMAD.U32 R248, R248, 0x10000, RZ ;  /* 0x00010000f8f87824 */ /* 0x000fc800078e00ff */
[--C-:B------:R-:W-:Y:S01]  /*30d0*/  FFMA.FTZ R248, R72, R248, R249.reuse ;  /* 0x000000f848f87223 */ /* 0x100fe200000100f9 */
[C---:B------:R-:W-:Y:S01]  /*30e0*/  PRMT R249, R125.reuse, 0x7632, R249 ;  /* 0x000076327df97816 */ /* 0x040fe200000000f9 */
[----:B------:R-:W-:Y:S01]  /*30f0*/  IMAD.U32 R252, R252, 0x10000, RZ ;  /* 0x00010000fcfc7824 */ /* 0x000fe200078e00ff */
[----:B------:R-:W-:-:S03]  /*3100*/  SHF.L.U32 R125, R125, 0x10, RZ ;  /* 0x000000107d7d7819 */ /* 0x000fc600000006ff */
[----:B------:R-:W-:Y:S01]  /*3110*/  FFMA.FTZ R252, R232, R252, R250 ;  /* 0x000000fce8fc7223 */ /* 0x000fe200000100fa */
[----:B------:R-:W-:Y:S02]  /*3120*/  IMAD.U32 R249, R249, 0x10000, RZ ;  /* 0x00010000f9f97824 */ /* 0x000fe400078e00ff */
[----:B------:R-:W-:Y:S01]  /*3130*/  FFMA.FTZ R125, R60, R125, R248 ;  /* 0x0000007d3c7d7223 */ /* 0x000fe200000100f8 */
[----:B------:R-:W3:Y:S01]  /*3140*/  LDG.E.CONSTANT R250, desc[UR6][R126.64+0xc04] ;  /* 0x000c04067efa7981 */ /* 0x000ee2000c1e9900 */
[----:B------:R-:W-:Y:S01]  /*3150*/  FFMA.FTZ R249, R236, R249, R252 ;  /* 0x000000f9ecf97223 */ /* 0x000fe200000100fc */
[C---:B------:R-:W-:Y:S01]  /*3160*/  IMAD.U32 R252, R246.reuse, 0x10000, RZ ;  /* 0x00010000f6fc7824 */ /* 0x040fe200078e00ff */
[----:B------:R-:W-:-:S03]  /*3170*/  PRMT R246, R246, 0x7632, R246 ;  /* 0x00007632f6f67816 */ /* 0x000fc600000000f6 */
[----:B------:R-:W-:Y:S02]  /*3180*/  FFMA.FTZ R252, R76, R252, R125 ;  /* 0x000000fc4cfc7223 */ /* 0x000fe4000001007d */
[----:B------:R-:W-:Y:S02]  /*3190*/  IMAD.U32 R125, R246, 0x10000, RZ ;  /* 0x00010000f67d7824 */ /* 0x000fe400078e00ff */
[----:B------:R-:W3:Y:S02]  /*31a0*/  LDG.E.CONSTANT R246, desc[UR6][R126.64+0xe04] ;  /* 0x000e04067ef67981 */ /* 0x000ee4000c1e9900 */
[----:B------:R-:W-:Y:S01]  /*31b0*/  FFMA.FTZ R249, R240, R125, R249 ;  /* 0x0000007df0f97223 */ /* 0x000fe200000100f9 */
[----:B--2---:R-:W-:Y:S01]  /*31c0*/  SHF.L.U32 R125, R245, 0x10, RZ ;  /* 0x00000010f57d7819 */ /* 0x004fe200000006ff */
[----:B----4-:R-:W-:-:S04]  /*31d0*/  IMAD.U32 R248, R251, 0x10000, RZ ;  /* 0x00010000fbf87824 */ /* 0x010fc800078e00ff */
[----:B------:R-:W-:Y:S02]  /*31e0*/  FMUL.FTZ R125, R79, R125 ;  /* 0x0000007d4f7d7220 */ /* 0x000fe40000410000 */
[----:B------:R-:W2:Y:S02]  /*31f0*/  LDL R79, [R1+0x2c] ;  /* 0x00002c00014f7983 */ /* 0x000ea40000100800 */
[----:B------:R-:W-:Y:S02]  /*3200*/  FFMA.FTZ R125, R51, R248, R125 ;  /* 0x000000f8337d7223 */ /* 0x000fe4000001007d */
[----:B------:R-:W4:Y:S01]  /*3210*/  LDL R51, [R1+0x3c] ;  /* 0x00003c0001337983 */ /* 0x000f220000100800 */
[----:B------:R-:W-:Y:S02]  /*3220*/  PRMT R245, R245, 0x7632, R245 ;  /* 0x00007632f5f57816 */ /* 0x000fe400000000f5 */
[----:B------:R-:W-:Y:S01]  /*3230*/  PRMT R251, R251, 0x7632, R251 ;  /* 0x00007632fbfb7816 */ /* 0x000fe200000000fb */
[----:B------:R-:W2:Y:S02]  /*3240*/  LDG.E.CONSTANT R248, desc[UR6][R126.64+0x1004] ;  /* 0x001004067ef87981 */ /* 0x000ea4000c1e9900 */
[----:B------:R-:W-:-:S02]  /*3250*/  IMAD.U32 R245, R245, 0x10000, RZ ;  /* 0x00010000f5f57824 */ /* 0x000fc400078e00ff */
[----:B------:R-:W-:Y:S02]  /*3260*/  IMAD.U32 R251, R251, 0x10000, RZ ;  /* 0x00010000fbfb7824 */ /* 0x000fe400078e00ff */
[----:B------:R-:W-:-:S04]  /*3270*/  FMUL.FTZ R245, R117, R245 ;  /* 0x000000f575f57220 */ /* 0x000fc80000410000 */
[----:B------:R-:W-:Y:S01]  /*3280*/  FFMA.FTZ R251, R113, R251, R245 ;  /* 0x000000fb71fb7223 */ /* 0x000fe200000100f5 */
[C---:B---3--:R-:W-:Y:S02]  /*3290*/  SHF.L.U32 R245, R244.reuse, 0x10, RZ ;  /* 0x00000010f4f57819 */ /* 0x048fe400000006ff */
[----:B------:R-:W-:-:S03]  /*32a0*/  PRMT R244, R244, 0x7632, R244 ;  /* 0x00007632f4f47816 */ /* 0x000fc600000000f4 */
[----:B------:R-:W-:Y:S02]  /*32b0*/  FFMA.FTZ R125, R52, R245, R125 ;  /* 0x000000f5347d7223 */ /* 0x000fe4000001007d */
[----:B------:R-:W3:Y:S01]  /*32c0*/  LDL R52, [R1+0x1c] ;  /* 0x00001c0001347983 */ /* 0x000ee20000100800 */
[----:B------:R-:W-:-:S03]  /*32d0*/  IMAD.U32 R245, R244, 0x10000, RZ ;  /* 0x00010000f4f57824 */ /* 0x000fc600078e00ff */
[----:B------:R-:W3:Y:S01]  /*32e0*/  LDG.E.CONSTANT R244, desc[UR6][R126.64+0x1204] ;  /* 0x001204067ef47981 */ /* 0x000ee2000c1e9900 */
[----:B------:R-:W-:Y:S01]  /*32f0*/  FFMA.FTZ R251, R121, R245, R251 ;  /* 0x000000f579fb7223 */ /* 0x000fe200000100fb */
[C---:B------:R-:W-:Y:S01]  /*3300*/  IMAD.U32 R245, R124.reuse, 0x10000, RZ ;  /* 0x000100007cf57824 */ /* 0x040fe200078e00ff */
[----:B------:R-:W-:-:S03]  /*3310*/  PRMT R124, R124, 0x7632, R124 ;  /* 0x000076327c7c7816 */ /* 0x000fc6000000007c */
[----:B----4-:R-:W-:Y:S02]  /*3320*/  FFMA.FTZ R125, R51, R245, R125 ;  /* 0x000000f5337d7223 */ /* 0x010fe4000001007d */
[----:B------:R-:W4:Y:S01]  /*3330*/  LDL R51, [R1+0xc] ;  /* 0x00000c0001337983 */ /* 0x000f220000100800 */
[----:B------:R-:W-:-:S03]  /*3340*/  IMAD.U32 R245, R124, 0x10000, RZ ;  /* 0x000100007cf57824 */ /* 0x000fc600078e00ff */
[----:B------:R-:W4:Y:S01]  /*3350*/  LDG.E.CONSTANT R124, desc[UR6][R126.64+0x1404] ;  /* 0x001404067e7c7981 */ /* 0x000f22000c1e9900 */
[----:B------:R-:W-:Y:S01]  /*3360*/  FFMA.FTZ R251, R129, R245, R251 ;  /* 0x000000f581fb7223 */ /* 0x000fe200000100fb */
[----:B------:R-:W-:-:S05]  /*3370*/  SHF.L.U32 R245, R243, 0x10, RZ ;  /* 0x00000010f3f57819 */ /* 0x000fca00000006ff */
[----:B--2---:R-:W-:Y:S01]  /*3380*/  FFMA.FTZ R125, R79, R245, R125 ;  /* 0x000000f54f7d7223 */ /* 0x004fe2000001007d */
[----:B------:R-:W-:Y:S01]  /*3390*/  PRMT R245, R243, 0x7632, R245 ;  /* 0x00007632f3f57816 */ /* 0x000fe200000000f5 */
[----:B------:R-:W2:Y:S04]  /*33a0*/  LDL R79, [R1+0x68] ;  /* 0x00006800014f7983 */ /* 0x000ea80000100800 */
[----:B------:R-:W2:Y:S01]  /*33b0*/  LDG.E.CONSTANT R243, desc[UR6][R126.64+0x1604] ;  /* 0x001604067ef37981 */ /* 0x000ea2000c1e9900 */
[----:B------:R-:W-:-:S04]  /*33c0*/  IMAD.U32 R245, R245, 0x10000, RZ ;  /* 0x00010000f5f57824 */ /* 0x000fc800078e00ff */
[----:B------:R-:W-:Y:S01]  /*33d0*/  FFMA.FTZ R251, R133, R245, R251 ;  /* 0x000000f585fb7223 */ /* 0x000fe200000100fb */
[C---:B------:R-:W-:Y:S01]  /*33e0*/  IMAD.U32 R245, R247.reuse, 0x10000, RZ ;  /* 0x00010000f7f57824 */ /* 0x040fe200078e00ff */
[----:B------:R-:W-:-:S05]  /*33f0*/  PRMT R247, R247, 0x7632, R247 ;  /* 0x00007632f7f77816 */ /* 0x000fca00000000f7 */
[----:B------:R-:W-:-:S04]  /*3400*/  IMAD.U32 R247, R247, 0x10000, RZ ;  /* 0x00010000f7f77824 */ /* 0x000fc800078e00ff */
[----:B------:R-:W-:Y:S01]  /*3410*/  FFMA.FTZ R251, R137, R247, R251 ;  /* 0x000000f789fb7223 */ /* 0x000fe200000100fb */
[C---:B------:R-:W-:Y:S02]  /*3420*/  SHF.L.U32 R247, R250.reuse, 0x10, RZ ;  /* 0x00000010faf77819 */ /* 0x040fe400000006ff */
[----:B------:R-:W-:-:S05]  /*3430*/  PRMT R250, R250, 0x7632, R250 ;  /* 0x00007632fafa7816 */ /* 0x000fca00000000fa */
        /* <DEDUP_REMOVED lines=10> */
[----:B---3--:R-:W-:Y:S02]  /*34e0*/  FFMA.FTZ R125, R52, R245, R125 ;  /* 0x000000f5347d7223 */ /* 0x008fe4000001007d */
[----:B------:R-:W3:Y:S01]  /*34f0*/  LDG.E.CONSTANT R245, desc[UR6][R126.64+0x1804] ;  /* 0x001804067ef57981 */ /* 0x000ee2000c1e9900 */
[C---:B------:R-:W-:Y:S01]  /*3500*/  IMAD.U32 R248, R244.reuse, 0x10000, RZ ;  /* 0x00010000f4f87824 */ /* 0x040fe200078e00ff */
[----:B------:R-:W-:Y:S02]  /*3510*/  PRMT R244, R244, 0x7632, R244 ;  /* 0x00007632f4f47816 */ /* 0x000fe400000000f4 */
[----:B------:R-:W3:Y:S01]  /*3520*/  LDL R52, [R1+0x48] ;  /* 0x0000480001347983 */ /* 0x000ee20000100800 */
[----:B----4-:R-:W-:-:S03]  /*3530*/  FFMA.FTZ R125, R51, R247, R125 ;  /* 0x000000f7337d7223 */ /* 0x010fc6000001007d */
[----:B------:R-:W4:Y:S01]  /*3540*/  LDG.E.CONSTANT R247, desc[UR6][R126.64+0x1a04] ;  /* 0x001a04067ef77981 */ /* 0x000f22000c1e9900 */
[----:B------:R-:W-:-:S03]  /*3550*/  FFMA.FTZ R125, R47, R250, R125 ;  /* 0x000000fa2f7d7223 */ /* 0x000fc6000001007d */
[----:B------:R-:W4:Y:S01]  /*3560*/  LDG.E.CONSTANT R250, desc[UR6][R126.64+0x1c04] ;  /* 0x001c04067efa7981 */ /* 0x000f22000c1e9900 */
[----:B------:R-:W-:-:S03]  /*3570*/  FFMA.FTZ R125, R43, R246, R125 ;  /* 0x000000f62b7d7223 */ /* 0x000fc6000001007d */
[----:B------:R-:W4:Y:S01]  /*3580*/  LDG.E.CONSTANT R246, desc[UR6][R126.64+0x1e04] ;  /* 0x001e04067ef67981 */ /* 0x000f22000c1e9900 */
[----:B------:R-:W-:Y:S01]  /*3590*/  FFMA.FTZ R125, R39, R248, R125 ;  /* 0x000000f8277d7223 */ /* 0x000fe2000001007d */
[----:B------:R-:W-:Y:S02]  /*35a0*/  IMAD.U32 R248, R244, 0x10000, RZ ;  /* 0x00010000f4f87824 */ /* 0x000fe400078e00ff */
[----:B------:R-:W4:Y:S04]  /*35b0*/  LDL R51, [R1+0x58] ;  /* 0x0000580001337983 */ /* 0x000f280000100800 */
[----:B------:R-:W4:Y:S01]  /*35c0*/  LDG.E.CONSTANT R244, desc[UR6][R126.64+0x2004] ;  /* 0x002004067ef47981 */ /* 0x000f22000c1e9900 */
[----:B------:R-:W-:Y:S01]  /*35d0*/  FFMA.FTZ R251, R153, R248, R251 ;  /* 0x000000f899fb7223 */ /* 0x000fe200000100fb */
[----:B------:R-:W-:-:S02]  /*35e0*/  SHF.L.U32 R248, R124, 0x10, RZ ;  /* 0x000000107cf87819 */ /* 0x000fc400000006ff */
[----:B------:R-:W-:-:S03]  /*35f0*/  PRMT R124, R124, 0x7632, R124 ;  /* 0x000076327c7c7816 */ /* 0x000fc6000000007c */
[----:B------:R-:W-:Y:S02]  /*3600*/  FFMA.FTZ R125, R35, R248, R125 ;  /* 0x000000f8237d7223 */ /* 0x000fe4000001007d */
[----:B------:R-:W-:Y:S02]  /*3610*/  IMAD.U32 R248, R124, 0x10000, RZ ;  /* 0x000100007cf87824 */ /* 0x000fe400078e00ff */
[----:B------:R-:W4:Y:S02]  /*3620*/  LDG.E.CONSTANT R124, desc[UR6][R126.64+0x2204] ;  /* 0x002204067e7c7981 */ /* 0x000f24000c1e9900 */
[----:B------:R-:W-:Y:S01]  /*3630*/  FFMA.FTZ R251, R157, R248, R251 ;  /* 0x000000f89dfb7223 */ /* 0x000fe200000100fb */
[----:B--2---:R-:W-:-:S04]  /*3640*/  IMAD.U32 R248, R243, 0x10000, RZ ;  /* 0x00010000f3f87824 */ /* 0x004fc800078e00ff */
[----:B------:R-:W-:Y:S02]  /*3650*/  FFMA.FTZ R125, R31, R248, R125 ;  /* 0x000000f81f7d7223 */ /* 0x000fe4000001007d */
[----:B------:R-:W2:Y:S01]  /*3660*/  LDG.E.CONSTANT R248, desc[UR6][R126.64+0x2404] ;  /* 0x002404067ef87981 */ /* 0x000ea2000c1e9900 */
        /* <DEDUP_REMOVED lines=9> */
[C---:B----4-:R-:W-:Y:S01]  /*3700*/  IMAD.U32 R245, R247.reuse, 0x10000, RZ ;  /* 0x00010000f7f57824 */ /* 0x050fe200078e00ff */
[----:B------:R-:W-:-:S03]  /*3710*/  PRMT R247, R247, 0x7632, R247 ;  /* 0x00007632f7f77816 */ /* 0x000fc600000000f7 */
[----:B------:R-:W-:Y:S02]  /*3720*/  FFMA.FTZ R125, R23, R245, R125 ;  /* 0x000000f5177d7223 */ /* 0x000fe4000001007d */
[----:B------:R-:W-:Y:S01]  /*3730*/  IMAD.U32 R247, R247, 0x10000, RZ ;  /* 0x00010000f7f77824 */ /* 0x000fe200078e00ff */
[----:B------:R-:W4:Y:S03]  /*3740*/  LDG.E.CONSTANT R245, desc[UR6][R126.64+0x2804] ;  /* 0x002804067ef57981 */ /* 0x000f26000c1e9900 */
[----:B------:R-:W-:Y:S01]  /*3750*/  FFMA.FTZ R251, R169, R247, R251 ;  /* 0x000000f7a9fb7223 */ /* 0x000fe200000100fb */
[C---:B------:R-:W-:Y:S02]  /*3760*/  SHF.L.U32 R247, R250.reuse, 0x10, RZ ;  /* 0x00000010faf77819 */ /* 0x040fe400000006ff */
[----:B------:R-:W-:-:S03]  /*3770*/  PRMT R250, R250, 0x7632, R250 ;  /* 0x00007632fafa7816 */ /* 0x000fc600000000fa */
[----:B------:R-:W-:Y:S02]  /*3780*/  FFMA.FTZ R125, R19, R247, R125 ;  /* 0x000000f7137d7223 */ /* 0x000fe4000001007d */
[----:B------:R-:W-:Y:S01]  /*3790*/  IMAD.U32 R250, R250, 0x10000, RZ ;  /* 0x00010000fafa7824 */ /* 0x000fe200078e00ff */
[----:B------:R-:W4:Y:S03]  /*37a0*/  LDG.E.CONSTANT R247, desc[UR6][R126.64+0x2a04] ;  /* 0x002a04067ef77981 */ /* 0x000f26000c1e9900 */
[----:B------:R-:W-:Y:S01]  /*37b0*/  FFMA.FTZ R251, R173, R250, R251 ;  /* 0x000000faadfb7223 */ /* 0x000fe200000100fb */
[C---:B------:R-:W-:Y:S01]  /*37c0*/  IMAD.U32 R250, R246.reuse, 0x10000, RZ ;  /* 0x00010000f6fa7824 */ /* 0x040fe200078e00ff */
        /* <DEDUP_REMOVED lines=8> */
[----:B------:R-:W-:Y:S02]  /*3850*/  IMAD.U32 R246, R244, 0x10000, RZ ;  /* 0x00010000f4f67824 */ /* 0x000fe400078e00ff */
[----:B------:R-:W4:Y:S02]  /*3860*/  LDG.E.CONSTANT R244, desc[UR6][R126.64+0x2e04] ;  /* 0x002e04067ef47981 */ /* 0x000f24000c1e9900 */
[----:B------:R-:W-:Y:S01]  /*3870*/  FFMA.FTZ R251, R181, R246, R251 ;  /* 0x000000f6b5fb7223 */ /* 0x000fe200000100fb */
[C---:B------:R-:W-:Y:S01]  /*3880*/  IMAD.U32 R246, R124.reuse, 0x10000, RZ ;  /* 0x000100007cf67824 */ /* 0x040fe200078e00ff */
[----:B------:R-:W-:-:S03]  /*3890*/  PRMT R124, R124, 0x7632, R124 ;  /* 0x000076327c7c7816 */ /* 0x000fc6000000007c */
[----:B------:R-:W-:Y:S02]  /*38a0*/  FFMA.FTZ R125, R7, R246, R125 ;  /* 0x000000f6077d7223 */ /* 0x000fe4000001007d */
[----:B------:R-:W-:Y:S02]  /*38b0*/  IMAD.U32 R246, R124, 0x10000, RZ ;  /* 0x000100007cf67824 */ /* 0x000fe400078e00ff */
[----:B------:R-:W4:Y:S02]  /*38c0*/  LDG.E.CONSTANT R124, desc[UR6][R126.64+0x3004] ;  /* 0x003004067e7c7981 */ /* 0x000f24000c1e9900 */
[----:B------:R-:W-:Y:S01]  /*38d0*/  FFMA.FTZ R251, R185, R246, R251 ;  /* 0x000000f6b9fb7223 */ /* 0x000fe200000100fb */
[C---:B--2---:R-:W-:Y:S02]  /*38e0*/  PRMT R246, R248.reuse, 0x7632, R246 ;  /* 0x00007632f8f67816 */ /* 0x044fe400000000f6 */
[----:B------:R-:W-:-:S05]  /*38f0*/  SHF.L.U32 R248, R248, 0x10, RZ ;  /* 0x00000010f8f87819 */ /* 0x000fca00000006ff */
[----:B------:R-:W-:Y:S02]  /*3900*/  FFMA.FTZ R125, R3, R248, R125 ;  /* 0x000000f8037d7223 */ /* 0x000fe4000001007d */
[----:B------:R-:W2:Y:S01]  /*3910*/  LDG.E.CONSTANT R248, desc[UR6][R126.64+0x3204] ;  /* 0x003204067ef87981 */ /* 0x000ea2000c1e9900 */
[----:B------:R-:W-:-:S04]  /*3920*/  IMAD.U32 R246, R246, 0x10000, RZ ;  /* 0x00010000f6f67824 */ /* 0x000fc800078e00ff */
[----:B------:R-:W-:Y:S01]  /*3930*/  FFMA.FTZ R251, R189, R246, R251 ;  /* 0x000000f6bdfb7223 */ /* 0x000fe200000100fb */
[C---:B---3--:R-:W-:Y:S01]  /*3940*/  IMAD.U32 R246, R243.reuse, 0x10000, RZ ;  /* 0x00010000f3f67824 */ /* 0x048fe200078e00ff */
[----:B------:R-:W-:-:S05]  /*3950*/  PRMT R243, R243, 0x7632, R243 ;  /* 0x00007632f3f37816 */ /* 0x000fca00000000f3 */
[----:B------:R-:W-:-:S04]  /*3960*/  IMAD.U32 R243, R243, 0x10000, RZ ;  /* 0x00010000f3f37824 */ /* 0x000fc800078e00ff */
[----:B------:R-:W-:Y:S01]  /*3970*/  FFMA.FTZ R251, R193, R243, R251 ;  /* 0x000000f3c1fb7223 */ /* 0x000fe200000100fb */
[----:B------:R-:W-:Y:S02]  /*3980*/  FFMA.FTZ R125, R56, R246, R125 ;  /* 0x000000f6387d7223 */ /* 0x000fe4000001007d */
[----:B------:R-:W3:Y:S01]  /*3990*/  LDG.E.CONSTANT R246, desc[UR6][R126.64+0x3404] ;  /* 0x003404067ef67981 */ /* 0x000ee2000c1e9900 */
[C---:B----4-:R-:W-:Y:S02]  /*39a0*/  SHF.L.U32 R243, R245.reuse, 0x10, RZ ;  /* 0x00000010f5f37819 */ /* 0x050fe400000006ff */
        /* <DEDUP_REMOVED lines=9> */
[----:B------:R-:W-:Y:S02]  /*3a40*/  IMAD.U32 R250, R250, 0x10000, RZ ;  /* 0x00010000fafa7824 */ /* 0x000fe400078e00ff */
[----:B------:R-:W-:Y:S02]  /*3a50*/  FFMA.FTZ R125, R84, R243, R125 ;  /* 0x000000f3547d7223 */ /* 0x000fe4000001007d */
[----:B------:R-:W4:Y:S01]  /*3a60*/  LDG.E.CONSTANT R243, desc[UR6][R126.64+0x3604] ;  /* 0x003604067ef37981 */ /* 0x000f22000c1e9900 */
[----:B------:R-:W-:Y:S01]  /*3a70*/  FFMA.FTZ R251, R205, R250, R251 ;  /* 0x000000facdfb7223 */ /* 0x000fe200000100fb */
[C---:B------:R-:W-:Y:S01]  /*3a80*/  IMAD.U32 R250, R244.reuse, 0x10000, RZ ;  /* 0x00010000f4fa7824 */ /* 0x040fe200078e00ff */
[----:B------:R-:W-:Y:S01]  /*3a90*/  PRMT R244, R244, 0x7632, R244 ;  /* 0x00007632f4f47816 */ /* 0x000fe200000000f4 */
[----:B------:R-:W-:Y:S02]  /*3aa0*/  FFMA.FTZ R125, R88, R245, R125 ;  /* 0x000000f5587d7223 */ /* 0x000fe4000001007d */
[----:B------:R-:W4:Y:S02]  /*3ab0*/  LDG.E.CONSTANT R245, desc[UR6][R126.64+0x3804] ;  /* 0x003804067ef57981 */ /* 0x000f24000c1e9900 */
[----:B------:R-:W-:-:S02]  /*3ac0*/  IMAD.U32 R244, R244, 0x10000, RZ ;  /* 0x00010000f4f47824 */ /* 0x000fc400078e00ff */
[----:B------:R-:W-:Y:S02]  /*3ad0*/  FFMA.FTZ R125, R92, R247, R125 ;  /* 0x000000f75c7d7223 */ /* 0x000fe4000001007d */
[----:B------:R-:W4:Y:S01]  /*3ae0*/  LDG.E.CONSTANT R247, desc[UR6][R126.64+0x3a04] ;  /* 0x003a04067ef77981 */ /* 0x000f22000c1e9900 */
[----:B------:R-:W-:Y:S01]  /*3af0*/  FFMA.FTZ R251, R209, R244, R251 ;  /* 0x000000f4d1fb7223 */ /* 0x000fe200000100fb */
[----:B------:R-:W-:Y:S01]  /*3b00*/  SHF.L.U32 R244, R124, 0x10, RZ ;  /* 0x000000107cf47819 */ /* 0x000fe200000006ff */
[----:B------:R-:W-:Y:S02]  /*3b10*/  FFMA.FTZ R125, R96, R250, R125 ;  /* 0x000000fa607d7223 */ /* 0x000fe4000001007d */
[----:B------:R-:W4:Y:S02]  /*3b20*/  LDG.E.CONSTANT R250, desc[UR6][R126.64+0x3c04] ;  /* 0x003c04067efa7981 */ /* 0x000f24000c1e9900 */
[----:B------:R-:W-:Y:S01]  /*3b30*/  FFMA.FTZ R125, R100, R244, R125 ;  /* 0x000000f4647d7223 */ /* 0x000fe2000001007d */
[----:B------:R-:W-:-:S02]  /*3b40*/  PRMT R244, R124, 0x7632, R244 ;  /* 0x000076327cf47816 */ /* 0x000fc400000000f4 */
[----:B------:R-:W4:Y:S03]  /*3b50*/  LDG.E.CONSTANT R124, desc[UR6][R126.64+0x3e04] ;  /* 0x003e04067e7c7981 */ /* 0x000f26000c1e9900 */
[----:B------:R-:W-:-:S04]  /*3b60*/  IMAD.U32 R244, R244, 0x10000, RZ ;  /* 0x00010000f4f47824 */ /* 0x000fc800078e00ff */
[----:B------:R-:W-:Y:S01]  /*3b70*/  FFMA.FTZ R251, R213, R244, R251 ;  /* 0x000000f4d5fb7223 */ /* 0x000fe200000100fb */
[----:B--2---:R-:W-:-:S05]  /*3b80*/  PRMT R244, R248, 0x7632, R244 ;  /* 0x00007632f8f47816 */ /* 0x004fca00000000f4 */
[----:B------:R-:W-:-:S04]  /*3b90*/  IMAD.U32 R244, R244, 0x10000, RZ ;  /* 0x00010000f4f47824 */ /* 0x000fc800078e00ff */
[----:B------:R-:W-:Y:S02]  /*3ba0*/  FFMA.FTZ R251, R217, R244, R251 ;  /* 0x000000f4d9fb7223 */ /* 0x000fe400000100fb */
[----:B------:R-:W2:Y:S01]  /*3bb0*/  LDG.E.CONSTANT R244, desc[UR6][R126.64+0x208] ;  /* 0x000208067ef47981 */ /* 0x000ea2000c1e9900 */
[----:B------:R-:W-:-:S04]  /*3bc0*/  IMAD.U32 R248, R248, 0x10000, RZ ;  /* 0x00010000f8f87824 */ /* 0x000fc800078e00ff */
[----:B------:R-:W-:Y:S01]  /*3bd0*/  FFMA.FTZ R125, R104, R248, R125 ;  /* 0x000000f8687d7223 */ /* 0x000fe2000001007d */
[----:B------:R-:W-:Y:S01]  /*3be0*/  FADD.FTZ R249, R252, R249 ;  /* 0x000000f9fcf97221 */ /* 0x000fe20000010000 */
[C---:B---3--:R-:W-:Y:S02]  /*3bf0*/  SHF.L.U32 R248, R246.reuse, 0x10, RZ ;  /* 0x00000010f6f87819 */ /* 0x048fe400000006ff */
[----:B------:R-:W-:-:S03]  /*3c00*/  PRMT R246, R246, 0x7632, R246 ;  /* 0x00007632f6f67816 */ /* 0x000fc600000000f6 */
[----:B------:R-:W-:Y:S02]  /*3c10*/  FFMA.FTZ R125, R65, R248, R125 ;  /* 0x000000f8417d7223 */ /* 0x000fe4000001007d */
[----:B------:R-:W3:Y:S01]  /*3c20*/  LDG.E.CONSTANT R248, desc[UR6][R126.64+0x8] ;  /* 0x000008067ef87981 */ /* 0x000ee2000c1e9900 */
[----:B------:R-:W-:-:S04]  /*3c30*/  IMAD.U32 R246, R246, 0x10000, RZ ;  /* 0x00010000f6f67824 */ /* 0x000fc800078e00ff */
[----:B------:R-:W-:Y:S01]  /*3c40*/  FFMA.FTZ R251, R221, R246, R251 ;  /* 0x000000f6ddfb7223 */ /* 0x000fe200000100fb */
[C---:B----4-:R-:W-:Y:S01]  /*3c50*/  IMAD.U32 R246, R243.reuse, 0x10000, RZ ;  /* 0x00010000f3f67824 */ /* 0x050fe200078e00ff */
[----:B------:R-:W-:-:S03]  /*3c60*/  PRMT R243, R243, 0x7632, R243 ;  /* 0x00007632f3f37816 */ /* 0x000fc600000000f3 */
[----:B------:R-:W-:Y:S02]  /*3c70*/  FFMA.FTZ R125, R69, R246, R125 ;  /* 0x000000f6457d7223 */ /* 0x000fe4000001007d */
[----:B------:R-:W4:Y:S01]  /*3c80*/  LDG.E.CONSTANT R246, desc[UR6][R126.64+0x408] ;  /* 0x000408067ef67981 */ /* 0x000f22000c1e9900 */
[----:B------:R-:W-:-:S04]  /*3c90*/  IMAD.U32 R243, R243, 0x10000, RZ ;  /* 0x00010000f3f37824 */ /* 0x000fc800078e00ff */
[----:B------:R-:W-:Y:S01]  /*3ca0*/  FFMA.FTZ R251, R225, R243, R251 ;  /* 0x000000f3e1fb7223 */ /* 0x000fe200000100fb */
[----:B------:R-:W-:-:S05]  /*3cb0*/  SHF.L.U32 R243, R245, 0x10, RZ ;  /* 0x00000010f5f37819 */ /* 0x000fca00000006ff */
[----:B------:R-:W-:Y:S02]  /*3cc0*/  FFMA.FTZ R125, R81, R243, R125 ;  /* 0x000000f3517d7223 */ /* 0x000fe4000001007d */
[----:B------:R-:W4:Y:S01]  /*3cd0*/  LDG.E.CONSTANT R243, desc[UR6][R126.64+0x608] ;  /* 0x000608067ef37981 */ /* 0x000f22000c1e9900 */
[----:B--2---:R-:W-:-:S05]  /*3ce0*/  SHF.L.U32 R252, R244, 0x10, RZ ;  /* 0x00000010f4fc7819 */ /* 0x004fca00000006ff */
[----:B------:R-:W-:Y:S02]  /*3cf0*/  FMUL.FTZ R252, R51, R252 ;  /* 0x000000fc33fc7220 */ /* 0x000fe40000410000 */
[----:B------:R-:W2:Y:S01]  /*3d00*/  LDL R51, [R1+0x38] ;  /* 0x0000380001337983 */ /* 0x000ea20000100800 */
[----:B------:R-:W-:-:S05]  /*3d10*/  PRMT R245, R245, 0x7632, R245 ;  /* 0x00007632f5f57816 */ /* 0x000fca00000000f5 */
[----:B------:R-:W-:-:S04]  /*3d20*/  IMAD.U32 R245, R245, 0x10000, RZ ;  /* 0x00010000f5f57824 */ /* 0x000fc800078e00ff */
[----:B------:R-:W-:Y:S01]  /*3d30*/  FFMA.FTZ R251, R229, R245, R251 ;  /* 0x000000f5e5fb7223 */ /* 0x000fe200000100fb */
[C---:B------:R-:W-:Y:S01]  /*3d40*/  IMAD.U32 R245, R247.reuse, 0x10000, RZ ;  /* 0x00010000f7f57824 */ /* 0x040fe200078e00ff */
[----:B------:R-:W-:-:S05]  /*3d50*/  PRMT R247, R247, 0x7632, R247 ;  /* 0x00007632f7f77816 */ /* 0x000fca00000000f7 */
[----:B------:R-:W-:-:S04]  /*3d60*/  IMAD.U32 R247, R247, 0x10000, RZ ;  /* 0x00010000f7f77824 */ /* 0x000fc800078e00ff */
[--C-:B------:R-:W-:Y:S01]  /*3d70*/  FFMA.FTZ R247, R233, R247, R251.reuse ;  /* 0x000000f7e9f77223 */ /* 0x100fe200000100fb */
[C---:B------:R-:W-:Y:S01]  /*3d80*/  PRMT R251, R250.reuse, 0x7632, R251 ;  /* 0x00007632fafb7816 */ /* 0x040fe200000000fb */
[----:B------:R-:W-:Y:S01]  /*3d90*/  FFMA.FTZ R125, R73, R245, R125 ;  /* 0x000000f5497d7223 */ /* 0x000fe2000001007d */
[----:B------:R-:W-:Y:S01]  /*3da0*/  SHF.L.U32 R250, R250, 0x10, RZ ;  /* 0x00000010fafa7819 */ /* 0x000fe200000006ff */
[----:B------:R-:W2:Y:S02]  /*3db0*/  LDG.E.CONSTANT R245, desc[UR6][R126.64+0x808] ;  /* 0x000808067ef57981 */ /* 0x000ea4000c1e9900 */
[----:B------:R-:W-:Y:S02]  /*3dc0*/  IMAD.U32 R251, R251, 0x10000, RZ ;  /* 0x00010000fbfb7824 */ /* 0x000fe400078e00ff */
[----:B------:R-:W-:Y:S02]  /*3dd0*/  FFMA.FTZ R125, R61, R250, R125 ;  /* 0x000000fa3d7d7223 */ /* 0x000fe4000001007d */
[----:B------:R-:W-:Y:S01]  /*3de0*/  FFMA.FTZ R247, R237, R251, R247 ;  /* 0x000000fbedf77223 */ /* 0x000fe200000100f7 */
[----:B------:R-:W-:Y:S01]  /*3df0*/  IMAD.U32 R251, R124, 0x10000, RZ ;  /* 0x000100007cfb7824 */ /* 0x000fe200078e00ff */
[----:B------:R-:W-:Y:S01]  /*3e00*/  PRMT R244, R244, 0x7632, R244 ;  /* 0x00007632f4f47816 */ /* 0x000fe200000000f4 */
[----:B------:R-:W2:Y:S02]  /*3e10*/  LDG.E.CONSTANT R250, desc[UR6][R126.64+0xa08] ;  /* 0x000a08067efa7981 */ /* 0x000ea4000c1e9900 */
[----:B------:R-:W-:Y:S01]  /*3e20*/  FFMA.FTZ R251, R77, R251, R125 ;  /* 0x000000fb4dfb7223 */ /* 0x000fe2000001007d */
[----:B------:R-:W-:Y:S01]  /*3e30*/  PRMT R124, R124, 0x7632, R124 ;  /* 0x000076327c7c7816 */ /* 0x000fe2000000007c */
[----:B------:R-:W2:Y:S02]  /*3e40*/  LDG.E.CONSTANT R125, desc[UR6][R126.64+0xc08] ;  /* 0x000c08067e7d7981 */ /* 0x000ea4000c1e9900 */
[----:B------:R-:W-:-:S02]  /*3e50*/  FADD.FTZ R249, R251, R249 ;  /* 0x000000f9fbf97221 */ /* 0x000fc40000010000 */
[----:B------:R-:W-:-:S04]  /*3e60*/  IMAD.U32 R124, R124, 0x10000, RZ ;  /* 0x000100007c7c7824 */ /* 0x000fc800078e00ff */
[----:B------:R-:W-:Y:S02]  /*3e70*/  FFMA.FTZ R124, R241, R124, R247 ;  /* 0x0000007cf17c7223 */ /* 0x000fe400000100f7 */
[----:B------:R-:W2:Y:S01]  /*3e80*/  LDG.E.CONSTANT R247, desc[UR6][R126.64+0xe08] ;  /* 0x000e08067ef77981 */ /* 0x000ea2000c1e9900 */
[C---:B---3--:R-:W-:Y:S01]  /*3e90*/  IMAD.U32 R251, R248.reuse, 0x10000, RZ ;  /* 0x00010000f8fb7824 */ /* 0x048fe200078e00ff */
[----:B------:R-:W-:-:S03]  /*3ea0*/  PRMT R248, R248, 0x7632, R248 ;  /* 0x00007632f8f87816 */ /* 0x000fc600000000f8 */
[----:B------:R-:W-:Y:S01]  /*3eb0*/  FFMA.FTZ R251, R79, R251, R252 ;  /* 0x000000fb4ffb7223 */ /* 0x000fe200000100fc */
[----:B------:R-:W-:Y:S01]  /*3ec0*/  IMAD.U32 R252, R244, 0x10000, RZ ;  /* 0x00010000f4fc7824 */ /* 0x000fe200078e00ff */
[----:B------:R-:W3:Y:S01]  /*3ed0*/  LDL R79, [R1+0x28] ;  /* 0x00002800014f7983 */ /* 0x000ee20000100800 */
[----:B------:R-:W-:Y:S02]  /*3ee0*/  IMAD.U32 R248, R248, 0x10000, RZ ;  /* 0x00010000f8f87824 */ /* 0x000fe400078e00ff */
[----:B------:R-:W-:Y:S01]  /*3ef0*/  FMUL.FTZ R252, R118, R252 ;  /* 0x000000fc76fc7220 */ /* 0x000fe20000410000 */
[----:B------:R-:W3:Y:S03]  /*3f00*/  LDG.E.CONSTANT R244, desc[UR6][R126.64+0x1008] ;  /* 0x001008067ef47981 */ /* 0x000ee6000c1e9900 */
[----:B------:R-:W-:Y:S01]  /*3f10*/  FFMA.FTZ R252, R114, R248, R252 ;  /* 0x000000f872fc7223 */ /* 0x000fe200000100fc */
[----:B----4-:R-:W-:-:S02]  /*3f20*/  SHF.L.U32 R248, R246, 0x10, RZ ;  /* 0x00000010f6f87819 */ /* 0x010fc400000006ff */
[----:B------:R-:W-:-:S03]  /*3f30*/  PRMT R246, R246, 0x7632, R246 ;  /* 0x00007632f6f67816 */ /* 0x000fc600000000f6 */
[----:B------:R-:W-:Y:S02]  /*3f40*/  FFMA.FTZ R251, R52, R248, R251 ;  /* 0x000000f834fb7223 */ /* 0x000fe400000100fb */
[----:B------:R-:W-:Y:S01]  /*3f50*/  IMAD.U32 R246, R246, 0x10000, RZ ;  /* 0x00010000f6f67824 */ /* 0x000fe200078e00ff */
[----:B------:R-:W4:Y:S03]  /*3f60*/  LDL R52, [R1+0x18] ;  /* 0x0000180001347983 */ /* 0x000f260000100800 */
[----:B------:R-:W-:Y:S01]  /*3f70*/  FFMA.FTZ R252, R122, R246, R252 ;  /* 0x000000f67afc7223 */ /* 0x000fe200000100fc */
[----:B------:R-:W4:Y:S01]  /*3f80*/  LDG.E.CONSTANT R248, desc[UR6][R126.64+0x1208] ;  /* 0x001208067ef87981 */ /* 0x000f22000c1e9900 */
[----:B------:R-:W-:-:S04]  /*3f90*/  IMAD.U32 R246, R243, 0x10000, RZ ;  /* 0x00010000f3f67824 */ /* 0x000fc800078e00ff */
[----:B--2---:R-:W-:Y:S02]  /*3fa0*/  FFMA.FTZ R251, R51, R246, R251 ;  /* 0x000000f633fb7223 */ /* 0x004fe400000100fb */
[----:B------:R-:W2:Y:S01]  /*3fb0*/  LDL R51, [R1+0x8] ;  /* 0x0000080001337983 */ /* 0x000ea20000100800 */
[----:B------:R-:W-:-:S03]  /*3fc0*/  PRMT R243, R243, 0x7632, R243 ;  /* 0x00007632f3f37816 */ /* 0x000fc600000000f3 */
[----:B------:R-:W2:Y:S02]  /*3fd0*/  LDG.E.CONSTANT R246, desc[UR6][R126.64+0x1408] ;  /* 0x001408067ef67981 */ /* 0x000ea4000c1e9900 */
[----:B------:R-:W-:-:S04]  /*3fe0*/  IMAD.U32 R243, R243, 0x10000, RZ ;  /* 0x00010000f3f37824 */ /* 0x000fc800078e00ff */
[----:B------:R-:W-:Y:S01]  /*3ff0*/  FFMA.FTZ R252, R130, R243, R252 ;  /* 0x000000f382fc7223 */ /* 0x000fe200000100fc */
[C---:B------:R-:W-:Y:S02]  /*4000*/  SHF.L.U32 R243, R245.reuse, 0x10, RZ ;  /* 0x00000010f5f37819 */ /* 0x040fe400000006ff */
[----:B------:R-:W-:-:S05]  /*4010*/  PRMT R245, R245, 0x7632, R245 ;  /* 0x00007632f5f57816 */ /* 0x000fca00000000f5 */
[----:B------:R-:W-:-:S04]  /*4020*/  IMAD.U32 R245, R245, 0x10000, RZ ;  /* 0x00010000f5f57824 */ /* 0x000fc800078e00ff */
[--C-:B------:R-:W-:Y:S01]  /*4030*/  FFMA.FTZ R245, R134, R245, R252.reuse ;  /* 0x000000f586f57223 */ /* 0x100fe200000100fc */
[C---:B------:R-:W-:Y:S01]  /*4040*/  PRMT R252, R250.reuse, 0x7632, R252 ;  /* 0x00007632fafc7816 */ /* 0x040fe200000000fc */
[----:B------:R-:W-:-:S04]  /*4050*/  IMAD.U32 R250, R250, 0x10000, RZ ;  /* 0x00010000fafa7824 */ /* 0x000fc800078e00ff */
[----:B------:R-:W-:-:S04]  /*4060*/  IMAD.U32 R252, R252, 0x10000, RZ ;  /* 0x00010000fcfc7824 */ /* 0x000fc800078e00ff */
[----:B------:R-:W-:Y:S02]  /*4070*/  FFMA.FTZ R252, R138, R252, R245 ;  /* 0x000000fc8afc7223 */ /* 0x000fe400000100f5 */
[----:B------:R-:W2:Y:S01]  /*4080*/  LDG.E.CONSTANT R245, desc[UR6][R126.64+0x1808] ;  /* 0x001808067ef57981 */ /* 0x000ea2000c1e9900 */
[----:B---3--:R-:W-:-:S03]  /*4090*/  FFMA.FTZ R251, R79, R243, R251 ;  /* 0x000000f34ffb7223 */ /* 0x008fc600000100fb */
[----:B------:R-:W3:Y:S04]  /*40a0*/  LDG.E.CONSTANT R243, desc[UR6][R126.64+0x1608] ;  /* 0x001608067ef37981 */ /* 0x000ee8000c1e9900 */
[----:B------:R-:W3:Y:S01]  /*40b0*/  LDL R79, [R1+0x64] ;  /* 0x00006400014f7983 */ /* 0x000ee20000100800 */
[--C-:B----4-:R-:W-:Y:S01]  /*40c0*/  FFMA.FTZ R250, R52, R250, R251.reuse ;  /* 0x000000fa34fa7223 */ /* 0x110fe200000100fb */
[C---:B------:R-:W-:Y:S02]  /*40d0*/  PRMT R251, R125.reuse, 0x7632, R251 ;  /* 0x000076327dfb7816 */ /* 0x040fe400000000fb */
[----:B------:R-:W4:Y:S01]  /*40e0*/  LDL R52, [R1+0x44] ;  /* 0x0000440001347983 */ /* 0x000f220000100800 */
[----:B------:R-:W-:Y:S02]  /*40f0*/  SHF.L.U32 R125, R125, 0x10, RZ ;  /* 0x000000107d7d7819 */ /* 0x000fe400000006ff */
[----:B------:R-:W-:-:S04]  /*4100*/  IMAD.U32 R251, R251, 0x10000, RZ ;  /* 0x00010000fbfb7824 */ /* 0x000fc800078e00ff */
[--C-:B------:R-:W-:Y:S01]  /*4110*/  FFMA.FTZ R251, R142, R251, R252.reuse ;  /* 0x000000fb8efb7223 */ /* 0x100fe200000100fc */
[C---:B------:R-:W-:Y:S01]  /*4120*/  PRMT R252, R247.reuse, 0x7632, R252 ;  /* 0x00007632f7fc7816 */ /* 0x040fe200000000fc */
[----:B------:R-:W-:-:S04]  /*4130*/  IMAD.U32 R247, R247, 0x10000, RZ ;  /* 0x00010000f7f77824 */ /* 0x000fc800078e00ff */
[----:B------:R-:W-:-:S04]  /*4140*/  IMAD.U32 R252, R252, 0x10000, RZ ;  /* 0x00010000fcfc7824 */ /* 0x000fc800078e00ff */
[----:B------:R-:W-:Y:S01]  /*4150*/  FFMA.FTZ R251, R146, R252, R251 ;  /* 0x000000fc92fb7223 */ /* 0x000fe200000100fb */
[----:B------:R-:W-:Y:S01]  /*4160*/  SHF.L.U32 R252, R244, 0x10, RZ ;  /* 0x00000010f4fc7819 */ /* 0x000fe200000006ff */
[----:B--2---:R-:W-:Y:S02]  /*4170*/  FFMA.FTZ R125, R51, R125, R250 ;  /* 0x0000007d337d7223 */ /* 0x004fe400000100fa */
[----:B------:R-:W2:Y:S02]  /*4180*/  LDG.E.CONSTANT R250, desc[UR6][R126.64+0x1a08] ;  /* 0x001a08067efa7981 */ /* 0x000ea4000c1e9900 */
[----:B------:R-:W-:Y:S02]  /*4190*/  FFMA.FTZ R125, R46, R247, R125 ;  /* 0x000000f72e7d7223 */ /* 0x000fe4000001007d */
[----:B------:R-:W4:Y:S02]  /*41a0*/  LDG.E.CONSTANT R247, desc[UR6][R126.64+0x1c08] ;  /* 0x001c08067ef77981 */ /* 0x000f24000c1e9900 */
[----:B------:R-:W-:Y:S01]  /*41b0*/  FFMA.FTZ R125, R42, R252, R125 ;  /* 0x000000fc2a7d7223 */ /* 0x000fe2000001007d */
[----:B------:R-:W-:Y:S01]  /*41c0*/  PRMT R252, R244, 0x7632, R252 ;  /* 0x00007632f4fc7816 */ /* 0x000fe200000000fc */
[----:B------:R-:W4:Y:S04]  /*41d0*/  LDL R51, [R1+0x54] ;  /* 0x0000540001337983 */ /* 0x000f280000100800 */
[----:B------:R-:W4:Y:S01]  /*41e0*/  LDG.E.CONSTANT R244, desc[UR6][R126.64+0x1e08] ;  /* 0x001e08067ef47981 */ /* 0x000f22000c1e9900 */
[----:B------:R-:W-:-:S04]  /*41f0*/  IMAD.U32 R252, R252, 0x10000, RZ ;  /* 0x00010000fcfc7824 */ /* 0x000fc800078e00ff */
[----:B------:R-:W-:Y:S01]  /*4200*/  FFMA.FTZ R251, R150, R252, R251 ;  /* 0x000000fc96fb7223 */ /* 0x000fe200000100fb */
[C---:B------:R-:W-:Y:S01]  /*4210*/  IMAD.U32 R252, R248.reuse, 0x10000, RZ ;  /* 0x00010000f8fc7824 */ /* 0x040fe200078e00ff */
[----:B------:R-:W-:-:S05]  /*4220*/  PRMT R248, R248, 0x7632, R248 ;  /* 0x00007632f8f87816 */ /* 0x000fca00000000f8 */
[----:B------:R-:W-:Y:S02]  /*4230*/  IMAD.U32 R248, R248, 0x10000, RZ ;  /* 0x00010000f8f87824 */ /* 0x000fe400078e00ff */
[----:B------:R-:W-:Y:S02]  /*4240*/  FFMA.FTZ R252, R38, R252, R125 ;  /* 0x000000fc26fc7223 */ /* 0x000fe4000001007d */
[----:B------:R-:W4:Y:S01]  /*4250*/  LDG.E.CONSTANT R125, desc[UR6][R126.64+0x2008] ;  /* 0x002008067e7d7981 */ /* 0x000f22000c1e9900 */
[----:B------:R-:W-:Y:S01]  /*4260*/  FFMA.FTZ R251, R154, R248, R251 ;  /* 0x000000f89afb7223 */ /* 0x000fe200000100fb */
[C---:B------:R-:W-:Y:S02]  /*4270*/  SHF.L.U32 R248, R246.reuse, 0x10, RZ ;  /* 0x00000010f6f87819 */ /* 0x040fe400000006ff */
[----:B------:R-:W-:-:S05]  /*4280*/  PRMT R246, R246, 0x7632, R246 ;  /* 0x00007632f6f67816 */ /* 0x000fca00000000f6 */
[----:B------:R-:W-:Y:S02]  /*4290*/  IMAD.U32 R246, R246, 0x10000, RZ ;  /* 0x00010000f6f67824 */ /* 0x000fe400078e00ff */
[----:B------:R-:W-:Y:S02]  /*42a0*/  FFMA.FTZ R252, R34, R248, R252 ;  /* 0x000000f822fc7223 */ /* 0x000fe400000100fc */
[----:B------:R-:W4:Y:S01]  /*42b0*/  LDG.E.CONSTANT R248, desc[UR6][R126.64+0x2208] ;  /* 0x002208067ef87981 */ /* 0x000f22000c1e9900 */
[----:B------:R-:W-:Y:S01]  /*42c0*/  FFMA.FTZ R251, R158, R246, R251 ;  /* 0x000000f69efb7223 */ /* 0x000fe200000100fb */
[C---:B---3--:R-:W-:Y:S01]  /*42d0*/  IMAD.U32 R246, R243.reuse, 0x10000, RZ ;  /* 0x00010000f3f67824 */ /* 0x048fe200078e00ff */
[----:B------:R-:W-:-:S05]  /*42e0*/  PRMT R243, R243, 0x7632, R243 ;  /* 0x00007632f3f37816 */ /* 0x000fca00000000f3 */
[----:B------:R-:W-:Y:S02]  /*42f0*/  IMAD.U32 R243, R243, 0x10000, RZ ;  /* 0x00010000f3f37824 */ /* 0x000fe400078e00ff */
[----:B------:R-:W-:Y:S02]  /*4300*/  FFMA.FTZ R252, R30, R246, R252 ;  /* 0x000000f61efc7223 */ /* 0x000fe400000100fc */
[----:B------:R-:W3:Y:S01]  /*4310*/  LDG.E.CONSTANT R246, desc[UR6][R126.64+0x2408] ;  /* 0x002408067ef67981 */ /* 0x000ee2000c1e9900 */
[----:B------:R-:W-:Y:S01]  /*4320*/  FFMA.FTZ R251, R162, R243, R251 ;  /* 0x000000f3a2fb7223 */ /* 0x000fe200000100fb */
[C---:B------:R-:W-:Y:S02]  /*4330*/  PRMT R243, R245.reuse, 0x7632, R243 ;  /* 0x00007632f5f37816 */ /* 0x040fe400000000f3 */
[----:B------:R-:W-:-:S03]  /*4340*/  SHF.L.U32 R245, R245, 0x10, RZ ;  /* 0x00000010f5f57819 */ /* 0x000fc600000006ff */
[----:B------:R-:W-:Y:S02]  /*4350*/  IMAD.U32 R243, R243, 0x10000, RZ ;  /* 0x00010000f3f37824 */ /* 0x000fe400078e00ff */
[--C-:B------:R-:W-:Y:S02]  /*4360*/  FFMA.FTZ R245, R26, R245, R252.reuse ;  /* 0x000000f51af57223 */ /* 0x100fe400000100fc */
[----:B------:R-:W-:Y:S02]  /*4370*/  FFMA.FTZ R243, R166, R243, R251 ;  /* 0x000000f3a6f37223 */ /* 0x000fe400000100fb */
[----:B------:R-:W3:Y:S01]  /*4380*/  LDG.E.CONSTANT R251, desc[UR6][R126.64+0x2608] ;  /* 0x002608067efb7981 */ /* 0x000ee2000c1e9900 */
[C---:B--2---:R-:W-:Y:S01]  /*4390*/  PRMT R252, R250.reuse, 0x7632, R252 ;  /* 0x00007632fafc7816 */ /* 0x044fe200000000fc */
[----:B------:R-:W-:-:S04]  /*43a0*/  IMAD.U32 R250, R250, 0x10000, RZ ;  /* 0x00010000fafa7824 */ /* 0x000fc800078e00ff */
[----:B------:R-:W-:Y:S02]  /*43b0*/  IMAD.U32 R252, R252, 0x10000, RZ ;  /* 0x00010000fcfc7824 */ /* 0x000fe400078e00ff */
[----:B------:R-:W-:Y:S02]  /*43c0*/  FFMA.FTZ R245, R22, R250, R245 ;  /* 0x000000fa16f57223 */ /* 0x000fe400000100f5 */
[----:B------:R-:W2:Y:S01]  /*43d0*/  LDG.E.CONSTANT R250, desc[UR6][R126.64+0x2808] ;  /* 0x002808067efa7981 */ /* 0x000ea2000c1e9900 */
[----:B------:R-:W-:Y:S01]  /*43e0*/  FFMA.FTZ R243, R170, R252, R243 ;  /* 0x000000fcaaf37223 */ /* 0x000fe200000100f3 */
[C---:B----4-:R-:W-:Y:S02]  /*43f0*/  PRMT R252, R247.reuse, 0x7632, R252 ;  /* 0x00007632f7fc7816 */ /* 0x050fe400000000fc */
[----:B------:R-:W-:-:S03]  /*4400*/  SHF.L.U32 R247, R247, 0x10, RZ ;  /* 0x00000010f7f77819 */ /* 0x000fc600000006ff */
[----:B------:R-:W-:Y:S02]  /*4410*/  IMAD.U32 R252, R252, 0x10000, RZ ;  /* 0x00010000fcfc7824 */ /* 0x000fe400078e00ff */
[----:B------:R-:W-:Y:S02]  /*4420*/  FFMA.FTZ R245, R18, R247, R245 ;  /* 0x000000f712f57223 */ /* 0x000fe400000100f5 */
[----:B------:R-:W-:Y:S01]  /*4430*/  FFMA.FTZ R243, R174, R252, R243 ;  /* 0x000000fcaef37223 */ /* 0x000fe200000100f3 */
[----:B------:R-:W4:Y:S01]  /*4440*/  LDG.E.CONSTANT R247, desc[UR6][R126.64+0x2a08] ;  /* 0x002a08067ef77981 */ /* 0x000f22000c1e9900 */
[----:B------:R-:W-:-:S05]  /*4450*/  PRMT R252, R244, 0x7632, R252 ;  /* 0x00007632f4fc7816 */ /* 0x000fca00000000fc */
[----:B------:R-:W-:-:S04]  /*4460*/  IMAD.U32 R252, R252, 0x10000, RZ ;  /* 0x00010000fcfc7824 */ /* 0x000fc800078e00ff */
[----:B------:R-:W-:Y:S02]  /*4470*/  FFMA.FTZ R252, R178, R252, R243 ;  /* 0x000000fcb2fc7223 */ /* 0x000fe400000100f3 */
[----:B------:R-:W4:Y:S01]  /*4480*/  LDG.E.CONSTANT R243, desc[UR6][R126.64+0x2c08] ;  /* 0x002c08067ef37981 */ /* 0x000f22000c1e9900 */
        /* <DEDUP_REMOVED lines=9> */
[----:B------:R-:W-:-:S05]  /*4520*/  PRMT R248, R248, 0x7632, R248 ;  /* 0x00007632f8f87816 */ /* 0x000fca00000000f8 */
[----:B------:R-:W-:Y:S02]  /*4530*/  IMAD.U32 R248, R248, 0x10000, RZ ;  /* 0x00010000f8f87824 */ /* 0x000fe400078e00ff */
[----:B------:R-:W-:Y:S02]  /*4540*/  FFMA.FTZ R245, R6, R125, R245 ;  /* 0x0000007d06f57223 */ /* 0x000fe400000100f5 */
[----:B------:R-:W4:Y:S01]  /*4550*/  LDG.E.CONSTANT R125, desc[UR6][R126.64+0x3008] ;  /* 0x003008067e7d7981 */ /* 0x000f22000c1e9900 */
[----:B------:R-:W-:Y:S01]  /*4560*/  FFMA.FTZ R252, R186, R248, R252 ;  /* 0x000000f8bafc7223 */ /* 0x000fe200000100fc */
[C---:B---3--:R-:W-:Y:S02]  /*4570*/  SHF.L.U32 R248, R246.reuse, 0x10, RZ ;  /* 0x00000010f6f87819 */ /* 0x048fe400000006ff */
[----:B------:R-:W-:-:S05]  /*4580*/  PRMT R246, R246, 0x7632, R246 ;  /* 0x00007632f6f67816 */ /* 0x000fca00000000f6 */
[----:B------:R-:W-:Y:S02]  /*4590*/  IMAD.U32 R246, R246, 0x10000, RZ ;  /* 0x00010000f6f67824 */ /* 0x000fe400078e00ff */
[----:B------:R-:W-:Y:S02]  /*45a0*/  FFMA.FTZ R248, R2, R248, R245 ;  /* 0x000000f802f87223 */ /* 0x000fe400000100f5 */
[----:B------:R-:W3:Y:S01]  /*45b0*/  LDG.E.CONSTANT R245, desc[UR6][R126.64+0x3208] ;  /* 0x003208067ef57981 */ /* 0x000ee2000c1e9900 */
[----:B------:R-:W-:Y:S01]  /*45c0*/  FFMA.FTZ R252, R190, R246, R252 ;  /* 0x000000f6befc7223 */ /* 0x000fe200000100fc */
[C---:B------:R-:W-:Y:S01]  /*45d0*/  PRMT R246, R251.reuse, 0x7632, R246 ;  /* 0x00007632fbf67816 */ /* 0x040fe200000000f6 */
[----:B------:R-:W-:-:S04]  /*45e0*/  IMAD.U32 R251, R251, 0x10000, RZ ;  /* 0x00010000fbfb7824 */ /* 0x000fc800078e00ff */
[----:B------:R-:W-:Y:S02]  /*45f0*/  IMAD.U32 R246, R246, 0x10000, RZ ;  /* 0x00010000f6f67824 */ /* 0x000fe400078e00ff */
[----:B------:R-:W-:Y:S02]  /*4600*/  FFMA.FTZ R248, R58, R251, R248 ;  /* 0x000000fb3af87223 */ /* 0x000fe400000100f8 */
[----:B------:R-:W-:Y:S02]  /*4610*/  FFMA.FTZ R252, R194, R246, R252 ;  /* 0x000000f6c2fc7223 */ /* 0x000fe400000100fc */
[----:B------:R-:W3:Y:S01]  /*4620*/  LDG.E.CONSTANT R246, desc[UR6][R126.64+0x3408] ;  /* 0x003408067ef67981 */ /* 0x000ee2000c1e9900 */
[C---:B--2---:R-:W-:Y:S02]  /*4630*/  PRMT R251, R250.reuse, 0x7632, R251 ;  /* 0x00007632fafb7816 */ /* 0x044fe400000000fb */
[----:B------:R-:W-:-:S03]  /*4640*/  SHF.L.U32 R250, R250, 0x10, RZ ;  /* 0x00000010fafa7819 */ /* 0x000fc600000006ff */
[----:B------:R-:W-:Y:S02]  /*4650*/  IMAD.U32 R251, R251, 0x10000, RZ ;  /* 0x00010000fbfb7824 */ /* 0x000fe400078e00ff */
[----:B------:R-:W-:Y:S02]  /*4660*/  FFMA.FTZ R248, R85, R250, R248 ;  /* 0x000000fa55f87223 */ /* 0x000fe400000100f8 */
[----:B------:R-:W2:Y:S01]  /*4670*/  LDG.E.CONSTANT R250, desc[UR6][R126.64+0x3608] ;  /* 0x003608067efa7981 */ /* 0x000ea2000c1e9900 */
[--C-:B------:R-:W-:Y:S01]  /*4680*/  FFMA.FTZ R251, R198, R251, R252.reuse ;  /* 0x000000fbc6fb7223 */ /* 0x100fe200000100fc */
[C---:B----4-:R-:W-:Y:S01]  /*4690*/  PRMT R252, R247.reuse, 0x7632, R252 ;  /* 0x00007632f7fc7816 */ /* 0x050fe200000000fc */
[----:B------:R-:W-:-:S04]  /*46a0*/  IMAD.U32 R247, R247, 0x10000, RZ ;  /* 0x00010000f7f77824 */ /* 0x000fc800078e00ff */
[----:B------:R-:W-:Y:S02]  /*46b0*/  IMAD.U32 R252, R252, 0x10000, RZ ;  /* 0x00010000fcfc7824 */ /* 0x000fe400078e00ff */
[----:B------:R-:W-:Y:S02]  /*46c0*/  FFMA.FTZ R247, R89, R247, R248 ;  /* 0x000000f759f77223 */ /* 0x000fe400000100f8 */
[----:B------:R-:W4:Y:S01]  /*46d0*/  LDG.E.CONSTANT R248, desc[UR6][R126.64+0x3808] ;  /* 0x003808067ef87981 */ /* 0x000f22000c1e9900 */
[----:B------:R-:W-:Y:S01]  /*46e0*/  FFMA.FTZ R251, R202, R252, R251 ;  /* 0x000000fccafb7223 */ /* 0x000fe200000100fb */
[C---:B------:R-:W-:Y:S02]  /*46f0*/  PRMT R252, R243.reuse, 0x7632, R252 ;  /* 0x00007632f3fc7816 */ /* 0x040fe400000000fc */
[----:B------:R-:W-:-:S05]  /*4700*/  SHF.L.U32 R243, R243, 0x10, RZ ;  /* 0x00000010f3f37819 */ /* 0x000fca00000006ff */
[----:B------:R-:W-:Y:S02]  /*4710*/  FFMA.FTZ R243, R93, R243, R247 ;  /* 0x000000f35df37223 */ /* 0x000fe400000100f7 */
[----:B------:R-:W4:Y:S01]  /*4720*/  LDG.E.CONSTANT R247, desc[UR6][R126.64+0x20c] ;  /* 0x00020c067ef77981 */ /* 0x000f22000c1e9900 */
        /* <DEDUP_REMOVED lines=10> */
[----:B------:R-:W-:Y:S02]  /*47d0*/  FFMA.FTZ R252, R97, R252, R243 ;  /* 0x000000fc61fc7223 */ /* 0x000fe400000100f3 */
[----:B------:R-:W4:Y:S02]  /*47e0*/  LDG.E.CONSTANT R243, desc[UR6][R126.64+0xc] ;  /* 0x00000c067ef37981 */ /* 0x000f24000c1e9900 */
[----:B------:R-:W-:Y:S02]  /*47f0*/  FFMA.FTZ R252, R101, R244, R252 ;  /* 0x000000f465fc7223 */ /* 0x000fe400000100fc */
[----:B------:R-:W4:Y:S01]  /*4800*/  LDG.E.CONSTANT R244, desc[UR6][R126.64+0x40c] ;  /* 0x00040c067ef47981 */ /* 0x000f22000c1e9900 */
        /* <DEDUP_REMOVED lines=10> */
[----:B------:R-:W-:Y:S01]  /*48b0*/  FFMA.FTZ R251, R222, R245, R251 ;  /* 0x000000f5defb7223 */ /* 0x000fe200000100fb */
[----:B------:R-:W-:Y:S01]  /*48c0*/  FADD.FTZ R124, R124, R249 ;  /* 0x000000f97c7c7221 */ /* 0x000fe20000010000 */
[----:B------:R-:W3:Y:S01]  /*48d0*/  LDG.E.CONSTANT R245, desc[UR6][R126.64+0x80c] ;  /* 0x00080c067ef57981 */ /* 0x000ee2000c1e9900 */
[----:B--2---:R-:W-:-:S05]  /*48e0*/  PRMT R252, R250, 0x7632, R252 ;  /* 0x00007632fafc7816 */ /* 0x004fca00000000fc */
[----:B------:R-:W-:-:S04]  /*48f0*/  IMAD.U32 R252, R252, 0x10000, RZ ;  /* 0x00010000fcfc7824 */ /* 0x000fc800078e00ff */
[----:B------:R-:W-:Y:S01]  /*4900*/  FFMA.FTZ R251, R226, R252, R251 ;  /* 0x000000fce2fb7223 */ /* 0x000fe200000100fb */
[----:B----4-:R-:W-:-:S05]  /*4910*/  PRMT R252, R248, 0x7632, R252 ;  /* 0x00007632f8fc7816 */ /* 0x010fca00000000fc */
[----:B------:R-:W-:-:S04]  /*4920*/  IMAD.U32 R252, R252, 0x10000, RZ ;  /* 0x00010000fcfc7824 */ /* 0x000fc800078e00ff */
[----:B------:R-:W-:Y:S01]  /*4930*/  FFMA.FTZ R251, R230, R252, R251 ;  /* 0x000000fce6fb7223 */ /* 0x000fe200000100fb */
[----:B------:R-:W-:-:S04]  /*4940*/  IMAD.U32 R252, R247, 0x10000, RZ ;  /* 0x00010000f7fc7824 */ /* 0x000fc800078e00ff */
[----:B------:R-:W-:Y:S02]  /*4950*/  FMUL.FTZ R252, R51, R252 ;  /* 0x000000fc33fc7220 */ /* 0x000fe40000410000 */
[----:B------:R-:W2:Y:S01]  /*4960*/  LDL R51, [R1+0x34] ;  /* 0x0000340001337983 */ /* 0x000ea20000100800 */
[----:B------:R-:W-:Y:S01]  /*4970*/  PRMT R247, R247, 0x7632, R247 ;  /* 0x00007632f7f77816 */ /* 0x000fe200000000f7 */
[----:B------:R-:W-:-:S04]  /*4980*/  IMAD.U32 R250, R250, 0x10000, RZ ;  /* 0x00010000fafa7824 */ /* 0x000fc800078e00ff */
[----:B------:R-:W-:Y:S02]  /*4990*/  FFMA.FTZ R246, R70, R250, R246 ;  /* 0x000000fa46f67223 */ /* 0x000fe400000100f6 */
[----:B------:R-:W4:Y:S01]  /*49a0*/  LDG.E.CONSTANT R250, desc[UR6][R126.64+0xa0c] ;  /* 0x000a0c067efa7981 */ /* 0x000f22000c1e9900 */
[C---:B------:R-:W-:Y:S01]  /*49b0*/  IMAD.U32 R249, R243.reuse, 0x10000, RZ ;  /* 0x00010000f3f97824 */ /* 0x040fe200078e00ff */
[----:B------:R-:W-:-:S03]  /*49c0*/  PRMT R243, R243, 0x7632, R243 ;  /* 0x00007632f3f37816 */ /* 0x000fc600000000f3 */
[----:B------:R-:W-:Y:S01]  /*49d0*/  FFMA.FTZ R249, R79, R249, R252 ;  /* 0x000000f94ff97223 */ /* 0x000fe200000100fc */
[----:B------:R-:W-:Y:S01]  /*49e0*/  SHF.L.U32 R252, R247, 0x10, RZ ;  /* 0x00000010f7fc7819 */ /* 0x000fe200000006ff */
[----:B------:R-:W-:Y:S01]  /*49f0*/  IMAD.U32 R243, R243, 0x10000, RZ ;  /* 0x00010000f3f37824 */ /* 0x000fe200078e00ff */
[----:B------:R-:W4:Y:S03]  /*4a00*/  LDL R79, [R1+0x24] ;  /* 0x00002400014f7983 */ /* 0x000f260000100800 */
[----:B------:R-:W-:Y:S01]  /*4a10*/  FMUL.FTZ R252, R119, R252 ;  /* 0x000000fc77fc7220 */ /* 0x000fe20000410000 */
[----:B------:R-:W-:Y:S01]  /*4a20*/  SHF.L.U32 R248, R248, 0x10, RZ ;  /* 0x00000010f8f87819 */ /* 0x000fe200000006ff */
[----:B------:R-:W4:Y:S02]  /*4a30*/  LDG.E.CONSTANT R247, desc[UR6][R126.64+0xe0c] ;  /* 0x000e0c067ef77981 */ /* 0x000f24000c1e9900 */
[----:B------:R-:W-:Y:S01]  /*4a40*/  FFMA.FTZ R252, R115, R243, R252 ;  /* 0x000000f373fc7223 */ /* 0x000fe200000100fc */
[C---:B------:R-:W-:Y:S01]  /*4a50*/  IMAD.U32 R243, R244.reuse, 0x10000, RZ ;  /* 0x00010000f4f37824 */ /* 0x040fe200078e00ff */
[----:B------:R-:W-:-:S05]  /*4a60*/  PRMT R244, R244, 0x7632, R244 ;  /* 0x00007632f4f47816 */ /* 0x000fca00000000f4 */
[----:B------:R-:W-:Y:S02]  /*4a70*/  IMAD.U32 R244, R244, 0x10000, RZ ;  /* 0x00010000f4f47824 */ /* 0x000fe400078e00ff */
[----:B------:R-:W-:Y:S01]  /*4a80*/  FFMA.FTZ R249, R52, R243, R249 ;  /* 0x000000f334f97223 */ /* 0x000fe200000100f9 */
[----:B------:R-:W-:Y:S01]  /*4a90*/  FFMA.FTZ R246, R82, R248, R246 ;  /* 0x000000f852f67223 */ /* 0x000fe200000100f6 */
[----:B------:R-:W4:Y:S01]  /*4aa0*/  LDL R52, [R1+0x14] ;  /* 0x0000140001347983 */ /* 0x000f220000100800 */
[----:B------:R-:W-:-:S03]  /*4ab0*/  FFMA.FTZ R252, R123, R244, R252 ;  /* 0x000000f47bfc7223 */ /* 0x000fc600000100fc */
[----:B------:R-:W4:Y:S04]  /*4ac0*/  LDG.E.CONSTANT R248, desc[UR6][R126.64+0xc0c] ;  /* 0x000c0c067ef87981 */ /* 0x000f28000c1e9900 */
[----:B------:R-:W4:Y:S01]  /*4ad0*/  LDG.E.CONSTANT R243, desc[UR6][R126.64+0x100c] ;  /* 0x00100c067ef37981 */ /* 0x000f22000c1e9900 */
[----:B---3--:R-:W-:-:S05]  /*4ae0*/  SHF.L.U32 R244, R125, 0x10, RZ ;  /* 0x000000107df47819 */ /* 0x008fca00000006ff */
[----:B--2---:R-:W-:Y:S02]  /*4af0*/  FFMA.FTZ R249, R51, R244, R249 ;  /* 0x000000f433f97223 */ /* 0x004fe400000100f9 */
[----:B------:R-:W2:Y:S04]  /*4b00*/  LDL R51, [R1+0x4] ;  /* 0x0000040001337983 */ /* 0x000ea80000100800 */
[----:B------:R-:W3:Y:S01]  /*4b10*/  LDG.E.CONSTANT R244, desc[UR6][R126.64+0x120c] ;  /* 0x00120c067ef47981 */ /* 0x000ee2000c1e9900 */
[----:B------:R-:W-:-:S05]  /*4b20*/  PRMT R125, R125, 0x7632, R125 ;  /* 0x000076327d7d7816 */ /* 0x000fca000000007d */
[----:B------:R-:W-:-:S04]  /*4b30*/  IMAD.U32 R125, R125, 0x10000, RZ ;  /* 0x000100007d7d7824 */ /* 0x000fc800078e00ff */
[--C-:B------:R-:W-:Y:S01]  /*4b40*/  FFMA.FTZ R125, R131, R125, R252.reuse ;  /* 0x0000007d837d7223 */ /* 0x100fe200000100fc */
[C---:B------:R-:W-:Y:S01]  /*4b50*/  PRMT R252, R245.reuse, 0x7632, R252 ;  /* 0x00007632f5fc7816 */ /* 0x040fe200000000fc */
[----:B------:R-:W-:-:S04]  /*4b60*/  IMAD.U32 R245, R245, 0x10000, RZ ;  /* 0x00010000f5f57824 */ /* 0x000fc800078e00ff */
[----:B------:R-:W-:-:S04]  /*4b70*/  IMAD.U32 R252, R252, 0x10000, RZ ;  /* 0x00010000fcfc7824 */ /* 0x000fc800078e00ff */
[----:B------:R-:W-:Y:S02]  /*4b80*/  FFMA.FTZ R252, R135, R252, R125 ;  /* 0x000000fc87fc7223 */ /* 0x000fe4000001007d */
[----:B------:R-:W3:Y:S01]  /*4b90*/  LDG.E.CONSTANT R125, desc[UR6][R126.64+0x140c] ;  /* 0x00140c067e7d7981 */ /* 0x000ee2000c1e9900 */
[--C-:B----4-:R-:W-:Y:S01]  /*4ba0*/  FFMA.FTZ R245, R79, R245, R249.reuse ;  /* 0x000000f54ff57223 */ /* 0x110fe200000100f9 */
[C---:B------:R-:W-:Y:S02]  /*4bb0*/  PRMT R249, R250.reuse, 0x7632, R249 ;  /* 0x00007632faf97816 */ /* 0x040fe400000000f9 */
[----:B------:R-:W4:Y:S01]  /*4bc0*/  LDL.LU R79, [R1+0x7c] ;  /* 0x00007c00014f7983 */ /* 0x000f220000300800 */
[----:B------:R-:W-:Y:S02]  /*4bd0*/  SHF.L.U32 R250, R250, 0x10, RZ ;  /* 0x00000010fafa7819 */ /* 0x000fe400000006ff */
[----:B------:R-:W-:-:S04]  /*4be0*/  IMAD.U32 R249, R249, 0x10000, RZ ;  /* 0x00010000f9f97824 */ /* 0x000fc800078e00ff */
[----:B------:R-:W-:Y:S02]  /*4bf0*/  FFMA.FTZ R252, R139, R249, R252 ;  /* 0x000000f98bfc7223 */ /* 0x000fe400000100fc */
[----:B------:R-:W4:Y:S01]  /*4c00*/  LDG.E.CONSTANT R249, desc[UR6][R126.64+0x160c] ;  /* 0x00160c067ef97981 */ /* 0x000f22000c1e9900 */
[----:B------:R-:W-:-:S03]  /*4c10*/  FFMA.FTZ R245, R52, R250, R245 ;  /* 0x000000fa34f57223 */ /* 0x000fc600000100f5 */
[----:B------:R-:W4:Y:S01]  /*4c20*/  LDL.LU R52, [R1+0x78] ;  /* 0x0000780001347983 */ /* 0x000f220000300800 */
[----:B------:R-:W-:-:S04]  /*4c30*/  IMAD.U32 R250, R248, 0x10000, RZ ;  /* 0x00010000f8fa7824 */ /* 0x000fc800078e00ff */
[----:B--2---:R-:W-:Y:S01]  /*4c40*/  FFMA.FTZ R245, R51, R250, R245 ;  /* 0x000000fa33f57223 */ /* 0x004fe200000100f5 */
[----:B------:R-:W-:Y:S01]  /*4c50*/  PRMT R250, R248, 0x7632, R250 ;  /* 0x00007632f8fa7816 */ /* 0x000fe200000000fa */
[----:B------:R-:W2:Y:S04]  /*4c60*/  LDL.LU R51, [R1+0x74] ;  /* 0x0000740001337983 */ /* 0x000ea80000300800 */
[----:B------:R-:W-:Y:S01]  /*4c70*/  IMAD.U32 R250, R250, 0x10000, RZ ;  /* 0x00010000fafa7824 */ /* 0x000fe200078e00ff */
[----:B------:R-:W2:Y:S03]  /*4c80*/  LDG.E.CONSTANT R248, desc[UR6][R126.64+0x180c] ;  /* 0x00180c067ef87981 */ /* 0x000ea6000c1e9900 */
[----:B------:R-:W-:Y:S01]  /*4c90*/  FFMA.FTZ R252, R143, R250, R252 ;  /* 0x000000fa8ffc7223 */ /* 0x000fe200000100fc */
[----:B------:R-:W-:-:S05]  /*4ca0*/  SHF.L.U32 R250, R247, 0x10, RZ ;  /* 0x00000010f7fa7819 */ /* 0x000fca00000006ff */
[----:B------:R-:W-:Y:S01]  /*4cb0*/  FFMA.FTZ R245, R45, R250, R245 ;  /* 0x000000fa2df57223 */ /* 0x000fe200000100f5 */
[----:B------:R-:W-:Y:S02]  /*4cc0*/  PRMT R250, R247, 0x7632, R250 ;  /* 0x00007632f7fa7816 */ /* 0x000fe400000000fa */
[----:B------:R-:W2:Y:S03]  /*4cd0*/  LDG.E.CONSTANT R247, desc[UR6][R126.64+0x1a0c] ;  /* 0x001a0c067ef77981 */ /* 0x000ea6000c1e9900 */
[----:B------:R-:W-:-:S04]  /*4ce0*/  IMAD.U32 R250, R250, 0x10000, RZ ;  /* 0x00010000fafa7824 */ /* 0x000fc800078e00ff */
[----:B------:R-:W-:Y:S01]  /*4cf0*/  FFMA.FTZ R252, R147, R250, R252 ;  /* 0x000000fa93fc7223 */ /* 0x000fe200000100fc */
[----:B------:R-:W-:-:S04]  /*4d00*/  IMAD.U32 R250, R243, 0x10000, RZ ;  /* 0x00010000f3fa7824 */ /* 0x000fc800078e00ff */
[----:B------:R-:W-:Y:S01]  /*4d10*/  FFMA.FTZ R245, R41, R250, R245 ;  /* 0x000000fa29f57223 */ /* 0x000fe200000100f5 */
[----:B------:R-:W-:Y:S02]  /*4d20*/  PRMT R250, R243, 0x7632, R250 ;  /* 0x00007632f3fa7816 */ /* 0x000fe400000000fa */
[----:B------:R-:W2:Y:S03]  /*4d30*/  LDG.E.CONSTANT R243, desc[UR6][R126.64+0x1c0c] ;  /* 0x001c0c067ef37981 */ /* 0x000ea6000c1e9900 */
[----:B------:R-:W-:-:S04]  /*4d40*/  IMAD.U32 R250, R250, 0x10000, RZ ;  /* 0x00010000fafa7824 */ /* 0x000fc800078e00ff */
[----:B------:R-:W-:Y:S01]  /*4d50*/  FFMA.FTZ R252, R151, R250, R252 ;  /* 0x000000fa97fc7223 */ /* 0x000fe200000100fc */
[----:B---3--:R-:W-:-:S05]  /*4d60*/  SHF.L.U32 R250, R244, 0x10, RZ ;  /* 0x00000010f4fa7819 */ /* 0x008fca00000006ff */
[----:B------:R-:W-:Y:S02]  /*4d70*/  FFMA.FTZ R250, R37, R250, R245 ;  /* 0x000000fa25fa7223 */ /* 0x000fe400000100f5 */
[----:B------:R-:W3:Y:S01]  /*4d80*/  LDG.E.CONSTANT R245, desc[UR6][R126.64+0x1e0c] ;  /* 0x001e0c067ef57981 */ /* 0x000ee2000c1e9900 */
[----:B------:R-:W-:-:S05]  /*4d90*/  PRMT R244, R244, 0x7632, R244 ;  /* 0x00007632f4f47816 */ /* 0x000fca00000000f4 */
[----:B------:R-:W-:-:S04]  /*4da0*/  IMAD.U32 R244, R244, 0x10000, RZ ;  /* 0x00010000f4f47824 */ /* 0x000fc800078e00ff */
[----:B------:R-:W-:Y:S01]  /*4db0*/  FFMA.FTZ R252, R155, R244, R252 ;  /* 0x000000f49bfc7223 */ /* 0x000fe200000100fc */
[C---:B------:R-:W-:Y:S01]  /*4dc0*/  PRMT R244, R125.reuse, 0x7632, R244 ;  /* 0x000076327df47816 */ /* 0x040fe200000000f4 */
[----:B------:R-:W-:-:S04]  /*4dd0*/  IMAD.U32 R125, R125, 0x10000, RZ ;  /* 0x000100007d7d7824 */ /* 0x000fc800078e00ff */
[----:B------:R-:W-:Y:S02]  /*4de0*/  IMAD.U32 R244, R244, 0x10000, RZ ;  /* 0x00010000f4f47824 */ /* 0x000fe400078e00ff */
[----:B------:R-:W-:Y:S02]  /*4df0*/  FFMA.FTZ R125, R33, R125, R250 ;  /* 0x0000007d217d7223 */ /* 0x000fe400000100fa */
[----:B------:R-:W3:Y:S01]  /*4e00*/  LDG.E.CONSTANT R250, desc[UR6][R126.64+0x200c] ;  /* 0x00200c067efa7981 */ /* 0x000ee2000c1e9900 */
[--C-:B------:R-:W-:Y:S01]  /*4e10*/  FFMA.FTZ R244, R159, R244, R252.reuse ;  /* 0x000000f49ff47223 */ /* 0x100fe200000100fc */
[C---:B----4-:R-:W-:Y:S02]  /*4e20*/  PRMT R252, R249.reuse, 0x7632, R252 ;  /* 0x00007632f9fc7816 */ /* 0x050fe400000000fc */
[----:B------:R-:W-:-:S03]  /*4e30*/  SHF.L.U32 R249, R249, 0x10, RZ ;  /* 0x00000010f9f97819 */ /* 0x000fc600000006ff */
[----:B------:R-:W-:-:S04]  /*4e40*/  IMAD.U32 R252, R252, 0x10000, RZ ;  /* 0x00010000fcfc7824 */ /* 0x000fc800078e00ff */
[----:B------:R-:W-:Y:S01]  /*4e50*/  FFMA.FTZ R244, R163, R252, R244 ;  /* 0x000000fca3f47223 */ /* 0x000fe200000100f4 */
[----:B------:R-:W-:Y:S02]  /*4e60*/  FFMA.FTZ R125, R29, R249, R125 ;  /* 0x000000f91d7d7223 */ /* 0x000fe4000001007d */
[----:B------:R-:W4:Y:S01]  /*4e70*/  LDG.E.CONSTANT R249, desc[UR6][R126.64+0x220c] ;  /* 0x00220c067ef97981 */ /* 0x000f22000c1e9900 */
[C---:B--2---:R-:W-:Y:S01]  /*4e80*/  PRMT R252, R248.reuse, 0x7632, R252 ;  /* 0x00007632f8fc7816 */ /* 0x044fe200000000fc */
[----:B------:R-:W-:-:S04]  /*4e90*/  IMAD.U32 R248, R248, 0x10000, RZ ;  /* 0x00010000f8f87824 */ /* 0x000fc800078e00ff */
[----:B------:R-:W-:Y:S02]  /*4ea0*/  IMAD.U32 R252, R252, 0x10000, RZ ;  /* 0x00010000fcfc7824 */ /* 0x000fe400078e00ff */
[----:B------:R-:W-:Y:S02]  /*4eb0*/  FFMA.FTZ R125, R25, R248, R125 ;  /* 0x000000f8197d7223 */ /* 0x000fe4000001007d */
[----:B------:R-:W-:Y:S02]  /*4ec0*/  FFMA.FTZ R252, R167, R252, R244 ;  /* 0x000000fca7fc7223 */ /* 0x000fe400000100f4 */
[----:B------:R-:W2:Y:S01]  /*4ed0*/  LDG.E.CONSTANT R244, desc[UR6][R126.64+0x240c] ;  /* 0x00240c067ef47981 */ /* 0x000ea2000c1e9900 */
        /* <DEDUP_REMOVED lines=26> */
[----:B------:R-:W-:Y:S02]  /*5080*/  IMAD.U32 R252, R252, 0x10000, RZ ;  /* 0x00010000fcfc7824 */ /* 0x000fe400078e00ff */
[----:B------:R-:W-:Y:S02]  /*5090*/  FFMA.FTZ R248, R5, R249, R248 ;  /* 0x000000f905f87223 */ /* 0x000fe400000100f8 */
[----:B------:R-:W-:Y:S02]  /*50a0*/  FFMA.FTZ R252, R187, R252, R245 ;  /* 0x000000fcbbfc7223 */ /* 0x000fe400000100f5 */
[----:B------:R-:W4:Y:S01]  /*50b0*/  LDG.E.CONSTANT R245, desc[UR6][R126.64+0x3a08] ;  /* 0x003a08067ef57981 */ /* 0x000f22000c1e9900 */
[C---:B--2---:R-:W-:Y:S01]  /*50c0*/  IMAD.U32 R249, R244.reuse, 0x10000, RZ ;  /* 0x00010000f4f97824 */ /* 0x044fe200078e00ff */
[----:B------:R-:W-:-:S03]  /*50d0*/  PRMT R244, R244, 0x7632, R244 ;  /* 0x00007632f4f47816 */ /* 0x000fc600000000f4 */
[----:B------:R-:W-:Y:S02]  /*50e0*/  FFMA.FTZ R248, R0, R249, R248 ;  /* 0x000000f900f87223 */ /* 0x000fe400000100f8 */
[----:B------:R-:W-:Y:S02]  /*50f0*/  IMAD.U32 R249, R244, 0x10000, RZ ;  /* 0x00010000f4f97824 */ /* 0x000fe400078e00ff */
[----:B------:R-:W2:Y:S02]  /*5100*/  LDG.E.CONSTANT R244, desc[UR6][R126.64+0x2e0c] ;  /* 0x002e0c067ef47981 */ /* 0x000ea4000c1e9900 */
[----:B------:R-:W-:Y:S01]  /*5110*/  FFMA.FTZ R252, R191, R249, R252 ;  /* 0x000000f9bffc7223 */ /* 0x000fe200000100fc */
[C---:B------:R-:W-:Y:S02]  /*5120*/  PRMT R249, R247.reuse, 0x7632, R249 ;  /* 0x00007632f7f97816 */ /* 0x040fe400000000f9 */
[----:B------:R-:W-:-:S03]  /*5130*/  SHF.L.U32 R247, R247, 0x10, RZ ;  /* 0x00000010f7f77819 */ /* 0x000fc600000006ff */
[----:B------:R-:W-:Y:S02]  /*5140*/  IMAD.U32 R249, R249, 0x10000, RZ ;  /* 0x00010000f9f97824 */ /* 0x000fe400078e00ff */
[----:B------:R-:W-:Y:S02]  /*5150*/  FFMA.FTZ R247, R59, R247, R248 ;  /* 0x000000f73bf77223 */ /* 0x000fe400000100f8 */
[----:B------:R-:W-:Y:S01]  /*5160*/  FFMA.FTZ R249, R195, R249, R252 ;  /* 0x000000f9c3f97223 */ /* 0x000fe200000100fc */
[----:B------:R-:W2:Y:S01]  /*5170*/  LDG.E.CONSTANT R248, desc[UR6][R126.64+0x300c] ;  /* 0x00300c067ef87981 */ /* 0x000ea2000c1e9900 */
        /* <DEDUP_REMOVED lines=15> */
[--C-:B------:R-:W-:Y:S02]  /*5270*/  FFMA.FTZ R250, R94, R250, R252.reuse ;  /* 0x000000fa5efa7223 */ /* 0x100fe400000100fc */
[----:B------:R-:W-:Y:S01]  /*5280*/  FFMA.FTZ R125, R207, R125, R249 ;  /* 0x0000007dcf7d7223 */ /* 0x000fe200000100f9 */
[C---:B----4-:R-:W-:Y:S02]  /*5290*/  SHF.L.U32 R249, R245.reuse, 0x10, RZ ;  /* 0x00000010f5f97819 */ /* 0x050fe400000006ff */
[----:B------:R-:W-:-:S03]  /*52a0*/  PRMT R252, R245, 0x7632, R252 ;  /* 0x00007632f5fc7816 */ /* 0x000fc600000000fc */
[----:B------:R-:W-:Y:S02]  /*52b0*/  FFMA.FTZ R246, R74, R249, R246 ;  /* 0x000000f94af67223 */ /* 0x000fe400000100f6 */
[----:B------:R-:W-:-:S04]  /*52c0*/  IMAD.U32 R252, R252, 0x10000, RZ ;  /* 0x00010000fcfc7824 */ /* 0x000fc800078e00ff */
[----:B------:R-:W-:Y:S01]  /*52d0*/  FFMA.FTZ R251, R234, R252, R251 ;  /* 0x000000fceafb7223 */ /* 0x000fe200000100fb */
[C---:B--2---:R-:W-:Y:S01]  /*52e0*/  PRMT R245, R244.reuse, 0x7632, R245 ;  /* 0x00007632f4f57816 */ /* 0x044fe200000000f5 */
[----:B------:R-:W-:Y:S02]  /*52f0*/  IMAD.U32 R249, R244, 0x10000, RZ ;  /* 0x00010000f4f97824 */ /* 0x000fe400078e00ff */
[----:B------:R-:W2:Y:S02]  /*5300*/  LDG.E.CONSTANT R244, desc[UR6][R126.64+0x3c08] ;  /* 0x003c08067ef47981 */ /* 0x000ea4000c1e9900 */
[----:B------:R-:W-:-:S04]  /*5310*/  IMAD.U32 R245, R245, 0x10000, RZ ;  /* 0x00010000f5f57824 */ /* 0x000fc800078e00ff */
[----:B------:R-:W-:Y:S02]  /*5320*/  FFMA.FTZ R245, R211, R245, R125 ;  /* 0x000000f5d3f57223 */ /* 0x000fe4000001007d */
[----:B------:R-:W4:Y:S01]  /*5330*/  LDG.E.CONSTANT R125, desc[UR6][R126.64+0x360c] ;  /* 0x00360c067e7d7981 */ /* 0x000f22000c1e9900 */
[--C-:B------:R-:W-:Y:S01]  /*5340*/  FFMA.FTZ R249, R98, R249, R250.reuse ;  /* 0x000000f962f97223 */ /* 0x100fe200000100fa */
[C---:B------:R-:W-:Y:S02]  /*5350*/  PRMT R250, R248.reuse, 0x7632, R250 ;  /* 0x00007632f8fa7816 */ /* 0x040fe400000000fa */
[----:B------:R-:W-:Y:S02]  /*5360*/  SHF.L.U32 R252, R248, 0x10, RZ ;  /* 0x00000010f8fc7819 */ /* 0x000fe400000006ff */
[----:B------:R-:W4:Y:S01]  /*5370*/  LDG.E.CONSTANT R248, desc[UR6][R126.64+0x3e08] ;  /* 0x003e08067ef87981 */ /* 0x000f22000c1e9900 */
[----:B------:R-:W-:Y:S02]  /*5380*/  IMAD.U32 R250, R250, 0x10000, RZ ;  /* 0x00010000fafa7824 */ /* 0x000fe400078e00ff */
[----:B------:R-:W-:Y:S01]  /*5390*/  FFMA.FTZ R249, R102, R252, R249 ;  /* 0x000000fc66f97223 */ /* 0x000fe200000100f9 */
[----:B------:R-:W-:Y:S01]  /*53a0*/  PRMT R252, R243, 0x7632, R252 ;  /* 0x00007632f3fc7816 */ /* 0x000fe200000000fc */
[----:B------:R-:W-:-:S02]  /*53b0*/  FFMA.FTZ R245, R215, R250, R245 ;  /* 0x000000fad7f57223 */ /* 0x000fc400000100f5 */
[----:B------:R-:W4:Y:S02]  /*53c0*/  LDG.E.CONSTANT R250, desc[UR6][R126.64+0x380c] ;  /* 0x00380c067efa7981 */ /* 0x000f24000c1e9900 */
[----:B------:R-:W-:Y:S02]  /*53d0*/  IMAD.U32 R252, R252, 0x10000, RZ ;  /* 0x00010000fcfc7824 */ /* 0x000fe400078e00ff */
[----:B------:R-:W-:Y:S02]  /*53e0*/  IMAD.U32 R243, R243, 0x10000, RZ ;  /* 0x00010000f3f37824 */ /* 0x000fe400078e00ff */
[----:B------:R-:W-:Y:S02]  /*53f0*/  FFMA.FTZ R252, R219, R252, R245 ;  /* 0x000000fcdbfc7223 */ /* 0x000fe400000100f5 */
[----:B------:R-:W4:Y:S01]  /*5400*/  LDG.E.CONSTANT R245, desc[UR6][R126.64+0x3a0c] ;  /* 0x003a0c067ef57981 */ /* 0x000f22000c1e9900 */
[----:B------:R-:W-:Y:S01]  /*5410*/  FFMA.FTZ R243, R106, R243, R249 ;  /* 0x000000f36af37223 */ /* 0x000fe200000100f9 */
[----:B---3--:R-:W-:-:S05]  /*5420*/  SHF.L.U32 R249, R247, 0x10, RZ ;  /* 0x00000010f7f97819 */ /* 0x008fca00000006ff */
[----:B------:R-:W-:Y:S02]  /*5430*/  FFMA.FTZ R243, R67, R249, R243 ;  /* 0x000000f943f37223 */ /* 0x000fe400000100f3 */
[----:B------:R-:W3:Y:S04]  /*5440*/  LDG.E.CONSTANT R249, desc[UR6][R126.64+0x3c0c] ;  /* 0x003c0c067ef97981 */ /* 0x000ee8000c1e9900 */
[----:B------:R2:W3:Y:S01]  /*5450*/  LDG.E.CONSTANT R126, desc[UR6][R126.64+0x3e0c] ;  /* 0x003e0c067e7e7981 */ /* 0x0004e2000c1e9900 */
[----:B------:R-:W-:-:S05]  /*5460*/  PRMT R247, R247, 0x7632, R247 ;  /* 0x00007632f7f77816 */ /* 0x000fca00000000f7 */
[----:B------:R-:W-:-:S04]  /*5470*/  IMAD.U32 R247, R247, 0x10000, RZ ;  /* 0x00010000f7f77824 */ /* 0x000fc800078e00ff */
[----:B------:R-:W-:Y:S01]  /*5480*/  FFMA.FTZ R252, R223, R247, R252 ;  /* 0x000000f7dffc7223 */ /* 0x000fe200000100fc */
[----:B-----5:R-:W-:Y:S01]  /*5490*/  FSETP.NEU.FTZ.AND P0, PT, R53, RZ, PT ;  /* 0x000000ff3500720b */ /* 0x020fe20003f1d000 */
[----:B------:R-:W-:Y:S01]  /*54a0*/  VIADD R52, R52, 0x4 ;  /* 0x0000000434347836 */ /* 0x000fe20000000000 */
[----:B------:R-:W-:-:S05]  /*54b0*/  IADD3 R49, P1, PT, R49, 0x10, RZ ;  /* 0x0000001031317810 */ /* 0x000fca0007f3e0ff */
[----:B------:R-:W-:Y:S02]  /*54c0*/  IMAD.X R48, RZ, RZ, R48, P1 ;  /* 0x000000ffff307224 */ /* 0x000fe400008e0630 */
[----:B--2---:R-:W-:-:S04]  /*54d0*/  IMAD.U32 R127, R244, 0x10000, RZ ;  /* 0x00010000f47f7824 */ /* 0x004fc800078e00ff */
[----:B------:R-:W-:Y:S01]  /*54e0*/  FFMA.FTZ R246, R62, R127, R246 ;  /* 0x0000007f3ef67223 */ /* 0x000fe200000100f6 */
[----:B------:R-:W-:Y:S02]  /*54f0*/  PRMT R127, R244, 0x7632, R127 ;  /* 0x00007632f47f7816 */ /* 0x000fe4000000007f */
[C---:B----4-:R-:W-:Y:S02]  /*5500*/  PRMT R244, R125.reuse, 0x7632, R244 ;  /* 0x000076327df47816 */ /* 0x050fe400000000f4 */
[----:B------:R-:W-:-:S05]  /*5510*/  SHF.L.U32 R125, R125, 0x10, RZ ;  /* 0x000000107d7d7819 */ /* 0x000fca00000006ff */
[----:B------:R-:W-:Y:S01]  /*5520*/  FFMA.FTZ R125, R71, R125, R243 ;  /* 0x0000007d477d7223 */ /* 0x000fe200000100f3 */
[----:B------:R-:W-:Y:S02]  /*5530*/  IMAD.U32 R243, R248, 0x10000, RZ ;  /* 0x00010000f8f37824 */ /* 0x000fe400078e00ff */
[----:B------:R-:W-:Y:S02]  /*5540*/  IMAD.U32 R127, R127, 0x10000, RZ ;  /* 0x000100007f7f7824 */ /* 0x000fe400078e00ff */
[----:B------:R-:W-:Y:S01]  /*5550*/  FFMA.FTZ R246, R78, R243, R246 ;  /* 0x000000f34ef67223 */ /* 0x000fe200000100f6 */
[----:B------:R-:W-:Y:S01]  /*5560*/  PRMT R243, R248, 0x7632, R243 ;  /* 0x00007632f8f37816 */ /* 0x000fe200000000f3 */
[----:B------:R-:W-:Y:S01]  /*5570*/  FFMA.FTZ R127, R238, R127, R251 ;  /* 0x0000007fee7f7223 */ /* 0x000fe200000100fb */
[----:B------:R-:W-:Y:S01]  /*5580*/  PRMT R247, R250, 0x7632, R247 ;  /* 0x00007632faf77816 */ /* 0x000fe200000000f7 */
[----:B------:R-:W-:Y:S02]  /*5590*/  IMAD.U32 R244, R244, 0x10000, RZ ;  /* 0x00010000f4f47824 */ /* 0x000fe400078e00ff */
[----:B------:R-:W-:-:S02]  /*55a0*/  IMAD.U32 R243, R243, 0x10000, RZ ;  /* 0x00010000f3f37824 */ /* 0x000fc400078e00ff */
[----:B------:R-:W-:Y:S02]  /*55b0*/  FFMA.FTZ R244, R227, R244, R252 ;  /* 0x000000f4e3f47223 */ /* 0x000fe400000100fc */
[----:B------:R-:W-:Y:S01]  /*55c0*/  FFMA.FTZ R127, R242, R243, R127 ;  /* 0x000000f3f27f7223 */ /* 0x000fe2000001007f */
[----:B------:R-:W-:Y:S01]  /*55d0*/  PRMT R243, R245, 0x7632, R243 ;  /* 0x00007632f5f37816 */ /* 0x000fe200000000f3 */
[----:B------:R-:W-:Y:S01]  /*55e0*/  IMAD.U32 R247, R247, 0x10000, RZ ;  /* 0x00010000f7f77824 */ /* 0x000fe200078e00ff */
[----:B------:R-:W-:-:S03]  /*55f0*/  SHF.L.U32 R250, R250, 0x10, RZ ;  /* 0x00000010fafa7819 */ /* 0x000fc600000006ff */
[----:B------:R-:W-:Y:S01]  /*5600*/  FFMA.FTZ R244, R231, R247, R244 ;  /* 0x000000f7e7f47223 */ /* 0x000fe200000100f4 */
[----:B------:R-:W-:Y:S02]  /*5610*/  IMAD.U32 R243, R243, 0x10000, RZ ;  /* 0x00010000f3f37824 */ /* 0x000fe400078e00ff */
[----:B------:R-:W-:Y:S01]  /*5620*/  FFMA.FTZ R125, R83, R250, R125 ;  /* 0x000000fa537d7223 */ /* 0x000fe2000001007d */
[----:B------:R-:W-:Y:S02]  /*5630*/  IMAD.U32 R245, R245, 0x10000, RZ ;  /* 0x00010000f5f57824 */ /* 0x000fe400078e00ff */
[--C-:B------:R-:W-:Y:S01]  /*5640*/  FFMA.FTZ R243, R235, R243, R244.reuse ;  /* 0x000000f3ebf37223 */ /* 0x100fe200000100f4 */
[C---:B---3--:R-:W-:Y:S01]  /*5650*/  PRMT R244, R249.reuse, 0x7632, R244 ;  /* 0x00007632f9f47816 */ /* 0x048fe200000000f4 */
[----:B------:R-:W-:Y:S01]  /*5660*/  FADD.FTZ R124, R246, R124 ;  /* 0x0000007cf67c7221 */ /* 0x000fe20000010000 */
[----:B------:R-:W-:Y:S01]  /*5670*/  SHF.L.U32 R249, R249, 0x10, RZ ;  /* 0x00000010f9f97819 */ /* 0x000fe200000006ff */
[----:B------:R-:W-:-:S02]  /*5680*/  FFMA.FTZ R125, R75, R245, R125 ;  /* 0x000000f54b7d7223 */ /* 0x000fc4000001007d */
[----:B------:R-:W-:Y:S02]  /*5690*/  FADD.FTZ R124, R127, R124 ;  /* 0x0000007c7f7c7221 */ /* 0x000fe40000010000 */
[----:B------:R-:W-:Y:S01]  /*56a0*/  FFMA.FTZ R125, R63, R249, R125 ;  /* 0x000000f93f7d7223 */ /* 0x000fe2000001007d */
[----:B------:R-:W-:-:S04]  /*56b0*/  IMAD.U32 R127, R126, 0x10000, RZ ;  /* 0x000100007e7f7824 */ /* 0x000fc800078e00ff */
[----:B------:R-:W-:Y:S01]  /*56c0*/  FFMA.FTZ R125, R109, R127, R125 ;  /* 0x0000007f6d7d7223 */ /* 0x000fe2000001007d */
[----:B------:R-:W-:Y:S01]  /*56d0*/  PRMT R127, R126, 0x7632, R127 ;  /* 0x000076327e7f7816 */ /* 0x000fe2000000007f */
[----:B------:R-:W-:Y:S02]  /*56e0*/  VIADD R126, R107, 0x1 ;  /* 0x000000016b7e7836 */ /* 0x000fe40000000000 */
[----:B------:R-:W-:-:S03]  /*56f0*/  IMAD.U32 R244, R244, 0x10000, RZ ;  /* 0x00010000f4f47824 */ /* 0x000fc600078e00ff */
[----:B------:R-:W-:Y:S01]  /*5700*/  I2FP.F32.S32 R126, R126 ;  /* 0x0000007e007e7245 */ /* 0x000fe20000201400 */
[----:B------:R-:W-:Y:S01]  /*5710*/  FADD.FTZ R124, R125, R124 ;  /* 0x0000007c7d7c7221 */ /* 0x000fe20000010000 */
[----:B------:R-:W-:Y:S01]  /*5720*/  SHF.L.U32 R127, R127, 0x10, RZ ;  /* 0x000000107f7f7819 */ /* 0x000fe200000006ff */
[----:B------:R-:W-:Y:S02]  /*5730*/  VIADD R125, R110, 0xffffffff ;  /* 0xffffffff6e7d7836 */ /* 0x000fe40000000000 */
[----:B------:R-:W-:Y:S01]  /*5740*/  FMUL.FTZ R126, R126, R53 ;  /* 0x000000357e7e7220 */ /* 0x000fe20000410000 */
[----:B------:R-:W-:-:S04]  /*5750*/  FFMA.FTZ R243, R239, R244, R243 ;  /* 0x000000f4eff37223 */ /* 0x000fc800000100f3 */
[----:B------:R-:W-:Y:S01]  /*5760*/  FSEL R126, R126, RZ, P0 ;  /* 0x000000ff7e7e7208 */ /* 0x000fe20000000000 */
[----:B------:R-:W-:Y:S01]  /*5770*/  FFMA.FTZ R127, R111, R127, R243 ;  /* 0x0000007f6f7f7223 */ /* 0x000fe200000100f3 */
[----:B------:R-:W-:-:S03]  /*5780*/  ISETP.GE.AND P0, PT, R125, R54, PT ;  /* 0x000000367d00720c */ /* 0x000fc60003f06270 */
[----:B------:R-:W-:-:S04]  /*5790*/  FADD.FTZ R124, R127, R124 ;  /* 0x0000007c7f7c7221 */ /* 0x000fc80000010000 */
[----:B------:R-:W-:-:S05]  /*57a0*/  FFMA.FTZ R124, R124, UR13, R126 ;  /* 0x0000000d7c7c7c23 */ /* 0x000fca000801007e */
[C---:B------:R-:W-:Y:S02]  /*57b0*/  FSEL R125, R124.reuse, RZ, !P0 ;  /* 0x000000ff7c7d7208 */ /* 0x040fe40004000000 */
[----:B------:R-:W-:Y:S02]  /*57c0*/  @!P0 FMNMX.FTZ R79, R124, R79, !PT ;  /* 0x0000004f7c4f8209 */ /* 0x000fe40007810000 */
[----:B------:R-:W-:Y:S01]  /*57d0*/  ISETP.GE.AND P0, PT, R52, R51, PT ;  /* 0x000000333400720c */ /* 0x000fe20003f06270 */
[----:B------:R0:W-:Y:S01]  /*57e0*/  STS [R108], R125 ;  /* 0x0000007d6c007388 */ /* 0x0001e20000000800 */
[----:B------:R-:W-:Y:S01]  /*57f0*/  VIADD R107, R107, 0x80 ;  /* 0x000000806b6b7836 */ /* 0x000fe20000000000 */
[----:B------:R-:W-:Y:S01]  /*5800*/  IADD3 R110, PT, PT, R110, 0x80, RZ ;  /* 0x000000806e6e7810 */ /* 0x000fe20007ffe0ff */
[----:B0-----:R-:W-:-:S09]  /*5810*/  VIADD R108, R108, 0x200 ;  /* 0x000002006c6c7836 */ /* 0x001fd20000000000 */
[----:B------:R-:W-:Y:S05]  /*5820*/  @!P0 BRA `(.L_x_16622) ;  /* 0xffffffc800d48947 */ /* 0x000fea000383ffff */
.L_x_16621:
[----:B------:R-:W-:Y:S05]  /*5830*/  BSYNC.RECONVERGENT B0 ;  /* 0x0000000000007941 */ /* 0x000fea0003800200 */
.L_x_16620:
[----:B------:R-:W1:Y:S01]  /*5840*/  SHFL.BFLY PT, R0, R79, 0x10, 0x1f ;  /* 0x0e001f004f007f89 */ /* 0x000e6200000e0000 */
[----:B0-----:R-:W-:Y:S01]  /*5850*/  VIADD R10, R54, 0x1f ;  /* 0x0000001f360a7836 */ /* 0x001fe20000000000 */
[----:B------:R-:W-:Y:S01]  /*5860*/  BSSY.RECONVERGENT B0, `(.L_x_16623) ;  /* 0x0000104000007945 */ /* 0x000fe20003800200 */
[----:B------:R-:W0:Y:S03]  /*5870*/  S2R R52, SR_CgaCtaId ;  /* 0x0000000000347919 */ /* 0x000e260000008800 */
[----:B------:R-:W-:Y:S02]  /*5880*/  SHF.R.S32.HI R11, RZ, 0x1f, R10 ;  /* 0x0000001fff0b7819 */ /* 0x000fe4000001140a */
[----:B-1----:R-:W-:-:S05]  /*5890*/  FMNMX.FTZ R3, R0, R79, !PT ;  /* 0x0000004f00037209 */ /* 0x002fca0007810000 */
[----:B------:R-:W1:Y:S02]  /*58a0*/  SHFL.BFLY PT, R0, R3, 0x8, 0x1f ;  /* 0x0d001f0003007f89 */ /* 0x000e6400000e0000 */
[----:B-1----:R-:W-:Y:S02]  /*58b0*/  FMNMX.FTZ R4, R3, R0, !PT ;  /* 0x0000000003047209 */ /* 0x002fe40007810000 */
[----:B------:R-:W1:Y:S03]  /*58c0*/  S2R R0, SR_TID.X ;  /* 0x0000000000007919 */ /* 0x000e660000002100 */
[----:B------:R-:W2:Y:S02]  /*58d0*/  SHFL.BFLY PT, R5, R4, 0x4, 0x1f ;  /* 0x0c801f0004057f89 */ /* 0x000ea400000e0000 */
[----:B--2---:R-:W-:Y:S02]  /*58e0*/  FMNMX.FTZ R5, R4, R5, !PT ;  /* 0x0000000504057209 */ /* 0x004fe40007810000 */
[----:B-1----:R-:W-:-:S03]  /*58f0*/  LOP3.LUT P0, R16, R0, 0x1f, RZ, 0xc0, !PT ;  /* 0x0000001f00107812 */ /* 0x002fc6000780c0ff */
[----:B------:R-:W1:Y:S01]  /*5900*/  SHFL.BFLY PT, R2, R5, 0x2, 0x1f ;  /* 0x0c401f0005027f89 */ /* 0x000e6200000e0000 */
[----:B------:R-:W-:Y:S02]  /*5910*/  SHF.R.U32.HI R18, RZ, 0x5, R0 ;  /* 0x00000005ff127819 */ /* 0x000fe40000011600 */
[----:B------:R-:W-:Y:S02]  /*5920*/  ISETP.GT.U32.AND P1, PT, R16, 0x3, PT ;  /* 0x000000031000780c */ /* 0x000fe40003f24070 */
[----:B-1----:R-:W-:Y:S02]  /*5930*/  FMNMX.FTZ R6, R5, R2, !PT ;  /* 0x0000000205067209 */ /* 0x002fe40007810000 */
[----:B------:R-:W-:-:S03]  /*5940*/  MOV R2, 0x400 ;  /* 0x0000040000027802 */ /* 0x000fc60000000f00 */
[----:B------:R-:W1:Y:S02]  /*5950*/  SHFL.BFLY PT, R7, R6, 0x1, 0x1f ;  /* 0x0c201f0006077f89 */ /* 0x000e6400000e0000 */
[----:B------:R-:W-:-:S05]  /*5960*/  VIADD R3, R2, 0x200 ;  /* 0x0000020002037836 */ /* 0x000fca0000000000 */
[----:B0-----:R-:W-:-:S04]  /*5970*/  LEA R3, R52, R3, 0x18 ;  /* 0x0000000334037211 */ /* 0x001fc800078ec0ff */
[----:B------:R-:W-:Y:S01]  /*5980*/  LEA R4, R18, R3, 0x2 ;  /* 0x0000000312047211 */ /* 0x000fe200078e10ff */
[----:B------:R-:W-:Y:S01]  /*5990*/  IMAD R5, R16, 0x4, R3 ;  /* 0x0000000410057824 */ /* 0x000fe200078e0203 */
[----:B-1----:R-:W-:Y:S01]  /*59a0*/  FMNMX.FTZ R9, R6, R7, !PT ;  /* 0x0000000706097209 */ /* 0x002fe20007810000 */
[----:B------:R-:W-:-:S04]  /*59b0*/  IMAD.MOV.U32 R7, RZ, RZ, -0x800001 ;  /* 0xff7fffffff077424 */ /* 0x000fc800078e00ff */
[----:B------:R-:W-:Y:S01]  /*59c0*/  @!P0 STS [R4], R9 ;  /* 0x0000000904008388 */ /* 0x000fe20000000800 */
[----:B------:R-:W-:Y:S06]  /*59d0*/  BAR.SYNC.DEFER_BLOCKING 0x0 ;  /* 0x0000000000007b1d */ /* 0x000fec0000010000 */
[----:B------:R-:W0:Y:S04]  /*59e0*/  @!P1 LDS R7, [R5] ;  /* 0x0000000005079984 */ /* 0x000e280000000800 */
[----:B0-----:R-:W0:Y:S02]  /*59f0*/  SHFL.BFLY PT, R6, R7, 0x2, 0x1f ;  /* 0x0c401f0007067f89 */ /* 0x001e2400000e0000 */
[----:B0-----:R-:W-:-:S02]  /*5a00*/  FMNMX.FTZ R6, R6, R7, !PT ;  /* 0x0000000706067209 */ /* 0x001fc40007810000 */
[----:B------:R-:W-:-:S03]  /*5a10*/  MOV R7, RZ ;  /* 0x000000ff00077202 */ /* 0x000fc60000000f00 */
[----:B------:R-:W0:Y:S02]  /*5a20*/  SHFL.BFLY PT, R3, R6, 0x1, 0x1f ;  /* 0x0c201f0006037f89 */ /* 0x000e2400000e0000 */
[----:B0-----:R-:W-:Y:S02]  /*5a30*/  FMNMX.FTZ R8, R6, R3, !PT ;  /* 0x0000000306087209 */ /* 0x001fe40007810000 */
[----:B------:R-:W-:-:S03]  /*5a40*/  LEA.HI R3, R11, R10, RZ, 0x5 ;  /* 0x0000000a0b037211 */ /* 0x000fc600078f28ff */
[----:B------:R0:W1:Y:S01]  /*5a50*/  SHFL.IDX PT, R28, R8, RZ, 0x1f ;  /* 0x00001fff081c7589 */ /* 0x00006200000e0000 */
[----:B------:R-:W-:-:S04]  /*5a60*/  LOP3.LUT R3, R3, 0xffffffe0, RZ, 0xc0, !PT ;  /* 0xffffffe003037812 */ /* 0x000fc800078ec0ff */
[----:B------:R-:W-:-:S04]  /*5a70*/  VIMNMX R3, PT, PT, R54, R3, PT ;  /* 0x0000000336037248 */ /* 0x000fc80003fe0100 */
[----:B------:R-:W-:-:S13]  /*5a80*/  ISETP.GE.AND P2, PT, R0, R3, PT ;  /* 0x000000030000720c */ /* 0x000fda0003f46270 */
[----:B0-----:R-:W-:Y:S05]  /*5a90*/  @P2 BRA `(.L_x_16624) ;  /* 0x0000000c00802947 */ /* 0x001fea0003800000 */
[----:B------:R-:W-:Y:S01]  /*5aa0*/  LOP3.LUT R6, RZ, R0, RZ, 0x33, !PT ;  /* 0x00000000ff067212 */ /* 0x000fe200078e33ff */
[----:B------:R-:W-:Y:S01]  /*5ab0*/  BSSY.RECONVERGENT B1, `(.L_x_16625) ;  /* 0x000001b000017945 */ /* 0x000fe20003800200 */
[----:B------:R-:W-:-:S03]  /*5ac0*/  IMAD.MOV.U32 R8, RZ, RZ, R0 ;  /* 0x000000ffff087224 */ /* 0x000fc600078e0000 */
[----:B------:R-:W-:-:S05]  /*5ad0*/  IMAD.IADD R6, R6, 0x1, R3 ;  /* 0x0000000106067824 */ /* 0x000fca00078e0203 */
[C---:B------:R-:W-:Y:S02]  /*5ae0*/  LOP3.LUT R7, R6.reuse, 0x180, RZ, 0xc0, !PT ;  /* 0x0000018006077812 */ /* 0x040fe400078ec0ff */
[----:B------:R-:W-:Y:S02]  /*5af0*/  ISETP.GE.U32.AND P3, PT, R6, 0x180, PT ;  /* 0x000001800600780c */ /* 0x000fe40003f66070 */
[----:B------:R-:W-:Y:S01]  /*5b00*/  ISETP.NE.AND P0, PT, R7, 0x180, PT ;  /* 0x000001800700780c */ /* 0x000fe20003f05270 */
[----:B------:R-:W-:-:S12]  /*5b10*/  IMAD.MOV.U32 R7, RZ, RZ, RZ ;  /* 0x000000ffff077224 */ /* 0x000fd800078e00ff */
[----:B------:R-:W-:Y:S05]  /*5b20*/  @!P0 BRA `(.L_x_16626) ;  /* 0x00000000004c8947 */ /* 0x000fea0003800000 */
[----:B------:R-:W-:Y:S01]  /*5b30*/  IADD3 R7, PT, PT, R2, 0x220, RZ ;  /* 0x0000022002077810 */ /* 0x000fe20007ffe0ff */
[----:B------:R-:W-:Y:S01]  /*5b40*/  IMAD.MOV.U32 R8, RZ, RZ, R0 ;  /* 0x000000ffff087224 */ /* 0x000fe200078e0000 */
[----:B------:R-:W-:Y:S02]  /*5b50*/  LEA.HI R6, R6, 0x1, RZ, 0x19 ;  /* 0x0000000106067811 */ /* 0x000fe400078fc8ff */
[----:B------:R-:W-:Y:S01]  /*5b60*/  LEA R9, R52, R7, 0x18 ;  /* 0x0000000734097211 */ /* 0x000fe200078ec0ff */
[----:B------:R-:W-:Y:S01]  /*5b70*/  IMAD.MOV.U32 R7, RZ, RZ, RZ ;  /* 0x000000ffff077224 */ /* 0x000fe200078e00ff */
[----:B------:R-:W-:-:S03]  /*5b80*/  LOP3.LUT R6, R6, 0x3, RZ, 0xc0, !PT ;  /* 0x0000000306067812 */ /* 0x000fc600078ec0ff */
[----:B------:R-:W-:Y:S01]  /*5b90*/  IMAD R9, R0, 0x4, R9 ;  /* 0x0000000400097824 */ /* 0x000fe200078e0209 */
[----:B------:R-:W-:-:S07]  /*5ba0*/  IADD3 R6, PT, PT, RZ, -R6, RZ ;  /* 0x80000006ff067210 */ /* 0x000fce0007ffe0ff */
.L_x_16627:
[----:B------:R-:W1:Y:S01]  /*5bb0*/  LDS R10, [R9] ;  /* 0x00000000090a7984 */ /* 0x000e620000000800 */
[----:B------:R-:W-:Y:S02]  /*5bc0*/  VIADD R6, R6, 0x1 ;  /* 0x0000000106067836 */ /* 0x000fe40000000000 */
[----:B------:R-:W-:-:S03]  /*5bd0*/  VIADD R8, R8, 0x80 ;  /* 0x0000008008087836 */ /* 0x000fc60000000000 */
[----:B------:R-:W-:Y:S01]  /*5be0*/  ISETP.NE.AND P0, PT, R6, RZ, PT ;  /* 0x000000ff0600720c */ /* 0x000fe20003f05270 */
[----:B-1----:R-:W-:-:S04]  /*5bf0*/  FADD.FTZ R10, -R28, R10 ;  /* 0x0000000a1c0a7221 */ /* 0x002fc80000010100 */
[----:B------:R-:W-:-:S06]  /*5c00*/  FMUL.FTZ R10, R10, 1.4426950216293334961 ;  /* 0x3fb8aa3b0a0a7820 */ /* 0x000fcc0000410000 */
[----:B------:R-:W0:Y:S02]  /*5c10*/  MUFU.EX2 R10, R10 ;  /* 0x0000000a000a7308 */ /* 0x000e240000000800 */
[----:B0-----:R0:W-:Y:S01]  /*5c20*/  STS [R9], R10 ;  /* 0x0000000a09007388 */ /* 0x0011e20000000800 */
[----:B------:R-:W-:Y:S01]  /*5c30*/  FADD.FTZ R7, R10, R7 ;  /* 0x000000070a077221 */ /* 0x000fe20000010000 */
[----:B0-----:R-:W-:Y:S01]  /*5c40*/  VIADD R9, R9, 0x200 ;  /* 0x0000020009097836 */ /* 0x001fe20000000000 */
[----:B------:R-:W-:Y:S06]  /*5c50*/  @P0 BRA `(.L_x_16627) ;  /* 0xfffffffc00d40947 */ /* 0x000fec000383ffff */
.L_x_16626:
[----:B------:R-:W-:Y:S05]  /*5c60*/  BSYNC.RECONVERGENT B1 ;  /* 0x0000000000017941 */ /* 0x000fea0003800200 */
.L_x_16625:
[----:B------:R-:W-:Y:S05]  /*5c70*/  @!P3 BRA `(.L_x_16624) ;  /* 0x0000000c0008b947 */ /* 0x000fea0003800000 */
[----:B------:R-:W-:Y:S01]  /*5c80*/  IADD3 R6, PT, PT, -R8, R3, RZ ;  /* 0x0000000308067210 */ /* 0x000fe20007ffe1ff */
        /* <DEDUP_REMOVED lines=10> */
.L_x_16630:
[----:B------:R-:W1:Y:S01]  /*5d30*/  LDS R9, [R6+-0x400] ;  /* 0xfffc000006097984 */ /* 0x000e620000000800 */
[----:B------:R-:W-:-:S03]  /*5d40*/  VIADD R8, R8, 0x800 ;  /* 0x0000080008087836 */ /* 0x000fc60000000000 */
[----:B------:R-:W0:Y:S02]  /*5d50*/  LDS R10, [R6+-0x200] ;  /* 0xfffe0000060a7984 */ /* 0x000e240000000800 */
[----:B------:R-:W-:Y:S02]  /*5d60*/  ISETP.GE.AND P3, PT, R8, R27, PT ;  /* 0x0000001b0800720c */ /* 0x000fe40003f66270 */
[----:B------:R-:W2:Y:S04]  /*5d70*/  LDS R11, [R6] ;  /* 0x00000000060b7984 */ /* 0x000ea80000000800 */
[----:B------:R-:W3:Y:S04]  /*5d80*/  LDS R12, [R6+0x200] ;  /* 0x00020000060c7984 */ /* 0x000ee80000000800 */
[----:B------:R-:W4:Y:S04]  /*5d90*/  LDS R13, [R6+0x400] ;  /* 0x00040000060d7984 */ /* 0x000f280000000800 */
[----:B------:R-:W4:Y:S04]  /*5da0*/  LDS R14, [R6+0x600] ;  /* 0x00060000060e7984 */ /* 0x000f280000000800 */
[----:B------:R-:W4:Y:S04]  /*5db0*/  LDS R15, [R6+0x800] ;  /* 0x00080000060f7984 */ /* 0x000f280000000800 */
[----:B------:R-:W4:Y:S04]  /*5dc0*/  LDS R17, [R6+0xa00] ;  /* 0x000a000006117984 */ /* 0x000f280000000800 */
[----:B------:R-:W4:Y:S04]  /*5dd0*/  LDS R19, [R6+0xc00] ;  /* 0x000c000006137984 */ /* 0x000f280000000800 */
[----:B------:R-:W4:Y:S01]  /*5de0*/  LDS R20, [R6+0xe00] ;  /* 0x000e000006147984 */ /* 0x000f220000000800 */
[----:B-1----:R-:W-:-:S03]  /*5df0*/  FADD.FTZ R9, -R28, R9 ;  /* 0x000000091c097221 */ /* 0x002fc60000010100 */
[----:B------:R-:W1:Y:S01]  /*5e00*/  LDS R21, [R6+0x1000] ;  /* 0x0010000006157984 */ /* 0x000e620000000800 */
[----:B------:R-:W-:Y:S01]  /*5e10*/  FMUL.FTZ R9, R9, 1.4426950216293334961 ;  /* 0x3fb8aa3b09097820 */ /* 0x000fe20000410000 */
[C---:B0-----:R-:W-:Y:S02]  /*5e20*/  FADD.FTZ R10, -R28.reuse, R10 ;  /* 0x0000000a1c0a7221 */ /* 0x041fe40000010100 */
[----:B------:R-:W0:Y:S01]  /*5e30*/  LDS R22, [R6+0x1200] ;  /* 0x0012000006167984 */ /* 0x000e220000000800 */
[----:B--2---:R-:W-:Y:S01]  /*5e40*/  FADD.FTZ R11, -R28, R11 ;  /* 0x0000000b1c0b7221 */ /* 0x004fe20000010100 */
[----:B------:R-:W-:Y:S02]  /*5e50*/  FMUL.FTZ R10, R10, 1.4426950216293334961 ;  /* 0x3fb8aa3b0a0a7820 */ /* 0x000fe40000410000 */
[----:B------:R-:W2:Y:S01]  /*5e60*/  LDS R23, [R6+0x1400] ;  /* 0x0014000006177984 */ /* 0x000ea20000000800 */
[----:B------:R-:W4:Y:S01]  /*5e70*/  MUFU.EX2 R9, R9 ;  /* 0x0000000900097308 */ /* 0x000f220000000800 */
[----:B------:R-:W-:Y:S01]  /*5e80*/  FMUL.FTZ R11, R11, 1.4426950216293334961 ;  /* 0x3fb8aa3b0b0b7820 */ /* 0x000fe20000410000 */
[C---:B---3--:R-:W-:Y:S01]  /*5e90*/  FADD.FTZ R12, -R28.reuse, R12 ;  /* 0x0000000c1c0c7221 */ /* 0x048fe20000010100 */
[----:B------:R-:W3:Y:S01]  /*5ea0*/  LDS R24, [R6+0x1600] ;  /* 0x0016000006187984 */ /* 0x000ee20000000800 */
[----:B----4-:R-:W-:-:S02]  /*5eb0*/  FADD.FTZ R13, -R28, R13 ;  /* 0x0000000d1c0d7221 */ /* 0x010fc40000010100 */
[----:B------:R-:W-:Y:S01]  /*5ec0*/  FMUL.FTZ R12, R12, 1.4426950216293334961 ;  /* 0x3fb8aa3b0c0c7820 */ /* 0x000fe20000410000 */
[----:B------:R-:W4:Y:S01]  /*5ed0*/  LDS R25, [R6+0x1800] ;  /* 0x0018000006197984 */ /* 0x000f220000000800 */
[----:B------:R-:W1:Y:S01]  /*5ee0*/  MUFU.EX2 R10, R10 ;  /* 0x0000000a000a7308 */ /* 0x000e620000000800 */
[----:B------:R-:W-:Y:S01]  /*5ef0*/  FMUL.FTZ R13, R13, 1.4426950216293334961 ;  /* 0x3fb8aa3b0d0d7820 */ /* 0x000fe20000410000 */
[C---:B------:R-:W-:Y:S01]  /*5f00*/  FADD.FTZ R14, -R28.reuse, R14 ;  /* 0x0000000e1c0e7221 */ /* 0x040fe20000010100 */
[----:B------:R-:W4:Y:S01]  /*5f10*/  LDS R26, [R6+0x1a00] ;  /* 0x001a0000061a7984 */ /* 0x000f220000000800 */
[----:B------:R-:W-:Y:S02]  /*5f20*/  FADD.FTZ R15, -R28, R15 ;  /* 0x0000000f1c0f7221 */ /* 0x000fe40000010100 */
[----:B------:R-:W-:Y:S02]  /*5f30*/  FMUL.FTZ R14, R14, 1.4426950216293334961 ;  /* 0x3fb8aa3b0e0e7820 */ /* 0x000fe40000410000 */
[----:B------:R-:W0:Y:S01]  /*5f40*/  MUFU.EX2 R11, R11 ;  /* 0x0000000b000b7308 */ /* 0x000e220000000800 */
[----:B------:R-:W-:Y:S01]  /*5f50*/  FADD.FTZ R7, R9, R7 ;  /* 0x0000000709077221 */ /* 0x000fe20000010000 */
[----:B------:R-:W-:Y:S01]  /*5f60*/  FMUL.FTZ R15, R15, 1.4426950216293334961 ;  /* 0x3fb8aa3b0f0f7820 */ /* 0x000fe20000410000 */
[C---:B------:R-:W-:Y:S01]  /*5f70*/  FADD.FTZ R17, -R28.reuse, R17 ;  /* 0x000000111c117221 */ /* 0x040fe20000010100 */
[----:B------:R-:W-:Y:S01]  /*5f80*/  STS [R6+-0x400], R9 ;  /* 0xfffc000906007388 */ /* 0x000fe20000000800 */
[----:B------:R-:W-:-:S02]  /*5f90*/  FADD.FTZ R19, -R28, R19 ;  /* 0x000000131c137221 */ /* 0x000fc40000010100 */
[----:B------:R-:W-:Y:S01]  /*5fa0*/  FMUL.FTZ R17, R17, 1.4426950216293334961 ;  /* 0x3fb8aa3b11117820 */ /* 0x000fe20000410000 */
[----:B------:R-:W2:Y:S01]  /*5fb0*/  MUFU.EX2 R12, R12 ;  /* 0x0000000c000c7308 */ /* 0x000ea20000000800 */
[----:B-1----:R-:W-:Y:S01]  /*5fc0*/  FADD.FTZ R7, R7, R10 ;  /* 0x0000000a07077221 */ /* 0x002fe20000010000 */
[----:B------:R-:W-:Y:S01]  /*5fd0*/  FMUL.FTZ R19, R19, 1.4426950216293334961 ;  /* 0x3fb8aa3b13137820 */ /* 0x000fe20000410000 */
[C---:B------:R-:W-:Y:S01]  /*5fe0*/  FADD.FTZ R20, -R28.reuse, R20 ;  /* 0x000000141c147221 */ /* 0x040fe20000010100 */
[----:B------:R-:W-:Y:S01]  /*5ff0*/  STS [R6+-0x200], R10 ;  /* 0xfffe000a06007388 */ /* 0x000fe20000000800 */
[----:B------:R-:W-:Y:S02]  /*6000*/  FADD.FTZ R21, -R28, R21 ;  /* 0x000000151c157221 */ /* 0x000fe40000010100 */
[----:B------:R-:W-:Y:S01]  /*6010*/  FMUL.FTZ R20, R20, 1.4426950216293334961 ;  /* 0x3fb8aa3b14147820 */ /* 0x000fe20000410000 */
[----:B------:R-:W1:Y:S01]  /*6020*/  MUFU.EX2 R13, R13 ;  /* 0x0000000d000d7308 */ /* 0x000e620000000800 */
[----:B0-----:R-:W-:Y:S01]  /*6030*/  FADD.FTZ R7, R7, R11 ;  /* 0x0000000b07077221 */ /* 0x001fe20000010000 */
[----:B------:R-:W-:Y:S01]  /*6040*/  FMUL.FTZ R21, R21, 1.4426950216293334961 ;  /* 0x3fb8aa3b15157820 */ /* 0x000fe20000410000 */
[----:B------:R-:W-:Y:S01]  /*6050*/  FADD.FTZ R22, -R28, R22 ;  /* 0x000000161c167221 */ /* 0x000fe20000010100 */
[----:B------:R-:W-:Y:S03]  /*6060*/  STS [R6], R11 ;  /* 0x0000000b06007388 */ /* 0x000fe60000000800 */
[----:B------:R-:W-:Y:S01]  /*6070*/  FMUL.FTZ R22, R22, 1.4426950216293334961 ;  /* 0x3fb8aa3b16167820 */ /* 0x000fe20000410000 */
[----:B------:R-:W0:Y:S01]  /*6080*/  MUFU.EX2 R14, R14 ;  /* 0x0000000e000e7308 */ /* 0x000e220000000800 */
[----:B--2---:R-:W-:Y:S01]  /*6090*/  FADD.FTZ R7, R7, R12 ;  /* 0x0000000c07077221 */ /* 0x004fe20000010000 */
[C---:B------:R-:W-:Y:S01]  /*60a0*/  FADD.FTZ R23, -R28.reuse, R23 ;  /* 0x000000171c177221 */ /* 0x040fe20000010100 */
[----:B---3--:R-:W-:Y:S01]  /*60b0*/  FADD.FTZ R24, -R28, R24 ;  /* 0x000000181c187221 */ /* 0x008fe20000010100 */
[----:B------:R-:W-:Y:S02]  /*60c0*/  STS [R6+0x200], R12 ;  /* 0x0002000c06007388 */ /* 0x000fe40000000800 */
[----:B------:R-:W-:Y:S01]  /*60d0*/  FMUL.FTZ R23, R23, 1.4426950216293334961 ;  /* 0x3fb8aa3b17177820 */ /* 0x000fe20000410000 */
[----:B------:R-:W-:Y:S01]  /*60e0*/  FMUL.FTZ R24, R24, 1.4426950216293334961 ;  /* 0x3fb8aa3b18187820 */ /* 0x000fe20000410000 */
[----:B------:R-:W2:Y:S01]  /*60f0*/  MUFU.EX2 R15, R15 ;  /* 0x0000000f000f7308 */ /* 0x000ea20000000800 */
[----:B-1----:R-:W-:Y:S01]  /*6100*/  FADD.FTZ R7, R7, R13 ;  /* 0x0000000d07077221 */ /* 0x002fe20000010000 */
[C---:B----4-:R-:W-:Y:S01]  /*6110*/  FADD.FTZ R25, -R28.reuse, R25 ;  /* 0x000000191c197221 */ /* 0x050fe20000010100 */
[----:B------:R-:W-:Y:S01]  /*6120*/  FADD.FTZ R26, -R28, R26 ;  /* 0x0000001a1c1a7221 */ /* 0x000fe20000010100 */
[----:B------:R-:W-:Y:S02]  /*6130*/  STS [R6+0x400], R13 ;  /* 0x0004000d06007388 */ /* 0x000fe40000000800 */
[----:B------:R-:W-:Y:S01]  /*6140*/  FMUL.FTZ R25, R25, 1.4426950216293334961 ;  /* 0x3fb8aa3b19197820 */ /* 0x000fe20000410000 */
[----:B------:R-:W-:Y:S01]  /*6150*/  FMUL.FTZ R26, R26, 1.4426950216293334961 ;  /* 0x3fb8aa3b1a1a7820 */ /* 0x000fe20000410000 */
[----:B------:R-:W1:Y:S01]  /*6160*/  MUFU.EX2 R17, R17 ;  /* 0x0000001100117308 */ /* 0x000e620000000800 */
[----:B0-----:R-:W-:Y:S01]  /*6170*/  FADD.FTZ R7, R7, R14 ;  /* 0x0000000e07077221 */ /* 0x001fe20000010000 */
[----:B------:R-:W-:Y:S06]  /*6180*/  STS [R6+0x600], R14 ;  /* 0x0006000e06007388 */ /* 0x000fec0000000800 */
[----:B------:R-:W0:Y:S01]  /*6190*/  MUFU.EX2 R19, R19 ;  /* 0x0000001300137308 */ /* 0x000e220000000800 */
[----:B--2---:R-:W-:Y:S01]  /*61a0*/  FADD.FTZ R7, R7, R15 ;  /* 0x0000000f07077221 */ /* 0x004fe20000010000 */
[----:B------:R-:W-:Y:S06]  /*61b0*/  STS [R6+0x800], R15 ;  /* 0x0008000f06007388 */ /* 0x000fec0000000800 */
[----:B------:R-:W2:Y:S01]  /*61c0*/  MUFU.EX2 R20, R20 ;  /* 0x0000001400147308 */ /* 0x000ea20000000800 */
[----:B-1----:R-:W-:Y:S01]  /*61d0*/  FADD.FTZ R7, R7, R17 ;  /* 0x0000001107077221 */ /* 0x002fe20000010000 */
[----:B------:R-:W-:Y:S06]  /*61e0*/  STS [R6+0xa00], R17 ;  /* 0x000a001106007388 */ /* 0x000fec0000000800 */
        /* <DEDUP_REMOVED lines=24> */
.L_x_16629:
[----:B------:R-:W-:Y:S05]  /*6370*/  BSYNC.RECONVERGENT B1 ;  /* 0x0000000000017941 */ /* 0x000fea0003800200 */
.L_x_16628:
[----:B------:R-:W-:Y:S01]  /*6380*/  IMAD.IADD R9, R3, 0x1, -R8 ;  /* 0x0000000103097824 */ /* 0x000fe200078e0a08 */
[----:B------:R-:W-:Y:S04]  /*6390*/  BSSY.RECONVERGENT B1, `(.L_x_16631) ;  /* 0x0000036000017945 */ /* 0x000fe80003800200 */
[----:B------:R-:W-:-:S13]  /*63a0*/  ISETP.GT.AND P3, PT, R9, 0x200, PT ;  /* 0x000002000900780c */ /* 0x000fda0003f64270 */
[----:B------:R-:W-:Y:S05]  /*63b0*/  @!P3 BRA `(.L_x_16632) ;  /* 0x0000000000ccb947 */ /* 0x000fea0003800000 */
[----:B------:R-:W1:Y:S01]  /*63c0*/  LDS R9, [R6+-0x400] ;  /* 0xfffc000006097984 */ /* 0x000e620000000800 */
[----:B------:R-:W-:Y:S01]  /*63d0*/  PLOP3.LUT P0, PT, PT, PT, PT, 0x8, 0x80 ;  /* 0x000000000080781c */ /* 0x000fe20003f0e170 */
[----:B------:R-:W-:Y:S02]  /*63e0*/  VIADD R8, R8, 0x400 ;  /* 0x0000040008087836 */ /* 0x000fe40000000000 */
[----:B------:R-:W0:Y:S04]  /*63f0*/  LDS R10, [R6+-0x200] ;  /* 0xfffe0000060a7984 */ /* 0x000e280000000800 */
[----:B------:R-:W2:Y:S04]  /*6400*/  LDS R11, [R6] ;  /* 0x00000000060b7984 */ /* 0x000ea80000000800 */
[----:B------:R-:W3:Y:S04]  /*6410*/  LDS R12, [R6+0x200] ;  /* 0x00020000060c7984 */ /* 0x000ee80000000800 */
[----:B------:R-:W4:Y:S04]  /*6420*/  LDS R13, [R6+0x400] ;  /* 0x00040000060d7984 */ /* 0x000f280000000800 */
[----:B------:R-:W4:Y:S04]  /*6430*/  LDS R14, [R6+0x600] ;  /* 0x00060000060e7984 */ /* 0x000f280000000800 */
[----:B------:R-:W4:Y:S04]  /*6440*/  LDS R15, [R6+0x800] ;  /* 0x00080000060f7984 */ /* 0x000f280000000800 */
[----:B------:R-:W4:Y:S01]  /*6450*/  LDS R17, [R6+0xa00] ;  /* 0x000a000006117984 */ /* 0x000f220000000800 */
[----:B-1----:R-:W-:-:S04]  /*6460*/  FADD.FTZ R9, -R28, R9 ;  /* 0x000000091c097221 */ /* 0x002fc80000010100 */
[----:B------:R-:W-:Y:S01]  /*6470*/  FMUL.FTZ R9, R9, 1.4426950216293334961 ;  /* 0x3fb8aa3b09097820 */ /* 0x000fe20000410000 */
[C---:B0-----:R-:W-:Y:S01]  /*6480*/  FADD.FTZ R10, -R28.reuse, R10 ;  /* 0x0000000a1c0a7221 */ /* 0x041fe20000010100 */
        /* <DEDUP_REMOVED lines=9> */
[C---:B------:R-:W-:Y:S01]  /*6520*/  FADD.FTZ R14, -R28.reuse, R14 ;  /* 0x0000000e1c0e7221 */ /* 0x040fe20000010100 */
        /* <DEDUP_REMOVED lines=28> */
.L_x_16632:
[----:B------:R-:W-:Y:S05]  /*66f0*/  BSYNC.RECONVERGENT B1 ;  /* 0x0000000000017941 */ /* 0x000fea0003800200 */
.L_x_16631:
[----:B------:R-:W-:-:S13]  /*6700*/  ISETP.LT.OR P0, PT, R8, R3, P0 ;  /* 0x000000030800720c */ /* 0x000fda0000701670 */
[----:B------:R-:W-:Y:S05]  /*6710*/  @!P0 BRA `(.L_x_16624) ;  /* 0x0000000000608947 */ /* 0x000fea0003800000 */
[----:B------:R-:W1:Y:S04]  /*6720*/  LDS R8, [R6+-0x400] ;  /* 0xfffc000006087984 */ /* 0x000e680000000800 */
[----:B------:R-:W0:Y:S04]  /*6730*/  LDS R9, [R6+-0x200] ;  /* 0xfffe000006097984 */ /* 0x000e280000000800 */
[----:B------:R-:W2:Y:S04]  /*6740*/  LDS R10, [R6] ;  /* 0x00000000060a7984 */ /* 0x000ea80000000800 */
[----:B------:R-:W3:Y:S01]  /*6750*/  LDS R11, [R6+0x200] ;  /* 0x00020000060b7984 */ /* 0x000ee20000000800 */
[C---:B-1----:R-:W-:Y:S01]  /*6760*/  FADD.FTZ R8, -R28.reuse, R8 ;  /* 0x000000081c087221 */ /* 0x042fe20000010100 */
[----:B0-----:R-:W-:-:S03]  /*6770*/  FADD.FTZ R9, -R28, R9 ;  /* 0x000000091c097221 */ /* 0x001fc60000010100 */
        /* <DEDUP_REMOVED lines=18> */
.L_x_16624:
[----:B------:R-:W-:Y:S05]  /*68a0*/  BSYNC.RECONVERGENT B0 ;  /* 0x0000000000007941 */ /* 0x000fea0003800200 */
.L_x_16623:
[----:B0-----:R-:W0:Y:S01]  /*68b0*/  SHFL.BFLY PT, R6, R7, 0x10, 0x1f ;  /* 0x0e001f0007067f89 */ /* 0x001e2200000e0000 */
[----:B------:R-:W-:Y:S01]  /*68c0*/  ISETP.NE.AND P0, PT, R16, RZ, PT ;  /* 0x000000ff1000720c */ /* 0x000fe20003f05270 */
        /* <DEDUP_REMOVED lines=21> */
[----:B------:R-:W-:Y:S03]  /*6a20*/  BSSY.RECONVERGENT B1, `(.L_x_16635) ;  /* 0x0000018000017945 */ /* 0x000fe60003800200 */
[----:B------:R-:W-:Y:S01]  /*6a30*/  IMAD.IADD R5, R4, 0x1, R3 ;  /* 0x0000000104057824 */ /* 0x000fe200078e0203 */
[----:B------:R0:W2:Y:S04]  /*6a40*/  MUFU.RCP R34, R7 ;  /* 0x0000000700227308 */ /* 0x0000a80000001000 */
[----:B------:R-:W-:-:S02]  /*6a50*/  LOP3.LUT R4, R5, 0x180, RZ, 0xc0, !PT ;  /* 0x0000018005047812 */ /* 0x000fc400078ec0ff */
[----:B------:R-:W-:Y:S02]  /*6a60*/  ISETP.GE.U32.AND P1, PT, R5, 0x180, PT ;  /* 0x000001800500780c */ /* 0x000fe40003f26070 */
[----:B------:R-:W-:Y:S01]  /*6a70*/  ISETP.NE.AND P0, PT, R4, 0x180, PT ;  /* 0x000001800400780c */ /* 0x000fe20003f05270 */
[----:B------:R-:W-:-:S12]  /*6a80*/  IMAD.MOV.U32 R4, RZ, RZ, R0 ;  /* 0x000000ffff047224 */ /* 0x000fd800078e0000 */
[----:B0-2---:R-:W-:Y:S05]  /*6a90*/  @!P0 BRA `(.L_x_16636) ;  /* 0x0000000000408947 */ /* 0x005fea0003800000 */
[----:B------:R-:W-:Y:S02]  /*6aa0*/  LEA.HI R5, R5, 0x1, RZ, 0x19 ;  /* 0x0000000105057811 */ /* 0x000fe400078fc8ff */
[----:B------:R-:W-:Y:S02]  /*6ab0*/  IADD3 R9, PT, PT, R2, 0x220, RZ ;  /* 0x0000022002097810 */ /* 0x000fe40007ffe0ff */
[C---:B------:R-:W-:Y:S01]  /*6ac0*/  LOP3.LUT R7, R5.reuse, 0x3, RZ, 0xc0, !PT ;  /* 0x0000000305077812 */ /* 0x040fe200078ec0ff */
[----:B------:R-:W-:Y:S01]  /*6ad0*/  IMAD.SHL.U32 R4, R5, 0x80, RZ ;  /* 0x0000008005047824 */ /* 0x000fe200078e00ff */
[----:B------:R-:W-:-:S03]  /*6ae0*/  LEA R9, R52, R9, 0x18 ;  /* 0x0000000934097211 */ /* 0x000fc600078ec0ff */
[----:B------:R-:W-:Y:S01]  /*6af0*/  IMAD.MOV R7, RZ, RZ, -R7 ;  /* 0x000000ffff077224 */ /* 0x000fe200078e0a07 */
[----:B------:R-:W-:Y:S02]  /*6b00*/  LOP3.LUT R5, R4, 0x180, RZ, 0xc0, !PT ;  /* 0x0000018004057812 */ /* 0x000fe400078ec0ff */
[----:B------:R-:W-:-:S03]  /*6b10*/  LEA R6, R0, R9, 0x2 ;  /* 0x0000000900067211 */ /* 0x000fc600078e10ff */
[----:B------:R-:W-:-:S07]  /*6b20*/  IMAD.IADD R4, R5, 0x1, R0 ;  /* 0x0000000105047824 */ /* 0x000fce00078e0200 */
.L_x_16637:
[----:B------:R-:W0:Y:S01]  /*6b30*/  LDS R5, [R6] ;  /* 0x0000000006057984 */ /* 0x000e220000000800 */
[----:B------:R-:W-:-:S05]  /*6b40*/  VIADD R7, R7, 0x1 ;  /* 0x0000000107077836 */ /* 0x000fca0000000000 */
[----:B------:R-:W-:Y:S01]  /*6b50*/  ISETP.NE.AND P0, PT, R7, RZ, PT ;  /* 0x000000ff0700720c */ /* 0x000fe20003f05270 */
[----:B0-----:R-:W-:-:S05]  /*6b60*/  FMUL.FTZ R5, R5, R34 ;  /* 0x0000002205057220 */ /* 0x001fca0000410000 */
[----:B------:R0:W-:Y:S02]  /*6b70*/  STS [R6], R5 ;  /* 0x0000000506007388 */ /* 0x0001e40000000800 */
[----:B0-----:R-:W-:-:S05]  /*6b80*/  IADD3 R6, PT, PT, R6, 0x200, RZ ;  /* 0x0000020006067810 */ /* 0x001fca0007ffe0ff */
[----:B------:R-:W-:Y:S05]  /*6b90*/  @P0 BRA `(.L_x_16637) ;  /* 0xfffffffc00e40947 */ /* 0x000fea000383ffff */
.L_x_16636:
[----:B------:R-:W-:Y:S05]  /*6ba0*/  BSYNC.RECONVERGENT B1 ;  /* 0x0000000000017941 */ /* 0x000fea0003800200 */
.L_x_16635:
[----:B------:R-:W-:Y:S05]  /*6bb0*/  @!P1 BRA `(.L_x_16634) ;  /* 0x0000000400b89947 */ /* 0x000fea0003800000 */
[----:B------:R-:W-:Y:S01]  /*6bc0*/  IMAD.IADD R6, R3, 0x1, -R4 ;  /* 0x0000000103067824 */ /* 0x000fe200078e0a04 */
[----:B------:R-:W-:Y:S01]  /*6bd0*/  BSSY.RECONVERGENT B1, `(.L_x_16638) ;  /* 0x000003e000017945 */ /* 0x000fe20003800200 */
[----:B------:R-:W-:Y:S01]  /*6be0*/  VIADD R5, R2, 0x220 ;  /* 0x0000022002057836 */ /* 0x000fe20000000000 */
[----:B------:R-:W-:Y:S02]  /*6bf0*/  PLOP3.LUT P0, PT, PT, PT, PT, 0x80, 0x8 ;  /* 0x000000000008781c */ /* 0x000fe40003f0f070 */
[----:B------:R-:W-:Y:S02]  /*6c00*/  ISETP.GT.AND P1, PT, R6, 0x600, PT ;  /* 0x000006000600780c */ /* 0x000fe40003f24270 */
[----:B------:R-:W-:-:S04]  /*6c10*/  LEA R5, R52, R5, 0x18 ;  /* 0x0000000534057211 */ /* 0x000fc800078ec0ff */
[----:B------:R-:W-:-:S05]  /*6c20*/  LEA R5, R4, R5, 0x2 ;  /* 0x0000000504057211 */ /* 0x000fca00078e10ff */
[----:B------:R-:W-:Y:S02]  /*6c30*/  VIADD R5, R5, 0x400 ;  /* 0x0000040005057836 */ /* 0x000fe40000000000 */
[----:B------:R-:W-:Y:S05]  /*6c40*/  @!P1 BRA `(.L_x_16639) ;  /* 0x0000000000d89947 */ /* 0x000fea0003800000 */
[----:B------:R-:W-:Y:S01]  /*6c50*/  PLOP3.LUT P0, PT, PT, PT, PT, 0x8, 0x80 ;  /* 0x000000000080781c */ /* 0x000fe20003f0e170 */
[----:B------:R-:W-:-:S12]  /*6c60*/  VIADD R33, R3, 0xfffffa00 ;  /* 0xfffffa0003217836 */ /* 0x000fd80000000000 */
.L_x_16640:
[----:B------:R-:W0:Y:S01]  /*6c70*/  LDS R6, [R5+-0x400] ;  /* 0xfffc000005067984 */ /* 0x000e220000000800 */
[----:B------:R-:W-:-:S03]  /*6c80*/  IADD3 R4, PT, PT, R4, 0x800, RZ ;  /* 0x0000080004047810 */ /* 0x000fc60007ffe0ff */
[----:B------:R-:W2:Y:S01]  /*6c90*/  LDS R7, [R5+-0x200] ;  /* 0xfffe000005077984 */ /* 0x000ea20000000800 */
[----:B------:R-:W-:-:S03]  /*6ca0*/  ISETP.GE.AND P1, PT, R4, R33, PT ;  /* 0x000000210400720c */ /* 0x000fc60003f26270 */
[----:B------:R-:W3:Y:S04]  /*6cb0*/  LDS R9, [R5] ;  /* 0x0000000005097984 */ /* 0x000ee80000000800 */
[----:B------:R-:W4:Y:S04]  /*6cc0*/  LDS R11, [R5+0x200] ;  /* 0x00020000050b7984 */ /* 0x000f280000000800 */
[----:B------:R-:W1:Y:S04]  /*6cd0*/  LDS R13, [R5+0x400] ;  /* 0x00040000050d7984 */ /* 0x000e680000000800 */
[----:B------:R-:W1:Y:S04]  /*6ce0*/  LDS R15, [R5+0x600] ;  /* 0x00060000050f7984 */ /* 0x000e680000000800 */
[----:B------:R-:W-:Y:S04]  /*6cf0*/  LDS R17, [R5+0x800] ;  /* 0x0008000005117984 */ /* 0x000fe80000000800 */
[----:B------:R-:W1:Y:S04]  /*6d00*/  LDS R19, [R5+0xa00] ;  /* 0x000a000005137984 */ /* 0x000e680000000800 */
[----:B------:R-:W1:Y:S04]  /*6d10*/  LDS R21, [R5+0xc00] ;  /* 0x000c000005157984 */ /* 0x000e680000000800 */
[----:B------:R-:W1:Y:S04]  /*6d20*/  LDS R23, [R5+0xe00] ;  /* 0x000e000005177984 */ /* 0x000e680000000800 */
[----:B------:R-:W1:Y:S01]  /*6d30*/  LDS R25, [R5+0x1000] ;  /* 0x0010000005197984 */ /* 0x000e620000000800 */
[----:B0-----:R-:W-:-:S03]  /*6d40*/  FMUL.FTZ R6, R34, R6 ;  /* 0x0000000622067220 */ /* 0x001fc60000410000 */
[----:B------:R-:W0:Y:S01]  /*6d50*/  LDS R27, [R5+0x1200] ;  /* 0x00120000051b7984 */ /* 0x000e220000000800 */
[----:B--2---:R-:W-:-:S03]  /*6d60*/  FMUL.FTZ R8, R34, R7 ;  /* 0x0000000722087220 */ /* 0x004fc60000410000 */
[----:B------:R-:W2:Y:S01]  /*6d70*/  LDS R29, [R5+0x1400] ;  /* 0x00140000051d7984 */ /* 0x000ea20000000800 */
[----:B---3--:R-:W-:-:S03]  /*6d80*/  FMUL.FTZ R10, R34, R9 ;  /* 0x00000009220a7220 */ /* 0x008fc60000410000 */
[----:B------:R-:W3:Y:S01]  /*6d90*/  LDS R30, [R5+0x1600] ;  /* 0x00160000051e7984 */ /* 0x000ee20000000800 */
[----:B----4-:R-:W-:-:S03]  /*6da0*/  FMUL.FTZ R12, R34, R11 ;  /* 0x0000000b220c7220 */ /* 0x010fc60000410000 */
[----:B------:R-:W4:Y:S01]  /*6db0*/  LDS R31, [R5+0x1800] ;  /* 0x00180000051f7984 */ /* 0x000f220000000800 */
[----:B-1----:R-:W-:-:S03]  /*6dc0*/  FMUL.FTZ R14, R34, R13 ;  /* 0x0000000d220e7220 */ /* 0x002fc60000410000 */
[----:B------:R-:W1:Y:S01]  /*6dd0*/  LDS R32, [R5+0x1a00] ;  /* 0x001a000005207984 */ /* 0x000e620000000800 */
[----:B------:R-:W-:-:S03]  /*6de0*/  FMUL.FTZ R20, R34, R15 ;  /* 0x0000000f22147220 */ /* 0x000fc60000410000 */
[----:B------:R0:W-:Y:S04]  /*6df0*/  STS [R5+-0x400], R6 ;  /* 0xfffc000605007388 */ /* 0x0001e80000000800 */
[----:B------:R0:W-:Y:S01]  /*6e00*/  STS [R5+-0x200], R8 ;  /* 0xfffe000805007388 */ /* 0x0001e20000000800 */
[----:B------:R-:W-:-:S03]  /*6e10*/  FMUL.FTZ R22, R34, R19 ;  /* 0x0000001322167220 */ /* 0x000fc60000410000 */
[----:B------:R2:W-:Y:S01]  /*6e20*/  STS [R5], R10 ;  /* 0x0000000a05007388 */ /* 0x0005e20000000800 */
[C---:B------:R-:W-:Y:S01]  /*6e30*/  FMUL.FTZ R24, R34.reuse, R21 ;  /* 0x0000001522187220 */ /* 0x040fe20000410000 */
[C---:B0-----:R-:W-:Y:S02]  /*6e40*/  FMUL.FTZ R6, R34.reuse, R17 ;  /* 0x0000001122067220 */ /* 0x041fe40000410000 */
[----:B------:R4:W-:Y:S01]  /*6e50*/  STS [R5+0x200], R12 ;  /* 0x0002000c05007388 */ /* 0x0009e20000000800 */
[C---:B------:R-:W-:Y:S01]  /*6e60*/  FMUL.FTZ R26, R34.reuse, R23 ;  /* 0x00000017221a7220 */ /* 0x040fe20000410000 */
[C---:B------:R-:W-:Y:S02]  /*6e70*/  FMUL.FTZ R28, R34.reuse, R25 ;  /* 0x00000019221c7220 */ /* 0x040fe40000410000 */
[----:B------:R-:W-:Y:S01]  /*6e80*/  STS [R5+0x400], R14 ;  /* 0x0004000e05007388 */ /* 0x000fe20000000800 */
[----:B------:R-:W-:-:S03]  /*6e90*/  FMUL.FTZ R8, R34, R27 ;  /* 0x0000001b22087220 */ /* 0x000fc60000410000 */
[----:B------:R-:W-:Y:S01]  /*6ea0*/  STS [R5+0x600], R20 ;  /* 0x0006001405007388 */ /* 0x000fe20000000800 */
[----:B--2---:R-:W-:-:S03]  /*6eb0*/  FMUL.FTZ R10, R34, R29 ;  /* 0x0000001d220a7220 */ /* 0x004fc60000410000 */
[----:B------:R-:W-:Y:S01]  /*6ec0*/  STS [R5+0x800], R6 ;  /* 0x0008000605007388 */ /* 0x000fe20000000800 */
[----:B---3--:R-:W-:-:S03]  /*6ed0*/  FMUL.FTZ R30, R34, R30 ;  /* 0x0000001e221e7220 */ /* 0x008fc60000410000 */
[----:B------:R-:W-:Y:S01]  /*6ee0*/  STS [R5+0xa00], R22 ;  /* 0x000a001605007388 */ /* 0x000fe20000000800 */
[----:B----4-:R-:W-:-:S03]  /*6ef0*/  FMUL.FTZ R12, R34, R31 ;  /* 0x0000001f220c7220 */ /* 0x010fc60000410000 */
[----:B------:R-:W-:Y:S01]  /*6f00*/  STS [R5+0xc00], R24 ;  /* 0x000c001805007388 */ /* 0x000fe20000000800 */
[----:B-1----:R-:W-:-:S03]  /*6f10*/  FMUL.FTZ R32, R34, R32 ;  /* 0x0000002022207220 */ /* 0x002fc60000410000 */
        /* <DEDUP_REMOVED lines=9> */
.L_x_16639:
[----:B------:R-:W-:Y:S05]  /*6fb0*/  BSYNC.RECONVERGENT B1 ;  /* 0x0000000000017941 */ /* 0x000fea0003800200 */
.L_x_16638:
[----:B------:R-:W-:Y:S01]  /*6fc0*/  IMAD.IADD R6, R3, 0x1, -R4 ;  /* 0x0000000103067824 */ /* 0x000fe200078e0a04 */
[----:B------:R-:W-:Y:S04]  /*6fd0*/  BSSY.RECONVERGENT B1, `(.L_x_16641) ;  /* 0x000001e000017945 */ /* 0x000fe80003800200 */
[----:B------:R-:W-:-:S13]  /*6fe0*/  ISETP.GT.AND P1, PT, R6, 0x200, PT ;  /* 0x000002000600780c */ /* 0x000fda0003f24270 */
[----:B------:R-:W-:Y:S05]  /*6ff0*/  @!P1 BRA `(.L_x_16642) ;  /* 0x00000000006c9947 */ /* 0x000fea0003800000 */
[----:B------:R-:W0:Y:S01]  /*7000*/  LDS R6, [R5+-0x400] ;  /* 0xfffc000005067984 */ /* 0x000e220000000800 */
[----:B------:R-:W-:Y:S02]  /*7010*/  PLOP3.LUT P0, PT, PT, PT, PT, 0x8, 0x80 ;  /* 0x000000000080781c */ /* 0x000fe40003f0e170 */
[----:B------:R-:W-:Y:S01]  /*7020*/  IADD3 R4, PT, PT, R4, 0x400, RZ ;  /* 0x0000040004047810 */ /* 0x000fe20007ffe0ff */
[----:B------:R-:W2:Y:S04]  /*7030*/  LDS R7, [R5+-0x200] ;  /* 0xfffe000005077984 */ /* 0x000ea80000000800 */
[----:B------:R-:W3:Y:S04]  /*7040*/  LDS R9, [R5] ;  /* 0x0000000005097984 */ /* 0x000ee80000000800 */
[----:B------:R-:W4:Y:S04]  /*7050*/  LDS R11, [R5+0x200] ;  /* 0x00020000050b7984 */ /* 0x000f280000000800 */
[----:B------:R-:W1:Y:S04]  /*7060*/  LDS R13, [R5+0x400] ;  /* 0x00040000050d7984 */ /* 0x000e680000000800 */
[----:B------:R-:W1:Y:S04]  /*7070*/  LDS R15, [R5+0x600] ;  /* 0x00060000050f7984 */ /* 0x000e680000000800 */
[----:B------:R-:W1:Y:S04]  /*7080*/  LDS R17, [R5+0x800] ;  /* 0x0008000005117984 */ /* 0x000e680000000800 */
[----:B------:R-:W1:Y:S01]  /*7090*/  LDS R19, [R5+0xa00] ;  /* 0x000a000005137984 */ /* 0x000e620000000800 */
[C---:B0-----:R-:W-:Y:S01]  /*70a0*/  FMUL.FTZ R6, R34.reuse, R6 ;  /* 0x0000000622067220 */ /* 0x041fe20000410000 */
[----:B--2---:R-:W-:-:S04]  /*70b0*/  FMUL.FTZ R8, R34, R7 ;  /* 0x0000000722087220 */ /* 0x004fc80000410000 */
[----:B------:R-:W-:Y:S01]  /*70c0*/  STS [R5+-0x400], R6 ;  /* 0xfffc000605007388 */ /* 0x000fe20000000800 */
[----:B---3--:R-:W-:-:S03]  /*70d0*/  FMUL.FTZ R10, R34, R9 ;  /* 0x00000009220a7220 */ /* 0x008fc60000410000 */
[----:B------:R-:W-:Y:S01]  /*70e0*/  STS [R5+-0x200], R8 ;  /* 0xfffe000805007388 */ /* 0x000fe20000000800 */
[----:B----4-:R-:W-:-:S03]  /*70f0*/  FMUL.FTZ R12, R34, R11 ;  /* 0x0000000b220c7220 */ /* 0x010fc60000410000 */
[----:B------:R-:W-:Y:S01]  /*7100*/  STS [R5], R10 ;  /* 0x0000000a05007388 */ /* 0x000fe20000000800 */
[----:B-1----:R-:W-:-:S03]  /*7110*/  FMUL.FTZ R14, R34, R13 ;  /* 0x0000000d220e7220 */ /* 0x002fc60000410000 */
[----:B------:R-:W-:Y:S01]  /*7120*/  STS [R5+0x200], R12 ;  /* 0x0002000c05007388 */ /* 0x000fe20000000800 */
[----:B------:R-:W-:-:S03]  /*7130*/  FMUL.FTZ R20, R34, R15 ;  /* 0x0000000f22147220 */ /* 0x000fc60000410000 */
[----:B------:R-:W-:Y:S01]  /*7140*/  STS [R5+0x400], R14 ;  /* 0x0004000e05007388 */ /* 0x000fe20000000800 */
[----:B------:R-:W-:-:S03]  /*7150*/  FMUL.FTZ R22, R34, R17 ;  /* 0x0000001122167220 */ /* 0x000fc60000410000 */
[----:B------:R-:W-:Y:S01]  /*7160*/  STS [R5+0x600], R20 ;  /* 0x0006001405007388 */ /* 0x000fe20000000800 */
[----:B------:R-:W-:-:S03]  /*7170*/  FMUL.FTZ R24, R34, R19 ;  /* 0x0000001322187220 */ /* 0x000fc60000410000 */
[----:B------:R-:W-:Y:S04]  /*7180*/  STS [R5+0x800], R22 ;  /* 0x0008001605007388 */ /* 0x000fe80000000800 */
[----:B------:R0:W-:Y:S02]  /*7190*/  STS [R5+0xa00], R24 ;  /* 0x000a001805007388 */ /* 0x0001e40000000800 */
[----:B0-----:R-:W-:-:S07]  /*71a0*/  VIADD R5, R5, 0x1000 ;  /* 0x0000100005057836 */ /* 0x001fce0000000000 */
.L_x_16642:
[----:B------:R-:W-:Y:S05]  /*71b0*/  BSYNC.RECONVERGENT B1 ;  /* 0x0000000000017941 */ /* 0x000fea0003800200 */
.L_x_16641:
[----:B------:R-:W-:-:S13]  /*71c0*/  ISETP.LT.OR P0, PT, R4, R3, P0 ;  /* 0x000000030400720c */ /* 0x000fda0000701670 */
[----:B------:R-:W-:Y:S05]  /*71d0*/  @!P0 BRA `(.L_x_16634) ;  /* 0x0000000000308947 */ /* 0x000fea0003800000 */
[----:B------:R-:W0:Y:S04]  /*71e0*/  LDS R3, [R5+-0x400] ;  /* 0xfffc000005037984 */ /* 0x000e280000000800 */
[----:B------:R-:W2:Y:S04]  /*71f0*/  LDS R6, [R5+-0x200] ;  /* 0xfffe000005067984 */ /* 0x000ea80000000800 */
[----:B------:R-:W3:Y:S04]  /*7200*/  LDS R7, [R5] ;  /* 0x0000000005077984 */ /* 0x000ee80000000800 */
[----:B------:R-:W4:Y:S01]  /*7210*/  LDS R9, [R5+0x200] ;  /* 0x0002000005097984 */ /* 0x000f220000000800 */
[-C--:B0-----:R-:W-:Y:S01]  /*7220*/  FMUL.FTZ R4, R3, R34.reuse ;  /* 0x0000002203047220 */ /* 0x081fe20000410000 */
[----:B--2---:R-:W-:-:S04]  /*7230*/  FMUL.FTZ R6, R6, R34 ;  /* 0x0000002206067220 */ /* 0x004fc80000410000 */
[----:B------:R2:W-:Y:S01]  /*7240*/  STS [R5+-0x400], R4 ;  /* 0xfffc000405007388 */ /* 0x0005e20000000800 */
[----:B---3--:R-:W-:-:S03]  /*7250*/  FMUL.FTZ R8, R7, R34 ;  /* 0x0000002207087220 */ /* 0x008fc60000410000 */
[----:B------:R2:W-:Y:S01]  /*7260*/  STS [R5+-0x200], R6 ;  /* 0xfffe000605007388 */ /* 0x0005e20000000800 */
[----:B----4-:R-:W-:-:S03]  /*7270*/  FMUL.FTZ R10, R9, R34 ;  /* 0x00000022090a7220 */ /* 0x010fc60000410000 */
[----:B------:R2:W-:Y:S04]  /*7280*/  STS [R5], R8 ;  /* 0x0000000805007388 */ /* 0x0005e80000000800 */
[----:B------:R2:W-:Y:S02]  /*7290*/  STS [R5+0x200], R10 ;  /* 0x0002000a05007388 */ /* 0x0005e40000000800 */
.L_x_16634:
[----:B------:R-:W-:Y:S05]  /*72a0*/  BSYNC.RECONVERGENT B0 ;  /* 0x0000000000007941 */ /* 0x000fea0003800200 */
.L_x_16633:
[----:B------:R-:W-:Y:S01]  /*72b0*/  ISETP.GE.AND P0, PT, R18, R51, PT ;  /* 0x000000331200720c */ /* 0x000fe20003f06270 */
[----:B------:R-:W-:Y:S01]  /*72c0*/  BAR.SYNC.DEFER_BLOCKING 0x0 ;  /* 0x0000000000007b1d */ /* 0x000fe20000010000 */
[----:B------:R-:W-:Y:S01]  /*72d0*/  HFMA2 R19, -RZ, RZ, 0, 0 ;  /* 0x00000000ff137431 */ /* 0x000fe200000001ff */
[----:B------:R-:W-:Y:S01]  /*72e0*/  CS2R R48, SRZ ;  /* 0x0000000000307805 */ /* 0x000fe2000001ff00 */
[----:B------:R-:W-:Y:S01]  /*72f0*/  IMAD.MOV.U32 R17, RZ, RZ, RZ ;  /* 0x000000ffff117224 */ /* 0x000fe200078e00ff */
[----:B------:R-:W-:Y:S02]  /*7300*/  CS2R R20, SRZ ;  /* 0x0000000000147805 */ /* 0x000fe4000001ff00 */
[----:B------:R-:W-:Y:S01]  /*7310*/  CS2R R22, SRZ ;  /* 0x0000000000167805 */ /* 0x000fe2000001ff00 */
[----:B------:R-:W3:Y:S01]  /*7320*/  LDCU UR10, c[0x0][0x3cc] ;  /* 0x00007980ff0a77ac */ /* 0x000ee20008000800 */
[----:B------:R-:W-:Y:S01]  /*7330*/  BSSY.RECONVERGENT B0, `(.L_x_16643) ;  /* 0x000082c000007945 */ /* 0x000fe20003800200 */
[----:B------:R-:W-:-:S02]  /*7340*/  CS2R R24, SRZ ;  /* 0x0000000000187805 */ /* 0x000fc4000001ff00 */
[----:B------:R-:W-:Y:S01]  /*7350*/  CS2R R26, SRZ ;  /* 0x00000000001a7805 */ /* 0x000fe2000001ff00 */
[----:B------:R-:W4:Y:S01]  /*7360*/  LDCU.64 UR4, c[0x0][0x398] ;  /* 0x00007300ff0477ac */ /* 0x000f220008000a00 */
[----:B-1----:R-:W-:Y:S02]  /*7370*/  CS2R R28, SRZ ;  /* 0x00000000001c7805 */ /* 0x002fe4000001ff00 */
        /* <DEDUP_REMOVED lines=8> */
[----:B------:R-:W-:Y:S01]  /*7400*/  CS2R R46, SRZ ;  /* 0x00000000002e7805 */ /* 0x000fe2000001ff00 */
[----:B---34-:R-:W-:Y:S06]  /*7410*/  @P0 BRA `(.L_x_16644) ;  /* 0x0000008000740947 */ /* 0x018fec0003800000 */
[----:B------:R-:W1:Y:S01]  /*7420*/  S2R R3, SR_CTAID.Y ;  /* 0x0000000000037919 */ /* 0x000e620000002600 */
[----:B--2---:R-:W2:Y:S01]  /*7430*/  LDC.64 R4, c[0x0][0x3a8] ;  /* 0x0000ea00ff047b82 */ /* 0x004ea20000000a00 */
[----:B------:R-:W3:Y:S01]  /*7440*/  LDCU UR8, c[0x0][0x3d0] ;  /* 0x00007a00ff0877ac */ /* 0x000ee20008000800 */
[----:B------:R-:W-:Y:S01]  /*7450*/  IMAD.SHL.U32 R56, R0, 0x8, RZ ;  /* 0x0000000800387824 */ /* 0x000fe200078e00ff */
[----:B-----5:R-:W-:Y:S01]  /*7460*/  IADD3 R53, PT, PT, R51, -0x1, RZ ;  /* 0xffffffff33357810 */ /* 0x020fe20007ffe0ff */
[----:B0-----:R-:W-:Y:S01]  /*7470*/  VIADD R7, R2, 0x220 ;  /* 0x0000022002077836 */ /* 0x001fe20000000000 */
[----:B------:R-:W1:Y:S01]  /*7480*/  LDCU UR9, c[0x0][0x3b8] ;  /* 0x00007700ff0977ac */ /* 0x000e620008000800 */
[----:B------:R-:W-:Y:S01]  /*7490*/  IMAD.MOV.U32 R49, RZ, RZ, RZ ;  /* 0x000000ffff317224 */ /* 0x000fe200078e00ff */
[----:B------:R-:W-:Y:S02]  /*74a0*/  LOP3.LUT R55, R56, 0x18, RZ, 0xc0, !PT ;  /* 0x0000001838377812 */ /* 0x000fe400078ec0ff */
[----:B------:R-:W-:-:S02]  /*74b0*/  LEA R52, R52, R7, 0x18 ;  /* 0x0000000734347211 */ /* 0x000fc400078ec0ff */
[----:B------:R-:W-:Y:S01]  /*74c0*/  LOP3.LUT R56, R56, 0xf8, RZ, 0xc0, !PT ;  /* 0x000000f838387812 */ /* 0x000fe200078ec0ff */
[----:B---3--:R-:W-:Y:S02]  /*74d0*/  IMAD R12, R50, UR8, RZ ;  /* 0x00000008320c7c24 */ /* 0x008fe4000f8e02ff */
[----:B------:R-:W-:-:S03]  /*74e0*/  IMAD.MOV.U32 R50, RZ, RZ, R18 ;  /* 0x000000ffff327224 */ /* 0x000fc600078e0012 */
[----:B------:R-:W-:Y:S01]  /*74f0*/  SHF.R.S32.HI R13, RZ, 0x1f, R12 ;  /* 0x0000001fff0d7819 */ /* 0x000fe2000001140c */
[----:B-1----:R-:W-:-:S04]  /*7500*/  IMAD R3, R3, UR9, RZ ;  /* 0x0000000903037c24 */ /* 0x002fc8000f8e02ff */
[----:B--2---:R-:W-:-:S07]  /*7510*/  IMAD.WIDE R2, R3, 0x4, R4 ;  /* 0x0000000403027825 */ /* 0x004fce00078e0204 */
.L_x_16709:
[----:B------:R-:W-:-:S06]  /*7520*/  IMAD.WIDE.U32 R4, R50, 0x4, R2 ;  /* 0x0000000432047825 */ /* 0x000fcc00078e0002 */
[----:B------:R-:W2:Y:S01]  /*7530*/  LDG.E.CONSTANT R5, desc[UR6][R4.64] ;  /* 0x0000000604057981 */ /* 0x000ea2000c1e9900 */
[----:B------:R-:W-:-:S04]  /*7540*/  IMAD R93, R50, 0x20, R55 ;  /* 0x00000020325d7824 */ /* 0x000fc800078e0237 */
[----:B------:R-:W-:-:S05]  /*7550*/  IMAD R94, R93, 0x4, R52 ;  /* 0x000000045d5e7824 */ /* 0x000fca00078e0234 */
[----:B------:R-:W0:Y:S02]  /*7560*/  LDS.128 R8, [R94+0x10] ;  /* 0x000010005e087984 */ /* 0x000e240000000c00 */
[----:B0-----:R-:W-:Y:S02]  /*7570*/  F2FP.BF16.F32.PACK_AB R96, R9, R8 ;  /* 0x000000080960723e */ /* 0x001fe400000010ff */
[----:B------:R-:W-:Y:S01]  /*7580*/  F2FP.BF16.F32.PACK_AB R98, R11, R10 ;  /* 0x0000000a0b62723e */ /* 0x000fe200000010ff */
[----:B--2---:R-:W-:-:S03]  /*7590*/  IMAD.WIDE R6, R5, UR10, R12 ;  /* 0x0000000a05067c25 */ /* 0x004fc6000f8e020c */
[----:B------:R-:W-:-:S04]  /*75a0*/  IADD3 R6, P0, PT, R56, R6, RZ ;  /* 0x0000000638067210 */ /* 0x000fc80007f1e0ff */
[----:B------:R-:W-:Y:S02]  /*75b0*/  IADD3.X R7, PT, PT, RZ, R7, RZ, P0, !PT ;  /* 0x00000007ff077210 */ /* 0x000fe400007fe4ff */
[----:B------:R-:W-:-:S04]  /*75c0*/  LEA R14, P0, R6, UR4, 0x1 ;  /* 0x00000004060e7c11 */ /* 0x000fc8000f8008ff */
[----:B------:R-:W-:Y:S02]  /*75d0*/  LEA.HI.X R15, R6, UR5, R7, 0x1, P0 ;  /* 0x00000005060f7c11 */ /* 0x000fe400080f0c07 */
[----:B------:R-:W0:Y:S04]  /*75e0*/  LDS.128 R4, [R94] ;  /* 0x000000005e047984 */ /* 0x000e280000000c00 */
[----:B------:R1:W5:Y:S04]  /*75f0*/  LDG.E.CONSTANT R57, desc[UR6][R14.64+0x2e00] ;  /* 0x002e00060e397981 */ /* 0x000368000c1e9900 */
[----:B------:R1:W5:Y:S04]  /*7600*/  LDG.E.CONSTANT R58, desc[UR6][R14.64+0x2e04] ;  /* 0x002e04060e3a7981 */ /* 0x000368000c1e9900 */
[----:B------:R1:W5:Y:S04]  /*7610*/  LDG.E.CONSTANT R59, desc[UR6][R14.64+0x2e08] ;  /* 0x002e08060e3b7981 */ /* 0x000368000c1e9900 */
[----:B------:R1:W5:Y:S04]  /*7620*/  LDG.E.CONSTANT R60, desc[UR6][R14.64+0x2e0c] ;  /* 0x002e0c060e3c7981 */ /* 0x000368000c1e9900 */
[----:B------:R1:W5:Y:S04]  /*7630*/  LDG.E.CONSTANT R61, desc[UR6][R14.64+0x3000] ;  /* 0x003000060e3d7981 */ /* 0x000368000c1e9900 */
[----:B------:R1:W5:Y:S04]  /*7640*/  LDG.E.CONSTANT R62, desc[UR6][R14.64+0x3004] ;  /* 0x003004060e3e7981 */ /* 0x000368000c1e9900 */
[----:B------:R1:W5:Y:S04]  /*7650*/  LDG.E.CONSTANT R63, desc[UR6][R14.64+0x3008] ;  /* 0x003008060e3f7981 */ /* 0x000368000c1e9900 */
[----:B------:R1:W5:Y:S04]  /*7660*/  LDG.E.CONSTANT R64, desc[UR6][R14.64+0x300c] ;  /* 0x00300c060e407981 */ /* 0x000368000c1e9900 */
[----:B------:R1:W5:Y:S01]  /*7670*/  LDG.E.CONSTANT R65, desc[UR6][R14.64+0x3200] ;  /* 0x003200060e417981 */ /* 0x000362000c1e9900 */
[----:B0-----:R-:W-:-:S03]  /*7680*/  F2FP.BF16.F32.PACK_AB R4, R5, R4 ;  /* 0x000000040504723e */ /* 0x001fc600000010ff */
[----:B------:R1:W5:Y:S01]  /*7690*/  LDG.E.CONSTANT R66, desc[UR6][R14.64+0x3204] ;  /* 0x003204060e427981 */ /* 0x000362000c1e9900 */
[----:B------:R-:W-:-:S03]  /*76a0*/  F2FP.BF16.F32.PACK_AB R5, R7, R6 ;  /* 0x000000060705723e */ /* 0x000fc600000010ff */
        /* <DEDUP_REMOVED lines=26> */
[----:B------:R-:W-:-:S03]  /*7850*/  ISETP.NE.AND P0, PT, R50, R53, PT ;  /* 0x000000353200720c */ /* 0x000fc60003f05270 */
[----:B------:R1:W5:Y:S04]  /*7860*/  LDG.E.CONSTANT R7, desc[UR6][R14.64] ;  /* 0x000000060e077981 */ /* 0x000368000c1e9900 */
[----:B------:R1:W5:Y:S04]  /*7870*/  LDG.E.CONSTANT R8, desc[UR6][R14.64+0x4] ;  /* 0x000004060e087981 */ /* 0x000368000c1e9900 */
[----:B------:R1:W5:Y:S04]  /*7880*/  LDG.E.CONSTANT R9, desc[UR6][R14.64+0x8] ;  /* 0x000008060e097981 */ /* 0x000368000c1e9900 */
[----:B------:R1:W5:Y:S01]  /*7890*/  LDG.E.CONSTANT R10, desc[UR6][R14.64+0xc] ;  /* 0x00000c060e0a7981 */ /* 0x000362000c1e9900 */
[----:B------:R-:W-:Y:S04]  /*78a0*/  BSSY.RECONVERGENT B1, `(.L_x_16645) ;  /* 0x0000021000017945 */ /* 0x000fe80003800200 */
[----:B------:R-:W-:Y:S05]  /*78b0*/  @P0 BRA `(.L_x_16646) ;  /* 0x00000000007c0947 */ /* 0x000fea0003800000 */
[C---:B------:R-:W-:Y:S01]  /*78c0*/  IADD3 R11, PT, PT, R93.reuse, 0x2, RZ ;  /* 0x000000025d0b7810 */ /* 0x040fe20007ffe0ff */
[C---:B------:R-:W-:Y:S01]  /*78d0*/  VIADD R95, R93.reuse, 0x3 ;  /* 0x000000035d5f7836 */ /* 0x040fe20000000000 */
[----:B-----5:R-:W-:Y:S01]  /*78e0*/  PRMT R6, R8, 0x7632, R6 ;  /* 0x0000763208067816 */ /* 0x020fe20000000006 */
[----:B------:R-:W-:Y:S01]  /*78f0*/  VIADD R97, R93, 0x4 ;  /* 0x000000045d617836 */ /* 0x000fe20000000000 */
[-C--:B------:R-:W-:Y:S02]  /*7900*/  ISETP.GE.AND P1, PT, R11, R54.reuse, PT ;  /* 0x000000360b00720c */ /* 0x080fe40003f26270 */
[----:B------:R-:W-:Y:S02]  /*7910*/  IADD3 R11, PT, PT, R93, 0x5, RZ ;  /* 0x000000055d0b7810 */ /* 0x000fe40007ffe0ff */
[-C--:B------:R-:W-:Y:S01]  /*7920*/  ISETP.GE.AND P6, PT, R95, R54.reuse, PT ;  /* 0x000000365f00720c */ /* 0x080fe20003fc6270 */
[----:B------:R-:W-:Y:S01]  /*7930*/  VIADD R95, R93, 0x6 ;  /* 0x000000065d5f7836 */ /* 0x000fe20000000000 */
[----:B------:R-:W-:-:S02]  /*7940*/  ISETP.GE.AND P4, PT, R11, R54, PT ;  /* 0x000000360b00720c */ /* 0x000fc40003f86270 */
[-C--:B------:R-:W-:Y:S01]  /*7950*/  ISETP.GE.AND P5, PT, R97, R54.reuse, PT ;  /* 0x000000366100720c */ /* 0x080fe20003fa6270 */
[C---:B------:R-:W-:Y:S01]  /*7960*/  VIADD R97, R93.reuse, 0x7 ;  /* 0x000000075d617836 */ /* 0x040fe20000000000 */
[----:B------:R-:W-:Y:S02]  /*7970*/  IADD3 R11, PT, PT, R93, 0x1, RZ ;  /* 0x000000015d0b7810 */ /* 0x000fe40007ffe0ff */
[----:B------:R-:W-:Y:S02]  /*7980*/  SEL R8, R8, RZ, !P1 ;  /* 0x000000ff08087207 */ /* 0x000fe40004800000 */
[-C--:B------:R-:W-:Y:S02]  /*7990*/  ISETP.GE.AND P1, PT, R11, R54.reuse, PT ;  /* 0x000000360b00720c */ /* 0x080fe40003f26270 */
[----:B------:R-:W-:Y:S02]  /*79a0*/  ISETP.GE.AND P3, PT, R95, R54, PT ;  /* 0x000000365f00720c */ /* 0x000fe40003f66270 */
[----:B------:R-:W-:-:S02]  /*79b0*/  SEL R11, R6, RZ, !P6 ;  /* 0x000000ff060b7207 */ /* 0x000fc40007000000 */
[-C--:B------:R-:W-:Y:S02]  /*79c0*/  ISETP.GE.AND P2, PT, R97, R54.reuse, PT ;  /* 0x000000366100720c */ /* 0x080fe40003f46270 */
[----:B------:R-:W-:Y:S02]  /*79d0*/  ISETP.GE.AND P6, PT, R93, R54, PT ;  /* 0x000000365d00720c */ /* 0x000fe40003fc6270 */
[----:B------:R-:W-:Y:S02]  /*79e0*/  PRMT R94, R9, 0x7632, R94 ;  /* 0x00007632095e7816 */ /* 0x000fe4000000005e */
[----:B------:R-:W-:Y:S02]  /*79f0*/  PRMT R95, R10, 0x7632, R95 ;  /* 0x000076320a5f7816 */ /* 0x000fe4000000005f */
[C---:B------:R-:W-:Y:S02]  /*7a00*/  PRMT R6, R7.reuse, 0x7632, R6 ;  /* 0x0000763207067816 */ /* 0x040fe40000000006 */
[----:B------:R-:W-:-:S02]  /*7a10*/  SEL R7, R7, RZ, !P6 ;  /* 0x000000ff07077207 */ /* 0x000fc40007000000 */
[----:B------:R-:W-:Y:S02]  /*7a20*/  SEL R9, R9, RZ, !P5 ;  /* 0x000000ff09097207 */ /* 0x000fe40006800000 */
[----:B------:R-:W-:Y:S02]  /*7a30*/  SEL R94, R94, RZ, !P4 ;  /* 0x000000ff5e5e7207 */ /* 0x000fe40006000000 */
[----:B------:R-:W-:Y:S02]  /*7a40*/  SEL R10, R10, RZ, !P3 ;  /* 0x000000ff0a0a7207 */ /* 0x000fe40005800000 */
[----:B------:R-:W-:Y:S02]  /*7a50*/  SEL R95, R95, RZ, !P2 ;  /* 0x000000ff5f5f7207 */ /* 0x000fe40005000000 */
[----:B------:R-:W-:Y:S02]  /*7a60*/  SEL R6, R6, RZ, !P1 ;  /* 0x000000ff06067207 */ /* 0x000fe40004800000 */
[----:B------:R-:W-:-:S02]  /*7a70*/  PRMT R8, R8, 0x5410, R11 ;  /* 0x0000541008087816 */ /* 0x000fc4000000000b */
[----:B------:R-:W-:Y:S02]  /*7a80*/  PRMT R9, R9, 0x5410, R94 ;  /* 0x0000541009097816 */ /* 0x000fe4000000005e */
[----:B------:R-:W-:Y:S02]  /*7a90*/  PRMT R10, R10, 0x5410, R95 ;  /* 0x000054100a0a7816 */ /* 0x000fe4000000005f */
[----:B------:R-:W-:-:S07]  /*7aa0*/  PRMT R7, R7, 0x5410, R6 ;  /* 0x0000541007077816 */ /* 0x000fce0000000006 */
.L_x_16646:
[----:B------:R-:W-:Y:S05]  /*7ab0*/  BSYNC.RECONVERGENT B1 ;  /* 0x0000000000017941 */ /* 0x000fea0003800200 */
.L_x_16645:
[----:B-----5:R-:W-:Y:S02]  /*7ac0*/  HFMA2.BF16_V2 R94, R5, R8, -RZ ;  /* 0x00000008055e7231 */ /* 0x020fe400003000ff */
[----:B------:R-:W-:Y:S02]  /*7ad0*/  HMUL2.BF16_V2 R11, R4, R7 ;  /* 0x00000007040b7232 */ /* 0x000fe40000200000 */
[----:B------:R-:W-:Y:S02]  /*7ae0*/  IMAD.MOV.U32 R6, RZ, RZ, R96 ;  /* 0x000000ffff067224 */ /* 0x000fe400078e0060 */
[----:B------:R-:W-:Y:S01]  /*7af0*/  IMAD.MOV.U32 R7, RZ, RZ, R98 ;  /* 0x000000ffff077224 */ /* 0x000fe200078e0062 */
[C---:B------:R-:W-:Y:S02]  /*7b00*/  PRMT R8, R11.reuse, 0x7610, R8 ;  /* 0x000076100b087816 */ /* 0x040fe40000000008 */
[----:B------:R-:W-:Y:S01]  /*7b10*/  HMUL2.BF16_V2 R95, R6, R9 ;  /* 0x00000009065f7232 */ /* 0x000fe20000200000 */
[----:B------:R-:W-:Y:S01]  /*7b20*/  PRMT R9, R11, 0x7632, R9 ;  /* 0x000076320b097816 */ /* 0x000fe20000000009 */
[----:B------:R-:W-:Y:S01]  /*7b30*/  HFMA2.BF16_V2 R96, R7, R10, -RZ ;  /* 0x0000000a07607231 */ /* 0x000fe200003000ff */
[----:B------:R-:W-:-:S02]  /*7b40*/  PRMT R10, R94, 0x7610, R10 ;  /* 0x000076105e0a7816 */ /* 0x000fc4000000000a */
[----:B------:R-:W-:Y:S01]  /*7b50*/  PRMT R11, R94, 0x7632, R11 ;  /* 0x000076325e0b7816 */ /* 0x000fe2000000000b */
[----:B------:R-:W-:Y:S01]  /*7b60*/  IMAD.U32 R98, R9, 0x10000, RZ ;  /* 0x0001000009627824 */ /* 0x000fe200078e00ff */
[C---:B------:R-:W-:Y:S01]  /*7b70*/  PRMT R94, R95.reuse, 0x7610, R94 ;  /* 0x000076105f5e7816 */ /* 0x040fe2000000005e */
[----:B------:R-:W-:Y:S01]  /*7b80*/  IMAD.U32 R10, R10, 0x10000, RZ ;  /* 0x000100000a0a7824 */ /* 0x000fe200078e00ff */
[----:B------:R-:W-:Y:S02]  /*7b90*/  PRMT R95, R95, 0x7632, R95 ;  /* 0x000076325f5f7816 */ /* 0x000fe4000000005f */
[----:B------:R-:W-:Y:S01]  /*7ba0*/  SHF.L.U32 R97, R8, 0x10, RZ ;  /* 0x0000001008617819 */ /* 0x000fe200000006ff */
[----:B------:R-:W-:Y:S01]  /*7bb0*/  IMAD.U32 R94, R94, 0x10000, RZ ;  /* 0x000100005e5e7824 */ /* 0x000fe200078e00ff */
[----:B------:R-:W-:Y:S01]  /*7bc0*/  SHF.L.U32 R11, R11, 0x10, RZ ;  /* 0x000000100b0b7819 */ /* 0x000fe200000006ff */
[----:B------:R-:W-:Y:S01]  /*7bd0*/  IMAD.U32 R95, R95, 0x10000, RZ ;  /* 0x000100005f5f7824 */ /* 0x000fe200078e00ff */
[C---:B------:R-:W-:Y:S01]  /*7be0*/  PRMT R8, R96.reuse, 0x7632, R8 ;  /* 0x0000763260087816 */ /* 0x040fe20000000008 */
[----:B------:R-:W-:Y:S01]  /*7bf0*/  FADD.FTZ R97, R97, R98 ;  /* 0x0000006261617221 */ /* 0x000fe20000010000 */
[----:B------:R-:W-:Y:S01]  /*7c00*/  SHF.L.U32 R96, R96, 0x10, RZ ;  /* 0x0000001060607819 */ /* 0x000fe200000006ff */
[----:B------:R-:W-:Y:S01]  /*7c10*/  FADD.FTZ R10, R10, R11 ;  /* 0x0000000b0a0a7221 */ /* 0x000fe20000010000 */
[----:B------:R-:W-:Y:S01]  /*7c20*/  FADD.FTZ R95, R94, R95 ;  /* 0x0000005f5e5f7221 */ /* 0x000fe20000010000 */
[----:B------:R-:W-:Y:S01]  /*7c30*/  IMAD.U32 R9, R8, 0x10000, RZ ;  /* 0x0001000008097824 */ /* 0x000fe200078e00ff */
[----:B------:R0:W5:Y:S01]  /*7c40*/  LDG.E.CONSTANT R11, desc[UR6][R14.64+0x200] ;  /* 0x000200060e0b7981 */ /* 0x000162000c1e9900 */
[----:B------:R-:W-:Y:S01]  /*7c50*/  FADD.FTZ R10, R97, R10 ;  /* 0x0000000a610a7221 */ /* 0x000fe20000010000 */
[----:B------:R-:W-:Y:S01]  /*7c60*/  BSSY.RECONVERGENT B1, `(.L_x_16647) ;  /* 0x0000026000017945 */ /* 0x000fe20003800200 */
[----:B------:R-:W-:Y:S01]  /*7c70*/  FADD.FTZ R9, R96, R9 ;  /* 0x0000000960097221 */ /* 0x000fe20000010000 */
[----:B------:R0:W5:Y:S01]  /*7c80*/  LDG.E.CONSTANT R8, desc[UR6][R14.64+0x204] ;  /* 0x000204060e087981 */ /* 0x000162000c1e9900 */
[----:B------:R-:W-:-:S03]  /*7c90*/  FADD.FTZ R10, R10, R95 ;  /* 0x0000005f0a0a7221 */ /* 0x000fc60000010000 */
[----:B------:R0:W5:Y:S04]  /*7ca0*/  LDG.E.CONSTANT R95, desc[UR6][R14.64+0x208] ;  /* 0x000208060e5f7981 */ /* 0x000168000c1e9900 */
[----:B------:R0:W5:Y:S01]  /*7cb0*/  LDG.E.CONSTANT R94, desc[UR6][R14.64+0x20c] ;  /* 0x00020c060e5e7981 */ /* 0x000162000c1e9900 */
[----:B------:R-:W-:Y:S05]  /*7cc0*/  @P0 BRA `(.L_x_16648) ;  /* 0x00000000007c0947 */ /* 0x000fea0003800000 */
[C---:B------:R-:W-:Y:S01]  /*7cd0*/  VIADD R97, R93.reuse, 0x2 ;  /* 0x000000025d617836 */ /* 0x040fe20000000000 */
[C---:B------:R-:W-:Y:S01]  /*7ce0*/  IADD3 R99, PT, PT, R93.reuse, 0x3, RZ ;  /* 0x000000035d637810 */ /* 0x040fe20007ffe0ff */
[----:B------:R-:W-:Y:S01]  /*7cf0*/  VIADD R101, R93, 0x4 ;  /* 0x000000045d657836 */ /* 0x000fe20000000000 */
[----:B-----5:R-:W-:Y:S02]  /*7d00*/  PRMT R96, R8, 0x7632, R96 ;  /* 0x0000763208607816 */ /* 0x020fe40000000060 */
[-C--:B------:R-:W-:Y:S01]  /*7d10*/  ISETP.GE.AND P1, PT, R97, R54.reuse, PT ;  /* 0x000000366100720c */ /* 0x080fe20003f26270 */
[----:B------:R-:W-:Y:S01]  /*7d20*/  VIADD R97, R93, 0x5 ;  /* 0x000000055d617836 */ /* 0x000fe20000000000 */
[-C--:B------:R-:W-:Y:S02]  /*7d30*/  ISETP.GE.AND P6, PT, R99, R54.reuse, PT ;  /* 0x000000366300720c */ /* 0x080fe40003fc6270 */
[----:B------:R-:W-:Y:S02]  /*7d40*/  IADD3 R99, PT, PT, R93, 0x6, RZ ;  /* 0x000000065d637810 */ /* 0x000fe40007ffe0ff */
[-C--:B------:R-:W-:Y:S01]  /*7d50*/  ISETP.GE.AND P4, PT, R97, R54.reuse, PT ;  /* 0x000000366100720c */ /* 0x080fe20003f86270 */
[----:B------:R-:W-:Y:S01]  /*7d60*/  VIADD R97, R93, 0x7 ;  /* 0x000000075d617836 */ /* 0x000fe20000000000 */
[----:B------:R-:W-:Y:S01]  /*7d70*/  ISETP.GE.AND P3, PT, R99, R54, PT ;  /* 0x000000366300720c */ /* 0x000fe20003f66270 */
[----:B------:R-:W-:Y:S01]  /*7d80*/  VIADD R99, R93, 0x1 ;  /* 0x000000015d637836 */ /* 0x000fe20000000000 */
[----:B------:R-:W-:-:S02]  /*7d90*/  SEL R98, R96, RZ, !P6 ;  /* 0x000000ff60627207 */ /* 0x000fc40007000000 */
[-C--:B------:R-:W-:Y:S02]  /*7da0*/  ISETP.GE.AND P2, PT, R97, R54.reuse, PT ;  /* 0x000000366100720c */ /* 0x080fe40003f46270 */
[----:B------:R-:W-:Y:S02]  /*7db0*/  SEL R97, R8, RZ, !P1 ;  /* 0x000000ff08617207 */ /* 0x000fe40004800000 */
[-C--:B------:R-:W-:Y:S02]  /*7dc0*/  ISETP.GE.AND P1, PT, R99, R54.reuse, PT ;  /* 0x000000366300720c */ /* 0x080fe40003f26270 */
[----:B------:R-:W-:Y:S02]  /*7dd0*/  PRMT R96, R95, 0x7632, R96 ;  /* 0x000076325f607816 */ /* 0x000fe40000000060 */
[-C--:B------:R-:W-:Y:S02]  /*7de0*/  ISETP.GE.AND P5, PT, R101, R54.reuse, PT ;  /* 0x000000366500720c */ /* 0x080fe40003fa6270 */
[----:B------:R-:W-:-:S02]  /*7df0*/  ISETP.GE.AND P6, PT, R93, R54, PT ;  /* 0x000000365d00720c */ /* 0x000fc40003fc6270 */
[----:B------:R-:W-:Y:S02]  /*7e00*/  PRMT R99, R94, 0x7632, R99 ;  /* 0x000076325e637816 */ /* 0x000fe40000000063 */
[C---:B------:R-:W-:Y:S02]  /*7e10*/  PRMT R8, R11.reuse, 0x7632, R8 ;  /* 0x000076320b087816 */ /* 0x040fe40000000008 */
[----:B------:R-:W-:Y:S02]  /*7e20*/  SEL R100, R96, RZ, !P4 ;  /* 0x000000ff60647207 */ /* 0x000fe40006000000 */
[----:B------:R-:W-:Y:S02]  /*7e30*/  SEL R11, R11, RZ, !P6 ;  /* 0x000000ff0b0b7207 */ /* 0x000fe40007000000 */
[----:B------:R-:W-:Y:S02]  /*7e40*/  SEL R95, R95, RZ, !P5 ;  /* 0x000000ff5f5f7207 */ /* 0x000fe40006800000 */
[----:B------:R-:W-:-:S02]  /*7e50*/  SEL R94, R94, RZ, !P3 ;  /* 0x000000ff5e5e7207 */ /* 0x000fc40005800000 */
[----:B------:R-:W-:Y:S02]  /*7e60*/  SEL R99, R99, RZ, !P2 ;  /* 0x000000ff63637207 */ /* 0x000fe40005000000 */
[----:B------:R-:W-:Y:S02]  /*7e70*/  SEL R96, R8, RZ, !P1 ;  /* 0x000000ff08607207 */ /* 0x000fe40004800000 */
[----:B------:R-:W-:Y:S02]  /*7e80*/  PRMT R8, R97, 0x5410, R98 ;  /* 0x0000541061087816 */ /* 0x000fe40000000062 */
[----:B------:R-:W-:Y:S02]  /*7e90*/  PRMT R95, R95, 0x5410, R100 ;  /* 0x000054105f5f7816 */ /* 0x000fe40000000064 */
[----:B------:R-:W-:Y:S02]  /*7ea0*/  PRMT R94, R94, 0x5410, R99 ;  /* 0x000054105e5e7816 */ /* 0x000fe40000000063 */
[----:B------:R-:W-:-:S07]  /*7eb0*/  PRMT R11, R11, 0x5410, R96 ;  /* 0x000054100b0b7816 */ /* 0x000fce0000000060 */
.L_x_16648:
[----:B------:R-:W-:Y:S05]  /*7ec0*/  BSYNC.RECONVERGENT B1 ;  /* 0x0000000000017941 */ /* 0x000fea0003800200 */
.L_x_16647:
[----:B------:R2:W5:Y:S02]  /*7ed0*/  LDG.E.CONSTANT R99, desc[UR6][R14.64+0x400] ;  /* 0x000400060e637981 */ /* 0x000564000c1e9900 */
[----:B-----5:R-:W-:Y:S02]  /*7ee0*/  HFMA2.BF16_V2 R96, R5, R8, -RZ ;  /* 0x0000000805607231 */ /* 0x020fe400003000ff */
[----:B------:R-:W-:Y:S02]  /*7ef0*/  HMUL2.BF16_V2 R11, R4, R11 ;  /* 0x0000000b040b7232 */ /* 0x000fe40000200000 */
[----:B------:R-:W-:Y:S01]  /*7f00*/  FADD.FTZ R10, R10, R9 ;  /* 0x000000090a0a7221 */ /* 0x000fe20000010000 */
[----:B------:R2:W5:Y:S01]  /*7f10*/  LDG.E.CONSTANT R100, desc[UR6][R14.64+0x404] ;  /* 0x000404060e647981 */ /* 0x000562000c1e9900 */
[----:B------:R-:W-:-:S03]  /*7f20*/  HMUL2.BF16_V2 R97, R6, R95 ;  /* 0x0000005f06617232 */ /* 0x000fc60000200000 */
[----:B------:R2:W5:Y:S01]  /*7f30*/  LDG.E.CONSTANT R101, desc[UR6][R14.64+0x408] ;  /* 0x000408060e657981 */ /* 0x000562000c1e9900 */
[----:B------:R-:W-:-:S03]  /*7f40*/  PRMT R8, R11, 0x7610, R8 ;  /* 0x000076100b087816 */ /* 0x000fc60000000008 */
[----:B------:R2:W5:Y:S01]  /*7f50*/  LDG.E.CONSTANT R102, desc[UR6][R14.64+0x40c] ;  /* 0x00040c060e667981 */ /* 0x000562000c1e9900 */
[----:B------:R-:W-:Y:S01]  /*7f60*/  PRMT R9, R11, 0x7632, R9 ;  /* 0x000076320b097816 */ /* 0x000fe20000000009 */
[----:B------:R-:W-:Y:S01]  /*7f70*/  BSSY.RECONVERGENT B1, `(.L_x_16649) ;  /* 0x0000025000017945 */ /* 0x000fe20003800200 */
[C---:B------:R-:W-:Y:S02]  /*7f80*/  PRMT R11, R96.reuse, 0x7610, R11 ;  /* 0x00007610600b7816 */ /* 0x040fe4000000000b */
[----:B------:R-:W-:Y:S02]  /*7f90*/  PRMT R95, R96, 0x7632, R95 ;  /* 0x00007632605f7816 */ /* 0x000fe4000000005f */
[C---:B------:R-:W-:Y:S02]  /*7fa0*/  PRMT R96, R97.reuse, 0x7610, R96 ;  /* 0x0000761061607816 */ /* 0x040fe40000000060 */
[----:B------:R-:W-:Y:S01]  /*7fb0*/  PRMT R97, R97, 0x7632, R97 ;  /* 0x0000763261617816 */ /* 0x000fe20000000061 */
[----:B--2---:R-:W-:Y:S06]  /*7fc0*/  @P0 BRA `(.L_x_16650) ;  /* 0x00000000007c0947 */ /* 0x004fec0003800000 */
        /* <DEDUP_REMOVED lines=31> */
.L_x_16650:
[----:B------:R-:W-:Y:S05]  /*81c0*/  BSYNC.RECONVERGENT B1 ;  /* 0x0000000000017941 */ /* 0x000fea0003800200 */
.L_x_16649:
[----:B------:R-:W-:Y:S01]  /*81d0*/  SHF.L.U32 R11, R11, 0x10, RZ ;  /* 0x000000100b0b7819 */ /* 0x000fe200000006ff */
[----:B------:R-:W-:Y:S02]  /*81e0*/  HFMA2.BF16_V2 R99, R4, R99, -RZ ;  /* 0x0000006304637231 */ /* 0x000fe400003000ff */
[----:B------:R-:W-:Y:S01]  /*81f0*/  IMAD.U32 R8, R8, 0x10000, RZ ;  /* 0x0001000008087824 */ /* 0x000fe200078e00ff */
[----:B------:R-:W-:Y:S01]  /*8200*/  SHF.L.U32 R97, R97, 0x10, RZ ;  /* 0x0000001061617819 */ /* 0x000fe200000006ff */
[----:B------:R-:W-:Y:S02]  /*8210*/  IMAD.U32 R9, R9, 0x10000, RZ ;  /* 0x0001000009097824 */ /* 0x000fe400078e00ff */
[----:B-----5:R-:W-:Y:S02]  /*8220*/  HMUL2.BF16_V2 R100, R5, R100 ;  /* 0x0000006405647232 */ /* 0x020fe40000200000 */
[----:B------:R-:W-:Y:S02]  /*8230*/  IMAD.U32 R98, R95, 0x10000, RZ ;  /* 0x000100005f627824 */ /* 0x000fe400078e00ff */
[----:B------:R-:W-:Y:S01]  /*8240*/  FADD.FTZ R49, R10, R49 ;  /* 0x000000310a317221 */ /* 0x000fe20000010000 */
[----:B------:R-:W-:Y:S01]  /*8250*/  FADD.FTZ R8, R8, R9 ;  /* 0x0000000908087221 */ /* 0x000fe20000010000 */
[----:B------:R-:W-:-:S02]  /*8260*/  IMAD.U32 R96, R96, 0x10000, RZ ;  /* 0x0001000060607824 */ /* 0x000fc400078e00ff */
[--C-:B------:R-:W-:Y:S01]  /*8270*/  FADD.FTZ R11, R11, R98.reuse ;  /* 0x000000620b0b7221 */ /* 0x100fe20000010000 */
[C---:B------:R-:W-:Y:S01]  /*8280*/  PRMT R9, R99.reuse, 0x7610, R9 ;  /* 0x0000761063097816 */ /* 0x040fe20000000009 */
[----:B------:R2:W5:Y:S01]  /*8290*/  LDG.E.CONSTANT R10, desc[UR6][R14.64+0x604] ;  /* 0x000604060e0a7981 */ /* 0x000562000c1e9900 */
[----:B------:R-:W-:Y:S01]  /*82a0*/  PRMT R95, R99, 0x7632, R95 ;  /* 0x00007632635f7816 */ /* 0x000fe2000000005f */
[----:B------:R-:W-:Y:S01]  /*82b0*/  FADD.FTZ R11, R8, R11 ;  /* 0x0000000b080b7221 */ /* 0x000fe20000010000 */
[----:B------:R-:W-:Y:S02]  /*82c0*/  HFMA2.BF16_V2 R8, R7, R94, -RZ ;  /* 0x0000005e07087231 */ /* 0x000fe400003000ff */
[--C-:B------:R-:W-:Y:S01]  /*82d0*/  FADD.FTZ R96, R96, R97.reuse ;  /* 0x0000006160607221 */ /* 0x100fe20000010000 */
[C---:B------:R-:W-:Y:S01]  /*82e0*/  PRMT R97, R100.reuse, 0x7610, R97 ;  /* 0x0000761064617816 */ /* 0x040fe20000000061 */
[----:B------:R-:W-:Y:S01]  /*82f0*/  IMAD.U32 R9, R9, 0x10000, RZ ;  /* 0x0001000009097824 */ /* 0x000fe200078e00ff */
[----:B------:R-:W-:Y:S01]  /*8300*/  PRMT R98, R100, 0x7632, R98 ;  /* 0x0000763264627816 */ /* 0x000fe20000000062 */
[----:B------:R-:W-:-:S02]  /*8310*/  IMAD.U32 R100, R95, 0x10000, RZ ;  /* 0x000100005f647824 */ /* 0x000fc400078e00ff */
[----:B------:R-:W-:Y:S01]  /*8320*/  FADD.FTZ R11, R11, R96 ;  /* 0x000000600b0b7221 */ /* 0x000fe20000010000 */
[----:B------:R-:W-:Y:S01]  /*8330*/  SHF.L.U32 R97, R97, 0x10, RZ ;  /* 0x0000001061617819 */ /* 0x000fe200000006ff */
[----:B------:R2:W5:Y:S01]  /*8340*/  LDG.E.CONSTANT R96, desc[UR6][R14.64+0x60c] ;  /* 0x00060c060e607981 */ /* 0x000562000c1e9900 */
[----:B------:R-:W-:Y:S01]  /*8350*/  FADD.FTZ R100, R9, R100 ;  /* 0x0000006409647221 */ /* 0x000fe20000010000 */
[C---:B------:R-:W-:Y:S01]  /*8360*/  PRMT R9, R8.reuse, 0x7632, R9 ;  /* 0x0000763208097816 */ /* 0x040fe20000000009 */
[----:B------:R-:W-:Y:S02]  /*8370*/  IMAD.U32 R8, R8, 0x10000, RZ ;  /* 0x0001000008087824 */ /* 0x000fe400078e00ff */
[----:B------:R-:W-:Y:S02]  /*8380*/  HMUL2.BF16_V2 R94, R6, R101 ;  /* 0x00000065065e7232 */ /* 0x000fe40000200000 */
[----:B------:R-:W-:Y:S02]  /*8390*/  IMAD.U32 R98, R98, 0x10000, RZ ;  /* 0x0001000062627824 */ /* 0x000fe400078e00ff */
[----:B------:R-:W-:-:S02]  /*83a0*/  IMAD.U32 R9, R9, 0x10000, RZ ;  /* 0x0001000009097824 */ /* 0x000fc400078e00ff */
[----:B------:R-:W-:Y:S01]  /*83b0*/  FADD.FTZ R99, R97, R98 ;  /* 0x0000006261637221 */ /* 0x000fe20000010000 */
[----:B------:R-:W-:Y:S02]  /*83c0*/  HFMA2.BF16_V2 R97, R7, R102, -RZ ;  /* 0x0000006607617231 */ /* 0x000fe400003000ff */
[----:B------:R-:W-:Y:S01]  /*83d0*/  FADD.FTZ R8, R8, R9 ;  /* 0x0000000908087221 */ /* 0x000fe20000010000 */
[C---:B------:R-:W-:Y:S01]  /*83e0*/  PRMT R95, R94.reuse, 0x7632, R95 ;  /* 0x000076325e5f7816 */ /* 0x040fe2000000005f */
[----:B------:R2:W5:Y:S01]  /*83f0*/  LDG.E.CONSTANT R9, desc[UR6][R14.64+0x600] ;  /* 0x000600060e097981 */ /* 0x000562000c1e9900 */
[----:B------:R-:W-:Y:S02]  /*8400*/  IMAD.U32 R94, R94, 0x10000, RZ ;  /* 0x000100005e5e7824 */ /* 0x000fe400078e00ff */
[----:B------:R-:W-:Y:S01]  /*8410*/  FADD.FTZ R8, R11, R8 ;  /* 0x000000080b087221 */ /* 0x000fe20000010000 */
[----:B------:R-:W-:Y:S01]  /*8420*/  SHF.L.U32 R95, R95, 0x10, RZ ;  /* 0x000000105f5f7819 */ /* 0x000fe200000006ff */
[----:B------:R2:W5:Y:S01]  /*8430*/  LDG.E.CONSTANT R11, desc[UR6][R14.64+0x608] ;  /* 0x000608060e0b7981 */ /* 0x000562000c1e9900 */
[----:B------:R-:W-:Y:S01]  /*8440*/  FADD.FTZ R99, R100, R99 ;  /* 0x0000006364637221 */ /* 0x000fe20000010000 */
[----:B------:R-:W-:-:S02]  /*8450*/  PRMT R98, R97, 0x7632, R98 ;  /* 0x0000763261627816 */ /* 0x000fc40000000062 */
[----:B------:R-:W-:Y:S01]  /*8460*/  FADD.FTZ R94, R94, R95 ;  /* 0x0000005f5e5e7221 */ /* 0x000fe20000010000 */
[----:B------:R-:W-:Y:S02]  /*8470*/  SHF.L.U32 R97, R97, 0x10, RZ ;  /* 0x0000001061617819 */ /* 0x000fe400000006ff */
[----:B------:R-:W-:Y:S02]  /*8480*/  IMAD.U32 R98, R98, 0x10000, RZ ;  /* 0x0001000062627824 */ /* 0x000fe400078e00ff */
[----:B------:R-:W-:Y:S01]  /*8490*/  FADD.FTZ R94, R99, R94 ;  /* 0x0000005e635e7221 */ /* 0x000fe20000010000 */
[----:B------:R-:W-:Y:S01]  /*84a0*/  BSSY.RECONVERGENT B1, `(.L_x_16651) ;  /* 0x0000023000017945 */ /* 0x000fe20003800200 */
[----:B------:R-:W-:-:S04]  /*84b0*/  FADD.FTZ R97, R97, R98 ;  /* 0x0000006261617221 */ /* 0x000fc80000010000 */
[----:B------:R-:W-:Y:S01]  /*84c0*/  FADD.FTZ R94, R94, R97 ;  /* 0x000000615e5e7221 */ /* 0x000fe20000010000 */
[----:B--2---:R-:W-:Y:S06]  /*84d0*/  @P0 BRA `(.L_x_16652) ;  /* 0x00000000007c0947 */ /* 0x004fec0003800000 */
[C---:B------:R-:W-:Y:S01]  /*84e0*/  VIADD R95, R93.reuse, 0x2 ;  /* 0x000000025d5f7836 */ /* 0x040fe20000000000 */
[C---:B------:R-:W-:Y:S01]  /*84f0*/  IADD3 R97, PT, PT, R93.reuse, 0x3, RZ ;  /* 0x000000035d617810 */ /* 0x040fe20007ffe0ff */
[C---:B------:R-:W-:Y:S01]  /*8500*/  VIADD R99, R93.reuse, 0x4 ;  /* 0x000000045d637836 */ /* 0x040fe20000000000 */
[----:B-----5:R-:W-:Y:S01]  /*8510*/  PRMT R98, R96, 0x7632, R98 ;  /* 0x0000763260627816 */ /* 0x020fe20000000062 */
[----:B------:R-:W-:Y:S01]  /*8520*/  VIADD R101, R93, 0x7 ;  /* 0x000000075d657836 */ /* 0x000fe20000000000 */
[-C--:B------:R-:W-:Y:S01]  /*8530*/  ISETP.GE.AND P1, PT, R95, R54.reuse, PT ;  /* 0x000000365f00720c */ /* 0x080fe20003f26270 */
[----:B------:R-:W-:Y:S01]  /*8540*/  VIADD R95, R93, 0x5 ;  /* 0x000000055d5f7836 */ /* 0x000fe20000000000 */
[-C--:B------:R-:W-:Y:S02]  /*8550*/  ISETP.GE.AND P6, PT, R97, R54.reuse, PT ;  /* 0x000000366100720c */ /* 0x080fe40003fc6270 */
[----:B------:R-:W-:Y:S02]  /*8560*/  IADD3 R97, PT, PT, R93, 0x6, RZ ;  /* 0x000000065d617810 */ /* 0x000fe40007ffe0ff */
[----:B------:R-:W-:-:S02]  /*8570*/  ISETP.GE.AND P4, PT, R95, R54, PT ;  /* 0x000000365f00720c */ /* 0x000fc40003f86270 */
[----:B------:R-:W-:Y:S02]  /*8580*/  PRMT R95, R10, 0x7632, R95 ;  /* 0x000076320a5f7816 */ /* 0x000fe4000000005f */
[-C--:B------:R-:W-:Y:S01]  /*8590*/  ISETP.GE.AND P5, PT, R99, R54.reuse, PT ;  /* 0x000000366300720c */ /* 0x080fe20003fa6270 */
[----:B------:R-:W-:Y:S01]  /*85a0*/  VIADD R99, R93, 0x1 ;  /* 0x000000015d637836 */ /* 0x000fe20000000000 */
[----:B------:R-:W-:Y:S02]  /*85b0*/  SEL R100, R95, RZ, !P6 ;  /* 0x000000ff5f647207 */ /* 0x000fe40007000000 */
[-C--:B------:R-:W-:Y:S02]  /*85c0*/  ISETP.GE.AND P3, PT, R97, R54.reuse, PT ;  /* 0x000000366100720c */ /* 0x080fe40003f66270 */
[----:B------:R-:W-:Y:S02]  /*85d0*/  PRMT R95, R11, 0x7632, R95 ;  /* 0x000076320b5f7816 */ /* 0x000fe4000000005f */
[----:B------:R-:W-:-:S02]  /*85e0*/  ISETP.GE.AND P2, PT, R101, R54, PT ;  /* 0x000000366500720c */ /* 0x000fc40003f46270 */
[----:B------:R-:W-:Y:S02]  /*85f0*/  SEL R97, R10, RZ, !P1 ;  /* 0x000000ff0a617207 */ /* 0x000fe40004800000 */
[-C--:B------:R-:W-:Y:S02]  /*8600*/  ISETP.GE.AND P1, PT, R99, R54.reuse, PT ;  /* 0x000000366300720c */ /* 0x080fe40003f26270 */
[----:B------:R-:W-:Y:S02]  /*8610*/  ISETP.GE.AND P6, PT, R93, R54, PT ;  /* 0x000000365d00720c */ /* 0x000fe40003fc6270 */
[----:B------:R-:W-:Y:S02]  /*8620*/  PRMT R10, R9, 0x7632, R10 ;  /* 0x00007632090a7816 */ /* 0x000fe4000000000a */
[----:B------:R-:W-:Y:S02]  /*8630*/  SEL R102, R95, RZ, !P4 ;  /* 0x000000ff5f667207 */ /* 0x000fe40006000000 */
[----:B------:R-:W-:-:S02]  /*8640*/  SEL R95, R98, RZ, !P2 ;  /* 0x000000ff625f7207 */ /* 0x000fc40005000000 */
[----:B------:R-:W-:Y:S02]  /*8650*/  SEL R9, R9, RZ, !P6 ;  /* 0x000000ff09097207 */ /* 0x000fe40007000000 */
[----:B------:R-:W-:Y:S02]  /*8660*/  SEL R11, R11, RZ, !P5 ;  /* 0x000000ff0b0b7207 */ /* 0x000fe40006800000 */
[----:B------:R-:W-:Y:S02]  /*8670*/  SEL R96, R96, RZ, !P3 ;  /* 0x000000ff60607207 */ /* 0x000fe40005800000 */
[----:B------:R-:W-:Y:S02]  /*8680*/  SEL R98, R10, RZ, !P1 ;  /* 0x000000ff0a627207 */ /* 0x000fe40004800000 */
[----:B------:R-:W-:Y:S02]  /*8690*/  PRMT R10, R97, 0x5410, R100 ;  /* 0x00005410610a7816 */ /* 0x000fe40000000064 */
[----:B------:R-:W-:-:S02]  /*86a0*/  PRMT R11, R11, 0x5410, R102 ;  /* 0x000054100b0b7816 */ /* 0x000fc40000000066 */
[----:B------:R-:W-:Y:S02]  /*86b0*/  PRMT R96, R96, 0x5410, R95 ;  /* 0x0000541060607816 */ /* 0x000fe4000000005f */
[----:B------:R-:W-:-:S07]  /*86c0*/  PRMT R9, R9, 0x5410, R98 ;  /* 0x0000541009097816 */ /* 0x000fce0000000062 */
.L_x_16652:
[----:B------:R-:W-:Y:S05]  /*86d0*/  BSYNC.RECONVERGENT B1 ;  /* 0x0000000000017941 */ /* 0x000fea0003800200 */
.L_x_16651:
[----:B------:R2:W5:Y:S02]  /*86e0*/  LDG.E.CONSTANT R97, desc[UR6][R14.64+0x800] ;  /* 0x000800060e617981 */ /* 0x000564000c1e9900 */
[----:B-----5:R-:W-:Y:S02]  /*86f0*/  HFMA2.BF16_V2 R10, R5, R10, -RZ ;  /* 0x0000000a050a7231 */ /* 0x020fe400003000ff */
[----:B------:R-:W-:Y:S02]  /*8700*/  HMUL2.BF16_V2 R9, R4, R9 ;  /* 0x0000000904097232 */ /* 0x000fe40000200000 */
[----:B------:R-:W-:Y:S01]  /*8710*/  FADD.FTZ R19, R94, R19 ;  /* 0x000000135e137221 */ /* 0x000fe20000010000 */
[----:B------:R2:W5:Y:S01]  /*8720*/  LDG.E.CONSTANT R98, desc[UR6][R14.64+0x804] ;  /* 0x000804060e627981 */ /* 0x000562000c1e9900 */
[----:B------:R-:W-:Y:S02]  /*8730*/  HMUL2.BF16_V2 R94, R6, R11 ;  /* 0x0000000b065e7232 */ /* 0x000fe40000200000 */
[----:B------:R-:W-:Y:S01]  /*8740*/  FADD.FTZ R17, R8, R17 ;  /* 0x0000001108117221 */ /* 0x000fe20000010000 */
[----:B------:R2:W5:Y:S04]  /*8750*/  LDG.E.CONSTANT R99, desc[UR6][R14.64+0x808] ;  /* 0x000808060e637981 */ /* 0x000568000c1e9900 */
[----:B------:R2:W5:Y:S01]  /*8760*/  LDG.E.CONSTANT R100, desc[UR6][R14.64+0x80c] ;  /* 0x00080c060e647981 */ /* 0x000562000c1e9900 */
[----:B------:R-:W-:Y:S01]  /*8770*/  BSSY.RECONVERGENT B1, `(.L_x_16653) ;  /* 0x0000025000017945 */ /* 0x000fe20003800200 */
[----:B------:R-:W-:-:S02]  /*8780*/  PRMT R8, R9, 0x7610, R8 ;  /* 0x0000761009087816 */ /* 0x000fc40000000008 */
[----:B------:R-:W-:Y:S02]  /*8790*/  PRMT R9, R9, 0x7632, R9 ;  /* 0x0000763209097816 */ /* 0x000fe40000000009 */
[----:B------:R-:W-:Y:S02]  /*87a0*/  PRMT R11, R10, 0x7632, R11 ;  /* 0x000076320a0b7816 */ /* 0x000fe4000000000b */
[----:B------:R-:W-:Y:S01]  /*87b0*/  PRMT R95, R94, 0x7632, R95 ;  /* 0x000076325e5f7816 */ /* 0x000fe2000000005f */
[----:B------:R-:W-:Y:S06]  /*87c0*/  @P0 BRA `(.L_x_16654) ;  /* 0x00000000007c0947 */ /* 0x000fec0003800000 */
[C---:B------:R-:W-:Y:S01]  /*87d0*/  IADD3 R101, PT, PT, R93.reuse, 0x2, RZ ;  /* 0x000000025d657810 */ /* 0x040fe20007ffe0ff */
[C---:B------:R-:W-:Y:S01]  /*87e0*/  VIADD R103, R93.reuse, 0x3 ;  /* 0x000000035d677836 */ /* 0x040fe20000000000 */
[----:B-----5:R-:W-:Y:S01]  /*87f0*/  PRMT R102, R100, 0x7632, R102 ;  /* 0x0000763264667816 */ /* 0x020fe20000000066 */
[----:B------:R-:W-:Y:S01]  /*8800*/  VIADD R105, R93, 0x4 ;  /* 0x000000045d697836 */ /* 0x000fe20000000000 */
[-C--:B------:R-:W-:Y:S01]  /*8810*/  ISETP.GE.AND P1, PT, R101, R54.reuse, PT ;  /* 0x000000366500720c */ /* 0x080fe20003f26270 */
[C---:B------:R-:W-:Y:S01]  /*8820*/  VIADD R107, R93.reuse, 0x7 ;  /* 0x000000075d6b7836 */ /* 0x040fe20000000000 */
[----:B------:R-:W-:Y:S02]  /*8830*/  IADD3 R101, PT, PT, R93, 0x5, RZ ;  /* 0x000000055d657810 */ /* 0x000fe40007ffe0ff */
[-C--:B------:R-:W-:Y:S01]  /*8840*/  ISETP.GE.AND P6, PT, R103, R54.reuse, PT ;  /* 0x000000366700720c */ /* 0x080fe20003fc6270 */
[----:B------:R-:W-:Y:S01]  /*8850*/  VIADD R103, R93, 0x6 ;  /* 0x000000065d677836 */ /* 0x000fe20000000000 */
[----:B------:R-:W-:-:S02]  /*8860*/  ISETP.GE.AND P4, PT, R101, R54, PT ;  /* 0x000000366500720c */ /* 0x000fc40003f86270 */
[----:B------:R-:W-:Y:S02]  /*8870*/  PRMT R101, R98, 0x7632, R101 ;  /* 0x0000763262657816 */ /* 0x000fe40000000065 */
[-C--:B------:R-:W-:Y:S02]  /*8880*/  ISETP.GE.AND P5, PT, R105, R54.reuse, PT ;  /* 0x000000366900720c */ /* 0x080fe40003fa6270 */
[----:B------:R-:W-:Y:S02]  /*8890*/  IADD3 R105, PT, PT, R93, 0x1, RZ ;  /* 0x000000015d697810 */ /* 0x000fe40007ffe0ff */
[----:B------:R-:W-:Y:S02]  /*88a0*/  SEL R104, R101, RZ, !P6 ;  /* 0x000000ff65687207 */ /* 0x000fe40007000000 */
[----:B------:R-:W-:Y:S02]  /*88b0*/  ISETP.GE.AND P3, PT, R103, R54, PT ;  /* 0x000000366700720c */ /* 0x000fe40003f66270 */
[----:B------:R-:W-:-:S02]  /*88c0*/  PRMT R101, R99, 0x7632, R101 ;  /* 0x0000763263657816 */ /* 0x000fc40000000065 */
[-C--:B------:R-:W-:Y:S02]  /*88d0*/  ISETP.GE.AND P2, PT, R107, R54.reuse, PT ;  /* 0x000000366b00720c */ /* 0x080fe40003f46270 */
[----:B------:R-:W-:Y:S02]  /*88e0*/  SEL R103, R98, RZ, !P1 ;  /* 0x000000ff62677207 */ /* 0x000fe40004800000 */
[-C--:B------:R-:W-:Y:S02]  /*88f0*/  ISETP.GE.AND P1, PT, R105, R54.reuse, PT ;  /* 0x000000366900720c */ /* 0x080fe40003f26270 */
[----:B------:R-:W-:Y:S02]  /*8900*/  ISETP.GE.AND P6, PT, R93, R54, PT ;  /* 0x000000365d00720c */ /* 0x000fe40003fc6270 */
[----:B------:R-:W-:Y:S02]  /*8910*/  PRMT R98, R97, 0x7632, R98 ;  /* 0x0000763261627816 */ /* 0x000fe40000000062 */
        /* <DEDUP_REMOVED lines=10> */
.L_x_16654:
[----:B------:R-:W-:Y:S05]  /*89c0*/  BSYNC.RECONVERGENT B1 ;  /* 0x0000000000017941 */ /* 0x000fea0003800200 */
.L_x_16653:
[----:B------:R-:W-:Y:S01]  /*89d0*/  HFMA2.BF16_V2 R97, R4, R97, -RZ ;  /* 0x0000006104617231 */ /* 0x000fe200003000ff */
[----:B------:R-:W-:Y:S01]  /*89e0*/  SHF.L.U32 R10, R10, 0x10, RZ ;  /* 0x000000100a0a7819 */ /* 0x000fe200000006ff */
[----:B------:R-:W-:Y:S01]  /*89f0*/  IMAD.U32 R8, R8, 0x10000, RZ ;  /* 0x0001000008087824 */ /* 0x000fe200078e00ff */
[----:B------:R-:W-:Y:S01]  /*8a00*/  SHF.L.U32 R95, R95, 0x10, RZ ;  /* 0x000000105f5f7819 */ /* 0x000fe200000006ff */
[----:B------:R-:W-:Y:S02]  /*8a10*/  IMAD.U32 R9, R9, 0x10000, RZ ;  /* 0x0001000009097824 */ /* 0x000fe400078e00ff */
[----:B-----5:R-:W-:Y:S02]  /*8a20*/  HMUL2.BF16_V2 R98, R5, R98 ;  /* 0x0000006205627232 */ /* 0x020fe40000200000 */
[----:B------:R-:W-:Y:S02]  /*8a30*/  IMAD.U32 R11, R11, 0x10000, RZ ;  /* 0x000100000b0b7824 */ /* 0x000fe400078e00ff */
[----:B------:R-:W-:Y:S01]  /*8a40*/  FADD.FTZ R8, R8, R9 ;  /* 0x0000000908087221 */ /* 0x000fe20000010000 */
[----:B------:R-:W-:-:S02]  /*8a50*/  IMAD.U32 R94, R94, 0x10000, RZ ;  /* 0x000100005e5e7824 */ /* 0x000fc400078e00ff */
[----:B------:R-:W-:Y:S01]  /*8a60*/  FADD.FTZ R11, R10, R11 ;  /* 0x0000000b0a0b7221 */ /* 0x000fe20000010000 */
[C---:B------:R-:W-:Y:S02]  /*8a70*/  PRMT R9, R97.reuse, 0x7610, R9 ;  /* 0x0000761061097816 */ /* 0x040fe40000000009 */
[----:B------:R-:W-:Y:S01]  /*8a80*/  PRMT R10, R97, 0x7632, R10 ;  /* 0x00007632610a7816 */ /* 0x000fe2000000000a */
[----:B------:R-:W-:Y:S01]  /*8a90*/  FADD.FTZ R11, R8, R11 ;  /* 0x0000000b080b7221 */ /* 0x000fe20000010000 */
[C---:B------:R-:W-:Y:S02]  /*8aa0*/  HFMA2.BF16_V2 R8, R7.reuse, R96, -RZ ;  /* 0x0000006007087231 */ /* 0x040fe400003000ff */
[--C-:B------:R-:W-:Y:S01]  /*8ab0*/  FADD.FTZ R94, R94, R95.reuse ;  /* 0x0000005f5e5e7221 */ /* 0x100fe20000010000 */
[----:B------:R-:W-:Y:S01]  /*8ac0*/  HFMA2.BF16_V2 R96, R7, R100, -RZ ;  /* 0x0000006407607231 */ /* 0x000fe200003000ff */
[C---:B------:R-:W-:Y:S01]  /*8ad0*/  PRMT R95, R98.reuse, 0x7610, R95 ;  /* 0x00007610625f7816 */ /* 0x040fe2000000005f */
[----:B------:R-:W-:Y:S01]  /*8ae0*/  IMAD.U32 R9, R9, 0x10000, RZ ;  /* 0x0001000009097824 */ /* 0x000fe200078e00ff */
[----:B------:R-:W-:Y:S01]  /*8af0*/  PRMT R97, R98, 0x7632, R97 ;  /* 0x0000763262617816 */ /* 0x000fe20000000061 */
[----:B------:R-:W-:Y:S01]  /*8b00*/  IMAD.U32 R10, R10, 0x10000, RZ ;  /* 0x000100000a0a7824 */ /* 0x000fe200078e00ff */
[----:B------:R-:W-:Y:S01]  /*8b10*/  SHF.L.U32 R95, R95, 0x10, RZ ;  /* 0x000000105f5f7819 */ /* 0x000fe200000006ff */
[----:B------:R-:W-:-:S02]  /*8b20*/  FADD.FTZ R11, R11, R94 ;  /* 0x0000005e0b0b7221 */ /* 0x000fc40000010000 */
[----:B------:R-:W-:Y:S01]  /*8b30*/  FADD.FTZ R98, R9, R10 ;  /* 0x0000000a09627221 */ /* 0x000fe20000010000 */
[----:B------:R-:W-:Y:S02]  /*8b40*/  IMAD.U32 R102, R97, 0x10000, RZ ;  /* 0x0001000061667824 */ /* 0x000fe400078e00ff */
[----:B------:R-:W-:Y:S01]  /*8b50*/  HMUL2.BF16_V2 R10, R6, R99 ;  /* 0x00000063060a7232 */ /* 0x000fe20000200000 */
[C---:B------:R-:W-:Y:S01]  /*8b60*/  PRMT R9, R8.reuse, 0x7632, R9 ;  /* 0x0000763208097816 */ /* 0x040fe20000000009 */
[----:B------:R-:W-:Y:S02]  /*8b70*/  IMAD.U32 R8, R8, 0x10000, RZ ;  /* 0x0001000008087824 */ /* 0x000fe400078e00ff */
[----:B------:R-:W-:Y:S01]  /*8b80*/  FADD.FTZ R99, R95, R102 ;  /* 0x000000665f637221 */ /* 0x000fe20000010000 */
[----:B------:R-:W-:Y:S01]  /*8b90*/  PRMT R97, R96, 0x7632, R97 ;  /* 0x0000763260617816 */ /* 0x000fe20000000061 */
[----:B------:R3:W5:Y:S01]  /*8ba0*/  LDG.E.CONSTANT R94, desc[UR6][R14.64+0xa0c] ;  /* 0x000a0c060e5e7981 */ /* 0x000762000c1e9900 */
[C---:B------:R-:W-:Y:S01]  /*8bb0*/  PRMT R95, R10.reuse, 0x7632, R95 ;  /* 0x000076320a5f7816 */ /* 0x040fe2000000005f */
[----:B------:R-:W-:Y:S01]  /*8bc0*/  IMAD.U32 R10, R10, 0x10000, RZ ;  /* 0x000100000a0a7824 */ /* 0x000fe200078e00ff */
[----:B------:R-:W-:Y:S01]  /*8bd0*/  SHF.L.U32 R96, R96, 0x10, RZ ;  /* 0x0000001060607819 */ /* 0x000fe200000006ff */
[----:B------:R-:W-:Y:S01]  /*8be0*/  IMAD.U32 R9, R9, 0x10000, RZ ;  /* 0x0001000009097824 */ /* 0x000fe200078e00ff */
[----:B------:R-:W-:Y:S01]  /*8bf0*/  SHF.L.U32 R95, R95, 0x10, RZ ;  /* 0x000000105f5f7819 */ /* 0x000fe200000006ff */
[----:B------:R-:W-:-:S02]  /*8c00*/  IMAD.U32 R97, R97, 0x10000, RZ ;  /* 0x0001000061617824 */ /* 0x000fc400078e00ff */
[----:B------:R-:W-:Y:S01]  /*8c10*/  FADD.FTZ R98, R98, R99 ;  /* 0x0000006362627221 */ /* 0x000fe20000010000 */
[----:B------:R-:W-:Y:S01]  /*8c20*/  FADD.FTZ R8, R8, R9 ;  /* 0x0000000908087221 */ /* 0x000fe20000010000 */
[----:B------:R-:W-:Y:S01]  /*8c30*/  FADD.FTZ R95, R10, R95 ;  /* 0x0000005f0a5f7221 */ /* 0x000fe20000010000 */
[----:B------:R-:W-:Y:S01]  /*8c40*/  FADD.FTZ R96, R96, R97 ;  /* 0x0000006160607221 */ /* 0x000fe20000010000 */
[----:B------:R3:W5:Y:S01]  /*8c50*/  LDG.E.CONSTANT R9, desc[UR6][R14.64+0xa00] ;  /* 0x000a00060e097981 */ /* 0x000762000c1e9900 */
[----:B------:R-:W-:Y:S01]  /*8c60*/  BSSY.RECONVERGENT B1, `(.L_x_16655) ;  /* 0x0000024000017945 */ /* 0x000fe20003800200 */
[----:B------:R-:W-:Y:S02]  /*8c70*/  FADD.FTZ R95, R98, R95 ;  /* 0x0000005f625f7221 */ /* 0x000fe40000010000 */
        /* <DEDUP_REMOVED lines=34> */
.L_x_16656:
[----:B------:R-:W-:Y:S05]  /*8ea0*/  BSYNC.RECONVERGENT B1 ;  /* 0x0000000000017941 */ /* 0x000fea0003800200 */
.L_x_16655:
        /* <DEDUP_REMOVED lines=46> */
.L_x_16658:
[----:B------:R-:W-:Y:S05]  /*9190*/  BSYNC.RECONVERGENT B1 ;  /* 0x0000000000017941 */ /* 0x000fea0003800200 */
.L_x_16657:
        /* <DEDUP_REMOVED lines=10> */
[----:B------:R-:W-:Y:S01]  /*9240*/  FADD.FTZ R95, R10, R95 ;  /* 0x0000005f0a5f7221 */ /* 0x000fe20000010000 */
[C---:B------:R-:W-:Y:S01]  /*9250*/  PRMT R9, R99.reuse, 0x7610, R9 ;  /* 0x0000761063097816 */ /* 0x040fe20000000009 */
[----:B------:R0:W5:Y:S01]  /*9260*/  LDG.E.CONSTANT R11, desc[UR6][R14.64+0xe08] ;  /* 0x000e08060e0b7981 */ /* 0x000162000c1e9900 */
[----:B------:R-:W-:Y:S01]  /*9270*/  PRMT R10, R99, 0x7632, R10 ;  /* 0x00007632630a7816 */ /* 0x000fe2000000000a */
[----:B------:R-:W-:Y:S01]  /*9280*/  FADD.FTZ R95, R8, R95 ;  /* 0x0000005f085f7221 */ /* 0x000fe20000010000 */
[----:B------:R-:W-:Y:S02]  /*9290*/  HFMA2.BF16_V2 R8, R7, R94, -RZ ;  /* 0x0000005e07087231 */ /* 0x000fe400003000ff */
[----:B------:R-:W-:Y:S02]  /*92a0*/  IMAD.U32 R9, R9, 0x10000, RZ ;  /* 0x0001000009097824 */ /* 0x000fe400078e00ff */
[----:B------:R-:W-:Y:S01]  /*92b0*/  FADD.FTZ R98, R97, R98 ;  /* 0x0000006261627221 */ /* 0x000fe20000010000 */
[----:B------:R-:W-:Y:S01]  /*92c0*/  IMAD.U32 R10, R10, 0x10000, RZ ;  /* 0x000100000a0a7824 */ /* 0x000fe200078e00ff */
[----:B------:R-:W-:Y:S01]  /*92d0*/  PRMT R97, R100, 0x7610, R97 ;  /* 0x0000761064617816 */ /* 0x000fe20000000061 */
[----:B------:R-:W-:Y:S01]  /*92e0*/  FADD.FTZ R21, R96, R21 ;  /* 0x0000001560157221 */ /* 0x000fe20000010000 */
[----:B------:R-:W-:Y:S01]  /*92f0*/  PRMT R99, R100, 0x7632, R99 ;  /* 0x0000763264637816 */ /* 0x000fe20000000063 */
[----:B------:R-:W-:Y:S01]  /*9300*/  FADD.FTZ R100, R9, R10 ;  /* 0x0000000a09647221 */ /* 0x000fe20000010000 */
[----:B------:R-:W-:-:S02]  /*9310*/  HMUL2.BF16_V2 R10, R6, R101 ;  /* 0x00000065060a7232 */ /* 0x000fc40000200000 */
[----:B------:R-:W-:Y:S01]  /*9320*/  FADD.FTZ R95, R95, R98 ;  /* 0x000000625f5f7221 */ /* 0x000fe20000010000 */
[C---:B------:R-:W-:Y:S01]  /*9330*/  PRMT R9, R8.reuse, 0x7632, R9 ;  /* 0x0000763208097816 */ /* 0x040fe20000000009 */
[----:B------:R-:W-:Y:S01]  /*9340*/  IMAD.U32 R8, R8, 0x10000, RZ ;  /* 0x0001000008087824 */ /* 0x000fe200078e00ff */
[----:B------:R-:W-:Y:S01]  /*9350*/  SHF.L.U32 R97, R97, 0x10, RZ ;  /* 0x0000001061617819 */ /* 0x000fe200000006ff */
[----:B------:R-:W-:Y:S01]  /*9360*/  IMAD.U32 R104, R99, 0x10000, RZ ;  /* 0x0001000063687824 */ /* 0x000fe200078e00ff */
[C---:B------:R-:W-:Y:S01]  /*9370*/  PRMT R94, R10.reuse, 0x7632, R94 ;  /* 0x000076320a5e7816 */ /* 0x040fe2000000005e */
[----:B------:R-:W-:Y:S02]  /*9380*/  IMAD.U32 R9, R9, 0x10000, RZ ;  /* 0x0001000009097824 */ /* 0x000fe400078e00ff */
[----:B------:R-:W-:Y:S01]  /*9390*/  IMAD.U32 R10, R10, 0x10000, RZ ;  /* 0x000100000a0a7824 */ /* 0x000fe200078e00ff */
[----:B------:R-:W-:Y:S01]  /*93a0*/  SHF.L.U32 R103, R94, 0x10, RZ ;  /* 0x000000105e677819 */ /* 0x000fe200000006ff */
[----:B------:R-:W-:Y:S01]  /*93b0*/  FADD.FTZ R8, R8, R9 ;  /* 0x0000000908087221 */ /* 0x000fe20000010000 */
[----:B------:R-:W-:Y:S01]  /*93c0*/  FADD.FTZ R101, R97, R104 ;  /* 0x0000006861657221 */ /* 0x000fe20000010000 */
[----:B------:R0:W5:Y:S01]  /*93d0*/  LDG.E.CONSTANT R9, desc[UR6][R14.64+0xe00] ;  /* 0x000e00060e097981 */ /* 0x000162000c1e9900 */
[----:B------:R-:W-:-:S02]  /*93e0*/  HFMA2.BF16_V2 R97, R7, R102, -RZ ;  /* 0x0000006607617231 */ /* 0x000fc400003000ff */
[----:B------:R-:W-:Y:S01]  /*93f0*/  FADD.FTZ R103, R10, R103 ;  /* 0x000000670a677221 */ /* 0x000fe20000010000 */
[----:B------:R-:W-:Y:S01]  /*9400*/  FADD.FTZ R95, R95, R8 ;  /* 0x000000085f5f7221 */ /* 0x000fe20000010000 */
[----:B------:R0:W5:Y:S01]  /*9410*/  LDG.E.CONSTANT R10, desc[UR6][R14.64+0xe0c] ;  /* 0x000e0c060e0a7981 */ /* 0x000162000c1e9900 */
[----:B------:R-:W-:-:S03]  /*9420*/  FADD.FTZ R100, R100, R101 ;  /* 0x0000006564647221 */ /* 0x000fc60000010000 */
[----:B------:R0:W5:Y:S01]  /*9430*/  LDG.E.CONSTANT R8, desc[UR6][R14.64+0xe04] ;  /* 0x000e04060e087981 */ /* 0x000162000c1e9900 */
[----:B------:R-:W-:Y:S01]  /*9440*/  FADD.FTZ R100, R100, R103 ;  /* 0x0000006764647221 */ /* 0x000fe20000010000 */
[C---:B------:R-:W-:Y:S02]  /*9450*/  PRMT R99, R97.reuse, 0x7632, R99 ;  /* 0x0000763261637816 */ /* 0x040fe40000000063 */
[----:B------:R-:W-:-:S03]  /*9460*/  SHF.L.U32 R97, R97, 0x10, RZ ;  /* 0x0000001061617819 */ /* 0x000fc600000006ff */
[----:B------:R-:W-:Y:S01]  /*9470*/  IMAD.U32 R94, R99, 0x10000, RZ ;  /* 0x00010000635e7824 */ /* 0x000fe200078e00ff */
[----:B------:R-:W-:Y:S03]  /*9480*/  BSSY.RECONVERGENT B1, `(.L_x_16659) ;  /* 0x0000023000017945 */ /* 0x000fe60003800200 */
[----:B------:R-:W-:-:S04]  /*9490*/  FADD.FTZ R97, R97, R94 ;  /* 0x0000005e61617221 */ /* 0x000fc80000010000 */
[----:B------:R-:W-:Y:S01]  /*94a0*/  FADD.FTZ R100, R100, R97 ;  /* 0x0000006164647221 */ /* 0x000fe20000010000 */
[----:B0-----:R-:W-:Y:S06]  /*94b0*/  @P0 BRA `(.L_x_16660) ;  /* 0x00000000007c0947 */ /* 0x001fec0003800000 */
[C---:B------:R-:W-:Y:S01]  /*94c0*/  VIADD R97, R93.reuse, 0x2 ;  /* 0x000000025d617836 */ /* 0x040fe20000000000 */
[C---:B------:R-:W-:Y:S01]  /*94d0*/  IADD3 R99, PT, PT, R93.reuse, 0x3, RZ ;  /* 0x000000035d637810 */ /* 0x040fe20007ffe0ff */
[----:B------:R-:W-:Y:S01]  /*94e0*/  VIADD R101, R93, 0x4 ;  /* 0x000000045d657836 */ /* 0x000fe20000000000 */
[----:B-----5:R-:W-:Y:S02]  /*94f0*/  PRMT R94, R8, 0x7632, R94 ;  /* 0x00007632085e7816 */ /* 0x020fe4000000005e */
[-C--:B------:R-:W-:Y:S01]  /*9500*/  ISETP.GE.AND P1, PT, R97, R54.reuse, PT ;  /* 0x000000366100720c */ /* 0x080fe20003f26270 */
[----:B------:R-:W-:Y:S01]  /*9510*/  VIADD R97, R93, 0x5 ;  /* 0x000000055d617836 */ /* 0x000fe20000000000 */
[-C--:B------:R-:W-:Y:S02]  /*9520*/  ISETP.GE.AND P6, PT, R99, R54.reuse, PT ;  /* 0x000000366300720c */ /* 0x080fe40003fc6270 */
[-C--:B------:R-:W-:Y:S01]  /*9530*/  ISETP.GE.AND P5, PT, R101, R54.reuse, PT ;  /* 0x000000366500720c */ /* 0x080fe20003fa6270 */
[----:B------:R-:W-:Y:S01]  /*9540*/  VIADD R101, R93, 0x7 ;  /* 0x000000075d657836 */ /* 0x000fe20000000000 */
[----:B------:R-:W-:Y:S01]  /*9550*/  ISETP.GE.AND P4, PT, R97, R54, PT ;  /* 0x000000366100720c */ /* 0x000fe20003f86270 */
[C---:B------:R-:W-:Y:S01]  /*9560*/  VIADD R97, R93.reuse, 0x1 ;  /* 0x000000015d617836 */ /* 0x040fe20000000000 */
[----:B------:R-:W-:-:S02]  /*9570*/  IADD3 R99, PT, PT, R93, 0x6, RZ ;  /* 0x000000065d637810 */ /* 0x000fc40007ffe0ff */
[----:B------:R-:W-:Y:S02]  /*9580*/  SEL R96, R8, RZ, !P1 ;  /* 0x000000ff08607207 */ /* 0x000fe40004800000 */
[-C--:B------:R-:W-:Y:S02]  /*9590*/  ISETP.GE.AND P1, PT, R97, R54.reuse, PT ;  /* 0x000000366100720c */ /* 0x080fe40003f26270 */
[----:B------:R-:W-:Y:S02]  /*95a0*/  SEL R97, R94, RZ, !P6 ;  /* 0x000000ff5e617207 */ /* 0x000fe40007000000 */
[-C--:B------:R-:W-:Y:S02]  /*95b0*/  ISETP.GE.AND P3, PT, R99, R54.reuse, PT ;  /* 0x000000366300720c */ /* 0x080fe40003f66270 */
[----:B------:R-:W-:Y:S02]  /*95c0*/  PRMT R94, R11, 0x7632, R94 ;  /* 0x000076320b5e7816 */ /* 0x000fe4000000005e */
[----:B------:R-:W-:-:S02]  /*95d0*/  ISETP.GE.AND P2, PT, R101, R54, PT ;  /* 0x000000366500720c */ /* 0x000fc40003f46270 */
[----:B------:R-:W-:Y:S02]  /*95e0*/  ISETP.GE.AND P6, PT, R93, R54, PT ;  /* 0x000000365d00720c */ /* 0x000fe40003fc6270 */
[----:B------:R-:W-:Y:S02]  /*95f0*/  PRMT R99, R10, 0x7632, R99 ;  /* 0x000076320a637816 */ /* 0x000fe40000000063 */
[C---:B------:R-:W-:Y:S02]  /*9600*/  PRMT R8, R9.reuse, 0x7632, R8 ;  /* 0x0000763209087816 */ /* 0x040fe40000000008 */
[----:B------:R-:W-:Y:S02]  /*9610*/  SEL R98, R94, RZ, !P4 ;  /* 0x000000ff5e627207 */ /* 0x000fe40006000000 */
[----:B------:R-:W-:Y:S02]  /*9620*/  SEL R9, R9, RZ, !P6 ;  /* 0x000000ff09097207 */ /* 0x000fe40007000000 */
[----:B------:R-:W-:-:S02]  /*9630*/  SEL R11, R11, RZ, !P5 ;  /* 0x000000ff0b0b7207 */ /* 0x000fc40006800000 */
[----:B------:R-:W-:Y:S02]  /*9640*/  SEL R10, R10, RZ, !P3 ;  /* 0x000000ff0a0a7207 */ /* 0x000fe40005800000 */
[----:B------:R-:W-:Y:S02]  /*9650*/  SEL R99, R99, RZ, !P2 ;  /* 0x000000ff63637207 */ /* 0x000fe40005000000 */
[----:B------:R-:W-:Y:S02]  /*9660*/  SEL R94, R8, RZ, !P1 ;  /* 0x000000ff085e7207 */ /* 0x000fe40004800000 */
[----:B------:R-:W-:Y:S02]  /*9670*/  PRMT R8, R96, 0x5410, R97 ;  /* 0x0000541060087816 */ /* 0x000fe40000000061 */
[----:B------:R-:W-:Y:S02]  /*9680*/  PRMT R11, R11, 0x5410, R98 ;  /* 0x000054100b0b7816 */ /* 0x000fe40000000062 */
[----:B------:R-:W-:-:S02]  /*9690*/  PRMT R10, R10, 0x5410, R99 ;  /* 0x000054100a0a7816 */ /* 0x000fc40000000063 */
[----:B------:R-:W-:-:S07]  /*96a0*/  PRMT R9, R9, 0x5410, R94 ;  /* 0x0000541009097816 */ /* 0x000fce000000005e */
.L_x_16660:
[----:B------:R-:W-:Y:S05]  /*96b0*/  BSYNC.RECONVERGENT B1 ;  /* 0x0000000000017941 */ /* 0x000fea0003800200 */
.L_x_16659:
[----:B------:R-:W-:Y:S01]  /*96c0*/  FADD.FTZ R23, R100, R23 ;  /* 0x0000001764177221 */ /* 0x000fe20000010000 */
[----:B------:R0:W5:Y:S02]  /*96d0*/  LDG.E.CONSTANT R97, desc[UR6][R14.64+0x1000] ;  /* 0x001000060e617981 */ /* 0x000164000c1e9900 */
[----:B-----5:R-:W-:Y:S02]  /*96e0*/  HFMA2.BF16_V2 R94, R5, R8, -RZ ;  /* 0x00000008055e7231 */ /* 0x020fe400003000ff */
[----:B------:R-:W-:Y:S02]  /*96f0*/  HMUL2.BF16_V2 R9, R4, R9 ;  /* 0x0000000904097232 */ /* 0x000fe40000200000 */
[----:B------:R-:W-:Y:S01]  /*9700*/  FADD.FTZ R22, R95, R22 ;  /* 0x000000165f167221 */ /* 0x000fe20000010000 */
[----:B------:R0:W5:Y:S01]  /*9710*/  LDG.E.CONSTANT R98, desc[UR6][R14.64+0x1004] ;  /* 0x001004060e627981 */ /* 0x000162000c1e9900 */
[----:B------:R-:W-:-:S03]  /*9720*/  HMUL2.BF16_V2 R95, R6, R11 ;  /* 0x0000000b065f7232 */ /* 0x000fc60000200000 */
[----:B------:R0:W5:Y:S01]  /*9730*/  LDG.E.CONSTANT R99, desc[UR6][R14.64+0x1008] ;  /* 0x001008060e637981 */ /* 0x000162000c1e9900 */
[----:B------:R-:W-:Y:S01]  /*9740*/  BSSY.RECONVERGENT B1, `(.L_x_16661) ;  /* 0x0000027000017945 */ /* 0x000fe20003800200 */
[C---:B------:R-:W-:Y:S02]  /*9750*/  PRMT R8, R9.reuse, 0x7610, R8 ;  /* 0x0000761009087816 */ /* 0x040fe40000000008 */
[----:B------:R0:W5:Y:S01]  /*9760*/  LDG.E.CONSTANT R100, desc[UR6][R14.64+0x100c] ;  /* 0x00100c060e647981 */ /* 0x000162000c1e9900 */
[C---:B------:R-:W-:Y:S02]  /*9770*/  PRMT R11, R94.reuse, 0x7610, R11 ;  /* 0x000076105e0b7816 */ /* 0x040fe4000000000b */
        /* <DEDUP_REMOVED lines=35> */
.L_x_16662:
[----:B------:R-:W-:Y:S05]  /*99b0*/  BSYNC.RECONVERGENT B1 ;  /* 0x0000000000017941 */ /* 0x000fea0003800200 */
.L_x_16661:
[----:B------:R-:W-:Y:S01]  /*99c0*/  HFMA2.BF16_V2 R97, R4, R97, -RZ ;  /* 0x0000006104617231 */ /* 0x000fe200003000ff */
[----:B------:R-:W-:Y:S01]  /*99d0*/  SHF.L.U32 R11, R11, 0x10, RZ ;  /* 0x000000100b0b7819 */ /* 0x000fe200000006ff */
[----:B------:R-:W-:Y:S01]  /*99e0*/  IMAD.U32 R8, R8, 0x10000, RZ ;  /* 0x0001000008087824 */ /* 0x000fe200078e00ff */
[----:B------:R-:W-:Y:S01]  /*99f0*/  SHF.L.U32 R96, R96, 0x10, RZ ;  /* 0x0000001060607819 */ /* 0x000fe200000006ff */
[----:B------:R-:W-:Y:S02]  /*9a00*/  IMAD.U32 R9, R9, 0x10000, RZ ;  /* 0x0001000009097824 */ /* 0x000fe400078e00ff */
[----:B-----5:R-:W-:Y:S02]  /*9a10*/  HMUL2.BF16_V2 R98, R5, R98 ;  /* 0x0000006205627232 */ /* 0x020fe40000200000 */
[----:B------:R-:W-:Y:S02]  /*9a20*/  IMAD.U32 R94, R94, 0x10000, RZ ;  /* 0x000100005e5e7824 */ /* 0x000fe400078e00ff */
[----:B------:R-:W-:-:S02]  /*9a30*/  IMAD.U32 R95, R95, 0x10000, RZ ;  /* 0x000100005f5f7824 */ /* 0x000fc400078e00ff */
[--C-:B------:R-:W-:Y:S01]  /*9a40*/  FADD.FTZ R8, R8, R9.reuse ;  /* 0x0000000908087221 */ /* 0x100fe20000010000 */
[----:B------:R-:W-:Y:S01]  /*9a50*/  FADD.FTZ R11, R11, R94 ;  /* 0x0000005e0b0b7221 */ /* 0x000fe20000010000 */
[----:B------:R-:W-:Y:S01]  /*9a60*/  PRMT R9, R97, 0x7610, R9 ;  /* 0x0000761061097816 */ /* 0x000fe20000000009 */
[----:B------:R-:W-:Y:S01]  /*9a70*/  FADD.FTZ R96, R95, R96 ;  /* 0x000000605f607221 */ /* 0x000fe20000010000 */
[----:B------:R-:W-:Y:S01]  /*9a80*/  PRMT R94, R97, 0x7632, R94 ;  /* 0x00007632615e7816 */ /* 0x000fe2000000005e */
[----:B------:R-:W-:Y:S01]  /*9a90*/  FADD.FTZ R11, R8, R11 ;  /* 0x0000000b080b7221 */ /* 0x000fe20000010000 */
[C---:B------:R-:W-:Y:S01]  /*9aa0*/  PRMT R95, R98.reuse, 0x7610, R95 ;  /* 0x00007610625f7816 */ /* 0x040fe2000000005f */
[----:B------:R-:W-:Y:S01]  /*9ab0*/  HFMA2.BF16_V2 R8, R7, R10, -RZ ;  /* 0x0000000a07087231 */ /* 0x000fe200003000ff */
[----:B------:R-:W-:Y:S01]  /*9ac0*/  PRMT R97, R98, 0x7632, R97 ;  /* 0x0000763262617816 */ /* 0x000fe20000000061 */
[----:B------:R-:W-:Y:S01]  /*9ad0*/  HMUL2.BF16_V2 R10, R6, R99 ;  /* 0x00000063060a7232 */ /* 0x000fe20000200000 */
[----:B------:R-:W-:Y:S01]  /*9ae0*/  SHF.L.U32 R95, R95, 0x10, RZ ;  /* 0x000000105f5f7819 */ /* 0x000fe200000006ff */
[----:B------:R-:W-:Y:S01]  /*9af0*/  IMAD.U32 R9, R9, 0x10000, RZ ;  /* 0x0001000009097824 */ /* 0x000fe200078e00ff */
[----:B------:R-:W-:Y:S01]  /*9b00*/  BSSY.RECONVERGENT B1, `(.L_x_16663) ;  /* 0x0000039000017945 */ /* 0x000fe20003800200 */
[----:B------:R-:W-:-:S02]  /*9b10*/  IMAD.U32 R102, R97, 0x10000, RZ ;  /* 0x0001000061667824 */ /* 0x000fc400078e00ff */
[----:B------:R-:W-:Y:S01]  /*9b20*/  FADD.FTZ R11, R11, R96 ;  /* 0x000000600b0b7221 */ /* 0x000fe20000010000 */
[----:B------:R-:W-:Y:S02]  /*9b30*/  IMAD.U32 R94, R94, 0x10000, RZ ;  /* 0x000100005e5e7824 */ /* 0x000fe400078e00ff */
[----:B------:R-:W-:Y:S01]  /*9b40*/  FADD.FTZ R99, R95, R102 ;  /* 0x000000665f637221 */ /* 0x000fe20000010000 */
[----:B------:R-:W-:Y:S02]  /*9b50*/  HFMA2.BF16_V2 R95, R7, R100, -RZ ;  /* 0x00000064075f7231 */ /* 0x000fe400003000ff */
[--C-:B------:R-:W-:Y:S01]  /*9b60*/  FADD.FTZ R98, R9, R94.reuse ;  /* 0x0000005e09627221 */ /* 0x100fe20000010000 */
[C---:B------:R-:W-:Y:S01]  /*9b70*/  PRMT R9, R8.reuse, 0x7632, R9 ;  /* 0x0000763208097816 */ /* 0x040fe20000000009 */
[----:B------:R-:W-:Y:S01]  /*9b80*/  IMAD.U32 R8, R8, 0x10000, RZ ;  /* 0x0001000008087824 */ /* 0x000fe200078e00ff */
[C---:B------:R-:W-:Y:S01]  /*9b90*/  PRMT R94, R10.reuse, 0x7632, R94 ;  /* 0x000076320a5e7816 */ /* 0x040fe2000000005e */
[----:B------:R-:W-:-:S02]  /*9ba0*/  IMAD.U32 R10, R10, 0x10000, RZ ;  /* 0x000100000a0a7824 */ /* 0x000fc400078e00ff */
[----:B------:R-:W-:Y:S01]  /*9bb0*/  FADD.FTZ R98, R98, R99 ;  /* 0x0000006362627221 */ /* 0x000fe20000010000 */
[----:B------:R-:W-:Y:S01]  /*9bc0*/  IMAD.U32 R9, R9, 0x10000, RZ ;  /* 0x0001000009097824 */ /* 0x000fe200078e00ff */
[----:B------:R-:W-:Y:S02]  /*9bd0*/  SHF.L.U32 R101, R94, 0x10, RZ ;  /* 0x000000105e657819 */ /* 0x000fe400000006ff */
[C---:B------:R-:W-:Y:S01]  /*9be0*/  PRMT R97, R95.reuse, 0x7632, R97 ;  /* 0x000076325f617816 */ /* 0x040fe20000000061 */
[----:B------:R-:W-:Y:S01]  /*9bf0*/  FADD.FTZ R8, R8, R9 ;  /* 0x0000000908087221 */ /* 0x000fe20000010000 */
[----:B------:R-:W-:Y:S01]  /*9c00*/  SHF.L.U32 R95, R95, 0x10, RZ ;  /* 0x000000105f5f7819 */ /* 0x000fe200000006ff */
[----:B------:R-:W-:Y:S01]  /*9c10*/  FADD.FTZ R101, R10, R101 ;  /* 0x000000650a657221 */ /* 0x000fe20000010000 */
[----:B------:R0:W5:Y:S01]  /*9c20*/  LDG.E.CONSTANT R9, desc[UR6][R14.64+0x1200] ;  /* 0x001200060e097981 */ /* 0x000162000c1e9900 */
[----:B------:R-:W-:Y:S02]  /*9c30*/  IMAD.U32 R94, R97, 0x10000, RZ ;  /* 0x00010000615e7824 */ /* 0x000fe400078e00ff */
        /* <DEDUP_REMOVED lines=37> */
.L_x_16664:
[----:B------:R-:W-:Y:S05]  /*9e90*/  BSYNC.RECONVERGENT B1 ;  /* 0x0000000000017941 */ /* 0x000fea0003800200 */
.L_x_16663:
[----:B------:R0:W5:Y:S02]  /*9ea0*/  LDG.E.CONSTANT R99, desc[UR6][R14.64+0x1400] ;  /* 0x001400060e637981 */ /* 0x000164000c1e9900 */
[----:B-----5:R-:W-:Y:S02]  /*9eb0*/  HFMA2.BF16_V2 R10, R5, R10, -RZ ;  /* 0x0000000a050a7231 */ /* 0x020fe400003000ff */
[----:B------:R-:W-:Y:S02]  /*9ec0*/  HMUL2.BF16_V2 R9, R4, R9 ;  /* 0x0000000904097232 */ /* 0x000fe40000200000 */
[--C-:B------:R-:W-:Y:S01]  /*9ed0*/  FADD.FTZ R11, R11, R8.reuse ;  /* 0x000000080b0b7221 */ /* 0x100fe20000010000 */
        /* <DEDUP_REMOVED lines=42> */
.L_x_16666:
[----:B------:R-:W-:Y:S05]  /*a180*/  BSYNC.RECONVERGENT B1 ;  /* 0x0000000000017941 */ /* 0x000fea0003800200 */
.L_x_16665:
        /* <DEDUP_REMOVED lines=17> */
[--C-:B------:R-:W-:Y:S01]  /*a2a0*/  FADD.FTZ R96, R96, R97.reuse ;  /* 0x0000006160607221 */ /* 0x100fe20000010000 */
        /* <DEDUP_REMOVED lines=63> */
.L_x_16668:
[----:B------:R-:W-:Y:S05]  /*a6a0*/  BSYNC.RECONVERGENT B1 ;  /* 0x0000000000017941 */ /* 0x000fea0003800200 */
.L_x_16667:
        /* <DEDUP_REMOVED lines=47> */
.L_x_16670:
[----:B------:R-:W-:Y:S05]  /*a9a0*/  BSYNC.RECONVERGENT B1 ;  /* 0x0000000000017941 */ /* 0x000fea0003800200 */
.L_x_16669:
        /* <DEDUP_REMOVED lines=77> */
.L_x_16672:
[----:B------:R-:W-:Y:S05]  /*ae80*/  BSYNC.RECONVERGENT B1 ;  /* 0x0000000000017941 */ /* 0x000fea0003800200 */
.L_x_16671:
        /* <DEDUP_REMOVED lines=46> */
.L_x_16674:
[----:B------:R-:W-:Y:S05]  /*b170*/  BSYNC.RECONVERGENT B1 ;  /* 0x0000000000017941 */ /* 0x000fea0003800200 */
.L_x_16673:
        /* <DEDUP_REMOVED lines=81> */
.L_x_16676:
[----:B------:R-:W-:Y:S05]  /*b690*/  BSYNC.RECONVERGENT B1 ;  /* 0x0000000000017941 */ /* 0x000fea0003800200 */
.L_x_16675:
        /* <DEDUP_REMOVED lines=47> */
.L_x_16678:
[----:B------:R-:W-:Y:S05]  /*b990*/  BSYNC.RECONVERGENT B1 ;  /* 0x0000000000017941 */ /* 0x000fea0003800200 */
.L_x_16677:
        /* <DEDUP_REMOVED lines=77> */
.L_x_16680:
[----:B------:R-:W-:Y:S05]  /*be70*/  BSYNC.RECONVERGENT B1 ;  /* 0x0000000000017941 */ /* 0x000fea0003800200 */
.L_x_16679:
        /* <DEDUP_REMOVED lines=46> */
.L_x_16682:
[----:B------:R-:W-:Y:S05]  /*c160*/  BSYNC.RECONVERGENT B1 ;  /* 0x0000000000017941 */ /* 0x000fea0003800200 */
.L_x_16681:
        /* <DEDUP_REMOVED lines=81> */
.L_x_16684:
[----:B------:R-:W-:Y:S05]  /*c680*/  BSYNC.RECONVERGENT B1 ;  /* 0x0000000000017941 */ /* 0x000fea0003800200 */
.L_x_16683:
        /* <DEDUP_REMOVED lines=47> */
.L_x_16686:
[----:B------:R-:W-:Y:S05]  /*c980*/  BSYNC.RECONVERGENT B1 ;  /* 0x0000000000017941 */ /* 0x000fea0003800200 */
.L_x_16685:
        /* <DEDUP_REMOVED lines=77> */
.L_x_16688:
[----:B------:R-:W-:Y:S05]  /*ce60*/  BSYNC.RECONVERGENT B1 ;  /* 0x0000000000017941 */ /* 0x000fea0003800200 */
.L_x_16687:
        /* <DEDUP_REMOVED lines=15> */
[C---:B01234-:R-:W-:Y:S01]  /*cf60*/  IADD3 R15, PT, PT, R93.reuse, 0x2, RZ ;  /* 0x000000025d0f7810 */ /* 0x05ffe20007ffe0ff */
[C---:B------:R-:W-:Y:S01]  /*cf70*/  VIADD R103, R93.reuse, 0x3 ;  /* 0x000000035d677836 */ /* 0x040fe20000000000 */
[----:B-----5:R-:W-:Y:S01]  /*cf80*/  PRMT R14, R100, 0x7632, R14 ;  /* 0x00007632640e7816 */ /* 0x020fe2000000000e */
[----:B------:R-:W-:Y:S01]  /*cf90*/  VIADD R105, R93, 0x4 ;  /* 0x000000045d697836 */ /* 0x000fe20000000000 */
[-C--:B------:R-:W-:Y:S02]  /*cfa0*/  ISETP.GE.AND P1, PT, R15, R54.reuse, PT ;  /* 0x000000360f00720c */ /* 0x080fe40003f26270 */
[----:B------:R-:W-:Y:S02]  /*cfb0*/  IADD3 R15, PT, PT, R93, 0x5, RZ ;  /* 0x000000055d0f7810 */ /* 0x000fe40007ffe0ff */
[-C--:B------:R-:W-:Y:S01]  /*cfc0*/  ISETP.GE.AND P6, PT, R103, R54.reuse, PT ;  /* 0x000000366700720c */ /* 0x080fe20003fc6270 */
[----:B------:R-:W-:Y:S01]  /*cfd0*/  VIADD R103, R93, 0x6 ;  /* 0x000000065d677836 */ /* 0x000fe20000000000 */
[-C--:B------:R-:W-:Y:S01]  /*cfe0*/  ISETP.GE.AND P5, PT, R105, R54.reuse, PT ;  /* 0x000000366900720c */ /* 0x080fe20003fa6270 */
[----:B------:R-:W-:Y:S01]  /*cff0*/  VIADD R105, R93, 0x7 ;  /* 0x000000075d697836 */ /* 0x000fe20000000000 */
[----:B------:R-:W-:-:S02]  /*d000*/  ISETP.GE.AND P4, PT, R15, R54, PT ;  /* 0x000000360f00720c */ /* 0x000fc40003f86270 */
[----:B------:R-:W-:Y:S02]  /*d010*/  IADD3 R15, PT, PT, R93, 0x1, RZ ;  /* 0x000000015d0f7810 */ /* 0x000fe40007ffe0ff */
[----:B------:R-:W-:Y:S02]  /*d020*/  SEL R100, R100, RZ, !P1 ;  /* 0x000000ff64647207 */ /* 0x000fe40004800000 */
[-C--:B------:R-:W-:Y:S02]  /*d030*/  ISETP.GE.AND P1, PT, R15, R54.reuse, PT ;  /* 0x000000360f00720c */ /* 0x080fe40003f26270 */
[-C--:B------:R-:W-:Y:S02]  /*d040*/  ISETP.GE.AND P3, PT, R103, R54.reuse, PT ;  /* 0x000000366700720c */ /* 0x080fe40003f66270 */
[----:B------:R-:W-:Y:S02]  /*d050*/  ISETP.GE.AND P2, PT, R105, R54, PT ;  /* 0x000000366900720c */ /* 0x000fe40003f46270 */
[----:B------:R-:W-:-:S02]  /*d060*/  SEL R15, R14, RZ, !P6 ;  /* 0x000000ff0e0f7207 */ /* 0x000fc40007000000 */
[----:B------:R-:W-:Y:S02]  /*d070*/  ISETP.GE.AND P6, PT, R93, R54, PT ;  /* 0x000000365d00720c */ /* 0x000fe40003fc6270 */
[----:B------:R-:W-:Y:S02]  /*d080*/  PRMT R103, R101, 0x7632, R103 ;  /* 0x0000763265677816 */ /* 0x000fe40000000067 */
[----:B------:R-:W-:Y:S02]  /*d090*/  PRMT R105, R102, 0x7632, R105 ;  /* 0x0000763266697816 */ /* 0x000fe40000000069 */
[C---:B------:R-:W-:Y:S02]  /*d0a0*/  PRMT R14, R99.reuse, 0x7632, R14 ;  /* 0x00007632630e7816 */ /* 0x040fe4000000000e */
        /* <DEDUP_REMOVED lines=10> */
.L_x_16690:
[----:B------:R-:W-:Y:S05]  /*d150*/  BSYNC.RECONVERGENT B1 ;  /* 0x0000000000017941 */ /* 0x000fea0003800200 */
.L_x_16689:
[----:B------:R-:W-:Y:S01]  /*d160*/  HFMA2.BF16_V2 R99, R4, R99, -RZ ;  /* 0x0000006304637231 */ /* 0x000fe200003000ff */
[----:B------:R-:W-:Y:S01]  /*d170*/  SHF.L.U32 R10, R10, 0x10, RZ ;  /* 0x000000100a0a7819 */ /* 0x000fe200000006ff */
[----:B012345:R-:W-:Y:S02]  /*d180*/  HMUL2.BF16_V2 R14, R5, R100 ;  /* 0x00000064050e7232 */ /* 0x03ffe40000200000 */
[----:B------:R-:W-:Y:S01]  /*d190*/  IMAD.U32 R8, R8, 0x10000, RZ ;  /* 0x0001000008087824 */ /* 0x000fe200078e00ff */
[----:B------:R-:W-:Y:S01]  /*d1a0*/  SHF.L.U32 R97, R97, 0x10, RZ ;  /* 0x0000001061617819 */ /* 0x000fe200000006ff */
[----:B------:R-:W-:Y:S01]  /*d1b0*/  IMAD.U32 R9, R9, 0x10000, RZ ;  /* 0x0001000009097824 */ /* 0x000fe200078e00ff */
[----:B------:R-:W-:Y:S01]  /*d1c0*/  BSSY.RECONVERGENT B1, `(.L_x_16691) ;  /* 0x0000046000017945 */ /* 0x000fe20003800200 */
[----:B------:R-:W-:Y:S01]  /*d1d0*/  IMAD.U32 R95, R95, 0x10000, RZ ;  /* 0x000100005f5f7824 */ /* 0x000fe200078e00ff */
[----:B------:R-:W-:Y:S01]  /*d1e0*/  PRMT R15, R14, 0x7632, R15 ;  /* 0x000076320e0f7816 */ /* 0x000fe2000000000f */
[--C-:B------:R-:W-:Y:S01]  /*d1f0*/  FADD.FTZ R8, R8, R9.reuse ;  /* 0x0000000908087221 */ /* 0x100fe20000010000 */
[C---:B------:R-:W-:Y:S01]  /*d200*/  PRMT R9, R99.reuse, 0x7610, R9 ;  /* 0x0000761063097816 */ /* 0x040fe20000000009 */
[----:B------:R-:W-:Y:S01]  /*d210*/  FADD.FTZ R95, R10, R95 ;  /* 0x0000005f0a5f7221 */ /* 0x000fe20000010000 */
[----:B------:R-:W-:Y:S01]  /*d220*/  PRMT R10, R99, 0x7632, R10 ;  /* 0x00007632630a7816 */ /* 0x000fe2000000000a */
[----:B------:R-:W-:Y:S01]  /*d230*/  IMAD.U32 R96, R96, 0x10000, RZ ;  /* 0x0001000060607824 */ /* 0x000fe200078e00ff */
[----:B------:R-:W-:Y:S01]  /*d240*/  SHF.L.U32 R14, R14, 0x10, RZ ;  /* 0x000000100e0e7819 */ /* 0x000fe200000006ff */
[----:B------:R-:W-:-:S02]  /*d250*/  IMAD.U32 R15, R15, 0x10000, RZ ;  /* 0x000100000f0f7824 */ /* 0x000fc400078e00ff */
[----:B------:R-:W-:Y:S01]  /*d260*/  FADD.FTZ R95, R8, R95 ;  /* 0x0000005f085f7221 */ /* 0x000fe20000010000 */
[----:B------:R-:W-:Y:S02]  /*d270*/  IMAD.U32 R9, R9, 0x10000, RZ ;  /* 0x0001000009097824 */ /* 0x000fe400078e00ff */
[----:B------:R-:W-:Y:S01]  /*d280*/  FADD.FTZ R96, R96, R97 ;  /* 0x0000006160607221 */ /* 0x000fe20000010000 */
[----:B------:R-:W-:Y:S02]  /*d290*/  IMAD.U32 R10, R10, 0x10000, RZ ;  /* 0x000100000a0a7824 */ /* 0x000fe400078e00ff */
[----:B------:R-:W-:Y:S01]  /*d2a0*/  FADD.FTZ R100, R14, R15 ;  /* 0x0000000f0e647221 */ /* 0x000fe20000010000 */
[C---:B------:R-:W-:Y:S02]  /*d2b0*/  HFMA2.BF16_V2 R8, R7.reuse, R94, -RZ ;  /* 0x0000005e07087231 */ /* 0x040fe400003000ff */
[----:B------:R-:W-:Y:S01]  /*d2c0*/  FADD.FTZ R95, R95, R96 ;  /* 0x000000605f5f7221 */ /* 0x000fe20000010000 */
[----:B------:R-:W-:Y:S01]  /*d2d0*/  FADD.FTZ R97, R9, R10 ;  /* 0x0000000a09617221 */ /* 0x000fe20000010000 */
[----:B------:R-:W-:-:S02]  /*d2e0*/  HFMA2.BF16_V2 R15, R7, R102, -RZ ;  /* 0x00000066070f7231 */ /* 0x000fc400003000ff */
[----:B------:R-:W-:Y:S02]  /*d2f0*/  HMUL2.BF16_V2 R10, R6, R101 ;  /* 0x00000065060a7232 */ /* 0x000fe40000200000 */
[----:B------:R-:W-:Y:S01]  /*d300*/  FADD.FTZ R36, R11, R36 ;  /* 0x000000240b247221 */ /* 0x000fe20000010000 */
[----:B------:R-:W-:Y:S01]  /*d310*/  FADD.FTZ R97, R97, R100 ;  /* 0x0000006461617221 */ /* 0x000fe20000010000 */
[----:B------:R-:W-:Y:S01]  /*d320*/  FADD.FTZ R37, R98, R37 ;  /* 0x0000002562257221 */ /* 0x000fe20000010000 */
[C---:B------:R-:W-:Y:S01]  /*d330*/  PRMT R14, R10.reuse, 0x7632, R14 ;  /* 0x000076320a0e7816 */ /* 0x040fe2000000000e */
[----:B------:R-:W-:Y:S01]  /*d340*/  IMAD.U32 R10, R10, 0x10000, RZ ;  /* 0x000100000a0a7824 */ /* 0x000fe200078e00ff */
[C---:B------:R-:W-:Y:S01]  /*d350*/  PRMT R9, R8.reuse, 0x7632, R9 ;  /* 0x0000763208097816 */ /* 0x040fe20000000009 */
[----:B------:R-:W-:Y:S01]  /*d360*/  IMAD.U32 R8, R8, 0x10000, RZ ;  /* 0x0001000008087824 */ /* 0x000fe200078e00ff */
[----:B------:R-:W-:Y:S02]  /*d370*/  PRMT R94, R15, 0x7632, R94 ;  /* 0x000076320f5e7816 */ /* 0x000fe4000000005e */
[----:B------:R-:W-:Y:S01]  /*d380*/  SHF.L.U32 R99, R14, 0x10, RZ ;  /* 0x000000100e637819 */ /* 0x000fe200000006ff */
[----:B------:R-:W-:Y:S01]  /*d390*/  IMAD.U32 R9, R9, 0x10000, RZ ;  /* 0x0001000009097824 */ /* 0x000fe200078e00ff */
[----:B------:R-:W-:Y:S01]  /*d3a0*/  SHF.L.U32 R15, R15, 0x10, RZ ;  /* 0x000000100f0f7819 */ /* 0x000fe200000006ff */
[----:B------:R-:W-:-:S02]  /*d3b0*/  IMAD.U32 R94, R94, 0x10000, RZ ;  /* 0x000100005e5e7824 */ /* 0x000fc400078e00ff */
[----:B------:R-:W-:Y:S01]  /*d3c0*/  FADD.FTZ R10, R10, R99 ;  /* 0x000000630a0a7221 */ /* 0x000fe20000010000 */
[----:B------:R-:W-:Y:S01]  /*d3d0*/  FADD.FTZ R8, R8, R9 ;  /* 0x0000000908087221 */ /* 0x000fe20000010000 */
[----:B------:R-:W-:Y:S02]  /*d3e0*/  FADD.FTZ R15, R15, R94 ;  /* 0x0000005e0f0f7221 */ /* 0x000fe40000010000 */
[----:B------:R-:W-:Y:S01]  /*d3f0*/  FADD.FTZ R10, R97, R10 ;  /* 0x0000000a610a7221 */ /* 0x000fe20000010000 */
[----:B------:R-:W-:-:S03]  /*d400*/  FADD.FTZ R95, R95, R8 ;  /* 0x000000085f5f7221 */ /* 0x000fc60000010000 */
[----:B------:R-:W-:Y:S01]  /*d410*/  FADD.FTZ R10, R10, R15 ;  /* 0x0000000f0a0a7221 */ /* 0x000fe20000010000 */
[----:B------:R-:W-:Y:S06]  /*d420*/  @P0 BRA `(.L_x_16692) ;  /* 0x00000000007c0947 */ /* 0x000fec0003800000 */
[C---:B------:R-:W-:Y:S01]  /*d430*/  VIADD R9, R93.reuse, 0x2 ;  /* 0x000000025d097836 */ /* 0x040fe20000000000 */
[C---:B------:R-:W-:Y:S01]  /*d440*/  IADD3 R11, PT, PT, R93.reuse, 0x3, RZ ;  /* 0x000000035d0b7810 */ /* 0x040fe20007ffe0ff */
[----:B------:R-:W-:Y:S01]  /*d450*/  VIADD R15, R93, 0x4 ;  /* 0x000000045d0f7836 */ /* 0x000fe20000000000 */
[----:B------:R-:W-:Y:S02]  /*d460*/  PRMT R8, R58, 0x7632, R8 ;  /* 0x000076323a087816 */ /* 0x000fe40000000008 */
[-C--:B------:R-:W-:Y:S01]  /*d470*/  ISETP.GE.AND P1, PT, R9, R54.reuse, PT ;  /* 0x000000360900720c */ /* 0x080fe20003f26270 */
[----:B------:R-:W-:Y:S01]  /*d480*/  VIADD R9, R93, 0x5 ;  /* 0x000000055d097836 */ /* 0x000fe20000000000 */
[-C--:B------:R-:W-:Y:S01]  /*d490*/  ISETP.GE.AND P5, PT, R15, R54.reuse, PT ;  /* 0x000000360f00720c */ /* 0x080fe20003fa6270 */
[----:B------:R-:W-:Y:S01]  /*d4a0*/  VIADD R15, R93, 0x7 ;  /* 0x000000075d0f7836 */ /* 0x000fe20000000000 */
[-C--:B------:R-:W-:Y:S02]  /*d4b0*/  ISETP.GE.AND P6, PT, R11, R54.reuse, PT ;  /* 0x000000360b00720c */ /* 0x080fe40003fc6270 */
[----:B------:R-:W-:Y:S01]  /*d4c0*/  ISETP.GE.AND P4, PT, R9, R54, PT ;  /* 0x000000360900720c */ /* 0x000fe20003f86270 */
[C---:B------:R-:W-:Y:S01]  /*d4d0*/  VIADD R9, R93.reuse, 0x1 ;  /* 0x000000015d097836 */ /* 0x040fe20000000000 */
[----:B------:R-:W-:-:S02]  /*d4e0*/  IADD3 R11, PT, PT, R93, 0x6, RZ ;  /* 0x000000065d0b7810 */ /* 0x000fc40007ffe0ff */
[----:B------:R-:W-:Y:S02]  /*d4f0*/  SEL R58, R58, RZ, !P1 ;  /* 0x000000ff3a3a7207 */ /* 0x000fe40004800000 */
[-C--:B------:R-:W-:Y:S02]  /*d500*/  ISETP.GE.AND P1, PT, R9, R54.reuse, PT ;  /* 0x000000360900720c */ /* 0x080fe40003f26270 */
[-C--:B------:R-:W-:Y:S02]  /*d510*/  ISETP.GE.AND P3, PT, R11, R54.reuse, PT ;  /* 0x000000360b00720c */ /* 0x080fe40003f66270 */
[-C--:B------:R-:W-:Y:S02]  /*d520*/  ISETP.GE.AND P2, PT, R15, R54.reuse, PT ;  /* 0x000000360f00720c */ /* 0x080fe40003f46270 */
[----:B------:R-:W-:Y:S02]  /*d530*/  SEL R9, R8, RZ, !P6 ;  /* 0x000000ff08097207 */ /* 0x000fe40007000000 */
[----:B------:R-:W-:-:S02]  /*d540*/  ISETP.GE.AND P6, PT, R93, R54, PT ;  /* 0x000000365d00720c */ /* 0x000fc40003fc6270 */
[----:B------:R-:W-:Y:S02]  /*d550*/  PRMT R11, R59, 0x7632, R11 ;  /* 0x000076323b0b7816 */ /* 0x000fe4000000000b */
        /* <DEDUP_REMOVED lines=12> */
.L_x_16692:
[----:B------:R-:W-:Y:S05]  /*d620*/  BSYNC.RECONVERGENT B1 ;  /* 0x0000000000017941 */ /* 0x000fea0003800200 */
.L_x_16691:
[----:B------:R-:W-:Y:S02]  /*d630*/  HFMA2.BF16_V2 R58, R5, R58, -RZ ;  /* 0x0000003a053a7231 */ /* 0x000fe400003000ff */
[----:B------:R-:W-:Y:S01]  /*d640*/  HMUL2.BF16_V2 R8, R4, R57 ;  /* 0x0000003904087232 */ /* 0x000fe20000200000 */
[----:B------:R-:W-:Y:S01]  /*d650*/  BSSY.RECONVERGENT B1, `(.L_x_16693) ;  /* 0x0000028000017945 */ /* 0x000fe20003800200 */
[----:B------:R-:W-:Y:S02]  /*d660*/  HMUL2.BF16_V2 R14, R6, R59 ;  /* 0x0000003b060e7232 */ /* 0x000fe40000200000 */
[----:B------:R-:W-:Y:S01]  /*d670*/  FADD.FTZ R39, R10, R39 ;  /* 0x000000270a277221 */ /* 0x000fe20000010000 */
[----:B------:R-:W-:Y:S01]  /*d680*/  FADD.FTZ R38, R95, R38 ;  /* 0x000000265f267221 */ /* 0x000fe20000010000 */
[----:B------:R-:W-:Y:S02]  /*d690*/  PRMT R9, R8, 0x7632, R9 ;  /* 0x0000763208097816 */ /* 0x000fe40000000009 */
[----:B------:R-:W-:-:S02]  /*d6a0*/  PRMT R15, R14, 0x7632, R15 ;  /* 0x000076320e0f7816 */ /* 0x000fc4000000000f */
[C---:B------:R-:W-:Y:S02]  /*d6b0*/  PRMT R10, R58.reuse, 0x7610, R10 ;  /* 0x000076103a0a7816 */ /* 0x040fe4000000000a */
[----:B------:R-:W-:Y:S01]  /*d6c0*/  PRMT R11, R58, 0x7632, R11 ;  /* 0x000076323a0b7816 */ /* 0x000fe2000000000b */
[----:B------:R-:W-:Y:S06]  /*d6d0*/  @P0 BRA `(.L_x_16694) ;  /* 0x00000000007c0947 */ /* 0x000fec0003800000 */
[C---:B------:R-:W-:Y:S01]  /*d6e0*/  VIADD R59, R93.reuse, 0x3 ;  /* 0x000000035d3b7836 */ /* 0x040fe20000000000 */
[C---:B------:R-:W-:Y:S01]  /*d6f0*/  IADD3 R57, PT, PT, R93.reuse, 0x2, RZ ;  /* 0x000000025d397810 */ /* 0x040fe20007ffe0ff */
[----:B------:R-:W-:Y:S01]  /*d700*/  VIADD R95, R93, 0x4 ;  /* 0x000000045d5f7836 */ /* 0x000fe20000000000 */
[----:B------:R-:W-:Y:S02]  /*d710*/  PRMT R58, R63, 0x7632, R58 ;  /* 0x000076323f3a7816 */ /* 0x000fe4000000003a */
[-C--:B------:R-:W-:Y:S01]  /*d720*/  ISETP.GE.AND P6, PT, R59, R54.reuse, PT ;  /* 0x000000363b00720c */ /* 0x080fe20003fc6270 */
[----:B------:R-:W-:Y:S01]  /*d730*/  VIADD R59, R93, 0x6 ;  /* 0x000000065d3b7836 */ /* 0x000fe20000000000 */
[-C--:B------:R-:W-:Y:S02]  /*d740*/  ISETP.GE.AND P1, PT, R57, R54.reuse, PT ;  /* 0x000000363900720c */ /* 0x080fe40003f26270 */
[----:B------:R-:W-:Y:S02]  /*d750*/  IADD3 R57, PT, PT, R93, 0x5, RZ ;  /* 0x000000055d397810 */ /* 0x000fe40007ffe0ff */
[-C--:B------:R-:W-:Y:S01]  /*d760*/  ISETP.GE.AND P5, PT, R95, R54.reuse, PT ;  /* 0x000000365f00720c */ /* 0x080fe20003fa6270 */
[----:B------:R-:W-:Y:S01]  /*d770*/  VIADD R95, R93, 0x7 ;  /* 0x000000075d5f7836 */ /* 0x000fe20000000000 */
[----:B------:R-:W-:-:S02]  /*d780*/  ISETP.GE.AND P3, PT, R59, R54, PT ;  /* 0x000000363b00720c */ /* 0x000fc40003f66270 */
[-C--:B------:R-:W-:Y:S02]  /*d790*/  ISETP.GE.AND P4, PT, R57, R54.reuse, PT ;  /* 0x000000363900720c */ /* 0x080fe40003f86270 */
[----:B------:R-:W-:Y:S02]  /*d7a0*/  IADD3 R59, PT, PT, R93, 0x1, RZ ;  /* 0x000000015d3b7810 */ /* 0x000fe40007ffe0ff */
[C---:B------:R-:W-:Y:S02]  /*d7b0*/  PRMT R57, R62.reuse, 0x7632, R57 ;  /* 0x000076323e397816 */ /* 0x040fe40000000039 */
[----:B------:R-:W-:Y:S02]  /*d7c0*/  SEL R62, R62, RZ, !P1 ;  /* 0x000000ff3e3e7207 */ /* 0x000fe40004800000 */
[-C--:B------:R-:W-:Y:S02]  /*d7d0*/  ISETP.GE.AND P1, PT, R59, R54.reuse, PT ;  /* 0x000000363b00720c */ /* 0x080fe40003f26270 */
[----:B------:R-:W-:-:S02]  /*d7e0*/  ISETP.GE.AND P2, PT, R95, R54, PT ;  /* 0x000000365f00720c */ /* 0x000fc40003f46270 */
[----:B------:R-:W-:Y:S02]  /*d7f0*/  SEL R59, R57, RZ, !P6 ;  /* 0x000000ff393b7207 */ /* 0x000fe40007000000 */
[----:B------:R-:W-:Y:S02]  /*d800*/  ISETP.GE.AND P6, PT, R93, R54, PT ;  /* 0x000000365d00720c */ /* 0x000fe40003fc6270 */
        /* <DEDUP_REMOVED lines=12> */
.L_x_16694:
[----:B------:R-:W-:Y:S05]  /*d8d0*/  BSYNC.RECONVERGENT B1 ;  /* 0x0000000000017941 */ /* 0x000fea0003800200 */
.L_x_16693:
[----:B------:R-:W-:Y:S01]  /*d8e0*/  HFMA2.BF16_V2 R61, R4, R61, -RZ ;  /* 0x0000003d043d7231 */ /* 0x000fe200003000ff */
[----:B------:R-:W-:Y:S01]  /*d8f0*/  SHF.L.U32 R10, R10, 0x10, RZ ;  /* 0x000000100a0a7819 */ /* 0x000fe200000006ff */
[----:B------:R-:W-:Y:S02]  /*d900*/  IMAD.U32 R8, R8, 0x10000, RZ ;  /* 0x0001000008087824 */ /* 0x000fe400078e00ff */
[----:B------:R-:W-:Y:S02]  /*d910*/  HMUL2.BF16_V2 R62, R5, R62 ;  /* 0x0000003e053e7232 */ /* 0x000fe40000200000 */
[----:B------:R-:W-:Y:S01]  /*d920*/  IMAD.U32 R9, R9, 0x10000, RZ ;  /* 0x0001000009097824 */ /* 0x000fe200078e00ff */
[----:B------:R-:W-:Y:S01]  /*d930*/  SHF.L.U32 R15, R15, 0x10, RZ ;  /* 0x000000100f0f7819 */ /* 0x000fe200000006ff */
[----:B------:R-:W-:Y:S01]  /*d940*/  IMAD.U32 R11, R11, 0x10000, RZ ;  /* 0x000100000b0b7824 */ /* 0x000fe200078e00ff */
[----:B------:R-:W-:Y:S01]  /*d950*/  BSSY.RECONVERGENT B1, `(.L_x_16695) ;  /* 0x0000042000017945 */ /* 0x000fe20003800200 */
[----:B------:R-:W-:Y:S01]  /*d960*/  FADD.FTZ R8, R8, R9 ;  /* 0x0000000908087221 */ /* 0x000fe20000010000 */
[----:B------:R-:W-:-:S02]  /*d970*/  IMAD.U32 R14, R14, 0x10000, RZ ;  /* 0x000100000e0e7824 */ /* 0x000fc400078e00ff */
[----:B------:R-:W-:Y:S01]  /*d980*/  FADD.FTZ R11, R10, R11 ;  /* 0x0000000b0a0b7221 */ /* 0x000fe20000010000 */
[C---:B------:R-:W-:Y:S02]  /*d990*/  PRMT R9, R61.reuse, 0x7610, R9 ;  /* 0x000076103d097816 */ /* 0x040fe40000000009 */
[----:B------:R-:W-:Y:S01]  /*d9a0*/  PRMT R10, R61, 0x7632, R10 ;  /* 0x000076323d0a7816 */ /* 0x000fe2000000000a */
[----:B------:R-:W-:Y:S01]  /*d9b0*/  FADD.FTZ R14, R14, R15 ;  /* 0x0000000f0e0e7221 */ /* 0x000fe20000010000 */
[C---:B------:R-:W-:Y:S01]  /*d9c0*/  PRMT R57, R62.reuse, 0x7632, R57 ;  /* 0x000076323e397816 */ /* 0x040fe20000000039 */
[----:B------:R-:W-:Y:S01]  /*d9d0*/  IMAD.U32 R9, R9, 0x10000, RZ ;  /* 0x0001000009097824 */ /* 0x000fe200078e00ff */
[----:B------:R-:W-:Y:S01]  /*d9e0*/  PRMT R15, R62, 0x7610, R15 ;  /* 0x000076103e0f7816 */ /* 0x000fe2000000000f */
[----:B------:R-:W-:Y:S02]  /*d9f0*/  IMAD.U32 R10, R10, 0x10000, RZ ;  /* 0x000100000a0a7824 */ /* 0x000fe400078e00ff */
[----:B------:R-:W-:Y:S01]  /*da00*/  FADD.FTZ R11, R8, R11 ;  /* 0x0000000b080b7221 */ /* 0x000fe20000010000 */
[----:B------:R-:W-:Y:S01]  /*da10*/  IMAD.U32 R58, R57, 0x10000, RZ ;  /* 0x00010000393a7824 */ /* 0x000fe200078e00ff */
[----:B------:R-:W-:Y:S01]  /*da20*/  SHF.L.U32 R15, R15, 0x10, RZ ;  /* 0x000000100f0f7819 */ /* 0x000fe200000006ff */
[----:B------:R-:W-:-:S02]  /*da30*/  HFMA2.BF16_V2 R8, R7, R60, -RZ ;  /* 0x0000003c07087231 */ /* 0x000fc400003000ff */
[----:B------:R-:W-:Y:S01]  /*da40*/  FADD.FTZ R59, R9, R10 ;  /* 0x0000000a093b7221 */ /* 0x000fe20000010000 */
[----:B------:R-:W-:Y:S02]  /*da50*/  HFMA2.BF16_V2 R57, R7, R64, -RZ ;  /* 0x0000004007397231 */ /* 0x000fe400003000ff */
[----:B------:R-:W-:Y:S02]  /*da60*/  HMUL2.BF16_V2 R10, R6, R63 ;  /* 0x0000003f060a7232 */ /* 0x000fe40000200000 */
[----:B------:R-:W-:Y:S01]  /*da70*/  FADD.FTZ R60, R15, R58 ;  /* 0x0000003a0f3c7221 */ /* 0x000fe20000010000 */
[----:B------:R-:W-:Y:S02]  /*da80*/  FADD.FTZ R11, R11, R14 ;  /* 0x0000000e0b0b7221 */ /* 0x000fe40000010000 */
[C---:B------:R-:W-:Y:S01]  /*da90*/  PRMT R15, R10.reuse, 0x7632, R15 ;  /* 0x000076320a0f7816 */ /* 0x040fe2000000000f */
[----:B------:R-:W-:Y:S01]  /*daa0*/  IMAD.U32 R10, R10, 0x10000, RZ ;  /* 0x000100000a0a7824 */ /* 0x000fe200078e00ff */
[C---:B------:R-:W-:Y:S01]  /*dab0*/  PRMT R9, R8.reuse, 0x7632, R9 ;  /* 0x0000763208097816 */ /* 0x040fe20000000009 */
[----:B------:R-:W-:Y:S01]  /*dac0*/  IMAD.U32 R8, R8, 0x10000, RZ ;  /* 0x0001000008087824 */ /* 0x000fe200078e00ff */
[----:B------:R-:W-:Y:S01]  /*dad0*/  PRMT R58, R57, 0x7632, R58 ;  /* 0x00007632393a7816 */ /* 0x000fe2000000003a */
[----:B------:R-:W-:Y:S01]  /*dae0*/  FADD.FTZ R59, R59, R60 ;  /* 0x0000003c3b3b7221 */ /* 0x000fe20000010000 */
        /* <DEDUP_REMOVED lines=8> */
[----:B------:R-:W-:Y:S06]  /*db70*/  @P0 BRA `(.L_x_16696) ;  /* 0x00000000007c0947 */ /* 0x000fec0003800000 */
[C---:B------:R-:W-:Y:S01]  /*db80*/  VIADD R9, R93.reuse, 0x2 ;  /* 0x000000025d097836 */ /* 0x040fe20000000000 */
[C---:B------:R-:W-:Y:S01]  /*db90*/  IADD3 R15, PT, PT, R93.reuse, 0x3, RZ ;  /* 0x000000035d0f7810 */ /* 0x040fe20007ffe0ff */
[----:B------:R-:W-:Y:S01]  /*dba0*/  VIADD R59, R93, 0x4 ;  /* 0x000000045d3b7836 */ /* 0x000fe20000000000 */
[----:B------:R-:W-:Y:S02]  /*dbb0*/  PRMT R14, R67, 0x7632, R14 ;  /* 0x00007632430e7816 */ /* 0x000fe4000000000e */
[-C--:B------:R-:W-:Y:S02]  /*dbc0*/  ISETP.GE.AND P6, PT, R15, R54.reuse, PT ;  /* 0x000000360f00720c */ /* 0x080fe40003fc6270 */
[-C--:B------:R-:W-:Y:S01]  /*dbd0*/  ISETP.GE.AND P1, PT, R9, R54.reuse, PT ;  /* 0x000000360900720c */ /* 0x080fe20003f26270 */
[C---:B------:R-:W-:Y:S01]  /*dbe0*/  VIADD R9, R93.reuse, 0x5 ;  /* 0x000000055d097836 */ /* 0x040fe20000000000 */
[----:B------:R-:W-:Y:S02]  /*dbf0*/  IADD3 R15, PT, PT, R93, 0x6, RZ ;  /* 0x000000065d0f7810 */ /* 0x000fe40007ffe0ff */
[-C--:B------:R-:W-:Y:S01]  /*dc00*/  ISETP.GE.AND P5, PT, R59, R54.reuse, PT ;  /* 0x000000363b00720c */ /* 0x080fe20003fa6270 */
[----:B------:R-:W-:Y:S01]  /*dc10*/  VIADD R59, R93, 0x7 ;  /* 0x000000075d3b7836 */ /* 0x000fe20000000000 */
[-C--:B------:R-:W-:Y:S01]  /*dc20*/  ISETP.GE.AND P3, PT, R15, R54.reuse, PT ;  /* 0x000000360f00720c */ /* 0x080fe20003f66270 */
[----:B------:R-:W-:Y:S01]  /*dc30*/  VIADD R15, R93, 0x1 ;  /* 0x000000015d0f7836 */ /* 0x000fe20000000000 */
[----:B------:R-:W-:-:S02]  /*dc40*/  ISETP.GE.AND P4, PT, R9, R54, PT ;  /* 0x000000360900720c */ /* 0x000fc40003f86270 */
[C---:B------:R-:W-:Y:S02]  /*dc50*/  PRMT R9, R66.reuse, 0x7632, R9 ;  /* 0x0000763242097816 */ /* 0x040fe40000000009 */
[----:B------:R-:W-:Y:S02]  /*dc60*/  SEL R66, R66, RZ, !P1 ;  /* 0x000000ff42427207 */ /* 0x000fe40004800000 */
[-C--:B------:R-:W-:Y:S02]  /*dc70*/  ISETP.GE.AND P1, PT, R15, R54.reuse, PT ;  /* 0x000000360f00720c */ /* 0x080fe40003f26270 */
[-C--:B------:R-:W-:Y:S02]  /*dc80*/  ISETP.GE.AND P2, PT, R59, R54.reuse, PT ;  /* 0x000000363b00720c */ /* 0x080fe40003f46270 */
[----:B------:R-:W-:Y:S02]  /*dc90*/  SEL R15, R9, RZ, !P6 ;  /* 0x000000ff090f7207 */ /* 0x000fe40007000000 */
        /* <DEDUP_REMOVED lines=13> */
.L_x_16696:
[----:B------:R-:W-:Y:S05]  /*dd70*/  BSYNC.RECONVERGENT B1 ;  /* 0x0000000000017941 */ /* 0x000fea0003800200 */
.L_x_16695:
[----:B------:R-:W-:Y:S02]  /*dd80*/  HFMA2.BF16_V2 R14, R5, R66, -RZ ;  /* 0x00000042050e7231 */ /* 0x000fe400003000ff */
[----:B------:R-:W-:Y:S01]  /*dd90*/  FADD.FTZ R10, R10, R57 ;  /* 0x000000390a0a7221 */ /* 0x000fe20000010000 */
[----:B------:R-:W-:Y:S01]  /*dda0*/  HMUL2.BF16_V2 R65, R4, R65 ;  /* 0x0000004104417232 */ /* 0x000fe20000200000 */
[----:B------:R-:W-:Y:S01]  /*ddb0*/  BSSY.RECONVERGENT B1, `(.L_x_16697) ;  /* 0x0000027000017945 */ /* 0x000fe20003800200 */
[----:B------:R-:W-:Y:S02]  /*ddc0*/  HMUL2.BF16_V2 R57, R6, R67 ;  /* 0x0000004306397232 */ /* 0x000fe40000200000 */
[--C-:B------:R-:W-:Y:S01]  /*ddd0*/  FADD.FTZ R11, R11, R8.reuse ;  /* 0x000000080b0b7221 */ /* 0x100fe20000010000 */
[C---:B------:R-:W-:Y:S02]  /*dde0*/  PRMT R8, R65.reuse, 0x7610, R8 ;  /* 0x0000761041087816 */ /* 0x040fe40000000008 */
[----:B------:R-:W-:-:S02]  /*ddf0*/  PRMT R9, R65, 0x7632, R9 ;  /* 0x0000763241097816 */ /* 0x000fc40000000009 */
[----:B------:R-:W-:Y:S02]  /*de00*/  PRMT R15, R14, 0x7632, R15 ;  /* 0x000076320e0f7816 */ /* 0x000fe4000000000f */
        /* <DEDUP_REMOVED lines=33> */
.L_x_16698:
[----:B------:R-:W-:Y:S05]  /*e020*/  BSYNC.RECONVERGENT B1 ;  /* 0x0000000000017941 */ /* 0x000fea0003800200 */
.L_x_16697:
        /* <DEDUP_REMOVED lines=11> */
[----:B------:R-:W-:Y:S01]  /*e0e0*/  PRMT R9, R69, 0x7610, R9 ;  /* 0x0000761045097816 */ /* 0x000fe20000000009 */
[----:B------:R-:W-:Y:S01]  /*e0f0*/  FADD.FTZ R40, R11, R40 ;  /* 0x000000280b287221 */ /* 0x000fe20000010000 */
        /* <DEDUP_REMOVED lines=47> */
[-C--:B------:R-:W-:Y:S02]  /*e3f0*/  ISETP.GE.AND P3, PT, R11, R54.reuse, PT ;  /* 0x000000360b00720c */ /* 0x080fe40003f66270 */
[----:B------:R-:W-:Y:S02]  /*e400*/  SEL R9, R8, RZ, !P6 ;  /* 0x000000ff08097207 */ /* 0x000fe40007000000 */
[-C--:B------:R-:W-:Y:S02]  /*e410*/  ISETP.GE.AND P2, PT, R57, R54.reuse, PT ;  /* 0x000000363900720c */ /* 0x080fe40003f46270 */
        /* <DEDUP_REMOVED lines=14> */
.L_x_16700:
[----:B------:R-:W-:Y:S05]  /*e500*/  BSYNC.RECONVERGENT B1 ;  /* 0x0000000000017941 */ /* 0x000fea0003800200 */
.L_x_16699:
[----:B------:R-:W-:Y:S02]  /*e510*/  HFMA2.BF16_V2 R10, R5, R74, -RZ ;  /* 0x0000004a050a7231 */ /* 0x000fe400003000ff */
[----:B------:R-:W-:Y:S02]  /*e520*/  HMUL2.BF16_V2 R8, R4, R73 ;  /* 0x0000004904087232 */ /* 0x000fe40000200000 */
[----:B------:R-:W-:Y:S01]  /*e530*/  FADD.FTZ R43, R14, R43 ;  /* 0x0000002b0e2b7221 */ /* 0x000fe20000010000 */
[----:B------:R-:W-:Y:S02]  /*e540*/  HFMA2.BF16_V2 R76, R7, R76, -RZ ;  /* 0x0000004c074c7231 */ /* 0x000fe400003000ff */
[----:B------:R-:W-:Y:S02]  /*e550*/  HMUL2.BF16_V2 R14, R6, R75 ;  /* 0x0000004b060e7232 */ /* 0x000fe40000200000 */
[----:B------:R-:W-:Y:S01]  /*e560*/  FADD.FTZ R42, R15, R42 ;  /* 0x0000002a0f2a7221 */ /* 0x000fe20000010000 */
[C---:B------:R-:W-:Y:S01]  /*e570*/  PRMT R9, R8.reuse, 0x7632, R9 ;  /* 0x0000763208097816 */ /* 0x040fe20000000009 */
[----:B------:R-:W-:Y:S01]  /*e580*/  BSSY.RECONVERGENT B1, `(.L_x_16701) ;  /* 0x0000031000017945 */ /* 0x000fe20003800200 */
[----:B------:R-:W-:-:S02]  /*e590*/  SHF.L.U32 R8, R8, 0x10, RZ ;  /* 0x0000001008087819 */ /* 0x000fc400000006ff */
[----:B------:R-:W-:Y:S01]  /*e5a0*/  PRMT R11, R10, 0x7632, R11 ;  /* 0x000076320a0b7816 */ /* 0x000fe2000000000b */
[----:B------:R-:W-:Y:S01]  /*e5b0*/  IMAD.U32 R9, R9, 0x10000, RZ ;  /* 0x0001000009097824 */ /* 0x000fe200078e00ff */
[----:B------:R-:W-:Y:S01]  /*e5c0*/  PRMT R15, R14, 0x7632, R15 ;  /* 0x000076320e0f7816 */ /* 0x000fe2000000000f */
[----:B------:R-:W-:Y:S01]  /*e5d0*/  IMAD.U32 R57, R10, 0x10000, RZ ;  /* 0x000100000a397824 */ /* 0x000fe200078e00ff */
[----:B------:R-:W-:Y:S01]  /*e5e0*/  SHF.L.U32 R58, R11, 0x10, RZ ;  /* 0x000000100b3a7819 */ /* 0x000fe200000006ff */
[--C-:B------:R-:W-:Y:S01]  /*e5f0*/  FADD.FTZ R10, R8, R9.reuse ;  /* 0x00000009080a7221 */ /* 0x100fe20000010000 */
[----:B------:R-:W-:Y:S01]  /*e600*/  PRMT R9, R76, 0x7632, R9 ;  /* 0x000076324c097816 */ /* 0x000fe20000000009 */
[----:B------:R-:W-:Y:S01]  /*e610*/  IMAD.U32 R14, R14, 0x10000, RZ ;  /* 0x000100000e0e7824 */ /* 0x000fe200078e00ff */
[----:B------:R-:W-:Y:S01]  /*e620*/  PRMT R8, R76, 0x7610, R8 ;  /* 0x000076104c087816 */ /* 0x000fe20000000008 */
[----:B------:R-:W-:Y:S02]  /*e630*/  IMAD.U32 R15, R15, 0x10000, RZ ;  /* 0x000100000f0f7824 */ /* 0x000fe400078e00ff */
[----:B------:R-:W-:Y:S01]  /*e640*/  FADD.FTZ R57, R57, R58 ;  /* 0x0000003a39397221 */ /* 0x000fe20000010000 */
[----:B------:R-:W-:Y:S01]  /*e650*/  IMAD.U32 R9, R9, 0x10000, RZ ;  /* 0x0001000009097824 */ /* 0x000fe200078e00ff */
[----:B------:R-:W-:Y:S01]  /*e660*/  SHF.L.U32 R8, R8, 0x10, RZ ;  /* 0x0000001008087819 */ /* 0x000fe200000006ff */
[----:B------:R-:W-:Y:S01]  /*e670*/  FADD.FTZ R15, R14, R15 ;  /* 0x0000000f0e0f7221 */ /* 0x000fe20000010000 */
        /* <DEDUP_REMOVED lines=33> */
.L_x_16702:
[----:B------:R-:W-:Y:S05]  /*e890*/  BSYNC.RECONVERGENT B1 ;  /* 0x0000000000017941 */ /* 0x000fea0003800200 */
.L_x_16701:
[----:B------:R-:W-:Y:S02]  /*e8a0*/  HFMA2.BF16_V2 R14, R5, R78, -RZ ;  /* 0x0000004e050e7231 */ /* 0x000fe400003000ff */
[----:B------:R-:W-:Y:S02]  /*e8b0*/  HMUL2.BF16_V2 R77, R4, R77 ;  /* 0x0000004d044d7232 */ /* 0x000fe40000200000 */
[----:B------:R-:W-:Y:S01]  /*e8c0*/  FADD.FTZ R9, R8, R9 ;  /* 0x0000000908097221 */ /* 0x000fe20000010000 */
[----:B------:R-:W-:Y:S02]  /*e8d0*/  HFMA2.BF16_V2 R80, R7, R80, -RZ ;  /* 0x0000005007507231 */ /* 0x000fe400003000ff */
[----:B------:R-:W-:Y:S01]  /*e8e0*/  FADD.FTZ R10, R10, R15 ;  /* 0x0000000f0a0a7221 */ /* 0x000fe20000010000 */
[----:B------:R-:W-:Y:S01]  /*e8f0*/  HMUL2.BF16_V2 R57, R6, R79 ;  /* 0x0000004f06397232 */ /* 0x000fe20000200000 */
[C---:B------:R-:W-:Y:S01]  /*e900*/  PRMT R8, R77.reuse, 0x7610, R8 ;  /* 0x000076104d087816 */ /* 0x040fe20000000008 */
[----:B------:R-:W-:Y:S01]  /*e910*/  BSSY.RECONVERGENT B1, `(.L_x_16703) ;  /* 0x0000032000017945 */ /* 0x000fe20003800200 */
[----:B------:R-:W-:-:S02]  /*e920*/  PRMT R11, R77, 0x7632, R11 ;  /* 0x000076324d0b7816 */ /* 0x000fc4000000000b */
[C---:B------:R-:W-:Y:S01]  /*e930*/  PRMT R15, R14.reuse, 0x7632, R15 ;  /* 0x000076320e0f7816 */ /* 0x040fe2000000000f */
[----:B------:R-:W-:Y:S01]  /*e940*/  IMAD.U32 R59, R14, 0x10000, RZ ;  /* 0x000100000e3b7824 */ /* 0x000fe200078e00ff */
[----:B------:R-:W-:Y:S01]  /*e950*/  SHF.L.U32 R8, R8, 0x10, RZ ;  /* 0x0000001008087819 */ /* 0x000fe200000006ff */
[----:B------:R-:W-:Y:S01]  /*e960*/  IMAD.U32 R11, R11, 0x10000, RZ ;  /* 0x000100000b0b7824 */ /* 0x000fe200078e00ff */
[C---:B------:R-:W-:Y:S01]  /*e970*/  PRMT R58, R57.reuse, 0x7632, R58 ;  /* 0x00007632393a7816 */ /* 0x040fe2000000003a */
[----:B------:R-:W-:Y:S01]  /*e980*/  IMAD.U32 R57, R57, 0x10000, RZ ;  /* 0x0001000039397824 */ /* 0x000fe200078e00ff */
[----:B------:R-:W-:Y:S01]  /*e990*/  SHF.L.U32 R60, R15, 0x10, RZ ;  /* 0x000000100f3c7819 */ /* 0x000fe200000006ff */
[--C-:B------:R-:W-:Y:S01]  /*e9a0*/  FADD.FTZ R14, R8, R11.reuse ;  /* 0x0000000b080e7221 */ /* 0x100fe20000010000 */
[----:B------:R-:W-:Y:S01]  /*e9b0*/  PRMT R11, R80, 0x7632, R11 ;  /* 0x00007632500b7816 */ /* 0x000fe2000000000b */
[----:B------:R-:W-:Y:S01]  /*e9c0*/  IMAD.U32 R58, R58, 0x10000, RZ ;  /* 0x000100003a3a7824 */ /* 0x000fe200078e00ff */
[----:B------:R-:W-:Y:S01]  /*e9d0*/  PRMT R8, R80, 0x7610, R8 ;  /* 0x0000761050087816 */ /* 0x000fe20000000008 */
[----:B------:R-:W-:-:S02]  /*e9e0*/  FADD.FTZ R59, R59, R60 ;  /* 0x0000003c3b3b7221 */ /* 0x000fc40000010000 */
[----:B------:R-:W-:Y:S01]  /*e9f0*/  FADD.FTZ R57, R57, R58 ;  /* 0x0000003a39397221 */ /* 0x000fe20000010000 */
[----:B------:R-:W-:Y:S01]  /*ea00*/  SHF.L.U32 R8, R8, 0x10, RZ ;  /* 0x0000001008087819 */ /* 0x000fe200000006ff */
[----:B------:R-:W-:Y:S01]  /*ea10*/  FADD.FTZ R14, R14, R59 ;  /* 0x0000003b0e0e7221 */ /* 0x000fe20000010000 */
[----:B------:R-:W-:Y:S01]  /*ea20*/  IMAD.U32 R11, R11, 0x10000, RZ ;  /* 0x000100000b0b7824 */ /* 0x000fe200078e00ff */
        /* <DEDUP_REMOVED lines=32> */
.L_x_16704:
[----:B------:R-:W-:Y:S05]  /*ec30*/  BSYNC.RECONVERGENT B1 ;  /* 0x0000000000017941 */ /* 0x000fea0003800200 */
.L_x_16703:
[----:B------:R-:W-:Y:S02]  /*ec40*/  HFMA2.BF16_V2 R82, R5, R82, -RZ ;  /* 0x0000005205527231 */ /* 0x000fe400003000ff */
[----:B------:R-:W-:Y:S01]  /*ec50*/  HMUL2.BF16_V2 R81, R4, R81 ;  /* 0x0000005104517232 */ /* 0x000fe20000200000 */
[----:B------:R-:W-:Y:S01]  /*ec60*/  BSSY.RECONVERGENT B1, `(.L_x_16705) ;  /* 0x0000029000017945 */ /* 0x000fe20003800200 */
[----:B------:R-:W-:Y:S02]  /*ec70*/  HMUL2.BF16_V2 R59, R6, R83 ;  /* 0x00000053063b7232 */ /* 0x000fe40000200000 */
[----:B------:R-:W-:Y:S01]  /*ec80*/  FADD.FTZ R11, R8, R11 ;  /* 0x0000000b080b7221 */ /* 0x000fe20000010000 */
[----:B------:R-:W-:Y:S01]  /*ec90*/  FADD.FTZ R14, R14, R57 ;  /* 0x000000390e0e7221 */ /* 0x000fe20000010000 */
[C---:B------:R-:W-:Y:S02]  /*eca0*/  PRMT R8, R81.reuse, 0x7610, R8 ;  /* 0x0000761051087816 */ /* 0x040fe40000000008 */
[----:B------:R-:W-:-:S02]  /*ecb0*/  PRMT R15, R81, 0x7632, R15 ;  /* 0x00007632510f7816 */ /* 0x000fc4000000000f */
[C---:B------:R-:W-:Y:S02]  /*ecc0*/  PRMT R57, R82.reuse, 0x7610, R57 ;  /* 0x0000761052397816 */ /* 0x040fe40000000039 */
        /* <DEDUP_REMOVED lines=34> */
.L_x_16706:
[----:B------:R-:W-:Y:S05]  /*eef0*/  BSYNC.RECONVERGENT B1 ;  /* 0x0000000000017941 */ /* 0x000fea0003800200 */
.L_x_16705:
[----:B------:R-:W-:Y:S01]  /*ef00*/  HFMA2.BF16_V2 R85, R4, R85, -RZ ;  /* 0x0000005504557231 */ /* 0x000fe200003000ff */
[----:B------:R-:W-:Y:S01]  /*ef10*/  SHF.L.U32 R57, R57, 0x10, RZ ;  /* 0x0000001039397819 */ /* 0x000fe200000006ff */
[----:B------:R-:W-:Y:S02]  /*ef20*/  IMAD.U32 R8, R8, 0x10000, RZ ;  /* 0x0001000008087824 */ /* 0x000fe400078e00ff */
[----:B------:R-:W-:Y:S02]  /*ef30*/  HMUL2.BF16_V2 R86, R5, R86 ;  /* 0x0000005605567232 */ /* 0x000fe40000200000 */
[----:B------:R-:W-:Y:S01]  /*ef40*/  IMAD.U32 R15, R15, 0x10000, RZ ;  /* 0x000100000f0f7824 */ /* 0x000fe200078e00ff */
[----:B------:R-:W-:Y:S01]  /*ef50*/  SHF.L.U32 R60, R60, 0x10, RZ ;  /* 0x000000103c3c7819 */ /* 0x000fe200000006ff */
[----:B------:R-:W-:Y:S02]  /*ef60*/  IMAD.U32 R58, R58, 0x10000, RZ ;  /* 0x000100003a3a7824 */ /* 0x000fe400078e00ff */
[----:B------:R-:W-:Y:S01]  /*ef70*/  FADD.FTZ R9, R10, R9 ;  /* 0x000000090a097221 */ /* 0x000fe20000010000 */
[----:B------:R-:W-:Y:S01]  /*ef80*/  FADD.FTZ R8, R8, R15 ;  /* 0x0000000f08087221 */ /* 0x000fe20000010000 */
[----:B------:R-:W-:-:S02]  /*ef90*/  IMAD.U32 R59, R59, 0x10000, RZ ;  /* 0x000100003b3b7824 */ /* 0x000fc400078e00ff */
[--C-:B------:R-:W-:Y:S01]  /*efa0*/  FADD.FTZ R57, R57, R58.reuse ;  /* 0x0000003a39397221 */ /* 0x100fe20000010000 */
[C---:B------:R-:W-:Y:S01]  /*efb0*/  PRMT R15, R85.reuse, 0x7610, R15 ;  /* 0x00007610550f7816 */ /* 0x040fe2000000000f */
        /* <DEDUP_REMOVED lines=16> */
[----:B------:R-:W-:Y:S01]  /*f0c0*/  BSSY.RECONVERGENT B1, `(.L_x_16707) ;  /* 0x0000035000017945 */ /* 0x000fe20003800200 */
        /* <DEDUP_REMOVED lines=13> */
[----:B------:R-:W-:Y:S01]  /*f1a0*/  FADD.FTZ R8, R8, R15 ;  /* 0x0000000f08087221 */ /* 0x000fe20000010000 */
[----:B------:R-:W-:Y:S02]  /*f1b0*/  FADD.FTZ R61, R61, R62 ;  /* 0x0000003e3d3d7221 */ /* 0x000fe40000010000 */
[----:B------:R-:W-:Y:S01]  /*f1c0*/  FADD.FTZ R58, R63, R58 ;  /* 0x0000003a3f3a7221 */ /* 0x000fe20000010000 */
[----:B------:R-:W-:-:S03]  /*f1d0*/  FADD.FTZ R57, R57, R8 ;  /* 0x0000000839397221 */ /* 0x000fc60000010000 */
[----:B------:R-:W-:Y:S01]  /*f1e0*/  FADD.FTZ R58, R58, R61 ;  /* 0x0000003d3a3a7221 */ /* 0x000fe20000010000 */
[----:B------:R-:W-:-:S03]  /*f1f0*/  FADD.FTZ R46, R57, R46 ;  /* 0x0000002e392e7221 */ /* 0x000fc60000010000 */
[----:B------:R-:W-:Y:S01]  /*f200*/  FADD.FTZ R47, R58, R47 ;  /* 0x0000002f3a2f7221 */ /* 0x000fe20000010000 */
[----:B------:R-:W-:Y:S06]  /*f210*/  @P0 BRA `(.L_x_16708) ;  /* 0x00000000007c0947 */ /* 0x000fec0003800000 */
[C---:B------:R-:W-:Y:S01]  /*f220*/  VIADD R9, R93.reuse, 0x1 ;  /* 0x000000015d097836 */ /* 0x040fe20000000000 */
[C---:B------:R-:W-:Y:S01]  /*f230*/  IADD3 R11, PT, PT, R93.reuse, 0x2, RZ ;  /* 0x000000025d0b7810 */ /* 0x040fe20007ffe0ff */
[C---:B------:R-:W-:Y:S01]  /*f240*/  VIADD R15, R93.reuse, 0x3 ;  /* 0x000000035d0f7836 */ /* 0x040fe20000000000 */
[CC--:B------:R-:W-:Y:S01]  /*f250*/  ISETP.GE.AND P6, PT, R93.reuse, R54.reuse, PT ;  /* 0x000000365d00720c */ /* 0x0c0fe20003fc6270 */
[----:B------:R-:W-:Y:S01]  /*f260*/  VIADD R57, R93, 0x4 ;  /* 0x000000045d397836 */ /* 0x000fe20000000000 */
[-C--:B------:R-:W-:Y:S02]  /*f270*/  ISETP.GE.AND P5, PT, R9, R54.reuse, PT ;  /* 0x000000360900720c */ /* 0x080fe40003fa6270 */
[----:B------:R-:W-:Y:S01]  /*f280*/  ISETP.GE.AND P4, PT, R11, R54, PT ;  /* 0x000000360b00720c */ /* 0x000fe20003f86270 */
[C---:B------:R-:W-:Y:S01]  /*f290*/  VIADD R11, R93.reuse, 0x7 ;  /* 0x000000075d0b7836 */ /* 0x040fe20000000000 */
[C---:B------:R-:W-:Y:S01]  /*f2a0*/  IADD3 R9, PT, PT, R93.reuse, 0x5, RZ ;  /* 0x000000055d097810 */ /* 0x040fe20007ffe0ff */
[----:B------:R-:W-:Y:S01]  /*f2b0*/  VIADD R93, R93, 0x6 ;  /* 0x000000065d5d7836 */ /* 0x000fe20000000000 */
[----:B------:R-:W-:-:S02]  /*f2c0*/  SEL R8, R90, RZ, !P6 ;  /* 0x000000ff5a087207 */ /* 0x000fc40007000000 */
[-C--:B------:R-:W-:Y:S02]  /*f2d0*/  ISETP.GE.AND P0, PT, R11, R54.reuse, PT ;  /* 0x000000360b00720c */ /* 0x080fe40003f06270 */
[-C--:B------:R-:W-:Y:S02]  /*f2e0*/  ISETP.GE.AND P3, PT, R15, R54.reuse, PT ;  /* 0x000000360f00720c */ /* 0x080fe40003f66270 */
[-C--:B------:R-:W-:Y:S02]  /*f2f0*/  ISETP.GE.AND P2, PT, R57, R54.reuse, PT ;  /* 0x000000363900720c */ /* 0x080fe40003f46270 */
[-C--:B------:R-:W-:Y:S02]  /*f300*/  ISETP.GE.AND P1, PT, R9, R54.reuse, PT ;  /* 0x000000360900720c */ /* 0x080fe40003f26270 */
[----:B------:R-:W-:Y:S02]  /*f310*/  ISETP.GE.AND P6, PT, R93, R54, PT ;  /* 0x000000365d00720c */ /* 0x000fe40003fc6270 */
[----:B------:R-:W-:-:S02]  /*f320*/  PRMT R90, R90, 0x7632, R90 ;  /* 0x000076325a5a7816 */ /* 0x000fc4000000005a */
[----:B------:R-:W-:Y:S02]  /*f330*/  PRMT R10, R91, 0x7632, R10 ;  /* 0x000076325b0a7816 */ /* 0x000fe4000000000a */
[----:B------:R-:W-:Y:S02]  /*f340*/  PRMT R11, R92, 0x7632, R11 ;  /* 0x000076325c0b7816 */ /* 0x000fe4000000000b */
[----:B------:R-:W-:Y:S02]  /*f350*/  PRMT R14, R89, 0x7632, R14 ;  /* 0x00007632590e7816 */ /* 0x000fe4000000000e */
[----:B------:R-:W-:Y:S02]  /*f360*/  SEL R9, R90, RZ, !P5 ;  /* 0x000000ff5a097207 */ /* 0x000fe40006800000 */
        /* <DEDUP_REMOVED lines=10> */
.L_x_16708:
[----:B------:R-:W-:Y:S05]  /*f410*/  BSYNC.RECONVERGENT B1 ;  /* 0x0000000000017941 */ /* 0x000fea0003800200 */
.L_x_16707:
[----:B------:R-:W-:Y:S02]  /*f420*/  HMUL2.BF16_V2 R4, R4, R90 ;  /* 0x0000005a04047232 */ /* 0x000fe40000200000 */
[----:B------:R-:W-:Y:S02]  /*f430*/  HFMA2.BF16_V2 R91, R5, R91, -RZ ;  /* 0x0000005b055b7231 */ /* 0x000fe400003000ff */
[----:B------:R-:W-:Y:S02]  /*f440*/  HMUL2.BF16_V2 R6, R6, R92 ;  /* 0x0000005c06067232 */ /* 0x000fe40000200000 */
[----:B------:R-:W-:Y:S02]  /*f450*/  HFMA2.BF16_V2 R89, R7, R89, -RZ ;  /* 0x0000005907597231 */ /* 0x000fe400003000ff */
[----:B------:R-:W-:Y:S01]  /*f460*/  VIADD R50, R50, 0x4 ;  /* 0x0000000432327836 */ /* 0x000fe20000000000 */
[C---:B------:R-:W-:Y:S02]  /*f470*/  PRMT R8, R4.reuse, 0x7632, R8 ;  /* 0x0000763204087816 */ /* 0x040fe40000000008 */
[----:B------:R-:W-:-:S02]  /*f480*/  SHF.L.U32 R5, R4, 0x10, RZ ;  /* 0x0000001004057819 */ /* 0x000fc400000006ff */
[----:B------:R-:W-:Y:S01]  /*f490*/  PRMT R7, R6, 0x7632, R7 ;  /* 0x0000763206077816 */ /* 0x000fe20000000007 */
[----:B------:R-:W-:Y:S01]  /*f4a0*/  IMAD.U32 R8, R8, 0x10000, RZ ;  /* 0x0001000008087824 */ /* 0x000fe200078e00ff */
[----:B------:R-:W-:Y:S01]  /*f4b0*/  PRMT R4, R91, 0x7610, R4 ;  /* 0x000076105b047816 */ /* 0x000fe20000000004 */
[----:B------:R-:W-:Y:S01]  /*f4c0*/  IMAD.U32 R6, R6, 0x10000, RZ ;  /* 0x0001000006067824 */ /* 0x000fe200078e00ff */
[----:B------:R-:W-:Y:S01]  /*f4d0*/  ISETP.GE.AND P0, PT, R50, R51, PT ;  /* 0x000000333200720c */ /* 0x000fe20003f06270 */
[----:B------:R-:W-:Y:S01]  /*f4e0*/  FADD.FTZ R8, R5, R8 ;  /* 0x0000000805087221 */ /* 0x000fe20000010000 */
[----:B------:R-:W-:Y:S01]  /*f4f0*/  PRMT R5, R91, 0x7632, R5 ;  /* 0x000076325b057816 */ /* 0x000fe20000000005 */
[----:B------:R-:W-:Y:S01]  /*f500*/  IMAD.U32 R9, R4, 0x10000, RZ ;  /* 0x0001000004097824 */ /* 0x000fe200078e00ff */
[----:B------:R-:W-:Y:S01]  /*f510*/  PRMT R4, R89, 0x7610, R4 ;  /* 0x0000761059047816 */ /* 0x000fe20000000004 */
[----:B------:R-:W-:Y:S01]  /*f520*/  IMAD.U32 R7, R7, 0x10000, RZ ;  /* 0x0001000007077824 */ /* 0x000fe200078e00ff */
[----:B------:R-:W-:-:S02]  /*f530*/  SHF.L.U32 R10, R5, 0x10, RZ ;  /* 0x00000010050a7819 */ /* 0x000fc400000006ff */
[----:B------:R-:W-:Y:S01]  /*f540*/  PRMT R5, R89, 0x7632, R5 ;  /* 0x0000763259057816 */ /* 0x000fe20000000005 */
[----:B------:R-:W-:Y:S01]  /*f550*/  FADD.FTZ R7, R6, R7 ;  /* 0x0000000706077221 */ /* 0x000fe20000010000 */
[----:B------:R-:W-:Y:S01]  /*f560*/  SHF.L.U32 R4, R4, 0x10, RZ ;  /* 0x0000001004047819 */ /* 0x000fe200000006ff */
[----:B------:R-:W-:Y:S02]  /*f570*/  FADD.FTZ R9, R9, R10 ;  /* 0x0000000a09097221 */ /* 0x000fe40000010000 */
[----:B------:R-:W-:Y:S02]  /*f580*/  IMAD.U32 R5, R5, 0x10000, RZ ;  /* 0x0001000005057824 */ /* 0x000fe400078e00ff */
[----:B------:R-:W-:Y:S02]  /*f590*/  FADD.FTZ R8, R8, R9 ;  /* 0x0000000908087221 */ /* 0x000fe40000010000 */
[----:B------:R-:W-:Y:S02]  /*f5a0*/  FADD.FTZ R4, R4, R5 ;  /* 0x0000000504047221 */ /* 0x000fe40000010000 */
[----:B------:R-:W-:-:S04]  /*f5b0*/  FADD.FTZ R7, R8, R7 ;  /* 0x0000000708077221 */ /* 0x000fc80000010000 */
[----:B------:R-:W-:-:S04]  /*f5c0*/  FADD.FTZ R7, R7, R4 ;  /* 0x0000000407077221 */ /* 0x000fc80000010000 */
[----:B------:R-:W-:Y:S01]  /*f5d0*/  FADD.FTZ R48, R7, R48 ;  /* 0x0000003007307221 */ /* 0x000fe20000010000 */
[----:B------:R-:W-:Y:S06]  /*f5e0*/  @!P0 BRA `(.L_x_16709) ;  /* 0xffffff7c00cc8947 */ /* 0x000fec000383ffff */
.L_x_16644:
[----:B------:R-:W-:Y:S05]  /*f5f0*/  BSYNC.RECONVERGENT B0 ;  /* 0x0000000000007941 */ /* 0x000fea0003800200 */
.L_x_16643:
[----:B--2---:R-:W1:Y:S01]  /*f600*/  SHFL.BFLY PT, R6, R19, 0x2, 0x1f ;  /* 0x0c401f0013067f89 */ /* 0x004e6200000e0000 */
[----:B------:R-:W-:Y:S01]  /*f610*/  LOP3.LUT P0, RZ, R0, 0x3, RZ, 0xc0, !PT ;  /* 0x0000000300ff7812 */ /* 0x000fe2000780c0ff */
[----:B------:R-:W-:Y:S02]  /*f620*/  BSSY.RECONVERGENT B0, `(.L_x_16710) ;  /* 0x00000ab000007945 */ /* 0x000fe40003800200 */
[----:B0-----:R-:W0:Y:S04]  /*f630*/  SHFL.BFLY PT, R7, R24, 0x2, 0x1f ;  /* 0x0c401f0018077f89 */ /* 0x001e2800000e0000 */
[----:B------:R-:W2:Y:S04]  /*f640*/  SHFL.BFLY PT, R4, R17, 0x2, 0x1f ;  /* 0x0c401f0011047f89 */ /* 0x000ea800000e0000 */
[----:B------:R-:W3:Y:S04]  /*f650*/  SHFL.BFLY PT, R3, R20, 0x2, 0x1f ;  /* 0x0c401f0014037f89 */ /* 0x000ee800000e0000 */
[----:B------:R-:W4:Y:S04]  /*f660*/  SHFL.BFLY PT, R8, R21, 0x2, 0x1f ;  /* 0x0c401f0015087f89 */ /* 0x000f2800000e0000 */
[----:B------:R-:W4:Y:S04]  /*f670*/  SHFL.BFLY PT, R10, R23, 0x2, 0x1f ;  /* 0x0c401f00170a7f89 */ /* 0x000f2800000e0000 */
[----:B------:R-:W4:Y:S01]  /*f680*/  SHFL.BFLY PT, R12, R25, 0x2, 0x1f ;  /* 0x0c401f00190c7f89 */ /* 0x000f2200000e0000 */
[----:B-1----:R-:W-:-:S03]  /*f690*/  FADD.FTZ R6, R6, R19 ;  /* 0x0000001306067221 */ /* 0x002fc60000010000 */
[----:B------:R-:W1:Y:S01]  /*f6a0*/  SHFL.BFLY PT, R14, R27, 0x2, 0x1f ;  /* 0x0c401f001b0e7f89 */ /* 0x000e6200000e0000 */
[----:B0-----:R-:W-:-:S03]  /*f6b0*/  FADD.FTZ R24, R7, R24 ;  /* 0x0000001807187221 */ /* 0x001fc60000010000 */
[----:B------:R-:W0:Y:S01]  /*f6c0*/  SHFL.BFLY PT, R50, R29, 0x2, 0x1f ;  /* 0x0c401f001d327f89 */ /* 0x000e2200000e0000 */
[----:B--2---:R-:W-:-:S03]  /*f6d0*/  FADD.FTZ R4, R4, R17 ;  /* 0x0000001104047221 */ /* 0x004fc60000010000 */
[----:B------:R-:W2:Y:S01]  /*f6e0*/  SHFL.BFLY PT, R5, R22, 0x2, 0x1f ;  /* 0x0c401f0016057f89 */ /* 0x000ea200000e0000 */
[----:B---3--:R-:W-:-:S03]  /*f6f0*/  FADD.FTZ R20, R3, R20 ;  /* 0x0000001403147221 */ /* 0x008fc60000010000 */
[----:B------:R-:W3:Y:S01]  /*f700*/  SHFL.BFLY PT, R11, R28, 0x2, 0x1f ;  /* 0x0c401f001c0b7f89 */ /* 0x000ee200000e0000 */
[----:B----4-:R-:W-:-:S03]  /*f710*/  FADD.FTZ R8, R8, R21 ;  /* 0x0000001508087221 */ /* 0x010fc60000010000 */
[----:B------:R-:W4:Y:S01]  /*f720*/  SHFL.BFLY PT, R15, R32, 0x2, 0x1f ;  /* 0x0c401f00200f7f89 */ /* 0x000f2200000e0000 */
[----:B------:R-:W-:-:S03]  /*f730*/  FADD.FTZ R10, R10, R23 ;  /* 0x000000170a0a7221 */ /* 0x000fc60000010000 */
[----:B------:R-:W4:Y:S01]  /*f740*/  SHFL.BFLY PT, R9, R26, 0x2, 0x1f ;  /* 0x0c401f001a097f89 */ /* 0x000f2200000e0000 */
[----:B------:R-:W-:-:S03]  /*f750*/  FADD.FTZ R12, R12, R25 ;  /* 0x000000190c0c7221 */ /* 0x000fc60000010000 */
[----:B------:R-:W4:Y:S01]  /*f760*/  SHFL.BFLY PT, R19, R38, 0x2, 0x1f ;  /* 0x0c401f0026137f89 */ /* 0x000f2200000e0000 */
[----:B-1----:R-:W-:Y:S01]  /*f770*/  FADD.FTZ R14, R14, R27 ;  /* 0x0000001b0e0e7221 */ /* 0x002fe20000010000 */
[----:B0-----:R-:W-:Y:S02]  /*f780*/  FADD.FTZ R50, R50, R29 ;  /* 0x0000001d32327221 */ /* 0x001fe40000010000 */
[----:B------:R-:W0:Y:S01]  /*f790*/  SHFL.BFLY PT, R7, R6, 0x1, 0x1f ;  /* 0x0c201f0006077f89 */ /* 0x000e2200000e0000 */
[----:B--2---:R-:W-:-:S03]  /*f7a0*/  FADD.FTZ R22, R5, R22 ;  /* 0x0000001605167221 */ /* 0x004fc60000010000 */
[----:B------:R-:W1:Y:S01]  /*f7b0*/  SHFL.BFLY PT, R2, R49, 0x2, 0x1f ;  /* 0x0c401f0031027f89 */ /* 0x000e6200000e0000 */
[----:B---3--:R-:W-:-:S03]  /*f7c0*/  FADD.FTZ R28, R11, R28 ;  /* 0x0000001c0b1c7221 */ /* 0x008fc60000010000 */
[----:B------:R-:W2:Y:S01]  /*f7d0*/  SHFL.BFLY PT, R13, R30, 0x2, 0x1f ;  /* 0x0c401f001e0d7f89 */ /* 0x000ea200000e0000 */
[----:B----4-:R-:W-:-:S03]  /*f7e0*/  FADD.FTZ R32, R15, R32 ;  /* 0x000000200f207221 */ /* 0x010fc60000010000 */
[----:B------:R-:W3:Y:S01]  /*f7f0*/  SHFL.BFLY PT, R52, R31, 0x2, 0x1f ;  /* 0x0c401f001f347f89 */ /* 0x000ee200000e0000 */
[----:B------:R-:W-:-:S03]  /*f800*/  FADD.FTZ R26, R9, R26 ;  /* 0x0000001a091a7221 */ /* 0x000fc60000010000 */
[----:B------:R-:W4:Y:S01]  /*f810*/  SHFL.BFLY PT, R54, R33, 0x2, 0x1f ;  /* 0x0c401f0021367f89 */ /* 0x000f2200000e0000 */
[----:B------:R-:W-:-:S03]  /*f820*/  FADD.FTZ R38, R19, R38 ;  /* 0x0000002613267221 */ /* 0x000fc60000010000 */
[----:B------:R-:W4:Y:S01]  /*f830*/  SHFL.BFLY PT, R3, R34, 0x2, 0x1f ;  /* 0x0c401f0022037f89 */ /* 0x000f2200000e0000 */
[----:B------:R-:W-:-:S03]  /*f840*/  LOP3.LUT R19, R0, 0x3c0, RZ, 0xc0, !PT ;  /* 0x000003c000137812 */ /* 0x000fc600078ec0ff */
[----:B------:R-:W4:Y:S01]  /*f850*/  SHFL.BFLY PT, R56, R35, 0x2, 0x1f ;  /* 0x0c401f0023387f89 */ /* 0x000f2200000e0000 */
[----:B0-----:R-:W-:Y:S01]  /*f860*/  FADD.FTZ R6, R6, R7 ;  /* 0x0000000706067221 */ /* 0x001fe20000010000 */
[----:B------:R-:W-:Y:S02]  /*f870*/  ISETP.NE.OR P1, PT, R19, 0x40, P0 ;  /* 0x000000401300780c */ /* 0x000fe40000725670 */
        /* <DEDUP_REMOVED lines=40> */
[----:B0-----:R-:W-:-:S03]  /*fb00*/  FADD.FTZ R10, R10, R15 ;  /* 0x0000000f0a0a7221 */ /* 0x001fc60000010000 */
[----:B------:R-:W0:Y:S04]  /*fb10*/  SHFL.BFLY PT, R5, R12, 0x1, 0x1f ;  /* 0x0c201f000c057f89 */ /* 0x000e2800000e0000 */
[----:B------:R-:W0:Y:S01]  /*fb20*/  SHFL.BFLY PT, R11, R14, 0x1, 0x1f ;  /* 0x0c201f000e0b7f89 */ /* 0x000e2200000e0000 */
[----:B-1----:R-:W-:Y:S01]  /*fb30*/  FADD.FTZ R26, R26, R7 ;  /* 0x000000071a1a7221 */ /* 0x002fe20000010000 */
[----:B------:R-:W-:Y:S02]  /*fb40*/  SHF.R.U32.HI R7, RZ, 0x2, R16 ;  /* 0x00000002ff077819 */ /* 0x000fe40000011610 */
[----:B------:R-:W1:Y:S01]  /*fb50*/  SHFL.BFLY PT, R15, R28, 0x1, 0x1f ;  /* 0x0c201f001c0f7f89 */ /* 0x000e6200000e0000 */
[----:B--2---:R-:W-:Y:S01]  /*fb60*/  FADD.FTZ R3, R2, R3 ;  /* 0x0000000302037221 */ /* 0x004fe20000010000 */
[----:B------:R-:W-:-:S02]  /*fb70*/  LEA R18, R18, R7, 0x8 ;  /* 0x0000000712127211 */ /* 0x000fc400078e40ff */
[----:B------:R-:W2:Y:S01]  /*fb80*/  SHFL.BFLY PT, R19, R50, 0x1, 0x1f ;  /* 0x0c201f0032137f89 */ /* 0x000ea200000e0000 */
[----:B---3--:R-:W-:-:S03]  /*fb90*/  FADD.FTZ R9, R20, R9 ;  /* 0x0000000914097221 */ /* 0x008fc60000010000 */
[----:B------:R-:W3:Y:S01]  /*fba0*/  SHFL.BFLY PT, R21, R30, 0x1, 0x1f ;  /* 0x0c201f001e157f89 */ /* 0x000ee200000e0000 */
[----:B----4-:R-:W-:-:S03]  /*fbb0*/  FADD.FTZ R13, R22, R13 ;  /* 0x0000000d160d7221 */ /* 0x010fc60000010000 */
[----:B------:R-:W4:Y:S01]  /*fbc0*/  SHFL.BFLY PT, R23, R52, 0x1, 0x1f ;  /* 0x0c201f0034177f89 */ /* 0x000f2200000e0000 */
[----:B------:R-:W-:-:S03]  /*fbd0*/  FADD.FTZ R17, R24, R17 ;  /* 0x0000001118117221 */ /* 0x000fc60000010000 */
[----:B------:R-:W4:Y:S01]  /*fbe0*/  SHFL.BFLY PT, R25, R32, 0x1, 0x1f ;  /* 0x0c201f0020197f89 */ /* 0x000f2200000e0000 */
[----:B0-----:R-:W-:-:S03]  /*fbf0*/  FADD.FTZ R5, R12, R5 ;  /* 0x000000050c057221 */ /* 0x001fc60000010000 */
[----:B------:R-:W0:Y:S01]  /*fc00*/  SHFL.BFLY PT, R27, R54, 0x1, 0x1f ;  /* 0x0c201f00361b7f89 */ /* 0x000e2200000e0000 */
[----:B------:R-:W-:-:S03]  /*fc10*/  FADD.FTZ R11, R14, R11 ;  /* 0x0000000b0e0b7221 */ /* 0x000fc60000010000 */
        /* <DEDUP_REMOVED lines=24> */
[----:B-----5:R-:W4:Y:S01]  /*fda0*/  SHFL.BFLY PT, R53, R46, 0x1, 0x1f ;  /* 0x0c201f002e357f89 */ /* 0x020f2200000e0000 */
[----:B0-----:R-:W-:-:S03]  /*fdb0*/  FADD.FTZ R40, R40, R41 ;  /* 0x0000002928287221 */ /* 0x001fc60000010000 */
[----:B------:R-:W0:Y:S01]  /*fdc0*/  SHFL.BFLY PT, R55, R68, 0x1, 0x1f ;  /* 0x0c201f0044377f89 */ /* 0x000e2200000e0000 */
[----:B------:R-:W-:-:S03]  /*fdd0*/  FADD.FTZ R43, R62, R43 ;  /* 0x0000002b3e2b7221 */ /* 0x000fc60000010000 */
[----:B------:R-:W0:Y:S01]  /*fde0*/  SHFL.BFLY PT, R57, R48, 0x1, 0x1f ;  /* 0x0c201f0030397f89 */ /* 0x000e2200000e0000 */
[----:B-1----:R-:W-:Y:S01]  /*fdf0*/  FADD.FTZ R42, R42, R45 ;  /* 0x0000002d2a2a7221 */ /* 0x002fe20000010000 */
[----:B------:R-:W-:Y:S01]  /*fe00*/  BAR.SYNC.DEFER_BLOCKING 0x0 ;  /* 0x0000000000007b1d */ /* 0x000fe20000010000 */
[----:B--2---:R-:W-:Y:S01]  /*fe10*/  FADD.FTZ R47, R64, R47 ;  /* 0x0000002f402f7221 */ /* 0x004fe20000010000 */
[----:B---3--:R-:W-:Y:S01]  /*fe20*/  FADD.FTZ R44, R44, R49 ;  /* 0x000000312c2c7221 */ /* 0x008fe20000010000 */
[----:B----4-:R-:W-:Y:S01]  /*fe30*/  FADD.FTZ R51, R66, R51 ;  /* 0x0000003342337221 */ /* 0x010fe20000010000 */
[----:B------:R-:W-:Y:S01]  /*fe40*/  FADD.FTZ R46, R46, R53 ;  /* 0x000000352e2e7221 */ /* 0x000fe20000010000 */
[----:B0-----:R-:W-:Y:S01]  /*fe50*/  FADD.FTZ R55, R68, R55 ;  /* 0x0000003744377221 */ /* 0x001fe20000010000 */
[----:B------:R-:W-:Y:S01]  /*fe60*/  FADD.FTZ R48, R48, R57 ;  /* 0x0000003930307221 */ /* 0x000fe20000010000 */
[----:B------:R-:W-:Y:S06]  /*fe70*/  @P1 BRA `(.L_x_16711) ;  /* 0x0000000000941947 */ /* 0x000fec0003800000 */
        /* <DEDUP_REMOVED lines=37> */
.L_x_16711:
[----:B------:R-:W-:Y:S05]  /*100d0*/  BSYNC.RECONVERGENT B0 ;  /* 0x0000000000007941 */ /* 0x000fea0003800200 */
.L_x_16710:
        /* <DEDUP_REMOVED lines=77> */
.L_x_16713:
[----:B------:R-:W-:Y:S05]  /*105b0*/  BSYNC.RECONVERGENT B0 ;  /* 0x0000000000007941 */ /* 0x000fea0003800200 */
.L_x_16712:
        /* <DEDUP_REMOVED lines=36> */
.L_x_16715:
[----:B------:R-:W-:Y:S05]  /*10800*/  BSYNC.RECONVERGENT B0 ;  /* 0x0000000000007941 */ /* 0x000fea0003800200 */
.L_x_16714:
        /* <DEDUP_REMOVED lines=57> */
[----:B-1----:R-:W-:Y:S01]  /*10ba0*/  FADD.FTZ R39, R39, R56 ;  /* 0x0000003827277221 */ /* 0x002fe20000010000 */
[----:B0-----:R-:W-:Y:S01]  /*10bb0*/  FADD.FTZ R40, R40, R57 ;  /* 0x0000003928287221 */ /* 0x001fe20000010000 */
        /* <DEDUP_REMOVED lines=8> */
.L_x_16717:
[----:B------:R-:W-:Y:S05]  /*10c40*/  BSYNC.RECONVERGENT B0 ;  /* 0x0000000000007941 */ /* 0x000fea0003800200 */
.L_x_16716:
[----:B------:R-:W-:Y:S06]  /*10c50*/  BAR.SYNC.DEFER_BLOCKING 0x0 ;  /* 0x0000000000007b1d */ /* 0x000fec0000010000 */
[----:B------:R-:W-:Y:S05]  /*10c60*/  @P4 EXIT ;  /* 0x000000000000494d */ /* 0x000fea0003800000 */
[----:B0-----:R-:W0:Y:S01]  /*10c70*/  S2R R7, SR_CTAID.Y ;  /* 0x0000000000077919 */ /* 0x001e220000002600 */
[----:B------:R-:W0:Y:S01]  /*10c80*/  LDCU UR4, c[0x0][0x370] ;  /* 0x00006e00ff0477ac */ /* 0x000e220008000800 */
[----:B------:R-:W0:Y:S01]  /*10c90*/  S2R R2, SR_CTAID.X ;  /* 0x0000000000027919 */ /* 0x000e220000002500 */
[----:B------:R-:W1:Y:S01]  /*10ca0*/  LDCU UR5, c[0x0][0x378] ;  /* 0x00006f00ff0577ac */ /* 0x000e620008000800 */
[----:B0-----:R-:W-:-:S04]  /*10cb0*/  IMAD R2, R7, UR4, R2 ;  /* 0x0000000407027c24 */ /* 0x001fc8000f8e0202 */
[----:B-1----:R-:W-:Y:S01]  /*10cc0*/  IMAD R2, R2, UR5, RZ ;  /* 0x0000000502027c24 */ /* 0x002fe2000f8e02ff */
[----:B------:R-:W-:Y:S06]  /*10cd0*/  @P0 EXIT ;  /* 0x000000000000094d */ /* 0x000fec0003800000 */
[----:B------:R-:W0:Y:S01]  /*10ce0*/  S2UR UR4, SR_CTAID.Z ;  /* 0x00000000000479c3 */ /* 0x000e220000002700 */
[----:B------:R-:W1:Y:S01]  /*10cf0*/  LDCU.64 UR8, c[0x0][0x380] ;  /* 0x00007000ff0877ac */ /* 0x000e620008000a00 */
[----:B------:R-:W-:Y:S01]  /*10d00*/  IMAD.SHL.U32 R2, R2, 0x100, RZ ;  /* 0x0000010002027824 */ /* 0x000fe200078e00ff */
        /* <DEDUP_REMOVED lines=8> */
[----:B------:R-:W-:Y:S02]  /*10d90*/  F2FP.BF16.F32.PACK_AB R27, R34, R27 ;  /* 0x0000001b221b723e */ /* 0x000fe400000010ff */
[----:B------:R-:W-:Y:S02]  /*10da0*/  F2FP.BF16.F32.PACK_AB R31, R36, R31 ;  /* 0x0000001f241f723e */ /* 0x000fe400000010ff */
[----:B------:R-:W-:Y:S01]  /*10db0*/  F2FP.BF16.F32.PACK_AB R35, R38, R35 ;  /* 0x000000232623723e */ /* 0x000fe200000010ff */
[----:B0-----:R-:W-:Y:S01]  /*10dc0*/  USHF.L.U32 UR4, UR4, 0x8, URZ ;  /* 0x0000000804047899 */ /* 0x001fe200080006ff */
        /* <DEDUP_REMOVED lines=8> */
[--C-:B------:R-:W-:Y:S02]  /*10e50*/  LEA.HI.X R3, R7, UR9, R0.reuse, 0x1, P0 ;  /* 0x0000000907037c11 */ /* 0x100fe400080f0c00 */
[----:B------:R-:W-:Y:S02]  /*10e60*/  PRMT R0, R4, 0x7632, R0 ;  /* 0x0000763204007816 */ /* 0x000fe40000000000 */
[----:B------:R-:W-:Y:S01]  /*10e70*/  PRMT R7, R6, 0x7632, R7 ;  /* 0x0000763206077816 */ /* 0x000fe20000000007 */
[----:B------:R0:W-:Y:S01]  /*10e80*/  STG.E.U16 desc[UR6][R2.64], R4 ;  /* 0x0000000402007986 */ /* 0x0001e2000c101506 */
[----:B------:R-:W-:Y:S02]  /*10e90*/  F2FP.BF16.F32.PACK_AB R48, R48, R55 ;  /* 0x000000373030723e */ /* 0x000fe400000010ff */
[----:B------:R-:W-:Y:S01]  /*10ea0*/  PRMT R9, R8, 0x7632, R9 ;  /* 0x0000763208097816 */ /* 0x000fe20000000009 */
        /* <DEDUP_REMOVED lines=13> */
[----:B------:R1:W-:Y:S01]  /*10f80*/  STG.E.U16 desc[UR6][R2.64+0xd0], R7 ;  /* 0x0000d00702007986 */ /* 0x0003e2000c101506 */
[----:B---3--:R-:W-:-:S03]  /*10f90*/  PRMT R4, R27, 0x7632, R4 ;  /* 0x000076321b047816 */ /* 0x008fc60000000004 */
[----:B------:R2:W-:Y:S01]  /*10fa0*/  STG.E.U16 desc[UR6][R2.64+0xf0], R0 ;  /* 0x0000f00002007986 */ /* 0x0005e2000c101506 */
[----:B0-----:R-:W-:-:S03]  /*10fb0*/  PRMT R6, R35, 0x7632, R6 ;  /* 0x0000763223067816 */ /* 0x001fc60000000006 */
[----:B------:R0:W-:Y:S04]  /*10fc0*/  STG.E.U16 desc[UR6][R2.64+0x110], R4 ;  /* 0x0001100402007986 */ /* 0x0001e8000c101506 */
[----:B------:R3:W-:Y:S01]  /*10fd0*/  STG.E.U16 desc[UR6][R2.64+0x130], R5 ;  /* 0x0001300502007986 */ /* 0x0007e2000c101506 */
[----:B-1----:R-:W-:-:S03]  /*10fe0*/  PRMT R7, R48, 0x7632, R7 ;  /* 0x0000763230077816 */ /* 0x002fc60000000007 */
[----:B------:R1:W-:Y:S01]  /*10ff0*/  STG.E.U16 desc[UR6][R2.64+0x150], R6 ;  /* 0x0001500602007986 */ /* 0x0003e2000c101506 */
[----:B--2---:R-:W-:Y:S02]  /*11000*/  PRMT R0, R39, 0x7632, R0 ;  /* 0x0000763227007816 */ /* 0x004fe40000000000 */
[----:B0-----:R-:W-:Y:S01]  /*11010*/  PRMT R4, R42, 0x7632, R4 ;  /* 0x000076322a047816 */ /* 0x001fe20000000004 */
[----:B------:R-:W-:Y:S01]  /*11020*/  STG.E.U16 desc[UR6][R2.64+0x40], R8 ;  /* 0x0000400802007986 */ /* 0x000fe2000c101506 */
[----:B---3--:R-:W-:-:S03]  /*11030*/  PRMT R5, R44, 0x7632, R5 ;  /* 0x000076322c057816 */ /* 0x008fc60000000005 */
        /* <DEDUP_REMOVED lines=20> */
.L_x_16718:
        /* <DEDUP_REMOVED lines=16> */
.L_x_25896:


//--------------------- .text._ZN4vllm25paged_attention_v1_kernelI13__nv_bfloat16S1_Li192ELi32ELi128ELNS_18Fp8KVCacheDataTypeE0ELb0EEEvPT_PKS3_PKT0_S9_ifPKiSB_iPKfiiiSD_SD_iiiii --------------------------
	.section	.text._ZN4vllm25paged_attention_v1_kernelI13__nv_bfloat16S1_Li192ELi32ELi128ELNS_18Fp8KVCacheDataTypeE0ELb0EEEvPT_PKS3_PKT0_S9_ifPKiSB_iPKfiiiSD_SD_iiiii,"ax",@progbits
	.align	128
        .global         _ZN4vllm25paged_attention_v1_kernelI13__nv_bfloat16S1_Li192ELi32ELi128ELNS_18Fp8KVCacheDataTypeE0ELb0EEEvPT_PKS3_PKT0_S9_ifPKiSB_iPKfiiiSD_SD_iiiii
        .type           _ZN4vllm25paged_attention_v1_kernelI13__nv_bfloat16S1_Li192ELi32ELi128ELNS_18Fp8KVCacheDataTypeE0ELb0EEEvPT_PKS3_PKT0_S9_ifPKiSB_iPKfiiiSD_SD_iiiii,@function
        .size           _ZN4vllm25paged_attention_v1_kernelI13__nv_bfloat16S1_Li192ELi32ELi128ELNS_18Fp8KVCacheDataTypeE0ELb0EEEvPT_PKS3_PKT0_S9_ifPKiSB_iPKfiiiSD_SD_iiiii,(.L_x_25897 - _ZN4vllm25paged_attention_v1_kernelI13__nv_bfloat16S1_Li192ELi32ELi128ELNS_18Fp8KVCacheDataTypeE0ELb0EEEvPT_PKS3_PKT0_S9_ifPKiSB_iPKfiiiSD_SD_iiiii)
        .other          _ZN4vllm25paged_attention_v1_kernelI13__nv_bfloat16S1_Li192ELi32ELi128ELNS_18Fp8KVCacheDataTypeE0ELb0EEEvPT_PKS3_PKT0_S9_ifPKiSB_iPKfiiiSD_SD_iiiii,@"STO_CUDA_ENTRY STV_DEFAULT"
_ZN4vllm25paged_attention_v1_kernelI13__nv_bfloat16S1_Li192ELi32ELi128ELNS_18Fp8KVCacheDataTypeE0ELb0EEEvPT_PKS3_PKT0_S9_ifPKiSB_iPKfiiiSD_SD_iiiii:
.text._ZN4vllm25paged_attention_v1_kernelI13__nv_bfloat16S1_Li192ELi32ELi128ELNS_18Fp8KVCacheDataTypeE0ELb0EEEvPT_PKS3_PKT0_S9_ifPKiSB_iPKfiiiSD_SD_iiiii:
[----:B------:R-:W-:Y:S01]  /*0000*/  LDC R1, c[0x0][0x37c] ;  /* 0x0000df00ff017b82 */ /* 0x000fe20000000800 */
[----:B------:R-:W0:Y:S07]  /*0010*/  S2R R0, SR_TID.X ;  /* 0x0000000000007919 */ /* 0x000e2e0000002100 */
[----:B------:R-:W1:Y:S01]  /*0020*/  LDC.64 R4, c[0x0][0x3b0] ;  /* 0x0000ec00ff047b82 */ /* 0x000e620000000a00 */
[----:B------:R-:W2:Y:S01]  /*0030*/  LDCU.64 UR6, c[0x0][0x358] ;  /* 0x00006b00ff0677ac */ /* 0x000ea20008000a00 */
[----:B------:R-:W1:Y:S01]  /*0040*/  S2R R2, SR_CTAID.Y ;  /* 0x0000000000027919 */ /* 0x000e620000002600 */
[----:B------:R-:W3:Y:S01]  /*0050*/  LDCU UR4, c[0x0][0x3c8] ;  /* 0x00007900ff0477ac */ /* 0x000ee20008000800 */
[----:B------:R-:W4:Y:S04]  /*0060*/  S2R R9, SR_CTAID.X ;  /* 0x0000000000097919 */ /* 0x000f280000002500 */
[----:B------:R-:W4:Y:S01]  /*0070*/  LDC R17, c[0x0][0x3a0] ;  /* 0x0000e800ff117b82 */ /* 0x000f220000000800 */
[----:B------:R-:W-:Y:S01]  /*0080*/  MOV R28, RZ ;  /* 0x000000ff001c7202 */ /* 0x000fe20000000f00 */
[----:B------:R-:W1:Y:S01]  /*0090*/  LDCU UR10, c[0x0][0x3d0] ;  /* 0x00007a00ff0a77ac */ /* 0x000e620008000800 */
[----:B------:R-:W-:Y:S01]  /*00a0*/  IMAD.MOV.U32 R202, RZ, RZ, -0x800001 ;  /* 0xff7fffffffca7424 */ /* 0x000fe200078e00ff */
[----:B------:R-:W1:Y:S01]  /*00b0*/  LDCU UR11, c[0x0][0x3cc] ;  /* 0x00007980ff0b77ac */ /* 0x000e620008000800 */
[----:B------:R-:W1:Y:S01]  /*00c0*/  LDCU UR14, c[0x0][0x3a4] ;  /* 0x00007480ff0e77ac */ /* 0x000e620008000800 */
[----:B------:R-:W1:Y:S01]  /*00d0*/  LDCU.64 UR12, c[0x0][0x390] ;  /* 0x00007200ff0c77ac */ /* 0x000e620008000a00 */
[----:B0-----:R-:W-:Y:S01]  /*00e0*/  ISETP.GT.U32.AND P1, PT, R0, 0x17, PT ;  /* 0x000000170000780c */ /* 0x001fe20003f24070 */
[----:B-1----:R-:W-:-:S04]  /*00f0*/  IMAD.WIDE.U32 R4, R2, 0x4, R4 ;  /* 0x0000000402047825 */ /* 0x002fc800078e0004 */
[----:B---3--:R-:W-:Y:S01]  /*0100*/  IMAD R6, R2, UR4, RZ ;  /* 0x0000000402067c24 */ /* 0x008fe2000f8e02ff */
[----:B--2---:R0:W2:Y:S01]  /*0110*/  LDG.E.CONSTANT R3, desc[UR6][R4.64] ;  /* 0x0000000604037981 */ /* 0x0040a2000c1e9900 */
[----:B------:R-:W1:Y:S06]  /*0120*/  LDCU UR4, c[0x0][0x3b8] ;  /* 0x00007700ff0477ac */ /* 0x000e6c0008000800 */
[----:B------:R-:W3:Y:S01]  /*0130*/  @!P1 LDC.64 R10, c[0x0][0x388] ;  /* 0x0000e200ff0a9b82 */ /* 0x000ee20000000a00 */
[----:B----4-:R-:W-:Y:S02]  /*0140*/  @!P1 IMAD R8, R9, 0xc0, RZ ;  /* 0x000000c009089824 */ /* 0x010fe400078e02ff */
[----:B------:R-:W-:-:S05]  /*0150*/  @!P1 IMAD.SHL.U32 R7, R0, 0x8, RZ ;  /* 0x0000000800079824 */ /* 0x000fca00078e00ff */
[----:B------:R-:W-:Y:S02]  /*0160*/  @!P1 IADD3 R7, P0, P2, R7, R6, R8 ;  /* 0x0000000607079210 */ /* 0x000fe40007a1e008 */
[----:B------:R-:W-:-:S04]  /*0170*/  SHF.R.S32.HI R6, RZ, 0x1f, R6 ;  /* 0x0000001fff067819 */ /* 0x000fc80000011406 */
[----:B------:R-:W-:Y:S02]  /*0180*/  @!P1 IADD3.X R8, PT, PT, RZ, R6, RZ, P0, P2 ;  /* 0x00000006ff089210 */ /* 0x000fe400007e44ff */
[----:B---3--:R-:W-:-:S04]  /*0190*/  @!P1 LEA R6, P0, R7, R10, 0x1 ;  /* 0x0000000a07069211 */ /* 0x008fc800078008ff */
[----:B------:R-:W-:-:S05]  /*01a0*/  @!P1 LEA.HI.X R7, R7, R11, R8, 0x1, P0 ;  /* 0x0000000b07079211 */ /* 0x000fca00000f0c08 */
[----:B------:R-:W3:Y:S04]  /*01b0*/  @!P1 LDG.E.CONSTANT R12, desc[UR6][R6.64] ;  /* 0x00000006060c9981 */ /* 0x000ee8000c1e9900 */
[----:B------:R-:W3:Y:S04]  /*01c0*/  @!P1 LDG.E.CONSTANT R13, desc[UR6][R6.64+0x4] ;  /* 0x00000406060d9981 */ /* 0x000ee8000c1e9900 */
[----:B------:R-:W3:Y:S04]  /*01d0*/  @!P1 LDG.E.CONSTANT R14, desc[UR6][R6.64+0x8] ;  /* 0x00000806060e9981 */ /* 0x000ee8000c1e9900 */
[----:B------:R4:W3:Y:S01]  /*01e0*/  @!P1 LDG.E.CONSTANT R15, desc[UR6][R6.64+0xc] ;  /* 0x00000c06060f9981 */ /* 0x0008e2000c1e9900 */
[----:B------:R-:W-:-:S04]  /*01f0*/  IABS R11, R17 ;  /* 0x00000011000b7213 */ /* 0x000fc80000000000 */
[----:B------:R-:W0:Y:S08]  /*0200*/  I2F.RP R8, R11 ;  /* 0x0000000b00087306 */ /* 0x000e300000209400 */
[----:B0-----:R-:W0:Y:S01]  /*0210*/  MUFU.RCP R8, R8 ;  /* 0x0000000800087308 */ /* 0x001e220000001000 */
[----:B------:R-:W1:Y:S01]  /*0220*/  LDC R10, c[0x0][0x370] ;  /* 0x0000dc00ff0a7b82 */ /* 0x000e620000000800 */
[----:B0-----:R-:W-:-:S06]  /*0230*/  VIADD R4, R8, 0xffffffe ;  /* 0x0ffffffe08047836 */ /* 0x001fcc0000000000 */
[----:B------:R0:W4:Y:S02]  /*0240*/  F2I.FTZ.U32.TRUNC.NTZ R5, R4 ;  /* 0x0000000400057305 */ /* 0x000124000021f000 */
[----:B0-----:R-:W-:Y:S02]  /*0250*/  HFMA2 R4, -RZ, RZ, 0, 0 ;  /* 0x00000000ff047431 */ /* 0x001fe400000001ff */
[----:B----4-:R-:W-:-:S04]  /*0260*/  IMAD.MOV R16, RZ, RZ, -R5 ;  /* 0x000000ffff107224 */ /* 0x010fc800078e0a05 */
[----:B------:R-:W-:Y:S01]  /*0270*/  IMAD R7, R16, R11, RZ ;  /* 0x0000000b10077224 */ /* 0x000fe200078e02ff */
[----:B-1----:R-:W-:-:S03]  /*0280*/  IABS R6, R10 ;  /* 0x0000000a00067213 */ /* 0x002fc60000000000 */
[----:B------:R-:W-:-:S06]  /*0290*/  IMAD.HI.U32 R5, R5, R7, R4 ;  /* 0x0000000705057227 */ /* 0x000fcc00078e0004 */
[----:B------:R-:W-:-:S04]  /*02a0*/  IMAD.HI.U32 R5, R5, R6, RZ ;  /* 0x0000000605057227 */ /* 0x000fc800078e00ff */
[----:B------:R-:W-:-:S04]  /*02b0*/  IMAD.MOV R7, RZ, RZ, -R5 ;  /* 0x000000ffff077224 */ /* 0x000fc800078e0a05 */
[----:B------:R-:W-:-:S05]  /*02c0*/  IMAD R4, R11, R7, R6 ;  /* 0x000000070b047224 */ /* 0x000fca00078e0206 */
[----:B------:R-:W-:-:S13]  /*02d0*/  ISETP.GT.U32.AND P2, PT, R11, R4, PT ;  /* 0x000000040b00720c */ /* 0x000fda0003f44070 */
[----:B------:R-:W-:-:S05]  /*02e0*/  @!P2 IMAD.IADD R4, R4, 0x1, -R11 ;  /* 0x000000010404a824 */ /* 0x000fca00078e0a0b */
[----:B------:R-:W-:Y:S02]  /*02f0*/  ISETP.GE.U32.AND P0, PT, R4, R11, PT ;  /* 0x0000000b0400720c */ /* 0x000fe40003f06070 */
[----:B------:R-:W-:Y:S01]  /*0300*/  LOP3.LUT R4, R10, R17, RZ, 0x3c, !PT ;  /* 0x000000110a047212 */ /* 0x000fe200078e3cff */
[----:B------:R-:W-:Y:S01]  /*0310*/  @!P2 VIADD R5, R5, 0x1 ;  /* 0x000000010505a836 */ /* 0x000fe20000000000 */
[----:B------:R-:W-:Y:S02]  /*0320*/  ISETP.NE.AND P2, PT, R17, RZ, PT ;  /* 0x000000ff1100720c */ /* 0x000fe40003f45270 */
[----:B------:R-:W-:-:S07]  /*0330*/  ISETP.GE.AND P3, PT, R4, RZ, PT ;  /* 0x000000ff0400720c */ /* 0x000fce0003f66270 */
[----:B------:R-:W-:-:S05]  /*0340*/  @P0 IADD3 R5, PT, PT, R5, 0x1, RZ ;  /* 0x0000000105050810 */ /* 0x000fca0007ffe0ff */
[----:B------:R-:W-:-:S04]  /*0350*/  IMAD.MOV.U32 R10, RZ, RZ, R5 ;  /* 0x000000ffff0a7224 */ /* 0x000fc800078e0005 */
[----:B------:R-:W-:Y:S01]  /*0360*/  @!P3 IMAD.MOV R10, RZ, RZ, -R10 ;  /* 0x000000ffff0ab224 */ /* 0x000fe200078e0a0a */
[----:B------:R-:W-:Y:S02]  /*0370*/  @!P2 LOP3.LUT R10, RZ, R17, RZ, 0x33, !PT ;  /* 0x00000011ff0aa212 */ /* 0x000fe400078e33ff */
[----:B------:R-:W0:Y:S02]  /*0380*/  LDC.64 R16, c[0x0][0x3c0] ;  /* 0x0000f000ff107b82 */ /* 0x000e240000000a00 */
[----:B------:R-:W-:-:S04]  /*0390*/  IABS R7, R10 ;  /* 0x0000000a00077213 */ /* 0x000fc80000000000 */
[----:B------:R-:W1:Y:S08]  /*03a0*/  I2F.RP R6, R7 ;  /* 0x0000000700067306 */ /* 0x000e700000209400 */
[----:B-1----:R-:W1:Y:S02]  /*03b0*/  MUFU.RCP R6, R6 ;  /* 0x0000000600067308 */ /* 0x002e640000001000 */
[----:B-1----:R-:W-:-:S06]  /*03c0*/  VIADD R4, R6, 0xffffffe ;  /* 0x0ffffffe06047836 */ /* 0x002fcc0000000000 */
[----:B------:R1:W4:Y:S01]  /*03d0*/  F2I.FTZ.U32.TRUNC.NTZ R5, R4 ;  /* 0x0000000400057305 */ /* 0x000322000021f000 */
[----:B0-----:R-:W-:-:S04]  /*03e0*/  ISETP.NE.U32.AND P0, PT, R16, RZ, PT ;  /* 0x000000ff1000720c */ /* 0x001fc80003f05070 */
[----:B------:R-:W-:Y:S01]  /*03f0*/  ISETP.NE.AND.EX P0, PT, R17, RZ, PT, P0 ;  /* 0x000000ff1100720c */ /* 0x000fe20003f05300 */
[----:B-1----:R-:W-:Y:S01]  /*0400*/  IMAD.MOV.U32 R4, RZ, RZ, RZ ;  /* 0x000000ffff047224 */ /* 0x002fe200078e00ff */
[----:B----4-:R-:W-:-:S05]  /*0410*/  IADD3 R8, PT, PT, RZ, -R5, RZ ;  /* 0x80000005ff087210 */ /* 0x010fca0007ffe0ff */
[----:B------:R-:W-:Y:S01]  /*0420*/  IMAD R11, R8, R7, RZ ;  /* 0x00000007080b7224 */ /* 0x000fe200078e02ff */
[----:B------:R-:W-:Y:S02]  /*0430*/  IABS R6, R9 ;  /* 0x0000000900067213 */ /* 0x000fe40000000000 */
[----:B------:R-:W-:Y:S01]  /*0440*/  IABS R8, R10 ;  /* 0x0000000a00087213 */ /* 0x000fe20000000000 */
[----:B------:R-:W-:-:S04]  /*0450*/  IMAD.HI.U32 R5, R5, R11, R4 ;  /* 0x0000000b05057227 */ /* 0x000fc800078e0004 */
[----:B------:R-:W-:Y:S02]  /*0460*/  IMAD.MOV R11, RZ, RZ, -R8 ;  /* 0x000000ffff0b7224 */ /* 0x000fe400078e0a08 */
[----:B------:R-:W-:Y:S02]  /*0470*/  IMAD.HI.U32 R30, R5, R6, RZ ;  /* 0x00000006051e7227 */ /* 0x000fe400078e00ff */
[----:B------:R-:W0:Y:S02]  /*0480*/  @P0 LDC.64 R4, c[0x0][0x3c0] ;  /* 0x0000f000ff040b82 */ /* 0x000e240000000a00 */
[----:B------:R-:W-:-:S05]  /*0490*/  IMAD R6, R30, R11, R6 ;  /* 0x0000000b1e067224 */ /* 0x000fca00078e0206 */
[----:B------:R-:W-:Y:S01]  /*04a0*/  ISETP.GT.U32.AND P3, PT, R7, R6, PT ;  /* 0x000000060700720c */ /* 0x000fe20003f64070 */
[----:B------:R-:W1:-:S12]  /*04b0*/  @!P1 S2R R8, SR_CgaCtaId ;  /* 0x0000000000089919 */ /* 0x000e580000008800 */
[----:B------:R-:W-:Y:S02]  /*04c0*/  @!P3 IMAD.IADD R6, R6, 0x1, -R7 ;  /* 0x000000010606b824 */ /* 0x000fe400078e0a07 */
[----:B0-----:R-:W-:-:S03]  /*04d0*/  @P0 IMAD.WIDE.U32 R4, R9, 0x4, R4 ;  /* 0x0000000409040825 */ /* 0x001fc600078e0004 */
[----:B------:R-:W-:Y:S02]  /*04e0*/  ISETP.GE.U32.AND P2, PT, R6, R7, PT ;  /* 0x000000070600720c */ /* 0x000fe40003f46070 */
[----:B------:R-:W-:Y:S01]  /*04f0*/  LOP3.LUT R6, R9, R10, RZ, 0x3c, !PT ;  /* 0x0000000a09067212 */ /* 0x000fe200078e3cff */
[----:B------:R-:W-:Y:S01]  /*0500*/  @!P3 VIADD R30, R30, 0x1 ;  /* 0x000000011e1eb836 */ /* 0x000fe20000000000 */
[----:B------:R-:W-:Y:S01]  /*0510*/  SHF.R.U32.HI R29, RZ, 0x5, R0 ;  /* 0x00000005ff1d7819 */ /* 0x000fe20000011600 */
[----:B------:R0:W5:Y:S01]  /*0520*/  @P0 LDG.E.CONSTANT R28, desc[UR6][R4.64] ;  /* 0x00000006041c0981 */ /* 0x000162000c1e9900 */
[----:B------:R-:W-:Y:S02]  /*0530*/  ISETP.GE.AND P4, PT, R6, RZ, PT ;  /* 0x000000ff0600720c */ /* 0x000fe40003f86270 */
[----:B------:R-:W-:Y:S01]  /*0540*/  @!P1 MOV R7, 0x400 ;  /* 0x0000040000079802 */ /* 0x000fe20000000f00 */
[----:B--2---:R-:W-:-:S05]  /*0550*/  VIADD R9, R3, 0x1f ;  /* 0x0000001f03097836 */ /* 0x004fca0000000000 */
[----:B------:R-:W-:-:S04]  /*0560*/  SHF.R.S32.HI R6, RZ, 0x1f, R9 ;  /* 0x0000001fff067819 */ /* 0x000fc80000011409 */
[----:B------:R-:W-:Y:S01]  /*0570*/  LEA.HI R6, R6, R9, RZ, 0x5 ;  /* 0x0000000906067211 */ /* 0x000fe200078f28ff */
[----:B------:R-:W-:-:S03]  /*0580*/  @P2 VIADD R30, R30, 0x1 ;  /* 0x000000011e1e2836 */ /* 0x000fc60000000000 */
[----:B------:R-:W-:Y:S02]  /*0590*/  SHF.R.S32.HI R32, RZ, 0x5, R6 ;  /* 0x00000005ff207819 */ /* 0x000fe40000011406 */
[----:B-1----:R-:W-:Y:S02]  /*05a0*/  @!P1 LEA R7, R8, R7, 0x18 ;  /* 0x0000000708079211 */ /* 0x002fe400078ec0ff */
[----:B------:R-:W-:Y:S02]  /*05b0*/  ISETP.GE.AND P2, PT, R29, R32, PT ;  /* 0x000000201d00720c */ /* 0x000fe40003f46270 */
[----:B------:R-:W-:Y:S02]  /*05c0*/  ISETP.NE.AND P0, PT, R10, RZ, PT ;  /* 0x000000ff0a00720c */ /* 0x000fe40003f05270 */
[----:B------:R-:W-:Y:S01]  /*05d0*/  @!P1 LEA R7, R0, R7, 0x4 ;  /* 0x0000000700079211 */ /* 0x000fe200078e20ff */
[----:B------:R-:W-:Y:S01]  /*05e0*/  IMAD R31, R2, UR4, RZ ;  /* 0x00000004021f7c24 */ /* 0x000fe2000f8e02ff */
[----:B------:R-:W-:Y:S01]  /*05f0*/  BSSY.RECONVERGENT B0, `(.L_x_16719) ;  /* 0x00003b3000007945 */ /* 0x000fe20003800200 */
[----:B------:R-:W-:-:S08]  /*0600*/  @!P4 IMAD.MOV R30, RZ, RZ, -R30 ;  /* 0x000000ffff1ec224 */ /* 0x000fd000078e0a1e */
[----:B------:R-:W-:Y:S01]  /*0610*/  @!P0 LOP3.LUT R30, RZ, R10, RZ, 0x33, !PT ;  /* 0x0000000aff1e8212 */ /* 0x000fe200078e33ff */
[----:B---3--:R0:W-:Y:S01]  /*0620*/  @!P1 STS.128 [R7], R12 ;  /* 0x0000000c07009388 */ /* 0x0081e20000000c00 */
[----:B------:R-:W-:Y:S06]  /*0630*/  BAR.SYNC.DEFER_BLOCKING 0x0 ;  /* 0x0000000000007b1d */ /* 0x000fec0000010000 */
[----:B------:R-:W-:Y:S05]  /*0640*/  @P2 BRA `(.L_x_16720) ;  /* 0x0000003800b42947 */ /* 0x000fea0003800000 */
[----:B------:R-:W1:Y:S01]  /*0650*/  S2UR UR5, SR_CgaCtaId ;  /* 0x00000000000579c3 */ /* 0x000e620000008800 */
[----:B------:R-:W-:Y:S01]  /*0660*/  UMOV UR4, 0x400 ;  /* 0x0000040000047882 */ /* 0x000fe20000000000 */
[----:B------:R-:W2:Y:S01]  /*0670*/  LDCU.64 UR8, c[0x0][0x3a8] ;  /* 0x00007500ff0877ac */ /* 0x000ea20008000a00 */
[----:B0-----:R-:W-:Y:S01]  /*0680*/  SHF.R.U32.HI R4, RZ, 0x3, R0 ;  /* 0x00000003ff047819 */ /* 0x001fe20000011600 */
[----:B------:R-:W-:Y:S01]  /*0690*/  IMAD.MOV.U32 R5, RZ, RZ, RZ ;  /* 0x000000ffff057224 */ /* 0x000fe200078e00ff */
[----:B------:R-:W-:Y:S01]  /*06a0*/  LOP3.LUT R200, R0, 0x1f, RZ, 0xc0, !PT ;  /* 0x0000001f00c87812 */ /* 0x000fe200078ec0ff */
[----:B------:R-:W-:Y:S01]  /*06b0*/  IMAD.MOV.U32 R202, RZ, RZ, -0x800001 ;  /* 0xff7fffffffca7424 */ /* 0x000fe200078e00ff */
[----:B------:R-:W-:Y:S02]  /*06c0*/  LOP3.LUT R4, R4, 0x7c, RZ, 0xc0, !PT ;  /* 0x0000007c04047812 */ /* 0x000fe400078ec0ff */
[----:B------:R-:W-:-:S03]  /*06d0*/  LEA R208, R29, R200, 0x5 ;  /* 0x000000c81dd07211 */ /* 0x000fc600078e28ff */
[----:B------:R-:W-:-:S04]  /*06e0*/  IMAD.WIDE R4, R31, 0x4, R4 ;  /* 0x000000041f047825 */ /* 0x000fc800078e0204 */
[C---:B------:R-:W-:Y:S02]  /*06f0*/  IMAD.IADD R200, R208.reuse, 0x1, -R3 ;  /* 0x00000001d0c87824 */ /* 0x040fe400078e0a03 */
[----:B------:R-:W-:Y:S01]  /*0700*/  VIADD R199, R208, 0x1 ;  /* 0x00000001d0c77836 */ /* 0x000fe20000000000 */
[----:B--2---:R-:W-:Y:S01]  /*0710*/  IADD3 R34, P0, PT, R4, UR8, RZ ;  /* 0x0000000804227c10 */ /* 0x004fe2000ff1e0ff */
[----:B-1----:R-:W-:-:S03]  /*0720*/  ULEA UR15, UR5, UR4, 0x18 ;  /* 0x00000004050f7291 */ /* 0x002fc6000f8ec0ff */
[----:B------:R-:W-:Y:S01]  /*0730*/  IADD3.X R35, PT, PT, R5, UR9, RZ, P0, !PT ;  /* 0x0000000905237c10 */ /* 0x000fe200087fe4ff */
[----:B------:R-:W-:-:S04]  /*0740*/  UIADD3 UR4, UPT, UPT, UR4, 0x1a0, URZ ;  /* 0x000001a004047890 */ /* 0x000fc8000fffe0ff */
[----:B------:R-:W-:Y:S01]  /*0750*/  ULEA UR4, UR5, UR4, 0x18 ;  /* 0x0000000405047291 */ /* 0x000fe2000f8ec0ff */
[----:B------:R-:W0:Y:S04]  /*0760*/  LDS.128 R52, [UR15+0x40] ;  /* 0x0000400fff347984 */ /* 0x000e280008000c00 */
[----:B------:R-:W1:Y:S04]  /*0770*/  LDS.128 R12, [UR15] ;  /* 0x0000000fff0c7984 */ /* 0x000e680008000c00 */
[----:B------:R-:W2:Y:S04]  /*0780*/  LDS.128 R16, [UR15+0x10] ;  /* 0x0000100fff107984 */ /* 0x000ea80008000c00 */
[----:B------:R-:W3:Y:S04]  /*0790*/  LDS.128 R20, [UR15+0x20] ;  /* 0x0000200fff147984 */ /* 0x000ee80008000c00 */
[----:B------:R-:W4:Y:S04]  /*07a0*/  LDS.128 R24, [UR15+0x30] ;  /* 0x0000300fff187984 */ /* 0x000f280008000c00 */
[----:B------:R-:W4:Y:S04]  /*07b0*/  LDS.128 R8, [UR15+0x50] ;  /* 0x0000500fff087984 */ /* 0x000f280008000c00 */
[----:B------:R-:W4:Y:S01]  /*07c0*/  LDS.128 R4, [UR15+0xa0] ;  /* 0x0000a00fff047984 */ /* 0x000f220008000c00 */
[----:B0-----:R-:W-:-:S02]  /*07d0*/  PRMT R79, R52, 0x7632, R79 ;  /* 0x00007632344f7816 */ /* 0x001fc4000000004f */
[----:B------:R-:W-:Y:S01]  /*07e0*/  SHF.L.U32 R51, R52, 0x10, RZ ;  /* 0x0000001034337819 */ /* 0x000fe200000006ff */
[C---:B------:R-:W-:Y:S01]  /*07f0*/  IMAD.U32 R52, R53.reuse, 0x10000, RZ ;  /* 0x0001000035347824 */ /* 0x040fe200078e00ff */
[----:B------:R-:W-:Y:S01]  /*0800*/  PRMT R80, R53, 0x7632, R80 ;  /* 0x0000763235507816 */ /* 0x000fe20000000050 */
[C---:B------:R-:W-:Y:S01]  /*0810*/  IMAD.U32 R53, R54.reuse, 0x10000, RZ ;  /* 0x0001000036357824 */ /* 0x040fe200078e00ff */
[----:B------:R-:W-:Y:S01]  /*0820*/  PRMT R81, R54, 0x7632, R81 ;  /* 0x0000763236517816 */ /* 0x000fe20000000051 */
[C---:B------:R-:W-:Y:S01]  /*0830*/  IMAD.U32 R54, R55.reuse, 0x10000, RZ ;  /* 0x0001000037367824 */ /* 0x040fe200078e00ff */
[----:B------:R-:W-:Y:S01]  /*0840*/  PRMT R82, R55, 0x7632, R82 ;  /* 0x0000763237527816 */ /* 0x000fe20000000052 */
[----:B-1----:R-:W-:Y:S01]  /*0850*/  IMAD.U32 R36, R13, 0x10000, RZ ;  /* 0x000100000d247824 */ /* 0x002fe200078e00ff */
[----:B------:R-:W-:Y:S01]  /*0860*/  PRMT R63, R12, 0x7632, R63 ;  /* 0x000076320c3f7816 */ /* 0x000fe2000000003f */
[----:B------:R-:W-:Y:S01]  /*0870*/  IMAD.U32 R37, R14, 0x10000, RZ ;  /* 0x000100000e257824 */ /* 0x000fe200078e00ff */
[----:B------:R-:W-:Y:S01]  /*0880*/  SHF.L.U32 R33, R12, 0x10, RZ ;  /* 0x000000100c217819 */ /* 0x000fe200000006ff */
[----:B------:R-:W-:Y:S01]  /*0890*/  IMAD.U32 R38, R15, 0x10000, RZ ;  /* 0x000100000f267824 */ /* 0x000fe200078e00ff */
[----:B------:R-:W-:Y:S01]  /*08a0*/  PRMT R64, R13, 0x7632, R64 ;  /* 0x000076320d407816 */ /* 0x000fe20000000040 */
[----:B--2---:R-:W-:Y:S01]  /*08b0*/  IMAD.U32 R40, R17, 0x10000, RZ ;  /* 0x0001000011287824 */ /* 0x004fe200078e00ff */
[----:B------:R-:W-:Y:S01]  /*08c0*/  PRMT R65, R14, 0x7632, R65 ;  /* 0x000076320e417816 */ /* 0x000fe20000000041 */
[----:B------:R-:W-:Y:S01]  /*08d0*/  IMAD.U32 R41, R18, 0x10000, RZ ;  /* 0x0001000012297824 */ /* 0x000fe200078e00ff */
[----:B------:R-:W-:Y:S01]  /*08e0*/  PRMT R66, R15, 0x7632, R66 ;  /* 0x000076320f427816 */ /* 0x000fe20000000042 */
[----:B------:R-:W-:Y:S01]  /*08f0*/  IMAD.U32 R42, R19, 0x10000, RZ ;  /* 0x00010000132a7824 */ /* 0x000fe200078e00ff */
[C---:B------:R-:W-:Y:S01]  /*0900*/  PRMT R67, R16.reuse, 0x7632, R67 ;  /* 0x0000763210437816 */ /* 0x040fe20000000043 */
[----:B---3--:R-:W-:Y:S01]  /*0910*/  IMAD.U32 R44, R21, 0x10000, RZ ;  /* 0x00010000152c7824 */ /* 0x008fe200078e00ff */
[----:B------:R-:W-:Y:S01]  /*0920*/  SHF.L.U32 R39, R16, 0x10, RZ ;  /* 0x0000001010277819 */ /* 0x000fe200000006ff */
[----:B------:R-:W-:Y:S01]  /*0930*/  IMAD.U32 R45, R22, 0x10000, RZ ;  /* 0x00010000162d7824 */ /* 0x000fe200078e00ff */
[----:B------:R-:W-:Y:S01]  /*0940*/  PRMT R68, R17, 0x7632, R68 ;  /* 0x0000763211447816 */ /* 0x000fe20000000044 */
[----:B------:R-:W-:Y:S01]  /*0950*/  IMAD.U32 R46, R23, 0x10000, RZ ;  /* 0x00010000172e7824 */ /* 0x000fe200078e00ff */
[----:B------:R-:W-:Y:S01]  /*0960*/  PRMT R69, R18, 0x7632, R69 ;  /* 0x0000763212457816 */ /* 0x000fe20000000045 */
[----:B----4-:R-:W-:Y:S01]  /*0970*/  IMAD.U32 R48, R25, 0x10000, RZ ;  /* 0x0001000019307824 */ /* 0x010fe200078e00ff */
[----:B------:R-:W-:Y:S01]  /*0980*/  PRMT R70, R19, 0x7632, R70 ;  /* 0x0000763213467816 */ /* 0x000fe20000000046 */
[----:B------:R-:W-:Y:S01]  /*0990*/  IMAD.U32 R49, R26, 0x10000, RZ ;  /* 0x000100001a317824 */ /* 0x000fe200078e00ff */
[C---:B------:R-:W-:Y:S01]  /*09a0*/  PRMT R71, R20.reuse, 0x7632, R71 ;  /* 0x0000763214477816 */ /* 0x040fe20000000047 */
        /* <DEDUP_REMOVED lines=8> */
[----:B------:R-:W0:Y:S01]  /*0a30*/  LDS.128 R12, [UR15+0x60] ;  /* 0x0000600fff0c7984 */ /* 0x000e220008000c00 */
[C---:B------:R-:W-:Y:S01]  /*0a40*/  PRMT R75, R24.reuse, 0x7632, R75 ;  /* 0x00007632184b7816 */ /* 0x040fe2000000004b */
[----:B------:R-:W-:Y:S01]  /*0a50*/  IMAD.U32 R110, R5, 0x10000, RZ ;  /* 0x00010000056e7824 */ /* 0x000fe200078e00ff */
[----:B------:R-:W-:Y:S01]  /*0a60*/  SHF.L.U32 R47, R24, 0x10, RZ ;  /* 0x00000010182f7819 */ /* 0x000fe200000006ff */
[----:B------:R-:W1:Y:S01]  /*0a70*/  LDS.128 R16, [UR15+0x70] ;  /* 0x0000700fff107984 */ /* 0x000e620008000c00 */
[----:B------:R-:W-:Y:S01]  /*0a80*/  PRMT R76, R25, 0x7632, R76 ;  /* 0x00007632194c7816 */ /* 0x000fe2000000004c */
[----:B------:R-:W-:Y:S01]  /*0a90*/  IMAD.U32 R112, R6, 0x10000, RZ ;  /* 0x0001000006707824 */ /* 0x000fe200078e00ff */
[----:B------:R-:W-:Y:S01]  /*0aa0*/  PRMT R77, R26, 0x7632, R77 ;  /* 0x000076321a4d7816 */ /* 0x000fe2000000004d */
[----:B------:R-:W2:Y:S01]  /*0ab0*/  LDS.128 R20, [UR15+0x80] ;  /* 0x0000800fff147984 */ /* 0x000ea20008000c00 */
[----:B------:R-:W-:Y:S01]  /*0ac0*/  PRMT R78, R27, 0x7632, R78 ;  /* 0x000076321b4e7816 */ /* 0x000fe2000000004e */
[----:B------:R-:W-:Y:S01]  /*0ad0*/  IMAD.U32 R114, R7, 0x10000, RZ ;  /* 0x0001000007727824 */ /* 0x000fe200078e00ff */
[C---:B------:R-:W-:Y:S01]  /*0ae0*/  PRMT R83, R8.reuse, 0x7632, R83 ;  /* 0x0000763208537816 */ /* 0x040fe20000000053 */
[----:B------:R-:W3:Y:S01]  /*0af0*/  LDS.128 R24, [UR15+0x90] ;  /* 0x0000900fff187984 */ /* 0x000ee20008000c00 */
        /* <DEDUP_REMOVED lines=8> */
[----:B------:R-:W4:Y:S01]  /*0b80*/  LDS.128 R8, [UR15+0xb0] ;  /* 0x0000b00fff087984 */ /* 0x000f220008000c00 */
        /* <DEDUP_REMOVED lines=24> */
[----:B-1----:R-:W-:Y:S01]  /*0d10*/  IMAD.U32 R86, R17, 0x10000, RZ ;  /* 0x0001000011567824 */ /* 0x002fe200078e00ff */
[----:B------:R-:W-:Y:S01]  /*0d20*/  PRMT R95, R14, 0x7632, R95 ;  /* 0x000076320e5f7816 */ /* 0x000fe2000000005f */
[----:B------:R-:W-:Y:S01]  /*0d30*/  IMAD.U32 R88, R18, 0x10000, RZ ;  /* 0x0001000012587824 */ /* 0x000fe200078e00ff */
[----:B------:R-:W-:Y:S01]  /*0d40*/  PRMT R97, R15, 0x7632, R97 ;  /* 0x000076320f617816 */ /* 0x000fe20000000061 */
[----:B------:R-:W-:Y:S01]  /*0d50*/  IMAD.U32 R90, R19, 0x10000, RZ ;  /* 0x00010000135a7824 */ /* 0x000fe200078e00ff */
[C---:B------:R-:W-:Y:S01]  /*0d60*/  PRMT R99, R16.reuse, 0x7632, R99 ;  /* 0x0000763210637816 */ /* 0x040fe20000000063 */
[----:B--2---:R-:W-:Y:S01]  /*0d70*/  IMAD.U32 R94, R21, 0x10000, RZ ;  /* 0x00010000155e7824 */ /* 0x004fe200078e00ff */
[----:B------:R-:W-:Y:S01]  /*0d80*/  SHF.L.U32 R84, R16, 0x10, RZ ;  /* 0x0000001010547819 */ /* 0x000fe200000006ff */
[----:B------:R-:W-:Y:S01]  /*0d90*/  IMAD.U32 R96, R22, 0x10000, RZ ;  /* 0x0001000016607824 */ /* 0x000fe200078e00ff */
[----:B------:R-:W-:Y:S01]  /*0da0*/  PRMT R101, R17, 0x7632, R101 ;  /* 0x0000763211657816 */ /* 0x000fe20000000065 */
[----:B------:R-:W-:Y:S01]  /*0db0*/  IMAD.U32 R98, R23, 0x10000, RZ ;  /* 0x0001000017627824 */ /* 0x000fe200078e00ff */
[----:B------:R-:W-:Y:S01]  /*0dc0*/  PRMT R103, R18, 0x7632, R103 ;  /* 0x0000763212677816 */ /* 0x000fe20000000067 */
[----:B---3--:R-:W-:Y:S01]  /*0dd0*/  IMAD.U32 R102, R25, 0x10000, RZ ;  /* 0x0001000019667824 */ /* 0x008fe200078e00ff */
[----:B------:R-:W-:Y:S01]  /*0de0*/  PRMT R105, R19, 0x7632, R105 ;  /* 0x0000763213697816 */ /* 0x000fe20000000069 */
[----:B------:R-:W-:Y:S01]  /*0df0*/  IMAD.U32 R104, R26, 0x10000, RZ ;  /* 0x000100001a687824 */ /* 0x000fe200078e00ff */
[C---:B------:R-:W-:Y:S01]  /*0e00*/  PRMT R107, R20.reuse, 0x7632, R107 ;  /* 0x00007632146b7816 */ /* 0x040fe2000000006b */
[----:B------:R-:W-:Y:S01]  /*0e10*/  IMAD.U32 R106, R27, 0x10000, RZ ;  /* 0x000100001b6a7824 */ /* 0x000fe200078e00ff */
[----:B------:R-:W-:Y:S01]  /*0e20*/  SHF.L.U32 R92, R20, 0x10, RZ ;  /* 0x00000010145c7819 */ /* 0x000fe200000006ff */
[----:B----4-:R-:W-:Y:S01]  /*0e30*/  IMAD.U32 R118, R9, 0x10000, RZ ;  /* 0x0001000009767824 */ /* 0x010fe200078e00ff */
        /* <DEDUP_REMOVED lines=115> */
[C---:B0-----:R-:W-:Y:S01]  /*1570*/  PRMT R180, R13.reuse, 0x7632, R180 ;  /* 0x000076320db47816 */ /* 0x041fe200000000b4 */
[----:B------:R-:W-:Y:S01]  /*1580*/  IMAD.U32 R13, R13, 0x10000, RZ ;  /* 0x000100000d0d7824 */ /* 0x000fe200078e00ff */
[C---:B------:R-:W-:Y:S01]  /*1590*/  PRMT R181, R14.reuse, 0x7632, R181 ;  /* 0x000076320eb57816 */ /* 0x040fe200000000b5 */
[----:B------:R-:W-:Y:S01]  /*15a0*/  IMAD.U32 R14, R14, 0x10000, RZ ;  /* 0x000100000e0e7824 */ /* 0x000fe200078e00ff */
[C---:B------:R-:W-:Y:S01]  /*15b0*/  PRMT R182, R15.reuse, 0x7632, R182 ;  /* 0x000076320fb67816 */ /* 0x040fe200000000b6 */
[----:B------:R-:W-:Y:S01]  /*15c0*/  IMAD.U32 R15, R15, 0x10000, RZ ;  /* 0x000100000f0f7824 */ /* 0x000fe200078e00ff */
[C---:B-1----:R-:W-:Y:S01]  /*15d0*/  PRMT R184, R17.reuse, 0x7632, R184 ;  /* 0x0000763211b87816 */ /* 0x042fe200000000b8 */
[----:B------:R-:W-:Y:S01]  /*15e0*/  IMAD.U32 R17, R17, 0x10000, RZ ;  /* 0x0001000011117824 */ /* 0x000fe200078e00ff */
[C---:B------:R-:W-:Y:S01]  /*15f0*/  PRMT R185, R18.reuse, 0x7632, R185 ;  /* 0x0000763212b97816 */ /* 0x040fe200000000b9 */
[----:B------:R-:W-:Y:S01]  /*1600*/  IMAD.U32 R18, R18, 0x10000, RZ ;  /* 0x0001000012127824 */ /* 0x000fe200078e00ff */
[C---:B------:R-:W-:Y:S01]  /*1610*/  PRMT R186, R19.reuse, 0x7632, R186 ;  /* 0x0000763213ba7816 */ /* 0x040fe200000000ba */
[----:B------:R-:W-:Y:S01]  /*1620*/  IMAD.U32 R19, R19, 0x10000, RZ ;  /* 0x0001000013137824 */ /* 0x000fe200078e00ff */
[C---:B--2---:R-:W-:Y:S01]  /*1630*/  PRMT R189, R21.reuse, 0x7632, R189 ;  /* 0x0000763215bd7816 */ /* 0x044fe200000000bd */
[----:B------:R-:W-:Y:S01]  /*1640*/  IMAD.U32 R21, R21, 0x10000, RZ ;  /* 0x0001000015157824 */ /* 0x000fe200078e00ff */
[C---:B------:R-:W-:Y:S01]  /*1650*/  PRMT R191, R22.reuse, 0x7632, R191 ;  /* 0x0000763216bf7816 */ /* 0x040fe200000000bf */
[----:B------:R-:W-:Y:S01]  /*1660*/  IMAD.U32 R22, R22, 0x10000, RZ ;  /* 0x0001000016167824 */ /* 0x000fe200078e00ff */
[C---:B------:R-:W-:Y:S01]  /*1670*/  PRMT R193, R23.reuse, 0x7632, R193 ;  /* 0x0000763217c17816 */ /* 0x040fe200000000c1 */
[----:B------:R-:W-:Y:S01]  /*1680*/  IMAD.U32 R23, R23, 0x10000, RZ ;  /* 0x0001000017177824 */ /* 0x000fe200078e00ff */
[C---:B---3--:R-:W-:Y:S01]  /*1690*/  PRMT R196, R25.reuse, 0x7632, R196 ;  /* 0x0000763219c47816 */ /* 0x048fe200000000c4 */
[----:B------:R-:W-:Y:S01]  /*16a0*/  IMAD.U32 R25, R25, 0x10000, RZ ;  /* 0x0001000019197824 */ /* 0x000fe200078e00ff */
[C---:B------:R-:W-:Y:S01]  /*16b0*/  PRMT R197, R26.reuse, 0x7632, R197 ;  /* 0x000076321ac57816 */ /* 0x040fe200000000c5 */
[----:B------:R-:W-:Y:S01]  /*16c0*/  IMAD.U32 R26, R26, 0x10000, RZ ;  /* 0x000100001a1a7824 */ /* 0x000fe200078e00ff */
[C---:B------:R-:W-:Y:S01]  /*16d0*/  PRMT R198, R27.reuse, 0x7632, R198 ;  /* 0x000076321bc67816 */ /* 0x040fe200000000c6 */
[----:B------:R-:W-:Y:S01]  /*16e0*/  IMAD.U32 R27, R27, 0x10000, RZ ;  /* 0x000100001b1b7824 */ /* 0x000fe200078e00ff */
[C---:B----4-:R-:W-:Y:S01]  /*16f0*/  PRMT R204, R9.reuse, 0x7632, R204 ;  /* 0x0000763209cc7816 */ /* 0x050fe200000000cc */
[----:B------:R-:W-:Y:S01]  /*1700*/  IMAD.U32 R9, R9, 0x10000, RZ ;  /* 0x0001000009097824 */ /* 0x000fe200078e00ff */
[C---:B------:R-:W-:Y:S01]  /*1710*/  PRMT R205, R10.reuse, 0x7632, R205 ;  /* 0x000076320acd7816 */ /* 0x040fe200000000cd */
[----:B------:R-:W-:Y:S01]  /*1720*/  IMAD.U32 R10, R10, 0x10000, RZ ;  /* 0x000100000a0a7824 */ /* 0x000fe200078e00ff */
[----:B------:R-:W-:Y:S01]  /*1730*/  PRMT R206, R11, 0x7632, R206 ;  /* 0x000076320bce7816 */ /* 0x000fe200000000ce */
        /* <DEDUP_REMOVED lines=9> */
[C---:B------:R-:W-:Y:S01]  /*17d0*/  PRMT R7, R8.reuse, 0x7632, R7 ;  /* 0x0000763208077816 */ /* 0x040fe20000000007 */
[----:B------:R-:W-:Y:S01]  /*17e0*/  IMAD.U32 R8, R8, 0x10000, RZ ;  /* 0x0001000008087824 */ /* 0x000fe200078e00ff */
[----:B------:R-:W-:Y:S01]  /*17f0*/  SHF.L.U32 R201, R11, 0x10, RZ ;  /* 0x000000100bc97819 */ /* 0x000fe200000006ff */
[----:B------:R-:W-:Y:S01]  /*1800*/  IMAD.U32 R157, R157, 0x10000, RZ ;  /* 0x000100009d9d7824 */ /* 0x000fe200078e00ff */
[----:B------:R-:W-:Y:S01]  /*1810*/  LEA R11, R208, UR4, 0x2 ;  /* 0x00000004d00b7c11 */ /* 0x000fe2000f8e10ff */
        /* <DEDUP_REMOVED lines=44> */
[----:B------:R-:W-:-:S07]  /*1ae0*/  IMAD.U32 R206, R206, 0x10000, RZ ;  /* 0x00010000cece7824 */ /* 0x000fce00078e00ff */
.L_x_16721:
[----:B------:R-:W2:Y:S01]  /*1af0*/  LDG.E.CONSTANT R7, desc[UR6][R34.64] ;  /* 0x0000000622077981 */ /* 0x000ea2000c1e9900 */
[----:B------:R-:W-:Y:S01]  /*1b00*/  SHF.L.U32 R4, R0, 0x3, RZ ;  /* 0x0000000300047819 */ /* 0x000fe200000006ff */
[----:B------:R-:W-:-:S03]  /*1b10*/  IMAD R5, R30, UR10, RZ ;  /* 0x0000000a1e057c24 */ /* 0x000fc6000f8e02ff */
        /* <DEDUP_REMOVED lines=35> */
[C---:B--2---:R-:W-:Y:S01]  /*1d50*/  PRMT R212, R5.reuse, 0x7632, R212 ;  /* 0x0000763205d47816 */ /* 0x044fe200000000d4 */
[----:B------:R-:W-:-:S02]  /*1d60*/  IMAD.U32 R236, R5, 0x10000, RZ ;  /* 0x0001000005ec7824 */ /* 0x000fc400078e00ff */
[----:B------:R-:W2:Y:S02]  /*1d70*/  LDG.E.CONSTANT R5, desc[UR6][R6.64+0x1204] ;  /* 0x0012040606057981 */ /* 0x000ea4000c1e9900 */
[----:B------:R-:W-:Y:S01]  /*1d80*/  IMAD.U32 R240, R212, 0x10000, RZ ;  /* 0x00010000d4f07824 */ /* 0x000fe200078e00ff */
[----:B---3--:R-:W-:-:S03]  /*1d90*/  PRMT R212, R4, 0x7632, R212 ;  /* 0x0000763204d47816 */ /* 0x008fc600000000d4 */
[----:B------:R-:W-:Y:S01]  /*1da0*/  FMUL.FTZ R240, R67, R240 ;  /* 0x000000f043f07220 */ /* 0x000fe20000410000 */
[----:B------:R-:W-:Y:S01]  /*1db0*/  SHF.L.U32 R212, R212, 0x10, RZ ;  /* 0x00000010d4d47819 */ /* 0x000fe200000006ff */
[----:B------:R-:W-:Y:S02]  /*1dc0*/  IMAD.U32 R4, R4, 0x10000, RZ ;  /* 0x0001000004047824 */ /* 0x000fe400078e00ff */
[----:B------:R-:W-:Y:S02]  /*1dd0*/  FMUL.FTZ R236, R39, R236 ;  /* 0x000000ec27ec7220 */ /* 0x000fe40000410000 */
[----:B------:R-:W-:Y:S02]  /*1de0*/  FFMA.FTZ R240, R63, R212, R240 ;  /* 0x000000d43ff07223 */ /* 0x000fe400000100f0 */
[----:B------:R-:W3:Y:S01]  /*1df0*/  LDG.E.CONSTANT R212, desc[UR6][R6.64+0x1404] ;  /* 0x0014040606d47981 */ /* 0x000ee2000c1e9900 */
[--C-:B------:R-:W-:Y:S01]  /*1e00*/  FFMA.FTZ R4, R33, R4, R236.reuse ;  /* 0x0000000421047223 */ /* 0x100fe200000100ec */
[C---:B----4-:R-:W-:Y:S01]  /*1e10*/  PRMT R236, R235.reuse, 0x7632, R236 ;  /* 0x00007632ebec7816 */ /* 0x050fe200000000ec */
[----:B------:R-:W-:-:S04]  /*1e20*/  IMAD.U32 R235, R235, 0x10000, RZ ;  /* 0x00010000ebeb7824 */ /* 0x000fc800078e00ff */
[----:B------:R-:W-:Y:S02]  /*1e30*/  FFMA.FTZ R242, R43, R235, R4 ;  /* 0x000000eb2bf27223 */ /* 0x000fe40000010004 */
[----:B------:R-:W4:Y:S01]  /*1e40*/  LDG.E.CONSTANT R4, desc[UR6][R6.64+0x2600] ;  /* 0x0026000606047981 */ /* 0x000f22000c1e9900 */
[----:B------:R-:W-:Y:S01]  /*1e50*/  PRMT R235, R234, 0x7632, R235 ;  /* 0x00007632eaeb7816 */ /* 0x000fe200000000eb */
[----:B------:R-:W-:-:S03]  /*1e60*/  IMAD.U32 R236, R236, 0x10000, RZ ;  /* 0x00010000ecec7824 */ /* 0x000fc600078e00ff */
[----:B------:R-:W-:Y:S01]  /*1e70*/  SHF.L.U32 R235, R235, 0x10, RZ ;  /* 0x00000010ebeb7819 */ /* 0x000fe200000006ff */
[----:B------:R-:W-:-:S04]  /*1e80*/  FFMA.FTZ R236, R71, R236, R240 ;  /* 0x000000ec47ec7223 */ /* 0x000fc800000100f0 */
[----:B------:R-:W-:Y:S01]  /*1e90*/  FFMA.FTZ R236, R75, R235, R236 ;  /* 0x000000eb4bec7223 */ /* 0x000fe200000100ec */
[----:B------:R-:W-:Y:S01]  /*1ea0*/  PRMT R235, R229, 0x7632, R235 ;  /* 0x00007632e5eb7816 */ /* 0x000fe200000000eb */
[----:B------:R-:W-:-:S04]  /*1eb0*/  IMAD.U32 R234, R234, 0x10000, RZ ;  /* 0x00010000eaea7824 */ /* 0x000fc800078e00ff */
[----:B------:R-:W-:Y:S02]  /*1ec0*/  IMAD.U32 R235, R235, 0x10000, RZ ;  /* 0x00010000ebeb7824 */ /* 0x000fe400078e00ff */
[----:B------:R-:W-:Y:S01]  /*1ed0*/  FFMA.FTZ R234, R47, R234, R242 ;  /* 0x000000ea2fea7223 */ /* 0x000fe200000100f2 */
[----:B------:R-:W-:Y:S02]  /*1ee0*/  IMAD.U32 R229, R229, 0x10000, RZ ;  /* 0x00010000e5e57824 */ /* 0x000fe400078e00ff */
[----:B------:R-:W-:Y:S01]  /*1ef0*/  FFMA.FTZ R236, R79, R235, R236 ;  /* 0x000000eb4fec7223 */ /* 0x000fe200000100ec */
[C---:B------:R-:W-:Y:S01]  /*1f00*/  PRMT R235, R230.reuse, 0x7632, R235 ;  /* 0x00007632e6eb7816 */ /* 0x040fe200000000eb */
[----:B------:R-:W-:Y:S01]  /*1f10*/  FFMA.FTZ R234, R51, R229, R234 ;  /* 0x000000e533ea7223 */ /* 0x000fe200000100ea */
[----:B------:R-:W-:Y:S01]  /*1f20*/  IMAD.U32 R230, R230, 0x10000, RZ ;  /* 0x00010000e6e67824 */ /* 0x000fe200078e00ff */
[----:B------:R-:W4:Y:S01]  /*1f30*/  LDG.E.CONSTANT R229, desc[UR6][R6.64+0x2800] ;  /* 0x0028000606e57981 */ /* 0x000f22000c1e9900 */
[----:B------:R-:W-:-:S02]  /*1f40*/  SHF.L.U32 R235, R235, 0x10, RZ ;  /* 0x00000010ebeb7819 */ /* 0x000fc400000006ff */
[----:B------:R-:W-:Y:S02]  /*1f50*/  FFMA.FTZ R234, R55, R230, R234 ;  /* 0x000000e637ea7223 */ /* 0x000fe400000100ea */
[----:B------:R-:W4:Y:S01]  /*1f60*/  LDG.E.CONSTANT R230, desc[UR6][R6.64+0x1804] ;  /* 0x0018040606e67981 */ /* 0x000f22000c1e9900 */
[----:B------:R-:W-:Y:S01]  /*1f70*/  FFMA.FTZ R236, R83, R235, R236 ;  /* 0x000000eb53ec7223 */ /* 0x000fe200000100ec */
[C---:B------:R-:W-:Y:S01]  /*1f80*/  IMAD.U32 R235, R231.reuse, 0x10000, RZ ;  /* 0x00010000e7eb7824 */ /* 0x040fe200078e00ff */
[----:B------:R-:W-:-:S03]  /*1f90*/  PRMT R231, R231, 0x7632, R231 ;  /* 0x00007632e7e77816 */ /* 0x000fc600000000e7 */
[----:B------:R-:W-:Y:S02]  /*1fa0*/  FFMA.FTZ R235, R59, R235, R234 ;  /* 0x000000eb3beb7223 */ /* 0x000fe400000100ea */
[----:B------:R-:W-:Y:S02]  /*1fb0*/  IMAD.U32 R234, R231, 0x10000, RZ ;  /* 0x00010000e7ea7824 */ /* 0x000fe400078e00ff */
[----:B------:R-:W4:Y:S02]  /*1fc0*/  LDG.E.CONSTANT R231, desc[UR6][R6.64+0x2a00] ;  /* 0x002a000606e77981 */ /* 0x000f24000c1e9900 */
[--C-:B------:R-:W-:Y:S01]  /*1fd0*/  FFMA.FTZ R234, R91, R234, R236.reuse ;  /* 0x000000ea5bea7223 */ /* 0x100fe200000100ec */
[C---:B------:R-:W-:Y:S01]  /*1fe0*/  PRMT R236, R232.reuse, 0x7632, R236 ;  /* 0x00007632e8ec7816 */ /* 0x040fe200000000ec */
[----:B------:R-:W-:Y:S02]  /*1ff0*/  IMAD.U32 R240, R232, 0x10000, RZ ;  /* 0x00010000e8f07824 */ /* 0x000fe400078e00ff */
[----:B------:R-:W4:Y:S01]  /*2000*/  LDG.E.CONSTANT R232, desc[UR6][R6.64+0x1a04] ;  /* 0x001a040606e87981 */ /* 0x000f22000c1e9900 */
[----:B------:R-:W-:Y:S01]  /*2010*/  SHF.L.U32 R236, R236, 0x10, RZ ;  /* 0x00000010ecec7819 */ /* 0x000fe200000006ff */
[----:B------:R-:W-:-:S04]  /*2020*/  FFMA.FTZ R235, R84, R240, R235 ;  /* 0x000000f054eb7223 */ /* 0x000fc800000100eb */
[----:B------:R-:W-:Y:S01]  /*2030*/  FFMA.FTZ R234, R99, R236, R234 ;  /* 0x000000ec63ea7223 */ /* 0x000fe200000100ea */
[C---:B------:R-:W-:Y:S01]  /*2040*/  PRMT R236, R233.reuse, 0x7632, R236 ;  /* 0x00007632e9ec7816 */ /* 0x040fe200000000ec */
[----:B------:R-:W-:Y:S02]  /*2050*/  IMAD.U32 R240, R233, 0x10000, RZ ;  /* 0x00010000e9f07824 */ /* 0x000fe400078e00ff */
[----:B------:R-:W4:Y:S02]  /*2060*/  LDG.E.CONSTANT R233, desc[UR6][R6.64+0x2c00] ;  /* 0x002c000606e97981 */ /* 0x000f24000c1e9900 */
[----:B------:R-:W-:Y:S02]  /*2070*/  IMAD.U32 R236, R236, 0x10000, RZ ;  /* 0x00010000ecec7824 */ /* 0x000fe400078e00ff */
[----:B------:R-:W-:Y:S01]  /*2080*/  FFMA.FTZ R235, R92, R240, R235 ;  /* 0x000000f05ceb7223 */ /* 0x000fe200000100eb */
[----:B------:R-:W-:Y:S02]  /*2090*/  IMAD.U32 R240, R228, 0x10000, RZ ;  /* 0x00010000e4f07824 */ /* 0x000fe400078e00ff */
[----:B------:R-:W-:-:S02]  /*20a0*/  FFMA.FTZ R236, R107, R236, R234 ;  /* 0x000000ec6bec7223 */ /* 0x000fc400000100ea */
[----:B------:R-:W4:Y:S01]  /*20b0*/  LDG.E.CONSTANT R234, desc[UR6][R6.64+0x1c04] ;  /* 0x001c040606ea7981 */ /* 0x000f22000c1e9900 */
[----:B------:R-:W-:Y:S01]  /*20c0*/  PRMT R228, R228, 0x7632, R228 ;  /* 0x00007632e4e47816 */ /* 0x000fe200000000e4 */
[----:B------:R-:W-:Y:S01]  /*20d0*/  FFMA.FTZ R241, R100, R240, R235 ;  /* 0x000000f064f17223 */ /* 0x000fe200000100eb */
[----:B------:R-:W-:Y:S01]  /*20e0*/  PRMT R240, R227, 0x7632, R240 ;  /* 0x00007632e3f07816 */ /* 0x000fe200000000f0 */
[----:B------:R-:W4:Y:S01]  /*20f0*/  LDG.E.CONSTANT R235, desc[UR6][R6.64+0x1e04] ;  /* 0x001e040606eb7981 */ /* 0x000f22000c1e9900 */
[----:B------:R-:W-:-:S03]  /*2100*/  SHF.L.U32 R228, R228, 0x10, RZ ;  /* 0x00000010e4e47819 */ /* 0x000fc600000006ff */
[----:B------:R-:W-:Y:S02]  /*2110*/  IMAD.U32 R240, R240, 0x10000, RZ ;  /* 0x00010000f0f07824 */ /* 0x000fe400078e00ff */
[----:B------:R-:W-:Y:S01]  /*2120*/  FFMA.FTZ R228, R115, R228, R236 ;  /* 0x000000e473e47223 */ /* 0x000fe200000100ec */
[----:B------:R-:W-:Y:S01]  /*2130*/  IMAD.U32 R227, R227, 0x10000, RZ ;  /* 0x00010000e3e37824 */ /* 0x000fe200078e00ff */
[----:B------:R-:W4:Y:S02]  /*2140*/  LDG.E.CONSTANT R236, desc[UR6][R6.64+0x2e00] ;  /* 0x002e000606ec7981 */ /* 0x000f24000c1e9900 */
[----:B------:R-:W-:Y:S02]  /*2150*/  FFMA.FTZ R240, R123, R240, R228 ;  /* 0x000000f07bf07223 */ /* 0x000fe400000100e4 */
[----:B------:R-:W4:Y:S01]  /*2160*/  LDG.E.CONSTANT R228, desc[UR6][R6.64+0x2004] ;  /* 0x0020040606e47981 */ /* 0x000f22000c1e9900 */
[--C-:B------:R-:W-:Y:S01]  /*2170*/  FFMA.FTZ R227, R108, R227, R241.reuse ;  /* 0x000000e36ce37223 */ /* 0x100fe200000100f1 */
[C---:B------:R-:W-:Y:S01]  /*2180*/  PRMT R241, R226.reuse, 0x7632, R241 ;  /* 0x00007632e2f17816 */ /* 0x040fe200000000f1 */
[----:B------:R-:W-:-:S04]  /*2190*/  IMAD.U32 R226, R226, 0x10000, RZ ;  /* 0x00010000e2e27824 */ /* 0x000fc800078e00ff */
[----:B------:R-:W-:Y:S01]  /*21a0*/  FFMA.FTZ R243, R116, R226, R227 ;  /* 0x000000e274f37223 */ /* 0x000fe200000100e3 */
[----:B------:R-:W-:Y:S01]  /*21b0*/  PRMT R226, R225, 0x7632, R226 ;  /* 0x00007632e1e27816 */ /* 0x000fe200000000e2 */
[----:B------:R-:W4:Y:S01]  /*21c0*/  LDG.E.CONSTANT R227, desc[UR6][R6.64+0x2204] ;  /* 0x0022040606e37981 */ /* 0x000f22000c1e9900 */
[----:B------:R-:W-:-:S03]  /*21d0*/  SHF.L.U32 R241, R241, 0x10, RZ ;  /* 0x00000010f1f17819 */ /* 0x000fc600000006ff */
[----:B------:R-:W-:Y:S02]  /*21e0*/  IMAD.U32 R226, R226, 0x10000, RZ ;  /* 0x00010000e2e27824 */ /* 0x000fe400078e00ff */
[----:B------:R-:W-:Y:S01]  /*21f0*/  FFMA.FTZ R240, R131, R241, R240 ;  /* 0x000000f183f07223 */ /* 0x000fe200000100f0 */
[----:B------:R-:W-:Y:S01]  /*2200*/  IMAD.U32 R241, R225, 0x10000, RZ ;  /* 0x00010000e1f17824 */ /* 0x000fe200078e00ff */
[----:B------:R-:W-:Y:S01]  /*2210*/  PRMT R242, R239, 0x7632, R242 ;  /* 0x00007632eff27816 */ /* 0x000fe200000000f2 */
[----:B------:R-:W4:Y:S01]  /*2220*/  LDG.E.CONSTANT R225, desc[UR6][R6.64+0x208] ;  /* 0x0002080606e17981 */ /* 0x000f22000c1e9900 */
[----:B------:R-:W-:Y:S01]  /*2230*/  FFMA.FTZ R240, R139, R226, R240 ;  /* 0x000000e28bf07223 */ /* 0x000fe200000100f0 */
[----:B------:R-:W-:Y:S01]  /*2240*/  IMAD.U32 R245, R239, 0x10000, RZ ;  /* 0x00010000eff57824 */ /* 0x000fe200078e00ff */
[----:B------:R-:W-:Y:S01]  /*2250*/  SHF.L.U32 R247, R242, 0x10, RZ ;  /* 0x00000010f2f77819 */ /* 0x000fe200000006ff */
[----:B------:R-:W4:Y:S01]  /*2260*/  LDG.E.CONSTANT R226, desc[UR6][R6.64+0x8] ;  /* 0x0000080606e27981 */ /* 0x000f22000c1e9900 */
[----:B------:R-:W-:Y:S01]  /*2270*/  PRMT R239, R224, 0x7632, R239 ;  /* 0x00007632e0ef7816 */ /* 0x000fe200000000ef */
[----:B------:R-:W-:-:S02]  /*2280*/  FFMA.FTZ R241, R124, R241, R243 ;  /* 0x000000f17cf17223 */ /* 0x000fc400000100f3 */
[----:B------:R-:W-:Y:S02]  /*2290*/  FMUL.FTZ R247, R68, R247 ;  /* 0x000000f744f77220 */ /* 0x000fe40000410000 */
[----:B------:R-:W-:Y:S02]  /*22a0*/  IMAD.U32 R239, R239, 0x10000, RZ ;  /* 0x00010000efef7824 */ /* 0x000fe400078e00ff */
[----:B------:R-:W-:Y:S01]  /*22b0*/  IMAD.U32 R243, R224, 0x10000, RZ ;  /* 0x00010000e0f37824 */ /* 0x000fe200078e00ff */
[C---:B------:R-:W-:Y:S01]  /*22c0*/  SHF.L.U32 R242, R223.reuse, 0x10, RZ ;  /* 0x00000010dff27819 */ /* 0x040fe200000006ff */
[----:B------:R-:W-:Y:S01]  /*22d0*/  FFMA.FTZ R247, R64, R239, R247 ;  /* 0x000000ef40f77223 */ /* 0x000fe200000100f7 */
[----:B------:R-:W4:Y:S01]  /*22e0*/  LDG.E.CONSTANT R224, desc[UR6][R6.64+0x408] ;  /* 0x0004080606e07981 */ /* 0x000f22000c1e9900 */
[C---:B------:R-:W-:Y:S01]  /*22f0*/  IMAD.U32 R239, R222.reuse, 0x10000, RZ ;  /* 0x00010000deef7824 */ /* 0x040fe200078e00ff */
[----:B------:R-:W-:Y:S01]  /*2300*/  PRMT R222, R222, 0x7632, R222 ;  /* 0x00007632dede7816 */ /* 0x000fe200000000de */
[----:B------:R-:W-:Y:S01]  /*2310*/  FMUL.FTZ R245, R40, R245 ;  /* 0x000000f528f57220 */ /* 0x000fe20000410000 */
[----:B------:R-:W-:Y:S01]  /*2320*/  FFMA.FTZ R241, R132, R242, R241 ;  /* 0x000000f284f17223 */ /* 0x000fe200000100f1 */
[----:B------:R-:W-:-:S02]  /*2330*/  PRMT R223, R223, 0x7632, R223 ;  /* 0x00007632dfdf7816 */ /* 0x000fc400000000df */
[----:B------:R-:W-:Y:S02]  /*2340*/  IMAD.U32 R242, R222, 0x10000, RZ ;  /* 0x00010000def27824 */ /* 0x000fe400078e00ff */
[----:B------:R-:W-:Y:S01]  /*2350*/  FFMA.FTZ R243, R36, R243, R245 ;  /* 0x000000f324f37223 */ /* 0x000fe200000100f5 */
[----:B------:R-:W4:Y:S01]  /*2360*/  LDG.E.CONSTANT R222, desc[UR6][R6.64+0x2404] ;  /* 0x0024040606de7981 */ /* 0x000f22000c1e9900 */
[----:B------:R-:W-:Y:S01]  /*2370*/  FFMA.FTZ R247, R72, R242, R247 ;  /* 0x000000f248f77223 */ /* 0x000fe200000100f7 */
[----:B------:R-:W-:Y:S01]  /*2380*/  PRMT R242, R220, 0x7632, R242 ;  /* 0x00007632dcf27816 */ /* 0x000fe200000000f2 */
[----:B------:R-:W-:Y:S01]  /*2390*/  FFMA.FTZ R239, R44, R239, R243 ;  /* 0x000000ef2cef7223 */ /* 0x000fe200000100f3 */
[----:B------:R-:W-:Y:S02]  /*23a0*/  IMAD.U32 R220, R220, 0x10000, RZ ;  /* 0x00010000dcdc7824 */ /* 0x000fe400078e00ff */
[----:B------:R-:W-:Y:S02]  /*23b0*/  IMAD.U32 R243, R223, 0x10000, RZ ;  /* 0x00010000dff37824 */ /* 0x000fe400078e00ff */
[----:B------:R-:W4:Y:S01]  /*23c0*/  LDG.E.CONSTANT R223, desc[UR6][R6.64+0x608] ;  /* 0x0006080606df7981 */ /* 0x000f22000c1e9900 */
[----:B------:R-:W-:Y:S01]  /*23d0*/  FFMA.FTZ R239, R48, R220, R239 ;  /* 0x000000dc30ef7223 */ /* 0x000fe200000100ef */
[----:B------:R-:W-:-:S02]  /*23e0*/  IMAD.U32 R220, R221, 0x10000, RZ ;  /* 0x00010000dddc7824 */ /* 0x000fc400078e00ff */
[----:B------:R-:W-:Y:S01]  /*23f0*/  FFMA.FTZ R240, R147, R243, R240 ;  /* 0x000000f393f07223 */ /* 0x000fe200000100f0 */
[----:B------:R-:W-:Y:S01]  /*2400*/  SHF.L.U32 R242, R242, 0x10, RZ ;  /* 0x00000010f2f27819 */ /* 0x000fe200000006ff */
[--C-:B------:R-:W-:Y:S01]  /*2410*/  FFMA.FTZ R243, R140, R220, R241.reuse ;  /* 0x000000dc8cf37223 */ /* 0x100fe200000100f1 */
[----:B------:R-:W-:Y:S02]  /*2420*/  PRMT R241, R221, 0x7632, R241 ;  /* 0x00007632ddf17816 */ /* 0x000fe400000000f1 */
[C---:B------:R-:W-:Y:S01]  /*2430*/  PRMT R220, R219.reuse, 0x7632, R220 ;  /* 0x00007632dbdc7816 */ /* 0x040fe200000000dc */
[----:B------:R-:W4:Y:S01]  /*2440*/  LDG.E.CONSTANT R221, desc[UR6][R6.64+0x808] ;  /* 0x0008080606dd7981 */ /* 0x000f22000c1e9900 */
[----:B------:R-:W-:Y:S01]  /*2450*/  FFMA.FTZ R247, R76, R242, R247 ;  /* 0x000000f24cf77223 */ /* 0x000fe200000100f7 */
[----:B------:R-:W-:Y:S01]  /*2460*/  IMAD.U32 R219, R219, 0x10000, RZ ;  /* 0x00010000dbdb7824 */ /* 0x000fe200078e00ff */
[----:B------:R-:W-:Y:S01]  /*2470*/  SHF.L.U32 R220, R220, 0x10, RZ ;  /* 0x00000010dcdc7819 */ /* 0x000fe200000006ff */
[----:B------:R-:W-:-:S02]  /*2480*/  IMAD.U32 R241, R241, 0x10000, RZ ;  /* 0x00010000f1f17824 */ /* 0x000fc400078e00ff */
[----:B------:R-:W-:Y:S02]  /*2490*/  FFMA.FTZ R239, R52, R219, R239 ;  /* 0x000000db34ef7223 */ /* 0x000fe400000100ef */
[----:B------:R-:W-:Y:S01]  /*24a0*/  FFMA.FTZ R242, R80, R220, R247 ;  /* 0x000000dc50f27223 */ /* 0x000fe200000100f7 */
[----:B------:R-:W-:Y:S01]  /*24b0*/  IMAD.U32 R220, R217, 0x10000, RZ ;  /* 0x00010000d9dc7824 */ /* 0x000fe200078e00ff */
[----:B------:R-:W4:Y:S01]  /*24c0*/  LDG.E.CONSTANT R219, desc[UR6][R6.64+0x2604] ;  /* 0x0026040606db7981 */ /* 0x000f22000c1e9900 */
[----:B------:R-:W-:Y:S01]  /*24d0*/  FFMA.FTZ R240, R155, R241, R240 ;  /* 0x000000f19bf07223 */ /* 0x000fe200000100f0 */
[----:B------:R-:W-:Y:S01]  /*24e0*/  PRMT R241, R217, 0x7632, R241 ;  /* 0x00007632d9f17816 */ /* 0x000fe200000000f1 */
[----:B------:R-:W-:Y:S02]  /*24f0*/  FFMA.FTZ R243, R148, R220, R243 ;  /* 0x000000dc94f37223 */ /* 0x000fe400000100f3 */
[----:B------:R-:W4:Y:S01]  /*2500*/  LDG.E.CONSTANT R220, desc[UR6][R6.64+0xa08] ;  /* 0x000a080606dc7981 */ /* 0x000f22000c1e9900 */
[----:B------:R-:W-:Y:S01]  /*2510*/  PRMT R217, R218, 0x7632, R217 ;  /* 0x00007632dad97816 */ /* 0x000fe200000000d9 */
[----:B------:R-:W-:-:S02]  /*2520*/  IMAD.U32 R241, R241, 0x10000, RZ ;  /* 0x00010000f1f17824 */ /* 0x000fc400078e00ff */
[----:B------:R-:W-:Y:S01]  /*2530*/  IMAD.U32 R218, R218, 0x10000, RZ ;  /* 0x00010000dada7824 */ /* 0x000fe200078e00ff */
[----:B------:R-:W-:Y:S01]  /*2540*/  SHF.L.U32 R217, R217, 0x10, RZ ;  /* 0x00000010d9d97819 */ /* 0x000fe200000006ff */
[----:B------:R-:W-:Y:S02]  /*2550*/  FFMA.FTZ R240, R163, R241, R240 ;  /* 0x000000f1a3f07223 */ /* 0x000fe400000100f0 */
[----:B------:R-:W-:Y:S01]  /*2560*/  FFMA.FTZ R241, R56, R218, R239 ;  /* 0x000000da38f17223 */ /* 0x000fe200000100ef */
[----:B------:R-:W-:Y:S01]  /*2570*/  IMAD.U32 R239, R216, 0x10000, RZ ;  /* 0x00010000d8ef7824 */ /* 0x000fe200078e00ff */
[----:B------:R-:W4:Y:S01]  /*2580*/  LDG.E.CONSTANT R218, desc[UR6][R6.64+0xc08] ;  /* 0x000c080606da7981 */ /* 0x000f22000c1e9900 */
[----:B------:R-:W-:Y:S02]  /*2590*/  FFMA.FTZ R242, R85, R217, R242 ;  /* 0x000000d955f27223 */ /* 0x000fe400000100f2 */
[--C-:B------:R-:W-:Y:S01]  /*25a0*/  FFMA.FTZ R239, R156, R239, R243.reuse ;  /* 0x000000ef9cef7223 */ /* 0x100fe200000100f3 */
[----:B------:R-:W4:Y:S01]  /*25b0*/  LDG.E.CONSTANT R217, desc[UR6][R6.64+0x2804] ;  /* 0x0028040606d97981 */ /* 0x000f22000c1e9900 */
[----:B------:R-:W-:-:S02]  /*25c0*/  PRMT R243, R216, 0x7632, R243 ;  /* 0x00007632d8f37816 */ /* 0x000fc400000000f3 */
[----:B------:R-:W-:-:S04]  /*25d0*/  PRMT R216, R215, 0x7632, R216 ;  /* 0x00007632d7d87816 */ /* 0x000fc800000000d8 */
[----:B------:R-:W-:Y:S01]  /*25e0*/  SHF.L.U32 R216, R216, 0x10, RZ ;  /* 0x00000010d8d87819 */ /* 0x000fe200000006ff */
[----:B------:R-:W-:-:S04]  /*25f0*/  IMAD.U32 R215, R215, 0x10000, RZ ;  /* 0x00010000d7d77824 */ /* 0x000fc800078e00ff */
[----:B------:R-:W-:Y:S02]  /*2600*/  FFMA.FTZ R242, R93, R216, R242 ;  /* 0x000000d85df27223 */ /* 0x000fe400000100f2 */
[----:B------:R-:W4:Y:S01]  /*2610*/  LDG.E.CONSTANT R216, desc[UR6][R6.64+0xe08] ;  /* 0x000e080606d87981 */ /* 0x000f22000c1e9900 */
[----:B------:R-:W-:Y:S01]  /*2620*/  FFMA.FTZ R241, R60, R215, R241 ;  /* 0x000000d73cf17223 */ /* 0x000fe200000100f1 */
[C---:B------:R-:W-:Y:S01]  /*2630*/  IMAD.U32 R215, R214.reuse, 0x10000, RZ ;  /* 0x00010000d6d77824 */ /* 0x040fe200078e00ff */
[----:B------:R-:W-:-:S03]  /*2640*/  PRMT R214, R214, 0x7632, R214 ;  /* 0x00007632d6d67816 */ /* 0x000fc600000000d6 */
[----:B------:R-:W-:Y:S02]  /*2650*/  FFMA.FTZ R241, R86, R215, R241 ;  /* 0x000000d756f17223 */ /* 0x000fe400000100f1 */
[----:B------:R-:W-:Y:S02]  /*2660*/  IMAD.U32 R215, R214, 0x10000, RZ ;  /* 0x00010000d6d77824 */ /* 0x000fe400078e00ff */
[----:B------:R-:W4:Y:S01]  /*2670*/  LDG.E.CONSTANT R214, desc[UR6][R6.64+0x2a04] ;  /* 0x002a040606d67981 */ /* 0x000f22000c1e9900 */
[----:B------:R-:W-:Y:S02]  /*2680*/  IMAD.U32 R243, R243, 0x10000, RZ ;  /* 0x00010000f3f37824 */ /* 0x000fe400078e00ff */
[----:B------:R-:W-:Y:S02]  /*2690*/  FFMA.FTZ R242, R101, R215, R242 ;  /* 0x000000d765f27223 */ /* 0x000fe400000100f2 */
[----:B------:R-:W4:Y:S01]  /*26a0*/  LDG.E.CONSTANT R215, desc[UR6][R6.64+0x1008] ;  /* 0x0010080606d77981 */ /* 0x000f22000c1e9900 */
[----:B------:R-:W-:Y:S01]  /*26b0*/  FFMA.FTZ R240, R171, R243, R240 ;  /* 0x000000f3abf07223 */ /* 0x000fe200000100f0 */
[----:B------:R-:W-:-:S04]  /*26c0*/  IMAD.U32 R243, R213, 0x10000, RZ ;  /* 0x00010000d5f37824 */ /* 0x000fc800078e00ff */
[--C-:B------:R-:W-:Y:S01]  /*26d0*/  FFMA.FTZ R245, R164, R243, R239.reuse ;  /* 0x000000f3a4f57223 */ /* 0x100fe200000100ef */
[----:B------:R-:W-:Y:S02]  /*26e0*/  PRMT R239, R213, 0x7632, R239 ;  /* 0x00007632d5ef7816 */ /* 0x000fe400000000ef */
[C---:B------:R-:W-:Y:S02]  /*26f0*/  PRMT R213, R238.reuse, 0x7632, R213 ;  /* 0x00007632eed57816 */ /* 0x040fe400000000d5 */
[----:B------:R-:W-:Y:S01]  /*2700*/  SHF.L.U32 R243, R239, 0x10, RZ ;  /* 0x00000010eff37819 */ /* 0x000fe200000006ff */
[----:B------:R-:W-:Y:S02]  /*2710*/  IMAD.U32 R239, R238, 0x10000, RZ ;  /* 0x00010000eeef7824 */ /* 0x000fe400078e00ff */
[----:B------:R-:W-:Y:S02]  /*2720*/  IMAD.U32 R213, R213, 0x10000, RZ ;  /* 0x00010000d5d57824 */ /* 0x000fe400078e00ff */
[----:B------:R-:W-:Y:S01]  /*2730*/  FFMA.FTZ R238, R175, R243, R240 ;  /* 0x000000f3afee7223 */ /* 0x000fe200000100f0 */
[----:B------:R-:W-:Y:S01]  /*2740*/  FFMA.FTZ R241, R94, R239, R241 ;  /* 0x000000ef5ef17223 */ /* 0x000fe200000100f1 */
[C---:B------:R-:W-:Y:S01]  /*2750*/  IMAD.U32 R239, R211.reuse, 0x10000, RZ ;  /* 0x00010000d3ef7824 */ /* 0x040fe200078e00ff */
[----:B------:R-:W-:-:S02]  /*2760*/  PRMT R243, R211, 0x7632, R243 ;  /* 0x00007632d3f37816 */ /* 0x000fc400000000f3 */
[----:B------:R-:W4:Y:S01]  /*2770*/  LDG.E.CONSTANT R211, desc[UR6][R6.64+0x1208] ;  /* 0x0012080606d37981 */ /* 0x000f22000c1e9900 */
[----:B------:R-:W-:-:S03]  /*2780*/  FFMA.FTZ R242, R109, R213, R242 ;  /* 0x000000d56df27223 */ /* 0x000fc600000100f2 */
[----:B------:R-:W4:Y:S01]  /*2790*/  LDG.E.CONSTANT R213, desc[UR6][R6.64+0x2c04] ;  /* 0x002c040606d57981 */ /* 0x000f22000c1e9900 */
[----:B------:R-:W-:Y:S01]  /*27a0*/  SHF.L.U32 R243, R243, 0x10, RZ ;  /* 0x00000010f3f37819 */ /* 0x000fe200000006ff */
[----:B------:R-:W-:-:S04]  /*27b0*/  FFMA.FTZ R239, R12, R239, R245 ;  /* 0x000000ef0cef7223 */ /* 0x000fc800000100f5 */
[----:B------:R-:W-:Y:S01]  /*27c0*/  FFMA.FTZ R238, R179, R243, R238 ;  /* 0x000000f3b3ee7223 */ /* 0x000fe200000100ee */
[C---:B--2---:R-:W-:Y:S01]  /*27d0*/  PRMT R240, R5.reuse, 0x7632, R240 ;  /* 0x0000763205f07816 */ /* 0x044fe200000000f0 */
[----:B------:R-:W-:-:S04]  /*27e0*/  IMAD.U32 R5, R5, 0x10000, RZ ;  /* 0x0001000005057824 */ /* 0x000fc800078e00ff */
[----:B------:R-:W-:Y:S01]  /*27f0*/  FFMA.FTZ R5, R102, R5, R241 ;  /* 0x0000000566057223 */ /* 0x000fe200000100f1 */
[----:B------:R-:W-:Y:S02]  /*2800*/  IMAD.U32 R240, R240, 0x10000, RZ ;  /* 0x00010000f0f07824 */ /* 0x000fe400078e00ff */
[C---:B---3--:R-:W-:Y:S01]  /*2810*/  IMAD.U32 R241, R212.reuse, 0x10000, RZ ;  /* 0x00010000d4f17824 */ /* 0x048fe200078e00ff */
[----:B------:R-:W-:Y:S01]  /*2820*/  PRMT R212, R212, 0x7632, R212 ;  /* 0x00007632d4d47816 */ /* 0x000fe200000000d4 */
[----:B------:R-:W-:Y:S02]  /*2830*/  FFMA.FTZ R240, R117, R240, R242 ;  /* 0x000000f075f07223 */ /* 0x000fe400000100f2 */
[----:B------:R-:W-:Y:S01]  /*2840*/  FFMA.FTZ R241, R110, R241, R5 ;  /* 0x000000f16ef17223 */ /* 0x000fe20000010005 */
[----:B------:R-:W-:Y:S01]  /*2850*/  SHF.L.U32 R212, R212, 0x10, RZ ;  /* 0x00000010d4d47819 */ /* 0x000fe200000006ff */
[----:B------:R-:W2:Y:S04]  /*2860*/  LDG.E.CONSTANT R5, desc[UR6][R6.64+0x2e04] ;  /* 0x002e040606057981 */ /* 0x000ea8000c1e9900 */
[----:B------:R-:W-:Y:S01]  /*2870*/  FFMA.FTZ R240, R125, R212, R240 ;  /* 0x000000d47df07223 */ /* 0x000fe200000100f0 */
[----:B----4-:R-:W-:-:S04]  /*2880*/  IMAD.U32 R212, R4, 0x10000, RZ ;  /* 0x0001000004d47824 */ /* 0x010fc800078e00ff */
[--C-:B------:R-:W-:Y:S02]  /*2890*/  FFMA.FTZ R243, R16, R212, R239.reuse ;  /* 0x000000d410f37223 */ /* 0x100fe400000100ef */
[----:B------:R-:W3:Y:S01]  /*28a0*/  LDG.E.CONSTANT R212, desc[UR6][R6.64+0x1408] ;  /* 0x0014080606d47981 */ /* 0x000ee2000c1e9900 */
[----:B------:R-:W-:Y:S02]  /*28b0*/  PRMT R239, R4, 0x7632, R239 ;  /* 0x0000763204ef7816 */ /* 0x000fe400000000ef */
[----:B------:R-:W-:-:S04]  /*28c0*/  PRMT R4, R237, 0x7632, R4 ;  /* 0x00007632ed047816 */ /* 0x000fc80000000004 */
[----:B------:R-:W-:-:S05]  /*28d0*/  SHF.L.U32 R4, R4, 0x10, RZ ;  /* 0x0000001004047819 */ /* 0x000fca00000006ff */
[----:B------:R-:W-:Y:S02]  /*28e0*/  FFMA.FTZ R240, R133, R4, R240 ;  /* 0x0000000485f07223 */ /* 0x000fe400000100f0 */
[----:B------:R-:W4:Y:S01]  /*28f0*/  LDG.E.CONSTANT R4, desc[UR6][R6.64+0x1608] ;  /* 0x0016080606047981 */ /* 0x000f22000c1e9900 */
[----:B------:R-:W-:-:S04]  /*2900*/  IMAD.U32 R239, R239, 0x10000, RZ ;  /* 0x00010000efef7824 */ /* 0x000fc800078e00ff */
[----:B------:R-:W-:Y:S01]  /*2910*/  FFMA.FTZ R238, R183, R239, R238 ;  /* 0x000000efb7ee7223 */ /* 0x000fe200000100ee */
[----:B------:R-:W-:-:S04]  /*2920*/  IMAD.U32 R239, R229, 0x10000, RZ ;  /* 0x00010000e5ef7824 */ /* 0x000fc800078e00ff */
[----:B------:R-:W-:Y:S01]  /*2930*/  FFMA.FTZ R243, R20, R239, R243 ;  /* 0x000000ef14f37223 */ /* 0x000fe200000100f3 */
[----:B------:R-:W-:Y:S02]  /*2940*/  PRMT R239, R229, 0x7632, R239 ;  /* 0x00007632e5ef7816 */ /* 0x000fe400000000ef */
[----:B------:R-:W-:-:S04]  /*2950*/  PRMT R229, R230, 0x7632, R229 ;  /* 0x00007632e6e57816 */ /* 0x000fc800000000e5 */
[----:B------:R-:W-:-:S05]  /*2960*/  SHF.L.U32 R229, R229, 0x10, RZ ;  /* 0x00000010e5e57819 */ /* 0x000fca00000006ff */
[----:B------:R-:W-:Y:S01]  /*2970*/  FFMA.FTZ R240, R141, R229, R240 ;  /* 0x000000e58df07223 */ /* 0x000fe200000100f0 */
[----:B------:R-:W-:-:S04]  /*2980*/  IMAD.U32 R229, R231, 0x10000, RZ ;  /* 0x00010000e7e57824 */ /* 0x000fc800078e00ff */
[----:B------:R-:W-:Y:S01]  /*2990*/  FFMA.FTZ R243, R24, R229, R243 ;  /* 0x000000e518f37223 */ /* 0x000fe200000100f3 */
[----:B------:R-:W-:-:S04]  /*29a0*/  PRMT R229, R232, 0x7632, R229 ;  /* 0x00007632e8e57816 */ /* 0x000fc800000000e5 */
[----:B------:R-:W-:Y:S01]  /*29b0*/  SHF.L.U32 R229, R229, 0x10, RZ ;  /* 0x00000010e5e57819 */ /* 0x000fe200000006ff */
[----:B------:R-:W-:-:S04]  /*29c0*/  IMAD.U32 R237, R237, 0x10000, RZ ;  /* 0x00010000eded7824 */ /* 0x000fc800078e00ff */
[----:B------:R-:W-:Y:S01]  /*29d0*/  FFMA.FTZ R240, R149, R229, R240 ;  /* 0x000000e595f07223 */ /* 0x000fe200000100f0 */
[----:B------:R-:W-:Y:S02]  /*29e0*/  IMAD.U32 R229, R233, 0x10000, RZ ;  /* 0x00010000e9e57824 */ /* 0x000fe400078e00ff */
[----:B------:R-:W-:Y:S01]  /*29f0*/  FFMA.FTZ R237, R118, R237, R241 ;  /* 0x000000ed76ed7223 */ /* 0x000fe200000100f1 */
[----:B------:R-:W-:Y:S02]  /*2a00*/  IMAD.U32 R230, R230, 0x10000, RZ ;  /* 0x00010000e6e67824 */ /* 0x000fe400078e00ff */
[----:B------:R-:W-:Y:S01]  /*2a10*/  FFMA.FTZ R243, R188, R229, R243 ;  /* 0x000000e5bcf37223 */ /* 0x000fe200000100f3 */
[----:B------:R-:W-:Y:S01]  /*2a20*/  PRMT R229, R234, 0x7632, R229 ;  /* 0x00007632eae57816 */ /* 0x000fe200000000e5 */
[----:B------:R-:W-:Y:S01]  /*2a30*/  FFMA.FTZ R237, R126, R230, R237 ;  /* 0x000000e67eed7223 */ /* 0x000fe200000100ed */
[----:B------:R-:W-:Y:S02]  /*2a40*/  IMAD.U32 R232, R232, 0x10000, RZ ;  /* 0x00010000e8e87824 */ /* 0x000fe400078e00ff */
[----:B------:R-:W-:Y:S01]  /*2a50*/  SHF.L.U32 R229, R229, 0x10, RZ ;  /* 0x00000010e5e57819 */ /* 0x000fe200000006ff */
[----:B------:R-:W-:-:S02]  /*2a60*/  IMAD.U32 R234, R234, 0x10000, RZ ;  /* 0x00010000eaea7824 */ /* 0x000fc400078e00ff */
[----:B------:R-:W-:Y:S01]  /*2a70*/  FFMA.FTZ R237, R134, R232, R237 ;  /* 0x000000e886ed7223 */ /* 0x000fe200000100ed */
[----:B------:R-:W-:Y:S01]  /*2a80*/  PRMT R231, R231, 0x7632, R231 ;  /* 0x00007632e7e77816 */ /* 0x000fe200000000e7 */
[----:B------:R-:W-:Y:S02]  /*2a90*/  IMAD.U32 R239, R239, 0x10000, RZ ;  /* 0x00010000efef7824 */ /* 0x000fe400078e00ff */
[----:B------:R-:W-:Y:S01]  /*2aa0*/  FFMA.FTZ R240, R157, R229, R240 ;  /* 0x000000e59df07223 */ /* 0x000fe200000100f0 */
[----:B------:R-:W-:Y:S01]  /*2ab0*/  FFMA.FTZ R237, R142, R234, R237 ;  /* 0x000000ea8eed7223 */ /* 0x000fe200000100ed */
[----:B------:R-:W-:Y:S01]  /*2ac0*/  IMAD.U32 R229, R235, 0x10000, RZ ;  /* 0x00010000ebe57824 */ /* 0x000fe200078e00ff */
[----:B------:R-:W-:Y:S01]  /*2ad0*/  PRMT R233, R233, 0x7632, R233 ;  /* 0x00007632e9e97816 */ /* 0x000fe200000000e9 */
[----:B------:R-:W-:Y:S01]  /*2ae0*/  FFMA.FTZ R238, R187, R239, R238 ;  /* 0x000000efbbee7223 */ /* 0x000fe200000100ee */
[----:B------:R-:W-:Y:S01]  /*2af0*/  IMAD.U32 R231, R231, 0x10000, RZ ;  /* 0x00010000e7e77824 */ /* 0x000fe200078e00ff */
[----:B------:R-:W-:Y:S01]  /*2b00*/  PRMT R235, R235, 0x7632, R235 ;  /* 0x00007632ebeb7816 */ /* 0x000fe200000000eb */
[----:B------:R-:W-:Y:S01]  /*2b10*/  FFMA.FTZ R237, R150, R229, R237 ;  /* 0x000000e596ed7223 */ /* 0x000fe200000100ed */
[C---:B------:R-:W-:Y:S01]  /*2b20*/  IMAD.U32 R229, R236.reuse, 0x10000, RZ ;  /* 0x00010000ece57824 */ /* 0x040fe200078e00ff */
[----:B------:R-:W-:Y:S01]  /*2b30*/  PRMT R236, R236, 0x7632, R236 ;  /* 0x00007632ecec7816 */ /* 0x000fe200000000ec */
[----:B------:R-:W-:Y:S01]  /*2b40*/  FFMA.FTZ R238, R195, R231, R238 ;  /* 0x000000e7c3ee7223 */ /* 0x000fe200000100ee */
[----:B------:R-:W-:Y:S01]  /*2b50*/  IMAD.U32 R233, R233, 0x10000, RZ ;  /* 0x00010000e9e97824 */ /* 0x000fe200078e00ff */
[----:B------:R-:W-:Y:S01]  /*2b60*/  PRMT R230, R228, 0x7632, R230 ;  /* 0x00007632e4e67816 */ /* 0x000fe200000000e6 */
[----:B------:R-:W-:-:S02]  /*2b70*/  IMAD.U32 R235, R235, 0x10000, RZ ;  /* 0x00010000ebeb7824 */ /* 0x000fc400078e00ff */
[----:B------:R-:W-:Y:S01]  /*2b80*/  FFMA.FTZ R243, R8, R229, R243 ;  /* 0x000000e508f37223 */ /* 0x000fe200000100f3 */
[----:B------:R-:W-:Y:S01]  /*2b90*/  SHF.L.U32 R236, R236, 0x10, RZ ;  /* 0x00000010ecec7819 */ /* 0x000fe200000006ff */
[----:B------:R-:W-:Y:S01]  /*2ba0*/  FFMA.FTZ R233, R203, R233, R238 ;  /* 0x000000e9cbe97223 */ /* 0x000fe200000100ee */
[----:B------:R-:W4:Y:S01]  /*2bb0*/  LDG.E.CONSTANT R229, desc[UR6][R6.64+0x1808] ;  /* 0x0018080606e57981 */ /* 0x000f22000c1e9900 */
[----:B------:R-:W-:Y:S02]  /*2bc0*/  IMAD.U32 R228, R228, 0x10000, RZ ;  /* 0x00010000e4e47824 */ /* 0x000fe400078e00ff */
[----:B------:R-:W-:Y:S01]  /*2bd0*/  FFMA.FTZ R235, R165, R235, R240 ;  /* 0x000000eba5eb7223 */ /* 0x000fe200000100f0 */
[----:B------:R-:W-:Y:S02]  /*2be0*/  IMAD.U32 R230, R230, 0x10000, RZ ;  /* 0x00010000e6e67824 */ /* 0x000fe400078e00ff */
[----:B------:R-:W-:Y:S01]  /*2bf0*/  FFMA.FTZ R236, R210, R236, R233 ;  /* 0x000000ecd2ec7223 */ /* 0x000fe200000100e9 */
[----:B------:R-:W-:Y:S01]  /*2c00*/  FFMA.FTZ R237, R158, R228, R237 ;  /* 0x000000e49eed7223 */ /* 0x000fe200000100ed */
[----:B------:R-:W-:Y:S01]  /*2c10*/  FFMA.FTZ R233, R172, R230, R235 ;  /* 0x000000e6ace97223 */ /* 0x000fe200000100eb */
[----:B------:R-:W4:Y:S01]  /*2c20*/  LDG.E.CONSTANT R228, desc[UR6][R6.64+0x1a08] ;  /* 0x001a080606e47981 */ /* 0x000f22000c1e9900 */
[C---:B------:R-:W-:Y:S01]  /*2c30*/  PRMT R230, R227.reuse, 0x7632, R230 ;  /* 0x00007632e3e67816 */ /* 0x040fe200000000e6 */
[----:B------:R-:W-:-:S03]  /*2c40*/  IMAD.U32 R232, R227, 0x10000, RZ ;  /* 0x00010000e3e87824 */ /* 0x000fc600078e00ff */
[----:B------:R-:W-:Y:S01]  /*2c50*/  SHF.L.U32 R230, R230, 0x10, RZ ;  /* 0x00000010e6e67819 */ /* 0x000fe200000006ff */
[----:B------:R-:W-:Y:S01]  /*2c60*/  FADD.FTZ R227, R243, R236 ;  /* 0x000000ecf3e37221 */ /* 0x000fe20000010000 */
[----:B------:R-:W-:-:S03]  /*2c70*/  IMAD.U32 R236, R225, 0x10000, RZ ;  /* 0x00010000e1ec7824 */ /* 0x000fc600078e00ff */
[----:B------:R-:W-:Y:S01]  /*2c80*/  FFMA.FTZ R233, R176, R230, R233 ;  /* 0x000000e6b0e97223 */ /* 0x000fe200000100e9 */
[----:B------:R-:W-:Y:S01]  /*2c90*/  IMAD.U32 R234, R226, 0x10000, RZ ;  /* 0x00010000e2ea7824 */ /* 0x000fe200078e00ff */
[----:B------:R-:W4:Y:S01]  /*2ca0*/  LDG.E.CONSTANT R230, desc[UR6][R6.64+0x1c08] ;  /* 0x001c080606e67981 */ /* 0x000f22000c1e9900 */
[----:B------:R-:W-:Y:S01]  /*2cb0*/  PRMT R226, R225, 0x7632, R226 ;  /* 0x00007632e1e27816 */ /* 0x000fe200000000e2 */
[----:B------:R-:W-:-:S03]  /*2cc0*/  FMUL.FTZ R236, R41, R236 ;  /* 0x000000ec29ec7220 */ /* 0x000fc60000410000 */
[C---:B------:R-:W-:Y:S01]  /*2cd0*/  PRMT R225, R226.reuse, 0x7632, R225 ;  /* 0x00007632e2e17816 */ /* 0x040fe200000000e1 */
[----:B------:R-:W-:Y:S01]  /*2ce0*/  FFMA.FTZ R238, R37, R234, R236 ;  /* 0x000000ea25ee7223 */ /* 0x000fe200000100ec */
[----:B------:R-:W-:Y:S01]  /*2cf0*/  IMAD.U32 R236, R226, 0x10000, RZ ;  /* 0x00010000e2ec7824 */ /* 0x000fe200078e00ff */
[C---:B------:R-:W-:Y:S01]  /*2d00*/  PRMT R231, R224.reuse, 0x7632, R231 ;  /* 0x00007632e0e77816 */ /* 0x040fe200000000e7 */
[----:B------:R-:W4:Y:S01]  /*2d10*/  LDG.E.CONSTANT R226, desc[UR6][R6.64+0x20c] ;  /* 0x00020c0606e27981 */ /* 0x000f22000c1e9900 */
[----:B------:R-:W-:Y:S01]  /*2d20*/  SHF.L.U32 R234, R225, 0x10, RZ ;  /* 0x00000010e1ea7819 */ /* 0x000fe200000006ff */
[----:B------:R-:W-:Y:S02]  /*2d30*/  FMUL.FTZ R236, R69, R236 ;  /* 0x000000ec45ec7220 */ /* 0x000fe40000410000 */
[----:B------:R-:W4:Y:S01]  /*2d40*/  LDG.E.CONSTANT R225, desc[UR6][R6.64+0xc] ;  /* 0x00000c0606e17981 */ /* 0x000f22000c1e9900 */
[----:B------:R-:W-:Y:S02]  /*2d50*/  IMAD.U32 R235, R224, 0x10000, RZ ;  /* 0x00010000e0eb7824 */ /* 0x000fe400078e00ff */
[----:B------:R-:W-:Y:S01]  /*2d60*/  FFMA.FTZ R234, R65, R234, R236 ;  /* 0x000000ea41ea7223 */ /* 0x000fe200000100ec */
[----:B------:R-:W-:Y:S01]  /*2d70*/  IMAD.U32 R231, R231, 0x10000, RZ ;  /* 0x00010000e7e77824 */ /* 0x000fe200078e00ff */
[----:B------:R-:W4:Y:S01]  /*2d80*/  LDG.E.CONSTANT R224, desc[UR6][R6.64+0x1e08] ;  /* 0x001e080606e07981 */ /* 0x000f22000c1e9900 */
[----:B------:R-:W-:-:S02]  /*2d90*/  FFMA.FTZ R232, R166, R232, R237 ;  /* 0x000000e8a6e87223 */ /* 0x000fc400000100ed */
[----:B------:R-:W-:Y:S01]  /*2da0*/  FFMA.FTZ R236, R73, R231, R234 ;  /* 0x000000e749ec7223 */ /* 0x000fe200000100ea */
[C---:B------:R-:W-:Y:S01]  /*2db0*/  IMAD.U32 R234, R222.reuse, 0x10000, RZ ;  /* 0x00010000deea7824 */ /* 0x040fe200078e00ff */
[----:B------:R-:W-:Y:S01]  /*2dc0*/  PRMT R222, R222, 0x7632, R222 ;  /* 0x00007632dede7816 */ /* 0x000fe200000000de */
[----:B------:R-:W-:Y:S01]  /*2dd0*/  FFMA.FTZ R238, R45, R235, R238 ;  /* 0x000000eb2dee7223 */ /* 0x000fe200000100ee */
[----:B------:R-:W4:Y:S01]  /*2de0*/  LDG.E.CONSTANT R231, desc[UR6][R6.64+0x40c] ;  /* 0x00040c0606e77981 */ /* 0x000f22000c1e9900 */
[--C-:B------:R-:W-:Y:S01]  /*2df0*/  FFMA.FTZ R234, R13, R234, R232.reuse ;  /* 0x000000ea0dea7223 */ /* 0x100fe200000100e8 */
[C---:B------:R-:W-:Y:S01]  /*2e00*/  PRMT R232, R223.reuse, 0x7632, R232 ;  /* 0x00007632dfe87816 */ /* 0x040fe200000000e8 */
[----:B------:R-:W-:Y:S01]  /*2e10*/  IMAD.U32 R235, R222, 0x10000, RZ ;  /* 0x00010000deeb7824 */ /* 0x000fe200078e00ff */
[----:B------:R-:W-:Y:S01]  /*2e20*/  SHF.L.U32 R223, R223, 0x10, RZ ;  /* 0x00000010dfdf7819 */ /* 0x000fe200000006ff */
[----:B------:R-:W4:Y:S02]  /*2e30*/  LDG.E.CONSTANT R222, desc[UR6][R6.64+0x2008] ;  /* 0x0020080606de7981 */ /* 0x000f24000c1e9900 */
[----:B------:R-:W-:-:S02]  /*2e40*/  IMAD.U32 R232, R232, 0x10000, RZ ;  /* 0x00010000e8e87824 */ /* 0x000fc400078e00ff */
[----:B------:R-:W-:Y:S01]  /*2e50*/  FFMA.FTZ R238, R49, R223, R238 ;  /* 0x000000df31ee7223 */ /* 0x000fe200000100ee */
[----:B------:R-:W-:Y:S01]  /*2e60*/  FFMA.FTZ R233, R180, R235, R233 ;  /* 0x000000ebb4e97223 */ /* 0x000fe200000100e9 */
[----:B------:R-:W4:Y:S01]  /*2e70*/  LDG.E.CONSTANT R223, desc[UR6][R6.64+0x60c] ;  /* 0x00060c0606df7981 */ /* 0x000f22000c1e9900 */
[----:B------:R-:W-:Y:S01]  /*2e80*/  PRMT R235, R221, 0x7632, R235 ;  /* 0x00007632ddeb7816 */ /* 0x000fe200000000eb */
[----:B------:R-:W-:Y:S01]  /*2e90*/  FFMA.FTZ R232, R77, R232, R236 ;  /* 0x000000e84de87223 */ /* 0x000fe200000100ec */
[----:B------:R-:W-:Y:S02]  /*2ea0*/  IMAD.U32 R236, R221, 0x10000, RZ ;  /* 0x00010000ddec7824 */ /* 0x000fe400078e00ff */
[----:B------:R-:W-:Y:S01]  /*2eb0*/  SHF.L.U32 R235, R235, 0x10, RZ ;  /* 0x00000010ebeb7819 */ /* 0x000fe200000006ff */
[----:B------:R-:W4:Y:S01]  /*2ec0*/  LDG.E.CONSTANT R221, desc[UR6][R6.64+0x2208] ;  /* 0x0022080606dd7981 */ /* 0x000f22000c1e9900 */
[----:B------:R-:W-:-:S03]  /*2ed0*/  FFMA.FTZ R236, R53, R236, R238 ;  /* 0x000000ec35ec7223 */ /* 0x000fc600000100ee */
[----:B------:R-:W-:Y:S01]  /*2ee0*/  FFMA.FTZ R238, R81, R235, R232 ;  /* 0x000000eb51ee7223 */ /* 0x000fe200000100e8 */
[----:B------:R-:W-:Y:S01]  /*2ef0*/  IMAD.U32 R235, R219, 0x10000, RZ ;  /* 0x00010000dbeb7824 */ /* 0x000fe200078e00ff */
[----:B------:R-:W4:Y:S03]  /*2f00*/  LDG.E.CONSTANT R232, desc[UR6][R6.64+0x80c] ;  /* 0x00080c0606e87981 */ /* 0x000f26000c1e9900 */
[--C-:B------:R-:W-:Y:S01]  /*2f10*/  FFMA.FTZ R240, R17, R235, R234.reuse ;  /* 0x000000eb11f07223 */ /* 0x100fe200000100ea */
[----:B------:R-:W-:Y:S02]  /*2f20*/  PRMT R234, R220, 0x7632, R234 ;  /* 0x00007632dcea7816 */ /* 0x000fe400000000ea */
[----:B------:R-:W-:Y:S02]  /*2f30*/  PRMT R219, R219, 0x7632, R219 ;  /* 0x00007632dbdb7816 */ /* 0x000fe400000000db */
[----:B------:R-:W-:Y:S01]  /*2f40*/  SHF.L.U32 R235, R234, 0x10, RZ ;  /* 0x00000010eaeb7819 */ /* 0x000fe200000006ff */
[----:B------:R-:W-:-:S02]  /*2f50*/  IMAD.U32 R220, R220, 0x10000, RZ ;  /* 0x00010000dcdc7824 */ /* 0x000fc400078e00ff */
[----:B------:R-:W-:Y:S02]  /*2f60*/  IMAD.U32 R237, R219, 0x10000, RZ ;  /* 0x00010000dbed7824 */ /* 0x000fe400078e00ff */
[----:B------:R-:W4:Y:S01]  /*2f70*/  LDG.E.CONSTANT R219, desc[UR6][R6.64+0x2408] ;  /* 0x0024080606db7981 */ /* 0x000f22000c1e9900 */
[----:B------:R-:W-:Y:S01]  /*2f80*/  FFMA.FTZ R238, R87, R235, R238 ;  /* 0x000000eb57ee7223 */ /* 0x000fe200000100ee */
[----:B------:R-:W-:Y:S01]  /*2f90*/  FFMA.FTZ R220, R57, R220, R236 ;  /* 0x000000dc39dc7223 */ /* 0x000fe200000100ec */
[----:B------:R-:W-:Y:S02]  /*2fa0*/  IMAD.U32 R235, R218, 0x10000, RZ ;  /* 0x00010000daeb7824 */ /* 0x000fe400078e00ff */
[----:B------:R-:W-:Y:S01]  /*2fb0*/  FFMA.FTZ R234, R184, R237, R233 ;  /* 0x000000edb8ea7223 */ /* 0x000fe200000100e9 */
[----:B------:R-:W-:Y:S01]  /*2fc0*/  PRMT R218, R218, 0x7632, R218 ;  /* 0x00007632dada7816 */ /* 0x000fe200000000da */
[----:B------:R-:W4:Y:S01]  /*2fd0*/  LDG.E.CONSTANT R233, desc[UR6][R6.64+0xa0c] ;  /* 0x000a0c0606e97981 */ /* 0x000f22000c1e9900 */
[----:B------:R-:W-:Y:S01]  /*2fe0*/  FFMA.FTZ R237, R61, R235, R220 ;  /* 0x000000eb3ded7223 */ /* 0x000fe200000100dc */
[C---:B------:R-:W-:Y:S01]  /*2ff0*/  IMAD.U32 R235, R217.reuse, 0x10000, RZ ;  /* 0x00010000d9eb7824 */ /* 0x040fe200078e00ff */
[----:B------:R-:W-:Y:S01]  /*3000*/  PRMT R217, R217, 0x7632, R217 ;  /* 0x00007632d9d97816 */ /* 0x000fe200000000d9 */
[----:B------:R-:W4:Y:S02]  /*3010*/  LDG.E.CONSTANT R220, desc[UR6][R6.64+0xc0c] ;  /* 0x000c0c0606dc7981 */ /* 0x000f24000c1e9900 */
[----:B------:R-:W-:Y:S01]  /*3020*/  FFMA.FTZ R240, R21, R235, R240 ;  /* 0x000000eb15f07223 */ /* 0x000fe200000100f0 */
[----:B------:R-:W-:-:S02]  /*3030*/  IMAD.U32 R235, R218, 0x10000, RZ ;  /* 0x00010000daeb7824 */ /* 0x000fc400078e00ff */
[----:B------:R-:W4:Y:S01]  /*3040*/  LDG.E.CONSTANT R218, desc[UR6][R6.64+0x2608] ;  /* 0x0026080606da7981 */ /* 0x000f22000c1e9900 */
[----:B------:R-:W-:Y:S01]  /*3050*/  SHF.L.U32 R236, R217, 0x10, RZ ;  /* 0x00000010d9ec7819 */ /* 0x000fe200000006ff */
[----:B------:R-:W-:Y:S01]  /*3060*/  FFMA.FTZ R238, R95, R235, R238 ;  /* 0x000000eb5fee7223 */ /* 0x000fe200000100ee */
[C---:B------:R-:W-:Y:S01]  /*3070*/  PRMT R235, R216.reuse, 0x7632, R235 ;  /* 0x00007632d8eb7816 */ /* 0x040fe200000000eb */
[----:B------:R-:W4:Y:S01]  /*3080*/  LDG.E.CONSTANT R217, desc[UR6][R6.64+0xe0c] ;  /* 0x000e0c0606d97981 */ /* 0x000f22000c1e9900 */
[----:B------:R-:W-:-:S03]  /*3090*/  IMAD.U32 R216, R216, 0x10000, RZ ;  /* 0x00010000d8d87824 */ /* 0x000fc600078e00ff */
[----:B------:R-:W-:Y:S02]  /*30a0*/  IMAD.U32 R235, R235, 0x10000, RZ ;  /* 0x00010000ebeb7824 */ /* 0x000fe400078e00ff */
[----:B------:R-:W-:Y:S02]  /*30b0*/  FFMA.FTZ R237, R88, R216, R237 ;  /* 0x000000d858ed7223 */ /* 0x000fe400000100ed */
[----:B------:R-:W4:Y:S01]  /*30c0*/  LDG.E.CONSTANT R216, desc[UR6][R6.64+0x100c] ;  /* 0x00100c0606d87981 */ /* 0x000f22000c1e9900 */
[----:B------:R-:W-:Y:S01]  /*30d0*/  FFMA.FTZ R246, R103, R235, R238 ;  /* 0x000000eb67f67223 */ /* 0x000fe200000100ee */
[C---:B------:R-:W-:Y:S02]  /*30e0*/  IMAD.U32 R235, R214.reuse, 0x10000, RZ ;  /* 0x00010000d6eb7824 */ /* 0x040fe400078e00ff */
[----:B------:R-:W-:Y:S01]  /*30f0*/  FFMA.FTZ R239, R189, R236, R234 ;  /* 0x000000ecbdef7223 */ /* 0x000fe200000100ea */
[----:B------:R-:W-:Y:S01]  /*3100*/  SHF.L.U32 R245, R215, 0x10, RZ ;  /* 0x00000010d7f57819 */ /* 0x000fe200000006ff */
[----:B------:R-:W4:Y:S01]  /*3110*/  LDG.E.CONSTANT R234, desc[UR6][R6.64+0x2808] ;  /* 0x0028080606ea7981 */ /* 0x000f22000c1e9900 */
[----:B------:R-:W-:Y:S01]  /*3120*/  FFMA.FTZ R241, R25, R235, R240 ;  /* 0x000000eb19f17223 */ /* 0x000fe200000100f0 */
[----:B------:R-:W-:-:S02]  /*3130*/  PRMT R235, R214, 0x7632, R235 ;  /* 0x00007632d6eb7816 */ /* 0x000fc400000000eb */
[----:B------:R-:W-:Y:S01]  /*3140*/  PRMT R214, R215, 0x7632, R214 ;  /* 0x00007632d7d67816 */ /* 0x000fe200000000d6 */
[----:B------:R-:W4:Y:S04]  /*3150*/  LDG.E.CONSTANT R238, desc[UR6][R6.64+0x140c] ;  /* 0x00140c0606ee7981 */ /* 0x000f28000c1e9900 */
[----:B------:R-:W4:Y:S01]  /*3160*/  LDG.E.CONSTANT R215, desc[UR6][R6.64+0x120c] ;  /* 0x00120c0606d77981 */ /* 0x000f22000c1e9900 */
[----:B------:R-:W-:Y:S02]  /*3170*/  IMAD.U32 R214, R214, 0x10000, RZ ;  /* 0x00010000d6d67824 */ /* 0x000fe400078e00ff */
[----:B------:R-:W-:Y:S01]  /*3180*/  IMAD.U32 R235, R235, 0x10000, RZ ;  /* 0x00010000ebeb7824 */ /* 0x000fe200078e00ff */
[----:B------:R-:W4:Y:S01]  /*3190*/  LDG.E.CONSTANT R236, desc[UR6][R6.64+0x2a08] ;  /* 0x002a080606ec7981 */ /* 0x000f22000c1e9900 */
[----:B------:R-:W-:-:S03]  /*31a0*/  FFMA.FTZ R246, R111, R214, R246 ;  /* 0x000000d66ff67223 */ /* 0x000fc600000100f6 */
[----:B------:R-:W4:Y:S01]  /*31b0*/  LDG.E.CONSTANT R214, desc[UR6][R6.64+0x160c] ;  /* 0x00160c0606d67981 */ /* 0x000f22000c1e9900 */
[----:B------:R-:W-:Y:S01]  /*31c0*/  FFMA.FTZ R245, R96, R245, R237 ;  /* 0x000000f560f57223 */ /* 0x000fe200000100ed */
[--C-:B------:R-:W-:Y:S01]  /*31d0*/  FFMA.FTZ R240, R196, R235, R239.reuse ;  /* 0x000000ebc4f07223 */ /* 0x100fe200000100ef */
[----:B------:R-:W-:Y:S01]  /*31e0*/  PRMT R239, R211, 0x7632, R239 ;  /* 0x00007632d3ef7816 */ /* 0x000fe200000000ef */
[----:B------:R-:W4:Y:S01]  /*31f0*/  LDG.E.CONSTANT R237, desc[UR6][R6.64+0x180c] ;  /* 0x00180c0606ed7981 */ /* 0x000f22000c1e9900 */
[C---:B------:R-:W-:Y:S01]  /*3200*/  IMAD.U32 R244, R213.reuse, 0x10000, RZ ;  /* 0x00010000d5f47824 */ /* 0x040fe200078e00ff */
[----:B------:R-:W-:Y:S02]  /*3210*/  PRMT R242, R213, 0x7632, R242 ;  /* 0x00007632d5f27816 */ /* 0x000fe400000000f2 */
[----:B------:R-:W4:Y:S01]  /*3220*/  LDG.E.CONSTANT R235, desc[UR6][R6.64+0x1a0c] ;  /* 0x001a0c0606eb7981 */ /* 0x000f22000c1e9900 */
[----:B------:R-:W-:Y:S02]  /*3230*/  IMAD.U32 R239, R239, 0x10000, RZ ;  /* 0x00010000efef7824 */ /* 0x000fe400078e00ff */
[----:B------:R-:W-:Y:S01]  /*3240*/  FFMA.FTZ R244, R190, R244, R241 ;  /* 0x000000f4bef47223 */ /* 0x000fe200000100f1 */
[----:B------:R-:W4:Y:S01]  /*3250*/  LDG.E.CONSTANT R213, desc[UR6][R6.64+0x1c0c] ;  /* 0x001c0c0606d57981 */ /* 0x000f22000c1e9900 */
[----:B------:R-:W-:Y:S01]  /*3260*/  SHF.L.U32 R241, R211, 0x10, RZ ;  /* 0x00000010d3f17819 */ /* 0x000fe200000006ff */
[----:B------:R-:W-:-:S02]  /*3270*/  IMAD.U32 R242, R242, 0x10000, RZ ;  /* 0x00010000f2f27824 */ /* 0x000fc400078e00ff */
[----:B------:R-:W-:Y:S01]  /*3280*/  FFMA.FTZ R246, R119, R239, R246 ;  /* 0x000000ef77f67223 */ /* 0x000fe200000100f6 */
[----:B------:R-:W4:Y:S01]  /*3290*/  LDG.E.CONSTANT R211, desc[UR6][R6.64+0x2c08] ;  /* 0x002c080606d37981 */ /* 0x000f22000c1e9900 */
[----:B------:R-:W-:-:S03]  /*32a0*/  FFMA.FTZ R243, R207, R242, R240 ;  /* 0x000000f2cff37223 */ /* 0x000fc600000100f0 */
[----:B------:R-:W4:Y:S01]  /*32b0*/  LDG.E.CONSTANT R239, desc[UR6][R6.64+0x1e0c] ;  /* 0x001e0c0606ef7981 */ /* 0x000f22000c1e9900 */
[----:B------:R-:W-:-:S03]  /*32c0*/  FFMA.FTZ R245, R104, R241, R245 ;  /* 0x000000f168f57223 */ /* 0x000fc600000100f5 */
[----:B------:R-:W4:Y:S04]  /*32d0*/  LDG.E.CONSTANT R240, desc[UR6][R6.64+0x200c] ;  /* 0x00200c0606f07981 */ /* 0x000f28000c1e9900 */
[----:B------:R-:W4:Y:S01]  /*32e0*/  LDG.E.CONSTANT R242, desc[UR6][R6.64+0x240c] ;  /* 0x00240c0606f27981 */ /* 0x000f22000c1e9900 */
[----:B--2---:R-:W-:-:S04]  /*32f0*/  IMAD.U32 R241, R5, 0x10000, RZ ;  /* 0x0001000005f17824 */ /* 0x004fc800078e00ff */
[----:B------:R-:W-:Y:S02]  /*3300*/  FFMA.FTZ R244, R9, R241, R244 ;  /* 0x000000f109f47223 */ /* 0x000fe400000100f4 */
[----:B------:R-:W2:Y:S01]  /*3310*/  LDG.E.CONSTANT R241, desc[UR6][R6.64+0x220c] ;  /* 0x00220c0606f17981 */ /* 0x000ea2000c1e9900 */
[----:B------:R-:W-:Y:S02]  /*3320*/  PRMT R5, R5, 0x7632, R5 ;  /* 0x0000763205057816 */ /* 0x000fe40000000005 */
[C---:B---3--:R-:W-:Y:S01]  /*3330*/  PRMT R247, R212.reuse, 0x7632, R247 ;  /* 0x00007632d4f77816 */ /* 0x048fe200000000f7 */
[----:B------:R-:W-:Y:S01]  /*3340*/  IMAD.U32 R212, R212, 0x10000, RZ ;  /* 0x00010000d4d47824 */ /* 0x000fe200078e00ff */
[----:B------:R-:W-:Y:S02]  /*3350*/  SHF.L.U32 R248, R5, 0x10, RZ ;  /* 0x0000001005f87819 */ /* 0x000fe400000006ff */
[----:B------:R-:W3:Y:S01]  /*3360*/  LDG.E.CONSTANT R5, desc[UR6][R6.64+0x2e08] ;  /* 0x002e080606057981 */ /* 0x000ee2000c1e9900 */
[----:B------:R-:W-:-:S02]  /*3370*/  IMAD.U32 R247, R247, 0x10000, RZ ;  /* 0x00010000f7f77824 */ /* 0x000fc400078e00ff */
[----:B------:R-:W-:Y:S02]  /*3380*/  FFMA.FTZ R245, R112, R212, R245 ;  /* 0x000000d470f57223 */ /* 0x000fe400000100f5 */
[----:B------:R-:W3:Y:S01]  /*3390*/  LDG.E.CONSTANT R212, desc[UR6][R6.64+0x260c] ;  /* 0x00260c0606d47981 */ /* 0x000ee2000c1e9900 */
[----:B------:R-:W-:-:S03]  /*33a0*/  FFMA.FTZ R250, R127, R247, R246 ;  /* 0x000000f77ffa7223 */ /* 0x000fc600000100f6 */
[----:B------:R-:W3:Y:S01]  /*33b0*/  LDG.E.CONSTANT R246, desc[UR6][R6.64+0x280c] ;  /* 0x00280c0606f67981 */ /* 0x000ee2000c1e9900 */
[----:B------:R-:W-:Y:S01]  /*33c0*/  FFMA.FTZ R248, R204, R248, R243 ;  /* 0x000000f8ccf87223 */ /* 0x000fe200000100f3 */
[----:B----4-:R-:W-:Y:S02]  /*33d0*/  IMAD.U32 R249, R4, 0x10000, RZ ;  /* 0x0001000004f97824 */ /* 0x010fe400078e00ff */
[----:B------:R-:W4:Y:S02]  /*33e0*/  LDG.E.CONSTANT R243, desc[UR6][R6.64+0x2a0c] ;  /* 0x002a0c0606f37981 */ /* 0x000f24000c1e9900 */
[----:B------:R-:W-:Y:S02]  /*33f0*/  FFMA.FTZ R249, R120, R249, R245 ;  /* 0x000000f978f97223 */ /* 0x000fe400000100f5 */
[----:B------:R-:W4:Y:S04]  /*3400*/  LDG.E.CONSTANT R245, desc[UR6][R6.64+0x2c0c] ;  /* 0x002c0c0606f57981 */ /* 0x000f28000c1e9900 */
[----:B------:R0:W4:Y:S01]  /*3410*/  LDG.E.CONSTANT R247, desc[UR6][R6.64+0x2e0c] ;  /* 0x002e0c0606f77981 */ /* 0x000122000c1e9900 */
[----:B------:R-:W-:-:S04]  /*3420*/  PRMT R4, R4, 0x7632, R4 ;  /* 0x0000763204047816 */ /* 0x000fc80000000004 */
[----:B------:R-:W-:-:S05]  /*3430*/  SHF.L.U32 R4, R4, 0x10, RZ ;  /* 0x0000001004047819 */ /* 0x000fca00000006ff */
[--C-:B------:R-:W-:Y:S01]  /*3440*/  FFMA.FTZ R4, R135, R4, R250.reuse ;  /* 0x0000000487047223 */ /* 0x100fe200000100fa */
[----:B------:R-:W-:Y:S01]  /*3450*/  FADD.FTZ R251, R244, R227 ;  /* 0x000000e3f4fb7221 */ /* 0x000fe20000010000 */
[C---:B------:R-:W-:Y:S01]  /*3460*/  PRMT R250, R229.reuse, 0x7632, R250 ;  /* 0x00007632e5fa7816 */ /* 0x040fe200000000fa */
[----:B------:R-:W-:-:S04]  /*3470*/  IMAD.U32 R229, R229, 0x10000, RZ ;  /* 0x00010000e5e57824 */ /* 0x000fc800078e00ff */
[--C-:B------:R-:W-:Y:S01]  /*3480*/  FFMA.FTZ R229, R128, R229, R249.reuse ;  /* 0x000000e580e57223 */ /* 0x100fe200000100f9 */
[----:B------:R-:W-:Y:S01]  /*3490*/  IMAD.U32 R250, R250, 0x10000, RZ ;  /* 0x00010000fafa7824 */ /* 0x000fe200078e00ff */
[----:B------:R-:W-:-:S03]  /*34a0*/  PRMT R249, R228, 0x7632, R249 ;  /* 0x00007632e4f97816 */ /* 0x000fc600000000f9 */
[----:B------:R-:W-:Y:S01]  /*34b0*/  FFMA.FTZ R4, R143, R250, R4 ;  /* 0x000000fa8f047223 */ /* 0x000fe20000010004 */
[----:B------:R-:W-:-:S05]  /*34c0*/  SHF.L.U32 R249, R249, 0x10, RZ ;  /* 0x00000010f9f97819 */ /* 0x000fca00000006ff */
[--C-:B0-----:R-:W-:Y:S01]  /*34d0*/  FFMA.FTZ R6, R151, R249, R4.reuse ;  /* 0x000000f997067223 */ /* 0x101fe20000010004 */
[----:B------:R-:W-:Y:S01]  /*34e0*/  PRMT R4, R230, 0x7632, R4 ;  /* 0x00007632e6047816 */ /* 0x000fe20000000004 */
[----:B------:R-:W-:-:S04]  /*34f0*/  IMAD.U32 R228, R228, 0x10000, RZ ;  /* 0x00010000e4e47824 */ /* 0x000fc800078e00ff */
[----:B------:R-:W-:Y:S02]  /*3500*/  IMAD.U32 R227, R4, 0x10000, RZ ;  /* 0x0001000004e37824 */ /* 0x000fe400078e00ff */
[----:B------:R-:W-:Y:S02]  /*3510*/  FFMA.FTZ R7, R136, R228, R229 ;  /* 0x000000e488077223 */ /* 0x000fe400000100e5 */
[----:B------:R-:W-:Y:S01]  /*3520*/  FFMA.FTZ R6, R159, R227, R6 ;  /* 0x000000e39f067223 */ /* 0x000fe20000010006 */
[C---:B------:R-:W-:Y:S02]  /*3530*/  PRMT R227, R226.reuse, 0x7632, R227 ;  /* 0x00007632e2e37816 */ /* 0x040fe400000000e3 */
[----:B------:R-:W-:Y:S02]  /*3540*/  SHF.L.U32 R229, R226, 0x10, RZ ;  /* 0x00000010e2e57819 */ /* 0x000fe400000006ff */
[----:B------:R-:W-:Y:S01]  /*3550*/  PRMT R226, R225, 0x7632, R226 ;  /* 0x00007632e1e27816 */ /* 0x000fe200000000e2 */
[----:B------:R-:W-:-:S03]  /*3560*/  IMAD.U32 R249, R227, 0x10000, RZ ;  /* 0x00010000e3f97824 */ /* 0x000fc600078e00ff */
[----:B------:R-:W-:Y:S01]  /*3570*/  SHF.L.U32 R227, R226, 0x10, RZ ;  /* 0x00000010e2e37819 */ /* 0x000fe200000006ff */
[C---:B------:R-:W-:Y:S01]  /*3580*/  IMAD.U32 R226, R224.reuse, 0x10000, RZ ;  /* 0x00010000e0e27824 */ /* 0x040fe200078e00ff */
[----:B------:R-:W-:Y:S01]  /*3590*/  PRMT R224, R224, 0x7632, R224 ;  /* 0x00007632e0e07816 */ /* 0x000fe200000000e0 */
[----:B------:R-:W-:Y:S02]  /*35a0*/  IMAD.U32 R230, R230, 0x10000, RZ ;  /* 0x00010000e6e67824 */ /* 0x000fe400078e00ff */
[----:B------:R-:W-:Y:S01]  /*35b0*/  FMUL.FTZ R229, R42, R229 ;  /* 0x000000e52ae57220 */ /* 0x000fe20000410000 */
[----:B------:R-:W-:Y:S02]  /*35c0*/  IMAD.U32 R225, R225, 0x10000, RZ ;  /* 0x00010000e1e17824 */ /* 0x000fe400078e00ff */
[----:B------:R-:W-:Y:S02]  /*35d0*/  IMAD.U32 R224, R224, 0x10000, RZ ;  /* 0x00010000e0e07824 */ /* 0x000fe400078e00ff */
[----:B------:R-:W-:Y:S01]  /*35e0*/  FFMA.FTZ R7, R144, R230, R7 ;  /* 0x000000e690077223 */ /* 0x000fe20000010007 */
[----:B------:R-:W-:Y:S01]  /*35f0*/  FFMA.FTZ R225, R38, R225, R229 ;  /* 0x000000e126e17223 */ /* 0x000fe200000100e5 */
[----:B------:R-:W-:-:S02]  /*3600*/  FFMA.FTZ R224, R167, R224, R6 ;  /* 0x000000e0a7e07223 */ /* 0x000fc40000010006 */
[--C-:B------:R-:W-:Y:S01]  /*3610*/  FFMA.FTZ R229, R152, R226, R7.reuse ;  /* 0x000000e298e57223 */ /* 0x100fe20000010007 */
[----:B------:R-:W-:Y:S01]  /*3620*/  IMAD.U32 R6, R222, 0x10000, RZ ;  /* 0x00010000de067824 */ /* 0x000fe200078e00ff */
[----:B------:R-:W-:Y:S01]  /*3630*/  PRMT R7, R231, 0x7632, R7 ;  /* 0x00007632e7077816 */ /* 0x000fe20000000007 */
[----:B------:R-:W-:Y:S02]  /*3640*/  FMUL.FTZ R249, R70, R249 ;  /* 0x000000f946f97220 */ /* 0x000fe40000410000 */
[----:B------:R-:W-:Y:S01]  /*3650*/  FFMA.FTZ R229, R160, R6, R229 ;  /* 0x00000006a0e57223 */ /* 0x000fe200000100e5 */
[----:B------:R-:W-:Y:S01]  /*3660*/  PRMT R6, R223, 0x7632, R6 ;  /* 0x00007632df067816 */ /* 0x000fe20000000006 */
[----:B------:R-:W-:Y:S01]  /*3670*/  FFMA.FTZ R227, R66, R227, R249 ;  /* 0x000000e342e37223 */ /* 0x000fe200000100f9 */
[----:B------:R-:W-:-:S03]  /*3680*/  IMAD.U32 R7, R7, 0x10000, RZ ;  /* 0x0001000007077824 */ /* 0x000fc600078e00ff */
[----:B------:R-:W-:Y:S02]  /*3690*/  IMAD.U32 R6, R6, 0x10000, RZ ;  /* 0x0001000006067824 */ /* 0x000fe400078e00ff */
[----:B------:R-:W-:-:S04]  /*36a0*/  FFMA.FTZ R7, R74, R7, R227 ;  /* 0x000000074a077223 */ /* 0x000fc800000100e3 */
[----:B------:R-:W-:Y:S01]  /*36b0*/  FFMA.FTZ R7, R78, R6, R7 ;  /* 0x000000064e077223 */ /* 0x000fe20000010007 */
[----:B------:R-:W-:-:S05]  /*36c0*/  SHF.L.U32 R6, R221, 0x10, RZ ;  /* 0x00000010dd067819 */ /* 0x000fca00000006ff */
[----:B------:R-:W-:Y:S01]  /*36d0*/  FFMA.FTZ R229, R168, R6, R229 ;  /* 0x00000006a8e57223 */ /* 0x000fe200000100e5 */
[----:B------:R-:W-:Y:S02]  /*36e0*/  PRMT R6, R232, 0x7632, R6 ;  /* 0x00007632e8067816 */ /* 0x000fe40000000006 */
[----:B------:R-:W-:Y:S02]  /*36f0*/  PRMT R222, R222, 0x7632, R222 ;  /* 0x00007632dede7816 */ /* 0x000fe400000000de */
[----:B------:R-:W-:Y:S02]  /*3700*/  SHF.L.U32 R6, R6, 0x10, RZ ;  /* 0x0000001006067819 */ /* 0x000fe400000006ff */
[----:B------:R-:W-:Y:S02]  /*3710*/  SHF.L.U32 R222, R222, 0x10, RZ ;  /* 0x00000010dede7819 */ /* 0x000fe400000006ff */
[----:B------:R-:W-:Y:S01]  /*3720*/  PRMT R221, R221, 0x7632, R221 ;  /* 0x00007632dddd7816 */ /* 0x000fe200000000dd */
[----:B------:R-:W-:Y:S01]  /*3730*/  FFMA.FTZ R6, R82, R6, R7 ;  /* 0x0000000652067223 */ /* 0x000fe20000010007 */
[----:B------:R-:W-:Y:S01]  /*3740*/  SHF.L.U32 R231, R231, 0x10, RZ ;  /* 0x00000010e7e77819 */ /* 0x000fe200000006ff */
[C---:B------:R-:W-:Y:S01]  /*3750*/  IMAD.U32 R7, R219.reuse, 0x10000, RZ ;  /* 0x00010000db077824 */ /* 0x040fe200078e00ff */
[----:B------:R-:W-:Y:S01]  /*3760*/  PRMT R219, R219, 0x7632, R219 ;  /* 0x00007632dbdb7816 */ /* 0x000fe200000000db */
[----:B------:R-:W-:Y:S01]  /*3770*/  FFMA.FTZ R222, R173, R222, R224 ;  /* 0x000000deadde7223 */ /* 0x000fe200000100e0 */
[----:B------:R-:W-:-:S02]  /*3780*/  IMAD.U32 R221, R221, 0x10000, RZ ;  /* 0x00010000dddd7824 */ /* 0x000fc400078e00ff */
[----:B------:R-:W-:Y:S01]  /*3790*/  FFMA.FTZ R225, R46, R231, R225 ;  /* 0x000000e72ee17223 */ /* 0x000fe200000100e1 */
[----:B------:R-:W-:Y:S02]  /*37a0*/  IMAD.U32 R223, R223, 0x10000, RZ ;  /* 0x00010000dfdf7824 */ /* 0x000fe400078e00ff */
[----:B------:R-:W-:Y:S01]  /*37b0*/  FFMA.FTZ R229, R14, R7, R229 ;  /* 0x000000070ee57223 */ /* 0x000fe200000100e5 */
[----:B------:R-:W-:Y:S01]  /*37c0*/  PRMT R7, R233, 0x7632, R7 ;  /* 0x00007632e9077816 */ /* 0x000fe20000000007 */
[----:B------:R-:W-:Y:S01]  /*37d0*/  FFMA.FTZ R222, R177, R221, R222 ;  /* 0x000000ddb1de7223 */ /* 0x000fe200000100de */
[----:B------:R-:W-:Y:S02]  /*37e0*/  IMAD.U32 R219, R219, 0x10000, RZ ;  /* 0x00010000dbdb7824 */ /* 0x000fe400078e00ff */
[----:B------:R-:W-:Y:S01]  /*37f0*/  FFMA.FTZ R223, R50, R223, R225 ;  /* 0x000000df32df7223 */ /* 0x000fe200000100e1 */
[----:B------:R-:W-:Y:S01]  /*3800*/  IMAD.U32 R232, R232, 0x10000, RZ ;  /* 0x00010000e8e87824 */ /* 0x000fe200078e00ff */
[----:B------:R-:W-:Y:S01]  /*3810*/  SHF.L.U32 R233, R233, 0x10, RZ ;  /* 0x00000010e9e97819 */ /* 0x000fe200000006ff */
[----:B------:R-:W-:-:S02]  /*3820*/  IMAD.U32 R7, R7, 0x10000, RZ ;  /* 0x0001000007077824 */ /* 0x000fc400078e00ff */
[----:B------:R-:W-:Y:S01]  /*3830*/  FFMA.FTZ R222, R181, R219, R222 ;  /* 0x000000dbb5de7223 */ /* 0x000fe200000100de */
[----:B------:R-:W-:Y:S01]  /*3840*/  FFMA.FTZ R223, R54, R232, R223 ;  /* 0x000000e836df7223 */ /* 0x000fe200000100df */
[----:B------:R-:W-:Y:S02]  /*3850*/  IMAD.U32 R219, R218, 0x10000, RZ ;  /* 0x00010000dadb7824 */ /* 0x000fe400078e00ff */
[----:B------:R-:W-:Y:S01]  /*3860*/  FFMA.FTZ R6, R89, R7, R6 ;  /* 0x0000000759067223 */ /* 0x000fe20000010006 */
[----:B------:R-:W-:Y:S02]  /*3870*/  IMAD.U32 R7, R220, 0x10000, RZ ;  /* 0x00010000dc077824 */ /* 0x000fe400078e00ff */
[----:B------:R-:W-:Y:S01]  /*3880*/  FFMA.FTZ R223, R58, R233, R223 ;  /* 0x000000e93adf7223 */ /* 0x000fe200000100df */
[----:B------:R-:W-:Y:S01]  /*3890*/  PRMT R220, R220, 0x7632, R220 ;  /* 0x00007632dcdc7816 */ /* 0x000fe200000000dc */
[----:B------:R-:W-:Y:S01]  /*38a0*/  FFMA.FTZ R229, R18, R219, R229 ;  /* 0x000000db12e57223 */ /* 0x000fe200000100e5 */
[----:B------:R-:W-:-:S02]  /*38b0*/  PRMT R219, R218, 0x7632, R219 ;  /* 0x00007632dadb7816 */ /* 0x000fc400000000db */
[C---:B------:R-:W-:Y:S01]  /*38c0*/  PRMT R218, R217.reuse, 0x7632, R218 ;  /* 0x00007632d9da7816 */ /* 0x040fe200000000da */
[----:B------:R-:W-:Y:S01]  /*38d0*/  FFMA.FTZ R7, R62, R7, R223 ;  /* 0x000000073e077223 */ /* 0x000fe200000100df */
[----:B------:R-:W-:Y:S02]  /*38e0*/  SHF.L.U32 R217, R217, 0x10, RZ ;  /* 0x00000010d9d97819 */ /* 0x000fe400000006ff */
[----:B------:R-:W-:Y:S01]  /*38f0*/  SHF.L.U32 R220, R220, 0x10, RZ ;  /* 0x00000010dcdc7819 */ /* 0x000fe200000006ff */
[----:B------:R-:W-:Y:S02]  /*3900*/  IMAD.U32 R218, R218, 0x10000, RZ ;  /* 0x00010000dada7824 */ /* 0x000fe400078e00ff */
[--C-:B------:R-:W-:Y:S01]  /*3910*/  FFMA.FTZ R217, R90, R217, R7.reuse ;  /* 0x000000d95ad97223 */ /* 0x100fe20000010007 */
[----:B------:R-:W-:Y:S01]  /*3920*/  PRMT R7, R216, 0x7632, R7 ;  /* 0x00007632d8077816 */ /* 0x000fe20000000007 */
[----:B------:R-:W-:Y:S01]  /*3930*/  FFMA.FTZ R6, R97, R220, R6 ;  /* 0x000000dc61067223 */ /* 0x000fe20000010006 */
[----:B------:R-:W-:-:S03]  /*3940*/  IMAD.U32 R219, R219, 0x10000, RZ ;  /* 0x00010000dbdb7824 */ /* 0x000fc600078e00ff */
[----:B------:R-:W-:Y:S01]  /*3950*/  FFMA.FTZ R6, R105, R218, R6 ;  /* 0x000000da69067223 */ /* 0x000fe20000010006 */
[----:B------:R-:W-:Y:S02]  /*3960*/  IMAD.U32 R218, R7, 0x10000, RZ ;  /* 0x0001000007da7824 */ /* 0x000fe400078e00ff */
[----:B------:R-:W-:Y:S01]  /*3970*/  FFMA.FTZ R222, R185, R219, R222 ;  /* 0x000000dbb9de7223 */ /* 0x000fe200000100de */
[----:B------:R-:W-:Y:S01]  /*3980*/  IMAD.U32 R219, R234, 0x10000, RZ ;  /* 0x00010000eadb7824 */ /* 0x000fe200078e00ff */
[----:B------:R-:W-:Y:S01]  /*3990*/  SHF.L.U32 R216, R216, 0x10, RZ ;  /* 0x00000010d8d87819 */ /* 0x000fe200000006ff */
[--C-:B------:R-:W-:Y:S01]  /*39a0*/  FFMA.FTZ R218, R113, R218, R6.reuse ;  /* 0x000000da71da7223 */ /* 0x100fe20000010006 */
[C---:B------:R-:W-:Y:S01]  /*39b0*/  PRMT R6, R215.reuse, 0x7632, R6 ;  /* 0x00007632d7067816 */ /* 0x040fe20000000006 */
[----:B------:R-:W-:Y:S01]  /*39c0*/  FFMA.FTZ R7, R22, R219, R229 ;  /* 0x000000db16077223 */ /* 0x000fe200000100e5 */
[----:B------:R-:W-:Y:S01]  /*39d0*/  PRMT R219, R238, 0x7632, R219 ;  /* 0x00007632eedb7816 */ /* 0x000fe200000000db */
[----:B------:R-:W-:Y:S01]  /*39e0*/  FFMA.FTZ R217, R98, R216, R217 ;  /* 0x000000d862d97223 */ /* 0x000fe200000100d9 */
[----:B------:R-:W-:-:S02]  /*39f0*/  IMAD.U32 R215, R215, 0x10000, RZ ;  /* 0x00010000d7d77824 */ /* 0x000fc400078e00ff */
[----:B------:R-:W-:Y:S01]  /*3a00*/  IMAD.U32 R216, R6, 0x10000, RZ ;  /* 0x0001000006d87824 */ /* 0x000fe200078e00ff */
[----:B------:R-:W-:Y:S01]  /*3a10*/  SHF.L.U32 R219, R219, 0x10, RZ ;  /* 0x00000010dbdb7819 */ /* 0x000fe200000006ff */
[----:B------:R-:W-:Y:S02]  /*3a20*/  IMAD.U32 R238, R238, 0x10000, RZ ;  /* 0x00010000eeee7824 */ /* 0x000fe400078e00ff */
[--C-:B------:R-:W-:Y:S01]  /*3a30*/  FFMA.FTZ R215, R106, R215, R217.reuse ;  /* 0x000000d76ad77223 */ /* 0x100fe200000100d9 */
[----:B------:R-:W-:Y:S01]  /*3a40*/  FFMA.FTZ R216, R121, R216, R218 ;  /* 0x000000d879d87223 */ /* 0x000fe200000100da */
[C---:B------:R-:W-:Y:S01]  /*3a50*/  PRMT R217, R214.reuse, 0x7632, R217 ;  /* 0x00007632d6d97816 */ /* 0x040fe200000000d9 */
[----:B------:R-:W-:Y:S02]  /*3a60*/  IMAD.U32 R214, R214, 0x10000, RZ ;  /* 0x00010000d6d67824 */ /* 0x000fe400078e00ff */
[----:B------:R-:W-:Y:S01]  /*3a70*/  FFMA.FTZ R215, R114, R238, R215 ;  /* 0x000000ee72d77223 */ /* 0x000fe200000100d7 */
[----:B------:R-:W-:Y:S01]  /*3a80*/  FFMA.FTZ R216, R129, R219, R216 ;  /* 0x000000db81d87223 */ /* 0x000fe200000100d8 */
[----:B------:R-:W-:-:S02]  /*3a90*/  SHF.L.U32 R219, R236, 0x10, RZ ;  /* 0x00000010ecdb7819 */ /* 0x000fc400000006ff */
[----:B------:R-:W-:Y:S01]  /*3aa0*/  PRMT R234, R234, 0x7632, R234 ;  /* 0x00007632eaea7816 */ /* 0x000fe200000000ea */
[----:B------:R-:W-:Y:S01]  /*3ab0*/  IMAD.U32 R217, R217, 0x10000, RZ ;  /* 0x00010000d9d97824 */ /* 0x000fe200078e00ff */
[C---:B------:R-:W-:Y:S01]  /*3ac0*/  PRMT R218, R237.reuse, 0x7632, R218 ;  /* 0x00007632edda7816 */ /* 0x040fe200000000da */
[----:B------:R-:W-:Y:S01]  /*3ad0*/  FFMA.FTZ R215, R122, R214, R215 ;  /* 0x000000d67ad77223 */ /* 0x000fe200000100d7 */
[----:B------:R-:W-:Y:S01]  /*3ae0*/  IMAD.U32 R237, R237, 0x10000, RZ ;  /* 0x00010000eded7824 */ /* 0x000fe200078e00ff */
[----:B------:R-:W-:Y:S01]  /*3af0*/  SHF.L.U32 R234, R234, 0x10, RZ ;  /* 0x00000010eaea7819 */ /* 0x000fe200000006ff */
[----:B------:R-:W-:Y:S01]  /*3b00*/  FFMA.FTZ R219, R26, R219, R7 ;  /* 0x000000db1adb7223 */ /* 0x000fe20000010007 */
[----:B------:R-:W-:Y:S02]  /*3b10*/  PRMT R236, R236, 0x7632, R236 ;  /* 0x00007632ecec7816 */ /* 0x000fe400000000ec */
[C---:B------:R-:W-:Y:S01]  /*3b20*/  SHF.L.U32 R7, R235.reuse, 0x10, RZ ;  /* 0x00000010eb077819 */ /* 0x040fe200000006ff */
[----:B------:R-:W-:Y:S01]  /*3b30*/  IMAD.U32 R218, R218, 0x10000, RZ ;  /* 0x00010000dada7824 */ /* 0x000fe200078e00ff */
[----:B------:R-:W-:Y:S01]  /*3b40*/  PRMT R235, R235, 0x7632, R235 ;  /* 0x00007632ebeb7816 */ /* 0x000fe200000000eb */
[----:B------:R-:W-:Y:S01]  /*3b50*/  FFMA.FTZ R216, R137, R217, R216 ;  /* 0x000000d989d87223 */ /* 0x000fe200000100d8 */
[----:B------:R-:W-:Y:S01]  /*3b60*/  FFMA.FTZ R215, R130, R237, R215 ;  /* 0x000000ed82d77223 */ /* 0x000fe200000100d7 */
[----:B------:R-:W-:Y:S01]  /*3b70*/  FFMA.FTZ R6, R191, R234, R222 ;  /* 0x000000eabf067223 */ /* 0x000fe200000100de */
[----:B------:R-:W-:Y:S01]  /*3b80*/  IMAD.U32 R236, R236, 0x10000, RZ ;  /* 0x00010000ecec7824 */ /* 0x000fe200078e00ff */
[----:B------:R-:W-:Y:S01]  /*3b90*/  PRMT R214, R213, 0x7632, R214 ;  /* 0x00007632d5d67816 */ /* 0x000fe200000000d6 */
[----:B------:R-:W-:Y:S01]  /*3ba0*/  FFMA.FTZ R216, R145, R218, R216 ;  /* 0x000000da91d87223 */ /* 0x000fe200000100d8 */
[----:B------:R-:W-:Y:S01]  /*3bb0*/  FFMA.FTZ R7, R138, R7, R215 ;  /* 0x000000078a077223 */ /* 0x000fe200000100d7 */
[----:B------:R-:W-:-:S02]  /*3bc0*/  IMAD.U32 R235, R235, 0x10000, RZ ;  /* 0x00010000ebeb7824 */ /* 0x000fc400078e00ff */
[----:B------:R-:W-:Y:S02]  /*3bd0*/  IMAD.U32 R213, R213, 0x10000, RZ ;  /* 0x00010000d5d57824 */ /* 0x000fe400078e00ff */
[--C-:B------:R-:W-:Y:S01]  /*3be0*/  FFMA.FTZ R215, R197, R236, R6.reuse ;  /* 0x000000ecc5d77223 */ /* 0x100fe20000010006 */
[----:B------:R-:W-:Y:S01]  /*3bf0*/  PRMT R6, R239, 0x7632, R6 ;  /* 0x00007632ef067816 */ /* 0x000fe20000000006 */
[----:B------:R-:W-:Y:S02]  /*3c00*/  IMAD.U32 R214, R214, 0x10000, RZ ;  /* 0x00010000d6d67824 */ /* 0x000fe400078e00ff */
[----:B------:R-:W-:Y:S01]  /*3c10*/  FFMA.FTZ R216, R153, R235, R216 ;  /* 0x000000eb99d87223 */ /* 0x000fe200000100d8 */
[----:B------:R-:W-:Y:S01]  /*3c20*/  FFMA.FTZ R7, R146, R213, R7 ;  /* 0x000000d592077223 */ /* 0x000fe20000010007 */
[C---:B------:R-:W-:Y:S02]  /*3c30*/  SHF.L.U32 R217, R211.reuse, 0x10, RZ ;  /* 0x00000010d3d97819 */ /* 0x040fe400000006ff */
[----:B------:R-:W-:-:S02]  /*3c40*/  PRMT R213, R211, 0x7632, R213 ;  /* 0x00007632d3d57816 */ /* 0x000fc400000000d5 */
[----:B------:R-:W-:Y:S01]  /*3c50*/  PRMT R211, R240, 0x7632, R211 ;  /* 0x00007632f0d37816 */ /* 0x000fe200000000d3 */
[----:B------:R-:W-:Y:S01]  /*3c60*/  FFMA.FTZ R214, R161, R214, R216 ;  /* 0x000000d6a1d67223 */ /* 0x000fe200000100d8 */
[----:B------:R-:W-:Y:S02]  /*3c70*/  IMAD.U32 R6, R6, 0x10000, RZ ;  /* 0x0001000006067824 */ /* 0x000fe400078e00ff */
[----:B------:R-:W-:Y:S02]  /*3c80*/  IMAD.U32 R216, R213, 0x10000, RZ ;  /* 0x00010000d5d87824 */ /* 0x000fe400078e00ff */
[----:B------:R-:W-:Y:S02]  /*3c90*/  IMAD.U32 R213, R211, 0x10000, RZ ;  /* 0x00010000d3d57824 */ /* 0x000fe400078e00ff */
[----:B------:R-:W-:Y:S01]  /*3ca0*/  FFMA.FTZ R211, R169, R6, R214 ;  /* 0x00000006a9d37223 */ /* 0x000fe200000100d6 */
[----:B------:R-:W-:Y:S02]  /*3cb0*/  SHF.L.U32 R239, R239, 0x10, RZ ;  /* 0x00000010efef7819 */ /* 0x000fe400000006ff */
[----:B------:R-:W-:Y:S01]  /*3cc0*/  SHF.L.U32 R240, R240, 0x10, RZ ;  /* 0x00000010f0f07819 */ /* 0x000fe200000006ff */
[----:B------:R-:W-:-:S02]  /*3cd0*/  FFMA.FTZ R211, R174, R213, R211 ;  /* 0x000000d5aed37223 */ /* 0x000fc400000100d3 */
[----:B------:R-:W-:Y:S01]  /*3ce0*/  FFMA.FTZ R7, R154, R239, R7 ;  /* 0x000000ef9a077223 */ /* 0x000fe20000010007 */
[----:B------:R-:W-:Y:S01]  /*3cf0*/  PRMT R213, R242, 0x7632, R213 ;  /* 0x00007632f2d57816 */ /* 0x000fe200000000d5 */
[----:B------:R-:W-:Y:S02]  /*3d00*/  FFMA.FTZ R216, R208, R216, R215 ;  /* 0x000000d8d0d87223 */ /* 0x000fe400000100d7 */
[----:B------:R-:W-:Y:S01]  /*3d10*/  FFMA.FTZ R7, R162, R240, R7 ;  /* 0x000000f0a2077223 */ /* 0x000fe20000010007 */
[----:B------:R-:W-:Y:S01]  /*3d20*/  SHF.L.U32 R213, R213, 0x10, RZ ;  /* 0x00000010d5d57819 */ /* 0x000fe200000006ff */
[----:B------:R-:W-:Y:S01]  /*3d30*/  IMAD.U32 R242, R242, 0x10000, RZ ;  /* 0x00010000f2f27824 */ /* 0x000fe200078e00ff */
[----:B--2---:R-:W-:-:S04]  /*3d40*/  PRMT R6, R241, 0x7632, R6 ;  /* 0x00007632f1067816 */ /* 0x004fc80000000006 */
[----:B------:R-:W-:Y:S01]  /*3d50*/  SHF.L.U32 R6, R6, 0x10, RZ ;  /* 0x0000001006067819 */ /* 0x000fe200000006ff */
[----:B------:R-:W-:-:S04]  /*3d60*/  IMAD.U32 R241, R241, 0x10000, RZ ;  /* 0x00010000f1f17824 */ /* 0x000fc800078e00ff */
[----:B------:R-:W-:Y:S01]  /*3d70*/  FFMA.FTZ R211, R178, R6, R211 ;  /* 0x00000006b2d37223 */ /* 0x000fe200000100d3 */
[C---:B---3--:R-:W-:Y:S01]  /*3d80*/  PRMT R6, R5.reuse, 0x7632, R6 ;  /* 0x0000763205067816 */ /* 0x048fe20000000006 */
[----:B------:R-:W-:Y:S02]  /*3d90*/  IMAD.U32 R215, R5, 0x10000, RZ ;  /* 0x0001000005d77824 */ /* 0x000fe400078e00ff */
[----:B------:R-:W-:Y:S01]  /*3da0*/  FFMA.FTZ R214, R170, R241, R7 ;  /* 0x000000f1aad67223 */ /* 0x000fe20000010007 */
[----:B------:R-:W-:Y:S01]  /*3db0*/  PRMT R5, R212, 0x7632, R5 ;  /* 0x00007632d4057816 */ /* 0x000fe20000000005 */
[----:B------:R-:W-:Y:S01]  /*3dc0*/  IMAD.U32 R7, R6, 0x10000, RZ ;  /* 0x0001000006077824 */ /* 0x000fe200078e00ff */
[----:B------:R-:W-:Y:S01]  /*3dd0*/  PRMT R6, R246, 0x7632, R6 ;  /* 0x00007632f6067816 */ /* 0x000fe20000000006 */
[----:B------:R-:W-:Y:S01]  /*3de0*/  FFMA.FTZ R214, R15, R242, R214 ;  /* 0x000000f20fd67223 */ /* 0x000fe200000100d6 */
[----:B------:R-:W-:Y:S01]  /*3df0*/  SHF.L.U32 R5, R5, 0x10, RZ ;  /* 0x0000001005057819 */ /* 0x000fe200000006ff */
[----:B------:R-:W-:Y:S01]  /*3e00*/  FFMA.FTZ R211, R182, R213, R211 ;  /* 0x000000d5b6d37223 */ /* 0x000fe200000100d3 */
[----:B------:R-:W-:-:S02]  /*3e10*/  IMAD.U32 R212, R212, 0x10000, RZ ;  /* 0x00010000d4d47824 */ /* 0x000fc400078e00ff */
[----:B------:R-:W-:Y:S01]  /*3e20*/  FFMA.FTZ R216, R205, R7, R216 ;  /* 0x00000007cdd87223 */ /* 0x000fe200000100d8 */
[----:B------:R-:W-:Y:S02]  /*3e30*/  IMAD.U32 R7, R6, 0x10000, RZ ;  /* 0x0001000006077824 */ /* 0x000fe400078e00ff */
[----:B------:R-:W-:Y:S01]  /*3e40*/  FFMA.FTZ R6, R186, R5, R211 ;  /* 0x00000005ba067223 */ /* 0x000fe200000100d3 */
[----:B------:R-:W-:Y:S02]  /*3e50*/  IMAD.U32 R246, R246, 0x10000, RZ ;  /* 0x00010000f6f67824 */ /* 0x000fe400078e00ff */
[----:B------:R-:W-:Y:S01]  /*3e60*/  FFMA.FTZ R212, R19, R212, R214 ;  /* 0x000000d413d47223 */ /* 0x000fe200000100d6 */
[----:B------:R-:W-:Y:S01]  /*3e70*/  FFMA.FTZ R217, R192, R217, R219 ;  /* 0x000000d9c0d97223 */ /* 0x000fe200000100db */
[----:B----4-:R-:W-:Y:S01]  /*3e80*/  PRMT R5, R243, 0x7632, R5 ;  /* 0x00007632f3057816 */ /* 0x010fe20000000005 */
[----:B------:R-:W-:Y:S01]  /*3e90*/  FFMA.FTZ R7, R193, R7, R6 ;  /* 0x00000007c1077223 */ /* 0x000fe20000010006 */
[----:B------:R-:W-:Y:S01]  /*3ea0*/  SHF.L.U32 R243, R243, 0x10, RZ ;  /* 0x00000010f3f37819 */ /* 0x000fe200000006ff */
[----:B------:R-:W-:Y:S01]  /*3eb0*/  FFMA.FTZ R212, R23, R246, R212 ;  /* 0x000000f617d47223 */ /* 0x000fe200000100d4 */
[----:B------:R-:W-:-:S02]  /*3ec0*/  VIADD R211, R200, 0x1 ;  /* 0x00000001c8d37836 */ /* 0x000fc40000000000 */
[----:B------:R-:W-:Y:S01]  /*3ed0*/  FADD.FTZ R4, R248, R251 ;  /* 0x000000fbf8047221 */ /* 0x000fe20000010000 */
[----:B------:R-:W-:Y:S01]  /*3ee0*/  FFMA.FTZ R215, R10, R215, R217 ;  /* 0x000000d70ad77223 */ /* 0x000fe200000100d9 */
[----:B------:R-:W-:Y:S01]  /*3ef0*/  PRMT R6, R245, 0x7632, R6 ;  /* 0x00007632f5067816 */ /* 0x000fe20000000006 */
[----:B------:R-:W-:Y:S02]  /*3f00*/  IMAD.U32 R5, R5, 0x10000, RZ ;  /* 0x0001000005057824 */ /* 0x000fe400078e00ff */
[----:B------:R-:W-:Y:S01]  /*3f10*/  FFMA.FTZ R243, R27, R243, R212 ;  /* 0x000000f31bf37223 */ /* 0x000fe200000100d4 */
[----:B------:R-:W-:Y:S02]  /*3f20*/  IMAD.U32 R245, R245, 0x10000, RZ ;  /* 0x00010000f5f57824 */ /* 0x000fe400078e00ff */
[----:B------:R-:W-:Y:S01]  /*3f30*/  FADD.FTZ R215, R215, R4 ;  /* 0x00000004d7d77221 */ /* 0x000fe20000010000 */
[----:B------:R-:W-:Y:S01]  /*3f40*/  SHF.L.U32 R6, R6, 0x10, RZ ;  /* 0x0000001006067819 */ /* 0x000fe200000006ff */
[----:B------:R-:W-:Y:S01]  /*3f50*/  FFMA.FTZ R4, R198, R5, R7 ;  /* 0x00000005c6047223 */ /* 0x000fe20000010007 */
[----:B------:R-:W-:Y:S01]  /*3f60*/  I2FP.F32.S32 R211, R211 ;  /* 0x000000d300d37245 */ /* 0x000fe20000201400 */
[----:B------:R-:W-:Y:S01]  /*3f70*/  FFMA.FTZ R212, R194, R245, R243 ;  /* 0x000000f5c2d47223 */ /* 0x000fe200000100f3 */
[C---:B------:R-:W-:Y:S01]  /*3f80*/  PRMT R7, R247.reuse, 0x7632, R7 ;  /* 0x00007632f7077816 */ /* 0x040fe20000000007 */
[----:B------:R-:W-:-:S02]  /*3f90*/  IMAD.U32 R247, R247, 0x10000, RZ ;  /* 0x00010000f7f77824 */ /* 0x000fc400078e00ff */
[----:B------:R-:W-:Y:S01]  /*3fa0*/  FFMA.FTZ R5, R209, R6, R4 ;  /* 0x00000006d1057223 */ /* 0x000fe20000010004 */
[----:B-----5:R-:W-:Y:S01]  /*3fb0*/  FMUL.FTZ R211, R211, R28 ;  /* 0x0000001cd3d37220 */ /* 0x020fe20000410000 */
[----:B------:R-:W-:Y:S01]  /*3fc0*/  SHF.L.U32 R7, R7, 0x10, RZ ;  /* 0x0000001007077819 */ /* 0x000fe200000006ff */
[----:B------:R-:W-:Y:S01]  /*3fd0*/  VIADD R4, R199, 0xffffffff ;  /* 0xffffffffc7047836 */ /* 0x000fe20000000000 */
[----:B------:R-:W-:Y:S01]  /*3fe0*/  FSETP.NEU.FTZ.AND P0, PT, R28, RZ, PT ;  /* 0x000000ff1c00720b */ /* 0x000fe20003f1d000 */
[----:B------:R-:W-:Y:S01]  /*3ff0*/  FADD.FTZ R215, R216, R215 ;  /* 0x000000d7d8d77221 */ /* 0x000fe20000010000 */
[----:B------:R-:W-:Y:S01]  /*4000*/  FFMA.FTZ R212, R201, R247, R212 ;  /* 0x000000f7c9d47223 */ /* 0x000fe200000100d4 */
[----:B------:R-:W-:Y:S01]  /*4010*/  FFMA.FTZ R5, R206, R7, R5 ;  /* 0x00000007ce057223 */ /* 0x000fe20000010005 */
[----:B------:R-:W-:Y:S02]  /*4020*/  FSEL R6, R211, RZ, P0 ;  /* 0x000000ffd3067208 */ /* 0x000fe40000000000 */
[----:B------:R-:W-:Y:S01]  /*4030*/  FADD.FTZ R212, R212, R215 ;  /* 0x000000d7d4d47221 */ /* 0x000fe20000010000 */
[----:B------:R-:W-:-:S03]  /*4040*/  ISETP.GE.AND P0, PT, R4, R3, PT ;  /* 0x000000030400720c */ /* 0x000fc60003f06270 */
[----:B------:R-:W-:Y:S01]  /*4050*/  FADD.FTZ R5, R5, R212 ;  /* 0x000000d405057221 */ /* 0x000fe20000010000 */
[----:B------:R-:W-:-:S03]  /*4060*/  VIADD R29, R29, 0x4 ;  /* 0x000000041d1d7836 */ /* 0x000fc60000000000 */
[----:B------:R-:W-:-:S05]  /*4070*/  FFMA.FTZ R5, R5, UR14, R6 ;  /* 0x0000000e05057c23 */ /* 0x000fca0008010006 */
[C---:B------:R-:W-:Y:S02]  /*4080*/  FSEL R4, R5.reuse, RZ, !P0 ;  /* 0x000000ff05047208 */ /* 0x040fe40004000000 */
[----:B------:R-:W-:Y:S02]  /*4090*/  @!P0 FMNMX.FTZ R202, R5, R202, !PT ;  /* 0x000000ca05ca8209 */ /* 0x000fe40007810000 */
[----:B------:R-:W-:Y:S02]  /*40a0*/  ISETP.GE.AND P0, PT, R29, R32, PT ;  /* 0x000000201d00720c */ /* 0x000fe40003f06270 */
[----:B------:R-:W-:Y:S01]  /*40b0*/  IADD3 R34, P1, PT, R34, 0x10, RZ ;  /* 0x0000001022227810 */ /* 0x000fe20007f3e0ff */
[----:B------:R0:W-:Y:S01]  /*40c0*/  STS [R11], R4 ;  /* 0x000000040b007388 */ /* 0x0001e20000000800 */
[----:B------:R-:W-:Y:S01]  /*40d0*/  IADD3 R200, PT, PT, R200, 0x80, RZ ;  /* 0x00000080c8c87810 */ /* 0x000fe20007ffe0ff */
[----:B------:R-:W-:Y:S02]  /*40e0*/  VIADD R199, R199, 0x80 ;  /* 0x00000080c7c77836 */ /* 0x000fe40000000000 */
[----:B------:R-:W-:Y:S01]  /*40f0*/  IMAD.X R35, RZ, RZ, R35, P1 ;  /* 0x000000ffff237224 */ /* 0x000fe200008e0623 */
[----:B0-----:R-:W-:-:S05]  /*4100*/  IADD3 R11, PT, PT, R11, 0x200, RZ ;  /* 0x000002000b0b7810 */ /* 0x001fca0007ffe0ff */
[----:B------:R-:W-:Y:S05]  /*4110*/  @!P0 BRA `(.L_x_16721) ;  /* 0xffffffd800748947 */ /* 0x000fea000383ffff */
.L_x_16720:
[----:B------:R-:W-:Y:S05]  /*4120*/  BSYNC.RECONVERGENT B0 ;  /* 0x0000000000007941 */ /* 0x000fea0003800200 */
.L_x_16719:
[----:B0-----:R-:W0:Y:S01]  /*4130*/  SHFL.BFLY PT, R5, R202, 0x10, 0x1f ;  /* 0x0e001f00ca057f89 */ /* 0x001e2200000e0000 */
[----:B------:R-:W-:Y:S01]  /*4140*/  LOP3.LUT P0, R14, R0, 0x1f, RZ, 0xc0, !PT ;  /* 0x0000001f000e7812 */ /* 0x000fe2000780c0ff */
[----:B------:R-:W-:Y:S01]  /*4150*/  BSSY.RECONVERGENT B0, `(.L_x_16722) ;  /* 0x0000103000007945 */ /* 0x000fe20003800200 */
[----:B------:R-:W-:Y:S02]  /*4160*/  SHF.R.U32.HI R15, RZ, 0x5, R0 ;  /* 0x00000005ff0f7819 */ /* 0x000fe40000011600 */
[----:B------:R-:W-:Y:S02]  /*4170*/  ISETP.GT.U32.AND P1, PT, R14, 0x3, PT ;  /* 0x000000030e00780c */ /* 0x000fe40003f24070 */
[----:B0-----:R-:W-:-:S05]  /*4180*/  FMNMX.FTZ R6, R5, R202, !PT ;  /* 0x000000ca05067209 */ /* 0x001fca0007810000 */
[----:B------:R-:W0:Y:S02]  /*4190*/  SHFL.BFLY PT, R5, R6, 0x8, 0x1f ;  /* 0x0d001f0006057f89 */ /* 0x000e2400000e0000 */
[----:B0-----:R-:W-:-:S05]  /*41a0*/  FMNMX.FTZ R7, R6, R5, !PT ;  /* 0x0000000506077209 */ /* 0x001fca0007810000 */
[----:B------:R-:W0:Y:S02]  /*41b0*/  SHFL.BFLY PT, R4, R7, 0x4, 0x1f ;  /* 0x0c801f0007047f89 */ /* 0x000e2400000e0000 */
[----:B0-----:R-:W-:Y:S02]  /*41c0*/  FMNMX.FTZ R8, R7, R4, !PT ;  /* 0x0000000407087209 */ /* 0x001fe40007810000 */
[----:B------:R-:W0:Y:S03]  /*41d0*/  S2R R4, SR_CgaCtaId ;  /* 0x0000000000047919 */ /* 0x000e260000008800 */
[----:B------:R-:W1:Y:S02]  /*41e0*/  SHFL.BFLY PT, R5, R8, 0x2, 0x1f ;  /* 0x0c401f0008057f89 */ /* 0x000e6400000e0000 */
[----:B-1----:R-:W-:Y:S02]  /*41f0*/  FMNMX.FTZ R9, R8, R5, !PT ;  /* 0x0000000508097209 */ /* 0x002fe40007810000 */
[----:B------:R-:W-:-:S02]  /*4200*/  MOV R5, 0x400 ;  /* 0x0000040000057802 */ /* 0x000fc40000000f00 */
[----:B------:R-:W-:Y:S01]  /*4210*/  MOV R8, 0xff7fffff ;  /* 0xff7fffff00087802 */ /* 0x000fe20000000f00 */
[----:B------:R-:W1:Y:S02]  /*4220*/  SHFL.BFLY PT, R10, R9, 0x1, 0x1f ;  /* 0x0c201f00090a7f89 */ /* 0x000e6400000e0000 */
[----:B------:R-:W-:-:S05]  /*4230*/  VIADD R11, R5, 0x180 ;  /* 0x00000180050b7836 */ /* 0x000fca0000000000 */
[----:B0-----:R-:W-:-:S05]  /*4240*/  LEA R11, R4, R11, 0x18 ;  /* 0x0000000b040b7211 */ /* 0x001fca00078ec0ff */
[--C-:B------:R-:W-:Y:S02]  /*4250*/  IMAD R6, R15, 0x4, R11.reuse ;  /* 0x000000040f067824 */ /* 0x100fe400078e020b */
[----:B------:R-:W-:Y:S01]  /*4260*/  IMAD R11, R14, 0x4, R11 ;  /* 0x000000040e0b7824 */ /* 0x000fe200078e020b */
[----:B-1----:R-:W-:-:S05]  /*4270*/  FMNMX.FTZ R13, R9, R10, !PT ;  /* 0x0000000a090d7209 */ /* 0x002fca0007810000 */
[----:B------:R-:W-:Y:S01]  /*4280*/  @!P0 STS [R6], R13 ;  /* 0x0000000d06008388 */ /* 0x000fe20000000800 */
[----:B------:R-:W-:Y:S06]  /*4290*/  BAR.SYNC.DEFER_BLOCKING 0x0 ;  /* 0x0000000000007b1d */ /* 0x000fec0000010000 */
[----:B------:R-:W0:Y:S04]  /*42a0*/  @!P1 LDS R8, [R11] ;  /* 0x000000000b089984 */ /* 0x000e280000000800 */
[----:B0-----:R-:W0:Y:S02]  /*42b0*/  SHFL.BFLY PT, R7, R8, 0x2, 0x1f ;  /* 0x0c401f0008077f89 */ /* 0x001e2400000e0000 */
[----:B0-----:R-:W-:Y:S01]  /*42c0*/  FMNMX.FTZ R9, R7, R8, !PT ;  /* 0x0000000807097209 */ /* 0x001fe20007810000 */
[----:B------:R-:W-:-:S02]  /*42d0*/  VIADD R7, R3, 0x1f ;  /* 0x0000001f03077836 */ /* 0x000fc40000000000 */
[----:B------:R-:W-:Y:S02]  /*42e0*/  HFMA2 R8, -RZ, RZ, 0, 0 ;  /* 0x00000000ff087431 */ /* 0x000fe400000001ff */
[----:B------:R-:W0:Y:S01]  /*42f0*/  SHFL.BFLY PT, R10, R9, 0x1, 0x1f ;  /* 0x0c201f00090a7f89 */ /* 0x000e2200000e0000 */
[----:B------:R-:W-:-:S04]  /*4300*/  SHF.R.S32.HI R12, RZ, 0x1f, R7 ;  /* 0x0000001fff0c7819 */ /* 0x000fc80000011407 */
[----:B------:R-:W-:-:S04]  /*4310*/  LEA.HI R12, R12, R7, RZ, 0x5 ;  /* 0x000000070c0c7211 */ /* 0x000fc800078f28ff */
[----:B------:R-:W-:-:S04]  /*4320*/  LOP3.LUT R12, R12, 0xffffffe0, RZ, 0xc0, !PT ;  /* 0xffffffe00c0c7812 */ /* 0x000fc800078ec0ff */
[----:B------:R-:W-:-:S04]  /*4330*/  VIMNMX R7, PT, PT, R3, R12, PT ;  /* 0x0000000c03077248 */ /* 0x000fc80003fe0100 */
[----:B------:R-:W-:Y:S02]  /*4340*/  ISETP.GE.AND P2, PT, R0, R7, PT ;  /* 0x000000070000720c */ /* 0x000fe40003f46270 */
[----:B0-----:R-:W-:-:S05]  /*4350*/  FMNMX.FTZ R10, R9, R10, !PT ;  /* 0x0000000a090a7209 */ /* 0x001fca0007810000 */
[----:B------:R0:W1:Y:S06]  /*4360*/  SHFL.IDX PT, R35, R10, RZ, 0x1f ;  /* 0x00001fff0a237589 */ /* 0x00006c00000e0000 */
[----:B------:R-:W-:Y:S05]  /*4370*/  @P2 BRA `(.L_x_16723) ;  /* 0x0000000c00802947 */ /* 0x000fea0003800000 */
[-C--:B------:R-:W-:Y:S01]  /*4380*/  LOP3.LUT R8, RZ, R0.reuse, RZ, 0x33, !PT ;  /* 0x00000000ff087212 */ /* 0x080fe200078e33ff */
[----:B------:R-:W-:Y:S01]  /*4390*/  BSSY.RECONVERGENT B1, `(.L_x_16724) ;  /* 0x000001b000017945 */ /* 0x000fe20003800200 */
[----:B0-----:R-:W-:-:S03]  /*43a0*/  MOV R10, R0 ;  /* 0x00000000000a7202 */ /* 0x001fc60000000f00 */
[----:B------:R-:W-:-:S05]  /*43b0*/  IMAD.IADD R9, R8, 0x1, R7 ;  /* 0x0000000108097824 */ /* 0x000fca00078e0207 */
[C---:B------:R-:W-:Y:S02]  /*43c0*/  LOP3.LUT R8, R9.reuse, 0x180, RZ, 0xc0, !PT ;  /* 0x0000018009087812 */ /* 0x040fe400078ec0ff */
[----:B------:R-:W-:Y:S02]  /*43d0*/  ISETP.GE.U32.AND P3, PT, R9, 0x180, PT ;  /* 0x000001800900780c */ /* 0x000fe40003f66070 */
[----:B------:R-:W-:Y:S01]  /*43e0*/  ISETP.NE.AND P0, PT, R8, 0x180, PT ;  /* 0x000001800800780c */ /* 0x000fe20003f05270 */
[----:B------:R-:W-:-:S12]  /*43f0*/  IMAD.MOV.U32 R8, RZ, RZ, RZ ;  /* 0x000000ffff087224 */ /* 0x000fd800078e00ff */
[----:B------:R-:W-:Y:S05]  /*4400*/  @!P0 BRA `(.L_x_16725) ;  /* 0x00000000004c8947 */ /* 0x000fea0003800000 */
[----:B------:R-:W-:Y:S01]  /*4410*/  VIADD R13, R5, 0x1a0 ;  /* 0x000001a0050d7836 */ /* 0x000fe20000000000 */
[----:B------:R-:W-:Y:S01]  /*4420*/  LEA.HI R9, R9, 0x1, RZ, 0x19 ;  /* 0x0000000109097811 */ /* 0x000fe200078fc8ff */
[----:B------:R-:W-:Y:S01]  /*4430*/  IMAD.MOV.U32 R8, RZ, RZ, RZ ;  /* 0x000000ffff087224 */ /* 0x000fe200078e00ff */
[----:B------:R-:W-:Y:S02]  /*4440*/  MOV R10, R0 ;  /* 0x00000000000a7202 */ /* 0x000fe40000000f00 */
[----:B------:R-:W-:Y:S02]  /*4450*/  LEA R13, R4, R13, 0x18 ;  /* 0x0000000d040d7211 */ /* 0x000fe400078ec0ff */
[----:B------:R-:W-:-:S03]  /*4460*/  LOP3.LUT R9, R9, 0x3, RZ, 0xc0, !PT ;  /* 0x0000000309097812 */ /* 0x000fc600078ec0ff */
[----:B------:R-:W-:Y:S02]  /*4470*/  IMAD R12, R0, 0x4, R13 ;  /* 0x00000004000c7824 */ /* 0x000fe400078e020d */
[----:B------:R-:W-:-:S07]  /*4480*/  IMAD.MOV R9, RZ, RZ, -R9 ;  /* 0x000000ffff097224 */ /* 0x000fce00078e0a09 */
.L_x_16726:
[----:B------:R-:W1:Y:S01]  /*4490*/  LDS R13, [R12] ;  /* 0x000000000c0d7984 */ /* 0x000e620000000800 */
[----:B------:R-:W-:Y:S01]  /*44a0*/  IADD3 R9, PT, PT, R9, 0x1, RZ ;  /* 0x0000000109097810 */ /* 0x000fe20007ffe0ff */
        /* <DEDUP_REMOVED lines=9> */
.L_x_16725:
[----:B------:R-:W-:Y:S05]  /*4540*/  BSYNC.RECONVERGENT B1 ;  /* 0x0000000000017941 */ /* 0x000fea0003800200 */
.L_x_16724:
        /* <DEDUP_REMOVED lines=12> */
.L_x_16729:
        /* <DEDUP_REMOVED lines=26> */
[----:B-----5:R-:W4:Y:S01]  /*47b0*/  LDS R28, [R9+0x1800] ;  /* 0x00180000091c7984 */ /* 0x020f220000000800 */
        /* <DEDUP_REMOVED lines=73> */
.L_x_16728:
[----:B------:R-:W-:Y:S05]  /*4c50*/  BSYNC.RECONVERGENT B1 ;  /* 0x0000000000017941 */ /* 0x000fea0003800200 */
.L_x_16727:
        /* <DEDUP_REMOVED lines=55> */
.L_x_16731:
[----:B------:R-:W-:Y:S05]  /*4fd0*/  BSYNC.RECONVERGENT B1 ;  /* 0x0000000000017941 */ /* 0x000fea0003800200 */
.L_x_16730:
        /* <DEDUP_REMOVED lines=26> */
.L_x_16723:
[----:B------:R-:W-:Y:S05]  /*5180*/  BSYNC.RECONVERGENT B0 ;  /* 0x0000000000007941 */ /* 0x000fea0003800200 */
.L_x_16722:
[----:B---3--:R-:W2:Y:S01]  /*5190*/  SHFL.BFLY PT, R9, R8, 0x10, 0x1f ;  /* 0x0e001f0008097f89 */ /* 0x008ea200000e0000 */
[----:B------:R-:W-:Y:S01]  /*51a0*/  ISETP.NE.AND P0, PT, R14, RZ, PT ;  /* 0x000000ff0e00720c */ /* 0x000fe20003f05270 */
[----:B------:R-:W-:Y:S01]  /*51b0*/  BSSY.RECONVERGENT B0, `(.L_x_16732) ;  /* 0x000009d000007945 */ /* 0x000fe20003800200 */
[----:B--2---:R-:W-:-:S05]  /*51c0*/  FADD.FTZ R9, R9, R8 ;  /* 0x0000000809097221 */ /* 0x004fca0000010000 */
        /* <DEDUP_REMOVED lines=28> */
[----:B------:R-:W-:-:S03]  /*5390*/  IADD3 R9, PT, PT, R5, 0x1a0, RZ ;  /* 0x000001a005097810 */ /* 0x000fc60007ffe0ff */
[C---:B------:R-:W-:Y:S01]  /*53a0*/  IMAD.SHL.U32 R6, R8.reuse, 0x80, RZ ;  /* 0x0000008008067824 */ /* 0x040fe200078e00ff */
[----:B------:R-:W-:Y:S02]  /*53b0*/  LOP3.LUT R8, R8, 0x3, RZ, 0xc0, !PT ;  /* 0x0000000308087812 */ /* 0x000fe400078ec0ff */
[----:B------:R-:W-:Y:S02]  /*53c0*/  LEA R11, R4, R9, 0x18 ;  /* 0x00000009040b7211 */ /* 0x000fe400078ec0ff */
[----:B------:R-:W-:Y:S01]  /*53d0*/  LOP3.LUT R9, R6, 0x180, RZ, 0xc0, !PT ;  /* 0x0000018006097812 */ /* 0x000fe200078ec0ff */
[----:B------:R-:W-:Y:S01]  /*53e0*/  IMAD.MOV R10, RZ, RZ, -R8 ;  /* 0x000000ffff0a7224 */ /* 0x000fe200078e0a08 */
[----:B------:R-:W-:-:S03]  /*53f0*/  LEA R8, R0, R11, 0x2 ;  /* 0x0000000b00087211 */ /* 0x000fc600078e10ff */
[----:B------:R-:W-:-:S07]  /*5400*/  IMAD.IADD R6, R9, 0x1, R0 ;  /* 0x0000000109067824 */ /* 0x000fce00078e0200 */
.L_x_16736:
[----:B------:R-:W0:Y:S01]  /*5410*/  LDS R9, [R8] ;  /* 0x0000000008097984 */ /* 0x000e220000000800 */
[----:B------:R-:W-:-:S05]  /*5420*/  VIADD R10, R10, 0x1 ;  /* 0x000000010a0a7836 */ /* 0x000fca0000000000 */
[----:B------:R-:W-:Y:S01]  /*5430*/  ISETP.NE.AND P0, PT, R10, RZ, PT ;  /* 0x000000ff0a00720c */ /* 0x000fe20003f05270 */
[----:B0-----:R-:W-:-:S05]  /*5440*/  FMUL.FTZ R9, R9, R39 ;  /* 0x0000002709097220 */ /* 0x001fca0000410000 */
[----:B------:R0:W-:Y:S02]  /*5450*/  STS [R8], R9 ;  /* 0x0000000908007388 */ /* 0x0001e40000000800 */
[----:B0-----:R-:W-:-:S05]  /*5460*/  IADD3 R8, PT, PT, R8, 0x200, RZ ;  /* 0x0000020008087810 */ /* 0x001fca0007ffe0ff */
[----:B------:R-:W-:Y:S05]  /*5470*/  @P0 BRA `(.L_x_16736) ;  /* 0xfffffffc00e40947 */ /* 0x000fea000383ffff */
.L_x_16735:
[----:B------:R-:W-:Y:S05]  /*5480*/  BSYNC.RECONVERGENT B1 ;  /* 0x0000000000017941 */ /* 0x000fea0003800200 */
.L_x_16734:
        /* <DEDUP_REMOVED lines=12> */
.L_x_16739:
[----:B------:R-:W0:Y:S01]  /*5550*/  LDS R9, [R8+-0x400] ;  /* 0xfffc000008097984 */ /* 0x000e220000000800 */
[----:B------:R-:W-:-:S03]  /*5560*/  IADD3 R6, PT, PT, R6, 0x800, RZ ;  /* 0x0000080006067810 */ /* 0x000fc60007ffe0ff */
[----:B------:R-:W2:Y:S01]  /*5570*/  LDS R10, [R8+-0x200] ;  /* 0xfffe0000080a7984 */ /* 0x000ea20000000800 */
[----:B------:R-:W-:-:S03]  /*5580*/  ISETP.GE.AND P1, PT, R6, R41, PT ;  /* 0x000000290600720c */ /* 0x000fc60003f26270 */
[----:B------:R-:W3:Y:S04]  /*5590*/  LDS R12, [R8] ;  /* 0x00000000080c7984 */ /* 0x000ee80000000800 */
[----:B------:R-:W4:Y:S04]  /*55a0*/  LDS R16, [R8+0x200] ;  /* 0x0002000008107984 */ /* 0x000f280000000800 */
[----:B------:R-:W4:Y:S04]  /*55b0*/  LDS R18, [R8+0x400] ;  /* 0x0004000008127984 */ /* 0x000f280000000800 */
[----:B------:R-:W4:Y:S04]  /*55c0*/  LDS R20, [R8+0x600] ;  /* 0x0006000008147984 */ /* 0x000f280000000800 */
[----:B------:R-:W-:Y:S04]  /*55d0*/  LDS R22, [R8+0x800] ;  /* 0x0008000008167984 */ /* 0x000fe80000000800 */
[----:B------:R-:W4:Y:S04]  /*55e0*/  LDS R23, [R8+0xa00] ;  /* 0x000a000008177984 */ /* 0x000f280000000800 */
[----:B------:R-:W4:Y:S04]  /*55f0*/  LDS R24, [R8+0xc00] ;  /* 0x000c000008187984 */ /* 0x000f280000000800 */
[----:B------:R-:W4:Y:S04]  /*5600*/  LDS R26, [R8+0xe00] ;  /* 0x000e0000081a7984 */ /* 0x000f280000000800 */
[----:B-----5:R-:W4:Y:S01]  /*5610*/  LDS R28, [R8+0x1000] ;  /* 0x00100000081c7984 */ /* 0x020f220000000800 */
[----:B0-----:R-:W-:-:S03]  /*5620*/  FMUL.FTZ R9, R39, R9 ;  /* 0x0000000927097220 */ /* 0x001fc60000410000 */
[----:B------:R-:W0:Y:S01]  /*5630*/  LDS R33, [R8+0x1200] ;  /* 0x0012000008217984 */ /* 0x000e220000000800 */
[----:B--2---:R-:W-:-:S03]  /*5640*/  FMUL.FTZ R11, R39, R10 ;  /* 0x0000000a270b7220 */ /* 0x004fc60000410000 */
[----:B------:R-:W2:Y:S01]  /*5650*/  LDS R34, [R8+0x1400] ;  /* 0x0014000008227984 */ /* 0x000ea20000000800 */
[----:B---3--:R-:W-:-:S03]  /*5660*/  FMUL.FTZ R13, R39, R12 ;  /* 0x0000000c270d7220 */ /* 0x008fc60000410000 */
[----:B-1----:R-:W1:Y:S01]  /*5670*/  LDS R35, [R8+0x1600] ;  /* 0x0016000008237984 */ /* 0x002e620000000800 */
[----:B----4-:R-:W-:-:S03]  /*5680*/  FMUL.FTZ R17, R39, R16 ;  /* 0x0000001027117220 */ /* 0x010fc60000410000 */
[----:B------:R-:W3:Y:S01]  /*5690*/  LDS R36, [R8+0x1800] ;  /* 0x0018000008247984 */ /* 0x000ee20000000800 */
[----:B------:R-:W-:-:S03]  /*56a0*/  FMUL.FTZ R19, R39, R18 ;  /* 0x0000001227137220 */ /* 0x000fc60000410000 */
[----:B------:R-:W4:Y:S01]  /*56b0*/  LDS R37, [R8+0x1a00] ;  /* 0x001a000008257984 */ /* 0x000f220000000800 */
[----:B------:R-:W-:-:S03]  /*56c0*/  FMUL.FTZ R21, R39, R20 ;  /* 0x0000001427157220 */ /* 0x000fc60000410000 */
[----:B------:R0:W-:Y:S04]  /*56d0*/  STS [R8+-0x400], R9 ;  /* 0xfffc000908007388 */ /* 0x0001e80000000800 */
[----:B------:R2:W-:Y:S01]  /*56e0*/  STS [R8+-0x200], R11 ;  /* 0xfffe000b08007388 */ /* 0x0005e20000000800 */
[----:B------:R-:W-:-:S03]  /*56f0*/  FMUL.FTZ R23, R39, R23 ;  /* 0x0000001727177220 */ /* 0x000fc60000410000 */
[----:B------:R3:W-:Y:S01]  /*5700*/  STS [R8], R13 ;  /* 0x0000000d08007388 */ /* 0x0007e20000000800 */
[C---:B------:R-:W-:Y:S01]  /*5710*/  FMUL.FTZ R25, R39.reuse, R24 ;  /* 0x0000001827197220 */ /* 0x040fe20000410000 */
[C---:B0-----:R-:W-:Y:S01]  /*5720*/  FMUL.FTZ R9, R39.reuse, R22 ;  /* 0x0000001627097220 */ /* 0x041fe20000410000 */
[C---:B------:R-:W-:Y:S01]  /*5730*/  FMUL.FTZ R27, R39.reuse, R26 ;  /* 0x0000001a271b7220 */ /* 0x040fe20000410000 */
[----:B------:R-:W-:Y:S01]  /*5740*/  STS [R8+0x200], R17 ;  /* 0x0002001108007388 */ /* 0x000fe20000000800 */
[----:B------:R-:W-:-:S03]  /*5750*/  FMUL.FTZ R29, R39, R28 ;  /* 0x0000001c271d7220 */ /* 0x000fc60000410000 */
[----:B------:R-:W-:Y:S01]  /*5760*/  STS [R8+0x400], R19 ;  /* 0x0004001308007388 */ /* 0x000fe20000000800 */
[----:B------:R-:W-:-:S03]  /*5770*/  FMUL.FTZ R33, R39, R33 ;  /* 0x0000002127217220 */ /* 0x000fc60000410000 */
[----:B------:R-:W-:Y:S01]  /*5780*/  STS [R8+0x600], R21 ;  /* 0x0006001508007388 */ /* 0x000fe20000000800 */
[----:B--2---:R-:W-:-:S03]  /*5790*/  FMUL.FTZ R11, R39, R34 ;  /* 0x00000022270b7220 */ /* 0x004fc60000410000 */
[----:B------:R-:W-:Y:S01]  /*57a0*/  STS [R8+0x800], R9 ;  /* 0x0008000908007388 */ /* 0x000fe20000000800 */
[----:B-1----:R-:W-:-:S03]  /*57b0*/  FMUL.FTZ R35, R39, R35 ;  /* 0x0000002327237220 */ /* 0x002fc60000410000 */
        /* <DEDUP_REMOVED lines=13> */
.L_x_16738:
[----:B------:R-:W-:Y:S05]  /*5890*/  BSYNC.RECONVERGENT B1 ;  /* 0x0000000000017941 */ /* 0x000fea0003800200 */
.L_x_16737:
        /* <DEDUP_REMOVED lines=31> */
.L_x_16741:
[----:B------:R-:W-:Y:S05]  /*5a90*/  BSYNC.RECONVERGENT B1 ;  /* 0x0000000000017941 */ /* 0x000fea0003800200 */
.L_x_16740:
        /* <DEDUP_REMOVED lines=14> */
.L_x_16733:
[----:B------:R-:W-:Y:S05]  /*5b80*/  BSYNC.RECONVERGENT B0 ;  /* 0x0000000000007941 */ /* 0x000fea0003800200 */
.L_x_16732:
[----:B------:R-:W-:Y:S01]  /*5b90*/  ISETP.GE.AND P0, PT, R15, R32, PT ;  /* 0x000000200f00720c */ /* 0x000fe20003f06270 */
[----:B------:R-:W-:Y:S01]  /*5ba0*/  BAR.SYNC.DEFER_BLOCKING 0x0 ;  /* 0x0000000000007b1d */ /* 0x000fe20000010000 */
[----:B------:R-:W-:Y:S02]  /*5bb0*/  HFMA2 R33, -RZ, RZ, 0, 0 ;  /* 0x00000000ff217431 */ /* 0x000fe400000001ff */
[----:B------:R-:W-:Y:S01]  /*5bc0*/  IMAD.MOV.U32 R43, RZ, RZ, RZ ;  /* 0x000000ffff2b7224 */ /* 0x000fe200078e00ff */
[----:B------:R-:W-:Y:S02]  /*5bd0*/  CS2R R16, SRZ ;  /* 0x0000000000107805 */ /* 0x000fe4000001ff00 */
[----:B------:R-:W-:Y:S02]  /*5be0*/  CS2R R18, SRZ ;  /* 0x0000000000127805 */ /* 0x000fe4000001ff00 */
[----:B------:R-:W-:Y:S01]  /*5bf0*/  CS2R R20, SRZ ;  /* 0x0000000000147805 */ /* 0x000fe2000001ff00 */
[----:B------:R-:W3:Y:S01]  /*5c00*/  LDCU UR9, c[0x0][0x3cc] ;  /* 0x00007980ff0977ac */ /* 0x000ee20008000800 */
[----:B------:R-:W-:Y:S01]  /*5c10*/  BSSY.RECONVERGENT B0, `(.L_x_16742) ;  /* 0x0000614000007945 */ /* 0x000fe20003800200 */
[----:B------:R-:W-:-:S02]  /*5c20*/  CS2R R22, SRZ ;  /* 0x0000000000167805 */ /* 0x000fc4000001ff00 */
[----:B------:R-:W-:Y:S01]  /*5c30*/  CS2R R24, SRZ ;  /* 0x0000000000187805 */ /* 0x000fe2000001ff00 */
[----:B------:R-:W4:Y:S01]  /*5c40*/  LDCU.64 UR4, c[0x0][0x398] ;  /* 0x00007300ff0477ac */ /* 0x000f220008000a00 */
[----:B------:R-:W-:Y:S02]  /*5c50*/  CS2R R26, SRZ ;  /* 0x00000000001a7805 */ /* 0x000fe4000001ff00 */
[----:B-----5:R-:W-:Y:S02]  /*5c60*/  CS2R R28, SRZ ;  /* 0x00000000001c7805 */ /* 0x020fe4000001ff00 */
[----:B-1----:R-:W-:Y:S02]  /*5c70*/  CS2R R34, SRZ ;  /* 0x0000000000227805 */ /* 0x002fe4000001ff00 */
[----:B------:R-:W-:Y:S02]  /*5c80*/  CS2R R36, SRZ ;  /* 0x0000000000247805 */ /* 0x000fe4000001ff00 */
[----:B------:R-:W-:-:S02]  /*5c90*/  CS2R R38, SRZ ;  /* 0x0000000000267805 */ /* 0x000fc4000001ff00 */
[----:B------:R-:W-:Y:S01]  /*5ca0*/  CS2R R40, SRZ ;  /* 0x0000000000287805 */ /* 0x000fe2000001ff00 */
[----:B------:R-:W-:Y:S06]  /*5cb0*/  @P0 BRA `(.L_x_16743) ;  /* 0x0000006000240947 */ /* 0x000fec0003800000 */
[----:B------:R-:W1:Y:S01]  /*5cc0*/  LDCU UR8, c[0x0][0x3d0] ;  /* 0x00007a00ff0877ac */ /* 0x000e620008000800 */
[----:B------:R-:W-:Y:S01]  /*5cd0*/  SHF.R.U32.HI R6, RZ, 0x3, R0 ;  /* 0x00000003ff067819 */ /* 0x000fe20000011600 */
[----:B--2---:R-:W-:Y:S01]  /*5ce0*/  IMAD.SHL.U32 R8, R0, 0x20, RZ ;  /* 0x0000002000087824 */ /* 0x004fe200078e00ff */
[----:B------:R-:W-:Y:S01]  /*5cf0*/  IADD3 R5, PT, PT, R5, 0x1a0, RZ ;  /* 0x000001a005057810 */ /* 0x000fe20007ffe0ff */
[----:B------:R-:W2:Y:S01]  /*5d00*/  LDCU.64 UR10, c[0x0][0x3a8] ;  /* 0x00007500ff0a77ac */ /* 0x000ea20008000a00 */
[----:B------:R-:W-:Y:S01]  /*5d10*/  LOP3.LUT R6, R6, 0x7c, RZ, 0xc0, !PT ;  /* 0x0000007c06067812 */ /* 0x000fe200078ec0ff */
[----:B------:R-:W-:Y:S01]  /*5d20*/  IMAD.SHL.U32 R46, R0, 0x8, RZ ;  /* 0x00000008002e7824 */ /* 0x000fe200078e00ff */
[----:B------:R-:W-:Y:S01]  /*5d30*/  LOP3.LUT R8, R8, 0x60, RZ, 0xe2, !PT ;  /* 0x0000006008087812 */ /* 0x000fe200078ee2ff */
[----:B------:R-:W-:Y:S01]  /*5d40*/  IMAD.MOV.U32 R7, RZ, RZ, RZ ;  /* 0x000000ffff077224 */ /* 0x000fe200078e00ff */
[----:B------:R-:W-:Y:S01]  /*5d50*/  LEA R5, R4, R5, 0x18 ;  /* 0x0000000504057211 */ /* 0x000fe200078ec0ff */
[----:B------:R-:W-:Y:S01]  /*5d60*/  IMAD.IADD R99, R15, 0x1, -R32 ;  /* 0x000000010f637824 */ /* 0x000fe200078e0a20 */
[----:B------:R-:W-:Y:S01]  /*5d70*/  LOP3.LUT R4, R46, 0x18, RZ, 0xc0, !PT ;  /* 0x000000182e047812 */ /* 0x000fe200078ec0ff */
[----:B------:R-:W-:Y:S01]  /*5d80*/  IMAD.WIDE R6, R31, 0x4, R6 ;  /* 0x000000041f067825 */ /* 0x000fe200078e0206 */
[----:B------:R-:W-:-:S02]  /*5d90*/  IADD3 R45, PT, PT, R15, 0x1, RZ ;  /* 0x000000010f2d7810 */ /* 0x000fc40007ffe0ff */
[----:B------:R-:W-:Y:S01]  /*5da0*/  MOV R43, RZ ;  /* 0x000000ff002b7202 */ /* 0x000fe20000000f00 */
[C---:B------:R-:W-:Y:S01]  /*5db0*/  IMAD R8, R15.reuse, 0x80, R8 ;  /* 0x000000800f087824 */ /* 0x040fe200078e0208 */
[----:B------:R-:W-:Y:S01]  /*5dc0*/  LOP3.LUT R46, R46, 0xf8, RZ, 0xc0, !PT ;  /* 0x000000f82e2e7812 */ /* 0x000fe200078ec0ff */
[----:B-1----:R-:W-:Y:S02]  /*5dd0*/  IMAD R30, R30, UR8, RZ ;  /* 0x000000081e1e7c24 */ /* 0x002fe4000f8e02ff */
[----:B------:R-:W-:Y:S01]  /*5de0*/  IMAD R4, R15, 0x20, R4 ;  /* 0x000000200f047824 */ /* 0x000fe200078e0204 */
[----:B------:R-:W-:Y:S02]  /*5df0*/  IADD3 R44, PT, PT, R8, 0x10, R5 ;  /* 0x00000010082c7810 */ /* 0x000fe40007ffe005 */
[----:B--2---:R-:W-:Y:S01]  /*5e00*/  IADD3 R42, P0, PT, R6, UR10, RZ ;  /* 0x0000000a062a7c10 */ /* 0x004fe2000ff1e0ff */
[----:B------:R-:W-:Y:S01]  /*5e10*/  VIADD R48, R4, 0x3 ;  /* 0x0000000304307836 */ /* 0x000fe20000000000 */
[----:B------:R-:W-:-:S02]  /*5e20*/  SHF.R.S32.HI R31, RZ, 0x1f, R30 ;  /* 0x0000001fff1f7819 */ /* 0x000fc4000001141e */
[----:B------:R-:W-:-:S09]  /*5e30*/  IADD3.X R47, PT, PT, R7, UR11, RZ, P0, !PT ;  /* 0x0000000b072f7c10 */ /* 0x000fd200087fe4ff */
.L_x_16792:
[----:B------:R-:W-:Y:S01]  /*5e40*/  IMAD.MOV.U32 R6, RZ, RZ, R42 ;  /* 0x000000ffff067224 */ /* 0x000fe200078e002a */
[----:B------:R-:W-:Y:S01]  /*5e50*/  MOV R7, R47 ;  /* 0x0000002f00077202 */ /* 0x000fe20000000f00 */
[----:B0-----:R-:W0:Y:S04]  /*5e60*/  LDS.128 R8, [R44] ;  /* 0x000000002c087984 */ /* 0x001e280000000c00 */
[----:B------:R-:W3:Y:S01]  /*5e70*/  LDG.E.CONSTANT R5, desc[UR6][R6.64] ;  /* 0x0000000606057981 */ /* 0x000ee2000c1e9900 */
[----:B0-----:R-:W-:Y:S02]  /*5e80*/  F2FP.BF16.F32.PACK_AB R89, R9, R8 ;  /* 0x000000080959723e */ /* 0x001fe400000010ff */
[----:B------:R-:W-:Y:S01]  /*5e90*/  F2FP.BF16.F32.PACK_AB R91, R11, R10 ;  /* 0x0000000a0b5b723e */ /* 0x000fe200000010ff */
[----:B---3--:R-:W-:-:S03]  /*5ea0*/  IMAD.WIDE R4, R5, UR9, R30 ;  /* 0x0000000905047c25 */ /* 0x008fc6000f8e021e */
[----:B------:R-:W-:-:S05]  /*5eb0*/  IADD3 R4, P0, PT, R46, R4, RZ ;  /* 0x000000042e047210 */ /* 0x000fca0007f1e0ff */
[----:B------:R-:W-:Y:S01]  /*5ec0*/  IMAD.X R5, RZ, RZ, R5, P0 ;  /* 0x000000ffff057224 */ /* 0x000fe200000e0605 */
[----:B----4-:R-:W-:-:S04]  /*5ed0*/  LEA R12, P0, R4, UR4, 0x1 ;  /* 0x00000004040c7c11 */ /* 0x010fc8000f8008ff */
[----:B------:R-:W-:Y:S02]  /*5ee0*/  LEA.HI.X R13, R4, UR5, R5, 0x1, P0 ;  /* 0x00000005040d7c11 */ /* 0x000fe400080f0c05 */
[----:B------:R-:W0:Y:S04]  /*5ef0*/  LDS.128 R4, [R44+-0x10] ;  /* 0xfffff0002c047984 */ /* 0x000e280000000c00 */
        /* <DEDUP_REMOVED lines=36> */
[----:B------:R-:W-:Y:S01]  /*6140*/  ISETP.NE.AND P0, PT, R99, -0x1, PT ;  /* 0xffffffff6300780c */ /* 0x000fe20003f05270 */
[----:B------:R-:W-:Y:S01]  /*6150*/  BSSY.RECONVERGENT B1, `(.L_x_16744) ;  /* 0x0000027000017945 */ /* 0x000fe20003800200 */
[----:B0-----:R-:W-:Y:S01]  /*6160*/  F2FP.BF16.F32.PACK_AB R5, R5, R4 ;  /* 0x000000040505723e */ /* 0x001fe200000010ff */
[----:B------:R1:W5:Y:S01]  /*6170*/  LDG.E.CONSTANT R8, desc[UR6][R12.64] ;  /* 0x000000060c087981 */ /* 0x000362000c1e9900 */
[----:B------:R-:W-:Y:S01]  /*6180*/  F2FP.BF16.F32.PACK_AB R4, R7, R6 ;  /* 0x000000060704723e */ /* 0x000fe200000010ff */
[----:B------:R-:W-:-:S02]  /*6190*/  VIADD R6, R48, 0xfffffffd ;  /* 0xfffffffd30067836 */ /* 0x000fc40000000000 */
[----:B------:R1:W5:Y:S04]  /*61a0*/  LDG.E.CONSTANT R9, desc[UR6][R12.64+0x4] ;  /* 0x000004060c097981 */ /* 0x000368000c1e9900 */
[----:B------:R1:W5:Y:S04]  /*61b0*/  LDG.E.CONSTANT R10, desc[UR6][R12.64+0x8] ;  /* 0x000008060c0a7981 */ /* 0x000368000c1e9900 */
[----:B------:R1:W5:Y:S01]  /*61c0*/  LDG.E.CONSTANT R11, desc[UR6][R12.64+0xc] ;  /* 0x00000c060c0b7981 */ /* 0x000362000c1e9900 */
[----:B------:R-:W-:Y:S05]  /*61d0*/  @P0 BRA `(.L_x_16745) ;  /* 0x0000000000780947 */ /* 0x000fea0003800000 */
[C---:B------:R-:W-:Y:S01]  /*61e0*/  IADD3 R86, PT, PT, R48.reuse, -0x1, RZ ;  /* 0xffffffff30567810 */ /* 0x040fe20007ffe0ff */
[C---:B------:R-:W-:Y:S01]  /*61f0*/  VIADD R88, R48.reuse, 0x1 ;  /* 0x0000000130587836 */ /* 0x040fe20000000000 */
[CC--:B------:R-:W-:Y:S01]  /*6200*/  ISETP.GE.AND P6, PT, R48.reuse, R3.reuse, PT ;  /* 0x000000033000720c */ /* 0x0c0fe20003fc6270 */
[----:B------:R-:W-:Y:S01]  /*6210*/  VIADD R90, R48, 0x2 ;  /* 0x00000002305a7836 */ /* 0x000fe20000000000 */
[-C--:B------:R-:W-:Y:S01]  /*6220*/  ISETP.GE.AND P1, PT, R86, R3.reuse, PT ;  /* 0x000000035600720c */ /* 0x080fe20003f26270 */
[----:B------:R-:W-:Y:S01]  /*6230*/  VIADD R86, R48, 0xfffffffe ;  /* 0xfffffffe30567836 */ /* 0x000fe20000000000 */
[----:B------:R-:W-:Y:S01]  /*6240*/  ISETP.GE.AND P5, PT, R88, R3, PT ;  /* 0x000000035800720c */ /* 0x000fe20003fa6270 */
[C---:B------:R-:W-:Y:S01]  /*6250*/  VIADD R88, R48.reuse, 0x4 ;  /* 0x0000000430587836 */ /* 0x040fe20000000000 */
[----:B-----5:R-:W-:Y:S02]  /*6260*/  PRMT R7, R9, 0x7632, R7 ;  /* 0x0000763209077816 */ /* 0x020fe40000000007 */
[----:B------:R-:W-:-:S02]  /*6270*/  IADD3 R92, PT, PT, R48, 0x3, RZ ;  /* 0x00000003305c7810 */ /* 0x000fc40007ffe0ff */
[----:B------:R-:W-:Y:S02]  /*6280*/  SEL R9, R9, RZ, !P1 ;  /* 0x000000ff09097207 */ /* 0x000fe40004800000 */
[-C--:B------:R-:W-:Y:S02]  /*6290*/  ISETP.GE.AND P1, PT, R86, R3.reuse, PT ;  /* 0x000000035600720c */ /* 0x080fe40003f26270 */
[----:B------:R-:W-:Y:S02]  /*62a0*/  SEL R86, R7, RZ, !P6 ;  /* 0x000000ff07567207 */ /* 0x000fe40007000000 */
[-C--:B------:R-:W-:Y:S02]  /*62b0*/  ISETP.GE.AND P4, PT, R90, R3.reuse, PT ;  /* 0x000000035a00720c */ /* 0x080fe40003f86270 */
[-C--:B------:R-:W-:Y:S02]  /*62c0*/  ISETP.GE.AND P3, PT, R92, R3.reuse, PT ;  /* 0x000000035c00720c */ /* 0x080fe40003f66270 */
[----:B------:R-:W-:-:S02]  /*62d0*/  ISETP.GE.AND P2, PT, R88, R3, PT ;  /* 0x000000035800720c */ /* 0x000fc40003f46270 */
        /* <DEDUP_REMOVED lines=14> */
.L_x_16745:
[----:B------:R-:W-:Y:S05]  /*63c0*/  BSYNC.RECONVERGENT B1 ;  /* 0x0000000000017941 */ /* 0x000fea0003800200 */
.L_x_16744:
[----:B-----5:R-:W-:Y:S02]  /*63d0*/  HMUL2.BF16_V2 R85, R5, R8 ;  /* 0x0000000805557232 */ /* 0x020fe40000200000 */
[----:B------:R-:W-:Y:S02]  /*63e0*/  IMAD.MOV.U32 R8, RZ, RZ, R91 ;  /* 0x000000ffff087224 */ /* 0x000fe400078e005b */
[----:B------:R-:W-:Y:S01]  /*63f0*/  HFMA2.BF16_V2 R86, R4, R9, -RZ ;  /* 0x0000000904567231 */ /* 0x000fe200003000ff */
[----:B------:R-:W-:Y:S02]  /*6400*/  MOV R7, R89 ;  /* 0x0000005900077202 */ /* 0x000fe40000000f00 */
[C---:B------:R-:W-:Y:S01]  /*6410*/  PRMT R9, R85.reuse, 0x7610, R9 ;  /* 0x0000761055097816 */ /* 0x040fe20000000009 */
[----:B------:R-:W-:Y:S02]  /*6420*/  HFMA2.BF16_V2 R88, R8, R11, -RZ ;  /* 0x0000000b08587231 */ /* 0x000fe400003000ff */
[----:B------:R-:W-:Y:S01]  /*6430*/  HMUL2.BF16_V2 R87, R7, R10 ;  /* 0x0000000a07577232 */ /* 0x000fe20000200000 */
[----:B------:R-:W-:Y:S01]  /*6440*/  PRMT R10, R85, 0x7632, R10 ;  /* 0x00007632550a7816 */ /* 0x000fe2000000000a */
[----:B------:R-:W-:Y:S01]  /*6450*/  IMAD.U32 R89, R9, 0x10000, RZ ;  /* 0x0001000009597824 */ /* 0x000fe200078e00ff */
[----:B------:R-:W-:-:S02]  /*6460*/  PRMT R11, R86, 0x7610, R11 ;  /* 0x00007610560b7816 */ /* 0x000fc4000000000b */
[----:B------:R-:W-:Y:S02]  /*6470*/  PRMT R85, R86, 0x7632, R85 ;  /* 0x0000763256557816 */ /* 0x000fe40000000055 */
[----:B------:R-:W-:Y:S01]  /*6480*/  PRMT R86, R87, 0x7610, R86 ;  /* 0x0000761057567816 */ /* 0x000fe20000000056 */
[----:B------:R-:W-:Y:S01]  /*6490*/  IMAD.U32 R11, R11, 0x10000, RZ ;  /* 0x000100000b0b7824 */ /* 0x000fe200078e00ff */
[----:B------:R-:W-:Y:S01]  /*64a0*/  PRMT R87, R87, 0x7632, R87 ;  /* 0x0000763257577816 */ /* 0x000fe20000000057 */
[----:B------:R-:W-:Y:S01]  /*64b0*/  IMAD.U32 R90, R85, 0x10000, RZ ;  /* 0x00010000555a7824 */ /* 0x000fe200078e00ff */
[----:B------:R-:W-:Y:S01]  /*64c0*/  SHF.L.U32 R10, R10, 0x10, RZ ;  /* 0x000000100a0a7819 */ /* 0x000fe200000006ff */
[----:B------:R0:W5:Y:S01]  /*64d0*/  LDG.E.CONSTANT R85, desc[UR6][R12.64+0x20c] ;  /* 0x00020c060c557981 */ /* 0x000162000c1e9900 */
[----:B------:R-:W-:Y:S01]  /*64e0*/  PRMT R9, R88, 0x7632, R9 ;  /* 0x0000763258097816 */ /* 0x000fe20000000009 */
[----:B------:R-:W-:Y:S01]  /*64f0*/  FADD.FTZ R11, R11, R90 ;  /* 0x0000005a0b0b7221 */ /* 0x000fe20000010000 */
[----:B------:R-:W-:Y:S01]  /*6500*/  SHF.L.U32 R86, R86, 0x10, RZ ;  /* 0x0000001056567819 */ /* 0x000fe200000006ff */
[----:B------:R-:W-:Y:S01]  /*6510*/  IMAD.U32 R88, R88, 0x10000, RZ ;  /* 0x0001000058587824 */ /* 0x000fe200078e00ff */
[----:B------:R-:W-:Y:S01]  /*6520*/  SHF.L.U32 R9, R9, 0x10, RZ ;  /* 0x0000001009097819 */ /* 0x000fe200000006ff */
[----:B------:R-:W-:-:S02]  /*6530*/  IMAD.U32 R87, R87, 0x10000, RZ ;  /* 0x0001000057577824 */ /* 0x000fc400078e00ff */
[----:B------:R-:W-:Y:S02]  /*6540*/  FADD.FTZ R10, R89, R10 ;  /* 0x0000000a590a7221 */ /* 0x000fe40000010000 */
[----:B------:R-:W-:Y:S02]  /*6550*/  FADD.FTZ R87, R86, R87 ;  /* 0x0000005756577221 */ /* 0x000fe40000010000 */
        /* <DEDUP_REMOVED lines=9> */
[CC--:B------:R-:W-:Y:S01]  /*65f0*/  ISETP.GE.AND P6, PT, R48.reuse, R3.reuse, PT ;  /* 0x000000033000720c */ /* 0x0c0fe20003fc6270 */
[C---:B------:R-:W-:Y:S01]  /*6600*/  VIADD R92, R48.reuse, 0x1 ;  /* 0x00000001305c7836 */ /* 0x040fe20000000000 */
[----:B-----5:R-:W-:Y:S01]  /*6610*/  PRMT R87, R11, 0x7632, R87 ;  /* 0x000076320b577816 */ /* 0x020fe20000000057 */
[----:B------:R-:W-:Y:S01]  /*6620*/  VIADD R96, R48, 0x3 ;  /* 0x0000000330607836 */ /* 0x000fe20000000000 */
[-C--:B------:R-:W-:Y:S02]  /*6630*/  ISETP.GE.AND P1, PT, R90, R3.reuse, PT ;  /* 0x000000035a00720c */ /* 0x080fe40003f26270 */
[----:B------:R-:W-:Y:S01]  /*6640*/  ISETP.GE.AND P5, PT, R92, R3, PT ;  /* 0x000000035c00720c */ /* 0x000fe20003fa6270 */
[C---:B------:R-:W-:Y:S01]  /*6650*/  VIADD R92, R48.reuse, 0x4 ;  /* 0x00000004305c7836 */ /* 0x040fe20000000000 */
[C---:B------:R-:W-:Y:S02]  /*6660*/  IADD3 R90, PT, PT, R48.reuse, -0x2, RZ ;  /* 0xfffffffe305a7810 */ /* 0x040fe40007ffe0ff */
[----:B------:R-:W-:-:S02]  /*6670*/  IADD3 R94, PT, PT, R48, 0x2, RZ ;  /* 0x00000002305e7810 */ /* 0x000fc40007ffe0ff */
[----:B------:R-:W-:Y:S02]  /*6680*/  SEL R89, R11, RZ, !P1 ;  /* 0x000000ff0b597207 */ /* 0x000fe40004800000 */
[-C--:B------:R-:W-:Y:S02]  /*6690*/  ISETP.GE.AND P1, PT, R90, R3.reuse, PT ;  /* 0x000000035a00720c */ /* 0x080fe40003f26270 */
[----:B------:R-:W-:Y:S02]  /*66a0*/  SEL R90, R87, RZ, !P6 ;  /* 0x000000ff575a7207 */ /* 0x000fe40007000000 */
[-C--:B------:R-:W-:Y:S02]  /*66b0*/  ISETP.GE.AND P4, PT, R94, R3.reuse, PT ;  /* 0x000000035e00720c */ /* 0x080fe40003f86270 */
[----:B------:R-:W-:Y:S02]  /*66c0*/  ISETP.GE.AND P2, PT, R92, R3, PT ;  /* 0x000000035c00720c */ /* 0x000fe40003f46270 */
[----:B------:R-:W-:-:S02]  /*66d0*/  PRMT R87, R88, 0x7632, R87 ;  /* 0x0000763258577816 */ /* 0x000fc40000000057 */
[-C--:B------:R-:W-:Y:S02]  /*66e0*/  ISETP.GE.AND P3, PT, R96, R3.reuse, PT ;  /* 0x000000036000720c */ /* 0x080fe40003f66270 */
        /* <DEDUP_REMOVED lines=13> */
.L_x_16747:
[----:B------:R-:W-:Y:S05]  /*67c0*/  BSYNC.RECONVERGENT B1 ;  /* 0x0000000000017941 */ /* 0x000fea0003800200 */
.L_x_16746:
[----:B------:R2:W5:Y:S02]  /*67d0*/  LDG.E.CONSTANT R92, desc[UR6][R12.64+0x400] ;  /* 0x000400060c5c7981 */ /* 0x000564000c1e9900 */
[----:B-----5:R-:W-:Y:S02]  /*67e0*/  HFMA2.BF16_V2 R87, R4, R11, -RZ ;  /* 0x0000000b04577231 */ /* 0x020fe400003000ff */
[----:B------:R-:W-:Y:S02]  /*67f0*/  HMUL2.BF16_V2 R86, R5, R86 ;  /* 0x0000005605567232 */ /* 0x000fe40000200000 */
[----:B------:R-:W-:Y:S01]  /*6800*/  FADD.FTZ R10, R10, R9 ;  /* 0x000000090a0a7221 */ /* 0x000fe20000010000 */
[----:B------:R2:W5:Y:S01]  /*6810*/  LDG.E.CONSTANT R91, desc[UR6][R12.64+0x404] ;  /* 0x000404060c5b7981 */ /* 0x000562000c1e9900 */
[----:B------:R-:W-:-:S03]  /*6820*/  HMUL2.BF16_V2 R88, R7, R88 ;  /* 0x0000005807587232 */ /* 0x000fc60000200000 */
[----:B------:R2:W5:Y:S04]  /*6830*/  LDG.E.CONSTANT R94, desc[UR6][R12.64+0x408] ;  /* 0x000408060c5e7981 */ /* 0x000568000c1e9900 */
[----:B------:R2:W5:Y:S01]  /*6840*/  LDG.E.CONSTANT R93, desc[UR6][R12.64+0x40c] ;  /* 0x00040c060c5d7981 */ /* 0x000562000c1e9900 */
[----:B------:R-:W-:Y:S01]  /*6850*/  BSSY.RECONVERGENT B1, `(.L_x_16748) ;  /* 0x0000025000017945 */ /* 0x000fe20003800200 */
[C---:B------:R-:W-:Y:S02]  /*6860*/  PRMT R9, R86.reuse, 0x7610, R9 ;  /* 0x0000761056097816 */ /* 0x040fe40000000009 */
[----:B------:R-:W-:Y:S02]  /*6870*/  PRMT R11, R86, 0x7632, R11 ;  /* 0x00007632560b7816 */ /* 0x000fe4000000000b */
[----:B------:R-:W-:-:S02]  /*6880*/  PRMT R86, R87, 0x7610, R86 ;  /* 0x0000761057567816 */ /* 0x000fc40000000056 */
[----:B------:R-:W-:Y:S02]  /*6890*/  PRMT R87, R87, 0x7632, R87 ;  /* 0x0000763257577816 */ /* 0x000fe40000000057 */
[----:B------:R-:W-:Y:S01]  /*68a0*/  PRMT R89, R88, 0x7632, R89 ;  /* 0x0000763258597816 */ /* 0x000fe20000000059 */
[----:B--2---:R-:W-:Y:S06]  /*68b0*/  @P0 BRA `(.L_x_16749) ;  /* 0x0000000000780947 */ /* 0x004fec0003800000 */
[C---:B------:R-:W-:Y:S01]  /*68c0*/  VIADD R90, R48.reuse, 0xffffffff ;  /* 0xffffffff305a7836 */ /* 0x040fe20000000000 */
[C---:B------:R-:W-:Y:S01]  /*68d0*/  IADD3 R98, PT, PT, R48.reuse, 0x2, RZ ;  /* 0x0000000230627810 */ /* 0x040fe20007ffe0ff */
[C---:B------:R-:W-:Y:S01]  /*68e0*/  VIADD R96, R48.reuse, 0x1 ;  /* 0x0000000130607836 */ /* 0x040fe20000000000 */
[CC--:B------:R-:W-:Y:S01]  /*68f0*/  ISETP.GE.AND P6, PT, R48.reuse, R3.reuse, PT ;  /* 0x000000033000720c */ /* 0x0c0fe20003fc6270 */
[----:B------:R-:W-:Y:S01]  /*6900*/  VIADD R100, R48, 0x3 ;  /* 0x0000000330647836 */ /* 0x000fe20000000000 */
[-C--:B------:R-:W-:Y:S02]  /*6910*/  ISETP.GE.AND P1, PT, R90, R3.reuse, PT ;  /* 0x000000035a00720c */ /* 0x080fe40003f26270 */
[-C--:B------:R-:W-:Y:S02]  /*6920*/  ISETP.GE.AND P5, PT, R96, R3.reuse, PT ;  /* 0x000000036000720c */ /* 0x080fe40003fa6270 */
[----:B------:R-:W-:Y:S01]  /*6930*/  ISETP.GE.AND P4, PT, R98, R3, PT ;  /* 0x000000036200720c */ /* 0x000fe20003f86270 */
[C---:B------:R-:W-:Y:S01]  /*6940*/  VIADD R98, R48.reuse, 0x4 ;  /* 0x0000000430627836 */ /* 0x040fe20000000000 */
[----:B------:R-:W-:-:S02]  /*6950*/  IADD3 R96, PT, PT, R48, -0x2, RZ ;  /* 0xfffffffe30607810 */ /* 0x000fc40007ffe0ff */
[C---:B-----5:R-:W-:Y:S02]  /*6960*/  PRMT R90, R91.reuse, 0x7632, R90 ;  /* 0x000076325b5a7816 */ /* 0x060fe4000000005a */
[----:B------:R-:W-:Y:S02]  /*6970*/  SEL R91, R91, RZ, !P1 ;  /* 0x000000ff5b5b7207 */ /* 0x000fe40004800000 */
[-C--:B------:R-:W-:Y:S02]  /*6980*/  ISETP.GE.AND P1, PT, R96, R3.reuse, PT ;  /* 0x000000036000720c */ /* 0x080fe40003f26270 */
[----:B------:R-:W-:Y:S02]  /*6990*/  ISETP.GE.AND P2, PT, R98, R3, PT ;  /* 0x000000036200720c */ /* 0x000fe40003f46270 */
[----:B------:R-:W-:Y:S02]  /*69a0*/  SEL R96, R90, RZ, !P6 ;  /* 0x000000ff5a607207 */ /* 0x000fe40007000000 */
        /* <DEDUP_REMOVED lines=15> */
.L_x_16749:
[----:B------:R-:W-:Y:S05]  /*6aa0*/  BSYNC.RECONVERGENT B1 ;  /* 0x0000000000017941 */ /* 0x000fea0003800200 */
.L_x_16748:
[----:B------:R-:W-:Y:S02]  /*6ab0*/  IMAD.U32 R90, R11, 0x10000, RZ ;  /* 0x000100000b5a7824 */ /* 0x000fe400078e00ff */
[----:B------:R-:W-:Y:S01]  /*6ac0*/  HFMA2.BF16_V2 R11, R5, R92, -RZ ;  /* 0x0000005c050b7231 */ /* 0x000fe200003000ff */
[----:B------:R-:W-:Y:S01]  /*6ad0*/  SHF.L.U32 R86, R86, 0x10, RZ ;  /* 0x0000001056567819 */ /* 0x000fe200000006ff */
[----:B------:R-:W-:Y:S01]  /*6ae0*/  IMAD.U32 R87, R87, 0x10000, RZ ;  /* 0x0001000057577824 */ /* 0x000fe200078e00ff */
[----:B------:R-:W-:Y:S01]  /*6af0*/  SHF.L.U32 R89, R89, 0x10, RZ ;  /* 0x0000001059597819 */ /* 0x000fe200000006ff */
[----:B------:R-:W-:Y:S02]  /*6b00*/  IMAD.U32 R9, R9, 0x10000, RZ ;  /* 0x0001000009097824 */ /* 0x000fe400078e00ff */
[----:B-----5:R-:W-:Y:S02]  /*6b10*/  HMUL2.BF16_V2 R91, R4, R91 ;  /* 0x0000005b045b7232 */ /* 0x020fe40000200000 */
[----:B------:R-:W-:-:S02]  /*6b20*/  IMAD.U32 R88, R88, 0x10000, RZ ;  /* 0x0001000058587824 */ /* 0x000fc400078e00ff */
[----:B------:R-:W-:Y:S01]  /*6b30*/  FADD.FTZ R86, R86, R87 ;  /* 0x0000005756567221 */ /* 0x000fe20000010000 */
[--C-:B------:R-:W-:Y:S01]  /*6b40*/  FADD.FTZ R9, R9, R90.reuse ;  /* 0x0000005a09097221 */ /* 0x100fe20000010000 */
[----:B------:R-:W-:Y:S01]  /*6b50*/  FADD.FTZ R43, R10, R43 ;  /* 0x0000002b0a2b7221 */ /* 0x000fe20000010000 */
[----:B------:R-:W-:Y:S01]  /*6b60*/  PRMT R87, R11, 0x7632, R87 ;  /* 0x000076320b577816 */ /* 0x000fe20000000057 */
[----:B------:R-:W-:Y:S01]  /*6b70*/  FADD.FTZ R89, R88, R89 ;  /* 0x0000005958597221 */ /* 0x000fe20000010000 */
[----:B------:R-:W-:Y:S01]  /*6b80*/  PRMT R90, R91, 0x7632, R90 ;  /* 0x000076325b5a7816 */ /* 0x000fe2000000005a */
[----:B------:R-:W-:Y:S01]  /*6b90*/  FADD.FTZ R86, R9, R86 ;  /* 0x0000005609567221 */ /* 0x000fe20000010000 */
[----:B------:R-:W-:Y:S01]  /*6ba0*/  PRMT R88, R91, 0x7610, R88 ;  /* 0x000076105b587816 */ /* 0x000fe20000000058 */
[----:B------:R-:W-:Y:S02]  /*6bb0*/  IMAD.U32 R92, R87, 0x10000, RZ ;  /* 0x00010000575c7824 */ /* 0x000fe400078e00ff */
[----:B------:R-:W-:-:S02]  /*6bc0*/  HFMA2.BF16_V2 R9, R8, R85, -RZ ;  /* 0x0000005508097231 */ /* 0x000fc400003000ff */
[----:B------:R-:W-:Y:S01]  /*6bd0*/  IMAD.U32 R87, R90, 0x10000, RZ ;  /* 0x000100005a577824 */ /* 0x000fe200078e00ff */
[----:B------:R-:W-:Y:S01]  /*6be0*/  SHF.L.U32 R88, R88, 0x10, RZ ;  /* 0x0000001058587819 */ /* 0x000fe200000006ff */
[----:B------:R-:W-:Y:S02]  /*6bf0*/  HMUL2.BF16_V2 R85, R7, R94 ;  /* 0x0000005e07557232 */ /* 0x000fe40000200000 */
[----:B------:R-:W-:Y:S02]  /*6c00*/  HFMA2.BF16_V2 R90, R8, R93, -RZ ;  /* 0x0000005d085a7231 */ /* 0x000fe400003000ff */
[----:B------:R-:W-:Y:S02]  /*6c10*/  IMAD.U32 R11, R11, 0x10000, RZ ;  /* 0x000100000b0b7824 */ /* 0x000fe400078e00ff */
[----:B------:R-:W-:Y:S01]  /*6c20*/  FADD.FTZ R86, R86, R89 ;  /* 0x0000005956567221 */ /* 0x000fe20000010000 */
[--C-:B------:R-:W-:Y:S01]  /*6c30*/  FADD.FTZ R95, R88, R87.reuse ;  /* 0x00000057585f7221 */ /* 0x100fe20000010000 */
[----:B------:R-:W-:Y:S01]  /*6c40*/  PRMT R87, R85, 0x7632, R87 ;  /* 0x0000763255577816 */ /* 0x000fe20000000057 */
[----:B------:R-:W-:Y:S01]  /*6c50*/  FADD.FTZ R92, R11, R92 ;  /* 0x0000005c0b5c7221 */ /* 0x000fe20000010000 */
[----:B------:R-:W-:Y:S01]  /*6c60*/  PRMT R11, R9, 0x7632, R11 ;  /* 0x00007632090b7816 */ /* 0x000fe2000000000b */
[----:B------:R-:W-:Y:S01]  /*6c70*/  IMAD.U32 R85, R85, 0x10000, RZ ;  /* 0x0001000055557824 */ /* 0x000fe200078e00ff */
[----:B------:R-:W-:Y:S01]  /*6c80*/  SHF.L.U32 R94, R87, 0x10, RZ ;  /* 0x00000010575e7819 */ /* 0x000fe200000006ff */
[----:B------:R-:W-:Y:S01]  /*6c90*/  FADD.FTZ R92, R92, R95 ;  /* 0x0000005f5c5c7221 */ /* 0x000fe20000010000 */
[C---:B------:R-:W-:Y:S01]  /*6ca0*/  PRMT R91, R90.reuse, 0x7632, R91 ;  /* 0x000076325a5b7816 */ /* 0x040fe2000000005b */
[----:B------:R-:W-:Y:S01]  /*6cb0*/  IMAD.U32 R9, R9, 0x10000, RZ ;  /* 0x0001000009097824 */ /* 0x000fe200078e00ff */
[----:B------:R-:W-:Y:S01]  /*6cc0*/  SHF.L.U32 R90, R90, 0x10, RZ ;  /* 0x000000105a5a7819 */ /* 0x000fe200000006ff */
[----:B------:R-:W-:Y:S01]  /*6cd0*/  FADD.FTZ R85, R85, R94 ;  /* 0x0000005e55557221 */ /* 0x000fe20000010000 */
[----:B------:R-:W-:Y:S01]  /*6ce0*/  IMAD.U32 R88, R11, 0x10000, RZ ;  /* 0x000100000b587824 */ /* 0x000fe200078e00ff */
[----:B------:R2:W5:Y:S01]  /*6cf0*/  LDG.E.CONSTANT R10, desc[UR6][R12.64+0x600] ;  /* 0x000600060c0a7981 */ /* 0x000562000c1e9900 */
[----:B------:R-:W-:-:S02]  /*6d00*/  IMAD.U32 R91, R91, 0x10000, RZ ;  /* 0x000100005b5b7824 */ /* 0x000fc400078e00ff */
[----:B------:R-:W-:Y:S01]  /*6d10*/  FADD.FTZ R85, R92, R85 ;  /* 0x000000555c557221 */ /* 0x000fe20000010000 */
[----:B------:R-:W-:Y:S01]  /*6d20*/  FADD.FTZ R9, R9, R88 ;  /* 0x0000005809097221 */ /* 0x000fe20000010000 */
[----:B------:R2:W5:Y:S01]  /*6d30*/  LDG.E.CONSTANT R11, desc[UR6][R12.64+0x604] ;  /* 0x000604060c0b7981 */ /* 0x000562000c1e9900 */
[----:B------:R-:W-:Y:S02]  /*6d40*/  FADD.FTZ R90, R90, R91 ;  /* 0x0000005b5a5a7221 */ /* 0x000fe40000010000 */
[----:B------:R-:W-:Y:S02]  /*6d50*/  FADD.FTZ R9, R86, R9 ;  /* 0x0000000956097221 */ /* 0x000fe40000010000 */
[----:B------:R-:W-:Y:S01]  /*6d60*/  FADD.FTZ R90, R85, R90 ;  /* 0x0000005a555a7221 */ /* 0x000fe20000010000 */
[----:B------:R2:W5:Y:S04]  /*6d70*/  LDG.E.CONSTANT R86, desc[UR6][R12.64+0x608] ;  /* 0x000608060c567981 */ /* 0x000568000c1e9900 */
[----:B------:R2:W5:Y:S01]  /*6d80*/  LDG.E.CONSTANT R85, desc[UR6][R12.64+0x60c] ;  /* 0x00060c060c557981 */ /* 0x000562000c1e9900 */
[----:B------:R-:W-:Y:S04]  /*6d90*/  BSSY.RECONVERGENT B1, `(.L_x_16750) ;  /* 0x0000020000017945 */ /* 0x000fe80003800200 */
[----:B------:R-:W-:Y:S05]  /*6da0*/  @P0 BRA `(.L_x_16751) ;  /* 0x0000000000780947 */ /* 0x000fea0003800000 */
        /* <DEDUP_REMOVED lines=8> */
[----:B------:R-:W-:Y:S02]  /*6e30*/  IADD3 R88, PT, PT, R48, 0x4, RZ ;  /* 0x0000000430587810 */ /* 0x000fe40007ffe0ff */
[----:B-----5:R-:W-:-:S02]  /*6e40*/  PRMT R87, R11, 0x7632, R87 ;  /* 0x000076320b577816 */ /* 0x020fc40000000057 */
[-C--:B------:R-:W-:Y:S02]  /*6e50*/  ISETP.GE.AND P2, PT, R88, R3.reuse, PT ;  /* 0x000000035800720c */ /* 0x080fe40003f46270 */
[----:B------:R-:W-:Y:S02]  /*6e60*/  SEL R88, R11, RZ, !P1 ;  /* 0x000000ff0b587207 */ /* 0x000fe40004800000 */
        /* <DEDUP_REMOVED lines=18> */
.L_x_16751:
[----:B------:R-:W-:Y:S05]  /*6f90*/  BSYNC.RECONVERGENT B1 ;  /* 0x0000000000017941 */ /* 0x000fea0003800200 */
.L_x_16750:
[----:B------:R-:W-:Y:S01]  /*6fa0*/  FADD.FTZ R17, R90, R17 ;  /* 0x000000115a117221 */ /* 0x000fe20000010000 */
        /* <DEDUP_REMOVED lines=12> */
[----:B------:R-:W-:Y:S01]  /*7070*/  PRMT R88, R87, 0x7632, R88 ;  /* 0x0000763257587816 */ /* 0x000fe20000000058 */
        /* <DEDUP_REMOVED lines=10> */
[----:B------:R-:W-:-:S02]  /*7120*/  PRMT R93, R89, 0x7632, R93 ;  /* 0x00007632595d7816 */ /* 0x000fc4000000005d */
[-C--:B------:R-:W-:Y:S02]  /*7130*/  ISETP.GE.AND P2, PT, R94, R3.reuse, PT ;  /* 0x000000035e00720c */ /* 0x080fe40003f46270 */
[----:B------:R-:W-:Y:S02]  /*7140*/  SEL R94, R89, RZ, !P1 ;  /* 0x000000ff595e7207 */ /* 0x000fe40004800000 */
[----:B------:R-:W-:Y:S02]  /*7150*/  SEL R95, R93, RZ, !P6 ;  /* 0x000000ff5d5f7207 */ /* 0x000fe40007000000 */
[-C--:B------:R-:W-:Y:S02]  /*7160*/  ISETP.GE.AND P4, PT, R98, R3.reuse, PT ;  /* 0x000000036200720c */ /* 0x080fe40003f86270 */
[----:B------:R-:W-:Y:S02]  /*7170*/  ISETP.GE.AND P1, PT, R96, R3, PT ;  /* 0x000000036000720c */ /* 0x000fe40003f26270 */
[----:B-----5:R-:W-:-:S02]  /*7180*/  PRMT R93, R92, 0x7632, R93 ;  /* 0x000076325c5d7816 */ /* 0x020fc4000000005d */
        /* <DEDUP_REMOVED lines=14> */
.L_x_16753:
[----:B------:R-:W-:Y:S05]  /*7270*/  BSYNC.RECONVERGENT B1 ;  /* 0x0000000000017941 */ /* 0x000fea0003800200 */
.L_x_16752:
[----:B-----5:R-:W-:Y:S01]  /*7280*/  HFMA2.BF16_V2 R90, R5, R90, -RZ ;  /* 0x0000005a055a7231 */ /* 0x020fe200003000ff */
[----:B------:R-:W-:Y:S01]  /*7290*/  SHF.L.U32 R10, R10, 0x10, RZ ;  /* 0x000000100a0a7819 */ /* 0x000fe200000006ff */
[----:B------:R-:W-:Y:S01]  /*72a0*/  IMAD.U32 R9, R9, 0x10000, RZ ;  /* 0x0001000009097824 */ /* 0x000fe200078e00ff */
[----:B------:R-:W-:Y:S01]  /*72b0*/  SHF.L.U32 R87, R87, 0x10, RZ ;  /* 0x0000001057577819 */ /* 0x000fe200000006ff */
[----:B------:R-:W-:Y:S02]  /*72c0*/  IMAD.U32 R11, R11, 0x10000, RZ ;  /* 0x000100000b0b7824 */ /* 0x000fe400078e00ff */
[----:B------:R-:W-:Y:S02]  /*72d0*/  HMUL2.BF16_V2 R89, R4, R89 ;  /* 0x0000005904597232 */ /* 0x000fe40000200000 */
[----:B------:R-:W-:Y:S02]  /*72e0*/  IMAD.U32 R86, R86, 0x10000, RZ ;  /* 0x0001000056567824 */ /* 0x000fe400078e00ff */
[----:B------:R-:W-:Y:S01]  /*72f0*/  FADD.FTZ R9, R9, R10 ;  /* 0x0000000a09097221 */ /* 0x000fe20000010000 */
[----:B------:R-:W-:-:S02]  /*7300*/  IMAD.U32 R88, R88, 0x10000, RZ ;  /* 0x0001000058587824 */ /* 0x000fc400078e00ff */
[----:B------:R-:W-:Y:S01]  /*7310*/  FADD.FTZ R86, R11, R86 ;  /* 0x000000560b567221 */ /* 0x000fe20000010000 */
[C---:B------:R-:W-:Y:S01]  /*7320*/  PRMT R10, R90.reuse, 0x7610, R10 ;  /* 0x000076105a0a7816 */ /* 0x040fe2000000000a */
[----:B------:R-:W-:Y:S01]  /*7330*/  FADD.FTZ R87, R87, R88 ;  /* 0x0000005857577221 */ /* 0x000fe20000010000 */
[----:B------:R-:W-:Y:S01]  /*7340*/  PRMT R11, R90, 0x7632, R11 ;  /* 0x000076325a0b7816 */ /* 0x000fe2000000000b */
[----:B------:R-:W-:Y:S01]  /*7350*/  FADD.FTZ R86, R9, R86 ;  /* 0x0000005609567221 */ /* 0x000fe20000010000 */
[----:B------:R-:W-:Y:S01]  /*7360*/  PRMT R88, R89, 0x7610, R88 ;  /* 0x0000761059587816 */ /* 0x000fe20000000058 */
[----:B------:R-:W-:Y:S01]  /*7370*/  IMAD.U32 R10, R10, 0x10000, RZ ;  /* 0x000100000a0a7824 */ /* 0x000fe200078e00ff */
[----:B------:R-:W-:Y:S01]  /*7380*/  SHF.L.U32 R11, R11, 0x10, RZ ;  /* 0x000000100b0b7819 */ /* 0x000fe200000006ff */
[----:B------:R-:W-:Y:S01]  /*7390*/  HFMA2.BF16_V2 R9, R8, R85, -RZ ;  /* 0x0000005508097231 */ /* 0x000fe200003000ff */
[----:B------:R-:W-:Y:S01]  /*73a0*/  PRMT R89, R89, 0x7632, R89 ;  /* 0x0000763259597816 */ /* 0x000fe20000000059 */
[----:B------:R-:W-:-:S02]  /*73b0*/  IMAD.U32 R88, R88, 0x10000, RZ ;  /* 0x0001000058587824 */ /* 0x000fc400078e00ff */
[----:B------:R-:W-:Y:S01]  /*73c0*/  FADD.FTZ R86, R86, R87 ;  /* 0x0000005756567221 */ /* 0x000fe20000010000 */
[----:B------:R-:W-:Y:S01]  /*73d0*/  FADD.FTZ R90, R10, R11 ;  /* 0x0000000b0a5a7221 */ /* 0x000fe20000010000 */
[----:B------:R-:W-:Y:S02]  /*73e0*/  HMUL2.BF16_V2 R11, R7, R92 ;  /* 0x0000005c070b7232 */ /* 0x000fe40000200000 */
[----:B------:R-:W-:Y:S01]  /*73f0*/  IMAD.U32 R89, R89, 0x10000, RZ ;  /* 0x0001000059597824 */ /* 0x000fe200078e00ff */
[----:B------:R4:W5:Y:S02]  /*7400*/  LDG.E.CONSTANT R87, desc[UR6][R12.64+0xa0c] ;  /* 0x000a0c060c577981 */ /* 0x000964000c1e9900 */
[----:B------:R-:W-:Y:S01]  /*7410*/  PRMT R85, R11, 0x7632, R85 ;  /* 0x000076320b557816 */ /* 0x000fe20000000055 */
[----:B------:R-:W-:Y:S01]  /*7420*/  FADD.FTZ R93, R88, R89 ;  /* 0x00000059585d7221 */ /* 0x000fe20000010000 */
[C---:B------:R-:W-:Y:S01]  /*7430*/  PRMT R10, R9.reuse, 0x7632, R10 ;  /* 0x00007632090a7816 */ /* 0x040fe2000000000a */
[----:B------:R-:W-:Y:S01]  /*7440*/  IMAD.U32 R9, R9, 0x10000, RZ ;  /* 0x0001000009097824 */ /* 0x000fe200078e00ff */
[----:B------:R-:W-:Y:S01]  /*7450*/  SHF.L.U32 R11, R11, 0x10, RZ ;  /* 0x000000100b0b7819 */ /* 0x000fe200000006ff */
[----:B------:R-:W-:Y:S01]  /*7460*/  IMAD.U32 R92, R85, 0x10000, RZ ;  /* 0x00010000555c7824 */ /* 0x000fe200078e00ff */
[----:B------:R-:W-:Y:S01]  /*7470*/  SHF.L.U32 R10, R10, 0x10, RZ ;  /* 0x000000100a0a7819 */ /* 0x000fe200000006ff */
[----:B------:R-:W-:Y:S01]  /*7480*/  FADD.FTZ R90, R90, R93 ;  /* 0x0000005d5a5a7221 */ /* 0x000fe20000010000 */
[----:B------:R4:W5:Y:S01]  /*7490*/  LDG.E.CONSTANT R85, desc[UR6][R12.64+0xa04] ;  /* 0x000a04060c557981 */ /* 0x000962000c1e9900 */
[----:B------:R-:W-:Y:S01]  /*74a0*/  FADD.FTZ R11, R11, R92 ;  /* 0x0000005c0b0b7221 */ /* 0x000fe20000010000 */
[----:B------:R-:W-:-:S02]  /*74b0*/  HFMA2.BF16_V2 R88, R8, R91, -RZ ;  /* 0x0000005b08587231 */ /* 0x000fc400003000ff */
[----:B------:R-:W-:Y:S01]  /*74c0*/  FADD.FTZ R9, R9, R10 ;  /* 0x0000000a09097221 */ /* 0x000fe20000010000 */
[----:B------:R-:W-:Y:S01]  /*74d0*/  FADD.FTZ R11, R90, R11 ;  /* 0x0000000b5a0b7221 */ /* 0x000fe20000010000 */
[----:B------:R4:W5:Y:S04]  /*74e0*/  LDG.E.CONSTANT R10, desc[UR6][R12.64+0xa00] ;  /* 0x000a00060c0a7981 */ /* 0x000968000c1e9900 */
[----:B------:R4:W5:Y:S01]  /*74f0*/  LDG.E.CONSTANT R90, desc[UR6][R12.64+0xa08] ;  /* 0x000a08060c5a7981 */ /* 0x000962000c1e9900 */
[C---:B------:R-:W-:Y:S01]  /*7500*/  PRMT R89, R88.reuse, 0x7632, R89 ;  /* 0x0000763258597816 */ /* 0x040fe20000000059 */
[----:B------:R-:W-:Y:S01]  /*7510*/  IMAD.U32 R88, R88, 0x10000, RZ ;  /* 0x0001000058587824 */ /* 0x000fe200078e00ff */
[----:B------:R-:W-:Y:S03]  /*7520*/  BSSY.RECONVERGENT B1, `(.L_x_16754) ;  /* 0x0000022000017945 */ /* 0x000fe60003800200 */
[----:B------:R-:W-:-:S04]  /*7530*/  IMAD.U32 R89, R89, 0x10000, RZ ;  /* 0x0001000059597824 */ /* 0x000fc800078e00ff */
[----:B------:R-:W-:Y:S01]  /*7540*/  FADD.FTZ R88, R88, R89 ;  /* 0x0000005958587221 */ /* 0x000fe20000010000 */
[----:B----4-:R-:W-:Y:S06]  /*7550*/  @P0 BRA `(.L_x_16755) ;  /* 0x0000000000780947 */ /* 0x010fec0003800000 */
        /* <DEDUP_REMOVED lines=30> */
.L_x_16755:
[----:B------:R-:W-:Y:S05]  /*7740*/  BSYNC.RECONVERGENT B1 ;  /* 0x0000000000017941 */ /* 0x000fea0003800200 */
.L_x_16754:
        /* <DEDUP_REMOVED lines=12> */
[----:B------:R-:W-:Y:S01]  /*7810*/  PRMT R90, R89, 0x7632, R90 ;  /* 0x00007632595a7816 */ /* 0x000fe2000000005a */
[----:B------:R-:W-:Y:S06]  /*7820*/  @P0 BRA `(.L_x_16757) ;  /* 0x0000000000780947 */ /* 0x000fec0003800000 */
        /* <DEDUP_REMOVED lines=30> */
.L_x_16757:
[----:B------:R-:W-:Y:S05]  /*7a10*/  BSYNC.RECONVERGENT B1 ;  /* 0x0000000000017941 */ /* 0x000fea0003800200 */
.L_x_16756:
[----:B------:R-:W-:Y:S01]  /*7a20*/  SHF.L.U32 R10, R10, 0x10, RZ ;  /* 0x000000100a0a7819 */ /* 0x000fe200000006ff */
[----:B------:R-:W-:Y:S01]  /*7a30*/  HFMA2.BF16_V2 R92, R5, R92, -RZ ;  /* 0x0000005c055c7231 */ /* 0x000fe200003000ff */
[----:B------:R-:W-:Y:S01]  /*7a40*/  SHF.L.U32 R86, R86, 0x10, RZ ;  /* 0x0000001056567819 */ /* 0x000fe200000006ff */
[----:B------:R-:W-:Y:S02]  /*7a50*/  IMAD.U32 R11, R11, 0x10000, RZ ;  /* 0x000100000b0b7824 */ /* 0x000fe400078e00ff */
[----:B------:R-:W-:Y:S01]  /*7a60*/  FADD.FTZ R18, R9, R18 ;  /* 0x0000001209127221 */ /* 0x000fe20000010000 */
[----:B------:R-:W-:Y:S01]  /*7a70*/  IMAD.U32 R85, R85, 0x10000, RZ ;  /* 0x0001000055557824 */ /* 0x000fe200078e00ff */
[----:B------:R0:W5:Y:S01]  /*7a80*/  LDG.E.CONSTANT R9, desc[UR6][R12.64+0xe04] ;  /* 0x000e04060c097981 */ /* 0x000162000c1e9900 */
[--C-:B------:R-:W-:Y:S01]  /*7a90*/  FADD.FTZ R10, R10, R11.reuse ;  /* 0x0000000b0a0a7221 */ /* 0x100fe20000010000 */
[----:B------:R-:W-:Y:S02]  /*7aa0*/  IMAD.U32 R89, R89, 0x10000, RZ ;  /* 0x0001000059597824 */ /* 0x000fe400078e00ff */
[----:B------:R-:W-:Y:S01]  /*7ab0*/  FADD.FTZ R85, R85, R86 ;  /* 0x0000005655557221 */ /* 0x000fe20000010000 */
[----:B------:R-:W-:Y:S01]  /*7ac0*/  IMAD.U32 R90, R90, 0x10000, RZ ;  /* 0x000100005a5a7824 */ /* 0x000fe200078e00ff */
[----:B------:R-:W-:Y:S01]  /*7ad0*/  PRMT R11, R92, 0x7610, R11 ;  /* 0x000076105c0b7816 */ /* 0x000fe2000000000b */
[----:B-----5:R-:W-:-:S02]  /*7ae0*/  HMUL2.BF16_V2 R91, R4, R91 ;  /* 0x0000005b045b7232 */ /* 0x020fc40000200000 */
[----:B------:R-:W-:Y:S01]  /*7af0*/  FADD.FTZ R85, R10, R85 ;  /* 0x000000550a557221 */ /* 0x000fe20000010000 */
[----:B------:R-:W-:Y:S01]  /*7b00*/  PRMT R86, R92, 0x7632, R86 ;  /* 0x000076325c567816 */ /* 0x000fe20000000056 */
[----:B------:R-:W-:Y:S01]  /*7b10*/  HFMA2.BF16_V2 R10, R8, R87, -RZ ;  /* 0x00000057080a7231 */ /* 0x000fe200003000ff */
[----:B------:R-:W-:Y:S01]  /*7b20*/  SHF.L.U32 R11, R11, 0x10, RZ ;  /* 0x000000100b0b7819 */ /* 0x000fe200000006ff */
[----:B------:R-:W-:Y:S01]  /*7b30*/  FADD.FTZ R90, R89, R90 ;  /* 0x0000005a595a7221 */ /* 0x000fe20000010000 */
[C---:B------:R-:W-:Y:S01]  /*7b40*/  PRMT R89, R91.reuse, 0x7610, R89 ;  /* 0x000076105b597816 */ /* 0x040fe20000000059 */
[----:B------:R-:W-:Y:S01]  /*7b50*/  IMAD.U32 R86, R86, 0x10000, RZ ;  /* 0x0001000056567824 */ /* 0x000fe200078e00ff */
[----:B------:R-:W-:Y:S01]  /*7b60*/  PRMT R91, R91, 0x7632, R91 ;  /* 0x000076325b5b7816 */ /* 0x000fe2000000005b */
[----:B------:R-:W-:Y:S01]  /*7b70*/  FADD.FTZ R85, R85, R90 ;  /* 0x0000005a55557221 */ /* 0x000fe20000010000 */
[----:B------:R-:W-:Y:S01]  /*7b80*/  FADD.FTZ R19, R88, R19 ;  /* 0x0000001358137221 */ /* 0x000fe20000010000 */
[----:B------:R-:W-:Y:S01]  /*7b90*/  FADD.FTZ R92, R11, R86 ;  /* 0x000000560b5c7221 */ /* 0x000fe20000010000 */
[----:B------:R-:W-:Y:S01]  /*7ba0*/  HMUL2.BF16_V2 R86, R7, R94 ;  /* 0x0000005e07567232 */ /* 0x000fe20000200000 */
[C---:B------:R-:W-:Y:S01]  /*7bb0*/  PRMT R11, R10.reuse, 0x7632, R11 ;  /* 0x000076320a0b7816 */ /* 0x040fe2000000000b */
[----:B------:R-:W-:Y:S01]  /*7bc0*/  IMAD.U32 R89, R89, 0x10000, RZ ;  /* 0x0001000059597824 */ /* 0x000fe200078e00ff */
[----:B------:R-:W-:-:S02]  /*7bd0*/  SHF.L.U32 R10, R10, 0x10, RZ ;  /* 0x000000100a0a7819 */ /* 0x000fc400000006ff */
[C---:B------:R-:W-:Y:S01]  /*7be0*/  PRMT R87, R86.reuse, 0x7632, R87 ;  /* 0x0000763256577816 */ /* 0x040fe20000000057 */
[----:B------:R-:W-:Y:S01]  /*7bf0*/  IMAD.U32 R11, R11, 0x10000, RZ ;  /* 0x000100000b0b7824 */ /* 0x000fe200078e00ff */
[----:B------:R-:W-:Y:S01]  /*7c00*/  SHF.L.U32 R96, R91, 0x10, RZ ;  /* 0x000000105b607819 */ /* 0x000fe200000006ff */
[----:B------:R-:W-:Y:S02]  /*7c10*/  IMAD.U32 R86, R86, 0x10000, RZ ;  /* 0x0001000056567824 */ /* 0x000fe400078e00ff */
[----:B------:R-:W-:Y:S01]  /*7c20*/  FADD.FTZ R10, R10, R11 ;  /* 0x0000000b0a0a7221 */ /* 0x000fe20000010000 */
[----:B------:R-:W-:Y:S01]  /*7c30*/  IMAD.U32 R87, R87, 0x10000, RZ ;  /* 0x0001000057577824 */ /* 0x000fe200078e00ff */
[----:B------:R0:W5:Y:S01]  /*7c40*/  LDG.E.CONSTANT R11, desc[UR6][R12.64+0xe0c] ;  /* 0x000e0c060c0b7981 */ /* 0x000162000c1e9900 */
[----:B------:R-:W-:Y:S01]  /*7c50*/  FADD.FTZ R95, R89, R96 ;  /* 0x00000060595f7221 */ /* 0x000fe20000010000 */
[----:B------:R-:W-:Y:S01]  /*7c60*/  FADD.FTZ R85, R85, R10 ;  /* 0x0000000a55557221 */ /* 0x000fe20000010000 */
[----:B------:R-:W-:Y:S01]  /*7c70*/  FADD.FTZ R87, R86, R87 ;  /* 0x0000005756577221 */ /* 0x000fe20000010000 */
[----:B------:R0:W5:Y:S01]  /*7c80*/  LDG.E.CONSTANT R10, desc[UR6][R12.64+0xe00] ;  /* 0x000e00060c0a7981 */ /* 0x000162000c1e9900 */
[----:B------:R-:W-:-:S02]  /*7c90*/  HFMA2.BF16_V2 R89, R8, R93, -RZ ;  /* 0x0000005d08597231 */ /* 0x000fc400003000ff */
[----:B------:R-:W-:Y:S01]  /*7ca0*/  FADD.FTZ R92, R92, R95 ;  /* 0x0000005f5c5c7221 */ /* 0x000fe20000010000 */
[----:B------:R0:W5:Y:S01]  /*7cb0*/  LDG.E.CONSTANT R86, desc[UR6][R12.64+0xe08] ;  /* 0x000e08060c567981 */ /* 0x000162000c1e9900 */
[----:B------:R-:W-:Y:S02]  /*7cc0*/  BSSY.RECONVERGENT B1, `(.L_x_16758) ;  /* 0x0000026000017945 */ /* 0x000fe40003800200 */
[----:B------:R-:W-:Y:S01]  /*7cd0*/  FADD.FTZ R87, R92, R87 ;  /* 0x000000575c577221 */ /* 0x000fe20000010000 */
[C---:B------:R-:W-:Y:S01]  /*7ce0*/  PRMT R91, R89.reuse, 0x7632, R91 ;  /* 0x00007632595b7816 */ /* 0x040fe2000000005b */
[----:B------:R-:W-:-:S03]  /*7cf0*/  IMAD.U32 R89, R89, 0x10000, RZ ;  /* 0x0001000059597824 */ /* 0x000fc600078e00ff */
[----:B------:R-:W-:-:S05]  /*7d00*/  SHF.L.U32 R94, R91, 0x10, RZ ;  /* 0x000000105b5e7819 */ /* 0x000fca00000006ff */
[----:B------:R-:W-:-:S04]  /*7d10*/  FADD.FTZ R94, R89, R94 ;  /* 0x0000005e595e7221 */ /* 0x000fc80000010000 */
[----:B------:R-:W-:Y:S01]  /*7d20*/  FADD.FTZ R94, R87, R94 ;  /* 0x0000005e575e7221 */ /* 0x000fe20000010000 */
[----:B0-----:R-:W-:Y:S06]  /*7d30*/  @P0 BRA `(.L_x_16759) ;  /* 0x0000000000780947 */ /* 0x001fec0003800000 */
[C---:B------:R-:W-:Y:S01]  /*7d40*/  VIADD R88, R48.reuse, 0xffffffff ;  /* 0xffffffff30587836 */ /* 0x040fe20000000000 */
[CC--:B------:R-:W-:Y:S01]  /*7d50*/  ISETP.GE.AND P6, PT, R48.reuse, R3.reuse, PT ;  /* 0x000000033000720c */ /* 0x0c0fe20003fc6270 */
[C---:B------:R-:W-:Y:S01]  /*7d60*/  VIADD R90, R48.reuse, 0x1 ;  /* 0x00000001305a7836 */ /* 0x040fe20000000000 */
[----:B------:R-:W-:Y:S01]  /*7d70*/  PRMT R87, R9, 0x7632, R87 ;  /* 0x0000763209577816 */ /* 0x000fe20000000057 */
[----:B------:R-:W-:Y:S01]  /*7d80*/  VIADD R96, R48, 0x3 ;  /* 0x0000000330607836 */ /* 0x000fe20000000000 */
[-C--:B------:R-:W-:Y:S01]  /*7d90*/  ISETP.GE.AND P1, PT, R88, R3.reuse, PT ;  /* 0x000000035800720c */ /* 0x080fe20003f26270 */
[----:B------:R-:W-:Y:S01]  /*7da0*/  VIADD R88, R48, 0x4 ;  /* 0x0000000430587836 */ /* 0x000fe20000000000 */
[----:B------:R-:W-:Y:S02]  /*7db0*/  ISETP.GE.AND P5, PT, R90, R3, PT ;  /* 0x000000035a00720c */ /* 0x000fe40003fa6270 */
[C---:B------:R-:W-:Y:S02]  /*7dc0*/  IADD3 R92, PT, PT, R48.reuse, 0x2, RZ ;  /* 0x00000002305c7810 */ /* 0x040fe40007ffe0ff */
[----:B------:R-:W-:-:S02]  /*7dd0*/  IADD3 R90, PT, PT, R48, -0x2, RZ ;  /* 0xfffffffe305a7810 */ /* 0x000fc40007ffe0ff */
        /* <DEDUP_REMOVED lines=20> */
.L_x_16759:
[----:B------:R-:W-:Y:S05]  /*7f20*/  BSYNC.RECONVERGENT B1 ;  /* 0x0000000000017941 */ /* 0x000fea0003800200 */
.L_x_16758:
[----:B------:R0:W5:Y:S01]  /*7f30*/  LDG.E.CONSTANT R90, desc[UR6][R12.64+0x1000] ;  /* 0x001000060c5a7981 */ /* 0x000162000c1e9900 */
[----:B------:R-:W-:Y:S01]  /*7f40*/  FADD.FTZ R20, R85, R20 ;  /* 0x0000001455147221 */ /* 0x000fe20000010000 */
[----:B------:R-:W-:Y:S02]  /*7f50*/  HFMA2.BF16_V2 R85, R4, R9, -RZ ;  /* 0x0000000904557231 */ /* 0x000fe400003000ff */
[----:B-----5:R-:W-:Y:S01]  /*7f60*/  HMUL2.BF16_V2 R10, R5, R10 ;  /* 0x0000000a050a7232 */ /* 0x020fe20000200000 */
        /* <DEDUP_REMOVED lines=11> */
[C---:B------:R-:W-:Y:S01]  /*8020*/  VIADD R94, R48.reuse, 0xffffffff ;  /* 0xffffffff305e7836 */ /* 0x040fe20000000000 */
[CC--:B------:R-:W-:Y:S01]  /*8030*/  ISETP.GE.AND P6, PT, R48.reuse, R3.reuse, PT ;  /* 0x000000033000720c */ /* 0x0c0fe20003fc6270 */
[C---:B------:R-:W-:Y:S01]  /*8040*/  VIADD R96, R48.reuse, 0x1 ;  /* 0x0000000130607836 */ /* 0x040fe20000000000 */
[----:B-----5:R-:W-:Y:S01]  /*8050*/  PRMT R93, R89, 0x7632, R93 ;  /* 0x00007632595d7816 */ /* 0x020fe2000000005d */
        /* <DEDUP_REMOVED lines=26> */
.L_x_16761:
[----:B------:R-:W-:Y:S05]  /*8200*/  BSYNC.RECONVERGENT B1 ;  /* 0x0000000000017941 */ /* 0x000fea0003800200 */
.L_x_16760:
        /* <DEDUP_REMOVED lines=13> */
[--C-:B------:R-:W-:Y:S01]  /*82e0*/  FADD.FTZ R87, R87, R88.reuse ;  /* 0x0000005857577221 */ /* 0x100fe20000010000 */
[----:B------:R-:W-:Y:S01]  /*82f0*/  HFMA2.BF16_V2 R9, R8, R11, -RZ ;  /* 0x0000000b08097231 */ /* 0x000fe200003000ff */
[C---:B------:R-:W-:Y:S01]  /*8300*/  PRMT R88, R89.reuse, 0x7610, R88 ;  /* 0x0000761059587816 */ /* 0x040fe20000000058 */
[----:B------:R-:W-:Y:S01]  /*8310*/  IMAD.U32 R10, R10, 0x10000, RZ ;  /* 0x000100000a0a7824 */ /* 0x000fe200078e00ff */
[----:B------:R-:W-:Y:S01]  /*8320*/  PRMT R89, R89, 0x7632, R89 ;  /* 0x0000763259597816 */ /* 0x000fe20000000059 */
[----:B------:R-:W-:-:S02]  /*8330*/  IMAD.U32 R85, R85, 0x10000, RZ ;  /* 0x0001000055557824 */ /* 0x000fc400078e00ff */
[----:B------:R-:W-:Y:S01]  /*8340*/  HMUL2.BF16_V2 R11, R7, R92 ;  /* 0x0000005c070b7232 */ /* 0x000fe20000200000 */
[----:B------:R-:W-:Y:S01]  /*8350*/  SHF.L.U32 R88, R88, 0x10, RZ ;  /* 0x0000001058587819 */ /* 0x000fe200000006ff */
[----:B------:R-:W-:Y:S01]  /*8360*/  FADD.FTZ R86, R86, R87 ;  /* 0x0000005756567221 */ /* 0x000fe20000010000 */
[--C-:B------:R-:W-:Y:S01]  /*8370*/  FADD.FTZ R90, R10, R85.reuse ;  /* 0x000000550a5a7221 */ /* 0x100fe20000010000 */
[----:B------:R-:W-:Y:S01]  /*8380*/  IMAD.U32 R89, R89, 0x10000, RZ ;  /* 0x0001000059597824 */ /* 0x000fe200078e00ff */
[C---:B------:R-:W-:Y:S01]  /*8390*/  PRMT R85, R11.reuse, 0x7632, R85 ;  /* 0x000076320b557816 */ /* 0x040fe20000000055 */
[----:B------:R-:W-:Y:S01]  /*83a0*/  IMAD.U32 R11, R11, 0x10000, RZ ;  /* 0x000100000b0b7824 */ /* 0x000fe200078e00ff */
[----:B------:R-:W-:Y:S01]  /*83b0*/  PRMT R10, R9, 0x7632, R10 ;  /* 0x00007632090a7816 */ /* 0x000fe2000000000a */
[----:B------:R-:W-:Y:S01]  /*83c0*/  FADD.FTZ R93, R88, R89 ;  /* 0x00000059585d7221 */ /* 0x000fe20000010000 */
[----:B------:R-:W-:Y:S01]  /*83d0*/  SHF.L.U32 R92, R85, 0x10, RZ ;  /* 0x00000010555c7819 */ /* 0x000fe200000006ff */
[----:B------:R-:W-:Y:S01]  /*83e0*/  IMAD.U32 R9, R9, 0x10000, RZ ;  /* 0x0001000009097824 */ /* 0x000fe200078e00ff */
[----:B------:R0:W5:Y:S01]  /*83f0*/  LDG.E.CONSTANT R85, desc[UR6][R12.64+0x1204] ;  /* 0x001204060c557981 */ /* 0x000162000c1e9900 */
[----:B------:R-:W-:-:S02]  /*8400*/  IMAD.U32 R10, R10, 0x10000, RZ ;  /* 0x000100000a0a7824 */ /* 0x000fc400078e00ff */
[----:B------:R-:W-:Y:S01]  /*8410*/  FADD.FTZ R90, R90, R93 ;  /* 0x0000005d5a5a7221 */ /* 0x000fe20000010000 */
[----:B------:R-:W-:Y:S01]  /*8420*/  FADD.FTZ R11, R11, R92 ;  /* 0x0000005c0b0b7221 */ /* 0x000fe20000010000 */
[----:B------:R0:W5:Y:S01]  /*8430*/  LDG.E.CONSTANT R87, desc[UR6][R12.64+0x120c] ;  /* 0x00120c060c577981 */ /* 0x000162000c1e9900 */
[----:B------:R-:W-:Y:S01]  /*8440*/  FADD.FTZ R9, R9, R10 ;  /* 0x0000000a09097221 */ /* 0x000fe20000010000 */
[----:B------:R-:W-:Y:S02]  /*8450*/  HFMA2.BF16_V2 R88, R8, R91, -RZ ;  /* 0x0000005b08587231 */ /* 0x000fe400003000ff */
[----:B------:R-:W-:Y:S01]  /*8460*/  FADD.FTZ R11, R90, R11 ;  /* 0x0000000b5a0b7221 */ /* 0x000fe20000010000 */
[----:B------:R0:W5:Y:S04]  /*8470*/  LDG.E.CONSTANT R10, desc[UR6][R12.64+0x1200] ;  /* 0x001200060c0a7981 */ /* 0x000168000c1e9900 */
[----:B------:R0:W5:Y:S01]  /*8480*/  LDG.E.CONSTANT R90, desc[UR6][R12.64+0x1208] ;  /* 0x001208060c5a7981 */ /* 0x000162000c1e9900 */
[----:B------:R-:W-:-:S02]  /*8490*/  PRMT R89, R88, 0x7632, R89 ;  /* 0x0000763258597816 */ /* 0x000fc40000000059 */
[----:B------:R-:W-:Y:S01]  /*84a0*/  SHF.L.U32 R88, R88, 0x10, RZ ;  /* 0x0000001058587819 */ /* 0x000fe200000006ff */
[----:B------:R-:W-:Y:S02]  /*84b0*/  BSSY.RECONVERGENT B1, `(.L_x_16762) ;  /* 0x0000022000017945 */ /* 0x000fe40003800200 */
[----:B------:R-:W-:-:S04]  /*84c0*/  IMAD.U32 R89, R89, 0x10000, RZ ;  /* 0x0001000059597824 */ /* 0x000fc800078e00ff */
[----:B------:R-:W-:Y:S01]  /*84d0*/  FADD.FTZ R88, R88, R89 ;  /* 0x0000005958587221 */ /* 0x000fe20000010000 */
[----:B0-----:R-:W-:Y:S06]  /*84e0*/  @P0 BRA `(.L_x_16763) ;  /* 0x0000000000780947 */ /* 0x001fec0003800000 */
[C---:B------:R-:W-:Y:S01]  /*84f0*/  VIADD R92, R48.reuse, 0xffffffff ;  /* 0xffffffff305c7836 */ /* 0x040fe20000000000 */
[C---:B------:R-:W-:Y:S01]  /*8500*/  IADD3 R94, PT, PT, R48.reuse, 0x1, RZ ;  /* 0x00000001305e7810 */ /* 0x040fe20007ffe0ff */
[C---:B------:R-:W-:Y:S01]  /*8510*/  VIADD R96, R48.reuse, 0x2 ;  /* 0x0000000230607836 */ /* 0x040fe20000000000 */
[CC--:B------:R-:W-:Y:S01]  /*8520*/  ISETP.GE.AND P6, PT, R48.reuse, R3.reuse, PT ;  /* 0x000000033000720c */ /* 0x0c0fe20003fc6270 */
[----:B------:R-:W-:Y:S01]  /*8530*/  VIADD R98, R48, 0x3 ;  /* 0x0000000330627836 */ /* 0x000fe20000000000 */
[-C--:B------:R-:W-:Y:S01]  /*8540*/  ISETP.GE.AND P1, PT, R92, R3.reuse, PT ;  /* 0x000000035c00720c */ /* 0x080fe20003f26270 */
[----:B------:R-:W-:Y:S01]  /*8550*/  VIADD R92, R48, 0xfffffffe ;  /* 0xfffffffe305c7836 */ /* 0x000fe20000000000 */
[----:B------:R-:W-:Y:S02]  /*8560*/  ISETP.GE.AND P5, PT, R94, R3, PT ;  /* 0x000000035e00720c */ /* 0x000fe40003fa6270 */
        /* <DEDUP_REMOVED lines=22> */
.L_x_16763:
[----:B------:R-:W-:Y:S05]  /*86d0*/  BSYNC.RECONVERGENT B1 ;  /* 0x0000000000017941 */ /* 0x000fea0003800200 */
.L_x_16762:
        /* <DEDUP_REMOVED lines=44> */
.L_x_16765:
[----:B------:R-:W-:Y:S05]  /*89a0*/  BSYNC.RECONVERGENT B1 ;  /* 0x0000000000017941 */ /* 0x000fea0003800200 */
.L_x_16764:
[----:B------:R-:W-:Y:S01]  /*89b0*/  SHF.L.U32 R11, R11, 0x10, RZ ;  /* 0x000000100b0b7819 */ /* 0x000fe200000006ff */
[----:B------:R-:W-:Y:S02]  /*89c0*/  HFMA2.BF16_V2 R92, R5, R92, -RZ ;  /* 0x0000005c055c7231 */ /* 0x000fe400003000ff */
[----:B------:R-:W-:Y:S01]  /*89d0*/  IMAD.U32 R10, R10, 0x10000, RZ ;  /* 0x000100000a0a7824 */ /* 0x000fe200078e00ff */
[----:B------:R-:W-:Y:S01]  /*89e0*/  SHF.L.U32 R89, R89, 0x10, RZ ;  /* 0x0000001059597819 */ /* 0x000fe200000006ff */
[----:B------:R-:W-:Y:S02]  /*89f0*/  IMAD.U32 R85, R85, 0x10000, RZ ;  /* 0x0001000055557824 */ /* 0x000fe400078e00ff */
[----:B------:R-:W-:Y:S01]  /*8a00*/  FADD.FTZ R22, R9, R22 ;  /* 0x0000001609167221 */ /* 0x000fe20000010000 */
[----:B------:R-:W-:Y:S02]  /*8a10*/  IMAD.U32 R86, R86, 0x10000, RZ ;  /* 0x0001000056567824 */ /* 0x000fe400078e00ff */
[--C-:B------:R-:W-:Y:S01]  /*8a20*/  FADD.FTZ R10, R10, R11.reuse ;  /* 0x0000000b0a0a7221 */ /* 0x100fe20000010000 */
[----:B------:R-:W-:Y:S01]  /*8a30*/  IMAD.U32 R90, R90, 0x10000, RZ ;  /* 0x000100005a5a7824 */ /* 0x000fe200078e00ff */
[----:B------:R0:W5:Y:S01]  /*8a40*/  LDG.E.CONSTANT R9, desc[UR6][R12.64+0x1604] ;  /* 0x001604060c097981 */ /* 0x000162000c1e9900 */
[----:B------:R-:W-:Y:S01]  /*8a50*/  FADD.FTZ R85, R85, R86 ;  /* 0x0000005655557221 */ /* 0x000fe20000010000 */
[C---:B------:R-:W-:Y:S01]  /*8a60*/  PRMT R11, R92.reuse, 0x7610, R11 ;  /* 0x000076105c0b7816 */ /* 0x040fe2000000000b */
[----:B------:R-:W-:Y:S01]  /*8a70*/  FADD.FTZ R90, R89, R90 ;  /* 0x0000005a595a7221 */ /* 0x000fe20000010000 */
[----:B------:R-:W-:Y:S01]  /*8a80*/  PRMT R86, R92, 0x7632, R86 ;  /* 0x000076325c567816 */ /* 0x000fe20000000056 */
[----:B------:R-:W-:Y:S01]  /*8a90*/  FADD.FTZ R85, R10, R85 ;  /* 0x000000550a557221 */ /* 0x000fe20000010000 */
[----:B------:R-:W-:-:S02]  /*8aa0*/  HFMA2.BF16_V2 R10, R8, R87, -RZ ;  /* 0x00000057080a7231 */ /* 0x000fc400003000ff */
[----:B------:R-:W-:Y:S01]  /*8ab0*/  IMAD.U32 R11, R11, 0x10000, RZ ;  /* 0x000100000b0b7824 */ /* 0x000fe200078e00ff */
[----:B------:R-:W-:Y:S01]  /*8ac0*/  SHF.L.U32 R86, R86, 0x10, RZ ;  /* 0x0000001056567819 */ /* 0x000fe200000006ff */
[----:B------:R-:W-:Y:S01]  /*8ad0*/  FADD.FTZ R85, R85, R90 ;  /* 0x0000005a55557221 */ /* 0x000fe20000010000 */
[----:B-----5:R-:W-:Y:S02]  /*8ae0*/  HMUL2.BF16_V2 R91, R4, R91 ;  /* 0x0000005b045b7232 */ /* 0x020fe40000200000 */
[----:B------:R-:W-:Y:S01]  /*8af0*/  FADD.FTZ R23, R88, R23 ;  /* 0x0000001758177221 */ /* 0x000fe20000010000 */
[----:B------:R-:W-:Y:S01]  /*8b00*/  FADD.FTZ R92, R11, R86 ;  /* 0x000000560b5c7221 */ /* 0x000fe20000010000 */
[----:B------:R-:W-:Y:S01]  /*8b10*/  HMUL2.BF16_V2 R86, R7, R94 ;  /* 0x0000005e07567232 */ /* 0x000fe20000200000 */
[----:B------:R-:W-:Y:S02]  /*8b20*/  PRMT R89, R91, 0x7610, R89 ;  /* 0x000076105b597816 */ /* 0x000fe40000000059 */
[C---:B------:R-:W-:Y:S01]  /*8b30*/  PRMT R11, R10.reuse, 0x7632, R11 ;  /* 0x000076320a0b7816 */ /* 0x040fe2000000000b */
[----:B------:R-:W-:Y:S01]  /*8b40*/  IMAD.U32 R10, R10, 0x10000, RZ ;  /* 0x000100000a0a7824 */ /* 0x000fe200078e00ff */
[----:B------:R-:W-:Y:S01]  /*8b50*/  PRMT R87, R86, 0x7632, R87 ;  /* 0x0000763256577816 */ /* 0x000fe20000000057 */
[----:B------:R-:W-:Y:S01]  /*8b60*/  IMAD.U32 R89, R89, 0x10000, RZ ;  /* 0x0001000059597824 */ /* 0x000fe200078e00ff */
[----:B------:R-:W-:-:S02]  /*8b70*/  SHF.L.U32 R11, R11, 0x10, RZ ;  /* 0x000000100b0b7819 */ /* 0x000fc400000006ff */
[----:B------:R-:W-:Y:S01]  /*8b80*/  SHF.L.U32 R86, R86, 0x10, RZ ;  /* 0x0000001056567819 */ /* 0x000fe200000006ff */
[----:B------:R-:W-:Y:S01]  /*8b90*/  IMAD.U32 R87, R87, 0x10000, RZ ;  /* 0x0001000057577824 */ /* 0x000fe200078e00ff */
[----:B------:R-:W-:Y:S01]  /*8ba0*/  PRMT R91, R91, 0x7632, R91 ;  /* 0x000076325b5b7816 */ /* 0x000fe2000000005b */
[----:B------:R-:W-:Y:S02]  /*8bb0*/  FADD.FTZ R10, R10, R11 ;  /* 0x0000000b0a0a7221 */ /* 0x000fe40000010000 */
[----:B------:R-:W-:Y:S01]  /*8bc0*/  FADD.FTZ R87, R86, R87 ;  /* 0x0000005756577221 */ /* 0x000fe20000010000 */
[----:B------:R0:W5:Y:S01]  /*8bd0*/  LDG.E.CONSTANT R11, desc[UR6][R12.64+0x160c] ;  /* 0x00160c060c0b7981 */ /* 0x000162000c1e9900 */
[----:B------:R-:W-:Y:S01]  /*8be0*/  FADD.FTZ R85, R85, R10 ;  /* 0x0000000a55557221 */ /* 0x000fe20000010000 */
[----:B------:R-:W-:Y:S02]  /*8bf0*/  IMAD.U32 R96, R91, 0x10000, RZ ;  /* 0x000100005b607824 */ /* 0x000fe400078e00ff */
[----:B------:R0:W5:Y:S02]  /*8c00*/  LDG.E.CONSTANT R10, desc[UR6][R12.64+0x1600] ;  /* 0x001600060c0a7981 */ /* 0x000164000c1e9900 */
[----:B------:R-:W-:Y:S01]  /*8c10*/  FADD.FTZ R95, R89, R96 ;  /* 0x00000060595f7221 */ /* 0x000fe20000010000 */
[----:B------:R-:W-:Y:S01]  /*8c20*/  HFMA2.BF16_V2 R89, R8, R93, -RZ ;  /* 0x0000005d08597231 */ /* 0x000fe200003000ff */
[----:B------:R0:W5:Y:S02]  /*8c30*/  LDG.E.CONSTANT R86, desc[UR6][R12.64+0x1608] ;  /* 0x001608060c567981 */ /* 0x000164000c1e9900 */
[----:B------:R-:W-:Y:S01]  /*8c40*/  FADD.FTZ R92, R92, R95 ;  /* 0x0000005f5c5c7221 */ /* 0x000fe20000010000 */
[----:B------:R-:W-:Y:S03]  /*8c50*/  BSSY.RECONVERGENT B1, `(.L_x_16766) ;  /* 0x0000026000017945 */ /* 0x000fe60003800200 */
[----:B------:R-:W-:Y:S01]  /*8c60*/  FADD.FTZ R87, R92, R87 ;  /* 0x000000575c577221 */ /* 0x000fe20000010000 */
[C---:B------:R-:W-:Y:S01]  /*8c70*/  PRMT R91, R89.reuse, 0x7632, R91 ;  /* 0x00007632595b7816 */ /* 0x040fe2000000005b */
[----:B------:R-:W-:-:S04]  /*8c80*/  IMAD.U32 R89, R89, 0x10000, RZ ;  /* 0x0001000059597824 */ /* 0x000fc800078e00ff */
[----:B------:R-:W-:-:S04]  /*8c90*/  IMAD.U32 R94, R91, 0x10000, RZ ;  /* 0x000100005b5e7824 */ /* 0x000fc800078e00ff */
[----:B------:R-:W-:-:S04]  /*8ca0*/  FADD.FTZ R94, R89, R94 ;  /* 0x0000005e595e7221 */ /* 0x000fc80000010000 */
[----:B------:R-:W-:Y:S01]  /*8cb0*/  FADD.FTZ R94, R87, R94 ;  /* 0x0000005e575e7221 */ /* 0x000fe20000010000 */
[----:B0-----:R-:W-:Y:S06]  /*8cc0*/  @P0 BRA `(.L_x_16767) ;  /* 0x0000000000780947 */ /* 0x001fec0003800000 */
        /* <DEDUP_REMOVED lines=8> */
[----:B------:R-:W-:Y:S02]  /*8d50*/  PRMT R87, R9, 0x7632, R87 ;  /* 0x0000763209577816 */ /* 0x000fe40000000057 */
[----:B------:R-:W-:-:S02]  /*8d60*/  IADD3 R96, PT, PT, R48, 0x3, RZ ;  /* 0x0000000330607810 */ /* 0x000fc40007ffe0ff */
        /* <DEDUP_REMOVED lines=20> */
.L_x_16767:
[----:B------:R-:W-:Y:S05]  /*8eb0*/  BSYNC.RECONVERGENT B1 ;  /* 0x0000000000017941 */ /* 0x000fea0003800200 */
.L_x_16766:
        /* <DEDUP_REMOVED lines=45> */
.L_x_16769:
[----:B------:R-:W-:Y:S05]  /*9190*/  BSYNC.RECONVERGENT B1 ;  /* 0x0000000000017941 */ /* 0x000fea0003800200 */
.L_x_16768:
[----:B------:R-:W-:Y:S01]  /*91a0*/  HFMA2.BF16_V2 R90, R5, R90, -RZ ;  /* 0x0000005a055a7231 */ /* 0x000fe200003000ff */
[----:B------:R-:W-:Y:S01]  /*91b0*/  SHF.L.U32 R9, R9, 0x10, RZ ;  /* 0x0000001009097819 */ /* 0x000fe200000006ff */
[----:B------:R-:W-:Y:S01]  /*91c0*/  IMAD.U32 R10, R10, 0x10000, RZ ;  /* 0x000100000a0a7824 */ /* 0x000fe200078e00ff */
[----:B------:R-:W-:Y:S01]  /*91d0*/  SHF.L.U32 R86, R86, 0x10, RZ ;  /* 0x0000001056567819 */ /* 0x000fe200000006ff */
[----:B------:R-:W-:Y:S02]  /*91e0*/  IMAD.U32 R85, R85, 0x10000, RZ ;  /* 0x0001000055557824 */ /* 0x000fe400078e00ff */
[----:B-----5:R-:W-:Y:S02]  /*91f0*/  HMUL2.BF16_V2 R89, R4, R89 ;  /* 0x0000005904597232 */ /* 0x020fe40000200000 */
[----:B------:R-:W-:Y:S01]  /*9200*/  FADD.FTZ R9, R9, R10 ;  /* 0x0000000a09097221 */ /* 0x000fe20000010000 */
[----:B------:R-:W-:Y:S02]  /*9210*/  IMAD.U32 R87, R87, 0x10000, RZ ;  /* 0x0001000057577824 */ /* 0x000fe400078e00ff */
[----:B------:R-:W-:Y:S01]  /*9220*/  FADD.FTZ R86, R85, R86 ;  /* 0x0000005655567221 */ /* 0x000fe20000010000 */
[----:B------:R-:W-:Y:S01]  /*9230*/  IMAD.U32 R88, R88, 0x10000, RZ ;  /* 0x0001000058587824 */ /* 0x000fe200078e00ff */
[----:B------:R-:W-:-:S02]  /*9240*/  PRMT R10, R90, 0x7610, R10 ;  /* 0x000076105a0a7816 */ /* 0x000fc4000000000a */
[----:B------:R-:W-:Y:S01]  /*9250*/  PRMT R85, R90, 0x7632, R85 ;  /* 0x000076325a557816 */ /* 0x000fe20000000055 */
[----:B------:R-:W-:Y:S01]  /*9260*/  FADD.FTZ R86, R9, R86 ;  /* 0x0000005609567221 */ /* 0x000fe20000010000 */
[--C-:B------:R-:W-:Y:S01]  /*9270*/  FADD.FTZ R87, R87, R88.reuse ;  /* 0x0000005857577221 */ /* 0x100fe20000010000 */
[----:B------:R-:W-:Y:S01]  /*9280*/  HFMA2.BF16_V2 R9, R8, R11, -RZ ;  /* 0x0000000b08097231 */ /* 0x000fe200003000ff */
[----:B------:R-:W-:Y:S01]  /*9290*/  PRMT R88, R89, 0x7610, R88 ;  /* 0x0000761059587816 */ /* 0x000fe20000000058 */
[----:B------:R-:W-:Y:S01]  /*92a0*/  IMAD.U32 R85, R85, 0x10000, RZ ;  /* 0x0001000055557824 */ /* 0x000fe200078e00ff */
[----:B------:R-:W-:Y:S01]  /*92b0*/  SHF.L.U32 R10, R10, 0x10, RZ ;  /* 0x000000100a0a7819 */ /* 0x000fe200000006ff */
[----:B------:R-:W-:Y:S01]  /*92c0*/  HMUL2.BF16_V2 R11, R7, R92 ;  /* 0x0000005c070b7232 */ /* 0x000fe20000200000 */
[----:B------:R-:W-:Y:S01]  /*92d0*/  PRMT R89, R89, 0x7632, R89 ;  /* 0x0000763259597816 */ /* 0x000fe20000000059 */
[----:B------:R-:W-:Y:S02]  /*92e0*/  IMAD.U32 R88, R88, 0x10000, RZ ;  /* 0x0001000058587824 */ /* 0x000fe400078e00ff */
[----:B------:R-:W-:Y:S01]  /*92f0*/  FADD.FTZ R86, R86, R87 ;  /* 0x0000005756567221 */ /* 0x000fe20000010000 */
[--C-:B------:R-:W-:Y:S01]  /*9300*/  FADD.FTZ R90, R10, R85.reuse ;  /* 0x000000550a5a7221 */ /* 0x100fe20000010000 */
[----:B------:R-:W-:Y:S01]  /*9310*/  SHF.L.U32 R89, R89, 0x10, RZ ;  /* 0x0000001059597819 */ /* 0x000fe200000006ff */
[----:B------:R0:W5:Y:S01]  /*9320*/  LDG.E.CONSTANT R87, desc[UR6][R12.64+0x1a0c] ;  /* 0x001a0c060c577981 */ /* 0x000162000c1e9900 */
[C---:B------:R-:W-:Y:S01]  /*9330*/  PRMT R85, R11.reuse, 0x7632, R85 ;  /* 0x000076320b557816 */ /* 0x040fe20000000055 */
[----:B------:R-:W-:Y:S01]  /*9340*/  IMAD.U32 R11, R11, 0x10000, RZ ;  /* 0x000100000b0b7824 */ /* 0x000fe200078e00ff */
[C---:B------:R-:W-:Y:S01]  /*9350*/  PRMT R10, R9.reuse, 0x7632, R10 ;  /* 0x00007632090a7816 */ /* 0x040fe2000000000a */
[----:B------:R-:W-:Y:S01]  /*9360*/  FADD.FTZ R93, R88, R89 ;  /* 0x00000059585d7221 */ /* 0x000fe20000010000 */
[----:B------:R-:W-:Y:S01]  /*9370*/  SHF.L.U32 R9, R9, 0x10, RZ ;  /* 0x0000001009097819 */ /* 0x000fe200000006ff */
[----:B------:R-:W-:-:S02]  /*9380*/  IMAD.U32 R92, R85, 0x10000, RZ ;  /* 0x00010000555c7824 */ /* 0x000fc400078e00ff */
[----:B------:R-:W-:Y:S02]  /*9390*/  HFMA2.BF16_V2 R88, R8, R91, -RZ ;  /* 0x0000005b08587231 */ /* 0x000fe400003000ff */
[----:B------:R-:W-:Y:S02]  /*93a0*/  IMAD.U32 R10, R10, 0x10000, RZ ;  /* 0x000100000a0a7824 */ /* 0x000fe400078e00ff */
[----:B------:R-:W-:Y:S01]  /*93b0*/  FADD.FTZ R90, R90, R93 ;  /* 0x0000005d5a5a7221 */ /* 0x000fe20000010000 */
[----:B------:R-:W-:Y:S01]  /*93c0*/  FADD.FTZ R11, R11, R92 ;  /* 0x0000005c0b0b7221 */ /* 0x000fe20000010000 */
[----:B------:R0:W5:Y:S01]  /*93d0*/  LDG.E.CONSTANT R85, desc[UR6][R12.64+0x1a04] ;  /* 0x001a04060c557981 */ /* 0x000162000c1e9900 */
[----:B------:R-:W-:Y:S02]  /*93e0*/  FADD.FTZ R9, R9, R10 ;  /* 0x0000000a09097221 */ /* 0x000fe40000010000 */
[----:B------:R-:W-:Y:S01]  /*93f0*/  FADD.FTZ R11, R90, R11 ;  /* 0x0000000b5a0b7221 */ /* 0x000fe20000010000 */
[----:B------:R0:W5:Y:S01]  /*9400*/  LDG.E.CONSTANT R10, desc[UR6][R12.64+0x1a00] ;  /* 0x001a00060c0a7981 */ /* 0x000162000c1e9900 */
[C---:B------:R-:W-:Y:S01]  /*9410*/  PRMT R89, R88.reuse, 0x7632, R89 ;  /* 0x0000763258597816 */ /* 0x040fe20000000059 */
[----:B------:R-:W-:-:S02]  /*9420*/  IMAD.U32 R88, R88, 0x10000, RZ ;  /* 0x0001000058587824 */ /* 0x000fc400078e00ff */
[----:B------:R0:W5:Y:S01]  /*9430*/  LDG.E.CONSTANT R90, desc[UR6][R12.64+0x1a08] ;  /* 0x001a08060c5a7981 */ /* 0x000162000c1e9900 */
[----:B------:R-:W-:Y:S01]  /*9440*/  SHF.L.U32 R89, R89, 0x10, RZ ;  /* 0x0000001059597819 */ /* 0x000fe200000006ff */
[----:B------:R-:W-:Y:S04]  /*9450*/  BSSY.RECONVERGENT B1, `(.L_x_16770) ;  /* 0x0000021000017945 */ /* 0x000fe80003800200 */
[----:B------:R-:W-:Y:S01]  /*9460*/  FADD.FTZ R88, R88, R89 ;  /* 0x0000005958587221 */ /* 0x000fe20000010000 */
[----:B------:R-:W-:Y:S06]  /*9470*/  @P0 BRA `(.L_x_16771) ;  /* 0x0000000000780947 */ /* 0x000fec0003800000 */
        /* <DEDUP_REMOVED lines=30> */
.L_x_16771:
[----:B------:R-:W-:Y:S05]  /*9660*/  BSYNC.RECONVERGENT B1 ;  /* 0x0000000000017941 */ /* 0x000fea0003800200 */
.L_x_16770:
        /* <DEDUP_REMOVED lines=14> */
[C---:B01234-:R-:W-:Y:S01]  /*9750*/  VIADD R12, R48.reuse, 0xffffffff ;  /* 0xffffffff300c7836 */ /* 0x05ffe20000000000 */
        /* <DEDUP_REMOVED lines=12> */
[----:B------:R-:W-:Y:S02]  /*9820*/  SEL R96, R12, RZ, !P6 ;  /* 0x000000ff0c607207 */ /* 0x000fe40007000000 */
[----:B------:R-:W-:Y:S02]  /*9830*/  PRMT R13, R94, 0x7632, R13 ;  /* 0x000076325e0d7816 */ /* 0x000fe4000000000d */
[----:B------:R-:W-:-:S02]  /*9840*/  ISETP.GE.AND P3, PT, R100, R3, PT ;  /* 0x000000036400720c */ /* 0x000fc40003f66270 */
        /* <DEDUP_REMOVED lines=14> */
.L_x_16773:
[----:B------:R-:W-:Y:S05]  /*9930*/  BSYNC.RECONVERGENT B1 ;  /* 0x0000000000017941 */ /* 0x000fea0003800200 */
.L_x_16772:
[----:B------:R-:W-:Y:S01]  /*9940*/  HFMA2.BF16_V2 R92, R5, R92, -RZ ;  /* 0x0000005c055c7231 */ /* 0x000fe200003000ff */
[----:B------:R-:W-:Y:S01]  /*9950*/  SHF.L.U32 R85, R85, 0x10, RZ ;  /* 0x0000001055557819 */ /* 0x000fe200000006ff */
[----:B------:R-:W-:Y:S02]  /*9960*/  IMAD.U32 R86, R86, 0x10000, RZ ;  /* 0x0001000056567824 */ /* 0x000fe400078e00ff */
[----:B012345:R-:W-:Y:S02]  /*9970*/  HMUL2.BF16_V2 R13, R4, R91 ;  /* 0x0000005b040d7232 */ /* 0x03ffe40000200000 */
[----:B------:R-:W-:Y:S01]  /*9980*/  IMAD.U32 R10, R10, 0x10000, RZ ;  /* 0x000100000a0a7824 */ /* 0x000fe200078e00ff */
[----:B------:R-:W-:Y:S01]  /*9990*/  SHF.L.U32 R90, R90, 0x10, RZ ;  /* 0x000000105a5a7819 */ /* 0x000fe200000006ff */
[----:B------:R-:W-:Y:S02]  /*99a0*/  IMAD.U32 R11, R11, 0x10000, RZ ;  /* 0x000100000b0b7824 */ /* 0x000fe400078e00ff */
[--C-:B------:R-:W-:Y:S01]  /*99b0*/  FADD.FTZ R85, R85, R86.reuse ;  /* 0x0000005655557221 */ /* 0x100fe20000010000 */
[----:B------:R-:W-:Y:S01]  /*99c0*/  PRMT R86, R13, 0x7632, R86 ;  /* 0x000076320d567816 */ /* 0x000fe20000000056 */
[----:B------:R-:W-:-:S02]  /*99d0*/  IMAD.U32 R89, R89, 0x10000, RZ ;  /* 0x0001000059597824 */ /* 0x000fc400078e00ff */
[--C-:B------:R-:W-:Y:S01]  /*99e0*/  FADD.FTZ R10, R10, R11.reuse ;  /* 0x0000000b0a0a7221 */ /* 0x100fe20000010000 */
[C---:B------:R-:W-:Y:S01]  /*99f0*/  PRMT R11, R92.reuse, 0x7610, R11 ;  /* 0x000076105c0b7816 */ /* 0x040fe2000000000b */
[----:B------:R-:W-:Y:S01]  /*9a00*/  BSSY.RECONVERGENT B1, `(.L_x_16774) ;  /* 0x000003f000017945 */ /* 0x000fe20003800200 */
[----:B------:R-:W-:Y:S01]  /*9a10*/  PRMT R12, R92, 0x7632, R12 ;  /* 0x000076325c0c7816 */ /* 0x000fe2000000000c */
[----:B------:R-:W-:Y:S01]  /*9a20*/  IMAD.U32 R86, R86, 0x10000, RZ ;  /* 0x0001000056567824 */ /* 0x000fe200078e00ff */
[----:B------:R-:W-:Y:S01]  /*9a30*/  SHF.L.U32 R13, R13, 0x10, RZ ;  /* 0x000000100d0d7819 */ /* 0x000fe200000006ff */
[----:B------:R-:W-:Y:S02]  /*9a40*/  IMAD.U32 R11, R11, 0x10000, RZ ;  /* 0x000100000b0b7824 */ /* 0x000fe400078e00ff */
[----:B------:R-:W-:Y:S01]  /*9a50*/  FADD.FTZ R90, R89, R90 ;  /* 0x0000005a595a7221 */ /* 0x000fe20000010000 */
[----:B------:R-:W-:Y:S02]  /*9a60*/  IMAD.U32 R12, R12, 0x10000, RZ ;  /* 0x000100000c0c7824 */ /* 0x000fe400078e00ff */
[----:B------:R-:W-:Y:S01]  /*9a70*/  FADD.FTZ R85, R10, R85 ;  /* 0x000000550a557221 */ /* 0x000fe20000010000 */
[----:B------:R-:W-:Y:S01]  /*9a80*/  FADD.FTZ R92, R13, R86 ;  /* 0x000000560d5c7221 */ /* 0x000fe20000010000 */
[----:B------:R-:W-:-:S02]  /*9a90*/  HFMA2.BF16_V2 R10, R8, R87, -RZ ;  /* 0x00000057080a7231 */ /* 0x000fc400003000ff */
[----:B------:R-:W-:Y:S01]  /*9aa0*/  FADD.FTZ R89, R11, R12 ;  /* 0x0000000c0b597221 */ /* 0x000fe20000010000 */
[----:B------:R-:W-:Y:S02]  /*9ab0*/  HFMA2.BF16_V2 R86, R8, R93, -RZ ;  /* 0x0000005d08567231 */ /* 0x000fe400003000ff */
[----:B------:R-:W-:Y:S02]  /*9ac0*/  HMUL2.BF16_V2 R12, R7, R94 ;  /* 0x0000005e070c7232 */ /* 0x000fe40000200000 */
[----:B------:R-:W-:Y:S01]  /*9ad0*/  FADD.FTZ R85, R85, R90 ;  /* 0x0000005a55557221 */ /* 0x000fe20000010000 */
[----:B------:R-:W-:Y:S01]  /*9ae0*/  FADD.FTZ R89, R89, R92 ;  /* 0x0000005c59597221 */ /* 0x000fe20000010000 */
[----:B------:R-:W-:Y:S01]  /*9af0*/  FADD.FTZ R26, R9, R26 ;  /* 0x0000001a091a7221 */ /* 0x000fe20000010000 */
[----:B------:R-:W-:Y:S01]  /*9b00*/  FADD.FTZ R27, R88, R27 ;  /* 0x0000001b581b7221 */ /* 0x000fe20000010000 */
[C---:B------:R-:W-:Y:S01]  /*9b10*/  PRMT R13, R12.reuse, 0x7632, R13 ;  /* 0x000076320c0d7816 */ /* 0x040fe2000000000d */
[----:B------:R-:W-:Y:S01]  /*9b20*/  IMAD.U32 R12, R12, 0x10000, RZ ;  /* 0x000100000c0c7824 */ /* 0x000fe200078e00ff */
[C---:B------:R-:W-:Y:S01]  /*9b30*/  PRMT R11, R10.reuse, 0x7632, R11 ;  /* 0x000076320a0b7816 */ /* 0x040fe2000000000b */
[----:B------:R-:W-:Y:S01]  /*9b40*/  IMAD.U32 R10, R10, 0x10000, RZ ;  /* 0x000100000a0a7824 */ /* 0x000fe200078e00ff */
[----:B------:R-:W-:-:S02]  /*9b50*/  PRMT R87, R86, 0x7632, R87 ;  /* 0x0000763256577816 */ /* 0x000fc40000000057 */
[----:B------:R-:W-:Y:S01]  /*9b60*/  SHF.L.U32 R13, R13, 0x10, RZ ;  /* 0x000000100d0d7819 */ /* 0x000fe200000006ff */
[----:B------:R-:W-:Y:S01]  /*9b70*/  IMAD.U32 R11, R11, 0x10000, RZ ;  /* 0x000100000b0b7824 */ /* 0x000fe200078e00ff */
[----:B------:R-:W-:Y:S01]  /*9b80*/  SHF.L.U32 R86, R86, 0x10, RZ ;  /* 0x0000001056567819 */ /* 0x000fe200000006ff */
[----:B------:R-:W-:Y:S02]  /*9b90*/  IMAD.U32 R87, R87, 0x10000, RZ ;  /* 0x0001000057577824 */ /* 0x000fe400078e00ff */
        /* <DEDUP_REMOVED lines=15> */
[----:B------:R-:W-:Y:S02]  /*9c90*/  PRMT R9, R83, 0x7632, R9 ;  /* 0x0000763253097816 */ /* 0x000fe40000000009 */
        /* <DEDUP_REMOVED lines=21> */
.L_x_16775:
[----:B------:R-:W-:Y:S05]  /*9df0*/  BSYNC.RECONVERGENT B1 ;  /* 0x0000000000017941 */ /* 0x000fea0003800200 */
.L_x_16774:
        /* <DEDUP_REMOVED lines=40> */
.L_x_16777:
[----:B------:R-:W-:Y:S05]  /*a080*/  BSYNC.RECONVERGENT B1 ;  /* 0x0000000000017941 */ /* 0x000fea0003800200 */
.L_x_16776:
        /* <DEDUP_REMOVED lines=8> */
[----:B------:R-:W-:Y:S01]  /*a110*/  IMAD.U32 R82, R82, 0x10000, RZ ;  /* 0x0001000052527824 */ /* 0x000fe200078e00ff */
[----:B------:R-:W-:Y:S01]  /*a120*/  BSSY.RECONVERGENT B1, `(.L_x_16778) ;  /* 0x000003e000017945 */ /* 0x000fe20003800200 */
        /* <DEDUP_REMOVED lines=8> */
[----:B------:R-:W-:-:S02]  /*a1b0*/  HFMA2.BF16_V2 R9, R8, R81, -RZ ;  /* 0x0000005108097231 */ /* 0x000fc400003000ff */
[----:B------:R-:W-:Y:S02]  /*a1c0*/  IMAD.U32 R79, R79, 0x10000, RZ ;  /* 0x000100004f4f7824 */ /* 0x000fe400078e00ff */
[----:B------:R-:W-:Y:S01]  /*a1d0*/  FADD.FTZ R12, R12, R13 ;  /* 0x0000000d0c0c7221 */ /* 0x000fe20000010000 */
[----:B------:R-:W-:Y:S02]  /*a1e0*/  IMAD.U32 R82, R80, 0x10000, RZ ;  /* 0x0001000050527824 */ /* 0x000fe400078e00ff */
[----:B------:R-:W-:Y:S01]  /*a1f0*/  FADD.FTZ R80, R10, R11 ;  /* 0x0000000b0a507221 */ /* 0x000fe20000010000 */
[----:B------:R-:W-:Y:S02]  /*a200*/  HMUL2.BF16_V2 R11, R7, R78 ;  /* 0x0000004e070b7232 */ /* 0x000fe40000200000 */
[----:B------:R-:W-:Y:S02]  /*a210*/  HFMA2.BF16_V2 R78, R8, R77, -RZ ;  /* 0x0000004d084e7231 */ /* 0x000fe400003000ff */
[----:B------:R-:W-:Y:S01]  /*a220*/  FADD.FTZ R81, R79, R82 ;  /* 0x000000524f517221 */ /* 0x000fe20000010000 */
[----:B------:R-:W-:-:S03]  /*a230*/  PRMT R77, R11, 0x7632, R77 ;  /* 0x000076320b4d7816 */ /* 0x000fc6000000004d */
[----:B------:R-:W-:Y:S01]  /*a240*/  FADD.FTZ R80, R80, R81 ;  /* 0x0000005150507221 */ /* 0x000fe20000010000 */
[C---:B------:R-:W-:Y:S01]  /*a250*/  PRMT R10, R9.reuse, 0x7632, R10 ;  /* 0x00007632090a7816 */ /* 0x040fe2000000000a */
[----:B------:R-:W-:Y:S01]  /*a260*/  IMAD.U32 R9, R9, 0x10000, RZ ;  /* 0x0001000009097824 */ /* 0x000fe200078e00ff */
[----:B------:R-:W-:Y:S01]  /*a270*/  SHF.L.U32 R11, R11, 0x10, RZ ;  /* 0x000000100b0b7819 */ /* 0x000fe200000006ff */
[----:B------:R-:W-:Y:S01]  /*a280*/  IMAD.U32 R82, R77, 0x10000, RZ ;  /* 0x000100004d527824 */ /* 0x000fe200078e00ff */
[C---:B------:R-:W-:Y:S01]  /*a290*/  PRMT R79, R78.reuse, 0x7632, R79 ;  /* 0x000076324e4f7816 */ /* 0x040fe2000000004f */
[----:B------:R-:W-:Y:S01]  /*a2a0*/  IMAD.U32 R78, R78, 0x10000, RZ ;  /* 0x000100004e4e7824 */ /* 0x000fe200078e00ff */
[----:B------:R-:W-:Y:S01]  /*a2b0*/  SHF.L.U32 R10, R10, 0x10, RZ ;  /* 0x000000100a0a7819 */ /* 0x000fe200000006ff */
[----:B------:R-:W-:Y:S02]  /*a2c0*/  FADD.FTZ R11, R11, R82 ;  /* 0x000000520b0b7221 */ /* 0x000fe40000010000 */
[----:B------:R-:W-:-:S02]  /*a2d0*/  IMAD.U32 R79, R79, 0x10000, RZ ;  /* 0x000100004f4f7824 */ /* 0x000fc400078e00ff */
[----:B------:R-:W-:Y:S01]  /*a2e0*/  FADD.FTZ R9, R9, R10 ;  /* 0x0000000a09097221 */ /* 0x000fe20000010000 */
[----:B------:R-:W-:Y:S01]  /*a2f0*/  FADD.FTZ R11, R80, R11 ;  /* 0x0000000b500b7221 */ /* 0x000fe20000010000 */
[----:B------:R-:W-:Y:S01]  /*a300*/  FADD.FTZ R78, R78, R79 ;  /* 0x0000004f4e4e7221 */ /* 0x000fe20000010000 */
[----:B------:R-:W-:Y:S06]  /*a310*/  @P0 BRA `(.L_x_16779) ;  /* 0x0000000000780947 */ /* 0x000fec0003800000 */
[C---:B------:R-:W-:Y:S01]  /*a320*/  VIADD R80, R48.reuse, 0x1 ;  /* 0x0000000130507836 */ /* 0x040fe20000000000 */
[C---:B------:R-:W-:Y:S01]  /*a330*/  IADD3 R10, PT, PT, R48.reuse, -0x1, RZ ;  /* 0xffffffff300a7810 */ /* 0x040fe20007ffe0ff */
[C---:B------:R-:W-:Y:S01]  /*a340*/  VIADD R82, R48.reuse, 0x2 ;  /* 0x0000000230527836 */ /* 0x040fe20000000000 */
[-C--:B------:R-:W-:Y:S02]  /*a350*/  ISETP.GE.AND P6, PT, R48, R3.reuse, PT ;  /* 0x000000033000720c */ /* 0x080fe40003fc6270 */
[-C--:B------:R-:W-:Y:S01]  /*a360*/  ISETP.GE.AND P5, PT, R80, R3.reuse, PT ;  /* 0x000000035000720c */ /* 0x080fe20003fa6270 */
[----:B------:R-:W-:Y:S01]  /*a370*/  VIADD R80, R48, 0xfffffffe ;  /* 0xfffffffe30507836 */ /* 0x000fe20000000000 */
[-C--:B------:R-:W-:Y:S02]  /*a380*/  ISETP.GE.AND P1, PT, R10, R3.reuse, PT ;  /* 0x000000030a00720c */ /* 0x080fe40003f26270 */
[----:B------:R-:W-:Y:S01]  /*a390*/  ISETP.GE.AND P4, PT, R82, R3, PT ;  /* 0x000000035200720c */ /* 0x000fe20003f86270 */
[----:B------:R-:W-:Y:S01]  /*a3a0*/  VIADD R82, R48, 0x4 ;  /* 0x0000000430527836 */ /* 0x000fe20000000000 */
[----:B------:R-:W-:-:S02]  /*a3b0*/  PRMT R10, R75, 0x7632, R10 ;  /* 0x000076324b0a7816 */ /* 0x000fc4000000000a */
[----:B------:R-:W-:Y:S02]  /*a3c0*/  IADD3 R84, PT, PT, R48, 0x3, RZ ;  /* 0x0000000330547810 */ /* 0x000fe40007ffe0ff */
        /* <DEDUP_REMOVED lines=19> */
.L_x_16779:
[----:B------:R-:W-:Y:S05]  /*a500*/  BSYNC.RECONVERGENT B1 ;  /* 0x0000000000017941 */ /* 0x000fea0003800200 */
.L_x_16778:
[----:B------:R-:W-:Y:S02]  /*a510*/  HFMA2.BF16_V2 R13, R4, R75, -RZ ;  /* 0x0000004b040d7231 */ /* 0x000fe400003000ff */
[----:B------:R-:W-:Y:S01]  /*a520*/  HMUL2.BF16_V2 R76, R5, R76 ;  /* 0x0000004c054c7232 */ /* 0x000fe20000200000 */
[----:B------:R-:W-:Y:S01]  /*a530*/  BSSY.RECONVERGENT B1, `(.L_x_16780) ;  /* 0x0000027000017945 */ /* 0x000fe20003800200 */
[----:B------:R-:W-:Y:S02]  /*a540*/  HMUL2.BF16_V2 R75, R7, R74 ;  /* 0x0000004a074b7232 */ /* 0x000fe40000200000 */
[--C-:B------:R-:W-:Y:S01]  /*a550*/  FADD.FTZ R12, R12, R9.reuse ;  /* 0x000000090c0c7221 */ /* 0x100fe20000010000 */
[----:B------:R-:W-:Y:S01]  /*a560*/  FADD.FTZ R11, R11, R78 ;  /* 0x0000004e0b0b7221 */ /* 0x000fe20000010000 */
[C---:B------:R-:W-:Y:S02]  /*a570*/  PRMT R9, R76.reuse, 0x7610, R9 ;  /* 0x000076104c097816 */ /* 0x040fe40000000009 */
        /* <DEDUP_REMOVED lines=34> */
.L_x_16781:
[----:B------:R-:W-:Y:S05]  /*a7a0*/  BSYNC.RECONVERGENT B1 ;  /* 0x0000000000017941 */ /* 0x000fea0003800200 */
.L_x_16780:
[----:B------:R-:W-:Y:S01]  /*a7b0*/  HFMA2.BF16_V2 R72, R5, R72, -RZ ;  /* 0x0000004805487231 */ /* 0x000fe200003000ff */
[----:B------:R-:W-:Y:S01]  /*a7c0*/  SHF.L.U32 R9, R9, 0x10, RZ ;  /* 0x0000001009097819 */ /* 0x000fe200000006ff */
[----:B------:R-:W-:Y:S01]  /*a7d0*/  IMAD.U32 R10, R10, 0x10000, RZ ;  /* 0x000100000a0a7824 */ /* 0x000fe200078e00ff */
[----:B------:R-:W-:Y:S01]  /*a7e0*/  SHF.L.U32 R74, R74, 0x10, RZ ;  /* 0x000000104a4a7819 */ /* 0x000fe200000006ff */
[----:B------:R-:W-:Y:S02]  /*a7f0*/  IMAD.U32 R13, R13, 0x10000, RZ ;  /* 0x000100000d0d7824 */ /* 0x000fe400078e00ff */
[----:B------:R-:W-:Y:S02]  /*a800*/  HMUL2.BF16_V2 R71, R4, R71 ;  /* 0x0000004704477232 */ /* 0x000fe40000200000 */
[----:B------:R-:W-:Y:S01]  /*a810*/  FADD.FTZ R9, R9, R10 ;  /* 0x0000000a09097221 */ /* 0x000fe20000010000 */
[----:B------:R-:W-:Y:S02]  /*a820*/  IMAD.U32 R75, R75, 0x10000, RZ ;  /* 0x000100004b4b7824 */ /* 0x000fe400078e00ff */
[----:B------:R-:W-:Y:S01]  /*a830*/  FADD.FTZ R74, R13, R74 ;  /* 0x0000004a0d4a7221 */ /* 0x000fe20000010000 */
[----:B------:R-:W-:Y:S01]  /*a840*/  IMAD.U32 R76, R76, 0x10000, RZ ;  /* 0x000100004c4c7824 */ /* 0x000fe200078e00ff */
[C---:B------:R-:W-:Y:S01]  /*a850*/  PRMT R10, R72.reuse, 0x7610, R10 ;  /* 0x00007610480a7816 */ /* 0x040fe2000000000a */
[----:B------:R-:W-:Y:S01]  /*a860*/  BSSY.RECONVERGENT B1, `(.L_x_16782) ;  /* 0x0000040000017945 */ /* 0x000fe20003800200 */
[----:B------:R-:W-:Y:S01]  /*a870*/  PRMT R13, R72, 0x7632, R13 ;  /* 0x00007632480d7816 */ /* 0x000fe2000000000d */
[----:B------:R-:W-:Y:S01]  /*a880*/  FADD.FTZ R75, R75, R76 ;  /* 0x0000004c4b4b7221 */ /* 0x000fe20000010000 */
[----:B------:R-:W-:Y:S01]  /*a890*/  PRMT R72, R71, 0x7632, R72 ;  /* 0x0000763247487816 */ /* 0x000fe20000000048 */
[----:B------:R-:W-:Y:S01]  /*a8a0*/  FADD.FTZ R74, R9, R74 ;  /* 0x0000004a094a7221 */ /* 0x000fe20000010000 */
[----:B------:R-:W-:Y:S01]  /*a8b0*/  SHF.L.U32 R10, R10, 0x10, RZ ;  /* 0x000000100a0a7819 */ /* 0x000fe200000006ff */
[----:B------:R-:W-:Y:S01]  /*a8c0*/  IMAD.U32 R13, R13, 0x10000, RZ ;  /* 0x000100000d0d7824 */ /* 0x000fe200078e00ff */
[----:B------:R-:W-:Y:S01]  /*a8d0*/  SHF.L.U32 R76, R72, 0x10, RZ ;  /* 0x00000010484c7819 */ /* 0x000fe200000006ff */
[----:B------:R-:W-:-:S02]  /*a8e0*/  HFMA2.BF16_V2 R9, R8, R73, -RZ ;  /* 0x0000004908097231 */ /* 0x000fc400003000ff */
[----:B------:R-:W-:Y:S02]  /*a8f0*/  IMAD.U32 R71, R71, 0x10000, RZ ;  /* 0x0001000047477824 */ /* 0x000fe400078e00ff */
[----:B------:R-:W-:Y:S01]  /*a900*/  FADD.FTZ R72, R10, R13 ;  /* 0x0000000d0a487221 */ /* 0x000fe20000010000 */
[----:B------:R-:W-:Y:S02]  /*a910*/  HMUL2.BF16_V2 R13, R7, R70 ;  /* 0x00000046070d7232 */ /* 0x000fe40000200000 */
[----:B------:R-:W-:Y:S02]  /*a920*/  HFMA2.BF16_V2 R70, R8, R69, -RZ ;  /* 0x0000004508467231 */ /* 0x000fe400003000ff */
[----:B------:R-:W-:Y:S01]  /*a930*/  FADD.FTZ R73, R71, R76 ;  /* 0x0000004c47497221 */ /* 0x000fe20000010000 */
[----:B------:R-:W-:Y:S01]  /*a940*/  FADD.FTZ R74, R74, R75 ;  /* 0x0000004b4a4a7221 */ /* 0x000fe20000010000 */
[----:B------:R-:W-:Y:S01]  /*a950*/  FADD.FTZ R33, R12, R33 ;  /* 0x000000210c217221 */ /* 0x000fe20000010000 */
[C---:B------:R-:W-:Y:S01]  /*a960*/  PRMT R69, R13.reuse, 0x7632, R69 ;  /* 0x000076320d457816 */ /* 0x040fe20000000045 */
[----:B------:R-:W-:Y:S01]  /*a970*/  IMAD.U32 R13, R13, 0x10000, RZ ;  /* 0x000100000d0d7824 */ /* 0x000fe200078e00ff */
[C---:B------:R-:W-:Y:S01]  /*a980*/  PRMT R10, R9.reuse, 0x7632, R10 ;  /* 0x00007632090a7816 */ /* 0x040fe2000000000a */
[----:B------:R-:W-:Y:S01]  /*a990*/  FADD.FTZ R72, R72, R73 ;  /* 0x0000004948487221 */ /* 0x000fe20000010000 */
[----:B------:R-:W-:Y:S01]  /*a9a0*/  SHF.L.U32 R9, R9, 0x10, RZ ;  /* 0x0000001009097819 */ /* 0x000fe200000006ff */
[----:B------:R-:W-:Y:S01]  /*a9b0*/  IMAD.U32 R76, R69, 0x10000, RZ ;  /* 0x00010000454c7824 */ /* 0x000fe200078e00ff */
[----:B------:R-:W-:Y:S01]  /*a9c0*/  PRMT R71, R70, 0x7632, R71 ;  /* 0x0000763246477816 */ /* 0x000fe20000000047 */
[----:B------:R-:W-:-:S02]  /*a9d0*/  IMAD.U32 R10, R10, 0x10000, RZ ;  /* 0x000100000a0a7824 */ /* 0x000fc400078e00ff */
[----:B------:R-:W-:Y:S01]  /*a9e0*/  FADD.FTZ R34, R11, R34 ;  /* 0x000000220b227221 */ /* 0x000fe20000010000 */
[----:B------:R-:W-:Y:S01]  /*a9f0*/  IMAD.U32 R70, R70, 0x10000, RZ ;  /* 0x0001000046467824 */ /* 0x000fe200078e00ff */
[----:B------:R-:W-:Y:S01]  /*aa00*/  SHF.L.U32 R71, R71, 0x10, RZ ;  /* 0x0000001047477819 */ /* 0x000fe200000006ff */
[----:B------:R-:W-:Y:S01]  /*aa10*/  FADD.FTZ R13, R13, R76 ;  /* 0x0000004c0d0d7221 */ /* 0x000fe20000010000 */
[----:B------:R-:W-:-:S03]  /*aa20*/  FADD.FTZ R9, R9, R10 ;  /* 0x0000000a09097221 */ /* 0x000fc60000010000 */
[----:B------:R-:W-:Y:S01]  /*aa30*/  FADD.FTZ R70, R70, R71 ;  /* 0x0000004746467221 */ /* 0x000fe20000010000 */
[----:B------:R-:W-:Y:S01]  /*aa40*/  FADD.FTZ R13, R72, R13 ;  /* 0x0000000d480d7221 */ /* 0x000fe20000010000 */
[----:B------:R-:W-:-:S03]  /*aa50*/  FADD.FTZ R74, R74, R9 ;  /* 0x000000094a4a7221 */ /* 0x000fc60000010000 */
[----:B------:R-:W-:Y:S01]  /*aa60*/  FADD.FTZ R13, R13, R70 ;  /* 0x000000460d0d7221 */ /* 0x000fe20000010000 */
[----:B------:R-:W-:Y:S06]  /*aa70*/  @P0 BRA `(.L_x_16783) ;  /* 0x0000000000780947 */ /* 0x000fec0003800000 */
[C---:B------:R-:W-:Y:S01]  /*aa80*/  VIADD R10, R48.reuse, 0xffffffff ;  /* 0xffffffff300a7836 */ /* 0x040fe20000000000 */
[CC--:B------:R-:W-:Y:S01]  /*aa90*/  ISETP.GE.AND P6, PT, R48.reuse, R3.reuse, PT ;  /* 0x000000033000720c */ /* 0x0c0fe20003fc6270 */
[C---:B------:R-:W-:Y:S01]  /*aaa0*/  VIADD R12, R48.reuse, 0x1 ;  /* 0x00000001300c7836 */ /* 0x040fe20000000000 */
[----:B------:R-:W-:Y:S01]  /*aab0*/  PRMT R9, R67, 0x7632, R9 ;  /* 0x0000763243097816 */ /* 0x000fe20000000009 */
        /* <DEDUP_REMOVED lines=8> */
[-C--:B------:R-:W-:Y:S02]  /*ab40*/  ISETP.GE.AND P2, PT, R12, R3.reuse, PT ;  /* 0x000000030c00720c */ /* 0x080fe40003f46270 */
[----:B------:R-:W-:Y:S02]  /*ab50*/  SEL R10, R9, RZ, !P6 ;  /* 0x000000ff090a7207 */ /* 0x000fe40007000000 */
        /* <DEDUP_REMOVED lines=16> */
.L_x_16783:
[----:B------:R-:W-:Y:S05]  /*ac60*/  BSYNC.RECONVERGENT B1 ;  /* 0x0000000000017941 */ /* 0x000fea0003800200 */
.L_x_16782:
[----:B------:R-:W-:Y:S02]  /*ac70*/  HFMA2.BF16_V2 R11, R4, R67, -RZ ;  /* 0x00000043040b7231 */ /* 0x000fe400003000ff */
[----:B------:R-:W-:Y:S02]  /*ac80*/  HMUL2.BF16_V2 R9, R5, R68 ;  /* 0x0000004405097232 */ /* 0x000fe40000200000 */
[----:B------:R-:W-:Y:S01]  /*ac90*/  FADD.FTZ R36, R13, R36 ;  /* 0x000000240d247221 */ /* 0x000fe20000010000 */
[----:B------:R-:W-:Y:S02]  /*aca0*/  HFMA2.BF16_V2 R65, R8, R65, -RZ ;  /* 0x0000004108417231 */ /* 0x000fe400003000ff */
[----:B------:R-:W-:Y:S01]  /*acb0*/  HMUL2.BF16_V2 R13, R7, R66 ;  /* 0x00000042070d7232 */ /* 0x000fe20000200000 */
[----:B------:R-:W-:Y:S01]  /*acc0*/  BSSY.RECONVERGENT B1, `(.L_x_16784) ;  /* 0x0000032000017945 */ /* 0x000fe20003800200 */
[C---:B------:R-:W-:Y:S01]  /*acd0*/  PRMT R10, R9.reuse, 0x7632, R10 ;  /* 0x00007632090a7816 */ /* 0x040fe2000000000a */
[----:B------:R-:W-:-:S02]  /*ace0*/  IMAD.U32 R9, R9, 0x10000, RZ ;  /* 0x0001000009097824 */ /* 0x000fc400078e00ff */
[----:B------:R-:W-:Y:S01]  /*acf0*/  FADD.FTZ R35, R74, R35 ;  /* 0x000000234a237221 */ /* 0x000fe20000010000 */
[C---:B------:R-:W-:Y:S01]  /*ad00*/  PRMT R66, R13.reuse, 0x7632, R66 ;  /* 0x000076320d427816 */ /* 0x040fe20000000042 */
[----:B------:R-:W-:Y:S01]  /*ad10*/  IMAD.U32 R13, R13, 0x10000, RZ ;  /* 0x000100000d0d7824 */ /* 0x000fe200078e00ff */
[C---:B------:R-:W-:Y:S01]  /*ad20*/  PRMT R12, R11.reuse, 0x7632, R12 ;  /* 0x000076320b0c7816 */ /* 0x040fe2000000000c */
[----:B------:R-:W-:Y:S01]  /*ad30*/  IMAD.U32 R10, R10, 0x10000, RZ ;  /* 0x000100000a0a7824 */ /* 0x000fe200078e00ff */
[----:B------:R-:W-:Y:S02]  /*ad40*/  SHF.L.U32 R67, R11, 0x10, RZ ;  /* 0x000000100b437819 */ /* 0x000fe400000006ff */
[----:B------:R-:W-:Y:S01]  /*ad50*/  SHF.L.U32 R66, R66, 0x10, RZ ;  /* 0x0000001042427819 */ /* 0x000fe200000006ff */
[----:B------:R-:W-:Y:S02]  /*ad60*/  IMAD.U32 R12, R12, 0x10000, RZ ;  /* 0x000100000c0c7824 */ /* 0x000fe400078e00ff */
[----:B------:R-:W-:Y:S01]  /*ad70*/  FADD.FTZ R11, R9, R10 ;  /* 0x0000000a090b7221 */ /* 0x000fe20000010000 */
[----:B------:R-:W-:-:S02]  /*ad80*/  PRMT R9, R65, 0x7610, R9 ;  /* 0x0000761041097816 */ /* 0x000fc40000000009 */
[----:B------:R-:W-:Y:S01]  /*ad90*/  PRMT R10, R65, 0x7632, R10 ;  /* 0x00007632410a7816 */ /* 0x000fe2000000000a */
[----:B------:R-:W-:Y:S01]  /*ada0*/  FADD.FTZ R12, R67, R12 ;  /* 0x0000000c430c7221 */ /* 0x000fe20000010000 */
[----:B------:R-:W-:Y:S01]  /*adb0*/  FADD.FTZ R66, R13, R66 ;  /* 0x000000420d427221 */ /* 0x000fe20000010000 */
[----:B------:R-:W-:Y:S02]  /*adc0*/  IMAD.U32 R9, R9, 0x10000, RZ ;  /* 0x0001000009097824 */ /* 0x000fe400078e00ff */
[----:B------:R-:W-:Y:S01]  /*add0*/  FADD.FTZ R11, R11, R12 ;  /* 0x0000000c0b0b7221 */ /* 0x000fe20000010000 */
[----:B------:R-:W-:Y:S01]  /*ade0*/  IMAD.U32 R10, R10, 0x10000, RZ ;  /* 0x000100000a0a7824 */ /* 0x000fe200078e00ff */
        /* <DEDUP_REMOVED lines=31> */
.L_x_16785:
[----:B------:R-:W-:Y:S05]  /*afe0*/  BSYNC.RECONVERGENT B1 ;  /* 0x0000000000017941 */ /* 0x000fea0003800200 */
.L_x_16784:
[----:B------:R-:W-:Y:S02]  /*aff0*/  HFMA2.BF16_V2 R13, R4, R63, -RZ ;  /* 0x0000003f040d7231 */ /* 0x000fe400003000ff */
[----:B------:R-:W-:Y:S02]  /*b000*/  HMUL2.BF16_V2 R64, R5, R64 ;  /* 0x0000004005407232 */ /* 0x000fe40000200000 */
[----:B------:R-:W-:Y:S01]  /*b010*/  FADD.FTZ R10, R9, R10 ;  /* 0x0000000a090a7221 */ /* 0x000fe20000010000 */
[----:B------:R-:W-:Y:S02]  /*b020*/  HFMA2.BF16_V2 R61, R8, R61, -RZ ;  /* 0x0000003d083d7231 */ /* 0x000fe400003000ff */
[----:B------:R-:W-:Y:S01]  /*b030*/  HMUL2.BF16_V2 R63, R7, R62 ;  /* 0x0000003e073f7232 */ /* 0x000fe20000200000 */
[----:B------:R-:W-:Y:S01]  /*b040*/  BSSY.RECONVERGENT B1, `(.L_x_16786) ;  /* 0x0000033000017945 */ /* 0x000fe20003800200 */
[C---:B------:R-:W-:Y:S01]  /*b050*/  PRMT R9, R64.reuse, 0x7610, R9 ;  /* 0x0000761040097816 */ /* 0x040fe20000000009 */
[----:B------:R-:W-:Y:S01]  /*b060*/  FADD.FTZ R11, R11, R66 ;  /* 0x000000420b0b7221 */ /* 0x000fe20000010000 */
        /* <DEDUP_REMOVED lines=9> */
[C---:B------:R-:W-:Y:S01]  /*b100*/  PRMT R12, R61.reuse, 0x7632, R12 ;  /* 0x000076323d0c7816 */ /* 0x040fe2000000000c */
        /* <DEDUP_REMOVED lines=38> */
.L_x_16787:
[----:B------:R-:W-:Y:S05]  /*b370*/  BSYNC.RECONVERGENT B1 ;  /* 0x0000000000017941 */ /* 0x000fea0003800200 */
.L_x_16786:
        /* <DEDUP_REMOVED lines=41> */
.L_x_16789:
[----:B------:R-:W-:Y:S05]  /*b610*/  BSYNC.RECONVERGENT B1 ;  /* 0x0000000000017941 */ /* 0x000fea0003800200 */
.L_x_16788:
[----:B------:R-:W-:Y:S01]  /*b620*/  HFMA2.BF16_V2 R56, R5, R56, -RZ ;  /* 0x0000003805387231 */ /* 0x000fe200003000ff */
[----:B------:R-:W-:Y:S01]  /*b630*/  SHF.L.U32 R58, R58, 0x10, RZ ;  /* 0x000000103a3a7819 */ /* 0x000fe200000006ff */
[----:B------:R-:W-:Y:S01]  /*b640*/  IMAD.U32 R9, R9, 0x10000, RZ ;  /* 0x0001000009097824 */ /* 0x000fe200078e00ff */
[----:B------:R-:W-:Y:S01]  /*b650*/  SHF.L.U32 R61, R61, 0x10, RZ ;  /* 0x000000103d3d7819 */ /* 0x000fe200000006ff */
[----:B------:R-:W-:Y:S02]  /*b660*/  IMAD.U32 R59, R59, 0x10000, RZ ;  /* 0x000100003b3b7824 */ /* 0x000fe400078e00ff */
[----:B------:R-:W-:Y:S02]  /*b670*/  HMUL2.BF16_V2 R54, R7, R54 ;  /* 0x0000003607367232 */ /* 0x000fe40000200000 */
[----:B------:R-:W-:Y:S01]  /*b680*/  FADD.FTZ R9, R9, R58 ;  /* 0x0000003a09097221 */ /* 0x000fe20000010000 */
[----:B------:R-:W-:Y:S02]  /*b690*/  HMUL2.BF16_V2 R58, R4, R55 ;  /* 0x00000037043a7232 */ /* 0x000fe40000200000 */
[----:B------:R-:W-:-:S02]  /*b6a0*/  IMAD.U32 R60, R60, 0x10000, RZ ;  /* 0x000100003c3c7824 */ /* 0x000fc400078e00ff */
[----:B------:R-:W-:Y:S01]  /*b6b0*/  FADD.FTZ R10, R11, R10 ;  /* 0x0000000a0b0a7221 */ /* 0x000fe20000010000 */
[----:B------:R-:W-:Y:S01]  /*b6c0*/  PRMT R55, R56, 0x7610, R55 ;  /* 0x0000761038377816 */ /* 0x000fe20000000037 */
[----:B------:R-:W-:Y:S01]  /*b6d0*/  IMAD.U32 R62, R62, 0x10000, RZ ;  /* 0x000100003e3e7824 */ /* 0x000fe200078e00ff */
[----:B------:R-:W-:Y:S01]  /*b6e0*/  PRMT R56, R56, 0x7632, R56 ;  /* 0x0000763238387816 */ /* 0x000fe20000000038 */
[----:B------:R-:W-:Y:S01]  /*b6f0*/  FADD.FTZ R60, R59, R60 ;  /* 0x0000003c3b3c7221 */ /* 0x000fe20000010000 */
[----:B------:R-:W-:Y:S01]  /*b700*/  PRMT R59, R58, 0x7632, R59 ;  /* 0x000076323a3b7816 */ /* 0x000fe2000000003b */
[----:B------:R-:W-:Y:S01]  /*b710*/  IMAD.U32 R55, R55, 0x10000, RZ ;  /* 0x0001000037377824 */ /* 0x000fe200078e00ff */
[----:B------:R-:W-:Y:S01]  /*b720*/  SHF.L.U32 R56, R56, 0x10, RZ ;  /* 0x0000001038387819 */ /* 0x000fe200000006ff */
[----:B------:R-:W-:Y:S01]  /*b730*/  FADD.FTZ R61, R61, R62 ;  /* 0x0000003e3d3d7221 */ /* 0x000fe20000010000 */
[----:B------:R-:W-:Y:S02]  /*b740*/  IMAD.U32 R62, R58, 0x10000, RZ ;  /* 0x000100003a3e7824 */ /* 0x000fe400078e00ff */
[----:B------:R-:W-:Y:S01]  /*b750*/  FADD.FTZ R60, R9, R60 ;  /* 0x0000003c093c7221 */ /* 0x000fe20000010000 */
[----:B------:R-:W-:-:S02]  /*b760*/  HFMA2.BF16_V2 R9, R8, R57, -RZ ;  /* 0x0000003908097231 */ /* 0x000fc400003000ff */
[----:B------:R-:W-:Y:S01]  /*b770*/  FADD.FTZ R58, R55, R56 ;  /* 0x00000038373a7221 */ /* 0x000fe20000010000 */
[----:B------:R-:W-:Y:S02]  /*b780*/  HFMA2.BF16_V2 R56, R8, R53, -RZ ;  /* 0x0000003508387231 */ /* 0x000fe400003000ff */
[----:B------:R-:W-:Y:S01]  /*b790*/  IMAD.U32 R59, R59, 0x10000, RZ ;  /* 0x000100003b3b7824 */ /* 0x000fe200078e00ff */
[----:B------:R-:W-:Y:S01]  /*b7a0*/  PRMT R55, R54, 0x7632, R55 ;  /* 0x0000763236377816 */ /* 0x000fe20000000037 */
[----:B------:R-:W-:Y:S01]  /*b7b0*/  FADD.FTZ R60, R60, R61 ;  /* 0x0000003d3c3c7221 */ /* 0x000fe20000010000 */
[----:B------:R-:W-:Y:S01]  /*b7c0*/  FADD.FTZ R13, R13, R12 ;  /* 0x0000000c0d0d7221 */ /* 0x000fe20000010000 */
[----:B------:R-:W-:Y:S01]  /*b7d0*/  FADD.FTZ R59, R62, R59 ;  /* 0x0000003b3e3b7221 */ /* 0x000fe20000010000 */
[----:B------:R-:W-:Y:S01]  /*b7e0*/  SHF.L.U32 R62, R54, 0x10, RZ ;  /* 0x00000010363e7819 */ /* 0x000fe200000006ff */
[----:B------:R-:W-:Y:S01]  /*b7f0*/  IMAD.U32 R55, R55, 0x10000, RZ ;  /* 0x0001000037377824 */ /* 0x000fe200078e00ff */
[C---:B------:R-:W-:Y:S01]  /*b800*/  PRMT R53, R9.reuse, 0x7632, R53 ;  /* 0x0000763209357816 */ /* 0x040fe20000000035 */
[----:B------:R-:W-:Y:S01]  /*b810*/  IMAD.U32 R9, R9, 0x10000, RZ ;  /* 0x0001000009097824 */ /* 0x000fe200078e00ff */
[C---:B------:R-:W-:Y:S01]  /*b820*/  PRMT R57, R56.reuse, 0x7632, R57 ;  /* 0x0000763238397816 */ /* 0x040fe20000000039 */
[----:B------:R-:W-:Y:S01]  /*b830*/  IMAD.U32 R56, R56, 0x10000, RZ ;  /* 0x0001000038387824 */ /* 0x000fe200078e00ff */
[----:B------:R-:W-:Y:S01]  /*b840*/  SHF.L.U32 R54, R53, 0x10, RZ ;  /* 0x0000001035367819 */ /* 0x000fe200000006ff */
[----:B------:R-:W-:Y:S01]  /*b850*/  FADD.FTZ R55, R62, R55 ;  /* 0x000000373e377221 */ /* 0x000fe20000010000 */
[----:B------:R-:W-:Y:S01]  /*b860*/  FADD.FTZ R58, R58, R59 ;  /* 0x0000003b3a3a7221 */ /* 0x000fe20000010000 */
[----:B------:R-:W-:Y:S01]  /*b870*/  IMAD.U32 R57, R57, 0x10000, RZ ;  /* 0x0001000039397824 */ /* 0x000fe200078e00ff */
[----:B------:R-:W-:Y:S01]  /*b880*/  BSSY.RECONVERGENT B1, `(.L_x_16790) ;  /* 0x0000029000017945 */ /* 0x000fe20003800200 */
[----:B------:R-:W-:Y:S01]  /*b890*/  FADD.FTZ R9, R9, R54 ;  /* 0x0000003609097221 */ /* 0x000fe20000010000 */
[----:B------:R-:W-:Y:S01]  /*b8a0*/  FADD.FTZ R55, R58, R55 ;  /* 0x000000373a377221 */ /* 0x000fe20000010000 */
[----:B------:R-:W-:Y:S01]  /*b8b0*/  FADD.FTZ R56, R56, R57 ;  /* 0x0000003938387221 */ /* 0x000fe20000010000 */
[----:B------:R-:W-:Y:S01]  /*b8c0*/  FADD.FTZ R37, R10, R37 ;  /* 0x000000250a257221 */ /* 0x000fe20000010000 */
[----:B------:R-:W-:Y:S01]  /*b8d0*/  FADD.FTZ R60, R60, R9 ;  /* 0x000000093c3c7221 */ /* 0x000fe20000010000 */
[----:B------:R-:W-:Y:S01]  /*b8e0*/  FADD.FTZ R38, R13, R38 ;  /* 0x000000260d267221 */ /* 0x000fe20000010000 */
[----:B------:R-:W-:-:S02]  /*b8f0*/  FADD.FTZ R55, R55, R56 ;  /* 0x0000003837377221 */ /* 0x000fc40000010000 */
[----:B------:R-:W-:Y:S02]  /*b900*/  FADD.FTZ R39, R60, R39 ;  /* 0x000000273c277221 */ /* 0x000fe40000010000 */
[----:B------:R-:W-:Y:S01]  /*b910*/  FADD.FTZ R40, R55, R40 ;  /* 0x0000002837287221 */ /* 0x000fe20000010000 */
[----:B------:R-:W-:Y:S06]  /*b920*/  @P0 BRA `(.L_x_16791) ;  /* 0x0000000000780947 */ /* 0x000fec0003800000 */
[C---:B------:R-:W-:Y:S01]  /*b930*/  IADD3 R10, PT, PT, R48.reuse, -0x2, RZ ;  /* 0xfffffffe300a7810 */ /* 0x040fe20007ffe0ff */
[----:B------:R-:W-:Y:S01]  /*b940*/  VIADD R12, R48, 0xffffffff ;  /* 0xffffffff300c7836 */ /* 0x000fe20000000000 */
[-C--:B------:R-:W-:Y:S01]  /*b950*/  ISETP.GE.AND P6, PT, R6, R3.reuse, PT ;  /* 0x000000030600720c */ /* 0x080fe20003fc6270 */
[----:B------:R-:W-:Y:S01]  /*b960*/  VIADD R6, R48, 0x4 ;  /* 0x0000000430067836 */ /* 0x000fe20000000000 */
[-C--:B------:R-:W-:Y:S01]  /*b970*/  ISETP.GE.AND P5, PT, R10, R3.reuse, PT ;  /* 0x000000030a00720c */ /* 0x080fe20003fa6270 */
[----:B------:R-:W-:Y:S01]  /*b980*/  VIADD R10, R48, 0x1 ;  /* 0x00000001300a7836 */ /* 0x000fe20000000000 */
[-C--:B------:R-:W-:Y:S01]  /*b990*/  ISETP.GE.AND P4, PT, R12, R3.reuse, PT ;  /* 0x000000030c00720c */ /* 0x080fe20003f86270 */
[C---:B------:R-:W-:Y:S01]  /*b9a0*/  VIADD R54, R48.reuse, 0x3 ;  /* 0x0000000330367836 */ /* 0x040fe20000000000 */
[----:B------:R-:W-:Y:S02]  /*b9b0*/  IADD3 R12, PT, PT, R48, 0x2, RZ ;  /* 0x00000002300c7810 */ /* 0x000fe40007ffe0ff */
[----:B------:R-:W-:-:S02]  /*b9c0*/  ISETP.GE.AND P0, PT, R6, R3, PT ;  /* 0x000000030600720c */ /* 0x000fc40003f06270 */
[-C--:B------:R-:W-:Y:S02]  /*b9d0*/  ISETP.GE.AND P3, PT, R10, R3.reuse, PT ;  /* 0x000000030a00720c */ /* 0x080fe40003f66270 */
[----:B------:R-:W-:Y:S02]  /*b9e0*/  SEL R6, R51, RZ, !P6 ;  /* 0x000000ff33067207 */ /* 0x000fe40007000000 */
        /* <DEDUP_REMOVED lines=18> */
.L_x_16791:
[----:B------:R-:W-:Y:S05]  /*bb10*/  BSYNC.RECONVERGENT B1 ;  /* 0x0000000000017941 */ /* 0x000fea0003800200 */
.L_x_16790:
[----:B------:R-:W-:Y:S02]  /*bb20*/  HFMA2.BF16_V2 R6, R4, R50, -RZ ;  /* 0x0000003204067231 */ /* 0x000fe400003000ff */
[----:B------:R-:W-:Y:S02]  /*bb30*/  HMUL2.BF16_V2 R5, R5, R51 ;  /* 0x0000003305057232 */ /* 0x000fe40000200000 */
[----:B------:R-:W-:Y:S02]  /*bb40*/  HFMA2.BF16_V2 R10, R8, R52, -RZ ;  /* 0x00000034080a7231 */ /* 0x000fe400003000ff */
[----:B------:R-:W-:Y:S01]  /*bb50*/  HMUL2.BF16_V2 R49, R7, R49 ;  /* 0x0000003107317232 */ /* 0x000fe20000200000 */
[----:B------:R-:W-:Y:S01]  /*bb60*/  IADD3 R42, P1, PT, R42, 0x10, RZ ;  /* 0x000000102a2a7810 */ /* 0x000fe20007f3e0ff */
[----:B------:R-:W-:Y:S01]  /*bb70*/  VIADD R48, R48, 0x80 ;  /* 0x0000008030307836 */ /* 0x000fe20000000000 */
[C---:B------:R-:W-:Y:S02]  /*bb80*/  PRMT R4, R5.reuse, 0x7610, R4 ;  /* 0x0000761005047816 */ /* 0x040fe40000000004 */
[----:B------:R-:W-:Y:S01]  /*bb90*/  PRMT R5, R5, 0x7632, R5 ;  /* 0x0000763205057816 */ /* 0x000fe20000000005 */
[----:B------:R-:W-:Y:S01]  /*bba0*/  IMAD.X R47, RZ, RZ, R47, P1 ;  /* 0x000000ffff2f7224 */ /* 0x000fe200008e062f */
[C---:B------:R-:W-:Y:S01]  /*bbb0*/  PRMT R7, R6.reuse, 0x7632, R7 ;  /* 0x0000763206077816 */ /* 0x040fe20000000007 */
[----:B------:R-:W-:Y:S01]  /*bbc0*/  IMAD.U32 R6, R6, 0x10000, RZ ;  /* 0x0001000006067824 */ /* 0x000fe200078e00ff */
[----:B------:R-:W-:Y:S01]  /*bbd0*/  PRMT R8, R49, 0x7610, R8 ;  /* 0x0000761031087816 */ /* 0x000fe20000000008 */
[----:B------:R-:W-:Y:S01]  /*bbe0*/  IMAD.U32 R12, R5, 0x10000, RZ ;  /* 0x00010000050c7824 */ /* 0x000fe200078e00ff */
[----:B------:R-:W-:-:S02]  /*bbf0*/  SHF.L.U32 R7, R7, 0x10, RZ ;  /* 0x0000001007077819 */ /* 0x000fc400000006ff */
[----:B------:R-:W-:Y:S01]  /*bc00*/  PRMT R9, R49, 0x7632, R9 ;  /* 0x0000763231097816 */ /* 0x000fe20000000009 */
[----:B------:R-:W-:Y:S01]  /*bc10*/  IMAD.U32 R8, R8, 0x10000, RZ ;  /* 0x0001000008087824 */ /* 0x000fe200078e00ff */
[----:B------:R-:W-:Y:S01]  /*bc20*/  SHF.L.U32 R11, R4, 0x10, RZ ;  /* 0x00000010040b7819 */ /* 0x000fe200000006ff */
[----:B------:R-:W-:Y:S01]  /*bc30*/  FADD.FTZ R6, R6, R7 ;  /* 0x0000000706067221 */ /* 0x000fe20000010000 */
[----:B------:R-:W-:Y:S01]  /*bc40*/  VIADD R7, R45, 0x3 ;  /* 0x000000032d077836 */ /* 0x000fe20000000000 */
[C---:B------:R-:W-:Y:S01]  /*bc50*/  PRMT R4, R10.reuse, 0x7632, R4 ;  /* 0x000076320a047816 */ /* 0x040fe20000000004 */
[----:B------:R-:W-:Y:S02]  /*bc60*/  IMAD.U32 R9, R9, 0x10000, RZ ;  /* 0x0001000009097824 */ /* 0x000fe400078e00ff */
[----:B------:R-:W-:Y:S01]  /*bc70*/  FADD.FTZ R11, R11, R12 ;  /* 0x0000000c0b0b7221 */ /* 0x000fe20000010000 */
[----:B------:R-:W-:Y:S01]  /*bc80*/  SHF.L.U32 R10, R10, 0x10, RZ ;  /* 0x000000100a0a7819 */ /* 0x000fe200000006ff */
[----:B------:R-:W-:Y:S01]  /*bc90*/  VIADD R45, R45, 0x4 ;  /* 0x000000042d2d7836 */ /* 0x000fe20000000000 */
[----:B------:R-:W-:Y:S01]  /*bca0*/  ISETP.GE.AND P0, PT, R7, R32, PT ;  /* 0x000000200700720c */ /* 0x000fe20003f06270 */
[----:B------:R-:W-:-:S02]  /*bcb0*/  IMAD.U32 R5, R4, 0x10000, RZ ;  /* 0x0001000004057824 */ /* 0x000fc400078e00ff */
[----:B------:R-:W-:Y:S01]  /*bcc0*/  FADD.FTZ R9, R8, R9 ;  /* 0x0000000908097221 */ /* 0x000fe20000010000 */
[----:B------:R-:W-:Y:S01]  /*bcd0*/  FADD.FTZ R6, R11, R6 ;  /* 0x000000060b067221 */ /* 0x000fe20000010000 */
[----:B------:R-:W-:Y:S01]  /*bce0*/  IADD3 R99, PT, PT, R99, 0x4, RZ ;  /* 0x0000000463637810 */ /* 0x000fe20007ffe0ff */
[----:B------:R-:W-:Y:S01]  /*bcf0*/  FADD.FTZ R5, R10, R5 ;  /* 0x000000050a057221 */ /* 0x000fe20000010000 */
[----:B------:R-:W-:Y:S01]  /*bd00*/  IADD3 R44, PT, PT, R44, 0x200, RZ ;  /* 0x000002002c2c7810 */ /* 0x000fe20007ffe0ff */
[----:B------:R-:W-:-:S04]  /*bd10*/  FADD.FTZ R6, R6, R9 ;  /* 0x0000000906067221 */ /* 0x000fc80000010000 */
[----:B------:R-:W-:-:S04]  /*bd20*/  FADD.FTZ R6, R6, R5 ;  /* 0x0000000506067221 */ /* 0x000fc80000010000 */
[----:B------:R-:W-:Y:S01]  /*bd30*/  FADD.FTZ R41, R6, R41 ;  /* 0x0000002906297221 */ /* 0x000fe20000010000 */
[----:B------:R-:W-:Y:S06]  /*bd40*/  @!P0 BRA `(.L_x_16792) ;  /* 0xffffffa0003c8947 */ /* 0x000fec000383ffff */
.L_x_16743:
[----:B---34-:R-:W-:Y:S05]  /*bd50*/  BSYNC.RECONVERGENT B0 ;  /* 0x0000000000007941 */ /* 0x018fea0003800200 */
.L_x_16742:
[----:B------:R-:W1:Y:S01]  /*bd60*/  SHFL.BFLY PT, R5, R18, 0x2, 0x1f ;  /* 0x0c401f0012057f89 */ /* 0x000e6200000e0000 */
[----:B------:R-:W-:Y:S01]  /*bd70*/  SHF.R.U32.HI R14, RZ, 0x2, R14 ;  /* 0x00000002ff0e7819 */ /* 0x000fe2000001160e */
[----:B------:R-:W3:Y:S01]  /*bd80*/  S2UR UR5, SR_CgaCtaId ;  /* 0x00000000000579c3 */ /* 0x000ee20000008800 */
[----:B------:R-:W-:Y:S01]  /*bd90*/  UMOV UR4, 0x400 ;  /* 0x0000040000047882 */ /* 0x000fe20000000000 */
[----:B------:R-:W4:Y:S01]  /*bda0*/  SHFL.BFLY PT, R4, R43, 0x2, 0x1f ;  /* 0x0c401f002b047f89 */ /* 0x000f2200000e0000 */
[----:B------:R-:W-:Y:S01]  /*bdb0*/  UIADD3 UR4, UPT, UPT, UR4, 0x1a0, URZ ;  /* 0x000001a004047890 */ /* 0x000fe2000fffe0ff */
[----:B------:R-:W-:Y:S01]  /*bdc0*/  IMAD R47, R15, 0xc0, R14 ;  /* 0x000000c00f2f7824 */ /* 0x000fe200078e020e */
[----:B------:R-:W-:Y:S01]  /*bdd0*/  BSSY.RECONVERGENT B0, `(.L_x_16793) ;  /* 0x0000084000007945 */ /* 0x000fe20003800200 */
[----:B------:R-:W5:Y:S01]  /*bde0*/  SHFL.BFLY PT, R3, R16, 0x2, 0x1f ;  /* 0x0c401f0010037f89 */ /* 0x000f6200000e0000 */
[C---:B------:R-:W-:Y:S02]  /*bdf0*/  LOP3.LUT P0, RZ, R0.reuse, 0x3c3, RZ, 0xc0, !PT ;  /* 0x000003c300ff7812 */ /* 0x040fe4000780c0ff */
[C---:B------:R-:W-:Y:S01]  /*be00*/  LOP3.LUT P1, RZ, R0.reuse, 0x3e3, RZ, 0xc0, !PT ;  /* 0x000003e300ff7812 */ /* 0x040fe2000782c0ff */
[----:B------:R-:W5:Y:S01]  /*be10*/  SHFL.BFLY PT, R6, R17, 0x2, 0x1f ;  /* 0x0c401f0011067f89 */ /* 0x000f6200000e0000 */
[----:B------:R-:W-:-:S03]  /*be20*/  ISETP.GT.U32.AND P3, PT, R0, 0x1f, PT ;  /* 0x0000001f0000780c */ /* 0x000fc60003f64070 */
[----:B--2---:R-:W2:Y:S04]  /*be30*/  SHFL.BFLY PT, R8, R19, 0x2, 0x1f ;  /* 0x0c401f0013087f89 */ /* 0x004ea800000e0000 */
[----:B------:R-:W2:Y:S04]  /*be40*/  SHFL.BFLY PT, R7, R20, 0x2, 0x1f ;  /* 0x0c401f0014077f89 */ /* 0x000ea800000e0000 */
[----:B0-----:R-:W0:Y:S01]  /*be50*/  SHFL.BFLY PT, R9, R22, 0x2, 0x1f ;  /* 0x0c401f0016097f89 */ /* 0x001e2200000e0000 */
[----:B-1----:R-:W-:Y:S01]  /*be60*/  FADD.FTZ R18, R5, R18 ;  /* 0x0000001205127221 */ /* 0x002fe20000010000 */
[----:B------:R-:W-:Y:S01]  /*be70*/  LOP3.LUT R5, R0, 0x3, RZ, 0xc0, !PT ;  /* 0x0000000300057812 */ /* 0x000fe200078ec0ff */
[----:B---3--:R-:W-:Y:S01]  /*be80*/  ULEA UR4, UR5, UR4, 0x18 ;  /* 0x0000000405047291 */ /* 0x008fe2000f8ec0ff */
[----:B------:R-:W1:Y:S01]  /*be90*/  SHFL.BFLY PT, R11, R24, 0x2, 0x1f ;  /* 0x0c401f00180b7f89 */ /* 0x000e6200000e0000 */
[----:B----4-:R-:W-:Y:S01]  /*bea0*/  FADD.FTZ R4, R4, R43 ;  /* 0x0000002b04047221 */ /* 0x010fe20000010000 */
[----:B------:R-:W-:-:S02]  /*beb0*/  ISETP.NE.AND P2, PT, R5, RZ, PT ;  /* 0x000000ff0500720c */ /* 0x000fc40003f45270 */
[----:B------:R-:W3:Y:S01]  /*bec0*/  SHFL.BFLY PT, R15, R28, 0x2, 0x1f ;  /* 0x0c401f001c0f7f89 */ /* 0x000ee200000e0000 */
[----:B-----5:R-:W-:Y:S01]  /*bed0*/  FADD.FTZ R16, R3, R16 ;  /* 0x0000001003107221 */ /* 0x020fe20000010000 */
[----:B------:R-:W-:Y:S01]  /*bee0*/  LEA R47, R47, UR4, 0x2 ;  /* 0x000000042f2f7c11 */ /* 0x000fe2000f8e10ff */
[----:B------:R-:W-:Y:S01]  /*bef0*/  FADD.FTZ R6, R6, R17 ;  /* 0x0000001106067221 */ /* 0x000fe20000010000 */
[----:B------:R-:W4:Y:S01]  /*bf00*/  SHFL.BFLY PT, R10, R21, 0x2, 0x1f ;  /* 0x0c401f00150a7f89 */ /* 0x000f2200000e0000 */
[----:B--2---:R-:W-:-:S03]  /*bf10*/  FADD.FTZ R8, R8, R19 ;  /* 0x0000001308087221 */ /* 0x004fc60000010000 */
[----:B------:R-:W2:Y:S01]  /*bf20*/  SHFL.BFLY PT, R12, R23, 0x2, 0x1f ;  /* 0x0c401f00170c7f89 */ /* 0x000ea200000e0000 */
[----:B------:R-:W-:Y:S01]  /*bf30*/  LOP3.LUT R19, R0, 0x3c0, RZ, 0xc0, !PT ;  /* 0x000003c000137812 */ /* 0x000fe200078ec0ff */
[----:B------:R-:W-:Y:S02]  /*bf40*/  FADD.FTZ R20, R7, R20 ;  /* 0x0000001407147221 */ /* 0x000fe40000010000 */
[----:B------:R-:W5:Y:S01]  /*bf50*/  SHFL.BFLY PT, R14, R25, 0x2, 0x1f ;  /* 0x0c401f00190e7f89 */ /* 0x000f6200000e0000 */
[----:B------:R-:W-:Y:S01]  /*bf60*/  ISETP.NE.OR P5, PT, R19, 0x40, P2 ;  /* 0x000000401300780c */ /* 0x000fe200017a5670 */
[----:B0-----:R-:W-:Y:S02]  /*bf70*/  FADD.FTZ R22, R9, R22 ;  /* 0x0000001609167221 */ /* 0x001fe40000010000 */
[----:B------:R-:W0:Y:S01]  /*bf80*/  SHFL.BFLY PT, R13, R26, 0x2, 0x1f ;  /* 0x0c401f001a0d7f89 */ /* 0x000e2200000e0000 */
[----:B-1----:R-:W-:-:S03]  /*bf90*/  FADD.FTZ R24, R11, R24 ;  /* 0x000000180b187221 */ /* 0x002fc60000010000 */
[----:B------:R-:W1:Y:S01]  /*bfa0*/  SHFL.BFLY PT, R30, R27, 0x2, 0x1f ;  /* 0x0c401f001b1e7f89 */ /* 0x000e6200000e0000 */
[----:B---3--:R-:W-:-:S03]  /*bfb0*/  FADD.FTZ R28, R15, R28 ;  /* 0x0000001c0f1c7221 */ /* 0x008fc60000010000 */
[----:B------:R-:W3:Y:S01]  /*bfc0*/  SHFL.BFLY PT, R32, R29, 0x2, 0x1f ;  /* 0x0c401f001d207f89 */ /* 0x000ee200000e0000 */
[----:B------:R-:W-:-:S03]  /*bfd0*/  LOP3.LUT R15, R0, 0x3e0, RZ, 0xc0, !PT ;  /* 0x000003e0000f7812 */ /* 0x000fc600078ec0ff */
[----:B------:R-:W3:Y:S01]  /*bfe0*/  SHFL.BFLY PT, R42, R33, 0x2, 0x1f ;  /* 0x0c401f00212a7f89 */ /* 0x000ee200000e0000 */
[----:B----4-:R-:W-:Y:S01]  /*bff0*/  FADD.FTZ R10, R10, R21 ;  /* 0x000000150a0a7221 */ /* 0x010fe20000010000 */
[----:B------:R-:W-:Y:S02]  /*c000*/  ISETP.NE.OR P4, PT, R15, 0x20, P2 ;  /* 0x000000200f00780c */ /* 0x000fe40001785670 */
[----:B------:R-:W4:Y:S01]  /*c010*/  SHFL.BFLY PT, R31, R34, 0x2, 0x1f ;  /* 0x0c401f00221f7f89 */ /* 0x000f2200000e0000 */
[----:B--2---:R-:W-:-:S03]  /*c020*/  FADD.FTZ R12, R12, R23 ;  /* 0x000000170c0c7221 */ /* 0x004fc60000010000 */
[----:B------:R-:W2:Y:S01]  /*c030*/  SHFL.BFLY PT, R44, R35, 0x2, 0x1f ;  /* 0x0c401f00232c7f89 */ /* 0x000ea200000e0000 */
[----:B-----5:R-:W-:-:S03]  /*c040*/  FADD.FTZ R14, R14, R25 ;  /* 0x000000190e0e7221 */ /* 0x020fc60000010000 */
[----:B------:R-:W5:Y:S01]  /*c050*/  SHFL.BFLY PT, R43, R36, 0x2, 0x1f ;  /* 0x0c401f00242b7f89 */ /* 0x000f6200000e0000 */
[----:B0-----:R-:W-:-:S03]  /*c060*/  FADD.FTZ R26, R13, R26 ;  /* 0x0000001a0d1a7221 */ /* 0x001fc60000010000 */
[----:B------:R-:W0:Y:S01]  /*c070*/  SHFL.BFLY PT, R46, R37, 0x2, 0x1f ;  /* 0x0c401f00252e7f89 */ /* 0x000e2200000e0000 */
[----:B-1----:R-:W-:-:S03]  /*c080*/  FADD.FTZ R30, R30, R27 ;  /* 0x0000001b1e1e7221 */ /* 0x002fc60000010000 */
[----:B------:R-:W1:Y:S01]  /*c090*/  SHFL.BFLY PT, R45, R38, 0x2, 0x1f ;  /* 0x0c401f00262d7f89 */ /* 0x000e6200000e0000 */
[----:B---3--:R-:W-:-:S03]  /*c0a0*/  FADD.FTZ R32, R32, R29 ;  /* 0x0000001d20207221 */ /* 0x008fc60000010000 */
[----:B------:R-:W3:Y:S01]  /*c0b0*/  SHFL.BFLY PT, R48, R39, 0x2, 0x1f ;  /* 0x0c401f0027307f89 */ /* 0x000ee200000e0000 */
[----:B------:R-:W-:-:S03]  /*c0c0*/  FADD.FTZ R42, R42, R33 ;  /* 0x000000212a2a7221 */ /* 0x000fc60000010000 */
[----:B------:R-:W3:Y:S01]  /*c0d0*/  SHFL.BFLY PT, R17, R40, 0x2, 0x1f ;  /* 0x0c401f0028117f89 */ /* 0x000ee200000e0000 */
[----:B----4-:R-:W-:-:S03]  /*c0e0*/  FADD.FTZ R34, R31, R34 ;  /* 0x000000221f227221 */ /* 0x010fc60000010000 */
        /* <DEDUP_REMOVED lines=11> */
[----:B------:R-:W-:Y:S01]  /*c1a0*/  FADD.FTZ R40, R17, R40 ;  /* 0x0000002811287221 */ /* 0x000fe20000010000 */
[----:B----4-:R-:W-:Y:S02]  /*c1b0*/  FADD.FTZ R50, R50, R41 ;  /* 0x0000002932327221 */ /* 0x010fe40000010000 */
        /* <DEDUP_REMOVED lines=10> */
[----:B------:R-:W3:Y:S04]  /*c260*/  SHFL.BFLY PT, R23, R14, 0x1, 0x1f ;  /* 0x0c201f000e177f89 */ /* 0x000ee800000e0000 */
        /* <DEDUP_REMOVED lines=25> */
[----:B---3--:R-:W-:Y:S01]  /*c400*/  FADD.FTZ R37, R44, R37 ;  /* 0x000000252c257221 */ /* 0x008fe20000010000 */
[----:B------:R-:W-:Y:S01]  /*c410*/  BAR.SYNC.DEFER_BLOCKING 0x0 ;  /* 0x0000000000007b1d */ /* 0x000fe20000010000 */
[----:B------:R-:W-:Y:S01]  /*c420*/  FADD.FTZ R4, R43, R4 ;  /* 0x000000042b047221 */ /* 0x000fe20000010000 */
[----:B----4-:R-:W-:Y:S01]  /*c430*/  FADD.FTZ R5, R46, R5 ;  /* 0x000000052e057221 */ /* 0x010fe20000010000 */
[----:B--2---:R-:W-:Y:S01]  /*c440*/  FADD.FTZ R18, R45, R18 ;  /* 0x000000122d127221 */ /* 0x004fe20000010000 */
[----:B-----5:R-:W-:Y:S01]  /*c450*/  FADD.FTZ R7, R48, R7 ;  /* 0x0000000730077221 */ /* 0x020fe20000010000 */
[----:B0-----:R-:W-:Y:S01]  /*c460*/  FADD.FTZ R11, R40, R11 ;  /* 0x0000000b280b7221 */ /* 0x001fe20000010000 */
[----:B-1----:R-:W-:Y:S01]  /*c470*/  FADD.FTZ R50, R50, R39 ;  /* 0x0000002732327221 */ /* 0x002fe20000010000 */
        /* <DEDUP_REMOVED lines=25> */
.L_x_16794:
[----:B------:R-:W-:Y:S05]  /*c610*/  BSYNC.RECONVERGENT B0 ;  /* 0x0000000000007941 */ /* 0x000fea0003800200 */
.L_x_16793:
        /* <DEDUP_REMOVED lines=51> */
.L_x_16796:
[----:B------:R-:W-:Y:S05]  /*c950*/  BSYNC.RECONVERGENT B0 ;  /* 0x0000000000007941 */ /* 0x000fea0003800200 */
.L_x_16795:
        /* <DEDUP_REMOVED lines=27> */
.L_x_16798:
[----:B------:R-:W-:Y:S05]  /*cb10*/  BSYNC.RECONVERGENT B0 ;  /* 0x0000000000007941 */ /* 0x000fea0003800200 */
.L_x_16797:
        /* <DEDUP_REMOVED lines=51> */
.L_x_16800:
[----:B------:R-:W-:Y:S05]  /*ce50*/  BSYNC.RECONVERGENT B0 ;  /* 0x0000000000007941 */ /* 0x000fea0003800200 */
.L_x_16799:
        /* <DEDUP_REMOVED lines=20> */
[----:B------:R-:W-:Y:S02]  /*cfa0*/  F2FP.BF16.F32.PACK_AB R10, R17, R10 ;  /* 0x0000000a110a723e */ /* 0x000fe400000010ff */
[----:B------:R-:W-:Y:S01]  /*cfb0*/  F2FP.BF16.F32.PACK_AB R31, R42, R31 ;  /* 0x0000001f2a1f723e */ /* 0x000fe200000010ff */
[----:B--2---:R-:W-:Y:S01]  /*cfc0*/  UIMAD UR4, UR4, 0xc0, URZ ;  /* 0x000000c0040478a4 */ /* 0x004fe2000f8e02ff */
[----:B------:R-:W-:-:S02]  /*cfd0*/  F2FP.BF16.F32.PACK_AB R34, R37, R34 ;  /* 0x000000222522723e */ /* 0x000fc400000010ff */
[----:B------:R-:W-:Y:S02]  /*cfe0*/  F2FP.BF16.F32.PACK_AB R4, R5, R4 ;  /* 0x000000040504723e */ /* 0x000fe400000010ff */
[----:B------:R-:W-:Y:S02]  /*cff0*/  F2FP.BF16.F32.PACK_AB R7, R7, R18 ;  /* 0x000000120707723e */ /* 0x000fe400000010ff */
[----:B------:R-:W-:Y:S02]  /*d000*/  IADD3 R15, P0, P1, R15, UR4, R2 ;  /* 0x000000040f0f7c10 */ /* 0x000fe4000f91e002 */
[----:B------:R-:W-:Y:S02]  /*d010*/  F2FP.BF16.F32.PACK_AB R11, R50, R11 ;  /* 0x0000000b320b723e */ /* 0x000fe400000010ff */
[----:B------:R-:W-:Y:S02]  /*d020*/  IADD3.X R0, PT, PT, RZ, RZ, RZ, P0, P1 ;  /* 0x000000ffff007210 */ /* 0x000fe400007e24ff */
[----:B---3--:R-:W-:-:S02]  /*d030*/  LEA R2, P0, R15, UR8, 0x1 ;  /* 0x000000080f027c11 */ /* 0x008fc4000f8008ff */
[----:B------:R-:W-:Y:S02]  /*d040*/  PRMT R5, R34, 0x7632, R5 ;  /* 0x0000763222057816 */ /* 0x000fe40000000005 */
[--C-:B------:R-:W-:Y:S02]  /*d050*/  LEA.HI.X R3, R15, UR9, R0.reuse, 0x1, P0 ;  /* 0x000000090f037c11 */ /* 0x100fe400080f0c00 */
[----:B------:R-:W-:Y:S02]  /*d060*/  PRMT R0, R16, 0x7632, R0 ;  /* 0x0000763210007816 */ /* 0x000fe40000000000 */
[----:B------:R-:W-:Y:S01]  /*d070*/  PRMT R15, R10, 0x7632, R15 ;  /* 0x000076320a0f7816 */ /* 0x000fe2000000000f */
        /* <DEDUP_REMOVED lines=10> */
[----:B0-----:R-:W-:Y:S02]  /*d120*/  PRMT R9, R11, 0x7632, R9 ;  /* 0x000076320b097816 */ /* 0x001fe40000000009 */
[----:B-1----:R-:W-:Y:S01]  /*d130*/  PRMT R6, R4, 0x7632, R6 ;  /* 0x0000763204067816 */ /* 0x002fe20000000006 */
        /* <DEDUP_REMOVED lines=20> */
.L_x_16801:
        /* <DEDUP_REMOVED lines=16> */
.L_x_25897:


//--------------------- .text._ZN4vllm25paged_attention_v1_kernelI13__nv_bfloat16S1_Li128ELi32ELi128ELNS_18Fp8KVCacheDataTypeE0ELb0EEEvPT_PKS3_PKT0_S9_ifPKiSB_iPKfiiiSD_SD_iiiii --------------------------
	.section	.text._ZN4vllm25paged_attention_v1_kernelI13__nv_bfloat16S1_Li128ELi32ELi128ELNS_18Fp8KVCacheDataTypeE0ELb0EEEvPT_PKS3_PKT0_S9_ifPKiSB_iPKfiiiSD_SD_iiiii,"ax",@progbits
	.align	128
        .global         _ZN4vllm25paged_attention_v1_kernelI13__nv_bfloat16S1_Li128ELi32ELi128ELNS_18Fp8KVCacheDataTypeE0ELb0EEEvPT_PKS3_PKT0_S9_ifPKiSB_iPKfiiiSD_SD_iiiii
        .type           _ZN4vllm25paged_attention_v1_kernelI13__nv_bfloat16S1_Li128ELi32ELi128ELNS_18Fp8KVCacheDataTypeE0ELb0EEEvPT_PKS3_PKT0_S9_ifPKiSB_iPKfiiiSD_SD_iiiii,@function
        .size           _ZN4vllm25paged_attention_v1_kernelI13__nv_bfloat16S1_Li128ELi32ELi128ELNS_18Fp8KVCacheDataTypeE0ELb0EEEvPT_PKS3_PKT0_S9_ifPKiSB_iPKfiiiSD_SD_iiiii,(.L_x_25898 - _ZN4vllm25paged_attention_v1_kernelI13__nv_bfloat16S1_Li128ELi32ELi128ELNS_18Fp8KVCacheDataTypeE0ELb0EEEvPT_PKS3_PKT0_S9_ifPKiSB_iPKfiiiSD_SD_iiiii)
        .other          _ZN4vllm25paged_attention_v1_kernelI13__nv_bfloat16S1_Li128ELi32ELi128ELNS_18Fp8KVCacheDataTypeE0ELb0EEEvPT_PKS3_PKT0_S9_ifPKiSB_iPKfiiiSD_SD_iiiii,@"STO_CUDA_ENTRY STV_DEFAULT"
_ZN4vllm25paged_attention_v1_kernelI13__nv_bfloat16S1_Li128ELi32ELi128ELNS_18Fp8KVCacheDataTypeE0ELb0EEEvPT_PKS3_PKT0_S9_ifPKiSB_iPKfiiiSD_SD_iiiii:
.text._ZN4vllm25paged_attention_v1_kernelI13__nv_bfloat16S1_Li128ELi32ELi128ELNS_18Fp8KVCacheDataTypeE0ELb0EEEvPT_PKS3_PKT0_S9_ifPKiSB_iPKfiiiSD_SD_iiiii:
[----:B------:R-:W-:Y:S01]  /*0000*/  LDC R1, c[0x0][0x37c] ;  /* 0x0000df00ff017b82 */ /* 0x000fe20000000800 */
[----:B------:R-:W0:Y:S07]  /*0010*/  S2R R0, SR_TID.X ;  /* 0x0000000000007919 */ /* 0x000e2e0000002100 */
[----:B------:R-:W1:Y:S01]  /*0020*/  LDC.64 R2, c[0x0][0x3b0] ;  /* 0x0000ec00ff027b82 */ /* 0x000e620000000a00 */
[----:B------:R-:W2:Y:S01]  /*0030*/  LDCU.64 UR6, c[0x0][0x358] ;  /* 0x00006b00ff0677ac */ /* 0x000ea20008000a00 */
[----:B------:R-:W1:Y:S01]  /*0040*/  S2R R28, SR_CTAID.Y ;  /* 0x00000000001c7919 */ /* 0x000e620000002600 */
[----:B------:R-:W3:Y:S01]  /*0050*/  LDCU UR4, c[0x0][0x3c8] ;  /* 0x00007900ff0477ac */ /* 0x000ee20008000800 */
[----:B------:R-:W4:Y:S04]  /*0060*/  S2R R11, SR_CTAID.X ;  /* 0x00000000000b7919 */ /* 0x000f280000002500 */
[----:B------:R-:W4:Y:S08]  /*0070*/  LDC R15, c[0x0][0x3a0] ;  /* 0x0000e800ff0f7b82 */ /* 0x000f300000000800 */
[----:B------:R-:W4:Y:S01]  /*0080*/  LDC R12, c[0x0][0x370] ;  /* 0x0000dc00ff0c7b82 */ /* 0x000f220000000800 */
[----:B------:R-:W-:Y:S01]  /*0090*/  IMAD.MOV.U32 R30, RZ, RZ, RZ ;  /* 0x000000ffff1e7224 */ /* 0x000fe200078e00ff */
[----:B------:R-:W1:Y:S01]  /*00a0*/  LDCU UR9, c[0x0][0x3cc] ;  /* 0x00007980ff0977ac */ /* 0x000e620008000800 */
[----:B------:R-:W-:Y:S01]  /*00b0*/  IMAD.MOV.U32 R140, RZ, RZ, -0x800001 ;  /* 0xff7fffffff8c7424 */ /* 0x000fe200078e00ff */
[----:B------:R-:W1:Y:S01]  /*00c0*/  LDCU UR14, c[0x0][0x3a4] ;  /* 0x00007480ff0e77ac */ /* 0x000e620008000800 */
[----:B------:R-:W1:Y:S01]  /*00d0*/  LDCU.64 UR12, c[0x0][0x390] ;  /* 0x00007200ff0c77ac */ /* 0x000e620008000a00 */
[----:B0-----:R-:W-:Y:S01]  /*00e0*/  ISETP.GT.U32.AND P1, PT, R0, 0xf, PT ;  /* 0x0000000f0000780c */ /* 0x001fe20003f24070 */
[----:B-1----:R-:W-:-:S05]  /*00f0*/  IMAD.WIDE.U32 R2, R28, 0x4, R2 ;  /* 0x000000041c027825 */ /* 0x002fca00078e0002 */
[----:B--2---:R0:W2:Y:S07]  /*0100*/  LDG.E.CONSTANT R29, desc[UR6][R2.64] ;  /* 0x00000006021d7981 */ /* 0x0040ae000c1e9900 */
[----:B------:R-:W1:Y:S01]  /*0110*/  @!P1 LDC.64 R8, c[0x0][0x388] ;  /* 0x0000e200ff089b82 */ /* 0x000e620000000a00 */
[----:B---3--:R-:W-:Y:S02]  /*0120*/  IMAD R4, R28, UR4, RZ ;  /* 0x000000041c047c24 */ /* 0x008fe4000f8e02ff */
[----:B----4-:R-:W-:-:S02]  /*0130*/  @!P1 IMAD.SHL.U32 R6, R11, 0x80, RZ ;  /* 0x000000800b069824 */ /* 0x010fc400078e00ff */
        /* <DEDUP_REMOVED lines=11> */
[----:B------:R-:W4:Y:S08]  /*01f0*/  I2F.RP R10, R13 ;  /* 0x0000000d000a7306 */ /* 0x000f300000209400 */
[----:B----4-:R-:W0:Y:S02]  /*0200*/  MUFU.RCP R10, R10 ;  /* 0x0000000a000a7308 */ /* 0x010e240000001000 */
[----:B0-----:R-:W-:-:S06]  /*0210*/  VIADD R2, R10, 0xffffffe ;  /* 0x0ffffffe0a027836 */ /* 0x001fcc0000000000 */
[----:B------:R0:W4:Y:S01]  /*0220*/  F2I.FTZ.U32.TRUNC.NTZ R3, R2 ;  /* 0x0000000200037305 */ /* 0x000122000021f000 */
[----:B-1----:R-:W-:Y:S01]  /*0230*/  IABS R8, R12 ;  /* 0x0000000c00087213 */ /* 0x002fe20000000000 */
[----:B0-----:R-:W-:Y:S01]  /*0240*/  IMAD.MOV.U32 R2, RZ, RZ, RZ ;  /* 0x000000ffff027224 */ /* 0x001fe200078e00ff */
[----:B----4-:R-:W-:-:S05]  /*0250*/  IADD3 R14, PT, PT, RZ, -R3, RZ ;  /* 0x80000003ff0e7210 */ /* 0x010fca0007ffe0ff */
[----:B------:R-:W-:-:S04]  /*0260*/  IMAD R9, R14, R13, RZ ;  /* 0x0000000d0e097224 */ /* 0x000fc800078e02ff */
[----:B------:R-:W-:-:S06]  /*0270*/  IMAD.HI.U32 R3, R3, R9, R2 ;  /* 0x0000000903037227 */ /* 0x000fcc00078e0002 */
[----:B------:R-:W-:-:S04]  /*0280*/  IMAD.HI.U32 R3, R3, R8, RZ ;  /* 0x0000000803037227 */ /* 0x000fc800078e00ff */
[----:B------:R-:W-:-:S04]  /*0290*/  IMAD.MOV R9, RZ, RZ, -R3 ;  /* 0x000000ffff097224 */ /* 0x000fc800078e0a03 */
[----:B------:R-:W-:-:S05]  /*02a0*/  IMAD R2, R13, R9, R8 ;  /* 0x000000090d027224 */ /* 0x000fca00078e0208 */
[----:B------:R-:W-:-:S13]  /*02b0*/  ISETP.GT.U32.AND P2, PT, R13, R2, PT ;  /* 0x000000020d00720c */ /* 0x000fda0003f44070 */
[----:B------:R-:W-:-:S05]  /*02c0*/  @!P2 IMAD.IADD R2, R2, 0x1, -R13 ;  /* 0x000000010202a824 */ /* 0x000fca00078e0a0d */
[----:B------:R-:W-:Y:S02]  /*02d0*/  ISETP.GE.U32.AND P0, PT, R2, R13, PT ;  /* 0x0000000d0200720c */ /* 0x000fe40003f06070 */
[----:B------:R-:W-:Y:S02]  /*02e0*/  LOP3.LUT R2, R12, R15, RZ, 0x3c, !PT ;  /* 0x0000000f0c027212 */ /* 0x000fe400078e3cff */
[----:B------:R-:W-:Y:S02]  /*02f0*/  @!P2 IADD3 R3, PT, PT, R3, 0x1, RZ ;  /* 0x000000010303a810 */ /* 0x000fe40007ffe0ff */
[----:B------:R-:W-:Y:S02]  /*0300*/  ISETP.GE.AND P3, PT, R2, RZ, PT ;  /* 0x000000ff0200720c */ /* 0x000fe40003f66270 */
[----:B------:R-:W-:-:S05]  /*0310*/  ISETP.NE.AND P2, PT, R15, RZ, PT ;  /* 0x000000ff0f00720c */ /* 0x000fca0003f45270 */
[----:B------:R-:W-:-:S04]  /*0320*/  @P0 VIADD R3, R3, 0x1 ;  /* 0x0000000103030836 */ /* 0x000fc80000000000 */
[----:B------:R-:W-:-:S04]  /*0330*/  IMAD.MOV.U32 R12, RZ, RZ, R3 ;  /* 0x000000ffff0c7224 */ /* 0x000fc800078e0003 */
[----:B------:R-:W-:Y:S01]  /*0340*/  @!P3 IMAD.MOV R12, RZ, RZ, -R12 ;  /* 0x000000ffff0cb224 */ /* 0x000fe200078e0a0c */
[----:B------:R-:W-:Y:S02]  /*0350*/  @!P2 LOP3.LUT R12, RZ, R15, RZ, 0x33, !PT ;  /* 0x0000000fff0ca212 */ /* 0x000fe400078e33ff */
[----:B------:R-:W0:Y:S02]  /*0360*/  LDC.64 R14, c[0x0][0x3c0] ;  /* 0x0000f000ff0e7b82 */ /* 0x000e240000000a00 */
[----:B------:R-:W-:-:S04]  /*0370*/  IABS R13, R12 ;  /* 0x0000000c000d7213 */ /* 0x000fc80000000000 */
[----:B------:R-:W1:Y:S08]  /*0380*/  I2F.RP R8, R13 ;  /* 0x0000000d00087306 */ /* 0x000e700000209400 */
[----:B-1----:R-:W1:Y:S02]  /*0390*/  MUFU.RCP R8, R8 ;  /* 0x0000000800087308 */ /* 0x002e640000001000 */
[----:B-1----:R-:W-:-:S06]  /*03a0*/  IADD3 R2, PT, PT, R8, 0xffffffe, RZ ;  /* 0x0ffffffe08027810 */ /* 0x002fcc0007ffe0ff */
[----:B------:R1:W4:Y:S01]  /*03b0*/  F2I.FTZ.U32.TRUNC.NTZ R3, R2 ;  /* 0x0000000200037305 */ /* 0x000322000021f000 */
[----:B0-----:R-:W-:-:S04]  /*03c0*/  ISETP.NE.U32.AND P0, PT, R14, RZ, PT ;  /* 0x000000ff0e00720c */ /* 0x001fc80003f05070 */
[----:B------:R-:W-:Y:S01]  /*03d0*/  ISETP.NE.AND.EX P0, PT, R15, RZ, PT, P0 ;  /* 0x000000ff0f00720c */ /* 0x000fe20003f05300 */
[----:B-1----:R-:W-:Y:S02]  /*03e0*/  IMAD.MOV.U32 R2, RZ, RZ, RZ ;  /* 0x000000ffff027224 */ /* 0x002fe400078e00ff */
[----:B----4-:R-:W-:-:S04]  /*03f0*/  IMAD.MOV R10, RZ, RZ, -R3 ;  /* 0x000000ffff0a7224 */ /* 0x010fc800078e0a03 */
[----:B------:R-:W-:Y:S01]  /*0400*/  IMAD R9, R10, R13, RZ ;  /* 0x0000000d0a097224 */ /* 0x000fe200078e02ff */
[----:B------:R-:W-:Y:S02]  /*0410*/  IABS R10, R12 ;  /* 0x0000000c000a7213 */ /* 0x000fe40000000000 */
[----:B------:R-:W-:Y:S01]  /*0420*/  IABS R8, R11 ;  /* 0x0000000b00087213 */ /* 0x000fe20000000000 */
[----:B------:R-:W-:-:S04]  /*0430*/  IMAD.HI.U32 R3, R3, R9, R2 ;  /* 0x0000000903037227 */ /* 0x000fc800078e0002 */
[----:B------:R-:W-:Y:S02]  /*0440*/  IMAD.MOV R2, RZ, RZ, -R10 ;  /* 0x000000ffff027224 */ /* 0x000fe400078e0a0a */
[----:B------:R-:W-:-:S04]  /*0450*/  IMAD.HI.U32 R33, R3, R8, RZ ;  /* 0x0000000803217227 */ /* 0x000fc800078e00ff */
[----:B------:R-:W-:Y:S02]  /*0460*/  IMAD R8, R33, R2, R8 ;  /* 0x0000000221087224 */ /* 0x000fe400078e0208 */
[----:B------:R-:W0:Y:S01]  /*0470*/  @P0 LDC.64 R2, c[0x0][0x3c0] ;  /* 0x0000f000ff020b82 */ /* 0x000e220000000a00 */
[----:B------:R-:W1:Y:S02]  /*0480*/  @!P1 S2R R9, SR_CgaCtaId ;  /* 0x0000000000099919 */ /* 0x000e640000008800 */
[----:B------:R-:W-:-:S13]  /*0490*/  ISETP.GT.U32.AND P3, PT, R13, R8, PT ;  /* 0x000000080d00720c */ /* 0x000fda0003f64070 */
[----:B------:R-:W-:-:S04]  /*04a0*/  @!P3 IADD3 R8, PT, PT, R8, -R13, RZ ;  /* 0x8000000d0808b210 */ /* 0x000fc80007ffe0ff */
[----:B------:R-:W-:Y:S02]  /*04b0*/  ISETP.GE.U32.AND P2, PT, R8, R13, PT ;  /* 0x0000000d0800720c */ /* 0x000fe40003f46070 */
[C---:B------:R-:W-:Y:S01]  /*04c0*/  LOP3.LUT R8, R11.reuse, R12, RZ, 0x3c, !PT ;  /* 0x0000000c0b087212 */ /* 0x040fe200078e3cff */
[----:B0-----:R-:W-:Y:S01]  /*04d0*/  @P0 IMAD.WIDE.U32 R2, R11, 0x4, R2 ;  /* 0x000000040b020825 */ /* 0x001fe200078e0002 */
[----:B------:R-:W-:-:S03]  /*04e0*/  SHF.R.U32.HI R31, RZ, 0x5, R0 ;  /* 0x00000005ff1f7819 */ /* 0x000fc60000011600 */
[----:B------:R-:W-:Y:S01]  /*04f0*/  @!P3 VIADD R33, R33, 0x1 ;  /* 0x000000012121b836 */ /* 0x000fe20000000000 */
[----:B------:R-:W-:Y:S01]  /*0500*/  ISETP.GE.AND P4, PT, R8, RZ, PT ;  /* 0x000000ff0800720c */ /* 0x000fe20003f86270 */
[----:B------:R0:W5:Y:S01]  /*0510*/  @P0 LDG.E.CONSTANT R30, desc[UR6][R2.64] ;  /* 0x00000006021e0981 */ /* 0x000162000c1e9900 */
[----:B------:R-:W-:Y:S01]  /*0520*/  @!P1 MOV R8, 0x400 ;  /* 0x0000040000089802 */ /* 0x000fe20000000f00 */
[----:B--2---:R-:W-:-:S05]  /*0530*/  VIADD R10, R29, 0x1f ;  /* 0x0000001f1d0a7836 */ /* 0x004fca0000000000 */
[----:B------:R-:W-:-:S04]  /*0540*/  SHF.R.S32.HI R11, RZ, 0x1f, R10 ;  /* 0x0000001fff0b7819 */ /* 0x000fc8000001140a */
[----:B------:R-:W-:-:S04]  /*0550*/  LEA.HI R11, R11, R10, RZ, 0x5 ;  /* 0x0000000a0b0b7211 */ /* 0x000fc800078f28ff */
[----:B------:R-:W-:Y:S02]  /*0560*/  SHF.R.S32.HI R32, RZ, 0x5, R11 ;  /* 0x00000005ff207819 */ /* 0x000fe4000001140b */
[----:B------:R-:W-:Y:S02]  /*0570*/  @P2 IADD3 R33, PT, PT, R33, 0x1, RZ ;  /* 0x0000000121212810 */ /* 0x000fe40007ffe0ff */
[----:B------:R-:W-:Y:S02]  /*0580*/  ISETP.GE.AND P2, PT, R31, R32, PT ;  /* 0x000000201f00720c */ /* 0x000fe40003f46270 */
[----:B-1----:R-:W-:Y:S02]  /*0590*/  @!P1 LEA R9, R9, R8, 0x18 ;  /* 0x0000000809099211 */ /* 0x002fe400078ec0ff */
[----:B------:R-:W-:-:S03]  /*05a0*/  ISETP.NE.AND P0, PT, R12, RZ, PT ;  /* 0x000000ff0c00720c */ /* 0x000fc60003f05270 */
[----:B------:R-:W-:Y:S01]  /*05b0*/  @!P1 IMAD R9, R0, 0x10, R9 ;  /* 0x0000001000099824 */ /* 0x000fe200078e0209 */
        /* <DEDUP_REMOVED lines=8> */
[----:B------:R-:W2:Y:S01]  /*0640*/  LDCU UR8, c[0x0][0x3b8] ;  /* 0x00007700ff0877ac */ /* 0x000ea20008000800 */
[----:B0-----:R-:W-:Y:S01]  /*0650*/  HFMA2 R3, -RZ, RZ, 0, 0 ;  /* 0x00000000ff037431 */ /* 0x001fe200000001ff */
[----:B------:R-:W-:Y:S01]  /*0660*/  SHF.R.U32.HI R2, RZ, 0x3, R0 ;  /* 0x00000003ff027819 */ /* 0x000fe20000011600 */
[----:B------:R-:W-:Y:S01]  /*0670*/  IMAD.SHL.U32 R140, R0, 0x8, RZ ;  /* 0x00000008008c7824 */ /* 0x000fe200078e00ff */
[----:B------:R-:W0:Y:S01]  /*0680*/  LDCU.64 UR10, c[0x0][0x3a8] ;  /* 0x00007500ff0a77ac */ /* 0x000e220008000a00 */
[----:B-----5:R-:W-:Y:S01]  /*0690*/  FSETP.NEU.FTZ.AND P2, PT, R30, RZ, PT ;  /* 0x000000ff1e00720b */ /* 0x020fe20003f5d000 */
[----:B------:R-:W-:Y:S01]  /*06a0*/  IMAD.IADD R138, R0, 0x1, -R29 ;  /* 0x00000001008a7824 */ /* 0x000fe200078e0a1d */
[----:B------:R-:W-:Y:S01]  /*06b0*/  LOP3.LUT R2, R2, 0x7c, RZ, 0xc0, !PT ;  /* 0x0000007c02027812 */ /* 0x000fe200078ec0ff */
[----:B------:R-:W-:Y:S01]  /*06c0*/  VIADD R137, R0, 0x1 ;  /* 0x0000000100897836 */ /* 0x000fe20000000000 */
[----:B------:R-:W-:Y:S01]  /*06d0*/  LOP3.LUT R140, R140, 0xf8, RZ, 0xc0, !PT ;  /* 0x000000f88c8c7812 */ /* 0x000fe200078ec0ff */
[----:B--2---:R-:W-:Y:S01]  /*06e0*/  IMAD R5, R28, UR8, RZ ;  /* 0x000000081c057c24 */ /* 0x004fe2000f8e02ff */
[----:B------:R-:W2:Y:S03]  /*06f0*/  LDCU UR8, c[0x0][0x3d0] ;  /* 0x00007a00ff0877ac */ /* 0x000ea60008000800 */
[----:B------:R-:W-:Y:S01]  /*0700*/  IMAD.WIDE R2, R5, 0x4, R2 ;  /* 0x0000000405027825 */ /* 0x000fe200078e0202 */
[----:B-1----:R-:W-:-:S02]  /*0710*/  ULEA UR15, UR5, UR4, 0x18 ;  /* 0x00000004050f7291 */ /* 0x002fc4000f8ec0ff */
[----:B------:R-:W-:Y:S01]  /*0720*/  UIADD3 UR4, UPT, UPT, UR4, 0x120, URZ ;  /* 0x0000012004047890 */ /* 0x000fe2000fffe0ff */
[----:B0-----:R-:W-:Y:S01]  /*0730*/  IADD3 R34, P0, PT, R2, UR10, RZ ;  /* 0x0000000a02227c10 */ /* 0x001fe2000ff1e0ff */
[----:B------:R-:W-:Y:S02]  /*0740*/  IMAD.SHL.U32 R2, R0, 0x4, RZ ;  /* 0x0000000400027824 */ /* 0x000fe400078e00ff */
[----:B------:R-:W-:Y:S01]  /*0750*/  ULEA UR4, UR5, UR4, 0x18 ;  /* 0x0000000405047291 */ /* 0x000fe2000f8ec0ff */
[----:B------:R-:W-:Y:S02]  /*0760*/  IADD3.X R35, PT, PT, R3, UR11, RZ, P0, !PT ;  /* 0x0000000b03237c10 */ /* 0x000fe400087fe4ff */
[----:B------:R-:W0:Y:S01]  /*0770*/  LDS.128 R8, [UR15+0x30] ;  /* 0x0000300fff087984 */ /* 0x000e220008000c00 */
[----:B------:R-:W-:-:S03]  /*0780*/  LOP3.LUT R2, R2, 0x7c, RZ, 0xc0, !PT ;  /* 0x0000007c02027812 */ /* 0x000fc600078ec0ff */
[----:B------:R-:W1:Y:S01]  /*0790*/  LDS.128 R4, [UR15+0x80] ;  /* 0x0000800fff047984 */ /* 0x000e620008000c00 */
[----:B--2---:R-:W-:-:S03]  /*07a0*/  IMAD R3, R33, UR8, RZ ;  /* 0x0000000821037c24 */ /* 0x004fc6000f8e02ff */
[----:B------:R-:W2:Y:S04]  /*07b0*/  LDS.128 R12, [UR15+0x40] ;  /* 0x0000400fff0c7984 */ /* 0x000ea80008000c00 */
[----:B------:R-:W3:Y:S04]  /*07c0*/  LDS.128 R20, [UR15+0x50] ;  /* 0x0000500fff147984 */ /* 0x000ee80008000c00 */
[----:B------:R-:W4:Y:S04]  /*07d0*/  LDS.128 R24, [UR15+0x60] ;  /* 0x0000600fff187984 */ /* 0x000f280008000c00 */
[----:B------:R-:W4:Y:S04]  /*07e0*/  LDS.128 R16, [UR15+0x70] ;  /* 0x0000700fff107984 */ /* 0x000f280008000c00 */
[----:B------:R-:W-:Y:S04]  /*07f0*/  LDS.128 R36, [UR15] ;  /* 0x0000000fff247984 */ /* 0x000fe80008000c00 */
[----:B------:R-:W-:Y:S04]  /*0800*/  LDS.128 R40, [UR15+0x10] ;  /* 0x0000100fff287984 */ /* 0x000fe80008000c00 */
[----:B------:R-:W-:Y:S01]  /*0810*/  LDS.128 R44, [UR15+0x20] ;  /* 0x0000200fff2c7984 */ /* 0x000fe20008000c00 */
[C---:B0-----:R-:W-:Y:S01]  /*0820*/  PRMT R66, R8.reuse, 0x7632, R66 ;  /* 0x0000763208427816 */ /* 0x041fe20000000042 */
[----:B------:R-:W-:Y:S01]  /*0830*/  IMAD.U32 R48, R8, 0x10000, RZ ;  /* 0x0001000008307824 */ /* 0x000fe200078e00ff */
[C---:B------:R-:W-:Y:S01]  /*0840*/  PRMT R68, R9.reuse, 0x7632, R68 ;  /* 0x0000763209447816 */ /* 0x040fe20000000044 */
[----:B------:R-:W-:Y:S01]  /*0850*/  IMAD.U32 R49, R9, 0x10000, RZ ;  /* 0x0001000009317824 */ /* 0x000fe200078e00ff */
[C---:B------:R-:W-:Y:S01]  /*0860*/  PRMT R70, R10.reuse, 0x7632, R70 ;  /* 0x000076320a467816 */ /* 0x040fe20000000046 */
[----:B------:R-:W-:Y:S01]  /*0870*/  IMAD.U32 R50, R10, 0x10000, RZ ;  /* 0x000100000a327824 */ /* 0x000fe200078e00ff */
[C---:B------:R-:W-:Y:S01]  /*0880*/  PRMT R72, R11.reuse, 0x7632, R72 ;  /* 0x000076320b487816 */ /* 0x040fe20000000048 */
[C---:B-1----:R-:W-:Y:S01]  /*0890*/  IMAD.U32 R95, R4.reuse, 0x10000, RZ ;  /* 0x00010000045f7824 */ /* 0x042fe200078e00ff */
[----:B------:R-:W-:Y:S01]  /*08a0*/  SHF.L.U32 R51, R11, 0x10, RZ ;  /* 0x000000100b337819 */ /* 0x000fe200000006ff */
[C---:B------:R-:W-:Y:S01]  /*08b0*/  IMAD.U32 R97, R5.reuse, 0x10000, RZ ;  /* 0x0001000005617824 */ /* 0x040fe200078e00ff */
[----:B------:R-:W0:Y:S01]  /*08c0*/  LDS.128 R8, [UR15+0x90] ;  /* 0x0000900fff087984 */ /* 0x000e220008000c00 */
[----:B------:R-:W-:Y:S01]  /*08d0*/  PRMT R106, R4, 0x7632, R106 ;  /* 0x00007632046a7816 */ /* 0x000fe2000000006a */
[----:B------:R-:W-:Y:S01]  /*08e0*/  IMAD.U32 R99, R6, 0x10000, RZ ;  /* 0x0001000006637824 */ /* 0x000fe200078e00ff */
[----:B------:R-:W-:Y:S01]  /*08f0*/  PRMT R108, R5, 0x7632, R108 ;  /* 0x00007632056c7816 */ /* 0x000fe2000000006c */
[----:B--2---:R-:W-:Y:S01]  /*0900*/  IMAD.U32 R52, R12, 0x10000, RZ ;  /* 0x000100000c347824 */ /* 0x004fe200078e00ff */
[----:B------:R-:W-:Y:S01]  /*0910*/  PRMT R110, R6, 0x7632, R110 ;  /* 0x00007632066e7816 */ /* 0x000fe2000000006e */
[----:B------:R-:W-:Y:S01]  /*0920*/  IMAD.U32 R53, R13, 0x10000, RZ ;  /* 0x000100000d357824 */ /* 0x000fe200078e00ff */
[C---:B------:R-:W-:Y:S01]  /*0930*/  PRMT R111, R7.reuse, 0x7632, R111 ;  /* 0x00007632076f7816 */ /* 0x040fe2000000006f */
[----:B------:R-:W-:Y:S01]  /*0940*/  IMAD.U32 R67, R14, 0x10000, RZ ;  /* 0x000100000e437824 */ /* 0x000fe200078e00ff */
[----:B------:R-:W-:Y:S01]  /*0950*/  SHF.L.U32 R101, R7, 0x10, RZ ;  /* 0x0000001007657819 */ /* 0x000fe200000006ff */
[----:B---3--:R-:W-:Y:S01]  /*0960*/  IMAD.U32 R71, R20, 0x10000, RZ ;  /* 0x0001000014477824 */ /* 0x008fe200078e00ff */
[----:B------:R-:W1:Y:S01]  /*0970*/  LDS.128 R4, [UR15+0xe0] ;  /* 0x0000e00fff047984 */ /* 0x000e620008000c00 */
[----:B------:R-:W-:Y:S01]  /*0980*/  PRMT R74, R12, 0x7632, R74 ;  /* 0x000076320c4a7816 */ /* 0x000fe2000000004a */
[----:B------:R-:W-:Y:S01]  /*0990*/  IMAD.U32 R73, R21, 0x10000, RZ ;  /* 0x0001000015497824 */ /* 0x000fe200078e00ff */
[----:B------:R-:W-:Y:S01]  /*09a0*/  PRMT R76, R13, 0x7632, R76 ;  /* 0x000076320d4c7816 */ /* 0x000fe2000000004c */
[----:B------:R-:W-:Y:S01]  /*09b0*/  IMAD.U32 R75, R22, 0x10000, RZ ;  /* 0x00010000164b7824 */ /* 0x000fe200078e00ff */
[----:B------:R-:W-:Y:S01]  /*09c0*/  PRMT R78, R14, 0x7632, R78 ;  /* 0x000076320e4e7816 */ /* 0x000fe2000000004e */
[----:B----4-:R-:W-:Y:S01]  /*09d0*/  IMAD.U32 R79, R24, 0x10000, RZ ;  /* 0x00010000184f7824 */ /* 0x010fe200078e00ff */
        /* <DEDUP_REMOVED lines=11> */
[----:B------:R-:W-:Y:S01]  /*0a90*/  LDS.128 R12, [UR15+0xa0] ;  /* 0x0000a00fff0c7984 */ /* 0x000fe20008000c00 */
[----:B------:R-:W-:Y:S01]  /*0aa0*/  SHF.L.U32 R77, R23, 0x10, RZ ;  /* 0x00000010174d7819 */ /* 0x000fe200000006ff */
[----:B------:R-:W-:Y:S01]  /*0ab0*/  IMAD.U32 R68, R68, 0x10000, RZ ;  /* 0x0001000044447824 */ /* 0x000fe200078e00ff */
[----:B------:R-:W-:Y:S01]  /*0ac0*/  PRMT R90, R24, 0x7632, R90 ;  /* 0x00007632185a7816 */ /* 0x000fe2000000005a */
[----:B------:R-:W-:Y:S01]  /*0ad0*/  LDS.128 R20, [UR15+0xb0] ;  /* 0x0000b00fff147984 */ /* 0x000fe20008000c00 */
[----:B------:R-:W-:Y:S01]  /*0ae0*/  PRMT R92, R25, 0x7632, R92 ;  /* 0x00007632195c7816 */ /* 0x000fe2000000005c */
[----:B------:R-:W-:Y:S01]  /*0af0*/  IMAD.U32 R70, R70, 0x10000, RZ ;  /* 0x0001000046467824 */ /* 0x000fe200078e00ff */
[----:B------:R-:W-:Y:S01]  /*0b00*/  PRMT R94, R26, 0x7632, R94 ;  /* 0x000076321a5e7816 */ /* 0x000fe2000000005e */
[----:B------:R-:W-:Y:S01]  /*0b10*/  IMAD.U32 R72, R72, 0x10000, RZ ;  /* 0x0001000048487824 */ /* 0x000fe200078e00ff */
[----:B------:R-:W-:Y:S01]  /*0b20*/  PRMT R96, R27, 0x7632, R96 ;  /* 0x000076321b607816 */ /* 0x000fe20000000060 */
[----:B------:R-:W-:Y:S01]  /*0b30*/  IMAD.U32 R76, R76, 0x10000, RZ ;  /* 0x000100004c4c7824 */ /* 0x000fe200078e00ff */
[C---:B0-----:R-:W-:Y:S01]  /*0b40*/  PRMT R112, R8.reuse, 0x7632, R112 ;  /* 0x0000763208707816 */ /* 0x041fe20000000070 */
        /* <DEDUP_REMOVED lines=10> */
[----:B------:R-:W0:Y:S01]  /*0bf0*/  LDS.128 R8, [UR15+0xf0] ;  /* 0x0000f00fff087984 */ /* 0x000e220008000c00 */
[----:B------:R-:W-:Y:S01]  /*0c00*/  PRMT R98, R16, 0x7632, R98 ;  /* 0x0000763210627816 */ /* 0x000fe20000000062 */
[----:B-1----:R-:W-:Y:S01]  /*0c10*/  IMAD.U32 R127, R4, 0x10000, RZ ;  /* 0x00010000047f7824 */ /* 0x002fe200078e00ff */
[----:B------:R-:W-:Y:S01]  /*0c20*/  PRMT R100, R17, 0x7632, R100 ;  /* 0x0000763211647816 */ /* 0x000fe20000000064 */
[----:B------:R-:W1:Y:S01]  /*0c30*/  LDS.128 R24, [UR15+0xc0] ;  /* 0x0000c00fff187984 */ /* 0x000e620008000c00 */
[----:B------:R-:W-:Y:S01]  /*0c40*/  PRMT R102, R18, 0x7632, R102 ;  /* 0x0000763212667816 */ /* 0x000fe20000000066 */
[----:B------:R-:W-:Y:S01]  /*0c50*/  IMAD.U32 R129, R5, 0x10000, RZ ;  /* 0x0001000005817824 */ /* 0x000fe200078e00ff */
[C---:B------:R-:W-:Y:S01]  /*0c60*/  PRMT R104, R19.reuse, 0x7632, R104 ;  /* 0x0000763213687816 */ /* 0x040fe20000000068 */
[----:B------:R-:W-:Y:S01]  /*0c70*/  IMAD.U32 R131, R6, 0x10000, RZ ;  /* 0x0001000006837824 */ /* 0x000fe200078e00ff */
[----:B------:R-:W-:Y:S01]  /*0c80*/  SHF.L.U32 R93, R19, 0x10, RZ ;  /* 0x00000010135d7819 */ /* 0x000fe200000006ff */
[----:B------:R-:W-:Y:S01]  /*0c90*/  IMAD.U32 R84, R84, 0x10000, RZ ;  /* 0x0001000054547824 */ /* 0x000fe200078e00ff */
[----:B------:R-:W2:Y:S01]  /*0ca0*/  LDS.128 R16, [UR15+0xd0] ;  /* 0x0000d00fff107984 */ /* 0x000ea20008000c00 */
        /* <DEDUP_REMOVED lines=10> */
[C---:B------:R-:W-:Y:S01]  /*0d50*/  PRMT R55, R37.reuse, 0x7632, R55 ;  /* 0x0000763225377816 */ /* 0x040fe20000000037 */
[----:B------:R-:W-:Y:S01]  /*0d60*/  IMAD.U32 R37, R37, 0x10000, RZ ;  /* 0x0001000025257824 */ /* 0x000fe200078e00ff */
[C---:B------:R-:W-:Y:S01]  /*0d70*/  PRMT R56, R38.reuse, 0x7632, R56 ;  /* 0x0000763226387816 */ /* 0x040fe20000000038 */
[----:B------:R-:W-:Y:S01]  /*0d80*/  IMAD.U32 R38, R38, 0x10000, RZ ;  /* 0x0001000026267824 */ /* 0x000fe200078e00ff */
[----:B------:R-:W-:Y:S01]  /*0d90*/  PRMT R57, R39, 0x7632, R57 ;  /* 0x0000763227397816 */ /* 0x000fe20000000039 */
        /* <DEDUP_REMOVED lines=13> */
[----:B0-----:R-:W-:Y:S01]  /*0e70*/  PRMT R143, R11, 0x7632, R143 ;  /* 0x000076320b8f7816 */ /* 0x001fe2000000008f */
[----:B------:R-:W-:Y:S01]  /*0e80*/  IMAD.U32 R59, R59, 0x10000, RZ ;  /* 0x000100003b3b7824 */ /* 0x000fe200078e00ff */
[----:B------:R-:W-:Y:S01]  /*0e90*/  SHF.L.U32 R139, R11, 0x10, RZ ;  /* 0x000000100b8b7819 */ /* 0x000fe200000006ff */
[----:B------:R-:W-:Y:S01]  /*0ea0*/  IMAD.U32 R60, R60, 0x10000, RZ ;  /* 0x000100003c3c7824 */ /* 0x000fe200078e00ff */
[C---:B------:R-:W-:Y:S01]  /*0eb0*/  PRMT R117, R13.reuse, 0x7632, R117 ;  /* 0x000076320d757816 */ /* 0x040fe20000000075 */
[----:B------:R-:W-:Y:S01]  /*0ec0*/  IMAD.U32 R13, R13, 0x10000, RZ ;  /* 0x000100000d0d7824 */ /* 0x000fe200078e00ff */
[C---:B------:R-:W-:Y:S01]  /*0ed0*/  PRMT R118, R14.reuse, 0x7632, R118 ;  /* 0x000076320e767816 */ /* 0x040fe20000000076 */
[----:B------:R-:W-:Y:S01]  /*0ee0*/  IMAD.U32 R14, R14, 0x10000, RZ ;  /* 0x000100000e0e7824 */ /* 0x000fe200078e00ff */
[C---:B------:R-:W-:Y:S01]  /*0ef0*/  PRMT R120, R20.reuse, 0x7632, R120 ;  /* 0x0000763214787816 */ /* 0x040fe20000000078 */
[----:B------:R-:W-:Y:S01]  /*0f00*/  IMAD.U32 R20, R20, 0x10000, RZ ;  /* 0x0001000014147824 */ /* 0x000fe200078e00ff */
[C---:B------:R-:W-:Y:S01]  /*0f10*/  PRMT R121, R21.reuse, 0x7632, R121 ;  /* 0x0000763215797816 */ /* 0x040fe20000000079 */
[----:B------:R-:W-:Y:S01]  /*0f20*/  IMAD.U32 R21, R21, 0x10000, RZ ;  /* 0x0001000015157824 */ /* 0x000fe200078e00ff */
[----:B------:R-:W-:Y:S01]  /*0f30*/  PRMT R123, R23, 0x7632, R123 ;  /* 0x00007632177b7816 */ /* 0x000fe2000000007b */
[----:B------:R-:W-:Y:S01]  /*0f40*/  IMAD.U32 R61, R61, 0x10000, RZ ;  /* 0x000100003d3d7824 */ /* 0x000fe200078e00ff */
[C---:B-1----:R-:W-:Y:S01]  /*0f50*/  PRMT R124, R24.reuse, 0x7632, R124 ;  /* 0x00007632187c7816 */ /* 0x042fe2000000007c */
[----:B------:R-:W-:Y:S01]  /*0f60*/  IMAD.U32 R24, R24, 0x10000, RZ ;  /* 0x0001000018187824 */ /* 0x000fe200078e00ff */
[C---:B------:R-:W-:Y:S01]  /*0f70*/  PRMT R126, R26.reuse, 0x7632, R126 ;  /* 0x000076321a7e7816 */ /* 0x040fe2000000007e */
[----:B------:R-:W-:Y:S01]  /*0f80*/  IMAD.U32 R26, R26, 0x10000, RZ ;  /* 0x000100001a1a7824 */ /* 0x000fe200078e00ff */
[----:B------:R-:W-:Y:S01]  /*0f90*/  PRMT R128, R27, 0x7632, R128 ;  /* 0x000076321b807816 */ /* 0x000fe20000000080 */
[----:B------:R-:W-:Y:S01]  /*0fa0*/  IMAD.U32 R63, R63, 0x10000, RZ ;  /* 0x000100003f3f7824 */ /* 0x000fe200078e00ff */
[C---:B--2---:R-:W-:Y:S01]  /*0fb0*/  PRMT R132, R17.reuse, 0x7632, R132 ;  /* 0x0000763211847816 */ /* 0x044fe20000000084 */
[----:B------:R-:W-:Y:S01]  /*0fc0*/  IMAD.U32 R17, R17, 0x10000, RZ ;  /* 0x0001000011117824 */ /* 0x000fe200078e00ff */
[C---:B------:R-:W-:Y:S01]  /*0fd0*/  PRMT R134, R18.reuse, 0x7632, R134 ;  /* 0x0000763212867816 */ /* 0x040fe20000000086 */
[----:B------:R-:W-:Y:S01]  /*0fe0*/  IMAD.U32 R18, R18, 0x10000, RZ ;  /* 0x0001000012127824 */ /* 0x000fe200078e00ff */
[C---:B------:R-:W-:Y:S01]  /*0ff0*/  PRMT R7, R8.reuse, 0x7632, R7 ;  /* 0x0000763208077816 */ /* 0x040fe20000000007 */
[----:B------:R-:W-:Y:S01]  /*1000*/  IMAD.U32 R8, R8, 0x10000, RZ ;  /* 0x0001000008087824 */ /* 0x000fe200078e00ff */
[C---:B------:R-:W-:Y:S01]  /*1010*/  PRMT R142, R10.reuse, 0x7632, R142 ;  /* 0x000076320a8e7816 */ /* 0x040fe2000000008e */
[----:B------:R-:W-:Y:S01]  /*1020*/  IMAD.U32 R10, R10, 0x10000, RZ ;  /* 0x000100000a0a7824 */ /* 0x000fe200078e00ff */
[----:B------:R-:W-:Y:S01]  /*1030*/  LEA R11, R31, R2, 0x7 ;  /* 0x000000021f0b7211 */ /* 0x000fe200078e38ff */
        /* <DEDUP_REMOVED lines=10> */
[----:B------:R-:W-:Y:S01]  /*10e0*/  VIADD R11, R11, UR4 ;  /* 0x000000040b0b7c36 */ /* 0x000fe20008000000 */
        /* <DEDUP_REMOVED lines=10> */
[----:B------:R-:W-:Y:S01]  /*1190*/  IADD3 R2, P0, PT, R3, R140, RZ ;  /* 0x0000008c03027210 */ /* 0x000fe20007f1e0ff */
[----:B------:R-:W-:Y:S01]  /*11a0*/  IMAD.MOV.U32 R140, RZ, RZ, -0x800001 ;  /* 0xff7fffffff8c7424 */ /* 0x000fe200078e00ff */
        /* <DEDUP_REMOVED lines=14> */
[----:B------:R-:W-:Y:S01]  /*1290*/  LEA.HI.X.SX32 R3, R3, RZ, 0x1, P0 ;  /* 0x000000ff03037211 */ /* 0x000fe200000f0eff */
        /* <DEDUP_REMOVED lines=31> */
[----:B------:R-:W-:-:S02]  /*1490*/  SHF.L.U32 R125, R125, 0x10, RZ ;  /* 0x000000107d7d7819 */ /* 0x000fc400000006ff */
[----:B------:R-:W-:Y:S02]  /*14a0*/  SHF.L.U32 R130, R130, 0x10, RZ ;  /* 0x0000001082827819 */ /* 0x000fe400000006ff */
[----:B------:R-:W-:Y:S02]  /*14b0*/  SHF.L.U32 R135, R135, 0x10, RZ ;  /* 0x0000001087877819 */ /* 0x000fe400000006ff */
[----:B------:R-:W-:Y:S02]  /*14c0*/  SHF.L.U32 R145, R5, 0x10, RZ ;  /* 0x0000001005917819 */ /* 0x000fe400000006ff */
[----:B------:R-:W-:-:S07]  /*14d0*/  SHF.L.U32 R141, R141, 0x10, RZ ;  /* 0x000000108d8d7819 */ /* 0x000fce00000006ff */
.L_x_16804:
[----:B------:R-:W2:Y:S02]  /*14e0*/  LDG.E.CONSTANT R5, desc[UR6][R34.64] ;  /* 0x0000000622057981 */ /* 0x000ea4000c1e9900 */
[----:B--2---:R-:W-:-:S03]  /*14f0*/  IMAD.WIDE R4, R5, UR9, R2 ;  /* 0x0000000905047c25 */ /* 0x004fc6000f8e0202 */
[----:B------:R-:W-:-:S04]  /*1500*/  LEA R6, P0, R4, UR12, 0x1 ;  /* 0x0000000c04067c11 */ /* 0x000fc8000f8008ff */
[----:B------:R-:W-:-:S05]  /*1510*/  LEA.HI.X R7, R4, UR13, R5, 0x1, P0 ;  /* 0x0000000d04077c11 */ /* 0x000fca00080f0c05 */
[----:B------:R-:W2:Y:S04]  /*1520*/  LDG.E.CONSTANT R158, desc[UR6][R6.64+0x200] ;  /* 0x00020006069e7981 */ /* 0x000ea8000c1e9900 */
[----:B------:R-:W3:Y:S04]  /*1530*/  LDG.E.CONSTANT R157, desc[UR6][R6.64] ;  /* 0x00000006069d7981 */ /* 0x000ee8000c1e9900 */
[----:B------:R-:W4:Y:S04]  /*1540*/  LDG.E.CONSTANT R150, desc[UR6][R6.64+0x400] ;  /* 0x0004000606967981 */ /* 0x000f28000c1e9900 */
[----:B------:R-:W5:Y:S04]  /*1550*/  LDG.E.CONSTANT R156, desc[UR6][R6.64+0x600] ;  /* 0x00060006069c7981 */ /* 0x000f68000c1e9900 */
        /* <DEDUP_REMOVED lines=8> */
[----:B------:R-:W5:Y:S01]  /*15e0*/  LDG.E.CONSTANT R149, desc[UR6][R6.64+0x1800] ;  /* 0x0018000606957981 */ /* 0x000f62000c1e9900 */
[----:B--2---:R-:W-:-:S02]  /*15f0*/  PRMT R159, R158, 0x7632, R159 ;  /* 0x000076329e9f7816 */ /* 0x004fc4000000009f */
[----:B------:R-:W-:Y:S02]  /*1600*/  SHF.L.U32 R161, R158, 0x10, RZ ;  /* 0x000000109ea17819 */ /* 0x000fe400000006ff */
[----:B---3--:R-:W-:Y:S01]  /*1610*/  PRMT R158, R157, 0x7632, R158 ;  /* 0x000076329d9e7816 */ /* 0x008fe2000000009e */
[----:B------:R-:W-:Y:S02]  /*1620*/  IMAD.U32 R163, R159, 0x10000, RZ ;  /* 0x000100009fa37824 */ /* 0x000fe400078e00ff */
[----:B------:R-:W-:Y:S01]  /*1630*/  IMAD.U32 R157, R157, 0x10000, RZ ;  /* 0x000100009d9d7824 */ /* 0x000fe200078e00ff */
[----:B------:R-:W-:Y:S01]  /*1640*/  SHF.L.U32 R159, R158, 0x10, RZ ;  /* 0x000000109e9f7819 */ /* 0x000fe200000006ff */
[----:B------:R-:W-:Y:S01]  /*1650*/  FMUL.FTZ R163, R58, R163 ;  /* 0x000000a33aa37220 */ /* 0x000fe20000410000 */
[----:B----4-:R-:W-:Y:S01]  /*1660*/  PRMT R158, R150, 0x7632, R158 ;  /* 0x00007632969e7816 */ /* 0x010fe2000000009e */
[----:B------:R-:W-:Y:S01]  /*1670*/  FMUL.FTZ R161, R40, R161 ;  /* 0x000000a128a17220 */ /* 0x000fe20000410000 */
[----:B------:R-:W-:-:S02]  /*1680*/  IMAD.U32 R150, R150, 0x10000, RZ ;  /* 0x0001000096967824 */ /* 0x000fc400078e00ff */
[----:B------:R-:W-:Y:S01]  /*1690*/  FFMA.FTZ R159, R54, R159, R163 ;  /* 0x0000009f369f7223 */ /* 0x000fe200000100a3 */
[----:B------:R-:W-:Y:S02]  /*16a0*/  IMAD.U32 R158, R158, 0x10000, RZ ;  /* 0x000100009e9e7824 */ /* 0x000fe400078e00ff */
[----:B------:R-:W-:Y:S02]  /*16b0*/  FFMA.FTZ R157, R36, R157, R161 ;  /* 0x0000009d249d7223 */ /* 0x000fe400000100a1 */
[----:B------:R-:W-:Y:S02]  /*16c0*/  FFMA.FTZ R159, R62, R158, R159 ;  /* 0x0000009e3e9f7223 */ /* 0x000fe4000001009f */
[----:B------:R-:W-:Y:S01]  /*16d0*/  FFMA.FTZ R157, R44, R150, R157 ;  /* 0x000000962c9d7223 */ /* 0x000fe2000001009d */
[C---:B-----5:R-:W-:Y:S01]  /*16e0*/  PRMT R158, R156.reuse, 0x7632, R158 ;  /* 0x000076329c9e7816 */ /* 0x060fe2000000009e */
[----:B------:R-:W2:Y:S01]  /*16f0*/  LDG.E.CONSTANT R150, desc[UR6][R6.64+0x1a00] ;  /* 0x001a000606967981 */ /* 0x000ea2000c1e9900 */
[----:B------:R-:W-:-:S03]  /*1700*/  SHF.L.U32 R156, R156, 0x10, RZ ;  /* 0x000000109c9c7819 */ /* 0x000fc600000006ff */
[----:B------:R-:W-:Y:S02]  /*1710*/  IMAD.U32 R158, R158, 0x10000, RZ ;  /* 0x000100009e9e7824 */ /* 0x000fe400078e00ff */
[----:B------:R-:W-:Y:S02]  /*1720*/  FFMA.FTZ R157, R48, R156, R157 ;  /* 0x0000009c309d7223 */ /* 0x000fe4000001009d */
[----:B------:R-:W3:Y:S01]  /*1730*/  LDG.E.CONSTANT R156, desc[UR6][R6.64+0x1c00] ;  /* 0x001c0006069c7981 */ /* 0x000ee2000c1e9900 */
[----:B------:R-:W-:Y:S01]  /*1740*/  FFMA.FTZ R159, R66, R158, R159 ;  /* 0x0000009e429f7223 */ /* 0x000fe2000001009f */
[----:B------:R-:W-:-:S04]  /*1750*/  PRMT R158, R155, 0x7632, R158 ;  /* 0x000076329b9e7816 */ /* 0x000fc8000000009e */
[----:B------:R-:W-:Y:S02]  /*1760*/  SHF.L.U32 R160, R158, 0x10, RZ ;  /* 0x000000109ea07819 */ /* 0x000fe400000006ff */
[----:B------:R-:W4:Y:S01]  /*1770*/  LDG.E.CONSTANT R158, desc[UR6][R6.64+0x1e00] ;  /* 0x001e0006069e7981 */ /* 0x000f22000c1e9900 */
[----:B------:R-:W-:Y:S02]  /*1780*/  IMAD.U32 R155, R155, 0x10000, RZ ;  /* 0x000100009b9b7824 */ /* 0x000fe400078e00ff */
[----:B------:R-:W-:Y:S01]  /*1790*/  FFMA.FTZ R159, R74, R160, R159 ;  /* 0x000000a04a9f7223 */ /* 0x000fe2000001009f */
[C---:B------:R-:W-:Y:S01]  /*17a0*/  IMAD.U32 R160, R154.reuse, 0x10000, RZ ;  /* 0x000100009aa07824 */ /* 0x040fe200078e00ff */
[----:B------:R-:W-:Y:S01]  /*17b0*/  PRMT R154, R154, 0x7632, R154 ;  /* 0x000076329a9a7816 */ /* 0x000fe2000000009a */
[----:B------:R-:W-:Y:S02]  /*17c0*/  FFMA.FTZ R162, R52, R155, R157 ;  /* 0x0000009b34a27223 */ /* 0x000fe4000001009d */
[----:B------:R-:W5:Y:S02]  /*17d0*/  LDG.E.CONSTANT R155, desc[UR6][R6.64+0x204] ;  /* 0x00020406069b7981 */ /* 0x000f64000c1e9900 */
[----:B------:R-:W-:-:S02]  /*17e0*/  IMAD.U32 R157, R154, 0x10000, RZ ;  /* 0x000100009a9d7824 */ /* 0x000fc400078e00ff */
[----:B------:R-:W5:Y:S02]  /*17f0*/  LDG.E.CONSTANT R154, desc[UR6][R6.64+0x4] ;  /* 0x00000406069a7981 */ /* 0x000f64000c1e9900 */
[--C-:B------:R-:W-:Y:S01]  /*1800*/  FFMA.FTZ R157, R82, R157, R159.reuse ;  /* 0x0000009d529d7223 */ /* 0x100fe2000001009f */
[----:B------:R-:W-:Y:S01]  /*1810*/  PRMT R159, R153, 0x7632, R159 ;  /* 0x00007632999f7816 */ /* 0x000fe2000000009f */
[----:B------:R-:W-:Y:S01]  /*1820*/  FFMA.FTZ R160, R71, R160, R162 ;  /* 0x000000a047a07223 */ /* 0x000fe200000100a2 */
[----:B------:R-:W-:-:S03]  /*1830*/  SHF.L.U32 R153, R153, 0x10, RZ ;  /* 0x0000001099997819 */ /* 0x000fc600000006ff */
[----:B------:R-:W-:-:S04]  /*1840*/  IMAD.U32 R159, R159, 0x10000, RZ ;  /* 0x000100009f9f7824 */ /* 0x000fc800078e00ff */
[----:B------:R-:W-:Y:S02]  /*1850*/  FFMA.FTZ R159, R90, R159, R157 ;  /* 0x0000009f5a9f7223 */ /* 0x000fe4000001009d */
[----:B------:R-:W5:Y:S01]  /*1860*/  LDG.E.CONSTANT R157, desc[UR6][R6.64+0x404] ;  /* 0x00040406069d7981 */ /* 0x000f62000c1e9900 */
[----:B------:R-:W-:Y:S01]  /*1870*/  FFMA.FTZ R160, R79, R153, R160 ;  /* 0x000000994fa07223 */ /* 0x000fe200000100a0 */
[C---:B------:R-:W-:Y:S01]  /*1880*/  PRMT R153, R151.reuse, 0x7632, R153 ;  /* 0x0000763297997816 */ /* 0x040fe20000000099 */
[----:B------:R-:W-:-:S04]  /*1890*/  IMAD.U32 R151, R151, 0x10000, RZ ;  /* 0x0001000097977824 */ /* 0x000fc800078e00ff */
[----:B------:R-:W-:Y:S02]  /*18a0*/  FFMA.FTZ R160, R87, R151, R160 ;  /* 0x0000009757a07223 */ /* 0x000fe400000100a0 */
[----:B------:R-:W5:Y:S01]  /*18b0*/  LDG.E.CONSTANT R151, desc[UR6][R6.64+0x604] ;  /* 0x0006040606977981 */ /* 0x000f62000c1e9900 */
[----:B------:R-:W-:-:S05]  /*18c0*/  SHF.L.U32 R153, R153, 0x10, RZ ;  /* 0x0000001099997819 */ /* 0x000fca00000006ff */
[--C-:B------:R-:W-:Y:S01]  /*18d0*/  FFMA.FTZ R153, R98, R153, R159.reuse ;  /* 0x0000009962997223 */ /* 0x100fe2000001009f */
[C---:B------:R-:W-:Y:S01]  /*18e0*/  PRMT R159, R4.reuse, 0x7632, R159 ;  /* 0x00007632049f7816 */ /* 0x040fe2000000009f */
[----:B------:R-:W-:-:S04]  /*18f0*/  IMAD.U32 R4, R4, 0x10000, RZ ;  /* 0x0001000004047824 */ /* 0x000fc800078e00ff */
[----:B------:R-:W-:Y:S02]  /*1900*/  IMAD.U32 R159, R159, 0x10000, RZ ;  /* 0x000100009f9f7824 */ /* 0x000fe400078e00ff */
[----:B------:R-:W-:Y:S02]  /*1910*/  FFMA.FTZ R160, R95, R4, R160 ;  /* 0x000000045fa07223 */ /* 0x000fe400000100a0 */
[----:B------:R-:W5:Y:S01]  /*1920*/  LDG.E.CONSTANT R4, desc[UR6][R6.64+0x804] ;  /* 0x0008040606047981 */ /* 0x000f62000c1e9900 */
[----:B------:R-:W-:Y:S01]  /*1930*/  FFMA.FTZ R153, R106, R159, R153 ;  /* 0x0000009f6a997223 */ /* 0x000fe20000010099 */
[C---:B------:R-:W-:Y:S02]  /*1940*/  PRMT R159, R5.reuse, 0x7632, R159 ;  /* 0x00007632059f7816 */ /* 0x040fe4000000009f */
[----:B------:R-:W-:-:S03]  /*1950*/  SHF.L.U32 R5, R5, 0x10, RZ ;  /* 0x0000001005057819 */ /* 0x000fc600000006ff */
[----:B------:R-:W-:Y:S02]  /*1960*/  IMAD.U32 R159, R159, 0x10000, RZ ;  /* 0x000100009f9f7824 */ /* 0x000fe400078e00ff */
[----:B------:R-:W-:Y:S02]  /*1970*/  FFMA.FTZ R161, R103, R5, R160 ;  /* 0x0000000567a17223 */ /* 0x000fe400000100a0 */
[----:B------:R-:W5:Y:S01]  /*1980*/  LDG.E.CONSTANT R5, desc[UR6][R6.64+0xa04] ;  /* 0x000a040606057981 */ /* 0x000f62000c1e9900 */
[----:B------:R-:W-:Y:S01]  /*1990*/  FFMA.FTZ R153, R112, R159, R153 ;  /* 0x0000009f70997223 */ /* 0x000fe20000010099 */
[C---:B------:R-:W-:Y:S01]  /*19a0*/  IMAD.U32 R159, R152.reuse, 0x10000, RZ ;  /* 0x00010000989f7824 */ /* 0x040fe200078e00ff */
[----:B------:R-:W-:-:S03]  /*19b0*/  PRMT R152, R152, 0x7632, R152 ;  /* 0x0000763298987816 */ /* 0x000fc60000000098 */
[----:B------:R-:W-:Y:S01]  /*19c0*/  FFMA.FTZ R161, R12, R159, R161 ;  /* 0x0000009f0ca17223 */ /* 0x000fe200000100a1 */
[----:B------:R-:W-:Y:S02]  /*19d0*/  SHF.L.U32 R159, R152, 0x10, RZ ;  /* 0x00000010989f7819 */ /* 0x000fe400000006ff */
[----:B------:R-:W5:Y:S03]  /*19e0*/  LDG.E.CONSTANT R152, desc[UR6][R6.64+0xc04] ;  /* 0x000c040606987981 */ /* 0x000f66000c1e9900 */
[----:B------:R-:W-:Y:S01]  /*19f0*/  FFMA.FTZ R159, R116, R159, R153 ;  /* 0x0000009f749f7223 */ /* 0x000fe20000010099 */
[C---:B------:R-:W-:Y:S01]  /*1a00*/  IMAD.U32 R153, R148.reuse, 0x10000, RZ ;  /* 0x0001000094997824 */ /* 0x040fe200078e00ff */
[----:B------:R-:W-:-:S05]  /*1a10*/  PRMT R148, R148, 0x7632, R148 ;  /* 0x0000763294947816 */ /* 0x000fca0000000094 */
[----:B------:R-:W-:Y:S02]  /*1a20*/  IMAD.U32 R148, R148, 0x10000, RZ ;  /* 0x0001000094947824 */ /* 0x000fe400078e00ff */
[----:B------:R-:W-:Y:S02]  /*1a30*/  FFMA.FTZ R161, R20, R153, R161 ;  /* 0x0000009914a17223 */ /* 0x000fe400000100a1 */
[----:B------:R-:W5:Y:S01]  /*1a40*/  LDG.E.CONSTANT R153, desc[UR6][R6.64+0xe04] ;  /* 0x000e040606997981 */ /* 0x000f62000c1e9900 */
[----:B------:R-:W-:Y:S01]  /*1a50*/  FFMA.FTZ R163, R120, R148, R159 ;  /* 0x0000009478a37223 */ /* 0x000fe2000001009f */
[C---:B------:R-:W-:Y:S02]  /*1a60*/  SHF.L.U32 R159, R149.reuse, 0x10, RZ ;  /* 0x00000010959f7819 */ /* 0x040fe400000006ff */
[----:B------:R-:W-:Y:S01]  /*1a70*/  PRMT R149, R149, 0x7632, R149 ;  /* 0x0000763295957816 */ /* 0x000fe20000000095 */
[----:B------:R-:W5:Y:S02]  /*1a80*/  LDG.E.CONSTANT R148, desc[UR6][R6.64+0x1004] ;  /* 0x0010040606947981 */ /* 0x000f64000c1e9900 */
[----:B------:R-:W-:-:S02]  /*1a90*/  FFMA.FTZ R159, R24, R159, R161 ;  /* 0x0000009f189f7223 */ /* 0x000fc400000100a1 */
[----:B------:R-:W-:-:S04]  /*1aa0*/  IMAD.U32 R149, R149, 0x10000, RZ ;  /* 0x0001000095957824 */ /* 0x000fc800078e00ff */
[----:B------:R-:W-:Y:S01]  /*1ab0*/  FFMA.FTZ R149, R124, R149, R163 ;  /* 0x000000957c957223 */ /* 0x000fe200000100a3 */
[C---:B--2---:R-:W-:Y:S01]  /*1ac0*/  PRMT R160, R150.reuse, 0x7632, R160 ;  /* 0x0000763296a07816 */ /* 0x044fe200000000a0 */
[----:B------:R-:W-:-:S03]  /*1ad0*/  IMAD.U32 R150, R150, 0x10000, RZ ;  /* 0x0001000096967824 */ /* 0x000fc600078e00ff */
[----:B------:R-:W-:Y:S01]  /*1ae0*/  SHF.L.U32 R160, R160, 0x10, RZ ;  /* 0x00000010a0a07819 */ /* 0x000fe200000006ff */
[--C-:B------:R-:W-:Y:S01]  /*1af0*/  FFMA.FTZ R150, R16, R150, R159.reuse ;  /* 0x0000009610967223 */ /* 0x100fe2000001009f */
[C---:B---3--:R-:W-:Y:S01]  /*1b00*/  PRMT R159, R156.reuse, 0x7632, R159 ;  /* 0x000076329c9f7816 */ /* 0x048fe2000000009f */
[----:B------:R-:W-:Y:S02]  /*1b10*/  IMAD.U32 R156, R156, 0x10000, RZ ;  /* 0x000100009c9c7824 */ /* 0x000fe400078e00ff */
[----:B------:R-:W-:Y:S02]  /*1b20*/  FFMA.FTZ R149, R130, R160, R149 ;  /* 0x000000a082957223 */ /* 0x000fe40000010095 */
[----:B------:R-:W-:Y:S02]  /*1b30*/  IMAD.U32 R159, R159, 0x10000, RZ ;  /* 0x000100009f9f7824 */ /* 0x000fe400078e00ff */
[----:B------:R-:W-:Y:S02]  /*1b40*/  FFMA.FTZ R161, R127, R156, R150 ;  /* 0x0000009c7fa17223 */ /* 0x000fe40000010096 */
[--C-:B------:R-:W-:Y:S01]  /*1b50*/  FFMA.FTZ R150, R136, R159, R149.reuse ;  /* 0x0000009f88967223 */ /* 0x100fe20000010095 */
[----:B----4-:R-:W-:-:S05]  /*1b60*/  PRMT R149, R158, 0x7632, R149 ;  /* 0x000076329e957816 */ /* 0x010fca0000000095 */
[----:B------:R-:W-:-:S04]  /*1b70*/  IMAD.U32 R156, R149, 0x10000, RZ ;  /* 0x00010000959c7824 */ /* 0x000fc800078e00ff */
[----:B------:R-:W-:Y:S02]  /*1b80*/  FFMA.FTZ R150, R147, R156, R150 ;  /* 0x0000009c93967223 */ /* 0x000fe40000010096 */
[----:B------:R-:W2:Y:S01]  /*1b90*/  LDG.E.CONSTANT R156, desc[UR6][R6.64+0x1204] ;  /* 0x00120406069c7981 */ /* 0x000ea2000c1e9900 */
[----:B------:R-:W-:Y:S01]  /*1ba0*/  SHF.L.U32 R158, R158, 0x10, RZ ;  /* 0x000000109e9e7819 */ /* 0x000fe200000006ff */
[----:B-----5:R-:W-:-:S04]  /*1bb0*/  IMAD.U32 R160, R155, 0x10000, RZ ;  /* 0x000100009ba07824 */ /* 0x020fc800078e00ff */
[----:B------:R-:W-:Y:S01]  /*1bc0*/  FFMA.FTZ R149, R8, R158, R161 ;  /* 0x0000009e08957223 */ /* 0x000fe200000100a1 */
[----:B------:R-:W-:Y:S02]  /*1bd0*/  PRMT R158, R155, 0x7632, R158 ;  /* 0x000076329b9e7816 */ /* 0x000fe4000000009e */
[----:B------:R-:W3:Y:S02]  /*1be0*/  LDG.E.CONSTANT R155, desc[UR6][R6.64+0x1404] ;  /* 0x00140406069b7981 */ /* 0x000ee4000c1e9900 */
[----:B------:R-:W-:Y:S02]  /*1bf0*/  SHF.L.U32 R162, R158, 0x10, RZ ;  /* 0x000000109ea27819 */ /* 0x000fe400000006ff */
[C---:B------:R-:W-:Y:S01]  /*1c00*/  PRMT R158, R154.reuse, 0x7632, R158 ;  /* 0x000076329a9e7816 */ /* 0x040fe2000000009e */
[----:B------:R-:W-:Y:S02]  /*1c10*/  IMAD.U32 R154, R154, 0x10000, RZ ;  /* 0x000100009a9a7824 */ /* 0x000fe400078e00ff */
[----:B------:R-:W-:Y:S01]  /*1c20*/  FMUL.FTZ R160, R41, R160 ;  /* 0x000000a029a07220 */ /* 0x000fe20000410000 */
[----:B------:R-:W-:Y:S01]  /*1c30*/  PRMT R159, R157, 0x7632, R159 ;  /* 0x000076329d9f7816 */ /* 0x000fe2000000009f */
[----:B------:R-:W-:-:S02]  /*1c40*/  FMUL.FTZ R162, R59, R162 ;  /* 0x000000a23ba27220 */ /* 0x000fc40000410000 */
[----:B------:R-:W-:Y:S01]  /*1c50*/  FFMA.FTZ R160, R37, R154, R160 ;  /* 0x0000009a25a07223 */ /* 0x000fe200000100a0 */
[----:B------:R-:W-:Y:S01]  /*1c60*/  IMAD.U32 R158, R158, 0x10000, RZ ;  /* 0x000100009e9e7824 */ /* 0x000fe200078e00ff */
[----:B------:R-:W4:Y:S01]  /*1c70*/  LDG.E.CONSTANT R154, desc[UR6][R6.64+0x1604] ;  /* 0x00160406069a7981 */ /* 0x000f22000c1e9900 */
[----:B------:R-:W-:Y:S01]  /*1c80*/  SHF.L.U32 R157, R157, 0x10, RZ ;  /* 0x000000109d9d7819 */ /* 0x000fe200000006ff */
[----:B------:R-:W-:Y:S02]  /*1c90*/  IMAD.U32 R159, R159, 0x10000, RZ ;  /* 0x000100009f9f7824 */ /* 0x000fe400078e00ff */
[----:B------:R-:W-:Y:S02]  /*1ca0*/  FFMA.FTZ R158, R55, R158, R162 ;  /* 0x0000009e379e7223 */ /* 0x000fe400000100a2 */
[----:B------:R-:W-:Y:S02]  /*1cb0*/  FFMA.FTZ R160, R45, R157, R160 ;  /* 0x0000009d2da07223 */ /* 0x000fe400000100a0 */
[--C-:B------:R-:W-:Y:S01]  /*1cc0*/  FFMA.FTZ R159, R63, R159, R158.reuse ;  /* 0x0000009f3f9f7223 */ /* 0x100fe2000001009e */
[----:B------:R-:W-:Y:S01]  /*1cd0*/  PRMT R158, R151, 0x7632, R158 ;  /* 0x00007632979e7816 */ /* 0x000fe2000000009e */
[----:B------:R-:W5:Y:S03]  /*1ce0*/  LDG.E.CONSTANT R157, desc[UR6][R6.64+0x1804] ;  /* 0x00180406069d7981 */ /* 0x000f66000c1e9900 */
[----:B------:R-:W-:-:S05]  /*1cf0*/  SHF.L.U32 R158, R158, 0x10, RZ ;  /* 0x000000109e9e7819 */ /* 0x000fca00000006ff */
[----:B------:R-:W-:Y:S02]  /*1d00*/  FFMA.FTZ R159, R68, R158, R159 ;  /* 0x0000009e449f7223 */ /* 0x000fe4000001009f */
[----:B------:R-:W5:Y:S01]  /*1d10*/  LDG.E.CONSTANT R158, desc[UR6][R6.64+0x1a04] ;  /* 0x001a0406069e7981 */ /* 0x000f62000c1e9900 */
[----:B------:R-:W-:-:S04]  /*1d20*/  IMAD.U32 R151, R151, 0x10000, RZ ;  /* 0x0001000097977824 */ /* 0x000fc800078e00ff */
[----:B------:R-:W-:Y:S01]  /*1d30*/  FFMA.FTZ R160, R49, R151, R160 ;  /* 0x0000009731a07223 */ /* 0x000fe200000100a0 */
[C---:B------:R-:W-:Y:S01]  /*1d40*/  PRMT R151, R4.reuse, 0x7632, R151 ;  /* 0x0000763204977816 */ /* 0x040fe20000000097 */
[----:B------:R-:W-:-:S04]  /*1d50*/  IMAD.U32 R4, R4, 0x10000, RZ ;  /* 0x0001000004047824 */ /* 0x000fc800078e00ff */
[--C-:B------:R-:W-:Y:S01]  /*1d60*/  FFMA.FTZ R4, R53, R4, R160.reuse ;  /* 0x0000000435047223 */ /* 0x100fe200000100a0 */
[----:B------:R-:W-:Y:S01]  /*1d70*/  IMAD.U32 R151, R151, 0x10000, RZ ;  /* 0x0001000097977824 */ /* 0x000fe200078e00ff */
[C---:B------:R-:W-:Y:S02]  /*1d80*/  PRMT R160, R5.reuse, 0x7632, R160 ;  /* 0x0000763205a07816 */ /* 0x040fe400000000a0 */
[----:B------:R-:W-:Y:S01]  /*1d90*/  SHF.L.U32 R5, R5, 0x10, RZ ;  /* 0x0000001005057819 */ /* 0x000fe200000006ff */
[----:B------:R-:W-:Y:S02]  /*1da0*/  FFMA.FTZ R151, R76, R151, R159 ;  /* 0x000000974c977223 */ /* 0x000fe4000001009f */
[----:B------:R-:W5:Y:S01]  /*1db0*/  LDG.E.CONSTANT R159, desc[UR6][R6.64+0x1c04] ;  /* 0x001c0406069f7981 */ /* 0x000f62000c1e9900 */
[----:B------:R-:W-:Y:S02]  /*1dc0*/  IMAD.U32 R160, R160, 0x10000, RZ ;  /* 0x00010000a0a07824 */ /* 0x000fe400078e00ff */
[----:B------:R-:W-:Y:S01]  /*1dd0*/  FFMA.FTZ R4, R73, R5, R4 ;  /* 0x0000000549047223 */ /* 0x000fe20000010004 */
[----:B------:R-:W-:Y:S01]  /*1de0*/  PRMT R5, R152, 0x7632, R5 ;  /* 0x0000763298057816 */ /* 0x000fe20000000005 */
[----:B------:R-:W-:Y:S01]  /*1df0*/  FFMA.FTZ R151, R84, R160, R151 ;  /* 0x000000a054977223 */ /* 0x000fe20000010097 */
[----:B------:R-:W-:-:S02]  /*1e00*/  IMAD.U32 R160, R152, 0x10000, RZ ;  /* 0x0001000098a07824 */ /* 0x000fc400078e00ff */
[----:B------:R-:W5:Y:S01]  /*1e10*/  LDG.E.CONSTANT R152, desc[UR6][R6.64+0x1e04] ;  /* 0x001e040606987981 */ /* 0x000f62000c1e9900 */
[----:B------:R-:W-:-:S05]  /*1e20*/  SHF.L.U32 R5, R5, 0x10, RZ ;  /* 0x0000001005057819 */ /* 0x000fca00000006ff */
[----:B------:R-:W-:Y:S02]  /*1e30*/  FFMA.FTZ R161, R92, R5, R151 ;  /* 0x000000055ca17223 */ /* 0x000fe40000010097 */
[----:B------:R-:W5:Y:S01]  /*1e40*/  LDG.E.CONSTANT R151, desc[UR6][R6.64+0x208] ;  /* 0x0002080606977981 */ /* 0x000f62000c1e9900 */
[----:B------:R-:W-:Y:S02]  /*1e50*/  IMAD.U32 R5, R153, 0x10000, RZ ;  /* 0x0001000099057824 */ /* 0x000fe400078e00ff */
[----:B------:R-:W-:Y:S01]  /*1e60*/  FFMA.FTZ R4, R81, R160, R4 ;  /* 0x000000a051047223 */ /* 0x000fe20000010004 */
[----:B------:R-:W-:Y:S02]  /*1e70*/  PRMT R153, R153, 0x7632, R153 ;  /* 0x0000763299997816 */ /* 0x000fe40000000099 */
[C---:B------:R-:W-:Y:S01]  /*1e80*/  SHF.L.U32 R160, R148.reuse, 0x10, RZ ;  /* 0x0000001094a07819 */ /* 0x040fe200000006ff */
[----:B------:R-:W-:Y:S01]  /*1e90*/  FFMA.FTZ R4, R89, R5, R4 ;  /* 0x0000000559047223 */ /* 0x000fe20000010004 */
[----:B------:R-:W-:Y:S01]  /*1ea0*/  PRMT R148, R148, 0x7632, R148 ;  /* 0x0000763294947816 */ /* 0x000fe20000000094 */
[----:B------:R-:W5:Y:S01]  /*1eb0*/  LDG.E.CONSTANT R5, desc[UR6][R6.64+0x8] ;  /* 0x0000080606057981 */ /* 0x000f62000c1e9900 */
[----:B------:R-:W-:-:S03]  /*1ec0*/  IMAD.U32 R153, R153, 0x10000, RZ ;  /* 0x0001000099997824 */ /* 0x000fc600078e00ff */
[----:B------:R-:W-:Y:S02]  /*1ed0*/  IMAD.U32 R148, R148, 0x10000, RZ ;  /* 0x0001000094947824 */ /* 0x000fe400078e00ff */
[----:B------:R-:W-:Y:S01]  /*1ee0*/  FFMA.FTZ R153, R100, R153, R161 ;  /* 0x0000009964997223 */ /* 0x000fe200000100a1 */
[----:B------:R-:W-:Y:S02]  /*1ef0*/  FFMA.FTZ R160, R97, R160, R4 ;  /* 0x000000a061a07223 */ /* 0x000fe40000010004 */
[----:B------:R-:W5:Y:S01]  /*1f00*/  LDG.E.CONSTANT R4, desc[UR6][R6.64+0x408] ;  /* 0x0004080606047981 */ /* 0x000f62000c1e9900 */
[--C-:B------:R-:W-:Y:S01]  /*1f10*/  FFMA.FTZ R148, R108, R148, R153.reuse ;  /* 0x000000946c947223 */ /* 0x100fe20000010099 */
[----:B------:R-:W-:Y:S01]  /*1f20*/  FADD.FTZ R150, R149, R150 ;  /* 0x0000009695967221 */ /* 0x000fe20000010000 */
[C---:B--2---:R-:W-:Y:S01]  /*1f30*/  PRMT R153, R156.reuse, 0x7632, R153 ;  /* 0x000076329c997816 */ /* 0x044fe20000000099 */
[----:B------:R-:W-:-:S03]  /*1f40*/  IMAD.U32 R156, R156, 0x10000, RZ ;  /* 0x000100009c9c7824 */ /* 0x000fc600078e00ff */
[----:B------:R-:W-:Y:S01]  /*1f50*/  SHF.L.U32 R153, R153, 0x10, RZ ;  /* 0x0000001099997819 */ /* 0x000fe200000006ff */
[----:B------:R-:W-:-:S04]  /*1f60*/  FFMA.FTZ R156, R105, R156, R160 ;  /* 0x0000009c699c7223 */ /* 0x000fc800000100a0 */
[----:B------:R-:W-:Y:S02]  /*1f70*/  FFMA.FTZ R160, R113, R153, R148 ;  /* 0x0000009971a07223 */ /* 0x000fe40000010094 */
[----:B------:R-:W2:Y:S01]  /*1f80*/  LDG.E.CONSTANT R148, desc[UR6][R6.64+0x608] ;  /* 0x0006080606947981 */ /* 0x000ea2000c1e9900 */
[C---:B---3--:R-:W-:Y:S01]  /*1f90*/  PRMT R153, R155.reuse, 0x7632, R153 ;  /* 0x000076329b997816 */ /* 0x048fe20000000099 */
[----:B------:R-:W-:-:S04]  /*1fa0*/  IMAD.U32 R155, R155, 0x10000, RZ ;  /* 0x000100009b9b7824 */ /* 0x000fc800078e00ff */
[----:B------:R-:W-:Y:S02]  /*1fb0*/  IMAD.U32 R153, R153, 0x10000, RZ ;  /* 0x0001000099997824 */ /* 0x000fe400078e00ff */
[----:B------:R-:W-:Y:S02]  /*1fc0*/  FFMA.FTZ R156, R13, R155, R156 ;  /* 0x0000009b0d9c7223 */ /* 0x000fe4000001009c */
[----:B------:R-:W3:Y:S01]  /*1fd0*/  LDG.E.CONSTANT R155, desc[UR6][R6.64+0x808] ;  /* 0x00080806069b7981 */ /* 0x000ee2000c1e9900 */
[----:B------:R-:W-:Y:S01]  /*1fe0*/  FFMA.FTZ R160, R117, R153, R160 ;  /* 0x0000009975a07223 */ /* 0x000fe200000100a0 */
[C---:B----4-:R-:W-:Y:S02]  /*1ff0*/  PRMT R153, R154.reuse, 0x7632, R153 ;  /* 0x000076329a997816 */ /* 0x050fe40000000099 */
[----:B------:R-:W-:-:S03]  /*2000*/  SHF.L.U32 R154, R154, 0x10, RZ ;  /* 0x000000109a9a7819 */ /* 0x000fc600000006ff */
[----:B------:R-:W-:Y:S02]  /*2010*/  IMAD.U32 R153, R153, 0x10000, RZ ;  /* 0x0001000099997824 */ /* 0x000fe400078e00ff */
[----:B------:R-:W-:Y:S02]  /*2020*/  FFMA.FTZ R154, R21, R154, R156 ;  /* 0x0000009a159a7223 */ /* 0x000fe4000001009c */
[----:B------:R-:W4:Y:S01]  /*2030*/  LDG.E.CONSTANT R156, desc[UR6][R6.64+0xa08] ;  /* 0x000a0806069c7981 */ /* 0x000f22000c1e9900 */
[----:B------:R-:W-:Y:S01]  /*2040*/  FFMA.FTZ R160, R121, R153, R160 ;  /* 0x0000009979a07223 */ /* 0x000fe200000100a0 */
[C---:B-----5:R-:W-:Y:S01]  /*2050*/  PRMT R153, R157.reuse, 0x7632, R153 ;  /* 0x000076329d997816 */ /* 0x060fe20000000099 */
[----:B------:R-:W-:-:S04]  /*2060*/  IMAD.U32 R157, R157, 0x10000, RZ ;  /* 0x000100009d9d7824 */ /* 0x000fc800078e00ff */
[----:B------:R-:W-:Y:S02]  /*2070*/  FFMA.FTZ R162, R25, R157, R154 ;  /* 0x0000009d19a27223 */ /* 0x000fe4000001009a */
[----:B------:R-:W5:Y:S01]  /*2080*/  LDG.E.CONSTANT R154, desc[UR6][R6.64+0xc08] ;  /* 0x000c0806069a7981 */ /* 0x000f62000c1e9900 */
[C---:B------:R-:W-:Y:S01]  /*2090*/  PRMT R157, R158.reuse, 0x7632, R157 ;  /* 0x000076329e9d7816 */ /* 0x040fe2000000009d */
[----:B------:R-:W-:Y:S01]  /*20a0*/  IMAD.U32 R158, R158, 0x10000, RZ ;  /* 0x000100009e9e7824 */ /* 0x000fe200078e00ff */
[----:B------:R-:W-:-:S03]  /*20b0*/  SHF.L.U32 R153, R153, 0x10, RZ ;  /* 0x0000001099997819 */ /* 0x000fc600000006ff */
[----:B------:R-:W-:Y:S02]  /*20c0*/  FFMA.FTZ R162, R17, R158, R162 ;  /* 0x0000009e11a27223 */ /* 0x000fe400000100a2 */
[----:B------:R-:W5:Y:S01]  /*20d0*/  LDG.E.CONSTANT R158, desc[UR6][R6.64+0xe08] ;  /* 0x000e0806069e7981 */ /* 0x000f62000c1e9900 */
[----:B------:R-:W-:Y:S02]  /*20e0*/  IMAD.U32 R157, R157, 0x10000, RZ ;  /* 0x000100009d9d7824 */ /* 0x000fe400078e00ff */
[----:B------:R-:W-:-:S04]  /*20f0*/  FFMA.FTZ R153, R125, R153, R160 ;  /* 0x000000997d997223 */ /* 0x000fc800000100a0 */
[----:B------:R-:W-:Y:S02]  /*2100*/  FFMA.FTZ R153, R132, R157, R153 ;  /* 0x0000009d84997223 */ /* 0x000fe40000010099 */
[----:B------:R-:W5:Y:S01]  /*2110*/  LDG.E.CONSTANT R157, desc[UR6][R6.64+0x1008] ;  /* 0x00100806069d7981 */ /* 0x000f62000c1e9900 */
[C---:B------:R-:W-:Y:S02]  /*2120*/  SHF.L.U32 R149, R159.reuse, 0x10, RZ ;  /* 0x000000109f957819 */ /* 0x040fe400000006ff */
[----:B------:R-:W-:-:S03]  /*2130*/  PRMT R159, R159, 0x7632, R159 ;  /* 0x000076329f9f7816 */ /* 0x000fc6000000009f */
[----:B------:R-:W-:Y:S02]  /*2140*/  FFMA.FTZ R162, R129, R149, R162 ;  /* 0x0000009581a27223 */ /* 0x000fe400000100a2 */
[----:B------:R-:W-:Y:S02]  /*2150*/  IMAD.U32 R159, R159, 0x10000, RZ ;  /* 0x000100009f9f7824 */ /* 0x000fe400078e00ff */
[C---:B------:R-:W-:Y:S01]  /*2160*/  IMAD.U32 R149, R152.reuse, 0x10000, RZ ;  /* 0x0001000098957824 */ /* 0x040fe200078e00ff */
[----:B------:R-:W-:Y:S01]  /*2170*/  PRMT R152, R152, 0x7632, R152 ;  /* 0x0000763298987816 */ /* 0x000fe20000000098 */
[----:B------:R-:W-:Y:S02]  /*2180*/  FFMA.FTZ R160, R144, R159, R153 ;  /* 0x0000009f90a07223 */ /* 0x000fe40000010099 */
[----:B------:R-:W-:Y:S01]  /*2190*/  FFMA.FTZ R153, R9, R149, R162 ;  /* 0x0000009509997223 */ /* 0x000fe200000100a2 */
[----:B------:R-:W-:Y:S02]  /*21a0*/  SHF.L.U32 R149, R152, 0x10, RZ ;  /* 0x0000001098957819 */ /* 0x000fe400000006ff */
[----:B------:R-:W5:Y:S01]  /*21b0*/  LDG.E.CONSTANT R152, desc[UR6][R6.64+0x1208] ;  /* 0x0012080606987981 */ /* 0x000f62000c1e9900 */
[----:B------:R-:W-:Y:S01]  /*21c0*/  FADD.FTZ R150, R153, R150 ;  /* 0x0000009699967221 */ /* 0x000fe20000010000 */
[C---:B------:R-:W-:Y:S01]  /*21d0*/  PRMT R153, R151.reuse, 0x7632, R153 ;  /* 0x0000763297997816 */ /* 0x040fe20000000099 */
[----:B------:R-:W-:-:S02]  /*21e0*/  IMAD.U32 R159, R151, 0x10000, RZ ;  /* 0x00010000979f7824 */ /* 0x000fc400078e00ff */
[----:B------:R-:W5:Y:S02]  /*21f0*/  LDG.E.CONSTANT R151, desc[UR6][R6.64+0x1408] ;  /* 0x0014080606977981 */ /* 0x000f64000c1e9900 */
[----:B------:R-:W-:Y:S01]  /*2200*/  IMAD.U32 R161, R153, 0x10000, RZ ;  /* 0x0001000099a17824 */ /* 0x000fe200078e00ff */
[----:B------:R-:W-:-:S03]  /*2210*/  PRMT R153, R5, 0x7632, R153 ;  /* 0x0000763205997816 */ /* 0x000fc60000000099 */
[----:B------:R-:W-:Y:S02]  /*2220*/  FMUL.FTZ R161, R60, R161 ;  /* 0x000000a13ca17220 */ /* 0x000fe40000410000 */
[----:B------:R-:W-:-:S04]  /*2230*/  IMAD.U32 R153, R153, 0x10000, RZ ;  /* 0x0001000099997824 */ /* 0x000fc800078e00ff */
[----:B------:R-:W-:Y:S01]  /*2240*/  FFMA.FTZ R161, R56, R153, R161 ;  /* 0x0000009938a17223 */ /* 0x000fe200000100a1 */
[C---:B------:R-:W-:Y:S01]  /*2250*/  IMAD.U32 R153, R4.reuse, 0x10000, RZ ;  /* 0x0001000004997824 */ /* 0x040fe200078e00ff */
[----:B------:R-:W-:-:S04]  /*2260*/  PRMT R4, R4, 0x7632, R4 ;  /* 0x0000763204047816 */ /* 0x000fc80000000004 */
[----:B------:R-:W-:-:S05]  /*2270*/  SHF.L.U32 R4, R4, 0x10, RZ ;  /* 0x0000001004047819 */ /* 0x000fca00000006ff */
[----:B------:R-:W-:Y:S01]  /*2280*/  FFMA.FTZ R161, R64, R4, R161 ;  /* 0x0000000440a17223 */ /* 0x000fe200000100a1 */
[----:B------:R-:W-:Y:S01]  /*2290*/  SHF.L.U32 R5, R5, 0x10, RZ ;  /* 0x0000001005057819 */ /* 0x000fe200000006ff */
[----:B------:R-:W-:-:S04]  /*22a0*/  FMUL.FTZ R159, R42, R159 ;  /* 0x0000009f2a9f7220 */ /* 0x000fc80000410000 */
[----:B------:R-:W-:Y:S02]  /*22b0*/  FFMA.FTZ R159, R38, R5, R159 ;  /* 0x00000005269f7223 */ /* 0x000fe4000001009f */
[----:B------:R-:W5:Y:S02]  /*22c0*/  LDG.E.CONSTANT R5, desc[UR6][R6.64+0x20c] ;  /* 0x00020c0606057981 */ /* 0x000f64000c1e9900 */
[----:B------:R-:W-:Y:S02]  /*22d0*/  FFMA.FTZ R159, R46, R153, R159 ;  /* 0x000000992e9f7223 */ /* 0x000fe4000001009f */
[----:B------:R-:W5:Y:S01]  /*22e0*/  LDG.E.CONSTANT R153, desc[UR6][R6.64+0xc] ;  /* 0x00000c0606997981 */ /* 0x000f62000c1e9900 */
[----:B------:R-:W-:-:S03]  /*22f0*/  FFMA.FTZ R149, R141, R149, R160 ;  /* 0x000000958d957223 */ /* 0x000fc600000100a0 */
[----:B------:R-:W5:Y:S01]  /*2300*/  LDG.E.CONSTANT R160, desc[UR6][R6.64+0x60c] ;  /* 0x00060c0606a07981 */ /* 0x000f62000c1e9900 */
[----:B------:R-:W-:-:S03]  /*2310*/  FADD.FTZ R149, R149, R150 ;  /* 0x0000009695957221 */ /* 0x000fc60000010000 */
[----:B------:R-:W5:Y:S01]  /*2320*/  LDG.E.CONSTANT R150, desc[UR6][R6.64+0xe0c] ;  /* 0x000e0c0606967981 */ /* 0x000f62000c1e9900 */
[----:B--2---:R-:W-:-:S05]  /*2330*/  PRMT R4, R148, 0x7632, R4 ;  /* 0x0000763294047816 */ /* 0x004fca0000000004 */
[----:B------:R-:W-:-:S04]  /*2340*/  IMAD.U32 R4, R4, 0x10000, RZ ;  /* 0x0001000004047824 */ /* 0x000fc800078e00ff */
[----:B------:R-:W-:Y:S01]  /*2350*/  FFMA.FTZ R161, R70, R4, R161 ;  /* 0x0000000446a17223 */ /* 0x000fe200000100a1 */
[----:B---3--:R-:W-:Y:S01]  /*2360*/  PRMT R4, R155, 0x7632, R4 ;  /* 0x000076329b047816 */ /* 0x008fe20000000004 */
[----:B------:R-:W-:-:S04]  /*2370*/  IMAD.U32 R148, R148, 0x10000, RZ ;  /* 0x0001000094947824 */ /* 0x000fc800078e00ff */
[----:B------:R-:W-:Y:S02]  /*2380*/  IMAD.U32 R4, R4, 0x10000, RZ ;  /* 0x0001000004047824 */ /* 0x000fe400078e00ff */
[----:B------:R-:W-:Y:S01]  /*2390*/  FFMA.FTZ R148, R50, R148, R159 ;  /* 0x0000009432947223 */ /* 0x000fe2000001009f */
[----:B------:R-:W-:Y:S02]  /*23a0*/  SHF.L.U32 R159, R155, 0x10, RZ ;  /* 0x000000109b9f7819 */ /* 0x000fe400000006ff */
[----:B------:R-:W2:Y:S01]  /*23b0*/  LDG.E.CONSTANT R155, desc[UR6][R6.64+0x40c] ;  /* 0x00040c06069b7981 */ /* 0x000ea2000c1e9900 */
[----:B------:R-:W-:Y:S01]  /*23c0*/  FFMA.FTZ R161, R78, R4, R161 ;  /* 0x000000044ea17223 */ /* 0x000fe200000100a1 */
[C---:B----4-:R-:W-:Y:S01]  /*23d0*/  PRMT R4, R156.reuse, 0x7632, R4 ;  /* 0x000076329c047816 */ /* 0x050fe20000000004 */
[----:B------:R-:W-:Y:S01]  /*23e0*/  FFMA.FTZ R148, R67, R159, R148 ;  /* 0x0000009f43947223 */ /* 0x000fe20000010094 */
[----:B------:R-:W-:Y:S02]  /*23f0*/  IMAD.U32 R159, R156, 0x10000, RZ ;  /* 0x000100009c9f7824 */ /* 0x000fe400078e00ff */
[----:B------:R-:W-:Y:S01]  /*2400*/  SHF.L.U32 R4, R4, 0x10, RZ ;  /* 0x0000001004047819 */ /* 0x000fe200000006ff */
[----:B------:R-:W3:Y:S04]  /*2410*/  LDG.E.CONSTANT R156, desc[UR6][R6.64+0x1608] ;  /* 0x00160806069c7981 */ /* 0x000ee8000c1e9900 */
[----:B------:R-:W-:Y:S01]  /*2420*/  FFMA.FTZ R161, R86, R4, R161 ;  /* 0x0000000456a17223 */ /* 0x000fe200000100a1 */
[----:B-----5:R-:W-:Y:S01]  /*2430*/  PRMT R4, R154, 0x7632, R4 ;  /* 0x000076329a047816 */ /* 0x020fe20000000004 */
[----:B------:R-:W-:-:S02]  /*2440*/  FFMA.FTZ R148, R75, R159, R148 ;  /* 0x0000009f4b947223 */ /* 0x000fc40000010094 */
[----:B------:R-:W4:Y:S02]  /*2450*/  LDG.E.CONSTANT R159, desc[UR6][R6.64+0x80c] ;  /* 0x00080c06069f7981 */ /* 0x000f24000c1e9900 */
[----:B------:R-:W-:-:S04]  /*2460*/  IMAD.U32 R4, R4, 0x10000, RZ ;  /* 0x0001000004047824 */ /* 0x000fc800078e00ff */
[----:B------:R-:W-:Y:S01]  /*2470*/  FFMA.FTZ R161, R94, R4, R161 ;  /* 0x000000045ea17223 */ /* 0x000fe200000100a1 */
[----:B------:R-:W-:Y:S01]  /*2480*/  PRMT R4, R158, 0x7632, R4 ;  /* 0x000076329e047816 */ /* 0x000fe20000000004 */
[----:B------:R-:W-:Y:S01]  /*2490*/  IMAD.U32 R154, R154, 0x10000, RZ ;  /* 0x000100009a9a7824 */ /* 0x000fe200078e00ff */
[----:B------:R-:W-:-:S03]  /*24a0*/  SHF.L.U32 R158, R158, 0x10, RZ ;  /* 0x000000109e9e7819 */ /* 0x000fc600000006ff */
[----:B------:R-:W-:Y:S02]  /*24b0*/  IMAD.U32 R4, R4, 0x10000, RZ ;  /* 0x0001000004047824 */ /* 0x000fe400078e00ff */
[----:B------:R-:W-:Y:S01]  /*24c0*/  FFMA.FTZ R148, R83, R154, R148 ;  /* 0x0000009a53947223 */ /* 0x000fe20000010094 */
[----:B------:R-:W-:Y:S02]  /*24d0*/  IMAD.U32 R154, R157, 0x10000, RZ ;  /* 0x000100009d9a7824 */ /* 0x000fe400078e00ff */
[----:B------:R-:W-:Y:S02]  /*24e0*/  FFMA.FTZ R161, R102, R4, R161 ;  /* 0x0000000466a17223 */ /* 0x000fe400000100a1 */
[----:B------:R-:W5:Y:S01]  /*24f0*/  LDG.E.CONSTANT R4, desc[UR6][R6.64+0x1808] ;  /* 0x0018080606047981 */ /* 0x000f62000c1e9900 */
[----:B------:R-:W-:-:S04]  /*2500*/  FFMA.FTZ R148, R91, R158, R148 ;  /* 0x0000009e5b947223 */ /* 0x000fc80000010094 */
[----:B------:R-:W-:Y:S02]  /*2510*/  FFMA.FTZ R148, R99, R154, R148 ;  /* 0x0000009a63947223 */ /* 0x000fe40000010094 */
[----:B------:R-:W5:Y:S01]  /*2520*/  LDG.E.CONSTANT R154, desc[UR6][R6.64+0xa0c] ;  /* 0x000a0c06069a7981 */ /* 0x000f62000c1e9900 */
[----:B------:R-:W-:Y:S02]  /*2530*/  PRMT R157, R157, 0x7632, R157 ;  /* 0x000076329d9d7816 */ /* 0x000fe4000000009d */
[C---:B------:R-:W-:Y:S02]  /*2540*/  PRMT R158, R152.reuse, 0x7632, R158 ;  /* 0x00007632989e7816 */ /* 0x040fe4000000009e */
[----:B------:R-:W-:Y:S01]  /*2550*/  SHF.L.U32 R157, R157, 0x10, RZ ;  /* 0x000000109d9d7819 */ /* 0x000fe200000006ff */
[----:B------:R-:W-:-:S04]  /*2560*/  IMAD.U32 R152, R152, 0x10000, RZ ;  /* 0x0001000098987824 */ /* 0x000fc800078e00ff */
[----:B------:R-:W-:Y:S01]  /*2570*/  FFMA.FTZ R157, R110, R157, R161 ;  /* 0x0000009d6e9d7223 */ /* 0x000fe200000100a1 */
[----:B------:R-:W-:Y:S02]  /*2580*/  FFMA.FTZ R161, R107, R152, R148 ;  /* 0x000000986ba17223 */ /* 0x000fe40000010094 */
[----:B------:R-:W5:Y:S01]  /*2590*/  LDG.E.CONSTANT R148, desc[UR6][R6.64+0xc0c] ;  /* 0x000c0c0606947981 */ /* 0x000f62000c1e9900 */
[C---:B------:R-:W-:Y:S02]  /*25a0*/  PRMT R152, R151.reuse, 0x7632, R152 ;  /* 0x0000763297987816 */ /* 0x040fe40000000098 */
[----:B------:R-:W-:-:S05]  /*25b0*/  SHF.L.U32 R151, R151, 0x10, RZ ;  /* 0x0000001097977819 */ /* 0x000fca00000006ff */
[----:B------:R-:W-:Y:S02]  /*25c0*/  FFMA.FTZ R161, R14, R151, R161 ;  /* 0x000000970ea17223 */ /* 0x000fe400000100a1 */
[----:B------:R-:W5:Y:S01]  /*25d0*/  LDG.E.CONSTANT R151, desc[UR6][R6.64+0x100c] ;  /* 0x00100c0606977981 */ /* 0x000f62000c1e9900 */
[----:B------:R-:W-:Y:S02]  /*25e0*/  IMAD.U32 R158, R158, 0x10000, RZ ;  /* 0x000100009e9e7824 */ /* 0x000fe400078e00ff */
[----:B------:R-:W-:Y:S02]  /*25f0*/  IMAD.U32 R152, R152, 0x10000, RZ ;  /* 0x0001000098987824 */ /* 0x000fe400078e00ff */
[----:B------:R-:W-:-:S04]  /*2600*/  FFMA.FTZ R157, R114, R158, R157 ;  /* 0x0000009e729d7223 */ /* 0x000fc8000001009d */
[----:B------:R-:W-:Y:S01]  /*2610*/  FFMA.FTZ R157, R118, R152, R157 ;  /* 0x00000098769d7223 */ /* 0x000fe2000001009d */
[C---:B------:R-:W-:Y:S01]  /*2620*/  IMAD.U32 R152, R5.reuse, 0x10000, RZ ;  /* 0x0001000005987824 */ /* 0x040fe200078e00ff */
[----:B------:R-:W-:-:S03]  /*2630*/  PRMT R5, R5, 0x7632, R5 ;  /* 0x0000763205057816 */ /* 0x000fc60000000005 */
[----:B------:R-:W-:Y:S01]  /*2640*/  FMUL.FTZ R158, R43, R152 ;  /* 0x000000982b9e7220 */ /* 0x000fe20000410000 */
[----:B------:R-:W-:Y:S01]  /*2650*/  SHF.L.U32 R152, R153, 0x10, RZ ;  /* 0x0000001099987819 */ /* 0x000fe200000006ff */
[----:B------:R-:W-:Y:S01]  /*2660*/  IMAD.U32 R162, R5, 0x10000, RZ ;  /* 0x0001000005a27824 */ /* 0x000fe200078e00ff */
[----:B------:R-:W-:-:S03]  /*2670*/  PRMT R153, R153, 0x7632, R153 ;  /* 0x0000763299997816 */ /* 0x000fc60000000099 */
[----:B------:R-:W-:Y:S01]  /*2680*/  FFMA.FTZ R152, R39, R152, R158 ;  /* 0x0000009827987223 */ /* 0x000fe2000001009e */
[----:B------:R-:W-:Y:S01]  /*2690*/  FMUL.FTZ R162, R61, R162 ;  /* 0x000000a23da27220 */ /* 0x000fe20000410000 */
[----:B------:R-:W-:Y:S01]  /*26a0*/  IMAD.U32 R158, R153, 0x10000, RZ ;  /* 0x00010000999e7824 */ /* 0x000fe200078e00ff */
[C---:B------:R-:W-:Y:S01]  /*26b0*/  PRMT R153, R160.reuse, 0x7632, R153 ;  /* 0x00007632a0997816 */ /* 0x040fe20000000099 */
[----:B------:R-:W-:Y:S02]  /*26c0*/  IMAD.U32 R160, R160, 0x10000, RZ ;  /* 0x00010000a0a07824 */ /* 0x000fe400078e00ff */
[----:B------:R-:W-:Y:S02]  /*26d0*/  FFMA.FTZ R158, R57, R158, R162 ;  /* 0x0000009e399e7223 */ /* 0x000fe400000100a2 */
[----:B------:R-:W-:Y:S01]  /*26e0*/  IMAD.U32 R153, R153, 0x10000, RZ ;  /* 0x0001000099997824 */ /* 0x000fe200078e00ff */
[C---:B--2---:R-:W-:Y:S02]  /*26f0*/  PRMT R5, R155.reuse, 0x7632, R5 ;  /* 0x000076329b057816 */ /* 0x044fe40000000005 */
[----:B------:R-:W-:-:S05]  /*2700*/  SHF.L.U32 R155, R155, 0x10, RZ ;  /* 0x000000109b9b7819 */ /* 0x000fca00000006ff */
[----:B------:R-:W-:Y:S01]  /*2710*/  FFMA.FTZ R152, R47, R155, R152 ;  /* 0x0000009b2f987223 */ /* 0x000fe20000010098 */
[C---:B---3--:R-:W-:Y:S01]  /*2720*/  IMAD.U32 R155, R156.reuse, 0x10000, RZ ;  /* 0x000100009c9b7824 */ /* 0x048fe200078e00ff */
[----:B------:R-:W-:Y:S01]  /*2730*/  PRMT R156, R156, 0x7632, R156 ;  /* 0x000076329c9c7816 */ /* 0x000fe2000000009c */
[----:B------:R-:W-:-:S03]  /*2740*/  IMAD.U32 R5, R5, 0x10000, RZ ;  /* 0x0001000005057824 */ /* 0x000fc600078e00ff */
[----:B------:R-:W-:Y:S01]  /*2750*/  SHF.L.U32 R156, R156, 0x10, RZ ;  /* 0x000000109c9c7819 */ /* 0x000fe200000006ff */
[----:B------:R-:W-:-:S04]  /*2760*/  FFMA.FTZ R5, R65, R5, R158 ;  /* 0x0000000541057223 */ /* 0x000fc8000001009e */
[----:B------:R-:W-:Y:S01]  /*2770*/  FFMA.FTZ R157, R122, R156, R157 ;  /* 0x0000009c7a9d7223 */ /* 0x000fe2000001009d */
[--C-:B------:R-:W-:Y:S01]  /*2780*/  FFMA.FTZ R156, R51, R160, R152.reuse ;  /* 0x000000a0339c7223 */ /* 0x100fe20000010098 */
[C---:B----4-:R-:W-:Y:S01]  /*2790*/  PRMT R152, R159.reuse, 0x7632, R152 ;  /* 0x000076329f987816 */ /* 0x050fe20000000098 */
[----:B------:R-:W-:Y:S01]  /*27a0*/  FFMA.FTZ R153, R72, R153, R5 ;  /* 0x0000009948997223 */ /* 0x000fe20000010005 */
[----:B------:R-:W-:Y:S01]  /*27b0*/  SHF.L.U32 R159, R159, 0x10, RZ ;  /* 0x000000109f9f7819 */ /* 0x000fe200000006ff */
[----:B------:R-:W2:Y:S02]  /*27c0*/  LDG.E.CONSTANT R5, desc[UR6][R6.64+0x120c] ;  /* 0x00120c0606057981 */ /* 0x000ea4000c1e9900 */
[----:B------:R-:W-:Y:S02]  /*27d0*/  IMAD.U32 R158, R152, 0x10000, RZ ;  /* 0x00010000989e7824 */ /* 0x000fe400078e00ff */
[----:B------:R-:W-:Y:S01]  /*27e0*/  FFMA.FTZ R156, R69, R159, R156 ;  /* 0x0000009f459c7223 */ /* 0x000fe2000001009c */
[----:B------:R-:W-:Y:S01]  /*27f0*/  FFMA.FTZ R155, R22, R155, R161 ;  /* 0x0000009b169b7223 */ /* 0x000fe200000100a1 */
[----:B------:R-:W-:Y:S01]  /*2800*/  FFMA.FTZ R159, R80, R158, R153 ;  /* 0x0000009e509f7223 */ /* 0x000fe20000010099 */
[----:B------:R-:W3:Y:S04]  /*2810*/  LDG.E.CONSTANT R152, desc[UR6][R6.64+0x1a08] ;  /* 0x001a080606987981 */ /* 0x000ee8000c1e9900 */
[----:B------:R-:W4:Y:S01]  /*2820*/  LDG.E.CONSTANT R153, desc[UR6][R6.64+0x140c] ;  /* 0x00140c0606997981 */ /* 0x000f22000c1e9900 */
[C---:B-----5:R-:W-:Y:S01]  /*2830*/  IMAD.U32 R158, R4.reuse, 0x10000, RZ ;  /* 0x00010000049e7824 */ /* 0x060fe200078e00ff */
[----:B------:R-:W-:-:S03]  /*2840*/  PRMT R4, R4, 0x7632, R4 ;  /* 0x0000763204047816 */ /* 0x000fc60000000004 */
[----:B------:R-:W-:Y:S01]  /*2850*/  FFMA.FTZ R155, R26, R158, R155 ;  /* 0x0000009e1a9b7223 */ /* 0x000fe2000001009b */
[----:B------:R-:W-:Y:S01]  /*2860*/  PRMT R158, R154, 0x7632, R158 ;  /* 0x000076329a9e7816 */ /* 0x000fe2000000009e */
[----:B------:R-:W-:Y:S01]  /*2870*/  IMAD.U32 R160, R4, 0x10000, RZ ;  /* 0x0001000004a07824 */ /* 0x000fe200078e00ff */
[----:B------:R-:W-:Y:S01]  /*2880*/  SHF.L.U32 R154, R154, 0x10, RZ ;  /* 0x000000109a9a7819 */ /* 0x000fe200000006ff */
[----:B------:R-:W5:Y:S04]  /*2890*/  LDG.E.CONSTANT R4, desc[UR6][R6.64+0x1c08] ;  /* 0x001c080606047981 */ /* 0x000f68000c1e9900 */
[----:B------:R-:W-:Y:S02]  /*28a0*/  FFMA.FTZ R156, R77, R154, R156 ;  /* 0x0000009a4d9c7223 */ /* 0x000fe4000001009c */
[----:B------:R-:W5:Y:S01]  /*28b0*/  LDG.E.CONSTANT R154, desc[UR6][R6.64+0x160c] ;  /* 0x00160c06069a7981 */ /* 0x000f62000c1e9900 */
[----:B------:R-:W-:-:S02]  /*28c0*/  IMAD.U32 R158, R158, 0x10000, RZ ;  /* 0x000100009e9e7824 */ /* 0x000fc400078e00ff */
[----:B------:R-:W-:Y:S02]  /*28d0*/  FFMA.FTZ R157, R126, R160, R157 ;  /* 0x000000a07e9d7223 */ /* 0x000fe4000001009d */
[----:B------:R-:W-:Y:S01]  /*28e0*/  FFMA.FTZ R159, R88, R158, R159 ;  /* 0x0000009e589f7223 */ /* 0x000fe2000001009f */
[C---:B------:R-:W-:Y:S02]  /*28f0*/  PRMT R158, R148.reuse, 0x7632, R158 ;  /* 0x00007632949e7816 */ /* 0x040fe4000000009e */
[----:B------:R-:W-:Y:S02]  /*2900*/  SHF.L.U32 R160, R148, 0x10, RZ ;  /* 0x0000001094a07819 */ /* 0x000fe400000006ff */
[----:B------:R-:W5:Y:S01]  /*2910*/  LDG.E.CONSTANT R148, desc[UR6][R6.64+0x1e08] ;  /* 0x001e080606947981 */ /* 0x000f62000c1e9900 */
[----:B------:R-:W-:Y:S02]  /*2920*/  IMAD.U32 R158, R158, 0x10000, RZ ;  /* 0x000100009e9e7824 */ /* 0x000fe400078e00ff */
[----:B------:R-:W-:-:S02]  /*2930*/  FFMA.FTZ R160, R85, R160, R156 ;  /* 0x000000a055a07223 */ /* 0x000fc4000001009c */
[----:B------:R-:W5:Y:S01]  /*2940*/  LDG.E.CONSTANT R156, desc[UR6][R6.64+0x180c] ;  /* 0x00180c06069c7981 */ /* 0x000f62000c1e9900 */
[----:B------:R-:W-:Y:S01]  /*2950*/  FFMA.FTZ R159, R96, R158, R159 ;  /* 0x0000009e609f7223 */ /* 0x000fe2000001009f */
[C---:B------:R-:W-:Y:S01]  /*2960*/  PRMT R158, R150.reuse, 0x7632, R158 ;  /* 0x00007632969e7816 */ /* 0x040fe2000000009e */
[----:B------:R-:W-:-:S03]  /*2970*/  IMAD.U32 R150, R150, 0x10000, RZ ;  /* 0x0001000096967824 */ /* 0x000fc600078e00ff */
[----:B------:R-:W-:Y:S01]  /*2980*/  SHF.L.U32 R158, R158, 0x10, RZ ;  /* 0x000000109e9e7819 */ /* 0x000fe200000006ff */
[----:B------:R-:W-:Y:S02]  /*2990*/  FFMA.FTZ R160, R93, R150, R160 ;  /* 0x000000965da07223 */ /* 0x000fe400000100a0 */
[----:B------:R-:W5:Y:S02]  /*29a0*/  LDG.E.CONSTANT R150, desc[UR6][R6.64+0x1a0c] ;  /* 0x001a0c0606967981 */ /* 0x000f64000c1e9900 */
[----:B------:R-:W-:Y:S01]  /*29b0*/  FFMA.FTZ R162, R104, R158, R159 ;  /* 0x0000009e68a27223 */ /* 0x000fe2000001009f */
[----:B------:R-:W-:Y:S01]  /*29c0*/  IMAD.U32 R158, R151, 0x10000, RZ ;  /* 0x00010000979e7824 */ /* 0x000fe200078e00ff */
[----:B------:R-:W5:Y:S03]  /*29d0*/  LDG.E.CONSTANT R159, desc[UR6][R6.64+0x1e0c] ;  /* 0x001e0c06069f7981 */ /* 0x000f66000c1e9900 */
[----:B------:R-:W-:-:S02]  /*29e0*/  FFMA.FTZ R160, R101, R158, R160 ;  /* 0x0000009e65a07223 */ /* 0x000fc400000100a0 */
[----:B------:R0:W5:Y:S01]  /*29f0*/  LDG.E.CONSTANT R158, desc[UR6][R6.64+0x1c0c] ;  /* 0x001c0c06069e7981 */ /* 0x000162000c1e9900 */
[----:B------:R-:W-:-:S05]  /*2a00*/  PRMT R151, R151, 0x7632, R151 ;  /* 0x0000763297977816 */ /* 0x000fca0000000097 */
[----:B------:R-:W-:-:S04]  /*2a10*/  IMAD.U32 R151, R151, 0x10000, RZ ;  /* 0x0001000097977824 */ /* 0x000fc800078e00ff */
[----:B------:R-:W-:Y:S01]  /*2a20*/  FFMA.FTZ R162, R111, R151, R162 ;  /* 0x000000976fa27223 */ /* 0x000fe200000100a2 */
[----:B------:R-:W-:Y:S01]  /*2a30*/  VIADD R31, R31, 0x4 ;  /* 0x000000041f1f7836 */ /* 0x000fe20000000000 */
[----:B------:R-:W-:-:S05]  /*2a40*/  IADD3 R34, P1, PT, R34, 0x10, RZ ;  /* 0x0000001022227810 */ /* 0x000fca0007f3e0ff */
[----:B------:R-:W-:Y:S01]  /*2a50*/  IMAD.X R35, RZ, RZ, R35, P1 ;  /* 0x000000ffff237224 */ /* 0x000fe200008e0623 */
[C---:B--2---:R-:W-:Y:S02]  /*2a60*/  PRMT R151, R5.reuse, 0x7632, R151 ;  /* 0x0000763205977816 */ /* 0x044fe40000000097 */
[----:B------:R-:W-:-:S03]  /*2a70*/  SHF.L.U32 R5, R5, 0x10, RZ ;  /* 0x0000001005057819 */ /* 0x000fc600000006ff */
[----:B------:R-:W-:Y:S02]  /*2a80*/  IMAD.U32 R151, R151, 0x10000, RZ ;  /* 0x0001000097977824 */ /* 0x000fe400078e00ff */
[----:B------:R-:W-:Y:S01]  /*2a90*/  FFMA.FTZ R160, R109, R5, R160 ;  /* 0x000000056da07223 */ /* 0x000fe200000100a0 */
[----:B----4-:R-:W-:Y:S01]  /*2aa0*/  PRMT R5, R153, 0x7632, R5 ;  /* 0x0000763299057816 */ /* 0x010fe20000000005 */
[----:B------:R-:W-:Y:S01]  /*2ab0*/  FFMA.FTZ R162, R115, R151, R162 ;  /* 0x0000009773a27223 */ /* 0x000fe200000100a2 */
[----:B---3--:R-:W-:-:S03]  /*2ac0*/  IMAD.U32 R164, R152, 0x10000, RZ ;  /* 0x0001000098a47824 */ /* 0x008fc600078e00ff */
[----:B------:R-:W-:Y:S02]  /*2ad0*/  IMAD.U32 R5, R5, 0x10000, RZ ;  /* 0x0001000005057824 */ /* 0x000fe400078e00ff */
[----:B------:R-:W-:Y:S02]  /*2ae0*/  FFMA.FTZ R164, R18, R164, R155 ;  /* 0x000000a412a47223 */ /* 0x000fe4000001009b */
[----:B------:R-:W-:Y:S01]  /*2af0*/  FFMA.FTZ R162, R119, R5, R162 ;  /* 0x0000000577a27223 */ /* 0x000fe200000100a2 */
[----:B-----5:R-:W-:Y:S02]  /*2b00*/  SHF.L.U32 R5, R4, 0x10, RZ ;  /* 0x0000001004057819 */ /* 0x020fe400000006ff */
[----:B------:R-:W-:-:S03]  /*2b10*/  PRMT R152, R152, 0x7632, R152 ;  /* 0x0000763298987816 */ /* 0x000fc60000000098 */
[----:B0-----:R-:W-:Y:S01]  /*2b20*/  FFMA.FTZ R7, R131, R5, R164 ;  /* 0x0000000583077223 */ /* 0x001fe200000100a4 */
[----:B------:R-:W-:Y:S02]  /*2b30*/  SHF.L.U32 R6, R152, 0x10, RZ ;  /* 0x0000001098067819 */ /* 0x000fe400000006ff */
[----:B------:R-:W-:Y:S02]  /*2b40*/  PRMT R5, R4, 0x7632, R5 ;  /* 0x0000763204057816 */ /* 0x000fe40000000005 */
[----:B------:R-:W-:Y:S01]  /*2b50*/  PRMT R4, R154, 0x7632, R4 ;  /* 0x000076329a047816 */ /* 0x000fe20000000004 */
[----:B------:R-:W-:Y:S02]  /*2b60*/  FFMA.FTZ R6, R134, R6, R157 ;  /* 0x0000000686067223 */ /* 0x000fe4000001009d */
[----:B------:R-:W-:Y:S01]  /*2b70*/  IMAD.U32 R5, R5, 0x10000, RZ ;  /* 0x0001000005057824 */ /* 0x000fe200078e00ff */
[----:B------:R-:W-:-:S03]  /*2b80*/  SHF.L.U32 R4, R4, 0x10, RZ ;  /* 0x0000001004047819 */ /* 0x000fc600000006ff */
[----:B------:R-:W-:Y:S02]  /*2b90*/  FFMA.FTZ R151, R145, R5, R6 ;  /* 0x0000000591977223 */ /* 0x000fe40000010006 */
[----:B------:R-:W-:Y:S01]  /*2ba0*/  FFMA.FTZ R5, R123, R4, R162 ;  /* 0x000000047b057223 */ /* 0x000fe200000100a2 */
[----:B------:R-:W-:-:S04]  /*2bb0*/  IMAD.U32 R4, R148, 0x10000, RZ ;  /* 0x0001000094047824 */ /* 0x000fc800078e00ff */
[----:B------:R-:W-:Y:S01]  /*2bc0*/  FFMA.FTZ R6, R10, R4, R7 ;  /* 0x000000040a067223 */ /* 0x000fe20000010007 */
[----:B------:R-:W-:-:S05]  /*2bd0*/  PRMT R4, R156, 0x7632, R4 ;  /* 0x000076329c047816 */ /* 0x000fca0000000004 */
[----:B------:R-:W-:Y:S02]  /*2be0*/  IMAD.U32 R4, R4, 0x10000, RZ ;  /* 0x0001000004047824 */ /* 0x000fe400078e00ff */
[----:B------:R-:W-:Y:S02]  /*2bf0*/  IMAD.U32 R153, R153, 0x10000, RZ ;  /* 0x0001000099997824 */ /* 0x000fe400078e00ff */
[--C-:B------:R-:W-:Y:S01]  /*2c00*/  FFMA.FTZ R4, R128, R4, R5.reuse ;  /* 0x0000000480047223 */ /* 0x100fe20000010005 */
[----:B------:R-:W-:Y:S01]  /*2c10*/  PRMT R5, R150, 0x7632, R5 ;  /* 0x0000763296057816 */ /* 0x000fe20000000005 */
[----:B------:R-:W-:Y:S01]  /*2c20*/  FFMA.FTZ R160, R15, R153, R160 ;  /* 0x000000990fa07223 */ /* 0x000fe200000100a0 */
[----:B------:R-:W-:Y:S02]  /*2c30*/  IMAD.U32 R154, R154, 0x10000, RZ ;  /* 0x000100009a9a7824 */ /* 0x000fe400078e00ff */
[----:B------:R-:W-:Y:S02]  /*2c40*/  SHF.L.U32 R5, R5, 0x10, RZ ;  /* 0x0000001005057819 */ /* 0x000fe400000006ff */
[----:B------:R-:W-:Y:S01]  /*2c50*/  SHF.L.U32 R156, R156, 0x10, RZ ;  /* 0x000000109c9c7819 */ /* 0x000fe200000006ff */
[----:B------:R-:W-:-:S02]  /*2c60*/  FFMA.FTZ R154, R23, R154, R160 ;  /* 0x0000009a179a7223 */ /* 0x000fc400000100a0 */
[--C-:B------:R-:W-:Y:S01]  /*2c70*/  FFMA.FTZ R5, R135, R5, R4.reuse ;  /* 0x0000000587057223 */ /* 0x100fe20000010004 */
[----:B------:R-:W-:Y:S01]  /*2c80*/  PRMT R4, R158, 0x7632, R4 ;  /* 0x000076329e047816 */ /* 0x000fe20000000004 */
[----:B------:R-:W-:Y:S01]  /*2c90*/  FFMA.FTZ R154, R27, R156, R154 ;  /* 0x0000009c1b9a7223 */ /* 0x000fe2000001009a */
[----:B------:R-:W-:Y:S01]  /*2ca0*/  PRMT R148, R148, 0x7632, R148 ;  /* 0x0000763294947816 */ /* 0x000fe20000000094 */
[----:B------:R-:W-:Y:S02]  /*2cb0*/  IMAD.U32 R150, R150, 0x10000, RZ ;  /* 0x0001000096967824 */ /* 0x000fe400078e00ff */
[----:B------:R-:W-:Y:S02]  /*2cc0*/  IMAD.U32 R4, R4, 0x10000, RZ ;  /* 0x0001000004047824 */ /* 0x000fe400078e00ff */
[----:B------:R-:W-:Y:S02]  /*2cd0*/  IMAD.U32 R148, R148, 0x10000, RZ ;  /* 0x0001000094947824 */ /* 0x000fe400078e00ff */
[----:B------:R-:W-:Y:S01]  /*2ce0*/  FFMA.FTZ R150, R19, R150, R154 ;  /* 0x0000009613967223 */ /* 0x000fe2000001009a */
[----:B------:R-:W-:-:S02]  /*2cf0*/  IMAD.U32 R158, R158, 0x10000, RZ ;  /* 0x000100009e9e7824 */ /* 0x000fc400078e00ff */
[--C-:B------:R-:W-:Y:S01]  /*2d00*/  FFMA.FTZ R4, R146, R4, R5.reuse ;  /* 0x0000000492047223 */ /* 0x100fe20000010005 */
[----:B------:R-:W-:Y:S01]  /*2d10*/  PRMT R5, R159, 0x7632, R5 ;  /* 0x000076329f057816 */ /* 0x000fe20000000005 */
[----:B------:R-:W-:Y:S01]  /*2d20*/  FFMA.FTZ R148, R142, R148, R151 ;  /* 0x000000948e947223 */ /* 0x000fe20000010097 */
[----:B------:R-:W-:Y:S01]  /*2d30*/  FADD.FTZ R149, R6, R149 ;  /* 0x0000009506957221 */ /* 0x000fe20000010000 */
[----:B------:R-:W-:Y:S01]  /*2d40*/  FFMA.FTZ R150, R133, R158, R150 ;  /* 0x0000009e85967223 */ /* 0x000fe20000010096 */
[----:B------:R-:W-:Y:S02]  /*2d50*/  IMAD.U32 R159, R159, 0x10000, RZ ;  /* 0x000100009f9f7824 */ /* 0x000fe400078e00ff */
[----:B------:R-:W-:Y:S01]  /*2d60*/  FADD.FTZ R149, R148, R149 ;  /* 0x0000009594957221 */ /* 0x000fe20000010000 */
[----:B------:R-:W-:Y:S02]  /*2d70*/  IMAD.U32 R5, R5, 0x10000, RZ ;  /* 0x0001000005057824 */ /* 0x000fe400078e00ff */
[----:B------:R-:W-:Y:S01]  /*2d80*/  FFMA.FTZ R150, R139, R159, R150 ;  /* 0x0000009f8b967223 */ /* 0x000fe20000010096 */
[----:B------:R-:W-:Y:S01]  /*2d90*/  IADD3 R6, PT, PT, R138, 0x1, RZ ;  /* 0x000000018a067810 */ /* 0x000fe20007ffe0ff */
[----:B------:R-:W-:-:S02]  /*2da0*/  FFMA.FTZ R4, R143, R5, R4 ;  /* 0x000000058f047223 */ /* 0x000fc40000010004 */
[----:B------:R-:W-:Y:S01]  /*2db0*/  FADD.FTZ R149, R150, R149 ;  /* 0x0000009596957221 */ /* 0x000fe20000010000 */
[----:B------:R-:W-:-:S03]  /*2dc0*/  I2FP.F32.S32 R7, R6 ;  /* 0x0000000600077245 */ /* 0x000fc60000201400 */
[----:B------:R-:W-:Y:S01]  /*2dd0*/  FADD.FTZ R149, R4, R149 ;  /* 0x0000009504957221 */ /* 0x000fe20000010000 */
[----:B------:R-:W-:Y:S01]  /*2de0*/  IADD3 R4, PT, PT, R137, -0x1, RZ ;  /* 0xffffffff89047810 */ /* 0x000fe20007ffe0ff */
[----:B------:R-:W-:-:S03]  /*2df0*/  FMUL.FTZ R7, R7, R30 ;  /* 0x0000001e07077220 */ /* 0x000fc60000410000 */
[----:B------:R-:W-:Y:S02]  /*2e00*/  ISETP.GE.AND P0, PT, R4, R29, PT ;  /* 0x0000001d0400720c */ /* 0x000fe40003f06270 */
[----:B------:R-:W-:-:S05]  /*2e10*/  FSEL R6, R7, RZ, P2 ;  /* 0x000000ff07067208 */ /* 0x000fca0001000000 */
        /* <DEDUP_REMOVED lines=9> */
.L_x_16803:
[----:B------:R-:W-:Y:S05]  /*2eb0*/  BSYNC.RECONVERGENT B0 ;  /* 0x0000000000007941 */ /* 0x000fea0003800200 */
.L_x_16802:
[----:B0-----:R-:W0:Y:S01]  /*2ec0*/  SHFL.BFLY PT, R3, R140, 0x10, 0x1f ;  /* 0x0e001f008c037f89 */ /* 0x001e2200000e0000 */
[----:B------:R-:W-:Y:S01]  /*2ed0*/  IMAD.MOV.U32 R10, RZ, RZ, -0x800001 ;  /* 0xff7fffffff0a7424 */ /* 0x000fe200078e00ff */
[----:B------:R-:W-:Y:S01]  /*2ee0*/  BSSY.RECONVERGENT B0, `(.L_x_16805) ;  /* 0x0000103000007945 */ /* 0x000fe20003800200 */
[----:B------:R-:W1:Y:S01]  /*2ef0*/  S2R R4, SR_CgaCtaId ;  /* 0x0000000000047919 */ /* 0x000e620000008800 */
[----:B0-----:R-:W-:-:S05]  /*2f00*/  FMNMX.FTZ R3, R3, R140, !PT ;  /* 0x0000008c03037209 */ /* 0x001fca0007810000 */
[----:B------:R-:W0:Y:S02]  /*2f10*/  SHFL.BFLY PT, R2, R3, 0x8, 0x1f ;  /* 0x0d001f0003027f89 */ /* 0x000e2400000e0000 */
[----:B0-----:R-:W-:Y:S02]  /*2f20*/  FMNMX.FTZ R6, R3, R2, !PT ;  /* 0x0000000203067209 */ /* 0x001fe40007810000 */
[----:B------:R-:W-:-:S03]  /*2f30*/  SHF.R.U32.HI R3, RZ, 0x5, R0 ;  /* 0x00000005ff037819 */ /* 0x000fc60000011600 */
[----:B------:R-:W0:Y:S02]  /*2f40*/  SHFL.BFLY PT, R5, R6, 0x4, 0x1f ;  /* 0x0c801f0006057f89 */ /* 0x000e2400000e0000 */
[----:B0-----:R-:W-:Y:S02]  /*2f50*/  FMNMX.FTZ R7, R6, R5, !PT ;  /* 0x0000000506077209 */ /* 0x001fe40007810000 */
[----:B------:R-:W-:-:S03]  /*2f60*/  MOV R5, 0x400 ;  /* 0x0000040000057802 */ /* 0x000fc60000000f00 */
[----:B------:R-:W0:Y:S01]  /*2f70*/  SHFL.BFLY PT, R2, R7, 0x2, 0x1f ;  /* 0x0c401f0007027f89 */ /* 0x000e2200000e0000 */
[----:B------:R-:W-:-:S04]  /*2f80*/  IADD3 R11, PT, PT, R5, 0x100, RZ ;  /* 0x00000100050b7810 */ /* 0x000fc80007ffe0ff */
[----:B-1----:R-:W-:-:S05]  /*2f90*/  LEA R11, R4, R11, 0x18 ;  /* 0x0000000b040b7211 */ /* 0x002fca00078ec0ff */
[----:B------:R-:W-:Y:S01]  /*2fa0*/  IMAD R6, R3, 0x4, R11 ;  /* 0x0000000403067824 */ /* 0x000fe200078e020b */
[----:B0-----:R-:W-:Y:S02]  /*2fb0*/  FMNMX.FTZ R9, R7, R2, !PT ;  /* 0x0000000207097209 */ /* 0x001fe40007810000 */
[----:B------:R-:W-:-:S03]  /*2fc0*/  LOP3.LUT P0, R2, R0, 0x1f, RZ, 0xc0, !PT ;  /* 0x0000001f00027812 */ /* 0x000fc6000780c0ff */
[----:B------:R-:W0:Y:S01]  /*2fd0*/  SHFL.BFLY PT, R8, R9, 0x1, 0x1f ;  /* 0x0c201f0009087f89 */ /* 0x000e2200000e0000 */
[C---:B------:R-:W-:Y:S02]  /*2fe0*/  ISETP.GT.U32.AND P1, PT, R2.reuse, 0x3, PT ;  /* 0x000000030200780c */ /* 0x040fe40003f24070 */
[----:B0-----:R-:W-:Y:S02]  /*2ff0*/  FMNMX.FTZ R13, R9, R8, !PT ;  /* 0x00000008090d7209 */ /* 0x001fe40007810000 */
[----:B------:R-:W-:-:S05]  /*3000*/  LEA R8, R2, R11, 0x2 ;  /* 0x0000000b02087211 */ /* 0x000fca00078e10ff */
[----:B------:R-:W-:Y:S01]  /*3010*/  @!P0 STS [R6], R13 ;  /* 0x0000000d06008388 */ /* 0x000fe20000000800 */
[----:B------:R-:W-:Y:S06]  /*3020*/  BAR.SYNC.DEFER_BLOCKING 0x0 ;  /* 0x0000000000007b1d */ /* 0x000fec0000010000 */
[----:B------:R-:W0:Y:S04]  /*3030*/  @!P1 LDS R10, [R8] ;  /* 0x00000000080a9984 */ /* 0x000e280000000800 */
[----:B0-----:R-:W0:Y:S02]  /*3040*/  SHFL.BFLY PT, R7, R10, 0x2, 0x1f ;  /* 0x0c401f000a077f89 */ /* 0x001e2400000e0000 */
[----:B0-----:R-:W-:Y:S01]  /*3050*/  FMNMX.FTZ R11, R7, R10, !PT ;  /* 0x0000000a070b7209 */ /* 0x001fe20007810000 */
[----:B------:R-:W-:-:S02]  /*3060*/  VIADD R7, R29, 0x1f ;  /* 0x0000001f1d077836 */ /* 0x000fc40000000000 */
[----:B------:R-:W-:Y:S02]  /*3070*/  IMAD.MOV.U32 R10, RZ, RZ, RZ ;  /* 0x000000ffff0a7224 */ /* 0x000fe400078e00ff */
[----:B------:R-:W0:Y:S01]  /*3080*/  SHFL.BFLY PT, R12, R11, 0x1, 0x1f ;  /* 0x0c201f000b0c7f89 */ /* 0x000e2200000e0000 */
[----:B------:R-:W-:Y:S02]  /*3090*/  SHF.R.S32.HI R14, RZ, 0x1f, R7 ;  /* 0x0000001fff0e7819 */ /* 0x000fe40000011407 */
[----:B0-----:R-:W-:Y:S02]  /*30a0*/  FMNMX.FTZ R9, R11, R12, !PT ;  /* 0x0000000c0b097209 */ /* 0x001fe40007810000 */
[----:B------:R-:W-:-:S04]  /*30b0*/  LEA.HI R12, R14, R7, RZ, 0x5 ;  /* 0x000000070e0c7211 */ /* 0x000fc800078f28ff */
[----:B------:R-:W-:Y:S01]  /*30c0*/  LOP3.LUT R12, R12, 0xffffffe0, RZ, 0xc0, !PT ;  /* 0xffffffe00c0c7812 */ /* 0x000fe200078ec0ff */
[----:B------:R-:W0:Y:S03]  /*30d0*/  SHFL.IDX PT, R9, R9, RZ, 0x1f ;  /* 0x00001fff09097589 */ /* 0x000e2600000e0000 */
[----:B------:R-:W-:-:S04]  /*30e0*/  VIMNMX R7, PT, PT, R29, R12, PT ;  /* 0x0000000c1d077248 */ /* 0x000fc80003fe0100 */
[----:B------:R-:W-:-:S13]  /*30f0*/  ISETP.GE.AND P2, PT, R0, R7, PT ;  /* 0x000000070000720c */ /* 0x000fda0003f46270 */
        /* <DEDUP_REMOVED lines=8> */
[----:B------:R-:W-:-:S12]  /*3180*/  IMAD.MOV.U32 R10, RZ, RZ, RZ ;  /* 0x000000ffff0a7224 */ /* 0x000fd800078e00ff */
[----:B------:R-:W-:Y:S05]  /*3190*/  @!P0 BRA `(.L_x_16808) ;  /* 0x00000000004c8947 */ /* 0x000fea0003800000 */
[----:B------:R-:W-:Y:S01]  /*31a0*/  LEA.HI R11, R11, 0x1, RZ, 0x19 ;  /* 0x000000010b0b7811 */ /* 0x000fe200078fc8ff */
[----:B------:R-:W-:Y:S01]  /*31b0*/  IMAD.MOV.U32 R10, RZ, RZ, RZ ;  /* 0x000000ffff0a7224 */ /* 0x000fe200078e00ff */
[----:B------:R-:W-:Y:S01]  /*31c0*/  IADD3 R13, PT, PT, R5, 0x120, RZ ;  /* 0x00000120050d7810 */ /* 0x000fe20007ffe0ff */
[----:B------:R-:W-:Y:S01]  /*31d0*/  IMAD.MOV.U32 R12, RZ, RZ, R0 ;  /* 0x000000ffff0c7224 */ /* 0x000fe200078e0000 */
[----:B------:R-:W-:Y:S02]  /*31e0*/  LOP3.LUT R11, R11, 0x3, RZ, 0xc0, !PT ;  /* 0x000000030b0b7812 */ /* 0x000fe400078ec0ff */
[----:B------:R-:W-:-:S03]  /*31f0*/  LEA R13, R4, R13, 0x18 ;  /* 0x0000000d040d7211 */ /* 0x000fc600078ec0ff */
[----:B------:R-:W-:Y:S01]  /*3200*/  IMAD.MOV R11, RZ, RZ, -R11 ;  /* 0x000000ffff0b7224 */ /* 0x000fe200078e0a0b */
[----:B------:R-:W-:-:S07]  /*3210*/  LEA R13, R0, R13, 0x2 ;  /* 0x0000000d000d7211 */ /* 0x000fce00078e10ff */
.L_x_16809:
        /* <DEDUP_REMOVED lines=11> */
.L_x_16808:
[----:B------:R-:W-:Y:S05]  /*32d0*/  BSYNC.RECONVERGENT B1 ;  /* 0x0000000000017941 */ /* 0x000fea0003800200 */
.L_x_16807:
[----:B------:R-:W-:Y:S05]  /*32e0*/  @!P3 BRA `(.L_x_16806) ;  /* 0x0000000c0008b947 */ /* 0x000fea0003800000 */
[----:B------:R-:W-:Y:S01]  /*32f0*/  IMAD.IADD R13, R7, 0x1, -R12 ;  /* 0x00000001070d7824 */ /* 0x000fe200078e0a0c */
[----:B------:R-:W-:Y:S01]  /*3300*/  IADD3 R11, PT, PT, R5, 0x120, RZ ;  /* 0x00000120050b7810 */ /* 0x000fe20007ffe0ff */
[----:B------:R-:W-:Y:S01]  /*3310*/  BSSY.RECONVERGENT B1, `(.L_x_16810) ;  /* 0x000006d000017945 */ /* 0x000fe20003800200 */
[----:B------:R-:W-:Y:S02]  /*3320*/  PLOP3.LUT P0, PT, PT, PT, PT, 0x80, 0x8 ;  /* 0x000000000008781c */ /* 0x000fe40003f0f070 */
[----:B------:R-:W-:Y:S02]  /*3330*/  ISETP.GT.AND P3, PT, R13, 0x600, PT ;  /* 0x000006000d00780c */ /* 0x000fe40003f64270 */
[----:B------:R-:W-:-:S05]  /*3340*/  LEA R11, R4, R11, 0x18 ;  /* 0x0000000b040b7211 */ /* 0x000fca00078ec0ff */
[----:B------:R-:W-:-:S04]  /*3350*/  IMAD R11, R12, 0x4, R11 ;  /* 0x000000040c0b7824 */ /* 0x000fc800078e020b */
[----:B------:R-:W-:Y:S02]  /*3360*/  VIADD R11, R11, 0x400 ;  /* 0x000004000b0b7836 */ /* 0x000fe40000000000 */
[----:B------:R-:W-:Y:S05]  /*3370*/  @!P3 BRA `(.L_x_16811) ;  /* 0x000000040098b947 */ /* 0x000fea0003800000 */
[----:B------:R-:W-:Y:S02]  /*3380*/  PLOP3.LUT P0, PT, PT, PT, PT, 0x8, 0x80 ;  /* 0x000000000080781c */ /* 0x000fe40003f0e170 */
[----:B------:R-:W-:-:S11]  /*3390*/  IADD3 R13, PT, PT, R7, -0x600, RZ ;  /* 0xfffffa00070d7810 */ /* 0x000fd60007ffe0ff */
.L_x_16812:
[----:B------:R-:W0:Y:S01]  /*33a0*/  LDS R14, [R11+-0x400] ;  /* 0xfffc00000b0e7984 */ /* 0x000e220000000800 */
[----:B------:R-:W-:-:S03]  /*33b0*/  VIADD R12, R12, 0x800 ;  /* 0x000008000c0c7836 */ /* 0x000fc60000000000 */
[----:B------:R-:W1:Y:S02]  /*33c0*/  LDS R16, [R11+-0x200] ;  /* 0xfffe00000b107984 */ /* 0x000e640000000800 */
[----:B------:R-:W-:Y:S02]  /*33d0*/  ISETP.GE.AND P3, PT, R12, R13, PT ;  /* 0x0000000d0c00720c */ /* 0x000fe40003f66270 */
[----:B------:R-:W2:Y:S04]  /*33e0*/  LDS R18, [R11] ;  /* 0x000000000b127984 */ /* 0x000ea80000000800 */
[----:B------:R-:W3:Y:S04]  /*33f0*/  LDS R20, [R11+0x200] ;  /* 0x000200000b147984 */ /* 0x000ee80000000800 */
[----:B------:R-:W4:Y:S04]  /*3400*/  LDS R22, [R11+0x400] ;  /* 0x000400000b167984 */ /* 0x000f280000000800 */
[----:B------:R-:W4:Y:S04]  /*3410*/  LDS R24, [R11+0x600] ;  /* 0x000600000b187984 */ /* 0x000f280000000800 */
[----:B------:R-:W4:Y:S04]  /*3420*/  LDS R26, [R11+0x800] ;  /* 0x000800000b1a7984 */ /* 0x000f280000000800 */
[----:B-----5:R-:W4:Y:S04]  /*3430*/  LDS R30, [R11+0xa00] ;  /* 0x000a00000b1e7984 */ /* 0x020f280000000800 */
[----:B------:R-:W4:Y:S04]  /*3440*/  LDS R34, [R11+0xc00] ;  /* 0x000c00000b227984 */ /* 0x000f280000000800 */
[----:B------:R-:W4:Y:S01]  /*3450*/  LDS R36, [R11+0xe00] ;  /* 0x000e00000b247984 */ /* 0x000f220000000800 */
        /* <DEDUP_REMOVED lines=17> */
[C---:B------:R-:W-:Y:S01]  /*3570*/  FADD.FTZ R24, -R9.reuse, R24 ;  /* 0x0000001809187221 */ /* 0x040fe20000010100 */
[----:B------:R-:W4:Y:S01]  /*3580*/  LDS R48, [R11+0x1a00] ;  /* 0x001a00000b307984 */ /* 0x000f220000000800 */
        /* <DEDUP_REMOVED lines=14> */
[C---:B------:R-:W-:Y:S02]  /*3670*/  FADD.FTZ R38, -R9.reuse, R38 ;  /* 0x0000002609267221 */ /* 0x040fe40000010100 */
[----:B------:R-:W-:Y:S01]  /*3680*/  FMUL.FTZ R36, R36, 1.4426950216293334961 ;  /* 0x3fb8aa3b24247820 */ /* 0x000fe20000410000 */
[----:B------:R-:W0:Y:S01]  /*3690*/  MUFU.EX2 R22, R22 ;  /* 0x0000001600167308 */ /* 0x000e220000000800 */
[----:B-1----:R-:W-:Y:S01]  /*36a0*/  FADD.FTZ R10, R10, R18 ;  /* 0x000000120a0a7221 */ /* 0x002fe20000010000 */
[----:B------:R-:W-:Y:S01]  /*36b0*/  FMUL.FTZ R38, R38, 1.4426950216293334961 ;  /* 0x3fb8aa3b26267820 */ /* 0x000fe20000410000 */
[C---:B------:R-:W-:Y:S01]  /*36c0*/  FADD.FTZ R40, -R9.reuse, R40 ;  /* 0x0000002809287221 */ /* 0x040fe20000010100 */
[----:B------:R-:W-:Y:S03]  /*36d0*/  STS [R11], R18 ;  /* 0x000000120b007388 */ /* 0x000fe60000000800 */
[----:B------:R-:W-:Y:S01]  /*36e0*/  FMUL.FTZ R40, R40, 1.4426950216293334961 ;  /* 0x3fb8aa3b28287820 */ /* 0x000fe20000410000 */
[----:B------:R-:W1:Y:S01]  /*36f0*/  MUFU.EX2 R24, R24 ;  /* 0x0000001800187308 */ /* 0x000e620000000800 */
[----:B--2---:R-:W-:Y:S01]  /*3700*/  FADD.FTZ R10, R10, R20 ;  /* 0x000000140a0a7221 */ /* 0x004fe20000010000 */
[C---:B------:R-:W-:Y:S01]  /*3710*/  FADD.FTZ R42, -R9.reuse, R42 ;  /* 0x0000002a092a7221 */ /* 0x040fe20000010100 */
[C---:B---3--:R-:W-:Y:S01]  /*3720*/  FADD.FTZ R44, -R9.reuse, R44 ;  /* 0x0000002c092c7221 */ /* 0x048fe20000010100 */
[----:B------:R-:W-:Y:S02]  /*3730*/  STS [R11+0x200], R20 ;  /* 0x000200140b007388 */ /* 0x000fe40000000800 */
[----:B------:R-:W-:Y:S01]  /*3740*/  FMUL.FTZ R42, R42, 1.4426950216293334961 ;  /* 0x3fb8aa3b2a2a7820 */ /* 0x000fe20000410000 */
[----:B------:R-:W-:Y:S01]  /*3750*/  FMUL.FTZ R44, R44, 1.4426950216293334961 ;  /* 0x3fb8aa3b2c2c7820 */ /* 0x000fe20000410000 */
[----:B------:R-:W2:Y:S01]  /*3760*/  MUFU.EX2 R26, R26 ;  /* 0x0000001a001a7308 */ /* 0x000ea20000000800 */
[----:B0-----:R-:W-:Y:S01]  /*3770*/  FADD.FTZ R10, R10, R22 ;  /* 0x000000160a0a7221 */ /* 0x001fe20000010000 */
[C---:B----4-:R-:W-:Y:S01]  /*3780*/  FADD.FTZ R46, -R9.reuse, R46 ;  /* 0x0000002e092e7221 */ /* 0x050fe20000010100 */
[----:B------:R-:W-:Y:S01]  /*3790*/  FADD.FTZ R48, -R9, R48 ;  /* 0x0000003009307221 */ /* 0x000fe20000010100 */
        /* <DEDUP_REMOVED lines=36> */
.L_x_16811:
[----:B------:R-:W-:Y:S05]  /*39e0*/  BSYNC.RECONVERGENT B1 ;  /* 0x0000000000017941 */ /* 0x000fea0003800200 */
.L_x_16810:
[----:B------:R-:W-:Y:S01]  /*39f0*/  IADD3 R13, PT, PT, -R12, R7, RZ ;  /* 0x000000070c0d7210 */ /* 0x000fe20007ffe1ff */
        /* <DEDUP_REMOVED lines=10> */
[----:B------:R-:W4:Y:S04]  /*3aa0*/  LDS R24, [R11+0x600] ;  /* 0x000600000b187984 */ /* 0x000f280000000800 */
[----:B------:R-:W4:Y:S04]  /*3ab0*/  LDS R26, [R11+0x800] ;  /* 0x000800000b1a7984 */ /* 0x000f280000000800 */
[----:B-----5:R-:W4:Y:S01]  /*3ac0*/  LDS R30, [R11+0xa00] ;  /* 0x000a00000b1e7984 */ /* 0x020f220000000800 */
        /* <DEDUP_REMOVED lines=41> */
.L_x_16814:
[----:B------:R-:W-:Y:S05]  /*3d60*/  BSYNC.RECONVERGENT B1 ;  /* 0x0000000000017941 */ /* 0x000fea0003800200 */
.L_x_16813:
        /* <DEDUP_REMOVED lines=26> */
.L_x_16806:
[----:B------:R-:W-:Y:S05]  /*3f10*/  BSYNC.RECONVERGENT B0 ;  /* 0x0000000000007941 */ /* 0x000fea0003800200 */
.L_x_16805:
[----:B0-----:R-:W0:Y:S01]  /*3f20*/  SHFL.BFLY PT, R9, R10, 0x10, 0x1f ;  /* 0x0e001f000a097f89 */ /* 0x001e2200000e0000 */
[----:B------:R-:W-:Y:S01]  /*3f30*/  ISETP.NE.AND P0, PT, R2, RZ, PT ;  /* 0x000000ff0200720c */ /* 0x000fe20003f05270 */
        /* <DEDUP_REMOVED lines=22> */
[----:B------:R-:W-:Y:S01]  /*40a0*/  IADD3 R8, PT, PT, R6, R7, RZ ;  /* 0x0000000706087210 */ /* 0x000fe20007ffe0ff */
[----:B------:R0:W1:Y:S03]  /*40b0*/  MUFU.RCP R37, R9 ;  /* 0x0000000900257308 */ /* 0x0000660000001000 */
[C---:B------:R-:W-:Y:S02]  /*40c0*/  LOP3.LUT R6, R8.reuse, 0x180, RZ, 0xc0, !PT ;  /* 0x0000018008067812 */ /* 0x040fe400078ec0ff */
[----:B------:R-:W-:-:S02]  /*40d0*/  ISETP.GE.U32.AND P1, PT, R8, 0x180, PT ;  /* 0x000001800800780c */ /* 0x000fc40003f26070 */
[----:B------:R-:W-:Y:S01]  /*40e0*/  ISETP.NE.AND P0, PT, R6, 0x180, PT ;  /* 0x000001800600780c */ /* 0x000fe20003f05270 */
[----:B------:R-:W-:-:S12]  /*40f0*/  IMAD.MOV.U32 R6, RZ, RZ, R0 ;  /* 0x000000ffff067224 */ /* 0x000fd800078e0000 */
[----:B01----:R-:W-:Y:S05]  /*4100*/  @!P0 BRA `(.L_x_16818) ;  /* 0x0000000000408947 */ /* 0x003fea0003800000 */
[----:B------:R-:W-:Y:S01]  /*4110*/  LEA.HI R8, R8, 0x1, RZ, 0x19 ;  /* 0x0000000108087811 */ /* 0x000fe200078fc8ff */
[----:B------:R-:W-:-:S03]  /*4120*/  VIADD R9, R5, 0x120 ;  /* 0x0000012005097836 */ /* 0x000fc60000000000 */
[C---:B------:R-:W-:Y:S02]  /*4130*/  SHF.L.U32 R6, R8.reuse, 0x7, RZ ;  /* 0x0000000708067819 */ /* 0x040fe400000006ff */
[----:B------:R-:W-:Y:S02]  /*4140*/  LOP3.LUT R8, R8, 0x3, RZ, 0xc0, !PT ;  /* 0x0000000308087812 */ /* 0x000fe400078ec0ff */
[----:B------:R-:W-:Y:S02]  /*4150*/  LEA R11, R4, R9, 0x18 ;  /* 0x00000009040b7211 */ /* 0x000fe400078ec0ff */
[----:B------:R-:W-:Y:S01]  /*4160*/  LOP3.LUT R9, R6, 0x180, RZ, 0xc0, !PT ;  /* 0x0000018006097812 */ /* 0x000fe200078ec0ff */
[----:B------:R-:W-:Y:S02]  /*4170*/  IMAD.MOV R10, RZ, RZ, -R8 ;  /* 0x000000ffff0a7224 */ /* 0x000fe400078e0a08 */
[----:B------:R-:W-:Y:S01]  /*4180*/  IMAD R8, R0, 0x4, R11 ;  /* 0x0000000400087824 */ /* 0x000fe200078e020b */
[----:B------:R-:W-:-:S07]  /*4190*/  IADD3 R6, PT, PT, R9, R0, RZ ;  /* 0x0000000009067210 */ /* 0x000fce0007ffe0ff */
.L_x_16819:
[----:B------:R-:W0:Y:S01]  /*41a0*/  LDS R9, [R8] ;  /* 0x0000000008097984 */ /* 0x000e220000000800 */
[----:B------:R-:W-:-:S05]  /*41b0*/  VIADD R10, R10, 0x1 ;  /* 0x000000010a0a7836 */ /* 0x000fca0000000000 */
[----:B------:R-:W-:Y:S01]  /*41c0*/  ISETP.NE.AND P0, PT, R10, RZ, PT ;  /* 0x000000ff0a00720c */ /* 0x000fe20003f05270 */
[----:B0-----:R-:W-:-:S05]  /*41d0*/  FMUL.FTZ R9, R9, R37 ;  /* 0x0000002509097220 */ /* 0x001fca0000410000 */
[----:B------:R0:W-:Y:S02]  /*41e0*/  STS [R8], R9 ;  /* 0x0000000908007388 */ /* 0x0001e40000000800 */
[----:B0-----:R-:W-:-:S05]  /*41f0*/  VIADD R8, R8, 0x200 ;  /* 0x0000020008087836 */ /* 0x001fca0000000000 */
[----:B------:R-:W-:Y:S05]  /*4200*/  @P0 BRA `(.L_x_16819) ;  /* 0xfffffffc00e40947 */ /* 0x000fea000383ffff */
.L_x_16818:
[----:B------:R-:W-:Y:S05]  /*4210*/  BSYNC.RECONVERGENT B1 ;  /* 0x0000000000017941 */ /* 0x000fea0003800200 */
.L_x_16817:
        /* <DEDUP_REMOVED lines=12> */
.L_x_16822:
        /* <DEDUP_REMOVED lines=8> */
[----:B------:R-:W-:Y:S04]  /*4360*/  LDS R20, [R8+0x800] ;  /* 0x0008000008147984 */ /* 0x000fe80000000800 */
[----:B------:R-:W4:Y:S04]  /*4370*/  LDS R21, [R8+0xa00] ;  /* 0x000a000008157984 */ /* 0x000f280000000800 */
[----:B------:R-:W4:Y:S04]  /*4380*/  LDS R22, [R8+0xc00] ;  /* 0x000c000008167984 */ /* 0x000f280000000800 */
[----:B------:R-:W4:Y:S04]  /*4390*/  LDS R24, [R8+0xe00] ;  /* 0x000e000008187984 */ /* 0x000f280000000800 */
[----:B------:R-:W4:Y:S01]  /*43a0*/  LDS R26, [R8+0x1000] ;  /* 0x00100000081a7984 */ /* 0x000f220000000800 */
[----:B0-----:R-:W-:-:S03]  /*43b0*/  FMUL.FTZ R9, R37, R9 ;  /* 0x0000000925097220 */ /* 0x001fc60000410000 */
[----:B-----5:R-:W0:Y:S01]  /*43c0*/  LDS R30, [R8+0x1200] ;  /* 0x00120000081e7984 */ /* 0x020e220000000800 */
        /* <DEDUP_REMOVED lines=37> */
.L_x_16821:
[----:B------:R-:W-:Y:S05]  /*4620*/  BSYNC.RECONVERGENT B1 ;  /* 0x0000000000017941 */ /* 0x000fea0003800200 */
.L_x_16820:
[----:B------:R-:W-:Y:S01]  /*4630*/  IMAD.IADD R9, R7, 0x1, -R6 ;  /* 0x0000000107097824 */ /* 0x000fe200078e0a06 */
[----:B------:R-:W-:Y:S04]  /*4640*/  BSSY.RECONVERGENT B1, `(.L_x_16823) ;  /* 0x000001e000017945 */ /* 0x000fe80003800200 */
        /* <DEDUP_REMOVED lines=11> */
[----:B------:R-:W4:Y:S01]  /*4700*/  LDS R22, [R8+0xa00] ;  /* 0x000a000008167984 */ /* 0x000f220000000800 */
        /* <DEDUP_REMOVED lines=16> */
[----:B0-----:R-:W-:-:S07]  /*4810*/  IADD3 R8, PT, PT, R8, 0x1000, RZ ;  /* 0x0000100008087810 */ /* 0x001fce0007ffe0ff */
.L_x_16824:
[----:B------:R-:W-:Y:S05]  /*4820*/  BSYNC.RECONVERGENT B1 ;  /* 0x0000000000017941 */ /* 0x000fea0003800200 */
.L_x_16823:
        /* <DEDUP_REMOVED lines=14> */
.L_x_16816:
[----:B------:R-:W-:Y:S05]  /*4910*/  BSYNC.RECONVERGENT B0 ;  /* 0x0000000000007941 */ /* 0x000fea0003800200 */
.L_x_16815:
[----:B------:R-:W-:Y:S01]  /*4920*/  ISETP.GE.AND P0, PT, R3, R32, PT ;  /* 0x000000200300720c */ /* 0x000fe20003f06270 */
[----:B------:R-:W-:Y:S01]  /*4930*/  BAR.SYNC.DEFER_BLOCKING 0x0 ;  /* 0x0000000000007b1d */ /* 0x000fe20000010000 */
[----:B------:R-:W-:Y:S01]  /*4940*/  IMAD.MOV.U32 R37, RZ, RZ, RZ ;  /* 0x000000ffff257224 */ /* 0x000fe200078e00ff */
[----:B------:R-:W-:Y:S02]  /*4950*/  CS2R R16, SRZ ;  /* 0x0000000000107805 */ /* 0x000fe4000001ff00 */
[----:B------:R-:W-:Y:S02]  /*4960*/  CS2R R18, SRZ ;  /* 0x0000000000127805 */ /* 0x000fe4000001ff00 */
[----:B------:R-:W-:Y:S02]  /*4970*/  CS2R R20, SRZ ;  /* 0x0000000000147805 */ /* 0x000fe4000001ff00 */
[----:B------:R-:W-:Y:S01]  /*4980*/  CS2R R22, SRZ ;  /* 0x0000000000167805 */ /* 0x000fe2000001ff00 */
[----:B------:R-:W2:Y:S01]  /*4990*/  LDCU UR12, c[0x0][0x3cc] ;  /* 0x00007980ff0c77ac */ /* 0x000ea20008000800 */
[----:B------:R-:W-:Y:S01]  /*49a0*/  BSSY.RECONVERGENT B0, `(.L_x_16825) ;  /* 0x000041f000007945 */ /* 0x000fe20003800200 */
[----:B------:R-:W-:-:S02]  /*49b0*/  CS2R R24, SRZ ;  /* 0x0000000000187805 */ /* 0x000fc4000001ff00 */
[----:B------:R-:W-:Y:S01]  /*49c0*/  CS2R R26, SRZ ;  /* 0x00000000001a7805 */ /* 0x000fe2000001ff00 */
[----:B------:R-:W3:Y:S01]  /*49d0*/  LDCU.64 UR4, c[0x0][0x398] ;  /* 0x00007300ff0477ac */ /* 0x000ee20008000a00 */
[----:B-----5:R-:W-:Y:S01]  /*49e0*/  CS2R R30, SRZ ;  /* 0x00000000001e7805 */ /* 0x020fe2000001ff00 */
[----:B------:R-:W-:Y:S01]  /*49f0*/  IMAD.MOV.U32 R34, RZ, RZ, RZ ;  /* 0x000000ffff227224 */ /* 0x000fe200078e00ff */
[----:B------:R-:W-:Y:S06]  /*4a00*/  @P0 BRA `(.L_x_16826) ;  /* 0x0000004000600947 */ /* 0x000fec0003800000 */
[----:B------:R-:W0:Y:S01]  /*4a10*/  LDCU UR8, c[0x0][0x3b8] ;  /* 0x00007700ff0877ac */ /* 0x000e220008000800 */
[----:B------:R-:W-:Y:S01]  /*4a20*/  VIADD R5, R5, 0x120 ;  /* 0x0000012005057836 */ /* 0x000fe20000000000 */
[----:B------:R-:W-:Y:S01]  /*4a30*/  SHF.R.U32.HI R6, RZ, 0x3, R0 ;  /* 0x00000003ff067819 */ /* 0x000fe20000011600 */
[----:B-1----:R-:W-:Y:S01]  /*4a40*/  IMAD.MOV.U32 R7, RZ, RZ, RZ ;  /* 0x000000ffff077224 */ /* 0x002fe200078e00ff */
[----:B------:R-:W1:Y:S01]  /*4a50*/  LDCU UR9, c[0x0][0x3d0] ;  /* 0x00007a00ff0977ac */ /* 0x000e620008000800 */
[----:B------:R-:W-:Y:S01]  /*4a60*/  SHF.L.U32 R8, R0, 0x5, RZ ;  /* 0x0000000500087819 */ /* 0x000fe200000006ff */
[----:B------:R-:W-:Y:S01]  /*4a70*/  VIADD R38, R3, 0x1 ;  /* 0x0000000103267836 */ /* 0x000fe20000000000 */
[----:B------:R-:W-:Y:S01]  /*4a80*/  LEA R35, R4, R5, 0x18 ;  /* 0x0000000504237211 */ /* 0x000fe200078ec0ff */
[----:B------:R-:W4:Y:S01]  /*4a90*/  LDCU.64 UR10, c[0x0][0x3a8] ;  /* 0x00007500ff0a77ac */ /* 0x000f220008000a00 */
[----:B------:R-:W-:Y:S01]  /*4aa0*/  IMAD.SHL.U32 R5, R0, 0x8, RZ ;  /* 0x0000000800057824 */ /* 0x000fe200078e00ff */
[----:B------:R-:W-:Y:S01]  /*4ab0*/  LOP3.LUT R6, R6, 0x7c, RZ, 0xc0, !PT ;  /* 0x0000007c06067812 */ /* 0x000fe200078ec0ff */
[----:B------:R-:W-:Y:S01]  /*4ac0*/  IMAD.MOV.U32 R37, RZ, RZ, RZ ;  /* 0x000000ffff257224 */ /* 0x000fe200078e00ff */
[----:B------:R-:W-:-:S02]  /*4ad0*/  LOP3.LUT R8, R8, 0x60, RZ, 0xe2, !PT ;  /* 0x0000006008087812 */ /* 0x000fc400078ee2ff */
[----:B------:R-:W-:Y:S02]  /*4ae0*/  LOP3.LUT R4, R5, 0x18, RZ, 0xc0, !PT ;  /* 0x0000001805047812 */ /* 0x000fe400078ec0ff */
[C---:B------:R-:W-:Y:S01]  /*4af0*/  LEA R8, R3.reuse, R8, 0x7 ;  /* 0x0000000803087211 */ /* 0x040fe200078e38ff */
[----:B0-----:R-:W-:Y:S01]  /*4b00*/  IMAD R9, R28, UR8, RZ ;  /* 0x000000081c097c24 */ /* 0x001fe2000f8e02ff */
[C---:B------:R-:W-:Y:S01]  /*4b10*/  IADD3 R85, PT, PT, R3.reuse, -R32, RZ ;  /* 0x8000002003557210 */ /* 0x040fe20007ffe0ff */
[----:B------:R-:W-:Y:S01]  /*4b20*/  IMAD R4, R3, 0x20, R4 ;  /* 0x0000002003047824 */ /* 0x000fe200078e0204 */
[----:B------:R-:W-:Y:S01]  /*4b30*/  IADD3 R35, PT, PT, R8, 0x10, R35 ;  /* 0x0000001008237810 */ /* 0x000fe20007ffe023 */
[----:B------:R-:W-:-:S03]  /*4b40*/  IMAD.WIDE R6, R9, 0x4, R6 ;  /* 0x0000000409067825 */ /* 0x000fc600078e0206 */
[----:B------:R-:W-:Y:S01]  /*4b50*/  IADD3 R40, PT, PT, R4, 0x3, RZ ;  /* 0x0000000304287810 */ /* 0x000fe20007ffe0ff */
[----:B-1----:R-:W-:Y:S01]  /*4b60*/  IMAD R12, R33, UR9, RZ ;  /* 0x00000009210c7c24 */ /* 0x002fe2000f8e02ff */
[----:B----4-:R-:W-:Y:S02]  /*4b70*/  IADD3 R36, P0, PT, R6, UR10, RZ ;  /* 0x0000000a06247c10 */ /* 0x010fe4000ff1e0ff */
[----:B------:R-:W-:Y:S02]  /*4b80*/  LOP3.LUT R33, R5, 0xf8, RZ, 0xc0, !PT ;  /* 0x000000f805217812 */ /* 0x000fe400078ec0ff */
[----:B------:R-:W-:Y:S02]  /*4b90*/  IADD3.X R39, PT, PT, R7, UR11, RZ, P0, !PT ;  /* 0x0000000b07277c10 */ /* 0x000fe400087fe4ff */
[----:B------:R-:W-:-:S07]  /*4ba0*/  SHF.R.S32.HI R13, RZ, 0x1f, R12 ;  /* 0x0000001fff0d7819 */ /* 0x000fce000001140c */
.L_x_16859:
[----:B------:R-:W-:Y:S01]  /*4bb0*/  IMAD.MOV.U32 R6, RZ, RZ, R36 ;  /* 0x000000ffff067224 */ /* 0x000fe200078e0024 */
[----:B------:R-:W0:Y:S01]  /*4bc0*/  LDS.128 R8, [R35] ;  /* 0x0000000023087984 */ /* 0x000e220000000c00 */
[----:B------:R-:W-:-:S05]  /*4bd0*/  IMAD.MOV.U32 R7, RZ, RZ, R39 ;  /* 0x000000ffff077224 */ /* 0x000fca00078e0027 */
[----:B------:R-:W2:Y:S01]  /*4be0*/  LDG.E.CONSTANT R5, desc[UR6][R6.64] ;  /* 0x0000000606057981 */ /* 0x000ea2000c1e9900 */
[----:B0-----:R-:W-:Y:S02]  /*4bf0*/  F2FP.BF16.F32.PACK_AB R81, R9, R8 ;  /* 0x000000080951723e */ /* 0x001fe400000010ff */
[----:B------:R-:W-:Y:S01]  /*4c00*/  F2FP.BF16.F32.PACK_AB R83, R11, R10 ;  /* 0x0000000a0b53723e */ /* 0x000fe200000010ff */
[----:B--2---:R-:W-:-:S03]  /*4c10*/  IMAD.WIDE R4, R5, UR12, R12 ;  /* 0x0000000c05047c25 */ /* 0x004fc6000f8e020c */
[----:B------:R-:W-:-:S04]  /*4c20*/  IADD3 R4, P0, PT, R33, R4, RZ ;  /* 0x0000000421047210 */ /* 0x000fc80007f1e0ff */
[----:B------:R-:W-:Y:S02]  /*4c30*/  IADD3.X R5, PT, PT, RZ, R5, RZ, P0, !PT ;  /* 0x00000005ff057210 */ /* 0x000fe400007fe4ff */
[----:B---3--:R-:W-:-:S04]  /*4c40*/  LEA R14, P0, R4, UR4, 0x1 ;  /* 0x00000004040e7c11 */ /* 0x008fc8000f8008ff */
        /* <DEDUP_REMOVED lines=78> */
.L_x_16828:
[----:B------:R-:W-:Y:S05]  /*5130*/  BSYNC.RECONVERGENT B1 ;  /* 0x0000000000017941 */ /* 0x000fea0003800200 */
.L_x_16827:
[----:B-----5:R-:W-:Y:S01]  /*5140*/  HMUL2.BF16_V2 R77, R5, R8 ;  /* 0x00000008054d7232 */ /* 0x020fe20000200000 */
[----:B------:R-:W-:Y:S01]  /*5150*/  MOV R8, R83 ;  /* 0x0000005300087202 */ /* 0x000fe20000000f00 */
[----:B------:R-:W-:Y:S02]  /*5160*/  HFMA2.BF16_V2 R78, R4, R9, -RZ ;  /* 0x00000009044e7231 */ /* 0x000fe400003000ff */
[----:B------:R-:W-:Y:S01]  /*5170*/  IMAD.MOV.U32 R7, RZ, RZ, R81 ;  /* 0x000000ffff077224 */ /* 0x000fe200078e0051 */
[----:B------:R-:W-:Y:S01]  /*5180*/  PRMT R9, R77, 0x7610, R9 ;  /* 0x000076104d097816 */ /* 0x000fe20000000009 */
[----:B------:R-:W-:-:S03]  /*5190*/  HFMA2.BF16_V2 R80, R8, R11, -RZ ;  /* 0x0000000b08507231 */ /* 0x000fc600003000ff */
[----:B------:R-:W-:Y:S01]  /*51a0*/  HMUL2.BF16_V2 R79, R7, R10 ;  /* 0x0000000a074f7232 */ /* 0x000fe20000200000 */
[----:B------:R-:W-:Y:S01]  /*51b0*/  PRMT R10, R77, 0x7632, R10 ;  /* 0x000076324d0a7816 */ /* 0x000fe2000000000a */
[----:B------:R-:W-:Y:S01]  /*51c0*/  IMAD.U32 R81, R9, 0x10000, RZ ;  /* 0x0001000009517824 */ /* 0x000fe200078e00ff */
[C---:B------:R-:W-:Y:S02]  /*51d0*/  PRMT R11, R78.reuse, 0x7610, R11 ;  /* 0x000076104e0b7816 */ /* 0x040fe4000000000b */
[----:B------:R-:W-:Y:S01]  /*51e0*/  PRMT R77, R78, 0x7632, R77 ;  /* 0x000076324e4d7816 */ /* 0x000fe2000000004d */
[----:B------:R-:W-:Y:S01]  /*51f0*/  IMAD.U32 R10, R10, 0x10000, RZ ;  /* 0x000100000a0a7824 */ /* 0x000fe200078e00ff */
[----:B------:R-:W-:Y:S02]  /*5200*/  PRMT R78, R79, 0x7610, R78 ;  /* 0x000076104f4e7816 */ /* 0x000fe4000000004e */
[----:B------:R-:W-:Y:S01]  /*5210*/  SHF.L.U32 R11, R11, 0x10, RZ ;  /* 0x000000100b0b7819 */ /* 0x000fe200000006ff */
[----:B------:R-:W-:Y:S01]  /*5220*/  IMAD.U32 R82, R77, 0x10000, RZ ;  /* 0x000100004d527824 */ /* 0x000fe200078e00ff */
[----:B------:R-:W-:Y:S01]  /*5230*/  PRMT R79, R79, 0x7632, R79 ;  /* 0x000076324f4f7816 */ /* 0x000fe2000000004f */
[----:B------:R-:W-:Y:S01]  /*5240*/  IMAD.U32 R78, R78, 0x10000, RZ ;  /* 0x000100004e4e7824 */ /* 0x000fe200078e00ff */
[C---:B------:R-:W-:Y:S01]  /*5250*/  PRMT R9, R80.reuse, 0x7632, R9 ;  /* 0x0000763250097816 */ /* 0x040fe20000000009 */
[----:B------:R-:W-:Y:S01]  /*5260*/  FADD.FTZ R11, R11, R82 ;  /* 0x000000520b0b7221 */ /* 0x000fe20000010000 */
[----:B------:R-:W-:Y:S01]  /*5270*/  SHF.L.U32 R79, R79, 0x10, RZ ;  /* 0x000000104f4f7819 */ /* 0x000fe200000006ff */
[----:B------:R-:W-:-:S02]  /*5280*/  IMAD.U32 R80, R80, 0x10000, RZ ;  /* 0x0001000050507824 */ /* 0x000fc400078e00ff */
[----:B------:R-:W-:Y:S01]  /*5290*/  FADD.FTZ R10, R81, R10 ;  /* 0x0000000a510a7221 */ /* 0x000fe20000010000 */
[----:B------:R-:W-:Y:S01]  /*52a0*/  IMAD.U32 R9, R9, 0x10000, RZ ;  /* 0x0001000009097824 */ /* 0x000fe200078e00ff */
[----:B------:R0:W5:Y:S01]  /*52b0*/  LDG.E.CONSTANT R77, desc[UR6][R14.64+0x20c] ;  /* 0x00020c060e4d7981 */ /* 0x000162000c1e9900 */
        /* <DEDUP_REMOVED lines=39> */
.L_x_16830:
[----:B------:R-:W-:Y:S05]  /*5530*/  BSYNC.RECONVERGENT B1 ;  /* 0x0000000000017941 */ /* 0x000fea0003800200 */
.L_x_16829:
        /* <DEDUP_REMOVED lines=24> */
[----:B-----5:R-:W-:-:S02]  /*56c0*/  PRMT R82, R83, 0x7632, R82 ;  /* 0x0000763253527816 */ /* 0x020fc40000000052 */
[----:B------:R-:W-:Y:S02]  /*56d0*/  IADD3 R92, PT, PT, R40, 0x3, RZ ;  /* 0x00000003285c7810 */ /* 0x000fe40007ffe0ff */
        /* <DEDUP_REMOVED lines=19> */
.L_x_16832:
[----:B------:R-:W-:Y:S05]  /*5810*/  BSYNC.RECONVERGENT B1 ;  /* 0x0000000000017941 */ /* 0x000fea0003800200 */
.L_x_16831:
        /* <DEDUP_REMOVED lines=9> */
[----:B------:R-:W-:Y:S01]  /*58b0*/  FADD.FTZ R9, R9, R82 ;  /* 0x0000005209097221 */ /* 0x000fe20000010000 */
        /* <DEDUP_REMOVED lines=11> */
[----:B------:R-:W-:Y:S01]  /*5970*/  HFMA2.BF16_V2 R82, R8, R87, -RZ ;  /* 0x0000005708527231 */ /* 0x000fe200003000ff */
[----:B------:R-:W-:Y:S01]  /*5980*/  SHF.L.U32 R11, R11, 0x10, RZ ;  /* 0x000000100b0b7819 */ /* 0x000fe200000006ff */
[----:B------:R-:W-:Y:S01]  /*5990*/  FADD.FTZ R78, R78, R81 ;  /* 0x000000514e4e7221 */ /* 0x000fe20000010000 */
[--C-:B------:R-:W-:Y:S01]  /*59a0*/  FADD.FTZ R89, R80, R79.reuse ;  /* 0x0000004f50597221 */ /* 0x100fe20000010000 */
[C---:B------:R-:W-:Y:S01]  /*59b0*/  PRMT R79, R77.reuse, 0x7632, R79 ;  /* 0x000076324d4f7816 */ /* 0x040fe2000000004f */
[----:B------:R-:W-:Y:S02]  /*59c0*/  IMAD.U32 R77, R77, 0x10000, RZ ;  /* 0x000100004d4d7824 */ /* 0x000fe400078e00ff */
[----:B------:R-:W-:Y:S01]  /*59d0*/  FADD.FTZ R84, R11, R84 ;  /* 0x000000540b547221 */ /* 0x000fe20000010000 */
[----:B------:R-:W-:Y:S01]  /*59e0*/  PRMT R11, R9, 0x7632, R11 ;  /* 0x00007632090b7816 */ /* 0x000fe2000000000b */
[----:B------:R2:W5:Y:S01]  /*59f0*/  LDG.E.CONSTANT R10, desc[UR6][R14.64+0x600] ;  /* 0x000600060e0a7981 */ /* 0x000562000c1e9900 */
[----:B------:R-:W-:Y:S01]  /*5a00*/  IMAD.U32 R86, R79, 0x10000, RZ ;  /* 0x000100004f567824 */ /* 0x000fe200078e00ff */
[----:B------:R-:W-:Y:S01]  /*5a10*/  PRMT R83, R82, 0x7632, R83 ;  /* 0x0000763252537816 */ /* 0x000fe20000000053 */
[----:B------:R-:W-:Y:S01]  /*5a20*/  FADD.FTZ R84, R84, R89 ;  /* 0x0000005954547221 */ /* 0x000fe20000010000 */
[----:B------:R-:W-:Y:S01]  /*5a30*/  SHF.L.U32 R9, R9, 0x10, RZ ;  /* 0x0000001009097819 */ /* 0x000fe200000006ff */
[----:B------:R-:W-:Y:S01]  /*5a40*/  FADD.FTZ R77, R77, R86 ;  /* 0x000000564d4d7221 */ /* 0x000fe20000010000 */
[----:B------:R-:W-:Y:S01]  /*5a50*/  SHF.L.U32 R83, R83, 0x10, RZ ;  /* 0x0000001053537819 */ /* 0x000fe200000006ff */
[----:B------:R-:W-:-:S02]  /*5a60*/  IMAD.U32 R80, R11, 0x10000, RZ ;  /* 0x000100000b507824 */ /* 0x000fc400078e00ff */
[----:B------:R-:W-:Y:S02]  /*5a70*/  IMAD.U32 R82, R82, 0x10000, RZ ;  /* 0x0001000052527824 */ /* 0x000fe400078e00ff */
        /* <DEDUP_REMOVED lines=40> */
.L_x_16834:
[----:B------:R-:W-:Y:S05]  /*5d00*/  BSYNC.RECONVERGENT B1 ;  /* 0x0000000000017941 */ /* 0x000fea0003800200 */
.L_x_16833:
        /* <DEDUP_REMOVED lines=21> */
[-C--:B------:R-:W-:Y:S01]  /*5e60*/  ISETP.GE.AND P5, PT, R88, R29.reuse, PT ;  /* 0x0000001d5800720c */ /* 0x080fe20003fa6270 */
[----:B------:R-:W-:Y:S01]  /*5e70*/  VIADD R88, R40, 0x4 ;  /* 0x0000000428587836 */ /* 0x000fe20000000000 */
[----:B------:R-:W-:Y:S02]  /*5e80*/  PRMT R86, R81, 0x7632, R86 ;  /* 0x0000763251567816 */ /* 0x000fe40000000056 */
[----:B------:R-:W-:-:S02]  /*5e90*/  ISETP.GE.AND P4, PT, R90, R29, PT ;  /* 0x0000001d5a00720c */ /* 0x000fc40003f86270 */
[----:B------:R-:W-:Y:S02]  /*5ea0*/  IADD3 R90, PT, PT, R40, -0x2, RZ ;  /* 0xfffffffe285a7810 */ /* 0x000fe40007ffe0ff */
[----:B------:R-:W-:Y:S02]  /*5eb0*/  SEL R89, R86, RZ, !P6 ;  /* 0x000000ff56597207 */ /* 0x000fe40007000000 */
[----:B------:R-:W-:Y:S02]  /*5ec0*/  ISETP.GE.AND P2, PT, R88, R29, PT ;  /* 0x0000001d5800720c */ /* 0x000fe40003f46270 */
[----:B-----5:R-:W-:Y:S02]  /*5ed0*/  PRMT R86, R84, 0x7632, R86 ;  /* 0x0000763254567816 */ /* 0x020fe40000000056 */
[----:B------:R-:W-:Y:S02]  /*5ee0*/  SEL R88, R81, RZ, !P1 ;  /* 0x000000ff51587207 */ /* 0x000fe40004800000 */
[----:B------:R-:W-:-:S02]  /*5ef0*/  PRMT R87, R83, 0x7632, R87 ;  /* 0x0000763253577816 */ /* 0x000fc40000000057 */
[-C--:B------:R-:W-:Y:S02]  /*5f00*/  ISETP.GE.AND P3, PT, R92, R29.reuse, PT ;  /* 0x0000001d5c00720c */ /* 0x080fe40003f66270 */
        /* <DEDUP_REMOVED lines=13> */
.L_x_16836:
[----:B------:R-:W-:Y:S05]  /*5fe0*/  BSYNC.RECONVERGENT B1 ;  /* 0x0000000000017941 */ /* 0x000fea0003800200 */
.L_x_16835:
        /* <DEDUP_REMOVED lines=14> */
[----:B------:R-:W-:Y:S02]  /*60d0*/  IMAD.U32 R10, R10, 0x10000, RZ ;  /* 0x000100000a0a7824 */ /* 0x000fe400078e00ff */
[----:B------:R-:W-:Y:S02]  /*60e0*/  HFMA2.BF16_V2 R9, R8, R77, -RZ ;  /* 0x0000004d08097231 */ /* 0x000fe400003000ff */
[----:B------:R-:W-:Y:S01]  /*60f0*/  IMAD.U32 R11, R11, 0x10000, RZ ;  /* 0x000100000b0b7824 */ /* 0x000fe200078e00ff */
[C---:B------:R-:W-:Y:S01]  /*6100*/  PRMT R80, R81.reuse, 0x7610, R80 ;  /* 0x0000761051507816 */ /* 0x040fe20000000050 */
[----:B------:R-:W-:Y:S01]  /*6110*/  FADD.FTZ R78, R78, R79 ;  /* 0x0000004f4e4e7221 */ /* 0x000fe20000010000 */
[----:B------:R-:W-:Y:S01]  /*6120*/  PRMT R81, R81, 0x7632, R81 ;  /* 0x0000763251517816 */ /* 0x000fe20000000051 */
[----:B------:R-:W-:Y:S01]  /*6130*/  FADD.FTZ R82, R10, R11 ;  /* 0x0000000b0a527221 */ /* 0x000fe20000010000 */
[----:B------:R-:W-:Y:S01]  /*6140*/  HMUL2.BF16_V2 R11, R7, R84 ;  /* 0x00000054070b7232 */ /* 0x000fe20000200000 */
[----:B------:R-:W-:Y:S01]  /*6150*/  SHF.L.U32 R80, R80, 0x10, RZ ;  /* 0x0000001050507819 */ /* 0x000fe200000006ff */
[----:B------:R4:W5:Y:S01]  /*6160*/  LDG.E.CONSTANT R79, desc[UR6][R14.64+0xa0c] ;  /* 0x000a0c060e4f7981 */ /* 0x000962000c1e9900 */
[----:B------:R-:W-:Y:S01]  /*6170*/  IMAD.U32 R81, R81, 0x10000, RZ ;  /* 0x0001000051517824 */ /* 0x000fe200078e00ff */
[C---:B------:R-:W-:Y:S01]  /*6180*/  PRMT R10, R9.reuse, 0x7632, R10 ;  /* 0x00007632090a7816 */ /* 0x040fe2000000000a */
[----:B------:R-:W-:Y:S01]  /*6190*/  IMAD.U32 R9, R9, 0x10000, RZ ;  /* 0x0001000009097824 */ /* 0x000fe200078e00ff */
[C---:B------:R-:W-:Y:S01]  /*61a0*/  PRMT R77, R11.reuse, 0x7632, R77 ;  /* 0x000076320b4d7816 */ /* 0x040fe2000000004d */
[----:B------:R-:W-:Y:S01]  /*61b0*/  FADD.FTZ R87, R80, R81 ;  /* 0x0000005150577221 */ /* 0x000fe20000010000 */
[----:B------:R-:W-:-:S02]  /*61c0*/  IMAD.U32 R11, R11, 0x10000, RZ ;  /* 0x000100000b0b7824 */ /* 0x000fc400078e00ff */
[----:B------:R-:W-:Y:S01]  /*61d0*/  HFMA2.BF16_V2 R80, R8, R83, -RZ ;  /* 0x0000005308507231 */ /* 0x000fe200003000ff */
[----:B------:R-:W-:Y:S01]  /*61e0*/  SHF.L.U32 R84, R77, 0x10, RZ ;  /* 0x000000104d547819 */ /* 0x000fe200000006ff */
[----:B------:R-:W-:Y:S02]  /*61f0*/  IMAD.U32 R10, R10, 0x10000, RZ ;  /* 0x000100000a0a7824 */ /* 0x000fe400078e00ff */
[----:B------:R-:W-:Y:S01]  /*6200*/  FADD.FTZ R82, R82, R87 ;  /* 0x0000005752527221 */ /* 0x000fe20000010000 */
[----:B------:R4:W5:Y:S01]  /*6210*/  LDG.E.CONSTANT R77, desc[UR6][R14.64+0xa04] ;  /* 0x000a04060e4d7981 */ /* 0x000962000c1e9900 */
[----:B------:R-:W-:Y:S01]  /*6220*/  FADD.FTZ R11, R11, R84 ;  /* 0x000000540b0b7221 */ /* 0x000fe20000010000 */
[----:B------:R-:W-:Y:S02]  /*6230*/  FADD.FTZ R9, R9, R10 ;  /* 0x0000000a09097221 */ /* 0x000fe40000010000 */
[----:B------:R4:W5:Y:S01]  /*6240*/  LDG.E.CONSTANT R10, desc[UR6][R14.64+0xa00] ;  /* 0x000a00060e0a7981 */ /* 0x000962000c1e9900 */
[----:B------:R-:W-:Y:S01]  /*6250*/  FADD.FTZ R11, R82, R11 ;  /* 0x0000000b520b7221 */ /* 0x000fe20000010000 */
[----:B------:R-:W-:-:S02]  /*6260*/  PRMT R81, R80, 0x7632, R81 ;  /* 0x0000763250517816 */ /* 0x000fc40000000051 */
[----:B------:R4:W5:Y:S01]  /*6270*/  LDG.E.CONSTANT R82, desc[UR6][R14.64+0xa08] ;  /* 0x000a08060e527981 */ /* 0x000962000c1e9900 */
[----:B------:R-:W-:Y:S01]  /*6280*/  SHF.L.U32 R80, R80, 0x10, RZ ;  /* 0x0000001050507819 */ /* 0x000fe200000006ff */
[----:B------:R-:W-:Y:S01]  /*6290*/  BSSY.RECONVERGENT B1, `(.L_x_16837) ;  /* 0x0000022000017945 */ /* 0x000fe20003800200 */
[----:B------:R-:W-:-:S04]  /*62a0*/  IMAD.U32 R81, R81, 0x10000, RZ ;  /* 0x0001000051517824 */ /* 0x000fc800078e00ff */
        /* <DEDUP_REMOVED lines=32> */
.L_x_16838:
[----:B------:R-:W-:Y:S05]  /*64b0*/  BSYNC.RECONVERGENT B1 ;  /* 0x0000000000017941 */ /* 0x000fea0003800200 */
.L_x_16837:
        /* <DEDUP_REMOVED lines=19> */
[-C--:B------:R-:W-:Y:S01]  /*65f0*/  ISETP.GE.AND P5, PT, R88, R29.reuse, PT ;  /* 0x0000001d5800720c */ /* 0x080fe20003fa6270 */
[----:B------:R-:W-:Y:S01]  /*6600*/  VIADD R88, R40, 0xfffffffe ;  /* 0xfffffffe28587836 */ /* 0x000fe20000000000 */
[-C--:B------:R-:W-:Y:S02]  /*6610*/  ISETP.GE.AND P1, PT, R14, R29.reuse, PT ;  /* 0x0000001d0e00720c */ /* 0x080fe40003f26270 */
[----:B------:R-:W-:Y:S02]  /*6620*/  ISETP.GE.AND P4, PT, R90, R29, PT ;  /* 0x0000001d5a00720c */ /* 0x000fe40003f86270 */
[----:B------:R-:W-:-:S02]  /*6630*/  IADD3 R90, PT, PT, R40, 0x4, RZ ;  /* 0x00000004285a7810 */ /* 0x000fc40007ffe0ff */
        /* <DEDUP_REMOVED lines=20> */
.L_x_16840:
[----:B------:R-:W-:Y:S05]  /*6780*/  BSYNC.RECONVERGENT B1 ;  /* 0x0000000000017941 */ /* 0x000fea0003800200 */
.L_x_16839:
[----:B------:R-:W-:Y:S01]  /*6790*/  HFMA2.BF16_V2 R84, R5, R84, -RZ ;  /* 0x0000005405547231 */ /* 0x000fe200003000ff */
[----:B------:R-:W-:Y:S01]  /*67a0*/  SHF.L.U32 R11, R11, 0x10, RZ ;  /* 0x000000100b0b7819 */ /* 0x000fe200000006ff */
[----:B------:R-:W-:Y:S02]  /*67b0*/  IMAD.U32 R77, R77, 0x10000, RZ ;  /* 0x000100004d4d7824 */ /* 0x000fe400078e00ff */
[----:B012345:R-:W-:Y:S02]  /*67c0*/  HMUL2.BF16_V2 R15, R4, R83 ;  /* 0x00000053040f7232 */ /* 0x03ffe40000200000 */
[----:B------:R-:W-:Y:S01]  /*67d0*/  IMAD.U32 R78, R78, 0x10000, RZ ;  /* 0x000100004e4e7824 */ /* 0x000fe200078e00ff */
[----:B------:R-:W-:Y:S01]  /*67e0*/  SHF.L.U32 R81, R81, 0x10, RZ ;  /* 0x0000001051517819 */ /* 0x000fe200000006ff */
[----:B------:R-:W-:Y:S01]  /*67f0*/  IMAD.U32 R10, R10, 0x10000, RZ ;  /* 0x000100000a0a7824 */ /* 0x000fe200078e00ff */
[----:B------:R-:W-:Y:S01]  /*6800*/  BSSY.RECONVERGENT B1, `(.L_x_16841) ;  /* 0x0000044000017945 */ /* 0x000fe20003800200 */
[--C-:B------:R-:W-:Y:S01]  /*6810*/  FADD.FTZ R77, R77, R78.reuse ;  /* 0x0000004e4d4d7221 */ /* 0x100fe20000010000 */
[C---:B------:R-:W-:Y:S01]  /*6820*/  PRMT R78, R15.reuse, 0x7632, R78 ;  /* 0x000076320f4e7816 */ /* 0x040fe2000000004e */
[--C-:B------:R-:W-:Y:S01]  /*6830*/  FADD.FTZ R10, R10, R11.reuse ;  /* 0x0000000b0a0a7221 */ /* 0x100fe20000010000 */
[----:B------:R-:W-:Y:S01]  /*6840*/  PRMT R11, R84, 0x7610, R11 ;  /* 0x00007610540b7816 */ /* 0x000fe2000000000b */
[----:B------:R-:W-:Y:S01]  /*6850*/  IMAD.U32 R82, R82, 0x10000, RZ ;  /* 0x0001000052527824 */ /* 0x000fe200078e00ff */
[----:B------:R-:W-:Y:S01]  /*6860*/  PRMT R14, R84, 0x7632, R14 ;  /* 0x00007632540e7816 */ /* 0x000fe2000000000e */
[----:B------:R-:W-:-:S02]  /*6870*/  IMAD.U32 R15, R15, 0x10000, RZ ;  /* 0x000100000f0f7824 */ /* 0x000fc400078e00ff */
[----:B------:R-:W-:Y:S01]  /*6880*/  FADD.FTZ R77, R10, R77 ;  /* 0x0000004d0a4d7221 */ /* 0x000fe20000010000 */
[----:B------:R-:W-:Y:S01]  /*6890*/  IMAD.U32 R78, R78, 0x10000, RZ ;  /* 0x000100004e4e7824 */ /* 0x000fe200078e00ff */
[----:B------:R-:W-:Y:S01]  /*68a0*/  SHF.L.U32 R14, R14, 0x10, RZ ;  /* 0x000000100e0e7819 */ /* 0x000fe200000006ff */
[----:B------:R-:W-:Y:S02]  /*68b0*/  IMAD.U32 R11, R11, 0x10000, RZ ;  /* 0x000100000b0b7824 */ /* 0x000fe400078e00ff */
[----:B------:R-:W-:Y:S01]  /*68c0*/  FADD.FTZ R82, R81, R82 ;  /* 0x0000005251527221 */ /* 0x000fe20000010000 */
[----:B------:R-:W-:Y:S01]  /*68d0*/  FADD.FTZ R84, R15, R78 ;  /* 0x0000004e0f547221 */ /* 0x000fe20000010000 */
[C---:B------:R-:W-:Y:S02]  /*68e0*/  HFMA2.BF16_V2 R10, R8.reuse, R79, -RZ ;  /* 0x0000004f080a7231 */ /* 0x040fe400003000ff */
[----:B------:R-:W-:Y:S01]  /*68f0*/  FADD.FTZ R81, R11, R14 ;  /* 0x0000000e0b517221 */ /* 0x000fe20000010000 */
[----:B------:R-:W-:-:S02]  /*6900*/  HFMA2.BF16_V2 R78, R8, R87, -RZ ;  /* 0x00000057084e7231 */ /* 0x000fc400003000ff */
[----:B------:R-:W-:Y:S02]  /*6910*/  HMUL2.BF16_V2 R14, R7, R86 ;  /* 0x00000056070e7232 */ /* 0x000fe40000200000 */
[----:B------:R-:W-:Y:S01]  /*6920*/  FADD.FTZ R77, R77, R82 ;  /* 0x000000524d4d7221 */ /* 0x000fe20000010000 */
[----:B------:R-:W-:Y:S01]  /*6930*/  FADD.FTZ R81, R81, R84 ;  /* 0x0000005451517221 */ /* 0x000fe20000010000 */
[----:B------:R-:W-:Y:S01]  /*6940*/  FADD.FTZ R18, R9, R18 ;  /* 0x0000001209127221 */ /* 0x000fe20000010000 */
[----:B------:R-:W-:Y:S01]  /*6950*/  FADD.FTZ R19, R80, R19 ;  /* 0x0000001350137221 */ /* 0x000fe20000010000 */
[----:B------:R-:W-:Y:S02]  /*6960*/  PRMT R15, R14, 0x7632, R15 ;  /* 0x000076320e0f7816 */ /* 0x000fe4000000000f */
[C---:B------:R-:W-:Y:S01]  /*6970*/  PRMT R11, R10.reuse, 0x7632, R11 ;  /* 0x000076320a0b7816 */ /* 0x040fe2000000000b */
[----:B------:R-:W-:Y:S01]  /*6980*/  IMAD.U32 R10, R10, 0x10000, RZ ;  /* 0x000100000a0a7824 */ /* 0x000fe200078e00ff */
[----:B------:R-:W-:Y:S01]  /*6990*/  PRMT R79, R78, 0x7632, R79 ;  /* 0x000076324e4f7816 */ /* 0x000fe2000000004f */
[----:B------:R-:W-:Y:S01]  /*69a0*/  IMAD.U32 R15, R15, 0x10000, RZ ;  /* 0x000100000f0f7824 */ /* 0x000fe200078e00ff */
[----:B------:R-:W-:Y:S01]  /*69b0*/  SHF.L.U32 R14, R14, 0x10, RZ ;  /* 0x000000100e0e7819 */ /* 0x000fe200000006ff */
[----:B------:R-:W-:Y:S01]  /*69c0*/  IMAD.U32 R78, R78, 0x10000, RZ ;  /* 0x000100004e4e7824 */ /* 0x000fe200078e00ff */
[----:B------:R-:W-:Y:S01]  /*69d0*/  SHF.L.U32 R11, R11, 0x10, RZ ;  /* 0x000000100b0b7819 */ /* 0x000fe200000006ff */
[----:B------:R-:W-:-:S02]  /*69e0*/  IMAD.U32 R79, R79, 0x10000, RZ ;  /* 0x000100004f4f7824 */ /* 0x000fc400078e00ff */
[----:B------:R-:W-:Y:S02]  /*69f0*/  FADD.FTZ R14, R14, R15 ;  /* 0x0000000f0e0e7221 */ /* 0x000fe40000010000 */
[----:B------:R-:W-:Y:S01]  /*6a00*/  FADD.FTZ R10, R10, R11 ;  /* 0x0000000b0a0a7221 */ /* 0x000fe20000010000 */
[----:B------:R-:W-:Y:S01]  /*6a10*/  FADD.FTZ R79, R78, R79 ;  /* 0x0000004f4e4f7221 */ /* 0x000fe20000010000 */
[----:B------:R-:W-:Y:S02]  /*6a20*/  FADD.FTZ R14, R81, R14 ;  /* 0x0000000e510e7221 */ /* 0x000fe40000010000 */
[----:B------:R-:W-:Y:S02]  /*6a30*/  FADD.FTZ R77, R77, R10 ;  /* 0x0000000a4d4d7221 */ /* 0x000fe40000010000 */
[----:B------:R-:W-:Y:S01]  /*6a40*/  FADD.FTZ R14, R14, R79 ;  /* 0x0000004f0e0e7221 */ /* 0x000fe20000010000 */
        /* <DEDUP_REMOVED lines=31> */
.L_x_16842:
[----:B------:R-:W-:Y:S05]  /*6c40*/  BSYNC.RECONVERGENT B1 ;  /* 0x0000000000017941 */ /* 0x000fea0003800200 */
.L_x_16841:
        /* <DEDUP_REMOVED lines=40> */
.L_x_16844:
[----:B------:R-:W-:Y:S05]  /*6ed0*/  BSYNC.RECONVERGENT B1 ;  /* 0x0000000000017941 */ /* 0x000fea0003800200 */
.L_x_16843:
        /* <DEDUP_REMOVED lines=34> */
[----:B------:R-:W-:Y:S01]  /*7100*/  IMAD.U32 R70, R70, 0x10000, RZ ;  /* 0x0001000046467824 */ /* 0x000fe200078e00ff */
[----:B------:R-:W-:Y:S01]  /*7110*/  SHF.L.U32 R71, R71, 0x10, RZ ;  /* 0x0000001047477819 */ /* 0x000fe200000006ff */
[----:B------:R-:W-:Y:S01]  /*7120*/  FADD.FTZ R11, R11, R74 ;  /* 0x0000004a0b0b7221 */ /* 0x000fe20000010000 */
[----:B------:R-:W-:-:S03]  /*7130*/  FADD.FTZ R9, R9, R10 ;  /* 0x0000000a09097221 */ /* 0x000fc60000010000 */
[----:B------:R-:W-:Y:S01]  /*7140*/  FADD.FTZ R70, R70, R71 ;  /* 0x0000004746467221 */ /* 0x000fe20000010000 */
        /* <DEDUP_REMOVED lines=12> */
[C---:B------:R-:W-:Y:S02]  /*7210*/  PRMT R10, R67.reuse, 0x7632, R10 ;  /* 0x00007632430a7816 */ /* 0x040fe4000000000a */
        /* <DEDUP_REMOVED lines=19> */
.L_x_16846:
[----:B------:R-:W-:Y:S05]  /*7350*/  BSYNC.RECONVERGENT B1 ;  /* 0x0000000000017941 */ /* 0x000fea0003800200 */
.L_x_16845:
[----:B------:R-:W-:Y:S01]  /*7360*/  FADD.FTZ R9, R14, R9 ;  /* 0x000000090e097221 */ /* 0x000fe20000010000 */
[----:B------:R-:W-:Y:S02]  /*7370*/  HFMA2.BF16_V2 R14, R4, R67, -RZ ;  /* 0x00000043040e7231 */ /* 0x000fe400003000ff */
[----:B------:R-:W-:Y:S01]  /*7380*/  HMUL2.BF16_V2 R10, R5, R68 ;  /* 0x00000044050a7232 */ /* 0x000fe20000200000 */
[----:B------:R-:W-:Y:S01]  /*7390*/  BSSY.RECONVERGENT B1, `(.L_x_16847) ;  /* 0x0000025000017945 */ /* 0x000fe20003800200 */
[----:B------:R-:W-:Y:S02]  /*73a0*/  HMUL2.BF16_V2 R66, R7, R66 ;  /* 0x0000004207427232 */ /* 0x000fe40000200000 */
        /* <DEDUP_REMOVED lines=35> */
.L_x_16848:
[----:B------:R-:W-:Y:S05]  /*75e0*/  BSYNC.RECONVERGENT B1 ;  /* 0x0000000000017941 */ /* 0x000fea0003800200 */
.L_x_16847:
        /* <DEDUP_REMOVED lines=16> */
[----:B------:R-:W-:Y:S02]  /*76f0*/  IMAD.U32 R11, R11, 0x10000, RZ ;  /* 0x000100000b0b7824 */ /* 0x000fe400078e00ff */
[----:B------:R-:W-:Y:S02]  /*7700*/  HFMA2.BF16_V2 R10, R8, R65, -RZ ;  /* 0x00000041080a7231 */ /* 0x000fe400003000ff */
[----:B------:R-:W-:Y:S01]  /*7710*/  IMAD.U32 R14, R14, 0x10000, RZ ;  /* 0x000100000e0e7824 */ /* 0x000fe200078e00ff */
[----:B------:R-:W-:Y:S01]  /*7720*/  SHF.L.U32 R63, R63, 0x10, RZ ;  /* 0x000000103f3f7819 */ /* 0x000fe200000006ff */
[----:B------:R-:W-:-:S02]  /*7730*/  IMAD.U32 R68, R64, 0x10000, RZ ;  /* 0x0001000040447824 */ /* 0x000fc400078e00ff */
[----:B------:R-:W-:Y:S01]  /*7740*/  FADD.FTZ R66, R66, R67 ;  /* 0x0000004342427221 */ /* 0x000fe20000010000 */
        /* <DEDUP_REMOVED lines=8> */
[----:B------:R-:W-:-:S02]  /*77d0*/  IMAD.U32 R14, R14, 0x10000, RZ ;  /* 0x000100000e0e7824 */ /* 0x000fc400078e00ff */
[----:B------:R-:W-:Y:S01]  /*77e0*/  FADD.FTZ R64, R64, R65 ;  /* 0x0000004140407221 */ /* 0x000fe20000010000 */
[----:B------:R-:W-:Y:S01]  /*77f0*/  IMAD.U32 R11, R11, 0x10000, RZ ;  /* 0x000100000b0b7824 */ /* 0x000fe200078e00ff */
[----:B------:R-:W-:Y:S01]  /*7800*/  SHF.L.U32 R61, R61, 0x10, RZ ;  /* 0x000000103d3d7819 */ /* 0x000fe200000006ff */
[----:B------:R-:W-:Y:S01]  /*7810*/  FADD.FTZ R23, R70, R23 ;  /* 0x0000001746177221 */ /* 0x000fe20000010000 */
[----:B------:R-:W-:Y:S01]  /*7820*/  PRMT R63, R62, 0x7632, R63 ;  /* 0x000076323e3f7816 */ /* 0x000fe2000000003f */
[----:B------:R-:W-:Y:S01]  /*7830*/  FADD.FTZ R10, R10, R11 ;  /* 0x0000000b0a0a7221 */ /* 0x000fe20000010000 */
[----:B------:R-:W-:Y:S01]  /*7840*/  SHF.L.U32 R62, R62, 0x10, RZ ;  /* 0x000000103e3e7819 */ /* 0x000fe200000006ff */
[----:B------:R-:W-:Y:S02]  /*7850*/  FADD.FTZ R61, R14, R61 ;  /* 0x0000003d0e3d7221 */ /* 0x000fe40000010000 */
[----:B------:R-:W-:Y:S02]  /*7860*/  IMAD.U32 R63, R63, 0x10000, RZ ;  /* 0x000100003f3f7824 */ /* 0x000fe400078e00ff */
[----:B------:R-:W-:Y:S01]  /*7870*/  FADD.FTZ R15, R15, R10 ;  /* 0x0000000a0f0f7221 */ /* 0x000fe20000010000 */
[----:B------:R-:W-:Y:S01]  /*7880*/  FADD.FTZ R61, R64, R61 ;  /* 0x0000003d403d7221 */ /* 0x000fe20000010000 */
[----:B------:R-:W-:-:S04]  /*7890*/  FADD.FTZ R62, R62, R63 ;  /* 0x0000003f3e3e7221 */ /* 0x000fc80000010000 */
        /* <DEDUP_REMOVED lines=10> */
[----:B------:R-:W-:Y:S02]  /*7940*/  IADD3 R14, PT, PT, R40, 0x4, RZ ;  /* 0x00000004280e7810 */ /* 0x000fe40007ffe0ff */
[----:B------:R-:W-:-:S02]  /*7950*/  PRMT R9, R59, 0x7632, R9 ;  /* 0x000076323b097816 */ /* 0x000fc40000000009 */
        /* <DEDUP_REMOVED lines=20> */
.L_x_16850:
[----:B------:R-:W-:Y:S05]  /*7aa0*/  BSYNC.RECONVERGENT B1 ;  /* 0x0000000000017941 */ /* 0x000fea0003800200 */
.L_x_16849:
        /* <DEDUP_REMOVED lines=9> */
[----:B------:R-:W-:Y:S01]  /*7b40*/  PRMT R58, R15, 0x7632, R58 ;  /* 0x000076320f3a7816 */ /* 0x000fe2000000003a */
[C---:B------:R-:W-:Y:S01]  /*7b50*/  IMAD.U32 R59, R11.reuse, 0x10000, RZ ;  /* 0x000100000b3b7824 */ /* 0x040fe200078e00ff */
[----:B------:R-:W-:Y:S02]  /*7b60*/  PRMT R14, R11, 0x7632, R14 ;  /* 0x000076320b0e7816 */ /* 0x000fe4000000000e */
[----:B------:R-:W-:Y:S01]  /*7b70*/  SHF.L.U32 R10, R10, 0x10, RZ ;  /* 0x000000100a0a7819 */ /* 0x000fe200000006ff */
[----:B------:R-:W-:Y:S01]  /*7b80*/  IMAD.U32 R58, R58, 0x10000, RZ ;  /* 0x000100003a3a7824 */ /* 0x000fe200078e00ff */
[----:B------:R-:W-:Y:S01]  /*7b90*/  SHF.L.U32 R15, R15, 0x10, RZ ;  /* 0x000000100f0f7819 */ /* 0x000fe200000006ff */
[----:B------:R-:W-:Y:S02]  /*7ba0*/  IMAD.U32 R14, R14, 0x10000, RZ ;  /* 0x000100000e0e7824 */ /* 0x000fe400078e00ff */
[----:B------:R-:W-:Y:S01]  /*7bb0*/  FADD.FTZ R11, R9, R10 ;  /* 0x0000000a090b7221 */ /* 0x000fe20000010000 */
[----:B------:R-:W-:Y:S01]  /*7bc0*/  PRMT R9, R57, 0x7610, R9 ;  /* 0x0000761039097816 */ /* 0x000fe20000000009 */
[----:B------:R-:W-:Y:S01]  /*7bd0*/  FADD.FTZ R14, R59, R14 ;  /* 0x0000000e3b0e7221 */ /* 0x000fe20000010000 */
[----:B------:R-:W-:Y:S01]  /*7be0*/  PRMT R10, R57, 0x7632, R10 ;  /* 0x00007632390a7816 */ /* 0x000fe2000000000a */
[----:B------:R-:W-:-:S02]  /*7bf0*/  FADD.FTZ R58, R15, R58 ;  /* 0x0000003a0f3a7221 */ /* 0x000fc40000010000 */
[----:B------:R-:W-:Y:S01]  /*7c00*/  FADD.FTZ R11, R11, R14 ;  /* 0x0000000e0b0b7221 */ /* 0x000fe20000010000 */
[----:B------:R-:W-:Y:S01]  /*7c10*/  IMAD.U32 R9, R9, 0x10000, RZ ;  /* 0x0001000009097824 */ /* 0x000fe200078e00ff */
[----:B------:R-:W-:Y:S01]  /*7c20*/  SHF.L.U32 R10, R10, 0x10, RZ ;  /* 0x000000100a0a7819 */ /* 0x000fe200000006ff */
        /* <DEDUP_REMOVED lines=31> */
.L_x_16852:
[----:B------:R-:W-:Y:S05]  /*7e20*/  BSYNC.RECONVERGENT B1 ;  /* 0x0000000000017941 */ /* 0x000fea0003800200 */
.L_x_16851:
[----:B------:R-:W-:Y:S02]  /*7e30*/  HFMA2.BF16_V2 R15, R4, R55, -RZ ;  /* 0x00000037040f7231 */ /* 0x000fe400003000ff */
[----:B------:R-:W-:Y:S02]  /*7e40*/  HMUL2.BF16_V2 R56, R5, R56 ;  /* 0x0000003805387232 */ /* 0x000fe40000200000 */
[----:B------:R-:W-:Y:S01]  /*7e50*/  FADD.FTZ R9, R9, R10 ;  /* 0x0000000a09097221 */ /* 0x000fe20000010000 */
[----:B------:R-:W-:Y:S01]  /*7e60*/  FADD.FTZ R10, R11, R58 ;  /* 0x0000003a0b0a7221 */ /* 0x000fe20000010000 */
[----:B------:R-:W-:Y:S02]  /*7e70*/  HFMA2.BF16_V2 R42, R8, R42, -RZ ;  /* 0x0000002a082a7231 */ /* 0x000fe400003000ff */
[----:B------:R-:W-:Y:S01]  /*7e80*/  HMUL2.BF16_V2 R55, R7, R41 ;  /* 0x0000002907377232 */ /* 0x000fe20000200000 */
[C---:B------:R-:W-:Y:S01]  /*7e90*/  PRMT R11, R56.reuse, 0x7610, R11 ;  /* 0x00007610380b7816 */ /* 0x040fe2000000000b */
[----:B------:R-:W-:Y:S01]  /*7ea0*/  BSSY.RECONVERGENT B1, `(.L_x_16853) ;  /* 0x0000031000017945 */ /* 0x000fe20003800200 */
[----:B------:R-:W-:-:S02]  /*7eb0*/  PRMT R14, R56, 0x7632, R14 ;  /* 0x00007632380e7816 */ /* 0x000fc4000000000e */
[----:B------:R-:W-:Y:S01]  /*7ec0*/  PRMT R41, R15, 0x7632, R41 ;  /* 0x000076320f297816 */ /* 0x000fe20000000029 */
[----:B------:R-:W-:Y:S01]  /*7ed0*/  IMAD.U32 R11, R11, 0x10000, RZ ;  /* 0x000100000b0b7824 */ /* 0x000fe200078e00ff */
[----:B------:R-:W-:Y:S01]  /*7ee0*/  PRMT R56, R55, 0x7632, R56 ;  /* 0x0000763237387816 */ /* 0x000fe20000000038 */
[----:B------:R-:W-:Y:S01]  /*7ef0*/  IMAD.U32 R14, R14, 0x10000, RZ ;  /* 0x000100000e0e7824 */ /* 0x000fe200078e00ff */
[----:B------:R-:W-:Y:S01]  /*7f00*/  SHF.L.U32 R57, R15, 0x10, RZ ;  /* 0x000000100f397819 */ /* 0x000fe200000006ff */
        /* <DEDUP_REMOVED lines=8> */
[----:B------:R-:W-:Y:S02]  /*7f90*/  IMAD.U32 R11, R11, 0x10000, RZ ;  /* 0x000100000b0b7824 */ /* 0x000fe400078e00ff */
[----:B------:R-:W-:Y:S01]  /*7fa0*/  FADD.FTZ R15, R15, R58 ;  /* 0x0000003a0f0f7221 */ /* 0x000fe20000010000 */
[----:B------:R-:W-:Y:S01]  /*7fb0*/  IMAD.U32 R14, R14, 0x10000, RZ ;  /* 0x000100000e0e7824 */ /* 0x000fe200078e00ff */
        /* <DEDUP_REMOVED lines=8> */
[----:B------:R-:W-:Y:S01]  /*8040*/  VIADD R58, R40, 0x4 ;  /* 0x00000004283a7836 */ /* 0x000fe20000000000 */
[----:B------:R-:W-:Y:S02]  /*8050*/  PRMT R41, R44, 0x7632, R41 ;  /* 0x000076322c297816 */ /* 0x000fe40000000029 */
[----:B------:R-:W-:-:S02]  /*8060*/  IADD3 R62, PT, PT, R40, 0x3, RZ ;  /* 0x00000003283e7810 */ /* 0x000fc40007ffe0ff */
[----:B------:R-:W-:Y:S02]  /*8070*/  SEL R44, R44, RZ, !P1 ;  /* 0x000000ff2c2c7207 */ /* 0x000fe40004800000 */
[-C--:B------:R-:W-:Y:S02]  /*8080*/  ISETP.GE.AND P1, PT, R42, R29.reuse, PT ;  /* 0x0000001d2a00720c */ /* 0x080fe40003f26270 */
        /* <DEDUP_REMOVED lines=18> */
.L_x_16854:
[----:B------:R-:W-:Y:S05]  /*81b0*/  BSYNC.RECONVERGENT B1 ;  /* 0x0000000000017941 */ /* 0x000fea0003800200 */
.L_x_16853:
        /* <DEDUP_REMOVED lines=12> */
[C---:B------:R-:W-:Y:S01]  /*8280*/  IADD3 R56, PT, PT, R40.reuse, -0x1, RZ ;  /* 0xffffffff28387810 */ /* 0x040fe20007ffe0ff */
[C---:B------:R-:W-:Y:S01]  /*8290*/  VIADD R60, R40.reuse, 0x2 ;  /* 0x00000002283c7836 */ /* 0x040fe20000000000 */
[-C--:B------:R-:W-:Y:S02]  /*82a0*/  ISETP.GE.AND P6, PT, R40, R29.reuse, PT ;  /* 0x0000001d2800720c */ /* 0x080fe40003fc6270 */
[-C--:B------:R-:W-:Y:S01]  /*82b0*/  ISETP.GE.AND P5, PT, R58, R29.reuse, PT ;  /* 0x0000001d3a00720c */ /* 0x080fe20003fa6270 */
[----:B------:R-:W-:Y:S01]  /*82c0*/  VIADD R58, R40, 0x4 ;  /* 0x00000004283a7836 */ /* 0x000fe20000000000 */
[----:B------:R-:W-:Y:S01]  /*82d0*/  ISETP.GE.AND P1, PT, R56, R29, PT ;  /* 0x0000001d3800720c */ /* 0x000fe20003f26270 */
[----:B------:R-:W-:Y:S01]  /*82e0*/  VIADD R56, R40, 0xfffffffe ;  /* 0xfffffffe28387836 */ /* 0x000fe20000000000 */
        /* <DEDUP_REMOVED lines=8> */
[----:B------:R-:W-:Y:S02]  /*8370*/  PRMT R56, R50, 0x7632, R56 ;  /* 0x0000763232387816 */ /* 0x000fe40000000038 */
        /* <DEDUP_REMOVED lines=13> */
.L_x_16856:
[----:B------:R-:W-:Y:S05]  /*8450*/  BSYNC.RECONVERGENT B1 ;  /* 0x0000000000017941 */ /* 0x000fea0003800200 */
.L_x_16855:
[----:B------:R-:W-:Y:S02]  /*8460*/  IMAD.U32 R56, R41, 0x10000, RZ ;  /* 0x0001000029387824 */ /* 0x000fe400078e00ff */
[----:B------:R-:W-:Y:S01]  /*8470*/  HFMA2.BF16_V2 R41, R5, R47, -RZ ;  /* 0x0000002f05297231 */ /* 0x000fe200003000ff */
[----:B------:R-:W-:Y:S01]  /*8480*/  SHF.L.U32 R11, R11, 0x10, RZ ;  /* 0x000000100b0b7819 */ /* 0x000fe200000006ff */
[----:B------:R-:W-:Y:S01]  /*8490*/  IMAD.U32 R42, R42, 0x10000, RZ ;  /* 0x000100002a2a7824 */ /* 0x000fe200078e00ff */
[----:B------:R-:W-:Y:S01]  /*84a0*/  SHF.L.U32 R43, R43, 0x10, RZ ;  /* 0x000000102b2b7819 */ /* 0x000fe200000006ff */
[----:B------:R-:W-:Y:S02]  /*84b0*/  IMAD.U32 R44, R44, 0x10000, RZ ;  /* 0x000100002c2c7824 */ /* 0x000fe400078e00ff */
[----:B------:R-:W-:Y:S02]  /*84c0*/  HMUL2.BF16_V2 R48, R4, R48 ;  /* 0x0000003004307232 */ /* 0x000fe40000200000 */
[----:B------:R-:W-:-:S02]  /*84d0*/  IMAD.U32 R45, R45, 0x10000, RZ ;  /* 0x000100002d2d7824 */ /* 0x000fc400078e00ff */
[----:B------:R-:W-:Y:S01]  /*84e0*/  FADD.FTZ R11, R11, R56 ;  /* 0x000000380b0b7221 */ /* 0x000fe20000010000 */
[----:B------:R-:W-:Y:S01]  /*84f0*/  FADD.FTZ R42, R42, R43 ;  /* 0x0000002b2a2a7221 */ /* 0x000fe20000010000 */
[----:B------:R-:W-:Y:S01]  /*8500*/  FADD.FTZ R9, R10, R9 ;  /* 0x000000090a097221 */ /* 0x000fe20000010000 */
[----:B------:R-:W-:Y:S01]  /*8510*/  FADD.FTZ R45, R44, R45 ;  /* 0x0000002d2c2d7221 */ /* 0x000fe20000010000 */
[----:B------:R-:W-:Y:S01]  /*8520*/  PRMT R43, R41, 0x7632, R43 ;  /* 0x00007632292b7816 */ /* 0x000fe2000000002b */
[----:B------:R-:W-:Y:S01]  /*8530*/  FADD.FTZ R42, R11, R42 ;  /* 0x0000002a0b2a7221 */ /* 0x000fe20000010000 */
[C---:B------:R-:W-:Y:S01]  /*8540*/  PRMT R44, R48.reuse, 0x7610, R44 ;  /* 0x00007610302c7816 */ /* 0x040fe2000000002c */
[C---:B------:R-:W-:Y:S01]  /*8550*/  HFMA2.BF16_V2 R11, R8.reuse, R46, -RZ ;  /* 0x0000002e080b7231 */ /* 0x040fe200003000ff */
[----:B------:R-:W-:Y:S01]  /*8560*/  PRMT R47, R48, 0x7632, R47 ;  /* 0x00007632302f7816 */ /* 0x000fe2000000002f */
[----:B------:R-:W-:Y:S02]  /*8570*/  IMAD.U32 R48, R43, 0x10000, RZ ;  /* 0x000100002b307824 */ /* 0x000fe400078e00ff */
[----:B------:R-:W-:-:S02]  /*8580*/  HFMA2.BF16_V2 R46, R8, R50, -RZ ;  /* 0x00000032082e7231 */ /* 0x000fc400003000ff */
[----:B------:R-:W-:Y:S01]  /*8590*/  IMAD.U32 R44, R44, 0x10000, RZ ;  /* 0x000100002c2c7824 */ /* 0x000fe200078e00ff */
[----:B------:R-:W-:Y:S01]  /*85a0*/  SHF.L.U32 R47, R47, 0x10, RZ ;  /* 0x000000102f2f7819 */ /* 0x000fe200000006ff */
[----:B------:R-:W-:Y:S01]  /*85b0*/  HMUL2.BF16_V2 R43, R7, R49 ;  /* 0x00000031072b7232 */ /* 0x000fe20000200000 */
[----:B------:R-:W-:Y:S01]  /*85c0*/  SHF.L.U32 R41, R41, 0x10, RZ ;  /* 0x0000001029297819 */ /* 0x000fe200000006ff */
[----:B------:R-:W-:Y:S01]  /*85d0*/  FADD.FTZ R42, R42, R45 ;  /* 0x0000002d2a2a7221 */ /* 0x000fe20000010000 */
[----:B------:R-:W-:Y:S01]  /*85e0*/  FADD.FTZ R14, R15, R14 ;  /* 0x0000000e0f0e7221 */ /* 0x000fe20000010000 */
[----:B------:R-:W-:Y:S01]  /*85f0*/  FADD.FTZ R49, R44, R47 ;  /* 0x0000002f2c317221 */ /* 0x000fe20000010000 */
[----:B------:R-:W-:Y:S01]  /*8600*/  PRMT R44, R43, 0x7632, R44 ;  /* 0x000076322b2c7816 */ /* 0x000fe2000000002c */
[----:B------:R-:W-:Y:S01]  /*8610*/  FADD.FTZ R48, R41, R48 ;  /* 0x0000003029307221 */ /* 0x000fe20000010000 */
[----:B------:R-:W-:Y:S01]  /*8620*/  PRMT R41, R11, 0x7632, R41 ;  /* 0x000076320b297816 */ /* 0x000fe20000000029 */
[----:B------:R-:W-:Y:S01]  /*8630*/  IMAD.U32 R43, R43, 0x10000, RZ ;  /* 0x000100002b2b7824 */ /* 0x000fe200078e00ff */
[----:B------:R-:W-:Y:S01]  /*8640*/  PRMT R47, R46, 0x7632, R47 ;  /* 0x000076322e2f7816 */ /* 0x000fe2000000002f */
        /* <DEDUP_REMOVED lines=9> */
[----:B------:R-:W-:Y:S01]  /*86e0*/  BSSY.RECONVERGENT B1, `(.L_x_16857) ;  /* 0x0000027000017945 */ /* 0x000fe20003800200 */
[----:B------:R-:W-:Y:S01]  /*86f0*/  FADD.FTZ R43, R48, R43 ;  /* 0x0000002b302b7221 */ /* 0x000fe20000010000 */
[----:B------:R-:W-:Y:S01]  /*8700*/  FADD.FTZ R11, R42, R11 ;  /* 0x0000000b2a0b7221 */ /* 0x000fe20000010000 */
[----:B------:R-:W-:Y:S01]  /*8710*/  FADD.FTZ R26, R9, R26 ;  /* 0x0000001a091a7221 */ /* 0x000fe20000010000 */
[----:B------:R-:W-:Y:S01]  /*8720*/  FADD.FTZ R27, R14, R27 ;  /* 0x0000001b0e1b7221 */ /* 0x000fe20000010000 */
[----:B------:R-:W-:Y:S01]  /*8730*/  FADD.FTZ R46, R43, R46 ;  /* 0x0000002e2b2e7221 */ /* 0x000fe20000010000 */
[----:B------:R-:W-:-:S03]  /*8740*/  FADD.FTZ R30, R11, R30 ;  /* 0x0000001e0b1e7221 */ /* 0x000fc60000010000 */
[----:B------:R-:W-:Y:S01]  /*8750*/  FADD.FTZ R31, R46, R31 ;  /* 0x0000001f2e1f7221 */ /* 0x000fe20000010000 */
[----:B------:R-:W-:Y:S06]  /*8760*/  @P0 BRA `(.L_x_16858) ;  /* 0x0000000000780947 */ /* 0x000fec0003800000 */
[----:B------:R-:W-:Y:S01]  /*8770*/  VIADD R10, R40, 0xfffffffe ;  /* 0xfffffffe280a7836 */ /* 0x000fe20000000000 */
[-C--:B------:R-:W-:Y:S01]  /*8780*/  ISETP.GE.AND P6, PT, R6, R29.reuse, PT ;  /* 0x0000001d0600720c */ /* 0x080fe20003fc6270 */
[C---:B------:R-:W-:Y:S01]  /*8790*/  VIADD R14, R40.reuse, 0xffffffff ;  /* 0xffffffff280e7836 */ /* 0x040fe20000000000 */
[C---:B------:R-:W-:Y:S01]  /*87a0*/  IADD3 R6, PT, PT, R40.reuse, 0x4, RZ ;  /* 0x0000000428067810 */ /* 0x040fe20007ffe0ff */
[----:B------:R-:W-:Y:S01]  /*87b0*/  VIADD R42, R40, 0x3 ;  /* 0x00000003282a7836 */ /* 0x000fe20000000000 */
[-C--:B------:R-:W-:Y:S02]  /*87c0*/  ISETP.GE.AND P5, PT, R10, R29.reuse, PT ;  /* 0x0000001d0a00720c */ /* 0x080fe40003fa6270 */
        /* <DEDUP_REMOVED lines=24> */
.L_x_16858:
[----:B------:R-:W-:Y:S05]  /*8950*/  BSYNC.RECONVERGENT B1 ;  /* 0x0000000000017941 */ /* 0x000fea0003800200 */
.L_x_16857:
[----:B------:R-:W-:Y:S02]  /*8960*/  HFMA2.BF16_V2 R6, R4, R52, -RZ ;  /* 0x0000003404067231 */ /* 0x000fe400003000ff */
[----:B------:R-:W-:Y:S02]  /*8970*/  HMUL2.BF16_V2 R5, R5, R51 ;  /* 0x0000003305057232 */ /* 0x000fe40000200000 */
[----:B------:R-:W-:Y:S02]  /*8980*/  HFMA2.BF16_V2 R10, R8, R54, -RZ ;  /* 0x00000036080a7231 */ /* 0x000fe400003000ff */
[----:B------:R-:W-:Y:S01]  /*8990*/  HMUL2.BF16_V2 R53, R7, R53 ;  /* 0x0000003507357232 */ /* 0x000fe20000200000 */
[----:B------:R-:W-:Y:S01]  /*89a0*/  IADD3 R36, P1, PT, R36, 0x10, RZ ;  /* 0x0000001024247810 */ /* 0x000fe20007f3e0ff */
[----:B------:R-:W-:Y:S01]  /*89b0*/  VIADD R85, R85, 0x4 ;  /* 0x0000000455557836 */ /* 0x000fe20000000000 */
[----:B------:R-:W-:Y:S01]  /*89c0*/  PRMT R4, R5, 0x7610, R4 ;  /* 0x0000761005047816 */ /* 0x000fe20000000004 */
[----:B------:R-:W-:Y:S01]  /*89d0*/  VIADD R35, R35, 0x200 ;  /* 0x0000020023237836 */ /* 0x000fe20000000000 */
[----:B------:R-:W-:Y:S01]  /*89e0*/  PRMT R5, R5, 0x7632, R5 ;  /* 0x0000763205057816 */ /* 0x000fe20000000005 */
[----:B------:R-:W-:Y:S01]  /*89f0*/  IMAD.X R39, RZ, RZ, R39, P1 ;  /* 0x000000ffff277224 */ /* 0x000fe200008e0627 */
[----:B------:R-:W-:Y:S01]  /*8a00*/  PRMT R7, R6, 0x7632, R7 ;  /* 0x0000763206077816 */ /* 0x000fe20000000007 */
[----:B------:R-:W-:Y:S01]  /*8a10*/  IMAD.U32 R11, R4, 0x10000, RZ ;  /* 0x00010000040b7824 */ /* 0x000fe200078e00ff */
[----:B------:R-:W-:Y:S01]  /*8a20*/  SHF.L.U32 R6, R6, 0x10, RZ ;  /* 0x0000001006067819 */ /* 0x000fe200000006ff */
[----:B------:R-:W-:Y:S01]  /*8a30*/  IMAD.U32 R14, R5, 0x10000, RZ ;  /* 0x00010000050e7824 */ /* 0x000fe200078e00ff */
[----:B------:R-:W-:Y:S01]  /*8a40*/  PRMT R8, R53, 0x7610, R8 ;  /* 0x0000761035087816 */ /* 0x000fe20000000008 */
[----:B------:R-:W-:Y:S01]  /*8a50*/  IMAD.U32 R7, R7, 0x10000, RZ ;  /* 0x0001000007077824 */ /* 0x000fe200078e00ff */
[----:B------:R-:W-:Y:S01]  /*8a60*/  PRMT R9, R53, 0x7632, R9 ;  /* 0x0000763235097816 */ /* 0x000fe20000000009 */
[----:B------:R-:W-:Y:S01]  /*8a70*/  FADD.FTZ R11, R11, R14 ;  /* 0x0000000e0b0b7221 */ /* 0x000fe20000010000 */
[----:B------:R-:W-:Y:S01]  /*8a80*/  PRMT R4, R10, 0x7632, R4 ;  /* 0x000076320a047816 */ /* 0x000fe20000000004 */
[----:B------:R-:W-:Y:S01]  /*8a90*/  FADD.FTZ R6, R6, R7 ;  /* 0x0000000706067221 */ /* 0x000fe20000010000 */
[----:B------:R-:W-:Y:S01]  /*8aa0*/  IADD3 R7, PT, PT, R38, 0x3, RZ ;  /* 0x0000000326077810 */ /* 0x000fe20007ffe0ff */
[----:B------:R-:W-:Y:S01]  /*8ab0*/  IMAD.U32 R8, R8, 0x10000, RZ ;  /* 0x0001000008087824 */ /* 0x000fe200078e00ff */
[----:B------:R-:W-:Y:S01]  /*8ac0*/  SHF.L.U32 R9, R9, 0x10, RZ ;  /* 0x0000001009097819 */ /* 0x000fe200000006ff */
[----:B------:R-:W-:Y:S01]  /*8ad0*/  IMAD.U32 R10, R10, 0x10000, RZ ;  /* 0x000100000a0a7824 */ /* 0x000fe200078e00ff */
[----:B------:R-:W-:Y:S01]  /*8ae0*/  ISETP.GE.AND P0, PT, R7, R32, PT ;  /* 0x000000200700720c */ /* 0x000fe20003f06270 */
[----:B------:R-:W-:-:S02]  /*8af0*/  IMAD.U32 R5, R4, 0x10000, RZ ;  /* 0x0001000004057824 */ /* 0x000fc400078e00ff */
[----:B------:R-:W-:Y:S01]  /*8b00*/  FADD.FTZ R6, R11, R6 ;  /* 0x000000060b067221 */ /* 0x000fe20000010000 */
[----:B------:R-:W-:Y:S01]  /*8b10*/  FADD.FTZ R9, R8, R9 ;  /* 0x0000000908097221 */ /* 0x000fe20000010000 */
[----:B------:R-:W-:Y:S02]  /*8b20*/  VIADD R38, R38, 0x4 ;  /* 0x0000000426267836 */ /* 0x000fe40000000000 */
[----:B------:R-:W-:Y:S01]  /*8b30*/  FADD.FTZ R5, R10, R5 ;  /* 0x000000050a057221 */ /* 0x000fe20000010000 */
[----:B------:R-:W-:Y:S01]  /*8b40*/  IADD3 R40, PT, PT, R40, 0x80, RZ ;  /* 0x0000008028287810 */ /* 0x000fe20007ffe0ff */
[----:B------:R-:W-:-:S04]  /*8b50*/  FADD.FTZ R6, R6, R9 ;  /* 0x0000000906067221 */ /* 0x000fc80000010000 */
[----:B------:R-:W-:-:S04]  /*8b60*/  FADD.FTZ R5, R6, R5 ;  /* 0x0000000506057221 */ /* 0x000fc80000010000 */
[----:B------:R-:W-:Y:S01]  /*8b70*/  FADD.FTZ R34, R5, R34 ;  /* 0x0000002205227221 */ /* 0x000fe20000010000 */
[----:B------:R-:W-:Y:S06]  /*8b80*/  @!P0 BRA `(.L_x_16859) ;  /* 0xffffffc000088947 */ /* 0x000fec000383ffff */
.L_x_16826:
[----:B--23--:R-:W-:Y:S05]  /*8b90*/  BSYNC.RECONVERGENT B0 ;  /* 0x0000000000007941 */ /* 0x00cfea0003800200 */
.L_x_16825:
[----:B------:R-:W2:Y:S01]  /*8ba0*/  SHFL.BFLY PT, R4, R37, 0x2, 0x1f ;  /* 0x0c401f0025047f89 */ /* 0x000ea200000e0000 */
[----:B------:R-:W-:Y:S01]  /*8bb0*/  LOP3.LUT P0, RZ, R0, 0x3, RZ, 0xc0, !PT ;  /* 0x0000000300ff7812 */ /* 0x000fe2000780c0ff */
[----:B------:R-:W-:Y:S01]  /*8bc0*/  BSSY.RECONVERGENT B0, `(.L_x_16860) ;  /* 0x000005b000007945 */ /* 0x000fe20003800200 */
[----:B------:R-:W-:Y:S01]  /*8bd0*/  SHF.R.U32.HI R2, RZ, 0x2, R2 ;  /* 0x00000002ff027819 */ /* 0x000fe20000011602 */
[----:B------:R-:W3:Y:S03]  /*8be0*/  SHFL.BFLY PT, R5, R16, 0x2, 0x1f ;  /* 0x0c401f0010057f89 */ /* 0x000ee600000e0000 */
[----:B------:R-:W-:Y:S01]  /*8bf0*/  LEA R3, R3, R2, 0x7 ;  /* 0x0000000203037211 */ /* 0x000fe200078e38ff */
[----:B------:R-:W4:Y:S04]  /*8c00*/  SHFL.BFLY PT, R6, R17, 0x2, 0x1f ;  /* 0x0c401f0011067f89 */ /* 0x000f2800000e0000 */
[----:B-1----:R-:W1:Y:S04]  /*8c10*/  SHFL.BFLY PT, R7, R18, 0x2, 0x1f ;  /* 0x0c401f0012077f89 */ /* 0x002e6800000e0000 */
[----:B------:R-:W5:Y:S04]  /*8c20*/  SHFL.BFLY PT, R8, R19, 0x2, 0x1f ;  /* 0x0c401f0013087f89 */ /* 0x000f6800000e0000 */
[----:B0-----:R-:W0:Y:S04]  /*8c30*/  SHFL.BFLY PT, R9, R20, 0x2, 0x1f ;  /* 0x0c401f0014097f89 */ /* 0x001e2800000e0000 */
[----:B------:R-:W0:Y:S01]  /*8c40*/  SHFL.BFLY PT, R10, R21, 0x2, 0x1f ;  /* 0x0c401f00150a7f89 */ /* 0x000e2200000e0000 */
[----:B--2---:R-:W-:Y:S01]  /*8c50*/  FADD.FTZ R4, R4, R37 ;  /* 0x0000002504047221 */ /* 0x004fe20000010000 */
[----:B------:R-:W-:-:S02]  /*8c60*/  LOP3.LUT R37, R0, 0x3c0, RZ, 0xc0, !PT ;  /* 0x000003c000257812 */ /* 0x000fc400078ec0ff */
[----:B------:R-:W2:Y:S01]  /*8c70*/  SHFL.BFLY PT, R11, R22, 0x2, 0x1f ;  /* 0x0c401f00160b7f89 */ /* 0x000ea200000e0000 */
[----:B---3--:R-:W-:Y:S01]  /*8c80*/  FADD.FTZ R16, R5, R16 ;  /* 0x0000001005107221 */ /* 0x008fe20000010000 */
[----:B------:R-:W-:Y:S02]  /*8c90*/  ISETP.NE.OR P1, PT, R37, 0x40, P0 ;  /* 0x000000402500780c */ /* 0x000fe40000725670 */
[----:B------:R-:W3:Y:S01]  /*8ca0*/  SHFL.BFLY PT, R12, R23, 0x2, 0x1f ;  /* 0x0c401f00170c7f89 */ /* 0x000ee200000e0000 */
[----:B----4-:R-:W-:-:S03]  /*8cb0*/  FADD.FTZ R6, R6, R17 ;  /* 0x0000001106067221 */ /* 0x010fc60000010000 */
[----:B------:R-:W4:Y:S01]  /*8cc0*/  SHFL.BFLY PT, R13, R24, 0x2, 0x1f ;  /* 0x0c401f00180d7f89 */ /* 0x000f2200000e0000 */
[----:B-1----:R-:W-:-:S03]  /*8cd0*/  FADD.FTZ R18, R7, R18 ;  /* 0x0000001207127221 */ /* 0x002fc60000010000 */
[----:B------:R-:W1:Y:S01]  /*8ce0*/  SHFL.BFLY PT, R14, R25, 0x2, 0x1f ;  /* 0x0c401f00190e7f89 */ /* 0x000e6200000e0000 */
[----:B-----5:R-:W-:-:S03]  /*8cf0*/  FADD.FTZ R8, R8, R19 ;  /* 0x0000001308087221 */ /* 0x020fc60000010000 */
[----:B------:R-:W5:Y:S01]  /*8d00*/  SHFL.BFLY PT, R15, R26, 0x2, 0x1f ;  /* 0x0c401f001a0f7f89 */ /* 0x000f6200000e0000 */
[----:B0-----:R-:W-:-:S03]  /*8d10*/  FADD.FTZ R20, R9, R20 ;  /* 0x0000001409147221 */ /* 0x001fc60000010000 */
[----:B------:R-:W0:Y:S01]  /*8d20*/  SHFL.BFLY PT, R32, R27, 0x2, 0x1f ;  /* 0x0c401f001b207f89 */ /* 0x000e2200000e0000 */
[----:B------:R-:W-:-:S03]  /*8d30*/  FADD.FTZ R10, R10, R21 ;  /* 0x000000150a0a7221 */ /* 0x000fc60000010000 */
[----:B------:R-:W0:Y:S01]  /*8d40*/  SHFL.BFLY PT, R29, R30, 0x2, 0x1f ;  /* 0x0c401f001e1d7f89 */ /* 0x000e2200000e0000 */
[----:B--2---:R-:W-:-:S03]  /*8d50*/  FADD.FTZ R22, R11, R22 ;  /* 0x000000160b167221 */ /* 0x004fc60000010000 */
[----:B------:R-:W2:Y:S01]  /*8d60*/  SHFL.BFLY PT, R36, R31, 0x2, 0x1f ;  /* 0x0c401f001f247f89 */ /* 0x000ea200000e0000 */
[----:B---3--:R-:W-:-:S03]  /*8d70*/  FADD.FTZ R12, R12, R23 ;  /* 0x000000170c0c7221 */ /* 0x008fc60000010000 */
[----:B------:R-:W3:Y:S01]  /*8d80*/  SHFL.BFLY PT, R33, R34, 0x2, 0x1f ;  /* 0x0c401f0022217f89 */ /* 0x000ee200000e0000 */
[----:B----4-:R-:W-:Y:S01]  /*8d90*/  FADD.FTZ R24, R13, R24 ;  /* 0x000000180d187221 */ /* 0x010fe20000010000 */
[----:B-1----:R-:W-:Y:S02]  /*8da0*/  FADD.FTZ R14, R14, R25 ;  /* 0x000000190e0e7221 */ /* 0x002fe40000010000 */
[----:B------:R-:W1:Y:S01]  /*8db0*/  SHFL.BFLY PT, R5, R4, 0x1, 0x1f ;  /* 0x0c201f0004057f89 */ /* 0x000e6200000e0000 */
[----:B-----5:R-:W-:-:S03]  /*8dc0*/  FADD.FTZ R26, R15, R26 ;  /* 0x0000001a0f1a7221 */ /* 0x020fc60000010000 */
[----:B------:R-:W4:Y:S01]  /*8dd0*/  SHFL.BFLY PT, R7, R16, 0x1, 0x1f ;  /* 0x0c201f0010077f89 */ /* 0x000f2200000e0000 */
[----:B0-----:R-:W-:-:S03]  /*8de0*/  FADD.FTZ R32, R32, R27 ;  /* 0x0000001b20207221 */ /* 0x001fc60000010000 */
[----:B------:R-:W0:Y:S01]  /*8df0*/  SHFL.BFLY PT, R9, R6, 0x1, 0x1f ;  /* 0x0c201f0006097f89 */ /* 0x000e2200000e0000 */
[----:B------:R-:W-:-:S03]  /*8e00*/  FADD.FTZ R30, R29, R30 ;  /* 0x0000001e1d1e7221 */ /* 0x000fc60000010000 */
[----:B------:R-:W5:Y:S01]  /*8e10*/  SHFL.BFLY PT, R11, R18, 0x1, 0x1f ;  /* 0x0c201f00120b7f89 */ /* 0x000f6200000e0000 */
[----:B--2---:R-:W-:-:S03]  /*8e20*/  FADD.FTZ R36, R36, R31 ;  /* 0x0000001f24247221 */ /* 0x004fc60000010000 */
[----:B------:R-:W2:Y:S01]  /*8e30*/  SHFL.BFLY PT, R13, R8, 0x1, 0x1f ;  /* 0x0c201f00080d7f89 */ /* 0x000ea200000e0000 */
[----:B---3--:R-:W-:-:S03]  /*8e40*/  FADD.FTZ R34, R33, R34 ;  /* 0x0000002221227221 */ /* 0x008fc60000010000 */
[----:B------:R-:W3:Y:S04]  /*8e50*/  SHFL.BFLY PT, R15, R20, 0x1, 0x1f ;  /* 0x0c201f00140f7f89 */ /* 0x000ee800000e0000 */
[----:B------:R-:W3:Y:S01]  /*8e60*/  SHFL.BFLY PT, R17, R10, 0x1, 0x1f ;  /* 0x0c201f000a117f89 */ /* 0x000ee200000e0000 */
[----:B-1----:R-:W-:-:S03]  /*8e70*/  FADD.FTZ R4, R4, R5 ;  /* 0x0000000504047221 */ /* 0x002fc60000010000 */
[----:B------:R-:W1:Y:S01]  /*8e80*/  SHFL.BFLY PT, R19, R22, 0x1, 0x1f ;  /* 0x0c201f0016137f89 */ /* 0x000e6200000e0000 */
[----:B----4-:R-:W-:-:S03]  /*8e90*/  FADD.FTZ R7, R16, R7 ;  /* 0x0000000710077221 */ /* 0x010fc60000010000 */
[----:B------:R-:W4:Y:S01]  /*8ea0*/  SHFL.BFLY PT, R21, R12, 0x1, 0x1f ;  /* 0x0c201f000c157f89 */ /* 0x000f2200000e0000 */
[----:B0-----:R-:W-:-:S03]  /*8eb0*/  FADD.FTZ R6, R6, R9 ;  /* 0x0000000906067221 */ /* 0x001fc60000010000 */
[----:B------:R-:W0:Y:S01]  /*8ec0*/  SHFL.BFLY PT, R23, R24, 0x1, 0x1f ;  /* 0x0c201f0018177f89 */ /* 0x000e2200000e0000 */
[----:B-----5:R-:W-:-:S03]  /*8ed0*/  FADD.FTZ R11, R18, R11 ;  /* 0x0000000b120b7221 */ /* 0x020fc60000010000 */
[----:B------:R-:W5:Y:S01]  /*8ee0*/  SHFL.BFLY PT, R25, R14, 0x1, 0x1f ;  /* 0x0c201f000e197f89 */ /* 0x000f6200000e0000 */
[----:B--2---:R-:W-:-:S03]  /*8ef0*/  FADD.FTZ R8, R8, R13 ;  /* 0x0000000d08087221 */ /* 0x004fc60000010000 */
[----:B------:R-:W2:Y:S01]  /*8f00*/  SHFL.BFLY PT, R27, R26, 0x1, 0x1f ;  /* 0x0c201f001a1b7f89 */ /* 0x000ea200000e0000 */
[----:B---3--:R-:W-:-:S03]  /*8f10*/  FADD.FTZ R15, R20, R15 ;  /* 0x0000000f140f7221 */ /* 0x008fc60000010000 */
[----:B------:R-:W3:Y:S01]  /*8f20*/  SHFL.BFLY PT, R29, R32, 0x1, 0x1f ;  /* 0x0c201f00201d7f89 */ /* 0x000ee200000e0000 */
[----:B------:R-:W-:-:S03]  /*8f30*/  FADD.FTZ R10, R10, R17 ;  /* 0x000000110a0a7221 */ /* 0x000fc60000010000 */
[----:B------:R-:W3:Y:S01]  /*8f40*/  SHFL.BFLY PT, R31, R30, 0x1, 0x1f ;  /* 0x0c201f001e1f7f89 */ /* 0x000ee200000e0000 */
[----:B-1----:R-:W-:-:S03]  /*8f50*/  FADD.FTZ R19, R22, R19 ;  /* 0x0000001316137221 */ /* 0x002fc60000010000 */
[----:B------:R-:W1:Y:S01]  /*8f60*/  SHFL.BFLY PT, R33, R36, 0x1, 0x1f ;  /* 0x0c201f0024217f89 */ /* 0x000e6200000e0000 */
[----:B----4-:R-:W-:-:S03]  /*8f70*/  FADD.FTZ R12, R12, R21 ;  /* 0x000000150c0c7221 */ /* 0x010fc60000010000 */
[----:B------:R-:W4:Y:S01]  /*8f80*/  SHFL.BFLY PT, R35, R34, 0x1, 0x1f ;  /* 0x0c201f0022237f89 */ /* 0x000f2200000e0000 */
[----:B0-----:R-:W-:Y:S01]  /*8f90*/  FADD.FTZ R23, R24, R23 ;  /* 0x0000001718177221 */ /* 0x001fe20000010000 */
[----:B------:R-:W-:Y:S01]  /*8fa0*/  BAR.SYNC.DEFER_BLOCKING 0x0 ;  /* 0x0000000000007b1d */ /* 0x000fe20000010000 */
[----:B-----5:R-:W-:Y:S01]  /*8fb0*/  FADD.FTZ R14, R14, R25 ;  /* 0x000000190e0e7221 */ /* 0x020fe20000010000 */
[----:B--2---:R-:W-:Y:S01]  /*8fc0*/  FADD.FTZ R27, R26, R27 ;  /* 0x0000001b1a1b7221 */ /* 0x004fe20000010000 */
[----:B---3--:R-:W-:Y:S01]  /*8fd0*/  FADD.FTZ R29, R32, R29 ;  /* 0x0000001d201d7221 */ /* 0x008fe20000010000 */
[----:B------:R-:W-:Y:S01]  /*8fe0*/  FADD.FTZ R30, R30, R31 ;  /* 0x0000001f1e1e7221 */ /* 0x000fe20000010000 */
[----:B-1----:R-:W-:Y:S01]  /*8ff0*/  FADD.FTZ R33, R36, R33 ;  /* 0x0000002124217221 */ /* 0x002fe20000010000 */
[----:B----4-:R-:W-:Y:S01]  /*9000*/  FADD.FTZ R34, R34, R35 ;  /* 0x0000002322227221 */ /* 0x010fe20000010000 */
        /* <DEDUP_REMOVED lines=22> */
.L_x_16861:
[----:B------:R-:W-:Y:S05]  /*9170*/  BSYNC.RECONVERGENT B0 ;  /* 0x0000000000007941 */ /* 0x000fea0003800200 */
.L_x_16860:
        /* <DEDUP_REMOVED lines=45> */
.L_x_16863:
[----:B------:R-:W-:Y:S05]  /*9450*/  BSYNC.RECONVERGENT B0 ;  /* 0x0000000000007941 */ /* 0x000fea0003800200 */
.L_x_16862:
        /* <DEDUP_REMOVED lines=20> */
.L_x_16865:
[----:B------:R-:W-:Y:S05]  /*95a0*/  BSYNC.RECONVERGENT B0 ;  /* 0x0000000000007941 */ /* 0x000fea0003800200 */
.L_x_16864:
        /* <DEDUP_REMOVED lines=30> */
[----:B-1----:R-:W-:Y:S01]  /*9790*/  FADD.FTZ R27, R27, R24 ;  /* 0x000000181b1b7221 */ /* 0x002fe20000010000 */
[----:B0-----:R-:W-:Y:S01]  /*97a0*/  FADD.FTZ R29, R29, R26 ;  /* 0x0000001a1d1d7221 */ /* 0x001fe20000010000 */
[----:B--2---:R-:W-:Y:S01]  /*97b0*/  FADD.FTZ R30, R30, R25 ;  /* 0x000000191e1e7221 */ /* 0x004fe20000010000 */
[----:B---3--:R-:W-:Y:S01]  /*97c0*/  FADD.FTZ R33, R33, R32 ;  /* 0x0000002021217221 */ /* 0x008fe20000010000 */
[----:B----4-:R-:W-:-:S07]  /*97d0*/  FADD.FTZ R34, R34, R31 ;  /* 0x0000001f22227221 */ /* 0x010fce0000010000 */
.L_x_16867:
[----:B------:R-:W-:Y:S05]  /*97e0*/  BSYNC.RECONVERGENT B0 ;  /* 0x0000000000007941 */ /* 0x000fea0003800200 */
.L_x_16866:
        /* <DEDUP_REMOVED lines=10> */
[----:B------:R-:W-:Y:S01]  /*9890*/  IMAD.SHL.U32 R28, R28, 0x80, RZ ;  /* 0x000000801c1c7824 */ /* 0x000fe200078e00ff */
[----:B------:R-:W-:Y:S02]  /*98a0*/  SHF.R.U32.HI R3, RZ, 0x2, R0 ;  /* 0x00000002ff037819 */ /* 0x000fe40000011600 */
[----:B0-----:R-:W-:Y:S02]  /*98b0*/  F2FP.BF16.F32.PACK_AB R4, R7, R4 ;  /* 0x000000040704723e */ /* 0x001fe400000010ff */
        /* <DEDUP_REMOVED lines=8> */
[----:B------:R-:W-:Y:S01]  /*9940*/  F2FP.BF16.F32.PACK_AB R33, R34, R33 ;  /* 0x000000212221723e */ /* 0x000fe200000010ff */
[----:B-1----:R-:W-:-:S06]  /*9950*/  USHF.L.U32 UR4, UR4, 0x7, URZ ;  /* 0x0000000704047899 */ /* 0x002fcc00080006ff */
        /* <DEDUP_REMOVED lines=27> */
.L_x_16868:
        /* <DEDUP_REMOVED lines=15> */
.L_x_25898:


//--------------------- .text._ZN4vllm25paged_attention_v1_kernelI13__nv_bfloat16S1_Li120ELi32ELi128ELNS_18Fp8KVCacheDataTypeE0ELb0EEEvPT_PKS3_PKT0_S9_ifPKiSB_iPKfiiiSD_SD_iiiii --------------------------
	.section	.text._ZN4vllm25paged_attention_v1_kernelI13__nv_bfloat16S1_Li120ELi32ELi128ELNS_18Fp8KVCacheDataTypeE0ELb0EEEvPT_PKS3_PKT0_S9_ifPKiSB_iPKfiiiSD_SD_iiiii,"ax",@progbits
	.align	128
        .global         _ZN4vllm25paged_attention_v1_kernelI13__nv_bfloat16S1_Li120ELi32ELi128ELNS_18Fp8KVCacheDataTypeE0ELb0EEEvPT_PKS3_PKT0_S9_ifPKiSB_iPKfiiiSD_SD_iiiii
        .type           _ZN4vllm25paged_attention_v1_kernelI13__nv_bfloat16S1_Li120ELi32ELi128ELNS_18Fp8KVCacheDataTypeE0ELb0EEEvPT_PKS3_PKT0_S9_ifPKiSB_iPKfiiiSD_SD_iiiii,@function
        .size           _ZN4vllm25paged_attention_v1_kernelI13__nv_bfloat16S1_Li120ELi32ELi128ELNS_18Fp8KVCacheDataTypeE0ELb0EEEvPT_PKS3_PKT0_S9_ifPKiSB_iPKfiiiSD_SD_iiiii,(.L_x_25899 - _ZN4vllm25paged_attention_v1_kernelI13__nv_bfloat16S1_Li120ELi32ELi128ELNS_18Fp8KVCacheDataTypeE0ELb0EEEvPT_PKS3_PKT0_S9_ifPKiSB_iPKfiiiSD_SD_iiiii)
        .other          _ZN4vllm25paged_attention_v1_kernelI13__nv_bfloat16S1_Li120ELi32ELi128ELNS_18Fp8KVCacheDataTypeE0ELb0EEEvPT_PKS3_PKT0_S9_ifPKiSB_iPKfiiiSD_SD_iiiii,@"STO_CUDA_ENTRY STV_DEFAULT"
_ZN4vllm25paged_attention_v1_kernelI13__nv_bfloat16S1_Li120ELi32ELi128ELNS_18Fp8KVCacheDataTypeE0ELb0EEEvPT_PKS3_PKT0_S9_ifPKiSB_iPKfiiiSD_SD_iiiii:
.text._ZN4vllm25paged_attention_v1_kernelI13__nv_bfloat16S1_Li120ELi32ELi128ELNS_18Fp8KVCacheDataTypeE0ELb0EEEvPT_PKS3_PKT0_S9_ifPKiSB_iPKfiiiSD_SD_iiiii:
        /* <DEDUP_REMOVED lines=9> */
[----:B------:R-:W-:Y:S01]  /*0090*/  MOV R30, RZ ;  /* 0x000000ff001e7202 */ /* 0x000fe20000000f00 */
        /* <DEDUP_REMOVED lines=9> */
[----:B----4-:R-:W-:-:S02]  /*0130*/  @!P1 IMAD R6, R11, 0x78, RZ ;  /* 0x000000780b069824 */ /* 0x010fc400078e02ff */
        /* <DEDUP_REMOVED lines=14> */
[----:B------:R0:W4:Y:S02]  /*0220*/  F2I.FTZ.U32.TRUNC.NTZ R3, R2 ;  /* 0x0000000200037305 */ /* 0x000124000021f000 */
[----:B0-----:R-:W-:Y:S02]  /*0230*/  HFMA2 R2, -RZ, RZ, 0, 0 ;  /* 0x00000000ff027431 */ /* 0x001fe400000001ff */
[----:B----4-:R-:W-:-:S04]  /*0240*/  IMAD.MOV R14, RZ, RZ, -R3 ;  /* 0x000000ffff0e7224 */ /* 0x010fc800078e0a03 */
[----:B-1----:R-:W-:Y:S01]  /*0250*/  IMAD R9, R14, R13, RZ ;  /* 0x0000000d0e097224 */ /* 0x002fe200078e02ff */
[----:B------:R-:W-:-:S03]  /*0260*/  IABS R8, R12 ;  /* 0x0000000c00087213 */ /* 0x000fc60000000000 */
        /* <DEDUP_REMOVED lines=35> */
[----:B------:R-:W-:-:S05]  /*04a0*/  @!P3 IMAD.IADD R8, R8, 0x1, -R13 ;  /* 0x000000010808b824 */ /* 0x000fca00078e0a0d */
        /* <DEDUP_REMOVED lines=10> */
[----:B------:R-:W-:Y:S01]  /*0550*/  LEA.HI R11, R11, R10, RZ, 0x5 ;  /* 0x0000000a0b0b7211 */ /* 0x000fe200078f28ff */
[----:B------:R-:W-:-:S03]  /*0560*/  @P2 VIADD R33, R33, 0x1 ;  /* 0x0000000121212836 */ /* 0x000fc60000000000 */
[----:B------:R-:W-:Y:S02]  /*0570*/  SHF.R.S32.HI R32, RZ, 0x5, R11 ;  /* 0x00000005ff207819 */ /* 0x000fe4000001140b */
[----:B------:R-:W-:Y:S02]  /*0580*/  ISETP.NE.AND P0, PT, R12, RZ, PT ;  /* 0x000000ff0c00720c */ /* 0x000fe40003f05270 */
[----:B------:R-:W-:Y:S02]  /*0590*/  ISETP.GE.AND P2, PT, R31, R32, PT ;  /* 0x000000201f00720c */ /* 0x000fe40003f46270 */
[----:B-1----:R-:W-:-:S04]  /*05a0*/  @!P1 LEA R9, R9, R8, 0x18 ;  /* 0x0000000809099211 */ /* 0x002fc800078ec0ff */
[----:B------:R-:W-:Y:S01]  /*05b0*/  @!P1 LEA R9, R0, R9, 0x4 ;  /* 0x0000000900099211 */ /* 0x000fe200078e20ff */
[----:B------:R-:W-:Y:S01]  /*05c0*/  BSSY.RECONVERGENT B0, `(.L_x_16869) ;  /* 0x000026a000007945 */ /* 0x000fe20003800200 */
[----:B------:R-:W-:-:S03]  /*05d0*/  @!P4 IMAD.MOV R33, RZ, RZ, -R33 ;  /* 0x000000ffff21c224 */ /* 0x000fc600078e0a21 */
[----:B------:R-:W-:Y:S01]  /*05e0*/  @!P0 LOP3.LUT R33, RZ, R12, RZ, 0x33, !PT ;  /* 0x0000000cff218212 */ /* 0x000fe200078e33ff */
[----:B---3--:R0:W-:Y:S01]  /*05f0*/  @!P1 STS.128 [R9], R4 ;  /* 0x0000000409009388 */ /* 0x0081e20000000c00 */
[----:B------:R-:W-:Y:S06]  /*0600*/  BAR.SYNC.DEFER_BLOCKING 0x0 ;  /* 0x0000000000007b1d */ /* 0x000fec0000010000 */
[----:B------:R-:W-:Y:S05]  /*0610*/  @P2 BRA `(.L_x_16870) ;  /* 0x0000002400902947 */ /* 0x000fea0003800000 */
[----:B------:R-:W1:Y:S01]  /*0620*/  S2UR UR5, SR_CgaCtaId ;  /* 0x00000000000579c3 */ /* 0x000e620000008800 */
[----:B------:R-:W2:Y:S01]  /*0630*/  LDCU UR8, c[0x0][0x3b8] ;  /* 0x00007700ff0877ac */ /* 0x000ea20008000800 */
[----:B0-----:R-:W-:Y:S01]  /*0640*/  SHF.R.U32.HI R2, RZ, 0x3, R0 ;  /* 0x00000003ff027819 */ /* 0x001fe20000011600 */
[----:B------:R-:W-:Y:S01]  /*0650*/  IMAD.MOV.U32 R3, RZ, RZ, RZ ;  /* 0x000000ffff037224 */ /* 0x000fe200078e00ff */
[----:B------:R-:W-:Y:S01]  /*0660*/  SHF.L.U32 R130, R0, 0x3, RZ ;  /* 0x0000000300827819 */ /* 0x000fe200000006ff */
[----:B------:R-:W-:Y:S01]  /*0670*/  UMOV UR4, 0x400 ;  /* 0x0000040000047882 */ /* 0x000fe20000000000 */
[----:B------:R-:W-:Y:S01]  /*0680*/  LOP3.LUT R2, R2, 0x7c, RZ, 0xc0, !PT ;  /* 0x0000007c02027812 */ /* 0x000fe200078ec0ff */
[----:B------:R-:W0:Y:S01]  /*0690*/  LDCU.64 UR10, c[0x0][0x3a8] ;  /* 0x00007500ff0a77ac */ /* 0x000e220008000a00 */
[----:B------:R-:W-:Y:S01]  /*06a0*/  LOP3.LUT R130, R130, 0xf8, RZ, 0xc0, !PT ;  /* 0x000000f882827812 */ /* 0x000fe200078ec0ff */
[----:B------:R-:W-:Y:S01]  /*06b0*/  IMAD.IADD R131, R0, 0x1, -R29 ;  /* 0x0000000100837824 */ /* 0x000fe200078e0a1d */
[----:B-----5:R-:W-:Y:S01]  /*06c0*/  FSETP.NEU.FTZ.AND P2, PT, R30, RZ, PT ;  /* 0x000000ff1e00720b */ /* 0x020fe20003f5d000 */
[----:B------:R-:W-:-:S02]  /*06d0*/  IMAD.MOV.U32 R133, RZ, RZ, -0x800001 ;  /* 0xff7fffffff857424 */ /* 0x000fc400078e00ff */
[----:B--2---:R-:W-:Y:S01]  /*06e0*/  IMAD R5, R28, UR8, RZ ;  /* 0x000000081c057c24 */ /* 0x004fe2000f8e02ff */
[----:B------:R-:W2:Y:S03]  /*06f0*/  LDCU UR8, c[0x0][0x3d0] ;  /* 0x00007a00ff0877ac */ /* 0x000ea60008000800 */
[----:B------:R-:W-:Y:S01]  /*0700*/  IMAD.WIDE R2, R5, 0x4, R2 ;  /* 0x0000000405027825 */ /* 0x000fe200078e0202 */
[----:B-1----:R-:W-:Y:S02]  /*0710*/  ULEA UR15, UR5, UR4, 0x18 ;  /* 0x00000004050f7291 */ /* 0x002fe4000f8ec0ff */
[----:B------:R-:W-:Y:S01]  /*0720*/  UIADD3 UR4, UPT, UPT, UR4, 0x110, URZ ;  /* 0x0000011004047890 */ /* 0x000fe2000fffe0ff */
[----:B0-----:R-:W-:Y:S01]  /*0730*/  IADD3 R34, P0, PT, R2, UR10, RZ ;  /* 0x0000000a02227c10 */ /* 0x001fe2000ff1e0ff */
[----:B------:R-:W-:Y:S02]  /*0740*/  IMAD.SHL.U32 R2, R0, 0x4, RZ ;  /* 0x0000000400027824 */ /* 0x000fe400078e00ff */
[----:B------:R-:W-:Y:S01]  /*0750*/  ULEA UR4, UR5, UR4, 0x18 ;  /* 0x0000000405047291 */ /* 0x000fe2000f8ec0ff */
[----:B------:R-:W-:-:S02]  /*0760*/  IADD3.X R35, PT, PT, R3, UR11, RZ, P0, !PT ;  /* 0x0000000b03237c10 */ /* 0x000fc400087fe4ff */
[----:B------:R-:W0:Y:S01]  /*0770*/  LDS.128 R4, [UR15+0x80] ;  /* 0x0000800fff047984 */ /* 0x000e220008000c00 */
[----:B------:R-:W-:-:S03]  /*0780*/  LOP3.LUT R2, R2, 0x7c, RZ, 0xc0, !PT ;  /* 0x0000007c02027812 */ /* 0x000fc600078ec0ff */
[----:B------:R-:W1:Y:S01]  /*0790*/  LDS.128 R8, [UR15+0x30] ;  /* 0x0000300fff087984 */ /* 0x000e620008000c00 */
[----:B--2---:R-:W-:Y:S02]  /*07a0*/  IMAD R3, R33, UR8, RZ ;  /* 0x0000000821037c24 */ /* 0x004fe4000f8e02ff */
[----:B------:R-:W-:Y:S01]  /*07b0*/  IMAD R129, R31, 0x80, R2 ;  /* 0x000000801f817824 */ /* 0x000fe200078e0202 */
[----:B------:R-:W2:Y:S02]  /*07c0*/  LDS.128 R16, [UR15+0x40] ;  /* 0x0000400fff107984 */ /* 0x000ea40008000c00 */
[----:B------:R-:W-:Y:S01]  /*07d0*/  IADD3 R2, P0, PT, R3, R130, RZ ;  /* 0x0000008203027210 */ /* 0x000fe20007f1e0ff */
[----:B------:R-:W-:Y:S01]  /*07e0*/  VIADD R129, R129, UR4 ;  /* 0x0000000481817c36 */ /* 0x000fe20008000000 */
[----:B------:R-:W3:Y:S01]  /*07f0*/  LDS.128 R24, [UR15+0x50] ;  /* 0x0000500fff187984 */ /* 0x000ee20008000c00 */
[----:B------:R-:W-:Y:S02]  /*0800*/  IADD3 R130, PT, PT, R0, 0x1, RZ ;  /* 0x0000000100827810 */ /* 0x000fe40007ffe0ff */
[----:B------:R-:W-:Y:S01]  /*0810*/  LEA.HI.X.SX32 R3, R3, RZ, 0x1, P0 ;  /* 0x000000ff03037211 */ /* 0x000fe200000f0eff */
[----:B------:R-:W4:Y:S04]  /*0820*/  LDS.128 R20, [UR15+0x60] ;  /* 0x0000600fff147984 */ /* 0x000f280008000c00 */
[----:B------:R-:W4:Y:S04]  /*0830*/  LDS.128 R12, [UR15+0x70] ;  /* 0x0000700fff0c7984 */ /* 0x000f280008000c00 */
[----:B------:R-:W-:Y:S04]  /*0840*/  LDS.128 R36, [UR15] ;  /* 0x0000000fff247984 */ /* 0x000fe80008000c00 */
[----:B------:R-:W-:Y:S04]  /*0850*/  LDS.128 R40, [UR15+0x10] ;  /* 0x0000100fff287984 */ /* 0x000fe80008000c00 */
[----:B------:R-:W-:Y:S01]  /*0860*/  LDS.128 R44, [UR15+0x20] ;  /* 0x0000200fff2c7984 */ /* 0x000fe20008000c00 */
[C---:B0-----:R-:W-:Y:S01]  /*0870*/  PRMT R104, R4.reuse, 0x7632, R104 ;  /* 0x0000763204687816 */ /* 0x041fe20000000068 */
[C---:B------:R-:W-:Y:S01]  /*0880*/  IMAD.U32 R97, R5.reuse, 0x10000, RZ ;  /* 0x0001000005617824 */ /* 0x040fe200078e00ff */
[----:B------:R-:W-:Y:S01]  /*0890*/  SHF.L.U32 R95, R4, 0x10, RZ ;  /* 0x00000010045f7819 */ /* 0x000fe200000006ff */
[C---:B------:R-:W-:Y:S01]  /*08a0*/  IMAD.U32 R99, R6.reuse, 0x10000, RZ ;  /* 0x0001000006637824 */ /* 0x040fe200078e00ff */
[----:B------:R-:W-:Y:S01]  /*08b0*/  PRMT R105, R5, 0x7632, R105 ;  /* 0x0000763205697816 */ /* 0x000fe20000000069 */
[----:B------:R-:W-:Y:S01]  /*08c0*/  IMAD.U32 R101, R7, 0x10000, RZ ;  /* 0x0001000007657824 */ /* 0x000fe200078e00ff */
[----:B------:R-:W-:Y:S01]  /*08d0*/  PRMT R106, R6, 0x7632, R106 ;  /* 0x00007632066a7816 */ /* 0x000fe2000000006a */
[----:B-1----:R-:W-:Y:S01]  /*08e0*/  IMAD.U32 R49, R9, 0x10000, RZ ;  /* 0x0001000009317824 */ /* 0x002fe200078e00ff */
[----:B------:R-:W-:Y:S01]  /*08f0*/  PRMT R107, R7, 0x7632, R107 ;  /* 0x00007632076b7816 */ /* 0x000fe2000000006b */
[----:B------:R-:W-:Y:S01]  /*0900*/  IMAD.U32 R50, R10, 0x10000, RZ ;  /* 0x000100000a327824 */ /* 0x000fe200078e00ff */
[----:B------:R-:W0:Y:S01]  /*0910*/  LDS.128 R4, [UR15+0xe0] ;  /* 0x0000e00fff047984 */ /* 0x000e220008000c00 */
[C---:B------:R-:W-:Y:S01]  /*0920*/  PRMT R66, R8.reuse, 0x7632, R66 ;  /* 0x0000763208427816 */ /* 0x040fe20000000042 */
[----:B------:R-:W-:Y:S01]  /*0930*/  IMAD.U32 R51, R11, 0x10000, RZ ;  /* 0x000100000b337824 */ /* 0x000fe200078e00ff */
[----:B------:R-:W-:Y:S01]  /*0940*/  SHF.L.U32 R48, R8, 0x10, RZ ;  /* 0x0000001008307819 */ /* 0x000fe200000006ff */
[----:B--2---:R-:W-:Y:S01]  /*0950*/  IMAD.U32 R53, R17, 0x10000, RZ ;  /* 0x0001000011357824 */ /* 0x004fe200078e00ff */
[----:B------:R-:W-:Y:S01]  /*0960*/  PRMT R68, R9, 0x7632, R68 ;  /* 0x0000763209447816 */ /* 0x000fe20000000044 */
[----:B------:R-:W-:Y:S01]  /*0970*/  IMAD.U32 R67, R18, 0x10000, RZ ;  /* 0x0001000012437824 */ /* 0x000fe200078e00ff */
[----:B------:R-:W-:Y:S01]  /*0980*/  PRMT R70, R10, 0x7632, R70 ;  /* 0x000076320a467816 */ /* 0x000fe20000000046 */
[----:B------:R-:W-:Y:S01]  /*0990*/  IMAD.U32 R69, R19, 0x10000, RZ ;  /* 0x0001000013457824 */ /* 0x000fe200078e00ff */
[----:B------:R-:W-:Y:S01]  /*09a0*/  PRMT R72, R11, 0x7632, R72 ;  /* 0x000076320b487816 */ /* 0x000fe20000000048 */
[----:B---3--:R-:W-:Y:S01]  /*09b0*/  IMAD.U32 R73, R25, 0x10000, RZ ;  /* 0x0001000019497824 */ /* 0x008fe200078e00ff */
[----:B------:R-:W-:Y:S01]  /*09c0*/  PRMT R74, R16, 0x7632, R74 ;  /* 0x00007632104a7816 */ /* 0x000fe2000000004a */
[----:B------:R-:W-:Y:S01]  /*09d0*/  IMAD.U32 R75, R26, 0x10000, RZ ;  /* 0x000100001a4b7824 */ /* 0x000fe200078e00ff */
[----:B------:R-:W-:Y:S01]  /*09e0*/  SHF.L.U32 R52, R16, 0x10, RZ ;  /* 0x0000001010347819 */ /* 0x000fe200000006ff */
[----:B------:R-:W-:Y:S01]  /*09f0*/  IMAD.U32 R77, R27, 0x10000, RZ ;  /* 0x000100001b4d7824 */ /* 0x000fe200078e00ff */
[----:B------:R-:W-:Y:S01]  /*0a00*/  PRMT R76, R17, 0x7632, R76 ;  /* 0x00007632114c7816 */ /* 0x000fe2000000004c */
[----:B----4-:R-:W-:Y:S01]  /*0a10*/  IMAD.U32 R81, R21, 0x10000, RZ ;  /* 0x0001000015517824 */ /* 0x010fe200078e00ff */
        /* <DEDUP_REMOVED lines=11> */
[----:B------:R-:W1:Y:S01]  /*0ad0*/  LDS.128 R8, [UR15+0x90] ;  /* 0x0000900fff087984 */ /* 0x000e620008000c00 */
[----:B------:R-:W-:Y:S01]  /*0ae0*/  PRMT R88, R27, 0x7632, R88 ;  /* 0x000076321b587816 */ /* 0x000fe20000000058 */
[----:B------:R-:W-:Y:S01]  /*0af0*/  IMAD.U32 R68, R68, 0x10000, RZ ;  /* 0x0001000044447824 */ /* 0x000fe200078e00ff */
[C---:B------:R-:W-:Y:S01]  /*0b00*/  PRMT R90, R20.reuse, 0x7632, R90 ;  /* 0x00007632145a7816 */ /* 0x040fe2000000005a */
[----:B------:R-:W2:Y:S01]  /*0b10*/  LDS.128 R16, [UR15+0xa0] ;  /* 0x0000a00fff107984 */ /* 0x000ea20008000c00 */
[----:B------:R-:W-:Y:S01]  /*0b20*/  SHF.L.U32 R79, R20, 0x10, RZ ;  /* 0x00000010144f7819 */ /* 0x000fe200000006ff */
[----:B------:R-:W-:Y:S01]  /*0b30*/  IMAD.U32 R70, R70, 0x10000, RZ ;  /* 0x0001000046467824 */ /* 0x000fe200078e00ff */
[----:B------:R-:W-:Y:S01]  /*0b40*/  PRMT R92, R21, 0x7632, R92 ;  /* 0x00007632155c7816 */ /* 0x000fe2000000005c */
[----:B------:R-:W3:Y:S01]  /*0b50*/  LDS.128 R24, [UR15+0xb0] ;  /* 0x0000b00fff187984 */ /* 0x000ee20008000c00 */
[----:B------:R-:W-:Y:S01]  /*0b60*/  PRMT R94, R22, 0x7632, R94 ;  /* 0x00007632165e7816 */ /* 0x000fe2000000005e */
[----:B------:R-:W-:Y:S01]  /*0b70*/  IMAD.U32 R74, R74, 0x10000, RZ ;  /* 0x000100004a4a7824 */ /* 0x000fe200078e00ff */
[----:B------:R-:W-:Y:S01]  /*0b80*/  PRMT R96, R23, 0x7632, R96 ;  /* 0x0000763217607816 */ /* 0x000fe20000000060 */
[----:B0-----:R-:W-:Y:S01]  /*0b90*/  IMAD.U32 R123, R4, 0x10000, RZ ;  /* 0x00010000047b7824 */ /* 0x001fe200078e00ff */
[C---:B------:R-:W-:Y:S01]  /*0ba0*/  PRMT R98, R12.reuse, 0x7632, R98 ;  /* 0x000076320c627816 */ /* 0x040fe20000000062 */
[----:B------:R-:W0:Y:S01]  /*0bb0*/  LDS.128 R20, [UR15+0xc0] ;  /* 0x0000c00fff147984 */ /* 0x000e220008000c00 */
        /* <DEDUP_REMOVED lines=37> */
[----:B--2---:R-:W-:Y:S01]  /*0e10*/  PRMT R112, R16, 0x7632, R112 ;  /* 0x0000763210707816 */ /* 0x004fe20000000070 */
[----:B------:R-:W-:Y:S01]  /*0e20*/  IMAD.U32 R58, R58, 0x10000, RZ ;  /* 0x000100003a3a7824 */ /* 0x000fe200078e00ff */
[C---:B------:R-:W-:Y:S01]  /*0e30*/  PRMT R113, R17.reuse, 0x7632, R113 ;  /* 0x0000763211717816 */ /* 0x040fe20000000071 */
[----:B------:R-:W-:Y:S01]  /*0e40*/  IMAD.U32 R17, R17, 0x10000, RZ ;  /* 0x0001000011117824 */ /* 0x000fe200078e00ff */
[----:B------:R-:W-:Y:S01]  /*0e50*/  PRMT R115, R19, 0x7632, R115 ;  /* 0x0000763213737816 */ /* 0x000fe20000000073 */
[----:B------:R-:W-:Y:S01]  /*0e60*/  IMAD.U32 R59, R59, 0x10000, RZ ;  /* 0x000100003b3b7824 */ /* 0x000fe200078e00ff */
[C---:B---3--:R-:W-:Y:S01]  /*0e70*/  PRMT R116, R24.reuse, 0x7632, R116 ;  /* 0x0000763218747816 */ /* 0x048fe20000000074 */
[----:B------:R-:W-:Y:S01]  /*0e80*/  IMAD.U32 R24, R24, 0x10000, RZ ;  /* 0x0001000018187824 */ /* 0x000fe200078e00ff */
[----:B------:R-:W-:Y:S01]  /*0e90*/  PRMT R118, R26, 0x7632, R118 ;  /* 0x000076321a767816 */ /* 0x000fe20000000076 */
[----:B------:R-:W-:Y:S01]  /*0ea0*/  IMAD.U32 R61, R61, 0x10000, RZ ;  /* 0x000100003d3d7824 */ /* 0x000fe200078e00ff */
[C---:B------:R-:W-:Y:S01]  /*0eb0*/  PRMT R119, R27.reuse, 0x7632, R119 ;  /* 0x000076321b777816 */ /* 0x040fe20000000077 */
[----:B------:R-:W-:Y:S01]  /*0ec0*/  IMAD.U32 R27, R27, 0x10000, RZ ;  /* 0x000100001b1b7824 */ /* 0x000fe200078e00ff */
[----:B0-----:R-:W-:Y:S01]  /*0ed0*/  PRMT R121, R21, 0x7632, R121 ;  /* 0x0000763215797816 */ /* 0x001fe20000000079 */
[----:B------:R-:W-:Y:S01]  /*0ee0*/  IMAD.U32 R62, R62, 0x10000, RZ ;  /* 0x000100003e3e7824 */ /* 0x000fe200078e00ff */
[C---:B------:R-:W-:Y:S01]  /*0ef0*/  PRMT R122, R22.reuse, 0x7632, R122 ;  /* 0x00007632167a7816 */ /* 0x040fe2000000007a */
[----:B------:R-:W-:Y:S01]  /*0f00*/  IMAD.U32 R22, R22, 0x10000, RZ ;  /* 0x0001000016167824 */ /* 0x000fe200078e00ff */
[----:B----4-:R-:W-:Y:S01]  /*0f10*/  PRMT R126, R12, 0x7632, R126 ;  /* 0x000076320c7e7816 */ /* 0x010fe2000000007e */
        /* <DEDUP_REMOVED lines=73> */
[----:B------:R-:W-:Y:S02]  /*13b0*/  SHF.L.U32 R114, R114, 0x10, RZ ;  /* 0x0000001072727819 */ /* 0x000fe400000006ff */
[----:B------:R-:W-:Y:S02]  /*13c0*/  SHF.L.U32 R117, R117, 0x10, RZ ;  /* 0x0000001075757819 */ /* 0x000fe400000006ff */
[----:B------:R-:W-:-:S02]  /*13d0*/  SHF.L.U32 R120, R120, 0x10, RZ ;  /* 0x0000001078787819 */ /* 0x000fc400000006ff */
[----:B------:R-:W-:Y:S02]  /*13e0*/  SHF.L.U32 R124, R124, 0x10, RZ ;  /* 0x000000107c7c7819 */ /* 0x000fe400000006ff */
[----:B------:R-:W-:Y:S02]  /*13f0*/  SHF.L.U32 R134, R134, 0x10, RZ ;  /* 0x0000001086867819 */ /* 0x000fe400000006ff */
[----:B------:R-:W-:-:S07]  /*1400*/  SHF.L.U32 R137, R4, 0x10, RZ ;  /* 0x0000001004897819 */ /* 0x000fce00000006ff */
.L_x_16871:
        /* <DEDUP_REMOVED lines=26> */
[----:B--2---:R-:W-:-:S02]  /*15b0*/  SHF.L.U32 R159, R160, 0x10, RZ ;  /* 0x00000010a09f7819 */ /* 0x004fc400000006ff */
[----:B------:R-:W-:-:S03]  /*15c0*/  PRMT R160, R160, 0x7632, R160 ;  /* 0x00007632a0a07816 */ /* 0x000fc600000000a0 */
[----:B------:R-:W-:Y:S01]  /*15d0*/  FMUL.FTZ R161, R40, R159 ;  /* 0x0000009f28a17220 */ /* 0x000fe20000410000 */
[C---:B---3--:R-:W-:Y:S01]  /*15e0*/  IMAD.U32 R159, R158.reuse, 0x10000, RZ ;  /* 0x000100009e9f7824 */ /* 0x048fe200078e00ff */
[----:B------:R-:W-:Y:S01]  /*15f0*/  PRMT R158, R158, 0x7632, R158 ;  /* 0x000076329e9e7816 */ /* 0x000fe2000000009e */
[----:B------:R-:W-:Y:S02]  /*1600*/  IMAD.U32 R163, R160, 0x10000, RZ ;  /* 0x00010000a0a37824 */ /* 0x000fe400078e00ff */
[----:B------:R-:W-:Y:S01]  /*1610*/  FFMA.FTZ R159, R36, R159, R161 ;  /* 0x0000009f249f7223 */ /* 0x000fe200000100a1 */
[----:B------:R-:W-:Y:S01]  /*1620*/  SHF.L.U32 R161, R158, 0x10, RZ ;  /* 0x000000109ea17819 */ /* 0x000fe200000006ff */
[----:B------:R-:W-:Y:S01]  /*1630*/  FMUL.FTZ R163, R58, R163 ;  /* 0x000000a33aa37220 */ /* 0x000fe20000410000 */
[----:B----4-:R-:W-:-:S03]  /*1640*/  PRMT R158, R157, 0x7632, R158 ;  /* 0x000076329d9e7816 */ /* 0x010fc6000000009e */
[----:B------:R-:W-:Y:S02]  /*1650*/  FFMA.FTZ R161, R54, R161, R163 ;  /* 0x000000a136a17223 */ /* 0x000fe400000100a3 */
[----:B------:R-:W-:Y:S02]  /*1660*/  IMAD.U32 R158, R158, 0x10000, RZ ;  /* 0x000100009e9e7824 */ /* 0x000fe400078e00ff */
[----:B------:R-:W-:Y:S02]  /*1670*/  IMAD.U32 R157, R157, 0x10000, RZ ;  /* 0x000100009d9d7824 */ /* 0x000fe400078e00ff */
[----:B------:R-:W-:Y:S01]  /*1680*/  FFMA.FTZ R161, R62, R158, R161 ;  /* 0x0000009e3ea17223 */ /* 0x000fe200000100a1 */
[C---:B-----5:R-:W-:Y:S01]  /*1690*/  PRMT R158, R155.reuse, 0x7632, R158 ;  /* 0x000076329b9e7816 */ /* 0x060fe2000000009e */
[----:B------:R-:W-:Y:S01]  /*16a0*/  FFMA.FTZ R157, R44, R157, R159 ;  /* 0x0000009d2c9d7223 */ /* 0x000fe2000001009f */
[----:B------:R-:W-:-:S03]  /*16b0*/  SHF.L.U32 R155, R155, 0x10, RZ ;  /* 0x000000109b9b7819 */ /* 0x000fc600000006ff */
[----:B------:R-:W-:Y:S02]  /*16c0*/  IMAD.U32 R158, R158, 0x10000, RZ ;  /* 0x000100009e9e7824 */ /* 0x000fe400078e00ff */
[--C-:B------:R-:W-:Y:S01]  /*16d0*/  FFMA.FTZ R155, R48, R155, R157.reuse ;  /* 0x0000009b309b7223 */ /* 0x100fe2000001009d */
[C---:B------:R-:W-:Y:S01]  /*16e0*/  PRMT R157, R153.reuse, 0x7632, R157 ;  /* 0x00007632999d7816 */ /* 0x040fe2000000009d */
[----:B------:R-:W-:Y:S02]  /*16f0*/  IMAD.U32 R153, R153, 0x10000, RZ ;  /* 0x0001000099997824 */ /* 0x000fe400078e00ff */
[----:B------:R-:W-:Y:S02]  /*1700*/  FFMA.FTZ R161, R66, R158, R161 ;  /* 0x0000009e42a17223 */ /* 0x000fe400000100a1 */
[----:B------:R-:W-:Y:S01]  /*1710*/  FFMA.FTZ R158, R52, R153, R155 ;  /* 0x00000099349e7223 */ /* 0x000fe2000001009b */
[C---:B------:R-:W-:Y:S01]  /*1720*/  PRMT R153, R149.reuse, 0x7632, R153 ;  /* 0x0000763295997816 */ /* 0x040fe20000000099 */
[----:B------:R-:W-:Y:S01]  /*1730*/  IMAD.U32 R149, R149, 0x10000, RZ ;  /* 0x0001000095957824 */ /* 0x000fe200078e00ff */
[----:B------:R-:W-:-:S02]  /*1740*/  SHF.L.U32 R157, R157, 0x10, RZ ;  /* 0x000000109d9d7819 */ /* 0x000fc400000006ff */
[----:B------:R-:W-:Y:S01]  /*1750*/  PRMT R155, R151, 0x7632, R155 ;  /* 0x00007632979b7816 */ /* 0x000fe2000000009b */
[----:B------:R-:W-:Y:S01]  /*1760*/  FFMA.FTZ R158, R71, R149, R158 ;  /* 0x00000095479e7223 */ /* 0x000fe2000001009e */
[----:B------:R-:W-:Y:S01]  /*1770*/  SHF.L.U32 R151, R151, 0x10, RZ ;  /* 0x0000001097977819 */ /* 0x000fe200000006ff */
[----:B------:R-:W-:Y:S01]  /*1780*/  FFMA.FTZ R157, R74, R157, R161 ;  /* 0x0000009d4a9d7223 */ /* 0x000fe200000100a1 */
[----:B------:R-:W-:Y:S01]  /*1790*/  IMAD.U32 R153, R153, 0x10000, RZ ;  /* 0x0001000099997824 */ /* 0x000fe200078e00ff */
[----:B------:R-:W2:Y:S02]  /*17a0*/  LDG.E.CONSTANT R149, desc[UR6][R6.64+0x1204] ;  /* 0x0012040606957981 */ /* 0x000ea4000c1e9900 */
[----:B------:R-:W-:Y:S01]  /*17b0*/  FFMA.FTZ R158, R79, R151, R158 ;  /* 0x000000974f9e7223 */ /* 0x000fe2000001009e */
[----:B------:R-:W-:Y:S01]  /*17c0*/  PRMT R151, R150, 0x7632, R151 ;  /* 0x0000763296977816 */ /* 0x000fe20000000097 */
[----:B------:R-:W-:Y:S01]  /*17d0*/  FFMA.FTZ R153, R82, R153, R157 ;  /* 0x0000009952997223 */ /* 0x000fe2000001009d */
[----:B------:R-:W-:-:S02]  /*17e0*/  IMAD.U32 R155, R155, 0x10000, RZ ;  /* 0x000100009b9b7824 */ /* 0x000fc400078e00ff */
[----:B------:R-:W-:Y:S02]  /*17f0*/  SHF.L.U32 R151, R151, 0x10, RZ ;  /* 0x0000001097977819 */ /* 0x000fe400000006ff */
[----:B------:R-:W-:Y:S01]  /*1800*/  FFMA.FTZ R153, R90, R155, R153 ;  /* 0x0000009b5a997223 */ /* 0x000fe20000010099 */
[----:B------:R-:W-:Y:S02]  /*1810*/  IMAD.U32 R155, R150, 0x10000, RZ ;  /* 0x00010000969b7824 */ /* 0x000fe400078e00ff */
[----:B------:R-:W3:Y:S01]  /*1820*/  LDG.E.CONSTANT R150, desc[UR6][R6.64+0x1a00] ;  /* 0x001a000606967981 */ /* 0x000ee2000c1e9900 */
[----:B------:R-:W-:-:S03]  /*1830*/  FFMA.FTZ R153, R98, R151, R153 ;  /* 0x0000009762997223 */ /* 0x000fc60000010099 */
[----:B------:R-:W4:Y:S01]  /*1840*/  LDG.E.CONSTANT R151, desc[UR6][R6.64+0x1404] ;  /* 0x0014040606977981 */ /* 0x000f22000c1e9900 */
[----:B------:R-:W-:Y:S01]  /*1850*/  FFMA.FTZ R158, R87, R155, R158 ;  /* 0x0000009b579e7223 */ /* 0x000fe2000001009e */
[C---:B------:R-:W-:Y:S01]  /*1860*/  PRMT R155, R152.reuse, 0x7632, R155 ;  /* 0x00007632989b7816 */ /* 0x040fe2000000009b */
[----:B------:R-:W-:Y:S02]  /*1870*/  IMAD.U32 R157, R152, 0x10000, RZ ;  /* 0x00010000989d7824 */ /* 0x000fe400078e00ff */
[----:B------:R-:W5:Y:S02]  /*1880*/  LDG.E.CONSTANT R152, desc[UR6][R6.64+0x1c00] ;  /* 0x001c000606987981 */ /* 0x000f64000c1e9900 */
[----:B------:R-:W-:Y:S02]  /*1890*/  IMAD.U32 R155, R155, 0x10000, RZ ;  /* 0x000100009b9b7824 */ /* 0x000fe400078e00ff */
[--C-:B------:R-:W-:Y:S01]  /*18a0*/  FFMA.FTZ R157, R95, R157, R158.reuse ;  /* 0x0000009d5f9d7223 */ /* 0x100fe2000001009e */
[----:B------:R-:W-:Y:S01]  /*18b0*/  PRMT R158, R154, 0x7632, R158 ;  /* 0x000076329a9e7816 */ /* 0x000fe2000000009e */
[----:B------:R-:W-:-:S02]  /*18c0*/  FFMA.FTZ R155, R104, R155, R153 ;  /* 0x0000009b689b7223 */ /* 0x000fc40000010099 */
[----:B------:R-:W5:Y:S01]  /*18d0*/  LDG.E.CONSTANT R153, desc[UR6][R6.64+0x1604] ;  /* 0x0016040606997981 */ /* 0x000f62000c1e9900 */
[----:B------:R-:W-:Y:S01]  /*18e0*/  SHF.L.U32 R154, R154, 0x10, RZ ;  /* 0x000000109a9a7819 */ /* 0x000fe200000006ff */
[----:B------:R-:W-:-:S04]  /*18f0*/  IMAD.U32 R158, R158, 0x10000, RZ ;  /* 0x000100009e9e7824 */ /* 0x000fc800078e00ff */
[----:B------:R-:W-:Y:S01]  /*1900*/  FFMA.FTZ R155, R108, R158, R155 ;  /* 0x0000009e6c9b7223 */ /* 0x000fe2000001009b */
[----:B------:R-:W-:Y:S01]  /*1910*/  FFMA.FTZ R157, R8, R154, R157 ;  /* 0x0000009a089d7223 */ /* 0x000fe2000001009d */
[C---:B------:R-:W-:Y:S01]  /*1920*/  PRMT R158, R147.reuse, 0x7632, R158 ;  /* 0x00007632939e7816 */ /* 0x040fe2000000009e */
[----:B------:R-:W5:Y:S03]  /*1930*/  LDG.E.CONSTANT R154, desc[UR6][R6.64+0x1804] ;  /* 0x00180406069a7981 */ /* 0x000f66000c1e9900 */
[----:B------:R-:W-:Y:S01]  /*1940*/  SHF.L.U32 R158, R158, 0x10, RZ ;  /* 0x000000109e9e7819 */ /* 0x000fe200000006ff */
[----:B------:R-:W-:-:S04]  /*1950*/  IMAD.U32 R147, R147, 0x10000, RZ ;  /* 0x0001000093937824 */ /* 0x000fc800078e00ff */
[----:B------:R-:W-:Y:S01]  /*1960*/  FFMA.FTZ R159, R112, R158, R155 ;  /* 0x0000009e709f7223 */ /* 0x000fe2000001009b */
[C---:B------:R-:W-:Y:S01]  /*1970*/  PRMT R158, R145.reuse, 0x7632, R158 ;  /* 0x00007632919e7816 */ /* 0x040fe2000000009e */
[----:B------:R-:W-:Y:S01]  /*1980*/  FFMA.FTZ R157, R16, R147, R157 ;  /* 0x00000093109d7223 */ /* 0x000fe2000001009d */
[----:B------:R-:W5:Y:S01]  /*1990*/  LDG.E.CONSTANT R155, desc[UR6][R6.64+0x208] ;  /* 0x00020806069b7981 */ /* 0x000f62000c1e9900 */
[----:B------:R-:W-:-:S03]  /*19a0*/  IMAD.U32 R145, R145, 0x10000, RZ ;  /* 0x0001000091917824 */ /* 0x000fc600078e00ff */
[----:B------:R-:W5:Y:S01]  /*19b0*/  LDG.E.CONSTANT R147, desc[UR6][R6.64+0x8] ;  /* 0x0000080606937981 */ /* 0x000f62000c1e9900 */
[----:B------:R-:W-:Y:S01]  /*19c0*/  FFMA.FTZ R157, R24, R145, R157 ;  /* 0x00000091189d7223 */ /* 0x000fe2000001009d */
[----:B------:R-:W-:Y:S01]  /*19d0*/  IMAD.U32 R158, R158, 0x10000, RZ ;  /* 0x000100009e9e7824 */ /* 0x000fe200078e00ff */
[C---:B------:R-:W-:Y:S02]  /*19e0*/  PRMT R145, R146.reuse, 0x7632, R145 ;  /* 0x0000763292917816 */ /* 0x040fe40000000091 */
[----:B------:R-:W-:Y:S01]  /*19f0*/  SHF.L.U32 R146, R146, 0x10, RZ ;  /* 0x0000001092927819 */ /* 0x000fe200000006ff */
[----:B------:R-:W-:Y:S02]  /*1a00*/  FFMA.FTZ R159, R116, R158, R159 ;  /* 0x0000009e749f7223 */ /* 0x000fe4000001009f */
[----:B------:R-:W-:Y:S02]  /*1a10*/  IMAD.U32 R158, R145, 0x10000, RZ ;  /* 0x00010000919e7824 */ /* 0x000fe400078e00ff */
[----:B------:R-:W5:Y:S01]  /*1a20*/  LDG.E.CONSTANT R145, desc[UR6][R6.64+0x1a04] ;  /* 0x001a040606917981 */ /* 0x000f62000c1e9900 */
[----:B------:R-:W-:Y:S01]  /*1a30*/  FFMA.FTZ R157, R20, R146, R157 ;  /* 0x00000092149d7223 */ /* 0x000fe2000001009d */
[----:B------:R-:W-:Y:S01]  /*1a40*/  FFMA.FTZ R159, R120, R158, R159 ;  /* 0x0000009e789f7223 */ /* 0x000fe2000001009f */
[C---:B------:R-:W-:Y:S01]  /*1a50*/  PRMT R158, R143.reuse, 0x7632, R158 ;  /* 0x000076328f9e7816 */ /* 0x040fe2000000009e */
[----:B------:R-:W5:Y:S01]  /*1a60*/  LDG.E.CONSTANT R146, desc[UR6][R6.64+0x408] ;  /* 0x0004080606927981 */ /* 0x000f62000c1e9900 */
[----:B------:R-:W-:Y:S01]  /*1a70*/  IMAD.U32 R160, R143, 0x10000, RZ ;  /* 0x000100008fa07824 */ /* 0x000fe200078e00ff */
[C---:B------:R-:W-:Y:S01]  /*1a80*/  PRMT R143, R144.reuse, 0x7632, R143 ;  /* 0x00007632908f7816 */ /* 0x040fe2000000008f */
[----:B------:R-:W-:Y:S01]  /*1a90*/  IMAD.U32 R144, R144, 0x10000, RZ ;  /* 0x0001000090907824 */ /* 0x000fe200078e00ff */
[----:B------:R-:W-:Y:S01]  /*1aa0*/  SHF.L.U32 R162, R158, 0x10, RZ ;  /* 0x000000109ea27819 */ /* 0x000fe200000006ff */
[----:B------:R-:W-:-:S02]  /*1ab0*/  FMUL.FTZ R160, R41, R160 ;  /* 0x000000a029a07220 */ /* 0x000fc40000410000 */
[----:B------:R-:W-:Y:S01]  /*1ac0*/  IMAD.U32 R158, R143, 0x10000, RZ ;  /* 0x000100008f9e7824 */ /* 0x000fe200078e00ff */
[C---:B------:R-:W-:Y:S01]  /*1ad0*/  PRMT R143, R142.reuse, 0x7632, R143 ;  /* 0x000076328e8f7816 */ /* 0x040fe2000000008f */
[----:B------:R-:W-:Y:S01]  /*1ae0*/  FMUL.FTZ R162, R59, R162 ;  /* 0x000000a23ba27220 */ /* 0x000fe20000410000 */
[----:B------:R-:W-:Y:S02]  /*1af0*/  FFMA.FTZ R160, R37, R144, R160 ;  /* 0x0000009025a07223 */ /* 0x000fe400000100a0 */
[----:B------:R-:W5:Y:S01]  /*1b00*/  LDG.E.CONSTANT R144, desc[UR6][R6.64+0x608] ;  /* 0x0006080606907981 */ /* 0x000f62000c1e9900 */
[----:B------:R-:W-:Y:S01]  /*1b10*/  FFMA.FTZ R158, R55, R158, R162 ;  /* 0x0000009e379e7223 */ /* 0x000fe200000100a2 */
[----:B------:R-:W-:Y:S01]  /*1b20*/  SHF.L.U32 R142, R142, 0x10, RZ ;  /* 0x000000108e8e7819 */ /* 0x000fe200000006ff */
[----:B------:R-:W-:-:S04]  /*1b30*/  IMAD.U32 R143, R143, 0x10000, RZ ;  /* 0x000100008f8f7824 */ /* 0x000fc800078e00ff */
[----:B------:R-:W-:Y:S01]  /*1b40*/  FFMA.FTZ R143, R63, R143, R158 ;  /* 0x0000008f3f8f7223 */ /* 0x000fe2000001009e */
[----:B------:R-:W-:Y:S01]  /*1b50*/  FFMA.FTZ R160, R45, R142, R160 ;  /* 0x0000008e2da07223 */ /* 0x000fe200000100a0 */
[----:B------:R-:W-:Y:S01]  /*1b60*/  IMAD.U32 R158, R5, 0x10000, RZ ;  /* 0x00010000059e7824 */ /* 0x000fe200078e00ff */
[----:B------:R-:W5:Y:S03]  /*1b70*/  LDG.E.CONSTANT R142, desc[UR6][R6.64+0x1c04] ;  /* 0x001c0406068e7981 */ /* 0x000f66000c1e9900 */
[----:B------:R-:W-:Y:S01]  /*1b80*/  FFMA.FTZ R160, R49, R158, R160 ;  /* 0x0000009e31a07223 */ /* 0x000fe200000100a0 */
[----:B------:R-:W-:Y:S02]  /*1b90*/  PRMT R158, R5, 0x7632, R158 ;  /* 0x00007632059e7816 */ /* 0x000fe4000000009e */
[----:B------:R-:W5:Y:S02]  /*1ba0*/  LDG.E.CONSTANT R5, desc[UR6][R6.64+0x808] ;  /* 0x0008080606057981 */ /* 0x000f64000c1e9900 */
[----:B------:R-:W-:-:S05]  /*1bb0*/  SHF.L.U32 R158, R158, 0x10, RZ ;  /* 0x000000109e9e7819 */ /* 0x000fca00000006ff */
[----:B------:R-:W-:Y:S01]  /*1bc0*/  FFMA.FTZ R161, R68, R158, R143 ;  /* 0x0000009e44a17223 */ /* 0x000fe2000001008f */
[C---:B------:R-:W-:Y:S01]  /*1bd0*/  IMAD.U32 R143, R141.reuse, 0x10000, RZ ;  /* 0x000100008d8f7824 */ /* 0x040fe200078e00ff */
[----:B------:R-:W-:-:S03]  /*1be0*/  PRMT R141, R141, 0x7632, R141 ;  /* 0x000076328d8d7816 */ /* 0x000fc6000000008d */
[----:B------:R-:W-:Y:S01]  /*1bf0*/  FFMA.FTZ R160, R53, R143, R160 ;  /* 0x0000008f35a07223 */ /* 0x000fe200000100a0 */
[C---:B------:R-:W-:Y:S01]  /*1c00*/  SHF.L.U32 R158, R4.reuse, 0x10, RZ ;  /* 0x00000010049e7819 */ /* 0x040fe200000006ff */
[----:B------:R-:W5:Y:S01]  /*1c10*/  LDG.E.CONSTANT R143, desc[UR6][R6.64+0xa08] ;  /* 0x000a0806068f7981 */ /* 0x000f62000c1e9900 */
[----:B------:R-:W-:Y:S01]  /*1c20*/  PRMT R4, R4, 0x7632, R4 ;  /* 0x0000763204047816 */ /* 0x000fe20000000004 */
[----:B------:R-:W-:Y:S02]  /*1c30*/  IMAD.U32 R141, R141, 0x10000, RZ ;  /* 0x000100008d8d7824 */ /* 0x000fe400078e00ff */
[----:B------:R-:W-:Y:S02]  /*1c40*/  FFMA.FTZ R160, R73, R158, R160 ;  /* 0x0000009e49a07223 */ /* 0x000fe400000100a0 */
[----:B------:R-:W-:Y:S01]  /*1c50*/  FFMA.FTZ R141, R76, R141, R161 ;  /* 0x0000008d4c8d7223 */ /* 0x000fe200000100a1 */
[----:B------:R-:W-:Y:S02]  /*1c60*/  IMAD.U32 R158, R4, 0x10000, RZ ;  /* 0x00010000049e7824 */ /* 0x000fe400078e00ff */
[----:B------:R-:W5:Y:S02]  /*1c70*/  LDG.E.CONSTANT R4, desc[UR6][R6.64+0xc08] ;  /* 0x000c080606047981 */ /* 0x000f64000c1e9900 */
[----:B------:R-:W-:Y:S01]  /*1c80*/  FFMA.FTZ R161, R84, R158, R141 ;  /* 0x0000009e54a17223 */ /* 0x000fe2000001008d */
[C---:B------:R-:W-:Y:S01]  /*1c90*/  IMAD.U32 R141, R140.reuse, 0x10000, RZ ;  /* 0x000100008c8d7824 */ /* 0x040fe200078e00ff */
[----:B------:R-:W-:-:S03]  /*1ca0*/  PRMT R140, R140, 0x7632, R140 ;  /* 0x000076328c8c7816 */ /* 0x000fc6000000008c */
[----:B------:R-:W-:Y:S01]  /*1cb0*/  FFMA.FTZ R160, R81, R141, R160 ;  /* 0x0000008d51a07223 */ /* 0x000fe200000100a0 */
[----:B------:R-:W-:Y:S01]  /*1cc0*/  SHF.L.U32 R140, R140, 0x10, RZ ;  /* 0x000000108c8c7819 */ /* 0x000fe200000006ff */
[----:B------:R-:W5:Y:S04]  /*1cd0*/  LDG.E.CONSTANT R141, desc[UR6][R6.64+0xe08] ;  /* 0x000e0806068d7981 */ /* 0x000f68000c1e9900 */
[----:B------:R-:W-:Y:S01]  /*1ce0*/  FFMA.FTZ R161, R92, R140, R161 ;  /* 0x0000008c5ca17223 */ /* 0x000fe200000100a1 */
[----:B------:R-:W-:-:S04]  /*1cf0*/  IMAD.U32 R140, R156, 0x10000, RZ ;  /* 0x000100009c8c7824 */ /* 0x000fc800078e00ff */
[----:B------:R-:W-:Y:S02]  /*1d00*/  FFMA.FTZ R158, R89, R140, R160 ;  /* 0x0000008c599e7223 */ /* 0x000fe400000100a0 */
[----:B------:R-:W5:Y:S01]  /*1d10*/  LDG.E.CONSTANT R140, desc[UR6][R6.64+0x1008] ;  /* 0x00100806068c7981 */ /* 0x000f62000c1e9900 */
[----:B------:R-:W-:-:S05]  /*1d20*/  PRMT R156, R156, 0x7632, R156 ;  /* 0x000076329c9c7816 */ /* 0x000fca000000009c */
[----:B------:R-:W-:-:S04]  /*1d30*/  IMAD.U32 R156, R156, 0x10000, RZ ;  /* 0x000100009c9c7824 */ /* 0x000fc800078e00ff */
[----:B------:R-:W-:Y:S01]  /*1d40*/  FFMA.FTZ R160, R100, R156, R161 ;  /* 0x0000009c64a07223 */ /* 0x000fe200000100a1 */
[----:B------:R-:W-:-:S05]  /*1d50*/  SHF.L.U32 R156, R148, 0x10, RZ ;  /* 0x00000010949c7819 */ /* 0x000fca00000006ff */
[----:B------:R-:W-:Y:S02]  /*1d60*/  FFMA.FTZ R158, R97, R156, R158 ;  /* 0x0000009c619e7223 */ /* 0x000fe4000001009e */
[----:B------:R-:W5:Y:S01]  /*1d70*/  LDG.E.CONSTANT R156, desc[UR6][R6.64+0x1208] ;  /* 0x00120806069c7981 */ /* 0x000f62000c1e9900 */
[----:B------:R-:W-:-:S05]  /*1d80*/  PRMT R148, R148, 0x7632, R148 ;  /* 0x0000763294947816 */ /* 0x000fca0000000094 */
[----:B------:R-:W-:-:S04]  /*1d90*/  IMAD.U32 R148, R148, 0x10000, RZ ;  /* 0x0001000094947824 */ /* 0x000fc800078e00ff */
[--C-:B------:R-:W-:Y:S01]  /*1da0*/  FFMA.FTZ R148, R105, R148, R160.reuse ;  /* 0x0000009469947223 */ /* 0x100fe200000100a0 */
[C---:B--2---:R-:W-:Y:S01]  /*1db0*/  PRMT R160, R149.reuse, 0x7632, R160 ;  /* 0x0000763295a07816 */ /* 0x044fe200000000a0 */
[----:B------:R-:W-:-:S03]  /*1dc0*/  IMAD.U32 R149, R149, 0x10000, RZ ;  /* 0x0001000095957824 */ /* 0x000fc600078e00ff */
[----:B------:R-:W-:Y:S01]  /*1dd0*/  SHF.L.U32 R160, R160, 0x10, RZ ;  /* 0x00000010a0a07819 */ /* 0x000fe200000006ff */
[----:B------:R-:W-:-:S04]  /*1de0*/  FFMA.FTZ R158, R9, R149, R158 ;  /* 0x00000095099e7223 */ /* 0x000fc8000001009e */
[----:B------:R-:W-:Y:S01]  /*1df0*/  FFMA.FTZ R148, R109, R160, R148 ;  /* 0x000000a06d947223 */ /* 0x000fe20000010094 */
[----:B----4-:R-:W-:Y:S01]  /*1e00*/  PRMT R149, R151, 0x7632, R149 ;  /* 0x0000763297957816 */ /* 0x010fe20000000095 */
[----:B---3--:R-:W-:-:S04]  /*1e10*/  IMAD.U32 R160, R150, 0x10000, RZ ;  /* 0x0001000096a07824 */ /* 0x008fc800078e00ff */
[----:B------:R-:W-:Y:S02]  /*1e20*/  IMAD.U32 R149, R149, 0x10000, RZ ;  /* 0x0001000095957824 */ /* 0x000fe400078e00ff */
[----:B------:R-:W-:Y:S02]  /*1e30*/  FFMA.FTZ R160, R12, R160, R157 ;  /* 0x000000a00ca07223 */ /* 0x000fe4000001009d */
[----:B------:R-:W-:Y:S01]  /*1e40*/  FFMA.FTZ R148, R113, R149, R148 ;  /* 0x0000009571947223 */ /* 0x000fe20000010094 */
[----:B-----5:R-:W-:-:S04]  /*1e50*/  IMAD.U32 R149, R152, 0x10000, RZ ;  /* 0x0001000098957824 */ /* 0x020fc800078e00ff */
[----:B------:R-:W-:Y:S01]  /*1e60*/  FFMA.FTZ R160, R123, R149, R160 ;  /* 0x000000957ba07223 */ /* 0x000fe200000100a0 */
[----:B------:R-:W-:-:S05]  /*1e70*/  PRMT R149, R153, 0x7632, R149 ;  /* 0x0000763299957816 */ /* 0x000fca0000000095 */
[----:B------:R-:W-:-:S04]  /*1e80*/  IMAD.U32 R149, R149, 0x10000, RZ ;  /* 0x0001000095957824 */ /* 0x000fc800078e00ff */
[----:B------:R-:W-:Y:S01]  /*1e90*/  FFMA.FTZ R148, R117, R149, R148 ;  /* 0x0000009575947223 */ /* 0x000fe20000010094 */
[----:B------:R-:W-:Y:S02]  /*1ea0*/  PRMT R149, R154, 0x7632, R149 ;  /* 0x000076329a957816 */ /* 0x000fe40000000095 */
[----:B------:R-:W-:-:S03]  /*1eb0*/  SHF.L.U32 R151, R151, 0x10, RZ ;  /* 0x0000001097977819 */ /* 0x000fc600000006ff */
[----:B------:R-:W-:Y:S02]  /*1ec0*/  IMAD.U32 R149, R149, 0x10000, RZ ;  /* 0x0001000095957824 */ /* 0x000fe400078e00ff */
[----:B------:R-:W-:Y:S02]  /*1ed0*/  FFMA.FTZ R158, R17, R151, R158 ;  /* 0x00000097119e7223 */ /* 0x000fe4000001009e */
[--C-:B------:R-:W-:Y:S01]  /*1ee0*/  FFMA.FTZ R151, R121, R149, R148.reuse ;  /* 0x0000009579977223 */ /* 0x100fe20000010094 */
[----:B------:R-:W-:Y:S01]  /*1ef0*/  PRMT R148, R155, 0x7632, R148 ;  /* 0x000076329b947816 */ /* 0x000fe20000000094 */
[----:B------:R-:W-:Y:S01]  /*1f00*/  IMAD.U32 R153, R153, 0x10000, RZ ;  /* 0x0001000099997824 */ /* 0x000fe200078e00ff */
[----:B------:R-:W-:Y:S01]  /*1f10*/  PRMT R150, R150, 0x7632, R150 ;  /* 0x0000763296967816 */ /* 0x000fe20000000096 */
[----:B------:R-:W-:Y:S01]  /*1f20*/  IMAD.U32 R155, R155, 0x10000, RZ ;  /* 0x000100009b9b7824 */ /* 0x000fe200078e00ff */
[----:B------:R-:W-:Y:S02]  /*1f30*/  PRMT R149, R147, 0x7632, R149 ;  /* 0x0000763293957816 */ /* 0x000fe40000000095 */
[----:B------:R-:W-:Y:S01]  /*1f40*/  SHF.L.U32 R157, R148, 0x10, RZ ;  /* 0x00000010949d7819 */ /* 0x000fe200000006ff */
[----:B------:R-:W-:-:S02]  /*1f50*/  IMAD.U32 R150, R150, 0x10000, RZ ;  /* 0x0001000096967824 */ /* 0x000fc400078e00ff */
[----:B------:R-:W-:Y:S01]  /*1f60*/  FFMA.FTZ R158, R25, R153, R158 ;  /* 0x00000099199e7223 */ /* 0x000fe2000001009e */
[----:B------:R-:W-:Y:S01]  /*1f70*/  SHF.L.U32 R154, R154, 0x10, RZ ;  /* 0x000000109a9a7819 */ /* 0x000fe200000006ff */
[----:B------:R-:W2:Y:S01]  /*1f80*/  LDG.E.CONSTANT R148, desc[UR6][R6.64+0x1408] ;  /* 0x0014080606947981 */ /* 0x000ea2000c1e9900 */
[----:B------:R-:W-:Y:S02]  /*1f90*/  IMAD.U32 R153, R147, 0x10000, RZ ;  /* 0x0001000093997824 */ /* 0x000fe400078e00ff */
[----:B------:R-:W-:Y:S01]  /*1fa0*/  FMUL.FTZ R155, R42, R155 ;  /* 0x0000009b2a9b7220 */ /* 0x000fe20000410000 */
[----:B------:R-:W-:Y:S02]  /*1fb0*/  IMAD.U32 R149, R149, 0x10000, RZ ;  /* 0x0001000095957824 */ /* 0x000fe400078e00ff */
[----:B------:R-:W-:Y:S01]  /*1fc0*/  FMUL.FTZ R157, R60, R157 ;  /* 0x0000009d3c9d7220 */ /* 0x000fe20000410000 */
[----:B------:R-:W-:Y:S01]  /*1fd0*/  FFMA.FTZ R159, R126, R150, R159 ;  /* 0x000000967e9f7223 */ /* 0x000fe2000001009f */
[----:B------:R-:W-:Y:S01]  /*1fe0*/  FFMA.FTZ R153, R38, R153, R155 ;  /* 0x0000009926997223 */ /* 0x000fe2000001009b */
[----:B------:R-:W-:Y:S01]  /*1ff0*/  SHF.L.U32 R150, R145, 0x10, RZ ;  /* 0x0000001091967819 */ /* 0x000fe200000006ff */
[----:B------:R-:W-:Y:S01]  /*2000*/  FFMA.FTZ R154, R21, R154, R158 ;  /* 0x0000009a159a7223 */ /* 0x000fe2000001009e */
[----:B------:R-:W-:Y:S01]  /*2010*/  FFMA.FTZ R157, R56, R149, R157 ;  /* 0x00000095389d7223 */ /* 0x000fe2000001009d */
[----:B------:R-:W-:Y:S01]  /*2020*/  PRMT R155, R145, 0x7632, R155 ;  /* 0x00007632919b7816 */ /* 0x000fe2000000009b */
[----:B------:R-:W3:Y:S01]  /*2030*/  LDG.E.CONSTANT R149, desc[UR6][R6.64+0x20c] ;  /* 0x00020c0606957981 */ /* 0x000ee2000c1e9900 */
[----:B------:R-:W-:-:S02]  /*2040*/  PRMT R145, R146, 0x7632, R145 ;  /* 0x0000763292917816 */ /* 0x000fc40000000091 */
[----:B------:R-:W-:Y:S01]  /*2050*/  PRMT R152, R152, 0x7632, R152 ;  /* 0x0000763298987816 */ /* 0x000fe20000000098 */
[----:B------:R-:W4:Y:S01]  /*2060*/  LDG.E.CONSTANT R147, desc[UR6][R6.64+0xc] ;  /* 0x00000c0606937981 */ /* 0x000f22000c1e9900 */
[----:B------:R-:W-:Y:S01]  /*2070*/  FFMA.FTZ R154, R13, R150, R154 ;  /* 0x000000960d9a7223 */ /* 0x000fe2000001009a */
[----:B------:R-:W-:Y:S01]  /*2080*/  IMAD.U32 R150, R146, 0x10000, RZ ;  /* 0x0001000092967824 */ /* 0x000fe200078e00ff */
[----:B------:R-:W-:Y:S01]  /*2090*/  SHF.L.U32 R145, R145, 0x10, RZ ;  /* 0x0000001091917819 */ /* 0x000fe200000006ff */
[----:B------:R-:W-:Y:S01]  /*20a0*/  IMAD.U32 R155, R155, 0x10000, RZ ;  /* 0x000100009b9b7824 */ /* 0x000fe200078e00ff */
[----:B------:R-:W-:Y:S01]  /*20b0*/  SHF.L.U32 R152, R152, 0x10, RZ ;  /* 0x0000001098987819 */ /* 0x000fe200000006ff */
[----:B------:R-:W5:Y:S02]  /*20c0*/  LDG.E.CONSTANT R146, desc[UR6][R6.64+0x1608] ;  /* 0x0016080606927981 */ /* 0x000f64000c1e9900 */
[----:B------:R-:W-:Y:S01]  /*20d0*/  FFMA.FTZ R158, R128, R155, R151 ;  /* 0x0000009b809e7223 */ /* 0x000fe20000010097 */
[----:B------:R-:W-:Y:S01]  /*20e0*/  FFMA.FTZ R151, R64, R145, R157 ;  /* 0x0000009140977223 */ /* 0x000fe2000001009d */
[----:B------:R-:W-:Y:S01]  /*20f0*/  FFMA.FTZ R159, R136, R152, R159 ;  /* 0x00000098889f7223 */ /* 0x000fe2000001009f */
[----:B------:R-:W5:Y:S01]  /*2100*/  LDG.E.CONSTANT R145, desc[UR6][R6.64+0x40c] ;  /* 0x00040c0606917981 */ /* 0x000f62000c1e9900 */
[----:B------:R-:W-:Y:S01]  /*2110*/  FFMA.FTZ R153, R46, R150, R153 ;  /* 0x000000962e997223 */ /* 0x000fe20000010099 */
[----:B------:R-:W-:Y:S01]  /*2120*/  PRMT R150, R144, 0x7632, R150 ;  /* 0x0000763290967816 */ /* 0x000fe20000000096 */
[----:B------:R-:W-:Y:S01]  /*2130*/  FADD.FTZ R152, R160, R159 ;  /* 0x0000009fa0987221 */ /* 0x000fe20000010000 */
[----:B------:R-:W-:-:S02]  /*2140*/  IMAD.U32 R160, R144, 0x10000, RZ ;  /* 0x0001000090a07824 */ /* 0x000fc400078e00ff */
[----:B------:R-:W5:Y:S01]  /*2150*/  LDG.E.CONSTANT R144, desc[UR6][R6.64+0x1808] ;  /* 0x0018080606907981 */ /* 0x000f62000c1e9900 */
[----:B------:R-:W-:Y:S02]  /*2160*/  IMAD.U32 R150, R150, 0x10000, RZ ;  /* 0x0001000096967824 */ /* 0x000fe400078e00ff */
[----:B------:R-:W-:Y:S02]  /*2170*/  FFMA.FTZ R160, R50, R160, R153 ;  /* 0x000000a032a07223 */ /* 0x000fe40000010099 */
[----:B------:R-:W-:Y:S02]  /*2180*/  FFMA.FTZ R151, R70, R150, R151 ;  /* 0x0000009646977223 */ /* 0x000fe40000010097 */
[----:B------:R-:W5:Y:S01]  /*2190*/  LDG.E.CONSTANT R150, desc[UR6][R6.64+0x60c] ;  /* 0x00060c0606967981 */ /* 0x000f62000c1e9900 */
[C---:B------:R-:W-:Y:S02]  /*21a0*/  SHF.L.U32 R153, R142.reuse, 0x10, RZ ;  /* 0x000000108e997819 */ /* 0x040fe400000006ff */
[----:B------:R-:W-:-:S02]  /*21b0*/  PRMT R155, R142, 0x7632, R155 ;  /* 0x000076328e9b7816 */ /* 0x000fc4000000009b */
[----:B------:R-:W-:Y:S01]  /*21c0*/  PRMT R142, R5, 0x7632, R142 ;  /* 0x00007632058e7816 */ /* 0x000fe2000000008e */
[----:B------:R-:W-:Y:S01]  /*21d0*/  FFMA.FTZ R153, R125, R153, R154 ;  /* 0x000000997d997223 */ /* 0x000fe2000001009a */
[----:B------:R-:W-:Y:S02]  /*21e0*/  IMAD.U32 R154, R5, 0x10000, RZ ;  /* 0x00010000059a7824 */ /* 0x000fe400078e00ff */
[----:B------:R-:W5:Y:S01]  /*21f0*/  LDG.E.CONSTANT R5, desc[UR6][R6.64+0x1a08] ;  /* 0x001a080606057981 */ /* 0x000f62000c1e9900 */
[----:B------:R-:W-:Y:S01]  /*2200*/  SHF.L.U32 R142, R142, 0x10, RZ ;  /* 0x000000108e8e7819 */ /* 0x000fe200000006ff */
[----:B------:R-:W-:-:S04]  /*2210*/  IMAD.U32 R155, R155, 0x10000, RZ ;  /* 0x000100009b9b7824 */ /* 0x000fc800078e00ff */
[----:B------:R-:W-:Y:S01]  /*2220*/  FFMA.FTZ R151, R78, R142, R151 ;  /* 0x0000008e4e977223 */ /* 0x000fe20000010097 */
[----:B------:R-:W-:Y:S01]  /*2230*/  FFMA.FTZ R158, R137, R155, R158 ;  /* 0x0000009b899e7223 */ /* 0x000fe2000001009e */
[----:B------:R-:W5:Y:S01]  /*2240*/  LDG.E.CONSTANT R142, desc[UR6][R6.64+0x80c] ;  /* 0x00080c06068e7981 */ /* 0x000f62000c1e9900 */
[----:B------:R-:W-:Y:S01]  /*2250*/  PRMT R155, R143, 0x7632, R155 ;  /* 0x000076328f9b7816 */ /* 0x000fe2000000009b */
[----:B------:R-:W-:Y:S01]  /*2260*/  FFMA.FTZ R154, R67, R154, R160 ;  /* 0x0000009a439a7223 */ /* 0x000fe200000100a0 */
[----:B------:R-:W-:Y:S02]  /*2270*/  IMAD.U32 R157, R143, 0x10000, RZ ;  /* 0x000100008f9d7824 */ /* 0x000fe400078e00ff */
[----:B------:R-:W5:Y:S01]  /*2280*/  LDG.E.CONSTANT R143, desc[UR6][R6.64+0x1c08] ;  /* 0x001c0806068f7981 */ /* 0x000f62000c1e9900 */
[----:B------:R-:W-:Y:S02]  /*2290*/  IMAD.U32 R155, R155, 0x10000, RZ ;  /* 0x000100009b9b7824 */ /* 0x000fe400078e00ff */
[----:B------:R-:W-:-:S02]  /*22a0*/  FFMA.FTZ R154, R75, R157, R154 ;  /* 0x0000009d4b9a7223 */ /* 0x000fc4000001009a */
[----:B------:R-:W-:Y:S02]  /*22b0*/  FFMA.FTZ R155, R86, R155, R151 ;  /* 0x0000009b569b7223 */ /* 0x000fe40000010097 */
[----:B------:R-:W5:Y:S01]  /*22c0*/  LDG.E.CONSTANT R151, desc[UR6][R6.64+0xa0c] ;  /* 0x000a0c0606977981 */ /* 0x000f62000c1e9900 */
[C---:B------:R-:W-:Y:S02]  /*22d0*/  PRMT R157, R4.reuse, 0x7632, R157 ;  /* 0x00007632049d7816 */ /* 0x040fe4000000009d */
[----:B------:R-:W-:Y:S01]  /*22e0*/  SHF.L.U32 R4, R4, 0x10, RZ ;  /* 0x0000001004047819 */ /* 0x000fe200000006ff */
[--C-:B------:R-:W-:Y:S01]  /*22f0*/  FADD.FTZ R153, R153, R152.reuse ;  /* 0x0000009899997221 */ /* 0x100fe20000010000 */
[----:B------:R-:W-:Y:S01]  /*2300*/  PRMT R152, R141, 0x7632, R152 ;  /* 0x000076328d987816 */ /* 0x000fe20000000098 */
[----:B------:R-:W-:Y:S02]  /*2310*/  IMAD.U32 R157, R157, 0x10000, RZ ;  /* 0x000100009d9d7824 */ /* 0x000fe400078e00ff */
[----:B------:R-:W-:-:S02]  /*2320*/  FFMA.FTZ R154, R83, R4, R154 ;  /* 0x00000004539a7223 */ /* 0x000fc4000001009a */
[----:B------:R-:W5:Y:S01]  /*2330*/  LDG.E.CONSTANT R4, desc[UR6][R6.64+0xc0c] ;  /* 0x000c0c0606047981 */ /* 0x000f62000c1e9900 */
[----:B------:R-:W-:Y:S01]  /*2340*/  FFMA.FTZ R155, R94, R157, R155 ;  /* 0x0000009d5e9b7223 */ /* 0x000fe2000001009b */
[----:B------:R-:W-:Y:S01]  /*2350*/  SHF.L.U32 R157, R152, 0x10, RZ ;  /* 0x00000010989d7819 */ /* 0x000fe200000006ff */
[----:B------:R-:W-:Y:S01]  /*2360*/  IMAD.U32 R141, R141, 0x10000, RZ ;  /* 0x000100008d8d7824 */ /* 0x000fe200078e00ff */
[----:B------:R-:W5:Y:S03]  /*2370*/  LDG.E.CONSTANT R152, desc[UR6][R6.64+0xe0c] ;  /* 0x000e0c0606987981 */ /* 0x000f66000c1e9900 */
[----:B------:R-:W-:Y:S01]  /*2380*/  FFMA.FTZ R155, R102, R157, R155 ;  /* 0x0000009d669b7223 */ /* 0x000fe2000001009b */
[C---:B------:R-:W-:Y:S01]  /*2390*/  PRMT R157, R140.reuse, 0x7632, R157 ;  /* 0x000076328c9d7816 */ /* 0x040fe2000000009d */
[----:B------:R-:W-:Y:S02]  /*23a0*/  FFMA.FTZ R154, R91, R141, R154 ;  /* 0x0000008d5b9a7223 */ /* 0x000fe4000001009a */
[----:B------:R-:W5:Y:S01]  /*23b0*/  LDG.E.CONSTANT R141, desc[UR6][R6.64+0x100c] ;  /* 0x00100c06068d7981 */ /* 0x000f62000c1e9900 */
[----:B------:R-:W-:-:S02]  /*23c0*/  IMAD.U32 R159, R140, 0x10000, RZ ;  /* 0x000100008c9f7824 */ /* 0x000fc400078e00ff */
[----:B------:R-:W-:Y:S01]  /*23d0*/  IMAD.U32 R157, R157, 0x10000, RZ ;  /* 0x000100009d9d7824 */ /* 0x000fe200078e00ff */
[----:B------:R-:W5:Y:S03]  /*23e0*/  LDG.E.CONSTANT R140, desc[UR6][R6.64+0x120c] ;  /* 0x00120c06068c7981 */ /* 0x000f66000c1e9900 */
[----:B------:R-:W-:Y:S02]  /*23f0*/  FFMA.FTZ R161, R106, R157, R155 ;  /* 0x0000009d6aa17223 */ /* 0x000fe4000001009b */
[----:B------:R-:W5:Y:S01]  /*2400*/  LDG.E.CONSTANT R157, desc[UR6][R6.64+0x140c] ;  /* 0x00140c06069d7981 */ /* 0x000f62000c1e9900 */
[----:B------:R-:W-:-:S03]  /*2410*/  FADD.FTZ R158, R158, R153 ;  /* 0x000000999e9e7221 */ /* 0x000fc60000010000 */
[----:B------:R-:W5:Y:S01]  /*2420*/  LDG.E.CONSTANT R155, desc[UR6][R6.64+0x160c] ;  /* 0x00160c06069b7981 */ /* 0x000f62000c1e9900 */
[----:B------:R-:W-:-:S03]  /*2430*/  FFMA.FTZ R159, R99, R159, R154 ;  /* 0x0000009f639f7223 */ /* 0x000fc6000001009a */
[----:B------:R-:W5:Y:S01]  /*2440*/  LDG.E.CONSTANT R153, desc[UR6][R6.64+0x180c] ;  /* 0x00180c0606997981 */ /* 0x000f62000c1e9900 */
[----:B------:R-:W-:-:S03]  /*2450*/  SHF.L.U32 R163, R156, 0x10, RZ ;  /* 0x000000109ca37819 */ /* 0x000fc600000006ff */
[----:B------:R-:W5:Y:S02]  /*2460*/  LDG.E.CONSTANT R154, desc[UR6][R6.64+0x1a0c] ;  /* 0x001a0c06069a7981 */ /* 0x000f64000c1e9900 */
[----:B------:R-:W-:Y:S02]  /*2470*/  FFMA.FTZ R163, R10, R163, R159 ;  /* 0x000000a30aa37223 */ /* 0x000fe4000001009f */
[----:B------:R4:W5:Y:S01]  /*2480*/  LDG.E.CONSTANT R159, desc[UR6][R6.64+0x1c0c] ;  /* 0x001c0c06069f7981 */ /* 0x000962000c1e9900 */
[----:B------:R-:W-:-:S05]  /*2490*/  PRMT R156, R156, 0x7632, R156 ;  /* 0x000076329c9c7816 */ /* 0x000fca000000009c */
[----:B------:R-:W-:-:S04]  /*24a0*/  IMAD.U32 R156, R156, 0x10000, RZ ;  /* 0x000100009c9c7824 */ /* 0x000fc800078e00ff */
[----:B------:R-:W-:Y:S01]  /*24b0*/  FFMA.FTZ R161, R110, R156, R161 ;  /* 0x0000009c6ea17223 */ /* 0x000fe200000100a1 */
[----:B------:R-:W-:Y:S01]  /*24c0*/  VIADD R31, R31, 0x4 ;  /* 0x000000041f1f7836 */ /* 0x000fe20000000000 */
[----:B------:R-:W-:-:S05]  /*24d0*/  IADD3 R34, P1, PT, R34, 0x10, RZ ;  /* 0x0000001022227810 */ /* 0x000fca0007f3e0ff */
[----:B------:R-:W-:Y:S01]  /*24e0*/  IMAD.X R35, RZ, RZ, R35, P1 ;  /* 0x000000ffff237224 */ /* 0x000fe200008e0623 */
[C---:B--2---:R-:W-:Y:S01]  /*24f0*/  PRMT R156, R148.reuse, 0x7632, R156 ;  /* 0x00007632949c7816 */ /* 0x044fe2000000009c */
[----:B------:R-:W-:-:S03]  /*2500*/  IMAD.U32 R148, R148, 0x10000, RZ ;  /* 0x0001000094947824 */ /* 0x000fc600078e00ff */
[----:B------:R-:W-:Y:S01]  /*2510*/  SHF.L.U32 R156, R156, 0x10, RZ ;  /* 0x000000109c9c7819 */ /* 0x000fe200000006ff */
[----:B------:R-:W-:Y:S01]  /*2520*/  FFMA.FTZ R163, R18, R148, R163 ;  /* 0x0000009412a37223 */ /* 0x000fe200000100a3 */
[C---:B---3--:R-:W-:Y:S01]  /*2530*/  PRMT R148, R149.reuse, 0x7632, R148 ;  /* 0x0000763295947816 */ /* 0x048fe20000000094 */
[----:B------:R-:W-:Y:S01]  /*2540*/  IMAD.U32 R160, R149, 0x10000, RZ ;  /* 0x0001000095a07824 */ /* 0x000fe200078e00ff */
[C---:B----4-:R-:W-:Y:S01]  /*2550*/  PRMT R6, R147.reuse, 0x7632, R6 ;  /* 0x0000763293067816 */ /* 0x050fe20000000006 */
[----:B------:R-:W-:Y:S02]  /*2560*/  FFMA.FTZ R161, R114, R156, R161 ;  /* 0x0000009c72a17223 */ /* 0x000fe400000100a1 */
[----:B------:R-:W-:Y:S01]  /*2570*/  IMAD.U32 R162, R148, 0x10000, RZ ;  /* 0x0001000094a27824 */ /* 0x000fe200078e00ff */
[----:B------:R-:W-:Y:S01]  /*2580*/  SHF.L.U32 R148, R147, 0x10, RZ ;  /* 0x0000001093947819 */ /* 0x000fe200000006ff */
[----:B------:R-:W-:Y:S02]  /*2590*/  IMAD.U32 R156, R6, 0x10000, RZ ;  /* 0x00010000069c7824 */ /* 0x000fe400078e00ff */
[----:B-----5:R-:W-:-:S02]  /*25a0*/  IMAD.U32 R7, R146, 0x10000, RZ ;  /* 0x0001000092077824 */ /* 0x020fc400078e00ff */
[----:B------:R-:W-:Y:S02]  /*25b0*/  FMUL.FTZ R6, R43, R160 ;  /* 0x000000a02b067220 */ /* 0x000fe40000410000 */
[----:B------:R-:W-:Y:S01]  /*25c0*/  FFMA.FTZ R163, R26, R7, R163 ;  /* 0x000000071aa37223 */ /* 0x000fe200000100a3 */
[----:B------:R-:W-:Y:S01]  /*25d0*/  PRMT R7, R145, 0x7632, R7 ;  /* 0x0000763291077816 */ /* 0x000fe20000000007 */
[----:B------:R-:W-:Y:S01]  /*25e0*/  FFMA.FTZ R6, R39, R148, R6 ;  /* 0x0000009427067223 */ /* 0x000fe20000010006 */
[----:B------:R-:W-:-:S04]  /*25f0*/  IMAD.U32 R145, R145, 0x10000, RZ ;  /* 0x0001000091917824 */ /* 0x000fc800078e00ff */
[----:B------:R-:W-:Y:S01]  /*2600*/  FFMA.FTZ R6, R47, R145, R6 ;  /* 0x000000912f067223 */ /* 0x000fe20000010006 */
[----:B------:R-:W-:Y:S01]  /*2610*/  SHF.L.U32 R145, R144, 0x10, RZ ;  /* 0x0000001090917819 */ /* 0x000fe200000006ff */
[----:B------:R-:W-:Y:S01]  /*2620*/  FMUL.FTZ R162, R61, R162 ;  /* 0x000000a23da27220 */ /* 0x000fe20000410000 */
[----:B------:R-:W-:-:S03]  /*2630*/  IMAD.U32 R7, R7, 0x10000, RZ ;  /* 0x0001000007077824 */ /* 0x000fc600078e00ff */
[----:B------:R-:W-:Y:S01]  /*2640*/  FFMA.FTZ R163, R22, R145, R163 ;  /* 0x0000009116a37223 */ /* 0x000fe200000100a3 */
[----:B------:R-:W-:Y:S01]  /*2650*/  PRMT R145, R144, 0x7632, R145 ;  /* 0x0000763290917816 */ /* 0x000fe20000000091 */
[----:B------:R-:W-:Y:S01]  /*2660*/  FFMA.FTZ R148, R57, R156, R162 ;  /* 0x0000009c39947223 */ /* 0x000fe200000100a2 */
[----:B------:R-:W-:Y:S02]  /*2670*/  PRMT R144, R150, 0x7632, R144 ;  /* 0x0000763296907816 */ /* 0x000fe40000000090 */
[----:B------:R-:W-:Y:S01]  /*2680*/  PRMT R146, R146, 0x7632, R146 ;  /* 0x0000763292927816 */ /* 0x000fe20000000092 */
[----:B------:R-:W-:Y:S01]  /*2690*/  FFMA.FTZ R7, R65, R7, R148 ;  /* 0x0000000741077223 */ /* 0x000fe20000010094 */
[----:B------:R-:W-:Y:S02]  /*26a0*/  SHF.L.U32 R144, R144, 0x10, RZ ;  /* 0x0000001090907819 */ /* 0x000fe400000006ff */
[----:B------:R-:W-:-:S03]  /*26b0*/  SHF.L.U32 R146, R146, 0x10, RZ ;  /* 0x0000001092927819 */ /* 0x000fc600000006ff */
[----:B------:R-:W-:Y:S01]  /*26c0*/  FFMA.FTZ R7, R72, R144, R7 ;  /* 0x0000009048077223 */ /* 0x000fe20000010007 */
[C---:B------:R-:W-:Y:S02]  /*26d0*/  IMAD.U32 R144, R5.reuse, 0x10000, RZ ;  /* 0x0001000005907824 */ /* 0x040fe400078e00ff */
[----:B------:R-:W-:Y:S02]  /*26e0*/  FFMA.FTZ R161, R118, R146, R161 ;  /* 0x0000009276a17223 */ /* 0x000fe400000100a1 */
[----:B------:R-:W-:Y:S01]  /*26f0*/  FFMA.FTZ R146, R14, R144, R163 ;  /* 0x000000900e927223 */ /* 0x000fe200000100a3 */
[----:B------:R-:W-:Y:S02]  /*2700*/  PRMT R144, R5, 0x7632, R144 ;  /* 0x0000763205907816 */ /* 0x000fe40000000090 */
[----:B------:R-:W-:Y:S01]  /*2710*/  PRMT R5, R142, 0x7632, R5 ;  /* 0x000076328e057816 */ /* 0x000fe20000000005 */
[----:B------:R-:W-:Y:S01]  /*2720*/  IMAD.U32 R150, R150, 0x10000, RZ ;  /* 0x0001000096967824 */ /* 0x000fe200078e00ff */
[----:B------:R-:W-:Y:S01]  /*2730*/  SHF.L.U32 R142, R142, 0x10, RZ ;  /* 0x000000108e8e7819 */ /* 0x000fe200000006ff */
[----:B------:R-:W-:-:S02]  /*2740*/  IMAD.U32 R145, R145, 0x10000, RZ ;  /* 0x0001000091917824 */ /* 0x000fc400078e00ff */
[----:B------:R-:W-:Y:S02]  /*2750*/  IMAD.U32 R5, R5, 0x10000, RZ ;  /* 0x0001000005057824 */ /* 0x000fe400078e00ff */
[----:B------:R-:W-:Y:S01]  /*2760*/  FFMA.FTZ R6, R51, R150, R6 ;  /* 0x0000009633067223 */ /* 0x000fe20000010006 */
[----:B------:R-:W-:Y:S01]  /*2770*/  FFMA.FTZ R145, R122, R145, R161 ;  /* 0x000000917a917223 */ /* 0x000fe200000100a1 */
[----:B------:R-:W-:Y:S02]  /*2780*/  IMAD.U32 R144, R144, 0x10000, RZ ;  /* 0x0001000090907824 */ /* 0x000fe400078e00ff */
[----:B------:R-:W-:Y:S01]  /*2790*/  FFMA.FTZ R7, R80, R5, R7 ;  /* 0x0000000550077223 */ /* 0x000fe20000010007 */
[--C-:B------:R-:W-:Y:S01]  /*27a0*/  FFMA.FTZ R142, R69, R142, R6.reuse ;  /* 0x0000008e458e7223 */ /* 0x100fe20000010006 */
[C---:B------:R-:W-:Y:S01]  /*27b0*/  IMAD.U32 R5, R143.reuse, 0x10000, RZ ;  /* 0x000100008f057824 */ /* 0x040fe200078e00ff */
[----:B------:R-:W-:Y:S02]  /*27c0*/  PRMT R143, R143, 0x7632, R143 ;  /* 0x000076328f8f7816 */ /* 0x000fe4000000008f */
[----:B------:R-:W-:Y:S01]  /*27d0*/  PRMT R6, R151, 0x7632, R6 ;  /* 0x0000763297067816 */ /* 0x000fe20000000006 */
[----:B------:R-:W-:Y:S01]  /*27e0*/  FFMA.FTZ R145, R134, R144, R145 ;  /* 0x0000009086917223 */ /* 0x000fe20000010091 */
[----:B------:R-:W-:Y:S01]  /*27f0*/  SHF.L.U32 R144, R143, 0x10, RZ ;  /* 0x000000108f907819 */ /* 0x000fe200000006ff */
[----:B------:R-:W-:-:S02]  /*2800*/  IMAD.U32 R151, R151, 0x10000, RZ ;  /* 0x0001000097977824 */ /* 0x000fc400078e00ff */
[----:B------:R-:W-:Y:S02]  /*2810*/  IMAD.U32 R143, R6, 0x10000, RZ ;  /* 0x00010000068f7824 */ /* 0x000fe400078e00ff */
[----:B------:R-:W-:Y:S02]  /*2820*/  FFMA.FTZ R142, R77, R151, R142 ;  /* 0x000000974d8e7223 */ /* 0x000fe4000001008e */
[----:B------:R-:W-:Y:S01]  /*2830*/  FFMA.FTZ R7, R88, R143, R7 ;  /* 0x0000008f58077223 */ /* 0x000fe20000010007 */
[C---:B------:R-:W-:Y:S02]  /*2840*/  SHF.L.U32 R143, R4.reuse, 0x10, RZ ;  /* 0x00000010048f7819 */ /* 0x040fe400000006ff */
[----:B------:R-:W-:-:S03]  /*2850*/  PRMT R4, R4, 0x7632, R4 ;  /* 0x0000763204047816 */ /* 0x000fc60000000004 */
[----:B------:R-:W-:Y:S01]  /*2860*/  FFMA.FTZ R142, R85, R143, R142 ;  /* 0x0000008f558e7223 */ /* 0x000fe2000001008e */
[----:B------:R-:W-:Y:S01]  /*2870*/  PRMT R143, R152, 0x7632, R143 ;  /* 0x00007632988f7816 */ /* 0x000fe2000000008f */
[----:B------:R-:W-:Y:S02]  /*2880*/  IMAD.U32 R4, R4, 0x10000, RZ ;  /* 0x0001000004047824 */ /* 0x000fe400078e00ff */
[----:B------:R-:W-:Y:S01]  /*2890*/  IMAD.U32 R152, R152, 0x10000, RZ ;  /* 0x0001000098987824 */ /* 0x000fe200078e00ff */
[----:B------:R-:W-:Y:S01]  /*28a0*/  SHF.L.U32 R143, R143, 0x10, RZ ;  /* 0x000000108f8f7819 */ /* 0x000fe200000006ff */
[--C-:B------:R-:W-:Y:S01]  /*28b0*/  FFMA.FTZ R4, R96, R4, R7.reuse ;  /* 0x0000000460047223 */ /* 0x100fe20000010007 */
[----:B------:R-:W-:Y:S01]  /*28c0*/  PRMT R7, R141, 0x7632, R7 ;  /* 0x000076328d077816 */ /* 0x000fe20000000007 */
[----:B------:R-:W-:Y:S01]  /*28d0*/  FFMA.FTZ R142, R93, R152, R142 ;  /* 0x000000985d8e7223 */ /* 0x000fe2000001008e */
[----:B------:R-:W-:Y:S02]  /*28e0*/  IMAD.U32 R141, R141, 0x10000, RZ ;  /* 0x000100008d8d7824 */ /* 0x000fe400078e00ff */
[----:B------:R-:W-:Y:S01]  /*28f0*/  FFMA.FTZ R5, R127, R5, R146 ;  /* 0x000000057f057223 */ /* 0x000fe20000010092 */
[----:B------:R-:W-:Y:S01]  /*2900*/  FFMA.FTZ R4, R103, R143, R4 ;  /* 0x0000008f67047223 */ /* 0x000fe20000010004 */
[C---:B------:R-:W-:Y:S01]  /*2910*/  PRMT R143, R140.reuse, 0x7632, R143 ;  /* 0x000076328c8f7816 */ /* 0x040fe2000000008f */
[----:B------:R-:W-:Y:S01]  /*2920*/  IMAD.U32 R7, R7, 0x10000, RZ ;  /* 0x0001000007077824 */ /* 0x000fe200078e00ff */
[----:B------:R-:W-:Y:S01]  /*2930*/  SHF.L.U32 R140, R140, 0x10, RZ ;  /* 0x000000108c8c7819 */ /* 0x000fe200000006ff */
[----:B------:R-:W-:Y:S01]  /*2940*/  FFMA.FTZ R6, R138, R144, R145 ;  /* 0x000000908a067223 */ /* 0x000fe20000010091 */
[----:B------:R-:W-:Y:S01]  /*2950*/  FFMA.FTZ R142, R101, R141, R142 ;  /* 0x0000008d658e7223 */ /* 0x000fe2000001008e */
[----:B------:R-:W-:Y:S01]  /*2960*/  FADD.FTZ R145, R5, R158 ;  /* 0x0000009e05917221 */ /* 0x000fe20000010000 */
[----:B------:R-:W-:Y:S01]  /*2970*/  PRMT R5, R157, 0x7632, R5 ;  /* 0x000076329d057816 */ /* 0x000fe20000000005 */
[----:B------:R-:W-:-:S02]  /*2980*/  IMAD.U32 R143, R143, 0x10000, RZ ;  /* 0x000100008f8f7824 */ /* 0x000fc400078e00ff */
[----:B------:R-:W-:Y:S01]  /*2990*/  FFMA.FTZ R4, R107, R7, R4 ;  /* 0x000000076b047223 */ /* 0x000fe20000010004 */
[----:B------:R-:W-:Y:S01]  /*29a0*/  FFMA.FTZ R140, R11, R140, R142 ;  /* 0x0000008c0b8c7223 */ /* 0x000fe2000001008e */
[----:B------:R-:W-:Y:S01]  /*29b0*/  IMAD.U32 R157, R157, 0x10000, RZ ;  /* 0x000100009d9d7824 */ /* 0x000fe200078e00ff */
[----:B------:R-:W-:Y:S01]  /*29c0*/  PRMT R7, R155, 0x7632, R7 ;  /* 0x000076329b077816 */ /* 0x000fe20000000007 */
[----:B------:R-:W-:Y:S01]  /*29d0*/  FFMA.FTZ R4, R111, R143, R4 ;  /* 0x0000008f6f047223 */ /* 0x000fe20000010004 */
[----:B------:R-:W-:Y:S01]  /*29e0*/  SHF.L.U32 R5, R5, 0x10, RZ ;  /* 0x0000001005057819 */ /* 0x000fe200000006ff */
[----:B------:R-:W-:Y:S02]  /*29f0*/  IMAD.U32 R155, R155, 0x10000, RZ ;  /* 0x000100009b9b7824 */ /* 0x000fe400078e00ff */
[----:B------:R-:W-:Y:S01]  /*2a00*/  FFMA.FTZ R140, R19, R157, R140 ;  /* 0x0000009d138c7223 */ /* 0x000fe2000001008c */
[----:B------:R-:W-:Y:S01]  /*2a10*/  PRMT R141, R153, 0x7632, R141 ;  /* 0x00007632998d7816 */ /* 0x000fe2000000008d */
[----:B------:R-:W-:-:S02]  /*2a20*/  IMAD.U32 R7, R7, 0x10000, RZ ;  /* 0x0001000007077824 */ /* 0x000fc400078e00ff */
[----:B------:R-:W-:Y:S01]  /*2a30*/  FFMA.FTZ R4, R115, R5, R4 ;  /* 0x0000000573047223 */ /* 0x000fe20000010004 */
[----:B------:R-:W-:Y:S01]  /*2a40*/  SHF.L.U32 R153, R153, 0x10, RZ ;  /* 0x0000001099997819 */ /* 0x000fe200000006ff */
[----:B------:R-:W-:Y:S01]  /*2a50*/  FFMA.FTZ R140, R27, R155, R140 ;  /* 0x0000009b1b8c7223 */ /* 0x000fe2000001008c */
[----:B------:R-:W-:Y:S02]  /*2a60*/  IMAD.U32 R141, R141, 0x10000, RZ ;  /* 0x000100008d8d7824 */ /* 0x000fe400078e00ff */
[----:B------:R-:W-:Y:S01]  /*2a70*/  FFMA.FTZ R7, R119, R7, R4 ;  /* 0x0000000777077223 */ /* 0x000fe20000010004 */
[C---:B------:R-:W-:Y:S01]  /*2a80*/  PRMT R5, R154.reuse, 0x7632, R5 ;  /* 0x000076329a057816 */ /* 0x040fe20000000005 */
[----:B------:R-:W-:Y:S01]  /*2a90*/  FFMA.FTZ R140, R23, R153, R140 ;  /* 0x00000099178c7223 */ /* 0x000fe2000001008c */
[----:B------:R-:W-:Y:S02]  /*2aa0*/  IMAD.U32 R154, R154, 0x10000, RZ ;  /* 0x000100009a9a7824 */ /* 0x000fe400078e00ff */
[----:B------:R-:W-:Y:S01]  /*2ab0*/  FADD.FTZ R142, R6, R145 ;  /* 0x00000091068e7221 */ /* 0x000fe20000010000 */
[----:B------:R-:W-:Y:S01]  /*2ac0*/  FFMA.FTZ R4, R124, R141, R7 ;  /* 0x0000008d7c047223 */ /* 0x000fe20000010007 */
[----:B------:R-:W-:Y:S01]  /*2ad0*/  PRMT R6, R159, 0x7632, R6 ;  /* 0x000076329f067816 */ /* 0x000fe20000000006 */
[----:B------:R-:W-:-:S02]  /*2ae0*/  IMAD.U32 R5, R5, 0x10000, RZ ;  /* 0x0001000005057824 */ /* 0x000fc400078e00ff */
[----:B------:R-:W-:Y:S01]  /*2af0*/  FFMA.FTZ R7, R15, R154, R140 ;  /* 0x0000009a0f077223 */ /* 0x000fe2000001008c */
[----:B------:R-:W-:Y:S01]  /*2b00*/  IMAD.U32 R159, R159, 0x10000, RZ ;  /* 0x000100009f9f7824 */ /* 0x000fe200078e00ff */
[----:B------:R-:W-:Y:S01]  /*2b10*/  SHF.L.U32 R6, R6, 0x10, RZ ;  /* 0x0000001006067819 */ /* 0x000fe200000006ff */
[----:B------:R-:W-:Y:S02]  /*2b20*/  FFMA.FTZ R4, R135, R5, R4 ;  /* 0x0000000587047223 */ /* 0x000fe40000010004 */
[----:B------:R-:W-:Y:S01]  /*2b30*/  FFMA.FTZ R7, R132, R159, R7 ;  /* 0x0000009f84077223 */ /* 0x000fe20000010007 */
[----:B------:R-:W-:Y:S01]  /*2b40*/  IADD3 R141, PT, PT, R131, 0x1, RZ ;  /* 0x00000001838d7810 */ /* 0x000fe20007ffe0ff */
[----:B------:R-:W-:Y:S02]  /*2b50*/  FFMA.FTZ R4, R139, R6, R4 ;  /* 0x000000068b047223 */ /* 0x000fe40000010004 */
[----:B------:R-:W-:Y:S01]  /*2b60*/  FADD.FTZ R7, R7, R142 ;  /* 0x0000008e07077221 */ /* 0x000fe20000010000 */
[----:B------:R-:W-:-:S03]  /*2b70*/  I2FP.F32.S32 R141, R141 ;  /* 0x0000008d008d7245 */ /* 0x000fc60000201400 */
[----:B------:R-:W-:Y:S01]  /*2b80*/  FADD.FTZ R7, R4, R7 ;  /* 0x0000000704077221 */ /* 0x000fe20000010000 */
[----:B------:R-:W-:Y:S02]  /*2b90*/  VIADD R4, R130, 0xffffffff ;  /* 0xffffffff82047836 */ /* 0x000fe40000000000 */
        /* <DEDUP_REMOVED lines=8> */
[----:B------:R-:W-:Y:S01]  /*2c20*/  IADD3 R131, PT, PT, R131, 0x80, RZ ;  /* 0x0000008083837810 */ /* 0x000fe20007ffe0ff */
[----:B------:R-:W-:Y:S01]  /*2c30*/  VIADD R130, R130, 0x80 ;  /* 0x0000008082827836 */ /* 0x000fe20000000000 */
[----:B0-----:R-:W-:-:S09]  /*2c40*/  IADD3 R129, PT, PT, R129, 0x200, RZ ;  /* 0x0000020081817810 */ /* 0x001fd20007ffe0ff */
[----:B------:R-:W-:Y:S05]  /*2c50*/  @!P0 BRA `(.L_x_16871) ;  /* 0xffffffe400ec8947 */ /* 0x000fea000383ffff */
.L_x_16870:
[----:B------:R-:W-:Y:S05]  /*2c60*/  BSYNC.RECONVERGENT B0 ;  /* 0x0000000000007941 */ /* 0x000fea0003800200 */
.L_x_16869:
[----:B0-----:R-:W0:Y:S01]  /*2c70*/  SHFL.BFLY PT, R2, R133, 0x10, 0x1f ;  /* 0x0e001f0085027f89 */ /* 0x001e2200000e0000 */
[----:B------:R-:W-:Y:S01]  /*2c80*/  MOV R10, 0xff7fffff ;  /* 0xff7fffff000a7802 */ /* 0x000fe20000000f00 */
        /* <DEDUP_REMOVED lines=9> */
[----:B------:R-:W0:Y:S02]  /*2d20*/  SHFL.BFLY PT, R2, R7, 0x2, 0x1f ;  /* 0x0c401f0007027f89 */ /* 0x000e2400000e0000 */
[----:B------:R-:W-:-:S05]  /*2d30*/  VIADD R11, R5, 0xf0 ;  /* 0x000000f0050b7836 */ /* 0x000fca0000000000 */
[----:B-1----:R-:W-:-:S05]  /*2d40*/  LEA R11, R4, R11, 0x18 ;  /* 0x0000000b040b7211 */ /* 0x002fca00078ec0ff */
[----:B------:R-:W-:Y:S01]  /*2d50*/  IMAD R6, R3, 0x4, R11 ;  /* 0x0000000403067824 */ /* 0x000fe200078e020b */
[----:B0-----:R-:W-:Y:S02]  /*2d60*/  FMNMX.FTZ R9, R7, R2, !PT ;  /* 0x0000000207097209 */ /* 0x001fe40007810000 */
[----:B------:R-:W-:-:S03]  /*2d70*/  LOP3.LUT P0, R2, R0, 0x1f, RZ, 0xc0, !PT ;  /* 0x0000001f00027812 */ /* 0x000fc6000780c0ff */
[----:B------:R-:W0:Y:S01]  /*2d80*/  SHFL.BFLY PT, R8, R9, 0x1, 0x1f ;  /* 0x0c201f0009087f89 */ /* 0x000e2200000e0000 */
[C---:B------:R-:W-:Y:S02]  /*2d90*/  ISETP.GT.U32.AND P1, PT, R2.reuse, 0x3, PT ;  /* 0x000000030200780c */ /* 0x040fe40003f24070 */
[----:B0-----:R-:W-:Y:S01]  /*2da0*/  FMNMX.FTZ R13, R9, R8, !PT ;  /* 0x00000008090d7209 */ /* 0x001fe20007810000 */
[----:B------:R-:W-:-:S06]  /*2db0*/  IMAD R8, R2, 0x4, R11 ;  /* 0x0000000402087824 */ /* 0x000fcc00078e020b */
        /* <DEDUP_REMOVED lines=33> */
.L_x_16876:
        /* <DEDUP_REMOVED lines=11> */
.L_x_16875:
[----:B------:R-:W-:Y:S05]  /*3080*/  BSYNC.RECONVERGENT B1 ;  /* 0x0000000000017941 */ /* 0x000fea0003800200 */
.L_x_16874:
        /* <DEDUP_REMOVED lines=12> */
.L_x_16879:
        /* <DEDUP_REMOVED lines=100> */
.L_x_16878:
[----:B------:R-:W-:Y:S05]  /*3790*/  BSYNC.RECONVERGENT B1 ;  /* 0x0000000000017941 */ /* 0x000fea0003800200 */
.L_x_16877:
        /* <DEDUP_REMOVED lines=55> */
.L_x_16881:
[----:B------:R-:W-:Y:S05]  /*3b10*/  BSYNC.RECONVERGENT B1 ;  /* 0x0000000000017941 */ /* 0x000fea0003800200 */
.L_x_16880:
        /* <DEDUP_REMOVED lines=26> */
.L_x_16873:
[----:B------:R-:W-:Y:S05]  /*3cc0*/  BSYNC.RECONVERGENT B0 ;  /* 0x0000000000007941 */ /* 0x000fea0003800200 */
.L_x_16872:
        /* <DEDUP_REMOVED lines=25> */
[----:B------:R0:W1:Y:S04]  /*3e60*/  MUFU.RCP R37, R9 ;  /* 0x0000000900257308 */ /* 0x0000680000001000 */
[----:B------:R-:W-:-:S02]  /*3e70*/  LOP3.LUT R6, R8, 0x180, RZ, 0xc0, !PT ;  /* 0x0000018008067812 */ /* 0x000fc400078ec0ff */
[----:B------:R-:W-:Y:S02]  /*3e80*/  ISETP.GE.U32.AND P1, PT, R8, 0x180, PT ;  /* 0x000001800800780c */ /* 0x000fe40003f26070 */
[----:B------:R-:W-:Y:S01]  /*3e90*/  ISETP.NE.AND P0, PT, R6, 0x180, PT ;  /* 0x000001800600780c */ /* 0x000fe20003f05270 */
[----:B------:R-:W-:-:S12]  /*3ea0*/  IMAD.MOV.U32 R6, RZ, RZ, R0 ;  /* 0x000000ffff067224 */ /* 0x000fd800078e0000 */
[----:B01----:R-:W-:Y:S05]  /*3eb0*/  @!P0 BRA `(.L_x_16885) ;  /* 0x0000000000408947 */ /* 0x003fea0003800000 */
        /* <DEDUP_REMOVED lines=9> */
.L_x_16886:
[----:B------:R-:W0:Y:S01]  /*3f50*/  LDS R9, [R8] ;  /* 0x0000000008097984 */ /* 0x000e220000000800 */
[----:B------:R-:W-:-:S05]  /*3f60*/  VIADD R10, R10, 0x1 ;  /* 0x000000010a0a7836 */ /* 0x000fca0000000000 */
[----:B------:R-:W-:Y:S01]  /*3f70*/  ISETP.NE.AND P0, PT, R10, RZ, PT ;  /* 0x000000ff0a00720c */ /* 0x000fe20003f05270 */
[----:B0-----:R-:W-:-:S05]  /*3f80*/  FMUL.FTZ R9, R9, R37 ;  /* 0x0000002509097220 */ /* 0x001fca0000410000 */
[----:B------:R0:W-:Y:S02]  /*3f90*/  STS [R8], R9 ;  /* 0x0000000908007388 */ /* 0x0001e40000000800 */
[----:B0-----:R-:W-:-:S05]  /*3fa0*/  IADD3 R8, PT, PT, R8, 0x200, RZ ;  /* 0x0000020008087810 */ /* 0x001fca0007ffe0ff */
[----:B------:R-:W-:Y:S05]  /*3fb0*/  @P0 BRA `(.L_x_16886) ;  /* 0xfffffffc00e40947 */ /* 0x000fea000383ffff */
.L_x_16885:
[----:B------:R-:W-:Y:S05]  /*3fc0*/  BSYNC.RECONVERGENT B1 ;  /* 0x0000000000017941 */ /* 0x000fea0003800200 */
.L_x_16884:
        /* <DEDUP_REMOVED lines=12> */
.L_x_16889:
[----:B------:R-:W0:Y:S01]  /*4090*/  LDS R9, [R8+-0x400] ;  /* 0xfffc000008097984 */ /* 0x000e220000000800 */
[----:B------:R-:W-:-:S03]  /*40a0*/  IADD3 R6, PT, PT, R6, 0x800, RZ ;  /* 0x0000080006067810 */ /* 0x000fc60007ffe0ff */
[----:B------:R-:W1:Y:S01]  /*40b0*/  LDS R10, [R8+-0x200] ;  /* 0xfffe0000080a7984 */ /* 0x000e620000000800 */
[----:B------:R-:W-:-:S03]  /*40c0*/  ISETP.GE.AND P1, PT, R6, R39, PT ;  /* 0x000000270600720c */ /* 0x000fc60003f26270 */
        /* <DEDUP_REMOVED lines=48> */
.L_x_16888:
[----:B------:R-:W-:Y:S05]  /*43d0*/  BSYNC.RECONVERGENT B1 ;  /* 0x0000000000017941 */ /* 0x000fea0003800200 */
.L_x_16887:
        /* <DEDUP_REMOVED lines=31> */
.L_x_16891:
[----:B------:R-:W-:Y:S05]  /*45d0*/  BSYNC.RECONVERGENT B1 ;  /* 0x0000000000017941 */ /* 0x000fea0003800200 */
.L_x_16890:
        /* <DEDUP_REMOVED lines=14> */
.L_x_16883:
[----:B------:R-:W-:Y:S05]  /*46c0*/  BSYNC.RECONVERGENT B0 ;  /* 0x0000000000007941 */ /* 0x000fea0003800200 */
.L_x_16882:
        /* <DEDUP_REMOVED lines=40> */
.L_x_16924:
[----:B------:R-:W-:Y:S01]  /*4950*/  IMAD.MOV.U32 R6, RZ, RZ, R34 ;  /* 0x000000ffff067224 */ /* 0x000fe200078e0022 */
[----:B------:R-:W0:Y:S01]  /*4960*/  LDS.128 R8, [R35] ;  /* 0x0000000023087984 */ /* 0x000e220000000c00 */
[----:B------:R-:W-:-:S05]  /*4970*/  IMAD.MOV.U32 R7, RZ, RZ, R39 ;  /* 0x000000ffff077224 */ /* 0x000fca00078e0027 */
[----:B------:R-:W2:Y:S01]  /*4980*/  LDG.E.CONSTANT R5, desc[UR6][R6.64] ;  /* 0x0000000606057981 */ /* 0x000ea2000c1e9900 */
[----:B0-----:R-:W-:Y:S01]  /*4990*/  F2FP.BF16.F32.PACK_AB R81, R9, R8 ;  /* 0x000000080951723e */ /* 0x001fe200000010ff */
        /* <DEDUP_REMOVED lines=46> */
[----:B------:R-:W-:Y:S01]  /*4c80*/  VIADD R6, R38, 0xfffffffd ;  /* 0xfffffffd26067836 */ /* 0x000fe20000000000 */
[----:B------:R1:W5:Y:S04]  /*4c90*/  LDG.E.CONSTANT R5, desc[UR6][R14.64] ;  /* 0x000000060e057981 */ /* 0x000368000c1e9900 */
        /* <DEDUP_REMOVED lines=34> */
.L_x_16895:
[----:B------:R-:W-:Y:S05]  /*4ec0*/  BSYNC.RECONVERGENT B1 ;  /* 0x0000000000017941 */ /* 0x000fea0003800200 */
.L_x_16894:
[----:B-----5:R-:W-:Y:S02]  /*4ed0*/  HMUL2.BF16_V2 R9, R4, R5 ;  /* 0x0000000504097232 */ /* 0x020fe40000200000 */
[----:B------:R-:W-:Y:S01]  /*4ee0*/  IMAD.MOV.U32 R5, RZ, RZ, R79 ;  /* 0x000000ffff057224 */ /* 0x000fe200078e004f */
[----:B------:R0:W5:Y:S02]  /*4ef0*/  LDG.E.CONSTANT R82, desc[UR6][R14.64+0x204] ;  /* 0x000204060e527981 */ /* 0x000164000c1e9900 */
[C---:B------:R-:W-:Y:S02]  /*4f00*/  PRMT R77, R9.reuse, 0x7632, R77 ;  /* 0x00007632094d7816 */ /* 0x040fe4000000004d */
[----:B------:R0:W5:Y:S01]  /*4f10*/  LDG.E.CONSTANT R84, desc[UR6][R14.64+0x20c] ;  /* 0x00020c060e547981 */ /* 0x000162000c1e9900 */
[----:B------:R-:W-:Y:S01]  /*4f20*/  HFMA2.BF16_V2 R78, R5, R8, -RZ ;  /* 0x00000008054e7231 */ /* 0x000fe200003000ff */
[----:B------:R-:W-:Y:S01]  /*4f30*/  MOV R8, R81 ;  /* 0x0000005100087202 */ /* 0x000fe20000000f00 */
[----:B------:R-:W-:Y:S01]  /*4f40*/  IMAD.U32 R9, R9, 0x10000, RZ ;  /* 0x0001000009097824 */ /* 0x000fe200078e00ff */
[----:B------:R0:W5:Y:S01]  /*4f50*/  LDG.E.CONSTANT R81, desc[UR6][R14.64+0x208] ;  /* 0x000208060e517981 */ /* 0x000162000c1e9900 */
[----:B------:R-:W-:-:S02]  /*4f60*/  IMAD.U32 R80, R77, 0x10000, RZ ;  /* 0x000100004d507824 */ /* 0x000fc400078e00ff */
[----:B------:R-:W-:Y:S01]  /*4f70*/  HMUL2.BF16_V2 R7, R8, R7 ;  /* 0x0000000708077232 */ /* 0x000fe20000200000 */
[----:B------:R0:W5:Y:S01]  /*4f80*/  LDG.E.CONSTANT R77, desc[UR6][R14.64+0x200] ;  /* 0x000200060e4d7981 */ /* 0x000162000c1e9900 */
[----:B------:R-:W-:Y:S01]  /*4f90*/  FADD.FTZ R80, R9, R80 ;  /* 0x0000005009507221 */ /* 0x000fe20000010000 */
[C---:B------:R-:W-:Y:S02]  /*4fa0*/  PRMT R79, R78.reuse, 0x7632, R79 ;  /* 0x000076324e4f7816 */ /* 0x040fe4000000004f */
[----:B------:R-:W-:Y:S01]  /*4fb0*/  SHF.L.U32 R78, R78, 0x10, RZ ;  /* 0x000000104e4e7819 */ /* 0x000fe200000006ff */
[----:B------:R-:W-:Y:S01]  /*4fc0*/  BSSY.RECONVERGENT B1, `(.L_x_16896) ;  /* 0x0000025000017945 */ /* 0x000fe20003800200 */
[----:B------:R-:W-:Y:S01]  /*4fd0*/  PRMT R9, R7, 0x7632, R9 ;  /* 0x0000763207097816 */ /* 0x000fe20000000009 */
[----:B------:R-:W-:Y:S02]  /*4fe0*/  IMAD.U32 R79, R79, 0x10000, RZ ;  /* 0x000100004f4f7824 */ /* 0x000fe400078e00ff */
[----:B------:R-:W-:-:S02]  /*4ff0*/  IMAD.U32 R7, R7, 0x10000, RZ ;  /* 0x0001000007077824 */ /* 0x000fc400078e00ff */
[----:B------:R-:W-:Y:S01]  /*5000*/  FADD.FTZ R79, R78, R79 ;  /* 0x0000004f4e4f7221 */ /* 0x000fe20000010000 */
[----:B------:R-:W-:Y:S01]  /*5010*/  SHF.L.U32 R78, R9, 0x10, RZ ;  /* 0x00000010094e7819 */ /* 0x000fe200000006ff */
[----:B0-----:R-:W-:Y:S06]  /*5020*/  @P0 BRA `(.L_x_16897) ;  /* 0x0000000000780947 */ /* 0x001fec0003800000 */
        /* <DEDUP_REMOVED lines=8> */
[----:B------:R-:W-:Y:S02]  /*50b0*/  IADD3 R86, PT, PT, R38, -0x2, RZ ;  /* 0xfffffffe26567810 */ /* 0x000fe40007ffe0ff */
[----:B-----5:R-:W-:-:S02]  /*50c0*/  PRMT R9, R82, 0x7632, R9 ;  /* 0x0000763252097816 */ /* 0x020fc40000000009 */
[----:B------:R-:W-:Y:S02]  /*50d0*/  SEL R82, R82, RZ, !P1 ;  /* 0x000000ff52527207 */ /* 0x000fe40004800000 */
[-C--:B------:R-:W-:Y:S02]  /*50e0*/  ISETP.GE.AND P4, PT, R90, R29.reuse, PT ;  /* 0x0000001d5a00720c */ /* 0x080fe40003f86270 */
[-C--:B------:R-:W-:Y:S02]  /*50f0*/  ISETP.GE.AND P1, PT, R86, R29.reuse, PT ;  /* 0x0000001d5600720c */ /* 0x080fe40003f26270 */
[----:B------:R-:W-:Y:S02]  /*5100*/  PRMT R85, R81, 0x7632, R85 ;  /* 0x0000763251557816 */ /* 0x000fe40000000055 */
[----:B------:R-:W-:Y:S02]  /*5110*/  ISETP.GE.AND P2, PT, R88, R29, PT ;  /* 0x0000001d5800720c */ /* 0x000fe40003f46270 */
[----:B------:R-:W-:-:S02]  /*5120*/  SEL R83, R9, RZ, !P6 ;  /* 0x000000ff09537207 */ /* 0x000fc40007000000 */
        /* <DEDUP_REMOVED lines=14> */
.L_x_16897:
[----:B------:R-:W-:Y:S05]  /*5210*/  BSYNC.RECONVERGENT B1 ;  /* 0x0000000000017941 */ /* 0x000fea0003800200 */
.L_x_16896:
[----:B-----5:R-:W-:Y:S02]  /*5220*/  HFMA2.BF16_V2 R77, R4, R77, -RZ ;  /* 0x0000004d044d7231 */ /* 0x020fe400003000ff */
[----:B------:R-:W-:Y:S01]  /*5230*/  FADD.FTZ R78, R7, R78 ;  /* 0x0000004e074e7221 */ /* 0x000fe20000010000 */
[----:B------:R-:W-:Y:S01]  /*5240*/  F2FP.BF16.F32.PACK_AB R83, R11, R10 ;  /* 0x0000000a0b53723e */ /* 0x000fe200000010ff */
[----:B------:R-:W-:Y:S02]  /*5250*/  HMUL2.BF16_V2 R10, R5, R82 ;  /* 0x00000052050a7232 */ /* 0x000fe40000200000 */
[----:B------:R-:W-:-:S03]  /*5260*/  FADD.FTZ R79, R80, R79 ;  /* 0x0000004f504f7221 */ /* 0x000fc60000010000 */
[C---:B------:R-:W-:Y:S01]  /*5270*/  PRMT R11, R10.reuse, 0x7632, R11 ;  /* 0x000076320a0b7816 */ /* 0x040fe2000000000b */
[----:B------:R-:W-:Y:S01]  /*5280*/  FADD.FTZ R78, R79, R78 ;  /* 0x0000004e4f4e7221 */ /* 0x000fe20000010000 */
[C---:B------:R-:W-:Y:S01]  /*5290*/  PRMT R7, R77.reuse, 0x7610, R7 ;  /* 0x000076104d077816 */ /* 0x040fe20000000007 */
[----:B------:R0:W5:Y:S01]  /*52a0*/  LDG.E.CONSTANT R79, desc[UR6][R14.64+0x408] ;  /* 0x000408060e4f7981 */ /* 0x000162000c1e9900 */
[----:B------:R-:W-:Y:S01]  /*52b0*/  PRMT R9, R77, 0x7632, R9 ;  /* 0x000076324d097816 */ /* 0x000fe20000000009 */
[----:B------:R-:W-:Y:S01]  /*52c0*/  IMAD.U32 R11, R11, 0x10000, RZ ;  /* 0x000100000b0b7824 */ /* 0x000fe200078e00ff */
[----:B------:R-:W-:Y:S01]  /*52d0*/  SHF.L.U32 R10, R10, 0x10, RZ ;  /* 0x000000100a0a7819 */ /* 0x000fe200000006ff */
[----:B------:R-:W-:Y:S02]  /*52e0*/  IMAD.U32 R77, R7, 0x10000, RZ ;  /* 0x00010000074d7824 */ /* 0x000fe400078e00ff */
[----:B------:R-:W-:Y:S02]  /*52f0*/  IMAD.MOV.U32 R7, RZ, RZ, R83 ;  /* 0x000000ffff077224 */ /* 0x000fe400078e0053 */
[----:B------:R-:W-:-:S03]  /*5300*/  IMAD.U32 R80, R9, 0x10000, RZ ;  /* 0x0001000009507824 */ /* 0x000fc600078e00ff */
[C---:B------:R-:W-:Y:S02]  /*5310*/  HFMA2.BF16_V2 R9, R7.reuse, R76, -RZ ;  /* 0x0000004c07097231 */ /* 0x040fe400003000ff */
[----:B------:R-:W-:Y:S01]  /*5320*/  FADD.FTZ R82, R77, R80 ;  /* 0x000000504d527221 */ /* 0x000fe20000010000 */
[----:B------:R-:W-:Y:S02]  /*5330*/  HMUL2.BF16_V2 R76, R8, R81 ;  /* 0x00000051084c7232 */ /* 0x000fe40000200000 */
[----:B------:R-:W-:Y:S02]  /*5340*/  HFMA2.BF16_V2 R77, R7, R84, -RZ ;  /* 0x00000054074d7231 */ /* 0x000fe400003000ff */
[--C-:B------:R-:W-:Y:S01]  /*5350*/  FADD.FTZ R81, R10, R11.reuse ;  /* 0x0000000b0a517221 */ /* 0x100fe20000010000 */
[----:B------:R-:W-:-:S03]  /*5360*/  PRMT R11, R76, 0x7610, R11 ;  /* 0x000076104c0b7816 */ /* 0x000fc6000000000b */
[----:B------:R-:W-:Y:S01]  /*5370*/  FADD.FTZ R81, R82, R81 ;  /* 0x0000005152517221 */ /* 0x000fe20000010000 */
[----:B------:R-:W-:Y:S02]  /*5380*/  PRMT R76, R76, 0x7632, R76 ;  /* 0x000076324c4c7816 */ /* 0x000fe4000000004c */
[----:B------:R-:W-:Y:S02]  /*5390*/  SHF.L.U32 R11, R11, 0x10, RZ ;  /* 0x000000100b0b7819 */ /* 0x000fe400000006ff */
[----:B------:R-:W-:Y:S01]  /*53a0*/  PRMT R80, R77, 0x7632, R80 ;  /* 0x000076324d507816 */ /* 0x000fe20000000050 */
[----:B------:R-:W-:Y:S01]  /*53b0*/  IMAD.U32 R76, R76, 0x10000, RZ ;  /* 0x000100004c4c7824 */ /* 0x000fe200078e00ff */
[----:B------:R-:W-:Y:S01]  /*53c0*/  PRMT R10, R9, 0x7632, R10 ;  /* 0x00007632090a7816 */ /* 0x000fe2000000000a */
[----:B------:R-:W-:Y:S02]  /*53d0*/  IMAD.U32 R77, R77, 0x10000, RZ ;  /* 0x000100004d4d7824 */ /* 0x000fe400078e00ff */
[----:B------:R-:W-:Y:S01]  /*53e0*/  FADD.FTZ R76, R11, R76 ;  /* 0x0000004c0b4c7221 */ /* 0x000fe20000010000 */
[----:B------:R-:W-:Y:S01]  /*53f0*/  IMAD.U32 R80, R80, 0x10000, RZ ;  /* 0x0001000050507824 */ /* 0x000fe200078e00ff */
[----:B------:R-:W-:Y:S01]  /*5400*/  SHF.L.U32 R10, R10, 0x10, RZ ;  /* 0x000000100a0a7819 */ /* 0x000fe200000006ff */
[----:B------:R-:W-:-:S02]  /*5410*/  IMAD.U32 R9, R9, 0x10000, RZ ;  /* 0x0001000009097824 */ /* 0x000fc400078e00ff */
[----:B------:R-:W-:Y:S01]  /*5420*/  FADD.FTZ R76, R81, R76 ;  /* 0x0000004c514c7221 */ /* 0x000fe20000010000 */
[----:B------:R-:W-:Y:S01]  /*5430*/  FADD.FTZ R77, R77, R80 ;  /* 0x000000504d4d7221 */ /* 0x000fe20000010000 */
[----:B------:R0:W5:Y:S01]  /*5440*/  LDG.E.CONSTANT R11, desc[UR6][R14.64+0x400] ;  /* 0x000400060e0b7981 */ /* 0x000162000c1e9900 */
[----:B------:R-:W-:Y:S02]  /*5450*/  FADD.FTZ R9, R9, R10 ;  /* 0x0000000a09097221 */ /* 0x000fe40000010000 */
[----:B------:R-:W-:Y:S01]  /*5460*/  FADD.FTZ R77, R76, R77 ;  /* 0x0000004d4c4d7221 */ /* 0x000fe20000010000 */
[----:B------:R0:W5:Y:S01]  /*5470*/  LDG.E.CONSTANT R10, desc[UR6][R14.64+0x404] ;  /* 0x000404060e0a7981 */ /* 0x000162000c1e9900 */
[----:B------:R-:W-:Y:S01]  /*5480*/  BSSY.RECONVERGENT B1, `(.L_x_16898) ;  /* 0x0000022000017945 */ /* 0x000fe20003800200 */
[----:B------:R-:W-:Y:S02]  /*5490*/  FADD.FTZ R9, R78, R9 ;  /* 0x000000094e097221 */ /* 0x000fe40000010000 */
[----:B------:R0:W5:Y:S01]  /*54a0*/  LDG.E.CONSTANT R76, desc[UR6][R14.64+0x40c] ;  /* 0x00040c060e4c7981 */ /* 0x000162000c1e9900 */
[----:B------:R-:W-:Y:S05]  /*54b0*/  @P0 BRA `(.L_x_16899) ;  /* 0x0000000000780947 */ /* 0x000fea0003800000 */
        /* <DEDUP_REMOVED lines=11> */
[-C--:B------:R-:W-:Y:S02]  /*5570*/  ISETP.GE.AND P2, PT, R80, R29.reuse, PT ;  /* 0x0000001d5000720c */ /* 0x080fe40003f46270 */
[----:B------:R-:W-:Y:S02]  /*5580*/  SEL R81, R78, RZ, !P6 ;  /* 0x000000ff4e517207 */ /* 0x000fe40007000000 */
        /* <DEDUP_REMOVED lines=17> */
.L_x_16899:
[----:B------:R-:W-:Y:S05]  /*56a0*/  BSYNC.RECONVERGENT B1 ;  /* 0x0000000000017941 */ /* 0x000fea0003800200 */
.L_x_16898:
[----:B------:R2:W5:Y:S02]  /*56b0*/  LDG.E.CONSTANT R81, desc[UR6][R14.64+0x600] ;  /* 0x000600060e517981 */ /* 0x000564000c1e9900 */
[----:B-----5:R-:W-:Y:S02]  /*56c0*/  HFMA2.BF16_V2 R78, R5, R10, -RZ ;  /* 0x0000000a054e7231 */ /* 0x020fe400003000ff */
[----:B------:R-:W-:Y:S02]  /*56d0*/  HMUL2.BF16_V2 R11, R4, R11 ;  /* 0x0000000b040b7232 */ /* 0x000fe40000200000 */
[----:B------:R-:W-:Y:S01]  /*56e0*/  FADD.FTZ R36, R9, R36 ;  /* 0x0000002409247221 */ /* 0x000fe20000010000 */
[----:B------:R2:W5:Y:S01]  /*56f0*/  LDG.E.CONSTANT R82, desc[UR6][R14.64+0x604] ;  /* 0x000604060e527981 */ /* 0x000562000c1e9900 */
[----:B------:R-:W-:Y:S02]  /*5700*/  HMUL2.BF16_V2 R79, R8, R79 ;  /* 0x0000004f084f7232 */ /* 0x000fe40000200000 */
[----:B------:R-:W-:Y:S01]  /*5710*/  FADD.FTZ R16, R77, R16 ;  /* 0x000000104d107221 */ /* 0x000fe20000010000 */
[C---:B------:R-:W-:Y:S01]  /*5720*/  PRMT R9, R11.reuse, 0x7610, R9 ;  /* 0x000076100b097816 */ /* 0x040fe20000000009 */
[----:B------:R2:W5:Y:S01]  /*5730*/  LDG.E.CONSTANT R83, desc[UR6][R14.64+0x608] ;  /* 0x000608060e537981 */ /* 0x000562000c1e9900 */
[----:B------:R-:W-:-:S03]  /*5740*/  PRMT R10, R11, 0x7632, R10 ;  /* 0x000076320b0a7816 */ /* 0x000fc6000000000a */
[----:B------:R2:W5:Y:S01]  /*5750*/  LDG.E.CONSTANT R84, desc[UR6][R14.64+0x60c] ;  /* 0x00060c060e547981 */ /* 0x000562000c1e9900 */
[----:B------:R-:W-:Y:S01]  /*5760*/  BSSY.RECONVERGENT B1, `(.L_x_16900) ;  /* 0x0000024000017945 */ /* 0x000fe20003800200 */
[C---:B------:R-:W-:Y:S02]  /*5770*/  PRMT R11, R78.reuse, 0x7610, R11 ;  /* 0x000076104e0b7816 */ /* 0x040fe4000000000b */
[----:B------:R-:W-:Y:S02]  /*5780*/  PRMT R77, R78, 0x7632, R77 ;  /* 0x000076324e4d7816 */ /* 0x000fe4000000004d */
[C---:B------:R-:W-:Y:S02]  /*5790*/  PRMT R78, R79.reuse, 0x7610, R78 ;  /* 0x000076104f4e7816 */ /* 0x040fe4000000004e */
        /* <DEDUP_REMOVED lines=8> */
[-C--:B------:R-:W-:Y:S01]  /*5820*/  ISETP.GE.AND P4, PT, R88, R29.reuse, PT ;  /* 0x0000001d5800720c */ /* 0x080fe20003f86270 */
[----:B------:R-:W-:Y:S01]  /*5830*/  VIADD R88, R38, 0x4 ;  /* 0x0000000426587836 */ /* 0x000fe20000000000 */
[----:B------:R-:W-:Y:S02]  /*5840*/  ISETP.GE.AND P1, PT, R80, R29, PT ;  /* 0x0000001d5000720c */ /* 0x000fe40003f26270 */
[----:B-----5:R-:W-:-:S02]  /*5850*/  PRMT R80, R82, 0x7632, R80 ;  /* 0x0000763252507816 */ /* 0x020fc40000000050 */
[----:B------:R-:W-:Y:S02]  /*5860*/  IADD3 R90, PT, PT, R38, 0x3, RZ ;  /* 0x00000003265a7810 */ /* 0x000fe40007ffe0ff */
[----:B------:R-:W-:Y:S02]  /*5870*/  SEL R82, R82, RZ, !P1 ;  /* 0x000000ff52527207 */ /* 0x000fe40004800000 */
[-C--:B------:R-:W-:Y:S02]  /*5880*/  ISETP.GE.AND P2, PT, R88, R29.reuse, PT ;  /* 0x0000001d5800720c */ /* 0x080fe40003f46270 */
[-C--:B------:R-:W-:Y:S02]  /*5890*/  ISETP.GE.AND P1, PT, R86, R29.reuse, PT ;  /* 0x0000001d5600720c */ /* 0x080fe40003f26270 */
[----:B------:R-:W-:Y:S02]  /*58a0*/  SEL R85, R80, RZ, !P6 ;  /* 0x000000ff50557207 */ /* 0x000fe40007000000 */
        /* <DEDUP_REMOVED lines=15> */
.L_x_16901:
[----:B------:R-:W-:Y:S05]  /*59a0*/  BSYNC.RECONVERGENT B1 ;  /* 0x0000000000017941 */ /* 0x000fea0003800200 */
.L_x_16900:
[----:B------:R-:W-:Y:S01]  /*59b0*/  SHF.L.U32 R80, R77, 0x10, RZ ;  /* 0x000000104d507819 */ /* 0x000fe200000006ff */
[----:B------:R-:W-:Y:S02]  /*59c0*/  IMAD.U32 R78, R78, 0x10000, RZ ;  /* 0x000100004e4e7824 */ /* 0x000fe400078e00ff */
[----:B------:R-:W-:Y:S02]  /*59d0*/  HFMA2.BF16_V2 R81, R4, R81, -RZ ;  /* 0x0000005104517231 */ /* 0x000fe400003000ff */
[----:B------:R-:W-:Y:S02]  /*59e0*/  IMAD.U32 R79, R79, 0x10000, RZ ;  /* 0x000100004f4f7824 */ /* 0x000fe400078e00ff */
[----:B-----5:R-:W-:Y:S01]  /*59f0*/  HMUL2.BF16_V2 R77, R5, R82 ;  /* 0x00000052054d7232 */ /* 0x020fe20000200000 */
[----:B------:R-:W-:Y:S01]  /*5a00*/  SHF.L.U32 R9, R9, 0x10, RZ ;  /* 0x0000001009097819 */ /* 0x000fe200000006ff */
[----:B------:R-:W-:Y:S02]  /*5a10*/  IMAD.U32 R10, R10, 0x10000, RZ ;  /* 0x000100000a0a7824 */ /* 0x000fe400078e00ff */
[----:B------:R-:W-:Y:S01]  /*5a20*/  FADD.FTZ R79, R78, R79 ;  /* 0x0000004f4e4f7221 */ /* 0x000fe20000010000 */
[----:B------:R-:W-:Y:S01]  /*5a30*/  IMAD.U32 R11, R11, 0x10000, RZ ;  /* 0x000100000b0b7824 */ /* 0x000fe200078e00ff */
[----:B------:R-:W-:Y:S01]  /*5a40*/  PRMT R78, R77, 0x7632, R78 ;  /* 0x000076324d4e7816 */ /* 0x000fe2000000004e */
[----:B------:R-:W-:Y:S01]  /*5a50*/  FADD.FTZ R9, R9, R10 ;  /* 0x0000000a09097221 */ /* 0x000fe20000010000 */
[----:B------:R-:W-:-:S02]  /*5a60*/  IMAD.U32 R77, R77, 0x10000, RZ ;  /* 0x000100004d4d7824 */ /* 0x000fc400078e00ff */
[----:B------:R-:W-:Y:S01]  /*5a70*/  FADD.FTZ R80, R11, R80 ;  /* 0x000000500b507221 */ /* 0x000fe20000010000 */
[----:B------:R-:W-:Y:S02]  /*5a80*/  SHF.L.U32 R78, R78, 0x10, RZ ;  /* 0x000000104e4e7819 */ /* 0x000fe400000006ff */
[----:B------:R-:W-:Y:S01]  /*5a90*/  PRMT R10, R81, 0x7610, R10 ;  /* 0x00007610510a7816 */ /* 0x000fe2000000000a */
[----:B------:R-:W-:Y:S01]  /*5aa0*/  FADD.FTZ R80, R9, R80 ;  /* 0x0000005009507221 */ /* 0x000fe20000010000 */
[----:B------:R-:W-:Y:S01]  /*5ab0*/  PRMT R11, R81, 0x7632, R11 ;  /* 0x00007632510b7816 */ /* 0x000fe2000000000b */
[----:B------:R-:W-:Y:S01]  /*5ac0*/  FADD.FTZ R82, R77, R78 ;  /* 0x0000004e4d527221 */ /* 0x000fe20000010000 */
[----:B------:R-:W-:Y:S01]  /*5ad0*/  SHF.L.U32 R10, R10, 0x10, RZ ;  /* 0x000000100a0a7819 */ /* 0x000fe200000006ff */
[----:B------:R-:W-:Y:S02]  /*5ae0*/  HFMA2.BF16_V2 R9, R7, R76, -RZ ;  /* 0x0000004c07097231 */ /* 0x000fe400003000ff */
[----:B------:R-:W-:Y:S01]  /*5af0*/  FADD.FTZ R79, R80, R79 ;  /* 0x0000004f504f7221 */ /* 0x000fe20000010000 */
[----:B------:R-:W-:-:S02]  /*5b00*/  IMAD.U32 R11, R11, 0x10000, RZ ;  /* 0x000100000b0b7824 */ /* 0x000fc400078e00ff */
[----:B------:R-:W-:Y:S01]  /*5b10*/  HFMA2.BF16_V2 R77, R7, R84, -RZ ;  /* 0x00000054074d7231 */ /* 0x000fe200003000ff */
[----:B------:R3:W5:Y:S01]  /*5b20*/  LDG.E.CONSTANT R80, desc[UR6][R14.64+0x80c] ;  /* 0x00080c060e507981 */ /* 0x000762000c1e9900 */
[----:B------:R-:W-:Y:S01]  /*5b30*/  FADD.FTZ R81, R10, R11 ;  /* 0x0000000b0a517221 */ /* 0x000fe20000010000 */
[----:B------:R-:W-:Y:S01]  /*5b40*/  HMUL2.BF16_V2 R11, R8, R83 ;  /* 0x00000053080b7232 */ /* 0x000fe20000200000 */
[----:B------:R-:W-:Y:S02]  /*5b50*/  PRMT R10, R9, 0x7632, R10 ;  /* 0x00007632090a7816 */ /* 0x000fe4000000000a */
[----:B------:R-:W-:Y:S02]  /*5b60*/  FADD.FTZ R81, R81, R82 ;  /* 0x0000005251517221 */ /* 0x000fe40000010000 */
        /* <DEDUP_REMOVED lines=19> */
[----:B------:R-:W-:Y:S01]  /*5ca0*/  VIADD R82, R38, 0xffffffff ;  /* 0xffffffff26527836 */ /* 0x000fe20000000000 */
        /* <DEDUP_REMOVED lines=27> */
.L_x_16903:
[----:B------:R-:W-:Y:S05]  /*5e60*/  BSYNC.RECONVERGENT B1 ;  /* 0x0000000000017941 */ /* 0x000fea0003800200 */
.L_x_16902:
[----:B------:R4:W5:Y:S02]  /*5e70*/  LDG.E.CONSTANT R83, desc[UR6][R14.64+0xa00] ;  /* 0x000a00060e537981 */ /* 0x000964000c1e9900 */
[----:B-----5:R-:W-:Y:S02]  /*5e80*/  HFMA2.BF16_V2 R78, R5, R78, -RZ ;  /* 0x0000004e054e7231 */ /* 0x020fe400003000ff */
[----:B------:R-:W-:Y:S01]  /*5e90*/  FADD.FTZ R10, R79, R10 ;  /* 0x0000000a4f0a7221 */ /* 0x000fe20000010000 */
[----:B------:R-:W-:Y:S01]  /*5ea0*/  HMUL2.BF16_V2 R9, R4, R9 ;  /* 0x0000000904097232 */ /* 0x000fe20000200000 */
        /* <DEDUP_REMOVED lines=20> */
[----:B------:R-:W-:-:S02]  /*5ff0*/  IADD3 R86, PT, PT, R38, -0x2, RZ ;  /* 0xfffffffe26567810 */ /* 0x000fc40007ffe0ff */
[C---:B-----5:R-:W-:Y:S02]  /*6000*/  PRMT R14, R82.reuse, 0x7632, R14 ;  /* 0x00007632520e7816 */ /* 0x060fe4000000000e */
        /* <DEDUP_REMOVED lines=19> */
.L_x_16905:
[----:B------:R-:W-:Y:S05]  /*6140*/  BSYNC.RECONVERGENT B1 ;  /* 0x0000000000017941 */ /* 0x000fea0003800200 */
.L_x_16904:
[----:B------:R-:W-:Y:S02]  /*6150*/  HFMA2.BF16_V2 R83, R4, R83, -RZ ;  /* 0x0000005304537231 */ /* 0x000fe400003000ff */
[----:B01234-:R-:W-:Y:S01]  /*6160*/  IMAD.U32 R14, R11, 0x10000, RZ ;  /* 0x000100000b0e7824 */ /* 0x01ffe200078e00ff */
[----:B------:R-:W-:Y:S01]  /*6170*/  SHF.L.U32 R76, R76, 0x10, RZ ;  /* 0x000000104c4c7819 */ /* 0x000fe200000006ff */
[----:B------:R-:W-:Y:S01]  /*6180*/  IMAD.U32 R11, R78, 0x10000, RZ ;  /* 0x000100004e0b7824 */ /* 0x000fe200078e00ff */
[----:B------:R-:W-:Y:S01]  /*6190*/  SHF.L.U32 R78, R81, 0x10, RZ ;  /* 0x00000010514e7819 */ /* 0x000fe200000006ff */
[----:B------:R-:W-:Y:S02]  /*61a0*/  IMAD.U32 R79, R79, 0x10000, RZ ;  /* 0x000100004f4f7824 */ /* 0x000fe400078e00ff */
[----:B-----5:R-:W-:Y:S02]  /*61b0*/  HMUL2.BF16_V2 R15, R5, R82 ;  /* 0x00000052050f7232 */ /* 0x020fe40000200000 */
[----:B------:R-:W-:-:S02]  /*61c0*/  IMAD.U32 R9, R9, 0x10000, RZ ;  /* 0x0001000009097824 */ /* 0x000fc400078e00ff */
[--C-:B------:R-:W-:Y:S01]  /*61d0*/  FADD.FTZ R76, R76, R11.reuse ;  /* 0x0000000b4c4c7221 */ /* 0x100fe20000010000 */
[----:B------:R-:W-:Y:S01]  /*61e0*/  FADD.FTZ R79, R79, R78 ;  /* 0x0000004e4f4f7221 */ /* 0x000fe20000010000 */
[----:B------:R-:W-:Y:S01]  /*61f0*/  PRMT R11, R83, 0x7610, R11 ;  /* 0x00007610530b7816 */ /* 0x000fe2000000000b */
[----:B------:R-:W-:Y:S01]  /*6200*/  FADD.FTZ R9, R9, R14 ;  /* 0x0000000e09097221 */ /* 0x000fe20000010000 */
[----:B------:R-:W-:Y:S01]  /*6210*/  PRMT R78, R15, 0x7632, R78 ;  /* 0x000076320f4e7816 */ /* 0x000fe2000000004e */
[----:B------:R-:W-:Y:S01]  /*6220*/  BSSY.RECONVERGENT B1, `(.L_x_16906) ;  /* 0x000003e000017945 */ /* 0x000fe20003800200 */
[----:B------:R-:W-:Y:S01]  /*6230*/  PRMT R14, R83, 0x7632, R14 ;  /* 0x00007632530e7816 */ /* 0x000fe2000000000e */
[----:B------:R-:W-:Y:S01]  /*6240*/  IMAD.U32 R11, R11, 0x10000, RZ ;  /* 0x000100000b0b7824 */ /* 0x000fe200078e00ff */
[----:B------:R-:W-:Y:S01]  /*6250*/  SHF.L.U32 R15, R15, 0x10, RZ ;  /* 0x000000100f0f7819 */ /* 0x000fe200000006ff */
[----:B------:R-:W-:Y:S02]  /*6260*/  IMAD.U32 R78, R78, 0x10000, RZ ;  /* 0x000100004e4e7824 */ /* 0x000fe400078e00ff */
[----:B------:R-:W-:Y:S01]  /*6270*/  FADD.FTZ R76, R9, R76 ;  /* 0x0000004c094c7221 */ /* 0x000fe20000010000 */
[----:B------:R-:W-:-:S02]  /*6280*/  IMAD.U32 R14, R14, 0x10000, RZ ;  /* 0x000100000e0e7824 */ /* 0x000fc400078e00ff */
[C---:B------:R-:W-:Y:S02]  /*6290*/  HFMA2.BF16_V2 R9, R7.reuse, R80, -RZ ;  /* 0x0000005007097231 */ /* 0x040fe400003000ff */
[----:B------:R-:W-:Y:S01]  /*62a0*/  FADD.FTZ R82, R15, R78 ;  /* 0x0000004e0f527221 */ /* 0x000fe20000010000 */
[----:B------:R-:W-:Y:S02]  /*62b0*/  HFMA2.BF16_V2 R78, R7, R84, -RZ ;  /* 0x00000054074e7231 */ /* 0x000fe400003000ff */
[----:B------:R-:W-:Y:S01]  /*62c0*/  FADD.FTZ R81, R11, R14 ;  /* 0x0000000e0b517221 */ /* 0x000fe20000010000 */
        /* <DEDUP_REMOVED lines=51> */
.L_x_16907:
[----:B------:R-:W-:Y:S05]  /*6600*/  BSYNC.RECONVERGENT B1 ;  /* 0x0000000000017941 */ /* 0x000fea0003800200 */
.L_x_16906:
        /* <DEDUP_REMOVED lines=17> */
[-C--:B------:R-:W-:Y:S02]  /*6720*/  ISETP.GE.AND P1, PT, R74, R29.reuse, PT ;  /* 0x0000001d4a00720c */ /* 0x080fe40003f26270 */
[----:B------:R-:W-:Y:S02]  /*6730*/  PRMT R74, R70, 0x7632, R74 ;  /* 0x00007632464a7816 */ /* 0x000fe4000000004a */
[----:B------:R-:W-:-:S02]  /*6740*/  ISETP.GE.AND P4, PT, R78, R29, PT ;  /* 0x0000001d4e00720c */ /* 0x000fc40003f86270 */
        /* <DEDUP_REMOVED lines=20> */
.L_x_16909:
[----:B------:R-:W-:Y:S05]  /*6890*/  BSYNC.RECONVERGENT B1 ;  /* 0x0000000000017941 */ /* 0x000fea0003800200 */
.L_x_16908:
        /* <DEDUP_REMOVED lines=11> */
[----:B------:R-:W-:Y:S01]  /*6950*/  PRMT R10, R71, 0x7610, R10 ;  /* 0x00007610470a7816 */ /* 0x000fe2000000000a */
        /* <DEDUP_REMOVED lines=33> */
[-C--:B------:R-:W-:Y:S02]  /*6b70*/  ISETP.GE.AND P1, PT, R10, R29.reuse, PT ;  /* 0x0000001d0a00720c */ /* 0x080fe40003f26270 */
[-C--:B------:R-:W-:Y:S01]  /*6b80*/  ISETP.GE.AND P5, PT, R70, R29.reuse, PT ;  /* 0x0000001d4600720c */ /* 0x080fe20003fa6270 */
[----:B------:R-:W-:Y:S01]  /*6b90*/  VIADD R70, R38, 0xfffffffe ;  /* 0xfffffffe26467836 */ /* 0x000fe20000000000 */
[----:B------:R-:W-:Y:S01]  /*6ba0*/  ISETP.GE.AND P4, PT, R72, R29, PT ;  /* 0x0000001d4800720c */ /* 0x000fe20003f86270 */
[----:B------:R-:W-:Y:S01]  /*6bb0*/  VIADD R72, R38, 0x4 ;  /* 0x0000000426487836 */ /* 0x000fe20000000000 */
[----:B------:R-:W-:-:S02]  /*6bc0*/  PRMT R10, R66, 0x7632, R10 ;  /* 0x00007632420a7816 */ /* 0x000fc4000000000a */
[----:B------:R-:W-:Y:S02]  /*6bd0*/  IADD3 R74, PT, PT, R38, 0x3, RZ ;  /* 0x00000003264a7810 */ /* 0x000fe40007ffe0ff */
[----:B------:R-:W-:Y:S02]  /*6be0*/  SEL R66, R66, RZ, !P1 ;  /* 0x000000ff42427207 */ /* 0x000fe40004800000 */
        /* <DEDUP_REMOVED lines=18> */
.L_x_16911:
[----:B------:R-:W-:Y:S05]  /*6d10*/  BSYNC.RECONVERGENT B1 ;  /* 0x0000000000017941 */ /* 0x000fea0003800200 */
.L_x_16910:
        /* <DEDUP_REMOVED lines=41> */
.L_x_16913:
[----:B------:R-:W-:Y:S05]  /*6fb0*/  BSYNC.RECONVERGENT B1 ;  /* 0x0000000000017941 */ /* 0x000fea0003800200 */
.L_x_16912:
        /* <DEDUP_REMOVED lines=11> */
[C---:B------:R-:W-:Y:S01]  /*7070*/  HFMA2.BF16_V2 R60, R7.reuse, R60, -RZ ;  /* 0x0000003c073c7231 */ /* 0x040fe200003000ff */
        /* <DEDUP_REMOVED lines=10> */
[----:B------:R-:W-:Y:S01]  /*7120*/  HMUL2.BF16_V2 R11, R8, R61 ;  /* 0x0000003d080b7232 */ /* 0x000fe20000200000 */
[C---:B------:R-:W-:Y:S01]  /*7130*/  PRMT R61, R60.reuse, 0x7632, R61 ;  /* 0x000076323c3d7816 */ /* 0x040fe2000000003d */
[----:B------:R-:W-:Y:S01]  /*7140*/  FADD.FTZ R63, R15, R66 ;  /* 0x000000420f3f7221 */ /* 0x000fe20000010000 */
[----:B------:R-:W-:Y:S02]  /*7150*/  IMAD.U32 R60, R60, 0x10000, RZ ;  /* 0x000100003c3c7824 */ /* 0x000fe400078e00ff */
[----:B------:R-:W-:Y:S01]  /*7160*/  FADD.FTZ R65, R68, R65 ;  /* 0x0000004144417221 */ /* 0x000fe20000010000 */
[C---:B------:R-:W-:Y:S01]  /*7170*/  PRMT R15, R11.reuse, 0x7632, R15 ;  /* 0x000076320b0f7816 */ /* 0x040fe2000000000f */
[----:B------:R-:W-:Y:S01]  /*7180*/  IMAD.U32 R11, R11, 0x10000, RZ ;  /* 0x000100000b0b7824 */ /* 0x000fe200078e00ff */
[C---:B------:R-:W-:Y:S01]  /*7190*/  PRMT R10, R9.reuse, 0x7632, R10 ;  /* 0x00007632090a7816 */ /* 0x040fe2000000000a */
[----:B------:R-:W-:Y:S01]  /*71a0*/  FADD.FTZ R62, R62, R63 ;  /* 0x0000003f3e3e7221 */ /* 0x000fe20000010000 */
[----:B------:R-:W-:Y:S01]  /*71b0*/  SHF.L.U32 R9, R9, 0x10, RZ ;  /* 0x0000001009097819 */ /* 0x000fe200000006ff */
[----:B------:R-:W-:Y:S01]  /*71c0*/  IMAD.U32 R64, R15, 0x10000, RZ ;  /* 0x000100000f407824 */ /* 0x000fe200078e00ff */
[----:B------:R-:W-:Y:S01]  /*71d0*/  SHF.L.U32 R61, R61, 0x10, RZ ;  /* 0x000000103d3d7819 */ /* 0x000fe200000006ff */
        /* <DEDUP_REMOVED lines=20> */
[----:B------:R-:W-:-:S02]  /*7320*/  PRMT R9, R58, 0x7632, R9 ;  /* 0x000076323a097816 */ /* 0x000fc40000000009 */
        /* <DEDUP_REMOVED lines=20> */
.L_x_16915:
[----:B------:R-:W-:Y:S05]  /*7470*/  BSYNC.RECONVERGENT B1 ;  /* 0x0000000000017941 */ /* 0x000fea0003800200 */
.L_x_16914:
[----:B------:R-:W-:Y:S02]  /*7480*/  HFMA2.BF16_V2 R58, R5, R58, -RZ ;  /* 0x0000003a053a7231 */ /* 0x000fe400003000ff */
[----:B------:R-:W-:Y:S02]  /*7490*/  HMUL2.BF16_V2 R9, R4, R59 ;  /* 0x0000003b04097232 */ /* 0x000fe40000200000 */
[----:B------:R-:W-:Y:S01]  /*74a0*/  FADD.FTZ R23, R10, R23 ;  /* 0x000000170a177221 */ /* 0x000fe20000010000 */
[----:B------:R-:W-:Y:S02]  /*74b0*/  HFMA2.BF16_V2 R56, R7, R56, -RZ ;  /* 0x0000003807387231 */ /* 0x000fe400003000ff */
[----:B------:R-:W-:Y:S01]  /*74c0*/  FADD.FTZ R24, R11, R24 ;  /* 0x000000180b187221 */ /* 0x000fe20000010000 */
[----:B------:R-:W-:Y:S01]  /*74d0*/  HMUL2.BF16_V2 R15, R8, R57 ;  /* 0x00000039080f7232 */ /* 0x000fe20000200000 */
[C---:B------:R-:W-:Y:S01]  /*74e0*/  PRMT R10, R9.reuse, 0x7632, R10 ;  /* 0x00007632090a7816 */ /* 0x040fe2000000000a */
[----:B------:R-:W-:Y:S01]  /*74f0*/  IMAD.U32 R9, R9, 0x10000, RZ ;  /* 0x0001000009097824 */ /* 0x000fe200078e00ff */
[----:B------:R-:W-:Y:S01]  /*7500*/  BSSY.RECONVERGENT B1, `(.L_x_16916) ;  /* 0x0000030000017945 */ /* 0x000fe20003800200 */
[----:B------:R-:W-:-:S02]  /*7510*/  PRMT R11, R58, 0x7610, R11 ;  /* 0x000076103a0b7816 */ /* 0x000fc4000000000b */
[----:B------:R-:W-:Y:S01]  /*7520*/  IMAD.U32 R10, R10, 0x10000, RZ ;  /* 0x000100000a0a7824 */ /* 0x000fe200078e00ff */
[----:B------:R-:W-:Y:S02]  /*7530*/  PRMT R14, R58, 0x7632, R14 ;  /* 0x000076323a0e7816 */ /* 0x000fe4000000000e */
[C---:B------:R-:W-:Y:S01]  /*7540*/  PRMT R57, R15.reuse, 0x7632, R57 ;  /* 0x000076320f397816 */ /* 0x040fe20000000039 */
[----:B------:R-:W-:Y:S01]  /*7550*/  IMAD.U32 R15, R15, 0x10000, RZ ;  /* 0x000100000f0f7824 */ /* 0x000fe200078e00ff */
[----:B------:R-:W-:Y:S01]  /*7560*/  SHF.L.U32 R58, R11, 0x10, RZ ;  /* 0x000000100b3a7819 */ /* 0x000fe200000006ff */
[----:B------:R-:W-:Y:S02]  /*7570*/  IMAD.U32 R59, R14, 0x10000, RZ ;  /* 0x000100000e3b7824 */ /* 0x000fe400078e00ff */
[--C-:B------:R-:W-:Y:S01]  /*7580*/  FADD.FTZ R11, R9, R10.reuse ;  /* 0x0000000a090b7221 */ /* 0x100fe20000010000 */
[----:B------:R-:W-:Y:S02]  /*7590*/  SHF.L.U32 R14, R57, 0x10, RZ ;  /* 0x00000010390e7819 */ /* 0x000fe400000006ff */
[----:B------:R-:W-:Y:S01]  /*75a0*/  PRMT R9, R56, 0x7610, R9 ;  /* 0x0000761038097816 */ /* 0x000fe20000000009 */
[----:B------:R-:W-:Y:S01]  /*75b0*/  FADD.FTZ R58, R58, R59 ;  /* 0x0000003b3a3a7221 */ /* 0x000fe20000010000 */
[----:B------:R-:W-:Y:S01]  /*75c0*/  PRMT R10, R56, 0x7632, R10 ;  /* 0x00007632380a7816 */ /* 0x000fe2000000000a */
[----:B------:R-:W-:-:S02]  /*75d0*/  FADD.FTZ R14, R15, R14 ;  /* 0x0000000e0f0e7221 */ /* 0x000fc40000010000 */
[----:B------:R-:W-:Y:S01]  /*75e0*/  FADD.FTZ R11, R11, R58 ;  /* 0x0000003a0b0b7221 */ /* 0x000fe20000010000 */
[----:B------:R-:W-:Y:S02]  /*75f0*/  IMAD.U32 R9, R9, 0x10000, RZ ;  /* 0x0001000009097824 */ /* 0x000fe400078e00ff */
        /* <DEDUP_REMOVED lines=32> */
.L_x_16917:
[----:B------:R-:W-:Y:S05]  /*7800*/  BSYNC.RECONVERGENT B1 ;  /* 0x0000000000017941 */ /* 0x000fea0003800200 */
.L_x_16916:
        /* <DEDUP_REMOVED lines=56> */
.L_x_16919:
[----:B------:R-:W-:Y:S05]  /*7b90*/  BSYNC.RECONVERGENT B1 ;  /* 0x0000000000017941 */ /* 0x000fea0003800200 */
.L_x_16918:
        /* <DEDUP_REMOVED lines=41> */
.L_x_16921:
[----:B------:R-:W-:Y:S05]  /*7e30*/  BSYNC.RECONVERGENT B1 ;  /* 0x0000000000017941 */ /* 0x000fea0003800200 */
.L_x_16920:
[----:B------:R-:W-:Y:S01]  /*7e40*/  HFMA2.BF16_V2 R47, R4, R47, -RZ ;  /* 0x0000002f042f7231 */ /* 0x000fe200003000ff */
[----:B------:R-:W-:Y:S01]  /*7e50*/  SHF.L.U32 R54, R49, 0x10, RZ ;  /* 0x0000001031367819 */ /* 0x000fe200000006ff */
[----:B------:R-:W-:Y:S02]  /*7e60*/  HMUL2.BF16_V2 R49, R5, R46 ;  /* 0x0000002e05317232 */ /* 0x000fe40000200000 */
[----:B------:R-:W-:Y:S01]  /*7e70*/  IMAD.U32 R11, R11, 0x10000, RZ ;  /* 0x000100000b0b7824 */ /* 0x000fe200078e00ff */
[----:B------:R-:W-:Y:S01]  /*7e80*/  SHF.L.U32 R52, R52, 0x10, RZ ;  /* 0x0000001034347819 */ /* 0x000fe200000006ff */
[----:B------:R-:W-:Y:S02]  /*7e90*/  IMAD.U32 R50, R50, 0x10000, RZ ;  /* 0x0001000032327824 */ /* 0x000fe400078e00ff */
[----:B------:R-:W-:Y:S02]  /*7ea0*/  HMUL2.BF16_V2 R45, R8, R45 ;  /* 0x0000002d082d7232 */ /* 0x000fe40000200000 */
[----:B------:R-:W-:-:S02]  /*7eb0*/  IMAD.U32 R51, R51, 0x10000, RZ ;  /* 0x0001000033337824 */ /* 0x000fc400078e00ff */
[----:B------:R-:W-:Y:S01]  /*7ec0*/  FADD.FTZ R11, R11, R54 ;  /* 0x000000360b0b7221 */ /* 0x000fe20000010000 */
[----:B------:R-:W-:Y:S01]  /*7ed0*/  IMAD.U32 R53, R53, 0x10000, RZ ;  /* 0x0001000035357824 */ /* 0x000fe200078e00ff */
[C---:B------:R-:W-:Y:S01]  /*7ee0*/  PRMT R46, R47.reuse, 0x7610, R46 ;  /* 0x000076102f2e7816 */ /* 0x040fe2000000002e */
[----:B------:R-:W-:Y:S01]  /*7ef0*/  FADD.FTZ R50, R50, R51 ;  /* 0x0000003332327221 */ /* 0x000fe20000010000 */
[----:B------:R-:W-:Y:S01]  /*7f00*/  PRMT R47, R47, 0x7632, R47 ;  /* 0x000076322f2f7816 */ /* 0x000fe2000000002f */
[----:B------:R-:W-:Y:S01]  /*7f10*/  FADD.FTZ R53, R52, R53 ;  /* 0x0000003534357221 */ /* 0x000fe20000010000 */
[----:B------:R-:W-:Y:S01]  /*7f20*/  PRMT R51, R49, 0x7632, R51 ;  /* 0x0000763231337816 */ /* 0x000fe20000000033 */
[----:B------:R-:W-:Y:S01]  /*7f30*/  IMAD.U32 R46, R46, 0x10000, RZ ;  /* 0x000100002e2e7824 */ /* 0x000fe200078e00ff */
[----:B------:R-:W-:Y:S01]  /*7f40*/  SHF.L.U32 R47, R47, 0x10, RZ ;  /* 0x000000102f2f7819 */ /* 0x000fe200000006ff */
[----:B------:R-:W-:Y:S02]  /*7f50*/  IMAD.U32 R52, R49, 0x10000, RZ ;  /* 0x0001000031347824 */ /* 0x000fe400078e00ff */
[----:B------:R-:W-:Y:S01]  /*7f60*/  FADD.FTZ R50, R11, R50 ;  /* 0x000000320b327221 */ /* 0x000fe20000010000 */
[----:B------:R-:W-:-:S02]  /*7f70*/  HFMA2.BF16_V2 R11, R7, R48, -RZ ;  /* 0x00000030070b7231 */ /* 0x000fc400003000ff */
[----:B------:R-:W-:Y:S02]  /*7f80*/  IMAD.U32 R51, R51, 0x10000, RZ ;  /* 0x0001000033337824 */ /* 0x000fe400078e00ff */
[----:B------:R-:W-:Y:S01]  /*7f90*/  FADD.FTZ R49, R46, R47 ;  /* 0x0000002f2e317221 */ /* 0x000fe20000010000 */
[----:B------:R-:W-:Y:S01]  /*7fa0*/  HFMA2.BF16_V2 R47, R7, R44, -RZ ;  /* 0x0000002c072f7231 */ /* 0x000fe200003000ff */
[C---:B------:R-:W-:Y:S01]  /*7fb0*/  PRMT R46, R45.reuse, 0x7632, R46 ;  /* 0x000076322d2e7816 */ /* 0x040fe2000000002e */
[----:B------:R-:W-:Y:S01]  /*7fc0*/  FADD.FTZ R52, R52, R51 ;  /* 0x0000003334347221 */ /* 0x000fe20000010000 */
[----:B------:R-:W-:Y:S01]  /*7fd0*/  SHF.L.U32 R45, R45, 0x10, RZ ;  /* 0x000000102d2d7819 */ /* 0x000fe200000006ff */
[----:B------:R-:W-:Y:S01]  /*7fe0*/  FADD.FTZ R50, R50, R53 ;  /* 0x0000003532327221 */ /* 0x000fe20000010000 */
[----:B------:R-:W-:Y:S01]  /*7ff0*/  FADD.FTZ R14, R14, R9 ;  /* 0x000000090e0e7221 */ /* 0x000fe20000010000 */
[----:B------:R-:W-:Y:S01]  /*8000*/  IMAD.U32 R46, R46, 0x10000, RZ ;  /* 0x000100002e2e7824 */ /* 0x000fe200078e00ff */
[C---:B------:R-:W-:Y:S01]  /*8010*/  PRMT R44, R11.reuse, 0x7632, R44 ;  /* 0x000076320b2c7816 */ /* 0x040fe2000000002c */
[----:B------:R-:W-:-:S02]  /*8020*/  IMAD.U32 R11, R11, 0x10000, RZ ;  /* 0x000100000b0b7824 */ /* 0x000fc400078e00ff */
[----:B------:R-:W-:Y:S01]  /*8030*/  FADD.FTZ R49, R49, R52 ;  /* 0x0000003431317221 */ /* 0x000fe20000010000 */
        /* <DEDUP_REMOVED lines=47> */
.L_x_16923:
[----:B------:R-:W-:Y:S05]  /*8330*/  BSYNC.RECONVERGENT B1 ;  /* 0x0000000000017941 */ /* 0x000fea0003800200 */
.L_x_16922:
[----:B------:R-:W-:Y:S02]  /*8340*/  HFMA2.BF16_V2 R6, R5, R42, -RZ ;  /* 0x0000002a05067231 */ /* 0x000fe400003000ff */
[----:B------:R-:W-:Y:S02]  /*8350*/  HMUL2.BF16_V2 R4, R4, R43 ;  /* 0x0000002b04047232 */ /* 0x000fe40000200000 */
[----:B------:R-:W-:Y:S02]  /*8360*/  HFMA2.BF16_V2 R10, R7, R40, -RZ ;  /* 0x00000028070a7231 */ /* 0x000fe400003000ff */
[----:B------:R-:W-:Y:S01]  /*8370*/  HMUL2.BF16_V2 R8, R8, R41 ;  /* 0x0000002908087232 */ /* 0x000fe20000200000 */
[----:B------:R-:W-:Y:S01]  /*8380*/  IADD3 R34, P1, PT, R34, 0x10, RZ ;  /* 0x0000001022227810 */ /* 0x000fe20007f3e0ff */
[----:B------:R-:W-:Y:S01]  /*8390*/  VIADD R38, R38, 0x80 ;  /* 0x0000008026267836 */ /* 0x000fe20000000000 */
[----:B------:R-:W-:Y:S02]  /*83a0*/  PRMT R5, R4, 0x7632, R5 ;  /* 0x0000763204057816 */ /* 0x000fe40000000005 */
        /* <DEDUP_REMOVED lines=12> */
[----:B------:R-:W-:-:S02]  /*8470*/  VIADD R7, R37, 0x3 ;  /* 0x0000000325077836 */ /* 0x000fc40000000000 */
[----:B------:R-:W-:Y:S01]  /*8480*/  FADD.FTZ R9, R8, R9 ;  /* 0x0000000908097221 */ /* 0x000fe20000010000 */
[----:B------:R-:W-:Y:S02]  /*8490*/  IMAD.U32 R5, R4, 0x10000, RZ ;  /* 0x0001000004057824 */ /* 0x000fe400078e00ff */
[----:B------:R-:W-:Y:S01]  /*84a0*/  FADD.FTZ R6, R11, R6 ;  /* 0x000000060b067221 */ /* 0x000fe20000010000 */
[----:B------:R-:W-:Y:S01]  /*84b0*/  IADD3 R87, PT, PT, R87, 0x4, RZ ;  /* 0x0000000457577810 */ /* 0x000fe20007ffe0ff */
[----:B------:R-:W-:Y:S01]  /*84c0*/  VIADD R37, R37, 0x4 ;  /* 0x0000000425257836 */ /* 0x000fe20000000000 */
[----:B------:R-:W-:Y:S01]  /*84d0*/  ISETP.GE.AND P0, PT, R7, R32, PT ;  /* 0x000000200700720c */ /* 0x000fe20003f06270 */
[----:B------:R-:W-:Y:S01]  /*84e0*/  FADD.FTZ R5, R10, R5 ;  /* 0x000000050a057221 */ /* 0x000fe20000010000 */
[----:B------:R-:W-:Y:S01]  /*84f0*/  FADD.FTZ R6, R6, R9 ;  /* 0x0000000906067221 */ /* 0x000fe20000010000 */
[----:B------:R-:W-:Y:S01]  /*8500*/  IADD3 R35, PT, PT, R35, 0x200, RZ ;  /* 0x0000020023237810 */ /* 0x000fe20007ffe0ff */
[----:B------:R-:W-:-:S02]  /*8510*/  IMAD.X R39, RZ, RZ, R39, P1 ;  /* 0x000000ffff277224 */ /* 0x000fc400008e0627 */
[----:B------:R-:W-:-:S04]  /*8520*/  FADD.FTZ R6, R6, R5 ;  /* 0x0000000506067221 */ /* 0x000fc80000010000 */
[----:B------:R-:W-:-:S03]  /*8530*/  FADD.FTZ R31, R6, R31 ;  /* 0x0000001f061f7221 */ /* 0x000fc60000010000 */
[----:B------:R-:W-:Y:S05]  /*8540*/  @!P0 BRA `(.L_x_16924) ;  /* 0xffffffc400008947 */ /* 0x000fea000383ffff */
.L_x_16893:
[----:B--23--:R-:W-:Y:S05]  /*8550*/  BSYNC.RECONVERGENT B0 ;  /* 0x0000000000007941 */ /* 0x00cfea0003800200 */
.L_x_16892:
[----:B------:R-:W2:Y:S01]  /*8560*/  SHFL.BFLY PT, R29, R26, 0x2, 0x1f ;  /* 0x0c401f001a1d7f89 */ /* 0x000ea200000e0000 */
[----:B------:R-:W3:Y:S01]  /*8570*/  S2UR UR5, SR_CgaCtaId ;  /* 0x00000000000579c3 */ /* 0x000ee20000008800 */
[----:B------:R-:W-:Y:S01]  /*8580*/  SHF.R.U32.HI R34, RZ, 0x2, R2 ;  /* 0x00000002ff227819 */ /* 0x000fe20000011602 */
[----:B------:R-:W-:Y:S01]  /*8590*/  UMOV UR4, 0x400 ;  /* 0x0000040000047882 */ /* 0x000fe20000000000 */
[----:B------:R-:W4:Y:S01]  /*85a0*/  SHFL.BFLY PT, R5, R36, 0x2, 0x1f ;  /* 0x0c401f0024057f89 */ /* 0x000f2200000e0000 */
[C---:B------:R-:W-:Y:S01]  /*85b0*/  LOP3.LUT R35, R0.reuse, 0x3c0, RZ, 0xc0, !PT ;  /* 0x000003c000237812 */ /* 0x040fe200078ec0ff */
[----:B------:R-:W-:Y:S01]  /*85c0*/  UIADD3 UR4, UPT, UPT, UR4, 0x110, URZ ;  /* 0x0000011004047890 */ /* 0x000fe2000fffe0ff */
[----:B------:R-:W-:Y:S01]  /*85d0*/  IMAD R34, R3, 0x78, R34 ;  /* 0x0000007803227824 */ /* 0x000fe200078e0222 */
[----:B-1----:R-:W1:Y:S01]  /*85e0*/  SHFL.BFLY PT, R7, R16, 0x2, 0x1f ;  /* 0x0c401f0010077f89 */ /* 0x002e6200000e0000 */
[----:B------:R-:W-:Y:S01]  /*85f0*/  BSSY.RECONVERGENT B0, `(.L_x_16925) ;  /* 0x0000055000007945 */ /* 0x000fe20003800200 */
[----:B------:R-:W-:-:S02]  /*8600*/  LOP3.LUT P0, RZ, R0, 0x3c3, RZ, 0xc0, !PT ;  /* 0x000003c300ff7812 */ /* 0x000fc4000780c0ff */
[----:B------:R-:W5:Y:S01]  /*8610*/  SHFL.BFLY PT, R4, R17, 0x2, 0x1f ;  /* 0x0c401f0011047f89 */ /* 0x000f6200000e0000 */
[C---:B------:R-:W-:Y:S02]  /*8620*/  LOP3.LUT P1, RZ, R0.reuse, 0x3e3, RZ, 0xc0, !PT ;  /* 0x000003e300ff7812 */ /* 0x040fe4000782c0ff */
[C---:B------:R-:W-:Y:S01]  /*8630*/  ISETP.GT.U32.AND P3, PT, R0.reuse, 0x1f, PT ;  /* 0x0000001f0000780c */ /* 0x040fe20003f64070 */
[----:B0-----:R-:W0:Y:S04]  /*8640*/  SHFL.BFLY PT, R9, R18, 0x2, 0x1f ;  /* 0x0c401f0012097f89 */ /* 0x001e2800000e0000 */
[----:B------:R-:W0:Y:S04]  /*8650*/  SHFL.BFLY PT, R6, R19, 0x2, 0x1f ;  /* 0x0c401f0013067f89 */ /* 0x000e2800000e0000 */
[----:B------:R-:W0:Y:S01]  /*8660*/  SHFL.BFLY PT, R11, R20, 0x2, 0x1f ;  /* 0x0c401f00140b7f89 */ /* 0x000e2200000e0000 */
[----:B--2---:R-:W-:Y:S01]  /*8670*/  FADD.FTZ R29, R29, R26 ;  /* 0x0000001a1d1d7221 */ /* 0x004fe20000010000 */
[----:B------:R-:W-:Y:S01]  /*8680*/  LOP3.LUT R26, R0, 0x3, RZ, 0xc0, !PT ;  /* 0x00000003001a7812 */ /* 0x000fe200078ec0ff */
[----:B---3--:R-:W-:Y:S01]  /*8690*/  ULEA UR4, UR5, UR4, 0x18 ;  /* 0x0000000405047291 */ /* 0x008fe2000f8ec0ff */
[----:B------:R-:W2:Y:S01]  /*86a0*/  SHFL.BFLY PT, R8, R21, 0x2, 0x1f ;  /* 0x0c401f0015087f89 */ /* 0x000ea200000e0000 */
[----:B----4-:R-:W-:Y:S01]  /*86b0*/  FADD.FTZ R5, R5, R36 ;  /* 0x0000002405057221 */ /* 0x010fe20000010000 */
[----:B------:R-:W-:-:S02]  /*86c0*/  ISETP.NE.AND P2, PT, R26, RZ, PT ;  /* 0x000000ff1a00720c */ /* 0x000fc40003f45270 */
[----:B------:R-:W3:Y:S01]  /*86d0*/  SHFL.BFLY PT, R13, R22, 0x2, 0x1f ;  /* 0x0c401f00160d7f89 */ /* 0x000ee200000e0000 */
[----:B-1----:R-:W-:Y:S01]  /*86e0*/  FADD.FTZ R7, R7, R16 ;  /* 0x0000001007077221 */ /* 0x002fe20000010000 */
[----:B------:R-:W-:Y:S02]  /*86f0*/  ISETP.NE.OR P5, PT, R35, 0x40, P2 ;  /* 0x000000402300780c */ /* 0x000fe400017a5670 */
[----:B------:R-:W1:Y:S01]  /*8700*/  SHFL.BFLY PT, R10, R23, 0x2, 0x1f ;  /* 0x0c401f00170a7f89 */ /* 0x000e6200000e0000 */
[----:B-----5:R-:W-:Y:S01]  /*8710*/  FADD.FTZ R17, R4, R17 ;  /* 0x0000001104117221 */ /* 0x020fe20000010000 */
[----:B------:R-:W-:Y:S02]  /*8720*/  LOP3.LUT R36, R0, 0x3e0, RZ, 0xc0, !PT ;  /* 0x000003e000247812 */ /* 0x000fe400078ec0ff */
[----:B------:R-:W4:Y:S01]  /*8730*/  SHFL.BFLY PT, R15, R24, 0x2, 0x1f ;  /* 0x0c401f00180f7f89 */ /* 0x000f2200000e0000 */
[----:B0-----:R-:W-:Y:S01]  /*8740*/  FADD.FTZ R9, R9, R18 ;  /* 0x0000001209097221 */ /* 0x001fe20000010000 */
[----:B------:R-:W-:-:S02]  /*8750*/  LEA R34, R34, UR4, 0x2 ;  /* 0x0000000422227c11 */ /* 0x000fc4000f8e10ff */
[----:B------:R-:W0:Y:S01]  /*8760*/  SHFL.BFLY PT, R12, R25, 0x2, 0x1f ;  /* 0x0c401f00190c7f89 */ /* 0x000e2200000e0000 */
[----:B------:R-:W-:Y:S01]  /*8770*/  FADD.FTZ R19, R6, R19 ;  /* 0x0000001306137221 */ /* 0x000fe20000010000 */
[----:B------:R-:W-:Y:S02]  /*8780*/  ISETP.NE.OR P4, PT, R36, 0x20, P2 ;  /* 0x000000202400780c */ /* 0x000fe40001785670 */
[----:B------:R-:W5:Y:S01]  /*8790*/  SHFL.BFLY PT, R14, R27, 0x2, 0x1f ;  /* 0x0c401f001b0e7f89 */ /* 0x000f6200000e0000 */
[----:B------:R-:W-:-:S03]  /*87a0*/  FADD.FTZ R11, R11, R20 ;  /* 0x000000140b0b7221 */ /* 0x000fc60000010000 */
[----:B------:R-:W5:Y:S01]  /*87b0*/  SHFL.BFLY PT, R33, R30, 0x2, 0x1f ;  /* 0x0c401f001e217f89 */ /* 0x000f6200000e0000 */
[----:B--2---:R-:W-:-:S03]  /*87c0*/  FADD.FTZ R21, R8, R21 ;  /* 0x0000001508157221 */ /* 0x004fc60000010000 */
[----:B------:R-:W2:Y:S01]  /*87d0*/  SHFL.BFLY PT, R32, R31, 0x2, 0x1f ;  /* 0x0c401f001f207f89 */ /* 0x000ea200000e0000 */
[----:B---3--:R-:W-:Y:S01]  /*87e0*/  FADD.FTZ R13, R13, R22 ;  /* 0x000000160d0d7221 */ /* 0x008fe20000010000 */
[----:B-1----:R-:W-:Y:S02]  /*87f0*/  FADD.FTZ R23, R10, R23 ;  /* 0x000000170a177221 */ /* 0x002fe40000010000 */
[----:B------:R-:W1:Y:S01]  /*8800*/  SHFL.BFLY PT, R4, R5, 0x1, 0x1f ;  /* 0x0c201f0005047f89 */ /* 0x000e6200000e0000 */
[----:B----4-:R-:W-:-:S03]  /*8810*/  FADD.FTZ R15, R15, R24 ;  /* 0x000000180f0f7221 */ /* 0x010fc60000010000 */
[----:B------:R-:W3:Y:S01]  /*8820*/  SHFL.BFLY PT, R6, R7, 0x1, 0x1f ;  /* 0x0c201f0007067f89 */ /* 0x000ee200000e0000 */
[----:B0-----:R-:W-:-:S03]  /*8830*/  FADD.FTZ R25, R12, R25 ;  /* 0x000000190c197221 */ /* 0x001fc60000010000 */
[----:B------:R-:W0:Y:S01]  /*8840*/  SHFL.BFLY PT, R8, R17, 0x1, 0x1f ;  /* 0x0c201f0011087f89 */ /* 0x000e2200000e0000 */
[----:B-----5:R-:W-:-:S03]  /*8850*/  FADD.FTZ R27, R14, R27 ;  /* 0x0000001b0e1b7221 */ /* 0x020fc60000010000 */
[----:B------:R-:W4:Y:S01]  /*8860*/  SHFL.BFLY PT, R10, R9, 0x1, 0x1f ;  /* 0x0c201f00090a7f89 */ /* 0x000f2200000e0000 */
[----:B------:R-:W-:-:S03]  /*8870*/  FADD.FTZ R33, R33, R30 ;  /* 0x0000001e21217221 */ /* 0x000fc60000010000 */
[----:B------:R-:W5:Y:S01]  /*8880*/  SHFL.BFLY PT, R12, R19, 0x1, 0x1f ;  /* 0x0c201f00130c7f89 */ /* 0x000f6200000e0000 */
[----:B--2---:R-:W-:-:S03]  /*8890*/  FADD.FTZ R32, R32, R31 ;  /* 0x0000001f20207221 */ /* 0x004fc60000010000 */
[----:B------:R-:W2:Y:S04]  /*88a0*/  SHFL.BFLY PT, R14, R11, 0x1, 0x1f ;  /* 0x0c201f000b0e7f89 */ /* 0x000ea800000e0000 */
[----:B------:R-:W2:Y:S01]  /*88b0*/  SHFL.BFLY PT, R16, R21, 0x1, 0x1f ;  /* 0x0c201f0015107f89 */ /* 0x000ea200000e0000 */
[----:B-1----:R-:W-:-:S03]  /*88c0*/  FADD.FTZ R4, R5, R4 ;  /* 0x0000000405047221 */ /* 0x002fc60000010000 */
[----:B------:R-:W1:Y:S01]  /*88d0*/  SHFL.BFLY PT, R18, R13, 0x1, 0x1f ;  /* 0x0c201f000d127f89 */ /* 0x000e6200000e0000 */
[----:B---3--:R-:W-:-:S03]  /*88e0*/  FADD.FTZ R7, R7, R6 ;  /* 0x0000000607077221 */ /* 0x008fc60000010000 */
[----:B------:R-:W3:Y:S01]  /*88f0*/  SHFL.BFLY PT, R20, R23, 0x1, 0x1f ;  /* 0x0c201f0017147f89 */ /* 0x000ee200000e0000 */
[----:B0-----:R-:W-:-:S03]  /*8900*/  FADD.FTZ R8, R17, R8 ;  /* 0x0000000811087221 */ /* 0x001fc60000010000 */
[----:B------:R-:W0:Y:S01]  /*8910*/  SHFL.BFLY PT, R22, R15, 0x1, 0x1f ;  /* 0x0c201f000f167f89 */ /* 0x000e2200000e0000 */
[----:B----4-:R-:W-:-:S03]  /*8920*/  FADD.FTZ R9, R9, R10 ;  /* 0x0000000a09097221 */ /* 0x010fc60000010000 */
[----:B------:R-:W4:Y:S01]  /*8930*/  SHFL.BFLY PT, R24, R25, 0x1, 0x1f ;  /* 0x0c201f0019187f89 */ /* 0x000f2200000e0000 */
[----:B-----5:R-:W-:-:S03]  /*8940*/  FADD.FTZ R12, R19, R12 ;  /* 0x0000000c130c7221 */ /* 0x020fc60000010000 */
[----:B------:R-:W5:Y:S01]  /*8950*/  SHFL.BFLY PT, R2, R29, 0x1, 0x1f ;  /* 0x0c201f001d027f89 */ /* 0x000f6200000e0000 */
[----:B--2---:R-:W-:-:S03]  /*8960*/  FADD.FTZ R11, R11, R14 ;  /* 0x0000000e0b0b7221 */ /* 0x004fc60000010000 */
[----:B------:R-:W2:Y:S01]  /*8970*/  SHFL.BFLY PT, R26, R27, 0x1, 0x1f ;  /* 0x0c201f001b1a7f89 */ /* 0x000ea200000e0000 */
[----:B------:R-:W-:-:S03]  /*8980*/  FADD.FTZ R16, R21, R16 ;  /* 0x0000001015107221 */ /* 0x000fc60000010000 */
[----:B------:R-:W2:Y:S01]  /*8990*/  SHFL.BFLY PT, R30, R33, 0x1, 0x1f ;  /* 0x0c201f00211e7f89 */ /* 0x000ea200000e0000 */
[----:B-1----:R-:W-:-:S03]  /*89a0*/  FADD.FTZ R13, R13, R18 ;  /* 0x000000120d0d7221 */ /* 0x002fc60000010000 */
[----:B------:R-:W1:Y:S01]  /*89b0*/  SHFL.BFLY PT, R31, R32, 0x1, 0x1f ;  /* 0x0c201f00201f7f89 */ /* 0x000e6200000e0000 */
[----:B---3--:R-:W-:Y:S01]  /*89c0*/  FADD.FTZ R20, R23, R20 ;  /* 0x0000001417147221 */ /* 0x008fe20000010000 */
[----:B------:R-:W-:Y:S01]  /*89d0*/  BAR.SYNC.DEFER_BLOCKING 0x0 ;  /* 0x0000000000007b1d */ /* 0x000fe20000010000 */
[----:B0-----:R-:W-:Y:S01]  /*89e0*/  FADD.FTZ R15, R15, R22 ;  /* 0x000000160f0f7221 */ /* 0x001fe20000010000 */
[----:B----4-:R-:W-:Y:S01]  /*89f0*/  FADD.FTZ R24, R25, R24 ;  /* 0x0000001819187221 */ /* 0x010fe20000010000 */
[----:B-----5:R-:W-:Y:S01]  /*8a00*/  FADD.FTZ R29, R29, R2 ;  /* 0x000000021d1d7221 */ /* 0x020fe20000010000 */
[----:B--2---:R-:W-:Y:S01]  /*8a10*/  FADD.FTZ R26, R27, R26 ;  /* 0x0000001a1b1a7221 */ /* 0x004fe20000010000 */
[----:B------:R-:W-:Y:S01]  /*8a20*/  FADD.FTZ R33, R33, R30 ;  /* 0x0000001e21217221 */ /* 0x000fe20000010000 */
        /* <DEDUP_REMOVED lines=17> */
.L_x_16926:
[----:B------:R-:W-:Y:S05]  /*8b40*/  BSYNC.RECONVERGENT B0 ;  /* 0x0000000000007941 */ /* 0x000fea0003800200 */
.L_x_16925:
        /* <DEDUP_REMOVED lines=33> */
.L_x_16928:
[----:B------:R-:W-:Y:S05]  /*8d60*/  BSYNC.RECONVERGENT B0 ;  /* 0x0000000000007941 */ /* 0x000fea0003800200 */
.L_x_16927:
        /* <DEDUP_REMOVED lines=18> */
.L_x_16930:
[----:B------:R-:W-:Y:S05]  /*8e90*/  BSYNC.RECONVERGENT B0 ;  /* 0x0000000000007941 */ /* 0x000fea0003800200 */
.L_x_16929:
        /* <DEDUP_REMOVED lines=33> */
.L_x_16932:
[----:B------:R-:W-:Y:S05]  /*90b0*/  BSYNC.RECONVERGENT B0 ;  /* 0x0000000000007941 */ /* 0x000fea0003800200 */
.L_x_16931:
        /* <DEDUP_REMOVED lines=16> */
[----:B------:R-:W-:Y:S02]  /*91c0*/  F2FP.BF16.F32.PACK_AB R13, R13, R16 ;  /* 0x000000100d0d723e */ /* 0x000fe400000010ff */
[----:B------:R-:W-:Y:S02]  /*91d0*/  F2FP.BF16.F32.PACK_AB R15, R15, R20 ;  /* 0x000000140f0f723e */ /* 0x000fe400000010ff */
[----:B------:R-:W-:Y:S02]  /*91e0*/  F2FP.BF16.F32.PACK_AB R24, R29, R24 ;  /* 0x000000181d18723e */ /* 0x000fe400000010ff */
[----:B------:R-:W-:Y:S02]  /*91f0*/  F2FP.BF16.F32.PACK_AB R26, R33, R26 ;  /* 0x0000001a211a723e */ /* 0x000fe400000010ff */
[----:B------:R-:W-:Y:S02]  /*9200*/  PRMT R6, R11, 0x7632, R6 ;  /* 0x000076320b067816 */ /* 0x000fe40000000006 */
        /* <DEDUP_REMOVED lines=27> */
.L_x_16933:
        /* <DEDUP_REMOVED lines=12> */
.L_x_25899:


//--------------------- .text._ZN4vllm25paged_attention_v1_kernelI13__nv_bfloat16S1_Li112ELi32ELi128ELNS_18Fp8KVCacheDataTypeE0ELb0EEEvPT_PKS3_PKT0_S9_ifPKiSB_iPKfiiiSD_SD_iiiii --------------------------
	.section	.text._ZN4vllm25paged_attention_v1_kernelI13__nv_bfloat16S1_Li112ELi32ELi128ELNS_18Fp8KVCacheDataTypeE0ELb0EEEvPT_PKS3_PKT0_S9_ifPKiSB_iPKfiiiSD_SD_iiiii,"ax",@progbits
	.align	128
        .global         _ZN4vllm25paged_attention_v1_kernelI13__nv_bfloat16S1_Li112ELi32ELi128ELNS_18Fp8KVCacheDataTypeE0ELb0EEEvPT_PKS3_PKT0_S9_ifPKiSB_iPKfiiiSD_SD_iiiii
        .type           _ZN4vllm25paged_attention_v1_kernelI13__nv_bfloat16S1_Li112ELi32ELi128ELNS_18Fp8KVCacheDataTypeE0ELb0EEEvPT_PKS3_PKT0_S9_ifPKiSB_iPKfiiiSD_SD_iiiii,@function
        .size           _ZN4vllm25paged_attention_v1_kernelI13__nv_bfloat16S1_Li112ELi32ELi128ELNS_18Fp8KVCacheDataTypeE0ELb0EEEvPT_PKS3_PKT0_S9_ifPKiSB_iPKfiiiSD_SD_iiiii,(.L_x_25900 - _ZN4vllm25paged_attention_v1_kernelI13__nv_bfloat16S1_Li112ELi32ELi128ELNS_18Fp8KVCacheDataTypeE0ELb0EEEvPT_PKS3_PKT0_S9_ifPKiSB_iPKfiiiSD_SD_iiiii)
        .other          _ZN4vllm25paged_attention_v1_kernelI13__nv_bfloat16S1_Li112ELi32ELi128ELNS_18Fp8KVCacheDataTypeE0ELb0EEEvPT_PKS3_PKT0_S9_ifPKiSB_iPKfiiiSD_SD_iiiii,@"STO_CUDA_ENTRY STV_DEFAULT"
_ZN4vllm25paged_attention_v1_kernelI13__nv_bfloat16S1_Li112ELi32ELi128ELNS_18Fp8KVCacheDataTypeE0ELb0EEEvPT_PKS3_PKT0_S9_ifPKiSB_iPKfiiiSD_SD_iiiii:
.text._ZN4vllm25paged_attention_v1_kernelI13__nv_bfloat16S1_Li112ELi32ELi128ELNS_18Fp8KVCacheDataTypeE0ELb0EEEvPT_PKS3_PKT0_S9_ifPKiSB_iPKfiiiSD_SD_iiiii:
        /* <DEDUP_REMOVED lines=99> */
[----:B------:R-:W-:Y:S01]  /*0630*/  UMOV UR4, 0x400 ;  /* 0x0000040000047882 */ /* 0x000fe20000000000 */
[----:B------:R-:W2:Y:S01]  /*0640*/  LDCU UR8, c[0x0][0x3b8] ;  /* 0x00007700ff0877ac */ /* 0x000ea20008000800 */
[----:B0-----:R-:W-:Y:S01]  /*0650*/  SHF.R.U32.HI R2, RZ, 0x3, R0 ;  /* 0x00000003ff027819 */ /* 0x001fe20000011600 */
[----:B------:R-:W-:Y:S01]  /*0660*/  IMAD.MOV.U32 R3, RZ, RZ, RZ ;  /* 0x000000ffff037224 */ /* 0x000fe200078e00ff */
[----:B-----5:R-:W-:Y:S01]  /*0670*/  FSETP.NEU.FTZ.AND P2, PT, R30, RZ, PT ;  /* 0x000000ff1e00720b */ /* 0x020fe20003f5d000 */
[----:B------:R-:W0:Y:S01]  /*0680*/  LDCU.64 UR10, c[0x0][0x3a8] ;  /* 0x00007500ff0a77ac */ /* 0x000e220008000a00 */
[----:B------:R-:W-:Y:S01]  /*0690*/  LOP3.LUT R2, R2, 0x7c, RZ, 0xc0, !PT ;  /* 0x0000007c02027812 */ /* 0x000fe200078ec0ff */
[----:B------:R-:W-:Y:S01]  /*06a0*/  IMAD.SHL.U32 R120, R0, 0x8, RZ ;  /* 0x0000000800787824 */ /* 0x000fe200078e00ff */
[----:B------:R-:W-:Y:S02]  /*06b0*/  IADD3 R121, PT, PT, -R29, R0, RZ ;  /* 0x000000001d797210 */ /* 0x000fe40007ffe1ff */
[----:B------:R-:W-:-:S02]  /*06c0*/  MOV R123, 0xff7fffff ;  /* 0xff7fffff007b7802 */ /* 0x000fc40000000f00 */
[----:B------:R-:W-:Y:S01]  /*06d0*/  LOP3.LUT R120, R120, 0xf8, RZ, 0xc0, !PT ;  /* 0x000000f878787812 */ /* 0x000fe200078ec0ff */
[----:B--2---:R-:W-:Y:S01]  /*06e0*/  IMAD R5, R28, UR8, RZ ;  /* 0x000000081c057c24 */ /* 0x004fe2000f8e02ff */
[----:B------:R-:W2:Y:S03]  /*06f0*/  LDCU UR8, c[0x0][0x3d0] ;  /* 0x00007a00ff0877ac */ /* 0x000ea60008000800 */
[----:B------:R-:W-:Y:S01]  /*0700*/  IMAD.WIDE R2, R5, 0x4, R2 ;  /* 0x0000000405027825 */ /* 0x000fe200078e0202 */
[----:B-1----:R-:W-:Y:S02]  /*0710*/  ULEA UR15, UR5, UR4, 0x18 ;  /* 0x00000004050f7291 */ /* 0x002fe4000f8ec0ff */
[----:B------:R-:W-:Y:S01]  /*0720*/  UIADD3 UR4, UPT, UPT, UR4, 0x100, URZ ;  /* 0x0000010004047890 */ /* 0x000fe2000fffe0ff */
[----:B0-----:R-:W-:Y:S01]  /*0730*/  IADD3 R34, P0, PT, R2, UR10, RZ ;  /* 0x0000000a02227c10 */ /* 0x001fe2000ff1e0ff */
[----:B------:R-:W-:-:S02]  /*0740*/  IMAD.SHL.U32 R2, R0, 0x4, RZ ;  /* 0x0000000400027824 */ /* 0x000fc400078e00ff */
        /* <DEDUP_REMOVED lines=45> */
[----:B------:R-:W1:Y:S01]  /*0a20*/  LDS.128 R12, [UR15+0x90] ;  /* 0x0000900fff0c7984 */ /* 0x000e620008000c00 */
[----:B------:R-:W-:Y:S01]  /*0a30*/  SHF.L.U32 R71, R24, 0x10, RZ ;  /* 0x0000001018477819 */ /* 0x000fe200000006ff */
[----:B------:R-:W-:Y:S01]  /*0a40*/  IMAD.U32 R97, R6, 0x10000, RZ ;  /* 0x0001000006617824 */ /* 0x000fe200078e00ff */
[----:B------:R-:W-:Y:S01]  /*0a50*/  PRMT R84, R25, 0x7632, R84 ;  /* 0x0000763219547816 */ /* 0x000fe20000000054 */
[----:B------:R-:W2:Y:S01]  /*0a60*/  LDS.128 R20, [UR15+0xa0] ;  /* 0x0000a00fff147984 */ /* 0x000ea20008000c00 */
[----:B------:R-:W-:Y:S01]  /*0a70*/  PRMT R86, R26, 0x7632, R86 ;  /* 0x000076321a567816 */ /* 0x000fe20000000056 */
[----:B------:R-:W-:Y:S01]  /*0a80*/  IMAD.U32 R99, R7, 0x10000, RZ ;  /* 0x0001000007637824 */ /* 0x000fe200078e00ff */
        /* <DEDUP_REMOVED lines=11> */
[----:B0-----:R-:W-:Y:S01]  /*0b40*/  IMAD.U32 R117, R9, 0x10000, RZ ;  /* 0x0001000009757824 */ /* 0x001fe200078e00ff */
[----:B------:R-:W0:Y:S01]  /*0b50*/  LDS.128 R16, [UR15+0xc0] ;  /* 0x0000c00fff107984 */ /* 0x000e220008000c00 */
        /* <DEDUP_REMOVED lines=13> */
[----:B------:R-:W-:Y:S01]  /*0c30*/  IMAD R11, R31, 0x80, R2 ;  /* 0x000000801f0b7824 */ /* 0x000fe200078e0202 */
        /* <DEDUP_REMOVED lines=20> */
[----:B-1----:R-:W-:Y:S01]  /*0d80*/  PRMT R7, R12, 0x7632, R7 ;  /* 0x000076320c077816 */ /* 0x002fe20000000007 */
        /* <DEDUP_REMOVED lines=41> */
[----:B------:R-:W-:Y:S01]  /*1020*/  IADD3 R2, P0, PT, R3, R120, RZ ;  /* 0x0000007803027210 */ /* 0x000fe20007f1e0ff */
[----:B------:R-:W-:Y:S01]  /*1030*/  VIADD R120, R0, 0x1 ;  /* 0x0000000100787836 */ /* 0x000fe20000000000 */
        /* <DEDUP_REMOVED lines=48> */
.L_x_16936:
        /* <DEDUP_REMOVED lines=34> */
[C---:B--2---:R-:W-:Y:S01]  /*1560*/  IMAD.U32 R159, R160.reuse, 0x10000, RZ ;  /* 0x00010000a09f7824 */ /* 0x044fe200078e00ff */
[----:B------:R-:W-:-:S03]  /*1570*/  PRMT R160, R160, 0x7632, R160 ;  /* 0x00007632a0a07816 */ /* 0x000fc600000000a0 */
[----:B------:R-:W-:Y:S01]  /*1580*/  FMUL.FTZ R161, R40, R159 ;  /* 0x0000009f28a17220 */ /* 0x000fe20000410000 */
[C---:B---3--:R-:W-:Y:S01]  /*1590*/  IMAD.U32 R159, R158.reuse, 0x10000, RZ ;  /* 0x000100009e9f7824 */ /* 0x048fe200078e00ff */
[----:B------:R-:W-:Y:S02]  /*15a0*/  PRMT R158, R158, 0x7632, R158 ;  /* 0x000076329e9e7816 */ /* 0x000fe4000000009e */
[----:B------:R-:W-:Y:S01]  /*15b0*/  SHF.L.U32 R163, R160, 0x10, RZ ;  /* 0x00000010a0a37819 */ /* 0x000fe200000006ff */
[----:B------:R-:W-:Y:S02]  /*15c0*/  FFMA.FTZ R159, R36, R159, R161 ;  /* 0x0000009f249f7223 */ /* 0x000fe400000100a1 */
[----:B------:R-:W-:Y:S01]  /*15d0*/  IMAD.U32 R161, R158, 0x10000, RZ ;  /* 0x000100009ea17824 */ /* 0x000fe200078e00ff */
[----:B----4-:R-:W-:Y:S01]  /*15e0*/  PRMT R158, R157, 0x7632, R158 ;  /* 0x000076329d9e7816 */ /* 0x010fe2000000009e */
[----:B------:R-:W-:-:S03]  /*15f0*/  FMUL.FTZ R163, R58, R163 ;  /* 0x000000a33aa37220 */ /* 0x000fc60000410000 */
[----:B------:R-:W-:Y:S01]  /*1600*/  SHF.L.U32 R158, R158, 0x10, RZ ;  /* 0x000000109e9e7819 */ /* 0x000fe200000006ff */
[----:B------:R-:W-:Y:S01]  /*1610*/  FFMA.FTZ R161, R54, R161, R163 ;  /* 0x000000a136a17223 */ /* 0x000fe200000100a3 */
[----:B------:R-:W-:-:S03]  /*1620*/  IMAD.U32 R157, R157, 0x10000, RZ ;  /* 0x000100009d9d7824 */ /* 0x000fc600078e00ff */
[----:B------:R-:W-:Y:S01]  /*1630*/  FFMA.FTZ R161, R62, R158, R161 ;  /* 0x0000009e3ea17223 */ /* 0x000fe200000100a1 */
[----:B-----5:R-:W-:Y:S01]  /*1640*/  PRMT R158, R156, 0x7632, R158 ;  /* 0x000076329c9e7816 */ /* 0x020fe2000000009e */
[----:B------:R-:W-:Y:S01]  /*1650*/  FFMA.FTZ R157, R44, R157, R159 ;  /* 0x0000009d2c9d7223 */ /* 0x000fe2000001009f */
[----:B------:R-:W-:-:S04]  /*1660*/  IMAD.U32 R156, R156, 0x10000, RZ ;  /* 0x000100009c9c7824 */ /* 0x000fc800078e00ff */
[----:B------:R-:W-:Y:S01]  /*1670*/  FFMA.FTZ R157, R48, R156, R157 ;  /* 0x0000009c309d7223 */ /* 0x000fe2000001009d */
[C---:B------:R-:W-:Y:S01]  /*1680*/  PRMT R156, R155.reuse, 0x7632, R156 ;  /* 0x000076329b9c7816 */ /* 0x040fe2000000009c */
[----:B------:R-:W-:Y:S01]  /*1690*/  IMAD.U32 R158, R158, 0x10000, RZ ;  /* 0x000100009e9e7824 */ /* 0x000fe200078e00ff */
[----:B------:R-:W-:-:S03]  /*16a0*/  SHF.L.U32 R155, R155, 0x10, RZ ;  /* 0x000000109b9b7819 */ /* 0x000fc600000006ff */
[----:B------:R-:W-:Y:S01]  /*16b0*/  FFMA.FTZ R161, R66, R158, R161 ;  /* 0x0000009e42a17223 */ /* 0x000fe200000100a1 */
[----:B------:R-:W-:Y:S02]  /*16c0*/  IMAD.U32 R156, R156, 0x10000, RZ ;  /* 0x000100009c9c7824 */ /* 0x000fe400078e00ff */
[----:B------:R-:W-:Y:S01]  /*16d0*/  FFMA.FTZ R158, R52, R155, R157 ;  /* 0x0000009b349e7223 */ /* 0x000fe2000001009d */
[C---:B------:R-:W-:Y:S01]  /*16e0*/  PRMT R155, R154.reuse, 0x7632, R155 ;  /* 0x000076329a9b7816 */ /* 0x040fe2000000009b */
[----:B------:R-:W-:Y:S02]  /*16f0*/  IMAD.U32 R154, R154, 0x10000, RZ ;  /* 0x000100009a9a7824 */ /* 0x000fe400078e00ff */
[----:B------:R-:W-:Y:S01]  /*1700*/  FFMA.FTZ R161, R74, R156, R161 ;  /* 0x0000009c4aa17223 */ /* 0x000fe200000100a1 */
[C---:B------:R-:W-:Y:S01]  /*1710*/  PRMT R156, R153.reuse, 0x7632, R156 ;  /* 0x00007632999c7816 */ /* 0x040fe2000000009c */
[----:B------:R-:W-:Y:S02]  /*1720*/  IMAD.U32 R153, R153, 0x10000, RZ ;  /* 0x0001000099997824 */ /* 0x000fe400078e00ff */
[----:B------:R-:W-:Y:S01]  /*1730*/  FFMA.FTZ R154, R71, R154, R158 ;  /* 0x0000009a479a7223 */ /* 0x000fe2000001009e */
[----:B------:R-:W-:-:S03]  /*1740*/  SHF.L.U32 R155, R155, 0x10, RZ ;  /* 0x000000109b9b7819 */ /* 0x000fc600000006ff */
[----:B------:R-:W-:Y:S01]  /*1750*/  FFMA.FTZ R154, R79, R153, R154 ;  /* 0x000000994f9a7223 */ /* 0x000fe2000001009a */
[C---:B------:R-:W-:Y:S02]  /*1760*/  PRMT R153, R152.reuse, 0x7632, R153 ;  /* 0x0000763298997816 */ /* 0x040fe40000000099 */
[----:B------:R-:W-:Y:S01]  /*1770*/  SHF.L.U32 R152, R152, 0x10, RZ ;  /* 0x0000001098987819 */ /* 0x000fe200000006ff */
[----:B------:R-:W-:Y:S01]  /*1780*/  FFMA.FTZ R155, R82, R155, R161 ;  /* 0x0000009b529b7223 */ /* 0x000fe200000100a1 */
[----:B------:R-:W-:-:S03]  /*1790*/  IMAD.U32 R156, R156, 0x10000, RZ ;  /* 0x000100009c9c7824 */ /* 0x000fc600078e00ff */
[----:B------:R-:W-:Y:S01]  /*17a0*/  FFMA.FTZ R157, R87, R152, R154 ;  /* 0x00000098579d7223 */ /* 0x000fe2000001009a */
[----:B------:R-:W-:Y:S01]  /*17b0*/  PRMT R152, R151, 0x7632, R152 ;  /* 0x0000763297987816 */ /* 0x000fe20000000098 */
[----:B------:R-:W-:Y:S01]  /*17c0*/  FFMA.FTZ R155, R90, R156, R155 ;  /* 0x0000009c5a9b7223 */ /* 0x000fe2000001009b */
[----:B------:R-:W-:Y:S02]  /*17d0*/  IMAD.U32 R153, R153, 0x10000, RZ ;  /* 0x0001000099997824 */ /* 0x000fe400078e00ff */
[----:B------:R-:W-:Y:S02]  /*17e0*/  SHF.L.U32 R152, R152, 0x10, RZ ;  /* 0x0000001098987819 */ /* 0x000fe400000006ff */
[----:B------:R-:W-:Y:S01]  /*17f0*/  FFMA.FTZ R153, R96, R153, R155 ;  /* 0x0000009960997223 */ /* 0x000fe2000001009b */
[----:B------:R-:W-:-:S03]  /*1800*/  IMAD.U32 R151, R151, 0x10000, RZ ;  /* 0x0001000097977824 */ /* 0x000fc600078e00ff */
[--C-:B------:R-:W-:Y:S01]  /*1810*/  FFMA.FTZ R152, R102, R152, R153.reuse ;  /* 0x0000009866987223 */ /* 0x100fe20000010099 */
[----:B------:R-:W-:Y:S01]  /*1820*/  PRMT R153, R150, 0x7632, R153 ;  /* 0x0000763296997816 */ /* 0x000fe20000000099 */
[----:B------:R-:W-:Y:S01]  /*1830*/  FFMA.FTZ R151, R4, R151, R157 ;  /* 0x0000009704977223 */ /* 0x000fe2000001009d */
[----:B------:R-:W-:-:S04]  /*1840*/  IMAD.U32 R150, R150, 0x10000, RZ ;  /* 0x0001000096967824 */ /* 0x000fc800078e00ff */
[----:B------:R-:W-:Y:S01]  /*1850*/  FFMA.FTZ R151, R12, R150, R151 ;  /* 0x000000960c977223 */ /* 0x000fe20000010097 */
[----:B------:R-:W-:Y:S01]  /*1860*/  PRMT R150, R149, 0x7632, R150 ;  /* 0x0000763295967816 */ /* 0x000fe20000000096 */
[----:B------:R-:W-:Y:S01]  /*1870*/  IMAD.U32 R153, R153, 0x10000, RZ ;  /* 0x0001000099997824 */ /* 0x000fe200078e00ff */
[----:B------:R-:W-:-:S03]  /*1880*/  SHF.L.U32 R149, R149, 0x10, RZ ;  /* 0x0000001095957819 */ /* 0x000fc600000006ff */
[----:B------:R-:W-:Y:S01]  /*1890*/  FFMA.FTZ R153, R129, R153, R152 ;  /* 0x0000009981997223 */ /* 0x000fe20000010098 */
[----:B------:R-:W-:Y:S02]  /*18a0*/  IMAD.U32 R150, R150, 0x10000, RZ ;  /* 0x0001000096967824 */ /* 0x000fe400078e00ff */
[----:B------:R-:W-:Y:S02]  /*18b0*/  FFMA.FTZ R149, R20, R149, R151 ;  /* 0x0000009514957223 */ /* 0x000fe40000010097 */
[----:B------:R-:W-:Y:S01]  /*18c0*/  FFMA.FTZ R153, R108, R150, R153 ;  /* 0x000000966c997223 */ /* 0x000fe20000010099 */
[C---:B------:R-:W-:Y:S01]  /*18d0*/  PRMT R150, R148.reuse, 0x7632, R150 ;  /* 0x0000763294967816 */ /* 0x040fe20000000096 */
[----:B------:R-:W-:-:S03]  /*18e0*/  IMAD.U32 R148, R148, 0x10000, RZ ;  /* 0x0001000094947824 */ /* 0x000fc600078e00ff */
[----:B------:R-:W-:Y:S01]  /*18f0*/  SHF.L.U32 R150, R150, 0x10, RZ ;  /* 0x0000001096967819 */ /* 0x000fe200000006ff */
[----:B------:R-:W-:Y:S01]  /*1900*/  FFMA.FTZ R149, R24, R148, R149 ;  /* 0x0000009418957223 */ /* 0x000fe20000010095 */
[C---:B------:R-:W-:Y:S01]  /*1910*/  PRMT R148, R147.reuse, 0x7632, R148 ;  /* 0x0000763293947816 */ /* 0x040fe20000000094 */
[----:B------:R-:W-:Y:S02]  /*1920*/  IMAD.U32 R147, R147, 0x10000, RZ ;  /* 0x0001000093937824 */ /* 0x000fe400078e00ff */
[----:B------:R-:W-:Y:S01]  /*1930*/  FFMA.FTZ R153, R112, R150, R153 ;  /* 0x0000009670997223 */ /* 0x000fe20000010099 */
[----:B------:R-:W-:Y:S01]  /*1940*/  SHF.L.U32 R152, R138, 0x10, RZ ;  /* 0x000000108a987819 */ /* 0x000fe200000006ff */
[----:B------:R-:W-:Y:S02]  /*1950*/  IMAD.U32 R150, R148, 0x10000, RZ ;  /* 0x0001000094967824 */ /* 0x000fe400078e00ff */
[--C-:B------:R-:W-:Y:S01]  /*1960*/  FFMA.FTZ R148, R16, R147, R149.reuse ;  /* 0x0000009310947223 */ /* 0x100fe20000010095 */
[----:B------:R-:W-:Y:S01]  /*1970*/  PRMT R149, R138, 0x7632, R149 ;  /* 0x000076328a957816 */ /* 0x000fe20000000095 */
[----:B------:R-:W-:Y:S01]  /*1980*/  FFMA.FTZ R147, R118, R150, R153 ;  /* 0x0000009676937223 */ /* 0x000fe20000010099 */
[C---:B------:R-:W-:Y:S01]  /*1990*/  PRMT R138, R133.reuse, 0x7632, R138 ;  /* 0x00007632858a7816 */ /* 0x040fe2000000008a */
[----:B------:R-:W-:-:S02]  /*19a0*/  IMAD.U32 R150, R133, 0x10000, RZ ;  /* 0x0001000085967824 */ /* 0x000fc400078e00ff */
[----:B------:R-:W-:Y:S01]  /*19b0*/  FMUL.FTZ R152, R41, R152 ;  /* 0x0000009829987220 */ /* 0x000fe20000410000 */
[----:B------:R-:W2:Y:S01]  /*19c0*/  LDG.E.CONSTANT R133, desc[UR6][R8.64+0xa08] ;  /* 0x000a080608857981 */ /* 0x000ea2000c1e9900 */
[----:B------:R-:W-:Y:S01]  /*19d0*/  IMAD.U32 R154, R149, 0x10000, RZ ;  /* 0x00010000959a7824 */ /* 0x000fe200078e00ff */
[----:B------:R-:W-:Y:S01]  /*19e0*/  SHF.L.U32 R138, R138, 0x10, RZ ;  /* 0x000000108a8a7819 */ /* 0x000fe200000006ff */
[C---:B------:R-:W-:Y:S02]  /*19f0*/  IMAD.U32 R149, R132.reuse, 0x10000, RZ ;  /* 0x0001000084957824 */ /* 0x040fe400078e00ff */
[----:B------:R-:W-:Y:S01]  /*1a00*/  FFMA.FTZ R150, R37, R150, R152 ;  /* 0x0000009625967223 */ /* 0x000fe20000010098 */
[----:B------:R-:W-:Y:S01]  /*1a10*/  PRMT R132, R132, 0x7632, R132 ;  /* 0x0000763284847816 */ /* 0x000fe20000000084 */
[----:B------:R-:W-:Y:S01]  /*1a20*/  FMUL.FTZ R154, R59, R154 ;  /* 0x0000009a3b9a7220 */ /* 0x000fe20000410000 */
[----:B------:R-:W-:Y:S01]  /*1a30*/  SHF.L.U32 R151, R134, 0x10, RZ ;  /* 0x0000001086977819 */ /* 0x000fe200000006ff */
[----:B------:R-:W-:-:S02]  /*1a40*/  FFMA.FTZ R150, R45, R149, R150 ;  /* 0x000000952d967223 */ /* 0x000fc40000010096 */
[----:B------:R-:W-:Y:S01]  /*1a50*/  FFMA.FTZ R138, R55, R138, R154 ;  /* 0x0000008a378a7223 */ /* 0x000fe2000001009a */
[----:B------:R-:W-:Y:S02]  /*1a60*/  IMAD.U32 R149, R132, 0x10000, RZ ;  /* 0x0001000084957824 */ /* 0x000fe400078e00ff */
[----:B------:R-:W3:Y:S01]  /*1a70*/  LDG.E.CONSTANT R132, desc[UR6][R8.64+0x1604] ;  /* 0x0016040608847981 */ /* 0x000ee2000c1e9900 */
[----:B------:R-:W-:Y:S01]  /*1a80*/  FFMA.FTZ R148, R115, R151, R148 ;  /* 0x0000009773947223 */ /* 0x000fe20000010094 */
[--C-:B------:R-:W-:Y:S01]  /*1a90*/  FFMA.FTZ R149, R63, R149, R138.reuse ;  /* 0x000000953f957223 */ /* 0x100fe2000001008a */
[C---:B------:R-:W-:Y:S02]  /*1aa0*/  PRMT R138, R7.reuse, 0x7632, R138 ;  /* 0x00007632078a7816 */ /* 0x040fe4000000008a */
[----:B------:R-:W-:Y:S02]  /*1ab0*/  PRMT R151, R134, 0x7632, R151 ;  /* 0x0000763286977816 */ /* 0x000fe40000000097 */
[----:B------:R-:W4:Y:S01]  /*1ac0*/  LDG.E.CONSTANT R134, desc[UR6][R8.64+0xc08] ;  /* 0x000c080608867981 */ /* 0x000f22000c1e9900 */
[----:B------:R-:W-:Y:S01]  /*1ad0*/  SHF.L.U32 R138, R138, 0x10, RZ ;  /* 0x000000108a8a7819 */ /* 0x000fe200000006ff */
[----:B------:R-:W-:-:S04]  /*1ae0*/  IMAD.U32 R7, R7, 0x10000, RZ ;  /* 0x0001000007077824 */ /* 0x000fc800078e00ff */
[----:B------:R-:W-:Y:S01]  /*1af0*/  FFMA.FTZ R149, R68, R138, R149 ;  /* 0x0000008a44957223 */ /* 0x000fe20000010095 */
[----:B------:R-:W-:Y:S02]  /*1b00*/  IMAD.U32 R138, R135, 0x10000, RZ ;  /* 0x00010000878a7824 */ /* 0x000fe400078e00ff */
[----:B------:R-:W-:Y:S01]  /*1b10*/  FFMA.FTZ R150, R49, R7, R150 ;  /* 0x0000000731967223 */ /* 0x000fe20000010096 */
[----:B------:R-:W-:Y:S01]  /*1b20*/  PRMT R135, R135, 0x7632, R135 ;  /* 0x0000763287877816 */ /* 0x000fe20000000087 */
[----:B------:R-:W5:Y:S02]  /*1b30*/  LDG.E.CONSTANT R7, desc[UR6][R8.64+0x1804] ;  /* 0x0018040608077981 */ /* 0x000f64000c1e9900 */
[----:B------:R-:W-:Y:S02]  /*1b40*/  FFMA.FTZ R150, R53, R138, R150 ;  /* 0x0000008a35967223 */ /* 0x000fe40000010096 */
[----:B------:R-:W-:Y:S02]  /*1b50*/  IMAD.U32 R138, R135, 0x10000, RZ ;  /* 0x00010000878a7824 */ /* 0x000fe400078e00ff */
[----:B------:R-:W5:Y:S01]  /*1b60*/  LDG.E.CONSTANT R135, desc[UR6][R8.64+0xe08] ;  /* 0x000e080608877981 */ /* 0x000f62000c1e9900 */
[----:B------:R-:W-:-:S02]  /*1b70*/  IMAD.U32 R151, R151, 0x10000, RZ ;  /* 0x0001000097977824 */ /* 0x000fc400078e00ff */
[----:B------:R-:W-:Y:S01]  /*1b80*/  FFMA.FTZ R149, R76, R138, R149 ;  /* 0x0000008a4c957223 */ /* 0x000fe20000010095 */
[----:B------:R-:W-:Y:S01]  /*1b90*/  PRMT R138, R136, 0x7632, R138 ;  /* 0x00007632888a7816 */ /* 0x000fe2000000008a */
[----:B------:R-:W-:Y:S01]  /*1ba0*/  FFMA.FTZ R147, R126, R151, R147 ;  /* 0x000000977e937223 */ /* 0x000fe20000010093 */
[----:B------:R-:W-:-:S03]  /*1bb0*/  SHF.L.U32 R151, R136, 0x10, RZ ;  /* 0x0000001088977819 */ /* 0x000fc600000006ff */
[----:B------:R-:W-:Y:S01]  /*1bc0*/  IMAD.U32 R138, R138, 0x10000, RZ ;  /* 0x000100008a8a7824 */ /* 0x000fe200078e00ff */
[----:B------:R-:W5:Y:S01]  /*1bd0*/  LDG.E.CONSTANT R136, desc[UR6][R8.64+0x1a04] ;  /* 0x001a040608887981 */ /* 0x000f62000c1e9900 */
[----:B------:R-:W-:Y:S02]  /*1be0*/  IMAD.U32 R152, R137, 0x10000, RZ ;  /* 0x0001000089987824 */ /* 0x000fe400078e00ff */
[----:B------:R-:W-:Y:S01]  /*1bf0*/  FFMA.FTZ R150, R73, R151, R150 ;  /* 0x0000009749967223 */ /* 0x000fe20000010096 */
[----:B------:R-:W-:Y:S01]  /*1c00*/  FFMA.FTZ R149, R84, R138, R149 ;  /* 0x0000008a54957223 */ /* 0x000fe20000010095 */
[----:B------:R-:W-:Y:S01]  /*1c10*/  PRMT R151, R137, 0x7632, R151 ;  /* 0x0000763289977816 */ /* 0x000fe20000000097 */
[----:B------:R-:W5:Y:S01]  /*1c20*/  LDG.E.CONSTANT R138, desc[UR6][R8.64+0x1008] ;  /* 0x00100806088a7981 */ /* 0x000f62000c1e9900 */
[--C-:B------:R-:W-:Y:S01]  /*1c30*/  FADD.FTZ R137, R148, R147.reuse ;  /* 0x0000009394897221 */ /* 0x100fe20000010000 */
[----:B------:R-:W-:Y:S01]  /*1c40*/  FFMA.FTZ R150, R81, R152, R150 ;  /* 0x0000009851967223 */ /* 0x000fe20000010096 */
[----:B------:R-:W-:Y:S01]  /*1c50*/  SHF.L.U32 R151, R151, 0x10, RZ ;  /* 0x0000001097977819 */ /* 0x000fe200000006ff */
[C---:B------:R-:W-:Y:S01]  /*1c60*/  IMAD.U32 R148, R146.reuse, 0x10000, RZ ;  /* 0x0001000092947824 */ /* 0x040fe200078e00ff */
[----:B------:R-:W-:-:S02]  /*1c70*/  PRMT R147, R146, 0x7632, R147 ;  /* 0x0000763292937816 */ /* 0x000fc40000000093 */
[----:B------:R-:W5:Y:S01]  /*1c80*/  LDG.E.CONSTANT R146, desc[UR6][R8.64+0x1208] ;  /* 0x0012080608927981 */ /* 0x000f62000c1e9900 */
[----:B------:R-:W-:Y:S01]  /*1c90*/  FFMA.FTZ R150, R89, R148, R150 ;  /* 0x0000009459967223 */ /* 0x000fe20000010096 */
[----:B------:R-:W-:Y:S01]  /*1ca0*/  FFMA.FTZ R149, R92, R151, R149 ;  /* 0x000000975c957223 */ /* 0x000fe20000010095 */
[----:B------:R-:W-:Y:S01]  /*1cb0*/  IMAD.U32 R147, R147, 0x10000, RZ ;  /* 0x0001000093937824 */ /* 0x000fe200078e00ff */
[----:B------:R-:W-:-:S03]  /*1cc0*/  PRMT R148, R145, 0x7632, R148 ;  /* 0x0000763291947816 */ /* 0x000fc60000000094 */
[----:B------:R-:W-:Y:S01]  /*1cd0*/  FFMA.FTZ R152, R98, R147, R149 ;  /* 0x0000009362987223 */ /* 0x000fe20000010095 */
[----:B------:R-:W-:Y:S01]  /*1ce0*/  SHF.L.U32 R147, R145, 0x10, RZ ;  /* 0x0000001091937819 */ /* 0x000fe200000006ff */
[----:B------:R-:W-:Y:S01]  /*1cf0*/  IMAD.U32 R148, R148, 0x10000, RZ ;  /* 0x0001000094947824 */ /* 0x000fe200078e00ff */
[----:B------:R-:W5:Y:S01]  /*1d00*/  LDG.E.CONSTANT R145, desc[UR6][R8.64+0x1408] ;  /* 0x0014080608917981 */ /* 0x000f62000c1e9900 */
[C---:B------:R-:W-:Y:S02]  /*1d10*/  IMAD.U32 R149, R144.reuse, 0x10000, RZ ;  /* 0x0001000090957824 */ /* 0x040fe400078e00ff */
[----:B------:R-:W-:Y:S01]  /*1d20*/  FFMA.FTZ R152, R103, R148, R152 ;  /* 0x0000009467987223 */ /* 0x000fe20000010098 */
[----:B------:R-:W-:Y:S01]  /*1d30*/  FFMA.FTZ R150, R5, R147, R150 ;  /* 0x0000009305967223 */ /* 0x000fe20000010096 */
[----:B------:R-:W-:Y:S02]  /*1d40*/  PRMT R148, R144, 0x7632, R148 ;  /* 0x0000763290947816 */ /* 0x000fe40000000094 */
[----:B------:R-:W5:Y:S01]  /*1d50*/  LDG.E.CONSTANT R144, desc[UR6][R8.64+0x1608] ;  /* 0x0016080608907981 */ /* 0x000f62000c1e9900 */
[----:B------:R-:W-:-:S02]  /*1d60*/  PRMT R147, R143, 0x7632, R147 ;  /* 0x000076328f937816 */ /* 0x000fc40000000093 */
[----:B------:R-:W-:Y:S01]  /*1d70*/  SHF.L.U32 R153, R143, 0x10, RZ ;  /* 0x000000108f997819 */ /* 0x000fe200000006ff */
[----:B------:R-:W-:Y:S02]  /*1d80*/  FMUL.FTZ R149, R42, R149 ;  /* 0x000000952a957220 */ /* 0x000fe40000410000 */
[----:B------:R-:W-:Y:S02]  /*1d90*/  IMAD.U32 R143, R147, 0x10000, RZ ;  /* 0x00010000938f7824 */ /* 0x000fe400078e00ff */
[----:B------:R-:W5:Y:S01]  /*1da0*/  LDG.E.CONSTANT R147, desc[UR6][R8.64+0x1808] ;  /* 0x0018080608937981 */ /* 0x000f62000c1e9900 */
[----:B------:R-:W-:Y:S02]  /*1db0*/  IMAD.U32 R151, R148, 0x10000, RZ ;  /* 0x0001000094977824 */ /* 0x000fe400078e00ff */
[----:B------:R-:W-:Y:S02]  /*1dc0*/  FFMA.FTZ R153, R38, R153, R149 ;  /* 0x0000009926997223 */ /* 0x000fe40000010095 */
[----:B------:R-:W5:Y:S01]  /*1dd0*/  LDG.E.CONSTANT R149, desc[UR6][R8.64+0x20c] ;  /* 0x00020c0608957981 */ /* 0x000f62000c1e9900 */
[----:B------:R-:W-:Y:S01]  /*1de0*/  FMUL.FTZ R151, R60, R151 ;  /* 0x000000973c977220 */ /* 0x000fe20000410000 */
[----:B------:R-:W-:-:S02]  /*1df0*/  SHF.L.U32 R154, R142, 0x10, RZ ;  /* 0x000000108e9a7819 */ /* 0x000fc400000006ff */
[----:B------:R-:W5:Y:S01]  /*1e00*/  LDG.E.CONSTANT R148, desc[UR6][R8.64+0x40c] ;  /* 0x00040c0608947981 */ /* 0x000f62000c1e9900 */
[----:B------:R-:W-:-:S03]  /*1e10*/  FFMA.FTZ R155, R56, R143, R151 ;  /* 0x0000008f389b7223 */ /* 0x000fc60000010097 */
[----:B------:R-:W5:Y:S01]  /*1e20*/  LDG.E.CONSTANT R143, desc[UR6][R8.64+0xc] ;  /* 0x00000c06088f7981 */ /* 0x000f62000c1e9900 */
[----:B------:R-:W-:Y:S01]  /*1e30*/  PRMT R142, R142, 0x7632, R142 ;  /* 0x000076328e8e7816 */ /* 0x000fe2000000008e */
[----:B------:R-:W-:Y:S01]  /*1e40*/  FFMA.FTZ R154, R13, R154, R150 ;  /* 0x0000009a0d9a7223 */ /* 0x000fe20000010096 */
[C---:B------:R-:W-:Y:S01]  /*1e50*/  PRMT R156, R141.reuse, 0x7632, R156 ;  /* 0x000076328d9c7816 */ /* 0x040fe2000000009c */
[----:B------:R-:W5:Y:S01]  /*1e60*/  LDG.E.CONSTANT R150, desc[UR6][R8.64+0x60c] ;  /* 0x00060c0608967981 */ /* 0x000f62000c1e9900 */
[----:B------:R-:W-:Y:S02]  /*1e70*/  IMAD.U32 R141, R141, 0x10000, RZ ;  /* 0x000100008d8d7824 */ /* 0x000fe400078e00ff */
[----:B------:R-:W-:Y:S01]  /*1e80*/  IMAD.U32 R160, R142, 0x10000, RZ ;  /* 0x000100008ea07824 */ /* 0x000fe200078e00ff */
[----:B------:R-:W5:Y:S04]  /*1e90*/  LDG.E.CONSTANT R151, desc[UR6][R8.64+0x80c] ;  /* 0x00080c0608977981 */ /* 0x000f68000c1e9900 */
[----:B------:R-:W5:Y:S01]  /*1ea0*/  LDG.E.CONSTANT R142, desc[UR6][R8.64+0x1a08] ;  /* 0x001a0806088e7981 */ /* 0x000f62000c1e9900 */
[----:B------:R-:W-:Y:S01]  /*1eb0*/  FFMA.FTZ R153, R46, R141, R153 ;  /* 0x0000008d2e997223 */ /* 0x000fe20000010099 */
[----:B------:R-:W-:-:S02]  /*1ec0*/  SHF.L.U32 R156, R156, 0x10, RZ ;  /* 0x000000109c9c7819 */ /* 0x000fc400000006ff */
[----:B------:R-:W5:Y:S01]  /*1ed0*/  LDG.E.CONSTANT R141, desc[UR6][R8.64+0xa0c] ;  /* 0x000a0c06088d7981 */ /* 0x000f62000c1e9900 */
[----:B------:R-:W-:Y:S02]  /*1ee0*/  FFMA.FTZ R160, R105, R160, R152 ;  /* 0x000000a069a07223 */ /* 0x000fe40000010098 */
[----:B------:R-:W-:Y:S01]  /*1ef0*/  FFMA.FTZ R155, R64, R156, R155 ;  /* 0x0000009c409b7223 */ /* 0x000fe2000001009b */
[----:B------:R-:W5:Y:S01]  /*1f00*/  LDG.E.CONSTANT R152, desc[UR6][R8.64+0xc0c] ;  /* 0x000c0c0608987981 */ /* 0x000f62000c1e9900 */
[C---:B------:R-:W-:Y:S01]  /*1f10*/  IMAD.U32 R156, R139.reuse, 0x10000, RZ ;  /* 0x000100008b9c7824 */ /* 0x040fe200078e00ff */
[----:B------:R-:W-:Y:S02]  /*1f20*/  PRMT R158, R139, 0x7632, R158 ;  /* 0x000076328b9e7816 */ /* 0x000fe4000000009e */
[----:B------:R-:W5:Y:S01]  /*1f30*/  LDG.E.CONSTANT R139, desc[UR6][R8.64+0xe0c] ;  /* 0x000e0c06088b7981 */ /* 0x000f62000c1e9900 */
[----:B------:R-:W-:Y:S01]  /*1f40*/  FFMA.FTZ R154, R21, R156, R154 ;  /* 0x0000009c159a7223 */ /* 0x000fe2000001009a */
[C---:B------:R-:W-:Y:S01]  /*1f50*/  PRMT R156, R140.reuse, 0x7632, R156 ;  /* 0x000076328c9c7816 */ /* 0x040fe2000000009c */
[----:B------:R-:W-:-:S02]  /*1f60*/  IMAD.U32 R157, R140, 0x10000, RZ ;  /* 0x000100008c9d7824 */ /* 0x000fc400078e00ff */
[----:B------:R-:W5:Y:S02]  /*1f70*/  LDG.E.CONSTANT R140, desc[UR6][R8.64+0x100c] ;  /* 0x00100c06088c7981 */ /* 0x000f64000c1e9900 */
[----:B------:R-:W-:Y:S02]  /*1f80*/  IMAD.U32 R156, R156, 0x10000, RZ ;  /* 0x000100009c9c7824 */ /* 0x000fe400078e00ff */
[----:B------:R-:W-:Y:S02]  /*1f90*/  FFMA.FTZ R162, R50, R157, R153 ;  /* 0x0000009d32a27223 */ /* 0x000fe40000010099 */
[----:B------:R-:W5:Y:S01]  /*1fa0*/  LDG.E.CONSTANT R157, desc[UR6][R8.64+0x120c] ;  /* 0x00120c06089d7981 */ /* 0x000f62000c1e9900 */
[----:B------:R-:W-:-:S03]  /*1fb0*/  FFMA.FTZ R159, R70, R156, R155 ;  /* 0x0000009c469f7223 */ /* 0x000fc6000001009b */
[----:B------:R-:W5:Y:S01]  /*1fc0*/  LDG.E.CONSTANT R156, desc[UR6][R8.64+0x140c] ;  /* 0x00140c06089c7981 */ /* 0x000f62000c1e9900 */
[----:B------:R-:W-:Y:S01]  /*1fd0*/  IMAD.U32 R155, R6, 0x10000, RZ ;  /* 0x00010000069b7824 */ /* 0x000fe200078e00ff */
[----:B------:R-:W-:Y:S02]  /*1fe0*/  SHF.L.U32 R158, R158, 0x10, RZ ;  /* 0x000000109e9e7819 */ /* 0x000fe400000006ff */
[----:B------:R-:W5:Y:S01]  /*1ff0*/  LDG.E.CONSTANT R153, desc[UR6][R8.64+0x160c] ;  /* 0x00160c0608997981 */ /* 0x000f62000c1e9900 */
[----:B------:R-:W-:-:S03]  /*2000*/  FFMA.FTZ R162, R67, R155, R162 ;  /* 0x0000009b43a27223 */ /* 0x000fc600000100a2 */
[----:B------:R-:W5:Y:S01]  /*2010*/  LDG.E.CONSTANT R155, desc[UR6][R8.64+0x180c] ;  /* 0x00180c06089b7981 */ /* 0x000f62000c1e9900 */
[----:B------:R-:W-:-:S03]  /*2020*/  FFMA.FTZ R160, R109, R158, R160 ;  /* 0x0000009e6da07223 */ /* 0x000fc600000100a0 */
[----:B------:R0:W5:Y:S01]  /*2030*/  LDG.E.CONSTANT R158, desc[UR6][R8.64+0x1a0c] ;  /* 0x001a0c06089e7981 */ /* 0x000162000c1e9900 */
[----:B------:R-:W-:-:S04]  /*2040*/  PRMT R6, R6, 0x7632, R6 ;  /* 0x0000763206067816 */ /* 0x000fc80000000006 */
[----:B------:R-:W-:-:S05]  /*2050*/  SHF.L.U32 R6, R6, 0x10, RZ ;  /* 0x0000001006067819 */ /* 0x000fca00000006ff */
[----:B------:R-:W-:Y:S01]  /*2060*/  FFMA.FTZ R159, R78, R6, R159 ;  /* 0x000000064e9f7223 */ /* 0x000fe2000001009f */
[C---:B--2---:R-:W-:Y:S01]  /*2070*/  PRMT R6, R133.reuse, 0x7632, R6 ;  /* 0x0000763285067816 */ /* 0x044fe20000000006 */
[----:B------:R-:W-:-:S04]  /*2080*/  IMAD.U32 R133, R133, 0x10000, RZ ;  /* 0x0001000085857824 */ /* 0x000fc800078e00ff */
[----:B------:R-:W-:Y:S02]  /*2090*/  IMAD.U32 R6, R6, 0x10000, RZ ;  /* 0x0001000006067824 */ /* 0x000fe400078e00ff */
[----:B------:R-:W-:Y:S02]  /*20a0*/  FFMA.FTZ R162, R75, R133, R162 ;  /* 0x000000854ba27223 */ /* 0x000fe400000100a2 */
[----:B------:R-:W-:Y:S01]  /*20b0*/  FFMA.FTZ R133, R86, R6, R159 ;  /* 0x0000000656857223 */ /* 0x000fe2000001009f */
[----:B---3--:R-:W-:-:S05]  /*20c0*/  SHF.L.U32 R6, R132, 0x10, RZ ;  /* 0x0000001084067819 */ /* 0x008fca00000006ff */
[----:B------:R-:W-:Y:S01]  /*20d0*/  FFMA.FTZ R154, R25, R6, R154 ;  /* 0x00000006199a7223 */ /* 0x000fe2000001009a */
[----:B----4-:R-:W-:-:S04]  /*20e0*/  PRMT R6, R134, 0x7632, R6 ;  /* 0x0000763286067816 */ /* 0x010fc80000000006 */
[----:B------:R-:W-:-:S05]  /*20f0*/  SHF.L.U32 R6, R6, 0x10, RZ ;  /* 0x0000001006067819 */ /* 0x000fca00000006ff */
[----:B------:R-:W-:Y:S01]  /*2100*/  FFMA.FTZ R133, R94, R6, R133 ;  /* 0x000000065e857223 */ /* 0x000fe20000010085 */
[----:B-----5:R-:W-:-:S04]  /*2110*/  IMAD.U32 R6, R7, 0x10000, RZ ;  /* 0x0001000007067824 */ /* 0x020fc800078e00ff */
[----:B------:R-:W-:Y:S01]  /*2120*/  FFMA.FTZ R154, R17, R6, R154 ;  /* 0x00000006119a7223 */ /* 0x000fe2000001009a */
[----:B------:R-:W-:Y:S02]  /*2130*/  PRMT R6, R135, 0x7632, R6 ;  /* 0x0000763287067816 */ /* 0x000fe40000000006 */
[----:B------:R-:W-:-:S03]  /*2140*/  PRMT R132, R132, 0x7632, R132 ;  /* 0x0000763284847816 */ /* 0x000fc60000000084 */
[----:B------:R-:W-:Y:S01]  /*2150*/  IMAD.U32 R6, R6, 0x10000, RZ ;  /* 0x0001000006067824 */ /* 0x000fe200078e00ff */
[----:B------:R-:W-:Y:S01]  /*2160*/  PRMT R7, R7, 0x7632, R7 ;  /* 0x0000763207077816 */ /* 0x000fe20000000007 */
[----:B------:R-:W-:Y:S02]  /*2170*/  IMAD.U32 R132, R132, 0x10000, RZ ;  /* 0x0001000084847824 */ /* 0x000fe400078e00ff */
[----:B------:R-:W-:Y:S01]  /*2180*/  FFMA.FTZ R133, R100, R6, R133 ;  /* 0x0000000664857223 */ /* 0x000fe20000010085 */
[----:B------:R-:W-:Y:S02]  /*2190*/  IMAD.U32 R6, R136, 0x10000, RZ ;  /* 0x0001000088067824 */ /* 0x000fe400078e00ff */
[----:B------:R-:W-:Y:S02]  /*21a0*/  IMAD.U32 R134, R134, 0x10000, RZ ;  /* 0x0001000086867824 */ /* 0x000fe400078e00ff */
[----:B------:R-:W-:Y:S01]  /*21b0*/  FFMA.FTZ R160, R113, R132, R160 ;  /* 0x0000008471a07223 */ /* 0x000fe200000100a0 */
[----:B------:R-:W-:Y:S01]  /*21c0*/  FFMA.FTZ R154, R117, R6, R154 ;  /* 0x00000006759a7223 */ /* 0x000fe2000001009a */
[----:B------:R-:W-:Y:S01]  /*21d0*/  IMAD.U32 R7, R7, 0x10000, RZ ;  /* 0x0001000007077824 */ /* 0x000fe200078e00ff */
[----:B------:R-:W-:-:S02]  /*21e0*/  PRMT R136, R136, 0x7632, R136 ;  /* 0x0000763288887816 */ /* 0x000fc40000000088 */
[----:B------:R-:W-:Y:S01]  /*21f0*/  PRMT R6, R138, 0x7632, R6 ;  /* 0x000076328a067816 */ /* 0x000fe20000000006 */
[----:B------:R-:W-:Y:S01]  /*2200*/  FFMA.FTZ R134, R83, R134, R162 ;  /* 0x0000008653867223 */ /* 0x000fe200000100a2 */
[----:B------:R-:W-:Y:S01]  /*2210*/  SHF.L.U32 R135, R135, 0x10, RZ ;  /* 0x0000001087877819 */ /* 0x000fe200000006ff */
[----:B0-----:R-:W-:Y:S01]  /*2220*/  FFMA.FTZ R9, R119, R7, R160 ;  /* 0x0000000777097223 */ /* 0x001fe200000100a0 */
[----:B------:R-:W-:Y:S01]  /*2230*/  SHF.L.U32 R136, R136, 0x10, RZ ;  /* 0x0000001088887819 */ /* 0x000fe200000006ff */
[----:B------:R-:W-:Y:S01]  /*2240*/  IMAD.U32 R7, R6, 0x10000, RZ ;  /* 0x0001000006077824 */ /* 0x000fe200078e00ff */
[----:B------:R-:W-:Y:S01]  /*2250*/  PRMT R8, R146, 0x7632, R8 ;  /* 0x0000763292087816 */ /* 0x000fe20000000008 */
[----:B------:R-:W-:Y:S01]  /*2260*/  FFMA.FTZ R134, R91, R135, R134 ;  /* 0x000000875b867223 */ /* 0x000fe20000010086 */
[----:B------:R-:W-:Y:S02]  /*2270*/  IMAD.U32 R138, R138, 0x10000, RZ ;  /* 0x000100008a8a7824 */ /* 0x000fe400078e00ff */
[----:B------:R-:W-:Y:S01]  /*2280*/  FFMA.FTZ R6, R130, R136, R9 ;  /* 0x0000008882067223 */ /* 0x000fe20000010009 */
[----:B------:R-:W-:Y:S01]  /*2290*/  FFMA.FTZ R7, R104, R7, R133 ;  /* 0x0000000768077223 */ /* 0x000fe20000010085 */
[----:B------:R-:W-:Y:S01]  /*22a0*/  SHF.L.U32 R146, R146, 0x10, RZ ;  /* 0x0000001092927819 */ /* 0x000fe200000006ff */
[----:B------:R-:W-:-:S02]  /*22b0*/  IMAD.U32 R8, R8, 0x10000, RZ ;  /* 0x0001000008087824 */ /* 0x000fc400078e00ff */
[----:B------:R-:W-:Y:S02]  /*22c0*/  FFMA.FTZ R9, R97, R138, R134 ;  /* 0x0000008a61097223 */ /* 0x000fe40000010086 */
[----:B------:R-:W-:Y:S02]  /*22d0*/  FFMA.FTZ R7, R106, R8, R7 ;  /* 0x000000086a077223 */ /* 0x000fe40000010007 */
[----:B------:R-:W-:Y:S01]  /*22e0*/  FFMA.FTZ R9, R14, R146, R9 ;  /* 0x000000920e097223 */ /* 0x000fe20000010009 */
[C---:B------:R-:W-:Y:S01]  /*22f0*/  IMAD.U32 R8, R145.reuse, 0x10000, RZ ;  /* 0x0001000091087824 */ /* 0x040fe200078e00ff */
[----:B------:R-:W-:-:S03]  /*2300*/  PRMT R145, R145, 0x7632, R145 ;  /* 0x0000763291917816 */ /* 0x000fc60000000091 */
[----:B------:R-:W-:Y:S01]  /*2310*/  FFMA.FTZ R9, R22, R8, R9 ;  /* 0x0000000816097223 */ /* 0x000fe20000010009 */
[C---:B------:R-:W-:Y:S01]  /*2320*/  IMAD.U32 R8, R144.reuse, 0x10000, RZ ;  /* 0x0001000090087824 */ /* 0x040fe200078e00ff */
[----:B------:R-:W-:Y:S02]  /*2330*/  SHF.L.U32 R145, R145, 0x10, RZ ;  /* 0x0000001091917819 */ /* 0x000fe400000006ff */
[----:B------:R-:W-:Y:S01]  /*2340*/  PRMT R144, R144, 0x7632, R144 ;  /* 0x0000763290907816 */ /* 0x000fe20000000090 */
[----:B------:R-:W-:Y:S01]  /*2350*/  FFMA.FTZ R9, R26, R8, R9 ;  /* 0x000000081a097223 */ /* 0x000fe20000010009 */
[----:B------:R-:W-:Y:S01]  /*2360*/  SHF.L.U32 R8, R147, 0x10, RZ ;  /* 0x0000001093087819 */ /* 0x000fe200000006ff */
[----:B------:R-:W-:Y:S02]  /*2370*/  FFMA.FTZ R7, R110, R145, R7 ;  /* 0x000000916e077223 */ /* 0x000fe40000010007 */
[----:B------:R-:W-:-:S04]  /*2380*/  IMAD.U32 R144, R144, 0x10000, RZ ;  /* 0x0001000090907824 */ /* 0x000fc800078e00ff */
[----:B------:R-:W-:Y:S01]  /*2390*/  FFMA.FTZ R133, R114, R144, R7 ;  /* 0x0000009072857223 */ /* 0x000fe20000010007 */
[--C-:B------:R-:W-:Y:S01]  /*23a0*/  FFMA.FTZ R7, R18, R8, R9.reuse ;  /* 0x0000000812077223 */ /* 0x100fe20000010009 */
[----:B------:R-:W-:Y:S02]  /*23b0*/  PRMT R9, R149, 0x7632, R9 ;  /* 0x0000763295097816 */ /* 0x000fe40000000009 */
[----:B------:R-:W-:Y:S02]  /*23c0*/  PRMT R147, R147, 0x7632, R147 ;  /* 0x0000763293937816 */ /* 0x000fe40000000093 */
[----:B------:R-:W-:Y:S02]  /*23d0*/  PRMT R8, R143, 0x7632, R8 ;  /* 0x000076328f087816 */ /* 0x000fe40000000008 */
[----:B------:R-:W-:Y:S01]  /*23e0*/  SHF.L.U32 R136, R9, 0x10, RZ ;  /* 0x0000001009887819 */ /* 0x000fe200000006ff */
[----:B------:R-:W-:Y:S02]  /*23f0*/  IMAD.U32 R134, R149, 0x10000, RZ ;  /* 0x0001000095867824 */ /* 0x000fe400078e00ff */
[----:B------:R-:W-:-:S02]  /*2400*/  IMAD.U32 R8, R8, 0x10000, RZ ;  /* 0x0001000008087824 */ /* 0x000fc400078e00ff */
[----:B------:R-:W-:Y:S01]  /*2410*/  FMUL.FTZ R136, R61, R136 ;  /* 0x000000883d887220 */ /* 0x000fe20000410000 */
[----:B------:R-:W-:Y:S01]  /*2420*/  IMAD.U32 R147, R147, 0x10000, RZ ;  /* 0x0001000093937824 */ /* 0x000fe200078e00ff */
[----:B------:R-:W-:Y:S01]  /*2430*/  PRMT R9, R148, 0x7632, R9 ;  /* 0x0000763294097816 */ /* 0x000fe20000000009 */
[----:B------:R-:W-:Y:S02]  /*2440*/  IMAD.U32 R132, R143, 0x10000, RZ ;  /* 0x000100008f847824 */ /* 0x000fe400078e00ff */
[----:B------:R-:W-:Y:S01]  /*2450*/  FMUL.FTZ R134, R43, R134 ;  /* 0x000000862b867220 */ /* 0x000fe20000410000 */
[----:B------:R-:W-:Y:S01]  /*2460*/  FFMA.FTZ R136, R57, R8, R136 ;  /* 0x0000000839887223 */ /* 0x000fe20000010088 */
[--C-:B------:R-:W-:Y:S01]  /*2470*/  FFMA.FTZ R8, R124, R147, R133.reuse ;  /* 0x000000937c087223 */ /* 0x100fe20000010085 */
[----:B------:R-:W-:Y:S01]  /*2480*/  PRMT R133, R150, 0x7632, R133 ;  /* 0x0000763296857816 */ /* 0x000fe20000000085 */
[----:B------:R-:W-:Y:S01]  /*2490*/  IMAD.U32 R9, R9, 0x10000, RZ ;  /* 0x0001000009097824 */ /* 0x000fe200078e00ff */
[----:B------:R-:W-:Y:S01]  /*24a0*/  SHF.L.U32 R148, R148, 0x10, RZ ;  /* 0x0000001094947819 */ /* 0x000fe200000006ff */
[--C-:B------:R-:W-:Y:S01]  /*24b0*/  FFMA.FTZ R132, R39, R132, R134.reuse ;  /* 0x0000008427847223 */ /* 0x100fe20000010086 */
[----:B------:R-:W-:Y:S01]  /*24c0*/  IMAD.U32 R135, R142, 0x10000, RZ ;  /* 0x000100008e877824 */ /* 0x000fe200078e00ff */
[----:B------:R-:W-:Y:S01]  /*24d0*/  PRMT R134, R151, 0x7632, R134 ;  /* 0x0000763297867816 */ /* 0x000fe20000000086 */
[----:B------:R-:W-:Y:S01]  /*24e0*/  FFMA.FTZ R9, R65, R9, R136 ;  /* 0x0000000941097223 */ /* 0x000fe20000010088 */
[----:B------:R-:W-:Y:S01]  /*24f0*/  SHF.L.U32 R133, R133, 0x10, RZ ;  /* 0x0000001085857819 */ /* 0x000fe200000006ff */
[----:B------:R-:W-:Y:S01]  /*2500*/  FFMA.FTZ R132, R47, R148, R132 ;  /* 0x000000942f847223 */ /* 0x000fe20000010084 */
[----:B------:R-:W-:-:S02]  /*2510*/  IMAD.U32 R150, R150, 0x10000, RZ ;  /* 0x0001000096967824 */ /* 0x000fc400078e00ff */
[----:B------:R-:W-:Y:S01]  /*2520*/  FFMA.FTZ R135, R10, R135, R7 ;  /* 0x000000870a877223 */ /* 0x000fe20000010007 */
[----:B------:R-:W-:Y:S01]  /*2530*/  PRMT R142, R142, 0x7632, R142 ;  /* 0x000076328e8e7816 */ /* 0x000fe2000000008e */
[----:B------:R-:W-:Y:S01]  /*2540*/  FFMA.FTZ R9, R72, R133, R9 ;  /* 0x0000008548097223 */ /* 0x000fe20000010009 */
[----:B------:R-:W-:Y:S02]  /*2550*/  SHF.L.U32 R134, R134, 0x10, RZ ;  /* 0x0000001086867819 */ /* 0x000fe400000006ff */
[----:B------:R-:W-:Y:S01]  /*2560*/  PRMT R7, R141, 0x7632, R7 ;  /* 0x000076328d077816 */ /* 0x000fe20000000007 */
[----:B------:R-:W-:Y:S02]  /*2570*/  IMAD.U32 R151, R151, 0x10000, RZ ;  /* 0x0001000097977824 */ /* 0x000fe400078e00ff */
[----:B------:R-:W-:Y:S01]  /*2580*/  FFMA.FTZ R132, R51, R150, R132 ;  /* 0x0000009633847223 */ /* 0x000fe20000010084 */
[----:B------:R-:W-:Y:S01]  /*2590*/  IMAD.U32 R142, R142, 0x10000, RZ ;  /* 0x000100008e8e7824 */ /* 0x000fe200078e00ff */
[----:B------:R-:W-:Y:S01]  /*25a0*/  SHF.L.U32 R133, R7, 0x10, RZ ;  /* 0x0000001007857819 */ /* 0x000fe200000006ff */
[----:B------:R-:W-:Y:S01]  /*25b0*/  FFMA.FTZ R9, R80, R134, R9 ;  /* 0x0000008650097223 */ /* 0x000fe20000010009 */
[----:B------:R-:W-:Y:S01]  /*25c0*/  FFMA.FTZ R132, R69, R151, R132 ;  /* 0x0000009745847223 */ /* 0x000fe20000010084 */
[----:B------:R-:W-:Y:S01]  /*25d0*/  IMAD.U32 R141, R141, 0x10000, RZ ;  /* 0x000100008d8d7824 */ /* 0x000fe200078e00ff */
[----:B------:R-:W-:Y:S01]  /*25e0*/  PRMT R134, R152, 0x7632, R134 ;  /* 0x0000763298867816 */ /* 0x000fe20000000086 */
[----:B------:R-:W-:Y:S01]  /*25f0*/  FFMA.FTZ R7, R131, R142, R8 ;  /* 0x0000008e83077223 */ /* 0x000fe20000010008 */
[----:B------:R-:W-:Y:S01]  /*2600*/  FFMA.FTZ R8, R88, R133, R9 ;  /* 0x0000008558087223 */ /* 0x000fe20000010009 */
[----:B------:R-:W-:-:S02]  /*2610*/  IMAD.U32 R152, R152, 0x10000, RZ ;  /* 0x0001000098987824 */ /* 0x000fc400078e00ff */
[----:B------:R-:W-:Y:S01]  /*2620*/  FFMA.FTZ R132, R77, R141, R132 ;  /* 0x0000008d4d847223 */ /* 0x000fe20000010084 */
[C---:B------:R-:W-:Y:S01]  /*2630*/  PRMT R9, R139.reuse, 0x7632, R9 ;  /* 0x000076328b097816 */ /* 0x040fe20000000009 */
[----:B------:R-:W-:Y:S01]  /*2640*/  IMAD.U32 R134, R134, 0x10000, RZ ;  /* 0x0001000086867824 */ /* 0x000fe200078e00ff */
[----:B------:R-:W-:Y:S01]  /*2650*/  SHF.L.U32 R139, R139, 0x10, RZ ;  /* 0x000000108b8b7819 */ /* 0x000fe200000006ff */
[----:B------:R-:W-:Y:S01]  /*2660*/  FADD.FTZ R137, R154, R137 ;  /* 0x000000899a897221 */ /* 0x000fe20000010000 */
[----:B------:R-:W-:Y:S01]  /*2670*/  FFMA.FTZ R132, R85, R152, R132 ;  /* 0x0000009855847223 */ /* 0x000fe20000010084 */
[----:B------:R-:W-:Y:S01]  /*2680*/  PRMT R133, R140, 0x7632, R133 ;  /* 0x000076328c857816 */ /* 0x000fe20000000085 */
[----:B------:R-:W-:Y:S01]  /*2690*/  FFMA.FTZ R8, R95, R134, R8 ;  /* 0x000000865f087223 */ /* 0x000fe20000010008 */
[----:B------:R-:W-:Y:S02]  /*26a0*/  IMAD.U32 R9, R9, 0x10000, RZ ;  /* 0x0001000009097824 */ /* 0x000fe400078e00ff */
[----:B------:R-:W-:Y:S01]  /*26b0*/  FADD.FTZ R6, R6, R137 ;  /* 0x0000008906067221 */ /* 0x000fe20000010000 */
[----:B------:R-:W-:-:S02]  /*26c0*/  IMAD.U32 R140, R140, 0x10000, RZ ;  /* 0x000100008c8c7824 */ /* 0x000fc400078e00ff */
[----:B------:R-:W-:Y:S01]  /*26d0*/  FFMA.FTZ R132, R93, R139, R132 ;  /* 0x0000008b5d847223 */ /* 0x000fe20000010084 */
[----:B------:R-:W-:Y:S01]  /*26e0*/  SHF.L.U32 R133, R133, 0x10, RZ ;  /* 0x0000001085857819 */ /* 0x000fe200000006ff */
[--C-:B------:R-:W-:Y:S01]  /*26f0*/  FFMA.FTZ R9, R101, R9, R8.reuse ;  /* 0x0000000965097223 */ /* 0x100fe20000010008 */
[----:B------:R-:W-:Y:S01]  /*2700*/  PRMT R8, R157, 0x7632, R8 ;  /* 0x000076329d087816 */ /* 0x000fe20000000008 */
[----:B------:R-:W-:Y:S01]  /*2710*/  FADD.FTZ R134, R135, R6 ;  /* 0x0000000687867221 */ /* 0x000fe20000010000 */
[----:B------:R-:W-:Y:S01]  /*2720*/  FFMA.FTZ R132, R99, R140, R132 ;  /* 0x0000008c63847223 */ /* 0x000fe20000010084 */
[----:B------:R-:W-:Y:S02]  /*2730*/  IMAD.U32 R157, R157, 0x10000, RZ ;  /* 0x000100009d9d7824 */ /* 0x000fe400078e00ff */
[--C-:B------:R-:W-:Y:S01]  /*2740*/  FFMA.FTZ R6, R128, R133, R9.reuse ;  /* 0x0000008580067223 */ /* 0x100fe20000010009 */
[----:B------:R-:W-:Y:S01]  /*2750*/  PRMT R9, R156, 0x7632, R9 ;  /* 0x000076329c097816 */ /* 0x000fe20000000009 */
[----:B------:R-:W-:Y:S01]  /*2760*/  IMAD.U32 R8, R8, 0x10000, RZ ;  /* 0x0001000008087824 */ /* 0x000fe200078e00ff */
[----:B------:R-:W-:Y:S01]  /*2770*/  SHF.L.U32 R156, R156, 0x10, RZ ;  /* 0x000000109c9c7819 */ /* 0x000fe200000006ff */
[----:B------:R-:W-:Y:S01]  /*2780*/  FFMA.FTZ R132, R15, R157, R132 ;  /* 0x0000009d0f847223 */ /* 0x000fe20000010084 */
[----:B------:R-:W-:Y:S01]  /*2790*/  PRMT R133, R153, 0x7632, R133 ;  /* 0x0000763299857816 */ /* 0x000fe20000000085 */
[----:B------:R-:W-:-:S02]  /*27a0*/  IMAD.U32 R9, R9, 0x10000, RZ ;  /* 0x0001000009097824 */ /* 0x000fc400078e00ff */
[----:B------:R-:W-:Y:S01]  /*27b0*/  FFMA.FTZ R6, R107, R8, R6 ;  /* 0x000000086b067223 */ /* 0x000fe20000010006 */
[----:B------:R-:W-:Y:S01]  /*27c0*/  FFMA.FTZ R132, R23, R156, R132 ;  /* 0x0000009c17847223 */ /* 0x000fe20000010084 */
[----:B------:R-:W-:Y:S02]  /*27d0*/  IMAD.U32 R153, R153, 0x10000, RZ ;  /* 0x0001000099997824 */ /* 0x000fe400078e00ff */
[----:B------:R-:W-:Y:S01]  /*27e0*/  FADD.FTZ R134, R7, R134 ;  /* 0x0000008607867221 */ /* 0x000fe20000010000 */
[----:B------:R-:W-:Y:S01]  /*27f0*/  SHF.L.U32 R133, R133, 0x10, RZ ;  /* 0x0000001085857819 */ /* 0x000fe200000006ff */
[----:B------:R-:W-:Y:S01]  /*2800*/  FFMA.FTZ R9, R111, R9, R6 ;  /* 0x000000096f097223 */ /* 0x000fe20000010006 */
[----:B------:R-:W-:Y:S01]  /*2810*/  PRMT R7, R155, 0x7632, R7 ;  /* 0x000076329b077816 */ /* 0x000fe20000000007 */
[----:B------:R-:W-:Y:S01]  /*2820*/  FFMA.FTZ R132, R27, R153, R132 ;  /* 0x000000991b847223 */ /* 0x000fe20000010084 */
[----:B------:R-:W-:Y:S01]  /*2830*/  IMAD.U32 R155, R155, 0x10000, RZ ;  /* 0x000100009b9b7824 */ /* 0x000fe200078e00ff */
[----:B------:R-:W-:Y:S01]  /*2840*/  PRMT R8, R158, 0x7632, R8 ;  /* 0x000076329e087816 */ /* 0x000fe20000000008 */
[----:B------:R-:W-:Y:S01]  /*2850*/  FFMA.FTZ R6, R116, R133, R9 ;  /* 0x0000008574067223 */ /* 0x000fe20000010009 */
[----:B------:R-:W-:Y:S01]  /*2860*/  SHF.L.U32 R7, R7, 0x10, RZ ;  /* 0x0000001007077819 */ /* 0x000fe200000006ff */
[----:B------:R-:W-:-:S02]  /*2870*/  IMAD.U32 R158, R158, 0x10000, RZ ;  /* 0x000100009e9e7824 */ /* 0x000fc400078e00ff */
[----:B------:R-:W-:Y:S01]  /*2880*/  FFMA.FTZ R155, R19, R155, R132 ;  /* 0x0000009b139b7223 */ /* 0x000fe20000010084 */
[----:B------:R-:W-:Y:S02]  /*2890*/  IMAD.U32 R8, R8, 0x10000, RZ ;  /* 0x0001000008087824 */ /* 0x000fe400078e00ff */
[----:B------:R-:W-:Y:S01]  /*28a0*/  FFMA.FTZ R6, R125, R7, R6 ;  /* 0x000000077d067223 */ /* 0x000fe20000010006 */
[----:B------:R-:W-:Y:S01]  /*28b0*/  FFMA.FTZ R155, R122, R158, R155 ;  /* 0x0000009e7a9b7223 */ /* 0x000fe2000001009b */
[----:B------:R-:W-:Y:S02]  /*28c0*/  VIADD R9, R121, 0x1 ;  /* 0x0000000179097836 */ /* 0x000fe40000000000 */
[----:B------:R-:W-:Y:S01]  /*28d0*/  FFMA.FTZ R6, R127, R8, R6 ;  /* 0x000000087f067223 */ /* 0x000fe20000010006 */
[----:B------:R-:W-:Y:S02]  /*28e0*/  FADD.FTZ R155, R155, R134 ;  /* 0x000000869b9b7221 */ /* 0x000fe40000010000 */
[----:B------:R-:W-:-:S02]  /*28f0*/  I2FP.F32.S32 R9, R9 ;  /* 0x0000000900097245 */ /* 0x000fc40000201400 */
[----:B------:R-:W-:Y:S01]  /*2900*/  FADD.FTZ R155, R6, R155 ;  /* 0x0000009b069b7221 */ /* 0x000fe20000010000 */
[----:B------:R-:W-:Y:S02]  /*2910*/  IADD3 R6, PT, PT, R120, -0x1, RZ ;  /* 0xffffffff78067810 */ /* 0x000fe40007ffe0ff */
[----:B------:R-:W-:Y:S02]  /*2920*/  FMUL.FTZ R9, R9, R30 ;  /* 0x0000001e09097220 */ /* 0x000fe40000410000 */
[----:B------:R-:W-:-:S03]  /*2930*/  ISETP.GE.AND P0, PT, R6, R29, PT ;  /* 0x0000001d0600720c */ /* 0x000fc60003f06270 */
[----:B------:R-:W-:Y:S01]  /*2940*/  FSEL R8, R9, RZ, P2 ;  /* 0x000000ff09087208 */ /* 0x000fe20001000000 */
[----:B------:R-:W-:-:S04]  /*2950*/  VIADD R31, R31, 0x4 ;  /* 0x000000041f1f7836 */ /* 0x000fc80000000000 */
[----:B------:R-:W-:-:S05]  /*2960*/  FFMA.FTZ R8, R155, UR14, R8 ;  /* 0x0000000e9b087c23 */ /* 0x000fca0008010008 */
[C---:B------:R-:W-:Y:S02]  /*2970*/  FSEL R6, R8.reuse, RZ, !P0 ;  /* 0x000000ff08067208 */ /* 0x040fe40004000000 */
[----:B------:R-:W-:Y:S02]  /*2980*/  @!P0 FMNMX.FTZ R123, R8, R123, !PT ;  /* 0x0000007b087b8209 */ /* 0x000fe40007810000 */
[----:B------:R-:W-:Y:S02]  /*2990*/  ISETP.GE.AND P0, PT, R31, R32, PT ;  /* 0x000000201f00720c */ /* 0x000fe40003f06270 */
[----:B------:R-:W-:Y:S01]  /*29a0*/  IADD3 R34, P1, PT, R34, 0x10, RZ ;  /* 0x0000001022227810 */ /* 0x000fe20007f3e0ff */
[----:B------:R0:W-:Y:S01]  /*29b0*/  STS [R11], R6 ;  /* 0x000000060b007388 */ /* 0x0001e20000000800 */
[----:B------:R-:W-:Y:S01]  /*29c0*/  VIADD R121, R121, 0x80 ;  /* 0x0000008079797836 */ /* 0x000fe20000000000 */
[----:B------:R-:W-:Y:S02]  /*29d0*/  IADD3 R120, PT, PT, R120, 0x80, RZ ;  /* 0x0000008078787810 */ /* 0x000fe40007ffe0ff */
[----:B------:R-:W-:-:S02]  /*29e0*/  IMAD.X R35, RZ, RZ, R35, P1 ;  /* 0x000000ffff237224 */ /* 0x000fc400008e0623 */
[----:B0-----:R-:W-:-:S04]  /*29f0*/  VIADD R11, R11, 0x200 ;  /* 0x000002000b0b7836 */ /* 0x001fc80000000000 */
[----:B------:R-:W-:Y:S05]  /*2a00*/  @!P0 BRA `(.L_x_16936) ;  /* 0xffffffe8004c8947 */ /* 0x000fea000383ffff */
.L_x_16935:
[----:B------:R-:W-:Y:S05]  /*2a10*/  BSYNC.RECONVERGENT B0 ;  /* 0x0000000000007941 */ /* 0x000fea0003800200 */
.L_x_16934:
        /* <DEDUP_REMOVED lines=54> */
.L_x_16941:
        /* <DEDUP_REMOVED lines=11> */
.L_x_16940:
[----:B------:R-:W-:Y:S05]  /*2e30*/  BSYNC.RECONVERGENT B1 ;  /* 0x0000000000017941 */ /* 0x000fea0003800200 */
.L_x_16939:
        /* <DEDUP_REMOVED lines=12> */
.L_x_16944:
        /* <DEDUP_REMOVED lines=100> */
.L_x_16943:
[----:B------:R-:W-:Y:S05]  /*3540*/  BSYNC.RECONVERGENT B1 ;  /* 0x0000000000017941 */ /* 0x000fea0003800200 */
.L_x_16942:
        /* <DEDUP_REMOVED lines=55> */
.L_x_16946:
[----:B------:R-:W-:Y:S05]  /*38c0*/  BSYNC.RECONVERGENT B1 ;  /* 0x0000000000017941 */ /* 0x000fea0003800200 */
.L_x_16945:
        /* <DEDUP_REMOVED lines=26> */
.L_x_16938:
[----:B------:R-:W-:Y:S05]  /*3a70*/  BSYNC.RECONVERGENT B0 ;  /* 0x0000000000007941 */ /* 0x000fea0003800200 */
.L_x_16937:
        /* <DEDUP_REMOVED lines=40> */
.L_x_16951:
[----:B------:R-:W0:Y:S01]  /*3d00*/  LDS R9, [R8] ;  /* 0x0000000008097984 */ /* 0x000e220000000800 */
[----:B------:R-:W-:-:S05]  /*3d10*/  VIADD R10, R10, 0x1 ;  /* 0x000000010a0a7836 */ /* 0x000fca0000000000 */
[----:B------:R-:W-:Y:S01]  /*3d20*/  ISETP.NE.AND P0, PT, R10, RZ, PT ;  /* 0x000000ff0a00720c */ /* 0x000fe20003f05270 */
[----:B0-----:R-:W-:-:S05]  /*3d30*/  FMUL.FTZ R9, R9, R37 ;  /* 0x0000002509097220 */ /* 0x001fca0000410000 */
[----:B------:R0:W-:Y:S02]  /*3d40*/  STS [R8], R9 ;  /* 0x0000000908007388 */ /* 0x0001e40000000800 */
[----:B0-----:R-:W-:-:S05]  /*3d50*/  VIADD R8, R8, 0x200 ;  /* 0x0000020008087836 */ /* 0x001fca0000000000 */
[----:B------:R-:W-:Y:S05]  /*3d60*/  @P0 BRA `(.L_x_16951) ;  /* 0xfffffffc00e40947 */ /* 0x000fea000383ffff */
.L_x_16950:
[----:B------:R-:W-:Y:S05]  /*3d70*/  BSYNC.RECONVERGENT B1 ;  /* 0x0000000000017941 */ /* 0x000fea0003800200 */
.L_x_16949:
        /* <DEDUP_REMOVED lines=12> */
.L_x_16954:
        /* <DEDUP_REMOVED lines=52> */
.L_x_16953:
[----:B------:R-:W-:Y:S05]  /*4180*/  BSYNC.RECONVERGENT B1 ;  /* 0x0000000000017941 */ /* 0x000fea0003800200 */
.L_x_16952:
        /* <DEDUP_REMOVED lines=31> */
.L_x_16956:
[----:B------:R-:W-:Y:S05]  /*4380*/  BSYNC.RECONVERGENT B1 ;  /* 0x0000000000017941 */ /* 0x000fea0003800200 */
.L_x_16955:
        /* <DEDUP_REMOVED lines=14> */
.L_x_16948:
[----:B------:R-:W-:Y:S05]  /*4470*/  BSYNC.RECONVERGENT B0 ;  /* 0x0000000000007941 */ /* 0x000fea0003800200 */
.L_x_16947:
        /* <DEDUP_REMOVED lines=12> */
[----:B-----5:R-:W-:Y:S01]  /*4540*/  IMAD.MOV.U32 R30, RZ, RZ, RZ ;  /* 0x000000ffff1e7224 */ /* 0x020fe200078e00ff */
        /* <DEDUP_REMOVED lines=27> */
.L_x_16987:
        /* <DEDUP_REMOVED lines=88> */
.L_x_16960:
[----:B------:R-:W-:Y:S05]  /*4c80*/  BSYNC.RECONVERGENT B1 ;  /* 0x0000000000017941 */ /* 0x000fea0003800200 */
.L_x_16959:
[----:B-----5:R-:W-:Y:S02]  /*4c90*/  HMUL2.BF16_V2 R75, R5, R8 ;  /* 0x00000008054b7232 */ /* 0x020fe40000200000 */
[----:B------:R-:W-:Y:S01]  /*4ca0*/  HFMA2.BF16_V2 R76, R4, R9, -RZ ;  /* 0x00000009044c7231 */ /* 0x000fe200003000ff */
[----:B------:R-:W-:Y:S01]  /*4cb0*/  MOV R8, R81 ;  /* 0x0000005100087202 */ /* 0x000fe20000000f00 */
[----:B------:R-:W-:Y:S01]  /*4cc0*/  IMAD.MOV.U32 R7, RZ, RZ, R79 ;  /* 0x000000ffff077224 */ /* 0x000fe200078e004f */
[----:B------:R-:W-:-:S03]  /*4cd0*/  PRMT R9, R75, 0x7610, R9 ;  /* 0x000076104b097816 */ /* 0x000fc60000000009 */
[----:B------:R-:W-:Y:S02]  /*4ce0*/  HFMA2.BF16_V2 R78, R8, R11, -RZ ;  /* 0x0000000b084e7231 */ /* 0x000fe400003000ff */
[----:B------:R-:W-:Y:S01]  /*4cf0*/  HMUL2.BF16_V2 R77, R7, R10 ;  /* 0x0000000a074d7232 */ /* 0x000fe20000200000 */
[----:B------:R-:W-:Y:S01]  /*4d00*/  PRMT R10, R75, 0x7632, R10 ;  /* 0x000076324b0a7816 */ /* 0x000fe2000000000a */
[----:B------:R-:W-:Y:S01]  /*4d10*/  IMAD.U32 R79, R9, 0x10000, RZ ;  /* 0x00010000094f7824 */ /* 0x000fe200078e00ff */
[C---:B------:R-:W-:Y:S02]  /*4d20*/  PRMT R11, R76.reuse, 0x7610, R11 ;  /* 0x000076104c0b7816 */ /* 0x040fe4000000000b */
[----:B------:R-:W-:Y:S01]  /*4d30*/  PRMT R75, R76, 0x7632, R75 ;  /* 0x000076324c4b7816 */ /* 0x000fe2000000004b */
[----:B------:R-:W-:Y:S01]  /*4d40*/  IMAD.U32 R10, R10, 0x10000, RZ ;  /* 0x000100000a0a7824 */ /* 0x000fe200078e00ff */
[C---:B------:R-:W-:Y:S02]  /*4d50*/  PRMT R76, R77.reuse, 0x7610, R76 ;  /* 0x000076104d4c7816 */ /* 0x040fe4000000004c */
[----:B------:R-:W-:Y:S01]  /*4d60*/  PRMT R77, R77, 0x7632, R77 ;  /* 0x000076324d4d7816 */ /* 0x000fe2000000004d */
[----:B------:R-:W-:Y:S01]  /*4d70*/  IMAD.U32 R80, R75, 0x10000, RZ ;  /* 0x000100004b507824 */ /* 0x000fe200078e00ff */
[----:B------:R-:W-:Y:S01]  /*4d80*/  SHF.L.U32 R11, R11, 0x10, RZ ;  /* 0x000000100b0b7819 */ /* 0x000fe200000006ff */
[----:B------:R-:W-:Y:S01]  /*4d90*/  IMAD.U32 R76, R76, 0x10000, RZ ;  /* 0x000100004c4c7824 */ /* 0x000fe200078e00ff */
[C---:B------:R-:W-:Y:S01]  /*4da0*/  PRMT R9, R78.reuse, 0x7632, R9 ;  /* 0x000076324e097816 */ /* 0x040fe20000000009 */
[----:B------:R-:W-:Y:S01]  /*4db0*/  FADD.FTZ R10, R79, R10 ;  /* 0x0000000a4f0a7221 */ /* 0x000fe20000010000 */
[----:B------:R-:W-:Y:S01]  /*4dc0*/  SHF.L.U32 R77, R77, 0x10, RZ ;  /* 0x000000104d4d7819 */ /* 0x000fe200000006ff */
[----:B------:R-:W-:Y:S01]  /*4dd0*/  FADD.FTZ R11, R11, R80 ;  /* 0x000000500b0b7221 */ /* 0x000fe20000010000 */
[----:B------:R-:W-:-:S02]  /*4de0*/  IMAD.U32 R78, R78, 0x10000, RZ ;  /* 0x000100004e4e7824 */ /* 0x000fc400078e00ff */
[----:B------:R-:W-:Y:S02]  /*4df0*/  IMAD.U32 R9, R9, 0x10000, RZ ;  /* 0x0001000009097824 */ /* 0x000fe400078e00ff */
[----:B------:R-:W-:Y:S01]  /*4e00*/  FADD.FTZ R77, R76, R77 ;  /* 0x0000004d4c4d7221 */ /* 0x000fe20000010000 */
[----:B------:R-:W-:Y:S01]  /*4e10*/  FADD.FTZ R10, R10, R11 ;  /* 0x0000000b0a0a7221 */ /* 0x000fe20000010000 */
[----:B------:R0:W5:Y:S01]  /*4e20*/  LDG.E.CONSTANT R76, desc[UR6][R14.64+0x200] ;  /* 0x000200060e4c7981 */ /* 0x000162000c1e9900 */
[----:B------:R-:W-:Y:S02]  /*4e30*/  FADD.FTZ R9, R78, R9 ;  /* 0x000000094e097221 */ /* 0x000fe40000010000 */
[----:B------:R-:W-:Y:S01]  /*4e40*/  FADD.FTZ R10, R10, R77 ;  /* 0x0000004d0a0a7221 */ /* 0x000fe20000010000 */
[----:B------:R0:W5:Y:S03]  /*4e50*/  LDG.E.CONSTANT R78, desc[UR6][R14.64+0x208] ;  /* 0x000208060e4e7981 */ /* 0x000166000c1e9900 */
[----:B------:R-:W-:Y:S01]  /*4e60*/  FADD.FTZ R10, R10, R9 ;  /* 0x000000090a0a7221 */ /* 0x000fe20000010000 */
[----:B------:R0:W5:Y:S04]  /*4e70*/  LDG.E.CONSTANT R11, desc[UR6][R14.64+0x20c] ;  /* 0x00020c060e0b7981 */ /* 0x000168000c1e9900 */
[----:B------:R0:W5:Y:S01]  /*4e80*/  LDG.E.CONSTANT R9, desc[UR6][R14.64+0x204] ;  /* 0x000204060e097981 */ /* 0x000162000c1e9900 */
[----:B------:R-:W-:Y:S04]  /*4e90*/  BSSY.RECONVERGENT B1, `(.L_x_16961) ;  /* 0x0000020000017945 */ /* 0x000fe80003800200 */
        /* <DEDUP_REMOVED lines=31> */
.L_x_16962:
[----:B------:R-:W-:Y:S05]  /*5090*/  BSYNC.RECONVERGENT B1 ;  /* 0x0000000000017941 */ /* 0x000fea0003800200 */
.L_x_16961:
        /* <DEDUP_REMOVED lines=21> */
[----:B-----5:R-:W-:Y:S02]  /*51f0*/  PRMT R84, R79, 0x7632, R84 ;  /* 0x000076324f547816 */ /* 0x020fe40000000054 */
[----:B------:R-:W-:Y:S01]  /*5200*/  ISETP.GE.AND P4, PT, R88, R29, PT ;  /* 0x0000001d5800720c */ /* 0x000fe20003f86270 */
[C---:B------:R-:W-:Y:S01]  /*5210*/  VIADD R88, R38.reuse, 0xfffffffe ;  /* 0xfffffffe26587836 */ /* 0x040fe20000000000 */
[----:B------:R-:W-:-:S02]  /*5220*/  IADD3 R90, PT, PT, R38, 0x3, RZ ;  /* 0x00000003265a7810 */ /* 0x000fc40007ffe0ff */
[----:B------:R-:W-:Y:S02]  /*5230*/  SEL R87, R84, RZ, !P6 ;  /* 0x000000ff54577207 */ /* 0x000fe40007000000 */
[-C--:B------:R-:W-:Y:S02]  /*5240*/  ISETP.GE.AND P2, PT, R86, R29.reuse, PT ;  /* 0x0000001d5600720c */ /* 0x080fe40003f46270 */
[----:B------:R-:W-:Y:S02]  /*5250*/  PRMT R84, R82, 0x7632, R84 ;  /* 0x0000763252547816 */ /* 0x000fe40000000054 */
[----:B------:R-:W-:Y:S02]  /*5260*/  SEL R86, R79, RZ, !P1 ;  /* 0x000000ff4f567207 */ /* 0x000fe40004800000 */
[----:B------:R-:W-:Y:S02]  /*5270*/  PRMT R85, R81, 0x7632, R85 ;  /* 0x0000763251557816 */ /* 0x000fe40000000055 */
[----:B------:R-:W-:-:S02]  /*5280*/  ISETP.GE.AND P3, PT, R90, R29, PT ;  /* 0x0000001d5a00720c */ /* 0x000fc40003f66270 */
[-C--:B------:R-:W-:Y:S02]  /*5290*/  ISETP.GE.AND P1, PT, R88, R29.reuse, PT ;  /* 0x0000001d5800720c */ /* 0x080fe40003f26270 */
[----:B------:R-:W-:Y:S02]  /*52a0*/  ISETP.GE.AND P6, PT, R6, R29, PT ;  /* 0x0000001d0600720c */ /* 0x000fe40003fc6270 */
[----:B------:R-:W-:Y:S02]  /*52b0*/  PRMT R79, R80, 0x7632, R79 ;  /* 0x00007632504f7816 */ /* 0x000fe4000000004f */
        /* <DEDUP_REMOVED lines=10> */
.L_x_16964:
[----:B------:R-:W-:Y:S05]  /*5360*/  BSYNC.RECONVERGENT B1 ;  /* 0x0000000000017941 */ /* 0x000fea0003800200 */
.L_x_16963:
        /* <DEDUP_REMOVED lines=76> */
.L_x_16966:
[----:B------:R-:W-:Y:S05]  /*5830*/  BSYNC.RECONVERGENT B1 ;  /* 0x0000000000017941 */ /* 0x000fea0003800200 */
.L_x_16965:
        /* <DEDUP_REMOVED lines=44> */
.L_x_16968:
[----:B------:R-:W-:Y:S05]  /*5b00*/  BSYNC.RECONVERGENT B1 ;  /* 0x0000000000017941 */ /* 0x000fea0003800200 */
.L_x_16967:
        /* <DEDUP_REMOVED lines=75> */
.L_x_16970:
[----:B------:R-:W-:Y:S05]  /*5fc0*/  BSYNC.RECONVERGENT B1 ;  /* 0x0000000000017941 */ /* 0x000fea0003800200 */
.L_x_16969:
        /* <DEDUP_REMOVED lines=40> */
.L_x_16972:
[----:B------:R-:W-:Y:S05]  /*6250*/  BSYNC.RECONVERGENT B1 ;  /* 0x0000000000017941 */ /* 0x000fea0003800200 */
.L_x_16971:
        /* <DEDUP_REMOVED lines=71> */
.L_x_16974:
[----:B------:R-:W-:Y:S05]  /*66d0*/  BSYNC.RECONVERGENT B1 ;  /* 0x0000000000017941 */ /* 0x000fea0003800200 */
.L_x_16973:
        /* <DEDUP_REMOVED lines=40> */
.L_x_16976:
[----:B------:R-:W-:Y:S05]  /*6960*/  BSYNC.RECONVERGENT B1 ;  /* 0x0000000000017941 */ /* 0x000fea0003800200 */
.L_x_16975:
        /* <DEDUP_REMOVED lines=15> */
[----:B------:R-:W-:Y:S01]  /*6a60*/  HFMA2.BF16_V2 R10, R8, R63, -RZ ;  /* 0x0000003f080a7231 */ /* 0x000fe200003000ff */
[----:B------:R-:W-:Y:S01]  /*6a70*/  SHF.L.U32 R11, R11, 0x10, RZ ;  /* 0x000000100b0b7819 */ /* 0x000fe200000006ff */
        /* <DEDUP_REMOVED lines=8> */
[----:B------:R-:W-:Y:S01]  /*6b00*/  PRMT R11, R10, 0x7632, R11 ;  /* 0x000076320a0b7816 */ /* 0x000fe2000000000b */
[----:B------:R-:W-:Y:S01]  /*6b10*/  FADD.FTZ R15, R15, R64 ;  /* 0x000000400f0f7221 */ /* 0x000fe20000010000 */
[C---:B------:R-:W-:Y:S01]  /*6b20*/  PRMT R59, R14.reuse, 0x7632, R59 ;  /* 0x000076320e3b7816 */ /* 0x040fe2000000003b */
[----:B------:R-:W-:Y:S01]  /*6b30*/  IMAD.U32 R14, R14, 0x10000, RZ ;  /* 0x000100000e0e7824 */ /* 0x000fe200078e00ff */
[----:B------:R-:W-:Y:S01]  /*6b40*/  SHF.L.U32 R10, R10, 0x10, RZ ;  /* 0x000000100a0a7819 */ /* 0x000fe200000006ff */
[----:B------:R-:W-:-:S02]  /*6b50*/  IMAD.U32 R11, R11, 0x10000, RZ ;  /* 0x000100000b0b7824 */ /* 0x000fc400078e00ff */
[----:B------:R-:W-:Y:S01]  /*6b60*/  FADD.FTZ R62, R62, R63 ;  /* 0x0000003f3e3e7221 */ /* 0x000fe20000010000 */
[----:B------:R-:W-:Y:S01]  /*6b70*/  IMAD.U32 R59, R59, 0x10000, RZ ;  /* 0x000100003b3b7824 */ /* 0x000fe200078e00ff */
[C---:B------:R-:W-:Y:S01]  /*6b80*/  PRMT R61, R60.reuse, 0x7632, R61 ;  /* 0x000076323c3d7816 */ /* 0x040fe2000000003d */
[----:B------:R-:W-:Y:S02]  /*6b90*/  IMAD.U32 R60, R60, 0x10000, RZ ;  /* 0x000100003c3c7824 */ /* 0x000fe400078e00ff */
[----:B------:R-:W-:Y:S01]  /*6ba0*/  FADD.FTZ R10, R10, R11 ;  /* 0x0000000b0a0a7221 */ /* 0x000fe20000010000 */
[----:B------:R-:W-:Y:S01]  /*6bb0*/  FADD.FTZ R59, R14, R59 ;  /* 0x0000003b0e3b7221 */ /* 0x000fe20000010000 */
[----:B------:R-:W-:Y:S01]  /*6bc0*/  SHF.L.U32 R61, R61, 0x10, RZ ;  /* 0x000000103d3d7819 */ /* 0x000fe200000006ff */
[----:B------:R-:W-:Y:S01]  /*6bd0*/  FADD.FTZ R20, R9, R20 ;  /* 0x0000001409147221 */ /* 0x000fe20000010000 */
[----:B------:R-:W-:Y:S01]  /*6be0*/  FADD.FTZ R21, R68, R21 ;  /* 0x0000001544157221 */ /* 0x000fe20000010000 */
[----:B------:R-:W-:Y:S01]  /*6bf0*/  FADD.FTZ R59, R62, R59 ;  /* 0x0000003b3e3b7221 */ /* 0x000fe20000010000 */
[----:B------:R-:W-:Y:S01]  /*6c00*/  FADD.FTZ R15, R15, R10 ;  /* 0x0000000a0f0f7221 */ /* 0x000fe20000010000 */
[----:B------:R-:W-:-:S04]  /*6c10*/  FADD.FTZ R60, R60, R61 ;  /* 0x0000003d3c3c7221 */ /* 0x000fc80000010000 */
        /* <DEDUP_REMOVED lines=32> */
.L_x_16978:
[----:B------:R-:W-:Y:S05]  /*6e20*/  BSYNC.RECONVERGENT B1 ;  /* 0x0000000000017941 */ /* 0x000fea0003800200 */
.L_x_16977:
        /* <DEDUP_REMOVED lines=55> */
.L_x_16980:
[----:B------:R-:W-:Y:S05]  /*71a0*/  BSYNC.RECONVERGENT B1 ;  /* 0x0000000000017941 */ /* 0x000fea0003800200 */
.L_x_16979:
        /* <DEDUP_REMOVED lines=56> */
.L_x_16982:
[----:B------:R-:W-:Y:S05]  /*7530*/  BSYNC.RECONVERGENT B1 ;  /* 0x0000000000017941 */ /* 0x000fea0003800200 */
.L_x_16981:
[----:B------:R-:W-:Y:S02]  /*7540*/  HFMA2.BF16_V2 R49, R4, R49, -RZ ;  /* 0x0000003104317231 */ /* 0x000fe400003000ff */
[----:B------:R-:W-:Y:S02]  /*7550*/  HMUL2.BF16_V2 R50, R5, R50 ;  /* 0x0000003205327232 */ /* 0x000fe40000200000 */
[----:B------:R-:W-:Y:S01]  /*7560*/  FADD.FTZ R11, R10, R11 ;  /* 0x0000000b0a0b7221 */ /* 0x000fe20000010000 */
[----:B------:R-:W-:Y:S01]  /*7570*/  HMUL2.BF16_V2 R51, R7, R48 ;  /* 0x0000003007337232 */ /* 0x000fe20000200000 */
[----:B------:R-:W-:Y:S01]  /*7580*/  BSSY.RECONVERGENT B1, `(.L_x_16983) ;  /* 0x0000027000017945 */ /* 0x000fe20003800200 */
[----:B------:R-:W-:Y:S01]  /*7590*/  FADD.FTZ R14, R14, R53 ;  /* 0x000000350e0e7221 */ /* 0x000fe20000010000 */
[C---:B------:R-:W-:Y:S02]  /*75a0*/  PRMT R10, R50.reuse, 0x7610, R10 ;  /* 0x00007610320a7816 */ /* 0x040fe4000000000a */
[----:B------:R-:W-:-:S02]  /*75b0*/  PRMT R15, R50, 0x7632, R15 ;  /* 0x00007632320f7816 */ /* 0x000fc4000000000f */
[----:B------:R-:W-:Y:S02]  /*75c0*/  PRMT R48, R49, 0x7610, R48 ;  /* 0x0000761031307816 */ /* 0x000fe40000000030 */
[----:B------:R-:W-:Y:S02]  /*75d0*/  PRMT R50, R51, 0x7610, R50 ;  /* 0x0000761033327816 */ /* 0x000fe40000000032 */
        /* <DEDUP_REMOVED lines=10> */
[----:B------:R-:W-:Y:S02]  /*7680*/  PRMT R52, R45, 0x7632, R52 ;  /* 0x000076322d347816 */ /* 0x000fe40000000034 */
        /* <DEDUP_REMOVED lines=22> */
.L_x_16984:
[----:B------:R-:W-:Y:S05]  /*77f0*/  BSYNC.RECONVERGENT B1 ;  /* 0x0000000000017941 */ /* 0x000fea0003800200 */
.L_x_16983:
[----:B------:R-:W-:Y:S01]  /*7800*/  HFMA2.BF16_V2 R46, R5, R46, -RZ ;  /* 0x0000002e052e7231 */ /* 0x000fe200003000ff */
[----:B------:R-:W-:Y:S01]  /*7810*/  SHF.L.U32 R15, R15, 0x10, RZ ;  /* 0x000000100f0f7819 */ /* 0x000fe200000006ff */
[----:B------:R-:W-:Y:S02]  /*7820*/  IMAD.U32 R10, R10, 0x10000, RZ ;  /* 0x000100000a0a7824 */ /* 0x000fe400078e00ff */
[----:B------:R-:W-:Y:S02]  /*7830*/  HMUL2.BF16_V2 R52, R4, R45 ;  /* 0x0000002d04347232 */ /* 0x000fe40000200000 */
[----:B------:R-:W-:Y:S02]  /*7840*/  IMAD.U32 R48, R48, 0x10000, RZ ;  /* 0x0001000030307824 */ /* 0x000fe400078e00ff */
[----:B------:R-:W-:Y:S02]  /*7850*/  HMUL2.BF16_V2 R44, R7, R44 ;  /* 0x0000002c072c7232 */ /* 0x000fe40000200000 */
[----:B------:R-:W-:-:S02]  /*7860*/  IMAD.U32 R49, R49, 0x10000, RZ ;  /* 0x0001000031317824 */ /* 0x000fc400078e00ff */
[----:B------:R-:W-:Y:S01]  /*7870*/  FADD.FTZ R10, R10, R15 ;  /* 0x0000000f0a0a7221 */ /* 0x000fe20000010000 */
[----:B------:R-:W-:Y:S01]  /*7880*/  SHF.L.U32 R50, R50, 0x10, RZ ;  /* 0x0000001032327819 */ /* 0x000fe200000006ff */
[----:B------:R-:W-:Y:S02]  /*7890*/  IMAD.U32 R51, R51, 0x10000, RZ ;  /* 0x0001000033337824 */ /* 0x000fe400078e00ff */
        /* <DEDUP_REMOVED lines=8> */
[----:B------:R-:W-:Y:S01]  /*7920*/  IMAD.U32 R15, R15, 0x10000, RZ ;  /* 0x000100000f0f7824 */ /* 0x000fe200078e00ff */
[----:B------:R-:W-:Y:S01]  /*7930*/  SHF.L.U32 R52, R45, 0x10, RZ ;  /* 0x000000102d347819 */ /* 0x000fe200000006ff */
[----:B------:R-:W-:-:S02]  /*7940*/  IMAD.U32 R46, R46, 0x10000, RZ ;  /* 0x000100002e2e7824 */ /* 0x000fc400078e00ff */
[----:B------:R-:W-:Y:S01]  /*7950*/  FADD.FTZ R50, R50, R51 ;  /* 0x0000003332327221 */ /* 0x000fe20000010000 */
[----:B------:R-:W-:Y:S02]  /*7960*/  IMAD.U32 R45, R48, 0x10000, RZ ;  /* 0x00010000302d7824 */ /* 0x000fe400078e00ff */
[----:B------:R-:W-:Y:S01]  /*7970*/  FADD.FTZ R14, R14, R11 ;  /* 0x0000000b0e0e7221 */ /* 0x000fe20000010000 */
[----:B------:R-:W-:Y:S01]  /*7980*/  FADD.FTZ R52, R15, R52 ;  /* 0x000000340f347221 */ /* 0x000fe20000010000 */
[----:B------:R-:W-:Y:S01]  /*7990*/  FADD.FTZ R49, R49, R50 ;  /* 0x0000003231317221 */ /* 0x000fe20000010000 */
[----:B------:R-:W-:Y:S01]  /*79a0*/  FADD.FTZ R47, R46, R45 ;  /* 0x0000002d2e2f7221 */ /* 0x000fe20000010000 */
[----:B------:R-:W-:Y:S01]  /*79b0*/  HFMA2.BF16_V2 R45, R8, R43, -RZ ;  /* 0x0000002b082d7231 */ /* 0x000fe200003000ff */
[C---:B------:R-:W-:Y:S01]  /*79c0*/  PRMT R43, R44.reuse, 0x7610, R43 ;  /* 0x000076102c2b7816 */ /* 0x040fe2000000002b */
[----:B------:R-:W-:Y:S01]  /*79d0*/  BSSY.RECONVERGENT B1, `(.L_x_16985) ;  /* 0x0000034000017945 */ /* 0x000fe20003800200 */
        /* <DEDUP_REMOVED lines=8> */
[C---:B------:R-:W-:Y:S01]  /*7a60*/  PRMT R46, R45.reuse, 0x7632, R46 ;  /* 0x000076322d2e7816 */ /* 0x040fe2000000002e */
[----:B------:R-:W-:-:S02]  /*7a70*/  IMAD.U32 R45, R45, 0x10000, RZ ;  /* 0x000100002d2d7824 */ /* 0x000fc400078e00ff */
[----:B------:R-:W-:Y:S01]  /*7a80*/  FADD.FTZ R44, R43, R44 ;  /* 0x0000002c2b2c7221 */ /* 0x000fe20000010000 */
[----:B------:R-:W-:Y:S01]  /*7a90*/  FADD.FTZ R10, R10, R15 ;  /* 0x0000000f0a0a7221 */ /* 0x000fe20000010000 */
[----:B------:R-:W-:Y:S01]  /*7aa0*/  FADD.FTZ R25, R14, R25 ;  /* 0x000000190e197221 */ /* 0x000fe20000010000 */
[----:B------:R-:W-:Y:S02]  /*7ab0*/  IMAD.U32 R46, R46, 0x10000, RZ ;  /* 0x000100002e2e7824 */ /* 0x000fe400078e00ff */
[----:B------:R-:W-:Y:S01]  /*7ac0*/  FADD.FTZ R44, R47, R44 ;  /* 0x0000002c2f2c7221 */ /* 0x000fe20000010000 */
[----:B------:R-:W-:Y:S01]  /*7ad0*/  FADD.FTZ R49, R49, R10 ;  /* 0x0000000a31317221 */ /* 0x000fe20000010000 */
[----:B------:R-:W-:-:S03]  /*7ae0*/  FADD.FTZ R45, R45, R46 ;  /* 0x0000002e2d2d7221 */ /* 0x000fc60000010000 */
[----:B------:R-:W-:Y:S01]  /*7af0*/  FADD.FTZ R26, R49, R26 ;  /* 0x0000001a311a7221 */ /* 0x000fe20000010000 */
[----:B------:R-:W-:-:S04]  /*7b00*/  FADD.FTZ R44, R44, R45 ;  /* 0x0000002d2c2c7221 */ /* 0x000fc80000010000 */
[----:B------:R-:W-:Y:S01]  /*7b10*/  FADD.FTZ R27, R44, R27 ;  /* 0x0000001b2c1b7221 */ /* 0x000fe20000010000 */
[----:B------:R-:W-:Y:S06]  /*7b20*/  @P0 BRA `(.L_x_16986) ;  /* 0x0000000000780947 */ /* 0x000fec0003800000 */
[C---:B------:R-:W-:Y:S01]  /*7b30*/  VIADD R14, R38.reuse, 0xffffffff ;  /* 0xffffffff260e7836 */ /* 0x040fe20000000000 */
[C---:B------:R-:W-:Y:S01]  /*7b40*/  IADD3 R10, PT, PT, R38.reuse, -0x2, RZ ;  /* 0xfffffffe260a7810 */ /* 0x040fe20007ffe0ff */
[----:B------:R-:W-:Y:S01]  /*7b50*/  VIADD R44, R38, 0x3 ;  /* 0x00000003262c7836 */ /* 0x000fe20000000000 */
[-C--:B------:R-:W-:Y:S01]  /*7b60*/  ISETP.GE.AND P6, PT, R6, R29.reuse, PT ;  /* 0x0000001d0600720c */ /* 0x080fe20003fc6270 */
[----:B------:R-:W-:Y:S01]  /*7b70*/  VIADD R6, R38, 0x4 ;  /* 0x0000000426067836 */ /* 0x000fe20000000000 */
[-C--:B------:R-:W-:Y:S01]  /*7b80*/  ISETP.GE.AND P5, PT, R10, R29.reuse, PT ;  /* 0x0000001d0a00720c */ /* 0x080fe20003fa6270 */
[----:B------:R-:W-:Y:S01]  /*7b90*/  VIADD R10, R38, 0x1 ;  /* 0x00000001260a7836 */ /* 0x000fe20000000000 */
[-C--:B------:R-:W-:Y:S02]  /*7ba0*/  ISETP.GE.AND P4, PT, R14, R29.reuse, PT ;  /* 0x0000001d0e00720c */ /* 0x080fe40003f86270 */
[----:B------:R-:W-:Y:S02]  /*7bb0*/  IADD3 R14, PT, PT, R38, 0x2, RZ ;  /* 0x00000002260e7810 */ /* 0x000fe40007ffe0ff */
[----:B------:R-:W-:-:S02]  /*7bc0*/  ISETP.GE.AND P0, PT, R6, R29, PT ;  /* 0x0000001d0600720c */ /* 0x000fc40003f06270 */
[----:B------:R-:W-:Y:S02]  /*7bd0*/  SEL R6, R42, RZ, !P6 ;  /* 0x000000ff2a067207 */ /* 0x000fe40007000000 */
[-C--:B------:R-:W-:Y:S02]  /*7be0*/  ISETP.GE.AND P2, PT, R14, R29.reuse, PT ;  /* 0x0000001d0e00720c */ /* 0x080fe40003f46270 */
[-C--:B------:R-:W-:Y:S02]  /*7bf0*/  ISETP.GE.AND P6, PT, R38, R29.reuse, PT ;  /* 0x0000001d2600720c */ /* 0x080fe40003fc6270 */
[----:B------:R-:W-:Y:S02]  /*7c00*/  PRMT R9, R41, 0x7632, R9 ;  /* 0x0000763229097816 */ /* 0x000fe40000000009 */
[-C--:B------:R-:W-:Y:S02]  /*7c10*/  ISETP.GE.AND P3, PT, R10, R29.reuse, PT ;  /* 0x0000001d0a00720c */ /* 0x080fe40003f66270 */
[----:B------:R-:W-:-:S02]  /*7c20*/  ISETP.GE.AND P1, PT, R44, R29, PT ;  /* 0x0000001d2c00720c */ /* 0x000fc40003f26270 */
        /* <DEDUP_REMOVED lines=14> */
.L_x_16986:
[----:B------:R-:W-:Y:S05]  /*7d10*/  BSYNC.RECONVERGENT B1 ;  /* 0x0000000000017941 */ /* 0x000fea0003800200 */
.L_x_16985:
        /* <DEDUP_REMOVED lines=35> */
.L_x_16958:
[----:B--23--:R-:W-:Y:S05]  /*7f50*/  BSYNC.RECONVERGENT B0 ;  /* 0x0000000000007941 */ /* 0x00cfea0003800200 */
.L_x_16957:
[----:B------:R-:W2:Y:S01]  /*7f60*/  SHFL.BFLY PT, R14, R25, 0x2, 0x1f ;  /* 0x0c401f00190e7f89 */ /* 0x000ea200000e0000 */
[----:B------:R-:W3:Y:S01]  /*7f70*/  S2UR UR5, SR_CgaCtaId ;  /* 0x00000000000579c3 */ /* 0x000ee20000008800 */
[C---:B------:R-:W-:Y:S01]  /*7f80*/  LOP3.LUT R33, R0.reuse, 0x3c0, RZ, 0xc0, !PT ;  /* 0x000003c000217812 */ /* 0x040fe200078ec0ff */
[----:B------:R-:W-:Y:S01]  /*7f90*/  UMOV UR4, 0x400 ;  /* 0x0000040000047882 */ /* 0x000fe20000000000 */
[----:B------:R-:W4:Y:S01]  /*7fa0*/  SHFL.BFLY PT, R4, R35, 0x2, 0x1f ;  /* 0x0c401f0023047f89 */ /* 0x000f2200000e0000 */
[----:B------:R-:W-:Y:S01]  /*7fb0*/  SHF.R.U32.HI R2, RZ, 0x2, R2 ;  /* 0x00000002ff027819 */ /* 0x000fe20000011602 */
[----:B------:R-:W-:Y:S01]  /*7fc0*/  UIADD3 UR4, UPT, UPT, UR4, 0x100, URZ ;  /* 0x0000010004047890 */ /* 0x000fe2000fffe0ff */
[C---:B------:R-:W-:Y:S01]  /*7fd0*/  LOP3.LUT R34, R0.reuse, 0x3e0, RZ, 0xc0, !PT ;  /* 0x000003e000227812 */ /* 0x040fe200078ec0ff */
[----:B------:R-:W5:Y:S01]  /*7fe0*/  SHFL.BFLY PT, R5, R16, 0x2, 0x1f ;  /* 0x0c401f0010057f89 */ /* 0x000f6200000e0000 */
[----:B------:R-:W-:Y:S01]  /*7ff0*/  BSSY.RECONVERGENT B0, `(.L_x_16988) ;  /* 0x0000050000007945 */ /* 0x000fe20003800200 */
[----:B------:R-:W-:Y:S01]  /*8000*/  IMAD R2, R3, 0x70, R2 ;  /* 0x0000007003027824 */ /* 0x000fe200078e0202 */
[C---:B------:R-:W-:Y:S01]  /*8010*/  LOP3.LUT P0, RZ, R0.reuse, 0x3c3, RZ, 0xc0, !PT ;  /* 0x000003c300ff7812 */ /* 0x040fe2000780c0ff */
[----:B------:R-:W5:Y:S01]  /*8020*/  SHFL.BFLY PT, R6, R17, 0x2, 0x1f ;  /* 0x0c401f0011067f89 */ /* 0x000f6200000e0000 */
[----:B------:R-:W-:-:S02]  /*8030*/  LOP3.LUT P1, RZ, R0, 0x3e3, RZ, 0xc0, !PT ;  /* 0x000003e300ff7812 */ /* 0x000fc4000782c0ff */
[----:B------:R-:W-:Y:S01]  /*8040*/  ISETP.GT.U32.AND P3, PT, R0, 0x1f, PT ;  /* 0x0000001f0000780c */ /* 0x000fe20003f64070 */
[----:B-1----:R-:W1:Y:S04]  /*8050*/  SHFL.BFLY PT, R7, R18, 0x2, 0x1f ;  /* 0x0c401f0012077f89 */ /* 0x002e6800000e0000 */
[----:B------:R-:W1:Y:S04]  /*8060*/  SHFL.BFLY PT, R8, R19, 0x2, 0x1f ;  /* 0x0c401f0013087f89 */ /* 0x000e6800000e0000 */
[----:B0-----:R-:W0:Y:S01]  /*8070*/  SHFL.BFLY PT, R9, R20, 0x2, 0x1f ;  /* 0x0c401f0014097f89 */ /* 0x001e2200000e0000 */
[----:B--2---:R-:W-:Y:S01]  /*8080*/  FADD.FTZ R14, R14, R25 ;  /* 0x000000190e0e7221 */ /* 0x004fe20000010000 */
[----:B------:R-:W-:Y:S01]  /*8090*/  LOP3.LUT R25, R0, 0x3, RZ, 0xc0, !PT ;  /* 0x0000000300197812 */ /* 0x000fe200078ec0ff */
[----:B---3--:R-:W-:Y:S01]  /*80a0*/  ULEA UR4, UR5, UR4, 0x18 ;  /* 0x0000000405047291 */ /* 0x008fe2000f8ec0ff */
[----:B------:R-:W2:Y:S01]  /*80b0*/  SHFL.BFLY PT, R10, R21, 0x2, 0x1f ;  /* 0x0c401f00150a7f89 */ /* 0x000ea200000e0000 */
[----:B----4-:R-:W-:Y:S01]  /*80c0*/  FADD.FTZ R4, R4, R35 ;  /* 0x0000002304047221 */ /* 0x010fe20000010000 */
[----:B------:R-:W-:-:S02]  /*80d0*/  ISETP.NE.AND P2, PT, R25, RZ, PT ;  /* 0x000000ff1900720c */ /* 0x000fc40003f45270 */
[----:B------:R-:W3:Y:S01]  /*80e0*/  SHFL.BFLY PT, R11, R22, 0x2, 0x1f ;  /* 0x0c401f00160b7f89 */ /* 0x000ee200000e0000 */
[----:B-----5:R-:W-:Y:S01]  /*80f0*/  FADD.FTZ R16, R5, R16 ;  /* 0x0000001005107221 */ /* 0x020fe20000010000 */
[----:B------:R-:W-:Y:S02]  /*8100*/  ISETP.NE.OR P5, PT, R33, 0x40, P2 ;  /* 0x000000402100780c */ /* 0x000fe400017a5670 */
[----:B------:R-:W4:Y:S01]  /*8110*/  SHFL.BFLY PT, R12, R23, 0x2, 0x1f ;  /* 0x0c401f00170c7f89 */ /* 0x000f2200000e0000 */
[----:B------:R-:W-:Y:S01]  /*8120*/  FADD.FTZ R6, R6, R17 ;  /* 0x0000001106067221 */ /* 0x000fe20000010000 */
[----:B------:R-:W-:Y:S02]  /*8130*/  LEA R2, R2, UR4, 0x2 ;  /* 0x0000000402027c11 */ /* 0x000fe4000f8e10ff */
[----:B------:R-:W5:Y:S01]  /*8140*/  SHFL.BFLY PT, R13, R24, 0x2, 0x1f ;  /* 0x0c401f00180d7f89 */ /* 0x000f6200000e0000 */
[----:B-1----:R-:W-:Y:S01]  /*8150*/  FADD.FTZ R18, R7, R18 ;  /* 0x0000001207127221 */ /* 0x002fe20000010000 */
[----:B------:R-:W-:-:S02]  /*8160*/  ISETP.NE.OR P4, PT, R34, 0x20, P2 ;  /* 0x000000202200780c */ /* 0x000fc40001785670 */
[----:B------:R-:W1:Y:S01]  /*8170*/  SHFL.BFLY PT, R15, R26, 0x2, 0x1f ;  /* 0x0c401f001a0f7f89 */ /* 0x000e6200000e0000 */
[----:B------:R-:W-:-:S03]  /*8180*/  FADD.FTZ R8, R8, R19 ;  /* 0x0000001308087221 */ /* 0x000fc60000010000 */
[----:B------:R-:W1:Y:S01]  /*8190*/  SHFL.BFLY PT, R32, R27, 0x2, 0x1f ;  /* 0x0c401f001b207f89 */ /* 0x000e6200000e0000 */
[----:B0-----:R-:W-:-:S03]  /*81a0*/  FADD.FTZ R20, R9, R20 ;  /* 0x0000001409147221 */ /* 0x001fc60000010000 */
[----:B------:R-:W0:Y:S01]  /*81b0*/  SHFL.BFLY PT, R29, R30, 0x2, 0x1f ;  /* 0x0c401f001e1d7f89 */ /* 0x000e2200000e0000 */
[----:B--2---:R-:W-:Y:S01]  /*81c0*/  FADD.FTZ R10, R10, R21 ;  /* 0x000000150a0a7221 */ /* 0x004fe20000010000 */
[----:B---3--:R-:W-:Y:S02]  /*81d0*/  FADD.FTZ R22, R11, R22 ;  /* 0x000000160b167221 */ /* 0x008fe40000010000 */
[----:B------:R-:W2:Y:S01]  /*81e0*/  SHFL.BFLY PT, R5, R4, 0x1, 0x1f ;  /* 0x0c201f0004057f89 */ /* 0x000ea200000e0000 */
[----:B----4-:R-:W-:-:S03]  /*81f0*/  FADD.FTZ R12, R12, R23 ;  /* 0x000000170c0c7221 */ /* 0x010fc60000010000 */
[----:B------:R-:W3:Y:S01]  /*8200*/  SHFL.BFLY PT, R7, R16, 0x1, 0x1f ;  /* 0x0c201f0010077f89 */ /* 0x000ee200000e0000 */
[----:B-----5:R-:W-:-:S03]  /*8210*/  FADD.FTZ R24, R13, R24 ;  /* 0x000000180d187221 */ /* 0x020fc60000010000 */
[----:B------:R-:W4:Y:S01]  /*8220*/  SHFL.BFLY PT, R9, R6, 0x1, 0x1f ;  /* 0x0c201f0006097f89 */ /* 0x000f2200000e0000 */
[----:B-1----:R-:W-:-:S03]  /*8230*/  FADD.FTZ R26, R15, R26 ;  /* 0x0000001a0f1a7221 */ /* 0x002fc60000010000 */
[----:B------:R-:W1:Y:S01]  /*8240*/  SHFL.BFLY PT, R11, R18, 0x1, 0x1f ;  /* 0x0c201f00120b7f89 */ /* 0x000e6200000e0000 */
[----:B------:R-:W-:-:S03]  /*8250*/  FADD.FTZ R32, R32, R27 ;  /* 0x0000001b20207221 */ /* 0x000fc60000010000 */
[----:B------:R-:W5:Y:S01]  /*8260*/  SHFL.BFLY PT, R13, R8, 0x1, 0x1f ;  /* 0x0c201f00080d7f89 */ /* 0x000f6200000e0000 */
[----:B0-----:R-:W-:-:S03]  /*8270*/  FADD.FTZ R30, R29, R30 ;  /* 0x0000001e1d1e7221 */ /* 0x001fc60000010000 */
[----:B------:R-:W0:Y:S04]  /*8280*/  SHFL.BFLY PT, R15, R20, 0x1, 0x1f ;  /* 0x0c201f00140f7f89 */ /* 0x000e2800000e0000 */
[----:B------:R-:W0:Y:S01]  /*8290*/  SHFL.BFLY PT, R17, R10, 0x1, 0x1f ;  /* 0x0c201f000a117f89 */ /* 0x000e2200000e0000 */
[----:B--2---:R-:W-:-:S03]  /*82a0*/  FADD.FTZ R4, R4, R5 ;  /* 0x0000000504047221 */ /* 0x004fc60000010000 */
[----:B------:R-:W2:Y:S01]  /*82b0*/  SHFL.BFLY PT, R19, R22, 0x1, 0x1f ;  /* 0x0c201f0016137f89 */ /* 0x000ea200000e0000 */
[----:B---3--:R-:W-:-:S03]  /*82c0*/  FADD.FTZ R7, R16, R7 ;  /* 0x0000000710077221 */ /* 0x008fc60000010000 */
        /* <DEDUP_REMOVED lines=11> */
[----:B--2---:R-:W-:Y:S01]  /*8380*/  FADD.FTZ R19, R22, R19 ;  /* 0x0000001316137221 */ /* 0x004fe20000010000 */
[----:B------:R-:W-:Y:S01]  /*8390*/  BAR.SYNC.DEFER_BLOCKING 0x0 ;  /* 0x0000000000007b1d */ /* 0x000fe20000010000 */
[----:B---3--:R-:W-:Y:S01]  /*83a0*/  FADD.FTZ R12, R12, R21 ;  /* 0x000000150c0c7221 */ /* 0x008fe20000010000 */
[----:B----4-:R-:W-:Y:S01]  /*83b0*/  FADD.FTZ R23, R24, R23 ;  /* 0x0000001718177221 */ /* 0x010fe20000010000 */
[----:B-1----:R-:W-:Y:S01]  /*83c0*/  FADD.FTZ R14, R14, R25 ;  /* 0x000000190e0e7221 */ /* 0x002fe20000010000 */
[----:B-----5:R-:W-:Y:S01]  /*83d0*/  FADD.FTZ R27, R26, R27 ;  /* 0x0000001b1a1b7221 */ /* 0x020fe20000010000 */
[----:B0-----:R-:W-:Y:S01]  /*83e0*/  FADD.FTZ R29, R32, R29 ;  /* 0x0000001d201d7221 */ /* 0x001fe20000010000 */
[----:B------:R-:W-:Y:S01]  /*83f0*/  FADD.FTZ R30, R30, R31 ;  /* 0x0000001f1e1e7221 */ /* 0x000fe20000010000 */
        /* <DEDUP_REMOVED lines=15> */
.L_x_16989:
[----:B------:R-:W-:Y:S05]  /*84f0*/  BSYNC.RECONVERGENT B0 ;  /* 0x0000000000007941 */ /* 0x000fea0003800200 */
.L_x_16988:
        /* <DEDUP_REMOVED lines=30> */
[----:B--2---:R-:W-:-:S07]  /*86e0*/  FADD.FTZ R30, R30, R25 ;  /* 0x000000191e1e7221 */ /* 0x004fce0000010000 */
.L_x_16991:
[----:B------:R-:W-:Y:S05]  /*86f0*/  BSYNC.RECONVERGENT B0 ;  /* 0x0000000000007941 */ /* 0x000fea0003800200 */
.L_x_16990:
        /* <DEDUP_REMOVED lines=17> */
.L_x_16993:
[----:B------:R-:W-:Y:S05]  /*8810*/  BSYNC.RECONVERGENT B0 ;  /* 0x0000000000007941 */ /* 0x000fea0003800200 */
.L_x_16992:
        /* <DEDUP_REMOVED lines=31> */
.L_x_16995:
[----:B------:R-:W-:Y:S05]  /*8a10*/  BSYNC.RECONVERGENT B0 ;  /* 0x0000000000007941 */ /* 0x000fea0003800200 */
.L_x_16994:
        /* <DEDUP_REMOVED lines=46> */
.L_x_16996:
        /* <DEDUP_REMOVED lines=16> */
.L_x_25900:


//--------------------- .text._ZN4vllm25paged_attention_v1_kernelI13__nv_bfloat16S1_Li96ELi32ELi128ELNS_18Fp8KVCacheDataTypeE0ELb0EEEvPT_PKS3_PKT0_S9_ifPKiSB_iPKfiiiSD_SD_iiiii --------------------------
	.section	.text._ZN4vllm25paged_attention_v1_kernelI13__nv_bfloat16S1_Li96ELi32ELi128ELNS_18Fp8KVCacheDataTypeE0ELb0EEEvPT_PKS3_PKT0_S9_ifPKiSB_iPKfiiiSD_SD_iiiii,"ax",@progbits
	.align	128
        .global         _ZN4vllm25paged_attention_v1_kernelI13__nv_bfloat16S1_Li96ELi32ELi128ELNS_18Fp8KVCacheDataTypeE0ELb0EEEvPT_PKS3_PKT0_S9_ifPKiSB_iPKfiiiSD_SD_iiiii
        .type           _ZN4vllm25paged_attention_v1_kernelI13__nv_bfloat16S1_Li96ELi32ELi128ELNS_18Fp8KVCacheDataTypeE0ELb0EEEvPT_PKS3_PKT0_S9_ifPKiSB_iPKfiiiSD_SD_iiiii,@function
        .size           _ZN4vllm25paged_attention_v1_kernelI13__nv_bfloat16S1_Li96ELi32ELi128ELNS_18Fp8KVCacheDataTypeE0ELb0EEEvPT_PKS3_PKT0_S9_ifPKiSB_iPKfiiiSD_SD_iiiii,(.L_x_25901 - _ZN4vllm25paged_attention_v1_kernelI13__nv_bfloat16S1_Li96ELi32ELi128ELNS_18Fp8KVCacheDataTypeE0ELb0EEEvPT_PKS3_PKT0_S9_ifPKiSB_iPKfiiiSD_SD_iiiii)
        .other          _ZN4vllm25paged_attention_v1_kernelI13__nv_bfloat16S1_Li96ELi32ELi128ELNS_18Fp8KVCacheDataTypeE0ELb0EEEvPT_PKS3_PKT0_S9_ifPKiSB_iPKfiiiSD_SD_iiiii,@"STO_CUDA_ENTRY STV_DEFAULT"
_ZN4vllm25paged_attention_v1_kernelI13__nv_bfloat16S1_Li96ELi32ELi128ELNS_18Fp8KVCacheDataTypeE0ELb0EEEvPT_PKS3_PKT0_S9_ifPKiSB_iPKfiiiSD_SD_iiiii:
.text._ZN4vllm25paged_attention_v1_kernelI13__nv_bfloat16S1_Li96ELi32ELi128ELNS_18Fp8KVCacheDataTypeE0ELb0EEEvPT_PKS3_PKT0_S9_ifPKiSB_iPKfiiiSD_SD_iiiii:
        /* <DEDUP_REMOVED lines=8> */
[----:B------:R-:W1:Y:S07]  /*0080*/  LDCU UR9, c[0x0][0x3cc] ;  /* 0x00007980ff0977ac */ /* 0x000e6e0008000800 */
[----:B------:R-:W4:Y:S01]  /*0090*/  LDC R12, c[0x0][0x370] ;  /* 0x0000dc00ff0c7b82 */ /* 0x000f220000000800 */
[----:B------:R-:W1:Y:S01]  /*00a0*/  LDCU UR14, c[0x0][0x3a4] ;  /* 0x00007480ff0e77ac */ /* 0x000e620008000800 */
[----:B------:R-:W-:Y:S01]  /*00b0*/  MOV R106, 0xff7fffff ;  /* 0xff7fffff006a7802 */ /* 0x000fe20000000f00 */
[----:B------:R-:W1:Y:S01]  /*00c0*/  LDCU.64 UR12, c[0x0][0x390] ;  /* 0x00007200ff0c77ac */ /* 0x000e620008000a00 */
[----:B0-----:R-:W-:Y:S01]  /*00d0*/  ISETP.GT.U32.AND P1, PT, R11, 0xb, PT ;  /* 0x0000000b0b00780c */ /* 0x001fe20003f24070 */
[----:B-1----:R-:W-:-:S06]  /*00e0*/  IMAD.WIDE.U32 R28, R0, 0x4, R28 ;  /* 0x00000004001c7825 */ /* 0x002fcc00078e001c */
[----:B--2---:R-:W2:Y:S06]  /*00f0*/  LDG.E.CONSTANT R28, desc[UR6][R28.64] ;  /* 0x000000061c1c7981 */ /* 0x004eac000c1e9900 */
[----:B------:R-:W0:Y:S01]  /*0100*/  @!P1 LDC.64 R6, c[0x0][0x388] ;  /* 0x0000e200ff069b82 */ /* 0x000e220000000a00 */
[----:B---3--:R-:W-:Y:S02]  /*0110*/  IMAD R2, R0, UR4, RZ ;  /* 0x0000000400027c24 */ /* 0x008fe4000f8e02ff */
[----:B----4-:R-:W-:Y:S02]  /*0120*/  @!P1 IMAD R4, R13, 0x60, RZ ;  /* 0x000000600d049824 */ /* 0x010fe400078e02ff */
[----:B------:R-:W-:-:S05]  /*0130*/  @!P1 IMAD.SHL.U32 R3, R11, 0x8, RZ ;  /* 0x000000080b039824 */ /* 0x000fca00078e00ff */
[----:B------:R-:W-:Y:S02]  /*0140*/  @!P1 IADD3 R3, P0, P2, R3, R2, R4 ;  /* 0x0000000203039210 */ /* 0x000fe40007a1e004 */
[----:B------:R-:W-:-:S04]  /*0150*/  SHF.R.S32.HI R2, RZ, 0x1f, R2 ;  /* 0x0000001fff027819 */ /* 0x000fc80000011402 */
[----:B------:R-:W-:Y:S02]  /*0160*/  @!P1 IADD3.X R4, PT, PT, RZ, R2, RZ, P0, P2 ;  /* 0x00000002ff049210 */ /* 0x000fe400007e44ff */
[----:B0-----:R-:W-:-:S04]  /*0170*/  @!P1 LEA R2, P0, R3, R6, 0x1 ;  /* 0x0000000603029211 */ /* 0x001fc800078008ff */
        /* <DEDUP_REMOVED lines=8> */
[----:B-1----:R-:W-:-:S06]  /*0200*/  VIADD R8, R10, 0xffffffe ;  /* 0x0ffffffe0a087836 */ /* 0x002fcc0000000000 */
[----:B------:R1:W4:Y:S02]  /*0210*/  F2I.FTZ.U32.TRUNC.NTZ R9, R8 ;  /* 0x0000000800097305 */ /* 0x000324000021f000 */
[----:B-1----:R-:W-:Y:S02]  /*0220*/  HFMA2 R8, -RZ, RZ, 0, 0 ;  /* 0x00000000ff087431 */ /* 0x002fe400000001ff */
[----:B----4-:R-:W-:-:S04]  /*0230*/  IMAD.MOV R14, RZ, RZ, -R9 ;  /* 0x000000ffff0e7224 */ /* 0x010fc800078e0a09 */
[----:B0-----:R-:W-:Y:S01]  /*0240*/  IMAD R3, R14, R15, RZ ;  /* 0x0000000f0e037224 */ /* 0x001fe200078e02ff */
        /* <DEDUP_REMOVED lines=13> */
[----:B------:R-:W-:-:S05]  /*0320*/  IMAD.MOV.U32 R12, RZ, RZ, R9 ;  /* 0x000000ffff0c7224 */ /* 0x000fca00078e0009 */
[----:B------:R-:W-:Y:S02]  /*0330*/  @!P3 IADD3 R12, PT, PT, RZ, -R12, RZ ;  /* 0x8000000cff0cb210 */ /* 0x000fe40007ffe0ff */
        /* <DEDUP_REMOVED lines=8> */
[----:B------:R-:W-:Y:S02]  /*03c0*/  ISETP.NE.AND.EX P0, PT, R17, RZ, PT, P0 ;  /* 0x000000ff1100720c */ /* 0x000fe40003f05300 */
[----:B-1----:R-:W-:Y:S01]  /*03d0*/  MOV R2, RZ ;  /* 0x000000ff00027202 */ /* 0x002fe20000000f00 */
[----:B----4-:R-:W-:-:S04]  /*03e0*/  IMAD.MOV R10, RZ, RZ, -R3 ;  /* 0x000000ffff0a7224 */ /* 0x010fc800078e0a03 */
        /* <DEDUP_REMOVED lines=9> */
[----:B------:R-:W-:Y:S01]  /*0480*/  ISETP.GT.U32.AND P3, PT, R15, R8, PT ;  /* 0x000000080f00720c */ /* 0x000fe20003f64070 */
[----:B------:R-:W-:-:S12]  /*0490*/  HFMA2 R29, -RZ, RZ, 0, 0 ;  /* 0x00000000ff1d7431 */ /* 0x000fd800000001ff */
        /* <DEDUP_REMOVED lines=26> */
[----:B0-----:R-:W0:Y:S01]  /*0640*/  S2R R3, SR_TID.X ;  /* 0x0000000000037919 */ /* 0x001e220000002100 */
[----:B------:R-:W2:Y:S01]  /*0650*/  LDCU UR8, c[0x0][0x3b8] ;  /* 0x00007700ff0877ac */ /* 0x000ea20008000800 */
[----:B------:R-:W-:Y:S01]  /*0660*/  IMAD.MOV.U32 R5, RZ, RZ, RZ ;  /* 0x000000ffff057224 */ /* 0x000fe200078e00ff */
[----:B-----5:R-:W-:Y:S01]  /*0670*/  FSETP.NEU.FTZ.AND P2, PT, R29, RZ, PT ;  /* 0x000000ff1d00720b */ /* 0x020fe20003f5d000 */
[----:B------:R-:W-:Y:S01]  /*0680*/  IMAD.MOV.U32 R106, RZ, RZ, -0x800001 ;  /* 0xff7fffffff6a7424 */ /* 0x000fe200078e00ff */
[----:B------:R-:W3:Y:S01]  /*0690*/  LDCU.64 UR10, c[0x0][0x3a8] ;  /* 0x00007500ff0a77ac */ /* 0x000ee20008000a00 */
[----:B--2---:R-:W-:Y:S01]  /*06a0*/  IMAD R7, R0, UR8, RZ ;  /* 0x0000000800077c24 */ /* 0x004fe2000f8e02ff */
[----:B------:R-:W2:Y:S01]  /*06b0*/  LDCU UR8, c[0x0][0x3d0] ;  /* 0x00007a00ff0877ac */ /* 0x000ea20008000800 */
[----:B-1----:R-:W-:-:S02]  /*06c0*/  ULEA UR15, UR5, UR4, 0x18 ;  /* 0x00000004050f7291 */ /* 0x002fc4000f8ec0ff */
[----:B------:R-:W-:-:S04]  /*06d0*/  UIADD3 UR4, UPT, UPT, UR4, 0xe0, URZ ;  /* 0x000000e004047890 */ /* 0x000fc8000fffe0ff */
[----:B------:R-:W-:Y:S01]  /*06e0*/  ULEA UR4, UR5, UR4, 0x18 ;  /* 0x0000000405047291 */ /* 0x000fe2000f8ec0ff */
[----:B0-----:R-:W-:Y:S02]  /*06f0*/  SHF.R.U32.HI R4, RZ, 0x3, R3 ;  /* 0x00000003ff047819 */ /* 0x001fe40000011603 */
[----:B------:R-:W0:Y:S01]  /*0700*/  LDS.128 R12, [UR15+0x50] ;  /* 0x0000500fff0c7984 */ /* 0x000e220008000c00 */
[C---:B------:R-:W-:Y:S01]  /*0710*/  IMAD.SHL.U32 R2, R3.reuse, 0x4, RZ ;  /* 0x0000000403027824 */ /* 0x040fe200078e00ff */
[----:B------:R-:W-:Y:S02]  /*0720*/  SHF.L.U32 R109, R3, 0x3, RZ ;  /* 0x00000003036d7819 */ /* 0x000fe400000006ff */
[----:B------:R-:W1:Y:S01]  /*0730*/  LDS.128 R36, [UR15] ;  /* 0x0000000fff247984 */ /* 0x000e620008000c00 */
[----:B------:R-:W-:Y:S01]  /*0740*/  LOP3.LUT R4, R4, 0x7c, RZ, 0xc0, !PT ;  /* 0x0000007c04047812 */ /* 0x000fe200078ec0ff */
[----:B--2---:R-:W-:Y:S01]  /*0750*/  IMAD R112, R32, UR8, RZ ;  /* 0x0000000820707c24 */ /* 0x004fe2000f8e02ff */
[----:B------:R-:W-:Y:S01]  /*0760*/  LOP3.LUT R109, R109, 0xf8, RZ, 0xc0, !PT ;  /* 0x000000f86d6d7812 */ /* 0x000fe200078ec0ff */
[----:B------:R-:W2:Y:S01]  /*0770*/  LDS.128 R8, [UR15+0x10] ;  /* 0x0000100fff087984 */ /* 0x000ea20008000c00 */
[----:B------:R-:W-:Y:S01]  /*0780*/  IADD3 R104, PT, PT, -R28, R3, RZ ;  /* 0x000000031c687210 */ /* 0x000fe20007ffe1ff */
[----:B------:R-:W-:-:S02]  /*0790*/  IMAD.WIDE R4, R7, 0x4, R4 ;  /* 0x0000000407047825 */ /* 0x000fc400078e0204 */
[----:B------:R-:W4:Y:S01]  /*07a0*/  LDS.128 R16, [UR15+0x20] ;  /* 0x0000200fff107984 */ /* 0x000f220008000c00 */
[----:B---3--:R-:W-:-:S03]  /*07b0*/  IADD3 R34, P0, PT, R4, UR10, RZ ;  /* 0x0000000a04227c10 */ /* 0x008fc6000ff1e0ff */
[----:B------:R-:W3:Y:S01]  /*07c0*/  LDS.128 R24, [UR15+0x30] ;  /* 0x0000300fff187984 */ /* 0x000ee20008000c00 */
[----:B------:R-:W-:-:S03]  /*07d0*/  IADD3.X R35, PT, PT, R5, UR11, RZ, P0, !PT ;  /* 0x0000000b05237c10 */ /* 0x000fc600087fe4ff */
[----:B------:R-:W3:Y:S04]  /*07e0*/  LDS.128 R20, [UR15+0x40] ;  /* 0x0000400fff147984 */ /* 0x000ee80008000c00 */
[----:B------:R-:W-:Y:S01]  /*07f0*/  LDS.128 R4, [UR15+0x60] ;  /* 0x0000600fff047984 */ /* 0x000fe20008000c00 */
[C---:B0-----:R-:W-:Y:S01]  /*0800*/  PRMT R79, R12.reuse, 0x7632, R79 ;  /* 0x000076320c4f7816 */ /* 0x041fe2000000004f */
[----:B------:R-:W-:Y:S01]  /*0810*/  IMAD.U32 R70, R12, 0x10000, RZ ;  /* 0x000100000c467824 */ /* 0x000fe200078e00ff */
[C---:B------:R-:W-:Y:S01]  /*0820*/  PRMT R80, R13.reuse, 0x7632, R80 ;  /* 0x000076320d507816 */ /* 0x040fe20000000050 */
[----:B------:R-:W-:Y:S01]  /*0830*/  IMAD.U32 R72, R13, 0x10000, RZ ;  /* 0x000100000d487824 */ /* 0x000fe200078e00ff */
[C---:B------:R-:W-:Y:S01]  /*0840*/  PRMT R81, R14.reuse, 0x7632, R81 ;  /* 0x000076320e517816 */ /* 0x040fe20000000051 */
[C---:B------:R-:W-:Y:S01]  /*0850*/  IMAD.U32 R76, R15.reuse, 0x10000, RZ ;  /* 0x000100000f4c7824 */ /* 0x040fe200078e00ff */
[----:B------:R-:W-:Y:S01]  /*0860*/  SHF.L.U32 R74, R14, 0x10, RZ ;  /* 0x000000100e4a7819 */ /* 0x000fe200000006ff */
[C---:B-1----:R-:W-:Y:S01]  /*0870*/  IMAD.U32 R33, R36.reuse, 0x10000, RZ ;  /* 0x0001000024217824 */ /* 0x042fe200078e00ff */
[----:B------:R-:W-:Y:S01]  /*0880*/  PRMT R82, R15, 0x7632, R82 ;  /* 0x000076320f527816 */ /* 0x000fe20000000052 */
[----:B--2---:R-:W-:Y:S01]  /*0890*/  IMAD.U32 R40, R9, 0x10000, RZ ;  /* 0x0001000009287824 */ /* 0x004fe200078e00ff */
[----:B------:R-:W0:Y:S01]  /*08a0*/  LDS.128 R12, [UR15+0xb0] ;  /* 0x0000b00fff0c7984 */ /* 0x000e220008000c00 */
[----:B------:R-:W-:Y:S01]  /*08b0*/  PRMT R49, R36, 0x7632, R49 ;  /* 0x0000763224317816 */ /* 0x000fe20000000031 */
[----:B------:R-:W-:Y:S01]  /*08c0*/  IMAD.U32 R41, R10, 0x10000, RZ ;  /* 0x000100000a297824 */ /* 0x000fe200078e00ff */
[C---:B------:R-:W-:Y:S01]  /*08d0*/  PRMT R50, R37.reuse, 0x7632, R50 ;  /* 0x0000763225327816 */ /* 0x040fe20000000032 */
[----:B----4-:R-:W-:Y:S01]  /*08e0*/  IMAD.U32 R43, R16, 0x10000, RZ ;  /* 0x00010000102b7824 */ /* 0x010fe200078e00ff */
[----:B------:R-:W-:Y:S01]  /*08f0*/  SHF.L.U32 R36, R37, 0x10, RZ ;  /* 0x0000001025247819 */ /* 0x000fe200000006ff */
[C---:B------:R-:W-:Y:S01]  /*0900*/  IMAD.U32 R37, R38.reuse, 0x10000, RZ ;  /* 0x0001000026257824 */ /* 0x040fe200078e00ff */
[----:B------:R-:W-:Y:S01]  /*0910*/  PRMT R51, R38, 0x7632, R51 ;  /* 0x0000763226337816 */ /* 0x000fe20000000033 */
[C---:B------:R-:W-:Y:S01]  /*0920*/  IMAD.U32 R38, R39.reuse, 0x10000, RZ ;  /* 0x0001000027267824 */ /* 0x040fe200078e00ff */
[----:B------:R-:W-:Y:S01]  /*0930*/  PRMT R52, R39, 0x7632, R52 ;  /* 0x0000763227347816 */ /* 0x000fe20000000034 */
[----:B------:R-:W-:Y:S01]  /*0940*/  IMAD.U32 R44, R17, 0x10000, RZ ;  /* 0x00010000112c7824 */ /* 0x000fe200078e00ff */
[C---:B------:R-:W-:Y:S01]  /*0950*/  PRMT R53, R8.reuse, 0x7632, R53 ;  /* 0x0000763208357816 */ /* 0x040fe20000000035 */
[----:B------:R-:W-:Y:S01]  /*0960*/  IMAD.U32 R46, R19, 0x10000, RZ ;  /* 0x00010000132e7824 */ /* 0x000fe200078e00ff */
[----:B------:R-:W-:Y:S01]  /*0970*/  SHF.L.U32 R39, R8, 0x10, RZ ;  /* 0x0000001008277819 */ /* 0x000fe200000006ff */
[----:B---3--:R-:W-:Y:S01]  /*0980*/  IMAD.U32 R47, R24, 0x10000, RZ ;  /* 0x00010000182f7824 */ /* 0x008fe200078e00ff */
        /* <DEDUP_REMOVED lines=19> */
[----:B------:R-:W2:Y:S01]  /*0ac0*/  LDS.128 R16, [UR15+0x80] ;  /* 0x0000800fff107984 */ /* 0x000ea20008000c00 */
[C---:B------:R-:W-:Y:S01]  /*0ad0*/  PRMT R67, R25.reuse, 0x7632, R67 ;  /* 0x0000763219437816 */ /* 0x040fe20000000043 */
[----:B------:R-:W-:Y:S01]  /*0ae0*/  IMAD.U32 R56, R56, 0x10000, RZ ;  /* 0x0001000038387824 */ /* 0x000fe200078e00ff */
[----:B------:R-:W-:Y:S01]  /*0af0*/  SHF.L.U32 R48, R25, 0x10, RZ ;  /* 0x0000001019307819 */ /* 0x000fe200000006ff */
[----:B------:R-:W-:Y:S01]  /*0b00*/  IMAD.U32 R57, R57, 0x10000, RZ ;  /* 0x0001000039397824 */ /* 0x000fe200078e00ff */
[----:B------:R-:W-:Y:S01]  /*0b10*/  PRMT R69, R26, 0x7632, R69 ;  /* 0x000076321a457816 */ /* 0x000fe20000000045 */
[----:B0-----:R-:W-:Y:S01]  /*0b20*/  IMAD.U32 R98, R12, 0x10000, RZ ;  /* 0x000100000c627824 */ /* 0x001fe200078e00ff */
[----:B------:R-:W-:Y:S01]  /*0b30*/  PRMT R71, R27, 0x7632, R71 ;  /* 0x000076321b477816 */ /* 0x000fe20000000047 */
[----:B------:R-:W-:Y:S01]  /*0b40*/  IMAD.U32 R100, R13, 0x10000, RZ ;  /* 0x000100000d647824 */ /* 0x000fe200078e00ff */
        /* <DEDUP_REMOVED lines=12> */
[----:B------:R-:W3:Y:S01]  /*0c10*/  LDS.128 R20, [UR15+0xa0] ;  /* 0x0000a00fff147984 */ /* 0x000ee20008000c00 */
        /* <DEDUP_REMOVED lines=10> */
[----:B------:R-:W-:Y:S01]  /*0cc0*/  LOP3.LUT R15, R2, 0x7c, RZ, 0xc0, !PT ;  /* 0x0000007c020f7812 */ /* 0x000fe200078ec0ff */
[----:B------:R-:W-:Y:S01]  /*0cd0*/  IMAD.U32 R82, R82, 0x10000, RZ ;  /* 0x0001000052527824 */ /* 0x000fe200078e00ff */
[----:B------:R-:W-:Y:S01]  /*0ce0*/  PRMT R84, R5, 0x7632, R84 ;  /* 0x0000763205547816 */ /* 0x000fe20000000054 */
[----:B------:R-:W-:Y:S01]  /*0cf0*/  IMAD.U32 R111, R111, 0x10000, RZ ;  /* 0x000100006f6f7824 */ /* 0x000fe200078e00ff */
[----:B------:R-:W-:Y:S01]  /*0d00*/  PRMT R85, R6, 0x7632, R85 ;  /* 0x0000763206557816 */ /* 0x000fe20000000055 */
[----:B------:R-:W-:Y:S01]  /*0d10*/  IMAD R15, R30, 0x80, R15 ;  /* 0x000000801e0f7824 */ /* 0x000fe200078e020f */
[----:B-1----:R-:W-:Y:S01]  /*0d20*/  PRMT R87, R8, 0x7632, R87 ;  /* 0x0000763208577816 */ /* 0x002fe20000000057 */
[----:B------:R-:W-:Y:S01]  /*0d30*/  IMAD.U32 R6, R6, 0x10000, RZ ;  /* 0x0001000006067824 */ /* 0x000fe200078e00ff */
[C---:B------:R-:W-:Y:S01]  /*0d40*/  PRMT R88, R9.reuse, 0x7632, R88 ;  /* 0x0000763209587816 */ /* 0x040fe20000000058 */
[----:B------:R-:W-:Y:S01]  /*0d50*/  IMAD.U32 R9, R9, 0x10000, RZ ;  /* 0x0001000009097824 */ /* 0x000fe200078e00ff */
[----:B------:R-:W-:Y:S01]  /*0d60*/  PRMT R90, R11, 0x7632, R90 ;  /* 0x000076320b5a7816 */ /* 0x000fe2000000005a */
[----:B------:R-:W-:Y:S01]  /*0d70*/  VIADD R108, R15, UR4 ;  /* 0x000000040f6c7c36 */ /* 0x000fe20008000000 */
[C---:B--2---:R-:W-:Y:S01]  /*0d80*/  PRMT R91, R16.reuse, 0x7632, R91 ;  /* 0x00007632105b7816 */ /* 0x044fe2000000005b */
        /* <DEDUP_REMOVED lines=9> */
[----:B------:R-:W-:Y:S01]  /*0e20*/  IADD3 R2, P0, PT, R112, R109, RZ ;  /* 0x0000006d70027210 */ /* 0x000fe20007f1e0ff */
[----:B------:R-:W-:Y:S01]  /*0e30*/  VIADD R109, R3, 0x1 ;  /* 0x00000001036d7836 */ /* 0x000fe20000000000 */
[C---:B------:R-:W-:Y:S01]  /*0e40*/  PRMT R83, R4.reuse, 0x7632, R83 ;  /* 0x0000763204537816 */ /* 0x040fe20000000053 */
[----:B------:R-:W-:Y:S01]  /*0e50*/  IMAD.U32 R4, R4, 0x10000, RZ ;  /* 0x0001000004047824 */ /* 0x000fe200078e00ff */
[C---:B------:R-:W-:Y:S01]  /*0e60*/  PRMT R86, R7.reuse, 0x7632, R86 ;  /* 0x0000763207567816 */ /* 0x040fe20000000056 */
[----:B------:R-:W-:Y:S01]  /*0e70*/  IMAD.U32 R7, R7, 0x10000, RZ ;  /* 0x0001000007077824 */ /* 0x000fe200078e00ff */
[C---:B------:R-:W-:Y:S01]  /*0e80*/  PRMT R89, R10.reuse, 0x7632, R89 ;  /* 0x000076320a597816 */ /* 0x040fe20000000059 */
[----:B------:R-:W-:Y:S01]  /*0e90*/  IMAD.U32 R10, R10, 0x10000, RZ ;  /* 0x000100000a0a7824 */ /* 0x000fe200078e00ff */
[----:B---3--:R-:W-:Y:S01]  /*0ea0*/  PRMT R101, R20, 0x7632, R101 ;  /* 0x0000763214657816 */ /* 0x008fe20000000065 */
        /* <DEDUP_REMOVED lines=44> */
[----:B------:R-:W-:Y:S02]  /*1170*/  SHF.L.U32 R95, R95, 0x10, RZ ;  /* 0x000000105f5f7819 */ /* 0x000fe400000006ff */
[----:B------:R-:W-:Y:S02]  /*1180*/  SHF.L.U32 R99, R99, 0x10, RZ ;  /* 0x0000001063637819 */ /* 0x000fe400000006ff */
[----:B------:R-:W-:Y:S02]  /*1190*/  SHF.L.U32 R107, R107, 0x10, RZ ;  /* 0x000000106b6b7819 */ /* 0x000fe400000006ff */
[----:B------:R-:W-:-:S07]  /*11a0*/  SHF.L.U32 R112, R12, 0x10, RZ ;  /* 0x000000100c707819 */ /* 0x000fce00000006ff */
.L_x_16999:
        /* <DEDUP_REMOVED lines=10> */
[----:B------:R-:W5:Y:S01]  /*1250*/  LDG.E.CONSTANT R116, desc[UR6][R14.64+0xc00] ;  /* 0x000c00060e747981 */ /* 0x000f62000c1e9900 */
[----:B--2---:R-:W-:-:S02]  /*1260*/  SHF.L.U32 R120, R119, 0x10, RZ ;  /* 0x0000001077787819 */ /* 0x004fc400000006ff */
[----:B------:R-:W-:Y:S02]  /*1270*/  PRMT R121, R119, 0x7632, R121 ;  /* 0x0000763277797816 */ /* 0x000fe40000000079 */
[C---:B---3--:R-:W-:Y:S01]  /*1280*/  PRMT R119, R118.reuse, 0x7632, R119 ;  /* 0x0000763276777816 */ /* 0x048fe20000000077 */
[----:B------:R-:W-:Y:S01]  /*1290*/  FMUL.FTZ R122, R39, R120 ;  /* 0x00000078277a7220 */ /* 0x000fe20000410000 */
[----:B------:R-:W-:Y:S02]  /*12a0*/  IMAD.U32 R120, R118, 0x10000, RZ ;  /* 0x0001000076787824 */ /* 0x000fe400078e00ff */
[----:B------:R-:W2:Y:S01]  /*12b0*/  LDG.E.CONSTANT R118, desc[UR6][R14.64+0xe00] ;  /* 0x000e00060e767981 */ /* 0x000ea2000c1e9900 */
[----:B------:R-:W-:Y:S02]  /*12c0*/  IMAD.U32 R124, R121, 0x10000, RZ ;  /* 0x00010000797c7824 */ /* 0x000fe400078e00ff */
[----:B------:R-:W-:Y:S01]  /*12d0*/  FFMA.FTZ R120, R33, R120, R122 ;  /* 0x0000007821787223 */ /* 0x000fe2000001007a */
[----:B------:R-:W-:Y:S01]  /*12e0*/  SHF.L.U32 R122, R119, 0x10, RZ ;  /* 0x00000010777a7819 */ /* 0x000fe200000006ff */
[----:B----4-:R-:W-:-:S02]  /*12f0*/  IMAD.U32 R119, R12, 0x10000, RZ ;  /* 0x000100000c777824 */ /* 0x010fc400078e00ff */
[----:B------:R-:W-:Y:S01]  /*1300*/  FMUL.FTZ R124, R53, R124 ;  /* 0x0000007c357c7220 */ /* 0x000fe20000410000 */
[----:B------:R-:W-:Y:S01]  /*1310*/  PRMT R12, R12, 0x7632, R12 ;  /* 0x000076320c0c7816 */ /* 0x000fe2000000000c */
[----:B------:R-:W3:Y:S02]  /*1320*/  LDG.E.CONSTANT R121, desc[UR6][R14.64+0x1600] ;  /* 0x001600060e797981 */ /* 0x000ee4000c1e9900 */
[----:B------:R-:W-:Y:S01]  /*1330*/  FFMA.FTZ R122, R49, R122, R124 ;  /* 0x0000007a317a7223 */ /* 0x000fe2000001007c */
[----:B------:R-:W-:Y:S01]  /*1340*/  FFMA.FTZ R124, R43, R119, R120 ;  /* 0x000000772b7c7223 */ /* 0x000fe20000010078 */
[----:B------:R-:W-:Y:S01]  /*1350*/  IMAD.U32 R12, R12, 0x10000, RZ ;  /* 0x000100000c0c7824 */ /* 0x000fe200078e00ff */
[----:B------:R-:W4:Y:S03]  /*1360*/  LDG.E.CONSTANT R120, desc[UR6][R14.64+0x1000] ;  /* 0x001000060e787981 */ /* 0x000f26000c1e9900 */
[----:B------:R-:W-:Y:S01]  /*1370*/  FFMA.FTZ R122, R57, R12, R122 ;  /* 0x0000000c397a7223 */ /* 0x000fe2000001007a */
[----:B-----5:R-:W-:-:S05]  /*1380*/  SHF.L.U32 R12, R13, 0x10, RZ ;  /* 0x000000100d0c7819 */ /* 0x020fca00000006ff */
[----:B------:R-:W-:Y:S02]  /*1390*/  FFMA.FTZ R119, R47, R12, R124 ;  /* 0x0000000c2f777223 */ /* 0x000fe4000001007c */
[----:B------:R-:W5:Y:S01]  /*13a0*/  LDG.E.CONSTANT R12, desc[UR6][R14.64+0x1200] ;  /* 0x001200060e0c7981 */ /* 0x000f62000c1e9900 */
[----:B------:R-:W-:-:S05]  /*13b0*/  PRMT R13, R13, 0x7632, R13 ;  /* 0x000076320d0d7816 */ /* 0x000fca000000000d */
[----:B------:R-:W-:-:S04]  /*13c0*/  IMAD.U32 R13, R13, 0x10000, RZ ;  /* 0x000100000d0d7824 */ /* 0x000fc800078e00ff */
[----:B------:R-:W-:Y:S01]  /*13d0*/  FFMA.FTZ R122, R65, R13, R122 ;  /* 0x0000000d417a7223 */ /* 0x000fe2000001007a */
[C---:B------:R-:W-:Y:S01]  /*13e0*/  IMAD.U32 R13, R115.reuse, 0x10000, RZ ;  /* 0x00010000730d7824 */ /* 0x040fe200078e00ff */
[----:B------:R-:W-:-:S04]  /*13f0*/  PRMT R115, R115, 0x7632, R115 ;  /* 0x0000763273737816 */ /* 0x000fc80000000073 */
[----:B------:R-:W-:Y:S01]  /*1400*/  SHF.L.U32 R115, R115, 0x10, RZ ;  /* 0x0000001073737819 */ /* 0x000fe200000006ff */
[----:B------:R-:W-:Y:S02]  /*1410*/  FFMA.FTZ R119, R62, R13, R119 ;  /* 0x0000000d3e777223 */ /* 0x000fe40000010077 */
[----:B------:R-:W3:Y:S02]  /*1420*/  LDG.E.CONSTANT R13, desc[UR6][R14.64+0x1400] ;  /* 0x001400060e0d7981 */ /* 0x000ee4000c1e9900 */
[----:B------:R-:W-:Y:S01]  /*1430*/  FFMA.FTZ R122, R73, R115, R122 ;  /* 0x00000073497a7223 */ /* 0x000fe2000001007a */
[----:B------:R-:W-:-:S05]  /*1440*/  PRMT R115, R117, 0x7632, R115 ;  /* 0x0000763275737816 */ /* 0x000fca0000000073 */
[----:B------:R-:W-:-:S04]  /*1450*/  IMAD.U32 R115, R115, 0x10000, RZ ;  /* 0x0001000073737824 */ /* 0x000fc800078e00ff */
[----:B------:R-:W-:Y:S01]  /*1460*/  FFMA.FTZ R122, R79, R115, R122 ;  /* 0x000000734f7a7223 */ /* 0x000fe2000001007a */
[C---:B------:R-:W-:Y:S01]  /*1470*/  PRMT R115, R116.reuse, 0x7632, R115 ;  /* 0x0000763274737816 */ /* 0x040fe20000000073 */
[----:B------:R-:W-:Y:S01]  /*1480*/  IMAD.U32 R117, R117, 0x10000, RZ ;  /* 0x0001000075757824 */ /* 0x000fe200078e00ff */
[----:B------:R-:W-:-:S03]  /*1490*/  SHF.L.U32 R116, R116, 0x10, RZ ;  /* 0x0000001074747819 */ /* 0x000fc600000006ff */
[----:B------:R-:W-:Y:S02]  /*14a0*/  IMAD.U32 R115, R115, 0x10000, RZ ;  /* 0x0001000073737824 */ /* 0x000fe400078e00ff */
[----:B------:R-:W-:Y:S02]  /*14b0*/  FFMA.FTZ R117, R70, R117, R119 ;  /* 0x0000007546757223 */ /* 0x000fe40000010077 */
[----:B------:R-:W3:Y:S01]  /*14c0*/  LDG.E.CONSTANT R119, desc[UR6][R14.64+0x4] ;  /* 0x000004060e777981 */ /* 0x000ee2000c1e9900 */
[----:B------:R-:W-:Y:S01]  /*14d0*/  FFMA.FTZ R122, R83, R115, R122 ;  /* 0x00000073537a7223 */ /* 0x000fe2000001007a */
[----:B------:R-:W-:Y:S01]  /*14e0*/  FFMA.FTZ R117, R4, R116, R117 ;  /* 0x0000007404757223 */ /* 0x000fe20000010075 */
[----:B--2---:R-:W-:-:S04]  /*14f0*/  IMAD.U32 R115, R118, 0x10000, RZ ;  /* 0x0001000076737824 */ /* 0x004fc800078e00ff */
[----:B------:R-:W-:Y:S01]  /*1500*/  FFMA.FTZ R117, R8, R115, R117 ;  /* 0x0000007308757223 */ /* 0x000fe20000010075 */
[----:B------:R-:W-:Y:S02]  /*1510*/  PRMT R115, R118, 0x7632, R115 ;  /* 0x0000763276737816 */ /* 0x000fe40000000073 */
[----:B------:R-:W2:Y:S02]  /*1520*/  LDG.E.CONSTANT R118, desc[UR6][R14.64+0x204] ;  /* 0x000204060e767981 */ /* 0x000ea4000c1e9900 */
[----:B------:R-:W-:-:S05]  /*1530*/  SHF.L.U32 R115, R115, 0x10, RZ ;  /* 0x0000001073737819 */ /* 0x000fca00000006ff */
[----:B------:R-:W-:Y:S01]  /*1540*/  FFMA.FTZ R122, R87, R115, R122 ;  /* 0x00000073577a7223 */ /* 0x000fe2000001007a */
[----:B----4-:R-:W-:-:S04]  /*1550*/  IMAD.U32 R115, R120, 0x10000, RZ ;  /* 0x0001000078737824 */ /* 0x010fc800078e00ff */
[----:B------:R-:W-:Y:S02]  /*1560*/  FFMA.FTZ R115, R16, R115, R117 ;  /* 0x0000007310737223 */ /* 0x000fe40000010075 */
[----:B------:R-:W4:Y:S01]  /*1570*/  LDG.E.CONSTANT R117, desc[UR6][R14.64+0x404] ;  /* 0x000404060e757981 */ /* 0x000f22000c1e9900 */
[----:B-----5:R-:W-:-:S05]  /*1580*/  SHF.L.U32 R116, R12, 0x10, RZ ;  /* 0x000000100c747819 */ /* 0x020fca00000006ff */
[----:B------:R-:W-:Y:S02]  /*1590*/  FFMA.FTZ R115, R24, R116, R115 ;  /* 0x0000007418737223 */ /* 0x000fe40000010073 */
[----:B------:R-:W5:Y:S01]  /*15a0*/  LDG.E.CONSTANT R116, desc[UR6][R14.64+0x604] ;  /* 0x000604060e747981 */ /* 0x000f62000c1e9900 */
[----:B------:R-:W-:Y:S02]  /*15b0*/  PRMT R120, R120, 0x7632, R120 ;  /* 0x0000763278787816 */ /* 0x000fe40000000078 */
[----:B------:R-:W-:-:S03]  /*15c0*/  PRMT R12, R12, 0x7632, R12 ;  /* 0x000076320c0c7816 */ /* 0x000fc6000000000c */
[----:B------:R-:W-:Y:S02]  /*15d0*/  IMAD.U32 R120, R120, 0x10000, RZ ;  /* 0x0001000078787824 */ /* 0x000fe400078e00ff */
[----:B------:R-:W-:Y:S02]  /*15e0*/  IMAD.U32 R12, R12, 0x10000, RZ ;  /* 0x000100000c0c7824 */ /* 0x000fe400078e00ff */
[----:B------:R-:W-:Y:S01]  /*15f0*/  FFMA.FTZ R120, R91, R120, R122 ;  /* 0x000000785b787223 */ /* 0x000fe2000001007a */
[C---:B---3--:R-:W-:Y:S01]  /*1600*/  IMAD.U32 R123, R13.reuse, 0x10000, RZ ;  /* 0x000100000d7b7824 */ /* 0x048fe200078e00ff */
[----:B------:R-:W-:Y:S02]  /*1610*/  PRMT R13, R13, 0x7632, R13 ;  /* 0x000076320d0d7816 */ /* 0x000fe4000000000d */
[----:B------:R-:W-:Y:S02]  /*1620*/  FFMA.FTZ R12, R95, R12, R120 ;  /* 0x0000000c5f0c7223 */ /* 0x000fe40000010078 */
[----:B------:R-:W-:Y:S01]  /*1630*/  SHF.L.U32 R13, R13, 0x10, RZ ;  /* 0x000000100d0d7819 */ /* 0x000fe200000006ff */
[----:B------:R-:W-:-:S02]  /*1640*/  FFMA.FTZ R123, R20, R123, R115 ;  /* 0x0000007b147b7223 */ /* 0x000fc40000010073 */
[----:B------:R-:W3:Y:S02]  /*1650*/  LDG.E.CONSTANT R115, desc[UR6][R14.64+0x804] ;  /* 0x000804060e737981 */ /* 0x000ee4000c1e9900 */
[----:B------:R-:W-:Y:S01]  /*1660*/  FFMA.FTZ R12, R101, R13, R12 ;  /* 0x0000000d650c7223 */ /* 0x000fe2000001000c */
[C---:B------:R-:W-:Y:S01]  /*1670*/  PRMT R13, R121.reuse, 0x7632, R13 ;  /* 0x00007632790d7816 */ /* 0x040fe2000000000d */
[----:B------:R-:W-:-:S04]  /*1680*/  IMAD.U32 R121, R121, 0x10000, RZ ;  /* 0x0001000079797824 */ /* 0x000fc800078e00ff */
[----:B------:R-:W-:Y:S02]  /*1690*/  IMAD.U32 R13, R13, 0x10000, RZ ;  /* 0x000100000d0d7824 */ /* 0x000fe400078e00ff */
[----:B------:R-:W-:Y:S02]  /*16a0*/  FFMA.FTZ R121, R98, R121, R123 ;  /* 0x0000007962797223 */ /* 0x000fe4000001007b */
[----:B------:R-:W-:-:S04]  /*16b0*/  FFMA.FTZ R12, R111, R13, R12 ;  /* 0x0000000d6f0c7223 */ /* 0x000fc8000001000c */
[----:B------:R-:W-:Y:S01]  /*16c0*/  FADD.FTZ R12, R121, R12 ;  /* 0x0000000c790c7221 */ /* 0x000fe20000010000 */
[C---:B--2---:R-:W-:Y:S02]  /*16d0*/  PRMT R13, R118.reuse, 0x7632, R13 ;  /* 0x00007632760d7816 */ /* 0x044fe4000000000d */
[----:B------:R-:W-:Y:S02]  /*16e0*/  SHF.L.U32 R121, R118, 0x10, RZ ;  /* 0x0000001076797819 */ /* 0x000fe400000006ff */
[----:B------:R-:W2:Y:S01]  /*16f0*/  LDG.E.CONSTANT R118, desc[UR6][R14.64+0xa04] ;  /* 0x000a04060e767981 */ /* 0x000ea2000c1e9900 */
[----:B------:R-:W-:Y:S01]  /*1700*/  IMAD.U32 R123, R13, 0x10000, RZ ;  /* 0x000100000d7b7824 */ /* 0x000fe200078e00ff */
[C---:B------:R-:W-:Y:S01]  /*1710*/  PRMT R13, R119.reuse, 0x7632, R13 ;  /* 0x00007632770d7816 */ /* 0x040fe2000000000d */
[----:B------:R-:W-:Y:S02]  /*1720*/  IMAD.U32 R119, R119, 0x10000, RZ ;  /* 0x0001000077777824 */ /* 0x000fe400078e00ff */
[----:B------:R-:W-:Y:S01]  /*1730*/  FMUL.FTZ R121, R40, R121 ;  /* 0x0000007928797220 */ /* 0x000fe20000410000 */
[----:B------:R-:W-:Y:S01]  /*1740*/  FMUL.FTZ R123, R54, R123 ;  /* 0x0000007b367b7220 */ /* 0x000fe20000410000 */
[----:B------:R-:W-:-:S02]  /*1750*/  SHF.L.U32 R13, R13, 0x10, RZ ;  /* 0x000000100d0d7819 */ /* 0x000fc400000006ff */
[----:B------:R-:W-:Y:S02]  /*1760*/  FFMA.FTZ R121, R36, R119, R121 ;  /* 0x0000007724797223 */ /* 0x000fe40000010079 */
[----:B------:R-:W2:Y:S01]  /*1770*/  LDG.E.CONSTANT R119, desc[UR6][R14.64+0xc04] ;  /* 0x000c04060e777981 */ /* 0x000ea2000c1e9900 */
[----:B------:R-:W-:Y:S01]  /*1780*/  FFMA.FTZ R120, R50, R13, R123 ;  /* 0x0000000d32787223 */ /* 0x000fe2000001007b */
[C---:B----4-:R-:W-:Y:S01]  /*1790*/  PRMT R13, R117.reuse, 0x7632, R13 ;  /* 0x00007632750d7816 */ /* 0x050fe2000000000d */
[----:B------:R-:W-:-:S04]  /*17a0*/  IMAD.U32 R117, R117, 0x10000, RZ ;  /* 0x0001000075757824 */ /* 0x000fc800078e00ff */
[----:B------:R-:W-:Y:S02]  /*17b0*/  IMAD.U32 R13, R13, 0x10000, RZ ;  /* 0x000100000d0d7824 */ /* 0x000fe400078e00ff */
[----:B------:R-:W-:Y:S02]  /*17c0*/  FFMA.FTZ R121, R44, R117, R121 ;  /* 0x000000752c797223 */ /* 0x000fe40000010079 */
[----:B------:R-:W4:Y:S01]  /*17d0*/  LDG.E.CONSTANT R117, desc[UR6][R14.64+0xe04] ;  /* 0x000e04060e757981 */ /* 0x000f22000c1e9900 */
[----:B------:R-:W-:Y:S01]  /*17e0*/  FFMA.FTZ R120, R59, R13, R120 ;  /* 0x0000000d3b787223 */ /* 0x000fe20000010078 */
[----:B-----5:R-:W-:-:S05]  /*17f0*/  SHF.L.U32 R13, R116, 0x10, RZ ;  /* 0x00000010740d7819 */ /* 0x020fca00000006ff */
[----:B------:R-:W-:Y:S02]  /*1800*/  FFMA.FTZ R121, R48, R13, R121 ;  /* 0x0000000d30797223 */ /* 0x000fe40000010079 */
[----:B------:R-:W5:Y:S01]  /*1810*/  LDG.E.CONSTANT R13, desc[UR6][R14.64+0x1004] ;  /* 0x001004060e0d7981 */ /* 0x000f62000c1e9900 */
[----:B------:R-:W-:-:S05]  /*1820*/  PRMT R116, R116, 0x7632, R116 ;  /* 0x0000763274747816 */ /* 0x000fca0000000074 */
[----:B------:R-:W-:-:S04]  /*1830*/  IMAD.U32 R116, R116, 0x10000, RZ ;  /* 0x0001000074747824 */ /* 0x000fc800078e00ff */
[----:B------:R-:W-:Y:S01]  /*1840*/  FFMA.FTZ R120, R67, R116, R120 ;  /* 0x0000007443787223 */ /* 0x000fe20000010078 */
[C---:B---3--:R-:W-:Y:S01]  /*1850*/  IMAD.U32 R116, R115.reuse, 0x10000, RZ ;  /* 0x0001000073747824 */ /* 0x048fe200078e00ff */
[----:B------:R-:W-:-:S04]  /*1860*/  PRMT R115, R115, 0x7632, R115 ;  /* 0x0000763273737816 */ /* 0x000fc80000000073 */
[----:B------:R-:W-:Y:S01]  /*1870*/  SHF.L.U32 R115, R115, 0x10, RZ ;  /* 0x0000001073737819 */ /* 0x000fe200000006ff */
[----:B------:R-:W-:Y:S02]  /*1880*/  FFMA.FTZ R121, R64, R116, R121 ;  /* 0x0000007440797223 */ /* 0x000fe40000010079 */
[----:B------:R-:W3:Y:S02]  /*1890*/  LDG.E.CONSTANT R116, desc[UR6][R14.64+0x1204] ;  /* 0x001204060e747981 */ /* 0x000ee4000c1e9900 */
[--C-:B------:R-:W-:Y:S01]  /*18a0*/  FFMA.FTZ R115, R75, R115, R120.reuse ;  /* 0x000000734b737223 */ /* 0x100fe20000010078 */
[C---:B--2---:R-:W-:Y:S01]  /*18b0*/  PRMT R120, R118.reuse, 0x7632, R120 ;  /* 0x0000763276787816 */ /* 0x044fe20000000078 */
[----:B------:R-:W-:-:S04]  /*18c0*/  IMAD.U32 R118, R118, 0x10000, RZ ;  /* 0x0001000076767824 */ /* 0x000fc800078e00ff */
[----:B------:R-:W-:Y:S02]  /*18d0*/  IMAD.U32 R120, R120, 0x10000, RZ ;  /* 0x0001000078787824 */ /* 0x000fe400078e00ff */
[----:B------:R-:W-:Y:S02]  /*18e0*/  FFMA.FTZ R122, R72, R118, R121 ;  /* 0x00000076487a7223 */ /* 0x000fe40000010079 */
[----:B------:R-:W2:Y:S01]  /*18f0*/  LDG.E.CONSTANT R118, desc[UR6][R14.64+0x1404] ;  /* 0x001404060e767981 */ /* 0x000ea2000c1e9900 */
[----:B------:R-:W-:Y:S01]  /*1900*/  FFMA.FTZ R115, R80, R120, R115 ;  /* 0x0000007850737223 */ /* 0x000fe20000010073 */
[C---:B------:R-:W-:Y:S02]  /*1910*/  SHF.L.U32 R120, R119.reuse, 0x10, RZ ;  /* 0x0000001077787819 */ /* 0x040fe400000006ff */
[----:B------:R-:W-:-:S05]  /*1920*/  PRMT R119, R119, 0x7632, R119 ;  /* 0x0000763277777816 */ /* 0x000fca0000000077 */
[----:B------:R-:W-:Y:S02]  /*1930*/  IMAD.U32 R119, R119, 0x10000, RZ ;  /* 0x0001000077777824 */ /* 0x000fe400078e00ff */
[----:B------:R-:W-:Y:S02]  /*1940*/  FFMA.FTZ R122, R5, R120, R122 ;  /* 0x00000078057a7223 */ /* 0x000fe4000001007a */
[----:B------:R-:W2:Y:S01]  /*1950*/  LDG.E.CONSTANT R120, desc[UR6][R14.64+0x1604] ;  /* 0x001604060e787981 */ /* 0x000ea2000c1e9900 */
[----:B------:R-:W-:Y:S01]  /*1960*/  FFMA.FTZ R115, R84, R119, R115 ;  /* 0x0000007754737223 */ /* 0x000fe20000010073 */
[C---:B----4-:R-:W-:Y:S01]  /*1970*/  PRMT R119, R117.reuse, 0x7632, R119 ;  /* 0x0000763275777816 */ /* 0x050fe20000000077 */
[----:B------:R-:W-:-:S03]  /*1980*/  IMAD.U32 R117, R117, 0x10000, RZ ;  /* 0x0001000075757824 */ /* 0x000fc600078e00ff */
[----:B------:R-:W-:Y:S01]  /*1990*/  SHF.L.U32 R119, R119, 0x10, RZ ;  /* 0x0000001077777819 */ /* 0x000fe200000006ff */
[----:B------:R-:W-:Y:S01]  /*19a0*/  FFMA.FTZ R122, R9, R117, R122 ;  /* 0x00000075097a7223 */ /* 0x000fe2000001007a */
[----:B-----5:R-:W-:-:S03]  /*19b0*/  IMAD.U32 R117, R13, 0x10000, RZ ;  /* 0x000100000d757824 */ /* 0x020fc600078e00ff */
[----:B------:R-:W-:Y:S02]  /*19c0*/  FFMA.FTZ R115, R88, R119, R115 ;  /* 0x0000007758737223 */ /* 0x000fe40000010073 */
[----:B------:R-:W4:Y:S01]  /*19d0*/  LDG.E.CONSTANT R119, desc[UR6][R14.64+0x208] ;  /* 0x000208060e777981 */ /* 0x000f22000c1e9900 */
[----:B------:R-:W-:-:S03]  /*19e0*/  FFMA.FTZ R122, R17, R117, R122 ;  /* 0x00000075117a7223 */ /* 0x000fc6000001007a */
[----:B------:R-:W5:Y:S01]  /*19f0*/  LDG.E.CONSTANT R117, desc[UR6][R14.64+0x8] ;  /* 0x000008060e757981 */ /* 0x000f62000c1e9900 */
[----:B------:R-:W-:-:S05]  /*1a00*/  PRMT R13, R13, 0x7632, R13 ;  /* 0x000076320d0d7816 */ /* 0x000fca000000000d */
[----:B------:R-:W-:-:S04]  /*1a10*/  IMAD.U32 R13, R13, 0x10000, RZ ;  /* 0x000100000d0d7824 */ /* 0x000fc800078e00ff */
[----:B------:R-:W-:Y:S01]  /*1a20*/  FFMA.FTZ R13, R92, R13, R115 ;  /* 0x0000000d5c0d7223 */ /* 0x000fe20000010073 */
[C---:B---3--:R-:W-:Y:S02]  /*1a30*/  SHF.L.U32 R115, R116.reuse, 0x10, RZ ;  /* 0x0000001074737819 */ /* 0x048fe400000006ff */
[----:B------:R-:W-:-:S05]  /*1a40*/  PRMT R116, R116, 0x7632, R116 ;  /* 0x0000763274747816 */ /* 0x000fca0000000074 */
[----:B------:R-:W-:Y:S02]  /*1a50*/  IMAD.U32 R116, R116, 0x10000, RZ ;  /* 0x0001000074747824 */ /* 0x000fe400078e00ff */
[----:B------:R-:W-:Y:S02]  /*1a60*/  FFMA.FTZ R122, R25, R115, R122 ;  /* 0x00000073197a7223 */ /* 0x000fe4000001007a */
[----:B------:R-:W3:Y:S01]  /*1a70*/  LDG.E.CONSTANT R115, desc[UR6][R14.64+0x408] ;  /* 0x000408060e737981 */ /* 0x000ee2000c1e9900 */
[--C-:B------:R-:W-:Y:S01]  /*1a80*/  FFMA.FTZ R116, R96, R116, R13.reuse ;  /* 0x0000007460747223 */ /* 0x100fe2000001000d */
[C---:B--2---:R-:W-:Y:S01]  /*1a90*/  PRMT R13, R118.reuse, 0x7632, R13 ;  /* 0x00007632760d7816 */ /* 0x044fe2000000000d */
[----:B------:R-:W-:-:S03]  /*1aa0*/  IMAD.U32 R118, R118, 0x10000, RZ ;  /* 0x0001000076767824 */ /* 0x000fc600078e00ff */
[----:B------:R-:W-:Y:S01]  /*1ab0*/  SHF.L.U32 R13, R13, 0x10, RZ ;  /* 0x000000100d0d7819 */ /* 0x000fe200000006ff */
[----:B------:R-:W-:-:S04]  /*1ac0*/  FFMA.FTZ R121, R21, R118, R122 ;  /* 0x0000007615797223 */ /* 0x000fc8000001007a */
[----:B------:R-:W-:Y:S02]  /*1ad0*/  FFMA.FTZ R13, R103, R13, R116 ;  /* 0x0000000d670d7223 */ /* 0x000fe40000010074 */
[----:B------:R-:W2:Y:S01]  /*1ae0*/  LDG.E.CONSTANT R116, desc[UR6][R14.64+0x608] ;  /* 0x000608060e747981 */ /* 0x000ea2000c1e9900 */
[C---:B------:R-:W-:Y:S01]  /*1af0*/  IMAD.U32 R118, R120.reuse, 0x10000, RZ ;  /* 0x0001000078767824 */ /* 0x040fe200078e00ff */
[----:B------:R-:W-:-:S03]  /*1b00*/  PRMT R120, R120, 0x7632, R120 ;  /* 0x0000763278787816 */ /* 0x000fc60000000078 */
[----:B------:R-:W-:Y:S02]  /*1b10*/  FFMA.FTZ R121, R100, R118, R121 ;  /* 0x0000007664797223 */ /* 0x000fe40000010079 */
[----:B------:R-:W-:Y:S01]  /*1b20*/  IMAD.U32 R120, R120, 0x10000, RZ ;  /* 0x0001000078787824 */ /* 0x000fe200078e00ff */
[----:B------:R-:W2:Y:S03]  /*1b30*/  LDG.E.CONSTANT R118, desc[UR6][R14.64+0x808] ;  /* 0x000808060e767981 */ /* 0x000ea6000c1e9900 */
[----:B------:R-:W-:Y:S01]  /*1b40*/  FFMA.FTZ R13, R112, R120, R13 ;  /* 0x00000078700d7223 */ /* 0x000fe2000001000d */
[----:B----4-:R-:W-:-:S05]  /*1b50*/  SHF.L.U32 R120, R119, 0x10, RZ ;  /* 0x0000001077787819 */ /* 0x010fca00000006ff */
[----:B------:R-:W-:Y:S01]  /*1b60*/  FMUL.FTZ R122, R41, R120 ;  /* 0x00000078297a7220 */ /* 0x000fe20000410000 */
[----:B-----5:R-:W-:Y:S01]  /*1b70*/  IMAD.U32 R120, R117, 0x10000, RZ ;  /* 0x0001000075787824 */ /* 0x020fe200078e00ff */
[----:B------:R-:W-:-:S04]  /*1b80*/  PRMT R117, R119, 0x7632, R117 ;  /* 0x0000763277757816 */ /* 0x000fc80000000075 */
[C---:B------:R-:W-:Y:S01]  /*1b90*/  PRMT R119, R117.reuse, 0x7632, R119 ;  /* 0x0000763275777816 */ /* 0x040fe20000000077 */
[----:B------:R-:W-:Y:S02]  /*1ba0*/  IMAD.U32 R124, R117, 0x10000, RZ ;  /* 0x00010000757c7824 */ /* 0x000fe400078e00ff */
[----:B------:R-:W4:Y:S01]  /*1bb0*/  LDG.E.CONSTANT R117, desc[UR6][R14.64+0xa08] ;  /* 0x000a08060e757981 */ /* 0x000f22000c1e9900 */
[----:B------:R-:W-:Y:S01]  /*1bc0*/  FFMA.FTZ R120, R37, R120, R122 ;  /* 0x0000007825787223 */ /* 0x000fe2000001007a */
[----:B------:R-:W-:Y:S02]  /*1bd0*/  SHF.L.U32 R122, R119, 0x10, RZ ;  /* 0x00000010777a7819 */ /* 0x000fe400000006ff */
[----:B------:R-:W5:Y:S01]  /*1be0*/  LDG.E.CONSTANT R119, desc[UR6][R14.64+0xc08] ;  /* 0x000c08060e777981 */ /* 0x000f62000c1e9900 */
[----:B------:R-:W-:Y:S01]  /*1bf0*/  FADD.FTZ R12, R121, R12 ;  /* 0x0000000c790c7221 */ /* 0x000fe20000010000 */
[----:B------:R-:W-:Y:S01]  /*1c00*/  FMUL.FTZ R124, R55, R124 ;  /* 0x0000007c377c7220 */ /* 0x000fe20000410000 */
[C---:B---3--:R-:W-:Y:S01]  /*1c10*/  IMAD.U32 R121, R115.reuse, 0x10000, RZ ;  /* 0x0001000073797824 */ /* 0x048fe200078e00ff */
[----:B------:R-:W-:-:S02]  /*1c20*/  PRMT R115, R115, 0x7632, R115 ;  /* 0x0000763273737816 */ /* 0x000fc40000000073 */
[----:B------:R-:W-:-:S03]  /*1c30*/  FFMA.FTZ R122, R51, R122, R124 ;  /* 0x0000007a337a7223 */ /* 0x000fc6000001007c */
[----:B------:R-:W-:Y:S02]  /*1c40*/  IMAD.U32 R115, R115, 0x10000, RZ ;  /* 0x0001000073737824 */ /* 0x000fe400078e00ff */
[----:B------:R-:W-:Y:S02]  /*1c50*/  FFMA.FTZ R121, R45, R121, R120 ;  /* 0x000000792d797223 */ /* 0x000fe40000010078 */
[----:B------:R-:W-:Y:S01]  /*1c60*/  FFMA.FTZ R122, R61, R115, R122 ;  /* 0x000000733d7a7223 */ /* 0x000fe2000001007a */
[C---:B--2---:R-:W-:Y:S02]  /*1c70*/  SHF.L.U32 R115, R116.reuse, 0x10, RZ ;  /* 0x0000001074737819 */ /* 0x044fe400000006ff */
[----:B------:R-:W-:-:S03]  /*1c80*/  PRMT R116, R116, 0x7632, R116 ;  /* 0x0000763274747816 */ /* 0x000fc60000000074 */
[----:B------:R-:W-:Y:S02]  /*1c90*/  FFMA.FTZ R121, R58, R115, R121 ;  /* 0x000000733a797223 */ /* 0x000fe40000010079 */
[----:B------:R-:W-:Y:S02]  /*1ca0*/  IMAD.U32 R115, R116, 0x10000, RZ ;  /* 0x0001000074737824 */ /* 0x000fe400078e00ff */
[----:B------:R-:W2:Y:S02]  /*1cb0*/  LDG.E.CONSTANT R116, desc[UR6][R14.64+0xe08] ;  /* 0x000e08060e747981 */ /* 0x000ea4000c1e9900 */
[----:B------:R-:W-:Y:S01]  /*1cc0*/  FFMA.FTZ R122, R69, R115, R122 ;  /* 0x00000073457a7223 */ /* 0x000fe2000001007a */
[----:B------:R-:W-:-:S04]  /*1cd0*/  IMAD.U32 R115, R118, 0x10000, RZ ;  /* 0x0001000076737824 */ /* 0x000fc800078e00ff */
[----:B------:R-:W-:Y:S01]  /*1ce0*/  FFMA.FTZ R121, R66, R115, R121 ;  /* 0x0000007342797223 */ /* 0x000fe20000010079 */
[----:B------:R-:W-:Y:S02]  /*1cf0*/  PRMT R115, R118, 0x7632, R115 ;  /* 0x0000763276737816 */ /* 0x000fe40000000073 */
[----:B------:R-:W3:Y:S02]  /*1d00*/  LDG.E.CONSTANT R118, desc[UR6][R14.64+0x1008] ;  /* 0x001008060e767981 */ /* 0x000ee4000c1e9900 */
[----:B------:R-:W-:-:S05]  /*1d10*/  SHF.L.U32 R115, R115, 0x10, RZ ;  /* 0x0000001073737819 */ /* 0x000fca00000006ff */
[----:B------:R-:W-:Y:S01]  /*1d20*/  FFMA.FTZ R122, R77, R115, R122 ;  /* 0x000000734d7a7223 */ /* 0x000fe2000001007a */
[----:B----4-:R-:W-:-:S04]  /*1d30*/  IMAD.U32 R115, R117, 0x10000, RZ ;  /* 0x0001000075737824 */ /* 0x010fc800078e00ff */
[----:B------:R-:W-:Y:S01]  /*1d40*/  FFMA.FTZ R121, R74, R115, R121 ;  /* 0x000000734a797223 */ /* 0x000fe20000010079 */
[----:B------:R-:W-:Y:S02]  /*1d50*/  PRMT R115, R117, 0x7632, R115 ;  /* 0x0000763275737816 */ /* 0x000fe40000000073 */
[----:B------:R-:W4:Y:S03]  /*1d60*/  LDG.E.CONSTANT R117, desc[UR6][R14.64+0x1208] ;  /* 0x001208060e757981 */ /* 0x000f26000c1e9900 */
[----:B------:R-:W-:-:S04]  /*1d70*/  IMAD.U32 R115, R115, 0x10000, RZ ;  /* 0x0001000073737824 */ /* 0x000fc800078e00ff */
[----:B------:R-:W-:Y:S01]  /*1d80*/  FFMA.FTZ R122, R81, R115, R122 ;  /* 0x00000073517a7223 */ /* 0x000fe2000001007a */
[----:B-----5:R-:W-:-:S05]  /*1d90*/  SHF.L.U32 R115, R119, 0x10, RZ ;  /* 0x0000001077737819 */ /* 0x020fca00000006ff */
[----:B------:R-:W-:Y:S02]  /*1da0*/  FFMA.FTZ R121, R6, R115, R121 ;  /* 0x0000007306797223 */ /* 0x000fe40000010079 */
[----:B------:R-:W5:Y:S01]  /*1db0*/  LDG.E.CONSTANT R115, desc[UR6][R14.64+0x1408] ;  /* 0x001408060e737981 */ /* 0x000f62000c1e9900 */
[----:B------:R-:W-:-:S05]  /*1dc0*/  PRMT R119, R119, 0x7632, R119 ;  /* 0x0000763277777816 */ /* 0x000fca0000000077 */
[----:B------:R-:W-:-:S04]  /*1dd0*/  IMAD.U32 R119, R119, 0x10000, RZ ;  /* 0x0001000077777824 */ /* 0x000fc800078e00ff */
[----:B------:R-:W-:Y:S01]  /*1de0*/  FFMA.FTZ R122, R85, R119, R122 ;  /* 0x00000077557a7223 */ /* 0x000fe2000001007a */
[----:B------:R-:W-:Y:S02]  /*1df0*/  FADD.FTZ R12, R13, R12 ;  /* 0x0000000c0d0c7221 */ /* 0x000fe40000010000 */
[----:B------:R-:W5:Y:S01]  /*1e00*/  LDG.E.CONSTANT R13, desc[UR6][R14.64+0x1608] ;  /* 0x001608060e0d7981 */ /* 0x000f62000c1e9900 */
[C---:B--2---:R-:W-:Y:S01]  /*1e10*/  PRMT R119, R116.reuse, 0x7632, R119 ;  /* 0x0000763274777816 */ /* 0x044fe20000000077 */
[----:B------:R-:W-:-:S03]  /*1e20*/  IMAD.U32 R116, R116, 0x10000, RZ ;  /* 0x0001000074747824 */ /* 0x000fc600078e00ff */
[----:B------:R-:W-:Y:S01]  /*1e30*/  SHF.L.U32 R119, R119, 0x10, RZ ;  /* 0x0000001077777819 */ /* 0x000fe200000006ff */
[----:B------:R-:W-:-:S04]  /*1e40*/  FFMA.FTZ R121, R10, R116, R121 ;  /* 0x000000740a797223 */ /* 0x000fc80000010079 */
[----:B------:R-:W-:Y:S01]  /*1e50*/  FFMA.FTZ R122, R89, R119, R122 ;  /* 0x00000077597a7223 */ /* 0x000fe2000001007a */
[----:B---3--:R-:W-:Y:S01]  /*1e60*/  IMAD.U32 R116, R118, 0x10000, RZ ;  /* 0x0001000076747824 */ /* 0x008fe200078e00ff */
[----:B------:R-:W2:Y:S03]  /*1e70*/  LDG.E.CONSTANT R119, desc[UR6][R14.64+0x20c] ;  /* 0x00020c060e777981 */ /* 0x000ea6000c1e9900 */
[----:B------:R-:W-:Y:S01]  /*1e80*/  FFMA.FTZ R121, R18, R116, R121 ;  /* 0x0000007412797223 */ /* 0x000fe20000010079 */
[----:B------:R-:W-:Y:S02]  /*1e90*/  PRMT R116, R118, 0x7632, R116 ;  /* 0x0000763276747816 */ /* 0x000fe40000000074 */
[----:B------:R-:W3:Y:S01]  /*1ea0*/  LDG.E.CONSTANT R118, desc[UR6][R14.64+0xc] ;  /* 0x00000c060e767981 */ /* 0x000ee2000c1e9900 */
[----:B----4-:R-:W-:Y:S02]  /*1eb0*/  SHF.L.U32 R120, R117, 0x10, RZ ;  /* 0x0000001075787819 */ /* 0x010fe400000006ff */
[----:B------:R-:W-:-:S03]  /*1ec0*/  IMAD.U32 R116, R116, 0x10000, RZ ;  /* 0x0001000074747824 */ /* 0x000fc600078e00ff */
[----:B------:R-:W-:Y:S01]  /*1ed0*/  FFMA.FTZ R121, R26, R120, R121 ;  /* 0x000000781a797223 */ /* 0x000fe20000010079 */
[----:B------:R-:W-:Y:S01]  /*1ee0*/  PRMT R120, R117, 0x7632, R120 ;  /* 0x0000763275787816 */ /* 0x000fe20000000078 */
[----:B------:R-:W-:Y:S01]  /*1ef0*/  FFMA.FTZ R116, R93, R116, R122 ;  /* 0x000000745d747223 */ /* 0x000fe2000001007a */
[----:B------:R-:W4:Y:S03]  /*1f00*/  LDG.E.CONSTANT R117, desc[UR6][R14.64+0x40c] ;  /* 0x00040c060e757981 */ /* 0x000f26000c1e9900 */
[----:B------:R-:W-:-:S04]  /*1f10*/  IMAD.U32 R120, R120, 0x10000, RZ ;  /* 0x0001000078787824 */ /* 0x000fc800078e00ff */
[----:B------:R-:W-:Y:S01]  /*1f20*/  FFMA.FTZ R120, R97, R120, R116 ;  /* 0x0000007861787223 */ /* 0x000fe20000010074 */
[----:B-----5:R-:W-:-:S04]  /*1f30*/  IMAD.U32 R116, R115, 0x10000, RZ ;  /* 0x0001000073747824 */ /* 0x020fc800078e00ff */
[----:B------:R-:W-:Y:S02]  /*1f40*/  FFMA.FTZ R121, R22, R116, R121 ;  /* 0x0000007416797223 */ /* 0x000fe40000010079 */
[----:B------:R-:W5:Y:S01]  /*1f50*/  LDG.E.CONSTANT R116, desc[UR6][R14.64+0x60c] ;  /* 0x00060c060e747981 */ /* 0x000f62000c1e9900 */
[----:B------:R-:W-:-:S04]  /*1f60*/  PRMT R115, R115, 0x7632, R115 ;  /* 0x0000763273737816 */ /* 0x000fc80000000073 */
[----:B------:R-:W-:-:S05]  /*1f70*/  SHF.L.U32 R115, R115, 0x10, RZ ;  /* 0x0000001073737819 */ /* 0x000fca00000006ff */
[----:B------:R-:W-:Y:S01]  /*1f80*/  FFMA.FTZ R120, R107, R115, R120 ;  /* 0x000000736b787223 */ /* 0x000fe20000010078 */
[C---:B------:R-:W-:Y:S01]  /*1f90*/  PRMT R115, R13.reuse, 0x7632, R115 ;  /* 0x000076320d737816 */ /* 0x040fe20000000073 */
[----:B------:R-:W-:-:S04]  /*1fa0*/  IMAD.U32 R13, R13, 0x10000, RZ ;  /* 0x000100000d0d7824 */ /* 0x000fc800078e00ff */
[----:B------:R-:W-:Y:S02]  /*1fb0*/  IMAD.U32 R115, R115, 0x10000, RZ ;  /* 0x0001000073737824 */ /* 0x000fe400078e00ff */
[--C-:B------:R-:W-:Y:S02]  /*1fc0*/  FFMA.FTZ R13, R102, R13, R121.reuse ;  /* 0x0000000d660d7223 */ /* 0x100fe40000010079 */
[----:B------:R-:W-:Y:S01]  /*1fd0*/  FFMA.FTZ R115, R113, R115, R120 ;  /* 0x0000007371737223 */ /* 0x000fe20000010078 */
[C---:B--2---:R-:W-:Y:S02]  /*1fe0*/  SHF.L.U32 R123, R119.reuse, 0x10, RZ ;  /* 0x00000010777b7819 */ /* 0x044fe400000006ff */
[----:B------:R-:W-:-:S03]  /*1ff0*/  PRMT R121, R119, 0x7632, R121 ;  /* 0x0000763277797816 */ /* 0x000fc60000000079 */
[----:B------:R-:W-:Y:S01]  /*2000*/  FMUL.FTZ R125, R42, R123 ;  /* 0x0000007b2a7d7220 */ /* 0x000fe20000410000 */
[C---:B---3--:R-:W-:Y:S01]  /*2010*/  PRMT R120, R118.reuse, 0x7632, R120 ;  /* 0x0000763276787816 */ /* 0x048fe20000000078 */
[----:B------:R-:W-:Y:S02]  /*2020*/  IMAD.U32 R123, R121, 0x10000, RZ ;  /* 0x00010000797b7824 */ /* 0x000fe400078e00ff */
[----:B------:R-:W-:Y:S01]  /*2030*/  IMAD.U32 R119, R118, 0x10000, RZ ;  /* 0x0001000076777824 */ /* 0x000fe200078e00ff */
[----:B------:R-:W-:Y:S01]  /*2040*/  SHF.L.U32 R121, R120, 0x10, RZ ;  /* 0x0000001078797819 */ /* 0x000fe200000006ff */
[----:B------:R-:W-:Y:S01]  /*2050*/  FMUL.FTZ R123, R56, R123 ;  /* 0x0000007b387b7220 */ /* 0x000fe20000410000 */
[----:B------:R-:W2:Y:S03]  /*2060*/  LDG.E.CONSTANT R118, desc[UR6][R14.64+0x80c] ;  /* 0x00080c060e767981 */ /* 0x000ea6000c1e9900 */
[----:B------:R-:W-:Y:S01]  /*2070*/  FFMA.FTZ R120, R52, R121, R123 ;  /* 0x0000007934787223 */ /* 0x000fe2000001007b */
[----:B------:R-:W-:Y:S01]  /*2080*/  FFMA.FTZ R119, R38, R119, R125 ;  /* 0x0000007726777223 */ /* 0x000fe2000001007d */
[C---:B----4-:R-:W-:Y:S01]  /*2090*/  PRMT R121, R117.reuse, 0x7632, R121 ;  /* 0x0000763275797816 */ /* 0x050fe20000000079 */
[----:B------:R-:W-:-:S04]  /*20a0*/  IMAD.U32 R117, R117, 0x10000, RZ ;  /* 0x0001000075757824 */ /* 0x000fc800078e00ff */
[----:B------:R-:W-:Y:S02]  /*20b0*/  IMAD.U32 R121, R121, 0x10000, RZ ;  /* 0x0001000079797824 */ /* 0x000fe400078e00ff */
[----:B------:R-:W-:Y:S02]  /*20c0*/  FFMA.FTZ R119, R46, R117, R119 ;  /* 0x000000752e777223 */ /* 0x000fe40000010077 */
[----:B------:R-:W3:Y:S01]  /*20d0*/  LDG.E.CONSTANT R117, desc[UR6][R14.64+0xa0c] ;  /* 0x000a0c060e757981 */ /* 0x000ee2000c1e9900 */
[----:B------:R-:W-:Y:S01]  /*20e0*/  FFMA.FTZ R120, R63, R121, R120 ;  /* 0x000000793f787223 */ /* 0x000fe20000010078 */
[C---:B-----5:R-:W-:Y:S02]  /*20f0*/  SHF.L.U32 R121, R116.reuse, 0x10, RZ ;  /* 0x0000001074797819 */ /* 0x060fe400000006ff */
[----:B------:R-:W-:-:S03]  /*2100*/  PRMT R116, R116, 0x7632, R116 ;  /* 0x0000763274747816 */ /* 0x000fc60000000074 */
[----:B------:R-:W-:Y:S02]  /*2110*/  FFMA.FTZ R121, R60, R121, R119 ;  /* 0x000000793c797223 */ /* 0x000fe40000010077 */
[----:B------:R-:W4:Y:S01]  /*2120*/  LDG.E.CONSTANT R119, desc[UR6][R14.64+0xc0c] ;  /* 0x000c0c060e777981 */ /* 0x000f22000c1e9900 */
[----:B------:R-:W-:-:S04]  /*2130*/  IMAD.U32 R116, R116, 0x10000, RZ ;  /* 0x0001000074747824 */ /* 0x000fc800078e00ff */
[----:B------:R-:W-:Y:S02]  /*2140*/  FFMA.FTZ R123, R71, R116, R120 ;  /* 0x00000074477b7223 */ /* 0x000fe40000010078 */
[----:B------:R-:W5:Y:S01]  /*2150*/  LDG.E.CONSTANT R116, desc[UR6][R14.64+0xe0c] ;  /* 0x000e0c060e747981 */ /* 0x000f62000c1e9900 */
[C---:B--2---:R-:W-:Y:S01]  /*2160*/  IMAD.U32 R120, R118.reuse, 0x10000, RZ ;  /* 0x0001000076787824 */ /* 0x044fe200078e00ff */
[----:B------:R-:W-:-:S04]  /*2170*/  PRMT R118, R118, 0x7632, R118 ;  /* 0x0000763276767816 */ /* 0x000fc80000000076 */
[----:B------:R-:W-:-:S05]  /*2180*/  SHF.L.U32 R118, R118, 0x10, RZ ;  /* 0x0000001076767819 */ /* 0x000fca00000006ff */
[----:B------:R-:W-:Y:S01]  /*2190*/  FFMA.FTZ R123, R78, R118, R123 ;  /* 0x000000764e7b7223 */ /* 0x000fe2000001007b */
[C---:B---3--:R-:W-:Y:S01]  /*21a0*/  PRMT R118, R117.reuse, 0x7632, R118 ;  /* 0x0000763275767816 */ /* 0x048fe20000000076 */
[----:B------:R-:W-:-:S04]  /*21b0*/  IMAD.U32 R117, R117, 0x10000, RZ ;  /* 0x0001000075757824 */ /* 0x000fc800078e00ff */
[----:B------:R-:W-:Y:S02]  /*21c0*/  IMAD.U32 R118, R118, 0x10000, RZ ;  /* 0x0001000076767824 */ /* 0x000fe400078e00ff */
[----:B------:R-:W-:Y:S02]  /*21d0*/  FFMA.FTZ R121, R68, R120, R121 ;  /* 0x0000007844797223 */ /* 0x000fe40000010079 */
[----:B------:R-:W-:Y:S01]  /*21e0*/  FFMA.FTZ R123, R82, R118, R123 ;  /* 0x00000076527b7223 */ /* 0x000fe2000001007b */
[C---:B----4-:R-:W-:Y:S01]  /*21f0*/  PRMT R118, R119.reuse, 0x7632, R118 ;  /* 0x0000763277767816 */ /* 0x050fe20000000076 */
[----:B------:R-:W-:Y:S01]  /*2200*/  FFMA.FTZ R120, R76, R117, R121 ;  /* 0x000000754c787223 */ /* 0x000fe20000010079 */
[----:B------:R-:W-:Y:S01]  /*2210*/  SHF.L.U32 R119, R119, 0x10, RZ ;  /* 0x0000001077777819 */ /* 0x000fe200000006ff */
[----:B------:R-:W2:Y:S02]  /*2220*/  LDG.E.CONSTANT R117, desc[UR6][R14.64+0x100c] ;  /* 0x00100c060e757981 */ /* 0x000ea4000c1e9900 */
[----:B------:R-:W-:-:S02]  /*2230*/  IMAD.U32 R118, R118, 0x10000, RZ ;  /* 0x0001000076767824 */ /* 0x000fc400078e00ff */
[----:B------:R-:W-:Y:S01]  /*2240*/  FFMA.FTZ R120, R7, R119, R120 ;  /* 0x0000007707787223 */ /* 0x000fe20000010078 */
[----:B-----5:R-:W-:Y:S02]  /*2250*/  IMAD.U32 R122, R116, 0x10000, RZ ;  /* 0x00010000747a7824 */ /* 0x020fe400078e00ff */
[----:B------:R-:W-:Y:S01]  /*2260*/  FFMA.FTZ R119, R86, R118, R123 ;  /* 0x0000007656777223 */ /* 0x000fe2000001007b */
[----:B------:R-:W3:Y:S04]  /*2270*/  LDG.E.CONSTANT R121, desc[UR6][R14.64+0x160c] ;  /* 0x00160c060e797981 */ /* 0x000ee8000c1e9900 */
[----:B------:R-:W4:Y:S01]  /*2280*/  LDG.E.CONSTANT R118, desc[UR6][R14.64+0x120c] ;  /* 0x00120c060e767981 */ /* 0x000f22000c1e9900 */
[----:B------:R-:W-:-:S03]  /*2290*/  FFMA.FTZ R122, R11, R122, R120 ;  /* 0x0000007a0b7a7223 */ /* 0x000fc60000010078 */
[----:B------:R0:W5:Y:S01]  /*22a0*/  LDG.E.CONSTANT R120, desc[UR6][R14.64+0x140c] ;  /* 0x00140c060e787981 */ /* 0x000162000c1e9900 */
[----:B------:R-:W-:-:S04]  /*22b0*/  PRMT R116, R116, 0x7632, R116 ;  /* 0x0000763274747816 */ /* 0x000fc80000000074 */
[----:B------:R-:W-:-:S05]  /*22c0*/  SHF.L.U32 R116, R116, 0x10, RZ ;  /* 0x0000001074747819 */ /* 0x000fca00000006ff */
[----:B------:R-:W-:Y:S01]  /*22d0*/  FFMA.FTZ R119, R90, R116, R119 ;  /* 0x000000745a777223 */ /* 0x000fe20000010077 */
[----:B0-----:R-:W-:Y:S01]  /*22e0*/  FADD.FTZ R14, R13, R12 ;  /* 0x0000000c0d0e7221 */ /* 0x001fe20000010000 */
[----:B------:R-:W-:-:S03]  /*22f0*/  VIADD R13, R104, 0x1 ;  /* 0x00000001680d7836 */ /* 0x000fc60000000000 */
[----:B------:R-:W-:Y:S02]  /*2300*/  FADD.FTZ R115, R115, R14 ;  /* 0x0000000e73737221 */ /* 0x000fe40000010000 */
[----:B------:R-:W-:Y:S01]  /*2310*/  I2FP.F32.S32 R14, R13 ;  /* 0x0000000d000e7245 */ /* 0x000fe20000201400 */
[----:B------:R-:W-:-:S04]  /*2320*/  VIADD R13, R109, 0xffffffff ;  /* 0xffffffff6d0d7836 */ /* 0x000fc80000000000 */
[----:B------:R-:W-:Y:S01]  /*2330*/  FMUL.FTZ R14, R14, R29 ;  /* 0x0000001d0e0e7220 */ /* 0x000fe20000410000 */
[----:B------:R-:W-:-:S04]  /*2340*/  ISETP.GE.AND P0, PT, R13, R28, PT ;  /* 0x0000001c0d00720c */ /* 0x000fc80003f06270 */
[----:B------:R-:W-:Y:S01]  /*2350*/  FSEL R15, R14, RZ, P2 ;  /* 0x000000ff0e0f7208 */ /* 0x000fe20001000000 */
[----:B------:R-:W-:Y:S01]  /*2360*/  VIADD R30, R30, 0x4 ;  /* 0x000000041e1e7836 */ /* 0x000fe20000000000 */
[----:B------:R-:W-:Y:S01]  /*2370*/  IADD3 R34, P1, PT, R34, 0x10, RZ ;  /* 0x0000001022227810 */ /* 0x000fe20007f3e0ff */
[----:B------:R-:W-:Y:S01]  /*2380*/  VIADD R109, R109, 0x80 ;  /* 0x000000806d6d7836 */ /* 0x000fe20000000000 */
[----:B------:R-:W-:-:S03]  /*2390*/  IADD3 R104, PT, PT, R104, 0x80, RZ ;  /* 0x0000008068687810 */ /* 0x000fc60007ffe0ff */
[----:B------:R-:W-:Y:S01]  /*23a0*/  IMAD.X R35, RZ, RZ, R35, P1 ;  /* 0x000000ffff237224 */ /* 0x000fe200008e0623 */
[C---:B--2---:R-:W-:Y:S01]  /*23b0*/  PRMT R116, R117.reuse, 0x7632, R116 ;  /* 0x0000763275747816 */ /* 0x044fe20000000074 */
[----:B------:R-:W-:-:S04]  /*23c0*/  IMAD.U32 R117, R117, 0x10000, RZ ;  /* 0x0001000075757824 */ /* 0x000fc800078e00ff */
[----:B------:R-:W-:Y:S01]  /*23d0*/  FFMA.FTZ R122, R19, R117, R122 ;  /* 0x00000075137a7223 */ /* 0x000fe2000001007a */
[----:B------:R-:W-:Y:S01]  /*23e0*/  IMAD.U32 R116, R116, 0x10000, RZ ;  /* 0x0001000074747824 */ /* 0x000fe200078e00ff */
[----:B----4-:R-:W-:-:S03]  /*23f0*/  PRMT R117, R118, 0x7632, R117 ;  /* 0x0000763276757816 */ /* 0x010fc60000000075 */
[----:B------:R-:W-:Y:S01]  /*2400*/  FFMA.FTZ R116, R94, R116, R119 ;  /* 0x000000745e747223 */ /* 0x000fe20000010077 */
[----:B------:R-:W-:Y:S02]  /*2410*/  SHF.L.U32 R118, R118, 0x10, RZ ;  /* 0x0000001076767819 */ /* 0x000fe400000006ff */
[----:B-----5:R-:W-:Y:S01]  /*2420*/  PRMT R12, R120, 0x7632, R12 ;  /* 0x00007632780c7816 */ /* 0x020fe2000000000c */
[----:B------:R-:W-:-:S03]  /*2430*/  IMAD.U32 R117, R117, 0x10000, RZ ;  /* 0x0001000075757824 */ /* 0x000fc600078e00ff */
[----:B------:R-:W-:Y:S01]  /*2440*/  SHF.L.U32 R12, R12, 0x10, RZ ;  /* 0x000000100c0c7819 */ /* 0x000fe200000006ff */
[----:B------:R-:W-:Y:S01]  /*2450*/  FFMA.FTZ R117, R99, R117, R116 ;  /* 0x0000007563757223 */ /* 0x000fe20000010074 */
[----:B------:R-:W-:Y:S01]  /*2460*/  FFMA.FTZ R118, R27, R118, R122 ;  /* 0x000000761b767223 */ /* 0x000fe2000001007a */
[----:B------:R-:W-:Y:S02]  /*2470*/  IMAD.U32 R120, R120, 0x10000, RZ ;  /* 0x0001000078787824 */ /* 0x000fe400078e00ff */
[----:B------:R-:W-:Y:S01]  /*2480*/  FFMA.FTZ R117, R110, R12, R117 ;  /* 0x0000000c6e757223 */ /* 0x000fe20000010075 */
[----:B---3--:R-:W-:Y:S01]  /*2490*/  PRMT R12, R121, 0x7632, R12 ;  /* 0x00007632790c7816 */ /* 0x008fe2000000000c */
[----:B------:R-:W-:Y:S01]  /*24a0*/  FFMA.FTZ R118, R23, R120, R118 ;  /* 0x0000007817767223 */ /* 0x000fe20000010076 */
[----:B------:R-:W-:Y:S02]  /*24b0*/  IMAD.U32 R121, R121, 0x10000, RZ ;  /* 0x0001000079797824 */ /* 0x000fe400078e00ff */
[----:B------:R-:W-:-:S02]  /*24c0*/  SHF.L.U32 R12, R12, 0x10, RZ ;  /* 0x000000100c0c7819 */ /* 0x000fc400000006ff */
[----:B------:R-:W-:-:S03]  /*24d0*/  FFMA.FTZ R118, R105, R121, R118 ;  /* 0x0000007969767223 */ /* 0x000fc60000010076 */
[----:B------:R-:W-:Y:S01]  /*24e0*/  FFMA.FTZ R12, R114, R12, R117 ;  /* 0x0000000c720c7223 */ /* 0x000fe20000010075 */
[----:B------:R-:W-:-:S04]  /*24f0*/  FADD.FTZ R115, R118, R115 ;  /* 0x0000007376737221 */ /* 0x000fc80000010000 */
[----:B------:R-:W-:-:S04]  /*2500*/  FADD.FTZ R12, R12, R115 ;  /* 0x000000730c0c7221 */ /* 0x000fc80000010000 */
[----:B------:R-:W-:-:S05]  /*2510*/  FFMA.FTZ R15, R12, UR14, R15 ;  /* 0x0000000e0c0f7c23 */ /* 0x000fca000801000f */
[C---:B------:R-:W-:Y:S02]  /*2520*/  FSEL R13, R15.reuse, RZ, !P0 ;  /* 0x000000ff0f0d7208 */ /* 0x040fe40004000000 */
[----:B------:R-:W-:Y:S02]  /*2530*/  @!P0 FMNMX.FTZ R106, R15, R106, !PT ;  /* 0x0000006a0f6a8209 */ /* 0x000fe40007810000 */
[----:B------:R-:W-:Y:S01]  /*2540*/  ISETP.GE.AND P0, PT, R30, R31, PT ;  /* 0x0000001f1e00720c */ /* 0x000fe20003f06270 */
[----:B------:R0:W-:Y:S02]  /*2550*/  STS [R108], R13 ;  /* 0x0000000d6c007388 */ /* 0x0001e40000000800 */
[----:B0-----:R-:W-:-:S10]  /*2560*/  IADD3 R108, PT, PT, R108, 0x200, RZ ;  /* 0x000002006c6c7810 */ /* 0x001fd40007ffe0ff */
[----:B------:R-:W-:Y:S05]  /*2570*/  @!P0 BRA `(.L_x_16999) ;  /* 0xffffffec000c8947 */ /* 0x000fea000383ffff */
.L_x_16998:
[----:B------:R-:W-:Y:S05]  /*2580*/  BSYNC.RECONVERGENT B0 ;  /* 0x0000000000007941 */ /* 0x000fea0003800200 */
.L_x_16997:
[----:B0-----:R-:W0:Y:S01]  /*2590*/  SHFL.BFLY PT, R3, R106, 0x10, 0x1f ;  /* 0x0e001f006a037f89 */ /* 0x001e2200000e0000 */
[----:B------:R-:W-:Y:S01]  /*25a0*/  BSSY.RECONVERGENT B0, `(.L_x_17000) ;  /* 0x0000105000007945 */ /* 0x000fe20003800200 */
[----:B------:R-:W1:Y:S01]  /*25b0*/  S2R R12, SR_TID.X ;  /* 0x00000000000c7919 */ /* 0x000e620000002100 */
[----:B0-----:R-:W-:-:S05]  /*25c0*/  FMNMX.FTZ R4, R3, R106, !PT ;  /* 0x0000006a03047209 */ /* 0x001fca0007810000 */
[----:B------:R-:W0:Y:S01]  /*25d0*/  SHFL.BFLY PT, R3, R4, 0x8, 0x1f ;  /* 0x0d001f0004037f89 */ /* 0x000e2200000e0000 */
[----:B-1----:R-:W-:Y:S02]  /*25e0*/  LOP3.LUT P0, R13, R12, 0x1f, RZ, 0xc0, !PT ;  /* 0x0000001f0c0d7812 */ /* 0x002fe4000780c0ff */
[----:B------:R-:W-:Y:S02]  /*25f0*/  SHF.R.U32.HI R14, RZ, 0x5, R12 ;  /* 0x00000005ff0e7819 */ /* 0x000fe4000001160c */
[----:B------:R-:W-:Y:S02]  /*2600*/  ISETP.GT.U32.AND P1, PT, R13, 0x3, PT ;  /* 0x000000030d00780c */ /* 0x000fe40003f24070 */
[----:B0-----:R-:W-:-:S05]  /*2610*/  FMNMX.FTZ R5, R4, R3, !PT ;  /* 0x0000000304057209 */ /* 0x001fca0007810000 */
[----:B------:R-:W0:Y:S02]  /*2620*/  SHFL.BFLY PT, R2, R5, 0x4, 0x1f ;  /* 0x0c801f0005027f89 */ /* 0x000e2400000e0000 */
[----:B0-----:R-:W-:Y:S02]  /*2630*/  FMNMX.FTZ R6, R5, R2, !PT ;  /* 0x0000000205067209 */ /* 0x001fe40007810000 */
[----:B------:R-:W0:Y:S03]  /*2640*/  S2R R2, SR_CgaCtaId ;  /* 0x0000000000027919 */ /* 0x000e260000008800 */
[----:B------:R-:W1:Y:S02]  /*2650*/  SHFL.BFLY PT, R3, R6, 0x2, 0x1f ;  /* 0x0c401f0006037f89 */ /* 0x000e6400000e0000 */
[----:B-1----:R-:W-:Y:S02]  /*2660*/  FMNMX.FTZ R7, R6, R3, !PT ;  /* 0x0000000306077209 */ /* 0x002fe40007810000 */
[----:B------:R-:W-:-:S03]  /*2670*/  MOV R3, 0x400 ;  /* 0x0000040000037802 */ /* 0x000fc60000000f00 */
[----:B------:R-:W1:Y:S02]  /*2680*/  SHFL.BFLY PT, R8, R7, 0x1, 0x1f ;  /* 0x0c201f0007087f89 */ /* 0x000e6400000e0000 */
[----:B------:R-:W-:-:S05]  /*2690*/  VIADD R9, R3, 0xc0 ;  /* 0x000000c003097836 */ /* 0x000fca0000000000 */
[----:B0-----:R-:W-:-:S05]  /*26a0*/  LEA R9, R2, R9, 0x18 ;  /* 0x0000000902097211 */ /* 0x001fca00078ec0ff */
[--C-:B------:R-:W-:Y:S02]  /*26b0*/  IMAD R4, R14, 0x4, R9.reuse ;  /* 0x000000040e047824 */ /* 0x100fe400078e0209 */
[----:B------:R-:W-:Y:S02]  /*26c0*/  IMAD R6, R13, 0x4, R9 ;  /* 0x000000040d067824 */ /* 0x000fe400078e0209 */
[----:B------:R-:W-:-:S05]  /*26d0*/  VIADD R9, R28, 0x1f ;  /* 0x0000001f1c097836 */ /* 0x000fca0000000000 */
[----:B------:R-:W-:Y:S02]  /*26e0*/  SHF.R.S32.HI R16, RZ, 0x1f, R9 ;  /* 0x0000001fff107819 */ /* 0x000fe40000011409 */
[----:B-1----:R-:W-:Y:S02]  /*26f0*/  FMNMX.FTZ R11, R7, R8, !PT ;  /* 0x00000008070b7209 */ /* 0x002fe40007810000 */
[----:B------:R-:W-:-:S03]  /*2700*/  MOV R8, 0xff7fffff ;  /* 0xff7fffff00087802 */ /* 0x000fc60000000f00 */
[----:B------:R-:W-:Y:S01]  /*2710*/  @!P0 STS [R4], R11 ;  /* 0x0000000b04008388 */ /* 0x000fe20000000800 */
[----:B------:R-:W-:Y:S06]  /*2720*/  BAR.SYNC.DEFER_BLOCKING 0x0 ;  /* 0x0000000000007b1d */ /* 0x000fec0000010000 */
[----:B------:R-:W0:Y:S04]  /*2730*/  @!P1 LDS R8, [R6] ;  /* 0x0000000006089984 */ /* 0x000e280000000800 */
[----:B0-----:R-:W0:Y:S02]  /*2740*/  SHFL.BFLY PT, R5, R8, 0x2, 0x1f ;  /* 0x0c401f0008057f89 */ /* 0x001e2400000e0000 */
[----:B0-----:R-:W-:-:S05]  /*2750*/  FMNMX.FTZ R10, R5, R8, !PT ;  /* 0x00000008050a7209 */ /* 0x001fca0007810000 */
[----:B------:R-:W0:Y:S02]  /*2760*/  SHFL.BFLY PT, R5, R10, 0x1, 0x1f ;  /* 0x0c201f000a057f89 */ /* 0x000e2400000e0000 */
[----:B0-----:R-:W-:Y:S02]  /*2770*/  FMNMX.FTZ R7, R10, R5, !PT ;  /* 0x000000050a077209 */ /* 0x001fe40007810000 */
[----:B------:R-:W-:Y:S01]  /*2780*/  LEA.HI R5, R16, R9, RZ, 0x5 ;  /* 0x0000000910057211 */ /* 0x000fe200078f28ff */
[----:B------:R-:W-:-:S03]  /*2790*/  HFMA2 R9, -RZ, RZ, 0, 0 ;  /* 0x00000000ff097431 */ /* 0x000fc600000001ff */
        /* <DEDUP_REMOVED lines=15> */
[----:B------:R-:W-:Y:S02]  /*2890*/  LEA.HI R8, R8, 0x1, RZ, 0x19 ;  /* 0x0000000108087811 */ /* 0x000fe400078fc8ff */
[----:B------:R-:W-:Y:S02]  /*28a0*/  MOV R10, R12 ;  /* 0x0000000c000a7202 */ /* 0x000fe40000000f00 */
[----:B------:R-:W-:Y:S01]  /*28b0*/  LEA R11, R2, R9, 0x18 ;  /* 0x00000009020b7211 */ /* 0x000fe200078ec0ff */
[----:B------:R-:W-:Y:S01]  /*28c0*/  IMAD.MOV.U32 R9, RZ, RZ, RZ ;  /* 0x000000ffff097224 */ /* 0x000fe200078e00ff */
[----:B------:R-:W-:-:S03]  /*28d0*/  LOP3.LUT R8, R8, 0x3, RZ, 0xc0, !PT ;  /* 0x0000000308087812 */ /* 0x000fc600078ec0ff */
[----:B------:R-:W-:Y:S02]  /*28e0*/  IMAD R11, R12, 0x4, R11 ;  /* 0x000000040c0b7824 */ /* 0x000fe400078e020b */
[----:B------:R-:W-:-:S07]  /*28f0*/  IMAD.MOV R8, RZ, RZ, -R8 ;  /* 0x000000ffff087224 */ /* 0x000fce00078e0a08 */
.L_x_17004:
        /* <DEDUP_REMOVED lines=11> */
.L_x_17003:
[----:B------:R-:W-:Y:S05]  /*29b0*/  BSYNC.RECONVERGENT B1 ;  /* 0x0000000000017941 */ /* 0x000fea0003800200 */
.L_x_17002:
        /* <DEDUP_REMOVED lines=12> */
.L_x_17007:
        /* <DEDUP_REMOVED lines=100> */
.L_x_17006:
[----:B------:R-:W-:Y:S05]  /*30c0*/  BSYNC.RECONVERGENT B1 ;  /* 0x0000000000017941 */ /* 0x000fea0003800200 */
.L_x_17005:
        /* <DEDUP_REMOVED lines=55> */
.L_x_17009:
[----:B------:R-:W-:Y:S05]  /*3440*/  BSYNC.RECONVERGENT B1 ;  /* 0x0000000000017941 */ /* 0x000fea0003800200 */
.L_x_17008:
        /* <DEDUP_REMOVED lines=26> */
.L_x_17001:
[----:B------:R-:W-:Y:S05]  /*35f0*/  BSYNC.RECONVERGENT B0 ;  /* 0x0000000000007941 */ /* 0x000fea0003800200 */
.L_x_17000:
[----:B---3--:R-:W1:Y:S01]  /*3600*/  SHFL.BFLY PT, R8, R9, 0x10, 0x1f ;  /* 0x0e001f0009087f89 */ /* 0x008e6200000e0000 */
[----:B------:R-:W-:Y:S01]  /*3610*/  ISETP.NE.AND P0, PT, R13, RZ, PT ;  /* 0x000000ff0d00720c */ /* 0x000fe20003f05270 */
        /* <DEDUP_REMOVED lines=38> */
.L_x_17014:
[----:B------:R-:W0:Y:S01]  /*3880*/  LDS R7, [R6] ;  /* 0x0000000006077984 */ /* 0x000e220000000800 */
[----:B------:R-:W-:-:S05]  /*3890*/  VIADD R8, R8, 0x1 ;  /* 0x0000000108087836 */ /* 0x000fca0000000000 */
[----:B------:R-:W-:Y:S01]  /*38a0*/  ISETP.NE.AND P0, PT, R8, RZ, PT ;  /* 0x000000ff0800720c */ /* 0x000fe20003f05270 */
[----:B0-----:R-:W-:-:S05]  /*38b0*/  FMUL.FTZ R7, R7, R37 ;  /* 0x0000002507077220 */ /* 0x001fca0000410000 */
[----:B------:R0:W-:Y:S02]  /*38c0*/  STS [R6], R7 ;  /* 0x0000000706007388 */ /* 0x0001e40000000800 */
[----:B0-----:R-:W-:-:S05]  /*38d0*/  IADD3 R6, PT, PT, R6, 0x200, RZ ;  /* 0x0000020006067810 */ /* 0x001fca0007ffe0ff */
[----:B------:R-:W-:Y:S05]  /*38e0*/  @P0 BRA `(.L_x_17014) ;  /* 0xfffffffc00e40947 */ /* 0x000fea000383ffff */
.L_x_17013:
[----:B------:R-:W-:Y:S05]  /*38f0*/  BSYNC.RECONVERGENT B1 ;  /* 0x0000000000017941 */ /* 0x000fea0003800200 */
.L_x_17012:
        /* <DEDUP_REMOVED lines=12> */
.L_x_17017:
        /* <DEDUP_REMOVED lines=52> */
.L_x_17016:
[----:B------:R-:W-:Y:S05]  /*3d00*/  BSYNC.RECONVERGENT B1 ;  /* 0x0000000000017941 */ /* 0x000fea0003800200 */
.L_x_17015:
        /* <DEDUP_REMOVED lines=31> */
.L_x_17019:
[----:B------:R-:W-:Y:S05]  /*3f00*/  BSYNC.RECONVERGENT B1 ;  /* 0x0000000000017941 */ /* 0x000fea0003800200 */
.L_x_17018:
        /* <DEDUP_REMOVED lines=14> */
.L_x_17011:
[----:B------:R-:W-:Y:S05]  /*3ff0*/  BSYNC.RECONVERGENT B0 ;  /* 0x0000000000007941 */ /* 0x000fea0003800200 */
.L_x_17010:
[----:B------:R-:W-:Y:S01]  /*4000*/  ISETP.GE.AND P0, PT, R14, R31, PT ;  /* 0x0000001f0e00720c */ /* 0x000fe20003f06270 */
[----:B------:R-:W-:Y:S01]  /*4010*/  BAR.SYNC.DEFER_BLOCKING 0x0 ;  /* 0x0000000000007b1d */ /* 0x000fe20000010000 */
[----:B------:R-:W-:Y:S02]  /*4020*/  HFMA2 R15, -RZ, RZ, 0, 0 ;  /* 0x00000000ff0f7431 */ /* 0x000fe400000001ff */
[----:B-----5:R-:W-:Y:S01]  /*4030*/  IMAD.MOV.U32 R29, RZ, RZ, RZ ;  /* 0x000000ffff1d7224 */ /* 0x020fe200078e00ff */
        /* <DEDUP_REMOVED lines=8> */
[----:B------:R-:W-:Y:S05]  /*40c0*/  @P0 BRA `(.L_x_17021) ;  /* 0x0000003000880947 */ /* 0x000fea0003800000 */
[----:B------:R-:W0:Y:S01]  /*40d0*/  LDCU UR8, c[0x0][0x3b8] ;  /* 0x00007700ff0877ac */ /* 0x000e220008000800 */
[----:B------:R-:W-:Y:S01]  /*40e0*/  SHF.R.U32.HI R4, RZ, 0x3, R12 ;  /* 0x00000003ff047819 */ /* 0x000fe2000001160c */
[----:B-1----:R-:W-:Y:S01]  /*40f0*/  IMAD.MOV.U32 R5, RZ, RZ, RZ ;  /* 0x000000ffff057224 */ /* 0x002fe200078e00ff */
[----:B------:R-:W-:Y:S01]  /*4100*/  IADD3 R30, PT, PT, R14, 0x1, RZ ;  /* 0x000000010e1e7810 */ /* 0x000fe20007ffe0ff */
[----:B------:R-:W-:Y:S01]  /*4110*/  IMAD.SHL.U32 R6, R12, 0x20, RZ ;  /* 0x000000200c067824 */ /* 0x000fe200078e00ff */
[----:B------:R-:W-:Y:S01]  /*4120*/  LOP3.LUT R4, R4, 0x7c, RZ, 0xc0, !PT ;  /* 0x0000007c04047812 */ /* 0x000fe200078ec0ff */
[----:B------:R-:W1:Y:S01]  /*4130*/  LDCU UR9, c[0x0][0x3d0] ;  /* 0x00007a00ff0977ac */ /* 0x000e620008000800 */
[----:B------:R-:W-:Y:S01]  /*4140*/  IMAD.SHL.U32 R34, R12, 0x8, RZ ;  /* 0x000000080c227824 */ /* 0x000fe200078e00ff */
[----:B------:R-:W-:Y:S01]  /*4150*/  MOV R29, RZ ;  /* 0x000000ff001d7202 */ /* 0x000fe20000000f00 */
[----:B------:R-:W-:Y:S01]  /*4160*/  IMAD.IADD R78, R14, 0x1, -R31 ;  /* 0x000000010e4e7824 */ /* 0x000fe200078e0a1f */
[----:B------:R-:W4:Y:S01]  /*4170*/  LDCU.64 UR10, c[0x0][0x3a8] ;  /* 0x00007500ff0a77ac */ /* 0x000f220008000a00 */
[----:B0-----:R-:W-:-:S04]  /*4180*/  IMAD R7, R0, UR8, RZ ;  /* 0x0000000800077c24 */ /* 0x001fc8000f8e02ff */
[----:B------:R-:W-:Y:S01]  /*4190*/  IMAD.WIDE R4, R7, 0x4, R4 ;  /* 0x0000000407047825 */ /* 0x000fe200078e0204 */
[----:B------:R-:W-:Y:S02]  /*41a0*/  IADD3 R7, PT, PT, R3, 0xe0, RZ ;  /* 0x000000e003077810 */ /* 0x000fe40007ffe0ff */
[----:B------:R-:W-:Y:S01]  /*41b0*/  LOP3.LUT R3, R6, 0x60, RZ, 0xe2, !PT ;  /* 0x0000006006037812 */ /* 0x000fe200078ee2ff */
[----:B-1----:R-:W-:Y:S01]  /*41c0*/  IMAD R32, R32, UR9, RZ ;  /* 0x0000000920207c24 */ /* 0x002fe2000f8e02ff */
[----:B------:R-:W-:Y:S02]  /*41d0*/  LEA R2, R2, R7, 0x18 ;  /* 0x0000000702027211 */ /* 0x000fe400078ec0ff */
[----:B----4-:R-:W-:Y:S01]  /*41e0*/  IADD3 R26, P0, PT, R4, UR10, RZ ;  /* 0x0000000a041a7c10 */ /* 0x010fe2000ff1e0ff */
[----:B------:R-:W-:Y:S01]  /*41f0*/  IMAD R3, R14, 0x80, R3 ;  /* 0x000000800e037824 */ /* 0x000fe200078e0203 */
[----:B------:R-:W-:Y:S02]  /*4200*/  SHF.R.S32.HI R33, RZ, 0x1f, R32 ;  /* 0x0000001fff217819 */ /* 0x000fe40000011420 */
[----:B------:R-:W-:-:S02]  /*4210*/  IADD3.X R35, PT, PT, R5, UR11, RZ, P0, !PT ;  /* 0x0000000b05237c10 */ /* 0x000fc400087fe4ff */
[----:B------:R-:W-:Y:S02]  /*4220*/  IADD3 R27, PT, PT, R3, 0x10, R2 ;  /* 0x00000010031b7810 */ /* 0x000fe40007ffe002 */
[C---:B------:R-:W-:Y:S02]  /*4230*/  LOP3.LUT R3, R34.reuse, 0x18, RZ, 0xc0, !PT ;  /* 0x0000001822037812 */ /* 0x040fe400078ec0ff */
[----:B------:R-:W-:-:S03]  /*4240*/  LOP3.LUT R34, R34, 0xf8, RZ, 0xc0, !PT ;  /* 0x000000f822227812 */ /* 0x000fc600078ec0ff */
[----:B------:R-:W-:-:S04]  /*4250*/  IMAD R3, R14, 0x20, R3 ;  /* 0x000000200e037824 */ /* 0x000fc800078e0203 */
[----:B------:R-:W-:-:S07]  /*4260*/  VIADD R37, R3, 0x3 ;  /* 0x0000000303257836 */ /* 0x000fce0000000000 */
.L_x_17046:
[----:B------:R-:W-:Y:S01]  /*4270*/  IMAD.MOV.U32 R4, RZ, RZ, R26 ;  /* 0x000000ffff047224 */ /* 0x000fe200078e001a */
[----:B------:R-:W-:Y:S01]  /*4280*/  MOV R5, R35 ;  /* 0x0000002300057202 */ /* 0x000fe20000000f00 */
[----:B------:R-:W0:Y:S04]  /*4290*/  LDS.128 R8, [R27] ;  /* 0x000000001b087984 */ /* 0x000e280000000c00 */
[----:B------:R-:W2:Y:S01]  /*42a0*/  LDG.E.CONSTANT R3, desc[UR6][R4.64] ;  /* 0x0000000604037981 */ /* 0x000ea2000c1e9900 */
[----:B0-----:R-:W-:Y:S02]  /*42b0*/  F2FP.BF16.F32.PACK_AB R80, R9, R8 ;  /* 0x000000080950723e */ /* 0x001fe400000010ff */
[----:B------:R-:W-:Y:S01]  /*42c0*/  F2FP.BF16.F32.PACK_AB R81, R11, R10 ;  /* 0x0000000a0b51723e */ /* 0x000fe200000010ff */
[----:B--2---:R-:W-:-:S03]  /*42d0*/  IMAD.WIDE R2, R3, UR12, R32 ;  /* 0x0000000c03027c25 */ /* 0x004fc6000f8e0220 */
[----:B------:R-:W-:-:S05]  /*42e0*/  IADD3 R6, P0, PT, R34, R2, RZ ;  /* 0x0000000222067210 */ /* 0x000fca0007f1e0ff */
[----:B------:R-:W-:Y:S01]  /*42f0*/  IMAD.X R3, RZ, RZ, R3, P0 ;  /* 0x000000ffff037224 */ /* 0x000fe200000e0603 */
        /* <DEDUP_REMOVED lines=79> */
.L_x_17023:
[----:B------:R-:W-:Y:S05]  /*47f0*/  BSYNC.RECONVERGENT B1 ;  /* 0x0000000000017941 */ /* 0x000fea0003800200 */
.L_x_17022:
[----:B-----5:R-:W-:Y:S02]  /*4800*/  HFMA2.BF16_V2 R11, R4, R11, -RZ ;  /* 0x0000000b040b7231 */ /* 0x020fe400003000ff */
[----:B------:R-:W-:Y:S01]  /*4810*/  HMUL2.BF16_V2 R10, R5, R6 ;  /* 0x00000006050a7232 */ /* 0x000fe20000200000 */
[----:B------:R-:W-:Y:S01]  /*4820*/  MOV R9, R80 ;  /* 0x0000005000097202 */ /* 0x000fe20000000f00 */
[----:B------:R-:W-:-:S04]  /*4830*/  IMAD.MOV.U32 R6, RZ, RZ, R81 ;  /* 0x000000ffff067224 */ /* 0x000fc800078e0051 */
[----:B------:R-:W-:Y:S01]  /*4840*/  HMUL2.BF16_V2 R74, R9, R8 ;  /* 0x00000008094a7232 */ /* 0x000fe20000200000 */
[C---:B------:R-:W-:Y:S01]  /*4850*/  PRMT R8, R10.reuse, 0x7610, R8 ;  /* 0x000076100a087816 */ /* 0x040fe20000000008 */
[----:B------:R-:W-:Y:S01]  /*4860*/  HFMA2.BF16_V2 R76, R6, R73, -RZ ;  /* 0x00000049064c7231 */ /* 0x000fe200003000ff */
        /* <DEDUP_REMOVED lines=8> */
[----:B------:R-:W-:Y:S01]  /*48f0*/  IMAD.U32 R75, R75, 0x10000, RZ ;  /* 0x000100004b4b7824 */ /* 0x000fe200078e00ff */
[----:B------:R-:W-:Y:S01]  /*4900*/  PRMT R8, R76, 0x7632, R8 ;  /* 0x000076324c087816 */ /* 0x000fe20000000008 */
[----:B------:R-:W-:Y:S01]  /*4910*/  FADD.FTZ R10, R77, R10 ;  /* 0x0000000a4d0a7221 */ /* 0x000fe20000010000 */
[----:B------:R-:W-:Y:S01]  /*4920*/  FADD.FTZ R11, R11, R80 ;  /* 0x000000500b0b7221 */ /* 0x000fe20000010000 */
[----:B------:R-:W-:Y:S01]  /*4930*/  FADD.FTZ R75, R74, R75 ;  /* 0x0000004b4a4b7221 */ /* 0x000fe20000010000 */
[----:B------:R-:W-:Y:S01]  /*4940*/  SHF.L.U32 R73, R8, 0x10, RZ ;  /* 0x0000001008497819 */ /* 0x000fe200000006ff */
[----:B------:R0:W5:Y:S01]  /*4950*/  LDG.E.CONSTANT R74, desc[UR6][R2.64+0x208] ;  /* 0x00020806024a7981 */ /* 0x000162000c1e9900 */
[----:B------:R-:W-:Y:S01]  /*4960*/  FADD.FTZ R10, R10, R11 ;  /* 0x0000000b0a0a7221 */ /* 0x000fe20000010000 */
[----:B------:R-:W-:-:S02]  /*4970*/  IMAD.U32 R76, R76, 0x10000, RZ ;  /* 0x000100004c4c7824 */ /* 0x000fc400078e00ff */
[----:B------:R0:W5:Y:S01]  /*4980*/  LDG.E.CONSTANT R11, desc[UR6][R2.64+0x20c] ;  /* 0x00020c06020b7981 */ /* 0x000162000c1e9900 */
[----:B------:R-:W-:Y:S01]  /*4990*/  FADD.FTZ R8, R10, R75 ;  /* 0x0000004b0a087221 */ /* 0x000fe20000010000 */
[----:B------:R-:W-:Y:S01]  /*49a0*/  BSSY.RECONVERGENT B1, `(.L_x_17024) ;  /* 0x0000023000017945 */ /* 0x000fe20003800200 */
[----:B------:R-:W-:Y:S01]  /*49b0*/  FADD.FTZ R73, R76, R73 ;  /* 0x000000494c497221 */ /* 0x000fe20000010000 */
        /* <DEDUP_REMOVED lines=11> */
[----:B------:R-:W-:Y:S02]  /*4a70*/  IADD3 R77, PT, PT, R37, -0x2, RZ ;  /* 0xfffffffe254d7810 */ /* 0x000fe40007ffe0ff */
[----:B-----5:R-:W-:-:S02]  /*4a80*/  PRMT R76, R75, 0x7632, R76 ;  /* 0x000076324b4c7816 */ /* 0x020fc4000000004c */
        /* <DEDUP_REMOVED lines=20> */
.L_x_17025:
[----:B------:R-:W-:Y:S05]  /*4bd0*/  BSYNC.RECONVERGENT B1 ;  /* 0x0000000000017941 */ /* 0x000fea0003800200 */
.L_x_17024:
        /* <DEDUP_REMOVED lines=14> */
[C---:B012---:R-:W-:Y:S01]  /*4cc0*/  VIADD R3, R37.reuse, 0xffffffff ;  /* 0xffffffff25037836 */ /* 0x047fe20000000000 */
        /* <DEDUP_REMOVED lines=29> */
.L_x_17027:
[----:B------:R-:W-:Y:S05]  /*4ea0*/  BSYNC.RECONVERGENT B1 ;  /* 0x0000000000017941 */ /* 0x000fea0003800200 */
.L_x_17026:
[----:B------:R-:W-:Y:S01]  /*4eb0*/  IMAD.U32 R10, R10, 0x10000, RZ ;  /* 0x000100000a0a7824 */ /* 0x000fe200078e00ff */
[----:B------:R-:W-:Y:S01]  /*4ec0*/  SHF.L.U32 R74, R74, 0x10, RZ ;  /* 0x000000104a4a7819 */ /* 0x000fe200000006ff */
[----:B------:R-:W-:Y:S02]  /*4ed0*/  IMAD.U32 R73, R73, 0x10000, RZ ;  /* 0x0001000049497824 */ /* 0x000fe400078e00ff */
[----:B012---:R-:W-:Y:S02]  /*4ee0*/  HFMA2.BF16_V2 R2, R5, R80, -RZ ;  /* 0x0000005005027231 */ /* 0x007fe400003000ff */
[----:B------:R-:W-:Y:S02]  /*4ef0*/  IMAD.U32 R75, R75, 0x10000, RZ ;  /* 0x000100004b4b7824 */ /* 0x000fe400078e00ff */
[----:B------:R-:W-:Y:S02]  /*4f00*/  HFMA2.BF16_V2 R11, R6, R11, -RZ ;  /* 0x0000000b060b7231 */ /* 0x000fe400003000ff */
[----:B------:R-:W-:Y:S01]  /*4f10*/  FADD.FTZ R10, R10, R73 ;  /* 0x000000490a0a7221 */ /* 0x000fe20000010000 */
[----:B-----5:R-:W-:-:S02]  /*4f20*/  HMUL2.BF16_V2 R73, R4, R79 ;  /* 0x0000004f04497232 */ /* 0x020fc40000200000 */
[----:B------:R-:W-:Y:S01]  /*4f30*/  FADD.FTZ R75, R74, R75 ;  /* 0x0000004b4a4b7221 */ /* 0x000fe20000010000 */
[----:B------:R-:W-:Y:S01]  /*4f40*/  SHF.L.U32 R77, R77, 0x10, RZ ;  /* 0x000000104d4d7819 */ /* 0x000fe200000006ff */
[----:B------:R-:W-:Y:S02]  /*4f50*/  IMAD.U32 R76, R76, 0x10000, RZ ;  /* 0x000100004c4c7824 */ /* 0x000fe400078e00ff */
[----:B------:R-:W-:Y:S01]  /*4f60*/  HMUL2.BF16_V2 R82, R9, R82 ;  /* 0x0000005209527232 */ /* 0x000fe20000200000 */
[C---:B------:R-:W-:Y:S01]  /*4f70*/  PRMT R74, R73.reuse, 0x7632, R74 ;  /* 0x00007632494a7816 */ /* 0x040fe2000000004a */
[----:B------:R-:W-:Y:S01]  /*4f80*/  FADD.FTZ R10, R10, R75 ;  /* 0x0000004b0a0a7221 */ /* 0x000fe20000010000 */
[----:B------:R-:W-:Y:S01]  /*4f90*/  SHF.L.U32 R73, R73, 0x10, RZ ;  /* 0x0000001049497819 */ /* 0x000fe200000006ff */
[----:B------:R-:W-:Y:S01]  /*4fa0*/  FADD.FTZ R77, R76, R77 ;  /* 0x0000004d4c4d7221 */ /* 0x000fe20000010000 */
[----:B------:R-:W-:Y:S01]  /*4fb0*/  PRMT R3, R2, 0x7632, R3 ;  /* 0x0000763202037816 */ /* 0x000fe20000000003 */
[----:B------:R-:W-:Y:S01]  /*4fc0*/  IMAD.U32 R74, R74, 0x10000, RZ ;  /* 0x000100004a4a7824 */ /* 0x000fe200078e00ff */
[----:B------:R-:W-:Y:S01]  /*4fd0*/  BSSY.RECONVERGENT B1, `(.L_x_17028) ;  /* 0x0000039000017945 */ /* 0x000fe20003800200 */
[----:B------:R-:W-:-:S02]  /*4fe0*/  IMAD.U32 R2, R2, 0x10000, RZ ;  /* 0x0001000002027824 */ /* 0x000fc400078e00ff */
[----:B------:R-:W-:Y:S01]  /*4ff0*/  FADD.FTZ R10, R10, R77 ;  /* 0x0000004d0a0a7221 */ /* 0x000fe20000010000 */
[----:B------:R-:W-:Y:S01]  /*5000*/  FADD.FTZ R79, R73, R74 ;  /* 0x0000004a494f7221 */ /* 0x000fe20000010000 */
[----:B------:R-:W-:Y:S02]  /*5010*/  IMAD.U32 R3, R3, 0x10000, RZ ;  /* 0x0001000003037824 */ /* 0x000fe400078e00ff */
[----:B------:R-:W-:Y:S01]  /*5020*/  HFMA2.BF16_V2 R74, R6, R81, -RZ ;  /* 0x00000051064a7231 */ /* 0x000fe200003000ff */
[----:B------:R-:W-:Y:S01]  /*5030*/  PRMT R73, R82, 0x7632, R73 ;  /* 0x0000763252497816 */ /* 0x000fe20000000049 */
[----:B------:R-:W-:Y:S01]  /*5040*/  FADD.FTZ R29, R8, R29 ;  /* 0x0000001d081d7221 */ /* 0x000fe20000010000 */
[--C-:B------:R-:W-:Y:S01]  /*5050*/  FADD.FTZ R76, R2, R3.reuse ;  /* 0x00000003024c7221 */ /* 0x100fe20000010000 */
[C---:B------:R-:W-:Y:S02]  /*5060*/  PRMT R2, R11.reuse, 0x7610, R2 ;  /* 0x000076100b027816 */ /* 0x040fe40000000002 */
[----:B------:R-:W-:Y:S01]  /*5070*/  PRMT R3, R11, 0x7632, R3 ;  /* 0x000076320b037816 */ /* 0x000fe20000000003 */
[----:B------:R-:W-:Y:S01]  /*5080*/  FADD.FTZ R76, R76, R79 ;  /* 0x0000004f4c4c7221 */ /* 0x000fe20000010000 */
[----:B------:R-:W-:Y:S01]  /*5090*/  PRMT R11, R82, 0x7610, R11 ;  /* 0x00007610520b7816 */ /* 0x000fe2000000000b */
[----:B------:R-:W-:Y:S01]  /*50a0*/  IMAD.U32 R2, R2, 0x10000, RZ ;  /* 0x0001000002027824 */ /* 0x000fe200078e00ff */
        /* <DEDUP_REMOVED lines=43> */
.L_x_17029:
[----:B------:R-:W-:Y:S05]  /*5360*/  BSYNC.RECONVERGENT B1 ;  /* 0x0000000000017941 */ /* 0x000fea0003800200 */
.L_x_17028:
[----:B------:R-:W-:Y:S02]  /*5370*/  HFMA2.BF16_V2 R8, R4, R71, -RZ ;  /* 0x0000004704087231 */ /* 0x000fe400003000ff */
[----:B------:R-:W-:Y:S01]  /*5380*/  FADD.FTZ R16, R11, R16 ;  /* 0x000000100b107221 */ /* 0x000fe20000010000 */
        /* <DEDUP_REMOVED lines=38> */
.L_x_17031:
[----:B------:R-:W-:Y:S05]  /*55f0*/  BSYNC.RECONVERGENT B1 ;  /* 0x0000000000017941 */ /* 0x000fea0003800200 */
.L_x_17030:
[----:B------:R-:W-:Y:S01]  /*5600*/  HFMA2.BF16_V2 R68, R5, R68, -RZ ;  /* 0x0000004405447231 */ /* 0x000fe200003000ff */
[----:B------:R-:W-:Y:S01]  /*5610*/  SHF.L.U32 R3, R3, 0x10, RZ ;  /* 0x0000001003037819 */ /* 0x000fe200000006ff */
[----:B------:R-:W-:Y:S01]  /*5620*/  IMAD.U32 R2, R2, 0x10000, RZ ;  /* 0x0001000002027824 */ /* 0x000fe200078e00ff */
[----:B------:R-:W-:Y:S01]  /*5630*/  SHF.L.U32 R11, R11, 0x10, RZ ;  /* 0x000000100b0b7819 */ /* 0x000fe200000006ff */
[----:B------:R-:W-:Y:S01]  /*5640*/  IMAD.U32 R8, R8, 0x10000, RZ ;  /* 0x0001000008087824 */ /* 0x000fe200078e00ff */
[----:B------:R-:W-:Y:S01]  /*5650*/  BSSY.RECONVERGENT B1, `(.L_x_17032) ;  /* 0x0000042000017945 */ /* 0x000fe20003800200 */
[----:B------:R-:W-:Y:S02]  /*5660*/  IMAD.U32 R71, R10, 0x10000, RZ ;  /* 0x000100000a477824 */ /* 0x000fe400078e00ff */
[----:B------:R-:W-:Y:S02]  /*5670*/  HMUL2.BF16_V2 R10, R4, R67 ;  /* 0x00000043040a7232 */ /* 0x000fe40000200000 */
[----:B------:R-:W-:-:S02]  /*5680*/  IMAD.U32 R70, R70, 0x10000, RZ ;  /* 0x0001000046467824 */ /* 0x000fc400078e00ff */
[----:B------:R-:W-:Y:S01]  /*5690*/  FADD.FTZ R2, R2, R3 ;  /* 0x0000000302027221 */ /* 0x000fe20000010000 */
        /* <DEDUP_REMOVED lines=9> */
[----:B------:R-:W-:-:S02]  /*5730*/  HFMA2.BF16_V2 R2, R6, R69, -RZ ;  /* 0x0000004506027231 */ /* 0x000fc400003000ff */
[----:B------:R-:W-:Y:S02]  /*5740*/  IMAD.U32 R11, R11, 0x10000, RZ ;  /* 0x000100000b0b7824 */ /* 0x000fe400078e00ff */
[----:B------:R-:W-:Y:S01]  /*5750*/  FADD.FTZ R67, R3, R8 ;  /* 0x0000000803437221 */ /* 0x000fe20000010000 */
[----:B------:R-:W-:Y:S02]  /*5760*/  HMUL2.BF16_V2 R8, R9, R66 ;  /* 0x0000004209087232 */ /* 0x000fe40000200000 */
[----:B------:R-:W-:Y:S01]  /*5770*/  FADD.FTZ R66, R10, R11 ;  /* 0x0000000b0a427221 */ /* 0x000fe20000010000 */
[----:B------:R-:W-:Y:S02]  /*5780*/  HFMA2.BF16_V2 R11, R6, R65, -RZ ;  /* 0x00000041060b7231 */ /* 0x000fe400003000ff */
[----:B------:R-:W-:Y:S01]  /*5790*/  PRMT R10, R8, 0x7632, R10 ;  /* 0x00007632080a7816 */ /* 0x000fe2000000000a */
[----:B------:R-:W-:Y:S01]  /*57a0*/  FADD.FTZ R66, R67, R66 ;  /* 0x0000004243427221 */ /* 0x000fe20000010000 */
[C---:B------:R-:W-:Y:S01]  /*57b0*/  PRMT R3, R2.reuse, 0x7632, R3 ;  /* 0x0000763202037816 */ /* 0x040fe20000000003 */
[----:B------:R-:W-:Y:S01]  /*57c0*/  IMAD.U32 R2, R2, 0x10000, RZ ;  /* 0x0001000002027824 */ /* 0x000fe200078e00ff */
[----:B------:R-:W-:Y:S01]  /*57d0*/  SHF.L.U32 R8, R8, 0x10, RZ ;  /* 0x0000001008087819 */ /* 0x000fe200000006ff */
[----:B------:R-:W-:Y:S01]  /*57e0*/  IMAD.U32 R69, R10, 0x10000, RZ ;  /* 0x000100000a457824 */ /* 0x000fe200078e00ff */
[----:B------:R-:W-:-:S02]  /*57f0*/  SHF.L.U32 R3, R3, 0x10, RZ ;  /* 0x0000001003037819 */ /* 0x000fc400000006ff */
[C---:B------:R-:W-:Y:S01]  /*5800*/  PRMT R65, R11.reuse, 0x7632, R65 ;  /* 0x000076320b417816 */ /* 0x040fe20000000041 */
[----:B------:R-:W-:Y:S02]  /*5810*/  IMAD.U32 R11, R11, 0x10000, RZ ;  /* 0x000100000b0b7824 */ /* 0x000fe400078e00ff */
[----:B------:R-:W-:Y:S01]  /*5820*/  FADD.FTZ R69, R8, R69 ;  /* 0x0000004508457221 */ /* 0x000fe20000010000 */
[----:B------:R-:W-:Y:S01]  /*5830*/  FADD.FTZ R3, R2, R3 ;  /* 0x0000000302037221 */ /* 0x000fe20000010000 */
[----:B------:R-:W-:Y:S01]  /*5840*/  FADD.FTZ R2, R71, R70 ;  /* 0x0000004647027221 */ /* 0x000fe20000010000 */
[----:B------:R-:W-:Y:S02]  /*5850*/  IMAD.U32 R10, R65, 0x10000, RZ ;  /* 0x00010000410a7824 */ /* 0x000fe400078e00ff */
        /* <DEDUP_REMOVED lines=33> */
.L_x_17033:
[----:B------:R-:W-:Y:S05]  /*5a70*/  BSYNC.RECONVERGENT B1 ;  /* 0x0000000000017941 */ /* 0x000fea0003800200 */
.L_x_17032:
[----:B------:R-:W-:Y:S02]  /*5a80*/  HFMA2.BF16_V2 R63, R4, R63, -RZ ;  /* 0x0000003f043f7231 */ /* 0x000fe400003000ff */
[----:B------:R-:W-:Y:S02]  /*5a90*/  HMUL2.BF16_V2 R8, R5, R64 ;  /* 0x0000004005087232 */ /* 0x000fe40000200000 */
[----:B------:R-:W-:Y:S01]  /*5aa0*/  FADD.FTZ R2, R2, R3 ;  /* 0x0000000302027221 */ /* 0x000fe20000010000 */
[----:B------:R-:W-:Y:S02]  /*5ab0*/  HMUL2.BF16_V2 R64, R9, R62 ;  /* 0x0000003e09407232 */ /* 0x000fe40000200000 */
[--C-:B------:R-:W-:Y:S01]  /*5ac0*/  FADD.FTZ R3, R66, R11.reuse ;  /* 0x0000000b42037221 */ /* 0x100fe20000010000 */
[----:B------:R-:W-:Y:S01]  /*5ad0*/  BSSY.RECONVERGENT B1, `(.L_x_17034) ;  /* 0x0000025000017945 */ /* 0x000fe20003800200 */
[----:B------:R-:W-:Y:S02]  /*5ae0*/  PRMT R10, R8, 0x7632, R10 ;  /* 0x00007632080a7816 */ /* 0x000fe4000000000a */
[----:B------:R-:W-:-:S02]  /*5af0*/  PRMT R11, R63, 0x7610, R11 ;  /* 0x000076103f0b7816 */ /* 0x000fc4000000000b */
        /* <DEDUP_REMOVED lines=34> */
.L_x_17035:
[----:B------:R-:W-:Y:S05]  /*5d20*/  BSYNC.RECONVERGENT B1 ;  /* 0x0000000000017941 */ /* 0x000fea0003800200 */
.L_x_17034:
[----:B------:R-:W-:Y:S02]  /*5d30*/  IMAD.U32 R65, R10, 0x10000, RZ ;  /* 0x000100000a417824 */ /* 0x000fe400078e00ff */
[----:B------:R-:W-:Y:S01]  /*5d40*/  HFMA2.BF16_V2 R10, R5, R60, -RZ ;  /* 0x0000003c050a7231 */ /* 0x000fe200003000ff */
[----:B------:R-:W-:Y:S01]  /*5d50*/  SHF.L.U32 R8, R8, 0x10, RZ ;  /* 0x0000001008087819 */ /* 0x000fe200000006ff */
[----:B------:R-:W-:Y:S01]  /*5d60*/  IMAD.U32 R11, R11, 0x10000, RZ ;  /* 0x000100000b0b7824 */ /* 0x000fe200078e00ff */
[----:B------:R-:W-:Y:S01]  /*5d70*/  SHF.L.U32 R62, R62, 0x10, RZ ;  /* 0x000000103e3e7819 */ /* 0x000fe200000006ff */
[----:B------:R-:W-:Y:S02]  /*5d80*/  HMUL2.BF16_V2 R60, R4, R59 ;  /* 0x0000003b043c7232 */ /* 0x000fe40000200000 */
[----:B------:R-:W-:Y:S02]  /*5d90*/  IMAD.U32 R63, R63, 0x10000, RZ ;  /* 0x000100003f3f7824 */ /* 0x000fe400078e00ff */
[----:B------:R-:W-:Y:S01]  /*5da0*/  FADD.FTZ R8, R8, R65 ;  /* 0x0000004108087221 */ /* 0x000fe20000010000 */
[----:B------:R-:W-:-:S02]  /*5db0*/  IMAD.U32 R64, R64, 0x10000, RZ ;  /* 0x0001000040407824 */ /* 0x000fc400078e00ff */
[--C-:B------:R-:W-:Y:S01]  /*5dc0*/  FADD.FTZ R11, R11, R62.reuse ;  /* 0x0000003e0b0b7221 */ /* 0x100fe20000010000 */
[----:B------:R-:W-:Y:S01]  /*5dd0*/  PRMT R62, R60, 0x7632, R62 ;  /* 0x000076323c3e7816 */ /* 0x000fe2000000003e */
[----:B------:R-:W-:Y:S01]  /*5de0*/  HMUL2.BF16_V2 R58, R9, R58 ;  /* 0x0000003a093a7232 */ /* 0x000fe20000200000 */
[----:B------:R-:W-:Y:S01]  /*5df0*/  PRMT R59, R10, 0x7632, R59 ;  /* 0x000076320a3b7816 */ /* 0x000fe2000000003b */
[----:B------:R-:W-:Y:S01]  /*5e00*/  FADD.FTZ R11, R8, R11 ;  /* 0x0000000b080b7221 */ /* 0x000fe20000010000 */
[----:B------:R-:W-:Y:S01]  /*5e10*/  SHF.L.U32 R10, R10, 0x10, RZ ;  /* 0x000000100a0a7819 */ /* 0x000fe200000006ff */
[----:B------:R-:W-:Y:S02]  /*5e20*/  HFMA2.BF16_V2 R8, R6, R61, -RZ ;  /* 0x0000003d06087231 */ /* 0x000fe400003000ff */
[----:B------:R-:W-:Y:S01]  /*5e30*/  FADD.FTZ R64, R63, R64 ;  /* 0x000000403f407221 */ /* 0x000fe20000010000 */
[----:B------:R-:W-:Y:S01]  /*5e40*/  IMAD.U32 R59, R59, 0x10000, RZ ;  /* 0x000100003b3b7824 */ /* 0x000fe200078e00ff */
[----:B------:R-:W-:Y:S01]  /*5e50*/  SHF.L.U32 R63, R62, 0x10, RZ ;  /* 0x000000103e3f7819 */ /* 0x000fe200000006ff */
[----:B------:R-:W-:-:S02]  /*5e60*/  IMAD.U32 R60, R60, 0x10000, RZ ;  /* 0x000100003c3c7824 */ /* 0x000fc400078e00ff */
[----:B------:R-:W-:Y:S01]  /*5e70*/  FADD.FTZ R11, R11, R64 ;  /* 0x000000400b0b7221 */ /* 0x000fe20000010000 */
[----:B------:R-:W-:Y:S01]  /*5e80*/  FADD.FTZ R61, R10, R59 ;  /* 0x0000003b0a3d7221 */ /* 0x000fe20000010000 */
[----:B------:R-:W-:Y:S01]  /*5e90*/  HFMA2.BF16_V2 R59, R6, R57, -RZ ;  /* 0x00000039063b7231 */ /* 0x000fe200003000ff */
[----:B------:R-:W-:Y:S01]  /*5ea0*/  PRMT R57, R58, 0x7610, R57 ;  /* 0x000076103a397816 */ /* 0x000fe20000000039 */
[----:B------:R-:W-:Y:S01]  /*5eb0*/  FADD.FTZ R62, R60, R63 ;  /* 0x0000003f3c3e7221 */ /* 0x000fe20000010000 */
[----:B------:R-:W-:Y:S01]  /*5ec0*/  PRMT R58, R58, 0x7632, R58 ;  /* 0x000076323a3a7816 */ /* 0x000fe2000000003a */
[----:B------:R-:W-:Y:S01]  /*5ed0*/  BSSY.RECONVERGENT B1, `(.L_x_17036) ;  /* 0x0000031000017945 */ /* 0x000fe20003800200 */
[C---:B------:R-:W-:Y:S01]  /*5ee0*/  PRMT R10, R8.reuse, 0x7632, R10 ;  /* 0x00007632080a7816 */ /* 0x040fe2000000000a */
[----:B------:R-:W-:Y:S01]  /*5ef0*/  IMAD.U32 R63, R57, 0x10000, RZ ;  /* 0x00010000393f7824 */ /* 0x000fe200078e00ff */
[----:B------:R-:W-:Y:S01]  /*5f00*/  SHF.L.U32 R8, R8, 0x10, RZ ;  /* 0x0000001008087819 */ /* 0x000fe200000006ff */
[----:B------:R-:W-:-:S02]  /*5f10*/  IMAD.U32 R58, R58, 0x10000, RZ ;  /* 0x000100003a3a7824 */ /* 0x000fc400078e00ff */
[----:B------:R-:W-:Y:S01]  /*5f20*/  FADD.FTZ R61, R61, R62 ;  /* 0x0000003e3d3d7221 */ /* 0x000fe20000010000 */
[----:B------:R-:W-:Y:S01]  /*5f30*/  PRMT R60, R59, 0x7632, R60 ;  /* 0x000076323b3c7816 */ /* 0x000fe2000000003c */
[----:B------:R-:W-:Y:S02]  /*5f40*/  IMAD.U32 R57, R10, 0x10000, RZ ;  /* 0x000100000a397824 */ /* 0x000fe400078e00ff */
[----:B------:R-:W-:Y:S01]  /*5f50*/  FADD.FTZ R58, R63, R58 ;  /* 0x0000003a3f3a7221 */ /* 0x000fe20000010000 */
[----:B------:R-:W-:Y:S01]  /*5f60*/  IMAD.U32 R59, R59, 0x10000, RZ ;  /* 0x000100003b3b7824 */ /* 0x000fe200078e00ff */
[----:B------:R-:W-:Y:S01]  /*5f70*/  SHF.L.U32 R60, R60, 0x10, RZ ;  /* 0x000000103c3c7819 */ /* 0x000fe200000006ff */
        /* <DEDUP_REMOVED lines=38> */
.L_x_17037:
[----:B------:R-:W-:Y:S05]  /*61e0*/  BSYNC.RECONVERGENT B1 ;  /* 0x0000000000017941 */ /* 0x000fea0003800200 */
.L_x_17036:
[----:B------:R-:W-:Y:S01]  /*61f0*/  FADD.FTZ R19, R8, R19 ;  /* 0x0000001308137221 */ /* 0x000fe20000010000 */
[----:B------:R-:W-:Y:S02]  /*6200*/  HFMA2.BF16_V2 R8, R4, R55, -RZ ;  /* 0x0000003704087231 */ /* 0x000fe400003000ff */
[----:B------:R-:W-:Y:S02]  /*6210*/  HMUL2.BF16_V2 R2, R5, R56 ;  /* 0x0000003805027232 */ /* 0x000fe40000200000 */
[----:B------:R-:W-:Y:S02]  /*6220*/  HFMA2.BF16_V2 R53, R6, R53, -RZ ;  /* 0x0000003506357231 */ /* 0x000fe400003000ff */
[----:B------:R-:W-:Y:S01]  /*6230*/  HMUL2.BF16_V2 R11, R9, R54 ;  /* 0x00000036090b7232 */ /* 0x000fe20000200000 */
[----:B------:R-:W-:Y:S01]  /*6240*/  BSSY.RECONVERGENT B1, `(.L_x_17038) ;  /* 0x0000032000017945 */ /* 0x000fe20003800200 */
[----:B------:R-:W-:Y:S01]  /*6250*/  FADD.FTZ R20, R59, R20 ;  /* 0x000000143b147221 */ /* 0x000fe20000010000 */
[C---:B------:R-:W-:Y:S01]  /*6260*/  PRMT R3, R2.reuse, 0x7632, R3 ;  /* 0x0000763202037816 */ /* 0x040fe20000000003 */
[----:B------:R-:W-:Y:S01]  /*6270*/  IMAD.U32 R2, R2, 0x10000, RZ ;  /* 0x0001000002027824 */ /* 0x000fe200078e00ff */
[C---:B------:R-:W-:Y:S01]  /*6280*/  PRMT R54, R11.reuse, 0x7632, R54 ;  /* 0x000076320b367816 */ /* 0x040fe20000000036 */
[----:B------:R-:W-:Y:S01]  /*6290*/  IMAD.U32 R11, R11, 0x10000, RZ ;  /* 0x000100000b0b7824 */ /* 0x000fe200078e00ff */
[C---:B------:R-:W-:Y:S01]  /*62a0*/  PRMT R10, R8.reuse, 0x7632, R10 ;  /* 0x00007632080a7816 */ /* 0x040fe2000000000a */
[----:B------:R-:W-:Y:S01]  /*62b0*/  IMAD.U32 R3, R3, 0x10000, RZ ;  /* 0x0001000003037824 */ /* 0x000fe200078e00ff */
[----:B------:R-:W-:-:S02]  /*62c0*/  SHF.L.U32 R55, R8, 0x10, RZ ;  /* 0x0000001008377819 */ /* 0x000fc400000006ff */
[----:B------:R-:W-:Y:S01]  /*62d0*/  SHF.L.U32 R54, R54, 0x10, RZ ;  /* 0x0000001036367819 */ /* 0x000fe200000006ff */
[----:B------:R-:W-:Y:S02]  /*62e0*/  IMAD.U32 R10, R10, 0x10000, RZ ;  /* 0x000100000a0a7824 */ /* 0x000fe400078e00ff */
[--C-:B------:R-:W-:Y:S01]  /*62f0*/  FADD.FTZ R8, R2, R3.reuse ;  /* 0x0000000302087221 */ /* 0x100fe20000010000 */
[C---:B------:R-:W-:Y:S02]  /*6300*/  PRMT R2, R53.reuse, 0x7610, R2 ;  /* 0x0000761035027816 */ /* 0x040fe40000000002 */
[----:B------:R-:W-:Y:S01]  /*6310*/  PRMT R3, R53, 0x7632, R3 ;  /* 0x0000763235037816 */ /* 0x000fe20000000003 */
[----:B------:R-:W-:Y:S01]  /*6320*/  FADD.FTZ R55, R55, R10 ;  /* 0x0000000a37377221 */ /* 0x000fe20000010000 */
        /* <DEDUP_REMOVED lines=35> */
.L_x_17039:
[----:B------:R-:W-:Y:S05]  /*6560*/  BSYNC.RECONVERGENT B1 ;  /* 0x0000000000017941 */ /* 0x000fea0003800200 */
.L_x_17038:
[----:B------:R-:W-:Y:S02]  /*6570*/  HFMA2.BF16_V2 R51, R4, R51, -RZ ;  /* 0x0000003304337231 */ /* 0x000fe400003000ff */
[----:B------:R-:W-:Y:S02]  /*6580*/  HMUL2.BF16_V2 R52, R5, R52 ;  /* 0x0000003405347232 */ /* 0x000fe40000200000 */
[----:B------:R-:W-:Y:S01]  /*6590*/  FADD.FTZ R2, R2, R3 ;  /* 0x0000000302027221 */ /* 0x000fe20000010000 */
[----:B------:R-:W-:Y:S01]  /*65a0*/  FADD.FTZ R3, R8, R11 ;  /* 0x0000000b08037221 */ /* 0x000fe20000010000 */
[----:B------:R-:W-:Y:S02]  /*65b0*/  HMUL2.BF16_V2 R53, R9, R36 ;  /* 0x0000002409357232 */ /* 0x000fe40000200000 */
[----:B------:R-:W-:Y:S01]  /*65c0*/  HFMA2.BF16_V2 R38, R6, R38, -RZ ;  /* 0x0000002606267231 */ /* 0x000fe200003000ff */
[C---:B------:R-:W-:Y:S01]  /*65d0*/  PRMT R8, R52.reuse, 0x7610, R8 ;  /* 0x0000761034087816 */ /* 0x040fe20000000008 */
[----:B------:R-:W-:Y:S01]  /*65e0*/  BSSY.RECONVERGENT B1, `(.L_x_17040) ;  /* 0x0000033000017945 */ /* 0x000fe20003800200 */
[----:B------:R-:W-:-:S02]  /*65f0*/  PRMT R10, R52, 0x7632, R10 ;  /* 0x00007632340a7816 */ /* 0x000fc4000000000a */
[C---:B------:R-:W-:Y:S02]  /*6600*/  PRMT R11, R51.reuse, 0x7610, R11 ;  /* 0x00007610330b7816 */ /* 0x040fe4000000000b */
[----:B------:R-:W-:Y:S02]  /*6610*/  PRMT R36, R51, 0x7632, R36 ;  /* 0x0000763233247816 */ /* 0x000fe40000000024 */
        /* <DEDUP_REMOVED lines=10> */
[----:B------:R-:W-:Y:S01]  /*66c0*/  PRMT R8, R38, 0x7610, R8 ;  /* 0x0000761026087816 */ /* 0x000fe20000000008 */
[----:B------:R-:W-:Y:S01]  /*66d0*/  FADD.FTZ R36, R11, R36 ;  /* 0x000000240b247221 */ /* 0x000fe20000010000 */
[----:B------:R-:W-:Y:S01]  /*66e0*/  FADD.FTZ R51, R51, R52 ;  /* 0x0000003433337221 */ /* 0x000fe20000010000 */
[----:B------:R-:W-:Y:S01]  /*66f0*/  IMAD.U32 R11, R10, 0x10000, RZ ;  /* 0x000100000a0b7824 */ /* 0x000fe200078e00ff */
[----:B------:R-:W-:Y:S01]  /*6700*/  SHF.L.U32 R8, R8, 0x10, RZ ;  /* 0x0000001008087819 */ /* 0x000fe200000006ff */
        /* <DEDUP_REMOVED lines=32> */
.L_x_17041:
[----:B------:R-:W-:Y:S05]  /*6910*/  BSYNC.RECONVERGENT B1 ;  /* 0x0000000000017941 */ /* 0x000fea0003800200 */
.L_x_17040:
        /* <DEDUP_REMOVED lines=41> */
.L_x_17043:
[----:B------:R-:W-:Y:S05]  /*6bb0*/  BSYNC.RECONVERGENT B1 ;  /* 0x0000000000017941 */ /* 0x000fea0003800200 */
.L_x_17042:
[----:B------:R-:W-:Y:S01]  /*6bc0*/  SHF.L.U32 R51, R10, 0x10, RZ ;  /* 0x000000100a337819 */ /* 0x000fe200000006ff */
[----:B------:R-:W-:Y:S02]  /*6bd0*/  HFMA2.BF16_V2 R10, R5, R43, -RZ ;  /* 0x0000002b050a7231 */ /* 0x000fe400003000ff */
[----:B------:R-:W-:Y:S01]  /*6be0*/  IMAD.U32 R8, R8, 0x10000, RZ ;  /* 0x0001000008087824 */ /* 0x000fe200078e00ff */
[----:B------:R-:W-:Y:S01]  /*6bf0*/  SHF.L.U32 R40, R40, 0x10, RZ ;  /* 0x0000001028287819 */ /* 0x000fe200000006ff */
[----:B------:R-:W-:Y:S02]  /*6c00*/  IMAD.U32 R38, R38, 0x10000, RZ ;  /* 0x0001000026267824 */ /* 0x000fe400078e00ff */
[----:B------:R-:W-:Y:S02]  /*6c10*/  HMUL2.BF16_V2 R44, R4, R44 ;  /* 0x0000002c042c7232 */ /* 0x000fe40000200000 */
[----:B------:R-:W-:Y:S02]  /*6c20*/  IMAD.U32 R39, R39, 0x10000, RZ ;  /* 0x0001000027277824 */ /* 0x000fe400078e00ff */
[----:B------:R-:W-:Y:S01]  /*6c30*/  FADD.FTZ R8, R8, R51 ;  /* 0x0000003308087221 */ /* 0x000fe20000010000 */
[----:B------:R-:W-:-:S02]  /*6c40*/  IMAD.U32 R41, R41, 0x10000, RZ ;  /* 0x0001000029297824 */ /* 0x000fc400078e00ff */
[----:B------:R-:W-:Y:S02]  /*6c50*/  HMUL2.BF16_V2 R45, R9, R45 ;  /* 0x0000002d092d7232 */ /* 0x000fe40000200000 */
[----:B------:R-:W-:Y:S01]  /*6c60*/  FADD.FTZ R39, R38, R39 ;  /* 0x0000002726277221 */ /* 0x000fe20000010000 */
[----:B------:R-:W-:Y:S01]  /*6c70*/  PRMT R38, R10, 0x7632, R38 ;  /* 0x000076320a267816 */ /* 0x000fe20000000026 */
[--C-:B------:R-:W-:Y:S01]  /*6c80*/  FADD.FTZ R40, R40, R41.reuse ;  /* 0x0000002928287221 */ /* 0x100fe20000010000 */
[----:B------:R-:W-:Y:S01]  /*6c90*/  PRMT R41, R44, 0x7610, R41 ;  /* 0x000076102c297816 */ /* 0x000fe20000000029 */
[----:B------:R-:W-:Y:S01]  /*6ca0*/  FADD.FTZ R39, R8, R39 ;  /* 0x0000002708277221 */ /* 0x000fe20000010000 */
[----:B------:R-:W-:Y:S01]  /*6cb0*/  PRMT R43, R44, 0x7632, R43 ;  /* 0x000076322c2b7816 */ /* 0x000fe2000000002b */
[C---:B------:R-:W-:Y:S01]  /*6cc0*/  HFMA2.BF16_V2 R8, R6.reuse, R42, -RZ ;  /* 0x0000002a06087231 */ /* 0x040fe200003000ff */
[----:B------:R-:W-:Y:S01]  /*6cd0*/  SHF.L.U32 R51, R38, 0x10, RZ ;  /* 0x0000001026337819 */ /* 0x000fe200000006ff */
[----:B------:R-:W-:-:S02]  /*6ce0*/  HFMA2.BF16_V2 R42, R6, R46, -RZ ;  /* 0x0000002e062a7231 */ /* 0x000fc400003000ff */
[----:B------:R-:W-:Y:S02]  /*6cf0*/  IMAD.U32 R41, R41, 0x10000, RZ ;  /* 0x0001000029297824 */ /* 0x000fe400078e00ff */
[----:B------:R-:W-:Y:S01]  /*6d00*/  FADD.FTZ R39, R39, R40 ;  /* 0x0000002827277221 */ /* 0x000fe20000010000 */
[----:B------:R-:W-:Y:S02]  /*6d10*/  IMAD.U32 R38, R43, 0x10000, RZ ;  /* 0x000100002b267824 */ /* 0x000fe400078e00ff */
[----:B------:R-:W-:Y:S01]  /*6d20*/  FADD.FTZ R2, R3, R2 ;  /* 0x0000000203027221 */ /* 0x000fe20000010000 */
[----:B------:R-:W-:Y:S02]  /*6d30*/  IMAD.U32 R10, R10, 0x10000, RZ ;  /* 0x000100000a0a7824 */ /* 0x000fe400078e00ff */
[----:B------:R-:W-:Y:S01]  /*6d40*/  FADD.FTZ R11, R36, R11 ;  /* 0x0000000b240b7221 */ /* 0x000fe20000010000 */
[--C-:B------:R-:W-:Y:S01]  /*6d50*/  FADD.FTZ R44, R41, R38.reuse ;  /* 0x00000026292c7221 */ /* 0x100fe20000010000 */
[C---:B------:R-:W-:Y:S01]  /*6d60*/  PRMT R38, R45.reuse, 0x7610, R38 ;  /* 0x000076102d267816 */ /* 0x040fe20000000026 */
[----:B------:R-:W-:Y:S01]  /*6d70*/  FADD.FTZ R51, R10, R51 ;  /* 0x000000330a337221 */ /* 0x000fe20000010000 */
[----:B------:R-:W-:Y:S01]  /*6d80*/  PRMT R41, R45, 0x7632, R41 ;  /* 0x000076322d297816 */ /* 0x000fe20000000029 */
[----:B------:R-:W-:Y:S01]  /*6d90*/  BSSY.RECONVERGENT B1, `(.L_x_17044) ;  /* 0x0000033000017945 */ /* 0x000fe20003800200 */
        /* <DEDUP_REMOVED lines=12> */
[----:B------:R-:W-:Y:S01]  /*6e60*/  FADD.FTZ R43, R42, R43 ;  /* 0x0000002b2a2b7221 */ /* 0x000fe20000010000 */
[----:B------:R-:W-:Y:S01]  /*6e70*/  FADD.FTZ R44, R44, R45 ;  /* 0x0000002d2c2c7221 */ /* 0x000fe20000010000 */
[----:B------:R-:W-:Y:S01]  /*6e80*/  FADD.FTZ R22, R11, R22 ;  /* 0x000000160b167221 */ /* 0x000fe20000010000 */
[----:B------:R-:W-:Y:S02]  /*6e90*/  FADD.FTZ R8, R39, R8 ;  /* 0x0000000827087221 */ /* 0x000fe40000010000 */
[----:B------:R-:W-:Y:S02]  /*6ea0*/  FADD.FTZ R43, R44, R43 ;  /* 0x0000002b2c2b7221 */ /* 0x000fe40000010000 */
[----:B------:R-:W-:-:S02]  /*6eb0*/  FADD.FTZ R23, R8, R23 ;  /* 0x0000001708177221 */ /* 0x000fc40000010000 */
        /* <DEDUP_REMOVED lines=13> */
[-C--:B------:R-:W-:Y:S02]  /*6f90*/  ISETP.GE.AND P0, PT, R3, R28.reuse, PT ;  /* 0x0000001c0300720c */ /* 0x080fe40003f06270 */
[----:B------:R-:W-:Y:S02]  /*6fa0*/  SEL R2, R47, RZ, !P6 ;  /* 0x000000ff2f027207 */ /* 0x000fe40007000000 */
        /* <DEDUP_REMOVED lines=17> */
.L_x_17045:
[----:B------:R-:W-:Y:S05]  /*70c0*/  BSYNC.RECONVERGENT B1 ;  /* 0x0000000000017941 */ /* 0x000fea0003800200 */
.L_x_17044:
        /* <DEDUP_REMOVED lines=15> */
[C---:B------:R-:W-:Y:S01]  /*71c0*/  PRMT R5, R4.reuse, 0x7632, R5 ;  /* 0x0000763204057816 */ /* 0x040fe20000000005 */
[----:B------:R-:W-:Y:S01]  /*71d0*/  IMAD.U32 R4, R4, 0x10000, RZ ;  /* 0x0001000004047824 */ /* 0x000fe200078e00ff */
[----:B------:R-:W-:Y:S01]  /*71e0*/  SHF.L.U32 R8, R8, 0x10, RZ ;  /* 0x0000001008087819 */ /* 0x000fe200000006ff */
[----:B------:R-:W-:Y:S01]  /*71f0*/  IMAD.U32 R3, R2, 0x10000, RZ ;  /* 0x0001000002037824 */ /* 0x000fe200078e00ff */
[----:B------:R-:W-:Y:S01]  /*7200*/  SHF.L.U32 R5, R5, 0x10, RZ ;  /* 0x0000001005057819 */ /* 0x000fe200000006ff */
[----:B------:R-:W-:-:S02]  /*7210*/  VIADD R2, R30, 0x3 ;  /* 0x000000031e027836 */ /* 0x000fc40000000000 */
[----:B------:R-:W-:Y:S01]  /*7220*/  FADD.FTZ R9, R9, R10 ;  /* 0x0000000a09097221 */ /* 0x000fe20000010000 */
[----:B------:R-:W-:Y:S01]  /*7230*/  FADD.FTZ R7, R6, R7 ;  /* 0x0000000706077221 */ /* 0x000fe20000010000 */
[----:B------:R-:W-:Y:S01]  /*7240*/  FADD.FTZ R3, R8, R3 ;  /* 0x0000000308037221 */ /* 0x000fe20000010000 */
[----:B------:R-:W-:Y:S01]  /*7250*/  FADD.FTZ R4, R4, R5 ;  /* 0x0000000504047221 */ /* 0x000fe20000010000 */
[----:B------:R-:W-:Y:S01]  /*7260*/  ISETP.GE.AND P0, PT, R2, R31, PT ;  /* 0x0000001f0200720c */ /* 0x000fe20003f06270 */
[----:B------:R-:W-:Y:S01]  /*7270*/  VIADD R30, R30, 0x4 ;  /* 0x000000041e1e7836 */ /* 0x000fe20000000000 */
[----:B------:R-:W-:Y:S01]  /*7280*/  IADD3 R78, PT, PT, R78, 0x4, RZ ;  /* 0x000000044e4e7810 */ /* 0x000fe20007ffe0ff */
[----:B------:R-:W-:Y:S01]  /*7290*/  FADD.FTZ R4, R9, R4 ;  /* 0x0000000409047221 */ /* 0x000fe20000010000 */
[----:B------:R-:W-:-:S03]  /*72a0*/  IADD3 R27, PT, PT, R27, 0x200, RZ ;  /* 0x000002001b1b7810 */ /* 0x000fc60007ffe0ff */
[----:B------:R-:W-:-:S04]  /*72b0*/  FADD.FTZ R4, R4, R7 ;  /* 0x0000000704047221 */ /* 0x000fc80000010000 */
[----:B------:R-:W-:-:S04]  /*72c0*/  FADD.FTZ R4, R4, R3 ;  /* 0x0000000304047221 */ /* 0x000fc80000010000 */
[----:B------:R-:W-:Y:S01]  /*72d0*/  FADD.FTZ R25, R4, R25 ;  /* 0x0000001904197221 */ /* 0x000fe20000010000 */
[----:B------:R-:W-:Y:S06]  /*72e0*/  @!P0 BRA `(.L_x_17046) ;  /* 0xffffffcc00e08947 */ /* 0x000fec000383ffff */
.L_x_17021:
[----:B--23--:R-:W-:Y:S05]  /*72f0*/  BSYNC.RECONVERGENT B0 ;  /* 0x0000000000007941 */ /* 0x00cfea0003800200 */
.L_x_17020:
[----:B------:R-:W2:Y:S01]  /*7300*/  SHFL.BFLY PT, R10, R21, 0x2, 0x1f ;  /* 0x0c401f00150a7f89 */ /* 0x000ea200000e0000 */
[----:B------:R-:W3:Y:S01]  /*7310*/  S2UR UR5, SR_CgaCtaId ;  /* 0x00000000000579c3 */ /* 0x000ee20000008800 */
[----:B------:R-:W-:Y:S01]  /*7320*/  UMOV UR4, 0x400 ;  /* 0x0000040000047882 */ /* 0x000fe20000000000 */
[C---:B------:R-:W-:Y:S01]  /*7330*/  LOP3.LUT R30, R12.reuse, 0x3e0, RZ, 0xc0, !PT ;  /* 0x000003e00c1e7812 */ /* 0x040fe200078ec0ff */
[----:B------:R-:W4:Y:S01]  /*7340*/  SHFL.BFLY PT, R2, R29, 0x2, 0x1f ;  /* 0x0c401f001d027f89 */ /* 0x000f2200000e0000 */
[----:B------:R-:W-:Y:S01]  /*7350*/  UIADD3 UR4, UPT, UPT, UR4, 0xe0, URZ ;  /* 0x000000e004047890 */ /* 0x000fe2000fffe0ff */
[----:B------:R-:W-:Y:S01]  /*7360*/  BSSY.RECONVERGENT B0, `(.L_x_17047) ;  /* 0x0000049000007945 */ /* 0x000fe20003800200 */
[C---:B------:R-:W-:Y:S01]  /*7370*/  LOP3.LUT P0, RZ, R12.reuse, 0x3c3, RZ, 0xc0, !PT ;  /* 0x000003c30cff7812 */ /* 0x040fe2000780c0ff */
[----:B------:R-:W5:Y:S01]  /*7380*/  SHFL.BFLY PT, R4, R15, 0x2, 0x1f ;  /* 0x0c401f000f047f89 */ /* 0x000f6200000e0000 */
[C---:B------:R-:W-:Y:S02]  /*7390*/  LOP3.LUT P1, RZ, R12.reuse, 0x3e3, RZ, 0xc0, !PT ;  /* 0x000003e30cff7812 */ /* 0x040fe4000782c0ff */
[----:B------:R-:W-:Y:S01]  /*73a0*/  ISETP.GT.U32.AND P3, PT, R12, 0x1f, PT ;  /* 0x0000001f0c00780c */ /* 0x000fe20003f64070 */
[----:B------:R-:W5:Y:S04]  /*73b0*/  SHFL.BFLY PT, R3, R16, 0x2, 0x1f ;  /* 0x0c401f0010037f89 */ /* 0x000f6800000e0000 */
[----:B-1----:R-:W1:Y:S04]  /*73c0*/  SHFL.BFLY PT, R6, R17, 0x2, 0x1f ;  /* 0x0c401f0011067f89 */ /* 0x002e6800000e0000 */
[----:B------:R-:W1:Y:S04]  /*73d0*/  SHFL.BFLY PT, R5, R18, 0x2, 0x1f ;  /* 0x0c401f0012057f89 */ /* 0x000e6800000e0000 */
[----:B------:R-:W1:Y:S01]  /*73e0*/  SHFL.BFLY PT, R8, R19, 0x2, 0x1f ;  /* 0x0c401f0013087f89 */ /* 0x000e6200000e0000 */
[----:B--2---:R-:W-:Y:S01]  /*73f0*/  FADD.FTZ R10, R10, R21 ;  /* 0x000000150a0a7221 */ /* 0x004fe20000010000 */
[----:B------:R-:W-:Y:S01]  /*7400*/  LOP3.LUT R21, R12, 0x3, RZ, 0xc0, !PT ;  /* 0x000000030c157812 */ /* 0x000fe200078ec0ff */
[----:B---3--:R-:W-:Y:S01]  /*7410*/  ULEA UR4, UR5, UR4, 0x18 ;  /* 0x0000000405047291 */ /* 0x008fe2000f8ec0ff */
[----:B0-----:R-:W0:Y:S01]  /*7420*/  SHFL.BFLY PT, R7, R20, 0x2, 0x1f ;  /* 0x0c401f0014077f89 */ /* 0x001e2200000e0000 */
[----:B----4-:R-:W-:Y:S01]  /*7430*/  FADD.FTZ R2, R2, R29 ;  /* 0x0000001d02027221 */ /* 0x010fe20000010000 */
[----:B------:R-:W-:-:S02]  /*7440*/  ISETP.NE.AND P2, PT, R21, RZ, PT ;  /* 0x000000ff1500720c */ /* 0x000fc40003f45270 */
[----:B------:R-:W2:Y:S01]  /*7450*/  SHFL.BFLY PT, R9, R22, 0x2, 0x1f ;  /* 0x0c401f0016097f89 */ /* 0x000ea200000e0000 */
[----:B-----5:R-:W-:Y:S01]  /*7460*/  FADD.FTZ R4, R4, R15 ;  /* 0x0000000f04047221 */ /* 0x020fe20000010000 */
[----:B------:R-:W-:Y:S02]  /*7470*/  LOP3.LUT R29, R12, 0x3c0, RZ, 0xc0, !PT ;  /* 0x000003c00c1d7812 */ /* 0x000fe400078ec0ff */
[----:B------:R-:W3:Y:S01]  /*7480*/  SHFL.BFLY PT, R26, R23, 0x2, 0x1f ;  /* 0x0c401f00171a7f89 */ /* 0x000ee200000e0000 */
[----:B------:R-:W-:Y:S01]  /*7490*/  FADD.FTZ R16, R3, R16 ;  /* 0x0000001003107221 */ /* 0x000fe20000010000 */
[----:B------:R-:W-:Y:S02]  /*74a0*/  ISETP.NE.OR P5, PT, R29, 0x40, P2 ;  /* 0x000000401d00780c */ /* 0x000fe400017a5670 */
[----:B------:R-:W4:Y:S01]  /*74b0*/  SHFL.BFLY PT, R27, R24, 0x2, 0x1f ;  /* 0x0c401f00181b7f89 */ /* 0x000f2200000e0000 */
[----:B-1----:R-:W-:Y:S01]  /*74c0*/  FADD.FTZ R6, R6, R17 ;  /* 0x0000001106067221 */ /* 0x002fe20000010000 */
[----:B------:R-:W-:-:S02]  /*74d0*/  ISETP.NE.OR P4, PT, R30, 0x20, P2 ;  /* 0x000000201e00780c */ /* 0x000fc40001785670 */
[----:B------:R-:W1:Y:S01]  /*74e0*/  SHFL.BFLY PT, R28, R25, 0x2, 0x1f ;  /* 0x0c401f00191c7f89 */ /* 0x000e6200000e0000 */
[----:B------:R-:W-:Y:S01]  /*74f0*/  FADD.FTZ R18, R5, R18 ;  /* 0x0000001205127221 */ /* 0x000fe20000010000 */
[----:B------:R-:W-:Y:S02]  /*7500*/  FADD.FTZ R8, R8, R19 ;  /* 0x0000001308087221 */ /* 0x000fe40000010000 */
[----:B------:R-:W5:Y:S01]  /*7510*/  SHFL.BFLY PT, R3, R2, 0x1, 0x1f ;  /* 0x0c201f0002037f89 */ /* 0x000f6200000e0000 */
        /* <DEDUP_REMOVED lines=8> */
[----:B-1----:R-:W-:Y:S01]  /*75a0*/  FADD.FTZ R28, R28, R25 ;  /* 0x000000191c1c7221 */ /* 0x002fe20000010000 */
[----:B------:R-:W-:Y:S02]  /*75b0*/  SHF.R.U32.HI R25, RZ, 0x2, R13 ;  /* 0x00000002ff197819 */ /* 0x000fe4000001160d */
[----:B------:R-:W1:Y:S01]  /*75c0*/  SHFL.BFLY PT, R15, R8, 0x1, 0x1f ;  /* 0x0c201f00080f7f89 */ /* 0x000e6200000e0000 */
[----:B-----5:R-:W-:-:S03]  /*75d0*/  FADD.FTZ R3, R2, R3 ;  /* 0x0000000302037221 */ /* 0x020fc60000010000 */
[----:B------:R-:W5:Y:S01]  /*75e0*/  SHFL.BFLY PT, R17, R20, 0x1, 0x1f ;  /* 0x0c201f0014117f89 */ /* 0x000f6200000e0000 */
[----:B------:R-:W-:Y:S02]  /*75f0*/  IMAD R25, R14, 0x60, R25 ;  /* 0x000000600e197824 */ /* 0x000fe400078e0219 */
[----:B0-----:R-:W-:Y:S01]  /*7600*/  FADD.FTZ R4, R4, R5 ;  /* 0x0000000504047221 */ /* 0x001fe20000010000 */
[----:B------:R-:W0:Y:S02]  /*7610*/  SHFL.BFLY PT, R19, R10, 0x1, 0x1f ;  /* 0x0c201f000a137f89 */ /* 0x000e2400000e0000 */
[----:B------:R-:W-:Y:S01]  /*7620*/  LEA R25, R25, UR4, 0x2 ;  /* 0x0000000419197c11 */ /* 0x000fe2000f8e10ff */
[----:B--2---:R-:W-:Y:S01]  /*7630*/  FADD.FTZ R7, R16, R7 ;  /* 0x0000000710077221 */ /* 0x004fe20000010000 */
[----:B------:R-:W2:Y:S01]  /*7640*/  SHFL.BFLY PT, R13, R22, 0x1, 0x1f ;  /* 0x0c201f00160d7f89 */ /* 0x000ea200000e0000 */
[----:B---3--:R-:W-:-:S03]  /*7650*/  FADD.FTZ R6, R6, R9 ;  /* 0x0000000906067221 */ /* 0x008fc60000010000 */
[----:B------:R-:W3:Y:S01]  /*7660*/  SHFL.BFLY PT, R21, R26, 0x1, 0x1f ;  /* 0x0c201f001a157f89 */ /* 0x000ee200000e0000 */
[----:B----4-:R-:W-:-:S03]  /*7670*/  FADD.FTZ R11, R18, R11 ;  /* 0x0000000b120b7221 */ /* 0x010fc60000010000 */
[----:B------:R-:W4:Y:S04]  /*7680*/  SHFL.BFLY PT, R24, R27, 0x1, 0x1f ;  /* 0x0c201f001b187f89 */ /* 0x000f2800000e0000 */
[----:B------:R-:W4:Y:S01]  /*7690*/  SHFL.BFLY PT, R23, R28, 0x1, 0x1f ;  /* 0x0c201f001c177f89 */ /* 0x000f2200000e0000 */
[----:B-1----:R-:W-:Y:S01]  /*76a0*/  FADD.FTZ R8, R8, R15 ;  /* 0x0000000f08087221 */ /* 0x002fe20000010000 */
[----:B------:R-:W-:Y:S01]  /*76b0*/  BAR.SYNC.DEFER_BLOCKING 0x0 ;  /* 0x0000000000007b1d */ /* 0x000fe20000010000 */
[----:B-----5:R-:W-:Y:S01]  /*76c0*/  FADD.FTZ R17, R20, R17 ;  /* 0x0000001114117221 */ /* 0x020fe20000010000 */
[----:B0-----:R-:W-:Y:S01]  /*76d0*/  FADD.FTZ R10, R10, R19 ;  /* 0x000000130a0a7221 */ /* 0x001fe20000010000 */
[----:B--2---:R-:W-:Y:S01]  /*76e0*/  FADD.FTZ R13, R22, R13 ;  /* 0x0000000d160d7221 */ /* 0x004fe20000010000 */
[----:B---3--:R-:W-:Y:S01]  /*76f0*/  FADD.FTZ R26, R26, R21 ;  /* 0x000000151a1a7221 */ /* 0x008fe20000010000 */
[----:B----4-:R-:W-:Y:S01]  /*7700*/  FADD.FTZ R24, R27, R24 ;  /* 0x000000181b187221 */ /* 0x010fe20000010000 */
        /* <DEDUP_REMOVED lines=14> */
.L_x_17048:
[----:B------:R-:W-:Y:S05]  /*77f0*/  BSYNC.RECONVERGENT B0 ;  /* 0x0000000000007941 */ /* 0x000fea0003800200 */
.L_x_17047:
        /* <DEDUP_REMOVED lines=26> */
[----:B0-----:R-:W-:-:S07]  /*79a0*/  FADD.FTZ R23, R23, R22 ;  /* 0x0000001617177221 */ /* 0x001fce0000010000 */
.L_x_17050:
[----:B------:R-:W-:Y:S05]  /*79b0*/  BSYNC.RECONVERGENT B0 ;  /* 0x0000000000007941 */ /* 0x000fea0003800200 */
.L_x_17049:
        /* <DEDUP_REMOVED lines=15> */
.L_x_17052:
[----:B------:R-:W-:Y:S05]  /*7ab0*/  BSYNC.RECONVERGENT B0 ;  /* 0x0000000000007941 */ /* 0x000fea0003800200 */
.L_x_17051:
        /* <DEDUP_REMOVED lines=27> */
.L_x_17054:
[----:B------:R-:W-:Y:S05]  /*7c70*/  BSYNC.RECONVERGENT B0 ;  /* 0x0000000000007941 */ /* 0x000fea0003800200 */
.L_x_17053:
        /* <DEDUP_REMOVED lines=18> */
[----:B------:R-:W-:Y:S01]  /*7da0*/  PRMT R7, R8, 0x7632, R7 ;  /* 0x0000763208077816 */ /* 0x000fe20000000007 */
[----:B--2---:R-:W-:-:S06]  /*7db0*/  UIMAD UR4, UR4, 0x60, URZ ;  /* 0x00000060040478a4 */ /* 0x004fcc000f8e02ff */
[----:B------:R-:W-:-:S04]  /*7dc0*/  IADD3 R0, P0, P1, R5, UR4, R0 ;  /* 0x0000000405007c10 */ /* 0x000fc8000f91e000 */
[----:B------:R-:W-:Y:S02]  /*7dd0*/  IADD3.X R5, PT, PT, RZ, RZ, RZ, P0, P1 ;  /* 0x000000ffff057210 */ /* 0x000fe400007e24ff */
[----:B---3--:R-:W-:-:S04]  /*7de0*/  LEA R2, P0, R0, UR8, 0x1 ;  /* 0x0000000800027c11 */ /* 0x008fc8000f8008ff */
[--C-:B------:R-:W-:Y:S02]  /*7df0*/  LEA.HI.X R3, R0, UR9, R5.reuse, 0x1, P0 ;  /* 0x0000000900037c11 */ /* 0x100fe400080f0c05 */
[----:B------:R-:W-:Y:S02]  /*7e00*/  PRMT R0, R4, 0x7632, R0 ;  /* 0x0000763204007816 */ /* 0x000fe40000000000 */
[----:B------:R-:W-:Y:S01]  /*7e10*/  PRMT R5, R6, 0x7632, R5 ;  /* 0x0000763206057816 */ /* 0x000fe20000000005 */
        /* <DEDUP_REMOVED lines=16> */
.L_x_17055:
        /* <DEDUP_REMOVED lines=14> */
.L_x_25901:


//--------------------- .text._ZN4vllm25paged_attention_v1_kernelI13__nv_bfloat16S1_Li80ELi32ELi128ELNS_18Fp8KVCacheDataTypeE0ELb0EEEvPT_PKS3_PKT0_S9_ifPKiSB_iPKfiiiSD_SD_iiiii --------------------------
	.section	.text._ZN4vllm25paged_attention_v1_kernelI13__nv_bfloat16S1_Li80ELi32ELi128ELNS_18Fp8KVCacheDataTypeE0ELb0EEEvPT_PKS3_PKT0_S9_ifPKiSB_iPKfiiiSD_SD_iiiii,"ax",@progbits
	.align	128
        .global         _ZN4vllm25paged_attention_v1_kernelI13__nv_bfloat16S1_Li80ELi32ELi128ELNS_18Fp8KVCacheDataTypeE0ELb0EEEvPT_PKS3_PKT0_S9_ifPKiSB_iPKfiiiSD_SD_iiiii
        .type           _ZN4vllm25paged_attention_v1_kernelI13__nv_bfloat16S1_Li80ELi32ELi128ELNS_18Fp8KVCacheDataTypeE0ELb0EEEvPT_PKS3_PKT0_S9_ifPKiSB_iPKfiiiSD_SD_iiiii,@function
        .size           _ZN4vllm25paged_attention_v1_kernelI13__nv_bfloat16S1_Li80ELi32ELi128ELNS_18Fp8KVCacheDataTypeE0ELb0EEEvPT_PKS3_PKT0_S9_ifPKiSB_iPKfiiiSD_SD_iiiii,(.L_x_25902 - _ZN4vllm25paged_attention_v1_kernelI13__nv_bfloat16S1_Li80ELi32ELi128ELNS_18Fp8KVCacheDataTypeE0ELb0EEEvPT_PKS3_PKT0_S9_ifPKiSB_iPKfiiiSD_SD_iiiii)
        .other          _ZN4vllm25paged_attention_v1_kernelI13__nv_bfloat16S1_Li80ELi32ELi128ELNS_18Fp8KVCacheDataTypeE0ELb0EEEvPT_PKS3_PKT0_S9_ifPKiSB_iPKfiiiSD_SD_iiiii,@"STO_CUDA_ENTRY STV_DEFAULT"
_ZN4vllm25paged_attention_v1_kernelI13__nv_bfloat16S1_Li80ELi32ELi128ELNS_18Fp8KVCacheDataTypeE0ELb0EEEvPT_PKS3_PKT0_S9_ifPKiSB_iPKfiiiSD_SD_iiiii:
.text._ZN4vllm25paged_attention_v1_kernelI13__nv_bfloat16S1_Li80ELi32ELi128ELNS_18Fp8KVCacheDataTypeE0ELb0EEEvPT_PKS3_PKT0_S9_ifPKiSB_iPKfiiiSD_SD_iiiii:
        /* <DEDUP_REMOVED lines=15> */
[----:B-1----:R-:W-:-:S04]  /*00f0*/  IMAD.WIDE.U32 R2, R39, 0x4, R2 ;  /* 0x0000000427027825 */ /* 0x002fc800078e0002 */
[----:B---3--:R-:W-:Y:S01]  /*0100*/  IMAD R0, R39, UR4, RZ ;  /* 0x0000000427007c24 */ /* 0x008fe2000f8e02ff */
[----:B--2---:R0:W2:Y:S01]  /*0110*/  LDG.E.CONSTANT R38, desc[UR6][R2.64] ;  /* 0x0000000602267981 */ /* 0x0040a2000c1e9900 */
[----:B----4-:R-:W-:Y:S01]  /*0120*/  IABS R13, R15 ;  /* 0x0000000f000d7213 */ /* 0x010fe20000000000 */
[----:B------:R-:W1:Y:S05]  /*0130*/  LDCU UR4, c[0x0][0x3b8] ;  /* 0x00007700ff0477ac */ /* 0x000e6a0008000800 */
[----:B------:R-:W3:Y:S01]  /*0140*/  @!P1 LDC.64 R8, c[0x0][0x388] ;  /* 0x0000e200ff089b82 */ /* 0x000ee20000000a00 */
[----:B------:R-:W-:Y:S02]  /*0150*/  @!P1 IMAD R4, R11, 0x50, RZ ;  /* 0x000000500b049824 */ /* 0x000fe400078e02ff */
        /* <DEDUP_REMOVED lines=10> */
[----:B------:R-:W0:Y:S08]  /*0200*/  I2F.RP R0, R13 ;  /* 0x0000000d00007306 */ /* 0x000e300000209400 */
[----:B0-----:R-:W0:Y:S02]  /*0210*/  MUFU.RCP R0, R0 ;  /* 0x0000000000007308 */ /* 0x001e240000001000 */
[----:B0-----:R-:W-:-:S06]  /*0220*/  VIADD R2, R0, 0xffffffe ;  /* 0x0ffffffe00027836 */ /* 0x001fcc0000000000 */
[----:B------:R0:W1:Y:S01]  /*0230*/  F2I.FTZ.U32.TRUNC.NTZ R3, R2 ;  /* 0x0000000200037305 */ /* 0x000062000021f000 */
[----:B----4-:R-:W-:Y:S01]  /*0240*/  IABS R8, R10 ;  /* 0x0000000a00087213 */ /* 0x010fe20000000000 */
[----:B0-----:R-:W-:Y:S01]  /*0250*/  IMAD.MOV.U32 R2, RZ, RZ, RZ ;  /* 0x000000ffff027224 */ /* 0x001fe200078e00ff */
[----:B-1----:R-:W-:-:S05]  /*0260*/  IADD3 R12, PT, PT, RZ, -R3, RZ ;  /* 0x80000003ff0c7210 */ /* 0x002fca0007ffe0ff */
[----:B------:R-:W-:-:S04]  /*0270*/  IMAD R9, R12, R13, RZ ;  /* 0x0000000d0c097224 */ /* 0x000fc800078e02ff */
[----:B------:R-:W-:-:S06]  /*0280*/  IMAD.HI.U32 R3, R3, R9, R2 ;  /* 0x0000000903037227 */ /* 0x000fcc00078e0002 */
[----:B------:R-:W-:-:S04]  /*0290*/  IMAD.HI.U32 R3, R3, R8, RZ ;  /* 0x0000000803037227 */ /* 0x000fc800078e00ff */
[----:B------:R-:W-:-:S04]  /*02a0*/  IMAD.MOV R0, RZ, RZ, -R3 ;  /* 0x000000ffff007224 */ /* 0x000fc800078e0a03 */
[C---:B------:R-:W-:Y:S02]  /*02b0*/  IMAD R0, R13.reuse, R0, R8 ;  /* 0x000000000d007224 */ /* 0x040fe400078e0208 */
[----:B------:R-:W0:Y:S03]  /*02c0*/  LDC.64 R8, c[0x0][0x3c0] ;  /* 0x0000f000ff087b82 */ /* 0x000e260000000a00 */
[----:B------:R-:W-:-:S13]  /*02d0*/  ISETP.GT.U32.AND P2, PT, R13, R0, PT ;  /* 0x000000000d00720c */ /* 0x000fda0003f44070 */
[----:B------:R-:W-:-:S04]  /*02e0*/  @!P2 IADD3 R0, PT, PT, R0, -R13, RZ ;  /* 0x8000000d0000a210 */ /* 0x000fc80007ffe0ff */
[----:B------:R-:W-:Y:S02]  /*02f0*/  ISETP.GE.U32.AND P0, PT, R0, R13, PT ;  /* 0x0000000d0000720c */ /* 0x000fe40003f06070 */
[----:B------:R-:W-:Y:S01]  /*0300*/  LOP3.LUT R0, R10, R15, RZ, 0x3c, !PT ;  /* 0x0000000f0a007212 */ /* 0x000fe200078e3cff */
[----:B------:R-:W-:Y:S01]  /*0310*/  @!P2 VIADD R3, R3, 0x1 ;  /* 0x000000010303a836 */ /* 0x000fe20000000000 */
[----:B------:R-:W-:Y:S02]  /*0320*/  ISETP.NE.AND P2, PT, R15, RZ, PT ;  /* 0x000000ff0f00720c */ /* 0x000fe40003f45270 */
[----:B------:R-:W-:-:S07]  /*0330*/  ISETP.GE.AND P3, PT, R0, RZ, PT ;  /* 0x000000ff0000720c */ /* 0x000fce0003f66270 */
[----:B------:R-:W-:-:S05]  /*0340*/  @P0 VIADD R3, R3, 0x1 ;  /* 0x0000000103030836 */ /* 0x000fca0000000000 */
[----:B------:R-:W-:-:S05]  /*0350*/  MOV R10, R3 ;  /* 0x00000003000a7202 */ /* 0x000fca0000000f00 */
[----:B------:R-:W-:Y:S01]  /*0360*/  @!P3 IMAD.MOV R10, RZ, RZ, -R10 ;  /* 0x000000ffff0ab224 */ /* 0x000fe200078e0a0a */
[----:B------:R-:W-:-:S04]  /*0370*/  @!P2 LOP3.LUT R10, RZ, R15, RZ, 0x33, !PT ;  /* 0x0000000fff0aa212 */ /* 0x000fc800078e33ff */
[----:B------:R-:W-:-:S04]  /*0380*/  IABS R13, R10 ;  /* 0x0000000a000d7213 */ /* 0x000fc80000000000 */
[----:B------:R-:W1:Y:S08]  /*0390*/  I2F.RP R0, R13 ;  /* 0x0000000d00007306 */ /* 0x000e700000209400 */
[----:B-1----:R-:W1:Y:S02]  /*03a0*/  MUFU.RCP R0, R0 ;  /* 0x0000000000007308 */ /* 0x002e640000001000 */
[----:B-1----:R-:W-:-:S06]  /*03b0*/  VIADD R2, R0, 0xffffffe ;  /* 0x0ffffffe00027836 */ /* 0x002fcc0000000000 */
[----:B------:R-:W1:Y:S01]  /*03c0*/  F2I.FTZ.U32.TRUNC.NTZ R3, R2 ;  /* 0x0000000200037305 */ /* 0x000e62000021f000 */
[----:B0-----:R-:W-:-:S04]  /*03d0*/  ISETP.NE.U32.AND P0, PT, R8, RZ, PT ;  /* 0x000000ff0800720c */ /* 0x001fc80003f05070 */
[----:B------:R-:W-:Y:S02]  /*03e0*/  ISETP.NE.AND.EX P0, PT, R9, RZ, PT, P0 ;  /* 0x000000ff0900720c */ /* 0x000fe40003f05300 */
[----:B-1----:R-:W-:Y:S01]  /*03f0*/  IADD3 R12, PT, PT, RZ, -R3, RZ ;  /* 0x80000003ff0c7210 */ /* 0x002fe20007ffe0ff */
[----:B------:R-:W-:-:S04]  /*0400*/  IMAD.MOV.U32 R2, RZ, RZ, RZ ;  /* 0x000000ffff027224 */ /* 0x000fc800078e00ff */
[----:B------:R-:W-:-:S04]  /*0410*/  IMAD.MOV.U32 R8, RZ, RZ, R12 ;  /* 0x000000ffff087224 */ /* 0x000fc800078e000c */
[----:B------:R-:W-:Y:S01]  /*0420*/  IMAD R9, R8, R13, RZ ;  /* 0x0000000d08097224 */ /* 0x000fe200078e02ff */
[----:B------:R-:W-:Y:S02]  /*0430*/  IABS R0, R11 ;  /* 0x0000000b00007213 */ /* 0x000fe40000000000 */
[----:B------:R-:W-:Y:S01]  /*0440*/  IABS R8, R10 ;  /* 0x0000000a00087213 */ /* 0x000fe20000000000 */
[----:B------:R-:W-:-:S03]  /*0450*/  IMAD.HI.U32 R3, R3, R9, R2 ;  /* 0x0000000903037227 */ /* 0x000fc600078e0002 */
[----:B------:R-:W-:-:S03]  /*0460*/  IADD3 R2, PT, PT, RZ, -R8, RZ ;  /* 0x80000008ff027210 */ /* 0x000fc60007ffe0ff */
        /* <DEDUP_REMOVED lines=13> */
[----:B------:R-:W-:Y:S02]  /*0540*/  @!P1 MOV R0, 0x400 ;  /* 0x0000040000009802 */ /* 0x000fe40000000f00 */
[----:B--2---:R-:W-:-:S04]  /*0550*/  IADD3 R8, PT, PT, R38, 0x1f, RZ ;  /* 0x0000001f26087810 */ /* 0x004fc80007ffe0ff */
        /* <DEDUP_REMOVED lines=8> */
[----:B------:R-:W-:Y:S01]  /*05e0*/  IMAD R33, R39, UR4, RZ ;  /* 0x0000000427217c24 */ /* 0x000fe2000f8e02ff */
[----:B------:R-:W-:Y:S01]  /*05f0*/  BSSY.RECONVERGENT B0, `(.L_x_17056) ;  /* 0x00001b0000007945 */ /* 0x000fe20003800200 */
[----:B------:R-:W-:Y:S02]  /*0600*/  @!P4 IMAD.MOV R35, RZ, RZ, -R35 ;  /* 0x000000ffff23c224 */ /* 0x000fe400078e0a23 */
[----:B------:R-:W-:Y:S01]  /*0610*/  @!P0 LOP3.LUT R35, RZ, R10, RZ, 0x33, !PT ;  /* 0x0000000aff238212 */ /* 0x000fe200078e33ff */
[----:B---3--:R0:W-:Y:S01]  /*0620*/  @!P1 STS.128 [R9], R4 ;  /* 0x0000000409009388 */ /* 0x0081e20000000c00 */
[----:B------:R-:W-:Y:S06]  /*0630*/  BAR.SYNC.DEFER_BLOCKING 0x0 ;  /* 0x0000000000007b1d */ /* 0x000fec0000010000 */
[----:B------:R-:W-:Y:S05]  /*0640*/  @P2 BRA `(.L_x_17057) ;  /* 0x0000001800a82947 */ /* 0x000fea0003800000 */
[----:B------:R-:W1:Y:S01]  /*0650*/  S2UR UR5, SR_CgaCtaId ;  /* 0x00000000000579c3 */ /* 0x000e620000008800 */
[----:B------:R-:W-:Y:S01]  /*0660*/  UMOV UR4, 0x400 ;  /* 0x0000040000047882 */ /* 0x000fe20000000000 */
[----:B------:R-:W2:Y:S01]  /*0670*/  LDCU.64 UR8, c[0x0][0x3a8] ;  /* 0x00007500ff0877ac */ /* 0x000ea20008000a00 */
[----:B0-----:R-:W-:Y:S01]  /*0680*/  HFMA2 R3, -RZ, RZ, 0, 0 ;  /* 0x00000000ff037431 */ /* 0x001fe200000001ff */
[----:B------:R-:W-:Y:S01]  /*0690*/  SHF.R.U32.HI R2, RZ, 0x3, R40 ;  /* 0x00000003ff027819 */ /* 0x000fe20000011628 */
[----:B------:R-:W-:Y:S01]  /*06a0*/  IMAD.SHL.U32 R87, R40, 0x8, RZ ;  /* 0x0000000828577824 */ /* 0x000fe200078e00ff */
[----:B-----5:R-:W-:Y:S01]  /*06b0*/  FSETP.NEU.FTZ.AND P2, PT, R36, RZ, PT ;  /* 0x000000ff2400720b */ /* 0x020fe20003f5d000 */
[----:B------:R-:W-:Y:S01]  /*06c0*/  IMAD.MOV.U32 R90, RZ, RZ, -0x800001 ;  /* 0xff7fffffff5a7424 */ /* 0x000fe200078e00ff */
[----:B------:R-:W-:-:S05]  /*06d0*/  LOP3.LUT R2, R2, 0x7c, RZ, 0xc0, !PT ;  /* 0x0000007c02027812 */ /* 0x000fca00078ec0ff */
[----:B------:R-:W-:-:S03]  /*06e0*/  IMAD.WIDE R2, R33, 0x4, R2 ;  /* 0x0000000421027825 */ /* 0x000fc600078e0202 */
[----:B--2---:R-:W-:Y:S01]  /*06f0*/  IADD3 R32, P0, PT, R2, UR8, RZ ;  /* 0x0000000802207c10 */ /* 0x004fe2000ff1e0ff */
[----:B------:R-:W0:Y:S01]  /*0700*/  LDCU UR8, c[0x0][0x3d0] ;  /* 0x00007a00ff0877ac */ /* 0x000e220008000800 */
[----:B------:R-:W-:Y:S02]  /*0710*/  LOP3.LUT R2, R40, 0x1f, RZ, 0xc0, !PT ;  /* 0x0000001f28027812 */ /* 0x000fe400078ec0ff */
[----:B------:R-:W-:Y:S01]  /*0720*/  IADD3.X R31, PT, PT, R3, UR9, RZ, P0, !PT ;  /* 0x00000009031f7c10 */ /* 0x000fe200087fe4ff */
[----:B-1----:R-:W-:Y:S02]  /*0730*/  ULEA UR14, UR5, UR4, 0x18 ;  /* 0x00000004050e7291 */ /* 0x002fe4000f8ec0ff */
[----:B------:R-:W-:-:S04]  /*0740*/  UIADD3 UR4, UPT, UPT, UR4, 0xc0, URZ ;  /* 0x000000c004047890 */ /* 0x000fc8000fffe0ff */
[----:B------:R-:W-:-:S03]  /*0750*/  ULEA UR4, UR5, UR4, 0x18 ;  /* 0x0000000405047291 */ /* 0x000fc6000f8ec0ff */
[----:B------:R-:W1:Y:S04]  /*0760*/  LDS.128 R16, [UR14+0x30] ;  /* 0x0000300eff107984 */ /* 0x000e680008000c00 */
[----:B------:R-:W2:Y:S01]  /*0770*/  LDS.128 R12, [UR14] ;  /* 0x0000000eff0c7984 */ /* 0x000ea20008000c00 */
[----:B0-----:R-:W-:-:S03]  /*0780*/  IMAD R3, R35, UR8, RZ ;  /* 0x0000000823037c24 */ /* 0x001fc6000f8e02ff */
[----:B------:R-:W0:Y:S04]  /*0790*/  LDS.128 R20, [UR14+0x10] ;  /* 0x0000100eff147984 */ /* 0x000e280008000c00 */
[----:B------:R-:W3:Y:S04]  /*07a0*/  LDS.128 R24, [UR14+0x20] ;  /* 0x0000200eff187984 */ /* 0x000ee80008000c00 */
[----:B------:R-:W4:Y:S04]  /*07b0*/  LDS.128 R4, [UR14+0x50] ;  /* 0x0000500eff047984 */ /* 0x000f280008000c00 */
[----:B------:R-:W4:Y:S01]  /*07c0*/  LDS.128 R8, [UR14+0x40] ;  /* 0x0000400eff087984 */ /* 0x000f220008000c00 */
[C---:B-1----:R-:W-:Y:S01]  /*07d0*/  PRMT R65, R16.reuse, 0x7632, R65 ;  /* 0x0000763210417816 */ /* 0x042fe20000000041 */
[----:B------:R-:W-:Y:S01]  /*07e0*/  IMAD.U32 R56, R16, 0x10000, RZ ;  /* 0x0001000010387824 */ /* 0x000fe200078e00ff */
[C---:B------:R-:W-:Y:S01]  /*07f0*/  PRMT R66, R17.reuse, 0x7632, R66 ;  /* 0x0000763211427816 */ /* 0x040fe20000000042 */
[----:B------:R-:W-:Y:S01]  /*0800*/  IMAD.U32 R58, R17, 0x10000, RZ ;  /* 0x00010000113a7824 */ /* 0x000fe200078e00ff */
[C---:B------:R-:W-:Y:S01]  /*0810*/  PRMT R67, R18.reuse, 0x7632, R67 ;  /* 0x0000763212437816 */ /* 0x040fe20000000043 */
[C---:B------:R-:W-:Y:S01]  /*0820*/  IMAD.U32 R62, R19.reuse, 0x10000, RZ ;  /* 0x00010000133e7824 */ /* 0x040fe200078e00ff */
[----:B------:R-:W-:Y:S01]  /*0830*/  SHF.L.U32 R60, R18, 0x10, RZ ;  /* 0x00000010123c7819 */ /* 0x000fe200000006ff */
[C---:B--2---:R-:W-:Y:S01]  /*0840*/  IMAD.U32 R30, R12.reuse, 0x10000, RZ ;  /* 0x000100000c1e7824 */ /* 0x044fe200078e00ff */
[----:B------:R-:W-:Y:S01]  /*0850*/  PRMT R68, R19, 0x7632, R68 ;  /* 0x0000763213447816 */ /* 0x000fe20000000044 */
[----:B------:R-:W-:Y:S01]  /*0860*/  IMAD.U32 R29, R13, 0x10000, RZ ;  /* 0x000100000d1d7824 */ /* 0x000fe200078e00ff */
[----:B------:R-:W-:Y:S01]  /*0870*/  PRMT R47, R12, 0x7632, R47 ;  /* 0x000076320c2f7816 */ /* 0x000fe2000000002f */
[----:B------:R-:W-:Y:S01]  /*0880*/  IMAD.U32 R0, R15, 0x10000, RZ ;  /* 0x000100000f007824 */ /* 0x000fe200078e00ff */
[----:B------:R-:W-:Y:S01]  /*0890*/  PRMT R48, R13, 0x7632, R48 ;  /* 0x000076320d307816 */ /* 0x000fe20000000030 */
[----:B------:R-:W1:Y:S01]  /*08a0*/  LDS.128 R16, [UR14+0x90] ;  /* 0x0000900eff107984 */ /* 0x000e620008000c00 */
[----:B------:R-:W-:Y:S01]  /*08b0*/  PRMT R49, R14, 0x7632, R49 ;  /* 0x000076320e317816 */ /* 0x000fe20000000031 */
[----:B0-----:R-:W-:Y:S01]  /*08c0*/  IMAD.U32 R41, R20, 0x10000, RZ ;  /* 0x0001000014297824 */ /* 0x001fe200078e00ff */
[----:B------:R-:W-:Y:S01]  /*08d0*/  SHF.L.U32 R28, R14, 0x10, RZ ;  /* 0x000000100e1c7819 */ /* 0x000fe200000006ff */
[----:B------:R-:W-:Y:S01]  /*08e0*/  IMAD.U32 R43, R22, 0x10000, RZ ;  /* 0x00010000162b7824 */ /* 0x000fe200078e00ff */
[----:B------:R-:W-:Y:S01]  /*08f0*/  PRMT R50, R15, 0x7632, R50 ;  /* 0x000076320f327816 */ /* 0x000fe20000000032 */
[----:B------:R-:W-:Y:S01]  /*0900*/  IMAD.U32 R44, R23, 0x10000, RZ ;  /* 0x00010000172c7824 */ /* 0x000fe200078e00ff */
[----:B------:R-:W0:Y:S01]  /*0910*/  LDS.128 R12, [UR14+0x60] ;  /* 0x0000600eff0c7984 */ /* 0x000e220008000c00 */
[----:B------:R-:W-:Y:S01]  /*0920*/  PRMT R51, R20, 0x7632, R51 ;  /* 0x0000763214337816 */ /* 0x000fe20000000033 */
[----:B---3--:R-:W-:Y:S01]  /*0930*/  IMAD.U32 R46, R25, 0x10000, RZ ;  /* 0x00010000192e7824 */ /* 0x008fe200078e00ff */
        /* <DEDUP_REMOVED lines=8> */
[C---:B------:R-:W-:Y:S01]  /*09c0*/  PRMT R59, R24.reuse, 0x7632, R59 ;  /* 0x00007632183b7816 */ /* 0x040fe2000000003b */
[----:B------:R-:W2:Y:S01]  /*09d0*/  LDS.128 R20, [UR14+0x70] ;  /* 0x0000700eff147984 */ /* 0x000ea20008000c00 */
        /* <DEDUP_REMOVED lines=20> */
[C---:B-1----:R-:W-:Y:S01]  /*0b20*/  IMAD.U32 R89, R19.reuse, 0x10000, RZ ;  /* 0x0001000013597824 */ /* 0x042fe200078e00ff */
[----:B------:R-:W-:Y:S01]  /*0b30*/  PRMT R96, R19, 0x7632, R96 ;  /* 0x0000763213607816 */ /* 0x000fe20000000060 */
[----:B------:R-:W-:Y:S01]  /*0b40*/  IMAD.U32 R10, R10, 0x10000, RZ ;  /* 0x000100000a0a7824 */ /* 0x000fe200078e00ff */
[----:B------:R-:W-:Y:S01]  /*0b50*/  LEA R19, R37, R2, 0x5 ;  /* 0x0000000225137211 */ /* 0x000fe200078e28ff */
[----:B------:R-:W-:Y:S01]  /*0b60*/  IMAD.U32 R68, R68, 0x10000, RZ ;  /* 0x0001000044447824 */ /* 0x000fe200078e00ff */
[----:B------:R-:W-:Y:S01]  /*0b70*/  LOP3.LUT R2, R87, 0xf8, RZ, 0xc0, !PT ;  /* 0x000000f857027812 */ /* 0x000fe200078ec0ff */
[----:B------:R-:W-:Y:S01]  /*0b80*/  IMAD.U32 R69, R69, 0x10000, RZ ;  /* 0x0001000045457824 */ /* 0x000fe200078e00ff */
[C---:B0-----:R-:W-:Y:S01]  /*0b90*/  PRMT R7, R12.reuse, 0x7632, R7 ;  /* 0x000076320c077816 */ /* 0x041fe20000000007 */
[----:B------:R-:W-:Y:S01]  /*0ba0*/  IMAD.U32 R74, R12, 0x10000, RZ ;  /* 0x000100000c4a7824 */ /* 0x000fe200078e00ff */
[C---:B------:R-:W-:Y:S01]  /*0bb0*/  PRMT R12, R13.reuse, 0x7632, R12 ;  /* 0x000076320d0c7816 */ /* 0x040fe2000000000c */
[----:B------:R-:W-:Y:S01]  /*0bc0*/  IMAD.U32 R76, R13, 0x10000, RZ ;  /* 0x000100000d4c7824 */ /* 0x000fe200078e00ff */
[C---:B------:R-:W-:Y:S01]  /*0bd0*/  PRMT R13, R14.reuse, 0x7632, R13 ;  /* 0x000076320e0d7816 */ /* 0x040fe2000000000d */
[----:B------:R-:W-:Y:S01]  /*0be0*/  IMAD.U32 R80, R15, 0x10000, RZ ;  /* 0x000100000f507824 */ /* 0x000fe200078e00ff */
[----:B------:R-:W-:Y:S01]  /*0bf0*/  SHF.L.U32 R78, R14, 0x10, RZ ;  /* 0x000000100e4e7819 */ /* 0x000fe200000006ff */
[----:B------:R-:W-:Y:S01]  /*0c00*/  IMAD.IADD R88, R19, 0x1, -R38 ;  /* 0x0000000113587824 */ /* 0x000fe200078e0a26 */
[----:B------:R-:W-:Y:S01]  /*0c10*/  PRMT R14, R15, 0x7632, R14 ;  /* 0x000076320f0e7816 */ /* 0x000fe2000000000e */
        /* <DEDUP_REMOVED lines=32> */
[----:B------:R-:W-:Y:S01]  /*0e20*/  IMAD.U32 R102, R15, 0x10000, RZ ;  /* 0x000100000f667824 */ /* 0x000fe200078e00ff */
[----:B------:R-:W-:Y:S01]  /*0e30*/  IADD3 R87, PT, PT, R19, 0x1, RZ ;  /* 0x0000000113577810 */ /* 0x000fe20007ffe0ff */
        /* <DEDUP_REMOVED lines=13> */
[----:B------:R-:W-:-:S02]  /*0f10*/  LEA R19, R19, UR4, 0x2 ;  /* 0x0000000413137c11 */ /* 0x000fc4000f8e10ff */
[----:B------:R-:W-:Y:S02]  /*0f20*/  LEA.HI.X.SX32 R3, R3, RZ, 0x1, P0 ;  /* 0x000000ff03037211 */ /* 0x000fe400000f0eff */
        /* <DEDUP_REMOVED lines=12> */
[----:B------:R-:W-:-:S07]  /*0ff0*/  SHF.L.U32 R95, R95, 0x10, RZ ;  /* 0x000000105f5f7819 */ /* 0x000fce00000006ff */
.L_x_17058:
[----:B------:R-:W-:Y:S01]  /*1000*/  IMAD.MOV.U32 R14, RZ, RZ, R32 ;  /* 0x000000ffff0e7224 */ /* 0x000fe200078e0020 */
[----:B------:R-:W-:-:S05]  /*1010*/  MOV R15, R31 ;  /* 0x0000001f000f7202 */ /* 0x000fca0000000f00 */
        /* <DEDUP_REMOVED lines=25> */
[----:B--2---:R-:W-:-:S04]  /*11b0*/  IMAD.U32 R6, R122, 0x10000, RZ ;  /* 0x000100007a067824 */ /* 0x004fc800078e00ff */
[----:B------:R-:W-:Y:S01]  /*11c0*/  FMUL.FTZ R123, R41, R6 ;  /* 0x00000006297b7220 */ /* 0x000fe20000410000 */
[C---:B---3--:R-:W-:Y:S01]  /*11d0*/  IMAD.U32 R121, R119.reuse, 0x10000, RZ ;  /* 0x0001000077797824 */ /* 0x048fe200078e00ff */
[----:B------:R-:W2:Y:S01]  /*11e0*/  LDG.E.CONSTANT R6, desc[UR6][R12.64+0x608] ;  /* 0x000608060c067981 */ /* 0x000ea2000c1e9900 */
[----:B------:R-:W-:Y:S02]  /*11f0*/  PRMT R122, R122, 0x7632, R122 ;  /* 0x000076327a7a7816 */ /* 0x000fe4000000007a */
[----:B------:R-:W-:Y:S01]  /*1200*/  PRMT R119, R119, 0x7632, R119 ;  /* 0x0000763277777816 */ /* 0x000fe20000000077 */
[----:B------:R-:W-:Y:S01]  /*1210*/  FFMA.FTZ R120, R30, R121, R123 ;  /* 0x000000791e787223 */ /* 0x000fe2000001007b */
[----:B------:R-:W-:-:S03]  /*1220*/  SHF.L.U32 R124, R122, 0x10, RZ ;  /* 0x000000107a7c7819 */ /* 0x000fc600000006ff */
[----:B------:R-:W-:Y:S01]  /*1230*/  IMAD.U32 R122, R119, 0x10000, RZ ;  /* 0x00010000777a7824 */ /* 0x000fe200078e00ff */
[C---:B----4-:R-:W-:Y:S01]  /*1240*/  PRMT R119, R118.reuse, 0x7632, R119 ;  /* 0x0000763276777816 */ /* 0x050fe20000000077 */
[----:B------:R-:W-:Y:S01]  /*1250*/  FMUL.FTZ R124, R51, R124 ;  /* 0x0000007c337c7220 */ /* 0x000fe20000410000 */
[----:B------:R-:W-:Y:S02]  /*1260*/  IMAD.U32 R118, R118, 0x10000, RZ ;  /* 0x0001000076767824 */ /* 0x000fe400078e00ff */
[----:B------:R-:W-:Y:S01]  /*1270*/  SHF.L.U32 R119, R119, 0x10, RZ ;  /* 0x0000001077777819 */ /* 0x000fe200000006ff */
[----:B------:R-:W-:Y:S01]  /*1280*/  FFMA.FTZ R122, R47, R122, R124 ;  /* 0x0000007a2f7a7223 */ /* 0x000fe2000001007c */
[----:B------:R-:W-:Y:S01]  /*1290*/  FFMA.FTZ R121, R45, R118, R120 ;  /* 0x000000762d797223 */ /* 0x000fe20000010078 */
[C---:B-----5:R-:W-:Y:S01]  /*12a0*/  PRMT R118, R117.reuse, 0x7632, R118 ;  /* 0x0000763275767816 */ /* 0x060fe20000000076 */
[----:B------:R-:W-:Y:S02]  /*12b0*/  IMAD.U32 R117, R117, 0x10000, RZ ;  /* 0x0001000075757824 */ /* 0x000fe400078e00ff */
[----:B------:R-:W-:Y:S01]  /*12c0*/  FFMA.FTZ R122, R59, R119, R122 ;  /* 0x000000773b7a7223 */ /* 0x000fe2000001007a */
[----:B------:R-:W-:-:S02]  /*12d0*/  PRMT R119, R116, 0x7632, R119 ;  /* 0x0000763274777816 */ /* 0x000fc40000000077 */
[----:B------:R-:W-:Y:S01]  /*12e0*/  SHF.L.U32 R116, R116, 0x10, RZ ;  /* 0x0000001074747819 */ /* 0x000fe200000006ff */
[----:B------:R-:W-:Y:S01]  /*12f0*/  FFMA.FTZ R117, R56, R117, R121 ;  /* 0x0000007538757223 */ /* 0x000fe20000010079 */
[----:B------:R-:W-:-:S03]  /*1300*/  IMAD.U32 R118, R118, 0x10000, RZ ;  /* 0x0001000076767824 */ /* 0x000fc600078e00ff */
[----:B------:R-:W-:Y:S01]  /*1310*/  FFMA.FTZ R117, R8, R116, R117 ;  /* 0x0000007408757223 */ /* 0x000fe20000010075 */
[----:B------:R-:W-:Y:S01]  /*1320*/  PRMT R116, R115, 0x7632, R116 ;  /* 0x0000763273747816 */ /* 0x000fe20000000074 */
[----:B------:R-:W-:Y:S01]  /*1330*/  FFMA.FTZ R118, R65, R118, R122 ;  /* 0x0000007641767223 */ /* 0x000fe2000001007a */
[----:B------:R-:W-:Y:S02]  /*1340*/  IMAD.U32 R119, R119, 0x10000, RZ ;  /* 0x0001000077777824 */ /* 0x000fe400078e00ff */
[----:B------:R-:W-:Y:S01]  /*1350*/  IMAD.U32 R115, R115, 0x10000, RZ ;  /* 0x0001000073737824 */ /* 0x000fe200078e00ff */
[----:B------:R-:W-:Y:S01]  /*1360*/  SHF.L.U32 R116, R116, 0x10, RZ ;  /* 0x0000001074747819 */ /* 0x000fe200000006ff */
[----:B------:R-:W-:Y:S02]  /*1370*/  FFMA.FTZ R118, R69, R119, R118 ;  /* 0x0000007745767223 */ /* 0x000fe40000010076 */
[----:B------:R-:W-:Y:S01]  /*1380*/  FFMA.FTZ R115, R4, R115, R117 ;  /* 0x0000007304737223 */ /* 0x000fe20000010075 */
[----:B------:R-:W3:Y:S01]  /*1390*/  LDG.E.CONSTANT R119, desc[UR6][R12.64+0x120c] ;  /* 0x00120c060c777981 */ /* 0x000ee2000c1e9900 */
[----:B------:R-:W-:Y:S01]  /*13a0*/  FFMA.FTZ R117, R77, R116, R118 ;  /* 0x000000744d757223 */ /* 0x000fe20000010076 */
[C---:B------:R-:W-:Y:S01]  /*13b0*/  PRMT R116, R114.reuse, 0x7632, R116 ;  /* 0x0000763272747816 */ /* 0x040fe20000000074 */
[----:B------:R-:W-:-:S04]  /*13c0*/  IMAD.U32 R114, R114, 0x10000, RZ ;  /* 0x0001000072727824 */ /* 0x000fc800078e00ff */
[----:B------:R-:W-:Y:S01]  /*13d0*/  FFMA.FTZ R115, R74, R114, R115 ;  /* 0x000000724a737223 */ /* 0x000fe20000010073 */
[C---:B------:R-:W-:Y:S02]  /*13e0*/  PRMT R114, R113.reuse, 0x7632, R114 ;  /* 0x0000763271727816 */ /* 0x040fe40000000072 */
[----:B------:R-:W-:Y:S01]  /*13f0*/  SHF.L.U32 R113, R113, 0x10, RZ ;  /* 0x0000001071717819 */ /* 0x000fe200000006ff */
[----:B------:R-:W-:Y:S02]  /*1400*/  IMAD.U32 R116, R116, 0x10000, RZ ;  /* 0x0001000074747824 */ /* 0x000fe400078e00ff */
[----:B------:R-:W-:Y:S02]  /*1410*/  IMAD.U32 R114, R114, 0x10000, RZ ;  /* 0x0001000072727824 */ /* 0x000fe400078e00ff */
[--C-:B------:R-:W-:Y:S01]  /*1420*/  FFMA.FTZ R113, R20, R113, R115.reuse ;  /* 0x0000007114717223 */ /* 0x100fe20000010073 */
[----:B------:R-:W-:Y:S01]  /*1430*/  PRMT R115, R112, 0x7632, R115 ;  /* 0x0000763270737816 */ /* 0x000fe20000000073 */
[----:B------:R-:W-:Y:S01]  /*1440*/  FFMA.FTZ R117, R98, R116, R117 ;  /* 0x0000007462757223 */ /* 0x000fe20000010075 */
[----:B------:R-:W-:-:S02]  /*1450*/  IMAD.U32 R112, R112, 0x10000, RZ ;  /* 0x0001000070707824 */ /* 0x000fc400078e00ff */
[----:B------:R-:W-:Y:S01]  /*1460*/  SHF.L.U32 R115, R115, 0x10, RZ ;  /* 0x0000001073737819 */ /* 0x000fe200000006ff */
[----:B------:R-:W-:Y:S01]  /*1470*/  FFMA.FTZ R114, R102, R114, R117 ;  /* 0x0000007266727223 */ /* 0x000fe20000010075 */
[----:B------:R-:W-:-:S03]  /*1480*/  FFMA.FTZ R113, R24, R112, R113 ;  /* 0x0000007018717223 */ /* 0x000fc60000010071 */
[--C-:B------:R-:W-:Y:S01]  /*1490*/  FFMA.FTZ R112, R85, R115, R114.reuse ;  /* 0x0000007355707223 */ /* 0x100fe20000010072 */
[C---:B------:R-:W-:Y:S01]  /*14a0*/  PRMT R114, R111.reuse, 0x7632, R114 ;  /* 0x000076326f727816 */ /* 0x040fe20000000072 */
[----:B------:R-:W-:Y:S01]  /*14b0*/  IMAD.U32 R111, R111, 0x10000, RZ ;  /* 0x000100006f6f7824 */ /* 0x000fe200078e00ff */
[----:B------:R-:W-:-:S03]  /*14c0*/  SHF.L.U32 R115, R104, 0x10, RZ ;  /* 0x0000001068737819 */ /* 0x000fc600000006ff */
[----:B------:R-:W-:Y:S02]  /*14d0*/  IMAD.U32 R114, R114, 0x10000, RZ ;  /* 0x0001000072727824 */ /* 0x000fe400078e00ff */
[--C-:B------:R-:W-:Y:S01]  /*14e0*/  FFMA.FTZ R111, R16, R111, R113.reuse ;  /* 0x0000006f106f7223 */ /* 0x100fe20000010071 */
[----:B------:R-:W-:Y:S02]  /*14f0*/  PRMT R113, R104, 0x7632, R113 ;  /* 0x0000763268717816 */ /* 0x000fe40000000071 */
[----:B------:R-:W-:Y:S01]  /*1500*/  PRMT R104, R15, 0x7632, R104 ;  /* 0x000076320f687816 */ /* 0x000fe20000000068 */
[----:B------:R-:W-:Y:S01]  /*1510*/  FFMA.FTZ R112, R93, R114, R112 ;  /* 0x000000725d707223 */ /* 0x000fe20000010070 */
[----:B------:R-:W-:Y:S02]  /*1520*/  IMAD.U32 R114, R15, 0x10000, RZ ;  /* 0x000100000f727824 */ /* 0x000fe400078e00ff */
[----:B------:R-:W-:Y:S01]  /*1530*/  SHF.L.U32 R15, R104, 0x10, RZ ;  /* 0x00000010680f7819 */ /* 0x000fe200000006ff */
[----:B------:R-:W-:Y:S01]  /*1540*/  FMUL.FTZ R104, R42, R115 ;  /* 0x000000732a687220 */ /* 0x000fe20000410000 */
[----:B------:R-:W-:-:S03]  /*1550*/  IMAD.U32 R116, R113, 0x10000, RZ ;  /* 0x0001000071747824 */ /* 0x000fc600078e00ff */
[----:B------:R-:W-:Y:S01]  /*1560*/  FFMA.FTZ R113, R29, R114, R104 ;  /* 0x000000721d717223 */ /* 0x000fe20000010068 */
[----:B------:R-:W-:Y:S01]  /*1570*/  FMUL.FTZ R115, R53, R116 ;  /* 0x0000007435737220 */ /* 0x000fe20000410000 */
[C---:B------:R-:W-:Y:S01]  /*1580*/  IMAD.U32 R114, R7.reuse, 0x10000, RZ ;  /* 0x0001000007727824 */ /* 0x040fe200078e00ff */
[----:B------:R-:W-:Y:S02]  /*1590*/  PRMT R7, R7, 0x7632, R7 ;  /* 0x0000763207077816 */ /* 0x000fe40000000007 */
[----:B------:R-:W-:Y:S01]  /*15a0*/  FFMA.FTZ R104, R48, R15, R115 ;  /* 0x0000000f30687223 */ /* 0x000fe20000010073 */
[----:B------:R-:W-:Y:S01]  /*15b0*/  FFMA.FTZ R115, R46, R114, R113 ;  /* 0x000000722e737223 */ /* 0x000fe20000010071 */
[----:B------:R-:W4:Y:S01]  /*15c0*/  LDG.E.CONSTANT R15, desc[UR6][R12.64+0x1004] ;  /* 0x001004060c0f7981 */ /* 0x000f22000c1e9900 */
[----:B------:R-:W-:Y:S01]  /*15d0*/  IMAD.U32 R113, R7, 0x10000, RZ ;  /* 0x0001000007717824 */ /* 0x000fe200078e00ff */
[C---:B------:R-:W-:Y:S02]  /*15e0*/  SHF.L.U32 R114, R14.reuse, 0x10, RZ ;  /* 0x000000100e727819 */ /* 0x040fe400000006ff */
[----:B------:R-:W5:Y:S01]  /*15f0*/  LDG.E.CONSTANT R7, desc[UR6][R12.64+0x808] ;  /* 0x000808060c077981 */ /* 0x000f62000c1e9900 */
[--C-:B------:R-:W-:Y:S01]  /*1600*/  FFMA.FTZ R113, R61, R113, R104.reuse ;  /* 0x000000713d717223 */ /* 0x100fe20000010068 */
[----:B------:R-:W-:-:S02]  /*1610*/  PRMT R104, R14, 0x7632, R104 ;  /* 0x000076320e687816 */ /* 0x000fc40000000068 */
[----:B------:R-:W3:Y:S03]  /*1620*/  LDG.E.CONSTANT R14, desc[UR6][R12.64+0x1204] ;  /* 0x001204060c0e7981 */ /* 0x000ee6000c1e9900 */
[----:B------:R-:W-:Y:S02]  /*1630*/  IMAD.U32 R104, R104, 0x10000, RZ ;  /* 0x0001000068687824 */ /* 0x000fe400078e00ff */
[----:B------:R-:W-:Y:S02]  /*1640*/  FFMA.FTZ R114, R58, R114, R115 ;  /* 0x000000723a727223 */ /* 0x000fe40000010073 */
[--C-:B------:R-:W-:Y:S01]  /*1650*/  FFMA.FTZ R116, R66, R104, R113.reuse ;  /* 0x0000006842747223 */ /* 0x100fe20000010071 */
[C---:B------:R-:W-:Y:S01]  /*1660*/  PRMT R113, R103.reuse, 0x7632, R113 ;  /* 0x0000763267717816 */ /* 0x040fe20000000071 */
[----:B------:R-:W5:Y:S01]  /*1670*/  LDG.E.CONSTANT R104, desc[UR6][R12.64+0xa08] ;  /* 0x000a08060c687981 */ /* 0x000f62000c1e9900 */
[----:B------:R-:W-:-:S02]  /*1680*/  IMAD.U32 R115, R103, 0x10000, RZ ;  /* 0x0001000067737824 */ /* 0x000fc400078e00ff */
[----:B------:R-:W-:Y:S01]  /*1690*/  FADD.FTZ R103, R111, R112 ;  /* 0x000000706f677221 */ /* 0x000fe20000010000 */
[----:B------:R-:W-:Y:S01]  /*16a0*/  SHF.L.U32 R113, R113, 0x10, RZ ;  /* 0x0000001071717819 */ /* 0x000fe200000006ff */
[C---:B------:R-:W-:Y:S02]  /*16b0*/  IMAD.U32 R112, R110.reuse, 0x10000, RZ ;  /* 0x000100006e707824 */ /* 0x040fe400078e00ff */
[----:B------:R-:W-:Y:S01]  /*16c0*/  FFMA.FTZ R114, R9, R115, R114 ;  /* 0x0000007309727223 */ /* 0x000fe20000010072 */
[----:B------:R-:W-:Y:S01]  /*16d0*/  PRMT R111, R110, 0x7632, R111 ;  /* 0x000076326e6f7816 */ /* 0x000fe2000000006f */
[----:B------:R-:W-:Y:S01]  /*16e0*/  FFMA.FTZ R116, R71, R113, R116 ;  /* 0x0000007147747223 */ /* 0x000fe20000010074 */
[----:B------:R-:W5:Y:S01]  /*16f0*/  LDG.E.CONSTANT R110, desc[UR6][R12.64+0xc08] ;  /* 0x000c08060c6e7981 */ /* 0x000f62000c1e9900 */
[----:B------:R-:W-:Y:S01]  /*1700*/  FFMA.FTZ R113, R5, R112, R114 ;  /* 0x0000007005717223 */ /* 0x000fe20000010072 */
[----:B------:R-:W-:Y:S01]  /*1710*/  PRMT R112, R109, 0x7632, R112 ;  /* 0x000076326d707816 */ /* 0x000fe20000000070 */
[----:B------:R-:W-:Y:S01]  /*1720*/  IMAD.U32 R111, R111, 0x10000, RZ ;  /* 0x000100006f6f7824 */ /* 0x000fe200078e00ff */
[----:B------:R-:W-:-:S02]  /*1730*/  SHF.L.U32 R114, R109, 0x10, RZ ;  /* 0x000000106d727819 */ /* 0x000fc400000006ff */
[----:B------:R-:W5:Y:S01]  /*1740*/  LDG.E.CONSTANT R109, desc[UR6][R12.64+0xe08] ;  /* 0x000e08060c6d7981 */ /* 0x000f62000c1e9900 */
[----:B------:R-:W-:Y:S01]  /*1750*/  FFMA.FTZ R116, R79, R111, R116 ;  /* 0x0000006f4f747223 */ /* 0x000fe20000010074 */
[----:B------:R-:W-:-:S04]  /*1760*/  IMAD.U32 R112, R112, 0x10000, RZ ;  /* 0x0001000070707824 */ /* 0x000fc800078e00ff */
[----:B------:R-:W-:Y:S01]  /*1770*/  FFMA.FTZ R121, R99, R112, R116 ;  /* 0x0000007063797223 */ /* 0x000fe20000010074 */
[C---:B------:R-:W-:Y:S01]  /*1780*/  PRMT R112, R108.reuse, 0x7632, R112 ;  /* 0x000076326c707816 */ /* 0x040fe20000000070 */
[----:B------:R-:W-:Y:S02]  /*1790*/  IMAD.U32 R116, R108, 0x10000, RZ ;  /* 0x000100006c747824 */ /* 0x000fe400078e00ff */
[----:B------:R-:W5:Y:S01]  /*17a0*/  LDG.E.CONSTANT R108, desc[UR6][R12.64+0x1008] ;  /* 0x001008060c6c7981 */ /* 0x000f62000c1e9900 */
[C---:B------:R-:W-:Y:S01]  /*17b0*/  PRMT R111, R107.reuse, 0x7632, R111 ;  /* 0x000076326b6f7816 */ /* 0x040fe2000000006f */
[----:B------:R-:W-:Y:S01]  /*17c0*/  IMAD.U32 R118, R112, 0x10000, RZ ;  /* 0x0001000070767824 */ /* 0x000fe200078e00ff */
[----:B------:R-:W-:Y:S01]  /*17d0*/  SHF.L.U32 R115, R107, 0x10, RZ ;  /* 0x000000106b737819 */ /* 0x000fe200000006ff */
[----:B------:R-:W-:Y:S01]  /*17e0*/  FMUL.FTZ R107, R43, R116 ;  /* 0x000000742b6b7220 */ /* 0x000fe20000410000 */
[----:B------:R-:W5:Y:S03]  /*17f0*/  LDG.E.CONSTANT R112, desc[UR6][R12.64+0x1208] ;  /* 0x001208060c707981 */ /* 0x000f66000c1e9900 */
[----:B------:R-:W-:-:S02]  /*1800*/  FFMA.FTZ R115, R28, R115, R107 ;  /* 0x000000731c737223 */ /* 0x000fc4000001006b */
[----:B------:R-:W5:Y:S01]  /*1810*/  LDG.E.CONSTANT R107, desc[UR6][R12.64+0x20c] ;  /* 0x00020c060c6b7981 */ /* 0x000f62000c1e9900 */
[----:B------:R-:W-:Y:S01]  /*1820*/  FFMA.FTZ R114, R76, R114, R113 ;  /* 0x000000724c727223 */ /* 0x000fe20000010071 */
[----:B------:R-:W-:Y:S02]  /*1830*/  IMAD.U32 R120, R111, 0x10000, RZ ;  /* 0x000100006f787824 */ /* 0x000fe400078e00ff */
[----:B------:R-:W-:Y:S01]  /*1840*/  FMUL.FTZ R118, R55, R118 ;  /* 0x0000007637767220 */ /* 0x000fe20000410000 */
[----:B------:R-:W5:Y:S01]  /*1850*/  LDG.E.CONSTANT R113, desc[UR6][R12.64+0xc] ;  /* 0x00000c060c717981 */ /* 0x000f62000c1e9900 */
[----:B------:R-:W-:Y:S02]  /*1860*/  SHF.L.U32 R116, R105, 0x10, RZ ;  /* 0x0000001069747819 */ /* 0x000fe400000006ff */
[--C-:B------:R-:W-:Y:S01]  /*1870*/  FFMA.FTZ R120, R49, R120, R118.reuse ;  /* 0x0000007831787223 */ /* 0x100fe20000010076 */
[----:B------:R-:W5:Y:S01]  /*1880*/  LDG.E.CONSTANT R111, desc[UR6][R12.64+0x40c] ;  /* 0x00040c060c6f7981 */ /* 0x000f62000c1e9900 */
[----:B------:R-:W-:Y:S01]  /*1890*/  PRMT R118, R105, 0x7632, R118 ;  /* 0x0000763269767816 */ /* 0x000fe20000000076 */
[----:B------:R-:W-:-:S02]  /*18a0*/  FFMA.FTZ R114, R21, R116, R114 ;  /* 0x0000007415727223 */ /* 0x000fc40000010072 */
[----:B------:R-:W5:Y:S01]  /*18b0*/  LDG.E.CONSTANT R105, desc[UR6][R12.64+0x60c] ;  /* 0x00060c060c697981 */ /* 0x000f62000c1e9900 */
[----:B------:R-:W-:Y:S01]  /*18c0*/  PRMT R116, R106, 0x7632, R116 ;  /* 0x000076326a747816 */ /* 0x000fe20000000074 */
[----:B------:R-:W-:Y:S02]  /*18d0*/  IMAD.U32 R118, R118, 0x10000, RZ ;  /* 0x0001000076767824 */ /* 0x000fe400078e00ff */
[----:B------:R-:W-:Y:S02]  /*18e0*/  IMAD.U32 R117, R106, 0x10000, RZ ;  /* 0x000100006a757824 */ /* 0x000fe400078e00ff */
[----:B------:R-:W5:Y:S01]  /*18f0*/  LDG.E.CONSTANT R106, desc[UR6][R12.64+0x80c] ;  /* 0x00080c060c6a7981 */ /* 0x000f62000c1e9900 */
[----:B------:R-:W-:Y:S01]  /*1900*/  FFMA.FTZ R121, R82, R118, R121 ;  /* 0x0000007652797223 */ /* 0x000fe20000010079 */
[----:B------:R-:W-:Y:S02]  /*1910*/  SHF.L.U32 R116, R116, 0x10, RZ ;  /* 0x0000001074747819 */ /* 0x000fe400000006ff */
[----:B------:R-:W5:Y:S01]  /*1920*/  LDG.E.CONSTANT R118, desc[UR6][R12.64+0xa0c] ;  /* 0x000a0c060c767981 */ /* 0x000f62000c1e9900 */
[----:B------:R-:W-:-:S03]  /*1930*/  FFMA.FTZ R123, R52, R117, R115 ;  /* 0x00000075347b7223 */ /* 0x000fc60000010073 */
[----:B------:R-:W5:Y:S01]  /*1940*/  LDG.E.CONSTANT R117, desc[UR6][R12.64+0xc0c] ;  /* 0x000c0c060c757981 */ /* 0x000f62000c1e9900 */
[----:B------:R-:W-:-:S03]  /*1950*/  FFMA.FTZ R120, R63, R116, R120 ;  /* 0x000000743f787223 */ /* 0x000fc60000010078 */
[----:B------:R-:W5:Y:S01]  /*1960*/  LDG.E.CONSTANT R115, desc[UR6][R12.64+0xe0c] ;  /* 0x000e0c060c737981 */ /* 0x000f62000c1e9900 */
[----:B--2---:R-:W-:-:S04]  /*1970*/  IMAD.U32 R116, R6, 0x10000, RZ ;  /* 0x0001000006747824 */ /* 0x004fc800078e00ff */
[----:B------:R-:W-:Y:S02]  /*1980*/  FFMA.FTZ R123, R60, R116, R123 ;  /* 0x000000743c7b7223 */ /* 0x000fe4000001007b */
[----:B------:R3:W2:Y:S01]  /*1990*/  LDG.E.CONSTANT R116, desc[UR6][R12.64+0x100c] ;  /* 0x00100c060c747981 */ /* 0x0006a2000c1e9900 */
[----:B------:R-:W-:-:S05]  /*19a0*/  PRMT R6, R6, 0x7632, R6 ;  /* 0x0000763206067816 */ /* 0x000fca0000000006 */
[----:B------:R-:W-:-:S04]  /*19b0*/  IMAD.U32 R6, R6, 0x10000, RZ ;  /* 0x0001000006067824 */ /* 0x000fc800078e00ff */
[----:B------:R-:W-:Y:S01]  /*19c0*/  FFMA.FTZ R120, R67, R6, R120 ;  /* 0x0000000643787223 */ /* 0x000fe20000010078 */
[----:B----4-:R-:W-:-:S05]  /*19d0*/  SHF.L.U32 R6, R15, 0x10, RZ ;  /* 0x000000100f067819 */ /* 0x010fca00000006ff */
[--C-:B------:R-:W-:Y:S01]  /*19e0*/  FFMA.FTZ R6, R25, R6, R114.reuse ;  /* 0x0000000619067223 */ /* 0x100fe20000010072 */
[----:B------:R-:W-:Y:S01]  /*19f0*/  PRMT R114, R15, 0x7632, R114 ;  /* 0x000076320f727816 */ /* 0x000fe20000000072 */
[----:B---3--:R-:W-:Y:S01]  /*1a00*/  IMAD.U32 R12, R14, 0x10000, RZ ;  /* 0x000100000e0c7824 */ /* 0x008fe200078e00ff */
[----:B-----5:R-:W-:-:S03]  /*1a10*/  PRMT R15, R7, 0x7632, R15 ;  /* 0x00007632070f7816 */ /* 0x020fc6000000000f */
[----:B------:R-:W-:Y:S01]  /*1a20*/  FFMA.FTZ R6, R17, R12, R6 ;  /* 0x0000000c11067223 */ /* 0x000fe20000010006 */
[----:B------:R-:W-:Y:S02]  /*1a30*/  SHF.L.U32 R15, R15, 0x10, RZ ;  /* 0x000000100f0f7819 */ /* 0x000fe400000006ff */
[----:B------:R-:W-:-:S03]  /*1a40*/  PRMT R12, R104, 0x7632, R12 ;  /* 0x00007632680c7816 */ /* 0x000fc6000000000c */
[----:B------:R-:W-:Y:S01]  /*1a50*/  FFMA.FTZ R120, R73, R15, R120 ;  /* 0x0000000f49787223 */ /* 0x000fe20000010078 */
[----:B------:R-:W-:Y:S02]  /*1a60*/  IMAD.U32 R122, R114, 0x10000, RZ ;  /* 0x00010000727a7824 */ /* 0x000fe400078e00ff */
[----:B------:R-:W-:Y:S02]  /*1a70*/  IMAD.U32 R12, R12, 0x10000, RZ ;  /* 0x000100000c0c7824 */ /* 0x000fe400078e00ff */
[----:B------:R-:W-:Y:S02]  /*1a80*/  IMAD.U32 R114, R7, 0x10000, RZ ;  /* 0x0001000007727824 */ /* 0x000fe400078e00ff */
[----:B------:R-:W-:Y:S01]  /*1a90*/  FFMA.FTZ R13, R81, R12, R120 ;  /* 0x0000000c510d7223 */ /* 0x000fe20000010078 */
[----:B------:R-:W-:Y:S01]  /*1aa0*/  PRMT R12, R110, 0x7632, R12 ;  /* 0x000076326e0c7816 */ /* 0x000fe2000000000c */
[----:B------:R-:W-:Y:S01]  /*1ab0*/  FFMA.FTZ R123, R10, R114, R123 ;  /* 0x000000720a7b7223 */ /* 0x000fe2000001007b */
[----:B------:R-:W-:-:S02]  /*1ac0*/  SHF.L.U32 R104, R104, 0x10, RZ ;  /* 0x0000001068687819 */ /* 0x000fc400000006ff */
[----:B------:R-:W-:Y:S02]  /*1ad0*/  PRMT R14, R14, 0x7632, R14 ;  /* 0x000076320e0e7816 */ /* 0x000fe4000000000e */
[----:B------:R-:W-:Y:S01]  /*1ae0*/  SHF.L.U32 R12, R12, 0x10, RZ ;  /* 0x000000100c0c7819 */ /* 0x000fe200000006ff */
[----:B------:R-:W-:Y:S01]  /*1af0*/  FFMA.FTZ R123, R70, R104, R123 ;  /* 0x00000068467b7223 */ /* 0x000fe2000001007b */
[----:B------:R-:W-:Y:S02]  /*1b00*/  IMAD.U32 R110, R110, 0x10000, RZ ;  /* 0x000100006e6e7824 */ /* 0x000fe400078e00ff */
[----:B------:R-:W-:Y:S01]  /*1b10*/  FFMA.FTZ R7, R86, R122, R121 ;  /* 0x0000007a56077223 */ /* 0x000fe20000010079 */
[----:B------:R-:W-:Y:S02]  /*1b20*/  IMAD.U32 R14, R14, 0x10000, RZ ;  /* 0x000100000e0e7824 */ /* 0x000fe400078e00ff */
[----:B------:R-:W-:Y:S01]  /*1b30*/  FFMA.FTZ R12, R100, R12, R13 ;  /* 0x0000000c640c7223 */ /* 0x000fe2000001000d */
[----:B------:R-:W-:Y:S01]  /*1b40*/  FFMA.FTZ R123, R78, R110, R123 ;  /* 0x0000006e4e7b7223 */ /* 0x000fe2000001007b */
[----:B------:R-:W-:-:S02]  /*1b50*/  IMAD.U32 R13, R109, 0x10000, RZ ;  /* 0x000100006d0d7824 */ /* 0x000fc400078e00ff */
[----:B------:R-:W-:Y:S01]  /*1b60*/  FFMA.FTZ R7, R94, R14, R7 ;  /* 0x0000000e5e077223 */ /* 0x000fe20000010007 */
[----:B------:R-:W-:Y:S02]  /*1b70*/  SHF.L.U32 R14, R108, 0x10, RZ ;  /* 0x000000106c0e7819 */ /* 0x000fe400000006ff */
[----:B------:R-:W-:Y:S01]  /*1b80*/  PRMT R109, R109, 0x7632, R109 ;  /* 0x000076326d6d7816 */ /* 0x000fe2000000006d */
[----:B------:R-:W-:Y:S01]  /*1b90*/  FFMA.FTZ R13, R22, R13, R123 ;  /* 0x0000000d160d7223 */ /* 0x000fe2000001007b */
[----:B------:R-:W-:Y:S01]  /*1ba0*/  FADD.FTZ R6, R6, R103 ;  /* 0x0000006706067221 */ /* 0x000fe20000010000 */
[----:B------:R-:W-:Y:S02]  /*1bb0*/  PRMT R108, R108, 0x7632, R108 ;  /* 0x000076326c6c7816 */ /* 0x000fe4000000006c */
[----:B------:R-:W-:Y:S01]  /*1bc0*/  FFMA.FTZ R13, R26, R14, R13 ;  /* 0x0000000e1a0d7223 */ /* 0x000fe2000001000d */
[----:B------:R-:W-:Y:S02]  /*1bd0*/  IMAD.U32 R109, R109, 0x10000, RZ ;  /* 0x000100006d6d7824 */ /* 0x000fe400078e00ff */
[----:B------:R-:W-:-:S02]  /*1be0*/  IMAD.U32 R14, R112, 0x10000, RZ ;  /* 0x00010000700e7824 */ /* 0x000fc400078e00ff */
[----:B------:R-:W-:Y:S01]  /*1bf0*/  FADD.FTZ R6, R7, R6 ;  /* 0x0000000607067221 */ /* 0x000fe20000010000 */
[----:B------:R-:W-:Y:S01]  /*1c00*/  FFMA.FTZ R12, R83, R109, R12 ;  /* 0x0000006d530c7223 */ /* 0x000fe2000001000c */
[----:B------:R-:W-:Y:S02]  /*1c10*/  IMAD.U32 R108, R108, 0x10000, RZ ;  /* 0x000100006c6c7824 */ /* 0x000fe400078e00ff */
[--C-:B------:R-:W-:Y:S01]  /*1c20*/  FFMA.FTZ R7, R18, R14, R13.reuse ;  /* 0x0000000e12077223 */ /* 0x100fe2000001000d */
[C---:B------:R-:W-:Y:S02]  /*1c30*/  PRMT R13, R107.reuse, 0x7632, R13 ;  /* 0x000076326b0d7816 */ /* 0x040fe4000000000d */
[----:B------:R-:W-:Y:S01]  /*1c40*/  SHF.L.U32 R107, R107, 0x10, RZ ;  /* 0x000000106b6b7819 */ /* 0x000fe200000006ff */
[--C-:B------:R-:W-:Y:S01]  /*1c50*/  FFMA.FTZ R108, R91, R108, R12.reuse ;  /* 0x0000006c5b6c7223 */ /* 0x100fe2000001000c */
[----:B------:R-:W-:Y:S01]  /*1c60*/  PRMT R12, R113, 0x7632, R12 ;  /* 0x00007632710c7816 */ /* 0x000fe2000000000c */
[----:B------:R-:W-:Y:S01]  /*1c70*/  IMAD.U32 R14, R13, 0x10000, RZ ;  /* 0x000100000d0e7824 */ /* 0x000fe200078e00ff */
[----:B------:R-:W-:Y:S01]  /*1c80*/  PRMT R103, R111, 0x7632, R103 ;  /* 0x000076326f677816 */ /* 0x000fe20000000067 */
[----:B------:R-:W-:-:S02]  /*1c90*/  IMAD.U32 R113, R113, 0x10000, RZ ;  /* 0x0001000071717824 */ /* 0x000fc400078e00ff */
[----:B------:R-:W-:Y:S01]  /*1ca0*/  FMUL.FTZ R107, R44, R107 ;  /* 0x0000006b2c6b7220 */ /* 0x000fe20000410000 */
[----:B------:R-:W-:Y:S02]  /*1cb0*/  IMAD.U32 R13, R12, 0x10000, RZ ;  /* 0x000100000c0d7824 */ /* 0x000fe400078e00ff */
[----:B------:R-:W-:Y:S01]  /*1cc0*/  FMUL.FTZ R15, R57, R14 ;  /* 0x0000000e390f7220 */ /* 0x000fe20000410000 */
[----:B------:R-:W-:Y:S02]  /*1cd0*/  IMAD.U32 R111, R111, 0x10000, RZ ;  /* 0x000100006f6f7824 */ /* 0x000fe400078e00ff */
[----:B------:R-:W-:Y:S01]  /*1ce0*/  FFMA.FTZ R107, R0, R113, R107 ;  /* 0x00000071006b7223 */ /* 0x000fe2000001006b */
[----:B------:R-:W-:Y:S01]  /*1cf0*/  SHF.L.U32 R103, R103, 0x10, RZ ;  /* 0x0000001067677819 */ /* 0x000fe200000006ff */
[----:B------:R-:W-:Y:S01]  /*1d00*/  FFMA.FTZ R13, R50, R13, R15 ;  /* 0x0000000d320d7223 */ /* 0x000fe2000001000f */
[C---:B------:R-:W-:Y:S01]  /*1d10*/  PRMT R14, R105.reuse, 0x7632, R14 ;  /* 0x00007632690e7816 */ /* 0x040fe2000000000e */
[----:B------:R-:W-:Y:S01]  /*1d20*/  FFMA.FTZ R107, R54, R111, R107 ;  /* 0x0000006f366b7223 */ /* 0x000fe2000001006b */
[----:B------:R-:W-:Y:S01]  /*1d30*/  IMAD.U32 R105, R105, 0x10000, RZ ;  /* 0x0001000069697824 */ /* 0x000fe200078e00ff */
[----:B------:R-:W-:Y:S01]  /*1d40*/  PRMT R15, R106, 0x7632, R15 ;  /* 0x000076326a0f7816 */ /* 0x000fe2000000000f */
[----:B------:R-:W-:Y:S01]  /*1d50*/  FFMA.FTZ R13, R64, R103, R13 ;  /* 0x00000067400d7223 */ /* 0x000fe2000001000d */
[----:B------:R-:W-:Y:S01]  /*1d60*/  IMAD.U32 R14, R14, 0x10000, RZ ;  /* 0x000100000e0e7824 */ /* 0x000fe200078e00ff */
[----:B------:R-:W-:Y:S01]  /*1d70*/  SHF.L.U32 R106, R106, 0x10, RZ ;  /* 0x000000106a6a7819 */ /* 0x000fe200000006ff */
[----:B------:R-:W-:Y:S01]  /*1d80*/  FFMA.FTZ R104, R62, R105, R107 ;  /* 0x000000693e687223 */ /* 0x000fe2000001006b */
[--C-:B------:R-:W-:Y:S01]  /*1d90*/  FADD.FTZ R103, R7, R6.reuse ;  /* 0x0000000607677221 */ /* 0x100fe20000010000 */
[----:B------:R-:W-:Y:S01]  /*1da0*/  PRMT R6, R118, 0x7632, R6 ;  /* 0x0000763276067816 */ /* 0x000fe20000000006 */
[----:B------:R-:W-:-:S02]  /*1db0*/  IMAD.U32 R15, R15, 0x10000, RZ ;  /* 0x000100000f0f7824 */ /* 0x000fc400078e00ff */
[--C-:B------:R-:W-:Y:S01]  /*1dc0*/  FFMA.FTZ R14, R68, R14, R13.reuse ;  /* 0x0000000e440e7223 */ /* 0x100fe2000001000d */
        /* <DEDUP_REMOVED lines=10> */
[----:B------:R-:W-:Y:S01]  /*1e70*/  PRMT R112, R112, 0x7632, R112 ;  /* 0x0000763270707816 */ /* 0x000fe20000000070 */
[--C-:B------:R-:W-:Y:S01]  /*1e80*/  FFMA.FTZ R14, R80, R117, R7.reuse ;  /* 0x00000075500e7223 */ /* 0x100fe20000010007 */
[----:B------:R-:W-:Y:S01]  /*1e90*/  SHF.L.U32 R115, R115, 0x10, RZ ;  /* 0x0000001073737819 */ /* 0x000fe200000006ff */
[----:B------:R-:W-:Y:S01]  /*1ea0*/  FFMA.FTZ R13, R101, R13, R6 ;  /* 0x0000000d650d7223 */ /* 0x000fe20000010006 */
[----:B------:R-:W-:Y:S01]  /*1eb0*/  SHF.L.U32 R112, R112, 0x10, RZ ;  /* 0x0000001070707819 */ /* 0x000fe200000006ff */
[----:B------:R-:W-:Y:S02]  /*1ec0*/  IMAD.U32 R15, R15, 0x10000, RZ ;  /* 0x000100000f0f7824 */ /* 0x000fe400078e00ff */
[----:B------:R-:W-:Y:S01]  /*1ed0*/  FFMA.FTZ R14, R23, R115, R14 ;  /* 0x00000073170e7223 */ /* 0x000fe2000001000e */
[----:B------:R-:W-:Y:S01]  /*1ee0*/  PRMT R7, R119, 0x7632, R7 ;  /* 0x0000763277077816 */ /* 0x000fe20000000007 */
[----:B------:R-:W-:Y:S01]  /*1ef0*/  FFMA.FTZ R12, R95, R112, R108 ;  /* 0x000000705f0c7223 */ /* 0x000fe2000001006c */
[----:B------:R-:W-:Y:S01]  /*1f00*/  FFMA.FTZ R13, R84, R15, R13 ;  /* 0x0000000f540d7223 */ /* 0x000fe2000001000d */
[----:B------:R-:W-:Y:S01]  /*1f10*/  IMAD.U32 R119, R119, 0x10000, RZ ;  /* 0x0001000077777824 */ /* 0x000fe200078e00ff */
[----:B------:R-:W-:Y:S01]  /*1f20*/  SHF.L.U32 R7, R7, 0x10, RZ ;  /* 0x0000001007077819 */ /* 0x000fe200000006ff */
[----:B------:R-:W-:Y:S01]  /*1f30*/  FADD.FTZ R103, R12, R103 ;  /* 0x000000670c677221 */ /* 0x000fe20000010000 */
[----:B------:R-:W-:-:S04]  /*1f40*/  IADD3 R12, PT, PT, R88, 0x1, RZ ;  /* 0x00000001580c7810 */ /* 0x000fc80007ffe0ff */
[----:B------:R-:W-:-:S05]  /*1f50*/  I2FP.F32.S32 R15, R12 ;  /* 0x0000000c000f7245 */ /* 0x000fca0000201400 */
[----:B------:R-:W-:-:S05]  /*1f60*/  FMUL.FTZ R15, R15, R36 ;  /* 0x000000240f0f7220 */ /* 0x000fca0000410000 */
[----:B------:R-:W-:Y:S01]  /*1f70*/  FSEL R15, R15, RZ, P2 ;  /* 0x000000ff0f0f7208 */ /* 0x000fe20001000000 */
[----:B------:R-:W-:Y:S01]  /*1f80*/  VIADD R37, R37, 0x4 ;  /* 0x0000000425257836 */ /* 0x000fe20000000000 */
[----:B------:R-:W-:Y:S02]  /*1f90*/  IADD3 R32, P1, PT, R32, 0x10, RZ ;  /* 0x0000001020207810 */ /* 0x000fe40007f3e0ff */
[----:B------:R-:W-:-:S03]  /*1fa0*/  IADD3 R88, PT, PT, R88, 0x80, RZ ;  /* 0x0000008058587810 */ /* 0x000fc60007ffe0ff */
[----:B------:R-:W-:Y:S01]  /*1fb0*/  IMAD.X R31, RZ, RZ, R31, P1 ;  /* 0x000000ffff1f7224 */ /* 0x000fe200008e061f */
[C---:B--2---:R-:W-:Y:S01]  /*1fc0*/  PRMT R6, R116.reuse, 0x7632, R6 ;  /* 0x0000763274067816 */ /* 0x044fe20000000006 */
[----:B------:R-:W-:-:S04]  /*1fd0*/  IMAD.U32 R116, R116, 0x10000, RZ ;  /* 0x0001000074747824 */ /* 0x000fc800078e00ff */
[----:B------:R-:W-:Y:S02]  /*1fe0*/  IMAD.U32 R6, R6, 0x10000, RZ ;  /* 0x0001000006067824 */ /* 0x000fe400078e00ff */
[----:B------:R-:W-:Y:S02]  /*1ff0*/  FFMA.FTZ R14, R27, R116, R14 ;  /* 0x000000741b0e7223 */ /* 0x000fe4000001000e */
[----:B------:R-:W-:Y:S02]  /*2000*/  FFMA.FTZ R13, R92, R6, R13 ;  /* 0x000000065c0d7223 */ /* 0x000fe4000001000d */
[----:B------:R-:W-:Y:S02]  /*2010*/  FFMA.FTZ R14, R89, R119, R14 ;  /* 0x00000077590e7223 */ /* 0x000fe4000001000e */
[----:B------:R-:W-:Y:S02]  /*2020*/  FFMA.FTZ R7, R96, R7, R13 ;  /* 0x0000000760077223 */ /* 0x000fe4000001000d */
[----:B------:R-:W-:-:S04]  /*2030*/  FADD.FTZ R14, R14, R103 ;  /* 0x000000670e0e7221 */ /* 0x000fc80000010000 */
[----:B------:R-:W-:Y:S01]  /*2040*/  FADD.FTZ R14, R7, R14 ;  /* 0x0000000e070e7221 */ /* 0x000fe20000010000 */
[----:B------:R-:W-:-:S05]  /*2050*/  VIADD R7, R87, 0xffffffff ;  /* 0xffffffff57077836 */ /* 0x000fca0000000000 */
[----:B------:R-:W-:Y:S01]  /*2060*/  ISETP.GE.AND P0, PT, R7, R38, PT ;  /* 0x000000260700720c */ /* 0x000fe20003f06270 */
[----:B------:R-:W-:-:S05]  /*2070*/  FFMA.FTZ R15, R14, UR11, R15 ;  /* 0x0000000b0e0f7c23 */ /* 0x000fca000801000f */
[----:B------:R-:W-:-:S07]  /*2080*/  FSEL R6, R15, RZ, !P0 ;  /* 0x000000ff0f067208 */ /* 0x000fce0004000000 */
[----:B------:R-:W-:Y:S02]  /*2090*/  @!P0 FMNMX.FTZ R90, R15, R90, !PT ;  /* 0x0000005a0f5a8209 */ /* 0x000fe40007810000 */
[----:B------:R-:W-:Y:S01]  /*20a0*/  ISETP.GE.AND P0, PT, R37, R34, PT ;  /* 0x000000222500720c */ /* 0x000fe20003f06270 */
[----:B------:R0:W-:Y:S01]  /*20b0*/  STS [R19], R6 ;  /* 0x0000000613007388 */ /* 0x0001e20000000800 */
[----:B------:R-:W-:Y:S01]  /*20c0*/  VIADD R87, R87, 0x80 ;  /* 0x0000008057577836 */ /* 0x000fe20000000000 */
[----:B0-----:R-:W-:-:S10]  /*20d0*/  IADD3 R19, PT, PT, R19, 0x200, RZ ;  /* 0x0000020013137810 */ /* 0x001fd40007ffe0ff */
[----:B------:R-:W-:Y:S05]  /*20e0*/  @!P0 BRA `(.L_x_17058) ;  /* 0xffffffec00c48947 */ /* 0x000fea000383ffff */
.L_x_17057:
[----:B------:R-:W-:Y:S05]  /*20f0*/  BSYNC.RECONVERGENT B0 ;  /* 0x0000000000007941 */ /* 0x000fea0003800200 */
.L_x_17056:
[----:B0-----:R-:W0:Y:S01]  /*2100*/  SHFL.BFLY PT, R3, R90, 0x10, 0x1f ;  /* 0x0e001f005a037f89 */ /* 0x001e2200000e0000 */
[----:B------:R-:W-:Y:S01]  /*2110*/  SHF.R.U32.HI R15, RZ, 0x5, R40 ;  /* 0x00000005ff0f7819 */ /* 0x000fe20000011628 */
[----:B------:R-:W-:Y:S01]  /*2120*/  BSSY.RECONVERGENT B0, `(.L_x_17059) ;  /* 0x0000103000007945 */ /* 0x000fe20003800200 */
[----:B------:R-:W1:Y:S01]  /*2130*/  S2R R2, SR_CgaCtaId ;  /* 0x0000000000027919 */ /* 0x000e620000008800 */
[----:B0-----:R-:W-:-:S05]  /*2140*/  FMNMX.FTZ R4, R3, R90, !PT ;  /* 0x0000005a03047209 */ /* 0x001fca0007810000 */
[----:B------:R-:W0:Y:S02]  /*2150*/  SHFL.BFLY PT, R3, R4, 0x8, 0x1f ;  /* 0x0d001f0004037f89 */ /* 0x000e2400000e0000 */
[----:B0-----:R-:W-:-:S05]  /*2160*/  FMNMX.FTZ R5, R4, R3, !PT ;  /* 0x0000000304057209 */ /* 0x001fca0007810000 */
[----:B------:R-:W0:Y:S02]  /*2170*/  SHFL.BFLY PT, R0, R5, 0x4, 0x1f ;  /* 0x0c801f0005007f89 */ /* 0x000e2400000e0000 */
[----:B0-----:R-:W-:Y:S02]  /*2180*/  FMNMX.FTZ R6, R5, R0, !PT ;  /* 0x0000000005067209 */ /* 0x001fe40007810000 */
[----:B------:R-:W-:-:S03]  /*2190*/  LOP3.LUT P0, R0, R40, 0x1f, RZ, 0xc0, !PT ;  /* 0x0000001f28007812 */ /* 0x000fc6000780c0ff */
[----:B------:R-:W0:Y:S01]  /*21a0*/  SHFL.BFLY PT, R3, R6, 0x2, 0x1f ;  /* 0x0c401f0006037f89 */ /* 0x000e2200000e0000 */
[----:B------:R-:W-:Y:S02]  /*21b0*/  ISETP.GT.U32.AND P1, PT, R0, 0x3, PT ;  /* 0x000000030000780c */ /* 0x000fe40003f24070 */
[----:B0-----:R-:W-:Y:S02]  /*21c0*/  FMNMX.FTZ R7, R6, R3, !PT ;  /* 0x0000000306077209 */ /* 0x001fe40007810000 */
[----:B------:R-:W-:-:S03]  /*21d0*/  MOV R3, 0x400 ;  /* 0x0000040000037802 */ /* 0x000fc60000000f00 */
[----:B------:R-:W0:Y:S02]  /*21e0*/  SHFL.BFLY PT, R8, R7, 0x1, 0x1f ;  /* 0x0c201f0007087f89 */ /* 0x000e2400000e0000 */
[----:B------:R-:W-:-:S05]  /*21f0*/  VIADD R9, R3, 0xa0 ;  /* 0x000000a003097836 */ /* 0x000fca0000000000 */
[----:B-1----:R-:W-:-:S05]  /*2200*/  LEA R9, R2, R9, 0x18 ;  /* 0x0000000902097211 */ /* 0x002fca00078ec0ff */
[--C-:B------:R-:W-:Y:S02]  /*2210*/  IMAD R4, R15, 0x4, R9.reuse ;  /* 0x000000040f047824 */ /* 0x100fe400078e0209 */
[----:B------:R-:W-:Y:S02]  /*2220*/  IMAD R6, R0, 0x4, R9 ;  /* 0x0000000400067824 */ /* 0x000fe400078e0209 */
[----:B------:R-:W-:-:S05]  /*2230*/  VIADD R9, R38, 0x1f ;  /* 0x0000001f26097836 */ /* 0x000fca0000000000 */
[----:B------:R-:W-:Y:S02]  /*2240*/  SHF.R.S32.HI R12, RZ, 0x1f, R9 ;  /* 0x0000001fff0c7819 */ /* 0x000fe40000011409 */
[----:B0-----:R-:W-:Y:S02]  /*2250*/  FMNMX.FTZ R11, R7, R8, !PT ;  /* 0x00000008070b7209 */ /* 0x001fe40007810000 */
        /* <DEDUP_REMOVED lines=32> */
.L_x_17063:
        /* <DEDUP_REMOVED lines=11> */
.L_x_17062:
[----:B------:R-:W-:Y:S05]  /*2510*/  BSYNC.RECONVERGENT B1 ;  /* 0x0000000000017941 */ /* 0x000fea0003800200 */
.L_x_17061:
        /* <DEDUP_REMOVED lines=12> */
.L_x_17066:
        /* <DEDUP_REMOVED lines=16> */
[----:B-----5:R-:W1:Y:S01]  /*26e0*/  LDS R36, [R8+0x1200] ;  /* 0x0012000008247984 */ /* 0x020e620000000800 */
        /* <DEDUP_REMOVED lines=83> */
.L_x_17065:
[----:B------:R-:W-:Y:S05]  /*2c20*/  BSYNC.RECONVERGENT B1 ;  /* 0x0000000000017941 */ /* 0x000fea0003800200 */
.L_x_17064:
        /* <DEDUP_REMOVED lines=55> */
.L_x_17068:
[----:B------:R-:W-:Y:S05]  /*2fa0*/  BSYNC.RECONVERGENT B1 ;  /* 0x0000000000017941 */ /* 0x000fea0003800200 */
.L_x_17067:
        /* <DEDUP_REMOVED lines=26> */
.L_x_17060:
[----:B------:R-:W-:Y:S05]  /*3150*/  BSYNC.RECONVERGENT B0 ;  /* 0x0000000000007941 */ /* 0x000fea0003800200 */
.L_x_17059:
        /* <DEDUP_REMOVED lines=40> */
.L_x_17073:
[----:B------:R-:W0:Y:S01]  /*33e0*/  LDS R7, [R6] ;  /* 0x0000000006077984 */ /* 0x000e220000000800 */
[----:B------:R-:W-:-:S05]  /*33f0*/  VIADD R8, R8, 0x1 ;  /* 0x0000000108087836 */ /* 0x000fca0000000000 */
[----:B------:R-:W-:Y:S01]  /*3400*/  ISETP.NE.AND P0, PT, R8, RZ, PT ;  /* 0x000000ff0800720c */ /* 0x000fe20003f05270 */
[----:B0-----:R-:W-:-:S05]  /*3410*/  FMUL.FTZ R7, R7, R37 ;  /* 0x0000002507077220 */ /* 0x001fca0000410000 */
[----:B------:R0:W-:Y:S02]  /*3420*/  STS [R6], R7 ;  /* 0x0000000706007388 */ /* 0x0001e40000000800 */
[----:B0-----:R-:W-:-:S05]  /*3430*/  IADD3 R6, PT, PT, R6, 0x200, RZ ;  /* 0x0000020006067810 */ /* 0x001fca0007ffe0ff */
[----:B------:R-:W-:Y:S05]  /*3440*/  @P0 BRA `(.L_x_17073) ;  /* 0xfffffffc00e40947 */ /* 0x000fea000383ffff */
.L_x_17072:
[----:B------:R-:W-:Y:S05]  /*3450*/  BSYNC.RECONVERGENT B1 ;  /* 0x0000000000017941 */ /* 0x000fea0003800200 */
.L_x_17071:
        /* <DEDUP_REMOVED lines=12> */
.L_x_17076:
        /* <DEDUP_REMOVED lines=52> */
.L_x_17075:
[----:B------:R-:W-:Y:S05]  /*3860*/  BSYNC.RECONVERGENT B1 ;  /* 0x0000000000017941 */ /* 0x000fea0003800200 */
.L_x_17074:
        /* <DEDUP_REMOVED lines=31> */
.L_x_17078:
[----:B------:R-:W-:Y:S05]  /*3a60*/  BSYNC.RECONVERGENT B1 ;  /* 0x0000000000017941 */ /* 0x000fea0003800200 */
.L_x_17077:
        /* <DEDUP_REMOVED lines=14> */
.L_x_17070:
[----:B------:R-:W-:Y:S05]  /*3b50*/  BSYNC.RECONVERGENT B0 ;  /* 0x0000000000007941 */ /* 0x000fea0003800200 */
.L_x_17069:
[----:B------:R-:W-:Y:S01]  /*3b60*/  ISETP.GE.AND P0, PT, R15, R34, PT ;  /* 0x000000220f00720c */ /* 0x000fe20003f06270 */
[----:B------:R-:W-:Y:S01]  /*3b70*/  BAR.SYNC.DEFER_BLOCKING 0x0 ;  /* 0x0000000000007b1d */ /* 0x000fe20000010000 */
[----:B------:R-:W-:Y:S02]  /*3b80*/  HFMA2 R14, -RZ, RZ, 0, 0 ;  /* 0x00000000ff0e7431 */ /* 0x000fe400000001ff */
[----:B------:R-:W-:Y:S01]  /*3b90*/  IMAD.MOV.U32 R25, RZ, RZ, RZ ;  /* 0x000000ffff197224 */ /* 0x000fe200078e00ff */
[----:B------:R-:W-:Y:S02]  /*3ba0*/  CS2R R16, SRZ ;  /* 0x0000000000107805 */ /* 0x000fe4000001ff00 */
[----:B------:R-:W-:Y:S02]  /*3bb0*/  CS2R R18, SRZ ;  /* 0x0000000000127805 */ /* 0x000fe4000001ff00 */
[----:B------:R-:W-:Y:S01]  /*3bc0*/  CS2R R20, SRZ ;  /* 0x0000000000147805 */ /* 0x000fe2000001ff00 */
[----:B------:R-:W2:Y:S01]  /*3bd0*/  LDCU UR9, c[0x0][0x3cc] ;  /* 0x00007980ff0977ac */ /* 0x000ea20008000800 */
[----:B------:R-:W-:Y:S01]  /*3be0*/  BSSY.RECONVERGENT B0, `(.L_x_17079) ;  /* 0x00002a4000007945 */ /* 0x000fe20003800200 */
[----:B------:R-:W-:Y:S01]  /*3bf0*/  CS2R R22, SRZ ;  /* 0x0000000000167805 */ /* 0x000fe2000001ff00 */
[----:B------:R-:W3:Y:S02]  /*3c00*/  LDCU.64 UR4, c[0x0][0x398] ;  /* 0x00007300ff0477ac */ /* 0x000ee40008000a00 */
[----:B------:R-:W-:Y:S05]  /*3c10*/  @P0 BRA `(.L_x_17080) ;  /* 0x0000002800800947 */ /* 0x000fea0003800000 */
[----:B------:R-:W4:Y:S01]  /*3c20*/  LDCU.64 UR10, c[0x0][0x3a8] ;  /* 0x00007500ff0a77ac */ /* 0x000f220008000a00 */
[----:B------:R-:W-:Y:S01]  /*3c30*/  SHF.R.U32.HI R4, RZ, 0x3, R40 ;  /* 0x00000003ff047819 */ /* 0x000fe20000011628 */
[----:B-1----:R-:W-:Y:S01]  /*3c40*/  IMAD.MOV.U32 R5, RZ, RZ, RZ ;  /* 0x000000ffff057224 */ /* 0x002fe200078e00ff */
[----:B------:R-:W-:Y:S01]  /*3c50*/  IADD3 R3, PT, PT, R3, 0xc0, RZ ;  /* 0x000000c003037810 */ /* 0x000fe20007ffe0ff */
[----:B------:R-:W1:Y:S01]  /*3c60*/  LDCU UR8, c[0x0][0x3d0] ;  /* 0x00007a00ff0877ac */ /* 0x000e620008000800 */
[----:B------:R-:W-:Y:S01]  /*3c70*/  LOP3.LUT R4, R4, 0x7c, RZ, 0xc0, !PT ;  /* 0x0000007c04047812 */ /* 0x000fe200078ec0ff */
[----:B------:R-:W-:Y:S01]  /*3c80*/  IMAD.SHL.U32 R6, R40, 0x20, RZ ;  /* 0x0000002028067824 */ /* 0x000fe200078e00ff */
[----:B------:R-:W-:Y:S01]  /*3c90*/  LEA R3, R2, R3, 0x18 ;  /* 0x0000000302037211 */ /* 0x000fe200078ec0ff */
[----:B------:R-:W-:Y:S01]  /*3ca0*/  IMAD.SHL.U32 R28, R40, 0x8, RZ ;  /* 0x00000008281c7824 */ /* 0x000fe200078e00ff */
[----:B------:R-:W-:Y:S01]  /*3cb0*/  IADD3 R27, PT, PT, R15, 0x1, RZ ;  /* 0x000000010f1b7810 */ /* 0x000fe20007ffe0ff */
[----:B------:R-:W-:Y:S01]  /*3cc0*/  IMAD.WIDE R4, R33, 0x4, R4 ;  /* 0x0000000421047825 */ /* 0x000fe200078e0204 */
[----:B------:R-:W-:-:S02]  /*3cd0*/  LOP3.LUT R6, R6, 0x60, RZ, 0xe2, !PT ;  /* 0x0000006006067812 */ /* 0x000fc400078ee2ff */
[----:B------:R-:W-:Y:S01]  /*3ce0*/  MOV R25, RZ ;  /* 0x000000ff00197202 */ /* 0x000fe20000000f00 */
[C---:B------:R-:W-:Y:S02]  /*3cf0*/  IMAD.IADD R75, R15.reuse, 0x1, -R34 ;  /* 0x000000010f4b7824 */ /* 0x040fe400078e0a22 */
[----:B------:R-:W-:Y:S01]  /*3d00*/  IMAD R6, R15, 0x80, R6 ;  /* 0x000000800f067824 */ /* 0x000fe200078e0206 */
[----:B----4-:R-:W-:Y:S02]  /*3d10*/  IADD3 R24, P0, PT, R4, UR10, RZ ;  /* 0x0000000a04187c10 */ /* 0x010fe4000ff1e0ff */
[----:B------:R-:W-:Y:S01]  /*3d20*/  LOP3.LUT R4, R28, 0x18, RZ, 0xc0, !PT ;  /* 0x000000181c047812 */ /* 0x000fe200078ec0ff */
[----:B-1----:R-:W-:Y:S01]  /*3d30*/  IMAD R2, R35, UR8, RZ ;  /* 0x0000000823027c24 */ /* 0x002fe2000f8e02ff */
[----:B------:R-:W-:-:S03]  /*3d40*/  IADD3 R26, PT, PT, R6, 0x10, R3 ;  /* 0x00000010061a7810 */ /* 0x000fc60007ffe003 */
[----:B------:R-:W-:Y:S01]  /*3d50*/  IMAD R4, R15, 0x20, R4 ;  /* 0x000000200f047824 */ /* 0x000fe200078e0204 */
[----:B------:R-:W-:Y:S02]  /*3d60*/  IADD3.X R29, PT, PT, R5, UR11, RZ, P0, !PT ;  /* 0x0000000b051d7c10 */ /* 0x000fe400087fe4ff */
[----:B------:R-:W-:Y:S01]  /*3d70*/  LOP3.LUT R28, R28, 0xf8, RZ, 0xc0, !PT ;  /* 0x000000f81c1c7812 */ /* 0x000fe200078ec0ff */
[----:B------:R-:W-:Y:S01]  /*3d80*/  VIADD R31, R4, 0x3 ;  /* 0x00000003041f7836 */ /* 0x000fe20000000000 */
[----:B------:R-:W-:-:S07]  /*3d90*/  SHF.R.S32.HI R3, RZ, 0x1f, R2 ;  /* 0x0000001fff037819 */ /* 0x000fce0000011402 */
.L_x_17101:
[----:B------:R-:W-:Y:S01]  /*3da0*/  IMAD.MOV.U32 R6, RZ, RZ, R24 ;  /* 0x000000ffff067224 */ /* 0x000fe200078e0018 */
[----:B0-----:R-:W-:Y:S01]  /*3db0*/  MOV R7, R29 ;  /* 0x0000001d00077202 */ /* 0x001fe20000000f00 */
        /* <DEDUP_REMOVED lines=10> */
[----:B-----5:R1:W5:Y:S04]  /*3e60*/  LDG.E.CONSTANT R69, desc[UR6][R12.64+0x200] ;  /* 0x000200060c457981 */ /* 0x020368000c1e9900 */
        /* <DEDUP_REMOVED lines=38> */
[----:B------:R-:W-:Y:S01]  /*40d0*/  F2FP.BF16.F32.PACK_AB R4, R5, R4 ;  /* 0x000000040504723e */ /* 0x000fe200000010ff */
[----:B------:R1:W5:Y:S04]  /*40e0*/  LDG.E.CONSTANT R7, desc[UR6][R12.64] ;  /* 0x000000060c077981 */ /* 0x000368000c1e9900 */
[----:B------:R1:W5:Y:S04]  /*40f0*/  LDG.E.CONSTANT R11, desc[UR6][R12.64+0x4] ;  /* 0x000004060c0b7981 */ /* 0x000368000c1e9900 */
[----:B------:R1:W5:Y:S04]  /*4100*/  LDG.E.CONSTANT R8, desc[UR6][R12.64+0x8] ;  /* 0x000008060c087981 */ /* 0x000368000c1e9900 */
[----:B------:R1:W5:Y:S01]  /*4110*/  LDG.E.CONSTANT R10, desc[UR6][R12.64+0xc] ;  /* 0x00000c060c0a7981 */ /* 0x000362000c1e9900 */
[----:B------:R-:W-:Y:S01]  /*4120*/  VIADD R5, R31, 0xfffffffd ;  /* 0xfffffffd1f057836 */ /* 0x000fe20000000000 */
[----:B------:R-:W-:Y:S06]  /*4130*/  @P0 BRA `(.L_x_17082) ;  /* 0x0000000000780947 */ /* 0x000fec0003800000 */
[C---:B------:R-:W-:Y:S01]  /*4140*/  IADD3 R9, PT, PT, R31.reuse, -0x1, RZ ;  /* 0xffffffff1f097810 */ /* 0x040fe20007ffe0ff */
[C---:B-1----:R-:W-:Y:S01]  /*4150*/  VIADD R13, R31.reuse, 0x1 ;  /* 0x000000011f0d7836 */ /* 0x042fe20000000000 */
        /* <DEDUP_REMOVED lines=9> */
[----:B------:R-:W-:Y:S02]  /*41f0*/  SEL R72, R12, RZ, !P6 ;  /* 0x000000ff0c487207 */ /* 0x000fe40007000000 */
[-C--:B------:R-:W-:Y:S02]  /*4200*/  ISETP.GE.AND P4, PT, R71, R38.reuse, PT ;  /* 0x000000264700720c */ /* 0x080fe40003f86270 */
        /* <DEDUP_REMOVED lines=17> */
.L_x_17082:
[----:B------:R-:W-:Y:S05]  /*4320*/  BSYNC.RECONVERGENT B1 ;  /* 0x0000000000017941 */ /* 0x000fea0003800200 */
.L_x_17081:
[----:B-1---5:R-:W-:Y:S02]  /*4330*/  HFMA2.BF16_V2 R13, R6, R11, -RZ ;  /* 0x0000000b060d7231 */ /* 0x022fe400003000ff */
[----:B------:R-:W-:Y:S02]  /*4340*/  HMUL2.BF16_V2 R12, R4, R7 ;  /* 0x00000007040c7232 */ /* 0x000fe40000200000 */
[----:B------:R-:W-:Y:S01]  /*4350*/  IMAD.MOV.U32 R9, RZ, RZ, R76 ;  /* 0x000000ffff097224 */ /* 0x000fe200078e004c */
[----:B------:R-:W-:Y:S01]  /*4360*/  MOV R7, R74 ;  /* 0x0000004a00077202 */ /* 0x000fe20000000f00 */
[----:B------:R-:W-:Y:S01]  /*4370*/  BSSY.RECONVERGENT B1, `(.L_x_17083) ;  /* 0x0000038000017945 */ /* 0x000fe20003800200 */
[----:B------:R-:W-:-:S03]  /*4380*/  PRMT R11, R12, 0x7632, R11 ;  /* 0x000076320c0b7816 */ /* 0x000fc6000000000b */
[----:B------:R-:W-:Y:S02]  /*4390*/  HMUL2.BF16_V2 R71, R7, R8 ;  /* 0x0000000807477232 */ /* 0x000fe40000200000 */
[----:B------:R-:W-:Y:S01]  /*43a0*/  HFMA2.BF16_V2 R72, R9, R10, -RZ ;  /* 0x0000000a09487231 */ /* 0x000fe200003000ff */
[----:B------:R-:W-:Y:S02]  /*43b0*/  PRMT R8, R12, 0x7610, R8 ;  /* 0x000076100c087816 */ /* 0x000fe40000000008 */
[C---:B------:R-:W-:Y:S02]  /*43c0*/  PRMT R10, R13.reuse, 0x7610, R10 ;  /* 0x000076100d0a7816 */ /* 0x040fe4000000000a */
[----:B------:R-:W-:Y:S01]  /*43d0*/  PRMT R12, R13, 0x7632, R12 ;  /* 0x000076320d0c7816 */ /* 0x000fe2000000000c */
[----:B------:R-:W-:Y:S01]  /*43e0*/  IMAD.U32 R73, R8, 0x10000, RZ ;  /* 0x0001000008497824 */ /* 0x000fe200078e00ff */
[C---:B------:R-:W-:Y:S01]  /*43f0*/  PRMT R13, R71.reuse, 0x7610, R13 ;  /* 0x00007610470d7816 */ /* 0x040fe2000000000d */
[----:B------:R-:W-:Y:S01]  /*4400*/  IMAD.U32 R10, R10, 0x10000, RZ ;  /* 0x000100000a0a7824 */ /* 0x000fe200078e00ff */
[----:B------:R-:W-:-:S02]  /*4410*/  PRMT R71, R71, 0x7632, R71 ;  /* 0x0000763247477816 */ /* 0x000fc40000000047 */
[----:B------:R-:W-:Y:S01]  /*4420*/  SHF.L.U32 R74, R11, 0x10, RZ ;  /* 0x000000100b4a7819 */ /* 0x000fe200000006ff */
[----:B------:R-:W-:Y:S01]  /*4430*/  IMAD.U32 R11, R12, 0x10000, RZ ;  /* 0x000100000c0b7824 */ /* 0x000fe200078e00ff */
[----:B------:R-:W-:Y:S01]  /*4440*/  PRMT R8, R72, 0x7632, R8 ;  /* 0x0000763248087816 */ /* 0x000fe20000000008 */
[----:B------:R-:W-:Y:S01]  /*4450*/  IMAD.U32 R12, R71, 0x10000, RZ ;  /* 0x00010000470c7824 */ /* 0x000fe200078e00ff */
[----:B------:R-:W-:Y:S01]  /*4460*/  SHF.L.U32 R13, R13, 0x10, RZ ;  /* 0x000000100d0d7819 */ /* 0x000fe200000006ff */
[----:B------:R-:W-:Y:S01]  /*4470*/  FADD.FTZ R73, R73, R74 ;  /* 0x0000004a49497221 */ /* 0x000fe20000010000 */
[----:B------:R-:W-:Y:S01]  /*4480*/  FADD.FTZ R10, R10, R11 ;  /* 0x0000000b0a0a7221 */ /* 0x000fe20000010000 */
[----:B------:R-:W-:Y:S01]  /*4490*/  SHF.L.U32 R11, R8, 0x10, RZ ;  /* 0x00000010080b7819 */ /* 0x000fe200000006ff */
[----:B------:R-:W-:Y:S02]  /*44a0*/  IMAD.U32 R72, R72, 0x10000, RZ ;  /* 0x0001000048487824 */ /* 0x000fe400078e00ff */
[----:B------:R-:W-:Y:S01]  /*44b0*/  FADD.FTZ R13, R13, R12 ;  /* 0x0000000c0d0d7221 */ /* 0x000fe20000010000 */
[----:B------:R-:W-:Y:S01]  /*44c0*/  FADD.FTZ R10, R73, R10 ;  /* 0x0000000a490a7221 */ /* 0x000fe20000010000 */
[----:B------:R-:W-:-:S03]  /*44d0*/  FADD.FTZ R11, R72, R11 ;  /* 0x0000000b480b7221 */ /* 0x000fc60000010000 */
        /* <DEDUP_REMOVED lines=33> */
.L_x_17084:
[----:B------:R-:W-:Y:S05]  /*46f0*/  BSYNC.RECONVERGENT B1 ;  /* 0x0000000000017941 */ /* 0x000fea0003800200 */
.L_x_17083:
[----:B------:R-:W-:Y:S02]  /*4700*/  HFMA2.BF16_V2 R11, R6, R70, -RZ ;  /* 0x00000046060b7231 */ /* 0x000fe400003000ff */
[----:B------:R-:W-:Y:S01]  /*4710*/  HMUL2.BF16_V2 R8, R4, R69 ;  /* 0x0000004504087232 */ /* 0x000fe20000200000 */
[----:B------:R-:W-:Y:S01]  /*4720*/  BSSY.RECONVERGENT B1, `(.L_x_17085) ;  /* 0x0000025000017945 */ /* 0x000fe20003800200 */
[----:B------:R-:W-:Y:S02]  /*4730*/  HMUL2.BF16_V2 R13, R7, R68 ;  /* 0x00000044070d7232 */ /* 0x000fe40000200000 */
[----:B------:R-:W-:Y:S01]  /*4740*/  FADD.FTZ R25, R10, R25 ;  /* 0x000000190a197221 */ /* 0x000fe20000010000 */
        /* <DEDUP_REMOVED lines=17> */
[----:B------:R-:W-:Y:S02]  /*4860*/  PRMT R69, R65, 0x7632, R69 ;  /* 0x0000763241457816 */ /* 0x000fe40000000045 */
        /* <DEDUP_REMOVED lines=16> */
.L_x_17086:
[----:B------:R-:W-:Y:S05]  /*4970*/  BSYNC.RECONVERGENT B1 ;  /* 0x0000000000017941 */ /* 0x000fea0003800200 */
.L_x_17085:
        /* <DEDUP_REMOVED lines=10> */
[----:B------:R-:W-:Y:S02]  /*4a20*/  HMUL2.BF16_V2 R65, R7, R65 ;  /* 0x0000004107417232 */ /* 0x000fe40000200000 */
[----:B------:R-:W-:Y:S01]  /*4a30*/  FADD.FTZ R68, R13, R68 ;  /* 0x000000440d447221 */ /* 0x000fe20000010000 */
[----:B------:R-:W-:Y:S01]  /*4a40*/  PRMT R12, R10, 0x7632, R12 ;  /* 0x000076320a0c7816 */ /* 0x000fe2000000000c */
[----:B------:R-:W-:Y:S01]  /*4a50*/  FADD.FTZ R11, R8, R11 ;  /* 0x0000000b080b7221 */ /* 0x000fe20000010000 */
[C---:B------:R-:W-:Y:S01]  /*4a60*/  PRMT R13, R64.reuse, 0x7610, R13 ;  /* 0x00007610400d7816 */ /* 0x040fe2000000000d */
[C---:B------:R-:W-:Y:S01]  /*4a70*/  HFMA2.BF16_V2 R8, R9.reuse, R62, -RZ ;  /* 0x0000003e09087231 */ /* 0x040fe200003000ff */
[----:B------:R-:W-:Y:S01]  /*4a80*/  PRMT R63, R64, 0x7632, R63 ;  /* 0x00007632403f7816 */ /* 0x000fe2000000003f */
[----:B------:R-:W-:Y:S01]  /*4a90*/  IMAD.U32 R69, R12, 0x10000, RZ ;  /* 0x000100000c457824 */ /* 0x000fe200078e00ff */
[----:B------:R-:W-:Y:S01]  /*4aa0*/  SHF.L.U32 R13, R13, 0x10, RZ ;  /* 0x000000100d0d7819 */ /* 0x000fe200000006ff */
[----:B------:R-:W-:-:S02]  /*4ab0*/  HFMA2.BF16_V2 R62, R9, R66, -RZ ;  /* 0x00000042093e7231 */ /* 0x000fc400003000ff */
[----:B------:R-:W-:Y:S01]  /*4ac0*/  IMAD.U32 R10, R10, 0x10000, RZ ;  /* 0x000100000a0a7824 */ /* 0x000fe200078e00ff */
[----:B------:R-:W-:Y:S01]  /*4ad0*/  BSSY.RECONVERGENT B1, `(.L_x_17087) ;  /* 0x0000033000017945 */ /* 0x000fe20003800200 */
[----:B------:R-:W-:Y:S02]  /*4ae0*/  IMAD.U32 R12, R63, 0x10000, RZ ;  /* 0x000100003f0c7824 */ /* 0x000fe400078e00ff */
[----:B------:R-:W-:Y:S01]  /*4af0*/  FADD.FTZ R11, R11, R68 ;  /* 0x000000440b0b7221 */ /* 0x000fe20000010000 */
[----:B------:R-:W-:Y:S01]  /*4b00*/  FADD.FTZ R69, R10, R69 ;  /* 0x000000450a457221 */ /* 0x000fe20000010000 */
[C---:B------:R-:W-:Y:S01]  /*4b10*/  PRMT R10, R8.reuse, 0x7632, R10 ;  /* 0x00007632080a7816 */ /* 0x040fe2000000000a */
[--C-:B------:R-:W-:Y:S01]  /*4b20*/  FADD.FTZ R64, R13, R12.reuse ;  /* 0x0000000c0d407221 */ /* 0x100fe20000010000 */
[C---:B------:R-:W-:Y:S01]  /*4b30*/  PRMT R12, R65.reuse, 0x7610, R12 ;  /* 0x00007610410c7816 */ /* 0x040fe2000000000c */
[----:B------:R-:W-:Y:S01]  /*4b40*/  IMAD.U32 R8, R8, 0x10000, RZ ;  /* 0x0001000008087824 */ /* 0x000fe200078e00ff */
[----:B------:R-:W-:Y:S01]  /*4b50*/  PRMT R13, R65, 0x7632, R13 ;  /* 0x00007632410d7816 */ /* 0x000fe2000000000d */
[----:B------:R-:W-:Y:S01]  /*4b60*/  FADD.FTZ R64, R69, R64 ;  /* 0x0000004045407221 */ /* 0x000fe20000010000 */
        /* <DEDUP_REMOVED lines=28> */
[C---:B------:R-:W-:Y:S02]  /*4d30*/  PRMT R63, R50.reuse, 0x7632, R63 ;  /* 0x00007632323f7816 */ /* 0x040fe4000000003f */
        /* <DEDUP_REMOVED lines=12> */
.L_x_17088:
[----:B------:R-:W-:Y:S05]  /*4e00*/  BSYNC.RECONVERGENT B1 ;  /* 0x0000000000017941 */ /* 0x000fea0003800200 */
.L_x_17087:
        /* <DEDUP_REMOVED lines=41> */
.L_x_17090:
[----:B------:R-:W-:Y:S05]  /*50a0*/  BSYNC.RECONVERGENT B1 ;  /* 0x0000000000017941 */ /* 0x000fea0003800200 */
.L_x_17089:
[----:B------:R-:W-:Y:S01]  /*50b0*/  SHF.L.U32 R63, R10, 0x10, RZ ;  /* 0x000000100a3f7819 */ /* 0x000fe200000006ff */
[----:B------:R-:W-:Y:S02]  /*50c0*/  HFMA2.BF16_V2 R10, R4, R52, -RZ ;  /* 0x00000034040a7231 */ /* 0x000fe400003000ff */
[----:B------:R-:W-:Y:S02]  /*50d0*/  IMAD.U32 R65, R50, 0x10000, RZ ;  /* 0x0001000032417824 */ /* 0x000fe400078e00ff */
[----:B------:R-:W-:Y:S02]  /*50e0*/  HMUL2.BF16_V2 R50, R6, R53 ;  /* 0x0000003506327232 */ /* 0x000fe40000200000 */
[----:B------:R-:W-:Y:S01]  /*50f0*/  IMAD.U32 R8, R8, 0x10000, RZ ;  /* 0x0001000008087824 */ /* 0x000fe200078e00ff */
[----:B------:R-:W-:Y:S01]  /*5100*/  SHF.L.U32 R61, R61, 0x10, RZ ;  /* 0x000000103d3d7819 */ /* 0x000fe200000006ff */
[----:B------:R-:W-:Y:S01]  /*5110*/  IMAD.U32 R12, R12, 0x10000, RZ ;  /* 0x000100000c0c7824 */ /* 0x000fe200078e00ff */
[----:B------:R-:W-:Y:S01]  /*5120*/  BSSY.RECONVERGENT B1, `(.L_x_17091) ;  /* 0x0000043000017945 */ /* 0x000fe20003800200 */
[----:B------:R-:W-:Y:S01]  /*5130*/  PRMT R52, R50, 0x7632, R52 ;  /* 0x0000763232347816 */ /* 0x000fe20000000034 */
[----:B------:R-:W-:Y:S01]  /*5140*/  FADD.FTZ R8, R8, R63 ;  /* 0x0000003f08087221 */ /* 0x000fe20000010000 */
[----:B------:R-:W-:Y:S01]  /*5150*/  FADD.FTZ R65, R12, R65 ;  /* 0x000000410c417221 */ /* 0x000fe20000010000 */
[----:B------:R-:W-:Y:S01]  /*5160*/  PRMT R12, R10, 0x7632, R12 ;  /* 0x000076320a0c7816 */ /* 0x000fe2000000000c */
[----:B------:R-:W-:-:S02]  /*5170*/  IMAD.U32 R50, R50, 0x10000, RZ ;  /* 0x0001000032327824 */ /* 0x000fc400078e00ff */
[----:B------:R-:W-:Y:S01]  /*5180*/  FADD.FTZ R14, R11, R14 ;  /* 0x0000000e0b0e7221 */ /* 0x000fe20000010000 */
[----:B------:R-:W-:Y:S02]  /*5190*/  IMAD.U32 R63, R52, 0x10000, RZ ;  /* 0x00010000343f7824 */ /* 0x000fe400078e00ff */
[----:B------:R-:W-:Y:S01]  /*51a0*/  FADD.FTZ R65, R8, R65 ;  /* 0x0000004108417221 */ /* 0x000fe20000010000 */
[----:B------:R-:W-:Y:S01]  /*51b0*/  SHF.L.U32 R53, R12, 0x10, RZ ;  /* 0x000000100c357819 */ /* 0x000fe200000006ff */
[----:B------:R-:W-:Y:S02]  /*51c0*/  HFMA2.BF16_V2 R8, R9, R51, -RZ ;  /* 0x0000003309087231 */ /* 0x000fe400003000ff */
[----:B------:R-:W-:Y:S02]  /*51d0*/  HMUL2.BF16_V2 R12, R7, R54 ;  /* 0x00000036070c7232 */ /* 0x000fe40000200000 */
[----:B------:R-:W-:Y:S02]  /*51e0*/  HFMA2.BF16_V2 R52, R9, R55, -RZ ;  /* 0x0000003709347231 */ /* 0x000fe400003000ff */
[----:B------:R-:W-:-:S02]  /*51f0*/  IMAD.U32 R62, R62, 0x10000, RZ ;  /* 0x000100003e3e7824 */ /* 0x000fc400078e00ff */
[----:B------:R-:W-:Y:S01]  /*5200*/  FADD.FTZ R54, R50, R63 ;  /* 0x0000003f32367221 */ /* 0x000fe20000010000 */
[----:B------:R-:W-:Y:S01]  /*5210*/  IMAD.U32 R10, R10, 0x10000, RZ ;  /* 0x000100000a0a7824 */ /* 0x000fe200078e00ff */
[C---:B------:R-:W-:Y:S01]  /*5220*/  PRMT R50, R12.reuse, 0x7632, R50 ;  /* 0x000076320c327816 */ /* 0x040fe20000000032 */
[----:B------:R-:W-:Y:S01]  /*5230*/  FADD.FTZ R62, R61, R62 ;  /* 0x0000003e3d3e7221 */ /* 0x000fe20000010000 */
[----:B------:R-:W-:Y:S01]  /*5240*/  SHF.L.U32 R12, R12, 0x10, RZ ;  /* 0x000000100c0c7819 */ /* 0x000fe200000006ff */
[--C-:B------:R-:W-:Y:S01]  /*5250*/  FADD.FTZ R61, R10, R53.reuse ;  /* 0x000000350a3d7221 */ /* 0x100fe20000010000 */
[----:B------:R-:W-:Y:S01]  /*5260*/  PRMT R10, R8, 0x7632, R10 ;  /* 0x00007632080a7816 */ /* 0x000fe2000000000a */
[----:B------:R-:W-:Y:S01]  /*5270*/  IMAD.U32 R55, R50, 0x10000, RZ ;  /* 0x0001000032377824 */ /* 0x000fe200078e00ff */
        /* <DEDUP_REMOVED lines=10> */
[----:B------:R-:W-:Y:S01]  /*5320*/  FADD.FTZ R54, R54, R55 ;  /* 0x0000003736367221 */ /* 0x000fe20000010000 */
[----:B------:R-:W-:Y:S01]  /*5330*/  FADD.FTZ R16, R13, R16 ;  /* 0x000000100d107221 */ /* 0x000fe20000010000 */
        /* <DEDUP_REMOVED lines=33> */
.L_x_17092:
[----:B------:R-:W-:Y:S05]  /*5550*/  BSYNC.RECONVERGENT B1 ;  /* 0x0000000000017941 */ /* 0x000fea0003800200 */
.L_x_17091:
[----:B------:R-:W-:Y:S02]  /*5560*/  HFMA2.BF16_V2 R11, R6, R57, -RZ ;  /* 0x00000039060b7231 */ /* 0x000fe400003000ff */
[----:B------:R-:W-:Y:S02]  /*5570*/  HMUL2.BF16_V2 R8, R4, R56 ;  /* 0x0000003804087232 */ /* 0x000fe40000200000 */
[----:B------:R-:W-:Y:S02]  /*5580*/  HFMA2.BF16_V2 R59, R9, R59, -RZ ;  /* 0x0000003b093b7231 */ /* 0x000fe400003000ff */
[----:B------:R-:W-:Y:S01]  /*5590*/  HMUL2.BF16_V2 R13, R7, R58 ;  /* 0x0000003a070d7232 */ /* 0x000fe20000200000 */
[----:B------:R-:W-:Y:S01]  /*55a0*/  BSSY.RECONVERGENT B1, `(.L_x_17093) ;  /* 0x0000033000017945 */ /* 0x000fe20003800200 */
[----:B------:R-:W-:Y:S01]  /*55b0*/  FADD.FTZ R17, R62, R17 ;  /* 0x000000113e117221 */ /* 0x000fe20000010000 */
[----:B------:R-:W-:Y:S01]  /*55c0*/  PRMT R10, R8, 0x7632, R10 ;  /* 0x00007632080a7816 */ /* 0x000fe2000000000a */
[----:B------:R-:W-:Y:S01]  /*55d0*/  FADD.FTZ R18, R53, R18 ;  /* 0x0000001235127221 */ /* 0x000fe20000010000 */
        /* <DEDUP_REMOVED lines=47> */
.L_x_17094:
[----:B------:R-:W-:Y:S05]  /*58d0*/  BSYNC.RECONVERGENT B1 ;  /* 0x0000000000017941 */ /* 0x000fea0003800200 */
.L_x_17093:
[----:B------:R-:W-:Y:S01]  /*58e0*/  FADD.FTZ R8, R8, R13 ;  /* 0x0000000d08087221 */ /* 0x000fe20000010000 */
[----:B------:R-:W-:Y:S02]  /*58f0*/  HFMA2.BF16_V2 R13, R6, R49, -RZ ;  /* 0x00000031060d7231 */ /* 0x000fe400003000ff */
[----:B------:R-:W-:Y:S02]  /*5900*/  HMUL2.BF16_V2 R10, R4, R60 ;  /* 0x0000003c040a7232 */ /* 0x000fe40000200000 */
[----:B------:R-:W-:Y:S02]  /*5910*/  HFMA2.BF16_V2 R32, R9, R32, -RZ ;  /* 0x0000002009207231 */ /* 0x000fe400003000ff */
[----:B------:R-:W-:Y:S02]  /*5920*/  HMUL2.BF16_V2 R49, R7, R30 ;  /* 0x0000001e07317232 */ /* 0x000fe40000200000 */
[----:B------:R-:W-:Y:S01]  /*5930*/  FADD.FTZ R11, R11, R50 ;  /* 0x000000320b0b7221 */ /* 0x000fe20000010000 */
[----:B------:R-:W-:Y:S01]  /*5940*/  BSSY.RECONVERGENT B1, `(.L_x_17095) ;  /* 0x0000031000017945 */ /* 0x000fe20003800200 */
[C---:B------:R-:W-:Y:S01]  /*5950*/  PRMT R12, R10.reuse, 0x7632, R12 ;  /* 0x000076320a0c7816 */ /* 0x040fe2000000000c */
[----:B------:R-:W-:Y:S01]  /*5960*/  IMAD.U32 R10, R10, 0x10000, RZ ;  /* 0x000100000a0a7824 */ /* 0x000fe200078e00ff */
[----:B------:R-:W-:-:S02]  /*5970*/  PRMT R50, R49, 0x7632, R50 ;  /* 0x0000763231327816 */ /* 0x000fc40000000032 */
[C---:B------:R-:W-:Y:S01]  /*5980*/  PRMT R30, R13.reuse, 0x7632, R30 ;  /* 0x000076320d1e7816 */ /* 0x040fe2000000001e */
        /* <DEDUP_REMOVED lines=10> */
[----:B------:R-:W-:-:S02]  /*5a30*/  SHF.L.U32 R13, R12, 0x10, RZ ;  /* 0x000000100c0d7819 */ /* 0x000fc400000006ff */
[----:B------:R-:W-:Y:S01]  /*5a40*/  FADD.FTZ R30, R51, R30 ;  /* 0x0000001e331e7221 */ /* 0x000fe20000010000 */
[----:B------:R-:W-:Y:S01]  /*5a50*/  IMAD.U32 R10, R10, 0x10000, RZ ;  /* 0x000100000a0a7824 */ /* 0x000fe200078e00ff */
[----:B------:R-:W-:Y:S06]  /*5a60*/  @P0 BRA `(.L_x_17096) ;  /* 0x0000000000780947 */ /* 0x000fec0003800000 */
[C---:B------:R-:W-:Y:S01]  /*5a70*/  VIADD R53, R31.reuse, 0x1 ;  /* 0x000000011f357836 */ /* 0x040fe20000000000 */
[CC--:B------:R-:W-:Y:S01]  /*5a80*/  ISETP.GE.AND P6, PT, R31.reuse, R38.reuse, PT ;  /* 0x000000261f00720c */ /* 0x0c0fe20003fc6270 */
[----:B------:R-:W-:Y:S01]  /*5a90*/  VIADD R51, R31, 0xffffffff ;  /* 0xffffffff1f337836 */ /* 0x000fe20000000000 */
[----:B------:R-:W-:Y:S01]  /*5aa0*/  PRMT R12, R35, 0x7632, R12 ;  /* 0x00007632230c7816 */ /* 0x000fe2000000000c */
[----:B------:R-:W-:Y:S01]  /*5ab0*/  VIADD R57, R31, 0x3 ;  /* 0x000000031f397836 */ /* 0x000fe20000000000 */
[-C--:B------:R-:W-:Y:S01]  /*5ac0*/  ISETP.GE.AND P5, PT, R53, R38.reuse, PT ;  /* 0x000000263500720c */ /* 0x080fe20003fa6270 */
[----:B------:R-:W-:Y:S01]  /*5ad0*/  VIADD R53, R31, 0x4 ;  /* 0x000000041f357836 */ /* 0x000fe20000000000 */
[----:B------:R-:W-:Y:S02]  /*5ae0*/  ISETP.GE.AND P1, PT, R51, R38, PT ;  /* 0x000000263300720c */ /* 0x000fe40003f26270 */
[C---:B------:R-:W-:Y:S02]  /*5af0*/  IADD3 R55, PT, PT, R31.reuse, 0x2, RZ ;  /* 0x000000021f377810 */ /* 0x040fe40007ffe0ff */
[----:B------:R-:W-:-:S02]  /*5b00*/  IADD3 R51, PT, PT, R31, -0x2, RZ ;  /* 0xfffffffe1f337810 */ /* 0x000fc40007ffe0ff */
[----:B------:R-:W-:Y:S02]  /*5b10*/  SEL R35, R35, RZ, !P1 ;  /* 0x000000ff23237207 */ /* 0x000fe40004800000 */
[----:B------:R-:W-:Y:S02]  /*5b20*/  SEL R32, R12, RZ, !P6 ;  /* 0x000000ff0c207207 */ /* 0x000fe40007000000 */
[-C--:B------:R-:W-:Y:S02]  /*5b30*/  ISETP.GE.AND P4, PT, R55, R38.reuse, PT ;  /* 0x000000263700720c */ /* 0x080fe40003f86270 */
        /* <DEDUP_REMOVED lines=17> */
.L_x_17096:
[----:B------:R-:W-:Y:S05]  /*5c50*/  BSYNC.RECONVERGENT B1 ;  /* 0x0000000000017941 */ /* 0x000fea0003800200 */
.L_x_17095:
        /* <DEDUP_REMOVED lines=41> */
.L_x_17098:
[----:B------:R-:W-:Y:S05]  /*5ef0*/  BSYNC.RECONVERGENT B1 ;  /* 0x0000000000017941 */ /* 0x000fea0003800200 */
.L_x_17097:
        /* <DEDUP_REMOVED lines=24> */
[----:B------:R-:W-:Y:S01]  /*6080*/  FADD.FTZ R13, R30, R13 ;  /* 0x0000000d1e0d7221 */ /* 0x000fe20000010000 */
[--C-:B------:R-:W-:Y:S01]  /*6090*/  FADD.FTZ R42, R35, R32.reuse ;  /* 0x00000020232a7221 */ /* 0x100fe20000010000 */
[C---:B------:R-:W-:Y:S01]  /*60a0*/  PRMT R32, R43.reuse, 0x7610, R32 ;  /* 0x000076102b207816 */ /* 0x040fe20000000020 */
[----:B------:R-:W-:Y:S01]  /*60b0*/  FADD.FTZ R49, R12, R49 ;  /* 0x000000310c317221 */ /* 0x000fe20000010000 */
[----:B------:R-:W-:Y:S01]  /*60c0*/  PRMT R35, R43, 0x7632, R35 ;  /* 0x000076322b237816 */ /* 0x000fe20000000023 */
[----:B------:R-:W-:Y:S01]  /*60d0*/  BSSY.RECONVERGENT B1, `(.L_x_17099) ;  /* 0x0000033000017945 */ /* 0x000fe20003800200 */
[----:B------:R-:W-:Y:S01]  /*60e0*/  PRMT R12, R10, 0x7632, R12 ;  /* 0x000076320a0c7816 */ /* 0x000fe2000000000c */
[----:B------:R-:W-:Y:S01]  /*60f0*/  IMAD.U32 R32, R32, 0x10000, RZ ;  /* 0x0001000020207824 */ /* 0x000fe200078e00ff */
[----:B------:R-:W-:Y:S01]  /*6100*/  PRMT R41, R37, 0x7632, R41 ;  /* 0x0000763225297816 */ /* 0x000fe20000000029 */
[----:B------:R-:W-:Y:S01]  /*6110*/  IMAD.U32 R10, R10, 0x10000, RZ ;  /* 0x000100000a0a7824 */ /* 0x000fe200078e00ff */
[----:B------:R-:W-:Y:S01]  /*6120*/  SHF.L.U32 R43, R35, 0x10, RZ ;  /* 0x00000010232b7819 */ /* 0x000fe200000006ff */
[----:B------:R-:W-:Y:S01]  /*6130*/  IMAD.U32 R37, R37, 0x10000, RZ ;  /* 0x0001000025257824 */ /* 0x000fe200078e00ff */
[----:B------:R-:W-:Y:S01]  /*6140*/  SHF.L.U32 R35, R12, 0x10, RZ ;  /* 0x000000100c237819 */ /* 0x000fe200000006ff */
[----:B------:R-:W-:Y:S01]  /*6150*/  FADD.FTZ R42, R49, R42 ;  /* 0x0000002a312a7221 */ /* 0x000fe20000010000 */
[----:B------:R-:W-:Y:S01]  /*6160*/  SHF.L.U32 R12, R41, 0x10, RZ ;  /* 0x00000010290c7819 */ /* 0x000fe200000006ff */
[----:B------:R-:W-:Y:S01]  /*6170*/  FADD.FTZ R43, R32, R43 ;  /* 0x0000002b202b7221 */ /* 0x000fe20000010000 */
[----:B------:R-:W-:Y:S01]  /*6180*/  FADD.FTZ R19, R8, R19 ;  /* 0x0000001308137221 */ /* 0x000fe20000010000 */
[----:B------:R-:W-:Y:S01]  /*6190*/  FADD.FTZ R10, R10, R35 ;  /* 0x000000230a0a7221 */ /* 0x000fe20000010000 */
[----:B------:R-:W-:Y:S01]  /*61a0*/  FADD.FTZ R20, R13, R20 ;  /* 0x000000140d147221 */ /* 0x000fe20000010000 */
[----:B------:R-:W-:Y:S01]  /*61b0*/  FADD.FTZ R37, R37, R12 ;  /* 0x0000000c25257221 */ /* 0x000fe20000010000 */
[----:B------:R-:W-:Y:S01]  /*61c0*/  FADD.FTZ R42, R42, R43 ;  /* 0x0000002b2a2a7221 */ /* 0x000fe20000010000 */
[----:B------:R-:W-:-:S03]  /*61d0*/  FADD.FTZ R10, R33, R10 ;  /* 0x0000000a210a7221 */ /* 0x000fc60000010000 */
[----:B------:R-:W-:Y:S01]  /*61e0*/  FADD.FTZ R37, R42, R37 ;  /* 0x000000252a257221 */ /* 0x000fe20000010000 */
[----:B------:R-:W-:-:S03]  /*61f0*/  FADD.FTZ R21, R10, R21 ;  /* 0x000000150a157221 */ /* 0x000fc60000010000 */
[----:B------:R-:W-:Y:S01]  /*6200*/  FADD.FTZ R22, R37, R22 ;  /* 0x0000001625167221 */ /* 0x000fe20000010000 */
[----:B------:R-:W-:Y:S06]  /*6210*/  @P0 BRA `(.L_x_17100) ;  /* 0x0000000000780947 */ /* 0x000fec0003800000 */
[C---:B------:R-:W-:Y:S01]  /*6220*/  VIADD R11, R31.reuse, 0xfffffffe ;  /* 0xfffffffe1f0b7836 */ /* 0x040fe20000000000 */
[C---:B------:R-:W-:Y:S01]  /*6230*/  IADD3 R13, PT, PT, R31.reuse, -0x1, RZ ;  /* 0xffffffff1f0d7810 */ /* 0x040fe20007ffe0ff */
[----:B------:R-:W-:Y:S01]  /*6240*/  VIADD R33, R31, 0x3 ;  /* 0x000000031f217836 */ /* 0x000fe20000000000 */
[-C--:B------:R-:W-:Y:S02]  /*6250*/  ISETP.GE.AND P6, PT, R5, R38.reuse, PT ;  /* 0x000000260500720c */ /* 0x080fe40003fc6270 */
[----:B------:R-:W-:Y:S02]  /*6260*/  IADD3 R5, PT, PT, R31, 0x4, RZ ;  /* 0x000000041f057810 */ /* 0x000fe40007ffe0ff */
[-C--:B------:R-:W-:Y:S01]  /*6270*/  ISETP.GE.AND P5, PT, R11, R38.reuse, PT ;  /* 0x000000260b00720c */ /* 0x080fe20003fa6270 */
[----:B------:R-:W-:Y:S01]  /*6280*/  VIADD R11, R31, 0x1 ;  /* 0x000000011f0b7836 */ /* 0x000fe20000000000 */
[----:B------:R-:W-:Y:S02]  /*6290*/  ISETP.GE.AND P4, PT, R13, R38, PT ;  /* 0x000000260d00720c */ /* 0x000fe40003f86270 */
[----:B------:R-:W-:-:S02]  /*62a0*/  IADD3 R13, PT, PT, R31, 0x2, RZ ;  /* 0x000000021f0d7810 */ /* 0x000fc40007ffe0ff */
[-C--:B------:R-:W-:Y:S02]  /*62b0*/  ISETP.GE.AND P0, PT, R5, R38.reuse, PT ;  /* 0x000000260500720c */ /* 0x080fe40003f06270 */
[----:B------:R-:W-:Y:S02]  /*62c0*/  SEL R5, R45, RZ, !P6 ;  /* 0x000000ff2d057207 */ /* 0x000fe40007000000 */
[-C--:B------:R-:W-:Y:S02]  /*62d0*/  ISETP.GE.AND P6, PT, R31, R38.reuse, PT ;  /* 0x000000261f00720c */ /* 0x080fe40003fc6270 */
[----:B------:R-:W-:Y:S02]  /*62e0*/  PRMT R8, R46, 0x7632, R8 ;  /* 0x000076322e087816 */ /* 0x000fe40000000008 */
[-C--:B------:R-:W-:Y:S02]  /*62f0*/  ISETP.GE.AND P3, PT, R11, R38.reuse, PT ;  /* 0x000000260b00720c */ /* 0x080fe40003f66270 */
[----:B------:R-:W-:-:S02]  /*6300*/  ISETP.GE.AND P2, PT, R13, R38, PT ;  /* 0x000000260d00720c */ /* 0x000fc40003f46270 */
[----:B------:R-:W-:Y:S02]  /*6310*/  ISETP.GE.AND P1, PT, R33, R38, PT ;  /* 0x000000262100720c */ /* 0x000fe40003f26270 */
[----:B------:R-:W-:Y:S02]  /*6320*/  PRMT R45, R45, 0x7632, R45 ;  /* 0x000076322d2d7816 */ /* 0x000fe4000000002d */
[----:B------:R-:W-:Y:S02]  /*6330*/  PRMT R10, R47, 0x7632, R10 ;  /* 0x000076322f0a7816 */ /* 0x000fe4000000000a */
[----:B------:R-:W-:Y:S02]  /*6340*/  PRMT R12, R48, 0x7632, R12 ;  /* 0x00007632300c7816 */ /* 0x000fe4000000000c */
[----:B------:R-:W-:Y:S02]  /*6350*/  SEL R11, R8, RZ, !P6 ;  /* 0x000000ff080b7207 */ /* 0x000fe40007000000 */
        /* <DEDUP_REMOVED lines=10> */
.L_x_17100:
[----:B------:R-:W-:Y:S05]  /*6400*/  BSYNC.RECONVERGENT B1 ;  /* 0x0000000000017941 */ /* 0x000fea0003800200 */
.L_x_17099:
[----:B------:R-:W-:Y:S02]  /*6410*/  HFMA2.BF16_V2 R6, R6, R46, -RZ ;  /* 0x0000002e06067231 */ /* 0x000fe400003000ff */
[----:B------:R-:W-:Y:S02]  /*6420*/  HMUL2.BF16_V2 R8, R7, R47 ;  /* 0x0000002f07087232 */ /* 0x000fe40000200000 */
[----:B------:R-:W-:Y:S02]  /*6430*/  HFMA2.BF16_V2 R10, R9, R48, -RZ ;  /* 0x00000030090a7231 */ /* 0x000fe400003000ff */
[----:B------:R-:W-:Y:S01]  /*6440*/  HMUL2.BF16_V2 R4, R4, R45 ;  /* 0x0000002d04047232 */ /* 0x000fe20000200000 */
[----:B------:R-:W-:Y:S01]  /*6450*/  IADD3 R24, P1, PT, R24, 0x10, RZ ;  /* 0x0000001018187810 */ /* 0x000fe20007f3e0ff */
[----:B------:R-:W-:Y:S01]  /*6460*/  VIADD R26, R26, 0x200 ;  /* 0x000002001a1a7836 */ /* 0x000fe20000000000 */
[C---:B------:R-:W-:Y:S01]  /*6470*/  PRMT R9, R8.reuse, 0x7632, R9 ;  /* 0x0000763208097816 */ /* 0x040fe20000000009 */
[----:B------:R-:W-:Y:S01]  /*6480*/  IMAD.U32 R8, R8, 0x10000, RZ ;  /* 0x0001000008087824 */ /* 0x000fe200078e00ff */
[C---:B------:R-:W-:Y:S01]  /*6490*/  PRMT R5, R4.reuse, 0x7632, R5 ;  /* 0x0000763204057816 */ /* 0x040fe20000000005 */
[----:B------:R-:W-:Y:S01]  /*64a0*/  IMAD.U32 R11, R4, 0x10000, RZ ;  /* 0x00010000040b7824 */ /* 0x000fe200078e00ff */
[C---:B------:R-:W-:Y:S01]  /*64b0*/  PRMT R7, R6.reuse, 0x7632, R7 ;  /* 0x0000763206077816 */ /* 0x040fe20000000007 */
[----:B------:R-:W-:Y:S01]  /*64c0*/  IMAD.U32 R6, R6, 0x10000, RZ ;  /* 0x0001000006067824 */ /* 0x000fe200078e00ff */
[----:B------:R-:W-:-:S02]  /*64d0*/  SHF.L.U32 R12, R5, 0x10, RZ ;  /* 0x00000010050c7819 */ /* 0x000fc400000006ff */
[----:B------:R-:W-:Y:S02]  /*64e0*/  SHF.L.U32 R7, R7, 0x10, RZ ;  /* 0x0000001007077819 */ /* 0x000fe400000006ff */
[----:B------:R-:W-:Y:S01]  /*64f0*/  PRMT R4, R10, 0x7632, R4 ;  /* 0x000076320a047816 */ /* 0x000fe20000000004 */
[----:B------:R-:W-:Y:S01]  /*6500*/  FADD.FTZ R11, R11, R12 ;  /* 0x0000000c0b0b7221 */ /* 0x000fe20000010000 */
[----:B------:R-:W-:Y:S01]  /*6510*/  SHF.L.U32 R9, R9, 0x10, RZ ;  /* 0x0000001009097819 */ /* 0x000fe200000006ff */
[----:B------:R-:W-:Y:S01]  /*6520*/  FADD.FTZ R6, R6, R7 ;  /* 0x0000000706067221 */ /* 0x000fe20000010000 */
[----:B------:R-:W-:Y:S01]  /*6530*/  VIADD R7, R27, 0x3 ;  /* 0x000000031b077836 */ /* 0x000fe20000000000 */
[----:B------:R-:W-:Y:S01]  /*6540*/  SHF.L.U32 R5, R4, 0x10, RZ ;  /* 0x0000001004057819 */ /* 0x000fe200000006ff */
[----:B------:R-:W-:Y:S02]  /*6550*/  IMAD.U32 R10, R10, 0x10000, RZ ;  /* 0x000100000a0a7824 */ /* 0x000fe400078e00ff */
[----:B------:R-:W-:Y:S01]  /*6560*/  FADD.FTZ R9, R8, R9 ;  /* 0x0000000908097221 */ /* 0x000fe20000010000 */
[----:B------:R-:W-:Y:S01]  /*6570*/  FADD.FTZ R6, R11, R6 ;  /* 0x000000060b067221 */ /* 0x000fe20000010000 */
[----:B------:R-:W-:Y:S01]  /*6580*/  ISETP.GE.AND P0, PT, R7, R34, PT ;  /* 0x000000220700720c */ /* 0x000fe20003f06270 */
[----:B------:R-:W-:Y:S01]  /*6590*/  FADD.FTZ R5, R10, R5 ;  /* 0x000000050a057221 */ /* 0x000fe20000010000 */
[----:B------:R-:W-:Y:S01]  /*65a0*/  IADD3 R75, PT, PT, R75, 0x4, RZ ;  /* 0x000000044b4b7810 */ /* 0x000fe20007ffe0ff */
[----:B------:R-:W-:Y:S01]  /*65b0*/  FADD.FTZ R6, R6, R9 ;  /* 0x0000000906067221 */ /* 0x000fe20000010000 */
[----:B------:R-:W-:Y:S01]  /*65c0*/  VIADD R27, R27, 0x4 ;  /* 0x000000041b1b7836 */ /* 0x000fe20000000000 */
[----:B------:R-:W-:-:S02]  /*65d0*/  IADD3 R31, PT, PT, R31, 0x80, RZ ;  /* 0x000000801f1f7810 */ /* 0x000fc40007ffe0ff */
[----:B------:R-:W-:Y:S01]  /*65e0*/  FADD.FTZ R6, R6, R5 ;  /* 0x0000000506067221 */ /* 0x000fe20000010000 */
[----:B------:R-:W-:-:S03]  /*65f0*/  IADD3.X R29, PT, PT, RZ, R29, RZ, P1, !PT ;  /* 0x0000001dff1d7210 */ /* 0x000fc60000ffe4ff */
[----:B------:R-:W-:Y:S02]  /*6600*/  FADD.FTZ R23, R6, R23 ;  /* 0x0000001706177221 */ /* 0x000fe40000010000 */
[----:B------:R-:W-:Y:S05]  /*6610*/  @!P0 BRA `(.L_x_17101) ;  /* 0xffffffd400e08947 */ /* 0x000fea000383ffff */
.L_x_17080:
[----:B--23--:R-:W-:Y:S05]  /*6620*/  BSYNC.RECONVERGENT B0 ;  /* 0x0000000000007941 */ /* 0x00cfea0003800200 */
.L_x_17079:
[----:B------:R-:W2:Y:S01]  /*6630*/  SHFL.BFLY PT, R2, R25, 0x2, 0x1f ;  /* 0x0c401f0019027f89 */ /* 0x000ea200000e0000 */
[----:B------:R-:W3:Y:S01]  /*6640*/  S2UR UR5, SR_CgaCtaId ;  /* 0x00000000000579c3 */ /* 0x000ee20000008800 */
[----:B------:R-:W-:Y:S01]  /*6650*/  UMOV UR4, 0x400 ;  /* 0x0000040000047882 */ /* 0x000fe20000000000 */
[----:B------:R-:W-:Y:S01]  /*6660*/  SHF.R.U32.HI R0, RZ, 0x2, R0 ;  /* 0x00000002ff007819 */ /* 0x000fe20000011600 */
[----:B------:R-:W4:Y:S01]  /*6670*/  SHFL.BFLY PT, R3, R14, 0x2, 0x1f ;  /* 0x0c401f000e037f89 */ /* 0x000f2200000e0000 */
[----:B------:R-:W-:Y:S01]  /*6680*/  UIADD3 UR4, UPT, UPT, UR4, 0xc0, URZ ;  /* 0x000000c004047890 */ /* 0x000fe2000fffe0ff */
[----:B------:R-:W-:Y:S01]  /*6690*/  BSSY.RECONVERGENT B0, `(.L_x_17102) ;  /* 0x000003f000007945 */ /* 0x000fe20003800200 */
[C---:B------:R-:W-:Y:S01]  /*66a0*/  LOP3.LUT P0, RZ, R40.reuse, 0x3c3, RZ, 0xc0, !PT ;  /* 0x000003c328ff7812 */ /* 0x040fe2000780c0ff */
[----:B-1----:R-:W1:Y:S01]  /*66b0*/  SHFL.BFLY PT, R5, R16, 0x2, 0x1f ;  /* 0x0c401f0010057f89 */ /* 0x002e6200000e0000 */
[----:B------:R-:W-:Y:S01]  /*66c0*/  IMAD R0, R15, 0x50, R0 ;  /* 0x000000500f007824 */ /* 0x000fe200078e0200 */
[----:B------:R-:W-:-:S02]  /*66d0*/  LOP3.LUT P1, RZ, R40, 0x3e3, RZ, 0xc0, !PT ;  /* 0x000003e328ff7812 */ /* 0x000fc4000782c0ff */
[----:B------:R-:W1:Y:S01]  /*66e0*/  SHFL.BFLY PT, R8, R17, 0x2, 0x1f ;  /* 0x0c401f0011087f89 */ /* 0x000e6200000e0000 */
[----:B------:R-:W-:-:S03]  /*66f0*/  ISETP.GT.U32.AND P3, PT, R40, 0x1f, PT ;  /* 0x0000001f2800780c */ /* 0x000fc60003f64070 */
[----:B0-----:R-:W0:Y:S04]  /*6700*/  SHFL.BFLY PT, R7, R18, 0x2, 0x1f ;  /* 0x0c401f0012077f89 */ /* 0x001e2800000e0000 */
[----:B------:R-:W0:Y:S04]  /*6710*/  SHFL.BFLY PT, R12, R19, 0x2, 0x1f ;  /* 0x0c401f00130c7f89 */ /* 0x000e2800000e0000 */
[----:B------:R-:W0:Y:S01]  /*6720*/  SHFL.BFLY PT, R13, R20, 0x2, 0x1f ;  /* 0x0c401f00140d7f89 */ /* 0x000e2200000e0000 */
[----:B--2---:R-:W-:Y:S01]  /*6730*/  FADD.FTZ R2, R2, R25 ;  /* 0x0000001902027221 */ /* 0x004fe20000010000 */
[----:B---3--:R-:W-:-:S02]  /*6740*/  ULEA UR4, UR5, UR4, 0x18 ;  /* 0x0000000405047291 */ /* 0x008fc4000f8ec0ff */
[----:B------:R-:W2:Y:S01]  /*6750*/  SHFL.BFLY PT, R24, R21, 0x2, 0x1f ;  /* 0x0c401f0015187f89 */ /* 0x000ea200000e0000 */
[----:B----4-:R-:W-:-:S03]  /*6760*/  FADD.FTZ R4, R3, R14 ;  /* 0x0000000e03047221 */ /* 0x010fc60000010000 */
[----:B------:R-:W3:Y:S01]  /*6770*/  SHFL.BFLY PT, R27, R22, 0x2, 0x1f ;  /* 0x0c401f00161b7f89 */ /* 0x000ee200000e0000 */
[----:B-1----:R-:W-:Y:S01]  /*6780*/  FADD.FTZ R6, R5, R16 ;  /* 0x0000001005067221 */ /* 0x002fe20000010000 */
[----:B------:R-:W-:Y:S02]  /*6790*/  LOP3.LUT R16, R40, 0x3, RZ, 0xc0, !PT ;  /* 0x0000000328107812 */ /* 0x000fe400078ec0ff */
[----:B------:R-:W1:Y:S01]  /*67a0*/  SHFL.BFLY PT, R26, R23, 0x2, 0x1f ;  /* 0x0c401f00171a7f89 */ /* 0x000e6200000e0000 */
[----:B------:R-:W-:Y:S01]  /*67b0*/  FADD.FTZ R8, R8, R17 ;  /* 0x0000001108087221 */ /* 0x000fe20000010000 */
[----:B------:R-:W-:Y:S01]  /*67c0*/  ISETP.NE.AND P2, PT, R16, RZ, PT ;  /* 0x000000ff1000720c */ /* 0x000fe20003f45270 */
[----:B0-----:R-:W-:Y:S01]  /*67d0*/  FADD.FTZ R10, R7, R18 ;  /* 0x00000012070a7221 */ /* 0x001fe20000010000 */
[----:B------:R-:W0:Y:S01]  /*67e0*/  SHFL.BFLY PT, R3, R2, 0x1, 0x1f ;  /* 0x0c201f0002037f89 */ /* 0x000e2200000e0000 */
[----:B------:R-:W-:Y:S01]  /*67f0*/  LOP3.LUT R16, R40, 0x3c0, RZ, 0xc0, !PT ;  /* 0x000003c028107812 */ /* 0x000fe200078ec0ff */
[----:B------:R-:W-:-:S02]  /*6800*/  FADD.FTZ R12, R12, R19 ;  /* 0x000000130c0c7221 */ /* 0x000fc40000010000 */
[----:B------:R-:W4:Y:S01]  /*6810*/  SHFL.BFLY PT, R5, R4, 0x1, 0x1f ;  /* 0x0c201f0004057f89 */ /* 0x000f2200000e0000 */
[----:B------:R-:W-:Y:S01]  /*6820*/  ISETP.NE.OR P5, PT, R16, 0x40, P2 ;  /* 0x000000401000780c */ /* 0x000fe200017a5670 */
[----:B------:R-:W-:Y:S02]  /*6830*/  FADD.FTZ R20, R13, R20 ;  /* 0x000000140d147221 */ /* 0x000fe40000010000 */
[----:B------:R-:W4:Y:S01]  /*6840*/  SHFL.BFLY PT, R7, R6, 0x1, 0x1f ;  /* 0x0c201f0006077f89 */ /* 0x000f2200000e0000 */
[----:B------:R-:W-:Y:S01]  /*6850*/  LOP3.LUT R18, R40, 0x3e0, RZ, 0xc0, !PT ;  /* 0x000003e028127812 */ /* 0x000fe200078ec0ff */
[----:B--2---:R-:W-:Y:S02]  /*6860*/  FADD.FTZ R24, R24, R21 ;  /* 0x0000001518187221 */ /* 0x004fe40000010000 */
[----:B------:R-:W2:Y:S01]  /*6870*/  SHFL.BFLY PT, R9, R8, 0x1, 0x1f ;  /* 0x0c201f0008097f89 */ /* 0x000ea200000e0000 */
[----:B------:R-:W-:Y:S01]  /*6880*/  LEA R0, R0, UR4, 0x2 ;  /* 0x0000000400007c11 */ /* 0x000fe2000f8e10ff */
[----:B---3--:R-:W-:-:S02]  /*6890*/  FADD.FTZ R27, R27, R22 ;  /* 0x000000161b1b7221 */ /* 0x008fc40000010000 */
[----:B------:R-:W3:Y:S01]  /*68a0*/  SHFL.BFLY PT, R11, R10, 0x1, 0x1f ;  /* 0x0c201f000a0b7f89 */ /* 0x000ee200000e0000 */
[----:B------:R-:W-:Y:S01]  /*68b0*/  ISETP.NE.OR P4, PT, R18, 0x20, P2 ;  /* 0x000000201200780c */ /* 0x000fe20001785670 */
[----:B-1----:R-:W-:Y:S02]  /*68c0*/  FADD.FTZ R26, R26, R23 ;  /* 0x000000171a1a7221 */ /* 0x002fe40000010000 */
[----:B------:R-:W1:Y:S04]  /*68d0*/  SHFL.BFLY PT, R13, R12, 0x1, 0x1f ;  /* 0x0c201f000c0d7f89 */ /* 0x000e6800000e0000 */
[----:B------:R-:W1:Y:S01]  /*68e0*/  SHFL.BFLY PT, R17, R20, 0x1, 0x1f ;  /* 0x0c201f0014117f89 */ /* 0x000e6200000e0000 */
[----:B0-----:R-:W-:-:S03]  /*68f0*/  FADD.FTZ R3, R2, R3 ;  /* 0x0000000302037221 */ /* 0x001fc60000010000 */
[----:B------:R-:W0:Y:S01]  /*6900*/  SHFL.BFLY PT, R19, R24, 0x1, 0x1f ;  /* 0x0c201f0018137f89 */ /* 0x000e2200000e0000 */
[----:B----4-:R-:W-:-:S03]  /*6910*/  FADD.FTZ R4, R4, R5 ;  /* 0x0000000504047221 */ /* 0x010fc60000010000 */
[----:B------:R-:W4:Y:S01]  /*6920*/  SHFL.BFLY PT, R14, R27, 0x1, 0x1f ;  /* 0x0c201f001b0e7f89 */ /* 0x000f2200000e0000 */
[----:B------:R-:W-:-:S03]  /*6930*/  FADD.FTZ R6, R6, R7 ;  /* 0x0000000706067221 */ /* 0x000fc60000010000 */
[----:B------:R-:W4:Y:S01]  /*6940*/  SHFL.BFLY PT, R21, R26, 0x1, 0x1f ;  /* 0x0c201f001a157f89 */ /* 0x000f2200000e0000 */
[----:B--2---:R-:W-:Y:S01]  /*6950*/  FADD.FTZ R9, R8, R9 ;  /* 0x0000000908097221 */ /* 0x004fe20000010000 */
[----:B------:R-:W-:Y:S01]  /*6960*/  BAR.SYNC.DEFER_BLOCKING 0x0 ;  /* 0x0000000000007b1d */ /* 0x000fe20000010000 */
[----:B---3--:R-:W-:Y:S01]  /*6970*/  FADD.FTZ R10, R10, R11 ;  /* 0x0000000b0a0a7221 */ /* 0x008fe20000010000 */
[----:B-1----:R-:W-:Y:S01]  /*6980*/  FADD.FTZ R13, R12, R13 ;  /* 0x0000000d0c0d7221 */ /* 0x002fe20000010000 */
[----:B------:R-:W-:Y:S01]  /*6990*/  FADD.FTZ R17, R20, R17 ;  /* 0x0000001114117221 */ /* 0x000fe20000010000 */
[----:B0-----:R-:W-:Y:S01]  /*69a0*/  FADD.FTZ R24, R24, R19 ;  /* 0x0000001318187221 */ /* 0x001fe20000010000 */
        /* <DEDUP_REMOVED lines=13> */
.L_x_17103:
[----:B------:R-:W-:Y:S05]  /*6a80*/  BSYNC.RECONVERGENT B0 ;  /* 0x0000000000007941 */ /* 0x000fea0003800200 */
.L_x_17102:
        /* <DEDUP_REMOVED lines=8> */
[----:B------:R-:W4:Y:S04]  /*6b10*/  LDS R12, [R0+0xa0] ;  /* 0x0000a000000c7984 */ /* 0x000f280000000800 */
[----:B------:R-:W4:Y:S04]  /*6b20*/  LDS R16, [R0+0xc0] ;  /* 0x0000c00000107984 */ /* 0x000f280000000800 */
[----:B------:R-:W4:Y:S04]  /*6b30*/  LDS R15, [R0+0xe0] ;  /* 0x0000e000000f7984 */ /* 0x000f280000000800 */
[----:B------:R-:W4:Y:S04]  /*6b40*/  LDS R19, [R0+0x100] ;  /* 0x0001000000137984 */ /* 0x000f280000000800 */
[----:B------:R-:W4:Y:S01]  /*6b50*/  LDS R18, [R0+0x120] ;  /* 0x0001200000127984 */ /* 0x000f220000000800 */
[----:B0-----:R-:W-:Y:S01]  /*6b60*/  FADD.FTZ R3, R3, R2 ;  /* 0x0000000203037221 */ /* 0x001fe20000010000 */
[----:B-1----:R-:W-:Y:S01]  /*6b70*/  FADD.FTZ R4, R4, R5 ;  /* 0x0000000504047221 */ /* 0x002fe20000010000 */
[----:B--2---:R-:W-:Y:S01]  /*6b80*/  FADD.FTZ R6, R6, R7 ;  /* 0x0000000706067221 */ /* 0x004fe20000010000 */
[----:B---3--:R-:W-:Y:S01]  /*6b90*/  FADD.FTZ R9, R9, R8 ;  /* 0x0000000809097221 */ /* 0x008fe20000010000 */
[----:B----4-:R-:W-:Y:S01]  /*6ba0*/  FADD.FTZ R10, R10, R11 ;  /* 0x0000000b0a0a7221 */ /* 0x010fe20000010000 */
[----:B------:R-:W-:Y:S01]  /*6bb0*/  FADD.FTZ R13, R13, R12 ;  /* 0x0000000c0d0d7221 */ /* 0x000fe20000010000 */
[----:B------:R-:W-:Y:S01]  /*6bc0*/  FADD.FTZ R17, R17, R16 ;  /* 0x0000001011117221 */ /* 0x000fe20000010000 */
[----:B------:R-:W-:Y:S01]  /*6bd0*/  FADD.FTZ R24, R24, R15 ;  /* 0x0000000f18187221 */ /* 0x000fe20000010000 */
[----:B------:R-:W-:Y:S01]  /*6be0*/  FADD.FTZ R14, R14, R19 ;  /* 0x000000130e0e7221 */ /* 0x000fe20000010000 */
[----:B------:R-:W-:-:S07]  /*6bf0*/  FADD.FTZ R21, R21, R18 ;  /* 0x0000001215157221 */ /* 0x000fce0000010000 */
.L_x_17105:
[----:B------:R-:W-:Y:S05]  /*6c00*/  BSYNC.RECONVERGENT B0 ;  /* 0x0000000000007941 */ /* 0x000fea0003800200 */
.L_x_17104:
        /* <DEDUP_REMOVED lines=13> */
.L_x_17107:
[----:B------:R-:W-:Y:S05]  /*6ce0*/  BSYNC.RECONVERGENT B0 ;  /* 0x0000000000007941 */ /* 0x000fea0003800200 */
.L_x_17106:
[----:B------:R-:W-:Y:S06]  /*6cf0*/  BAR.SYNC.DEFER_BLOCKING 0x0 ;  /* 0x0000000000007b1d */ /* 0x000fec0000010000 */
[----:B------:R-:W-:Y:S04]  /*6d00*/  BSSY.RECONVERGENT B0, `(.L_x_17108) ;  /* 0x0000016000007945 */ /* 0x000fe80003800200 */
[----:B------:R-:W-:Y:S05]  /*6d10*/  @P1 BRA `(.L_x_17109) ;  /* 0x0000000000501947 */ /* 0x000fea0003800000 */
[----:B------:R-:W0:Y:S04]  /*6d20*/  LDS R2, [R0] ;  /* 0x0000000000027984 */ /* 0x000e280000000800 */
[----:B------:R-:W2:Y:S04]  /*6d30*/  LDS R5, [R0+0x20] ;  /* 0x0000200000057984 */ /* 0x000ea80000000800 */
[----:B------:R-:W3:Y:S04]  /*6d40*/  LDS R7, [R0+0x40] ;  /* 0x0000400000077984 */ /* 0x000ee80000000800 */
[----:B------:R-:W4:Y:S04]  /*6d50*/  LDS R8, [R0+0x60] ;  /* 0x0000600000087984 */ /* 0x000f280000000800 */
[----:B------:R-:W4:Y:S04]  /*6d60*/  LDS R11, [R0+0x80] ;  /* 0x00008000000b7984 */ /* 0x000f280000000800 */
[----:B------:R-:W4:Y:S04]  /*6d70*/  LDS R12, [R0+0xa0] ;  /* 0x0000a000000c7984 */ /* 0x000f280000000800 */
[----:B------:R-:W4:Y:S04]  /*6d80*/  LDS R16, [R0+0xc0] ;  /* 0x0000c00000107984 */ /* 0x000f280000000800 */
[----:B------:R-:W4:Y:S04]  /*6d90*/  LDS R15, [R0+0xe0] ;  /* 0x0000e000000f7984 */ /* 0x000f280000000800 */
[----:B------:R-:W4:Y:S04]  /*6da0*/  LDS R19, [R0+0x100] ;  /* 0x0001000000137984 */ /* 0x000f280000000800 */
[----:B------:R-:W4:Y:S01]  /*6db0*/  LDS R18, [R0+0x120] ;  /* 0x0001200000127984 */ /* 0x000f220000000800 */
[----:B01----:R-:W-:Y:S01]  /*6dc0*/  FADD.FTZ R3, R3, R2 ;  /* 0x0000000203037221 */ /* 0x003fe20000010000 */
[----:B--2---:R-:W-:Y:S01]  /*6dd0*/  FADD.FTZ R4, R4, R5 ;  /* 0x0000000504047221 */ /* 0x004fe20000010000 */
[----:B---3--:R-:W-:Y:S01]  /*6de0*/  FADD.FTZ R6, R6, R7 ;  /* 0x0000000706067221 */ /* 0x008fe20000010000 */
[----:B----4-:R-:W-:Y:S01]  /*6df0*/  FADD.FTZ R9, R9, R8 ;  /* 0x0000000809097221 */ /* 0x010fe20000010000 */
[----:B------:R-:W-:Y:S01]  /*6e00*/  FADD.FTZ R10, R10, R11 ;  /* 0x0000000b0a0a7221 */ /* 0x000fe20000010000 */
[----:B------:R-:W-:Y:S01]  /*6e10*/  FADD.FTZ R13, R13, R12 ;  /* 0x0000000c0d0d7221 */ /* 0x000fe20000010000 */
[----:B------:R-:W-:Y:S01]  /*6e20*/  FADD.FTZ R17, R17, R16 ;  /* 0x0000001011117221 */ /* 0x000fe20000010000 */
[----:B------:R-:W-:Y:S01]  /*6e30*/  FADD.FTZ R24, R24, R15 ;  /* 0x0000000f18187221 */ /* 0x000fe20000010000 */
[----:B------:R-:W-:Y:S01]  /*6e40*/  FADD.FTZ R14, R14, R19 ;  /* 0x000000130e0e7221 */ /* 0x000fe20000010000 */
[----:B------:R-:W-:-:S07]  /*6e50*/  FADD.FTZ R21, R21, R18 ;  /* 0x0000001215157221 */ /* 0x000fce0000010000 */
.L_x_17109:
[----:B------:R-:W-:Y:S05]  /*6e60*/  BSYNC.RECONVERGENT B0 ;  /* 0x0000000000007941 */ /* 0x000fea0003800200 */
.L_x_17108:
        /* <DEDUP_REMOVED lines=38> */
.L_x_17110:
        /* <DEDUP_REMOVED lines=11> */
.L_x_25902:


//--------------------- .text._ZN4vllm25paged_attention_v1_kernelI13__nv_bfloat16S1_Li64ELi32ELi128ELNS_18Fp8KVCacheDataTypeE0ELb0EEEvPT_PKS3_PKT0_S9_ifPKiSB_iPKfiiiSD_SD_iiiii --------------------------
	.section	.text._ZN4vllm25paged_attention_v1_kernelI13__nv_bfloat16S1_Li64ELi32ELi128ELNS_18Fp8KVCacheDataTypeE0ELb0EEEvPT_PKS3_PKT0_S9_ifPKiSB_iPKfiiiSD_SD_iiiii,"ax",@progbits
	.align	128
        .global         _ZN4vllm25paged_attention_v1_kernelI13__nv_bfloat16S1_Li64ELi32ELi128ELNS_18Fp8KVCacheDataTypeE0ELb0EEEvPT_PKS3_PKT0_S9_ifPKiSB_iPKfiiiSD_SD_iiiii
        .type           _ZN4vllm25paged_attention_v1_kernelI13__nv_bfloat16S1_Li64ELi32ELi128ELNS_18Fp8KVCacheDataTypeE0ELb0EEEvPT_PKS3_PKT0_S9_ifPKiSB_iPKfiiiSD_SD_iiiii,@function
        .size           _ZN4vllm25paged_attention_v1_kernelI13__nv_bfloat16S1_Li64ELi32ELi128ELNS_18Fp8KVCacheDataTypeE0ELb0EEEvPT_PKS3_PKT0_S9_ifPKiSB_iPKfiiiSD_SD_iiiii,(.L_x_25903 - _ZN4vllm25paged_attention_v1_kernelI13__nv_bfloat16S1_Li64ELi32ELi128ELNS_18Fp8KVCacheDataTypeE0ELb0EEEvPT_PKS3_PKT0_S9_ifPKiSB_iPKfiiiSD_SD_iiiii)
        .other          _ZN4vllm25paged_attention_v1_kernelI13__nv_bfloat16S1_Li64ELi32ELi128ELNS_18Fp8KVCacheDataTypeE0ELb0EEEvPT_PKS3_PKT0_S9_ifPKiSB_iPKfiiiSD_SD_iiiii,@"STO_CUDA_ENTRY STV_DEFAULT"
_ZN4vllm25paged_attention_v1_kernelI13__nv_bfloat16S1_Li64ELi32ELi128ELNS_18Fp8KVCacheDataTypeE0ELb0EEEvPT_PKS3_PKT0_S9_ifPKiSB_iPKfiiiSD_SD_iiiii:
.text._ZN4vllm25paged_attention_v1_kernelI13__nv_bfloat16S1_Li64ELi32ELi128ELNS_18Fp8KVCacheDataTypeE0ELb0EEEvPT_PKS3_PKT0_S9_ifPKiSB_iPKfiiiSD_SD_iiiii:
        /* <DEDUP_REMOVED lines=11> */
[----:B------:R-:W-:Y:S01]  /*00b0*/  MOV R69, 0xff7fffff ;  /* 0xff7fffff00457802 */ /* 0x000fe20000000f00 */
        /* <DEDUP_REMOVED lines=9> */
[----:B------:R-:W-:Y:S02]  /*0150*/  @!P2 IMAD.SHL.U32 R5, R11, 0x8, RZ ;  /* 0x000000080b05a824 */ /* 0x000fe400078e00ff */
        /* <DEDUP_REMOVED lines=12> */
[----:B0-----:R-:W-:-:S06]  /*0220*/  IADD3 R2, PT, PT, R0, 0xffffffe, RZ ;  /* 0x0ffffffe00027810 */ /* 0x001fcc0007ffe0ff */
[----:B------:R0:W1:Y:S01]  /*0230*/  F2I.FTZ.U32.TRUNC.NTZ R3, R2 ;  /* 0x0000000200037305 */ /* 0x000062000021f000 */
[----:B----4-:R-:W-:Y:S01]  /*0240*/  IABS R8, R31 ;  /* 0x0000001f00087213 */ /* 0x010fe20000000000 */
[----:B0-----:R-:W-:Y:S02]  /*0250*/  IMAD.MOV.U32 R2, RZ, RZ, RZ ;  /* 0x000000ffff027224 */ /* 0x001fe400078e00ff */
[----:B-1----:R-:W-:-:S04]  /*0260*/  IMAD.MOV R12, RZ, RZ, -R3 ;  /* 0x000000ffff0c7224 */ /* 0x002fc800078e0a03 */
[----:B------:R-:W-:-:S04]  /*0270*/  IMAD R9, R12, R13, RZ ;  /* 0x0000000d0c097224 */ /* 0x000fc800078e02ff */
[----:B------:R-:W-:-:S06]  /*0280*/  IMAD.HI.U32 R3, R3, R9, R2 ;  /* 0x0000000903037227 */ /* 0x000fcc00078e0002 */
[----:B------:R-:W-:-:S05]  /*0290*/  IMAD.HI.U32 R3, R3, R8, RZ ;  /* 0x0000000803037227 */ /* 0x000fca00078e00ff */
[----:B------:R-:W-:-:S05]  /*02a0*/  IADD3 R0, PT, PT, RZ, -R3, RZ ;  /* 0x80000003ff007210 */ /* 0x000fca0007ffe0ff */
[C---:B------:R-:W-:Y:S02]  /*02b0*/  IMAD R0, R13.reuse, R0, R8 ;  /* 0x000000000d007224 */ /* 0x040fe400078e0208 */
[----:B------:R-:W0:Y:S03]  /*02c0*/  LDC.64 R8, c[0x0][0x3c0] ;  /* 0x0000f000ff087b82 */ /* 0x000e260000000a00 */
        /* <DEDUP_REMOVED lines=10> */
[----:B------:R-:W-:-:S04]  /*0370*/  @!P1 LOP3.LUT R15, RZ, R10, RZ, 0x33, !PT ;  /* 0x0000000aff0f9212 */ /* 0x000fc800078e33ff */
[----:B------:R-:W-:-:S04]  /*0380*/  IABS R13, R15 ;  /* 0x0000000f000d7213 */ /* 0x000fc80000000000 */
[----:B------:R-:W1:Y:S08]  /*0390*/  I2F.RP R0, R13 ;  /* 0x0000000d00007306 */ /* 0x000e700000209400 */
[----:B-1----:R-:W1:Y:S02]  /*03a0*/  MUFU.RCP R0, R0 ;  /* 0x0000000000007308 */ /* 0x002e640000001000 */
[----:B-1----:R-:W-:-:S06]  /*03b0*/  IADD3 R2, PT, PT, R0, 0xffffffe, RZ ;  /* 0x0ffffffe00027810 */ /* 0x002fcc0007ffe0ff */
        /* <DEDUP_REMOVED lines=16> */
[----:B------:R-:W-:-:S05]  /*04c0*/  @!P3 IMAD.IADD R8, R8, 0x1, -R13 ;  /* 0x000000010808b824 */ /* 0x000fca00078e0a0d */
[----:B------:R-:W-:Y:S01]  /*04d0*/  ISETP.GE.U32.AND P1, PT, R8, R13, PT ;  /* 0x0000000d0800720c */ /* 0x000fe20003f26070 */
[C---:B0-----:R-:W-:Y:S01]  /*04e0*/  @P0 IMAD.WIDE.U32 R2, R34.reuse, 0x4, R2 ;  /* 0x0000000422020825 */ /* 0x041fe200078e0002 */
[----:B------:R-:W-:-:S03]  /*04f0*/  LOP3.LUT R8, R34, R15, RZ, 0x3c, !PT ;  /* 0x0000000f22087212 */ /* 0x000fc600078e3cff */
[----:B------:R-:W-:Y:S01]  /*0500*/  @!P3 VIADD R0, R0, 0x1 ;  /* 0x000000010000b836 */ /* 0x000fe20000000000 */
[----:B------:R0:W5:Y:S01]  /*0510*/  @P0 LDG.E.CONSTANT R30, desc[UR6][R2.64] ;  /* 0x00000006021e0981 */ /* 0x000162000c1e9900 */
[----:B------:R-:W-:Y:S02]  /*0520*/  ISETP.GE.AND P4, PT, R8, RZ, PT ;  /* 0x000000ff0800720c */ /* 0x000fe40003f86270 */
[----:B------:R-:W-:Y:S01]  /*0530*/  @!P2 MOV R8, 0x400 ;  /* 0x000004000008a802 */ /* 0x000fe20000000f00 */
[----:B--2---:R-:W-:-:S05]  /*0540*/  VIADD R10, R32, 0x1f ;  /* 0x0000001f200a7836 */ /* 0x004fca0000000000 */
[----:B------:R-:W-:-:S04]  /*0550*/  SHF.R.S32.HI R13, RZ, 0x1f, R10 ;  /* 0x0000001fff0d7819 */ /* 0x000fc8000001140a */
[----:B------:R-:W-:Y:S02]  /*0560*/  LEA.HI R13, R13, R10, RZ, 0x5 ;  /* 0x0000000a0d0d7211 */ /* 0x000fe400078f28ff */
[----:B0-----:R-:W-:Y:S02]  /*0570*/  SHF.R.U32.HI R3, RZ, 0x5, R11 ;  /* 0x00000005ff037819 */ /* 0x001fe4000001160b */
[----:B------:R-:W-:Y:S02]  /*0580*/  SHF.R.S32.HI R2, RZ, 0x5, R13 ;  /* 0x00000005ff027819 */ /* 0x000fe4000001140d */
[----:B------:R-:W-:Y:S02]  /*0590*/  @P1 IADD3 R0, PT, PT, R0, 0x1, RZ ;  /* 0x0000000100001810 */ /* 0x000fe40007ffe0ff */
[----:B------:R-:W-:Y:S02]  /*05a0*/  ISETP.GE.AND P1, PT, R3, R2, PT ;  /* 0x000000020300720c */ /* 0x000fe40003f26270 */
[----:B-1----:R-:W-:-:S02]  /*05b0*/  @!P2 LEA R8, R9, R8, 0x18 ;  /* 0x000000080908a211 */ /* 0x002fc400078ec0ff */
[----:B------:R-:W-:-:S03]  /*05c0*/  ISETP.NE.AND P0, PT, R15, RZ, PT ;  /* 0x000000ff0f00720c */ /* 0x000fc60003f05270 */
[----:B------:R-:W-:Y:S01]  /*05d0*/  @!P2 IMAD R8, R11, 0x10, R8 ;  /* 0x000000100b08a824 */ /* 0x000fe200078e0208 */
[----:B------:R-:W-:Y:S01]  /*05e0*/  BSSY.RECONVERGENT B0, `(.L_x_17111) ;  /* 0x0000168000007945 */ /* 0x000fe20003800200 */
[----:B------:R-:W-:Y:S01]  /*05f0*/  IMAD R13, R33, UR4, RZ ;  /* 0x00000004210d7c24 */ /* 0x000fe2000f8e02ff */
[----:B------:R-:W-:Y:S01]  /*0600*/  LOP3.LUT R2, R11, 0x1f, RZ, 0xc0, !PT ;  /* 0x0000001f0b027812 */ /* 0x000fe200078ec0ff */
[----:B------:R-:W-:-:S06]  /*0610*/  @!P4 IMAD.MOV R0, RZ, RZ, -R0 ;  /* 0x000000ffff00c224 */ /* 0x000fcc00078e0a00 */
[----:B------:R-:W-:Y:S01]  /*0620*/  @!P0 LOP3.LUT R0, RZ, R15, RZ, 0x33, !PT ;  /* 0x0000000fff008212 */ /* 0x000fe200078e33ff */
[----:B---3--:R0:W-:Y:S01]  /*0630*/  @!P2 STS.128 [R8], R4 ;  /* 0x000000040800a388 */ /* 0x0081e20000000c00 */
[----:B------:R-:W-:Y:S06]  /*0640*/  BAR.SYNC.DEFER_BLOCKING 0x0 ;  /* 0x0000000000007b1d */ /* 0x000fec0000010000 */
[----:B------:R-:W-:Y:S05]  /*0650*/  @P1 BRA `(.L_x_17112) ;  /* 0x0000001400801947 */ /* 0x000fea0003800000 */
[----:B------:R-:W1:Y:S01]  /*0660*/  S2UR UR5, SR_CgaCtaId ;  /* 0x00000000000579c3 */ /* 0x000e620000008800 */
[----:B------:R-:W-:Y:S01]  /*0670*/  UMOV UR4, 0x400 ;  /* 0x0000040000047882 */ /* 0x000fe20000000000 */
[----:B------:R-:W2:Y:S01]  /*0680*/  LDCU.64 UR8, c[0x0][0x3a8] ;  /* 0x00007500ff0877ac */ /* 0x000ea20008000a00 */
[----:B------:R-:W-:Y:S01]  /*0690*/  SHF.R.U32.HI R16, RZ, 0x3, R11 ;  /* 0x00000003ff107819 */ /* 0x000fe2000001160b */
[----:B------:R-:W-:Y:S01]  /*06a0*/  IMAD.MOV.U32 R17, RZ, RZ, RZ ;  /* 0x000000ffff117224 */ /* 0x000fe200078e00ff */
[----:B------:R-:W-:Y:S01]  /*06b0*/  MOV R69, 0xff7fffff ;  /* 0xff7fffff00457802 */ /* 0x000fe20000000f00 */
[----:B------:R-:W-:Y:S01]  /*06c0*/  IMAD R81, R3, 0x20, R2 ;  /* 0x0000002003517824 */ /* 0x000fe200078e0202 */
[----:B------:R-:W-:Y:S01]  /*06d0*/  LOP3.LUT R16, R16, 0x7c, RZ, 0xc0, !PT ;  /* 0x0000007c10107812 */ /* 0x000fe200078ec0ff */
[----:B------:R-:W-:Y:S02]  /*06e0*/  IMAD.MOV.U32 R71, RZ, RZ, R3 ;  /* 0x000000ffff477224 */ /* 0x000fe400078e0003 */
[----:B------:R-:W-:-:S02]  /*06f0*/  IMAD.IADD R75, R81, 0x1, -R32 ;  /* 0x00000001514b7824 */ /* 0x000fc400078e0a20 */
[----:B------:R-:W-:-:S04]  /*0700*/  IMAD.WIDE R16, R13, 0x4, R16 ;  /* 0x000000040d107825 */ /* 0x000fc800078e0210 */
[----:B------:R-:W-:Y:S01]  /*0710*/  VIADD R74, R81, 0x1 ;  /* 0x00000001514a7836 */ /* 0x000fe20000000000 */
[----:B--2---:R-:W-:Y:S01]  /*0720*/  IADD3 R28, P0, PT, R16, UR8, RZ ;  /* 0x00000008101c7c10 */ /* 0x004fe2000ff1e0ff */
[----:B------:R-:W2:Y:S03]  /*0730*/  LDCU UR8, c[0x0][0x3d0] ;  /* 0x00007a00ff0877ac */ /* 0x000ea60008000800 */
[----:B------:R-:W-:Y:S01]  /*0740*/  IADD3.X R29, PT, PT, R17, UR9, RZ, P0, !PT ;  /* 0x00000009111d7c10 */ /* 0x000fe200087fe4ff */
[----:B-1----:R-:W-:Y:S02]  /*0750*/  ULEA UR14, UR5, UR4, 0x18 ;  /* 0x00000004050e7291 */ /* 0x002fe4000f8ec0ff */
[----:B------:R-:W-:-:S04]  /*0760*/  UIADD3 UR4, UPT, UPT, UR4, 0xa0, URZ ;  /* 0x000000a004047890 */ /* 0x000fc8000fffe0ff */
[----:B------:R-:W-:-:S03]  /*0770*/  ULEA UR4, UR5, UR4, 0x18 ;  /* 0x0000000405047291 */ /* 0x000fc6000f8ec0ff */
[----:B------:R-:W1:Y:S04]  /*0780*/  LDS.128 R24, [UR14] ;  /* 0x0000000eff187984 */ /* 0x000e680008000c00 */
[----:B------:R-:W3:Y:S01]  /*0790*/  LDS.128 R20, [UR14+0x10] ;  /* 0x0000100eff147984 */ /* 0x000ee20008000c00 */
[----:B--2---:R-:W-:-:S03]  /*07a0*/  IMAD R73, R0, UR8, RZ ;  /* 0x0000000800497c24 */ /* 0x004fc6000f8e02ff */
[----:B------:R-:W2:Y:S02]  /*07b0*/  LDS.128 R16, [UR14+0x50] ;  /* 0x0000500eff107984 */ /* 0x000ea40008000c00 */
[----:B------:R-:W-:Y:S02]  /*07c0*/  LEA R2, P0, R2, R73, 0x3 ;  /* 0x0000004902027211 */ /* 0x000fe400078018ff */
[----:B0-----:R-:W0:Y:S02]  /*07d0*/  LDS.128 R4, [UR14+0x20] ;  /* 0x0000200eff047984 */ /* 0x001e240008000c00 */
[----:B------:R-:W-:Y:S02]  /*07e0*/  LEA.HI.X.SX32 R3, R73, RZ, 0x1, P0 ;  /* 0x000000ff49037211 */ /* 0x000fe400000f0eff */
[----:B------:R-:W4:Y:S01]  /*07f0*/  LDS.128 R8, [UR14+0x30] ;  /* 0x0000300eff087984 */ /* 0x000f220008000c00 */
[----:B------:R-:W-:-:S03]  /*0800*/  LEA R73, R81, UR4, 0x2 ;  /* 0x0000000451497c11 */ /* 0x000fc6000f8e10ff */
[----:B------:R-:W4:Y:S01]  /*0810*/  LDS.128 R12, [UR14+0x40] ;  /* 0x0000400eff0c7984 */ /* 0x000f220008000c00 */
[C---:B-1----:R-:W-:Y:S01]  /*0820*/  PRMT R41, R24.reuse, 0x7632, R41 ;  /* 0x0000763218297816 */ /* 0x042fe20000000029 */
[----:B------:R-:W-:Y:S01]  /*0830*/  IMAD.U32 R35, R24, 0x10000, RZ ;  /* 0x0001000018237824 */ /* 0x000fe200078e00ff */
[C---:B------:R-:W-:Y:S01]  /*0840*/  PRMT R43, R25.reuse, 0x7632, R43 ;  /* 0x00007632192b7816 */ /* 0x040fe2000000002b */
[C---:B------:R-:W-:Y:S01]  /*0850*/  IMAD.U32 R37, R26.reuse, 0x10000, RZ ;  /* 0x000100001a257824 */ /* 0x040fe200078e00ff */
[----:B------:R-:W-:Y:S01]  /*0860*/  SHF.L.U32 R36, R25, 0x10, RZ ;  /* 0x0000001019247819 */ /* 0x000fe200000006ff */
[----:B------:R-:W-:Y:S01]  /*0870*/  IMAD.U32 R38, R27, 0x10000, RZ ;  /* 0x000100001b267824 */ /* 0x000fe200078e00ff */
[----:B------:R-:W-:Y:S01]  /*0880*/  PRMT R45, R26, 0x7632, R45 ;  /* 0x000076321a2d7816 */ /* 0x000fe2000000002d */
[----:B---3--:R-:W-:Y:S01]  /*0890*/  IMAD.U32 R40, R21, 0x10000, RZ ;  /* 0x0001000015287824 */ /* 0x008fe200078e00ff */
[----:B------:R-:W-:Y:S01]  /*08a0*/  PRMT R46, R27, 0x7632, R46 ;  /* 0x000076321b2e7816 */ /* 0x000fe2000000002e */
[----:B------:R-:W-:Y:S01]  /*08b0*/  IMAD.U32 R42, R22, 0x10000, RZ ;  /* 0x00010000162a7824 */ /* 0x000fe200078e00ff */
[C---:B------:R-:W-:Y:S01]  /*08c0*/  PRMT R47, R20.reuse, 0x7632, R47 ;  /* 0x00007632142f7816 */ /* 0x040fe2000000002f */
[----:B------:R-:W1:Y:S01]  /*08d0*/  LDS.128 R24, [UR14+0x60] ;  /* 0x0000600eff187984 */ /* 0x000e620008000c00 */
[----:B------:R-:W-:Y:S01]  /*08e0*/  SHF.L.U32 R39, R20, 0x10, RZ ;  /* 0x0000001014277819 */ /* 0x000fe200000006ff */
        /* <DEDUP_REMOVED lines=18> */
[C---:B0-----:R-:W-:Y:S01]  /*0a10*/  PRMT R51, R4.reuse, 0x7632, R51 ;  /* 0x0000763204337816 */ /* 0x041fe20000000033 */
[----:B------:R-:W-:Y:S01]  /*0a20*/  IMAD.U32 R4, R4, 0x10000, RZ ;  /* 0x0001000004047824 */ /* 0x000fe200078e00ff */
[----:B------:R-:W-:Y:S01]  /*0a30*/  PRMT R53, R6, 0x7632, R53 ;  /* 0x0000763206357816 */ /* 0x000fe20000000035 */
        /* <DEDUP_REMOVED lines=9> */
[C---:B------:R-:W-:Y:S01]  /*0ad0*/  PRMT R63, R13.reuse, 0x7632, R63 ;  /* 0x000076320d3f7816 */ /* 0x040fe2000000003f */
[----:B------:R-:W-:Y:S01]  /*0ae0*/  IMAD.U32 R13, R13, 0x10000, RZ ;  /* 0x000100000d0d7824 */ /* 0x000fe200078e00ff */
[----:B------:R-:W-:Y:S01]  /*0af0*/  PRMT R66, R15, 0x7632, R66 ;  /* 0x000076320f427816 */ /* 0x000fe20000000042 */
        /* <DEDUP_REMOVED lines=51> */
[----:B------:R-:W-:-:S07]  /*0e30*/  SHF.L.U32 R78, R78, 0x10, RZ ;  /* 0x000000104e4e7819 */ /* 0x000fce00000006ff */
.L_x_17113:
[----:B------:R-:W2:Y:S02]  /*0e40*/  LDG.E.CONSTANT R17, desc[UR6][R28.64] ;  /* 0x000000061c117981 */ /* 0x000ea4000c1e9900 */
        /* <DEDUP_REMOVED lines=8> */
[----:B------:R-:W4:Y:S01]  /*0ed0*/  LDG.E.CONSTANT R17, desc[UR6][R18.64+0xa00] ;  /* 0x000a000612117981 */ /* 0x000f22000c1e9900 */
[----:B--2---:R-:W-:-:S04]  /*0ee0*/  IMAD.U32 R16, R89, 0x10000, RZ ;  /* 0x0001000059107824 */ /* 0x004fc800078e00ff */
[----:B------:R-:W-:Y:S01]  /*0ef0*/  FMUL.FTZ R90, R39, R16 ;  /* 0x00000010275a7220 */ /* 0x000fe20000410000 */
[----:B---3--:R-:W-:Y:S02]  /*0f00*/  SHF.L.U32 R16, R88, 0x10, RZ ;  /* 0x0000001058107819 */ /* 0x008fe400000006ff */
[----:B------:R-:W-:-:S03]  /*0f10*/  PRMT R89, R89, 0x7632, R89 ;  /* 0x0000763259597816 */ /* 0x000fc60000000059 */
[----:B------:R-:W-:Y:S02]  /*0f20*/  FFMA.FTZ R87, R35, R16, R90 ;  /* 0x0000001023577223 */ /* 0x000fe4000001005a */
[----:B------:R-:W2:Y:S01]  /*0f30*/  LDG.E.CONSTANT R16, desc[UR6][R18.64+0xc00] ;  /* 0x000c000612107981 */ /* 0x000ea2000c1e9900 */
[----:B------:R-:W-:Y:S01]  /*0f40*/  PRMT R88, R88, 0x7632, R88 ;  /* 0x0000763258587816 */ /* 0x000fe20000000058 */
[----:B------:R-:W-:Y:S01]  /*0f50*/  IMAD.U32 R90, R89, 0x10000, RZ ;  /* 0x00010000595a7824 */ /* 0x000fe200078e00ff */
[C---:B----4-:R-:W-:Y:S02]  /*0f60*/  PRMT R89, R86.reuse, 0x7632, R89 ;  /* 0x0000763256597816 */ /* 0x050fe40000000059 */
[----:B------:R-:W-:Y:S01]  /*0f70*/  SHF.L.U32 R86, R86, 0x10, RZ ;  /* 0x0000001056567819 */ /* 0x000fe200000006ff */
[----:B------:R-:W-:Y:S02]  /*0f80*/  IMAD.U32 R88, R88, 0x10000, RZ ;  /* 0x0001000058587824 */ /* 0x000fe400078e00ff */
[----:B------:R-:W-:Y:S01]  /*0f90*/  FMUL.FTZ R90, R47, R90 ;  /* 0x0000005a2f5a7220 */ /* 0x000fe20000410000 */
[----:B------:R-:W-:-:S02]  /*0fa0*/  IMAD.U32 R89, R89, 0x10000, RZ ;  /* 0x0001000059597824 */ /* 0x000fc400078e00ff */
[----:B------:R-:W-:Y:S01]  /*0fb0*/  FFMA.FTZ R91, R4, R86, R87 ;  /* 0x00000056045b7223 */ /* 0x000fe20000010057 */
[----:B------:R-:W-:Y:S01]  /*0fc0*/  PRMT R86, R85, 0x7632, R86 ;  /* 0x0000763255567816 */ /* 0x000fe20000000056 */
[----:B------:R-:W-:Y:S01]  /*0fd0*/  FFMA.FTZ R88, R41, R88, R90 ;  /* 0x0000005829587223 */ /* 0x000fe2000001005a */
[----:B------:R-:W3:Y:S02]  /*0fe0*/  LDG.E.CONSTANT R87, desc[UR6][R18.64+0xe00] ;  /* 0x000e000612577981 */ /* 0x000ee4000c1e9900 */
[----:B------:R-:W-:Y:S01]  /*0ff0*/  SHF.L.U32 R86, R86, 0x10, RZ ;  /* 0x0000001056567819 */ /* 0x000fe200000006ff */
[----:B------:R-:W-:Y:S01]  /*1000*/  FFMA.FTZ R88, R51, R89, R88 ;  /* 0x0000005933587223 */ /* 0x000fe20000010058 */
[----:B------:R-:W-:-:S03]  /*1010*/  IMAD.U32 R85, R85, 0x10000, RZ ;  /* 0x0001000055557824 */ /* 0x000fc600078e00ff */
[----:B------:R-:W-:Y:S01]  /*1020*/  FFMA.FTZ R88, R55, R86, R88 ;  /* 0x0000005637587223 */ /* 0x000fe20000010058 */
[----:B------:R-:W-:Y:S01]  /*1030*/  FFMA.FTZ R85, R8, R85, R91 ;  /* 0x0000005508557223 */ /* 0x000fe2000001005b */
[----:B------:R-:W4:Y:S01]  /*1040*/  LDG.E.CONSTANT R86, desc[UR6][R18.64+0x204] ;  /* 0x0002040612567981 */ /* 0x000f22000c1e9900 */
[C---:B------:R-:W-:Y:S01]  /*1050*/  IMAD.U32 R89, R84.reuse, 0x10000, RZ ;  /* 0x0001000054597824 */ /* 0x040fe200078e00ff */
        /* <DEDUP_REMOVED lines=8> */
[----:B------:R-:W-:-:S05]  /*10e0*/  PRMT R17, R17, 0x7632, R17 ;  /* 0x0000763211117816 */ /* 0x000fca0000000011 */
[----:B------:R-:W-:-:S04]  /*10f0*/  IMAD.U32 R17, R17, 0x10000, RZ ;  /* 0x0001000011117824 */ /* 0x000fc800078e00ff */
[----:B------:R-:W-:Y:S01]  /*1100*/  FFMA.FTZ R88, R67, R17, R88 ;  /* 0x0000001143587223 */ /* 0x000fe20000010058 */
[C---:B--2---:R-:W-:Y:S01]  /*1110*/  IMAD.U32 R17, R16.reuse, 0x10000, RZ ;  /* 0x0001000010117824 */ /* 0x044fe200078e00ff */
[----:B------:R-:W-:-:S03]  /*1120*/  PRMT R16, R16, 0x7632, R16 ;  /* 0x0000763210107816 */ /* 0x000fc60000000010 */
[----:B------:R-:W-:Y:S02]  /*1130*/  FFMA.FTZ R89, R24, R17, R89 ;  /* 0x0000001118597223 */ /* 0x000fe40000010059 */
[----:B------:R-:W2:Y:S01]  /*1140*/  LDG.E.CONSTANT R17, desc[UR6][R18.64+0x604] ;  /* 0x0006040612117981 */ /* 0x000ea2000c1e9900 */
[----:B------:R-:W-:-:S05]  /*1150*/  SHF.L.U32 R16, R16, 0x10, RZ ;  /* 0x0000001010107819 */ /* 0x000fca00000006ff */
[----:B------:R-:W-:Y:S01]  /*1160*/  FFMA.FTZ R91, R83, R16, R88 ;  /* 0x00000010535b7223 */ /* 0x000fe20000010058 */
[C---:B---3--:R-:W-:Y:S01]  /*1170*/  PRMT R16, R87.reuse, 0x7632, R16 ;  /* 0x0000763257107816 */ /* 0x048fe20000000010 */
[----:B------:R-:W-:-:S04]  /*1180*/  IMAD.U32 R87, R87, 0x10000, RZ ;  /* 0x0001000057577824 */ /* 0x000fc800078e00ff */
[----:B------:R-:W-:Y:S01]  /*1190*/  FFMA.FTZ R87, R20, R87, R89 ;  /* 0x0000005714577223 */ /* 0x000fe20000010059 */
[----:B------:R-:W-:Y:S01]  /*11a0*/  IMAD.U32 R16, R16, 0x10000, RZ ;  /* 0x0001000010107824 */ /* 0x000fe200078e00ff */
[----:B----4-:R-:W-:-:S03]  /*11b0*/  SHF.L.U32 R89, R86, 0x10, RZ ;  /* 0x0000001056597819 */ /* 0x010fc600000006ff */
[----:B------:R-:W-:Y:S02]  /*11c0*/  FFMA.FTZ R16, R76, R16, R91 ;  /* 0x000000104c107223 */ /* 0x000fe4000001005b */
[----:B------:R-:W-:Y:S01]  /*11d0*/  FMUL.FTZ R91, R40, R89 ;  /* 0x00000059285b7220 */ /* 0x000fe20000410000 */
[----:B------:R-:W-:Y:S02]  /*11e0*/  IMAD.U32 R89, R85, 0x10000, RZ ;  /* 0x0001000055597824 */ /* 0x000fe400078e00ff */
[----:B------:R-:W-:Y:S02]  /*11f0*/  FADD.FTZ R16, R87, R16 ;  /* 0x0000001057107221 */ /* 0x000fe40000010000 */
[----:B------:R-:W3:Y:S01]  /*1200*/  LDG.E.CONSTANT R87, desc[UR6][R18.64+0x804] ;  /* 0x0008040612577981 */ /* 0x000ee2000c1e9900 */
[----:B------:R-:W-:Y:S01]  /*1210*/  FFMA.FTZ R88, R36, R89, R91 ;  /* 0x0000005924587223 */ /* 0x000fe2000001005b */
[----:B------:R-:W-:Y:S02]  /*1220*/  PRMT R89, R86, 0x7632, R89 ;  /* 0x0000763256597816 */ /* 0x000fe40000000059 */
[----:B------:R-:W4:Y:S03]  /*1230*/  LDG.E.CONSTANT R86, desc[UR6][R18.64+0xa04] ;  /* 0x000a040612567981 */ /* 0x000f26000c1e9900 */
[----:B------:R-:W-:-:S04]  /*1240*/  IMAD.U32 R89, R89, 0x10000, RZ ;  /* 0x0001000059597824 */ /* 0x000fc800078e00ff */
[----:B------:R-:W-:Y:S01]  /*1250*/  FMUL.FTZ R92, R48, R89 ;  /* 0x00000059305c7220 */ /* 0x000fe20000410000 */
[----:B------:R-:W-:-:S04]  /*1260*/  IMAD.U32 R89, R84, 0x10000, RZ ;  /* 0x0001000054597824 */ /* 0x000fc800078e00ff */
[----:B------:R-:W-:Y:S02]  /*1270*/  FFMA.FTZ R88, R5, R89, R88 ;  /* 0x0000005905587223 */ /* 0x000fe40000010058 */
[----:B------:R-:W4:Y:S01]  /*1280*/  LDG.E.CONSTANT R89, desc[UR6][R18.64+0xc04] ;  /* 0x000c040612597981 */ /* 0x000f22000c1e9900 */
[----:B------:R-:W-:Y:S02]  /*1290*/  PRMT R85, R85, 0x7632, R85 ;  /* 0x0000763255557816 */ /* 0x000fe40000000055 */
[----:B------:R-:W-:Y:S02]  /*12a0*/  PRMT R84, R84, 0x7632, R84 ;  /* 0x0000763254547816 */ /* 0x000fe40000000054 */
[----:B------:R-:W-:-:S03]  /*12b0*/  SHF.L.U32 R90, R85, 0x10, RZ ;  /* 0x00000010555a7819 */ /* 0x000fc600000006ff */
[----:B------:R-:W-:Y:S02]  /*12c0*/  IMAD.U32 R84, R84, 0x10000, RZ ;  /* 0x0001000054547824 */ /* 0x000fe400078e00ff */
[----:B------:R-:W-:-:S04]  /*12d0*/  FFMA.FTZ R85, R43, R90, R92 ;  /* 0x0000005a2b557223 */ /* 0x000fc8000001005c */
[----:B------:R-:W-:Y:S01]  /*12e0*/  FFMA.FTZ R85, R52, R84, R85 ;  /* 0x0000005434557223 */ /* 0x000fe20000010055 */
[----:B--2---:R-:W-:-:S05]  /*12f0*/  SHF.L.U32 R84, R17, 0x10, RZ ;  /* 0x0000001011547819 */ /* 0x004fca00000006ff */
[----:B------:R-:W-:Y:S02]  /*1300*/  FFMA.FTZ R88, R9, R84, R88 ;  /* 0x0000005409587223 */ /* 0x000fe40000010058 */
[----:B------:R-:W2:Y:S01]  /*1310*/  LDG.E.CONSTANT R84, desc[UR6][R18.64+0xe04] ;  /* 0x000e040612547981 */ /* 0x000ea2000c1e9900 */
[----:B------:R-:W-:-:S05]  /*1320*/  PRMT R17, R17, 0x7632, R17 ;  /* 0x0000763211117816 */ /* 0x000fca0000000011 */
[----:B------:R-:W-:-:S04]  /*1330*/  IMAD.U32 R17, R17, 0x10000, RZ ;  /* 0x0001000011117824 */ /* 0x000fc800078e00ff */
[----:B------:R-:W-:Y:S01]  /*1340*/  FFMA.FTZ R90, R56, R17, R85 ;  /* 0x00000011385a7223 */ /* 0x000fe20000010055 */
[C---:B---3--:R-:W-:Y:S01]  /*1350*/  PRMT R17, R87.reuse, 0x7632, R17 ;  /* 0x0000763257117816 */ /* 0x048fe20000000011 */
[----:B------:R-:W-:-:S03]  /*1360*/  IMAD.U32 R87, R87, 0x10000, RZ ;  /* 0x0001000057577824 */ /* 0x000fc600078e00ff */
[----:B------:R-:W-:Y:S01]  /*1370*/  SHF.L.U32 R17, R17, 0x10, RZ ;  /* 0x0000001011117819 */ /* 0x000fe200000006ff */
[----:B------:R-:W-:Y:S01]  /*1380*/  FFMA.FTZ R85, R13, R87, R88 ;  /* 0x000000570d557223 */ /* 0x000fe20000010058 */
[----:B----4-:R-:W-:Y:S01]  /*1390*/  IMAD.U32 R88, R86, 0x10000, RZ ;  /* 0x0001000056587824 */ /* 0x010fe200078e00ff */
[----:B------:R-:W3:Y:S02]  /*13a0*/  LDG.E.CONSTANT R87, desc[UR6][R18.64+0x208] ;  /* 0x0002080612577981 */ /* 0x000ee4000c1e9900 */
[----:B------:R-:W-:Y:S01]  /*13b0*/  FFMA.FTZ R17, R63, R17, R90 ;  /* 0x000000113f117223 */ /* 0x000fe2000001005a */
[----:B------:R-:W-:Y:S02]  /*13c0*/  FFMA.FTZ R90, R60, R88, R85 ;  /* 0x000000583c5a7223 */ /* 0x000fe40000010055 */
[----:B------:R-:W4:Y:S01]  /*13d0*/  LDG.E.CONSTANT R88, desc[UR6][R18.64+0x8] ;  /* 0x0000080612587981 */ /* 0x000f22000c1e9900 */
[----:B------:R-:W-:-:S05]  /*13e0*/  SHF.L.U32 R85, R89, 0x10, RZ ;  /* 0x0000001059557819 */ /* 0x000fca00000006ff */
[----:B------:R-:W-:Y:S02]  /*13f0*/  FFMA.FTZ R90, R25, R85, R90 ;  /* 0x00000055195a7223 */ /* 0x000fe4000001005a */
[----:B------:R-:W4:Y:S01]  /*1400*/  LDG.E.CONSTANT R85, desc[UR6][R18.64+0x408] ;  /* 0x0004080612557981 */ /* 0x000f22000c1e9900 */
[----:B------:R-:W-:Y:S02]  /*1410*/  PRMT R86, R86, 0x7632, R86 ;  /* 0x0000763256567816 */ /* 0x000fe40000000056 */
[----:B------:R-:W-:-:S03]  /*1420*/  PRMT R89, R89, 0x7632, R89 ;  /* 0x0000763259597816 */ /* 0x000fc60000000059 */
[----:B------:R-:W-:Y:S02]  /*1430*/  IMAD.U32 R86, R86, 0x10000, RZ ;  /* 0x0001000056567824 */ /* 0x000fe400078e00ff */
[----:B------:R-:W-:Y:S02]  /*1440*/  IMAD.U32 R89, R89, 0x10000, RZ ;  /* 0x0001000059597824 */ /* 0x000fe400078e00ff */
[----:B------:R-:W-:-:S04]  /*1450*/  FFMA.FTZ R17, R80, R86, R17 ;  /* 0x0000005650117223 */ /* 0x000fc80000010011 */
[----:B------:R-:W-:Y:S01]  /*1460*/  FFMA.FTZ R86, R68, R89, R17 ;  /* 0x0000005944567223 */ /* 0x000fe20000010011 */
[C---:B--2---:R-:W-:Y:S01]  /*1470*/  IMAD.U32 R17, R84.reuse, 0x10000, RZ ;  /* 0x0001000054117824 */ /* 0x044fe200078e00ff */
[----:B------:R-:W-:-:S03]  /*1480*/  PRMT R84, R84, 0x7632, R84 ;  /* 0x0000763254547816 */ /* 0x000fc60000000054 */
[----:B------:R-:W-:Y:S01]  /*1490*/  FFMA.FTZ R89, R21, R17, R90 ;  /* 0x0000001115597223 */ /* 0x000fe2000001005a */
[----:B------:R-:W-:Y:S01]  /*14a0*/  SHF.L.U32 R84, R84, 0x10, RZ ;  /* 0x0000001054547819 */ /* 0x000fe200000006ff */
[----:B------:R-:W2:Y:S02]  /*14b0*/  LDG.E.CONSTANT R17, desc[UR6][R18.64+0x608] ;  /* 0x0006080612117981 */ /* 0x000ea4000c1e9900 */
[----:B------:R-:W-:Y:S02]  /*14c0*/  FADD.FTZ R89, R89, R16 ;  /* 0x0000001059597221 */ /* 0x000fe40000010000 */
[----:B------:R-:W-:-:S04]  /*14d0*/  FFMA.FTZ R84, R77, R84, R86 ;  /* 0x000000544d547223 */ /* 0x000fc80000010056 */
[----:B------:R-:W-:Y:S02]  /*14e0*/  FADD.FTZ R16, R84, R89 ;  /* 0x0000005954107221 */ /* 0x000fe40000010000 */
[----:B------:R-:W2:Y:S01]  /*14f0*/  LDG.E.CONSTANT R84, desc[UR6][R18.64+0x808] ;  /* 0x0008080612547981 */ /* 0x000ea2000c1e9900 */
[----:B---3--:R-:W-:-:S04]  /*1500*/  IMAD.U32 R89, R87, 0x10000, RZ ;  /* 0x0001000057597824 */ /* 0x008fc800078e00ff */
[----:B------:R-:W-:Y:S01]  /*1510*/  FMUL.FTZ R90, R42, R89 ;  /* 0x000000592a5a7220 */ /* 0x000fe20000410000 */
[----:B----4-:R-:W-:Y:S01]  /*1520*/  IMAD.U32 R86, R88, 0x10000, RZ ;  /* 0x0001000058567824 */ /* 0x010fe200078e00ff */
[----:B------:R-:W-:-:S03]  /*1530*/  PRMT R87, R87, 0x7632, R87 ;  /* 0x0000763257577816 */ /* 0x000fc60000000057 */
[----:B------:R-:W-:Y:S02]  /*1540*/  FFMA.FTZ R89, R37, R86, R90 ;  /* 0x0000005625597223 */ /* 0x000fe4000001005a */
[----:B------:R-:W3:Y:S01]  /*1550*/  LDG.E.CONSTANT R86, desc[UR6][R18.64+0xa08] ;  /* 0x000a080612567981 */ /* 0x000ee2000c1e9900 */
[----:B------:R-:W-:Y:S02]  /*1560*/  SHF.L.U32 R90, R87, 0x10, RZ ;  /* 0x00000010575a7819 */ /* 0x000fe400000006ff */
[----:B------:R-:W-:Y:S01]  /*1570*/  PRMT R88, R88, 0x7632, R88 ;  /* 0x0000763258587816 */ /* 0x000fe20000000058 */
[----:B------:R-:W-:Y:S02]  /*1580*/  IMAD.U32 R87, R85, 0x10000, RZ ;  /* 0x0001000055577824 */ /* 0x000fe400078e00ff */
[----:B------:R-:W-:Y:S02]  /*1590*/  FMUL.FTZ R90, R49, R90 ;  /* 0x0000005a315a7220 */ /* 0x000fe40000410000 */
[----:B------:R-:W-:-:S02]  /*15a0*/  IMAD.U32 R88, R88, 0x10000, RZ ;  /* 0x0001000058587824 */ /* 0x000fc400078e00ff */
[----:B------:R-:W-:Y:S01]  /*15b0*/  FFMA.FTZ R89, R6, R87, R89 ;  /* 0x0000005706597223 */ /* 0x000fe20000010059 */
[----:B------:R-:W-:Y:S02]  /*15c0*/  PRMT R87, R85, 0x7632, R87 ;  /* 0x0000763255577816 */ /* 0x000fe40000000057 */
[----:B------:R-:W4:Y:S01]  /*15d0*/  LDG.E.CONSTANT R85, desc[UR6][R18.64+0xc08] ;  /* 0x000c080612557981 */ /* 0x000f22000c1e9900 */
[----:B------:R-:W-:-:S03]  /*15e0*/  FFMA.FTZ R88, R45, R88, R90 ;  /* 0x000000582d587223 */ /* 0x000fc6000001005a */
[----:B------:R-:W4:Y:S01]  /*15f0*/  LDG.E.CONSTANT R90, desc[UR6][R18.64+0xe08] ;  /* 0x000e0806125a7981 */ /* 0x000f22000c1e9900 */
[----:B------:R-:W-:-:S05]  /*1600*/  SHF.L.U32 R87, R87, 0x10, RZ ;  /* 0x0000001057577819 */ /* 0x000fca00000006ff */
[----:B------:R-:W-:Y:S01]  /*1610*/  FFMA.FTZ R88, R53, R87, R88 ;  /* 0x0000005735587223 */ /* 0x000fe20000010058 */
[C---:B--2---:R-:W-:Y:S01]  /*1620*/  IMAD.U32 R87, R17.reuse, 0x10000, RZ ;  /* 0x0001000011577824 */ /* 0x044fe200078e00ff */
[----:B------:R-:W-:-:S05]  /*1630*/  PRMT R17, R17, 0x7632, R17 ;  /* 0x0000763211117816 */ /* 0x000fca0000000011 */
[----:B------:R-:W-:-:S04]  /*1640*/  IMAD.U32 R17, R17, 0x10000, RZ ;  /* 0x0001000011117824 */ /* 0x000fc800078e00ff */
[----:B------:R-:W-:Y:S01]  /*1650*/  FFMA.FTZ R88, R57, R17, R88 ;  /* 0x0000001139587223 */ /* 0x000fe20000010058 */
[----:B------:R-:W-:Y:S01]  /*1660*/  PRMT R17, R84, 0x7632, R17 ;  /* 0x0000763254117816 */ /* 0x000fe20000000011 */
[----:B------:R-:W-:Y:S01]  /*1670*/  FFMA.FTZ R87, R10, R87, R89 ;  /* 0x000000570a577223 */ /* 0x000fe20000010059 */
[----:B------:R-:W-:Y:S01]  /*1680*/  SHF.L.U32 R84, R84, 0x10, RZ ;  /* 0x0000001054547819 */ /* 0x000fe200000006ff */
[----:B------:R-:W2:Y:S02]  /*1690*/  LDG.E.CONSTANT R89, desc[UR6][R18.64+0xc] ;  /* 0x00000c0612597981 */ /* 0x000ea4000c1e9900 */
[----:B------:R-:W-:Y:S02]  /*16a0*/  IMAD.U32 R17, R17, 0x10000, RZ ;  /* 0x0001000011117824 */ /* 0x000fe400078e00ff */
[----:B------:R-:W-:Y:S02]  /*16b0*/  FFMA.FTZ R87, R14, R84, R87 ;  /* 0x000000540e577223 */ /* 0x000fe40000010057 */
[----:B------:R-:W-:-:S02]  /*16c0*/  FFMA.FTZ R84, R65, R17, R88 ;  /* 0x0000001141547223 */ /* 0x000fc40000010058 */
[----:B------:R-:W2:Y:S01]  /*16d0*/  LDG.E.CONSTANT R88, desc[UR6][R18.64+0x20c] ;  /* 0x00020c0612587981 */ /* 0x000ea2000c1e9900 */
[C---:B---3--:R-:W-:Y:S01]  /*16e0*/  IMAD.U32 R17, R86.reuse, 0x10000, RZ ;  /* 0x0001000056117824 */ /* 0x048fe200078e00ff */
[----:B------:R-:W-:-:S03]  /*16f0*/  PRMT R86, R86, 0x7632, R86 ;  /* 0x0000763256567816 */ /* 0x000fc60000000056 */
[----:B------:R-:W-:Y:S01]  /*1700*/  FFMA.FTZ R17, R62, R17, R87 ;  /* 0x000000113e117223 */ /* 0x000fe20000010057 */
[----:B------:R-:W-:Y:S01]  /*1710*/  SHF.L.U32 R86, R86, 0x10, RZ ;  /* 0x0000001056567819 */ /* 0x000fe200000006ff */
[----:B------:R-:W3:Y:S04]  /*1720*/  LDG.E.CONSTANT R87, desc[UR6][R18.64+0x40c] ;  /* 0x00040c0612577981 */ /* 0x000ee8000c1e9900 */
[----:B------:R-:W-:Y:S02]  /*1730*/  FFMA.FTZ R91, R81, R86, R84 ;  /* 0x00000056515b7223 */ /* 0x000fe40000010054 */
[----:B------:R-:W3:Y:S01]  /*1740*/  LDG.E.CONSTANT R86, desc[UR6][R18.64+0x60c] ;  /* 0x00060c0612567981 */ /* 0x000ee2000c1e9900 */
[C---:B----4-:R-:W-:Y:S01]  /*1750*/  IMAD.U32 R84, R85.reuse, 0x10000, RZ ;  /* 0x0001000055547824 */ /* 0x050fe200078e00ff */
[----:B------:R-:W-:-:S03]  /*1760*/  PRMT R85, R85, 0x7632, R85 ;  /* 0x0000763255557816 */ /* 0x000fc60000000055 */
[----:B------:R-:W-:Y:S01]  /*1770*/  FFMA.FTZ R17, R26, R84, R17 ;  /* 0x000000541a117223 */ /* 0x000fe20000010011 */
[C---:B------:R-:W-:Y:S01]  /*1780*/  SHF.L.U32 R84, R90.reuse, 0x10, RZ ;  /* 0x000000105a547819 */ /* 0x040fe200000006ff */
[----:B------:R-:W-:Y:S01]  /*1790*/  IMAD.U32 R85, R85, 0x10000, RZ ;  /* 0x0001000055557824 */ /* 0x000fe200078e00ff */
[----:B------:R-:W-:-:S03]  /*17a0*/  PRMT R90, R90, 0x7632, R90 ;  /* 0x000076325a5a7816 */ /* 0x000fc6000000005a */
[----:B------:R-:W-:Y:S01]  /*17b0*/  FFMA.FTZ R85, R70, R85, R91 ;  /* 0x0000005546557223 */ /* 0x000fe2000001005b */
[----:B------:R-:W-:Y:S01]  /*17c0*/  FFMA.FTZ R17, R22, R84, R17 ;  /* 0x0000005416117223 */ /* 0x000fe20000010011 */
[----:B------:R-:W-:-:S04]  /*17d0*/  IMAD.U32 R84, R90, 0x10000, RZ ;  /* 0x000100005a547824 */ /* 0x000fc800078e00ff */
[----:B------:R-:W-:Y:S02]  /*17e0*/  FFMA.FTZ R84, R78, R84, R85 ;  /* 0x000000544e547223 */ /* 0x000fe40000010055 */
[----:B------:R-:W4:Y:S01]  /*17f0*/  LDG.E.CONSTANT R85, desc[UR6][R18.64+0x80c] ;  /* 0x00080c0612557981 */ /* 0x000f22000c1e9900 */
[C---:B--2---:R-:W-:Y:S01]  /*1800*/  IMAD.U32 R91, R88.reuse, 0x10000, RZ ;  /* 0x00010000585b7824 */ /* 0x044fe200078e00ff */
[----:B------:R-:W-:-:S03]  /*1810*/  PRMT R88, R88, 0x7632, R88 ;  /* 0x0000763258587816 */ /* 0x000fc60000000058 */
[----:B------:R-:W-:Y:S01]  /*1820*/  FMUL.FTZ R93, R44, R91 ;  /* 0x0000005b2c5d7220 */ /* 0x000fe20000410000 */
[C---:B------:R-:W-:Y:S02]  /*1830*/  SHF.L.U32 R91, R89.reuse, 0x10, RZ ;  /* 0x00000010595b7819 */ /* 0x040fe400000006ff */
[----:B------:R-:W-:-:S03]  /*1840*/  PRMT R89, R89, 0x7632, R89 ;  /* 0x0000763259597816 */ /* 0x000fc60000000059 */
[----:B------:R-:W-:Y:S01]  /*1850*/  FFMA.FTZ R90, R38, R91, R93 ;  /* 0x0000005b265a7223 */ /* 0x000fe2000001005d */
[----:B------:R-:W-:Y:S02]  /*1860*/  IMAD.U32 R91, R88, 0x10000, RZ ;  /* 0x00010000585b7824 */ /* 0x000fe400078e00ff */
[----:B------:R-:W-:Y:S01]  /*1870*/  IMAD.U32 R89, R89, 0x10000, RZ ;  /* 0x0001000059597824 */ /* 0x000fe200078e00ff */
[C---:B---3--:R-:W-:Y:S01]  /*1880*/  SHF.L.U32 R88, R87.reuse, 0x10, RZ ;  /* 0x0000001057587819 */ /* 0x048fe200000006ff */
[----:B------:R-:W-:Y:S01]  /*1890*/  FMUL.FTZ R91, R50, R91 ;  /* 0x0000005b325b7220 */ /* 0x000fe20000410000 */
[----:B------:R-:W-:-:S03]  /*18a0*/  PRMT R87, R87, 0x7632, R87 ;  /* 0x0000763257577816 */ /* 0x000fc60000000057 */
[----:B------:R-:W-:Y:S02]  /*18b0*/  FFMA.FTZ R89, R46, R89, R91 ;  /* 0x000000592e597223 */ /* 0x000fe4000001005b */
[----:B------:R-:W-:Y:S02]  /*18c0*/  IMAD.U32 R87, R87, 0x10000, RZ ;  /* 0x0001000057577824 */ /* 0x000fe400078e00ff */
[----:B------:R-:W-:Y:S02]  /*18d0*/  FFMA.FTZ R90, R7, R88, R90 ;  /* 0x00000058075a7223 */ /* 0x000fe4000001005a */
[----:B------:R-:W-:Y:S01]  /*18e0*/  FFMA.FTZ R88, R54, R87, R89 ;  /* 0x0000005736587223 */ /* 0x000fe20000010059 */
[C---:B------:R-:W-:Y:S01]  /*18f0*/  PRMT R87, R86.reuse, 0x7632, R87 ;  /* 0x0000763256577816 */ /* 0x040fe20000000057 */
[----:B------:R-:W-:-:S03]  /*1900*/  IMAD.U32 R86, R86, 0x10000, RZ ;  /* 0x0001000056567824 */ /* 0x000fc600078e00ff */
[----:B------:R-:W-:Y:S01]  /*1910*/  SHF.L.U32 R87, R87, 0x10, RZ ;  /* 0x0000001057577819 */ /* 0x000fe200000006ff */
[----:B------:R-:W-:Y:S02]  /*1920*/  FFMA.FTZ R90, R11, R86, R90 ;  /* 0x000000560b5a7223 */ /* 0x000fe4000001005a */
[----:B------:R-:W2:Y:S02]  /*1930*/  LDG.E.CONSTANT R86, desc[UR6][R18.64+0xa0c] ;  /* 0x000a0c0612567981 */ /* 0x000ea4000c1e9900 */
[----:B------:R-:W-:Y:S02]  /*1940*/  FFMA.FTZ R87, R59, R87, R88 ;  /* 0x000000573b577223 */ /* 0x000fe40000010058 */
[----:B------:R-:W3:Y:S01]  /*1950*/  LDG.E.CONSTANT R88, desc[UR6][R18.64+0xc0c] ;  /* 0x000c0c0612587981 */ /* 0x000ee2000c1e9900 */
[----:B----4-:R-:W-:-:S04]  /*1960*/  IMAD.U32 R89, R85, 0x10000, RZ ;  /* 0x0001000055597824 */ /* 0x010fc800078e00ff */
[----:B------:R-:W-:Y:S02]  /*1970*/  FFMA.FTZ R89, R15, R89, R90 ;  /* 0x000000590f597223 */ /* 0x000fe4000001005a */
[----:B------:R0:W4:Y:S01]  /*1980*/  LDG.E.CONSTANT R90, desc[UR6][R18.64+0xe0c] ;  /* 0x000e0c06125a7981 */ /* 0x000122000c1e9900 */
[----:B------:R-:W-:-:S05]  /*1990*/  PRMT R85, R85, 0x7632, R85 ;  /* 0x0000763255557816 */ /* 0x000fca0000000055 */
[----:B------:R-:W-:-:S04]  /*19a0*/  IMAD.U32 R85, R85, 0x10000, RZ ;  /* 0x0001000055557824 */ /* 0x000fc800078e00ff */
[----:B------:R-:W-:Y:S01]  /*19b0*/  FFMA.FTZ R85, R66, R85, R87 ;  /* 0x0000005542557223 */ /* 0x000fe20000010057 */
[----:B------:R-:W-:Y:S01]  /*19c0*/  FADD.FTZ R17, R17, R16 ;  /* 0x0000001011117221 */ /* 0x000fe20000010000 */
[----:B0-----:R-:W-:-:S03]  /*19d0*/  VIADD R18, R75, 0x1 ;  /* 0x000000014b127836 */ /* 0x001fc60000000000 */
[----:B------:R-:W-:Y:S01]  /*19e0*/  FADD.FTZ R84, R84, R17 ;  /* 0x0000001154547221 */ /* 0x000fe20000010000 */
[----:B-----5:R-:W-:Y:S02]  /*19f0*/  FSETP.NEU.FTZ.AND P0, PT, R30, RZ, PT ;  /* 0x000000ff1e00720b */ /* 0x020fe40003f1d000 */
[----:B------:R-:W-:Y:S02]  /*1a00*/  IADD3 R71, PT, PT, R71, 0x4, RZ ;  /* 0x0000000447477810 */ /* 0x000fe40007ffe0ff */
[----:B------:R-:W-:Y:S01]  /*1a10*/  IADD3 R28, P3, PT, R28, 0x10, RZ ;  /* 0x000000101c1c7810 */ /* 0x000fe20007f7e0ff */
[----:B------:R-:W-:-:S03]  /*1a20*/  VIADD R75, R75, 0x80 ;  /* 0x000000804b4b7836 */ /* 0x000fc60000000000 */
[----:B------:R-:W-:Y:S02]  /*1a30*/  IADD3.X R29, PT, PT, RZ, R29, RZ, P3, !PT ;  /* 0x0000001dff1d7210 */ /* 0x000fe40001ffe4ff */
[----:B--2---:R-:W-:Y:S02]  /*1a40*/  PRMT R87, R86, 0x7632, R87 ;  /* 0x0000763256577816 */ /* 0x004fe40000000057 */
[----:B---3--:R-:W-:-:S03]  /*1a50*/  PRMT R16, R88, 0x7632, R16 ;  /* 0x0000763258107816 */ /* 0x008fc60000000010 */
[----:B------:R-:W-:Y:S01]  /*1a60*/  IMAD.U32 R87, R87, 0x10000, RZ ;  /* 0x0001000057577824 */ /* 0x000fe200078e00ff */
[----:B------:R-:W-:-:S03]  /*1a70*/  SHF.L.U32 R16, R16, 0x10, RZ ;  /* 0x0000001010107819 */ /* 0x000fc600000006ff */
[----:B------:R-:W-:Y:S01]  /*1a80*/  FFMA.FTZ R85, R82, R87, R85 ;  /* 0x0000005752557223 */ /* 0x000fe20000010055 */
[----:B------:R-:W-:Y:S02]  /*1a90*/  SHF.L.U32 R86, R86, 0x10, RZ ;  /* 0x0000001056567819 */ /* 0x000fe400000006ff */
[----:B----4-:R-:W-:Y:S01]  /*1aa0*/  PRMT R17, R90, 0x7632, R17 ;  /* 0x000076325a117816 */ /* 0x010fe20000000011 */
[----:B------:R-:W-:Y:S01]  /*1ab0*/  FFMA.FTZ R16, R72, R16, R85 ;  /* 0x0000001048107223 */ /* 0x000fe20000010055 */
[----:B------:R-:W-:Y:S02]  /*1ac0*/  I2FP.F32.S32 R85, R18 ;  /* 0x0000001200557245 */ /* 0x000fe40000201400 */
[----:B------:R-:W-:Y:S01]  /*1ad0*/  SHF.L.U32 R17, R17, 0x10, RZ ;  /* 0x0000001011117819 */ /* 0x000fe200000006ff */
[----:B------:R-:W-:Y:S01]  /*1ae0*/  FFMA.FTZ R86, R64, R86, R89 ;  /* 0x0000005640567223 */ /* 0x000fe20000010059 */
[----:B------:R-:W-:Y:S02]  /*1af0*/  IMAD.U32 R88, R88, 0x10000, RZ ;  /* 0x0001000058587824 */ /* 0x000fe400078e00ff */
[----:B------:R-:W-:Y:S01]  /*1b00*/  FMUL.FTZ R85, R85, R30 ;  /* 0x0000001e55557220 */ /* 0x000fe20000410000 */
[----:B------:R-:W-:Y:S01]  /*1b10*/  FFMA.FTZ R16, R79, R17, R16 ;  /* 0x000000114f107223 */ /* 0x000fe20000010010 */
[----:B------:R-:W-:-:S02]  /*1b20*/  VIADD R17, R74, 0xffffffff ;  /* 0xffffffff4a117836 */ /* 0x000fc40000000000 */
[----:B------:R-:W-:Y:S01]  /*1b30*/  FFMA.FTZ R86, R27, R88, R86 ;  /* 0x000000581b567223 */ /* 0x000fe20000010056 */
[----:B------:R-:W-:Y:S01]  /*1b40*/  IMAD.U32 R90, R90, 0x10000, RZ ;  /* 0x000100005a5a7824 */ /* 0x000fe200078e00ff */
[----:B------:R-:W-:Y:S02]  /*1b50*/  FSEL R85, R85, RZ, P0 ;  /* 0x000000ff55557208 */ /* 0x000fe40000000000 */
[----:B------:R-:W-:Y:S01]  /*1b60*/  ISETP.GE.AND P0, PT, R17, R32, PT ;  /* 0x000000201100720c */ /* 0x000fe20003f06270 */
[----:B------:R-:W-:Y:S01]  /*1b70*/  FFMA.FTZ R19, R23, R90, R86 ;  /* 0x0000005a17137223 */ /* 0x000fe20000010056 */
[----:B------:R-:W-:-:S03]  /*1b80*/  VIADD R17, R32, 0x1f ;  /* 0x0000001f20117836 */ /* 0x000fc60000000000 */
[----:B------:R-:W-:Y:S02]  /*1b90*/  FADD.FTZ R19, R19, R84 ;  /* 0x0000005413137221 */ /* 0x000fe40000010000 */
[----:B------:R-:W-:-:S04]  /*1ba0*/  SHF.R.S32.HI R84, RZ, 0x1f, R17 ;  /* 0x0000001fff547819 */ /* 0x000fc80000011411 */
[----:B------:R-:W-:-:S04]  /*1bb0*/  LEA.HI R84, R84, R17, RZ, 0x5 ;  /* 0x0000001154547211 */ /* 0x000fc800078f28ff */
[----:B------:R-:W-:Y:S01]  /*1bc0*/  SHF.R.S32.HI R84, RZ, 0x5, R84 ;  /* 0x00000005ff547819 */ /* 0x000fe20000011454 */
[----:B------:R-:W-:-:S03]  /*1bd0*/  FADD.FTZ R16, R16, R19 ;  /* 0x0000001310107221 */ /* 0x000fc60000010000 */
[----:B------:R-:W-:Y:S01]  /*1be0*/  ISETP.GE.AND P2, PT, R71, R84, PT ;  /* 0x000000544700720c */ /* 0x000fe20003f46270 */
[----:B------:R-:W-:-:S05]  /*1bf0*/  FFMA.FTZ R16, R16, UR11, R85 ;  /* 0x0000000b10107c23 */ /* 0x000fca0008010055 */
[----:B------:R-:W-:Y:S01]  /*1c00*/  FSEL R18, R16, RZ, !P0 ;  /* 0x000000ff10127208 */ /* 0x000fe20004000000 */
[----:B------:R-:W-:Y:S01]  /*1c10*/  VIADD R74, R74, 0x80 ;  /* 0x000000804a4a7836 */ /* 0x000fe20000000000 */
[----:B------:R-:W-:-:S03]  /*1c20*/  @!P0 FMNMX.FTZ R69, R16, R69, !PT ;  /* 0x0000004510458209 */ /* 0x000fc60007810000 */
[----:B------:R0:W-:Y:S02]  /*1c30*/  STS [R73], R18 ;  /* 0x0000001249007388 */ /* 0x0001e40000000800 */
[----:B0-----:R-:W-:Y:S01]  /*1c40*/  VIADD R73, R73, 0x200 ;  /* 0x0000020049497836 */ /* 0x001fe20000000000 */
[----:B------:R-:W-:Y:S06]  /*1c50*/  @!P2 BRA `(.L_x_17113) ;  /* 0xfffffff00078a947 */ /* 0x000fec000383ffff */
.L_x_17112:
[----:B------:R-:W-:Y:S05]  /*1c60*/  BSYNC.RECONVERGENT B0 ;  /* 0x0000000000007941 */ /* 0x000fea0003800200 */
.L_x_17111:
[----:B------:R-:W0:Y:S01]  /*1c70*/  SHFL.BFLY PT, R2, R69, 0x10, 0x1f ;  /* 0x0e001f0045027f89 */ /* 0x000e2200000e0000 */
[----:B------:R-:W-:Y:S01]  /*1c80*/  IMAD.MOV.U32 R10, RZ, RZ, -0x800001 ;  /* 0xff7fffffff0a7424 */ /* 0x000fe200078e00ff */
[----:B------:R-:W-:Y:S01]  /*1c90*/  BSSY.RECONVERGENT B0, `(.L_x_17114) ;  /* 0x0000105000007945 */ /* 0x000fe20003800200 */
[----:B------:R-:W1:Y:S01]  /*1ca0*/  S2R R14, SR_TID.X ;  /* 0x00000000000e7919 */ /* 0x000e620000002100 */
[----:B0-----:R-:W-:-:S05]  /*1cb0*/  FMNMX.FTZ R4, R2, R69, !PT ;  /* 0x0000004502047209 */ /* 0x001fca0007810000 */
[----:B------:R-:W0:Y:S01]  /*1cc0*/  SHFL.BFLY PT, R3, R4, 0x8, 0x1f ;  /* 0x0d001f0004037f89 */ /* 0x000e2200000e0000 */
[----:B-1----:R-:W-:Y:S02]  /*1cd0*/  LOP3.LUT R15, R14, 0x1f, RZ, 0xc0, !PT ;  /* 0x0000001f0e0f7812 */ /* 0x002fe400078ec0ff */
[----:B------:R-:W-:Y:S02]  /*1ce0*/  SHF.R.U32.HI R16, RZ, 0x5, R14 ;  /* 0x00000005ff107819 */ /* 0x000fe4000001160e */
[C---:B------:R-:W-:Y:S02]  /*1cf0*/  ISETP.NE.AND P2, PT, R15.reuse, RZ, PT ;  /* 0x000000ff0f00720c */ /* 0x040fe40003f45270 */
        /* <DEDUP_REMOVED lines=10> */
[----:B0-----:R-:W-:-:S04]  /*1da0*/  LEA R9, R2, R9, 0x18 ;  /* 0x0000000902097211 */ /* 0x001fc800078ec0ff */
[----:B------:R-:W-:Y:S02]  /*1db0*/  LEA R6, R16, R9, 0x2 ;  /* 0x0000000910067211 */ /* 0x000fe400078e10ff */
[----:B-1----:R-:W-:Y:S01]  /*1dc0*/  FMNMX.FTZ R11, R7, R8, !PT ;  /* 0x00000008070b7209 */ /* 0x002fe20007810000 */
[----:B------:R-:W-:-:S04]  /*1dd0*/  IMAD R7, R15, 0x4, R9 ;  /* 0x000000040f077824 */ /* 0x000fc800078e0209 */
[----:B------:R-:W-:Y:S01]  /*1de0*/  @!P2 STS [R6], R11 ;  /* 0x0000000b0600a388 */ /* 0x000fe20000000800 */
[----:B------:R-:W-:Y:S06]  /*1df0*/  BAR.SYNC.DEFER_BLOCKING 0x0 ;  /* 0x0000000000007b1d */ /* 0x000fec0000010000 */
[----:B------:R-:W0:Y:S04]  /*1e00*/  @!P3 LDS R10, [R7] ;  /* 0x00000000070ab984 */ /* 0x000e280000000800 */
[----:B0-----:R-:W0:Y:S02]  /*1e10*/  SHFL.BFLY PT, R5, R10, 0x2, 0x1f ;  /* 0x0c401f000a057f89 */ /* 0x001e2400000e0000 */
[----:B0-----:R-:W-:Y:S01]  /*1e20*/  FMNMX.FTZ R9, R5, R10, !PT ;  /* 0x0000000a05097209 */ /* 0x001fe20007810000 */
[----:B------:R-:W-:Y:S01]  /*1e30*/  IMAD.MOV.U32 R10, RZ, RZ, RZ ;  /* 0x000000ffff0a7224 */ /* 0x000fe200078e00ff */
[----:B------:R-:W-:-:S03]  /*1e40*/  IADD3 R5, PT, PT, R32, 0x1f, RZ ;  /* 0x0000001f20057810 */ /* 0x000fc60007ffe0ff */
        /* <DEDUP_REMOVED lines=11> */
[----:B------:R-:W-:-:S03]  /*1f00*/  IMAD.MOV.U32 R12, RZ, RZ, R14 ;  /* 0x000000ffff0c7224 */ /* 0x000fc600078e000e */
[----:B------:R-:W-:-:S05]  /*1f10*/  IMAD.IADD R9, R10, 0x1, R5 ;  /* 0x000000010a097824 */ /* 0x000fca00078e0205 */
[C---:B------:R-:W-:Y:S02]  /*1f20*/  LOP3.LUT R10, R9.reuse, 0x180, RZ, 0xc0, !PT ;  /* 0x00000180090a7812 */ /* 0x040fe400078ec0ff */
[----:B------:R-:W-:Y:S02]  /*1f30*/  ISETP.GE.U32.AND P5, PT, R9, 0x180, PT ;  /* 0x000001800900780c */ /* 0x000fe40003fa6070 */
[----:B------:R-:W-:Y:S01]  /*1f40*/  ISETP.NE.AND P0, PT, R10, 0x180, PT ;  /* 0x000001800a00780c */ /* 0x000fe20003f05270 */
[----:B------:R-:W-:-:S12]  /*1f50*/  HFMA2 R10, -RZ, RZ, 0, 0 ;  /* 0x00000000ff0a7431 */ /* 0x000fd800000001ff */
[----:B------:R-:W-:Y:S05]  /*1f60*/  @!P0 BRA `(.L_x_17117) ;  /* 0x00000000004c8947 */ /* 0x000fea0003800000 */
[----:B------:R-:W-:Y:S01]  /*1f70*/  VIADD R11, R3, 0xa0 ;  /* 0x000000a0030b7836 */ /* 0x000fe20000000000 */
[----:B------:R-:W-:Y:S01]  /*1f80*/  LEA.HI R9, R9, 0x1, RZ, 0x19 ;  /* 0x0000000109097811 */ /* 0x000fe200078fc8ff */
[----:B------:R-:W-:Y:S01]  /*1f90*/  IMAD.MOV.U32 R12, RZ, RZ, R14 ;  /* 0x000000ffff0c7224 */ /* 0x000fe200078e000e */
[----:B------:R-:W-:Y:S02]  /*1fa0*/  MOV R10, RZ ;  /* 0x000000ff000a7202 */ /* 0x000fe40000000f00 */
[----:B------:R-:W-:Y:S02]  /*1fb0*/  LEA R11, R2, R11, 0x18 ;  /* 0x0000000b020b7211 */ /* 0x000fe400078ec0ff */
[----:B------:R-:W-:-:S03]  /*1fc0*/  LOP3.LUT R9, R9, 0x3, RZ, 0xc0, !PT ;  /* 0x0000000309097812 */ /* 0x000fc600078ec0ff */
[----:B------:R-:W-:Y:S01]  /*1fd0*/  IMAD R11, R14, 0x4, R11 ;  /* 0x000000040e0b7824 */ /* 0x000fe200078e020b */
[----:B------:R-:W-:-:S07]  /*1fe0*/  IADD3 R9, PT, PT, RZ, -R9, RZ ;  /* 0x80000009ff097210 */ /* 0x000fce0007ffe0ff */
.L_x_17118:
[----:B------:R-:W0:Y:S01]  /*1ff0*/  LDS R13, [R11] ;  /* 0x000000000b0d7984 */ /* 0x000e220000000800 */
[----:B------:R-:W-:Y:S02]  /*2000*/  VIADD R9, R9, 0x1 ;  /* 0x0000000109097836 */ /* 0x000fe40000000000 */
        /* <DEDUP_REMOVED lines=9> */
.L_x_17117:
[----:B------:R-:W-:Y:S05]  /*20a0*/  BSYNC.RECONVERGENT B1 ;  /* 0x0000000000017941 */ /* 0x000fea0003800200 */
.L_x_17116:
        /* <DEDUP_REMOVED lines=12> */
.L_x_17121:
        /* <DEDUP_REMOVED lines=100> */
.L_x_17120:
[----:B------:R-:W-:Y:S05]  /*27b0*/  BSYNC.RECONVERGENT B1 ;  /* 0x0000000000017941 */ /* 0x000fea0003800200 */
.L_x_17119:
        /* <DEDUP_REMOVED lines=55> */
.L_x_17123:
[----:B------:R-:W-:Y:S05]  /*2b30*/  BSYNC.RECONVERGENT B1 ;  /* 0x0000000000017941 */ /* 0x000fea0003800200 */
.L_x_17122:
        /* <DEDUP_REMOVED lines=26> */
.L_x_17115:
[----:B------:R-:W-:Y:S05]  /*2ce0*/  BSYNC.RECONVERGENT B0 ;  /* 0x0000000000007941 */ /* 0x000fea0003800200 */
.L_x_17114:
        /* <DEDUP_REMOVED lines=27> */
[----:B------:R-:W-:Y:S02]  /*2ea0*/  ISETP.NE.AND P0, PT, R6, 0x180, PT ;  /* 0x000001800600780c */ /* 0x000fe40003f05270 */
[----:B------:R-:W-:-:S11]  /*2eb0*/  MOV R6, R14 ;  /* 0x0000000e00067202 */ /* 0x000fd60000000f00 */
[----:B01----:R-:W-:Y:S05]  /*2ec0*/  @!P0 BRA `(.L_x_17127) ;  /* 0x0000000000408947 */ /* 0x003fea0003800000 */
[----:B------:R-:W-:Y:S01]  /*2ed0*/  LEA.HI R7, R7, 0x1, RZ, 0x19 ;  /* 0x0000000107077811 */ /* 0x000fe200078fc8ff */
[----:B------:R-:W-:-:S03]  /*2ee0*/  VIADD R11, R3, 0xa0 ;  /* 0x000000a0030b7836 */ /* 0x000fc60000000000 */
[C---:B------:R-:W-:Y:S01]  /*2ef0*/  LOP3.LUT R9, R7.reuse, 0x3, RZ, 0xc0, !PT ;  /* 0x0000000307097812 */ /* 0x040fe200078ec0ff */
[----:B------:R-:W-:Y:S01]  /*2f00*/  IMAD.SHL.U32 R6, R7, 0x80, RZ ;  /* 0x0000008007067824 */ /* 0x000fe200078e00ff */
[----:B------:R-:W-:Y:S02]  /*2f10*/  LEA R11, R2, R11, 0x18 ;  /* 0x0000000b020b7211 */ /* 0x000fe400078ec0ff */
[----:B------:R-:W-:Y:S02]  /*2f20*/  IADD3 R9, PT, PT, RZ, -R9, RZ ;  /* 0x80000009ff097210 */ /* 0x000fe40007ffe0ff */
[----:B------:R-:W-:Y:S01]  /*2f30*/  LOP3.LUT R7, R6, 0x180, RZ, 0xc0, !PT ;  /* 0x0000018006077812 */ /* 0x000fe200078ec0ff */
[----:B------:R-:W-:-:S04]  /*2f40*/  IMAD R8, R14, 0x4, R11 ;  /* 0x000000040e087824 */ /* 0x000fc800078e020b */
[----:B------:R-:W-:-:S07]  /*2f50*/  IMAD.IADD R6, R7, 0x1, R14 ;  /* 0x0000000107067824 */ /* 0x000fce00078e020e */
.L_x_17128:
[----:B------:R-:W0:Y:S01]  /*2f60*/  LDS R7, [R8] ;  /* 0x0000000008077984 */ /* 0x000e220000000800 */
[----:B------:R-:W-:-:S04]  /*2f70*/  IADD3 R9, PT, PT, R9, 0x1, RZ ;  /* 0x0000000109097810 */ /* 0x000fc80007ffe0ff */
[----:B------:R-:W-:Y:S01]  /*2f80*/  ISETP.NE.AND P0, PT, R9, RZ, PT ;  /* 0x000000ff0900720c */ /* 0x000fe20003f05270 */
[----:B0-----:R-:W-:-:S05]  /*2f90*/  FMUL.FTZ R7, R7, R40 ;  /* 0x0000002807077220 */ /* 0x001fca0000410000 */
[----:B------:R0:W-:Y:S02]  /*2fa0*/  STS [R8], R7 ;  /* 0x0000000708007388 */ /* 0x0001e40000000800 */
[----:B0-----:R-:W-:-:S05]  /*2fb0*/  VIADD R8, R8, 0x200 ;  /* 0x0000020008087836 */ /* 0x001fca0000000000 */
[----:B------:R-:W-:Y:S05]  /*2fc0*/  @P0 BRA `(.L_x_17128) ;  /* 0xfffffffc00e40947 */ /* 0x000fea000383ffff */
.L_x_17127:
[----:B------:R-:W-:Y:S05]  /*2fd0*/  BSYNC.RECONVERGENT B1 ;  /* 0x0000000000017941 */ /* 0x000fea0003800200 */
.L_x_17126:
        /* <DEDUP_REMOVED lines=12> */
.L_x_17131:
        /* <DEDUP_REMOVED lines=32> */
[C---:B-----5:R-:W-:Y:S02]  /*32a0*/  FMUL.FTZ R30, R40.reuse, R29 ;  /* 0x0000001d281e7220 */ /* 0x060fe40000410000 */
        /* <DEDUP_REMOVED lines=19> */
.L_x_17130:
[----:B------:R-:W-:Y:S05]  /*33e0*/  BSYNC.RECONVERGENT B1 ;  /* 0x0000000000017941 */ /* 0x000fea0003800200 */
.L_x_17129:
        /* <DEDUP_REMOVED lines=31> */
.L_x_17133:
[----:B------:R-:W-:Y:S05]  /*35e0*/  BSYNC.RECONVERGENT B1 ;  /* 0x0000000000017941 */ /* 0x000fea0003800200 */
.L_x_17132:
        /* <DEDUP_REMOVED lines=14> */
.L_x_17125:
[----:B------:R-:W-:Y:S05]  /*36d0*/  BSYNC.RECONVERGENT B0 ;  /* 0x0000000000007941 */ /* 0x000fea0003800200 */
.L_x_17124:
        /* <DEDUP_REMOVED lines=8> */
[----:B------:R-:W3:Y:S03]  /*3760*/  LDCU.64 UR4, c[0x0][0x398] ;  /* 0x00007300ff0477ac */ /* 0x000ee60008000a00 */
[----:B------:R-:W-:Y:S05]  /*3770*/  @P1 BRA `(.L_x_17135) ;  /* 0x0000002000901947 */ /* 0x000fea0003800000 */
[----:B------:R-:W4:Y:S01]  /*3780*/  LDCU UR8, c[0x0][0x3b8] ;  /* 0x00007700ff0877ac */ /* 0x000f220008000800 */
[----:B-1----:R-:W-:Y:S01]  /*3790*/  SHF.R.U32.HI R6, RZ, 0x3, R14 ;  /* 0x00000003ff067819 */ /* 0x002fe2000001160e */
[----:B------:R-:W-:Y:S01]  /*37a0*/  IMAD.SHL.U32 R8, R14, 0x20, RZ ;  /* 0x000000200e087824 */ /* 0x000fe200078e00ff */
[----:B------:R-:W-:Y:S01]  /*37b0*/  MOV R7, RZ ;  /* 0x000000ff00077202 */ /* 0x000fe20000000f00 */
[----:B------:R-:W1:Y:S01]  /*37c0*/  LDCU.64 UR10, c[0x0][0x3a8] ;  /* 0x00007500ff0a77ac */ /* 0x000e620008000a00 */
[----:B------:R-:W-:Y:S01]  /*37d0*/  LOP3.LUT R6, R6, 0x7c, RZ, 0xc0, !PT ;  /* 0x0000007c06067812 */ /* 0x000fe200078ec0ff */
[----:B------:R-:W-:Y:S01]  /*37e0*/  VIADD R28, R16, 0x1 ;  /* 0x00000001101c7836 */ /* 0x000fe20000000000 */
[----:B------:R-:W-:Y:S01]  /*37f0*/  SHF.R.S32.HI R29, RZ, 0x5, R4 ;  /* 0x00000005ff1d7819 */ /* 0x000fe20000011404 */
[----:B------:R-:W-:-:S04]  /*3800*/  IMAD.MOV.U32 R25, RZ, RZ, RZ ;  /* 0x000000ffff197224 */ /* 0x000fc800078e00ff */
[----:B------:R-:W-:Y:S02]  /*3810*/  IMAD.IADD R67, R16, 0x1, -R29 ;  /* 0x0000000110437824 */ /* 0x000fe400078e0a1d */
[----:B----4-:R-:W-:Y:S01]  /*3820*/  IMAD R5, R33, UR8, RZ ;  /* 0x0000000821057c24 */ /* 0x010fe2000f8e02ff */
[----:B------:R-:W4:Y:S03]  /*3830*/  LDCU UR8, c[0x0][0x3d0] ;  /* 0x00007a00ff0877ac */ /* 0x000f260008000800 */
[----:B------:R-:W-:-:S04]  /*3840*/  IMAD.WIDE R6, R5, 0x4, R6 ;  /* 0x0000000405067825 */ /* 0x000fc800078e0206 */
[----:B------:R-:W-:Y:S01]  /*3850*/  VIADD R5, R3, 0xa0 ;  /* 0x000000a003057836 */ /* 0x000fe20000000000 */
[----:B------:R-:W-:Y:S02]  /*3860*/  LOP3.LUT R3, R8, 0x60, RZ, 0xe2, !PT ;  /* 0x0000006008037812 */ /* 0x000fe400078ee2ff */
[----:B-1----:R-:W-:Y:S02]  /*3870*/  IADD3 R24, P0, PT, R6, UR10, RZ ;  /* 0x0000000a06187c10 */ /* 0x002fe4000ff1e0ff */
[----:B------:R-:W-:Y:S01]  /*3880*/  LEA R2, R2, R5, 0x18 ;  /* 0x0000000502027211 */ /* 0x000fe200078ec0ff */
[----:B------:R-:W-:Y:S01]  /*3890*/  IMAD R3, R16, 0x80, R3 ;  /* 0x0000008010037824 */ /* 0x000fe200078e0203 */
[----:B------:R-:W-:Y:S02]  /*38a0*/  SHF.L.U32 R5, R14, 0x3, RZ ;  /* 0x000000030e057819 */ /* 0x000fe400000006ff */
[----:B------:R-:W-:Y:S02]  /*38b0*/  IADD3.X R27, PT, PT, R7, UR11, RZ, P0, !PT ;  /* 0x0000000b071b7c10 */ /* 0x000fe400087fe4ff */
[----:B------:R-:W-:Y:S01]  /*38c0*/  IADD3 R26, PT, PT, R3, 0x10, R2 ;  /* 0x00000010031a7810 */ /* 0x000fe20007ffe002 */
[----:B----4-:R-:W-:Y:S01]  /*38d0*/  IMAD R2, R0, UR8, RZ ;  /* 0x0000000800027c24 */ /* 0x010fe2000f8e02ff */
[----:B------:R-:W-:-:S02]  /*38e0*/  LOP3.LUT R3, R5, 0x18, RZ, 0xc0, !PT ;  /* 0x0000001805037812 */ /* 0x000fc400078ec0ff */
[----:B------:R-:W-:Y:S02]  /*38f0*/  LOP3.LUT R0, R5, 0xf8, RZ, 0xc0, !PT ;  /* 0x000000f805007812 */ /* 0x000fe400078ec0ff */
[----:B------:R-:W-:Y:S02]  /*3900*/  LEA R35, R16, R3, 0x5 ;  /* 0x0000000310237211 */ /* 0x000fe400078e28ff */
[----:B------:R-:W-:-:S03]  /*3910*/  SHF.R.S32.HI R3, RZ, 0x1f, R2 ;  /* 0x0000001fff037819 */ /* 0x000fc60000011402 */
[----:B------:R-:W-:-:S07]  /*3920*/  VIADD R35, R35, 0x3 ;  /* 0x0000000323237836 */ /* 0x000fce0000000000 */
.L_x_17152:
[----:B------:R-:W-:Y:S01]  /*3930*/  MOV R6, R24 ;  /* 0x0000001800067202 */ /* 0x000fe20000000f00 */
[----:B------:R-:W-:Y:S01]  /*3940*/  IMAD.MOV.U32 R7, RZ, RZ, R27 ;  /* 0x000000ffff077224 */ /* 0x000fe200078e001b */
[----:B0-----:R-:W-:Y:S04]  /*3950*/  LDS.128 R8, [R26] ;  /* 0x000000001a087984 */ /* 0x001fe80000000c00 */
[----:B------:R-:W2:Y:S02]  /*3960*/  LDG.E.CONSTANT R5, desc[UR6][R6.64] ;  /* 0x0000000606057981 */ /* 0x000ea4000c1e9900 */
        /* <DEDUP_REMOVED lines=40> */
[----:B0-----:R-:W-:-:S02]  /*3bf0*/  F2FP.BF16.F32.PACK_AB R5, R5, R4 ;  /* 0x000000040505723e */ /* 0x001fc400000010ff */
[----:B------:R-:W-:Y:S02]  /*3c00*/  F2FP.BF16.F32.PACK_AB R4, R7, R6 ;  /* 0x000000060704723e */ /* 0x000fe400000010ff */
[----:B------:R-:W-:Y:S02]  /*3c10*/  F2FP.BF16.F32.PACK_AB R68, R9, R8 ;  /* 0x000000080944723e */ /* 0x000fe400000010ff */
[----:B------:R-:W-:Y:S02]  /*3c20*/  F2FP.BF16.F32.PACK_AB R70, R11, R10 ;  /* 0x0000000a0b46723e */ /* 0x000fe400000010ff */
[----:B------:R-:W-:-:S03]  /*3c30*/  IADD3 R7, PT, PT, R35, -0x3, RZ ;  /* 0xfffffffd23077810 */ /* 0x000fc60007ffe0ff */
[----:B-1----:R-:W-:Y:S05]  /*3c40*/  @P0 BRA `(.L_x_17137) ;  /* 0x0000000000780947 */ /* 0x002fea0003800000 */
        /* <DEDUP_REMOVED lines=30> */
.L_x_17137:
[----:B------:R-:W-:Y:S05]  /*3e30*/  BSYNC.RECONVERGENT B1 ;  /* 0x0000000000017941 */ /* 0x000fea0003800200 */
.L_x_17136:
[----:B-----5:R-:W-:Y:S02]  /*3e40*/  HFMA2.BF16_V2 R11, R4, R65, -RZ ;  /* 0x00000041040b7231 */ /* 0x020fe400003000ff */
[----:B------:R-:W-:Y:S02]  /*3e50*/  IMAD.MOV.U32 R9, RZ, RZ, R68 ;  /* 0x000000ffff097224 */ /* 0x000fe400078e0044 */
[----:B------:R-:W-:Y:S02]  /*3e60*/  HMUL2.BF16_V2 R8, R5, R66 ;  /* 0x0000004205087232 */ /* 0x000fe40000200000 */
[----:B------:R-:W-:Y:S01]  /*3e70*/  IMAD.MOV.U32 R6, RZ, RZ, R70 ;  /* 0x000000ffff067224 */ /* 0x000fe200078e0046 */
[----:B------:R-:W-:Y:S01]  /*3e80*/  BSSY.RECONVERGENT B1, `(.L_x_17138) ;  /* 0x0000034000017945 */ /* 0x000fe20003800200 */
[----:B------:R-:W-:Y:S01]  /*3e90*/  HMUL2.BF16_V2 R13, R9, R64 ;  /* 0x00000040090d7232 */ /* 0x000fe20000200000 */
[----:B------:R-:W-:Y:S02]  /*3ea0*/  PRMT R10, R8, 0x7632, R10 ;  /* 0x00007632080a7816 */ /* 0x000fe4000000000a */
[----:B------:R-:W-:Y:S01]  /*3eb0*/  HFMA2.BF16_V2 R64, R6, R63, -RZ ;  /* 0x0000003f06407231 */ /* 0x000fe200003000ff */
        /* <DEDUP_REMOVED lines=8> */
[----:B------:R-:W-:Y:S01]  /*3f40*/  PRMT R8, R64, 0x7632, R8 ;  /* 0x0000763240087816 */ /* 0x000fe20000000008 */
[----:B------:R-:W-:-:S02]  /*3f50*/  FADD.FTZ R10, R65, R10 ;  /* 0x0000000a410a7221 */ /* 0x000fc40000010000 */
[----:B------:R-:W-:Y:S01]  /*3f60*/  FADD.FTZ R11, R11, R12 ;  /* 0x0000000c0b0b7221 */ /* 0x000fe20000010000 */
[----:B------:R-:W-:Y:S01]  /*3f70*/  SHF.L.U32 R64, R64, 0x10, RZ ;  /* 0x0000001040407819 */ /* 0x000fe200000006ff */
[----:B------:R-:W-:Y:S01]  /*3f80*/  FADD.FTZ R13, R13, R66 ;  /* 0x000000420d0d7221 */ /* 0x000fe20000010000 */
[----:B------:R-:W-:Y:S02]  /*3f90*/  IMAD.U32 R63, R8, 0x10000, RZ ;  /* 0x00010000083f7824 */ /* 0x000fe400078e00ff */
[----:B------:R-:W-:Y:S02]  /*3fa0*/  FADD.FTZ R10, R10, R11 ;  /* 0x0000000b0a0a7221 */ /* 0x000fe40000010000 */
        /* <DEDUP_REMOVED lines=33> */
.L_x_17139:
[----:B------:R-:W-:Y:S05]  /*41c0*/  BSYNC.RECONVERGENT B1 ;  /* 0x0000000000017941 */ /* 0x000fea0003800200 */
.L_x_17138:
        /* <DEDUP_REMOVED lines=39> */
.L_x_17141:
[----:B------:R-:W-:Y:S05]  /*4440*/  BSYNC.RECONVERGENT B1 ;  /* 0x0000000000017941 */ /* 0x000fea0003800200 */
.L_x_17140:
        /* <DEDUP_REMOVED lines=17> */
[----:B------:R-:W-:Y:S01]  /*4560*/  PRMT R53, R53, 0x7632, R53 ;  /* 0x0000763235357816 */ /* 0x000fe20000000035 */
[----:B------:R-:W-:Y:S01]  /*4570*/  HFMA2.BF16_V2 R10, R6, R51, -RZ ;  /* 0x00000033060a7231 */ /* 0x000fe200003000ff */
[----:B------:R-:W-:Y:S01]  /*4580*/  SHF.L.U32 R12, R12, 0x10, RZ ;  /* 0x000000100c0c7819 */ /* 0x000fe200000006ff */
[----:B------:R-:W-:-:S02]  /*4590*/  IMAD.U32 R52, R52, 0x10000, RZ ;  /* 0x0001000034347824 */ /* 0x000fc400078e00ff */
[----:B------:R-:W-:Y:S01]  /*45a0*/  FADD.FTZ R13, R13, R50 ;  /* 0x000000320d0d7221 */ /* 0x000fe20000010000 */
[----:B------:R-:W-:Y:S02]  /*45b0*/  IMAD.U32 R53, R53, 0x10000, RZ ;  /* 0x0001000035357824 */ /* 0x000fe400078e00ff */
[----:B------:R-:W-:Y:S01]  /*45c0*/  FADD.FTZ R25, R8, R25 ;  /* 0x0000001908197221 */ /* 0x000fe20000010000 */
[----:B------:R-:W-:Y:S01]  /*45d0*/  FADD.FTZ R61, R11, R12 ;  /* 0x0000000c0b3d7221 */ /* 0x000fe20000010000 */
[----:B------:R-:W-:Y:S02]  /*45e0*/  HMUL2.BF16_V2 R12, R9, R54 ;  /* 0x00000036090c7232 */ /* 0x000fe40000200000 */
[----:B------:R-:W-:Y:S01]  /*45f0*/  FADD.FTZ R54, R52, R53 ;  /* 0x0000003534367221 */ /* 0x000fe20000010000 */
[----:B------:R-:W-:Y:S01]  /*4600*/  HFMA2.BF16_V2 R52, R6, R55, -RZ ;  /* 0x0000003706347231 */ /* 0x000fe200003000ff */
[C---:B------:R-:W-:Y:S01]  /*4610*/  PRMT R11, R10.reuse, 0x7632, R11 ;  /* 0x000076320a0b7816 */ /* 0x040fe2000000000b */
[----:B------:R-:W-:Y:S01]  /*4620*/  IMAD.U32 R10, R10, 0x10000, RZ ;  /* 0x000100000a0a7824 */ /* 0x000fe200078e00ff */
[C---:B------:R-:W-:Y:S01]  /*4630*/  PRMT R51, R12.reuse, 0x7632, R51 ;  /* 0x000076320c337816 */ /* 0x040fe20000000033 */
[----:B------:R-:W-:Y:S01]  /*4640*/  FADD.FTZ R54, R61, R54 ;  /* 0x000000363d367221 */ /* 0x000fe20000010000 */
[----:B------:R-:W-:-:S02]  /*4650*/  SHF.L.U32 R12, R12, 0x10, RZ ;  /* 0x000000100c0c7819 */ /* 0x000fc400000006ff */
[----:B------:R-:W-:Y:S01]  /*4660*/  SHF.L.U32 R11, R11, 0x10, RZ ;  /* 0x000000100b0b7819 */ /* 0x000fe200000006ff */
[----:B------:R-:W-:Y:S01]  /*4670*/  IMAD.U32 R51, R51, 0x10000, RZ ;  /* 0x0001000033337824 */ /* 0x000fe200078e00ff */
[C---:B------:R-:W-:Y:S01]  /*4680*/  PRMT R53, R52.reuse, 0x7632, R53 ;  /* 0x0000763234357816 */ /* 0x040fe20000000035 */
[----:B------:R-:W-:Y:S02]  /*4690*/  IMAD.U32 R52, R52, 0x10000, RZ ;  /* 0x0001000034347824 */ /* 0x000fe400078e00ff */
[----:B------:R-:W-:Y:S01]  /*46a0*/  FADD.FTZ R51, R12, R51 ;  /* 0x000000330c337221 */ /* 0x000fe20000010000 */
[----:B------:R-:W-:Y:S01]  /*46b0*/  FADD.FTZ R10, R10, R11 ;  /* 0x0000000b0a0a7221 */ /* 0x000fe20000010000 */
[----:B------:R-:W-:Y:S02]  /*46c0*/  IMAD.U32 R53, R53, 0x10000, RZ ;  /* 0x0001000035357824 */ /* 0x000fe400078e00ff */
[----:B------:R-:W-:Y:S01]  /*46d0*/  FADD.FTZ R51, R54, R51 ;  /* 0x0000003336337221 */ /* 0x000fe20000010000 */
[----:B------:R-:W-:Y:S01]  /*46e0*/  FADD.FTZ R10, R13, R10 ;  /* 0x0000000a0d0a7221 */ /* 0x000fe20000010000 */
[----:B------:R-:W-:-:S04]  /*46f0*/  FADD.FTZ R52, R52, R53 ;  /* 0x0000003534347221 */ /* 0x000fc80000010000 */
        /* <DEDUP_REMOVED lines=32> */
.L_x_17143:
[----:B------:R-:W-:Y:S05]  /*4900*/  BSYNC.RECONVERGENT B1 ;  /* 0x0000000000017941 */ /* 0x000fea0003800200 */
.L_x_17142:
[----:B------:R-:W-:Y:S02]  /*4910*/  HFMA2.BF16_V2 R11, R4, R57, -RZ ;  /* 0x00000039040b7231 */ /* 0x000fe400003000ff */
[----:B------:R-:W-:Y:S02]  /*4920*/  HMUL2.BF16_V2 R8, R5, R56 ;  /* 0x0000003805087232 */ /* 0x000fe40000200000 */
[----:B------:R-:W-:Y:S01]  /*4930*/  FADD.FTZ R17, R10, R17 ;  /* 0x000000110a117221 */ /* 0x000fe20000010000 */
[----:B------:R-:W-:Y:S02]  /*4940*/  HMUL2.BF16_V2 R13, R9, R58 ;  /* 0x0000003a090d7232 */ /* 0x000fe40000200000 */
[----:B------:R-:W-:Y:S02]  /*4950*/  HFMA2.BF16_V2 R59, R6, R59, -RZ ;  /* 0x0000003b063b7231 */ /* 0x000fe400003000ff */
[----:B------:R-:W-:Y:S01]  /*4960*/  FADD.FTZ R18, R51, R18 ;  /* 0x0000001233127221 */ /* 0x000fe20000010000 */
[----:B------:R-:W-:Y:S01]  /*4970*/  PRMT R10, R8, 0x7632, R10 ;  /* 0x00007632080a7816 */ /* 0x000fe2000000000a */
[----:B------:R-:W-:Y:S01]  /*4980*/  BSSY.RECONVERGENT B1, `(.L_x_17144) ;  /* 0x0000030000017945 */ /* 0x000fe20003800200 */
        /* <DEDUP_REMOVED lines=47> */
.L_x_17145:
[----:B------:R-:W-:Y:S05]  /*4c80*/  BSYNC.RECONVERGENT B1 ;  /* 0x0000000000017941 */ /* 0x000fea0003800200 */
.L_x_17144:
        /* <DEDUP_REMOVED lines=15> */
[----:B------:R-:W-:Y:S01]  /*4d80*/  SHF.L.U32 R50, R50, 0x10, RZ ;  /* 0x0000001032327819 */ /* 0x000fe200000006ff */
[----:B------:R-:W-:Y:S01]  /*4d90*/  FADD.FTZ R51, R10, R51 ;  /* 0x000000330a337221 */ /* 0x000fe20000010000 */
[----:B------:R-:W-:Y:S01]  /*4da0*/  PRMT R10, R47, 0x7610, R10 ;  /* 0x000076102f0a7816 */ /* 0x000fe2000000000a */
[----:B------:R-:W-:Y:S01]  /*4db0*/  FADD.FTZ R46, R13, R46 ;  /* 0x0000002e0d2e7221 */ /* 0x000fe20000010000 */
[----:B------:R-:W-:Y:S01]  /*4dc0*/  PRMT R12, R47, 0x7632, R12 ;  /* 0x000076322f0c7816 */ /* 0x000fe2000000000c */
[----:B------:R-:W-:Y:S02]  /*4dd0*/  FADD.FTZ R50, R49, R50 ;  /* 0x0000003231327221 */ /* 0x000fe40000010000 */
[----:B------:R-:W-:Y:S01]  /*4de0*/  FADD.FTZ R13, R51, R46 ;  /* 0x0000002e330d7221 */ /* 0x000fe20000010000 */
[----:B------:R-:W-:Y:S01]  /*4df0*/  IMAD.U32 R10, R10, 0x10000, RZ ;  /* 0x000100000a0a7824 */ /* 0x000fe200078e00ff */
[----:B------:R-:W-:Y:S01]  /*4e00*/  SHF.L.U32 R47, R12, 0x10, RZ ;  /* 0x000000100c2f7819 */ /* 0x000fe200000006ff */
[----:B------:R-:W-:Y:S06]  /*4e10*/  @P0 BRA `(.L_x_17147) ;  /* 0x0000000000780947 */ /* 0x000fec0003800000 */
[C---:B------:R-:W-:Y:S01]  /*4e20*/  VIADD R49, R35.reuse, 0xffffffff ;  /* 0xffffffff23317836 */ /* 0x040fe20000000000 */
[C---:B------:R-:W-:Y:S01]  /*4e30*/  IADD3 R51, PT, PT, R35.reuse, 0x1, RZ ;  /* 0x0000000123337810 */ /* 0x040fe20007ffe0ff */
[C---:B------:R-:W-:Y:S01]  /*4e40*/  VIADD R53, R35.reuse, 0x2 ;  /* 0x0000000223357836 */ /* 0x040fe20000000000 */
[-C--:B------:R-:W-:Y:S02]  /*4e50*/  ISETP.GE.AND P6, PT, R35, R32.reuse, PT ;  /* 0x000000202300720c */ /* 0x080fe40003fc6270 */
[-C--:B------:R-:W-:Y:S02]  /*4e60*/  ISETP.GE.AND P1, PT, R49, R32.reuse, PT ;  /* 0x000000203100720c */ /* 0x080fe40003f26270 */
[----:B------:R-:W-:Y:S01]  /*4e70*/  ISETP.GE.AND P5, PT, R51, R32, PT ;  /* 0x000000203300720c */ /* 0x000fe20003fa6270 */
[C---:B------:R-:W-:Y:S01]  /*4e80*/  VIADD R51, R35.reuse, 0x4 ;  /* 0x0000000423337836 */ /* 0x040fe20000000000 */
[----:B------:R-:W-:Y:S02]  /*4e90*/  IADD3 R49, PT, PT, R35, -0x2, RZ ;  /* 0xfffffffe23317810 */ /* 0x000fe40007ffe0ff */
[----:B------:R-:W-:-:S02]  /*4ea0*/  PRMT R12, R45, 0x7632, R12 ;  /* 0x000076322d0c7816 */ /* 0x000fc4000000000c */
[----:B------:R-:W-:Y:S02]  /*4eb0*/  IADD3 R55, PT, PT, R35, 0x3, RZ ;  /* 0x0000000323377810 */ /* 0x000fe40007ffe0ff */
[----:B------:R-:W-:Y:S02]  /*4ec0*/  SEL R45, R45, RZ, !P1 ;  /* 0x000000ff2d2d7207 */ /* 0x000fe40004800000 */
[-C--:B------:R-:W-:Y:S02]  /*4ed0*/  ISETP.GE.AND P1, PT, R49, R32.reuse, PT ;  /* 0x000000203100720c */ /* 0x080fe40003f26270 */
[----:B------:R-:W-:Y:S02]  /*4ee0*/  ISETP.GE.AND P4, PT, R53, R32, PT ;  /* 0x000000203500720c */ /* 0x000fe40003f86270 */
[----:B------:R-:W-:Y:S02]  /*4ef0*/  SEL R46, R12, RZ, !P6 ;  /* 0x000000ff0c2e7207 */ /* 0x000fe40007000000 */
[----:B------:R-:W-:-:S02]  /*4f00*/  PRMT R49, R30, 0x7632, R49 ;  /* 0x000076321e317816 */ /* 0x000fc40000000031 */
[-C--:B------:R-:W-:Y:S02]  /*4f10*/  ISETP.GE.AND P3, PT, R55, R32.reuse, PT ;  /* 0x000000203700720c */ /* 0x080fe40003f66270 */
[-C--:B------:R-:W-:Y:S02]  /*4f20*/  ISETP.GE.AND P2, PT, R51, R32.reuse, PT ;  /* 0x000000203300720c */ /* 0x080fe40003f46270 */
[----:B------:R-:W-:Y:S02]  /*4f30*/  ISETP.GE.AND P6, PT, R7, R32, PT ;  /* 0x000000200700720c */ /* 0x000fe40003fc6270 */
[----:B------:R-:W-:Y:S02]  /*4f40*/  PRMT R52, R36, 0x7632, R52 ;  /* 0x0000763224347816 */ /* 0x000fe40000000034 */
        /* <DEDUP_REMOVED lines=11> */
.L_x_17147:
[----:B------:R-:W-:Y:S05]  /*5000*/  BSYNC.RECONVERGENT B1 ;  /* 0x0000000000017941 */ /* 0x000fea0003800200 */
.L_x_17146:
        /* <DEDUP_REMOVED lines=13> */
[-C--:B------:R-:W-:Y:S02]  /*50e0*/  ISETP.GE.AND P6, PT, R35, R32.reuse, PT ;  /* 0x000000202300720c */ /* 0x080fe40003fc6270 */
[-C--:B------:R-:W-:Y:S02]  /*50f0*/  ISETP.GE.AND P1, PT, R49, R32.reuse, PT ;  /* 0x000000203100720c */ /* 0x080fe40003f26270 */
[-C--:B------:R-:W-:Y:S01]  /*5100*/  ISETP.GE.AND P5, PT, R51, R32.reuse, PT ;  /* 0x000000203300720c */ /* 0x080fe20003fa6270 */
[----:B------:R-:W-:Y:S01]  /*5110*/  VIADD R51, R35, 0x4 ;  /* 0x0000000423337836 */ /* 0x000fe20000000000 */
[----:B------:R-:W-:Y:S02]  /*5120*/  PRMT R49, R38, 0x7632, R49 ;  /* 0x0000763226317816 */ /* 0x000fe40000000031 */
[----:B------:R-:W-:-:S02]  /*5130*/  ISETP.GE.AND P4, PT, R53, R32, PT ;  /* 0x000000203500720c */ /* 0x000fc40003f86270 */
[C---:B------:R-:W-:Y:S02]  /*5140*/  IADD3 R55, PT, PT, R35.reuse, 0x3, RZ ;  /* 0x0000000323377810 */ /* 0x040fe40007ffe0ff */
[----:B------:R-:W-:Y:S02]  /*5150*/  IADD3 R53, PT, PT, R35, -0x2, RZ ;  /* 0xfffffffe23357810 */ /* 0x000fe40007ffe0ff */
[----:B------:R-:W-:Y:S02]  /*5160*/  SEL R52, R49, RZ, !P6 ;  /* 0x000000ff31347207 */ /* 0x000fe40007000000 */
[----:B------:R-:W-:Y:S02]  /*5170*/  ISETP.GE.AND P2, PT, R51, R32, PT ;  /* 0x000000203300720c */ /* 0x000fe40003f46270 */
[----:B------:R-:W-:Y:S02]  /*5180*/  PRMT R49, R39, 0x7632, R49 ;  /* 0x0000763227317816 */ /* 0x000fe40000000031 */
[----:B------:R-:W-:-:S02]  /*5190*/  SEL R51, R38, RZ, !P1 ;  /* 0x000000ff26337207 */ /* 0x000fc40004800000 */
[----:B------:R-:W-:Y:S02]  /*51a0*/  PRMT R50, R40, 0x7632, R50 ;  /* 0x0000763228327816 */ /* 0x000fe40000000032 */
[-C--:B------:R-:W-:Y:S02]  /*51b0*/  ISETP.GE.AND P3, PT, R55, R32.reuse, PT ;  /* 0x000000203700720c */ /* 0x080fe40003f66270 */
        /* <DEDUP_REMOVED lines=13> */
.L_x_17149:
[----:B------:R-:W-:Y:S05]  /*5290*/  BSYNC.RECONVERGENT B1 ;  /* 0x0000000000017941 */ /* 0x000fea0003800200 */
.L_x_17148:
[----:B------:R-:W-:Y:S01]  /*52a0*/  SHF.L.U32 R46, R46, 0x10, RZ ;  /* 0x000000102e2e7819 */ /* 0x000fe200000006ff */
[----:B------:R-:W-:Y:S01]  /*52b0*/  IMAD.U32 R45, R45, 0x10000, RZ ;  /* 0x000100002d2d7824 */ /* 0x000fe200078e00ff */
[----:B------:R-:W-:Y:S01]  /*52c0*/  SHF.L.U32 R49, R30, 0x10, RZ ;  /* 0x000000101e317819 */ /* 0x000fe200000006ff */
[----:B------:R-:W-:Y:S02]  /*52d0*/  HMUL2.BF16_V2 R38, R4, R38 ;  /* 0x0000002604267232 */ /* 0x000fe40000200000 */
[----:B------:R-:W-:Y:S01]  /*52e0*/  HFMA2.BF16_V2 R30, R5, R37, -RZ ;  /* 0x00000025051e7231 */ /* 0x000fe200003000ff */
[----:B------:R-:W-:Y:S01]  /*52f0*/  SHF.L.U32 R48, R48, 0x10, RZ ;  /* 0x0000001030307819 */ /* 0x000fe200000006ff */
[----:B------:R-:W-:Y:S02]  /*5300*/  IMAD.U32 R47, R47, 0x10000, RZ ;  /* 0x000100002f2f7824 */ /* 0x000fe400078e00ff */
[--C-:B------:R-:W-:Y:S01]  /*5310*/  FADD.FTZ R45, R45, R46.reuse ;  /* 0x0000002e2d2d7221 */ /* 0x100fe20000010000 */
[----:B------:R-:W-:Y:S01]  /*5320*/  PRMT R46, R38, 0x7632, R46 ;  /* 0x00007632262e7816 */ /* 0x000fe2000000002e */
[----:B------:R-:W-:-:S02]  /*5330*/  IMAD.U32 R12, R12, 0x10000, RZ ;  /* 0x000100000c0c7824 */ /* 0x000fc400078e00ff */
[----:B------:R-:W-:Y:S01]  /*5340*/  FADD.FTZ R48, R47, R48 ;  /* 0x000000302f307221 */ /* 0x000fe20000010000 */
[----:B------:R-:W-:Y:S01]  /*5350*/  IMAD.U32 R38, R38, 0x10000, RZ ;  /* 0x0001000026267824 */ /* 0x000fe200078e00ff */
[----:B------:R-:W-:Y:S01]  /*5360*/  SHF.L.U32 R47, R46, 0x10, RZ ;  /* 0x000000102e2f7819 */ /* 0x000fe200000006ff */
[----:B------:R-:W-:Y:S01]  /*5370*/  FADD.FTZ R12, R12, R49 ;  /* 0x000000310c0c7221 */ /* 0x000fe20000010000 */
[C---:B------:R-:W-:Y:S01]  /*5380*/  PRMT R37, R30.reuse, 0x7632, R37 ;  /* 0x000076321e257816 */ /* 0x040fe20000000025 */
[----:B------:R-:W-:Y:S02]  /*5390*/  IMAD.U32 R30, R30, 0x10000, RZ ;  /* 0x000100001e1e7824 */ /* 0x000fe400078e00ff */
[----:B------:R-:W-:Y:S01]  /*53a0*/  FADD.FTZ R8, R11, R8 ;  /* 0x000000080b087221 */ /* 0x000fe20000010000 */
[----:B------:R-:W-:Y:S01]  /*53b0*/  FADD.FTZ R45, R12, R45 ;  /* 0x0000002d0c2d7221 */ /* 0x000fe20000010000 */
[----:B------:R-:W-:Y:S01]  /*53c0*/  FADD.FTZ R47, R38, R47 ;  /* 0x0000002f262f7221 */ /* 0x000fe20000010000 */
[----:B------:R-:W-:Y:S01]  /*53d0*/  SHF.L.U32 R37, R37, 0x10, RZ ;  /* 0x0000001025257819 */ /* 0x000fe200000006ff */
[----:B------:R-:W-:-:S02]  /*53e0*/  HFMA2.BF16_V2 R12, R6, R36, -RZ ;  /* 0x00000024060c7231 */ /* 0x000fc400003000ff */
[----:B------:R-:W-:Y:S02]  /*53f0*/  HMUL2.BF16_V2 R36, R9, R39 ;  /* 0x0000002709247232 */ /* 0x000fe40000200000 */
[----:B------:R-:W-:Y:S02]  /*5400*/  HFMA2.BF16_V2 R38, R6, R40, -RZ ;  /* 0x0000002806267231 */ /* 0x000fe400003000ff */
[----:B------:R-:W-:Y:S01]  /*5410*/  FADD.FTZ R45, R45, R48 ;  /* 0x000000302d2d7221 */ /* 0x000fe20000010000 */
[--C-:B------:R-:W-:Y:S01]  /*5420*/  FADD.FTZ R46, R30, R37.reuse ;  /* 0x000000251e2e7221 */ /* 0x100fe20000010000 */
[----:B------:R-:W-:Y:S01]  /*5430*/  FADD.FTZ R13, R13, R10 ;  /* 0x0000000a0d0d7221 */ /* 0x000fe20000010000 */
[C---:B------:R-:W-:Y:S01]  /*5440*/  PRMT R37, R36.reuse, 0x7632, R37 ;  /* 0x0000763224257816 */ /* 0x040fe20000000025 */
[----:B------:R-:W-:Y:S02]  /*5450*/  IMAD.U32 R36, R36, 0x10000, RZ ;  /* 0x0001000024247824 */ /* 0x000fe400078e00ff */
[----:B------:R-:W-:Y:S01]  /*5460*/  FADD.FTZ R46, R46, R47 ;  /* 0x0000002f2e2e7221 */ /* 0x000fe20000010000 */
[----:B------:R-:W-:Y:S01]  /*5470*/  BSSY.RECONVERGENT B1, `(.L_x_17150) ;  /* 0x0000031000017945 */ /* 0x000fe20003800200 */
[C---:B------:R-:W-:Y:S01]  /*5480*/  PRMT R30, R12.reuse, 0x7632, R30 ;  /* 0x000076320c1e7816 */ /* 0x040fe2000000001e */
[----:B------:R-:W-:Y:S01]  /*5490*/  IMAD.U32 R12, R12, 0x10000, RZ ;  /* 0x000100000c0c7824 */ /* 0x000fe200078e00ff */
[C---:B------:R-:W-:Y:S01]  /*54a0*/  PRMT R39, R38.reuse, 0x7632, R39 ;  /* 0x0000763226277816 */ /* 0x040fe20000000027 */
[----:B------:R-:W-:Y:S01]  /*54b0*/  IMAD.U32 R38, R38, 0x10000, RZ ;  /* 0x0001000026267824 */ /* 0x000fe200078e00ff */
[----:B------:R-:W-:Y:S01]  /*54c0*/  SHF.L.U32 R49, R37, 0x10, RZ ;  /* 0x0000001025317819 */ /* 0x000fe200000006ff */
[----:B------:R-:W-:Y:S01]  /*54d0*/  FADD.FTZ R19, R8, R19 ;  /* 0x0000001308137221 */ /* 0x000fe20000010000 */
[----:B------:R-:W-:Y:S01]  /*54e0*/  SHF.L.U32 R37, R30, 0x10, RZ ;  /* 0x000000101e257819 */ /* 0x000fe200000006ff */
[----:B------:R-:W-:Y:S01]  /*54f0*/  FADD.FTZ R20, R13, R20 ;  /* 0x000000140d147221 */ /* 0x000fe20000010000 */
[----:B------:R-:W-:Y:S01]  /*5500*/  SHF.L.U32 R39, R39, 0x10, RZ ;  /* 0x0000001027277819 */ /* 0x000fe200000006ff */
[----:B------:R-:W-:-:S02]  /*5510*/  FADD.FTZ R49, R36, R49 ;  /* 0x0000003124317221 */ /* 0x000fc40000010000 */
[----:B------:R-:W-:Y:S02]  /*5520*/  FADD.FTZ R12, R12, R37 ;  /* 0x000000250c0c7221 */ /* 0x000fe40000010000 */
        /* <DEDUP_REMOVED lines=37> */
.L_x_17151:
[----:B------:R-:W-:Y:S05]  /*5780*/  BSYNC.RECONVERGENT B1 ;  /* 0x0000000000017941 */ /* 0x000fea0003800200 */
.L_x_17150:
[----:B------:R-:W-:Y:S02]  /*5790*/  HMUL2.BF16_V2 R5, R5, R41 ;  /* 0x0000002905057232 */ /* 0x000fe40000200000 */
[----:B------:R-:W-:Y:S02]  /*57a0*/  HFMA2.BF16_V2 R42, R4, R42, -RZ ;  /* 0x0000002a042a7231 */ /* 0x000fe400003000ff */
[----:B------:R-:W-:Y:S02]  /*57b0*/  HMUL2.BF16_V2 R8, R9, R43 ;  /* 0x0000002b09087232 */ /* 0x000fe40000200000 */
[----:B------:R-:W-:Y:S01]  /*57c0*/  HFMA2.BF16_V2 R10, R6, R44, -RZ ;  /* 0x0000002c060a7231 */ /* 0x000fe200003000ff */
[----:B------:R-:W-:Y:S01]  /*57d0*/  IADD3 R24, P1, PT, R24, 0x10, RZ ;  /* 0x0000001018187810 */ /* 0x000fe20007f3e0ff */
[----:B------:R-:W-:Y:S01]  /*57e0*/  VIADD R26, R26, 0x200 ;  /* 0x000002001a1a7836 */ /* 0x000fe20000000000 */
[C---:B------:R-:W-:Y:S02]  /*57f0*/  PRMT R4, R5.reuse, 0x7610, R4 ;  /* 0x0000761005047816 */ /* 0x040fe40000000004 */
[----:B------:R-:W-:-:S02]  /*5800*/  PRMT R5, R5, 0x7632, R5 ;  /* 0x0000763205057816 */ /* 0x000fc40000000005 */
[----:B------:R-:W-:Y:S01]  /*5810*/  PRMT R9, R8, 0x7632, R9 ;  /* 0x0000763208097816 */ /* 0x000fe20000000009 */
[----:B------:R-:W-:Y:S01]  /*5820*/  IMAD.U32 R11, R4, 0x10000, RZ ;  /* 0x00010000040b7824 */ /* 0x000fe200078e00ff */
[----:B------:R-:W-:Y:S01]  /*5830*/  PRMT R6, R42, 0x7610, R6 ;  /* 0x000076102a067816 */ /* 0x000fe20000000006 */
[----:B------:R-:W-:Y:S01]  /*5840*/  IMAD.U32 R8, R8, 0x10000, RZ ;  /* 0x0001000008087824 */ /* 0x000fe200078e00ff */
[----:B------:R-:W-:Y:S02]  /*5850*/  PRMT R7, R42, 0x7632, R7 ;  /* 0x000076322a077816 */ /* 0x000fe40000000007 */
[----:B------:R-:W-:Y:S01]  /*5860*/  PRMT R4, R10, 0x7632, R4 ;  /* 0x000076320a047816 */ /* 0x000fe20000000004 */
[----:B------:R-:W-:Y:S01]  /*5870*/  IMAD.U32 R6, R6, 0x10000, RZ ;  /* 0x0001000006067824 */ /* 0x000fe200078e00ff */
[----:B------:R-:W-:Y:S01]  /*5880*/  SHF.L.U32 R12, R5, 0x10, RZ ;  /* 0x00000010050c7819 */ /* 0x000fe200000006ff */
[----:B------:R-:W-:Y:S01]  /*5890*/  IMAD.U32 R10, R10, 0x10000, RZ ;  /* 0x000100000a0a7824 */ /* 0x000fe200078e00ff */
[----:B------:R-:W-:-:S02]  /*58a0*/  SHF.L.U32 R7, R7, 0x10, RZ ;  /* 0x0000001007077819 */ /* 0x000fc400000006ff */
[----:B------:R-:W-:Y:S01]  /*58b0*/  SHF.L.U32 R5, R4, 0x10, RZ ;  /* 0x0000001004057819 */ /* 0x000fe200000006ff */
[----:B------:R-:W-:Y:S01]  /*58c0*/  VIADD R4, R28, 0x3 ;  /* 0x000000031c047836 */ /* 0x000fe20000000000 */
[----:B------:R-:W-:Y:S01]  /*58d0*/  SHF.L.U32 R9, R9, 0x10, RZ ;  /* 0x0000001009097819 */ /* 0x000fe200000006ff */
[----:B------:R-:W-:Y:S01]  /*58e0*/  FADD.FTZ R11, R11, R12 ;  /* 0x0000000c0b0b7221 */ /* 0x000fe20000010000 */
[----:B------:R-:W-:Y:S01]  /*58f0*/  FADD.FTZ R6, R6, R7 ;  /* 0x0000000706067221 */ /* 0x000fe20000010000 */
[----:B------:R-:W-:Y:S01]  /*5900*/  FADD.FTZ R5, R10, R5 ;  /* 0x000000050a057221 */ /* 0x000fe20000010000 */
[----:B------:R-:W-:Y:S01]  /*5910*/  ISETP.GE.AND P0, PT, R4, R29, PT ;  /* 0x0000001d0400720c */ /* 0x000fe20003f06270 */
[----:B------:R-:W-:Y:S01]  /*5920*/  FADD.FTZ R9, R8, R9 ;  /* 0x0000000908097221 */ /* 0x000fe20000010000 */
[----:B------:R-:W-:Y:S01]  /*5930*/  FADD.FTZ R6, R11, R6 ;  /* 0x000000060b067221 */ /* 0x000fe20000010000 */
[----:B------:R-:W-:Y:S01]  /*5940*/  IADD3 R67, PT, PT, R67, 0x4, RZ ;  /* 0x0000000443437810 */ /* 0x000fe20007ffe0ff */
[----:B------:R-:W-:Y:S01]  /*5950*/  VIADD R28, R28, 0x4 ;  /* 0x000000041c1c7836 */ /* 0x000fe20000000000 */
[----:B------:R-:W-:Y:S01]  /*5960*/  IADD3 R35, PT, PT, R35, 0x80, RZ ;  /* 0x0000008023237810 */ /* 0x000fe20007ffe0ff */
[----:B------:R-:W-:Y:S01]  /*5970*/  FADD.FTZ R6, R6, R9 ;  /* 0x0000000906067221 */ /* 0x000fe20000010000 */
[----:B------:R-:W-:-:S03]  /*5980*/  IADD3.X R27, PT, PT, RZ, R27, RZ, P1, !PT ;  /* 0x0000001bff1b7210 */ /* 0x000fc60000ffe4ff */
[----:B------:R-:W-:-:S04]  /*5990*/  FADD.FTZ R6, R6, R5 ;  /* 0x0000000506067221 */ /* 0x000fc80000010000 */
[----:B------:R-:W-:Y:S01]  /*59a0*/  FADD.FTZ R23, R6, R23 ;  /* 0x0000001706177221 */ /* 0x000fe20000010000 */
[----:B------:R-:W-:Y:S06]  /*59b0*/  @!P0 BRA `(.L_x_17152) ;  /* 0xffffffdc00dc8947 */ /* 0x000fec000383ffff */
.L_x_17135:
[----:B--23--:R-:W-:Y:S05]  /*59c0*/  BSYNC.RECONVERGENT B0 ;  /* 0x0000000000007941 */ /* 0x00cfea0003800200 */
.L_x_17134:
[----:B------:R-:W2:Y:S01]  /*59d0*/  SHFL.BFLY PT, R0, R25, 0x2, 0x1f ;  /* 0x0c401f0019007f89 */ /* 0x000ea200000e0000 */
[----:B------:R-:W-:Y:S01]  /*59e0*/  LOP3.LUT P0, RZ, R14, 0x3, RZ, 0xc0, !PT ;  /* 0x000000030eff7812 */ /* 0x000fe2000780c0ff */
[----:B------:R-:W-:Y:S01]  /*59f0*/  BSSY.RECONVERGENT B0, `(.L_x_17153) ;  /* 0x0000033000007945 */ /* 0x000fe20003800200 */
[----:B------:R-:W-:Y:S01]  /*5a00*/  SHF.R.U32.HI R15, RZ, 0x2, R15 ;  /* 0x00000002ff0f7819 */ /* 0x000fe2000001160f */
[----:B------:R-:W3:Y:S04]  /*5a10*/  SHFL.BFLY PT, R2, R17, 0x2, 0x1f ;  /* 0x0c401f0011027f89 */ /* 0x000ee800000e0000 */
[----:B------:R-:W4:Y:S01]  /*5a20*/  SHFL.BFLY PT, R3, R18, 0x2, 0x1f ;  /* 0x0c401f0012037f89 */ /* 0x000f2200000e0000 */
[----:B------:R-:W-:-:S03]  /*5a30*/  IMAD R16, R16, 0x40, R15 ;  /* 0x0000004010107824 */ /* 0x000fc600078e020f */
[----:B-1----:R-:W1:Y:S04]  /*5a40*/  SHFL.BFLY PT, R6, R19, 0x2, 0x1f ;  /* 0x0c401f0013067f89 */ /* 0x002e6800000e0000 */
[----:B------:R-:W0:Y:S04]  /*5a50*/  SHFL.BFLY PT, R5, R20, 0x2, 0x1f ;  /* 0x0c401f0014057f89 */ /* 0x000e2800000e0000 */
[----:B------:R-:W0:Y:S04]  /*5a60*/  SHFL.BFLY PT, R10, R21, 0x2, 0x1f ;  /* 0x0c401f00150a7f89 */ /* 0x000e2800000e0000 */
[----:B------:R-:W0:Y:S01]  /*5a70*/  SHFL.BFLY PT, R7, R22, 0x2, 0x1f ;  /* 0x0c401f0016077f89 */ /* 0x000e2200000e0000 */
[----:B--2---:R-:W-:-:S03]  /*5a80*/  FADD.FTZ R0, R0, R25 ;  /* 0x0000001900007221 */ /* 0x004fc60000010000 */
[----:B------:R-:W2:Y:S01]  /*5a90*/  SHFL.BFLY PT, R24, R23, 0x2, 0x1f ;  /* 0x0c401f0017187f89 */ /* 0x000ea200000e0000 */
[----:B---3--:R-:W-:Y:S01]  /*5aa0*/  FADD.FTZ R2, R2, R17 ;  /* 0x0000001102027221 */ /* 0x008fe20000010000 */
[----:B----4-:R-:W-:Y:S01]  /*5ab0*/  FADD.FTZ R4, R3, R18 ;  /* 0x0000001203047221 */ /* 0x010fe20000010000 */
[----:B------:R-:W-:Y:S01]  /*5ac0*/  LOP3.LUT R18, R14, 0x3c0, RZ, 0xc0, !PT ;  /* 0x000003c00e127812 */ /* 0x000fe200078ec0ff */
[----:B------:R-:W3:Y:S01]  /*5ad0*/  SHFL.BFLY PT, R3, R0, 0x1, 0x1f ;  /* 0x0c201f0000037f89 */ /* 0x000ee200000e0000 */
[----:B-1----:R-:W-:Y:S01]  /*5ae0*/  FADD.FTZ R6, R6, R19 ;  /* 0x0000001306067221 */ /* 0x002fe20000010000 */
[----:B------:R-:W-:Y:S01]  /*5af0*/  BAR.SYNC.DEFER_BLOCKING 0x0 ;  /* 0x0000000000007b1d */ /* 0x000fe20000010000 */
[----:B------:R-:W-:Y:S01]  /*5b00*/  ISETP.NE.OR P1, PT, R18, 0x40, P0 ;  /* 0x000000401200780c */ /* 0x000fe20000725670 */
[----:B0-----:R-:W-:Y:S01]  /*5b10*/  FADD.FTZ R8, R5, R20 ;  /* 0x0000001405087221 */ /* 0x001fe20000010000 */
[----:B------:R-:W-:-:S03]  /*5b20*/  FADD.FTZ R10, R10, R21 ;  /* 0x000000150a0a7221 */ /* 0x000fc60000010000 */
[----:B------:R-:W0:Y:S01]  /*5b30*/  SHFL.BFLY PT, R5, R2, 0x1, 0x1f ;  /* 0x0c201f0002057f89 */ /* 0x000e2200000e0000 */
[----:B------:R-:W-:-:S03]  /*5b40*/  FADD.FTZ R12, R7, R22 ;  /* 0x00000016070c7221 */ /* 0x000fc60000010000 */
[----:B------:R-:W1:Y:S01]  /*5b50*/  SHFL.BFLY PT, R7, R4, 0x1, 0x1f ;  /* 0x0c201f0004077f89 */ /* 0x000e6200000e0000 */
[----:B--2---:R-:W-:-:S03]  /*5b60*/  FADD.FTZ R24, R24, R23 ;  /* 0x0000001718187221 */ /* 0x004fc60000010000 */
[----:B------:R-:W2:Y:S04]  /*5b70*/  SHFL.BFLY PT, R9, R6, 0x1, 0x1f ;  /* 0x0c201f0006097f89 */ /* 0x000ea800000e0000 */
[----:B------:R-:W4:Y:S01]  /*5b80*/  SHFL.BFLY PT, R11, R8, 0x1, 0x1f ;  /* 0x0c201f00080b7f89 */ /* 0x000f2200000e0000 */
[----:B---3--:R-:W-:-:S03]  /*5b90*/  FADD.FTZ R0, R0, R3 ;  /* 0x0000000300007221 */ /* 0x008fc60000010000 */
[----:B------:R-:W3:Y:S04]  /*5ba0*/  SHFL.BFLY PT, R13, R10, 0x1, 0x1f ;  /* 0x0c201f000a0d7f89 */ /* 0x000ee800000e0000 */
[----:B------:R-:W3:Y:S04]  /*5bb0*/  SHFL.BFLY PT, R17, R12, 0x1, 0x1f ;  /* 0x0c201f000c117f89 */ /* 0x000ee800000e0000 */
[----:B------:R-:W3:Y:S01]  /*5bc0*/  SHFL.BFLY PT, R19, R24, 0x1, 0x1f ;  /* 0x0c201f0018137f89 */ /* 0x000ee200000e0000 */
[----:B0-----:R-:W-:Y:S01]  /*5bd0*/  FADD.FTZ R5, R2, R5 ;  /* 0x0000000502057221 */ /* 0x001fe20000010000 */
[----:B-1----:R-:W-:Y:S01]  /*5be0*/  FADD.FTZ R4, R4, R7 ;  /* 0x0000000704047221 */ /* 0x002fe20000010000 */
[----:B--2---:R-:W-:Y:S01]  /*5bf0*/  FADD.FTZ R9, R6, R9 ;  /* 0x0000000906097221 */ /* 0x004fe20000010000 */
[----:B----4-:R-:W-:Y:S01]  /*5c00*/  FADD.FTZ R8, R8, R11 ;  /* 0x0000000b08087221 */ /* 0x010fe20000010000 */
[----:B---3--:R-:W-:Y:S01]  /*5c10*/  FADD.FTZ R13, R10, R13 ;  /* 0x0000000d0a0d7221 */ /* 0x008fe20000010000 */
[----:B------:R-:W-:Y:S01]  /*5c20*/  FADD.FTZ R12, R12, R17 ;  /* 0x000000110c0c7221 */ /* 0x000fe20000010000 */
        /* <DEDUP_REMOVED lines=15> */
.L_x_17154:
[----:B------:R-:W-:Y:S05]  /*5d20*/  BSYNC.RECONVERGENT B0 ;  /* 0x0000000000007941 */ /* 0x000fea0003800200 */
.L_x_17153:
        /* <DEDUP_REMOVED lines=28> */
[----:B------:R-:W-:-:S07]  /*5ef0*/  FADD.FTZ R19, R19, R16 ;  /* 0x0000001013137221 */ /* 0x000fce0000010000 */
.L_x_17156:
[----:B------:R-:W-:Y:S05]  /*5f00*/  BSYNC.RECONVERGENT B0 ;  /* 0x0000000000007941 */ /* 0x000fea0003800200 */
.L_x_17155:
        /* <DEDUP_REMOVED lines=12> */
.L_x_17158:
[----:B------:R-:W-:Y:S05]  /*5fd0*/  BSYNC.RECONVERGENT B0 ;  /* 0x0000000000007941 */ /* 0x000fea0003800200 */
.L_x_17157:
[----:B------:R-:W-:Y:S06]  /*5fe0*/  BAR.SYNC.DEFER_BLOCKING 0x0 ;  /* 0x0000000000007b1d */ /* 0x000fec0000010000 */
[----:B------:R-:W-:Y:S04]  /*5ff0*/  BSSY.RECONVERGENT B0, `(.L_x_17159) ;  /* 0x0000012000007945 */ /* 0x000fe80003800200 */
[----:B------:R-:W-:Y:S05]  /*6000*/  @P3 BRA `(.L_x_17160) ;  /* 0x0000000000403947 */ /* 0x000fea0003800000 */
[----:B------:R-:W1:Y:S04]  /*6010*/  LDS R3, [R18] ;  /* 0x0000000012037984 */ /* 0x000e680000000800 */
[----:B------:R-:W2:Y:S04]  /*6020*/  LDS R2, [R18+0x20] ;  /* 0x0000200012027984 */ /* 0x000ea80000000800 */
[----:B------:R-:W3:Y:S04]  /*6030*/  LDS R7, [R18+0x40] ;  /* 0x0000400012077984 */ /* 0x000ee80000000800 */
[----:B------:R-:W4:Y:S04]  /*6040*/  LDS R6, [R18+0x60] ;  /* 0x0000600012067984 */ /* 0x000f280000000800 */
[----:B------:R-:W4:Y:S04]  /*6050*/  LDS R11, [R18+0x80] ;  /* 0x00008000120b7984 */ /* 0x000f280000000800 */
[----:B------:R-:W4:Y:S04]  /*6060*/  LDS R10, [R18+0xa0] ;  /* 0x0000a000120a7984 */ /* 0x000f280000000800 */
[----:B0-----:R-:W0:Y:S04]  /*6070*/  LDS R15, [R18+0xc0] ;  /* 0x0000c000120f7984 */ /* 0x001e280000000800 */
[----:B------:R-:W0:Y:S01]  /*6080*/  LDS R16, [R18+0xe0] ;  /* 0x0000e00012107984 */ /* 0x000e220000000800 */
[----:B-1----:R-:W-:Y:S01]  /*6090*/  FADD.FTZ R0, R0, R3 ;  /* 0x0000000300007221 */ /* 0x002fe20000010000 */
[----:B--2---:R-:W-:Y:S01]  /*60a0*/  FADD.FTZ R5, R5, R2 ;  /* 0x0000000205057221 */ /* 0x004fe20000010000 */
[----:B---3--:R-:W-:Y:S01]  /*60b0*/  FADD.FTZ R4, R4, R7 ;  /* 0x0000000704047221 */ /* 0x008fe20000010000 */
[----:B----4-:R-:W-:Y:S01]  /*60c0*/  FADD.FTZ R9, R9, R6 ;  /* 0x0000000609097221 */ /* 0x010fe20000010000 */
[----:B------:R-:W-:Y:S01]  /*60d0*/  FADD.FTZ R8, R8, R11 ;  /* 0x0000000b08087221 */ /* 0x000fe20000010000 */
[----:B------:R-:W-:Y:S01]  /*60e0*/  FADD.FTZ R13, R13, R10 ;  /* 0x0000000a0d0d7221 */ /* 0x000fe20000010000 */
[----:B0-----:R-:W-:Y:S01]  /*60f0*/  FADD.FTZ R12, R12, R15 ;  /* 0x0000000f0c0c7221 */ /* 0x001fe20000010000 */
[----:B------:R-:W-:-:S07]  /*6100*/  FADD.FTZ R19, R19, R16 ;  /* 0x0000001013137221 */ /* 0x000fce0000010000 */
.L_x_17160:
[----:B------:R-:W-:Y:S05]  /*6110*/  BSYNC.RECONVERGENT B0 ;  /* 0x0000000000007941 */ /* 0x000fea0003800200 */
.L_x_17159:
        /* <DEDUP_REMOVED lines=13> */
[----:B------:R-:W-:Y:S02]  /*61f0*/  F2FP.BF16.F32.PACK_AB R12, R19, R12 ;  /* 0x0000000c130c723e */ /* 0x000fe400000010ff */
[----:B------:R-:W-:Y:S02]  /*6200*/  PRMT R5, R0, 0x7632, R5 ;  /* 0x0000763200057816 */ /* 0x000fe40000000005 */
[----:B------:R-:W-:Y:S02]  /*6210*/  PRMT R6, R4, 0x7632, R6 ;  /* 0x0000763204067816 */ /* 0x000fe40000000006 */
[----:B------:R-:W-:Y:S02]  /*6220*/  PRMT R7, R8, 0x7632, R7 ;  /* 0x0000763208077816 */ /* 0x000fe40000000007 */
[----:B------:R-:W-:Y:S01]  /*6230*/  PRMT R9, R12, 0x7632, R9 ;  /* 0x000076320c097816 */ /* 0x000fe20000000009 */
[----:B-1----:R-:W-:-:S06]  /*6240*/  USHF.L.U32 UR4, UR4, 0x6, URZ ;  /* 0x0000000604047899 */ /* 0x002fcc00080006ff */
        /* <DEDUP_REMOVED lines=13> */
.L_x_17161:
        /* <DEDUP_REMOVED lines=14> */
.L_x_25903:


//--------------------- .text._ZN4vllm25paged_attention_v1_kernelI13__nv_bfloat16S1_Li32ELi32ELi128ELNS_18Fp8KVCacheDataTypeE0ELb0EEEvPT_PKS3_PKT0_S9_ifPKiSB_iPKfiiiSD_SD_iiiii --------------------------
	.section	.text._ZN4vllm25paged_attention_v1_kernelI13__nv_bfloat16S1_Li32ELi32ELi128ELNS_18Fp8KVCacheDataTypeE0ELb0EEEvPT_PKS3_PKT0_S9_ifPKiSB_iPKfiiiSD_SD_iiiii,"ax",@progbits
	.align	128
        .global         _ZN4vllm25paged_attention_v1_kernelI13__nv_bfloat16S1_Li32ELi32ELi128ELNS_18Fp8KVCacheDataTypeE0ELb0EEEvPT_PKS3_PKT0_S9_ifPKiSB_iPKfiiiSD_SD_iiiii
        .type           _ZN4vllm25paged_attention_v1_kernelI13__nv_bfloat16S1_Li32ELi32ELi128ELNS_18Fp8KVCacheDataTypeE0ELb0EEEvPT_PKS3_PKT0_S9_ifPKiSB_iPKfiiiSD_SD_iiiii,@function
        .size           _ZN4vllm25paged_attention_v1_kernelI13__nv_bfloat16S1_Li32ELi32ELi128ELNS_18Fp8KVCacheDataTypeE0ELb0EEEvPT_PKS3_PKT0_S9_ifPKiSB_iPKfiiiSD_SD_iiiii,(.L_x_25904 - _ZN4vllm25paged_attention_v1_kernelI13__nv_bfloat16S1_Li32ELi32ELi128ELNS_18Fp8KVCacheDataTypeE0ELb0EEEvPT_PKS3_PKT0_S9_ifPKiSB_iPKfiiiSD_SD_iiiii)
        .other          _ZN4vllm25paged_attention_v1_kernelI13__nv_bfloat16S1_Li32ELi32ELi128ELNS_18Fp8KVCacheDataTypeE0ELb0EEEvPT_PKS3_PKT0_S9_ifPKiSB_iPKfiiiSD_SD_iiiii,@"STO_CUDA_ENTRY STV_DEFAULT"
_ZN4vllm25paged_attention_v1_kernelI13__nv_bfloat16S1_Li32ELi32ELi128ELNS_18Fp8KVCacheDataTypeE0ELb0EEEvPT_PKS3_PKT0_S9_ifPKiSB_iPKfiiiSD_SD_iiiii:
.text._ZN4vllm25paged_attention_v1_kernelI13__nv_bfloat16S1_Li32ELi32ELi128ELNS_18Fp8KVCacheDataTypeE0ELb0EEEvPT_PKS3_PKT0_S9_ifPKiSB_iPKfiiiSD_SD_iiiii:
        /* <DEDUP_REMOVED lines=19> */
[----:B------:R-:W-:Y:S02]  /*0130*/  @!P2 IMAD.SHL.U32 R5, R3, 0x8, RZ ;  /* 0x000000080305a824 */ /* 0x000fe400078e00ff */
[----:B----4-:R-:W-:-:S05]  /*0140*/  @!P2 IMAD.SHL.U32 R2, R26, 0x20, RZ ;  /* 0x000000201a02a824 */ /* 0x010fca00078e00ff */
[----:B------:R-:W-:Y:S02]  /*0150*/  @!P2 IADD3 R2, P0, P1, R5, R0, R2 ;  /* 0x000000000502a210 */ /* 0x000fe4000791e002 */
[----:B------:R-:W-:-:S04]  /*0160*/  SHF.R.S32.HI R0, RZ, 0x1f, R0 ;  /* 0x0000001fff007819 */ /* 0x000fc80000011400 */
[----:B------:R-:W-:Y:S02]  /*0170*/  @!P2 IADD3.X R0, PT, PT, RZ, R0, RZ, P0, P1 ;  /* 0x00000000ff00a210 */ /* 0x000fe400007e24ff */
[----:B---3--:R-:W-:-:S04]  /*0180*/  @!P2 LEA R10, P0, R2, R10, 0x1 ;  /* 0x0000000a020aa211 */ /* 0x008fc800078008ff */
[----:B------:R-:W-:Y:S02]  /*0190*/  @!P2 LEA.HI.X R11, R2, R11, R0, 0x1, P0 ;  /* 0x0000000b020ba211 */ /* 0x000fe400000f0c00 */
[----:B------:R-:W3:Y:S03]  /*01a0*/  LDC R2, c[0x0][0x3a0] ;  /* 0x0000e800ff027b82 */ /* 0x000ee60000000800 */
[----:B------:R-:W4:Y:S04]  /*01b0*/  @!P2 LDG.E.CONSTANT R4, desc[UR6][R10.64] ;  /* 0x000000060a04a981 */ /* 0x000f28000c1e9900 */
[----:B------:R-:W4:Y:S04]  /*01c0*/  @!P2 LDG.E.CONSTANT R5, desc[UR6][R10.64+0x4] ;  /* 0x000004060a05a981 */ /* 0x000f28000c1e9900 */
[----:B------:R-:W4:Y:S04]  /*01d0*/  @!P2 LDG.E.CONSTANT R6, desc[UR6][R10.64+0x8] ;  /* 0x000008060a06a981 */ /* 0x000f28000c1e9900 */
[----:B------:R1:W4:Y:S01]  /*01e0*/  @!P2 LDG.E.CONSTANT R7, desc[UR6][R10.64+0xc] ;  /* 0x00000c060a07a981 */ /* 0x000322000c1e9900 */
[----:B---3--:R-:W-:-:S04]  /*01f0*/  IABS R13, R2 ;  /* 0x00000002000d7213 */ /* 0x008fc80000000000 */
[----:B------:R-:W3:Y:S08]  /*0200*/  I2F.RP R0, R13 ;  /* 0x0000000d00007306 */ /* 0x000ef00000209400 */
[----:B---3--:R-:W0:Y:S02]  /*0210*/  MUFU.RCP R0, R0 ;  /* 0x0000000000007308 */ /* 0x008e240000001000 */
[----:B0-----:R-:W-:-:S06]  /*0220*/  IADD3 R8, PT, PT, R0, 0xffffffe, RZ ;  /* 0x0ffffffe00087810 */ /* 0x001fcc0007ffe0ff */
[----:B------:R0:W3:Y:S01]  /*0230*/  F2I.FTZ.U32.TRUNC.NTZ R9, R8 ;  /* 0x0000000800097305 */ /* 0x0000e2000021f000 */
[----:B-1----:R-:W-:Y:S01]  /*0240*/  IABS R10, R23 ;  /* 0x00000017000a7213 */ /* 0x002fe20000000000 */
[----:B0-----:R-:W-:Y:S02]  /*0250*/  IMAD.MOV.U32 R8, RZ, RZ, RZ ;  /* 0x000000ffff087224 */ /* 0x001fe400078e00ff */
[----:B---3--:R-:W-:-:S04]  /*0260*/  IMAD.MOV R12, RZ, RZ, -R9 ;  /* 0x000000ffff0c7224 */ /* 0x008fc800078e0a09 */
        /* <DEDUP_REMOVED lines=21> */
[----:B------:R1:W3:Y:S01]  /*03c0*/  F2I.FTZ.U32.TRUNC.NTZ R9, R8 ;  /* 0x0000000800097305 */ /* 0x0002e2000021f000 */
[----:B0-----:R-:W-:-:S04]  /*03d0*/  ISETP.NE.U32.AND P0, PT, R10, RZ, PT ;  /* 0x000000ff0a00720c */ /* 0x001fc80003f05070 */
[----:B------:R-:W-:Y:S01]  /*03e0*/  ISETP.NE.AND.EX P0, PT, R11, RZ, PT, P0 ;  /* 0x000000ff0b00720c */ /* 0x000fe20003f05300 */
[----:B-1----:R-:W-:Y:S02]  /*03f0*/  IMAD.MOV.U32 R8, RZ, RZ, RZ ;  /* 0x000000ffff087224 */ /* 0x002fe400078e00ff */
[----:B---3--:R-:W-:-:S04]  /*0400*/  IMAD.MOV R2, RZ, RZ, -R9 ;  /* 0x000000ffff027224 */ /* 0x008fc800078e0a09 */
[----:B------:R-:W-:Y:S01]  /*0410*/  IMAD R11, R2, R13, RZ ;  /* 0x0000000d020b7224 */ /* 0x000fe200078e02ff */
[----:B------:R-:W-:Y:S02]  /*0420*/  IABS R2, R26 ;  /* 0x0000001a00027213 */ /* 0x000fe40000000000 */
[----:B------:R-:W-:Y:S01]  /*0430*/  IABS R10, R15 ;  /* 0x0000000f000a7213 */ /* 0x000fe20000000000 */
[----:B------:R-:W-:-:S03]  /*0440*/  IMAD.HI.U32 R9, R9, R11, R8 ;  /* 0x0000000b09097227 */ /* 0x000fc600078e0008 */
[----:B------:R-:W-:-:S03]  /*0450*/  IADD3 R11, PT, PT, RZ, -R10, RZ ;  /* 0x8000000aff0b7210 */ /* 0x000fc60007ffe0ff */
[----:B------:R-:W-:Y:S02]  /*0460*/  IMAD.HI.U32 R0, R9, R2, RZ ;  /* 0x0000000209007227 */ /* 0x000fe400078e00ff */
[----:B------:R-:W0:Y:S02]  /*0470*/  @P0 LDC.64 R8, c[0x0][0x3c0] ;  /* 0x0000f000ff080b82 */ /* 0x000e240000000a00 */
[----:B------:R-:W-:Y:S02]  /*0480*/  IMAD R2, R0, R11, R2 ;  /* 0x0000000b00027224 */ /* 0x000fe400078e0202 */
[----:B------:R-:W1:Y:S03]  /*0490*/  @!P2 S2R R11, SR_CgaCtaId ;  /* 0x00000000000ba919 */ /* 0x000e660000008800 */
[----:B------:R-:W-:-:S13]  /*04a0*/  ISETP.GT.U32.AND P3, PT, R13, R2, PT ;  /* 0x000000020d00720c */ /* 0x000fda0003f64070 */
[----:B------:R-:W-:-:S05]  /*04b0*/  @!P3 IMAD.IADD R2, R2, 0x1, -R13 ;  /* 0x000000010202b824 */ /* 0x000fca00078e0a0d */
[----:B------:R-:W-:Y:S02]  /*04c0*/  ISETP.GE.U32.AND P1, PT, R2, R13, PT ;  /* 0x0000000d0200720c */ /* 0x000fe40003f26070 */
[----:B------:R-:W-:Y:S01]  /*04d0*/  LOP3.LUT R2, R26, R15, RZ, 0x3c, !PT ;  /* 0x0000000f1a027212 */ /* 0x000fe200078e3cff */
[----:B------:R-:W-:Y:S01]  /*04e0*/  @!P3 VIADD R0, R0, 0x1 ;  /* 0x000000010000b836 */ /* 0x000fe20000000000 */
[----:B------:R-:W-:Y:S01]  /*04f0*/  SHF.R.U32.HI R39, RZ, 0x5, R3 ;  /* 0x00000005ff277819 */ /* 0x000fe20000011603 */
[----:B0-----:R-:W-:Y:S01]  /*0500*/  @P0 IMAD.WIDE.U32 R8, R26, 0x4, R8 ;  /* 0x000000041a080825 */ /* 0x001fe200078e0008 */
[----:B--2---:R-:W-:Y:S02]  /*0510*/  IADD3 R10, PT, PT, R24, 0x1f, RZ ;  /* 0x0000001f180a7810 */ /* 0x004fe40007ffe0ff */
[----:B------:R-:W-:-:S05]  /*0520*/  ISETP.GE.AND P4, PT, R2, RZ, PT ;  /* 0x000000ff0200720c */ /* 0x000fca0003f86270 */
[----:B------:R-:W-:Y:S01]  /*0530*/  @P1 VIADD R0, R0, 0x1 ;  /* 0x0000000100001836 */ /* 0x000fe20000000000 */
[----:B------:R-:W-:Y:S01]  /*0540*/  SHF.R.S32.HI R13, RZ, 0x1f, R10 ;  /* 0x0000001fff0d7819 */ /* 0x000fe2000001140a */
[----:B------:R0:W5:Y:S03]  /*0550*/  @P0 LDG.E.CONSTANT R22, desc[UR6][R8.64] ;  /* 0x0000000608160981 */ /* 0x000166000c1e9900 */
[----:B------:R-:W-:Y:S02]  /*0560*/  LEA.HI R13, R13, R10, RZ, 0x5 ;  /* 0x0000000a0d0d7211 */ /* 0x000fe400078f28ff */
[----:B------:R-:W-:Y:S02]  /*0570*/  @!P2 MOV R2, 0x400 ;  /* 0x000004000002a802 */ /* 0x000fe40000000f00 */
[----:B------:R-:W-:Y:S02]  /*0580*/  SHF.R.S32.HI R10, RZ, 0x5, R13 ;  /* 0x00000005ff0a7819 */ /* 0x000fe4000001140d */
[----:B------:R-:W-:-:S02]  /*0590*/  ISETP.NE.AND P0, PT, R15, RZ, PT ;  /* 0x000000ff0f00720c */ /* 0x000fc40003f05270 */
[----:B------:R-:W-:Y:S02]  /*05a0*/  ISETP.GE.AND P1, PT, R39, R10, PT ;  /* 0x0000000a2700720c */ /* 0x000fe40003f26270 */
[----:B-1----:R-:W-:-:S04]  /*05b0*/  @!P2 LEA R2, R11, R2, 0x18 ;  /* 0x000000020b02a211 */ /* 0x002fc800078ec0ff */
[----:B0-----:R-:W-:Y:S01]  /*05c0*/  @!P2 LEA R8, R3, R2, 0x4 ;  /* 0x000000020308a211 */ /* 0x001fe200078e20ff */
[----:B------:R-:W-:Y:S01]  /*05d0*/  IMAD R27, R25, UR4, RZ ;  /* 0x00000004191b7c24 */ /* 0x000fe2000f8e02ff */
[----:B------:R-:W-:Y:S01]  /*05e0*/  BSSY.RECONVERGENT B0, `(.L_x_17162) ;  /* 0x00000d2000007945 */ /* 0x000fe20003800200 */
[----:B------:R-:W-:Y:S01]  /*05f0*/  @!P4 IMAD.MOV R0, RZ, RZ, -R0 ;  /* 0x000000ffff00c224 */ /* 0x000fe200078e0a00 */
[----:B------:R-:W-:Y:S02]  /*0600*/  LOP3.LUT R2, R3, 0x1f, RZ, 0xc0, !PT ;  /* 0x0000001f03027812 */ /* 0x000fe400078ec0ff */
[----:B------:R-:W-:Y:S01]  /*0610*/  @!P0 LOP3.LUT R0, RZ, R15, RZ, 0x33, !PT ;  /* 0x0000000fff008212 */ /* 0x000fe200078e33ff */
[----:B----4-:R0:W-:Y:S01]  /*0620*/  @!P2 STS.128 [R8], R4 ;  /* 0x000000040800a388 */ /* 0x0101e20000000c00 */
[----:B------:R-:W-:Y:S06]  /*0630*/  BAR.SYNC.DEFER_BLOCKING 0x0 ;  /* 0x0000000000007b1d */ /* 0x000fec0000010000 */
[----:B------:R-:W-:Y:S05]  /*0640*/  @P1 BRA `(.L_x_17163) ;  /* 0x0000000c002c1947 */ /* 0x000fea0003800000 */
[----:B------:R-:W1:Y:S01]  /*0650*/  S2UR UR5, SR_CgaCtaId ;  /* 0x00000000000579c3 */ /* 0x000e620000008800 */
[----:B------:R-:W-:Y:S01]  /*0660*/  UMOV UR4, 0x400 ;  /* 0x0000040000047882 */ /* 0x000fe20000000000 */
[----:B------:R-:W2:Y:S01]  /*0670*/  LDCU.64 UR8, c[0x0][0x3a8] ;  /* 0x00007500ff0877ac */ /* 0x000ea20008000a00 */
[----:B------:R-:W-:Y:S01]  /*0680*/  HFMA2 R21, -RZ, RZ, 0, 0 ;  /* 0x00000000ff157431 */ /* 0x000fe200000001ff */
[----:B------:R-:W-:Y:S02]  /*0690*/  SHF.R.U32.HI R3, RZ, 0x3, R3 ;  /* 0x00000003ff037819 */ /* 0x000fe40000011603 */
[----:B------:R-:W-:Y:S02]  /*06a0*/  MOV R41, 0xff7fffff ;  /* 0xff7fffff00297802 */ /* 0x000fe40000000f00 */
[----:B------:R-:W-:-:S05]  /*06b0*/  LOP3.LUT R20, R3, 0x7c, RZ, 0xc0, !PT ;  /* 0x0000007c03147812 */ /* 0x000fca00078ec0ff */
[----:B------:R-:W-:-:S03]  /*06c0*/  IMAD.WIDE R20, R27, 0x4, R20 ;  /* 0x000000041b147825 */ /* 0x000fc600078e0214 */
[----:B--2---:R-:W-:Y:S01]  /*06d0*/  IADD3 R20, P0, PT, R20, UR8, RZ ;  /* 0x0000000814147c10 */ /* 0x004fe2000ff1e0ff */
[----:B------:R-:W2:Y:S03]  /*06e0*/  LDCU UR8, c[0x0][0x3d0] ;  /* 0x00007a00ff0877ac */ /* 0x000ea60008000800 */
[----:B------:R-:W-:Y:S01]  /*06f0*/  IADD3.X R21, PT, PT, R21, UR9, RZ, P0, !PT ;  /* 0x0000000915157c10 */ /* 0x000fe200087fe4ff */
[----:B-1----:R-:W-:Y:S02]  /*0700*/  ULEA UR14, UR5, UR4, 0x18 ;  /* 0x00000004050e7291 */ /* 0x002fe4000f8ec0ff */
[----:B------:R-:W-:-:S04]  /*0710*/  UIADD3 UR4, UPT, UPT, UR4, 0x60, URZ ;  /* 0x0000006004047890 */ /* 0x000fc8000fffe0ff */
[----:B------:R-:W-:-:S03]  /*0720*/  ULEA UR4, UR5, UR4, 0x18 ;  /* 0x0000000405047291 */ /* 0x000fc6000f8ec0ff */
[----:B0-----:R-:W0:Y:S04]  /*0730*/  LDS.128 R4, [UR14] ;  /* 0x0000000eff047984 */ /* 0x001e280008000c00 */
[----:B------:R-:W1:Y:S01]  /*0740*/  LDS.128 R16, [UR14+0x30] ;  /* 0x0000300eff107984 */ /* 0x000e620008000c00 */
[----:B--2---:R-:W-:-:S03]  /*0750*/  IMAD R3, R0, UR8, RZ ;  /* 0x0000000800037c24 */ /* 0x004fc6000f8e02ff */
[----:B------:R-:W2:Y:S04]  /*0760*/  LDS.128 R8, [UR14+0x10] ;  /* 0x0000100eff087984 */ /* 0x000ea80008000c00 */
[----:B------:R-:W3:Y:S01]  /*0770*/  LDS.128 R12, [UR14+0x20] ;  /* 0x0000200eff0c7984 */ /* 0x000ee20008000c00 */
[C---:B0-----:R-:W-:Y:S01]  /*0780*/  PRMT R31, R4.reuse, 0x7632, R31 ;  /* 0x00007632041f7816 */ /* 0x041fe2000000001f */
[----:B------:R-:W-:Y:S01]  /*0790*/  IMAD.U32 R27, R4, 0x10000, RZ ;  /* 0x00010000041b7824 */ /* 0x000fe200078e00ff */
[C---:B------:R-:W-:Y:S01]  /*07a0*/  PRMT R4, R5.reuse, 0x7632, R4 ;  /* 0x0000763205047816 */ /* 0x040fe20000000004 */
[----:B------:R-:W-:Y:S01]  /*07b0*/  IMAD.U32 R28, R5, 0x10000, RZ ;  /* 0x00010000051c7824 */ /* 0x000fe200078e00ff */
[C---:B------:R-:W-:Y:S01]  /*07c0*/  PRMT R5, R6.reuse, 0x7632, R5 ;  /* 0x0000763206057816 */ /* 0x040fe20000000005 */
[----:B------:R-:W-:Y:S01]  /*07d0*/  IMAD.U32 R30, R7, 0x10000, RZ ;  /* 0x00010000071e7824 */ /* 0x000fe200078e00ff */
[----:B------:R-:W-:Y:S01]  /*07e0*/  SHF.L.U32 R29, R6, 0x10, RZ ;  /* 0x00000010061d7819 */ /* 0x000fe200000006ff */
[----:B-1----:R-:W-:Y:S01]  /*07f0*/  IMAD.U32 R40, R19, 0x10000, RZ ;  /* 0x0001000013287824 */ /* 0x002fe200078e00ff */
[----:B------:R-:W-:Y:S01]  /*0800*/  PRMT R6, R7, 0x7632, R6 ;  /* 0x0000763207067816 */ /* 0x000fe20000000006 */
[----:B------:R-:W-:Y:S01]  /*0810*/  IMAD.U32 R44, R4, 0x10000, RZ ;  /* 0x00010000042c7824 */ /* 0x000fe200078e00ff */
[----:B------:R-:W-:Y:S01]  /*0820*/  PRMT R50, R19, 0x7632, R50 ;  /* 0x0000763213327816 */ /* 0x000fe20000000032 */
[----:B------:R-:W-:Y:S01]  /*0830*/  IMAD R19, R39, 0x20, R2 ;  /* 0x0000002027137824 */ /* 0x000fe200078e0202 */
[C---:B--2---:R-:W-:Y:S01]  /*0840*/  PRMT R7, R8.reuse, 0x7632, R7 ;  /* 0x0000763208077816 */ /* 0x044fe20000000007 */
[----:B------:R-:W-:Y:S01]  /*0850*/  IMAD.U32 R8, R8, 0x10000, RZ ;  /* 0x0001000008087824 */ /* 0x000fe200078e00ff */
[----:B------:R-:W-:Y:S01]  /*0860*/  PRMT R32, R9, 0x7632, R32 ;  /* 0x0000763209207816 */ /* 0x000fe20000000020 */
[----:B------:R-:W-:Y:S01]  /*0870*/  IMAD.IADD R38, R19, 0x1, -R24 ;  /* 0x0000000113267824 */ /* 0x000fe200078e0a18 */
[----:B------:R-:W-:Y:S01]  /*0880*/  PRMT R34, R11, 0x7632, R34 ;  /* 0x000076320b227816 */ /* 0x000fe20000000022 */
[----:B------:R-:W-:Y:S01]  /*0890*/  VIADD R37, R19, 0x1 ;  /* 0x0000000113257836 */ /* 0x000fe20000000000 */
        /* <DEDUP_REMOVED lines=16> */
[----:B------:R-:W-:Y:S01]  /*09a0*/  LEA R2, P0, R2, R3, 0x3 ;  /* 0x0000000302027211 */ /* 0x000fe200078018ff */
        /* <DEDUP_REMOVED lines=11> */
[----:B------:R-:W-:Y:S01]  /*0a60*/  LEA R19, R19, UR4, 0x2 ;  /* 0x0000000413137c11 */ /* 0x000fe2000f8e10ff */
[----:B------:R-:W-:Y:S01]  /*0a70*/  IMAD.U32 R48, R48, 0x10000, RZ ;  /* 0x0001000030307824 */ /* 0x000fe200078e00ff */
[----:B------:R-:W-:-:S02]  /*0a80*/  SHF.L.U32 R31, R31, 0x10, RZ ;  /* 0x000000101f1f7819 */ /* 0x000fc400000006ff */
[----:B------:R-:W-:Y:S02]  /*0a90*/  SHF.L.U32 R49, R6, 0x10, RZ ;  /* 0x0000001006317819 */ /* 0x000fe400000006ff */
[----:B------:R-:W-:Y:S02]  /*0aa0*/  SHF.L.U32 R33, R33, 0x10, RZ ;  /* 0x0000001021217819 */ /* 0x000fe400000006ff */
[----:B------:R-:W-:Y:S02]  /*0ab0*/  SHF.L.U32 R36, R36, 0x10, RZ ;  /* 0x0000001024247819 */ /* 0x000fe400000006ff */
[----:B------:R-:W-:Y:S02]  /*0ac0*/  SHF.L.U32 R45, R45, 0x10, RZ ;  /* 0x000000102d2d7819 */ /* 0x000fe400000006ff */
[----:B------:R-:W-:-:S07]  /*0ad0*/  SHF.L.U32 R50, R50, 0x10, RZ ;  /* 0x0000001032327819 */ /* 0x000fce00000006ff */
.L_x_17164:
        /* <DEDUP_REMOVED lines=10> */
[C---:B--2---:R-:W-:Y:S01]  /*0b80*/  IMAD.U32 R57, R55.reuse, 0x10000, RZ ;  /* 0x0001000037397824 */ /* 0x044fe200078e00ff */
[----:B------:R-:W-:-:S02]  /*0b90*/  PRMT R56, R55, 0x7632, R56 ;  /* 0x0000763237387816 */ /* 0x000fc40000000038 */
[----:B---3--:R-:W-:Y:S01]  /*0ba0*/  PRMT R55, R54, 0x7632, R55 ;  /* 0x0000763236377816 */ /* 0x008fe20000000037 */
[----:B------:R-:W-:Y:S01]  /*0bb0*/  FMUL.FTZ R60, R8, R57 ;  /* 0x00000039083c7220 */ /* 0x000fe20000410000 */
[----:B------:R-:W-:Y:S01]  /*0bc0*/  SHF.L.U32 R54, R54, 0x10, RZ ;  /* 0x0000001036367819 */ /* 0x000fe200000006ff */
[----:B------:R-:W-:Y:S02]  /*0bd0*/  IMAD.U32 R58, R56, 0x10000, RZ ;  /* 0x00010000383a7824 */ /* 0x000fe400078e00ff */
[----:B------:R-:W-:Y:S02]  /*0be0*/  IMAD.U32 R56, R55, 0x10000, RZ ;  /* 0x0001000037387824 */ /* 0x000fe400078e00ff */
[----:B------:R-:W-:Y:S01]  /*0bf0*/  FFMA.FTZ R57, R27, R54, R60 ;  /* 0x000000361b397223 */ /* 0x000fe2000001003c */
[----:B------:R-:W2:Y:S01]  /*0c00*/  LDG.E.CONSTANT R55, desc[UR6][R6.64+0x404] ;  /* 0x0004040606377981 */ /* 0x000ea2000c1e9900 */
[----:B----4-:R-:W-:Y:S01]  /*0c10*/  PRMT R54, R53, 0x7632, R54 ;  /* 0x0000763235367816 */ /* 0x010fe20000000036 */
[----:B------:R-:W-:Y:S01]  /*0c20*/  FMUL.FTZ R58, R51, R58 ;  /* 0x0000003a333a7220 */ /* 0x000fe20000410000 */
[----:B------:R-:W-:-:S02]  /*0c30*/  IMAD.U32 R53, R53, 0x10000, RZ ;  /* 0x0001000035357824 */ /* 0x000fc400078e00ff */
[----:B------:R-:W-:Y:S01]  /*0c40*/  SHF.L.U32 R54, R54, 0x10, RZ ;  /* 0x0000001036367819 */ /* 0x000fe200000006ff */
[----:B------:R-:W-:Y:S01]  /*0c50*/  FFMA.FTZ R56, R31, R56, R58 ;  /* 0x000000381f387223 */ /* 0x000fe2000001003a */
[----:B------:R-:W-:Y:S02]  /*0c60*/  FFMA.FTZ R53, R12, R53, R57 ;  /* 0x000000350c357223 */ /* 0x000fe40000010039 */
[----:B------:R-:W3:Y:S01]  /*0c70*/  LDG.E.CONSTANT R57, desc[UR6][R6.64+0x604] ;  /* 0x0006040606397981 */ /* 0x000ee2000c1e9900 */
[--C-:B------:R-:W-:Y:S01]  /*0c80*/  FFMA.FTZ R54, R35, R54, R56.reuse ;  /* 0x0000003623367223 */ /* 0x100fe20000010038 */
[----:B------:R-:W-:-:S05]  /*0c90*/  PRMT R56, R4, 0x7632, R56 ;  /* 0x0000763204387816 */ /* 0x000fca0000000038 */
[----:B------:R-:W-:Y:S02]  /*0ca0*/  IMAD.U32 R56, R56, 0x10000, RZ ;  /* 0x0001000038387824 */ /* 0x000fe400078e00ff */
[----:B------:R-:W-:Y:S02]  /*0cb0*/  IMAD.U32 R4, R4, 0x10000, RZ ;  /* 0x0001000004047824 */ /* 0x000fe400078e00ff */
[----:B------:R-:W-:Y:S02]  /*0cc0*/  FFMA.FTZ R59, R45, R56, R54 ;  /* 0x000000382d3b7223 */ /* 0x000fe40000010036 */
[----:B------:R-:W4:Y:S01]  /*0cd0*/  LDG.E.CONSTANT R54, desc[UR6][R6.64+0x208] ;  /* 0x0002080606367981 */ /* 0x000f22000c1e9900 */
[----:B------:R-:W-:-:S03]  /*0ce0*/  FFMA.FTZ R4, R16, R4, R53 ;  /* 0x0000000410047223 */ /* 0x000fc60000010035 */
[----:B------:R-:W4:Y:S01]  /*0cf0*/  LDG.E.CONSTANT R53, desc[UR6][R6.64+0x8] ;  /* 0x0000080606357981 */ /* 0x000f22000c1e9900 */
[----:B------:R-:W-:Y:S01]  /*0d00*/  FADD.FTZ R56, R4, R59 ;  /* 0x0000003b04387221 */ /* 0x000fe20000010000 */
[----:B------:R-:W-:-:S05]  /*0d10*/  SHF.L.U32 R4, R52, 0x10, RZ ;  /* 0x0000001034047819 */ /* 0x000fca00000006ff */
[----:B------:R-:W-:Y:S02]  /*0d20*/  FMUL.FTZ R61, R9, R4 ;  /* 0x00000004093d7220 */ /* 0x000fe40000410000 */
[----:B------:R-:W4:Y:S01]  /*0d30*/  LDG.E.CONSTANT R4, desc[UR6][R6.64+0x408] ;  /* 0x0004080606047981 */ /* 0x000f22000c1e9900 */
[C---:B------:R-:W-:Y:S01]  /*0d40*/  IMAD.U32 R59, R5.reuse, 0x10000, RZ ;  /* 0x00010000053b7824 */ /* 0x040fe200078e00ff */
[----:B------:R-:W-:Y:S02]  /*0d50*/  PRMT R52, R52, 0x7632, R52 ;  /* 0x0000763234347816 */ /* 0x000fe40000000034 */
[----:B------:R-:W-:Y:S01]  /*0d60*/  PRMT R5, R5, 0x7632, R5 ;  /* 0x0000763205057816 */ /* 0x000fe20000000005 */
[----:B------:R-:W-:Y:S02]  /*0d70*/  FFMA.FTZ R58, R28, R59, R61 ;  /* 0x0000003b1c3a7223 */ /* 0x000fe4000001003d */
[----:B------:R-:W-:Y:S01]  /*0d80*/  IMAD.U32 R59, R52, 0x10000, RZ ;  /* 0x00010000343b7824 */ /* 0x000fe200078e00ff */
[----:B------:R-:W-:-:S03]  /*0d90*/  SHF.L.U32 R5, R5, 0x10, RZ ;  /* 0x0000001005057819 */ /* 0x000fc600000006ff */
[----:B------:R-:W-:-:S04]  /*0da0*/  FMUL.FTZ R59, R32, R59 ;  /* 0x0000003b203b7220 */ /* 0x000fc80000410000 */
[----:B------:R-:W-:Y:S01]  /*0db0*/  FFMA.FTZ R5, R44, R5, R59 ;  /* 0x000000052c057223 */ /* 0x000fe2000001003b */
[C---:B--2---:R-:W-:Y:S01]  /*0dc0*/  PRMT R52, R55.reuse, 0x7632, R52 ;  /* 0x0000763237347816 */ /* 0x044fe20000000034 */
[----:B------:R-:W-:-:S04]  /*0dd0*/  IMAD.U32 R55, R55, 0x10000, RZ ;  /* 0x0001000037377824 */ /* 0x000fc800078e00ff */
[----:B------:R-:W-:Y:S02]  /*0de0*/  IMAD.U32 R52, R52, 0x10000, RZ ;  /* 0x0001000034347824 */ /* 0x000fe400078e00ff */
[----:B------:R-:W-:Y:S02]  /*0df0*/  FFMA.FTZ R58, R13, R55, R58 ;  /* 0x000000370d3a7223 */ /* 0x000fe4000001003a */
[----:B------:R-:W-:Y:S01]  /*0e00*/  FFMA.FTZ R52, R36, R52, R5 ;  /* 0x0000003424347223 */ /* 0x000fe20000010005 */
[C---:B---3--:R-:W-:Y:S02]  /*0e10*/  SHF.L.U32 R5, R57.reuse, 0x10, RZ ;  /* 0x0000001039057819 */ /* 0x048fe400000006ff */
[----:B------:R-:W-:-:S03]  /*0e20*/  PRMT R57, R57, 0x7632, R57 ;  /* 0x0000763239397816 */ /* 0x000fc60000000039 */
[----:B------:R-:W-:Y:S02]  /*0e30*/  FFMA.FTZ R55, R17, R5, R58 ;  /* 0x0000000511377223 */ /* 0x000fe4000001003a */
[----:B------:R-:W-:-:S04]  /*0e40*/  IMAD.U32 R5, R57, 0x10000, RZ ;  /* 0x0001000039057824 */ /* 0x000fc800078e00ff */
[--C-:B------:R-:W-:Y:S01]  /*0e50*/  FFMA.FTZ R5, R47, R5, R52.reuse ;  /* 0x000000052f057223 */ /* 0x100fe20000010034 */
[----:B----4-:R-:W-:Y:S01]  /*0e60*/  PRMT R52, R54, 0x7632, R52 ;  /* 0x0000763236347816 */ /* 0x010fe20000000034 */
[----:B------:R-:W-:Y:S02]  /*0e70*/  FADD.FTZ R56, R55, R56 ;  /* 0x0000003837387221 */ /* 0x000fe40000010000 */
[----:B------:R-:W2:Y:S01]  /*0e80*/  LDG.E.CONSTANT R55, desc[UR6][R6.64+0x608] ;  /* 0x0006080606377981 */ /* 0x000ea2000c1e9900 */
[----:B------:R-:W-:Y:S02]  /*0e90*/  SHF.L.U32 R58, R52, 0x10, RZ ;  /* 0x00000010343a7819 */ /* 0x000fe400000006ff */
[C---:B------:R-:W-:Y:S01]  /*0ea0*/  PRMT R52, R53.reuse, 0x7632, R52 ;  /* 0x0000763235347816 */ /* 0x040fe20000000034 */
[----:B------:R-:W-:Y:S02]  /*0eb0*/  IMAD.U32 R57, R54, 0x10000, RZ ;  /* 0x0001000036397824 */ /* 0x000fe400078e00ff */
[----:B------:R-:W-:-:S02]  /*0ec0*/  IMAD.U32 R54, R53, 0x10000, RZ ;  /* 0x0001000035367824 */ /* 0x000fc400078e00ff */
[----:B------:R-:W-:Y:S01]  /*0ed0*/  FMUL.FTZ R53, R33, R58 ;  /* 0x0000003a21357220 */ /* 0x000fe20000410000 */
[----:B------:R-:W-:Y:S02]  /*0ee0*/  IMAD.U32 R59, R52, 0x10000, RZ ;  /* 0x00010000343b7824 */ /* 0x000fe400078e00ff */
[----:B------:R-:W-:Y:S02]  /*0ef0*/  FMUL.FTZ R52, R10, R57 ;  /* 0x000000390a347220 */ /* 0x000fe40000410000 */
[----:B------:R-:W3:Y:S01]  /*0f00*/  LDG.E.CONSTANT R57, desc[UR6][R6.64+0x60c] ;  /* 0x00060c0606397981 */ /* 0x000ee2000c1e9900 */
[----:B------:R-:W-:Y:S01]  /*0f10*/  FFMA.FTZ R59, R46, R59, R53 ;  /* 0x0000003b2e3b7223 */ /* 0x000fe20000010035 */
[----:B------:R-:W-:Y:S02]  /*0f20*/  FFMA.FTZ R61, R29, R54, R52 ;  /* 0x000000361d3d7223 */ /* 0x000fe40000010034 */
[----:B------:R-:W4:Y:S01]  /*0f30*/  LDG.E.CONSTANT R53, desc[UR6][R6.64+0x20c] ;  /* 0x00020c0606357981 */ /* 0x000f22000c1e9900 */
[----:B------:R-:W-:-:S03]  /*0f40*/  SHF.L.U32 R54, R4, 0x10, RZ ;  /* 0x0000001004367819 */ /* 0x000fc600000006ff */
[----:B------:R-:W3:Y:S02]  /*0f50*/  LDG.E.CONSTANT R52, desc[UR6][R6.64+0xc] ;  /* 0x00000c0606347981 */ /* 0x000ee4000c1e9900 */
[----:B------:R-:W-:Y:S02]  /*0f60*/  FFMA.FTZ R61, R14, R54, R61 ;  /* 0x000000360e3d7223 */ /* 0x000fe4000001003d */
[----:B------:R3:W3:Y:S01]  /*0f70*/  LDG.E.CONSTANT R54, desc[UR6][R6.64+0x40c] ;  /* 0x00040c0606367981 */ /* 0x0006e2000c1e9900 */
[----:B------:R-:W-:-:S05]  /*0f80*/  PRMT R4, R4, 0x7632, R4 ;  /* 0x0000763204047816 */ /* 0x000fca0000000004 */
[----:B------:R-:W-:-:S04]  /*0f90*/  IMAD.U32 R4, R4, 0x10000, RZ ;  /* 0x0001000004047824 */ /* 0x000fc800078e00ff */
[----:B------:R-:W-:Y:S01]  /*0fa0*/  FFMA.FTZ R59, R42, R4, R59 ;  /* 0x000000042a3b7223 */ /* 0x000fe2000001003b */
[----:B------:R-:W-:Y:S01]  /*0fb0*/  FADD.FTZ R5, R5, R56 ;  /* 0x0000003805057221 */ /* 0x000fe20000010000 */
[----:B-----5:R-:W-:Y:S02]  /*0fc0*/  FSETP.NEU.FTZ.AND P0, PT, R22, RZ, PT ;  /* 0x000000ff1600720b */ /* 0x020fe40003f1d000 */
[----:B------:R-:W-:Y:S02]  /*0fd0*/  IADD3 R39, PT, PT, R39, 0x4, RZ ;  /* 0x0000000427277810 */ /* 0x000fe40007ffe0ff */
[----:B------:R-:W-:-:S04]  /*0fe0*/  IADD3 R20, P3, PT, R20, 0x10, RZ ;  /* 0x0000001014147810 */ /* 0x000fc80007f7e0ff */
[----:B------:R-:W-:Y:S02]  /*0ff0*/  IADD3.X R21, PT, PT, RZ, R21, RZ, P3, !PT ;  /* 0x00000015ff157210 */ /* 0x000fe40001ffe4ff */
[C---:B--2---:R-:W-:Y:S01]  /*1000*/  PRMT R4, R55.reuse, 0x7632, R4 ;  /* 0x0000763237047816 */ /* 0x044fe20000000004 */
[----:B------:R-:W-:-:S03]  /*1010*/  IMAD.U32 R55, R55, 0x10000, RZ ;  /* 0x0001000037377824 */ /* 0x000fc600078e00ff */
[----:B------:R-:W-:Y:S01]  /*1020*/  SHF.L.U32 R58, R4, 0x10, RZ ;  /* 0x00000010043a7819 */ /* 0x000fe200000006ff */
[----:B------:R-:W-:-:S04]  /*1030*/  FFMA.FTZ R4, R18, R55, R61 ;  /* 0x0000003712047223 */ /* 0x000fc8000001003d */
[----:B------:R-:W-:Y:S01]  /*1040*/  FFMA.FTZ R55, R48, R58, R59 ;  /* 0x0000003a30377223 */ /* 0x000fe2000001003b */
[C---:B----4-:R-:W-:Y:S01]  /*1050*/  IMAD.U32 R58, R53.reuse, 0x10000, RZ ;  /* 0x00010000353a7824 */ /* 0x050fe200078e00ff */
[----:B------:R-:W-:Y:S02]  /*1060*/  PRMT R56, R53, 0x7632, R56 ;  /* 0x0000763235387816 */ /* 0x000fe40000000038 */
[C---:B---3--:R-:W-:Y:S01]  /*1070*/  SHF.L.U32 R7, R52.reuse, 0x10, RZ ;  /* 0x0000001034077819 */ /* 0x048fe200000006ff */
[----:B------:R-:W-:Y:S01]  /*1080*/  FMUL.FTZ R59, R11, R58 ;  /* 0x0000003a0b3b7220 */ /* 0x000fe20000410000 */
[----:B------:R-:W-:Y:S01]  /*1090*/  PRMT R6, R52, 0x7632, R6 ;  /* 0x0000763234067816 */ /* 0x000fe20000000006 */
[----:B------:R-:W-:Y:S02]  /*10a0*/  IMAD.U32 R53, R56, 0x10000, RZ ;  /* 0x0001000038357824 */ /* 0x000fe400078e00ff */
[----:B------:R-:W-:Y:S01]  /*10b0*/  FFMA.FTZ R52, R30, R7, R59 ;  /* 0x000000071e347223 */ /* 0x000fe2000001003b */
[----:B------:R-:W-:Y:S01]  /*10c0*/  PRMT R7, R54, 0x7632, R7 ;  /* 0x0000763236077816 */ /* 0x000fe20000000007 */
[----:B------:R-:W-:-:S02]  /*10d0*/  IMAD.U32 R6, R6, 0x10000, RZ ;  /* 0x0001000006067824 */ /* 0x000fc400078e00ff */
[----:B------:R-:W-:Y:S01]  /*10e0*/  FMUL.FTZ R56, R34, R53 ;  /* 0x0000003522387220 */ /* 0x000fe20000410000 */
[----:B------:R-:W-:Y:S01]  /*10f0*/  IMAD.U32 R54, R54, 0x10000, RZ ;  /* 0x0001000036367824 */ /* 0x000fe200078e00ff */
[----:B------:R-:W-:Y:S02]  /*1100*/  SHF.L.U32 R7, R7, 0x10, RZ ;  /* 0x0000001007077819 */ /* 0x000fe400000006ff */
[----:B------:R-:W-:Y:S01]  /*1110*/  FFMA.FTZ R6, R49, R6, R56 ;  /* 0x0000000631067223 */ /* 0x000fe20000010038 */
[----:B------:R-:W-:Y:S01]  /*1120*/  FADD.FTZ R56, R4, R5 ;  /* 0x0000000504387221 */ /* 0x000fe20000010000 */
[----:B------:R-:W-:Y:S01]  /*1130*/  PRMT R4, R57, 0x7632, R4 ;  /* 0x0000763239047816 */ /* 0x000fe20000000004 */
[----:B------:R-:W-:Y:S01]  /*1140*/  FFMA.FTZ R5, R15, R54, R52 ;  /* 0x000000360f057223 */ /* 0x000fe20000010034 */
[----:B------:R-:W-:Y:S02]  /*1150*/  IMAD.U32 R57, R57, 0x10000, RZ ;  /* 0x0001000039397824 */ /* 0x000fe400078e00ff */
[----:B------:R-:W-:Y:S01]  /*1160*/  FFMA.FTZ R7, R43, R7, R6 ;  /* 0x000000072b077223 */ /* 0x000fe20000010006 */
[----:B------:R-:W-:Y:S01]  /*1170*/  VIADD R6, R38, 0x1 ;  /* 0x0000000126067836 */ /* 0x000fe20000000000 */
[----:B------:R-:W-:Y:S01]  /*1180*/  SHF.L.U32 R4, R4, 0x10, RZ ;  /* 0x0000001004047819 */ /* 0x000fe200000006ff */
[----:B------:R-:W-:Y:S01]  /*1190*/  FADD.FTZ R56, R55, R56 ;  /* 0x0000003837387221 */ /* 0x000fe20000010000 */
[----:B------:R-:W-:-:S02]  /*11a0*/  FFMA.FTZ R5, R40, R57, R5 ;  /* 0x0000003928057223 */ /* 0x000fc40000010005 */
[----:B------:R-:W-:Y:S01]  /*11b0*/  I2FP.F32.S32 R53, R6 ;  /* 0x0000000600357245 */ /* 0x000fe20000201400 */
[----:B------:R-:W-:Y:S01]  /*11c0*/  FFMA.FTZ R4, R50, R4, R7 ;  /* 0x0000000432047223 */ /* 0x000fe20000010007 */
[----:B------:R-:W-:-:S03]  /*11d0*/  FADD.FTZ R5, R5, R56 ;  /* 0x0000003805057221 */ /* 0x000fc60000010000 */
[----:B------:R-:W-:Y:S01]  /*11e0*/  FMUL.FTZ R53, R53, R22 ;  /* 0x0000001635357220 */ /* 0x000fe20000410000 */
[----:B------:R-:W-:Y:S01]  /*11f0*/  FADD.FTZ R4, R4, R5 ;  /* 0x0000000504047221 */ /* 0x000fe20000010000 */
[----:B------:R-:W-:-:S03]  /*1200*/  VIADD R5, R37, 0xffffffff ;  /* 0xffffffff25057836 */ /* 0x000fc60000000000 */
[----:B------:R-:W-:Y:S02]  /*1210*/  FSEL R53, R53, RZ, P0 ;  /* 0x000000ff35357208 */ /* 0x000fe40000000000 */
[----:B------:R-:W-:Y:S01]  /*1220*/  ISETP.GE.AND P0, PT, R5, R24, PT ;  /* 0x000000180500720c */ /* 0x000fe20003f06270 */
[----:B------:R-:W-:-:S05]  /*1230*/  VIADD R5, R24, 0x1f ;  /* 0x0000001f18057836 */ /* 0x000fca0000000000 */
[----:B------:R-:W-:-:S04]  /*1240*/  SHF.R.S32.HI R52, RZ, 0x1f, R5 ;  /* 0x0000001fff347819 */ /* 0x000fc80000011405 */
[----:B------:R-:W-:-:S04]  /*1250*/  LEA.HI R52, R52, R5, RZ, 0x5 ;  /* 0x0000000534347211 */ /* 0x000fc800078f28ff */
[----:B------:R-:W-:-:S04]  /*1260*/  SHF.R.S32.HI R52, RZ, 0x5, R52 ;  /* 0x00000005ff347819 */ /* 0x000fc80000011434 */
[----:B------:R-:W-:Y:S01]  /*1270*/  ISETP.GE.AND P2, PT, R39, R52, PT ;  /* 0x000000342700720c */ /* 0x000fe20003f46270 */
[----:B------:R-:W-:-:S05]  /*1280*/  FFMA.FTZ R4, R4, UR11, R53 ;  /* 0x0000000b04047c23 */ /* 0x000fca0008010035 */
[----:B------:R-:W-:Y:S01]  /*1290*/  FSEL R6, R4, RZ, !P0 ;  /* 0x000000ff04067208 */ /* 0x000fe20004000000 */
[----:B------:R-:W-:Y:S01]  /*12a0*/  VIADD R38, R38, 0x80 ;  /* 0x0000008026267836 */ /* 0x000fe20000000000 */
[----:B------:R-:W-:Y:S01]  /*12b0*/  @!P0 FMNMX.FTZ R41, R4, R41, !PT ;  /* 0x0000002904298209 */ /* 0x000fe20007810000 */
[----:B------:R-:W-:Y:S02]  /*12c0*/  VIADD R37, R37, 0x80 ;  /* 0x0000008025257836 */ /* 0x000fe40000000000 */
[----:B------:R0:W-:Y:S02]  /*12d0*/  STS [R19], R6 ;  /* 0x0000000613007388 */ /* 0x0001e40000000800 */
[----:B0-----:R-:W-:Y:S01]  /*12e0*/  VIADD R19, R19, 0x200 ;  /* 0x0000020013137836 */ /* 0x001fe20000000000 */
[----:B------:R-:W-:Y:S06]  /*12f0*/  @!P2 BRA `(.L_x_17164) ;  /* 0xfffffff400f8a947 */ /* 0x000fec000383ffff */
.L_x_17163:
[----:B------:R-:W-:Y:S05]  /*1300*/  BSYNC.RECONVERGENT B0 ;  /* 0x0000000000007941 */ /* 0x000fea0003800200 */
.L_x_17162:
[----:B------:R-:W1:Y:S01]  /*1310*/  SHFL.BFLY PT, R2, R41, 0x10, 0x1f ;  /* 0x0e001f0029027f89 */ /* 0x000e6200000e0000 */
[----:B0-----:R-:W-:Y:S01]  /*1320*/  MOV R4, 0x400 ;  /* 0x0000040000047802 */ /* 0x001fe20000000f00 */
[----:B------:R-:W-:Y:S01]  /*1330*/  BSSY.RECONVERGENT B0, `(.L_x_17165) ;  /* 0x0000105000007945 */ /* 0x000fe20003800200 */
[----:B-----5:R-:W-:Y:S01]  /*1340*/  IADD3 R22, PT, PT, R24, 0x1f, RZ ;  /* 0x0000001f18167810 */ /* 0x020fe20007ffe0ff */
[----:B------:R-:W0:Y:S02]  /*1350*/  S2R R14, SR_TID.X ;  /* 0x00000000000e7919 */ /* 0x000e240000002100 */
[----:B------:R-:W-:Y:S01]  /*1360*/  VIADD R9, R4, 0x40 ;  /* 0x0000004004097836 */ /* 0x000fe20000000000 */
[----:B------:R-:W-:-:S04]  /*1370*/  SHF.R.S32.HI R11, RZ, 0x1f, R22 ;  /* 0x0000001fff0b7819 */ /* 0x000fc80000011416 */
[----:B------:R-:W-:Y:S02]  /*1380*/  LEA.HI R22, R11, R22, RZ, 0x5 ;  /* 0x000000160b167211 */ /* 0x000fe400078f28ff */
[----:B-1----:R-:W-:-:S05]  /*1390*/  FMNMX.FTZ R3, R2, R41, !PT ;  /* 0x0000002902037209 */ /* 0x002fca0007810000 */
[----:B------:R-:W1:Y:S01]  /*13a0*/  SHFL.BFLY PT, R2, R3, 0x8, 0x1f ;  /* 0x0d001f0003027f89 */ /* 0x000e6200000e0000 */
[----:B0-----:R-:W-:-:S04]  /*13b0*/  LOP3.LUT R15, R14, 0x1f, RZ, 0xc0, !PT ;  /* 0x0000001f0e0f7812 */ /* 0x001fc800078ec0ff */
[C---:B------:R-:W-:Y:S02]  /*13c0*/  ISETP.NE.AND P2, PT, R15.reuse, RZ, PT ;  /* 0x000000ff0f00720c */ /* 0x040fe40003f45270 */
[----:B------:R-:W-:Y:S02]  /*13d0*/  ISETP.GT.U32.AND P3, PT, R15, 0x3, PT ;  /* 0x000000030f00780c */ /* 0x000fe40003f64070 */
[----:B-1----:R-:W-:Y:S02]  /*13e0*/  FMNMX.FTZ R5, R3, R2, !PT ;  /* 0x0000000203057209 */ /* 0x002fe40007810000 */
[----:B------:R-:W-:-:S03]  /*13f0*/  SHF.R.U32.HI R3, RZ, 0x5, R14 ;  /* 0x00000005ff037819 */ /* 0x000fc6000001160e */
[----:B------:R-:W0:Y:S02]  /*1400*/  SHFL.BFLY PT, R2, R5, 0x4, 0x1f ;  /* 0x0c801f0005027f89 */ /* 0x000e2400000e0000 */
[----:B0-----:R-:W-:Y:S02]  /*1410*/  FMNMX.FTZ R6, R5, R2, !PT ;  /* 0x0000000205067209 */ /* 0x001fe40007810000 */
[----:B------:R-:W0:Y:S03]  /*1420*/  S2R R2, SR_CgaCtaId ;  /* 0x0000000000027919 */ /* 0x000e260000008800 */
[----:B------:R-:W1:Y:S02]  /*1430*/  SHFL.BFLY PT, R7, R6, 0x2, 0x1f ;  /* 0x0c401f0006077f89 */ /* 0x000e6400000e0000 */
[----:B-1----:R-:W-:Y:S02]  /*1440*/  FMNMX.FTZ R7, R6, R7, !PT ;  /* 0x0000000706077209 */ /* 0x002fe40007810000 */
[----:B0-----:R-:W-:-:S03]  /*1450*/  LEA R6, R2, R9, 0x18 ;  /* 0x0000000902067211 */ /* 0x001fc600078ec0ff */
[----:B------:R-:W0:Y:S01]  /*1460*/  SHFL.BFLY PT, R8, R7, 0x1, 0x1f ;  /* 0x0c201f0007087f89 */ /* 0x000e2200000e0000 */
[----:B------:R-:W-:Y:S01]  /*1470*/  LEA R5, R3, R6, 0x2 ;  /* 0x0000000603057211 */ /* 0x000fe200078e10ff */
[----:B------:R-:W-:Y:S01]  /*1480*/  IMAD R6, R15, 0x4, R6 ;  /* 0x000000040f067824 */ /* 0x000fe200078e0206 */
[----:B0-----:R-:W-:Y:S01]  /*1490*/  FMNMX.FTZ R12, R7, R8, !PT ;  /* 0x00000008070c7209 */ /* 0x001fe20007810000 */
[----:B------:R-:W-:-:S04]  /*14a0*/  IMAD.MOV.U32 R8, RZ, RZ, -0x800001 ;  /* 0xff7fffffff087424 */ /* 0x000fc800078e00ff */
[----:B------:R-:W-:Y:S01]  /*14b0*/  @!P2 STS [R5], R12 ;  /* 0x0000000c0500a388 */ /* 0x000fe20000000800 */
[----:B------:R-:W-:Y:S06]  /*14c0*/  BAR.SYNC.DEFER_BLOCKING 0x0 ;  /* 0x0000000000007b1d */ /* 0x000fec0000010000 */
[----:B------:R-:W0:Y:S04]  /*14d0*/  @!P3 LDS R8, [R6] ;  /* 0x000000000608b984 */ /* 0x000e280000000800 */
[----:B0-----:R-:W0:Y:S02]  /*14e0*/  SHFL.BFLY PT, R7, R8, 0x2, 0x1f ;  /* 0x0c401f0008077f89 */ /* 0x001e2400000e0000 */
[----:B0-----:R-:W-:Y:S01]  /*14f0*/  FMNMX.FTZ R10, R7, R8, !PT ;  /* 0x00000008070a7209 */ /* 0x001fe20007810000 */
[----:B------:R-:W-:-:S04]  /*1500*/  IMAD.MOV.U32 R8, RZ, RZ, RZ ;  /* 0x000000ffff087224 */ /* 0x000fc800078e00ff */
[----:B------:R-:W0:Y:S02]  /*1510*/  SHFL.BFLY PT, R7, R10, 0x1, 0x1f ;  /* 0x0c201f000a077f89 */ /* 0x000e2400000e0000 */
[----:B0-----:R-:W-:Y:S02]  /*1520*/  FMNMX.FTZ R9, R10, R7, !PT ;  /* 0x000000070a097209 */ /* 0x001fe40007810000 */
[----:B------:R-:W-:-:S04]  /*1530*/  LOP3.LUT R7, R22, 0xffffffe0, RZ, 0xc0, !PT ;  /* 0xffffffe016077812 */ /* 0x000fc800078ec0ff */
[----:B------:R-:W-:Y:S01]  /*1540*/  VIMNMX R7, PT, PT, R24, R7, PT ;  /* 0x0000000718077248 */ /* 0x000fe20003fe0100 */
[----:B------:R-:W0:Y:S03]  /*1550*/  SHFL.IDX PT, R9, R9, RZ, 0x1f ;  /* 0x00001fff09097589 */ /* 0x000e2600000e0000 */
        /* <DEDUP_REMOVED lines=19> */
.L_x_17169:
        /* <DEDUP_REMOVED lines=11> */
.L_x_17168:
[----:B------:R-:W-:Y:S05]  /*1740*/  BSYNC.RECONVERGENT B1 ;  /* 0x0000000000017941 */ /* 0x000fea0003800200 */
.L_x_17167:
        /* <DEDUP_REMOVED lines=12> */
.L_x_17172:
        /* <DEDUP_REMOVED lines=9> */
[----:B------:R-:W5:Y:S01]  /*18a0*/  LDS R36, [R10+0xa00] ;  /* 0x000a00000a247984 */ /* 0x000f620000000800 */
[C---:B0-----:R-:W-:Y:S01]  /*18b0*/  FADD.FTZ R16, -R9.reuse, R16 ;  /* 0x0000001009107221 */ /* 0x041fe20000010100 */
[----:B-1----:R-:W-:-:S03]  /*18c0*/  FADD.FTZ R18, -R9, R18 ;  /* 0x0000001209127221 */ /* 0x002fc60000010100 */
[----:B------:R-:W-:Y:S02]  /*18d0*/  FMUL.FTZ R13, R16, 1.4426950216293334961 ;  /* 0x3fb8aa3b100d7820 */ /* 0x000fe40000410000 */
[----:B------:R-:W0:Y:S01]  /*18e0*/  LDS R16, [R10+0xc00] ;  /* 0x000c00000a107984 */ /* 0x000e220000000800 */
[C---:B--2---:R-:W-:Y:S01]  /*18f0*/  FADD.FTZ R20, -R9.reuse, R20 ;  /* 0x0000001409147221 */ /* 0x044fe20000010100 */
[----:B------:R-:W-:Y:S02]  /*1900*/  FMUL.FTZ R17, R18, 1.4426950216293334961 ;  /* 0x3fb8aa3b12117820 */ /* 0x000fe40000410000 */
[----:B------:R-:W1:Y:S01]  /*1910*/  LDS R18, [R10+0xe00] ;  /* 0x000e00000a127984 */ /* 0x000e620000000800 */
[C---:B---3--:R-:W-:Y:S01]  /*1920*/  FADD.FTZ R28, -R9.reuse, R28 ;  /* 0x0000001c091c7221 */ /* 0x048fe20000010100 */
[----:B------:R-:W-:Y:S01]  /*1930*/  FMUL.FTZ R19, R20, 1.4426950216293334961 ;  /* 0x3fb8aa3b14137820 */ /* 0x000fe20000410000 */
[----:B------:R-:W2:Y:S01]  /*1940*/  MUFU.EX2 R13, R13 ;  /* 0x0000000d000d7308 */ /* 0x000ea20000000800 */
[----:B------:R-:W3:Y:S01]  /*1950*/  LDS R20, [R10+0x1000] ;  /* 0x001000000a147984 */ /* 0x000ee20000000800 */
[----:B----4-:R-:W-:Y:S01]  /*1960*/  FADD.FTZ R30, -R9, R30 ;  /* 0x0000001e091e7221 */ /* 0x010fe20000010100 */
[----:B------:R-:W-:-:S02]  /*1970*/  FMUL.FTZ R21, R28, 1.4426950216293334961 ;  /* 0x3fb8aa3b1c157820 */ /* 0x000fc40000410000 */
[----:B------:R-:W4:Y:S01]  /*1980*/  LDS R28, [R10+0x1200] ;  /* 0x001200000a1c7984 */ /* 0x000f220000000800 */
[C---:B-----5:R-:W-:Y:S01]  /*1990*/  FADD.FTZ R32, -R9.reuse, R32 ;  /* 0x0000002009207221 */ /* 0x060fe20000010100 */
[----:B------:R-:W-:Y:S01]  /*19a0*/  FMUL.FTZ R27, R30, 1.4426950216293334961 ;  /* 0x3fb8aa3b1e1b7820 */ /* 0x000fe20000410000 */
[----:B------:R-:W5:Y:S01]  /*19b0*/  MUFU.EX2 R17, R17 ;  /* 0x0000001100117308 */ /* 0x000f620000000800 */
[----:B------:R-:W4:Y:S01]  /*19c0*/  LDS R30, [R10+0x1400] ;  /* 0x001400000a1e7984 */ /* 0x000f220000000800 */
[C---:B------:R-:W-:Y:S01]  /*19d0*/  FADD.FTZ R34, -R9.reuse, R34 ;  /* 0x0000002209227221 */ /* 0x040fe20000010100 */
[----:B------:R-:W-:Y:S02]  /*19e0*/  FMUL.FTZ R29, R32, 1.4426950216293334961 ;  /* 0x3fb8aa3b201d7820 */ /* 0x000fe40000410000 */
[----:B------:R-:W4:Y:S01]  /*19f0*/  LDS R32, [R10+0x1600] ;  /* 0x001600000a207984 */ /* 0x000f220000000800 */
[----:B------:R-:W-:Y:S01]  /*1a00*/  FADD.FTZ R36, -R9, R36 ;  /* 0x0000002409247221 */ /* 0x000fe20000010100 */
[----:B------:R-:W-:Y:S01]  /*1a10*/  FMUL.FTZ R31, R34, 1.4426950216293334961 ;  /* 0x3fb8aa3b221f7820 */ /* 0x000fe20000410000 */
[----:B------:R-:W0:Y:S01]  /*1a20*/  MUFU.EX2 R19, R19 ;  /* 0x0000001300137308 */ /* 0x000e220000000800 */
[----:B------:R-:W4:Y:S01]  /*1a30*/  LDS R34, [R10+0x1800] ;  /* 0x001800000a227984 */ /* 0x000f220000000800 */
[----:B------:R-:W-:Y:S01]  /*1a40*/  FMUL.FTZ R33, R36, 1.4426950216293334961 ;  /* 0x3fb8aa3b24217820 */ /* 0x000fe20000410000 */
[----:B--2---:R-:W-:-:S02]  /*1a50*/  FADD.FTZ R8, R13, R8 ;  /* 0x000000080d087221 */ /* 0x004fc40000010000 */
[----:B------:R-:W2:Y:S03]  /*1a60*/  LDS R36, [R10+0x1a00] ;  /* 0x001a00000a247984 */ /* 0x000ea60000000800 */
[----:B------:R-:W3:Y:S01]  /*1a70*/  MUFU.EX2 R21, R21 ;  /* 0x0000001500157308 */ /* 0x000ee20000000800 */
[----:B-----5:R-:W-:Y:S01]  /*1a80*/  FADD.FTZ R8, R8, R17 ;  /* 0x0000001108087221 */ /* 0x020fe20000010000 */
[----:B------:R-:W-:Y:S04]  /*1a90*/  STS [R10+-0x400], R13 ;  /* 0xfffc000d0a007388 */ /* 0x000fe80000000800 */
[----:B------:R-:W-:Y:S02]  /*1aa0*/  STS [R10+-0x200], R17 ;  /* 0xfffe00110a007388 */ /* 0x000fe40000000800 */
[----:B------:R-:W5:Y:S01]  /*1ab0*/  MUFU.EX2 R27, R27 ;  /* 0x0000001b001b7308 */ /* 0x000f620000000800 */
[C---:B0-----:R-:W-:Y:S01]  /*1ac0*/  FADD.FTZ R16, -R9.reuse, R16 ;  /* 0x0000001009107221 */ /* 0x041fe20000010100 */
[----:B------:R-:W-:Y:S01]  /*1ad0*/  FADD.FTZ R8, R8, R19 ;  /* 0x0000001308087221 */ /* 0x000fe20000010000 */
[----:B------:R-:W-:Y:S02]  /*1ae0*/  STS [R10], R19 ;  /* 0x000000130a007388 */ /* 0x000fe40000000800 */
[----:B------:R-:W-:Y:S01]  /*1af0*/  FMUL.FTZ R16, R16, 1.4426950216293334961 ;  /* 0x3fb8aa3b10107820 */ /* 0x000fe20000410000 */
[----:B-1----:R-:W-:-:S02]  /*1b00*/  FADD.FTZ R18, -R9, R18 ;  /* 0x0000001209127221 */ /* 0x002fc40000010100 */
[----:B------:R-:W0:Y:S01]  /*1b10*/  MUFU.EX2 R29, R29 ;  /* 0x0000001d001d7308 */ /* 0x000e220000000800 */
[----:B---3--:R-:W-:Y:S01]  /*1b20*/  FADD.FTZ R8, R8, R21 ;  /* 0x0000001508087221 */ /* 0x008fe20000010000 */
[----:B------:R-:W-:Y:S01]  /*1b30*/  FMUL.FTZ R18, R18, 1.4426950216293334961 ;  /* 0x3fb8aa3b12127820 */ /* 0x000fe20000410000 */
[C---:B------:R-:W-:Y:S01]  /*1b40*/  FADD.FTZ R20, -R9.reuse, R20 ;  /* 0x0000001409147221 */ /* 0x040fe20000010100 */
[----:B------:R-:W-:Y:S01]  /*1b50*/  STS [R10+0x200], R21 ;  /* 0x000200150a007388 */ /* 0x000fe20000000800 */
[C---:B----4-:R-:W-:Y:S02]  /*1b60*/  FADD.FTZ R28, -R9.reuse, R28 ;  /* 0x0000001c091c7221 */ /* 0x050fe40000010100 */
[----:B------:R-:W-:Y:S01]  /*1b70*/  FMUL.FTZ R20, R20, 1.4426950216293334961 ;  /* 0x3fb8aa3b14147820 */ /* 0x000fe20000410000 */
[----:B------:R-:W1:Y:S01]  /*1b80*/  MUFU.EX2 R31, R31 ;  /* 0x0000001f001f7308 */ /* 0x000e620000000800 */
[----:B-----5:R-:W-:Y:S01]  /*1b90*/  FADD.FTZ R8, R8, R27 ;  /* 0x0000001b08087221 */ /* 0x020fe20000010000 */
[----:B------:R-:W-:Y:S01]  /*1ba0*/  FMUL.FTZ R28, R28, 1.4426950216293334961 ;  /* 0x3fb8aa3b1c1c7820 */ /* 0x000fe20000410000 */
[C---:B------:R-:W-:Y:S01]  /*1bb0*/  FADD.FTZ R30, -R9.reuse, R30 ;  /* 0x0000001e091e7221 */ /* 0x040fe20000010100 */
[----:B------:R-:W-:Y:S01]  /*1bc0*/  STS [R10+0x400], R27 ;  /* 0x0004001b0a007388 */ /* 0x000fe20000000800 */
[----:B------:R-:W-:-:S02]  /*1bd0*/  FADD.FTZ R32, -R9, R32 ;  /* 0x0000002009207221 */ /* 0x000fc40000010100 */
[----:B------:R-:W-:Y:S01]  /*1be0*/  FMUL.FTZ R30, R30, 1.4426950216293334961 ;  /* 0x3fb8aa3b1e1e7820 */ /* 0x000fe20000410000 */
[----:B------:R-:W3:Y:S01]  /*1bf0*/  MUFU.EX2 R33, R33 ;  /* 0x0000002100217308 */ /* 0x000ee20000000800 */
[----:B0-----:R-:W-:Y:S01]  /*1c00*/  FADD.FTZ R8, R8, R29 ;  /* 0x0000001d08087221 */ /* 0x001fe20000010000 */
[----:B------:R-:W-:Y:S01]  /*1c10*/  FMUL.FTZ R32, R32, 1.4426950216293334961 ;  /* 0x3fb8aa3b20207820 */ /* 0x000fe20000410000 */
[C---:B------:R-:W-:Y:S01]  /*1c20*/  FADD.FTZ R34, -R9.reuse, R34 ;  /* 0x0000002209227221 */ /* 0x040fe20000010100 */
[----:B------:R-:W-:Y:S01]  /*1c30*/  STS [R10+0x600], R29 ;  /* 0x0006001d0a007388 */ /* 0x000fe20000000800 */
[----:B--2---:R-:W-:Y:S02]  /*1c40*/  FADD.FTZ R36, -R9, R36 ;  /* 0x0000002409247221 */ /* 0x004fe40000010100 */
[----:B------:R-:W-:Y:S01]  /*1c50*/  FMUL.FTZ R34, R34, 1.4426950216293334961 ;  /* 0x3fb8aa3b22227820 */ /* 0x000fe20000410000 */
[----:B------:R-:W0:Y:S01]  /*1c60*/  MUFU.EX2 R35, R16 ;  /* 0x0000001000237308 */ /* 0x000e220000000800 */
[----:B-1----:R-:W-:Y:S01]  /*1c70*/  FADD.FTZ R8, R8, R31 ;  /* 0x0000001f08087221 */ /* 0x002fe20000010000 */
        /* <DEDUP_REMOVED lines=29> */
.L_x_17171:
[----:B------:R-:W-:Y:S05]  /*1e50*/  BSYNC.RECONVERGENT B1 ;  /* 0x0000000000017941 */ /* 0x000fea0003800200 */
.L_x_17170:
        /* <DEDUP_REMOVED lines=55> */
.L_x_17174:
[----:B------:R-:W-:Y:S05]  /*21d0*/  BSYNC.RECONVERGENT B1 ;  /* 0x0000000000017941 */ /* 0x000fea0003800200 */
.L_x_17173:
        /* <DEDUP_REMOVED lines=26> */
.L_x_17166:
[----:B------:R-:W-:Y:S05]  /*2380*/  BSYNC.RECONVERGENT B0 ;  /* 0x0000000000007941 */ /* 0x000fea0003800200 */
.L_x_17165:
        /* <DEDUP_REMOVED lines=31> */
[----:B------:R-:W-:-:S04]  /*2580*/  VIADD R9, R4, 0x60 ;  /* 0x0000006004097836 */ /* 0x000fc80000000000 */
[----:B------:R-:W-:Y:S01]  /*2590*/  IMAD.SHL.U32 R6, R8, 0x80, RZ ;  /* 0x0000008008067824 */ /* 0x000fe200078e00ff */
[----:B------:R-:W-:Y:S02]  /*25a0*/  LEA R11, R2, R9, 0x18 ;  /* 0x00000009020b7211 */ /* 0x000fe400078ec0ff */
[----:B------:R-:W-:Y:S02]  /*25b0*/  LOP3.LUT R8, R8, 0x3, RZ, 0xc0, !PT ;  /* 0x0000000308087812 */ /* 0x000fe400078ec0ff */
[----:B------:R-:W-:Y:S01]  /*25c0*/  LOP3.LUT R9, R6, 0x180, RZ, 0xc0, !PT ;  /* 0x0000018006097812 */ /* 0x000fe200078ec0ff */
[----:B------:R-:W-:Y:S01]  /*25d0*/  IMAD R6, R14, 0x4, R11 ;  /* 0x000000040e067824 */ /* 0x000fe200078e020b */
[----:B------:R-:W-:-:S03]  /*25e0*/  IADD3 R10, PT, PT, RZ, -R8, RZ ;  /* 0x80000008ff0a7210 */ /* 0x000fc60007ffe0ff */
[----:B------:R-:W-:-:S07]  /*25f0*/  IMAD.IADD R8, R9, 0x1, R14 ;  /* 0x0000000109087824 */ /* 0x000fce00078e020e */
.L_x_17179:
[----:B------:R-:W0:Y:S01]  /*2600*/  LDS R12, [R6] ;  /* 0x00000000060c7984 */ /* 0x000e220000000800 */
[----:B------:R-:W-:-:S04]  /*2610*/  IADD3 R10, PT, PT, R10, 0x1, RZ ;  /* 0x000000010a0a7810 */ /* 0x000fc80007ffe0ff */
[----:B------:R-:W-:Y:S01]  /*2620*/  ISETP.NE.AND P0, PT, R10, RZ, PT ;  /* 0x000000ff0a00720c */ /* 0x000fe20003f05270 */
[----:B0-----:R-:W-:-:S05]  /*2630*/  FMUL.FTZ R9, R12, R5 ;  /* 0x000000050c097220 */ /* 0x001fca0000410000 */
[----:B------:R0:W-:Y:S02]  /*2640*/  STS [R6], R9 ;  /* 0x0000000906007388 */ /* 0x0001e40000000800 */
[----:B0-----:R-:W-:-:S05]  /*2650*/  VIADD R6, R6, 0x200 ;  /* 0x0000020006067836 */ /* 0x001fca0000000000 */
[----:B------:R-:W-:Y:S05]  /*2660*/  @P0 BRA `(.L_x_17179) ;  /* 0xfffffffc00e40947 */ /* 0x000fea000383ffff */
.L_x_17178:
[----:B------:R-:W-:Y:S05]  /*2670*/  BSYNC.RECONVERGENT B1 ;  /* 0x0000000000017941 */ /* 0x000fea0003800200 */
.L_x_17177:
        /* <DEDUP_REMOVED lines=12> */
.L_x_17182:
        /* <DEDUP_REMOVED lines=52> */
.L_x_17181:
[----:B------:R-:W-:Y:S05]  /*2a80*/  BSYNC.RECONVERGENT B1 ;  /* 0x0000000000017941 */ /* 0x000fea0003800200 */
.L_x_17180:
        /* <DEDUP_REMOVED lines=31> */
.L_x_17184:
[----:B------:R-:W-:Y:S05]  /*2c80*/  BSYNC.RECONVERGENT B1 ;  /* 0x0000000000017941 */ /* 0x000fea0003800200 */
.L_x_17183:
        /* <DEDUP_REMOVED lines=14> */
.L_x_17176:
[----:B------:R-:W-:Y:S05]  /*2d70*/  BSYNC.RECONVERGENT B0 ;  /* 0x0000000000007941 */ /* 0x000fea0003800200 */
.L_x_17175:
[----:B------:R-:W-:Y:S01]  /*2d80*/  BAR.SYNC.DEFER_BLOCKING 0x0 ;  /* 0x0000000000007b1d */ /* 0x000fe20000010000 */
[----:B------:R-:W-:Y:S02]  /*2d90*/  CS2R R18, SRZ ;  /* 0x0000000000127805 */ /* 0x000fe4000001ff00 */
[----:B------:R-:W-:-:S03]  /*2da0*/  CS2R R16, SRZ ;  /* 0x0000000000107805 */ /* 0x000fc6000001ff00 */
[----:B------:R-:W2:Y:S01]  /*2db0*/  LDCU UR9, c[0x0][0x3cc] ;  /* 0x00007980ff0977ac */ /* 0x000ea20008000800 */
[----:B------:R-:W-:Y:S01]  /*2dc0*/  BSSY.RECONVERGENT B0, `(.L_x_17185) ;  /* 0x0000136000007945 */ /* 0x000fe20003800200 */
[----:B------:R-:W3:Y:S03]  /*2dd0*/  LDCU.64 UR4, c[0x0][0x398] ;  /* 0x00007300ff0477ac */ /* 0x000ee60008000a00 */
[----:B------:R-:W-:Y:S05]  /*2de0*/  @P1 BRA `(.L_x_17186) ;  /* 0x0000001000cc1947 */ /* 0x000fea0003800000 */
[----:B------:R-:W4:Y:S01]  /*2df0*/  LDCU UR8, c[0x0][0x3b8] ;  /* 0x00007700ff0877ac */ /* 0x000f220008000800 */
[----:B-1----:R-:W-:Y:S01]  /*2e00*/  SHF.R.U32.HI R6, RZ, 0x3, R14 ;  /* 0x00000003ff067819 */ /* 0x002fe2000001160e */
[----:B------:R-:W-:Y:S01]  /*2e10*/  IMAD.MOV.U32 R7, RZ, RZ, RZ ;  /* 0x000000ffff077224 */ /* 0x000fe200078e00ff */
[----:B0-----:R-:W-:Y:S01]  /*2e20*/  SHF.L.U32 R8, R14, 0x5, RZ ;  /* 0x000000050e087819 */ /* 0x001fe200000006ff */
[----:B------:R-:W0:Y:S01]  /*2e30*/  LDCU.64 UR10, c[0x0][0x3a8] ;  /* 0x00007500ff0a77ac */ /* 0x000e220008000a00 */
[----:B------:R-:W-:Y:S01]  /*2e40*/  LOP3.LUT R6, R6, 0x7c, RZ, 0xc0, !PT ;  /* 0x0000007c06067812 */ /* 0x000fe200078ec0ff */
[----:B------:R-:W-:Y:S01]  /*2e50*/  HFMA2 R19, -RZ, RZ, 0, 0 ;  /* 0x00000000ff137431 */ /* 0x000fe200000001ff */
[----:B------:R-:W-:Y:S01]  /*2e60*/  SHF.L.U32 R29, R14, 0x3, RZ ;  /* 0x000000030e1d7819 */ /* 0x000fe200000006ff */
[----:B------:R-:W-:Y:S01]  /*2e70*/  VIADD R28, R3, 0x1 ;  /* 0x00000001031c7836 */ /* 0x000fe20000000000 */
[----:B------:R-:W-:Y:S01]  /*2e80*/  SHF.R.S32.HI R22, RZ, 0x5, R22 ;  /* 0x00000005ff167819 */ /* 0x000fe20000011416 */
[----:B----4-:R-:W-:Y:S01]  /*2e90*/  IMAD R5, R25, UR8, RZ ;  /* 0x0000000819057c24 */ /* 0x010fe2000f8e02ff */
[----:B------:R-:W1:Y:S03]  /*2ea0*/  LDCU UR8, c[0x0][0x3d0] ;  /* 0x00007a00ff0877ac */ /* 0x000e660008000800 */
[----:B------:R-:W-:Y:S01]  /*2eb0*/  IMAD.WIDE R6, R5, 0x4, R6 ;  /* 0x0000000405067825 */ /* 0x000fe200078e0206 */
[----:B------:R-:W-:-:S02]  /*2ec0*/  IADD3 R5, PT, PT, R4, 0x60, RZ ;  /* 0x0000006004057810 */ /* 0x000fc40007ffe0ff */
[----:B------:R-:W-:Y:S02]  /*2ed0*/  LOP3.LUT R4, R8, 0x60, RZ, 0xe2, !PT ;  /* 0x0000006008047812 */ /* 0x000fe400078ee2ff */
[----:B------:R-:W-:Y:S02]  /*2ee0*/  LEA R5, R2, R5, 0x18 ;  /* 0x0000000502057211 */ /* 0x000fe400078ec0ff */
[----:B0-----:R-:W-:Y:S01]  /*2ef0*/  IADD3 R20, P0, PT, R6, UR10, RZ ;  /* 0x0000000a06147c10 */ /* 0x001fe2000ff1e0ff */
[----:B------:R-:W-:-:S03]  /*2f00*/  IMAD R4, R3, 0x80, R4 ;  /* 0x0000008003047824 */ /* 0x000fc600078e0204 */
[----:B------:R-:W-:Y:S02]  /*2f10*/  IADD3.X R27, PT, PT, R7, UR11, RZ, P0, !PT ;  /* 0x0000000b071b7c10 */ /* 0x000fe400087fe4ff */
[----:B------:R-:W-:Y:S02]  /*2f20*/  IADD3 R21, PT, PT, R4, 0x10, R5 ;  /* 0x0000001004157810 */ /* 0x000fe40007ffe005 */
[----:B------:R-:W-:Y:S01]  /*2f30*/  LOP3.LUT R4, R29, 0x18, RZ, 0xc0, !PT ;  /* 0x000000181d047812 */ /* 0x000fe200078ec0ff */
[----:B-1----:R-:W-:Y:S01]  /*2f40*/  IMAD R2, R0, UR8, RZ ;  /* 0x0000000800027c24 */ /* 0x002fe2000f8e02ff */
[----:B------:R-:W-:Y:S02]  /*2f50*/  IADD3 R0, PT, PT, R3, -R22, RZ ;  /* 0x8000001603007210 */ /* 0x000fe40007ffe0ff */
[----:B------:R-:W-:Y:S01]  /*2f60*/  LOP3.LUT R29, R29, 0xf8, RZ, 0xc0, !PT ;  /* 0x000000f81d1d7812 */ /* 0x000fe200078ec0ff */
[----:B------:R-:W-:Y:S01]  /*2f70*/  IMAD R4, R3, 0x20, R4 ;  /* 0x0000002003047824 */ /* 0x000fe200078e0204 */
[----:B------:R-:W-:-:S03]  /*2f80*/  SHF.R.S32.HI R3, RZ, 0x1f, R2 ;  /* 0x0000001fff037819 */ /* 0x000fc60000011402 */
[----:B------:R-:W-:-:S07]  /*2f90*/  VIADD R31, R4, 0x3 ;  /* 0x00000003041f7836 */ /* 0x000fce0000000000 */
.L_x_17195:
[----:B------:R-:W-:Y:S01]  /*2fa0*/  MOV R6, R20 ;  /* 0x0000001400067202 */ /* 0x000fe20000000f00 */
[----:B------:R-:W-:Y:S01]  /*2fb0*/  IMAD.MOV.U32 R7, RZ, RZ, R27 ;  /* 0x000000ffff077224 */ /* 0x000fe200078e001b */
[----:B------:R-:W-:Y:S04]  /*2fc0*/  LDS.128 R8, [R21] ;  /* 0x0000000015087984 */ /* 0x000fe80000000c00 */
[----:B------:R-:W2:Y:S02]  /*2fd0*/  LDG.E.CONSTANT R5, desc[UR6][R6.64] ;  /* 0x0000000606057981 */ /* 0x000ea4000c1e9900 */
        /* <DEDUP_REMOVED lines=26> */
[----:B------:R-:W-:Y:S01]  /*3180*/  F2FP.BF16.F32.PACK_AB R6, R9, R8 ;  /* 0x000000080906723e */ /* 0x000fe200000010ff */
[----:B------:R-:W-:Y:S01]  /*3190*/  IMAD.MOV.U32 R7, RZ, RZ, R4 ;  /* 0x000000ffff077224 */ /* 0x000fe200078e0004 */
[----:B------:R-:W-:Y:S01]  /*31a0*/  MOV R4, R5 ;  /* 0x0000000500047202 */ /* 0x000fe20000000f00 */
[----:B------:R-:W-:Y:S01]  /*31b0*/  VIADD R5, R31, 0xfffffffd ;  /* 0xfffffffd1f057836 */ /* 0x000fe20000000000 */
[----:B------:R-:W-:-:S03]  /*31c0*/  F2FP.BF16.F32.PACK_AB R9, R11, R10 ;  /* 0x0000000a0b09723e */ /* 0x000fc600000010ff */
[----:B-1----:R-:W-:Y:S05]  /*31d0*/  @P0 BRA `(.L_x_17188) ;  /* 0x0000000000780947 */ /* 0x002fea0003800000 */
[C---:B------:R-:W-:Y:S01]  /*31e0*/  IADD3 R11, PT, PT, R31.reuse, -0x1, RZ ;  /* 0xffffffff1f0b7810 */ /* 0x040fe20007ffe0ff */
[C---:B------:R-:W-:Y:S01]  /*31f0*/  VIADD R13, R31.reuse, 0x1 ;  /* 0x000000011f0d7836 */ /* 0x040fe20000000000 */
[C---:B------:R-:W-:Y:S01]  /*3200*/  IADD3 R47, PT, PT, R31.reuse, 0x2, RZ ;  /* 0x000000021f2f7810 */ /* 0x040fe20007ffe0ff */
[----:B------:R-:W-:Y:S01]  /*3210*/  VIADD R49, R31, 0x3 ;  /* 0x000000031f317836 */ /* 0x000fe20000000000 */
[-C--:B------:R-:W-:Y:S01]  /*3220*/  ISETP.GE.AND P1, PT, R11, R24.reuse, PT ;  /* 0x000000180b00720c */ /* 0x080fe20003f26270 */
[----:B------:R-:W-:Y:S01]  /*3230*/  VIADD R11, R31, 0xfffffffe ;  /* 0xfffffffe1f0b7836 */ /* 0x000fe20000000000 */
[-C--:B------:R-:W-:Y:S02]  /*3240*/  ISETP.GE.AND P5, PT, R13, R24.reuse, PT ;  /* 0x000000180d00720c */ /* 0x080fe40003fa6270 */
[C---:B------:R-:W-:Y:S02]  /*3250*/  IADD3 R13, PT, PT, R31.reuse, 0x4, RZ ;  /* 0x000000041f0d7810 */ /* 0x040fe40007ffe0ff */
[----:B------:R-:W-:-:S02]  /*3260*/  ISETP.GE.AND P6, PT, R31, R24, PT ;  /* 0x000000181f00720c */ /* 0x000fc40003fc6270 */
[C---:B-----5:R-:W-:Y:S02]  /*3270*/  PRMT R8, R45.reuse, 0x7632, R8 ;  /* 0x000076322d087816 */ /* 0x060fe40000000008 */
[----:B------:R-:W-:Y:S02]  /*3280*/  SEL R45, R45, RZ, !P1 ;  /* 0x000000ff2d2d7207 */ /* 0x000fe40004800000 */
[-C--:B------:R-:W-:Y:S02]  /*3290*/  ISETP.GE.AND P1, PT, R11, R24.reuse, PT ;  /* 0x000000180b00720c */ /* 0x080fe40003f26270 */
[-C--:B------:R-:W-:Y:S02]  /*32a0*/  ISETP.GE.AND P4, PT, R47, R24.reuse, PT ;  /* 0x000000182f00720c */ /* 0x080fe40003f86270 */
[----:B------:R-:W-:Y:S02]  /*32b0*/  ISETP.GE.AND P2, PT, R13, R24, PT ;  /* 0x000000180d00720c */ /* 0x000fe40003f46270 */
[----:B------:R-:W-:-:S02]  /*32c0*/  SEL R10, R8, RZ, !P6 ;  /* 0x000000ff080a7207 */ /* 0x000fc40007000000 */
[----:B------:R-:W-:Y:S02]  /*32d0*/  PRMT R11, R43, 0x7632, R11 ;  /* 0x000076322b0b7816 */ /* 0x000fe4000000000b */
        /* <DEDUP_REMOVED lines=14> */
.L_x_17188:
[----:B------:R-:W-:Y:S05]  /*33c0*/  BSYNC.RECONVERGENT B1 ;  /* 0x0000000000017941 */ /* 0x000fea0003800200 */
.L_x_17187:
[----:B-----5:R-:W-:Y:S02]  /*33d0*/  HFMA2.BF16_V2 R11, R4, R45, -RZ ;  /* 0x0000002d040b7231 */ /* 0x020fe400003000ff */
[----:B------:R-:W-:Y:S02]  /*33e0*/  HMUL2.BF16_V2 R8, R7, R46 ;  /* 0x0000002e07087232 */ /* 0x000fe40000200000 */
[----:B------:R-:W-:Y:S02]  /*33f0*/  HFMA2.BF16_V2 R46, R9, R44, -RZ ;  /* 0x0000002c092e7231 */ /* 0x000fe400003000ff */
[----:B------:R-:W-:Y:S01]  /*3400*/  HMUL2.BF16_V2 R13, R6, R43 ;  /* 0x0000002b060d7232 */ /* 0x000fe20000200000 */
[----:B------:R-:W-:Y:S01]  /*3410*/  BSSY.RECONVERGENT B1, `(.L_x_17189) ;  /* 0x0000031000017945 */ /* 0x000fe20003800200 */
[C---:B------:R-:W-:Y:S02]  /*3420*/  PRMT R10, R8.reuse, 0x7632, R10 ;  /* 0x00007632080a7816 */ /* 0x040fe4000000000a */
[----:B------:R-:W-:-:S02]  /*3430*/  SHF.L.U32 R8, R8, 0x10, RZ ;  /* 0x0000001008087819 */ /* 0x000fc400000006ff */
[C---:B------:R-:W-:Y:S01]  /*3440*/  PRMT R12, R11.reuse, 0x7632, R12 ;  /* 0x000076320b0c7816 */ /* 0x040fe2000000000c */
[----:B------:R-:W-:Y:S01]  /*3450*/  IMAD.U32 R45, R10, 0x10000, RZ ;  /* 0x000100000a2d7824 */ /* 0x000fe200078e00ff */
[----:B------:R-:W-:Y:S02]  /*3460*/  SHF.L.U32 R11, R11, 0x10, RZ ;  /* 0x000000100b0b7819 */ /* 0x000fe400000006ff */
[C---:B------:R-:W-:Y:S01]  /*3470*/  PRMT R43, R13.reuse, 0x7632, R43 ;  /* 0x000076320d2b7816 */ /* 0x040fe2000000002b */
[----:B------:R-:W-:Y:S01]  /*3480*/  IMAD.U32 R12, R12, 0x10000, RZ ;  /* 0x000100000c0c7824 */ /* 0x000fe200078e00ff */
[----:B------:R-:W-:Y:S01]  /*3490*/  SHF.L.U32 R44, R13, 0x10, RZ ;  /* 0x000000100d2c7819 */ /* 0x000fe200000006ff */
[----:B------:R-:W-:Y:S01]  /*34a0*/  FADD.FTZ R10, R8, R45 ;  /* 0x0000002d080a7221 */ /* 0x000fe20000010000 */
[C---:B------:R-:W-:Y:S01]  /*34b0*/  PRMT R8, R46.reuse, 0x7610, R8 ;  /* 0x000076102e087816 */ /* 0x040fe20000000008 */
[--C-:B------:R-:W-:Y:S01]  /*34c0*/  FADD.FTZ R13, R11, R12.reuse ;  /* 0x0000000c0b0d7221 */ /* 0x100fe20000010000 */
[----:B------:R-:W-:Y:S01]  /*34d0*/  PRMT R12, R46, 0x7632, R12 ;  /* 0x000076322e0c7816 */ /* 0x000fe2000000000c */
[----:B------:R-:W-:Y:S01]  /*34e0*/  IMAD.U32 R43, R43, 0x10000, RZ ;  /* 0x000100002b2b7824 */ /* 0x000fe200078e00ff */
[----:B------:R-:W-:Y:S01]  /*34f0*/  SHF.L.U32 R8, R8, 0x10, RZ ;  /* 0x0000001008087819 */ /* 0x000fe200000006ff */
[----:B------:R-:W-:-:S02]  /*3500*/  FADD.FTZ R10, R10, R13 ;  /* 0x0000000d0a0a7221 */ /* 0x000fc40000010000 */
[----:B------:R-:W-:Y:S01]  /*3510*/  FADD.FTZ R11, R44, R43 ;  /* 0x0000002b2c0b7221 */ /* 0x000fe20000010000 */
[----:B------:R-:W-:Y:S01]  /*3520*/  IMAD.U32 R13, R12, 0x10000, RZ ;  /* 0x000100000c0d7824 */ /* 0x000fe200078e00ff */
[----:B------:R-:W-:Y:S06]  /*3530*/  @P0 BRA `(.L_x_17190) ;  /* 0x0000000000780947 */ /* 0x000fec0003800000 */
[C---:B------:R-:W-:Y:S01]  /*3540*/  IADD3 R43, PT, PT, R31.reuse, -0x1, RZ ;  /* 0xffffffff1f2b7810 */ /* 0x040fe20007ffe0ff */
[C---:B------:R-:W-:Y:S01]  /*3550*/  VIADD R45, R31.reuse, 0x1 ;  /* 0x000000011f2d7836 */ /* 0x040fe20000000000 */
[C---:B------:R-:W-:Y:S01]  /*3560*/  IADD3 R47, PT, PT, R31.reuse, 0x2, RZ ;  /* 0x000000021f2f7810 */ /* 0x040fe20007ffe0ff */
[----:B------:R-:W-:Y:S01]  /*3570*/  VIADD R49, R31, 0x3 ;  /* 0x000000031f317836 */ /* 0x000fe20000000000 */
[-C--:B------:R-:W-:Y:S01]  /*3580*/  ISETP.GE.AND P1, PT, R43, R24.reuse, PT ;  /* 0x000000182b00720c */ /* 0x080fe20003f26270 */
[----:B------:R-:W-:Y:S01]  /*3590*/  VIADD R43, R31, 0xfffffffe ;  /* 0xfffffffe1f2b7836 */ /* 0x000fe20000000000 */
[-C--:B------:R-:W-:Y:S02]  /*35a0*/  ISETP.GE.AND P5, PT, R45, R24.reuse, PT ;  /* 0x000000182d00720c */ /* 0x080fe40003fa6270 */
[----:B------:R-:W-:Y:S02]  /*35b0*/  ISETP.GE.AND P6, PT, R31, R24, PT ;  /* 0x000000181f00720c */ /* 0x000fe40003fc6270 */
        /* <DEDUP_REMOVED lines=22> */
.L_x_17190:
[----:B------:R-:W-:Y:S05]  /*3720*/  BSYNC.RECONVERGENT B1 ;  /* 0x0000000000017941 */ /* 0x000fea0003800200 */
.L_x_17189:
[----:B------:R-:W-:Y:S02]  /*3730*/  HFMA2.BF16_V2 R12, R4, R41, -RZ ;  /* 0x00000029040c7231 */ /* 0x000fe400003000ff */
[----:B------:R-:W-:Y:S01]  /*3740*/  FADD.FTZ R11, R10, R11 ;  /* 0x0000000b0a0b7221 */ /* 0x000fe20000010000 */
[----:B------:R-:W-:Y:S02]  /*3750*/  HMUL2.BF16_V2 R10, R6, R40 ;  /* 0x00000028060a7232 */ /* 0x000fe40000200000 */
[----:B------:R-:W-:Y:S01]  /*3760*/  FADD.FTZ R8, R8, R13 ;  /* 0x0000000d08087221 */ /* 0x000fe20000010000 */
[----:B------:R-:W-:Y:S01]  /*3770*/  HMUL2.BF16_V2 R42, R7, R42 ;  /* 0x0000002a072a7232 */ /* 0x000fe20000200000 */
[----:B------:R-:W-:Y:S04]  /*3780*/  BSSY.RECONVERGENT B1, `(.L_x_17191) ;  /* 0x0000025000017945 */ /* 0x000fe80003800200 */
[----:B------:R-:W-:-:S02]  /*3790*/  PRMT R41, R42, 0x7632, R41 ;  /* 0x000076322a297816 */ /* 0x000fc40000000029 */
[C---:B------:R-:W-:Y:S02]  /*37a0*/  PRMT R40, R12.reuse, 0x7610, R40 ;  /* 0x000076100c287816 */ /* 0x040fe40000000028 */
[----:B------:R-:W-:Y:S02]  /*37b0*/  PRMT R13, R12, 0x7632, R13 ;  /* 0x000076320c0d7816 */ /* 0x000fe4000000000d */
[C---:B------:R-:W-:Y:S02]  /*37c0*/  PRMT R12, R10.reuse, 0x7610, R12 ;  /* 0x000076100a0c7816 */ /* 0x040fe4000000000c */
[----:B------:R-:W-:Y:S01]  /*37d0*/  PRMT R10, R10, 0x7632, R10 ;  /* 0x000076320a0a7816 */ /* 0x000fe2000000000a */
[----:B------:R-:W-:Y:S06]  /*37e0*/  @P0 BRA `(.L_x_17192) ;  /* 0x0000000000780947 */ /* 0x000fec0003800000 */
[C---:B------:R-:W-:Y:S01]  /*37f0*/  IADD3 R43, PT, PT, R31.reuse, -0x1, RZ ;  /* 0xffffffff1f2b7810 */ /* 0x040fe20007ffe0ff */
[C---:B------:R-:W-:Y:S01]  /*3800*/  VIADD R45, R31.reuse, 0x1 ;  /* 0x000000011f2d7836 */ /* 0x040fe20000000000 */
[C---:B------:R-:W-:Y:S01]  /*3810*/  IADD3 R47, PT, PT, R31.reuse, 0x2, RZ ;  /* 0x000000021f2f7810 */ /* 0x040fe20007ffe0ff */
[----:B------:R-:W-:Y:S01]  /*3820*/  VIADD R49, R31, 0x3 ;  /* 0x000000031f317836 */ /* 0x000fe20000000000 */
[-C--:B------:R-:W-:Y:S02]  /*3830*/  ISETP.GE.AND P1, PT, R43, R24.reuse, PT ;  /* 0x000000182b00720c */ /* 0x080fe40003f26270 */
[-C--:B------:R-:W-:Y:S02]  /*3840*/  ISETP.GE.AND P5, PT, R45, R24.reuse, PT ;  /* 0x000000182d00720c */ /* 0x080fe40003fa6270 */
[----:B------:R-:W-:Y:S02]  /*3850*/  ISETP.GE.AND P6, PT, R31, R24, PT ;  /* 0x000000181f00720c */ /* 0x000fe40003fc6270 */
[----:B------:R-:W-:-:S02]  /*3860*/  PRMT R43, R38, 0x7632, R43 ;  /* 0x00007632262b7816 */ /* 0x000fc4000000002b */
[-C--:B------:R-:W-:Y:S01]  /*3870*/  ISETP.GE.AND P4, PT, R47, R24.reuse, PT ;  /* 0x000000182f00720c */ /* 0x080fe20003f86270 */
[C---:B------:R-:W-:Y:S01]  /*3880*/  VIADD R47, R31.reuse, 0xfffffffe ;  /* 0xfffffffe1f2f7836 */ /* 0x040fe20000000000 */
[----:B------:R-:W-:Y:S02]  /*3890*/  IADD3 R45, PT, PT, R31, 0x4, RZ ;  /* 0x000000041f2d7810 */ /* 0x000fe40007ffe0ff */
        /* <DEDUP_REMOVED lines=19> */
.L_x_17192:
[----:B------:R-:W-:Y:S05]  /*39d0*/  BSYNC.RECONVERGENT B1 ;  /* 0x0000000000017941 */ /* 0x000fea0003800200 */
.L_x_17191:
[----:B------:R-:W-:Y:S01]  /*39e0*/  HFMA2.BF16_V2 R39, R7, R39, -RZ ;  /* 0x0000002707277231 */ /* 0x000fe200003000ff */
[----:B------:R-:W-:Y:S01]  /*39f0*/  SHF.L.U32 R40, R40, 0x10, RZ ;  /* 0x0000001028287819 */ /* 0x000fe200000006ff */
[----:B------:R-:W-:Y:S01]  /*3a00*/  IMAD.U32 R13, R13, 0x10000, RZ ;  /* 0x000100000d0d7824 */ /* 0x000fe200078e00ff */
[----:B------:R-:W-:Y:S01]  /*3a10*/  SHF.L.U32 R12, R12, 0x10, RZ ;  /* 0x000000100c0c7819 */ /* 0x000fe200000006ff */
[----:B------:R-:W-:Y:S02]  /*3a20*/  IMAD.U32 R43, R10, 0x10000, RZ ;  /* 0x000100000a2b7824 */ /* 0x000fe400078e00ff */
[----:B------:R-:W-:Y:S02]  /*3a30*/  HMUL2.BF16_V2 R38, R4, R38 ;  /* 0x0000002604267232 */ /* 0x000fe40000200000 */
[----:B------:R-:W-:Y:S01]  /*3a40*/  FADD.FTZ R40, R40, R13 ;  /* 0x0000000d28287221 */ /* 0x000fe20000010000 */
[----:B------:R-:W-:Y:S01]  /*3a50*/  SHF.L.U32 R42, R42, 0x10, RZ ;  /* 0x000000102a2a7819 */ /* 0x000fe200000006ff */
[----:B------:R-:W-:Y:S01]  /*3a60*/  FADD.FTZ R10, R12, R43 ;  /* 0x0000002b0c0a7221 */ /* 0x000fe20000010000 */
[----:B------:R-:W-:Y:S01]  /*3a70*/  IMAD.U32 R41, R41, 0x10000, RZ ;  /* 0x0001000029297824 */ /* 0x000fe200078e00ff */
[C---:B------:R-:W-:Y:S01]  /*3a80*/  PRMT R12, R39.reuse, 0x7610, R12 ;  /* 0x00007610270c7816 */ /* 0x040fe2000000000c */
[----:B------:R-:W-:Y:S01]  /*3a90*/  HFMA2.BF16_V2 R30, R9, R30, -RZ ;  /* 0x0000001e091e7231 */ /* 0x000fe200003000ff */
[----:B------:R-:W-:Y:S01]  /*3aa0*/  PRMT R13, R39, 0x7632, R13 ;  /* 0x00007632270d7816 */ /* 0x000fe2000000000d */
[----:B------:R-:W-:Y:S01]  /*3ab0*/  FADD.FTZ R41, R42, R41 ;  /* 0x000000292a297221 */ /* 0x000fe20000010000 */
[C---:B------:R-:W-:Y:S01]  /*3ac0*/  PRMT R39, R38.reuse, 0x7632, R39 ;  /* 0x0000763226277816 */ /* 0x040fe20000000027 */
[----:B------:R-:W-:Y:S01]  /*3ad0*/  HMUL2.BF16_V2 R37, R6, R37 ;  /* 0x0000002506257232 */ /* 0x000fe20000200000 */
[----:B------:R-:W-:Y:S01]  /*3ae0*/  SHF.L.U32 R38, R38, 0x10, RZ ;  /* 0x0000001026267819 */ /* 0x000fe200000006ff */
[----:B------:R-:W-:Y:S01]  /*3af0*/  FADD.FTZ R41, R41, R40 ;  /* 0x0000002829297221 */ /* 0x000fe20000010000 */
[----:B------:R-:W-:Y:S01]  /*3b00*/  SHF.L.U32 R12, R12, 0x10, RZ ;  /* 0x000000100c0c7819 */ /* 0x000fe200000006ff */
[----:B------:R-:W-:-:S02]  /*3b10*/  IMAD.U32 R43, R39, 0x10000, RZ ;  /* 0x00010000272b7824 */ /* 0x000fc400078e00ff */
[----:B------:R-:W-:Y:S01]  /*3b20*/  FADD.FTZ R8, R11, R8 ;  /* 0x000000080b087221 */ /* 0x000fe20000010000 */
[----:B------:R-:W-:Y:S02]  /*3b30*/  IMAD.U32 R13, R13, 0x10000, RZ ;  /* 0x000100000d0d7824 */ /* 0x000fe400078e00ff */
[----:B------:R-:W-:Y:S01]  /*3b40*/  FADD.FTZ R10, R41, R10 ;  /* 0x0000000a290a7221 */ /* 0x000fe20000010000 */
[----:B------:R-:W-:Y:S01]  /*3b50*/  FADD.FTZ R40, R38, R43 ;  /* 0x0000002b26287221 */ /* 0x000fe20000010000 */
[----:B------:R-:W-:Y:S02]  /*3b60*/  HFMA2.BF16_V2 R38, R9, R36, -RZ ;  /* 0x0000002409267231 */ /* 0x000fe400003000ff */
[--C-:B------:R-:W-:Y:S01]  /*3b70*/  FADD.FTZ R39, R12, R13.reuse ;  /* 0x0000000d0c277221 */ /* 0x100fe20000010000 */
[C---:B------:R-:W-:Y:S01]  /*3b80*/  PRMT R12, R30.reuse, 0x7610, R12 ;  /* 0x000076101e0c7816 */ /* 0x040fe2000000000c */
[----:B------:R-:W-:Y:S01]  /*3b90*/  BSSY.RECONVERGENT B1, `(.L_x_17193) ;  /* 0x0000035000017945 */ /* 0x000fe20003800200 */
[----:B------:R-:W-:Y:S01]  /*3ba0*/  PRMT R13, R30, 0x7632, R13 ;  /* 0x000076321e0d7816 */ /* 0x000fe2000000000d */
[----:B------:R-:W-:Y:S01]  /*3bb0*/  FADD.FTZ R39, R39, R40 ;  /* 0x0000002827277221 */ /* 0x000fe20000010000 */
[C---:B------:R-:W-:Y:S01]  /*3bc0*/  PRMT R30, R37.reuse, 0x7610, R30 ;  /* 0x00007610251e7816 */ /* 0x040fe2000000001e */
[----:B------:R-:W-:Y:S01]  /*3bd0*/  FADD.FTZ R19, R8, R19 ;  /* 0x0000001308137221 */ /* 0x000fe20000010000 */
[----:B------:R-:W-:Y:S01]  /*3be0*/  PRMT R36, R37, 0x7632, R36 ;  /* 0x0000763225247816 */ /* 0x000fe20000000024 */
[----:B------:R-:W-:Y:S01]  /*3bf0*/  IMAD.U32 R13, R13, 0x10000, RZ ;  /* 0x000100000d0d7824 */ /* 0x000fe200078e00ff */
[----:B------:R-:W-:-:S02]  /*3c00*/  PRMT R37, R38, 0x7610, R37 ;  /* 0x0000761026257816 */ /* 0x000fc40000000025 */
[----:B------:R-:W-:Y:S01]  /*3c10*/  PRMT R38, R38, 0x7632, R38 ;  /* 0x0000763226267816 */ /* 0x000fe20000000026 */
[----:B------:R-:W-:Y:S01]  /*3c20*/  IMAD.U32 R43, R36, 0x10000, RZ ;  /* 0x00010000242b7824 */ /* 0x000fe200078e00ff */
[----:B------:R-:W-:Y:S02]  /*3c30*/  SHF.L.U32 R30, R30, 0x10, RZ ;  /* 0x000000101e1e7819 */ /* 0x000fe400000006ff */
[----:B------:R-:W-:Y:S01]  /*3c40*/  SHF.L.U32 R12, R12, 0x10, RZ ;  /* 0x000000100c0c7819 */ /* 0x000fe200000006ff */
[----:B------:R-:W-:Y:S01]  /*3c50*/  IMAD.U32 R38, R38, 0x10000, RZ ;  /* 0x0001000026267824 */ /* 0x000fe200078e00ff */
[----:B------:R-:W-:Y:S01]  /*3c60*/  SHF.L.U32 R37, R37, 0x10, RZ ;  /* 0x0000001025257819 */ /* 0x000fe200000006ff */
[----:B------:R-:W-:Y:S02]  /*3c70*/  FADD.FTZ R30, R30, R43 ;  /* 0x0000002b1e1e7221 */ /* 0x000fe40000010000 */
        /* <DEDUP_REMOVED lines=9> */
[----:B------:R-:W-:Y:S02]  /*3d10*/  IADD3 R11, PT, PT, R31, -0x2, RZ ;  /* 0xfffffffe1f0b7810 */ /* 0x000fe40007ffe0ff */
[-C--:B------:R-:W-:Y:S01]  /*3d20*/  ISETP.GE.AND P6, PT, R5, R24.reuse, PT ;  /* 0x000000180500720c */ /* 0x080fe20003fc6270 */
[----:B------:R-:W-:Y:S01]  /*3d30*/  VIADD R5, R31, 0x4 ;  /* 0x000000041f057836 */ /* 0x000fe20000000000 */
[-C--:B------:R-:W-:Y:S01]  /*3d40*/  ISETP.GE.AND P4, PT, R13, R24.reuse, PT ;  /* 0x000000180d00720c */ /* 0x080fe20003f86270 */
[----:B------:R-:W-:Y:S01]  /*3d50*/  VIADD R13, R31, 0x2 ;  /* 0x000000021f0d7836 */ /* 0x000fe20000000000 */
[----:B------:R-:W-:Y:S02]  /*3d60*/  ISETP.GE.AND P5, PT, R11, R24, PT ;  /* 0x000000180b00720c */ /* 0x000fe40003fa6270 */
[C---:B------:R-:W-:Y:S02]  /*3d70*/  IADD3 R11, PT, PT, R31.reuse, 0x1, RZ ;  /* 0x000000011f0b7810 */ /* 0x040fe40007ffe0ff */
[----:B------:R-:W-:-:S02]  /*3d80*/  IADD3 R37, PT, PT, R31, 0x3, RZ ;  /* 0x000000031f257810 */ /* 0x000fc40007ffe0ff */
[-C--:B------:R-:W-:Y:S02]  /*3d90*/  ISETP.GE.AND P0, PT, R5, R24.reuse, PT ;  /* 0x000000180500720c */ /* 0x080fe40003f06270 */
[----:B------:R-:W-:Y:S02]  /*3da0*/  SEL R5, R32, RZ, !P6 ;  /* 0x000000ff20057207 */ /* 0x000fe40007000000 */
[-C--:B------:R-:W-:Y:S02]  /*3db0*/  ISETP.GE.AND P3, PT, R11, R24.reuse, PT ;  /* 0x000000180b00720c */ /* 0x080fe40003f66270 */
[-C--:B------:R-:W-:Y:S02]  /*3dc0*/  ISETP.GE.AND P2, PT, R13, R24.reuse, PT ;  /* 0x000000180d00720c */ /* 0x080fe40003f46270 */
[-C--:B------:R-:W-:Y:S02]  /*3dd0*/  ISETP.GE.AND P1, PT, R37, R24.reuse, PT ;  /* 0x000000182500720c */ /* 0x080fe40003f26270 */
[----:B------:R-:W-:-:S02]  /*3de0*/  ISETP.GE.AND P6, PT, R31, R24, PT ;  /* 0x000000181f00720c */ /* 0x000fc40003fc6270 */
[----:B------:R-:W-:Y:S02]  /*3df0*/  PRMT R8, R33, 0x7632, R8 ;  /* 0x0000763221087816 */ /* 0x000fe40000000008 */
        /* <DEDUP_REMOVED lines=14> */
.L_x_17194:
[----:B------:R-:W-:Y:S05]  /*3ee0*/  BSYNC.RECONVERGENT B1 ;  /* 0x0000000000017941 */ /* 0x000fea0003800200 */
.L_x_17193:
        /* <DEDUP_REMOVED lines=10> */
[----:B------:R-:W-:-:S02]  /*3f90*/  PRMT R6, R33, 0x7610, R6 ;  /* 0x0000761021067816 */ /* 0x000fc40000000006 */
[----:B------:R-:W-:Y:S01]  /*3fa0*/  PRMT R7, R33, 0x7632, R7 ;  /* 0x0000763221077816 */ /* 0x000fe20000000007 */
[----:B------:R-:W-:Y:S01]  /*3fb0*/  IMAD.U32 R12, R5, 0x10000, RZ ;  /* 0x00010000050c7824 */ /* 0x000fe200078e00ff */
[----:B------:R-:W-:Y:S02]  /*3fc0*/  SHF.L.U32 R6, R6, 0x10, RZ ;  /* 0x0000001006067819 */ /* 0x000fe400000006ff */
[----:B------:R-:W-:Y:S01]  /*3fd0*/  PRMT R9, R8, 0x7632, R9 ;  /* 0x0000763208097816 */ /* 0x000fe20000000009 */
[----:B------:R-:W-:Y:S01]  /*3fe0*/  IMAD.U32 R7, R7, 0x10000, RZ ;  /* 0x0001000007077824 */ /* 0x000fe200078e00ff */
[----:B------:R-:W-:Y:S02]  /*3ff0*/  SHF.L.U32 R11, R4, 0x10, RZ ;  /* 0x00000010040b7819 */ /* 0x000fe400000006ff */
[----:B------:R-:W-:Y:S01]  /*4000*/  PRMT R4, R10, 0x7632, R4 ;  /* 0x000076320a047816 */ /* 0x000fe20000000004 */
[----:B------:R-:W-:Y:S01]  /*4010*/  FADD.FTZ R6, R6, R7 ;  /* 0x0000000706067221 */ /* 0x000fe20000010000 */
[----:B------:R-:W-:Y:S01]  /*4020*/  IADD3 R7, PT, PT, R28, 0x3, RZ ;  /* 0x000000031c077810 */ /* 0x000fe20007ffe0ff */
[----:B------:R-:W-:Y:S01]  /*4030*/  IMAD.U32 R9, R9, 0x10000, RZ ;  /* 0x0001000009097824 */ /* 0x000fe200078e00ff */
[----:B------:R-:W-:Y:S01]  /*4040*/  SHF.L.U32 R8, R8, 0x10, RZ ;  /* 0x0000001008087819 */ /* 0x000fe200000006ff */
[----:B------:R-:W-:Y:S01]  /*4050*/  FADD.FTZ R11, R11, R12 ;  /* 0x0000000c0b0b7221 */ /* 0x000fe20000010000 */
[----:B------:R-:W-:Y:S01]  /*4060*/  ISETP.GE.AND P0, PT, R7, R22, PT ;  /* 0x000000160700720c */ /* 0x000fe20003f06270 */
[----:B------:R-:W-:Y:S01]  /*4070*/  IMAD.U32 R5, R4, 0x10000, RZ ;  /* 0x0001000004057824 */ /* 0x000fe200078e00ff */
[----:B------:R-:W-:Y:S01]  /*4080*/  SHF.L.U32 R10, R10, 0x10, RZ ;  /* 0x000000100a0a7819 */ /* 0x000fe200000006ff */
[----:B------:R-:W-:Y:S01]  /*4090*/  FADD.FTZ R9, R8, R9 ;  /* 0x0000000908097221 */ /* 0x000fe20000010000 */
[----:B------:R-:W-:Y:S01]  /*40a0*/  FADD.FTZ R6, R11, R6 ;  /* 0x000000060b067221 */ /* 0x000fe20000010000 */
[----:B------:R-:W-:-:S02]  /*40b0*/  IADD3 R28, PT, PT, R28, 0x4, RZ ;  /* 0x000000041c1c7810 */ /* 0x000fc40007ffe0ff */
[----:B------:R-:W-:Y:S01]  /*40c0*/  FADD.FTZ R5, R10, R5 ;  /* 0x000000050a057221 */ /* 0x000fe20000010000 */
[----:B------:R-:W-:Y:S01]  /*40d0*/  FADD.FTZ R6, R6, R9 ;  /* 0x0000000906067221 */ /* 0x000fe20000010000 */
[----:B------:R-:W-:-:S03]  /*40e0*/  IADD3 R21, PT, PT, R21, 0x200, RZ ;  /* 0x0000020015157810 */ /* 0x000fc60007ffe0ff */
[----:B------:R-:W-:-:S04]  /*40f0*/  FADD.FTZ R5, R6, R5 ;  /* 0x0000000506057221 */ /* 0x000fc80000010000 */
[----:B------:R-:W-:Y:S01]  /*4100*/  FADD.FTZ R16, R5, R16 ;  /* 0x0000001005107221 */ /* 0x000fe20000010000 */
[----:B------:R-:W-:Y:S06]  /*4110*/  @!P0 BRA `(.L_x_17195) ;  /* 0xffffffec00a08947 */ /* 0x000fec000383ffff */
.L_x_17186:
[----:B--23--:R-:W-:Y:S05]  /*4120*/  BSYNC.RECONVERGENT B0 ;  /* 0x0000000000007941 */ /* 0x00cfea0003800200 */
.L_x_17185:
[----:B------:R-:W2:Y:S01]  /*4130*/  SHFL.BFLY PT, R0, R19, 0x2, 0x1f ;  /* 0x0c401f0013007f89 */ /* 0x000ea200000e0000 */
[----:B------:R-:W-:Y:S01]  /*4140*/  BAR.SYNC.DEFER_BLOCKING 0x0 ;  /* 0x0000000000007b1d */ /* 0x000fe20000010000 */
[----:B------:R-:W-:Y:S02]  /*4150*/  LOP3.LUT P0, RZ, R14, 0x3, RZ, 0xc0, !PT ;  /* 0x000000030eff7812 */ /* 0x000fe4000780c0ff */
[----:B------:R-:W-:-:S03]  /*4160*/  SHF.R.U32.HI R15, RZ, 0x2, R15 ;  /* 0x00000002ff0f7819 */ /* 0x000fc6000001160f */
[----:B------:R-:W-:Y:S01]  /*4170*/  BSSY.RECONVERGENT B0, `(.L_x_17196) ;  /* 0x000001d000007945 */ /* 0x000fe20003800200 */
[----:B------:R-:W3:Y:S04]  /*4180*/  SHFL.BFLY PT, R3, R18, 0x2, 0x1f ;  /* 0x0c401f0012037f89 */ /* 0x000ee800000e0000 */
[----:B------:R-:W4:Y:S04]  /*4190*/  SHFL.BFLY PT, R4, R17, 0x2, 0x1f ;  /* 0x0c401f0011047f89 */ /* 0x000f2800000e0000 */
[----:B01----:R-:W0:Y:S01]  /*41a0*/  SHFL.BFLY PT, R5, R16, 0x2, 0x1f ;  /* 0x0c401f0010057f89 */ /* 0x003e2200000e0000 */
[----:B--2---:R-:W-:Y:S01]  /*41b0*/  FADD.FTZ R0, R0, R19 ;  /* 0x0000001300007221 */ /* 0x004fe20000010000 */
[----:B---3--:R-:W-:-:S04]  /*41c0*/  FADD.FTZ R2, R3, R18 ;  /* 0x0000001203027221 */ /* 0x008fc80000010000 */
[----:B------:R-:W1:Y:S01]  /*41d0*/  SHFL.BFLY PT, R3, R0, 0x1, 0x1f ;  /* 0x0c201f0000037f89 */ /* 0x000e6200000e0000 */
[----:B----4-:R-:W-:Y:S01]  /*41e0*/  FADD.FTZ R6, R4, R17 ;  /* 0x0000001104067221 */ /* 0x010fe20000010000 */
[----:B------:R-:W-:Y:S01]  /*41f0*/  LOP3.LUT R4, R14, 0x3c0, RZ, 0xc0, !PT ;  /* 0x000003c00e047812 */ /* 0x000fe200078ec0ff */
[----:B0-----:R-:W-:-:S03]  /*4200*/  FADD.FTZ R8, R5, R16 ;  /* 0x0000001005087221 */ /* 0x001fc60000010000 */
[----:B------:R-:W0:Y:S01]  /*4210*/  SHFL.BFLY PT, R7, R6, 0x1, 0x1f ;  /* 0x0c201f0006077f89 */ /* 0x000e2200000e0000 */
[----:B------:R-:W-:-:S03]  /*4220*/  ISETP.NE.OR P1, PT, R4, 0x40, P0 ;  /* 0x000000400400780c */ /* 0x000fc60000725670 */
[----:B------:R-:W2:Y:S04]  /*4230*/  SHFL.BFLY PT, R5, R2, 0x1, 0x1f ;  /* 0x0c201f0002057f89 */ /* 0x000ea800000e0000 */
[----:B------:R-:W3:Y:S01]  /*4240*/  SHFL.BFLY PT, R9, R8, 0x1, 0x1f ;  /* 0x0c201f0008097f89 */ /* 0x000ee200000e0000 */
[----:B-1----:R-:W-:Y:S01]  /*4250*/  FADD.FTZ R3, R0, R3 ;  /* 0x0000000300037221 */ /* 0x002fe20000010000 */
[----:B0-----:R-:W-:Y:S01]  /*4260*/  FADD.FTZ R7, R6, R7 ;  /* 0x0000000706077221 */ /* 0x001fe20000010000 */
[----:B--2---:R-:W-:Y:S01]  /*4270*/  FADD.FTZ R4, R2, R5 ;  /* 0x0000000502047221 */ /* 0x004fe20000010000 */
[----:B------:R-:W-:Y:S01]  /*4280*/  LOP3.LUT R2, R15, 0x3e0, R14, 0xf8, !PT ;  /* 0x000003e00f027812 */ /* 0x000fe200078ef80e */
[----:B---3--:R-:W-:Y:S01]  /*4290*/  FADD.FTZ R0, R8, R9 ;  /* 0x0000000908007221 */ /* 0x008fe20000010000 */
        /* <DEDUP_REMOVED lines=10> */
.L_x_17197:
[----:B------:R-:W-:Y:S05]  /*4340*/  BSYNC.RECONVERGENT B0 ;  /* 0x0000000000007941 */ /* 0x000fea0003800200 */
.L_x_17196:
        /* <DEDUP_REMOVED lines=12> */
[----:B0-----:R-:W0:Y:S04]  /*4410*/  @!P1 LDS R5, [R10+0x20] ;  /* 0x000020000a059984 */ /* 0x001e280000000800 */
[----:B------:R-:W2:Y:S04]  /*4420*/  @!P1 LDS R6, [R10+0x40] ;  /* 0x000040000a069984 */ /* 0x000ea80000000800 */
[----:B------:R-:W3:Y:S01]  /*4430*/  @!P1 LDS R9, [R10+0x60] ;  /* 0x000060000a099984 */ /* 0x000ee20000000800 */
[----:B-1----:R-:W-:Y:S01]  /*4440*/  @!P1 FADD.FTZ R3, R2, R3 ;  /* 0x0000000302039221 */ /* 0x002fe20000010000 */
[----:B------:R-:W-:Y:S01]  /*4450*/  BAR.SYNC.DEFER_BLOCKING 0x0 ;  /* 0x0000000000007b1d */ /* 0x000fe20000010000 */
[----:B0-----:R-:W-:Y:S01]  /*4460*/  @!P1 FADD.FTZ R4, R5, R4 ;  /* 0x0000000405049221 */ /* 0x001fe20000010000 */
        /* <DEDUP_REMOVED lines=27> */
[----:B------:R-:W-:-:S04]  /*4620*/  F2FP.BF16.F32.PACK_AB R0, R0, R7 ;  /* 0x000000070000723e */ /* 0x000fc800000010ff */
[----:B------:R-:W-:Y:S01]  /*4630*/  PRMT R6, R0, 0x7632, R6 ;  /* 0x0000763200067816 */ /* 0x000fe20000000006 */
[----:B-----5:R-:W-:-:S06]  /*4640*/  USHF.L.U32 UR4, UR4, 0x5, URZ ;  /* 0x0000000504047899 */ /* 0x020fcc00080006ff */
[----:B------:R-:W-:-:S04]  /*4650*/  IADD3 R14, P0, P1, R14, UR4, R23 ;  /* 0x000000040e0e7c10 */ /* 0x000fc8000f91e017 */
[----:B------:R-:W-:Y:S02]  /*4660*/  IADD3.X R5, PT, PT, RZ, RZ, RZ, P0, P1 ;  /* 0x000000ffff057210 */ /* 0x000fe400007e24ff */
[----:B------:R-:W-:-:S04]  /*4670*/  LEA R2, P0, R14, UR8, 0x1 ;  /* 0x000000080e027c11 */ /* 0x000fc8000f8008ff */
[--C-:B------:R-:W-:Y:S02]  /*4680*/  LEA.HI.X R3, R14, UR9, R5.reuse, 0x1, P0 ;  /* 0x000000090e037c11 */ /* 0x100fe400080f0c05 */
[----:B------:R-:W-:-:S03]  /*4690*/  PRMT R5, R4, 0x7632, R5 ;  /* 0x0000763204057816 */ /* 0x000fc60000000005 */
[----:B------:R-:W-:Y:S04]  /*46a0*/  STG.E.U16 desc[UR6][R2.64], R4 ;  /* 0x0000000402007986 */ /* 0x000fe8000c101506 */
[----:B------:R-:W-:Y:S04]  /*46b0*/  STG.E.U16 desc[UR6][R2.64+0x10], R5 ;  /* 0x0000100502007986 */ /* 0x000fe8000c101506 */
[----:B------:R-:W-:Y:S04]  /*46c0*/  STG.E.U16 desc[UR6][R2.64+0x20], R0 ;  /* 0x0000200002007986 */ /* 0x000fe8000c101506 */
[----:B------:R-:W-:Y:S01]  /*46d0*/  STG.E.U16 desc[UR6][R2.64+0x30], R6 ;  /* 0x0000300602007986 */ /* 0x000fe2000c101506 */
[----:B------:R-:W-:Y:S05]  /*46e0*/  EXIT ;  /* 0x000000000000794d */ /* 0x000fea0003800000 */
.L_x_17198:
        /* <DEDUP_REMOVED lines=9> */
.L_x_25904:


//--------------------- .text._ZN4vllm25paged_attention_v1_kernelI13__nv_bfloat16S1_Li256ELi32ELi128ELNS_18Fp8KVCacheDataTypeE0ELb1EEEvPT_PKS3_PKT0_S9_ifPKiSB_iPKfiiiSD_SD_iiiii --------------------------
	.section	.text._ZN4vllm25paged_attention_v1_kernelI13__nv_bfloat16S1_Li256ELi32ELi128ELNS_18Fp8KVCacheDataTypeE0ELb1EEEvPT_PKS3_PKT0_S9_ifPKiSB_iPKfiiiSD_SD_iiiii,"ax",@progbits
	.align	128
        .global         _ZN4vllm25paged_attention_v1_kernelI13__nv_bfloat16S1_Li256ELi32ELi128ELNS_18Fp8KVCacheDataTypeE0ELb1EEEvPT_PKS3_PKT0_S9_ifPKiSB_iPKfiiiSD_SD_iiiii
        .type           _ZN4vllm25paged_attention_v1_kernelI13__nv_bfloat16S1_Li256ELi32ELi128ELNS_18Fp8KVCacheDataTypeE0ELb1EEEvPT_PKS3_PKT0_S9_ifPKiSB_iPKfiiiSD_SD_iiiii,@function
        .size           _ZN4vllm25paged_attention_v1_kernelI13__nv_bfloat16S1_Li256ELi32ELi128ELNS_18Fp8KVCacheDataTypeE0ELb1EEEvPT_PKS3_PKT0_S9_ifPKiSB_iPKfiiiSD_SD_iiiii,(.L_x_25905 - _ZN4vllm25paged_attention_v1_kernelI13__nv_bfloat16S1_Li256ELi32ELi128ELNS_18Fp8KVCacheDataTypeE0ELb1EEEvPT_PKS3_PKT0_S9_ifPKiSB_iPKfiiiSD_SD_iiiii)
        .other          _ZN4vllm25paged_attention_v1_kernelI13__nv_bfloat16S1_Li256ELi32ELi128ELNS_18Fp8KVCacheDataTypeE0ELb1EEEvPT_PKS3_PKT0_S9_ifPKiSB_iPKfiiiSD_SD_iiiii,@"STO_CUDA_ENTRY STV_DEFAULT"
_ZN4vllm25paged_attention_v1_kernelI13__nv_bfloat16S1_Li256ELi32ELi128ELNS_18Fp8KVCacheDataTypeE0ELb1EEEvPT_PKS3_PKT0_S9_ifPKiSB_iPKfiiiSD_SD_iiiii:
.text._ZN4vllm25paged_attention_v1_kernelI13__nv_bfloat16S1_Li256ELi32ELi128ELNS_18Fp8KVCacheDataTypeE0ELb1EEEvPT_PKS3_PKT0_S9_ifPKiSB_iPKfiiiSD_SD_iiiii:
[----:B------:R-:W-:Y:S01]  /*0000*/  LDC R1, c[0x0][0x37c] ;  /* 0x0000df00ff017b82 */ /* 0x000fe20000000800 */
[----:B------:R-:W0:Y:S07]  /*0010*/  S2R R17, SR_CTAID.Y ;  /* 0x0000000000117919 */ /* 0x000e2e0000002600 */
[----:B------:R-:W0:Y:S01]  /*0020*/  LDC.64 R2, c[0x0][0x3b0] ;  /* 0x0000ec00ff027b82 */ /* 0x000e220000000a00 */
[----:B------:R-:W1:Y:S01]  /*0030*/  LDCU.64 UR8, c[0x0][0x358] ;  /* 0x00006b00ff0877ac */ /* 0x000e620008000a00 */
[----:B------:R-:W2:Y:S01]  /*0040*/  S2R R19, SR_TID.X ;  /* 0x0000000000137919 */ /* 0x000ea20000002100 */
[----:B------:R-:W3:Y:S01]  /*0050*/  LDCU UR4, c[0x0][0x3c8] ;  /* 0x00007900ff0477ac */ /* 0x000ee20008000800 */
[----:B------:R-:W4:Y:S04]  /*0060*/  S2R R21, SR_CTAID.X ;  /* 0x0000000000157919 */ /* 0x000f280000002500 */
[----:B------:R-:W4:Y:S01]  /*0070*/  LDC.64 R8, c[0x0][0x3c0] ;  /* 0x0000f000ff087b82 */ /* 0x000f220000000a00 */
[----:B------:R-:W0:Y:S01]  /*0080*/  LDCU UR7, c[0x0][0x3ec] ;  /* 0x00007d80ff0777ac */ /* 0x000e220008000800 */
[----:B------:R-:W0:Y:S06]  /*0090*/  LDCU UR12, c[0x0][0x3d0] ;  /* 0x00007a00ff0c77ac */ /* 0x000e2c0008000800 */
[----:B------:R-:W4:Y:S01]  /*00a0*/  LDC R18, c[0x0][0x3a0] ;  /* 0x0000e800ff127b82 */ /* 0x000f220000000800 */
[----:B------:R-:W0:Y:S01]  /*00b0*/  LDCU UR13, c[0x0][0x3cc] ;  /* 0x00007980ff0d77ac */ /* 0x000e220008000800 */
[----:B------:R-:W0:Y:S06]  /*00c0*/  LDCU UR16, c[0x0][0x3a4] ;  /* 0x00007480ff1077ac */ /* 0x000e2c0008000800 */
[----:B------:R-:W4:Y:S01]  /*00d0*/  LDC R14, c[0x0][0x370] ;  /* 0x0000dc00ff0e7b82 */ /* 0x000f220000000800 */
[----:B------:R-:W0:Y:S02]  /*00e0*/  LDCU.64 UR14, c[0x0][0x390] ;  /* 0x00007200ff0e77ac */ /* 0x000e240008000a00 */
[----:B0-----:R-:W-:-:S05]  /*00f0*/  IMAD.WIDE.U32 R2, R17, 0x4, R2 ;  /* 0x0000000411027825 */ /* 0x001fca00078e0002 */
[----:B------:R-:W0:Y:S01]  /*0100*/  LDC R20, c[0x0][0x3f4] ;  /* 0x0000fd00ff147b82 */ /* 0x000e220000000800 */
[----:B--2---:R-:W-:Y:S01]  /*0110*/  ISETP.GT.U32.AND P1, PT, R19, 0x1f, PT ;  /* 0x0000001f1300780c */ /* 0x004fe20003f24070 */
[----:B-1----:R1:W2:Y:S01]  /*0120*/  LDG.E.CONSTANT R0, desc[UR8][R2.64] ;  /* 0x0000000802007981 */ /* 0x0022a2000c1e9900 */
[----:B---3--:R-:W-:Y:S01]  /*0130*/  IMAD R4, R17, UR4, RZ ;  /* 0x0000000411047c24 */ /* 0x008fe2000f8e02ff */
[----:B------:R-:W3:Y:S10]  /*0140*/  LDCU UR4, c[0x0][0x3e8] ;  /* 0x00007d00ff0477ac */ /* 0x000ef40008000800 */
[----:B------:R-:W1:Y:S01]  /*0150*/  @!P1 LDC.64 R10, c[0x0][0x388] ;  /* 0x0000e200ff0a9b82 */ /* 0x000e620000000a00 */
[----:B------:R-:W-:-:S02]  /*0160*/  @!P1 IMAD.SHL.U32 R5, R19, 0x8, RZ ;  /* 0x0000000813059824 */ /* 0x000fc400078e00ff */
[----:B----4-:R-:W-:-:S05]  /*0170*/  @!P1 IMAD.SHL.U32 R6, R21, 0x100, RZ ;  /* 0x0000010015069824 */ /* 0x010fca00078e00ff */
[----:B------:R-:W-:Y:S02]  /*0180*/  @!P1 IADD3 R5, P0, P2, R5, R4, R6 ;  /* 0x0000000405059210 */ /* 0x000fe40007a1e006 */
[----:B------:R-:W-:-:S04]  /*0190*/  SHF.R.S32.HI R4, RZ, 0x1f, R4 ;  /* 0x0000001fff047819 */ /* 0x000fc80000011404 */
[----:B------:R-:W-:Y:S02]  /*01a0*/  @!P1 IADD3.X R4, PT, PT, RZ, R4, RZ, P0, P2 ;  /* 0x00000004ff049210 */ /* 0x000fe400007e44ff */
[----:B------:R-:W-:-:S04]  /*01b0*/  ISETP.NE.U32.AND P0, PT, R8, RZ, PT ;  /* 0x000000ff0800720c */ /* 0x000fc80003f05070 */
[----:B------:R-:W-:Y:S02]  /*01c0*/  ISETP.NE.AND.EX P0, PT, R9, RZ, PT, P0 ;  /* 0x000000ff0900720c */ /* 0x000fe40003f05300 */
[----:B-1----:R-:W-:-:S04]  /*01d0*/  @!P1 LEA R6, P2, R5, R10, 0x1 ;  /* 0x0000000a05069211 */ /* 0x002fc800078408ff */
[----:B------:R-:W-:-:S05]  /*01e0*/  @!P1 LEA.HI.X R7, R5, R11, R4, 0x1, P2 ;  /* 0x0000000b05079211 */ /* 0x000fca00010f0c04 */
[----:B------:R-:W4:Y:S01]  /*01f0*/  @!P1 LDG.E.CONSTANT R8, desc[UR8][R6.64] ;  /* 0x0000000806089981 */ /* 0x000f22000c1e9900 */
[----:B------:R-:W-:Y:S01]  /*0200*/  IABS R16, R18 ;  /* 0x0000001200107213 */ /* 0x000fe20000000000 */
[----:B------:R-:W1:Y:S02]  /*0210*/  @P0 LDC.64 R4, c[0x0][0x3c0] ;  /* 0x0000f000ff040b82 */ /* 0x000e640000000a00 */
[----:B------:R-:W4:Y:S04]  /*0220*/  @!P1 LDG.E.CONSTANT R9, desc[UR8][R6.64+0x4] ;  /* 0x0000040806099981 */ /* 0x000f28000c1e9900 */
[----:B------:R-:W4:Y:S04]  /*0230*/  @!P1 LDG.E.CONSTANT R10, desc[UR8][R6.64+0x8] ;  /* 0x00000808060a9981 */ /* 0x000f28000c1e9900 */
[----:B------:R3:W4:Y:S01]  /*0240*/  @!P1 LDG.E.CONSTANT R11, desc[UR8][R6.64+0xc] ;  /* 0x00000c08060b9981 */ /* 0x000722000c1e9900 */
[----:B------:R-:W0:Y:S01]  /*0250*/  I2F.RP R3, R16 ;  /* 0x0000001000037306 */ /* 0x000e220000209400 */
[----:B------:R-:W-:-:S02]  /*0260*/  IMAD.MOV.U32 R2, RZ, RZ, RZ ;  /* 0x000000ffff027224 */ /* 0x000fc400078e00ff */
[----:B-1----:R-:W-:-:S05]  /*0270*/  @P0 IMAD.WIDE.U32 R4, R21, 0x4, R4 ;  /* 0x0000000415040825 */ /* 0x002fca00078e0004 */
[----:B0-----:R-:W0:Y:S01]  /*0280*/  MUFU.RCP R3, R3 ;  /* 0x0000000300037308 */ /* 0x001e220000001000 */
[----:B---3--:R-:W-:Y:S01]  /*0290*/  IMAD.MOV.U32 R6, RZ, RZ, RZ ;  /* 0x000000ffff067224 */ /* 0x008fe200078e00ff */
[----:B------:R1:W5:Y:S01]  /*02a0*/  @P0 LDG.E.CONSTANT R2, desc[UR8][R4.64] ;  /* 0x0000000804020981 */ /* 0x000362000c1e9900 */
[----:B------:R-:W-:Y:S01]  /*02b0*/  BSSY.RECONVERGENT B0, `(.L_x_17199) ;  /* 0x000056d000007945 */ /* 0x000fe20003800200 */
[----:B-1----:R-:W-:Y:S02]  /*02c0*/  IABS R5, R14 ;  /* 0x0000000e00057213 */ /* 0x002fe40000000000 */
[----:B0-----:R-:W-:-:S04]  /*02d0*/  IADD3 R12, PT, PT, R3, 0xffffffe, RZ ;  /* 0x0ffffffe030c7810 */ /* 0x001fc80007ffe0ff */
[----:B------:R-:W0:Y:S02]  /*02e0*/  F2I.FTZ.U32.TRUNC.NTZ R7, R12 ;  /* 0x0000000c00077305 */ /* 0x000e24000021f000 */
[----:B0-----:R-:W-:-:S04]  /*02f0*/  IMAD.MOV R13, RZ, RZ, -R7 ;  /* 0x000000ffff0d7224 */ /* 0x001fc800078e0a07 */
[----:B------:R-:W-:-:S04]  /*0300*/  IMAD R13, R13, R16, RZ ;  /* 0x000000100d0d7224 */ /* 0x000fc800078e02ff */
[----:B------:R-:W-:-:S06]  /*0310*/  IMAD.HI.U32 R6, R7, R13, R6 ;  /* 0x0000000d07067227 */ /* 0x000fcc00078e0006 */
[----:B------:R-:W-:-:S04]  /*0320*/  IMAD.HI.U32 R6, R6, R5, RZ ;  /* 0x0000000506067227 */ /* 0x000fc800078e00ff */
[----:B------:R-:W-:-:S04]  /*0330*/  IMAD.MOV R3, RZ, RZ, -R6 ;  /* 0x000000ffff037224 */ /* 0x000fc800078e0a06 */
[----:B------:R-:W-:-:S05]  /*0340*/  IMAD R3, R16, R3, R5 ;  /* 0x0000000310037224 */ /* 0x000fca00078e0205 */
[----:B------:R-:W-:-:S13]  /*0350*/  ISETP.GT.U32.AND P2, PT, R16, R3, PT ;  /* 0x000000031000720c */ /* 0x000fda0003f44070 */
[-C--:B------:R-:W-:Y:S01]  /*0360*/  @!P2 IADD3 R3, PT, PT, R3, -R16.reuse, RZ ;  /* 0x800000100303a210 */ /* 0x080fe20007ffe0ff */
[----:B------:R-:W-:Y:S01]  /*0370*/  @!P2 VIADD R6, R6, 0x1 ;  /* 0x000000010606a836 */ /* 0x000fe20000000000 */
[----:B------:R-:W-:Y:S02]  /*0380*/  ISETP.NE.AND P2, PT, R18, RZ, PT ;  /* 0x000000ff1200720c */ /* 0x000fe40003f45270 */
[----:B------:R-:W-:Y:S02]  /*0390*/  ISETP.GE.U32.AND P0, PT, R3, R16, PT ;  /* 0x000000100300720c */ /* 0x000fe40003f06070 */
[----:B------:R-:W-:-:S04]  /*03a0*/  LOP3.LUT R3, R14, R18, RZ, 0x3c, !PT ;  /* 0x000000120e037212 */ /* 0x000fc800078e3cff */
[----:B------:R-:W-:Y:S02]  /*03b0*/  ISETP.GE.AND P3, PT, R3, RZ, PT ;  /* 0x000000ff0300720c */ /* 0x000fe40003f66270 */
[----:B------:R-:W-:-:S04]  /*03c0*/  IABS R3, R20 ;  /* 0x0000001400037213 */ /* 0x000fc80000000000 */
[----:B------:R-:W0:Y:S01]  /*03d0*/  I2F.RP R13, R3 ;  /* 0x00000003000d7306 */ /* 0x000e220000209400 */
[----:B------:R-:W-:-:S04]  /*03e0*/  @P0 VIADD R6, R6, 0x1 ;  /* 0x0000000106060836 */ /* 0x000fc80000000000 */
[----:B------:R-:W-:-:S05]  /*03f0*/  IMAD.MOV.U32 R22, RZ, RZ, R6 ;  /* 0x000000ffff167224 */ /* 0x000fca00078e0006 */
[----:B------:R-:W-:Y:S02]  /*0400*/  @!P3 IADD3 R22, PT, PT, RZ, -R22, RZ ;  /* 0x80000016ff16b210 */ /* 0x000fe40007ffe0ff */
[----:B------:R-:W-:Y:S01]  /*0410*/  @!P2 LOP3.LUT R22, RZ, R18, RZ, 0x33, !PT ;  /* 0x00000012ff16a212 */ /* 0x000fe200078e33ff */
[----:B0-----:R-:W0:Y:S03]  /*0420*/  MUFU.RCP R13, R13 ;  /* 0x0000000d000d7308 */ /* 0x001e260000001000 */
[----:B------:R-:W-:-:S05]  /*0430*/  IABS R23, R22 ;  /* 0x0000001600177213 */ /* 0x000fca0000000000 */
[----:B------:R-:W1:Y:S01]  /*0440*/  I2F.RP R12, R23 ;  /* 0x00000017000c7306 */ /* 0x000e620000209400 */
[----:B0-----:R-:W-:-:S07]  /*0450*/  VIADD R6, R13, 0xffffffe ;  /* 0x0ffffffe0d067836 */ /* 0x001fce0000000000 */
[----:B------:R0:W-:Y:S08]  /*0460*/  F2I.FTZ.U32.TRUNC.NTZ R7, R6 ;  /* 0x0000000600077305 */ /* 0x0001f0000021f000 */
[----:B-1----:R-:W1:Y:S01]  /*0470*/  MUFU.RCP R12, R12 ;  /* 0x0000000c000c7308 */ /* 0x002e620000001000 */
[----:B0-----:R-:W-:Y:S01]  /*0480*/  MOV R6, RZ ;  /* 0x000000ff00067202 */ /* 0x001fe20000000f00 */
[----:B-1----:R-:W-:Y:S01]  /*0490*/  VIADD R4, R12, 0xffffffe ;  /* 0x0ffffffe0c047836 */ /* 0x002fe20000000000 */
[----:B------:R-:W-:-:S05]  /*04a0*/  IABS R12, R21 ;  /* 0x00000015000c7213 */ /* 0x000fca0000000000 */
[----:B------:R0:W1:Y:S02]  /*04b0*/  F2I.FTZ.U32.TRUNC.NTZ R5, R4 ;  /* 0x0000000400057305 */ /* 0x000064000021f000 */
[----:B0-----:R-:W-:Y:S02]  /*04c0*/  HFMA2 R4, -RZ, RZ, 0, 0 ;  /* 0x00000000ff047431 */ /* 0x001fe400000001ff */
[----:B-1----:R-:W-:-:S04]  /*04d0*/  IMAD.MOV R16, RZ, RZ, -R5 ;  /* 0x000000ffff107224 */ /* 0x002fc800078e0a05 */
[----:B------:R-:W-:Y:S01]  /*04e0*/  IMAD R15, R16, R23, RZ ;  /* 0x00000017100f7224 */ /* 0x000fe200078e02ff */
[----:B------:R-:W-:-:S03]  /*04f0*/  IABS R16, R22 ;  /* 0x0000001600107213 */ /* 0x000fc60000000000 */
[----:B------:R-:W-:Y:S02]  /*0500*/  IMAD.HI.U32 R5, R5, R15, R4 ;  /* 0x0000000f05057227 */ /* 0x000fe400078e0004 */
[----:B------:R-:W0:Y:S02]  /*0510*/  @!P1 S2R R15, SR_CgaCtaId ;  /* 0x00000000000f9919 */ /* 0x000e240000008800 */
[----:B------:R-:W-:Y:S02]  /*0520*/  IMAD.MOV R13, RZ, RZ, -R16 ;  /* 0x000000ffff0d7224 */ /* 0x000fe400078e0a10 */
[----:B------:R-:W-:-:S04]  /*0530*/  IMAD.HI.U32 R5, R5, R12, RZ ;  /* 0x0000000c05057227 */ /* 0x000fc800078e00ff */
[----:B------:R-:W-:Y:S02]  /*0540*/  IMAD R12, R5, R13, R12 ;  /* 0x0000000d050c7224 */ /* 0x000fe400078e020c */
[----:B------:R-:W-:-:S03]  /*0550*/  IMAD R4, R7, R3, RZ ;  /* 0x0000000307047224 */ /* 0x000fc600078e02ff */
[----:B------:R-:W-:Y:S01]  /*0560*/  ISETP.GT.U32.AND P3, PT, R23, R12, PT ;  /* 0x0000000c1700720c */ /* 0x000fe20003f64070 */
[----:B------:R-:W-:-:S04]  /*0570*/  IMAD.MOV R25, RZ, RZ, -R4 ;  /* 0x000000ffff197224 */ /* 0x000fc800078e0a04 */
[----:B------:R-:W-:Y:S02]  /*0580*/  IMAD.HI.U32 R4, R7, R25, R6 ;  /* 0x0000001907047227 */ /* 0x000fe400078e0006 */
[----:B------:R-:W1:Y:S06]  /*0590*/  LDC R25, c[0x0][0x3f8] ;  /* 0x0000fe00ff197b82 */ /* 0x000e6c0000000800 */
[----:B------:R-:W-:Y:S01]  /*05a0*/  @!P3 IMAD.IADD R12, R12, 0x1, -R23 ;  /* 0x000000010c0cb824 */ /* 0x000fe200078e0a17 */
[----:B------:R-:W-:Y:S02]  /*05b0*/  @!P3 IADD3 R5, PT, PT, R5, 0x1, RZ ;  /* 0x000000010505b810 */ /* 0x000fe40007ffe0ff */
[----:B------:R-:W-:-:S02]  /*05c0*/  ISETP.NE.AND P3, PT, R22, RZ, PT ;  /* 0x000000ff1600720c */ /* 0x000fc40003f65270 */
[----:B------:R-:W-:-:S13]  /*05d0*/  ISETP.GE.U32.AND P2, PT, R12, R23, PT ;  /* 0x000000170c00720c */ /* 0x000fda0003f46070 */
[----:B------:R-:W-:Y:S01]  /*05e0*/  @P2 VIADD R5, R5, 0x1 ;  /* 0x0000000105052836 */ /* 0x000fe20000000000 */
[----:B-1----:R-:W-:Y:S01]  /*05f0*/  ISETP.GE.AND P2, PT, R25, RZ, PT ;  /* 0x000000ff1900720c */ /* 0x002fe20003f46270 */
[----:B--2---:R-:W-:-:S05]  /*0600*/  VIADD R13, R0, 0xffffffff ;  /* 0xffffffff000d7836 */ /* 0x004fca0000000000 */
[----:B------:R-:W-:Y:S02]  /*0610*/  IABS R16, R13 ;  /* 0x0000000d00107213 */ /* 0x000fe40000000000 */
[----:B------:R-:W-:-:S03]  /*0620*/  LOP3.LUT R13, R13, R20, RZ, 0x3c, !PT ;  /* 0x000000140d0d7212 */ /* 0x000fc600078e3cff */
[----:B------:R-:W-:-:S04]  /*0630*/  IMAD.MOV.U32 R6, RZ, RZ, R16 ;  /* 0x000000ffff067224 */ /* 0x000fc800078e0010 */
[----:B------:R-:W-:-:S04]  /*0640*/  IMAD.HI.U32 R7, R4, R6, RZ ;  /* 0x0000000604077227 */ /* 0x000fc800078e00ff */
[----:B------:R-:W-:-:S04]  /*0650*/  IMAD.MOV R16, RZ, RZ, -R7 ;  /* 0x000000ffff107224 */ /* 0x000fc800078e0a07 */
[----:B------:R-:W-:Y:S01]  /*0660*/  IMAD R12, R3, R16, R6 ;  /* 0x00000010030c7224 */ /* 0x000fe200078e0206 */
[----:B------:R-:W-:Y:S02]  /*0670*/  @!P1 MOV R6, 0x400 ;  /* 0x0000040000069802 */ /* 0x000fe40000000f00 */
[----:B------:R-:W-:Y:S02]  /*0680*/  LOP3.LUT R16, R21, R22, RZ, 0x3c, !PT ;  /* 0x0000001615107212 */ /* 0x000fe400078e3cff */
[----:B------:R-:W-:Y:S02]  /*0690*/  ISETP.GT.U32.AND P0, PT, R3, R12, PT ;  /* 0x0000000c0300720c */ /* 0x000fe40003f04070 */
[----:B0-----:R-:W-:Y:S01]  /*06a0*/  @!P1 LEA R6, R15, R6, 0x18 ;  /* 0x000000060f069211 */ /* 0x001fe200078ec0ff */
[----:B------:R-:W-:Y:S01]  /*06b0*/  VIADD R15, R0, 0x1f ;  /* 0x0000001f000f7836 */ /* 0x000fe20000000000 */
[----:B------:R-:W-:-:S03]  /*06c0*/  ISETP.GE.AND P4, PT, R16, RZ, PT ;  /* 0x000000ff1000720c */ /* 0x000fc60003f86270 */
[----:B------:R-:W-:Y:S01]  /*06d0*/  @!P1 IMAD R6, R19, 0x10, R6 ;  /* 0x0000001013069824 */ /* 0x000fe200078e0206 */
[----:B------:R-:W-:-:S05]  /*06e0*/  SHF.R.S32.HI R16, RZ, 0x1f, R15 ;  /* 0x0000001fff107819 */ /* 0x000fca000001140f */
[----:B------:R-:W-:Y:S02]  /*06f0*/  @!P0 IMAD.IADD R12, R12, 0x1, -R3 ;  /* 0x000000010c0c8824 */ /* 0x000fe400078e0a03 */
[----:B------:R-:W-:Y:S01]  /*0700*/  @!P0 VIADD R7, R7, 0x1 ;  /* 0x0000000107078836 */ /* 0x000fe20000000000 */
[----:B------:R-:W-:Y:S02]  /*0710*/  ISETP.NE.AND P0, PT, R20, RZ, PT ;  /* 0x000000ff1400720c */ /* 0x000fe40003f05270 */
[----:B------:R-:W-:Y:S02]  /*0720*/  @!P4 IADD3 R5, PT, PT, RZ, -R5, RZ ;  /* 0x80000005ff05c210 */ /* 0x000fe40007ffe0ff */
[----:B------:R-:W-:Y:S02]  /*0730*/  @!P3 LOP3.LUT R5, RZ, R22, RZ, 0x33, !PT ;  /* 0x00000016ff05b212 */ /* 0x000fe400078e33ff */
[----:B------:R-:W-:Y:S01]  /*0740*/  ISETP.GE.AND P3, PT, R13, RZ, PT ;  /* 0x000000ff0d00720c */ /* 0x000fe20003f66270 */
[----:B----4-:R0:W-:Y:S01]  /*0750*/  @!P1 STS.128 [R6], R8 ;  /* 0x0000000806009388 */ /* 0x0101e20000000c00 */
[----:B------:R-:W-:Y:S01]  /*0760*/  BAR.SYNC.DEFER_BLOCKING 0x0 ;  /* 0x0000000000007b1d */ /* 0x000fe20000010000 */
[----:B------:R-:W-:Y:S01]  /*0770*/  ISETP.GE.U32.AND P1, PT, R12, R3, PT ;  /* 0x000000030c00720c */ /* 0x000fe20003f26070 */
[----:B------:R-:W-:Y:S01]  /*0780*/  @P2 IMAD R12, R14, UR4, R21 ;  /* 0x000000040e0c2c24 */ /* 0x000fe2000f8e0215 */
[----:B0-----:R-:W-:Y:S01]  /*0790*/  LEA.HI R6, R16, R15, RZ, 0x5 ;  /* 0x0000000f10067211 */ /* 0x001fe200078f28ff */
[----:B------:R-:W-:Y:S01]  /*07a0*/  @!P2 IMAD R9, R18, UR4, R5 ;  /* 0x000000041209ac24 */ /* 0x000fe2000f8e0205 */
[----:B------:R-:W-:-:S09]  /*07b0*/  SHF.R.U32.HI R11, RZ, 0x5, R19 ;  /* 0x00000005ff0b7819 */ /* 0x000fd20000011613 */
[----:B------:R-:W-:Y:S01]  /*07c0*/  @P1 VIADD R7, R7, 0x1 ;  /* 0x0000000107071836 */ /* 0x000fe20000000000 */
[----:B------:R-:W-:Y:S01]  /*07d0*/  SHF.R.S32.HI R6, RZ, 0x5, R6 ;  /* 0x00000005ff067819 */ /* 0x000fe20000011406 */
[----:B------:R-:W-:Y:S01]  /*07e0*/  @P2 IMAD R8, R12, R25, 0x1 ;  /* 0x000000010c082424 */ /* 0x000fe200078e0219 */
[----:B------:R-:W-:Y:S01]  /*07f0*/  @!P2 IADD3 R10, PT, PT, RZ, -R9, RZ ;  /* 0x80000009ff0aa210 */ /* 0x000fe20007ffe0ff */
[----:B------:R-:W-:Y:S01]  /*0800*/  @!P3 IMAD.MOV R7, RZ, RZ, -R7 ;  /* 0x000000ffff07b224 */ /* 0x000fe200078e0a07 */
[----:B------:R-:W-:Y:S01]  /*0810*/  ISETP.GE.AND P1, PT, R11, R6, PT ;  /* 0x000000060b00720c */ /* 0x000fe20003f26270 */
[----:B------:R-:W-:Y:S01]  /*0820*/  IMAD.MOV.U32 R9, RZ, RZ, -0x800001 ;  /* 0xff7fffffff097424 */ /* 0x000fe200078e00ff */
[----:B------:R-:W-:Y:S01]  /*0830*/  @!P0 LOP3.LUT R7, RZ, R20, RZ, 0x33, !PT ;  /* 0x00000014ff078212 */ /* 0x000fe200078e33ff */
[----:B------:R-:W-:Y:S02]  /*0840*/  @!P2 IMAD R8, R25, R10, 0x1 ;  /* 0x000000011908a424 */ /* 0x000fe400078e020a */
[----:B------:R-:W-:-:S08]  /*0850*/  IMAD.MOV.U32 R10, RZ, RZ, R3 ;  /* 0x000000ffff0a7224 */ /* 0x000fd000078e0003 */
[----:B------:R-:W-:Y:S05]  /*0860*/  @P1 BRA `(.L_x_17200) ;  /* 0x0000005000441947 */ /* 0x000fea0003800000 */
[----:B------:R-:W0:Y:S01]  /*0870*/  S2UR UR5, SR_CgaCtaId ;  /* 0x00000000000579c3 */ /* 0x000e220000008800 */
[----:B------:R-:W-:Y:S01]  /*0880*/  UMOV UR4, 0x400 ;  /* 0x0000040000047882 */ /* 0x000fe20000000000 */
[----:B------:R-:W1:Y:S01]  /*0890*/  LDCU UR6, c[0x0][0x3b8] ;  /* 0x00007700ff0677ac */ /* 0x000e620008000800 */
[----:B------:R-:W-:Y:S01]  /*08a0*/  SHF.R.U32.HI R12, RZ, 0x3, R19 ;  /* 0x00000003ff0c7819 */ /* 0x000fe20000011613 */
[----:B------:R-:W-:Y:S01]  /*08b0*/  IMAD.MOV.U32 R9, RZ, RZ, -0x800001 ;  /* 0xff7fffffff097424 */ /* 0x000fe200078e00ff */
[----:B------:R-:W-:Y:S01]  /*08c0*/  MOV R13, RZ ;  /* 0x000000ff000d7202 */ /* 0x000fe20000000f00 */
[----:B------:R-:W2:Y:S01]  /*08d0*/  LDCU.64 UR10, c[0x0][0x3a8] ;  /* 0x00007500ff0a77ac */ /* 0x000ea20008000a00 */
[----:B------:R-:W-:Y:S02]  /*08e0*/  LOP3.LUT R12, R12, 0x7c, RZ, 0xc0, !PT ;  /* 0x0000007c0c0c7812 */ /* 0x000fe400078ec0ff */
[C---:B------:R-:W-:Y:S02]  /*08f0*/  LOP3.LUT R16, R19.reuse, 0x3e0, RZ, 0xc0, !PT ;  /* 0x000003e013107812 */ /* 0x040fe400078ec0ff */
[----:B------:R-:W-:-:S02]  /*0900*/  IADD3 R15, PT, PT, R19, 0x1, RZ ;  /* 0x00000001130f7810 */ /* 0x000fc40007ffe0ff */
[----:B------:R-:W-:Y:S01]  /*0910*/  LOP3.LUT R16, R16, 0x1, RZ, 0xfc, !PT ;  /* 0x0000000110107812 */ /* 0x000fe200078efcff */
[----:B-1----:R-:W-:Y:S01]  /*0920*/  IMAD R3, R17, UR6, RZ ;  /* 0x0000000611037c24 */ /* 0x002fe2000f8e02ff */
[----:B0-----:R-:W-:-:S03]  /*0930*/  ULEA UR17, UR5, UR4, 0x18 ;  /* 0x0000000405117291 */ /* 0x001fc6000f8ec0ff */
[----:B------:R-:W-:Y:S01]  /*0940*/  IMAD.WIDE R12, R3, 0x4, R12 ;  /* 0x00000004030c7825 */ /* 0x000fe200078e020c */
[----:B------:R-:W-:-:S03]  /*0950*/  UIADD3 UR4, UPT, UPT, UR4, 0x220, URZ ;  /* 0x0000022004047890 */ /* 0x000fc6000fffe0ff */
[----:B------:R-:W-:Y:S01]  /*0960*/  IMAD.SHL.U32 R3, R19, 0x4, RZ ;  /* 0x0000000413037824 */ /* 0x000fe200078e00ff */
[----:B------:R-:W-:Y:S01]  /*0970*/  ULEA UR4, UR5, UR4, 0x18 ;  /* 0x0000000405047291 */ /* 0x000fe2000f8ec0ff */
[----:B--2---:R-:W-:Y:S01]  /*0980*/  IADD3 R12, P0, PT, R12, UR10, RZ ;  /* 0x0000000a0c0c7c10 */ /* 0x004fe2000ff1e0ff */
[----:B------:R-:W0:Y:S02]  /*0990*/  LDS.128 R40, [UR17] ;  /* 0x00000011ff287984 */ /* 0x000e240008000c00 */
[----:B------:R-:W-:Y:S02]  /*09a0*/  LOP3.LUT R14, R3, 0x7c, RZ, 0xc0, !PT ;  /* 0x0000007c030e7812 */ /* 0x000fe400078ec0ff */
[----:B------:R-:W-:Y:S01]  /*09b0*/  IADD3.X R13, PT, PT, R13, UR11, RZ, P0, !PT ;  /* 0x0000000b0d0d7c10 */ /* 0x000fe200087fe4ff */
[----:B------:R-:W1:Y:S02]  /*09c0*/  LDS.128 R44, [UR17+0x10] ;  /* 0x00001011ff2c7984 */ /* 0x000e640008000c00 */
[----:B------:R-:W-:-:S02]  /*09d0*/  IMAD R17, R11, 0x80, R14 ;  /* 0x000000800b117824 */ /* 0x000fc400078e020e */
[----:B------:R-:W2:Y:S01]  /*09e0*/  LDS.128 R48, [UR17+0x20] ;  /* 0x00002011ff307984 */ /* 0x000ea20008000c00 */
[----:B------:R-:W-:Y:S02]  /*09f0*/  IMAD.IADD R14, R19, 0x1, -R0 ;  /* 0x00000001130e7824 */ /* 0x000fe400078e0a00 */
[----:B------:R-:W-:Y:S01]  /*0a00*/  VIADD R17, R17, UR4 ;  /* 0x0000000411117c36 */ /* 0x000fe20008000000 */
[----:B------:R-:W3:Y:S04]  /*0a10*/  LDS.128 R52, [UR17+0x30] ;  /* 0x00003011ff347984 */ /* 0x000ee80008000c00 */
[----:B------:R-:W4:Y:S04]  /*0a20*/  LDS.128 R56, [UR17+0x40] ;  /* 0x00004011ff387984 */ /* 0x000f280008000c00 */
[----:B------:R-:W4:Y:S04]  /*0a30*/  LDS.128 R60, [UR17+0x50] ;  /* 0x00005011ff3c7984 */ /* 0x000f280008000c00 */
[----:B------:R-:W4:Y:S04]  /*0a40*/  LDS.128 R64, [UR17+0x60] ;  /* 0x00006011ff407984 */ /* 0x000f280008000c00 */
[----:B------:R-:W4:Y:S04]  /*0a50*/  LDS.128 R68, [UR17+0x70] ;  /* 0x00007011ff447984 */ /* 0x000f280008000c00 */
[----:B------:R-:W4:Y:S04]  /*0a60*/  LDS.128 R72, [UR17+0x80] ;  /* 0x00008011ff487984 */ /* 0x000f280008000c00 */
[----:B------:R-:W4:Y:S04]  /*0a70*/  LDS.128 R76, [UR17+0x90] ;  /* 0x00009011ff4c7984 */ /* 0x000f280008000c00 */
[----:B------:R-:W4:Y:S01]  /*0a80*/  LDS.128 R80, [UR17+0xa0] ;  /* 0x0000a011ff507984 */ /* 0x000f220008000c00 */
[----:B0-----:R-:W-:-:S02]  /*0a90*/  PRMT R18, R40, 0x7632, R18 ;  /* 0x0000763228127816 */ /* 0x001fc40000000012 */
[----:B------:R-:W-:Y:S01]  /*0aa0*/  PRMT R19, R41, 0x7632, R19 ;  /* 0x0000763229137816 */ /* 0x000fe20000000013 */
[----:B------:R-:W0:Y:S01]  /*0ab0*/  LDS.128 R84, [UR17+0xb0] ;  /* 0x0000b011ff547984 */ /* 0x000e220008000c00 */
[----:B------:R-:W-:Y:S02]  /*0ac0*/  PRMT R20, R42, 0x7632, R20 ;  /* 0x000076322a147816 */ /* 0x000fe40000000014 */
[----:B------:R-:W-:Y:S01]  /*0ad0*/  PRMT R21, R43, 0x7632, R21 ;  /* 0x000076322b157816 */ /* 0x000fe20000000015 */
[----:B------:R-:W0:Y:S01]  /*0ae0*/  LDS.128 R88, [UR17+0xc0] ;  /* 0x0000c011ff587984 */ /* 0x000e220008000c00 */
[----:B-1----:R-:W-:Y:S02]  /*0af0*/  PRMT R22, R44, 0x7632, R22 ;  /* 0x000076322c167816 */ /* 0x002fe40000000016 */
[----:B------:R-:W-:Y:S01]  /*0b00*/  PRMT R23, R45, 0x7632, R23 ;  /* 0x000076322d177816 */ /* 0x000fe20000000017 */
[----:B------:R-:W1:Y:S01]  /*0b10*/  LDS.128 R92, [UR17+0xd0] ;  /* 0x0000d011ff5c7984 */ /* 0x000e620008000c00 */
[----:B------:R-:W-:-:S02]  /*0b20*/  PRMT R24, R46, 0x7632, R24 ;  /* 0x000076322e187816 */ /* 0x000fc40000000018 */
[----:B------:R-:W-:Y:S01]  /*0b30*/  PRMT R25, R47, 0x7632, R25 ;  /* 0x000076322f197816 */ /* 0x000fe20000000019 */
[----:B------:R-:W1:Y:S01]  /*0b40*/  LDS.128 R96, [UR17+0xe0] ;  /* 0x0000e011ff607984 */ /* 0x000e620008000c00 */
[----:B--2---:R-:W-:Y:S02]  /*0b50*/  PRMT R26, R48, 0x7632, R26 ;  /* 0x00007632301a7816 */ /* 0x004fe4000000001a */
[----:B------:R-:W-:Y:S01]  /*0b60*/  PRMT R27, R49, 0x7632, R27 ;  /* 0x00007632311b7816 */ /* 0x000fe2000000001b */
[----:B------:R-:W2:Y:S01]  /*0b70*/  LDS.128 R100, [UR17+0xf0] ;  /* 0x0000f011ff647984 */ /* 0x000ea20008000c00 */
[----:B------:R-:W-:Y:S02]  /*0b80*/  PRMT R28, R50, 0x7632, R28 ;  /* 0x00007632321c7816 */ /* 0x000fe4000000001c */
[----:B------:R-:W-:Y:S01]  /*0b90*/  PRMT R29, R51, 0x7632, R29 ;  /* 0x00007632331d7816 */ /* 0x000fe2000000001d */
[----:B------:R-:W2:Y:S01]  /*0ba0*/  LDS.128 R104, [UR17+0x100] ;  /* 0x00010011ff687984 */ /* 0x000ea20008000c00 */
[----:B---3--:R-:W-:-:S02]  /*0bb0*/  PRMT R30, R52, 0x7632, R30 ;  /* 0x00007632341e7816 */ /* 0x008fc4000000001e */
[----:B------:R-:W-:Y:S01]  /*0bc0*/  PRMT R31, R53, 0x7632, R31 ;  /* 0x00007632351f7816 */ /* 0x000fe2000000001f */
[----:B------:R-:W3:Y:S01]  /*0bd0*/  LDS.128 R108, [UR17+0x110] ;  /* 0x00011011ff6c7984 */ /* 0x000ee20008000c00 */
[----:B------:R-:W-:Y:S02]  /*0be0*/  PRMT R32, R54, 0x7632, R32 ;  /* 0x0000763236207816 */ /* 0x000fe40000000020 */
[----:B------:R-:W-:Y:S01]  /*0bf0*/  PRMT R33, R55, 0x7632, R33 ;  /* 0x0000763237217816 */ /* 0x000fe20000000021 */
[----:B------:R-:W3:Y:S01]  /*0c00*/  LDS.128 R112, [UR17+0x120] ;  /* 0x00012011ff707984 */ /* 0x000ee20008000c00 */
[----:B----4-:R-:W-:Y:S02]  /*0c10*/  PRMT R34, R56, 0x7632, R34 ;  /* 0x0000763238227816 */ /* 0x010fe40000000022 */
[----:B------:R-:W-:Y:S01]  /*0c20*/  PRMT R35, R57, 0x7632, R35 ;  /* 0x0000763239237816 */ /* 0x000fe20000000023 */
[----:B------:R-:W4:Y:S01]  /*0c30*/  LDS.128 R116, [UR17+0x130] ;  /* 0x00013011ff747984 */ /* 0x000f220008000c00 */
[----:B------:R-:W-:-:S02]  /*0c40*/  PRMT R148, R58, 0x7632, R148 ;  /* 0x000076323a947816 */ /* 0x000fc40000000094 */
[----:B------:R-:W-:Y:S01]  /*0c50*/  PRMT R149, R59, 0x7632, R149 ;  /* 0x000076323b957816 */ /* 0x000fe20000000095 */
[----:B------:R-:W4:Y:S01]  /*0c60*/  LDS.128 R120, [UR17+0x140] ;  /* 0x00014011ff787984 */ /* 0x000f220008000c00 */
[----:B------:R-:W-:Y:S02]  /*0c70*/  PRMT R150, R60, 0x7632, R150 ;  /* 0x000076323c967816 */ /* 0x000fe40000000096 */
[----:B------:R-:W-:Y:S01]  /*0c80*/  PRMT R151, R61, 0x7632, R151 ;  /* 0x000076323d977816 */ /* 0x000fe20000000097 */
[----:B------:R-:W4:Y:S01]  /*0c90*/  LDS.128 R124, [UR17+0x150] ;  /* 0x00015011ff7c7984 */ /* 0x000f220008000c00 */
[----:B------:R-:W-:Y:S02]  /*0ca0*/  PRMT R152, R62, 0x7632, R152 ;  /* 0x000076323e987816 */ /* 0x000fe40000000098 */
        /* <DEDUP_REMOVED lines=12> */
[----:B------:R-:W-:Y:S02]  /*0d70*/  PRMT R161, R71, 0x7632, R161 ;  /* 0x0000763247a17816 */ /* 0x000fe400000000a1 */
[----:B------:R-:W-:Y:S02]  /*0d80*/  PRMT R162, R72, 0x7632, R162 ;  /* 0x0000763248a27816 */ /* 0x000fe400000000a2 */
[----:B------:R-:W-:Y:S02]  /*0d90*/  PRMT R163, R73, 0x7632, R163 ;  /* 0x0000763249a37816 */ /* 0x000fe400000000a3 */
[----:B------:R-:W-:Y:S02]  /*0da0*/  PRMT R164, R74, 0x7632, R164 ;  /* 0x000076324aa47816 */ /* 0x000fe400000000a4 */
[----:B------:R-:W-:Y:S02]  /*0db0*/  PRMT R165, R75, 0x7632, R165 ;  /* 0x000076324ba57816 */ /* 0x000fe400000000a5 */
        /* <DEDUP_REMOVED lines=8> */
[----:B0-----:R-:W-:Y:S02]  /*0e40*/  PRMT R174, R84, 0x7632, R174 ;  /* 0x0000763254ae7816 */ /* 0x001fe400000000ae */
[----:B------:R-:W-:Y:S02]  /*0e50*/  PRMT R175, R85, 0x7632, R175 ;  /* 0x0000763255af7816 */ /* 0x000fe400000000af */
[----:B------:R-:W-:Y:S02]  /*0e60*/  PRMT R176, R86, 0x7632, R176 ;  /* 0x0000763256b07816 */ /* 0x000fe400000000b0 */
[----:B------:R-:W-:Y:S02]  /*0e70*/  PRMT R177, R87, 0x7632, R177 ;  /* 0x0000763257b17816 */ /* 0x000fe400000000b1 */
[----:B------:R-:W-:-:S02]  /*0e80*/  PRMT R178, R88, 0x7632, R178 ;  /* 0x0000763258b27816 */ /* 0x000fc400000000b2 */
[----:B------:R-:W-:Y:S02]  /*0e90*/  PRMT R179, R89, 0x7632, R179 ;  /* 0x0000763259b37816 */ /* 0x000fe400000000b3 */
[----:B------:R-:W-:Y:S02]  /*0ea0*/  PRMT R180, R90, 0x7632, R180 ;  /* 0x000076325ab47816 */ /* 0x000fe400000000b4 */
[----:B------:R-:W-:Y:S02]  /*0eb0*/  PRMT R181, R91, 0x7632, R181 ;  /* 0x000076325bb57816 */ /* 0x000fe400000000b5 */
[----:B-1----:R-:W-:Y:S02]  /*0ec0*/  PRMT R182, R92, 0x7632, R182 ;  /* 0x000076325cb67816 */ /* 0x002fe400000000b6 */
[----:B------:R-:W-:Y:S02]  /*0ed0*/  PRMT R183, R93, 0x7632, R183 ;  /* 0x000076325db77816 */ /* 0x000fe400000000b7 */
[----:B------:R-:W-:-:S02]  /*0ee0*/  PRMT R184, R94, 0x7632, R184 ;  /* 0x000076325eb87816 */ /* 0x000fc400000000b8 */
[----:B------:R-:W-:Y:S02]  /*0ef0*/  PRMT R185, R95, 0x7632, R185 ;  /* 0x000076325fb97816 */ /* 0x000fe400000000b9 */
[----:B------:R-:W-:Y:S02]  /*0f00*/  PRMT R186, R96, 0x7632, R186 ;  /* 0x0000763260ba7816 */ /* 0x000fe400000000ba */
[----:B------:R-:W-:Y:S02]  /*0f10*/  PRMT R187, R97, 0x7632, R187 ;  /* 0x0000763261bb7816 */ /* 0x000fe400000000bb */
[----:B------:R-:W-:Y:S02]  /*0f20*/  PRMT R188, R98, 0x7632, R188 ;  /* 0x0000763262bc7816 */ /* 0x000fe400000000bc */
[----:B------:R-:W-:Y:S02]  /*0f30*/  PRMT R189, R99, 0x7632, R189 ;  /* 0x0000763263bd7816 */ /* 0x000fe400000000bd */
[----:B--2---:R-:W-:-:S02]  /*0f40*/  PRMT R190, R100, 0x7632, R190 ;  /* 0x0000763264be7816 */ /* 0x004fc400000000be */
[----:B------:R-:W-:Y:S02]  /*0f50*/  PRMT R191, R101, 0x7632, R191 ;  /* 0x0000763265bf7816 */ /* 0x000fe400000000bf */
[----:B------:R-:W-:Y:S02]  /*0f60*/  PRMT R192, R102, 0x7632, R192 ;  /* 0x0000763266c07816 */ /* 0x000fe400000000c0 */
[----:B------:R-:W-:Y:S02]  /*0f70*/  PRMT R193, R103, 0x7632, R193 ;  /* 0x0000763267c17816 */ /* 0x000fe400000000c1 */
[----:B------:R-:W-:Y:S02]  /*0f80*/  PRMT R194, R104, 0x7632, R194 ;  /* 0x0000763268c27816 */ /* 0x000fe400000000c2 */
[----:B------:R-:W-:Y:S02]  /*0f90*/  PRMT R195, R105, 0x7632, R195 ;  /* 0x0000763269c37816 */ /* 0x000fe400000000c3 */
[----:B------:R-:W-:-:S02]  /*0fa0*/  PRMT R196, R106, 0x7632, R196 ;  /* 0x000076326ac47816 */ /* 0x000fc400000000c4 */
[----:B------:R-:W-:Y:S02]  /*0fb0*/  PRMT R197, R107, 0x7632, R197 ;  /* 0x000076326bc57816 */ /* 0x000fe400000000c5 */
[----:B---3--:R-:W-:Y:S02]  /*0fc0*/  PRMT R198, R108, 0x7632, R198 ;  /* 0x000076326cc67816 */ /* 0x008fe400000000c6 */
[----:B------:R-:W-:Y:S02]  /*0fd0*/  PRMT R199, R109, 0x7632, R199 ;  /* 0x000076326dc77816 */ /* 0x000fe400000000c7 */
[----:B------:R-:W-:Y:S02]  /*0fe0*/  PRMT R200, R110, 0x7632, R200 ;  /* 0x000076326ec87816 */ /* 0x000fe400000000c8 */
[----:B------:R-:W-:Y:S02]  /*0ff0*/  PRMT R201, R111, 0x7632, R201 ;  /* 0x000076326fc97816 */ /* 0x000fe400000000c9 */
[----:B------:R-:W-:-:S02]  /*1000*/  PRMT R202, R112, 0x7632, R202 ;  /* 0x0000763270ca7816 */ /* 0x000fc400000000ca */
[----:B------:R-:W-:Y:S02]  /*1010*/  PRMT R203, R113, 0x7632, R203 ;  /* 0x0000763271cb7816 */ /* 0x000fe400000000cb */
[----:B------:R-:W-:Y:S02]  /*1020*/  PRMT R204, R114, 0x7632, R204 ;  /* 0x0000763272cc7816 */ /* 0x000fe400000000cc */
[----:B------:R-:W-:Y:S02]  /*1030*/  PRMT R205, R115, 0x7632, R205 ;  /* 0x0000763273cd7816 */ /* 0x000fe400000000cd */
[----:B----4-:R-:W-:Y:S02]  /*1040*/  PRMT R206, R116, 0x7632, R206 ;  /* 0x0000763274ce7816 */ /* 0x010fe400000000ce */
        /* <DEDUP_REMOVED lines=26> */
[----:B------:R-:W-:-:S07]  /*11f0*/  PRMT R233, R143, 0x7632, R233 ;  /* 0x000076328fe97816 */ /* 0x000fce00000000e9 */
.L_x_17203:
[----:B------:R-:W0:Y:S01]  /*1200*/  LDC R146, c[0x0][0x3f0] ;  /* 0x0000fc00ff927b82 */ /* 0x000e220000000800 */
[C---:B------:R-:W-:Y:S01]  /*1210*/  VIADD R36, R16.reuse, 0xffffffff ;  /* 0xffffffff10247836 */ /* 0x040fe20000000000 */
[----:B------:R-:W-:Y:S01]  /*1220*/  IADD3 R11, PT, PT, R11, 0x4, RZ ;  /* 0x000000040b0b7810 */ /* 0x000fe20007ffe0ff */
[----:B------:R-:W-:Y:S01]  /*1230*/  BSSY.RECONVERGENT B1, `(.L_x_17201) ;  /* 0x000046e000017945 */ /* 0x000fe20003800200 */
[----:B------:R-:W-:Y:S02]  /*1240*/  VIADD R16, R16, 0x80 ;  /* 0x0000008010107836 */ /* 0x000fe40000000000 */
[----:B------:R-:W-:Y:S02]  /*1250*/  IABS R37, R36 ;  /* 0x0000002400257213 */ /* 0x000fe40000000000 */
[----:B------:R-:W1:Y:S03]  /*1260*/  LDC R147, c[0x0][0x3f4] ;  /* 0x0000fd00ff937b82 */ /* 0x000e660000000800 */
[----:B------:R-:W-:-:S05]  /*1270*/  IMAD.HI.U32 R38, R4, R37, RZ ;  /* 0x0000002504267227 */ /* 0x000fca00078e00ff */
[----:B------:R-:W-:Y:S02]  /*1280*/  IADD3 R144, PT, PT, RZ, -R38, RZ ;  /* 0x80000026ff907210 */ /* 0x000fe40007ffe0ff */
[----:B0-----:R-:W-:-:S04]  /*1290*/  IABS R145, R146 ;  /* 0x0000009200917213 */ /* 0x001fc80000000000 */
[----:B------:R-:W0:Y:S01]  /*12a0*/  I2F.RP R39, R145 ;  /* 0x0000009100277306 */ /* 0x000e220000209400 */
[-C--:B-1----:R-:W-:Y:S02]  /*12b0*/  IABS R3, R147.reuse ;  /* 0x0000009300037213 */ /* 0x082fe40000000000 */
[----:B------:R-:W-:-:S03]  /*12c0*/  LOP3.LUT R36, R36, R147, RZ, 0x3c, !PT ;  /* 0x0000009324247212 */ /* 0x000fc600078e3cff */
[----:B------:R-:W-:Y:S01]  /*12d0*/  IMAD R37, R3, R144, R37 ;  /* 0x0000009003257224 */ /* 0x000fe200078e0225 */
[----:B------:R-:W-:-:S04]  /*12e0*/  ISETP.GE.AND P2, PT, R36, RZ, PT ;  /* 0x000000ff2400720c */ /* 0x000fc80003f46270 */
[----:B------:R-:W-:Y:S01]  /*12f0*/  ISETP.GT.U32.AND P1, PT, R10, R37, PT ;  /* 0x000000250a00720c */ /* 0x000fe20003f24070 */
[----:B0-----:R-:W0:-:S12]  /*1300*/  MUFU.RCP R39, R39 ;  /* 0x0000002700277308 */ /* 0x001e180000001000 */
[----:B------:R-:W-:Y:S02]  /*1310*/  @!P1 IMAD.IADD R37, R37, 0x1, -R3 ;  /* 0x0000000125259824 */ /* 0x000fe400078e0a03 */
[----:B------:R-:W-:Y:S01]  /*1320*/  @!P1 VIADD R38, R38, 0x1 ;  /* 0x0000000126269836 */ /* 0x000fe20000000000 */
[----:B------:R-:W-:Y:S02]  /*1330*/  ISETP.NE.AND P1, PT, R147, RZ, PT ;  /* 0x000000ff9300720c */ /* 0x000fe40003f25270 */
[----:B------:R-:W-:Y:S01]  /*1340*/  ISETP.GE.U32.AND P0, PT, R37, R10, PT ;  /* 0x0000000a2500720c */ /* 0x000fe20003f06070 */
[----:B0-----:R-:W-:-:S06]  /*1350*/  VIADD R37, R39, 0xffffffe ;  /* 0x0ffffffe27257836 */ /* 0x001fcc0000000000 */
[----:B------:R-:W0:Y:S06]  /*1360*/  F2I.FTZ.U32.TRUNC.NTZ R37, R37 ;  /* 0x0000002500257305 */ /* 0x000e2c000021f000 */
[----:B------:R-:W-:-:S05]  /*1370*/  @P0 IADD3 R38, PT, PT, R38, 0x1, RZ ;  /* 0x0000000126260810 */ /* 0x000fca0007ffe0ff */
[----:B------:R-:W-:-:S04]  /*1380*/  IMAD.MOV.U32 R144, RZ, RZ, R38 ;  /* 0x000000ffff907224 */ /* 0x000fc800078e0026 */
[----:B------:R-:W-:Y:S01]  /*1390*/  @!P2 IMAD.MOV R144, RZ, RZ, -R144 ;  /* 0x000000ffff90a224 */ /* 0x000fe200078e0a90 */
[----:B------:R-:W-:Y:S01]  /*13a0*/  @!P1 LOP3.LUT R144, RZ, R147, RZ, 0x33, !PT ;  /* 0x00000093ff909212 */ /* 0x000fe200078e33ff */
[--C-:B0-----:R-:W-:Y:S01]  /*13b0*/  IMAD.MOV R36, RZ, RZ, -R37.reuse ;  /* 0x000000ffff247224 */ /* 0x101fe200078e0a25 */
[----:B------:R-:W-:Y:S02]  /*13c0*/  ISETP.NE.AND P1, PT, R146, RZ, PT ;  /* 0x000000ff9200720c */ /* 0x000fe40003f25270 */
[----:B------:R-:W-:Y:S01]  /*13d0*/  IADD3 R38, PT, PT, R144, R8, RZ ;  /* 0x0000000890267210 */ /* 0x000fe20007ffe0ff */
[----:B------:R-:W-:Y:S02]  /*13e0*/  IMAD R39, R36, R145, RZ ;  /* 0x0000009124277224 */ /* 0x000fe400078e02ff */
[----:B------:R-:W-:Y:S01]  /*13f0*/  IMAD.MOV.U32 R36, RZ, RZ, RZ ;  /* 0x000000ffff247224 */ /* 0x000fe200078e00ff */
[----:B------:R-:W-:Y:S02]  /*1400*/  IABS R147, R38 ;  /* 0x0000002600937213 */ /* 0x000fe40000000000 */
[----:B------:R-:W-:Y:S01]  /*1410*/  ISETP.GE.AND P2, PT, R38, RZ, PT ;  /* 0x000000ff2600720c */ /* 0x000fe20003f46270 */
[----:B------:R-:W-:-:S04]  /*1420*/  IMAD.HI.U32 R36, R37, R39, R36 ;  /* 0x0000002725247227 */ /* 0x000fc800078e0024 */
[----:B------:R-:W-:-:S04]  /*1430*/  IMAD.MOV.U32 R37, RZ, RZ, R147 ;  /* 0x000000ffff257224 */ /* 0x000fc800078e0093 */
[----:B------:R-:W-:-:S04]  /*1440*/  IMAD.HI.U32 R36, R36, R37, RZ ;  /* 0x0000002524247227 */ /* 0x000fc800078e00ff */
[----:B------:R-:W-:-:S04]  /*1450*/  IMAD.MOV R36, RZ, RZ, -R36 ;  /* 0x000000ffff247224 */ /* 0x000fc800078e0a24 */
[----:B------:R-:W-:Y:S02]  /*1460*/  IMAD R36, R145, R36, R37 ;  /* 0x0000002491247224 */ /* 0x000fe400078e0225 */
[----:B------:R-:W-:-:S03]  /*1470*/  VIADD R37, R7, -UR7 ;  /* 0x8000000707257c36 */ /* 0x000fc60008000000 */
[----:B------:R-:W-:-:S13]  /*1480*/  ISETP.GT.U32.AND P0, PT, R145, R36, PT ;  /* 0x000000249100720c */ /* 0x000fda0003f04070 */
[----:B------:R-:W-:-:S04]  /*1490*/  @!P0 IADD3 R36, PT, PT, R36, -R145, RZ ;  /* 0x8000009124248210 */ /* 0x000fc80007ffe0ff */
[----:B------:R-:W-:-:S13]  /*14a0*/  ISETP.GT.U32.AND P0, PT, R145, R36, PT ;  /* 0x000000249100720c */ /* 0x000fda0003f04070 */
[----:B------:R-:W-:Y:S01]  /*14b0*/  @!P0 IMAD.IADD R36, R36, 0x1, -R145 ;  /* 0x0000000124248824 */ /* 0x000fe200078e0a91 */
[----:B------:R-:W-:-:S03]  /*14c0*/  ISETP.GT.AND P0, PT, R144, R37, PT ;  /* 0x000000259000720c */ /* 0x000fc60003f04270 */
[----:B------:R-:W-:Y:S01]  /*14d0*/  @!P2 IMAD.MOV R36, RZ, RZ, -R36 ;  /* 0x000000ffff24a224 */ /* 0x000fe200078e0a24 */
[----:B------:R-:W-:Y:S02]  /*14e0*/  @!P1 LOP3.LUT R36, RZ, R146, RZ, 0x33, !PT ;  /* 0x00000092ff249212 */ /* 0x000fe400078e33ff */
[----:B------:R-:W-:Y:S02]  /*14f0*/  ISETP.GE.AND P1, PT, R11, R6, PT ;  /* 0x000000060b00720c */ /* 0x000fe40003f26270 */
[----:B------:R-:W-:-:S13]  /*1500*/  ISETP.EQ.OR P0, PT, R36, RZ, P0 ;  /* 0x000000ff2400720c */ /* 0x000fda0000702670 */
[----:B------:R-:W-:-:S05]  /*1510*/  @!P0 IMAD.MOV.U32 R36, RZ, RZ, -0x800001 ;  /* 0xff7fffffff248424 */ /* 0x000fca00078e00ff */
[----:B------:R0:W-:Y:S01]  /*1520*/  @!P0 STS [R17], R36 ;  /* 0x0000002411008388 */ /* 0x0001e20000000800 */
[----:B------:R-:W-:Y:S05]  /*1530*/  @!P0 BRA `(.L_x_17202) ;  /* 0x0000004000f48947 */ /* 0x000fea0003800000 */
[----:B------:R-:W2:Y:S01]  /*1540*/  LDG.E.CONSTANT R39, desc[UR8][R12.64] ;  /* 0x000000080c277981 */ /* 0x000ea2000c1e9900 */
[----:B------:R-:W-:Y:S01]  /*1550*/  IMAD R37, R5, UR12, RZ ;  /* 0x0000000c05257c24 */ /* 0x000fe2000f8e02ff */
[----:B0-----:R-:W0:Y:S02]  /*1560*/  S2R R36, SR_TID.X ;  /* 0x0000000000247919 */ /* 0x001e240000002100 */
[----:B0-----:R-:W-:-:S05]  /*1570*/  IMAD.SHL.U32 R36, R36, 0x8, RZ ;  /* 0x0000000824247824 */ /* 0x001fca00078e00ff */
        /* <DEDUP_REMOVED lines=20> */
[----:B------:R-:W-:Y:S01]  /*16c0*/  SHF.L.U32 R147, R44, 0x10, RZ ;  /* 0x000000102c937819 */ /* 0x000fe200000006ff */
[----:B------:R-:W-:-:S02]  /*16d0*/  IMAD.U32 R246, R40, 0x10000, RZ ;  /* 0x0001000028f67824 */ /* 0x000fc400078e00ff */
[----:B------:R-:W-:Y:S02]  /*16e0*/  IMAD.U32 R249, R18, 0x10000, RZ ;  /* 0x0001000012f97824 */ /* 0x000fe400078e00ff */
[----:B------:R-:W-:Y:S02]  /*16f0*/  IMAD.U32 R248, R41, 0x10000, RZ ;  /* 0x0001000029f87824 */ /* 0x000fe400078e00ff */
[----:B------:R-:W-:Y:S02]  /*1700*/  IMAD.U32 R244, R19, 0x10000, RZ ;  /* 0x0001000013f47824 */ /* 0x000fe400078e00ff */
[----:B------:R-:W-:Y:S02]  /*1710*/  IMAD.U32 R247, R20, 0x10000, RZ ;  /* 0x0001000014f77824 */ /* 0x000fe400078e00ff */
[----:B--2---:R-:W-:-:S04]  /*1720*/  IMAD.U32 R240, R239, 0x10000, RZ ;  /* 0x00010000eff07824 */ /* 0x004fc800078e00ff */
[----:B------:R-:W-:Y:S01]  /*1730*/  FMUL.FTZ R243, R147, R240 ;  /* 0x000000f093f37220 */ /* 0x000fe20000410000 */
[----:B---3--:R-:W-:-:S04]  /*1740*/  IMAD.U32 R147, R236, 0x10000, RZ ;  /* 0x00010000ec937824 */ /* 0x008fc800078e00ff */
[----:B------:R-:W-:Y:S02]  /*1750*/  FFMA.FTZ R246, R246, R147, R243 ;  /* 0x00000093f6f67223 */ /* 0x000fe400000100f3 */
[----:B------:R-:W2:Y:S01]  /*1760*/  LDG.E.CONSTANT R147, desc[UR8][R250.64+0x608] ;  /* 0x00060808fa937981 */ /* 0x000ea2000c1e9900 */
[----:B------:R-:W-:Y:S02]  /*1770*/  PRMT R239, R239, 0x7632, R239 ;  /* 0x00007632efef7816 */ /* 0x000fe400000000ef */
[----:B------:R-:W-:Y:S02]  /*1780*/  PRMT R236, R236, 0x7632, R236 ;  /* 0x00007632ecec7816 */ /* 0x000fe400000000ec */
[----:B------:R-:W-:Y:S01]  /*1790*/  SHF.L.U32 R240, R239, 0x10, RZ ;  /* 0x00000010eff07819 */ /* 0x000fe200000006ff */
[----:B------:R-:W-:Y:S02]  /*17a0*/  IMAD.U32 R239, R22, 0x10000, RZ ;  /* 0x0001000016ef7824 */ /* 0x000fe400078e00ff */
[----:B------:R-:W-:-:S02]  /*17b0*/  IMAD.U32 R236, R236, 0x10000, RZ ;  /* 0x00010000ecec7824 */ /* 0x000fc400078e00ff */
[----:B------:R-:W-:-:S04]  /*17c0*/  FMUL.FTZ R240, R239, R240 ;  /* 0x000000f0eff07220 */ /* 0x000fc80000410000 */
[----:B------:R-:W-:Y:S02]  /*17d0*/  FFMA.FTZ R249, R249, R236, R240 ;  /* 0x000000ecf9f97223 */ /* 0x000fe400000100f0 */
[----:B------:R-:W3:Y:S01]  /*17e0*/  LDG.E.CONSTANT R236, desc[UR8][R250.64+0x60c] ;  /* 0x00060c08faec7981 */ /* 0x000ee2000c1e9900 */
[----:B------:R-:W-:Y:S01]  /*17f0*/  SHF.L.U32 R239, R45, 0x10, RZ ;  /* 0x000000102def7819 */ /* 0x000fe200000006ff */
[----:B----4-:R-:W-:-:S04]  /*1800*/  IMAD.U32 R240, R145, 0x10000, RZ ;  /* 0x0001000091f07824 */ /* 0x010fc800078e00ff */
[----:B------:R-:W-:Y:S01]  /*1810*/  FMUL.FTZ R243, R239, R240 ;  /* 0x000000f0eff37220 */ /* 0x000fe20000410000 */
[----:B------:R-:W-:Y:S01]  /*1820*/  IMAD.U32 R239, R146, 0x10000, RZ ;  /* 0x0001000092ef7824 */ /* 0x000fe200078e00ff */
[----:B------:R-:W-:Y:S02]  /*1830*/  PRMT R146, R145, 0x7632, R146 ;  /* 0x0000763291927816 */ /* 0x000fe40000000092 */
[----:B------:R-:W4:Y:S01]  /*1840*/  LDG.E.CONSTANT R145, desc[UR8][R250.64+0x800] ;  /* 0x00080008fa917981 */ /* 0x000f22000c1e9900 */
[----:B------:R-:W-:Y:S01]  /*1850*/  FFMA.FTZ R248, R248, R239, R243 ;  /* 0x000000eff8f87223 */ /* 0x000fe200000100f3 */
[C---:B------:R-:W-:Y:S01]  /*1860*/  SHF.L.U32 R240, R146.reuse, 0x10, RZ ;  /* 0x0000001092f07819 */ /* 0x040fe200000006ff */
[----:B------:R-:W-:Y:S01]  /*1870*/  IMAD.U32 R239, R23, 0x10000, RZ ;  /* 0x0001000017ef7824 */ /* 0x000fe200078e00ff */
[----:B------:R-:W-:-:S03]  /*1880*/  PRMT R146, R146, 0x7632, R146 ;  /* 0x0000763292927816 */ /* 0x000fc60000000092 */
[----:B------:R-:W-:Y:S02]  /*1890*/  FMUL.FTZ R243, R239, R240 ;  /* 0x000000f0eff37220 */ /* 0x000fe40000410000 */
[----:B------:R-:W-:Y:S01]  /*18a0*/  IMAD.U32 R239, R146, 0x10000, RZ ;  /* 0x0001000092ef7824 */ /* 0x000fe200078e00ff */
[----:B------:R-:W-:Y:S01]  /*18b0*/  SHF.L.U32 R146, R46, 0x10, RZ ;  /* 0x000000102e927819 */ /* 0x000fe200000006ff */
[----:B------:R-:W4:Y:S02]  /*18c0*/  LDG.E.CONSTANT R240, desc[UR8][R250.64+0x804] ;  /* 0x00080408faf07981 */ /* 0x000f24000c1e9900 */
[----:B------:R-:W-:Y:S01]  /*18d0*/  FFMA.FTZ R244, R244, R239, R243 ;  /* 0x000000eff4f47223 */ /* 0x000fe200000100f3 */
[----:B------:R-:W-:-:S04]  /*18e0*/  IMAD.U32 R239, R238, 0x10000, RZ ;  /* 0x00010000eeef7824 */ /* 0x000fc800078e00ff */
[----:B------:R-:W-:Y:S01]  /*18f0*/  FMUL.FTZ R243, R146, R239 ;  /* 0x000000ef92f37220 */ /* 0x000fe20000410000 */
[----:B------:R-:W-:Y:S02]  /*1900*/  IMAD.U32 R239, R144, 0x10000, RZ ;  /* 0x0001000090ef7824 */ /* 0x000fe400078e00ff */
[----:B------:R-:W-:Y:S01]  /*1910*/  IMAD.U32 R146, R42, 0x10000, RZ ;  /* 0x000100002a927824 */ /* 0x000fe200078e00ff */
[----:B------:R-:W-:-:S03]  /*1920*/  PRMT R238, R238, 0x7632, R238 ;  /* 0x00007632eeee7816 */ /* 0x000fc600000000ee */
[----:B------:R-:W-:Y:S02]  /*1930*/  FFMA.FTZ R146, R146, R239, R243 ;  /* 0x000000ef92927223 */ /* 0x000fe400000100f3 */
[----:B------:R-:W4:Y:S01]  /*1940*/  LDG.E.CONSTANT R239, desc[UR8][R250.64+0x808] ;  /* 0x00080808faef7981 */ /* 0x000f22000c1e9900 */
[----:B------:R-:W-:Y:S01]  /*1950*/  SHF.L.U32 R243, R238, 0x10, RZ ;  /* 0x00000010eef37819 */ /* 0x000fe200000006ff */
[----:B------:R-:W-:Y:S01]  /*1960*/  IMAD.U32 R238, R24, 0x10000, RZ ;  /* 0x0001000018ee7824 */ /* 0x000fe200078e00ff */
[----:B------:R-:W-:-:S03]  /*1970*/  PRMT R144, R144, 0x7632, R144 ;  /* 0x0000763290907816 */ /* 0x000fc60000000090 */
[----:B------:R-:W-:Y:S02]  /*1980*/  FMUL.FTZ R238, R238, R243 ;  /* 0x000000f3eeee7220 */ /* 0x000fe40000410000 */
[----:B------:R-:W-:-:S04]  /*1990*/  IMAD.U32 R144, R144, 0x10000, RZ ;  /* 0x0001000090907824 */ /* 0x000fc800078e00ff */
[----:B------:R-:W-:Y:S02]  /*19a0*/  FFMA.FTZ R247, R247, R144, R238 ;  /* 0x00000090f7f77223 */ /* 0x000fe400000100ee */
[----:B------:R-:W4:Y:S01]  /*19b0*/  LDG.E.CONSTANT R238, desc[UR8][R250.64+0x80c] ;  /* 0x00080c08faee7981 */ /* 0x000f22000c1e9900 */
[----:B------:R-:W-:Y:S01]  /*19c0*/  SHF.L.U32 R144, R47, 0x10, RZ ;  /* 0x000000102f907819 */ /* 0x000fe200000006ff */
[C---:B------:R-:W-:Y:S01]  /*19d0*/  IMAD.U32 R243, R241.reuse, 0x10000, RZ ;  /* 0x00010000f1f37824 */ /* 0x040fe200078e00ff */
[----:B------:R-:W-:-:S03]  /*19e0*/  PRMT R241, R241, 0x7632, R241 ;  /* 0x00007632f1f17816 */ /* 0x000fc600000000f1 */
[----:B------:R-:W-:Y:S01]  /*19f0*/  FMUL.FTZ R245, R144, R243 ;  /* 0x000000f390f57220 */ /* 0x000fe20000410000 */
[C---:B------:R-:W-:Y:S01]  /*1a00*/  IMAD.U32 R243, R234.reuse, 0x10000, RZ ;  /* 0x00010000eaf37824 */ /* 0x040fe200078e00ff */
[----:B------:R-:W-:Y:S01]  /*1a10*/  SHF.L.U32 R242, R241, 0x10, RZ ;  /* 0x00000010f1f27819 */ /* 0x000fe200000006ff */
[----:B------:R-:W-:Y:S01]  /*1a20*/  IMAD.U32 R144, R43, 0x10000, RZ ;  /* 0x000100002b907824 */ /* 0x000fe200078e00ff */
[----:B------:R-:W-:Y:S01]  /*1a30*/  PRMT R234, R234, 0x7632, R234 ;  /* 0x00007632eaea7816 */ /* 0x000fe200000000ea */
[----:B------:R-:W-:Y:S02]  /*1a40*/  IMAD.U32 R241, R25, 0x10000, RZ ;  /* 0x0001000019f17824 */ /* 0x000fe400078e00ff */
[----:B------:R-:W-:Y:S01]  /*1a50*/  FFMA.FTZ R144, R144, R243, R245 ;  /* 0x000000f390907223 */ /* 0x000fe200000100f5 */
[----:B------:R-:W-:Y:S02]  /*1a60*/  IMAD.U32 R245, R21, 0x10000, RZ ;  /* 0x0001000015f57824 */ /* 0x000fe400078e00ff */
[----:B------:R-:W-:Y:S01]  /*1a70*/  FMUL.FTZ R242, R241, R242 ;  /* 0x000000f2f1f27220 */ /* 0x000fe20000410000 */
[----:B------:R-:W-:Y:S01]  /*1a80*/  IMAD.U32 R234, R234, 0x10000, RZ ;  /* 0x00010000eaea7824 */ /* 0x000fe200078e00ff */
[----:B------:R-:W-:Y:S01]  /*1a90*/  SHF.L.U32 R241, R48, 0x10, RZ ;  /* 0x0000001030f17819 */ /* 0x000fe200000006ff */
[----:B------:R-:W0:Y:S01]  /*1aa0*/  S2UR UR5, SR_CgaCtaId ;  /* 0x00000000000579c3 */ /* 0x000e220000008800 */
[----:B------:R-:W4:Y:S01]  /*1ab0*/  LDG.E.CONSTANT R243, desc[UR8][R250.64+0x3604] ;  /* 0x00360408faf37981 */ /* 0x000f22000c1e9900 */
[----:B------:R-:W-:Y:S01]  /*1ac0*/  FFMA.FTZ R245, R245, R234, R242 ;  /* 0x000000eaf5f57223 */ /* 0x000fe200000100f2 */
[C---:B------:R-:W-:Y:S01]  /*1ad0*/  IMAD.U32 R234, R39.reuse, 0x10000, RZ ;  /* 0x0001000027ea7824 */ /* 0x040fe200078e00ff */
[----:B------:R-:W-:-:S03]  /*1ae0*/  PRMT R39, R39, 0x7632, R39 ;  /* 0x0000763227277816 */ /* 0x000fc60000000027 */
[----:B------:R-:W-:Y:S02]  /*1af0*/  FFMA.FTZ R246, R241, R234, R246 ;  /* 0x000000eaf1f67223 */ /* 0x000fe400000100f6 */
[----:B------:R-:W4:Y:S01]  /*1b00*/  LDG.E.CONSTANT R234, desc[UR8][R250.64+0xa00] ;  /* 0x000a0008faea7981 */ /* 0x000f22000c1e9900 */
[----:B------:R-:W-:Y:S02]  /*1b10*/  IMAD.U32 R39, R39, 0x10000, RZ ;  /* 0x0001000027277824 */ /* 0x000fe400078e00ff */
[----:B------:R-:W-:Y:S02]  /*1b20*/  IMAD.U32 R242, R26, 0x10000, RZ ;  /* 0x000100001af27824 */ /* 0x000fe400078e00ff */
[----:B------:R-:W-:Y:S02]  /*1b30*/  IMAD.U32 R241, R237, 0x10000, RZ ;  /* 0x00010000edf17824 */ /* 0x000fe400078e00ff */
[----:B------:R-:W-:Y:S01]  /*1b40*/  FFMA.FTZ R249, R242, R39, R249 ;  /* 0x00000027f2f97223 */ /* 0x000fe200000100f9 */
[----:B------:R-:W-:-:S05]  /*1b50*/  SHF.L.U32 R39, R49, 0x10, RZ ;  /* 0x0000001031277819 */ /* 0x000fca00000006ff */
[----:B------:R-:W-:Y:S02]  /*1b60*/  FFMA.FTZ R248, R39, R241, R248 ;  /* 0x000000f127f87223 */ /* 0x000fe400000100f8 */
[----:B------:R-:W4:Y:S01]  /*1b70*/  LDG.E.CONSTANT R39, desc[UR8][R250.64+0xa04] ;  /* 0x000a0408fa277981 */ /* 0x000f22000c1e9900 */
[----:B------:R-:W-:-:S05]  /*1b80*/  PRMT R237, R237, 0x7632, R237 ;  /* 0x00007632eded7816 */ /* 0x000fca00000000ed */
[----:B------:R-:W-:Y:S02]  /*1b90*/  IMAD.U32 R241, R237, 0x10000, RZ ;  /* 0x00010000edf17824 */ /* 0x000fe400078e00ff */
[----:B------:R-:W-:-:S04]  /*1ba0*/  IMAD.U32 R237, R27, 0x10000, RZ ;  /* 0x000100001bed7824 */ /* 0x000fc800078e00ff */
[----:B------:R-:W-:Y:S01]  /*1bb0*/  FFMA.FTZ R244, R237, R241, R244 ;  /* 0x000000f1edf47223 */ /* 0x000fe200000100f4 */
[----:B------:R-:W-:Y:S01]  /*1bc0*/  SHF.L.U32 R237, R50, 0x10, RZ ;  /* 0x0000001032ed7819 */ /* 0x000fe200000006ff */
[C---:B------:R-:W-:Y:S01]  /*1bd0*/  IMAD.U32 R241, R38.reuse, 0x10000, RZ ;  /* 0x0001000026f17824 */ /* 0x040fe200078e00ff */
[----:B------:R-:W-:-:S03]  /*1be0*/  PRMT R38, R38, 0x7632, R38 ;  /* 0x0000763226267816 */ /* 0x000fc60000000026 */
[----:B------:R-:W-:Y:S02]  /*1bf0*/  FFMA.FTZ R146, R237, R241, R146 ;  /* 0x000000f1ed927223 */ /* 0x000fe40000010092 */
[----:B------:R-:W4:Y:S01]  /*1c00*/  LDG.E.CONSTANT R237, desc[UR8][R250.64+0xa08] ;  /* 0x000a0808faed7981 */ /* 0x000f22000c1e9900 */
[----:B------:R-:W-:Y:S02]  /*1c10*/  IMAD.U32 R241, R38, 0x10000, RZ ;  /* 0x0001000026f17824 */ /* 0x000fe400078e00ff */
[----:B------:R-:W-:-:S04]  /*1c20*/  IMAD.U32 R38, R28, 0x10000, RZ ;  /* 0x000100001c267824 */ /* 0x000fc800078e00ff */
[----:B------:R-:W-:Y:S01]  /*1c30*/  FFMA.FTZ R247, R38, R241, R247 ;  /* 0x000000f126f77223 */ /* 0x000fe200000100f7 */
[----:B------:R-:W-:Y:S01]  /*1c40*/  SHF.L.U32 R241, R51, 0x10, RZ ;  /* 0x0000001033f17819 */ /* 0x000fe200000006ff */
[----:B------:R-:W-:-:S04]  /*1c50*/  IMAD.U32 R38, R235, 0x10000, RZ ;  /* 0x00010000eb267824 */ /* 0x000fc800078e00ff */
[----:B------:R-:W-:Y:S02]  /*1c60*/  FFMA.FTZ R144, R241, R38, R144 ;  /* 0x00000026f1907223 */ /* 0x000fe40000010090 */
[----:B------:R-:W4:Y:S01]  /*1c70*/  LDG.E.CONSTANT R38, desc[UR8][R250.64+0xa0c] ;  /* 0x000a0c08fa267981 */ /* 0x000f22000c1e9900 */
[----:B------:R-:W-:Y:S01]  /*1c80*/  PRMT R235, R235, 0x7632, R235 ;  /* 0x00007632ebeb7816 */ /* 0x000fe200000000eb */
[----:B------:R-:W-:-:S04]  /*1c90*/  IMAD.U32 R242, R29, 0x10000, RZ ;  /* 0x000100001df27824 */ /* 0x000fc800078e00ff */
[----:B------:R-:W-:Y:S02]  /*1ca0*/  IMAD.U32 R235, R235, 0x10000, RZ ;  /* 0x00010000ebeb7824 */ /* 0x000fe400078e00ff */
[C---:B------:R-:W-:Y:S02]  /*1cb0*/  IMAD.U32 R241, R37.reuse, 0x10000, RZ ;  /* 0x0001000025f17824 */ /* 0x040fe400078e00ff */
[----:B------:R-:W-:Y:S01]  /*1cc0*/  FFMA.FTZ R245, R242, R235, R245 ;  /* 0x000000ebf2f57223 */ /* 0x000fe200000100f5 */
[----:B------:R-:W-:Y:S02]  /*1cd0*/  SHF.L.U32 R235, R52, 0x10, RZ ;  /* 0x0000001034eb7819 */ /* 0x000fe400000006ff */
[----:B------:R-:W-:Y:S01]  /*1ce0*/  PRMT R37, R37, 0x7632, R37 ;  /* 0x0000763225257816 */ /* 0x000fe20000000025 */
[----:B------:R-:W-:Y:S02]  /*1cf0*/  IMAD.U32 R242, R30, 0x10000, RZ ;  /* 0x000100001ef27824 */ /* 0x000fe400078e00ff */
[----:B------:R-:W-:-:S02]  /*1d00*/  FFMA.FTZ R246, R235, R241, R246 ;  /* 0x000000f1ebf67223 */ /* 0x000fc400000100f6 */
[----:B------:R-:W4:Y:S01]  /*1d10*/  LDG.E.CONSTANT R235, desc[UR8][R250.64+0xc00] ;  /* 0x000c0008faeb7981 */ /* 0x000f22000c1e9900 */
[----:B------:R-:W-:Y:S02]  /*1d20*/  IMAD.U32 R37, R37, 0x10000, RZ ;  /* 0x0001000025257824 */ /* 0x000fe400078e00ff */
[----:B------:R-:W-:Y:S02]  /*1d30*/  IMAD.U32 R241, R36, 0x10000, RZ ;  /* 0x0001000024f17824 */ /* 0x000fe400078e00ff */
[----:B------:R-:W-:Y:S01]  /*1d40*/  FFMA.FTZ R249, R242, R37, R249 ;  /* 0x00000025f2f97223 */ /* 0x000fe200000100f9 */
[----:B------:R-:W-:Y:S02]  /*1d50*/  SHF.L.U32 R37, R53, 0x10, RZ ;  /* 0x0000001035257819 */ /* 0x000fe400000006ff */
[----:B------:R-:W-:-:S03]  /*1d60*/  PRMT R36, R36, 0x7632, R36 ;  /* 0x0000763224247816 */ /* 0x000fc60000000024 */
[----:B------:R-:W-:Y:S02]  /*1d70*/  FFMA.FTZ R248, R37, R241, R248 ;  /* 0x000000f125f87223 */ /* 0x000fe400000100f8 */
[----:B------:R-:W4:Y:S01]  /*1d80*/  LDG.E.CONSTANT R37, desc[UR8][R250.64+0xc04] ;  /* 0x000c0408fa257981 */ /* 0x000f22000c1e9900 */
[----:B------:R-:W-:Y:S02]  /*1d90*/  IMAD.U32 R36, R36, 0x10000, RZ ;  /* 0x0001000024247824 */ /* 0x000fe400078e00ff */
[----:B------:R-:W-:-:S04]  /*1da0*/  IMAD.U32 R241, R31, 0x10000, RZ ;  /* 0x000100001ff17824 */ /* 0x000fc800078e00ff */
[----:B------:R-:W-:Y:S01]  /*1db0*/  FFMA.FTZ R244, R241, R36, R244 ;  /* 0x00000024f1f47223 */ /* 0x000fe200000100f4 */
[----:B------:R-:W-:Y:S01]  /*1dc0*/  SHF.L.U32 R241, R54, 0x10, RZ ;  /* 0x0000001036f17819 */ /* 0x000fe200000006ff */
[----:B------:R-:W-:Y:S02]  /*1dd0*/  IMAD.U32 R242, R32, 0x10000, RZ ;  /* 0x0001000020f27824 */ /* 0x000fe400078e00ff */
[C---:B--2---:R-:W-:Y:S01]  /*1de0*/  IMAD.U32 R36, R147.reuse, 0x10000, RZ ;  /* 0x0001000093247824 */ /* 0x044fe200078e00ff */
[----:B------:R-:W-:-:S03]  /*1df0*/  PRMT R147, R147, 0x7632, R147 ;  /* 0x0000763293937816 */ /* 0x000fc60000000093 */
[----:B------:R-:W-:Y:S02]  /*1e00*/  FFMA.FTZ R146, R241, R36, R146 ;  /* 0x00000024f1927223 */ /* 0x000fe40000010092 */
[----:B------:R-:W2:Y:S01]  /*1e10*/  LDG.E.CONSTANT R36, desc[UR8][R250.64+0xc08] ;  /* 0x000c0808fa247981 */ /* 0x000ea2000c1e9900 */
[----:B------:R-:W-:-:S04]  /*1e20*/  IMAD.U32 R147, R147, 0x10000, RZ ;  /* 0x0001000093937824 */ /* 0x000fc800078e00ff */
[----:B------:R-:W-:Y:S01]  /*1e30*/  FFMA.FTZ R247, R242, R147, R247 ;  /* 0x00000093f2f77223 */ /* 0x000fe200000100f7 */
[----:B------:R-:W-:Y:S01]  /*1e40*/  SHF.L.U32 R147, R55, 0x10, RZ ;  /* 0x0000001037937819 */ /* 0x000fe200000006ff */
[C---:B---3--:R-:W-:Y:S01]  /*1e50*/  IMAD.U32 R241, R236.reuse, 0x10000, RZ ;  /* 0x00010000ecf17824 */ /* 0x048fe200078e00ff */
[----:B------:R-:W-:-:S03]  /*1e60*/  PRMT R236, R236, 0x7632, R236 ;  /* 0x00007632ecec7816 */ /* 0x000fc600000000ec */
[----:B------:R-:W-:Y:S02]  /*1e70*/  FFMA.FTZ R144, R147, R241, R144 ;  /* 0x000000f193907223 */ /* 0x000fe40000010090 */
[----:B------:R-:W3:Y:S01]  /*1e80*/  LDG.E.CONSTANT R147, desc[UR8][R250.64+0xc0c] ;  /* 0x000c0c08fa937981 */ /* 0x000ee2000c1e9900 */
[----:B------:R-:W-:Y:S02]  /*1e90*/  IMAD.U32 R241, R236, 0x10000, RZ ;  /* 0x00010000ecf17824 */ /* 0x000fe400078e00ff */
[----:B------:R-:W-:-:S04]  /*1ea0*/  IMAD.U32 R236, R33, 0x10000, RZ ;  /* 0x0001000021ec7824 */ /* 0x000fc800078e00ff */
[----:B------:R-:W-:Y:S01]  /*1eb0*/  FFMA.FTZ R245, R236, R241, R245 ;  /* 0x000000f1ecf57223 */ /* 0x000fe200000100f5 */
[----:B------:R-:W-:Y:S01]  /*1ec0*/  SHF.L.U32 R241, R56, 0x10, RZ ;  /* 0x0000001038f17819 */ /* 0x000fe200000006ff */
[C---:B----4-:R-:W-:Y:S01]  /*1ed0*/  IMAD.U32 R236, R145.reuse, 0x10000, RZ ;  /* 0x0001000091ec7824 */ /* 0x050fe200078e00ff */
[----:B------:R-:W-:Y:S01]  /*1ee0*/  PRMT R145, R145, 0x7632, R145 ;  /* 0x0000763291917816 */ /* 0x000fe20000000091 */
[----:B------:R-:W-:Y:S02]  /*1ef0*/  IMAD.U32 R242, R34, 0x10000, RZ ;  /* 0x0001000022f27824 */ /* 0x000fe400078e00ff */
[----:B------:R-:W-:Y:S02]  /*1f00*/  FFMA.FTZ R246, R241, R236, R246 ;  /* 0x000000ecf1f67223 */ /* 0x000fe400000100f6 */
[----:B------:R-:W4:Y:S01]  /*1f10*/  LDG.E.CONSTANT R236, desc[UR8][R250.64+0xe00] ;  /* 0x000e0008faec7981 */ /* 0x000f22000c1e9900 */
[----:B------:R-:W-:Y:S02]  /*1f20*/  IMAD.U32 R145, R145, 0x10000, RZ ;  /* 0x0001000091917824 */ /* 0x000fe400078e00ff */
[----:B------:R-:W-:-:S02]  /*1f30*/  IMAD.U32 R241, R240, 0x10000, RZ ;  /* 0x00010000f0f17824 */ /* 0x000fc400078e00ff */
        /* <DEDUP_REMOVED lines=9> */
[C---:B------:R-:W-:Y:S01]  /*1fd0*/  IMAD.U32 R240, R239.reuse, 0x10000, RZ ;  /* 0x00010000eff07824 */ /* 0x040fe200078e00ff */
[----:B------:R-:W-:Y:S01]  /*1fe0*/  PRMT R239, R239, 0x7632, R239 ;  /* 0x00007632efef7816 */ /* 0x000fe200000000ef */
[----:B------:R-:W-:Y:S02]  /*1ff0*/  IMAD.U32 R242, R148, 0x10000, RZ ;  /* 0x0001000094f27824 */ /* 0x000fe400078e00ff */
[----:B------:R-:W-:Y:S02]  /*2000*/  FFMA.FTZ R146, R241, R240, R146 ;  /* 0x000000f0f1927223 */ /* 0x000fe40000010092 */
[----:B------:R-:W4:Y:S01]  /*2010*/  LDG.E.CONSTANT R240, desc[UR8][R250.64+0xe08] ;  /* 0x000e0808faf07981 */ /* 0x000f22000c1e9900 */
[----:B------:R-:W-:Y:S02]  /*2020*/  IMAD.U32 R239, R239, 0x10000, RZ ;  /* 0x00010000efef7824 */ /* 0x000fe400078e00ff */
[----:B------:R-:W-:-:S02]  /*2030*/  IMAD.U32 R241, R238, 0x10000, RZ ;  /* 0x00010000eef17824 */ /* 0x000fc400078e00ff */
        /* <DEDUP_REMOVED lines=46> */
[----:B------:R-:W-:-:S04]  /*2320*/  IMAD.U32 R235, R235, 0x10000, RZ ;  /* 0x00010000ebeb7824 */ /* 0x000fc800078e00ff */
[----:B------:R-:W-:Y:S01]  /*2330*/  FFMA.FTZ R249, R242, R235, R249 ;  /* 0x000000ebf2f97223 */ /* 0x000fe200000100f9 */
[----:B------:R-:W-:Y:S01]  /*2340*/  SHF.L.U32 R235, R65, 0x10, RZ ;  /* 0x0000001041eb7819 */ /* 0x000fe200000006ff */
[----:B------:R-:W-:-:S04]  /*2350*/  IMAD.U32 R241, R37, 0x10000, RZ ;  /* 0x0001000025f17824 */ /* 0x000fc800078e00ff */
[----:B------:R-:W-:Y:S01]  /*2360*/  FFMA.FTZ R248, R235, R241, R248 ;  /* 0x000000f1ebf87223 */ /* 0x000fe200000100f8 */
[----:B------:R-:W-:Y:S02]  /*2370*/  PRMT R235, R37, 0x7632, R235 ;  /* 0x0000763225eb7816 */ /* 0x000fe400000000eb */
[----:B------:R-:W4:Y:S03]  /*2380*/  LDG.E.CONSTANT R37, desc[UR8][R250.64+0x1204] ;  /* 0x00120408fa257981 */ /* 0x000f26000c1e9900 */
[----:B------:R-:W-:Y:S02]  /*2390*/  IMAD.U32 R241, R235, 0x10000, RZ ;  /* 0x00010000ebf17824 */ /* 0x000fe400078e00ff */
[----:B------:R-:W-:-:S04]  /*23a0*/  IMAD.U32 R235, R155, 0x10000, RZ ;  /* 0x000100009beb7824 */ /* 0x000fc800078e00ff */
[----:B------:R-:W-:Y:S01]  /*23b0*/  FFMA.FTZ R244, R235, R241, R244 ;  /* 0x000000f1ebf47223 */ /* 0x000fe200000100f4 */
[----:B------:R-:W-:Y:S01]  /*23c0*/  SHF.L.U32 R235, R66, 0x10, RZ ;  /* 0x0000001042eb7819 */ /* 0x000fe200000006ff */
[----:B------:R-:W-:Y:S02]  /*23d0*/  IMAD.U32 R242, R156, 0x10000, RZ ;  /* 0x000100009cf27824 */ /* 0x000fe400078e00ff */
[----:B--2---:R-:W-:-:S04]  /*23e0*/  IMAD.U32 R241, R36, 0x10000, RZ ;  /* 0x0001000024f17824 */ /* 0x004fc800078e00ff */
[----:B------:R-:W-:Y:S01]  /*23f0*/  FFMA.FTZ R146, R235, R241, R146 ;  /* 0x000000f1eb927223 */ /* 0x000fe20000010092 */
[----:B------:R-:W-:Y:S02]  /*2400*/  PRMT R235, R36, 0x7632, R235 ;  /* 0x0000763224eb7816 */ /* 0x000fe400000000eb */
[----:B------:R-:W2:Y:S03]  /*2410*/  LDG.E.CONSTANT R36, desc[UR8][R250.64+0x1208] ;  /* 0x00120808fa247981 */ /* 0x000ea6000c1e9900 */
        /* <DEDUP_REMOVED lines=96> */
[----:B------:R-:W-:Y:S02]  /*2a20*/  IMAD.U32 R241, R36, 0x10000, RZ ;  /* 0x0001000024f17824 */ /* 0x000fe400078e00ff */
[----:B------:R-:W-:-:S04]  /*2a30*/  IMAD.U32 R36, R168, 0x10000, RZ ;  /* 0x00010000a8247824 */ /* 0x000fc800078e00ff */
[----:B------:R-:W-:Y:S01]  /*2a40*/  FFMA.FTZ R247, R36, R241, R247 ;  /* 0x000000f124f77223 */ /* 0x000fe200000100f7 */
[----:B------:R-:W-:Y:S01]  /*2a50*/  SHF.L.U32 R241, R79, 0x10, RZ ;  /* 0x000000104ff17819 */ /* 0x000fe200000006ff */
[C---:B---3--:R-:W-:Y:S01]  /*2a60*/  IMAD.U32 R36, R235.reuse, 0x10000, RZ ;  /* 0x00010000eb247824 */ /* 0x048fe200078e00ff */
[----:B------:R-:W-:-:S03]  /*2a70*/  PRMT R235, R235, 0x7632, R235 ;  /* 0x00007632ebeb7816 */ /* 0x000fc600000000eb */
[----:B------:R-:W-:Y:S02]  /*2a80*/  FFMA.FTZ R144, R241, R36, R144 ;  /* 0x00000024f1907223 */ /* 0x000fe40000010090 */
[----:B------:R-:W3:Y:S01]  /*2a90*/  LDG.E.CONSTANT R36, desc[UR8][R250.64+0x180c] ;  /* 0x00180c08fa247981 */ /* 0x000ee2000c1e9900 */
        /* <DEDUP_REMOVED lines=65> */
[C---:B------:R-:W-:Y:S01]  /*2eb0*/  IMAD.U32 R241, R237.reuse, 0x10000, RZ ;  /* 0x00010000edf17824 */ /* 0x040fe200078e00ff */
[----:B------:R-:W-:Y:S01]  /*2ec0*/  PRMT R237, R237, 0x7632, R237 ;  /* 0x00007632eded7816 */ /* 0x000fe200000000ed */
[----:B------:R-:W-:Y:S01]  /*2ed0*/  FFMA.FTZ R245, R242, R39, R245 ;  /* 0x00000027f2f57223 */ /* 0x000fe200000100f5 */
[----:B------:R-:W-:Y:S01]  /*2ee0*/  SHF.L.U32 R39, R88, 0x10, RZ ;  /* 0x0000001058277819 */ /* 0x000fe200000006ff */
[----:B------:R-:W-:Y:S02]  /*2ef0*/  IMAD.U32 R242, R178, 0x10000, RZ ;  /* 0x00010000b2f27824 */ /* 0x000fe400078e00ff */
[----:B------:R-:W-:Y:S02]  /*2f00*/  IMAD.U32 R237, R237, 0x10000, RZ ;  /* 0x00010000eded7824 */ /* 0x000fe400078e00ff */
[----:B------:R-:W-:-:S02]  /*2f10*/  FFMA.FTZ R246, R39, R241, R246 ;  /* 0x000000f127f67223 */ /* 0x000fc400000100f6 */
[----:B------:R-:W-:Y:S01]  /*2f20*/  FFMA.FTZ R249, R242, R237, R249 ;  /* 0x000000edf2f97223 */ /* 0x000fe200000100f9 */
[----:B------:R-:W-:Y:S01]  /*2f30*/  SHF.L.U32 R237, R89, 0x10, RZ ;  /* 0x0000001059ed7819 */ /* 0x000fe200000006ff */
[----:B------:R-:W4:Y:S01]  /*2f40*/  LDG.E.CONSTANT R39, desc[UR8][R250.64+0x1e00] ;  /* 0x001e0008fa277981 */ /* 0x000f22000c1e9900 */
        /* <DEDUP_REMOVED lines=16> */
[----:B---3--:R-:W-:-:S04]  /*3050*/  IMAD.U32 R241, R36, 0x10000, RZ ;  /* 0x0001000024f17824 */ /* 0x008fc800078e00ff */
[----:B------:R-:W-:Y:S01]  /*3060*/  FFMA.FTZ R144, R237, R241, R144 ;  /* 0x000000f1ed907223 */ /* 0x000fe20000010090 */
[----:B------:R-:W-:Y:S01]  /*3070*/  PRMT R237, R36, 0x7632, R237 ;  /* 0x0000763224ed7816 */ /* 0x000fe200000000ed */
[----:B------:R-:W-:Y:S01]  /*3080*/  IMAD.U32 R242, R181, 0x10000, RZ ;  /* 0x00010000b5f27824 */ /* 0x000fe200078e00ff */
[----:B------:R-:W3:Y:S03]  /*3090*/  LDG.E.CONSTANT R36, desc[UR8][R250.64+0x1e0c] ;  /* 0x001e0c08fa247981 */ /* 0x000ee6000c1e9900 */
        /* <DEDUP_REMOVED lines=75> */
[C---:B------:R-:W-:Y:S01]  /*3550*/  IMAD.U32 R241, R38.reuse, 0x10000, RZ ;  /* 0x0001000026f17824 */ /* 0x040fe200078e00ff */
[----:B------:R-:W-:-:S03]  /*3560*/  PRMT R38, R38, 0x7632, R38 ;  /* 0x0000763226267816 */ /* 0x000fc60000000026 */
[----:B------:R-:W-:Y:S01]  /*3570*/  FFMA.FTZ R248, R39, R241, R248 ;  /* 0x000000f127f87223 */ /* 0x000fe200000100f8 */
[----:B------:R-:W-:Y:S01]  /*3580*/  IMAD.U32 R241, R191, 0x10000, RZ ;  /* 0x00010000bff17824 */ /* 0x000fe200078e00ff */
[----:B------:R-:W4:Y:S01]  /*3590*/  LDG.E.CONSTANT R39, desc[UR8][R250.64+0x2404] ;  /* 0x00240408fa277981 */ /* 0x000f22000c1e9900 */
        /* <DEDUP_REMOVED lines=86> */
[----:B------:R-:W-:Y:S01]  /*3b00*/  IMAD.U32 R241, R234, 0x10000, RZ ;  /* 0x00010000eaf17824 */ /* 0x000fe200078e00ff */
[----:B------:R-:W4:Y:S01]  /*3b10*/  LDG.E.CONSTANT R238, desc[UR8][R250.64+0x2a00] ;  /* 0x002a0008faee7981 */ /* 0x000f22000c1e9900 */
        /* <DEDUP_REMOVED lines=15> */
[----:B------:R-:W-:Y:S01]  /*3c10*/  IMAD.U32 R241, R38, 0x10000, RZ ;  /* 0x0001000026f17824 */ /* 0x000fe200078e00ff */
        /* <DEDUP_REMOVED lines=102> */
[----:B------:R-:W-:Y:S01]  /*4280*/  IMAD.U32 R241, R38, 0x10000, RZ ;  /* 0x0001000026f17824 */ /* 0x000fe200078e00ff */
[----:B------:R-:W3:Y:S01]  /*4290*/  LDG.E.CONSTANT R39, desc[UR8][R250.64+0x300c] ;  /* 0x00300c08fa277981 */ /* 0x000ee2000c1e9900 */
        /* <DEDUP_REMOVED lines=43> */
[----:B------:R-:W4:Y:S01]  /*4550*/  LDG.E.CONSTANT R242, desc[UR8][R250.64+0x3600] ;  /* 0x00360008faf27981 */ /* 0x000f22000c1e9900 */
        /* <DEDUP_REMOVED lines=26> */
[----:B------:R-:W-:Y:S01]  /*4700*/  FFMA.FTZ R246, R241, R240, R246 ;  /* 0x000000f0f1f67223 */ /* 0x000fe200000100f6 */
[----:B------:R-:W-:Y:S01]  /*4710*/  IMAD.U32 R240, R226, 0x10000, RZ ;  /* 0x00010000e2f07824 */ /* 0x000fe200078e00ff */
[----:B------:R-:W-:Y:S01]  /*4720*/  UMOV UR4, 0x400 ;  /* 0x0000040000047882 */ /* 0x000fe20000000000 */
[----:B------:R-:W-:Y:S01]  /*4730*/  IMAD.U32 R239, R239, 0x10000, RZ ;  /* 0x00010000efef7824 */ /* 0x000fe200078e00ff */
[----:B------:R-:W4:Y:S03]  /*4740*/  LDG.E.CONSTANT R241, desc[UR8][R250.64+0x360c] ;  /* 0x00360c08faf17981 */ /* 0x000f26000c1e9900 */
[----:B------:R-:W-:Y:S01]  /*4750*/  FFMA.FTZ R249, R240, R239, R249 ;  /* 0x000000eff0f97223 */ /* 0x000fe200000100f9 */
[----:B------:R-:W-:Y:S01]  /*4760*/  SHF.L.U32 R239, R137, 0x10, RZ ;  /* 0x0000001089ef7819 */ /* 0x000fe200000006ff */
[C---:B------:R-:W-:Y:S01]  /*4770*/  IMAD.U32 R240, R238.reuse, 0x10000, RZ ;  /* 0x00010000eef07824 */ /* 0x040fe200078e00ff */
[----:B------:R-:W-:-:S03]  /*4780*/  PRMT R238, R238, 0x7632, R238 ;  /* 0x00007632eeee7816 */ /* 0x000fc600000000ee */
[----:B------:R-:W-:Y:S01]  /*4790*/  FFMA.FTZ R248, R239, R240, R248 ;  /* 0x000000f0eff87223 */ /* 0x000fe200000100f8 */
[----:B------:R-:W-:Y:S01]  /*47a0*/  IMAD.U32 R239, R227, 0x10000, RZ ;  /* 0x00010000e3ef7824 */ /* 0x000fe200078e00ff */
[----:B0-----:R-:W-:Y:S01]  /*47b0*/  ULEA UR4, UR5, UR4, 0x18 ;  /* 0x0000000405047291 */ /* 0x001fe2000f8ec0ff */
[----:B------:R-:W-:Y:S01]  /*47c0*/  IMAD.U32 R238, R238, 0x10000, RZ ;  /* 0x00010000eeee7824 */ /* 0x000fe200078e00ff */
[----:B------:R-:W4:Y:S03]  /*47d0*/  LDG.E.CONSTANT R240, desc[UR8][R250.64+0x3800] ;  /* 0x00380008faf07981 */ /* 0x000f26000c1e9900 */
[----:B------:R-:W-:Y:S01]  /*47e0*/  FFMA.FTZ R244, R239, R238, R244 ;  /* 0x000000eeeff47223 */ /* 0x000fe200000100f4 */
[----:B------:R-:W-:Y:S01]  /*47f0*/  SHF.L.U32 R239, R138, 0x10, RZ ;  /* 0x000000108aef7819 */ /* 0x000fe200000006ff */
[C---:B--2---:R-:W-:Y:S01]  /*4800*/  IMAD.U32 R238, R234.reuse, 0x10000, RZ ;  /* 0x00010000eaee7824 */ /* 0x044fe200078e00ff */
[----:B------:R-:W-:-:S03]  /*4810*/  PRMT R234, R234, 0x7632, R234 ;  /* 0x00007632eaea7816 */ /* 0x000fc600000000ea */
[----:B------:R-:W-:Y:S02]  /*4820*/  FFMA.FTZ R146, R239, R238, R146 ;  /* 0x000000eeef927223 */ /* 0x000fe40000010092 */
[----:B------:R-:W-:Y:S02]  /*4830*/  IMAD.U32 R238, R234, 0x10000, RZ ;  /* 0x00010000eaee7824 */ /* 0x000fe400078e00ff */
[----:B------:R-:W-:Y:S01]  /*4840*/  IMAD.U32 R234, R228, 0x10000, RZ ;  /* 0x00010000e4ea7824 */ /* 0x000fe200078e00ff */
[----:B------:R-:W-:-:S03]  /*4850*/  SHF.L.U32 R239, R139, 0x10, RZ ;  /* 0x000000108bef7819 */ /* 0x000fc600000006ff */
[----:B------:R-:W-:Y:S01]  /*4860*/  FFMA.FTZ R247, R234, R238, R247 ;  /* 0x000000eeeaf77223 */ /* 0x000fe200000100f7 */
[C---:B---3--:R-:W-:Y:S01]  /*4870*/  IMAD.U32 R234, R39.reuse, 0x10000, RZ ;  /* 0x0001000027ea7824 */ /* 0x048fe200078e00ff */
[----:B------:R-:W-:-:S03]  /*4880*/  PRMT R39, R39, 0x7632, R39 ;  /* 0x0000763227277816 */ /* 0x000fc60000000027 */
[----:B------:R-:W-:Y:S01]  /*4890*/  FFMA.FTZ R144, R239, R234, R144 ;  /* 0x000000eaef907223 */ /* 0x000fe20000010090 */
[----:B------:R-:W-:Y:S01]  /*48a0*/  IMAD.U32 R234, R229, 0x10000, RZ ;  /* 0x00010000e5ea7824 */ /* 0x000fe200078e00ff */
[----:B------:R-:W2:Y:S01]  /*48b0*/  LDG.E.CONSTANT R239, desc[UR8][R250.64+0x3a00] ;  /* 0x003a0008faef7981 */ /* 0x000ea2000c1e9900 */
[----:B------:R-:W-:-:S04]  /*48c0*/  IMAD.U32 R39, R39, 0x10000, RZ ;  /* 0x0001000027277824 */ /* 0x000fc800078e00ff */
[----:B------:R-:W-:Y:S01]  /*48d0*/  FFMA.FTZ R245, R234, R39, R245 ;  /* 0x00000027eaf57223 */ /* 0x000fe200000100f5 */
[----:B------:R-:W-:Y:S01]  /*48e0*/  SHF.L.U32 R39, R140, 0x10, RZ ;  /* 0x000000108c277819 */ /* 0x000fe200000006ff */
[C---:B----4-:R-:W-:Y:S01]  /*48f0*/  IMAD.U32 R234, R38.reuse, 0x10000, RZ ;  /* 0x0001000026ea7824 */ /* 0x050fe200078e00ff */
[----:B------:R-:W-:-:S03]  /*4900*/  PRMT R38, R38, 0x7632, R38 ;  /* 0x0000763226267816 */ /* 0x000fc60000000026 */
[----:B------:R-:W-:Y:S02]  /*4910*/  FFMA.FTZ R246, R39, R234, R246 ;  /* 0x000000ea27f67223 */ /* 0x000fe400000100f6 */
[----:B------:R-:W-:Y:S01]  /*4920*/  IMAD.U32 R39, R38, 0x10000, RZ ;  /* 0x0001000026277824 */ /* 0x000fe200078e00ff */
[----:B------:R-:W3:Y:S01]  /*4930*/  LDG.E.CONSTANT R234, desc[UR8][R250.64+0x3608] ;  /* 0x00360808faea7981 */ /* 0x000ee2000c1e9900 */
[----:B------:R-:W-:-:S04]  /*4940*/  IMAD.U32 R38, R230, 0x10000, RZ ;  /* 0x00010000e6267824 */ /* 0x000fc800078e00ff */
[----:B------:R-:W-:Y:S01]  /*4950*/  FFMA.FTZ R249, R38, R39, R249 ;  /* 0x0000002726f97223 */ /* 0x000fe200000100f9 */
[----:B------:R-:W-:Y:S01]  /*4960*/  SHF.L.U32 R39, R141, 0x10, RZ ;  /* 0x000000108d277819 */ /* 0x000fe200000006ff */
[C---:B------:R-:W-:Y:S01]  /*4970*/  IMAD.U32 R38, R37.reuse, 0x10000, RZ ;  /* 0x0001000025267824 */ /* 0x040fe200078e00ff */
[----:B------:R-:W-:-:S03]  /*4980*/  PRMT R37, R37, 0x7632, R37 ;  /* 0x0000763225257816 */ /* 0x000fc60000000025 */
[----:B------:R-:W-:Y:S02]  /*4990*/  FFMA.FTZ R248, R39, R38, R248 ;  /* 0x0000002627f87223 */ /* 0x000fe400000100f8 */
[----:B------:R-:W-:Y:S02]  /*49a0*/  IMAD.U32 R38, R37, 0x10000, RZ ;  /* 0x0001000025267824 */ /* 0x000fe400078e00ff */
        /* <DEDUP_REMOVED lines=10> */
[----:B------:R-:W-:-:S04]  /*4a50*/  IMAD.U32 R36, R237, 0x10000, RZ ;  /* 0x00010000ed247824 */ /* 0x000fc800078e00ff */
[----:B------:R-:W-:Y:S02]  /*4a60*/  FFMA.FTZ R144, R37, R36, R144 ;  /* 0x0000002425907223 */ /* 0x000fe40000010090 */
[----:B------:R-:W0:Y:S01]  /*4a70*/  LDS.128 R36, [UR4+0x1a0] ;  /* 0x0001a004ff247984 */ /* 0x000e220008000c00 */
[----:B------:R-:W-:Y:S01]  /*4a80*/  PRMT R237, R237, 0x7632, R237 ;  /* 0x00007632eded7816 */ /* 0x000fe200000000ed */
[----:B------:R-:W-:-:S04]  /*4a90*/  IMAD.U32 R238, R233, 0x10000, RZ ;  /* 0x00010000e9ee7824 */ /* 0x000fc800078e00ff */
[----:B------:R-:W-:-:S04]  /*4aa0*/  IMAD.U32 R237, R237, 0x10000, RZ ;  /* 0x00010000eded7824 */ /* 0x000fc800078e00ff */
[----:B------:R-:W-:Y:S01]  /*4ab0*/  FFMA.FTZ R245, R238, R237, R245 ;  /* 0x000000edeef57223 */ /* 0x000fe200000100f5 */
[C---:B------:R-:W-:Y:S01]  /*4ac0*/  IMAD.U32 R238, R235.reuse, 0x10000, RZ ;  /* 0x00010000ebee7824 */ /* 0x040fe200078e00ff */
[----:B------:R-:W-:-:S05]  /*4ad0*/  PRMT R235, R235, 0x7632, R235 ;  /* 0x00007632ebeb7816 */ /* 0x000fca00000000eb */
[----:B------:R-:W-:Y:S01]  /*4ae0*/  IMAD.U32 R235, R235, 0x10000, RZ ;  /* 0x00010000ebeb7824 */ /* 0x000fe200078e00ff */
[C---:B0-----:R-:W-:Y:S02]  /*4af0*/  SHF.L.U32 R237, R36.reuse, 0x10, RZ ;  /* 0x0000001024ed7819 */ /* 0x041fe400000006ff */
[----:B------:R-:W-:-:S03]  /*4b00*/  PRMT R36, R36, 0x7632, R36 ;  /* 0x0000763224247816 */ /* 0x000fc60000000024 */
[----:B------:R-:W-:Y:S02]  /*4b10*/  FFMA.FTZ R246, R237, R238, R246 ;  /* 0x000000eeedf67223 */ /* 0x000fe400000100f6 */
[----:B------:R-:W-:Y:S01]  /*4b20*/  IMAD.U32 R36, R36, 0x10000, RZ ;  /* 0x0001000024247824 */ /* 0x000fe200078e00ff */
[----:B------:R-:W4:Y:S03]  /*4b30*/  LDG.E.CONSTANT R238, desc[UR8][R250.64+0x3804] ;  /* 0x00380408faee7981 */ /* 0x000f26000c1e9900 */
[----:B------:R-:W-:Y:S01]  /*4b40*/  FFMA.FTZ R249, R36, R235, R249 ;  /* 0x000000eb24f97223 */ /* 0x000fe200000100f9 */
[----:B------:R-:W-:Y:S01]  /*4b50*/  SHF.L.U32 R235, R37, 0x10, RZ ;  /* 0x0000001025eb7819 */ /* 0x000fe200000006ff */
[----:B------:R-:W-:Y:S01]  /*4b60*/  IMAD.U32 R36, R147, 0x10000, RZ ;  /* 0x0001000093247824 */ /* 0x000fe200078e00ff */
[----:B------:R-:W2:Y:S03]  /*4b70*/  LDG.E.CONSTANT R237, desc[UR8][R250.64+0x380c] ;  /* 0x00380c08faed7981 */ /* 0x000ea6000c1e9900 */
[----:B------:R-:W-:-:S02]  /*4b80*/  FFMA.FTZ R248, R235, R36, R248 ;  /* 0x00000024ebf87223 */ /* 0x000fc400000100f8 */
[----:B------:R-:W2:Y:S01]  /*4b90*/  LDG.E.CONSTANT R235, desc[UR8][R250.64+0x3808] ;  /* 0x00380808faeb7981 */ /* 0x000ea2000c1e9900 */
[----:B------:R-:W-:Y:S02]  /*4ba0*/  PRMT R37, R37, 0x7632, R37 ;  /* 0x0000763225257816 */ /* 0x000fe40000000025 */
[----:B------:R-:W-:-:S03]  /*4bb0*/  PRMT R147, R147, 0x7632, R147 ;  /* 0x0000763293937816 */ /* 0x000fc60000000093 */
[----:B------:R-:W-:Y:S02]  /*4bc0*/  IMAD.U32 R37, R37, 0x10000, RZ ;  /* 0x0001000025257824 */ /* 0x000fe400078e00ff */
[----:B------:R-:W-:Y:S02]  /*4bd0*/  IMAD.U32 R147, R147, 0x10000, RZ ;  /* 0x0001000093937824 */ /* 0x000fe400078e00ff */
[----:B------:R-:W-:Y:S02]  /*4be0*/  IMAD.U32 R36, R145, 0x10000, RZ ;  /* 0x0001000091247824 */ /* 0x000fe400078e00ff */
[----:B------:R-:W-:Y:S01]  /*4bf0*/  FFMA.FTZ R244, R37, R147, R244 ;  /* 0x0000009325f47223 */ /* 0x000fe200000100f4 */
[C---:B------:R-:W-:Y:S02]  /*4c00*/  SHF.L.U32 R37, R38.reuse, 0x10, RZ ;  /* 0x0000001026257819 */ /* 0x040fe400000006ff */
[----:B------:R-:W-:Y:S02]  /*4c10*/  PRMT R38, R38, 0x7632, R38 ;  /* 0x0000763226267816 */ /* 0x000fe40000000026 */
[----:B------:R-:W-:-:S03]  /*4c20*/  PRMT R145, R145, 0x7632, R145 ;  /* 0x0000763291917816 */ /* 0x000fc60000000091 */
[----:B------:R-:W-:Y:S02]  /*4c30*/  IMAD.U32 R38, R38, 0x10000, RZ ;  /* 0x0001000026267824 */ /* 0x000fe400078e00ff */
[----:B------:R-:W-:Y:S02]  /*4c40*/  IMAD.U32 R145, R145, 0x10000, RZ ;  /* 0x0001000091917824 */ /* 0x000fe400078e00ff */
[----:B------:R-:W-:Y:S01]  /*4c50*/  FFMA.FTZ R37, R37, R36, R146 ;  /* 0x0000002425257223 */ /* 0x000fe20000010092 */
[C---:B------:R-:W-:Y:S01]  /*4c60*/  IMAD.U32 R36, R236.reuse, 0x10000, RZ ;  /* 0x00010000ec247824 */ /* 0x040fe200078e00ff */
[----:B------:R-:W-:Y:S01]  /*4c70*/  PRMT R236, R236, 0x7632, R236 ;  /* 0x00007632ecec7816 */ /* 0x000fe200000000ec */
[----:B------:R-:W-:Y:S01]  /*4c80*/  FFMA.FTZ R247, R38, R145, R247 ;  /* 0x0000009126f77223 */ /* 0x000fe200000100f7 */
[C---:B------:R-:W-:Y:S02]  /*4c90*/  SHF.L.U32 R145, R39.reuse, 0x10, RZ ;  /* 0x0000001027917819 */ /* 0x040fe400000006ff */
[----:B------:R-:W-:Y:S01]  /*4ca0*/  PRMT R39, R39, 0x7632, R39 ;  /* 0x0000763227277816 */ /* 0x000fe20000000027 */
[----:B------:R-:W-:-:S04]  /*4cb0*/  IMAD.U32 R236, R236, 0x10000, RZ ;  /* 0x00010000ecec7824 */ /* 0x000fc800078e00ff */
[----:B------:R-:W-:-:S04]  /*4cc0*/  IMAD.U32 R38, R39, 0x10000, RZ ;  /* 0x0001000027267824 */ /* 0x000fc800078e00ff */
[----:B------:R-:W-:Y:S02]  /*4cd0*/  FFMA.FTZ R245, R38, R236, R245 ;  /* 0x000000ec26f57223 */ /* 0x000fe400000100f5 */
[----:B------:R-:W2:Y:S01]  /*4ce0*/  LDG.E.CONSTANT R236, desc[UR8][R250.64+0x3a04] ;  /* 0x003a0408faec7981 */ /* 0x000ea2000c1e9900 */
[----:B------:R-:W-:-:S03]  /*4cf0*/  FFMA.FTZ R36, R145, R36, R144 ;  /* 0x0000002491247223 */ /* 0x000fc60000010090 */
[----:B------:R-:W0:Y:S01]  /*4d00*/  LDS.128 R144, [UR4+0x1b0] ;  /* 0x0001b004ff907984 */ /* 0x000e220008000c00 */
[C---:B------:R-:W-:Y:S01]  /*4d10*/  IMAD.U32 R38, R242.reuse, 0x10000, RZ ;  /* 0x00010000f2267824 */ /* 0x040fe200078e00ff */
[----:B------:R-:W-:-:S05]  /*4d20*/  PRMT R242, R242, 0x7632, R242 ;  /* 0x00007632f2f27816 */ /* 0x000fca00000000f2 */
[----:B------:R-:W-:Y:S01]  /*4d30*/  IMAD.U32 R242, R242, 0x10000, RZ ;  /* 0x00010000f2f27824 */ /* 0x000fe200078e00ff */
[----:B0-----:R-:W-:-:S05]  /*4d40*/  SHF.L.U32 R39, R144, 0x10, RZ ;  /* 0x0000001090277819 */ /* 0x001fca00000006ff */
[----:B------:R-:W-:Y:S01]  /*4d50*/  FFMA.FTZ R246, R39, R38, R246 ;  /* 0x0000002627f67223 */ /* 0x000fe200000100f6 */
[----:B------:R-:W-:Y:S01]  /*4d60*/  SHF.L.U32 R39, R145, 0x10, RZ ;  /* 0x0000001091277819 */ /* 0x000fe200000006ff */
[----:B------:R-:W-:Y:S01]  /*4d70*/  IMAD.U32 R38, R243, 0x10000, RZ ;  /* 0x00010000f3267824 */ /* 0x000fe200078e00ff */
[----:B------:R-:W-:Y:S02]  /*4d80*/  PRMT R145, R145, 0x7632, R145 ;  /* 0x0000763291917816 */ /* 0x000fe40000000091 */
[----:B------:R-:W-:Y:S02]  /*4d90*/  PRMT R243, R243, 0x7632, R243 ;  /* 0x00007632f3f37816 */ /* 0x000fe400000000f3 */
[----:B------:R-:W-:Y:S01]  /*4da0*/  PRMT R144, R144, 0x7632, R144 ;  /* 0x0000763290907816 */ /* 0x000fe20000000090 */
[----:B------:R-:W-:Y:S02]  /*4db0*/  IMAD.U32 R145, R145, 0x10000, RZ ;  /* 0x0001000091917824 */ /* 0x000fe400078e00ff */
[----:B------:R-:W-:-:S02]  /*4dc0*/  IMAD.U32 R243, R243, 0x10000, RZ ;  /* 0x00010000f3f37824 */ /* 0x000fc400078e00ff */
[----:B------:R-:W-:Y:S01]  /*4dd0*/  FFMA.FTZ R248, R39, R38, R248 ;  /* 0x0000002627f87223 */ /* 0x000fe200000100f8 */
[----:B------:R-:W-:Y:S01]  /*4de0*/  SHF.L.U32 R38, R146, 0x10, RZ ;  /* 0x0000001092267819 */ /* 0x000fe200000006ff */
[----:B------:R-:W-:Y:S01]  /*4df0*/  FFMA.FTZ R244, R145, R243, R244 ;  /* 0x000000f391f47223 */ /* 0x000fe200000100f4 */
[----:B------:R-:W-:Y:S01]  /*4e00*/  IMAD.U32 R144, R144, 0x10000, RZ ;  /* 0x0001000090907824 */ /* 0x000fe200078e00ff */
[----:B------:R-:W-:Y:S01]  /*4e10*/  PRMT R146, R146, 0x7632, R146 ;  /* 0x0000763292927816 */ /* 0x000fe20000000092 */
[----:B------:R-:W2:Y:S02]  /*4e20*/  LDG.E.CONSTANT R243, desc[UR8][R250.64+0x3a08] ;  /* 0x003a0808faf37981 */ /* 0x000ea4000c1e9900 */
[----:B------:R-:W-:Y:S01]  /*4e30*/  FFMA.FTZ R242, R144, R242, R249 ;  /* 0x000000f290f27223 */ /* 0x000fe200000100f9 */
[C---:B------:R-:W-:Y:S02]  /*4e40*/  IMAD.U32 R144, R241.reuse, 0x10000, RZ ;  /* 0x00010000f1907824 */ /* 0x040fe400078e00ff */
[----:B------:R-:W-:Y:S01]  /*4e50*/  IMAD.U32 R146, R146, 0x10000, RZ ;  /* 0x0001000092927824 */ /* 0x000fe200078e00ff */
[----:B------:R-:W-:-:S05]  /*4e60*/  PRMT R241, R241, 0x7632, R241 ;  /* 0x00007632f1f17816 */ /* 0x000fca00000000f1 */
[----:B------:R-:W-:Y:S02]  /*4e70*/  IMAD.U32 R241, R241, 0x10000, RZ ;  /* 0x00010000f1f17824 */ /* 0x000fe400078e00ff */
[----:B---3--:R-:W-:-:S04]  /*4e80*/  IMAD.U32 R145, R234, 0x10000, RZ ;  /* 0x00010000ea917824 */ /* 0x008fc800078e00ff */
[----:B------:R-:W-:Y:S01]  /*4e90*/  FFMA.FTZ R145, R38, R145, R37 ;  /* 0x0000009126917223 */ /* 0x000fe20000010025 */
[----:B------:R-:W-:Y:S02]  /*4ea0*/  SHF.L.U32 R37, R147, 0x10, RZ ;  /* 0x0000001093257819 */ /* 0x000fe400000006ff */
[----:B------:R-:W-:-:S03]  /*4eb0*/  PRMT R234, R234, 0x7632, R234 ;  /* 0x00007632eaea7816 */ /* 0x000fc600000000ea */
[----:B------:R-:W-:Y:S02]  /*4ec0*/  FFMA.FTZ R144, R37, R144, R36 ;  /* 0x0000009025907223 */ /* 0x000fe40000010024 */
[----:B------:R-:W0:Y:S01]  /*4ed0*/  LDS.128 R36, [UR4+0x1c0] ;  /* 0x0001c004ff247984 */ /* 0x000e220008000c00 */
[----:B------:R-:W-:-:S04]  /*4ee0*/  IMAD.U32 R234, R234, 0x10000, RZ ;  /* 0x00010000eaea7824 */ /* 0x000fc800078e00ff */
[----:B------:R-:W-:Y:S02]  /*4ef0*/  FFMA.FTZ R247, R146, R234, R247 ;  /* 0x000000ea92f77223 */ /* 0x000fe400000100f7 */
[----:B------:R-:W3:Y:S01]  /*4f00*/  LDG.E.CONSTANT R234, desc[UR8][R250.64+0x3a0c] ;  /* 0x003a0c08faea7981 */ /* 0x000ee2000c1e9900 */
[----:B------:R-:W-:-:S05]  /*4f10*/  PRMT R147, R147, 0x7632, R147 ;  /* 0x0000763293937816 */ /* 0x000fca0000000093 */
[----:B------:R-:W-:-:S04]  /*4f20*/  IMAD.U32 R146, R147, 0x10000, RZ ;  /* 0x0001000093927824 */ /* 0x000fc800078e00ff */
[----:B------:R-:W-:Y:S01]  /*4f30*/  FFMA.FTZ R245, R146, R241, R245 ;  /* 0x000000f192f57223 */ /* 0x000fe200000100f5 */
[C---:B------:R-:W-:Y:S01]  /*4f40*/  IMAD.U32 R146, R240.reuse, 0x10000, RZ ;  /* 0x00010000f0927824 */ /* 0x040fe200078e00ff */
[----:B------:R-:W-:Y:S01]  /*4f50*/  PRMT R240, R240, 0x7632, R240 ;  /* 0x00007632f0f07816 */ /* 0x000fe200000000f0 */
[----:B------:R-:W3:Y:S04]  /*4f60*/  LDG.E.CONSTANT R241, desc[UR8][R250.64+0x3c00] ;  /* 0x003c0008faf17981 */ /* 0x000ee8000c1e9900 */
[----:B------:R-:W-:Y:S01]  /*4f70*/  IMAD.U32 R240, R240, 0x10000, RZ ;  /* 0x00010000f0f07824 */ /* 0x000fe200078e00ff */
[C---:B0-----:R-:W-:Y:S02]  /*4f80*/  SHF.L.U32 R147, R36.reuse, 0x10, RZ ;  /* 0x0000001024937819 */ /* 0x041fe400000006ff */
[----:B------:R-:W-:-:S03]  /*4f90*/  PRMT R36, R36, 0x7632, R36 ;  /* 0x0000763224247816 */ /* 0x000fc60000000024 */
[----:B------:R-:W-:Y:S02]  /*4fa0*/  FFMA.FTZ R246, R147, R146, R246 ;  /* 0x0000009293f67223 */ /* 0x000fe400000100f6 */
[----:B------:R-:W-:-:S04]  /*4fb0*/  IMAD.U32 R147, R36, 0x10000, RZ ;  /* 0x0001000024937824 */ /* 0x000fc800078e00ff */
[----:B------:R-:W-:Y:S01]  /*4fc0*/  FFMA.FTZ R242, R147, R240, R242 ;  /* 0x000000f093f27223 */ /* 0x000fe200000100f2 */
[C---:B------:R-:W-:Y:S02]  /*4fd0*/  SHF.L.U32 R147, R37.reuse, 0x10, RZ ;  /* 0x0000001025937819 */ /* 0x040fe400000006ff */
[----:B------:R-:W-:-:S05]  /*4fe0*/  PRMT R37, R37, 0x7632, R37 ;  /* 0x0000763225257816 */ /* 0x000fca0000000025 */
[----:B------:R-:W-:Y:S01]  /*4ff0*/  IMAD.U32 R37, R37, 0x10000, RZ ;  /* 0x0001000025257824 */ /* 0x000fe200078e00ff */
[C---:B------:R-:W-:Y:S02]  /*5000*/  SHF.L.U32 R146, R38.reuse, 0x10, RZ ;  /* 0x0000001026927819 */ /* 0x040fe400000006ff */
[----:B------:R-:W-:Y:S01]  /*5010*/  PRMT R38, R38, 0x7632, R38 ;  /* 0x0000763226267816 */ /* 0x000fe20000000026 */
[C---:B----4-:R-:W-:Y:S01]  /*5020*/  IMAD.U32 R36, R238.reuse, 0x10000, RZ ;  /* 0x00010000ee247824 */ /* 0x050fe200078e00ff */
[----:B------:R-:W-:-:S03]  /*5030*/  PRMT R238, R238, 0x7632, R238 ;  /* 0x00007632eeee7816 */ /* 0x000fc600000000ee */
[----:B------:R-:W-:Y:S02]  /*5040*/  FFMA.FTZ R248, R147, R36, R248 ;  /* 0x0000002493f87223 */ /* 0x000fe400000100f8 */
[----:B------:R-:W-:-:S04]  /*5050*/  IMAD.U32 R36, R238, 0x10000, RZ ;  /* 0x00010000ee247824 */ /* 0x000fc800078e00ff */
[----:B------:R-:W-:Y:S01]  /*5060*/  FFMA.FTZ R36, R37, R36, R244 ;  /* 0x0000002425247223 */ /* 0x000fe200000100f4 */
[C---:B--2---:R-:W-:Y:S01]  /*5070*/  IMAD.U32 R37, R235.reuse, 0x10000, RZ ;  /* 0x00010000eb257824 */ /* 0x044fe200078e00ff */
[----:B------:R-:W-:Y:S01]  /*5080*/  PRMT R235, R235, 0x7632, R235 ;  /* 0x00007632ebeb7816 */ /* 0x000fe200000000eb */
[----:B------:R-:W2:Y:S01]  /*5090*/  LDG.E.CONSTANT R244, desc[UR8][R250.64+0x3c04] ;  /* 0x003c0408faf47981 */ /* 0x000ea2000c1e9900 */
[----:B------:R-:W-:-:S03]  /*50a0*/  IMAD.U32 R38, R38, 0x10000, RZ ;  /* 0x0001000026267824 */ /* 0x000fc600078e00ff */
[----:B------:R-:W-:Y:S02]  /*50b0*/  IMAD.U32 R235, R235, 0x10000, RZ ;  /* 0x00010000ebeb7824 */ /* 0x000fe400078e00ff */
[----:B------:R-:W-:Y:S01]  /*50c0*/  FFMA.FTZ R37, R146, R37, R145 ;  /* 0x0000002592257223 */ /* 0x000fe20000010091 */
[----:B------:R-:W-:Y:S01]  /*50d0*/  SHF.L.U32 R145, R39, 0x10, RZ ;  /* 0x0000001027917819 */ /* 0x000fe200000006ff */
[----:B------:R-:W-:Y:S01]  /*50e0*/  FFMA.FTZ R247, R38, R235, R247 ;  /* 0x000000eb26f77223 */ /* 0x000fe200000100f7 */
[----:B------:R-:W-:Y:S01]  /*50f0*/  IMAD.U32 R38, R237, 0x10000, RZ ;  /* 0x00010000ed267824 */ /* 0x000fe200078e00ff */
[----:B------:R-:W4:Y:S03]  /*5100*/  LDG.E.CONSTANT R235, desc[UR8][R250.64+0x3c08] ;  /* 0x003c0808faeb7981 */ /* 0x000f26000c1e9900 */
[----:B------:R-:W-:Y:S02]  /*5110*/  FFMA.FTZ R38, R145, R38, R144 ;  /* 0x0000002691267223 */ /* 0x000fe40000010090 */
[----:B------:R-:W0:Y:S01]  /*5120*/  LDS.128 R144, [UR4+0x1d0] ;  /* 0x0001d004ff907984 */ /* 0x000e220008000c00 */
[----:B------:R-:W-:-:S02]  /*5130*/  PRMT R39, R39, 0x7632, R39 ;  /* 0x0000763227277816 */ /* 0x000fc40000000027 */
[----:B------:R-:W-:Y:S02]  /*5140*/  PRMT R240, R237, 0x7632, R240 ;  /* 0x00007632edf07816 */ /* 0x000fe400000000f0 */
[----:B------:R-:W4:Y:S01]  /*5150*/  LDG.E.CONSTANT R237, desc[UR8][R250.64+0x3c0c] ;  /* 0x003c0c08faed7981 */ /* 0x000f22000c1e9900 */
[----:B------:R-:W-:Y:S02]  /*5160*/  IMAD.U32 R238, R39, 0x10000, RZ ;  /* 0x0001000027ee7824 */ /* 0x000fe400078e00ff */
[----:B------:R-:W-:-:S04]  /*5170*/  IMAD.U32 R240, R240, 0x10000, RZ ;  /* 0x00010000f0f07824 */ /* 0x000fc800078e00ff */
[----:B------:R-:W-:Y:S01]  /*5180*/  FFMA.FTZ R245, R238, R240, R245 ;  /* 0x000000f0eef57223 */ /* 0x000fe200000100f5 */
[C---:B------:R-:W-:Y:S01]  /*5190*/  IMAD.U32 R238, R239.reuse, 0x10000, RZ ;  /* 0x00010000efee7824 */ /* 0x040fe200078e00ff */
[----:B------:R-:W-:Y:S01]  /*51a0*/  PRMT R239, R239, 0x7632, R239 ;  /* 0x00007632efef7816 */ /* 0x000fe200000000ef */
[----:B------:R-:W4:Y:S01]  /*51b0*/  LDG.E.CONSTANT R240, desc[UR8][R250.64+0x3e04] ;  /* 0x003e0408faf07981 */ /* 0x000f22000c1e9900 */
[----:B0-----:R-:W-:-:S05]  /*51c0*/  SHF.L.U32 R39, R144, 0x10, RZ ;  /* 0x0000001090277819 */ /* 0x001fca00000006ff */
[----:B------:R-:W-:Y:S02]  /*51d0*/  FFMA.FTZ R246, R39, R238, R246 ;  /* 0x000000ee27f67223 */ /* 0x000fe400000100f6 */
[----:B------:R-:W4:Y:S01]  /*51e0*/  LDG.E.CONSTANT R238, desc[UR8][R250.64+0x3e00] ;  /* 0x003e0008faee7981 */ /* 0x000f22000c1e9900 */
[----:B------:R-:W-:-:S05]  /*51f0*/  PRMT R144, R144, 0x7632, R144 ;  /* 0x0000763290907816 */ /* 0x000fca0000000090 */
[----:B------:R-:W-:Y:S02]  /*5200*/  IMAD.U32 R39, R144, 0x10000, RZ ;  /* 0x0001000090277824 */ /* 0x000fe400078e00ff */
[----:B------:R-:W-:Y:S02]  /*5210*/  IMAD.U32 R144, R239, 0x10000, RZ ;  /* 0x00010000ef907824 */ /* 0x000fe400078e00ff */
[----:B------:R-:W-:Y:S02]  /*5220*/  IMAD.U32 R239, R236, 0x10000, RZ ;  /* 0x00010000ecef7824 */ /* 0x000fe400078e00ff */
[----:B------:R-:W-:Y:S01]  /*5230*/  FFMA.FTZ R144, R39, R144, R242 ;  /* 0x0000009027907223 */ /* 0x000fe200000100f2 */
[----:B------:R-:W-:Y:S01]  /*5240*/  SHF.L.U32 R39, R145, 0x10, RZ ;  /* 0x0000001091277819 */ /* 0x000fe200000006ff */
[----:B------:R-:W4:Y:S04]  /*5250*/  LDG.E.CONSTANT R242, desc[UR8][R250.64+0x3e0c] ;  /* 0x003e0c08faf27981 */ /* 0x000f28000c1e9900 */
[----:B------:R-:W-:-:S02]  /*5260*/  FFMA.FTZ R248, R39, R239, R248 ;  /* 0x000000ef27f87223 */ /* 0x000fc400000100f8 */
[----:B------:R-:W4:Y:S01]  /*5270*/  LDG.E.CONSTANT R239, desc[UR8][R250.64+0x3e08] ;  /* 0x003e0808faef7981 */ /* 0x000f22000c1e9900 */
[----:B------:R-:W-:Y:S02]  /*5280*/  PRMT R145, R145, 0x7632, R145 ;  /* 0x0000763291917816 */ /* 0x000fe40000000091 */
[----:B------:R-:W-:-:S03]  /*5290*/  PRMT R236, R236, 0x7632, R236 ;  /* 0x00007632ecec7816 */ /* 0x000fc600000000ec */
[----:B------:R-:W-:Y:S02]  /*52a0*/  IMAD.U32 R145, R145, 0x10000, RZ ;  /* 0x0001000091917824 */ /* 0x000fe400078e00ff */
[----:B------:R-:W-:-:S04]  /*52b0*/  IMAD.U32 R236, R236, 0x10000, RZ ;  /* 0x00010000ecec7824 */ /* 0x000fc800078e00ff */
[----:B------:R-:W-:Y:S01]  /*52c0*/  FFMA.FTZ R145, R145, R236, R36 ;  /* 0x000000ec91917223 */ /* 0x000fe20000010024 */
[----:B------:R-:W-:Y:S01]  /*52d0*/  SHF.L.U32 R36, R146, 0x10, RZ ;  /* 0x0000001092247819 */ /* 0x000fe200000006ff */
[----:B------:R-:W-:-:S04]  /*52e0*/  IMAD.U32 R249, R243, 0x10000, RZ ;  /* 0x00010000f3f97824 */ /* 0x000fc800078e00ff */
[----:B------:R-:W-:Y:S01]  /*52f0*/  FFMA.FTZ R249, R36, R249, R37 ;  /* 0x000000f924f97223 */ /* 0x000fe20000010025 */
[----:B------:R-:W-:Y:S02]  /*5300*/  SHF.L.U32 R37, R147, 0x10, RZ ;  /* 0x0000001093257819 */ /* 0x000fe400000006ff */
[----:B------:R-:W-:Y:S02]  /*5310*/  PRMT R146, R146, 0x7632, R146 ;  /* 0x0000763292927816 */ /* 0x000fe40000000092 */
[----:B------:R-:W-:Y:S02]  /*5320*/  PRMT R243, R243, 0x7632, R243 ;  /* 0x00007632f3f37816 */ /* 0x000fe400000000f3 */
[----:B------:R-:W-:Y:S01]  /*5330*/  PRMT R147, R147, 0x7632, R147 ;  /* 0x0000763293937816 */ /* 0x000fe20000000093 */
[----:B------:R-:W-:Y:S02]  /*5340*/  IMAD.U32 R146, R146, 0x10000, RZ ;  /* 0x0001000092927824 */ /* 0x000fe400078e00ff */
[----:B------:R-:W-:-:S04]  /*5350*/  IMAD.U32 R243, R243, 0x10000, RZ ;  /* 0x00010000f3f37824 */ /* 0x000fc800078e00ff */
[----:B------:R-:W-:Y:S01]  /*5360*/  FFMA.FTZ R247, R146, R243, R247 ;  /* 0x000000f392f77223 */ /* 0x000fe200000100f7 */
[----:B------:R-:W-:Y:S02]  /*5370*/  IMAD.U32 R146, R147, 0x10000, RZ ;  /* 0x0001000093927824 */ /* 0x000fe400078e00ff */
[----:B---3--:R-:W-:-:S04]  /*5380*/  IMAD.U32 R236, R234, 0x10000, RZ ;  /* 0x00010000eaec7824 */ /* 0x008fc800078e00ff */
[----:B------:R-:W-:Y:S02]  /*5390*/  FFMA.FTZ R236, R37, R236, R38 ;  /* 0x000000ec25ec7223 */ /* 0x000fe40000010026 */
[----:B------:R-:W0:Y:S01]  /*53a0*/  LDS.128 R36, [UR4+0x1e0] ;  /* 0x0001e004ff247984 */ /* 0x000e220008000c00 */
[----:B------:R-:W-:-:S05]  /*53b0*/  PRMT R234, R234, 0x7632, R234 ;  /* 0x00007632eaea7816 */ /* 0x000fca00000000ea */
[----:B------:R-:W-:-:S04]  /*53c0*/  IMAD.U32 R234, R234, 0x10000, RZ ;  /* 0x00010000eaea7824 */ /* 0x000fc800078e00ff */
[----:B------:R-:W-:Y:S01]  /*53d0*/  FFMA.FTZ R245, R146, R234, R245 ;  /* 0x000000ea92f57223 */ /* 0x000fe200000100f5 */
[C---:B------:R-:W-:Y:S01]  /*53e0*/  IMAD.U32 R146, R241.reuse, 0x10000, RZ ;  /* 0x00010000f1927824 */ /* 0x040fe200078e00ff */
[----:B------:R-:W-:Y:S02]  /*53f0*/  PRMT R241, R241, 0x7632, R241 ;  /* 0x00007632f1f17816 */ /* 0x000fe400000000f1 */
[C---:B0-----:R-:W-:Y:S02]  /*5400*/  SHF.L.U32 R147, R36.reuse, 0x10, RZ ;  /* 0x0000001024937819 */ /* 0x041fe400000006ff */
[----:B------:R-:W-:-:S03]  /*5410*/  PRMT R36, R36, 0x7632, R36 ;  /* 0x0000763224247816 */ /* 0x000fc60000000024 */
[----:B------:R-:W-:Y:S02]  /*5420*/  FFMA.FTZ R246, R147, R146, R246 ;  /* 0x0000009293f67223 */ /* 0x000fe400000100f6 */
[----:B------:R-:W-:Y:S02]  /*5430*/  IMAD.U32 R147, R36, 0x10000, RZ ;  /* 0x0001000024937824 */ /* 0x000fe400078e00ff */
[----:B------:R-:W-:-:S04]  /*5440*/  IMAD.U32 R36, R241, 0x10000, RZ ;  /* 0x00010000f1247824 */ /* 0x000fc800078e00ff */
[----:B------:R-:W-:Y:S01]  /*5450*/  FFMA.FTZ R36, R147, R36, R144 ;  /* 0x0000002493247223 */ /* 0x000fe20000010090 */
[C---:B------:R-:W-:Y:S02]  /*5460*/  SHF.L.U32 R147, R37.reuse, 0x10, RZ ;  /* 0x0000001025937819 */ /* 0x040fe400000006ff */
[----:B------:R-:W-:Y:S01]  /*5470*/  PRMT R37, R37, 0x7632, R37 ;  /* 0x0000763225257816 */ /* 0x000fe20000000025 */
[C---:B--2---:R-:W-:Y:S01]  /*5480*/  IMAD.U32 R144, R244.reuse, 0x10000, RZ ;  /* 0x00010000f4907824 */ /* 0x044fe200078e00ff */
[----:B------:R-:W-:-:S03]  /*5490*/  PRMT R244, R244, 0x7632, R244 ;  /* 0x00007632f4f47816 */ /* 0x000fc600000000f4 */
[----:B------:R-:W-:Y:S01]  /*54a0*/  FFMA.FTZ R248, R147, R144, R248 ;  /* 0x0000009093f87223 */ /* 0x000fe200000100f8 */
[----:B------:R-:W-:Y:S02]  /*54b0*/  IMAD.U32 R144, R37, 0x10000, RZ ;  /* 0x0001000025907824 */ /* 0x000fe400078e00ff */
[----:B------:R-:W-:-:S04]  /*54c0*/  IMAD.U32 R37, R244, 0x10000, RZ ;  /* 0x00010000f4257824 */ /* 0x000fc800078e00ff */
[----:B------:R-:W-:Y:S01]  /*54d0*/  FFMA.FTZ R37, R144, R37, R145 ;  /* 0x0000002590257223 */ /* 0x000fe20000010091 */
[----:B------:R-:W-:Y:S01]  /*54e0*/  SHF.L.U32 R144, R38, 0x10, RZ ;  /* 0x0000001026907819 */ /* 0x000fe200000006ff */
[----:B----4-:R-:W-:-:S04]  /*54f0*/  IMAD.U32 R145, R235, 0x10000, RZ ;  /* 0x00010000eb917824 */ /* 0x010fc800078e00ff */
[----:B------:R-:W-:Y:S02]  /*5500*/  FFMA.FTZ R249, R144, R145, R249 ;  /* 0x0000009190f97223 */ /* 0x000fe400000100f9 */
[----:B------:R-:W0:Y:S01]  /*5510*/  LDS.128 R144, [UR4+0x1f0] ;  /* 0x0001f004ff907984 */ /* 0x000e220008000c00 */
[----:B------:R-:W-:Y:S02]  /*5520*/  PRMT R38, R38, 0x7632, R38 ;  /* 0x0000763226267816 */ /* 0x000fe40000000026 */
[----:B------:R-:W-:-:S03]  /*5530*/  PRMT R235, R235, 0x7632, R235 ;  /* 0x00007632ebeb7816 */ /* 0x000fc600000000eb */
[----:B------:R-:W-:Y:S02]  /*5540*/  IMAD.U32 R38, R38, 0x10000, RZ ;  /* 0x0001000026267824 */ /* 0x000fe400078e00ff */
[----:B------:R-:W-:-:S04]  /*5550*/  IMAD.U32 R235, R235, 0x10000, RZ ;  /* 0x00010000ebeb7824 */ /* 0x000fc800078e00ff */
[----:B------:R-:W-:Y:S01]  /*5560*/  FFMA.FTZ R247, R38, R235, R247 ;  /* 0x000000eb26f77223 */ /* 0x000fe200000100f7 */
[----:B------:R-:W-:Y:S01]  /*5570*/  SHF.L.U32 R235, R39, 0x10, RZ ;  /* 0x0000001027eb7819 */ /* 0x000fe200000006ff */
[----:B------:R-:W-:Y:S01]  /*5580*/  IMAD.U32 R38, R237, 0x10000, RZ ;  /* 0x00010000ed267824 */ /* 0x000fe200078e00ff */
[----:B------:R-:W-:Y:S02]  /*5590*/  PRMT R39, R39, 0x7632, R39 ;  /* 0x0000763227277816 */ /* 0x000fe40000000027 */
[----:B------:R-:W-:Y:S01]  /*55a0*/  PRMT R237, R237, 0x7632, R237 ;  /* 0x00007632eded7816 */ /* 0x000fe200000000ed */
[----:B------:R-:W-:Y:S02]  /*55b0*/  FFMA.FTZ R236, R235, R38, R236 ;  /* 0x00000026ebec7223 */ /* 0x000fe400000100ec */
[----:B------:R-:W-:Y:S02]  /*55c0*/  IMAD.U32 R38, R39, 0x10000, RZ ;  /* 0x0001000027267824 */ /* 0x000fe400078e00ff */
[----:B------:R-:W-:-:S04]  /*55d0*/  IMAD.U32 R237, R237, 0x10000, RZ ;  /* 0x00010000eded7824 */ /* 0x000fc800078e00ff */
[----:B------:R-:W-:Y:S01]  /*55e0*/  FFMA.FTZ R245, R38, R237, R245 ;  /* 0x000000ed26f57223 */ /* 0x000fe200000100f5 */
[C---:B0-----:R-:W-:Y:S02]  /*55f0*/  SHF.L.U32 R39, R144.reuse, 0x10, RZ ;  /* 0x0000001090277819 */ /* 0x041fe400000006ff */
[----:B------:R-:W-:Y:S01]  /*5600*/  PRMT R144, R144, 0x7632, R144 ;  /* 0x0000763290907816 */ /* 0x000fe20000000090 */
[C---:B------:R-:W-:Y:S01]  /*5610*/  IMAD.U32 R38, R238.reuse, 0x10000, RZ ;  /* 0x00010000ee267824 */ /* 0x040fe200078e00ff */
[----:B------:R-:W-:-:S03]  /*5620*/  PRMT R238, R238, 0x7632, R238 ;  /* 0x00007632eeee7816 */ /* 0x000fc600000000ee */
[----:B------:R-:W-:Y:S01]  /*5630*/  FFMA.FTZ R246, R39, R38, R246 ;  /* 0x0000002627f67223 */ /* 0x000fe200000100f6 */
[----:B------:R-:W-:Y:S02]  /*5640*/  IMAD.U32 R39, R144, 0x10000, RZ ;  /* 0x0001000090277824 */ /* 0x000fe400078e00ff */
[----:B------:R-:W-:Y:S01]  /*5650*/  IMAD.U32 R238, R238, 0x10000, RZ ;  /* 0x00010000eeee7824 */ /* 0x000fe200078e00ff */
[----:B------:R-:W-:-:S03]  /*5660*/  SHF.L.U32 R235, R145, 0x10, RZ ;  /* 0x0000001091eb7819 */ /* 0x000fc600000006ff */
[----:B------:R-:W-:Y:S01]  /*5670*/  FFMA.FTZ R39, R39, R238, R36 ;  /* 0x000000ee27277223 */ /* 0x000fe20000010024 */
[C---:B------:R-:W-:Y:S01]  /*5680*/  IMAD.U32 R36, R240.reuse, 0x10000, RZ ;  /* 0x00010000f0247824 */ /* 0x040fe200078e00ff */
[----:B------:R-:W-:Y:S02]  /*5690*/  PRMT R145, R145, 0x7632, R145 ;  /* 0x0000763291917816 */ /* 0x000fe40000000091 */
[----:B------:R-:W-:Y:S01]  /*56a0*/  PRMT R240, R240, 0x7632, R240 ;  /* 0x00007632f0f07816 */ /* 0x000fe200000000f0 */
[----:B------:R-:W-:Y:S02]  /*56b0*/  FFMA.FTZ R235, R235, R36, R248 ;  /* 0x00000024ebeb7223 */ /* 0x000fe400000100f8 */
[----:B------:R-:W-:Y:S02]  /*56c0*/  IMAD.U32 R36, R145, 0x10000, RZ ;  /* 0x0001000091247824 */ /* 0x000fe400078e00ff */
[----:B------:R-:W-:Y:S02]  /*56d0*/  IMAD.U32 R240, R240, 0x10000, RZ ;  /* 0x00010000f0f07824 */ /* 0x000fe400078e00ff */
[----:B------:R-:W-:Y:S01]  /*56e0*/  FADD.FTZ R246, R246, R39 ;  /* 0x00000027f6f67221 */ /* 0x000fe20000010000 */
[----:B------:R-:W-:Y:S01]  /*56f0*/  SHF.L.U32 R38, R146, 0x10, RZ ;  /* 0x0000001092267819 */ /* 0x000fe200000006ff */
[----:B------:R-:W-:Y:S01]  /*5700*/  FFMA.FTZ R36, R36, R240, R37 ;  /* 0x000000f024247223 */ /* 0x000fe20000010025 */
[----:B------:R-:W-:-:S02]  /*5710*/  IMAD.U32 R37, R239, 0x10000, RZ ;  /* 0x00010000ef257824 */ /* 0x000fc400078e00ff */
[----:B------:R-:W-:Y:S01]  /*5720*/  FADD.FTZ R235, R235, R246 ;  /* 0x000000f6ebeb7221 */ /* 0x000fe20000010000 */
[----:B------:R-:W-:Y:S01]  /*5730*/  PRMT R146, R146, 0x7632, R146 ;  /* 0x0000763292927816 */ /* 0x000fe20000000092 */
[----:B------:R-:W-:Y:S01]  /*5740*/  FFMA.FTZ R37, R38, R37, R249 ;  /* 0x0000002526257223 */ /* 0x000fe200000100f9 */
[----:B------:R-:W-:Y:S01]  /*5750*/  PRMT R239, R239, 0x7632, R239 ;  /* 0x00007632efef7816 */ /* 0x000fe200000000ef */
[----:B------:R-:W-:Y:S02]  /*5760*/  FADD.FTZ R38, R36, R235 ;  /* 0x000000eb24267221 */ /* 0x000fe40000010000 */
[----:B------:R-:W-:Y:S01]  /*5770*/  IMAD.U32 R146, R146, 0x10000, RZ ;  /* 0x0001000092927824 */ /* 0x000fe200078e00ff */
[----:B------:R-:W-:Y:S01]  /*5780*/  SHF.L.U32 R239, R239, 0x10, RZ ;  /* 0x00000010efef7819 */ /* 0x000fe200000006ff */
[----:B------:R-:W-:Y:S01]  /*5790*/  FADD.FTZ R39, R37, R38 ;  /* 0x0000002625277221 */ /* 0x000fe20000010000 */
[----:B------:R-:W-:Y:S01]  /*57a0*/  VIADD R38, R14, 0x1 ;  /* 0x000000010e267836 */ /* 0x000fe20000000000 */
[----:B------:R-:W-:-:S02]  /*57b0*/  PRMT R37, R242, 0x7632, R37 ;  /* 0x00007632f2257816 */ /* 0x000fc40000000025 */
[C---:B------:R-:W-:Y:S01]  /*57c0*/  PRMT R36, R147.reuse, 0x7632, R36 ;  /* 0x0000763293247816 */ /* 0x040fe20000000024 */
[----:B------:R-:W-:Y:S01]  /*57d0*/  FFMA.FTZ R146, R146, R239, R247 ;  /* 0x000000ef92927223 */ /* 0x000fe200000100f7 */
[----:B------:R-:W-:Y:S01]  /*57e0*/  SHF.L.U32 R242, R242, 0x10, RZ ;  /* 0x00000010f2f27819 */ /* 0x000fe200000006ff */
[----:B------:R-:W-:Y:S01]  /*57f0*/  IMAD.U32 R147, R147, 0x10000, RZ ;  /* 0x0001000093937824 */ /* 0x000fe200078e00ff */
[----:B------:R-:W-:Y:S01]  /*5800*/  I2FP.F32.S32 R145, R38 ;  /* 0x0000002600917245 */ /* 0x000fe20000201400 */
[----:B------:R-:W-:Y:S02]  /*5810*/  IMAD.U32 R36, R36, 0x10000, RZ ;  /* 0x0001000024247824 */ /* 0x000fe400078e00ff */
[----:B------:R-:W-:Y:S01]  /*5820*/  FADD.FTZ R146, R146, R39 ;  /* 0x0000002792927221 */ /* 0x000fe20000010000 */
[----:B------:R-:W-:Y:S02]  /*5830*/  IMAD.U32 R37, R37, 0x10000, RZ ;  /* 0x0001000025257824 */ /* 0x000fe400078e00ff */
[----:B------:R-:W-:Y:S01]  /*5840*/  FFMA.FTZ R147, R147, R242, R236 ;  /* 0x000000f293937223 */ /* 0x000fe200000100ec */
[----:B-----5:R-:W-:Y:S01]  /*5850*/  FMUL.FTZ R145, R145, R2 ;  /* 0x0000000291917220 */ /* 0x020fe20000410000 */
[----:B------:R-:W-:Y:S01]  /*5860*/  FSETP.NEU.FTZ.AND P0, PT, R2, RZ, PT ;  /* 0x000000ff0200720b */ /* 0x000fe20003f1d000 */
[----:B------:R-:W-:Y:S01]  /*5870*/  FFMA.FTZ R36, R36, R37, R245 ;  /* 0x0000002524247223 */ /* 0x000fe200000100f5 */
[----:B------:R-:W-:-:S02]  /*5880*/  FADD.FTZ R147, R147, R146 ;  /* 0x0000009293937221 */ /* 0x000fc40000010000 */
[----:B------:R-:W-:Y:S02]  /*5890*/  FSEL R145, R145, RZ, P0 ;  /* 0x000000ff91917208 */ /* 0x000fe40000000000 */
[----:B------:R-:W-:Y:S01]  /*58a0*/  FADD.FTZ R36, R36, R147 ;  /* 0x0000009324247221 */ /* 0x000fe20000010000 */
[----:B------:R-:W-:-:S03]  /*58b0*/  IADD3 R37, PT, PT, R15, -0x1, RZ ;  /* 0xffffffff0f257810 */ /* 0x000fc60007ffe0ff */
[----:B------:R-:W-:Y:S01]  /*58c0*/  FFMA.FTZ R36, R36, UR16, R145 ;  /* 0x0000001024247c23 */ /* 0x000fe20008010091 */
[----:B------:R-:W-:-:S04]  /*58d0*/  ISETP.GE.AND P0, PT, R37, R0, PT ;  /* 0x000000002500720c */ /* 0x000fc80003f06270 */
[----:B------:R-:W-:-:S05]  /*58e0*/  FSEL R38, R36, RZ, !P0 ;  /* 0x000000ff24267208 */ /* 0x000fca0004000000 */
[----:B------:R1:W-:Y:S04]  /*58f0*/  STS [R17], R38 ;  /* 0x0000002611007388 */ /* 0x0003e80000000800 */
[----:B------:R-:W-:-:S07]  /*5900*/  @!P0 FMNMX.FTZ R9, R9, R36, !PT ;  /* 0x0000002409098209 */ /* 0x000fce0007810000 */
.L_x_17202:
[----:B------:R-:W-:Y:S05]  /*5910*/  BSYNC.RECONVERGENT B1 ;  /* 0x0000000000017941 */ /* 0x000fea0003800200 */
.L_x_17201:
[----:B------:R-:W-:Y:S01]  /*5920*/  IADD3 R12, P0, PT, R12, 0x10, RZ ;  /* 0x000000100c0c7810 */ /* 0x000fe20007f1e0ff */
[----:B01----:R-:W-:Y:S01]  /*5930*/  VIADD R17, R17, 0x200 ;  /* 0x0000020011117836 */ /* 0x003fe20000000000 */
[----:B------:R-:W-:Y:S01]  /*5940*/  IADD3 R15, PT, PT, R15, 0x80, RZ ;  /* 0x000000800f0f7810 */ /* 0x000fe20007ffe0ff */
[----:B------:R-:W-:Y:S02]  /*5950*/  VIADD R14, R14, 0x80 ;  /* 0x000000800e0e7836 */ /* 0x000fe40000000000 */
[----:B------:R-:W-:Y:S01]  /*5960*/  IMAD.X R13, RZ, RZ, R13, P0 ;  /* 0x000000ffff0d7224 */ /* 0x000fe200000e060d */
[----:B------:R-:W-:Y:S07]  /*5970*/  @!P1 BRA `(.L_x_17203) ;  /* 0xffffffb800209947 */ /* 0x000fee000383ffff */
.L_x_17200:
[----:B------:R-:W-:Y:S05]  /*5980*/  BSYNC.RECONVERGENT B0 ;  /* 0x0000000000007941 */ /* 0x000fea0003800200 */
.L_x_17199:
[----:B-----5:R-:W0:Y:S01]  /*5990*/  SHFL.BFLY PT, R2, R9, 0x10, 0x1f ;  /* 0x0e001f0009027f89 */ /* 0x020e2200000e0000 */
[----:B------:R-:W1:Y:S01]  /*59a0*/  S2UR UR6, SR_CgaCtaId ;  /* 0x00000000000679c3 */ /* 0x000e620000008800 */
[----:B------:R-:W-:Y:S01]  /*59b0*/  UMOV UR5, 0x400 ;  /* 0x0000040000057882 */ /* 0x000fe20000000000 */
[----:B------:R-:W-:Y:S01]  /*59c0*/  IADD3 R14, PT, PT, R0, 0x1f, RZ ;  /* 0x0000001f000e7810 */ /* 0x000fe20007ffe0ff */
[----:B------:R-:W-:Y:S01]  /*59d0*/  UIADD3 UR4, UPT, UPT, UR5, 0x200, URZ ;  /* 0x0000020005047890 */ /* 0x000fe2000fffe0ff */
[----:B------:R-:W-:Y:S02]  /*59e0*/  BSSY.RECONVERGENT B0, `(.L_x_17204) ;  /* 0x0000101000007945 */ /* 0x000fe40003800200 */
[----:B------:R-:W-:-:S04]  /*59f0*/  SHF.R.S32.HI R17, RZ, 0x1f, R14 ;  /* 0x0000001fff117819 */ /* 0x000fc8000001140e */
[----:B------:R-:W-:Y:S02]  /*5a00*/  LEA.HI R17, R17, R14, RZ, 0x5 ;  /* 0x0000000e11117211 */ /* 0x000fe400078f28ff */
[----:B0-----:R-:W-:Y:S01]  /*5a10*/  FMNMX.FTZ R4, R2, R9, !PT ;  /* 0x0000000902047209 */ /* 0x001fe20007810000 */
[----:B-1----:R-:W-:-:S04]  /*5a20*/  ULEA UR4, UR6, UR4, 0x18 ;  /* 0x0000000406047291 */ /* 0x002fc8000f8ec0ff */
[----:B------:R-:W0:Y:S02]  /*5a30*/  SHFL.BFLY PT, R11, R4, 0x8, 0x1f ;  /* 0x0d001f00040b7f89 */ /* 0x000e2400000e0000 */
[----:B0-----:R-:W-:-:S05]  /*5a40*/  FMNMX.FTZ R11, R4, R11, !PT ;  /* 0x0000000b040b7209 */ /* 0x001fca0007810000 */
[----:B------:R-:W0:Y:S02]  /*5a50*/  SHFL.BFLY PT, R2, R11, 0x4, 0x1f ;  /* 0x0c801f000b027f89 */ /* 0x000e2400000e0000 */
[----:B0-----:R-:W-:Y:S01]  /*5a60*/  FMNMX.FTZ R10, R11, R2, !PT ;  /* 0x000000020b0a7209 */ /* 0x001fe20007810000 */
[----:B------:R-:W-:Y:S01]  /*5a70*/  IMAD.MOV.U32 R11, RZ, RZ, -0x800001 ;  /* 0xff7fffffff0b7424 */ /* 0x000fe200078e00ff */
[----:B------:R-:W0:Y:S03]  /*5a80*/  S2R R2, SR_TID.X ;  /* 0x0000000000027919 */ /* 0x000e260000002100 */
[----:B------:R-:W1:Y:S02]  /*5a90*/  SHFL.BFLY PT, R13, R10, 0x2, 0x1f ;  /* 0x0c401f000a0d7f89 */ /* 0x000e6400000e0000 */
[----:B-1----:R-:W-:Y:S02]  /*5aa0*/  FMNMX.FTZ R13, R10, R13, !PT ;  /* 0x0000000d0a0d7209 */ /* 0x002fe40007810000 */
[----:B0-----:R-:W-:-:S03]  /*5ab0*/  LOP3.LUT P0, R9, R2, 0x1f, RZ, 0xc0, !PT ;  /* 0x0000001f02097812 */ /* 0x001fc6000780c0ff */
[----:B------:R-:W0:Y:S01]  /*5ac0*/  SHFL.BFLY PT, R12, R13, 0x1, 0x1f ;  /* 0x0c201f000d0c7f89 */ /* 0x000e2200000e0000 */
[----:B------:R-:W-:Y:S02]  /*5ad0*/  SHF.R.U32.HI R23, RZ, 0x5, R2 ;  /* 0x00000005ff177819 */ /* 0x000fe40000011602 */
[----:B------:R-:W-:Y:S02]  /*5ae0*/  ISETP.GT.U32.AND P1, PT, R9, 0x3, PT ;  /* 0x000000030900780c */ /* 0x000fe40003f24070 */
[----:B------:R-:W-:Y:S02]  /*5af0*/  LEA R4, R23, UR4, 0x2 ;  /* 0x0000000417047c11 */ /* 0x000fe4000f8e10ff */
[----:B------:R-:W-:Y:S02]  /*5b00*/  LEA R10, R9, UR4, 0x2 ;  /* 0x00000004090a7c11 */ /* 0x000fe4000f8e10ff */
[----:B0-----:R-:W-:-:S05]  /*5b10*/  FMNMX.FTZ R15, R13, R12, !PT ;  /* 0x0000000c0d0f7209 */ /* 0x001fca0007810000 */
[----:B------:R0:W-:Y:S01]  /*5b20*/  @!P0 STS [R4], R15 ;  /* 0x0000000f04008388 */ /* 0x0001e20000000800 */
[----:B------:R-:W-:Y:S01]  /*5b30*/  BAR.SYNC.DEFER_BLOCKING 0x0 ;  /* 0x0000000000007b1d */ /* 0x000fe20000010000 */
[----:B0-----:R-:W-:-:S04]  /*5b40*/  LOP3.LUT R15, R17, 0xffffffe0, RZ, 0xc0, !PT ;  /* 0xffffffe0110f7812 */ /* 0x001fc800078ec0ff */
[----:B------:R-:W-:-:S04]  /*5b50*/  VIMNMX R37, PT, PT, R0, R15, PT ;  /* 0x0000000f00257248 */ /* 0x000fc80003fe0100 */
[----:B------:R-:W-:Y:S01]  /*5b60*/  ISETP.GE.AND P2, PT, R2, R37, PT ;  /* 0x000000250200720c */ /* 0x000fe20003f46270 */
[----:B------:R-:W0:Y:S04]  /*5b70*/  @!P1 LDS R11, [R10] ;  /* 0x000000000a0b9984 */ /* 0x000e280000000800 */
[----:B0-----:R-:W0:Y:S02]  /*5b80*/  SHFL.BFLY PT, R12, R11, 0x2, 0x1f ;  /* 0x0c401f000b0c7f89 */ /* 0x001e2400000e0000 */
[----:B0-----:R-:W-:Y:S01]  /*5b90*/  FMNMX.FTZ R12, R12, R11, !PT ;  /* 0x0000000b0c0c7209 */ /* 0x001fe20007810000 */
[----:B------:R-:W-:-:S04]  /*5ba0*/  IMAD.MOV.U32 R11, RZ, RZ, RZ ;  /* 0x000000ffff0b7224 */ /* 0x000fc800078e00ff */
[----:B------:R-:W0:Y:S02]  /*5bb0*/  SHFL.BFLY PT, R13, R12, 0x1, 0x1f ;  /* 0x0c201f000c0d7f89 */ /* 0x000e2400000e0000 */
[----:B0-----:R-:W-:-:S05]  /*5bc0*/  FMNMX.FTZ R13, R12, R13, !PT ;  /* 0x0000000d0c0d7209 */ /* 0x001fca0007810000 */
[----:B------:R0:W1:Y:S01]  /*5bd0*/  SHFL.IDX PT, R31, R13, RZ, 0x1f ;  /* 0x00001fff0d1f7589 */ /* 0x00006200000e0000 */
[----:B------:R-:W-:Y:S05]  /*5be0*/  @P2 BRA `(.L_x_17205) ;  /* 0x0000000c00802947 */ /* 0x000fea0003800000 */
[----:B------:R-:W-:Y:S01]  /*5bf0*/  LOP3.LUT R11, RZ, R2, RZ, 0x33, !PT ;  /* 0x00000002ff0b7212 */ /* 0x000fe200078e33ff */
[----:B------:R-:W-:Y:S01]  /*5c00*/  BSSY.RECONVERGENT B1, `(.L_x_17206) ;  /* 0x000001b000017945 */ /* 0x000fe20003800200 */
[----:B0-----:R-:W-:-:S03]  /*5c10*/  IMAD.MOV.U32 R13, RZ, RZ, R2 ;  /* 0x000000ffff0d7224 */ /* 0x001fc600078e0002 */
[----:B------:R-:W-:-:S05]  /*5c20*/  IMAD.IADD R12, R11, 0x1, R37 ;  /* 0x000000010b0c7824 */ /* 0x000fca00078e0225 */
[C---:B------:R-:W-:Y:S02]  /*5c30*/  LOP3.LUT R11, R12.reuse, 0x180, RZ, 0xc0, !PT ;  /* 0x000001800c0b7812 */ /* 0x040fe400078ec0ff */
[----:B------:R-:W-:Y:S02]  /*5c40*/  ISETP.GE.U32.AND P3, PT, R12, 0x180, PT ;  /* 0x000001800c00780c */ /* 0x000fe40003f66070 */
[----:B------:R-:W-:Y:S01]  /*5c50*/  ISETP.NE.AND P0, PT, R11, 0x180, PT ;  /* 0x000001800b00780c */ /* 0x000fe20003f05270 */
[----:B------:R-:W-:-:S12]  /*5c60*/  HFMA2 R11, -RZ, RZ, 0, 0 ;  /* 0x00000000ff0b7431 */ /* 0x000fd800000001ff */
[----:B------:R-:W-:Y:S05]  /*5c70*/  @!P0 BRA `(.L_x_17207) ;  /* 0x00000000004c8947 */ /* 0x000fea0003800000 */
[----:B------:R-:W-:Y:S01]  /*5c80*/  UIADD3 UR4, UPT, UPT, UR5, 0x220, URZ ;  /* 0x0000022005047890 */ /* 0x000fe2000fffe0ff */
[----:B------:R-:W-:Y:S01]  /*5c90*/  LEA.HI R12, R12, 0x1, RZ, 0x19 ;  /* 0x000000010c0c7811 */ /* 0x000fe200078fc8ff */
[----:B------:R-:W-:Y:S01]  /*5ca0*/  IMAD.MOV.U32 R11, RZ, RZ, RZ ;  /* 0x000000ffff0b7224 */ /* 0x000fe200078e00ff */
[----:B------:R-:W-:Y:S01]  /*5cb0*/  MOV R13, R2 ;  /* 0x00000002000d7202 */ /* 0x000fe20000000f00 */
[----:B------:R-:W-:Y:S01]  /*5cc0*/  ULEA UR4, UR6, UR4, 0x18 ;  /* 0x0000000406047291 */ /* 0x000fe2000f8ec0ff */
[----:B------:R-:W-:-:S05]  /*5cd0*/  LOP3.LUT R12, R12, 0x3, RZ, 0xc0, !PT ;  /* 0x000000030c0c7812 */ /* 0x000fca00078ec0ff */
[----:B------:R-:W-:Y:S01]  /*5ce0*/  IMAD.MOV R14, RZ, RZ, -R12 ;  /* 0x000000ffff0e7224 */ /* 0x000fe200078e0a0c */
[----:B------:R-:W-:-:S07]  /*5cf0*/  LEA R12, R2, UR4, 0x2 ;  /* 0x00000004020c7c11 */ /* 0x000fce000f8e10ff */
.L_x_17208:
[----:B------:R-:W1:Y:S01]  /*5d00*/  LDS R15, [R12] ;  /* 0x000000000c0f7984 */ /* 0x000e620000000800 */
[----:B------:R-:W-:Y:S01]  /*5d10*/  VIADD R14, R14, 0x1 ;  /* 0x000000010e0e7836 */ /* 0x000fe20000000000 */
[----:B------:R-:W-:-:S04]  /*5d20*/  IADD3 R13, PT, PT, R13, 0x80, RZ ;  /* 0x000000800d0d7810 */ /* 0x000fc80007ffe0ff */
        /* <DEDUP_REMOVED lines=8> */
.L_x_17207:
[----:B------:R-:W-:Y:S05]  /*5db0*/  BSYNC.RECONVERGENT B1 ;  /* 0x0000000000017941 */ /* 0x000fea0003800200 */
.L_x_17206:
[----:B------:R-:W-:Y:S05]  /*5dc0*/  @!P3 BRA `(.L_x_17205) ;  /* 0x0000000c0008b947 */ /* 0x000fea0003800000 */
[----:B------:R-:W-:Y:S01]  /*5dd0*/  IMAD.IADD R12, R37, 0x1, -R13 ;  /* 0x00000001250c7824 */ /* 0x000fe200078e0a0d */
[----:B------:R-:W-:Y:S01]  /*5de0*/  UIADD3 UR4, UPT, UPT, UR5, 0x220, URZ ;  /* 0x0000022005047890 */ /* 0x000fe2000fffe0ff */
[----:B------:R-:W-:Y:S01]  /*5df0*/  BSSY.RECONVERGENT B1, `(.L_x_17209) ;  /* 0x000006d000017945 */ /* 0x000fe20003800200 */
[----:B------:R-:W-:Y:S02]  /*5e00*/  PLOP3.LUT P0, PT, PT, PT, PT, 0x80, 0x8 ;  /* 0x000000000008781c */ /* 0x000fe40003f0f070 */
[----:B------:R-:W-:Y:S01]  /*5e10*/  ISETP.GT.AND P3, PT, R12, 0x600, PT ;  /* 0x000006000c00780c */ /* 0x000fe20003f64270 */
[----:B------:R-:W-:-:S06]  /*5e20*/  ULEA UR4, UR6, UR4, 0x18 ;  /* 0x0000000406047291 */ /* 0x000fcc000f8ec0ff */
[----:B------:R-:W-:-:S04]  /*5e30*/  LEA R12, R13, UR4, 0x2 ;  /* 0x000000040d0c7c11 */ /* 0x000fc8000f8e10ff */
[----:B------:R-:W-:Y:S02]  /*5e40*/  IADD3 R12, PT, PT, R12, 0x400, RZ ;  /* 0x000004000c0c7810 */ /* 0x000fe40007ffe0ff */
[----:B------:R-:W-:Y:S05]  /*5e50*/  @!P3 BRA `(.L_x_17210) ;  /* 0x000000040098b947 */ /* 0x000fea0003800000 */
[----:B------:R-:W-:Y:S01]  /*5e60*/  PLOP3.LUT P0, PT, PT, PT, PT, 0x8, 0x80 ;  /* 0x000000000080781c */ /* 0x000fe20003f0e170 */
[----:B------:R-:W-:-:S12]  /*5e70*/  VIADD R32, R37, 0xfffffa00 ;  /* 0xfffffa0025207836 */ /* 0x000fd80000000000 */
.L_x_17211:
[----:B------:R-:W1:Y:S01]  /*5e80*/  LDS R14, [R12+-0x400] ;  /* 0xfffc00000c0e7984 */ /* 0x000e620000000800 */
[----:B------:R-:W-:-:S03]  /*5e90*/  VIADD R13, R13, 0x800 ;  /* 0x000008000d0d7836 */ /* 0x000fc60000000000 */
[----:B------:R-:W0:Y:S02]  /*5ea0*/  LDS R15, [R12+-0x200] ;  /* 0xfffe00000c0f7984 */ /* 0x000e240000000800 */
        /* <DEDUP_REMOVED lines=26> */
[C---:B-----5:R-:W-:Y:S01]  /*6050*/  FADD.FTZ R19, -R31.reuse, R19 ;  /* 0x000000131f137221 */ /* 0x060fe20000010100 */
[----:B------:R-:W5:Y:S01]  /*6060*/  LDS R30, [R12+0x1a00] ;  /* 0x001a00000c1e7984 */ /* 0x000f620000000800 */
        /* <DEDUP_REMOVED lines=32> */
[----:B-----5:R-:W-:Y:S01]  /*6270*/  FADD.FTZ R30, -R31, R30 ;  /* 0x0000001e1f1e7221 */ /* 0x020fe20000010100 */
        /* <DEDUP_REMOVED lines=36> */
.L_x_17210:
[----:B------:R-:W-:Y:S05]  /*64c0*/  BSYNC.RECONVERGENT B1 ;  /* 0x0000000000017941 */ /* 0x000fea0003800200 */
.L_x_17209:
        /* <DEDUP_REMOVED lines=11> */
[----:B------:R-:W5:Y:S04]  /*6580*/  LDS R19, [R12+0x600] ;  /* 0x000600000c137984 */ /* 0x000f680000000800 */
[----:B------:R-:W5:Y:S04]  /*6590*/  LDS R20, [R12+0x800] ;  /* 0x000800000c147984 */ /* 0x000f680000000800 */
[----:B------:R-:W5:Y:S01]  /*65a0*/  LDS R21, [R12+0xa00] ;  /* 0x000a00000c157984 */ /* 0x000f620000000800 */
        /* <DEDUP_REMOVED lines=41> */
.L_x_17213:
[----:B------:R-:W-:Y:S05]  /*6840*/  BSYNC.RECONVERGENT B1 ;  /* 0x0000000000017941 */ /* 0x000fea0003800200 */
.L_x_17212:
        /* <DEDUP_REMOVED lines=26> */
.L_x_17205:
[----:B------:R-:W-:Y:S05]  /*69f0*/  BSYNC.RECONVERGENT B0 ;  /* 0x0000000000007941 */ /* 0x000fea0003800200 */
.L_x_17204:
        /* <DEDUP_REMOVED lines=31> */
[----:B------:R-:W-:Y:S01]  /*6bf0*/  LEA.HI R10, R10, 0x1, RZ, 0x19 ;  /* 0x000000010a0a7811 */ /* 0x000fe200078fc8ff */
[----:B------:R-:W-:-:S03]  /*6c00*/  UIADD3 UR4, UPT, UPT, UR5, 0x220, URZ ;  /* 0x0000022005047890 */ /* 0x000fc6000fffe0ff */
[C---:B------:R-:W-:Y:S01]  /*6c10*/  SHF.L.U32 R4, R10.reuse, 0x7, RZ ;  /* 0x000000070a047819 */ /* 0x040fe200000006ff */
[----:B------:R-:W-:Y:S01]  /*6c20*/  ULEA UR4, UR6, UR4, 0x18 ;  /* 0x0000000406047291 */ /* 0x000fe2000f8ec0ff */
[----:B------:R-:W-:Y:S02]  /*6c30*/  LOP3.LUT R10, R10, 0x3, RZ, 0xc0, !PT ;  /* 0x000000030a0a7812 */ /* 0x000fe400078ec0ff */
[----:B------:R-:W-:-:S03]  /*6c40*/  LOP3.LUT R11, R4, 0x180, RZ, 0xc0, !PT ;  /* 0x00000180040b7812 */ /* 0x000fc600078ec0ff */
[----:B------:R-:W-:Y:S01]  /*6c50*/  IMAD.MOV R12, RZ, RZ, -R10 ;  /* 0x000000ffff0c7224 */ /* 0x000fe200078e0a0a */
[----:B------:R-:W-:Y:S01]  /*6c60*/  LEA R10, R2, UR4, 0x2 ;  /* 0x00000004020a7c11 */ /* 0x000fe2000f8e10ff */
[----:B------:R-:W-:-:S07]  /*6c70*/  IMAD.IADD R4, R11, 0x1, R2 ;  /* 0x000000010b047824 */ /* 0x000fce00078e0202 */
.L_x_17218:
[----:B------:R-:W0:Y:S01]  /*6c80*/  LDS R11, [R10] ;  /* 0x000000000a0b7984 */ /* 0x000e220000000800 */
[----:B------:R-:W-:-:S04]  /*6c90*/  IADD3 R12, PT, PT, R12, 0x1, RZ ;  /* 0x000000010c0c7810 */ /* 0x000fc80007ffe0ff */
[----:B------:R-:W-:Y:S01]  /*6ca0*/  ISETP.NE.AND P0, PT, R12, RZ, PT ;  /* 0x000000ff0c00720c */ /* 0x000fe20003f05270 */
[----:B0-----:R-:W-:-:S05]  /*6cb0*/  FMUL.FTZ R11, R11, R39 ;  /* 0x000000270b0b7220 */ /* 0x001fca0000410000 */
[----:B------:R0:W-:Y:S02]  /*6cc0*/  STS [R10], R11 ;  /* 0x0000000b0a007388 */ /* 0x0001e40000000800 */
[----:B0-----:R-:W-:-:S05]  /*6cd0*/  VIADD R10, R10, 0x200 ;  /* 0x000002000a0a7836 */ /* 0x001fca0000000000 */
[----:B------:R-:W-:Y:S05]  /*6ce0*/  @P0 BRA `(.L_x_17218) ;  /* 0xfffffffc00e40947 */ /* 0x000fea000383ffff */
.L_x_17217:
[----:B------:R-:W-:Y:S05]  /*6cf0*/  BSYNC.RECONVERGENT B1 ;  /* 0x0000000000017941 */ /* 0x000fea0003800200 */
.L_x_17216:
        /* <DEDUP_REMOVED lines=12> */
.L_x_17221:
[----:B------:R-:W0:Y:S01]  /*6dc0*/  LDS R11, [R10+-0x400] ;  /* 0xfffc00000a0b7984 */ /* 0x000e220000000800 */
[----:B------:R-:W-:-:S03]  /*6dd0*/  VIADD R4, R4, 0x800 ;  /* 0x0000080004047836 */ /* 0x000fc60000000000 */
[----:B------:R-:W2:Y:S02]  /*6de0*/  LDS R12, [R10+-0x200] ;  /* 0xfffe00000a0c7984 */ /* 0x000ea40000000800 */
[----:B------:R-:W-:Y:S02]  /*6df0*/  ISETP.GE.AND P1, PT, R4, R41, PT ;  /* 0x000000290400720c */ /* 0x000fe40003f26270 */
[----:B------:R-:W3:Y:S04]  /*6e00*/  LDS R14, [R10] ;  /* 0x000000000a0e7984 */ /* 0x000ee80000000800 */
[----:B------:R-:W4:Y:S04]  /*6e10*/  LDS R16, [R10+0x200] ;  /* 0x000200000a107984 */ /* 0x000f280000000800 */
[----:B------:R-:W5:Y:S04]  /*6e20*/  LDS R18, [R10+0x400] ;  /* 0x000400000a127984 */ /* 0x000f680000000800 */
        /* <DEDUP_REMOVED lines=16> */
[----:B-1----:R-:W-:-:S03]  /*6f30*/  FMUL.FTZ R21, R39, R20 ;  /* 0x0000001427157220 */ /* 0x002fc60000410000 */
[----:B------:R1:W-:Y:S04]  /*6f40*/  STS [R10+-0x400], R11 ;  /* 0xfffc000b0a007388 */ /* 0x0003e80000000800 */
[----:B------:R0:W-:Y:S01]  /*6f50*/  STS [R10+-0x200], R13 ;  /* 0xfffe000d0a007388 */ /* 0x0001e20000000800 */
[----:B------:R-:W-:-:S03]  /*6f60*/  FMUL.FTZ R25, R39, R24 ;  /* 0x0000001827197220 */ /* 0x000fc60000410000 */
[----:B------:R3:W-:Y:S01]  /*6f70*/  STS [R10], R15 ;  /* 0x0000000f0a007388 */ /* 0x0007e20000000800 */
[C---:B------:R-:W-:Y:S01]  /*6f80*/  FMUL.FTZ R27, R39.reuse, R26 ;  /* 0x0000001a271b7220 */ /* 0x040fe20000410000 */
[C---:B-1----:R-:W-:Y:S02]  /*6f90*/  FMUL.FTZ R11, R39.reuse, R22 ;  /* 0x00000016270b7220 */ /* 0x042fe40000410000 */
[----:B------:R5:W-:Y:S01]  /*6fa0*/  STS [R10+0x200], R17 ;  /* 0x000200110a007388 */ /* 0x000be20000000800 */
[C---:B------:R-:W-:Y:S01]  /*6fb0*/  FMUL.FTZ R29, R39.reuse, R28 ;  /* 0x0000001c271d7220 */ /* 0x040fe20000410000 */
[C---:B------:R-:W-:Y:S02]  /*6fc0*/  FMUL.FTZ R31, R39.reuse, R30 ;  /* 0x0000001e271f7220 */ /* 0x040fe40000410000 */
[----:B------:R-:W-:Y:S01]  /*6fd0*/  STS [R10+0x400], R19 ;  /* 0x000400130a007388 */ /* 0x000fe20000000800 */
[----:B0-----:R-:W-:-:S03]  /*6fe0*/  FMUL.FTZ R13, R39, R32 ;  /* 0x00000020270d7220 */ /* 0x001fc60000410000 */
        /* <DEDUP_REMOVED lines=17> */
.L_x_17220:
[----:B------:R-:W-:Y:S05]  /*7100*/  BSYNC.RECONVERGENT B1 ;  /* 0x0000000000017941 */ /* 0x000fea0003800200 */
.L_x_17219:
[----:B------:R-:W-:Y:S01]  /*7110*/  IMAD.IADD R11, R37, 0x1, -R4 ;  /* 0x00000001250b7824 */ /* 0x000fe200078e0a04 */
[----:B------:R-:W-:Y:S04]  /*7120*/  BSSY.RECONVERGENT B1, `(.L_x_17222) ;  /* 0x000001e000017945 */ /* 0x000fe80003800200 */
[----:B------:R-:W-:-:S13]  /*7130*/  ISETP.GT.AND P1, PT, R11, 0x200, PT ;  /* 0x000002000b00780c */ /* 0x000fda0003f24270 */
[----:B------:R-:W-:Y:S05]  /*7140*/  @!P1 BRA `(.L_x_17223) ;  /* 0x00000000006c9947 */ /* 0x000fea0003800000 */
[----:B------:R-:W0:Y:S01]  /*7150*/  LDS R11, [R10+-0x400] ;  /* 0xfffc00000a0b7984 */ /* 0x000e220000000800 */
[----:B------:R-:W-:Y:S01]  /*7160*/  PLOP3.LUT P0, PT, PT, PT, PT, 0x8, 0x80 ;  /* 0x000000000080781c */ /* 0x000fe20003f0e170 */
[----:B------:R-:W-:Y:S02]  /*7170*/  VIADD R4, R4, 0x400 ;  /* 0x0000040004047836 */ /* 0x000fe40000000000 */
[----:B------:R-:W2:Y:S04]  /*7180*/  LDS R12, [R10+-0x200] ;  /* 0xfffe00000a0c7984 */ /* 0x000ea80000000800 */
[----:B------:R-:W3:Y:S04]  /*7190*/  LDS R14, [R10] ;  /* 0x000000000a0e7984 */ /* 0x000ee80000000800 */
[----:B------:R-:W4:Y:S04]  /*71a0*/  LDS R16, [R10+0x200] ;  /* 0x000200000a107984 */ /* 0x000f280000000800 */
[----:B------:R-:W5:Y:S04]  /*71b0*/  LDS R18, [R10+0x400] ;  /* 0x000400000a127984 */ /* 0x000f680000000800 */
        /* <DEDUP_REMOVED lines=10> */
[----:B-----5:R-:W-:-:S03]  /*7260*/  FMUL.FTZ R19, R39, R18 ;  /* 0x0000001227137220 */ /* 0x020fc60000410000 */
[----:B------:R-:W-:Y:S01]  /*7270*/  STS [R10+0x200], R17 ;  /* 0x000200110a007388 */ /* 0x000fe20000000800 */
[----:B-1----:R-:W-:-:S03]  /*7280*/  FMUL.FTZ R21, R39, R20 ;  /* 0x0000001427157220 */ /* 0x002fc60000410000 */
[----:B------:R-:W-:Y:S01]  /*7290*/  STS [R10+0x400], R19 ;  /* 0x000400130a007388 */ /* 0x000fe20000000800 */
[----:B------:R-:W-:-:S03]  /*72a0*/  FMUL.FTZ R25, R39, R22 ;  /* 0x0000001627197220 */ /* 0x000fc60000410000 */
[----:B------:R-:W-:Y:S01]  /*72b0*/  STS [R10+0x600], R21 ;  /* 0x000600150a007388 */ /* 0x000fe20000000800 */
[----:B------:R-:W-:-:S03]  /*72c0*/  FMUL.FTZ R27, R39, R24 ;  /* 0x00000018271b7220 */ /* 0x000fc60000410000 */
[----:B------:R-:W-:Y:S04]  /*72d0*/  STS [R10+0x800], R25 ;  /* 0x000800190a007388 */ /* 0x000fe80000000800 */
[----:B------:R0:W-:Y:S02]  /*72e0*/  STS [R10+0xa00], R27 ;  /* 0x000a001b0a007388 */ /* 0x0001e40000000800 */
[----:B0-----:R-:W-:-:S07]  /*72f0*/  IADD3 R10, PT, PT, R10, 0x1000, RZ ;  /* 0x000010000a0a7810 */ /* 0x001fce0007ffe0ff */
.L_x_17223:
[----:B------:R-:W-:Y:S05]  /*7300*/  BSYNC.RECONVERGENT B1 ;  /* 0x0000000000017941 */ /* 0x000fea0003800200 */
.L_x_17222:
        /* <DEDUP_REMOVED lines=14> */
.L_x_17215:
[----:B------:R-:W-:Y:S05]  /*73f0*/  BSYNC.RECONVERGENT B0 ;  /* 0x0000000000007941 */ /* 0x000fea0003800200 */
.L_x_17214:
[----:B------:R-:W-:Y:S01]  /*7400*/  ISETP.GE.AND P0, PT, R23, R6, PT ;  /* 0x000000061700720c */ /* 0x000fe20003f06270 */
[----:B------:R-:W3:Y:S08]  /*7410*/  S2UR UR10, SR_CTAID.Y ;  /* 0x00000000000a79c3 */ /* 0x000ef00000002600 */
[----:B------:R-:W-:Y:S01]  /*7420*/  BAR.SYNC.DEFER_BLOCKING 0x0 ;  /* 0x0000000000007b1d */ /* 0x000fe20000010000 */
[----:B------:R-:W-:Y:S01]  /*7430*/  IMAD.MOV.U32 R55, RZ, RZ, RZ ;  /* 0x000000ffff377224 */ /* 0x000fe200078e00ff */
[----:B------:R-:W-:Y:S01]  /*7440*/  CS2R R24, SRZ ;  /* 0x0000000000187805 */ /* 0x000fe2000001ff00 */
[----:B------:R-:W-:Y:S01]  /*7450*/  IMAD.MOV.U32 R22, RZ, RZ, RZ ;  /* 0x000000ffff167224 */ /* 0x000fe200078e00ff */
[----:B------:R-:W-:-:S02]  /*7460*/  CS2R R26, SRZ ;  /* 0x00000000001a7805 */ /* 0x000fc4000001ff00 */
[----:B------:R-:W-:Y:S01]  /*7470*/  CS2R R28, SRZ ;  /* 0x00000000001c7805 */ /* 0x000fe2000001ff00 */
[----:B------:R-:W4:Y:S01]  /*7480*/  LDCU UR11, c[0x0][0x3cc] ;  /* 0x00007980ff0b77ac */ /* 0x000f220008000800 */
[----:B------:R-:W-:Y:S01]  /*7490*/  BSSY.RECONVERGENT B1, `(.L_x_17224) ;  /* 0x0000859000017945 */ /* 0x000fe20003800200 */
[----:B-1----:R-:W-:Y:S02]  /*74a0*/  CS2R R30, SRZ ;  /* 0x00000000001e7805 */ /* 0x002fe4000001ff00 */
[----:B------:R-:W-:Y:S01]  /*74b0*/  CS2R R32, SRZ ;  /* 0x0000000000207805 */ /* 0x000fe2000001ff00 */
[----:B------:R-:W1:Y:S01]  /*74c0*/  LDCU.64 UR6, c[0x0][0x398] ;  /* 0x00007300ff0677ac */ /* 0x000e620008000a00 */
        /* <DEDUP_REMOVED lines=10> */
[----:B-1-34-:R-:W-:Y:S06]  /*7570*/  @P0 BRA `(.L_x_17225) ;  /* 0x0000008400280947 */ /* 0x01afec0003800000 */
[----:B------:R-:W1:Y:S01]  /*7580*/  I2F.RP R12, R3 ;  /* 0x00000003000c7306 */ /* 0x000e620000209400 */
[----:B------:R-:W3:Y:S01]  /*7590*/  LDC R4, c[0x0][0x3b8] ;  /* 0x0000ee00ff047b82 */ /* 0x000ee20000000800 */
[----:B------:R-:W4:Y:S01]  /*75a0*/  LDCU UR5, c[0x0][0x3d0] ;  /* 0x00007a00ff0577ac */ /* 0x000f220008000800 */
[----:B------:R-:W-:Y:S01]  /*75b0*/  IMAD.MOV.U32 R54, RZ, RZ, RZ ;  /* 0x000000ffff367224 */ /* 0x000fe200078e00ff */
[----:B------:R-:W-:Y:S01]  /*75c0*/  SHF.L.U32 R59, R2, 0x3, RZ ;  /* 0x00000003023b7819 */ /* 0x000fe200000006ff */
[----:B------:R-:W-:Y:S01]  /*75d0*/  VIADD R56, R6, 0xffffffff ;  /* 0xffffffff06387836 */ /* 0x000fe20000000000 */
[----:B------:R-:W5:Y:S01]  /*75e0*/  LDCU UR4, c[0x0][0x3ec] ;  /* 0x00007d80ff0477ac */ /* 0x000f620008000800 */
[----:B------:R-:W-:Y:S02]  /*75f0*/  MOV R57, R23 ;  /* 0x0000001700397202 */ /* 0x000fe40000000f00 */
[----:B0-2---:R-:W0:Y:S01]  /*7600*/  LDC.64 R10, c[0x0][0x3a8] ;  /* 0x0000ea00ff0a7b82 */ /* 0x005e220000000a00 */
[----:B------:R-:W-:-:S02]  /*7610*/  LOP3.LUT R58, R59, 0x18, RZ, 0xc0, !PT ;  /* 0x000000183b3a7812 */ /* 0x000fc400078ec0ff */
[----:B------:R-:W-:Y:S01]  /*7620*/  LOP3.LUT R59, R59, 0xf8, RZ, 0xc0, !PT ;  /* 0x000000f83b3b7812 */ /* 0x000fe200078ec0ff */
[----:B-1----:R-:W1:Y:S01]  /*7630*/  MUFU.RCP R12, R12 ;  /* 0x0000000c000c7308 */ /* 0x002e620000001000 */
[----:B-----5:R-:W-:Y:S02]  /*7640*/  VIADD R7, R7, -UR4 ;  /* 0x8000000407077c36 */ /* 0x020fe40008000000 */
[----:B---3--:R-:W-:Y:S02]  /*7650*/  IMAD R15, R4, UR10, RZ ;  /* 0x0000000a040f7c24 */ /* 0x008fe4000f8e02ff */
[----:B----4-:R-:W-:Y:S01]  /*7660*/  IMAD R4, R5, UR5, RZ ;  /* 0x0000000505047c24 */ /* 0x010fe2000f8e02ff */
[----:B-1----:R-:W-:Y:S01]  /*7670*/  IADD3 R55, PT, PT, R12, 0xffffffe, RZ ;  /* 0x0ffffffe0c377810 */ /* 0x002fe20007ffe0ff */
[----:B0-----:R-:W-:-:S03]  /*7680*/  IMAD.WIDE R10, R15, 0x4, R10 ;  /* 0x000000040f0a7825 */ /* 0x001fc600078e020a */
[----:B------:R-:W-:Y:S02]  /*7690*/  SHF.R.S32.HI R5, RZ, 0x1f, R4 ;  /* 0x0000001fff057819 */ /* 0x000fe40000011404 */
[----:B------:R-:W0:Y:S02]  /*76a0*/  F2I.FTZ.U32.TRUNC.NTZ R55, R55 ;  /* 0x0000003700377305 */ /* 0x000e24000021f000 */
[----:B0-----:R-:W-:-:S04]  /*76b0*/  IMAD.MOV R14, RZ, RZ, -R55 ;  /* 0x000000ffff0e7224 */ /* 0x001fc800078e0a37 */
[----:B------:R-:W-:-:S04]  /*76c0*/  IMAD R13, R14, R3, RZ ;  /* 0x000000030e0d7224 */ /* 0x000fc800078e02ff */
[----:B------:R-:W-:-:S04]  /*76d0*/  IMAD.HI.U32 R54, R55, R13, R54 ;  /* 0x0000000d37367227 */ /* 0x000fc800078e0036 */
[----:B------:R-:W-:-:S07]  /*76e0*/  IMAD.MOV.U32 R55, RZ, RZ, RZ ;  /* 0x000000ffff377224 */ /* 0x000fce00078e00ff */
.L_x_17292:
[----:B------:R-:W0:Y:S01]  /*76f0*/  LDC R20, c[0x0][0x3f0] ;  /* 0x0000fc00ff147b82 */ /* 0x000e220000000800 */
[----:B------:R-:W-:Y:S01]  /*7700*/  IMAD.SHL.U32 R93, R57, 0x20, RZ ;  /* 0x00000020395d7824 */ /* 0x000fe200078e00ff */
[----:B------:R-:W-:Y:S04]  /*7710*/  BSSY.RECONVERGENT B0, `(.L_x_17226) ;  /* 0x000082d000007945 */ /* 0x000fe80003800200 */
[----:B------:R-:W-:Y:S02]  /*7720*/  IABS R13, R93 ;  /* 0x0000005d000d7213 */ /* 0x000fe40000000000 */
[----:B------:R-:W1:Y:S03]  /*7730*/  LDC R16, c[0x0][0x3f4] ;  /* 0x0000fd00ff107b82 */ /* 0x000e660000000800 */
[----:B------:R-:W-:-:S05]  /*7740*/  IMAD.HI.U32 R12, R54, R13, RZ ;  /* 0x0000000d360c7227 */ /* 0x000fca00078e00ff */
[----:B------:R-:W-:Y:S02]  /*7750*/  IADD3 R14, PT, PT, RZ, -R12, RZ ;  /* 0x8000000cff0e7210 */ /* 0x000fe40007ffe0ff */
[----:B0-----:R-:W-:-:S04]  /*7760*/  IABS R17, R20 ;  /* 0x0000001400117213 */ /* 0x001fc80000000000 */
[----:B------:R-:W0:Y:S01]  /*7770*/  I2F.RP R18, R17 ;  /* 0x0000001100127306 */ /* 0x000e220000209400 */
[----:B-1----:R-:W-:-:S05]  /*7780*/  IABS R15, R16 ;  /* 0x00000010000f7213 */ /* 0x002fca0000000000 */
[----:B------:R-:W-:Y:S01]  /*7790*/  IMAD R14, R14, R15, R13 ;  /* 0x0000000f0e0e7224 */ /* 0x000fe200078e020d */
[----:B------:R-:W-:-:S04]  /*77a0*/  LOP3.LUT R13, R93, R16, RZ, 0x3c, !PT ;  /* 0x000000105d0d7212 */ /* 0x000fc800078e3cff */
[----:B------:R-:W-:Y:S01]  /*77b0*/  ISETP.GT.U32.AND P1, PT, R3, R14, PT ;  /* 0x0000000e0300720c */ /* 0x000fe20003f24070 */
[----:B0-----:R-:W0:Y:S01]  /*77c0*/  MUFU.RCP R18, R18 ;  /* 0x0000001200127308 */ /* 0x001e220000001000 */
[----:B------:R-:W-:-:S11]  /*77d0*/  ISETP.GE.AND P2, PT, R13, RZ, PT ;  /* 0x000000ff0d00720c */ /* 0x000fd60003f46270 */
[----:B------:R-:W-:Y:S01]  /*77e0*/  @!P1 IMAD.IADD R14, R14, 0x1, -R15 ;  /* 0x000000010e0e9824 */ /* 0x000fe200078e0a0f */
[----:B------:R-:W-:Y:S02]  /*77f0*/  @!P1 IADD3 R12, PT, PT, R12, 0x1, RZ ;  /* 0x000000010c0c9810 */ /* 0x000fe40007ffe0ff */
[----:B------:R-:W-:Y:S02]  /*7800*/  ISETP.NE.AND P1, PT, R16, RZ, PT ;  /* 0x000000ff1000720c */ /* 0x000fe40003f25270 */
[----:B------:R-:W-:Y:S01]  /*7810*/  ISETP.GE.U32.AND P0, PT, R14, R3, PT ;  /* 0x000000030e00720c */ /* 0x000fe20003f06070 */
[----:B0-----:R-:W-:-:S04]  /*7820*/  VIADD R19, R18, 0xffffffe ;  /* 0x0ffffffe12137836 */ /* 0x001fc80000000000 */
[----:B------:R-:W0:Y:S08]  /*7830*/  F2I.FTZ.U32.TRUNC.NTZ R13, R19 ;  /* 0x00000013000d7305 */ /* 0x000e30000021f000 */
[----:B------:R-:W-:-:S04]  /*7840*/  @P0 VIADD R12, R12, 0x1 ;  /* 0x000000010c0c0836 */ /* 0x000fc80000000000 */
[----:B------:R-:W-:Y:S02]  /*7850*/  IMAD.MOV.U32 R15, RZ, RZ, R12 ;  /* 0x000000ffff0f7224 */ /* 0x000fe400078e000c */
[----:B0-----:R-:W-:-:S03]  /*7860*/  IMAD.MOV R12, RZ, RZ, -R13 ;  /* 0x000000ffff0c7224 */ /* 0x001fc600078e0a0d */
[----:B------:R-:W-:Y:S02]  /*7870*/  @!P2 IADD3 R15, PT, PT, RZ, -R15, RZ ;  /* 0x8000000fff0fa210 */ /* 0x000fe40007ffe0ff */
[----:B------:R-:W-:Y:S01]  /*7880*/  @!P1 LOP3.LUT R15, RZ, R16, RZ, 0x33, !PT ;  /* 0x00000010ff0f9212 */ /* 0x000fe200078e33ff */
[----:B------:R-:W-:Y:S02]  /*7890*/  IMAD R21, R12, R17, RZ ;  /* 0x000000110c157224 */ /* 0x000fe400078e02ff */
[----:B------:R-:W-:Y:S01]  /*78a0*/  HFMA2 R12, -RZ, RZ, 0, 0 ;  /* 0x00000000ff0c7431 */ /* 0x000fe200000001ff */
[----:B------:R-:W-:Y:S01]  /*78b0*/  ISETP.NE.AND P2, PT, R20, RZ, PT ;  /* 0x000000ff1400720c */ /* 0x000fe20003f45270 */
[----:B------:R-:W-:-:S05]  /*78c0*/  IMAD.IADD R14, R15, 0x1, R8 ;  /* 0x000000010f0e7824 */ /* 0x000fca00078e0208 */
[----:B------:R-:W-:Y:S01]  /*78d0*/  IABS R16, R14 ;  /* 0x0000000e00107213 */ /* 0x000fe20000000000 */
[----:B------:R-:W-:Y:S01]  /*78e0*/  IMAD.HI.U32 R12, R13, R21, R12 ;  /* 0x000000150d0c7227 */ /* 0x000fe200078e000c */
[----:B------:R-:W-:-:S03]  /*78f0*/  ISETP.GE.AND P1, PT, R14, RZ, PT ;  /* 0x000000ff0e00720c */ /* 0x000fc60003f26270 */
[----:B------:R-:W-:-:S04]  /*7900*/  IMAD.MOV.U32 R13, RZ, RZ, R16 ;  /* 0x000000ffff0d7224 */ /* 0x000fc800078e0010 */
[----:B------:R-:W-:-:S04]  /*7910*/  IMAD.HI.U32 R12, R12, R13, RZ ;  /* 0x0000000d0c0c7227 */ /* 0x000fc800078e00ff */
[----:B------:R-:W-:-:S04]  /*7920*/  IMAD.MOV R12, RZ, RZ, -R12 ;  /* 0x000000ffff0c7224 */ /* 0x000fc800078e0a0c */
[----:B------:R-:W-:-:S05]  /*7930*/  IMAD R12, R17, R12, R13 ;  /* 0x0000000c110c7224 */ /* 0x000fca00078e020d */
[----:B------:R-:W-:-:S13]  /*7940*/  ISETP.GT.U32.AND P0, PT, R17, R12, PT ;  /* 0x0000000c1100720c */ /* 0x000fda0003f04070 */
[----:B------:R-:W-:-:S04]  /*7950*/  @!P0 IADD3 R12, PT, PT, R12, -R17, RZ ;  /* 0x800000110c0c8210 */ /* 0x000fc80007ffe0ff */
[----:B------:R-:W-:-:S13]  /*7960*/  ISETP.GT.U32.AND P0, PT, R17, R12, PT ;  /* 0x0000000c1100720c */ /* 0x000fda0003f04070 */
[----:B------:R-:W-:Y:S01]  /*7970*/  @!P0 IMAD.IADD R12, R12, 0x1, -R17 ;  /* 0x000000010c0c8824 */ /* 0x000fe200078e0a11 */
[----:B------:R-:W-:-:S03]  /*7980*/  ISETP.GT.AND P0, PT, R15, R7, PT ;  /* 0x000000070f00720c */ /* 0x000fc60003f04270 */
[----:B------:R-:W-:Y:S01]  /*7990*/  @!P1 IMAD.MOV R12, RZ, RZ, -R12 ;  /* 0x000000ffff0c9224 */ /* 0x000fe200078e0a0c */
[----:B------:R-:W-:-:S04]  /*79a0*/  @!P2 LOP3.LUT R12, RZ, R20, RZ, 0x33, !PT ;  /* 0x00000014ff0ca212 */ /* 0x000fc800078e33ff */
[----:B------:R-:W-:-:S13]  /*79b0*/  ISETP.NE.AND P1, PT, R12, RZ, PT ;  /* 0x000000ff0c00720c */ /* 0x000fda0003f25270 */
[----:B------:R-:W-:Y:S05]  /*79c0*/  @!P0 BRA P1, `(.L_x_17227) ;  /* 0x0000008000048947 */ /* 0x000fea0000800000 */
[----:B------:R-:W-:-:S06]  /*79d0*/  IMAD.WIDE.U32 R12, R57, 0x4, R10 ;  /* 0x00000004390c7825 */ /* 0x000fcc00078e000a */
[----:B------:R-:W2:Y:S01]  /*79e0*/  LDG.E.CONSTANT R13, desc[UR8][R12.64] ;  /* 0x000000080c0d7981 */ /* 0x000ea2000c1e9900 */
[----:B------:R-:W0:Y:S01]  /*79f0*/  S2UR UR5, SR_CgaCtaId ;  /* 0x00000000000579c3 */ /* 0x000e220000008800 */
[----:B------:R-:W-:Y:S02]  /*7a00*/  UMOV UR4, 0x400 ;  /* 0x0000040000047882 */ /* 0x000fe40000000000 */
[----:B------:R-:W-:Y:S01]  /*7a10*/  UIADD3 UR4, UPT, UPT, UR4, 0x220, URZ ;  /* 0x0000022004047890 */ /* 0x000fe2000fffe0ff */
[----:B------:R-:W-:-:S03]  /*7a20*/  IMAD.IADD R93, R58, 0x1, R93 ;  /* 0x000000013a5d7824 */ /* 0x000fc600078e025d */
[----:B0-----:R-:W-:-:S06]  /*7a30*/  ULEA UR4, UR5, UR4, 0x18 ;  /* 0x0000000405047291 */ /* 0x001fcc000f8ec0ff */
[----:B------:R-:W-:-:S05]  /*7a40*/  LEA R92, R93, UR4, 0x2 ;  /* 0x000000045d5c7c11 */ /* 0x000fca000f8e10ff */
[----:B------:R-:W0:Y:S02]  /*7a50*/  LDS.128 R16, [R92+0x10] ;  /* 0x000010005c107984 */ /* 0x000e240000000c00 */
[----:B0-----:R-:W-:Y:S01]  /*7a60*/  F2FP.BF16.F32.PACK_AB R98, R17, R16 ;  /* 0x000000101162723e */ /* 0x001fe200000010ff */
        /* <DEDUP_REMOVED lines=60> */
[----:B------:R-:W-:Y:S02]  /*7e30*/  SEL R92, R15, RZ, !P1 ;  /* 0x000000ff0f5c7207 */ /* 0x000fe40004800000 */
[----:B------:R-:W-:Y:S02]  /*7e40*/  SEL R97, R16, RZ, !P6 ;  /* 0x000000ff10617207 */ /* 0x000fe40007000000 */
[-C--:B------:R-:W-:Y:S02]  /*7e50*/  ISETP.GE.AND P2, PT, R99, R0.reuse, PT ;  /* 0x000000006300720c */ /* 0x080fe40003f46270 */
[-C--:B------:R-:W-:Y:S02]  /*7e60*/  ISETP.GE.AND P1, PT, R95, R0.reuse, PT ;  /* 0x000000005f00720c */ /* 0x080fe40003f26270 */
[----:B------:R-:W-:Y:S02]  /*7e70*/  ISETP.GE.AND P6, PT, R93, R0, PT ;  /* 0x000000005d00720c */ /* 0x000fe40003fc6270 */
[----:B------:R-:W-:-:S02]  /*7e80*/  PRMT R16, R14, 0x7632, R16 ;  /* 0x000076320e107816 */ /* 0x000fc40000000010 */
[C---:B------:R-:W-:Y:S02]  /*7e90*/  PRMT R94, R17.reuse, 0x7632, R94 ;  /* 0x00007632115e7816 */ /* 0x040fe4000000005e */
        /* <DEDUP_REMOVED lines=11> */
.L_x_17229:
[----:B------:R-:W-:Y:S05]  /*7f50*/  BSYNC.RECONVERGENT B2 ;  /* 0x0000000000027941 */ /* 0x000fea0003800200 */
.L_x_17228:
[----:B-----5:R-:W-:Y:S01]  /*7f60*/  HMUL2.BF16_V2 R16, R13, R12 ;  /* 0x0000000c0d107232 */ /* 0x020fe20000200000 */
[----:B------:R-:W-:Y:S01]  /*7f70*/  MOV R12, R96 ;  /* 0x00000060000c7202 */ /* 0x000fe20000000f00 */
[----:B------:R0:W5:Y:S03]  /*7f80*/  LDG.E.CONSTANT R99, desc[UR8][R20.64+0x204] ;  /* 0x0002040814637981 */ /* 0x000166000c1e9900 */
[----:B------:R-:W-:Y:S01]  /*7f90*/  PRMT R92, R16, 0x7632, R92 ;  /* 0x00007632105c7816 */ /* 0x000fe2000000005c */
[----:B------:R0:W5:Y:S01]  /*7fa0*/  LDG.E.CONSTANT R96, desc[UR8][R20.64+0x208] ;  /* 0x0002080814607981 */ /* 0x000162000c1e9900 */
[----:B------:R-:W-:Y:S02]  /*7fb0*/  HFMA2.BF16_V2 R94, R12, R15, -RZ ;  /* 0x0000000f0c5e7231 */ /* 0x000fe400003000ff */
[----:B------:R-:W-:Y:S01]  /*7fc0*/  IMAD.MOV.U32 R15, RZ, RZ, R98 ;  /* 0x000000ffff0f7224 */ /* 0x000fe200078e0062 */
[----:B------:R-:W-:Y:S01]  /*7fd0*/  SHF.L.U32 R97, R92, 0x10, RZ ;  /* 0x000000105c617819 */ /* 0x000fe200000006ff */
[----:B------:R0:W5:Y:S01]  /*7fe0*/  LDG.E.CONSTANT R101, desc[UR8][R20.64+0x20c] ;  /* 0x00020c0814657981 */ /* 0x000162000c1e9900 */
[----:B------:R-:W-:-:S02]  /*7ff0*/  IMAD.U32 R16, R16, 0x10000, RZ ;  /* 0x0001000010107824 */ /* 0x000fc400078e00ff */
[----:B------:R-:W-:Y:S01]  /*8000*/  HMUL2.BF16_V2 R14, R15, R14 ;  /* 0x0000000e0f0e7232 */ /* 0x000fe20000200000 */
[----:B------:R0:W5:Y:S01]  /*8010*/  LDG.E.CONSTANT R92, desc[UR8][R20.64+0x200] ;  /* 0x00020008145c7981 */ /* 0x000162000c1e9900 */
[----:B------:R-:W-:Y:S01]  /*8020*/  FADD.FTZ R97, R16, R97 ;  /* 0x0000006110617221 */ /* 0x000fe20000010000 */
[C---:B------:R-:W-:Y:S01]  /*8030*/  PRMT R95, R94.reuse, 0x7632, R95 ;  /* 0x000076325e5f7816 */ /* 0x040fe2000000005f */
[----:B------:R-:W-:Y:S01]  /*8040*/  IMAD.U32 R94, R94, 0x10000, RZ ;  /* 0x000100005e5e7824 */ /* 0x000fe200078e00ff */
[C---:B------:R-:W-:Y:S01]  /*8050*/  PRMT R16, R14.reuse, 0x7632, R16 ;  /* 0x000076320e107816 */ /* 0x040fe20000000010 */
[----:B------:R-:W-:Y:S02]  /*8060*/  BSSY.RECONVERGENT B2, `(.L_x_17230) ;  /* 0x0000025000027945 */ /* 0x000fe40003800200 */
[----:B------:R-:W-:Y:S01]  /*8070*/  IMAD.U32 R95, R95, 0x10000, RZ ;  /* 0x000100005f5f7824 */ /* 0x000fe200078e00ff */
[----:B------:R-:W-:-:S03]  /*8080*/  SHF.L.U32 R14, R14, 0x10, RZ ;  /* 0x000000100e0e7819 */ /* 0x000fc600000006ff */
[----:B------:R-:W-:Y:S01]  /*8090*/  FADD.FTZ R94, R94, R95 ;  /* 0x0000005f5e5e7221 */ /* 0x000fe20000010000 */
[----:B------:R-:W-:Y:S01]  /*80a0*/  IMAD.U32 R95, R16, 0x10000, RZ ;  /* 0x00010000105f7824 */ /* 0x000fe200078e00ff */
[----:B0-----:R-:W-:Y:S06]  /*80b0*/  @P0 BRA `(.L_x_17231) ;  /* 0x00000000007c0947 */ /* 0x001fec0003800000 */
[C---:B------:R-:W-:Y:S01]  /*80c0*/  VIADD R103, R93.reuse, 0x2 ;  /* 0x000000025d677836 */ /* 0x040fe20000000000 */
[C---:B------:R-:W-:Y:S01]  /*80d0*/  IADD3 R105, PT, PT, R93.reuse, 0x3, RZ ;  /* 0x000000035d697810 */ /* 0x040fe20007ffe0ff */
[----:B------:R-:W-:Y:S01]  /*80e0*/  VIADD R107, R93, 0x4 ;  /* 0x000000045d6b7836 */ /* 0x000fe20000000000 */
[----:B-----5:R-:W-:Y:S02]  /*80f0*/  PRMT R16, R99, 0x7632, R16 ;  /* 0x0000763263107816 */ /* 0x020fe40000000010 */
        /* <DEDUP_REMOVED lines=9> */
[----:B------:R-:W-:Y:S02]  /*8190*/  SEL R98, R16, RZ, !P6 ;  /* 0x000000ff10627207 */ /* 0x000fe40007000000 */
[-C--:B------:R-:W-:Y:S02]  /*81a0*/  ISETP.GE.AND P3, PT, R105, R0.reuse, PT ;  /* 0x000000006900720c */ /* 0x080fe40003f66270 */
[-C--:B------:R-:W-:Y:S02]  /*81b0*/  ISETP.GE.AND P2, PT, R107, R0.reuse, PT ;  /* 0x000000006b00720c */ /* 0x080fe40003f46270 */
        /* <DEDUP_REMOVED lines=15> */
.L_x_17231:
[----:B------:R-:W-:Y:S05]  /*82b0*/  BSYNC.RECONVERGENT B2 ;  /* 0x0000000000027941 */ /* 0x000fea0003800200 */
.L_x_17230:
[----:B-----5:R-:W-:Y:S02]  /*82c0*/  HFMA2.BF16_V2 R92, R13, R92, -RZ ;  /* 0x0000005c0d5c7231 */ /* 0x020fe400003000ff */
[----:B------:R-:W-:Y:S01]  /*82d0*/  FADD.FTZ R95, R14, R95 ;  /* 0x0000005f0e5f7221 */ /* 0x000fe20000010000 */
[----:B------:R-:W-:Y:S01]  /*82e0*/  F2FP.BF16.F32.PACK_AB R98, R19, R18 ;  /* 0x000000121362723e */ /* 0x000fe200000010ff */
[----:B------:R-:W-:Y:S02]  /*82f0*/  HMUL2.BF16_V2 R18, R12, R99 ;  /* 0x000000630c127232 */ /* 0x000fe40000200000 */
[----:B------:R-:W-:Y:S01]  /*8300*/  FADD.FTZ R94, R97, R94 ;  /* 0x0000005e615e7221 */ /* 0x000fe20000010000 */
[----:B------:R-:W-:Y:S02]  /*8310*/  HMUL2.BF16_V2 R96, R15, R96 ;  /* 0x000000600f607232 */ /* 0x000fe40000200000 */
[C---:B------:R-:W-:Y:S01]  /*8320*/  PRMT R19, R18.reuse, 0x7632, R19 ;  /* 0x0000763212137816 */ /* 0x040fe20000000013 */
[----:B------:R-:W-:Y:S01]  /*8330*/  IMAD.U32 R18, R18, 0x10000, RZ ;  /* 0x0001000012127824 */ /* 0x000fe200078e00ff */
[----:B------:R-:W-:Y:S01]  /*8340*/  PRMT R14, R92, 0x7610, R14 ;  /* 0x000076105c0e7816 */ /* 0x000fe2000000000e */
[----:B------:R-:W-:Y:S01]  /*8350*/  FADD.FTZ R94, R94, R95 ;  /* 0x0000005f5e5e7221 */ /* 0x000fe20000010000 */
[----:B------:R-:W-:Y:S01]  /*8360*/  PRMT R16, R92, 0x7632, R16 ;  /* 0x000076325c107816 */ /* 0x000fe20000000010 */
[----:B------:R0:W5:Y:S01]  /*8370*/  LDG.E.CONSTANT R95, desc[UR8][R20.64+0x40c] ;  /* 0x00040c08145f7981 */ /* 0x000162000c1e9900 */
[----:B------:R-:W-:Y:S01]  /*8380*/  SHF.L.U32 R92, R14, 0x10, RZ ;  /* 0x000000100e5c7819 */ /* 0x000fe200000006ff */
[----:B------:R-:W-:Y:S01]  /*8390*/  IMAD.MOV.U32 R14, RZ, RZ, R98 ;  /* 0x000000ffff0e7224 */ /* 0x000fe200078e0062 */
[----:B------:R-:W-:Y:S01]  /*83a0*/  SHF.L.U32 R19, R19, 0x10, RZ ;  /* 0x0000001013137819 */ /* 0x000fe200000006ff */
[----:B------:R-:W-:-:S04]  /*83b0*/  IMAD.U32 R97, R16, 0x10000, RZ ;  /* 0x0001000010617824 */ /* 0x000fc800078e00ff */
[----:B------:R-:W-:Y:S01]  /*83c0*/  FADD.FTZ R97, R92, R97 ;  /* 0x000000615c617221 */ /* 0x000fe20000010000 */
[C---:B------:R-:W-:Y:S02]  /*83d0*/  HFMA2.BF16_V2 R16, R14.reuse, R17, -RZ ;  /* 0x000000110e107231 */ /* 0x040fe400003000ff */
[--C-:B------:R-:W-:Y:S01]  /*83e0*/  FADD.FTZ R98, R18, R19.reuse ;  /* 0x0000001312627221 */ /* 0x100fe20000010000 */
[----:B------:R-:W-:Y:S01]  /*83f0*/  HFMA2.BF16_V2 R92, R14, R101, -RZ ;  /* 0x000000650e5c7231 */ /* 0x000fe200003000ff */
[C---:B------:R-:W-:Y:S02]  /*8400*/  PRMT R18, R96.reuse, 0x7610, R18 ;  /* 0x0000761060127816 */ /* 0x040fe40000000012 */
[----:B------:R-:W-:Y:S01]  /*8410*/  PRMT R19, R96, 0x7632, R19 ;  /* 0x0000763260137816 */ /* 0x000fe20000000013 */
[----:B------:R-:W-:Y:S02]  /*8420*/  FADD.FTZ R97, R97, R98 ;  /* 0x0000006261617221 */ /* 0x000fe40000010000 */
[----:B------:R-:W-:Y:S01]  /*8430*/  IMAD.U32 R18, R18, 0x10000, RZ ;  /* 0x0001000012127824 */ /* 0x000fe200078e00ff */
[----:B------:R-:W-:-:S02]  /*8440*/  SHF.L.U32 R19, R19, 0x10, RZ ;  /* 0x0000001013137819 */ /* 0x000fc400000006ff */
[C---:B------:R-:W-:Y:S01]  /*8450*/  PRMT R17, R16.reuse, 0x7632, R17 ;  /* 0x0000763210117816 */ /* 0x040fe20000000011 */
[----:B------:R-:W-:Y:S01]  /*8460*/  IMAD.U32 R16, R16, 0x10000, RZ ;  /* 0x0001000010107824 */ /* 0x000fe200078e00ff */
[----:B------:R-:W-:Y:S01]  /*8470*/  PRMT R96, R92, 0x7632, R96 ;  /* 0x000076325c607816 */ /* 0x000fe20000000060 */
[----:B------:R-:W-:Y:S01]  /*8480*/  FADD.FTZ R18, R18, R19 ;  /* 0x0000001312127221 */ /* 0x000fe20000010000 */
[----:B------:R-:W-:Y:S01]  /*8490*/  SHF.L.U32 R92, R92, 0x10, RZ ;  /* 0x000000105c5c7819 */ /* 0x000fe200000006ff */
[----:B------:R-:W-:Y:S01]  /*84a0*/  IMAD.U32 R17, R17, 0x10000, RZ ;  /* 0x0001000011117824 */ /* 0x000fe200078e00ff */
[----:B------:R0:W5:Y:S01]  /*84b0*/  LDG.E.CONSTANT R19, desc[UR8][R20.64+0x404] ;  /* 0x0004040814137981 */ /* 0x000162000c1e9900 */
[----:B------:R-:W-:Y:S01]  /*84c0*/  IMAD.U32 R99, R96, 0x10000, RZ ;  /* 0x0001000060637824 */ /* 0x000fe200078e00ff */
[----:B------:R-:W-:Y:S01]  /*84d0*/  BSSY.RECONVERGENT B2, `(.L_x_17232) ;  /* 0x0000026000027945 */ /* 0x000fe20003800200 */
[----:B------:R-:W-:Y:S01]  /*84e0*/  FADD.FTZ R17, R16, R17 ;  /* 0x0000001110117221 */ /* 0x000fe20000010000 */
[----:B------:R-:W-:Y:S01]  /*84f0*/  FADD.FTZ R18, R97, R18 ;  /* 0x0000001261127221 */ /* 0x000fe20000010000 */
[----:B------:R-:W-:Y:S01]  /*8500*/  FADD.FTZ R99, R92, R99 ;  /* 0x000000635c637221 */ /* 0x000fe20000010000 */
        /* <DEDUP_REMOVED lines=19> */
[----:B------:R-:W-:Y:S02]  /*8640*/  PRMT R96, R92, 0x7632, R96 ;  /* 0x000076325c607816 */ /* 0x000fe40000000060 */
[----:B------:R-:W-:Y:S02]  /*8650*/  ISETP.GE.AND P2, PT, R103, R0, PT ;  /* 0x000000006700720c */ /* 0x000fe40003f46270 */
[----:B------:R-:W-:-:S02]  /*8660*/  PRMT R97, R95, 0x7632, R97 ;  /* 0x000076325f617816 */ /* 0x000fc40000000061 */
[----:B------:R-:W-:Y:S02]  /*8670*/  ISETP.GE.AND P6, PT, R93, R0, PT ;  /* 0x000000005d00720c */ /* 0x000fe40003fc6270 */
[----:B------:R-:W-:Y:S02]  /*8680*/  PRMT R19, R16, 0x7632, R19 ;  /* 0x0000763210137816 */ /* 0x000fe40000000013 */
        /* <DEDUP_REMOVED lines=10> */
.L_x_17233:
[----:B------:R-:W-:Y:S05]  /*8730*/  BSYNC.RECONVERGENT B2 ;  /* 0x0000000000027941 */ /* 0x000fea0003800200 */
.L_x_17232:
        /* <DEDUP_REMOVED lines=16> */
[C---:B------:R-:W-:Y:S01]  /*8840*/  IADD3 R97, PT, PT, R93.reuse, 0x2, RZ ;  /* 0x000000025d617810 */ /* 0x040fe20007ffe0ff */
[----:B------:R-:W-:Y:S01]  /*8850*/  VIADD R107, R93, 0x4 ;  /* 0x000000045d6b7836 */ /* 0x000fe20000000000 */
[----:B-----5:R-:W-:Y:S02]  /*8860*/  PRMT R104, R100, 0x7632, R104 ;  /* 0x0000763264687816 */ /* 0x020fe40000000068 */
[-C--:B------:R-:W-:Y:S02]  /*8870*/  ISETP.GE.AND P1, PT, R97, R0.reuse, PT ;  /* 0x000000006100720c */ /* 0x080fe40003f26270 */
[-C--:B------:R-:W-:Y:S01]  /*8880*/  ISETP.GE.AND P6, PT, R105, R0.reuse, PT ;  /* 0x000000006900720c */ /* 0x080fe20003fc6270 */
[C---:B------:R-:W-:Y:S01]  /*8890*/  VIADD R105, R93.reuse, 0x6 ;  /* 0x000000065d697836 */ /* 0x040fe20000000000 */
[----:B------:R-:W-:Y:S02]  /*88a0*/  IADD3 R97, PT, PT, R93, 0x5, RZ ;  /* 0x000000055d617810 */ /* 0x000fe40007ffe0ff */
[-C--:B------:R-:W-:Y:S01]  /*88b0*/  ISETP.GE.AND P5, PT, R107, R0.reuse, PT ;  /* 0x000000006b00720c */ /* 0x080fe20003fa6270 */
[----:B------:R-:W-:Y:S01]  /*88c0*/  VIADD R107, R93, 0x7 ;  /* 0x000000075d6b7836 */ /* 0x000fe20000000000 */
[----:B------:R-:W-:-:S02]  /*88d0*/  ISETP.GE.AND P4, PT, R97, R0, PT ;  /* 0x000000006100720c */ /* 0x000fc40003f86270 */
[-C--:B------:R-:W-:Y:S02]  /*88e0*/  ISETP.GE.AND P3, PT, R105, R0.reuse, PT ;  /* 0x000000006900720c */ /* 0x080fe40003f66270 */
[----:B------:R-:W-:Y:S02]  /*88f0*/  PRMT R97, R101, 0x7632, R97 ;  /* 0x0000763265617816 */ /* 0x000fe40000000061 */
[----:B------:R-:W-:Y:S02]  /*8900*/  IADD3 R105, PT, PT, R93, 0x1, RZ ;  /* 0x000000015d697810 */ /* 0x000fe40007ffe0ff */
[----:B------:R-:W-:Y:S02]  /*8910*/  SEL R101, R101, RZ, !P1 ;  /* 0x000000ff65657207 */ /* 0x000fe40004800000 */
[----:B------:R-:W-:Y:S02]  /*8920*/  SEL R102, R97, RZ, !P6 ;  /* 0x000000ff61667207 */ /* 0x000fe40007000000 */
        /* <DEDUP_REMOVED lines=15> */
.L_x_17235:
[----:B------:R-:W-:Y:S05]  /*8a20*/  BSYNC.RECONVERGENT B2 ;  /* 0x0000000000027941 */ /* 0x000fea0003800200 */
.L_x_17234:
        /* <DEDUP_REMOVED lines=10> */
[----:B------:R-:W-:Y:S01]  /*8ad0*/  FADD.FTZ R19, R18, R19 ;  /* 0x0000001312137221 */ /* 0x000fe20000010000 */
[----:B------:R-:W-:Y:S01]  /*8ae0*/  PRMT R17, R98, 0x7610, R17 ;  /* 0x0000761062117816 */ /* 0x000fe20000000011 */
[----:B------:R-:W-:Y:S01]  /*8af0*/  FADD.FTZ R92, R92, R97 ;  /* 0x000000615c5c7221 */ /* 0x000fe20000010000 */
[----:B------:R-:W-:Y:S01]  /*8b00*/  PRMT R18, R98, 0x7632, R18 ;  /* 0x0000763262127816 */ /* 0x000fe20000000012 */
[----:B------:R-:W-:Y:S01]  /*8b10*/  FADD.FTZ R19, R16, R19 ;  /* 0x0000001310137221 */ /* 0x000fe20000010000 */
[C---:B------:R-:W-:Y:S01]  /*8b20*/  PRMT R97, R96.reuse, 0x7632, R97 ;  /* 0x0000763260617816 */ /* 0x040fe20000000061 */
[----:B------:R-:W-:Y:S01]  /*8b30*/  IMAD.U32 R17, R17, 0x10000, RZ ;  /* 0x0001000011117824 */ /* 0x000fe200078e00ff */
[----:B------:R-:W-:Y:S01]  /*8b40*/  SHF.L.U32 R96, R96, 0x10, RZ ;  /* 0x0000001060607819 */ /* 0x000fe200000006ff */
[----:B------:R-:W-:Y:S02]  /*8b50*/  IMAD.U32 R18, R18, 0x10000, RZ ;  /* 0x0001000012127824 */ /* 0x000fe400078e00ff */
[----:B------:R-:W-:-:S02]  /*8b60*/  HFMA2.BF16_V2 R16, R14, R95, -RZ ;  /* 0x0000005f0e107231 */ /* 0x000fc400003000ff */
[----:B------:R-:W-:Y:S02]  /*8b70*/  IMAD.U32 R97, R97, 0x10000, RZ ;  /* 0x0001000061617824 */ /* 0x000fe400078e00ff */
[----:B------:R-:W-:Y:S01]  /*8b80*/  FADD.FTZ R19, R19, R92 ;  /* 0x0000005c13137221 */ /* 0x000fe20000010000 */
[----:B------:R-:W-:Y:S01]  /*8b90*/  FADD.FTZ R98, R17, R18 ;  /* 0x0000001211627221 */ /* 0x000fe20000010000 */
[----:B------:R-:W-:Y:S02]  /*8ba0*/  HMUL2.BF16_V2 R18, R15, R100 ;  /* 0x000000640f127232 */ /* 0x000fe40000200000 */
[----:B------:R-:W-:Y:S01]  /*8bb0*/  FADD.FTZ R101, R96, R97 ;  /* 0x0000006160657221 */ /* 0x000fe20000010000 */
[----:B------:R-:W-:Y:S02]  /*8bc0*/  HFMA2.BF16_V2 R96, R14, R103, -RZ ;  /* 0x000000670e607231 */ /* 0x000fe400003000ff */
[----:B------:R-:W-:Y:S01]  /*8bd0*/  FADD.FTZ R22, R22, R99 ;  /* 0x0000006316167221 */ /* 0x000fe20000010000 */
[C---:B------:R-:W-:Y:S01]  /*8be0*/  PRMT R95, R18.reuse, 0x7632, R95 ;  /* 0x00007632125f7816 */ /* 0x040fe2000000005f */
[----:B------:R-:W-:Y:S01]  /*8bf0*/  IMAD.U32 R18, R18, 0x10000, RZ ;  /* 0x0001000012127824 */ /* 0x000fe200078e00ff */
[C---:B------:R-:W-:Y:S01]  /*8c00*/  PRMT R17, R16.reuse, 0x7632, R17 ;  /* 0x0000763210117816 */ /* 0x040fe20000000011 */
[----:B------:R-:W-:Y:S01]  /*8c10*/  IMAD.U32 R16, R16, 0x10000, RZ ;  /* 0x0001000010107824 */ /* 0x000fe200078e00ff */
[----:B------:R-:W-:Y:S01]  /*8c20*/  SHF.L.U32 R95, R95, 0x10, RZ ;  /* 0x000000105f5f7819 */ /* 0x000fe200000006ff */
[----:B------:R-:W-:Y:S01]  /*8c30*/  FADD.FTZ R98, R98, R101 ;  /* 0x0000006562627221 */ /* 0x000fe20000010000 */
[C---:B------:R-:W-:Y:S01]  /*8c40*/  PRMT R97, R96.reuse, 0x7632, R97 ;  /* 0x0000763260617816 */ /* 0x040fe20000000061 */
[----:B------:R-:W-:Y:S01]  /*8c50*/  IMAD.U32 R17, R17, 0x10000, RZ ;  /* 0x0001000011117824 */ /* 0x000fe200078e00ff */
[----:B------:R-:W-:Y:S01]  /*8c60*/  SHF.L.U32 R96, R96, 0x10, RZ ;  /* 0x0000001060607819 */ /* 0x000fe200000006ff */
[----:B------:R-:W-:-:S02]  /*8c70*/  FADD.FTZ R95, R18, R95 ;  /* 0x0000005f125f7221 */ /* 0x000fc40000010000 */
[----:B------:R-:W-:Y:S02]  /*8c80*/  IMAD.U32 R97, R97, 0x10000, RZ ;  /* 0x0001000061617824 */ /* 0x000fe400078e00ff */
[----:B------:R-:W-:Y:S01]  /*8c90*/  FADD.FTZ R16, R16, R17 ;  /* 0x0000001110107221 */ /* 0x000fe20000010000 */
[----:B------:R-:W-:Y:S01]  /*8ca0*/  FADD.FTZ R95, R98, R95 ;  /* 0x0000005f625f7221 */ /* 0x000fe20000010000 */
[----:B------:R3:W5:Y:S01]  /*8cb0*/  LDG.E.CONSTANT R17, desc[UR8][R20.64+0x804] ;  /* 0x0008040814117981 */ /* 0x000762000c1e9900 */
[----:B------:R-:W-:Y:S01]  /*8cc0*/  FADD.FTZ R96, R96, R97 ;  /* 0x0000006160607221 */ /* 0x000fe20000010000 */
[----:B------:R-:W-:Y:S02]  /*8cd0*/  FADD.FTZ R19, R19, R16 ;  /* 0x0000001013137221 */ /* 0x000fe40000010000 */
[----:B------:R3:W5:Y:S01]  /*8ce0*/  LDG.E.CONSTANT R16, desc[UR8][R20.64+0x800] ;  /* 0x0008000814107981 */ /* 0x000762000c1e9900 */
[----:B------:R-:W-:-:S03]  /*8cf0*/  FADD.FTZ R96, R95, R96 ;  /* 0x000000605f607221 */ /* 0x000fc60000010000 */
        /* <DEDUP_REMOVED lines=35> */
.L_x_17237:
[----:B------:R-:W-:Y:S05]  /*8f30*/  BSYNC.RECONVERGENT B2 ;  /* 0x0000000000027941 */ /* 0x000fea0003800200 */
.L_x_17236:
[----:B------:R-:W-:Y:S01]  /*8f40*/  FADD.FTZ R25, R25, R96 ;  /* 0x0000006019197221 */ /* 0x000fe20000010000 */
[----:B------:R4:W5:Y:S01]  /*8f50*/  LDG.E.CONSTANT R99, desc[UR8][R20.64+0xa04] ;  /* 0x000a040814637981 */ /* 0x000962000c1e9900 */
[----:B------:R-:W-:Y:S01]  /*8f60*/  FADD.FTZ R24, R24, R19 ;  /* 0x0000001318187221 */ /* 0x000fe20000010000 */
[----:B-----5:R-:W-:Y:S02]  /*8f70*/  HFMA2.BF16_V2 R19, R12, R17, -RZ ;  /* 0x000000110c137231 */ /* 0x020fe400003000ff */
[----:B------:R-:W-:Y:S01]  /*8f80*/  HMUL2.BF16_V2 R16, R13, R16 ;  /* 0x000000100d107232 */ /* 0x000fe20000200000 */
        /* <DEDUP_REMOVED lines=41> */
.L_x_17239:
[----:B------:R-:W-:Y:S05]  /*9220*/  BSYNC.RECONVERGENT B2 ;  /* 0x0000000000027941 */ /* 0x000fea0003800200 */
.L_x_17238:
        /* <DEDUP_REMOVED lines=13> */
[----:B------:R-:W-:Y:S01]  /*9300*/  PRMT R96, R94, 0x7632, R96 ;  /* 0x000076325e607816 */ /* 0x000fe20000000060 */
[----:B------:R-:W-:Y:S02]  /*9310*/  IMAD.U32 R17, R17, 0x10000, RZ ;  /* 0x0001000011117824 */ /* 0x000fe400078e00ff */
[----:B------:R-:W-:Y:S01]  /*9320*/  FADD.FTZ R92, R92, R97 ;  /* 0x000000615c5c7221 */ /* 0x000fe20000010000 */
[----:B------:R-:W-:Y:S02]  /*9330*/  IMAD.U32 R18, R18, 0x10000, RZ ;  /* 0x0001000012127824 */ /* 0x000fe400078e00ff */
[----:B------:R-:W-:Y:S01]  /*9340*/  HFMA2.BF16_V2 R16, R14, R95, -RZ ;  /* 0x0000005f0e107231 */ /* 0x000fe200003000ff */
[----:B------:R-:W-:Y:S01]  /*9350*/  SHF.L.U32 R94, R94, 0x10, RZ ;  /* 0x000000105e5e7819 */ /* 0x000fe200000006ff */
[----:B------:R-:W-:-:S02]  /*9360*/  IMAD.U32 R99, R96, 0x10000, RZ ;  /* 0x0001000060637824 */ /* 0x000fc400078e00ff */
[----:B------:R-:W-:Y:S01]  /*9370*/  FADD.FTZ R97, R17, R18 ;  /* 0x0000001211617221 */ /* 0x000fe20000010000 */
[----:B------:R-:W-:Y:S02]  /*9380*/  HMUL2.BF16_V2 R18, R15, R98 ;  /* 0x000000620f127232 */ /* 0x000fe40000200000 */
[----:B------:R-:W-:Y:S01]  /*9390*/  FADD.FTZ R19, R19, R92 ;  /* 0x0000005c13137221 */ /* 0x000fe20000010000 */
[----:B------:R-:W-:Y:S01]  /*93a0*/  FADD.FTZ R98, R94, R99 ;  /* 0x000000635e627221 */ /* 0x000fe20000010000 */
[----:B------:R0:W5:Y:S01]  /*93b0*/  LDG.E.CONSTANT R92, desc[UR8][R20.64+0xc00] ;  /* 0x000c0008145c7981 */ /* 0x000162000c1e9900 */
[----:B------:R-:W-:Y:S01]  /*93c0*/  HFMA2.BF16_V2 R95, R14, R101, -RZ ;  /* 0x000000650e5f7231 */ /* 0x000fe200003000ff */
        /* <DEDUP_REMOVED lines=9> */
[C---:B------:R-:W-:Y:S01]  /*9460*/  PRMT R96, R95.reuse, 0x7632, R96 ;  /* 0x000076325f607816 */ /* 0x040fe20000000060 */
[----:B------:R-:W-:Y:S01]  /*9470*/  FADD.FTZ R16, R16, R17 ;  /* 0x0000001110107221 */ /* 0x000fe20000010000 */
[----:B------:R-:W-:Y:S01]  /*9480*/  SHF.L.U32 R95, R95, 0x10, RZ ;  /* 0x000000105f5f7819 */ /* 0x000fe200000006ff */
[----:B------:R-:W-:Y:S01]  /*9490*/  FADD.FTZ R18, R97, R18 ;  /* 0x0000001261127221 */ /* 0x000fe20000010000 */
[----:B------:R0:W5:Y:S01]  /*94a0*/  LDG.E.CONSTANT R17, desc[UR8][R20.64+0xc04] ;  /* 0x000c040814117981 */ /* 0x000162000c1e9900 */
[----:B------:R-:W-:-:S03]  /*94b0*/  IMAD.U32 R96, R96, 0x10000, RZ ;  /* 0x0001000060607824 */ /* 0x000fc600078e00ff */
[----:B------:R0:W5:Y:S01]  /*94c0*/  LDG.E.CONSTANT R97, desc[UR8][R20.64+0xc0c] ;  /* 0x000c0c0814617981 */ /* 0x000162000c1e9900 */
[----:B------:R-:W-:Y:S01]  /*94d0*/  BSSY.RECONVERGENT B2, `(.L_x_17240) ;  /* 0x0000022000027945 */ /* 0x000fe20003800200 */
[----:B------:R-:W-:-:S03]  /*94e0*/  FADD.FTZ R95, R95, R96 ;  /* 0x000000605f5f7221 */ /* 0x000fc60000010000 */
        /* <DEDUP_REMOVED lines=32> */
.L_x_17241:
[----:B------:R-:W-:Y:S05]  /*96f0*/  BSYNC.RECONVERGENT B2 ;  /* 0x0000000000027941 */ /* 0x000fea0003800200 */
.L_x_17240:
[----:B------:R0:W5:Y:S02]  /*9700*/  LDG.E.CONSTANT R98, desc[UR8][R20.64+0xe00] ;  /* 0x000e000814627981 */ /* 0x000164000c1e9900 */
[----:B-----5:R-:W-:Y:S02]  /*9710*/  HFMA2.BF16_V2 R96, R12, R17, -RZ ;  /* 0x000000110c607231 */ /* 0x020fe400003000ff */
[----:B------:R-:W-:Y:S02]  /*9720*/  HMUL2.BF16_V2 R92, R13, R92 ;  /* 0x0000005c0d5c7232 */ /* 0x000fe40000200000 */
[----:B------:R-:W-:Y:S01]  /*9730*/  FADD.FTZ R18, R18, R95 ;  /* 0x0000005f12127221 */ /* 0x000fe20000010000 */
[----:B------:R0:W5:Y:S01]  /*9740*/  LDG.E.CONSTANT R101, desc[UR8][R20.64+0xe04] ;  /* 0x000e040814657981 */ /* 0x000162000c1e9900 */
[----:B------:R-:W-:Y:S02]  /*9750*/  HMUL2.BF16_V2 R95, R15, R94 ;  /* 0x0000005e0f5f7232 */ /* 0x000fe40000200000 */
[--C-:B------:R-:W-:Y:S01]  /*9760*/  FADD.FTZ R19, R19, R16.reuse ;  /* 0x0000001013137221 */ /* 0x100fe20000010000 */
[----:B------:R0:W5:Y:S04]  /*9770*/  LDG.E.CONSTANT R100, desc[UR8][R20.64+0xe08] ;  /* 0x000e080814647981 */ /* 0x000168000c1e9900 */
[----:B------:R0:W5:Y:S01]  /*9780*/  LDG.E.CONSTANT R103, desc[UR8][R20.64+0xe0c] ;  /* 0x000e0c0814677981 */ /* 0x000162000c1e9900 */
[----:B------:R-:W-:Y:S01]  /*9790*/  BSSY.RECONVERGENT B2, `(.L_x_17242) ;  /* 0x0000026000027945 */ /* 0x000fe20003800200 */
[----:B------:R-:W-:-:S02]  /*97a0*/  PRMT R16, R92, 0x7610, R16 ;  /* 0x000076105c107816 */ /* 0x000fc40000000010 */
[----:B------:R-:W-:Y:S02]  /*97b0*/  PRMT R17, R92, 0x7632, R17 ;  /* 0x000076325c117816 */ /* 0x000fe40000000011 */
[C---:B------:R-:W-:Y:S02]  /*97c0*/  PRMT R92, R96.reuse, 0x7610, R92 ;  /* 0x00007610605c7816 */ /* 0x040fe4000000005c */
[----:B------:R-:W-:Y:S02]  /*97d0*/  PRMT R94, R96, 0x7632, R94 ;  /* 0x00007632605e7816 */ /* 0x000fe4000000005e */
[----:B------:R-:W-:Y:S01]  /*97e0*/  PRMT R96, R95, 0x7632, R96 ;  /* 0x000076325f607816 */ /* 0x000fe20000000060 */
[----:B0-----:R-:W-:Y:S06]  /*97f0*/  @P0 BRA `(.L_x_17243) ;  /* 0x00000000007c0947 */ /* 0x001fec0003800000 */
        /* <DEDUP_REMOVED lines=31> */
.L_x_17243:
[----:B------:R-:W-:Y:S05]  /*99f0*/  BSYNC.RECONVERGENT B2 ;  /* 0x0000000000027941 */ /* 0x000fea0003800200 */
.L_x_17242:
[----:B------:R-:W-:Y:S02]  /*9a00*/  HFMA2.BF16_V2 R98, R13, R98, -RZ ;  /* 0x000000620d627231 */ /* 0x000fe400003000ff */
[----:B------:R-:W-:Y:S01]  /*9a10*/  IMAD.U32 R99, R94, 0x10000, RZ ;  /* 0x000100005e637824 */ /* 0x000fe200078e00ff */
[----:B------:R-:W-:Y:S01]  /*9a20*/  SHF.L.U32 R96, R96, 0x10, RZ ;  /* 0x0000001060607819 */ /* 0x000fe200000006ff */
        /* <DEDUP_REMOVED lines=8> */
[----:B------:R-:W-:Y:S01]  /*9ab0*/  PRMT R92, R98, 0x7632, R92 ;  /* 0x00007632625c7816 */ /* 0x000fe2000000005c */
[--C-:B------:R-:W-:Y:S01]  /*9ac0*/  FADD.FTZ R16, R16, R17.reuse ;  /* 0x0000001110107221 */ /* 0x100fe20000010000 */
[----:B------:R-:W-:Y:S01]  /*9ad0*/  PRMT R17, R98, 0x7610, R17 ;  /* 0x0000761062117816 */ /* 0x000fe20000000011 */
[----:B------:R-:W-:Y:S01]  /*9ae0*/  IMAD.U32 R95, R95, 0x10000, RZ ;  /* 0x000100005f5f7824 */ /* 0x000fe200078e00ff */
[----:B------:R-:W-:Y:S01]  /*9af0*/  SHF.L.U32 R94, R94, 0x10, RZ ;  /* 0x000000105e5e7819 */ /* 0x000fe200000006ff */
[----:B------:R-:W-:-:S02]  /*9b00*/  IMAD.U32 R92, R92, 0x10000, RZ ;  /* 0x000100005c5c7824 */ /* 0x000fc400078e00ff */
[----:B------:R-:W-:Y:S01]  /*9b10*/  FADD.FTZ R99, R16, R99 ;  /* 0x0000006310637221 */ /* 0x000fe20000010000 */
[----:B------:R-:W-:Y:S02]  /*9b20*/  IMAD.U32 R17, R17, 0x10000, RZ ;  /* 0x0001000011117824 */ /* 0x000fe400078e00ff */
        /* <DEDUP_REMOVED lines=8> */
[----:B------:R0:W5:Y:S01]  /*9bb0*/  LDG.E.CONSTANT R19, desc[UR8][R20.64+0x1004] ;  /* 0x0010040814137981 */ /* 0x000162000c1e9900 */
[C---:B------:R-:W-:Y:S01]  /*9bc0*/  PRMT R94, R92.reuse, 0x7632, R94 ;  /* 0x000076325c5e7816 */ /* 0x040fe2000000005e */
[----:B------:R-:W-:Y:S01]  /*9bd0*/  IMAD.U32 R92, R92, 0x10000, RZ ;  /* 0x000100005c5c7824 */ /* 0x000fe200078e00ff */
[C---:B------:R-:W-:Y:S01]  /*9be0*/  PRMT R17, R16.reuse, 0x7632, R17 ;  /* 0x0000763210117816 */ /* 0x040fe20000000011 */
[----:B------:R-:W-:Y:S01]  /*9bf0*/  IMAD.U32 R16, R16, 0x10000, RZ ;  /* 0x0001000010107824 */ /* 0x000fe200078e00ff */
[----:B------:R-:W-:Y:S01]  /*9c00*/  PRMT R97, R95, 0x7632, R97 ;  /* 0x000076325f617816 */ /* 0x000fe20000000061 */
[----:B------:R0:W5:Y:S01]  /*9c10*/  LDG.E.CONSTANT R18, desc[UR8][R20.64+0x1008] ;  /* 0x0010080814127981 */ /* 0x000162000c1e9900 */
        /* <DEDUP_REMOVED lines=9> */
[----:B------:R-:W-:Y:S01]  /*9cb0*/  FADD.FTZ R98, R98, R103 ;  /* 0x0000006762627221 */ /* 0x000fe20000010000 */
[----:B------:R-:W-:Y:S01]  /*9cc0*/  BSSY.RECONVERGENT B2, `(.L_x_17244) ;  /* 0x0000024000027945 */ /* 0x000fe20003800200 */
[----:B------:R-:W-:Y:S02]  /*9cd0*/  FADD.FTZ R17, R96, R17 ;  /* 0x0000001160117221 */ /* 0x000fe40000010000 */
[----:B------:R-:W-:Y:S02]  /*9ce0*/  FADD.FTZ R98, R98, R95 ;  /* 0x0000005f62627221 */ /* 0x000fe40000010000 */
        /* <DEDUP_REMOVED lines=33> */
.L_x_17245:
[----:B------:R-:W-:Y:S05]  /*9f00*/  BSYNC.RECONVERGENT B2 ;  /* 0x0000000000027941 */ /* 0x000fea0003800200 */
.L_x_17244:
        /* <DEDUP_REMOVED lines=9> */
[----:B------:R-:W-:Y:S02]  /*9fa0*/  PRMT R17, R16, 0x7632, R17 ;  /* 0x0000763210117816 */ /* 0x000fe40000000011 */
[----:B------:R0:W5:Y:S01]  /*9fb0*/  LDG.E.CONSTANT R98, desc[UR8][R20.64+0x1208] ;  /* 0x0012080814627981 */ /* 0x000162000c1e9900 */
[C---:B------:R-:W-:Y:S02]  /*9fc0*/  PRMT R18, R19.reuse, 0x7610, R18 ;  /* 0x0000761013127816 */ /* 0x040fe40000000012 */
        /* <DEDUP_REMOVED lines=34> */
.L_x_17247:
[----:B------:R-:W-:Y:S05]  /*a1f0*/  BSYNC.RECONVERGENT B2 ;  /* 0x0000000000027941 */ /* 0x000fea0003800200 */
.L_x_17246:
        /* <DEDUP_REMOVED lines=76> */
.L_x_17249:
[----:B------:R-:W-:Y:S05]  /*a6c0*/  BSYNC.RECONVERGENT B2 ;  /* 0x0000000000027941 */ /* 0x000fea0003800200 */
.L_x_17248:
        /* <DEDUP_REMOVED lines=47> */
.L_x_17251:
[----:B------:R-:W-:Y:S05]  /*a9c0*/  BSYNC.RECONVERGENT B2 ;  /* 0x0000000000027941 */ /* 0x000fea0003800200 */
.L_x_17250:
        /* <DEDUP_REMOVED lines=80> */
.L_x_17253:
[----:B------:R-:W-:Y:S05]  /*aed0*/  BSYNC.RECONVERGENT B2 ;  /* 0x0000000000027941 */ /* 0x000fea0003800200 */
.L_x_17252:
        /* <DEDUP_REMOVED lines=46> */
.L_x_17255:
[----:B------:R-:W-:Y:S05]  /*b1c0*/  BSYNC.RECONVERGENT B2 ;  /* 0x0000000000027941 */ /* 0x000fea0003800200 */
.L_x_17254:
        /* <DEDUP_REMOVED lines=76> */
.L_x_17257:
[----:B------:R-:W-:Y:S05]  /*b690*/  BSYNC.RECONVERGENT B2 ;  /* 0x0000000000027941 */ /* 0x000fea0003800200 */
.L_x_17256:
        /* <DEDUP_REMOVED lines=47> */
.L_x_17259:
[----:B------:R-:W-:Y:S05]  /*b990*/  BSYNC.RECONVERGENT B2 ;  /* 0x0000000000027941 */ /* 0x000fea0003800200 */
.L_x_17258:
        /* <DEDUP_REMOVED lines=80> */
.L_x_17261:
[----:B------:R-:W-:Y:S05]  /*bea0*/  BSYNC.RECONVERGENT B2 ;  /* 0x0000000000027941 */ /* 0x000fea0003800200 */
.L_x_17260:
        /* <DEDUP_REMOVED lines=46> */
.L_x_17263:
[----:B------:R-:W-:Y:S05]  /*c190*/  BSYNC.RECONVERGENT B2 ;  /* 0x0000000000027941 */ /* 0x000fea0003800200 */
.L_x_17262:
        /* <DEDUP_REMOVED lines=76> */
.L_x_17265:
[----:B------:R-:W-:Y:S05]  /*c660*/  BSYNC.RECONVERGENT B2 ;  /* 0x0000000000027941 */ /* 0x000fea0003800200 */
.L_x_17264:
        /* <DEDUP_REMOVED lines=47> */
.L_x_17267:
[----:B------:R-:W-:Y:S05]  /*c960*/  BSYNC.RECONVERGENT B2 ;  /* 0x0000000000027941 */ /* 0x000fea0003800200 */
.L_x_17266:
        /* <DEDUP_REMOVED lines=80> */
.L_x_17269:
[----:B------:R-:W-:Y:S05]  /*ce70*/  BSYNC.RECONVERGENT B2 ;  /* 0x0000000000027941 */ /* 0x000fea0003800200 */
.L_x_17268:
        /* <DEDUP_REMOVED lines=46> */
.L_x_17271:
[----:B------:R-:W-:Y:S05]  /*d160*/  BSYNC.RECONVERGENT B2 ;  /* 0x0000000000027941 */ /* 0x000fea0003800200 */
.L_x_17270:
        /* <DEDUP_REMOVED lines=76> */
.L_x_17273:
[----:B------:R-:W-:Y:S05]  /*d630*/  BSYNC.RECONVERGENT B2 ;  /* 0x0000000000027941 */ /* 0x000fea0003800200 */
.L_x_17272:
        /* <DEDUP_REMOVED lines=16> */
[C---:B-1234-:R-:W-:Y:S01]  /*d740*/  IADD3 R21, PT, PT, R93.reuse, 0x2, RZ ;  /* 0x000000025d157810 */ /* 0x05efe20007ffe0ff */
[----:B------:R-:W-:Y:S01]  /*d750*/  VIADD R103, R93, 0x3 ;  /* 0x000000035d677836 */ /* 0x000fe20000000000 */
        /* <DEDUP_REMOVED lines=29> */
.L_x_17275:
[----:B------:R-:W-:Y:S05]  /*d930*/  BSYNC.RECONVERGENT B2 ;  /* 0x0000000000027941 */ /* 0x000fea0003800200 */
.L_x_17274:
[----:B------:R-:W-:Y:S02]  /*d940*/  HFMA2.BF16_V2 R98, R13, R98, -RZ ;  /* 0x000000620d627231 */ /* 0x000fe400003000ff */
[----:B------:R-:W-:Y:S01]  /*d950*/  IMAD.U32 R16, R16, 0x10000, RZ ;  /* 0x0001000010107824 */ /* 0x000fe200078e00ff */
[----:B------:R-:W-:Y:S01]  /*d960*/  SHF.L.U32 R92, R92, 0x10, RZ ;  /* 0x000000105c5c7819 */ /* 0x000fe200000006ff */
[----:B------:R-:W-:Y:S02]  /*d970*/  IMAD.U32 R17, R17, 0x10000, RZ ;  /* 0x0001000011117824 */ /* 0x000fe400078e00ff */
[----:B-----5:R-:W-:Y:S02]  /*d980*/  HMUL2.BF16_V2 R99, R12, R99 ;  /* 0x000000630c637232 */ /* 0x020fe40000200000 */
[----:B-1234-:R-:W-:Y:S01]  /*d990*/  IMAD.U32 R21, R94, 0x10000, RZ ;  /* 0x000100005e157824 */ /* 0x01efe200078e00ff */
[----:B------:R-:W-:Y:S01]  /*d9a0*/  SHF.L.U32 R96, R96, 0x10, RZ ;  /* 0x0000001060607819 */ /* 0x000fe200000006ff */
[----:B------:R-:W-:Y:S01]  /*d9b0*/  FADD.FTZ R16, R16, R17 ;  /* 0x0000001110107221 */ /* 0x000fe20000010000 */
[----:B------:R-:W-:-:S02]  /*d9c0*/  IMAD.U32 R95, R95, 0x10000, RZ ;  /* 0x000100005f5f7824 */ /* 0x000fc400078e00ff */
[----:B------:R-:W-:Y:S01]  /*d9d0*/  FADD.FTZ R21, R92, R21 ;  /* 0x000000155c157221 */ /* 0x000fe20000010000 */
[C---:B------:R-:W-:Y:S01]  /*d9e0*/  PRMT R17, R98.reuse, 0x7610, R17 ;  /* 0x0000761062117816 */ /* 0x040fe20000000011 */
[----:B------:R-:W-:Y:S01]  /*d9f0*/  BSSY.RECONVERGENT B2, `(.L_x_17276) ;  /* 0x0000042000027945 */ /* 0x000fe20003800200 */
[----:B------:R-:W-:Y:S01]  /*da00*/  PRMT R20, R98, 0x7632, R20 ;  /* 0x0000763262147816 */ /* 0x000fe20000000014 */
[----:B------:R-:W-:Y:S01]  /*da10*/  FADD.FTZ R96, R95, R96 ;  /* 0x000000605f607221 */ /* 0x000fe20000010000 */
[----:B------:R-:W-:Y:S01]  /*da20*/  PRMT R94, R99, 0x7632, R94 ;  /* 0x00007632635e7816 */ /* 0x000fe2000000005e */
[----:B------:R-:W-:Y:S01]  /*da30*/  IMAD.U32 R17, R17, 0x10000, RZ ;  /* 0x0001000011117824 */ /* 0x000fe200078e00ff */
[----:B------:R-:W-:Y:S01]  /*da40*/  PRMT R92, R99, 0x7610, R92 ;  /* 0x00007610635c7816 */ /* 0x000fe2000000005c */
[----:B------:R-:W-:Y:S02]  /*da50*/  IMAD.U32 R20, R20, 0x10000, RZ ;  /* 0x0001000014147824 */ /* 0x000fe400078e00ff */
[----:B------:R-:W-:Y:S01]  /*da60*/  FADD.FTZ R21, R16, R21 ;  /* 0x0000001510157221 */ /* 0x000fe20000010000 */
[----:B------:R-:W-:-:S02]  /*da70*/  IMAD.U32 R95, R94, 0x10000, RZ ;  /* 0x000100005e5f7824 */ /* 0x000fc400078e00ff */
[C---:B------:R-:W-:Y:S01]  /*da80*/  HFMA2.BF16_V2 R16, R14.reuse, R97, -RZ ;  /* 0x000000610e107231 */ /* 0x040fe200003000ff */
[----:B------:R-:W-:Y:S01]  /*da90*/  SHF.L.U32 R92, R92, 0x10, RZ ;  /* 0x000000105c5c7819 */ /* 0x000fe200000006ff */
        /* <DEDUP_REMOVED lines=38> */
[----:B------:R-:W-:Y:S02]  /*dd00*/  SEL R18, R16, RZ, !P6 ;  /* 0x000000ff10127207 */ /* 0x000fe40007000000 */
[----:B------:R-:W-:Y:S02]  /*dd10*/  PRMT R17, R62, 0x7632, R17 ;  /* 0x000076323e117816 */ /* 0x000fe40000000011 */
[-C--:B------:R-:W-:Y:S02]  /*dd20*/  ISETP.GE.AND P3, PT, R19, R0.reuse, PT ;  /* 0x000000001300720c */ /* 0x080fe40003f66270 */
        /* <DEDUP_REMOVED lines=14> */
.L_x_17277:
[----:B------:R-:W-:Y:S05]  /*de10*/  BSYNC.RECONVERGENT B2 ;  /* 0x0000000000027941 */ /* 0x000fea0003800200 */
.L_x_17276:
        /* <DEDUP_REMOVED lines=10> */
[C---:B------:R-:W-:Y:S01]  /*dec0*/  IADD3 R61, PT, PT, R93.reuse, 0x2, RZ ;  /* 0x000000025d3d7810 */ /* 0x040fe20007ffe0ff */
[----:B------:R-:W-:Y:S01]  /*ded0*/  VIADD R95, R93, 0x3 ;  /* 0x000000035d5f7836 */ /* 0x000fe20000000000 */
[----:B------:R-:W-:Y:S01]  /*dee0*/  PRMT R60, R65, 0x7632, R60 ;  /* 0x00007632413c7816 */ /* 0x000fe2000000003c */
        /* <DEDUP_REMOVED lines=28> */
.L_x_17279:
[----:B------:R-:W-:Y:S05]  /*e0b0*/  BSYNC.RECONVERGENT B2 ;  /* 0x0000000000027941 */ /* 0x000fea0003800200 */
.L_x_17278:
[----:B------:R-:W-:Y:S01]  /*e0c0*/  HFMA2.BF16_V2 R64, R13, R64, -RZ ;  /* 0x000000400d407231 */ /* 0x000fe200003000ff */
[----:B------:R-:W-:Y:S01]  /*e0d0*/  SHF.L.U32 R21, R21, 0x10, RZ ;  /* 0x0000001015157819 */ /* 0x000fe200000006ff */
[----:B------:R-:W-:Y:S01]  /*e0e0*/  IMAD.U32 R20, R20, 0x10000, RZ ;  /* 0x0001000014147824 */ /* 0x000fe200078e00ff */
[----:B------:R-:W-:Y:S01]  /*e0f0*/  SHF.L.U32 R18, R18, 0x10, RZ ;  /* 0x0000001012127819 */ /* 0x000fe200000006ff */
[----:B------:R-:W-:Y:S02]  /*e100*/  HMUL2.BF16_V2 R65, R12, R65 ;  /* 0x000000410c417232 */ /* 0x000fe40000200000 */
[----:B------:R-:W-:Y:S02]  /*e110*/  IMAD.U32 R16, R16, 0x10000, RZ ;  /* 0x0001000010107824 */ /* 0x000fe400078e00ff */
[--C-:B------:R-:W-:Y:S01]  /*e120*/  FADD.FTZ R20, R20, R21.reuse ;  /* 0x0000001514147221 */ /* 0x100fe20000010000 */
[----:B------:R-:W-:Y:S01]  /*e130*/  IMAD.U32 R17, R17, 0x10000, RZ ;  /* 0x0001000011117824 */ /* 0x000fe200078e00ff */
[----:B------:R-:W-:Y:S01]  /*e140*/  BSSY.RECONVERGENT B2, `(.L_x_17280) ;  /* 0x0000041000027945 */ /* 0x000fe20003800200 */
[----:B------:R-:W-:Y:S01]  /*e150*/  IMAD.U32 R19, R19, 0x10000, RZ ;  /* 0x0001000013137824 */ /* 0x000fe200078e00ff */
[C---:B------:R-:W-:Y:S01]  /*e160*/  PRMT R21, R65.reuse, 0x7610, R21 ;  /* 0x0000761041157816 */ /* 0x040fe20000000015 */
[----:B------:R-:W-:Y:S01]  /*e170*/  FADD.FTZ R16, R16, R17 ;  /* 0x0000001110107221 */ /* 0x000fe20000010000 */
[----:B------:R-:W-:Y:S01]  /*e180*/  PRMT R60, R65, 0x7632, R60 ;  /* 0x00007632413c7816 */ /* 0x000fe2000000003c */
[----:B------:R-:W-:Y:S01]  /*e190*/  FADD.FTZ R19, R18, R19 ;  /* 0x0000001312137221 */ /* 0x000fe20000010000 */
[----:B------:R-:W-:-:S02]  /*e1a0*/  PRMT R17, R64, 0x7610, R17 ;  /* 0x0000761040117816 */ /* 0x000fc40000000011 */
[----:B------:R-:W-:Y:S01]  /*e1b0*/  PRMT R18, R64, 0x7632, R18 ;  /* 0x0000763240127816 */ /* 0x000fe20000000012 */
[----:B------:R-:W-:Y:S01]  /*e1c0*/  IMAD.U32 R60, R60, 0x10000, RZ ;  /* 0x000100003c3c7824 */ /* 0x000fe200078e00ff */
[----:B------:R-:W-:Y:S01]  /*e1d0*/  SHF.L.U32 R21, R21, 0x10, RZ ;  /* 0x0000001015157819 */ /* 0x000fe200000006ff */
[----:B------:R-:W-:Y:S02]  /*e1e0*/  IMAD.U32 R17, R17, 0x10000, RZ ;  /* 0x0001000011117824 */ /* 0x000fe400078e00ff */
[----:B------:R-:W-:Y:S01]  /*e1f0*/  FADD.FTZ R19, R16, R19 ;  /* 0x0000001310137221 */ /* 0x000fe20000010000 */
[----:B------:R-:W-:Y:S02]  /*e200*/  IMAD.U32 R18, R18, 0x10000, RZ ;  /* 0x0001000012127824 */ /* 0x000fe400078e00ff */
[C---:B------:R-:W-:Y:S02]  /*e210*/  HFMA2.BF16_V2 R16, R14.reuse, R63, -RZ ;  /* 0x0000003f0e107231 */ /* 0x040fe400003000ff */
[----:B------:R-:W-:Y:S01]  /*e220*/  FADD.FTZ R63, R21, R60 ;  /* 0x0000003c153f7221 */ /* 0x000fe20000010000 */
[----:B------:R-:W-:-:S02]  /*e230*/  HFMA2.BF16_V2 R60, R14, R67, -RZ ;  /* 0x000000430e3c7231 */ /* 0x000fc400003000ff */
[----:B------:R-:W-:Y:S01]  /*e240*/  FADD.FTZ R62, R17, R18 ;  /* 0x00000012113e7221 */ /* 0x000fe20000010000 */
[----:B------:R-:W-:Y:S02]  /*e250*/  HMUL2.BF16_V2 R18, R15, R66 ;  /* 0x000000420f127232 */ /* 0x000fe40000200000 */
[----:B------:R-:W-:Y:S01]  /*e260*/  FADD.FTZ R19, R19, R20 ;  /* 0x0000001413137221 */ /* 0x000fe20000010000 */
[----:B------:R-:W-:Y:S02]  /*e270*/  FADD.FTZ R62, R62, R63 ;  /* 0x0000003f3e3e7221 */ /* 0x000fe40000010000 */
        /* <DEDUP_REMOVED lines=25> */
[-C--:B------:R-:W-:Y:S01]  /*e410*/  ISETP.GE.AND P3, PT, R61, R0.reuse, PT ;  /* 0x000000003d00720c */ /* 0x080fe20003f66270 */
[----:B------:R-:W-:Y:S01]  /*e420*/  VIADD R61, R93, 0x1 ;  /* 0x000000015d3d7836 */ /* 0x000fe20000000000 */
[C---:B------:R-:W-:Y:S02]  /*e430*/  PRMT R17, R69.reuse, 0x7632, R17 ;  /* 0x0000763245117816 */ /* 0x040fe40000000011 */
[----:B------:R-:W-:Y:S02]  /*e440*/  SEL R69, R69, RZ, !P1 ;  /* 0x000000ff45457207 */ /* 0x000fe40004800000 */
[----:B------:R-:W-:Y:S02]  /*e450*/  SEL R18, R17, RZ, !P6 ;  /* 0x000000ff11127207 */ /* 0x000fe40007000000 */
        /* <DEDUP_REMOVED lines=15> */
.L_x_17281:
[----:B------:R-:W-:Y:S05]  /*e550*/  BSYNC.RECONVERGENT B2 ;  /* 0x0000000000027941 */ /* 0x000fea0003800200 */
.L_x_17280:
        /* <DEDUP_REMOVED lines=42> */
.L_x_17283:
[----:B------:R-:W-:Y:S05]  /*e800*/  BSYNC.RECONVERGENT B2 ;  /* 0x0000000000027941 */ /* 0x000fea0003800200 */
.L_x_17282:
[----:B------:R-:W-:Y:S01]  /*e810*/  HFMA2.BF16_V2 R72, R13, R72, -RZ ;  /* 0x000000480d487231 */ /* 0x000fe200003000ff */
[----:B------:R-:W-:Y:S01]  /*e820*/  SHF.L.U32 R18, R18, 0x10, RZ ;  /* 0x0000001012127819 */ /* 0x000fe200000006ff */
[----:B------:R-:W-:Y:S02]  /*e830*/  IMAD.U32 R16, R16, 0x10000, RZ ;  /* 0x0001000010107824 */ /* 0x000fe400078e00ff */
[----:B------:R-:W-:Y:S02]  /*e840*/  HMUL2.BF16_V2 R73, R12, R73 ;  /* 0x000000490c497232 */ /* 0x000fe40000200000 */
[----:B------:R-:W-:Y:S01]  /*e850*/  IMAD.U32 R17, R17, 0x10000, RZ ;  /* 0x0001000011117824 */ /* 0x000fe200078e00ff */
[----:B------:R-:W-:Y:S01]  /*e860*/  BSSY.RECONVERGENT B2, `(.L_x_17284) ;  /* 0x0000048000027945 */ /* 0x000fe20003800200 */
[----:B------:R-:W-:Y:S01]  /*e870*/  IMAD.U32 R63, R20, 0x10000, RZ ;  /* 0x00010000143f7824 */ /* 0x000fe200078e00ff */
[----:B------:R-:W-:Y:S01]  /*e880*/  SHF.L.U32 R20, R61, 0x10, RZ ;  /* 0x000000103d147819 */ /* 0x000fe200000006ff */
[----:B------:R-:W-:Y:S01]  /*e890*/  FADD.FTZ R16, R16, R17 ;  /* 0x0000001110107221 */ /* 0x000fe20000010000 */
[----:B------:R-:W-:-:S02]  /*e8a0*/  IMAD.U32 R21, R21, 0x10000, RZ ;  /* 0x0001000015157824 */ /* 0x000fc400078e00ff */
        /* <DEDUP_REMOVED lines=67> */
.L_x_17285:
[----:B------:R-:W-:Y:S05]  /*ece0*/  BSYNC.RECONVERGENT B2 ;  /* 0x0000000000027941 */ /* 0x000fea0003800200 */
.L_x_17284:
[----:B------:R-:W-:Y:S02]  /*ecf0*/  HFMA2.BF16_V2 R18, R12, R77, -RZ ;  /* 0x0000004d0c127231 */ /* 0x000fe400003000ff */
[----:B------:R-:W-:Y:S01]  /*ed00*/  HMUL2.BF16_V2 R16, R13, R76 ;  /* 0x0000004c0d107232 */ /* 0x000fe20000200000 */
[----:B------:R-:W-:Y:S01]  /*ed10*/  BSSY.RECONVERGENT B2, `(.L_x_17286) ;  /* 0x0000027000027945 */ /* 0x000fe20003800200 */
[----:B------:R-:W-:Y:S02]  /*ed20*/  HMUL2.BF16_V2 R20, R15, R78 ;  /* 0x0000004e0f147232 */ /* 0x000fe40000200000 */
[--C-:B------:R-:W-:Y:S01]  /*ed30*/  FADD.FTZ R48, R48, R17.reuse ;  /* 0x0000001130307221 */ /* 0x100fe20000010000 */
        /* <DEDUP_REMOVED lines=36> */
.L_x_17287:
[----:B------:R-:W-:Y:S05]  /*ef80*/  BSYNC.RECONVERGENT B2 ;  /* 0x0000000000027941 */ /* 0x000fea0003800200 */
.L_x_17286:
        /* <DEDUP_REMOVED lines=73> */
.L_x_17289:
[----:B------:R-:W-:Y:S05]  /*f420*/  BSYNC.RECONVERGENT B2 ;  /* 0x0000000000027941 */ /* 0x000fea0003800200 */
.L_x_17288:
[----:B------:R-:W-:Y:S01]  /*f430*/  BSSY.RECONVERGENT B2, `(.L_x_17290) ;  /* 0x0000023000027945 */ /* 0x000fe20003800200 */
[----:B------:R-:W-:Y:S02]  /*f440*/  HFMA2.BF16_V2 R85, R12, R85, -RZ ;  /* 0x000000550c557231 */ /* 0x000fe400003000ff */
[----:B------:R-:W-:Y:S01]  /*f450*/  HMUL2.BF16_V2 R84, R13, R84 ;  /* 0x000000540d547232 */ /* 0x000fe20000200000 */
[----:B------:R-:W-:Y:S06]  /*f460*/  @P0 BRA `(.L_x_17291) ;  /* 0x00000000007c0947 */ /* 0x000fec0003800000 */
[C---:B------:R-:W-:Y:S01]  /*f470*/  IADD3 R17, PT, PT, R93.reuse, 0x1, RZ ;  /* 0x000000015d117810 */ /* 0x040fe20007ffe0ff */
[C---:B------:R-:W-:Y:S01]  /*f480*/  VIADD R61, R93.reuse, 0x2 ;  /* 0x000000025d3d7836 */ /* 0x040fe20000000000 */
[C---:B------:R-:W-:Y:S01]  /*f490*/  IADD3 R65, PT, PT, R93.reuse, 0x4, RZ ;  /* 0x000000045d417810 */ /* 0x040fe20007ffe0ff */
[----:B------:R-:W-:Y:S01]  /*f4a0*/  VIADD R63, R93, 0x3 ;  /* 0x000000035d3f7836 */ /* 0x000fe20000000000 */
[-C--:B------:R-:W-:Y:S01]  /*f4b0*/  ISETP.GE.AND P5, PT, R17, R0.reuse, PT ;  /* 0x000000001100720c */ /* 0x080fe20003fa6270 */
[----:B------:R-:W-:Y:S01]  /*f4c0*/  VIADD R17, R93, 0x5 ;  /* 0x000000055d117836 */ /* 0x000fe20000000000 */
[-C--:B------:R-:W-:Y:S01]  /*f4d0*/  ISETP.GE.AND P4, PT, R61, R0.reuse, PT ;  /* 0x000000003d00720c */ /* 0x080fe20003f86270 */
[C---:B------:R-:W-:Y:S01]  /*f4e0*/  VIADD R61, R93.reuse, 0x7 ;  /* 0x000000075d3d7836 */ /* 0x040fe20000000000 */
[C---:B------:R-:W-:Y:S02]  /*f4f0*/  ISETP.GE.AND P6, PT, R93.reuse, R0, PT ;  /* 0x000000005d00720c */ /* 0x040fe40003fc6270 */
[----:B------:R-:W-:-:S02]  /*f500*/  IADD3 R93, PT, PT, R93, 0x6, RZ ;  /* 0x000000065d5d7810 */ /* 0x000fc40007ffe0ff */
[-C--:B------:R-:W-:Y:S02]  /*f510*/  ISETP.GE.AND P1, PT, R17, R0.reuse, PT ;  /* 0x000000001100720c */ /* 0x080fe40003f26270 */
[-C--:B------:R-:W-:Y:S02]  /*f520*/  ISETP.GE.AND P3, PT, R63, R0.reuse, PT ;  /* 0x000000003f00720c */ /* 0x080fe40003f66270 */
[----:B------:R-:W-:Y:S02]  /*f530*/  SEL R17, R89, RZ, !P6 ;  /* 0x000000ff59117207 */ /* 0x000fe40007000000 */
        /* <DEDUP_REMOVED lines=18> */
.L_x_17291:
[----:B------:R-:W-:Y:S05]  /*f660*/  BSYNC.RECONVERGENT B2 ;  /* 0x0000000000027941 */ /* 0x000fea0003800200 */
.L_x_17290:
[C---:B------:R-:W-:Y:S01]  /*f670*/  PRMT R17, R84.reuse, 0x7610, R17 ;  /* 0x0000761054117816 */ /* 0x040fe20000000011 */
[----:B------:R-:W-:Y:S01]  /*f680*/  HMUL2.BF16_V2 R62, R15, R86 ;  /* 0x000000560f3e7232 */ /* 0x000fe20000200000 */
[----:B------:R-:W-:Y:S01]  /*f690*/  PRMT R18, R84, 0x7632, R18 ;  /* 0x0000763254127816 */ /* 0x000fe20000000012 */
[----:B------:R-:W-:Y:S01]  /*f6a0*/  HFMA2.BF16_V2 R13, R13, R89, -RZ ;  /* 0x000000590d0d7231 */ /* 0x000fe200003000ff */
[----:B------:R-:W-:Y:S01]  /*f6b0*/  PRMT R20, R85, 0x7610, R20 ;  /* 0x0000761055147816 */ /* 0x000fe20000000014 */
[----:B------:R-:W-:Y:S01]  /*f6c0*/  IMAD.U32 R17, R17, 0x10000, RZ ;  /* 0x0001000011117824 */ /* 0x000fe200078e00ff */
[----:B------:R-:W-:Y:S01]  /*f6d0*/  PRMT R61, R85, 0x7632, R61 ;  /* 0x00007632553d7816 */ /* 0x000fe2000000003d */
[----:B------:R-:W-:Y:S01]  /*f6e0*/  IMAD.U32 R18, R18, 0x10000, RZ ;  /* 0x0001000012127824 */ /* 0x000fe200078e00ff */
[----:B------:R-:W-:Y:S01]  /*f6f0*/  SHF.L.U32 R20, R20, 0x10, RZ ;  /* 0x0000001014147819 */ /* 0x000fe200000006ff */
[----:B------:R-:W-:Y:S01]  /*f700*/  HFMA2.BF16_V2 R87, R14, R87, -RZ ;  /* 0x000000570e577231 */ /* 0x000fe200003000ff */
[----:B------:R-:W-:Y:S01]  /*f710*/  PRMT R63, R62, 0x7632, R63 ;  /* 0x000076323e3f7816 */ /* 0x000fe2000000003f */
[----:B------:R-:W-:Y:S01]  /*f720*/  FADD.FTZ R17, R17, R18 ;  /* 0x0000001211117221 */ /* 0x000fe20000010000 */
[----:B------:R-:W-:-:S02]  /*f730*/  IMAD.U32 R61, R61, 0x10000, RZ ;  /* 0x000100003d3d7824 */ /* 0x000fc400078e00ff */
[----:B------:R-:W-:Y:S01]  /*f740*/  HMUL2.BF16_V2 R18, R12, R90 ;  /* 0x0000005a0c127232 */ /* 0x000fe20000200000 */
[----:B------:R-:W-:Y:S01]  /*f750*/  SHF.L.U32 R63, R63, 0x10, RZ ;  /* 0x000000103f3f7819 */ /* 0x000fe200000006ff */
[----:B------:R-:W-:Y:S02]  /*f760*/  IMAD.U32 R62, R62, 0x10000, RZ ;  /* 0x000100003e3e7824 */ /* 0x000fe400078e00ff */
[--C-:B------:R-:W-:Y:S01]  /*f770*/  FADD.FTZ R20, R20, R61.reuse ;  /* 0x0000003d14147221 */ /* 0x100fe20000010000 */
[C---:B------:R-:W-:Y:S01]  /*f780*/  PRMT R12, R13.reuse, 0x7610, R12 ;  /* 0x000076100d0c7816 */ /* 0x040fe2000000000c */
[----:B------:R-:W-:Y:S01]  /*f790*/  HMUL2.BF16_V2 R15, R15, R91 ;  /* 0x0000005b0f0f7232 */ /* 0x000fe20000200000 */
[----:B------:R-:W-:Y:S01]  /*f7a0*/  PRMT R61, R18, 0x7632, R61 ;  /* 0x00007632123d7816 */ /* 0x000fe2000000003d */
[----:B------:R-:W-:Y:S01]  /*f7b0*/  FADD.FTZ R62, R62, R63 ;  /* 0x0000003f3e3e7221 */ /* 0x000fe20000010000 */
[----:B------:R-:W-:Y:S01]  /*f7c0*/  SHF.L.U32 R18, R18, 0x10, RZ ;  /* 0x0000001012127819 */ /* 0x000fe200000006ff */
[----:B------:R-:W-:Y:S01]  /*f7d0*/  IMAD.U32 R12, R12, 0x10000, RZ ;  /* 0x000100000c0c7824 */ /* 0x000fe200078e00ff */
[----:B------:R-:W-:Y:S01]  /*f7e0*/  PRMT R13, R13, 0x7632, R13 ;  /* 0x000076320d0d7816 */ /* 0x000fe2000000000d */
[----:B------:R-:W-:-:S02]  /*f7f0*/  IMAD.U32 R63, R61, 0x10000, RZ ;  /* 0x000100003d3f7824 */ /* 0x000fc400078e00ff */
[----:B------:R-:W-:Y:S01]  /*f800*/  FADD.FTZ R17, R17, R20 ;  /* 0x0000001411117221 */ /* 0x000fe20000010000 */
[----:B------:R-:W-:Y:S01]  /*f810*/  FADD.FTZ R19, R19, R16 ;  /* 0x0000001013137221 */ /* 0x000fe20000010000 */
[----:B------:R-:W-:Y:S01]  /*f820*/  FADD.FTZ R60, R21, R60 ;  /* 0x0000003c153c7221 */ /* 0x000fe20000010000 */
[----:B------:R-:W-:Y:S01]  /*f830*/  FADD.FTZ R64, R18, R63 ;  /* 0x0000003f12407221 */ /* 0x000fe20000010000 */
[----:B------:R-:W-:Y:S02]  /*f840*/  HFMA2.BF16_V2 R18, R14, R88, -RZ ;  /* 0x000000580e127231 */ /* 0x000fe400003000ff */
[----:B------:R-:W-:Y:S01]  /*f850*/  IMAD.U32 R13, R13, 0x10000, RZ ;  /* 0x000100000d0d7824 */ /* 0x000fe200078e00ff */
[----:B------:R-:W-:Y:S01]  /*f860*/  PRMT R14, R15, 0x7610, R14 ;  /* 0x000076100f0e7816 */ /* 0x000fe2000000000e */
[----:B------:R-:W-:Y:S01]  /*f870*/  FADD.FTZ R17, R17, R62 ;  /* 0x0000003e11117221 */ /* 0x000fe20000010000 */
[----:B------:R-:W-:Y:S01]  /*f880*/  PRMT R15, R15, 0x7632, R15 ;  /* 0x000076320f0f7816 */ /* 0x000fe2000000000f */
        /* <DEDUP_REMOVED lines=20> */
[----:B------:R-:W-:-:S07]  /*f9d0*/  FADD.FTZ R53, R53, R14 ;  /* 0x0000000e35357221 */ /* 0x000fce0000010000 */
.L_x_17227:
[----:B------:R-:W-:Y:S05]  /*f9e0*/  BSYNC.RECONVERGENT B0 ;  /* 0x0000000000007941 */ /* 0x000fea0003800200 */
.L_x_17226:
[----:B------:R-:W-:-:S05]  /*f9f0*/  VIADD R57, R57, 0x4 ;  /* 0x0000000439397836 */ /* 0x000fca0000000000 */
[----:B------:R-:W-:-:S13]  /*fa00*/  ISETP.GE.AND P0, PT, R57, R6, PT ;  /* 0x000000063900720c */ /* 0x000fda0003f06270 */
[----:B------:R-:W-:Y:S05]  /*fa10*/  @!P0 BRA `(.L_x_17292) ;  /* 0xffffff7c00348947 */ /* 0x000fea000383ffff */
.L_x_17225:
[----:B------:R-:W-:Y:S05]  /*fa20*/  BSYNC.RECONVERGENT B1 ;  /* 0x0000000000017941 */ /* 0x000fea0003800200 */
.L_x_17224:
[----:B------:R-:W1:Y:S01]  /*fa30*/  SHFL.BFLY PT, R3, R22, 0x2, 0x1f ;  /* 0x0c401f0016037f89 */ /* 0x000e6200000e0000 */
[----:B------:R-:W-:Y:S01]  /*fa40*/  LOP3.LUT P0, RZ, R2, 0x3, RZ, 0xc0, !PT ;  /* 0x0000000302ff7812 */ /* 0x000fe2000780c0ff */
[----:B------:R-:W-:Y:S02]  /*fa50*/  BSSY.RECONVERGENT B0, `(.L_x_17293) ;  /* 0x00000ab000007945 */ /* 0x000fe40003800200 */
[----:B------:R-:W3:Y:S04]  /*fa60*/  SHFL.BFLY PT, R0, R55, 0x2, 0x1f ;  /* 0x0c401f0037007f89 */ /* 0x000ee800000e0000 */
[----:B------:R-:W4:Y:S04]  /*fa70*/  SHFL.BFLY PT, R4, R25, 0x2, 0x1f ;  /* 0x0c401f0019047f89 */ /* 0x000f2800000e0000 */
[----:B0-2---:R-:W0:Y:S04]  /*fa80*/  SHFL.BFLY PT, R11, R28, 0x2, 0x1f ;  /* 0x0c401f001c0b7f89 */ /* 0x005e2800000e0000 */
[----:B------:R-:W2:Y:S04]  /*fa90*/  SHFL.BFLY PT, R5, R24, 0x2, 0x1f ;  /* 0x0c401f0018057f89 */ /* 0x000ea800000e0000 */
[----:B------:R-:W5:Y:S01]  /*faa0*/  SHFL.BFLY PT, R6, R27, 0x2, 0x1f ;  /* 0x0c401f001b067f89 */ /* 0x000f6200000e0000 */
[----:B-1----:R-:W-:-:S03]  /*fab0*/  FADD.FTZ R22, R3, R22 ;  /* 0x0000001603167221 */ /* 0x002fc60000010000 */
[----:B------:R-:W1:Y:S01]  /*fac0*/  SHFL.BFLY PT, R8, R29, 0x2, 0x1f ;  /* 0x0c401f001d087f89 */ /* 0x000e6200000e0000 */
[----:B---3--:R-:W-:-:S03]  /*fad0*/  FADD.FTZ R0, R0, R55 ;  /* 0x0000003700007221 */ /* 0x008fc60000010000 */
[----:B------:R-:W3:Y:S01]  /*fae0*/  SHFL.BFLY PT, R3, R38, 0x2, 0x1f ;  /* 0x0c401f0026037f89 */ /* 0x000ee200000e0000 */
[----:B----4-:R-:W-:-:S03]  /*faf0*/  FADD.FTZ R4, R4, R25 ;  /* 0x0000001904047221 */ /* 0x010fc60000010000 */
[----:B------:R-:W4:Y:S01]  /*fb00*/  SHFL.BFLY PT, R13, R30, 0x2, 0x1f ;  /* 0x0c401f001e0d7f89 */ /* 0x000f2200000e0000 */
[----:B0-----:R-:W-:-:S03]  /*fb10*/  FADD.FTZ R28, R11, R28 ;  /* 0x0000001c0b1c7221 */ /* 0x001fc60000010000 */
[----:B------:R-:W0:Y:S01]  /*fb20*/  SHFL.BFLY PT, R10, R31, 0x2, 0x1f ;  /* 0x0c401f001f0a7f89 */ /* 0x000e2200000e0000 */
[----:B--2---:R-:W-:-:S03]  /*fb30*/  FADD.FTZ R24, R5, R24 ;  /* 0x0000001805187221 */ /* 0x004fc60000010000 */
[----:B------:R-:W2:Y:S01]  /*fb40*/  SHFL.BFLY PT, R12, R33, 0x2, 0x1f ;  /* 0x0c401f00210c7f89 */ /* 0x000ea200000e0000 */
[----:B-----5:R-:W-:-:S03]  /*fb50*/  FADD.FTZ R6, R6, R27 ;  /* 0x0000001b06067221 */ /* 0x020fc60000010000 */
[----:B------:R-:W5:Y:S04]  /*fb60*/  SHFL.BFLY PT, R15, R32, 0x2, 0x1f ;  /* 0x0c401f00200f7f89 */ /* 0x000f6800000e0000 */
[----:B------:R-:W5:Y:S01]  /*fb70*/  SHFL.BFLY PT, R19, R36, 0x2, 0x1f ;  /* 0x0c401f0024137f89 */ /* 0x000f6200000e0000 */
[----:B-1----:R-:W-:Y:S01]  /*fb80*/  FADD.FTZ R8, R8, R29 ;  /* 0x0000001d08087221 */ /* 0x002fe20000010000 */
[----:B---3--:R-:W-:Y:S02]  /*fb90*/  FADD.FTZ R38, R3, R38 ;  /* 0x0000002603267221 */ /* 0x008fe40000010000 */
[----:B------:R-:W1:Y:S01]  /*fba0*/  SHFL.BFLY PT, R21, R42, 0x2, 0x1f ;  /* 0x0c401f002a157f89 */ /* 0x000e6200000e0000 */
[----:B----4-:R-:W-:-:S03]  /*fbb0*/  FADD.FTZ R30, R13, R30 ;  /* 0x0000001e0d1e7221 */ /* 0x010fc60000010000 */
[----:B------:R-:W3:Y:S01]  /*fbc0*/  SHFL.BFLY PT, R3, R0, 0x1, 0x1f ;  /* 0x0c201f0000037f89 */ /* 0x000ee200000e0000 */
[----:B0-----:R-:W-:-:S03]  /*fbd0*/  FADD.FTZ R10, R10, R31 ;  /* 0x0000001f0a0a7221 */ /* 0x001fc60000010000 */
[----:B------:R-:W0:Y:S01]  /*fbe0*/  SHFL.BFLY PT, R11, R4, 0x1, 0x1f ;  /* 0x0c201f00040b7f89 */ /* 0x000e2200000e0000 */
[----:B--2---:R-:W-:-:S03]  /*fbf0*/  FADD.FTZ R12, R12, R33 ;  /* 0x000000210c0c7221 */ /* 0x004fc60000010000 */
[----:B------:R-:W2:Y:S01]  /*fc00*/  SHFL.BFLY PT, R7, R26, 0x2, 0x1f ;  /* 0x0c401f001a077f89 */ /* 0x000ea200000e0000 */
[----:B-----5:R-:W-:-:S03]  /*fc10*/  FADD.FTZ R32, R15, R32 ;  /* 0x000000200f207221 */ /* 0x020fc60000010000 */
[----:B------:R-:W4:Y:S01]  /*fc20*/  SHFL.BFLY PT, R17, R34, 0x2, 0x1f ;  /* 0x0c401f0022117f89 */ /* 0x000f2200000e0000 */
[----:B------:R-:W-:-:S03]  /*fc30*/  FADD.FTZ R36, R19, R36 ;  /* 0x0000002413247221 */ /* 0x000fc60000010000 */
[----:B------:R-:W5:Y:S04]  /*fc40*/  SHFL.BFLY PT, R14, R35, 0x2, 0x1f ;  /* 0x0c401f00230e7f89 */ /* 0x000f6800000e0000 */
[----:B------:R-:W5:Y:S01]  /*fc50*/  SHFL.BFLY PT, R16, R37, 0x2, 0x1f ;  /* 0x0c401f0025107f89 */ /* 0x000f6200000e0000 */
[----:B-1----:R-:W-:Y:S01]  /*fc60*/  FADD.FTZ R42, R21, R42 ;  /* 0x0000002a152a7221 */ /* 0x002fe20000010000 */
[----:B------:R-:W-:Y:S02]  /*fc70*/  LOP3.LUT R21, R2, 0x3c0, RZ, 0xc0, !PT ;  /* 0x000003c002157812 */ /* 0x000fe400078ec0ff */
[----:B------:R-:W1:Y:S01]  /*fc80*/  SHFL.BFLY PT, R18, R39, 0x2, 0x1f ;  /* 0x0c401f0027127f89 */ /* 0x000e6200000e0000 */
[----:B---3--:R-:W-:Y:S01]  /*fc90*/  FADD.FTZ R0, R0, R3 ;  /* 0x0000000300007221 */ /* 0x008fe20000010000 */
[----:B------:R-:W-:-:S02]  /*fca0*/  ISETP.NE.OR P1, PT, R21, 0x40, P0 ;  /* 0x000000401500780c */ /* 0x000fc40000725670 */
[----:B------:R-:W3:Y:S01]  /*fcb0*/  SHFL.BFLY PT, R5, R40, 0x2, 0x1f ;  /* 0x0c401f0028057f89 */ /* 0x000ee200000e0000 */
[----:B0-----:R-:W-:-:S03]  /*fcc0*/  FADD.FTZ R4, R4, R11 ;  /* 0x0000000b04047221 */ /* 0x001fc60000010000 */
[----:B------:R-:W0:Y:S01]  /*fcd0*/  SHFL.BFLY PT, R20, R41, 0x2, 0x1f ;  /* 0x0c401f0029147f89 */ /* 0x000e2200000e0000 */
[----:B--2---:R-:W-:-:S03]  /*fce0*/  FADD.FTZ R26, R7, R26 ;  /* 0x0000001a071a7221 */ /* 0x004fc60000010000 */
[----:B------:R-:W2:Y:S01]  /*fcf0*/  SHFL.BFLY PT, R54, R43, 0x2, 0x1f ;  /* 0x0c401f002b367f89 */ /* 0x000ea200000e0000 */
[----:B----4-:R-:W-:-:S03]  /*fd00*/  FADD.FTZ R34, R17, R34 ;  /* 0x0000002211227221 */ /* 0x010fc60000010000 */
[----:B------:R-:W4:Y:S01]  /*fd10*/  SHFL.BFLY PT, R25, R44, 0x2, 0x1f ;  /* 0x0c401f002c197f89 */ /* 0x000f2200000e0000 */
[----:B-----5:R-:W-:-:S03]  /*fd20*/  FADD.FTZ R14, R14, R35 ;  /* 0x000000230e0e7221 */ /* 0x020fc60000010000 */
[----:B------:R-:W5:Y:S01]  /*fd30*/  SHFL.BFLY PT, R56, R45, 0x2, 0x1f ;  /* 0x0c401f002d387f89 */ /* 0x000f6200000e0000 */
[----:B------:R-:W-:-:S03]  /*fd40*/  FADD.FTZ R16, R16, R37 ;  /* 0x0000002510107221 */ /* 0x000fc60000010000 */
[----:B------:R-:W5:Y:S01]  /*fd50*/  SHFL.BFLY PT, R27, R46, 0x2, 0x1f ;  /* 0x0c401f002e1b7f89 */ /* 0x000f6200000e0000 */
[----:B-1----:R-:W-:-:S03]  /*fd60*/  FADD.FTZ R18, R18, R39 ;  /* 0x0000002712127221 */ /* 0x002fc60000010000 */
[----:B------:R-:W1:Y:S01]  /*fd70*/  SHFL.BFLY PT, R58, R47, 0x2, 0x1f ;  /* 0x0c401f002f3a7f89 */ /* 0x000e6200000e0000 */
[----:B---3--:R-:W-:-:S03]  /*fd80*/  FADD.FTZ R40, R5, R40 ;  /* 0x0000002805287221 */ /* 0x008fc60000010000 */
        /* <DEDUP_REMOVED lines=17> */
[----:B--2---:R-:W-:Y:S01]  /*fea0*/  FADD.FTZ R50, R31, R50 ;  /* 0x000000321f327221 */ /* 0x004fe20000010000 */
[----:B----4-:R-:W-:Y:S02]  /*feb0*/  FADD.FTZ R62, R62, R51 ;  /* 0x000000333e3e7221 */ /* 0x010fe40000010000 */
[----:B------:R-:W2:Y:S01]  /*fec0*/  SHFL.BFLY PT, R11, R10, 0x1, 0x1f ;  /* 0x0c201f000a0b7f89 */ /* 0x000ea200000e0000 */
[----:B-----5:R-:W-:-:S03]  /*fed0*/  FADD.FTZ R52, R33, R52 ;  /* 0x0000003421347221 */ /* 0x020fc60000010000 */
[----:B------:R-:W4:Y:S01]  /*fee0*/  SHFL.BFLY PT, R5, R22, 0x1, 0x1f ;  /* 0x0c201f0016057f89 */ /* 0x000f2200000e0000 */
[----:B------:R-:W-:-:S03]  /*fef0*/  FADD.FTZ R64, R64, R53 ;  /* 0x0000003540407221 */ /* 0x000fc60000010000 */
[----:B------:R-:W5:Y:S01]  /*ff00*/  SHFL.BFLY PT, R7, R24, 0x1, 0x1f ;  /* 0x0c201f0018077f89 */ /* 0x000f6200000e0000 */
[----:B-1----:R-:W-:-:S03]  /*ff10*/  FADD.FTZ R6, R6, R15 ;  /* 0x0000000f06067221 */ /* 0x002fc60000010000 */
[----:B------:R-:W1:Y:S01]  /*ff20*/  SHFL.BFLY PT, R13, R26, 0x1, 0x1f ;  /* 0x0c201f001a0d7f89 */ /* 0x000e6200000e0000 */
[----:B---3--:R-:W-:-:S03]  /*ff30*/  FADD.FTZ R8, R8, R19 ;  /* 0x0000001308087221 */ /* 0x008fc60000010000 */
[----:B------:R-:W3:Y:S01]  /*ff40*/  SHFL.BFLY PT, R17, R28, 0x1, 0x1f ;  /* 0x0c201f001c117f89 */ /* 0x000ee200000e0000 */
[----:B0-----:R-:W-:-:S03]  /*ff50*/  FADD.FTZ R30, R30, R3 ;  /* 0x000000031e1e7221 */ /* 0x001fc60000010000 */
[----:B------:R-:W0:Y:S04]  /*ff60*/  SHFL.BFLY PT, R15, R32, 0x1, 0x1f ;  /* 0x0c201f00200f7f89 */ /* 0x000e2800000e0000 */
[----:B------:R-:W0:Y:S01]  /*ff70*/  SHFL.BFLY PT, R19, R12, 0x1, 0x1f ;  /* 0x0c201f000c137f89 */ /* 0x000e2200000e0000 */
[----:B--2---:R-:W-:Y:S01]  /*ff80*/  FADD.FTZ R11, R10, R11 ;  /* 0x0000000b0a0b7221 */ /* 0x004fe20000010000 */
[----:B------:R-:W-:Y:S02]  /*ff90*/  SHF.R.U32.HI R10, RZ, 0x2, R9 ;  /* 0x00000002ff0a7819 */ /* 0x000fe40000011609 */
[----:B------:R-:W2:Y:S01]  /*ffa0*/  SHFL.BFLY PT, R21, R34, 0x1, 0x1f ;  /* 0x0c201f0022157f89 */ /* 0x000ea200000e0000 */
[----:B----4-:R-:W-:Y:S01]  /*ffb0*/  FADD.FTZ R5, R22, R5 ;  /* 0x0000000516057221 */ /* 0x010fe20000010000 */
[----:B------:R-:W-:-:S02]  /*ffc0*/  LEA R23, R23, R10, 0x8 ;  /* 0x0000000a17177211 */ /* 0x000fc400078e40ff */
[----:B------:R-:W4:Y:S01]  /*ffd0*/  SHFL.BFLY PT, R25, R14, 0x1, 0x1f ;  /* 0x0c201f000e197f89 */ /* 0x000f2200000e0000 */
[----:B-----5:R-:W-:-:S03]  /*ffe0*/  FADD.FTZ R7, R24, R7 ;  /* 0x0000000718077221 */ /* 0x020fc60000010000 */
[----:B------:R-:W5:Y:S01]  /*fff0*/  SHFL.BFLY PT, R27, R36, 0x1, 0x1f ;  /* 0x0c201f00241b7f89 */ /* 0x000f6200000e0000 */
[----:B-1----:R-:W-:-:S03]  /*10000*/  FADD.FTZ R13, R26, R13 ;  /* 0x0000000d1a0d7221 */ /* 0x002fc60000010000 */
[----:B------:R-:W1:Y:S01]  /*10010*/  SHFL.BFLY PT, R29, R16, 0x1, 0x1f ;  /* 0x0c201f00101d7f89 */ /* 0x000e6200000e0000 */
[----:B---3--:R-:W-:-:S03]  /*10020*/  FADD.FTZ R17, R28, R17 ;  /* 0x000000111c117221 */ /* 0x008fc60000010000 */
[----:B------:R-:W3:Y:S01]  /*10030*/  SHFL.BFLY PT, R31, R38, 0x1, 0x1f ;  /* 0x0c201f00261f7f89 */ /* 0x000ee200000e0000 */
[----:B0-----:R-:W-:-:S03]  /*10040*/  FADD.FTZ R15, R32, R15 ;  /* 0x0000000f200f7221 */ /* 0x001fc60000010000 */
[----:B------:R-:W0:Y:S01]  /*10050*/  SHFL.BFLY PT, R33, R18, 0x1, 0x1f ;  /* 0x0c201f0012217f89 */ /* 0x000e2200000e0000 */
[----:B------:R-:W-:-:S03]  /*10060*/  FADD.FTZ R12, R12, R19 ;  /* 0x000000130c0c7221 */ /* 0x000fc60000010000 */
[----:B------:R-:W0:Y:S01]  /*10070*/  SHFL.BFLY PT, R35, R40, 0x1, 0x1f ;  /* 0x0c201f0028237f89 */ /* 0x000e2200000e0000 */
[----:B--2---:R-:W-:-:S03]  /*10080*/  FADD.FTZ R21, R34, R21 ;  /* 0x0000001522157221 */ /* 0x004fc60000010000 */
[----:B------:R-:W2:Y:S01]  /*10090*/  SHFL.BFLY PT, R37, R20, 0x1, 0x1f ;  /* 0x0c201f0014257f89 */ /* 0x000ea200000e0000 */
[----:B----4-:R-:W-:-:S03]  /*100a0*/  FADD.FTZ R14, R14, R25 ;  /* 0x000000190e0e7221 */ /* 0x010fc60000010000 */
        /* <DEDUP_REMOVED lines=23> */
[----:B------:R-:W-:Y:S01]  /*10220*/  FADD.FTZ R49, R58, R49 ;  /* 0x000000313a317221 */ /* 0x000fe20000010000 */
[----:B------:R-:W-:Y:S01]  /*10230*/  BAR.SYNC.DEFER_BLOCKING 0x0 ;  /* 0x0000000000007b1d */ /* 0x000fe20000010000 */
[----:B--2---:R-:W-:Y:S01]  /*10240*/  FADD.FTZ R48, R48, R51 ;  /* 0x0000003330307221 */ /* 0x004fe20000010000 */
[----:B----4-:R-:W-:Y:S01]  /*10250*/  FADD.FTZ R53, R60, R53 ;  /* 0x000000353c357221 */ /* 0x010fe20000010000 */
[----:B-----5:R-:W-:Y:S01]  /*10260*/  FADD.FTZ R50, R50, R55 ;  /* 0x0000003732327221 */ /* 0x020fe20000010000 */
[----:B-1----:R-:W-:Y:S01]  /*10270*/  FADD.FTZ R57, R62, R57 ;  /* 0x000000393e397221 */ /* 0x002fe20000010000 */
[----:B---3--:R-:W-:Y:S01]  /*10280*/  FADD.FTZ R52, R52, R3 ;  /* 0x0000000334347221 */ /* 0x008fe20000010000 */
[----:B0-----:R-:W-:Y:S01]  /*10290*/  FADD.FTZ R59, R64, R59 ;  /* 0x0000003b403b7221 */ /* 0x001fe20000010000 */
        /* <DEDUP_REMOVED lines=38> */
.L_x_17294:
[----:B------:R-:W-:Y:S05]  /*10500*/  BSYNC.RECONVERGENT B0 ;  /* 0x0000000000007941 */ /* 0x000fea0003800200 */
.L_x_17293:
        /* <DEDUP_REMOVED lines=77> */
.L_x_17296:
[----:B------:R-:W-:Y:S05]  /*109e0*/  BSYNC.RECONVERGENT B0 ;  /* 0x0000000000007941 */ /* 0x000fea0003800200 */
.L_x_17295:
        /* <DEDUP_REMOVED lines=36> */
.L_x_17298:
[----:B------:R-:W-:Y:S05]  /*10c30*/  BSYNC.RECONVERGENT B0 ;  /* 0x0000000000007941 */ /* 0x000fea0003800200 */
.L_x_17297:
        /* <DEDUP_REMOVED lines=67> */
.L_x_17300:
[----:B------:R-:W-:Y:S05]  /*11070*/  BSYNC.RECONVERGENT B0 ;  /* 0x0000000000007941 */ /* 0x000fea0003800200 */
.L_x_17299:
[----:B------:R-:W-:Y:S06]  /*11080*/  BAR.SYNC.DEFER_BLOCKING 0x0 ;  /* 0x0000000000007b1d */ /* 0x000fec0000010000 */
[----:B------:R-:W-:Y:S05]  /*11090*/  @P4 EXIT ;  /* 0x000000000000494d */ /* 0x000fea0003800000 */
[----:B------:R-:W1:Y:S01]  /*110a0*/  S2UR UR6, SR_CTAID.X ;  /* 0x00000000000679c3 */ /* 0x000e620000002500 */
[----:B------:R-:W1:Y:S01]  /*110b0*/  LDCU UR4, c[0x0][0x370] ;  /* 0x00006e00ff0477ac */ /* 0x000e620008000800 */
[----:B------:R-:W2:Y:S01]  /*110c0*/  LDCU UR5, c[0x0][0x378] ;  /* 0x00006f00ff0577ac */ /* 0x000ea20008000800 */
[----:B-1----:R-:W-:-:S04]  /*110d0*/  UIMAD UR4, UR10, UR4, UR6 ;  /* 0x000000040a0472a4 */ /* 0x002fc8000f8e0206 */
[----:B--2---:R-:W-:Y:S01]  /*110e0*/  UIMAD UR4, UR4, UR5, URZ ;  /* 0x00000005040472a4 */ /* 0x004fe2000f8e02ff */
[----:B------:R-:W-:Y:S11]  /*110f0*/  @P0 EXIT ;  /* 0x000000000000094d */ /* 0x000ff60003800000 */
[----:B------:R-:W1:Y:S01]  /*11100*/  S2R R3, SR_CTAID.Z ;  /* 0x0000000000037919 */ /* 0x000e620000002700 */
[----:B------:R-:W2:Y:S01]  /*11110*/  LDCU.64 UR6, c[0x0][0x380] ;  /* 0x00007000ff0677ac */ /* 0x000ea20008000a00 */
[----:B------:R-:W-:Y:S02]  /*11120*/  SHF.R.U32.HI R2, RZ, 0x2, R2 ;  /* 0x00000002ff027819 */ /* 0x000fe40000011602 */
[----:B0-----:R-:W-:Y:S01]  /*11130*/  F2FP.BF16.F32.PACK_AB R0, R5, R0 ;  /* 0x000000000500723e */ /* 0x001fe200000010ff */
[----:B------:R-:W-:Y:S01]  /*11140*/  USHF.L.U32 UR5, UR4, 0x8, URZ ;  /* 0x0000000804057899 */ /* 0x000fe200080006ff */
        /* <DEDUP_REMOVED lines=8> */
[----:B------:R-:W-:-:S02]  /*111d0*/  PRMT R9, R6, 0x7632, R9 ;  /* 0x0000763206097816 */ /* 0x000fc40000000009 */
[----:B------:R-:W-:Y:S02]  /*111e0*/  F2FP.BF16.F32.PACK_AB R16, R16, R27 ;  /* 0x0000001b1010723e */ /* 0x000fe400000010ff */
[----:B------:R-:W-:Y:S02]  /*111f0*/  F2FP.BF16.F32.PACK_AB R18, R18, R31 ;  /* 0x0000001f1212723e */ /* 0x000fe400000010ff */
[----:B------:R-:W-:Y:S02]  /*11200*/  F2FP.BF16.F32.PACK_AB R20, R20, R35 ;  /* 0x000000231414723e */ /* 0x000fe400000010ff */
[----:B------:R-:W-:Y:S01]  /*11210*/  F2FP.BF16.F32.PACK_AB R39, R54, R39 ;  /* 0x000000273627723e */ /* 0x000fe200000010ff */
[----:B-1----:R-:W-:Y:S01]  /*11220*/  IMAD.SHL.U32 R3, R3, 0x100, RZ ;  /* 0x0000010003037824 */ /* 0x002fe200078e00ff */
[----:B------:R-:W-:Y:S02]  /*11230*/  F2FP.BF16.F32.PACK_AB R43, R56, R43 ;  /* 0x0000002b382b723e */ /* 0x000fe400000010ff */
[----:B------:R-:W-:-:S02]  /*11240*/  F2FP.BF16.F32.PACK_AB R46, R49, R46 ;  /* 0x0000002e312e723e */ /* 0x000fc400000010ff */
[----:B------:R-:W-:Y:S02]  /*11250*/  IADD3 R3, P0, P1, R2, UR5, R3 ;  /* 0x0000000502037c10 */ /* 0x000fe4000f91e003 */
[----:B------:R-:W-:Y:S02]  /*11260*/  F2FP.BF16.F32.PACK_AB R48, R53, R48 ;  /* 0x000000303530723e */ /* 0x000fe400000010ff */
[----:B------:R-:W-:Y:S02]  /*11270*/  IADD3.X R10, PT, PT, RZ, RZ, RZ, P0, P1 ;  /* 0x000000ffff0a7210 */ /* 0x000fe400007e24ff */
[----:B--2---:R-:W-:Y:S02]  /*11280*/  LEA R2, P0, R3, UR6, 0x1 ;  /* 0x0000000603027c11 */ /* 0x004fe4000f8008ff */
[----:B------:R-:W-:Y:S02]  /*11290*/  F2FP.BF16.F32.PACK_AB R50, R57, R50 ;  /* 0x000000323932723e */ /* 0x000fe400000010ff */
[----:B------:R-:W-:-:S02]  /*112a0*/  LEA.HI.X R3, R3, UR7, R10, 0x1, P0 ;  /* 0x0000000703037c11 */ /* 0x000fc400080f0c0a */
[----:B------:R-:W-:-:S03]  /*112b0*/  F2FP.BF16.F32.PACK_AB R52, R59, R52 ;  /* 0x000000343b34723e */ /* 0x000fc600000010ff */
[----:B------:R0:W-:Y:S04]  /*112c0*/  STG.E.U16 desc[UR8][R2.64], R0 ;  /* 0x0000000002007986 */ /* 0x0001e8000c101508 */
[----:B------:R1:W-:Y:S04]  /*112d0*/  STG.E.U16 desc[UR8][R2.64+0x10], R5 ;  /* 0x0000100502007986 */ /* 0x0003e8000c101508 */
[----:B------:R2:W-:Y:S04]  /*112e0*/  STG.E.U16 desc[UR8][R2.64+0x20], R4 ;  /* 0x0000200402007986 */ /* 0x0005e8000c101508 */
[----:B------:R3:W-:Y:S01]  /*112f0*/  STG.E.U16 desc[UR8][R2.64+0x40], R6 ;  /* 0x0000400602007986 */ /* 0x0007e2000c101508 */
[----:B0-----:R-:W-:-:S02]  /*11300*/  PRMT R0, R8, 0x7632, R0 ;  /* 0x0000763208007816 */ /* 0x001fc40000000000 */
        /* <DEDUP_REMOVED lines=41> */
.L_x_17301:
        /* <DEDUP_REMOVED lines=14> */
.L_x_25905:


//--------------------- .text._ZN4vllm25paged_attention_v1_kernelI13__nv_bfloat16S1_Li192ELi32ELi128ELNS_18Fp8KVCacheDataTypeE0ELb1EEEvPT_PKS3_PKT0_S9_ifPKiSB_iPKfiiiSD_SD_iiiii --------------------------
	.section	.text._ZN4vllm25paged_attention_v1_kernelI13__nv_bfloat16S1_Li192ELi32ELi128ELNS_18Fp8KVCacheDataTypeE0ELb1EEEvPT_PKS3_PKT0_S9_ifPKiSB_iPKfiiiSD_SD_iiiii,"ax",@progbits
	.align	128
        .global         _ZN4vllm25paged_attention_v1_kernelI13__nv_bfloat16S1_Li192ELi32ELi128ELNS_18Fp8KVCacheDataTypeE0ELb1EEEvPT_PKS3_PKT0_S9_ifPKiSB_iPKfiiiSD_SD_iiiii
        .type           _ZN4vllm25paged_attention_v1_kernelI13__nv_bfloat16S1_Li192ELi32ELi128ELNS_18Fp8KVCacheDataTypeE0ELb1EEEvPT_PKS3_PKT0_S9_ifPKiSB_iPKfiiiSD_SD_iiiii,@function
        .size           _ZN4vllm25paged_attention_v1_kernelI13__nv_bfloat16S1_Li192ELi32ELi128ELNS_18Fp8KVCacheDataTypeE0ELb1EEEvPT_PKS3_PKT0_S9_ifPKiSB_iPKfiiiSD_SD_iiiii,(.L_x_25906 - _ZN4vllm25paged_attention_v1_kernelI13__nv_bfloat16S1_Li192ELi32ELi128ELNS_18Fp8KVCacheDataTypeE0ELb1EEEvPT_PKS3_PKT0_S9_ifPKiSB_iPKfiiiSD_SD_iiiii)
        .other          _ZN4vllm25paged_attention_v1_kernelI13__nv_bfloat16S1_Li192ELi32ELi128ELNS_18Fp8KVCacheDataTypeE0ELb1EEEvPT_PKS3_PKT0_S9_ifPKiSB_iPKfiiiSD_SD_iiiii,@"STO_CUDA_ENTRY STV_DEFAULT"
_ZN4vllm25paged_attention_v1_kernelI13__nv_bfloat16S1_Li192ELi32ELi128ELNS_18Fp8KVCacheDataTypeE0ELb1EEEvPT_PKS3_PKT0_S9_ifPKiSB_iPKfiiiSD_SD_iiiii:
.text._ZN4vllm25paged_attention_v1_kernelI13__nv_bfloat16S1_Li192ELi32ELi128ELNS_18Fp8KVCacheDataTypeE0ELb1EEEvPT_PKS3_PKT0_S9_ifPKiSB_iPKfiiiSD_SD_iiiii:
[----:B------:R-:W-:Y:S01]  /*0000*/  LDC R1, c[0x0][0x37c] ;  /* 0x0000df00ff017b82 */ /* 0x000fe20000000800 */
[----:B------:R-:W0:Y:S07]  /*0010*/  S2R R17, SR_CTAID.Y ;  /* 0x0000000000117919 */ /* 0x000e2e0000002600 */
[----:B------:R-:W0:Y:S01]  /*0020*/  LDC.64 R2, c[0x0][0x3b0] ;  /* 0x0000ec00ff027b82 */ /* 0x000e220000000a00 */
[----:B------:R-:W1:Y:S01]  /*0030*/  LDCU.64 UR8, c[0x0][0x358] ;  /* 0x00006b00ff0877ac */ /* 0x000e620008000a00 */
[----:B------:R-:W2:Y:S01]  /*0040*/  S2R R19, SR_TID.X ;  /* 0x0000000000137919 */ /* 0x000ea20000002100 */
[----:B------:R-:W3:Y:S01]  /*0050*/  LDCU UR4, c[0x0][0x3c8] ;  /* 0x00007900ff0477ac */ /* 0x000ee20008000800 */
[----:B------:R-:W4:Y:S04]  /*0060*/  S2R R21, SR_CTAID.X ;  /* 0x0000000000157919 */ /* 0x000f280000002500 */
[----:B------:R-:W4:Y:S01]  /*0070*/  LDC R20, c[0x0][0x3a0] ;  /* 0x0000e800ff147b82 */ /* 0x000f220000000800 */
[----:B------:R-:W4:Y:S01]  /*0080*/  LDCU UR5, c[0x0][0x3e8] ;  /* 0x00007d00ff0577ac */ /* 0x000f220008000800 */
[----:B------:R-:W0:Y:S06]  /*0090*/  LDCU UR10, c[0x0][0x3ec] ;  /* 0x00007d80ff0a77ac */ /* 0x000e2c0008000800 */
[----:B------:R-:W4:Y:S01]  /*00a0*/  LDC.64 R10, c[0x0][0x3c0] ;  /* 0x0000f000ff0a7b82 */ /* 0x000f220000000a00 */
[----:B------:R-:W0:Y:S01]  /*00b0*/  LDCU UR11, c[0x0][0x3d0] ;  /* 0x00007a00ff0b77ac */ /* 0x000e220008000800 */
[----:B------:R-:W0:Y:S06]  /*00c0*/  LDCU UR12, c[0x0][0x3cc] ;  /* 0x00007980ff0c77ac */ /* 0x000e2c0008000800 */
[----:B------:R-:W4:Y:S01]  /*00d0*/  LDC R16, c[0x0][0x370] ;  /* 0x0000dc00ff107b82 */ /* 0x000f220000000800 */
[----:B------:R-:W0:Y:S01]  /*00e0*/  LDCU UR13, c[0x0][0x3a4] ;  /* 0x00007480ff0d77ac */ /* 0x000e220008000800 */
[----:B------:R-:W0:Y:S02]  /*00f0*/  LDCU.64 UR14, c[0x0][0x390] ;  /* 0x00007200ff0e77ac */ /* 0x000e240008000a00 */
[----:B0-----:R-:W-:-:S04]  /*0100*/  IMAD.WIDE.U32 R2, R17, 0x4, R2 ;  /* 0x0000000411027825 */ /* 0x001fc800078e0002 */
[----:B------:R-:W0:Y:S01]  /*0110*/  LDC R25, c[0x0][0x3f4] ;  /* 0x0000fd00ff197b82 */ /* 0x000e220000000800 */
[----:B--2---:R-:W-:Y:S01]  /*0120*/  ISETP.GT.U32.AND P1, PT, R19, 0x17, PT ;  /* 0x000000171300780c */ /* 0x004fe20003f24070 */
[----:B-1----:R1:W2:Y:S01]  /*0130*/  LDG.E.CONSTANT R0, desc[UR8][R2.64] ;  /* 0x0000000802007981 */ /* 0x0022a2000c1e9900 */
[----:B---3--:R-:W-:Y:S01]  /*0140*/  IMAD R4, R17, UR4, RZ ;  /* 0x0000000411047c24 */ /* 0x008fe2000f8e02ff */
[----:B----4-:R-:W-:Y:S01]  /*0150*/  IABS R13, R20 ;  /* 0x00000014000d7213 */ /* 0x010fe20000000000 */
[----:B------:R-:W3:Y:S03]  /*0160*/  LDCU UR4, c[0x0][0x3b8] ;  /* 0x00007700ff0477ac */ /* 0x000ee60008000800 */
[----:B------:R-:W4:Y:S08]  /*0170*/  LDC R22, c[0x0][0x3f8] ;  /* 0x0000fe00ff167b82 */ /* 0x000f300000000800 */
[----:B------:R-:W1:Y:S01]  /*0180*/  @!P1 LDC.64 R8, c[0x0][0x388] ;  /* 0x0000e200ff089b82 */ /* 0x000e620000000a00 */
[----:B------:R-:W-:-:S02]  /*0190*/  @!P1 IMAD R6, R21, 0xc0, RZ ;  /* 0x000000c015069824 */ /* 0x000fc400078e02ff */
[----:B------:R-:W-:-:S05]  /*01a0*/  @!P1 IMAD.SHL.U32 R5, R19, 0x8, RZ ;  /* 0x0000000813059824 */ /* 0x000fca00078e00ff */
[----:B------:R-:W-:Y:S02]  /*01b0*/  @!P1 IADD3 R5, P0, P2, R5, R4, R6 ;  /* 0x0000000405059210 */ /* 0x000fe40007a1e006 */
[----:B------:R-:W-:-:S04]  /*01c0*/  SHF.R.S32.HI R4, RZ, 0x1f, R4 ;  /* 0x0000001fff047819 */ /* 0x000fc80000011404 */
[----:B------:R-:W-:Y:S02]  /*01d0*/  @!P1 IADD3.X R4, PT, PT, RZ, R4, RZ, P0, P2 ;  /* 0x00000004ff049210 */ /* 0x000fe400007e44ff */
[----:B------:R-:W-:Y:S02]  /*01e0*/  ISETP.NE.U32.AND P0, PT, R10, RZ, PT ;  /* 0x000000ff0a00720c */ /* 0x000fe40003f05070 */
[----:B-1----:R-:W-:Y:S01]  /*01f0*/  @!P1 LEA R8, P2, R5, R8, 0x1 ;  /* 0x0000000805089211 */ /* 0x002fe200078408ff */
[----:B------:R-:W1:Y:S01]  /*0200*/  I2F.RP R10, R13 ;  /* 0x0000000d000a7306 */ /* 0x000e620000209400 */
[----:B------:R-:W-:Y:S02]  /*0210*/  ISETP.NE.AND.EX P0, PT, R11, RZ, PT, P0 ;  /* 0x000000ff0b00720c */ /* 0x000fe40003f05300 */
[----:B------:R-:W-:-:S05]  /*0220*/  @!P1 LEA.HI.X R9, R5, R9, R4, 0x1, P2 ;  /* 0x0000000905099211 */ /* 0x000fca00010f0c04 */
[----:B------:R-:W3:Y:S04]  /*0230*/  @!P1 LDG.E.CONSTANT R4, desc[UR8][R8.64] ;  /* 0x0000000808049981 */ /* 0x000ee8000c1e9900 */
[----:B------:R-:W3:Y:S02]  /*0240*/  @!P1 LDG.E.CONSTANT R5, desc[UR8][R8.64+0x4] ;  /* 0x0000040808059981 */ /* 0x000ee4000c1e9900 */
[----:B------:R-:W0:Y:S02]  /*0250*/  @P0 LDC.64 R2, c[0x0][0x3c0] ;  /* 0x0000f000ff020b82 */ /* 0x000e240000000a00 */
[----:B------:R-:W3:Y:S04]  /*0260*/  @!P1 LDG.E.CONSTANT R6, desc[UR8][R8.64+0x8] ;  /* 0x0000080808069981 */ /* 0x000ee8000c1e9900 */
[----:B------:R4:W3:Y:S01]  /*0270*/  @!P1 LDG.E.CONSTANT R7, desc[UR8][R8.64+0xc] ;  /* 0x00000c0808079981 */ /* 0x0008e2000c1e9900 */
[----:B-1----:R-:W1:Y:S01]  /*0280*/  MUFU.RCP R10, R10 ;  /* 0x0000000a000a7308 */ /* 0x002e620000001000 */
[----:B------:R-:W-:-:S02]  /*0290*/  IMAD.MOV.U32 R11, RZ, RZ, RZ ;  /* 0x000000ffff0b7224 */ /* 0x000fc400078e00ff */
[----:B-1----:R-:W-:Y:S02]  /*02a0*/  VIADD R12, R10, 0xffffffe ;  /* 0x0ffffffe0a0c7836 */ /* 0x002fe40000000000 */
[----:B0-----:R-:W-:-:S03]  /*02b0*/  @P0 IMAD.WIDE.U32 R2, R21, 0x4, R2 ;  /* 0x0000000415020825 */ /* 0x001fc600078e0002 */
[----:B----4-:R-:W0:Y:S02]  /*02c0*/  F2I.FTZ.U32.TRUNC.NTZ R9, R12 ;  /* 0x0000000c00097305 */ /* 0x010e24000021f000 */
[----:B------:R1:W5:Y:S01]  /*02d0*/  @P0 LDG.E.CONSTANT R11, desc[UR8][R2.64] ;  /* 0x00000008020b0981 */ /* 0x000362000c1e9900 */
[----:B------:R-:W-:Y:S01]  /*02e0*/  IABS R10, R25 ;  /* 0x00000019000a7213 */ /* 0x000fe20000000000 */
[----:B------:R-:W-:Y:S01]  /*02f0*/  BSSY.RECONVERGENT B0, `(.L_x_17302) ;  /* 0x0000440000007945 */ /* 0x000fe20003800200 */
[----:B-1----:R-:W-:Y:S02]  /*0300*/  IABS R2, R16 ;  /* 0x0000001000027213 */ /* 0x002fe40000000000 */
[----:B0-----:R-:W-:-:S05]  /*0310*/  IADD3 R8, PT, PT, RZ, -R9, RZ ;  /* 0x80000009ff087210 */ /* 0x001fca0007ffe0ff */
[----:B------:R-:W-:Y:S02]  /*0320*/  IMAD R15, R8, R13, RZ ;  /* 0x0000000d080f7224 */ /* 0x000fe400078e02ff */
[----:B------:R-:W-:-:S04]  /*0330*/  IMAD.MOV.U32 R8, RZ, RZ, RZ ;  /* 0x000000ffff087224 */ /* 0x000fc800078e00ff */
[----:B------:R-:W-:Y:S02]  /*0340*/  IMAD.HI.U32 R8, R9, R15, R8 ;  /* 0x0000000f09087227 */ /* 0x000fe400078e0008 */
[----:B------:R-:W0:Y:S04]  /*0350*/  I2F.RP R9, R10 ;  /* 0x0000000a00097306 */ /* 0x000e280000209400 */
[----:B------:R-:W-:-:S04]  /*0360*/  IMAD.HI.U32 R8, R8, R2, RZ ;  /* 0x0000000208087227 */ /* 0x000fc800078e00ff */
[----:B------:R-:W-:-:S04]  /*0370*/  IMAD.MOV R3, RZ, RZ, -R8 ;  /* 0x000000ffff037224 */ /* 0x000fc800078e0a08 */
[C---:B------:R-:W-:Y:S01]  /*0380*/  IMAD R2, R13.reuse, R3, R2 ;  /* 0x000000030d027224 */ /* 0x040fe200078e0202 */
[----:B0-----:R-:W0:Y:S04]  /*0390*/  MUFU.RCP R9, R9 ;  /* 0x0000000900097308 */ /* 0x001e280000001000 */
[----:B------:R-:W-:-:S13]  /*03a0*/  ISETP.GT.U32.AND P2, PT, R13, R2, PT ;  /* 0x000000020d00720c */ /* 0x000fda0003f44070 */
[----:B------:R-:W-:Y:S01]  /*03b0*/  @!P2 IMAD.IADD R2, R2, 0x1, -R13 ;  /* 0x000000010202a824 */ /* 0x000fe200078e0a0d */
[----:B------:R-:W-:Y:S01]  /*03c0*/  @!P2 IADD3 R8, PT, PT, R8, 0x1, RZ ;  /* 0x000000010808a810 */ /* 0x000fe20007ffe0ff */
[----:B0-----:R-:W-:Y:S01]  /*03d0*/  VIADD R12, R9, 0xffffffe ;  /* 0x0ffffffe090c7836 */ /* 0x001fe20000000000 */
[----:B------:R-:W-:Y:S02]  /*03e0*/  ISETP.NE.AND P2, PT, R20, RZ, PT ;  /* 0x000000ff1400720c */ /* 0x000fe40003f45270 */
[----:B------:R-:W-:Y:S02]  /*03f0*/  ISETP.GE.U32.AND P0, PT, R2, R13, PT ;  /* 0x0000000d0200720c */ /* 0x000fe40003f06070 */
[----:B------:R-:W-:Y:S01]  /*0400*/  LOP3.LUT R2, R16, R20, RZ, 0x3c, !PT ;  /* 0x0000001410027212 */ /* 0x000fe200078e3cff */
[----:B------:R0:W1:Y:S03]  /*0410*/  F2I.FTZ.U32.TRUNC.NTZ R13, R12 ;  /* 0x0000000c000d7305 */ /* 0x000066000021f000 */
[----:B------:R-:W-:Y:S01]  /*0420*/  ISETP.GE.AND P3, PT, R2, RZ, PT ;  /* 0x000000ff0200720c */ /* 0x000fe20003f66270 */
[----:B0-----:R-:W-:-:S06]  /*0430*/  HFMA2 R12, -RZ, RZ, 0, 0 ;  /* 0x00000000ff0c7431 */ /* 0x001fcc00000001ff */
[----:B------:R-:W-:-:S04]  /*0440*/  @P0 VIADD R8, R8, 0x1 ;  /* 0x0000000108080836 */ /* 0x000fc80000000000 */
[----:B------:R-:W-:Y:S02]  /*0450*/  IMAD.MOV.U32 R18, RZ, RZ, R8 ;  /* 0x000000ffff127224 */ /* 0x000fe400078e0008 */
[----:B-1----:R-:W-:Y:S02]  /*0460*/  IMAD R9, R13, R10, RZ ;  /* 0x0000000a0d097224 */ /* 0x002fe400078e02ff */
[----:B------:R-:W-:Y:S01]  /*0470*/  @!P3 IMAD.MOV R18, RZ, RZ, -R18 ;  /* 0x000000ffff12b224 */ /* 0x000fe200078e0a12 */
[----:B------:R-:W-:Y:S01]  /*0480*/  @!P2 LOP3.LUT R18, RZ, R20, RZ, 0x33, !PT ;  /* 0x00000014ff12a212 */ /* 0x000fe200078e33ff */
[----:B------:R-:W-:-:S03]  /*0490*/  IMAD.MOV R9, RZ, RZ, -R9 ;  /* 0x000000ffff097224 */ /* 0x000fc600078e0a09 */
[----:B------:R-:W-:Y:S01]  /*04a0*/  IABS R23, R18 ;  /* 0x0000001200177213 */ /* 0x000fe20000000000 */
[----:B------:R-:W-:-:S03]  /*04b0*/  IMAD.HI.U32 R12, R13, R9, R12 ;  /* 0x000000090d0c7227 */ /* 0x000fc600078e000c */
[----:B------:R-:W0:Y:S08]  /*04c0*/  I2F.RP R8, R23 ;  /* 0x0000001700087306 */ /* 0x000e300000209400 */
[----:B0-----:R-:W0:Y:S02]  /*04d0*/  MUFU.RCP R8, R8 ;  /* 0x0000000800087308 */ /* 0x001e240000001000 */
[----:B0-----:R-:W-:-:S02]  /*04e0*/  IADD3 R2, PT, PT, R8, 0xffffffe, RZ ;  /* 0x0ffffffe08027810 */ /* 0x001fc40007ffe0ff */
[----:B------:R-:W-:-:S04]  /*04f0*/  IABS R8, R21 ;  /* 0x0000001500087213 */ /* 0x000fc80000000000 */
[----:B------:R0:W1:Y:S02]  /*0500*/  F2I.FTZ.U32.TRUNC.NTZ R3, R2 ;  /* 0x0000000200037305 */ /* 0x000064000021f000 */
[----:B0-----:R-:W-:Y:S02]  /*0510*/  IMAD.MOV.U32 R2, RZ, RZ, RZ ;  /* 0x000000ffff027224 */ /* 0x001fe400078e00ff */
[----:B-1----:R-:W-:-:S04]  /*0520*/  IMAD.MOV R14, RZ, RZ, -R3 ;  /* 0x000000ffff0e7224 */ /* 0x002fc800078e0a03 */
[----:B------:R-:W-:Y:S01]  /*0530*/  IMAD R15, R14, R23, RZ ;  /* 0x000000170e0f7224 */ /* 0x000fe200078e02ff */
[----:B------:R-:W-:-:S03]  /*0540*/  IABS R14, R18 ;  /* 0x00000012000e7213 */ /* 0x000fc60000000000 */
[----:B------:R-:W-:Y:S01]  /*0550*/  IMAD.HI.U32 R3, R3, R15, R2 ;  /* 0x0000000f03037227 */ /* 0x000fe200078e0002 */
[----:B------:R-:W-:Y:S01]  /*0560*/  MOV R2, R8 ;  /* 0x0000000800027202 */ /* 0x000fe20000000f00 */
[----:B------:R-:W0:Y:S02]  /*0570*/  @!P1 S2R R15, SR_CgaCtaId ;  /* 0x00000000000f9919 */ /* 0x000e240000008800 */
[----:B------:R-:W-:Y:S02]  /*0580*/  IMAD.MOV R8, RZ, RZ, -R14 ;  /* 0x000000ffff087224 */ /* 0x000fe400078e0a0e */
[----:B------:R-:W-:-:S04]  /*0590*/  IMAD.HI.U32 R3, R3, R2, RZ ;  /* 0x0000000203037227 */ /* 0x000fc800078e00ff */
[----:B------:R-:W-:-:S05]  /*05a0*/  IMAD R2, R3, R8, R2 ;  /* 0x0000000803027224 */ /* 0x000fca00078e0202 */
[----:B------:R-:W-:-:S13]  /*05b0*/  ISETP.GT.U32.AND P3, PT, R23, R2, PT ;  /* 0x000000021700720c */ /* 0x000fda0003f64070 */
[----:B------:R-:W-:Y:S01]  /*05c0*/  @!P3 IMAD.IADD R2, R2, 0x1, -R23 ;  /* 0x000000010202b824 */ /* 0x000fe200078e0a17 */
[----:B------:R-:W-:Y:S02]  /*05d0*/  @!P3 IADD3 R3, PT, PT, R3, 0x1, RZ ;  /* 0x000000010303b810 */ /* 0x000fe40007ffe0ff */
[----:B------:R-:W-:Y:S02]  /*05e0*/  ISETP.NE.AND P3, PT, R18, RZ, PT ;  /* 0x000000ff1200720c */ /* 0x000fe40003f65270 */
[----:B------:R-:W-:Y:S02]  /*05f0*/  ISETP.GE.U32.AND P2, PT, R2, R23, PT ;  /* 0x000000170200720c */ /* 0x000fe40003f46070 */
[----:B------:R-:W-:-:S04]  /*0600*/  @!P1 MOV R2, 0x400 ;  /* 0x0000040000029802 */ /* 0x000fc80000000f00 */
[----:B0-----:R-:W-:Y:S02]  /*0610*/  @!P1 LEA R2, R15, R2, 0x18 ;  /* 0x000000020f029211 */ /* 0x001fe400078ec0ff */
[----:B------:R-:W-:-:S03]  /*0620*/  SHF.R.U32.HI R15, RZ, 0x5, R19 ;  /* 0x00000005ff0f7819 */ /* 0x000fc60000011613 */
[----:B------:R-:W-:Y:S02]  /*0630*/  @!P1 IMAD R2, R19, 0x10, R2 ;  /* 0x0000001013029824 */ /* 0x000fe400078e0202 */
[----:B------:R-:W-:Y:S01]  /*0640*/  @P2 VIADD R3, R3, 0x1 ;  /* 0x0000000103032836 */ /* 0x000fe20000000000 */
[----:B------:R-:W-:Y:S01]  /*0650*/  ISETP.GE.AND P2, PT, R22, RZ, PT ;  /* 0x000000ff1600720c */ /* 0x000fe20003f46270 */
[----:B--2---:R-:W-:-:S05]  /*0660*/  VIADD R8, R0, 0xffffffff ;  /* 0xffffffff00087836 */ /* 0x004fca0000000000 */
[----:B------:R-:W-:Y:S02]  /*0670*/  IABS R14, R8 ;  /* 0x00000008000e7213 */ /* 0x000fe40000000000 */
[----:B------:R-:W-:-:S03]  /*0680*/  LOP3.LUT R8, R8, R25, RZ, 0x3c, !PT ;  /* 0x0000001908087212 */ /* 0x000fc600078e3cff */
[----:B------:R-:W-:-:S04]  /*0690*/  IMAD.MOV.U32 R9, RZ, RZ, R14 ;  /* 0x000000ffff097224 */ /* 0x000fc800078e000e */
[----:B------:R-:W-:-:S04]  /*06a0*/  IMAD.HI.U32 R14, R12, R9, RZ ;  /* 0x000000090c0e7227 */ /* 0x000fc800078e00ff */
[----:B------:R-:W-:-:S04]  /*06b0*/  IMAD.MOV R13, RZ, RZ, -R14 ;  /* 0x000000ffff0d7224 */ /* 0x000fc800078e0a0e */
[----:B------:R-:W-:Y:S01]  /*06c0*/  IMAD R9, R10, R13, R9 ;  /* 0x0000000d0a097224 */ /* 0x000fe200078e0209 */
[----:B------:R-:W-:-:S04]  /*06d0*/  LOP3.LUT R13, R21, R18, RZ, 0x3c, !PT ;  /* 0x00000012150d7212 */ /* 0x000fc800078e3cff */
[----:B------:R-:W-:Y:S02]  /*06e0*/  ISETP.GT.U32.AND P0, PT, R10, R9, PT ;  /* 0x000000090a00720c */ /* 0x000fe40003f04070 */
[----:B------:R-:W-:Y:S01]  /*06f0*/  ISETP.GE.AND P4, PT, R13, RZ, PT ;  /* 0x000000ff0d00720c */ /* 0x000fe20003f86270 */
[----:B------:R-:W-:Y:S02]  /*0700*/  IMAD.MOV.U32 R13, RZ, RZ, R3 ;  /* 0x000000ffff0d7224 */ /* 0x000fe400078e0003 */
[----:B------:R-:W-:-:S08]  /*0710*/  VIADD R3, R0, 0x1f ;  /* 0x0000001f00037836 */ /* 0x000fd00000000000 */
[----:B------:R-:W-:Y:S01]  /*0720*/  @!P0 IADD3 R9, PT, PT, R9, -R10, RZ ;  /* 0x8000000a09098210 */ /* 0x000fe20007ffe0ff */
[----:B------:R-:W-:Y:S01]  /*0730*/  @!P0 VIADD R14, R14, 0x1 ;  /* 0x000000010e0e8836 */ /* 0x000fe20000000000 */
[----:B------:R-:W-:Y:S01]  /*0740*/  ISETP.NE.AND P0, PT, R25, RZ, PT ;  /* 0x000000ff1900720c */ /* 0x000fe20003f05270 */
[----:B------:R-:W-:Y:S01]  /*0750*/  @!P4 IMAD.MOV R13, RZ, RZ, -R13 ;  /* 0x000000ffff0dc224 */ /* 0x000fe200078e0a0d */
[----:B------:R-:W-:Y:S02]  /*0760*/  @!P3 LOP3.LUT R13, RZ, R18, RZ, 0x33, !PT ;  /* 0x00000012ff0db212 */ /* 0x000fe400078e33ff */
[----:B------:R-:W-:Y:S02]  /*0770*/  SHF.R.S32.HI R18, RZ, 0x1f, R3 ;  /* 0x0000001fff127819 */ /* 0x000fe40000011403 */
[----:B------:R-:W-:Y:S02]  /*0780*/  ISETP.GE.AND P3, PT, R8, RZ, PT ;  /* 0x000000ff0800720c */ /* 0x000fe40003f66270 */
[----:B------:R-:W-:-:S04]  /*0790*/  LEA.HI R8, R18, R3, RZ, 0x5 ;  /* 0x0000000312087211 */ /* 0x000fc800078f28ff */
[----:B------:R-:W-:Y:S01]  /*07a0*/  SHF.R.S32.HI R8, RZ, 0x5, R8 ;  /* 0x00000005ff087819 */ /* 0x000fe20000011408 */
[----:B---3--:R0:W-:Y:S01]  /*07b0*/  @!P1 STS.128 [R2], R4 ;  /* 0x0000000402009388 */ /* 0x0081e20000000c00 */
[----:B------:R-:W-:Y:S01]  /*07c0*/  BAR.SYNC.DEFER_BLOCKING 0x0 ;  /* 0x0000000000007b1d */ /* 0x000fe20000010000 */
[----:B------:R-:W-:Y:S01]  /*07d0*/  ISETP.GE.U32.AND P1, PT, R9, R10, PT ;  /* 0x0000000a0900720c */ /* 0x000fe20003f26070 */
[----:B------:R-:W-:Y:S02]  /*07e0*/  @P2 IMAD R9, R16, UR5, R21 ;  /* 0x0000000510092c24 */ /* 0x000fe4000f8e0215 */
[----:B------:R-:W-:Y:S02]  /*07f0*/  IMAD.MOV.U32 R16, RZ, RZ, -0x800001 ;  /* 0xff7fffffff107424 */ /* 0x000fe400078e00ff */
[----:B------:R-:W-:Y:S02]  /*0800*/  @P2 IMAD R9, R9, R22, 0x1 ;  /* 0x0000000109092424 */ /* 0x000fe400078e0216 */
[----:B0-----:R-:W-:-:S06]  /*0810*/  @!P2 IMAD R2, R20, UR5, R13 ;  /* 0x000000051402ac24 */ /* 0x001fcc000f8e020d */
[----:B------:R-:W-:Y:S01]  /*0820*/  @P1 IADD3 R14, PT, PT, R14, 0x1, RZ ;  /* 0x000000010e0e1810 */ /* 0x000fe20007ffe0ff */
[----:B------:R-:W-:Y:S01]  /*0830*/  IMAD R5, R17, UR4, RZ ;  /* 0x0000000411057c24 */ /* 0x000fe2000f8e02ff */
[----:B------:R-:W-:Y:S01]  /*0840*/  ISETP.GE.AND P1, PT, R15, R8, PT ;  /* 0x000000080f00720c */ /* 0x000fe20003f26270 */
[----:B------:R-:W-:Y:S01]  /*0850*/  @!P2 IMAD.MOV R3, RZ, RZ, -R2 ;  /* 0x000000ffff03a224 */ /* 0x000fe200078e0a02 */
[----:B------:R-:W-:Y:S01]  /*0860*/  MOV R17, R10 ;  /* 0x0000000a00117202 */ /* 0x000fe20000000f00 */
[----:B------:R-:W-:Y:S01]  /*0870*/  @!P3 IMAD.MOV R14, RZ, RZ, -R14 ;  /* 0x000000ffff0eb224 */ /* 0x000fe200078e0a0e */
[----:B------:R-:W-:Y:S01]  /*0880*/  @!P0 LOP3.LUT R14, RZ, R25, RZ, 0x33, !PT ;  /* 0x00000019ff0e8212 */ /* 0x000fe200078e33ff */
[----:B------:R-:W-:-:S08]  /*0890*/  @!P2 IMAD R9, R22, R3, 0x1 ;  /* 0x000000011609a424 */ /* 0x000fd000078e0203 */
[----:B------:R-:W-:Y:S05]  /*08a0*/  @P1 BRA `(.L_x_17303) ;  /* 0x0000003c00901947 */ /* 0x000fea0003800000 */
[----:B------:R-:W0:Y:S01]  /*08b0*/  S2UR UR5, SR_CgaCtaId ;  /* 0x00000000000579c3 */ /* 0x000e220000008800 */
[----:B------:R-:W-:Y:S01]  /*08c0*/  UMOV UR4, 0x400 ;  /* 0x0000040000047882 */ /* 0x000fe20000000000 */
[----:B------:R-:W1:Y:S01]  /*08d0*/  LDCU.64 UR6, c[0x0][0x3a8] ;  /* 0x00007500ff0677ac */ /* 0x000e620008000a00 */
[----:B------:R-:W-:Y:S01]  /*08e0*/  SHF.R.U32.HI R2, RZ, 0x3, R19 ;  /* 0x00000003ff027819 */ /* 0x000fe20000011613 */
[----:B------:R-:W-:Y:S02]  /*08f0*/  IMAD.MOV.U32 R3, RZ, RZ, RZ ;  /* 0x000000ffff037224 */ /* 0x000fe400078e00ff */
[----:B------:R-:W-:Y:S01]  /*0900*/  IMAD.SHL.U32 R18, R15, 0x20, RZ ;  /* 0x000000200f127824 */ /* 0x000fe200078e00ff */
[----:B------:R-:W-:Y:S01]  /*0910*/  LOP3.LUT R2, R2, 0x7c, RZ, 0xc0, !PT ;  /* 0x0000007c02027812 */ /* 0x000fe200078ec0ff */
[----:B------:R-:W-:-:S04]  /*0920*/  IMAD.MOV.U32 R16, RZ, RZ, -0x800001 ;  /* 0xff7fffffff107424 */ /* 0x000fc800078e00ff */
[----:B------:R-:W-:-:S03]  /*0930*/  IMAD.WIDE R2, R5, 0x4, R2 ;  /* 0x0000000405027825 */ /* 0x000fc600078e0202 */
[----:B-1----:R-:W-:Y:S02]  /*0940*/  IADD3 R6, P0, PT, R2, UR6, RZ ;  /* 0x0000000602067c10 */ /* 0x002fe4000ff1e0ff */
[----:B------:R-:W-:Y:S01]  /*0950*/  LOP3.LUT R2, R19, 0x1f, RZ, 0xc0, !PT ;  /* 0x0000001f13027812 */ /* 0x000fe200078ec0ff */
[----:B0-----:R-:W-:Y:S01]  /*0960*/  ULEA UR16, UR5, UR4, 0x18 ;  /* 0x0000000405107291 */ /* 0x001fe2000f8ec0ff */
[C---:B------:R-:W-:Y:S01]  /*0970*/  LOP3.LUT R19, R18.reuse, 0x1f, R19, 0xf8, !PT ;  /* 0x0000001f12137812 */ /* 0x040fe200078ef813 */
[----:B------:R-:W-:Y:S01]  /*0980*/  UIADD3 UR4, UPT, UPT, UR4, 0x1a0, URZ ;  /* 0x000001a004047890 */ /* 0x000fe2000fffe0ff */
[----:B------:R-:W-:Y:S01]  /*0990*/  LEA R2, R15, R2, 0x5 ;  /* 0x000000020f027211 */ /* 0x000fe200078e28ff */
[----:B------:R-:W-:Y:S01]  /*09a0*/  VIADD R18, R18, 0x1 ;  /* 0x0000000112127836 */ /* 0x000fe20000000000 */
[----:B------:R-:W-:Y:S01]  /*09b0*/  IADD3.X R7, PT, PT, R3, UR7, RZ, P0, !PT ;  /* 0x0000000703077c10 */ /* 0x000fe200087fe4ff */
[----:B------:R-:W-:Y:S01]  /*09c0*/  ULEA UR4, UR5, UR4, 0x18 ;  /* 0x0000000405047291 */ /* 0x000fe2000f8ec0ff */
[----:B------:R-:W-:-:S02]  /*09d0*/  IMAD.IADD R131, R19, 0x1, -R0 ;  /* 0x0000000113837824 */ /* 0x000fc400078e0a00 */
[----:B------:R-:W0:Y:S01]  /*09e0*/  LDS.128 R32, [UR16] ;  /* 0x00000010ff207984 */ /* 0x000e220008000c00 */
[----:B------:R-:W-:Y:S02]  /*09f0*/  VIADD R19, R19, 0x1 ;  /* 0x0000000113137836 */ /* 0x000fe40000000000 */
[----:B------:R-:W-:Y:S01]  /*0a00*/  LEA R20, R2, UR4, 0x2 ;  /* 0x0000000402147c11 */ /* 0x000fe2000f8e10ff */
[----:B------:R-:W1:Y:S04]  /*0a10*/  LDS.128 R36, [UR16+0x10] ;  /* 0x00001010ff247984 */ /* 0x000e680008000c00 */
[----:B------:R-:W2:Y:S04]  /*0a20*/  LDS.128 R40, [UR16+0x20] ;  /* 0x00002010ff287984 */ /* 0x000ea80008000c00 */
        /* <DEDUP_REMOVED lines=116> */
[----:B------:R-:W-:-:S07]  /*1170*/  PRMT R227, R127, 0x7632, R227 ;  /* 0x000076327fe37816 */ /* 0x000fce00000000e3 */
.L_x_17306:
[----:B------:R-:W0:Y:S01]  /*1180*/  LDC R24, c[0x0][0x3f0] ;  /* 0x0000fc00ff187b82 */ /* 0x000e220000000800 */
[C---:B------:R-:W-:Y:S01]  /*1190*/  IADD3 R2, PT, PT, R18.reuse, -0x1, RZ ;  /* 0xffffffff12027810 */ /* 0x040fe20007ffe0ff */
[----:B------:R-:W-:Y:S01]  /*11a0*/  VIADD R15, R15, 0x4 ;  /* 0x000000040f0f7836 */ /* 0x000fe20000000000 */
[----:B------:R-:W-:Y:S01]  /*11b0*/  BSSY.RECONVERGENT B1, `(.L_x_17304) ;  /* 0x000034d000017945 */ /* 0x000fe20003800200 */
[----:B------:R-:W-:Y:S01]  /*11c0*/  VIADD R18, R18, 0x80 ;  /* 0x0000008012127836 */ /* 0x000fe20000000000 */
[----:B------:R-:W-:-:S03]  /*11d0*/  IABS R3, R2 ;  /* 0x0000000200037213 */ /* 0x000fc60000000000 */
[----:B------:R-:W1:Y:S02]  /*11e0*/  LDC R23, c[0x0][0x3f4] ;  /* 0x0000fd00ff177b82 */ /* 0x000e640000000800 */
[----:B------:R-:W-:-:S04]  /*11f0*/  IMAD.HI.U32 R4, R12, R3, RZ ;  /* 0x000000030c047227 */ /* 0x000fc800078e00ff */
[----:B------:R-:W-:Y:S01]  /*1200*/  IMAD.MOV R22, RZ, RZ, -R4 ;  /* 0x000000ffff167224 */ /* 0x000fe200078e0a04 */
        /* <DEDUP_REMOVED lines=8> */
[----:B------:R-:W-:Y:S01]  /*1290*/  @!P1 IMAD.IADD R22, R22, 0x1, -R10 ;  /* 0x0000000116169824 */ /* 0x000fe200078e0a0a */
[----:B------:R-:W-:Y:S02]  /*12a0*/  @!P1 IADD3 R4, PT, PT, R4, 0x1, RZ ;  /* 0x0000000104049810 */ /* 0x000fe40007ffe0ff */
[----:B------:R-:W-:Y:S02]  /*12b0*/  ISETP.NE.AND P1, PT, R23, RZ, PT ;  /* 0x000000ff1700720c */ /* 0x000fe40003f25270 */
[----:B------:R-:W-:Y:S01]  /*12c0*/  ISETP.GE.U32.AND P0, PT, R22, R17, PT ;  /* 0x000000111600720c */ /* 0x000fe20003f06070 */
[----:B0-----:R-:W-:-:S06]  /*12d0*/  VIADD R3, R5, 0xffffffe ;  /* 0x0ffffffe05037836 */ /* 0x001fcc0000000000 */
[----:B------:R-:W0:Y:S06]  /*12e0*/  F2I.FTZ.U32.TRUNC.NTZ R3, R3 ;  /* 0x0000000300037305 */ /* 0x000e2c000021f000 */
[----:B------:R-:W-:-:S04]  /*12f0*/  @P0 VIADD R4, R4, 0x1 ;  /* 0x0000000104040836 */ /* 0x000fc80000000000 */
[----:B------:R-:W-:-:S04]  /*1300*/  IMAD.MOV.U32 R22, RZ, RZ, R4 ;  /* 0x000000ffff167224 */ /* 0x000fc800078e0004 */
[----:B------:R-:W-:Y:S01]  /*1310*/  @!P2 IMAD.MOV R22, RZ, RZ, -R22 ;  /* 0x000000ffff16a224 */ /* 0x000fe200078e0a16 */
[----:B------:R-:W-:Y:S02]  /*1320*/  @!P1 LOP3.LUT R22, RZ, R23, RZ, 0x33, !PT ;  /* 0x00000017ff169212 */ /* 0x000fe400078e33ff */
[----:B0-----:R-:W-:Y:S02]  /*1330*/  IADD3 R2, PT, PT, RZ, -R3, RZ ;  /* 0x80000003ff027210 */ /* 0x001fe40007ffe0ff */
[----:B------:R-:W-:Y:S01]  /*1340*/  ISETP.NE.AND P1, PT, R24, RZ, PT ;  /* 0x000000ff1800720c */ /* 0x000fe20003f25270 */
[----:B------:R-:W-:Y:S02]  /*1350*/  IMAD.IADD R4, R22, 0x1, R9 ;  /* 0x0000000116047824 */ /* 0x000fe400078e0209 */
[----:B------:R-:W-:Y:S02]  /*1360*/  IMAD R5, R2, R21, RZ ;  /* 0x0000001502057224 */ /* 0x000fe400078e02ff */
[----:B------:R-:W-:Y:S01]  /*1370*/  IMAD.MOV.U32 R2, RZ, RZ, RZ ;  /* 0x000000ffff027224 */ /* 0x000fe200078e00ff */
[----:B------:R-:W-:-:S02]  /*1380*/  IABS R23, R4 ;  /* 0x0000000400177213 */ /* 0x000fc40000000000 */
[----:B------:R-:W-:Y:S01]  /*1390*/  ISETP.GE.AND P2, PT, R4, RZ, PT ;  /* 0x000000ff0400720c */ /* 0x000fe20003f46270 */
[----:B------:R-:W-:-:S04]  /*13a0*/  IMAD.HI.U32 R2, R3, R5, R2 ;  /* 0x0000000503027227 */ /* 0x000fc800078e0002 */
[----:B------:R-:W-:-:S04]  /*13b0*/  IMAD.MOV.U32 R3, RZ, RZ, R23 ;  /* 0x000000ffff037224 */ /* 0x000fc800078e0017 */
[----:B------:R-:W-:-:S05]  /*13c0*/  IMAD.HI.U32 R2, R2, R3, RZ ;  /* 0x0000000302027227 */ /* 0x000fca00078e00ff */
[----:B------:R-:W-:-:S05]  /*13d0*/  IADD3 R2, PT, PT, RZ, -R2, RZ ;  /* 0x80000002ff027210 */ /* 0x000fca0007ffe0ff */
[----:B------:R-:W-:Y:S02]  /*13e0*/  IMAD R2, R21, R2, R3 ;  /* 0x0000000215027224 */ /* 0x000fe400078e0203 */
[----:B------:R-:W-:-:S03]  /*13f0*/  VIADD R3, R14, -UR10 ;  /* 0x8000000a0e037c36 */ /* 0x000fc60008000000 */
[----:B------:R-:W-:-:S13]  /*1400*/  ISETP.GT.U32.AND P0, PT, R21, R2, PT ;  /* 0x000000021500720c */ /* 0x000fda0003f04070 */
[----:B------:R-:W-:-:S05]  /*1410*/  @!P0 IMAD.IADD R2, R2, 0x1, -R21 ;  /* 0x0000000102028824 */ /* 0x000fca00078e0a15 */
[----:B------:R-:W-:-:S13]  /*1420*/  ISETP.GT.U32.AND P0, PT, R21, R2, PT ;  /* 0x000000021500720c */ /* 0x000fda0003f04070 */
[----:B------:R-:W-:Y:S01]  /*1430*/  @!P0 IMAD.IADD R2, R2, 0x1, -R21 ;  /* 0x0000000102028824 */ /* 0x000fe200078e0a15 */
[----:B------:R-:W-:-:S04]  /*1440*/  ISETP.GT.AND P0, PT, R22, R3, PT ;  /* 0x000000031600720c */ /* 0x000fc80003f04270 */
[----:B------:R-:W-:Y:S02]  /*1450*/  @!P2 IADD3 R2, PT, PT, RZ, -R2, RZ ;  /* 0x80000002ff02a210 */ /* 0x000fe40007ffe0ff */
[----:B------:R-:W-:Y:S02]  /*1460*/  @!P1 LOP3.LUT R2, RZ, R24, RZ, 0x33, !PT ;  /* 0x00000018ff029212 */ /* 0x000fe400078e33ff */
[----:B------:R-:W-:Y:S02]  /*1470*/  ISETP.GE.AND P1, PT, R15, R8, PT ;  /* 0x000000080f00720c */ /* 0x000fe40003f26270 */
[----:B------:R-:W-:-:S13]  /*1480*/  ISETP.EQ.OR P0, PT, R2, RZ, P0 ;  /* 0x000000ff0200720c */ /* 0x000fda0000702670 */
[----:B------:R-:W-:-:S05]  /*1490*/  @!P0 IMAD.MOV.U32 R3, RZ, RZ, -0x800001 ;  /* 0xff7fffffff038424 */ /* 0x000fca00078e00ff */
[----:B------:R0:W-:Y:S01]  /*14a0*/  @!P0 STS [R20], R3 ;  /* 0x0000000314008388 */ /* 0x0001e20000000800 */
[----:B------:R-:W-:Y:S05]  /*14b0*/  @!P0 BRA `(.L_x_17305) ;  /* 0x0000003000708947 */ /* 0x000fea0003800000 */
[----:B0-----:R-:W2:Y:S01]  /*14c0*/  LDG.E.CONSTANT R3, desc[UR8][R6.64] ;  /* 0x0000000806037981 */ /* 0x001ea2000c1e9900 */
[----:B------:R-:W-:Y:S01]  /*14d0*/  IMAD R2, R13, UR11, RZ ;  /* 0x0000000b0d027c24 */ /* 0x000fe2000f8e02ff */
[----:B------:R-:W0:Y:S02]  /*14e0*/  S2R R5, SR_TID.X ;  /* 0x0000000000057919 */ /* 0x000e240000002100 */
[----:B0-----:R-:W-:-:S04]  /*14f0*/  SHF.L.U32 R5, R5, 0x3, RZ ;  /* 0x0000000305057819 */ /* 0x001fc800000006ff */
        /* <DEDUP_REMOVED lines=25> */
[----:B------:R-:W-:-:S02]  /*1690*/  IMAD.U32 R228, R39, 0x10000, RZ ;  /* 0x0001000027e47824 */ /* 0x000fc400078e00ff */
[----:B------:R-:W-:Y:S01]  /*16a0*/  IMAD.U32 R231, R139, 0x10000, RZ ;  /* 0x000100008be77824 */ /* 0x000fe200078e00ff */
[----:B------:R-:W4:Y:S01]  /*16b0*/  LDG.E.CONSTANT R236, desc[UR8][R2.64+0x2e00] ;  /* 0x002e000802ec7981 */ /* 0x000f22000c1e9900 */
[C---:B--2---:R-:W-:Y:S01]  /*16c0*/  PRMT R232, R230.reuse, 0x7632, R232 ;  /* 0x00007632e6e87816 */ /* 0x044fe200000000e8 */
[----:B------:R-:W-:-:S03]  /*16d0*/  IMAD.U32 R233, R230, 0x10000, RZ ;  /* 0x00010000e6e97824 */ /* 0x000fc600078e00ff */
[----:B------:R-:W-:Y:S01]  /*16e0*/  SHF.L.U32 R232, R232, 0x10, RZ ;  /* 0x00000010e8e87819 */ /* 0x000fe200000006ff */
[----:B------:R-:W-:Y:S01]  /*16f0*/  FMUL.FTZ R234, R228, R233 ;  /* 0x000000e9e4ea7220 */ /* 0x000fe20000410000 */
[----:B---3--:R-:W-:Y:S01]  /*1700*/  PRMT R230, R229, 0x7632, R230 ;  /* 0x00007632e5e67816 */ /* 0x008fe200000000e6 */
[----:B------:R-:W2:Y:S02]  /*1710*/  LDG.E.CONSTANT R228, desc[UR8][R2.64+0x260c] ;  /* 0x00260c0802e47981 */ /* 0x000ea4000c1e9900 */
[----:B------:R-:W-:Y:S02]  /*1720*/  FMUL.FTZ R233, R231, R232 ;  /* 0x000000e8e7e97220 */ /* 0x000fe40000410000 */
[----:B------:R-:W-:Y:S01]  /*1730*/  IMAD.U32 R231, R230, 0x10000, RZ ;  /* 0x00010000e6e77824 */ /* 0x000fe200078e00ff */
[----:B------:R-:W-:Y:S01]  /*1740*/  SHF.L.U32 R230, R135, 0x10, RZ ;  /* 0x0000001087e67819 */ /* 0x000fe200000006ff */
[----:B------:R-:W-:Y:S02]  /*1750*/  IMAD.U32 R232, R229, 0x10000, RZ ;  /* 0x00010000e5e87824 */ /* 0x000fe400078e00ff */
[----:B------:R-:W-:-:S02]  /*1760*/  IMAD.U32 R229, R35, 0x10000, RZ ;  /* 0x0001000023e57824 */ /* 0x000fc400078e00ff */
[----:B------:R-:W-:Y:S01]  /*1770*/  FFMA.FTZ R230, R230, R231, R233 ;  /* 0x000000e7e6e67223 */ /* 0x000fe200000100e9 */
[----:B----4-:R-:W-:Y:S01]  /*1780*/  PRMT R231, R235, 0x7632, R231 ;  /* 0x00007632ebe77816 */ /* 0x010fe200000000e7 */
[----:B------:R-:W-:Y:S01]  /*1790*/  FFMA.FTZ R232, R229, R232, R234 ;  /* 0x000000e8e5e87223 */ /* 0x000fe200000100ea */
[----:B------:R-:W-:Y:S01]  /*17a0*/  SHF.L.U32 R233, R143, 0x10, RZ ;  /* 0x000000108fe97819 */ /* 0x000fe200000006ff */
[----:B------:R-:W3:Y:S02]  /*17b0*/  LDG.E.CONSTANT R229, desc[UR8][R2.64+0x280c] ;  /* 0x00280c0802e57981 */ /* 0x000ee4000c1e9900 */
[----:B------:R-:W-:Y:S02]  /*17c0*/  IMAD.U32 R234, R231, 0x10000, RZ ;  /* 0x00010000e7ea7824 */ /* 0x000fe400078e00ff */
[----:B------:R-:W-:Y:S02]  /*17d0*/  IMAD.U32 R231, R43, 0x10000, RZ ;  /* 0x000100002be77824 */ /* 0x000fe400078e00ff */
[----:B------:R-:W-:-:S02]  /*17e0*/  IMAD.U32 R235, R235, 0x10000, RZ ;  /* 0x00010000ebeb7824 */ /* 0x000fc400078e00ff */
[----:B------:R-:W-:Y:S01]  /*17f0*/  FFMA.FTZ R233, R233, R234, R230 ;  /* 0x000000eae9e97223 */ /* 0x000fe200000100e6 */
[----:B------:R-:W-:Y:S02]  /*1800*/  IMAD.U32 R230, R31, 0x10000, RZ ;  /* 0x000100001fe67824 */ /* 0x000fe400078e00ff */
[----:B------:R-:W-:Y:S01]  /*1810*/  FFMA.FTZ R232, R231, R235, R232 ;  /* 0x000000ebe7e87223 */ /* 0x000fe200000100e8 */
[----:B------:R-:W-:Y:S01]  /*1820*/  IMAD.U32 R235, R47, 0x10000, RZ ;  /* 0x000100002feb7824 */ /* 0x000fe200078e00ff */
[----:B------:R-:W4:Y:S01]  /*1830*/  LDG.E.CONSTANT R231, desc[UR8][R2.64+0x200] ;  /* 0x0002000802e77981 */ /* 0x000f22000c1e9900 */
[----:B------:R-:W-:Y:S02]  /*1840*/  PRMT R31, R31, 0x7632, R31 ;  /* 0x000076321f1f7816 */ /* 0x000fe4000000001f */
[----:B------:R-:W-:Y:S02]  /*1850*/  FFMA.FTZ R235, R235, R230, R232 ;  /* 0x000000e6ebeb7223 */ /* 0x000fe400000100e8 */
[----:B------:R-:W4:Y:S01]  /*1860*/  LDG.E.CONSTANT R230, desc[UR8][R2.64] ;  /* 0x0000000802e67981 */ /* 0x000f22000c1e9900 */
[----:B------:R-:W-:Y:S01]  /*1870*/  SHF.L.U32 R232, R147, 0x10, RZ ;  /* 0x0000001093e87819 */ /* 0x000fe200000006ff */
[----:B------:R-:W-:-:S04]  /*1880*/  IMAD.U32 R31, R31, 0x10000, RZ ;  /* 0x000100001f1f7824 */ /* 0x000fc800078e00ff */
[----:B------:R-:W-:Y:S01]  /*1890*/  FFMA.FTZ R232, R232, R31, R233 ;  /* 0x0000001fe8e87223 */ /* 0x000fe200000100e9 */
[C---:B------:R-:W-:Y:S01]  /*18a0*/  IMAD.U32 R31, R130.reuse, 0x10000, RZ ;  /* 0x00010000821f7824 */ /* 0x040fe200078e00ff */
[----:B------:R-:W-:Y:S01]  /*18b0*/  PRMT R130, R130, 0x7632, R130 ;  /* 0x0000763282827816 */ /* 0x000fe20000000082 */
[----:B------:R-:W-:Y:S01]  /*18c0*/  IMAD.U32 R234, R51, 0x10000, RZ ;  /* 0x0001000033ea7824 */ /* 0x000fe200078e00ff */
[----:B------:R-:W-:-:S03]  /*18d0*/  SHF.L.U32 R233, R151, 0x10, RZ ;  /* 0x0000001097e97819 */ /* 0x000fc600000006ff */
[----:B------:R-:W-:Y:S02]  /*18e0*/  IMAD.U32 R130, R130, 0x10000, RZ ;  /* 0x0001000082827824 */ /* 0x000fe400078e00ff */
[----:B------:R-:W-:Y:S02]  /*18f0*/  FFMA.FTZ R234, R234, R31, R235 ;  /* 0x0000001feaea7223 */ /* 0x000fe400000100eb */
[----:B------:R-:W4:Y:S01]  /*1900*/  LDG.E.CONSTANT R31, desc[UR8][R2.64+0x400] ;  /* 0x00040008021f7981 */ /* 0x000f22000c1e9900 */
[----:B------:R-:W-:Y:S01]  /*1910*/  FFMA.FTZ R232, R233, R130, R232 ;  /* 0x00000082e9e87223 */ /* 0x000fe200000100e8 */
[C---:B------:R-:W-:Y:S01]  /*1920*/  IMAD.U32 R130, R129.reuse, 0x10000, RZ ;  /* 0x0001000081827824 */ /* 0x040fe200078e00ff */
[----:B------:R-:W-:Y:S01]  /*1930*/  PRMT R129, R129, 0x7632, R129 ;  /* 0x0000763281817816 */ /* 0x000fe20000000081 */
[----:B------:R-:W-:-:S04]  /*1940*/  IMAD.U32 R233, R55, 0x10000, RZ ;  /* 0x0001000037e97824 */ /* 0x000fc800078e00ff */
[----:B------:R-:W-:Y:S01]  /*1950*/  FFMA.FTZ R234, R233, R130, R234 ;  /* 0x00000082e9ea7223 */ /* 0x000fe200000100ea */
[----:B------:R-:W-:Y:S01]  /*1960*/  IMAD.U32 R233, R129, 0x10000, RZ ;  /* 0x0001000081e97824 */ /* 0x000fe200078e00ff */
[----:B------:R-:W-:Y:S01]  /*1970*/  SHF.L.U32 R129, R155, 0x10, RZ ;  /* 0x000000109b817819 */ /* 0x000fe200000006ff */
[----:B------:R-:W4:Y:S04]  /*1980*/  LDG.E.CONSTANT R130, desc[UR8][R2.64+0x600] ;  /* 0x0006000802827981 */ /* 0x000f28000c1e9900 */
[----:B------:R-:W-:Y:S01]  /*1990*/  FFMA.FTZ R129, R129, R233, R232 ;  /* 0x000000e981817223 */ /* 0x000fe200000100e8 */
[----:B------:R-:W-:Y:S02]  /*19a0*/  IMAD.U32 R233, R59, 0x10000, RZ ;  /* 0x000100003be97824 */ /* 0x000fe400078e00ff */
[----:B------:R-:W-:-:S04]  /*19b0*/  IMAD.U32 R232, R128, 0x10000, RZ ;  /* 0x0001000080e87824 */ /* 0x000fc800078e00ff */
[----:B------:R-:W-:Y:S01]  /*19c0*/  FFMA.FTZ R234, R233, R232, R234 ;  /* 0x000000e8e9ea7223 */ /* 0x000fe200000100ea */
[----:B------:R-:W-:Y:S02]  /*19d0*/  PRMT R232, R128, 0x7632, R232 ;  /* 0x0000763280e87816 */ /* 0x000fe400000000e8 */
[----:B------:R-:W4:Y:S03]  /*19e0*/  LDG.E.CONSTANT R128, desc[UR8][R2.64+0x800] ;  /* 0x0008000802807981 */ /* 0x000f26000c1e9900 */
[----:B------:R-:W-:Y:S01]  /*19f0*/  IMAD.U32 R233, R232, 0x10000, RZ ;  /* 0x00010000e8e97824 */ /* 0x000fe200078e00ff */
[----:B------:R-:W-:-:S05]  /*1a00*/  SHF.L.U32 R232, R159, 0x10, RZ ;  /* 0x000000109fe87819 */ /* 0x000fca00000006ff */
[----:B------:R-:W-:Y:S01]  /*1a10*/  FFMA.FTZ R129, R232, R233, R129 ;  /* 0x000000e9e8817223 */ /* 0x000fe20000010081 */
[----:B------:R-:W-:Y:S02]  /*1a20*/  IMAD.U32 R233, R63, 0x10000, RZ ;  /* 0x000100003fe97824 */ /* 0x000fe400078e00ff */
[C---:B------:R-:W-:Y:S01]  /*1a30*/  IMAD.U32 R232, R29.reuse, 0x10000, RZ ;  /* 0x000100001de87824 */ /* 0x040fe200078e00ff */
[----:B------:R-:W-:-:S03]  /*1a40*/  PRMT R29, R29, 0x7632, R29 ;  /* 0x000076321d1d7816 */ /* 0x000fc6000000001d */
[----:B------:R-:W-:Y:S01]  /*1a50*/  FFMA.FTZ R234, R233, R232, R234 ;  /* 0x000000e8e9ea7223 */ /* 0x000fe200000100ea */
[----:B------:R-:W-:Y:S01]  /*1a60*/  SHF.L.U32 R233, R29, 0x10, RZ ;  /* 0x000000101de97819 */ /* 0x000fe200000006ff */
[----:B------:R-:W-:Y:S01]  /*1a70*/  IMAD.U32 R232, R163, 0x10000, RZ ;  /* 0x00010000a3e87824 */ /* 0x000fe200078e00ff */
[----:B------:R-:W4:Y:S03]  /*1a80*/  LDG.E.CONSTANT R29, desc[UR8][R2.64+0xa00] ;  /* 0x000a0008021d7981 */ /* 0x000f26000c1e9900 */
        /* <DEDUP_REMOVED lines=42> */
[C---:B------:R-:W-:Y:S01]  /*1d30*/  IMAD.U32 R233, R21.reuse, 0x10000, RZ ;  /* 0x0001000015e97824 */ /* 0x040fe200078e00ff */
[----:B------:R-:W-:-:S03]  /*1d40*/  PRMT R21, R21, 0x7632, R21 ;  /* 0x0000763215157816 */ /* 0x000fc60000000015 */
[----:B------:R-:W-:Y:S02]  /*1d50*/  FFMA.FTZ R234, R23, R233, R234 ;  /* 0x000000e917ea7223 */ /* 0x000fe400000100ea */
[----:B------:R-:W4:Y:S01]  /*1d60*/  LDG.E.CONSTANT R23, desc[UR8][R2.64+0x1600] ;  /* 0x0016000802177981 */ /* 0x000f22000c1e9900 */
        /* <DEDUP_REMOVED lines=8> */
[----:B------:R-:W4:Y:S01]  /*1df0*/  LDG.E.CONSTANT R21, desc[UR8][R2.64+0x1800] ;  /* 0x0018000802157981 */ /* 0x000f22000c1e9900 */
[----:B------:R-:W-:-:S04]  /*1e00*/  IMAD.U32 R24, R24, 0x10000, RZ ;  /* 0x0001000018187824 */ /* 0x000fc800078e00ff */
        /* <DEDUP_REMOVED lines=13> */
[----:B------:R-:W-:Y:S02]  /*1ee0*/  SHF.L.U32 R232, R30, 0x10, RZ ;  /* 0x000000101ee87819 */ /* 0x000fe400000006ff */
[----:B------:R-:W4:Y:S01]  /*1ef0*/  LDG.E.CONSTANT R30, desc[UR8][R2.64+0x1c00] ;  /* 0x001c0008021e7981 */ /* 0x000f22000c1e9900 */
[----:B------:R-:W-:-:S04]  /*1f00*/  IMAD.U32 R233, R199, 0x10000, RZ ;  /* 0x00010000c7e97824 */ /* 0x000fc800078e00ff */
[----:B------:R-:W-:Y:S01]  /*1f10*/  FFMA.FTZ R28, R233, R232, R28 ;  /* 0x000000e8e91c7223 */ /* 0x000fe2000001001c */
[----:B------:R-:W-:Y:S02]  /*1f20*/  PRMT R232, R5, 0x7632, R232 ;  /* 0x0000763205e87816 */ /* 0x000fe400000000e8 */
[----:B------:R-:W-:-:S03]  /*1f30*/  SHF.L.U32 R233, R203, 0x10, RZ ;  /* 0x00000010cbe97819 */ /* 0x000fc600000006ff */
[----:B------:R-:W-:-:S04]  /*1f40*/  IMAD.U32 R232, R232, 0x10000, RZ ;  /* 0x00010000e8e87824 */ /* 0x000fc800078e00ff */
[----:B------:R-:W-:Y:S02]  /*1f50*/  FFMA.FTZ R232, R233, R232, R28 ;  /* 0x000000e8e9e87223 */ /* 0x000fe4000001001c */
[----:B------:R-:W4:Y:S01]  /*1f60*/  LDG.E.CONSTANT R28, desc[UR8][R2.64+0x1e00] ;  /* 0x001e0008021c7981 */ /* 0x000f22000c1e9900 */
[----:B------:R-:W-:Y:S01]  /*1f70*/  IMAD.U32 R235, R5, 0x10000, RZ ;  /* 0x0001000005eb7824 */ /* 0x000fe200078e00ff */
[----:B------:R-:W-:Y:S01]  /*1f80*/  PRMT R233, R4, 0x7632, R233 ;  /* 0x0000763204e97816 */ /* 0x000fe200000000e9 */
[----:B------:R-:W-:-:S04]  /*1f90*/  IMAD.U32 R5, R103, 0x10000, RZ ;  /* 0x0001000067057824 */ /* 0x000fc800078e00ff */
[----:B------:R-:W-:Y:S01]  /*1fa0*/  FFMA.FTZ R5, R5, R235, R234 ;  /* 0x000000eb05057223 */ /* 0x000fe200000100ea */
[----:B------:R-:W-:Y:S01]  /*1fb0*/  IMAD.U32 R235, R233, 0x10000, RZ ;  /* 0x00010000e9eb7824 */ /* 0x000fe200078e00ff */
[----:B------:R-:W-:Y:S01]  /*1fc0*/  SHF.L.U32 R233, R207, 0x10, RZ ;  /* 0x00000010cfe97819 */ /* 0x000fe200000006ff */
[----:B------:R-:W-:Y:S02]  /*1fd0*/  IMAD.U32 R234, R4, 0x10000, RZ ;  /* 0x0001000004ea7824 */ /* 0x000fe400078e00ff */
[----:B------:R-:W-:Y:S02]  /*1fe0*/  IMAD.U32 R4, R107, 0x10000, RZ ;  /* 0x000100006b047824 */ /* 0x000fe400078e00ff */
[----:B------:R-:W-:Y:S02]  /*1ff0*/  FFMA.FTZ R232, R233, R235, R232 ;  /* 0x000000ebe9e87223 */ /* 0x000fe400000100e8 */
[----:B------:R-:W-:Y:S01]  /*2000*/  FFMA.FTZ R4, R4, R234, R5 ;  /* 0x000000ea04047223 */ /* 0x000fe20000010005 */
[----:B------:R-:W-:Y:S01]  /*2010*/  IMAD.U32 R5, R111, 0x10000, RZ ;  /* 0x000100006f057824 */ /* 0x000fe200078e00ff */
[C---:B--2---:R-:W-:Y:S01]  /*2020*/  PRMT R233, R228.reuse, 0x7632, R233 ;  /* 0x00007632e4e97816 */ /* 0x044fe200000000e9 */
[----:B------:R-:W-:-:S02]  /*2030*/  IMAD.U32 R234, R228, 0x10000, RZ ;  /* 0x00010000e4ea7824 */ /* 0x000fc400078e00ff */
[----:B------:R-:W2:Y:S02]  /*2040*/  LDG.E.CONSTANT R228, desc[UR8][R2.64+0x2000] ;  /* 0x0020000802e47981 */ /* 0x000ea4000c1e9900 */
[----:B------:R-:W-:Y:S01]  /*2050*/  IMAD.U32 R235, R233, 0x10000, RZ ;  /* 0x00010000e9eb7824 */ /* 0x000fe200078e00ff */
[----:B------:R-:W-:Y:S01]  /*2060*/  SHF.L.U32 R233, R211, 0x10, RZ ;  /* 0x00000010d3e97819 */ /* 0x000fe200000006ff */
[----:B------:R-:W-:-:S04]  /*2070*/  FFMA.FTZ R4, R5, R234, R4 ;  /* 0x000000ea05047223 */ /* 0x000fc80000010004 */
[----:B------:R-:W-:Y:S01]  /*2080*/  FFMA.FTZ R5, R233, R235, R232 ;  /* 0x000000ebe9057223 */ /* 0x000fe200000100e8 */
[----:B------:R-:W-:Y:S02]  /*2090*/  IMAD.U32 R233, R115, 0x10000, RZ ;  /* 0x0001000073e97824 */ /* 0x000fe400078e00ff */
[C---:B---3--:R-:W-:Y:S01]  /*20a0*/  IMAD.U32 R232, R229.reuse, 0x10000, RZ ;  /* 0x00010000e5e87824 */ /* 0x048fe200078e00ff */
[----:B------:R-:W-:Y:S01]  /*20b0*/  PRMT R229, R229, 0x7632, R229 ;  /* 0x00007632e5e57816 */ /* 0x000fe200000000e5 */
[----:B------:R-:W-:Y:S02]  /*20c0*/  IMAD.U32 R234, R215, 0x10000, RZ ;  /* 0x00010000d7ea7824 */ /* 0x000fe400078e00ff */
[----:B------:R-:W-:Y:S01]  /*20d0*/  FFMA.FTZ R4, R233, R232, R4 ;  /* 0x000000e8e9047223 */ /* 0x000fe20000010004 */
[----:B------:R-:W-:Y:S01]  /*20e0*/  SHF.L.U32 R232, R36, 0x10, RZ ;  /* 0x0000001024e87819 */ /* 0x000fe200000006ff */
[----:B------:R-:W-:Y:S02]  /*20f0*/  IMAD.U32 R235, R229, 0x10000, RZ ;  /* 0x00010000e5eb7824 */ /* 0x000fe400078e00ff */
[----:B------:R-:W3:Y:S01]  /*2100*/  LDG.E.CONSTANT R229, desc[UR8][R2.64+0x2200] ;  /* 0x0022000802e57981 */ /* 0x000ee2000c1e9900 */
[----:B----4-:R-:W-:-:S02]  /*2110*/  IMAD.U32 R233, R231, 0x10000, RZ ;  /* 0x00010000e7e97824 */ /* 0x010fc400078e00ff */
[----:B------:R-:W-:Y:S01]  /*2120*/  FFMA.FTZ R5, R234, R235, R5 ;  /* 0x000000ebea057223 */ /* 0x000fe20000010005 */
[----:B------:R-:W-:Y:S01]  /*2130*/  PRMT R231, R231, 0x7632, R231 ;  /* 0x00007632e7e77816 */ /* 0x000fe200000000e7 */
[----:B------:R-:W-:Y:S01]  /*2140*/  FMUL.FTZ R235, R232, R233 ;  /* 0x000000e9e8eb7220 */ /* 0x000fe20000410000 */
[----:B------:R-:W-:Y:S01]  /*2150*/  SHF.L.U32 R233, R230, 0x10, RZ ;  /* 0x00000010e6e97819 */ /* 0x000fe200000006ff */
[----:B------:R-:W-:-:S04]  /*2160*/  IMAD.U32 R232, R32, 0x10000, RZ ;  /* 0x0001000020e87824 */ /* 0x000fc800078e00ff */
[----:B------:R-:W-:Y:S01]  /*2170*/  FFMA.FTZ R235, R232, R233, R235 ;  /* 0x000000e9e8eb7223 */ /* 0x000fe200000100eb */
[----:B------:R-:W-:Y:S01]  /*2180*/  IMAD.U32 R233, R231, 0x10000, RZ ;  /* 0x00010000e7e97824 */ /* 0x000fe200078e00ff */
[----:B------:R-:W-:Y:S01]  /*2190*/  PRMT R231, R230, 0x7632, R231 ;  /* 0x00007632e6e77816 */ /* 0x000fe200000000e7 */
[----:B------:R-:W-:Y:S01]  /*21a0*/  IMAD.U32 R232, R136, 0x10000, RZ ;  /* 0x0001000088e87824 */ /* 0x000fe200078e00ff */
[----:B------:R-:W4:Y:S03]  /*21b0*/  LDG.E.CONSTANT R230, desc[UR8][R2.64+0x2400] ;  /* 0x0024000802e67981 */ /* 0x000f26000c1e9900 */
[----:B------:R-:W-:Y:S01]  /*21c0*/  FMUL.FTZ R234, R232, R233 ;  /* 0x000000e9e8ea7220 */ /* 0x000fe20000410000 */
[----:B------:R-:W-:Y:S01]  /*21d0*/  IMAD.U32 R232, R231, 0x10000, RZ ;  /* 0x00010000e7e87824 */ /* 0x000fe200078e00ff */
[----:B------:R-:W-:-:S05]  /*21e0*/  SHF.L.U32 R231, R132, 0x10, RZ ;  /* 0x0000001084e77819 */ /* 0x000fca00000006ff */
[----:B------:R-:W-:Y:S01]  /*21f0*/  FFMA.FTZ R232, R231, R232, R234 ;  /* 0x000000e8e7e87223 */ /* 0x000fe200000100ea */
[C---:B------:R-:W-:Y:S01]  /*2200*/  IMAD.U32 R231, R31.reuse, 0x10000, RZ ;  /* 0x000100001fe77824 */ /* 0x040fe200078e00ff */
[----:B------:R-:W-:Y:S01]  /*2210*/  PRMT R31, R31, 0x7632, R31 ;  /* 0x000076321f1f7816 */ /* 0x000fe2000000001f */
[----:B------:R-:W-:-:S04]  /*2220*/  IMAD.U32 R234, R40, 0x10000, RZ ;  /* 0x0001000028ea7824 */ /* 0x000fc800078e00ff */
[----:B------:R-:W-:Y:S01]  /*2230*/  IMAD.U32 R233, R31, 0x10000, RZ ;  /* 0x000100001fe97824 */ /* 0x000fe200078e00ff */
[----:B------:R-:W-:Y:S01]  /*2240*/  SHF.L.U32 R31, R140, 0x10, RZ ;  /* 0x000000108c1f7819 */ /* 0x000fe200000006ff */
[----:B------:R-:W-:Y:S02]  /*2250*/  FFMA.FTZ R234, R234, R231, R235 ;  /* 0x000000e7eaea7223 */ /* 0x000fe400000100eb */
[----:B------:R-:W4:Y:S02]  /*2260*/  LDG.E.CONSTANT R231, desc[UR8][R2.64+0x2600] ;  /* 0x0026000802e77981 */ /* 0x000f24000c1e9900 */
[----:B------:R-:W-:Y:S01]  /*2270*/  FFMA.FTZ R31, R31, R233, R232 ;  /* 0x000000e91f1f7223 */ /* 0x000fe200000100e8 */
[C---:B------:R-:W-:Y:S01]  /*2280*/  IMAD.U32 R232, R130.reuse, 0x10000, RZ ;  /* 0x0001000082e87824 */ /* 0x040fe200078e00ff */
[----:B------:R-:W-:Y:S01]  /*2290*/  PRMT R130, R130, 0x7632, R130 ;  /* 0x0000763282827816 */ /* 0x000fe20000000082 */
[----:B------:R-:W-:Y:S01]  /*22a0*/  IMAD.U32 R233, R44, 0x10000, RZ ;  /* 0x000100002ce97824 */ /* 0x000fe200078e00ff */
[----:B------:R-:W4:Y:S03]  /*22b0*/  LDG.E.CONSTANT R235, desc[UR8][R2.64+0x2c00] ;  /* 0x002c000802eb7981 */ /* 0x000f26000c1e9900 */
        /* <DEDUP_REMOVED lines=15> */
[----:B------:R-:W-:-:S03]  /*23b0*/  IMAD.U32 R128, R52, 0x10000, RZ ;  /* 0x0001000034807824 */ /* 0x000fc600078e00ff */
[----:B------:R-:W-:Y:S01]  /*23c0*/  SHF.L.U32 R29, R29, 0x10, RZ ;  /* 0x000000101d1d7819 */ /* 0x000fe200000006ff */
[----:B------:R-:W-:Y:S01]  /*23d0*/  FFMA.FTZ R130, R128, R130, R233 ;  /* 0x0000008280827223 */ /* 0x000fe200000100e9 */
[----:B------:R-:W-:Y:S01]  /*23e0*/  IMAD.U32 R128, R152, 0x10000, RZ ;  /* 0x0001000098807824 */ /* 0x000fe200078e00ff */
[----:B------:R-:W4:Y:S03]  /*23f0*/  LDG.E.CONSTANT R233, desc[UR8][R2.64+0x204] ;  /* 0x0002040802e97981 */ /* 0x000f26000c1e9900 */
        /* <DEDUP_REMOVED lines=9> */
[----:B------:R-:W-:Y:S02]  /*2490*/  IMAD.U32 R128, R60, 0x10000, RZ ;  /* 0x000100003c807824 */ /* 0x000fe400078e00ff */
[C---:B------:R-:W-:Y:S01]  /*24a0*/  IMAD.U32 R129, R26.reuse, 0x10000, RZ ;  /* 0x000100001a817824 */ /* 0x040fe200078e00ff */
[----:B------:R-:W-:-:S03]  /*24b0*/  PRMT R26, R26, 0x7632, R26 ;  /* 0x000076321a1a7816 */ /* 0x000fc6000000001a */
[----:B------:R-:W-:Y:S02]  /*24c0*/  FFMA.FTZ R128, R128, R129, R31 ;  /* 0x0000008180807223 */ /* 0x000fe4000001001f */
[----:B------:R-:W-:Y:S01]  /*24d0*/  IMAD.U32 R31, R26, 0x10000, RZ ;  /* 0x000100001a1f7824 */ /* 0x000fe200078e00ff */
[----:B------:R-:W-:-:S05]  /*24e0*/  SHF.L.U32 R26, R160, 0x10, RZ ;  /* 0x00000010a01a7819 */ /* 0x000fca00000006ff */
[----:B------:R-:W-:Y:S01]  /*24f0*/  FFMA.FTZ R26, R26, R31, R29 ;  /* 0x0000001f1a1a7223 */ /* 0x000fe2000001001d */
[----:B------:R-:W-:Y:S01]  /*2500*/  IMAD.U32 R29, R64, 0x10000, RZ ;  /* 0x00010000401d7824 */ /* 0x000fe200078e00ff */
[----:B------:R-:W4:Y:S01]  /*2510*/  LDG.E.CONSTANT R31, desc[UR8][R2.64+0x4] ;  /* 0x00000408021f7981 */ /* 0x000f22000c1e9900 */
[C---:B------:R-:W-:Y:S01]  /*2520*/  IMAD.U32 R129, R22.reuse, 0x10000, RZ ;  /* 0x0001000016817824 */ /* 0x040fe200078e00ff */
[----:B------:R-:W-:-:S03]  /*2530*/  PRMT R22, R22, 0x7632, R22 ;  /* 0x0000763216167816 */ /* 0x000fc60000000016 */
[----:B------:R-:W-:Y:S01]  /*2540*/  FFMA.FTZ R128, R29, R129, R128 ;  /* 0x000000811d807223 */ /* 0x000fe20000010080 */
[----:B------:R-:W-:Y:S01]  /*2550*/  SHF.L.U32 R29, R164, 0x10, RZ ;  /* 0x00000010a41d7819 */ /* 0x000fe200000006ff */
[----:B------:R-:W-:Y:S02]  /*2560*/  IMAD.U32 R22, R22, 0x10000, RZ ;  /* 0x0001000016167824 */ /* 0x000fe400078e00ff */
[----:B------:R-:W-:Y:S02]  /*2570*/  IMAD.U32 R129, R68, 0x10000, RZ ;  /* 0x0001000044817824 */ /* 0x000fe400078e00ff */
[----:B------:R-:W-:Y:S01]  /*2580*/  FFMA.FTZ R22, R29, R22, R26 ;  /* 0x000000161d167223 */ /* 0x000fe2000001001a */
[C---:B------:R-:W-:Y:S01]  /*2590*/  IMAD.U32 R26, R25.reuse, 0x10000, RZ ;  /* 0x00010000191a7824 */ /* 0x040fe200078e00ff */
[----:B------:R-:W-:Y:S01]  /*25a0*/  PRMT R25, R25, 0x7632, R25 ;  /* 0x0000763219197816 */ /* 0x000fe20000000019 */
[----:B------:R-:W4:Y:S02]  /*25b0*/  LDG.E.CONSTANT R29, desc[UR8][R2.64+0x404] ;  /* 0x00040408021d7981 */ /* 0x000f24000c1e9900 */
[----:B------:R-:W-:-:S02]  /*25c0*/  FFMA.FTZ R128, R129, R26, R128 ;  /* 0x0000001a81807223 */ /* 0x000fc40000010080 */
        /* <DEDUP_REMOVED lines=9> */
[----:B------:R-:W-:-:S04]  /*2660*/  IMAD.U32 R27, R27, 0x10000, RZ ;  /* 0x000100001b1b7824 */ /* 0x000fc800078e00ff */
[----:B------:R-:W-:Y:S01]  /*2670*/  FFMA.FTZ R22, R25, R27, R22 ;  /* 0x0000001b19167223 */ /* 0x000fe20000010016 */
[----:B------:R-:W-:Y:S01]  /*2680*/  IMAD.U32 R25, R76, 0x10000, RZ ;  /* 0x000100004c197824 */ /* 0x000fe200078e00ff */
[----:B------:R-:W4:Y:S01]  /*2690*/  LDG.E.CONSTANT R27, desc[UR8][R2.64+0x804] ;  /* 0x00080408021b7981 */ /* 0x000f22000c1e9900 */
[C---:B------:R-:W-:Y:S01]  /*26a0*/  IMAD.U32 R129, R23.reuse, 0x10000, RZ ;  /* 0x0001000017817824 */ /* 0x040fe200078e00ff */
[----:B------:R-:W-:-:S03]  /*26b0*/  PRMT R23, R23, 0x7632, R23 ;  /* 0x0000763217177816 */ /* 0x000fc60000000017 */
[----:B------:R-:W-:Y:S02]  /*26c0*/  FFMA.FTZ R128, R25, R129, R128 ;  /* 0x0000008119807223 */ /* 0x000fe40000010080 */
[----:B------:R-:W-:Y:S01]  /*26d0*/  IMAD.U32 R25, R23, 0x10000, RZ ;  /* 0x0001000017197824 */ /* 0x000fe200078e00ff */
[----:B------:R-:W-:-:S05]  /*26e0*/  SHF.L.U32 R23, R176, 0x10, RZ ;  /* 0x00000010b0177819 */ /* 0x000fca00000006ff */
[----:B------:R-:W-:Y:S01]  /*26f0*/  FFMA.FTZ R22, R23, R25, R22 ;  /* 0x0000001917167223 */ /* 0x000fe20000010016 */
[----:B------:R-:W-:Y:S02]  /*2700*/  IMAD.U32 R23, R80, 0x10000, RZ ;  /* 0x0001000050177824 */ /* 0x000fe400078e00ff */
[C---:B------:R-:W-:Y:S01]  /*2710*/  IMAD.U32 R25, R21.reuse, 0x10000, RZ ;  /* 0x0001000015197824 */ /* 0x040fe200078e00ff */
[----:B------:R-:W-:-:S03]  /*2720*/  PRMT R21, R21, 0x7632, R21 ;  /* 0x0000763215157816 */ /* 0x000fc60000000015 */
[----:B------:R-:W-:Y:S02]  /*2730*/  FFMA.FTZ R128, R23, R25, R128 ;  /* 0x0000001917807223 */ /* 0x000fe40000010080 */
[----:B------:R-:W-:Y:S01]  /*2740*/  IMAD.U32 R23, R21, 0x10000, RZ ;  /* 0x0001000015177824 */ /* 0x000fe200078e00ff */
[----:B------:R-:W-:Y:S01]  /*2750*/  SHF.L.U32 R21, R180, 0x10, RZ ;  /* 0x00000010b4157819 */ /* 0x000fe200000006ff */
[----:B------:R-:W4:Y:S04]  /*2760*/  LDG.E.CONSTANT R25, desc[UR8][R2.64+0xa04] ;  /* 0x000a040802197981 */ /* 0x000f28000c1e9900 */
[----:B------:R-:W-:Y:S01]  /*2770*/  FFMA.FTZ R21, R21, R23, R22 ;  /* 0x0000001715157223 */ /* 0x000fe20000010016 */
[----:B------:R-:W-:Y:S02]  /*2780*/  IMAD.U32 R23, R84, 0x10000, RZ ;  /* 0x0001000054177824 */ /* 0x000fe400078e00ff */
[C---:B------:R-:W-:Y:S01]  /*2790*/  IMAD.U32 R22, R24.reuse, 0x10000, RZ ;  /* 0x0001000018167824 */ /* 0x040fe200078e00ff */
[----:B------:R-:W-:-:S03]  /*27a0*/  PRMT R24, R24, 0x7632, R24 ;  /* 0x0000763218187816 */ /* 0x000fc60000000018 */
[----:B------:R-:W-:Y:S01]  /*27b0*/  FFMA.FTZ R128, R23, R22, R128 ;  /* 0x0000001617807223 */ /* 0x000fe20000010080 */
[----:B------:R-:W-:Y:S01]  /*27c0*/  SHF.L.U32 R22, R184, 0x10, RZ ;  /* 0x00000010b8167819 */ /* 0x000fe200000006ff */
[----:B------:R-:W-:Y:S01]  /*27d0*/  IMAD.U32 R24, R24, 0x10000, RZ ;  /* 0x0001000018187824 */ /* 0x000fe200078e00ff */
[----:B------:R-:W4:Y:S01]  /*27e0*/  LDG.E.CONSTANT R23, desc[UR8][R2.64+0xc04] ;  /* 0x000c040802177981 */ /* 0x000f22000c1e9900 */
[----:B------:R-:W-:Y:S02]  /*27f0*/  IMAD.U32 R129, R88, 0x10000, RZ ;  /* 0x0001000058817824 */ /* 0x000fe400078e00ff */
[----:B------:R-:W-:Y:S01]  /*2800*/  FFMA.FTZ R21, R22, R24, R21 ;  /* 0x0000001816157223 */ /* 0x000fe20000010015 */
[----:B------:R-:W-:-:S04]  /*2810*/  IMAD.U32 R22, R30, 0x10000, RZ ;  /* 0x000100001e167824 */ /* 0x000fc800078e00ff */
[----:B------:R-:W-:Y:S01]  /*2820*/  FFMA.FTZ R128, R129, R22, R128 ;  /* 0x0000001681807223 */ /* 0x000fe20000010080 */
[----:B------:R-:W-:Y:S02]  /*2830*/  PRMT R22, R30, 0x7632, R22 ;  /* 0x000076321e167816 */ /* 0x000fe40000000016 */
[----:B------:R-:W4:Y:S03]  /*2840*/  LDG.E.CONSTANT R30, desc[UR8][R2.64+0xe04] ;  /* 0x000e0408021e7981 */ /* 0x000f26000c1e9900 */
[----:B------:R-:W-:Y:S01]  /*2850*/  IMAD.U32 R24, R22, 0x10000, RZ ;  /* 0x0001000016187824 */ /* 0x000fe200078e00ff */
[----:B------:R-:W-:Y:S01]  /*2860*/  SHF.L.U32 R22, R188, 0x10, RZ ;  /* 0x00000010bc167819 */ /* 0x000fe200000006ff */
[----:B------:R-:W-:-:S04]  /*2870*/  IMAD.U32 R129, R92, 0x10000, RZ ;  /* 0x000100005c817824 */ /* 0x000fc800078e00ff */
[----:B------:R-:W-:Y:S01]  /*2880*/  FFMA.FTZ R21, R22, R24, R21 ;  /* 0x0000001816157223 */ /* 0x000fe20000010015 */
[C---:B------:R-:W-:Y:S01]  /*2890*/  IMAD.U32 R22, R28.reuse, 0x10000, RZ ;  /* 0x000100001c167824 */ /* 0x040fe200078e00ff */
[----:B------:R-:W-:-:S03]  /*28a0*/  PRMT R28, R28, 0x7632, R28 ;  /* 0x000076321c1c7816 */ /* 0x000fc6000000001c */
[----:B------:R-:W-:Y:S02]  /*28b0*/  FFMA.FTZ R128, R129, R22, R128 ;  /* 0x0000001681807223 */ /* 0x000fe40000010080 */
[----:B------:R-:W4:Y:S01]  /*28c0*/  LDG.E.CONSTANT R129, desc[UR8][R2.64+0x1004] ;  /* 0x0010040802817981 */ /* 0x000f22000c1e9900 */
[----:B------:R-:W-:Y:S01]  /*28d0*/  IMAD.U32 R28, R28, 0x10000, RZ ;  /* 0x000100001c1c7824 */ /* 0x000fe200078e00ff */
[----:B------:R-:W-:-:S05]  /*28e0*/  SHF.L.U32 R22, R192, 0x10, RZ ;  /* 0x00000010c0167819 */ /* 0x000fca00000006ff */
[----:B------:R-:W-:Y:S02]  /*28f0*/  FFMA.FTZ R21, R22, R28, R21 ;  /* 0x0000001c16157223 */ /* 0x000fe40000010015 */
[----:B------:R-:W4:Y:S01]  /*2900*/  LDG.E.CONSTANT R28, desc[UR8][R2.64+0x1204] ;  /* 0x00120408021c7981 */ /* 0x000f22000c1e9900 */
[----:B------:R-:W-:Y:S02]  /*2910*/  IMAD.U32 R237, R96, 0x10000, RZ ;  /* 0x0001000060ed7824 */ /* 0x000fe400078e00ff */
[C---:B--2---:R-:W-:Y:S01]  /*2920*/  IMAD.U32 R22, R228.reuse, 0x10000, RZ ;  /* 0x00010000e4167824 */ /* 0x044fe200078e00ff */
[----:B------:R-:W-:-:S03]  /*2930*/  PRMT R228, R228, 0x7632, R228 ;  /* 0x00007632e4e47816 */ /* 0x000fc600000000e4 */
[----:B------:R-:W-:Y:S01]  /*2940*/  FFMA.FTZ R128, R237, R22, R128 ;  /* 0x00000016ed807223 */ /* 0x000fe20000010080 */
[----:B------:R-:W-:Y:S01]  /*2950*/  SHF.L.U32 R22, R196, 0x10, RZ ;  /* 0x00000010c4167819 */ /* 0x000fe200000006ff */
[----:B------:R-:W-:Y:S02]  /*2960*/  IMAD.U32 R228, R228, 0x10000, RZ ;  /* 0x00010000e4e47824 */ /* 0x000fe400078e00ff */
[----:B------:R-:W-:Y:S02]  /*2970*/  IMAD.U32 R237, R100, 0x10000, RZ ;  /* 0x0001000064ed7824 */ /* 0x000fe400078e00ff */
[----:B------:R-:W-:Y:S02]  /*2980*/  FFMA.FTZ R21, R22, R228, R21 ;  /* 0x000000e416157223 */ /* 0x000fe40000010015 */
[----:B------:R-:W2:Y:S01]  /*2990*/  LDG.E.CONSTANT R228, desc[UR8][R2.64+0x1a04] ;  /* 0x001a040802e47981 */ /* 0x000ea2000c1e9900 */
[C---:B---3--:R-:W-:Y:S01]  /*29a0*/  IMAD.U32 R22, R229.reuse, 0x10000, RZ ;  /* 0x00010000e5167824 */ /* 0x048fe200078e00ff */
[----:B------:R-:W-:-:S03]  /*29b0*/  PRMT R229, R229, 0x7632, R229 ;  /* 0x00007632e5e57816 */ /* 0x000fc600000000e5 */
[----:B------:R-:W-:Y:S01]  /*29c0*/  FFMA.FTZ R237, R237, R22, R128 ;  /* 0x00000016eded7223 */ /* 0x000fe20000010080 */
[----:B------:R-:W-:Y:S01]  /*29d0*/  SHF.L.U32 R22, R200, 0x10, RZ ;  /* 0x00000010c8167819 */ /* 0x000fe200000006ff */
[----:B------:R-:W-:Y:S01]  /*29e0*/  IMAD.U32 R229, R229, 0x10000, RZ ;  /* 0x00010000e5e57824 */ /* 0x000fe200078e00ff */
[----:B------:R-:W3:Y:S03]  /*29f0*/  LDG.E.CONSTANT R128, desc[UR8][R2.64+0x1404] ;  /* 0x0014040802807981 */ /* 0x000ee6000c1e9900 */
[----:B------:R-:W-:Y:S01]  /*2a00*/  FFMA.FTZ R21, R22, R229, R21 ;  /* 0x000000e516157223 */ /* 0x000fe20000010015 */
[----:B------:R-:W-:Y:S02]  /*2a10*/  IMAD.U32 R22, R104, 0x10000, RZ ;  /* 0x0001000068167824 */ /* 0x000fe400078e00ff */
[C---:B----4-:R-:W-:Y:S01]  /*2a20*/  IMAD.U32 R24, R230.reuse, 0x10000, RZ ;  /* 0x00010000e6187824 */ /* 0x050fe200078e00ff */
[----:B------:R-:W-:-:S03]  /*2a30*/  PRMT R230, R230, 0x7632, R230 ;  /* 0x00007632e6e67816 */ /* 0x000fc600000000e6 */
[----:B------:R-:W-:Y:S01]  /*2a40*/  FFMA.FTZ R24, R22, R24, R237 ;  /* 0x0000001816187223 */ /* 0x000fe200000100ed */
[----:B------:R-:W-:Y:S01]  /*2a50*/  SHF.L.U32 R22, R204, 0x10, RZ ;  /* 0x00000010cc167819 */ /* 0x000fe200000006ff */
[----:B------:R-:W-:Y:S02]  /*2a60*/  IMAD.U32 R230, R230, 0x10000, RZ ;  /* 0x00010000e6e67824 */ /* 0x000fe400078e00ff */
[----:B------:R-:W-:Y:S02]  /*2a70*/  IMAD.U32 R229, R108, 0x10000, RZ ;  /* 0x000100006ce57824 */ /* 0x000fe400078e00ff */
[----:B------:R-:W-:Y:S01]  /*2a80*/  FFMA.FTZ R21, R22, R230, R21 ;  /* 0x000000e616157223 */ /* 0x000fe20000010015 */
        /* <DEDUP_REMOVED lines=17> */
[----:B------:R-:W2:Y:S02]  /*2ba0*/  LDG.E.CONSTANT R232, desc[UR8][R2.64+0x1c04] ;  /* 0x001c040802e87981 */ /* 0x000ea4000c1e9900 */
[----:B------:R-:W-:Y:S01]  /*2bb0*/  FFMA.FTZ R24, R229, R22, R24 ;  /* 0x00000016e5187223 */ /* 0x000fe20000010018 */
[----:B------:R-:W-:Y:S01]  /*2bc0*/  SHF.L.U32 R22, R216, 0x10, RZ ;  /* 0x00000010d8167819 */ /* 0x000fe200000006ff */
[----:B------:R-:W-:-:S02]  /*2bd0*/  IMAD.U32 R234, R234, 0x10000, RZ ;  /* 0x00010000eaea7824 */ /* 0x000fc400078e00ff */
[----:B------:R-:W-:Y:S02]  /*2be0*/  IMAD.U32 R229, R120, 0x10000, RZ ;  /* 0x0001000078e57824 */ /* 0x000fe400078e00ff */
[----:B------:R-:W-:Y:S01]  /*2bf0*/  FFMA.FTZ R21, R22, R234, R21 ;  /* 0x000000ea16157223 */ /* 0x000fe20000010015 */
[C---:B------:R-:W-:Y:S01]  /*2c00*/  IMAD.U32 R22, R235.reuse, 0x10000, RZ ;  /* 0x00010000eb167824 */ /* 0x040fe200078e00ff */
[----:B------:R-:W-:-:S03]  /*2c10*/  PRMT R235, R235, 0x7632, R235 ;  /* 0x00007632ebeb7816 */ /* 0x000fc600000000eb */
[----:B------:R-:W-:Y:S01]  /*2c20*/  FFMA.FTZ R24, R229, R22, R24 ;  /* 0x00000016e5187223 */ /* 0x000fe20000010018 */
[----:B------:R-:W-:Y:S01]  /*2c30*/  SHF.L.U32 R235, R235, 0x10, RZ ;  /* 0x00000010ebeb7819 */ /* 0x000fe200000006ff */
[----:B------:R-:W-:Y:S01]  /*2c40*/  IMAD.U32 R22, R220, 0x10000, RZ ;  /* 0x00010000dc167824 */ /* 0x000fe200078e00ff */
[----:B------:R-:W2:Y:S03]  /*2c50*/  LDG.E.CONSTANT R229, desc[UR8][R2.64+0x1e04] ;  /* 0x001e040802e57981 */ /* 0x000ea6000c1e9900 */
[--C-:B------:R-:W-:Y:S01]  /*2c60*/  FFMA.FTZ R22, R22, R235, R21.reuse ;  /* 0x000000eb16167223 */ /* 0x100fe20000010015 */
[C---:B------:R-:W-:Y:S01]  /*2c70*/  PRMT R21, R236.reuse, 0x7632, R21 ;  /* 0x00007632ec157816 */ /* 0x040fe20000000015 */
[----:B------:R-:W-:Y:S01]  /*2c80*/  IMAD.U32 R236, R236, 0x10000, RZ ;  /* 0x00010000ecec7824 */ /* 0x000fe200078e00ff */
[----:B------:R-:W-:-:S03]  /*2c90*/  SHF.L.U32 R235, R224, 0x10, RZ ;  /* 0x00000010e0eb7819 */ /* 0x000fc600000006ff */
[----:B------:R-:W-:Y:S02]  /*2ca0*/  IMAD.U32 R230, R21, 0x10000, RZ ;  /* 0x0001000015e67824 */ /* 0x000fe400078e00ff */
[----:B------:R-:W-:Y:S02]  /*2cb0*/  IMAD.U32 R21, R124, 0x10000, RZ ;  /* 0x000100007c157824 */ /* 0x000fe400078e00ff */
[----:B------:R-:W-:Y:S01]  /*2cc0*/  FFMA.FTZ R22, R235, R230, R22 ;  /* 0x000000e6eb167223 */ /* 0x000fe20000010016 */
[----:B------:R-:W-:Y:S02]  /*2cd0*/  IMAD.U32 R235, R233, 0x10000, RZ ;  /* 0x00010000e9eb7824 */ /* 0x000fe400078e00ff */
[----:B------:R-:W-:Y:S01]  /*2ce0*/  FFMA.FTZ R21, R21, R236, R24 ;  /* 0x000000ec15157223 */ /* 0x000fe20000010018 */
[----:B------:R-:W-:Y:S01]  /*2cf0*/  IMAD.U32 R24, R37, 0x10000, RZ ;  /* 0x0001000025187824 */ /* 0x000fe200078e00ff */
[----:B------:R-:W-:Y:S01]  /*2d00*/  PRMT R233, R233, 0x7632, R233 ;  /* 0x00007632e9e97816 */ /* 0x000fe200000000e9 */
[----:B------:R-:W2:Y:S02]  /*2d10*/  LDG.E.CONSTANT R230, desc[UR8][R2.64+0x2004] ;  /* 0x0020040802e67981 */ /* 0x000ea4000c1e9900 */
[----:B------:R-:W-:Y:S01]  /*2d20*/  FMUL.FTZ R237, R24, R235 ;  /* 0x000000eb18ed7220 */ /* 0x000fe20000410000 */
[----:B------:R-:W-:Y:S01]  /*2d30*/  IMAD.U32 R24, R33, 0x10000, RZ ;  /* 0x0001000021187824 */ /* 0x000fe200078e00ff */
[----:B------:R-:W-:-:S02]  /*2d40*/  SHF.L.U32 R235, R31, 0x10, RZ ;  /* 0x000000101feb7819 */ /* 0x000fc400000006ff */
[----:B------:R-:W-:-:S03]  /*2d50*/  PRMT R31, R31, 0x7632, R31 ;  /* 0x000076321f1f7816 */ /* 0x000fc6000000001f */
[----:B------:R-:W-:Y:S01]  /*2d60*/  FFMA.FTZ R237, R24, R235, R237 ;  /* 0x000000eb18ed7223 */ /* 0x000fe200000100ed */
[----:B------:R-:W-:Y:S02]  /*2d70*/  IMAD.U32 R235, R233, 0x10000, RZ ;  /* 0x00010000e9eb7824 */ /* 0x000fe400078e00ff */
[----:B------:R-:W-:Y:S01]  /*2d80*/  IMAD.U32 R24, R137, 0x10000, RZ ;  /* 0x0001000089187824 */ /* 0x000fe200078e00ff */
[----:B------:R-:W2:Y:S01]  /*2d90*/  LDG.E.CONSTANT R233, desc[UR8][R2.64+0x2204] ;  /* 0x0022040802e97981 */ /* 0x000ea2000c1e9900 */
[----:B------:R-:W-:Y:S02]  /*2da0*/  IMAD.U32 R31, R31, 0x10000, RZ ;  /* 0x000100001f1f7824 */ /* 0x000fe400078e00ff */
[----:B------:R-:W-:Y:S01]  /*2db0*/  FMUL.FTZ R235, R24, R235 ;  /* 0x000000eb18eb7220 */ /* 0x000fe20000410000 */
[----:B------:R-:W-:Y:S01]  /*2dc0*/  SHF.L.U32 R24, R133, 0x10, RZ ;  /* 0x0000001085187819 */ /* 0x000fe200000006ff */
[----:B------:R-:W-:-:S04]  /*2dd0*/  IMAD.U32 R234, R41, 0x10000, RZ ;  /* 0x0001000029ea7824 */ /* 0x000fc800078e00ff */
[----:B------:R-:W-:Y:S01]  /*2de0*/  FFMA.FTZ R24, R24, R31, R235 ;  /* 0x0000001f18187223 */ /* 0x000fe200000100eb */
[C---:B------:R-:W-:Y:S01]  /*2df0*/  IMAD.U32 R31, R29.reuse, 0x10000, RZ ;  /* 0x000100001d1f7824 */ /* 0x040fe200078e00ff */
[----:B------:R-:W-:Y:S01]  /*2e00*/  PRMT R29, R29, 0x7632, R29 ;  /* 0x000076321d1d7816 */ /* 0x000fe2000000001d */
[----:B------:R-:W-:Y:S01]  /*2e10*/  IMAD.U32 R236, R45, 0x10000, RZ ;  /* 0x000100002dec7824 */ /* 0x000fe200078e00ff */
[----:B------:R-:W2:Y:S01]  /*2e20*/  LDG.E.CONSTANT R235, desc[UR8][R2.64+0x2604] ;  /* 0x0026040802eb7981 */ /* 0x000ea2000c1e9900 */
[----:B------:R-:W-:Y:S02]  /*2e30*/  FFMA.FTZ R237, R234, R31, R237 ;  /* 0x0000001feaed7223 */ /* 0x000fe400000100ed */
[----:B------:R-:W-:Y:S01]  /*2e40*/  IMAD.U32 R31, R29, 0x10000, RZ ;  /* 0x000100001d1f7824 */ /* 0x000fe200078e00ff */
[----:B------:R-:W2:Y:S01]  /*2e50*/  LDG.E.CONSTANT R234, desc[UR8][R2.64+0x2404] ;  /* 0x0024040802ea7981 */ /* 0x000ea2000c1e9900 */
[----:B------:R-:W-:-:S05]  /*2e60*/  SHF.L.U32 R29, R141, 0x10, RZ ;  /* 0x000000108d1d7819 */ /* 0x000fca00000006ff */
[----:B------:R-:W-:Y:S01]  /*2e70*/  FFMA.FTZ R24, R29, R31, R24 ;  /* 0x0000001f1d187223 */ /* 0x000fe20000010018 */
[C---:B------:R-:W-:Y:S01]  /*2e80*/  IMAD.U32 R29, R26.reuse, 0x10000, RZ ;  /* 0x000100001a1d7824 */ /* 0x040fe200078e00ff */
[----:B------:R-:W-:Y:S01]  /*2e90*/  PRMT R26, R26, 0x7632, R26 ;  /* 0x000076321a1a7816 */ /* 0x000fe2000000001a */
[----:B------:R-:W2:Y:S02]  /*2ea0*/  LDG.E.CONSTANT R31, desc[UR8][R2.64+0x208] ;  /* 0x00020808021f7981 */ /* 0x000ea4000c1e9900 */
[----:B------:R-:W-:Y:S01]  /*2eb0*/  FFMA.FTZ R237, R236, R29, R237 ;  /* 0x0000001deced7223 */ /* 0x000fe200000100ed */
[----:B------:R-:W-:Y:S01]  /*2ec0*/  SHF.L.U32 R29, R145, 0x10, RZ ;  /* 0x00000010911d7819 */ /* 0x000fe200000006ff */
[----:B------:R-:W-:Y:S01]  /*2ed0*/  IMAD.U32 R26, R26, 0x10000, RZ ;  /* 0x000100001a1a7824 */ /* 0x000fe200078e00ff */
[----:B------:R-:W2:Y:S03]  /*2ee0*/  LDG.E.CONSTANT R236, desc[UR8][R2.64+0x2804] ;  /* 0x0028040802ec7981 */ /* 0x000ea6000c1e9900 */
[----:B------:R-:W-:Y:S01]  /*2ef0*/  FFMA.FTZ R24, R29, R26, R24 ;  /* 0x0000001a1d187223 */ /* 0x000fe20000010018 */
[C---:B------:R-:W-:Y:S01]  /*2f00*/  IMAD.U32 R29, R27.reuse, 0x10000, RZ ;  /* 0x000100001b1d7824 */ /* 0x040fe200078e00ff */
[----:B------:R-:W-:Y:S01]  /*2f10*/  PRMT R27, R27, 0x7632, R27 ;  /* 0x000076321b1b7816 */ /* 0x000fe2000000001b */
[----:B------:R-:W-:-:S04]  /*2f20*/  IMAD.U32 R26, R49, 0x10000, RZ ;  /* 0x00010000311a7824 */ /* 0x000fc800078e00ff */
[----:B------:R-:W-:Y:S01]  /*2f30*/  FFMA.FTZ R29, R26, R29, R237 ;  /* 0x0000001d1a1d7223 */ /* 0x000fe200000100ed */
[----:B------:R-:W-:Y:S01]  /*2f40*/  IMAD.U32 R26, R27, 0x10000, RZ ;  /* 0x000100001b1a7824 */ /* 0x000fe200078e00ff */
[----:B------:R-:W-:Y:S01]  /*2f50*/  SHF.L.U32 R27, R149, 0x10, RZ ;  /* 0x00000010951b7819 */ /* 0x000fe200000006ff */
[----:B------:R-:W2:Y:S04]  /*2f60*/  LDG.E.CONSTANT R237, desc[UR8][R2.64+0x2a04] ;  /* 0x002a040802ed7981 */ /* 0x000ea8000c1e9900 */
        /* <DEDUP_REMOVED lines=14> */
[----:B------:R-:W2:Y:S03]  /*3050*/  LDG.E.CONSTANT R24, desc[UR8][R2.64+0x8] ;  /* 0x0000080802187981 */ /* 0x000ea6000c1e9900 */
[----:B------:R-:W-:Y:S01]  /*3060*/  FFMA.FTZ R23, R26, R23, R25 ;  /* 0x000000171a177223 */ /* 0x000fe20000010019 */
[----:B------:R-:W-:Y:S02]  /*3070*/  IMAD.U32 R26, R61, 0x10000, RZ ;  /* 0x000100003d1a7824 */ /* 0x000fe400078e00ff */
[C---:B------:R-:W-:Y:S01]  /*3080*/  IMAD.U32 R25, R30.reuse, 0x10000, RZ ;  /* 0x000100001e197824 */ /* 0x040fe200078e00ff */
[----:B------:R-:W-:-:S03]  /*3090*/  PRMT R30, R30, 0x7632, R30 ;  /* 0x000076321e1e7816 */ /* 0x000fc6000000001e */
[----:B------:R-:W-:Y:S01]  /*30a0*/  FFMA.FTZ R25, R26, R25, R27 ;  /* 0x000000191a197223 */ /* 0x000fe2000001001b */
[----:B------:R-:W-:Y:S01]  /*30b0*/  SHF.L.U32 R26, R161, 0x10, RZ ;  /* 0x00000010a11a7819 */ /* 0x000fe200000006ff */
[----:B------:R-:W-:-:S04]  /*30c0*/  IMAD.U32 R30, R30, 0x10000, RZ ;  /* 0x000100001e1e7824 */ /* 0x000fc800078e00ff */
[----:B------:R-:W-:Y:S01]  /*30d0*/  FFMA.FTZ R23, R26, R30, R23 ;  /* 0x0000001e1a177223 */ /* 0x000fe20000010017 */
[----:B------:R-:W-:Y:S02]  /*30e0*/  IMAD.U32 R26, R65, 0x10000, RZ ;  /* 0x00010000411a7824 */ /* 0x000fe400078e00ff */
[C---:B------:R-:W-:Y:S01]  /*30f0*/  IMAD.U32 R27, R129.reuse, 0x10000, RZ ;  /* 0x00010000811b7824 */ /* 0x040fe200078e00ff */
[----:B------:R-:W-:-:S03]  /*3100*/  PRMT R129, R129, 0x7632, R129 ;  /* 0x0000763281817816 */ /* 0x000fc60000000081 */
[----:B------:R-:W-:Y:S01]  /*3110*/  FFMA.FTZ R27, R26, R27, R25 ;  /* 0x0000001b1a1b7223 */ /* 0x000fe20000010019 */
[----:B------:R-:W-:Y:S01]  /*3120*/  SHF.L.U32 R26, R165, 0x10, RZ ;  /* 0x00000010a51a7819 */ /* 0x000fe200000006ff */
[----:B------:R-:W2:Y:S01]  /*3130*/  LDG.E.CONSTANT R25, desc[UR8][R2.64+0x408] ;  /* 0x0004080802197981 */ /* 0x000ea2000c1e9900 */
[----:B------:R-:W-:Y:S02]  /*3140*/  IMAD.U32 R129, R129, 0x10000, RZ ;  /* 0x0001000081817824 */ /* 0x000fe400078e00ff */
[----:B------:R-:W-:Y:S02]  /*3150*/  IMAD.U32 R29, R28, 0x10000, RZ ;  /* 0x000100001c1d7824 */ /* 0x000fe400078e00ff */
[----:B------:R-:W-:Y:S01]  /*3160*/  FFMA.FTZ R23, R26, R129, R23 ;  /* 0x000000811a177223 */ /* 0x000fe20000010017 */
[----:B------:R-:W-:Y:S01]  /*3170*/  IMAD.U32 R26, R69, 0x10000, RZ ;  /* 0x00010000451a7824 */ /* 0x000fe200078e00ff */
[----:B------:R-:W-:-:S03]  /*3180*/  PRMT R28, R28, 0x7632, R28 ;  /* 0x000076321c1c7816 */ /* 0x000fc6000000001c */
[----:B------:R-:W-:Y:S01]  /*3190*/  FFMA.FTZ R27, R26, R29, R27 ;  /* 0x0000001d1a1b7223 */ /* 0x000fe2000001001b */
[----:B------:R-:W-:Y:S01]  /*31a0*/  SHF.L.U32 R26, R169, 0x10, RZ ;  /* 0x00000010a91a7819 */ /* 0x000fe200000006ff */
[----:B------:R-:W-:-:S04]  /*31b0*/  IMAD.U32 R28, R28, 0x10000, RZ ;  /* 0x000100001c1c7824 */ /* 0x000fc800078e00ff */
[----:B------:R-:W-:Y:S02]  /*31c0*/  FFMA.FTZ R26, R26, R28, R23 ;  /* 0x0000001c1a1a7223 */ /* 0x000fe40000010017 */
[----:B------:R-:W2:Y:S01]  /*31d0*/  LDG.E.CONSTANT R23, desc[UR8][R2.64+0x608] ;  /* 0x0006080802177981 */ /* 0x000ea2000c1e9900 */
[----:B------:R-:W-:Y:S02]  /*31e0*/  IMAD.U32 R28, R73, 0x10000, RZ ;  /* 0x00010000491c7824 */ /* 0x000fe400078e00ff */
[----:B------:R-:W-:Y:S02]  /*31f0*/  IMAD.U32 R30, R81, 0x10000, RZ ;  /* 0x00010000511e7824 */ /* 0x000fe400078e00ff */
[----:B------:R-:W-:Y:S02]  /*3200*/  IMAD.U32 R129, R85, 0x10000, RZ ;  /* 0x0001000055817824 */ /* 0x000fe400078e00ff */
[C---:B---3--:R-:W-:Y:S01]  /*3210*/  IMAD.U32 R29, R128.reuse, 0x10000, RZ ;  /* 0x00010000801d7824 */ /* 0x048fe200078e00ff */
[----:B------:R-:W-:-:S03]  /*3220*/  PRMT R128, R128, 0x7632, R128 ;  /* 0x0000763280807816 */ /* 0x000fc60000000080 */
[----:B------:R-:W-:Y:S01]  /*3230*/  FFMA.FTZ R28, R28, R29, R27 ;  /* 0x0000001d1c1c7223 */ /* 0x000fe2000001001b */
[----:B------:R-:W-:Y:S01]  /*3240*/  SHF.L.U32 R27, R173, 0x10, RZ ;  /* 0x00000010ad1b7819 */ /* 0x000fe200000006ff */
[----:B------:R-:W-:Y:S02]  /*3250*/  IMAD.U32 R128, R128, 0x10000, RZ ;  /* 0x0001000080807824 */ /* 0x000fe400078e00ff */
[----:B------:R-:W-:Y:S02]  /*3260*/  IMAD.U32 R29, R77, 0x10000, RZ ;  /* 0x000100004d1d7824 */ /* 0x000fe400078e00ff */
[----:B------:R-:W-:Y:S01]  /*3270*/  FFMA.FTZ R27, R27, R128, R26 ;  /* 0x000000801b1b7223 */ /* 0x000fe2000001001a */
[C---:B------:R-:W-:Y:S01]  /*3280*/  IMAD.U32 R26, R130.reuse, 0x10000, RZ ;  /* 0x00010000821a7824 */ /* 0x040fe200078e00ff */
[----:B------:R-:W-:-:S03]  /*3290*/  PRMT R130, R130, 0x7632, R130 ;  /* 0x0000763282827816 */ /* 0x000fc60000000082 */
[----:B------:R-:W-:Y:S01]  /*32a0*/  FFMA.FTZ R29, R29, R26, R28 ;  /* 0x0000001a1d1d7223 */ /* 0x000fe2000001001c */
[----:B------:R-:W-:Y:S01]  /*32b0*/  SHF.L.U32 R28, R177, 0x10, RZ ;  /* 0x00000010b11c7819 */ /* 0x000fe200000006ff */
[----:B------:R-:W-:Y:S01]  /*32c0*/  IMAD.U32 R130, R130, 0x10000, RZ ;  /* 0x0001000082827824 */ /* 0x000fe200078e00ff */
[----:B------:R-:W3:Y:S03]  /*32d0*/  LDG.E.CONSTANT R26, desc[UR8][R2.64+0x808] ;  /* 0x00080808021a7981 */ /* 0x000ee6000c1e9900 */
[----:B------:R-:W-:Y:S01]  /*32e0*/  FFMA.FTZ R28, R28, R130, R27 ;  /* 0x000000821c1c7223 */ /* 0x000fe2000001001b */
[C---:B----4-:R-:W-:Y:S01]  /*32f0*/  IMAD.U32 R27, R231.reuse, 0x10000, RZ ;  /* 0x00010000e71b7824 */ /* 0x050fe200078e00ff */
[----:B------:R-:W-:-:S03]  /*3300*/  PRMT R231, R231, 0x7632, R231 ;  /* 0x00007632e7e77816 */ /* 0x000fc600000000e7 */
[----:B------:R-:W-:Y:S01]  /*3310*/  FFMA.FTZ R30, R30, R27, R29 ;  /* 0x0000001b1e1e7223 */ /* 0x000fe2000001001d */
[----:B------:R-:W-:Y:S01]  /*3320*/  SHF.L.U32 R29, R181, 0x10, RZ ;  /* 0x00000010b51d7819 */ /* 0x000fe200000006ff */
[----:B------:R-:W-:Y:S01]  /*3330*/  IMAD.U32 R231, R231, 0x10000, RZ ;  /* 0x00010000e7e77824 */ /* 0x000fe200078e00ff */
[----:B------:R-:W4:Y:S03]  /*3340*/  LDG.E.CONSTANT R27, desc[UR8][R2.64+0xa08] ;  /* 0x000a0808021b7981 */ /* 0x000f26000c1e9900 */
[----:B------:R-:W-:Y:S01]  /*3350*/  FFMA.FTZ R29, R29, R231, R28 ;  /* 0x000000e71d1d7223 */ /* 0x000fe2000001001c */
[C---:B--2---:R-:W-:Y:S01]  /*3360*/  IMAD.U32 R28, R228.reuse, 0x10000, RZ ;  /* 0x00010000e41c7824 */ /* 0x044fe200078e00ff */
[----:B------:R-:W-:-:S03]  /*3370*/  PRMT R228, R228, 0x7632, R228 ;  /* 0x00007632e4e47816 */ /* 0x000fc600000000e4 */
[----:B------:R-:W-:Y:S01]  /*3380*/  FFMA.FTZ R129, R129, R28, R30 ;  /* 0x0000001c81817223 */ /* 0x000fe2000001001e */
[----:B------:R-:W-:Y:S01]  /*3390*/  SHF.L.U32 R30, R185, 0x10, RZ ;  /* 0x00000010b91e7819 */ /* 0x000fe200000006ff */
[----:B------:R-:W-:Y:S01]  /*33a0*/  IMAD.U32 R228, R228, 0x10000, RZ ;  /* 0x00010000e4e47824 */ /* 0x000fe200078e00ff */
[----:B------:R-:W2:Y:S01]  /*33b0*/  LDG.E.CONSTANT R28, desc[UR8][R2.64+0xc08] ;  /* 0x000c0808021c7981 */ /* 0x000ea2000c1e9900 */
[----:B------:R-:W-:Y:S02]  /*33c0*/  IMAD.U32 R128, R89, 0x10000, RZ ;  /* 0x0001000059807824 */ /* 0x000fe400078e00ff */
[----:B------:R-:W-:Y:S01]  /*33d0*/  FFMA.FTZ R30, R30, R228, R29 ;  /* 0x000000e41e1e7223 */ /* 0x000fe2000001001d */
[C---:B------:R-:W-:Y:S01]  /*33e0*/  IMAD.U32 R29, R232.reuse, 0x10000, RZ ;  /* 0x00010000e81d7824 */ /* 0x040fe200078e00ff */
        /* <DEDUP_REMOVED lines=11> */
[----:B------:R-:W2:Y:S01]  /*34a0*/  LDG.E.CONSTANT R30, desc[UR8][R2.64+0x1008] ;  /* 0x00100808021e7981 */ /* 0x000ea2000c1e9900 */
        /* <DEDUP_REMOVED lines=12> */
[----:B------:R-:W-:Y:S02]  /*3570*/  PRMT R233, R233, 0x7632, R233 ;  /* 0x00007632e9e97816 */ /* 0x000fe400000000e9 */
[----:B------:R-:W-:Y:S01]  /*3580*/  SHF.L.U32 R229, R201, 0x10, RZ ;  /* 0x00000010c9e57819 */ /* 0x000fe200000006ff */
[----:B------:R-:W-:-:S02]  /*3590*/  FFMA.FTZ R228, R228, R129, R231 ;  /* 0x00000081e4e47223 */ /* 0x000fc400000100e7 */
        /* <DEDUP_REMOVED lines=16> */
[----:B------:R-:W2:Y:S01]  /*36a0*/  LDG.E.CONSTANT R230, desc[UR8][R2.64+0x1808] ;  /* 0x0018080802e67981 */ /* 0x000ea2000c1e9900 */
[----:B------:R-:W-:Y:S02]  /*36b0*/  IMAD.U32 R235, R235, 0x10000, RZ ;  /* 0x00010000ebeb7824 */ /* 0x000fe400078e00ff */
[----:B------:R-:W-:Y:S02]  /*36c0*/  IMAD.U32 R232, R113, 0x10000, RZ ;  /* 0x0001000071e87824 */ /* 0x000fe400078e00ff */
[----:B------:R-:W-:Y:S01]  /*36d0*/  FFMA.FTZ R130, R229, R235, R130 ;  /* 0x000000ebe5827223 */ /* 0x000fe20000010082 */
[C---:B------:R-:W-:Y:S01]  /*36e0*/  IMAD.U32 R229, R236.reuse, 0x10000, RZ ;  /* 0x00010000ece57824 */ /* 0x040fe200078e00ff */
[----:B------:R-:W-:-:S03]  /*36f0*/  PRMT R236, R236, 0x7632, R236 ;  /* 0x00007632ecec7816 */ /* 0x000fc600000000ec */
[----:B------:R-:W-:Y:S01]  /*3700*/  FFMA.FTZ R231, R232, R229, R231 ;  /* 0x000000e5e8e77223 */ /* 0x000fe200000100e7 */
[----:B------:R-:W-:Y:S01]  /*3710*/  SHF.L.U32 R236, R236, 0x10, RZ ;  /* 0x00000010ecec7819 */ /* 0x000fe200000006ff */
[----:B------:R-:W2:Y:S01]  /*3720*/  LDG.E.CONSTANT R232, desc[UR8][R2.64+0x1a08] ;  /* 0x001a080802e87981 */ /* 0x000ea2000c1e9900 */
[----:B------:R-:W-:Y:S01]  /*3730*/  IMAD.U32 R229, R213, 0x10000, RZ ;  /* 0x00010000d5e57824 */ /* 0x000fe200078e00ff */
[----:B------:R-:W-:-:S03]  /*3740*/  SHF.L.U32 R233, R237, 0x10, RZ ;  /* 0x00000010ede97819 */ /* 0x000fc600000006ff */
[----:B------:R-:W-:Y:S01]  /*3750*/  FFMA.FTZ R229, R229, R236, R130 ;  /* 0x000000ece5e57223 */ /* 0x000fe20000010082 */
[----:B------:R-:W-:Y:S01]  /*3760*/  IMAD.U32 R130, R117, 0x10000, RZ ;  /* 0x0001000075827824 */ /* 0x000fe200078e00ff */
[----:B------:R-:W-:-:S03]  /*3770*/  PRMT R237, R237, 0x7632, R237 ;  /* 0x00007632eded7816 */ /* 0x000fc600000000ed */
[----:B------:R-:W-:Y:S02]  /*3780*/  FFMA.FTZ R130, R130, R233, R231 ;  /* 0x000000e982827223 */ /* 0x000fe400000100e7 */
[----:B------:R-:W2:Y:S01]  /*3790*/  LDG.E.CONSTANT R231, desc[UR8][R2.64+0x1c08] ;  /* 0x001c080802e77981 */ /* 0x000ea2000c1e9900 */
[----:B------:R-:W-:Y:S02]  /*37a0*/  IMAD.U32 R237, R237, 0x10000, RZ ;  /* 0x00010000eded7824 */ /* 0x000fe400078e00ff */
[----:B------:R-:W-:Y:S01]  /*37b0*/  IMAD.U32 R234, R217, 0x10000, RZ ;  /* 0x00010000d9ea7824 */ /* 0x000fe200078e00ff */
[----:B------:R-:W2:Y:S01]  /*37c0*/  LDG.E.CONSTANT R233, desc[UR8][R2.64+0x1e08] ;  /* 0x001e080802e97981 */ /* 0x000ea2000c1e9900 */
[C---:B------:R-:W-:Y:S02]  /*37d0*/  IMAD.U32 R235, R31.reuse, 0x10000, RZ ;  /* 0x000100001feb7824 */ /* 0x040fe400078e00ff */
[----:B------:R-:W-:Y:S01]  /*37e0*/  FFMA.FTZ R229, R234, R237, R229 ;  /* 0x000000edeae57223 */ /* 0x000fe200000100e5 */
[----:B------:R-:W-:Y:S01]  /*37f0*/  SHF.L.U32 R234, R38, 0x10, RZ ;  /* 0x0000001026ea7819 */ /* 0x000fe200000006ff */
[----:B------:R-:W2:Y:S01]  /*3800*/  LDG.E.CONSTANT R237, desc[UR8][R2.64+0x2408] ;  /* 0x0024080802ed7981 */ /* 0x000ea2000c1e9900 */
[----:B------:R-:W-:-:S03]  /*3810*/  PRMT R31, R31, 0x7632, R31 ;  /* 0x000076321f1f7816 */ /* 0x000fc6000000001f */
[----:B------:R-:W-:Y:S01]  /*3820*/  FMUL.FTZ R238, R234, R235 ;  /* 0x000000ebeaee7220 */ /* 0x000fe20000410000 */
[----:B------:R-:W-:Y:S01]  /*3830*/  IMAD.U32 R235, R34, 0x10000, RZ ;  /* 0x0001000022eb7824 */ /* 0x000fe200078e00ff */
[----:B------:R-:W2:Y:S01]  /*3840*/  LDG.E.CONSTANT R234, desc[UR8][R2.64+0x2008] ;  /* 0x0020080802ea7981 */ /* 0x000ea2000c1e9900 */
[C---:B------:R-:W-:Y:S01]  /*3850*/  SHF.L.U32 R236, R24.reuse, 0x10, RZ ;  /* 0x0000001018ec7819 */ /* 0x040fe200000006ff */
[----:B------:R-:W-:Y:S01]  /*3860*/  IMAD.U32 R239, R31, 0x10000, RZ ;  /* 0x000100001fef7824 */ /* 0x000fe200078e00ff */
[----:B------:R-:W-:Y:S01]  /*3870*/  PRMT R24, R24, 0x7632, R24 ;  /* 0x0000763218187816 */ /* 0x000fe20000000018 */
[----:B------:R-:W2:Y:S02]  /*3880*/  LDG.E.CONSTANT R31, desc[UR8][R2.64+0x2c04] ;  /* 0x002c0408021f7981 */ /* 0x000ea4000c1e9900 */
[----:B------:R-:W-:Y:S01]  /*3890*/  FFMA.FTZ R240, R235, R236, R238 ;  /* 0x000000ecebf07223 */ /* 0x000fe200000100ee */
[----:B------:R-:W-:Y:S01]  /*38a0*/  IMAD.U32 R238, R138, 0x10000, RZ ;  /* 0x000100008aee7824 */ /* 0x000fe200078e00ff */
[----:B------:R-:W2:Y:S03]  /*38b0*/  LDG.E.CONSTANT R236, desc[UR8][R2.64+0x2208] ;  /* 0x0022080802ec7981 */ /* 0x000ea6000c1e9900 */
[----:B------:R-:W-:Y:S01]  /*38c0*/  FMUL.FTZ R241, R238, R239 ;  /* 0x000000efeef17220 */ /* 0x000fe20000410000 */
[----:B------:R-:W-:Y:S01]  /*38d0*/  SHF.L.U32 R239, R24, 0x10, RZ ;  /* 0x0000001018ef7819 */ /* 0x000fe200000006ff */
[----:B------:R-:W-:Y:S01]  /*38e0*/  IMAD.U32 R24, R134, 0x10000, RZ ;  /* 0x0001000086187824 */ /* 0x000fe200078e00ff */
[----:B------:R-:W2:Y:S03]  /*38f0*/  LDG.E.CONSTANT R235, desc[UR8][R2.64+0x2a0c] ;  /* 0x002a0c0802eb7981 */ /* 0x000ea6000c1e9900 */
[----:B------:R-:W-:Y:S01]  /*3900*/  FFMA.FTZ R241, R24, R239, R241 ;  /* 0x000000ef18f17223 */ /* 0x000fe200000100f1 */
[----:B------:R-:W-:Y:S01]  /*3910*/  IMAD.U32 R239, R42, 0x10000, RZ ;  /* 0x000100002aef7824 */ /* 0x000fe200078e00ff */
[----:B------:R-:W2:Y:S04]  /*3920*/  LDG.E.CONSTANT R24, desc[UR8][R2.64+0x2608] ;  /* 0x0026080802187981 */ /* 0x000ea8000c1e9900 */
[----:B------:R-:W2:Y:S01]  /*3930*/  LDG.E.CONSTANT R238, desc[UR8][R2.64+0x2e04] ;  /* 0x002e040802ee7981 */ /* 0x000ea2000c1e9900 */
[----:B------:R-:W-:-:S02]  /*3940*/  SHF.L.U32 R242, R25, 0x10, RZ ;  /* 0x0000001019f27819 */ /* 0x000fc400000006ff */
[----:B------:R-:W-:-:S03]  /*3950*/  PRMT R25, R25, 0x7632, R25 ;  /* 0x0000763219197816 */ /* 0x000fc60000000019 */
[----:B------:R-:W-:Y:S01]  /*3960*/  FFMA.FTZ R242, R239, R242, R240 ;  /* 0x000000f2eff27223 */ /* 0x000fe200000100f0 */
[----:B------:R-:W-:Y:S01]  /*3970*/  IMAD.U32 R240, R142, 0x10000, RZ ;  /* 0x000100008ef07824 */ /* 0x000fe200078e00ff */
[----:B------:R-:W2:Y:S01]  /*3980*/  LDG.E.CONSTANT R239, desc[UR8][R2.64+0x2808] ;  /* 0x0028080802ef7981 */ /* 0x000ea2000c1e9900 */
[----:B------:R-:W-:-:S04]  /*3990*/  IMAD.U32 R25, R25, 0x10000, RZ ;  /* 0x0001000019197824 */ /* 0x000fc800078e00ff */
[----:B------:R-:W-:Y:S02]  /*39a0*/  FFMA.FTZ R243, R240, R25, R241 ;  /* 0x00000019f0f37223 */ /* 0x000fe400000100f1 */
[----:B------:R-:W2:Y:S01]  /*39b0*/  LDG.E.CONSTANT R240, desc[UR8][R2.64+0x2a08] ;  /* 0x002a080802f07981 */ /* 0x000ea2000c1e9900 */
[----:B------:R-:W-:Y:S01]  /*39c0*/  SHF.L.U32 R241, R46, 0x10, RZ ;  /* 0x000000102ef17819 */ /* 0x000fe200000006ff */
[C---:B------:R-:W-:Y:S02]  /*39d0*/  IMAD.U32 R244, R23.reuse, 0x10000, RZ ;  /* 0x0001000017f47824 */ /* 0x040fe400078e00ff */
[----:B------:R-:W2:Y:S01]  /*39e0*/  LDG.E.CONSTANT R25, desc[UR8][R2.64+0x2c08] ;  /* 0x002c080802197981 */ /* 0x000ea2000c1e9900 */
[----:B------:R-:W-:Y:S01]  /*39f0*/  PRMT R23, R23, 0x7632, R23 ;  /* 0x0000763217177816 */ /* 0x000fe20000000017 */
[----:B------:R-:W-:Y:S02]  /*3a00*/  FFMA.FTZ R245, R241, R244, R242 ;  /* 0x000000f4f1f57223 */ /* 0x000fe400000100f2 */
[----:B------:R-:W2:Y:S02]  /*3a10*/  LDG.E.CONSTANT R241, desc[UR8][R2.64+0x2c0c] ;  /* 0x002c0c0802f17981 */ /* 0x000ea4000c1e9900 */
[----:B------:R-:W-:Y:S01]  /*3a20*/  IMAD.U32 R23, R23, 0x10000, RZ ;  /* 0x0001000017177824 */ /* 0x000fe200078e00ff */
[----:B------:R-:W-:Y:S01]  /*3a30*/  SHF.L.U32 R244, R146, 0x10, RZ ;  /* 0x0000001092f47819 */ /* 0x000fe200000006ff */
[----:B------:R-:W2:Y:S04]  /*3a40*/  LDG.E.CONSTANT R242, desc[UR8][R2.64+0x2e08] ;  /* 0x002e080802f27981 */ /* 0x000ea8000c1e9900 */
[----:B------:R-:W-:-:S02]  /*3a50*/  FFMA.FTZ R243, R244, R23, R243 ;  /* 0x00000017f4f37223 */ /* 0x000fc400000100f3 */
[----:B------:R0:W2:Y:S01]  /*3a60*/  LDG.E.CONSTANT R23, desc[UR8][R2.64+0x2e0c] ;  /* 0x002e0c0802177981 */ /* 0x0000a2000c1e9900 */
[----:B------:R-:W-:Y:S02]  /*3a70*/  IMAD.U32 R244, R50, 0x10000, RZ ;  /* 0x0001000032f47824 */ /* 0x000fe400078e00ff */
[----:B0-----:R-:W-:Y:S01]  /*3a80*/  IMAD.U32 R3, R154, 0x10000, RZ ;  /* 0x000100009a037824 */ /* 0x001fe200078e00ff */
[----:B------:R-:W-:Y:S01]  /*3a90*/  SHF.L.U32 R2, R58, 0x10, RZ ;  /* 0x000000103a027819 */ /* 0x000fe200000006ff */
[C---:B---3--:R-:W-:Y:S01]  /*3aa0*/  IMAD.U32 R246, R26.reuse, 0x10000, RZ ;  /* 0x000100001af67824 */ /* 0x048fe200078e00ff */
[----:B------:R-:W-:-:S03]  /*3ab0*/  PRMT R26, R26, 0x7632, R26 ;  /* 0x000076321a1a7816 */ /* 0x000fc6000000001a */
[----:B------:R-:W-:Y:S01]  /*3ac0*/  FFMA.FTZ R245, R244, R246, R245 ;  /* 0x000000f6f4f57223 */ /* 0x000fe200000100f5 */
[----:B------:R-:W-:Y:S01]  /*3ad0*/  SHF.L.U32 R244, R26, 0x10, RZ ;  /* 0x000000101af47819 */ /* 0x000fe200000006ff */
[----:B------:R-:W-:-:S04]  /*3ae0*/  IMAD.U32 R26, R150, 0x10000, RZ ;  /* 0x00010000961a7824 */ /* 0x000fc800078e00ff */
[----:B------:R-:W-:Y:S01]  /*3af0*/  FFMA.FTZ R26, R26, R244, R243 ;  /* 0x000000f41a1a7223 */ /* 0x000fe200000100f3 */
[----:B------:R-:W-:Y:S01]  /*3b00*/  IMAD.U32 R244, R54, 0x10000, RZ ;  /* 0x0001000036f47824 */ /* 0x000fe200078e00ff */
[C---:B----4-:R-:W-:Y:S02]  /*3b10*/  SHF.L.U32 R243, R27.reuse, 0x10, RZ ;  /* 0x000000101bf37819 */ /* 0x050fe400000006ff */
[----:B------:R-:W-:-:S05]  /*3b20*/  PRMT R27, R27, 0x7632, R27 ;  /* 0x000076321b1b7816 */ /* 0x000fca000000001b */
[----:B------:R-:W-:Y:S02]  /*3b30*/  IMAD.U32 R27, R27, 0x10000, RZ ;  /* 0x000100001b1b7824 */ /* 0x000fe400078e00ff */
[----:B------:R-:W-:Y:S02]  /*3b40*/  FFMA.FTZ R243, R244, R243, R245 ;  /* 0x000000f3f4f37223 */ /* 0x000fe400000100f5 */
[----:B------:R-:W-:Y:S01]  /*3b50*/  FFMA.FTZ R3, R3, R27, R26 ;  /* 0x0000001b03037223 */ /* 0x000fe2000001001a */
[C---:B--2---:R-:W-:Y:S01]  /*3b60*/  IMAD.U32 R26, R28.reuse, 0x10000, RZ ;  /* 0x000100001c1a7824 */ /* 0x044fe200078e00ff */
        /* <DEDUP_REMOVED lines=12> */
[----:B------:R-:W-:Y:S01]  /*3c30*/  IMAD.U32 R3, R66, 0x10000, RZ ;  /* 0x0001000042037824 */ /* 0x000fe200078e00ff */
[C---:B------:R-:W-:Y:S02]  /*3c40*/  SHF.L.U32 R27, R30.reuse, 0x10, RZ ;  /* 0x000000101e1b7819 */ /* 0x040fe400000006ff */
[----:B------:R-:W-:-:S03]  /*3c50*/  PRMT R30, R30, 0x7632, R30 ;  /* 0x000076321e1e7816 */ /* 0x000fc6000000001e */
[----:B------:R-:W-:Y:S01]  /*3c60*/  FFMA.FTZ R26, R3, R27, R26 ;  /* 0x0000001b031a7223 */ /* 0x000fe2000001001a */
[----:B------:R-:W-:Y:S02]  /*3c70*/  IMAD.U32 R3, R166, 0x10000, RZ ;  /* 0x00010000a6037824 */ /* 0x000fe400078e00ff */
[----:B------:R-:W-:-:S04]  /*3c80*/  IMAD.U32 R30, R30, 0x10000, RZ ;  /* 0x000100001e1e7824 */ /* 0x000fc800078e00ff */
[----:B------:R-:W-:Y:S01]  /*3c90*/  FFMA.FTZ R2, R3, R30, R2 ;  /* 0x0000001e03027223 */ /* 0x000fe20000010002 */
[----:B------:R-:W-:Y:S01]  /*3ca0*/  SHF.L.U32 R3, R70, 0x10, RZ ;  /* 0x0000001046037819 */ /* 0x000fe200000006ff */
        /* <DEDUP_REMOVED lines=27> */
[C---:B------:R-:W-:Y:S01]  /*3e60*/  IMAD.U32 R27, R232.reuse, 0x10000, RZ ;  /* 0x00010000e81b7824 */ /* 0x040fe200078e00ff */
[----:B------:R-:W-:Y:S01]  /*3e70*/  PRMT R232, R232, 0x7632, R232 ;  /* 0x00007632e8e87816 */ /* 0x000fe200000000e8 */
[----:B------:R-:W-:-:S03]  /*3e80*/  IMAD.U32 R3, R86, 0x10000, RZ ;  /* 0x0001000056037824 */ /* 0x000fc600078e00ff */
[----:B------:R-:W-:Y:S01]  /*3e90*/  SHF.L.U32 R232, R232, 0x10, RZ ;  /* 0x00000010e8e87819 */ /* 0x000fe200000006ff */
[----:B------:R-:W-:Y:S01]  /*3ea0*/  FFMA.FTZ R26, R3, R27, R26 ;  /* 0x0000001b031a7223 */ /* 0x000fe2000001001a */
[----:B------:R-:W-:-:S04]  /*3eb0*/  IMAD.U32 R3, R186, 0x10000, RZ ;  /* 0x00010000ba037824 */ /* 0x000fc800078e00ff */
[----:B------:R-:W-:Y:S01]  /*3ec0*/  FFMA.FTZ R2, R3, R232, R2 ;  /* 0x000000e803027223 */ /* 0x000fe20000010002 */
[C---:B------:R-:W-:Y:S01]  /*3ed0*/  PRMT R3, R231.reuse, 0x7632, R3 ;  /* 0x00007632e7037816 */ /* 0x040fe20000000003 */
[----:B------:R-:W-:-:S03]  /*3ee0*/  IMAD.U32 R231, R231, 0x10000, RZ ;  /* 0x00010000e7e77824 */ /* 0x000fc600078e00ff */
[----:B------:R-:W-:Y:S01]  /*3ef0*/  SHF.L.U32 R28, R3, 0x10, RZ ;  /* 0x00000010031c7819 */ /* 0x000fe200000006ff */
[----:B------:R-:W-:Y:S02]  /*3f00*/  IMAD.U32 R3, R90, 0x10000, RZ ;  /* 0x000100005a037824 */ /* 0x000fe400078e00ff */
[----:B------:R-:W-:Y:S02]  /*3f10*/  IMAD.U32 R27, R190, 0x10000, RZ ;  /* 0x00010000be1b7824 */ /* 0x000fe400078e00ff */
[----:B------:R-:W-:Y:S01]  /*3f20*/  FFMA.FTZ R3, R3, R231, R26 ;  /* 0x000000e703037223 */ /* 0x000fe2000001001a */
[----:B------:R-:W-:Y:S01]  /*3f30*/  SHF.L.U32 R26, R94, 0x10, RZ ;  /* 0x000000105e1a7819 */ /* 0x000fe200000006ff */
[----:B------:R-:W-:Y:S01]  /*3f40*/  FFMA.FTZ R2, R27, R28, R2 ;  /* 0x0000001c1b027223 */ /* 0x000fe20000010002 */
[C---:B------:R-:W-:Y:S01]  /*3f50*/  IMAD.U32 R27, R233.reuse, 0x10000, RZ ;  /* 0x00010000e91b7824 */ /* 0x040fe200078e00ff */
[----:B------:R-:W-:Y:S01]  /*3f60*/  PRMT R233, R233, 0x7632, R233 ;  /* 0x00007632e9e97816 */ /* 0x000fe200000000e9 */
[----:B------:R-:W-:-:S02]  /*3f70*/  IMAD.U32 R28, R234, 0x10000, RZ ;  /* 0x00010000ea1c7824 */ /* 0x000fc400078e00ff */
[----:B------:R-:W-:Y:S01]  /*3f80*/  FFMA.FTZ R26, R26, R27, R3 ;  /* 0x0000001b1a1a7223 */ /* 0x000fe20000010003 */
[----:B------:R-:W-:Y:S01]  /*3f90*/  SHF.L.U32 R27, R98, 0x10, RZ ;  /* 0x00000010621b7819 */ /* 0x000fe200000006ff */
[----:B------:R-:W-:Y:S01]  /*3fa0*/  IMAD.U32 R3, R194, 0x10000, RZ ;  /* 0x00010000c2037824 */ /* 0x000fe200078e00ff */
[----:B------:R-:W-:Y:S01]  /*3fb0*/  PRMT R234, R234, 0x7632, R234 ;  /* 0x00007632eaea7816 */ /* 0x000fe200000000ea */
[----:B------:R-:W-:Y:S02]  /*3fc0*/  IMAD.U32 R233, R233, 0x10000, RZ ;  /* 0x00010000e9e97824 */ /* 0x000fe400078e00ff */
[----:B------:R-:W-:Y:S01]  /*3fd0*/  FFMA.FTZ R26, R27, R28, R26 ;  /* 0x0000001c1b1a7223 */ /* 0x000fe2000001001a */
[----:B------:R-:W-:Y:S01]  /*3fe0*/  SHF.L.U32 R234, R234, 0x10, RZ ;  /* 0x00000010eaea7819 */ /* 0x000fe200000006ff */
[----:B------:R-:W-:Y:S01]  /*3ff0*/  FFMA.FTZ R2, R3, R233, R2 ;  /* 0x000000e903027223 */ /* 0x000fe20000010002 */
[----:B------:R-:W-:Y:S02]  /*4000*/  IMAD.U32 R27, R102, 0x10000, RZ ;  /* 0x00010000661b7824 */ /* 0x000fe400078e00ff */
[C---:B------:R-:W-:Y:S01]  /*4010*/  IMAD.U32 R28, R236.reuse, 0x10000, RZ ;  /* 0x00010000ec1c7824 */ /* 0x040fe200078e00ff */
[----:B------:R-:W-:Y:S01]  /*4020*/  PRMT R236, R236, 0x7632, R236 ;  /* 0x00007632ecec7816 */ /* 0x000fe200000000ec */
[----:B------:R-:W-:Y:S01]  /*4030*/  IMAD.U32 R3, R198, 0x10000, RZ ;  /* 0x00010000c6037824 */ /* 0x000fe200078e00ff */
[----:B------:R-:W-:Y:S01]  /*4040*/  SHF.L.U32 R29, R119, 0x10, RZ ;  /* 0x00000010771d7819 */ /* 0x000fe200000006ff */
[----:B------:R-:W-:Y:S01]  /*4050*/  FFMA.FTZ R26, R27, R28, R26 ;  /* 0x0000001c1b1a7223 */ /* 0x000fe2000001001a */
[----:B------:R-:W-:-:S02]  /*4060*/  IMAD.U32 R28, R237, 0x10000, RZ ;  /* 0x00010000ed1c7824 */ /* 0x000fc400078e00ff */
[----:B------:R-:W-:Y:S01]  /*4070*/  FFMA.FTZ R2, R3, R234, R2 ;  /* 0x000000ea03027223 */ /* 0x000fe20000010002 */
[----:B------:R-:W-:Y:S01]  /*4080*/  IMAD.U32 R30, R235, 0x10000, RZ ;  /* 0x00010000eb1e7824 */ /* 0x000fe200078e00ff */
[----:B------:R-:W-:Y:S01]  /*4090*/  PRMT R237, R237, 0x7632, R237 ;  /* 0x00007632eded7816 */ /* 0x000fe200000000ed */
[----:B------:R-:W-:Y:S02]  /*40a0*/  IMAD.U32 R3, R202, 0x10000, RZ ;  /* 0x00010000ca037824 */ /* 0x000fe400078e00ff */
[----:B------:R-:W-:Y:S02]  /*40b0*/  IMAD.U32 R236, R236, 0x10000, RZ ;  /* 0x00010000ecec7824 */ /* 0x000fe400078e00ff */
[----:B------:R-:W-:Y:S02]  /*40c0*/  IMAD.U32 R27, R106, 0x10000, RZ ;  /* 0x000100006a1b7824 */ /* 0x000fe400078e00ff */
[----:B------:R-:W-:Y:S01]  /*40d0*/  FFMA.FTZ R4, R29, R30, R4 ;  /* 0x0000001e1d047223 */ /* 0x000fe20000010004 */
[----:B------:R-:W-:Y:S01]  /*40e0*/  FADD.FTZ R21, R21, R22 ;  /* 0x0000001615157221 */ /* 0x000fe20000010000 */
[----:B------:R-:W-:Y:S01]  /*40f0*/  FFMA.FTZ R2, R3, R236, R2 ;  /* 0x000000ec03027223 */ /* 0x000fe20000010002 */
[----:B------:R-:W-:Y:S01]  /*4100*/  SHF.L.U32 R237, R237, 0x10, RZ ;  /* 0x00000010eded7819 */ /* 0x000fe200000006ff */
[----:B------:R-:W-:Y:S01]  /*4110*/  FFMA.FTZ R26, R27, R28, R26 ;  /* 0x0000001c1b1a7223 */ /* 0x000fe2000001001a */
[----:B------:R-:W-:Y:S01]  /*4120*/  SHF.L.U32 R29, R121, 0x10, RZ ;  /* 0x00000010791d7819 */ /* 0x000fe200000006ff */
[----:B------:R-:W-:Y:S01]  /*4130*/  IMAD.U32 R3, R206, 0x10000, RZ ;  /* 0x00010000ce037824 */ /* 0x000fe200078e00ff */
[----:B------:R-:W-:Y:S01]  /*4140*/  SHF.L.U32 R30, R31, 0x10, RZ ;  /* 0x000000101f1e7819 */ /* 0x000fe200000006ff */
[----:B------:R-:W-:Y:S01]  /*4150*/  IMAD.U32 R22, R24, 0x10000, RZ ;  /* 0x0001000018167824 */ /* 0x000fe200078e00ff */
[----:B------:R-:W-:-:S02]  /*4160*/  SHF.L.U32 R27, R110, 0x10, RZ ;  /* 0x000000106e1b7819 */ /* 0x000fc400000006ff */
[----:B------:R-:W-:Y:S01]  /*4170*/  PRMT R24, R24, 0x7632, R24 ;  /* 0x0000763218187816 */ /* 0x000fe20000000018 */
[----:B------:R-:W-:Y:S01]  /*4180*/  FFMA.FTZ R2, R3, R237, R2 ;  /* 0x000000ed03027223 */ /* 0x000fe20000010002 */
[----:B------:R-:W-:Y:S01]  /*4190*/  PRMT R31, R31, 0x7632, R31 ;  /* 0x000076321f1f7816 */ /* 0x000fe2000000001f */
[----:B------:R-:W-:Y:S01]  /*41a0*/  FFMA.FTZ R29, R29, R30, R130 ;  /* 0x0000001e1d1d7223 */ /* 0x000fe20000010082 */
[----:B------:R-:W-:Y:S01]  /*41b0*/  SHF.L.U32 R3, R210, 0x10, RZ ;  /* 0x00000010d2037819 */ /* 0x000fe200000006ff */
[----:B------:R-:W-:Y:S02]  /*41c0*/  IMAD.U32 R30, R125, 0x10000, RZ ;  /* 0x000100007d1e7824 */ /* 0x000fe400078e00ff */
[--C-:B------:R-:W-:Y:S01]  /*41d0*/  FFMA.FTZ R22, R27, R22, R26.reuse ;  /* 0x000000161b167223 */ /* 0x100fe2000001001a */
[----:B------:R-:W-:Y:S01]  /*41e0*/  IMAD.U32 R128, R238, 0x10000, RZ ;  /* 0x00010000ee807824 */ /* 0x000fe200078e00ff */
[----:B------:R-:W-:Y:S01]  /*41f0*/  PRMT R26, R239, 0x7632, R26 ;  /* 0x00007632ef1a7816 */ /* 0x000fe2000000001a */
[----:B------:R-:W-:Y:S01]  /*4200*/  IMAD.U32 R24, R24, 0x10000, RZ ;  /* 0x0001000018187824 */ /* 0x000fe200078e00ff */
[----:B------:R-:W-:Y:S01]  /*4210*/  SHF.L.U32 R28, R221, 0x10, RZ ;  /* 0x00000010dd1c7819 */ /* 0x000fe200000006ff */
[----:B------:R-:W-:Y:S01]  /*4220*/  IMAD.U32 R31, R31, 0x10000, RZ ;  /* 0x000100001f1f7824 */ /* 0x000fe200078e00ff */
[----:B------:R-:W-:Y:S01]  /*4230*/  PRMT R238, R238, 0x7632, R238 ;  /* 0x00007632eeee7816 */ /* 0x000fe200000000ee */
[----:B------:R-:W-:Y:S01]  /*4240*/  FFMA.FTZ R30, R30, R128, R29 ;  /* 0x000000801e1e7223 */ /* 0x000fe2000001001d */
[----:B------:R-:W-:Y:S01]  /*4250*/  FFMA.FTZ R2, R3, R24, R2 ;  /* 0x0000001803027223 */ /* 0x000fe20000010002 */
[----:B------:R-:W-:Y:S01]  /*4260*/  SHF.L.U32 R26, R26, 0x10, RZ ;  /* 0x000000101a1a7819 */ /* 0x000fe200000006ff */
[----:B------:R-:W-:Y:S01]  /*4270*/  IMAD.U32 R27, R114, 0x10000, RZ ;  /* 0x00010000721b7824 */ /* 0x000fe200078e00ff */
[----:B------:R-:W-:Y:S01]  /*4280*/  PRMT R24, R240, 0x7632, R24 ;  /* 0x00007632f0187816 */ /* 0x000fe20000000018 */
[----:B------:R-:W-:-:S02]  /*4290*/  IMAD.U32 R29, R214, 0x10000, RZ ;  /* 0x00010000d61d7824 */ /* 0x000fc400078e00ff */
[----:B------:R-:W-:Y:S01]  /*42a0*/  FFMA.FTZ R28, R28, R31, R229 ;  /* 0x0000001f1c1c7223 */ /* 0x000fe200000100e5 */
[----:B------:R-:W-:Y:S01]  /*42b0*/  IMAD.U32 R239, R239, 0x10000, RZ ;  /* 0x00010000efef7824 */ /* 0x000fe200078e00ff */
[----:B------:R-:W-:Y:S01]  /*42c0*/  SHF.L.U32 R238, R238, 0x10, RZ ;  /* 0x00000010eeee7819 */ /* 0x000fe200000006ff */
[----:B------:R-:W-:Y:S02]  /*42d0*/  IMAD.U32 R31, R225, 0x10000, RZ ;  /* 0x00010000e11f7824 */ /* 0x000fe400078e00ff */
[----:B------:R-:W-:Y:S01]  /*42e0*/  FADD.FTZ R30, R30, R21 ;  /* 0x000000151e1e7221 */ /* 0x000fe20000010000 */
[----:B------:R-:W-:Y:S01]  /*42f0*/  SHF.L.U32 R21, R218, 0x10, RZ ;  /* 0x00000010da157819 */ /* 0x000fe200000006ff */
[----:B------:R-:W-:Y:S01]  /*4300*/  FFMA.FTZ R22, R27, R239, R22 ;  /* 0x000000ef1b167223 */ /* 0x000fe20000010016 */
[----:B------:R-:W-:Y:S01]  /*4310*/  FFMA.FTZ R2, R29, R26, R2 ;  /* 0x0000001a1d027223 */ /* 0x000fe20000010002 */
[----:B------:R-:W-:Y:S01]  /*4320*/  IMAD.U32 R3, R118, 0x10000, RZ ;  /* 0x0001000076037824 */ /* 0x000fe200078e00ff */
[----:B------:R-:W-:Y:S01]  /*4330*/  PRMT R235, R235, 0x7632, R235 ;  /* 0x00007632ebeb7816 */ /* 0x000fe200000000eb */
[----:B------:R-:W-:-:S02]  /*4340*/  IMAD.U32 R240, R240, 0x10000, RZ ;  /* 0x00010000f0f07824 */ /* 0x000fc400078e00ff */
[----:B------:R-:W-:Y:S02]  /*4350*/  IMAD.U32 R24, R24, 0x10000, RZ ;  /* 0x0001000018187824 */ /* 0x000fe400078e00ff */
[----:B------:R-:W-:Y:S01]  /*4360*/  FFMA.FTZ R31, R31, R238, R28 ;  /* 0x000000ee1f1f7223 */ /* 0x000fe2000001001c */
[----:B------:R-:W-:Y:S01]  /*4370*/  SHF.L.U32 R28, R122, 0x10, RZ ;  /* 0x000000107a1c7819 */ /* 0x000fe200000006ff */
[----:B------:R-:W-:Y:S02]  /*4380*/  IMAD.U32 R27, R25, 0x10000, RZ ;  /* 0x00010000191b7824 */ /* 0x000fe400078e00ff */
[----:B------:R-:W-:Y:S01]  /*4390*/  FFMA.FTZ R3, R3, R240, R22 ;  /* 0x000000f003037223 */ /* 0x000fe20000010016 */
[----:B------:R-:W-:Y:S01]  /*43a0*/  FFMA.FTZ R2, R21, R24, R2 ;  /* 0x0000001815027223 */ /* 0x000fe20000010002 */
[----:B------:R-:W-:Y:S01]  /*43b0*/  IMAD.U32 R26, R219, 0x10000, RZ ;  /* 0x00010000db1a7824 */ /* 0x000fe200078e00ff */
[----:B------:R-:W-:Y:S01]  /*43c0*/  PRMT R24, R241, 0x7632, R24 ;  /* 0x00007632f1187816 */ /* 0x000fe20000000018 */
[----:B------:R-:W-:Y:S01]  /*43d0*/  IMAD.U32 R235, R235, 0x10000, RZ ;  /* 0x00010000ebeb7824 */ /* 0x000fe200078e00ff */
[----:B------:R-:W-:Y:S01]  /*43e0*/  PRMT R25, R25, 0x7632, R25 ;  /* 0x0000763219197816 */ /* 0x000fe20000000019 */
[----:B------:R-:W-:Y:S01]  /*43f0*/  FFMA.FTZ R27, R28, R27, R3 ;  /* 0x0000001b1c1b7223 */ /* 0x000fe20000010003 */
[----:B------:R-:W-:Y:S01]  /*4400*/  PRMT R28, R242, 0x7632, R28 ;  /* 0x00007632f21c7816 */ /* 0x000fe2000000001c */
[----:B------:R-:W-:Y:S01]  /*4410*/  FFMA.FTZ R5, R26, R235, R5 ;  /* 0x000000eb1a057223 */ /* 0x000fe20000010005 */
[----:B------:R-:W-:Y:S01]  /*4420*/  IMAD.U32 R22, R223, 0x10000, RZ ;  /* 0x00010000df167824 */ /* 0x000fe200078e00ff */
[----:B------:R-:W-:Y:S01]  /*4430*/  SHF.L.U32 R26, R126, 0x10, RZ ;  /* 0x000000107e1a7819 */ /* 0x000fe200000006ff */
[----:B------:R-:W-:Y:S01]  /*4440*/  IMAD.U32 R24, R24, 0x10000, RZ ;  /* 0x0001000018187824 */ /* 0x000fe200078e00ff */
[----:B------:R-:W-:Y:S01]  /*4450*/  SHF.L.U32 R242, R242, 0x10, RZ ;  /* 0x00000010f2f27819 */ /* 0x000fe200000006ff */
[----:B------:R-:W-:Y:S01]  /*4460*/  IMAD.U32 R3, R222, 0x10000, RZ ;  /* 0x00010000de037824 */ /* 0x000fe200078e00ff */
[----:B------:R-:W-:Y:S01]  /*4470*/  SHF.L.U32 R21, R123, 0x10, RZ ;  /* 0x000000107b157819 */ /* 0x000fe200000006ff */
[----:B------:R-:W-:-:S02]  /*4480*/  IMAD.U32 R25, R25, 0x10000, RZ ;  /* 0x0001000019197824 */ /* 0x000fc400078e00ff */
[----:B------:R-:W-:Y:S01]  /*4490*/  IMAD.U32 R241, R241, 0x10000, RZ ;  /* 0x00010000f1f17824 */ /* 0x000fe200078e00ff */
[----:B------:R-:W-:Y:S01]  /*44a0*/  SHF.L.U32 R28, R28, 0x10, RZ ;  /* 0x000000101c1c7819 */ /* 0x000fe200000006ff */
[----:B------:R-:W-:Y:S01]  /*44b0*/  FFMA.FTZ R5, R22, R24, R5 ;  /* 0x0000001816057223 */ /* 0x000fe20000010005 */
[----:B------:R-:W-:Y:S01]  /*44c0*/  FADD.FTZ R31, R31, R30 ;  /* 0x0000001e1f1f7221 */ /* 0x000fe20000010000 */
[----:B------:R-:W-:Y:S02]  /*44d0*/  IMAD.U32 R29, R226, 0x10000, RZ ;  /* 0x00010000e21d7824 */ /* 0x000fe400078e00ff */
[----:B------:R-:W-:Y:S01]  /*44e0*/  FFMA.FTZ R2, R3, R25, R2 ;  /* 0x0000001903027223 */ /* 0x000fe20000010002 */
[----:B------:R-:W-:Y:S01]  /*44f0*/  FFMA.FTZ R26, R26, R242, R27 ;  /* 0x000000f21a1a7223 */ /* 0x000fe2000001001b */
[----:B------:R-:W-:Y:S02]  /*4500*/  VIADD R24, R131, 0x1 ;  /* 0x0000000183187836 */ /* 0x000fe40000000000 */
[----:B------:R-:W-:Y:S01]  /*4510*/  FFMA.FTZ R4, R21, R241, R4 ;  /* 0x000000f115047223 */ /* 0x000fe20000010004 */
[----:B------:R-:W-:Y:S01]  /*4520*/  PRMT R21, R23, 0x7632, R21 ;  /* 0x0000763217157816 */ /* 0x000fe20000000015 */
[----:B------:R-:W-:Y:S01]  /*4530*/  FFMA.FTZ R2, R29, R28, R2 ;  /* 0x0000001c1d027223 */ /* 0x000fe20000010002 */
[----:B------:R-:W-:Y:S01]  /*4540*/  SHF.L.U32 R23, R23, 0x10, RZ ;  /* 0x0000001017177819 */ /* 0x000fe200000006ff */
[----:B------:R-:W-:Y:S01]  /*4550*/  FADD.FTZ R31, R26, R31 ;  /* 0x0000001f1a1f7221 */ /* 0x000fe20000010000 */
[----:B------:R-:W-:Y:S01]  /*4560*/  IMAD.U32 R3, R127, 0x10000, RZ ;  /* 0x000100007f037824 */ /* 0x000fe200078e00ff */
[----:B------:R-:W-:Y:S01]  /*4570*/  I2FP.F32.S32 R24, R24 ;  /* 0x0000001800187245 */ /* 0x000fe20000201400 */
[----:B------:R-:W-:-:S02]  /*4580*/  IMAD.U32 R22, R227, 0x10000, RZ ;  /* 0x00010000e3167824 */ /* 0x000fc400078e00ff */
[----:B------:R-:W-:Y:S01]  /*4590*/  FADD.FTZ R2, R2, R31 ;  /* 0x0000001f02027221 */ /* 0x000fe20000010000 */
[----:B------:R-:W-:Y:S02]  /*45a0*/  IMAD.U32 R21, R21, 0x10000, RZ ;  /* 0x0001000015157824 */ /* 0x000fe400078e00ff */
[----:B------:R-:W-:Y:S01]  /*45b0*/  FFMA.FTZ R3, R3, R23, R4 ;  /* 0x0000001703037223 */ /* 0x000fe20000010004 */
[----:B-----5:R-:W-:Y:S01]  /*45c0*/  FMUL.FTZ R24, R24, R11 ;  /* 0x0000000b18187220 */ /* 0x020fe20000410000 */
[----:B------:R-:W-:Y:S01]  /*45d0*/  FSETP.NEU.FTZ.AND P0, PT, R11, RZ, PT ;  /* 0x000000ff0b00720b */ /* 0x000fe20003f1d000 */
[----:B------:R-:W-:Y:S01]  /*45e0*/  FFMA.FTZ R5, R22, R21, R5 ;  /* 0x0000001516057223 */ /* 0x000fe20000010005 */
[----:B------:R-:W-:Y:S02]  /*45f0*/  FADD.FTZ R2, R3, R2 ;  /* 0x0000000203027221 */ /* 0x000fe40000010000 */
        /* <DEDUP_REMOVED lines=8> */
.L_x_17305:
[----:B------:R-:W-:Y:S05]  /*4680*/  BSYNC.RECONVERGENT B1 ;  /* 0x0000000000017941 */ /* 0x000fea0003800200 */
.L_x_17304:
[----:B------:R-:W-:Y:S01]  /*4690*/  IADD3 R6, P0, PT, R6, 0x10, RZ ;  /* 0x0000001006067810 */ /* 0x000fe20007f1e0ff */
[----:B01----:R-:W-:Y:S01]  /*46a0*/  VIADD R20, R20, 0x200 ;  /* 0x0000020014147836 */ /* 0x003fe20000000000 */
[----:B------:R-:W-:Y:S01]  /*46b0*/  IADD3 R19, PT, PT, R19, 0x80, RZ ;  /* 0x0000008013137810 */ /* 0x000fe20007ffe0ff */
[----:B------:R-:W-:Y:S02]  /*46c0*/  VIADD R131, R131, 0x80 ;  /* 0x0000008083837836 */ /* 0x000fe40000000000 */
[----:B------:R-:W-:Y:S01]  /*46d0*/  IMAD.X R7, RZ, RZ, R7, P0 ;  /* 0x000000ffff077224 */ /* 0x000fe200000e0607 */
[----:B------:R-:W-:Y:S07]  /*46e0*/  @!P1 BRA `(.L_x_17306) ;  /* 0xffffffc800a49947 */ /* 0x000fee000383ffff */
.L_x_17303:
[----:B------:R-:W-:Y:S05]  /*46f0*/  BSYNC.RECONVERGENT B0 ;  /* 0x0000000000007941 */ /* 0x000fea0003800200 */
.L_x_17302:
[----:B------:R-:W0:Y:S01]  /*4700*/  SHFL.BFLY PT, R3, R16, 0x10, 0x1f ;  /* 0x0e001f0010037f89 */ /* 0x000e2200000e0000 */
[----:B------:R-:W-:Y:S01]  /*4710*/  IADD3 R17, PT, PT, R0, 0x1f, RZ ;  /* 0x0000001f00117810 */ /* 0x000fe20007ffe0ff */
[----:B------:R-:W-:Y:S01]  /*4720*/  BSSY.RECONVERGENT B0, `(.L_x_17307) ;  /* 0x0000104000007945 */ /* 0x000fe20003800200 */
[----:B-----5:R-:W1:Y:S02]  /*4730*/  S2R R11, SR_TID.X ;  /* 0x00000000000b7919 */ /* 0x020e640000002100 */
[----:B------:R-:W-:-:S04]  /*4740*/  SHF.R.S32.HI R20, RZ, 0x1f, R17 ;  /* 0x0000001fff147819 */ /* 0x000fc80000011411 */
[----:B------:R-:W-:-:S04]  /*4750*/  LEA.HI R17, R20, R17, RZ, 0x5 ;  /* 0x0000001114117211 */ /* 0x000fc800078f28ff */
[----:B------:R-:W-:Y:S02]  /*4760*/  LOP3.LUT R17, R17, 0xffffffe0, RZ, 0xc0, !PT ;  /* 0xffffffe011117812 */ /* 0x000fe400078ec0ff */
        /* <DEDUP_REMOVED lines=10> */
[----:B-1----:R-:W-:Y:S01]  /*4810*/  FMNMX.FTZ R7, R6, R3, !PT ;  /* 0x0000000306077209 */ /* 0x002fe20007810000 */
[----:B------:R-:W-:Y:S01]  /*4820*/  IMAD.MOV.U32 R6, RZ, RZ, -0x800001 ;  /* 0xff7fffffff067424 */ /* 0x000fe200078e00ff */
[----:B------:R-:W-:-:S03]  /*4830*/  MOV R3, 0x400 ;  /* 0x0000040000037802 */ /* 0x000fc60000000f00 */
[----:B------:R-:W1:Y:S02]  /*4840*/  SHFL.BFLY PT, R12, R7, 0x1, 0x1f ;  /* 0x0c201f00070c7f89 */ /* 0x000e6400000e0000 */
[----:B------:R-:W-:-:S05]  /*4850*/  VIADD R15, R3, 0x180 ;  /* 0x00000180030f7836 */ /* 0x000fca0000000000 */
[----:B0-----:R-:W-:-:S04]  /*4860*/  LEA R15, R2, R15, 0x18 ;  /* 0x0000000f020f7211 */ /* 0x001fc800078ec0ff */
[----:B------:R-:W-:Y:S01]  /*4870*/  LEA R5, R19, R15, 0x2 ;  /* 0x0000000f13057211 */ /* 0x000fe200078e10ff */
[----:B------:R-:W-:Y:S01]  /*4880*/  IMAD R15, R18, 0x4, R15 ;  /* 0x00000004120f7824 */ /* 0x000fe200078e020f */
[----:B-1----:R-:W-:-:S05]  /*4890*/  FMNMX.FTZ R16, R7, R12, !PT ;  /* 0x0000000c07107209 */ /* 0x002fca0007810000 */
        /* <DEDUP_REMOVED lines=8> */
[----:B------:R-:W-:-:S03]  /*4920*/  VIMNMX R4, PT, PT, R0, R17, PT ;  /* 0x0000001100047248 */ /* 0x000fc60003fe0100 */
[----:B------:R0:W1:Y:S01]  /*4930*/  SHFL.IDX PT, R35, R12, RZ, 0x1f ;  /* 0x00001fff0c237589 */ /* 0x00006200000e0000 */
        /* <DEDUP_REMOVED lines=12> */
[----:B------:R-:W-:Y:S02]  /*4a00*/  LEA.HI R7, R7, 0x1, RZ, 0x19 ;  /* 0x0000000107077811 */ /* 0x000fe400078fc8ff */
[----:B------:R-:W-:Y:S02]  /*4a10*/  MOV R6, RZ ;  /* 0x000000ff00067202 */ /* 0x000fe40000000f00 */
[----:B------:R-:W-:Y:S01]  /*4a20*/  LEA R12, R2, R17, 0x18 ;  /* 0x00000011020c7211 */ /* 0x000fe200078ec0ff */
[----:B------:R-:W-:Y:S01]  /*4a30*/  IMAD.MOV.U32 R17, RZ, RZ, R11 ;  /* 0x000000ffff117224 */ /* 0x000fe200078e000b */
[----:B------:R-:W-:-:S03]  /*4a40*/  LOP3.LUT R7, R7, 0x3, RZ, 0xc0, !PT ;  /* 0x0000000307077812 */ /* 0x000fc600078ec0ff */
[----:B------:R-:W-:Y:S01]  /*4a50*/  IMAD R12, R11, 0x4, R12 ;  /* 0x000000040b0c7824 */ /* 0x000fe200078e020c */
[----:B------:R-:W-:-:S07]  /*4a60*/  IADD3 R7, PT, PT, RZ, -R7, RZ ;  /* 0x80000007ff077210 */ /* 0x000fce0007ffe0ff */
.L_x_17311:
[----:B------:R-:W1:Y:S01]  /*4a70*/  LDS R16, [R12] ;  /* 0x000000000c107984 */ /* 0x000e620000000800 */
[----:B------:R-:W-:Y:S02]  /*4a80*/  VIADD R7, R7, 0x1 ;  /* 0x0000000107077836 */ /* 0x000fe40000000000 */
[----:B------:R-:W-:-:S03]  /*4a90*/  VIADD R17, R17, 0x80 ;  /* 0x0000008011117836 */ /* 0x000fc60000000000 */
[----:B------:R-:W-:Y:S01]  /*4aa0*/  ISETP.NE.AND P0, PT, R7, RZ, PT ;  /* 0x000000ff0700720c */ /* 0x000fe20003f05270 */
[----:B-1----:R-:W-:-:S04]  /*4ab0*/  FADD.FTZ R16, -R35, R16 ;  /* 0x0000001023107221 */ /* 0x002fc80000010100 */
[----:B------:R-:W-:-:S04]  /*4ac0*/  FMUL.FTZ R16, R16, 1.4426950216293334961 ;  /* 0x3fb8aa3b10107820 */ /* 0x000fc80000410000 */
[----:B------:R-:W0:Y:S02]  /*4ad0*/  MUFU.EX2 R21, R16 ;  /* 0x0000001000157308 */ /* 0x000e240000000800 */
[----:B0-----:R0:W-:Y:S01]  /*4ae0*/  STS [R12], R21 ;  /* 0x000000150c007388 */ /* 0x0011e20000000800 */
[----:B------:R-:W-:Y:S01]  /*4af0*/  FADD.FTZ R6, R21, R6 ;  /* 0x0000000615067221 */ /* 0x000fe20000010000 */
[----:B0-----:R-:W-:Y:S01]  /*4b00*/  IADD3 R12, PT, PT, R12, 0x200, RZ ;  /* 0x000002000c0c7810 */ /* 0x001fe20007ffe0ff */
[----:B------:R-:W-:Y:S06]  /*4b10*/  @P0 BRA `(.L_x_17311) ;  /* 0xfffffffc00d40947 */ /* 0x000fec000383ffff */
.L_x_17310:
[----:B------:R-:W-:Y:S05]  /*4b20*/  BSYNC.RECONVERGENT B1 ;  /* 0x0000000000017941 */ /* 0x000fea0003800200 */
.L_x_17309:
        /* <DEDUP_REMOVED lines=12> */
.L_x_17314:
[----:B------:R-:W1:Y:S01]  /*4bf0*/  LDS R12, [R7+-0x400] ;  /* 0xfffc0000070c7984 */ /* 0x000e620000000800 */
[----:B------:R-:W-:-:S03]  /*4c00*/  IADD3 R17, PT, PT, R17, 0x800, RZ ;  /* 0x0000080011117810 */ /* 0x000fc60007ffe0ff */
[----:B------:R-:W0:Y:S01]  /*4c10*/  LDS R16, [R7+-0x200] ;  /* 0xfffe000007107984 */ /* 0x000e220000000800 */
        /* <DEDUP_REMOVED lines=95> */
[----:B0-----:R-:W-:Y:S01]  /*5210*/  VIADD R7, R7, 0x2000 ;  /* 0x0000200007077836 */ /* 0x001fe20000000000 */
[----:B------:R-:W-:Y:S06]  /*5220*/  @!P3 BRA `(.L_x_17314) ;  /* 0xfffffff80070b947 */ /* 0x000fec000383ffff */
.L_x_17313:
[----:B------:R-:W-:Y:S05]  /*5230*/  BSYNC.RECONVERGENT B1 ;  /* 0x0000000000017941 */ /* 0x000fea0003800200 */
.L_x_17312:
[----:B------:R-:W-:Y:S01]  /*5240*/  IMAD.IADD R12, R4, 0x1, -R17 ;  /* 0x00000001040c7824 */ /* 0x000fe200078e0a11 */
[----:B------:R-:W-:Y:S04]  /*5250*/  BSSY.RECONVERGENT B1, `(.L_x_17315) ;  /* 0x0000036000017945 */ /* 0x000fe80003800200 */
[----:B------:R-:W-:-:S13]  /*5260*/  ISETP.GT.AND P3, PT, R12, 0x200, PT ;  /* 0x000002000c00780c */ /* 0x000fda0003f64270 */
[----:B------:R-:W-:Y:S05]  /*5270*/  @!P3 BRA `(.L_x_17316) ;  /* 0x0000000000ccb947 */ /* 0x000fea0003800000 */
[----:B------:R-:W1:Y:S01]  /*5280*/  LDS R12, [R7+-0x400] ;  /* 0xfffc0000070c7984 */ /* 0x000e620000000800 */
[----:B------:R-:W-:Y:S02]  /*5290*/  PLOP3.LUT P0, PT, PT, PT, PT, 0x8, 0x80 ;  /* 0x000000000080781c */ /* 0x000fe40003f0e170 */
[----:B------:R-:W-:Y:S01]  /*52a0*/  IADD3 R17, PT, PT, R17, 0x400, RZ ;  /* 0x0000040011117810 */ /* 0x000fe20007ffe0ff */
        /* <DEDUP_REMOVED lines=48> */
.L_x_17316:
[----:B------:R-:W-:Y:S05]  /*55b0*/  BSYNC.RECONVERGENT B1 ;  /* 0x0000000000017941 */ /* 0x000fea0003800200 */
.L_x_17315:
        /* <DEDUP_REMOVED lines=26> */
.L_x_17308:
[----:B------:R-:W-:Y:S05]  /*5760*/  BSYNC.RECONVERGENT B0 ;  /* 0x0000000000007941 */ /* 0x000fea0003800200 */
.L_x_17307:
        /* <DEDUP_REMOVED lines=28> */
[----:B------:R-:W-:Y:S02]  /*5930*/  ISETP.NE.AND P0, PT, R5, 0x180, PT ;  /* 0x000001800500780c */ /* 0x000fe40003f05270 */
[----:B------:R-:W-:-:S11]  /*5940*/  MOV R5, R11 ;  /* 0x0000000b00057202 */ /* 0x000fd60000000f00 */
[----:B0-2---:R-:W-:Y:S05]  /*5950*/  @!P0 BRA `(.L_x_17320) ;  /* 0x0000000000408947 */ /* 0x005fea0003800000 */
[----:B------:R-:W-:Y:S01]  /*5960*/  LEA.HI R7, R7, 0x1, RZ, 0x19 ;  /* 0x0000000107077811 */ /* 0x000fe200078fc8ff */
[----:B------:R-:W-:-:S04]  /*5970*/  VIADD R15, R3, 0x1a0 ;  /* 0x000001a0030f7836 */ /* 0x000fc80000000000 */
[C---:B------:R-:W-:Y:S01]  /*5980*/  IMAD.SHL.U32 R5, R7.reuse, 0x80, RZ ;  /* 0x0000008007057824 */ /* 0x040fe200078e00ff */
[----:B------:R-:W-:Y:S02]  /*5990*/  LOP3.LUT R7, R7, 0x3, RZ, 0xc0, !PT ;  /* 0x0000000307077812 */ /* 0x000fe400078ec0ff */
[----:B------:R-:W-:Y:S02]  /*59a0*/  LEA R16, R2, R15, 0x18 ;  /* 0x0000000f02107211 */ /* 0x000fe400078ec0ff */
[----:B------:R-:W-:Y:S02]  /*59b0*/  LOP3.LUT R6, R5, 0x180, RZ, 0xc0, !PT ;  /* 0x0000018005067812 */ /* 0x000fe400078ec0ff */
[----:B------:R-:W-:Y:S01]  /*59c0*/  IADD3 R12, PT, PT, RZ, -R7, RZ ;  /* 0x80000007ff0c7210 */ /* 0x000fe20007ffe0ff */
[----:B------:R-:W-:Y:S02]  /*59d0*/  IMAD R7, R11, 0x4, R16 ;  /* 0x000000040b077824 */ /* 0x000fe400078e0210 */
[----:B------:R-:W-:-:S07]  /*59e0*/  IMAD.IADD R5, R6, 0x1, R11 ;  /* 0x0000000106057824 */ /* 0x000fce00078e020b */
.L_x_17321:
[----:B------:R-:W0:Y:S01]  /*59f0*/  LDS R6, [R7] ;  /* 0x0000000007067984 */ /* 0x000e220000000800 */
[----:B------:R-:W-:-:S04]  /*5a00*/  IADD3 R12, PT, PT, R12, 0x1, RZ ;  /* 0x000000010c0c7810 */ /* 0x000fc80007ffe0ff */
[----:B------:R-:W-:Y:S01]  /*5a10*/  ISETP.NE.AND P0, PT, R12, RZ, PT ;  /* 0x000000ff0c00720c */ /* 0x000fe20003f05270 */
[----:B0-----:R-:W-:-:S05]  /*5a20*/  FMUL.FTZ R6, R6, R39 ;  /* 0x0000002706067220 */ /* 0x001fca0000410000 */
[----:B------:R0:W-:Y:S02]  /*5a30*/  STS [R7], R6 ;  /* 0x0000000607007388 */ /* 0x0001e40000000800 */
[----:B0-----:R-:W-:-:S05]  /*5a40*/  VIADD R7, R7, 0x200 ;  /* 0x0000020007077836 */ /* 0x001fca0000000000 */
[----:B------:R-:W-:Y:S05]  /*5a50*/  @P0 BRA `(.L_x_17321) ;  /* 0xfffffffc00e40947 */ /* 0x000fea000383ffff */
.L_x_17320:
[----:B------:R-:W-:Y:S05]  /*5a60*/  BSYNC.RECONVERGENT B1 ;  /* 0x0000000000017941 */ /* 0x000fea0003800200 */
.L_x_17319:
        /* <DEDUP_REMOVED lines=12> */
.L_x_17324:
[----:B------:R-:W0:Y:S01]  /*5b30*/  LDS R7, [R6+-0x400] ;  /* 0xfffc000006077984 */ /* 0x000e220000000800 */
[----:B------:R-:W-:-:S03]  /*5b40*/  VIADD R5, R5, 0x800 ;  /* 0x0000080005057836 */ /* 0x000fc60000000000 */
[----:B------:R-:W2:Y:S02]  /*5b50*/  LDS R12, [R6+-0x200] ;  /* 0xfffe0000060c7984 */ /* 0x000ea40000000800 */
[----:B------:R-:W-:Y:S02]  /*5b60*/  ISETP.GE.AND P1, PT, R5, R40, PT ;  /* 0x000000280500720c */ /* 0x000fe40003f26270 */
[----:B------:R-:W3:Y:S04]  /*5b70*/  LDS R16, [R6] ;  /* 0x0000000006107984 */ /* 0x000ee80000000800 */
[----:B------:R-:W4:Y:S04]  /*5b80*/  LDS R20, [R6+0x200] ;  /* 0x0002000006147984 */ /* 0x000f280000000800 */
[----:B------:R-:W5:Y:S04]  /*5b90*/  LDS R22, [R6+0x400] ;  /* 0x0004000006167984 */ /* 0x000f680000000800 */
        /* <DEDUP_REMOVED lines=8> */
[----:B--2---:R-:W-:-:S03]  /*5c20*/  FMUL.FTZ R15, R39, R12 ;  /* 0x0000000c270f7220 */ /* 0x004fc60000410000 */
[----:B-1----:R-:W1:Y:S01]  /*5c30*/  LDS R35, [R6+0x1400] ;  /* 0x0014000006237984 */ /* 0x002e620000000800 */
[----:B---3--:R-:W-:-:S03]  /*5c40*/  FMUL.FTZ R17, R39, R16 ;  /* 0x0000001027117220 */ /* 0x008fc60000410000 */
[----:B------:R-:W2:Y:S01]  /*5c50*/  LDS R36, [R6+0x1600] ;  /* 0x0016000006247984 */ /* 0x000ea20000000800 */
[----:B----4-:R-:W-:-:S03]  /*5c60*/  FMUL.FTZ R21, R39, R20 ;  /* 0x0000001427157220 */ /* 0x010fc60000410000 */
[----:B------:R-:W3:Y:S01]  /*5c70*/  LDS R37, [R6+0x1800] ;  /* 0x0018000006257984 */ /* 0x000ee20000000800 */
[----:B-----5:R-:W-:-:S03]  /*5c80*/  FMUL.FTZ R23, R39, R22 ;  /* 0x0000001627177220 */ /* 0x020fc60000410000 */
[----:B------:R-:W4:Y:S01]  /*5c90*/  LDS R38, [R6+0x1a00] ;  /* 0x001a000006267984 */ /* 0x000f220000000800 */
[----:B------:R-:W-:-:S03]  /*5ca0*/  FMUL.FTZ R25, R39, R24 ;  /* 0x0000001827197220 */ /* 0x000fc60000410000 */
[----:B------:R5:W-:Y:S04]  /*5cb0*/  STS [R6+-0x400], R7 ;  /* 0xfffc000706007388 */ /* 0x000be80000000800 */
[----:B------:R0:W-:Y:S01]  /*5cc0*/  STS [R6+-0x200], R15 ;  /* 0xfffe000f06007388 */ /* 0x0001e20000000800 */
[----:B------:R-:W-:-:S03]  /*5cd0*/  FMUL.FTZ R27, R39, R27 ;  /* 0x0000001b271b7220 */ /* 0x000fc60000410000 */
[----:B------:R2:W-:Y:S01]  /*5ce0*/  STS [R6], R17 ;  /* 0x0000001106007388 */ /* 0x0005e20000000800 */
[C---:B------:R-:W-:Y:S01]  /*5cf0*/  FMUL.FTZ R29, R39.reuse, R28 ;  /* 0x0000001c271d7220 */ /* 0x040fe20000410000 */
[C---:B-----5:R-:W-:Y:S02]  /*5d00*/  FMUL.FTZ R7, R39.reuse, R26 ;  /* 0x0000001a27077220 */ /* 0x060fe40000410000 */
[----:B------:R4:W-:Y:S01]  /*5d10*/  STS [R6+0x200], R21 ;  /* 0x0002001506007388 */ /* 0x0009e20000000800 */
[C---:B------:R-:W-:Y:S01]  /*5d20*/  FMUL.FTZ R31, R39.reuse, R30 ;  /* 0x0000001e271f7220 */ /* 0x040fe20000410000 */
[C---:B------:R-:W-:Y:S02]  /*5d30*/  FMUL.FTZ R33, R39.reuse, R32 ;  /* 0x0000002027217220 */ /* 0x040fe40000410000 */
        /* <DEDUP_REMOVED lines=19> */
.L_x_17323:
[----:B------:R-:W-:Y:S05]  /*5e70*/  BSYNC.RECONVERGENT B1 ;  /* 0x0000000000017941 */ /* 0x000fea0003800200 */
.L_x_17322:
[----:B------:R-:W-:Y:S01]  /*5e80*/  IADD3 R7, PT, PT, -R5, R4, RZ ;  /* 0x0000000405077210 */ /* 0x000fe20007ffe1ff */
[----:B------:R-:W-:Y:S03]  /*5e90*/  BSSY.RECONVERGENT B1, `(.L_x_17325) ;  /* 0x000001e000017945 */ /* 0x000fe60003800200 */
        /* <DEDUP_REMOVED lines=28> */
[----:B0-----:R-:W-:-:S07]  /*6060*/  VIADD R6, R6, 0x1000 ;  /* 0x0000100006067836 */ /* 0x001fce0000000000 */
.L_x_17326:
[----:B------:R-:W-:Y:S05]  /*6070*/  BSYNC.RECONVERGENT B1 ;  /* 0x0000000000017941 */ /* 0x000fea0003800200 */
.L_x_17325:
        /* <DEDUP_REMOVED lines=14> */
.L_x_17318:
[----:B------:R-:W-:Y:S05]  /*6160*/  BSYNC.RECONVERGENT B0 ;  /* 0x0000000000007941 */ /* 0x000fea0003800200 */
.L_x_17317:
[----:B------:R-:W-:Y:S01]  /*6170*/  ISETP.GE.AND P0, PT, R19, R8, PT ;  /* 0x000000081300720c */ /* 0x000fe20003f06270 */
[----:B------:R-:W3:Y:S08]  /*6180*/  S2UR UR7, SR_CTAID.Y ;  /* 0x00000000000779c3 */ /* 0x000ef00000002600 */
[----:B------:R-:W-:Y:S01]  /*6190*/  BAR.SYNC.DEFER_BLOCKING 0x0 ;  /* 0x0000000000007b1d */ /* 0x000fe20000010000 */
[----:B------:R-:W-:Y:S01]  /*61a0*/  HFMA2 R46, -RZ, RZ, 0, 0 ;  /* 0x00000000ff2e7431 */ /* 0x000fe200000001ff */
[----:B------:R-:W-:-:S02]  /*61b0*/  CS2R R20, SRZ ;  /* 0x0000000000147805 */ /* 0x000fc4000001ff00 */
[----:B------:R-:W-:Y:S02]  /*61c0*/  CS2R R22, SRZ ;  /* 0x0000000000167805 */ /* 0x000fe4000001ff00 */
[----:B------:R-:W-:Y:S02]  /*61d0*/  CS2R R24, SRZ ;  /* 0x0000000000187805 */ /* 0x000fe4000001ff00 */
[----:B------:R-:W-:Y:S01]  /*61e0*/  CS2R R26, SRZ ;  /* 0x00000000001a7805 */ /* 0x000fe2000001ff00 */
[----:B------:R-:W4:Y:S01]  /*61f0*/  LDCU UR11, c[0x0][0x3cc] ;  /* 0x00007980ff0b77ac */ /* 0x000f220008000800 */
[----:B------:R-:W-:Y:S01]  /*6200*/  BSSY.RECONVERGENT B1, `(.L_x_17327) ;  /* 0x0000647000017945 */ /* 0x000fe20003800200 */
[----:B------:R-:W-:Y:S02]  /*6210*/  CS2R R28, SRZ ;  /* 0x00000000001c7805 */ /* 0x000fe4000001ff00 */
[----:B------:R-:W-:Y:S01]  /*6220*/  CS2R R30, SRZ ;  /* 0x00000000001e7805 */ /* 0x000fe2000001ff00 */
[----:B------:R-:W0:Y:S01]  /*6230*/  LDCU.64 UR4, c[0x0][0x398] ;  /* 0x00007300ff0477ac */ /* 0x000e220008000a00 */
[----:B------:R-:W-:-:S02]  /*6240*/  CS2R R32, SRZ ;  /* 0x0000000000207805 */ /* 0x000fc4000001ff00 */
[----:B-1----:R-:W-:Y:S02]  /*6250*/  CS2R R34, SRZ ;  /* 0x0000000000227805 */ /* 0x002fe4000001ff00 */
[----:B------:R-:W-:Y:S02]  /*6260*/  CS2R R36, SRZ ;  /* 0x0000000000247805 */ /* 0x000fe4000001ff00 */
[----:B------:R-:W-:Y:S02]  /*6270*/  CS2R R38, SRZ ;  /* 0x0000000000267805 */ /* 0x000fe4000001ff00 */
[----:B------:R-:W-:Y:S01]  /*6280*/  CS2R R40, SRZ ;  /* 0x0000000000287805 */ /* 0x000fe2000001ff00 */
[----:B------:R-:W-:Y:S01]  /*6290*/  IMAD.MOV.U32 R42, RZ, RZ, RZ ;  /* 0x000000ffff2a7224 */ /* 0x000fe200078e00ff */
[----:B---3--:R-:W-:Y:S06]  /*62a0*/  @P0 BRA `(.L_x_17328) ;  /* 0x0000006000f00947 */ /* 0x008fec0003800000 */
[----:B------:R-:W1:Y:S01]  /*62b0*/  I2F.RP R12, R10 ;  /* 0x0000000a000c7306 */ /* 0x000e620000209400 */
[----:B--2---:R-:W2:Y:S01]  /*62c0*/  LDC R5, c[0x0][0x3b8] ;  /* 0x0000ee00ff057b82 */ /* 0x004ea20000000800 */
[----:B------:R-:W3:Y:S01]  /*62d0*/  LDCU UR10, c[0x0][0x3d0] ;  /* 0x00007a00ff0a77ac */ /* 0x000ee20008000800 */
[----:B0-----:R-:W-:Y:S01]  /*62e0*/  SHF.L.U32 R6, R11, 0x5, RZ ;  /* 0x000000050b067819 */ /* 0x001fe200000006ff */
[----:B------:R-:W-:Y:S01]  /*62f0*/  VIADD R15, R3, 0x1a0 ;  /* 0x000001a0030f7836 */ /* 0x000fe20000000000 */
[----:B------:R-:W-:Y:S01]  /*6300*/  SHF.R.U32.HI R4, RZ, 0x3, R11 ;  /* 0x00000003ff047819 */ /* 0x000fe2000001160b */
[----:B------:R-:W0:Y:S01]  /*6310*/  LDCU.64 UR12, c[0x0][0x3a8] ;  /* 0x00007500ff0c77ac */ /* 0x000e220008000a00 */
[----:B------:R-:W-:Y:S01]  /*6320*/  LOP3.LUT R6, R6, 0x60, RZ, 0xe2, !PT ;  /* 0x0000006006067812 */ /* 0x000fe200078ee2ff */
[C---:B------:R-:W-:Y:S01]  /*6330*/  IMAD.IADD R99, R19.reuse, 0x1, -R8 ;  /* 0x0000000113637824 */ /* 0x040fe200078e0a08 */
[----:B------:R-:W-:Y:S01]  /*6340*/  LOP3.LUT R4, R4, 0x7c, RZ, 0xc0, !PT ;  /* 0x0000007c04047812 */ /* 0x000fe200078ec0ff */
[----:B------:R-:W5:Y:S01]  /*6350*/  LDCU UR6, c[0x0][0x3ec] ;  /* 0x00007d80ff0677ac */ /* 0x000f620008000800 */
[----:B------:R-:W-:Y:S01]  /*6360*/  LEA R15, R2, R15, 0x18 ;  /* 0x0000000f020f7211 */ /* 0x000fe200078ec0ff */
[----:B------:R-:W-:Y:S01]  /*6370*/  IMAD R6, R19, 0x80, R6 ;  /* 0x0000008013067824 */ /* 0x000fe200078e0206 */
[----:B------:R-:W-:Y:S01]  /*6380*/  SHF.L.U32 R53, R11, 0x3, RZ ;  /* 0x000000030b357819 */ /* 0x000fe200000006ff */
[C---:B------:R-:W-:Y:S01]  /*6390*/  VIADD R49, R19.reuse, 0x1 ;  /* 0x0000000113317836 */ /* 0x040fe20000000000 */
[----:B-1----:R-:W1:Y:S01]  /*63a0*/  MUFU.RCP R12, R12 ;  /* 0x0000000c000c7308 */ /* 0x002e620000001000 */
[----:B------:R-:W-:-:S02]  /*63b0*/  LEA R48, R19, 0x3, 0x5 ;  /* 0x0000000313307811 */ /* 0x000fc400078e28ff */
[----:B------:R-:W-:Y:S01]  /*63c0*/  IADD3 R43, PT, PT, R6, 0x10, R15 ;  /* 0x00000010062b7810 */ /* 0x000fe20007ffe00f */
[----:B------:R-:W-:Y:S01]  /*63d0*/  IMAD.MOV.U32 R6, RZ, RZ, RZ ;  /* 0x000000ffff067224 */ /* 0x000fe200078e00ff */
[----:B------:R-:W-:Y:S01]  /*63e0*/  LOP3.LUT R51, R53, 0xf8, RZ, 0xc0, !PT ;  /* 0x000000f835337812 */ /* 0x000fe200078ec0ff */
[----:B---3--:R-:W-:Y:S01]  /*63f0*/  IMAD R2, R13, UR10, RZ ;  /* 0x0000000a0d027c24 */ /* 0x008fe2000f8e02ff */
[----:B------:R-:W-:Y:S02]  /*6400*/  MOV R46, RZ ;  /* 0x000000ff002e7202 */ /* 0x000fe40000000f00 */
[----:B------:R-:W-:Y:S01]  /*6410*/  LOP3.LUT R53, R48, 0x18, R53, 0xf8, !PT ;  /* 0x0000001830357812 */ /* 0x000fe200078ef835 */
[----:B--2---:R-:W-:Y:S01]  /*6420*/  IMAD R3, R5, UR7, RZ ;  /* 0x0000000705037c24 */ /* 0x004fe2000f8e02ff */
[----:B------:R-:W-:Y:S01]  /*6430*/  MOV R5, RZ ;  /* 0x000000ff00057202 */ /* 0x000fe20000000f00 */
[----:B-----5:R-:W-:Y:S02]  /*6440*/  VIADD R50, R14, -UR6 ;  /* 0x800000060e327c36 */ /* 0x020fe40008000000 */
[----:B------:R-:W-:Y:S01]  /*6450*/  IMAD.WIDE R4, R3, 0x4, R4 ;  /* 0x0000000403047825 */ /* 0x000fe200078e0204 */
[----:B------:R-:W-:-:S03]  /*6460*/  SHF.R.S32.HI R3, RZ, 0x1f, R2 ;  /* 0x0000001fff037819 */ /* 0x000fc60000011402 */
[----:B-1----:R-:W-:Y:S01]  /*6470*/  VIADD R7, R12, 0xffffffe ;  /* 0x0ffffffe0c077836 */ /* 0x002fe20000000000 */
[----:B0-----:R-:W-:-:S04]  /*6480*/  IADD3 R44, P0, PT, R4, UR12, RZ ;  /* 0x0000000c042c7c10 */ /* 0x001fc8000ff1e0ff */
[----:B------:R-:W-:Y:S01]  /*6490*/  IADD3.X R47, PT, PT, R5, UR13, RZ, P0, !PT ;  /* 0x0000000d052f7c10 */ /* 0x000fe200087fe4ff */
[----:B------:R-:W0:Y:S02]  /*64a0*/  F2I.FTZ.U32.TRUNC.NTZ R7, R7 ;  /* 0x0000000700077305 */ /* 0x000e24000021f000 */
[----:B0-----:R-:W-:-:S04]  /*64b0*/  IMAD.MOV R45, RZ, RZ, -R7 ;  /* 0x000000ffff2d7224 */ /* 0x001fc800078e0a07 */
[----:B------:R-:W-:-:S04]  /*64c0*/  IMAD R45, R45, R10, RZ ;  /* 0x0000000a2d2d7224 */ /* 0x000fc800078e02ff */
[----:B------:R-:W-:-:S07]  /*64d0*/  IMAD.HI.U32 R45, R7, R45, R6 ;  /* 0x0000002d072d7227 */ /* 0x000fce00078e0006 */
.L_x_17379:
[----:B------:R-:W0:Y:S01]  /*64e0*/  LDC R17, c[0x0][0x3f0] ;  /* 0x0000fc00ff117b82 */ /* 0x000e220000000800 */
[----:B------:R-:W-:Y:S01]  /*64f0*/  VIADD R4, R48, 0xfffffffd ;  /* 0xfffffffd30047836 */ /* 0x000fe20000000000 */
[----:B------:R-:W-:Y:S04]  /*6500*/  BSSY.RECONVERGENT B0, `(.L_x_17329) ;  /* 0x000060c000007945 */ /* 0x000fe80003800200 */
        /* <DEDUP_REMOVED lines=19> */
[----:B------:R-:W-:-:S05]  /*6640*/  IMAD.MOV.U32 R7, RZ, RZ, R6 ;  /* 0x000000ffff077224 */ /* 0x000fca00078e0006 */
[----:B------:R-:W-:Y:S01]  /*6650*/  @!P2 IADD3 R7, PT, PT, RZ, -R7, RZ ;  /* 0x80000007ff07a210 */ /* 0x000fe20007ffe0ff */
[----:B0-----:R-:W-:Y:S01]  /*6660*/  IMAD.MOV R4, RZ, RZ, -R5 ;  /* 0x000000ffff047224 */ /* 0x001fe200078e0a05 */
[----:B------:R-:W-:Y:S02]  /*6670*/  @!P1 LOP3.LUT R7, RZ, R13, RZ, 0x33, !PT ;  /* 0x0000000dff079212 */ /* 0x000fe400078e33ff */
[----:B------:R-:W-:Y:S01]  /*6680*/  ISETP.NE.AND P2, PT, R17, RZ, PT ;  /* 0x000000ff1100720c */ /* 0x000fe20003f45270 */
[----:B------:R-:W-:Y:S01]  /*6690*/  IMAD R13, R4, R15, RZ ;  /* 0x0000000f040d7224 */ /* 0x000fe200078e02ff */
[----:B------:R-:W-:Y:S01]  /*66a0*/  MOV R4, RZ ;  /* 0x000000ff00047202 */ /* 0x000fe20000000f00 */
[----:B------:R-:W-:-:S04]  /*66b0*/  IMAD.IADD R6, R7, 0x1, R9 ;  /* 0x0000000107067824 */ /* 0x000fc800078e0209 */
[----:B------:R-:W-:Y:S01]  /*66c0*/  IMAD.HI.U32 R4, R5, R13, R4 ;  /* 0x0000000d05047227 */ /* 0x000fe200078e0004 */
[----:B------:R-:W-:Y:S02]  /*66d0*/  IABS R12, R6 ;  /* 0x00000006000c7213 */ /* 0x000fe40000000000 */
        /* <DEDUP_REMOVED lines=14> */
[----:B------:R-:W-:Y:S01]  /*67c0*/  MOV R6, R44 ;  /* 0x0000002c00067202 */ /* 0x000fe20000000f00 */
[----:B------:R-:W-:Y:S01]  /*67d0*/  IMAD.MOV.U32 R7, RZ, RZ, R47 ;  /* 0x000000ffff077224 */ /* 0x000fe200078e002f */
[----:B------:R-:W0:Y:S04]  /*67e0*/  LDS.128 R12, [R43] ;  /* 0x000000002b0c7984 */ /* 0x000e280000000c00 */
[----:B------:R-:W4:Y:S01]  /*67f0*/  LDG.E.CONSTANT R5, desc[UR8][R6.64] ;  /* 0x0000000806057981 */ /* 0x000f22000c1e9900 */
[----:B0-----:R-:W-:Y:S01]  /*6800*/  F2FP.BF16.F32.PACK_AB R92, R13, R12 ;  /* 0x0000000c0d5c723e */ /* 0x001fe200000010ff */
[----:B----4-:R-:W-:-:S03]  /*6810*/  IMAD.WIDE R4, R5, UR11, R2 ;  /* 0x0000000b05047c25 */ /* 0x010fc6000f8e0202 */
[----:B------:R-:W-:-:S05]  /*6820*/  IADD3 R4, P0, PT, R51, R4, RZ ;  /* 0x0000000433047210 */ /* 0x000fca0007f1e0ff */
[----:B------:R-:W-:Y:S01]  /*6830*/  IMAD.X R5, RZ, RZ, R5, P0 ;  /* 0x000000ffff057224 */ /* 0x000fe200000e0605 */
[----:B------:R-:W-:-:S04]  /*6840*/  LEA R16, P0, R4, UR4, 0x1 ;  /* 0x0000000404107c11 */ /* 0x000fc8000f8008ff */
        /* <DEDUP_REMOVED lines=38> */
[----:B------:R-:W-:Y:S01]  /*6ab0*/  IADD3 R7, PT, PT, R53, -0x3, RZ ;  /* 0xfffffffd35077810 */ /* 0x000fe20007ffe0ff */
        /* <DEDUP_REMOVED lines=35> */
.L_x_17332:
[----:B------:R-:W-:Y:S05]  /*6cf0*/  BSYNC.RECONVERGENT B2 ;  /* 0x0000000000027941 */ /* 0x000fea0003800200 */
.L_x_17331:
[----:B-----5:R-:W-:Y:S02]  /*6d00*/  HMUL2.BF16_V2 R12, R5, R4 ;  /* 0x00000004050c7232 */ /* 0x020fe40000200000 */
[----:B------:R-:W-:Y:S01]  /*6d10*/  IMAD.MOV.U32 R4, RZ, RZ, R90 ;  /* 0x000000ffff047224 */ /* 0x000fe200078e005a */
[----:B------:R0:W5:Y:S02]  /*6d20*/  LDG.E.CONSTANT R91, desc[UR8][R16.64+0x204] ;  /* 0x00020408105b7981 */ /* 0x000164000c1e9900 */
[C---:B------:R-:W-:Y:S02]  /*6d30*/  PRMT R86, R12.reuse, 0x7632, R86 ;  /* 0x000076320c567816 */ /* 0x040fe40000000056 */
[----:B------:R0:W5:Y:S01]  /*6d40*/  LDG.E.CONSTANT R90, desc[UR8][R16.64+0x208] ;  /* 0x00020808105a7981 */ /* 0x000162000c1e9900 */
[----:B------:R-:W-:Y:S02]  /*6d50*/  HFMA2.BF16_V2 R87, R4, R13, -RZ ;  /* 0x0000000d04577231 */ /* 0x000fe400003000ff */
[----:B------:R-:W-:Y:S01]  /*6d60*/  IMAD.MOV.U32 R13, RZ, RZ, R92 ;  /* 0x000000ffff0d7224 */ /* 0x000fe200078e005c */
[----:B------:R-:W-:Y:S01]  /*6d70*/  SHF.L.U32 R12, R12, 0x10, RZ ;  /* 0x000000100c0c7819 */ /* 0x000fe200000006ff */
[----:B------:R-:W-:Y:S01]  /*6d80*/  IMAD.U32 R89, R86, 0x10000, RZ ;  /* 0x0001000056597824 */ /* 0x000fe200078e00ff */
[----:B------:R0:W5:Y:S02]  /*6d90*/  LDG.E.CONSTANT R93, desc[UR8][R16.64+0x20c] ;  /* 0x00020c08105d7981 */ /* 0x000164000c1e9900 */
[----:B------:R-:W-:-:S02]  /*6da0*/  HMUL2.BF16_V2 R6, R13, R6 ;  /* 0x000000060d067232 */ /* 0x000fc40000200000 */
[----:B------:R-:W-:Y:S01]  /*6db0*/  FADD.FTZ R89, R12, R89 ;  /* 0x000000590c597221 */ /* 0x000fe20000010000 */
[----:B------:R0:W5:Y:S01]  /*6dc0*/  LDG.E.CONSTANT R86, desc[UR8][R16.64+0x200] ;  /* 0x0002000810567981 */ /* 0x000162000c1e9900 */
[C---:B------:R-:W-:Y:S01]  /*6dd0*/  PRMT R88, R87.reuse, 0x7632, R88 ;  /* 0x0000763257587816 */ /* 0x040fe20000000058 */
[----:B------:R-:W-:Y:S01]  /*6de0*/  IMAD.U32 R87, R87, 0x10000, RZ ;  /* 0x0001000057577824 */ /* 0x000fe200078e00ff */
[----:B------:R-:W-:Y:S02]  /*6df0*/  PRMT R12, R6, 0x7632, R12 ;  /* 0x00007632060c7816 */ /* 0x000fe4000000000c */
[----:B------:R-:W-:Y:S01]  /*6e00*/  SHF.L.U32 R88, R88, 0x10, RZ ;  /* 0x0000001058587819 */ /* 0x000fe200000006ff */
[----:B------:R-:W-:Y:S01]  /*6e10*/  BSSY.RECONVERGENT B2, `(.L_x_17333) ;  /* 0x0000023000027945 */ /* 0x000fe20003800200 */
[----:B------:R-:W-:-:S03]  /*6e20*/  IMAD.U32 R6, R6, 0x10000, RZ ;  /* 0x0001000006067824 */ /* 0x000fc600078e00ff */
[----:B------:R-:W-:Y:S01]  /*6e30*/  FADD.FTZ R88, R87, R88 ;  /* 0x0000005857587221 */ /* 0x000fe20000010000 */
[----:B------:R-:W-:Y:S01]  /*6e40*/  IMAD.U32 R87, R12, 0x10000, RZ ;  /* 0x000100000c577824 */ /* 0x000fe200078e00ff */
        /* <DEDUP_REMOVED lines=31> */
.L_x_17334:
[----:B------:R-:W-:Y:S05]  /*7040*/  BSYNC.RECONVERGENT B2 ;  /* 0x0000000000027941 */ /* 0x000fea0003800200 */
.L_x_17333:
[----:B-----5:R-:W-:Y:S02]  /*7050*/  HFMA2.BF16_V2 R86, R5, R86, -RZ ;  /* 0x0000005605567231 */ /* 0x020fe400003000ff */
[----:B------:R-:W-:Y:S01]  /*7060*/  FADD.FTZ R87, R6, R87 ;  /* 0x0000005706577221 */ /* 0x000fe20000010000 */
[----:B------:R-:W-:Y:S01]  /*7070*/  F2FP.BF16.F32.PACK_AB R92, R15, R14 ;  /* 0x0000000e0f5c723e */ /* 0x000fe200000010ff */
[----:B------:R-:W-:Y:S02]  /*7080*/  HMUL2.BF16_V2 R14, R4, R91 ;  /* 0x0000005b040e7232 */ /* 0x000fe40000200000 */
[----:B------:R-:W-:-:S03]  /*7090*/  FADD.FTZ R88, R89, R88 ;  /* 0x0000005859587221 */ /* 0x000fc60000010000 */
        /* <DEDUP_REMOVED lines=12> */
[----:B------:R-:W-:Y:S02]  /*7160*/  HMUL2.BF16_V2 R85, R13, R90 ;  /* 0x0000005a0d557232 */ /* 0x000fe40000200000 */
[----:B------:R-:W-:Y:S02]  /*7170*/  HFMA2.BF16_V2 R86, R6, R93, -RZ ;  /* 0x0000005d06567231 */ /* 0x000fe400003000ff */
[--C-:B------:R-:W-:Y:S01]  /*7180*/  FADD.FTZ R90, R14, R15.reuse ;  /* 0x0000000f0e5a7221 */ /* 0x100fe20000010000 */
[----:B------:R-:W-:-:S03]  /*7190*/  PRMT R15, R85, 0x7610, R15 ;  /* 0x00007610550f7816 */ /* 0x000fc6000000000f */
[----:B------:R-:W-:Y:S01]  /*71a0*/  FADD.FTZ R90, R91, R90 ;  /* 0x0000005a5b5a7221 */ /* 0x000fe20000010000 */
        /* <DEDUP_REMOVED lines=9> */
[----:B------:R0:W5:Y:S01]  /*7240*/  LDG.E.CONSTANT R14, desc[UR8][R16.64+0x400] ;  /* 0x00040008100e7981 */ /* 0x000162000c1e9900 */
[----:B------:R-:W-:-:S02]  /*7250*/  FADD.FTZ R12, R12, R15 ;  /* 0x0000000f0c0c7221 */ /* 0x000fc40000010000 */
[----:B------:R-:W-:Y:S01]  /*7260*/  FADD.FTZ R86, R86, R89 ;  /* 0x0000005956567221 */ /* 0x000fe20000010000 */
[----:B------:R0:W5:Y:S01]  /*7270*/  LDG.E.CONSTANT R15, desc[UR8][R16.64+0x404] ;  /* 0x00040408100f7981 */ /* 0x000162000c1e9900 */
[----:B------:R-:W-:-:S03]  /*7280*/  FADD.FTZ R85, R92, R85 ;  /* 0x000000555c557221 */ /* 0x000fc60000010000 */
[----:B------:R0:W5:Y:S01]  /*7290*/  LDG.E.CONSTANT R89, desc[UR8][R16.64+0x40c] ;  /* 0x00040c0810597981 */ /* 0x000162000c1e9900 */
[----:B------:R-:W-:Y:S01]  /*72a0*/  BSSY.RECONVERGENT B2, `(.L_x_17335) ;  /* 0x0000021000027945 */ /* 0x000fe20003800200 */
[----:B------:R-:W-:-:S03]  /*72b0*/  FADD.FTZ R85, R90, R85 ;  /* 0x000000555a557221 */ /* 0x000fc60000010000 */
        /* <DEDUP_REMOVED lines=31> */
.L_x_17336:
[----:B------:R-:W-:Y:S05]  /*74b0*/  BSYNC.RECONVERGENT B2 ;  /* 0x0000000000027941 */ /* 0x000fea0003800200 */
.L_x_17335:
        /* <DEDUP_REMOVED lines=24> */
[----:B-----5:R-:W-:-:S02]  /*7640*/  PRMT R91, R95, 0x7632, R91 ;  /* 0x000076325f5b7816 */ /* 0x020fc4000000005b */
[----:B------:R-:W-:Y:S02]  /*7650*/  IADD3 R101, PT, PT, R53, 0x4, RZ ;  /* 0x0000000435657810 */ /* 0x000fe40007ffe0ff */
[----:B------:R-:W-:Y:S02]  /*7660*/  SEL R95, R95, RZ, !P1 ;  /* 0x000000ff5f5f7207 */ /* 0x000fe40004800000 */
        /* <DEDUP_REMOVED lines=18> */
.L_x_17338:
[----:B------:R-:W-:Y:S05]  /*7790*/  BSYNC.RECONVERGENT B2 ;  /* 0x0000000000027941 */ /* 0x000fea0003800200 */
.L_x_17337:
[----:B------:R-:W-:Y:S01]  /*77a0*/  SHF.L.U32 R91, R14, 0x10, RZ ;  /* 0x000000100e5b7819 */ /* 0x000fe200000006ff */
[----:B------:R-:W-:Y:S02]  /*77b0*/  HFMA2.BF16_V2 R14, R5, R92, -RZ ;  /* 0x0000005c050e7231 */ /* 0x000fe400003000ff */
[----:B------:R-:W-:Y:S01]  /*77c0*/  IMAD.U32 R12, R12, 0x10000, RZ ;  /* 0x000100000c0c7824 */ /* 0x000fe200078e00ff */
[----:B------:R-:W-:Y:S01]  /*77d0*/  SHF.L.U32 R88, R88, 0x10, RZ ;  /* 0x0000001058587819 */ /* 0x000fe200000006ff */
[----:B------:R-:W-:Y:S02]  /*77e0*/  IMAD.U32 R15, R15, 0x10000, RZ ;  /* 0x000100000f0f7824 */ /* 0x000fe400078e00ff */
[----:B------:R-:W-:Y:S01]  /*77f0*/  FADD.FTZ R20, R20, R85 ;  /* 0x0000005514147221 */ /* 0x000fe20000010000 */
[----:B------:R-:W-:Y:S02]  /*7800*/  IMAD.U32 R86, R86, 0x10000, RZ ;  /* 0x0001000056567824 */ /* 0x000fe400078e00ff */
[----:B------:R-:W-:Y:S01]  /*7810*/  FADD.FTZ R12, R12, R91 ;  /* 0x0000005b0c0c7221 */ /* 0x000fe20000010000 */
[----:B------:R-:W-:-:S02]  /*7820*/  IMAD.U32 R93, R90, 0x10000, RZ ;  /* 0x000100005a5d7824 */ /* 0x000fc400078e00ff */
[----:B-----5:R-:W-:Y:S02]  /*7830*/  HMUL2.BF16_V2 R90, R4, R95 ;  /* 0x0000005f045a7232 */ /* 0x020fe40000200000 */
[--C-:B------:R-:W-:Y:S01]  /*7840*/  FADD.FTZ R15, R15, R86.reuse ;  /* 0x000000560f0f7221 */ /* 0x100fe20000010000 */
[----:B------:R-:W-:Y:S01]  /*7850*/  PRMT R86, R14, 0x7632, R86 ;  /* 0x000076320e567816 */ /* 0x000fe20000000056 */
[----:B------:R-:W-:Y:S01]  /*7860*/  FADD.FTZ R88, R88, R93 ;  /* 0x0000005d58587221 */ /* 0x000fe20000010000 */
[----:B------:R-:W-:Y:S02]  /*7870*/  IMAD.U32 R14, R14, 0x10000, RZ ;  /* 0x000100000e0e7824 */ /* 0x000fe400078e00ff */
[----:B------:R-:W-:Y:S01]  /*7880*/  FADD.FTZ R15, R12, R15 ;  /* 0x0000000f0c0f7221 */ /* 0x000fe20000010000 */
[----:B------:R-:W-:Y:S01]  /*7890*/  HFMA2.BF16_V2 R12, R6, R89, -RZ ;  /* 0x00000059060c7231 */ /* 0x000fe200003000ff */
[----:B------:R-:W-:Y:S01]  /*78a0*/  SHF.L.U32 R93, R86, 0x10, RZ ;  /* 0x00000010565d7819 */ /* 0x000fe200000006ff */
[----:B------:R-:W-:-:S02]  /*78b0*/  HMUL2.BF16_V2 R86, R13, R94 ;  /* 0x0000005e0d567232 */ /* 0x000fc40000200000 */
[----:B------:R-:W-:Y:S01]  /*78c0*/  FADD.FTZ R15, R15, R88 ;  /* 0x000000580f0f7221 */ /* 0x000fe20000010000 */
[----:B------:R3:W5:Y:S01]  /*78d0*/  LDG.E.CONSTANT R85, desc[UR8][R16.64+0x80c] ;  /* 0x00080c0810557981 */ /* 0x000762000c1e9900 */
[----:B------:R-:W-:Y:S01]  /*78e0*/  PRMT R91, R90, 0x7632, R91 ;  /* 0x000076325a5b7816 */ /* 0x000fe2000000005b */
[----:B------:R-:W-:Y:S01]  /*78f0*/  FADD.FTZ R93, R14, R93 ;  /* 0x0000005d0e5d7221 */ /* 0x000fe20000010000 */
[----:B------:R-:W-:Y:S01]  /*7900*/  PRMT R89, R86, 0x7632, R89 ;  /* 0x0000763256597816 */ /* 0x000fe20000000059 */
[----:B------:R-:W-:Y:S01]  /*7910*/  IMAD.U32 R90, R90, 0x10000, RZ ;  /* 0x000100005a5a7824 */ /* 0x000fe200078e00ff */
[----:B------:R-:W-:Y:S01]  /*7920*/  SHF.L.U32 R86, R86, 0x10, RZ ;  /* 0x0000001056567819 */ /* 0x000fe200000006ff */
[----:B------:R-:W-:Y:S01]  /*7930*/  IMAD.U32 R91, R91, 0x10000, RZ ;  /* 0x000100005b5b7824 */ /* 0x000fe200078e00ff */
[----:B------:R-:W-:Y:S01]  /*7940*/  PRMT R14, R12, 0x7632, R14 ;  /* 0x000076320c0e7816 */ /* 0x000fe2000000000e */
[----:B------:R-:W-:Y:S02]  /*7950*/  IMAD.U32 R95, R89, 0x10000, RZ ;  /* 0x00010000595f7824 */ /* 0x000fe400078e00ff */
[----:B------:R-:W-:Y:S01]  /*7960*/  FADD.FTZ R46, R46, R87 ;  /* 0x000000572e2e7221 */ /* 0x000fe20000010000 */
[----:B------:R-:W-:Y:S01]  /*7970*/  IMAD.U32 R12, R12, 0x10000, RZ ;  /* 0x000100000c0c7824 */ /* 0x000fe200078e00ff */
[----:B------:R-:W-:Y:S01]  /*7980*/  SHF.L.U32 R89, R14, 0x10, RZ ;  /* 0x000000100e597819 */ /* 0x000fe200000006ff */
[----:B------:R-:W-:Y:S01]  /*7990*/  FADD.FTZ R95, R86, R95 ;  /* 0x0000005f565f7221 */ /* 0x000fe20000010000 */
[----:B------:R3:W5:Y:S01]  /*79a0*/  LDG.E.CONSTANT R14, desc[UR8][R16.64+0x800] ;  /* 0x00080008100e7981 */ /* 0x000762000c1e9900 */
[----:B------:R-:W-:Y:S01]  /*79b0*/  FADD.FTZ R92, R90, R91 ;  /* 0x0000005b5a5c7221 */ /* 0x000fe20000010000 */
[----:B------:R-:W-:-:S02]  /*79c0*/  HFMA2.BF16_V2 R90, R6, R97, -RZ ;  /* 0x00000061065a7231 */ /* 0x000fc400003000ff */
[----:B------:R-:W-:Y:S01]  /*79d0*/  FADD.FTZ R12, R12, R89 ;  /* 0x000000590c0c7221 */ /* 0x000fe20000010000 */
[----:B------:R3:W5:Y:S01]  /*79e0*/  LDG.E.CONSTANT R86, desc[UR8][R16.64+0x808] ;  /* 0x0008080810567981 */ /* 0x000762000c1e9900 */
[----:B------:R-:W-:Y:S02]  /*79f0*/  FADD.FTZ R92, R93, R92 ;  /* 0x0000005c5d5c7221 */ /* 0x000fe40000010000 */
[----:B------:R-:W-:Y:S02]  /*7a00*/  FADD.FTZ R12, R15, R12 ;  /* 0x0000000c0f0c7221 */ /* 0x000fe40000010000 */
[----:B------:R3:W5:Y:S01]  /*7a10*/  LDG.E.CONSTANT R15, desc[UR8][R16.64+0x804] ;  /* 0x00080408100f7981 */ /* 0x000762000c1e9900 */
[----:B------:R-:W-:Y:S01]  /*7a20*/  FADD.FTZ R92, R92, R95 ;  /* 0x0000005f5c5c7221 */ /* 0x000fe20000010000 */
[C---:B------:R-:W-:Y:S01]  /*7a30*/  PRMT R91, R90.reuse, 0x7632, R91 ;  /* 0x000076325a5b7816 */ /* 0x040fe2000000005b */
[----:B------:R-:W-:-:S04]  /*7a40*/  IMAD.U32 R90, R90, 0x10000, RZ ;  /* 0x000100005a5a7824 */ /* 0x000fc800078e00ff */
[----:B------:R-:W-:Y:S01]  /*7a50*/  IMAD.U32 R91, R91, 0x10000, RZ ;  /* 0x000100005b5b7824 */ /* 0x000fe200078e00ff */
[----:B------:R-:W-:Y:S03]  /*7a60*/  BSSY.RECONVERGENT B2, `(.L_x_17339) ;  /* 0x0000022000027945 */ /* 0x000fe60003800200 */
[----:B------:R-:W-:-:S04]  /*7a70*/  FADD.FTZ R91, R90, R91 ;  /* 0x0000005b5a5b7221 */ /* 0x000fc80000010000 */
[----:B------:R-:W-:Y:S01]  /*7a80*/  FADD.FTZ R91, R92, R91 ;  /* 0x0000005b5c5b7221 */ /* 0x000fe20000010000 */
[----:B---3--:R-:W-:Y:S06]  /*7a90*/  @P0 BRA `(.L_x_17340) ;  /* 0x0000000000780947 */ /* 0x008fec0003800000 */
        /* <DEDUP_REMOVED lines=30> */
.L_x_17340:
[----:B------:R-:W-:Y:S05]  /*7c80*/  BSYNC.RECONVERGENT B2 ;  /* 0x0000000000027941 */ /* 0x000fea0003800200 */
.L_x_17339:
        /* <DEDUP_REMOVED lines=45> */
.L_x_17342:
[----:B------:R-:W-:Y:S05]  /*7f60*/  BSYNC.RECONVERGENT B2 ;  /* 0x0000000000027941 */ /* 0x000fea0003800200 */
.L_x_17341:
        /* <DEDUP_REMOVED lines=12> */
[C---:B------:R-:W-:Y:S01]  /*8030*/  PRMT R87, R91.reuse, 0x7610, R87 ;  /* 0x000076105b577816 */ /* 0x040fe20000000057 */
[----:B------:R-:W-:Y:S01]  /*8040*/  FADD.FTZ R15, R12, R15 ;  /* 0x0000000f0c0f7221 */ /* 0x000fe20000010000 */
[----:B------:R-:W-:Y:S01]  /*8050*/  PRMT R89, R91, 0x7632, R89 ;  /* 0x000076325b597816 */ /* 0x000fe20000000059 */
[----:B------:R-:W-:Y:S02]  /*8060*/  IMAD.U32 R91, R86, 0x10000, RZ ;  /* 0x00010000565b7824 */ /* 0x000fe400078e00ff */
[C---:B------:R-:W-:Y:S02]  /*8070*/  HFMA2.BF16_V2 R12, R6.reuse, R85, -RZ ;  /* 0x00000055060c7231 */ /* 0x040fe400003000ff */
[----:B------:R-:W-:Y:S01]  /*8080*/  IMAD.U32 R87, R87, 0x10000, RZ ;  /* 0x0001000057577824 */ /* 0x000fe200078e00ff */
[----:B------:R-:W-:Y:S01]  /*8090*/  SHF.L.U32 R86, R89, 0x10, RZ ;  /* 0x0000001059567819 */ /* 0x000fe200000006ff */
[----:B------:R-:W-:Y:S01]  /*80a0*/  HMUL2.BF16_V2 R85, R13, R92 ;  /* 0x0000005c0d557232 */ /* 0x000fe20000200000 */
[----:B------:R-:W-:Y:S01]  /*80b0*/  SHF.L.U32 R14, R14, 0x10, RZ ;  /* 0x000000100e0e7819 */ /* 0x000fe200000006ff */
[----:B------:R-:W-:Y:S01]  /*80c0*/  BSSY.RECONVERGENT B2, `(.L_x_17343) ;  /* 0x0000036000027945 */ /* 0x000fe20003800200 */
[----:B------:R-:W-:Y:S01]  /*80d0*/  FADD.FTZ R15, R15, R88 ;  /* 0x000000580f0f7221 */ /* 0x000fe20000010000 */
[----:B------:R-:W-:Y:S01]  /*80e0*/  FADD.FTZ R90, R87, R86 ;  /* 0x00000056575a7221 */ /* 0x000fe20000010000 */
[----:B------:R-:W-:-:S02]  /*80f0*/  HFMA2.BF16_V2 R87, R6, R93, -RZ ;  /* 0x0000005d06577231 */ /* 0x000fc400003000ff */
[----:B------:R-:W-:Y:S01]  /*8100*/  FADD.FTZ R91, R14, R91 ;  /* 0x0000005b0e5b7221 */ /* 0x000fe20000010000 */
[C---:B------:R-:W-:Y:S01]  /*8110*/  PRMT R14, R12.reuse, 0x7632, R14 ;  /* 0x000076320c0e7816 */ /* 0x040fe2000000000e */
[C---:B------:R-:W-:Y:S01]  /*8120*/  IMAD.U32 R92, R85.reuse, 0x10000, RZ ;  /* 0x00010000555c7824 */ /* 0x040fe200078e00ff */
[----:B------:R-:W-:Y:S01]  /*8130*/  PRMT R86, R85, 0x7632, R86 ;  /* 0x0000763255567816 */ /* 0x000fe20000000056 */
[----:B------:R-:W-:Y:S01]  /*8140*/  FADD.FTZ R90, R91, R90 ;  /* 0x0000005a5b5a7221 */ /* 0x000fe20000010000 */
[----:B------:R-:W-:Y:S01]  /*8150*/  SHF.L.U32 R12, R12, 0x10, RZ ;  /* 0x000000100c0c7819 */ /* 0x000fe200000006ff */
[----:B------:R-:W-:Y:S02]  /*8160*/  IMAD.U32 R85, R14, 0x10000, RZ ;  /* 0x000100000e557824 */ /* 0x000fe400078e00ff */
[----:B------:R-:W-:Y:S01]  /*8170*/  IMAD.U32 R93, R86, 0x10000, RZ ;  /* 0x00010000565d7824 */ /* 0x000fe200078e00ff */
[C---:B------:R-:W-:Y:S01]  /*8180*/  PRMT R89, R87.reuse, 0x7632, R89 ;  /* 0x0000763257597816 */ /* 0x040fe20000000059 */
[----:B------:R-:W-:-:S02]  /*8190*/  IMAD.U32 R87, R87, 0x10000, RZ ;  /* 0x0001000057577824 */ /* 0x000fc400078e00ff */
[----:B------:R-:W-:Y:S01]  /*81a0*/  FADD.FTZ R12, R12, R85 ;  /* 0x000000550c0c7221 */ /* 0x000fe20000010000 */
[----:B------:R4:W5:Y:S01]  /*81b0*/  LDG.E.CONSTANT R86, desc[UR8][R16.64+0xc08] ;  /* 0x000c080810567981 */ /* 0x000962000c1e9900 */
[----:B------:R-:W-:Y:S01]  /*81c0*/  SHF.L.U32 R14, R89, 0x10, RZ ;  /* 0x00000010590e7819 */ /* 0x000fe200000006ff */
[----:B------:R-:W-:Y:S02]  /*81d0*/  FADD.FTZ R93, R92, R93 ;  /* 0x0000005d5c5d7221 */ /* 0x000fe40000010000 */
[----:B------:R4:W5:Y:S02]  /*81e0*/  LDG.E.CONSTANT R85, desc[UR8][R16.64+0xc04] ;  /* 0x000c040810557981 */ /* 0x000964000c1e9900 */
[----:B------:R-:W-:Y:S01]  /*81f0*/  FADD.FTZ R87, R87, R14 ;  /* 0x0000000e57577221 */ /* 0x000fe20000010000 */
[----:B------:R-:W-:Y:S01]  /*8200*/  FADD.FTZ R90, R90, R93 ;  /* 0x0000005d5a5a7221 */ /* 0x000fe20000010000 */
        /* <DEDUP_REMOVED lines=33> */
.L_x_17344:
[----:B------:R-:W-:Y:S05]  /*8420*/  BSYNC.RECONVERGENT B2 ;  /* 0x0000000000027941 */ /* 0x000fea0003800200 */
.L_x_17343:
        /* <DEDUP_REMOVED lines=44> */
.L_x_17346:
[----:B------:R-:W-:Y:S05]  /*86f0*/  BSYNC.RECONVERGENT B2 ;  /* 0x0000000000027941 */ /* 0x000fea0003800200 */
.L_x_17345:
[----:B------:R-:W-:Y:S01]  /*8700*/  HFMA2.BF16_V2 R92, R5, R92, -RZ ;  /* 0x0000005c055c7231 */ /* 0x000fe200003000ff */
[----:B------:R-:W-:Y:S01]  /*8710*/  SHF.L.U32 R85, R85, 0x10, RZ ;  /* 0x0000001055557819 */ /* 0x000fe200000006ff */
[----:B------:R-:W-:Y:S01]  /*8720*/  IMAD.U32 R14, R14, 0x10000, RZ ;  /* 0x000100000e0e7824 */ /* 0x000fe200078e00ff */
[----:B------:R-:W-:Y:S01]  /*8730*/  SHF.L.U32 R91, R90, 0x10, RZ ;  /* 0x000000105a5b7819 */ /* 0x000fe200000006ff */
[----:B------:R-:W-:Y:S02]  /*8740*/  IMAD.U32 R15, R15, 0x10000, RZ ;  /* 0x000100000f0f7824 */ /* 0x000fe400078e00ff */
[----:B------:R-:W-:Y:S01]  /*8750*/  FADD.FTZ R23, R23, R12 ;  /* 0x0000000c17177221 */ /* 0x000fe20000010000 */
[----:B------:R-:W-:Y:S01]  /*8760*/  IMAD.U32 R86, R86, 0x10000, RZ ;  /* 0x0001000056567824 */ /* 0x000fe200078e00ff */
[----:B------:R0:W5:Y:S01]  /*8770*/  LDG.E.CONSTANT R12, desc[UR8][R16.64+0x1000] ;  /* 0x00100008100c7981 */ /* 0x000162000c1e9900 */
[----:B------:R-:W-:Y:S01]  /*8780*/  FADD.FTZ R14, R14, R15 ;  /* 0x0000000f0e0e7221 */ /* 0x000fe20000010000 */
[----:B------:R-:W-:-:S02]  /*8790*/  IMAD.U32 R88, R88, 0x10000, RZ ;  /* 0x0001000058587824 */ /* 0x000fc400078e00ff */
[--C-:B------:R-:W-:Y:S01]  /*87a0*/  FADD.FTZ R85, R85, R86.reuse ;  /* 0x0000005655557221 */ /* 0x100fe20000010000 */
[C---:B------:R-:W-:Y:S01]  /*87b0*/  PRMT R15, R92.reuse, 0x7610, R15 ;  /* 0x000076105c0f7816 */ /* 0x040fe2000000000f */
[----:B-----5:R-:W-:Y:S01]  /*87c0*/  HMUL2.BF16_V2 R90, R4, R93 ;  /* 0x0000005d045a7232 */ /* 0x020fe20000200000 */
        /* <DEDUP_REMOVED lines=8> */
[----:B------:R-:W-:Y:S01]  /*8850*/  FADD.FTZ R85, R85, R88 ;  /* 0x0000005855557221 */ /* 0x000fe20000010000 */
[----:B------:R-:W-:Y:S01]  /*8860*/  FADD.FTZ R92, R15, R86 ;  /* 0x000000560f5c7221 */ /* 0x000fe20000010000 */
[----:B------:R-:W-:Y:S01]  /*8870*/  HMUL2.BF16_V2 R86, R13, R94 ;  /* 0x0000005e0d567232 */ /* 0x000fe20000200000 */
[----:B------:R-:W-:Y:S01]  /*8880*/  SHF.L.U32 R90, R90, 0x10, RZ ;  /* 0x000000105a5a7819 */ /* 0x000fe200000006ff */
[----:B------:R-:W-:Y:S01]  /*8890*/  IMAD.U32 R91, R91, 0x10000, RZ ;  /* 0x000100005b5b7824 */ /* 0x000fe200078e00ff */
[C---:B------:R-:W-:Y:S01]  /*88a0*/  PRMT R15, R14.reuse, 0x7632, R15 ;  /* 0x000076320e0f7816 */ /* 0x040fe2000000000f */
[----:B------:R-:W-:Y:S01]  /*88b0*/  IMAD.U32 R14, R14, 0x10000, RZ ;  /* 0x000100000e0e7824 */ /* 0x000fe200078e00ff */
[C---:B------:R-:W-:Y:S01]  /*88c0*/  PRMT R89, R86.reuse, 0x7632, R89 ;  /* 0x0000763256597816 */ /* 0x040fe20000000059 */
[----:B------:R-:W-:-:S02]  /*88d0*/  IMAD.U32 R86, R86, 0x10000, RZ ;  /* 0x0001000056567824 */ /* 0x000fc400078e00ff */
[----:B------:R-:W-:Y:S01]  /*88e0*/  FADD.FTZ R93, R90, R91 ;  /* 0x0000005b5a5d7221 */ /* 0x000fe20000010000 */
[----:B------:R-:W-:Y:S01]  /*88f0*/  IMAD.U32 R15, R15, 0x10000, RZ ;  /* 0x000100000f0f7824 */ /* 0x000fe200078e00ff */
[----:B------:R-:W-:Y:S01]  /*8900*/  SHF.L.U32 R89, R89, 0x10, RZ ;  /* 0x0000001059597819 */ /* 0x000fe200000006ff */
[----:B------:R-:W-:Y:S02]  /*8910*/  HFMA2.BF16_V2 R90, R6, R95, -RZ ;  /* 0x0000005f065a7231 */ /* 0x000fe400003000ff */
[----:B------:R-:W-:Y:S01]  /*8920*/  FADD.FTZ R92, R92, R93 ;  /* 0x0000005d5c5c7221 */ /* 0x000fe20000010000 */
[----:B------:R-:W-:Y:S01]  /*8930*/  FADD.FTZ R14, R14, R15 ;  /* 0x0000000f0e0e7221 */ /* 0x000fe20000010000 */
[----:B------:R-:W-:Y:S01]  /*8940*/  FADD.FTZ R89, R86, R89 ;  /* 0x0000005956597221 */ /* 0x000fe20000010000 */
[----:B------:R0:W5:Y:S02]  /*8950*/  LDG.E.CONSTANT R15, desc[UR8][R16.64+0x1004] ;  /* 0x00100408100f7981 */ /* 0x000164000c1e9900 */
[----:B------:R-:W-:Y:S01]  /*8960*/  FADD.FTZ R14, R85, R14 ;  /* 0x0000000e550e7221 */ /* 0x000fe20000010000 */
[----:B------:R-:W-:Y:S01]  /*8970*/  BSSY.RECONVERGENT B2, `(.L_x_17347) ;  /* 0x0000028000027945 */ /* 0x000fe20003800200 */
[----:B------:R-:W-:Y:S01]  /*8980*/  FADD.FTZ R89, R92, R89 ;  /* 0x000000595c597221 */ /* 0x000fe20000010000 */
[----:B------:R0:W5:Y:S01]  /*8990*/  LDG.E.CONSTANT R86, desc[UR8][R16.64+0x1008] ;  /* 0x0010080810567981 */ /* 0x000162000c1e9900 */
[----:B------:R-:W-:-:S02]  /*89a0*/  PRMT R91, R90, 0x7632, R91 ;  /* 0x000076325a5b7816 */ /* 0x000fc4000000005b */
[----:B------:R-:W-:Y:S01]  /*89b0*/  SHF.L.U32 R90, R90, 0x10, RZ ;  /* 0x000000105a5a7819 */ /* 0x000fe200000006ff */
[----:B------:R0:W5:Y:S02]  /*89c0*/  LDG.E.CONSTANT R85, desc[UR8][R16.64+0x100c] ;  /* 0x00100c0810557981 */ /* 0x000164000c1e9900 */
[----:B------:R-:W-:-:S04]  /*89d0*/  IMAD.U32 R91, R91, 0x10000, RZ ;  /* 0x000100005b5b7824 */ /* 0x000fc800078e00ff */
[----:B------:R-:W-:-:S04]  /*89e0*/  FADD.FTZ R90, R90, R91 ;  /* 0x0000005b5a5a7221 */ /* 0x000fc80000010000 */
        /* <DEDUP_REMOVED lines=10> */
[----:B-----5:R-:W-:Y:S02]  /*8a90*/  PRMT R87, R15, 0x7632, R87 ;  /* 0x000076320f577816 */ /* 0x020fe40000000057 */
        /* <DEDUP_REMOVED lines=21> */
.L_x_17348:
[----:B------:R-:W-:Y:S05]  /*8bf0*/  BSYNC.RECONVERGENT B2 ;  /* 0x0000000000027941 */ /* 0x000fea0003800200 */
.L_x_17347:
        /* <DEDUP_REMOVED lines=44> */
.L_x_17350:
[----:B------:R-:W-:Y:S05]  /*8ec0*/  BSYNC.RECONVERGENT B2 ;  /* 0x0000000000027941 */ /* 0x000fea0003800200 */
.L_x_17349:
[----:B------:R-:W-:Y:S01]  /*8ed0*/  SHF.L.U32 R89, R14, 0x10, RZ ;  /* 0x000000100e597819 */ /* 0x000fe200000006ff */
[----:B------:R-:W-:Y:S01]  /*8ee0*/  HFMA2.BF16_V2 R14, R5, R90, -RZ ;  /* 0x0000005a050e7231 */ /* 0x000fe200003000ff */
[----:B------:R-:W-:Y:S01]  /*8ef0*/  SHF.L.U32 R87, R87, 0x10, RZ ;  /* 0x0000001057577819 */ /* 0x000fe200000006ff */
[----:B------:R-:W-:Y:S02]  /*8f00*/  IMAD.U32 R12, R12, 0x10000, RZ ;  /* 0x000100000c0c7824 */ /* 0x000fe400078e00ff */
[----:B-----5:R-:W-:Y:S02]  /*8f10*/  HMUL2.BF16_V2 R91, R4, R91 ;  /* 0x0000005b045b7232 */ /* 0x020fe40000200000 */
[----:B------:R-:W-:Y:S02]  /*8f20*/  IMAD.U32 R15, R15, 0x10000, RZ ;  /* 0x000100000f0f7824 */ /* 0x000fe400078e00ff */
[----:B------:R-:W-:Y:S02]  /*8f30*/  IMAD.U32 R86, R86, 0x10000, RZ ;  /* 0x0001000056567824 */ /* 0x000fe400078e00ff */
[--C-:B------:R-:W-:Y:S01]  /*8f40*/  FADD.FTZ R12, R12, R89.reuse ;  /* 0x000000590c0c7221 */ /* 0x100fe20000010000 */
[----:B------:R-:W-:Y:S01]  /*8f50*/  IMAD.U32 R88, R88, 0x10000, RZ ;  /* 0x0001000058587824 */ /* 0x000fe200078e00ff */
[----:B------:R-:W-:Y:S01]  /*8f60*/  PRMT R89, R91, 0x7632, R89 ;  /* 0x000076325b597816 */ /* 0x000fe20000000059 */
[--C-:B------:R-:W-:Y:S01]  /*8f70*/  FADD.FTZ R15, R15, R86.reuse ;  /* 0x000000560f0f7221 */ /* 0x100fe20000010000 */
[----:B------:R-:W-:Y:S01]  /*8f80*/  PRMT R86, R14, 0x7632, R86 ;  /* 0x000076320e567816 */ /* 0x000fe20000000056 */
[----:B------:R-:W-:Y:S01]  /*8f90*/  FADD.FTZ R88, R87, R88 ;  /* 0x0000005857587221 */ /* 0x000fe20000010000 */
[----:B------:R-:W-:Y:S01]  /*8fa0*/  PRMT R87, R91, 0x7610, R87 ;  /* 0x000076105b577816 */ /* 0x000fe20000000057 */
[----:B------:R-:W-:Y:S01]  /*8fb0*/  FADD.FTZ R15, R12, R15 ;  /* 0x0000000f0c0f7221 */ /* 0x000fe20000010000 */
[----:B------:R-:W-:Y:S01]  /*8fc0*/  SHF.L.U32 R91, R86, 0x10, RZ ;  /* 0x00000010565b7819 */ /* 0x000fe200000006ff */
[----:B------:R-:W-:-:S02]  /*8fd0*/  IMAD.U32 R86, R89, 0x10000, RZ ;  /* 0x0001000059567824 */ /* 0x000fc400078e00ff */
[C---:B------:R-:W-:Y:S02]  /*8fe0*/  HFMA2.BF16_V2 R12, R6.reuse, R85, -RZ ;  /* 0x00000055060c7231 */ /* 0x040fe400003000ff */
[----:B------:R-:W-:Y:S02]  /*8ff0*/  IMAD.U32 R87, R87, 0x10000, RZ ;  /* 0x0001000057577824 */ /* 0x000fe400078e00ff */
[----:B------:R-:W-:Y:S02]  /*9000*/  HMUL2.BF16_V2 R85, R13, R92 ;  /* 0x0000005c0d557232 */ /* 0x000fe40000200000 */
[----:B------:R-:W-:Y:S01]  /*9010*/  IMAD.U32 R14, R14, 0x10000, RZ ;  /* 0x000100000e0e7824 */ /* 0x000fe200078e00ff */
[----:B------:R-:W-:Y:S01]  /*9020*/  BSSY.RECONVERGENT B2, `(.L_x_17351) ;  /* 0x0000036000027945 */ /* 0x000fe20003800200 */
[--C-:B------:R-:W-:Y:S01]  /*9030*/  FADD.FTZ R90, R87, R86.reuse ;  /* 0x00000056575a7221 */ /* 0x100fe20000010000 */
[----:B------:R-:W-:Y:S02]  /*9040*/  HFMA2.BF16_V2 R87, R6, R93, -RZ ;  /* 0x0000005d06577231 */ /* 0x000fe400003000ff */
[----:B------:R-:W-:Y:S01]  /*9050*/  FADD.FTZ R91, R14, R91 ;  /* 0x0000005b0e5b7221 */ /* 0x000fe20000010000 */
[----:B------:R-:W-:Y:S01]  /*9060*/  PRMT R86, R85, 0x7632, R86 ;  /* 0x0000763255567816 */ /* 0x000fe20000000056 */
[----:B------:R-:W-:Y:S01]  /*9070*/  FADD.FTZ R15, R15, R88 ;  /* 0x000000580f0f7221 */ /* 0x000fe20000010000 */
[C---:B------:R-:W-:Y:S01]  /*9080*/  PRMT R14, R12.reuse, 0x7632, R14 ;  /* 0x000076320c0e7816 */ /* 0x040fe2000000000e */
[----:B------:R-:W-:Y:S01]  /*9090*/  IMAD.U32 R12, R12, 0x10000, RZ ;  /* 0x000100000c0c7824 */ /* 0x000fe200078e00ff */
[----:B------:R-:W-:Y:S01]  /*90a0*/  SHF.L.U32 R92, R85, 0x10, RZ ;  /* 0x00000010555c7819 */ /* 0x000fe200000006ff */
[----:B------:R-:W-:Y:S01]  /*90b0*/  IMAD.U32 R93, R86, 0x10000, RZ ;  /* 0x00010000565d7824 */ /* 0x000fe200078e00ff */
[----:B------:R-:W-:Y:S01]  /*90c0*/  SHF.L.U32 R85, R14, 0x10, RZ ;  /* 0x000000100e557819 */ /* 0x000fe200000006ff */
[----:B------:R0:W5:Y:S01]  /*90d0*/  LDG.E.CONSTANT R86, desc[UR8][R16.64+0x1408] ;  /* 0x0014080810567981 */ /* 0x000162000c1e9900 */
[C---:B------:R-:W-:Y:S01]  /*90e0*/  PRMT R89, R87.reuse, 0x7632, R89 ;  /* 0x0000763257597816 */ /* 0x040fe20000000059 */
[----:B------:R-:W-:-:S02]  /*90f0*/  IMAD.U32 R87, R87, 0x10000, RZ ;  /* 0x0001000057577824 */ /* 0x000fc400078e00ff */
[----:B------:R-:W-:Y:S01]  /*9100*/  FADD.FTZ R93, R92, R93 ;  /* 0x0000005d5c5d7221 */ /* 0x000fe20000010000 */
[----:B------:R-:W-:Y:S01]  /*9110*/  FADD.FTZ R12, R12, R85 ;  /* 0x000000550c0c7221 */ /* 0x000fe20000010000 */
[----:B------:R-:W-:Y:S01]  /*9120*/  FADD.FTZ R90, R91, R90 ;  /* 0x0000005a5b5a7221 */ /* 0x000fe20000010000 */
[----:B------:R-:W-:Y:S01]  /*9130*/  IMAD.U32 R14, R89, 0x10000, RZ ;  /* 0x00010000590e7824 */ /* 0x000fe200078e00ff */
[----:B------:R0:W5:Y:S02]  /*9140*/  LDG.E.CONSTANT R85, desc[UR8][R16.64+0x1404] ;  /* 0x0014040810557981 */ /* 0x000164000c1e9900 */
[----:B------:R-:W-:Y:S01]  /*9150*/  FADD.FTZ R90, R90, R93 ;  /* 0x0000005d5a5a7221 */ /* 0x000fe20000010000 */
[----:B------:R-:W-:Y:S01]  /*9160*/  FADD.FTZ R87, R87, R14 ;  /* 0x0000000e57577221 */ /* 0x000fe20000010000 */
[----:B------:R0:W5:Y:S04]  /*9170*/  LDG.E.CONSTANT R89, desc[UR8][R16.64+0x140c] ;  /* 0x00140c0810597981 */ /* 0x000168000c1e9900 */
        /* <DEDUP_REMOVED lines=32> */
.L_x_17352:
[----:B------:R-:W-:Y:S05]  /*9380*/  BSYNC.RECONVERGENT B2 ;  /* 0x0000000000027941 */ /* 0x000fea0003800200 */
.L_x_17351:
        /* <DEDUP_REMOVED lines=44> */
.L_x_17354:
[----:B------:R-:W-:Y:S05]  /*9650*/  BSYNC.RECONVERGENT B2 ;  /* 0x0000000000027941 */ /* 0x000fea0003800200 */
.L_x_17353:
[----:B------:R-:W-:Y:S01]  /*9660*/  HFMA2.BF16_V2 R92, R5, R92, -RZ ;  /* 0x0000005c055c7231 */ /* 0x000fe200003000ff */
[----:B------:R-:W-:Y:S01]  /*9670*/  SHF.L.U32 R14, R14, 0x10, RZ ;  /* 0x000000100e0e7819 */ /* 0x000fe200000006ff */
[----:B------:R-:W-:Y:S01]  /*9680*/  IMAD.U32 R15, R15, 0x10000, RZ ;  /* 0x000100000f0f7824 */ /* 0x000fe200078e00ff */
[----:B------:R-:W-:Y:S01]  /*9690*/  SHF.L.U32 R86, R86, 0x10, RZ ;  /* 0x0000001056567819 */ /* 0x000fe200000006ff */
[----:B------:R-:W-:Y:S02]  /*96a0*/  IMAD.U32 R85, R85, 0x10000, RZ ;  /* 0x0001000055557824 */ /* 0x000fe400078e00ff */
[----:B------:R-:W-:Y:S01]  /*96b0*/  FADD.FTZ R27, R27, R12 ;  /* 0x0000000c1b1b7221 */ /* 0x000fe20000010000 */
[--C-:B------:R-:W-:Y:S01]  /*96c0*/  FADD.FTZ R14, R14, R15.reuse ;  /* 0x0000000f0e0e7221 */ /* 0x100fe20000010000 */
[----:B------:R-:W-:Y:S02]  /*96d0*/  IMAD.U32 R88, R88, 0x10000, RZ ;  /* 0x0001000058587824 */ /* 0x000fe400078e00ff */
[--C-:B------:R-:W-:Y:S01]  /*96e0*/  FADD.FTZ R85, R85, R86.reuse ;  /* 0x0000005655557221 */ /* 0x100fe20000010000 */
[----:B------:R-:W-:Y:S01]  /*96f0*/  IMAD.U32 R91, R90, 0x10000, RZ ;  /* 0x000100005a5b7824 */ /* 0x000fe200078e00ff */
[C---:B------:R-:W-:Y:S01]  /*9700*/  PRMT R15, R92.reuse, 0x7610, R15 ;  /* 0x000076105c0f7816 */ /* 0x040fe2000000000f */
[----:B------:R0:W5:Y:S01]  /*9710*/  LDG.E.CONSTANT R12, desc[UR8][R16.64+0x1800] ;  /* 0x00180008100c7981 */ /* 0x000162000c1e9900 */
[----:B------:R-:W-:Y:S01]  /*9720*/  PRMT R86, R92, 0x7632, R86 ;  /* 0x000076325c567816 */ /* 0x000fe20000000056 */
[----:B------:R-:W-:Y:S01]  /*9730*/  FADD.FTZ R85, R14, R85 ;  /* 0x000000550e557221 */ /* 0x000fe20000010000 */
[----:B------:R-:W-:Y:S01]  /*9740*/  HFMA2.BF16_V2 R14, R6, R89, -RZ ;  /* 0x00000059060e7231 */ /* 0x000fe200003000ff */
[----:B------:R-:W-:Y:S01]  /*9750*/  SHF.L.U32 R15, R15, 0x10, RZ ;  /* 0x000000100f0f7819 */ /* 0x000fe200000006ff */
[----:B------:R-:W-:Y:S01]  /*9760*/  FADD.FTZ R88, R88, R91 ;  /* 0x0000005b58587221 */ /* 0x000fe20000010000 */
[----:B------:R-:W-:-:S02]  /*9770*/  IMAD.U32 R86, R86, 0x10000, RZ ;  /* 0x0001000056567824 */ /* 0x000fc400078e00ff */
[----:B-----5:R-:W-:Y:S02]  /*9780*/  HMUL2.BF16_V2 R90, R4, R93 ;  /* 0x0000005d045a7232 */ /* 0x020fe40000200000 */
[----:B------:R-:W-:Y:S01]  /*9790*/  FADD.FTZ R28, R28, R87 ;  /* 0x000000571c1c7221 */ /* 0x000fe20000010000 */
[----:B------:R-:W-:Y:S01]  /*97a0*/  FADD.FTZ R85, R85, R88 ;  /* 0x0000005855557221 */ /* 0x000fe20000010000 */
[----:B------:R-:W-:Y:S01]  /*97b0*/  FADD.FTZ R92, R15, R86 ;  /* 0x000000560f5c7221 */ /* 0x000fe20000010000 */
[----:B------:R-:W-:Y:S01]  /*97c0*/  HMUL2.BF16_V2 R86, R13, R94 ;  /* 0x0000005e0d567232 */ /* 0x000fe20000200000 */
[C---:B------:R-:W-:Y:S01]  /*97d0*/  PRMT R91, R90.reuse, 0x7632, R91 ;  /* 0x000076325a5b7816 */ /* 0x040fe2000000005b */
[----:B------:R-:W-:Y:S01]  /*97e0*/  IMAD.U32 R90, R90, 0x10000, RZ ;  /* 0x000100005a5a7824 */ /* 0x000fe200078e00ff */
[----:B------:R-:W-:Y:S02]  /*97f0*/  PRMT R15, R14, 0x7632, R15 ;  /* 0x000076320e0f7816 */ /* 0x000fe4000000000f */
[C---:B------:R-:W-:Y:S01]  /*9800*/  PRMT R89, R86.reuse, 0x7632, R89 ;  /* 0x0000763256597816 */ /* 0x040fe20000000059 */
[----:B------:R-:W-:Y:S01]  /*9810*/  IMAD.U32 R86, R86, 0x10000, RZ ;  /* 0x0001000056567824 */ /* 0x000fe200078e00ff */
[----:B------:R-:W-:Y:S01]  /*9820*/  SHF.L.U32 R14, R14, 0x10, RZ ;  /* 0x000000100e0e7819 */ /* 0x000fe200000006ff */
[----:B------:R-:W-:Y:S01]  /*9830*/  IMAD.U32 R15, R15, 0x10000, RZ ;  /* 0x000100000f0f7824 */ /* 0x000fe200078e00ff */
[----:B------:R-:W-:Y:S01]  /*9840*/  SHF.L.U32 R91, R91, 0x10, RZ ;  /* 0x000000105b5b7819 */ /* 0x000fe200000006ff */
[----:B------:R-:W-:-:S02]  /*9850*/  IMAD.U32 R89, R89, 0x10000, RZ ;  /* 0x0001000059597824 */ /* 0x000fc400078e00ff */
[----:B------:R-:W-:Y:S02]  /*9860*/  FADD.FTZ R14, R14, R15 ;  /* 0x0000000f0e0e7221 */ /* 0x000fe40000010000 */
[----:B------:R-:W-:Y:S01]  /*9870*/  FADD.FTZ R89, R86, R89 ;  /* 0x0000005956597221 */ /* 0x000fe20000010000 */
[----:B------:R0:W5:Y:S01]  /*9880*/  LDG.E.CONSTANT R15, desc[UR8][R16.64+0x1804] ;  /* 0x00180408100f7981 */ /* 0x000162000c1e9900 */
[----:B------:R-:W-:Y:S01]  /*9890*/  FADD.FTZ R14, R85, R14 ;  /* 0x0000000e550e7221 */ /* 0x000fe20000010000 */
[----:B------:R-:W-:Y:S01]  /*98a0*/  FADD.FTZ R93, R90, R91 ;  /* 0x0000005b5a5d7221 */ /* 0x000fe20000010000 */
[----:B------:R-:W-:Y:S01]  /*98b0*/  HFMA2.BF16_V2 R90, R6, R95, -RZ ;  /* 0x0000005f065a7231 */ /* 0x000fe200003000ff */
[----:B------:R0:W5:Y:S02]  /*98c0*/  LDG.E.CONSTANT R86, desc[UR8][R16.64+0x1808] ;  /* 0x0018080810567981 */ /* 0x000164000c1e9900 */
[----:B------:R-:W-:Y:S02]  /*98d0*/  FADD.FTZ R92, R92, R93 ;  /* 0x0000005d5c5c7221 */ /* 0x000fe40000010000 */
[----:B------:R0:W5:Y:S01]  /*98e0*/  LDG.E.CONSTANT R85, desc[UR8][R16.64+0x180c] ;  /* 0x00180c0810557981 */ /* 0x000162000c1e9900 */
[----:B------:R-:W-:Y:S01]  /*98f0*/  BSSY.RECONVERGENT B2, `(.L_x_17355) ;  /* 0x0000026000027945 */ /* 0x000fe20003800200 */
        /* <DEDUP_REMOVED lines=12> */
[-C--:B------:R-:W-:Y:S02]  /*99c0*/  ISETP.GE.AND P1, PT, R87, R0.reuse, PT ;  /* 0x000000005700720c */ /* 0x080fe40003f26270 */
[-C--:B------:R-:W-:Y:S02]  /*99d0*/  ISETP.GE.AND P5, PT, R91, R0.reuse, PT ;  /* 0x000000005b00720c */ /* 0x080fe40003fa6270 */
[----:B------:R-:W-:Y:S02]  /*99e0*/  IADD3 R91, PT, PT, R53, -0x2, RZ ;  /* 0xfffffffe355b7810 */ /* 0x000fe40007ffe0ff */
[----:B------:R-:W-:Y:S01]  /*99f0*/  ISETP.GE.AND P4, PT, R93, R0, PT ;  /* 0x000000005d00720c */ /* 0x000fe20003f86270 */
[----:B------:R-:W-:Y:S01]  /*9a00*/  VIADD R93, R53, 0x4 ;  /* 0x00000004355d7836 */ /* 0x000fe20000000000 */
[----:B-----5:R-:W-:-:S02]  /*9a10*/  PRMT R87, R15, 0x7632, R87 ;  /* 0x000076320f577816 */ /* 0x020fc40000000057 */
        /* <DEDUP_REMOVED lines=19> */
.L_x_17356:
[----:B------:R-:W-:Y:S05]  /*9b50*/  BSYNC.RECONVERGENT B2 ;  /* 0x0000000000027941 */ /* 0x000fea0003800200 */
.L_x_17355:
        /* <DEDUP_REMOVED lines=44> */
.L_x_17358:
[----:B------:R-:W-:Y:S05]  /*9e20*/  BSYNC.RECONVERGENT B2 ;  /* 0x0000000000027941 */ /* 0x000fea0003800200 */
.L_x_17357:
        /* <DEDUP_REMOVED lines=11> */
[----:B------:R-:W-:Y:S02]  /*9ee0*/  PRMT R86, R14, 0x7632, R86 ;  /* 0x000076320e567816 */ /* 0x000fe40000000056 */
[----:B------:R-:W-:Y:S01]  /*9ef0*/  FADD.FTZ R15, R12, R15 ;  /* 0x0000000f0c0f7221 */ /* 0x000fe20000010000 */
[C---:B------:R-:W-:Y:S01]  /*9f00*/  PRMT R87, R91.reuse, 0x7610, R87 ;  /* 0x000076105b577816 */ /* 0x040fe20000000057 */
[----:B------:R-:W-:Y:S01]  /*9f10*/  HFMA2.BF16_V2 R12, R6, R85, -RZ ;  /* 0x00000055060c7231 */ /* 0x000fe200003000ff */
[----:B------:R-:W-:Y:S01]  /*9f20*/  PRMT R89, R91, 0x7632, R89 ;  /* 0x000076325b597816 */ /* 0x000fe20000000059 */
[----:B------:R-:W-:Y:S01]  /*9f30*/  IMAD.U32 R91, R86, 0x10000, RZ ;  /* 0x00010000565b7824 */ /* 0x000fe200078e00ff */
[----:B------:R-:W-:Y:S01]  /*9f40*/  SHF.L.U32 R87, R87, 0x10, RZ ;  /* 0x0000001057577819 */ /* 0x000fe200000006ff */
[----:B------:R-:W-:-:S02]  /*9f50*/  IMAD.U32 R14, R14, 0x10000, RZ ;  /* 0x000100000e0e7824 */ /* 0x000fc400078e00ff */
[----:B------:R-:W-:Y:S02]  /*9f60*/  HMUL2.BF16_V2 R85, R13, R92 ;  /* 0x0000005c0d557232 */ /* 0x000fe40000200000 */
[----:B------:R-:W-:Y:S01]  /*9f70*/  IMAD.U32 R86, R89, 0x10000, RZ ;  /* 0x0001000059567824 */ /* 0x000fe200078e00ff */
[----:B------:R-:W-:Y:S01]  /*9f80*/  BSSY.RECONVERGENT B2, `(.L_x_17359) ;  /* 0x0000036000027945 */ /* 0x000fe20003800200 */
[----:B------:R-:W-:Y:S01]  /*9f90*/  FADD.FTZ R91, R14, R91 ;  /* 0x0000005b0e5b7221 */ /* 0x000fe20000010000 */
[----:B------:R-:W-:Y:S01]  /*9fa0*/  FADD.FTZ R15, R15, R88 ;  /* 0x000000580f0f7221 */ /* 0x000fe20000010000 */
[----:B------:R-:W-:Y:S01]  /*9fb0*/  FADD.FTZ R90, R87, R86 ;  /* 0x00000056575a7221 */ /* 0x000fe20000010000 */
[----:B------:R-:W-:Y:S01]  /*9fc0*/  HFMA2.BF16_V2 R87, R6, R93, -RZ ;  /* 0x0000005d06577231 */ /* 0x000fe200003000ff */
[C---:B------:R-:W-:Y:S01]  /*9fd0*/  PRMT R14, R12.reuse, 0x7632, R14 ;  /* 0x000076320c0e7816 */ /* 0x040fe2000000000e */
[C---:B------:R-:W-:Y:S01]  /*9fe0*/  IMAD.U32 R92, R85.reuse, 0x10000, RZ ;  /* 0x00010000555c7824 */ /* 0x040fe200078e00ff */
[----:B------:R-:W-:Y:S01]  /*9ff0*/  PRMT R86, R85, 0x7632, R86 ;  /* 0x0000763255567816 */ /* 0x000fe20000000056 */
[----:B------:R-:W-:-:S02]  /*a000*/  IMAD.U32 R12, R12, 0x10000, RZ ;  /* 0x000100000c0c7824 */ /* 0x000fc400078e00ff */
[----:B------:R-:W-:Y:S01]  /*a010*/  FADD.FTZ R90, R91, R90 ;  /* 0x0000005a5b5a7221 */ /* 0x000fe20000010000 */
[----:B------:R-:W-:Y:S01]  /*a020*/  IMAD.U32 R85, R14, 0x10000, RZ ;  /* 0x000100000e557824 */ /* 0x000fe200078e00ff */
[----:B------:R-:W-:Y:S02]  /*a030*/  SHF.L.U32 R93, R86, 0x10, RZ ;  /* 0x00000010565d7819 */ /* 0x000fe400000006ff */
[----:B------:R0:W5:Y:S01]  /*a040*/  LDG.E.CONSTANT R86, desc[UR8][R16.64+0x1c08] ;  /* 0x001c080810567981 */ /* 0x000162000c1e9900 */
[C---:B------:R-:W-:Y:S01]  /*a050*/  PRMT R89, R87.reuse, 0x7632, R89 ;  /* 0x0000763257597816 */ /* 0x040fe20000000059 */
[----:B------:R-:W-:Y:S01]  /*a060*/  FADD.FTZ R12, R12, R85 ;  /* 0x000000550c0c7221 */ /* 0x000fe20000010000 */
[----:B------:R-:W-:Y:S01]  /*a070*/  SHF.L.U32 R87, R87, 0x10, RZ ;  /* 0x0000001057577819 */ /* 0x000fe200000006ff */
[----:B------:R0:W5:Y:S01]  /*a080*/  LDG.E.CONSTANT R85, desc[UR8][R16.64+0x1c04] ;  /* 0x001c040810557981 */ /* 0x000162000c1e9900 */
[----:B------:R-:W-:Y:S01]  /*a090*/  FADD.FTZ R93, R92, R93 ;  /* 0x0000005d5c5d7221 */ /* 0x000fe20000010000 */
[----:B------:R-:W-:-:S02]  /*a0a0*/  IMAD.U32 R14, R89, 0x10000, RZ ;  /* 0x00010000590e7824 */ /* 0x000fc400078e00ff */
[----:B------:R0:W5:Y:S01]  /*a0b0*/  LDG.E.CONSTANT R89, desc[UR8][R16.64+0x1c0c] ;  /* 0x001c0c0810597981 */ /* 0x000162000c1e9900 */
[----:B------:R-:W-:Y:S01]  /*a0c0*/  FADD.FTZ R90, R90, R93 ;  /* 0x0000005d5a5a7221 */ /* 0x000fe20000010000 */
[----:B------:R-:W-:Y:S02]  /*a0d0*/  FADD.FTZ R87, R87, R14 ;  /* 0x0000000e57577221 */ /* 0x000fe40000010000 */
        /* <DEDUP_REMOVED lines=32> */
.L_x_17360:
[----:B------:R-:W-:Y:S05]  /*a2e0*/  BSYNC.RECONVERGENT B2 ;  /* 0x0000000000027941 */ /* 0x000fea0003800200 */
.L_x_17359:
        /* <DEDUP_REMOVED lines=44> */
.L_x_17362:
[----:B------:R-:W-:Y:S05]  /*a5b0*/  BSYNC.RECONVERGENT B2 ;  /* 0x0000000000027941 */ /* 0x000fea0003800200 */
.L_x_17361:
[----:B------:R-:W-:Y:S01]  /*a5c0*/  HFMA2.BF16_V2 R92, R5, R92, -RZ ;  /* 0x0000005c055c7231 */ /* 0x000fe200003000ff */
[----:B------:R-:W-:Y:S01]  /*a5d0*/  SHF.L.U32 R88, R88, 0x10, RZ ;  /* 0x0000001058587819 */ /* 0x000fe200000006ff */
[----:B------:R-:W-:Y:S01]  /*a5e0*/  IMAD.U32 R85, R85, 0x10000, RZ ;  /* 0x0001000055557824 */ /* 0x000fe200078e00ff */
[----:B------:R-:W-:Y:S01]  /*a5f0*/  SHF.L.U32 R15, R15, 0x10, RZ ;  /* 0x000000100f0f7819 */ /* 0x000fe200000006ff */
[----:B------:R-:W-:Y:S02]  /*a600*/  IMAD.U32 R86, R86, 0x10000, RZ ;  /* 0x0001000056567824 */ /* 0x000fe400078e00ff */
[----:B-----5:R-:W-:Y:S02]  /*a610*/  HMUL2.BF16_V2 R91, R4, R91 ;  /* 0x0000005b045b7232 */ /* 0x020fe40000200000 */
[----:B01234-:R-:W-:Y:S01]  /*a620*/  IMAD.U32 R17, R90, 0x10000, RZ ;  /* 0x000100005a117824 */ /* 0x01ffe200078e00ff */
[----:B------:R-:W-:Y:S01]  /*a630*/  BSSY.RECONVERGENT B2, `(.L_x_17363) ;  /* 0x0000045000027945 */ /* 0x000fe20003800200 */
[----:B------:R-:W-:-:S02]  /*a640*/  IMAD.U32 R14, R14, 0x10000, RZ ;  /* 0x000100000e0e7824 */ /* 0x000fc400078e00ff */
[--C-:B------:R-:W-:Y:S01]  /*a650*/  FADD.FTZ R85, R85, R86.reuse ;  /* 0x0000005655557221 */ /* 0x100fe20000010000 */
[--C-:B------:R-:W-:Y:S01]  /*a660*/  FADD.FTZ R88, R88, R17.reuse ;  /* 0x0000001158587221 */ /* 0x100fe20000010000 */
[C---:B------:R-:W-:Y:S01]  /*a670*/  PRMT R17, R91.reuse, 0x7610, R17 ;  /* 0x000076105b117816 */ /* 0x040fe20000000011 */
[--C-:B------:R-:W-:Y:S01]  /*a680*/  FADD.FTZ R14, R14, R15.reuse ;  /* 0x0000000f0e0e7221 */ /* 0x100fe20000010000 */
        /* <DEDUP_REMOVED lines=9> */
[----:B------:R-:W-:Y:S01]  /*a720*/  FADD.FTZ R91, R17, R86 ;  /* 0x00000056115b7221 */ /* 0x000fe20000010000 */
[----:B------:R-:W-:-:S02]  /*a730*/  HFMA2.BF16_V2 R14, R6, R89, -RZ ;  /* 0x00000059060e7231 */ /* 0x000fc400003000ff */
[----:B------:R-:W-:Y:S01]  /*a740*/  FADD.FTZ R85, R85, R88 ;  /* 0x0000005855557221 */ /* 0x000fe20000010000 */
[----:B------:R-:W-:Y:S02]  /*a750*/  HFMA2.BF16_V2 R86, R6, R93, -RZ ;  /* 0x0000005d06567231 */ /* 0x000fe400003000ff */
[----:B------:R-:W-:Y:S01]  /*a760*/  FADD.FTZ R90, R15, R16 ;  /* 0x000000100f5a7221 */ /* 0x000fe20000010000 */
[----:B------:R-:W-:Y:S02]  /*a770*/  HMUL2.BF16_V2 R16, R13, R94 ;  /* 0x0000005e0d107232 */ /* 0x000fe40000200000 */
[----:B------:R-:W-:Y:S01]  /*a780*/  FADD.FTZ R32, R32, R87 ;  /* 0x0000005720207221 */ /* 0x000fe20000010000 */
[----:B------:R-:W-:Y:S02]  /*a790*/  FADD.FTZ R90, R90, R91 ;  /* 0x0000005b5a5a7221 */ /* 0x000fe40000010000 */
        /* <DEDUP_REMOVED lines=46> */
.L_x_17364:
[----:B------:R-:W-:Y:S05]  /*aa80*/  BSYNC.RECONVERGENT B2 ;  /* 0x0000000000027941 */ /* 0x000fea0003800200 */
.L_x_17363:
[----:B------:R-:W-:Y:S02]  /*aa90*/  HFMA2.BF16_V2 R15, R4, R83, -RZ ;  /* 0x00000053040f7231 */ /* 0x000fe400003000ff */
[----:B------:R-:W-:Y:S01]  /*aaa0*/  FADD.FTZ R34, R34, R17 ;  /* 0x0000001122227221 */ /* 0x000fe20000010000 */
[----:B------:R-:W-:Y:S01]  /*aab0*/  HMUL2.BF16_V2 R12, R5, R84 ;  /* 0x00000054050c7232 */ /* 0x000fe20000200000 */
[----:B------:R-:W-:Y:S01]  /*aac0*/  BSSY.RECONVERGENT B2, `(.L_x_17365) ;  /* 0x0000025000027945 */ /* 0x000fe20003800200 */
[----:B------:R-:W-:Y:S02]  /*aad0*/  HMUL2.BF16_V2 R17, R13, R82 ;  /* 0x000000520d117232 */ /* 0x000fe40000200000 */
[--C-:B------:R-:W-:Y:S01]  /*aae0*/  FADD.FTZ R33, R33, R14.reuse ;  /* 0x0000000e21217221 */ /* 0x100fe20000010000 */
        /* <DEDUP_REMOVED lines=34> */
.L_x_17366:
[----:B------:R-:W-:Y:S05]  /*ad10*/  BSYNC.RECONVERGENT B2 ;  /* 0x0000000000027941 */ /* 0x000fea0003800200 */
.L_x_17365:
        /* <DEDUP_REMOVED lines=10> */
[C---:B------:R-:W-:Y:S02]  /*adc0*/  HFMA2.BF16_V2 R77, R6.reuse, R77, -RZ ;  /* 0x0000004d064d7231 */ /* 0x040fe400003000ff */
[----:B------:R-:W-:Y:S01]  /*add0*/  FADD.FTZ R82, R17, R82 ;  /* 0x0000005211527221 */ /* 0x000fe20000010000 */
[----:B------:R-:W-:Y:S01]  /*ade0*/  PRMT R16, R14, 0x7632, R16 ;  /* 0x000076320e107816 */ /* 0x000fe20000000010 */
[----:B------:R-:W-:Y:S01]  /*adf0*/  FADD.FTZ R15, R12, R15 ;  /* 0x0000000f0c0f7221 */ /* 0x000fe20000010000 */
[C---:B------:R-:W-:Y:S01]  /*ae00*/  PRMT R17, R79.reuse, 0x7610, R17 ;  /* 0x000076104f117816 */ /* 0x040fe20000000011 */
[----:B------:R-:W-:Y:S01]  /*ae10*/  HFMA2.BF16_V2 R12, R6, R81, -RZ ;  /* 0x00000051060c7231 */ /* 0x000fe200003000ff */
[----:B------:R-:W-:Y:S01]  /*ae20*/  PRMT R79, R79, 0x7632, R79 ;  /* 0x000076324f4f7816 */ /* 0x000fe2000000004f */
[----:B------:R-:W-:-:S02]  /*ae30*/  IMAD.U32 R83, R16, 0x10000, RZ ;  /* 0x0001000010537824 */ /* 0x000fc400078e00ff */
[----:B------:R-:W-:Y:S02]  /*ae40*/  HMUL2.BF16_V2 R78, R13, R78 ;  /* 0x0000004e0d4e7232 */ /* 0x000fe40000200000 */
[----:B------:R-:W-:Y:S01]  /*ae50*/  IMAD.U32 R17, R17, 0x10000, RZ ;  /* 0x0001000011117824 */ /* 0x000fe200078e00ff */
[----:B------:R-:W-:Y:S01]  /*ae60*/  SHF.L.U32 R16, R79, 0x10, RZ ;  /* 0x000000104f107819 */ /* 0x000fe200000006ff */
[----:B------:R-:W-:Y:S01]  /*ae70*/  BSSY.RECONVERGENT B2, `(.L_x_17367) ;  /* 0x0000033000027945 */ /* 0x000fe20003800200 */
[----:B------:R-:W-:Y:S01]  /*ae80*/  SHF.L.U32 R14, R14, 0x10, RZ ;  /* 0x000000100e0e7819 */ /* 0x000fe200000006ff */
[----:B------:R-:W-:Y:S02]  /*ae90*/  FADD.FTZ R15, R15, R82 ;  /* 0x000000520f0f7221 */ /* 0x000fe40000010000 */
[--C-:B------:R-:W-:Y:S01]  /*aea0*/  FADD.FTZ R80, R17, R16.reuse ;  /* 0x0000001011507221 */ /* 0x100fe20000010000 */
[----:B------:R-:W-:Y:S01]  /*aeb0*/  PRMT R16, R78, 0x7610, R16 ;  /* 0x000076104e107816 */ /* 0x000fe20000000010 */
[----:B------:R-:W-:Y:S01]  /*aec0*/  FADD.FTZ R83, R14, R83 ;  /* 0x000000530e537221 */ /* 0x000fe20000010000 */
        /* <DEDUP_REMOVED lines=8> */
[----:B------:R-:W-:Y:S02]  /*af50*/  IMAD.U32 R77, R77, 0x10000, RZ ;  /* 0x000100004d4d7824 */ /* 0x000fe400078e00ff */
        /* <DEDUP_REMOVED lines=36> */
.L_x_17368:
[----:B------:R-:W-:Y:S05]  /*b1a0*/  BSYNC.RECONVERGENT B2 ;  /* 0x0000000000027941 */ /* 0x000fea0003800200 */
.L_x_17367:
        /* <DEDUP_REMOVED lines=40> */
.L_x_17370:
[----:B------:R-:W-:Y:S05]  /*b430*/  BSYNC.RECONVERGENT B2 ;  /* 0x0000000000027941 */ /* 0x000fea0003800200 */
.L_x_17369:
        /* <DEDUP_REMOVED lines=75> */
.L_x_17372:
[----:B------:R-:W-:Y:S05]  /*b8f0*/  BSYNC.RECONVERGENT B2 ;  /* 0x0000000000027941 */ /* 0x000fea0003800200 */
.L_x_17371:
        /* <DEDUP_REMOVED lines=40> */
.L_x_17374:
[----:B------:R-:W-:Y:S05]  /*bb80*/  BSYNC.RECONVERGENT B2 ;  /* 0x0000000000027941 */ /* 0x000fea0003800200 */
.L_x_17373:
[----:B------:R-:W-:Y:S01]  /*bb90*/  SHF.L.U32 R67, R14, 0x10, RZ ;  /* 0x000000100e437819 */ /* 0x000fe200000006ff */
[----:B------:R-:W-:Y:S01]  /*bba0*/  HFMA2.BF16_V2 R14, R5, R64, -RZ ;  /* 0x00000040050e7231 */ /* 0x000fe200003000ff */
[----:B------:R-:W-:Y:S01]  /*bbb0*/  SHF.L.U32 R17, R17, 0x10, RZ ;  /* 0x0000001011117819 */ /* 0x000fe200000006ff */
[----:B------:R-:W-:Y:S02]  /*bbc0*/  IMAD.U32 R66, R66, 0x10000, RZ ;  /* 0x0001000042427824 */ /* 0x000fe400078e00ff */
[----:B------:R-:W-:Y:S02]  /*bbd0*/  HMUL2.BF16_V2 R63, R4, R63 ;  /* 0x0000003f043f7232 */ /* 0x000fe40000200000 */
[----:B------:R-:W-:Y:S02]  /*bbe0*/  IMAD.U32 R12, R12, 0x10000, RZ ;  /* 0x000100000c0c7824 */ /* 0x000fe400078e00ff */
[----:B------:R-:W-:Y:S02]  /*bbf0*/  HFMA2.BF16_V2 R61, R6, R61, -RZ ;  /* 0x0000003d063d7231 */ /* 0x000fe400003000ff */
[----:B------:R-:W-:-:S02]  /*bc00*/  IMAD.U32 R15, R15, 0x10000, RZ ;  /* 0x000100000f0f7824 */ /* 0x000fc400078e00ff */
[----:B------:R-:W-:Y:S01]  /*bc10*/  FADD.FTZ R66, R17, R66 ;  /* 0x0000004211427221 */ /* 0x000fe20000010000 */
[----:B------:R-:W-:Y:S02]  /*bc20*/  IMAD.U32 R16, R16, 0x10000, RZ ;  /* 0x0001000010107824 */ /* 0x000fe400078e00ff */
[----:B------:R-:W-:Y:S01]  /*bc30*/  FADD.FTZ R12, R12, R67 ;  /* 0x000000430c0c7221 */ /* 0x000fe20000010000 */
[----:B------:R-:W-:Y:S01]  /*bc40*/  PRMT R17, R63, 0x7610, R17 ;  /* 0x000076103f117816 */ /* 0x000fe20000000011 */
[----:B------:R-:W-:Y:S02]  /*bc50*/  HMUL2.BF16_V2 R62, R13, R62 ;  /* 0x0000003e0d3e7232 */ /* 0x000fe40000200000 */
[--C-:B------:R-:W-:Y:S01]  /*bc60*/  FADD.FTZ R15, R15, R16.reuse ;  /* 0x000000100f0f7221 */ /* 0x100fe20000010000 */
[C---:B------:R-:W-:Y:S01]  /*bc70*/  PRMT R16, R14.reuse, 0x7632, R16 ;  /* 0x000076320e107816 */ /* 0x040fe20000000010 */
[----:B------:R-:W-:Y:S01]  /*bc80*/  IMAD.U32 R14, R14, 0x10000, RZ ;  /* 0x000100000e0e7824 */ /* 0x000fe200078e00ff */
[----:B------:R-:W-:Y:S01]  /*bc90*/  PRMT R63, R63, 0x7632, R63 ;  /* 0x000076323f3f7816 */ /* 0x000fe2000000003f */
[----:B------:R-:W-:Y:S01]  /*bca0*/  FADD.FTZ R15, R12, R15 ;  /* 0x0000000f0c0f7221 */ /* 0x000fe20000010000 */
[----:B------:R-:W-:Y:S01]  /*bcb0*/  SHF.L.U32 R67, R16, 0x10, RZ ;  /* 0x0000001010437819 */ /* 0x000fe200000006ff */
[----:B------:R-:W-:-:S02]  /*bcc0*/  HFMA2.BF16_V2 R12, R6, R65, -RZ ;  /* 0x00000041060c7231 */ /* 0x000fc400003000ff */
[----:B------:R-:W-:Y:S01]  /*bcd0*/  IMAD.U32 R17, R17, 0x10000, RZ ;  /* 0x0001000011117824 */ /* 0x000fe200078e00ff */
[----:B------:R-:W-:Y:S01]  /*bce0*/  BSSY.RECONVERGENT B2, `(.L_x_17375) ;  /* 0x0000033000027945 */ /* 0x000fe20003800200 */
[----:B------:R-:W-:Y:S02]  /*bcf0*/  IMAD.U32 R16, R63, 0x10000, RZ ;  /* 0x000100003f107824 */ /* 0x000fe400078e00ff */
[----:B------:R-:W-:Y:S01]  /*bd00*/  FADD.FTZ R67, R14, R67 ;  /* 0x000000430e437221 */ /* 0x000fe20000010000 */
[----:B------:R-:W-:Y:S01]  /*bd10*/  FADD.FTZ R15, R15, R66 ;  /* 0x000000420f0f7221 */ /* 0x000fe20000010000 */
[--C-:B------:R-:W-:Y:S01]  /*bd20*/  FADD.FTZ R64, R17, R16.reuse ;  /* 0x0000001011407221 */ /* 0x100fe20000010000 */
[C---:B------:R-:W-:Y:S02]  /*bd30*/  PRMT R16, R62.reuse, 0x7610, R16 ;  /* 0x000076103e107816 */ /* 0x040fe40000000010 */
[----:B------:R-:W-:Y:S01]  /*bd40*/  PRMT R17, R62, 0x7632, R17 ;  /* 0x000076323e117816 */ /* 0x000fe20000000011 */
[----:B------:R-:W-:Y:S01]  /*bd50*/  FADD.FTZ R64, R67, R64 ;  /* 0x0000004043407221 */ /* 0x000fe20000010000 */
        /* <DEDUP_REMOVED lines=43> */
.L_x_17376:
[----:B------:R-:W-:Y:S05]  /*c010*/  BSYNC.RECONVERGENT B2 ;  /* 0x0000000000027941 */ /* 0x000fea0003800200 */
.L_x_17375:
[----:B------:R-:W-:Y:S01]  /*c020*/  BSSY.RECONVERGENT B2, `(.L_x_17377) ;  /* 0x0000022000027945 */ /* 0x000fe20003800200 */
[----:B------:R-:W-:Y:S02]  /*c030*/  HFMA2.BF16_V2 R65, R4, R59, -RZ ;  /* 0x0000003b04417231 */ /* 0x000fe400003000ff */
[----:B------:R-:W-:Y:S01]  /*c040*/  HMUL2.BF16_V2 R64, R5, R60 ;  /* 0x0000003c05407232 */ /* 0x000fe20000200000 */
        /* <DEDUP_REMOVED lines=11> */
[----:B------:R-:W-:Y:S02]  /*c100*/  SEL R7, R55, RZ, !P6 ;  /* 0x000000ff37077207 */ /* 0x000fe40007000000 */
[-C--:B------:R-:W-:Y:S02]  /*c110*/  ISETP.GE.AND P6, PT, R53, R0.reuse, PT ;  /* 0x000000003500720c */ /* 0x080fe40003fc6270 */
[----:B------:R-:W-:Y:S02]  /*c120*/  PRMT R14, R54, 0x7632, R14 ;  /* 0x00007632360e7816 */ /* 0x000fe4000000000e */
[-C--:B------:R-:W-:Y:S02]  /*c130*/  ISETP.GE.AND P3, PT, R17, R0.reuse, PT ;  /* 0x000000001100720c */ /* 0x080fe40003f66270 */
        /* <DEDUP_REMOVED lines=16> */
.L_x_17378:
[----:B------:R-:W-:Y:S05]  /*c240*/  BSYNC.RECONVERGENT B2 ;  /* 0x0000000000027941 */ /* 0x000fea0003800200 */
.L_x_17377:
[C---:B------:R-:W-:Y:S01]  /*c250*/  PRMT R7, R64.reuse, 0x7610, R7 ;  /* 0x0000761040077816 */ /* 0x040fe20000000007 */
[----:B------:R-:W-:Y:S01]  /*c260*/  HFMA2.BF16_V2 R5, R5, R55, -RZ ;  /* 0x0000003705057231 */ /* 0x000fe200003000ff */
[----:B------:R-:W-:Y:S01]  /*c270*/  PRMT R14, R64, 0x7632, R14 ;  /* 0x00007632400e7816 */ /* 0x000fe2000000000e */
[C---:B------:R-:W-:Y:S01]  /*c280*/  HMUL2.BF16_V2 R58, R13.reuse, R58 ;  /* 0x0000003a0d3a7232 */ /* 0x040fe20000200000 */
[----:B------:R-:W-:Y:S01]  /*c290*/  SHF.L.U32 R7, R7, 0x10, RZ ;  /* 0x0000001007077819 */ /* 0x000fe200000006ff */
[----:B------:R-:W-:Y:S01]  /*c2a0*/  HMUL2.BF16_V2 R13, R13, R52 ;  /* 0x000000340d0d7232 */ /* 0x000fe20000200000 */
[C---:B------:R-:W-:Y:S01]  /*c2b0*/  PRMT R16, R65.reuse, 0x7610, R16 ;  /* 0x0000761041107816 */ /* 0x040fe20000000010 */
[----:B------:R-:W-:Y:S01]  /*c2c0*/  IMAD.U32 R14, R14, 0x10000, RZ ;  /* 0x000100000e0e7824 */ /* 0x000fe200078e00ff */
[----:B------:R-:W-:Y:S01]  /*c2d0*/  PRMT R17, R65, 0x7632, R17 ;  /* 0x0000763241117816 */ /* 0x000fe20000000011 */
[----:B------:R-:W-:Y:S01]  /*c2e0*/  HFMA2.BF16_V2 R57, R6, R57, -RZ ;  /* 0x0000003906397231 */ /* 0x000fe200003000ff */
[----:B------:R-:W-:Y:S01]  /*c2f0*/  PRMT R59, R58, 0x7632, R59 ;  /* 0x000076323a3b7816 */ /* 0x000fe2000000003b */
[----:B------:R-:W-:Y:S01]  /*c300*/  FADD.FTZ R7, R7, R14 ;  /* 0x0000000e07077221 */ /* 0x000fe20000010000 */
[----:B------:R-:W-:Y:S01]  /*c310*/  SHF.L.U32 R17, R17, 0x10, RZ ;  /* 0x0000001011117819 */ /* 0x000fe200000006ff */
[----:B------:R-:W-:-:S02]  /*c320*/  IMAD.U32 R16, R16, 0x10000, RZ ;  /* 0x0001000010107824 */ /* 0x000fc400078e00ff */
[----:B------:R-:W-:Y:S01]  /*c330*/  HMUL2.BF16_V2 R14, R4, R54 ;  /* 0x00000036040e7232 */ /* 0x000fe20000200000 */
[C---:B------:R-:W-:Y:S01]  /*c340*/  PRMT R4, R5.reuse, 0x7610, R4 ;  /* 0x0000761005047816 */ /* 0x040fe20000000004 */
[----:B------:R-:W-:Y:S02]  /*c350*/  IMAD.U32 R58, R58, 0x10000, RZ ;  /* 0x000100003a3a7824 */ /* 0x000fe400078e00ff */
        /* <DEDUP_REMOVED lines=8> */
[----:B------:R-:W-:Y:S01]  /*c3e0*/  FADD.FTZ R7, R7, R16 ;  /* 0x0000001007077221 */ /* 0x000fe20000010000 */
[----:B------:R-:W-:Y:S01]  /*c3f0*/  FADD.FTZ R58, R58, R59 ;  /* 0x0000003b3a3a7221 */ /* 0x000fe20000010000 */
[----:B------:R-:W-:Y:S01]  /*c400*/  FADD.FTZ R17, R4, R5 ;  /* 0x0000000504117221 */ /* 0x000fe20000010000 */
[----:B------:R-:W-:Y:S01]  /*c410*/  PRMT R4, R57, 0x7610, R4 ;  /* 0x0000761039047816 */ /* 0x000fe20000000004 */
[----:B------:R-:W-:Y:S01]  /*c420*/  FADD.FTZ R52, R14, R55 ;  /* 0x000000370e347221 */ /* 0x000fe20000010000 */
[----:B------:R-:W-:Y:S01]  /*c430*/  HFMA2.BF16_V2 R14, R6, R56, -RZ ;  /* 0x00000038060e7231 */ /* 0x000fe200003000ff */
[----:B------:R-:W-:Y:S01]  /*c440*/  PRMT R6, R13, 0x7610, R6 ;  /* 0x000076100d067816 */ /* 0x000fe20000000006 */
[----:B------:R-:W-:Y:S01]  /*c450*/  FADD.FTZ R7, R7, R58 ;  /* 0x0000003a07077221 */ /* 0x000fe20000010000 */
[----:B------:R-:W-:Y:S01]  /*c460*/  PRMT R13, R13, 0x7632, R13 ;  /* 0x000076320d0d7816 */ /* 0x000fe2000000000d */
[----:B------:R-:W-:Y:S01]  /*c470*/  FADD.FTZ R17, R17, R52 ;  /* 0x0000003411117221 */ /* 0x000fe20000010000 */
[----:B------:R-:W-:Y:S01]  /*c480*/  PRMT R5, R57, 0x7632, R5 ;  /* 0x0000763239057816 */ /* 0x000fe20000000005 */
        /* <DEDUP_REMOVED lines=17> */
[----:B------:R-:W-:-:S03]  /*c5a0*/  FADD.FTZ R41, R41, R4 ;  /* 0x0000000429297221 */ /* 0x000fc60000010000 */
[----:B------:R-:W-:-:S07]  /*c5b0*/  FADD.FTZ R42, R42, R55 ;  /* 0x000000372a2a7221 */ /* 0x000fce0000010000 */
.L_x_17330:
[----:B----4-:R-:W-:Y:S05]  /*c5c0*/  BSYNC.RECONVERGENT B0 ;  /* 0x0000000000007941 */ /* 0x010fea0003800200 */
.L_x_17329:
[----:B------:R-:W-:Y:S01]  /*c5d0*/  VIADD R5, R49, 0x3 ;  /* 0x0000000331057836 */ /* 0x000fe20000000000 */
[----:B------:R-:W-:Y:S01]  /*c5e0*/  IADD3 R44, P1, PT, R44, 0x10, RZ ;  /* 0x000000102c2c7810 */ /* 0x000fe20007f3e0ff */
[----:B------:R-:W-:Y:S01]  /*c5f0*/  VIADD R99, R99, 0x4 ;  /* 0x0000000463637836 */ /* 0x000fe20000000000 */
[----:B------:R-:W-:Y:S01]  /*c600*/  IADD3 R53, PT, PT, R53, 0x80, RZ ;  /* 0x0000008035357810 */ /* 0x000fe20007ffe0ff */
[----:B------:R-:W-:Y:S01]  /*c610*/  VIADD R49, R49, 0x4 ;  /* 0x0000000431317836 */ /* 0x000fe20000000000 */
[----:B------:R-:W-:Y:S01]  /*c620*/  ISETP.GE.AND P0, PT, R5, R8, PT ;  /* 0x000000080500720c */ /* 0x000fe20003f06270 */
[----:B------:R-:W-:Y:S01]  /*c630*/  VIADD R43, R43, 0x200 ;  /* 0x000002002b2b7836 */ /* 0x000fe20000000000 */
[----:B------:R-:W-:Y:S01]  /*c640*/  IADD3 R48, PT, PT, R48, 0x80, RZ ;  /* 0x0000008030307810 */ /* 0x000fe20007ffe0ff */
[----:B------:R-:W-:-:S10]  /*c650*/  IMAD.X R47, RZ, RZ, R47, P1 ;  /* 0x000000ffff2f7224 */ /* 0x000fd400008e062f */
[----:B------:R-:W-:Y:S05]  /*c660*/  @!P0 BRA `(.L_x_17379) ;  /* 0xffffff9c009c8947 */ /* 0x000fea000383ffff */
.L_x_17328:
[----:B0---4-:R-:W-:Y:S05]  /*c670*/  BSYNC.RECONVERGENT B1 ;  /* 0x0000000000017941 */ /* 0x011fea0003800200 */
.L_x_17327:
[----:B------:R-:W0:Y:S01]  /*c680*/  SHFL.BFLY PT, R2, R23, 0x2, 0x1f ;  /* 0x0c401f0017027f89 */ /* 0x000e2200000e0000 */
[----:B------:R-:W-:Y:S01]  /*c690*/  SHF.R.U32.HI R18, RZ, 0x2, R18 ;  /* 0x00000002ff127819 */ /* 0x000fe20000011612 */
[----:B------:R-:W1:Y:S01]  /*c6a0*/  S2UR UR5, SR_CgaCtaId ;  /* 0x00000000000579c3 */ /* 0x000e620000008800 */
[----:B------:R-:W-:Y:S01]  /*c6b0*/  UMOV UR4, 0x400 ;  /* 0x0000040000047882 */ /* 0x000fe20000000000 */
[----:B--2---:R-:W2:Y:S01]  /*c6c0*/  SHFL.BFLY PT, R5, R20, 0x2, 0x1f ;  /* 0x0c401f0014057f89 */ /* 0x004ea200000e0000 */
[----:B------:R-:W-:Y:S01]  /*c6d0*/  UIADD3 UR4, UPT, UPT, UR4, 0x1a0, URZ ;  /* 0x000001a004047890 */ /* 0x000fe2000fffe0ff */
[----:B------:R-:W-:Y:S01]  /*c6e0*/  IMAD R44, R19, 0xc0, R18 ;  /* 0x000000c0132c7824 */ /* 0x000fe200078e0212 */
[----:B------:R-:W-:Y:S01]  /*c6f0*/  BSSY.RECONVERGENT B0, `(.L_x_17380) ;  /* 0x0000084000007945 */ /* 0x000fe20003800200 */
[----:B------:R-:W3:Y:S01]  /*c700*/  SHFL.BFLY PT, R7, R22, 0x2, 0x1f ;  /* 0x0c401f0016077f89 */ /* 0x000ee200000e0000 */
[C---:B------:R-:W-:Y:S02]  /*c710*/  LOP3.LUT P0, RZ, R11.reuse, 0x3c3, RZ, 0xc0, !PT ;  /* 0x000003c30bff7812 */ /* 0x040fe4000780c0ff */
[C---:B------:R-:W-:Y:S01]  /*c720*/  LOP3.LUT P1, RZ, R11.reuse, 0x3e3, RZ, 0xc0, !PT ;  /* 0x000003e30bff7812 */ /* 0x040fe2000782c0ff */
[----:B------:R-:W4:Y:S01]  /*c730*/  SHFL.BFLY PT, R9, R24, 0x2, 0x1f ;  /* 0x0c401f0018097f89 */ /* 0x000f2200000e0000 */
[----:B------:R-:W-:-:S03]  /*c740*/  ISETP.GT.U32.AND P3, PT, R11, 0x1f, PT ;  /* 0x0000001f0b00780c */ /* 0x000fc60003f64070 */
[----:B------:R-:W5:Y:S04]  /*c750*/  SHFL.BFLY PT, R6, R27, 0x2, 0x1f ;  /* 0x0c401f001b067f89 */ /* 0x000f6800000e0000 */
[----:B------:R-:W5:Y:S01]  /*c760*/  SHFL.BFLY PT, R10, R31, 0x2, 0x1f ;  /* 0x0c401f001f0a7f89 */ /* 0x000f6200000e0000 */
[----:B0-----:R-:W-:-:S03]  /*c770*/  FADD.FTZ R23, R2, R23 ;  /* 0x0000001702177221 */ /* 0x001fc60000010000 */
[----:B------:R-:W0:Y:S01]  /*c780*/  SHFL.BFLY PT, R12, R33, 0x2, 0x1f ;  /* 0x0c401f00210c7f89 */ /* 0x000e2200000e0000 */
[----:B------:R-:W-:Y:S01]  /*c790*/  LOP3.LUT R2, R11, 0x3, RZ, 0xc0, !PT ;  /* 0x000000030b027812 */ /* 0x000fe200078ec0ff */
[----:B-1----:R-:W-:Y:S01]  /*c7a0*/  ULEA UR4, UR5, UR4, 0x18 ;  /* 0x0000000405047291 */ /* 0x002fe2000f8ec0ff */
[----:B--2---:R-:W-:Y:S01]  /*c7b0*/  FADD.FTZ R5, R5, R20 ;  /* 0x0000001405057221 */ /* 0x004fe20000010000 */
[----:B------:R-:W1:Y:S01]  /*c7c0*/  SHFL.BFLY PT, R14, R35, 0x2, 0x1f ;  /* 0x0c401f00230e7f89 */ /* 0x000e6200000e0000 */
[----:B------:R-:W-:Y:S01]  /*c7d0*/  ISETP.NE.AND P2, PT, R2, RZ, PT ;  /* 0x000000ff0200720c */ /* 0x000fe20003f45270 */
[----:B---3--:R-:W-:Y:S02]  /*c7e0*/  FADD.FTZ R7, R7, R22 ;  /* 0x0000001607077221 */ /* 0x008fe40000010000 */
[----:B------:R-:W2:Y:S01]  /*c7f0*/  SHFL.BFLY PT, R3, R46, 0x2, 0x1f ;  /* 0x0c401f002e037f89 */ /* 0x000ea200000e0000 */
[----:B------:R-:W-:Y:S01]  /*c800*/  LEA R44, R44, UR4, 0x2 ;  /* 0x000000042c2c7c11 */ /* 0x000fe2000f8e10ff */
[----:B----4-:R-:W-:-:S02]  /*c810*/  FADD.FTZ R9, R9, R24 ;  /* 0x0000001809097221 */ /* 0x010fc40000010000 */
[----:B------:R-:W3:Y:S01]  /*c820*/  SHFL.BFLY PT, R0, R21, 0x2, 0x1f ;  /* 0x0c401f0015007f89 */ /* 0x000ee200000e0000 */
[----:B-----5:R-:W-:-:S03]  /*c830*/  FADD.FTZ R27, R6, R27 ;  /* 0x0000001b061b7221 */ /* 0x020fc60000010000 */
[----:B------:R-:W4:Y:S01]  /*c840*/  SHFL.BFLY PT, R4, R25, 0x2, 0x1f ;  /* 0x0c401f0019047f89 */ /* 0x000f2200000e0000 */
[----:B------:R-:W-:-:S03]  /*c850*/  FADD.FTZ R31, R10, R31 ;  /* 0x0000001f0a1f7221 */ /* 0x000fc60000010000 */
[----:B------:R-:W5:Y:S04]  /*c860*/  SHFL.BFLY PT, R13, R26, 0x2, 0x1f ;  /* 0x0c401f001a0d7f89 */ /* 0x000f6800000e0000 */
[----:B------:R-:W5:Y:S01]  /*c870*/  SHFL.BFLY PT, R15, R28, 0x2, 0x1f ;  /* 0x0c401f001c0f7f89 */ /* 0x000f6200000e0000 */
[----:B0-----:R-:W-:Y:S01]  /*c880*/  FADD.FTZ R33, R12, R33 ;  /* 0x000000210c217221 */ /* 0x001fe20000010000 */
[C---:B------:R-:W-:Y:S02]  /*c890*/  LOP3.LUT R12, R11.reuse, 0x3e0, RZ, 0xc0, !PT ;  /* 0x000003e00b0c7812 */ /* 0x040fe400078ec0ff */
[----:B------:R-:W0:Y:S01]  /*c8a0*/  SHFL.BFLY PT, R8, R29, 0x2, 0x1f ;  /* 0x0c401f001d087f89 */ /* 0x000e2200000e0000 */
[----:B-1----:R-:W-:Y:S01]  /*c8b0*/  FADD.FTZ R35, R14, R35 ;  /* 0x000000230e237221 */ /* 0x002fe20000010000 */
[----:B------:R-:W-:-:S02]  /*c8c0*/  LOP3.LUT R14, R11, 0x3c0, RZ, 0xc0, !PT ;  /* 0x000003c00b0e7812 */ /* 0x000fc400078ec0ff */
[----:B------:R-:W1:Y:S01]  /*c8d0*/  SHFL.BFLY PT, R17, R30, 0x2, 0x1f ;  /* 0x0c401f001e117f89 */ /* 0x000e6200000e0000 */
[----:B--2---:R-:W-:Y:S01]  /*c8e0*/  FADD.FTZ R3, R3, R46 ;  /* 0x0000002e03037221 */ /* 0x004fe20000010000 */
[----:B------:R-:W-:Y:S02]  /*c8f0*/  ISETP.NE.OR P5, PT, R14, 0x40, P2 ;  /* 0x000000400e00780c */ /* 0x000fe400017a5670 */
[----:B------:R-:W2:Y:S01]  /*c900*/  SHFL.BFLY PT, R19, R32, 0x2, 0x1f ;  /* 0x0c401f0020137f89 */ /* 0x000ea200000e0000 */
[----:B---3--:R-:W-:Y:S01]  /*c910*/  FADD.FTZ R21, R0, R21 ;  /* 0x0000001500157221 */ /* 0x008fe20000010000 */
[----:B------:R-:W-:Y:S02]  /*c920*/  ISETP.NE.OR P4, PT, R12, 0x20, P2 ;  /* 0x000000200c00780c */ /* 0x000fe40001785670 */
[----:B------:R-:W3:Y:S01]  /*c930*/  SHFL.BFLY PT, R43, R34, 0x2, 0x1f ;  /* 0x0c401f00222b7f89 */ /* 0x000ee200000e0000 */
[----:B----4-:R-:W-:-:S03]  /*c940*/  FADD.FTZ R25, R4, R25 ;  /* 0x0000001904197221 */ /* 0x010fc60000010000 */
[----:B------:R-:W4:Y:S01]  /*c950*/  SHFL.BFLY PT, R45, R36, 0x2, 0x1f ;  /* 0x0c401f00242d7f89 */ /* 0x000f2200000e0000 */
[----:B-----5:R-:W-:-:S03]  /*c960*/  FADD.FTZ R13, R13, R26 ;  /* 0x0000001a0d0d7221 */ /* 0x020fc60000010000 */
[----:B------:R-:W5:Y:S01]  /*c970*/  SHFL.BFLY PT, R16, R37, 0x2, 0x1f ;  /* 0x0c401f0025107f89 */ /* 0x000f6200000e0000 */
[----:B------:R-:W-:-:S03]  /*c980*/  FADD.FTZ R15, R15, R28 ;  /* 0x0000001c0f0f7221 */ /* 0x000fc60000010000 */
        /* <DEDUP_REMOVED lines=13> */
[----:B------:R-:W-:-:S03]  /*ca60*/  FADD.FTZ R47, R47, R38 ;  /* 0x000000262f2f7221 */ /* 0x000fc60000010000 */
[----:B------:R-:W5:Y:S01]  /*ca70*/  SHFL.BFLY PT, R10, R9, 0x1, 0x1f ;  /* 0x0c201f00090a7f89 */ /* 0x000f6200000e0000 */
[----:B0-----:R-:W-:Y:S01]  /*ca80*/  FADD.FTZ R39, R18, R39 ;  /* 0x0000002712277221 */ /* 0x001fe20000010000 */
[----:B-1----:R-:W-:Y:S02]  /*ca90*/  FADD.FTZ R49, R49, R40 ;  /* 0x0000002831317221 */ /* 0x002fe40000010000 */
        /* <DEDUP_REMOVED lines=41> */
[----:B------:R-:W-:Y:S01]  /*cd30*/  BAR.SYNC.DEFER_BLOCKING 0x0 ;  /* 0x0000000000007b1d */ /* 0x000fe20000010000 */
[----:B-1----:R-:W-:Y:S01]  /*cd40*/  FADD.FTZ R36, R37, R36 ;  /* 0x0000002425247221 */ /* 0x002fe20000010000 */
[----:B--2---:R-:W-:Y:S01]  /*cd50*/  FADD.FTZ R47, R47, R2 ;  /* 0x000000022f2f7221 */ /* 0x004fe20000010000 */
[----:B---3--:R-:W-:Y:S01]  /*cd60*/  FADD.FTZ R6, R39, R6 ;  /* 0x0000000627067221 */ /* 0x008fe20000010000 */
[----:B----4-:R-:W-:Y:S01]  /*cd70*/  FADD.FTZ R49, R49, R10 ;  /* 0x0000000a31317221 */ /* 0x010fe20000010000 */
[----:B-----5:R-:W-:Y:S01]  /*cd80*/  FADD.FTZ R38, R41, R38 ;  /* 0x0000002629267221 */ /* 0x020fe20000010000 */
        /* <DEDUP_REMOVED lines=26> */
.L_x_17381:
[----:B------:R-:W-:Y:S05]  /*cf30*/  BSYNC.RECONVERGENT B0 ;  /* 0x0000000000007941 */ /* 0x000fea0003800200 */
.L_x_17380:
        /* <DEDUP_REMOVED lines=51> */
.L_x_17383:
[----:B------:R-:W-:Y:S05]  /*d270*/  BSYNC.RECONVERGENT B0 ;  /* 0x0000000000007941 */ /* 0x000fea0003800200 */
.L_x_17382:
        /* <DEDUP_REMOVED lines=27> */
.L_x_17385:
[----:B------:R-:W-:Y:S05]  /*d430*/  BSYNC.RECONVERGENT B0 ;  /* 0x0000000000007941 */ /* 0x000fea0003800200 */
.L_x_17384:
        /* <DEDUP_REMOVED lines=51> */
.L_x_17387:
[----:B------:R-:W-:Y:S05]  /*d770*/  BSYNC.RECONVERGENT B0 ;  /* 0x0000000000007941 */ /* 0x000fea0003800200 */
.L_x_17386:
[----:B------:R-:W-:Y:S06]  /*d780*/  BAR.SYNC.DEFER_BLOCKING 0x0 ;  /* 0x0000000000007b1d */ /* 0x000fec0000010000 */
[----:B------:R-:W-:Y:S05]  /*d790*/  @P3 EXIT ;  /* 0x000000000000394d */ /* 0x000fea0003800000 */
[----:B------:R-:W2:Y:S01]  /*d7a0*/  S2UR UR6, SR_CTAID.X ;  /* 0x00000000000679c3 */ /* 0x000ea20000002500 */
[----:B------:R-:W2:Y:S01]  /*d7b0*/  LDCU UR4, c[0x0][0x370] ;  /* 0x00006e00ff0477ac */ /* 0x000ea20008000800 */
[----:B------:R-:W3:Y:S01]  /*d7c0*/  LDCU UR5, c[0x0][0x378] ;  /* 0x00006f00ff0577ac */ /* 0x000ee20008000800 */
[----:B--2---:R-:W-:-:S04]  /*d7d0*/  UIMAD UR4, UR7, UR4, UR6 ;  /* 0x00000004070472a4 */ /* 0x004fc8000f8e0206 */
[----:B---3--:R-:W-:Y:S01]  /*d7e0*/  UIMAD UR4, UR4, UR5, URZ ;  /* 0x00000005040472a4 */ /* 0x008fe2000f8e02ff */
[----:B------:R-:W-:Y:S11]  /*d7f0*/  @P2 EXIT ;  /* 0x000000000000294d */ /* 0x000ff60003800000 */
[----:B------:R-:W2:Y:S01]  /*d800*/  S2R R2, SR_CTAID.Z ;  /* 0x0000000000027919 */ /* 0x000ea20000002700 */
[----:B------:R-:W3:Y:S01]  /*d810*/  LDCU.64 UR6, c[0x0][0x380] ;  /* 0x00007000ff0677ac */ /* 0x000ee20008000a00 */
[----:B------:R-:W-:Y:S02]  /*d820*/  SHF.R.U32.HI R11, RZ, 0x2, R11 ;  /* 0x00000002ff0b7819 */ /* 0x000fe4000001160b */
[----:B01----:R-:W-:Y:S01]  /*d830*/  F2FP.BF16.F32.PACK_AB R0, R5, R0 ;  /* 0x000000000500723e */ /* 0x003fe200000010ff */
[----:B------:R-:W-:Y:S01]  /*d840*/  UIMAD UR5, UR4, 0xc0, URZ ;  /* 0x000000c0040578a4 */ /* 0x000fe2000f8e02ff */
[----:B------:R-:W-:Y:S02]  /*d850*/  F2FP.BF16.F32.PACK_AB R4, R7, R4 ;  /* 0x000000040704723e */ /* 0x000fe400000010ff */
[----:B------:R-:W-:Y:S02]  /*d860*/  PRMT R5, R0, 0x7632, R5 ;  /* 0x0000763200057816 */ /* 0x000fe40000000005 */
[----:B------:R-:W-:-:S02]  /*d870*/  F2FP.BF16.F32.PACK_AB R15, R15, R16 ;  /* 0x000000100f0f723e */ /* 0x000fc400000010ff */
[----:B------:R-:W-:Y:S02]  /*d880*/  F2FP.BF16.F32.PACK_AB R17, R17, R20 ;  /* 0x000000141111723e */ /* 0x000fe400000010ff */
[----:B------:R-:W-:Y:S02]  /*d890*/  F2FP.BF16.F32.PACK_AB R19, R19, R24 ;  /* 0x000000181313723e */ /* 0x000fe400000010ff */
[----:B------:R-:W-:Y:S02]  /*d8a0*/  PRMT R7, R4, 0x7632, R7 ;  /* 0x0000763204077816 */ /* 0x000fe40000000007 */
[----:B------:R-:W-:Y:S02]  /*d8b0*/  F2FP.BF16.F32.PACK_AB R8, R9, R8 ;  /* 0x000000080908723e */ /* 0x000fe400000010ff */
[----:B------:R-:W-:Y:S02]  /*d8c0*/  F2FP.BF16.F32.PACK_AB R12, R13, R12 ;  /* 0x0000000c0d0c723e */ /* 0x000fe400000010ff */
[----:B------:R-:W-:-:S02]  /*d8d0*/  F2FP.BF16.F32.PACK_AB R28, R43, R28 ;  /* 0x0000001c2b1c723e */ /* 0x000fc400000010ff */
[----:B------:R-:W-:Y:S02]  /*d8e0*/  F2FP.BF16.F32.PACK_AB R32, R45, R32 ;  /* 0x000000202d20723e */ /* 0x000fe400000010ff */
[----:B------:R-:W-:Y:S02]  /*d8f0*/  F2FP.BF16.F32.PACK_AB R36, R47, R36 ;  /* 0x000000242f24723e */ /* 0x000fe400000010ff */
[----:B------:R-:W-:Y:S02]  /*d900*/  F2FP.BF16.F32.PACK_AB R6, R49, R6 ;  /* 0x000000063106723e */ /* 0x000fe400000010ff */
[----:B------:R-:W-:Y:S01]  /*d910*/  F2FP.BF16.F32.PACK_AB R38, R51, R38 ;  /* 0x000000263326723e */ /* 0x000fe200000010ff */
[----:B--2---:R-:W-:Y:S01]  /*d920*/  IMAD R2, R2, 0xc0, RZ ;  /* 0x000000c002027824 */ /* 0x004fe200078e02ff */
[----:B------:R-:W-:-:S04]  /*d930*/  PRMT R9, R8, 0x7632, R9 ;  /* 0x0000763208097816 */ /* 0x000fc80000000009 */
        /* <DEDUP_REMOVED lines=38> */
.L_x_17388:
        /* <DEDUP_REMOVED lines=14> */
.L_x_25906:


//--------------------- .text._ZN4vllm25paged_attention_v1_kernelI13__nv_bfloat16S1_Li128ELi32ELi128ELNS_18Fp8KVCacheDataTypeE0ELb1EEEvPT_PKS3_PKT0_S9_ifPKiSB_iPKfiiiSD_SD_iiiii --------------------------
	.section	.text._ZN4vllm25paged_attention_v1_kernelI13__nv_bfloat16S1_Li128ELi32ELi128ELNS_18Fp8KVCacheDataTypeE0ELb1EEEvPT_PKS3_PKT0_S9_ifPKiSB_iPKfiiiSD_SD_iiiii,"ax",@progbits
	.align	128
        .global         _ZN4vllm25paged_attention_v1_kernelI13__nv_bfloat16S1_Li128ELi32ELi128ELNS_18Fp8KVCacheDataTypeE0ELb1EEEvPT_PKS3_PKT0_S9_ifPKiSB_iPKfiiiSD_SD_iiiii
        .type           _ZN4vllm25paged_attention_v1_kernelI13__nv_bfloat16S1_Li128ELi32ELi128ELNS_18Fp8KVCacheDataTypeE0ELb1EEEvPT_PKS3_PKT0_S9_ifPKiSB_iPKfiiiSD_SD_iiiii,@function
        .size           _ZN4vllm25paged_attention_v1_kernelI13__nv_bfloat16S1_Li128ELi32ELi128ELNS_18Fp8KVCacheDataTypeE0ELb1EEEvPT_PKS3_PKT0_S9_ifPKiSB_iPKfiiiSD_SD_iiiii,(.L_x_25907 - _ZN4vllm25paged_attention_v1_kernelI13__nv_bfloat16S1_Li128ELi32ELi128ELNS_18Fp8KVCacheDataTypeE0ELb1EEEvPT_PKS3_PKT0_S9_ifPKiSB_iPKfiiiSD_SD_iiiii)
        .other          _ZN4vllm25paged_attention_v1_kernelI13__nv_bfloat16S1_Li128ELi32ELi128ELNS_18Fp8KVCacheDataTypeE0ELb1EEEvPT_PKS3_PKT0_S9_ifPKiSB_iPKfiiiSD_SD_iiiii,@"STO_CUDA_ENTRY STV_DEFAULT"
_ZN4vllm25paged_attention_v1_kernelI13__nv_bfloat16S1_Li128ELi32ELi128ELNS_18Fp8KVCacheDataTypeE0ELb1EEEvPT_PKS3_PKT0_S9_ifPKiSB_iPKfiiiSD_SD_iiiii:
.text._ZN4vllm25paged_attention_v1_kernelI13__nv_bfloat16S1_Li128ELi32ELi128ELNS_18Fp8KVCacheDataTypeE0ELb1EEEvPT_PKS3_PKT0_S9_ifPKiSB_iPKfiiiSD_SD_iiiii:
[----:B------:R-:W-:Y:S01]  /*0000*/  LDC R1, c[0x0][0x37c] ;  /* 0x0000df00ff017b82 */ /* 0x000fe20000000800 */
[----:B------:R-:W0:Y:S07]  /*0010*/  S2R R21, SR_TID.X ;  /* 0x0000000000157919 */ /* 0x000e2e0000002100 */
[----:B------:R-:W1:Y:S01]  /*0020*/  LDC.64 R2, c[0x0][0x3b0] ;  /* 0x0000ec00ff027b82 */ /* 0x000e620000000a00 */
[----:B------:R-:W2:Y:S01]  /*0030*/  LDCU.64 UR8, c[0x0][0x358] ;  /* 0x00006b00ff0877ac */ /* 0x000ea20008000a00 */
[----:B------:R-:W1:Y:S01]  /*0040*/  S2R R19, SR_CTAID.Y ;  /* 0x0000000000137919 */ /* 0x000e620000002600 */
[----:B------:R-:W3:Y:S01]  /*0050*/  LDCU UR4, c[0x0][0x3c8] ;  /* 0x00007900ff0477ac */ /* 0x000ee20008000800 */
[----:B------:R-:W4:Y:S04]  /*0060*/  S2R R17, SR_CTAID.X ;  /* 0x0000000000117919 */ /* 0x000f280000002500 */
[----:B------:R-:W4:Y:S01]  /*0070*/  LDC.64 R8, c[0x0][0x3c0] ;  /* 0x0000f000ff087b82 */ /* 0x000f220000000a00 */
[----:B------:R-:W1:Y:S01]  /*0080*/  LDCU UR7, c[0x0][0x3ec] ;  /* 0x00007d80ff0777ac */ /* 0x000e620008000800 */
[----:B------:R-:W1:Y:S06]  /*0090*/  LDCU UR12, c[0x0][0x3d0] ;  /* 0x00007a00ff0c77ac */ /* 0x000e6c0008000800 */
[----:B------:R-:W4:Y:S01]  /*00a0*/  LDC R20, c[0x0][0x3a0] ;  /* 0x0000e800ff147b82 */ /* 0x000f220000000800 */
[----:B------:R-:W1:Y:S01]  /*00b0*/  LDCU UR13, c[0x0][0x3cc] ;  /* 0x00007980ff0d77ac */ /* 0x000e620008000800 */
[----:B------:R-:W1:Y:S06]  /*00c0*/  LDCU UR16, c[0x0][0x3a4] ;  /* 0x00007480ff1077ac */ /* 0x000e6c0008000800 */
[----:B------:R-:W4:Y:S01]  /*00d0*/  LDC R16, c[0x0][0x370] ;  /* 0x0000dc00ff107b82 */ /* 0x000f220000000800 */
[----:B------:R-:W1:Y:S01]  /*00e0*/  LDCU.64 UR14, c[0x0][0x390] ;  /* 0x00007200ff0e77ac */ /* 0x000e620008000a00 */
[----:B0-----:R-:W-:-:S06]  /*00f0*/  ISETP.GT.U32.AND P1, PT, R21, 0xf, PT ;  /* 0x0000000f1500780c */ /* 0x001fcc0003f24070 */
[----:B------:R-:W0:Y:S01]  /*0100*/  LDC R25, c[0x0][0x3f4] ;  /* 0x0000fd00ff197b82 */ /* 0x000e220000000800 */
[----:B-1----:R-:W-:-:S05]  /*0110*/  IMAD.WIDE.U32 R2, R19, 0x4, R2 ;  /* 0x0000000413027825 */ /* 0x002fca00078e0002 */
[----:B--2---:R1:W2:Y:S01]  /*0120*/  LDG.E.CONSTANT R0, desc[UR8][R2.64] ;  /* 0x0000000802007981 */ /* 0x0042a2000c1e9900 */
[----:B---3--:R-:W-:Y:S01]  /*0130*/  IMAD R4, R19, UR4, RZ ;  /* 0x0000000413047c24 */ /* 0x008fe2000f8e02ff */
[----:B----4-:R-:W-:Y:S01]  /*0140*/  IABS R13, R20 ;  /* 0x00000014000d7213 */ /* 0x010fe20000000000 */
[----:B------:R-:W3:Y:S01]  /*0150*/  LDC R27, c[0x0][0x3f8] ;  /* 0x0000fe00ff1b7b82 */ /* 0x000ee20000000800 */
[----:B------:R-:W-:Y:S01]  /*0160*/  @!P1 IMAD.SHL.U32 R5, R21, 0x8, RZ ;  /* 0x0000000815059824 */ /* 0x000fe200078e00ff */
[----:B------:R-:W4:Y:S01]  /*0170*/  LDCU UR4, c[0x0][0x3e8] ;  /* 0x00007d00ff0477ac */ /* 0x000f220008000800 */
[----:B------:R-:W-:-:S05]  /*0180*/  @!P1 IMAD.SHL.U32 R6, R17, 0x80, RZ ;  /* 0x0000008011069824 */ /* 0x000fca00078e00ff */
[----:B------:R-:W1:Y:S01]  /*0190*/  @!P1 LDC.64 R10, c[0x0][0x388] ;  /* 0x0000e200ff0a9b82 */ /* 0x000e620000000a00 */
[----:B------:R-:W-:Y:S02]  /*01a0*/  @!P1 IADD3 R5, P0, P2, R5, R4, R6 ;  /* 0x0000000405059210 */ /* 0x000fe40007a1e006 */
[----:B------:R-:W-:-:S04]  /*01b0*/  SHF.R.S32.HI R4, RZ, 0x1f, R4 ;  /* 0x0000001fff047819 */ /* 0x000fc80000011404 */
[----:B------:R-:W-:Y:S02]  /*01c0*/  @!P1 IADD3.X R4, PT, PT, RZ, R4, RZ, P0, P2 ;  /* 0x00000004ff049210 */ /* 0x000fe400007e44ff */
[----:B------:R-:W-:-:S04]  /*01d0*/  ISETP.NE.U32.AND P0, PT, R8, RZ, PT ;  /* 0x000000ff0800720c */ /* 0x000fc80003f05070 */
[----:B------:R-:W-:Y:S02]  /*01e0*/  ISETP.NE.AND.EX P0, PT, R9, RZ, PT, P0 ;  /* 0x000000ff0900720c */ /* 0x000fe40003f05300 */
[C---:B-1----:R-:W-:Y:S01]  /*01f0*/  @!P1 LEA R10, P2, R5.reuse, R10, 0x1 ;  /* 0x0000000a050a9211 */ /* 0x042fe200078408ff */
[----:B------:R-:W1:Y:S10]  /*0200*/  I2F.RP R9, R13 ;  /* 0x0000000d00097306 */ /* 0x000e740000209400 */
[----:B------:R-:W0:Y:S01]  /*0210*/  @P0 LDC.64 R2, c[0x0][0x3c0] ;  /* 0x0000f000ff020b82 */ /* 0x000e220000000a00 */
[----:B------:R-:W-:-:S05]  /*0220*/  @!P1 LEA.HI.X R11, R5, R11, R4, 0x1, P2 ;  /* 0x0000000b050b9211 */ /* 0x000fca00010f0c04 */
[----:B------:R-:W4:Y:S04]  /*0230*/  @!P1 LDG.E.CONSTANT R4, desc[UR8][R10.64] ;  /* 0x000000080a049981 */ /* 0x000f28000c1e9900 */
[----:B------:R-:W4:Y:S04]  /*0240*/  @!P1 LDG.E.CONSTANT R5, desc[UR8][R10.64+0x4] ;  /* 0x000004080a059981 */ /* 0x000f28000c1e9900 */
[----:B------:R-:W4:Y:S04]  /*0250*/  @!P1 LDG.E.CONSTANT R6, desc[UR8][R10.64+0x8] ;  /* 0x000008080a069981 */ /* 0x000f28000c1e9900 */
[----:B------:R-:W4:Y:S01]  /*0260*/  @!P1 LDG.E.CONSTANT R7, desc[UR8][R10.64+0xc] ;  /* 0x00000c080a079981 */ /* 0x000f22000c1e9900 */
[----:B-1----:R-:W1:Y:S01]  /*0270*/  MUFU.RCP R9, R9 ;  /* 0x0000000900097308 */ /* 0x002e620000001000 */
[----:B------:R-:W-:-:S02]  /*0280*/  IMAD.MOV.U32 R8, RZ, RZ, RZ ;  /* 0x000000ffff087224 */ /* 0x000fc400078e00ff */
[----:B0-----:R-:W-:-:S05]  /*0290*/  @P0 IMAD.WIDE.U32 R2, R17, 0x4, R2 ;  /* 0x0000000411020825 */ /* 0x001fca00078e0002 */
[----:B------:R0:W5:Y:S01]  /*02a0*/  @P0 LDG.E.CONSTANT R8, desc[UR8][R2.64] ;  /* 0x0000000802080981 */ /* 0x000162000c1e9900 */
[----:B------:R-:W-:Y:S01]  /*02b0*/  BSSY.RECONVERGENT B0, `(.L_x_17389) ;  /* 0x000031b000007945 */ /* 0x000fe20003800200 */
[----:B-1----:R-:W-:Y:S02]  /*02c0*/  IADD3 R12, PT, PT, R9, 0xffffffe, RZ ;  /* 0x0ffffffe090c7810 */ /* 0x002fe40007ffe0ff */
[----:B0-----:R-:W-:Y:S02]  /*02d0*/  IABS R2, R16 ;  /* 0x0000001000027213 */ /* 0x001fe40000000000 */
[----:B------:R-:W0:Y:S01]  /*02e0*/  F2I.FTZ.U32.TRUNC.NTZ R11, R12 ;  /* 0x0000000c000b7305 */ /* 0x000e22000021f000 */
[----:B------:R-:W-:Y:S01]  /*02f0*/  IABS R9, R25 ;  /* 0x0000001900097213 */ /* 0x000fe20000000000 */
[----:B0-----:R-:W-:-:S04]  /*0300*/  IMAD.MOV R10, RZ, RZ, -R11 ;  /* 0x000000ffff0a7224 */ /* 0x001fc800078e0a0b */
[----:B------:R-:W-:Y:S02]  /*0310*/  IMAD R15, R10, R13, RZ ;  /* 0x0000000d0a0f7224 */ /* 0x000fe400078e02ff */
[----:B------:R-:W-:-:S04]  /*0320*/  IMAD.MOV.U32 R10, RZ, RZ, RZ ;  /* 0x000000ffff0a7224 */ /* 0x000fc800078e00ff */
        /* <DEDUP_REMOVED lines=9> */
[----:B------:R-:W-:Y:S01]  /*03c0*/  LOP3.LUT R2, R16, R20, RZ, 0x3c, !PT ;  /* 0x0000001410027212 */ /* 0x000fe200078e3cff */
[----:B------:R-:W0:Y:S03]  /*03d0*/  I2F.RP R13, R9 ;  /* 0x00000009000d7306 */ /* 0x000e260000209400 */
[----:B------:R-:W-:-:S07]  /*03e0*/  ISETP.GE.AND P3, PT, R2, RZ, PT ;  /* 0x000000ff0200720c */ /* 0x000fce0003f66270 */
[----:B------:R-:W-:-:S04]  /*03f0*/  @P0 VIADD R10, R10, 0x1 ;  /* 0x000000010a0a0836 */ /* 0x000fc80000000000 */
[----:B------:R-:W-:Y:S01]  /*0400*/  IMAD.MOV.U32 R18, RZ, RZ, R10 ;  /* 0x000000ffff127224 */ /* 0x000fe200078e000a */
[----:B0-----:R-:W0:Y:S04]  /*0410*/  MUFU.RCP R13, R13 ;  /* 0x0000000d000d7308 */ /* 0x001e280000001000 */
[----:B------:R-:W-:Y:S02]  /*0420*/  @!P3 IADD3 R18, PT, PT, RZ, -R18, RZ ;  /* 0x80000012ff12b210 */ /* 0x000fe40007ffe0ff */
[----:B------:R-:W-:-:S04]  /*0430*/  @!P2 LOP3.LUT R18, RZ, R20, RZ, 0x33, !PT ;  /* 0x00000014ff12a212 */ /* 0x000fc800078e33ff */
[----:B------:R-:W-:-:S04]  /*0440*/  IABS R23, R18 ;  /* 0x0000001200177213 */ /* 0x000fc80000000000 */
[----:B------:R-:W1:Y:S01]  /*0450*/  I2F.RP R12, R23 ;  /* 0x00000017000c7306 */ /* 0x000e620000209400 */
[----:B0-----:R-:W-:-:S07]  /*0460*/  VIADD R10, R13, 0xffffffe ;  /* 0x0ffffffe0d0a7836 */ /* 0x001fce0000000000 */
[----:B------:R0:W3:Y:S08]  /*0470*/  F2I.FTZ.U32.TRUNC.NTZ R11, R10 ;  /* 0x0000000a000b7305 */ /* 0x0000f0000021f000 */
[----:B-1----:R-:W1:Y:S01]  /*0480*/  MUFU.RCP R12, R12 ;  /* 0x0000000c000c7308 */ /* 0x002e620000001000 */
[----:B0-----:R-:W-:Y:S02]  /*0490*/  IMAD.MOV.U32 R10, RZ, RZ, RZ ;  /* 0x000000ffff0a7224 */ /* 0x001fe400078e00ff */
[----:B---3--:R-:W-:-:S05]  /*04a0*/  IMAD R13, R11, R9, RZ ;  /* 0x000000090b0d7224 */ /* 0x008fca00078e02ff */
[----:B------:R-:W-:Y:S01]  /*04b0*/  IADD3 R13, PT, PT, RZ, -R13, RZ ;  /* 0x8000000dff0d7210 */ /* 0x000fe20007ffe0ff */
[----:B-1----:R-:W-:Y:S01]  /*04c0*/  VIADD R2, R12, 0xffffffe ;  /* 0x0ffffffe0c027836 */ /* 0x002fe20000000000 */
[----:B------:R-:W-:-:S03]  /*04d0*/  IABS R12, R17 ;  /* 0x00000011000c7213 */ /* 0x000fc60000000000 */
[----:B------:R-:W-:Y:S01]  /*04e0*/  IMAD.HI.U32 R10, R11, R13, R10 ;  /* 0x0000000d0b0a7227 */ /* 0x000fe200078e000a */
[----:B------:R0:W1:Y:S03]  /*04f0*/  F2I.FTZ.U32.TRUNC.NTZ R3, R2 ;  /* 0x0000000200037305 */ /* 0x000066000021f000 */
[----:B0-----:R-:W-:Y:S02]  /*0500*/  HFMA2 R2, -RZ, RZ, 0, 0 ;  /* 0x00000000ff027431 */ /* 0x001fe400000001ff */
[----:B-1----:R-:W-:-:S04]  /*0510*/  IMAD.MOV R14, RZ, RZ, -R3 ;  /* 0x000000ffff0e7224 */ /* 0x002fc800078e0a03 */
[----:B------:R-:W-:Y:S01]  /*0520*/  IMAD R15, R14, R23, RZ ;  /* 0x000000170e0f7224 */ /* 0x000fe200078e02ff */
[----:B------:R-:W-:-:S03]  /*0530*/  IABS R14, R18 ;  /* 0x00000012000e7213 */ /* 0x000fc60000000000 */
[----:B------:R-:W-:Y:S02]  /*0540*/  IMAD.HI.U32 R3, R3, R15, R2 ;  /* 0x0000000f03037227 */ /* 0x000fe400078e0002 */
[----:B------:R-:W0:Y:S02]  /*0550*/  @!P1 S2R R15, SR_CgaCtaId ;  /* 0x00000000000f9919 */ /* 0x000e240000008800 */
[----:B------:R-:W-:Y:S02]  /*0560*/  IMAD.MOV.U32 R2, RZ, RZ, R12 ;  /* 0x000000ffff027224 */ /* 0x000fe400078e000c */
        /* <DEDUP_REMOVED lines=9> */
[----:B0-----:R-:W-:Y:S01]  /*0600*/  @!P1 LEA R2, R15, R2, 0x18 ;  /* 0x000000020f029211 */ /* 0x001fe200078ec0ff */
[----:B------:R-:W-:-:S04]  /*0610*/  IMAD.MOV.U32 R15, RZ, RZ, -0x800001 ;  /* 0xff7fffffff0f7424 */ /* 0x000fc800078e00ff */
[----:B------:R-:W-:Y:S02]  /*0620*/  @!P1 IMAD R2, R21, 0x10, R2 ;  /* 0x0000001015029824 */ /* 0x000fe400078e0202 */
[----:B------:R-:W-:Y:S01]  /*0630*/  @P2 VIADD R3, R3, 0x1 ;  /* 0x0000000103032836 */ /* 0x000fe20000000000 */
[----:B------:R-:W-:Y:S01]  /*0640*/  ISETP.GE.AND P2, PT, R27, RZ, PT ;  /* 0x000000ff1b00720c */ /* 0x000fe20003f46270 */
[----:B--2---:R-:W-:-:S05]  /*0650*/  VIADD R12, R0, 0xffffffff ;  /* 0xffffffff000c7836 */ /* 0x004fca0000000000 */
[----:B------:R-:W-:Y:S02]  /*0660*/  IABS R14, R12 ;  /* 0x0000000c000e7213 */ /* 0x000fe40000000000 */
[----:B------:R-:W-:-:S03]  /*0670*/  LOP3.LUT R12, R12, R25, RZ, 0x3c, !PT ;  /* 0x000000190c0c7212 */ /* 0x000fc600078e3cff */
        /* <DEDUP_REMOVED lines=17> */
[----:B----4-:R0:W-:Y:S01]  /*0790*/  @!P1 STS.128 [R2], R4 ;  /* 0x0000000402009388 */ /* 0x0101e20000000c00 */
[----:B------:R-:W-:Y:S01]  /*07a0*/  BAR.SYNC.DEFER_BLOCKING 0x0 ;  /* 0x0000000000007b1d */ /* 0x000fe20000010000 */
[-C--:B------:R-:W-:Y:S01]  /*07b0*/  ISETP.GE.U32.AND P1, PT, R14, R9.reuse, PT ;  /* 0x000000090e00720c */ /* 0x080fe20003f26070 */
[----:B------:R-:W-:Y:S01]  /*07c0*/  @P2 IMAD R14, R16, UR4, R17 ;  /* 0x00000004100e2c24 */ /* 0x000fe2000f8e0211 */
[----:B------:R-:W-:Y:S02]  /*07d0*/  SHF.R.U32.HI R17, RZ, 0x5, R21 ;  /* 0x00000005ff117819 */ /* 0x000fe40000011615 */
[----:B------:R-:W-:Y:S01]  /*07e0*/  MOV R16, R9 ;  /* 0x0000000900107202 */ /* 0x000fe20000000f00 */
[----:B------:R-:W-:Y:S02]  /*07f0*/  @P2 IMAD R14, R14, R27, 0x1 ;  /* 0x000000010e0e2424 */ /* 0x000fe400078e021b */
[----:B0-----:R-:W-:-:S06]  /*0800*/  @!P2 IMAD R2, R20, UR4, R11 ;  /* 0x000000041402ac24 */ /* 0x001fcc000f8e020b */
[----:B------:R-:W-:Y:S02]  /*0810*/  @P1 IADD3 R13, PT, PT, R13, 0x1, RZ ;  /* 0x000000010d0d1810 */ /* 0x000fe40007ffe0ff */
[----:B------:R-:W-:Y:S01]  /*0820*/  ISETP.GE.AND P1, PT, R17, R12, PT ;  /* 0x0000000c1100720c */ /* 0x000fe20003f26270 */
[----:B------:R-:W-:Y:S02]  /*0830*/  @!P2 IMAD.MOV R2, RZ, RZ, -R2 ;  /* 0x000000ffff02a224 */ /* 0x000fe400078e0a02 */
[----:B------:R-:W-:Y:S01]  /*0840*/  @!P3 IMAD.MOV R13, RZ, RZ, -R13 ;  /* 0x000000ffff0db224 */ /* 0x000fe200078e0a0d */
[----:B------:R-:W-:Y:S01]  /*0850*/  @!P0 LOP3.LUT R13, RZ, R25, RZ, 0x33, !PT ;  /* 0x00000019ff0d8212 */ /* 0x000fe200078e33ff */
[----:B------:R-:W-:-:S08]  /*0860*/  @!P2 IMAD R14, R27, R2, 0x1 ;  /* 0x000000011b0ea424 */ /* 0x000fd000078e0202 */
[----:B------:R-:W-:Y:S05]  /*0870*/  @P1 BRA `(.L_x_17390) ;  /* 0x0000002800f81947 */ /* 0x000fea0003800000 */
[----:B------:R-:W0:Y:S01]  /*0880*/  S2UR UR5, SR_CgaCtaId ;  /* 0x00000000000579c3 */ /* 0x000e220000008800 */
[----:B------:R-:W-:Y:S01]  /*0890*/  UMOV UR4, 0x400 ;  /* 0x0000040000047882 */ /* 0x000fe20000000000 */
[----:B------:R-:W1:Y:S01]  /*08a0*/  LDCU UR6, c[0x0][0x3b8] ;  /* 0x00007700ff0677ac */ /* 0x000e620008000800 */
[----:B------:R-:W-:Y:S01]  /*08b0*/  SHF.R.U32.HI R2, RZ, 0x3, R21 ;  /* 0x00000003ff027819 */ /* 0x000fe20000011615 */
[C---:B------:R-:W-:Y:S01]  /*08c0*/  IMAD.SHL.U32 R4, R21.reuse, 0x4, RZ ;  /* 0x0000000415047824 */ /* 0x040fe200078e00ff */
[----:B------:R-:W-:Y:S01]  /*08d0*/  IADD3 R100, PT, PT, -R0, R21, RZ ;  /* 0x0000001500647210 */ /* 0x000fe20007ffe1ff */
[----:B------:R-:W2:Y:S01]  /*08e0*/  LDCU.64 UR10, c[0x0][0x3a8] ;  /* 0x00007500ff0a77ac */ /* 0x000ea20008000a00 */
[----:B------:R-:W-:Y:S01]  /*08f0*/  LOP3.LUT R2, R2, 0x7c, RZ, 0xc0, !PT ;  /* 0x0000007c02027812 */ /* 0x000fe200078ec0ff */
[----:B------:R-:W-:Y:S01]  /*0900*/  IMAD.MOV.U32 R3, RZ, RZ, RZ ;  /* 0x000000ffff037224 */ /* 0x000fe200078e00ff */
[----:B------:R-:W-:Y:S01]  /*0910*/  LOP3.LUT R4, R4, 0x7c, RZ, 0xc0, !PT ;  /* 0x0000007c04047812 */ /* 0x000fe200078ec0ff */
[----:B------:R-:W-:-:S02]  /*0920*/  VIADD R18, R21, 0x1 ;  /* 0x0000000115127836 */ /* 0x000fc40000000000 */
[----:B------:R-:W-:Y:S02]  /*0930*/  IMAD.MOV.U32 R15, RZ, RZ, -0x800001 ;  /* 0xff7fffffff0f7424 */ /* 0x000fe400078e00ff */
[----:B------:R-:W-:Y:S02]  /*0940*/  IMAD R4, R17, 0x80, R4 ;  /* 0x0000008011047824 */ /* 0x000fe400078e0204 */
[----:B-1----:R-:W-:Y:S01]  /*0950*/  IMAD R5, R19, UR6, RZ ;  /* 0x0000000613057c24 */ /* 0x002fe2000f8e02ff */
[----:B------:R-:W-:Y:S01]  /*0960*/  LOP3.LUT R19, R21, 0x3e0, RZ, 0xc0, !PT ;  /* 0x000003e015137812 */ /* 0x000fe200078ec0ff */
[----:B0-----:R-:W-:Y:S02]  /*0970*/  ULEA UR17, UR5, UR4, 0x18 ;  /* 0x0000000405117291 */ /* 0x001fe4000f8ec0ff */
[----:B------:R-:W-:Y:S01]  /*0980*/  IMAD.WIDE R2, R5, 0x4, R2 ;  /* 0x0000000405027825 */ /* 0x000fe200078e0202 */
[----:B------:R-:W-:Y:S01]  /*0990*/  UIADD3 UR4, UPT, UPT, UR4, 0x120, URZ ;  /* 0x0000012004047890 */ /* 0x000fe2000fffe0ff */
[----:B------:R-:W-:-:S03]  /*09a0*/  LOP3.LUT R19, R19, 0x1, RZ, 0xfc, !PT ;  /* 0x0000000113137812 */ /* 0x000fc600078efcff */
[----:B------:R-:W-:Y:S01]  /*09b0*/  ULEA UR4, UR5, UR4, 0x18 ;  /* 0x0000000405047291 */ /* 0x000fe2000f8ec0ff */
[----:B--2---:R-:W-:Y:S01]  /*09c0*/  IADD3 R6, P0, PT, R2, UR10, RZ ;  /* 0x0000000a02067c10 */ /* 0x004fe2000ff1e0ff */
[----:B------:R-:W0:Y:S03]  /*09d0*/  LDS.128 R24, [UR17+0x60] ;  /* 0x00006011ff187984 */ /* 0x000e260008000c00 */
[----:B------:R-:W-:Y:S01]  /*09e0*/  IADD3.X R7, PT, PT, R3, UR11, RZ, P0, !PT ;  /* 0x0000000b03077c10 */ /* 0x000fe200087fe4ff */
[----:B------:R-:W-:Y:S01]  /*09f0*/  VIADD R20, R4, UR4 ;  /* 0x0000000404147c36 */ /* 0x000fe20008000000 */
        /* <DEDUP_REMOVED lines=9> */
[----:B------:R-:W4:Y:S01]  /*0a90*/  LDS.128 R56, [UR17] ;  /* 0x00000011ff387984 */ /* 0x000f220008000c00 */
        /* <DEDUP_REMOVED lines=11> */
[----:B------:R-:W0:Y:S01]  /*0b50*/  LDS.128 R80, [UR17+0x40] ;  /* 0x00004011ff507984 */ /* 0x000e220008000c00 */
[----:B--2---:R-:W-:Y:S02]  /*0b60*/  PRMT R109, R32, 0x7632, R109 ;  /* 0x00007632206d7816 */ /* 0x004fe4000000006d */
[----:B------:R-:W-:Y:S01]  /*0b70*/  PRMT R110, R33, 0x7632, R110 ;  /* 0x00007632216e7816 */ /* 0x000fe2000000006e */
[----:B------:R-:W2:Y:S01]  /*0b80*/  LDS.128 R84, [UR17+0x50] ;  /* 0x00005011ff547984 */ /* 0x000ea20008000c00 */
[----:B------:R-:W-:Y:S02]  /*0b90*/  PRMT R111, R34, 0x7632, R111 ;  /* 0x00007632226f7816 */ /* 0x000fe4000000006f */
[----:B------:R-:W-:Y:S02]  /*0ba0*/  PRMT R112, R35, 0x7632, R112 ;  /* 0x0000763223707816 */ /* 0x000fe40000000070 */
[----:B---3--:R-:W-:-:S02]  /*0bb0*/  PRMT R113, R36, 0x7632, R113 ;  /* 0x0000763224717816 */ /* 0x008fc40000000071 */
        /* <DEDUP_REMOVED lines=26> */
[----:B012---:R-:W-:-:S07]  /*0d60*/  PRMT R140, R79, 0x7632, R140 ;  /* 0x000076324f8c7816 */ /* 0x007fce000000008c */
.L_x_17393:
[----:B------:R-:W0:Y:S01]  /*0d70*/  LDC R88, c[0x0][0x3f0] ;  /* 0x0000fc00ff587b82 */ /* 0x000e220000000800 */
[----:B------:R-:W-:Y:S01]  /*0d80*/  IADD3 R2, PT, PT, R19, -0x1, RZ ;  /* 0xffffffff13027810 */ /* 0x000fe20007ffe0ff */
        /* <DEDUP_REMOVED lines=80> */
[C---:B------:R-:W-:Y:S01]  /*1290*/  IMAD.U32 R88, R64.reuse, 0x10000, RZ ;  /* 0x0001000040587824 */ /* 0x040fe200078e00ff */
[----:B------:R-:W-:-:S02]  /*12a0*/  PRMT R145, R64, 0x7632, R145 ;  /* 0x0000763240917816 */ /* 0x000fc40000000091 */
[----:B------:R-:W-:Y:S01]  /*12b0*/  PRMT R146, R56, 0x7632, R146 ;  /* 0x0000763238927816 */ /* 0x000fe20000000092 */
[----:B------:R-:W-:Y:S02]  /*12c0*/  IMAD.U32 R153, R75, 0x10000, RZ ;  /* 0x000100004b997824 */ /* 0x000fe400078e00ff */
[C---:B--2---:R-:W-:Y:S01]  /*12d0*/  IMAD.U32 R143, R142.reuse, 0x10000, RZ ;  /* 0x000100008e8f7824 */ /* 0x044fe200078e00ff */
[----:B------:R-:W-:Y:S01]  /*12e0*/  PRMT R144, R142, 0x7632, R144 ;  /* 0x000076328e907816 */ /* 0x000fe20000000090 */
[----:B------:R-:W-:Y:S02]  /*12f0*/  IMAD.U32 R142, R56, 0x10000, RZ ;  /* 0x00010000388e7824 */ /* 0x000fe400078e00ff */
[----:B------:R-:W-:Y:S01]  /*1300*/  FMUL.FTZ R149, R88, R143 ;  /* 0x0000008f58957220 */ /* 0x000fe20000410000 */
[----:B------:R-:W-:Y:S01]  /*1310*/  SHF.L.U32 R143, R145, 0x10, RZ ;  /* 0x00000010918f7819 */ /* 0x000fe200000006ff */
[C---:B---3--:R-:W-:Y:S01]  /*1320*/  IMAD.U32 R145, R23.reuse, 0x10000, RZ ;  /* 0x0001000017917824 */ /* 0x048fe200078e00ff */
[----:B------:R-:W-:Y:S01]  /*1330*/  PRMT R88, R23, 0x7632, R88 ;  /* 0x0000763217587816 */ /* 0x000fe20000000058 */
[----:B------:R-:W-:Y:S01]  /*1340*/  IMAD.U32 R144, R144, 0x10000, RZ ;  /* 0x0001000090907824 */ /* 0x000fe200078e00ff */
[----:B------:R-:W2:Y:S01]  /*1350*/  LDG.E.CONSTANT R23, desc[UR8][R2.64+0xa00] ;  /* 0x000a000802177981 */ /* 0x000ea2000c1e9900 */
[----:B------:R-:W-:Y:S01]  /*1360*/  FFMA.FTZ R142, R142, R145, R149 ;  /* 0x000000918e8e7223 */ /* 0x000fe20000010095 */
[----:B------:R-:W-:Y:S01]  /*1370*/  SHF.L.U32 R88, R88, 0x10, RZ ;  /* 0x0000001058587819 */ /* 0x000fe200000006ff */
[----:B------:R-:W-:Y:S01]  /*1380*/  FMUL.FTZ R144, R143, R144 ;  /* 0x000000908f907220 */ /* 0x000fe20000410000 */
[----:B------:R-:W-:Y:S01]  /*1390*/  IMAD.U32 R143, R146, 0x10000, RZ ;  /* 0x00010000928f7824 */ /* 0x000fe200078e00ff */
[----:B----4-:R-:W-:Y:S01]  /*13a0*/  SHF.L.U32 R145, R89, 0x10, RZ ;  /* 0x0000001059917819 */ /* 0x010fe200000006ff */
[----:B------:R-:W-:-:S02]  /*13b0*/  IMAD.U32 R146, R65, 0x10000, RZ ;  /* 0x0001000041927824 */ /* 0x000fc400078e00ff */
[----:B------:R-:W-:Y:S02]  /*13c0*/  IMAD.U32 R149, R148, 0x10000, RZ ;  /* 0x0001000094957824 */ /* 0x000fe400078e00ff */
[----:B------:R-:W-:Y:S01]  /*13d0*/  FFMA.FTZ R143, R143, R88, R144 ;  /* 0x000000588f8f7223 */ /* 0x000fe20000010090 */
[----:B------:R-:W-:Y:S01]  /*13e0*/  IMAD.U32 R144, R57, 0x10000, RZ ;  /* 0x0001000039907824 */ /* 0x000fe200078e00ff */
[----:B------:R-:W-:Y:S01]  /*13f0*/  PRMT R88, R65, 0x7632, R88 ;  /* 0x0000763241587816 */ /* 0x000fe20000000058 */
[----:B------:R-:W-:Y:S01]  /*1400*/  FMUL.FTZ R149, R146, R149 ;  /* 0x0000009592957220 */ /* 0x000fe20000410000 */
[----:B------:R-:W-:-:S03]  /*1410*/  PRMT R148, R148, 0x7632, R148 ;  /* 0x0000763294947816 */ /* 0x000fc60000000094 */
[----:B------:R-:W-:Y:S01]  /*1420*/  FFMA.FTZ R144, R144, R145, R149 ;  /* 0x0000009190907223 */ /* 0x000fe20000010095 */
[----:B------:R-:W-:Y:S02]  /*1430*/  IMAD.U32 R145, R88, 0x10000, RZ ;  /* 0x0001000058917824 */ /* 0x000fe400078e00ff */
[----:B------:R-:W3:Y:S01]  /*1440*/  LDG.E.CONSTANT R88, desc[UR8][R2.64+0xa04] ;  /* 0x000a040802587981 */ /* 0x000ee2000c1e9900 */
[----:B------:R-:W-:Y:S01]  /*1450*/  IMAD.U32 R148, R148, 0x10000, RZ ;  /* 0x0001000094947824 */ /* 0x000fe200078e00ff */
[----:B------:R-:W-:Y:S01]  /*1460*/  SHF.L.U32 R151, R147, 0x10, RZ ;  /* 0x0000001093977819 */ /* 0x000fe200000006ff */
[----:B------:R-:W-:Y:S01]  /*1470*/  IMAD.U32 R146, R66, 0x10000, RZ ;  /* 0x0001000042927824 */ /* 0x000fe200078e00ff */
[----:B------:R-:W-:Y:S01]  /*1480*/  PRMT R89, R89, 0x7632, R89 ;  /* 0x0000763259597816 */ /* 0x000fe20000000059 */
[----:B------:R-:W-:Y:S01]  /*1490*/  FMUL.FTZ R149, R145, R148 ;  /* 0x0000009491957220 */ /* 0x000fe20000410000 */
[----:B------:R-:W-:Y:S01]  /*14a0*/  PRMT R147, R57, 0x7632, R147 ;  /* 0x0000763239937816 */ /* 0x000fe20000000093 */
[----:B------:R-:W-:Y:S01]  /*14b0*/  FMUL.FTZ R150, R146, R151 ;  /* 0x0000009792967220 */ /* 0x000fe20000410000 */
[----:B------:R-:W-:Y:S01]  /*14c0*/  SHF.L.U32 R148, R90, 0x10, RZ ;  /* 0x000000105a947819 */ /* 0x000fe200000006ff */
[----:B------:R-:W-:-:S02]  /*14d0*/  IMAD.U32 R145, R58, 0x10000, RZ ;  /* 0x000100003a917824 */ /* 0x000fc400078e00ff */
[----:B------:R-:W-:Y:S02]  /*14e0*/  IMAD.U32 R89, R89, 0x10000, RZ ;  /* 0x0001000059597824 */ /* 0x000fe400078e00ff */
[----:B------:R-:W-:Y:S02]  /*14f0*/  IMAD.U32 R146, R147, 0x10000, RZ ;  /* 0x0001000093927824 */ /* 0x000fe400078e00ff */
[----:B------:R-:W-:Y:S01]  /*1500*/  FFMA.FTZ R145, R145, R148, R150 ;  /* 0x0000009491917223 */ /* 0x000fe20000010096 */
[----:B------:R-:W-:Y:S02]  /*1510*/  PRMT R148, R66, 0x7632, R148 ;  /* 0x0000763242947816 */ /* 0x000fe40000000094 */
[----:B------:R-:W-:Y:S01]  /*1520*/  PRMT R147, R147, 0x7632, R147 ;  /* 0x0000763293937816 */ /* 0x000fe20000000093 */
[----:B------:R-:W-:Y:S01]  /*1530*/  FFMA.FTZ R146, R146, R89, R149 ;  /* 0x0000005992927223 */ /* 0x000fe20000010095 */
[----:B------:R-:W-:Y:S01]  /*1540*/  PRMT R150, R58, 0x7632, R150 ;  /* 0x000076323a967816 */ /* 0x000fe20000000096 */
[----:B------:R-:W4:Y:S01]  /*1550*/  LDG.E.CONSTANT R89, desc[UR8][R2.64+0xa08] ;  /* 0x000a080802597981 */ /* 0x000f22000c1e9900 */
[----:B------:R-:W-:Y:S01]  /*1560*/  PRMT R90, R90, 0x7632, R90 ;  /* 0x000076325a5a7816 */ /* 0x000fe2000000005a */
[----:B------:R-:W-:-:S02]  /*1570*/  IMAD.U32 R148, R148, 0x10000, RZ ;  /* 0x0001000094947824 */ /* 0x000fc400078e00ff */
[----:B------:R-:W-:Y:S01]  /*1580*/  IMAD.U32 R149, R147, 0x10000, RZ ;  /* 0x0001000093957824 */ /* 0x000fe200078e00ff */
[----:B------:R-:W-:Y:S01]  /*1590*/  SHF.L.U32 R90, R90, 0x10, RZ ;  /* 0x000000105a5a7819 */ /* 0x000fe200000006ff */
[----:B------:R-:W-:Y:S01]  /*15a0*/  IMAD.U32 R151, R141, 0x10000, RZ ;  /* 0x000100008d977824 */ /* 0x000fe200078e00ff */
[C---:B------:R-:W-:Y:S01]  /*15b0*/  PRMT R141, R67.reuse, 0x7632, R141 ;  /* 0x00007632438d7816 */ /* 0x040fe2000000008d */
[----:B------:R-:W-:Y:S02]  /*15c0*/  IMAD.U32 R147, R150, 0x10000, RZ ;  /* 0x0001000096937824 */ /* 0x000fe400078e00ff */
[----:B------:R-:W-:Y:S01]  /*15d0*/  FMUL.FTZ R148, R148, R149 ;  /* 0x0000009594947220 */ /* 0x000fe20000410000 */
[----:B------:R-:W-:Y:S01]  /*15e0*/  IMAD.U32 R150, R67, 0x10000, RZ ;  /* 0x0001000043967824 */ /* 0x000fe200078e00ff */
[----:B------:R-:W-:Y:S02]  /*15f0*/  SHF.L.U32 R149, R91, 0x10, RZ ;  /* 0x000000105b957819 */ /* 0x000fe400000006ff */
[----:B------:R-:W-:Y:S01]  /*1600*/  FFMA.FTZ R147, R147, R90, R148 ;  /* 0x0000005a93937223 */ /* 0x000fe20000010094 */
[----:B------:R-:W-:Y:S01]  /*1610*/  PRMT R91, R141, 0x7632, R91 ;  /* 0x000076328d5b7816 */ /* 0x000fe2000000005b */
[----:B------:R-:W-:-:S02]  /*1620*/  IMAD.U32 R148, R59, 0x10000, RZ ;  /* 0x000100003b947824 */ /* 0x000fc400078e00ff */
[----:B------:R-:W-:Y:S01]  /*1630*/  FMUL.FTZ R151, R150, R151 ;  /* 0x0000009796977220 */ /* 0x000fe20000410000 */
[----:B------:R-:W4:Y:S01]  /*1640*/  LDG.E.CONSTANT R90, desc[UR8][R2.64+0xa0c] ;  /* 0x000a0c08025a7981 */ /* 0x000f22000c1e9900 */
[----:B------:R-:W-:Y:S02]  /*1650*/  IMAD.U32 R141, R141, 0x10000, RZ ;  /* 0x000100008d8d7824 */ /* 0x000fe400078e00ff */
[----:B------:R-:W-:Y:S01]  /*1660*/  FFMA.FTZ R148, R148, R149, R151 ;  /* 0x0000009594947223 */ /* 0x000fe20000010097 */
[----:B------:R-:W-:Y:S01]  /*1670*/  IMAD.U32 R150, R91, 0x10000, RZ ;  /* 0x000100005b967824 */ /* 0x000fe200078e00ff */
[----:B------:R-:W-:Y:S02]  /*1680*/  PRMT R149, R59, 0x7632, R149 ;  /* 0x000076323b957816 */ /* 0x000fe40000000095 */
[----:B------:R-:W-:Y:S01]  /*1690*/  PRMT R91, R91, 0x7632, R91 ;  /* 0x000076325b5b7816 */ /* 0x000fe2000000005b */
[----:B------:R-:W-:Y:S02]  /*16a0*/  FMUL.FTZ R152, R141, R150 ;  /* 0x000000968d987220 */ /* 0x000fe40000410000 */
[----:B------:R-:W-:Y:S01]  /*16b0*/  IMAD.U32 R141, R149, 0x10000, RZ ;  /* 0x00010000958d7824 */ /* 0x000fe200078e00ff */
[----:B------:R-:W-:Y:S01]  /*16c0*/  SHF.L.U32 R150, R91, 0x10, RZ ;  /* 0x000000105b967819 */ /* 0x000fe200000006ff */
[----:B------:R-:W-:Y:S01]  /*16d0*/  IMAD.U32 R149, R68, 0x10000, RZ ;  /* 0x0001000044957824 */ /* 0x000fe200078e00ff */
[----:B------:R-:W4:Y:S03]  /*16e0*/  LDG.E.CONSTANT R91, desc[UR8][R2.64+0xc00] ;  /* 0x000c0008025b7981 */ /* 0x000f26000c1e9900 */
[----:B------:R-:W-:Y:S01]  /*16f0*/  FFMA.FTZ R141, R141, R150, R152 ;  /* 0x000000968d8d7223 */ /* 0x000fe20000010098 */
[C---:B------:R-:W-:Y:S01]  /*1700*/  IMAD.U32 R150, R93.reuse, 0x10000, RZ ;  /* 0x000100005d967824 */ /* 0x040fe200078e00ff */
[----:B------:R-:W-:-:S03]  /*1710*/  PRMT R93, R93, 0x7632, R93 ;  /* 0x000076325d5d7816 */ /* 0x000fc6000000005d */
[----:B------:R-:W-:Y:S01]  /*1720*/  FFMA.FTZ R142, R149, R150, R142 ;  /* 0x00000096958e7223 */ /* 0x000fe2000001008e */
[----:B------:R-:W-:Y:S02]  /*1730*/  PRMT R150, R68, 0x7632, R150 ;  /* 0x0000763244967816 */ /* 0x000fe40000000096 */
[----:B------:R-:W-:Y:S02]  /*1740*/  SHF.L.U32 R149, R93, 0x10, RZ ;  /* 0x000000105d957819 */ /* 0x000fe400000006ff */
[----:B------:R-:W4:Y:S01]  /*1750*/  LDG.E.CONSTANT R93, desc[UR8][R2.64+0xc04] ;  /* 0x000c0408025d7981 */ /* 0x000f22000c1e9900 */
[----:B------:R-:W-:-:S04]  /*1760*/  IMAD.U32 R150, R150, 0x10000, RZ ;  /* 0x0001000096967824 */ /* 0x000fc800078e00ff */
[----:B------:R-:W-:Y:S01]  /*1770*/  FFMA.FTZ R143, R150, R149, R143 ;  /* 0x00000095968f7223 */ /* 0x000fe2000001008f */
[----:B------:R-:W-:Y:S02]  /*1780*/  PRMT R149, R69, 0x7632, R149 ;  /* 0x0000763245957816 */ /* 0x000fe40000000095 */
[----:B------:R-:W-:-:S03]  /*1790*/  PRMT R150, R95, 0x7632, R150 ;  /* 0x000076325f967816 */ /* 0x000fc60000000096 */
[----:B------:R-:W-:Y:S02]  /*17a0*/  IMAD.U32 R149, R149, 0x10000, RZ ;  /* 0x0001000095957824 */ /* 0x000fe400078e00ff */
[----:B------:R-:W-:Y:S02]  /*17b0*/  IMAD.U32 R150, R150, 0x10000, RZ ;  /* 0x0001000096967824 */ /* 0x000fe400078e00ff */
[----:B------:R-:W-:Y:S02]  /*17c0*/  IMAD.U32 R151, R95, 0x10000, RZ ;  /* 0x000100005f977824 */ /* 0x000fe400078e00ff */
[----:B------:R-:W-:Y:S01]  /*17d0*/  FFMA.FTZ R146, R149, R150, R146 ;  /* 0x0000009695927223 */ /* 0x000fe20000010092 */
[----:B------:R-:W-:Y:S02]  /*17e0*/  PRMT R150, R70, 0x7632, R150 ;  /* 0x0000763246967816 */ /* 0x000fe40000000096 */
[----:B------:R-:W-:Y:S02]  /*17f0*/  PRMT R149, R98, 0x7632, R149 ;  /* 0x0000763262957816 */ /* 0x000fe40000000095 */
[----:B------:R-:W-:Y:S01]  /*1800*/  SHF.L.U32 R95, R69, 0x10, RZ ;  /* 0x00000010455f7819 */ /* 0x000fe200000006ff */
[----:B------:R-:W-:-:S02]  /*1810*/  IMAD.U32 R150, R150, 0x10000, RZ ;  /* 0x0001000096967824 */ /* 0x000fc400078e00ff */
[----:B------:R-:W-:Y:S02]  /*1820*/  IMAD.U32 R149, R149, 0x10000, RZ ;  /* 0x0001000095957824 */ /* 0x000fe400078e00ff */
[----:B------:R-:W-:Y:S02]  /*1830*/  FFMA.FTZ R144, R95, R151, R144 ;  /* 0x000000975f907223 */ /* 0x000fe40000010090 */
[----:B------:R-:W4:Y:S01]  /*1840*/  LDG.E.CONSTANT R95, desc[UR8][R2.64+0xc08] ;  /* 0x000c0808025f7981 */ /* 0x000f22000c1e9900 */
[----:B------:R-:W-:Y:S01]  /*1850*/  FFMA.FTZ R147, R150, R149, R147 ;  /* 0x0000009596937223 */ /* 0x000fe20000010093 */
[----:B------:R-:W-:Y:S02]  /*1860*/  IMAD.U32 R149, R71, 0x10000, RZ ;  /* 0x0001000047957824 */ /* 0x000fe400078e00ff */
[----:B------:R-:W-:Y:S02]  /*1870*/  IMAD.U32 R150, R99, 0x10000, RZ ;  /* 0x0001000063967824 */ /* 0x000fe400078e00ff */
[----:B------:R-:W-:Y:S01]  /*1880*/  IMAD.U32 R151, R98, 0x10000, RZ ;  /* 0x0001000062977824 */ /* 0x000fe200078e00ff */
[----:B------:R-:W-:Y:S01]  /*1890*/  SHF.L.U32 R98, R70, 0x10, RZ ;  /* 0x0000001046627819 */ /* 0x000fe200000006ff */
[----:B------:R-:W-:Y:S01]  /*18a0*/  FFMA.FTZ R148, R149, R150, R148 ;  /* 0x0000009695947223 */ /* 0x000fe20000010094 */
[----:B------:R-:W-:-:S02]  /*18b0*/  PRMT R150, R71, 0x7632, R150 ;  /* 0x0000763247967816 */ /* 0x000fc40000000096 */
[----:B------:R-:W-:Y:S01]  /*18c0*/  PRMT R99, R99, 0x7632, R99 ;  /* 0x0000763263637816 */ /* 0x000fe20000000063 */
[----:B------:R-:W-:Y:S02]  /*18d0*/  FFMA.FTZ R145, R98, R151, R145 ;  /* 0x0000009762917223 */ /* 0x000fe40000010091 */
[----:B------:R-:W4:Y:S01]  /*18e0*/  LDG.E.CONSTANT R98, desc[UR8][R2.64+0xc0c] ;  /* 0x000c0c0802627981 */ /* 0x000f22000c1e9900 */
[----:B------:R-:W-:Y:S01]  /*18f0*/  SHF.L.U32 R149, R99, 0x10, RZ ;  /* 0x0000001063957819 */ /* 0x000fe200000006ff */
[----:B------:R-:W-:Y:S01]  /*1900*/  IMAD.U32 R150, R150, 0x10000, RZ ;  /* 0x0001000096967824 */ /* 0x000fe200078e00ff */
[----:B------:R-:W-:Y:S01]  /*1910*/  PRMT R152, R72, 0x7632, R152 ;  /* 0x0000763248987816 */ /* 0x000fe20000000098 */
[----:B------:R-:W4:Y:S02]  /*1920*/  LDG.E.CONSTANT R99, desc[UR8][R2.64+0xe00] ;  /* 0x000e000802637981 */ /* 0x000f24000c1e9900 */
[----:B------:R-:W-:Y:S01]  /*1930*/  FFMA.FTZ R149, R150, R149, R141 ;  /* 0x0000009596957223 */ /* 0x000fe2000001008d */
[C---:B------:R-:W-:Y:S01]  /*1940*/  IMAD.U32 R150, R97.reuse, 0x10000, RZ ;  /* 0x0001000061967824 */ /* 0x040fe200078e00ff */
[----:B------:R-:W-:Y:S01]  /*1950*/  PRMT R97, R97, 0x7632, R97 ;  /* 0x0000763261617816 */ /* 0x000fe20000000061 */
[----:B------:R-:W-:-:S02]  /*1960*/  IMAD.U32 R141, R72, 0x10000, RZ ;  /* 0x00010000488d7824 */ /* 0x000fc400078e00ff */
[----:B------:R-:W-:Y:S01]  /*1970*/  IMAD.U32 R152, R152, 0x10000, RZ ;  /* 0x0001000098987824 */ /* 0x000fe200078e00ff */
[----:B------:R-:W-:Y:S01]  /*1980*/  SHF.L.U32 R97, R97, 0x10, RZ ;  /* 0x0000001061617819 */ /* 0x000fe200000006ff */
[----:B------:R-:W-:Y:S01]  /*1990*/  FFMA.FTZ R150, R141, R150, R142 ;  /* 0x000000968d967223 */ /* 0x000fe2000001008e */
[----:B------:R-:W-:Y:S01]  /*19a0*/  IMAD.U32 R141, R73, 0x10000, RZ ;  /* 0x00010000498d7824 */ /* 0x000fe200078e00ff */
[----:B------:R-:W4:Y:S02]  /*19b0*/  LDG.E.CONSTANT R142, desc[UR8][R2.64+0xe04] ;  /* 0x000e0408028e7981 */ /* 0x000f24000c1e9900 */
[----:B------:R-:W-:Y:S01]  /*19c0*/  FFMA.FTZ R151, R152, R97, R143 ;  /* 0x0000006198977223 */ /* 0x000fe2000001008f */
[C---:B------:R-:W-:Y:S01]  /*19d0*/  IMAD.U32 R143, R96.reuse, 0x10000, RZ ;  /* 0x00010000608f7824 */ /* 0x040fe200078e00ff */
[----:B------:R-:W-:Y:S01]  /*19e0*/  PRMT R96, R96, 0x7632, R96 ;  /* 0x0000763260607816 */ /* 0x000fe20000000060 */
[----:B------:R-:W4:Y:S02]  /*19f0*/  LDG.E.CONSTANT R97, desc[UR8][R2.64+0xe08] ;  /* 0x000e080802617981 */ /* 0x000f24000c1e9900 */
[----:B------:R-:W-:Y:S01]  /*1a00*/  FFMA.FTZ R144, R141, R143, R144 ;  /* 0x0000008f8d907223 */ /* 0x000fe20000010090 */
[----:B------:R-:W-:Y:S01]  /*1a10*/  PRMT R141, R73, 0x7632, R141 ;  /* 0x00007632498d7816 */ /* 0x000fe2000000008d */
[----:B------:R-:W4:Y:S01]  /*1a20*/  LDG.E.CONSTANT R143, desc[UR8][R2.64+0xe0c] ;  /* 0x000e0c08028f7981 */ /* 0x000f22000c1e9900 */
[----:B------:R-:W-:-:S03]  /*1a30*/  SHF.L.U32 R96, R96, 0x10, RZ ;  /* 0x0000001060607819 */ /* 0x000fc600000006ff */
[----:B------:R-:W-:-:S04]  /*1a40*/  IMAD.U32 R141, R141, 0x10000, RZ ;  /* 0x000100008d8d7824 */ /* 0x000fc800078e00ff */
[----:B------:R-:W-:Y:S01]  /*1a50*/  FFMA.FTZ R146, R141, R96, R146 ;  /* 0x000000608d927223 */ /* 0x000fe20000010092 */
[----:B------:R-:W-:Y:S02]  /*1a60*/  IMAD.U32 R96, R74, 0x10000, RZ ;  /* 0x000100004a607824 */ /* 0x000fe400078e00ff */
[----:B------:R-:W-:-:S04]  /*1a70*/  IMAD.U32 R141, R4, 0x10000, RZ ;  /* 0x00010000048d7824 */ /* 0x000fc800078e00ff */
[----:B------:R-:W-:Y:S01]  /*1a80*/  FFMA.FTZ R145, R96, R141, R145 ;  /* 0x0000008d60917223 */ /* 0x000fe20000010091 */
[----:B------:R-:W-:Y:S01]  /*1a90*/  PRMT R96, R4, 0x7632, R96 ;  /* 0x0000763204607816 */ /* 0x000fe20000000060 */
[----:B------:R-:W4:Y:S01]  /*1aa0*/  LDG.E.CONSTANT R141, desc[UR8][R2.64+0x1000] ;  /* 0x00100008028d7981 */ /* 0x000f22000c1e9900 */
[----:B------:R-:W-:Y:S02]  /*1ab0*/  PRMT R4, R74, 0x7632, R4 ;  /* 0x000076324a047816 */ /* 0x000fe40000000004 */
[----:B------:R-:W-:-:S03]  /*1ac0*/  SHF.L.U32 R96, R96, 0x10, RZ ;  /* 0x0000001060607819 */ /* 0x000fc600000006ff */
[----:B------:R-:W-:-:S04]  /*1ad0*/  IMAD.U32 R4, R4, 0x10000, RZ ;  /* 0x0001000004047824 */ /* 0x000fc800078e00ff */
[----:B------:R-:W-:Y:S01]  /*1ae0*/  FFMA.FTZ R147, R4, R96, R147 ;  /* 0x0000006004937223 */ /* 0x000fe20000010093 */
[C---:B------:R-:W-:Y:S01]  /*1af0*/  IMAD.U32 R4, R94.reuse, 0x10000, RZ ;  /* 0x000100005e047824 */ /* 0x040fe200078e00ff */
[----:B------:R-:W-:Y:S02]  /*1b00*/  PRMT R96, R94, 0x7632, R96 ;  /* 0x000076325e607816 */ /* 0x000fe40000000060 */
[----:B------:R-:W-:Y:S02]  /*1b10*/  PRMT R94, R75, 0x7632, R94 ;  /* 0x000076324b5e7816 */ /* 0x000fe4000000005e */
[----:B------:R-:W-:-:S03]  /*1b20*/  SHF.L.U32 R96, R96, 0x10, RZ ;  /* 0x0000001060607819 */ /* 0x000fc600000006ff */
[----:B------:R-:W-:Y:S02]  /*1b30*/  IMAD.U32 R94, R94, 0x10000, RZ ;  /* 0x000100005e5e7824 */ /* 0x000fe400078e00ff */
[----:B------:R-:W-:Y:S01]  /*1b40*/  FFMA.FTZ R148, R153, R4, R148 ;  /* 0x0000000499947223 */ /* 0x000fe20000010094 */
[----:B------:R-:W-:Y:S01]  /*1b50*/  IMAD.U32 R153, R80, 0x10000, RZ ;  /* 0x0001000050997824 */ /* 0x000fe200078e00ff */
[----:B------:R-:W4:Y:S01]  /*1b60*/  LDG.E.CONSTANT R4, desc[UR8][R2.64+0x1004] ;  /* 0x0010040802047981 */ /* 0x000f22000c1e9900 */
[----:B------:R-:W-:Y:S01]  /*1b70*/  FFMA.FTZ R149, R94, R96, R149 ;  /* 0x000000605e957223 */ /* 0x000fe20000010095 */
[C---:B------:R-:W-:Y:S01]  /*1b80*/  IMAD.U32 R94, R5.reuse, 0x10000, RZ ;  /* 0x00010000055e7824 */ /* 0x040fe200078e00ff */
[----:B------:R-:W-:-:S03]  /*1b90*/  PRMT R5, R5, 0x7632, R5 ;  /* 0x0000763205057816 */ /* 0x000fc60000000005 */
[----:B------:R-:W-:Y:S01]  /*1ba0*/  FFMA.FTZ R150, R153, R94, R150 ;  /* 0x0000005e99967223 */ /* 0x000fe20000010096 */
[----:B------:R-:W-:Y:S02]  /*1bb0*/  PRMT R94, R80, 0x7632, R94 ;  /* 0x00007632505e7816 */ /* 0x000fe4000000005e */
[----:B------:R-:W-:-:S03]  /*1bc0*/  SHF.L.U32 R5, R5, 0x10, RZ ;  /* 0x0000001005057819 */ /* 0x000fc600000006ff */
[----:B------:R-:W-:Y:S02]  /*1bd0*/  IMAD.U32 R94, R94, 0x10000, RZ ;  /* 0x000100005e5e7824 */ /* 0x000fe400078e00ff */
[----:B------:R-:W-:Y:S02]  /*1be0*/  IMAD.U32 R153, R81, 0x10000, RZ ;  /* 0x0001000051997824 */ /* 0x000fe400078e00ff */
[----:B------:R-:W-:Y:S01]  /*1bf0*/  FFMA.FTZ R151, R94, R5, R151 ;  /* 0x000000055e977223 */ /* 0x000fe20000010097 */
[----:B------:R-:W-:Y:S01]  /*1c00*/  IMAD.U32 R94, R21, 0x10000, RZ ;  /* 0x00010000155e7824 */ /* 0x000fe200078e00ff */
[----:B------:R-:W-:Y:S01]  /*1c10*/  PRMT R21, R81, 0x7632, R21 ;  /* 0x0000763251157816 */ /* 0x000fe20000000015 */
[----:B------:R-:W4:Y:S02]  /*1c20*/  LDG.E.CONSTANT R5, desc[UR8][R2.64+0x1008] ;  /* 0x0010080802057981 */ /* 0x000f24000c1e9900 */
[----:B------:R-:W-:Y:S01]  /*1c30*/  FFMA.FTZ R144, R153, R94, R144 ;  /* 0x0000005e99907223 */ /* 0x000fe20000010090 */
[C---:B------:R-:W-:Y:S01]  /*1c40*/  PRMT R94, R21.reuse, 0x7632, R94 ;  /* 0x00007632155e7816 */ /* 0x040fe2000000005e */
[----:B------:R-:W-:-:S03]  /*1c50*/  IMAD.U32 R21, R21, 0x10000, RZ ;  /* 0x0001000015157824 */ /* 0x000fc600078e00ff */
[----:B------:R-:W-:-:S05]  /*1c60*/  SHF.L.U32 R94, R94, 0x10, RZ ;  /* 0x000000105e5e7819 */ /* 0x000fca00000006ff */
[----:B------:R-:W-:Y:S02]  /*1c70*/  FFMA.FTZ R146, R21, R94, R146 ;  /* 0x0000005e15927223 */ /* 0x000fe40000010092 */
[----:B------:R-:W4:Y:S01]  /*1c80*/  LDG.E.CONSTANT R21, desc[UR8][R2.64+0x100c] ;  /* 0x00100c0802157981 */ /* 0x000f22000c1e9900 */
[----:B------:R-:W-:Y:S02]  /*1c90*/  IMAD.U32 R94, R82, 0x10000, RZ ;  /* 0x00010000525e7824 */ /* 0x000fe400078e00ff */
[----:B------:R-:W-:Y:S01]  /*1ca0*/  IMAD.U32 R96, R92, 0x10000, RZ ;  /* 0x000100005c607824 */ /* 0x000fe200078e00ff */
[----:B------:R-:W-:-:S03]  /*1cb0*/  PRMT R92, R82, 0x7632, R92 ;  /* 0x00007632525c7816 */ /* 0x000fc6000000005c */
[----:B------:R-:W-:Y:S01]  /*1cc0*/  FFMA.FTZ R145, R94, R96, R145 ;  /* 0x000000605e917223 */ /* 0x000fe20000010091 */
[C---:B------:R-:W-:Y:S01]  /*1cd0*/  PRMT R94, R92.reuse, 0x7632, R94 ;  /* 0x000076325c5e7816 */ /* 0x040fe2000000005e */
[----:B------:R-:W-:-:S03]  /*1ce0*/  IMAD.U32 R92, R92, 0x10000, RZ ;  /* 0x000100005c5c7824 */ /* 0x000fc600078e00ff */
[----:B------:R-:W-:-:S05]  /*1cf0*/  SHF.L.U32 R94, R94, 0x10, RZ ;  /* 0x000000105e5e7819 */ /* 0x000fca00000006ff */
[----:B------:R-:W-:Y:S01]  /*1d00*/  FFMA.FTZ R147, R92, R94, R147 ;  /* 0x0000005e5c937223 */ /* 0x000fe20000010093 */
[C---:B------:R-:W-:Y:S01]  /*1d10*/  IMAD.U32 R92, R22.reuse, 0x10000, RZ ;  /* 0x00010000165c7824 */ /* 0x040fe200078e00ff */
[----:B------:R-:W-:Y:S02]  /*1d20*/  PRMT R94, R22, 0x7632, R94 ;  /* 0x00007632165e7816 */ /* 0x000fe4000000005e */
[----:B------:R-:W4:Y:S01]  /*1d30*/  LDG.E.CONSTANT R22, desc[UR8][R2.64+0x1200] ;  /* 0x0012000802167981 */ /* 0x000f22000c1e9900 */
[----:B------:R-:W-:-:S04]  /*1d40*/  IMAD.U32 R153, R83, 0x10000, RZ ;  /* 0x0001000053997824 */ /* 0x000fc800078e00ff */
[----:B------:R-:W-:Y:S01]  /*1d50*/  FFMA.FTZ R148, R153, R92, R148 ;  /* 0x0000005c99947223 */ /* 0x000fe20000010094 */
[----:B------:R-:W-:Y:S01]  /*1d60*/  PRMT R92, R83, 0x7632, R92 ;  /* 0x00007632535c7816 */ /* 0x000fe2000000005c */
[----:B------:R-:W-:-:S03]  /*1d70*/  IMAD.U32 R94, R94, 0x10000, RZ ;  /* 0x000100005e5e7824 */ /* 0x000fc600078e00ff */
[----:B------:R-:W-:Y:S01]  /*1d80*/  SHF.L.U32 R92, R92, 0x10, RZ ;  /* 0x000000105c5c7819 */ /* 0x000fe200000006ff */
[----:B------:R-:W-:-:S04]  /*1d90*/  IMAD.U32 R153, R84, 0x10000, RZ ;  /* 0x0001000054997824 */ /* 0x000fc800078e00ff */
[----:B------:R-:W-:Y:S01]  /*1da0*/  FFMA.FTZ R149, R92, R94, R149 ;  /* 0x0000005e5c957223 */ /* 0x000fe20000010095 */
[C---:B--2---:R-:W-:Y:S02]  /*1db0*/  SHF.L.U32 R92, R23.reuse, 0x10, RZ ;  /* 0x00000010175c7819 */ /* 0x044fe400000006ff */
[----:B------:R-:W-:Y:S02]  /*1dc0*/  PRMT R94, R23, 0x7632, R94 ;  /* 0x00007632175e7816 */ /* 0x000fe4000000005e */
[----:B------:R-:W2:Y:S01]  /*1dd0*/  LDG.E.CONSTANT R23, desc[UR8][R2.64+0x1204] ;  /* 0x0012040802177981 */ /* 0x000ea2000c1e9900 */
[----:B------:R-:W-:Y:S01]  /*1de0*/  FFMA.FTZ R150, R153, R92, R150 ;  /* 0x0000005c99967223 */ /* 0x000fe20000010096 */
[----:B------:R-:W-:Y:S01]  /*1df0*/  PRMT R92, R84, 0x7632, R92 ;  /* 0x00007632545c7816 */ /* 0x000fe2000000005c */
[----:B------:R-:W-:-:S04]  /*1e00*/  IMAD.U32 R94, R94, 0x10000, RZ ;  /* 0x000100005e5e7824 */ /* 0x000fc800078e00ff */
[----:B------:R-:W-:Y:S01]  /*1e10*/  IMAD.U32 R92, R92, 0x10000, RZ ;  /* 0x000100005c5c7824 */ /* 0x000fe200078e00ff */
[----:B------:R-:W-:-:S03]  /*1e20*/  SHF.L.U32 R153, R85, 0x10, RZ ;  /* 0x0000001055997819 */ /* 0x000fc600000006ff */
[----:B------:R-:W-:Y:S01]  /*1e30*/  FFMA.FTZ R151, R92, R94, R151 ;  /* 0x0000005e5c977223 */ /* 0x000fe20000010097 */
[----:B---3--:R-:W-:-:S04]  /*1e40*/  IMAD.U32 R92, R88, 0x10000, RZ ;  /* 0x00010000585c7824 */ /* 0x008fc800078e00ff */
[----:B------:R-:W-:Y:S01]  /*1e50*/  FFMA.FTZ R144, R153, R92, R144 ;  /* 0x0000005c99907223 */ /* 0x000fe20000010090 */
[----:B------:R-:W-:Y:S02]  /*1e60*/  PRMT R153, R85, 0x7632, R153 ;  /* 0x0000763255997816 */ /* 0x000fe40000000099 */
[----:B------:R-:W-:Y:S02]  /*1e70*/  PRMT R92, R88, 0x7632, R92 ;  /* 0x00007632585c7816 */ /* 0x000fe4000000005c */
[----:B------:R-:W3:Y:S01]  /*1e80*/  LDG.E.CONSTANT R88, desc[UR8][R2.64+0x1208] ;  /* 0x0012080802587981 */ /* 0x000ee2000c1e9900 */
[----:B------:R-:W-:Y:S01]  /*1e90*/  IMAD.U32 R153, R153, 0x10000, RZ ;  /* 0x0001000099997824 */ /* 0x000fe200078e00ff */
[----:B------:R-:W-:-:S05]  /*1ea0*/  SHF.L.U32 R92, R92, 0x10, RZ ;  /* 0x000000105c5c7819 */ /* 0x000fca00000006ff */
[----:B------:R-:W-:Y:S01]  /*1eb0*/  FFMA.FTZ R146, R153, R92, R146 ;  /* 0x0000005c99927223 */ /* 0x000fe20000010092 */
[----:B------:R-:W-:Y:S02]  /*1ec0*/  IMAD.U32 R92, R86, 0x10000, RZ ;  /* 0x00010000565c7824 */ /* 0x000fe400078e00ff */
[----:B----4-:R-:W-:-:S04]  /*1ed0*/  IMAD.U32 R94, R89, 0x10000, RZ ;  /* 0x00010000595e7824 */ /* 0x010fc800078e00ff */
[----:B------:R-:W-:Y:S01]  /*1ee0*/  FFMA.FTZ R145, R92, R94, R145 ;  /* 0x0000005e5c917223 */ /* 0x000fe20000010091 */
[----:B------:R-:W-:Y:S02]  /*1ef0*/  PRMT R92, R86, 0x7632, R92 ;  /* 0x00007632565c7816 */ /* 0x000fe4000000005c */
[----:B------:R-:W-:Y:S02]  /*1f00*/  PRMT R94, R89, 0x7632, R94 ;  /* 0x00007632595e7816 */ /* 0x000fe4000000005e */
[----:B------:R-:W-:Y:S01]  /*1f10*/  SHF.L.U32 R92, R92, 0x10, RZ ;  /* 0x000000105c5c7819 */ /* 0x000fe200000006ff */
[----:B------:R-:W-:Y:S01]  /*1f20*/  IMAD.U32 R153, R87, 0x10000, RZ ;  /* 0x0001000057997824 */ /* 0x000fe200078e00ff */
[----:B------:R-:W4:Y:S01]  /*1f30*/  LDG.E.CONSTANT R89, desc[UR8][R2.64+0x120c] ;  /* 0x00120c0802597981 */ /* 0x000f22000c1e9900 */
[----:B------:R-:W-:-:S04]  /*1f40*/  IMAD.U32 R94, R94, 0x10000, RZ ;  /* 0x000100005e5e7824 */ /* 0x000fc800078e00ff */
[----:B------:R-:W-:Y:S01]  /*1f50*/  FFMA.FTZ R147, R92, R94, R147 ;  /* 0x0000005e5c937223 */ /* 0x000fe20000010093 */
[C---:B------:R-:W-:Y:S02]  /*1f60*/  SHF.L.U32 R92, R90.reuse, 0x10, RZ ;  /* 0x000000105a5c7819 */ /* 0x040fe400000006ff */
        /* <DEDUP_REMOVED lines=8> */
[----:B------:R-:W-:-:S04]  /*1ff0*/  IMAD.U32 R92, R91, 0x10000, RZ ;  /* 0x000100005b5c7824 */ /* 0x000fc800078e00ff */
[----:B------:R-:W-:Y:S01]  /*2000*/  FFMA.FTZ R150, R153, R92, R150 ;  /* 0x0000005c99967223 */ /* 0x000fe20000010096 */
[----:B------:R-:W-:Y:S02]  /*2010*/  PRMT R92, R91, 0x7632, R92 ;  /* 0x000076325b5c7816 */ /* 0x000fe4000000005c */
[----:B------:R-:W2:Y:S03]  /*2020*/  LDG.E.CONSTANT R91, desc[UR8][R2.64+0x1404] ;  /* 0x00140408025b7981 */ /* 0x000ea6000c1e9900 */
[----:B------:R-:W-:Y:S01]  /*2030*/  IMAD.U32 R94, R92, 0x10000, RZ ;  /* 0x000100005c5e7824 */ /* 0x000fe200078e00ff */
[----:B------:R-:W-:-:S05]  /*2040*/  SHF.L.U32 R92, R101, 0x10, RZ ;  /* 0x00000010655c7819 */ /* 0x000fca00000006ff */
[----:B------:R-:W-:Y:S01]  /*2050*/  FFMA.FTZ R151, R92, R94, R151 ;  /* 0x0000005e5c977223 */ /* 0x000fe20000010097 */
[C---:B------:R-:W-:Y:S01]  /*2060*/  IMAD.U32 R92, R93.reuse, 0x10000, RZ ;  /* 0x000100005d5c7824 */ /* 0x040fe200078e00ff */
[----:B------:R-:W-:-:S04]  /*2070*/  PRMT R93, R93, 0x7632, R93 ;  /* 0x000076325d5d7816 */ /* 0x000fc8000000005d */
[----:B------:R-:W-:Y:S01]  /*2080*/  SHF.L.U32 R94, R93, 0x10, RZ ;  /* 0x000000105d5e7819 */ /* 0x000fe200000006ff */
[----:B------:R-:W-:Y:S02]  /*2090*/  IMAD.U32 R93, R102, 0x10000, RZ ;  /* 0x00010000665d7824 */ /* 0x000fe400078e00ff */
[----:B------:R-:W-:Y:S02]  /*20a0*/  IMAD.U32 R153, R25, 0x10000, RZ ;  /* 0x0001000019997824 */ /* 0x000fe400078e00ff */
[----:B------:R-:W-:Y:S01]  /*20b0*/  FFMA.FTZ R146, R93, R94, R146 ;  /* 0x0000005e5d927223 */ /* 0x000fe20000010092 */
[----:B------:R-:W-:Y:S02]  /*20c0*/  IMAD.U32 R94, R26, 0x10000, RZ ;  /* 0x000100001a5e7824 */ /* 0x000fe400078e00ff */
[----:B------:R-:W-:Y:S02]  /*20d0*/  FFMA.FTZ R144, R153, R92, R144 ;  /* 0x0000005c99907223 */ /* 0x000fe40000010090 */
[----:B------:R-:W2:Y:S01]  /*20e0*/  LDG.E.CONSTANT R92, desc[UR8][R2.64+0x1408] ;  /* 0x00140808025c7981 */ /* 0x000ea2000c1e9900 */
[----:B------:R-:W-:-:S02]  /*20f0*/  SHF.L.U32 R93, R95, 0x10, RZ ;  /* 0x000000105f5d7819 */ /* 0x000fc400000006ff */
[----:B------:R-:W-:-:S03]  /*2100*/  PRMT R95, R95, 0x7632, R95 ;  /* 0x000076325f5f7816 */ /* 0x000fc6000000005f */
[----:B------:R-:W-:Y:S01]  /*2110*/  FFMA.FTZ R145, R94, R93, R145 ;  /* 0x0000005d5e917223 */ /* 0x000fe20000010091 */
[----:B------:R-:W-:Y:S01]  /*2120*/  IMAD.U32 R94, R103, 0x10000, RZ ;  /* 0x00010000675e7824 */ /* 0x000fe200078e00ff */
[----:B------:R-:W2:Y:S01]  /*2130*/  LDG.E.CONSTANT R93, desc[UR8][R2.64+0x140c] ;  /* 0x00140c08025d7981 */ /* 0x000ea2000c1e9900 */
[----:B------:R-:W-:-:S04]  /*2140*/  IMAD.U32 R95, R95, 0x10000, RZ ;  /* 0x000100005f5f7824 */ /* 0x000fc800078e00ff */
[----:B------:R-:W-:Y:S01]  /*2150*/  FFMA.FTZ R147, R94, R95, R147 ;  /* 0x0000005f5e937223 */ /* 0x000fe20000010093 */
[----:B------:R-:W-:Y:S01]  /*2160*/  SHF.L.U32 R95, R27, 0x10, RZ ;  /* 0x000000101b5f7819 */ /* 0x000fe200000006ff */
[C---:B------:R-:W-:Y:S01]  /*2170*/  IMAD.U32 R96, R98.reuse, 0x10000, RZ ;  /* 0x0001000062607824 */ /* 0x040fe200078e00ff */
[----:B------:R-:W-:Y:S01]  /*2180*/  PRMT R94, R98, 0x7632, R94 ;  /* 0x00007632625e7816 */ /* 0x000fe2000000005e */
[----:B------:R-:W-:Y:S02]  /*2190*/  IMAD.U32 R98, R104, 0x10000, RZ ;  /* 0x0001000068627824 */ /* 0x000fe400078e00ff */
[----:B------:R-:W-:Y:S01]  /*21a0*/  FFMA.FTZ R148, R95, R96, R148 ;  /* 0x000000605f947223 */ /* 0x000fe20000010094 */
[----:B------:R-:W-:Y:S02]  /*21b0*/  SHF.L.U32 R95, R94, 0x10, RZ ;  /* 0x000000105e5f7819 */ /* 0x000fe400000006ff */
[----:B------:R-:W2:Y:S03]  /*21c0*/  LDG.E.CONSTANT R94, desc[UR8][R2.64+0x1600] ;  /* 0x00160008025e7981 */ /* 0x000ea6000c1e9900 */
[----:B------:R-:W-:Y:S01]  /*21d0*/  FFMA.FTZ R98, R98, R95, R149 ;  /* 0x0000005f62627223 */ /* 0x000fe20000010095 */
[----:B------:R-:W-:Y:S01]  /*21e0*/  PRMT R95, R99, 0x7632, R95 ;  /* 0x00007632635f7816 */ /* 0x000fe2000000005f */
[----:B------:R-:W-:-:S04]  /*21f0*/  IMAD.U32 R96, R105, 0x10000, RZ ;  /* 0x0001000069607824 */ /* 0x000fc800078e00ff */
[----:B------:R-:W-:Y:S01]  /*2200*/  IMAD.U32 R149, R95, 0x10000, RZ ;  /* 0x000100005f957824 */ /* 0x000fe200078e00ff */
[----:B------:R-:W-:Y:S01]  /*2210*/  SHF.L.U32 R95, R28, 0x10, RZ ;  /* 0x000000101c5f7819 */ /* 0x000fe200000006ff */
[----:B------:R-:W-:Y:S02]  /*2220*/  IMAD.U32 R99, R99, 0x10000, RZ ;  /* 0x0001000063637824 */ /* 0x000fe400078e00ff */
[----:B------:R-:W-:Y:S01]  /*2230*/  FFMA.FTZ R151, R96, R149, R151 ;  /* 0x0000009560977223 */ /* 0x000fe20000010097 */
[----:B------:R-:W-:Y:S01]  /*2240*/  PRMT R96, R142, 0x7632, R96 ;  /* 0x000076328e607816 */ /* 0x000fe20000000060 */
[----:B------:R-:W-:Y:S02]  /*2250*/  FFMA.FTZ R150, R95, R99, R150 ;  /* 0x000000635f967223 */ /* 0x000fe40000010096 */
[----:B------:R-:W2:Y:S01]  /*2260*/  LDG.E.CONSTANT R95, desc[UR8][R2.64+0x1604] ;  /* 0x00160408025f7981 */ /* 0x000ea2000c1e9900 */
[----:B------:R-:W-:Y:S01]  /*2270*/  SHF.L.U32 R96, R96, 0x10, RZ ;  /* 0x0000001060607819 */ /* 0x000fe200000006ff */
[----:B------:R-:W-:-:S02]  /*2280*/  IMAD.U32 R99, R106, 0x10000, RZ ;  /* 0x000100006a637824 */ /* 0x000fc400078e00ff */
[----:B------:R-:W-:Y:S02]  /*2290*/  IMAD.U32 R142, R142, 0x10000, RZ ;  /* 0x000100008e8e7824 */ /* 0x000fe400078e00ff */
[----:B------:R-:W-:Y:S02]  /*22a0*/  IMAD.U32 R153, R29, 0x10000, RZ ;  /* 0x000100001d997824 */ /* 0x000fe400078e00ff */
[----:B------:R-:W-:Y:S01]  /*22b0*/  FFMA.FTZ R152, R99, R96, R146 ;  /* 0x0000006063987223 */ /* 0x000fe20000010092 */
[----:B------:R-:W-:Y:S01]  /*22c0*/  PRMT R99, R97, 0x7632, R99 ;  /* 0x0000763261637816 */ /* 0x000fe20000000063 */
[----:B------:R-:W2:Y:S01]  /*22d0*/  LDG.E.CONSTANT R96, desc[UR8][R2.64+0x1608] ;  /* 0x0016080802607981 */ /* 0x000ea2000c1e9900 */
[----:B------:R-:W-:Y:S01]  /*22e0*/  FFMA.FTZ R153, R153, R142, R144 ;  /* 0x0000008e99997223 */ /* 0x000fe20000010090 */
[----:B------:R-:W-:Y:S02]  /*22f0*/  SHF.L.U32 R142, R107, 0x10, RZ ;  /* 0x000000106b8e7819 */ /* 0x000fe400000006ff */
[----:B------:R-:W-:Y:S01]  /*2300*/  IMAD.U32 R99, R99, 0x10000, RZ ;  /* 0x0001000063637824 */ /* 0x000fe200078e00ff */
[----:B------:R-:W-:Y:S01]  /*2310*/  SHF.L.U32 R97, R97, 0x10, RZ ;  /* 0x0000001061617819 */ /* 0x000fe200000006ff */
[----:B------:R-:W-:-:S02]  /*2320*/  IMAD.U32 R154, R30, 0x10000, RZ ;  /* 0x000100001e9a7824 */ /* 0x000fc400078e00ff */
[----:B------:R-:W-:Y:S01]  /*2330*/  FFMA.FTZ R149, R142, R99, R147 ;  /* 0x000000638e957223 */ /* 0x000fe20000010093 */
[----:B------:R-:W-:Y:S01]  /*2340*/  PRMT R99, R143, 0x7632, R99 ;  /* 0x000076328f637816 */ /* 0x000fe20000000063 */
[----:B------:R-:W-:Y:S01]  /*2350*/  FFMA.FTZ R154, R154, R97, R145 ;  /* 0x000000619a9a7223 */ /* 0x000fe20000010091 */
[----:B------:R-:W-:Y:S01]  /*2360*/  SHF.L.U32 R157, R31, 0x10, RZ ;  /* 0x000000101f9d7819 */ /* 0x000fe200000006ff */
[----:B------:R-:W2:Y:S01]  /*2370*/  LDG.E.CONSTANT R97, desc[UR8][R2.64+0x160c] ;  /* 0x00160c0802617981 */ /* 0x000ea2000c1e9900 */
[----:B------:R-:W-:Y:S02]  /*2380*/  IMAD.U32 R143, R143, 0x10000, RZ ;  /* 0x000100008f8f7824 */ /* 0x000fe400078e00ff */
[----:B------:R-:W-:Y:S01]  /*2390*/  IMAD.U32 R142, R99, 0x10000, RZ ;  /* 0x00010000638e7824 */ /* 0x000fe200078e00ff */
[----:B------:R-:W-:Y:S01]  /*23a0*/  SHF.L.U32 R146, R33, 0x10, RZ ;  /* 0x0000001021927819 */ /* 0x000fe200000006ff */
[----:B------:R-:W-:Y:S02]  /*23b0*/  IMAD.U32 R99, R108, 0x10000, RZ ;  /* 0x000100006c637824 */ /* 0x000fe400078e00ff */
[----:B------:R-:W-:Y:S01]  /*23c0*/  FFMA.FTZ R157, R157, R143, R148 ;  /* 0x0000008f9d9d7223 */ /* 0x000fe20000010094 */
[----:B------:R-:W-:Y:S01]  /*23d0*/  IMAD.U32 R143, R32, 0x10000, RZ ;  /* 0x00010000208f7824 */ /* 0x000fe200078e00ff */
[----:B------:R-:W2:Y:S01]  /*23e0*/  LDG.E.CONSTANT R147, desc[UR8][R2.64+0x1a04] ;  /* 0x001a040802937981 */ /* 0x000ea2000c1e9900 */
[----:B------:R-:W-:Y:S01]  /*23f0*/  FFMA.FTZ R148, R99, R142, R98 ;  /* 0x0000008e63947223 */ /* 0x000fe20000010062 */
[----:B------:R-:W-:-:S02]  /*2400*/  SHF.L.U32 R142, R141, 0x10, RZ ;  /* 0x000000108d8e7819 */ /* 0x000fc400000006ff */
[----:B------:R-:W-:Y:S01]  /*2410*/  PRMT R141, R141, 0x7632, R141 ;  /* 0x000076328d8d7816 */ /* 0x000fe2000000008d */
[----:B------:R-:W2:Y:S04]  /*2420*/  LDG.E.CONSTANT R99, desc[UR8][R2.64+0x1800] ;  /* 0x0018000802637981 */ /* 0x000ea8000c1e9900 */
[----:B------:R-:W2:Y:S01]  /*2430*/  LDG.E.CONSTANT R98, desc[UR8][R2.64+0x1804] ;  /* 0x0018040802627981 */ /* 0x000ea2000c1e9900 */
[----:B------:R-:W-:Y:S01]  /*2440*/  FFMA.FTZ R142, R143, R142, R150 ;  /* 0x0000008e8f8e7223 */ /* 0x000fe20000010096 */
[----:B------:R-:W-:Y:S02]  /*2450*/  IMAD.U32 R143, R141, 0x10000, RZ ;  /* 0x000100008d8f7824 */ /* 0x000fe400078e00ff */
[----:B------:R-:W2:Y:S01]  /*2460*/  LDG.E.CONSTANT R141, desc[UR8][R2.64+0x1808] ;  /* 0x00180808028d7981 */ /* 0x000ea2000c1e9900 */
[----:B------:R-:W-:-:S02]  /*2470*/  IMAD.U32 R144, R109, 0x10000, RZ ;  /* 0x000100006d907824 */ /* 0x000fc400078e00ff */
[----:B------:R-:W-:Y:S01]  /*2480*/  IMAD.U32 R145, R4, 0x10000, RZ ;  /* 0x0001000004917824 */ /* 0x000fe200078e00ff */
[----:B------:R-:W2:Y:S01]  /*2490*/  LDG.E.CONSTANT R150, desc[UR8][R2.64+0x1a08] ;  /* 0x001a080802967981 */ /* 0x000ea2000c1e9900 */
[----:B------:R-:W-:Y:S01]  /*24a0*/  FFMA.FTZ R143, R144, R143, R151 ;  /* 0x0000008f908f7223 */ /* 0x000fe20000010097 */
[----:B------:R-:W-:Y:S02]  /*24b0*/  PRMT R4, R4, 0x7632, R4 ;  /* 0x0000763204047816 */ /* 0x000fe40000000004 */
[----:B------:R-:W2:Y:S01]  /*24c0*/  LDG.E.CONSTANT R144, desc[UR8][R2.64+0x180c] ;  /* 0x00180c0802907981 */ /* 0x000ea2000c1e9900 */
[----:B------:R-:W-:Y:S01]  /*24d0*/  FFMA.FTZ R145, R146, R145, R153 ;  /* 0x0000009192917223 */ /* 0x000fe20000010099 */
[----:B------:R-:W-:Y:S02]  /*24e0*/  SHF.L.U32 R151, R110, 0x10, RZ ;  /* 0x000000106e977819 */ /* 0x000fe400000006ff */
[----:B------:R-:W2:Y:S01]  /*24f0*/  LDG.E.CONSTANT R146, desc[UR8][R2.64+0x1a00] ;  /* 0x001a000802927981 */ /* 0x000ea2000c1e9900 */
[----:B------:R-:W-:-:S02]  /*2500*/  IMAD.U32 R4, R4, 0x10000, RZ ;  /* 0x0001000004047824 */ /* 0x000fc400078e00ff */
[----:B------:R-:W-:Y:S02]  /*2510*/  IMAD.U32 R153, R34, 0x10000, RZ ;  /* 0x0001000022997824 */ /* 0x000fe400078e00ff */
[----:B------:R-:W-:Y:S01]  /*2520*/  FFMA.FTZ R4, R151, R4, R152 ;  /* 0x0000000497047223 */ /* 0x000fe20000010098 */
[C---:B------:R-:W-:Y:S01]  /*2530*/  IMAD.U32 R155, R5.reuse, 0x10000, RZ ;  /* 0x00010000059b7824 */ /* 0x040fe200078e00ff */
[----:B------:R-:W2:Y:S01]  /*2540*/  LDG.E.CONSTANT R151, desc[UR8][R2.64+0x1a0c] ;  /* 0x001a0c0802977981 */ /* 0x000ea2000c1e9900 */
[----:B------:R-:W-:-:S03]  /*2550*/  PRMT R5, R5, 0x7632, R5 ;  /* 0x0000763205057816 */ /* 0x000fc60000000005 */
[----:B------:R-:W2:Y:S01]  /*2560*/  LDG.E.CONSTANT R152, desc[UR8][R2.64+0x1c00] ;  /* 0x001c000802987981 */ /* 0x000ea2000c1e9900 */
[----:B------:R-:W-:Y:S01]  /*2570*/  FFMA.FTZ R153, R153, R155, R154 ;  /* 0x0000009b99997223 */ /* 0x000fe2000001009a */
[----:B------:R-:W-:Y:S01]  /*2580*/  SHF.L.U32 R155, R5, 0x10, RZ ;  /* 0x00000010059b7819 */ /* 0x000fe200000006ff */
[----:B------:R-:W-:Y:S01]  /*2590*/  IMAD.U32 R156, R111, 0x10000, RZ ;  /* 0x000100006f9c7824 */ /* 0x000fe200078e00ff */
[----:B------:R-:W2:Y:S04]  /*25a0*/  LDG.E.CONSTANT R5, desc[UR8][R2.64+0x1c04] ;  /* 0x001c040802057981 */ /* 0x000ea8000c1e9900 */
[----:B------:R-:W2:Y:S01]  /*25b0*/  LDG.E.CONSTANT R154, desc[UR8][R2.64+0x1e00] ;  /* 0x001e0008029a7981 */ /* 0x000ea2000c1e9900 */
[----:B------:R-:W-:Y:S01]  /*25c0*/  FFMA.FTZ R149, R156, R155, R149 ;  /* 0x0000009b9c957223 */ /* 0x000fe20000010095 */
[----:B------:R-:W-:Y:S01]  /*25d0*/  IMAD.U32 R156, R35, 0x10000, RZ ;  /* 0x00010000239c7824 */ /* 0x000fe200078e00ff */
[----:B------:R-:W-:-:S02]  /*25e0*/  SHF.L.U32 R155, R21, 0x10, RZ ;  /* 0x00000010159b7819 */ /* 0x000fc400000006ff */
[----:B------:R-:W-:-:S03]  /*25f0*/  PRMT R21, R21, 0x7632, R21 ;  /* 0x0000763215157816 */ /* 0x000fc60000000015 */
[----:B------:R-:W-:Y:S02]  /*2600*/  FFMA.FTZ R157, R156, R155, R157 ;  /* 0x0000009b9c9d7223 */ /* 0x000fe4000001009d */
[----:B------:R-:W2:Y:S01]  /*2610*/  LDG.E.CONSTANT R156, desc[UR8][R2.64+0x1e04] ;  /* 0x001e0408029c7981 */ /* 0x000ea2000c1e9900 */
[----:B------:R-:W-:Y:S02]  /*2620*/  IMAD.U32 R158, R21, 0x10000, RZ ;  /* 0x00010000159e7824 */ /* 0x000fe400078e00ff */
[----:B------:R-:W-:Y:S01]  /*2630*/  IMAD.U32 R21, R112, 0x10000, RZ ;  /* 0x0001000070157824 */ /* 0x000fe200078e00ff */
[----:B------:R-:W2:Y:S03]  /*2640*/  LDG.E.CONSTANT R155, desc[UR8][R2.64+0x1c08] ;  /* 0x001c0808029b7981 */ /* 0x000ea6000c1e9900 */
[----:B------:R-:W-:Y:S02]  /*2650*/  FFMA.FTZ R158, R21, R158, R148 ;  /* 0x0000009e159e7223 */ /* 0x000fe40000010094 */
[----:B------:R-:W2:Y:S01]  /*2660*/  LDG.E.CONSTANT R21, desc[UR8][R2.64+0x1c0c] ;  /* 0x001c0c0802157981 */ /* 0x000ea2000c1e9900 */
[----:B------:R-:W-:-:S03]  /*2670*/  SHF.L.U32 R159, R36, 0x10, RZ ;  /* 0x00000010249f7819 */ /* 0x000fc600000006ff */
[----:B------:R-:W2:Y:S01]  /*2680*/  LDG.E.CONSTANT R148, desc[UR8][R2.64+0x1e08] ;  /* 0x001e080802947981 */ /* 0x000ea2000c1e9900 */
[----:B------:R-:W-:-:S04]  /*2690*/  IMAD.U32 R160, R22, 0x10000, RZ ;  /* 0x0001000016a07824 */ /* 0x000fc800078e00ff */
[----:B------:R-:W-:Y:S02]  /*26a0*/  FFMA.FTZ R142, R159, R160, R142 ;  /* 0x000000a09f8e7223 */ /* 0x000fe4000001008e */
[----:B------:R0:W2:Y:S02]  /*26b0*/  LDG.E.CONSTANT R159, desc[UR8][R2.64+0x1e0c] ;  /* 0x001e0c08029f7981 */ /* 0x0000a4000c1e9900 */
[----:B0-----:R-:W-:Y:S01]  /*26c0*/  IMAD.U32 R2, R38, 0x10000, RZ ;  /* 0x0001000026027824 */ /* 0x001fe200078e00ff */
[----:B------:R-:W-:-:S05]  /*26d0*/  PRMT R22, R22, 0x7632, R22 ;  /* 0x0000763216167816 */ /* 0x000fca0000000016 */
[----:B------:R-:W-:Y:S01]  /*26e0*/  IMAD.U32 R160, R22, 0x10000, RZ ;  /* 0x0001000016a07824 */ /* 0x000fe200078e00ff */
[----:B------:R-:W-:-:S05]  /*26f0*/  SHF.L.U32 R22, R113, 0x10, RZ ;  /* 0x0000001071167819 */ /* 0x000fca00000006ff */
[----:B------:R-:W-:Y:S01]  /*2700*/  FFMA.FTZ R143, R22, R160, R143 ;  /* 0x000000a0168f7223 */ /* 0x000fe2000001008f */
[----:B------:R-:W-:Y:S01]  /*2710*/  IMAD.U32 R22, R37, 0x10000, RZ ;  /* 0x0001000025167824 */ /* 0x000fe200078e00ff */
[C---:B---3--:R-:W-:Y:S02]  /*2720*/  SHF.L.U32 R3, R88.reuse, 0x10, RZ ;  /* 0x0000001058037819 */ /* 0x048fe400000006ff */
[----:B------:R-:W-:-:S03]  /*2730*/  PRMT R88, R88, 0x7632, R88 ;  /* 0x0000763258587816 */ /* 0x000fc60000000058 */
[----:B------:R-:W-:Y:S01]  /*2740*/  FFMA.FTZ R153, R2, R3, R153 ;  /* 0x0000000302997223 */ /* 0x000fe20000010099 */
[----:B------:R-:W-:Y:S02]  /*2750*/  IMAD.U32 R2, R115, 0x10000, RZ ;  /* 0x0001000073027824 */ /* 0x000fe400078e00ff */
[----:B------:R-:W-:-:S04]  /*2760*/  IMAD.U32 R88, R88, 0x10000, RZ ;  /* 0x0001000058587824 */ /* 0x000fc800078e00ff */
[----:B------:R-:W-:Y:S01]  /*2770*/  FFMA.FTZ R149, R2, R88, R149 ;  /* 0x0000005802957223 */ /* 0x000fe20000010095 */
[----:B------:R-:W-:Y:S01]  /*2780*/  SHF.L.U32 R2, R39, 0x10, RZ ;  /* 0x0000001027027819 */ /* 0x000fe200000006ff */
[C---:B----4-:R-:W-:Y:S01]  /*2790*/  IMAD.U32 R3, R89.reuse, 0x10000, RZ ;  /* 0x0001000059037824 */ /* 0x050fe200078e00ff */
[----:B------:R-:W-:-:S03]  /*27a0*/  PRMT R89, R89, 0x7632, R89 ;  /* 0x0000763259597816 */ /* 0x000fc60000000059 */
[----:B------:R-:W-:Y:S01]  /*27b0*/  FFMA.FTZ R157, R2, R3, R157 ;  /* 0x00000003029d7223 */ /* 0x000fe2000001009d */
[----:B------:R-:W-:Y:S01]  /*27c0*/  SHF.L.U32 R3, R116, 0x10, RZ ;  /* 0x0000001074037819 */ /* 0x000fe200000006ff */
[----:B------:R-:W-:-:S04]  /*27d0*/  IMAD.U32 R89, R89, 0x10000, RZ ;  /* 0x0001000059597824 */ /* 0x000fc800078e00ff */
[----:B------:R-:W-:Y:S01]  /*27e0*/  FFMA.FTZ R158, R3, R89, R158 ;  /* 0x00000059039e7223 */ /* 0x000fe2000001009e */
[C---:B--2---:R-:W-:Y:S01]  /*27f0*/  IMAD.U32 R2, R90.reuse, 0x10000, RZ ;  /* 0x000100005a027824 */ /* 0x044fe200078e00ff */
[----:B------:R-:W-:Y:S01]  /*2800*/  PRMT R90, R90, 0x7632, R90 ;  /* 0x000076325a5a7816 */ /* 0x000fe2000000005a */
[----:B------:R-:W-:Y:S02]  /*2810*/  IMAD.U32 R3, R40, 0x10000, RZ ;  /* 0x0001000028037824 */ /* 0x000fe400078e00ff */
[----:B------:R-:W-:Y:S01]  /*2820*/  IMAD.U32 R160, R23, 0x10000, RZ ;  /* 0x0001000017a07824 */ /* 0x000fe200078e00ff */
[----:B------:R-:W-:Y:S01]  /*2830*/  SHF.L.U32 R90, R90, 0x10, RZ ;  /* 0x000000105a5a7819 */ /* 0x000fe200000006ff */
[----:B------:R-:W-:Y:S01]  /*2840*/  FFMA.FTZ R142, R3, R2, R142 ;  /* 0x00000002038e7223 */ /* 0x000fe2000001008e */
[----:B------:R-:W-:Y:S01]  /*2850*/  IMAD.U32 R2, R117, 0x10000, RZ ;  /* 0x0001000075027824 */ /* 0x000fe200078e00ff */
[----:B------:R-:W-:Y:S01]  /*2860*/  PRMT R23, R23, 0x7632, R23 ;  /* 0x0000763217177816 */ /* 0x000fe20000000017 */
[----:B------:R-:W-:-:S02]  /*2870*/  FFMA.FTZ R145, R22, R160, R145 ;  /* 0x000000a016917223 */ /* 0x000fc40000010091 */
[----:B------:R-:W-:Y:S01]  /*2880*/  FFMA.FTZ R143, R2, R90, R143 ;  /* 0x0000005a028f7223 */ /* 0x000fe2000001008f */
[----:B------:R-:W-:Y:S01]  /*2890*/  SHF.L.U32 R22, R23, 0x10, RZ ;  /* 0x0000001017167819 */ /* 0x000fe200000006ff */
[----:B------:R-:W-:Y:S02]  /*28a0*/  IMAD.U32 R2, R41, 0x10000, RZ ;  /* 0x0001000029027824 */ /* 0x000fe400078e00ff */
[----:B------:R-:W-:Y:S01]  /*28b0*/  IMAD.U32 R23, R114, 0x10000, RZ ;  /* 0x0001000072177824 */ /* 0x000fe200078e00ff */
[C---:B------:R-:W-:Y:S02]  /*28c0*/  SHF.L.U32 R3, R91.reuse, 0x10, RZ ;  /* 0x000000105b037819 */ /* 0x040fe400000006ff */
[----:B------:R-:W-:Y:S01]  /*28d0*/  PRMT R91, R91, 0x7632, R91 ;  /* 0x000076325b5b7816 */ /* 0x000fe2000000005b */
[----:B------:R-:W-:Y:S02]  /*28e0*/  FFMA.FTZ R4, R23, R22, R4 ;  /* 0x0000001617047223 */ /* 0x000fe40000010004 */
[----:B------:R-:W-:Y:S01]  /*28f0*/  FFMA.FTZ R145, R2, R3, R145 ;  /* 0x0000000302917223 */ /* 0x000fe20000010091 */
[----:B------:R-:W-:-:S02]  /*2900*/  IMAD.U32 R3, R118, 0x10000, RZ ;  /* 0x0001000076037824 */ /* 0x000fc400078e00ff */
[----:B------:R-:W-:Y:S01]  /*2910*/  IMAD.U32 R91, R91, 0x10000, RZ ;  /* 0x000100005b5b7824 */ /* 0x000fe200078e00ff */
[----:B------:R-:W-:-:S03]  /*2920*/  SHF.L.U32 R2, R42, 0x10, RZ ;  /* 0x000000102a027819 */ /* 0x000fc600000006ff */
[----:B------:R-:W-:Y:S01]  /*2930*/  FFMA.FTZ R4, R3, R91, R4 ;  /* 0x0000005b03047223 */ /* 0x000fe20000010004 */
        /* <DEDUP_REMOVED lines=20> */
[----:B------:R-:W-:Y:S02]  /*2a80*/  SHF.L.U32 R3, R122, 0x10, RZ ;  /* 0x000000107a037819 */ /* 0x000fe400000006ff */
[----:B------:R-:W-:-:S05]  /*2a90*/  PRMT R2, R95, 0x7632, R2 ;  /* 0x000076325f027816 */ /* 0x000fca0000000002 */
[----:B------:R-:W-:-:S04]  /*2aa0*/  IMAD.U32 R22, R2, 0x10000, RZ ;  /* 0x0001000002167824 */ /* 0x000fc800078e00ff */
[----:B------:R-:W-:Y:S01]  /*2ab0*/  FFMA.FTZ R4, R3, R22, R4 ;  /* 0x0000001603047223 */ /* 0x000fe20000010004 */
[----:B------:R-:W-:Y:S01]  /*2ac0*/  PRMT R3, R96, 0x7632, R3 ;  /* 0x0000763260037816 */ /* 0x000fe20000000003 */
[----:B------:R-:W-:-:S03]  /*2ad0*/  IMAD.U32 R22, R123, 0x10000, RZ ;  /* 0x000100007b167824 */ /* 0x000fc600078e00ff */
[----:B------:R-:W-:Y:S01]  /*2ae0*/  SHF.L.U32 R3, R3, 0x10, RZ ;  /* 0x0000001003037819 */ /* 0x000fe200000006ff */
[----:B------:R-:W-:Y:S01]  /*2af0*/  IMAD.U32 R2, R45, 0x10000, RZ ;  /* 0x000100002d027824 */ /* 0x000fe200078e00ff */
[----:B------:R-:W-:-:S03]  /*2b00*/  SHF.L.U32 R95, R95, 0x10, RZ ;  /* 0x000000105f5f7819 */ /* 0x000fc600000006ff */
[----:B------:R-:W-:Y:S01]  /*2b10*/  FFMA.FTZ R149, R22, R3, R149 ;  /* 0x0000000316957223 */ /* 0x000fe20000010095 */
[----:B------:R-:W-:Y:S01]  /*2b20*/  PRMT R22, R97, 0x7632, R22 ;  /* 0x0000763261167816 */ /* 0x000fe20000000016 */
[----:B------:R-:W-:Y:S01]  /*2b30*/  FFMA.FTZ R145, R2, R95, R145 ;  /* 0x0000005f02917223 */ /* 0x000fe20000010091 */
[----:B------:R-:W-:Y:S01]  /*2b40*/  SHF.L.U32 R3, R124, 0x10, RZ ;  /* 0x000000107c037819 */ /* 0x000fe200000006ff */
[----:B------:R-:W-:Y:S02]  /*2b50*/  IMAD.U32 R2, R46, 0x10000, RZ ;  /* 0x000100002e027824 */ /* 0x000fe400078e00ff */
[----:B------:R-:W-:Y:S02]  /*2b60*/  IMAD.U32 R96, R96, 0x10000, RZ ;  /* 0x0001000060607824 */ /* 0x000fe400078e00ff */
[----:B------:R-:W-:Y:S02]  /*2b70*/  IMAD.U32 R22, R22, 0x10000, RZ ;  /* 0x0001000016167824 */ /* 0x000fe400078e00ff */
[----:B------:R-:W-:Y:S01]  /*2b80*/  FFMA.FTZ R153, R2, R96, R153 ;  /* 0x0000006002997223 */ /* 0x000fe20000010099 */
[----:B------:R-:W-:-:S02]  /*2b90*/  IMAD.U32 R2, R47, 0x10000, RZ ;  /* 0x000100002f027824 */ /* 0x000fc400078e00ff */
[----:B------:R-:W-:Y:S01]  /*2ba0*/  FFMA.FTZ R158, R3, R22, R158 ;  /* 0x00000016039e7223 */ /* 0x000fe2000001009e */
[----:B------:R-:W-:Y:S01]  /*2bb0*/  IMAD.U32 R97, R97, 0x10000, RZ ;  /* 0x0001000061617824 */ /* 0x000fe200078e00ff */
[----:B------:R-:W-:Y:S01]  /*2bc0*/  PRMT R22, R99, 0x7632, R22 ;  /* 0x0000763263167816 */ /* 0x000fe20000000016 */
[----:B------:R-:W-:Y:S02]  /*2bd0*/  IMAD.U32 R88, R49, 0x10000, RZ ;  /* 0x0001000031587824 */ /* 0x000fe400078e00ff */
[----:B------:R-:W-:Y:S02]  /*2be0*/  IMAD.U32 R23, R98, 0x10000, RZ ;  /* 0x0001000062177824 */ /* 0x000fe400078e00ff */
[----:B------:R-:W-:Y:S01]  /*2bf0*/  FFMA.FTZ R157, R2, R97, R157 ;  /* 0x00000061029d7223 */ /* 0x000fe2000001009d */
[----:B------:R-:W-:Y:S02]  /*2c00*/  IMAD.U32 R2, R125, 0x10000, RZ ;  /* 0x000100007d027824 */ /* 0x000fe400078e00ff */
[----:B------:R-:W-:Y:S01]  /*2c10*/  FFMA.FTZ R145, R88, R23, R145 ;  /* 0x0000001758917223 */ /* 0x000fe20000010091 */
[----:B------:R-:W-:Y:S01]  /*2c20*/  IMAD.U32 R22, R22, 0x10000, RZ ;  /* 0x0001000016167824 */ /* 0x000fe200078e00ff */
[----:B------:R-:W-:-:S02]  /*2c30*/  PRMT R23, R141, 0x7632, R23 ;  /* 0x000076328d177816 */ /* 0x000fc40000000017 */
[----:B------:R-:W-:Y:S02]  /*2c40*/  SHF.L.U32 R3, R48, 0x10, RZ ;  /* 0x0000001030037819 */ /* 0x000fe400000006ff */
[----:B------:R-:W-:Y:S01]  /*2c50*/  SHF.L.U32 R99, R99, 0x10, RZ ;  /* 0x0000001063637819 */ /* 0x000fe200000006ff */
[----:B------:R-:W-:Y:S01]  /*2c60*/  FFMA.FTZ R143, R2, R22, R143 ;  /* 0x00000016028f7223 */ /* 0x000fe2000001008f */
[----:B------:R-:W-:Y:S01]  /*2c70*/  PRMT R98, R98, 0x7632, R98 ;  /* 0x0000763262627816 */ /* 0x000fe20000000062 */
[----:B------:R-:W-:Y:S01]  /*2c80*/  IMAD.U32 R22, R127, 0x10000, RZ ;  /* 0x000100007f167824 */ /* 0x000fe200078e00ff */
[----:B------:R-:W-:Y:S01]  /*2c90*/  SHF.L.U32 R23, R23, 0x10, RZ ;  /* 0x0000001017177819 */ /* 0x000fe200000006ff */
[----:B------:R-:W-:Y:S01]  /*2ca0*/  FFMA.FTZ R142, R3, R99, R142 ;  /* 0x00000063038e7223 */ /* 0x000fe2000001008e */
[----:B------:R-:W-:Y:S01]  /*2cb0*/  SHF.L.U32 R88, R51, 0x10, RZ ;  /* 0x0000001033587819 */ /* 0x000fe200000006ff */
[----:B------:R-:W-:Y:S01]  /*2cc0*/  IMAD.U32 R89, R144, 0x10000, RZ ;  /* 0x0001000090597824 */ /* 0x000fe200078e00ff */
[----:B------:R-:W-:Y:S01]  /*2cd0*/  SHF.L.U32 R3, R126, 0x10, RZ ;  /* 0x000000107e037819 */ /* 0x000fe200000006ff */
[----:B------:R-:W-:Y:S01]  /*2ce0*/  IMAD.U32 R98, R98, 0x10000, RZ ;  /* 0x0001000062627824 */ /* 0x000fe200078e00ff */
[----:B------:R-:W-:Y:S01]  /*2cf0*/  PRMT R144, R144, 0x7632, R144 ;  /* 0x0000763290907816 */ /* 0x000fe20000000090 */
[----:B------:R-:W-:Y:S01]  /*2d00*/  FFMA.FTZ R149, R22, R23, R149 ;  /* 0x0000001716957223 */ /* 0x000fe20000010095 */
[----:B------:R-:W-:Y:S01]  /*2d10*/  PRMT R90, R147, 0x7632, R90 ;  /* 0x00007632935a7816 */ /* 0x000fe2000000005a */
[----:B------:R-:W-:Y:S01]  /*2d20*/  IMAD.U32 R2, R50, 0x10000, RZ ;  /* 0x0001000032027824 */ /* 0x000fe200078e00ff */
[----:B------:R-:W-:Y:S01]  /*2d30*/  PRMT R22, R146, 0x7632, R22 ;  /* 0x0000763292167816 */ /* 0x000fe20000000016 */
[----:B------:R-:W-:-:S02]  /*2d40*/  IMAD.U32 R141, R141, 0x10000, RZ ;  /* 0x000100008d8d7824 */ /* 0x000fc400078e00ff */
[----:B------:R-:W-:Y:S01]  /*2d50*/  FFMA.FTZ R157, R88, R89, R157 ;  /* 0x00000059589d7223 */ /* 0x000fe2000001009d */
[----:B------:R-:W-:Y:S01]  /*2d60*/  FFMA.FTZ R4, R3, R98, R4 ;  /* 0x0000006203047223 */ /* 0x000fe20000010004 */
[----:B------:R-:W-:Y:S01]  /*2d70*/  SHF.L.U32 R89, R130, 0x10, RZ ;  /* 0x0000001082597819 */ /* 0x000fe200000006ff */
[----:B------:R-:W-:Y:S02]  /*2d80*/  IMAD.U32 R3, R128, 0x10000, RZ ;  /* 0x0001000080037824 */ /* 0x000fe400078e00ff */
[----:B------:R-:W-:Y:S01]  /*2d90*/  FFMA.FTZ R153, R2, R141, R153 ;  /* 0x0000008d02997223 */ /* 0x000fe20000010099 */
[----:B------:R-:W-:Y:S01]  /*2da0*/  IMAD.U32 R144, R144, 0x10000, RZ ;  /* 0x0001000090907824 */ /* 0x000fe200078e00ff */
[----:B------:R-:W-:Y:S01]  /*2db0*/  SHF.L.U32 R22, R22, 0x10, RZ ;  /* 0x0000001016167819 */ /* 0x000fe200000006ff */
[----:B------:R-:W-:Y:S01]  /*2dc0*/  IMAD.U32 R90, R90, 0x10000, RZ ;  /* 0x000100005a5a7824 */ /* 0x000fe200078e00ff */
[----:B------:R-:W-:Y:S01]  /*2dd0*/  SHF.L.U32 R23, R52, 0x10, RZ ;  /* 0x0000001034177819 */ /* 0x000fe200000006ff */
[----:B------:R-:W-:-:S02]  /*2de0*/  IMAD.U32 R88, R53, 0x10000, RZ ;  /* 0x0001000035587824 */ /* 0x000fc400078e00ff */
[----:B------:R-:W-:Y:S02]  /*2df0*/  IMAD.U32 R147, R147, 0x10000, RZ ;  /* 0x0001000093937824 */ /* 0x000fe400078e00ff */
[----:B------:R-:W-:Y:S02]  /*2e00*/  IMAD.U32 R2, R129, 0x10000, RZ ;  /* 0x0001000081027824 */ /* 0x000fe400078e00ff */
[----:B------:R-:W-:Y:S01]  /*2e10*/  FFMA.FTZ R158, R3, R144, R158 ;  /* 0x00000090039e7223 */ /* 0x000fe2000001009e */
[----:B------:R-:W-:Y:S02]  /*2e20*/  IMAD.U32 R146, R146, 0x10000, RZ ;  /* 0x0001000092927824 */ /* 0x000fe400078e00ff */
[----:B------:R-:W-:Y:S01]  /*2e30*/  FFMA.FTZ R4, R89, R90, R4 ;  /* 0x0000005a59047223 */ /* 0x000fe20000010004 */
[----:B------:R-:W-:Y:S01]  /*2e40*/  FFMA.FTZ R145, R88, R147, R145 ;  /* 0x0000009358917223 */ /* 0x000fe20000010091 */
[----:B------:R-:W-:Y:S01]  /*2e50*/  PRMT R3, R150, 0x7632, R3 ;  /* 0x0000763296037816 */ /* 0x000fe20000000003 */
[----:B------:R-:W-:Y:S01]  /*2e60*/  FFMA.FTZ R143, R2, R22, R143 ;  /* 0x00000016028f7223 */ /* 0x000fe2000001008f */
[----:B------:R-:W-:Y:S01]  /*2e70*/  PRMT R90, R151, 0x7632, R90 ;  /* 0x00007632975a7816 */ /* 0x000fe2000000005a */
[----:B------:R-:W-:Y:S01]  /*2e80*/  IMAD.U32 R88, R55, 0x10000, RZ ;  /* 0x0001000037587824 */ /* 0x000fe200078e00ff */
[----:B------:R-:W-:Y:S01]  /*2e90*/  SHF.L.U32 R91, R152, 0x10, RZ ;  /* 0x00000010985b7819 */ /* 0x000fe200000006ff */
[----:B------:R-:W-:-:S02]  /*2ea0*/  IMAD.U32 R151, R151, 0x10000, RZ ;  /* 0x0001000097977824 */ /* 0x000fc400078e00ff */
[----:B------:R-:W-:Y:S01]  /*2eb0*/  FFMA.FTZ R23, R23, R146, R142 ;  /* 0x0000009217177223 */ /* 0x000fe2000001008e */
[----:B------:R-:W-:Y:S01]  /*2ec0*/  SHF.L.U32 R2, R54, 0x10, RZ ;  /* 0x0000001036027819 */ /* 0x000fe200000006ff */
[----:B------:R-:W-:Y:S01]  /*2ed0*/  IMAD.U32 R92, R60, 0x10000, RZ ;  /* 0x000100003c5c7824 */ /* 0x000fe200078e00ff */
[----:B------:R-:W-:Y:S01]  /*2ee0*/  PRMT R152, R152, 0x7632, R152 ;  /* 0x0000763298987816 */ /* 0x000fe20000000098 */
[----:B------:R-:W-:Y:S01]  /*2ef0*/  IMAD.U32 R150, R150, 0x10000, RZ ;  /* 0x0001000096967824 */ /* 0x000fe200078e00ff */
[----:B------:R-:W-:Y:S01]  /*2f00*/  SHF.L.U32 R3, R3, 0x10, RZ ;  /* 0x0000001003037819 */ /* 0x000fe200000006ff */
[----:B------:R-:W-:Y:S02]  /*2f10*/  IMAD.U32 R22, R131, 0x10000, RZ ;  /* 0x0001000083167824 */ /* 0x000fe400078e00ff */
[----:B------:R-:W-:Y:S01]  /*2f20*/  FFMA.FTZ R157, R88, R151, R157 ;  /* 0x00000097589d7223 */ /* 0x000fe2000001009d */
[----:B------:R-:W-:Y:S01]  /*2f30*/  SHF.L.U32 R89, R132, 0x10, RZ ;  /* 0x0000001084597819 */ /* 0x000fe200000006ff */
[----:B------:R-:W-:Y:S01]  /*2f40*/  FFMA.FTZ R23, R92, R91, R23 ;  /* 0x0000005b5c177223 */ /* 0x000fe20000010017 */
[----:B------:R-:W-:Y:S01]  /*2f50*/  PRMT R88, R5, 0x7632, R88 ;  /* 0x0000763205587816 */ /* 0x000fe20000000058 */
[----:B------:R-:W-:-:S02]  /*2f60*/  IMAD.U32 R90, R90, 0x10000, RZ ;  /* 0x000100005a5a7824 */ /* 0x000fc400078e00ff */
[----:B------:R-:W-:Y:S01]  /*2f70*/  FFMA.FTZ R153, R2, R150, R153 ;  /* 0x0000009602997223 */ /* 0x000fe20000010099 */
[----:B------:R-:W-:Y:S01]  /*2f80*/  PRMT R91, R154, 0x7632, R91 ;  /* 0x000076329a5b7816 */ /* 0x000fe2000000005b */
[----:B------:R-:W-:Y:S01]  /*2f90*/  IMAD.U32 R2, R133, 0x10000, RZ ;  /* 0x0001000085027824 */ /* 0x000fe200078e00ff */
[----:B------:R-:W-:Y:S01]  /*2fa0*/  SHF.L.U32 R152, R152, 0x10, RZ ;  /* 0x0000001098987819 */ /* 0x000fe200000006ff */
[----:B------:R-:W-:Y:S01]  /*2fb0*/  FFMA.FTZ R149, R22, R3, R149 ;  /* 0x0000000316957223 */ /* 0x000fe20000010095 */
[----:B------:R-:W-:Y:S01]  /*2fc0*/  SHF.L.U32 R3, R134, 0x10, RZ ;  /* 0x0000001086037819 */ /* 0x000fe200000006ff */
[----:B------:R-:W-:Y:S01]  /*2fd0*/  FFMA.FTZ R158, R89, R90, R158 ;  /* 0x0000005a599e7223 */ /* 0x000fe2000001009e */
[----:B------:R-:W-:Y:S02]  /*2fe0*/  IMAD.U32 R88, R88, 0x10000, RZ ;  /* 0x0001000058587824 */ /* 0x000fe400078e00ff */
[----:B------:R-:W-:Y:S01]  /*2ff0*/  FFMA.FTZ R2, R2, R152, R143 ;  /* 0x0000009802027223 */ /* 0x000fe2000001008f */
[----:B------:R-:W-:Y:S01]  /*3000*/  IMAD.U32 R89, R137, 0x10000, RZ ;  /* 0x0001000089597824 */ /* 0x000fe200078e00ff */
[----:B------:R-:W-:Y:S01]  /*3010*/  SHF.L.U32 R154, R154, 0x10, RZ ;  /* 0x000000109a9a7819 */ /* 0x000fe200000006ff */
[----:B------:R-:W-:-:S02]  /*3020*/  IMAD.U32 R91, R91, 0x10000, RZ ;  /* 0x000100005b5b7824 */ /* 0x000fc400078e00ff */
[----:B------:R-:W-:Y:S01]  /*3030*/  FFMA.FTZ R3, R3, R88, R4 ;  /* 0x0000005803037223 */ /* 0x000fe20000010004 */
[----:B------:R-:W-:Y:S02]  /*3040*/  IMAD.U32 R90, R76, 0x10000, RZ ;  /* 0x000100004c5a7824 */ /* 0x000fe400078e00ff */
[----:B------:R-:W-:Y:S02]  /*3050*/  IMAD.U32 R22, R61, 0x10000, RZ ;  /* 0x000100003d167824 */ /* 0x000fe400078e00ff */
[----:B------:R-:W-:Y:S01]  /*3060*/  FFMA.FTZ R88, R89, R91, R2 ;  /* 0x0000005b59587223 */ /* 0x000fe20000010002 */
[----:B------:R-:W-:Y:S01]  /*3070*/  IMAD.U32 R5, R5, 0x10000, RZ ;  /* 0x0001000005057824 */ /* 0x000fe200078e00ff */
[----:B------:R-:W-:Y:S01]  /*3080*/  PRMT R89, R156, 0x7632, R89 ;  /* 0x000076329c597816 */ /* 0x000fe20000000059 */
[----:B------:R-:W-:Y:S01]  /*3090*/  FFMA.FTZ R23, R90, R154, R23 ;  /* 0x0000009a5a177223 */ /* 0x000fe20000010017 */
[----:B------:R-:W-:Y:S01]  /*30a0*/  SHF.L.U32 R156, R156, 0x10, RZ ;  /* 0x000000109c9c7819 */ /* 0x000fe200000006ff */
[----:B------:R-:W-:Y:S01]  /*30b0*/  FFMA.FTZ R5, R22, R5, R145 ;  /* 0x0000000516057223 */ /* 0x000fe20000010091 */
[----:B------:R-:W-:-:S02]  /*30c0*/  IMAD.U32 R90, R77, 0x10000, RZ ;  /* 0x000100004d5a7824 */ /* 0x000fc400078e00ff */
[----:B------:R-:W-:Y:S01]  /*30d0*/  FADD.FTZ R88, R23, R88 ;  /* 0x0000005817587221 */ /* 0x000fe20000010000 */
[----:B------:R-:W-:Y:S01]  /*30e0*/  PRMT R22, R155, 0x7632, R22 ;  /* 0x000076329b167816 */ /* 0x000fe20000000016 */
[----:B------:R-:W-:Y:S01]  /*30f0*/  FFMA.FTZ R5, R90, R156, R5 ;  /* 0x0000009c5a057223 */ /* 0x000fe20000010005 */
[----:B------:R-:W-:Y:S01]  /*3100*/  SHF.L.U32 R89, R89, 0x10, RZ ;  /* 0x0000001059597819 */ /* 0x000fe200000006ff */
[----:B------:R-:W-:Y:S02]  /*3110*/  IMAD.U32 R2, R62, 0x10000, RZ ;  /* 0x000100003e027824 */ /* 0x000fe400078e00ff */
[----:B------:R-:W-:Y:S02]  /*3120*/  IMAD.U32 R92, R138, 0x10000, RZ ;  /* 0x000100008a5c7824 */ /* 0x000fe400078e00ff */
[--C-:B------:R-:W-:Y:S01]  /*3130*/  FADD.FTZ R90, R5, R88.reuse ;  /* 0x00000058055a7221 */ /* 0x100fe20000010000 */
[----:B------:R-:W-:Y:S01]  /*3140*/  IMAD.U32 R155, R155, 0x10000, RZ ;  /* 0x000100009b9b7824 */ /* 0x000fe200078e00ff */
[----:B------:R-:W-:Y:S01]  /*3150*/  PRMT R5, R21, 0x7632, R5 ;  /* 0x0000763215057816 */ /* 0x000fe20000000005 */
[----:B------:R-:W-:Y:S01]  /*3160*/  FFMA.FTZ R89, R92, R89, R3 ;  /* 0x000000595c597223 */ /* 0x000fe20000010003 */
[----:B------:R-:W-:Y:S01]  /*3170*/  SHF.L.U32 R23, R78, 0x10, RZ ;  /* 0x000000104e177819 */ /* 0x000fe200000006ff */
[----:B------:R-:W-:Y:S01]  /*3180*/  FFMA.FTZ R2, R2, R155, R153 ;  /* 0x0000009b02027223 */ /* 0x000fe20000010099 */
[C---:B------:R-:W-:Y:S01]  /*3190*/  PRMT R88, R148.reuse, 0x7632, R88 ;  /* 0x0000763294587816 */ /* 0x040fe20000000058 */
[----:B------:R-:W-:Y:S01]  /*31a0*/  IMAD.U32 R148, R148, 0x10000, RZ ;  /* 0x0001000094947824 */ /* 0x000fe200078e00ff */
[----:B------:R-:W-:Y:S01]  /*31b0*/  SHF.L.U32 R4, R135, 0x10, RZ ;  /* 0x0000001087047819 */ /* 0x000fe200000006ff */
[----:B------:R-:W-:-:S02]  /*31c0*/  IMAD.U32 R22, R22, 0x10000, RZ ;  /* 0x0001000016167824 */ /* 0x000fc400078e00ff */
[----:B------:R-:W-:Y:S01]  /*31d0*/  FADD.FTZ R89, R89, R90 ;  /* 0x0000005a59597221 */ /* 0x000fe20000010000 */
[----:B------:R-:W-:Y:S02]  /*31e0*/  IMAD.U32 R3, R136, 0x10000, RZ ;  /* 0x0001000088037824 */ /* 0x000fe400078e00ff */
[----:B------:R-:W-:Y:S01]  /*31f0*/  FFMA.FTZ R2, R23, R148, R2 ;  /* 0x0000009417027223 */ /* 0x000fe20000010002 */
[----:B------:R-:W-:Y:S02]  /*3200*/  IMAD.U32 R5, R5, 0x10000, RZ ;  /* 0x0001000005057824 */ /* 0x000fe400078e00ff */
[----:B------:R-:W-:Y:S01]  /*3210*/  FFMA.FTZ R4, R4, R22, R149 ;  /* 0x0000001604047223 */ /* 0x000fe20000010095 */
[----:B------:R-:W-:Y:S01]  /*3220*/  SHF.L.U32 R21, R21, 0x10, RZ ;  /* 0x0000001015157819 */ /* 0x000fe200000006ff */
[----:B------:R-:W-:Y:S02]  /*3230*/  IMAD.U32 R22, R63, 0x10000, RZ ;  /* 0x000100003f167824 */ /* 0x000fe400078e00ff */
[----:B------:R-:W-:Y:S01]  /*3240*/  FFMA.FTZ R3, R3, R5, R158 ;  /* 0x0000000503037223 */ /* 0x000fe2000001009e */
[----:B------:R-:W-:-:S02]  /*3250*/  IMAD.U32 R91, R139, 0x10000, RZ ;  /* 0x000100008b5b7824 */ /* 0x000fc400078e00ff */
[----:B------:R-:W-:Y:S02]  /*3260*/  IMAD.U32 R88, R88, 0x10000, RZ ;  /* 0x0001000058587824 */ /* 0x000fe400078e00ff */
[----:B------:R-:W-:Y:S01]  /*3270*/  FADD.FTZ R89, R2, R89 ;  /* 0x0000005902597221 */ /* 0x000fe20000010000 */
[----:B------:R-:W-:Y:S01]  /*3280*/  VIADD R23, R100, 0x1 ;  /* 0x0000000164177836 */ /* 0x000fe20000000000 */
[----:B------:R-:W-:Y:S01]  /*3290*/  PRMT R5, R159, 0x7632, R5 ;  /* 0x000076329f057816 */ /* 0x000fe20000000005 */
[----:B------:R-:W-:Y:S01]  /*32a0*/  FFMA.FTZ R21, R22, R21, R157 ;  /* 0x0000001516157223 */ /* 0x000fe2000001009d */
[----:B------:R-:W-:Y:S01]  /*32b0*/  SHF.L.U32 R2, R79, 0x10, RZ ;  /* 0x000000104f027819 */ /* 0x000fe200000006ff */
[----:B------:R-:W-:Y:S01]  /*32c0*/  FFMA.FTZ R4, R91, R88, R4 ;  /* 0x000000585b047223 */ /* 0x000fe20000010004 */
[----:B------:R-:W-:Y:S02]  /*32d0*/  SHF.L.U32 R159, R159, 0x10, RZ ;  /* 0x000000109f9f7819 */ /* 0x000fe400000006ff */
        /* <DEDUP_REMOVED lines=11> */
[----:B------:R-:W-:-:S03]  /*3390*/  VIADD R3, R18, 0xffffffff ;  /* 0xffffffff12037836 */ /* 0x000fc60000000000 */
[----:B------:R-:W-:Y:S02]  /*33a0*/  FFMA.FTZ R2, R2, UR16, R23 ;  /* 0x0000001002027c23 */ /* 0x000fe40008010017 */
[----:B------:R-:W-:-:S04]  /*33b0*/  ISETP.GE.AND P0, PT, R3, R0, PT ;  /* 0x000000000300720c */ /* 0x000fc80003f06270 */
[----:B------:R-:W-:-:S05]  /*33c0*/  FSEL R3, R2, RZ, !P0 ;  /* 0x000000ff02037208 */ /* 0x000fca0004000000 */
[----:B------:R1:W-:Y:S04]  /*33d0*/  STS [R20], R3 ;  /* 0x0000000314007388 */ /* 0x0003e80000000800 */
[----:B------:R-:W-:-:S07]  /*33e0*/  @!P0 FMNMX.FTZ R15, R15, R2, !PT ;  /* 0x000000020f0f8209 */ /* 0x000fce0007810000 */
.L_x_17392:
[----:B------:R-:W-:Y:S05]  /*33f0*/  BSYNC.RECONVERGENT B1 ;  /* 0x0000000000017941 */ /* 0x000fea0003800200 */
.L_x_17391:
[----:B------:R-:W-:Y:S01]  /*3400*/  IADD3 R6, P0, PT, R6, 0x10, RZ ;  /* 0x0000001006067810 */ /* 0x000fe20007f1e0ff */
[----:B------:R-:W-:Y:S01]  /*3410*/  VIADD R100, R100, 0x80 ;  /* 0x0000008064647836 */ /* 0x000fe20000000000 */
[----:B01----:R-:W-:Y:S01]  /*3420*/  IADD3 R20, PT, PT, R20, 0x200, RZ ;  /* 0x0000020014147810 */ /* 0x003fe20007ffe0ff */
[----:B------:R-:W-:Y:S01]  /*3430*/  VIADD R18, R18, 0x80 ;  /* 0x0000008012127836 */ /* 0x000fe20000000000 */
[----:B------:R-:W-:Y:S01]  /*3440*/  IADD3.X R7, PT, PT, RZ, R7, RZ, P0, !PT ;  /* 0x00000007ff077210 */ /* 0x000fe200007fe4ff */
[----:B------:R-:W-:Y:S08]  /*3450*/  @!P1 BRA `(.L_x_17393) ;  /* 0xffffffd800449947 */ /* 0x000ff0000383ffff */
.L_x_17390:
[----:B------:R-:W-:Y:S05]  /*3460*/  BSYNC.RECONVERGENT B0 ;  /* 0x0000000000007941 */ /* 0x000fea0003800200 */
.L_x_17389:
[----:B------:R-:W0:Y:S01]  /*3470*/  SHFL.BFLY PT, R2, R15, 0x10, 0x1f ;  /* 0x0e001f000f027f89 */ /* 0x000e2200000e0000 */
[----:B------:R-:W-:Y:S01]  /*3480*/  MOV R5, 0x400 ;  /* 0x0000040000057802 */ /* 0x000fe20000000f00 */
[----:B------:R-:W-:Y:S01]  /*3490*/  VIADD R18, R0, 0x1f ;  /* 0x0000001f00127836 */ /* 0x000fe20000000000 */
[----:B------:R-:W-:Y:S01]  /*34a0*/  BSSY.RECONVERGENT B0, `(.L_x_17394) ;  /* 0x0000103000007945 */ /* 0x000fe20003800200 */
[----:B------:R-:W1:Y:S02]  /*34b0*/  S2R R4, SR_CgaCtaId ;  /* 0x0000000000047919 */ /* 0x000e640000008800 */
[----:B------:R-:W-:Y:S01]  /*34c0*/  VIADD R19, R5, 0x100 ;  /* 0x0000010005137836 */ /* 0x000fe20000000000 */
[----:B------:R-:W-:Y:S02]  /*34d0*/  SHF.R.S32.HI R21, RZ, 0x1f, R18 ;  /* 0x0000001fff157819 */ /* 0x000fe40000011412 */
[----:B0-----:R-:W-:-:S05]  /*34e0*/  FMNMX.FTZ R6, R2, R15, !PT ;  /* 0x0000000f02067209 */ /* 0x001fca0007810000 */
[----:B------:R-:W0:Y:S01]  /*34f0*/  SHFL.BFLY PT, R3, R6, 0x8, 0x1f ;  /* 0x0d001f0006037f89 */ /* 0x000e2200000e0000 */
[----:B-1----:R-:W-:Y:S02]  /*3500*/  LEA R16, R4, R19, 0x18 ;  /* 0x0000001304107211 */ /* 0x002fe400078ec0ff */
[----:B0-----:R-:W-:-:S05]  /*3510*/  FMNMX.FTZ R7, R6, R3, !PT ;  /* 0x0000000306077209 */ /* 0x001fca0007810000 */
[----:B------:R-:W0:Y:S02]  /*3520*/  SHFL.BFLY PT, R2, R7, 0x4, 0x1f ;  /* 0x0c801f0007027f89 */ /* 0x000e2400000e0000 */
[----:B0----5:R-:W-:Y:S02]  /*3530*/  FMNMX.FTZ R8, R7, R2, !PT ;  /* 0x0000000207087209 */ /* 0x021fe40007810000 */
[----:B------:R-:W0:Y:S03]  /*3540*/  S2R R2, SR_TID.X ;  /* 0x0000000000027919 */ /* 0x000e260000002100 */
[----:B------:R-:W1:Y:S02]  /*3550*/  SHFL.BFLY PT, R3, R8, 0x2, 0x1f ;  /* 0x0c401f0008037f89 */ /* 0x000e6400000e0000 */
[----:B-1----:R-:W-:Y:S02]  /*3560*/  FMNMX.FTZ R10, R8, R3, !PT ;  /* 0x00000003080a7209 */ /* 0x002fe40007810000 */
[----:B0-----:R-:W-:-:S03]  /*3570*/  LOP3.LUT P0, R3, R2, 0x1f, RZ, 0xc0, !PT ;  /* 0x0000001f02037812 */ /* 0x001fc6000780c0ff */
[----:B------:R-:W0:Y:S01]  /*3580*/  SHFL.BFLY PT, R17, R10, 0x1, 0x1f ;  /* 0x0c201f000a117f89 */ /* 0x000e2200000e0000 */
[----:B------:R-:W-:Y:S02]  /*3590*/  SHF.R.U32.HI R15, RZ, 0x5, R2 ;  /* 0x00000005ff0f7819 */ /* 0x000fe40000011602 */
[C---:B------:R-:W-:Y:S01]  /*35a0*/  ISETP.GT.U32.AND P1, PT, R3.reuse, 0x3, PT ;  /* 0x000000030300780c */ /* 0x040fe20003f24070 */
[--C-:B------:R-:W-:Y:S02]  /*35b0*/  IMAD R8, R3, 0x4, R16.reuse ;  /* 0x0000000403087824 */ /* 0x100fe400078e0210 */
[----:B------:R-:W-:Y:S01]  /*35c0*/  IMAD R6, R15, 0x4, R16 ;  /* 0x000000040f067824 */ /* 0x000fe200078e0210 */
[----:B0-----:R-:W-:Y:S02]  /*35d0*/  FMNMX.FTZ R19, R10, R17, !PT ;  /* 0x000000110a137209 */ /* 0x001fe40007810000 */
[----:B------:R-:W-:-:S03]  /*35e0*/  MOV R17, 0xff7fffff ;  /* 0xff7fffff00117802 */ /* 0x000fc60000000f00 */
[----:B------:R-:W-:Y:S01]  /*35f0*/  @!P0 STS [R6], R19 ;  /* 0x0000001306008388 */ /* 0x000fe20000000800 */
[----:B------:R-:W-:Y:S06]  /*3600*/  BAR.SYNC.DEFER_BLOCKING 0x0 ;  /* 0x0000000000007b1d */ /* 0x000fec0000010000 */
[----:B------:R-:W0:Y:S04]  /*3610*/  @!P1 LDS R17, [R8] ;  /* 0x0000000008119984 */ /* 0x000e280000000800 */
[----:B0-----:R-:W0:Y:S02]  /*3620*/  SHFL.BFLY PT, R10, R17, 0x2, 0x1f ;  /* 0x0c401f00110a7f89 */ /* 0x001e2400000e0000 */
[----:B0-----:R-:W-:Y:S01]  /*3630*/  FMNMX.FTZ R16, R10, R17, !PT ;  /* 0x000000110a107209 */ /* 0x001fe20007810000 */
[----:B------:R-:W-:-:S04]  /*3640*/  HFMA2 R17, -RZ, RZ, 0, 0 ;  /* 0x00000000ff117431 */ /* 0x000fc800000001ff */
[----:B------:R-:W0:Y:S02]  /*3650*/  SHFL.BFLY PT, R7, R16, 0x1, 0x1f ;  /* 0x0c201f0010077f89 */ /* 0x000e2400000e0000 */
        /* <DEDUP_REMOVED lines=24> */
.L_x_17398:
        /* <DEDUP_REMOVED lines=11> */
.L_x_17397:
[----:B------:R-:W-:Y:S05]  /*3890*/  BSYNC.RECONVERGENT B1 ;  /* 0x0000000000017941 */ /* 0x000fea0003800200 */
.L_x_17396:
        /* <DEDUP_REMOVED lines=12> */
.L_x_17401:
        /* <DEDUP_REMOVED lines=100> */
.L_x_17400:
[----:B------:R-:W-:Y:S05]  /*3fa0*/  BSYNC.RECONVERGENT B1 ;  /* 0x0000000000017941 */ /* 0x000fea0003800200 */
.L_x_17399:
        /* <DEDUP_REMOVED lines=55> */
.L_x_17403:
[----:B------:R-:W-:Y:S05]  /*4320*/  BSYNC.RECONVERGENT B1 ;  /* 0x0000000000017941 */ /* 0x000fea0003800200 */
.L_x_17402:
        /* <DEDUP_REMOVED lines=26> */
.L_x_17395:
[----:B------:R-:W-:Y:S05]  /*44d0*/  BSYNC.RECONVERGENT B0 ;  /* 0x0000000000007941 */ /* 0x000fea0003800200 */
.L_x_17394:
        /* <DEDUP_REMOVED lines=40> */
.L_x_17408:
[----:B------:R-:W0:Y:S01]  /*4760*/  LDS R16, [R8] ;  /* 0x0000000008107984 */ /* 0x000e220000000800 */
[----:B------:R-:W-:-:S05]  /*4770*/  VIADD R10, R10, 0x1 ;  /* 0x000000010a0a7836 */ /* 0x000fca0000000000 */
[----:B------:R-:W-:Y:S01]  /*4780*/  ISETP.NE.AND P0, PT, R10, RZ, PT ;  /* 0x000000ff0a00720c */ /* 0x000fe20003f05270 */
[----:B0-----:R-:W-:-:S05]  /*4790*/  FMUL.FTZ R17, R16, R41 ;  /* 0x0000002910117220 */ /* 0x001fca0000410000 */
[----:B------:R0:W-:Y:S02]  /*47a0*/  STS [R8], R17 ;  /* 0x0000001108007388 */ /* 0x0001e40000000800 */
[----:B0-----:R-:W-:-:S05]  /*47b0*/  IADD3 R8, PT, PT, R8, 0x200, RZ ;  /* 0x0000020008087810 */ /* 0x001fca0007ffe0ff */
[----:B------:R-:W-:Y:S05]  /*47c0*/  @P0 BRA `(.L_x_17408) ;  /* 0xfffffffc00e40947 */ /* 0x000fea000383ffff */
.L_x_17407:
[----:B------:R-:W-:Y:S05]  /*47d0*/  BSYNC.RECONVERGENT B1 ;  /* 0x0000000000017941 */ /* 0x000fea0003800200 */
.L_x_17406:
        /* <DEDUP_REMOVED lines=12> */
.L_x_17411:
        /* <DEDUP_REMOVED lines=52> */
.L_x_17410:
[----:B------:R-:W-:Y:S05]  /*4be0*/  BSYNC.RECONVERGENT B1 ;  /* 0x0000000000017941 */ /* 0x000fea0003800200 */
.L_x_17409:
        /* <DEDUP_REMOVED lines=31> */
.L_x_17413:
[----:B------:R-:W-:Y:S05]  /*4de0*/  BSYNC.RECONVERGENT B1 ;  /* 0x0000000000017941 */ /* 0x000fea0003800200 */
.L_x_17412:
        /* <DEDUP_REMOVED lines=14> */
.L_x_17405:
[----:B------:R-:W-:Y:S05]  /*4ed0*/  BSYNC.RECONVERGENT B0 ;  /* 0x0000000000007941 */ /* 0x000fea0003800200 */
.L_x_17404:
[----:B------:R-:W-:Y:S01]  /*4ee0*/  ISETP.GE.AND P0, PT, R15, R12, PT ;  /* 0x0000000c0f00720c */ /* 0x000fe20003f06270 */
[----:B------:R-:W2:Y:S08]  /*4ef0*/  S2UR UR7, SR_CTAID.Y ;  /* 0x00000000000779c3 */ /* 0x000eb00000002600 */
[----:B------:R-:W-:Y:S01]  /*4f00*/  BAR.SYNC.DEFER_BLOCKING 0x0 ;  /* 0x0000000000007b1d */ /* 0x000fe20000010000 */
[----:B-1----:R-:W-:-:S02]  /*4f10*/  HFMA2 R8, -RZ, RZ, 0, 0 ;  /* 0x00000000ff087431 */ /* 0x002fc400000001ff */
[----:B------:R-:W-:Y:S01]  /*4f20*/  IMAD.MOV.U32 R38, RZ, RZ, RZ ;  /* 0x000000ffff267224 */ /* 0x000fe200078e00ff */
[----:B------:R-:W-:Y:S02]  /*4f30*/  CS2R R22, SRZ ;  /* 0x0000000000167805 */ /* 0x000fe4000001ff00 */
[----:B------:R-:W-:Y:S02]  /*4f40*/  CS2R R24, SRZ ;  /* 0x0000000000187805 */ /* 0x000fe4000001ff00 */
[----:B------:R-:W-:Y:S01]  /*4f50*/  CS2R R26, SRZ ;  /* 0x00000000001a7805 */ /* 0x000fe2000001ff00 */
[----:B------:R-:W1:Y:S01]  /*4f60*/  LDCU UR11, c[0x0][0x3cc] ;  /* 0x00007980ff0b77ac */ /* 0x000e620008000800 */
[----:B------:R-:W-:Y:S01]  /*4f70*/  BSSY.RECONVERGENT B1, `(.L_x_17414) ;  /* 0x0000455000017945 */ /* 0x000fe20003800200 */
[----:B------:R-:W-:Y:S02]  /*4f80*/  CS2R R28, SRZ ;  /* 0x00000000001c7805 */ /* 0x000fe4000001ff00 */
[----:B------:R-:W-:Y:S01]  /*4f90*/  CS2R R30, SRZ ;  /* 0x00000000001e7805 */ /* 0x000fe2000001ff00 */
[----:B------:R-:W3:Y:S01]  /*4fa0*/  LDCU.64 UR4, c[0x0][0x398] ;  /* 0x00007300ff0477ac */ /* 0x000ee20008000a00 */
[----:B------:R-:W-:-:S02]  /*4fb0*/  CS2R R32, SRZ ;  /* 0x0000000000207805 */ /* 0x000fc4000001ff00 */
[----:B------:R-:W-:Y:S01]  /*4fc0*/  CS2R R34, SRZ ;  /* 0x0000000000227805 */ /* 0x000fe2000001ff00 */
[----:B--2---:R-:W-:Y:S06]  /*4fd0*/  @P0 BRA `(.L_x_17415) ;  /* 0x0000004400380947 */ /* 0x004fec0003800000 */
[----:B------:R-:W2:Y:S01]  /*4fe0*/  I2F.RP R10, R9 ;  /* 0x00000009000a7306 */ /* 0x000ea20000209400 */
[----:B------:R-:W4:Y:S01]  /*4ff0*/  LDC R7, c[0x0][0x3b8] ;  /* 0x0000ee00ff077b82 */ /* 0x000f220000000800 */
[----:B------:R-:W5:Y:S01]  /*5000*/  LDCU UR10, c[0x0][0x3d0] ;  /* 0x00007a00ff0a77ac */ /* 0x000f620008000800 */
[C---:B------:R-:W-:Y:S01]  /*5010*/  IMAD.SHL.U32 R18, R2.reuse, 0x20, RZ ;  /* 0x0000002002127824 */ /* 0x040fe200078e00ff */
[----:B------:R-:W-:Y:S01]  /*5020*/  SHF.R.U32.HI R6, RZ, 0x3, R2 ;  /* 0x00000003ff067819 */ /* 0x000fe20000011602 */
[----:B------:R-:W-:Y:S01]  /*5030*/  IMAD.SHL.U32 R45, R2, 0x8, RZ ;  /* 0x00000008022d7824 */ /* 0x000fe200078e00ff */
[----:B------:R-:W0:Y:S01]  /*5040*/  LDCU.64 UR12, c[0x0][0x3a8] ;  /* 0x00007500ff0c77ac */ /* 0x000e220008000a00 */
[----:B------:R-:W-:Y:S01]  /*5050*/  IADD3 R19, PT, PT, R5, 0x120, RZ ;  /* 0x0000012005137810 */ /* 0x000fe20007ffe0ff */
[C---:B------:R-:W-:Y:S01]  /*5060*/  VIADD R42, R15.reuse, 0x1 ;  /* 0x000000010f2a7836 */ /* 0x040fe20000000000 */
[----:B------:R-:W-:Y:S01]  /*5070*/  LOP3.LUT R6, R6, 0x7c, RZ, 0xc0, !PT ;  /* 0x0000007c06067812 */ /* 0x000fe200078ec0ff */
[----:B------:R-:W1:Y:S01]  /*5080*/  LDCU UR6, c[0x0][0x3ec] ;  /* 0x00007d80ff0677ac */ /* 0x000e620008000800 */
[----:B------:R-:W-:Y:S01]  /*5090*/  LEA R19, R4, R19, 0x18 ;  /* 0x0000001304137211 */ /* 0x000fe200078ec0ff */
[----:B------:R-:W-:Y:S01]  /*50a0*/  IMAD.MOV.U32 R38, RZ, RZ, RZ ;  /* 0x000000ffff267224 */ /* 0x000fe200078e00ff */
[----:B------:R-:W-:Y:S01]  /*50b0*/  LEA R40, R15, 0x3, 0x5 ;  /* 0x000000030f287811 */ /* 0x000fe200078e28ff */
[----:B--2---:R-:W2:Y:S01]  /*50c0*/  MUFU.RCP R10, R10 ;  /* 0x0000000a000a7308 */ /* 0x004ea20000001000 */
[----:B------:R-:W-:-:S02]  /*50d0*/  LOP3.LUT R43, R45, 0xf8, RZ, 0xc0, !PT ;  /* 0x000000f82d2b7812 */ /* 0x000fc400078ec0ff */
[----:B------:R-:W-:Y:S02]  /*50e0*/  IADD3 R88, PT, PT, R15, -R12, RZ ;  /* 0x8000000c0f587210 */ /* 0x000fe40007ffe0ff */
[----:B------:R-:W-:Y:S01]  /*50f0*/  LOP3.LUT R45, R40, 0x18, R45, 0xf8, !PT ;  /* 0x00000018282d7812 */ /* 0x000fe200078ef82d */
[----:B----4-:R-:W-:Y:S02]  /*5100*/  IMAD R5, R7, UR7, RZ ;  /* 0x0000000707057c24 */ /* 0x010fe4000f8e02ff */
[----:B------:R-:W-:Y:S01]  /*5110*/  IMAD.MOV.U32 R7, RZ, RZ, RZ ;  /* 0x000000ffff077224 */ /* 0x000fe200078e00ff */
[----:B-1----:R-:W-:Y:S01]  /*5120*/  IADD3 R13, PT, PT, R13, -UR6, RZ ;  /* 0x800000060d0d7c10 */ /* 0x002fe2000fffe0ff */
[----:B------:R-:W-:-:S04]  /*5130*/  IMAD.WIDE R6, R5, 0x4, R6 ;  /* 0x0000000405067825 */ /* 0x000fc800078e0206 */
[----:B--2---:R-:W-:Y:S01]  /*5140*/  VIADD R16, R10, 0xffffffe ;  /* 0x0ffffffe0a107836 */ /* 0x004fe20000000000 */
[----:B------:R-:W-:Y:S02]  /*5150*/  LOP3.LUT R10, R18, 0x60, RZ, 0xe2, !PT ;  /* 0x00000060120a7812 */ /* 0x000fe400078ee2ff */
[----:B0-----:R-:W-:Y:S01]  /*5160*/  IADD3 R36, P0, PT, R6, UR12, RZ ;  /* 0x0000000c06247c10 */ /* 0x001fe2000ff1e0ff */
[----:B------:R-:W0:Y:S01]  /*5170*/  F2I.FTZ.U32.TRUNC.NTZ R17, R16 ;  /* 0x0000001000117305 */ /* 0x000e22000021f000 */
[----:B------:R-:W-:Y:S02]  /*5180*/  LEA R10, R15, R10, 0x7 ;  /* 0x0000000a0f0a7211 */ /* 0x000fe400078e38ff */
[----:B------:R-:W-:Y:S02]  /*5190*/  IADD3.X R41, PT, PT, R7, UR13, RZ, P0, !PT ;  /* 0x0000000d07297c10 */ /* 0x000fe400087fe4ff */
[----:B------:R-:W-:Y:S01]  /*51a0*/  IADD3 R37, PT, PT, R10, 0x10, R19 ;  /* 0x000000100a257810 */ /* 0x000fe20007ffe013 */
[----:B-----5:R-:W-:-:S05]  /*51b0*/  IMAD R10, R11, UR10, RZ ;  /* 0x0000000a0b0a7c24 */ /* 0x020fca000f8e02ff */
[----:B------:R-:W-:Y:S01]  /*51c0*/  SHF.R.S32.HI R11, RZ, 0x1f, R10 ;  /* 0x0000001fff0b7819 */ /* 0x000fe2000001140a */
[----:B0-----:R-:W-:-:S04]  /*51d0*/  IMAD.MOV R16, RZ, RZ, -R17 ;  /* 0x000000ffff107224 */ /* 0x001fc800078e0a11 */
[----:B------:R-:W-:Y:S02]  /*51e0*/  IMAD R39, R16, R9, RZ ;  /* 0x0000000910277224 */ /* 0x000fe400078e02ff */
[----:B------:R-:W-:-:S04]  /*51f0*/  IMAD.MOV.U32 R16, RZ, RZ, RZ ;  /* 0x000000ffff107224 */ /* 0x000fc800078e00ff */
[----:B------:R-:W-:-:S07]  /*5200*/  IMAD.HI.U32 R39, R17, R39, R16 ;  /* 0x0000002711277227 */ /* 0x000fce00078e0010 */
.L_x_17450:
[----:B------:R-:W0:Y:S01]  /*5210*/  LDC R20, c[0x0][0x3f0] ;  /* 0x0000fc00ff147b82 */ /* 0x000e220000000800 */
[----:B------:R-:W-:Y:S01]  /*5220*/  VIADD R4, R40, 0xfffffffd ;  /* 0xfffffffd28047836 */ /* 0x000fe20000000000 */
[----:B------:R-:W-:Y:S04]  /*5230*/  BSSY.RECONVERGENT B0, `(.L_x_17416) ;  /* 0x000041e000007945 */ /* 0x000fe80003800200 */
[----:B------:R-:W-:Y:S02]  /*5240*/  IABS R16, R4 ;  /* 0x0000000400107213 */ /* 0x000fe40000000000 */
[----:B------:R-:W1:Y:S03]  /*5250*/  LDC R17, c[0x0][0x3f4] ;  /* 0x0000fd00ff117b82 */ /* 0x000e660000000800 */
        /* <DEDUP_REMOVED lines=10> */
[----:B------:R-:W-:Y:S01]  /*5300*/  @!P1 IADD3 R16, PT, PT, R16, -R7, RZ ;  /* 0x8000000710109210 */ /* 0x000fe20007ffe0ff */
        /* <DEDUP_REMOVED lines=16> */
[----:B------:R-:W-:Y:S01]  /*5410*/  IMAD.HI.U32 R4, R5, R17, R4 ;  /* 0x0000001105047227 */ /* 0x000fe200078e0004 */
[----:B------:R-:W-:-:S05]  /*5420*/  MOV R5, R16 ;  /* 0x0000001000057202 */ /* 0x000fca0000000f00 */
[----:B------:R-:W-:-:S04]  /*5430*/  IMAD.HI.U32 R4, R4, R5, RZ ;  /* 0x0000000504047227 */ /* 0x000fc800078e00ff */
[----:B------:R-:W-:-:S04]  /*5440*/  IMAD.MOV R4, RZ, RZ, -R4 ;  /* 0x000000ffff047224 */ /* 0x000fc800078e0a04 */
        /* <DEDUP_REMOVED lines=8> */
[----:B------:R-:W-:-:S13]  /*54d0*/  ISETP.NE.AND P1, PT, R4, RZ, PT ;  /* 0x000000ff0400720c */ /* 0x000fda0003f25270 */
[----:B------:R-:W-:Y:S05]  /*54e0*/  @!P0 BRA P1, `(.L_x_17417) ;  /* 0x0000003c00c88947 */ /* 0x000fea0000800000 */
[----:B------:R-:W-:Y:S01]  /*54f0*/  IMAD.MOV.U32 R6, RZ, RZ, R36 ;  /* 0x000000ffff067224 */ /* 0x000fe200078e0024 */
[----:B------:R-:W-:Y:S01]  /*5500*/  MOV R7, R41 ;  /* 0x0000002900077202 */ /* 0x000fe20000000f00 */
[----:B------:R-:W0:Y:S04]  /*5510*/  LDS.128 R16, [R37] ;  /* 0x0000000025107984 */ /* 0x000e280000000c00 */
[----:B------:R-:W2:Y:S01]  /*5520*/  LDG.E.CONSTANT R5, desc[UR8][R6.64] ;  /* 0x0000000806057981 */ /* 0x000ea2000c1e9900 */
[----:B0-----:R-:W-:Y:S01]  /*5530*/  F2FP.BF16.F32.PACK_AB R84, R17, R16 ;  /* 0x000000101154723e */ /* 0x001fe200000010ff */
        /* <DEDUP_REMOVED lines=78> */
.L_x_17419:
[----:B------:R-:W-:Y:S05]  /*5a20*/  BSYNC.RECONVERGENT B2 ;  /* 0x0000000000027941 */ /* 0x000fea0003800200 */
.L_x_17418:
        /* <DEDUP_REMOVED lines=15> */
[----:B------:R-:W-:Y:S01]  /*5b20*/  PRMT R16, R6, 0x7632, R16 ;  /* 0x0000763206107816 */ /* 0x000fe20000000010 */
        /* <DEDUP_REMOVED lines=36> */
.L_x_17421:
[----:B------:R-:W-:Y:S05]  /*5d70*/  BSYNC.RECONVERGENT B2 ;  /* 0x0000000000027941 */ /* 0x000fea0003800200 */
.L_x_17420:
        /* <DEDUP_REMOVED lines=10> */
[----:B------:R-:W-:Y:S01]  /*5e20*/  IMAD.U32 R19, R19, 0x10000, RZ ;  /* 0x0001000013137824 */ /* 0x000fe200078e00ff */
[----:B------:R0:W5:Y:S01]  /*5e30*/  LDG.E.CONSTANT R80, desc[UR8][R20.64+0x408] ;  /* 0x0004080814507981 */ /* 0x000162000c1e9900 */
[----:B------:R-:W-:Y:S01]  /*5e40*/  IMAD.U32 R78, R6, 0x10000, RZ ;  /* 0x00010000064e7824 */ /* 0x000fe200078e00ff */
[----:B------:R-:W-:Y:S02]  /*5e50*/  MOV R6, R84 ;  /* 0x0000005400067202 */ /* 0x000fe40000000f00 */
[----:B------:R-:W-:-:S03]  /*5e60*/  SHF.L.U32 R81, R16, 0x10, RZ ;  /* 0x0000001010517819 */ /* 0x000fc600000006ff */
[C---:B------:R-:W-:Y:S02]  /*5e70*/  HFMA2.BF16_V2 R16, R6.reuse, R77, -RZ ;  /* 0x0000004d06107231 */ /* 0x040fe400003000ff */
[----:B------:R-:W-:Y:S01]  /*5e80*/  FADD.FTZ R83, R78, R81 ;  /* 0x000000514e537221 */ /* 0x000fe20000010000 */
[----:B------:R-:W-:Y:S02]  /*5e90*/  HFMA2.BF16_V2 R78, R6, R85, -RZ ;  /* 0x00000055064e7231 */ /* 0x000fe400003000ff */
[----:B------:R-:W-:Y:S02]  /*5ea0*/  HMUL2.BF16_V2 R77, R17, R82 ;  /* 0x00000052114d7232 */ /* 0x000fe40000200000 */
[----:B------:R-:W-:-:S03]  /*5eb0*/  FADD.FTZ R82, R18, R19 ;  /* 0x0000001312527221 */ /* 0x000fc60000010000 */
[----:B------:R-:W-:Y:S01]  /*5ec0*/  PRMT R19, R77, 0x7610, R19 ;  /* 0x000076104d137816 */ /* 0x000fe20000000013 */
[----:B------:R-:W-:Y:S01]  /*5ed0*/  FADD.FTZ R82, R83, R82 ;  /* 0x0000005253527221 */ /* 0x000fe20000010000 */
[----:B------:R-:W-:Y:S02]  /*5ee0*/  PRMT R18, R16, 0x7632, R18 ;  /* 0x0000763210127816 */ /* 0x000fe40000000012 */
[----:B------:R-:W-:Y:S01]  /*5ef0*/  PRMT R81, R78, 0x7632, R81 ;  /* 0x000076324e517816 */ /* 0x000fe20000000051 */
[----:B------:R-:W-:Y:S01]  /*5f00*/  IMAD.U32 R84, R19, 0x10000, RZ ;  /* 0x0001000013547824 */ /* 0x000fe200078e00ff */
[----:B------:R-:W-:Y:S01]  /*5f10*/  SHF.L.U32 R16, R16, 0x10, RZ ;  /* 0x0000001010107819 */ /* 0x000fe200000006ff */
[----:B------:R-:W-:Y:S01]  /*5f20*/  IMAD.U32 R19, R18, 0x10000, RZ ;  /* 0x0001000012137824 */ /* 0x000fe200078e00ff */
[----:B------:R-:W-:Y:S01]  /*5f30*/  SHF.L.U32 R81, R81, 0x10, RZ ;  /* 0x0000001051517819 */ /* 0x000fe200000006ff */
[----:B------:R-:W-:Y:S01]  /*5f40*/  IMAD.U32 R78, R78, 0x10000, RZ ;  /* 0x000100004e4e7824 */ /* 0x000fe200078e00ff */
[----:B------:R0:W5:Y:S01]  /*5f50*/  LDG.E.CONSTANT R18, desc[UR8][R20.64+0x400] ;  /* 0x0004000814127981 */ /* 0x000162000c1e9900 */
[----:B------:R-:W-:Y:S01]  /*5f60*/  FADD.FTZ R16, R16, R19 ;  /* 0x0000001310107221 */ /* 0x000fe20000010000 */
[----:B------:R-:W-:Y:S01]  /*5f70*/  PRMT R77, R77, 0x7632, R77 ;  /* 0x000076324d4d7816 */ /* 0x000fe2000000004d */
[----:B------:R-:W-:Y:S01]  /*5f80*/  FADD.FTZ R78, R78, R81 ;  /* 0x000000514e4e7221 */ /* 0x000fe20000010000 */
[----:B------:R0:W5:Y:S03]  /*5f90*/  LDG.E.CONSTANT R19, desc[UR8][R20.64+0x404] ;  /* 0x0004040814137981 */ /* 0x000166000c1e9900 */
[----:B------:R-:W-:Y:S01]  /*5fa0*/  IMAD.U32 R77, R77, 0x10000, RZ ;  /* 0x000100004d4d7824 */ /* 0x000fe200078e00ff */
[----:B------:R0:W5:Y:S01]  /*5fb0*/  LDG.E.CONSTANT R81, desc[UR8][R20.64+0x40c] ;  /* 0x00040c0814517981 */ /* 0x000162000c1e9900 */
[----:B------:R-:W-:Y:S02]  /*5fc0*/  BSSY.RECONVERGENT B2, `(.L_x_17422) ;  /* 0x0000022000027945 */ /* 0x000fe40003800200 */
[----:B------:R-:W-:-:S04]  /*5fd0*/  FADD.FTZ R77, R84, R77 ;  /* 0x0000004d544d7221 */ /* 0x000fc80000010000 */
[----:B------:R-:W-:Y:S01]  /*5fe0*/  FADD.FTZ R77, R82, R77 ;  /* 0x0000004d524d7221 */ /* 0x000fe20000010000 */
[----:B------:R-:W-:Y:S06]  /*5ff0*/  @P0 BRA `(.L_x_17423) ;  /* 0x0000000000780947 */ /* 0x000fec0003800000 */
        /* <DEDUP_REMOVED lines=30> */
.L_x_17423:
[----:B------:R-:W-:Y:S05]  /*61e0*/  BSYNC.RECONVERGENT B2 ;  /* 0x0000000000027941 */ /* 0x000fea0003800200 */
.L_x_17422:
        /* <DEDUP_REMOVED lines=45> */
.L_x_17425:
[----:B------:R-:W-:Y:S05]  /*64c0*/  BSYNC.RECONVERGENT B2 ;  /* 0x0000000000027941 */ /* 0x000fea0003800200 */
.L_x_17424:
[----:B------:R-:W-:Y:S02]  /*64d0*/  IMAD.U32 R83, R18, 0x10000, RZ ;  /* 0x0001000012537824 */ /* 0x000fe400078e00ff */
[----:B------:R-:W-:Y:S01]  /*64e0*/  HFMA2.BF16_V2 R18, R5, R84, -RZ ;  /* 0x0000005405127231 */ /* 0x000fe200003000ff */
[----:B------:R-:W-:Y:S01]  /*64f0*/  SHF.L.U32 R19, R19, 0x10, RZ ;  /* 0x0000001013137819 */ /* 0x000fe200000006ff */
[----:B------:R-:W-:Y:S01]  /*6500*/  IMAD.U32 R16, R16, 0x10000, RZ ;  /* 0x0001000010107824 */ /* 0x000fe200078e00ff */
[----:B------:R-:W-:Y:S01]  /*6510*/  SHF.L.U32 R85, R82, 0x10, RZ ;  /* 0x0000001052557819 */ /* 0x000fe200000006ff */
[----:B------:R-:W-:Y:S02]  /*6520*/  IMAD.U32 R78, R78, 0x10000, RZ ;  /* 0x000100004e4e7824 */ /* 0x000fe400078e00ff */
[----:B-----5:R-:W-:Y:S02]  /*6530*/  HMUL2.BF16_V2 R82, R4, R87 ;  /* 0x0000005704527232 */ /* 0x020fe40000200000 */
[----:B------:R-:W-:Y:S01]  /*6540*/  FADD.FTZ R16, R16, R83 ;  /* 0x0000005310107221 */ /* 0x000fe20000010000 */
[----:B------:R-:W-:-:S02]  /*6550*/  IMAD.U32 R80, R80, 0x10000, RZ ;  /* 0x0001000050507824 */ /* 0x000fc400078e00ff */
[--C-:B------:R-:W-:Y:S01]  /*6560*/  FADD.FTZ R19, R19, R78.reuse ;  /* 0x0000004e13137221 */ /* 0x100fe20000010000 */
[----:B------:R-:W-:Y:S01]  /*6570*/  FADD.FTZ R38, R38, R79 ;  /* 0x0000004f26267221 */ /* 0x000fe20000010000 */
[----:B------:R-:W-:Y:S01]  /*6580*/  PRMT R78, R18, 0x7632, R78 ;  /* 0x00007632124e7816 */ /* 0x000fe2000000004e */
[----:B------:R-:W-:Y:S01]  /*6590*/  FADD.FTZ R80, R80, R85 ;  /* 0x0000005550507221 */ /* 0x000fe20000010000 */
[----:B------:R-:W-:Y:S01]  /*65a0*/  FADD.FTZ R19, R16, R19 ;  /* 0x0000001310137221 */ /* 0x000fe20000010000 */
[----:B------:R-:W-:Y:S02]  /*65b0*/  HFMA2.BF16_V2 R16, R6, R81, -RZ ;  /* 0x0000005106107231 */ /* 0x000fe400003000ff */
[----:B------:R-:W-:Y:S02]  /*65c0*/  IMAD.U32 R18, R18, 0x10000, RZ ;  /* 0x0001000012127824 */ /* 0x000fe400078e00ff */
[----:B------:R-:W-:Y:S01]  /*65d0*/  FADD.FTZ R8, R8, R77 ;  /* 0x0000004d08087221 */ /* 0x000fe20000010000 */
[----:B------:R-:W-:-:S02]  /*65e0*/  IMAD.U32 R85, R78, 0x10000, RZ ;  /* 0x000100004e557824 */ /* 0x000fc400078e00ff */
[----:B------:R-:W-:Y:S02]  /*65f0*/  HMUL2.BF16_V2 R78, R17, R86 ;  /* 0x00000056114e7232 */ /* 0x000fe40000200000 */
[----:B------:R-:W-:Y:S01]  /*6600*/  FADD.FTZ R19, R19, R80 ;  /* 0x0000005013137221 */ /* 0x000fe20000010000 */
[----:B------:R3:W5:Y:S01]  /*6610*/  LDG.E.CONSTANT R77, desc[UR8][R20.64+0x804] ;  /* 0x00080408144d7981 */ /* 0x000762000c1e9900 */
[----:B------:R-:W-:Y:S01]  /*6620*/  FADD.FTZ R85, R18, R85 ;  /* 0x0000005512557221 */ /* 0x000fe20000010000 */
[----:B------:R-:W-:Y:S02]  /*6630*/  PRMT R83, R82, 0x7632, R83 ;  /* 0x0000763252537816 */ /* 0x000fe40000000053 */
        /* <DEDUP_REMOVED lines=8> */
[----:B------:R3:W5:Y:S01]  /*66c0*/  LDG.E.CONSTANT R18, desc[UR8][R20.64+0x808] ;  /* 0x0008080814127981 */ /* 0x000762000c1e9900 */
[----:B------:R-:W-:Y:S01]  /*66d0*/  FADD.FTZ R84, R82, R83 ;  /* 0x0000005352547221 */ /* 0x000fe20000010000 */
[----:B------:R-:W-:Y:S01]  /*66e0*/  FADD.FTZ R16, R16, R81 ;  /* 0x0000005110107221 */ /* 0x000fe20000010000 */
[----:B------:R-:W-:Y:S02]  /*66f0*/  HFMA2.BF16_V2 R82, R6, R89, -RZ ;  /* 0x0000005906527231 */ /* 0x000fe400003000ff */
[----:B------:R-:W-:Y:S02]  /*6700*/  IMAD.U32 R78, R78, 0x10000, RZ ;  /* 0x000100004e4e7824 */ /* 0x000fe400078e00ff */
[----:B------:R-:W-:Y:S01]  /*6710*/  FADD.FTZ R84, R85, R84 ;  /* 0x0000005455547221 */ /* 0x000fe20000010000 */
[----:B------:R-:W-:Y:S02]  /*6720*/  FADD.FTZ R19, R19, R16 ;  /* 0x0000001013137221 */ /* 0x000fe40000010000 */
[----:B------:R3:W5:Y:S01]  /*6730*/  LDG.E.CONSTANT R16, desc[UR8][R20.64+0x800] ;  /* 0x0008000814107981 */ /* 0x000762000c1e9900 */
[----:B------:R-:W-:Y:S01]  /*6740*/  FADD.FTZ R87, R78, R87 ;  /* 0x000000574e577221 */ /* 0x000fe20000010000 */
[----:B------:R-:W-:-:S03]  /*6750*/  PRMT R83, R82, 0x7632, R83 ;  /* 0x0000763252537816 */ /* 0x000fc60000000053 */
[----:B------:R-:W-:Y:S01]  /*6760*/  FADD.FTZ R84, R84, R87 ;  /* 0x0000005754547221 */ /* 0x000fe20000010000 */
[----:B------:R-:W-:Y:S01]  /*6770*/  SHF.L.U32 R82, R82, 0x10, RZ ;  /* 0x0000001052527819 */ /* 0x000fe200000006ff */
[----:B------:R-:W-:Y:S01]  /*6780*/  IMAD.U32 R83, R83, 0x10000, RZ ;  /* 0x0001000053537824 */ /* 0x000fe200078e00ff */
[----:B------:R-:W-:Y:S03]  /*6790*/  BSSY.RECONVERGENT B2, `(.L_x_17426) ;  /* 0x0000022000027945 */ /* 0x000fe60003800200 */
[----:B------:R-:W-:-:S04]  /*67a0*/  FADD.FTZ R83, R82, R83 ;  /* 0x0000005352537221 */ /* 0x000fc80000010000 */
[----:B------:R-:W-:Y:S01]  /*67b0*/  FADD.FTZ R84, R84, R83 ;  /* 0x0000005354547221 */ /* 0x000fe20000010000 */
[----:B---3--:R-:W-:Y:S06]  /*67c0*/  @P0 BRA `(.L_x_17427) ;  /* 0x0000000000780947 */ /* 0x008fec0003800000 */
        /* <DEDUP_REMOVED lines=30> */
.L_x_17427:
[----:B------:R-:W-:Y:S05]  /*69b0*/  BSYNC.RECONVERGENT B2 ;  /* 0x0000000000027941 */ /* 0x000fea0003800200 */
.L_x_17426:
        /* <DEDUP_REMOVED lines=44> */
.L_x_17429:
[----:B------:R-:W-:Y:S05]  /*6c80*/  BSYNC.RECONVERGENT B2 ;  /* 0x0000000000027941 */ /* 0x000fea0003800200 */
.L_x_17428:
[----:B------:R-:W-:Y:S01]  /*6c90*/  SHF.L.U32 R81, R18, 0x10, RZ ;  /* 0x0000001012517819 */ /* 0x000fe200000006ff */
[----:B------:R-:W-:Y:S02]  /*6ca0*/  IMAD.U32 R18, R77, 0x10000, RZ ;  /* 0x000100004d127824 */ /* 0x000fe400078e00ff */
[----:B------:R-:W-:Y:S02]  /*6cb0*/  HFMA2.BF16_V2 R82, R5, R82, -RZ ;  /* 0x0000005205527231 */ /* 0x000fe400003000ff */
[----:B------:R-:W-:Y:S02]  /*6cc0*/  IMAD.U32 R77, R80, 0x10000, RZ ;  /* 0x00010000504d7824 */ /* 0x000fe400078e00ff */
[----:B-----5:R-:W-:Y:S02]  /*6cd0*/  HMUL2.BF16_V2 R80, R4, R83 ;  /* 0x0000005304507232 */ /* 0x020fe40000200000 */
[----:B------:R-:W-:Y:S01]  /*6ce0*/  IMAD.U32 R16, R16, 0x10000, RZ ;  /* 0x0001000010107824 */ /* 0x000fe200078e00ff */
[----:B------:R-:W-:Y:S01]  /*6cf0*/  SHF.L.U32 R78, R78, 0x10, RZ ;  /* 0x000000104e4e7819 */ /* 0x000fe200000006ff */
[----:B------:R-:W-:-:S02]  /*6d00*/  IMAD.U32 R19, R19, 0x10000, RZ ;  /* 0x0001000013137824 */ /* 0x000fc400078e00ff */
[--C-:B------:R-:W-:Y:S01]  /*6d10*/  FADD.FTZ R16, R16, R81.reuse ;  /* 0x0000005110107221 */ /* 0x100fe20000010000 */
[C---:B------:R-:W-:Y:S01]  /*6d20*/  PRMT R81, R80.reuse, 0x7632, R81 ;  /* 0x0000763250517816 */ /* 0x040fe20000000051 */
[----:B------:R-:W-:Y:S02]  /*6d30*/  IMAD.U32 R80, R80, 0x10000, RZ ;  /* 0x0001000050507824 */ /* 0x000fe400078e00ff */
[--C-:B------:R-:W-:Y:S01]  /*6d40*/  FADD.FTZ R19, R19, R18.reuse ;  /* 0x0000001213137221 */ /* 0x100fe20000010000 */
[--C-:B------:R-:W-:Y:S01]  /*6d50*/  FADD.FTZ R78, R78, R77.reuse ;  /* 0x0000004d4e4e7221 */ /* 0x100fe20000010000 */
[C---:B------:R-:W-:Y:S01]  /*6d60*/  PRMT R18, R82.reuse, 0x7610, R18 ;  /* 0x0000761052127816 */ /* 0x040fe20000000012 */
[----:B------:R-:W-:Y:S01]  /*6d70*/  IMAD.U32 R81, R81, 0x10000, RZ ;  /* 0x0001000051517824 */ /* 0x000fe200078e00ff */
[----:B------:R-:W-:Y:S01]  /*6d80*/  PRMT R77, R82, 0x7632, R77 ;  /* 0x00007632524d7816 */ /* 0x000fe2000000004d */
[----:B------:R-:W-:Y:S01]  /*6d90*/  FADD.FTZ R19, R16, R19 ;  /* 0x0000001310137221 */ /* 0x000fe20000010000 */
[----:B------:R-:W-:-:S02]  /*6da0*/  HFMA2.BF16_V2 R16, R6, R79, -RZ ;  /* 0x0000004f06107231 */ /* 0x000fc400003000ff */
[----:B------:R-:W-:Y:S01]  /*6db0*/  FADD.FTZ R83, R80, R81 ;  /* 0x0000005150537221 */ /* 0x000fe20000010000 */
[----:B------:R-:W-:Y:S01]  /*6dc0*/  HFMA2.BF16_V2 R80, R6, R85, -RZ ;  /* 0x0000005506507231 */ /* 0x000fe200003000ff */
[----:B------:R-:W-:Y:S01]  /*6dd0*/  SHF.L.U32 R77, R77, 0x10, RZ ;  /* 0x000000104d4d7819 */ /* 0x000fe200000006ff */
[----:B------:R-:W-:Y:S02]  /*6de0*/  IMAD.U32 R18, R18, 0x10000, RZ ;  /* 0x0001000012127824 */ /* 0x000fe400078e00ff */
[----:B------:R-:W-:Y:S02]  /*6df0*/  FADD.FTZ R19, R19, R78 ;  /* 0x0000004e13137221 */ /* 0x000fe40000010000 */
[----:B------:R4:W5:Y:S01]  /*6e00*/  LDG.E.CONSTANT R78, desc[UR8][R20.64+0xc08] ;  /* 0x000c0808144e7981 */ /* 0x000962000c1e9900 */
[----:B------:R-:W-:Y:S01]  /*6e10*/  FADD.FTZ R82, R18, R77 ;  /* 0x0000004d12527221 */ /* 0x000fe20000010000 */
[----:B------:R-:W-:Y:S01]  /*6e20*/  HMUL2.BF16_V2 R77, R17, R84 ;  /* 0x00000054114d7232 */ /* 0x000fe20000200000 */
[C---:B------:R-:W-:Y:S01]  /*6e30*/  PRMT R18, R16.reuse, 0x7632, R18 ;  /* 0x0000763210127816 */ /* 0x040fe20000000012 */
[----:B------:R-:W-:Y:S01]  /*6e40*/  IMAD.U32 R16, R16, 0x10000, RZ ;  /* 0x0001000010107824 */ /* 0x000fe200078e00ff */
        /* <DEDUP_REMOVED lines=47> */
.L_x_17431:
[----:B------:R-:W-:Y:S05]  /*7140*/  BSYNC.RECONVERGENT B2 ;  /* 0x0000000000027941 */ /* 0x000fea0003800200 */
.L_x_17430:
        /* <DEDUP_REMOVED lines=15> */
[C---:B01234-:R-:W-:Y:S01]  /*7240*/  IADD3 R21, PT, PT, R45.reuse, -0x1, RZ ;  /* 0xffffffff2d157810 */ /* 0x05ffe20007ffe0ff */
        /* <DEDUP_REMOVED lines=29> */
.L_x_17433:
[----:B------:R-:W-:Y:S05]  /*7420*/  BSYNC.RECONVERGENT B2 ;  /* 0x0000000000027941 */ /* 0x000fea0003800200 */
.L_x_17432:
[----:B------:R-:W-:Y:S01]  /*7430*/  SHF.L.U32 R16, R16, 0x10, RZ ;  /* 0x0000001010107819 */ /* 0x000fe200000006ff */
[----:B01234-:R-:W-:Y:S01]  /*7440*/  IMAD.U32 R21, R18, 0x10000, RZ ;  /* 0x0001000012157824 */ /* 0x01ffe200078e00ff */
[----:B------:R-:W-:Y:S01]  /*7450*/  SHF.L.U32 R78, R78, 0x10, RZ ;  /* 0x000000104e4e7819 */ /* 0x000fe200000006ff */
[----:B------:R-:W-:Y:S02]  /*7460*/  IMAD.U32 R77, R77, 0x10000, RZ ;  /* 0x000100004d4d7824 */ /* 0x000fe400078e00ff */
[----:B------:R-:W-:Y:S02]  /*7470*/  HFMA2.BF16_V2 R18, R5, R84, -RZ ;  /* 0x0000005405127231 */ /* 0x000fe400003000ff */
[----:B------:R-:W-:Y:S01]  /*7480*/  FADD.FTZ R16, R16, R21 ;  /* 0x0000001510107221 */ /* 0x000fe20000010000 */
[----:B-----5:R-:W-:Y:S02]  /*7490*/  HMUL2.BF16_V2 R21, R4, R83 ;  /* 0x0000005304157232 */ /* 0x020fe40000200000 */
[--C-:B------:R-:W-:Y:S01]  /*74a0*/  FADD.FTZ R77, R77, R78.reuse ;  /* 0x0000004e4d4d7221 */ /* 0x100fe20000010000 */
[----:B------:R-:W-:Y:S01]  /*74b0*/  IMAD.U32 R79, R79, 0x10000, RZ ;  /* 0x000100004f4f7824 */ /* 0x000fe200078e00ff */
[----:B------:R-:W-:Y:S01]  /*74c0*/  BSSY.RECONVERGENT B2, `(.L_x_17434) ;  /* 0x0000041000027945 */ /* 0x000fe20003800200 */
[----:B------:R-:W-:Y:S01]  /*74d0*/  IMAD.U32 R82, R82, 0x10000, RZ ;  /* 0x0001000052527824 */ /* 0x000fe200078e00ff */
[C---:B------:R-:W-:Y:S01]  /*74e0*/  PRMT R78, R21.reuse, 0x7632, R78 ;  /* 0x00007632154e7816 */ /* 0x040fe2000000004e */
[----:B------:R-:W-:-:S02]  /*74f0*/  IMAD.U32 R21, R21, 0x10000, RZ ;  /* 0x0001000015157824 */ /* 0x000fc400078e00ff */
[----:B------:R-:W-:Y:S01]  /*7500*/  FADD.FTZ R77, R16, R77 ;  /* 0x0000004d104d7221 */ /* 0x000fe20000010000 */
[----:B------:R-:W-:Y:S01]  /*7510*/  PRMT R20, R18, 0x7632, R20 ;  /* 0x0000763212147816 */ /* 0x000fe20000000014 */
[----:B------:R-:W-:Y:S01]  /*7520*/  FADD.FTZ R82, R79, R82 ;  /* 0x000000524f527221 */ /* 0x000fe20000010000 */
[----:B------:R-:W-:Y:S01]  /*7530*/  SHF.L.U32 R78, R78, 0x10, RZ ;  /* 0x000000104e4e7819 */ /* 0x000fe200000006ff */
[C---:B------:R-:W-:Y:S01]  /*7540*/  HFMA2.BF16_V2 R16, R6.reuse, R81, -RZ ;  /* 0x0000005106107231 */ /* 0x040fe200003000ff */
[----:B------:R-:W-:Y:S01]  /*7550*/  SHF.L.U32 R18, R18, 0x10, RZ ;  /* 0x0000001012127819 */ /* 0x000fe200000006ff */
[----:B------:R-:W-:Y:S02]  /*7560*/  IMAD.U32 R79, R20, 0x10000, RZ ;  /* 0x00010000144f7824 */ /* 0x000fe400078e00ff */
[----:B------:R-:W-:Y:S02]  /*7570*/  HMUL2.BF16_V2 R20, R17, R86 ;  /* 0x0000005611147232 */ /* 0x000fe40000200000 */
[----:B------:R-:W-:Y:S01]  /*7580*/  FADD.FTZ R84, R21, R78 ;  /* 0x0000004e15547221 */ /* 0x000fe20000010000 */
[----:B------:R-:W-:-:S02]  /*7590*/  HFMA2.BF16_V2 R78, R6, R85, -RZ ;  /* 0x00000055064e7231 */ /* 0x000fc400003000ff */
[----:B------:R-:W-:Y:S01]  /*75a0*/  FADD.FTZ R81, R18, R79 ;  /* 0x0000004f12517221 */ /* 0x000fe20000010000 */
[----:B------:R-:W-:Y:S01]  /*75b0*/  FADD.FTZ R77, R77, R82 ;  /* 0x000000524d4d7221 */ /* 0x000fe20000010000 */
[C---:B------:R-:W-:Y:S01]  /*75c0*/  PRMT R21, R20.reuse, 0x7632, R21 ;  /* 0x0000763214157816 */ /* 0x040fe20000000015 */
[----:B------:R-:W-:Y:S01]  /*75d0*/  IMAD.U32 R20, R20, 0x10000, RZ ;  /* 0x0001000014147824 */ /* 0x000fe200078e00ff */
[C---:B------:R-:W-:Y:S01]  /*75e0*/  PRMT R18, R16.reuse, 0x7632, R18 ;  /* 0x0000763210127816 */ /* 0x040fe20000000012 */
[----:B------:R-:W-:Y:S01]  /*75f0*/  FADD.FTZ R81, R81, R84 ;  /* 0x0000005451517221 */ /* 0x000fe20000010000 */
[----:B------:R-:W-:Y:S01]  /*7600*/  SHF.L.U32 R16, R16, 0x10, RZ ;  /* 0x0000001010107819 */ /* 0x000fe200000006ff */
[----:B------:R-:W-:Y:S02]  /*7610*/  IMAD.U32 R83, R21, 0x10000, RZ ;  /* 0x0001000015537824 */ /* 0x000fe400078e00ff */
[----:B------:R-:W-:Y:S01]  /*7620*/  FADD.FTZ R24, R24, R19 ;  /* 0x0000001318187221 */ /* 0x000fe20000010000 */
[----:B------:R-:W-:Y:S01]  /*7630*/  PRMT R79, R78, 0x7632, R79 ;  /* 0x000076324e4f7816 */ /* 0x000fe2000000004f */
[----:B------:R-:W-:-:S02]  /*7640*/  IMAD.U32 R21, R18, 0x10000, RZ ;  /* 0x0001000012157824 */ /* 0x000fc400078e00ff */
[----:B------:R-:W-:Y:S01]  /*7650*/  FADD.FTZ R20, R20, R83 ;  /* 0x0000005314147221 */ /* 0x000fe20000010000 */
[----:B------:R-:W-:Y:S01]  /*7660*/  IMAD.U32 R78, R78, 0x10000, RZ ;  /* 0x000100004e4e7824 */ /* 0x000fe200078e00ff */
[----:B------:R-:W-:Y:S01]  /*7670*/  SHF.L.U32 R79, R79, 0x10, RZ ;  /* 0x000000104f4f7819 */ /* 0x000fe200000006ff */
        /* <DEDUP_REMOVED lines=37> */
.L_x_17435:
[----:B------:R-:W-:Y:S05]  /*78d0*/  BSYNC.RECONVERGENT B2 ;  /* 0x0000000000027941 */ /* 0x000fea0003800200 */
.L_x_17434:
        /* <DEDUP_REMOVED lines=20> */
[----:B------:R-:W-:-:S02]  /*7a20*/  PRMT R75, R71, 0x7632, R75 ;  /* 0x00007632474b7816 */ /* 0x000fc4000000004b */
        /* <DEDUP_REMOVED lines=19> */
.L_x_17437:
[----:B------:R-:W-:Y:S05]  /*7b60*/  BSYNC.RECONVERGENT B2 ;  /* 0x0000000000027941 */ /* 0x000fea0003800200 */
.L_x_17436:
        /* <DEDUP_REMOVED lines=13> */
[----:B------:R-:W-:Y:S01]  /*7c40*/  HMUL2.BF16_V2 R70, R17, R70 ;  /* 0x0000004611467232 */ /* 0x000fe20000200000 */
[C---:B------:R-:W-:Y:S01]  /*7c50*/  PRMT R21, R71.reuse, 0x7610, R21 ;  /* 0x0000761047157816 */ /* 0x040fe20000000015 */
[----:B------:R-:W-:Y:S01]  /*7c60*/  FADD.FTZ R19, R16, R19 ;  /* 0x0000001310137221 */ /* 0x000fe20000010000 */
        /* <DEDUP_REMOVED lines=56> */
.L_x_17439:
[----:B------:R-:W-:Y:S05]  /*7ff0*/  BSYNC.RECONVERGENT B2 ;  /* 0x0000000000027941 */ /* 0x000fea0003800200 */
.L_x_17438:
        /* <DEDUP_REMOVED lines=41> */
.L_x_17441:
[----:B------:R-:W-:Y:S05]  /*8290*/  BSYNC.RECONVERGENT B2 ;  /* 0x0000000000027941 */ /* 0x000fea0003800200 */
.L_x_17440:
[----:B------:R-:W-:Y:S01]  /*82a0*/  SHF.L.U32 R69, R18, 0x10, RZ ;  /* 0x0000001012457819 */ /* 0x000fe200000006ff */
[----:B------:R-:W-:Y:S02]  /*82b0*/  HFMA2.BF16_V2 R18, R5, R64, -RZ ;  /* 0x0000004005127231 */ /* 0x000fe400003000ff */
[----:B------:R-:W-:Y:S01]  /*82c0*/  IMAD.U32 R20, R20, 0x10000, RZ ;  /* 0x0001000014147824 */ /* 0x000fe200078e00ff */
[----:B------:R-:W-:Y:S01]  /*82d0*/  SHF.L.U32 R66, R66, 0x10, RZ ;  /* 0x0000001042427819 */ /* 0x000fe200000006ff */
[----:B------:R-:W-:Y:S02]  /*82e0*/  IMAD.U32 R21, R21, 0x10000, RZ ;  /* 0x0001000015157824 */ /* 0x000fe400078e00ff */
[----:B------:R-:W-:Y:S02]  /*82f0*/  HMUL2.BF16_V2 R63, R4, R63 ;  /* 0x0000003f043f7232 */ /* 0x000fe40000200000 */
[----:B------:R-:W-:Y:S01]  /*8300*/  IMAD.U32 R16, R16, 0x10000, RZ ;  /* 0x0001000010107824 */ /* 0x000fe200078e00ff */
[----:B------:R-:W-:Y:S01]  /*8310*/  BSSY.RECONVERGENT B2, `(.L_x_17442) ;  /* 0x0000043000027945 */ /* 0x000fe20003800200 */
[----:B------:R-:W-:-:S02]  /*8320*/  IMAD.U32 R67, R67, 0x10000, RZ ;  /* 0x0001000043437824 */ /* 0x000fc400078e00ff */
[----:B------:R-:W-:Y:S01]  /*8330*/  FADD.FTZ R21, R20, R21 ;  /* 0x0000001514157221 */ /* 0x000fe20000010000 */
[----:B------:R-:W-:Y:S01]  /*8340*/  FADD.FTZ R16, R16, R69 ;  /* 0x0000004510107221 */ /* 0x000fe20000010000 */
[----:B------:R-:W-:Y:S01]  /*8350*/  PRMT R20, R18, 0x7632, R20 ;  /* 0x0000763212147816 */ /* 0x000fe20000000014 */
[----:B------:R-:W-:Y:S01]  /*8360*/  FADD.FTZ R66, R66, R67 ;  /* 0x0000004342427221 */ /* 0x000fe20000010000 */
[----:B------:R-:W-:Y:S01]  /*8370*/  PRMT R64, R63, 0x7632, R64 ;  /* 0x000076323f407816 */ /* 0x000fe20000000040 */
[----:B------:R-:W-:Y:S01]  /*8380*/  FADD.FTZ R21, R16, R21 ;  /* 0x0000001510157221 */ /* 0x000fe20000010000 */
[----:B------:R-:W-:Y:S01]  /*8390*/  SHF.L.U32 R67, R20, 0x10, RZ ;  /* 0x0000001014437819 */ /* 0x000fe200000006ff */
[----:B------:R-:W-:Y:S02]  /*83a0*/  HMUL2.BF16_V2 R20, R17, R62 ;  /* 0x0000003e11147232 */ /* 0x000fe40000200000 */
[----:B------:R-:W-:Y:S02]  /*83b0*/  HFMA2.BF16_V2 R16, R6, R65, -RZ ;  /* 0x0000004106107231 */ /* 0x000fe400003000ff */
[----:B------:R-:W-:-:S02]  /*83c0*/  IMAD.U32 R18, R18, 0x10000, RZ ;  /* 0x0001000012127824 */ /* 0x000fc400078e00ff */
[----:B------:R-:W-:Y:S02]  /*83d0*/  HFMA2.BF16_V2 R62, R6, R61, -RZ ;  /* 0x0000003d063e7231 */ /* 0x000fe400003000ff */
[----:B------:R-:W-:Y:S01]  /*83e0*/  IMAD.U32 R63, R63, 0x10000, RZ ;  /* 0x000100003f3f7824 */ /* 0x000fe200078e00ff */
[----:B------:R-:W-:Y:S01]  /*83f0*/  PRMT R61, R20, 0x7632, R61 ;  /* 0x00007632143d7816 */ /* 0x000fe2000000003d */
[----:B------:R-:W-:Y:S02]  /*8400*/  IMAD.U32 R64, R64, 0x10000, RZ ;  /* 0x0001000040407824 */ /* 0x000fe400078e00ff */
[----:B------:R-:W-:Y:S01]  /*8410*/  FADD.FTZ R67, R18, R67 ;  /* 0x0000004312437221 */ /* 0x000fe20000010000 */
[----:B------:R-:W-:Y:S01]  /*8420*/  SHF.L.U32 R20, R20, 0x10, RZ ;  /* 0x0000001014147819 */ /* 0x000fe200000006ff */
[----:B------:R-:W-:Y:S01]  /*8430*/  FADD.FTZ R21, R21, R66 ;  /* 0x0000004215157221 */ /* 0x000fe20000010000 */
[----:B------:R-:W-:Y:S01]  /*8440*/  FADD.FTZ R64, R63, R64 ;  /* 0x000000403f407221 */ /* 0x000fe20000010000 */
        /* <DEDUP_REMOVED lines=47> */
.L_x_17443:
[----:B------:R-:W-:Y:S05]  /*8740*/  BSYNC.RECONVERGENT B2 ;  /* 0x0000000000027941 */ /* 0x000fea0003800200 */
.L_x_17442:
        /* <DEDUP_REMOVED lines=40> */
.L_x_17445:
[----:B------:R-:W-:Y:S05]  /*89d0*/  BSYNC.RECONVERGENT B2 ;  /* 0x0000000000027941 */ /* 0x000fea0003800200 */
.L_x_17444:
        /* <DEDUP_REMOVED lines=72> */
.L_x_17447:
[----:B------:R-:W-:Y:S05]  /*8e60*/  BSYNC.RECONVERGENT B2 ;  /* 0x0000000000027941 */ /* 0x000fea0003800200 */
.L_x_17446:
[----:B------:R-:W-:Y:S01]  /*8e70*/  BSSY.RECONVERGENT B2, `(.L_x_17448) ;  /* 0x0000022000027945 */ /* 0x000fe20003800200 */
[----:B------:R-:W-:Y:S02]  /*8e80*/  HFMA2.BF16_V2 R56, R4, R51, -RZ ;  /* 0x0000003304387231 */ /* 0x000fe400003000ff */
[----:B------:R-:W-:Y:S01]  /*8e90*/  HMUL2.BF16_V2 R52, R5, R52 ;  /* 0x0000003405347232 */ /* 0x000fe20000200000 */
[----:B------:R-:W-:Y:S06]  /*8ea0*/  @P0 BRA `(.L_x_17449) ;  /* 0x0000000000780947 */ /* 0x000fec0003800000 */
[----:B------:R-:W-:Y:S01]  /*8eb0*/  VIADD R51, R45, 0xffffffff ;  /* 0xffffffff2d337836 */ /* 0x000fe20000000000 */
[-C--:B------:R-:W-:Y:S01]  /*8ec0*/  ISETP.GE.AND P6, PT, R7, R0.reuse, PT ;  /* 0x000000000700720c */ /* 0x080fe20003fc6270 */
[C---:B------:R-:W-:Y:S01]  /*8ed0*/  VIADD R21, R45.reuse, 0xfffffffe ;  /* 0xfffffffe2d157836 */ /* 0x040fe20000000000 */
[C---:B------:R-:W-:Y:S01]  /*8ee0*/  IADD3 R7, PT, PT, R45.reuse, 0x4, RZ ;  /* 0x000000042d077810 */ /* 0x040fe20007ffe0ff */
[----:B------:R-:W-:Y:S01]  /*8ef0*/  VIADD R53, R45, 0x3 ;  /* 0x000000032d357836 */ /* 0x000fe20000000000 */
[-C--:B------:R-:W-:Y:S01]  /*8f00*/  ISETP.GE.AND P4, PT, R51, R0.reuse, PT ;  /* 0x000000003300720c */ /* 0x080fe20003f86270 */
[----:B------:R-:W-:Y:S01]  /*8f10*/  VIADD R51, R45, 0x2 ;  /* 0x000000022d337836 */ /* 0x000fe20000000000 */
[-C--:B------:R-:W-:Y:S02]  /*8f20*/  ISETP.GE.AND P5, PT, R21, R0.reuse, PT ;  /* 0x000000001500720c */ /* 0x080fe40003fa6270 */
        /* <DEDUP_REMOVED lines=22> */
.L_x_17449:
[----:B------:R-:W-:Y:S05]  /*9090*/  BSYNC.RECONVERGENT B2 ;  /* 0x0000000000027941 */ /* 0x000fea0003800200 */
.L_x_17448:
[C---:B------:R-:W-:Y:S01]  /*90a0*/  PRMT R7, R52.reuse, 0x7610, R7 ;  /* 0x0000761034077816 */ /* 0x040fe20000000007 */
[----:B------:R-:W-:Y:S01]  /*90b0*/  HFMA2.BF16_V2 R5, R5, R48, -RZ ;  /* 0x0000003005057231 */ /* 0x000fe200003000ff */
[----:B------:R-:W-:Y:S01]  /*90c0*/  PRMT R18, R52, 0x7632, R18 ;  /* 0x0000763234127816 */ /* 0x000fe20000000012 */
[C---:B------:R-:W-:Y:S01]  /*90d0*/  HMUL2.BF16_V2 R50, R17.reuse, R50 ;  /* 0x0000003211327232 */ /* 0x040fe20000200000 */
[C---:B------:R-:W-:Y:S01]  /*90e0*/  PRMT R20, R56.reuse, 0x7610, R20 ;  /* 0x0000761038147816 */ /* 0x040fe20000000014 */
[----:B------:R-:W-:Y:S01]  /*90f0*/  IMAD.U32 R7, R7, 0x10000, RZ ;  /* 0x0001000007077824 */ /* 0x000fe200078e00ff */
[----:B------:R-:W-:Y:S01]  /*9100*/  PRMT R21, R56, 0x7632, R21 ;  /* 0x0000763238157816 */ /* 0x000fe20000000015 */
[----:B------:R-:W-:Y:S01]  /*9110*/  IMAD.U32 R18, R18, 0x10000, RZ ;  /* 0x0001000012127824 */ /* 0x000fe200078e00ff */
[----:B------:R-:W-:Y:S01]  /*9120*/  SHF.L.U32 R20, R20, 0x10, RZ ;  /* 0x0000001014147819 */ /* 0x000fe200000006ff */
[----:B------:R-:W-:Y:S02]  /*9130*/  HMUL2.BF16_V2 R17, R17, R46 ;  /* 0x0000002e11117232 */ /* 0x000fe40000200000 */
[----:B------:R-:W-:-:S02]  /*9140*/  HFMA2.BF16_V2 R49, R6, R49, -RZ ;  /* 0x0000003106317231 */ /* 0x000fc400003000ff */
[----:B------:R-:W-:Y:S01]  /*9150*/  FADD.FTZ R7, R7, R18 ;  /* 0x0000001207077221 */ /* 0x000fe20000010000 */
[----:B------:R-:W-:Y:S02]  /*9160*/  IMAD.U32 R21, R21, 0x10000, RZ ;  /* 0x0001000015157824 */ /* 0x000fe400078e00ff */
[----:B------:R-:W-:Y:S01]  /*9170*/  HMUL2.BF16_V2 R18, R4, R47 ;  /* 0x0000002f04127232 */ /* 0x000fe20000200000 */
[----:B------:R-:W-:Y:S01]  /*9180*/  PRMT R4, R5, 0x7610, R4 ;  /* 0x0000761005047816 */ /* 0x000fe20000000004 */
[----:B------:R-:W-:Y:S01]  /*9190*/  FADD.FTZ R19, R19, R16 ;  /* 0x0000001013137221 */ /* 0x000fe20000010000 */
[----:B------:R-:W-:Y:S01]  /*91a0*/  FADD.FTZ R20, R20, R21 ;  /* 0x0000001514147221 */ /* 0x000fe20000010000 */
[----:B------:R-:W-:Y:S01]  /*91b0*/  PRMT R5, R5, 0x7632, R5 ;  /* 0x0000763205057816 */ /* 0x000fe20000000005 */
[----:B------:R-:W-:Y:S01]  /*91c0*/  FADD.FTZ R54, R55, R54 ;  /* 0x0000003637367221 */ /* 0x000fe20000010000 */
[----:B------:R-:W-:Y:S01]  /*91d0*/  PRMT R21, R18, 0x7632, R21 ;  /* 0x0000763212157816 */ /* 0x000fe20000000015 */
[----:B------:R-:W-:Y:S01]  /*91e0*/  IMAD.U32 R4, R4, 0x10000, RZ ;  /* 0x0001000004047824 */ /* 0x000fe200078e00ff */
[----:B------:R-:W-:Y:S01]  /*91f0*/  SHF.L.U32 R18, R18, 0x10, RZ ;  /* 0x0000001012127819 */ /* 0x000fe200000006ff */
[----:B------:R-:W-:Y:S01]  /*9200*/  IMAD.U32 R5, R5, 0x10000, RZ ;  /* 0x0001000005057824 */ /* 0x000fe200078e00ff */
[----:B------:R-:W-:Y:S01]  /*9210*/  PRMT R51, R50, 0x7632, R51 ;  /* 0x0000763232337816 */ /* 0x000fe20000000033 */
[----:B------:R-:W-:-:S02]  /*9220*/  IMAD.U32 R47, R21, 0x10000, RZ ;  /* 0x00010000152f7824 */ /* 0x000fc400078e00ff */
[----:B------:R-:W-:Y:S01]  /*9230*/  FADD.FTZ R7, R7, R20 ;  /* 0x0000001407077221 */ /* 0x000fe20000010000 */
[----:B------:R-:W-:Y:S01]  /*9240*/  FADD.FTZ R21, R4, R5 ;  /* 0x0000000504157221 */ /* 0x000fe20000010000 */
[----:B------:R-:W-:Y:S01]  /*9250*/  SHF.L.U32 R51, R51, 0x10, RZ ;  /* 0x0000001033337819 */ /* 0x000fe200000006ff */
[----:B------:R-:W-:Y:S01]  /*9260*/  FADD.FTZ R46, R18, R47 ;  /* 0x0000002f122e7221 */ /* 0x000fe20000010000 */
[----:B------:R-:W-:Y:S01]  /*9270*/  HFMA2.BF16_V2 R18, R6, R44, -RZ ;  /* 0x0000002c06127231 */ /* 0x000fe200003000ff */
[C---:B------:R-:W-:Y:S01]  /*9280*/  PRMT R6, R17.reuse, 0x7610, R6 ;  /* 0x0000761011067816 */ /* 0x040fe20000000006 */
[----:B------:R-:W-:Y:S01]  /*9290*/  IMAD.U32 R50, R50, 0x10000, RZ ;  /* 0x0001000032327824 */ /* 0x000fe200078e00ff */
[----:B------:R-:W-:Y:S01]  /*92a0*/  PRMT R17, R17, 0x7632, R17 ;  /* 0x0000763211117816 */ /* 0x000fe20000000011 */
[----:B------:R-:W-:Y:S01]  /*92b0*/  FADD.FTZ R21, R21, R46 ;  /* 0x0000002e15157221 */ /* 0x000fe20000010000 */
[C---:B------:R-:W-:Y:S01]  /*92c0*/  PRMT R4, R49.reuse, 0x7610, R4 ;  /* 0x0000761031047816 */ /* 0x040fe20000000004 */
[----:B------:R-:W-:Y:S01]  /*92d0*/  IMAD.U32 R6, R6, 0x10000, RZ ;  /* 0x0001000006067824 */ /* 0x000fe200078e00ff */
[----:B------:R-:W-:Y:S01]  /*92e0*/  PRMT R5, R49, 0x7632, R5 ;  /* 0x0000763231057816 */ /* 0x000fe20000000005 */
[----:B------:R-:W-:Y:S01]  /*92f0*/  FADD.FTZ R50, R50, R51 ;  /* 0x0000003332327221 */ /* 0x000fe20000010000 */
[----:B------:R-:W-:Y:S01]  /*9300*/  SHF.L.U32 R17, R17, 0x10, RZ ;  /* 0x0000001011117819 */ /* 0x000fe200000006ff */
[----:B------:R-:W-:Y:S01]  /*9310*/  IMAD.U32 R4, R4, 0x10000, RZ ;  /* 0x0001000004047824 */ /* 0x000fe200078e00ff */
[C---:B------:R-:W-:Y:S01]  /*9320*/  PRMT R20, R18.reuse, 0x7632, R20 ;  /* 0x0000763212147816 */ /* 0x040fe20000000014 */
[----:B------:R-:W-:Y:S01]  /*9330*/  IMAD.U32 R5, R5, 0x10000, RZ ;  /* 0x0001000005057824 */ /* 0x000fe200078e00ff */
[----:B------:R-:W-:Y:S01]  /*9340*/  SHF.L.U32 R18, R18, 0x10, RZ ;  /* 0x0000001012127819 */ /* 0x000fe200000006ff */
[----:B------:R-:W-:Y:S01]  /*9350*/  FADD.FTZ R6, R6, R17 ;  /* 0x0000001106067221 */ /* 0x000fe20000010000 */
[----:B------:R-:W-:Y:S01]  /*9360*/  FADD.FTZ R7, R7, R50 ;  /* 0x0000003207077221 */ /* 0x000fe20000010000 */
[----:B------:R-:W-:-:S02]  /*9370*/  IMAD.U32 R47, R20, 0x10000, RZ ;  /* 0x00010000142f7824 */ /* 0x000fc400078e00ff */
[----:B------:R-:W-:Y:S01]  /*9380*/  FADD.FTZ R4, R4, R5 ;  /* 0x0000000504047221 */ /* 0x000fe20000010000 */
[----:B------:R-:W-:Y:S01]  /*9390*/  FADD.FTZ R6, R21, R6 ;  /* 0x0000000615067221 */ /* 0x000fe20000010000 */
[----:B------:R-:W-:Y:S01]  /*93a0*/  FADD.FTZ R32, R32, R19 ;  /* 0x0000001320207221 */ /* 0x000fe20000010000 */
[----:B------:R-:W-:Y:S01]  /*93b0*/  FADD.FTZ R47, R18, R47 ;  /* 0x0000002f122f7221 */ /* 0x000fe20000010000 */
[----:B------:R-:W-:Y:S01]  /*93c0*/  FADD.FTZ R7, R7, R4 ;  /* 0x0000000407077221 */ /* 0x000fe20000010000 */
[----:B------:R-:W-:Y:S02]  /*93d0*/  FADD.FTZ R33, R33, R54 ;  /* 0x0000003621217221 */ /* 0x000fe40000010000 */
[----:B------:R-:W-:Y:S01]  /*93e0*/  FADD.FTZ R6, R6, R47 ;  /* 0x0000002f06067221 */ /* 0x000fe20000010000 */
[----:B------:R-:W-:-:S03]  /*93f0*/  FADD.FTZ R34, R34, R7 ;  /* 0x0000000722227221 */ /* 0x000fc60000010000 */
[----:B------:R-:W-:-:S07]  /*9400*/  FADD.FTZ R35, R35, R6 ;  /* 0x0000000623237221 */ /* 0x000fce0000010000 */
.L_x_17417:
[----:B---3--:R-:W-:Y:S05]  /*9410*/  BSYNC.RECONVERGENT B0 ;  /* 0x0000000000007941 */ /* 0x008fea0003800200 */
.L_x_17416:
        /* <DEDUP_REMOVED lines=10> */
.L_x_17415:
[----:B-1-3--:R-:W-:Y:S05]  /*94c0*/  BSYNC.RECONVERGENT B1 ;  /* 0x0000000000017941 */ /* 0x00afea0003800200 */
.L_x_17414:
[----:B------:R-:W1:Y:S01]  /*94d0*/  SHFL.BFLY PT, R7, R8, 0x2, 0x1f ;  /* 0x0c401f0008077f89 */ /* 0x000e6200000e0000 */
[----:B------:R-:W-:Y:S01]  /*94e0*/  LOP3.LUT P0, RZ, R2, 0x3, RZ, 0xc0, !PT ;  /* 0x0000000302ff7812 */ /* 0x000fe2000780c0ff */
[----:B------:R-:W-:Y:S02]  /*94f0*/  BSSY.RECONVERGENT B0, `(.L_x_17451) ;  /* 0x000005b000007945 */ /* 0x000fe40003800200 */
[----:B------:R-:W2:Y:S04]  /*9500*/  SHFL.BFLY PT, R4, R25, 0x2, 0x1f ;  /* 0x0c401f0019047f89 */ /* 0x000ea800000e0000 */
[----:B------:R-:W3:Y:S04]  /*9510*/  SHFL.BFLY PT, R5, R38, 0x2, 0x1f ;  /* 0x0c401f0026057f89 */ /* 0x000ee800000e0000 */
[----:B------:R-:W4:Y:S04]  /*9520*/  SHFL.BFLY PT, R9, R22, 0x2, 0x1f ;  /* 0x0c401f0016097f89 */ /* 0x000f2800000e0000 */
[----:B------:R-:W5:Y:S04]  /*9530*/  SHFL.BFLY PT, R0, R23, 0x2, 0x1f ;  /* 0x0c401f0017007f89 */ /* 0x000f6800000e0000 */
[----:B------:R-:W5:Y:S04]  /*9540*/  SHFL.BFLY PT, R11, R24, 0x2, 0x1f ;  /* 0x0c401f00180b7f89 */ /* 0x000f6800000e0000 */
[----:B------:R-:W5:Y:S01]  /*9550*/  SHFL.BFLY PT, R13, R26, 0x2, 0x1f ;  /* 0x0c401f001a0d7f89 */ /* 0x000f6200000e0000 */
[----:B-1----:R-:W-:-:S03]  /*9560*/  FADD.FTZ R7, R7, R8 ;  /* 0x0000000807077221 */ /* 0x002fc60000010000 */
[----:B------:R-:W1:Y:S01]  /*9570*/  SHFL.BFLY PT, R6, R27, 0x2, 0x1f ;  /* 0x0c401f001b067f89 */ /* 0x000e6200000e0000 */
[----:B--2---:R-:W-:-:S03]  /*9580*/  FADD.FTZ R25, R4, R25 ;  /* 0x0000001904197221 */ /* 0x004fc60000010000 */
[----:B0-----:R-:W0:Y:S01]  /*9590*/  SHFL.BFLY PT, R17, R28, 0x2, 0x1f ;  /* 0x0c401f001c117f89 */ /* 0x001e2200000e0000 */
        /* <DEDUP_REMOVED lines=8> */
[----:B------:R-:W-:-:S03]  /*9620*/  FADD.FTZ R13, R13, R26 ;  /* 0x0000001a0d0d7221 */ /* 0x000fc60000010000 */
[----:B------:R-:W5:Y:S01]  /*9630*/  SHFL.BFLY PT, R14, R33, 0x2, 0x1f ;  /* 0x0c401f00210e7f89 */ /* 0x000f6200000e0000 */
[----:B-1----:R-:W-:-:S03]  /*9640*/  FADD.FTZ R27, R6, R27 ;  /* 0x0000001b061b7221 */ /* 0x002fc60000010000 */
        /* <DEDUP_REMOVED lines=12> */
[----:B-1----:R-:W-:-:S03]  /*9710*/  FADD.FTZ R37, R37, R34 ;  /* 0x0000002225257221 */ /* 0x002fc60000010000 */
[----:B------:R-:W1:Y:S01]  /*9720*/  SHFL.BFLY PT, R10, R11, 0x1, 0x1f ;  /* 0x0c201f000b0a7f89 */ /* 0x000e6200000e0000 */
[----:B------:R-:W-:Y:S01]  /*9730*/  LOP3.LUT R34, R2, 0x3c0, RZ, 0xc0, !PT ;  /* 0x000003c002227812 */ /* 0x000fe200078ec0ff */
[----:B0-----:R-:W-:Y:S02]  /*9740*/  FADD.FTZ R35, R16, R35 ;  /* 0x0000002310237221 */ /* 0x001fe40000010000 */
[----:B------:R-:W0:Y:S01]  /*9750*/  SHFL.BFLY PT, R12, R25, 0x1, 0x1f ;  /* 0x0c201f00190c7f89 */ /* 0x000e2200000e0000 */
[----:B------:R-:W-:-:S03]  /*9760*/  ISETP.NE.OR P1, PT, R34, 0x40, P0 ;  /* 0x000000402200780c */ /* 0x000fc60000725670 */
[----:B------:R-:W0:Y:S01]  /*9770*/  SHFL.BFLY PT, R14, R13, 0x1, 0x1f ;  /* 0x0c201f000d0e7f89 */ /* 0x000e2200000e0000 */
[----:B--2---:R-:W-:Y:S01]  /*9780*/  FADD.FTZ R7, R7, R4 ;  /* 0x0000000407077221 */ /* 0x004fe20000010000 */
[----:B------:R-:W-:Y:S02]  /*9790*/  SHF.R.U32.HI R4, RZ, 0x2, R3 ;  /* 0x00000002ff047819 */ /* 0x000fe40000011603 */
[----:B------:R-:W2:Y:S01]  /*97a0*/  SHFL.BFLY PT, R16, R27, 0x1, 0x1f ;  /* 0x0c201f001b107f89 */ /* 0x000ea200000e0000 */
[----:B---3--:R-:W-:Y:S01]  /*97b0*/  FADD.FTZ R0, R5, R0 ;  /* 0x0000000005007221 */ /* 0x008fe20000010000 */
[----:B------:R-:W-:Y:S02]  /*97c0*/  LEA R15, R15, R4, 0x7 ;  /* 0x000000040f0f7211 */ /* 0x000fe400078e38ff */
[----:B------:R-:W3:Y:S01]  /*97d0*/  SHFL.BFLY PT, R18, R17, 0x1, 0x1f ;  /* 0x0c201f0011127f89 */ /* 0x000ee200000e0000 */
[----:B----4-:R-:W-:-:S03]  /*97e0*/  FADD.FTZ R6, R9, R6 ;  /* 0x0000000609067221 */ /* 0x010fc60000010000 */
[----:B------:R-:W4:Y:S01]  /*97f0*/  SHFL.BFLY PT, R20, R29, 0x1, 0x1f ;  /* 0x0c201f001d147f89 */ /* 0x000f2200000e0000 */
[----:B-----5:R-:W-:-:S03]  /*9800*/  FADD.FTZ R23, R23, R8 ;  /* 0x0000000817177221 */ /* 0x020fc60000010000 */
[----:B------:R-:W5:Y:S01]  /*9810*/  SHFL.BFLY PT, R22, R19, 0x1, 0x1f ;  /* 0x0c201f0013167f89 */ /* 0x000f6200000e0000 */
[----:B-1----:R-:W-:-:S03]  /*9820*/  FADD.FTZ R10, R11, R10 ;  /* 0x0000000a0b0a7221 */ /* 0x002fc60000010000 */
[----:B------:R-:W1:Y:S01]  /*9830*/  SHFL.BFLY PT, R24, R31, 0x1, 0x1f ;  /* 0x0c201f001f187f89 */ /* 0x000e6200000e0000 */
        /* <DEDUP_REMOVED lines=9> */
[----:B------:R-:W-:Y:S01]  /*98d0*/  BAR.SYNC.DEFER_BLOCKING 0x0 ;  /* 0x0000000000007b1d */ /* 0x000fe20000010000 */
[----:B-----5:R-:W-:Y:S01]  /*98e0*/  FADD.FTZ R19, R19, R22 ;  /* 0x0000001613137221 */ /* 0x020fe20000010000 */
[----:B-1----:R-:W-:Y:S01]  /*98f0*/  FADD.FTZ R24, R31, R24 ;  /* 0x000000181f187221 */ /* 0x002fe20000010000 */
[----:B0-----:R-:W-:Y:S01]  /*9900*/  FADD.FTZ R21, R21, R26 ;  /* 0x0000001a15157221 */ /* 0x001fe20000010000 */
[----:B------:R-:W-:Y:S01]  /*9910*/  FADD.FTZ R28, R33, R28 ;  /* 0x0000001c211c7221 */ /* 0x000fe20000010000 */
[----:B--2---:R-:W-:Y:S01]  /*9920*/  FADD.FTZ R30, R37, R30 ;  /* 0x0000001e251e7221 */ /* 0x004fe20000010000 */
        /* <DEDUP_REMOVED lines=23> */
.L_x_17452:
[----:B------:R-:W-:Y:S05]  /*9aa0*/  BSYNC.RECONVERGENT B0 ;  /* 0x0000000000007941 */ /* 0x000fea0003800200 */
.L_x_17451:
        /* <DEDUP_REMOVED lines=45> */
.L_x_17454:
[----:B------:R-:W-:Y:S05]  /*9d80*/  BSYNC.RECONVERGENT B0 ;  /* 0x0000000000007941 */ /* 0x000fea0003800200 */
.L_x_17453:
        /* <DEDUP_REMOVED lines=20> */
.L_x_17456:
[----:B------:R-:W-:Y:S05]  /*9ed0*/  BSYNC.RECONVERGENT B0 ;  /* 0x0000000000007941 */ /* 0x000fea0003800200 */
.L_x_17455:
        /* <DEDUP_REMOVED lines=35> */
.L_x_17458:
[----:B------:R-:W-:Y:S05]  /*a110*/  BSYNC.RECONVERGENT B0 ;  /* 0x0000000000007941 */ /* 0x000fea0003800200 */
.L_x_17457:
        /* <DEDUP_REMOVED lines=22> */
[----:B-1----:R-:W-:-:S05]  /*a280*/  IMAD.SHL.U32 R3, R3, 0x80, RZ ;  /* 0x0000008003037824 */ /* 0x002fca00078e00ff */
        /* <DEDUP_REMOVED lines=27> */
.L_x_17459:
        /* <DEDUP_REMOVED lines=12> */
.L_x_25907:


//--------------------- .text._ZN4vllm25paged_attention_v1_kernelI13__nv_bfloat16S1_Li120ELi32ELi128ELNS_18Fp8KVCacheDataTypeE0ELb1EEEvPT_PKS3_PKT0_S9_ifPKiSB_iPKfiiiSD_SD_iiiii --------------------------
	.section	.text._ZN4vllm25paged_attention_v1_kernelI13__nv_bfloat16S1_Li120ELi32ELi128ELNS_18Fp8KVCacheDataTypeE0ELb1EEEvPT_PKS3_PKT0_S9_ifPKiSB_iPKfiiiSD_SD_iiiii,"ax",@progbits
	.align	128
        .global         _ZN4vllm25paged_attention_v1_kernelI13__nv_bfloat16S1_Li120ELi32ELi128ELNS_18Fp8KVCacheDataTypeE0ELb1EEEvPT_PKS3_PKT0_S9_ifPKiSB_iPKfiiiSD_SD_iiiii
        .type           _ZN4vllm25paged_attention_v1_kernelI13__nv_bfloat16S1_Li120ELi32ELi128ELNS_18Fp8KVCacheDataTypeE0ELb1EEEvPT_PKS3_PKT0_S9_ifPKiSB_iPKfiiiSD_SD_iiiii,@function
        .size           _ZN4vllm25paged_attention_v1_kernelI13__nv_bfloat16S1_Li120ELi32ELi128ELNS_18Fp8KVCacheDataTypeE0ELb1EEEvPT_PKS3_PKT0_S9_ifPKiSB_iPKfiiiSD_SD_iiiii,(.L_x_25908 - _ZN4vllm25paged_attention_v1_kernelI13__nv_bfloat16S1_Li120ELi32ELi128ELNS_18Fp8KVCacheDataTypeE0ELb1EEEvPT_PKS3_PKT0_S9_ifPKiSB_iPKfiiiSD_SD_iiiii)
        .other          _ZN4vllm25paged_attention_v1_kernelI13__nv_bfloat16S1_Li120ELi32ELi128ELNS_18Fp8KVCacheDataTypeE0ELb1EEEvPT_PKS3_PKT0_S9_ifPKiSB_iPKfiiiSD_SD_iiiii,@"STO_CUDA_ENTRY STV_DEFAULT"
_ZN4vllm25paged_attention_v1_kernelI13__nv_bfloat16S1_Li120ELi32ELi128ELNS_18Fp8KVCacheDataTypeE0ELb1EEEvPT_PKS3_PKT0_S9_ifPKiSB_iPKfiiiSD_SD_iiiii:
.text._ZN4vllm25paged_attention_v1_kernelI13__nv_bfloat16S1_Li120ELi32ELi128ELNS_18Fp8KVCacheDataTypeE0ELb1EEEvPT_PKS3_PKT0_S9_ifPKiSB_iPKfiiiSD_SD_iiiii:
        /* <DEDUP_REMOVED lines=22> */
[----:B------:R-:W-:Y:S01]  /*0160*/  @!P1 IMAD R6, R17, 0x78, RZ ;  /* 0x0000007811069824 */ /* 0x000fe200078e02ff */
        /* <DEDUP_REMOVED lines=21> */
[----:B-1----:R-:W-:Y:S01]  /*02c0*/  VIADD R12, R9, 0xffffffe ;  /* 0x0ffffffe090c7836 */ /* 0x002fe20000000000 */
[----:B------:R-:W-:Y:S02]  /*02d0*/  IABS R9, R25 ;  /* 0x0000001900097213 */ /* 0x000fe40000000000 */
[----:B0-----:R-:W-:Y:S01]  /*02e0*/  IABS R2, R16 ;  /* 0x0000001000027213 */ /* 0x001fe20000000000 */
[----:B------:R-:W0:Y:S02]  /*02f0*/  F2I.FTZ.U32.TRUNC.NTZ R11, R12 ;  /* 0x0000000c000b7305 */ /* 0x000e24000021f000 */
[----:B0-----:R-:W-:-:S05]  /*0300*/  IADD3 R10, PT, PT, RZ, -R11, RZ ;  /* 0x8000000bff0a7210 */ /* 0x001fca0007ffe0ff */
[----:B------:R-:W-:Y:S02]  /*0310*/  IMAD R15, R10, R13, RZ ;  /* 0x0000000d0a0f7224 */ /* 0x000fe400078e02ff */
[----:B------:R-:W-:-:S04]  /*0320*/  IMAD.MOV.U32 R10, RZ, RZ, RZ ;  /* 0x000000ffff0a7224 */ /* 0x000fc800078e00ff */
[----:B------:R-:W-:-:S06]  /*0330*/  IMAD.HI.U32 R10, R11, R15, R10 ;  /* 0x0000000f0b0a7227 */ /* 0x000fcc00078e000a */
[----:B------:R-:W-:-:S04]  /*0340*/  IMAD.HI.U32 R10, R10, R2, RZ ;  /* 0x000000020a0a7227 */ /* 0x000fc800078e00ff */
[----:B------:R-:W-:-:S04]  /*0350*/  IMAD.MOV R3, RZ, RZ, -R10 ;  /* 0x000000ffff037224 */ /* 0x000fc800078e0a0a */
[----:B------:R-:W-:-:S05]  /*0360*/  IMAD R2, R13, R3, R2 ;  /* 0x000000030d027224 */ /* 0x000fca00078e0202 */
[----:B------:R-:W-:-:S13]  /*0370*/  ISETP.GT.U32.AND P2, PT, R13, R2, PT ;  /* 0x000000020d00720c */ /* 0x000fda0003f44070 */
[----:B------:R-:W-:Y:S01]  /*0380*/  @!P2 IMAD.IADD R2, R2, 0x1, -R13 ;  /* 0x000000010202a824 */ /* 0x000fe200078e0a0d */
[----:B------:R-:W-:Y:S02]  /*0390*/  @!P2 IADD3 R10, PT, PT, R10, 0x1, RZ ;  /* 0x000000010a0aa810 */ /* 0x000fe40007ffe0ff */
[----:B------:R-:W-:Y:S02]  /*03a0*/  ISETP.NE.AND P2, PT, R20, RZ, PT ;  /* 0x000000ff1400720c */ /* 0x000fe40003f45270 */
[----:B------:R-:W-:Y:S02]  /*03b0*/  ISETP.GE.U32.AND P0, PT, R2, R13, PT ;  /* 0x0000000d0200720c */ /* 0x000fe40003f06070 */
[----:B------:R-:W-:Y:S01]  /*03c0*/  LOP3.LUT R2, R16, R20, RZ, 0x3c, !PT ;  /* 0x0000001410027212 */ /* 0x000fe200078e3cff */
[----:B------:R-:W0:Y:S03]  /*03d0*/  I2F.RP R13, R9 ;  /* 0x00000009000d7306 */ /* 0x000e260000209400 */
[----:B------:R-:W-:-:S07]  /*03e0*/  ISETP.GE.AND P3, PT, R2, RZ, PT ;  /* 0x000000ff0200720c */ /* 0x000fce0003f66270 */
[----:B------:R-:W-:-:S04]  /*03f0*/  @P0 VIADD R10, R10, 0x1 ;  /* 0x000000010a0a0836 */ /* 0x000fc80000000000 */
[----:B------:R-:W-:Y:S01]  /*0400*/  IMAD.MOV.U32 R18, RZ, RZ, R10 ;  /* 0x000000ffff127224 */ /* 0x000fe200078e000a */
[----:B0-----:R-:W0:Y:S03]  /*0410*/  MUFU.RCP R13, R13 ;  /* 0x0000000d000d7308 */ /* 0x001e260000001000 */
[----:B------:R-:W-:Y:S01]  /*0420*/  @!P3 IMAD.MOV R18, RZ, RZ, -R18 ;  /* 0x000000ffff12b224 */ /* 0x000fe200078e0a12 */
[----:B------:R-:W-:-:S04]  /*0430*/  @!P2 LOP3.LUT R18, RZ, R20, RZ, 0x33, !PT ;  /* 0x00000014ff12a212 */ /* 0x000fc800078e33ff */
[----:B------:R-:W-:-:S04]  /*0440*/  IABS R23, R18 ;  /* 0x0000001200177213 */ /* 0x000fc80000000000 */
[----:B------:R-:W1:Y:S01]  /*0450*/  I2F.RP R12, R23 ;  /* 0x00000017000c7306 */ /* 0x000e620000209400 */
[----:B0-----:R-:W-:-:S07]  /*0460*/  VIADD R10, R13, 0xffffffe ;  /* 0x0ffffffe0d0a7836 */ /* 0x001fce0000000000 */
[----:B------:R0:W3:Y:S08]  /*0470*/  F2I.FTZ.U32.TRUNC.NTZ R11, R10 ;  /* 0x0000000a000b7305 */ /* 0x0000f0000021f000 */
[----:B-1----:R-:W1:Y:S01]  /*0480*/  MUFU.RCP R12, R12 ;  /* 0x0000000c000c7308 */ /* 0x002e620000001000 */
[----:B0-----:R-:W-:Y:S02]  /*0490*/  HFMA2 R10, -RZ, RZ, 0, 0 ;  /* 0x00000000ff0a7431 */ /* 0x001fe400000001ff */
[----:B---3--:R-:W-:-:S04]  /*04a0*/  IMAD R13, R11, R9, RZ ;  /* 0x000000090b0d7224 */ /* 0x008fc800078e02ff */
[----:B------:R-:W-:-:S04]  /*04b0*/  IMAD.MOV R13, RZ, RZ, -R13 ;  /* 0x000000ffff0d7224 */ /* 0x000fc800078e0a0d */
[----:B------:R-:W-:Y:S01]  /*04c0*/  IMAD.HI.U32 R10, R11, R13, R10 ;  /* 0x0000000d0b0a7227 */ /* 0x000fe200078e000a */
[----:B-1----:R-:W-:Y:S02]  /*04d0*/  IADD3 R2, PT, PT, R12, 0xffffffe, RZ ;  /* 0x0ffffffe0c027810 */ /* 0x002fe40007ffe0ff */
[----:B------:R-:W-:Y:S02]  /*04e0*/  IABS R12, R17 ;  /* 0x00000011000c7213 */ /* 0x000fe40000000000 */
        /* <DEDUP_REMOVED lines=12> */
[----:B------:R-:W-:Y:S02]  /*05b0*/  @!P3 IMAD.IADD R2, R2, 0x1, -R23 ;  /* 0x000000010202b824 */ /* 0x000fe400078e0a17 */
[----:B------:R-:W-:Y:S01]  /*05c0*/  @!P3 VIADD R3, R3, 0x1 ;  /* 0x000000010303b836 */ /* 0x000fe20000000000 */
[----:B------:R-:W-:Y:S02]  /*05d0*/  ISETP.NE.AND P3, PT, R18, RZ, PT ;  /* 0x000000ff1200720c */ /* 0x000fe40003f65270 */
[----:B------:R-:W-:Y:S02]  /*05e0*/  ISETP.GE.U32.AND P2, PT, R2, R23, PT ;  /* 0x000000170200720c */ /* 0x000fe40003f46070 */
[----:B------:R-:W-:-:S04]  /*05f0*/  @!P1 MOV R2, 0x400 ;  /* 0x0000040000029802 */ /* 0x000fc80000000f00 */
[----:B0-----:R-:W-:Y:S01]  /*0600*/  @!P1 LEA R2, R15, R2, 0x18 ;  /* 0x000000020f029211 */ /* 0x001fe200078ec0ff */
[----:B------:R-:W-:-:S04]  /*0610*/  IMAD.MOV.U32 R15, RZ, RZ, -0x800001 ;  /* 0xff7fffffff0f7424 */ /* 0x000fc800078e00ff */
[----:B------:R-:W-:Y:S02]  /*0620*/  @!P1 IMAD R2, R21, 0x10, R2 ;  /* 0x0000001015029824 */ /* 0x000fe400078e0202 */
[----:B------:R-:W-:Y:S02]  /*0630*/  @P2 IADD3 R3, PT, PT, R3, 0x1, RZ ;  /* 0x0000000103032810 */ /* 0x000fe40007ffe0ff */
        /* <DEDUP_REMOVED lines=12> */
[----:B------:R-:W-:Y:S02]  /*0700*/  @!P0 IMAD.IADD R14, R14, 0x1, -R9 ;  /* 0x000000010e0e8824 */ /* 0x000fe400078e0a09 */
[----:B------:R-:W-:Y:S01]  /*0710*/  @!P4 IADD3 R11, PT, PT, RZ, -R11, RZ ;  /* 0x8000000bff0bc210 */ /* 0x000fe20007ffe0ff */
[----:B------:R-:W-:Y:S01]  /*0720*/  @!P0 VIADD R13, R13, 0x1 ;  /* 0x000000010d0d8836 */ /* 0x000fe20000000000 */
[----:B------:R-:W-:Y:S02]  /*0730*/  @!P3 LOP3.LUT R11, RZ, R18, RZ, 0x33, !PT ;  /* 0x00000012ff0bb212 */ /* 0x000fe400078e33ff */
[----:B------:R-:W-:Y:S02]  /*0740*/  SHF.R.S32.HI R18, RZ, 0x1f, R3 ;  /* 0x0000001fff127819 */ /* 0x000fe40000011403 */
[----:B------:R-:W-:Y:S02]  /*0750*/  ISETP.GE.AND P3, PT, R12, RZ, PT ;  /* 0x000000ff0c00720c */ /* 0x000fe40003f66270 */
[----:B------:R-:W-:-:S02]  /*0760*/  LEA.HI R12, R18, R3, RZ, 0x5 ;  /* 0x00000003120c7211 */ /* 0x000fc400078f28ff */
[----:B------:R-:W-:Y:S02]  /*0770*/  ISETP.NE.AND P0, PT, R25, RZ, PT ;  /* 0x000000ff1900720c */ /* 0x000fe40003f05270 */
[----:B------:R-:W-:Y:S01]  /*0780*/  SHF.R.S32.HI R12, RZ, 0x5, R12 ;  /* 0x00000005ff0c7819 */ /* 0x000fe2000001140c */
[----:B----4-:R0:W-:Y:S01]  /*0790*/  @!P1 STS.128 [R2], R4 ;  /* 0x0000000402009388 */ /* 0x0101e20000000c00 */
[----:B------:R-:W-:Y:S01]  /*07a0*/  BAR.SYNC.DEFER_BLOCKING 0x0 ;  /* 0x0000000000007b1d */ /* 0x000fe20000010000 */
[----:B------:R-:W-:Y:S01]  /*07b0*/  ISETP.GE.U32.AND P1, PT, R14, R9, PT ;  /* 0x000000090e00720c */ /* 0x000fe20003f26070 */
[----:B------:R-:W-:Y:S01]  /*07c0*/  @P2 IMAD R14, R16, UR4, R17 ;  /* 0x00000004100e2c24 */ /* 0x000fe2000f8e0211 */
[----:B------:R-:W-:Y:S01]  /*07d0*/  SHF.R.U32.HI R17, RZ, 0x5, R21 ;  /* 0x00000005ff117819 */ /* 0x000fe20000011615 */
[----:B------:R-:W-:Y:S02]  /*07e0*/  IMAD.MOV.U32 R16, RZ, RZ, R9 ;  /* 0x000000ffff107224 */ /* 0x000fe400078e0009 */
[----:B------:R-:W-:-:S02]  /*07f0*/  @P2 IMAD R14, R14, R27, 0x1 ;  /* 0x000000010e0e2424 */ /* 0x000fc400078e021b */
[----:B0-----:R-:W-:-:S06]  /*0800*/  @!P2 IMAD R2, R20, UR4, R11 ;  /* 0x000000041402ac24 */ /* 0x001fcc000f8e020b */
[----:B------:R-:W-:Y:S01]  /*0810*/  @P1 VIADD R13, R13, 0x1 ;  /* 0x000000010d0d1836 */ /* 0x000fe20000000000 */
[----:B------:R-:W-:Y:S02]  /*0820*/  ISETP.GE.AND P1, PT, R17, R12, PT ;  /* 0x0000000c1100720c */ /* 0x000fe40003f26270 */
[----:B------:R-:W-:Y:S01]  /*0830*/  @!P2 IADD3 R2, PT, PT, RZ, -R2, RZ ;  /* 0x80000002ff02a210 */ /* 0x000fe20007ffe0ff */
[----:B------:R-:W-:Y:S01]  /*0840*/  @!P3 IMAD.MOV R13, RZ, RZ, -R13 ;  /* 0x000000ffff0db224 */ /* 0x000fe200078e0a0d */
[----:B------:R-:W-:-:S03]  /*0850*/  @!P0 LOP3.LUT R13, RZ, R25, RZ, 0x33, !PT ;  /* 0x00000019ff0d8212 */ /* 0x000fc600078e33ff */
[----:B------:R-:W-:-:S06]  /*0860*/  @!P2 IMAD R14, R27, R2, 0x1 ;  /* 0x000000011b0ea424 */ /* 0x000fcc00078e0202 */
[----:B------:R-:W-:Y:S05]  /*0870*/  @P1 BRA `(.L_x_17461) ;  /* 0x0000002800641947 */ /* 0x000fea0003800000 */
[----:B------:R-:W0:Y:S01]  /*0880*/  S2UR UR5, SR_CgaCtaId ;  /* 0x00000000000579c3 */ /* 0x000e220000008800 */
[----:B------:R-:W-:Y:S01]  /*0890*/  UMOV UR4, 0x400 ;  /* 0x0000040000047882 */ /* 0x000fe20000000000 */
[----:B------:R-:W1:Y:S01]  /*08a0*/  LDCU UR6, c[0x0][0x3b8] ;  /* 0x00007700ff0677ac */ /* 0x000e620008000800 */
[----:B------:R-:W-:Y:S01]  /*08b0*/  SHF.R.U32.HI R2, RZ, 0x3, R21 ;  /* 0x00000003ff027819 */ /* 0x000fe20000011615 */
[C---:B------:R-:W-:Y:S01]  /*08c0*/  IMAD.SHL.U32 R4, R21.reuse, 0x4, RZ ;  /* 0x0000000415047824 */ /* 0x040fe200078e00ff */
[----:B------:R-:W-:Y:S01]  /*08d0*/  MOV R3, RZ ;  /* 0x000000ff00037202 */ /* 0x000fe20000000f00 */
[----:B------:R-:W2:Y:S01]  /*08e0*/  LDCU.64 UR10, c[0x0][0x3a8] ;  /* 0x00007500ff0a77ac */ /* 0x000ea20008000a00 */
[----:B------:R-:W-:Y:S01]  /*08f0*/  LOP3.LUT R2, R2, 0x7c, RZ, 0xc0, !PT ;  /* 0x0000007c02027812 */ /* 0x000fe200078ec0ff */
[C---:B------:R-:W-:Y:S01]  /*0900*/  IMAD.IADD R97, R21.reuse, 0x1, -R0 ;  /* 0x0000000115617824 */ /* 0x040fe200078e0a00 */
[----:B------:R-:W-:Y:S01]  /*0910*/  LOP3.LUT R4, R4, 0x7c, RZ, 0xc0, !PT ;  /* 0x0000007c04047812 */ /* 0x000fe200078ec0ff */
[----:B------:R-:W-:Y:S01]  /*0920*/  IMAD.MOV.U32 R15, RZ, RZ, -0x800001 ;  /* 0xff7fffffff0f7424 */ /* 0x000fe200078e00ff */
[----:B------:R-:W-:-:S03]  /*0930*/  IADD3 R18, PT, PT, R21, 0x1, RZ ;  /* 0x0000000115127810 */ /* 0x000fc60007ffe0ff */
        /* <DEDUP_REMOVED lines=9> */
[----:B------:R-:W0:Y:S03]  /*09d0*/  LDS.128 R24, [UR17] ;  /* 0x00000011ff187984 */ /* 0x000e260008000c00 */
        /* <DEDUP_REMOVED lines=25> */
[----:B------:R-:W-:Y:S02]  /*0b70*/  PRMT R107, R33, 0x7632, R107 ;  /* 0x00007632216b7816 */ /* 0x000fe4000000006b */
        /* <DEDUP_REMOVED lines=49> */
[----:B------:R-:W-:-:S07]  /*0e90*/  PRMT R157, R83, 0x7632, R157 ;  /* 0x00007632539d7816 */ /* 0x000fce000000009d */
.L_x_17464:
[----:B------:R-:W0:Y:S01]  /*0ea0*/  LDC R84, c[0x0][0x3f0] ;  /* 0x0000fc00ff547b82 */ /* 0x000e220000000800 */
[----:B------:R-:W-:Y:S01]  /*0eb0*/  VIADD R2, R19, 0xffffffff ;  /* 0xffffffff13027836 */ /* 0x000fe20000000000 */
        /* <DEDUP_REMOVED lines=76> */
[----:B------:R-:W-:Y:S01]  /*1380*/  IMAD.U32 R159, R99, 0x10000, RZ ;  /* 0x00010000639f7824 */ /* 0x000fe200078e00ff */
[----:B------:R-:W-:Y:S01]  /*1390*/  SHF.L.U32 R160, R32, 0x10, RZ ;  /* 0x0000001020a07819 */ /* 0x000fe200000006ff */
[C---:B--2---:R-:W-:Y:S01]  /*13a0*/  IMAD.U32 R91, R94.reuse, 0x10000, RZ ;  /* 0x000100005e5b7824 */ /* 0x044fe200078e00ff */
[----:B------:R-:W-:-:S03]  /*13b0*/  PRMT R94, R94, 0x7632, R94 ;  /* 0x000076325e5e7816 */ /* 0x000fc6000000005e */
[----:B------:R-:W-:Y:S01]  /*13c0*/  FMUL.FTZ R158, R88, R91 ;  /* 0x0000005b589e7220 */ /* 0x000fe20000410000 */
[----:B------:R-:W-:Y:S01]  /*13d0*/  IMAD.U32 R91, R24, 0x10000, RZ ;  /* 0x00010000185b7824 */ /* 0x000fe200078e00ff */
[----:B------:R-:W-:Y:S01]  /*13e0*/  SHF.L.U32 R95, R94, 0x10, RZ ;  /* 0x000000105e5f7819 */ /* 0x000fe200000006ff */
[C---:B---3--:R-:W-:Y:S01]  /*13f0*/  IMAD.U32 R88, R87.reuse, 0x10000, RZ ;  /* 0x0001000057587824 */ /* 0x048fe200078e00ff */
[----:B------:R-:W-:Y:S01]  /*1400*/  PRMT R87, R87, 0x7632, R87 ;  /* 0x0000763257577816 */ /* 0x000fe20000000057 */
[C---:B----4-:R-:W-:Y:S01]  /*1410*/  IMAD.U32 R94, R92.reuse, 0x10000, RZ ;  /* 0x000100005c5e7824 */ /* 0x050fe200078e00ff */
[----:B------:R-:W-:Y:S01]  /*1420*/  PRMT R92, R92, 0x7632, R92 ;  /* 0x000076325c5c7816 */ /* 0x000fe2000000005c */
[----:B------:R-:W-:Y:S01]  /*1430*/  FFMA.FTZ R91, R91, R88, R158 ;  /* 0x000000585b5b7223 */ /* 0x000fe2000001009e */
[----:B------:R-:W-:Y:S02]  /*1440*/  IMAD.U32 R88, R102, 0x10000, RZ ;  /* 0x0001000066587824 */ /* 0x000fe400078e00ff */
[----:B------:R-:W-:-:S02]  /*1450*/  IMAD.U32 R87, R87, 0x10000, RZ ;  /* 0x0001000057577824 */ /* 0x000fc400078e00ff */
[----:B------:R-:W-:Y:S01]  /*1460*/  FMUL.FTZ R95, R88, R95 ;  /* 0x0000005f585f7220 */ /* 0x000fe20000410000 */
[----:B------:R-:W-:-:S04]  /*1470*/  IMAD.U32 R88, R98, 0x10000, RZ ;  /* 0x0001000062587824 */ /* 0x000fc800078e00ff */
[----:B------:R-:W-:Y:S01]  /*1480*/  FFMA.FTZ R88, R88, R87, R95 ;  /* 0x0000005758587223 */ /* 0x000fe2000001005f */
[----:B------:R-:W-:Y:S02]  /*1490*/  SHF.L.U32 R87, R29, 0x10, RZ ;  /* 0x000000101d577819 */ /* 0x000fe400000006ff */
[----:B------:R-:W-:Y:S01]  /*14a0*/  SHF.L.U32 R95, R92, 0x10, RZ ;  /* 0x000000105c5f7819 */ /* 0x000fe200000006ff */
[----:B------:R-:W-:Y:S02]  /*14b0*/  IMAD.U32 R92, R103, 0x10000, RZ ;  /* 0x00010000675c7824 */ /* 0x000fe400078e00ff */
[----:B------:R-:W-:Y:S01]  /*14c0*/  FMUL.FTZ R158, R87, R94 ;  /* 0x0000005e579e7220 */ /* 0x000fe20000410000 */
[----:B------:R-:W-:Y:S02]  /*14d0*/  IMAD.U32 R87, R25, 0x10000, RZ ;  /* 0x0001000019577824 */ /* 0x000fe400078e00ff */
[C---:B------:R-:W-:Y:S01]  /*14e0*/  IMAD.U32 R94, R93.reuse, 0x10000, RZ ;  /* 0x000100005d5e7824 */ /* 0x040fe200078e00ff */
[----:B------:R-:W-:-:S03]  /*14f0*/  PRMT R93, R93, 0x7632, R93 ;  /* 0x000076325d5d7816 */ /* 0x000fc6000000005d */
[----:B------:R-:W-:Y:S01]  /*1500*/  FFMA.FTZ R87, R87, R94, R158 ;  /* 0x0000005e57577223 */ /* 0x000fe2000001009e */
[----:B------:R-:W-:Y:S01]  /*1510*/  FMUL.FTZ R94, R92, R95 ;  /* 0x0000005f5c5e7220 */ /* 0x000fe20000410000 */
[----:B------:R-:W-:Y:S02]  /*1520*/  IMAD.U32 R92, R93, 0x10000, RZ ;  /* 0x000100005d5c7824 */ /* 0x000fe400078e00ff */
[C---:B------:R-:W-:Y:S01]  /*1530*/  IMAD.U32 R93, R90.reuse, 0x10000, RZ ;  /* 0x000100005a5d7824 */ /* 0x040fe200078e00ff */
[----:B------:R-:W-:Y:S01]  /*1540*/  PRMT R90, R90, 0x7632, R90 ;  /* 0x000076325a5a7816 */ /* 0x000fe2000000005a */
[----:B------:R-:W-:Y:S01]  /*1550*/  FFMA.FTZ R159, R159, R92, R94 ;  /* 0x0000005c9f9f7223 */ /* 0x000fe2000001005e */
[----:B------:R-:W-:Y:S01]  /*1560*/  SHF.L.U32 R92, R30, 0x10, RZ ;  /* 0x000000101e5c7819 */ /* 0x000fe200000006ff */
[----:B------:R-:W-:Y:S02]  /*1570*/  IMAD.U32 R158, R100, 0x10000, RZ ;  /* 0x00010000649e7824 */ /* 0x000fe400078e00ff */
[----:B------:R-:W-:-:S02]  /*1580*/  IMAD.U32 R95, R26, 0x10000, RZ ;  /* 0x000100001a5f7824 */ /* 0x000fc400078e00ff */
[----:B------:R-:W-:Y:S01]  /*1590*/  FMUL.FTZ R94, R92, R93 ;  /* 0x0000005d5c5e7220 */ /* 0x000fe20000410000 */
[----:B------:R-:W-:Y:S01]  /*15a0*/  SHF.L.U32 R161, R90, 0x10, RZ ;  /* 0x000000105aa17819 */ /* 0x000fe200000006ff */
[----:B------:R-:W2:Y:S01]  /*15b0*/  LDG.E.CONSTANT R93, desc[UR8][R2.64+0x60c] ;  /* 0x00060c08025d7981 */ /* 0x000ea2000c1e9900 */
[----:B------:R-:W-:Y:S02]  /*15c0*/  IMAD.U32 R90, R104, 0x10000, RZ ;  /* 0x00010000685a7824 */ /* 0x000fe400078e00ff */
[----:B------:R-:W-:Y:S02]  /*15d0*/  IMAD.U32 R92, R84, 0x10000, RZ ;  /* 0x00010000545c7824 */ /* 0x000fe400078e00ff */
[----:B------:R-:W-:Y:S01]  /*15e0*/  FMUL.FTZ R163, R90, R161 ;  /* 0x000000a15aa37220 */ /* 0x000fe20000410000 */
[----:B------:R-:W-:Y:S01]  /*15f0*/  PRMT R84, R84, 0x7632, R84 ;  /* 0x0000763254547816 */ /* 0x000fe20000000054 */
[----:B------:R-:W3:Y:S01]  /*1600*/  LDG.E.CONSTANT R90, desc[UR8][R2.64+0x800] ;  /* 0x00080008025a7981 */ /* 0x000ee2000c1e9900 */
[----:B------:R-:W-:-:S03]  /*1610*/  FFMA.FTZ R95, R95, R92, R94 ;  /* 0x0000005c5f5f7223 */ /* 0x000fc6000001005e */
[----:B------:R-:W-:Y:S01]  /*1620*/  IMAD.U32 R161, R84, 0x10000, RZ ;  /* 0x0001000054a17824 */ /* 0x000fe200078e00ff */
[----:B------:R-:W-:-:S03]  /*1630*/  SHF.L.U32 R84, R31, 0x10, RZ ;  /* 0x000000101f547819 */ /* 0x000fc600000006ff */
[----:B------:R-:W-:Y:S01]  /*1640*/  FFMA.FTZ R158, R158, R161, R163 ;  /* 0x000000a19e9e7223 */ /* 0x000fe200000100a3 */
[----:B------:R-:W-:-:S04]  /*1650*/  IMAD.U32 R161, R85, 0x10000, RZ ;  /* 0x0001000055a17824 */ /* 0x000fc800078e00ff */
[----:B------:R-:W-:Y:S02]  /*1660*/  FMUL.FTZ R163, R84, R161 ;  /* 0x000000a154a37220 */ /* 0x000fe40000410000 */
[----:B------:R-:W4:Y:S01]  /*1670*/  LDG.E.CONSTANT R84, desc[UR8][R2.64+0x804] ;  /* 0x0008040802547981 */ /* 0x000f22000c1e9900 */
[----:B------:R-:W-:Y:S01]  /*1680*/  PRMT R85, R85, 0x7632, R85 ;  /* 0x0000763255557816 */ /* 0x000fe20000000055 */
[----:B------:R-:W-:Y:S02]  /*1690*/  IMAD.U32 R94, R27, 0x10000, RZ ;  /* 0x000100001b5e7824 */ /* 0x000fe400078e00ff */
[----:B------:R-:W-:Y:S01]  /*16a0*/  IMAD.U32 R161, R5, 0x10000, RZ ;  /* 0x0001000005a17824 */ /* 0x000fe200078e00ff */
[----:B------:R-:W-:Y:S01]  /*16b0*/  SHF.L.U32 R92, R85, 0x10, RZ ;  /* 0x00000010555c7819 */ /* 0x000fe200000006ff */
[----:B------:R-:W-:Y:S02]  /*16c0*/  IMAD.U32 R85, R105, 0x10000, RZ ;  /* 0x0001000069557824 */ /* 0x000fe400078e00ff */
[----:B------:R-:W-:-:S02]  /*16d0*/  FFMA.FTZ R94, R94, R161, R163 ;  /* 0x000000a15e5e7223 */ /* 0x000fc400000100a3 */
[----:B------:R-:W-:Y:S01]  /*16e0*/  FMUL.FTZ R161, R85, R92 ;  /* 0x0000005c55a17220 */ /* 0x000fe20000410000 */
[----:B------:R-:W-:Y:S02]  /*16f0*/  PRMT R85, R5, 0x7632, R85 ;  /* 0x0000763205557816 */ /* 0x000fe40000000055 */
[----:B------:R-:W4:Y:S01]  /*1700*/  LDG.E.CONSTANT R5, desc[UR8][R2.64+0x808] ;  /* 0x0008080802057981 */ /* 0x000f22000c1e9900 */
[----:B------:R-:W-:Y:S02]  /*1710*/  IMAD.U32 R92, R101, 0x10000, RZ ;  /* 0x00010000655c7824 */ /* 0x000fe400078e00ff */
[----:B------:R-:W-:-:S04]  /*1720*/  IMAD.U32 R85, R85, 0x10000, RZ ;  /* 0x0001000055557824 */ /* 0x000fc800078e00ff */
[----:B------:R-:W-:Y:S01]  /*1730*/  FFMA.FTZ R92, R92, R85, R161 ;  /* 0x000000555c5c7223 */ /* 0x000fe200000100a1 */
        /* <DEDUP_REMOVED lines=9> */
[----:B------:R-:W-:Y:S01]  /*17d0*/  FFMA.FTZ R87, R160, R85, R87 ;  /* 0x00000055a0577223 */ /* 0x000fe20000010057 */
[----:B------:R-:W-:Y:S02]  /*17e0*/  PRMT R85, R4, 0x7632, R85 ;  /* 0x0000763204557816 */ /* 0x000fe40000000055 */
[----:B------:R-:W4:Y:S01]  /*17f0*/  LDG.E.CONSTANT R4, desc[UR8][R2.64+0xa00] ;  /* 0x000a000802047981 */ /* 0x000f22000c1e9900 */
        /* <DEDUP_REMOVED lines=28> */
[----:B------:R-:W-:-:S02]  /*19c0*/  SHF.L.U32 R86, R37, 0x10, RZ ;  /* 0x0000001025567819 */ /* 0x000fc400000006ff */
        /* <DEDUP_REMOVED lines=10> */
[----:B------:R-:W-:Y:S02]  /*1a70*/  PRMT R96, R96, 0x7632, R96 ;  /* 0x0000763260607816 */ /* 0x000fe40000000060 */
[----:B------:R-:W-:-:S03]  /*1a80*/  SHF.L.U32 R161, R112, 0x10, RZ ;  /* 0x0000001070a17819 */ /* 0x000fc600000006ff */
[----:B------:R-:W-:-:S04]  /*1a90*/  IMAD.U32 R96, R96, 0x10000, RZ ;  /* 0x0001000060607824 */ /* 0x000fc800078e00ff */
[----:B------:R-:W-:Y:S01]  /*1aa0*/  FFMA.FTZ R158, R161, R96, R158 ;  /* 0x00000060a19e7223 */ /* 0x000fe2000001009e */
[----:B------:R-:W-:Y:S02]  /*1ab0*/  IMAD.U32 R161, R39, 0x10000, RZ ;  /* 0x0001000027a17824 */ /* 0x000fe400078e00ff */
[C---:B--2---:R-:W-:Y:S01]  /*1ac0*/  IMAD.U32 R96, R93.reuse, 0x10000, RZ ;  /* 0x000100005d607824 */ /* 0x044fe200078e00ff */
[----:B------:R-:W-:-:S03]  /*1ad0*/  PRMT R93, R93, 0x7632, R93 ;  /* 0x000076325d5d7816 */ /* 0x000fc6000000005d */
[----:B------:R-:W-:Y:S02]  /*1ae0*/  FFMA.FTZ R94, R161, R96, R94 ;  /* 0x00000060a15e7223 */ /* 0x000fe4000001005e */
[----:B------:R-:W2:Y:S01]  /*1af0*/  LDG.E.CONSTANT R96, desc[UR8][R2.64+0xc08] ;  /* 0x000c080802607981 */ /* 0x000ea2000c1e9900 */
[----:B------:R-:W-:Y:S01]  /*1b00*/  SHF.L.U32 R160, R93, 0x10, RZ ;  /* 0x000000105da07819 */ /* 0x000fe200000006ff */
[----:B------:R-:W-:-:S04]  /*1b10*/  IMAD.U32 R93, R113, 0x10000, RZ ;  /* 0x00010000715d7824 */ /* 0x000fc800078e00ff */
[----:B------:R-:W-:Y:S01]  /*1b20*/  FFMA.FTZ R92, R93, R160, R92 ;  /* 0x000000a05d5c7223 */ /* 0x000fe2000001005c */
[----:B---3--:R-:W-:Y:S01]  /*1b30*/  SHF.L.U32 R93, R90, 0x10, RZ ;  /* 0x000000105a5d7819 */ /* 0x008fe200000006ff */
[----:B------:R-:W-:Y:S01]  /*1b40*/  IMAD.U32 R160, R40, 0x10000, RZ ;  /* 0x0001000028a07824 */ /* 0x000fe200078e00ff */
[----:B------:R-:W-:-:S03]  /*1b50*/  PRMT R90, R90, 0x7632, R90 ;  /* 0x000076325a5a7816 */ /* 0x000fc6000000005a */
[----:B------:R-:W-:Y:S02]  /*1b60*/  FFMA.FTZ R91, R160, R93, R91 ;  /* 0x0000005da05b7223 */ /* 0x000fe4000001005b */
[----:B------:R-:W3:Y:S01]  /*1b70*/  LDG.E.CONSTANT R93, desc[UR8][R2.64+0xc0c] ;  /* 0x000c0c08025d7981 */ /* 0x000ee2000c1e9900 */
[----:B------:R-:W-:Y:S02]  /*1b80*/  IMAD.U32 R90, R90, 0x10000, RZ ;  /* 0x000100005a5a7824 */ /* 0x000fe400078e00ff */
[----:B------:R-:W-:Y:S02]  /*1b90*/  IMAD.U32 R161, R114, 0x10000, RZ ;  /* 0x0001000072a17824 */ /* 0x000fe400078e00ff */
[----:B----4-:R-:W-:Y:S02]  /*1ba0*/  IMAD.U32 R160, R84, 0x10000, RZ ;  /* 0x0001000054a07824 */ /* 0x010fe400078e00ff */
[----:B------:R-:W-:Y:S01]  /*1bb0*/  FFMA.FTZ R88, R161, R90, R88 ;  /* 0x0000005aa1587223 */ /* 0x000fe20000010058 */
[----:B------:R-:W-:-:S02]  /*1bc0*/  SHF.L.U32 R90, R41, 0x10, RZ ;  /* 0x00000010295a7819 */ /* 0x000fc400000006ff */
[----:B------:R-:W-:-:S03]  /*1bd0*/  PRMT R84, R84, 0x7632, R84 ;  /* 0x0000763254547816 */ /* 0x000fc60000000054 */
[----:B------:R-:W-:Y:S02]  /*1be0*/  FFMA.FTZ R87, R90, R160, R87 ;  /* 0x000000a05a577223 */ /* 0x000fe40000010057 */
[----:B------:R-:W4:Y:S01]  /*1bf0*/  LDG.E.CONSTANT R90, desc[UR8][R2.64+0xe00] ;  /* 0x000e0008025a7981 */ /* 0x000f22000c1e9900 */
[----:B------:R-:W-:Y:S01]  /*1c00*/  IMAD.U32 R160, R84, 0x10000, RZ ;  /* 0x0001000054a07824 */ /* 0x000fe200078e00ff */
[----:B------:R-:W-:-:S05]  /*1c10*/  SHF.L.U32 R84, R115, 0x10, RZ ;  /* 0x0000001073547819 */ /* 0x000fca00000006ff */
[----:B------:R-:W-:Y:S01]  /*1c20*/  FFMA.FTZ R159, R84, R160, R159 ;  /* 0x000000a0549f7223 */ /* 0x000fe2000001009f */
[----:B------:R-:W-:Y:S02]  /*1c30*/  IMAD.U32 R84, R42, 0x10000, RZ ;  /* 0x000100002a547824 */ /* 0x000fe400078e00ff */
[----:B------:R-:W-:-:S04]  /*1c40*/  IMAD.U32 R160, R5, 0x10000, RZ ;  /* 0x0001000005a07824 */ /* 0x000fc800078e00ff */
[----:B------:R-:W-:Y:S01]  /*1c50*/  FFMA.FTZ R95, R84, R160, R95 ;  /* 0x000000a0545f7223 */ /* 0x000fe2000001005f */
[----:B------:R-:W-:Y:S02]  /*1c60*/  PRMT R84, R5, 0x7632, R84 ;  /* 0x0000763205547816 */ /* 0x000fe40000000054 */
[----:B------:R-:W4:Y:S01]  /*1c70*/  LDG.E.CONSTANT R5, desc[UR8][R2.64+0xe04] ;  /* 0x000e040802057981 */ /* 0x000f22000c1e9900 */
[----:B------:R-:W-:Y:S01]  /*1c80*/  IMAD.U32 R161, R116, 0x10000, RZ ;  /* 0x0001000074a17824 */ /* 0x000fe200078e00ff */
[----:B------:R-:W-:-:S05]  /*1c90*/  SHF.L.U32 R84, R84, 0x10, RZ ;  /* 0x0000001054547819 */ /* 0x000fca00000006ff */
[----:B------:R-:W-:Y:S01]  /*1ca0*/  FFMA.FTZ R158, R161, R84, R158 ;  /* 0x00000054a19e7223 */ /* 0x000fe2000001009e */
[----:B------:R-:W-:Y:S01]  /*1cb0*/  SHF.L.U32 R84, R22, 0x10, RZ ;  /* 0x0000001016547819 */ /* 0x000fe200000006ff */
[----:B------:R-:W-:-:S04]  /*1cc0*/  IMAD.U32 R161, R43, 0x10000, RZ ;  /* 0x000100002ba17824 */ /* 0x000fc800078e00ff */
[----:B------:R-:W-:Y:S01]  /*1cd0*/  FFMA.FTZ R94, R161, R84, R94 ;  /* 0x00000054a15e7223 */ /* 0x000fe2000001005e */
[----:B------:R-:W-:Y:S02]  /*1ce0*/  PRMT R84, R22, 0x7632, R84 ;  /* 0x0000763216547816 */ /* 0x000fe40000000054 */
[----:B------:R-:W4:Y:S01]  /*1cf0*/  LDG.E.CONSTANT R22, desc[UR8][R2.64+0xe08] ;  /* 0x000e080802167981 */ /* 0x000f22000c1e9900 */
[----:B------:R-:W-:Y:S02]  /*1d00*/  IMAD.U32 R161, R117, 0x10000, RZ ;  /* 0x0001000075a17824 */ /* 0x000fe400078e00ff */
[----:B------:R-:W-:Y:S02]  /*1d10*/  IMAD.U32 R84, R84, 0x10000, RZ ;  /* 0x0001000054547824 */ /* 0x000fe400078e00ff */
[----:B------:R-:W-:Y:S02]  /*1d20*/  IMAD.U32 R160, R4, 0x10000, RZ ;  /* 0x0001000004a07824 */ /* 0x000fe400078e00ff */
[----:B------:R-:W-:Y:S01]  /*1d30*/  FFMA.FTZ R92, R161, R84, R92 ;  /* 0x00000054a15c7223 */ /* 0x000fe2000001005c */
[----:B------:R-:W-:-:S05]  /*1d40*/  SHF.L.U32 R84, R44, 0x10, RZ ;  /* 0x000000102c547819 */ /* 0x000fca00000006ff */
[----:B------:R-:W-:Y:S01]  /*1d50*/  FFMA.FTZ R91, R84, R160, R91 ;  /* 0x000000a0545b7223 */ /* 0x000fe2000001005b */
[----:B------:R-:W-:Y:S02]  /*1d60*/  PRMT R84, R4, 0x7632, R84 ;  /* 0x0000763204547816 */ /* 0x000fe40000000054 */
[----:B------:R-:W4:Y:S01]  /*1d70*/  LDG.E.CONSTANT R4, desc[UR8][R2.64+0xe0c] ;  /* 0x000e0c0802047981 */ /* 0x000f22000c1e9900 */
[----:B------:R-:W-:Y:S02]  /*1d80*/  SHF.L.U32 R161, R118, 0x10, RZ ;  /* 0x0000001076a17819 */ /* 0x000fe400000006ff */
[----:B------:R-:W-:Y:S02]  /*1d90*/  IMAD.U32 R84, R84, 0x10000, RZ ;  /* 0x0001000054547824 */ /* 0x000fe400078e00ff */
[----:B------:R-:W-:Y:S02]  /*1da0*/  IMAD.U32 R160, R21, 0x10000, RZ ;  /* 0x0001000015a07824 */ /* 0x000fe400078e00ff */
[----:B------:R-:W-:Y:S01]  /*1db0*/  FFMA.FTZ R88, R161, R84, R88 ;  /* 0x00000054a1587223 */ /* 0x000fe20000010058 */
[----:B------:R-:W-:-:S04]  /*1dc0*/  IMAD.U32 R84, R45, 0x10000, RZ ;  /* 0x000100002d547824 */ /* 0x000fc800078e00ff */
[----:B------:R-:W-:Y:S01]  /*1dd0*/  FFMA.FTZ R87, R84, R160, R87 ;  /* 0x000000a054577223 */ /* 0x000fe20000010057 */
[----:B------:R-:W-:Y:S02]  /*1de0*/  PRMT R84, R21, 0x7632, R84 ;  /* 0x0000763215547816 */ /* 0x000fe40000000054 */
[----:B------:R-:W4:Y:S02]  /*1df0*/  LDG.E.CONSTANT R21, desc[UR8][R2.64+0x1000] ;  /* 0x0010000802157981 */ /* 0x000f24000c1e9900 */
[----:B------:R-:W-:Y:S01]  /*1e00*/  SHF.L.U32 R160, R84, 0x10, RZ ;  /* 0x0000001054a07819 */ /* 0x000fe200000006ff */
        /* <DEDUP_REMOVED lines=19> */
[----:B------:R-:W-:Y:S01]  /*1f40*/  IMAD.U32 R160, R48, 0x10000, RZ ;  /* 0x0001000030a07824 */ /* 0x000fe200078e00ff */
[----:B------:R-:W-:-:S03]  /*1f50*/  PRMT R86, R86, 0x7632, R86 ;  /* 0x0000763256567816 */ /* 0x000fc60000000056 */
[----:B------:R-:W-:Y:S02]  /*1f60*/  FFMA.FTZ R91, R160, R85, R91 ;  /* 0x00000055a05b7223 */ /* 0x000fe4000001005b */
[----:B------:R-:W4:Y:S01]  /*1f70*/  LDG.E.CONSTANT R85, desc[UR8][R2.64+0x100c] ;  /* 0x00100c0802557981 */ /* 0x000f22000c1e9900 */
[----:B------:R-:W-:Y:S01]  /*1f80*/  SHF.L.U32 R86, R86, 0x10, RZ ;  /* 0x0000001056567819 */ /* 0x000fe200000006ff */
[----:B------:R-:W-:Y:S01]  /*1f90*/  IMAD.U32 R161, R122, 0x10000, RZ ;  /* 0x000100007aa17824 */ /* 0x000fe200078e00ff */
[----:B------:R-:W-:-:S03]  /*1fa0*/  SHF.L.U32 R160, R89, 0x10, RZ ;  /* 0x0000001059a07819 */ /* 0x000fc600000006ff */
[----:B------:R-:W-:Y:S01]  /*1fb0*/  FFMA.FTZ R86, R161, R86, R88 ;  /* 0x00000056a1567223 */ /* 0x000fe20000010058 */
        /* <DEDUP_REMOVED lines=8> */
[----:B--2---:R-:W-:-:S04]  /*2040*/  IMAD.U32 R159, R96, 0x10000, RZ ;  /* 0x00010000609f7824 */ /* 0x004fc800078e00ff */
[----:B------:R-:W-:Y:S01]  /*2050*/  FFMA.FTZ R95, R160, R159, R95 ;  /* 0x0000009fa05f7223 */ /* 0x000fe2000001005f */
[----:B------:R-:W-:Y:S02]  /*2060*/  PRMT R159, R96, 0x7632, R159 ;  /* 0x00007632609f7816 */ /* 0x000fe4000000009f */
[----:B------:R-:W2:Y:S03]  /*2070*/  LDG.E.CONSTANT R96, desc[UR8][R2.64+0x1204] ;  /* 0x0012040802607981 */ /* 0x000ea6000c1e9900 */
[----:B------:R-:W-:Y:S01]  /*2080*/  IMAD.U32 R160, R159, 0x10000, RZ ;  /* 0x000100009fa07824 */ /* 0x000fe200078e00ff */
[----:B------:R-:W-:-:S05]  /*2090*/  SHF.L.U32 R159, R124, 0x10, RZ ;  /* 0x000000107c9f7819 */ /* 0x000fca00000006ff */
[----:B------:R-:W-:Y:S01]  /*20a0*/  FFMA.FTZ R158, R159, R160, R158 ;  /* 0x000000a09f9e7223 */ /* 0x000fe2000001009e */
[----:B------:R-:W-:Y:S02]  /*20b0*/  IMAD.U32 R159, R51, 0x10000, RZ ;  /* 0x00010000339f7824 */ /* 0x000fe400078e00ff */
[----:B---3--:R-:W-:-:S04]  /*20c0*/  IMAD.U32 R160, R93, 0x10000, RZ ;  /* 0x000100005da07824 */ /* 0x008fc800078e00ff */
[----:B------:R-:W-:Y:S01]  /*20d0*/  FFMA.FTZ R94, R159, R160, R94 ;  /* 0x000000a09f5e7223 */ /* 0x000fe2000001005e */
[----:B------:R-:W-:Y:S02]  /*20e0*/  PRMT R159, R93, 0x7632, R159 ;  /* 0x000076325d9f7816 */ /* 0x000fe4000000009f */
[----:B------:R-:W3:Y:S02]  /*20f0*/  LDG.E.CONSTANT R93, desc[UR8][R2.64+0x1208] ;  /* 0x00120808025d7981 */ /* 0x000ee4000c1e9900 */
[----:B------:R-:W-:Y:S01]  /*2100*/  SHF.L.U32 R160, R159, 0x10, RZ ;  /* 0x000000109fa07819 */ /* 0x000fe200000006ff */
[----:B------:R-:W-:-:S04]  /*2110*/  IMAD.U32 R159, R125, 0x10000, RZ ;  /* 0x000100007d9f7824 */ /* 0x000fc800078e00ff */
[----:B------:R-:W-:Y:S01]  /*2120*/  FFMA.FTZ R92, R159, R160, R92 ;  /* 0x000000a09f5c7223 */ /* 0x000fe2000001005c */
[----:B----4-:R-:W-:Y:S01]  /*2130*/  SHF.L.U32 R159, R90, 0x10, RZ ;  /* 0x000000105a9f7819 */ /* 0x010fe200000006ff */
        /* <DEDUP_REMOVED lines=12> */
[----:B------:R-:W-:Y:S02]  /*2200*/  SHF.L.U32 R160, R127, 0x10, RZ ;  /* 0x000000107fa07819 */ /* 0x000fe400000006ff */
[----:B------:R-:W-:-:S04]  /*2210*/  IMAD.U32 R159, R159, 0x10000, RZ ;  /* 0x000100009f9f7824 */ /* 0x000fc800078e00ff */
[----:B------:R-:W-:Y:S01]  /*2220*/  FFMA.FTZ R89, R160, R159, R89 ;  /* 0x0000009fa0597223 */ /* 0x000fe20000010059 */
[----:B------:R-:W-:Y:S02]  /*2230*/  IMAD.U32 R160, R54, 0x10000, RZ ;  /* 0x0001000036a07824 */ /* 0x000fe400078e00ff */
        /* <DEDUP_REMOVED lines=49> */
[----:B------:R-:W-:Y:S02]  /*2550*/  FFMA.FTZ R91, R160, R85, R91 ;  /* 0x00000055a05b7223 */ /* 0x000fe4000001005b */
[----:B------:R-:W4:Y:S01]  /*2560*/  LDG.E.CONSTANT R85, desc[UR8][R2.64+0x160c] ;  /* 0x00160c0802557981 */ /* 0x000f22000c1e9900 */
[----:B------:R-:W-:Y:S01]  /*2570*/  PRMT R88, R88, 0x7632, R88 ;  /* 0x0000763258587816 */ /* 0x000fe20000000058 */
[----:B------:R-:W-:-:S03]  /*2580*/  IMAD.U32 R161, R134, 0x10000, RZ ;  /* 0x0001000086a17824 */ /* 0x000fc600078e00ff */
[----:B------:R-:W-:-:S05]  /*2590*/  SHF.L.U32 R88, R88, 0x10, RZ ;  /* 0x0000001058587819 */ /* 0x000fca00000006ff */
[----:B------:R-:W-:Y:S01]  /*25a0*/  FFMA.FTZ R86, R161, R88, R86 ;  /* 0x00000058a1567223 */ /* 0x000fe20000010056 */
[----:B------:R-:W-:Y:S01]  /*25b0*/  IMAD.U32 R88, R61, 0x10000, RZ ;  /* 0x000100003d587824 */ /* 0x000fe200078e00ff */
[C---:B--2---:R-:W-:Y:S02]  /*25c0*/  SHF.L.U32 R160, R96.reuse, 0x10, RZ ;  /* 0x0000001060a07819 */ /* 0x044fe400000006ff */
[----:B------:R-:W-:-:S03]  /*25d0*/  PRMT R96, R96, 0x7632, R96 ;  /* 0x0000763260607816 */ /* 0x000fc60000000060 */
[----:B------:R-:W-:Y:S01]  /*25e0*/  FFMA.FTZ R87, R88, R160, R87 ;  /* 0x000000a058577223 */ /* 0x000fe20000010057 */
[----:B------:R-:W-:Y:S02]  /*25f0*/  IMAD.U32 R88, R135, 0x10000, RZ ;  /* 0x0001000087587824 */ /* 0x000fe400078e00ff */
[----:B------:R-:W-:-:S04]  /*2600*/  IMAD.U32 R96, R96, 0x10000, RZ ;  /* 0x0001000060607824 */ /* 0x000fc800078e00ff */
[----:B------:R-:W-:Y:S01]  /*2610*/  FFMA.FTZ R89, R88, R96, R89 ;  /* 0x0000006058597223 */ /* 0x000fe20000010059 */
[----:B------:R-:W-:Y:S01]  /*2620*/  SHF.L.U32 R88, R62, 0x10, RZ ;  /* 0x000000103e587819 */ /* 0x000fe200000006ff */
[C---:B---3--:R-:W-:Y:S01]  /*2630*/  IMAD.U32 R96, R93.reuse, 0x10000, RZ ;  /* 0x000100005d607824 */ /* 0x048fe200078e00ff */
[----:B------:R-:W-:-:S03]  /*2640*/  PRMT R93, R93, 0x7632, R93 ;  /* 0x000076325d5d7816 */ /* 0x000fc6000000005d */
[----:B------:R-:W-:Y:S02]  /*2650*/  FFMA.FTZ R95, R88, R96, R95 ;  /* 0x00000060585f7223 */ /* 0x000fe4000001005f */
[----:B------:R-:W-:Y:S01]  /*2660*/  IMAD.U32 R96, R93, 0x10000, RZ ;  /* 0x000100005d607824 */ /* 0x000fe200078e00ff */
[----:B------:R-:W-:Y:S01]  /*2670*/  SHF.L.U32 R93, R136, 0x10, RZ ;  /* 0x00000010885d7819 */ /* 0x000fe200000006ff */
[----:B------:R-:W2:Y:S04]  /*2680*/  LDG.E.CONSTANT R88, desc[UR8][R2.64+0x1800] ;  /* 0x0018000802587981 */ /* 0x000ea8000c1e9900 */
[----:B------:R-:W-:Y:S01]  /*2690*/  FFMA.FTZ R158, R93, R96, R158 ;  /* 0x000000605d9e7223 */ /* 0x000fe2000001009e */
[----:B------:R-:W-:Y:S02]  /*26a0*/  IMAD.U32 R93, R63, 0x10000, RZ ;  /* 0x000100003f5d7824 */ /* 0x000fe400078e00ff */
[----:B----4-:R-:W-:-:S04]  /*26b0*/  IMAD.U32 R96, R90, 0x10000, RZ ;  /* 0x000100005a607824 */ /* 0x010fc800078e00ff */
[----:B------:R-:W-:Y:S01]  /*26c0*/  FFMA.FTZ R94, R93, R96, R94 ;  /* 0x000000605d5e7223 */ /* 0x000fe2000001005e */
[----:B------:R-:W-:Y:S02]  /*26d0*/  PRMT R93, R90, 0x7632, R93 ;  /* 0x000076325a5d7816 */ /* 0x000fe4000000005d */
[----:B------:R-:W3:Y:S02]  /*26e0*/  LDG.E.CONSTANT R90, desc[UR8][R2.64+0x1804] ;  /* 0x00180408025a7981 */ /* 0x000ee4000c1e9900 */
[----:B------:R-:W-:Y:S01]  /*26f0*/  SHF.L.U32 R96, R93, 0x10, RZ ;  /* 0x000000105d607819 */ /* 0x000fe200000006ff */
[----:B------:R-:W-:-:S04]  /*2700*/  IMAD.U32 R93, R137, 0x10000, RZ ;  /* 0x00010000895d7824 */ /* 0x000fc800078e00ff */
[----:B------:R-:W-:Y:S01]  /*2710*/  FFMA.FTZ R92, R93, R96, R92 ;  /* 0x000000605d5c7223 */ /* 0x000fe2000001005c */
[----:B------:R-:W-:Y:S01]  /*2720*/  IMAD.U32 R96, R64, 0x10000, RZ ;  /* 0x0001000040607824 */ /* 0x000fe200078e00ff */
[----:B------:R-:W-:-:S05]  /*2730*/  SHF.L.U32 R93, R5, 0x10, RZ ;  /* 0x00000010055d7819 */ /* 0x000fca00000006ff */
        /* <DEDUP_REMOVED lines=10> */
[----:B------:R-:W-:Y:S01]  /*27e0*/  SHF.L.U32 R96, R139, 0x10, RZ ;  /* 0x000000108b607819 */ /* 0x000fe200000006ff */
[----:B------:R-:W2:Y:S02]  /*27f0*/  LDG.E.CONSTANT R22, desc[UR8][R2.64+0x180c] ;  /* 0x00180c0802167981 */ /* 0x000ea4000c1e9900 */
[----:B------:R-:W-:-:S04]  /*2800*/  IMAD.U32 R93, R93, 0x10000, RZ ;  /* 0x000100005d5d7824 */ /* 0x000fc800078e00ff */
[----:B------:R-:W-:Y:S01]  /*2810*/  FFMA.FTZ R89, R96, R93, R89 ;  /* 0x0000005d60597223 */ /* 0x000fe20000010059 */
[----:B------:R-:W-:Y:S02]  /*2820*/  IMAD.U32 R96, R66, 0x10000, RZ ;  /* 0x0001000042607824 */ /* 0x000fe400078e00ff */
[----:B------:R-:W-:-:S04]  /*2830*/  IMAD.U32 R93, R4, 0x10000, RZ ;  /* 0x00010000045d7824 */ /* 0x000fc800078e00ff */
[----:B------:R-:W-:Y:S01]  /*2840*/  FFMA.FTZ R95, R96, R93, R95 ;  /* 0x0000005d605f7223 */ /* 0x000fe2000001005f */
[----:B------:R-:W-:Y:S02]  /*2850*/  PRMT R93, R4, 0x7632, R93 ;  /* 0x00007632045d7816 */ /* 0x000fe4000000005d */
[----:B------:R-:W2:Y:S02]  /*2860*/  LDG.E.CONSTANT R4, desc[UR8][R2.64+0x1a00] ;  /* 0x001a000802047981 */ /* 0x000ea4000c1e9900 */
[----:B------:R-:W-:Y:S01]  /*2870*/  SHF.L.U32 R96, R93, 0x10, RZ ;  /* 0x000000105d607819 */ /* 0x000fe200000006ff */
[----:B------:R-:W-:-:S04]  /*2880*/  IMAD.U32 R93, R140, 0x10000, RZ ;  /* 0x000100008c5d7824 */ /* 0x000fc800078e00ff */
[----:B------:R-:W-:Y:S01]  /*2890*/  FFMA.FTZ R158, R93, R96, R158 ;  /* 0x000000605d9e7223 */ /* 0x000fe2000001009e */
[----:B------:R-:W-:Y:S01]  /*28a0*/  SHF.L.U32 R96, R21, 0x10, RZ ;  /* 0x0000001015607819 */ /* 0x000fe200000006ff */
[----:B------:R-:W-:-:S04]  /*28b0*/  IMAD.U32 R93, R67, 0x10000, RZ ;  /* 0x00010000435d7824 */ /* 0x000fc800078e00ff */
[----:B------:R-:W-:Y:S01]  /*28c0*/  FFMA.FTZ R94, R93, R96, R94 ;  /* 0x000000605d5e7223 */ /* 0x000fe2000001005e */
[----:B------:R-:W-:Y:S02]  /*28d0*/  PRMT R93, R21, 0x7632, R93 ;  /* 0x00007632155d7816 */ /* 0x000fe4000000005d */
[----:B------:R-:W2:Y:S03]  /*28e0*/  LDG.E.CONSTANT R21, desc[UR8][R2.64+0x1a04] ;  /* 0x001a040802157981 */ /* 0x000ea6000c1e9900 */
[----:B------:R-:W-:Y:S02]  /*28f0*/  IMAD.U32 R96, R93, 0x10000, RZ ;  /* 0x000100005d607824 */ /* 0x000fe400078e00ff */
[----:B------:R-:W-:-:S04]  /*2900*/  IMAD.U32 R93, R141, 0x10000, RZ ;  /* 0x000100008d5d7824 */ /* 0x000fc800078e00ff */
[----:B------:R-:W-:Y:S01]  /*2910*/  FFMA.FTZ R92, R93, R96, R92 ;  /* 0x000000605d5c7223 */ /* 0x000fe2000001005c */
[----:B------:R-:W-:Y:S01]  /*2920*/  SHF.L.U32 R96, R68, 0x10, RZ ;  /* 0x0000001044607819 */ /* 0x000fe200000006ff */
[----:B------:R-:W-:-:S04]  /*2930*/  IMAD.U32 R93, R23, 0x10000, RZ ;  /* 0x00010000175d7824 */ /* 0x000fc800078e00ff */
[----:B------:R-:W-:Y:S01]  /*2940*/  FFMA.FTZ R91, R96, R93, R91 ;  /* 0x0000005d605b7223 */ /* 0x000fe2000001005b */
[----:B------:R-:W-:Y:S02]  /*2950*/  PRMT R93, R23, 0x7632, R93 ;  /* 0x00007632175d7816 */ /* 0x000fe4000000005d */
[----:B------:R-:W2:Y:S03]  /*2960*/  LDG.E.CONSTANT R23, desc[UR8][R2.64+0x1a08] ;  /* 0x001a080802177981 */ /* 0x000ea6000c1e9900 */
[----:B------:R-:W-:Y:S01]  /*2970*/  IMAD.U32 R96, R93, 0x10000, RZ ;  /* 0x000100005d607824 */ /* 0x000fe200078e00ff */
[----:B------:R-:W-:-:S05]  /*2980*/  SHF.L.U32 R93, R142, 0x10, RZ ;  /* 0x000000108e5d7819 */ /* 0x000fca00000006ff */
[----:B------:R-:W-:Y:S01]  /*2990*/  FFMA.FTZ R86, R93, R96, R86 ;  /* 0x000000605d567223 */ /* 0x000fe20000010056 */
[----:B------:R-:W-:Y:S02]  /*29a0*/  IMAD.U32 R96, R69, 0x10000, RZ ;  /* 0x0001000045607824 */ /* 0x000fe400078e00ff */
[----:B------:R-:W-:-:S04]  /*29b0*/  IMAD.U32 R93, R84, 0x10000, RZ ;  /* 0x00010000545d7824 */ /* 0x000fc800078e00ff */
[----:B------:R-:W-:Y:S01]  /*29c0*/  FFMA.FTZ R87, R96, R93, R87 ;  /* 0x0000005d60577223 */ /* 0x000fe20000010057 */
[----:B------:R-:W-:Y:S01]  /*29d0*/  PRMT R93, R84, 0x7632, R93 ;  /* 0x00007632545d7816 */ /* 0x000fe2000000005d */
[----:B------:R-:W-:Y:S01]  /*29e0*/  IMAD.U32 R96, R143, 0x10000, RZ ;  /* 0x000100008f607824 */ /* 0x000fe200078e00ff */
[----:B------:R-:W2:Y:S02]  /*29f0*/  LDG.E.CONSTANT R84, desc[UR8][R2.64+0x1c00] ;  /* 0x001c000802547981 */ /* 0x000ea4000c1e9900 */
[----:B------:R-:W-:-:S05]  /*2a00*/  SHF.L.U32 R93, R93, 0x10, RZ ;  /* 0x000000105d5d7819 */ /* 0x000fca00000006ff */
[----:B------:R-:W-:Y:S01]  /*2a10*/  FFMA.FTZ R89, R96, R93, R89 ;  /* 0x0000005d60597223 */ /* 0x000fe20000010059 */
[C---:B------:R-:W-:Y:S01]  /*2a20*/  SHF.L.U32 R93, R159.reuse, 0x10, RZ ;  /* 0x000000109f5d7819 */ /* 0x040fe200000006ff */
[----:B------:R-:W-:Y:S01]  /*2a30*/  IMAD.U32 R96, R70, 0x10000, RZ ;  /* 0x0001000046607824 */ /* 0x000fe200078e00ff */
[----:B------:R-:W-:-:S03]  /*2a40*/  PRMT R159, R159, 0x7632, R159 ;  /* 0x000076329f9f7816 */ /* 0x000fc6000000009f */
[----:B------:R-:W-:Y:S02]  /*2a50*/  FFMA.FTZ R95, R96, R93, R95 ;  /* 0x0000005d605f7223 */ /* 0x000fe4000001005f */
[----:B------:R-:W2:Y:S01]  /*2a60*/  LDG.E.CONSTANT R93, desc[UR8][R2.64+0x1c04] ;  /* 0x001c0408025d7981 */ /* 0x000ea2000c1e9900 */
[----:B------:R-:W-:Y:S02]  /*2a70*/  IMAD.U32 R96, R159, 0x10000, RZ ;  /* 0x000100009f607824 */ /* 0x000fe400078e00ff */
[----:B------:R-:W-:-:S04]  /*2a80*/  IMAD.U32 R159, R144, 0x10000, RZ ;  /* 0x00010000909f7824 */ /* 0x000fc800078e00ff */
[----:B------:R-:W-:Y:S01]  /*2a90*/  FFMA.FTZ R158, R159, R96, R158 ;  /* 0x000000609f9e7223 */ /* 0x000fe2000001009e */
[----:B------:R-:W-:Y:S01]  /*2aa0*/  SHF.L.U32 R159, R71, 0x10, RZ ;  /* 0x00000010479f7819 */ /* 0x000fe200000006ff */
[----:B------:R-:W2:Y:S01]  /*2ab0*/  LDG.E.CONSTANT R96, desc[UR8][R2.64+0x1c08] ;  /* 0x001c080802607981 */ /* 0x000ea2000c1e9900 */
[----:B------:R-:W-:-:S04]  /*2ac0*/  IMAD.U32 R160, R85, 0x10000, RZ ;  /* 0x0001000055a07824 */ /* 0x000fc800078e00ff */
[----:B------:R-:W-:Y:S02]  /*2ad0*/  FFMA.FTZ R159, R159, R160, R94 ;  /* 0x000000a09f9f7223 */ /* 0x000fe4000001005e */
[----:B------:R-:W2:Y:S04]  /*2ae0*/  LDG.E.CONSTANT R94, desc[UR8][R2.64+0x1a0c] ;  /* 0x001a0c08025e7981 */ /* 0x000ea8000c1e9900 */
[----:B------:R0:W2:Y:S02]  /*2af0*/  LDG.E.CONSTANT R160, desc[UR8][R2.64+0x1c0c] ;  /* 0x001c0c0802a07981 */ /* 0x0000a4000c1e9900 */
[----:B0-----:R-:W-:Y:S01]  /*2b00*/  IMAD.U32 R2, R73, 0x10000, RZ ;  /* 0x0001000049027824 */ /* 0x001fe200078e00ff */
[----:B------:R-:W-:-:S05]  /*2b10*/  PRMT R85, R85, 0x7632, R85 ;  /* 0x0000763255557816 */ /* 0x000fca0000000055 */
[----:B------:R-:W-:Y:S01]  /*2b20*/  IMAD.U32 R161, R85, 0x10000, RZ ;  /* 0x0001000055a17824 */ /* 0x000fe200078e00ff */
[----:B------:R-:W-:Y:S01]  /*2b30*/  SHF.L.U32 R85, R145, 0x10, RZ ;  /* 0x0000001091557819 */ /* 0x000fe200000006ff */
[----:B------:R-:W-:-:S04]  /*2b40*/  IMAD.U32 R162, R72, 0x10000, RZ ;  /* 0x0001000048a27824 */ /* 0x000fc800078e00ff */
[----:B------:R-:W-:Y:S01]  /*2b50*/  FFMA.FTZ R92, R85, R161, R92 ;  /* 0x000000a1555c7223 */ /* 0x000fe2000001005c */
[----:B-----5:R-:W-:Y:S02]  /*2b60*/  FSETP.NEU.FTZ.AND P0, PT, R8, RZ, PT ;  /* 0x000000ff0800720b */ /* 0x020fe40003f1d000 */
        /* <DEDUP_REMOVED lines=11> */
[----:B------:R-:W-:Y:S02]  /*2c20*/  IMAD.U32 R5, R5, 0x10000, RZ ;  /* 0x0001000005057824 */ /* 0x000fe400078e00ff */
[----:B------:R-:W-:Y:S02]  /*2c30*/  IMAD.U32 R2, R75, 0x10000, RZ ;  /* 0x000100004b027824 */ /* 0x000fe400078e00ff */
[----:B------:R-:W-:Y:S01]  /*2c40*/  FFMA.FTZ R158, R3, R5, R158 ;  /* 0x00000005039e7223 */ /* 0x000fe2000001009e */
[----:B--2---:R-:W-:Y:S02]  /*2c50*/  IMAD.U32 R85, R88, 0x10000, RZ ;  /* 0x0001000058557824 */ /* 0x004fe400078e00ff */
[C---:B------:R-:W-:Y:S01]  /*2c60*/  IMAD.U32 R3, R22.reuse, 0x10000, RZ ;  /* 0x0001000016037824 */ /* 0x040fe200078e00ff */
[----:B------:R-:W-:-:S03]  /*2c70*/  PRMT R22, R22, 0x7632, R22 ;  /* 0x0000763216167816 */ /* 0x000fc60000000016 */
[----:B------:R-:W-:Y:S01]  /*2c80*/  FFMA.FTZ R159, R2, R3, R159 ;  /* 0x00000003029f7223 */ /* 0x000fe2000001009f */
[----:B------:R-:W-:Y:S01]  /*2c90*/  SHF.L.U32 R22, R22, 0x10, RZ ;  /* 0x0000001016167819 */ /* 0x000fe200000006ff */
[----:B------:R-:W-:Y:S01]  /*2ca0*/  IMAD.U32 R3, R149, 0x10000, RZ ;  /* 0x0001000095037824 */ /* 0x000fe200078e00ff */
[----:B------:R-:W-:Y:S01]  /*2cb0*/  PRMT R88, R88, 0x7632, R88 ;  /* 0x0000763258587816 */ /* 0x000fe20000000058 */
[----:B------:R-:W-:Y:S02]  /*2cc0*/  FFMA.FTZ R91, R162, R85, R91 ;  /* 0x00000055a25b7223 */ /* 0x000fe4000001005b */
[----:B------:R-:W-:Y:S01]  /*2cd0*/  FFMA.FTZ R92, R3, R22, R92 ;  /* 0x00000016035c7223 */ /* 0x000fe2000001005c */
[----:B------:R-:W-:Y:S01]  /*2ce0*/  SHF.L.U32 R88, R88, 0x10, RZ ;  /* 0x0000001058587819 */ /* 0x000fe200000006ff */
[----:B------:R-:W-:Y:S02]  /*2cf0*/  IMAD.U32 R2, R76, 0x10000, RZ ;  /* 0x000100004c027824 */ /* 0x000fe400078e00ff */
[----:B------:R-:W-:Y:S01]  /*2d00*/  IMAD.U32 R85, R146, 0x10000, RZ ;  /* 0x0001000092557824 */ /* 0x000fe200078e00ff */
[----:B------:R-:W-:-:S02]  /*2d10*/  SHF.L.U32 R3, R4, 0x10, RZ ;  /* 0x0000001004037819 */ /* 0x000fc400000006ff */
[----:B------:R-:W-:Y:S01]  /*2d20*/  PRMT R4, R4, 0x7632, R4 ;  /* 0x0000763204047816 */ /* 0x000fe20000000004 */
[----:B------:R-:W-:Y:S02]  /*2d30*/  FFMA.FTZ R86, R85, R88, R86 ;  /* 0x0000005855567223 */ /* 0x000fe40000010056 */
[----:B------:R-:W-:Y:S01]  /*2d40*/  FFMA.FTZ R91, R2, R3, R91 ;  /* 0x00000003025b7223 */ /* 0x000fe2000001005b */
[----:B------:R-:W-:Y:S02]  /*2d50*/  IMAD.U32 R3, R150, 0x10000, RZ ;  /* 0x0001000096037824 */ /* 0x000fe400078e00ff */
        /* <DEDUP_REMOVED lines=17> */
[----:B------:R-:W-:Y:S02]  /*2e70*/  SHF.L.U32 R4, R81, 0x10, RZ ;  /* 0x0000001051047819 */ /* 0x000fe400000006ff */
[C---:B------:R-:W-:Y:S02]  /*2e80*/  SHF.L.U32 R3, R84.reuse, 0x10, RZ ;  /* 0x0000001054037819 */ /* 0x040fe400000006ff */
[----:B------:R-:W-:-:S03]  /*2e90*/  PRMT R84, R84, 0x7632, R84 ;  /* 0x0000763254547816 */ /* 0x000fc60000000054 */
[----:B------:R-:W-:Y:S01]  /*2ea0*/  FFMA.FTZ R2, R2, R3, R91 ;  /* 0x0000000302027223 */ /* 0x000fe2000001005b */
[----:B------:R-:W-:Y:S02]  /*2eb0*/  IMAD.U32 R3, R154, 0x10000, RZ ;  /* 0x000100009a037824 */ /* 0x000fe400078e00ff */
[----:B------:R-:W-:-:S04]  /*2ec0*/  IMAD.U32 R84, R84, 0x10000, RZ ;  /* 0x0001000054547824 */ /* 0x000fc800078e00ff */
[----:B------:R-:W-:Y:S01]  /*2ed0*/  FFMA.FTZ R3, R3, R84, R86 ;  /* 0x0000005403037223 */ /* 0x000fe20000010056 */
[C---:B------:R-:W-:Y:S01]  /*2ee0*/  IMAD.U32 R5, R93.reuse, 0x10000, RZ ;  /* 0x000100005d057824 */ /* 0x040fe200078e00ff */
[----:B------:R-:W-:Y:S02]  /*2ef0*/  PRMT R93, R93, 0x7632, R93 ;  /* 0x000076325d5d7816 */ /* 0x000fe4000000005d */
[----:B------:R-:W-:Y:S01]  /*2f00*/  FADD.FTZ R22, R2, R3 ;  /* 0x0000000302167221 */ /* 0x000fe20000010000 */
[----:B------:R-:W-:Y:S01]  /*2f10*/  FFMA.FTZ R5, R4, R5, R87 ;  /* 0x0000000504057223 */ /* 0x000fe20000010057 */
[----:B------:R-:W-:Y:S01]  /*2f20*/  SHF.L.U32 R4, R155, 0x10, RZ ;  /* 0x000000109b047819 */ /* 0x000fe200000006ff */
[----:B------:R-:W-:Y:S02]  /*2f30*/  IMAD.U32 R93, R93, 0x10000, RZ ;  /* 0x000100005d5d7824 */ /* 0x000fe400078e00ff */
[----:B------:R-:W-:Y:S02]  /*2f40*/  IMAD.U32 R2, R82, 0x10000, RZ ;  /* 0x0001000052027824 */ /* 0x000fe400078e00ff */
[----:B------:R-:W-:Y:S01]  /*2f50*/  FADD.FTZ R22, R5, R22 ;  /* 0x0000001605167221 */ /* 0x000fe20000010000 */
[----:B------:R-:W-:Y:S01]  /*2f60*/  FFMA.FTZ R89, R4, R93, R89 ;  /* 0x0000005d04597223 */ /* 0x000fe20000010059 */
[C---:B------:R-:W-:Y:S01]  /*2f70*/  IMAD.U32 R3, R96.reuse, 0x10000, RZ ;  /* 0x0001000060037824 */ /* 0x040fe200078e00ff */
[----:B------:R-:W-:-:S02]  /*2f80*/  PRMT R96, R96, 0x7632, R96 ;  /* 0x0000763260607816 */ /* 0x000fc40000000060 */
[----:B------:R-:W-:Y:S01]  /*2f90*/  FADD.FTZ R22, R89, R22 ;  /* 0x0000001659167221 */ /* 0x000fe20000010000 */
[----:B------:R-:W-:Y:S01]  /*2fa0*/  FFMA.FTZ R95, R2, R3, R95 ;  /* 0x00000003025f7223 */ /* 0x000fe2000001005f */
[C---:B------:R-:W-:Y:S01]  /*2fb0*/  PRMT R4, R94.reuse, 0x7632, R4 ;  /* 0x000076325e047816 */ /* 0x040fe20000000004 */
[----:B------:R-:W-:Y:S01]  /*2fc0*/  IMAD.U32 R94, R94, 0x10000, RZ ;  /* 0x000100005e5e7824 */ /* 0x000fe200078e00ff */
[----:B------:R-:W-:Y:S01]  /*2fd0*/  SHF.L.U32 R2, R79, 0x10, RZ ;  /* 0x000000104f027819 */ /* 0x000fe200000006ff */
[----:B------:R-:W-:Y:S02]  /*2fe0*/  IMAD.U32 R96, R96, 0x10000, RZ ;  /* 0x0001000060607824 */ /* 0x000fe400078e00ff */
[--C-:B------:R-:W-:Y:S01]  /*2ff0*/  FADD.FTZ R84, R95, R22.reuse ;  /* 0x000000165f547221 */ /* 0x100fe20000010000 */
[----:B------:R-:W-:Y:S01]  /*3000*/  IMAD.U32 R5, R156, 0x10000, RZ ;  /* 0x000100009c057824 */ /* 0x000fe200078e00ff */
[----:B------:R-:W-:Y:S01]  /*3010*/  SHF.L.U32 R4, R4, 0x10, RZ ;  /* 0x0000001004047819 */ /* 0x000fe200000006ff */
[----:B------:R-:W-:Y:S01]  /*3020*/  VIADD R23, R97, 0x1 ;  /* 0x0000000161177836 */ /* 0x000fe20000000000 */
[----:B------:R-:W-:Y:S01]  /*3030*/  PRMT R22, R160, 0x7632, R22 ;  /* 0x00007632a0167816 */ /* 0x000fe20000000016 */
[----:B------:R-:W-:Y:S01]  /*3040*/  IMAD.U32 R3, R153, 0x10000, RZ ;  /* 0x0001000099037824 */ /* 0x000fe200078e00ff */
[----:B------:R-:W-:Y:S01]  /*3050*/  SHF.L.U32 R21, R83, 0x10, RZ ;  /* 0x0000001053157819 */ /* 0x000fe200000006ff */
[----:B------:R-:W-:Y:S01]  /*3060*/  FFMA.FTZ R2, R2, R94, R159 ;  /* 0x0000005e02027223 */ /* 0x000fe2000001009f */
[----:B------:R-:W-:Y:S01]  /*3070*/  SHF.L.U32 R160, R160, 0x10, RZ ;  /* 0x00000010a0a07819 */ /* 0x000fe200000006ff */
[----:B------:R-:W-:Y:S01]  /*3080*/  FFMA.FTZ R5, R5, R96, R158 ;  /* 0x0000006005057223 */ /* 0x000fe2000001009e */
[----:B------:R-:W-:Y:S01]  /*3090*/  I2FP.F32.S32 R23, R23 ;  /* 0x0000001700177245 */ /* 0x000fe20000201400 */
[----:B------:R-:W-:Y:S01]  /*30a0*/  FFMA.FTZ R3, R3, R4, R92 ;  /* 0x0000000403037223 */ /* 0x000fe2000001005c */
[----:B------:R-:W-:-:S02]  /*30b0*/  IMAD.U32 R4, R157, 0x10000, RZ ;  /* 0x000100009d047824 */ /* 0x000fc400078e00ff */
[----:B------:R-:W-:Y:S01]  /*30c0*/  FADD.FTZ R5, R5, R84 ;  /* 0x0000005405057221 */ /* 0x000fe20000010000 */
[----:B------:R-:W-:Y:S02]  /*30d0*/  IMAD.U32 R22, R22, 0x10000, RZ ;  /* 0x0001000016167824 */ /* 0x000fe400078e00ff */
[----:B------:R-:W-:Y:S01]  /*30e0*/  FFMA.FTZ R2, R21, R160, R2 ;  /* 0x000000a015027223 */ /* 0x000fe20000010002 */
[----:B------:R-:W-:Y:S01]  /*30f0*/  FMUL.FTZ R23, R23, R8 ;  /* 0x0000000817177220 */ /* 0x000fe20000410000 */
[----:B------:R-:W-:Y:S02]  /*3100*/  FFMA.FTZ R3, R4, R22, R3 ;  /* 0x0000001604037223 */ /* 0x000fe40000010003 */
        /* <DEDUP_REMOVED lines=9> */
.L_x_17463:
[----:B------:R-:W-:Y:S05]  /*31a0*/  BSYNC.RECONVERGENT B1 ;  /* 0x0000000000017941 */ /* 0x000fea0003800200 */
.L_x_17462:
[----:B------:R-:W-:Y:S01]  /*31b0*/  IADD3 R6, P0, PT, R6, 0x10, RZ ;  /* 0x0000001006067810 */ /* 0x000fe20007f1e0ff */
[----:B------:R-:W-:Y:S01]  /*31c0*/  VIADD R97, R97, 0x80 ;  /* 0x0000008061617836 */ /* 0x000fe20000000000 */
[----:B01----:R-:W-:Y:S01]  /*31d0*/  IADD3 R20, PT, PT, R20, 0x200, RZ ;  /* 0x0000020014147810 */ /* 0x003fe20007ffe0ff */
[----:B------:R-:W-:Y:S01]  /*31e0*/  VIADD R18, R18, 0x80 ;  /* 0x0000008012127836 */ /* 0x000fe20000000000 */
[----:B------:R-:W-:Y:S01]  /*31f0*/  IADD3.X R7, PT, PT, RZ, R7, RZ, P0, !PT ;  /* 0x00000007ff077210 */ /* 0x000fe200007fe4ff */
[----:B------:R-:W-:Y:S08]  /*3200*/  @!P1 BRA `(.L_x_17464) ;  /* 0xffffffdc00249947 */ /* 0x000ff0000383ffff */
.L_x_17461:
[----:B------:R-:W-:Y:S05]  /*3210*/  BSYNC.RECONVERGENT B0 ;  /* 0x0000000000007941 */ /* 0x000fea0003800200 */
.L_x_17460:
        /* <DEDUP_REMOVED lines=55> */
.L_x_17469:
        /* <DEDUP_REMOVED lines=11> */
.L_x_17468:
[----:B------:R-:W-:Y:S05]  /*3640*/  BSYNC.RECONVERGENT B1 ;  /* 0x0000000000017941 */ /* 0x000fea0003800200 */
.L_x_17467:
        /* <DEDUP_REMOVED lines=12> */
.L_x_17472:
        /* <DEDUP_REMOVED lines=100> */
.L_x_17471:
[----:B------:R-:W-:Y:S05]  /*3d50*/  BSYNC.RECONVERGENT B1 ;  /* 0x0000000000017941 */ /* 0x000fea0003800200 */
.L_x_17470:
        /* <DEDUP_REMOVED lines=55> */
.L_x_17474:
[----:B------:R-:W-:Y:S05]  /*40d0*/  BSYNC.RECONVERGENT B1 ;  /* 0x0000000000017941 */ /* 0x000fea0003800200 */
.L_x_17473:
        /* <DEDUP_REMOVED lines=26> */
.L_x_17466:
[----:B------:R-:W-:Y:S05]  /*4280*/  BSYNC.RECONVERGENT B0 ;  /* 0x0000000000007941 */ /* 0x000fea0003800200 */
.L_x_17465:
        /* <DEDUP_REMOVED lines=40> */
.L_x_17479:
[----:B------:R-:W0:Y:S01]  /*4510*/  LDS R16, [R8] ;  /* 0x0000000008107984 */ /* 0x000e220000000800 */
[----:B------:R-:W-:-:S05]  /*4520*/  VIADD R10, R10, 0x1 ;  /* 0x000000010a0a7836 */ /* 0x000fca0000000000 */
[----:B------:R-:W-:Y:S01]  /*4530*/  ISETP.NE.AND P0, PT, R10, RZ, PT ;  /* 0x000000ff0a00720c */ /* 0x000fe20003f05270 */
[----:B0-----:R-:W-:-:S05]  /*4540*/  FMUL.FTZ R17, R16, R41 ;  /* 0x0000002910117220 */ /* 0x001fca0000410000 */
[----:B------:R0:W-:Y:S02]  /*4550*/  STS [R8], R17 ;  /* 0x0000001108007388 */ /* 0x0001e40000000800 */
[----:B0-----:R-:W-:-:S05]  /*4560*/  IADD3 R8, PT, PT, R8, 0x200, RZ ;  /* 0x0000020008087810 */ /* 0x001fca0007ffe0ff */
[----:B------:R-:W-:Y:S05]  /*4570*/  @P0 BRA `(.L_x_17479) ;  /* 0xfffffffc00e40947 */ /* 0x000fea000383ffff */
.L_x_17478:
[----:B------:R-:W-:Y:S05]  /*4580*/  BSYNC.RECONVERGENT B1 ;  /* 0x0000000000017941 */ /* 0x000fea0003800200 */
.L_x_17477:
        /* <DEDUP_REMOVED lines=12> */
.L_x_17482:
        /* <DEDUP_REMOVED lines=52> */
.L_x_17481:
[----:B------:R-:W-:Y:S05]  /*4990*/  BSYNC.RECONVERGENT B1 ;  /* 0x0000000000017941 */ /* 0x000fea0003800200 */
.L_x_17480:
        /* <DEDUP_REMOVED lines=31> */
.L_x_17484:
[----:B------:R-:W-:Y:S05]  /*4b90*/  BSYNC.RECONVERGENT B1 ;  /* 0x0000000000017941 */ /* 0x000fea0003800200 */
.L_x_17483:
        /* <DEDUP_REMOVED lines=14> */
.L_x_17476:
[----:B------:R-:W-:Y:S05]  /*4c80*/  BSYNC.RECONVERGENT B0 ;  /* 0x0000000000007941 */ /* 0x000fea0003800200 */
.L_x_17475:
        /* <DEDUP_REMOVED lines=13> */
[----:B------:R-:W-:Y:S01]  /*4d60*/  CS2R R32, SRZ ;  /* 0x0000000000207805 */ /* 0x000fe2000001ff00 */
[----:B------:R-:W-:Y:S01]  /*4d70*/  IMAD.MOV.U32 R34, RZ, RZ, RZ ;  /* 0x000000ffff227224 */ /* 0x000fe200078e00ff */
[----:B--2---:R-:W-:Y:S06]  /*4d80*/  @P0 BRA `(.L_x_17486) ;  /* 0x0000004000500947 */ /* 0x004fec0003800000 */
[----:B------:R-:W2:Y:S01]  /*4d90*/  I2F.RP R10, R9 ;  /* 0x00000009000a7306 */ /* 0x000ea20000209400 */
[----:B------:R-:W4:Y:S01]  /*4da0*/  LDC R7, c[0x0][0x3b8] ;  /* 0x0000ee00ff077b82 */ /* 0x000f220000000800 */
[----:B------:R-:W5:Y:S01]  /*4db0*/  LDCU UR10, c[0x0][0x3d0] ;  /* 0x00007a00ff0a77ac */ /* 0x000f620008000800 */
[C---:B------:R-:W-:Y:S01]  /*4dc0*/  SHF.L.U32 R16, R2.reuse, 0x5, RZ ;  /* 0x0000000502107819 */ /* 0x040fe200000006ff */
[----:B0-----:R-:W-:Y:S01]  /*4dd0*/  VIADD R17, R5, 0x110 ;  /* 0x0000011005117836 */ /* 0x001fe20000000000 */
[----:B------:R-:W-:Y:S01]  /*4de0*/  SHF.R.U32.HI R6, RZ, 0x3, R2 ;  /* 0x00000003ff067819 */ /* 0x000fe20000011602 */
[----:B------:R-:W0:Y:S01]  /*4df0*/  LDCU.64 UR12, c[0x0][0x3a8] ;  /* 0x00007500ff0c77ac */ /* 0x000e220008000a00 */
[----:B------:R-:W-:Y:S01]  /*4e00*/  IMAD.SHL.U32 R43, R2, 0x8, RZ ;  /* 0x00000008022b7824 */ /* 0x000fe200078e00ff */
[C---:B------:R-:W-:Y:S01]  /*4e10*/  LEA R40, R15.reuse, 0x3, 0x5 ;  /* 0x000000030f287811 */ /* 0x040fe200078e28ff */
[----:B------:R-:W-:Y:S01]  /*4e20*/  IMAD.IADD R84, R15, 0x1, -R12 ;  /* 0x000000010f547824 */ /* 0x000fe200078e0a0c */
[----:B------:R-:W1:Y:S01]  /*4e30*/  LDCU UR6, c[0x0][0x3ec] ;  /* 0x00007d80ff0677ac */ /* 0x000e620008000800 */
[----:B------:R-:W-:Y:S01]  /*4e40*/  LOP3.LUT R6, R6, 0x7c, RZ, 0xc0, !PT ;  /* 0x0000007c06067812 */ /* 0x000fe200078ec0ff */
[----:B------:R-:W-:Y:S01]  /*4e50*/  IMAD.MOV.U32 R37, RZ, RZ, RZ ;  /* 0x000000ffff257224 */ /* 0x000fe200078e00ff */
[----:B------:R-:W-:Y:S01]  /*4e60*/  LEA R17, R4, R17, 0x18 ;  /* 0x0000001104117211 */ /* 0x000fe200078ec0ff */
[----:B--2---:R-:W2:Y:S01]  /*4e70*/  MUFU.RCP R10, R10 ;  /* 0x0000000a000a7308 */ /* 0x004ea20000001000 */
[----:B------:R-:W-:-:S02]  /*4e80*/  LOP3.LUT R42, R43, 0xf8, RZ, 0xc0, !PT ;  /* 0x000000f82b2a7812 */ /* 0x000fc400078ec0ff */
[----:B------:R-:W-:Y:S02]  /*4e90*/  IADD3 R41, PT, PT, R15, 0x1, RZ ;  /* 0x000000010f297810 */ /* 0x000fe40007ffe0ff */
[----:B------:R-:W-:Y:S01]  /*4ea0*/  LOP3.LUT R43, R40, 0x18, R43, 0xf8, !PT ;  /* 0x00000018282b7812 */ /* 0x000fe200078ef82b */
[----:B----4-:R-:W-:Y:S01]  /*4eb0*/  IMAD R5, R7, UR7, RZ ;  /* 0x0000000707057c24 */ /* 0x010fe2000f8e02ff */
[----:B------:R-:W-:Y:S01]  /*4ec0*/  MOV R7, RZ ;  /* 0x000000ff00077202 */ /* 0x000fe20000000f00 */
[----:B-1----:R-:W-:Y:S02]  /*4ed0*/  VIADD R13, R13, -UR6 ;  /* 0x800000060d0d7c36 */ /* 0x002fe40008000000 */
[----:B------:R-:W-:-:S04]  /*4ee0*/  IMAD.WIDE R6, R5, 0x4, R6 ;  /* 0x0000000405067825 */ /* 0x000fc800078e0206 */
[----:B--2---:R-:W-:Y:S01]  /*4ef0*/  VIADD R38, R10, 0xffffffe ;  /* 0x0ffffffe0a267836 */ /* 0x004fe20000000000 */
[----:B------:R-:W-:Y:S02]  /*4f00*/  LOP3.LUT R10, R16, 0x60, RZ, 0xe2, !PT ;  /* 0x00000060100a7812 */ /* 0x000fe400078ee2ff */
[----:B0-----:R-:W-:Y:S01]  /*4f10*/  IADD3 R36, P0, PT, R6, UR12, RZ ;  /* 0x0000000c06247c10 */ /* 0x001fe2000ff1e0ff */
[----:B------:R0:W1:Y:S02]  /*4f20*/  F2I.FTZ.U32.TRUNC.NTZ R39, R38 ;  /* 0x0000002600277305 */ /* 0x000064000021f000 */
[----:B------:R-:W-:-:S05]  /*4f30*/  IMAD R10, R15, 0x80, R10 ;  /* 0x000000800f0a7824 */ /* 0x000fca00078e020a */
[----:B------:R-:W-:Y:S01]  /*4f40*/  IADD3 R35, PT, PT, R10, 0x10, R17 ;  /* 0x000000100a237810 */ /* 0x000fe20007ffe011 */
[----:B-----5:R-:W-:Y:S01]  /*4f50*/  IMAD R10, R11, UR10, RZ ;  /* 0x0000000a0b0a7c24 */ /* 0x020fe2000f8e02ff */
[----:B0-----:R-:W-:-:S04]  /*4f60*/  MOV R38, RZ ;  /* 0x000000ff00267202 */ /* 0x001fc80000000f00 */
[----:B------:R-:W-:Y:S01]  /*4f70*/  SHF.R.S32.HI R11, RZ, 0x1f, R10 ;  /* 0x0000001fff0b7819 */ /* 0x000fe2000001140a */
[----:B-1----:R-:W-:-:S04]  /*4f80*/  IMAD.MOV R18, RZ, RZ, -R39 ;  /* 0x000000ffff127224 */ /* 0x002fc800078e0a27 */
[----:B------:R-:W-:-:S04]  /*4f90*/  IMAD.MOV.U32 R16, RZ, RZ, R18 ;  /* 0x000000ffff107224 */ /* 0x000fc800078e0012 */
[----:B------:R-:W-:-:S04]  /*4fa0*/  IMAD R5, R16, R9, RZ ;  /* 0x0000000910057224 */ /* 0x000fc800078e02ff */
[----:B------:R-:W-:Y:S01]  /*4fb0*/  IMAD.HI.U32 R38, R39, R5, R38 ;  /* 0x0000000527267227 */ /* 0x000fe200078e0026 */
[----:B------:R-:W-:-:S07]  /*4fc0*/  IADD3.X R39, PT, PT, R7, UR13, RZ, P0, !PT ;  /* 0x0000000d07277c10 */ /* 0x000fce00087fe4ff */
.L_x_17519:
[----:B------:R-:W0:Y:S01]  /*4fd0*/  LDC R20, c[0x0][0x3f0] ;  /* 0x0000fc00ff147b82 */ /* 0x000e220000000800 */
[----:B------:R-:W-:Y:S01]  /*4fe0*/  IADD3 R4, PT, PT, R40, -0x3, RZ ;  /* 0xfffffffd28047810 */ /* 0x000fe20007ffe0ff */
[----:B------:R-:W-:Y:S03]  /*4ff0*/  BSSY.RECONVERGENT B0, `(.L_x_17487) ;  /* 0x00003e3000007945 */ /* 0x000fe60003800200 */
        /* <DEDUP_REMOVED lines=15> */
[----:B------:R-:W-:Y:S02]  /*50f0*/  ISETP.GE.U32.AND P0, PT, R16, R9, PT ;  /* 0x000000091000720c */ /* 0x000fe40003f06070 */
[----:B0-----:R-:W-:-:S06]  /*5100*/  IADD3 R5, PT, PT, R18, 0xffffffe, RZ ;  /* 0x0ffffffe12057810 */ /* 0x001fcc0007ffe0ff */
[----:B------:R-:W0:Y:S05]  /*5110*/  F2I.FTZ.U32.TRUNC.NTZ R5, R5 ;  /* 0x0000000500057305 */ /* 0x000e2a000021f000 */
[----:B------:R-:W-:-:S05]  /*5120*/  @P0 VIADD R6, R6, 0x1 ;  /* 0x0000000106060836 */ /* 0x000fca0000000000 */
[----:B------:R-:W-:-:S05]  /*5130*/  MOV R7, R6 ;  /* 0x0000000600077202 */ /* 0x000fca0000000f00 */
        /* <DEDUP_REMOVED lines=11> */
[----:B------:R-:W-:-:S05]  /*51f0*/  IMAD.HI.U32 R4, R4, R5, RZ ;  /* 0x0000000504047227 */ /* 0x000fca00078e00ff */
[----:B------:R-:W-:-:S05]  /*5200*/  IADD3 R4, PT, PT, RZ, -R4, RZ ;  /* 0x80000004ff047210 */ /* 0x000fca0007ffe0ff */
[----:B------:R-:W-:-:S05]  /*5210*/  IMAD R4, R19, R4, R5 ;  /* 0x0000000413047224 */ /* 0x000fca00078e0205 */
[----:B------:R-:W-:-:S13]  /*5220*/  ISETP.GT.U32.AND P0, PT, R19, R4, PT ;  /* 0x000000041300720c */ /* 0x000fda0003f04070 */
[----:B------:R-:W-:-:S05]  /*5230*/  @!P0 IMAD.IADD R4, R4, 0x1, -R19 ;  /* 0x0000000104048824 */ /* 0x000fca00078e0a13 */
[----:B------:R-:W-:-:S13]  /*5240*/  ISETP.GT.U32.AND P0, PT, R19, R4, PT ;  /* 0x000000041300720c */ /* 0x000fda0003f04070 */
[----:B------:R-:W-:Y:S01]  /*5250*/  @!P0 IMAD.IADD R4, R4, 0x1, -R19 ;  /* 0x0000000104048824 */ /* 0x000fe200078e0a13 */
[----:B------:R-:W-:-:S04]  /*5260*/  ISETP.GT.AND P0, PT, R7, R13, PT ;  /* 0x0000000d0700720c */ /* 0x000fc80003f04270 */
[----:B------:R-:W-:Y:S02]  /*5270*/  @!P1 IADD3 R4, PT, PT, RZ, -R4, RZ ;  /* 0x80000004ff049210 */ /* 0x000fe40007ffe0ff */
[----:B------:R-:W-:-:S04]  /*5280*/  @!P2 LOP3.LUT R4, RZ, R20, RZ, 0x33, !PT ;  /* 0x00000014ff04a212 */ /* 0x000fc800078e33ff */
[----:B------:R-:W-:-:S13]  /*5290*/  ISETP.NE.AND P1, PT, R4, RZ, PT ;  /* 0x000000ff0400720c */ /* 0x000fda0003f25270 */
[----:B------:R-:W-:Y:S05]  /*52a0*/  @!P0 BRA P1, `(.L_x_17488) ;  /* 0x0000003800dc8947 */ /* 0x000fea0000800000 */
        /* <DEDUP_REMOVED lines=84> */
.L_x_17490:
[----:B------:R-:W-:Y:S05]  /*57f0*/  BSYNC.RECONVERGENT B2 ;  /* 0x0000000000027941 */ /* 0x000fea0003800200 */
.L_x_17489:
[----:B-----5:R-:W-:Y:S02]  /*5800*/  HMUL2.BF16_V2 R76, R4, R17 ;  /* 0x00000011044c7232 */ /* 0x020fe40000200000 */
[----:B------:R-:W-:Y:S01]  /*5810*/  HFMA2.BF16_V2 R77, R5, R16, -RZ ;  /* 0x00000010054d7231 */ /* 0x000fe200003000ff */
[----:B------:R-:W-:Y:S01]  /*5820*/  MOV R17, R82 ;  /* 0x0000005200117202 */ /* 0x000fe20000000f00 */
[----:B------:R-:W-:Y:S01]  /*5830*/  IMAD.MOV.U32 R6, RZ, RZ, R80 ;  /* 0x000000ffff067224 */ /* 0x000fe200078e0050 */
[----:B------:R-:W-:-:S04]  /*5840*/  PRMT R16, R76, 0x7610, R16 ;  /* 0x000076104c107816 */ /* 0x000fc80000000010 */
[----:B------:R-:W-:Y:S02]  /*5850*/  HMUL2.BF16_V2 R78, R6, R19 ;  /* 0x00000013064e7232 */ /* 0x000fe40000200000 */
[----:B------:R-:W-:Y:S01]  /*5860*/  HFMA2.BF16_V2 R79, R17, R18, -RZ ;  /* 0x00000012114f7231 */ /* 0x000fe200003000ff */
        /* <DEDUP_REMOVED lines=14> */
[----:B------:R-:W-:Y:S01]  /*5950*/  IMAD.U32 R79, R79, 0x10000, RZ ;  /* 0x000100004f4f7824 */ /* 0x000fe200078e00ff */
[----:B------:R0:W5:Y:S01]  /*5960*/  LDG.E.CONSTANT R76, desc[UR8][R20.64+0x20c] ;  /* 0x00020c08144c7981 */ /* 0x000162000c1e9900 */
[----:B------:R-:W-:-:S02]  /*5970*/  IMAD.U32 R16, R16, 0x10000, RZ ;  /* 0x0001000010107824 */ /* 0x000fc400078e00ff */
[----:B------:R-:W-:Y:S01]  /*5980*/  FADD.FTZ R77, R77, R78 ;  /* 0x0000004e4d4d7221 */ /* 0x000fe20000010000 */
[----:B------:R-:W-:Y:S01]  /*5990*/  FADD.FTZ R18, R19, R18 ;  /* 0x0000001213127221 */ /* 0x000fe20000010000 */
[----:B------:R-:W-:Y:S01]  /*59a0*/  FADD.FTZ R79, R79, R16 ;  /* 0x000000104f4f7221 */ /* 0x000fe20000010000 */
[----:B------:R0:W5:Y:S02]  /*59b0*/  LDG.E.CONSTANT R19, desc[UR8][R20.64+0x200] ;  /* 0x0002000814137981 */ /* 0x000164000c1e9900 */
[----:B------:R-:W-:Y:S02]  /*59c0*/  FADD.FTZ R18, R18, R77 ;  /* 0x0000004d12127221 */ /* 0x000fe40000010000 */
        /* <DEDUP_REMOVED lines=34> */
.L_x_17492:
[----:B------:R-:W-:Y:S05]  /*5bf0*/  BSYNC.RECONVERGENT B2 ;  /* 0x0000000000027941 */ /* 0x000fea0003800200 */
.L_x_17491:
        /* <DEDUP_REMOVED lines=45> */
.L_x_17494:
[----:B------:R-:W-:Y:S05]  /*5ed0*/  BSYNC.RECONVERGENT B2 ;  /* 0x0000000000027941 */ /* 0x000fea0003800200 */
.L_x_17493:
        /* <DEDUP_REMOVED lines=10> */
[----:B------:R-:W-:Y:S01]  /*5f80*/  PRMT R19, R81, 0x7610, R19 ;  /* 0x0000761051137816 */ /* 0x000fe20000000013 */
[----:B------:R-:W-:Y:S01]  /*5f90*/  FADD.FTZ R37, R37, R18 ;  /* 0x0000001225257221 */ /* 0x000fe20000010000 */
        /* <DEDUP_REMOVED lines=8> */
[----:B------:R-:W-:Y:S01]  /*6020*/  IMAD.U32 R79, R79, 0x10000, RZ ;  /* 0x000100004f4f7824 */ /* 0x000fe200078e00ff */
[----:B------:R-:W-:Y:S01]  /*6030*/  SHF.L.U32 R88, R81, 0x10, RZ ;  /* 0x0000001051587819 */ /* 0x000fe200000006ff */
[----:B------:R-:W-:-:S02]  /*6040*/  HMUL2.BF16_V2 R76, R6, R83 ;  /* 0x00000053064c7232 */ /* 0x000fc40000200000 */
[----:B------:R-:W-:Y:S01]  /*6050*/  FADD.FTZ R77, R77, R80 ;  /* 0x000000504d4d7221 */ /* 0x000fe20000010000 */
[----:B------:R-:W-:Y:S01]  /*6060*/  FADD.FTZ R82, R19, R78 ;  /* 0x0000004e13527221 */ /* 0x000fe20000010000 */
[----:B------:R2:W5:Y:S01]  /*6070*/  LDG.E.CONSTANT R18, desc[UR8][R20.64+0x60c] ;  /* 0x00060c0814127981 */ /* 0x000562000c1e9900 */
[----:B------:R-:W-:Y:S01]  /*6080*/  FADD.FTZ R83, R79, R88 ;  /* 0x000000584f537221 */ /* 0x000fe20000010000 */
[----:B------:R-:W-:Y:S01]  /*6090*/  HFMA2.BF16_V2 R79, R17, R86, -RZ ;  /* 0x00000056114f7231 */ /* 0x000fe200003000ff */
[C---:B------:R-:W-:Y:S02]  /*60a0*/  PRMT R19, R16.reuse, 0x7632, R19 ;  /* 0x0000763210137816 */ /* 0x040fe40000000013 */
[----:B------:R-:W-:Y:S01]  /*60b0*/  SHF.L.U32 R16, R16, 0x10, RZ ;  /* 0x0000001010107819 */ /* 0x000fe200000006ff */
[----:B------:R-:W-:Y:S01]  /*60c0*/  FADD.FTZ R82, R82, R83 ;  /* 0x0000005352527221 */ /* 0x000fe20000010000 */
[----:B------:R-:W-:Y:S01]  /*60d0*/  PRMT R78, R76, 0x7632, R78 ;  /* 0x000076324c4e7816 */ /* 0x000fe2000000004e */
[----:B------:R-:W-:-:S02]  /*60e0*/  IMAD.U32 R19, R19, 0x10000, RZ ;  /* 0x0001000013137824 */ /* 0x000fc400078e00ff */
[----:B------:R-:W-:Y:S01]  /*60f0*/  IMAD.U32 R76, R76, 0x10000, RZ ;  /* 0x000100004c4c7824 */ /* 0x000fe200078e00ff */
[----:B------:R-:W-:Y:S01]  /*6100*/  PRMT R81, R79, 0x7632, R81 ;  /* 0x000076324f517816 */ /* 0x000fe20000000051 */
[----:B------:R-:W-:Y:S01]  /*6110*/  FADD.FTZ R16, R16, R19 ;  /* 0x0000001310107221 */ /* 0x000fe20000010000 */
[----:B------:R-:W-:Y:S01]  /*6120*/  IMAD.U32 R85, R78, 0x10000, RZ ;  /* 0x000100004e557824 */ /* 0x000fe200078e00ff */
[----:B------:R2:W5:Y:S01]  /*6130*/  LDG.E.CONSTANT R19, desc[UR8][R20.64+0x600] ;  /* 0x0006000814137981 */ /* 0x000562000c1e9900 */
[----:B------:R-:W-:Y:S01]  /*6140*/  SHF.L.U32 R78, R81, 0x10, RZ ;  /* 0x00000010514e7819 */ /* 0x000fe200000006ff */
[----:B------:R-:W-:Y:S01]  /*6150*/  FADD.FTZ R77, R77, R16 ;  /* 0x000000104d4d7221 */ /* 0x000fe20000010000 */
[----:B------:R-:W-:Y:S01]  /*6160*/  IMAD.U32 R79, R79, 0x10000, RZ ;  /* 0x000100004f4f7824 */ /* 0x000fe200078e00ff */
[----:B------:R2:W5:Y:S01]  /*6170*/  LDG.E.CONSTANT R16, desc[UR8][R20.64+0x604] ;  /* 0x0006040814107981 */ /* 0x000562000c1e9900 */
[----:B------:R-:W-:Y:S01]  /*6180*/  FADD.FTZ R85, R76, R85 ;  /* 0x000000554c557221 */ /* 0x000fe20000010000 */
[----:B------:R-:W-:Y:S01]  /*6190*/  BSSY.RECONVERGENT B2, `(.L_x_17495) ;  /* 0x0000024000027945 */ /* 0x000fe20003800200 */
[----:B------:R-:W-:Y:S01]  /*61a0*/  FADD.FTZ R79, R79, R78 ;  /* 0x0000004e4f4f7221 */ /* 0x000fe20000010000 */
[----:B------:R2:W5:Y:S01]  /*61b0*/  LDG.E.CONSTANT R81, desc[UR8][R20.64+0x608] ;  /* 0x0006080814517981 */ /* 0x000562000c1e9900 */
[----:B------:R-:W-:-:S04]  /*61c0*/  FADD.FTZ R82, R82, R85 ;  /* 0x0000005552527221 */ /* 0x000fc80000010000 */
        /* <DEDUP_REMOVED lines=8> */
[----:B------:R-:W-:Y:S02]  /*6250*/  IADD3 R83, PT, PT, R43, -0x2, RZ ;  /* 0xfffffffe2b537810 */ /* 0x000fe40007ffe0ff */
        /* <DEDUP_REMOVED lines=23> */
.L_x_17496:
[----:B------:R-:W-:Y:S05]  /*63d0*/  BSYNC.RECONVERGENT B2 ;  /* 0x0000000000027941 */ /* 0x000fea0003800200 */
.L_x_17495:
[----:B-----5:R-:W-:Y:S01]  /*63e0*/  HMUL2.BF16_V2 R78, R6, R81 ;  /* 0x00000051064e7232 */ /* 0x020fe20000200000 */
[----:B------:R3:W5:Y:S01]  /*63f0*/  LDG.E.CONSTANT R80, desc[UR8][R20.64+0x804] ;  /* 0x0008040814507981 */ /* 0x000762000c1e9900 */
[----:B------:R-:W-:Y:S02]  /*6400*/  HFMA2.BF16_V2 R76, R5, R16, -RZ ;  /* 0x00000010054c7231 */ /* 0x000fe400003000ff */
[----:B------:R-:W-:Y:S02]  /*6410*/  HMUL2.BF16_V2 R19, R4, R19 ;  /* 0x0000001304137232 */ /* 0x000fe40000200000 */
[----:B------:R-:W-:Y:S01]  /*6420*/  FADD.FTZ R8, R8, R77 ;  /* 0x0000004d08087221 */ /* 0x000fe20000010000 */
[----:B------:R3:W5:Y:S01]  /*6430*/  LDG.E.CONSTANT R81, desc[UR8][R20.64+0x800] ;  /* 0x0008000814517981 */ /* 0x000762000c1e9900 */
[----:B------:R-:W-:-:S03]  /*6440*/  FADD.FTZ R22, R22, R79 ;  /* 0x0000004f16167221 */ /* 0x000fc60000010000 */
        /* <DEDUP_REMOVED lines=16> */
[----:B-----5:R-:W-:Y:S02]  /*6550*/  PRMT R85, R80, 0x7632, R85 ;  /* 0x0000763250557816 */ /* 0x020fe40000000055 */
        /* <DEDUP_REMOVED lines=21> */
.L_x_17498:
[----:B------:R-:W-:Y:S05]  /*66b0*/  BSYNC.RECONVERGENT B2 ;  /* 0x0000000000027941 */ /* 0x000fea0003800200 */
.L_x_17497:
[----:B------:R-:W-:Y:S01]  /*66c0*/  SHF.L.U32 R79, R79, 0x10, RZ ;  /* 0x000000104f4f7819 */ /* 0x000fe200000006ff */
[----:B------:R-:W-:Y:S02]  /*66d0*/  IMAD.U32 R78, R78, 0x10000, RZ ;  /* 0x000100004e4e7824 */ /* 0x000fe400078e00ff */
[----:B-----5:R-:W-:Y:S02]  /*66e0*/  HMUL2.BF16_V2 R80, R5, R80 ;  /* 0x0000005005507232 */ /* 0x020fe40000200000 */
[----:B------:R-:W-:Y:S01]  /*66f0*/  HFMA2.BF16_V2 R81, R4, R81, -RZ ;  /* 0x0000005104517231 */ /* 0x000fe200003000ff */
[----:B------:R-:W-:Y:S01]  /*6700*/  SHF.L.U32 R76, R76, 0x10, RZ ;  /* 0x000000104c4c7819 */ /* 0x000fe200000006ff */
[--C-:B------:R-:W-:Y:S01]  /*6710*/  FADD.FTZ R78, R78, R79.reuse ;  /* 0x0000004f4e4e7221 */ /* 0x100fe20000010000 */
[----:B------:R-:W-:Y:S01]  /*6720*/  IMAD.U32 R16, R16, 0x10000, RZ ;  /* 0x0001000010107824 */ /* 0x000fe200078e00ff */
[C---:B------:R-:W-:Y:S01]  /*6730*/  PRMT R79, R80.reuse, 0x7610, R79 ;  /* 0x00007610504f7816 */ /* 0x040fe2000000004f */
[----:B------:R-:W-:Y:S01]  /*6740*/  IMAD.U32 R19, R19, 0x10000, RZ ;  /* 0x0001000013137824 */ /* 0x000fe200078e00ff */
[----:B------:R-:W-:Y:S01]  /*6750*/  PRMT R80, R80, 0x7632, R80 ;  /* 0x0000763250507816 */ /* 0x000fe20000000050 */
[----:B------:R-:W-:Y:S01]  /*6760*/  IMAD.U32 R77, R77, 0x10000, RZ ;  /* 0x000100004d4d7824 */ /* 0x000fe200078e00ff */
[----:B------:R-:W-:Y:S01]  /*6770*/  SHF.L.U32 R79, R79, 0x10, RZ ;  /* 0x000000104f4f7819 */ /* 0x000fe200000006ff */
[--C-:B------:R-:W-:Y:S01]  /*6780*/  FADD.FTZ R16, R16, R19.reuse ;  /* 0x0000001310107221 */ /* 0x100fe20000010000 */
[C---:B------:R-:W-:Y:S01]  /*6790*/  PRMT R19, R81.reuse, 0x7610, R19 ;  /* 0x0000761051137816 */ /* 0x040fe20000000013 */
[----:B------:R-:W-:Y:S01]  /*67a0*/  FADD.FTZ R77, R76, R77 ;  /* 0x0000004d4c4d7221 */ /* 0x000fe20000010000 */
[----:B------:R-:W-:Y:S01]  /*67b0*/  IMAD.U32 R80, R80, 0x10000, RZ ;  /* 0x0001000050507824 */ /* 0x000fe200078e00ff */
[----:B------:R-:W-:-:S02]  /*67c0*/  PRMT R76, R81, 0x7632, R76 ;  /* 0x00007632514c7816 */ /* 0x000fc4000000004c */
[----:B------:R-:W-:Y:S01]  /*67d0*/  FADD.FTZ R77, R16, R77 ;  /* 0x0000004d104d7221 */ /* 0x000fe20000010000 */
[C---:B------:R-:W-:Y:S02]  /*67e0*/  HFMA2.BF16_V2 R16, R17.reuse, R18, -RZ ;  /* 0x0000001211107231 */ /* 0x040fe400003000ff */
[----:B------:R-:W-:Y:S01]  /*67f0*/  FADD.FTZ R86, R79, R80 ;  /* 0x000000504f567221 */ /* 0x000fe20000010000 */
[----:B------:R-:W-:Y:S02]  /*6800*/  HFMA2.BF16_V2 R79, R17, R82, -RZ ;  /* 0x00000052114f7231 */ /* 0x000fe400003000ff */
[----:B------:R-:W-:Y:S01]  /*6810*/  IMAD.U32 R19, R19, 0x10000, RZ ;  /* 0x0001000013137824 */ /* 0x000fe200078e00ff */
[----:B------:R-:W-:Y:S01]  /*6820*/  BSSY.RECONVERGENT B2, `(.L_x_17499) ;  /* 0x0000036000027945 */ /* 0x000fe20003800200 */
[----:B------:R-:W-:Y:S02]  /*6830*/  IMAD.U32 R76, R76, 0x10000, RZ ;  /* 0x000100004c4c7824 */ /* 0x000fe400078e00ff */
[----:B------:R-:W-:-:S02]  /*6840*/  FADD.FTZ R77, R77, R78 ;  /* 0x0000004e4d4d7221 */ /* 0x000fc40000010000 */
[----:B------:R-:W-:Y:S01]  /*6850*/  FADD.FTZ R81, R19, R76 ;  /* 0x0000004c13517221 */ /* 0x000fe20000010000 */
[----:B------:R-:W-:Y:S01]  /*6860*/  HMUL2.BF16_V2 R19, R6, R83 ;  /* 0x0000005306137232 */ /* 0x000fe20000200000 */
[C---:B------:R-:W-:Y:S01]  /*6870*/  PRMT R18, R16.reuse, 0x7632, R18 ;  /* 0x0000763210127816 */ /* 0x040fe20000000012 */
[----:B------:R-:W-:Y:S01]  /*6880*/  IMAD.U32 R16, R16, 0x10000, RZ ;  /* 0x0001000010107824 */ /* 0x000fe200078e00ff */
[----:B------:R-:W-:Y:S01]  /*6890*/  PRMT R80, R79, 0x7632, R80 ;  /* 0x000076324f507816 */ /* 0x000fe20000000050 */
[----:B------:R-:W-:Y:S01]  /*68a0*/  FADD.FTZ R81, R81, R86 ;  /* 0x0000005651517221 */ /* 0x000fe20000010000 */
[C---:B------:R-:W-:Y:S01]  /*68b0*/  PRMT R76, R19.reuse, 0x7632, R76 ;  /* 0x00007632134c7816 */ /* 0x040fe2000000004c */
        /* <DEDUP_REMOVED lines=11> */
[----:B------:R-:W-:-:S03]  /*6970*/  FADD.FTZ R81, R81, R82 ;  /* 0x0000005251517221 */ /* 0x000fc60000010000 */
        /* <DEDUP_REMOVED lines=32> */
.L_x_17500:
[----:B------:R-:W-:Y:S05]  /*6b80*/  BSYNC.RECONVERGENT B2 ;  /* 0x0000000000027941 */ /* 0x000fea0003800200 */
.L_x_17499:
[----:B------:R0:W5:Y:S01]  /*6b90*/  LDG.E.CONSTANT R83, desc[UR8][R20.64+0xc00] ;  /* 0x000c000814537981 */ /* 0x000162000c1e9900 */
[----:B------:R-:W-:Y:S01]  /*6ba0*/  FADD.FTZ R16, R77, R16 ;  /* 0x000000104d107221 */ /* 0x000fe20000010000 */
[----:B-----5:R-:W-:Y:S02]  /*6bb0*/  HFMA2.BF16_V2 R77, R5, R18, -RZ ;  /* 0x00000012054d7231 */ /* 0x020fe400003000ff */
        /* <DEDUP_REMOVED lines=42> */
.L_x_17502:
[----:B------:R-:W-:Y:S05]  /*6e60*/  BSYNC.RECONVERGENT B2 ;  /* 0x0000000000027941 */ /* 0x000fea0003800200 */
.L_x_17501:
        /* <DEDUP_REMOVED lines=8> */
[----:B------:R-:W-:Y:S01]  /*6ef0*/  IMAD.U32 R80, R80, 0x10000, RZ ;  /* 0x0001000050507824 */ /* 0x000fe200078e00ff */
[----:B------:R-:W-:Y:S01]  /*6f00*/  BSSY.RECONVERGENT B2, `(.L_x_17503) ;  /* 0x0000042000027945 */ /* 0x000fe20003800200 */
[----:B------:R-:W-:Y:S01]  /*6f10*/  PRMT R19, R83, 0x7610, R19 ;  /* 0x0000761053137816 */ /* 0x000fe20000000013 */
[----:B------:R-:W-:Y:S01]  /*6f20*/  FADD.FTZ R77, R77, R78 ;  /* 0x0000004e4d4d7221 */ /* 0x000fe20000010000 */
[----:B------:R-:W-:Y:S01]  /*6f30*/  PRMT R20, R83, 0x7632, R20 ;  /* 0x0000763253147816 */ /* 0x000fe20000000014 */
[----:B------:R-:W-:Y:S01]  /*6f40*/  FADD.FTZ R80, R79, R80 ;  /* 0x000000504f507221 */ /* 0x000fe20000010000 */
[----:B------:R-:W-:Y:S01]  /*6f50*/  PRMT R78, R21, 0x7632, R78 ;  /* 0x00007632154e7816 */ /* 0x000fe2000000004e */
[----:B------:R-:W-:Y:S01]  /*6f60*/  IMAD.U32 R19, R19, 0x10000, RZ ;  /* 0x0001000013137824 */ /* 0x000fe200078e00ff */
[----:B------:R-:W-:Y:S01]  /*6f70*/  SHF.L.U32 R20, R20, 0x10, RZ ;  /* 0x0000001014147819 */ /* 0x000fe200000006ff */
[----:B------:R-:W-:Y:S01]  /*6f80*/  FADD.FTZ R77, R18, R77 ;  /* 0x0000004d124d7221 */ /* 0x000fe20000010000 */
[----:B------:R-:W-:-:S02]  /*6f90*/  HFMA2.BF16_V2 R18, R17, R76, -RZ ;  /* 0x0000004c11127231 */ /* 0x000fc400003000ff */
[----:B------:R-:W-:Y:S02]  /*6fa0*/  IMAD.U32 R21, R21, 0x10000, RZ ;  /* 0x0001000015157824 */ /* 0x000fe400078e00ff */
[----:B------:R-:W-:Y:S02]  /*6fb0*/  HFMA2.BF16_V2 R76, R17, R86, -RZ ;  /* 0x00000056114c7231 */ /* 0x000fe400003000ff */
[----:B------:R-:W-:Y:S01]  /*6fc0*/  FADD.FTZ R79, R19, R20 ;  /* 0x00000014134f7221 */ /* 0x000fe20000010000 */
[----:B------:R-:W-:Y:S02]  /*6fd0*/  IMAD.U32 R78, R78, 0x10000, RZ ;  /* 0x000100004e4e7824 */ /* 0x000fe400078e00ff */
[----:B------:R-:W-:Y:S02]  /*6fe0*/  HMUL2.BF16_V2 R20, R6, R85 ;  /* 0x0000005506147232 */ /* 0x000fe40000200000 */
[----:B------:R-:W-:Y:S01]  /*6ff0*/  FADD.FTZ R77, R77, R80 ;  /* 0x000000504d4d7221 */ /* 0x000fe20000010000 */
[----:B------:R-:W-:Y:S01]  /*7000*/  FADD.FTZ R23, R23, R16 ;  /* 0x0000001017177221 */ /* 0x000fe20000010000 */
[----:B------:R-:W-:Y:S01]  /*7010*/  FADD.FTZ R82, R21, R78 ;  /* 0x0000004e15527221 */ /* 0x000fe20000010000 */
[----:B------:R-:W-:Y:S01]  /*7020*/  FADD.FTZ R24, R24, R81 ;  /* 0x0000005118187221 */ /* 0x000fe20000010000 */
[----:B------:R-:W-:-:S02]  /*7030*/  PRMT R21, R20, 0x7632, R21 ;  /* 0x0000763214157816 */ /* 0x000fc40000000015 */
[C---:B------:R-:W-:Y:S01]  /*7040*/  PRMT R19, R18.reuse, 0x7632, R19 ;  /* 0x0000763212137816 */ /* 0x040fe20000000013 */
        /* <DEDUP_REMOVED lines=12> */
[----:B------:R-:W-:-:S03]  /*7110*/  FADD.FTZ R18, R77, R18 ;  /* 0x000000124d127221 */ /* 0x000fc60000010000 */
        /* <DEDUP_REMOVED lines=32> */
.L_x_17504:
[----:B------:R-:W-:Y:S05]  /*7320*/  BSYNC.RECONVERGENT B2 ;  /* 0x0000000000027941 */ /* 0x000fea0003800200 */
.L_x_17503:
        /* <DEDUP_REMOVED lines=40> */
.L_x_17506:
[----:B------:R-:W-:Y:S05]  /*75b0*/  BSYNC.RECONVERGENT B2 ;  /* 0x0000000000027941 */ /* 0x000fea0003800200 */
.L_x_17505:
        /* <DEDUP_REMOVED lines=8> */
[----:B------:R-:W-:-:S02]  /*7640*/  IMAD.U32 R18, R73, 0x10000, RZ ;  /* 0x0001000049127824 */ /* 0x000fc400078e00ff */
[----:B------:R-:W-:Y:S01]  /*7650*/  FADD.FTZ R19, R19, R20 ;  /* 0x0000001413137221 */ /* 0x000fe20000010000 */
[----:B------:R-:W-:Y:S01]  /*7660*/  FADD.FTZ R16, R16, R75 ;  /* 0x0000004b10107221 */ /* 0x000fe20000010000 */
[--C-:B------:R-:W-:Y:S01]  /*7670*/  FADD.FTZ R20, R21, R18.reuse ;  /* 0x0000001215147221 */ /* 0x100fe20000010000 */
[C---:B------:R-:W-:Y:S02]  /*7680*/  PRMT R18, R71.reuse, 0x7610, R18 ;  /* 0x0000761047127816 */ /* 0x040fe40000000012 */
[----:B------:R-:W-:Y:S01]  /*7690*/  FADD.FTZ R19, R16, R19 ;  /* 0x0000001310137221 */ /* 0x000fe20000010000 */
[----:B------:R-:W-:Y:S01]  /*76a0*/  PRMT R21, R71, 0x7632, R21 ;  /* 0x0000763247157816 */ /* 0x000fe20000000015 */
[----:B------:R-:W-:Y:S01]  /*76b0*/  HFMA2.BF16_V2 R16, R17, R72, -RZ ;  /* 0x0000004811107231 */ /* 0x000fe200003000ff */
[C---:B------:R-:W-:Y:S01]  /*76c0*/  PRMT R71, R70.reuse, 0x7632, R71 ;  /* 0x0000763246477816 */ /* 0x040fe20000000047 */
[----:B------:R-:W-:Y:S01]  /*76d0*/  IMAD.U32 R70, R70, 0x10000, RZ ;  /* 0x0001000046467824 */ /* 0x000fe200078e00ff */
[----:B------:R-:W-:Y:S01]  /*76e0*/  SHF.L.U32 R18, R18, 0x10, RZ ;  /* 0x0000001012127819 */ /* 0x000fe200000006ff */
[----:B------:R-:W-:Y:S01]  /*76f0*/  IMAD.U32 R21, R21, 0x10000, RZ ;  /* 0x0001000015157824 */ /* 0x000fe200078e00ff */
[----:B------:R-:W-:Y:S01]  /*7700*/  SHF.L.U32 R73, R71, 0x10, RZ ;  /* 0x0000001047497819 */ /* 0x000fe200000006ff */
[----:B------:R-:W-:-:S02]  /*7710*/  FADD.FTZ R19, R19, R20 ;  /* 0x0000001413137221 */ /* 0x000fc40000010000 */
[----:B------:R-:W-:Y:S01]  /*7720*/  FADD.FTZ R71, R18, R21 ;  /* 0x0000001512477221 */ /* 0x000fe20000010000 */
[----:B------:R-:W-:Y:S02]  /*7730*/  HMUL2.BF16_V2 R21, R6, R69 ;  /* 0x0000004506157232 */ /* 0x000fe40000200000 */
[----:B------:R-:W-:Y:S02]  /*7740*/  HFMA2.BF16_V2 R69, R17, R68, -RZ ;  /* 0x0000004411457231 */ /* 0x000fe400003000ff */
[----:B------:R-:W-:Y:S01]  /*7750*/  FADD.FTZ R72, R70, R73 ;  /* 0x0000004946487221 */ /* 0x000fe20000010000 */
[C---:B------:R-:W-:Y:S02]  /*7760*/  PRMT R18, R16.reuse, 0x7632, R18 ;  /* 0x0000763210127816 */ /* 0x040fe40000000012 */
        /* <DEDUP_REMOVED lines=10> */
[----:B------:R-:W-:-:S03]  /*7810*/  SHF.L.U32 R70, R70, 0x10, RZ ;  /* 0x0000001046467819 */ /* 0x000fc600000006ff */
[----:B------:R-:W-:Y:S02]  /*7820*/  FADD.FTZ R68, R71, R68 ;  /* 0x0000004447447221 */ /* 0x000fe40000010000 */
        /* <DEDUP_REMOVED lines=32> */
.L_x_17508:
[----:B------:R-:W-:Y:S05]  /*7a30*/  BSYNC.RECONVERGENT B2 ;  /* 0x0000000000027941 */ /* 0x000fea0003800200 */
.L_x_17507:
        /* <DEDUP_REMOVED lines=40> */
.L_x_17510:
[----:B------:R-:W-:Y:S05]  /*7cc0*/  BSYNC.RECONVERGENT B2 ;  /* 0x0000000000027941 */ /* 0x000fea0003800200 */
.L_x_17509:
        /* <DEDUP_REMOVED lines=16> */
[----:B------:R-:W-:Y:S02]  /*7dd0*/  IMAD.U32 R19, R19, 0x10000, RZ ;  /* 0x0001000013137824 */ /* 0x000fe400078e00ff */
[----:B------:R-:W-:Y:S01]  /*7de0*/  FADD.FTZ R21, R18, R21 ;  /* 0x0000001512157221 */ /* 0x000fe20000010000 */
[----:B------:R-:W-:Y:S02]  /*7df0*/  IMAD.U32 R20, R20, 0x10000, RZ ;  /* 0x0001000014147824 */ /* 0x000fe400078e00ff */
[----:B------:R-:W-:-:S02]  /*7e00*/  HFMA2.BF16_V2 R18, R17, R64, -RZ ;  /* 0x0000004011127231 */ /* 0x000fc400003000ff */
[----:B------:R-:W-:Y:S01]  /*7e10*/  IMAD.U32 R65, R63, 0x10000, RZ ;  /* 0x000100003f417824 */ /* 0x000fe200078e00ff */
[----:B------:R-:W-:Y:S01]  /*7e20*/  SHF.L.U32 R62, R62, 0x10, RZ ;  /* 0x000000103e3e7819 */ /* 0x000fe200000006ff */
        /* <DEDUP_REMOVED lines=9> */
[----:B------:R-:W-:Y:S01]  /*7ec0*/  IMAD.U32 R18, R18, 0x10000, RZ ;  /* 0x0001000012127824 */ /* 0x000fe200078e00ff */
[----:B------:R-:W-:Y:S01]  /*7ed0*/  SHF.L.U32 R65, R60, 0x10, RZ ;  /* 0x000000103c417819 */ /* 0x000fe200000006ff */
[----:B------:R-:W-:Y:S01]  /*7ee0*/  FADD.FTZ R63, R63, R64 ;  /* 0x000000403f3f7221 */ /* 0x000fe20000010000 */
[----:B------:R-:W-:Y:S01]  /*7ef0*/  PRMT R62, R61, 0x7632, R62 ;  /* 0x000076323d3e7816 */ /* 0x000fe2000000003e */
[----:B------:R-:W-:Y:S01]  /*7f00*/  IMAD.U32 R19, R19, 0x10000, RZ ;  /* 0x0001000013137824 */ /* 0x000fe200078e00ff */
[----:B------:R-:W-:Y:S01]  /*7f10*/  SHF.L.U32 R61, R61, 0x10, RZ ;  /* 0x000000103d3d7819 */ /* 0x000fe200000006ff */
[----:B------:R-:W-:-:S02]  /*7f20*/  FADD.FTZ R20, R20, R65 ;  /* 0x0000004114147221 */ /* 0x000fc40000010000 */
[----:B------:R-:W-:Y:S02]  /*7f30*/  IMAD.U32 R62, R62, 0x10000, RZ ;  /* 0x000100003e3e7824 */ /* 0x000fe400078e00ff */
[----:B------:R-:W-:Y:S01]  /*7f40*/  FADD.FTZ R18, R18, R19 ;  /* 0x0000001312127221 */ /* 0x000fe20000010000 */
[----:B------:R-:W-:Y:S01]  /*7f50*/  FADD.FTZ R20, R63, R20 ;  /* 0x000000143f147221 */ /* 0x000fe20000010000 */
        /* <DEDUP_REMOVED lines=34> */
.L_x_17512:
[----:B------:R-:W-:Y:S05]  /*8180*/  BSYNC.RECONVERGENT B2 ;  /* 0x0000000000027941 */ /* 0x000fea0003800200 */
.L_x_17511:
        /* <DEDUP_REMOVED lines=40> */
.L_x_17514:
[----:B------:R-:W-:Y:S05]  /*8410*/  BSYNC.RECONVERGENT B2 ;  /* 0x0000000000027941 */ /* 0x000fea0003800200 */
.L_x_17513:
[----:B------:R-:W-:Y:S01]  /*8420*/  HFMA2.BF16_V2 R55, R4, R55, -RZ ;  /* 0x0000003704377231 */ /* 0x000fe200003000ff */
[----:B------:R-:W-:Y:S01]  /*8430*/  SHF.L.U32 R59, R18, 0x10, RZ ;  /* 0x00000010123b7819 */ /* 0x000fe200000006ff */
[----:B------:R-:W-:Y:S01]  /*8440*/  IMAD.U32 R19, R19, 0x10000, RZ ;  /* 0x0001000013137824 */ /* 0x000fe200078e00ff */
[----:B------:R-:W-:Y:S01]  /*8450*/  SHF.L.U32 R21, R21, 0x10, RZ ;  /* 0x0000001015157819 */ /* 0x000fe200000006ff */
[----:B------:R-:W-:Y:S02]  /*8460*/  IMAD.U32 R20, R20, 0x10000, RZ ;  /* 0x0001000014147824 */ /* 0x000fe400078e00ff */
[----:B------:R-:W-:Y:S02]  /*8470*/  HMUL2.BF16_V2 R54, R5, R54 ;  /* 0x0000003605367232 */ /* 0x000fe40000200000 */
[----:B------:R-:W-:Y:S01]  /*8480*/  IMAD.U32 R18, R57, 0x10000, RZ ;  /* 0x0001000039127824 */ /* 0x000fe200078e00ff */
[----:B------:R-:W-:Y:S01]  /*8490*/  BSSY.RECONVERGENT B2, `(.L_x_17515) ;  /* 0x0000040000027945 */ /* 0x000fe20003800200 */
[----:B------:R-:W-:Y:S01]  /*84a0*/  FADD.FTZ R19, R19, R20 ;  /* 0x0000001413137221 */ /* 0x000fe20000010000 */
[----:B------:R-:W-:-:S02]  /*84b0*/  IMAD.U32 R16, R16, 0x10000, RZ ;  /* 0x0001000010107824 */ /* 0x000fc400078e00ff */
[--C-:B------:R-:W-:Y:S01]  /*84c0*/  FADD.FTZ R20, R21, R18.reuse ;  /* 0x0000001215147221 */ /* 0x100fe20000010000 */
[C---:B------:R-:W-:Y:S02]  /*84d0*/  PRMT R18, R55.reuse, 0x7610, R18 ;  /* 0x0000761037127816 */ /* 0x040fe40000000012 */
[----:B------:R-:W-:Y:S01]  /*84e0*/  PRMT R21, R55, 0x7632, R21 ;  /* 0x0000763237157816 */ /* 0x000fe20000000015 */
[----:B------:R-:W-:Y:S01]  /*84f0*/  FADD.FTZ R16, R16, R59 ;  /* 0x0000003b10107221 */ /* 0x000fe20000010000 */
[----:B------:R-:W-:Y:S01]  /*8500*/  PRMT R55, R54, 0x7632, R55 ;  /* 0x0000763236377816 */ /* 0x000fe20000000037 */
[----:B------:R-:W-:Y:S01]  /*8510*/  IMAD.U32 R18, R18, 0x10000, RZ ;  /* 0x0001000012127824 */ /* 0x000fe200078e00ff */
[----:B------:R-:W-:Y:S01]  /*8520*/  SHF.L.U32 R21, R21, 0x10, RZ ;  /* 0x0000001015157819 */ /* 0x000fe200000006ff */
[----:B------:R-:W-:Y:S01]  /*8530*/  FADD.FTZ R19, R16, R19 ;  /* 0x0000001310137221 */ /* 0x000fe20000010000 */
[----:B------:R-:W-:Y:S02]  /*8540*/  HFMA2.BF16_V2 R16, R17, R56, -RZ ;  /* 0x0000003811107231 */ /* 0x000fe400003000ff */
[----:B------:R-:W-:-:S02]  /*8550*/  IMAD.U32 R57, R55, 0x10000, RZ ;  /* 0x0001000037397824 */ /* 0x000fc400078e00ff */
[----:B------:R-:W-:Y:S01]  /*8560*/  FADD.FTZ R55, R18, R21 ;  /* 0x0000001512377221 */ /* 0x000fe20000010000 */
[----:B------:R-:W-:Y:S02]  /*8570*/  HMUL2.BF16_V2 R21, R6, R53 ;  /* 0x0000003506157232 */ /* 0x000fe40000200000 */
[----:B------:R-:W-:Y:S02]  /*8580*/  HFMA2.BF16_V2 R53, R17, R52, -RZ ;  /* 0x0000003411357231 */ /* 0x000fe400003000ff */
[----:B------:R-:W-:Y:S02]  /*8590*/  IMAD.U32 R54, R54, 0x10000, RZ ;  /* 0x0001000036367824 */ /* 0x000fe400078e00ff */
[----:B------:R-:W-:Y:S01]  /*85a0*/  FADD.FTZ R19, R19, R20 ;  /* 0x0000001413137221 */ /* 0x000fe20000010000 */
[C---:B------:R-:W-:Y:S01]  /*85b0*/  PRMT R52, R21.reuse, 0x7632, R52 ;  /* 0x0000763215347816 */ /* 0x040fe20000000034 */
        /* <DEDUP_REMOVED lines=45> */
.L_x_17516:
[----:B------:R-:W-:Y:S05]  /*8890*/  BSYNC.RECONVERGENT B2 ;  /* 0x0000000000027941 */ /* 0x000fea0003800200 */
.L_x_17515:
        /* <DEDUP_REMOVED lines=34> */
.L_x_17518:
[----:B------:R-:W-:Y:S05]  /*8ac0*/  BSYNC.RECONVERGENT B2 ;  /* 0x0000000000027941 */ /* 0x000fea0003800200 */
.L_x_17517:
[C---:B------:R-:W-:Y:S01]  /*8ad0*/  PRMT R7, R54.reuse, 0x7610, R7 ;  /* 0x0000761036077816 */ /* 0x040fe20000000007 */
[----:B------:R-:W-:Y:S01]  /*8ae0*/  HFMA2.BF16_V2 R4, R4, R47, -RZ ;  /* 0x0000002f04047231 */ /* 0x000fe200003000ff */
[----:B------:R-:W-:Y:S01]  /*8af0*/  PRMT R18, R54, 0x7632, R18 ;  /* 0x0000763236127816 */ /* 0x000fe20000000012 */
[C---:B------:R-:W-:Y:S01]  /*8b00*/  HMUL2.BF16_V2 R49, R6.reuse, R49 ;  /* 0x0000003106317232 */ /* 0x040fe20000200000 */
[----:B------:R-:W-:Y:S01]  /*8b10*/  SHF.L.U32 R7, R7, 0x10, RZ ;  /* 0x0000001007077819 */ /* 0x000fe200000006ff */
[----:B------:R-:W-:Y:S01]  /*8b20*/  HFMA2.BF16_V2 R48, R17, R48, -RZ ;  /* 0x0000003011307231 */ /* 0x000fe200003000ff */
[----:B------:R-:W-:Y:S01]  /*8b30*/  PRMT R20, R56, 0x7610, R20 ;  /* 0x0000761038147816 */ /* 0x000fe20000000014 */
[----:B------:R-:W-:Y:S01]  /*8b40*/  IMAD.U32 R18, R18, 0x10000, RZ ;  /* 0x0001000012127824 */ /* 0x000fe200078e00ff */
[----:B------:R-:W-:Y:S01]  /*8b50*/  PRMT R21, R56, 0x7632, R21 ;  /* 0x0000763238157816 */ /* 0x000fe20000000015 */
[----:B------:R-:W-:Y:S01]  /*8b60*/  HMUL2.BF16_V2 R6, R6, R45 ;  /* 0x0000002d06067232 */ /* 0x000fe20000200000 */
[----:B------:R-:W-:Y:S01]  /*8b70*/  PRMT R50, R49, 0x7632, R50 ;  /* 0x0000763231327816 */ /* 0x000fe20000000032 */
[----:B------:R-:W-:Y:S01]  /*8b80*/  FADD.FTZ R7, R7, R18 ;  /* 0x0000001207077221 */ /* 0x000fe20000010000 */
[----:B------:R-:W-:Y:S01]  /*8b90*/  SHF.L.U32 R21, R21, 0x10, RZ ;  /* 0x0000001015157819 */ /* 0x000fe200000006ff */
[----:B------:R-:W-:-:S02]  /*8ba0*/  IMAD.U32 R20, R20, 0x10000, RZ ;  /* 0x0001000014147824 */ /* 0x000fc400078e00ff */
[----:B------:R-:W-:Y:S01]  /*8bb0*/  HMUL2.BF16_V2 R18, R5, R46 ;  /* 0x0000002e05127232 */ /* 0x000fe20000200000 */
[----:B------:R-:W-:Y:S01]  /*8bc0*/  PRMT R5, R4, 0x7632, R5 ;  /* 0x0000763204057816 */ /* 0x000fe20000000005 */
[----:B------:R-:W-:Y:S02]  /*8bd0*/  IMAD.U32 R49, R49, 0x10000, RZ ;  /* 0x0001000031317824 */ /* 0x000fe400078e00ff */
[--C-:B------:R-:W-:Y:S01]  /*8be0*/  FADD.FTZ R20, R20, R21.reuse ;  /* 0x0000001514147221 */ /* 0x100fe20000010000 */
[----:B------:R-:W-:Y:S01]  /*8bf0*/  SHF.L.U32 R4, R4, 0x10, RZ ;  /* 0x0000001004047819 */ /* 0x000fe200000006ff */
[----:B------:R-:W-:Y:S01]  /*8c00*/  IMAD.U32 R50, R50, 0x10000, RZ ;  /* 0x0001000032327824 */ /* 0x000fe200078e00ff */
[C---:B------:R-:W-:Y:S01]  /*8c10*/  PRMT R21, R18.reuse, 0x7632, R21 ;  /* 0x0000763212157816 */ /* 0x040fe20000000015 */
[----:B------:R-:W-:Y:S02]  /*8c20*/  IMAD.U32 R18, R18, 0x10000, RZ ;  /* 0x0001000012127824 */ /* 0x000fe400078e00ff */
[----:B------:R-:W-:Y:S01]  /*8c30*/  FADD.FTZ R7, R7, R20 ;  /* 0x0000001407077221 */ /* 0x000fe20000010000 */
        /* <DEDUP_REMOVED lines=8> */
[C---:B------:R-:W-:Y:S01]  /*8cc0*/  PRMT R17, R6.reuse, 0x7632, R17 ;  /* 0x0000763206117816 */ /* 0x040fe20000000011 */
[----:B------:R-:W-:Y:S01]  /*8cd0*/  IMAD.U32 R6, R6, 0x10000, RZ ;  /* 0x0001000006067824 */ /* 0x000fe200078e00ff */
[----:B------:R-:W-:Y:S01]  /*8ce0*/  PRMT R5, R48, 0x7632, R5 ;  /* 0x0000763230057816 */ /* 0x000fe20000000005 */
[----:B------:R-:W-:Y:S01]  /*8cf0*/  FADD.FTZ R21, R21, R46 ;  /* 0x0000002e15157221 */ /* 0x000fe20000010000 */
[----:B------:R-:W-:Y:S01]  /*8d00*/  SHF.L.U32 R4, R4, 0x10, RZ ;  /* 0x0000001004047819 */ /* 0x000fe200000006ff */
[----:B------:R-:W-:-:S02]  /*8d10*/  IMAD.U32 R17, R17, 0x10000, RZ ;  /* 0x0001000011117824 */ /* 0x000fc400078e00ff */
[----:B------:R-:W-:Y:S01]  /*8d20*/  FADD.FTZ R7, R7, R50 ;  /* 0x0000003207077221 */ /* 0x000fe20000010000 */
[----:B------:R-:W-:Y:S02]  /*8d30*/  IMAD.U32 R5, R5, 0x10000, RZ ;  /* 0x0001000005057824 */ /* 0x000fe400078e00ff */
[----:B------:R-:W-:Y:S01]  /*8d40*/  FADD.FTZ R53, R52, R53 ;  /* 0x0000003534357221 */ /* 0x000fe20000010000 */
        /* <DEDUP_REMOVED lines=9> */
[----:B------:R-:W-:-:S02]  /*8de0*/  FADD.FTZ R45, R18, R45 ;  /* 0x0000002d122d7221 */ /* 0x000fc40000010000 */
[----:B------:R-:W-:Y:S02]  /*8df0*/  FADD.FTZ R33, R33, R4 ;  /* 0x0000000421217221 */ /* 0x000fe40000010000 */
[----:B------:R-:W-:-:S04]  /*8e00*/  FADD.FTZ R45, R6, R45 ;  /* 0x0000002d062d7221 */ /* 0x000fc80000010000 */
[----:B------:R-:W-:-:S07]  /*8e10*/  FADD.FTZ R34, R34, R45 ;  /* 0x0000002d22227221 */ /* 0x000fce0000010000 */
.L_x_17488:
[----:B---3--:R-:W-:Y:S05]  /*8e20*/  BSYNC.RECONVERGENT B0 ;  /* 0x0000000000007941 */ /* 0x008fea0003800200 */
.L_x_17487:
        /* <DEDUP_REMOVED lines=10> */
.L_x_17486:
[----:B-1-3--:R-:W-:Y:S05]  /*8ed0*/  BSYNC.RECONVERGENT B1 ;  /* 0x0000000000017941 */ /* 0x00afea0003800200 */
.L_x_17485:
[----:B------:R-:W1:Y:S01]  /*8ee0*/  SHFL.BFLY PT, R14, R31, 0x2, 0x1f ;  /* 0x0c401f001f0e7f89 */ /* 0x000e6200000e0000 */
[----:B------:R-:W2:Y:S01]  /*8ef0*/  S2UR UR5, SR_CgaCtaId ;  /* 0x00000000000579c3 */ /* 0x000ea20000008800 */
[----:B------:R-:W-:Y:S01]  /*8f00*/  LOP3.LUT R18, R2, 0x3, RZ, 0xc0, !PT ;  /* 0x0000000302127812 */ /* 0x000fe200078ec0ff */
[----:B------:R-:W-:Y:S01]  /*8f10*/  UMOV UR4, 0x400 ;  /* 0x0000040000047882 */ /* 0x000fe20000000000 */
[----:B------:R-:W3:Y:S01]  /*8f20*/  SHFL.BFLY PT, R0, R37, 0x2, 0x1f ;  /* 0x0c401f0025007f89 */ /* 0x000ee200000e0000 */
[----:B------:R-:W-:Y:S01]  /*8f30*/  SHF.R.U32.HI R20, RZ, 0x2, R3 ;  /* 0x00000002ff147819 */ /* 0x000fe20000011603 */
[----:B------:R-:W-:Y:S01]  /*8f40*/  UIADD3 UR4, UPT, UPT, UR4, 0x110, URZ ;  /* 0x0000011004047890 */ /* 0x000fe2000fffe0ff */
[----:B------:R-:W-:Y:S01]  /*8f50*/  ISETP.NE.AND P2, PT, R18, RZ, PT ;  /* 0x000000ff1200720c */ /* 0x000fe20003f45270 */
[----:B------:R-:W4:Y:S01]  /*8f60*/  SHFL.BFLY PT, R5, R8, 0x2, 0x1f ;  /* 0x0c401f0008057f89 */ /* 0x000f2200000e0000 */
[----:B------:R-:W-:Y:S01]  /*8f70*/  BSSY.RECONVERGENT B0, `(.L_x_17520) ;  /* 0x0000055000007945 */ /* 0x000fe20003800200 */
[----:B------:R-:W-:Y:S01]  /*8f80*/  IMAD R20, R15, 0x78, R20 ;  /* 0x000000780f147824 */ /* 0x000fe200078e0214 */
[C---:B------:R-:W-:Y:S01]  /*8f90*/  LOP3.LUT P0, RZ, R2.reuse, 0x3c3, RZ, 0xc0, !PT ;  /* 0x000003c302ff7812 */ /* 0x040fe2000780c0ff */
[----:B------:R-:W5:Y:S01]  /*8fa0*/  SHFL.BFLY PT, R7, R22, 0x2, 0x1f ;  /* 0x0c401f0016077f89 */ /* 0x000f6200000e0000 */
[----:B------:R-:W-:-:S02]  /*8fb0*/  LOP3.LUT P1, RZ, R2, 0x3e3, RZ, 0xc0, !PT ;  /* 0x000003e302ff7812 */ /* 0x000fc4000782c0ff */
[----:B------:R-:W-:Y:S01]  /*8fc0*/  ISETP.GT.U32.AND P3, PT, R2, 0x1f, PT ;  /* 0x0000001f0200780c */ /* 0x000fe20003f64070 */
[----:B------:R-:W0:Y:S04]  /*8fd0*/  SHFL.BFLY PT, R4, R23, 0x2, 0x1f ;  /* 0x0c401f0017047f89 */ /* 0x000e2800000e0000 */
[----:B------:R-:W0:Y:S04]  /*8fe0*/  SHFL.BFLY PT, R9, R24, 0x2, 0x1f ;  /* 0x0c401f0018097f89 */ /* 0x000e2800000e0000 */
[----:B------:R-:W0:Y:S01]  /*8ff0*/  SHFL.BFLY PT, R6, R25, 0x2, 0x1f ;  /* 0x0c401f0019067f89 */ /* 0x000e2200000e0000 */
[----:B-1----:R-:W-:Y:S01]  /*9000*/  FADD.FTZ R14, R14, R31 ;  /* 0x0000001f0e0e7221 */ /* 0x002fe20000010000 */
[----:B--2---:R-:W-:-:S02]  /*9010*/  ULEA UR4, UR5, UR4, 0x18 ;  /* 0x0000000405047291 */ /* 0x004fc4000f8ec0ff */
[----:B------:R-:W1:Y:S01]  /*9020*/  SHFL.BFLY PT, R11, R26, 0x2, 0x1f ;  /* 0x0c401f001a0b7f89 */ /* 0x000e6200000e0000 */
[----:B---3--:R-:W-:-:S03]  /*9030*/  FADD.FTZ R0, R0, R37 ;  /* 0x0000002500007221 */ /* 0x008fc60000010000 */
[----:B------:R-:W2:Y:S01]  /*9040*/  SHFL.BFLY PT, R10, R27, 0x2, 0x1f ;  /* 0x0c401f001b0a7f89 */ /* 0x000ea200000e0000 */
[----:B----4-:R-:W-:-:S03]  /*9050*/  FADD.FTZ R8, R5, R8 ;  /* 0x0000000805087221 */ /* 0x010fc60000010000 */
[----:B------:R-:W3:Y:S01]  /*9060*/  SHFL.BFLY PT, R13, R28, 0x2, 0x1f ;  /* 0x0c401f001c0d7f89 */ /* 0x000ee200000e0000 */
[----:B-----5:R-:W-:-:S03]  /*9070*/  FADD.FTZ R22, R7, R22 ;  /* 0x0000001607167221 */ /* 0x020fc60000010000 */
[----:B------:R-:W4:Y:S01]  /*9080*/  SHFL.BFLY PT, R12, R29, 0x2, 0x1f ;  /* 0x0c401f001d0c7f89 */ /* 0x000f2200000e0000 */
[----:B0-----:R-:W-:-:S03]  /*9090*/  FADD.FTZ R4, R4, R23 ;  /* 0x0000001704047221 */ /* 0x001fc60000010000 */
[----:B------:R-:W0:Y:S01]  /*90a0*/  SHFL.BFLY PT, R17, R30, 0x2, 0x1f ;  /* 0x0c401f001e117f89 */ /* 0x000e2200000e0000 */
[----:B------:R-:W-:-:S03]  /*90b0*/  FADD.FTZ R24, R9, R24 ;  /* 0x0000001809187221 */ /* 0x000fc60000010000 */
[----:B------:R-:W5:Y:S01]  /*90c0*/  SHFL.BFLY PT, R19, R32, 0x2, 0x1f ;  /* 0x0c401f0020137f89 */ /* 0x000f6200000e0000 */
[----:B------:R-:W-:-:S03]  /*90d0*/  FADD.FTZ R6, R6, R25 ;  /* 0x0000001906067221 */ /* 0x000fc60000010000 */
[----:B------:R-:W5:Y:S01]  /*90e0*/  SHFL.BFLY PT, R16, R33, 0x2, 0x1f ;  /* 0x0c401f0021107f89 */ /* 0x000f6200000e0000 */
[----:B-1----:R-:W-:-:S03]  /*90f0*/  FADD.FTZ R26, R11, R26 ;  /* 0x0000001a0b1a7221 */ /* 0x002fc60000010000 */
[----:B------:R-:W1:Y:S01]  /*9100*/  SHFL.BFLY PT, R35, R34, 0x2, 0x1f ;  /* 0x0c401f0022237f89 */ /* 0x000e6200000e0000 */
[----:B--2---:R-:W-:Y:S01]  /*9110*/  FADD.FTZ R10, R10, R27 ;  /* 0x0000001b0a0a7221 */ /* 0x004fe20000010000 */
[----:B---3--:R-:W-:Y:S02]  /*9120*/  FADD.FTZ R28, R13, R28 ;  /* 0x0000001c0d1c7221 */ /* 0x008fe40000010000 */
[----:B------:R-:W2:Y:S01]  /*9130*/  SHFL.BFLY PT, R3, R14, 0x1, 0x1f ;  /* 0x0c201f000e037f89 */ /* 0x000ea200000e0000 */
        /* <DEDUP_REMOVED lines=8> */
[C---:B------:R-:W-:Y:S01]  /*91c0*/  LOP3.LUT R33, R2.reuse, 0x3c0, RZ, 0xc0, !PT ;  /* 0x000003c002217812 */ /* 0x040fe200078ec0ff */
[----:B-1----:R-:W-:Y:S02]  /*91d0*/  FADD.FTZ R35, R35, R34 ;  /* 0x0000002223237221 */ /* 0x002fe40000010000 */
[----:B------:R-:W1:Y:S01]  /*91e0*/  SHFL.BFLY PT, R13, R24, 0x1, 0x1f ;  /* 0x0c201f00180d7f89 */ /* 0x000e6200000e0000 */
[----:B------:R-:W-:Y:S02]  /*91f0*/  ISETP.NE.OR P5, PT, R33, 0x40, P2 ;  /* 0x000000402100780c */ /* 0x000fe400017a5670 */
[----:B------:R-:W-:Y:S01]  /*9200*/  LOP3.LUT R34, R2, 0x3e0, RZ, 0xc0, !PT ;  /* 0x000003e002227812 */ /* 0x000fe200078ec0ff */
[----:B------:R-:W1:Y:S01]  /*9210*/  SHFL.BFLY PT, R17, R6, 0x1, 0x1f ;  /* 0x0c201f0006117f89 */ /* 0x000e6200000e0000 */
[----:B--2---:R-:W-:Y:S01]  /*9220*/  FADD.FTZ R14, R14, R3 ;  /* 0x000000030e0e7221 */ /* 0x004fe20000010000 */
[----:B------:R-:W-:-:S02]  /*9230*/  LEA R3, R20, UR4, 0x2 ;  /* 0x0000000414037c11 */ /* 0x000fc4000f8e10ff */
[----:B------:R-:W2:Y:S01]  /*9240*/  SHFL.BFLY PT, R19, R26, 0x1, 0x1f ;  /* 0x0c201f001a137f89 */ /* 0x000ea200000e0000 */
[----:B------:R-:W-:Y:S01]  /*9250*/  ISETP.NE.OR P4, PT, R34, 0x20, P2 ;  /* 0x000000202200780c */ /* 0x000fe20001785670 */
[----:B---3--:R-:W-:Y:S02]  /*9260*/  FADD.FTZ R0, R0, R5 ;  /* 0x0000000500007221 */ /* 0x008fe40000010000 */
[----:B------:R-:W3:Y:S01]  /*9270*/  SHFL.BFLY PT, R21, R10, 0x1, 0x1f ;  /* 0x0c201f000a157f89 */ /* 0x000ee200000e0000 */
[----:B0-----:R-:W-:-:S03]  /*9280*/  FADD.FTZ R7, R8, R7 ;  /* 0x0000000708077221 */ /* 0x001fc60000010000 */
[----:B------:R-:W0:Y:S01]  /*9290*/  SHFL.BFLY PT, R23, R28, 0x1, 0x1f ;  /* 0x0c201f001c177f89 */ /* 0x000e2200000e0000 */
[----:B----4-:R-:W-:-:S03]  /*92a0*/  FADD.FTZ R9, R22, R9 ;  /* 0x0000000916097221 */ /* 0x010fc60000010000 */
[----:B------:R-:W4:Y:S01]  /*92b0*/  SHFL.BFLY PT, R25, R12, 0x1, 0x1f ;  /* 0x0c201f000c197f89 */ /* 0x000f2200000e0000 */
[----:B-----5:R-:W-:-:S03]  /*92c0*/  FADD.FTZ R4, R4, R11 ;  /* 0x0000000b04047221 */ /* 0x020fc60000010000 */
[----:B------:R-:W5:Y:S01]  /*92d0*/  SHFL.BFLY PT, R27, R30, 0x1, 0x1f ;  /* 0x0c201f001e1b7f89 */ /* 0x000f6200000e0000 */
[----:B-1----:R-:W-:-:S03]  /*92e0*/  FADD.FTZ R13, R24, R13 ;  /* 0x0000000d180d7221 */ /* 0x002fc60000010000 */
[----:B------:R-:W1:Y:S01]  /*92f0*/  SHFL.BFLY PT, R29, R32, 0x1, 0x1f ;  /* 0x0c201f00201d7f89 */ /* 0x000e6200000e0000 */
[----:B------:R-:W-:-:S03]  /*9300*/  FADD.FTZ R6, R6, R17 ;  /* 0x0000001106067221 */ /* 0x000fc60000010000 */
[----:B------:R-:W1:Y:S01]  /*9310*/  SHFL.BFLY PT, R31, R16, 0x1, 0x1f ;  /* 0x0c201f00101f7f89 */ /* 0x000e6200000e0000 */
[----:B--2---:R-:W-:-:S03]  /*9320*/  FADD.FTZ R19, R26, R19 ;  /* 0x000000131a137221 */ /* 0x004fc60000010000 */
[----:B------:R-:W2:Y:S01]  /*9330*/  SHFL.BFLY PT, R18, R35, 0x1, 0x1f ;  /* 0x0c201f0023127f89 */ /* 0x000ea200000e0000 */
[----:B---3--:R-:W-:Y:S01]  /*9340*/  FADD.FTZ R10, R10, R21 ;  /* 0x000000150a0a7221 */ /* 0x008fe20000010000 */
[----:B------:R-:W-:Y:S01]  /*9350*/  BAR.SYNC.DEFER_BLOCKING 0x0 ;  /* 0x0000000000007b1d */ /* 0x000fe20000010000 */
[----:B0-----:R-:W-:Y:S01]  /*9360*/  FADD.FTZ R23, R28, R23 ;  /* 0x000000171c177221 */ /* 0x001fe20000010000 */
[----:B----4-:R-:W-:Y:S01]  /*9370*/  FADD.FTZ R12, R12, R25 ;  /* 0x000000190c0c7221 */ /* 0x010fe20000010000 */
[----:B-----5:R-:W-:Y:S01]  /*9380*/  FADD.FTZ R27, R30, R27 ;  /* 0x0000001b1e1b7221 */ /* 0x020fe20000010000 */
[----:B-1----:R-:W-:Y:S01]  /*9390*/  FADD.FTZ R29, R32, R29 ;  /* 0x0000001d201d7221 */ /* 0x002fe20000010000 */
[----:B------:R-:W-:Y:S01]  /*93a0*/  FADD.FTZ R16, R16, R31 ;  /* 0x0000001f10107221 */ /* 0x000fe20000010000 */
[----:B--2---:R-:W-:Y:S01]  /*93b0*/  FADD.FTZ R18, R35, R18 ;  /* 0x0000001223127221 */ /* 0x004fe20000010000 */
        /* <DEDUP_REMOVED lines=16> */
.L_x_17521:
[----:B------:R-:W-:Y:S05]  /*94c0*/  BSYNC.RECONVERGENT B0 ;  /* 0x0000000000007941 */ /* 0x000fea0003800200 */
.L_x_17520:
        /* <DEDUP_REMOVED lines=33> */
.L_x_17523:
[----:B------:R-:W-:Y:S05]  /*96e0*/  BSYNC.RECONVERGENT B0 ;  /* 0x0000000000007941 */ /* 0x000fea0003800200 */
.L_x_17522:
        /* <DEDUP_REMOVED lines=18> */
.L_x_17525:
[----:B------:R-:W-:Y:S05]  /*9810*/  BSYNC.RECONVERGENT B0 ;  /* 0x0000000000007941 */ /* 0x000fea0003800200 */
.L_x_17524:
        /* <DEDUP_REMOVED lines=33> */
.L_x_17527:
[----:B------:R-:W-:Y:S05]  /*9a30*/  BSYNC.RECONVERGENT B0 ;  /* 0x0000000000007941 */ /* 0x000fea0003800200 */
.L_x_17526:
        /* <DEDUP_REMOVED lines=8> */
[----:B01----:R-:W0:Y:S01]  /*9ac0*/  S2R R3, SR_CTAID.Z ;  /* 0x0000000000037919 */ /* 0x003e220000002700 */
[----:B------:R-:W1:Y:S01]  /*9ad0*/  LDCU.64 UR6, c[0x0][0x380] ;  /* 0x00007000ff0677ac */ /* 0x000e620008000a00 */
[----:B------:R-:W-:Y:S02]  /*9ae0*/  SHF.R.U32.HI R2, RZ, 0x2, R2 ;  /* 0x00000002ff027819 */ /* 0x000fe40000011602 */
[----:B------:R-:W-:Y:S01]  /*9af0*/  F2FP.BF16.F32.PACK_AB R0, R7, R0 ;  /* 0x000000000700723e */ /* 0x000fe200000010ff */
[----:B------:R-:W-:Y:S01]  /*9b00*/  UIMAD UR5, UR4, 0x78, URZ ;  /* 0x00000078040578a4 */ /* 0x000fe2000f8e02ff */
        /* <DEDUP_REMOVED lines=9> */
[----:B------:R-:W-:Y:S01]  /*9ba0*/  F2FP.BF16.F32.PACK_AB R18, RZ, R18 ;  /* 0x00000012ff12723e */ /* 0x000fe200000010ff */
[----:B0-----:R-:W-:-:S05]  /*9bb0*/  IMAD R3, R3, 0x78, RZ ;  /* 0x0000007803037824 */ /* 0x001fca00078e02ff */
        /* <DEDUP_REMOVED lines=24> */
.L_x_17528:
        /* <DEDUP_REMOVED lines=12> */
.L_x_25908:


//--------------------- .text._ZN4vllm25paged_attention_v1_kernelI13__nv_bfloat16S1_Li112ELi32ELi128ELNS_18Fp8KVCacheDataTypeE0ELb1EEEvPT_PKS3_PKT0_S9_ifPKiSB_iPKfiiiSD_SD_iiiii --------------------------
	.section	.text._ZN4vllm25paged_attention_v1_kernelI13__nv_bfloat16S1_Li112ELi32ELi128ELNS_18Fp8KVCacheDataTypeE0ELb1EEEvPT_PKS3_PKT0_S9_ifPKiSB_iPKfiiiSD_SD_iiiii,"ax",@progbits
	.align	128
        .global         _ZN4vllm25paged_attention_v1_kernelI13__nv_bfloat16S1_Li112ELi32ELi128ELNS_18Fp8KVCacheDataTypeE0ELb1EEEvPT_PKS3_PKT0_S9_ifPKiSB_iPKfiiiSD_SD_iiiii
        .type           _ZN4vllm25paged_attention_v1_kernelI13__nv_bfloat16S1_Li112ELi32ELi128ELNS_18Fp8KVCacheDataTypeE0ELb1EEEvPT_PKS3_PKT0_S9_ifPKiSB_iPKfiiiSD_SD_iiiii,@function
        .size           _ZN4vllm25paged_attention_v1_kernelI13__nv_bfloat16S1_Li112ELi32ELi128ELNS_18Fp8KVCacheDataTypeE0ELb1EEEvPT_PKS3_PKT0_S9_ifPKiSB_iPKfiiiSD_SD_iiiii,(.L_x_25909 - _ZN4vllm25paged_attention_v1_kernelI13__nv_bfloat16S1_Li112ELi32ELi128ELNS_18Fp8KVCacheDataTypeE0ELb1EEEvPT_PKS3_PKT0_S9_ifPKiSB_iPKfiiiSD_SD_iiiii)
        .other          _ZN4vllm25paged_attention_v1_kernelI13__nv_bfloat16S1_Li112ELi32ELi128ELNS_18Fp8KVCacheDataTypeE0ELb1EEEvPT_PKS3_PKT0_S9_ifPKiSB_iPKfiiiSD_SD_iiiii,@"STO_CUDA_ENTRY STV_DEFAULT"
_ZN4vllm25paged_attention_v1_kernelI13__nv_bfloat16S1_Li112ELi32ELi128ELNS_18Fp8KVCacheDataTypeE0ELb1EEEvPT_PKS3_PKT0_S9_ifPKiSB_iPKfiiiSD_SD_iiiii:
.text._ZN4vllm25paged_attention_v1_kernelI13__nv_bfloat16S1_Li112ELi32ELi128ELNS_18Fp8KVCacheDataTypeE0ELb1EEEvPT_PKS3_PKT0_S9_ifPKiSB_iPKfiiiSD_SD_iiiii:
        /* <DEDUP_REMOVED lines=8> */
[----:B------:R-:W4:Y:S01]  /*0080*/  LDCU UR11, c[0x0][0x3f4] ;  /* 0x00007e80ff0b77ac */ /* 0x000f220008000800 */
[----:B------:R-:W4:Y:S06]  /*0090*/  LDCU UR12, c[0x0][0x3e8] ;  /* 0x00007d00ff0c77ac */ /* 0x000f2c0008000800 */
[----:B------:R-:W4:Y:S01]  /*00a0*/  LDC R16, c[0x0][0x3a0] ;  /* 0x0000e800ff107b82 */ /* 0x000f220000000800 */
[----:B------:R-:W0:Y:S01]  /*00b0*/  LDCU UR14, c[0x0][0x3ec] ;  /* 0x00007d80ff0e77ac */ /* 0x000e220008000800 */
[----:B------:R-:W0:Y:S06]  /*00c0*/  LDCU UR15, c[0x0][0x3d0] ;  /* 0x00007a00ff0f77ac */ /* 0x000e2c0008000800 */
[----:B------:R-:W4:Y:S01]  /*00d0*/  LDC R14, c[0x0][0x370] ;  /* 0x0000dc00ff0e7b82 */ /* 0x000f220000000800 */
[----:B------:R-:W0:Y:S01]  /*00e0*/  LDCU UR16, c[0x0][0x3cc] ;  /* 0x00007980ff1077ac */ /* 0x000e220008000800 */
[----:B------:R-:W0:Y:S02]  /*00f0*/  LDCU UR17, c[0x0][0x3a4] ;  /* 0x00007480ff1177ac */ /* 0x000e240008000800 */
[----:B0-----:R-:W-:Y:S01]  /*0100*/  IMAD.WIDE.U32 R2, R15, 0x4, R2 ;  /* 0x000000040f027825 */ /* 0x001fe200078e0002 */
[----:B------:R-:W0:Y:S04]  /*0110*/  LDCU.64 UR18, c[0x0][0x390] ;  /* 0x00007200ff1277ac */ /* 0x000e280008000a00 */
[----:B-1----:R1:W4:Y:S01]  /*0120*/  LDG.E.CONSTANT R20, desc[UR8][R2.64] ;  /* 0x0000000802147981 */ /* 0x002322000c1e9900 */
[----:B--2---:R-:W-:Y:S01]  /*0130*/  ISETP.GT.U32.AND P1, PT, R17, 0xd, PT ;  /* 0x0000000d1100780c */ /* 0x004fe20003f24070 */
[----:B---3--:R-:W-:Y:S01]  /*0140*/  IMAD R0, R15, UR4, RZ ;  /* 0x000000040f007c24 */ /* 0x008fe2000f8e02ff */
[----:B----4-:R-:W-:-:S04]  /*0150*/  ISETP.NE.U32.AND P0, PT, R6, RZ, PT ;  /* 0x000000ff0600720c */ /* 0x010fc80003f05070 */
[----:B------:R-:W-:-:S07]  /*0160*/  ISETP.NE.AND.EX P0, PT, R7, RZ, PT, P0 ;  /* 0x000000ff0700720c */ /* 0x000fce0003f05300 */
[----:B------:R-:W2:Y:S01]  /*0170*/  @!P1 LDC.64 R8, c[0x0][0x388] ;  /* 0x0000e200ff089b82 */ /* 0x000ea20000000a00 */
[----:B------:R-:W-:Y:S02]  /*0180*/  @!P1 IMAD R4, R13, 0x70, RZ ;  /* 0x000000700d049824 */ /* 0x000fe400078e02ff */
[----:B------:R-:W-:-:S05]  /*0190*/  @!P1 IMAD.SHL.U32 R5, R17, 0x8, RZ ;  /* 0x0000000811059824 */ /* 0x000fca00078e00ff */
[----:B------:R-:W-:Y:S01]  /*01a0*/  @!P1 IADD3 R4, P2, P3, R5, R0, R4 ;  /* 0x0000000005049210 */ /* 0x000fe20007b5e004 */
[----:B-1----:R-:W1:Y:S01]  /*01b0*/  @P0 LDC.64 R2, c[0x0][0x3c0] ;  /* 0x0000f000ff020b82 */ /* 0x002e620000000a00 */
[----:B------:R-:W-:-:S04]  /*01c0*/  SHF.R.S32.HI R0, RZ, 0x1f, R0 ;  /* 0x0000001fff007819 */ /* 0x000fc80000011400 */
[----:B------:R-:W-:Y:S02]  /*01d0*/  @!P1 IADD3.X R0, PT, PT, RZ, R0, RZ, P2, P3 ;  /* 0x00000000ff009210 */ /* 0x000fe400017e64ff */
[----:B--2---:R-:W-:-:S04]  /*01e0*/  @!P1 LEA R8, P2, R4, R8, 0x1 ;  /* 0x0000000804089211 */ /* 0x004fc800078408ff */
[----:B------:R-:W-:-:S05]  /*01f0*/  @!P1 LEA.HI.X R9, R4, R9, R0, 0x1, P2 ;  /* 0x0000000904099211 */ /* 0x000fca00010f0c00 */
[----:B------:R-:W2:Y:S04]  /*0200*/  @!P1 LDG.E.CONSTANT R4, desc[UR8][R8.64] ;  /* 0x0000000808049981 */ /* 0x000ea8000c1e9900 */
[----:B------:R-:W2:Y:S04]  /*0210*/  @!P1 LDG.E.CONSTANT R5, desc[UR8][R8.64+0x4] ;  /* 0x0000040808059981 */ /* 0x000ea8000c1e9900 */
[----:B------:R-:W2:Y:S04]  /*0220*/  @!P1 LDG.E.CONSTANT R6, desc[UR8][R8.64+0x8] ;  /* 0x0000080808069981 */ /* 0x000ea8000c1e9900 */
[----:B------:R-:W2:Y:S01]  /*0230*/  @!P1 LDG.E.CONSTANT R7, desc[UR8][R8.64+0xc] ;  /* 0x00000c0808079981 */ /* 0x000ea2000c1e9900 */
[----:B------:R-:W-:Y:S01]  /*0240*/  IABS R19, R16 ;  /* 0x0000001000137213 */ /* 0x000fe20000000000 */
[----:B------:R-:W-:-:S02]  /*0250*/  IMAD.MOV.U32 R0, RZ, RZ, RZ ;  /* 0x000000ffff007224 */ /* 0x000fc400078e00ff */
[----:B-1----:R-:W-:Y:S01]  /*0260*/  @P0 IMAD.WIDE.U32 R2, R13, 0x4, R2 ;  /* 0x000000040d020825 */ /* 0x002fe200078e0002 */
[----:B------:R-:W1:Y:S04]  /*0270*/  I2F.RP R12, R19 ;  /* 0x00000013000c7306 */ /* 0x000e680000209400 */
[----:B------:R3:W5:Y:S01]  /*0280*/  @P0 LDG.E.CONSTANT R0, desc[UR8][R2.64] ;  /* 0x0000000802000981 */ /* 0x000762000c1e9900 */
[----:B------:R-:W-:Y:S01]  /*0290*/  UISETP.NE.AND UP0, UPT, UR11, URZ, UPT ;  /* 0x000000ff0b00728c */ /* 0x000fe2000bf05270 */
[----:B------:R-:W-:Y:S01]  /*02a0*/  BSSY.RECONVERGENT B0, `(.L_x_17529) ;  /* 0x00002da000007945 */ /* 0x000fe20003800200 */
[----:B---3--:R-:W-:Y:S01]  /*02b0*/  IABS R2, R14 ;  /* 0x0000000e00027213 */ /* 0x008fe20000000000 */
[----:B-1----:R-:W1:Y:S02]  /*02c0*/  MUFU.RCP R12, R12 ;  /* 0x0000000c000c7308 */ /* 0x002e640000001000 */
[----:B-1----:R-:W-:-:S06]  /*02d0*/  VIADD R10, R12, 0xffffffe ;  /* 0x0ffffffe0c0a7836 */ /* 0x002fcc0000000000 */
[----:B------:R1:W3:Y:S02]  /*02e0*/  F2I.FTZ.U32.TRUNC.NTZ R11, R10 ;  /* 0x0000000a000b7305 */ /* 0x0002e4000021f000 */
[----:B-1----:R-:W-:Y:S01]  /*02f0*/  IMAD.MOV.U32 R10, RZ, RZ, RZ ;  /* 0x000000ffff0a7224 */ /* 0x002fe200078e00ff */
[----:B---3--:R-:W-:-:S05]  /*0300*/  IADD3 R8, PT, PT, RZ, -R11, RZ ;  /* 0x8000000bff087210 */ /* 0x008fca0007ffe0ff */
[----:B------:R-:W-:-:S04]  /*0310*/  IMAD R9, R8, R19, RZ ;  /* 0x0000001308097224 */ /* 0x000fc800078e02ff */
[----:B------:R-:W-:-:S06]  /*0320*/  IMAD.HI.U32 R11, R11, R9, R10 ;  /* 0x000000090b0b7227 */ /* 0x000fcc00078e000a */
[----:B------:R-:W-:-:S04]  /*0330*/  IMAD.HI.U32 R11, R11, R2, RZ ;  /* 0x000000020b0b7227 */ /* 0x000fc800078e00ff */
[----:B------:R-:W-:-:S04]  /*0340*/  IMAD.MOV R3, RZ, RZ, -R11 ;  /* 0x000000ffff037224 */ /* 0x000fc800078e0a0b */
[----:B------:R-:W-:Y:S02]  /*0350*/  IMAD R2, R19, R3, R2 ;  /* 0x0000000313027224 */ /* 0x000fe400078e0202 */
[----:B------:R-:W-:-:S03]  /*0360*/  IMAD.U32 R3, RZ, RZ, UR11 ;  /* 0x0000000bff037e24 */ /* 0x000fc6000f8e00ff */
[----:B------:R-:W-:Y:S02]  /*0370*/  ISETP.GT.U32.AND P2, PT, R19, R2, PT ;  /* 0x000000021300720c */ /* 0x000fe40003f44070 */
[----:B------:R-:W-:-:S04]  /*0380*/  IABS R8, R3 ;  /* 0x0000000300087213 */ /* 0x000fc80000000000 */
[----:B------:R-:W1:Y:S07]  /*0390*/  I2F.RP R10, R8 ;  /* 0x00000008000a7306 */ /* 0x000e6e0000209400 */
[-C--:B------:R-:W-:Y:S01]  /*03a0*/  @!P2 IADD3 R2, PT, PT, R2, -R19.reuse, RZ ;  /* 0x800000130202a210 */ /* 0x080fe20007ffe0ff */
[----:B------:R-:W-:Y:S01]  /*03b0*/  @!P2 VIADD R11, R11, 0x1 ;  /* 0x000000010b0ba836 */ /* 0x000fe20000000000 */
[----:B------:R-:W-:Y:S02]  /*03c0*/  ISETP.NE.AND P2, PT, R16, RZ, PT ;  /* 0x000000ff1000720c */ /* 0x000fe40003f45270 */
[----:B------:R-:W-:-:S02]  /*03d0*/  ISETP.GE.U32.AND P0, PT, R2, R19, PT ;  /* 0x000000130200720c */ /* 0x000fc40003f06070 */
[----:B------:R-:W-:Y:S01]  /*03e0*/  LOP3.LUT R2, R14, R16, RZ, 0x3c, !PT ;  /* 0x000000100e027212 */ /* 0x000fe200078e3cff */
[----:B-1----:R-:W1:Y:S03]  /*03f0*/  MUFU.RCP R10, R10 ;  /* 0x0000000a000a7308 */ /* 0x002e660000001000 */
[----:B------:R-:W-:-:S07]  /*0400*/  ISETP.GE.AND P3, PT, R2, RZ, PT ;  /* 0x000000ff0200720c */ /* 0x000fce0003f66270 */
[----:B------:R-:W-:-:S04]  /*0410*/  @P0 VIADD R11, R11, 0x1 ;  /* 0x000000010b0b0836 */ /* 0x000fc80000000000 */
[----:B------:R-:W-:Y:S02]  /*0420*/  IMAD.MOV.U32 R18, RZ, RZ, R11 ;  /* 0x000000ffff127224 */ /* 0x000fe400078e000b */
[----:B-1----:R-:W-:-:S03]  /*0430*/  VIADD R3, R10, 0xffffffe ;  /* 0x0ffffffe0a037836 */ /* 0x002fc60000000000 */
[----:B------:R-:W-:Y:S02]  /*0440*/  @!P3 IADD3 R18, PT, PT, RZ, -R18, RZ ;  /* 0x80000012ff12b210 */ /* 0x000fe40007ffe0ff */
[----:B------:R-:W-:Y:S01]  /*0450*/  @!P2 LOP3.LUT R18, RZ, R16, RZ, 0x33, !PT ;  /* 0x00000010ff12a212 */ /* 0x000fe200078e33ff */
[----:B------:R-:W1:Y:S03]  /*0460*/  F2I.FTZ.U32.TRUNC.NTZ R3, R3 ;  /* 0x0000000300037305 */ /* 0x000e66000021f000 */
[----:B------:R-:W-:-:S05]  /*0470*/  IABS R19, R18 ;  /* 0x0000001200137213 */ /* 0x000fca0000000000 */
[----:B------:R-:W3:Y:S01]  /*0480*/  I2F.RP R2, R19 ;  /* 0x0000001300027306 */ /* 0x000ee20000209400 */
[C---:B-1----:R-:W-:Y:S01]  /*0490*/  R2UR UR5, R3.reuse ;  /* 0x00000000030572ca */ /* 0x042fe200000e0000 */
[----:B------:R-:W-:-:S05]  /*04a0*/  IMAD R10, R3, R8, RZ ;  /* 0x00000008030a7224 */ /* 0x000fca00078e02ff */
[----:B------:R-:W-:Y:S01]  /*04b0*/  IADD3 R11, PT, PT, RZ, -R10, RZ ;  /* 0x8000000aff0b7210 */ /* 0x000fe20007ffe0ff */
[----:B---3--:R1:W3:Y:S02]  /*04c0*/  MUFU.RCP R9, R2 ;  /* 0x0000000200097308 */ /* 0x0082e40000001000 */
[----:B-1----:R-:W-:-:S05]  /*04d0*/  IMAD.MOV.U32 R2, RZ, RZ, RZ ;  /* 0x000000ffff027224 */ /* 0x002fca00078e00ff */
[----:B------:R-:W-:Y:S01]  /*04e0*/  R2UR UR4, R2 ;  /* 0x00000000020472ca */ /* 0x000fe200000e0000 */
[----:B---3--:R-:W-:-:S12]  /*04f0*/  VIADD R9, R9, 0xffffffe ;  /* 0x0ffffffe09097836 */ /* 0x008fd80000000000 */
[----:B------:R-:W-:Y:S02]  /*0500*/  IMAD.HI.U32 R11, R3, R11, UR4 ;  /* 0x00000004030b7e27 */ /* 0x000fe4000f8e000b */
[----:B------:R-:W1:Y:S03]  /*0510*/  F2I.FTZ.U32.TRUNC.NTZ R3, R9 ;  /* 0x0000000900037305 */ /* 0x000e66000021f000 */
[----:B------:R-:W-:Y:S01]  /*0520*/  R2UR UR21, R11 ;  /* 0x000000000b1572ca */ /* 0x000fe200000e0000 */
[----:B-1----:R-:W-:-:S04]  /*0530*/  IMAD.MOV R2, RZ, RZ, -R3 ;  /* 0x000000ffff027224 */ /* 0x002fc800078e0a03 */
[----:B------:R-:W-:Y:S02]  /*0540*/  IMAD R11, R2, R19, RZ ;  /* 0x00000013020b7224 */ /* 0x000fe400078e02ff */
[----:B------:R-:W-:-:S05]  /*0550*/  HFMA2 R2, -RZ, RZ, 0, 0 ;  /* 0x00000000ff027431 */ /* 0x000fca00000001ff */
[----:B------:R-:W-:Y:S02]  /*0560*/  IMAD.HI.U32 R2, R3, R11, R2 ;  /* 0x0000000b03027227 */ /* 0x000fe400078e0002 */
[----:B------:R-:W1:Y:S01]  /*0570*/  @!P1 S2R R11, SR_CgaCtaId ;  /* 0x00000000000b9919 */ /* 0x000e620000008800 */
[----:B------:R-:W-:-:S13]  /*0580*/  R2UR UR10, R20 ;  /* 0x00000000140a72ca */ /* 0x000fda00000e0000 */
[----:B------:R-:W-:-:S06]  /*0590*/  UIADD3 UR6, UPT, UPT, UR10, -0x1, URZ ;  /* 0xffffffff0a067890 */ /* 0x000fcc000fffe0ff */
[----:B------:R-:W-:Y:S01]  /*05a0*/  IMAD.U32 R12, RZ, RZ, UR6 ;  /* 0x00000006ff0c7e24 */ /* 0x000fe2000f8e00ff */
[----:B------:R-:W-:-:S04]  /*05b0*/  ULOP3.LUT UR6, UR6, UR11, URZ, 0x3c, !UPT ;  /* 0x0000000b06067292 */ /* 0x000fc8000f8e3cff */
[----:B------:R-:W-:Y:S02]  /*05c0*/  IABS R10, R12 ;  /* 0x0000000c000a7213 */ /* 0x000fe40000000000 */
[----:B------:R-:W-:Y:S02]  /*05d0*/  IABS R12, R18 ;  /* 0x00000012000c7213 */ /* 0x000fe40000000000 */
[----:B------:R-:W-:Y:S02]  /*05e0*/  R2UR UR7, R10 ;  /* 0x000000000a0772ca */ /* 0x000fe400000e0000 */
[----:B------:R-:W-:Y:S01]  /*05f0*/  IABS R10, R13 ;  /* 0x0000000d000a7213 */ /* 0x000fe20000000000 */
[----:B------:R-:W-:-:S04]  /*0600*/  IMAD.MOV R12, RZ, RZ, -R12 ;  /* 0x000000ffff0c7224 */ /* 0x000fc800078e0a0c */
[----:B------:R-:W-:-:S04]  /*0610*/  IMAD.HI.U32 R9, R2, R10, RZ ;  /* 0x0000000a02097227 */ /* 0x000fc800078e00ff */
[----:B------:R-:W-:Y:S01]  /*0620*/  IMAD R2, R9, R12, R10 ;  /* 0x0000000c09027224 */ /* 0x000fe200078e020a */
[----:B------:R-:W-:Y:S01]  /*0630*/  LOP3.LUT R10, R13, R18, RZ, 0x3c, !PT ;  /* 0x000000120d0a7212 */ /* 0x000fe200078e3cff */
[----:B------:R-:W-:Y:S01]  /*0640*/  UIMAD.WIDE.U32 UR4, UR21, UR7, URZ ;  /* 0x00000007150472a5 */ /* 0x000fe2000f8e00ff */
[----:B------:R-:W-:Y:S01]  /*0650*/  IMAD.MOV.U32 R12, RZ, RZ, R8 ;  /* 0x000000ffff0c7224 */ /* 0x000fe200078e0008 */
[----:B------:R-:W-:Y:S01]  /*0660*/  UIADD3 UR4, UPT, UPT, UR10, 0x1f, URZ ;  /* 0x0000001f0a047890 */ /* 0x000fe2000fffe0ff */
[----:B------:R-:W-:-:S03]  /*0670*/  ISETP.GT.U32.AND P2, PT, R19, R2, PT ;  /* 0x000000021300720c */ /* 0x000fc60003f44070 */
[----:B------:R-:W-:-:S04]  /*0680*/  IMAD R21, RZ, RZ, -UR5 ;  /* 0x80000005ff157e24 */ /* 0x000fc8000f8e02ff */
[C---:B------:R-:W-:Y:S01]  /*0690*/  IMAD R3, R8.reuse, R21, UR7 ;  /* 0x0000000708037e24 */ /* 0x040fe2000f8e0215 */
[----:B------:R-:W-:Y:S01]  /*06a0*/  USHF.R.S32.HI UR7, URZ, 0x1f, UR4 ;  /* 0x0000001fff077899 */ /* 0x000fe20008011404 */
[----:B------:R-:W3:Y:S03]  /*06b0*/  LDC R21, c[0x0][0x3f8] ;  /* 0x0000fe00ff157b82 */ /* 0x000ee60000000800 */
[----:B------:R-:W-:Y:S01]  /*06c0*/  ISETP.GT.U32.AND P0, PT, R8, R3, PT ;  /* 0x000000030800720c */ /* 0x000fe20003f04070 */
[----:B------:R-:W-:Y:S01]  /*06d0*/  @!P2 IMAD.IADD R2, R2, 0x1, -R19 ;  /* 0x000000010202a824 */ /* 0x000fe200078e0a13 */
[----:B------:R-:W-:Y:S01]  /*06e0*/  @!P2 IADD3 R9, PT, PT, R9, 0x1, RZ ;  /* 0x000000010909a810 */ /* 0x000fe20007ffe0ff */
[----:B------:R-:W-:Y:S01]  /*06f0*/  ULEA.HI UR7, UR7, UR4, URZ, 0x5 ;  /* 0x0000000407077291 */ /* 0x000fe2000f8f28ff */
[----:B------:R-:W-:-:S03]  /*0700*/  ISETP.NE.AND P2, PT, R18, RZ, PT ;  /* 0x000000ff1200720c */ /* 0x000fc60003f45270 */
[----:B------:R-:W-:-:S06]  /*0710*/  USHF.R.S32.HI UR7, URZ, 0x5, UR7 ;  /* 0x00000005ff077899 */ /* 0x000fcc0008011407 */
[----:B------:R-:W-:Y:S01]  /*0720*/  VOTEU.ANY UP2, P0 ;  /* 0x0000000000ff7886 */ /* 0x000fe20000040100 */
[----:B------:R-:W-:Y:S02]  /*0730*/  PLOP3.LUT P3, PT, PT, PT, UP2, 0x80, 0x8 ;  /* 0x000000000008781c */ /* 0x000fe40003f6f028 */
[----:B------:R-:W-:Y:S02]  /*0740*/  ISETP.GE.U32.AND P0, PT, R2, R19, PT ;  /* 0x000000130200720c */ /* 0x000fe40003f06070 */
[----:B------:R-:W-:Y:S01]  /*0750*/  @!P1 MOV R2, 0x400 ;  /* 0x0000040000029802 */ /* 0x000fe20000000f00 */
[----:B------:R-:W-:Y:S01]  /*0760*/  @!UP2 UIADD3 UR5, UPT, UPT, UR5, 0x1, URZ ;  /* 0x000000010505a890 */ /* 0x000fe2000fffe0ff */
[----:B---3--:R-:W-:Y:S01]  /*0770*/  ISETP.GE.AND P4, PT, R21, RZ, PT ;  /* 0x000000ff1500720c */ /* 0x008fe20003f86270 */
[----:B------:R-:W-:Y:S01]  /*0780*/  UISETP.GE.AND UP2, UPT, UR6, URZ, UPT ;  /* 0x000000ff0600728c */ /* 0x000fe2000bf46270 */
[----:B-1----:R-:W-:Y:S01]  /*0790*/  @!P1 LEA R2, R11, R2, 0x18 ;  /* 0x000000020b029211 */ /* 0x002fe200078ec0ff */
[----:B------:R-:W-:-:S04]  /*07a0*/  IMAD.MOV.U32 R11, RZ, RZ, -0x800001 ;  /* 0xff7fffffff0b7424 */ /* 0x000fc800078e00ff */
[----:B------:R-:W-:Y:S01]  /*07b0*/  @!P3 IMAD.IADD R3, R3, 0x1, -R8 ;  /* 0x000000010303b824 */ /* 0x000fe200078e0a08 */
[----:B------:R-:W-:Y:S01]  /*07c0*/  ISETP.GE.AND P3, PT, R10, RZ, PT ;  /* 0x000000ff0a00720c */ /* 0x000fe20003f66270 */
[----:B------:R-:W-:Y:S02]  /*07d0*/  @P0 VIADD R9, R9, 0x1 ;  /* 0x0000000109090836 */ /* 0x000fe40000000000 */
[----:B------:R-:W-:Y:S01]  /*07e0*/  @!P1 IMAD R2, R17, 0x10, R2 ;  /* 0x0000001011029824 */ /* 0x000fe200078e0202 */
[----:B------:R-:W-:Y:S01]  /*07f0*/  ISETP.GE.U32.AND P5, PT, R3, R8, PT ;  /* 0x000000080300720c */ /* 0x000fe20003fa6070 */
[----:B------:R-:W-:Y:S01]  /*0800*/  @P4 IMAD R10, R14, UR12, R13 ;  /* 0x0000000c0e0a4c24 */ /* 0x000fe2000f8e020d */
[----:B------:R-:W-:Y:S02]  /*0810*/  SHF.R.U32.HI R13, RZ, 0x5, R17 ;  /* 0x00000005ff0d7819 */ /* 0x000fe40000011611 */
[----:B--2---:R1:W-:Y:S01]  /*0820*/  @!P1 STS.128 [R2], R4 ;  /* 0x0000000402009388 */ /* 0x0043e20000000c00 */
[----:B------:R-:W-:Y:S01]  /*0830*/  @P4 IMAD R10, R10, R21, 0x1 ;  /* 0x000000010a0a4424 */ /* 0x000fe200078e0215 */
[----:B------:R-:W-:Y:S03]  /*0840*/  BAR.SYNC.DEFER_BLOCKING 0x0 ;  /* 0x0000000000007b1d */ /* 0x000fe60000010000 */
[----:B------:R-:W-:Y:S01]  /*0850*/  @!P3 IMAD.MOV R9, RZ, RZ, -R9 ;  /* 0x000000ffff09b224 */ /* 0x000fe200078e0a09 */
[----:B------:R-:W-:-:S02]  /*0860*/  @!P2 LOP3.LUT R9, RZ, R18, RZ, 0x33, !PT ;  /* 0x00000012ff09a212 */ /* 0x000fc400078e33ff */
[----:B------:R-:W-:Y:S01]  /*0870*/  ISETP.GE.AND P0, PT, R13, UR7, PT ;  /* 0x000000070d007c0c */ /* 0x000fe2000bf06270 */
[----:B------:R-:W-:Y:S02]  /*0880*/  VOTEU.ANY UP1, P5 ;  /* 0x0000000000ff7886 */ /* 0x000fe40002820100 */
[----:B------:R-:W-:-:S03]  /*0890*/  @!P4 IMAD R3, R16, UR12, R9 ;  /* 0x0000000c1003cc24 */ /* 0x000fc6000f8e0209 */
[----:B------:R-:W-:Y:S02]  /*08a0*/  @UP1 UIADD3 UR5, UPT, UPT, UR5, 0x1, URZ ;  /* 0x0000000105051890 */ /* 0x000fe4000fffe0ff */
[----:B-1----:R-:W-:Y:S02]  /*08b0*/  @!P4 IADD3 R2, PT, PT, RZ, -R3, RZ ;  /* 0x80000003ff02c210 */ /* 0x002fe40007ffe0ff */
[----:B------:R-:W-:Y:S02]  /*08c0*/  @!UP2 UIADD3 UR5, UPT, UPT, URZ, -UR5, URZ ;  /* 0x80000005ff05a290 */ /* 0x000fe4000fffe0ff */
[----:B------:R-:W-:Y:S01]  /*08d0*/  @!UP0 ULOP3.LUT UR5, URZ, UR11, URZ, 0x33, !UPT ;  /* 0x0000000bff058292 */ /* 0x000fe2000f8e33ff */
[----:B------:R-:W-:Y:S01]  /*08e0*/  @!P4 IMAD R10, R21, R2, 0x1 ;  /* 0x00000001150ac424 */ /* 0x000fe200078e0202 */
[----:B0-----:R-:W-:Y:S10]  /*08f0*/  @P0 BRA `(.L_x_17530) ;  /* 0x0000002400d00947 */ /* 0x001ff40003800000 */
[----:B------:R-:W0:Y:S01]  /*0900*/  S2UR UR6, SR_CgaCtaId ;  /* 0x00000000000679c3 */ /* 0x000e220000008800 */
[----:B------:R-:W-:Y:S01]  /*0910*/  UMOV UR4, 0x400 ;  /* 0x0000040000047882 */ /* 0x000fe20000000000 */
[----:B------:R-:W1:Y:S01]  /*0920*/  LDCU UR11, c[0x0][0x3b8] ;  /* 0x00007700ff0b77ac */ /* 0x000e620008000800 */
[----:B------:R-:W-:Y:S01]  /*0930*/  SHF.R.U32.HI R2, RZ, 0x3, R17 ;  /* 0x00000003ff027819 */ /* 0x000fe20000011611 */
[----:B------:R-:W-:Y:S01]  /*0940*/  IMAD.MOV.U32 R3, RZ, RZ, RZ ;  /* 0x000000ffff037224 */ /* 0x000fe200078e00ff */
[C---:B------:R-:W-:Y:S01]  /*0950*/  SHF.L.U32 R4, R17.reuse, 0x2, RZ ;  /* 0x0000000211047819 */ /* 0x040fe200000006ff */
[----:B------:R-:W2:Y:S01]  /*0960*/  LDCU.64 UR12, c[0x0][0x3a8] ;  /* 0x00007500ff0c77ac */ /* 0x000ea20008000a00 */
[----:B------:R-:W-:Y:S01]  /*0970*/  LOP3.LUT R2, R2, 0x7c, RZ, 0xc0, !PT ;  /* 0x0000007c02027812 */ /* 0x000fe200078ec0ff */
[C---:B------:R-:W-:Y:S01]  /*0980*/  VIADD R88, R17.reuse, -UR10 ;  /* 0x8000000a11587c36 */ /* 0x040fe20008000000 */
[----:B------:R-:W-:Y:S01]  /*0990*/  LOP3.LUT R4, R4, 0x7c, RZ, 0xc0, !PT ;  /* 0x0000007c04047812 */ /* 0x000fe200078ec0ff */
[----:B------:R-:W-:Y:S01]  /*09a0*/  VIADD R14, R17, 0x1 ;  /* 0x00000001110e7836 */ /* 0x000fe20000000000 */
[----:B------:R-:W-:-:S03]  /*09b0*/  MOV R11, 0xff7fffff ;  /* 0xff7fffff000b7802 */ /* 0x000fc60000000f00 */
        /* <DEDUP_REMOVED lines=32> */
[----:B------:R-:W-:Y:S02]  /*0bc0*/  PRMT R96, R31, 0x7632, R96 ;  /* 0x000076321f607816 */ /* 0x000fe40000000060 */
        /* <DEDUP_REMOVED lines=47> */
[----:B------:R-:W-:-:S07]  /*0ec0*/  PRMT R144, R79, 0x7632, R144 ;  /* 0x000076324f907816 */ /* 0x000fce0000000090 */
.L_x_17533:
[----:B------:R-:W0:Y:S01]  /*0ed0*/  LDC R20, c[0x0][0x3f0] ;  /* 0x0000fc00ff147b82 */ /* 0x000e220000000800 */
[----:B------:R-:W-:Y:S01]  /*0ee0*/  VIADD R2, R15, 0xffffffff ;  /* 0xffffffff0f027836 */ /* 0x000fe20000000000 */
[----:B------:R-:W-:Y:S01]  /*0ef0*/  UIADD3 UR4, UPT, UPT, UR5, -UR14, URZ ;  /* 0x8000000e05047290 */ /* 0x000fe2000fffe0ff */
[----:B------:R-:W-:Y:S01]  /*0f00*/  VIADD R13, R13, 0x4 ;  /* 0x000000040d0d7836 */ /* 0x000fe20000000000 */
[----:B------:R-:W-:Y:S01]  /*0f10*/  BSSY.RECONVERGENT B1, `(.L_x_17531) ;  /* 0x000020c000017945 */ /* 0x000fe20003800200 */
[----:B------:R-:W-:Y:S02]  /*0f20*/  IADD3 R15, PT, PT, R15, 0x80, RZ ;  /* 0x000000800f0f7810 */ /* 0x000fe40007ffe0ff */
[----:B------:R-:W-:Y:S01]  /*0f30*/  IABS R3, R2 ;  /* 0x0000000200037213 */ /* 0x000fe20000000000 */
[----:B------:R-:W1:Y:S04]  /*0f40*/  LDC R21, c[0x0][0x3f4] ;  /* 0x0000fd00ff157b82 */ /* 0x000e680000000800 */
[----:B------:R-:W-:-:S04]  /*0f50*/  IMAD.HI.U32 R4, R3, UR21, RZ ;  /* 0x0000001503047c27 */ /* 0x000fc8000f8e00ff */
        /* <DEDUP_REMOVED lines=15> */
[----:B------:R-:W-:-:S05]  /*1050*/  @P0 VIADD R4, R4, 0x1 ;  /* 0x0000000104040836 */ /* 0x000fca0000000000 */
[----:B------:R-:W-:Y:S01]  /*1060*/  MOV R17, R4 ;  /* 0x0000000400117202 */ /* 0x000fe20000000f00 */
[----:B0-----:R-:W-:-:S04]  /*1070*/  IMAD.MOV R2, RZ, RZ, -R3 ;  /* 0x000000ffff027224 */ /* 0x001fc800078e0a03 */
[----:B------:R-:W-:Y:S01]  /*1080*/  @!P2 IMAD.MOV R17, RZ, RZ, -R17 ;  /* 0x000000ffff11a224 */ /* 0x000fe200078e0a11 */
        /* <DEDUP_REMOVED lines=13> */
[----:B------:R-:W-:-:S05]  /*1160*/  @!P0 IMAD.IADD R2, R2, 0x1, -R19 ;  /* 0x0000000102028824 */ /* 0x000fca00078e0a13 */
[----:B------:R-:W-:-:S13]  /*1170*/  ISETP.GT.U32.AND P0, PT, R19, R2, PT ;  /* 0x000000021300720c */ /* 0x000fda0003f04070 */
[----:B------:R-:W-:Y:S02]  /*1180*/  @!P0 IADD3 R2, PT, PT, R2, -R19, RZ ;  /* 0x8000001302028210 */ /* 0x000fe40007ffe0ff */
[----:B------:R-:W-:-:S03]  /*1190*/  ISETP.GT.AND P0, PT, R17, UR4, PT ;  /* 0x0000000411007c0c */ /* 0x000fc6000bf04270 */
[----:B------:R-:W-:Y:S01]  /*11a0*/  @!P2 IMAD.MOV R2, RZ, RZ, -R2 ;  /* 0x000000ffff02a224 */ /* 0x000fe200078e0a02 */
[----:B------:R-:W-:Y:S02]  /*11b0*/  @!P1 LOP3.LUT R2, RZ, R20, RZ, 0x33, !PT ;  /* 0x00000014ff029212 */ /* 0x000fe400078e33ff */
[----:B------:R-:W-:Y:S02]  /*11c0*/  ISETP.GE.AND P1, PT, R13, UR7, PT ;  /* 0x000000070d007c0c */ /* 0x000fe4000bf26270 */
        /* <DEDUP_REMOVED lines=31> */
[----:B------:R-:W-:-:S03]  /*13c0*/  IMAD.U32 R146, R28, 0x10000, RZ ;  /* 0x000100001c927824 */ /* 0x000fc600078e00ff */
[----:B------:R-:W4:Y:S01]  /*13d0*/  LDG.E.CONSTANT R81, desc[UR8][R2.64+0x804] ;  /* 0x0008040802517981 */ /* 0x000f22000c1e9900 */
[----:B------:R-:W-:Y:S01]  /*13e0*/  SHF.L.U32 R145, R24, 0x10, RZ ;  /* 0x0000001018917819 */ /* 0x000fe200000006ff */
[----:B------:R-:W-:Y:S02]  /*13f0*/  IMAD.U32 R154, R32, 0x10000, RZ ;  /* 0x00010000209a7824 */ /* 0x000fe400078e00ff */
[----:B------:R-:W-:Y:S01]  /*1400*/  IMAD.U32 R155, R118, 0x10000, RZ ;  /* 0x00010000769b7824 */ /* 0x000fe200078e00ff */
[----:B------:R-:W4:Y:S01]  /*1410*/  LDG.E.CONSTANT R160, desc[UR8][R2.64+0x1a0c] ;  /* 0x001a0c0802a07981 */ /* 0x000f22000c1e9900 */
[----:B--2---:R-:W-:-:S04]  /*1420*/  IMAD.U32 R149, R147, 0x10000, RZ ;  /* 0x0001000093957824 */ /* 0x004fc800078e00ff */
[----:B------:R-:W-:Y:S01]  /*1430*/  FMUL.FTZ R148, R146, R149 ;  /* 0x0000009592947220 */ /* 0x000fe20000410000 */
[----:B---3--:R-:W-:Y:S01]  /*1440*/  IMAD.U32 R80, R19, 0x10000, RZ ;  /* 0x0001000013507824 */ /* 0x008fe200078e00ff */
[----:B------:R-:W-:Y:S01]  /*1450*/  PRMT R146, R147, 0x7632, R146 ;  /* 0x0000763293927816 */ /* 0x000fe20000000092 */
[----:B------:R-:W-:Y:S01]  /*1460*/  IMAD.U32 R147, R93, 0x10000, RZ ;  /* 0x000100005d937824 */ /* 0x000fe200078e00ff */
[----:B------:R-:W-:Y:S01]  /*1470*/  PRMT R19, R19, 0x7632, R19 ;  /* 0x0000763213137816 */ /* 0x000fe20000000013 */
[----:B------:R-:W-:Y:S02]  /*1480*/  FFMA.FTZ R145, R145, R80, R148 ;  /* 0x0000005091917223 */ /* 0x000fe40000010094 */
[----:B------:R-:W-:Y:S01]  /*1490*/  IMAD.U32 R148, R146, 0x10000, RZ ;  /* 0x0001000092947824 */ /* 0x000fe200078e00ff */
[----:B------:R-:W2:Y:S01]  /*14a0*/  LDG.E.CONSTANT R80, desc[UR8][R2.64+0x808] ;  /* 0x0008080802507981 */ /* 0x000ea2000c1e9900 */
[----:B------:R-:W-:Y:S01]  /*14b0*/  SHF.L.U32 R146, R89, 0x10, RZ ;  /* 0x0000001059927819 */ /* 0x000fe200000006ff */
[----:B------:R-:W-:-:S02]  /*14c0*/  IMAD.U32 R19, R19, 0x10000, RZ ;  /* 0x0001000013137824 */ /* 0x000fc400078e00ff */
[----:B------:R-:W-:Y:S01]  /*14d0*/  FMUL.FTZ R147, R147, R148 ;  /* 0x0000009493937220 */ /* 0x000fe20000410000 */
[----:B------:R-:W-:Y:S02]  /*14e0*/  IMAD.U32 R149, R29, 0x10000, RZ ;  /* 0x000100001d957824 */ /* 0x000fe400078e00ff */
[----:B----4-:R-:W-:Y:S02]  /*14f0*/  IMAD.U32 R152, R150, 0x10000, RZ ;  /* 0x0001000096987824 */ /* 0x010fe400078e00ff */
[----:B------:R-:W-:Y:S01]  /*1500*/  FFMA.FTZ R146, R146, R19, R147 ;  /* 0x0000001392927223 */ /* 0x000fe20000010093 */
[----:B------:R-:W-:Y:S01]  /*1510*/  SHF.L.U32 R147, R25, 0x10, RZ ;  /* 0x0000001019937819 */ /* 0x000fe200000006ff */
[----:B------:R-:W-:Y:S02]  /*1520*/  IMAD.U32 R148, R22, 0x10000, RZ ;  /* 0x0001000016947824 */ /* 0x000fe400078e00ff */
[----:B------:R-:W-:Y:S01]  /*1530*/  FMUL.FTZ R152, R149, R152 ;  /* 0x0000009895987220 */ /* 0x000fe20000410000 */
[----:B------:R-:W-:Y:S01]  /*1540*/  PRMT R150, R150, 0x7632, R150 ;  /* 0x0000763296967816 */ /* 0x000fe20000000096 */
[----:B------:R-:W3:Y:S01]  /*1550*/  LDG.E.CONSTANT R19, desc[UR8][R2.64+0x80c] ;  /* 0x00080c0802137981 */ /* 0x000ee2000c1e9900 */
[----:B------:R-:W-:Y:S01]  /*1560*/  PRMT R22, R22, 0x7632, R22 ;  /* 0x0000763216167816 */ /* 0x000fe20000000016 */
[----:B------:R-:W-:Y:S01]  /*1570*/  FFMA.FTZ R147, R147, R148, R152 ;  /* 0x0000009493937223 */ /* 0x000fe20000010098 */
[----:B------:R-:W-:-:S02]  /*1580*/  IMAD.U32 R148, R94, 0x10000, RZ ;  /* 0x000100005e947824 */ /* 0x000fc400078e00ff */
[----:B------:R-:W-:Y:S02]  /*1590*/  IMAD.U32 R149, R150, 0x10000, RZ ;  /* 0x0001000096957824 */ /* 0x000fe400078e00ff */
[----:B------:R-:W-:Y:S02]  /*15a0*/  IMAD.U32 R153, R20, 0x10000, RZ ;  /* 0x0001000014997824 */ /* 0x000fe400078e00ff */
[----:B------:R-:W-:Y:S01]  /*15b0*/  FMUL.FTZ R151, R148, R149 ;  /* 0x0000009594977220 */ /* 0x000fe20000410000 */
[----:B------:R-:W-:Y:S01]  /*15c0*/  IMAD.U32 R149, R22, 0x10000, RZ ;  /* 0x0001000016957824 */ /* 0x000fe200078e00ff */
[----:B------:R-:W-:Y:S01]  /*15d0*/  SHF.L.U32 R148, R90, 0x10, RZ ;  /* 0x000000105a947819 */ /* 0x000fe200000006ff */
[----:B------:R-:W-:-:S04]  /*15e0*/  IMAD.U32 R22, R30, 0x10000, RZ ;  /* 0x000100001e167824 */ /* 0x000fc800078e00ff */
[----:B------:R-:W-:Y:S01]  /*15f0*/  FMUL.FTZ R150, R22, R153 ;  /* 0x0000009916967220 */ /* 0x000fe20000410000 */
[----:B------:R-:W-:Y:S02]  /*1600*/  IMAD.U32 R22, R21, 0x10000, RZ ;  /* 0x0001000015167824 */ /* 0x000fe400078e00ff */
[----:B------:R-:W-:Y:S01]  /*1610*/  FFMA.FTZ R148, R148, R149, R151 ;  /* 0x0000009594947223 */ /* 0x000fe20000010097 */
[----:B------:R-:W-:Y:S02]  /*1620*/  PRMT R21, R20, 0x7632, R21 ;  /* 0x0000763214157816 */ /* 0x000fe40000000015 */
[----:B------:R-:W-:Y:S01]  /*1630*/  SHF.L.U32 R149, R26, 0x10, RZ ;  /* 0x000000101a957819 */ /* 0x000fe200000006ff */
[----:B------:R-:W4:Y:S02]  /*1640*/  LDG.E.CONSTANT R20, desc[UR8][R2.64+0xa00] ;  /* 0x000a000802147981 */ /* 0x000f24000c1e9900 */
[C---:B------:R-:W-:Y:S01]  /*1650*/  IMAD.U32 R151, R21.reuse, 0x10000, RZ ;  /* 0x0001000015977824 */ /* 0x040fe200078e00ff */
[----:B------:R-:W-:Y:S01]  /*1660*/  PRMT R21, R21, 0x7632, R21 ;  /* 0x0000763215157816 */ /* 0x000fe20000000015 */
[----:B------:R-:W-:Y:S01]  /*1670*/  FFMA.FTZ R149, R149, R22, R150 ;  /* 0x0000001695957223 */ /* 0x000fe20000010096 */
[----:B------:R-:W-:-:S02]  /*1680*/  IMAD.U32 R22, R95, 0x10000, RZ ;  /* 0x000100005f167824 */ /* 0x000fc400078e00ff */
[----:B------:R-:W-:Y:S01]  /*1690*/  SHF.L.U32 R21, R21, 0x10, RZ ;  /* 0x0000001015157819 */ /* 0x000fe200000006ff */
[----:B------:R-:W-:Y:S02]  /*16a0*/  IMAD.U32 R150, R91, 0x10000, RZ ;  /* 0x000100005b967824 */ /* 0x000fe400078e00ff */
[----:B------:R-:W-:-:S04]  /*16b0*/  FMUL.FTZ R151, R22, R151 ;  /* 0x0000009716977220 */ /* 0x000fc80000410000 */
[----:B------:R-:W-:Y:S02]  /*16c0*/  FFMA.FTZ R150, R150, R21, R151 ;  /* 0x0000001596967223 */ /* 0x000fe40000010097 */
[----:B------:R-:W4:Y:S01]  /*16d0*/  LDG.E.CONSTANT R21, desc[UR8][R2.64+0xa04] ;  /* 0x000a040802157981 */ /* 0x000f22000c1e9900 */
[----:B------:R-:W-:Y:S02]  /*16e0*/  IMAD.U32 R22, R31, 0x10000, RZ ;  /* 0x000100001f167824 */ /* 0x000fe400078e00ff */
[----:B------:R-:W-:-:S04]  /*16f0*/  IMAD.U32 R151, R83, 0x10000, RZ ;  /* 0x0001000053977824 */ /* 0x000fc800078e00ff */
[----:B------:R-:W-:Y:S01]  /*1700*/  FMUL.FTZ R152, R22, R151 ;  /* 0x0000009716987220 */ /* 0x000fe20000410000 */
[----:B------:R-:W-:Y:S01]  /*1710*/  SHF.L.U32 R151, R27, 0x10, RZ ;  /* 0x000000101b977819 */ /* 0x000fe200000006ff */
[----:B------:R-:W-:Y:S01]  /*1720*/  IMAD.U32 R22, R23, 0x10000, RZ ;  /* 0x0001000017167824 */ /* 0x000fe200078e00ff */
[----:B------:R-:W-:-:S03]  /*1730*/  PRMT R83, R83, 0x7632, R83 ;  /* 0x0000763253537816 */ /* 0x000fc60000000053 */
[----:B------:R-:W-:Y:S02]  /*1740*/  FFMA.FTZ R151, R151, R22, R152 ;  /* 0x0000001697977223 */ /* 0x000fe40000010098 */
[----:B------:R-:W4:Y:S01]  /*1750*/  LDG.E.CONSTANT R22, desc[UR8][R2.64+0xa08] ;  /* 0x000a080802167981 */ /* 0x000f22000c1e9900 */
[----:B------:R-:W-:Y:S02]  /*1760*/  IMAD.U32 R152, R83, 0x10000, RZ ;  /* 0x0001000053987824 */ /* 0x000fe400078e00ff */
[----:B------:R-:W-:-:S04]  /*1770*/  IMAD.U32 R83, R96, 0x10000, RZ ;  /* 0x0001000060537824 */ /* 0x000fc800078e00ff */
[----:B------:R-:W-:Y:S01]  /*1780*/  FMUL.FTZ R153, R83, R152 ;  /* 0x0000009853997220 */ /* 0x000fe20000410000 */
[----:B------:R-:W-:Y:S01]  /*1790*/  PRMT R83, R23, 0x7632, R83 ;  /* 0x0000763217537816 */ /* 0x000fe20000000053 */
[----:B------:R-:W-:Y:S01]  /*17a0*/  IMAD.U32 R152, R92, 0x10000, RZ ;  /* 0x000100005c987824 */ /* 0x000fe200078e00ff */
[----:B------:R-:W4:Y:S02]  /*17b0*/  LDG.E.CONSTANT R23, desc[UR8][R2.64+0xa0c] ;  /* 0x000a0c0802177981 */ /* 0x000f24000c1e9900 */
[----:B------:R-:W-:-:S05]  /*17c0*/  SHF.L.U32 R83, R83, 0x10, RZ ;  /* 0x0000001053537819 */ /* 0x000fca00000006ff */
        /* <DEDUP_REMOVED lines=8> */
[C---:B------:R-:W-:Y:S01]  /*1850*/  IMAD.U32 R83, R85.reuse, 0x10000, RZ ;  /* 0x0001000055537824 */ /* 0x040fe200078e00ff */
[----:B------:R-:W-:Y:S01]  /*1860*/  PRMT R85, R85, 0x7632, R85 ;  /* 0x0000763255557816 */ /* 0x000fe20000000055 */
[----:B------:R-:W-:-:S03]  /*1870*/  IMAD.U32 R154, R33, 0x10000, RZ ;  /* 0x00010000219a7824 */ /* 0x000fc600078e00ff */
[----:B------:R-:W-:Y:S01]  /*1880*/  SHF.L.U32 R153, R85, 0x10, RZ ;  /* 0x0000001055997819 */ /* 0x000fe200000006ff */
[----:B------:R-:W-:Y:S02]  /*1890*/  IMAD.U32 R85, R98, 0x10000, RZ ;  /* 0x0001000062557824 */ /* 0x000fe400078e00ff */
[----:B------:R-:W-:Y:S02]  /*18a0*/  FFMA.FTZ R147, R154, R83, R147 ;  /* 0x000000539a937223 */ /* 0x000fe40000010093 */
[----:B------:R-:W4:Y:S01]  /*18b0*/  LDG.E.CONSTANT R83, desc[UR8][R2.64+0xc04] ;  /* 0x000c040802537981 */ /* 0x000f22000c1e9900 */
[----:B------:R-:W-:Y:S01]  /*18c0*/  FFMA.FTZ R148, R85, R153, R148 ;  /* 0x0000009955947223 */ /* 0x000fe20000010094 */
[C---:B------:R-:W-:Y:S01]  /*18d0*/  IMAD.U32 R85, R84.reuse, 0x10000, RZ ;  /* 0x0001000054557824 */ /* 0x040fe200078e00ff */
[----:B------:R-:W-:Y:S01]  /*18e0*/  PRMT R84, R84, 0x7632, R84 ;  /* 0x0000763254547816 */ /* 0x000fe20000000054 */
[----:B------:R-:W-:Y:S02]  /*18f0*/  IMAD.U32 R154, R34, 0x10000, RZ ;  /* 0x00010000229a7824 */ /* 0x000fe400078e00ff */
[----:B------:R-:W-:Y:S01]  /*1900*/  IMAD.U32 R153, R99, 0x10000, RZ ;  /* 0x0001000063997824 */ /* 0x000fe200078e00ff */
[----:B------:R-:W-:Y:S01]  /*1910*/  SHF.L.U32 R84, R84, 0x10, RZ ;  /* 0x0000001054547819 */ /* 0x000fe200000006ff */
[----:B------:R-:W-:-:S02]  /*1920*/  FFMA.FTZ R149, R154, R85, R149 ;  /* 0x000000559a957223 */ /* 0x000fc40000010095 */
[----:B------:R-:W4:Y:S02]  /*1930*/  LDG.E.CONSTANT R85, desc[UR8][R2.64+0xc08] ;  /* 0x000c080802557981 */ /* 0x000f24000c1e9900 */
        /* <DEDUP_REMOVED lines=56> */
[C---:B--2---:R-:W-:Y:S02]  /*1cc0*/  SHF.L.U32 R81, R80.reuse, 0x10, RZ ;  /* 0x0000001050517819 */ /* 0x044fe400000006ff */
[----:B------:R-:W-:-:S03]  /*1cd0*/  PRMT R80, R80, 0x7632, R80 ;  /* 0x0000763250507816 */ /* 0x000fc60000000050 */
[----:B------:R-:W-:Y:S01]  /*1ce0*/  FFMA.FTZ R149, R18, R81, R149 ;  /* 0x0000005112957223 */ /* 0x000fe20000010095 */
[----:B------:R-:W-:Y:S01]  /*1cf0*/  IMAD.U32 R81, R107, 0x10000, RZ ;  /* 0x000100006b517824 */ /* 0x000fe200078e00ff */
[----:B------:R-:W2:Y:S01]  /*1d00*/  LDG.E.CONSTANT R18, desc[UR8][R2.64+0x1000] ;  /* 0x0010000802127981 */ /* 0x000ea2000c1e9900 */
[----:B------:R-:W-:-:S04]  /*1d10*/  IMAD.U32 R80, R80, 0x10000, RZ ;  /* 0x0001000050507824 */ /* 0x000fc800078e00ff */
[----:B------:R-:W-:Y:S01]  /*1d20*/  FFMA.FTZ R150, R81, R80, R150 ;  /* 0x0000005051967223 */ /* 0x000fe20000010096 */
[----:B------:R-:W-:Y:S01]  /*1d30*/  SHF.L.U32 R80, R43, 0x10, RZ ;  /* 0x000000102b507819 */ /* 0x000fe200000006ff */
[----:B---3--:R-:W-:-:S04]  /*1d40*/  IMAD.U32 R81, R19, 0x10000, RZ ;  /* 0x0001000013517824 */ /* 0x008fc800078e00ff */
[----:B------:R-:W-:Y:S01]  /*1d50*/  FFMA.FTZ R151, R80, R81, R151 ;  /* 0x0000005150977223 */ /* 0x000fe20000010097 */
[----:B------:R-:W-:Y:S02]  /*1d60*/  PRMT R80, R19, 0x7632, R80 ;  /* 0x0000763213507816 */ /* 0x000fe40000000050 */
[----:B------:R-:W-:Y:S01]  /*1d70*/  SHF.L.U32 R81, R108, 0x10, RZ ;  /* 0x000000106c517819 */ /* 0x000fe200000006ff */
[----:B------:R-:W3:Y:S02]  /*1d80*/  LDG.E.CONSTANT R19, desc[UR8][R2.64+0x1004] ;  /* 0x0010040802137981 */ /* 0x000ee4000c1e9900 */
[----:B------:R-:W-:-:S04]  /*1d90*/  IMAD.U32 R80, R80, 0x10000, RZ ;  /* 0x0001000050507824 */ /* 0x000fc800078e00ff */
[----:B------:R-:W-:Y:S01]  /*1da0*/  FFMA.FTZ R152, R81, R80, R152 ;  /* 0x0000005051987223 */ /* 0x000fe20000010098 */
[----:B------:R-:W-:Y:S02]  /*1db0*/  IMAD.U32 R81, R44, 0x10000, RZ ;  /* 0x000100002c517824 */ /* 0x000fe400078e00ff */
[----:B----4-:R-:W-:-:S04]  /*1dc0*/  IMAD.U32 R80, R20, 0x10000, RZ ;  /* 0x0001000014507824 */ /* 0x010fc800078e00ff */
[----:B------:R-:W-:Y:S01]  /*1dd0*/  FFMA.FTZ R86, R81, R80, R86 ;  /* 0x0000005051567223 */ /* 0x000fe20000010056 */
[----:B------:R-:W-:Y:S01]  /*1de0*/  PRMT R80, R20, 0x7632, R80 ;  /* 0x0000763214507816 */ /* 0x000fe20000000050 */
[----:B------:R-:W-:Y:S01]  /*1df0*/  IMAD.U32 R81, R109, 0x10000, RZ ;  /* 0x000100006d517824 */ /* 0x000fe200078e00ff */
[----:B------:R-:W4:Y:S02]  /*1e00*/  LDG.E.CONSTANT R20, desc[UR8][R2.64+0x1008] ;  /* 0x0010080802147981 */ /* 0x000f24000c1e9900 */
[----:B------:R-:W-:-:S05]  /*1e10*/  SHF.L.U32 R80, R80, 0x10, RZ ;  /* 0x0000001050507819 */ /* 0x000fca00000006ff */
[----:B------:R-:W-:Y:S01]  /*1e20*/  FFMA.FTZ R146, R81, R80, R146 ;  /* 0x0000005051927223 */ /* 0x000fe20000010092 */
[----:B------:R-:W-:Y:S01]  /*1e30*/  SHF.L.U32 R81, R21, 0x10, RZ ;  /* 0x0000001015517819 */ /* 0x000fe200000006ff */
[----:B------:R-:W-:-:S04]  /*1e40*/  IMAD.U32 R80, R45, 0x10000, RZ ;  /* 0x000100002d507824 */ /* 0x000fc800078e00ff */
[----:B------:R-:W-:Y:S01]  /*1e50*/  FFMA.FTZ R147, R80, R81, R147 ;  /* 0x0000005150937223 */ /* 0x000fe20000010093 */
[----:B------:R-:W-:Y:S01]  /*1e60*/  PRMT R80, R21, 0x7632, R80 ;  /* 0x0000763215507816 */ /* 0x000fe20000000050 */
[----:B------:R-:W-:Y:S01]  /*1e70*/  IMAD.U32 R81, R110, 0x10000, RZ ;  /* 0x000100006e517824 */ /* 0x000fe200078e00ff */
[----:B------:R-:W2:Y:S03]  /*1e80*/  LDG.E.CONSTANT R21, desc[UR8][R2.64+0x100c] ;  /* 0x00100c0802157981 */ /* 0x000ea6000c1e9900 */
        /* <DEDUP_REMOVED lines=8> */
[----:B------:R-:W-:Y:S02]  /*1f10*/  IMAD.U32 R80, R80, 0x10000, RZ ;  /* 0x0001000050507824 */ /* 0x000fe400078e00ff */
[----:B------:R-:W-:Y:S02]  /*1f20*/  IMAD.U32 R87, R23, 0x10000, RZ ;  /* 0x0001000017577824 */ /* 0x000fe400078e00ff */
[----:B------:R-:W-:Y:S01]  /*1f30*/  FFMA.FTZ R150, R81, R80, R150 ;  /* 0x0000005051967223 */ /* 0x000fe20000010096 */
[----:B------:R-:W-:-:S04]  /*1f40*/  IMAD.U32 R80, R47, 0x10000, RZ ;  /* 0x000100002f507824 */ /* 0x000fc800078e00ff */
[----:B------:R-:W-:Y:S01]  /*1f50*/  FFMA.FTZ R87, R80, R87, R151 ;  /* 0x0000005750577223 */ /* 0x000fe20000010097 */
[----:B------:R-:W-:Y:S01]  /*1f60*/  PRMT R80, R23, 0x7632, R80 ;  /* 0x0000763217507816 */ /* 0x000fe20000000050 */
[----:B------:R-:W-:Y:S01]  /*1f70*/  IMAD.U32 R81, R112, 0x10000, RZ ;  /* 0x0001000070517824 */ /* 0x000fe200078e00ff */
[----:B------:R-:W2:Y:S02]  /*1f80*/  LDG.E.CONSTANT R23, desc[UR8][R2.64+0x1204] ;  /* 0x0012040802177981 */ /* 0x000ea4000c1e9900 */
[----:B------:R-:W-:-:S05]  /*1f90*/  SHF.L.U32 R80, R80, 0x10, RZ ;  /* 0x0000001050507819 */ /* 0x000fca00000006ff */
[----:B------:R-:W-:Y:S01]  /*1fa0*/  FFMA.FTZ R152, R81, R80, R152 ;  /* 0x0000005051987223 */ /* 0x000fe20000010098 */
[----:B------:R-:W-:Y:S01]  /*1fb0*/  IMAD.U32 R81, R48, 0x10000, RZ ;  /* 0x0001000030517824 */ /* 0x000fe200078e00ff */
[----:B------:R-:W-:-:S05]  /*1fc0*/  SHF.L.U32 R80, R82, 0x10, RZ ;  /* 0x0000001052507819 */ /* 0x000fca00000006ff */
[----:B------:R-:W-:Y:S02]  /*1fd0*/  FFMA.FTZ R86, R81, R80, R86 ;  /* 0x0000005051567223 */ /* 0x000fe40000010056 */
[----:B------:R-:W2:Y:S01]  /*1fe0*/  LDG.E.CONSTANT R81, desc[UR8][R2.64+0x1208] ;  /* 0x0012080802517981 */ /* 0x000ea2000c1e9900 */
[----:B------:R-:W-:Y:S01]  /*1ff0*/  SHF.L.U32 R80, R49, 0x10, RZ ;  /* 0x0000001031507819 */ /* 0x000fe200000006ff */
[----:B------:R-:W-:Y:S01]  /*2000*/  IMAD.U32 R153, R83, 0x10000, RZ ;  /* 0x0001000053997824 */ /* 0x000fe200078e00ff */
[----:B------:R-:W-:-:S03]  /*2010*/  PRMT R82, R82, 0x7632, R82 ;  /* 0x0000763252527816 */ /* 0x000fc60000000052 */
[----:B------:R-:W-:Y:S01]  /*2020*/  FFMA.FTZ R153, R80, R153, R147 ;  /* 0x0000009950997223 */ /* 0x000fe20000010093 */
[----:B------:R-:W-:Y:S01]  /*2030*/  PRMT R83, R83, 0x7632, R83 ;  /* 0x0000763253537816 */ /* 0x000fe20000000053 */
[----:B------:R-:W2:Y:S01]  /*2040*/  LDG.E.CONSTANT R80, desc[UR8][R2.64+0x120c] ;  /* 0x00120c0802507981 */ /* 0x000ea2000c1e9900 */
[----:B------:R-:W-:Y:S02]  /*2050*/  IMAD.U32 R82, R82, 0x10000, RZ ;  /* 0x0001000052527824 */ /* 0x000fe400078e00ff */
[----:B------:R-:W-:Y:S02]  /*2060*/  IMAD.U32 R151, R113, 0x10000, RZ ;  /* 0x0001000071977824 */ /* 0x000fe400078e00ff */
[----:B------:R-:W-:Y:S01]  /*2070*/  IMAD.U32 R156, R83, 0x10000, RZ ;  /* 0x00010000539c7824 */ /* 0x000fe200078e00ff */
[----:B------:R-:W-:Y:S01]  /*2080*/  SHF.L.U32 R83, R114, 0x10, RZ ;  /* 0x0000001072537819 */ /* 0x000fe200000006ff */
[----:B------:R-:W-:Y:S01]  /*2090*/  FFMA.FTZ R154, R151, R82, R146 ;  /* 0x00000052979a7223 */ /* 0x000fe20000010092 */
[C---:B------:R-:W-:Y:S01]  /*20a0*/  IMAD.U32 R151, R85.reuse, 0x10000, RZ ;  /* 0x0001000055977824 */ /* 0x040fe200078e00ff */
[----:B------:R-:W-:Y:S01]  /*20b0*/  PRMT R85, R85, 0x7632, R85 ;  /* 0x0000763255557816 */ /* 0x000fe20000000055 */
[----:B------:R-:W2:Y:S01]  /*20c0*/  LDG.E.CONSTANT R82, desc[UR8][R2.64+0x1400] ;  /* 0x0014000802527981 */ /* 0x000ea2000c1e9900 */
[----:B------:R-:W-:Y:S01]  /*20d0*/  FFMA.FTZ R156, R83, R156, R148 ;  /* 0x0000009c539c7223 */ /* 0x000fe20000010094 */
[----:B------:R-:W-:Y:S01]  /*20e0*/  IMAD.U32 R146, R50, 0x10000, RZ ;  /* 0x0001000032927824 */ /* 0x000fe200078e00ff */
[----:B------:R-:W-:Y:S01]  /*20f0*/  SHF.L.U32 R85, R85, 0x10, RZ ;  /* 0x0000001055557819 */ /* 0x000fe200000006ff */
[----:B------:R-:W-:-:S02]  /*2100*/  IMAD.U32 R83, R115, 0x10000, RZ ;  /* 0x0001000073537824 */ /* 0x000fc400078e00ff */
[----:B------:R-:W-:Y:S02]  /*2110*/  FFMA.FTZ R151, R146, R151, R149 ;  /* 0x0000009792977223 */ /* 0x000fe40000010095 */
[----:B------:R-:W-:Y:S02]  /*2120*/  FFMA.FTZ R146, R83, R85, R150 ;  /* 0x0000005553927223 */ /* 0x000fe40000010096 */
[----:B------:R-:W2:Y:S01]  /*2130*/  LDG.E.CONSTANT R83, desc[UR8][R2.64+0x1404] ;  /* 0x0014040802537981 */ /* 0x000ea2000c1e9900 */
[C---:B------:R-:W-:Y:S02]  /*2140*/  SHF.L.U32 R147, R84.reuse, 0x10, RZ ;  /* 0x0000001054937819 */ /* 0x040fe400000006ff */
[----:B------:R-:W-:Y:S01]  /*2150*/  PRMT R84, R84, 0x7632, R84 ;  /* 0x0000763254547816 */ /* 0x000fe20000000054 */
[----:B------:R-:W-:Y:S01]  /*2160*/  IMAD.U32 R148, R51, 0x10000, RZ ;  /* 0x0001000033947824 */ /* 0x000fe200078e00ff */
[----:B------:R-:W-:Y:S01]  /*2170*/  SHF.L.U32 R149, R52, 0x10, RZ ;  /* 0x0000001034957819 */ /* 0x000fe200000006ff */
[----:B------:R-:W2:Y:S02]  /*2180*/  LDG.E.CONSTANT R150, desc[UR8][R2.64+0x1608] ;  /* 0x0016080802967981 */ /* 0x000ea4000c1e9900 */
[----:B------:R-:W-:-:S02]  /*2190*/  IMAD.U32 R85, R84, 0x10000, RZ ;  /* 0x0001000054557824 */ /* 0x000fc400078e00ff */
[----:B------:R-:W-:Y:S01]  /*21a0*/  FFMA.FTZ R147, R148, R147, R87 ;  /* 0x0000009394937223 */ /* 0x000fe20000010057 */
[----:B------:R-:W2:Y:S01]  /*21b0*/  LDG.E.CONSTANT R84, desc[UR8][R2.64+0x1408] ;  /* 0x0014080802547981 */ /* 0x000ea2000c1e9900 */
[----:B------:R-:W-:Y:S02]  /*21c0*/  IMAD.U32 R87, R116, 0x10000, RZ ;  /* 0x0001000074577824 */ /* 0x000fe400078e00ff */
[----:B------:R-:W-:Y:S02]  /*21d0*/  IMAD.U32 R148, R145, 0x10000, RZ ;  /* 0x0001000091947824 */ /* 0x000fe400078e00ff */
[----:B------:R-:W-:Y:S02]  /*21e0*/  FFMA.FTZ R87, R87, R85, R152 ;  /* 0x0000005557577223 */ /* 0x000fe40000010098 */
[----:B------:R-:W2:Y:S01]  /*21f0*/  LDG.E.CONSTANT R85, desc[UR8][R2.64+0x140c] ;  /* 0x00140c0802557981 */ /* 0x000ea2000c1e9900 */
[----:B------:R-:W-:Y:S01]  /*2200*/  FFMA.FTZ R86, R149, R148, R86 ;  /* 0x0000009495567223 */ /* 0x000fe20000010056 */
[----:B------:R-:W-:-:S02]  /*2210*/  PRMT R148, R145, 0x7632, R148 ;  /* 0x0000763291947816 */ /* 0x000fc40000000094 */
[----:B------:R-:W2:Y:S01]  /*2220*/  LDG.E.CONSTANT R145, desc[UR8][R2.64+0x1600] ;  /* 0x0016000802917981 */ /* 0x000ea2000c1e9900 */
[----:B------:R-:W-:Y:S02]  /*2230*/  SHF.L.U32 R149, R117, 0x10, RZ ;  /* 0x0000001075957819 */ /* 0x000fe400000006ff */
[----:B------:R-:W-:Y:S02]  /*2240*/  IMAD.U32 R148, R148, 0x10000, RZ ;  /* 0x0001000094947824 */ /* 0x000fe400078e00ff */
[----:B------:R-:W-:Y:S02]  /*2250*/  IMAD.U32 R152, R53, 0x10000, RZ ;  /* 0x0001000035987824 */ /* 0x000fe400078e00ff */
[----:B------:R-:W-:Y:S01]  /*2260*/  FFMA.FTZ R148, R149, R148, R154 ;  /* 0x0000009495947223 */ /* 0x000fe2000001009a */
[----:B------:R-:W-:Y:S01]  /*2270*/  IMAD.U32 R154, R4, 0x10000, RZ ;  /* 0x00010000049a7824 */ /* 0x000fe200078e00ff */
[----:B------:R-:W2:Y:S03]  /*2280*/  LDG.E.CONSTANT R149, desc[UR8][R2.64+0x1604] ;  /* 0x0016040802957981 */ /* 0x000ea6000c1e9900 */
[----:B------:R-:W-:Y:S01]  /*2290*/  FFMA.FTZ R152, R152, R154, R153 ;  /* 0x0000009a98987223 */ /* 0x000fe20000010099 */
[----:B------:R-:W-:Y:S01]  /*22a0*/  PRMT R154, R4, 0x7632, R154 ;  /* 0x00007632049a7816 */ /* 0x000fe2000000009a */
[----:B------:R-:W2:Y:S03]  /*22b0*/  LDG.E.CONSTANT R153, desc[UR8][R2.64+0x160c] ;  /* 0x00160c0802997981 */ /* 0x000ea6000c1e9900 */
[----:B------:R-:W-:Y:S01]  /*22c0*/  SHF.L.U32 R154, R154, 0x10, RZ ;  /* 0x000000109a9a7819 */ /* 0x000fe200000006ff */
[----:B------:R-:W2:Y:S01]  /*22d0*/  LDG.E.CONSTANT R4, desc[UR8][R2.64+0x1800] ;  /* 0x0018000802047981 */ /* 0x000ea2000c1e9900 */
[C---:B------:R-:W-:Y:S01]  /*22e0*/  SHF.L.U32 R157, R5.reuse, 0x10, RZ ;  /* 0x00000010059d7819 */ /* 0x040fe200000006ff */
[----:B------:R-:W-:Y:S01]  /*22f0*/  IMAD.U32 R158, R54, 0x10000, RZ ;  /* 0x00010000369e7824 */ /* 0x000fe200078e00ff */
[----:B------:R-:W-:Y:S01]  /*2300*/  PRMT R5, R5, 0x7632, R5 ;  /* 0x0000763205057816 */ /* 0x000fe20000000005 */
[----:B------:R-:W-:-:S02]  /*2310*/  FFMA.FTZ R156, R155, R154, R156 ;  /* 0x0000009a9b9c7223 */ /* 0x000fc4000001009c */
[----:B------:R-:W2:Y:S01]  /*2320*/  LDG.E.CONSTANT R155, desc[UR8][R2.64+0x1a00] ;  /* 0x001a0008029b7981 */ /* 0x000ea2000c1e9900 */
[----:B------:R-:W-:Y:S01]  /*2330*/  FFMA.FTZ R151, R158, R157, R151 ;  /* 0x0000009d9e977223 */ /* 0x000fe20000010097 */
[----:B------:R-:W-:Y:S02]  /*2340*/  IMAD.U32 R158, R5, 0x10000, RZ ;  /* 0x00010000059e7824 */ /* 0x000fe400078e00ff */
[----:B------:R-:W-:Y:S01]  /*2350*/  IMAD.U32 R159, R119, 0x10000, RZ ;  /* 0x00010000779f7824 */ /* 0x000fe200078e00ff */
[----:B------:R-:W2:Y:S03]  /*2360*/  LDG.E.CONSTANT R154, desc[UR8][R2.64+0x1804] ;  /* 0x00180408029a7981 */ /* 0x000ea6000c1e9900 */
[----:B------:R-:W-:Y:S01]  /*2370*/  FFMA.FTZ R146, R159, R158, R146 ;  /* 0x0000009e9f927223 */ /* 0x000fe20000010092 */
[----:B------:R-:W2:Y:S01]  /*2380*/  LDG.E.CONSTANT R157, desc[UR8][R2.64+0x1a04] ;  /* 0x001a0408029d7981 */ /* 0x000ea2000c1e9900 */
[----:B------:R-:W-:Y:S01]  /*2390*/  SHF.L.U32 R158, R55, 0x10, RZ ;  /* 0x00000010379e7819 */ /* 0x000fe200000006ff */
[----:B------:R-:W-:-:S02]  /*23a0*/  IMAD.U32 R159, R17, 0x10000, RZ ;  /* 0x00010000119f7824 */ /* 0x000fc400078e00ff */
[----:B------:R-:W2:Y:S02]  /*23b0*/  LDG.E.CONSTANT R5, desc[UR8][R2.64+0x1808] ;  /* 0x0018080802057981 */ /* 0x000ea4000c1e9900 */
[----:B------:R-:W-:Y:S02]  /*23c0*/  FFMA.FTZ R159, R158, R159, R147 ;  /* 0x0000009f9e9f7223 */ /* 0x000fe40000010093 */
[----:B------:R-:W2:Y:S04]  /*23d0*/  LDG.E.CONSTANT R158, desc[UR8][R2.64+0x1a08] ;  /* 0x001a0808029e7981 */ /* 0x000ea8000c1e9900 */
[----:B------:R0:W2:Y:S02]  /*23e0*/  LDG.E.CONSTANT R147, desc[UR8][R2.64+0x180c] ;  /* 0x00180c0802937981 */ /* 0x0000a4000c1e9900 */
[----:B0-----:R-:W-:Y:S01]  /*23f0*/  IMAD.U32 R3, R57, 0x10000, RZ ;  /* 0x0001000039037824 */ /* 0x001fe200078e00ff */
[----:B------:R-:W-:-:S02]  /*2400*/  PRMT R17, R17, 0x7632, R17 ;  /* 0x0000763211117816 */ /* 0x000fc40000000011 */
[----:B------:R-:W-:-:S03]  /*2410*/  SHF.L.U32 R162, R120, 0x10, RZ ;  /* 0x0000001078a27819 */ /* 0x000fc600000006ff */
[----:B------:R-:W-:-:S04]  /*2420*/  IMAD.U32 R17, R17, 0x10000, RZ ;  /* 0x0001000011117824 */ /* 0x000fc800078e00ff */
[----:B------:R-:W-:Y:S01]  /*2430*/  FFMA.FTZ R87, R162, R17, R87 ;  /* 0x00000011a2577223 */ /* 0x000fe20000010057 */
[----:B------:R-:W-:Y:S01]  /*2440*/  IMAD.U32 R17, R56, 0x10000, RZ ;  /* 0x0001000038117824 */ /* 0x000fe200078e00ff */
[C---:B---3--:R-:W-:Y:S02]  /*2450*/  SHF.L.U32 R2, R19.reuse, 0x10, RZ ;  /* 0x0000001013027819 */ /* 0x048fe400000006ff */
[----:B------:R-:W-:-:S03]  /*2460*/  PRMT R19, R19, 0x7632, R19 ;  /* 0x0000763213137816 */ /* 0x000fc60000000013 */
[----:B------:R-:W-:Y:S01]  /*2470*/  FFMA.FTZ R152, R3, R2, R152 ;  /* 0x0000000203987223 */ /* 0x000fe20000010098 */
[----:B------:R-:W-:Y:S02]  /*2480*/  IMAD.U32 R3, R122, 0x10000, RZ ;  /* 0x000100007a037824 */ /* 0x000fe400078e00ff */
[----:B------:R-:W-:Y:S01]  /*2490*/  IMAD.U32 R19, R19, 0x10000, RZ ;  /* 0x0001000013137824 */ /* 0x000fe200078e00ff */
[----:B------:R-:W-:-:S03]  /*24a0*/  SHF.L.U32 R2, R58, 0x10, RZ ;  /* 0x000000103a027819 */ /* 0x000fc600000006ff */
[----:B------:R-:W-:Y:S01]  /*24b0*/  FFMA.FTZ R156, R3, R19, R156 ;  /* 0x00000013039c7223 */ /* 0x000fe2000001009c */
[C---:B----4-:R-:W-:Y:S01]  /*24c0*/  IMAD.U32 R3, R20.reuse, 0x10000, RZ ;  /* 0x0001000014037824 */ /* 0x050fe200078e00ff */
[----:B------:R-:W-:-:S03]  /*24d0*/  PRMT R20, R20, 0x7632, R20 ;  /* 0x0000763214147816 */ /* 0x000fc60000000014 */
[----:B------:R-:W-:Y:S01]  /*24e0*/  FFMA.FTZ R151, R2, R3, R151 ;  /* 0x0000000302977223 */ /* 0x000fe20000010097 */
[----:B------:R-:W-:Y:S01]  /*24f0*/  SHF.L.U32 R3, R123, 0x10, RZ ;  /* 0x000000107b037819 */ /* 0x000fe200000006ff */
[----:B------:R-:W-:Y:S02]  /*2500*/  IMAD.U32 R20, R20, 0x10000, RZ ;  /* 0x0001000014147824 */ /* 0x000fe400078e00ff */
[----:B------:R-:W-:Y:S02]  /*2510*/  IMAD.U32 R2, R59, 0x10000, RZ ;  /* 0x000100003b027824 */ /* 0x000fe400078e00ff */
[----:B------:R-:W-:Y:S01]  /*2520*/  FFMA.FTZ R146, R3, R20, R146 ;  /* 0x0000001403927223 */ /* 0x000fe20000010092 */
[C---:B--2---:R-:W-:Y:S01]  /*2530*/  IMAD.U32 R3, R21.reuse, 0x10000, RZ ;  /* 0x0001000015037824 */ /* 0x044fe200078e00ff */
[----:B------:R-:W-:Y:S01]  /*2540*/  PRMT R21, R21, 0x7632, R21 ;  /* 0x0000763215157816 */ /* 0x000fe20000000015 */
[----:B------:R-:W-:Y:S02]  /*2550*/  IMAD.U32 R161, R18, 0x10000, RZ ;  /* 0x0001000012a17824 */ /* 0x000fe400078e00ff */
[----:B------:R-:W-:Y:S01]  /*2560*/  FFMA.FTZ R159, R2, R3, R159 ;  /* 0x00000003029f7223 */ /* 0x000fe2000001009f */
[----:B------:R-:W-:Y:S01]  /*2570*/  SHF.L.U32 R21, R21, 0x10, RZ ;  /* 0x0000001015157819 */ /* 0x000fe200000006ff */
        /* <DEDUP_REMOVED lines=12> */
[----:B------:R-:W-:-:S04]  /*2640*/  IMAD.U32 R22, R22, 0x10000, RZ ;  /* 0x0001000016167824 */ /* 0x000fc800078e00ff */
[----:B------:R-:W-:Y:S01]  /*2650*/  FFMA.FTZ R148, R3, R22, R148 ;  /* 0x0000001603947223 */ /* 0x000fe20000010094 */
[----:B------:R-:W-:Y:S01]  /*2660*/  SHF.L.U32 R3, R61, 0x10, RZ ;  /* 0x000000103d037819 */ /* 0x000fe200000006ff */
        /* <DEDUP_REMOVED lines=14> */
[C---:B------:R-:W-:Y:S02]  /*2750*/  SHF.L.U32 R3, R80.reuse, 0x10, RZ ;  /* 0x0000001050037819 */ /* 0x040fe400000006ff */
[----:B------:R-:W-:-:S03]  /*2760*/  PRMT R80, R80, 0x7632, R80 ;  /* 0x0000763250507816 */ /* 0x000fc60000000050 */
        /* <DEDUP_REMOVED lines=9> */
[----:B------:R-:W-:Y:S01]  /*2800*/  IMAD.U32 R82, R82, 0x10000, RZ ;  /* 0x0001000052527824 */ /* 0x000fe200078e00ff */
[C---:B------:R-:W-:Y:S01]  /*2810*/  PRMT R2, R83.reuse, 0x7632, R2 ;  /* 0x0000763253027816 */ /* 0x040fe20000000002 */
[----:B------:R-:W-:Y:S02]  /*2820*/  IMAD.U32 R83, R83, 0x10000, RZ ;  /* 0x0001000053537824 */ /* 0x000fe400078e00ff */
[----:B------:R-:W-:Y:S01]  /*2830*/  FFMA.FTZ R148, R3, R82, R148 ;  /* 0x0000005203947223 */ /* 0x000fe20000010094 */
[----:B------:R-:W-:Y:S01]  /*2840*/  SHF.L.U32 R3, R65, 0x10, RZ ;  /* 0x0000001041037819 */ /* 0x000fe200000006ff */
[----:B------:R-:W-:Y:S02]  /*2850*/  IMAD.U32 R2, R2, 0x10000, RZ ;  /* 0x0001000002027824 */ /* 0x000fe400078e00ff */
[----:B------:R-:W-:-:S02]  /*2860*/  IMAD.U32 R17, R130, 0x10000, RZ ;  /* 0x0001000082117824 */ /* 0x000fc400078e00ff */
[----:B------:R-:W-:Y:S01]  /*2870*/  FFMA.FTZ R152, R3, R83, R152 ;  /* 0x0000005303987223 */ /* 0x000fe20000010098 */
[----:B------:R-:W-:Y:S01]  /*2880*/  SHF.L.U32 R3, R84, 0x10, RZ ;  /* 0x0000001054037819 */ /* 0x000fe200000006ff */
[----:B------:R-:W-:Y:S01]  /*2890*/  FFMA.FTZ R156, R17, R2, R156 ;  /* 0x00000002119c7223 */ /* 0x000fe2000001009c */
[----:B------:R-:W-:Y:S01]  /*28a0*/  IMAD.U32 R2, R66, 0x10000, RZ ;  /* 0x0001000042027824 */ /* 0x000fe200078e00ff */
[----:B------:R-:W-:Y:S01]  /*28b0*/  PRMT R84, R84, 0x7632, R84 ;  /* 0x0000763254547816 */ /* 0x000fe20000000054 */
[----:B------:R-:W-:Y:S02]  /*28c0*/  IMAD.U32 R17, R85, 0x10000, RZ ;  /* 0x0001000055117824 */ /* 0x000fe400078e00ff */
[----:B------:R-:W-:Y:S01]  /*28d0*/  FFMA.FTZ R151, R2, R3, R151 ;  /* 0x0000000302977223 */ /* 0x000fe20000010097 */
[----:B------:R-:W-:Y:S01]  /*28e0*/  IMAD.U32 R2, R67, 0x10000, RZ ;  /* 0x0001000043027824 */ /* 0x000fe200078e00ff */
[----:B------:R-:W-:Y:S01]  /*28f0*/  PRMT R85, R85, 0x7632, R85 ;  /* 0x0000763255557816 */ /* 0x000fe20000000055 */
[----:B------:R-:W-:Y:S01]  /*2900*/  IMAD.U32 R3, R131, 0x10000, RZ ;  /* 0x0001000083037824 */ /* 0x000fe200078e00ff */
[----:B------:R-:W-:Y:S01]  /*2910*/  SHF.L.U32 R84, R84, 0x10, RZ ;  /* 0x0000001054547819 */ /* 0x000fe200000006ff */
[----:B------:R-:W-:Y:S01]  /*2920*/  FFMA.FTZ R159, R2, R17, R159 ;  /* 0x00000011029f7223 */ /* 0x000fe2000001009f */
[----:B------:R-:W-:Y:S01]  /*2930*/  PRMT R17, R145, 0x7632, R17 ;  /* 0x0000763291117816 */ /* 0x000fe20000000011 */
[----:B------:R-:W-:-:S02]  /*2940*/  IMAD.U32 R2, R132, 0x10000, RZ ;  /* 0x0001000084027824 */ /* 0x000fc400078e00ff */
[----:B------:R-:W-:Y:S01]  /*2950*/  IMAD.U32 R85, R85, 0x10000, RZ ;  /* 0x0001000055557824 */ /* 0x000fe200078e00ff */
[----:B------:R-:W-:Y:S01]  /*2960*/  SHF.L.U32 R18, R17, 0x10, RZ ;  /* 0x0000001011127819 */ /* 0x000fe200000006ff */
[----:B------:R-:W-:Y:S01]  /*2970*/  FFMA.FTZ R146, R3, R84, R146 ;  /* 0x0000005403927223 */ /* 0x000fe20000010092 */
[----:B------:R-:W-:Y:S02]  /*2980*/  IMAD.U32 R17, R133, 0x10000, RZ ;  /* 0x0001000085117824 */ /* 0x000fe400078e00ff */
[----:B------:R-:W-:Y:S01]  /*2990*/  FFMA.FTZ R87, R2, R85, R87 ;  /* 0x0000005502577223 */ /* 0x000fe20000010057 */
[----:B------:R-:W-:Y:S01]  /*29a0*/  SHF.L.U32 R3, R68, 0x10, RZ ;  /* 0x0000001044037819 */ /* 0x000fe200000006ff */
[----:B------:R-:W-:Y:S01]  /*29b0*/  IMAD.U32 R145, R145, 0x10000, RZ ;  /* 0x0001000091917824 */ /* 0x000fe200078e00ff */
[----:B------:R-:W-:Y:S01]  /*29c0*/  PRMT R2, R149, 0x7632, R2 ;  /* 0x0000763295027816 */ /* 0x000fe20000000002 */
[----:B------:R-:W-:Y:S01]  /*29d0*/  FFMA.FTZ R148, R17, R18, R148 ;  /* 0x0000001211947223 */ /* 0x000fe20000010094 */
[----:B------:R-:W-:Y:S01]  /*29e0*/  SHF.L.U32 R17, R134, 0x10, RZ ;  /* 0x0000001086117819 */ /* 0x000fe200000006ff */
[----:B------:R-:W-:Y:S01]  /*29f0*/  FFMA.FTZ R86, R3, R145, R86 ;  /* 0x0000009103567223 */ /* 0x000fe20000010056 */
[----:B------:R-:W-:Y:S01]  /*2a00*/  SHF.L.U32 R2, R2, 0x10, RZ ;  /* 0x0000001002027819 */ /* 0x000fe200000006ff */
[C---:B------:R-:W-:Y:S01]  /*2a10*/  IMAD.U32 R19, R150.reuse, 0x10000, RZ ;  /* 0x0001000096137824 */ /* 0x040fe200078e00ff */
[----:B------:R-:W-:Y:S01]  /*2a20*/  PRMT R150, R150, 0x7632, R150 ;  /* 0x0000763296967816 */ /* 0x000fe20000000096 */
[----:B------:R-:W-:-:S02]  /*2a30*/  IMAD.U32 R3, R69, 0x10000, RZ ;  /* 0x0001000045037824 */ /* 0x000fc400078e00ff */
[----:B------:R-:W-:Y:S02]  /*2a40*/  IMAD.U32 R149, R149, 0x10000, RZ ;  /* 0x0001000095957824 */ /* 0x000fe400078e00ff */
[----:B------:R-:W-:Y:S01]  /*2a50*/  FFMA.FTZ R156, R17, R2, R156 ;  /* 0x00000002119c7223 */ /* 0x000fe2000001009c */
[----:B------:R-:W-:Y:S01]  /*2a60*/  IMAD.U32 R18, R70, 0x10000, RZ ;  /* 0x0001000046127824 */ /* 0x000fe200078e00ff */
[----:B------:R-:W-:Y:S01]  /*2a70*/  PRMT R17, R153, 0x7632, R17 ;  /* 0x0000763299117816 */ /* 0x000fe20000000011 */
[----:B------:R-:W-:Y:S01]  /*2a80*/  FFMA.FTZ R152, R3, R149, R152 ;  /* 0x0000009503987223 */ /* 0x000fe20000010098 */
[----:B------:R-:W-:Y:S01]  /*2a90*/  SHF.L.U32 R150, R150, 0x10, RZ ;  /* 0x0000001096967819 */ /* 0x000fe200000006ff */
[----:B------:R-:W-:Y:S01]  /*2aa0*/  IMAD.U32 R3, R135, 0x10000, RZ ;  /* 0x0001000087037824 */ /* 0x000fe200078e00ff */
[C---:B------:R-:W-:Y:S02]  /*2ab0*/  SHF.L.U32 R20, R4.reuse, 0x10, RZ ;  /* 0x0000001004147819 */ /* 0x040fe400000006ff */
[----:B------:R-:W-:Y:S01]  /*2ac0*/  PRMT R4, R4, 0x7632, R4 ;  /* 0x0000763204047816 */ /* 0x000fe20000000004 */
[----:B------:R-:W-:Y:S01]  /*2ad0*/  FFMA.FTZ R151, R18, R19, R151 ;  /* 0x0000001312977223 */ /* 0x000fe20000010097 */
[----:B------:R-:W-:Y:S01]  /*2ae0*/  SHF.L.U32 R2, R71, 0x10, RZ ;  /* 0x0000001047027819 */ /* 0x000fe200000006ff */
[----:B------:R-:W-:-:S02]  /*2af0*/  IMAD.U32 R18, R136, 0x10000, RZ ;  /* 0x0001000088127824 */ /* 0x000fc400078e00ff */
[----:B------:R-:W-:Y:S01]  /*2b00*/  FFMA.FTZ R146, R3, R150, R146 ;  /* 0x0000009603927223 */ /* 0x000fe20000010092 */
[----:B------:R-:W-:Y:S01]  /*2b10*/  IMAD.U32 R19, R72, 0x10000, RZ ;  /* 0x0001000048137824 */ /* 0x000fe200078e00ff */
[----:B------:R-:W-:Y:S01]  /*2b20*/  PRMT R22, R155, 0x7632, R22 ;  /* 0x000076329b167816 */ /* 0x000fe20000000016 */
[----:B------:R-:W-:Y:S01]  /*2b30*/  IMAD.U32 R153, R153, 0x10000, RZ ;  /* 0x0001000099997824 */ /* 0x000fe200078e00ff */
[----:B------:R-:W-:Y:S01]  /*2b40*/  SHF.L.U32 R4, R4, 0x10, RZ ;  /* 0x0000001004047819 */ /* 0x000fe200000006ff */
[----:B------:R-:W-:Y:S02]  /*2b50*/  IMAD.U32 R17, R17, 0x10000, RZ ;  /* 0x0001000011117824 */ /* 0x000fe400078e00ff */
[----:B------:R-:W-:Y:S02]  /*2b60*/  IMAD.U32 R3, R137, 0x10000, RZ ;  /* 0x0001000089037824 */ /* 0x000fe400078e00ff */
[----:B------:R-:W-:Y:S01]  /*2b70*/  FFMA.FTZ R159, R2, R153, R159 ;  /* 0x00000099029f7223 */ /* 0x000fe2000001009f */
[----:B------:R-:W-:Y:S01]  /*2b80*/  FFMA.FTZ R87, R18, R17, R87 ;  /* 0x0000001112577223 */ /* 0x000fe20000010057 */
[----:B------:R-:W-:Y:S01]  /*2b90*/  FFMA.FTZ R19, R19, R20, R86 ;  /* 0x0000001413137223 */ /* 0x000fe20000010056 */
[----:B------:R-:W-:Y:S01]  /*2ba0*/  SHF.L.U32 R155, R155, 0x10, RZ ;  /* 0x000000109b9b7819 */ /* 0x000fe200000006ff */
[----:B------:R-:W-:Y:S01]  /*2bb0*/  IMAD.U32 R18, R76, 0x10000, RZ ;  /* 0x000100004c127824 */ /* 0x000fe200078e00ff */
[----:B------:R-:W-:Y:S01]  /*2bc0*/  PRMT R2, R154, 0x7632, R2 ;  /* 0x000076329a027816 */ /* 0x000fe20000000002 */
[----:B------:R-:W-:-:S02]  /*2bd0*/  IMAD.U32 R20, R141, 0x10000, RZ ;  /* 0x000100008d147824 */ /* 0x000fc400078e00ff */
[----:B------:R-:W-:Y:S01]  /*2be0*/  FFMA.FTZ R3, R3, R4, R148 ;  /* 0x0000000403037223 */ /* 0x000fe20000010094 */
[----:B------:R-:W-:Y:S02]  /*2bf0*/  IMAD.U32 R22, R22, 0x10000, RZ ;  /* 0x0001000016167824 */ /* 0x000fe400078e00ff */
[----:B------:R-:W-:Y:S02]  /*2c00*/  IMAD.U32 R17, R73, 0x10000, RZ ;  /* 0x0001000049117824 */ /* 0x000fe400078e00ff */
[----:B------:R-:W-:Y:S01]  /*2c10*/  IMAD.U32 R154, R154, 0x10000, RZ ;  /* 0x000100009a9a7824 */ /* 0x000fe200078e00ff */
[C---:B------:R-:W-:Y:S01]  /*2c20*/  PRMT R23, R157.reuse, 0x7632, R23 ;  /* 0x000076329d177816 */ /* 0x040fe20000000017 */
[----:B------:R-:W-:Y:S01]  /*2c30*/  FFMA.FTZ R19, R18, R155, R19 ;  /* 0x0000009b12137223 */ /* 0x000fe20000010013 */
[----:B------:R-:W-:Y:S01]  /*2c40*/  FFMA.FTZ R20, R20, R22, R3 ;  /* 0x0000001614147223 */ /* 0x000fe20000010003 */
[----:B------:R-:W-:Y:S01]  /*2c50*/  SHF.L.U32 R157, R157, 0x10, RZ ;  /* 0x000000109d9d7819 */ /* 0x000fe200000006ff */
[----:B------:R-:W-:Y:S01]  /*2c60*/  FFMA.FTZ R17, R17, R154, R152 ;  /* 0x0000009a11117223 */ /* 0x000fe20000010098 */
[----:B------:R-:W-:Y:S01]  /*2c70*/  SHF.L.U32 R21, R138, 0x10, RZ ;  /* 0x000000108a157819 */ /* 0x000fe200000006ff */
[----:B------:R-:W-:Y:S01]  /*2c80*/  IMAD.U32 R22, R77, 0x10000, RZ ;  /* 0x000100004d167824 */ /* 0x000fe200078e00ff */
[----:B------:R-:W-:Y:S01]  /*2c90*/  PRMT R18, R5, 0x7632, R18 ;  /* 0x0000763205127816 */ /* 0x000fe20000000012 */
[----:B------:R-:W-:-:S02]  /*2ca0*/  IMAD.U32 R2, R2, 0x10000, RZ ;  /* 0x0001000002027824 */ /* 0x000fc400078e00ff */
[----:B------:R-:W-:Y:S02]  /*2cb0*/  IMAD.U32 R4, R74, 0x10000, RZ ;  /* 0x000100004a047824 */ /* 0x000fe400078e00ff */
[----:B------:R-:W-:Y:S02]  /*2cc0*/  IMAD.U32 R5, R5, 0x10000, RZ ;  /* 0x0001000005057824 */ /* 0x000fe400078e00ff */
[----:B------:R-:W-:Y:S01]  /*2cd0*/  FADD.FTZ R20, R19, R20 ;  /* 0x0000001413147221 */ /* 0x000fe20000010000 */
[----:B------:R-:W-:Y:S01]  /*2ce0*/  FFMA.FTZ R17, R22, R157, R17 ;  /* 0x0000009d16117223 */ /* 0x000fe20000010011 */
[----:B------:R-:W-:Y:S01]  /*2cf0*/  FFMA.FTZ R2, R21, R2, R156 ;  /* 0x0000000215027223 */ /* 0x000fe2000001009c */
[----:B------:R-:W-:Y:S01]  /*2d00*/  SHF.L.U32 R3, R139, 0x10, RZ ;  /* 0x000000108b037819 */ /* 0x000fe200000006ff */
[----:B------:R-:W-:Y:S01]  /*2d10*/  FFMA.FTZ R4, R4, R5, R151 ;  /* 0x0000000504047223 */ /* 0x000fe20000010097 */
[----:B------:R-:W-:Y:S01]  /*2d20*/  SHF.L.U32 R23, R23, 0x10, RZ ;  /* 0x0000001017177819 */ /* 0x000fe200000006ff */
[----:B------:R-:W-:Y:S01]  /*2d30*/  IMAD.U32 R21, R142, 0x10000, RZ ;  /* 0x000100008e157824 */ /* 0x000fe200078e00ff */
[----:B------:R-:W-:Y:S01]  /*2d40*/  PRMT R19, R158, 0x7632, R19 ;  /* 0x000076329e137816 */ /* 0x000fe20000000013 */
[----:B------:R-:W-:Y:S01]  /*2d50*/  IMAD.U32 R18, R18, 0x10000, RZ ;  /* 0x0001000012127824 */ /* 0x000fe200078e00ff */
[----:B------:R-:W-:Y:S01]  /*2d60*/  PRMT R5, R147, 0x7632, R5 ;  /* 0x0000763293057816 */ /* 0x000fe20000000005 */
[----:B------:R-:W-:Y:S01]  /*2d70*/  FADD.FTZ R22, R17, R20 ;  /* 0x0000001411167221 */ /* 0x000fe20000010000 */
[----:B------:R-:W-:Y:S01]  /*2d80*/  SHF.L.U32 R17, R78, 0x10, RZ ;  /* 0x000000104e117819 */ /* 0x000fe200000006ff */
[----:B------:R-:W-:Y:S01]  /*2d90*/  FFMA.FTZ R3, R3, R18, R146 ;  /* 0x0000001203037223 */ /* 0x000fe20000010092 */
[----:B------:R-:W-:Y:S01]  /*2da0*/  FFMA.FTZ R21, R21, R23, R2 ;  /* 0x0000001715157223 */ /* 0x000fe20000010002 */
[----:B------:R-:W-:-:S02]  /*2db0*/  IMAD.U32 R20, R143, 0x10000, RZ ;  /* 0x000100008f147824 */ /* 0x000fc400078e00ff */
[----:B------:R-:W-:Y:S02]  /*2dc0*/  IMAD.U32 R158, R158, 0x10000, RZ ;  /* 0x000100009e9e7824 */ /* 0x000fe400078e00ff */
[----:B------:R-:W-:Y:S02]  /*2dd0*/  IMAD.U32 R19, R19, 0x10000, RZ ;  /* 0x0001000013137824 */ /* 0x000fe400078e00ff */
[----:B------:R-:W-:Y:S02]  /*2de0*/  IMAD.U32 R18, R140, 0x10000, RZ ;  /* 0x000100008c127824 */ /* 0x000fe400078e00ff */
[----:B------:R-:W-:Y:S01]  /*2df0*/  IMAD.U32 R5, R5, 0x10000, RZ ;  /* 0x0001000005057824 */ /* 0x000fe200078e00ff */
[----:B------:R-:W-:Y:S01]  /*2e00*/  SHF.L.U32 R147, R147, 0x10, RZ ;  /* 0x0000001093937819 */ /* 0x000fe200000006ff */
[----:B------:R-:W-:Y:S02]  /*2e10*/  IMAD.U32 R2, R75, 0x10000, RZ ;  /* 0x000100004b027824 */ /* 0x000fe400078e00ff */
[----:B------:R-:W-:Y:S01]  /*2e20*/  FADD.FTZ R21, R21, R22 ;  /* 0x0000001615157221 */ /* 0x000fe20000010000 */
[----:B------:R-:W-:Y:S01]  /*2e30*/  FFMA.FTZ R4, R17, R158, R4 ;  /* 0x0000009e11047223 */ /* 0x000fe20000010004 */
[----:B------:R-:W-:Y:S01]  /*2e40*/  FFMA.FTZ R3, R20, R19, R3 ;  /* 0x0000001314037223 */ /* 0x000fe20000010003 */
[----:B------:R-:W-:Y:S01]  /*2e50*/  FFMA.FTZ R5, R18, R5, R87 ;  /* 0x0000000512057223 */ /* 0x000fe20000010057 */
[----:B------:R-:W-:Y:S01]  /*2e60*/  VIADD R19, R88, 0x1 ;  /* 0x0000000158137836 */ /* 0x000fe20000000000 */
[----:B------:R-:W-:Y:S01]  /*2e70*/  PRMT R18, R160, 0x7632, R18 ;  /* 0x00007632a0127816 */ /* 0x000fe20000000012 */
[----:B------:R-:W-:Y:S01]  /*2e80*/  FFMA.FTZ R2, R2, R147, R159 ;  /* 0x0000009302027223 */ /* 0x000fe2000001009f */
[----:B------:R-:W-:Y:S01]  /*2e90*/  SHF.L.U32 R17, R79, 0x10, RZ ;  /* 0x000000104f117819 */ /* 0x000fe200000006ff */
[----:B------:R-:W-:Y:S01]  /*2ea0*/  FADD.FTZ R20, R4, R21 ;  /* 0x0000001504147221 */ /* 0x000fe20000010000 */
[----:B------:R-:W-:-:S02]  /*2eb0*/  SHF.L.U32 R160, R160, 0x10, RZ ;  /* 0x00000010a0a07819 */ /* 0x000fc400000006ff */
        /* <DEDUP_REMOVED lines=11> */
[----:B------:R-:W-:-:S03]  /*2f70*/  VIADD R4, R14, 0xffffffff ;  /* 0xffffffff0e047836 */ /* 0x000fc60000000000 */
[----:B------:R-:W-:Y:S02]  /*2f80*/  FFMA.FTZ R2, R3, UR17, R2 ;  /* 0x0000001103027c23 */ /* 0x000fe40008010002 */
[----:B------:R-:W-:-:S04]  /*2f90*/  ISETP.GE.AND P0, PT, R4, UR10, PT ;  /* 0x0000000a04007c0c */ /* 0x000fc8000bf06270 */
[----:B------:R-:W-:-:S05]  /*2fa0*/  FSEL R3, R2, RZ, !P0 ;  /* 0x000000ff02037208 */ /* 0x000fca0004000000 */
[----:B------:R1:W-:Y:S04]  /*2fb0*/  STS [R16], R3 ;  /* 0x0000000310007388 */ /* 0x0003e80000000800 */
[----:B------:R-:W-:-:S07]  /*2fc0*/  @!P0 FMNMX.FTZ R11, R11, R2, !PT ;  /* 0x000000020b0b8209 */ /* 0x000fce0007810000 */
.L_x_17532:
[----:B------:R-:W-:Y:S05]  /*2fd0*/  BSYNC.RECONVERGENT B1 ;  /* 0x0000000000017941 */ /* 0x000fea0003800200 */
.L_x_17531:
[----:B------:R-:W-:Y:S01]  /*2fe0*/  IADD3 R6, P0, PT, R6, 0x10, RZ ;  /* 0x0000001006067810 */ /* 0x000fe20007f1e0ff */
[----:B------:R-:W-:Y:S01]  /*2ff0*/  VIADD R88, R88, 0x80 ;  /* 0x0000008058587836 */ /* 0x000fe20000000000 */
[----:B01----:R-:W-:Y:S01]  /*3000*/  IADD3 R16, PT, PT, R16, 0x200, RZ ;  /* 0x0000020010107810 */ /* 0x003fe20007ffe0ff */
[----:B------:R-:W-:Y:S01]  /*3010*/  VIADD R14, R14, 0x80 ;  /* 0x000000800e0e7836 */ /* 0x000fe20000000000 */
[----:B------:R-:W-:Y:S01]  /*3020*/  IADD3.X R7, PT, PT, RZ, R7, RZ, P0, !PT ;  /* 0x00000007ff077210 */ /* 0x000fe200007fe4ff */
[----:B------:R-:W-:Y:S08]  /*3030*/  @!P1 BRA `(.L_x_17533) ;  /* 0xffffffdc00a49947 */ /* 0x000ff0000383ffff */
.L_x_17530:
[----:B------:R-:W-:Y:S05]  /*3040*/  BSYNC.RECONVERGENT B0 ;  /* 0x0000000000007941 */ /* 0x000fea0003800200 */
.L_x_17529:
[----:B-----5:R-:W0:Y:S01]  /*3050*/  SHFL.BFLY PT, R0, R11, 0x10, 0x1f ;  /* 0x0e001f000b007f89 */ /* 0x020e2200000e0000 */
[----:B------:R-:W-:Y:S01]  /*3060*/  UIADD3 UR4, UPT, UPT, UR10, 0x1f, URZ ;  /* 0x0000001f0a047890 */ /* 0x000fe2000fffe0ff */
[----:B------:R-:W-:Y:S01]  /*3070*/  BSSY.RECONVERGENT B0, `(.L_x_17534) ;  /* 0x0000106000007945 */ /* 0x000fe20003800200 */
[----:B------:R-:W1:Y:S02]  /*3080*/  S2R R4, SR_CgaCtaId ;  /* 0x0000000000047919 */ /* 0x000e640000008800 */
[----:B------:R-:W-:-:S04]  /*3090*/  USHF.R.S32.HI UR6, URZ, 0x1f, UR4 ;  /* 0x0000001fff067899 */ /* 0x000fc80008011404 */
[----:B------:R-:W-:-:S04]  /*30a0*/  ULEA.HI UR4, UR6, UR4, URZ, 0x5 ;  /* 0x0000000406047291 */ /* 0x000fc8000f8f28ff */
[----:B------:R-:W-:-:S04]  /*30b0*/  ULOP3.LUT UR4, UR4, 0xffffffe0, URZ, 0xc0, !UPT ;  /* 0xffffffe004047892 */ /* 0x000fc8000f8ec0ff */
[----:B------:R-:W-:-:S04]  /*30c0*/  UISETP.LT.AND UP0, UPT, UR10, UR4, UPT ;  /* 0x000000040a00728c */ /* 0x000fc8000bf01270 */
[----:B------:R-:W-:Y:S01]  /*30d0*/  USEL UR4, UR10, UR4, UP0 ;  /* 0x000000040a047287 */ /* 0x000fe20008000000 */
[----:B0-----:R-:W-:-:S05]  /*30e0*/  FMNMX.FTZ R3, R0, R11, !PT ;  /* 0x0000000b00037209 */ /* 0x001fca0007810000 */
[----:B------:R-:W0:Y:S02]  /*30f0*/  SHFL.BFLY PT, R0, R3, 0x8, 0x1f ;  /* 0x0d001f0003007f89 */ /* 0x000e2400000e0000 */
[----:B0-----:R-:W-:Y:S02]  /*3100*/  FMNMX.FTZ R6, R3, R0, !PT ;  /* 0x0000000003067209 */ /* 0x001fe40007810000 */
[----:B------:R-:W0:Y:S03]  /*3110*/  S2R R0, SR_TID.X ;  /* 0x0000000000007919 */ /* 0x000e260000002100 */
[----:B------:R-:W2:Y:S02]  /*3120*/  SHFL.BFLY PT, R5, R6, 0x4, 0x1f ;  /* 0x0c801f0006057f89 */ /* 0x000ea400000e0000 */
[----:B--2---:R-:W-:Y:S02]  /*3130*/  FMNMX.FTZ R7, R6, R5, !PT ;  /* 0x0000000506077209 */ /* 0x004fe40007810000 */
[----:B------:R-:W-:-:S02]  /*3140*/  MOV R5, 0x400 ;  /* 0x0000040000057802 */ /* 0x000fc40000000f00 */
[----:B0-----:R-:W-:Y:S01]  /*3150*/  SHF.R.U32.HI R3, RZ, 0x5, R0 ;  /* 0x00000005ff037819 */ /* 0x001fe20000011600 */
[----:B------:R-:W0:Y:S01]  /*3160*/  SHFL.BFLY PT, R2, R7, 0x2, 0x1f ;  /* 0x0c401f0007027f89 */ /* 0x000e2200000e0000 */
[----:B------:R-:W-:Y:S01]  /*3170*/  ISETP.GE.AND P2, PT, R0, UR4, PT ;  /* 0x0000000400007c0c */ /* 0x000fe2000bf46270 */
[----:B------:R-:W-:-:S05]  /*3180*/  VIADD R11, R5, 0xe0 ;  /* 0x000000e0050b7836 */ /* 0x000fca0000000000 */
[----:B-1----:R-:W-:-:S05]  /*3190*/  LEA R11, R4, R11, 0x18 ;  /* 0x0000000b040b7211 */ /* 0x002fca00078ec0ff */
[----:B------:R-:W-:Y:S01]  /*31a0*/  IMAD R6, R3, 0x4, R11 ;  /* 0x0000000403067824 */ /* 0x000fe200078e020b */
[----:B0-----:R-:W-:Y:S02]  /*31b0*/  FMNMX.FTZ R12, R7, R2, !PT ;  /* 0x00000002070c7209 */ /* 0x001fe40007810000 */
[----:B------:R-:W-:-:S03]  /*31c0*/  LOP3.LUT P0, R2, R0, 0x1f, RZ, 0xc0, !PT ;  /* 0x0000001f00027812 */ /* 0x000fc6000780c0ff */
[----:B------:R-:W0:Y:S01]  /*31d0*/  SHFL.BFLY PT, R13, R12, 0x1, 0x1f ;  /* 0x0c201f000c0d7f89 */ /* 0x000e2200000e0000 */
[C---:B------:R-:W-:Y:S01]  /*31e0*/  ISETP.GT.U32.AND P1, PT, R2.reuse, 0x3, PT ;  /* 0x000000030200780c */ /* 0x040fe20003f24070 */
[----:B------:R-:W-:Y:S01]  /*31f0*/  IMAD R7, R2, 0x4, R11 ;  /* 0x0000000402077824 */ /* 0x000fe200078e020b */
[----:B0-----:R-:W-:Y:S02]  /*3200*/  FMNMX.FTZ R15, R12, R13, !PT ;  /* 0x0000000d0c0f7209 */ /* 0x001fe40007810000 */
[----:B------:R-:W-:-:S05]  /*3210*/  MOV R13, 0xff7fffff ;  /* 0xff7fffff000d7802 */ /* 0x000fca0000000f00 */
[----:B------:R-:W-:Y:S01]  /*3220*/  @!P0 STS [R6], R15 ;  /* 0x0000000f06008388 */ /* 0x000fe20000000800 */
[----:B------:R-:W-:Y:S06]  /*3230*/  BAR.SYNC.DEFER_BLOCKING 0x0 ;  /* 0x0000000000007b1d */ /* 0x000fec0000010000 */
        /* <DEDUP_REMOVED lines=8> */
[----:B0-----:R-:W-:Y:S01]  /*32c0*/  LOP3.LUT R11, RZ, R0, RZ, 0x33, !PT ;  /* 0x00000000ff0b7212 */ /* 0x001fe200078e33ff */
[----:B------:R-:W-:Y:S01]  /*32d0*/  BSSY.RECONVERGENT B1, `(.L_x_17536) ;  /* 0x000001b000017945 */ /* 0x000fe20003800200 */
[----:B------:R-:W-:Y:S02]  /*32e0*/  IMAD.MOV.U32 R13, RZ, RZ, RZ ;  /* 0x000000ffff0d7224 */ /* 0x000fe400078e00ff */
[----:B------:R-:W-:-:S04]  /*32f0*/  IADD3 R11, PT, PT, R11, UR4, RZ ;  /* 0x000000040b0b7c10 */ /* 0x000fc8000fffe0ff */
[C---:B------:R-:W-:Y:S02]  /*3300*/  LOP3.LUT R12, R11.reuse, 0x180, RZ, 0xc0, !PT ;  /* 0x000001800b0c7812 */ /* 0x040fe400078ec0ff */
[----:B------:R-:W-:Y:S02]  /*3310*/  ISETP.GE.U32.AND P3, PT, R11, 0x180, PT ;  /* 0x000001800b00780c */ /* 0x000fe40003f66070 */
[----:B------:R-:W-:Y:S01]  /*3320*/  ISETP.NE.AND P0, PT, R12, 0x180, PT ;  /* 0x000001800c00780c */ /* 0x000fe20003f05270 */
[----:B------:R-:W-:-:S12]  /*3330*/  IMAD.MOV.U32 R12, RZ, RZ, R0 ;  /* 0x000000ffff0c7224 */ /* 0x000fd800078e0000 */
[----:B------:R-:W-:Y:S05]  /*3340*/  @!P0 BRA `(.L_x_17537) ;  /* 0x00000000004c8947 */ /* 0x000fea0003800000 */
[----:B------:R-:W-:Y:S01]  /*3350*/  LEA.HI R11, R11, 0x1, RZ, 0x19 ;  /* 0x000000010b0b7811 */ /* 0x000fe200078fc8ff */
[----:B------:R-:W-:Y:S01]  /*3360*/  IMAD.MOV.U32 R12, RZ, RZ, R0 ;  /* 0x000000ffff0c7224 */ /* 0x000fe200078e0000 */
[----:B------:R-:W-:Y:S02]  /*3370*/  IADD3 R13, PT, PT, R5, 0x100, RZ ;  /* 0x00000100050d7810 */ /* 0x000fe40007ffe0ff */
[----:B------:R-:W-:Y:S02]  /*3380*/  LOP3.LUT R11, R11, 0x3, RZ, 0xc0, !PT ;  /* 0x000000030b0b7812 */ /* 0x000fe400078ec0ff */
[----:B------:R-:W-:Y:S01]  /*3390*/  LEA R15, R4, R13, 0x18 ;  /* 0x0000000d040f7211 */ /* 0x000fe200078ec0ff */
[----:B------:R-:W-:Y:S02]  /*33a0*/  IMAD.MOV.U32 R13, RZ, RZ, RZ ;  /* 0x000000ffff0d7224 */ /* 0x000fe400078e00ff */
[----:B------:R-:W-:Y:S01]  /*33b0*/  IMAD.MOV R11, RZ, RZ, -R11 ;  /* 0x000000ffff0b7224 */ /* 0x000fe200078e0a0b */
[----:B------:R-:W-:-:S07]  /*33c0*/  LEA R14, R0, R15, 0x2 ;  /* 0x0000000f000e7211 */ /* 0x000fce00078e10ff */
.L_x_17538:
        /* <DEDUP_REMOVED lines=11> */
.L_x_17537:
[----:B------:R-:W-:Y:S05]  /*3480*/  BSYNC.RECONVERGENT B1 ;  /* 0x0000000000017941 */ /* 0x000fea0003800200 */
.L_x_17536:
        /* <DEDUP_REMOVED lines=10> */
[----:B------:R-:W-:Y:S01]  /*3530*/  IMAD.U32 R37, RZ, RZ, UR4 ;  /* 0x00000004ff257e24 */ /* 0x000fe2000f8e00ff */
[----:B------:R-:W-:-:S04]  /*3540*/  PLOP3.LUT P0, PT, PT, PT, PT, 0x8, 0x80 ;  /* 0x000000000080781c */ /* 0x000fc80003f0e170 */
[----:B------:R-:W-:-:S09]  /*3550*/  IADD3 R37, PT, PT, R37, -0x600, RZ ;  /* 0xfffffa0025257810 */ /* 0x000fd20007ffe0ff */
.L_x_17541:
[----:B------:R-:W1:Y:S01]  /*3560*/  LDS R14, [R11+-0x400] ;  /* 0xfffc00000b0e7984 */ /* 0x000e620000000800 */
[----:B------:R-:W-:-:S03]  /*3570*/  VIADD R12, R12, 0x800 ;  /* 0x000008000c0c7836 */ /* 0x000fc60000000000 */
[----:B------:R-:W0:Y:S02]  /*3580*/  LDS R16, [R11] ;  /* 0x000000000b107984 */ /* 0x000e240000000800 */
[----:B------:R-:W-:Y:S02]  /*3590*/  ISETP.GE.AND P3, PT, R12, R37, PT ;  /* 0x000000250c00720c */ /* 0x000fe40003f66270 */
[----:B------:R-:W2:Y:S04]  /*35a0*/  LDS R15, [R11+-0x200] ;  /* 0xfffe00000b0f7984 */ /* 0x000ea80000000800 */
[----:B------:R-:W3:Y:S04]  /*35b0*/  LDS R18, [R11+0x200] ;  /* 0x000200000b127984 */ /* 0x000ee80000000800 */
[----:B------:R-:W4:Y:S04]  /*35c0*/  LDS R20, [R11+0x400] ;  /* 0x000400000b147984 */ /* 0x000f280000000800 */
[----:B------:R-:W-:Y:S04]  /*35d0*/  LDS R22, [R11+0x600] ;  /* 0x000600000b167984 */ /* 0x000fe80000000800 */
        /* <DEDUP_REMOVED lines=10> */
[----:B------:R-:W-:Y:S01]  /*3680*/  FMUL.FTZ R17, R17, 1.4426950216293334961 ;  /* 0x3fb8aa3b11117820 */ /* 0x000fe20000410000 */
[----:B------:R-:W2:Y:S01]  /*3690*/  MUFU.EX2 R14, R14 ;  /* 0x0000000e000e7308 */ /* 0x000ea20000000800 */
[----:B------:R-:W0:Y:S01]  /*36a0*/  LDS R35, [R11+0x1400] ;  /* 0x001400000b237984 */ /* 0x000e220000000800 */
[C---:B---3--:R-:W-:Y:S01]  /*36b0*/  FADD.FTZ R19, -R46.reuse, R18 ;  /* 0x000000122e137221 */ /* 0x048fe20000010100 */
[----:B------:R-:W-:Y:S01]  /*36c0*/  FMUL.FTZ R15, R15, 1.4426950216293334961 ;  /* 0x3fb8aa3b0f0f7820 */ /* 0x000fe20000410000 */
[----:B----4-:R-:W-:-:S02]  /*36d0*/  FADD.FTZ R21, -R46, R20 ;  /* 0x000000142e157221 */ /* 0x010fc40000010100 */
[----:B------:R-:W-:Y:S02]  /*36e0*/  FMUL.FTZ R19, R19, 1.4426950216293334961 ;  /* 0x3fb8aa3b13137820 */ /* 0x000fe40000410000 */
[----:B------:R3:W4:Y:S01]  /*36f0*/  MUFU.EX2 R18, R17 ;  /* 0x0000001100127308 */ /* 0x0007220000000800 */
[----:B------:R-:W-:Y:S01]  /*3700*/  FMUL.FTZ R21, R21, 1.4426950216293334961 ;  /* 0x3fb8aa3b15157820 */ /* 0x000fe20000410000 */
[----:B-----5:R-:W-:-:S06]  /*3710*/  FADD.FTZ R23, -R46, R23 ;  /* 0x000000172e177221 */ /* 0x020fcc0000010100 */
[----:B------:R5:W1:Y:S01]  /*3720*/  MUFU.EX2 R16, R15 ;  /* 0x0000000f00107308 */ /* 0x000a620000000800 */
[----:B---3--:R-:W3:Y:S01]  /*3730*/  LDS R17, [R11+0x1600] ;  /* 0x001600000b117984 */ /* 0x008ee20000000800 */
[----:B--2---:R-:W-:Y:S01]  /*3740*/  FADD.FTZ R13, R14, R13 ;  /* 0x0000000d0e0d7221 */ /* 0x004fe20000010000 */
[----:B------:R-:W-:Y:S01]  /*3750*/  FMUL.FTZ R23, R23, 1.4426950216293334961 ;  /* 0x3fb8aa3b17177820 */ /* 0x000fe20000410000 */
[C---:B------:R-:W-:Y:S01]  /*3760*/  FADD.FTZ R25, -R46.reuse, R25 ;  /* 0x000000192e197221 */ /* 0x040fe20000010100 */
[----:B------:R-:W-:Y:S01]  /*3770*/  STS [R11+-0x400], R14 ;  /* 0xfffc000e0b007388 */ /* 0x000fe20000000800 */
[C---:B------:R-:W-:Y:S02]  /*3780*/  FADD.FTZ R27, -R46.reuse, R27 ;  /* 0x0000001b2e1b7221 */ /* 0x040fe40000010100 */
[----:B------:R2:W0:Y:S01]  /*3790*/  MUFU.EX2 R20, R19 ;  /* 0x0000001300147308 */ /* 0x0004220000000800 */
[C---:B-----5:R-:W-:Y:S01]  /*37a0*/  FADD.FTZ R15, -R46.reuse, R22 ;  /* 0x000000162e0f7221 */ /* 0x060fe20000010100 */
[----:B------:R-:W-:Y:S01]  /*37b0*/  FMUL.FTZ R25, R25, 1.4426950216293334961 ;  /* 0x3fb8aa3b19197820 */ /* 0x000fe20000410000 */
[----:B------:R-:W-:Y:S01]  /*37c0*/  FMUL.FTZ R27, R27, 1.4426950216293334961 ;  /* 0x3fb8aa3b1b1b7820 */ /* 0x000fe20000410000 */
[C---:B------:R-:W-:Y:S01]  /*37d0*/  FADD.FTZ R29, -R46.reuse, R29 ;  /* 0x0000001d2e1d7221 */ /* 0x040fe20000010100 */
[----:B------:R-:W-:Y:S01]  /*37e0*/  FMUL.FTZ R15, R15, 1.4426950216293334961 ;  /* 0x3fb8aa3b0f0f7820 */ /* 0x000fe20000410000 */
[----:B----4-:R-:W-:Y:S01]  /*37f0*/  STS [R11], R18 ;  /* 0x000000120b007388 */ /* 0x010fe20000000800 */
[C---:B-1----:R-:W-:Y:S01]  /*3800*/  FADD.FTZ R31, -R46.reuse, R31 ;  /* 0x0000001f2e1f7221 */ /* 0x042fe20000010100 */
[----:B------:R1:W4:Y:S01]  /*3810*/  MUFU.EX2 R22, R21 ;  /* 0x0000001500167308 */ /* 0x0003220000000800 */
[----:B------:R-:W-:Y:S01]  /*3820*/  FADD.FTZ R13, R13, R16 ;  /* 0x000000100d0d7221 */ /* 0x000fe20000010000 */
[----:B--2---:R-:W2:Y:S01]  /*3830*/  LDS R19, [R11+0x1800] ;  /* 0x001800000b137984 */ /* 0x004ea20000000800 */
[----:B------:R-:W-:Y:S01]  /*3840*/  FMUL.FTZ R29, R29, 1.4426950216293334961 ;  /* 0x3fb8aa3b1d1d7820 */ /* 0x000fe20000410000 */
[----:B------:R-:W-:Y:S01]  /*3850*/  FMUL.FTZ R31, R31, 1.4426950216293334961 ;  /* 0x3fb8aa3b1f1f7820 */ /* 0x000fe20000410000 */
[----:B------:R-:W-:Y:S01]  /*3860*/  FADD.FTZ R13, R13, R18 ;  /* 0x000000120d0d7221 */ /* 0x000fe20000010000 */
[C---:B0-----:R-:W-:Y:S01]  /*3870*/  FADD.FTZ R33, -R46.reuse, R33 ;  /* 0x000000212e217221 */ /* 0x041fe20000010100 */
[----:B------:R-:W-:Y:S01]  /*3880*/  STS [R11+-0x200], R16 ;  /* 0xfffe00100b007388 */ /* 0x000fe20000000800 */
[----:B------:R-:W0:Y:S01]  /*3890*/  MUFU.EX2 R24, R15 ;  /* 0x0000000f00187308 */ /* 0x000e220000000800 */
[----:B------:R-:W-:Y:S01]  /*38a0*/  FADD.FTZ R13, R13, R20 ;  /* 0x000000140d0d7221 */ /* 0x000fe20000010000 */
[----:B------:R-:W-:Y:S01]  /*38b0*/  FMUL.FTZ R33, R33, 1.4426950216293334961 ;  /* 0x3fb8aa3b21217820 */ /* 0x000fe20000410000 */
[----:B-1----:R-:W1:Y:S01]  /*38c0*/  LDS R21, [R11+0x1a00] ;  /* 0x001a00000b157984 */ /* 0x002e620000000800 */
[----:B------:R-:W-:-:S03]  /*38d0*/  FADD.FTZ R35, -R46, R35 ;  /* 0x000000232e237221 */ /* 0x000fc60000010100 */
[----:B------:R-:W-:Y:S01]  /*38e0*/  STS [R11+0x200], R20 ;  /* 0x000200140b007388 */ /* 0x000fe20000000800 */
[----:B------:R-:W5:Y:S01]  /*38f0*/  MUFU.EX2 R26, R23 ;  /* 0x00000017001a7308 */ /* 0x000f620000000800 */
[----:B----4-:R-:W-:Y:S01]  /*3900*/  FADD.FTZ R13, R13, R22 ;  /* 0x000000160d0d7221 */ /* 0x010fe20000010000 */
[----:B------:R-:W-:Y:S01]  /*3910*/  FMUL.FTZ R35, R35, 1.4426950216293334961 ;  /* 0x3fb8aa3b23237820 */ /* 0x000fe20000410000 */
[----:B------:R-:W-:Y:S05]  /*3920*/  STS [R11+0x400], R22 ;  /* 0x000400160b007388 */ /* 0x000fea0000000800 */
[----:B------:R-:W4:Y:S01]  /*3930*/  MUFU.EX2 R28, R25 ;  /* 0x00000019001c7308 */ /* 0x000f220000000800 */
[----:B0-----:R-:W-:Y:S01]  /*3940*/  FADD.FTZ R13, R13, R24 ;  /* 0x000000180d0d7221 */ /* 0x001fe20000010000 */
[----:B---3--:R-:W-:Y:S01]  /*3950*/  FADD.FTZ R17, -R46, R17 ;  /* 0x000000112e117221 */ /* 0x008fe20000010100 */
[----:B------:R-:W-:Y:S03]  /*3960*/  STS [R11+0x600], R24 ;  /* 0x000600180b007388 */ /* 0x000fe60000000800 */
[----:B------:R-:W-:-:S02]  /*3970*/  FMUL.FTZ R17, R17, 1.4426950216293334961 ;  /* 0x3fb8aa3b11117820 */ /* 0x000fc40000410000 */
[----:B------:R-:W0:Y:S01]  /*3980*/  MUFU.EX2 R30, R27 ;  /* 0x0000001b001e7308 */ /* 0x000e220000000800 */
[----:B-----5:R-:W-:Y:S01]  /*3990*/  FADD.FTZ R13, R13, R26 ;  /* 0x0000001a0d0d7221 */ /* 0x020fe20000010000 */
[----:B------:R-:W-:Y:S06]  /*39a0*/  STS [R11+0x800], R26 ;  /* 0x0008001a0b007388 */ /* 0x000fec0000000800 */
[----:B------:R-:W3:Y:S01]  /*39b0*/  MUFU.EX2 R32, R29 ;  /* 0x0000001d00207308 */ /* 0x000ee20000000800 */
[----:B----4-:R-:W-:Y:S01]  /*39c0*/  FADD.FTZ R13, R13, R28 ;  /* 0x0000001c0d0d7221 */ /* 0x010fe20000010000 */
[----:B--2---:R-:W-:Y:S01]  /*39d0*/  FADD.FTZ R19, -R46, R19 ;  /* 0x000000132e137221 */ /* 0x004fe20000010100 */
[----:B------:R-:W-:Y:S03]  /*39e0*/  STS [R11+0xa00], R28 ;  /* 0x000a001c0b007388 */ /* 0x000fe60000000800 */
[----:B------:R-:W-:-:S02]  /*39f0*/  FMUL.FTZ R19, R19, 1.4426950216293334961 ;  /* 0x3fb8aa3b13137820 */ /* 0x000fc40000410000 */
[----:B------:R-:W2:Y:S01]  /*3a00*/  MUFU.EX2 R34, R31 ;  /* 0x0000001f00227308 */ /* 0x000ea20000000800 */
[----:B0-----:R-:W-:Y:S01]  /*3a10*/  FADD.FTZ R13, R13, R30 ;  /* 0x0000001e0d0d7221 */ /* 0x001fe20000010000 */
[----:B------:R-:W-:Y:S01]  /*3a20*/  STS [R11+0xc00], R30 ;  /* 0x000c001e0b007388 */ /* 0x000fe20000000800 */
[----:B-1----:R-:W-:-:S04]  /*3a30*/  FADD.FTZ R21, -R46, R21 ;  /* 0x000000152e157221 */ /* 0x002fc80000010100 */
[----:B------:R-:W-:Y:S01]  /*3a40*/  FMUL.FTZ R21, R21, 1.4426950216293334961 ;  /* 0x3fb8aa3b15157820 */ /* 0x000fe20000410000 */
[----:B------:R-:W0:Y:S01]  /*3a50*/  MUFU.EX2 R36, R33 ;  /* 0x0000002100247308 */ /* 0x000e220000000800 */
[----:B---3--:R-:W-:Y:S01]  /*3a60*/  FADD.FTZ R13, R13, R32 ;  /* 0x000000200d0d7221 */ /* 0x008fe20000010000 */
        /* <DEDUP_REMOVED lines=19> */
.L_x_17540:
[----:B------:R-:W-:Y:S05]  /*3ba0*/  BSYNC.RECONVERGENT B1 ;  /* 0x0000000000017941 */ /* 0x000fea0003800200 */
.L_x_17539:
[----:B------:R-:W-:Y:S01]  /*3bb0*/  IADD3 R14, PT, PT, -R12, UR4, RZ ;  /* 0x000000040c0e7c10 */ /* 0x000fe2000fffe1ff */
[----:B------:R-:W-:Y:S03]  /*3bc0*/  BSSY.RECONVERGENT B1, `(.L_x_17542) ;  /* 0x0000036000017945 */ /* 0x000fe60003800200 */
        /* <DEDUP_REMOVED lines=22> */
[----:B------:R1:W2:Y:S01]  /*3d30*/  MUFU.EX2 R16, R15 ;  /* 0x0000000f00107308 */ /* 0x0002a20000000800 */
[----:B------:R-:W-:Y:S01]  /*3d40*/  FMUL.FTZ R21, R21, 1.4426950216293334961 ;  /* 0x3fb8aa3b15157820 */ /* 0x000fe20000410000 */
[----:B-----5:R-:W-:-:S04]  /*3d50*/  FADD.FTZ R23, -R46, R22 ;  /* 0x000000162e177221 */ /* 0x020fc80000010100 */
[----:B------:R-:W-:Y:S02]  /*3d60*/  FMUL.FTZ R23, R23, 1.4426950216293334961 ;  /* 0x3fb8aa3b17177820 */ /* 0x000fe40000410000 */
[----:B------:R-:W3:Y:S01]  /*3d70*/  MUFU.EX2 R18, R17 ;  /* 0x0000001100127308 */ /* 0x000ee20000000800 */
[C---:B-1----:R-:W-:Y:S01]  /*3d80*/  FADD.FTZ R15, -R46.reuse, R24 ;  /* 0x000000182e0f7221 */ /* 0x042fe20000010100 */
[----:B0-----:R-:W-:Y:S01]  /*3d90*/  FADD.FTZ R13, R13, R14 ;  /* 0x0000000e0d0d7221 */ /* 0x001fe20000010000 */
[----:B------:R-:W-:Y:S01]  /*3da0*/  FADD.FTZ R25, -R46, R25 ;  /* 0x000000192e197221 */ /* 0x000fe20000010100 */
[----:B------:R-:W-:Y:S01]  /*3db0*/  STS [R11+-0x400], R14 ;  /* 0xfffc000e0b007388 */ /* 0x000fe20000000800 */
[----:B------:R-:W-:Y:S02]  /*3dc0*/  FMUL.FTZ R15, R15, 1.4426950216293334961 ;  /* 0x3fb8aa3b0f0f7820 */ /* 0x000fe40000410000 */
[----:B------:R-:W-:Y:S01]  /*3dd0*/  FMUL.FTZ R25, R25, 1.4426950216293334961 ;  /* 0x3fb8aa3b19197820 */ /* 0x000fe20000410000 */
[----:B------:R-:W0:Y:S01]  /*3de0*/  MUFU.EX2 R20, R19 ;  /* 0x0000001300147308 */ /* 0x000e220000000800 */
[----:B--2---:R-:W-:Y:S01]  /*3df0*/  FADD.FTZ R13, R13, R16 ;  /* 0x000000100d0d7221 */ /* 0x004fe20000010000 */
[----:B------:R-:W-:Y:S06]  /*3e00*/  STS [R11+-0x200], R16 ;  /* 0xfffe00100b007388 */ /* 0x000fec0000000800 */
[----:B------:R-:W1:Y:S01]  /*3e10*/  MUFU.EX2 R22, R21 ;  /* 0x0000001500167308 */ /* 0x000e620000000800 */
[----:B---3--:R-:W-:Y:S01]  /*3e20*/  FADD.FTZ R13, R13, R18 ;  /* 0x000000120d0d7221 */ /* 0x008fe20000010000 */
        /* <DEDUP_REMOVED lines=15> */
.L_x_17543:
[----:B------:R-:W-:Y:S05]  /*3f20*/  BSYNC.RECONVERGENT B1 ;  /* 0x0000000000017941 */ /* 0x000fea0003800200 */
.L_x_17542:
[----:B------:R-:W-:-:S13]  /*3f30*/  ISETP.LT.OR P0, PT, R12, UR4, P0 ;  /* 0x000000040c007c0c */ /* 0x000fda0008701670 */
        /* <DEDUP_REMOVED lines=25> */
.L_x_17535:
[----:B------:R-:W-:Y:S05]  /*40d0*/  BSYNC.RECONVERGENT B0 ;  /* 0x0000000000007941 */ /* 0x000fea0003800200 */
.L_x_17534:
        /* <DEDUP_REMOVED lines=24> */
[----:B------:R-:W-:Y:S01]  /*4260*/  VIADD R7, R6, UR4 ;  /* 0x0000000406077c36 */ /* 0x000fe20008000000 */
[----:B------:R0:W2:Y:S04]  /*4270*/  MUFU.RCP R36, R11 ;  /* 0x0000000b00247308 */ /* 0x0000a80000001000 */
[----:B------:R-:W-:-:S02]  /*4280*/  LOP3.LUT R6, R7, 0x180, RZ, 0xc0, !PT ;  /* 0x0000018007067812 */ /* 0x000fc400078ec0ff */
[----:B------:R-:W-:Y:S02]  /*4290*/  ISETP.GE.U32.AND P1, PT, R7, 0x180, PT ;  /* 0x000001800700780c */ /* 0x000fe40003f26070 */
[----:B------:R-:W-:Y:S02]  /*42a0*/  ISETP.NE.AND P0, PT, R6, 0x180, PT ;  /* 0x000001800600780c */ /* 0x000fe40003f05270 */
[----:B------:R-:W-:-:S11]  /*42b0*/  MOV R6, R0 ;  /* 0x0000000000067202 */ /* 0x000fd60000000f00 */
[----:B0-2---:R-:W-:Y:S05]  /*42c0*/  @!P0 BRA `(.L_x_17547) ;  /* 0x0000000000408947 */ /* 0x005fea0003800000 */
        /* <DEDUP_REMOVED lines=9> */
.L_x_17548:
[----:B------:R-:W0:Y:S01]  /*4360*/  LDS R7, [R11] ;  /* 0x000000000b077984 */ /* 0x000e220000000800 */
[----:B------:R-:W-:-:S04]  /*4370*/  IADD3 R12, PT, PT, R12, 0x1, RZ ;  /* 0x000000010c0c7810 */ /* 0x000fc80007ffe0ff */
[----:B------:R-:W-:Y:S01]  /*4380*/  ISETP.NE.AND P0, PT, R12, RZ, PT ;  /* 0x000000ff0c00720c */ /* 0x000fe20003f05270 */
[----:B0-----:R-:W-:-:S05]  /*4390*/  FMUL.FTZ R14, R7, R36 ;  /* 0x00000024070e7220 */ /* 0x001fca0000410000 */
[----:B------:R0:W-:Y:S02]  /*43a0*/  STS [R11], R14 ;  /* 0x0000000e0b007388 */ /* 0x0001e40000000800 */
[----:B0-----:R-:W-:-:S05]  /*43b0*/  VIADD R11, R11, 0x200 ;  /* 0x000002000b0b7836 */ /* 0x001fca0000000000 */
[----:B------:R-:W-:Y:S05]  /*43c0*/  @P0 BRA `(.L_x_17548) ;  /* 0xfffffffc00e40947 */ /* 0x000fea000383ffff */
.L_x_17547:
[----:B------:R-:W-:Y:S05]  /*43d0*/  BSYNC.RECONVERGENT B1 ;  /* 0x0000000000017941 */ /* 0x000fea0003800200 */
.L_x_17546:
        /* <DEDUP_REMOVED lines=13> */
.L_x_17551:
        /* <DEDUP_REMOVED lines=52> */
.L_x_17550:
[----:B------:R-:W-:Y:S05]  /*47f0*/  BSYNC.RECONVERGENT B1 ;  /* 0x0000000000017941 */ /* 0x000fea0003800200 */
.L_x_17549:
[----:B------:R-:W-:Y:S01]  /*4800*/  IADD3 R11, PT, PT, -R6, UR4, RZ ;  /* 0x00000004060b7c10 */ /* 0x000fe2000fffe1ff */
[----:B------:R-:W-:Y:S03]  /*4810*/  BSSY.RECONVERGENT B1, `(.L_x_17552) ;  /* 0x000001e000017945 */ /* 0x000fe60003800200 */
        /* <DEDUP_REMOVED lines=29> */
.L_x_17553:
[----:B------:R-:W-:Y:S05]  /*49f0*/  BSYNC.RECONVERGENT B1 ;  /* 0x0000000000017941 */ /* 0x000fea0003800200 */
.L_x_17552:
[----:B------:R-:W-:-:S13]  /*4a00*/  ISETP.LT.OR P0, PT, R6, UR4, P0 ;  /* 0x0000000406007c0c */ /* 0x000fda0008701670 */
        /* <DEDUP_REMOVED lines=13> */
.L_x_17545:
[----:B------:R-:W-:Y:S05]  /*4ae0*/  BSYNC.RECONVERGENT B0 ;  /* 0x0000000000007941 */ /* 0x000fea0003800200 */
.L_x_17544:
[----:B------:R-:W-:Y:S01]  /*4af0*/  ISETP.GE.AND P0, PT, R3, UR7, PT ;  /* 0x0000000703007c0c */ /* 0x000fe2000bf06270 */
[----:B------:R-:W3:Y:S08]  /*4b00*/  S2UR UR11, SR_CTAID.Y ;  /* 0x00000000000b79c3 */ /* 0x000ef00000002600 */
[----:B------:R-:W-:Y:S01]  /*4b10*/  BAR.SYNC.DEFER_BLOCKING 0x0 ;  /* 0x0000000000007b1d */ /* 0x000fe20000010000 */
[----:B0-----:R-:W-:-:S02]  /*4b20*/  HFMA2 R11, -RZ, RZ, 0, 0 ;  /* 0x00000000ff0b7431 */ /* 0x001fc400000001ff */
[----:B------:R-:W-:Y:S01]  /*4b30*/  IMAD.MOV.U32 R34, RZ, RZ, RZ ;  /* 0x000000ffff227224 */ /* 0x000fe200078e00ff */
[----:B------:R-:W-:Y:S02]  /*4b40*/  CS2R R20, SRZ ;  /* 0x0000000000147805 */ /* 0x000fe4000001ff00 */
[----:B------:R-:W-:Y:S02]  /*4b50*/  CS2R R22, SRZ ;  /* 0x0000000000167805 */ /* 0x000fe4000001ff00 */
[----:B------:R-:W-:Y:S01]  /*4b60*/  CS2R R24, SRZ ;  /* 0x0000000000187805 */ /* 0x000fe2000001ff00 */
[----:B------:R-:W0:Y:S01]  /*4b70*/  LDCU UR16, c[0x0][0x3cc] ;  /* 0x00007980ff1077ac */ /* 0x000e220008000800 */
[----:B------:R-:W-:Y:S01]  /*4b80*/  BSSY.RECONVERGENT B1, `(.L_x_17554) ;  /* 0x00003de000017945 */ /* 0x000fe20003800200 */
[----:B------:R-:W-:Y:S02]  /*4b90*/  CS2R R26, SRZ ;  /* 0x00000000001a7805 */ /* 0x000fe4000001ff00 */
[----:B------:R-:W-:Y:S01]  /*4ba0*/  CS2R R28, SRZ ;  /* 0x00000000001c7805 */ /* 0x000fe2000001ff00 */
[----:B------:R-:W4:Y:S01]  /*4bb0*/  LDCU.64 UR12, c[0x0][0x398] ;  /* 0x00007300ff0c77ac */ /* 0x000f220008000a00 */
[----:B------:R-:W-:Y:S01]  /*4bc0*/  CS2R R30, SRZ ;  /* 0x00000000001e7805 */ /* 0x000fe2000001ff00 */
[----:B---3--:R-:W-:Y:S06]  /*4bd0*/  @P0 BRA `(.L_x_17555) ;  /* 0x0000003c00600947 */ /* 0x008fec0003800000 */
[----:B--2---:R-:W2:Y:S01]  /*4be0*/  I2F.RP R14, R8 ;  /* 0x00000008000e7306 */ /* 0x004ea20000209400 */
[----:B------:R-:W3:Y:S01]  /*4bf0*/  LDC R7, c[0x0][0x3b8] ;  /* 0x0000ee00ff077b82 */ /* 0x000ee20000000800 */
[----:B------:R-:W5:Y:S01]  /*4c00*/  LDCU UR4, c[0x0][0x3ec] ;  /* 0x00007d80ff0477ac */ /* 0x000f620008000800 */
[----:B------:R-:W-:Y:S01]  /*4c10*/  SHF.R.U32.HI R6, RZ, 0x3, R0 ;  /* 0x00000003ff067819 */ /* 0x000fe20000011600 */
[----:B------:R-:W-:Y:S01]  /*4c20*/  IMAD.SHL.U32 R12, R0, 0x20, RZ ;  /* 0x00000020000c7824 */ /* 0x000fe200078e00ff */
[----:B------:R-:W-:Y:S01]  /*4c30*/  IADD3 R15, PT, PT, R5, 0x100, RZ ;  /* 0x00000100050f7810 */ /* 0x000fe20007ffe0ff */
[----:B------:R-:W1:Y:S01]  /*4c40*/  LDCU UR6, c[0x0][0x3d0] ;  /* 0x00007a00ff0677ac */ /* 0x000e620008000800 */
[----:B------:R-:W-:Y:S01]  /*4c50*/  LOP3.LUT R6, R6, 0x7c, RZ, 0xc0, !PT ;  /* 0x0000007c06067812 */ /* 0x000fe200078ec0ff */
[----:B------:R-:W-:Y:S01]  /*4c60*/  IMAD.SHL.U32 R39, R0, 0x8, RZ ;  /* 0x0000000800277824 */ /* 0x000fe200078e00ff */
[----:B------:R-:W-:Y:S01]  /*4c70*/  LOP3.LUT R12, R12, 0x60, RZ, 0xe2, !PT ;  /* 0x000000600c0c7812 */ /* 0x000fe200078ee2ff */
[----:B------:R-:W0:Y:S01]  /*4c80*/  LDCU.64 UR14, c[0x0][0x3a8] ;  /* 0x00007500ff0e77ac */ /* 0x000e220008000a00 */
[----:B------:R-:W-:Y:S01]  /*4c90*/  LEA R15, R4, R15, 0x18 ;  /* 0x0000000f040f7211 */ /* 0x000fe200078ec0ff */
[C---:B------:R-:W-:Y:S01]  /*4ca0*/  VIADD R38, R3.reuse, 0x1 ;  /* 0x0000000103267836 */ /* 0x040fe20000000000 */
[C---:B------:R-:W-:Y:S01]  /*4cb0*/  LEA R12, R3.reuse, R12, 0x7 ;  /* 0x0000000c030c7211 */ /* 0x040fe200078e38ff */
[----:B--2---:R-:W2:Y:S01]  /*4cc0*/  MUFU.RCP R14, R14 ;  /* 0x0000000e000e7308 */ /* 0x004ea20000001000 */
[----:B------:R-:W-:-:S02]  /*4cd0*/  LEA R36, R3, 0x3, 0x5 ;  /* 0x0000000303247811 */ /* 0x000fc400078e28ff */
[----:B------:R-:W-:Y:S01]  /*4ce0*/  IADD3 R33, PT, PT, R12, 0x10, R15 ;  /* 0x000000100c217810 */ /* 0x000fe20007ffe00f */
[----:B------:R-:W-:Y:S01]  /*4cf0*/  IMAD.MOV.U32 R12, RZ, RZ, RZ ;  /* 0x000000ffff0c7224 */ /* 0x000fe200078e00ff */
[----:B------:R-:W-:Y:S01]  /*4d00*/  IADD3 R85, PT, PT, R3, -UR7, RZ ;  /* 0x8000000703557c10 */ /* 0x000fe2000fffe0ff */
[----:B-----5:R-:W-:Y:S01]  /*4d10*/  IMAD.U32 R40, RZ, RZ, UR4 ;  /* 0x00000004ff287e24 */ /* 0x020fe2000f8e00ff */
[----:B------:R-:W-:Y:S01]  /*4d20*/  MOV R34, RZ ;  /* 0x000000ff00227202 */ /* 0x000fe20000000f00 */
[----:B-1----:R-:W-:Y:S01]  /*4d30*/  IMAD R16, R9, UR6, RZ ;  /* 0x0000000609107c24 */ /* 0x002fe2000f8e02ff */
[----:B------:R-:W-:Y:S01]  /*4d40*/  LOP3.LUT R9, R39, 0xf8, RZ, 0xc0, !PT ;  /* 0x000000f827097812 */ /* 0x000fe200078ec0ff */
[----:B---3--:R-:W-:Y:S01]  /*4d50*/  IMAD R5, R7, UR11, RZ ;  /* 0x0000000b07057c24 */ /* 0x008fe2000f8e02ff */
[----:B------:R-:W-:Y:S01]  /*4d60*/  LOP3.LUT R39, R36, 0x18, R39, 0xf8, !PT ;  /* 0x0000001824277812 */ /* 0x000fe200078ef827 */
[----:B------:R-:W-:Y:S01]  /*4d70*/  IMAD.MOV.U32 R7, RZ, RZ, RZ ;  /* 0x000000ffff077224 */ /* 0x000fe200078e00ff */
[----:B------:R-:W-:-:S02]  /*4d80*/  IADD3 R40, PT, PT, -R40, UR5, RZ ;  /* 0x0000000528287c10 */ /* 0x000fc4000fffe1ff */
[----:B------:R-:W-:Y:S01]  /*4d90*/  SHF.R.S32.HI R17, RZ, 0x1f, R16 ;  /* 0x0000001fff117819 */ /* 0x000fe20000011410 */
[----:B--2---:R-:W-:Y:S02]  /*4da0*/  VIADD R13, R14, 0xffffffe ;  /* 0x0ffffffe0e0d7836 */ /* 0x004fe40000000000 */
[----:B------:R-:W-:-:S04]  /*4db0*/  IMAD.WIDE R6, R5, 0x4, R6 ;  /* 0x0000000405067825 */ /* 0x000fc800078e0206 */
[----:B------:R-:W1:Y:S01]  /*4dc0*/  F2I.FTZ.U32.TRUNC.NTZ R13, R13 ;  /* 0x0000000d000d7305 */ /* 0x000e62000021f000 */
[----:B0-----:R-:W-:-:S04]  /*4dd0*/  IADD3 R32, P0, PT, R6, UR14, RZ ;  /* 0x0000000e06207c10 */ /* 0x001fc8000ff1e0ff */
[----:B------:R-:W-:Y:S01]  /*4de0*/  IADD3.X R37, PT, PT, R7, UR15, RZ, P0, !PT ;  /* 0x0000000f07257c10 */ /* 0x000fe200087fe4ff */
[----:B-1----:R-:W-:-:S04]  /*4df0*/  IMAD.MOV R35, RZ, RZ, -R13 ;  /* 0x000000ffff237224 */ /* 0x002fc800078e0a0d */
[----:B------:R-:W-:-:S04]  /*4e00*/  IMAD R35, R35, R8, RZ ;  /* 0x0000000823237224 */ /* 0x000fc800078e02ff */
[----:B------:R-:W-:-:S07]  /*4e10*/  IMAD.HI.U32 R35, R13, R35, R12 ;  /* 0x000000230d237227 */ /* 0x000fce00078e000c */
.L_x_17586:
        /* <DEDUP_REMOVED lines=93> */
[----:B------:R1:W5:Y:S01]  /*53f0*/  LDG.E.CONSTANT R7, desc[UR8][R18.64] ;  /* 0x0000000812077981 */ /* 0x000362000c1e9900 */
[----:B------:R-:W-:-:S03]  /*5400*/  VIADD R5, R39, 0xfffffffd ;  /* 0xfffffffd27057836 */ /* 0x000fc60000000000 */
[----:B------:R1:W5:Y:S04]  /*5410*/  LDG.E.CONSTANT R6, desc[UR8][R18.64+0x4] ;  /* 0x0000040812067981 */ /* 0x000368000c1e9900 */
[----:B------:R1:W5:Y:S04]  /*5420*/  LDG.E.CONSTANT R13, desc[UR8][R18.64+0x8] ;  /* 0x00000808120d7981 */ /* 0x000368000c1e9900 */
[----:B------:R1:W5:Y:S01]  /*5430*/  LDG.E.CONSTANT R12, desc[UR8][R18.64+0xc] ;  /* 0x00000c08120c7981 */ /* 0x000362000c1e9900 */
[----:B------:R-:W-:Y:S05]  /*5440*/  @P0 BRA `(.L_x_17559) ;  /* 0x0000000000780947 */ /* 0x000fea0003800000 */
[C---:B------:R-:W-:Y:S01]  /*5450*/  VIADD R75, R39.reuse, 0x2 ;  /* 0x00000002274b7836 */ /* 0x040fe20000000000 */
[C---:B------:R-:W-:Y:S01]  /*5460*/  IADD3 R73, PT, PT, R39.reuse, -0x1, RZ ;  /* 0xffffffff27497810 */ /* 0x040fe20007ffe0ff */
[C---:B------:R-:W-:Y:S01]  /*5470*/  VIADD R74, R39.reuse, 0x1 ;  /* 0x00000001274a7836 */ /* 0x040fe20000000000 */
[----:B------:R-:W-:Y:S02]  /*5480*/  IADD3 R76, PT, PT, R39, 0x3, RZ ;  /* 0x00000003274c7810 */ /* 0x000fe40007ffe0ff */
[----:B------:R-:W-:Y:S01]  /*5490*/  ISETP.GE.AND P4, PT, R75, UR10, PT ;  /* 0x0000000a4b007c0c */ /* 0x000fe2000bf86270 */
[----:B------:R-:W-:Y:S01]  /*54a0*/  VIADD R75, R39, 0x4 ;  /* 0x00000004274b7836 */ /* 0x000fe20000000000 */
[----:B------:R-:W-:Y:S02]  /*54b0*/  ISETP.GE.AND P1, PT, R73, UR10, PT ;  /* 0x0000000a49007c0c */ /* 0x000fe4000bf26270 */
[----:B------:R-:W-:Y:S01]  /*54c0*/  ISETP.GE.AND P5, PT, R74, UR10, PT ;  /* 0x0000000a4a007c0c */ /* 0x000fe2000bfa6270 */
[C---:B------:R-:W-:Y:S01]  /*54d0*/  VIADD R74, R39.reuse, 0xfffffffe ;  /* 0xfffffffe274a7836 */ /* 0x040fe20000000000 */
[----:B------:R-:W-:-:S02]  /*54e0*/  ISETP.GE.AND P6, PT, R39, UR10, PT ;  /* 0x0000000a27007c0c */ /* 0x000fc4000bfc6270 */
[----:B-----5:R-:W-:Y:S02]  /*54f0*/  PRMT R73, R6, 0x7632, R73 ;  /* 0x0000763206497816 */ /* 0x020fe40000000049 */
[----:B------:R-:W-:Y:S02]  /*5500*/  ISETP.GE.AND P3, PT, R76, UR10, PT ;  /* 0x0000000a4c007c0c */ /* 0x000fe4000bf66270 */
[----:B------:R-:W-:Y:S02]  /*5510*/  ISETP.GE.AND P2, PT, R75, UR10, PT ;  /* 0x0000000a4b007c0c */ /* 0x000fe4000bf46270 */
[----:B------:R-:W-:Y:S02]  /*5520*/  SEL R75, R6, RZ, !P1 ;  /* 0x000000ff064b7207 */ /* 0x000fe40004800000 */
[----:B------:R-:W-:Y:S02]  /*5530*/  SEL R76, R73, RZ, !P6 ;  /* 0x000000ff494c7207 */ /* 0x000fe40007000000 */
[----:B------:R-:W-:-:S02]  /*5540*/  ISETP.GE.AND P1, PT, R74, UR10, PT ;  /* 0x0000000a4a007c0c */ /* 0x000fc4000bf26270 */
[----:B------:R-:W-:Y:S02]  /*5550*/  PRMT R73, R13, 0x7632, R73 ;  /* 0x000076320d497816 */ /* 0x000fe40000000049 */
[----:B------:R-:W-:Y:S02]  /*5560*/  PRMT R74, R12, 0x7632, R74 ;  /* 0x000076320c4a7816 */ /* 0x000fe4000000004a */
[----:B------:R-:W-:Y:S02]  /*5570*/  ISETP.GE.AND P6, PT, R5, UR10, PT ;  /* 0x0000000a05007c0c */ /* 0x000fe4000bfc6270 */
        /* <DEDUP_REMOVED lines=11> */
.L_x_17559:
[----:B------:R-:W-:Y:S05]  /*5630*/  BSYNC.RECONVERGENT B2 ;  /* 0x0000000000027941 */ /* 0x000fea0003800200 */
.L_x_17558:
[----:B-----5:R-:W-:Y:S01]  /*5640*/  HMUL2.BF16_V2 R73, R4, R7 ;  /* 0x0000000704497232 */ /* 0x020fe20000200000 */
[----:B------:R-:W-:Y:S01]  /*5650*/  MOV R7, R77 ;  /* 0x0000004d00077202 */ /* 0x000fe20000000f00 */
[----:B------:R0:W5:Y:S03]  /*5660*/  LDG.E.CONSTANT R78, desc[UR8][R18.64+0x204] ;  /* 0x00020408124e7981 */ /* 0x000166000c1e9900 */
[C---:B------:R-:W-:Y:S01]  /*5670*/  PRMT R74, R73.reuse, 0x7632, R74 ;  /* 0x00007632494a7816 */ /* 0x040fe2000000004a */
        /* <DEDUP_REMOVED lines=21> */
[C---:B------:R-:W-:Y:S01]  /*57d0*/  ISETP.GE.AND P6, PT, R39.reuse, UR10, PT ;  /* 0x0000000a27007c0c */ /* 0x040fe2000bfc6270 */
[----:B------:R-:W-:Y:S01]  /*57e0*/  VIADD R83, R39, 0x3 ;  /* 0x0000000327537836 */ /* 0x000fe20000000000 */
[----:B------:R-:W-:Y:S01]  /*57f0*/  ISETP.GE.AND P5, PT, R81, UR10, PT ;  /* 0x0000000a51007c0c */ /* 0x000fe2000bfa6270 */
[----:B------:R-:W-:Y:S01]  /*5800*/  VIADD R81, R39, 0xfffffffe ;  /* 0xfffffffe27517836 */ /* 0x000fe20000000000 */
[----:B------:R-:W-:Y:S02]  /*5810*/  ISETP.GE.AND P1, PT, R73, UR10, PT ;  /* 0x0000000a49007c0c */ /* 0x000fe4000bf26270 */
[----:B------:R-:W-:Y:S02]  /*5820*/  ISETP.GE.AND P4, PT, R82, UR10, PT ;  /* 0x0000000a52007c0c */ /* 0x000fe4000bf86270 */
[----:B------:R-:W-:-:S02]  /*5830*/  IADD3 R82, PT, PT, R39, 0x4, RZ ;  /* 0x0000000427527810 */ /* 0x000fc40007ffe0ff */
[C---:B-----5:R-:W-:Y:S02]  /*5840*/  PRMT R73, R78.reuse, 0x7632, R73 ;  /* 0x000076324e497816 */ /* 0x060fe40000000049 */
[----:B------:R-:W-:Y:S02]  /*5850*/  SEL R78, R78, RZ, !P1 ;  /* 0x000000ff4e4e7207 */ /* 0x000fe40004800000 */
[----:B------:R-:W-:Y:S02]  /*5860*/  ISETP.GE.AND P2, PT, R82, UR10, PT ;  /* 0x0000000a52007c0c */ /* 0x000fe4000bf46270 */
[----:B------:R-:W-:Y:S02]  /*5870*/  ISETP.GE.AND P1, PT, R81, UR10, PT ;  /* 0x0000000a51007c0c */ /* 0x000fe4000bf26270 */
[----:B------:R-:W-:Y:S02]  /*5880*/  ISETP.GE.AND P3, PT, R83, UR10, PT ;  /* 0x0000000a53007c0c */ /* 0x000fe4000bf66270 */
[----:B------:R-:W-:-:S02]  /*5890*/  SEL R81, R73, RZ, !P6 ;  /* 0x000000ff49517207 */ /* 0x000fc40007000000 */
[----:B------:R-:W-:Y:S02]  /*58a0*/  PRMT R82, R79, 0x7632, R82 ;  /* 0x000076324f527816 */ /* 0x000fe40000000052 */
[----:B------:R-:W-:Y:S02]  /*58b0*/  ISETP.GE.AND P6, PT, R5, UR10, PT ;  /* 0x0000000a05007c0c */ /* 0x000fe4000bfc6270 */
        /* <DEDUP_REMOVED lines=12> */
.L_x_17561:
[----:B------:R-:W-:Y:S05]  /*5980*/  BSYNC.RECONVERGENT B2 ;  /* 0x0000000000027941 */ /* 0x000fea0003800200 */
.L_x_17560:
[----:B-----5:R-:W-:Y:S01]  /*5990*/  HFMA2.BF16_V2 R77, R4, R77, -RZ ;  /* 0x0000004d044d7231 */ /* 0x020fe200003000ff */
[----:B------:R-:W-:Y:S01]  /*59a0*/  F2FP.BF16.F32.PACK_AB R81, R15, R14 ;  /* 0x0000000e0f51723e */ /* 0x000fe200000010ff */
[----:B------:R-:W-:Y:S01]  /*59b0*/  FADD.FTZ R15, R13, R76 ;  /* 0x0000004c0d0f7221 */ /* 0x000fe20000010000 */
[----:B------:R-:W-:Y:S02]  /*59c0*/  HMUL2.BF16_V2 R73, R7, R78 ;  /* 0x0000004e07497232 */ /* 0x000fe40000200000 */
[----:B------:R-:W-:-:S03]  /*59d0*/  FADD.FTZ R74, R74, R75 ;  /* 0x0000004b4a4a7221 */ /* 0x000fc60000010000 */
[C---:B------:R-:W-:Y:S01]  /*59e0*/  PRMT R75, R73.reuse, 0x7632, R75 ;  /* 0x00007632494b7816 */ /* 0x040fe2000000004b */
[----:B------:R-:W-:Y:S01]  /*59f0*/  IMAD.U32 R73, R73, 0x10000, RZ ;  /* 0x0001000049497824 */ /* 0x000fe200078e00ff */
[C---:B------:R-:W-:Y:S01]  /*5a00*/  PRMT R13, R77.reuse, 0x7610, R13 ;  /* 0x000076104d0d7816 */ /* 0x040fe2000000000d */
[----:B------:R-:W-:Y:S01]  /*5a10*/  FADD.FTZ R15, R74, R15 ;  /* 0x0000000f4a0f7221 */ /* 0x000fe20000010000 */
[----:B------:R-:W-:-:S03]  /*5a20*/  PRMT R14, R77, 0x7632, R14 ;  /* 0x000076324d0e7816 */ /* 0x000fc6000000000e */
[----:B------:R-:W-:Y:S01]  /*5a30*/  IMAD.U32 R76, R13, 0x10000, RZ ;  /* 0x000100000d4c7824 */ /* 0x000fe200078e00ff */
[----:B------:R-:W-:Y:S02]  /*5a40*/  MOV R13, R81 ;  /* 0x00000051000d7202 */ /* 0x000fe40000000f00 */
[----:B------:R-:W-:Y:S01]  /*5a50*/  SHF.L.U32 R77, R14, 0x10, RZ ;  /* 0x000000100e4d7819 */ /* 0x000fe200000006ff */
[----:B------:R-:W-:Y:S02]  /*5a60*/  IMAD.U32 R14, R75, 0x10000, RZ ;  /* 0x000100004b0e7824 */ /* 0x000fe400078e00ff */
[----:B------:R-:W-:Y:S02]  /*5a70*/  HMUL2.BF16_V2 R75, R6, R79 ;  /* 0x0000004f064b7232 */ /* 0x000fe40000200000 */
[C---:B------:R-:W-:Y:S02]  /*5a80*/  HFMA2.BF16_V2 R12, R13.reuse, R12, -RZ ;  /* 0x0000000c0d0c7231 */ /* 0x040fe400003000ff */
[----:B------:R-:W-:Y:S01]  /*5a90*/  FADD.FTZ R78, R76, R77 ;  /* 0x0000004d4c4e7221 */ /* 0x000fe20000010000 */
[----:B------:R-:W-:-:S02]  /*5aa0*/  HFMA2.BF16_V2 R76, R13, R80, -RZ ;  /* 0x000000500d4c7231 */ /* 0x000fc400003000ff */
[--C-:B------:R-:W-:Y:S01]  /*5ab0*/  FADD.FTZ R79, R73, R14.reuse ;  /* 0x0000000e494f7221 */ /* 0x100fe20000010000 */
[C---:B------:R-:W-:Y:S02]  /*5ac0*/  PRMT R73, R75.reuse, 0x7610, R73 ;  /* 0x000076104b497816 */ /* 0x040fe40000000049 */
[----:B------:R-:W-:Y:S01]  /*5ad0*/  PRMT R75, R75, 0x7632, R75 ;  /* 0x000076324b4b7816 */ /* 0x000fe2000000004b */
[----:B------:R-:W-:Y:S02]  /*5ae0*/  FADD.FTZ R78, R78, R79 ;  /* 0x0000004f4e4e7221 */ /* 0x000fe40000010000 */
        /* <DEDUP_REMOVED lines=9> */
[----:B------:R0:W5:Y:S01]  /*5b80*/  LDG.E.CONSTANT R14, desc[UR8][R18.64+0x40c] ;  /* 0x00040c08120e7981 */ /* 0x000162000c1e9900 */
[----:B------:R-:W-:-:S02]  /*5b90*/  FADD.FTZ R12, R12, R73 ;  /* 0x000000490c0c7221 */ /* 0x000fc40000010000 */
        /* <DEDUP_REMOVED lines=9> */
[C---:B------:R-:W-:Y:S01]  /*5c30*/  VIADD R77, R39.reuse, 0x1 ;  /* 0x00000001274d7836 */ /* 0x040fe20000000000 */
[C---:B------:R-:W-:Y:S01]  /*5c40*/  IADD3 R78, PT, PT, R39.reuse, 0x2, RZ ;  /* 0x00000002274e7810 */ /* 0x040fe20007ffe0ff */
[C---:B------:R-:W-:Y:S01]  /*5c50*/  VIADD R74, R39.reuse, 0xffffffff ;  /* 0xffffffff274a7836 */ /* 0x040fe20000000000 */
[C---:B------:R-:W-:Y:S01]  /*5c60*/  ISETP.GE.AND P6, PT, R39.reuse, UR10, PT ;  /* 0x0000000a27007c0c */ /* 0x040fe2000bfc6270 */
[----:B------:R-:W-:Y:S01]  /*5c70*/  VIADD R79, R39, 0x3 ;  /* 0x00000003274f7836 */ /* 0x000fe20000000000 */
[----:B------:R-:W-:Y:S01]  /*5c80*/  ISETP.GE.AND P5, PT, R77, UR10, PT ;  /* 0x0000000a4d007c0c */ /* 0x000fe2000bfa6270 */
[C---:B------:R-:W-:Y:S01]  /*5c90*/  VIADD R77, R39.reuse, 0x4 ;  /* 0x00000004274d7836 */ /* 0x040fe20000000000 */
[----:B------:R-:W-:Y:S02]  /*5ca0*/  ISETP.GE.AND P1, PT, R74, UR10, PT ;  /* 0x0000000a4a007c0c */ /* 0x000fe4000bf26270 */
[----:B------:R-:W-:Y:S02]  /*5cb0*/  ISETP.GE.AND P4, PT, R78, UR10, PT ;  /* 0x0000000a4e007c0c */ /* 0x000fe4000bf86270 */
[----:B------:R-:W-:-:S02]  /*5cc0*/  IADD3 R78, PT, PT, R39, -0x2, RZ ;  /* 0xfffffffe274e7810 */ /* 0x000fc40007ffe0ff */
[C---:B-----5:R-:W-:Y:S02]  /*5cd0*/  PRMT R74, R12.reuse, 0x7632, R74 ;  /* 0x000076320c4a7816 */ /* 0x060fe4000000004a */
[----:B------:R-:W-:Y:S02]  /*5ce0*/  ISETP.GE.AND P2, PT, R77, UR10, PT ;  /* 0x0000000a4d007c0c */ /* 0x000fe4000bf46270 */
[----:B------:R-:W-:Y:S02]  /*5cf0*/  SEL R77, R12, RZ, !P1 ;  /* 0x000000ff0c4d7207 */ /* 0x000fe40004800000 */
[----:B------:R-:W-:Y:S02]  /*5d00*/  ISETP.GE.AND P1, PT, R78, UR10, PT ;  /* 0x0000000a4e007c0c */ /* 0x000fe4000bf26270 */
[----:B------:R-:W-:Y:S02]  /*5d10*/  SEL R78, R74, RZ, !P6 ;  /* 0x000000ff4a4e7207 */ /* 0x000fe40007000000 */
[----:B------:R-:W-:-:S02]  /*5d20*/  ISETP.GE.AND P3, PT, R79, UR10, PT ;  /* 0x0000000a4f007c0c */ /* 0x000fc4000bf66270 */
        /* <DEDUP_REMOVED lines=14> */
.L_x_17563:
[----:B------:R-:W-:Y:S05]  /*5e10*/  BSYNC.RECONVERGENT B2 ;  /* 0x0000000000027941 */ /* 0x000fea0003800200 */
.L_x_17562:
        /* <DEDUP_REMOVED lines=15> */
[----:B--2---:R-:W-:Y:S06]  /*5f10*/  @P0 BRA `(.L_x_17565) ;  /* 0x0000000000780947 */ /* 0x004fec0003800000 */
[C---:B------:R-:W-:Y:S01]  /*5f20*/  IADD3 R83, PT, PT, R39.reuse, 0x2, RZ ;  /* 0x0000000227537810 */ /* 0x040fe20007ffe0ff */
[C---:B------:R-:W-:Y:S01]  /*5f30*/  VIADD R81, R39.reuse, 0xffffffff ;  /* 0xffffffff27517836 */ /* 0x040fe20000000000 */
[C---:B------:R-:W-:Y:S01]  /*5f40*/  ISETP.GE.AND P6, PT, R39.reuse, UR10, PT ;  /* 0x0000000a27007c0c */ /* 0x040fe2000bfc6270 */
[----:B------:R-:W-:Y:S01]  /*5f50*/  VIADD R82, R39, 0x1 ;  /* 0x0000000127527836 */ /* 0x000fe20000000000 */
[----:B------:R-:W-:Y:S01]  /*5f60*/  ISETP.GE.AND P4, PT, R83, UR10, PT ;  /* 0x0000000a53007c0c */ /* 0x000fe2000bf86270 */
[----:B------:R-:W-:Y:S01]  /*5f70*/  VIADD R84, R39, 0x3 ;  /* 0x0000000327547836 */ /* 0x000fe20000000000 */
[----:B------:R-:W-:Y:S01]  /*5f80*/  ISETP.GE.AND P1, PT, R81, UR10, PT ;  /* 0x0000000a51007c0c */ /* 0x000fe2000bf26270 */
[----:B------:R-:W-:Y:S01]  /*5f90*/  VIADD R83, R39, 0x4 ;  /* 0x0000000427537836 */ /* 0x000fe20000000000 */
[----:B------:R-:W-:Y:S02]  /*5fa0*/  ISETP.GE.AND P5, PT, R82, UR10, PT ;  /* 0x0000000a52007c0c */ /* 0x000fe4000bfa6270 */
[----:B-----5:R-:W-:-:S02]  /*5fb0*/  PRMT R81, R78, 0x7632, R81 ;  /* 0x000076324e517816 */ /* 0x020fc40000000051 */
[----:B------:R-:W-:Y:S02]  /*5fc0*/  IADD3 R82, PT, PT, R39, -0x2, RZ ;  /* 0xfffffffe27527810 */ /* 0x000fe40007ffe0ff */
        /* <DEDUP_REMOVED lines=19> */
.L_x_17565:
[----:B------:R-:W-:Y:S05]  /*6100*/  BSYNC.RECONVERGENT B2 ;  /* 0x0000000000027941 */ /* 0x000fea0003800200 */
.L_x_17564:
        /* <DEDUP_REMOVED lines=17> */
[----:B------:R-:W-:Y:S01]  /*6220*/  IMAD.U32 R74, R74, 0x10000, RZ ;  /* 0x000100004a4a7824 */ /* 0x000fe200078e00ff */
[----:B------:R-:W-:Y:S01]  /*6230*/  SHF.L.U32 R75, R75, 0x10, RZ ;  /* 0x000000104b4b7819 */ /* 0x000fe200000006ff */
[----:B------:R-:W-:Y:S01]  /*6240*/  HFMA2.BF16_V2 R12, R13, R14, -RZ ;  /* 0x0000000e0d0c7231 */ /* 0x000fe200003000ff */
[----:B------:R-:W-:Y:S01]  /*6250*/  BSSY.RECONVERGENT B2, `(.L_x_17566) ;  /* 0x0000038000027945 */ /* 0x000fe20003800200 */
[----:B------:R-:W-:-:S02]  /*6260*/  IMAD.U32 R82, R77, 0x10000, RZ ;  /* 0x000100004d527824 */ /* 0x000fc400078e00ff */
[----:B------:R-:W-:Y:S01]  /*6270*/  FADD.FTZ R78, R15, R74 ;  /* 0x0000004a0f4e7221 */ /* 0x000fe20000010000 */
[----:B------:R-:W-:Y:S02]  /*6280*/  HMUL2.BF16_V2 R15, R6, R79 ;  /* 0x0000004f060f7232 */ /* 0x000fe40000200000 */
[----:B------:R-:W-:Y:S01]  /*6290*/  FADD.FTZ R73, R73, R76 ;  /* 0x0000004c49497221 */ /* 0x000fe20000010000 */
[----:B------:R-:W-:Y:S01]  /*62a0*/  FADD.FTZ R79, R75, R82 ;  /* 0x000000524b4f7221 */ /* 0x000fe20000010000 */
[----:B------:R-:W-:Y:S01]  /*62b0*/  HFMA2.BF16_V2 R75, R13, R80, -RZ ;  /* 0x000000500d4b7231 */ /* 0x000fe200003000ff */
[C---:B------:R-:W-:Y:S01]  /*62c0*/  PRMT R74, R15.reuse, 0x7632, R74 ;  /* 0x000076320f4a7816 */ /* 0x040fe2000000004a */
[----:B------:R-:W-:Y:S01]  /*62d0*/  IMAD.U32 R80, R15, 0x10000, RZ ;  /* 0x000100000f507824 */ /* 0x000fe200078e00ff */
[C---:B------:R-:W-:Y:S01]  /*62e0*/  PRMT R14, R12.reuse, 0x7632, R14 ;  /* 0x000076320c0e7816 */ /* 0x040fe2000000000e */
[----:B------:R-:W-:Y:S01]  /*62f0*/  IMAD.U32 R12, R12, 0x10000, RZ ;  /* 0x000100000c0c7824 */ /* 0x000fe200078e00ff */
[----:B------:R-:W-:Y:S01]  /*6300*/  SHF.L.U32 R81, R74, 0x10, RZ ;  /* 0x000000104a517819 */ /* 0x000fe200000006ff */
[----:B------:R-:W-:Y:S01]  /*6310*/  FADD.FTZ R78, R78, R79 ;  /* 0x0000004f4e4e7221 */ /* 0x000fe20000010000 */
[----:B------:R2:W5:Y:S01]  /*6320*/  LDG.E.CONSTANT R74, desc[UR8][R18.64+0x80c] ;  /* 0x00080c08124a7981 */ /* 0x000562000c1e9900 */
[----:B------:R-:W-:Y:S01]  /*6330*/  IMAD.U32 R15, R14, 0x10000, RZ ;  /* 0x000100000e0f7824 */ /* 0x000fe200078e00ff */
[C---:B------:R-:W-:Y:S01]  /*6340*/  PRMT R77, R75.reuse, 0x7632, R77 ;  /* 0x000076324b4d7816 */ /* 0x040fe2000000004d */
[----:B------:R-:W-:Y:S01]  /*6350*/  FADD.FTZ R81, R80, R81 ;  /* 0x0000005150517221 */ /* 0x000fe20000010000 */
[----:B------:R-:W-:Y:S01]  /*6360*/  SHF.L.U32 R75, R75, 0x10, RZ ;  /* 0x000000104b4b7819 */ /* 0x000fe200000006ff */
[----:B------:R-:W-:-:S02]  /*6370*/  FADD.FTZ R12, R12, R15 ;  /* 0x0000000f0c0c7221 */ /* 0x000fc40000010000 */
[----:B------:R-:W-:Y:S01]  /*6380*/  IMAD.U32 R14, R77, 0x10000, RZ ;  /* 0x000100004d0e7824 */ /* 0x000fe200078e00ff */
[----:B------:R2:W5:Y:S01]  /*6390*/  LDG.E.CONSTANT R15, desc[UR8][R18.64+0x800] ;  /* 0x00080008120f7981 */ /* 0x000562000c1e9900 */
[----:B------:R-:W-:Y:S02]  /*63a0*/  FADD.FTZ R78, R78, R81 ;  /* 0x000000514e4e7221 */ /* 0x000fe40000010000 */
[----:B------:R-:W-:Y:S01]  /*63b0*/  FADD.FTZ R75, R75, R14 ;  /* 0x0000000e4b4b7221 */ /* 0x000fe20000010000 */
[----:B------:R2:W5:Y:S04]  /*63c0*/  LDG.E.CONSTANT R77, desc[UR8][R18.64+0x808] ;  /* 0x00080808124d7981 */ /* 0x000568000c1e9900 */
[----:B------:R2:W5:Y:S01]  /*63d0*/  LDG.E.CONSTANT R14, desc[UR8][R18.64+0x804] ;  /* 0x00080408120e7981 */ /* 0x000562000c1e9900 */
[----:B------:R-:W-:Y:S05]  /*63e0*/  @P0 BRA `(.L_x_17567) ;  /* 0x0000000000780947 */ /* 0x000fea0003800000 */
[C---:B------:R-:W-:Y:S01]  /*63f0*/  IADD3 R79, PT, PT, R39.reuse, 0x1, RZ ;  /* 0x00000001274f7810 */ /* 0x040fe20007ffe0ff */
[C---:B------:R-:W-:Y:S01]  /*6400*/  VIADD R80, R39.reuse, 0x2 ;  /* 0x0000000227507836 */ /* 0x040fe20000000000 */
[C---:B------:R-:W-:Y:S01]  /*6410*/  ISETP.GE.AND P6, PT, R39.reuse, UR10, PT ;  /* 0x0000000a27007c0c */ /* 0x040fe2000bfc6270 */
[----:B------:R-:W-:Y:S01]  /*6420*/  VIADD R76, R39, 0xffffffff ;  /* 0xffffffff274c7836 */ /* 0x000fe20000000000 */
[----:B------:R-:W-:Y:S01]  /*6430*/  ISETP.GE.AND P5, PT, R79, UR10, PT ;  /* 0x0000000a4f007c0c */ /* 0x000fe2000bfa6270 */
[C---:B------:R-:W-:Y:S01]  /*6440*/  VIADD R81, R39.reuse, 0x3 ;  /* 0x0000000327517836 */ /* 0x040fe20000000000 */
[----:B------:R-:W-:Y:S01]  /*6450*/  ISETP.GE.AND P4, PT, R80, UR10, PT ;  /* 0x0000000a50007c0c */ /* 0x000fe2000bf86270 */
[C---:B------:R-:W-:Y:S01]  /*6460*/  VIADD R80, R39.reuse, 0xfffffffe ;  /* 0xfffffffe27507836 */ /* 0x040fe20000000000 */
[----:B------:R-:W-:Y:S02]  /*6470*/  IADD3 R79, PT, PT, R39, 0x4, RZ ;  /* 0x00000004274f7810 */ /* 0x000fe40007ffe0ff */
[----:B------:R-:W-:-:S02]  /*6480*/  ISETP.GE.AND P1, PT, R76, UR10, PT ;  /* 0x0000000a4c007c0c */ /* 0x000fc4000bf26270 */
        /* <DEDUP_REMOVED lines=20> */
.L_x_17567:
[----:B------:R-:W-:Y:S05]  /*65d0*/  BSYNC.RECONVERGENT B2 ;  /* 0x0000000000027941 */ /* 0x000fea0003800200 */
.L_x_17566:
[----:B------:R3:W5:Y:S02]  /*65e0*/  LDG.E.CONSTANT R79, desc[UR8][R18.64+0xa00] ;  /* 0x000a0008124f7981 */ /* 0x000764000c1e9900 */
[----:B-----5:R-:W-:Y:S02]  /*65f0*/  HFMA2.BF16_V2 R76, R7, R14, -RZ ;  /* 0x0000000e074c7231 */ /* 0x020fe400003000ff */
[----:B------:R-:W-:Y:S02]  /*6600*/  HMUL2.BF16_V2 R15, R4, R15 ;  /* 0x0000000f040f7232 */ /* 0x000fe40000200000 */
[--C-:B------:R-:W-:Y:S01]  /*6610*/  FADD.FTZ R73, R73, R12.reuse ;  /* 0x0000000c49497221 */ /* 0x100fe20000010000 */
        /* <DEDUP_REMOVED lines=13> */
[C---:B0123--:R-:W-:Y:S01]  /*66f0*/  VIADD R18, R39.reuse, 0xffffffff ;  /* 0xffffffff27127836 */ /* 0x04ffe20000000000 */
        /* <DEDUP_REMOVED lines=13> */
[----:B------:R-:W-:Y:S02]  /*67d0*/  SEL R19, R18, RZ, !P6 ;  /* 0x000000ff12137207 */ /* 0x000fe40007000000 */
[----:B------:R-:W-:-:S02]  /*67e0*/  PRMT R83, R81, 0x7632, R83 ;  /* 0x0000763251537816 */ /* 0x000fc40000000053 */
[----:B------:R-:W-:Y:S02]  /*67f0*/  ISETP.GE.AND P3, PT, R84, UR10, PT ;  /* 0x0000000a54007c0c */ /* 0x000fe4000bf66270 */
[----:B------:R-:W-:Y:S02]  /*6800*/  ISETP.GE.AND P6, PT, R5, UR10, PT ;  /* 0x0000000a05007c0c */ /* 0x000fe4000bfc6270 */
        /* <DEDUP_REMOVED lines=12> */
.L_x_17569:
[----:B------:R-:W-:Y:S05]  /*68d0*/  BSYNC.RECONVERGENT B2 ;  /* 0x0000000000027941 */ /* 0x000fea0003800200 */
.L_x_17568:
[----:B0123--:R-:W-:Y:S01]  /*68e0*/  SHF.L.U32 R19, R14, 0x10, RZ ;  /* 0x000000100e137819 */ /* 0x00ffe200000006ff */
[----:B------:R-:W-:Y:S02]  /*68f0*/  IMAD.U32 R12, R12, 0x10000, RZ ;  /* 0x000100000c0c7824 */ /* 0x000fe400078e00ff */
[----:B------:R-:W-:Y:S02]  /*6900*/  HFMA2.BF16_V2 R79, R4, R79, -RZ ;  /* 0x0000004f044f7231 */ /* 0x000fe400003000ff */
[----:B------:R-:W-:Y:S01]  /*6910*/  IMAD.U32 R15, R15, 0x10000, RZ ;  /* 0x000100000f0f7824 */ /* 0x000fe200078e00ff */
[----:B------:R-:W-:Y:S01]  /*6920*/  SHF.L.U32 R76, R76, 0x10, RZ ;  /* 0x000000104c4c7819 */ /* 0x000fe200000006ff */
[----:B------:R-:W-:Y:S02]  /*6930*/  IMAD.U32 R14, R75, 0x10000, RZ ;  /* 0x000100004b0e7824 */ /* 0x000fe400078e00ff */
[----:B------:R-:W-:Y:S01]  /*6940*/  FADD.FTZ R12, R12, R19 ;  /* 0x000000130c0c7221 */ /* 0x000fe20000010000 */
[----:B-----5:R-:W-:-:S02]  /*6950*/  HMUL2.BF16_V2 R19, R7, R80 ;  /* 0x0000005007137232 */ /* 0x020fc40000200000 */
[----:B------:R-:W-:Y:S02]  /*6960*/  IMAD.U32 R77, R77, 0x10000, RZ ;  /* 0x000100004d4d7824 */ /* 0x000fe400078e00ff */
[----:B------:R-:W-:Y:S01]  /*6970*/  FADD.FTZ R15, R15, R14 ;  /* 0x0000000e0f0f7221 */ /* 0x000fe20000010000 */
[----:B------:R-:W-:Y:S01]  /*6980*/  HMUL2.BF16_V2 R81, R6, R81 ;  /* 0x0000005106517232 */ /* 0x000fe20000200000 */
[----:B------:R-:W-:Y:S01]  /*6990*/  BSSY.RECONVERGENT B2, `(.L_x_17570) ;  /* 0x0000041000027945 */ /* 0x000fe20003800200 */
[----:B------:R-:W-:Y:S01]  /*69a0*/  PRMT R18, R79, 0x7632, R18 ;  /* 0x000076324f127816 */ /* 0x000fe20000000012 */
[----:B------:R-:W-:Y:S01]  /*69b0*/  FADD.FTZ R15, R12, R15 ;  /* 0x0000000f0c0f7221 */ /* 0x000fe20000010000 */
[----:B------:R-:W-:Y:S01]  /*69c0*/  PRMT R75, R19, 0x7632, R75 ;  /* 0x00007632134b7816 */ /* 0x000fe2000000004b */
[----:B------:R-:W-:Y:S01]  /*69d0*/  FADD.FTZ R76, R76, R77 ;  /* 0x0000004d4c4c7221 */ /* 0x000fe20000010000 */
[C---:B------:R-:W-:Y:S01]  /*69e0*/  HFMA2.BF16_V2 R12, R13.reuse, R74, -RZ ;  /* 0x0000004a0d0c7231 */ /* 0x040fe200003000ff */
[----:B------:R-:W-:Y:S01]  /*69f0*/  PRMT R14, R79, 0x7610, R14 ;  /* 0x000076104f0e7816 */ /* 0x000fe2000000000e */
[----:B------:R-:W-:Y:S01]  /*6a00*/  HFMA2.BF16_V2 R74, R13, R82, -RZ ;  /* 0x000000520d4a7231 */ /* 0x000fe200003000ff */
[----:B------:R-:W-:Y:S01]  /*6a10*/  SHF.L.U32 R77, R18, 0x10, RZ ;  /* 0x00000010124d7819 */ /* 0x000fe200000006ff */
[----:B------:R-:W-:-:S02]  /*6a20*/  IMAD.U32 R19, R19, 0x10000, RZ ;  /* 0x0001000013137824 */ /* 0x000fc400078e00ff */
        /* <DEDUP_REMOVED lines=25> */
[C---:B------:R-:W-:Y:S01]  /*6bc0*/  VIADD R19, R39.reuse, 0x2 ;  /* 0x0000000227137836 */ /* 0x040fe20000000000 */
[C---:B------:R-:W-:Y:S01]  /*6bd0*/  IADD3 R12, PT, PT, R39.reuse, -0x1, RZ ;  /* 0xffffffff270c7810 */ /* 0x040fe20007ffe0ff */
[C---:B------:R-:W-:Y:S01]  /*6be0*/  VIADD R14, R39.reuse, 0x1 ;  /* 0x00000001270e7836 */ /* 0x040fe20000000000 */
[----:B------:R-:W-:Y:S02]  /*6bf0*/  IADD3 R73, PT, PT, R39, 0x3, RZ ;  /* 0x0000000327497810 */ /* 0x000fe40007ffe0ff */
[----:B------:R-:W-:Y:S01]  /*6c00*/  ISETP.GE.AND P4, PT, R19, UR10, PT ;  /* 0x0000000a13007c0c */ /* 0x000fe2000bf86270 */
[C---:B------:R-:W-:Y:S01]  /*6c10*/  VIADD R19, R39.reuse, 0x4 ;  /* 0x0000000427137836 */ /* 0x040fe20000000000 */
[----:B------:R-:W-:Y:S01]  /*6c20*/  ISETP.GE.AND P5, PT, R14, UR10, PT ;  /* 0x0000000a0e007c0c */ /* 0x000fe2000bfa6270 */
[C---:B------:R-:W-:Y:S01]  /*6c30*/  VIADD R14, R39.reuse, 0xfffffffe ;  /* 0xfffffffe270e7836 */ /* 0x040fe20000000000 */
[----:B------:R-:W-:Y:S02]  /*6c40*/  ISETP.GE.AND P1, PT, R12, UR10, PT ;  /* 0x0000000a0c007c0c */ /* 0x000fe4000bf26270 */
[----:B------:R-:W-:-:S02]  /*6c50*/  ISETP.GE.AND P6, PT, R39, UR10, PT ;  /* 0x0000000a27007c0c */ /* 0x000fc4000bfc6270 */
[C---:B------:R-:W-:Y:S02]  /*6c60*/  PRMT R12, R42.reuse, 0x7632, R12 ;  /* 0x000076322a0c7816 */ /* 0x040fe4000000000c */
[----:B------:R-:W-:Y:S02]  /*6c70*/  ISETP.GE.AND P2, PT, R19, UR10, PT ;  /* 0x0000000a13007c0c */ /* 0x000fe4000bf46270 */
[----:B------:R-:W-:Y:S02]  /*6c80*/  SEL R42, R42, RZ, !P1 ;  /* 0x000000ff2a2a7207 */ /* 0x000fe40004800000 */
[----:B------:R-:W-:Y:S02]  /*6c90*/  ISETP.GE.AND P3, PT, R73, UR10, PT ;  /* 0x0000000a49007c0c */ /* 0x000fe4000bf66270 */
[----:B------:R-:W-:Y:S02]  /*6ca0*/  ISETP.GE.AND P1, PT, R14, UR10, PT ;  /* 0x0000000a0e007c0c */ /* 0x000fe4000bf26270 */
[----:B------:R-:W-:-:S02]  /*6cb0*/  SEL R19, R12, RZ, !P6 ;  /* 0x000000ff0c137207 */ /* 0x000fc40007000000 */
[----:B------:R-:W-:Y:S02]  /*6cc0*/  ISETP.GE.AND P6, PT, R5, UR10, PT ;  /* 0x0000000a05007c0c */ /* 0x000fe4000bfc6270 */
        /* <DEDUP_REMOVED lines=13> */
.L_x_17571:
[----:B------:R-:W-:Y:S05]  /*6da0*/  BSYNC.RECONVERGENT B2 ;  /* 0x0000000000027941 */ /* 0x000fea0003800200 */
.L_x_17570:
        /* <DEDUP_REMOVED lines=13> */
[----:B------:R-:W-:Y:S02]  /*6e80*/  ISETP.GE.AND P6, PT, R39, UR10, PT ;  /* 0x0000000a27007c0c */ /* 0x000fe4000bfc6270 */
[----:B------:R-:W-:Y:S01]  /*6e90*/  ISETP.GE.AND P5, PT, R43, UR10, PT ;  /* 0x0000000a2b007c0c */ /* 0x000fe2000bfa6270 */
[----:B------:R-:W-:Y:S01]  /*6ea0*/  VIADD R43, R39, 0xfffffffe ;  /* 0xfffffffe272b7836 */ /* 0x000fe20000000000 */
[----:B------:R-:W-:Y:S02]  /*6eb0*/  ISETP.GE.AND P1, PT, R42, UR10, PT ;  /* 0x0000000a2a007c0c */ /* 0x000fe4000bf26270 */
[----:B------:R-:W-:Y:S01]  /*6ec0*/  ISETP.GE.AND P4, PT, R73, UR10, PT ;  /* 0x0000000a49007c0c */ /* 0x000fe2000bf86270 */
[----:B------:R-:W-:Y:S01]  /*6ed0*/  VIADD R73, R39, 0x4 ;  /* 0x0000000427497836 */ /* 0x000fe20000000000 */
[----:B------:R-:W-:-:S02]  /*6ee0*/  PRMT R42, R46, 0x7632, R42 ;  /* 0x000076322e2a7816 */ /* 0x000fc4000000002a */
[----:B------:R-:W-:Y:S02]  /*6ef0*/  IADD3 R74, PT, PT, R39, 0x3, RZ ;  /* 0x00000003274a7810 */ /* 0x000fe40007ffe0ff */
[----:B------:R-:W-:Y:S02]  /*6f00*/  SEL R46, R46, RZ, !P1 ;  /* 0x000000ff2e2e7207 */ /* 0x000fe40004800000 */
[----:B------:R-:W-:Y:S02]  /*6f10*/  ISETP.GE.AND P1, PT, R43, UR10, PT ;  /* 0x0000000a2b007c0c */ /* 0x000fe4000bf26270 */
[----:B------:R-:W-:Y:S02]  /*6f20*/  ISETP.GE.AND P2, PT, R73, UR10, PT ;  /* 0x0000000a49007c0c */ /* 0x000fe4000bf46270 */
[----:B------:R-:W-:Y:S02]  /*6f30*/  SEL R43, R42, RZ, !P6 ;  /* 0x000000ff2a2b7207 */ /* 0x000fe40007000000 */
[----:B------:R-:W-:-:S02]  /*6f40*/  ISETP.GE.AND P3, PT, R74, UR10, PT ;  /* 0x0000000a4a007c0c */ /* 0x000fc4000bf66270 */
        /* <DEDUP_REMOVED lines=14> */
.L_x_17573:
[----:B------:R-:W-:Y:S05]  /*7030*/  BSYNC.RECONVERGENT B2 ;  /* 0x0000000000027941 */ /* 0x000fea0003800200 */
.L_x_17572:
[----:B------:R-:W-:Y:S02]  /*7040*/  HFMA2.BF16_V2 R45, R4, R45, -RZ ;  /* 0x0000002d042d7231 */ /* 0x000fe400003000ff */
[----:B------:R-:W-:Y:S01]  /*7050*/  IMAD.U32 R43, R14, 0x10000, RZ ;  /* 0x000100000e2b7824 */ /* 0x000fe200078e00ff */
        /* <DEDUP_REMOVED lines=8> */
[----:B------:R-:W-:Y:S01]  /*70e0*/  PRMT R42, R41, 0x7632, R42 ;  /* 0x00007632292a7816 */ /* 0x000fe2000000002a */
[--C-:B------:R-:W-:Y:S01]  /*70f0*/  FADD.FTZ R18, R19, R14.reuse ;  /* 0x0000000e13127221 */ /* 0x100fe20000010000 */
[C---:B------:R-:W-:Y:S01]  /*7100*/  PRMT R14, R45.reuse, 0x7610, R14 ;  /* 0x000076102d0e7816 */ /* 0x040fe2000000000e */
[----:B------:R-:W-:Y:S01]  /*7110*/  FADD.FTZ R12, R12, R43 ;  /* 0x0000002b0c0c7221 */ /* 0x000fe20000010000 */
[----:B------:R-:W-:Y:S01]  /*7120*/  PRMT R19, R45, 0x7632, R19 ;  /* 0x000076322d137816 */ /* 0x000fe20000000013 */
[----:B------:R-:W-:Y:S01]  /*7130*/  IMAD.U32 R41, R41, 0x10000, RZ ;  /* 0x0001000029297824 */ /* 0x000fe200078e00ff */
[----:B------:R-:W-:Y:S01]  /*7140*/  SHF.L.U32 R42, R42, 0x10, RZ ;  /* 0x000000102a2a7819 */ /* 0x000fe200000006ff */
[----:B------:R-:W-:Y:S01]  /*7150*/  FADD.FTZ R15, R12, R15 ;  /* 0x0000000f0c0f7221 */ /* 0x000fe20000010000 */
[----:B------:R-:W-:Y:S01]  /*7160*/  SHF.L.U32 R14, R14, 0x10, RZ ;  /* 0x000000100e0e7819 */ /* 0x000fe200000006ff */
[----:B------:R-:W-:-:S02]  /*7170*/  IMAD.U32 R19, R19, 0x10000, RZ ;  /* 0x0001000013137824 */ /* 0x000fc400078e00ff */
[C---:B------:R-:W-:Y:S02]  /*7180*/  HFMA2.BF16_V2 R12, R13.reuse, R44, -RZ ;  /* 0x0000002c0d0c7231 */ /* 0x040fe400003000ff */
[----:B------:R-:W-:Y:S01]  /*7190*/  FADD.FTZ R45, R41, R42 ;  /* 0x0000002a292d7221 */ /* 0x000fe20000010000 */
[----:B------:R-:W-:Y:S02]  /*71a0*/  HFMA2.BF16_V2 R42, R13, R48, -RZ ;  /* 0x000000300d2a7231 */ /* 0x000fe400003000ff */
[----:B------:R-:W-:Y:S01]  /*71b0*/  FADD.FTZ R44, R14, R19 ;  /* 0x000000130e2c7221 */ /* 0x000fe20000010000 */
[----:B------:R-:W-:Y:S02]  /*71c0*/  HMUL2.BF16_V2 R19, R6, R47 ;  /* 0x0000002f06137232 */ /* 0x000fe40000200000 */
[----:B------:R-:W-:Y:S01]  /*71d0*/  FADD.FTZ R15, R15, R18 ;  /* 0x000000120f0f7221 */ /* 0x000fe20000010000 */
[----:B------:R-:W-:Y:S02]  /*71e0*/  FADD.FTZ R44, R44, R45 ;  /* 0x0000002d2c2c7221 */ /* 0x000fe40000010000 */
[C---:B------:R-:W-:Y:S01]  /*71f0*/  PRMT R41, R19.reuse, 0x7632, R41 ;  /* 0x0000763213297816 */ /* 0x040fe20000000029 */
[----:B------:R-:W-:Y:S01]  /*7200*/  IMAD.U32 R46, R19, 0x10000, RZ ;  /* 0x00010000132e7824 */ /* 0x000fe200078e00ff */
[----:B------:R-:W-:-:S02]  /*7210*/  PRMT R14, R12, 0x7632, R14 ;  /* 0x000076320c0e7816 */ /* 0x000fc4000000000e */
        /* <DEDUP_REMOVED lines=19> */
[----:B------:R-:W-:Y:S02]  /*7350*/  ISETP.GE.AND P5, PT, R18, UR10, PT ;  /* 0x0000000a12007c0c */ /* 0x000fe4000bfa6270 */
[----:B------:R-:W-:-:S02]  /*7360*/  IADD3 R18, PT, PT, R39, -0x2, RZ ;  /* 0xfffffffe27127810 */ /* 0x000fc40007ffe0ff */
        /* <DEDUP_REMOVED lines=20> */
.L_x_17575:
[----:B------:R-:W-:Y:S05]  /*74b0*/  BSYNC.RECONVERGENT B2 ;  /* 0x0000000000027941 */ /* 0x000fea0003800200 */
.L_x_17574:
        /* <DEDUP_REMOVED lines=14> */
[C---:B------:R-:W-:Y:S01]  /*75a0*/  ISETP.GE.AND P6, PT, R39.reuse, UR10, PT ;  /* 0x0000000a27007c0c */ /* 0x040fe2000bfc6270 */
[----:B------:R-:W-:Y:S01]  /*75b0*/  VIADD R47, R39, 0x3 ;  /* 0x00000003272f7836 */ /* 0x000fe20000000000 */
[----:B------:R-:W-:Y:S02]  /*75c0*/  ISETP.GE.AND P1, PT, R44, UR10, PT ;  /* 0x0000000a2c007c0c */ /* 0x000fe4000bf26270 */
[----:B------:R-:W-:Y:S02]  /*75d0*/  ISETP.GE.AND P5, PT, R45, UR10, PT ;  /* 0x0000000a2d007c0c */ /* 0x000fe4000bfa6270 */
[----:B------:R-:W-:Y:S01]  /*75e0*/  ISETP.GE.AND P4, PT, R46, UR10, PT ;  /* 0x0000000a2e007c0c */ /* 0x000fe2000bf86270 */
[C---:B------:R-:W-:Y:S01]  /*75f0*/  VIADD R46, R39.reuse, 0x4 ;  /* 0x00000004272e7836 */ /* 0x040fe20000000000 */
[----:B------:R-:W-:-:S02]  /*7600*/  IADD3 R45, PT, PT, R39, -0x2, RZ ;  /* 0xfffffffe272d7810 */ /* 0x000fc40007ffe0ff */
[C---:B------:R-:W-:Y:S02]  /*7610*/  PRMT R44, R54.reuse, 0x7632, R44 ;  /* 0x00007632362c7816 */ /* 0x040fe4000000002c */
[----:B------:R-:W-:Y:S02]  /*7620*/  SEL R54, R54, RZ, !P1 ;  /* 0x000000ff36367207 */ /* 0x000fe40004800000 */
[----:B------:R-:W-:Y:S02]  /*7630*/  ISETP.GE.AND P1, PT, R45, UR10, PT ;  /* 0x0000000a2d007c0c */ /* 0x000fe4000bf26270 */
        /* <DEDUP_REMOVED lines=17> */
.L_x_17577:
[----:B------:R-:W-:Y:S05]  /*7750*/  BSYNC.RECONVERGENT B2 ;  /* 0x0000000000027941 */ /* 0x000fea0003800200 */
.L_x_17576:
[----:B------:R-:W-:Y:S02]  /*7760*/  HFMA2.BF16_V2 R53, R4, R53, -RZ ;  /* 0x0000003504357231 */ /* 0x000fe400003000ff */
[----:B------:R-:W-:Y:S01]  /*7770*/  IMAD.U32 R45, R14, 0x10000, RZ ;  /* 0x000100000e2d7824 */ /* 0x000fe200078e00ff */
[----:B------:R-:W-:Y:S01]  /*7780*/  SHF.L.U32 R18, R18, 0x10, RZ ;  /* 0x0000001012127819 */ /* 0x000fe200000006ff */
[----:B------:R-:W-:Y:S01]  /*7790*/  IMAD.U32 R19, R19, 0x10000, RZ ;  /* 0x0001000013137824 */ /* 0x000fe200078e00ff */
[----:B------:R-:W-:Y:S01]  /*77a0*/  SHF.L.U32 R14, R43, 0x10, RZ ;  /* 0x000000102b0e7819 */ /* 0x000fe200000006ff */
[----:B------:R-:W-:Y:S02]  /*77b0*/  HMUL2.BF16_V2 R43, R7, R54 ;  /* 0x00000036072b7232 */ /* 0x000fe40000200000 */
[----:B------:R-:W-:Y:S02]  /*77c0*/  IMAD.U32 R41, R41, 0x10000, RZ ;  /* 0x0001000029297824 */ /* 0x000fe400078e00ff */
[----:B------:R-:W-:Y:S01]  /*77d0*/  FADD.FTZ R19, R18, R19 ;  /* 0x0000001312137221 */ /* 0x000fe20000010000 */
[----:B------:R-:W-:Y:S01]  /*77e0*/  IMAD.U32 R12, R12, 0x10000, RZ ;  /* 0x000100000c0c7824 */ /* 0x000fe200078e00ff */
[----:B------:R-:W-:Y:S01]  /*77f0*/  BSSY.RECONVERGENT B2, `(.L_x_17578) ;  /* 0x0000042000027945 */ /* 0x000fe20003800200 */
[----:B------:R-:W-:Y:S01]  /*7800*/  FADD.FTZ R18, R41, R14 ;  /* 0x0000000e29127221 */ /* 0x000fe20000010000 */
[----:B------:R-:W-:Y:S01]  /*7810*/  PRMT R44, R43, 0x7632, R44 ;  /* 0x000076322b2c7816 */ /* 0x000fe2000000002c */
[----:B------:R-:W-:Y:S01]  /*7820*/  FADD.FTZ R12, R12, R45 ;  /* 0x0000002d0c0c7221 */ /* 0x000fe20000010000 */
        /* <DEDUP_REMOVED lines=35> */
[C---:B------:R-:W-:Y:S01]  /*7a60*/  ISETP.GE.AND P6, PT, R39.reuse, UR10, PT ;  /* 0x0000000a27007c0c */ /* 0x040fe2000bfc6270 */
[C---:B------:R-:W-:Y:S01]  /*7a70*/  VIADD R18, R39.reuse, 0x3 ;  /* 0x0000000327127836 */ /* 0x040fe20000000000 */
[----:B------:R-:W-:Y:S01]  /*7a80*/  ISETP.GE.AND P5, PT, R14, UR10, PT ;  /* 0x0000000a0e007c0c */ /* 0x000fe2000bfa6270 */
[----:B------:R-:W-:Y:S01]  /*7a90*/  VIADD R14, R39, 0xfffffffe ;  /* 0xfffffffe270e7836 */ /* 0x000fe20000000000 */
[----:B------:R-:W-:Y:S02]  /*7aa0*/  ISETP.GE.AND P4, PT, R15, UR10, PT ;  /* 0x0000000a0f007c0c */ /* 0x000fe4000bf86270 */
[----:B------:R-:W-:Y:S02]  /*7ab0*/  ISETP.GE.AND P1, PT, R12, UR10, PT ;  /* 0x0000000a0c007c0c */ /* 0x000fe4000bf26270 */
[----:B------:R-:W-:-:S02]  /*7ac0*/  IADD3 R15, PT, PT, R39, 0x4, RZ ;  /* 0x00000004270f7810 */ /* 0x000fc40007ffe0ff */
        /* <DEDUP_REMOVED lines=20> */
.L_x_17579:
[----:B------:R-:W-:Y:S05]  /*7c10*/  BSYNC.RECONVERGENT B2 ;  /* 0x0000000000027941 */ /* 0x000fea0003800200 */
.L_x_17578:
        /* <DEDUP_REMOVED lines=19> */
[----:B------:R-:W-:-:S02]  /*7d50*/  IADD3 R44, PT, PT, R39, 0x4, RZ ;  /* 0x00000004272c7810 */ /* 0x000fc40007ffe0ff */
        /* <DEDUP_REMOVED lines=20> */
.L_x_17581:
[----:B------:R-:W-:Y:S05]  /*7ea0*/  BSYNC.RECONVERGENT B2 ;  /* 0x0000000000027941 */ /* 0x000fea0003800200 */
.L_x_17580:
        /* <DEDUP_REMOVED lines=25> */
[----:B------:R-:W-:-:S03]  /*8040*/  HMUL2.BF16_V2 R19, R6, R63 ;  /* 0x0000003f06137232 */ /* 0x000fc60000200000 */
[----:B------:R-:W-:Y:S02]  /*8050*/  FADD.FTZ R44, R44, R45 ;  /* 0x0000002d2c2c7221 */ /* 0x000fe40000010000 */
        /* <DEDUP_REMOVED lines=44> */
.L_x_17583:
[----:B------:R-:W-:Y:S05]  /*8320*/  BSYNC.RECONVERGENT B2 ;  /* 0x0000000000027941 */ /* 0x000fea0003800200 */
.L_x_17582:
[----:B------:R-:W-:Y:S01]  /*8330*/  BSSY.RECONVERGENT B2, `(.L_x_17584) ;  /* 0x0000022000027945 */ /* 0x000fe20003800200 */
[----:B------:R-:W-:Y:S02]  /*8340*/  HFMA2.BF16_V2 R66, R7, R66, -RZ ;  /* 0x0000004207427231 */ /* 0x000fe400003000ff */
[----:B------:R-:W-:Y:S01]  /*8350*/  HMUL2.BF16_V2 R65, R4, R65 ;  /* 0x0000004104417232 */ /* 0x000fe20000200000 */
[----:B------:R-:W-:Y:S06]  /*8360*/  @P0 BRA `(.L_x_17585) ;  /* 0x0000000000780947 */ /* 0x000fec0003800000 */
[C---:B------:R-:W-:Y:S01]  /*8370*/  IADD3 R14, PT, PT, R39.reuse, -0x2, RZ ;  /* 0xfffffffe270e7810 */ /* 0x040fe20007ffe0ff */
[----:B------:R-:W-:Y:S01]  /*8380*/  VIADD R18, R39, 0xffffffff ;  /* 0xffffffff27127836 */ /* 0x000fe20000000000 */
[----:B------:R-:W-:Y:S01]  /*8390*/  ISETP.GE.AND P6, PT, R5, UR10, PT ;  /* 0x0000000a05007c0c */ /* 0x000fe2000bfc6270 */
[C---:B------:R-:W-:Y:S01]  /*83a0*/  VIADD R5, R39.reuse, 0x4 ;  /* 0x0000000427057836 */ /* 0x040fe20000000000 */
[----:B------:R-:W-:Y:S01]  /*83b0*/  ISETP.GE.AND P5, PT, R14, UR10, PT ;  /* 0x0000000a0e007c0c */ /* 0x000fe2000bfa6270 */
[C---:B------:R-:W-:Y:S01]  /*83c0*/  VIADD R14, R39.reuse, 0x1 ;  /* 0x00000001270e7836 */ /* 0x040fe20000000000 */
[----:B------:R-:W-:Y:S01]  /*83d0*/  ISETP.GE.AND P4, PT, R18, UR10, PT ;  /* 0x0000000a12007c0c */ /* 0x000fe2000bf86270 */
[C---:B------:R-:W-:Y:S01]  /*83e0*/  VIADD R19, R39.reuse, 0x3 ;  /* 0x0000000327137836 */ /* 0x040fe20000000000 */
[----:B------:R-:W-:Y:S02]  /*83f0*/  IADD3 R18, PT, PT, R39, 0x2, RZ ;  /* 0x0000000227127810 */ /* 0x000fe40007ffe0ff */
[----:B------:R-:W-:-:S02]  /*8400*/  ISETP.GE.AND P0, PT, R5, UR10, PT ;  /* 0x0000000a05007c0c */ /* 0x000fc4000bf06270 */
[----:B------:R-:W-:Y:S02]  /*8410*/  ISETP.GE.AND P3, PT, R14, UR10, PT ;  /* 0x0000000a0e007c0c */ /* 0x000fe4000bf66270 */
[----:B------:R-:W-:Y:S02]  /*8420*/  SEL R5, R69, RZ, !P6 ;  /* 0x000000ff45057207 */ /* 0x000fe40007000000 */
[----:B------:R-:W-:Y:S02]  /*8430*/  ISETP.GE.AND P2, PT, R18, UR10, PT ;  /* 0x0000000a12007c0c */ /* 0x000fe4000bf46270 */
[----:B------:R-:W-:Y:S02]  /*8440*/  ISETP.GE.AND P6, PT, R39, UR10, PT ;  /* 0x0000000a27007c0c */ /* 0x000fe4000bfc6270 */
[----:B------:R-:W-:Y:S02]  /*8450*/  PRMT R14, R70, 0x7632, R14 ;  /* 0x00007632460e7816 */ /* 0x000fe4000000000e */
[----:B------:R-:W-:-:S02]  /*8460*/  ISETP.GE.AND P1, PT, R19, UR10, PT ;  /* 0x0000000a13007c0c */ /* 0x000fc4000bf26270 */
        /* <DEDUP_REMOVED lines=14> */
.L_x_17585:
[----:B------:R-:W-:Y:S05]  /*8550*/  BSYNC.RECONVERGENT B2 ;  /* 0x0000000000027941 */ /* 0x000fea0003800200 */
.L_x_17584:
[C---:B------:R-:W-:Y:S01]  /*8560*/  PRMT R5, R65.reuse, 0x7610, R5 ;  /* 0x0000761041057816 */ /* 0x040fe20000000005 */
[----:B------:R-:W-:Y:S01]  /*8570*/  HFMA2.BF16_V2 R4, R4, R69, -RZ ;  /* 0x0000004504047231 */ /* 0x000fe200003000ff */
[----:B------:R-:W-:Y:S01]  /*8580*/  PRMT R14, R65, 0x7632, R14 ;  /* 0x00007632410e7816 */ /* 0x000fe2000000000e */
[----:B------:R-:W-:Y:S01]  /*8590*/  HMUL2.BF16_V2 R43, R6, R67 ;  /* 0x00000043062b7232 */ /* 0x000fe20000200000 */
[----:B------:R-:W-:Y:S01]  /*85a0*/  SHF.L.U32 R5, R5, 0x10, RZ ;  /* 0x0000001005057819 */ /* 0x000fe200000006ff */
[C---:B------:R-:W-:Y:S01]  /*85b0*/  HFMA2.BF16_V2 R68, R13.reuse, R68, -RZ ;  /* 0x000000440d447231 */ /* 0x040fe200003000ff */
[----:B------:R-:W-:Y:S01]  /*85c0*/  PRMT R18, R66, 0x7610, R18 ;  /* 0x0000761042127816 */ /* 0x000fe20000000012 */
        /* <DEDUP_REMOVED lines=8> */
[----:B------:R-:W-:Y:S01]  /*8650*/  PRMT R7, R4, 0x7632, R7 ;  /* 0x0000763204077816 */ /* 0x000fe20000000007 */
[----:B------:R-:W-:Y:S02]  /*8660*/  HMUL2.BF16_V2 R6, R6, R71 ;  /* 0x0000004706067232 */ /* 0x000fe40000200000 */
[--C-:B------:R-:W-:Y:S01]  /*8670*/  FADD.FTZ R18, R18, R19.reuse ;  /* 0x0000001312127221 */ /* 0x100fe20000010000 */
[----:B------:R-:W-:Y:S01]  /*8680*/  SHF.L.U32 R4, R4, 0x10, RZ ;  /* 0x0000001004047819 */ /* 0x000fe200000006ff */
[----:B------:R-:W-:Y:S01]  /*8690*/  IMAD.U32 R43, R43, 0x10000, RZ ;  /* 0x000100002b2b7824 */ /* 0x000fe200078e00ff */
[----:B------:R-:W-:Y:S01]  /*86a0*/  PRMT R19, R14, 0x7632, R19 ;  /* 0x000076320e137816 */ /* 0x000fe20000000013 */
[----:B------:R-:W-:Y:S02]  /*86b0*/  IMAD.U32 R7, R7, 0x10000, RZ ;  /* 0x0001000007077824 */ /* 0x000fe400078e00ff */
[----:B------:R-:W-:Y:S01]  /*86c0*/  FADD.FTZ R18, R5, R18 ;  /* 0x0000001205127221 */ /* 0x000fe20000010000 */
[----:B------:R-:W-:Y:S01]  /*86d0*/  IMAD.U32 R44, R44, 0x10000, RZ ;  /* 0x000100002c2c7824 */ /* 0x000fe200078e00ff */
[----:B------:R-:W-:Y:S01]  /*86e0*/  SHF.L.U32 R45, R19, 0x10, RZ ;  /* 0x00000010132d7819 */ /* 0x000fe200000006ff */
[----:B------:R-:W-:-:S02]  /*86f0*/  IMAD.U32 R14, R14, 0x10000, RZ ;  /* 0x000100000e0e7824 */ /* 0x000fc400078e00ff */
[--C-:B------:R-:W-:Y:S01]  /*8700*/  FADD.FTZ R19, R4, R7.reuse ;  /* 0x0000000704137221 */ /* 0x100fe20000010000 */
[----:B------:R-:W-:Y:S01]  /*8710*/  PRMT R7, R6, 0x7632, R7 ;  /* 0x0000763206077816 */ /* 0x000fe20000000007 */
[----:B------:R-:W-:Y:S01]  /*8720*/  FADD.FTZ R43, R43, R44 ;  /* 0x0000002c2b2b7221 */ /* 0x000fe20000010000 */
[----:B------:R-:W-:Y:S01]  /*8730*/  FADD.FTZ R44, R14, R45 ;  /* 0x0000002d0e2c7221 */ /* 0x000fe20000010000 */
        /* <DEDUP_REMOVED lines=22> */
[----:B------:R-:W-:-:S07]  /*88a0*/  FADD.FTZ R31, R31, R6 ;  /* 0x000000061f1f7221 */ /* 0x000fce0000010000 */
.L_x_17557:
[----:B----4-:R-:W-:Y:S05]  /*88b0*/  BSYNC.RECONVERGENT B0 ;  /* 0x0000000000007941 */ /* 0x010fea0003800200 */
.L_x_17556:
[----:B------:R-:W-:Y:S01]  /*88c0*/  VIADD R4, R38, 0x3 ;  /* 0x0000000326047836 */ /* 0x000fe20000000000 */
[----:B------:R-:W-:Y:S01]  /*88d0*/  IADD3 R32, P1, PT, R32, 0x10, RZ ;  /* 0x0000001020207810 */ /* 0x000fe20007f3e0ff */
[----:B------:R-:W-:Y:S01]  /*88e0*/  VIADD R85, R85, 0x4 ;  /* 0x0000000455557836 */ /* 0x000fe20000000000 */
[----:B------:R-:W-:Y:S01]  /*88f0*/  IADD3 R39, PT, PT, R39, 0x80, RZ ;  /* 0x0000008027277810 */ /* 0x000fe20007ffe0ff */
[----:B------:R-:W-:Y:S01]  /*8900*/  VIADD R38, R38, 0x4 ;  /* 0x0000000426267836 */ /* 0x000fe20000000000 */
[----:B------:R-:W-:Y:S01]  /*8910*/  ISETP.GE.AND P0, PT, R4, UR7, PT ;  /* 0x0000000704007c0c */ /* 0x000fe2000bf06270 */
[----:B------:R-:W-:Y:S01]  /*8920*/  VIADD R33, R33, 0x200 ;  /* 0x0000020021217836 */ /* 0x000fe20000000000 */
[----:B------:R-:W-:Y:S01]  /*8930*/  IADD3 R36, PT, PT, R36, 0x80, RZ ;  /* 0x0000008024247810 */ /* 0x000fe20007ffe0ff */
[----:B------:R-:W-:-:S10]  /*8940*/  IMAD.X R37, RZ, RZ, R37, P1 ;  /* 0x000000ffff257224 */ /* 0x000fd400008e0625 */
[----:B------:R-:W-:Y:S05]  /*8950*/  @!P0 BRA `(.L_x_17586) ;  /* 0xffffffc400308947 */ /* 0x000fea000383ffff */
.L_x_17555:
[----:B0---4-:R-:W-:Y:S05]  /*8960*/  BSYNC.RECONVERGENT B1 ;  /* 0x0000000000017941 */ /* 0x011fea0003800200 */
.L_x_17554:
[----:B------:R-:W0:Y:S01]  /*8970*/  SHFL.BFLY PT, R13, R24, 0x2, 0x1f ;  /* 0x0c401f00180d7f89 */ /* 0x000e2200000e0000 */
        /* <DEDUP_REMOVED lines=9> */
[C---:B------:R-:W-:Y:S01]  /*8a10*/  ISETP.GT.U32.AND P3, PT, R0.reuse, 0x1f, PT ;  /* 0x0000001f0000780c */ /* 0x040fe20003f64070 */
[----:B--2---:R-:W2:Y:S04]  /*8a20*/  SHFL.BFLY PT, R7, R20, 0x2, 0x1f ;  /* 0x0c401f0014077f89 */ /* 0x004ea800000e0000 */
[----:B------:R-:W1:Y:S04]  /*8a30*/  SHFL.BFLY PT, R6, R21, 0x2, 0x1f ;  /* 0x0c401f0015067f89 */ /* 0x000e6800000e0000 */
[----:B------:R-:W1:Y:S04]  /*8a40*/  SHFL.BFLY PT, R9, R22, 0x2, 0x1f ;  /* 0x0c401f0016097f89 */ /* 0x000e6800000e0000 */
[----:B------:R-:W1:Y:S01]  /*8a50*/  SHFL.BFLY PT, R8, R23, 0x2, 0x1f ;  /* 0x0c401f0017087f89 */ /* 0x000e6200000e0000 */
[----:B0-----:R-:W-:Y:S01]  /*8a60*/  FADD.FTZ R13, R13, R24 ;  /* 0x000000180d0d7221 */ /* 0x001fe20000010000 */
[----:B------:R-:W-:Y:S01]  /*8a70*/  LOP3.LUT R24, R0, 0x3, RZ, 0xc0, !PT ;  /* 0x0000000300187812 */ /* 0x000fe200078ec0ff */
[----:B---3--:R-:W-:Y:S01]  /*8a80*/  ULEA UR4, UR5, UR4, 0x18 ;  /* 0x0000000405047291 */ /* 0x008fe2000f8ec0ff */
[----:B------:R-:W0:Y:S01]  /*8a90*/  SHFL.BFLY PT, R10, R25, 0x2, 0x1f ;  /* 0x0c401f00190a7f89 */ /* 0x000e2200000e0000 */
[----:B----4-:R-:W-:Y:S01]  /*8aa0*/  FADD.FTZ R5, R5, R34 ;  /* 0x0000002205057221 */ /* 0x010fe20000010000 */
[----:B------:R-:W-:-:S02]  /*8ab0*/  ISETP.NE.AND P2, PT, R24, RZ, PT ;  /* 0x000000ff1800720c */ /* 0x000fc40003f45270 */
[----:B------:R-:W3:Y:S01]  /*8ac0*/  SHFL.BFLY PT, R15, R26, 0x2, 0x1f ;  /* 0x0c401f001a0f7f89 */ /* 0x000ee200000e0000 */
[----:B-----5:R-:W-:Y:S01]  /*8ad0*/  FADD.FTZ R11, R4, R11 ;  /* 0x0000000b040b7221 */ /* 0x020fe20000010000 */
[----:B------:R-:W-:Y:S02]  /*8ae0*/  ISETP.NE.OR P4, PT, R33, 0x20, P2 ;  /* 0x000000202100780c */ /* 0x000fe40001785670 */
[----:B------:R-:W4:Y:S01]  /*8af0*/  SHFL.BFLY PT, R12, R27, 0x2, 0x1f ;  /* 0x0c401f001b0c7f89 */ /* 0x000f2200000e0000 */
[----:B--2---:R-:W-:-:S03]  /*8b00*/  FADD.FTZ R7, R7, R20 ;  /* 0x0000001407077221 */ /* 0x004fc60000010000 */
[----:B------:R-:W2:Y:S01]  /*8b10*/  SHFL.BFLY PT, R17, R28, 0x2, 0x1f ;  /* 0x0c401f001c117f89 */ /* 0x000ea200000e0000 */
[----:B-1----:R-:W-:-:S03]  /*8b20*/  FADD.FTZ R21, R6, R21 ;  /* 0x0000001506157221 */ /* 0x002fc60000010000 */
[----:B------:R-:W1:Y:S01]  /*8b30*/  SHFL.BFLY PT, R14, R29, 0x2, 0x1f ;  /* 0x0c401f001d0e7f89 */ /* 0x000e6200000e0000 */
[----:B------:R-:W-:-:S03]  /*8b40*/  FADD.FTZ R9, R9, R22 ;  /* 0x0000001609097221 */ /* 0x000fc60000010000 */
[----:B------:R-:W5:Y:S01]  /*8b50*/  SHFL.BFLY PT, R19, R30, 0x2, 0x1f ;  /* 0x0c401f001e137f89 */ /* 0x000f6200000e0000 */
[----:B------:R-:W-:-:S03]  /*8b60*/  FADD.FTZ R23, R8, R23 ;  /* 0x0000001708177221 */ /* 0x000fc60000010000 */
[----:B------:R-:W5:Y:S01]  /*8b70*/  SHFL.BFLY PT, R32, R31, 0x2, 0x1f ;  /* 0x0c401f001f207f89 */ /* 0x000f6200000e0000 */
[----:B0-----:R-:W-:Y:S01]  /*8b80*/  FADD.FTZ R25, R10, R25 ;  /* 0x000000190a197221 */ /* 0x001fe20000010000 */
[----:B---3--:R-:W-:Y:S02]  /*8b90*/  FADD.FTZ R15, R15, R26 ;  /* 0x0000001a0f0f7221 */ /* 0x008fe40000010000 */
[----:B------:R-:W0:Y:S01]  /*8ba0*/  SHFL.BFLY PT, R4, R5, 0x1, 0x1f ;  /* 0x0c201f0005047f89 */ /* 0x000e2200000e0000 */
[----:B----4-:R-:W-:-:S03]  /*8bb0*/  FADD.FTZ R27, R12, R27 ;  /* 0x0000001b0c1b7221 */ /* 0x010fc60000010000 */
[----:B------:R-:W3:Y:S01]  /*8bc0*/  SHFL.BFLY PT, R6, R11, 0x1, 0x1f ;  /* 0x0c201f000b067f89 */ /* 0x000ee200000e0000 */
[----:B--2---:R-:W-:Y:S01]  /*8bd0*/  FADD.FTZ R17, R17, R28 ;  /* 0x0000001c11117221 */ /* 0x004fe20000010000 */
[----:B------:R-:W-:Y:S02]  /*8be0*/  SHF.R.U32.HI R28, RZ, 0x2, R2 ;  /* 0x00000002ff1c7819 */ /* 0x000fe40000011602 */
[----:B------:R-:W2:Y:S01]  /*8bf0*/  SHFL.BFLY PT, R8, R7, 0x1, 0x1f ;  /* 0x0c201f0007087f89 */ /* 0x000ea200000e0000 */
[----:B-1----:R-:W-:-:S03]  /*8c00*/  FADD.FTZ R29, R14, R29 ;  /* 0x0000001d0e1d7221 */ /* 0x002fc60000010000 */
[----:B------:R-:W1:Y:S01]  /*8c10*/  SHFL.BFLY PT, R10, R21, 0x1, 0x1f ;  /* 0x0c201f00150a7f89 */ /* 0x000e6200000e0000 */
[----:B------:R-:W-:Y:S02]  /*8c20*/  IMAD R28, R3, 0x70, R28 ;  /* 0x00000070031c7824 */ /* 0x000fe400078e021c */
[----:B-----5:R-:W-:Y:S01]  /*8c30*/  FADD.FTZ R19, R19, R30 ;  /* 0x0000001e13137221 */ /* 0x020fe20000010000 */
[----:B------:R-:W-:Y:S01]  /*8c40*/  LOP3.LUT R30, R0, 0x3c0, RZ, 0xc0, !PT ;  /* 0x000003c0001e7812 */ /* 0x000fe200078ec0ff */
[----:B------:R-:W4:Y:S01]  /*8c50*/  SHFL.BFLY PT, R12, R9, 0x1, 0x1f ;  /* 0x0c201f00090c7f89 */ /* 0x000f2200000e0000 */
[----:B------:R-:W-:Y:S02]  /*8c60*/  FADD.FTZ R32, R32, R31 ;  /* 0x0000001f20207221 */ /* 0x000fe40000010000 */
[----:B------:R-:W-:Y:S01]  /*8c70*/  ISETP.NE.OR P5, PT, R30, 0x40, P2 ;  /* 0x000000401e00780c */ /* 0x000fe200017a5670 */
[----:B------:R-:W5:Y:S01]  /*8c80*/  SHFL.BFLY PT, R14, R23, 0x1, 0x1f ;  /* 0x0c201f00170e7f89 */ /* 0x000f6200000e0000 */
[----:B------:R-:W-:Y:S01]  /*8c90*/  LEA R28, R28, UR4, 0x2 ;  /* 0x000000041c1c7c11 */ /* 0x000fe2000f8e10ff */
[----:B0-----:R-:W-:-:S02]  /*8ca0*/  FADD.FTZ R4, R5, R4 ;  /* 0x0000000405047221 */ /* 0x001fc40000010000 */
[----:B------:R-:W0:Y:S01]  /*8cb0*/  SHFL.BFLY PT, R16, R13, 0x1, 0x1f ;  /* 0x0c201f000d107f89 */ /* 0x000e2200000e0000 */
[----:B---3--:R-:W-:-:S03]  /*8cc0*/  FADD.FTZ R11, R11, R6 ;  /* 0x000000060b0b7221 */ /* 0x008fc60000010000 */
[----:B------:R-:W3:Y:S04]  /*8cd0*/  SHFL.BFLY PT, R18, R25, 0x1, 0x1f ;  /* 0x0c201f0019127f89 */ /* 0x000ee800000e0000 */
[----:B------:R-:W3:Y:S01]  /*8ce0*/  SHFL.BFLY PT, R20, R15, 0x1, 0x1f ;  /* 0x0c201f000f147f89 */ /* 0x000ee200000e0000 */
[----:B--2---:R-:W-:-:S03]  /*8cf0*/  FADD.FTZ R7, R7, R8 ;  /* 0x0000000807077221 */ /* 0x004fc60000010000 */
[----:B------:R-:W2:Y:S01]  /*8d00*/  SHFL.BFLY PT, R22, R27, 0x1, 0x1f ;  /* 0x0c201f001b167f89 */ /* 0x000ea200000e0000 */
[----:B-1----:R-:W-:-:S03]  /*8d10*/  FADD.FTZ R10, R21, R10 ;  /* 0x0000000a150a7221 */ /* 0x002fc60000010000 */
[----:B------:R-:W1:Y:S01]  /*8d20*/  SHFL.BFLY PT, R2, R17, 0x1, 0x1f ;  /* 0x0c201f0011027f89 */ /* 0x000e6200000e0000 */
[----:B----4-:R-:W-:-:S03]  /*8d30*/  FADD.FTZ R9, R9, R12 ;  /* 0x0000000c09097221 */ /* 0x010fc60000010000 */
[----:B------:R-:W4:Y:S01]  /*8d40*/  SHFL.BFLY PT, R24, R29, 0x1, 0x1f ;  /* 0x0c201f001d187f89 */ /* 0x000f2200000e0000 */
[----:B-----5:R-:W-:-:S03]  /*8d50*/  FADD.FTZ R14, R23, R14 ;  /* 0x0000000e170e7221 */ /* 0x020fc60000010000 */
[----:B------:R-:W5:Y:S01]  /*8d60*/  SHFL.BFLY PT, R26, R19, 0x1, 0x1f ;  /* 0x0c201f00131a7f89 */ /* 0x000f6200000e0000 */
[----:B0-----:R-:W-:-:S03]  /*8d70*/  FADD.FTZ R13, R13, R16 ;  /* 0x000000100d0d7221 */ /* 0x001fc60000010000 */
[----:B------:R-:W0:Y:S01]  /*8d80*/  SHFL.BFLY PT, R31, R32, 0x1, 0x1f ;  /* 0x0c201f00201f7f89 */ /* 0x000e2200000e0000 */
[----:B---3--:R-:W-:Y:S01]  /*8d90*/  FADD.FTZ R18, R25, R18 ;  /* 0x0000001219127221 */ /* 0x008fe20000010000 */
[----:B------:R-:W-:Y:S01]  /*8da0*/  BAR.SYNC.DEFER_BLOCKING 0x0 ;  /* 0x0000000000007b1d */ /* 0x000fe20000010000 */
[----:B------:R-:W-:Y:S01]  /*8db0*/  FADD.FTZ R15, R15, R20 ;  /* 0x000000140f0f7221 */ /* 0x000fe20000010000 */
[----:B--2---:R-:W-:Y:S01]  /*8dc0*/  FADD.FTZ R22, R27, R22 ;  /* 0x000000161b167221 */ /* 0x004fe20000010000 */
[----:B-1----:R-:W-:Y:S01]  /*8dd0*/  FADD.FTZ R17, R17, R2 ;  /* 0x0000000211117221 */ /* 0x002fe20000010000 */
[----:B----4-:R-:W-:Y:S01]  /*8de0*/  FADD.FTZ R24, R29, R24 ;  /* 0x000000181d187221 */ /* 0x010fe20000010000 */
[----:B-----5:R-:W-:Y:S01]  /*8df0*/  FADD.FTZ R19, R19, R26 ;  /* 0x0000001a13137221 */ /* 0x020fe20000010000 */
[----:B0-----:R-:W-:Y:S01]  /*8e00*/  FADD.FTZ R32, R32, R31 ;  /* 0x0000001f20207221 */ /* 0x001fe20000010000 */
        /* <DEDUP_REMOVED lines=15> */
.L_x_17588:
[----:B------:R-:W-:Y:S05]  /*8f00*/  BSYNC.RECONVERGENT B0 ;  /* 0x0000000000007941 */ /* 0x000fea0003800200 */
.L_x_17587:
        /* <DEDUP_REMOVED lines=31> */
.L_x_17590:
[----:B------:R-:W-:Y:S05]  /*9100*/  BSYNC.RECONVERGENT B0 ;  /* 0x0000000000007941 */ /* 0x000fea0003800200 */
.L_x_17589:
        /* <DEDUP_REMOVED lines=17> */
.L_x_17592:
[----:B------:R-:W-:Y:S05]  /*9220*/  BSYNC.RECONVERGENT B0 ;  /* 0x0000000000007941 */ /* 0x000fea0003800200 */
.L_x_17591:
        /* <DEDUP_REMOVED lines=31> */
.L_x_17594:
[----:B------:R-:W-:Y:S05]  /*9420*/  BSYNC.RECONVERGENT B0 ;  /* 0x0000000000007941 */ /* 0x000fea0003800200 */
.L_x_17593:
        /* <DEDUP_REMOVED lines=22> */
[----:B--2---:R-:W-:-:S05]  /*9590*/  IMAD R3, R3, 0x70, RZ ;  /* 0x0000007003037824 */ /* 0x004fca00078e02ff */
[----:B------:R-:W-:-:S04]  /*95a0*/  IADD3 R0, P0, P1, R0, UR5, R3 ;  /* 0x0000000500007c10 */ /* 0x000fc8000f91e003 */
[----:B------:R-:W-:Y:S02]  /*95b0*/  IADD3.X R3, PT, PT, RZ, RZ, RZ, P0, P1 ;  /* 0x000000ffff037210 */ /* 0x000fe400007e24ff */
[----:B---3--:R-:W-:-:S04]  /*95c0*/  LEA R2, P0, R0, UR6, 0x1 ;  /* 0x0000000600027c11 */ /* 0x008fc8000f8008ff */
[----:B------:R-:W-:Y:S02]  /*95d0*/  LEA.HI.X R3, R0, UR7, R3, 0x1, P0 ;  /* 0x0000000700037c11 */ /* 0x000fe400080f0c03 */
        /* <DEDUP_REMOVED lines=19> */
.L_x_17595:
        /* <DEDUP_REMOVED lines=15> */
.L_x_25909:


//--------------------- .text._ZN4vllm25paged_attention_v1_kernelI13__nv_bfloat16S1_Li96ELi32ELi128ELNS_18Fp8KVCacheDataTypeE0ELb1EEEvPT_PKS3_PKT0_S9_ifPKiSB_iPKfiiiSD_SD_iiiii --------------------------
	.section	.text._ZN4vllm25paged_attention_v1_kernelI13__nv_bfloat16S1_Li96ELi32ELi128ELNS_18Fp8KVCacheDataTypeE0ELb1EEEvPT_PKS3_PKT0_S9_ifPKiSB_iPKfiiiSD_SD_iiiii,"ax",@progbits
	.align	128
        .global         _ZN4vllm25paged_attention_v1_kernelI13__nv_bfloat16S1_Li96ELi32ELi128ELNS_18Fp8KVCacheDataTypeE0ELb1EEEvPT_PKS3_PKT0_S9_ifPKiSB_iPKfiiiSD_SD_iiiii
        .type           _ZN4vllm25paged_attention_v1_kernelI13__nv_bfloat16S1_Li96ELi32ELi128ELNS_18Fp8KVCacheDataTypeE0ELb1EEEvPT_PKS3_PKT0_S9_ifPKiSB_iPKfiiiSD_SD_iiiii,@function
        .size           _ZN4vllm25paged_attention_v1_kernelI13__nv_bfloat16S1_Li96ELi32ELi128ELNS_18Fp8KVCacheDataTypeE0ELb1EEEvPT_PKS3_PKT0_S9_ifPKiSB_iPKfiiiSD_SD_iiiii,(.L_x_25910 - _ZN4vllm25paged_attention_v1_kernelI13__nv_bfloat16S1_Li96ELi32ELi128ELNS_18Fp8KVCacheDataTypeE0ELb1EEEvPT_PKS3_PKT0_S9_ifPKiSB_iPKfiiiSD_SD_iiiii)
        .other          _ZN4vllm25paged_attention_v1_kernelI13__nv_bfloat16S1_Li96ELi32ELi128ELNS_18Fp8KVCacheDataTypeE0ELb1EEEvPT_PKS3_PKT0_S9_ifPKiSB_iPKfiiiSD_SD_iiiii,@"STO_CUDA_ENTRY STV_DEFAULT"
_ZN4vllm25paged_attention_v1_kernelI13__nv_bfloat16S1_Li96ELi32ELi128ELNS_18Fp8KVCacheDataTypeE0ELb1EEEvPT_PKS3_PKT0_S9_ifPKiSB_iPKfiiiSD_SD_iiiii:
.text._ZN4vllm25paged_attention_v1_kernelI13__nv_bfloat16S1_Li96ELi32ELi128ELNS_18Fp8KVCacheDataTypeE0ELb1EEEvPT_PKS3_PKT0_S9_ifPKiSB_iPKfiiiSD_SD_iiiii:
        /* <DEDUP_REMOVED lines=16> */
[C---:B0-----:R-:W-:Y:S01]  /*0100*/  IMAD.WIDE.U32 R2, R15.reuse, 0x4, R2 ;  /* 0x000000040f027825 */ /* 0x041fe200078e0002 */
        /* <DEDUP_REMOVED lines=104> */
[----:B-1----:R-:W-:-:S05]  /*0790*/  @!P1 LEA R3, R3, R2, 0x18 ;  /* 0x0000000203039211 */ /* 0x002fca00078ec0ff */
[----:B------:R-:W-:Y:S01]  /*07a0*/  @!P3 IMAD.IADD R11, R11, 0x1, -R8 ;  /* 0x000000010b0bb824 */ /* 0x000fe200078e0a08 */
[----:B------:R-:W-:Y:S01]  /*07b0*/  ISETP.GE.AND P3, PT, R10, RZ, PT ;  /* 0x000000ff0a00720c */ /* 0x000fe20003f66270 */
[----:B------:R-:W-:Y:S02]  /*07c0*/  @P0 VIADD R9, R9, 0x1 ;  /* 0x0000000109090836 */ /* 0x000fe40000000000 */
[----:B------:R-:W-:Y:S01]  /*07d0*/  @!P1 IMAD R3, R14, 0x10, R3 ;  /* 0x000000100e039824 */ /* 0x000fe200078e0203 */
[----:B------:R-:W-:Y:S01]  /*07e0*/  ISETP.GE.U32.AND P5, PT, R11, R8, PT ;  /* 0x000000080b00720c */ /* 0x000fe20003fa6070 */
[----:B------:R-:W-:Y:S02]  /*07f0*/  IMAD.MOV.U32 R11, RZ, RZ, -0x800001 ;  /* 0xff7fffffff0b7424 */ /* 0x000fe400078e00ff */
[----:B------:R-:W-:Y:S01]  /*0800*/  @P4 IMAD R10, R16, UR12, R13 ;  /* 0x0000000c100a4c24 */ /* 0x000fe2000f8e020d */
[----:B------:R-:W-:Y:S01]  /*0810*/  SHF.R.U32.HI R13, RZ, 0x5, R14 ;  /* 0x00000005ff0d7819 */ /* 0x000fe2000001160e */
[----:B--2---:R1:W-:Y:S02]  /*0820*/  @!P1 STS.128 [R3], R4 ;  /* 0x0000000403009388 */ /* 0x0043e40000000c00 */
[----:B------:R-:W-:Y:S01]  /*0830*/  @P4 IMAD R10, R10, R19, 0x1 ;  /* 0x000000010a0a4424 */ /* 0x000fe200078e0213 */
[----:B------:R-:W-:Y:S01]  /*0840*/  BAR.SYNC.DEFER_BLOCKING 0x0 ;  /* 0x0000000000007b1d */ /* 0x000fe20000010000 */
[----:B------:R-:W-:Y:S01]  /*0850*/  @!P3 IMAD.MOV R9, RZ, RZ, -R9 ;  /* 0x000000ffff09b224 */ /* 0x000fe200078e0a09 */
[----:B------:R-:W-:-:S02]  /*0860*/  @!P2 LOP3.LUT R9, RZ, R20, RZ, 0x33, !PT ;  /* 0x00000014ff09a212 */ /* 0x000fc400078e33ff */
[----:B------:R-:W-:Y:S02]  /*0870*/  ISETP.GE.AND P0, PT, R13, UR7, PT ;  /* 0x000000070d007c0c */ /* 0x000fe4000bf06270 */
[----:B------:R-:W-:Y:S01]  /*0880*/  VOTEU.ANY UP1, P5 ;  /* 0x0000000000ff7886 */ /* 0x000fe20002820100 */
[----:B------:R-:W-:-:S04]  /*0890*/  @!P4 IMAD R2, R18, UR12, R9 ;  /* 0x0000000c1202cc24 */ /* 0x000fc8000f8e0209 */
[----:B------:R-:W-:Y:S01]  /*08a0*/  @UP1 UIADD3 UR5, UPT, UPT, UR5, 0x1, URZ ;  /* 0x0000000105051890 */ /* 0x000fe2000fffe0ff */
[----:B------:R-:W-:-:S03]  /*08b0*/  @!P4 IADD3 R2, PT, PT, RZ, -R2, RZ ;  /* 0x80000002ff02c210 */ /* 0x000fc60007ffe0ff */
[----:B------:R-:W-:Y:S02]  /*08c0*/  @!UP2 UIADD3 UR5, UPT, UPT, URZ, -UR5, URZ ;  /* 0x80000005ff05a290 */ /* 0x000fe4000fffe0ff */
[----:B------:R-:W-:Y:S01]  /*08d0*/  @!UP0 ULOP3.LUT UR5, URZ, UR11, URZ, 0x33, !UPT ;  /* 0x0000000bff058292 */ /* 0x000fe2000f8e33ff */
[----:B------:R-:W-:Y:S01]  /*08e0*/  @!P4 IMAD R10, R19, R2, 0x1 ;  /* 0x00000001130ac424 */ /* 0x000fe200078e0202 */
[----:B01----:R-:W-:Y:S10]  /*08f0*/  @P0 BRA `(.L_x_17597) ;  /* 0x0000002000b80947 */ /* 0x003ff40003800000 */
[----:B------:R-:W0:Y:S01]  /*0900*/  S2UR UR6, SR_CgaCtaId ;  /* 0x00000000000679c3 */ /* 0x000e220000008800 */
[----:B------:R-:W-:Y:S01]  /*0910*/  UMOV UR4, 0x400 ;  /* 0x0000040000047882 */ /* 0x000fe20000000000 */
[----:B------:R-:W1:Y:S01]  /*0920*/  LDCU UR7, c[0x0][0x3b8] ;  /* 0x00007700ff0777ac */ /* 0x000e620008000800 */
[----:B------:R-:W-:Y:S01]  /*0930*/  SHF.R.U32.HI R2, RZ, 0x3, R14 ;  /* 0x00000003ff027819 */ /* 0x000fe2000001160e */
[----:B------:R-:W-:Y:S01]  /*0940*/  IMAD.MOV.U32 R3, RZ, RZ, RZ ;  /* 0x000000ffff037224 */ /* 0x000fe200078e00ff */
[----:B------:R-:W-:Y:S01]  /*0950*/  SHF.L.U32 R4, R14, 0x2, RZ ;  /* 0x000000020e047819 */ /* 0x000fe200000006ff */
[----:B------:R-:W2:Y:S01]  /*0960*/  LDCU.64 UR12, c[0x0][0x3a8] ;  /* 0x00007500ff0c77ac */ /* 0x000ea20008000a00 */
[----:B------:R-:W-:Y:S01]  /*0970*/  LOP3.LUT R2, R2, 0x7c, RZ, 0xc0, !PT ;  /* 0x0000007c02027812 */ /* 0x000fe200078ec0ff */
[----:B------:R-:W-:Y:S01]  /*0980*/  VIADD R79, R14, -UR10 ;  /* 0x8000000a0e4f7c36 */ /* 0x000fe20008000000 */
[----:B------:R-:W-:Y:S02]  /*0990*/  LOP3.LUT R4, R4, 0x7c, RZ, 0xc0, !PT ;  /* 0x0000007c04047812 */ /* 0x000fe400078ec0ff */
[----:B------:R-:W-:-:S03]  /*09a0*/  MOV R11, 0xff7fffff ;  /* 0xff7fffff000b7802 */ /* 0x000fc60000000f00 */
[----:B------:R-:W-:Y:S02]  /*09b0*/  IMAD R4, R13, 0x80, R4 ;  /* 0x000000800d047824 */ /* 0x000fe400078e0204 */
[----:B-1----:R-:W-:Y:S01]  /*09c0*/  IMAD R5, R15, UR7, RZ ;  /* 0x000000070f057c24 */ /* 0x002fe2000f8e02ff */
[C---:B------:R-:W-:Y:S01]  /*09d0*/  LOP3.LUT R15, R14.reuse, 0x3e0, RZ, 0xc0, !PT ;  /* 0x000003e00e0f7812 */ /* 0x040fe200078ec0ff */
[----:B------:R-:W-:Y:S01]  /*09e0*/  VIADD R14, R14, 0x1 ;  /* 0x000000010e0e7836 */ /* 0x000fe20000000000 */
[----:B0-----:R-:W-:Y:S01]  /*09f0*/  ULEA UR11, UR6, UR4, 0x18 ;  /* 0x00000004060b7291 */ /* 0x001fe2000f8ec0ff */
[----:B------:R-:W-:Y:S01]  /*0a00*/  IMAD.WIDE R2, R5, 0x4, R2 ;  /* 0x0000000405027825 */ /* 0x000fe200078e0202 */
[----:B------:R-:W-:Y:S01]  /*0a10*/  UIADD3 UR4, UPT, UPT, UR4, 0xe0, URZ ;  /* 0x000000e004047890 */ /* 0x000fe2000fffe0ff */
[----:B------:R-:W-:-:S03]  /*0a20*/  LOP3.LUT R15, R15, 0x1, RZ, 0xfc, !PT ;  /* 0x000000010f0f7812 */ /* 0x000fc600078efcff */
[----:B------:R-:W-:Y:S01]  /*0a30*/  ULEA UR4, UR6, UR4, 0x18 ;  /* 0x0000000406047291 */ /* 0x000fe2000f8ec0ff */
[----:B--2---:R-:W-:Y:S02]  /*0a40*/  IADD3 R6, P0, PT, R2, UR12, RZ ;  /* 0x0000000c02067c10 */ /* 0x004fe4000ff1e0ff */
[----:B------:R-:W0:Y:S02]  /*0a50*/  LDS.128 R20, [UR11] ;  /* 0x0000000bff147984 */ /* 0x000e240008000c00 */
        /* <DEDUP_REMOVED lines=15> */
[----:B-1----:R-:W-:Y:S02]  /*0b50*/  PRMT R82, R24, 0x7632, R82 ;  /* 0x0000763218527816 */ /* 0x002fe40000000052 */
[----:B------:R-:W-:Y:S02]  /*0b60*/  PRMT R83, R25, 0x7632, R83 ;  /* 0x0000763219537816 */ /* 0x000fe40000000053 */
[----:B------:R-:W-:Y:S02]  /*0b70*/  PRMT R84, R26, 0x7632, R84 ;  /* 0x000076321a547816 */ /* 0x000fe40000000054 */
[----:B------:R-:W-:Y:S02]  /*0b80*/  PRMT R85, R27, 0x7632, R85 ;  /* 0x000076321b557816 */ /* 0x000fe40000000055 */
[----:B--2---:R-:W-:-:S02]  /*0b90*/  PRMT R86, R28, 0x7632, R86 ;  /* 0x000076321c567816 */ /* 0x004fc40000000056 */
[----:B------:R-:W-:Y:S02]  /*0ba0*/  PRMT R87, R29, 0x7632, R87 ;  /* 0x000076321d577816 */ /* 0x000fe40000000057 */
[----:B------:R-:W-:Y:S02]  /*0bb0*/  PRMT R88, R30, 0x7632, R88 ;  /* 0x000076321e587816 */ /* 0x000fe40000000058 */
[----:B------:R-:W-:Y:S02]  /*0bc0*/  PRMT R89, R31, 0x7632, R89 ;  /* 0x000076321f597816 */ /* 0x000fe40000000059 */
[----:B---3--:R-:W-:Y:S02]  /*0bd0*/  PRMT R90, R32, 0x7632, R90 ;  /* 0x00007632205a7816 */ /* 0x008fe4000000005a */
[----:B------:R-:W-:Y:S02]  /*0be0*/  PRMT R91, R33, 0x7632, R91 ;  /* 0x00007632215b7816 */ /* 0x000fe4000000005b */
[----:B------:R-:W-:-:S02]  /*0bf0*/  PRMT R92, R34, 0x7632, R92 ;  /* 0x00007632225c7816 */ /* 0x000fc4000000005c */
[----:B------:R-:W-:Y:S02]  /*0c00*/  PRMT R93, R35, 0x7632, R93 ;  /* 0x00007632235d7816 */ /* 0x000fe4000000005d */
[----:B----4-:R-:W-:Y:S02]  /*0c10*/  PRMT R94, R36, 0x7632, R94 ;  /* 0x00007632245e7816 */ /* 0x010fe4000000005e */
        /* <DEDUP_REMOVED lines=22> */
[----:B0-----:R-:W-:-:S07]  /*0d80*/  PRMT R117, R59, 0x7632, R117 ;  /* 0x000076323b757816 */ /* 0x001fce0000000075 */
.L_x_17600:
[----:B------:R-:W0:Y:S01]  /*0d90*/  LDC R18, c[0x0][0x3f0] ;  /* 0x0000fc00ff127b82 */ /* 0x000e220000000800 */
[----:B------:R-:W-:Y:S01]  /*0da0*/  VIADD R2, R15, 0xffffffff ;  /* 0xffffffff0f027836 */ /* 0x000fe20000000000 */
[----:B------:R-:W-:Y:S01]  /*0db0*/  UIADD3 UR4, UPT, UPT, UR5, -UR14, URZ ;  /* 0x8000000e05047290 */ /* 0x000fe2000fffe0ff */
[----:B------:R-:W-:Y:S03]  /*0dc0*/  BSSY.RECONVERGENT B1, `(.L_x_17598) ;  /* 0x00001d4000017945 */ /* 0x000fe60003800200 */
[----:B------:R-:W-:Y:S02]  /*0dd0*/  IABS R3, R2 ;  /* 0x0000000200037213 */ /* 0x000fe40000000000 */
[----:B------:R-:W1:Y:S03]  /*0de0*/  LDC R69, c[0x0][0x3f4] ;  /* 0x0000fd00ff457b82 */ /* 0x000e660000000800 */
        /* <DEDUP_REMOVED lines=38> */
[----:B------:R-:W-:-:S04]  /*1050*/  @!P1 LOP3.LUT R2, RZ, R18, RZ, 0x33, !PT ;  /* 0x00000012ff029212 */ /* 0x000fc800078e33ff */
        /* <DEDUP_REMOVED lines=31> */
[----:B--2---:R-:W-:-:S04]  /*1250*/  IMAD.U32 R119, R76, 0x10000, RZ ;  /* 0x000100004c777824 */ /* 0x004fc800078e00ff */
[----:B------:R-:W-:Y:S01]  /*1260*/  FMUL.FTZ R121, R74, R119 ;  /* 0x000000774a797220 */ /* 0x000fe20000410000 */
[----:B---3--:R-:W-:Y:S01]  /*1270*/  IMAD.U32 R119, R77, 0x10000, RZ ;  /* 0x000100004d777824 */ /* 0x008fe200078e00ff */
[----:B------:R-:W-:Y:S01]  /*1280*/  PRMT R77, R76, 0x7632, R77 ;  /* 0x000076324c4d7816 */ /* 0x000fe2000000004d */
[----:B------:R-:W-:Y:S01]  /*1290*/  IMAD.U32 R74, R20, 0x10000, RZ ;  /* 0x00010000144a7824 */ /* 0x000fe200078e00ff */
[----:B------:R-:W2:Y:S03]  /*12a0*/  LDG.E.CONSTANT R76, desc[UR8][R2.64+0x800] ;  /* 0x00080008024c7981 */ /* 0x000ea6000c1e9900 */
[----:B------:R-:W-:Y:S01]  /*12b0*/  FFMA.FTZ R74, R74, R119, R121 ;  /* 0x000000774a4a7223 */ /* 0x000fe20000010079 */
[----:B------:R-:W-:Y:S01]  /*12c0*/  PRMT R119, R60, 0x7632, R119 ;  /* 0x000076323c777816 */ /* 0x000fe20000000077 */
[C---:B------:R-:W-:Y:S01]  /*12d0*/  IMAD.U32 R120, R77.reuse, 0x10000, RZ ;  /* 0x000100004d787824 */ /* 0x040fe200078e00ff */
[----:B------:R-:W-:-:S02]  /*12e0*/  PRMT R77, R77, 0x7632, R77 ;  /* 0x000076324d4d7816 */ /* 0x000fc4000000004d */
[----:B------:R-:W-:-:S03]  /*12f0*/  SHF.L.U32 R119, R119, 0x10, RZ ;  /* 0x0000001077777819 */ /* 0x000fc600000006ff */
[----:B------:R-:W-:Y:S02]  /*1300*/  IMAD.U32 R77, R77, 0x10000, RZ ;  /* 0x000100004d4d7824 */ /* 0x000fe400078e00ff */
[----:B------:R-:W-:Y:S01]  /*1310*/  FMUL.FTZ R119, R119, R120 ;  /* 0x0000007877777220 */ /* 0x000fe20000410000 */
[----:B------:R-:W-:Y:S02]  /*1320*/  IMAD.U32 R120, R80, 0x10000, RZ ;  /* 0x0001000050787824 */ /* 0x000fe400078e00ff */
[----:B----4-:R-:W-:Y:S02]  /*1330*/  IMAD.U32 R122, R78, 0x10000, RZ ;  /* 0x000100004e7a7824 */ /* 0x010fe400078e00ff */
[----:B------:R-:W-:Y:S01]  /*1340*/  FFMA.FTZ R120, R120, R77, R119 ;  /* 0x0000004d78787223 */ /* 0x000fe20000010077 */
[----:B------:R-:W-:-:S05]  /*1350*/  SHF.L.U32 R77, R61, 0x10, RZ ;  /* 0x000000103d4d7819 */ /* 0x000fca00000006ff */
[----:B------:R-:W-:Y:S01]  /*1360*/  FMUL.FTZ R124, R77, R122 ;  /* 0x0000007a4d7c7220 */ /* 0x000fe20000410000 */
[----:B------:R-:W-:Y:S01]  /*1370*/  IMAD.U32 R122, R118, 0x10000, RZ ;  /* 0x00010000767a7824 */ /* 0x000fe200078e00ff */
[----:B------:R-:W-:Y:S02]  /*1380*/  PRMT R118, R78, 0x7632, R118 ;  /* 0x000076324e767816 */ /* 0x000fe40000000076 */
[----:B------:R-:W-:-:S03]  /*1390*/  PRMT R78, R61, 0x7632, R78 ;  /* 0x000076323d4e7816 */ /* 0x000fc6000000004e */
[----:B------:R-:W-:Y:S01]  /*13a0*/  IMAD.U32 R119, R118, 0x10000, RZ ;  /* 0x0001000076777824 */ /* 0x000fe200078e00ff */
[----:B------:R-:W-:Y:S02]  /*13b0*/  SHF.L.U32 R78, R78, 0x10, RZ ;  /* 0x000000104e4e7819 */ /* 0x000fe400000006ff */
[----:B------:R-:W-:-:S03]  /*13c0*/  PRMT R118, R118, 0x7632, R118 ;  /* 0x0000763276767816 */ /* 0x000fc60000000076 */
[----:B------:R-:W-:Y:S02]  /*13d0*/  FMUL.FTZ R121, R78, R119 ;  /* 0x000000774e797220 */ /* 0x000fe40000410000 */
[----:B------:R-:W-:Y:S01]  /*13e0*/  IMAD.U32 R119, R118, 0x10000, RZ ;  /* 0x0001000076777824 */ /* 0x000fe200078e00ff */
[----:B------:R-:W-:Y:S01]  /*13f0*/  SHF.L.U32 R118, R81, 0x10, RZ ;  /* 0x0000001051767819 */ /* 0x000fe200000006ff */
[----:B------:R-:W-:-:S04]  /*1400*/  IMAD.U32 R78, R62, 0x10000, RZ ;  /* 0x000100003e4e7824 */ /* 0x000fc800078e00ff */
[----:B------:R-:W-:Y:S01]  /*1410*/  FFMA.FTZ R118, R118, R119, R121 ;  /* 0x0000007776767223 */ /* 0x000fe20000010079 */
[----:B------:R-:W-:-:S04]  /*1420*/  IMAD.U32 R119, R72, 0x10000, RZ ;  /* 0x0001000048777824 */ /* 0x000fc800078e00ff */
[----:B------:R-:W-:Y:S01]  /*1430*/  FMUL.FTZ R121, R78, R119 ;  /* 0x000000774e797220 */ /* 0x000fe20000410000 */
[----:B------:R-:W-:Y:S01]  /*1440*/  SHF.L.U32 R78, R22, 0x10, RZ ;  /* 0x00000010164e7819 */ /* 0x000fe200000006ff */
[----:B------:R-:W-:Y:S01]  /*1450*/  IMAD.U32 R119, R71, 0x10000, RZ ;  /* 0x0001000047777824 */ /* 0x000fe200078e00ff */
[----:B------:R-:W-:Y:S02]  /*1460*/  PRMT R71, R72, 0x7632, R71 ;  /* 0x0000763248477816 */ /* 0x000fe40000000047 */
[----:B------:R-:W-:Y:S01]  /*1470*/  PRMT R72, R62, 0x7632, R72 ;  /* 0x000076323e487816 */ /* 0x000fe20000000048 */
[----:B------:R-:W-:Y:S01]  /*1480*/  FFMA.FTZ R78, R78, R119, R121 ;  /* 0x000000774e4e7223 */ /* 0x000fe20000010079 */
[----:B------:R-:W-:-:S03]  /*1490*/  SHF.L.U32 R119, R71, 0x10, RZ ;  /* 0x0000001047777819 */ /* 0x000fc600000006ff */
[----:B------:R-:W-:Y:S01]  /*14a0*/  IMAD.U32 R72, R72, 0x10000, RZ ;  /* 0x0001000048487824 */ /* 0x000fe200078e00ff */
[----:B------:R-:W-:-:S03]  /*14b0*/  PRMT R71, R71, 0x7632, R71 ;  /* 0x0000763247477816 */ /* 0x000fc60000000047 */
[----:B------:R-:W-:Y:S01]  /*14c0*/  FMUL.FTZ R119, R72, R119 ;  /* 0x0000007748777220 */ /* 0x000fe20000410000 */
[----:B------:R-:W-:Y:S01]  /*14d0*/  PRMT R72, R22, 0x7632, R72 ;  /* 0x0000763216487816 */ /* 0x000fe20000000048 */
[----:B------:R-:W-:Y:S02]  /*14e0*/  IMAD.U32 R71, R71, 0x10000, RZ ;  /* 0x0001000047477824 */ /* 0x000fe400078e00ff */
[----:B------:R-:W-:Y:S02]  /*14f0*/  IMAD.U32 R77, R21, 0x10000, RZ ;  /* 0x00010000154d7824 */ /* 0x000fe400078e00ff */
[----:B------:R-:W-:Y:S02]  /*1500*/  IMAD.U32 R72, R72, 0x10000, RZ ;  /* 0x0001000048487824 */ /* 0x000fe400078e00ff */
[----:B------:R-:W-:Y:S02]  /*1510*/  FFMA.FTZ R77, R77, R122, R124 ;  /* 0x0000007a4d4d7223 */ /* 0x000fe4000001007c */
[----:B------:R-:W-:Y:S01]  /*1520*/  FFMA.FTZ R72, R72, R71, R119 ;  /* 0x0000004748487223 */ /* 0x000fe20000010077 */
[----:B------:R-:W-:Y:S01]  /*1530*/  SHF.L.U32 R71, R63, 0x10, RZ ;  /* 0x000000103f477819 */ /* 0x000fe200000006ff */
[----:B------:R-:W-:-:S04]  /*1540*/  IMAD.U32 R122, R17, 0x10000, RZ ;  /* 0x00010000117a7824 */ /* 0x000fc800078e00ff */
[----:B------:R-:W-:Y:S01]  /*1550*/  FMUL.FTZ R124, R71, R122 ;  /* 0x0000007a477c7220 */ /* 0x000fe20000410000 */
[----:B------:R-:W-:Y:S01]  /*1560*/  SHF.L.U32 R122, R4, 0x10, RZ ;  /* 0x00000010047a7819 */ /* 0x000fe200000006ff */
[----:B------:R-:W-:Y:S01]  /*1570*/  IMAD.U32 R71, R23, 0x10000, RZ ;  /* 0x0001000017477824 */ /* 0x000fe200078e00ff */
[----:B------:R-:W-:Y:S02]  /*1580*/  PRMT R4, R17, 0x7632, R4 ;  /* 0x0000763211047816 */ /* 0x000fe40000000004 */
[----:B------:R-:W-:Y:S01]  /*1590*/  PRMT R17, R63, 0x7632, R17 ;  /* 0x000076323f117816 */ /* 0x000fe20000000011 */
[----:B------:R-:W-:Y:S02]  /*15a0*/  FFMA.FTZ R71, R71, R122, R124 ;  /* 0x0000007a47477223 */ /* 0x000fe4000001007c */
[C---:B------:R-:W-:Y:S02]  /*15b0*/  IMAD.U32 R122, R4.reuse, 0x10000, RZ ;  /* 0x00010000047a7824 */ /* 0x040fe400078e00ff */
[----:B------:R-:W-:Y:S01]  /*15c0*/  IMAD.U32 R17, R17, 0x10000, RZ ;  /* 0x0001000011117824 */ /* 0x000fe200078e00ff */
[----:B------:R-:W-:-:S03]  /*15d0*/  PRMT R4, R4, 0x7632, R4 ;  /* 0x0000763204047816 */ /* 0x000fc60000000004 */
[----:B------:R-:W-:Y:S01]  /*15e0*/  FMUL.FTZ R122, R17, R122 ;  /* 0x0000007a117a7220 */ /* 0x000fe20000410000 */
[----:B------:R-:W-:Y:S01]  /*15f0*/  PRMT R17, R23, 0x7632, R17 ;  /* 0x0000763217117816 */ /* 0x000fe20000000011 */
[----:B------:R-:W-:-:S03]  /*1600*/  IMAD.U32 R4, R4, 0x10000, RZ ;  /* 0x0001000004047824 */ /* 0x000fc600078e00ff */
[----:B------:R-:W-:Y:S01]  /*1610*/  SHF.L.U32 R17, R17, 0x10, RZ ;  /* 0x0000001011117819 */ /* 0x000fe200000006ff */
[----:B------:R-:W-:-:S04]  /*1620*/  IMAD.U32 R119, R64, 0x10000, RZ ;  /* 0x0001000040777824 */ /* 0x000fc800078e00ff */
[----:B------:R-:W-:Y:S01]  /*1630*/  FFMA.FTZ R17, R17, R4, R122 ;  /* 0x0000000411117223 */ /* 0x000fe2000001007a */
[----:B------:R-:W-:-:S05]  /*1640*/  SHF.L.U32 R4, R69, 0x10, RZ ;  /* 0x0000001045047819 */ /* 0x000fca00000006ff */
[----:B------:R-:W-:Y:S02]  /*1650*/  FFMA.FTZ R74, R119, R4, R74 ;  /* 0x00000004774a7223 */ /* 0x000fe4000001004a */
[----:B------:R-:W3:Y:S01]  /*1660*/  LDG.E.CONSTANT R4, desc[UR8][R2.64+0x804] ;  /* 0x0008040802047981 */ /* 0x000ee2000c1e9900 */
[----:B------:R-:W-:Y:S02]  /*1670*/  PRMT R119, R69, 0x7632, R119 ;  /* 0x0000763245777816 */ /* 0x000fe40000000077 */
[----:B------:R-:W-:-:S03]  /*1680*/  PRMT R69, R64, 0x7632, R69 ;  /* 0x0000763240457816 */ /* 0x000fc60000000045 */
[----:B------:R-:W-:Y:S02]  /*1690*/  IMAD.U32 R119, R119, 0x10000, RZ ;  /* 0x0001000077777824 */ /* 0x000fe400078e00ff */
[----:B------:R-:W-:-:S04]  /*16a0*/  IMAD.U32 R69, R69, 0x10000, RZ ;  /* 0x0001000045457824 */ /* 0x000fc800078e00ff */
[----:B------:R-:W-:Y:S02]  /*16b0*/  FFMA.FTZ R120, R69, R119, R120 ;  /* 0x0000007745787223 */ /* 0x000fe40000010078 */
[----:B------:R-:W4:Y:S01]  /*16c0*/  LDG.E.CONSTANT R69, desc[UR8][R2.64+0x808] ;  /* 0x0008080802457981 */ /* 0x000f22000c1e9900 */
[----:B------:R-:W-:Y:S01]  /*16d0*/  SHF.L.U32 R122, R65, 0x10, RZ ;  /* 0x00000010417a7819 */ /* 0x000fe200000006ff */
[C---:B------:R-:W-:Y:S01]  /*16e0*/  IMAD.U32 R119, R19.reuse, 0x10000, RZ ;  /* 0x0001000013777824 */ /* 0x040fe200078e00ff */
[----:B------:R-:W-:Y:S02]  /*16f0*/  PRMT R121, R19, 0x7632, R121 ;  /* 0x0000763213797816 */ /* 0x000fe40000000079 */
[----:B------:R-:W4:Y:S01]  /*1700*/  LDG.E.CONSTANT R19, desc[UR8][R2.64+0x80c] ;  /* 0x00080c0802137981 */ /* 0x000f22000c1e9900 */
[----:B------:R-:W-:Y:S01]  /*1710*/  FFMA.FTZ R77, R122, R119, R77 ;  /* 0x000000777a4d7223 */ /* 0x000fe2000001004d */
[----:B------:R-:W-:Y:S02]  /*1720*/  PRMT R119, R65, 0x7632, R119 ;  /* 0x0000763241777816 */ /* 0x000fe40000000077 */
[----:B------:R-:W-:-:S03]  /*1730*/  SHF.L.U32 R121, R121, 0x10, RZ ;  /* 0x0000001079797819 */ /* 0x000fc600000006ff */
[----:B------:R-:W-:-:S04]  /*1740*/  IMAD.U32 R119, R119, 0x10000, RZ ;  /* 0x0001000077777824 */ /* 0x000fc800078e00ff */
[----:B------:R-:W-:Y:S01]  /*1750*/  FFMA.FTZ R118, R119, R121, R118 ;  /* 0x0000007977767223 */ /* 0x000fe20000010076 */
[----:B------:R-:W-:Y:S02]  /*1760*/  IMAD.U32 R119, R66, 0x10000, RZ ;  /* 0x0001000042777824 */ /* 0x000fe400078e00ff */
[----:B------:R-:W-:-:S04]  /*1770*/  IMAD.U32 R121, R75, 0x10000, RZ ;  /* 0x000100004b797824 */ /* 0x000fc800078e00ff */
[----:B------:R-:W-:Y:S01]  /*1780*/  FFMA.FTZ R78, R119, R121, R78 ;  /* 0x00000079774e7223 */ /* 0x000fe2000001004e */
[----:B------:R-:W-:Y:S02]  /*1790*/  PRMT R121, R75, 0x7632, R121 ;  /* 0x000076324b797816 */ /* 0x000fe40000000079 */
[----:B------:R-:W-:Y:S01]  /*17a0*/  PRMT R119, R66, 0x7632, R119 ;  /* 0x0000763242777816 */ /* 0x000fe20000000077 */
[----:B------:R-:W4:Y:S02]  /*17b0*/  LDG.E.CONSTANT R75, desc[UR8][R2.64+0xa00] ;  /* 0x000a0008024b7981 */ /* 0x000f24000c1e9900 */
[----:B------:R-:W-:Y:S01]  /*17c0*/  IMAD.U32 R121, R121, 0x10000, RZ ;  /* 0x0001000079797824 */ /* 0x000fe200078e00ff */
[----:B------:R-:W-:Y:S01]  /*17d0*/  SHF.L.U32 R119, R119, 0x10, RZ ;  /* 0x0000001077777819 */ /* 0x000fe200000006ff */
[----:B------:R-:W-:-:S04]  /*17e0*/  IMAD.U32 R122, R67, 0x10000, RZ ;  /* 0x00010000437a7824 */ /* 0x000fc800078e00ff */
[----:B------:R-:W-:Y:S01]  /*17f0*/  FFMA.FTZ R72, R119, R121, R72 ;  /* 0x0000007977487223 */ /* 0x000fe20000010048 */
[C---:B------:R-:W-:Y:S02]  /*1800*/  SHF.L.U32 R119, R73.reuse, 0x10, RZ ;  /* 0x0000001049777819 */ /* 0x040fe400000006ff */
[----:B------:R-:W-:-:S03]  /*1810*/  PRMT R73, R73, 0x7632, R73 ;  /* 0x0000763249497816 */ /* 0x000fc60000000049 */
[----:B------:R-:W-:Y:S01]  /*1820*/  FFMA.FTZ R71, R122, R119, R71 ;  /* 0x000000777a477223 */ /* 0x000fe20000010047 */
[----:B------:R-:W-:Y:S01]  /*1830*/  PRMT R122, R67, 0x7632, R122 ;  /* 0x00007632437a7816 */ /* 0x000fe2000000007a */
[----:B------:R-:W4:Y:S01]  /*1840*/  LDG.E.CONSTANT R119, desc[UR8][R2.64+0xa04] ;  /* 0x000a040802777981 */ /* 0x000f22000c1e9900 */
[----:B------:R-:W-:-:S03]  /*1850*/  IMAD.U32 R73, R73, 0x10000, RZ ;  /* 0x0001000049497824 */ /* 0x000fc600078e00ff */
[----:B------:R-:W-:Y:S02]  /*1860*/  IMAD.U32 R122, R122, 0x10000, RZ ;  /* 0x000100007a7a7824 */ /* 0x000fe400078e00ff */
[----:B------:R-:W-:Y:S02]  /*1870*/  IMAD.U32 R121, R70, 0x10000, RZ ;  /* 0x0001000046797824 */ /* 0x000fe400078e00ff */
[----:B------:R-:W-:Y:S01]  /*1880*/  FFMA.FTZ R17, R122, R73, R17 ;  /* 0x000000497a117223 */ /* 0x000fe20000010011 */
[----:B------:R-:W-:Y:S02]  /*1890*/  SHF.L.U32 R73, R24, 0x10, RZ ;  /* 0x0000001018497819 */ /* 0x000fe400000006ff */
[----:B------:R-:W-:-:S03]  /*18a0*/  PRMT R70, R70, 0x7632, R70 ;  /* 0x0000763246467816 */ /* 0x000fc60000000046 */
[----:B------:R-:W-:Y:S02]  /*18b0*/  FFMA.FTZ R74, R73, R121, R74 ;  /* 0x00000079494a7223 */ /* 0x000fe4000001004a */
[----:B------:R-:W4:Y:S01]  /*18c0*/  LDG.E.CONSTANT R73, desc[UR8][R2.64+0xa08] ;  /* 0x000a080802497981 */ /* 0x000f22000c1e9900 */
        /* <DEDUP_REMOVED lines=11> */
[----:B------:R-:W-:Y:S01]  /*1980*/  SHF.L.U32 R18, R68, 0x10, RZ ;  /* 0x0000001044127819 */ /* 0x000fe200000006ff */
[----:B------:R-:W-:Y:S01]  /*1990*/  IMAD.U32 R121, R26, 0x10000, RZ ;  /* 0x000100001a797824 */ /* 0x000fe200078e00ff */
        /* <DEDUP_REMOVED lines=8> */
[----:B------:R-:W-:Y:S02]  /*1a20*/  PRMT R5, R5, 0x7632, R5 ;  /* 0x0000763205057816 */ /* 0x000fe40000000005 */
[----:B------:R-:W-:Y:S01]  /*1a30*/  SHF.L.U32 R122, R85, 0x10, RZ ;  /* 0x00000010557a7819 */ /* 0x000fe200000006ff */
[----:B------:R-:W-:Y:S02]  /*1a40*/  FFMA.FTZ R71, R68, R121, R71 ;  /* 0x0000007944477223 */ /* 0x000fe40000010047 */
[----:B------:R-:W4:Y:S01]  /*1a50*/  LDG.E.CONSTANT R68, desc[UR8][R2.64+0xc04] ;  /* 0x000c040802447981 */ /* 0x000f22000c1e9900 */
[----:B------:R-:W-:-:S04]  /*1a60*/  IMAD.U32 R5, R5, 0x10000, RZ ;  /* 0x0001000005057824 */ /* 0x000fc800078e00ff */
[----:B------:R-:W-:Y:S01]  /*1a70*/  FFMA.FTZ R5, R122, R5, R17 ;  /* 0x000000057a057223 */ /* 0x000fe20000010011 */
[----:B------:R-:W-:Y:S02]  /*1a80*/  IMAD.U32 R17, R28, 0x10000, RZ ;  /* 0x000100001c117824 */ /* 0x000fe400078e00ff */
[----:B--2---:R-:W-:-:S04]  /*1a90*/  IMAD.U32 R121, R76, 0x10000, RZ ;  /* 0x000100004c797824 */ /* 0x004fc800078e00ff */
[----:B------:R-:W-:Y:S02]  /*1aa0*/  FFMA.FTZ R74, R17, R121, R74 ;  /* 0x00000079114a7223 */ /* 0x000fe4000001004a */
[----:B------:R-:W2:Y:S01]  /*1ab0*/  LDG.E.CONSTANT R17, desc[UR8][R2.64+0xc08] ;  /* 0x000c080802117981 */ /* 0x000ea2000c1e9900 */
[----:B------:R-:W-:Y:S01]  /*1ac0*/  PRMT R76, R76, 0x7632, R76 ;  /* 0x000076324c4c7816 */ /* 0x000fe2000000004c */
[----:B------:R-:W-:-:S03]  /*1ad0*/  IMAD.U32 R121, R86, 0x10000, RZ ;  /* 0x0001000056797824 */ /* 0x000fc600078e00ff */
[----:B------:R-:W-:-:S05]  /*1ae0*/  SHF.L.U32 R76, R76, 0x10, RZ ;  /* 0x000000104c4c7819 */ /* 0x000fca00000006ff */
[----:B------:R-:W-:Y:S01]  /*1af0*/  FFMA.FTZ R76, R121, R76, R120 ;  /* 0x0000004c794c7223 */ /* 0x000fe20000010078 */
[----:B------:R-:W-:Y:S01]  /*1b00*/  IMAD.U32 R120, R29, 0x10000, RZ ;  /* 0x000100001d787824 */ /* 0x000fe200078e00ff */
[----:B---3--:R-:W-:-:S05]  /*1b10*/  SHF.L.U32 R121, R4, 0x10, RZ ;  /* 0x0000001004797819 */ /* 0x008fca00000006ff */
[----:B------:R-:W-:Y:S01]  /*1b20*/  FFMA.FTZ R77, R120, R121, R77 ;  /* 0x00000079784d7223 */ /* 0x000fe2000001004d */
[----:B------:R-:W-:Y:S01]  /*1b30*/  PRMT R120, R4, 0x7632, R120 ;  /* 0x0000763204787816 */ /* 0x000fe20000000078 */
[----:B------:R-:W-:Y:S01]  /*1b40*/  IMAD.U32 R121, R87, 0x10000, RZ ;  /* 0x0001000057797824 */ /* 0x000fe200078e00ff */
[----:B------:R-:W3:Y:S03]  /*1b50*/  LDG.E.CONSTANT R4, desc[UR8][R2.64+0xc0c] ;  /* 0x000c0c0802047981 */ /* 0x000ee6000c1e9900 */
[----:B------:R-:W-:-:S04]  /*1b60*/  IMAD.U32 R120, R120, 0x10000, RZ ;  /* 0x0001000078787824 */ /* 0x000fc800078e00ff */
[----:B------:R-:W-:Y:S01]  /*1b70*/  FFMA.FTZ R118, R121, R120, R118 ;  /* 0x0000007879767223 */ /* 0x000fe20000010076 */
[----:B------:R-:W-:Y:S01]  /*1b80*/  SHF.L.U32 R121, R30, 0x10, RZ ;  /* 0x000000101e797819 */ /* 0x000fe200000006ff */
[----:B----4-:R-:W-:-:S04]  /*1b90*/  IMAD.U32 R120, R69, 0x10000, RZ ;  /* 0x0001000045787824 */ /* 0x010fc800078e00ff */
[----:B------:R-:W-:Y:S01]  /*1ba0*/  FFMA.FTZ R78, R121, R120, R78 ;  /* 0x00000078794e7223 */ /* 0x000fe2000001004e */
[----:B------:R-:W-:Y:S02]  /*1bb0*/  PRMT R120, R69, 0x7632, R120 ;  /* 0x0000763245787816 */ /* 0x000fe40000000078 */
[----:B------:R-:W-:Y:S01]  /*1bc0*/  SHF.L.U32 R121, R88, 0x10, RZ ;  /* 0x0000001058797819 */ /* 0x000fe200000006ff */
[----:B------:R-:W4:Y:S02]  /*1bd0*/  LDG.E.CONSTANT R69, desc[UR8][R2.64+0xe00] ;  /* 0x000e000802457981 */ /* 0x000f24000c1e9900 */
        /* <DEDUP_REMOVED lines=13> */
[----:B------:R-:W-:Y:S01]  /*1cb0*/  PRMT R120, R75, 0x7632, R120 ;  /* 0x000076324b787816 */ /* 0x000fe20000000078 */
[----:B------:R-:W-:Y:S01]  /*1cc0*/  IMAD.U32 R121, R90, 0x10000, RZ ;  /* 0x000100005a797824 */ /* 0x000fe200078e00ff */
[----:B------:R-:W4:Y:S03]  /*1cd0*/  LDG.E.CONSTANT R75, desc[UR8][R2.64+0xe08] ;  /* 0x000e0808024b7981 */ /* 0x000f26000c1e9900 */
[----:B------:R-:W-:-:S04]  /*1ce0*/  IMAD.U32 R120, R120, 0x10000, RZ ;  /* 0x0001000078787824 */ /* 0x000fc800078e00ff */
[----:B------:R-:W-:Y:S01]  /*1cf0*/  FFMA.FTZ R76, R121, R120, R76 ;  /* 0x00000078794c7223 */ /* 0x000fe2000001004c */
[----:B------:R-:W-:Y:S01]  /*1d00*/  SHF.L.U32 R120, R33, 0x10, RZ ;  /* 0x0000001021787819 */ /* 0x000fe200000006ff */
[----:B------:R-:W-:-:S04]  /*1d10*/  IMAD.U32 R121, R119, 0x10000, RZ ;  /* 0x0001000077797824 */ /* 0x000fc800078e00ff */
        /* <DEDUP_REMOVED lines=9> */
[----:B------:R-:W-:Y:S01]  /*1db0*/  PRMT R120, R73, 0x7632, R120 ;  /* 0x0000763249787816 */ /* 0x000fe20000000078 */
[----:B------:R-:W-:Y:S01]  /*1dc0*/  IMAD.U32 R121, R92, 0x10000, RZ ;  /* 0x000100005c797824 */ /* 0x000fe200078e00ff */
[----:B------:R-:W4:Y:S02]  /*1dd0*/  LDG.E.CONSTANT R73, desc[UR8][R2.64+0x1000] ;  /* 0x0010000802497981 */ /* 0x000f24000c1e9900 */
[----:B------:R-:W-:-:S05]  /*1de0*/  SHF.L.U32 R120, R120, 0x10, RZ ;  /* 0x0000001078787819 */ /* 0x000fca00000006ff */
[----:B------:R-:W-:Y:S01]  /*1df0*/  FFMA.FTZ R72, R121, R120, R72 ;  /* 0x0000007879487223 */ /* 0x000fe20000010048 */
[C---:B------:R-:W-:Y:S01]  /*1e00*/  SHF.L.U32 R121, R70.reuse, 0x10, RZ ;  /* 0x0000001046797819 */ /* 0x040fe200000006ff */
[----:B------:R-:W-:Y:S01]  /*1e10*/  IMAD.U32 R120, R35, 0x10000, RZ ;  /* 0x0001000023787824 */ /* 0x000fe200078e00ff */
        /* <DEDUP_REMOVED lines=22> */
[----:B------:R-:W-:Y:S01]  /*1f80*/  IMAD.U32 R121, R38, 0x10000, RZ ;  /* 0x0001000026797824 */ /* 0x000fe200078e00ff */
[----:B--2---:R-:W-:-:S05]  /*1f90*/  SHF.L.U32 R68, R17, 0x10, RZ ;  /* 0x0000001011447819 */ /* 0x004fca00000006ff */
[----:B------:R-:W-:Y:S02]  /*1fa0*/  FFMA.FTZ R78, R121, R68, R78 ;  /* 0x00000044794e7223 */ /* 0x000fe4000001004e */
[----:B------:R-:W2:Y:S01]  /*1fb0*/  LDG.E.CONSTANT R68, desc[UR8][R2.64+0x1200] ;  /* 0x0012000802447981 */ /* 0x000ea2000c1e9900 */
[----:B------:R-:W-:-:S05]  /*1fc0*/  PRMT R17, R17, 0x7632, R17 ;  /* 0x0000763211117816 */ /* 0x000fca0000000011 */
[----:B------:R-:W-:Y:S02]  /*1fd0*/  IMAD.U32 R121, R17, 0x10000, RZ ;  /* 0x0001000011797824 */ /* 0x000fe400078e00ff */
[----:B------:R-:W-:Y:S01]  /*1fe0*/  IMAD.U32 R17, R96, 0x10000, RZ ;  /* 0x0001000060117824 */ /* 0x000fe200078e00ff */
[----:B------:R-:W-:-:S03]  /*1ff0*/  SHF.L.U32 R122, R39, 0x10, RZ ;  /* 0x00000010277a7819 */ /* 0x000fc600000006ff */
[----:B------:R-:W-:Y:S02]  /*2000*/  FFMA.FTZ R72, R17, R121, R72 ;  /* 0x0000007911487223 */ /* 0x000fe40000010048 */
[----:B------:R-:W2:Y:S01]  /*2010*/  LDG.E.CONSTANT R121, desc[UR8][R2.64+0x160c] ;  /* 0x00160c0802797981 */ /* 0x000ea2000c1e9900 */
[C---:B---3--:R-:W-:Y:S01]  /*2020*/  IMAD.U32 R17, R4.reuse, 0x10000, RZ ;  /* 0x0001000004117824 */ /* 0x048fe200078e00ff */
[----:B------:R-:W-:-:S03]  /*2030*/  PRMT R4, R4, 0x7632, R4 ;  /* 0x0000763204047816 */ /* 0x000fc60000000004 */
[----:B------:R-:W-:Y:S02]  /*2040*/  FFMA.FTZ R71, R122, R17, R71 ;  /* 0x000000117a477223 */ /* 0x000fe40000010047 */
[----:B------:R-:W-:Y:S01]  /*2050*/  IMAD.U32 R17, R4, 0x10000, RZ ;  /* 0x0001000004117824 */ /* 0x000fe200078e00ff */
[----:B------:R-:W-:-:S05]  /*2060*/  SHF.L.U32 R4, R97, 0x10, RZ ;  /* 0x0000001061047819 */ /* 0x000fca00000006ff */
        /* <DEDUP_REMOVED lines=12> */
[----:B------:R-:W-:Y:S01]  /*2130*/  IMAD.U32 R17, R99, 0x10000, RZ ;  /* 0x0001000063117824 */ /* 0x000fe200078e00ff */
[----:B------:R-:W3:Y:S01]  /*2140*/  LDG.E.CONSTANT R4, desc[UR8][R2.64+0x1204] ;  /* 0x0012040802047981 */ /* 0x000ee2000c1e9900 */
[----:B------:R-:W-:-:S04]  /*2150*/  IMAD.U32 R19, R19, 0x10000, RZ ;  /* 0x0001000013137824 */ /* 0x000fc800078e00ff */
[----:B------:R-:W-:Y:S01]  /*2160*/  FFMA.FTZ R118, R17, R19, R118 ;  /* 0x0000001311767223 */ /* 0x000fe20000010076 */
[----:B------:R-:W-:Y:S01]  /*2170*/  SHF.L.U32 R17, R42, 0x10, RZ ;  /* 0x000000102a117819 */ /* 0x000fe200000006ff */
[C---:B------:R-:W-:Y:S01]  /*2180*/  IMAD.U32 R19, R75.reuse, 0x10000, RZ ;  /* 0x000100004b137824 */ /* 0x040fe200078e00ff */
[----:B------:R-:W-:-:S03]  /*2190*/  PRMT R75, R75, 0x7632, R75 ;  /* 0x000076324b4b7816 */ /* 0x000fc6000000004b */
[----:B------:R-:W-:Y:S01]  /*21a0*/  FFMA.FTZ R78, R17, R19, R78 ;  /* 0x00000013114e7223 */ /* 0x000fe2000001004e */
[----:B------:R-:W-:Y:S01]  /*21b0*/  SHF.L.U32 R19, R100, 0x10, RZ ;  /* 0x0000001064137819 */ /* 0x000fe200000006ff */
[----:B------:R-:W4:Y:S01]  /*21c0*/  LDG.E.CONSTANT R17, desc[UR8][R2.64+0x1208] ;  /* 0x0012080802117981 */ /* 0x000f22000c1e9900 */
[----:B------:R-:W-:Y:S02]  /*21d0*/  IMAD.U32 R75, R75, 0x10000, RZ ;  /* 0x000100004b4b7824 */ /* 0x000fe400078e00ff */
[----:B------:R-:W-:Y:S02]  /*21e0*/  IMAD.U32 R122, R43, 0x10000, RZ ;  /* 0x000100002b7a7824 */ /* 0x000fe400078e00ff */
[----:B------:R-:W-:Y:S01]  /*21f0*/  FFMA.FTZ R72, R19, R75, R72 ;  /* 0x0000004b13487223 */ /* 0x000fe20000010048 */
[----:B------:R-:W-:-:S04]  /*2200*/  IMAD.U32 R19, R119, 0x10000, RZ ;  /* 0x0001000077137824 */ /* 0x000fc800078e00ff */
[----:B------:R-:W-:Y:S02]  /*2210*/  FFMA.FTZ R71, R122, R19, R71 ;  /* 0x000000137a477223 */ /* 0x000fe40000010047 */
[----:B------:R-:W3:Y:S01]  /*2220*/  LDG.E.CONSTANT R19, desc[UR8][R2.64+0x120c] ;  /* 0x00120c0802137981 */ /* 0x000ee2000c1e9900 */
[----:B------:R-:W-:Y:S01]  /*2230*/  IMAD.U32 R69, R44, 0x10000, RZ ;  /* 0x000100002c457824 */ /* 0x000fe200078e00ff */
[----:B------:R-:W-:Y:S01]  /*2240*/  PRMT R119, R119, 0x7632, R119 ;  /* 0x0000763277777816 */ /* 0x000fe20000000077 */
[----:B------:R-:W-:Y:S01]  /*2250*/  IMAD.U32 R122, R101, 0x10000, RZ ;  /* 0x00010000657a7824 */ /* 0x000fe200078e00ff */
[C---:B------:R-:W-:Y:S02]  /*2260*/  SHF.L.U32 R75, R73.reuse, 0x10, RZ ;  /* 0x00000010494b7819 */ /* 0x040fe400000006ff */
[----:B------:R-:W-:Y:S02]  /*2270*/  PRMT R73, R73, 0x7632, R73 ;  /* 0x0000763249497816 */ /* 0x000fe40000000049 */
[----:B------:R-:W-:Y:S01]  /*2280*/  SHF.L.U32 R119, R119, 0x10, RZ ;  /* 0x0000001077777819 */ /* 0x000fe200000006ff */
[----:B------:R-:W-:-:S02]  /*2290*/  FFMA.FTZ R74, R69, R75, R74 ;  /* 0x0000004b454a7223 */ /* 0x000fc4000001004a */
[----:B------:R-:W-:Y:S01]  /*22a0*/  IMAD.U32 R75, R73, 0x10000, RZ ;  /* 0x00010000494b7824 */ /* 0x000fe200078e00ff */
[----:B------:R-:W3:Y:S01]  /*22b0*/  LDG.E.CONSTANT R69, desc[UR8][R2.64+0x1400] ;  /* 0x0014000802457981 */ /* 0x000ee2000c1e9900 */
[----:B------:R-:W-:Y:S02]  /*22c0*/  IMAD.U32 R73, R102, 0x10000, RZ ;  /* 0x0001000066497824 */ /* 0x000fe400078e00ff */
[----:B------:R-:W-:Y:S01]  /*22d0*/  FFMA.FTZ R5, R122, R119, R5 ;  /* 0x000000777a057223 */ /* 0x000fe20000010005 */
[----:B------:R-:W-:Y:S01]  /*22e0*/  SHF.L.U32 R122, R45, 0x10, RZ ;  /* 0x000000102d7a7819 */ /* 0x000fe200000006ff */
[----:B------:R-:W-:Y:S01]  /*22f0*/  FFMA.FTZ R76, R73, R75, R76 ;  /* 0x0000004b494c7223 */ /* 0x000fe2000001004c */
[C---:B------:R-:W-:Y:S01]  /*2300*/  IMAD.U32 R73, R120.reuse, 0x10000, RZ ;  /* 0x0001000078497824 */ /* 0x040fe200078e00ff */
[----:B------:R-:W-:-:S03]  /*2310*/  PRMT R120, R120, 0x7632, R120 ;  /* 0x0000763278787816 */ /* 0x000fc60000000078 */
[----:B------:R-:W-:Y:S02]  /*2320*/  FFMA.FTZ R77, R122, R73, R77 ;  /* 0x000000497a4d7223 */ /* 0x000fe4000001004d */
[----:B------:R-:W3:Y:S01]  /*2330*/  LDG.E.CONSTANT R73, desc[UR8][R2.64+0x1404] ;  /* 0x0014040802497981 */ /* 0x000ee2000c1e9900 */
[----:B------:R-:W-:Y:S01]  /*2340*/  SHF.L.U32 R75, R103, 0x10, RZ ;  /* 0x00000010674b7819 */ /* 0x000fe200000006ff */
[----:B------:R-:W-:Y:S02]  /*2350*/  IMAD.U32 R120, R120, 0x10000, RZ ;  /* 0x0001000078787824 */ /* 0x000fe400078e00ff */
[----:B------:R-:W-:Y:S02]  /*2360*/  IMAD.U32 R119, R46, 0x10000, RZ ;  /* 0x000100002e777824 */ /* 0x000fe400078e00ff */
[----:B------:R-:W-:Y:S02]  /*2370*/  FFMA.FTZ R118, R75, R120, R118 ;  /* 0x000000784b767223 */ /* 0x000fe40000010076 */
[----:B------:R-:W3:Y:S01]  /*2380*/  LDG.E.CONSTANT R75, desc[UR8][R2.64+0x1600] ;  /* 0x00160008024b7981 */ /* 0x000ee2000c1e9900 */
[C---:B------:R-:W-:Y:S01]  /*2390*/  IMAD.U32 R120, R18.reuse, 0x10000, RZ ;  /* 0x0001000012787824 */ /* 0x040fe200078e00ff */
[----:B------:R-:W-:-:S03]  /*23a0*/  PRMT R18, R18, 0x7632, R18 ;  /* 0x0000763212127816 */ /* 0x000fc60000000012 */
[----:B------:R-:W-:Y:S01]  /*23b0*/  FFMA.FTZ R78, R119, R120, R78 ;  /* 0x00000078774e7223 */ /* 0x000fe2000001004e */
[----:B------:R-:W-:Y:S01]  /*23c0*/  SHF.L.U32 R18, R18, 0x10, RZ ;  /* 0x0000001012127819 */ /* 0x000fe200000006ff */
[----:B------:R-:W-:Y:S02]  /*23d0*/  IMAD.U32 R119, R104, 0x10000, RZ ;  /* 0x0001000068777824 */ /* 0x000fe400078e00ff */
[----:B------:R-:W-:Y:S02]  /*23e0*/  IMAD.U32 R120, R47, 0x10000, RZ ;  /* 0x000100002f787824 */ /* 0x000fe400078e00ff */
[----:B------:R-:W-:Y:S02]  /*23f0*/  FFMA.FTZ R72, R119, R18, R72 ;  /* 0x0000001277487223 */ /* 0x000fe40000010048 */
[----:B------:R-:W3:Y:S01]  /*2400*/  LDG.E.CONSTANT R18, desc[UR8][R2.64+0x1604] ;  /* 0x0016040802127981 */ /* 0x000ee2000c1e9900 */
[C---:B------:R-:W-:Y:S02]  /*2410*/  SHF.L.U32 R119, R70.reuse, 0x10, RZ ;  /* 0x0000001046777819 */ /* 0x040fe400000006ff */
[----:B------:R-:W-:-:S03]  /*2420*/  PRMT R70, R70, 0x7632, R70 ;  /* 0x0000763246467816 */ /* 0x000fc60000000046 */
[----:B------:R-:W-:Y:S01]  /*2430*/  FFMA.FTZ R71, R120, R119, R71 ;  /* 0x0000007778477223 */ /* 0x000fe20000010047 */
[----:B------:R-:W-:Y:S02]  /*2440*/  IMAD.U32 R120, R105, 0x10000, RZ ;  /* 0x0001000069787824 */ /* 0x000fe400078e00ff */
[----:B------:R-:W-:Y:S02]  /*2450*/  IMAD.U32 R119, R70, 0x10000, RZ ;  /* 0x0001000046777824 */ /* 0x000fe400078e00ff */
[----:B------:R-:W3:Y:S02]  /*2460*/  LDG.E.CONSTANT R70, desc[UR8][R2.64+0x1408] ;  /* 0x0014080802467981 */ /* 0x000ee4000c1e9900 */
[----:B------:R-:W-:Y:S01]  /*2470*/  FFMA.FTZ R5, R120, R119, R5 ;  /* 0x0000007778057223 */ /* 0x000fe20000010005 */
[----:B------:R-:W-:Y:S01]  /*2480*/  SHF.L.U32 R119, R48, 0x10, RZ ;  /* 0x0000001030777819 */ /* 0x000fe200000006ff */
[----:B--2---:R-:W-:-:S04]  /*2490*/  IMAD.U32 R120, R68, 0x10000, RZ ;  /* 0x0001000044787824 */ /* 0x004fc800078e00ff */
[----:B------:R-:W-:Y:S02]  /*24a0*/  FFMA.FTZ R74, R119, R120, R74 ;  /* 0x00000078774a7223 */ /* 0x000fe4000001004a */
[----:B------:R-:W2:Y:S04]  /*24b0*/  LDG.E.CONSTANT R120, desc[UR8][R2.64+0x140c] ;  /* 0x00140c0802787981 */ /* 0x000ea8000c1e9900 */
[----:B------:R0:W2:Y:S02]  /*24c0*/  LDG.E.CONSTANT R119, desc[UR8][R2.64+0x1608] ;  /* 0x0016080802777981 */ /* 0x0000a4000c1e9900 */
[----:B0-----:R-:W-:Y:S01]  /*24d0*/  IMAD.U32 R3, R50, 0x10000, RZ ;  /* 0x0001000032037824 */ /* 0x001fe200078e00ff */
[----:B------:R-:W-:Y:S02]  /*24e0*/  PRMT R68, R68, 0x7632, R68 ;  /* 0x0000763244447816 */ /* 0x000fe40000000044 */
[----:B------:R-:W-:-:S03]  /*24f0*/  SHF.L.U32 R123, R106, 0x10, RZ ;  /* 0x000000106a7b7819 */ /* 0x000fc600000006ff */
[----:B------:R-:W-:-:S04]  /*2500*/  IMAD.U32 R68, R68, 0x10000, RZ ;  /* 0x0001000044447824 */ /* 0x000fc800078e00ff */
[----:B------:R-:W-:Y:S01]  /*2510*/  FFMA.FTZ R76, R123, R68, R76 ;  /* 0x000000447b4c7223 */ /* 0x000fe2000001004c */
[----:B------:R-:W-:Y:S02]  /*2520*/  IMAD.U32 R68, R49, 0x10000, RZ ;  /* 0x0001000031447824 */ /* 0x000fe400078e00ff */
[----:B------:R-:W-:Y:S01]  /*2530*/  IMAD.U32 R123, R107, 0x10000, RZ ;  /* 0x000100006b7b7824 */ /* 0x000fe200078e00ff */
[----:B-----5:R-:W-:Y:S02]  /*2540*/  FSETP.NEU.FTZ.AND P0, PT, R0, RZ, PT ;  /* 0x000000ff0000720b */ /* 0x020fe40003f1d000 */
[C---:B----4-:R-:W-:Y:S02]  /*2550*/  SHF.L.U32 R2, R17.reuse, 0x10, RZ ;  /* 0x0000001011027819 */ /* 0x050fe400000006ff */
[----:B------:R-:W-:-:S03]  /*2560*/  PRMT R17, R17, 0x7632, R17 ;  /* 0x0000763211117816 */ /* 0x000fc60000000011 */
[----:B------:R-:W-:Y:S01]  /*2570*/  FFMA.FTZ R78, R3, R2, R78 ;  /* 0x00000002034e7223 */ /* 0x000fe2000001004e */
[----:B------:R-:W-:Y:S02]  /*2580*/  IMAD.U32 R3, R108, 0x10000, RZ ;  /* 0x000100006c037824 */ /* 0x000fe400078e00ff */
[----:B------:R-:W-:Y:S01]  /*2590*/  IMAD.U32 R17, R17, 0x10000, RZ ;  /* 0x0001000011117824 */ /* 0x000fe200078e00ff */
[----:B------:R-:W-:-:S03]  /*25a0*/  SHF.L.U32 R2, R51, 0x10, RZ ;  /* 0x0000001033027819 */ /* 0x000fc600000006ff */
[----:B------:R-:W-:Y:S01]  /*25b0*/  FFMA.FTZ R72, R3, R17, R72 ;  /* 0x0000001103487223 */ /* 0x000fe20000010048 */
[C---:B---3--:R-:W-:Y:S01]  /*25c0*/  IMAD.U32 R3, R19.reuse, 0x10000, RZ ;  /* 0x0001000013037824 */ /* 0x048fe200078e00ff */
[----:B------:R-:W-:-:S03]  /*25d0*/  PRMT R19, R19, 0x7632, R19 ;  /* 0x0000763213137816 */ /* 0x000fc60000000013 */
[----:B------:R-:W-:Y:S01]  /*25e0*/  FFMA.FTZ R71, R2, R3, R71 ;  /* 0x0000000302477223 */ /* 0x000fe20000010047 */
[----:B------:R-:W-:Y:S01]  /*25f0*/  SHF.L.U32 R2, R109, 0x10, RZ ;  /* 0x000000106d027819 */ /* 0x000fe200000006ff */
[----:B------:R-:W-:Y:S02]  /*2600*/  IMAD.U32 R19, R19, 0x10000, RZ ;  /* 0x0001000013137824 */ /* 0x000fe400078e00ff */
[----:B------:R-:W-:Y:S02]  /*2610*/  IMAD.U32 R3, R52, 0x10000, RZ ;  /* 0x0001000034037824 */ /* 0x000fe400078e00ff */
[----:B------:R-:W-:Y:S01]  /*2620*/  FFMA.FTZ R5, R2, R19, R5 ;  /* 0x0000001302057223 */ /* 0x000fe20000010005 */
[----:B------:R-:W-:Y:S02]  /*2630*/  IMAD.U32 R122, R4, 0x10000, RZ ;  /* 0x00010000047a7824 */ /* 0x000fe400078e00ff */
        /* <DEDUP_REMOVED lines=9> */
[----:B------:R-:W-:Y:S01]  /*26d0*/  IMAD.U32 R2, R53, 0x10000, RZ ;  /* 0x0001000035027824 */ /* 0x000fe200078e00ff */
[C---:B------:R-:W-:Y:S02]  /*26e0*/  SHF.L.U32 R3, R73.reuse, 0x10, RZ ;  /* 0x0000001049037819 */ /* 0x040fe400000006ff */
[----:B------:R-:W-:Y:S01]  /*26f0*/  PRMT R73, R73, 0x7632, R73 ;  /* 0x0000763249497816 */ /* 0x000fe20000000049 */
[----:B------:R-:W-:-:S02]  /*2700*/  FFMA.FTZ R118, R123, R4, R118 ;  /* 0x000000047b767223 */ /* 0x000fc40000010076 */
[----:B------:R-:W-:Y:S01]  /*2710*/  FFMA.FTZ R77, R2, R3, R77 ;  /* 0x00000003024d7223 */ /* 0x000fe2000001004d */
[----:B------:R-:W-:Y:S02]  /*2720*/  IMAD.U32 R3, R111, 0x10000, RZ ;  /* 0x000100006f037824 */ /* 0x000fe400078e00ff */
[----:B------:R-:W-:Y:S02]  /*2730*/  IMAD.U32 R73, R73, 0x10000, RZ ;  /* 0x0001000049497824 */ /* 0x000fe400078e00ff */
[----:B------:R-:W-:Y:S02]  /*2740*/  IMAD.U32 R2, R75, 0x10000, RZ ;  /* 0x000100004b027824 */ /* 0x000fe400078e00ff */
[----:B------:R-:W-:Y:S01]  /*2750*/  FFMA.FTZ R118, R3, R73, R118 ;  /* 0x0000004903767223 */ /* 0x000fe20000010076 */
[----:B------:R-:W-:Y:S02]  /*2760*/  SHF.L.U32 R3, R56, 0x10, RZ ;  /* 0x0000001038037819 */ /* 0x000fe400000006ff */
[----:B------:R-:W-:-:S03]  /*2770*/  PRMT R75, R75, 0x7632, R75 ;  /* 0x000076324b4b7816 */ /* 0x000fc6000000004b */
[----:B------:R-:W-:Y:S01]  /*2780*/  FFMA.FTZ R2, R3, R2, R74 ;  /* 0x0000000203027223 */ /* 0x000fe2000001004a */
[----:B------:R-:W-:Y:S01]  /*2790*/  SHF.L.U32 R3, R114, 0x10, RZ ;  /* 0x0000001072037819 */ /* 0x000fe200000006ff */
[----:B------:R-:W-:Y:S02]  /*27a0*/  IMAD.U32 R75, R75, 0x10000, RZ ;  /* 0x000100004b4b7824 */ /* 0x000fe400078e00ff */
[----:B------:R-:W-:Y:S02]  /*27b0*/  IMAD.U32 R4, R57, 0x10000, RZ ;  /* 0x0001000039047824 */ /* 0x000fe400078e00ff */
[C---:B------:R-:W-:Y:S01]  /*27c0*/  IMAD.U32 R17, R18.reuse, 0x10000, RZ ;  /* 0x0001000012117824 */ /* 0x040fe200078e00ff */
[----:B------:R-:W-:Y:S01]  /*27d0*/  PRMT R18, R18, 0x7632, R18 ;  /* 0x0000763212127816 */ /* 0x000fe20000000012 */
[----:B------:R-:W-:Y:S02]  /*27e0*/  FFMA.FTZ R3, R3, R75, R76 ;  /* 0x0000004b03037223 */ /* 0x000fe4000001004c */
[----:B------:R-:W-:Y:S01]  /*27f0*/  FFMA.FTZ R4, R4, R17, R77 ;  /* 0x0000001104047223 */ /* 0x000fe2000001004d */
[----:B------:R-:W-:Y:S01]  /*2800*/  SHF.L.U32 R17, R115, 0x10, RZ ;  /* 0x0000001073117819 */ /* 0x000fe200000006ff */
[----:B------:R-:W-:-:S02]  /*2810*/  IMAD.U32 R18, R18, 0x10000, RZ ;  /* 0x0001000012127824 */ /* 0x000fc400078e00ff */
[----:B------:R-:W-:Y:S01]  /*2820*/  FADD.FTZ R19, R2, R3 ;  /* 0x0000000302137221 */ /* 0x000fe20000010000 */
[----:B------:R-:W-:Y:S01]  /*2830*/  PRMT R2, R70, 0x7632, R2 ;  /* 0x0000763246027816 */ /* 0x000fe20000000002 */
[----:B------:R-:W-:Y:S01]  /*2840*/  FFMA.FTZ R18, R17, R18, R118 ;  /* 0x0000001211127223 */ /* 0x000fe20000010076 */
[----:B------:R-:W-:-:S03]  /*2850*/  SHF.L.U32 R17, R112, 0x10, RZ ;  /* 0x0000001070117819 */ /* 0x000fc600000006ff */
[----:B------:R-:W-:Y:S02]  /*2860*/  IMAD.U32 R2, R2, 0x10000, RZ ;  /* 0x0001000002027824 */ /* 0x000fe400078e00ff */
[----:B------:R-:W-:Y:S01]  /*2870*/  FADD.FTZ R19, R4, R19 ;  /* 0x0000001304137221 */ /* 0x000fe20000010000 */
[----:B------:R-:W-:Y:S02]  /*2880*/  IMAD.U32 R3, R54, 0x10000, RZ ;  /* 0x0001000036037824 */ /* 0x000fe400078e00ff */
[----:B------:R-:W-:Y:S02]  /*2890*/  IMAD.U32 R70, R70, 0x10000, RZ ;  /* 0x0001000046467824 */ /* 0x000fe400078e00ff */
[----:B------:R-:W-:Y:S01]  /*28a0*/  FFMA.FTZ R2, R17, R2, R72 ;  /* 0x0000000211027223 */ /* 0x000fe20000010048 */
[----:B------:R-:W-:Y:S02]  /*28b0*/  IMAD.U32 R68, R58, 0x10000, RZ ;  /* 0x000100003a447824 */ /* 0x000fe400078e00ff */
[----:B------:R-:W-:Y:S01]  /*28c0*/  FFMA.FTZ R3, R3, R70, R78 ;  /* 0x0000004603037223 */ /* 0x000fe2000001004e */
[----:B------:R-:W-:Y:S01]  /*28d0*/  FADD.FTZ R70, R18, R19 ;  /* 0x0000001312467221 */ /* 0x000fe20000010000 */
[----:B------:R-:W-:Y:S01]  /*28e0*/  SHF.L.U32 R19, R116, 0x10, RZ ;  /* 0x0000001074137819 */ /* 0x000fe200000006ff */
[----:B------:R-:W-:Y:S01]  /*28f0*/  IMAD.U32 R18, R113, 0x10000, RZ ;  /* 0x0001000071127824 */ /* 0x000fe200078e00ff */
[----:B------:R-:W-:-:S02]  /*2900*/  SHF.L.U32 R4, R55, 0x10, RZ ;  /* 0x0000001037047819 */ /* 0x000fc400000006ff */
[C---:B--2---:R-:W-:Y:S02]  /*2910*/  PRMT R17, R120.reuse, 0x7632, R17 ;  /* 0x0000763278117816 */ /* 0x044fe40000000011 */
[C---:B------:R-:W-:Y:S01]  /*2920*/  PRMT R69, R119.reuse, 0x7632, R69 ;  /* 0x0000763277457816 */ /* 0x040fe20000000045 */
[----:B------:R-:W-:Y:S01]  /*2930*/  IMAD.U32 R119, R119, 0x10000, RZ ;  /* 0x0001000077777824 */ /* 0x000fe200078e00ff */
[----:B------:R-:W-:Y:S01]  /*2940*/  SHF.L.U32 R17, R17, 0x10, RZ ;  /* 0x0000001011117819 */ /* 0x000fe200000006ff */
[----:B------:R-:W-:Y:S02]  /*2950*/  IMAD.U32 R120, R120, 0x10000, RZ ;  /* 0x0001000078787824 */ /* 0x000fe400078e00ff */
[----:B------:R-:W-:Y:S02]  /*2960*/  IMAD.U32 R69, R69, 0x10000, RZ ;  /* 0x0001000045457824 */ /* 0x000fe400078e00ff */
[----:B------:R-:W-:Y:S01]  /*2970*/  FFMA.FTZ R3, R68, R119, R3 ;  /* 0x0000007744037223 */ /* 0x000fe20000010003 */
[----:B------:R-:W-:Y:S01]  /*2980*/  IADD3 R68, PT, PT, R79, 0x1, RZ ;  /* 0x000000014f447810 */ /* 0x000fe20007ffe0ff */
[----:B------:R-:W-:Y:S01]  /*2990*/  FFMA.FTZ R5, R18, R17, R5 ;  /* 0x0000001112057223 */ /* 0x000fe20000010005 */
[----:B------:R-:W-:Y:S01]  /*29a0*/  FFMA.FTZ R2, R19, R69, R2 ;  /* 0x0000004513027223 */ /* 0x000fe20000010002 */
[----:B------:R-:W-:Y:S01]  /*29b0*/  FADD.FTZ R19, R3, R70 ;  /* 0x0000004603137221 */ /* 0x000fe20000010000 */
[----:B------:R-:W-:Y:S01]  /*29c0*/  PRMT R17, R121, 0x7632, R17 ;  /* 0x0000763279117816 */ /* 0x000fe20000000011 */
[----:B------:R-:W-:Y:S01]  /*29d0*/  FFMA.FTZ R4, R4, R120, R71 ;  /* 0x0000007804047223 */ /* 0x000fe20000010047 */
[----:B------:R-:W-:Y:S01]  /*29e0*/  IMAD.U32 R3, R59, 0x10000, RZ ;  /* 0x000100003b037824 */ /* 0x000fe200078e00ff */
[----:B------:R-:W-:Y:S01]  /*29f0*/  I2FP.F32.S32 R69, R68 ;  /* 0x0000004400457245 */ /* 0x000fe20000201400 */
[----:B------:R-:W-:Y:S01]  /*2a00*/  IMAD.U32 R121, R121, 0x10000, RZ ;  /* 0x0001000079797824 */ /* 0x000fe200078e00ff */
[----:B------:R-:W-:Y:S01]  /*2a10*/  SHF.L.U32 R17, R17, 0x10, RZ ;  /* 0x0000001011117819 */ /* 0x000fe200000006ff */
[----:B------:R-:W-:-:S02]  /*2a20*/  IMAD.U32 R18, R117, 0x10000, RZ ;  /* 0x0001000075127824 */ /* 0x000fc400078e00ff */
[----:B------:R-:W-:Y:S01]  /*2a30*/  FADD.FTZ R2, R2, R19 ;  /* 0x0000001302027221 */ /* 0x000fe20000010000 */
[----:B------:R-:W-:Y:S01]  /*2a40*/  FFMA.FTZ R3, R3, R121, R4 ;  /* 0x0000007903037223 */ /* 0x000fe20000010004 */
[----:B------:R-:W-:Y:S01]  /*2a50*/  FMUL.FTZ R69, R69, R0 ;  /* 0x0000000045457220 */ /* 0x000fe20000410000 */
[----:B------:R-:W-:Y:S02]  /*2a60*/  FFMA.FTZ R5, R18, R17, R5 ;  /* 0x0000001112057223 */ /* 0x000fe40000010005 */
[----:B------:R-:W-:Y:S01]  /*2a70*/  FADD.FTZ R2, R3, R2 ;  /* 0x0000000203027221 */ /* 0x000fe20000010000 */
[----:B------:R-:W-:Y:S01]  /*2a80*/  VIADD R3, R14, 0xffffffff ;  /* 0xffffffff0e037836 */ /* 0x000fe20000000000 */
[----:B------:R-:W-:Y:S02]  /*2a90*/  FSEL R69, R69, RZ, P0 ;  /* 0x000000ff45457208 */ /* 0x000fe40000000000 */
[----:B------:R-:W-:Y:S02]  /*2aa0*/  FADD.FTZ R2, R5, R2 ;  /* 0x0000000205027221 */ /* 0x000fe40000010000 */
[----:B------:R-:W-:-:S02]  /*2ab0*/  ISETP.GE.AND P0, PT, R3, UR10, PT ;  /* 0x0000000a03007c0c */ /* 0x000fc4000bf06270 */
[----:B------:R-:W-:-:S05]  /*2ac0*/  FFMA.FTZ R2, R2, UR17, R69 ;  /* 0x0000001102027c23 */ /* 0x000fca0008010045 */
[----:B------:R-:W-:-:S05]  /*2ad0*/  FSEL R3, R2, RZ, !P0 ;  /* 0x000000ff02037208 */ /* 0x000fca0004000000 */
[----:B------:R1:W-:Y:S01]  /*2ae0*/  STS [R16], R3 ;  /* 0x0000000310007388 */ /* 0x0003e20000000800 */
[----:B------:R-:W-:-:S07]  /*2af0*/  @!P0 FMNMX.FTZ R11, R11, R2, !PT ;  /* 0x000000020b0b8209 */ /* 0x000fce0007810000 */
.L_x_17599:
[----:B------:R-:W-:Y:S05]  /*2b00*/  BSYNC.RECONVERGENT B1 ;  /* 0x0000000000017941 */ /* 0x000fea0003800200 */
.L_x_17598:
[----:B------:R-:W-:Y:S01]  /*2b10*/  UIADD3 UR4, UPT, UPT, UR10, 0x1f, URZ ;  /* 0x0000001f0a047890 */ /* 0x000fe2000fffe0ff */
[----:B------:R-:W-:Y:S01]  /*2b20*/  VIADD R13, R13, 0x4 ;  /* 0x000000040d0d7836 */ /* 0x000fe20000000000 */
[----:B------:R-:W-:Y:S01]  /*2b30*/  IADD3 R6, P1, PT, R6, 0x10, RZ ;  /* 0x0000001006067810 */ /* 0x000fe20007f3e0ff */
[----:B01----:R-:W-:Y:S01]  /*2b40*/  VIADD R16, R16, 0x200 ;  /* 0x0000020010107836 */ /* 0x003fe20000000000 */
[----:B------:R-:W-:Y:S01]  /*2b50*/  USHF.R.S32.HI UR6, URZ, 0x1f, UR4 ;  /* 0x0000001fff067899 */ /* 0x000fe20008011404 */
[----:B------:R-:W-:Y:S01]  /*2b60*/  IADD3 R15, PT, PT, R15, 0x80, RZ ;  /* 0x000000800f0f7810 */ /* 0x000fe20007ffe0ff */
[----:B------:R-:W-:Y:S01]  /*2b70*/  VIADD R79, R79, 0x80 ;  /* 0x000000804f4f7836 */ /* 0x000fe20000000000 */
[----:B------:R-:W-:Y:S01]  /*2b80*/  IADD3 R14, PT, PT, R14, 0x80, RZ ;  /* 0x000000800e0e7810 */ /* 0x000fe20007ffe0ff */
[----:B------:R-:W-:Y:S01]  /*2b90*/  ULEA.HI UR6, UR6, UR4, URZ, 0x5 ;  /* 0x0000000406067291 */ /* 0x000fe2000f8f28ff */
[----:B------:R-:W-:-:S03]  /*2ba0*/  IMAD.X R7, RZ, RZ, R7, P1 ;  /* 0x000000ffff077224 */ /* 0x000fc600008e0607 */
[----:B------:R-:W-:-:S06]  /*2bb0*/  USHF.R.S32.HI UR6, URZ, 0x5, UR6 ;  /* 0x00000005ff067899 */ /* 0x000fcc0008011406 */
[----:B------:R-:W-:-:S13]  /*2bc0*/  ISETP.GE.AND P0, PT, R13, UR6, PT ;  /* 0x000000060d007c0c */ /* 0x000fda000bf06270 */
[----:B------:R-:W-:Y:S05]  /*2bd0*/  @!P0 BRA `(.L_x_17600) ;  /* 0xffffffe0006c8947 */ /* 0x000fea000383ffff */
.L_x_17597:
[----:B------:R-:W-:Y:S05]  /*2be0*/  BSYNC.RECONVERGENT B0 ;  /* 0x0000000000007941 */ /* 0x000fea0003800200 */
.L_x_17596:
        /* <DEDUP_REMOVED lines=11> */
[----:B0-----:R-:W-:-:S05]  /*2ca0*/  FMNMX.FTZ R5, R4, R3, !PT ;  /* 0x0000000304057209 */ /* 0x001fca0007810000 */
[----:B------:R-:W0:Y:S02]  /*2cb0*/  SHFL.BFLY PT, R0, R5, 0x4, 0x1f ;  /* 0x0c801f0005007f89 */ /* 0x000e2400000e0000 */
[----:B0-----:R-:W-:Y:S02]  /*2cc0*/  FMNMX.FTZ R6, R5, R0, !PT ;  /* 0x0000000005067209 */ /* 0x001fe40007810000 */
[----:B------:R-:W0:Y:S03]  /*2cd0*/  S2R R0, SR_TID.X ;  /* 0x0000000000007919 */ /* 0x000e260000002100 */
[----:B------:R-:W2:Y:S02]  /*2ce0*/  SHFL.BFLY PT, R3, R6, 0x2, 0x1f ;  /* 0x0c401f0006037f89 */ /* 0x000ea400000e0000 */
[----:B--2---:R-:W-:Y:S02]  /*2cf0*/  FMNMX.FTZ R7, R6, R3, !PT ;  /* 0x0000000306077209 */ /* 0x004fe40007810000 */
[----:B------:R-:W-:-:S02]  /*2d00*/  MOV R3, 0x400 ;  /* 0x0000040000037802 */ /* 0x000fc40000000f00 */
[C---:B0-----:R-:W-:Y:S01]  /*2d10*/  LOP3.LUT P0, R11, R0.reuse, 0x1f, RZ, 0xc0, !PT ;  /* 0x0000001f000b7812 */ /* 0x041fe2000780c0ff */
[----:B------:R-:W0:Y:S01]  /*2d20*/  SHFL.BFLY PT, R12, R7, 0x1, 0x1f ;  /* 0x0c201f00070c7f89 */ /* 0x000e2200000e0000 */
[----:B------:R-:W-:Y:S01]  /*2d30*/  SHF.R.U32.HI R18, RZ, 0x5, R0 ;  /* 0x00000005ff127819 */ /* 0x000fe20000011600 */
[----:B------:R-:W-:Y:S01]  /*2d40*/  VIADD R13, R3, 0xc0 ;  /* 0x000000c0030d7836 */ /* 0x000fe20000000000 */
[----:B------:R-:W-:Y:S02]  /*2d50*/  ISETP.GT.U32.AND P1, PT, R11, 0x3, PT ;  /* 0x000000030b00780c */ /* 0x000fe40003f24070 */
[----:B------:R-:W-:Y:S02]  /*2d60*/  ISETP.GE.AND P2, PT, R0, UR4, PT ;  /* 0x0000000400007c0c */ /* 0x000fe4000bf46270 */
[----:B-1----:R-:W-:-:S04]  /*2d70*/  LEA R13, R2, R13, 0x18 ;  /* 0x0000000d020d7211 */ /* 0x002fc800078ec0ff */
[----:B------:R-:W-:Y:S01]  /*2d80*/  LEA R4, R18, R13, 0x2 ;  /* 0x0000000d12047211 */ /* 0x000fe200078e10ff */
[----:B------:R-:W-:Y:S01]  /*2d90*/  IMAD R5, R11, 0x4, R13 ;  /* 0x000000040b057824 */ /* 0x000fe200078e020d */
[----:B------:R-:W-:Y:S02]  /*2da0*/  MOV R13, RZ ;  /* 0x000000ff000d7202 */ /* 0x000fe40000000f00 */
[----:B0-----:R-:W-:Y:S01]  /*2db0*/  FMNMX.FTZ R15, R7, R12, !PT ;  /* 0x0000000c070f7209 */ /* 0x001fe20007810000 */
[----:B------:R-:W-:-:S04]  /*2dc0*/  IMAD.MOV.U32 R12, RZ, RZ, -0x800001 ;  /* 0xff7fffffff0c7424 */ /* 0x000fc800078e00ff */
[----:B------:R-:W-:Y:S01]  /*2dd0*/  @!P0 STS [R4], R15 ;  /* 0x0000000f04008388 */ /* 0x000fe20000000800 */
[----:B------:R-:W-:Y:S06]  /*2de0*/  BAR.SYNC.DEFER_BLOCKING 0x0 ;  /* 0x0000000000007b1d */ /* 0x000fec0000010000 */
        /* <DEDUP_REMOVED lines=9> */
[----:B------:R-:W-:-:S03]  /*2e80*/  IMAD.MOV.U32 R13, RZ, RZ, RZ ;  /* 0x000000ffff0d7224 */ /* 0x000fc600078e00ff */
        /* <DEDUP_REMOVED lines=14> */
.L_x_17605:
        /* <DEDUP_REMOVED lines=11> */
.L_x_17604:
[----:B------:R-:W-:Y:S05]  /*3020*/  BSYNC.RECONVERGENT B1 ;  /* 0x0000000000017941 */ /* 0x000fea0003800200 */
.L_x_17603:
[----:B------:R-:W-:Y:S05]  /*3030*/  @!P3 BRA `(.L_x_17602) ;  /* 0x0000000c000cb947 */ /* 0x000fea0003800000 */
[----:B------:R-:W-:Y:S01]  /*3040*/  IADD3 R14, PT, PT, -R12, UR4, RZ ;  /* 0x000000040c0e7c10 */ /* 0x000fe2000fffe1ff */
[----:B------:R-:W-:Y:S01]  /*3050*/  BSSY.RECONVERGENT B1, `(.L_x_17606) ;  /* 0x000006f000017945 */ /* 0x000fe20003800200 */
[----:B------:R-:W-:Y:S02]  /*3060*/  IADD3 R7, PT, PT, R3, 0xe0, RZ ;  /* 0x000000e003077810 */ /* 0x000fe40007ffe0ff */
[----:B------:R-:W-:Y:S02]  /*3070*/  ISETP.GT.AND P3, PT, R14, 0x600, PT ;  /* 0x000006000e00780c */ /* 0x000fe40003f64270 */
[----:B------:R-:W-:Y:S02]  /*3080*/  LEA R7, R2, R7, 0x18 ;  /* 0x0000000702077211 */ /* 0x000fe400078ec0ff */
[----:B------:R-:W-:-:S03]  /*3090*/  PLOP3.LUT P0, PT, PT, PT, PT, 0x80, 0x8 ;  /* 0x000000000008781c */ /* 0x000fc60003f0f070 */
[----:B------:R-:W-:-:S04]  /*30a0*/  IMAD R7, R12, 0x4, R7 ;  /* 0x000000040c077824 */ /* 0x000fc800078e0207 */
[----:B------:R-:W-:Y:S02]  /*30b0*/  VIADD R7, R7, 0x400 ;  /* 0x0000040007077836 */ /* 0x000fe40000000000 */
[----:B------:R-:W-:Y:S05]  /*30c0*/  @!P3 BRA `(.L_x_17607) ;  /* 0x00000004009cb947 */ /* 0x000fea0003800000 */
[----:B------:R-:W-:Y:S02]  /*30d0*/  MOV R37, UR4 ;  /* 0x0000000400257c02 */ /* 0x000fe40008000f00 */
[----:B------:R-:W-:-:S03]  /*30e0*/  PLOP3.LUT P0, PT, PT, PT, PT, 0x8, 0x80 ;  /* 0x000000000080781c */ /* 0x000fc60003f0e170 */
[----:B------:R-:W-:-:S10]  /*30f0*/  VIADD R37, R37, 0xfffffa00 ;  /* 0xfffffa0025257836 */ /* 0x000fd40000000000 */
.L_x_17608:
        /* <DEDUP_REMOVED lines=15> */
[C---:B-1----:R-:W-:Y:S01]  /*31f0*/  FADD.FTZ R17, -R6.reuse, R17 ;  /* 0x0000001106117221 */ /* 0x042fe20000010100 */
[----:B--2---:R-:W-:-:S03]  /*3200*/  FADD.FTZ R19, -R6, R19 ;  /* 0x0000001306137221 */ /* 0x004fc60000010100 */
[----:B------:R-:W-:Y:S01]  /*3210*/  FMUL.FTZ R17, R17, 1.4426950216293334961 ;  /* 0x3fb8aa3b11117820 */ /* 0x000fe20000410000 */
[----:B------:R1:W2:Y:S01]  /*3220*/  MUFU.EX2 R14, R15 ;  /* 0x0000000f000e7308 */ /* 0x0002a20000000800 */
[----:B------:R-:W-:Y:S01]  /*3230*/  FMUL.FTZ R19, R19, 1.4426950216293334961 ;  /* 0x3fb8aa3b13137820 */ /* 0x000fe20000410000 */
[C---:B---3--:R-:W-:Y:S01]  /*3240*/  FADD.FTZ R21, -R6.reuse, R21 ;  /* 0x0000001506157221 */ /* 0x048fe20000010100 */
[----:B----4-:R-:W-:-:S03]  /*3250*/  FADD.FTZ R23, -R6, R23 ;  /* 0x0000001706177221 */ /* 0x010fc60000010100 */
[----:B------:R-:W-:Y:S02]  /*3260*/  FMUL.FTZ R21, R21, 1.4426950216293334961 ;  /* 0x3fb8aa3b15157820 */ /* 0x000fe40000410000 */
[----:B------:R3:W4:Y:S01]  /*3270*/  MUFU.EX2 R16, R17 ;  /* 0x0000001100107308 */ /* 0x0007220000000800 */
[----:B-1----:R-:W1:Y:S01]  /*3280*/  LDS R15, [R7+0x1200] ;  /* 0x00120000070f7984 */ /* 0x002e620000000800 */
[----:B------:R-:W-:Y:S01]  /*3290*/  FMUL.FTZ R23, R23, 1.4426950216293334961 ;  /* 0x3fb8aa3b17177820 */ /* 0x000fe20000410000 */
[C---:B-----5:R-:W-:Y:S01]  /*32a0*/  FADD.FTZ R25, -R6.reuse, R25 ;  /* 0x0000001906197221 */ /* 0x060fe20000010100 */
[----:B------:R-:W-:-:S03]  /*32b0*/  FADD.FTZ R27, -R6, R27 ;  /* 0x0000001b061b7221 */ /* 0x000fc60000010100 */
[----:B------:R-:W-:Y:S01]  /*32c0*/  FMUL.FTZ R25, R25, 1.4426950216293334961 ;  /* 0x3fb8aa3b19197820 */ /* 0x000fe20000410000 */
[----:B------:R5:W0:Y:S01]  /*32d0*/  MUFU.EX2 R20, R19 ;  /* 0x0000001300147308 */ /* 0x000a220000000800 */
[----:B---3--:R-:W3:Y:S01]  /*32e0*/  LDS R17, [R7+0x1400] ;  /* 0x0014000007117984 */ /* 0x008ee20000000800 */
[----:B--2---:R-:W-:Y:S01]  /*32f0*/  FADD.FTZ R13, R14, R13 ;  /* 0x0000000d0e0d7221 */ /* 0x004fe20000010000 */
[----:B------:R-:W-:Y:S01]  /*3300*/  FMUL.FTZ R27, R27, 1.4426950216293334961 ;  /* 0x3fb8aa3b1b1b7820 */ /* 0x000fe20000410000 */
[C---:B------:R-:W-:Y:S01]  /*3310*/  FADD.FTZ R29, -R6.reuse, R29 ;  /* 0x0000001d061d7221 */ /* 0x040fe20000010100 */
[----:B------:R-:W-:Y:S01]  /*3320*/  STS [R7+-0x400], R14 ;  /* 0xfffc000e07007388 */ /* 0x000fe20000000800 */
[C---:B------:R-:W-:Y:S02]  /*3330*/  FADD.FTZ R31, -R6.reuse, R31 ;  /* 0x0000001f061f7221 */ /* 0x040fe40000010100 */
[----:B------:R2:W2:Y:S01]  /*3340*/  MUFU.EX2 R22, R21 ;  /* 0x0000001500167308 */ /* 0x0004a20000000800 */
[----:B-----5:R-:W5:Y:S01]  /*3350*/  LDS R19, [R7+0x1600] ;  /* 0x0016000007137984 */ /* 0x020f620000000800 */
[----:B----4-:R-:W-:Y:S01]  /*3360*/  FADD.FTZ R13, R13, R16 ;  /* 0x000000100d0d7221 */ /* 0x010fe20000010000 */
[----:B------:R-:W-:Y:S01]  /*3370*/  FMUL.FTZ R29, R29, 1.4426950216293334961 ;  /* 0x3fb8aa3b1d1d7820 */ /* 0x000fe20000410000 */
[----:B------:R-:W-:Y:S01]  /*3380*/  FMUL.FTZ R31, R31, 1.4426950216293334961 ;  /* 0x3fb8aa3b1f1f7820 */ /* 0x000fe20000410000 */
[C---:B------:R-:W-:Y:S01]  /*3390*/  FADD.FTZ R33, -R6.reuse, R33 ;  /* 0x0000002106217221 */ /* 0x040fe20000010100 */
[----:B------:R-:W-:Y:S01]  /*33a0*/  STS [R7+-0x200], R16 ;  /* 0xfffe001007007388 */ /* 0x000fe20000000800 */
[----:B0-----:R-:W-:Y:S01]  /*33b0*/  FADD.FTZ R35, -R6, R35 ;  /* 0x0000002306237221 */ /* 0x001fe20000010100 */
[----:B------:R0:W4:Y:S01]  /*33c0*/  MUFU.EX2 R24, R23 ;  /* 0x0000001700187308 */ /* 0x0001220000000800 */
[----:B------:R-:W-:Y:S01]  /*33d0*/  FADD.FTZ R13, R13, R20 ;  /* 0x000000140d0d7221 */ /* 0x000fe20000010000 */
[----:B--2---:R-:W2:Y:S01]  /*33e0*/  LDS R21, [R7+0x1800] ;  /* 0x0018000007157984 */ /* 0x004ea20000000800 */
[----:B------:R-:W-:Y:S01]  /*33f0*/  FMUL.FTZ R33, R33, 1.4426950216293334961 ;  /* 0x3fb8aa3b21217820 */ /* 0x000fe20000410000 */
[----:B------:R-:W-:-:S02]  /*3400*/  FMUL.FTZ R35, R35, 1.4426950216293334961 ;  /* 0x3fb8aa3b23237820 */ /* 0x000fc40000410000 */
[----:B------:R-:W-:Y:S02]  /*3410*/  STS [R7], R20 ;  /* 0x0000001407007388 */ /* 0x000fe40000000800 */
[----:B------:R-:W3:Y:S01]  /*3420*/  MUFU.EX2 R26, R25 ;  /* 0x00000019001a7308 */ /* 0x000ee20000000800 */
[----:B------:R-:W-:Y:S01]  /*3430*/  FADD.FTZ R13, R13, R22 ;  /* 0x000000160d0d7221 */ /* 0x000fe20000010000 */
[----:B0-----:R-:W0:Y:S04]  /*3440*/  LDS R23, [R7+0x1a00] ;  /* 0x001a000007177984 */ /* 0x001e280000000800 */
[----:B------:R-:W-:Y:S02]  /*3450*/  STS [R7+0x200], R22 ;  /* 0x0002001607007388 */ /* 0x000fe40000000800 */
[----:B------:R-:W5:Y:S01]  /*3460*/  MUFU.EX2 R28, R27 ;  /* 0x0000001b001c7308 */ /* 0x000f620000000800 */
[----:B----4-:R-:W-:Y:S01]  /*3470*/  FADD.FTZ R13, R13, R24 ;  /* 0x000000180d0d7221 */ /* 0x010fe20000010000 */
[----:B-1----:R-:W-:Y:S01]  /*3480*/  FADD.FTZ R15, -R6, R15 ;  /* 0x0000000f060f7221 */ /* 0x002fe20000010100 */
[----:B------:R-:W-:Y:S03]  /*3490*/  STS [R7+0x400], R24 ;  /* 0x0004001807007388 */ /* 0x000fe60000000800 */
[----:B------:R-:W-:-:S02]  /*34a0*/  FMUL.FTZ R15, R15, 1.4426950216293334961 ;  /* 0x3fb8aa3b0f0f7820 */ /* 0x000fc40000410000 */
[----:B------:R-:W1:Y:S01]  /*34b0*/  MUFU.EX2 R30, R29 ;  /* 0x0000001d001e7308 */ /* 0x000e620000000800 */
[----:B---3--:R-:W-:Y:S01]  /*34c0*/  FADD.FTZ R13, R13, R26 ;  /* 0x0000001a0d0d7221 */ /* 0x008fe20000010000 */
[C---:B------:R-:W-:Y:S01]  /*34d0*/  FADD.FTZ R17, -R6.reuse, R17 ;  /* 0x0000001106117221 */ /* 0x040fe20000010100 */
[----:B------:R-:W-:Y:S03]  /*34e0*/  STS [R7+0x600], R26 ;  /* 0x0006001a07007388 */ /* 0x000fe60000000800 */
[----:B------:R-:W-:Y:S02]  /*34f0*/  FMUL.FTZ R17, R17, 1.4426950216293334961 ;  /* 0x3fb8aa3b11117820 */ /* 0x000fe40000410000 */
[----:B------:R-:W3:Y:S01]  /*3500*/  MUFU.EX2 R32, R31 ;  /* 0x0000001f00207308 */ /* 0x000ee20000000800 */
[----:B-----5:R-:W-:Y:S01]  /*3510*/  FADD.FTZ R13, R13, R28 ;  /* 0x0000001c0d0d7221 */ /* 0x020fe20000010000 */
[----:B------:R-:W-:Y:S01]  /*3520*/  FADD.FTZ R19, -R6, R19 ;  /* 0x0000001306137221 */ /* 0x000fe20000010100 */
[----:B------:R-:W-:Y:S03]  /*3530*/  STS [R7+0x800], R28 ;  /* 0x0008001c07007388 */ /* 0x000fe60000000800 */
[----:B------:R-:W-:-:S02]  /*3540*/  FMUL.FTZ R19, R19, 1.4426950216293334961 ;  /* 0x3fb8aa3b13137820 */ /* 0x000fc40000410000 */
[----:B------:R-:W4:Y:S01]  /*3550*/  MUFU.EX2 R34, R33 ;  /* 0x0000002100227308 */ /* 0x000f220000000800 */
[----:B-1----:R-:W-:Y:S01]  /*3560*/  FADD.FTZ R13, R13, R30 ;  /* 0x0000001e0d0d7221 */ /* 0x002fe20000010000 */
[C---:B--2---:R-:W-:Y:S01]  /*3570*/  FADD.FTZ R21, -R6.reuse, R21 ;  /* 0x0000001506157221 */ /* 0x044fe20000010100 */
[----:B------:R-:W-:Y:S03]  /*3580*/  STS [R7+0xa00], R30 ;  /* 0x000a001e07007388 */ /* 0x000fe60000000800 */
[----:B------:R-:W-:Y:S02]  /*3590*/  FMUL.FTZ R21, R21, 1.4426950216293334961 ;  /* 0x3fb8aa3b15157820 */ /* 0x000fe40000410000 */
[----:B------:R-:W1:Y:S01]  /*35a0*/  MUFU.EX2 R36, R35 ;  /* 0x0000002300247308 */ /* 0x000e620000000800 */
[----:B---3--:R-:W-:Y:S01]  /*35b0*/  FADD.FTZ R13, R13, R32 ;  /* 0x000000200d0d7221 */ /* 0x008fe20000010000 */
[----:B0-----:R-:W-:Y:S01]  /*35c0*/  FADD.FTZ R23, -R6, R23 ;  /* 0x0000001706177221 */ /* 0x001fe20000010100 */
[----:B------:R-:W-:Y:S03]  /*35d0*/  STS [R7+0xc00], R32 ;  /* 0x000c002007007388 */ /* 0x000fe60000000800 */
[----:B------:R-:W-:-:S02]  /*35e0*/  FMUL.FTZ R23, R23, 1.4426950216293334961 ;  /* 0x3fb8aa3b17177820 */ /* 0x000fc40000410000 */
        /* <DEDUP_REMOVED lines=21> */
.L_x_17607:
[----:B------:R-:W-:Y:S05]  /*3740*/  BSYNC.RECONVERGENT B1 ;  /* 0x0000000000017941 */ /* 0x000fea0003800200 */
.L_x_17606:
        /* <DEDUP_REMOVED lines=55> */
.L_x_17610:
[----:B------:R-:W-:Y:S05]  /*3ac0*/  BSYNC.RECONVERGENT B1 ;  /* 0x0000000000017941 */ /* 0x000fea0003800200 */
.L_x_17609:
        /* <DEDUP_REMOVED lines=26> */
.L_x_17602:
[----:B------:R-:W-:Y:S05]  /*3c70*/  BSYNC.RECONVERGENT B0 ;  /* 0x0000000000007941 */ /* 0x000fea0003800200 */
.L_x_17601:
[----:B0--3--:R-:W0:Y:S01]  /*3c80*/  SHFL.BFLY PT, R6, R13, 0x10, 0x1f ;  /* 0x0e001f000d067f89 */ /* 0x009e2200000e0000 */
        /* <DEDUP_REMOVED lines=23> */
[----:B------:R-:W-:Y:S01]  /*3e00*/  IADD3 R5, PT, PT, R4, UR4, RZ ;  /* 0x0000000404057c10 */ /* 0x000fe2000fffe0ff */
        /* <DEDUP_REMOVED lines=15> */
.L_x_17615:
[----:B------:R-:W0:Y:S01]  /*3f00*/  LDS R5, [R6] ;  /* 0x0000000006057984 */ /* 0x000e220000000800 */
[----:B------:R-:W-:-:S05]  /*3f10*/  VIADD R7, R7, 0x1 ;  /* 0x0000000107077836 */ /* 0x000fca0000000000 */
[----:B------:R-:W-:Y:S01]  /*3f20*/  ISETP.NE.AND P0, PT, R7, RZ, PT ;  /* 0x000000ff0700720c */ /* 0x000fe20003f05270 */
[----:B0-----:R-:W-:-:S05]  /*3f30*/  FMUL.FTZ R5, R5, R36 ;  /* 0x0000002405057220 */ /* 0x001fca0000410000 */
[----:B------:R0:W-:Y:S02]  /*3f40*/  STS [R6], R5 ;  /* 0x0000000506007388 */ /* 0x0001e40000000800 */
[----:B0-----:R-:W-:-:S05]  /*3f50*/  VIADD R6, R6, 0x200 ;  /* 0x0000020006067836 */ /* 0x001fca0000000000 */
[----:B------:R-:W-:Y:S05]  /*3f60*/  @P0 BRA `(.L_x_17615) ;  /* 0xfffffffc00e40947 */ /* 0x000fea000383ffff */
.L_x_17614:
[----:B------:R-:W-:Y:S05]  /*3f70*/  BSYNC.RECONVERGENT B1 ;  /* 0x0000000000017941 */ /* 0x000fea0003800200 */
.L_x_17613:
        /* <DEDUP_REMOVED lines=13> */
.L_x_17618:
        /* <DEDUP_REMOVED lines=52> */
.L_x_17617:
[----:B------:R-:W-:Y:S05]  /*4390*/  BSYNC.RECONVERGENT B1 ;  /* 0x0000000000017941 */ /* 0x000fea0003800200 */
.L_x_17616:
        /* <DEDUP_REMOVED lines=31> */
.L_x_17620:
[----:B------:R-:W-:Y:S05]  /*4590*/  BSYNC.RECONVERGENT B1 ;  /* 0x0000000000017941 */ /* 0x000fea0003800200 */
.L_x_17619:
        /* <DEDUP_REMOVED lines=14> */
.L_x_17612:
[----:B------:R-:W-:Y:S05]  /*4680*/  BSYNC.RECONVERGENT B0 ;  /* 0x0000000000007941 */ /* 0x000fea0003800200 */
.L_x_17611:
[----:B------:R-:W-:Y:S01]  /*4690*/  UIADD3 UR4, UPT, UPT, UR10, 0x1f, URZ ;  /* 0x0000001f0a047890 */ /* 0x000fe2000fffe0ff */
[----:B------:R-:W2:Y:S08]  /*46a0*/  S2UR UR7, SR_CTAID.Y ;  /* 0x00000000000779c3 */ /* 0x000eb00000002600 */
[----:B------:R-:W-:Y:S01]  /*46b0*/  BAR.SYNC.DEFER_BLOCKING 0x0 ;  /* 0x0000000000007b1d */ /* 0x000fe20000010000 */
[----:B------:R-:W-:Y:S01]  /*46c0*/  HFMA2 R32, -RZ, RZ, 0, 0 ;  /* 0x00000000ff207431 */ /* 0x000fe200000001ff */
[----:B------:R-:W-:Y:S01]  /*46d0*/  USHF.R.S32.HI UR6, URZ, 0x1f, UR4 ;  /* 0x0000001fff067899 */ /* 0x000fe20008011404 */
[----:B------:R-:W-:Y:S01]  /*46e0*/  IMAD.MOV.U32 R19, RZ, RZ, RZ ;  /* 0x000000ffff137224 */ /* 0x000fe200078e00ff */
[----:B------:R-:W-:-:S02]  /*46f0*/  CS2R R20, SRZ ;  /* 0x0000000000147805 */ /* 0x000fc4000001ff00 */
[----:B------:R-:W-:Y:S01]  /*4700*/  CS2R R22, SRZ ;  /* 0x0000000000167805 */ /* 0x000fe2000001ff00 */
[----:B------:R-:W-:Y:S01]  /*4710*/  ULEA.HI UR6, UR6, UR4, URZ, 0x5 ;  /* 0x0000000406067291 */ /* 0x000fe2000f8f28ff */
[----:B------:R-:W-:Y:S01]  /*4720*/  BSSY.RECONVERGENT B1, `(.L_x_17621) ;  /* 0x0000365000017945 */ /* 0x000fe20003800200 */
[----:B------:R-:W3:Y:S01]  /*4730*/  LDCU UR16, c[0x0][0x3cc] ;  /* 0x00007980ff1077ac */ /* 0x000ee20008000800 */
[----:B------:R-:W-:Y:S02]  /*4740*/  CS2R R24, SRZ ;  /* 0x0000000000187805 */ /* 0x000fe4000001ff00 */
[----:B------:R-:W-:Y:S02]  /*4750*/  CS2R R26, SRZ ;  /* 0x00000000001a7805 */ /* 0x000fe4000001ff00 */
[----:B------:R-:W-:Y:S01]  /*4760*/  CS2R R28, SRZ ;  /* 0x00000000001c7805 */ /* 0x000fe2000001ff00 */
[----:B------:R-:W-:Y:S01]  /*4770*/  USHF.R.S32.HI UR6, URZ, 0x5, UR6 ;  /* 0x00000005ff067899 */ /* 0x000fe20008011406 */
[----:B------:R-:W4:Y:S05]  /*4780*/  LDCU.64 UR12, c[0x0][0x398] ;  /* 0x00007300ff0c77ac */ /* 0x000f2a0008000a00 */
[----:B------:R-:W-:-:S13]  /*4790*/  ISETP.GE.AND P0, PT, R18, UR6, PT ;  /* 0x0000000612007c0c */ /* 0x000fda000bf06270 */
[----:B--234-:R-:W-:Y:S05]  /*47a0*/  @P0 BRA `(.L_x_17622) ;  /* 0x0000003400700947 */ /* 0x01cfea0003800000 */
[----:B-1----:R-:W1:Y:S01]  /*47b0*/  I2F.RP R12, R8 ;  /* 0x00000008000c7306 */ /* 0x002e620000209400 */
[----:B------:R-:W2:Y:S01]  /*47c0*/  LDC R5, c[0x0][0x3b8] ;  /* 0x0000ee00ff057b82 */ /* 0x000ea20000000800 */
[----:B------:R-:W3:Y:S01]  /*47d0*/  LDCU UR11, c[0x0][0x3d0] ;  /* 0x00007a00ff0b77ac */ /* 0x000ee20008000800 */
[----:B------:R-:W-:Y:S01]  /*47e0*/  SHF.R.U32.HI R4, RZ, 0x3, R0 ;  /* 0x00000003ff047819 */ /* 0x000fe20000011600 */
[----:B------:R-:W-:Y:S01]  /*47f0*/  VIADD R15, R3, 0xe0 ;  /* 0x000000e0030f7836 */ /* 0x000fe20000000000 */
[----:B------:R-:W-:Y:S01]  /*4800*/  SHF.L.U32 R14, R0, 0x5, RZ ;  /* 0x00000005000e7819 */ /* 0x000fe200000006ff */
[----:B------:R-:W4:Y:S01]  /*4810*/  LDCU UR4, c[0x0][0x3ec] ;  /* 0x00007d80ff0477ac */ /* 0x000f220008000800 */
[----:B------:R-:W-:Y:S01]  /*4820*/  LOP3.LUT R4, R4, 0x7c, RZ, 0xc0, !PT ;  /* 0x0000007c04047812 */ /* 0x000fe200078ec0ff */
[----:B------:R-:W-:Y:S01]  /*4830*/  VIADD R76, R18, -UR6 ;  /* 0x80000006124c7c36 */ /* 0x000fe20008000000 */
[----:B------:R-:W-:Y:S01]  /*4840*/  LOP3.LUT R3, R14, 0x60, RZ, 0xe2, !PT ;  /* 0x000000600e037812 */ /* 0x000fe200078ee2ff */
[----:B------:R-:W5:Y:S01]  /*4850*/  LDCU.64 UR14, c[0x0][0x3a8] ;  /* 0x00007500ff0e77ac */ /* 0x000f620008000a00 */
[----:B------:R-:W-:Y:S01]  /*4860*/  SHF.L.U32 R37, R0, 0x3, RZ ;  /* 0x0000000300257819 */ /* 0x000fe200000006ff */
[----:B------:R-:W-:Y:S01]  /*4870*/  VIADD R36, R18, 0x1 ;  /* 0x0000000112247836 */ /* 0x000fe20000000000 */
[----:B------:R-:W-:Y:S01]  /*4880*/  LEA R2, R2, R15, 0x18 ;  /* 0x0000000f02027211 */ /* 0x000fe200078ec0ff */
[C---:B------:R-:W-:Y:S01]  /*4890*/  IMAD R3, R18.reuse, 0x80, R3 ;  /* 0x0000008012037824 */ /* 0x040fe200078e0203 */
[----:B-1----:R-:W1:Y:S01]  /*48a0*/  MUFU.RCP R12, R12 ;  /* 0x0000000c000c7308 */ /* 0x002e620000001000 */
[----:B------:R-:W-:Y:S01]  /*48b0*/  LEA R34, R18, 0x3, 0x5 ;  /* 0x0000000312227811 */ /* 0x000fe200078e28ff */
[----:B------:R-:W-:-:S02]  /*48c0*/  IMAD.MOV.U32 R32, RZ, RZ, RZ ;  /* 0x000000ffff207224 */ /* 0x000fc400078e00ff */
[----:B------:R-:W-:Y:S01]  /*48d0*/  IADD3 R31, PT, PT, R3, 0x10, R2 ;  /* 0x00000010031f7810 */ /* 0x000fe20007ffe002 */
[----:B---3--:R-:W-:Y:S01]  /*48e0*/  IMAD R16, R9, UR11, RZ ;  /* 0x0000000b09107c24 */ /* 0x008fe2000f8e02ff */
[----:B------:R-:W-:Y:S02]  /*48f0*/  LOP3.LUT R9, R37, 0xf8, RZ, 0xc0, !PT ;  /* 0x000000f825097812 */ /* 0x000fe400078ec0ff */
[----:B------:R-:W-:Y:S01]  /*4900*/  LOP3.LUT R37, R34, 0x18, R37, 0xf8, !PT ;  /* 0x0000001822257812 */ /* 0x000fe200078ef825 */
[----:B--2---:R-:W-:Y:S01]  /*4910*/  IMAD R13, R5, UR7, RZ ;  /* 0x00000007050d7c24 */ /* 0x004fe2000f8e02ff */
[----:B------:R-:W-:Y:S02]  /*4920*/  MOV R5, RZ ;  /* 0x000000ff00057202 */ /* 0x000fe40000000f00 */
[----:B----4-:R-:W-:Y:S02]  /*4930*/  MOV R38, UR4 ;  /* 0x0000000400267c02 */ /* 0x010fe40008000f00 */
[----:B------:R-:W-:Y:S01]  /*4940*/  SHF.R.S32.HI R17, RZ, 0x1f, R16 ;  /* 0x0000001fff117819 */ /* 0x000fe20000011410 */
[----:B------:R-:W-:Y:S01]  /*4950*/  IMAD.WIDE R4, R13, 0x4, R4 ;  /* 0x000000040d047825 */ /* 0x000fe200078e0204 */
[----:B------:R-:W-:-:S03]  /*4960*/  IADD3 R38, PT, PT, -R38, UR5, RZ ;  /* 0x0000000526267c10 */ /* 0x000fc6000fffe1ff */
[----:B-1----:R-:W-:Y:S01]  /*4970*/  VIADD R6, R12, 0xffffffe ;  /* 0x0ffffffe0c067836 */ /* 0x002fe20000000000 */
[----:B-----5:R-:W-:-:S03]  /*4980*/  IADD3 R30, P0, PT, R4, UR14, RZ ;  /* 0x0000000e041e7c10 */ /* 0x020fc6000ff1e0ff */
[----:B0-----:R0:W1:Y:S01]  /*4990*/  F2I.FTZ.U32.TRUNC.NTZ R7, R6 ;  /* 0x0000000600077305 */ /* 0x001062000021f000 */
[----:B------:R-:W-:Y:S01]  /*49a0*/  IADD3.X R35, PT, PT, R5, UR15, RZ, P0, !PT ;  /* 0x0000000f05237c10 */ /* 0x000fe200087fe4ff */
[----:B0-----:R-:W-:Y:S02]  /*49b0*/  IMAD.MOV.U32 R6, RZ, RZ, RZ ;  /* 0x000000ffff067224 */ /* 0x001fe400078e00ff */
[----:B-1----:R-:W-:-:S04]  /*49c0*/  IMAD.MOV R33, RZ, RZ, -R7 ;  /* 0x000000ffff217224 */ /* 0x002fc800078e0a07 */
[----:B------:R-:W-:-:S04]  /*49d0*/  IMAD R33, R33, R8, RZ ;  /* 0x0000000821217224 */ /* 0x000fc800078e02ff */
[----:B------:R-:W-:-:S07]  /*49e0*/  IMAD.HI.U32 R33, R7, R33, R6 ;  /* 0x0000002107217227 */ /* 0x000fce00078e0006 */
.L_x_17649:
        /* <DEDUP_REMOVED lines=49> */
[----:B------:R-:W2:Y:S01]  /*4d00*/  LDG.E.CONSTANT R3, desc[UR8][R4.64] ;  /* 0x0000000804037981 */ /* 0x000ea2000c1e9900 */
[----:B0-----:R-:W-:Y:S01]  /*4d10*/  F2FP.BF16.F32.PACK_AB R78, R13, R12 ;  /* 0x0000000c0d4e723e */ /* 0x001fe200000010ff */
[----:B--2---:R-:W-:-:S03]  /*4d20*/  IMAD.WIDE R2, R3, UR16, R16 ;  /* 0x0000001003027c25 */ /* 0x004fc6000f8e0210 */
        /* <DEDUP_REMOVED lines=42> */
[----:B------:R-:W-:-:S03]  /*4fd0*/  IADD3 R5, PT, PT, R37, -0x3, RZ ;  /* 0xfffffffd25057810 */ /* 0x000fc60007ffe0ff */
[----:B------:R1:W5:Y:S04]  /*4fe0*/  LDG.E.CONSTANT R6, desc[UR8][R2.64+0x4] ;  /* 0x0000040802067981 */ /* 0x000368000c1e9900 */
[----:B------:R1:W5:Y:S04]  /*4ff0*/  LDG.E.CONSTANT R73, desc[UR8][R2.64+0x8] ;  /* 0x0000080802497981 */ /* 0x000368000c1e9900 */
[----:B------:R1:W5:Y:S01]  /*5000*/  LDG.E.CONSTANT R13, desc[UR8][R2.64+0xc] ;  /* 0x00000c08020d7981 */ /* 0x000362000c1e9900 */
[----:B------:R-:W-:Y:S05]  /*5010*/  @P0 BRA `(.L_x_17626) ;  /* 0x0000000000780947 */ /* 0x000fea0003800000 */
        /* <DEDUP_REMOVED lines=8> */
[----:B-----5:R-:W-:Y:S02]  /*50a0*/  PRMT R12, R6, 0x7632, R12 ;  /* 0x00007632060c7816 */ /* 0x020fe4000000000c */
[----:B------:R-:W-:-:S02]  /*50b0*/  ISETP.GE.AND P4, PT, R72, UR10, PT ;  /* 0x0000000a48007c0c */ /* 0x000fc4000bf86270 */
[----:B------:R-:W-:Y:S02]  /*50c0*/  IADD3 R72, PT, PT, R37, -0x2, RZ ;  /* 0xfffffffe25487810 */ /* 0x000fe40007ffe0ff */
[----:B------:R-:W-:Y:S02]  /*50d0*/  ISETP.GE.AND P2, PT, R70, UR10, PT ;  /* 0x0000000a46007c0c */ /* 0x000fe4000bf46270 */
[----:B------:R-:W-:Y:S02]  /*50e0*/  SEL R75, R12, RZ, !P6 ;  /* 0x000000ff0c4b7207 */ /* 0x000fe40007000000 */
[----:B------:R-:W-:Y:S02]  /*50f0*/  ISETP.GE.AND P3, PT, R74, UR10, PT ;  /* 0x0000000a4a007c0c */ /* 0x000fe4000bf66270 */
[----:B------:R-:W-:Y:S02]  /*5100*/  SEL R70, R6, RZ, !P1 ;  /* 0x000000ff06467207 */ /* 0x000fe40004800000 */
[----:B------:R-:W-:-:S02]  /*5110*/  PRMT R12, R73, 0x7632, R12 ;  /* 0x00007632490c7816 */ /* 0x000fc4000000000c */
[----:B------:R-:W-:Y:S02]  /*5120*/  ISETP.GE.AND P1, PT, R72, UR10, PT ;  /* 0x0000000a48007c0c */ /* 0x000fe4000bf26270 */
        /* <DEDUP_REMOVED lines=13> */
.L_x_17626:
[----:B------:R-:W-:Y:S05]  /*5200*/  BSYNC.RECONVERGENT B2 ;  /* 0x0000000000027941 */ /* 0x000fea0003800200 */
.L_x_17625:
        /* <DEDUP_REMOVED lines=8> */
[----:B------:R-:W-:-:S03]  /*5290*/  IMAD.U32 R75, R70, 0x10000, RZ ;  /* 0x00010000464b7824 */ /* 0x000fc600078e00ff */
[----:B------:R-:W-:Y:S02]  /*52a0*/  HMUL2.BF16_V2 R73, R6, R73 ;  /* 0x0000004906497232 */ /* 0x000fe40000200000 */
[----:B------:R-:W-:Y:S01]  /*52b0*/  FADD.FTZ R75, R12, R75 ;  /* 0x0000004b0c4b7221 */ /* 0x000fe20000010000 */
[C---:B------:R-:W-:Y:S01]  /*52c0*/  PRMT R74, R72.reuse, 0x7632, R74 ;  /* 0x00007632484a7816 */ /* 0x040fe2000000004a */
[----:B------:R-:W-:Y:S01]  /*52d0*/  IMAD.U32 R72, R72, 0x10000, RZ ;  /* 0x0001000048487824 */ /* 0x000fe200078e00ff */
[C---:B------:R-:W-:Y:S02]  /*52e0*/  PRMT R12, R73.reuse, 0x7610, R12 ;  /* 0x00007610490c7816 */ /* 0x040fe4000000000c */
[----:B------:R-:W-:Y:S02]  /*52f0*/  SHF.L.U32 R77, R74, 0x10, RZ ;  /* 0x000000104a4d7819 */ /* 0x000fe400000006ff */
[----:B------:R0:W5:Y:S01]  /*5300*/  LDG.E.CONSTANT R74, desc[UR8][R2.64+0x204] ;  /* 0x00020408024a7981 */ /* 0x000162000c1e9900 */
[----:B------:R-:W-:-:S02]  /*5310*/  PRMT R70, R73, 0x7632, R70 ;  /* 0x0000763249467816 */ /* 0x000fc40000000046 */
[----:B------:R-:W-:Y:S02]  /*5320*/  FADD.FTZ R72, R72, R77 ;  /* 0x0000004d48487221 */ /* 0x000fe40000010000 */
[----:B------:R0:W5:Y:S01]  /*5330*/  LDG.E.CONSTANT R77, desc[UR8][R2.64+0x200] ;  /* 0x00020008024d7981 */ /* 0x000162000c1e9900 */
[----:B------:R-:W-:Y:S01]  /*5340*/  BSSY.RECONVERGENT B2, `(.L_x_17627) ;  /* 0x0000022000027945 */ /* 0x000fe20003800200 */
[----:B------:R-:W-:Y:S02]  /*5350*/  IMAD.U32 R12, R12, 0x10000, RZ ;  /* 0x000100000c0c7824 */ /* 0x000fe400078e00ff */
[----:B------:R-:W-:Y:S01]  /*5360*/  IMAD.U32 R73, R70, 0x10000, RZ ;  /* 0x0001000046497824 */ /* 0x000fe200078e00ff */
[----:B------:R-:W-:Y:S06]  /*5370*/  @P0 BRA `(.L_x_17628) ;  /* 0x0000000000780947 */ /* 0x000fec0003800000 */
[C---:B------:R-:W-:Y:S01]  /*5380*/  VIADD R78, R37.reuse, 0x1 ;  /* 0x00000001254e7836 */ /* 0x040fe20000000000 */
[C---:B------:R-:W-:Y:S01]  /*5390*/  IADD3 R70, PT, PT, R37.reuse, -0x1, RZ ;  /* 0xffffffff25467810 */ /* 0x040fe20007ffe0ff */
[C---:B------:R-:W-:Y:S01]  /*53a0*/  VIADD R80, R37.reuse, 0x2 ;  /* 0x0000000225507836 */ /* 0x040fe20000000000 */
[C---:B------:R-:W-:Y:S02]  /*53b0*/  ISETP.GE.AND P6, PT, R37.reuse, UR10, PT ;  /* 0x0000000a25007c0c */ /* 0x040fe4000bfc6270 */
[----:B------:R-:W-:Y:S01]  /*53c0*/  ISETP.GE.AND P5, PT, R78, UR10, PT ;  /* 0x0000000a4e007c0c */ /* 0x000fe2000bfa6270 */
[C---:B------:R-:W-:Y:S01]  /*53d0*/  VIADD R78, R37.reuse, 0xfffffffe ;  /* 0xfffffffe254e7836 */ /* 0x040fe20000000000 */
[----:B------:R-:W-:Y:S01]  /*53e0*/  ISETP.GE.AND P4, PT, R80, UR10, PT ;  /* 0x0000000a50007c0c */ /* 0x000fe2000bf86270 */
[----:B------:R-:W-:Y:S01]  /*53f0*/  VIADD R80, R37, 0x4 ;  /* 0x0000000425507836 */ /* 0x000fe20000000000 */
[----:B------:R-:W-:Y:S02]  /*5400*/  ISETP.GE.AND P1, PT, R70, UR10, PT ;  /* 0x0000000a46007c0c */ /* 0x000fe4000bf26270 */
[----:B-----5:R-:W-:-:S02]  /*5410*/  PRMT R70, R74, 0x7632, R70 ;  /* 0x000076324a467816 */ /* 0x020fc40000000046 */
        /* <DEDUP_REMOVED lines=20> */
.L_x_17628:
[----:B------:R-:W-:Y:S05]  /*5560*/  BSYNC.RECONVERGENT B2 ;  /* 0x0000000000027941 */ /* 0x000fea0003800200 */
.L_x_17627:
[----:B-----5:R-:W-:Y:S02]  /*5570*/  HFMA2.BF16_V2 R70, R4, R77, -RZ ;  /* 0x0000004d04467231 */ /* 0x020fe400003000ff */
[----:B------:R-:W-:Y:S01]  /*5580*/  FADD.FTZ R73, R12, R73 ;  /* 0x000000490c497221 */ /* 0x000fe20000010000 */
[----:B------:R-:W-:Y:S01]  /*5590*/  F2FP.BF16.F32.PACK_AB R77, R15, R14 ;  /* 0x0000000e0f4d723e */ /* 0x000fe200000010ff */
[----:B------:R-:W-:Y:S02]  /*55a0*/  HMUL2.BF16_V2 R15, R7, R74 ;  /* 0x0000004a070f7232 */ /* 0x000fe40000200000 */
[----:B------:R-:W-:Y:S01]  /*55b0*/  FADD.FTZ R72, R75, R72 ;  /* 0x000000484b487221 */ /* 0x000fe20000010000 */
[----:B------:R-:W-:Y:S01]  /*55c0*/  HMUL2.BF16_V2 R79, R6, R79 ;  /* 0x0000004f064f7232 */ /* 0x000fe20000200000 */
[C---:B------:R-:W-:Y:S02]  /*55d0*/  PRMT R12, R70.reuse, 0x7610, R12 ;  /* 0x00007610460c7816 */ /* 0x040fe4000000000c */
[----:B------:R-:W-:-:S02]  /*55e0*/  PRMT R14, R70, 0x7632, R14 ;  /* 0x00007632460e7816 */ /* 0x000fc4000000000e */
[----:B------:R-:W-:Y:S01]  /*55f0*/  SHF.L.U32 R74, R12, 0x10, RZ ;  /* 0x000000100c4a7819 */ /* 0x000fe200000006ff */
[----:B------:R-:W-:Y:S01]  /*5600*/  IMAD.MOV.U32 R12, RZ, RZ, R77 ;  /* 0x000000ffff0c7224 */ /* 0x000fe200078e004d */
[C---:B------:R-:W-:Y:S01]  /*5610*/  PRMT R70, R15.reuse, 0x7632, R70 ;  /* 0x000076320f467816 */ /* 0x040fe20000000046 */
[----:B------:R-:W-:Y:S02]  /*5620*/  IMAD.U32 R15, R15, 0x10000, RZ ;  /* 0x000100000f0f7824 */ /* 0x000fe400078e00ff */
[----:B------:R-:W-:Y:S01]  /*5630*/  IMAD.U32 R75, R14, 0x10000, RZ ;  /* 0x000100000e4b7824 */ /* 0x000fe200078e00ff */
[----:B------:R-:W-:Y:S01]  /*5640*/  SHF.L.U32 R70, R70, 0x10, RZ ;  /* 0x0000001046467819 */ /* 0x000fe200000006ff */
[C---:B------:R-:W-:Y:S02]  /*5650*/  HFMA2.BF16_V2 R13, R12.reuse, R13, -RZ ;  /* 0x0000000d0c0d7231 */ /* 0x040fe400003000ff */
[----:B------:R-:W-:Y:S01]  /*5660*/  FADD.FTZ R77, R74, R75 ;  /* 0x0000004b4a4d7221 */ /* 0x000fe20000010000 */
[----:B------:R-:W-:-:S02]  /*5670*/  HFMA2.BF16_V2 R74, R12, R81, -RZ ;  /* 0x000000510c4a7231 */ /* 0x000fc400003000ff */
[--C-:B------:R-:W-:Y:S01]  /*5680*/  FADD.FTZ R78, R15, R70.reuse ;  /* 0x000000460f4e7221 */ /* 0x100fe20000010000 */
[C---:B------:R-:W-:Y:S02]  /*5690*/  PRMT R15, R79.reuse, 0x7610, R15 ;  /* 0x000076104f0f7816 */ /* 0x040fe4000000000f */
[----:B------:R-:W-:Y:S01]  /*56a0*/  PRMT R70, R79, 0x7632, R70 ;  /* 0x000076324f467816 */ /* 0x000fe20000000046 */
[----:B------:R-:W-:Y:S01]  /*56b0*/  FADD.FTZ R77, R77, R78 ;  /* 0x0000004e4d4d7221 */ /* 0x000fe20000010000 */
[----:B------:R-:W-:Y:S01]  /*56c0*/  PRMT R14, R13, 0x7632, R14 ;  /* 0x000076320d0e7816 */ /* 0x000fe2000000000e */
[----:B------:R-:W-:Y:S01]  /*56d0*/  IMAD.U32 R15, R15, 0x10000, RZ ;  /* 0x000100000f0f7824 */ /* 0x000fe200078e00ff */
[----:B------:R-:W-:Y:S01]  /*56e0*/  SHF.L.U32 R70, R70, 0x10, RZ ;  /* 0x0000001046467819 */ /* 0x000fe200000006ff */
[----:B------:R-:W-:Y:S01]  /*56f0*/  IMAD.U32 R13, R13, 0x10000, RZ ;  /* 0x000100000d0d7824 */ /* 0x000fe200078e00ff */
[----:B------:R-:W-:Y:S01]  /*5700*/  PRMT R75, R74, 0x7632, R75 ;  /* 0x000076324a4b7816 */ /* 0x000fe2000000004b */
[----:B------:R-:W-:Y:S01]  /*5710*/  IMAD.U32 R14, R14, 0x10000, RZ ;  /* 0x000100000e0e7824 */ /* 0x000fe200078e00ff */
[----:B------:R-:W-:Y:S01]  /*5720*/  SHF.L.U32 R74, R74, 0x10, RZ ;  /* 0x000000104a4a7819 */ /* 0x000fe200000006ff */
[----:B------:R-:W-:Y:S01]  /*5730*/  FADD.FTZ R70, R15, R70 ;  /* 0x000000460f467221 */ /* 0x000fe20000010000 */
[----:B------:R-:W-:Y:S01]  /*5740*/  FADD.FTZ R15, R72, R73 ;  /* 0x00000049480f7221 */ /* 0x000fe20000010000 */
[----:B------:R-:W-:Y:S01]  /*5750*/  FADD.FTZ R14, R13, R14 ;  /* 0x0000000e0d0e7221 */ /* 0x000fe20000010000 */
[----:B------:R2:W5:Y:S01]  /*5760*/  LDG.E.CONSTANT R73, desc[UR8][R2.64+0x400] ;  /* 0x0004000802497981 */ /* 0x000562000c1e9900 */
[----:B------:R-:W-:Y:S01]  /*5770*/  FADD.FTZ R70, R77, R70 ;  /* 0x000000464d467221 */ /* 0x000fe20000010000 */
[----:B------:R-:W-:-:S02]  /*5780*/  IMAD.U32 R75, R75, 0x10000, RZ ;  /* 0x000100004b4b7824 */ /* 0x000fc400078e00ff */
[----:B------:R2:W5:Y:S01]  /*5790*/  LDG.E.CONSTANT R72, desc[UR8][R2.64+0x404] ;  /* 0x0004040802487981 */ /* 0x000562000c1e9900 */
[----:B------:R-:W-:Y:S01]  /*57a0*/  BSSY.RECONVERGENT B2, `(.L_x_17629) ;  /* 0x0000023000027945 */ /* 0x000fe20003800200 */
[----:B------:R-:W-:Y:S02]  /*57b0*/  FADD.FTZ R75, R74, R75 ;  /* 0x0000004b4a4b7221 */ /* 0x000fe40000010000 */
[----:B------:R2:W5:Y:S04]  /*57c0*/  LDG.E.CONSTANT R77, desc[UR8][R2.64+0x408] ;  /* 0x00040808024d7981 */ /* 0x000568000c1e9900 */
[----:B------:R2:W5:Y:S01]  /*57d0*/  LDG.E.CONSTANT R13, desc[UR8][R2.64+0x40c] ;  /* 0x00040c08020d7981 */ /* 0x000562000c1e9900 */
[----:B------:R-:W-:Y:S05]  /*57e0*/  @P0 BRA `(.L_x_17630) ;  /* 0x0000000000780947 */ /* 0x000fea0003800000 */
[C---:B------:R-:W-:Y:S01]  /*57f0*/  IADD3 R78, PT, PT, R37.reuse, 0x1, RZ ;  /* 0x00000001254e7810 */ /* 0x040fe20007ffe0ff */
[C---:B------:R-:W-:Y:S01]  /*5800*/  VIADD R79, R37.reuse, 0x2 ;  /* 0x00000002254f7836 */ /* 0x040fe20000000000 */
[C---:B------:R-:W-:Y:S01]  /*5810*/  ISETP.GE.AND P6, PT, R37.reuse, UR10, PT ;  /* 0x0000000a25007c0c */ /* 0x040fe2000bfc6270 */
[C---:B------:R-:W-:Y:S01]  /*5820*/  VIADD R74, R37.reuse, 0xffffffff ;  /* 0xffffffff254a7836 */ /* 0x040fe20000000000 */
[----:B------:R-:W-:Y:S01]  /*5830*/  ISETP.GE.AND P5, PT, R78, UR10, PT ;  /* 0x0000000a4e007c0c */ /* 0x000fe2000bfa6270 */
[----:B------:R-:W-:Y:S01]  /*5840*/  VIADD R80, R37, 0x3 ;  /* 0x0000000325507836 */ /* 0x000fe20000000000 */
[----:B------:R-:W-:Y:S01]  /*5850*/  ISETP.GE.AND P4, PT, R79, UR10, PT ;  /* 0x0000000a4f007c0c */ /* 0x000fe2000bf86270 */
[C---:B------:R-:W-:Y:S01]  /*5860*/  VIADD R79, R37.reuse, 0xfffffffe ;  /* 0xfffffffe254f7836 */ /* 0x040fe20000000000 */
[----:B------:R-:W-:Y:S02]  /*5870*/  IADD3 R78, PT, PT, R37, 0x4, RZ ;  /* 0x00000004254e7810 */ /* 0x000fe40007ffe0ff */
[----:B------:R-:W-:-:S02]  /*5880*/  ISETP.GE.AND P1, PT, R74, UR10, PT ;  /* 0x0000000a4a007c0c */ /* 0x000fc4000bf26270 */
[----:B-----5:R-:W-:Y:S02]  /*5890*/  PRMT R74, R72, 0x7632, R74 ;  /* 0x00007632484a7816 */ /* 0x020fe4000000004a */
        /* <DEDUP_REMOVED lines=19> */
.L_x_17630:
[----:B------:R-:W-:Y:S05]  /*59d0*/  BSYNC.RECONVERGENT B2 ;  /* 0x0000000000027941 */ /* 0x000fea0003800200 */
.L_x_17629:
[----:B------:R3:W5:Y:S02]  /*59e0*/  LDG.E.CONSTANT R79, desc[UR8][R2.64+0x600] ;  /* 0x00060008024f7981 */ /* 0x000764000c1e9900 */
[----:B-----5:R-:W-:Y:S02]  /*59f0*/  HFMA2.BF16_V2 R74, R7, R72, -RZ ;  /* 0x00000048074a7231 */ /* 0x020fe400003000ff */
[----:B------:R-:W-:Y:S02]  /*5a00*/  HMUL2.BF16_V2 R73, R4, R73 ;  /* 0x0000004904497232 */ /* 0x000fe40000200000 */
[----:B------:R-:W-:Y:S01]  /*5a10*/  FADD.FTZ R15, R15, R14 ;  /* 0x0000000e0f0f7221 */ /* 0x000fe20000010000 */
[----:B------:R3:W5:Y:S01]  /*5a20*/  LDG.E.CONSTANT R78, desc[UR8][R2.64+0x604] ;  /* 0x00060408024e7981 */ /* 0x000762000c1e9900 */
[----:B------:R-:W-:Y:S01]  /*5a30*/  FADD.FTZ R14, R70, R75 ;  /* 0x0000004b460e7221 */ /* 0x000fe20000010000 */
[----:B------:R-:W-:Y:S02]  /*5a40*/  HMUL2.BF16_V2 R75, R6, R77 ;  /* 0x0000004d064b7232 */ /* 0x000fe40000200000 */
        /* <DEDUP_REMOVED lines=8> */
[----:B---3--:R-:W-:Y:S06]  /*5ad0*/  @P0 BRA `(.L_x_17632) ;  /* 0x0000000000780947 */ /* 0x008fec0003800000 */
[C---:B012---:R-:W-:Y:S01]  /*5ae0*/  VIADD R2, R37.reuse, 0xffffffff ;  /* 0xffffffff25027836 */ /* 0x047fe20000000000 */
        /* <DEDUP_REMOVED lines=29> */
.L_x_17632:
[----:B------:R-:W-:Y:S05]  /*5cc0*/  BSYNC.RECONVERGENT B2 ;  /* 0x0000000000027941 */ /* 0x000fea0003800200 */
.L_x_17631:
[----:B012---:R-:W-:Y:S01]  /*5cd0*/  SHF.L.U32 R3, R72, 0x10, RZ ;  /* 0x0000001048037819 */ /* 0x007fe200000006ff */
        /* <DEDUP_REMOVED lines=11> */
[--C-:B------:R-:W-:Y:S01]  /*5d90*/  FADD.FTZ R75, R75, R2.reuse ;  /* 0x000000024b4b7221 */ /* 0x100fe20000010000 */
[----:B------:R-:W-:Y:S01]  /*5da0*/  PRMT R2, R79, 0x7610, R2 ;  /* 0x000076104f027816 */ /* 0x000fe20000000002 */
[----:B------:R-:W-:Y:S01]  /*5db0*/  IMAD.U32 R73, R73, 0x10000, RZ ;  /* 0x0001000049497824 */ /* 0x000fe200078e00ff */
[----:B------:R-:W-:Y:S01]  /*5dc0*/  PRMT R70, R79, 0x7632, R70 ;  /* 0x000076324f467816 */ /* 0x000fe20000000046 */
[----:B------:R-:W-:Y:S02]  /*5dd0*/  HFMA2.BF16_V2 R13, R12, R13, -RZ ;  /* 0x0000000d0c0d7231 */ /* 0x000fe400003000ff */
[----:B------:R-:W-:Y:S02]  /*5de0*/  HMUL2.BF16_V2 R81, R6, R81 ;  /* 0x0000005106517232 */ /* 0x000fe40000200000 */
[----:B------:R-:W-:Y:S01]  /*5df0*/  FADD.FTZ R78, R72, R73 ;  /* 0x00000049484e7221 */ /* 0x000fe20000010000 */
[----:B------:R-:W-:Y:S01]  /*5e00*/  SHF.L.U32 R77, R70, 0x10, RZ ;  /* 0x00000010464d7819 */ /* 0x000fe200000006ff */
[----:B------:R-:W-:-:S02]  /*5e10*/  IMAD.U32 R2, R2, 0x10000, RZ ;  /* 0x0001000002027824 */ /* 0x000fc400078e00ff */
[----:B------:R-:W-:Y:S02]  /*5e20*/  HFMA2.BF16_V2 R72, R12, R83, -RZ ;  /* 0x000000530c487231 */ /* 0x000fe400003000ff */
[----:B------:R-:W-:Y:S01]  /*5e30*/  FADD.FTZ R74, R3, R74 ;  /* 0x0000004a034a7221 */ /* 0x000fe20000010000 */
[----:B------:R-:W-:Y:S01]  /*5e40*/  PRMT R70, R81, 0x7632, R70 ;  /* 0x0000763251467816 */ /* 0x000fe20000000046 */
[----:B------:R-:W-:Y:S01]  /*5e50*/  FADD.FTZ R77, R2, R77 ;  /* 0x0000004d024d7221 */ /* 0x000fe20000010000 */
[----:B------:R-:W-:Y:S01]  /*5e60*/  BSSY.RECONVERGENT B2, `(.L_x_17633) ;  /* 0x0000034000027945 */ /* 0x000fe20003800200 */
[C---:B------:R-:W-:Y:S01]  /*5e70*/  PRMT R2, R13.reuse, 0x7610, R2 ;  /* 0x000076100d027816 */ /* 0x040fe20000000002 */
        /* <DEDUP_REMOVED lines=8> */
[----:B------:R-:W-:Y:S01]  /*5f00*/  FADD.FTZ R77, R77, R78 ;  /* 0x0000004e4d4d7221 */ /* 0x000fe20000010000 */
[----:B------:R-:W-:Y:S01]  /*5f10*/  SHF.L.U32 R3, R3, 0x10, RZ ;  /* 0x0000001003037819 */ /* 0x000fe200000006ff */
[----:B------:R-:W-:-:S02]  /*5f20*/  IMAD.U32 R73, R73, 0x10000, RZ ;  /* 0x0001000049497824 */ /* 0x000fc400078e00ff */
[----:B------:R-:W-:Y:S01]  /*5f30*/  FADD.FTZ R32, R32, R15 ;  /* 0x0000000f20207221 */ /* 0x000fe20000010000 */
[----:B------:R-:W-:Y:S01]  /*5f40*/  FADD.FTZ R70, R13, R70 ;  /* 0x000000460d467221 */ /* 0x000fe20000010000 */
[----:B------:R-:W-:Y:S01]  /*5f50*/  FADD.FTZ R19, R19, R14 ;  /* 0x0000000e13137221 */ /* 0x000fe20000010000 */
[----:B------:R-:W-:Y:S01]  /*5f60*/  FADD.FTZ R3, R2, R3 ;  /* 0x0000000302037221 */ /* 0x000fe20000010000 */
[----:B------:R-:W-:Y:S01]  /*5f70*/  FADD.FTZ R73, R72, R73 ;  /* 0x0000004948497221 */ /* 0x000fe20000010000 */
[----:B------:R-:W-:Y:S02]  /*5f80*/  FADD.FTZ R70, R77, R70 ;  /* 0x000000464d467221 */ /* 0x000fe40000010000 */
[----:B------:R-:W-:Y:S02]  /*5f90*/  FADD.FTZ R3, R74, R3 ;  /* 0x000000034a037221 */ /* 0x000fe40000010000 */
[----:B------:R-:W-:Y:S01]  /*5fa0*/  FADD.FTZ R70, R70, R73 ;  /* 0x0000004946467221 */ /* 0x000fe20000010000 */
[----:B------:R-:W-:Y:S06]  /*5fb0*/  @P0 BRA `(.L_x_17634) ;  /* 0x0000000000780947 */ /* 0x000fec0003800000 */
[C---:B------:R-:W-:Y:S01]  /*5fc0*/  VIADD R13, R37.reuse, 0x1 ;  /* 0x00000001250d7836 */ /* 0x040fe20000000000 */
[C---:B------:R-:W-:Y:S01]  /*5fd0*/  IADD3 R2, PT, PT, R37.reuse, -0x1, RZ ;  /* 0xffffffff25027810 */ /* 0x040fe20007ffe0ff */
[C---:B------:R-:W-:Y:S01]  /*5fe0*/  VIADD R14, R37.reuse, 0x2 ;  /* 0x00000002250e7836 */ /* 0x040fe20000000000 */
[----:B------:R-:W-:Y:S02]  /*5ff0*/  ISETP.GE.AND P6, PT, R37, UR10, PT ;  /* 0x0000000a25007c0c */ /* 0x000fe4000bfc6270 */
[----:B------:R-:W-:Y:S01]  /*6000*/  ISETP.GE.AND P5, PT, R13, UR10, PT ;  /* 0x0000000a0d007c0c */ /* 0x000fe2000bfa6270 */
[C---:B------:R-:W-:Y:S01]  /*6010*/  VIADD R13, R37.reuse, 0xfffffffe ;  /* 0xfffffffe250d7836 */ /* 0x040fe20000000000 */
        /* <DEDUP_REMOVED lines=24> */
.L_x_17634:
[----:B------:R-:W-:Y:S05]  /*61a0*/  BSYNC.RECONVERGENT B2 ;  /* 0x0000000000027941 */ /* 0x000fea0003800200 */
.L_x_17633:
        /* <DEDUP_REMOVED lines=13> */
[C---:B------:R-:W-:Y:S02]  /*6280*/  ISETP.GE.AND P6, PT, R37.reuse, UR10, PT ;  /* 0x0000000a25007c0c */ /* 0x040fe4000bfc6270 */
        /* <DEDUP_REMOVED lines=26> */
.L_x_17636:
[----:B------:R-:W-:Y:S05]  /*6430*/  BSYNC.RECONVERGENT B2 ;  /* 0x0000000000027941 */ /* 0x000fea0003800200 */
.L_x_17635:
[----:B------:R-:W-:Y:S01]  /*6440*/  HFMA2.BF16_V2 R67, R4, R67, -RZ ;  /* 0x0000004304437231 */ /* 0x000fe200003000ff */
[----:B------:R-:W-:Y:S01]  /*6450*/  SHF.L.U32 R2, R2, 0x10, RZ ;  /* 0x0000001002027819 */ /* 0x000fe200000006ff */
[----:B------:R-:W-:Y:S01]  /*6460*/  IMAD.U32 R3, R3, 0x10000, RZ ;  /* 0x0001000003037824 */ /* 0x000fe200078e00ff */
[----:B------:R-:W-:Y:S01]  /*6470*/  SHF.L.U32 R14, R14, 0x10, RZ ;  /* 0x000000100e0e7819 */ /* 0x000fe200000006ff */
[----:B------:R-:W-:Y:S02]  /*6480*/  IMAD.U32 R13, R13, 0x10000, RZ ;  /* 0x000100000d0d7824 */ /* 0x000fe400078e00ff */
[----:B------:R-:W-:Y:S02]  /*6490*/  HMUL2.BF16_V2 R66, R7, R66 ;  /* 0x0000004207427232 */ /* 0x000fe40000200000 */
[--C-:B------:R-:W-:Y:S01]  /*64a0*/  FADD.FTZ R2, R2, R3.reuse ;  /* 0x0000000302027221 */ /* 0x100fe20000010000 */
[----:B------:R-:W-:Y:S02]  /*64b0*/  IMAD.U32 R15, R15, 0x10000, RZ ;  /* 0x000100000f0f7824 */ /* 0x000fe400078e00ff */
[--C-:B------:R-:W-:Y:S01]  /*64c0*/  FADD.FTZ R13, R13, R14.reuse ;  /* 0x0000000e0d0d7221 */ /* 0x100fe20000010000 */
        /* <DEDUP_REMOVED lines=9> */
[----:B------:R-:W-:Y:S01]  /*6560*/  PRMT R15, R66, 0x7610, R15 ;  /* 0x00007610420f7816 */ /* 0x000fe2000000000f */
[C---:B------:R-:W-:Y:S01]  /*6570*/  HFMA2.BF16_V2 R2, R12.reuse, R65, -RZ ;  /* 0x000000410c027231 */ /* 0x040fe200003000ff */
[----:B------:R-:W-:Y:S01]  /*6580*/  SHF.L.U32 R64, R63, 0x10, RZ ;  /* 0x000000103f407819 */ /* 0x000fe200000006ff */
[----:B------:R-:W-:Y:S01]  /*6590*/  FADD.FTZ R65, R3, R14 ;  /* 0x0000000e03417221 */ /* 0x000fe20000010000 */
[----:B------:R-:W-:-:S02]  /*65a0*/  HFMA2.BF16_V2 R63, R12, R69, -RZ ;  /* 0x000000450c3f7231 */ /* 0x000fc400003000ff */
[----:B------:R-:W-:Y:S02]  /*65b0*/  IMAD.U32 R15, R15, 0x10000, RZ ;  /* 0x000100000f0f7824 */ /* 0x000fe400078e00ff */
[----:B------:R-:W-:Y:S02]  /*65c0*/  HMUL2.BF16_V2 R14, R6, R68 ;  /* 0x00000044060e7232 */ /* 0x000fe40000200000 */
[----:B------:R-:W-:-:S03]  /*65d0*/  FADD.FTZ R66, R15, R64 ;  /* 0x000000400f427221 */ /* 0x000fc60000010000 */
[C---:B------:R-:W-:Y:S01]  /*65e0*/  PRMT R15, R14.reuse, 0x7632, R15 ;  /* 0x000076320e0f7816 */ /* 0x040fe2000000000f */
[----:B------:R-:W-:Y:S01]  /*65f0*/  IMAD.U32 R14, R14, 0x10000, RZ ;  /* 0x000100000e0e7824 */ /* 0x000fe200078e00ff */
[C---:B------:R-:W-:Y:S01]  /*6600*/  PRMT R3, R2.reuse, 0x7632, R3 ;  /* 0x0000763202037816 */ /* 0x040fe20000000003 */
[----:B------:R-:W-:Y:S01]  /*6610*/  FADD.FTZ R65, R65, R66 ;  /* 0x0000004241417221 */ /* 0x000fe20000010000 */
        /* <DEDUP_REMOVED lines=9> */
[----:B------:R-:W-:Y:S01]  /*66b0*/  FADD.FTZ R63, R63, R64 ;  /* 0x000000403f3f7221 */ /* 0x000fe20000010000 */
[----:B------:R-:W-:Y:S01]  /*66c0*/  FADD.FTZ R14, R65, R14 ;  /* 0x0000000e410e7221 */ /* 0x000fe20000010000 */
        /* <DEDUP_REMOVED lines=16> */
[----:B------:R-:W-:-:S02]  /*67d0*/  PRMT R15, R47, 0x7632, R15 ;  /* 0x000076322f0f7816 */ /* 0x000fc4000000000f */
[----:B------:R-:W-:Y:S02]  /*67e0*/  SEL R64, R13, RZ, !P6 ;  /* 0x000000ff0d407207 */ /* 0x000fe40007000000 */
        /* <DEDUP_REMOVED lines=13> */
.L_x_17638:
[----:B------:R-:W-:Y:S05]  /*68c0*/  BSYNC.RECONVERGENT B2 ;  /* 0x0000000000027941 */ /* 0x000fea0003800200 */
.L_x_17637:
        /* <DEDUP_REMOVED lines=19> */
[----:B------:R-:W-:-:S02]  /*6a00*/  PRMT R63, R50, 0x7632, R63 ;  /* 0x00007632323f7816 */ /* 0x000fc4000000003f */
        /* <DEDUP_REMOVED lines=20> */
.L_x_17640:
[----:B------:R-:W-:Y:S05]  /*6b50*/  BSYNC.RECONVERGENT B2 ;  /* 0x0000000000027941 */ /* 0x000fea0003800200 */
.L_x_17639:
        /* <DEDUP_REMOVED lines=18> */
[----:B------:R-:W-:-:S02]  /*6c80*/  IMAD.U32 R15, R15, 0x10000, RZ ;  /* 0x000100000f0f7824 */ /* 0x000fc400078e00ff */
[----:B------:R-:W-:Y:S01]  /*6c90*/  FADD.FTZ R61, R61, R62 ;  /* 0x0000003e3d3d7221 */ /* 0x000fe20000010000 */
[----:B------:R-:W-:Y:S01]  /*6ca0*/  SHF.L.U32 R47, R47, 0x10, RZ ;  /* 0x000000102f2f7819 */ /* 0x000fe200000006ff */
[----:B------:R-:W-:Y:S02]  /*6cb0*/  HFMA2.BF16_V2 R48, R12, R52, -RZ ;  /* 0x000000340c307231 */ /* 0x000fe400003000ff */
[----:B------:R-:W-:Y:S01]  /*6cc0*/  FADD.FTZ R50, R14, R15 ;  /* 0x0000000f0e327221 */ /* 0x000fe20000010000 */
[----:B------:R-:W-:Y:S02]  /*6cd0*/  IMAD.U32 R62, R49, 0x10000, RZ ;  /* 0x00010000313e7824 */ /* 0x000fe400078e00ff */
        /* <DEDUP_REMOVED lines=9> */
[----:B------:R-:W-:Y:S01]  /*6d70*/  IMAD.U32 R14, R14, 0x10000, RZ ;  /* 0x000100000e0e7824 */ /* 0x000fe200078e00ff */
[----:B------:R-:W-:Y:S01]  /*6d80*/  SHF.L.U32 R52, R47, 0x10, RZ ;  /* 0x000000102f347819 */ /* 0x000fe200000006ff */
[----:B------:R-:W-:Y:S01]  /*6d90*/  FADD.FTZ R50, R50, R51 ;  /* 0x0000003332327221 */ /* 0x000fe20000010000 */
        /* <DEDUP_REMOVED lines=19> */
[C---:B------:R-:W-:Y:S02]  /*6ed0*/  PRMT R2, R54.reuse, 0x7632, R2 ;  /* 0x0000763236027816 */ /* 0x040fe40000000002 */
        /* <DEDUP_REMOVED lines=19> */
.L_x_17642:
[----:B------:R-:W-:Y:S05]  /*7010*/  BSYNC.RECONVERGENT B2 ;  /* 0x0000000000027941 */ /* 0x000fea0003800200 */
.L_x_17641:
        /* <DEDUP_REMOVED lines=40> */
.L_x_17644:
[----:B------:R-:W-:Y:S05]  /*72a0*/  BSYNC.RECONVERGENT B2 ;  /* 0x0000000000027941 */ /* 0x000fea0003800200 */
.L_x_17643:
[----:B------:R-:W-:Y:S01]  /*72b0*/  HFMA2.BF16_V2 R57, R4, R57, -RZ ;  /* 0x0000003904397231 */ /* 0x000fe200003000ff */
[----:B------:R-:W-:Y:S01]  /*72c0*/  SHF.L.U32 R3, R3, 0x10, RZ ;  /* 0x0000001003037819 */ /* 0x000fe200000006ff */
[----:B------:R-:W-:Y:S01]  /*72d0*/  IMAD.U32 R2, R2, 0x10000, RZ ;  /* 0x0001000002027824 */ /* 0x000fe200078e00ff */
[----:B------:R-:W-:Y:S01]  /*72e0*/  SHF.L.U32 R15, R15, 0x10, RZ ;  /* 0x000000100f0f7819 */ /* 0x000fe200000006ff */
[----:B------:R-:W-:Y:S02]  /*72f0*/  IMAD.U32 R13, R13, 0x10000, RZ ;  /* 0x000100000d0d7824 */ /* 0x000fe400078e00ff */
[----:B------:R-:W-:Y:S02]  /*7300*/  HMUL2.BF16_V2 R58, R7, R58 ;  /* 0x0000003a073a7232 */ /* 0x000fe40000200000 */
[----:B------:R-:W-:Y:S02]  /*7310*/  IMAD.U32 R14, R14, 0x10000, RZ ;  /* 0x000100000e0e7824 */ /* 0x000fe400078e00ff */
[--C-:B------:R-:W-:Y:S01]  /*7320*/  FADD.FTZ R2, R2, R3.reuse ;  /* 0x0000000302027221 */ /* 0x100fe20000010000 */
        /* <DEDUP_REMOVED lines=13> */
[----:B------:R-:W-:Y:S02]  /*7400*/  HFMA2.BF16_V2 R47, R12, R60, -RZ ;  /* 0x0000003c0c2f7231 */ /* 0x000fe400003000ff */
[----:B------:R-:W-:Y:S01]  /*7410*/  FADD.FTZ R50, R3, R14 ;  /* 0x0000000e03327221 */ /* 0x000fe20000010000 */
[----:B------:R-:W-:Y:S02]  /*7420*/  HMUL2.BF16_V2 R14, R6, R59 ;  /* 0x0000003b060e7232 */ /* 0x000fe40000200000 */
[----:B------:R-:W-:-:S04]  /*7430*/  IMAD.U32 R15, R15, 0x10000, RZ ;  /* 0x000100000f0f7824 */ /* 0x000fc800078e00ff */
[----:B------:R-:W-:Y:S01]  /*7440*/  FADD.FTZ R51, R15, R52 ;  /* 0x000000340f337221 */ /* 0x000fe20000010000 */
[----:B------:R-:W-:Y:S02]  /*7450*/  PRMT R15, R14, 0x7632, R15 ;  /* 0x000076320e0f7816 */ /* 0x000fe4000000000f */
        /* <DEDUP_REMOVED lines=14> */
[----:B------:R-:W-:Y:S06]  /*7540*/  @P0 BRA `(.L_x_17646) ;  /* 0x0000000000780947 */ /* 0x000fec0003800000 */
[C---:B------:R-:W-:Y:S01]  /*7550*/  VIADD R48, R37.reuse, 0x2 ;  /* 0x0000000225307836 */ /* 0x040fe20000000000 */
[C---:B------:R-:W-:Y:S01]  /*7560*/  IADD3 R15, PT, PT, R37.reuse, -0x1, RZ ;  /* 0xffffffff250f7810 */ /* 0x040fe20007ffe0ff */
[C---:B------:R-:W-:Y:S01]  /*7570*/  VIADD R47, R37.reuse, 0x1 ;  /* 0x00000001252f7836 */ /* 0x040fe20000000000 */
[C---:B------:R-:W-:Y:S02]  /*7580*/  IADD3 R49, PT, PT, R37.reuse, 0x3, RZ ;  /* 0x0000000325317810 */ /* 0x040fe40007ffe0ff */
[----:B------:R-:W-:Y:S01]  /*7590*/  ISETP.GE.AND P4, PT, R48, UR10, PT ;  /* 0x0000000a30007c0c */ /* 0x000fe2000bf86270 */
[----:B------:R-:W-:Y:S01]  /*75a0*/  VIADD R48, R37, 0x4 ;  /* 0x0000000425307836 */ /* 0x000fe20000000000 */
[----:B------:R-:W-:Y:S01]  /*75b0*/  ISETP.GE.AND P5, PT, R47, UR10, PT ;  /* 0x0000000a2f007c0c */ /* 0x000fe2000bfa6270 */
[----:B------:R-:W-:Y:S01]  /*75c0*/  VIADD R47, R37, 0xfffffffe ;  /* 0xfffffffe252f7836 */ /* 0x000fe20000000000 */
        /* <DEDUP_REMOVED lines=22> */
.L_x_17646:
[----:B------:R-:W-:Y:S05]  /*7730*/  BSYNC.RECONVERGENT B2 ;  /* 0x0000000000027941 */ /* 0x000fea0003800200 */
.L_x_17645:
[----:B------:R-:W-:Y:S01]  /*7740*/  BSSY.RECONVERGENT B2, `(.L_x_17647) ;  /* 0x0000022000027945 */ /* 0x000fe20003800200 */
[----:B------:R-:W-:Y:S02]  /*7750*/  HFMA2.BF16_V2 R50, R7, R45, -RZ ;  /* 0x0000002d07327231 */ /* 0x000fe400003000ff */
[----:B------:R-:W-:Y:S01]  /*7760*/  HMUL2.BF16_V2 R49, R4, R46 ;  /* 0x0000002e04317232 */ /* 0x000fe20000200000 */
[----:B------:R-:W-:Y:S06]  /*7770*/  @P0 BRA `(.L_x_17648) ;  /* 0x0000000000780947 */ /* 0x000fec0003800000 */
[C---:B------:R-:W-:Y:S01]  /*7780*/  IADD3 R15, PT, PT, R37.reuse, -0x2, RZ ;  /* 0xfffffffe250f7810 */ /* 0x040fe20007ffe0ff */
[----:B------:R-:W-:Y:S01]  /*7790*/  VIADD R45, R37, 0xffffffff ;  /* 0xffffffff252d7836 */ /* 0x000fe20000000000 */
[----:B------:R-:W-:Y:S01]  /*77a0*/  ISETP.GE.AND P6, PT, R5, UR10, PT ;  /* 0x0000000a05007c0c */ /* 0x000fe2000bfc6270 */
[----:B------:R-:W-:Y:S01]  /*77b0*/  VIADD R5, R37, 0x4 ;  /* 0x0000000425057836 */ /* 0x000fe20000000000 */
[----:B------:R-:W-:Y:S01]  /*77c0*/  ISETP.GE.AND P5, PT, R15, UR10, PT ;  /* 0x0000000a0f007c0c */ /* 0x000fe2000bfa6270 */
[----:B------:R-:W-:Y:S01]  /*77d0*/  VIADD R15, R37, 0x1 ;  /* 0x00000001250f7836 */ /* 0x000fe20000000000 */
[----:B------:R-:W-:Y:S01]  /*77e0*/  ISETP.GE.AND P4, PT, R45, UR10, PT ;  /* 0x0000000a2d007c0c */ /* 0x000fe2000bf86270 */
[C---:B------:R-:W-:Y:S01]  /*77f0*/  VIADD R46, R37.reuse, 0x3 ;  /* 0x00000003252e7836 */ /* 0x040fe20000000000 */
[----:B------:R-:W-:Y:S02]  /*7800*/  IADD3 R45, PT, PT, R37, 0x2, RZ ;  /* 0x00000002252d7810 */ /* 0x000fe40007ffe0ff */
[----:B------:R-:W-:-:S02]  /*7810*/  ISETP.GE.AND P0, PT, R5, UR10, PT ;  /* 0x0000000a05007c0c */ /* 0x000fc4000bf06270 */
[----:B------:R-:W-:Y:S02]  /*7820*/  ISETP.GE.AND P3, PT, R15, UR10, PT ;  /* 0x0000000a0f007c0c */ /* 0x000fe4000bf66270 */
[----:B------:R-:W-:Y:S02]  /*7830*/  ISETP.GE.AND P2, PT, R45, UR10, PT ;  /* 0x0000000a2d007c0c */ /* 0x000fe4000bf46270 */
[----:B------:R-:W-:Y:S02]  /*7840*/  SEL R5, R42, RZ, !P6 ;  /* 0x000000ff2a057207 */ /* 0x000fe40007000000 */
[----:B------:R-:W-:Y:S02]  /*7850*/  ISETP.GE.AND P1, PT, R46, UR10, PT ;  /* 0x0000000a2e007c0c */ /* 0x000fe4000bf26270 */
[----:B------:R-:W-:Y:S02]  /*7860*/  ISETP.GE.AND P6, PT, R37, UR10, PT ;  /* 0x0000000a25007c0c */ /* 0x000fe4000bfc6270 */
        /* <DEDUP_REMOVED lines=15> */
.L_x_17648:
[----:B------:R-:W-:Y:S05]  /*7960*/  BSYNC.RECONVERGENT B2 ;  /* 0x0000000000027941 */ /* 0x000fea0003800200 */
.L_x_17647:
[----:B------:R-:W-:Y:S01]  /*7970*/  HFMA2.BF16_V2 R4, R4, R42, -RZ ;  /* 0x0000002a04047231 */ /* 0x000fe200003000ff */
[C---:B------:R-:W-:Y:S01]  /*7980*/  PRMT R15, R49.reuse, 0x7632, R15 ;  /* 0x00007632310f7816 */ /* 0x040fe2000000000f */
[----:B------:R-:W-:Y:S01]  /*7990*/  HMUL2.BF16_V2 R46, R6, R44 ;  /* 0x0000002c062e7232 */ /* 0x000fe20000200000 */
[----:B------:R-:W-:Y:S01]  /*79a0*/  PRMT R5, R49, 0x7610, R5 ;  /* 0x0000761031057816 */ /* 0x000fe20000000005 */
[C---:B------:R-:W-:Y:S01]  /*79b0*/  HFMA2.BF16_V2 R43, R12.reuse, R43, -RZ ;  /* 0x0000002b0c2b7231 */ /* 0x040fe200003000ff */
[C---:B------:R-:W-:Y:S01]  /*79c0*/  PRMT R44, R50.reuse, 0x7610, R44 ;  /* 0x00007610322c7816 */ /* 0x040fe2000000002c */
[----:B------:R-:W-:Y:S02]  /*79d0*/  IMAD.U32 R48, R15, 0x10000, RZ ;  /* 0x000100000f307824 */ /* 0x000fe400078e00ff */
[----:B------:R-:W-:Y:S01]  /*79e0*/  HMUL2.BF16_V2 R15, R7, R41 ;  /* 0x00000029070f7232 */ /* 0x000fe20000200000 */
[----:B------:R-:W-:Y:S01]  /*79f0*/  PRMT R45, R50, 0x7632, R45 ;  /* 0x00007632322d7816 */ /* 0x000fe2000000002d */
[----:B------:R-:W-:Y:S01]  /*7a00*/  HFMA2.BF16_V2 R12, R12, R39, -RZ ;  /* 0x000000270c0c7231 */ /* 0x000fe200003000ff */
[----:B------:R-:W-:Y:S01]  /*7a10*/  PRMT R7, R4, 0x7632, R7 ;  /* 0x0000763204077816 */ /* 0x000fe20000000007 */
[----:B------:R-:W-:Y:S01]  /*7a20*/  IMAD.U32 R44, R44, 0x10000, RZ ;  /* 0x000100002c2c7824 */ /* 0x000fe200078e00ff */
[----:B------:R-:W-:Y:S01]  /*7a30*/  SHF.L.U32 R5, R5, 0x10, RZ ;  /* 0x0000001005057819 */ /* 0x000fe200000006ff */
[----:B------:R-:W-:Y:S01]  /*7a40*/  HMUL2.BF16_V2 R6, R6, R40 ;  /* 0x0000002806067232 */ /* 0x000fe20000200000 */
[----:B------:R-:W-:Y:S01]  /*7a50*/  SHF.L.U32 R45, R45, 0x10, RZ ;  /* 0x000000102d2d7819 */ /* 0x000fe200000006ff */
[----:B------:R-:W-:Y:S01]  /*7a60*/  IMAD.U32 R7, R7, 0x10000, RZ ;  /* 0x0001000007077824 */ /* 0x000fe200078e00ff */
[----:B------:R-:W-:Y:S01]  /*7a70*/  PRMT R41, R15, 0x7632, R41 ;  /* 0x000076320f297816 */ /* 0x000fe20000000029 */
[----:B------:R-:W-:Y:S01]  /*7a80*/  FADD.FTZ R5, R5, R48 ;  /* 0x0000003005057221 */ /* 0x000fe20000010000 */
[----:B------:R-:W-:Y:S01]  /*7a90*/  SHF.L.U32 R4, R4, 0x10, RZ ;  /* 0x0000001004047819 */ /* 0x000fe200000006ff */
[----:B------:R-:W-:Y:S01]  /*7aa0*/  FADD.FTZ R44, R44, R45 ;  /* 0x0000002d2c2c7221 */ /* 0x000fe20000010000 */
[----:B------:R-:W-:Y:S01]  /*7ab0*/  SHF.L.U32 R42, R41, 0x10, RZ ;  /* 0x00000010292a7819 */ /* 0x000fe200000006ff */
[----:B------:R-:W-:Y:S01]  /*7ac0*/  IMAD.U32 R15, R15, 0x10000, RZ ;  /* 0x000100000f0f7824 */ /* 0x000fe200078e00ff */
[----:B------:R-:W-:Y:S01]  /*7ad0*/  PRMT R47, R46, 0x7632, R47 ;  /* 0x000076322e2f7816 */ /* 0x000fe2000000002f */
[--C-:B------:R-:W-:Y:S01]  /*7ae0*/  FADD.FTZ R41, R4, R7.reuse ;  /* 0x0000000704297221 */ /* 0x100fe20000010000 */
[----:B------:R-:W-:Y:S01]  /*7af0*/  PRMT R7, R6, 0x7632, R7 ;  /* 0x0000763206077816 */ /* 0x000fe20000000007 */
[----:B------:R-:W-:Y:S01]  /*7b00*/  FADD.FTZ R44, R5, R44 ;  /* 0x0000002c052c7221 */ /* 0x000fe20000010000 */
[----:B------:R-:W-:Y:S01]  /*7b10*/  FADD.FTZ R42, R15, R42 ;  /* 0x0000002a0f2a7221 */ /* 0x000fe20000010000 */
[C---:B------:R-:W-:Y:S01]  /*7b20*/  PRMT R4, R43.reuse, 0x7610, R4 ;  /* 0x000076102b047816 */ /* 0x040fe20000000004 */
        /* <DEDUP_REMOVED lines=25> */
.L_x_17624:
[----:B------:R-:W-:Y:S05]  /*7cc0*/  BSYNC.RECONVERGENT B0 ;  /* 0x0000000000007941 */ /* 0x000fea0003800200 */
.L_x_17623:
        /* <DEDUP_REMOVED lines=10> */
.L_x_17622:
[----:B------:R-:W-:Y:S05]  /*7d70*/  BSYNC.RECONVERGENT B1 ;  /* 0x0000000000017941 */ /* 0x000fea0003800200 */
.L_x_17621:
[----:B------:R-:W2:Y:S01]  /*7d80*/  SHFL.BFLY PT, R3, R32, 0x2, 0x1f ;  /* 0x0c401f0020037f89 */ /* 0x000ea200000e0000 */
[----:B------:R-:W3:Y:S01]  /*7d90*/  S2UR UR5, SR_CgaCtaId ;  /* 0x00000000000579c3 */ /* 0x000ee20000008800 */
[C---:B------:R-:W-:Y:S01]  /*7da0*/  LOP3.LUT R17, R0.reuse, 0x3, RZ, 0xc0, !PT ;  /* 0x0000000300117812 */ /* 0x040fe200078ec0ff */
[----:B------:R-:W-:Y:S01]  /*7db0*/  UMOV UR4, 0x400 ;  /* 0x0000040000047882 */ /* 0x000fe20000000000 */
[----:B------:R-:W4:Y:S01]  /*7dc0*/  SHFL.BFLY PT, R2, R19, 0x2, 0x1f ;  /* 0x0c401f0013027f89 */ /* 0x000f2200000e0000 */
[----:B------:R-:W-:Y:S01]  /*7dd0*/  UIADD3 UR4, UPT, UPT, UR4, 0xe0, URZ ;  /* 0x000000e004047890 */ /* 0x000fe2000fffe0ff */
[----:B------:R-:W-:Y:S01]  /*7de0*/  ISETP.NE.AND P2, PT, R17, RZ, PT ;  /* 0x000000ff1100720c */ /* 0x000fe20003f45270 */
[----:B------:R-:W-:Y:S01]  /*7df0*/  BSSY.RECONVERGENT B0, `(.L_x_17650) ;  /* 0x0000048000007945 */ /* 0x000fe20003800200 */
[----:B-1----:R-:W1:Y:S01]  /*7e00*/  SHFL.BFLY PT, R5, R20, 0x2, 0x1f ;  /* 0x0c401f0014057f89 */ /* 0x002e6200000e0000 */
[----:B------:R-:W-:Y:S02]  /*7e10*/  SHF.R.U32.HI R17, RZ, 0x2, R11 ;  /* 0x00000002ff117819 */ /* 0x000fe4000001160b */
[C---:B------:R-:W-:Y:S01]  /*7e20*/  LOP3.LUT P0, RZ, R0.reuse, 0x3c3, RZ, 0xc0, !PT ;  /* 0x000003c300ff7812 */ /* 0x040fe2000780c0ff */
[----:B------:R-:W5:Y:S01]  /*7e30*/  SHFL.BFLY PT, R4, R21, 0x2, 0x1f ;  /* 0x0c401f0015047f89 */ /* 0x000f6200000e0000 */
[----:B------:R-:W-:Y:S01]  /*7e40*/  LOP3.LUT P1, RZ, R0, 0x3e3, RZ, 0xc0, !PT ;  /* 0x000003e300ff7812 */ /* 0x000fe2000782c0ff */
[----:B------:R-:W-:Y:S01]  /*7e50*/  IMAD R17, R18, 0x60, R17 ;  /* 0x0000006012117824 */ /* 0x000fe200078e0211 */
[----:B------:R-:W-:Y:S01]  /*7e60*/  ISETP.GT.U32.AND P3, PT, R0, 0x1f, PT ;  /* 0x0000001f0000780c */ /* 0x000fe20003f64070 */
        /* <DEDUP_REMOVED lines=9> */
[----:B------:R-:W-:Y:S02]  /*7f00*/  LEA R17, R17, UR4, 0x2 ;  /* 0x0000000411117c11 */ /* 0x000fe4000f8e10ff */
[----:B------:R-:W1:Y:S01]  /*7f10*/  SHFL.BFLY PT, R10, R27, 0x2, 0x1f ;  /* 0x0c401f001b0a7f89 */ /* 0x000e6200000e0000 */
[----:B-----5:R-:W-:-:S03]  /*7f20*/  FADD.FTZ R21, R4, R21 ;  /* 0x0000001504157221 */ /* 0x020fc60000010000 */
[----:B------:R-:W4:Y:S01]  /*7f30*/  SHFL.BFLY PT, R15, R28, 0x2, 0x1f ;  /* 0x0c401f001c0f7f89 */ /* 0x000f2200000e0000 */
[----:B0-----:R-:W-:-:S03]  /*7f40*/  FADD.FTZ R7, R7, R22 ;  /* 0x0000001607077221 */ /* 0x001fc60000010000 */
[----:B------:R-:W0:Y:S01]  /*7f50*/  SHFL.BFLY PT, R30, R29, 0x2, 0x1f ;  /* 0x0c401f001d1e7f89 */ /* 0x000e2200000e0000 */
[----:B------:R-:W-:Y:S01]  /*7f60*/  FADD.FTZ R23, R6, R23 ;  /* 0x0000001706177221 */ /* 0x000fe20000010000 */
[----:B------:R-:W-:Y:S02]  /*7f70*/  FADD.FTZ R9, R9, R24 ;  /* 0x0000001809097221 */ /* 0x000fe40000010000 */
[----:B------:R-:W5:Y:S01]  /*7f80*/  SHFL.BFLY PT, R2, R3, 0x1, 0x1f ;  /* 0x0c201f0003027f89 */ /* 0x000f6200000e0000 */
[----:B--2---:R-:W-:-:S03]  /*7f90*/  FADD.FTZ R25, R8, R25 ;  /* 0x0000001908197221 */ /* 0x004fc60000010000 */
[----:B------:R-:W2:Y:S01]  /*7fa0*/  SHFL.BFLY PT, R4, R19, 0x1, 0x1f ;  /* 0x0c201f0013047f89 */ /* 0x000ea200000e0000 */
[----:B---3--:R-:W-:-:S03]  /*7fb0*/  FADD.FTZ R13, R13, R26 ;  /* 0x0000001a0d0d7221 */ /* 0x008fc60000010000 */
[----:B------:R-:W3:Y:S01]  /*7fc0*/  SHFL.BFLY PT, R6, R5, 0x1, 0x1f ;  /* 0x0c201f0005067f89 */ /* 0x000ee200000e0000 */
[----:B------:R-:W-:Y:S01]  /*7fd0*/  LOP3.LUT R26, R0, 0x3c0, RZ, 0xc0, !PT ;  /* 0x000003c0001a7812 */ /* 0x000fe200078ec0ff */
[----:B-1----:R-:W-:Y:S02]  /*7fe0*/  FADD.FTZ R27, R10, R27 ;  /* 0x0000001b0a1b7221 */ /* 0x002fe40000010000 */
[----:B------:R-:W1:Y:S01]  /*7ff0*/  SHFL.BFLY PT, R8, R21, 0x1, 0x1f ;  /* 0x0c201f0015087f89 */ /* 0x000e6200000e0000 */
[----:B------:R-:W-:Y:S01]  /*8000*/  ISETP.NE.OR P5, PT, R26, 0x40, P2 ;  /* 0x000000401a00780c */ /* 0x000fe200017a5670 */
[----:B----4-:R-:W-:Y:S02]  /*8010*/  FADD.FTZ R15, R15, R28 ;  /* 0x0000001c0f0f7221 */ /* 0x010fe40000010000 */
[----:B------:R-:W4:Y:S01]  /*8020*/  SHFL.BFLY PT, R10, R7, 0x1, 0x1f ;  /* 0x0c201f00070a7f89 */ /* 0x000f2200000e0000 */
[----:B------:R-:W-:Y:S01]  /*8030*/  LOP3.LUT R28, R0, 0x3e0, RZ, 0xc0, !PT ;  /* 0x000003e0001c7812 */ /* 0x000fe200078ec0ff */
[----:B0-----:R-:W-:-:S02]  /*8040*/  FADD.FTZ R30, R30, R29 ;  /* 0x0000001d1e1e7221 */ /* 0x001fc40000010000 */
[----:B------:R-:W0:Y:S01]  /*8050*/  SHFL.BFLY PT, R12, R23, 0x1, 0x1f ;  /* 0x0c201f00170c7f89 */ /* 0x000e2200000e0000 */
[----:B------:R-:W-:-:S03]  /*8060*/  ISETP.NE.OR P4, PT, R28, 0x20, P2 ;  /* 0x000000201c00780c */ /* 0x000fc60001785670 */
[----:B------:R-:W0:Y:S01]  /*8070*/  SHFL.BFLY PT, R14, R9, 0x1, 0x1f ;  /* 0x0c201f00090e7f89 */ /* 0x000e2200000e0000 */
[----:B-----5:R-:W-:-:S03]  /*8080*/  FADD.FTZ R3, R3, R2 ;  /* 0x0000000203037221 */ /* 0x020fc60000010000 */
[----:B------:R-:W5:Y:S01]  /*8090*/  SHFL.BFLY PT, R16, R25, 0x1, 0x1f ;  /* 0x0c201f0019107f89 */ /* 0x000f6200000e0000 */
[----:B--2---:R-:W-:-:S03]  /*80a0*/  FADD.FTZ R4, R19, R4 ;  /* 0x0000000413047221 */ /* 0x004fc60000010000 */
[----:B------:R-:W2:Y:S01]  /*80b0*/  SHFL.BFLY PT, R20, R13, 0x1, 0x1f ;  /* 0x0c201f000d147f89 */ /* 0x000ea200000e0000 */
[----:B---3--:R-:W-:-:S03]  /*80c0*/  FADD.FTZ R5, R5, R6 ;  /* 0x0000000605057221 */ /* 0x008fc60000010000 */
[----:B------:R-:W3:Y:S01]  /*80d0*/  SHFL.BFLY PT, R22, R27, 0x1, 0x1f ;  /* 0x0c201f001b167f89 */ /* 0x000ee200000e0000 */
[----:B-1----:R-:W-:-:S03]  /*80e0*/  FADD.FTZ R8, R21, R8 ;  /* 0x0000000815087221 */ /* 0x002fc60000010000 */
[----:B------:R-:W1:Y:S01]  /*80f0*/  SHFL.BFLY PT, R24, R15, 0x1, 0x1f ;  /* 0x0c201f000f187f89 */ /* 0x000e6200000e0000 */
[----:B----4-:R-:W-:-:S03]  /*8100*/  FADD.FTZ R7, R7, R10 ;  /* 0x0000000a07077221 */ /* 0x010fc60000010000 */
[----:B------:R-:W4:Y:S01]  /*8110*/  SHFL.BFLY PT, R11, R30, 0x1, 0x1f ;  /* 0x0c201f001e0b7f89 */ /* 0x000f2200000e0000 */
[----:B0-----:R-:W-:Y:S01]  /*8120*/  FADD.FTZ R12, R23, R12 ;  /* 0x0000000c170c7221 */ /* 0x001fe20000010000 */
[----:B------:R-:W-:Y:S01]  /*8130*/  BAR.SYNC.DEFER_BLOCKING 0x0 ;  /* 0x0000000000007b1d */ /* 0x000fe20000010000 */
[----:B------:R-:W-:Y:S01]  /*8140*/  FADD.FTZ R9, R9, R14 ;  /* 0x0000000e09097221 */ /* 0x000fe20000010000 */
[----:B-----5:R-:W-:Y:S01]  /*8150*/  FADD.FTZ R16, R25, R16 ;  /* 0x0000001019107221 */ /* 0x020fe20000010000 */
[----:B--2---:R-:W-:Y:S01]  /*8160*/  FADD.FTZ R13, R13, R20 ;  /* 0x000000140d0d7221 */ /* 0x004fe20000010000 */
[----:B---3--:R-:W-:Y:S01]  /*8170*/  FADD.FTZ R22, R27, R22 ;  /* 0x000000161b167221 */ /* 0x008fe20000010000 */
[----:B-1----:R-:W-:Y:S01]  /*8180*/  FADD.FTZ R15, R15, R24 ;  /* 0x000000180f0f7221 */ /* 0x002fe20000010000 */
[----:B----4-:R-:W-:Y:S01]  /*8190*/  FADD.FTZ R30, R30, R11 ;  /* 0x0000000b1e1e7221 */ /* 0x010fe20000010000 */
        /* <DEDUP_REMOVED lines=13> */
.L_x_17651:
[----:B------:R-:W-:Y:S05]  /*8270*/  BSYNC.RECONVERGENT B0 ;  /* 0x0000000000007941 */ /* 0x000fea0003800200 */
.L_x_17650:
        /* <DEDUP_REMOVED lines=27> */
.L_x_17653:
[----:B------:R-:W-:Y:S05]  /*8430*/  BSYNC.RECONVERGENT B0 ;  /* 0x0000000000007941 */ /* 0x000fea0003800200 */
.L_x_17652:
        /* <DEDUP_REMOVED lines=15> */
.L_x_17655:
[----:B------:R-:W-:Y:S05]  /*8530*/  BSYNC.RECONVERGENT B0 ;  /* 0x0000000000007941 */ /* 0x000fea0003800200 */
.L_x_17654:
        /* <DEDUP_REMOVED lines=27> */
.L_x_17657:
[----:B------:R-:W-:Y:S05]  /*86f0*/  BSYNC.RECONVERGENT B0 ;  /* 0x0000000000007941 */ /* 0x000fea0003800200 */
.L_x_17656:
        /* <DEDUP_REMOVED lines=15> */
[----:B------:R-:W-:-:S02]  /*87f0*/  F2FP.BF16.F32.PACK_AB R9, R16, R9 ;  /* 0x000000091009723e */ /* 0x000fc400000010ff */
        /* <DEDUP_REMOVED lines=26> */
.L_x_17658:
        /* <DEDUP_REMOVED lines=14> */
.L_x_25910:


//--------------------- .text._ZN4vllm25paged_attention_v1_kernelI13__nv_bfloat16S1_Li80ELi32ELi128ELNS_18Fp8KVCacheDataTypeE0ELb1EEEvPT_PKS3_PKT0_S9_ifPKiSB_iPKfiiiSD_SD_iiiii --------------------------
	.section	.text._ZN4vllm25paged_attention_v1_kernelI13__nv_bfloat16S1_Li80ELi32ELi128ELNS_18Fp8KVCacheDataTypeE0ELb1EEEvPT_PKS3_PKT0_S9_ifPKiSB_iPKfiiiSD_SD_iiiii,"ax",@progbits
	.align	128
        .global         _ZN4vllm25paged_attention_v1_kernelI13__nv_bfloat16S1_Li80ELi32ELi128ELNS_18Fp8KVCacheDataTypeE0ELb1EEEvPT_PKS3_PKT0_S9_ifPKiSB_iPKfiiiSD_SD_iiiii
        .type           _ZN4vllm25paged_attention_v1_kernelI13__nv_bfloat16S1_Li80ELi32ELi128ELNS_18Fp8KVCacheDataTypeE0ELb1EEEvPT_PKS3_PKT0_S9_ifPKiSB_iPKfiiiSD_SD_iiiii,@function
        .size           _ZN4vllm25paged_attention_v1_kernelI13__nv_bfloat16S1_Li80ELi32ELi128ELNS_18Fp8KVCacheDataTypeE0ELb1EEEvPT_PKS3_PKT0_S9_ifPKiSB_iPKfiiiSD_SD_iiiii,(.L_x_25911 - _ZN4vllm25paged_attention_v1_kernelI13__nv_bfloat16S1_Li80ELi32ELi128ELNS_18Fp8KVCacheDataTypeE0ELb1EEEvPT_PKS3_PKT0_S9_ifPKiSB_iPKfiiiSD_SD_iiiii)
        .other          _ZN4vllm25paged_attention_v1_kernelI13__nv_bfloat16S1_Li80ELi32ELi128ELNS_18Fp8KVCacheDataTypeE0ELb1EEEvPT_PKS3_PKT0_S9_ifPKiSB_iPKfiiiSD_SD_iiiii,@"STO_CUDA_ENTRY STV_DEFAULT"
_ZN4vllm25paged_attention_v1_kernelI13__nv_bfloat16S1_Li80ELi32ELi128ELNS_18Fp8KVCacheDataTypeE0ELb1EEEvPT_PKS3_PKT0_S9_ifPKiSB_iPKfiiiSD_SD_iiiii:
.text._ZN4vllm25paged_attention_v1_kernelI13__nv_bfloat16S1_Li80ELi32ELi128ELNS_18Fp8KVCacheDataTypeE0ELb1EEEvPT_PKS3_PKT0_S9_ifPKiSB_iPKfiiiSD_SD_iiiii:
        /* <DEDUP_REMOVED lines=9> */
[----:B------:R-:W4:Y:S06]  /*0090*/  LDCU UR13, c[0x0][0x3e8] ;  /* 0x00007d00ff0d77ac */ /* 0x000f2c0008000800 */
[----:B------:R-:W4:Y:S01]  /*00a0*/  LDC.64 R8, c[0x0][0x3c0] ;  /* 0x0000f000ff087b82 */ /* 0x000f220000000a00 */
[----:B------:R-:W4:Y:S01]  /*00b0*/  LDCU UR11, c[0x0][0x3b8] ;  /* 0x00007700ff0b77ac */ /* 0x000f220008000800 */
[----:B------:R-:W0:Y:S06]  /*00c0*/  LDCU UR14, c[0x0][0x3ec] ;  /* 0x00007d80ff0e77ac */ /* 0x000e2c0008000800 */
[----:B------:R-:W4:Y:S01]  /*00d0*/  LDC R14, c[0x0][0x370] ;  /* 0x0000dc00ff0e7b82 */ /* 0x000f220000000800 */
[----:B------:R-:W0:Y:S01]  /*00e0*/  LDCU UR15, c[0x0][0x3d0] ;  /* 0x00007a00ff0f77ac */ /* 0x000e220008000800 */
[----:B------:R-:W0:Y:S02]  /*00f0*/  LDCU UR16, c[0x0][0x3cc] ;  /* 0x00007980ff1077ac */ /* 0x000e240008000800 */
[----:B0-----:R-:W-:-:S04]  /*0100*/  IMAD.WIDE.U32 R4, R15, 0x4, R4 ;  /* 0x000000040f047825 */ /* 0x001fc800078e0004 */
[----:B------:R-:W0:Y:S01]  /*0110*/  LDC R20, c[0x0][0x3f8] ;  /* 0x0000fe00ff147b82 */ /* 0x000e220000000800 */
[----:B------:R-:W0:Y:S01]  /*0120*/  LDCU UR17, c[0x0][0x3a4] ;  /* 0x00007480ff1177ac */ /* 0x000e220008000800 */
[----:B-1----:R-:W4:Y:S01]  /*0130*/  LDG.E.CONSTANT R19, desc[UR8][R4.64] ;  /* 0x0000000804137981 */ /* 0x002f22000c1e9900 */
[----:B--2---:R-:W-:Y:S01]  /*0140*/  ISETP.GT.U32.AND P1, PT, R2, 0x9, PT ;  /* 0x000000090200780c */ /* 0x004fe20003f24070 */
[----:B---3--:R-:W-:Y:S01]  /*0150*/  IMAD R0, R15, UR4, RZ ;  /* 0x000000040f007c24 */ /* 0x008fe2000f8e02ff */
[----:B----4-:R-:W-:Y:S01]  /*0160*/  IABS R16, R18 ;  /* 0x0000001200107213 */ /* 0x010fe20000000000 */
[----:B------:R-:W1:Y:S01]  /*0170*/  LDCU.64 UR18, c[0x0][0x390] ;  /* 0x00007200ff1277ac */ /* 0x000e620008000a00 */
[----:B------:R-:W-:-:S04]  /*0180*/  ISETP.NE.U32.AND P0, PT, R8, RZ, PT ;  /* 0x000000ff0800720c */ /* 0x000fc80003f05070 */
[----:B------:R-:W-:-:S05]  /*0190*/  ISETP.NE.AND.EX P0, PT, R9, RZ, PT, P0 ;  /* 0x000000ff0900720c */ /* 0x000fca0003f05300 */
[----:B------:R-:W2:Y:S01]  /*01a0*/  @!P1 LDC.64 R10, c[0x0][0x388] ;  /* 0x0000e200ff0a9b82 */ /* 0x000ea20000000a00 */
[----:B------:R-:W-:Y:S02]  /*01b0*/  @!P1 IMAD R6, R17, 0x50, RZ ;  /* 0x0000005011069824 */ /* 0x000fe400078e02ff */
[----:B------:R-:W-:-:S05]  /*01c0*/  @!P1 IMAD.SHL.U32 R3, R2, 0x8, RZ ;  /* 0x0000000802039824 */ /* 0x000fca00078e00ff */
[----:B------:R-:W-:Y:S01]  /*01d0*/  @!P1 IADD3 R3, P2, P3, R3, R0, R6 ;  /* 0x0000000003039210 */ /* 0x000fe20007b5e006 */
[----:B------:R-:W3:Y:S01]  /*01e0*/  @P0 LDC.64 R8, c[0x0][0x3c0] ;  /* 0x0000f000ff080b82 */ /* 0x000ee20000000a00 */
        /* <DEDUP_REMOVED lines=8> */
[----:B------:R-:W4:Y:S01]  /*0270*/  I2F.RP R3, R16 ;  /* 0x0000001000037306 */ /* 0x000f220000209400 */
[----:B------:R-:W-:-:S02]  /*0280*/  IMAD.MOV.U32 R0, RZ, RZ, RZ ;  /* 0x000000ffff007224 */ /* 0x000fc400078e00ff */
[----:B---3--:R-:W-:-:S05]  /*0290*/  @P0 IMAD.WIDE.U32 R8, R17, 0x4, R8 ;  /* 0x0000000411080825 */ /* 0x008fca00078e0008 */
[----:B------:R3:W5:Y:S01]  /*02a0*/  @P0 LDG.E.CONSTANT R0, desc[UR8][R8.64] ;  /* 0x0000000808000981 */ /* 0x000762000c1e9900 */
[----:B------:R-:W-:Y:S01]  /*02b0*/  UISETP.NE.AND UP0, UPT, UR12, URZ, UPT ;  /* 0x000000ff0c00728c */ /* 0x000fe2000bf05270 */
[----:B------:R-:W-:Y:S01]  /*02c0*/  BSSY.RECONVERGENT B0, `(.L_x_17659) ;  /* 0x0000244000007945 */ /* 0x000fe20003800200 */
[----:B----4-:R-:W4:Y:S01]  /*02d0*/  MUFU.RCP R3, R3 ;  /* 0x0000000300037308 */ /* 0x010f220000001000 */
[----:B---3--:R-:W-:Y:S02]  /*02e0*/  IABS R8, R14 ;  /* 0x0000000e00087213 */ /* 0x008fe40000000000 */
[----:B------:R-:W-:-:S04]  /*02f0*/  LOP3.LUT R9, R14, R18, RZ, 0x3c, !PT ;  /* 0x000000120e097212 */ /* 0x000fc800078e3cff */
[----:B------:R-:W-:Y:S02]  /*0300*/  ISETP.GE.AND P3, PT, R9, RZ, PT ;  /* 0x000000ff0900720c */ /* 0x000fe40003f66270 */
[----:B----4-:R-:W-:-:S04]  /*0310*/  IADD3 R12, PT, PT, R3, 0xffffffe, RZ ;  /* 0x0ffffffe030c7810 */ /* 0x010fc80007ffe0ff */
[----:B------:R3:W4:Y:S02]  /*0320*/  F2I.FTZ.U32.TRUNC.NTZ R13, R12 ;  /* 0x0000000c000d7305 */ /* 0x000724000021f000 */
[----:B---3--:R-:W-:Y:S02]  /*0330*/  IMAD.MOV.U32 R12, RZ, RZ, RZ ;  /* 0x000000ffff0c7224 */ /* 0x008fe400078e00ff */
[----:B----4-:R-:W-:-:S04]  /*0340*/  IMAD.MOV R11, RZ, RZ, -R13 ;  /* 0x000000ffff0b7224 */ /* 0x010fc800078e0a0d */
[----:B------:R-:W-:-:S04]  /*0350*/  IMAD R11, R11, R16, RZ ;  /* 0x000000100b0b7224 */ /* 0x000fc800078e02ff */
[----:B------:R-:W-:-:S06]  /*0360*/  IMAD.HI.U32 R13, R13, R11, R12 ;  /* 0x0000000b0d0d7227 */ /* 0x000fcc00078e000c */
[----:B------:R-:W-:-:S05]  /*0370*/  IMAD.HI.U32 R13, R13, R8, RZ ;  /* 0x000000080d0d7227 */ /* 0x000fca00078e00ff */
[----:B------:R-:W-:-:S05]  /*0380*/  IADD3 R3, PT, PT, RZ, -R13, RZ ;  /* 0x8000000dff037210 */ /* 0x000fca0007ffe0ff */
[----:B------:R-:W-:-:S05]  /*0390*/  IMAD R3, R16, R3, R8 ;  /* 0x0000000310037224 */ /* 0x000fca00078e0208 */
[----:B------:R-:W-:-:S13]  /*03a0*/  ISETP.GT.U32.AND P2, PT, R16, R3, PT ;  /* 0x000000031000720c */ /* 0x000fda0003f44070 */
[----:B------:R-:W-:Y:S01]  /*03b0*/  @!P2 IMAD.IADD R3, R3, 0x1, -R16 ;  /* 0x000000010303a824 */ /* 0x000fe200078e0a10 */
[----:B------:R-:W-:Y:S02]  /*03c0*/  @!P2 IADD3 R13, PT, PT, R13, 0x1, RZ ;  /* 0x000000010d0da810 */ /* 0x000fe40007ffe0ff */
[----:B------:R-:W-:Y:S02]  /*03d0*/  ISETP.NE.AND P2, PT, R18, RZ, PT ;  /* 0x000000ff1200720c */ /* 0x000fe40003f45270 */
[----:B------:R-:W-:Y:S01]  /*03e0*/  ISETP.GE.U32.AND P0, PT, R3, R16, PT ;  /* 0x000000100300720c */ /* 0x000fe20003f06070 */
[----:B------:R-:W-:-:S05]  /*03f0*/  IMAD.U32 R3, RZ, RZ, UR12 ;  /* 0x0000000cff037e24 */ /* 0x000fca000f8e00ff */
[----:B------:R-:W-:-:S04]  /*0400*/  IABS R8, R3 ;  /* 0x0000000300087213 */ /* 0x000fc80000000000 */
[----:B------:R-:W3:Y:S03]  /*0410*/  I2F.RP R9, R8 ;  /* 0x0000000800097306 */ /* 0x000ee60000209400 */
[----:B------:R-:W-:-:S04]  /*0420*/  @P0 VIADD R13, R13, 0x1 ;  /* 0x000000010d0d0836 */ /* 0x000fc80000000000 */
[----:B------:R-:W-:-:S05]  /*0430*/  IMAD.MOV.U32 R22, RZ, RZ, R13 ;  /* 0x000000ffff167224 */ /* 0x000fca00078e000d */
[----:B------:R-:W-:Y:S02]  /*0440*/  @!P3 IADD3 R22, PT, PT, RZ, -R22, RZ ;  /* 0x80000016ff16b210 */ /* 0x000fe40007ffe0ff */
[----:B------:R-:W-:Y:S01]  /*0450*/  @!P2 LOP3.LUT R22, RZ, R18, RZ, 0x33, !PT ;  /* 0x00000012ff16a212 */ /* 0x000fe200078e33ff */
[----:B---3--:R-:W3:Y:S03]  /*0460*/  MUFU.RCP R9, R9 ;  /* 0x0000000900097308 */ /* 0x008ee60000001000 */
[----:B------:R-:W-:-:S05]  /*0470*/  IABS R16, R22 ;  /* 0x0000001600107213 */ /* 0x000fca0000000000 */
[----:B------:R-:W4:Y:S01]  /*0480*/  I2F.RP R3, R16 ;  /* 0x0000001000037306 */ /* 0x000f220000209400 */
[----:B---3--:R-:W-:-:S07]  /*0490*/  VIADD R12, R9, 0xffffffe ;  /* 0x0ffffffe090c7836 */ /* 0x008fce0000000000 */
[----:B------:R3:W1:Y:S08]  /*04a0*/  F2I.FTZ.U32.TRUNC.NTZ R13, R12 ;  /* 0x0000000c000d7305 */ /* 0x000670000021f000 */
[----:B----4-:R-:W4:Y:S01]  /*04b0*/  MUFU.RCP R3, R3 ;  /* 0x0000000300037308 */ /* 0x010f220000001000 */
[----:B---3--:R-:W-:-:S05]  /*04c0*/  IMAD.MOV.U32 R12, RZ, RZ, RZ ;  /* 0x000000ffff0c7224 */ /* 0x008fca00078e00ff */
[----:B------:R-:W-:Y:S01]  /*04d0*/  R2UR UR4, R12 ;  /* 0x000000000c0472ca */ /* 0x000fe200000e0000 */
[C---:B-1----:R-:W-:Y:S01]  /*04e0*/  IMAD R9, R13.reuse, R8, RZ ;  /* 0x000000080d097224 */ /* 0x042fe200078e02ff */
[----:B------:R-:W-:-:S03]  /*04f0*/  R2UR UR5, R13 ;  /* 0x000000000d0572ca */ /* 0x000fc600000e0000 */
[----:B------:R-:W-:Y:S01]  /*0500*/  IMAD.MOV R9, RZ, RZ, -R9 ;  /* 0x000000ffff097224 */ /* 0x000fe200078e0a09 */
[----:B----4-:R-:W-:-:S04]  /*0510*/  IADD3 R10, PT, PT, R3, 0xffffffe, RZ ;  /* 0x0ffffffe030a7810 */ /* 0x010fc80007ffe0ff */
[----:B------:R1:W3:Y:S05]  /*0520*/  F2I.FTZ.U32.TRUNC.NTZ R11, R10 ;  /* 0x0000000a000b7305 */ /* 0x0002ea000021f000 */
[----:B------:R-:W-:Y:S01]  /*0530*/  IMAD.HI.U32 R9, R13, R9, UR4 ;  /* 0x000000040d097e27 */ /* 0x000fe2000f8e0009 */
[----:B------:R-:W-:-:S04]  /*0540*/  MOV R13, R8 ;  /* 0x00000008000d7202 */ /* 0x000fc80000000f00 */
[----:B------:R-:W-:Y:S02]  /*0550*/  R2UR UR20, R9 ;  /* 0x00000000091472ca */ /* 0x000fe400000e0000 */
[----:B------:R-:W-:Y:S01]  /*0560*/  IABS R9, R22 ;  /* 0x0000001600097213 */ /* 0x000fe20000000000 */
[----:B-1----:R-:W-:-:S03]  /*0570*/  IMAD.MOV.U32 R10, RZ, RZ, RZ ;  /* 0x000000ffff0a7224 */ /* 0x002fc600078e00ff */
[----:B------:R-:W-:Y:S02]  /*0580*/  IADD3 R12, PT, PT, RZ, -R9, RZ ;  /* 0x80000009ff0c7210 */ /* 0x000fe40007ffe0ff */
[----:B------:R-:W-:-:S13]  /*0590*/  R2UR UR10, R19 ;  /* 0x00000000130a72ca */ /* 0x000fda00000e0000 */
[----:B------:R-:W-:-:S06]  /*05a0*/  UIADD3 UR6, UPT, UPT, UR10, -0x1, URZ ;  /* 0xffffffff0a067890 */ /* 0x000fcc000fffe0ff */
[----:B------:R-:W-:Y:S01]  /*05b0*/  IMAD.U32 R19, RZ, RZ, UR6 ;  /* 0x00000006ff137e24 */ /* 0x000fe2000f8e00ff */
[----:B------:R-:W-:-:S04]  /*05c0*/  ULOP3.LUT UR6, UR6, UR12, URZ, 0x3c, !UPT ;  /* 0x0000000c06067292 */ /* 0x000fc8000f8e3cff */
[----:B------:R-:W-:-:S04]  /*05d0*/  IABS R3, R19 ;  /* 0x0000001300037213 */ /* 0x000fc80000000000 */
[----:B------:R-:W-:Y:S02]  /*05e0*/  R2UR UR7, R3 ;  /* 0x00000000030772ca */ /* 0x000fe400000e0000 */
[----:B---3--:R-:W-:-:S05]  /*05f0*/  IADD3 R3, PT, PT, RZ, -R11, RZ ;  /* 0x8000000bff037210 */ /* 0x008fca0007ffe0ff */
[----:B------:R-:W-:-:S04]  /*0600*/  IMAD R3, R3, R16, RZ ;  /* 0x0000001003037224 */ /* 0x000fc800078e02ff */
[----:B------:R-:W-:Y:S01]  /*0610*/  IMAD.HI.U32 R10, R11, R3, R10 ;  /* 0x000000030b0a7227 */ /* 0x000fe200078e000a */
[----:B------:R-:W-:Y:S01]  /*0620*/  IABS R3, R17 ;  /* 0x0000001100037213 */ /* 0x000fe20000000000 */
[----:B------:R-:W-:Y:S02]  /*0630*/  UIMAD.WIDE.U32 UR4, UR20, UR7, URZ ;  /* 0x00000007140472a5 */ /* 0x000fe4000f8e00ff */
[----:B------:R-:W-:Y:S02]  /*0640*/  UIADD3 UR4, UPT, UPT, UR10, 0x1f, URZ ;  /* 0x0000001f0a047890 */ /* 0x000fe4000fffe0ff */
[----:B------:R-:W-:Y:S02]  /*0650*/  IMAD.HI.U32 R9, R10, R3, RZ ;  /* 0x000000030a097227 */ /* 0x000fe400078e00ff */
[----:B------:R-:W1:Y:S02]  /*0660*/  @!P1 S2R R10, SR_CgaCtaId ;  /* 0x00000000000a9919 */ /* 0x000e640000008800 */
[----:B------:R-:W-:-:S02]  /*0670*/  IMAD R11, RZ, RZ, -UR5 ;  /* 0x80000005ff0b7e24 */ /* 0x000fc4000f8e02ff */
[----:B------:R-:W-:Y:S02]  /*0680*/  IMAD R3, R9, R12, R3 ;  /* 0x0000000c09037224 */ /* 0x000fe400078e0203 */
[----:B------:R-:W-:Y:S01]  /*0690*/  IMAD R11, R8, R11, UR7 ;  /* 0x00000007080b7e24 */ /* 0x000fe2000f8e020b */
[----:B------:R-:W-:Y:S02]  /*06a0*/  USHF.R.S32.HI UR7, URZ, 0x1f, UR4 ;  /* 0x0000001fff077899 */ /* 0x000fe40008011404 */
[----:B------:R-:W-:Y:S02]  /*06b0*/  ISETP.GT.U32.AND P2, PT, R16, R3, PT ;  /* 0x000000031000720c */ /* 0x000fe40003f44070 */
[----:B------:R-:W-:Y:S01]  /*06c0*/  ISETP.GT.U32.AND P0, PT, R8, R11, PT ;  /* 0x0000000b0800720c */ /* 0x000fe20003f04070 */
[----:B------:R-:W-:-:S04]  /*06d0*/  ULEA.HI UR7, UR7, UR4, URZ, 0x5 ;  /* 0x0000000407077291 */ /* 0x000fc8000f8f28ff */
[----:B------:R-:W-:-:S06]  /*06e0*/  USHF.R.S32.HI UR7, URZ, 0x5, UR7 ;  /* 0x00000005ff077899 */ /* 0x000fcc0008011407 */
[----:B------:R-:W-:Y:S01]  /*06f0*/  @!P2 IMAD.IADD R3, R3, 0x1, -R16 ;  /* 0x000000010303a824 */ /* 0x000fe200078e0a10 */
[----:B------:R-:W-:Y:S01]  /*0700*/  @!P2 IADD3 R9, PT, PT, R9, 0x1, RZ ;  /* 0x000000010909a810 */ /* 0x000fe20007ffe0ff */
[----:B------:R-:W-:Y:S01]  /*0710*/  VOTEU.ANY UP2, P0 ;  /* 0x0000000000ff7886 */ /* 0x000fe20000040100 */
[----:B------:R-:W-:Y:S02]  /*0720*/  PLOP3.LUT P3, PT, PT, PT, UP2, 0x80, 0x8 ;  /* 0x000000000008781c */ /* 0x000fe40003f6f028 */
[----:B------:R-:W-:Y:S02]  /*0730*/  ISETP.GE.U32.AND P0, PT, R3, R16, PT ;  /* 0x000000100300720c */ /* 0x000fe40003f06070 */
[----:B------:R-:W-:Y:S01]  /*0740*/  LOP3.LUT R3, R17, R22, RZ, 0x3c, !PT ;  /* 0x0000001611037212 */ /* 0x000fe200078e3cff */
[----:B------:R-:W-:Y:S01]  /*0750*/  @!UP2 UIADD3 UR5, UPT, UPT, UR5, 0x1, URZ ;  /* 0x000000010505a890 */ /* 0x000fe2000fffe0ff */
[----:B------:R-:W-:Y:S01]  /*0760*/  ISETP.NE.AND P2, PT, R22, RZ, PT ;  /* 0x000000ff1600720c */ /* 0x000fe20003f45270 */
[----:B------:R-:W-:-:S06]  /*0770*/  UISETP.GE.AND UP2, UPT, UR6, URZ, UPT ;  /* 0x000000ff0600728c */ /* 0x000fcc000bf46270 */
[----:B------:R-:W-:Y:S01]  /*0780*/  @!P3 IMAD.IADD R11, R11, 0x1, -R8 ;  /* 0x000000010b0bb824 */ /* 0x000fe200078e0a08 */
[----:B------:R-:W-:Y:S01]  /*0790*/  ISETP.GE.AND P3, PT, R3, RZ, PT ;  /* 0x000000ff0300720c */ /* 0x000fe20003f66270 */
[----:B------:R-:W-:Y:S01]  /*07a0*/  @P0 VIADD R9, R9, 0x1 ;  /* 0x0000000109090836 */ /* 0x000fe20000000000 */
[----:B------:R-:W-:Y:S02]  /*07b0*/  @!P1 MOV R3, 0x400 ;  /* 0x0000040000039802 */ /* 0x000fe40000000f00 */
[----:B------:R-:W-:Y:S02]  /*07c0*/  ISETP.GE.U32.AND P4, PT, R11, R8, PT ;  /* 0x000000080b00720c */ /* 0x000fe40003f86070 */
[----:B-1----:R-:W-:Y:S02]  /*07d0*/  @!P1 LEA R3, R10, R3, 0x18 ;  /* 0x000000030a039211 */ /* 0x002fe400078ec0ff */
[----:B0-----:R-:W-:Y:S02]  /*07e0*/  ISETP.GE.AND P0, PT, R20, RZ, PT ;  /* 0x000000ff1400720c */ /* 0x001fe40003f06270 */
[----:B------:R-:W-:Y:S01]  /*07f0*/  SHF.R.U32.HI R10, RZ, 0x5, R2 ;  /* 0x00000005ff0a7819 */ /* 0x000fe20000011602 */
[----:B------:R-:W-:-:S02]  /*0800*/  @!P1 IMAD R3, R2, 0x10, R3 ;  /* 0x0000001002039824 */ /* 0x000fc400078e0203 */
[----:B------:R-:W-:Y:S02]  /*0810*/  @!P3 IADD3 R9, PT, PT, RZ, -R9, RZ ;  /* 0x80000009ff09b210 */ /* 0x000fe40007ffe0ff */
[----:B------:R-:W-:Y:S01]  /*0820*/  @!P2 LOP3.LUT R9, RZ, R22, RZ, 0x33, !PT ;  /* 0x00000016ff09a212 */ /* 0x000fe200078e33ff */
[----:B--2---:R0:W-:Y:S01]  /*0830*/  @!P1 STS.128 [R3], R4 ;  /* 0x0000000403009388 */ /* 0x0041e20000000c00 */
[----:B------:R-:W-:Y:S01]  /*0840*/  BAR.SYNC.DEFER_BLOCKING 0x0 ;  /* 0x0000000000007b1d */ /* 0x000fe20000010000 */
[----:B------:R-:W-:-:S03]  /*0850*/  ISETP.GE.AND P1, PT, R10, UR7, PT ;  /* 0x000000070a007c0c */ /* 0x000fc6000bf26270 */
[----:B------:R-:W-:Y:S02]  /*0860*/  @!P0 IMAD R12, R18, UR13, R9 ;  /* 0x0000000d120c8c24 */ /* 0x000fe4000f8e0209 */
[----:B------:R-:W-:Y:S01]  /*0870*/  @P0 IMAD R11, R14, UR13, R17 ;  /* 0x0000000d0e0b0c24 */ /* 0x000fe2000f8e0211 */
[----:B------:R-:W-:-:S03]  /*0880*/  VOTEU.ANY UP1, P4 ;  /* 0x0000000000ff7886 */ /* 0x000fc60002020100 */
[----:B------:R-:W-:Y:S02]  /*0890*/  @P0 IMAD R11, R11, R20, 0x1 ;  /* 0x000000010b0b0424 */ /* 0x000fe400078e0214 */
[----:B------:R-:W-:Y:S01]  /*08a0*/  @UP1 UIADD3 UR5, UPT, UPT, UR5, 0x1, URZ ;  /* 0x0000000105051890 */ /* 0x000fe2000fffe0ff */
[----:B0-----:R-:W-:Y:S02]  /*08b0*/  @!P0 IMAD.MOV R3, RZ, RZ, -R12 ;  /* 0x000000ffff038224 */ /* 0x001fe400078e0a0c */
[----:B------:R-:W-:Y:S01]  /*08c0*/  IMAD.MOV.U32 R12, RZ, RZ, -0x800001 ;  /* 0xff7fffffff0c7424 */ /* 0x000fe200078e00ff */
[----:B------:R-:W-:Y:S01]  /*08d0*/  @!UP2 UIADD3 UR5, UPT, UPT, URZ, -UR5, URZ ;  /* 0x80000005ff05a290 */ /* 0x000fe2000fffe0ff */
[----:B------:R-:W-:Y:S01]  /*08e0*/  @!P0 IMAD R11, R20, R3, 0x1 ;  /* 0x00000001140b8424 */ /* 0x000fe200078e0203 */
[----:B------:R-:W-:Y:S01]  /*08f0*/  @!UP0 ULOP3.LUT UR5, URZ, UR12, URZ, 0x33, !UPT ;  /* 0x0000000cff058292 */ /* 0x000fe2000f8e33ff */
[----:B------:R-:W-:Y:S01]  /*0900*/  IMAD R3, R15, UR11, RZ ;  /* 0x0000000b0f037c24 */ /* 0x000fe2000f8e02ff */
[----:B------:R-:W-:Y:S10]  /*0910*/  @P1 BRA `(.L_x_17660) ;  /* 0x0000001c00781947 */ /* 0x000ff40003800000 */
[----:B------:R-:W0:Y:S01]  /*0920*/  S2UR UR6, SR_CgaCtaId ;  /* 0x00000000000679c3 */ /* 0x000e220000008800 */
[----:B------:R-:W-:Y:S01]  /*0930*/  UMOV UR4, 0x400 ;  /* 0x0000040000047882 */ /* 0x000fe20000000000 */
[----:B------:R-:W1:Y:S01]  /*0940*/  LDCU.64 UR12, c[0x0][0x3a8] ;  /* 0x00007500ff0c77ac */ /* 0x000e620008000a00 */
[----:B------:R-:W-:Y:S01]  /*0950*/  SHF.R.U32.HI R4, RZ, 0x3, R2 ;  /* 0x00000003ff047819 */ /* 0x000fe20000011602 */
[----:B------:R-:W-:Y:S01]  /*0960*/  IMAD.MOV.U32 R5, RZ, RZ, RZ ;  /* 0x000000ffff057224 */ /* 0x000fe200078e00ff */
[----:B------:R-:W-:Y:S02]  /*0970*/  MOV R12, 0xff7fffff ;  /* 0xff7fffff000c7802 */ /* 0x000fe40000000f00 */
[----:B------:R-:W-:-:S05]  /*0980*/  LOP3.LUT R4, R4, 0x7c, RZ, 0xc0, !PT ;  /* 0x0000007c04047812 */ /* 0x000fca00078ec0ff */
[----:B------:R-:W-:Y:S01]  /*0990*/  IMAD.WIDE R4, R3, 0x4, R4 ;  /* 0x0000000403047825 */ /* 0x000fe200078e0204 */
[----:B------:R-:W-:-:S05]  /*09a0*/  LOP3.LUT R3, R2, 0x1f, RZ, 0xc0, !PT ;  /* 0x0000001f02037812 */ /* 0x000fca00078ec0ff */
[----:B------:R-:W-:Y:S01]  /*09b0*/  IMAD R3, R10, 0x20, R3 ;  /* 0x000000200a037824 */ /* 0x000fe200078e0203 */
[----:B-1----:R-:W-:Y:S01]  /*09c0*/  IADD3 R6, P0, PT, R4, UR12, RZ ;  /* 0x0000000c04067c10 */ /* 0x002fe2000ff1e0ff */
[----:B0-----:R-:W-:-:S03]  /*09d0*/  ULEA UR11, UR6, UR4, 0x18 ;  /* 0x00000004060b7291 */ /* 0x001fc6000f8ec0ff */
[----:B------:R-:W-:Y:S01]  /*09e0*/  IADD3.X R7, PT, PT, R5, UR13, RZ, P0, !PT ;  /* 0x0000000d05077c10 */ /* 0x000fe200087fe4ff */
[----:B------:R-:W-:Y:S01]  /*09f0*/  IMAD.SHL.U32 R5, R10, 0x20, RZ ;  /* 0x000000200a057824 */ /* 0x000fe200078e00ff */
[----:B------:R-:W-:-:S03]  /*0a00*/  UIADD3 UR4, UPT, UPT, UR4, 0xc0, URZ ;  /* 0x000000c004047890 */ /* 0x000fc6000fffe0ff */
[C---:B------:R-:W-:Y:S01]  /*0a10*/  VIADD R14, R5.reuse, 0x1 ;  /* 0x00000001050e7836 */ /* 0x040fe20000000000 */
[----:B------:R-:W-:Y:S01]  /*0a20*/  ULEA UR4, UR6, UR4, 0x18 ;  /* 0x0000000406047291 */ /* 0x000fe2000f8ec0ff */
[----:B------:R-:W-:Y:S01]  /*0a30*/  LOP3.LUT R2, R5, 0x1f, R2, 0xf8, !PT ;  /* 0x0000001f05027812 */ /* 0x000fe200078ef802 */
[----:B------:R-:W0:Y:S03]  /*0a40*/  LDS.128 R20, [UR11] ;  /* 0x0000000bff147984 */ /* 0x000e260008000c00 */
[C---:B------:R-:W-:Y:S01]  /*0a50*/  IADD3 R73, PT, PT, R2.reuse, -UR10, RZ ;  /* 0x8000000a02497c10 */ /* 0x040fe2000fffe0ff */
[----:B------:R-:W1:Y:S01]  /*0a60*/  LDS.128 R24, [UR11+0x10] ;  /* 0x0000100bff187984 */ /* 0x000e620008000c00 */
[----:B------:R-:W-:Y:S01]  /*0a70*/  VIADD R15, R2, 0x1 ;  /* 0x00000001020f7836 */ /* 0x000fe20000000000 */
[----:B------:R-:W-:Y:S02]  /*0a80*/  LEA R16, R3, UR4, 0x2 ;  /* 0x0000000403107c11 */ /* 0x000fe4000f8e10ff */
[----:B------:R-:W2:Y:S04]  /*0a90*/  LDS.128 R28, [UR11+0x20] ;  /* 0x0000200bff1c7984 */ /* 0x000ea80008000c00 */
[----:B------:R-:W3:Y:S04]  /*0aa0*/  LDS.128 R32, [UR11+0x30] ;  /* 0x0000300bff207984 */ /* 0x000ee80008000c00 */
[----:B------:R-:W4:Y:S04]  /*0ab0*/  LDS.128 R36, [UR11+0x40] ;  /* 0x0000400bff247984 */ /* 0x000f280008000c00 */
[----:B------:R-:W4:Y:S04]  /*0ac0*/  LDS.128 R40, [UR11+0x50] ;  /* 0x0000500bff287984 */ /* 0x000f280008000c00 */
[----:B------:R-:W4:Y:S04]  /*0ad0*/  LDS.128 R44, [UR11+0x60] ;  /* 0x0000600bff2c7984 */ /* 0x000f280008000c00 */
[----:B------:R-:W4:Y:S04]  /*0ae0*/  LDS.128 R48, [UR11+0x70] ;  /* 0x0000700bff307984 */ /* 0x000f280008000c00 */
[----:B------:R-:W4:Y:S04]  /*0af0*/  LDS.128 R52, [UR11+0x80] ;  /* 0x0000800bff347984 */ /* 0x000f280008000c00 */
[----:B------:R-:W4:Y:S01]  /*0b00*/  LDS.128 R56, [UR11+0x90] ;  /* 0x0000900bff387984 */ /* 0x000f220008000c00 */
[----:B0-----:R-:W-:-:S02]  /*0b10*/  PRMT R74, R20, 0x7632, R74 ;  /* 0x00007632144a7816 */ /* 0x001fc4000000004a */
[----:B------:R-:W-:Y:S02]  /*0b20*/  PRMT R75, R21, 0x7632, R75 ;  /* 0x00007632154b7816 */ /* 0x000fe4000000004b */
[----:B------:R-:W-:Y:S02]  /*0b30*/  PRMT R76, R22, 0x7632, R76 ;  /* 0x00007632164c7816 */ /* 0x000fe4000000004c */
[----:B------:R-:W-:Y:S02]  /*0b40*/  PRMT R77, R23, 0x7632, R77 ;  /* 0x00007632174d7816 */ /* 0x000fe4000000004d */
[----:B-1----:R-:W-:Y:S02]  /*0b50*/  PRMT R78, R24, 0x7632, R78 ;  /* 0x00007632184e7816 */ /* 0x002fe4000000004e */
[----:B------:R-:W-:Y:S02]  /*0b60*/  PRMT R79, R25, 0x7632, R79 ;  /* 0x00007632194f7816 */ /* 0x000fe4000000004f */
        /* <DEDUP_REMOVED lines=33> */
[----:B------:R-:W-:-:S07]  /*0d80*/  PRMT R113, R59, 0x7632, R113 ;  /* 0x000076323b717816 */ /* 0x000fce0000000071 */
.L_x_17663:
[----:B------:R-:W0:Y:S01]  /*0d90*/  LDC R60, c[0x0][0x3f0] ;  /* 0x0000fc00ff3c7b82 */ /* 0x000e220000000800 */
[----:B------:R-:W-:Y:S01]  /*0da0*/  VIADD R2, R14, 0xffffffff ;  /* 0xffffffff0e027836 */ /* 0x000fe20000000000 */
[----:B------:R-:W-:Y:S01]  /*0db0*/  UIADD3 UR4, UPT, UPT, UR5, -UR14, URZ ;  /* 0x8000000e05047290 */ /* 0x000fe2000fffe0ff */
[----:B------:R-:W-:Y:S01]  /*0dc0*/  IADD3 R10, PT, PT, R10, 0x4, RZ ;  /* 0x000000040a0a7810 */ /* 0x000fe20007ffe0ff */
[----:B------:R-:W-:Y:S01]  /*0dd0*/  BSSY.RECONVERGENT B1, `(.L_x_17661) ;  /* 0x000018c000017945 */ /* 0x000fe20003800200 */
[----:B------:R-:W-:Y:S01]  /*0de0*/  VIADD R14, R14, 0x80 ;  /* 0x000000800e0e7836 */ /* 0x000fe20000000000 */
[----:B------:R-:W-:Y:S02]  /*0df0*/  IABS R3, R2 ;  /* 0x0000000200037213 */ /* 0x000fe40000000000 */
[----:B------:R-:W1:Y:S03]  /*0e00*/  LDC R19, c[0x0][0x3f4] ;  /* 0x0000fd00ff137b82 */ /* 0x000e660000000800 */
[----:B------:R-:W-:-:S05]  /*0e10*/  IMAD.HI.U32 R4, R3, UR20, RZ ;  /* 0x0000001403047c27 */ /* 0x000fca000f8e00ff */
        /* <DEDUP_REMOVED lines=72> */
[----:B------:R-:W-:Y:S02]  /*12a0*/  IMAD.U32 R117, R74, 0x10000, RZ ;  /* 0x000100004a757824 */ /* 0x000fe400078e00ff */
[C---:B--2---:R-:W-:Y:S01]  /*12b0*/  IMAD.U32 R116, R70.reuse, 0x10000, RZ ;  /* 0x0001000046747824 */ /* 0x044fe200078e00ff */
[----:B------:R-:W-:-:S03]  /*12c0*/  PRMT R70, R70, 0x7632, R70 ;  /* 0x0000763246467816 */ /* 0x000fc60000000046 */
[----:B------:R-:W-:Y:S01]  /*12d0*/  FMUL.FTZ R71, R69, R116 ;  /* 0x0000007445477220 */ /* 0x000fe20000410000 */
[----:B------:R-:W-:Y:S01]  /*12e0*/  SHF.L.U32 R116, R20, 0x10, RZ ;  /* 0x0000001014747819 */ /* 0x000fe200000006ff */
[C---:B---3--:R-:W-:Y:S01]  /*12f0*/  IMAD.U32 R69, R66.reuse, 0x10000, RZ ;  /* 0x0001000042457824 */ /* 0x048fe200078e00ff */
[----:B------:R-:W-:Y:S01]  /*1300*/  PRMT R66, R66, 0x7632, R66 ;  /* 0x0000763242427816 */ /* 0x000fe20000000042 */
[----:B------:R-:W-:Y:S02]  /*1310*/  IMAD.U32 R70, R70, 0x10000, RZ ;  /* 0x0001000046467824 */ /* 0x000fe400078e00ff */
[----:B------:R-:W-:Y:S01]  /*1320*/  FFMA.FTZ R116, R116, R69, R71 ;  /* 0x0000004574747223 */ /* 0x000fe20000010047 */
[----:B------:R-:W-:-:S05]  /*1330*/  SHF.L.U32 R69, R78, 0x10, RZ ;  /* 0x000000104e457819 */ /* 0x000fca00000006ff */
[----:B------:R-:W-:Y:S01]  /*1340*/  FMUL.FTZ R118, R69, R70 ;  /* 0x0000004645767220 */ /* 0x000fe20000410000 */
[----:B------:R-:W-:Y:S02]  /*1350*/  IMAD.U32 R70, R66, 0x10000, RZ ;  /* 0x0001000042467824 */ /* 0x000fe400078e00ff */
[----:B------:R-:W2:Y:S01]  /*1360*/  LDG.E.CONSTANT R66, desc[UR8][R2.64+0x808] ;  /* 0x0008080802427981 */ /* 0x000ea2000c1e9900 */
[----:B------:R-:W-:Y:S01]  /*1370*/  SHF.L.U32 R69, R25, 0x10, RZ ;  /* 0x0000001019457819 */ /* 0x000fe200000006ff */
[----:B------:R-:W-:Y:S01]  /*1380*/  FFMA.FTZ R117, R117, R70, R118 ;  /* 0x0000004675757223 */ /* 0x000fe20000010076 */
[----:B----4-:R-:W-:-:S04]  /*1390*/  IMAD.U32 R70, R18, 0x10000, RZ ;  /* 0x0001000012467824 */ /* 0x010fc800078e00ff */
[----:B------:R-:W-:Y:S01]  /*13a0*/  FMUL.FTZ R118, R69, R70 ;  /* 0x0000004645767220 */ /* 0x000fe20000410000 */
[----:B------:R-:W-:Y:S02]  /*13b0*/  SHF.L.U32 R70, R4, 0x10, RZ ;  /* 0x0000001004467819 */ /* 0x000fe400000006ff */
[----:B------:R-:W-:Y:S02]  /*13c0*/  PRMT R4, R18, 0x7632, R4 ;  /* 0x0000763212047816 */ /* 0x000fe40000000004 */
[----:B------:R-:W3:Y:S01]  /*13d0*/  LDG.E.CONSTANT R18, desc[UR8][R2.64+0x80c] ;  /* 0x00080c0802127981 */ /* 0x000ee2000c1e9900 */
[----:B------:R-:W-:Y:S02]  /*13e0*/  IMAD.U32 R69, R21, 0x10000, RZ ;  /* 0x0001000015457824 */ /* 0x000fe400078e00ff */
[C---:B------:R-:W-:Y:S02]  /*13f0*/  IMAD.U32 R71, R4.reuse, 0x10000, RZ ;  /* 0x0001000004477824 */ /* 0x040fe400078e00ff */
[----:B------:R-:W-:Y:S01]  /*1400*/  FFMA.FTZ R69, R69, R70, R118 ;  /* 0x0000004645457223 */ /* 0x000fe20000010076 */
[----:B------:R-:W-:Y:S01]  /*1410*/  IMAD.U32 R70, R79, 0x10000, RZ ;  /* 0x000100004f467824 */ /* 0x000fe200078e00ff */
[----:B------:R-:W-:Y:S01]  /*1420*/  PRMT R4, R4, 0x7632, R4 ;  /* 0x0000763204047816 */ /* 0x000fe20000000004 */
[----:B------:R-:W-:-:S02]  /*1430*/  IMAD.U32 R118, R75, 0x10000, RZ ;  /* 0x000100004b767824 */ /* 0x000fc400078e00ff */
[----:B------:R-:W-:Y:S01]  /*1440*/  FMUL.FTZ R119, R70, R71 ;  /* 0x0000004746777220 */ /* 0x000fe20000410000 */
[----:B------:R-:W-:Y:S01]  /*1450*/  SHF.L.U32 R71, R4, 0x10, RZ ;  /* 0x0000001004477819 */ /* 0x000fe200000006ff */
[----:B------:R-:W-:Y:S01]  /*1460*/  IMAD.U32 R70, R26, 0x10000, RZ ;  /* 0x000100001a467824 */ /* 0x000fe200078e00ff */
[----:B------:R-:W4:Y:S03]  /*1470*/  LDG.E.CONSTANT R4, desc[UR8][R2.64+0xa00] ;  /* 0x000a000802047981 */ /* 0x000f26000c1e9900 */
[----:B------:R-:W-:Y:S01]  /*1480*/  FFMA.FTZ R118, R118, R71, R119 ;  /* 0x0000004776767223 */ /* 0x000fe20000010077 */
[C---:B------:R-:W-:Y:S02]  /*1490*/  SHF.L.U32 R71, R5.reuse, 0x10, RZ ;  /* 0x0000001005477819 */ /* 0x040fe400000006ff */
[----:B------:R-:W-:-:S03]  /*14a0*/  PRMT R5, R5, 0x7632, R5 ;  /* 0x0000763205057816 */ /* 0x000fc60000000005 */
[----:B------:R-:W-:Y:S01]  /*14b0*/  FMUL.FTZ R119, R70, R71 ;  /* 0x0000004746777220 */ /* 0x000fe20000410000 */
[----:B------:R-:W-:Y:S02]  /*14c0*/  IMAD.U32 R70, R22, 0x10000, RZ ;  /* 0x0001000016467824 */ /* 0x000fe400078e00ff */
[----:B------:R-:W-:Y:S01]  /*14d0*/  IMAD.U32 R71, R17, 0x10000, RZ ;  /* 0x0001000011477824 */ /* 0x000fe200078e00ff */
[----:B------:R-:W-:Y:S02]  /*14e0*/  SHF.L.U32 R120, R5, 0x10, RZ ;  /* 0x0000001005787819 */ /* 0x000fe400000006ff */
[----:B------:R-:W-:Y:S01]  /*14f0*/  PRMT R17, R17, 0x7632, R17 ;  /* 0x0000763211117816 */ /* 0x000fe20000000011 */
[----:B------:R-:W-:Y:S01]  /*1500*/  FFMA.FTZ R70, R70, R71, R119 ;  /* 0x0000004746467223 */ /* 0x000fe20000010077 */
[----:B------:R-:W-:Y:S01]  /*1510*/  IMAD.U32 R71, R80, 0x10000, RZ ;  /* 0x0001000050477824 */ /* 0x000fe200078e00ff */
[----:B------:R-:W4:Y:S01]  /*1520*/  LDG.E.CONSTANT R5, desc[UR8][R2.64+0xa04] ;  /* 0x000a040802057981 */ /* 0x000f22000c1e9900 */
[----:B------:R-:W-:-:S02]  /*1530*/  SHF.L.U32 R119, R76, 0x10, RZ ;  /* 0x000000104c777819 */ /* 0x000fc400000006ff */
[----:B------:R-:W-:Y:S01]  /*1540*/  FMUL.FTZ R122, R71, R120 ;  /* 0x00000078477a7220 */ /* 0x000fe20000410000 */
[----:B------:R-:W-:Y:S02]  /*1550*/  IMAD.U32 R120, R17, 0x10000, RZ ;  /* 0x0001000011787824 */ /* 0x000fe400078e00ff */
[----:B------:R-:W-:Y:S02]  /*1560*/  IMAD.U32 R17, R27, 0x10000, RZ ;  /* 0x000100001b117824 */ /* 0x000fe400078e00ff */
[----:B------:R-:W-:Y:S01]  /*1570*/  FFMA.FTZ R119, R119, R120, R122 ;  /* 0x0000007877777223 */ /* 0x000fe2000001007a */
[----:B------:R-:W-:-:S04]  /*1580*/  IMAD.U32 R120, R114, 0x10000, RZ ;  /* 0x0001000072787824 */ /* 0x000fc800078e00ff */
[----:B------:R-:W-:Y:S02]  /*1590*/  FMUL.FTZ R122, R17, R120 ;  /* 0x00000078117a7220 */ /* 0x000fe40000410000 */
[----:B------:R-:W4:Y:S01]  /*15a0*/  LDG.E.CONSTANT R17, desc[UR8][R2.64+0xa08] ;  /* 0x000a080802117981 */ /* 0x000f22000c1e9900 */
[----:B------:R-:W-:Y:S01]  /*15b0*/  PRMT R114, R114, 0x7632, R114 ;  /* 0x0000763272727816 */ /* 0x000fe20000000072 */
[C---:B------:R-:W-:Y:S01]  /*15c0*/  IMAD.U32 R120, R115.reuse, 0x10000, RZ ;  /* 0x0001000073787824 */ /* 0x040fe200078e00ff */
[----:B------:R-:W-:-:S03]  /*15d0*/  PRMT R115, R115, 0x7632, R115 ;  /* 0x0000763273737816 */ /* 0x000fc60000000073 */
[----:B------:R-:W-:Y:S01]  /*15e0*/  IMAD.U32 R121, R114, 0x10000, RZ ;  /* 0x0001000072797824 */ /* 0x000fe200078e00ff */
[----:B------:R-:W-:Y:S01]  /*15f0*/  SHF.L.U32 R114, R81, 0x10, RZ ;  /* 0x0000001051727819 */ /* 0x000fe200000006ff */
[----:B------:R-:W-:Y:S01]  /*1600*/  IMAD.U32 R115, R115, 0x10000, RZ ;  /* 0x0001000073737824 */ /* 0x000fe200078e00ff */
[----:B------:R-:W-:-:S03]  /*1610*/  SHF.L.U32 R71, R23, 0x10, RZ ;  /* 0x0000001017477819 */ /* 0x000fc600000006ff */
[----:B------:R-:W-:Y:S01]  /*1620*/  FMUL.FTZ R121, R114, R121 ;  /* 0x0000007972797220 */ /* 0x000fe20000410000 */
[----:B------:R-:W-:Y:S02]  /*1630*/  IMAD.U32 R114, R77, 0x10000, RZ ;  /* 0x000100004d727824 */ /* 0x000fe400078e00ff */
[----:B------:R-:W-:Y:S01]  /*1640*/  FFMA.FTZ R71, R71, R120, R122 ;  /* 0x0000007847477223 */ /* 0x000fe2000001007a */
[----:B------:R-:W-:Y:S02]  /*1650*/  IMAD.U32 R120, R72, 0x10000, RZ ;  /* 0x0001000048787824 */ /* 0x000fe400078e00ff */
[----:B------:R-:W-:Y:S01]  /*1660*/  FFMA.FTZ R114, R114, R115, R121 ;  /* 0x0000007372727223 */ /* 0x000fe20000010079 */
[----:B------:R-:W-:Y:S01]  /*1670*/  SHF.L.U32 R115, R28, 0x10, RZ ;  /* 0x000000101c737819 */ /* 0x000fe200000006ff */
[----:B------:R-:W4:Y:S01]  /*1680*/  LDG.E.CONSTANT R121, desc[UR8][R2.64+0x120c] ;  /* 0x00120c0802797981 */ /* 0x000f22000c1e9900 */
[----:B------:R-:W-:-:S03]  /*1690*/  PRMT R72, R72, 0x7632, R72 ;  /* 0x0000763248487816 */ /* 0x000fc60000000048 */
[----:B------:R-:W-:Y:S02]  /*16a0*/  FFMA.FTZ R116, R115, R120, R116 ;  /* 0x0000007873747223 */ /* 0x000fe40000010074 */
[----:B------:R-:W-:Y:S01]  /*16b0*/  IMAD.U32 R115, R72, 0x10000, RZ ;  /* 0x0001000048737824 */ /* 0x000fe200078e00ff */
[----:B------:R-:W-:-:S05]  /*16c0*/  SHF.L.U32 R72, R82, 0x10, RZ ;  /* 0x0000001052487819 */ /* 0x000fca00000006ff */
        /* <DEDUP_REMOVED lines=8> */
[C---:B------:R-:W-:Y:S01]  /*1750*/  SHF.L.U32 R68, R67.reuse, 0x10, RZ ;  /* 0x0000001043447819 */ /* 0x040fe200000006ff */
[----:B------:R-:W-:Y:S01]  /*1760*/  IMAD.U32 R115, R30, 0x10000, RZ ;  /* 0x000100001e737824 */ /* 0x000fe200078e00ff */
        /* <DEDUP_REMOVED lines=10> */
[----:B------:R-:W-:Y:S01]  /*1810*/  SHF.L.U32 R63, R85, 0x10, RZ ;  /* 0x00000010553f7819 */ /* 0x000fe200000006ff */
[C---:B------:R-:W-:Y:S01]  /*1820*/  IMAD.U32 R72, R19.reuse, 0x10000, RZ ;  /* 0x0001000013487824 */ /* 0x040fe200078e00ff */
[----:B------:R-:W-:-:S03]  /*1830*/  PRMT R19, R19, 0x7632, R19 ;  /* 0x0000763213137816 */ /* 0x000fc60000000013 */
[----:B------:R-:W-:Y:S01]  /*1840*/  FFMA.FTZ R114, R63, R67, R114 ;  /* 0x000000433f727223 */ /* 0x000fe20000010072 */
[----:B------:R-:W-:Y:S01]  /*1850*/  IMAD.U32 R63, R32, 0x10000, RZ ;  /* 0x00010000203f7824 */ /* 0x000fe200078e00ff */
[----:B------:R-:W-:-:S03]  /*1860*/  SHF.L.U32 R19, R19, 0x10, RZ ;  /* 0x0000001013137819 */ /* 0x000fc600000006ff */
[----:B------:R-:W-:Y:S01]  /*1870*/  FFMA.FTZ R72, R63, R72, R116 ;  /* 0x000000483f487223 */ /* 0x000fe20000010074 */
[----:B------:R-:W-:-:S04]  /*1880*/  IMAD.U32 R116, R86, 0x10000, RZ ;  /* 0x0001000056747824 */ /* 0x000fc800078e00ff */
[----:B------:R-:W-:Y:S01]  /*1890*/  FFMA.FTZ R116, R116, R19, R117 ;  /* 0x0000001374747223 */ /* 0x000fe20000010075 */
[C---:B------:R-:W-:Y:S02]  /*18a0*/  SHF.L.U32 R19, R65.reuse, 0x10, RZ ;  /* 0x0000001041137819 */ /* 0x040fe400000006ff */
[----:B------:R-:W-:Y:S01]  /*18b0*/  PRMT R65, R65, 0x7632, R65 ;  /* 0x0000763241417816 */ /* 0x000fe20000000041 */
[----:B------:R-:W-:-:S04]  /*18c0*/  IMAD.U32 R63, R87, 0x10000, RZ ;  /* 0x00010000573f7824 */ /* 0x000fc800078e00ff */
[----:B------:R-:W-:-:S04]  /*18d0*/  IMAD.U32 R65, R65, 0x10000, RZ ;  /* 0x0001000041417824 */ /* 0x000fc800078e00ff */
[----:B------:R-:W-:Y:S01]  /*18e0*/  FFMA.FTZ R118, R63, R65, R118 ;  /* 0x000000413f767223 */ /* 0x000fe20000010076 */
[----:B------:R-:W-:Y:S01]  /*18f0*/  SHF.L.U32 R65, R34, 0x10, RZ ;  /* 0x0000001022417819 */ /* 0x000fe200000006ff */
[C---:B------:R-:W-:Y:S02]  /*1900*/  IMAD.U32 R63, R60.reuse, 0x10000, RZ ;  /* 0x000100003c3f7824 */ /* 0x040fe400078e00ff */
[----:B------:R-:W-:Y:S02]  /*1910*/  IMAD.U32 R68, R33, 0x10000, RZ ;  /* 0x0001000021447824 */ /* 0x000fe400078e00ff */
[----:B------:R-:W-:Y:S01]  /*1920*/  FFMA.FTZ R65, R65, R63, R70 ;  /* 0x0000003f41417223 */ /* 0x000fe20000010046 */
[----:B------:R-:W-:Y:S01]  /*1930*/  PRMT R63, R60, 0x7632, R63 ;  /* 0x000076323c3f7816 */ /* 0x000fe2000000003f */
[----:B------:R-:W-:Y:S01]  /*1940*/  FFMA.FTZ R69, R68, R19, R69 ;  /* 0x0000001344457223 */ /* 0x000fe20000010045 */
[----:B------:R-:W4:Y:S01]  /*1950*/  LDG.E.CONSTANT R60, desc[UR8][R2.64+0xc00] ;  /* 0x000c0008023c7981 */ /* 0x000f22000c1e9900 */
[----:B------:R-:W-:-:S02]  /*1960*/  SHF.L.U32 R68, R88, 0x10, RZ ;  /* 0x0000001058447819 */ /* 0x000fc400000006ff */
[----:B------:R-:W-:Y:S01]  /*1970*/  IMAD.U32 R63, R63, 0x10000, RZ ;  /* 0x000100003f3f7824 */ /* 0x000fe200078e00ff */
[----:B------:R-:W4:Y:S01]  /*1980*/  LDG.E.CONSTANT R19, desc[UR8][R2.64+0xa0c] ;  /* 0x000a0c0802137981 */ /* 0x000f22000c1e9900 */
[----:B------:R-:W-:Y:S02]  /*1990*/  IMAD.U32 R70, R35, 0x10000, RZ ;  /* 0x0001000023467824 */ /* 0x000fe400078e00ff */
[----:B------:R-:W-:Y:S01]  /*19a0*/  FFMA.FTZ R68, R68, R63, R119 ;  /* 0x0000003f44447223 */ /* 0x000fe20000010077 */
[C---:B------:R-:W-:Y:S01]  /*19b0*/  IMAD.U32 R67, R61.reuse, 0x10000, RZ ;  /* 0x000100003d437824 */ /* 0x040fe200078e00ff */
[----:B------:R-:W-:Y:S02]  /*19c0*/  PRMT R63, R61, 0x7632, R63 ;  /* 0x000076323d3f7816 */ /* 0x000fe4000000003f */
[----:B------:R-:W4:Y:S01]  /*19d0*/  LDG.E.CONSTANT R61, desc[UR8][R2.64+0xc04] ;  /* 0x000c0408023d7981 */ /* 0x000f22000c1e9900 */
[----:B------:R-:W-:Y:S01]  /*19e0*/  FFMA.FTZ R67, R70, R67, R71 ;  /* 0x0000004346437223 */ /* 0x000fe20000010047 */
[----:B------:R-:W-:Y:S01]  /*19f0*/  SHF.L.U32 R70, R63, 0x10, RZ ;  /* 0x000000103f467819 */ /* 0x000fe200000006ff */
[----:B------:R-:W-:Y:S01]  /*1a00*/  IMAD.U32 R63, R89, 0x10000, RZ ;  /* 0x00010000593f7824 */ /* 0x000fe200078e00ff */
[----:B------:R-:W-:-:S03]  /*1a10*/  SHF.L.U32 R71, R62, 0x10, RZ ;  /* 0x000000103e477819 */ /* 0x000fc600000006ff */
[----:B------:R-:W-:Y:S01]  /*1a20*/  FFMA.FTZ R70, R63, R70, R114 ;  /* 0x000000463f467223 */ /* 0x000fe20000010072 */
[----:B------:R-:W-:Y:S01]  /*1a30*/  IMAD.U32 R63, R36, 0x10000, RZ ;  /* 0x00010000243f7824 */ /* 0x000fe200078e00ff */
[----:B------:R-:W-:-:S03]  /*1a40*/  PRMT R62, R62, 0x7632, R62 ;  /* 0x000076323e3e7816 */ /* 0x000fc6000000003e */
[----:B------:R-:W-:Y:S01]  /*1a50*/  FFMA.FTZ R72, R63, R71, R72 ;  /* 0x000000473f487223 */ /* 0x000fe20000010048 */
[----:B------:R-:W-:Y:S01]  /*1a60*/  IMAD.U32 R71, R90, 0x10000, RZ ;  /* 0x000100005a477824 */ /* 0x000fe200078e00ff */
[----:B------:R-:W4:Y:S01]  /*1a70*/  LDG.E.CONSTANT R63, desc[UR8][R2.64+0xc08] ;  /* 0x000c0808023f7981 */ /* 0x000f22000c1e9900 */
[----:B------:R-:W-:Y:S02]  /*1a80*/  IMAD.U32 R62, R62, 0x10000, RZ ;  /* 0x000100003e3e7824 */ /* 0x000fe400078e00ff */
[C---:B------:R-:W-:Y:S02]  /*1a90*/  IMAD.U32 R115, R64.reuse, 0x10000, RZ ;  /* 0x0001000040737824 */ /* 0x040fe400078e00ff */
[----:B------:R-:W-:Y:S01]  /*1aa0*/  FFMA.FTZ R116, R71, R62, R116 ;  /* 0x0000003e47747223 */ /* 0x000fe20000010074 */
[----:B------:R-:W-:Y:S02]  /*1ab0*/  SHF.L.U32 R62, R37, 0x10, RZ ;  /* 0x00000010253e7819 */ /* 0x000fe400000006ff */
[----:B------:R-:W-:-:S03]  /*1ac0*/  PRMT R64, R64, 0x7632, R64 ;  /* 0x0000763240407816 */ /* 0x000fc60000000040 */
[----:B------:R-:W-:Y:S01]  /*1ad0*/  FFMA.FTZ R115, R62, R115, R69 ;  /* 0x000000733e737223 */ /* 0x000fe20000010045 */
[----:B------:R-:W-:Y:S01]  /*1ae0*/  SHF.L.U32 R69, R91, 0x10, RZ ;  /* 0x000000105b457819 */ /* 0x000fe200000006ff */
[----:B------:R-:W4:Y:S01]  /*1af0*/  LDG.E.CONSTANT R62, desc[UR8][R2.64+0xc0c] ;  /* 0x000c0c08023e7981 */ /* 0x000f22000c1e9900 */
[----:B------:R-:W-:-:S04]  /*1b00*/  IMAD.U32 R64, R64, 0x10000, RZ ;  /* 0x0001000040407824 */ /* 0x000fc800078e00ff */
[----:B------:R-:W-:Y:S01]  /*1b10*/  FFMA.FTZ R114, R69, R64, R118 ;  /* 0x0000004045727223 */ /* 0x000fe20000010076 */
[----:B------:R-:W-:Y:S01]  /*1b20*/  IMAD.U32 R118, R38, 0x10000, RZ ;  /* 0x0001000026767824 */ /* 0x000fe200078e00ff */
[----:B------:R-:W4:Y:S01]  /*1b30*/  LDG.E.CONSTANT R64, desc[UR8][R2.64+0xe00] ;  /* 0x000e000802407981 */ /* 0x000f22000c1e9900 */
[C---:B--2---:R-:W-:Y:S01]  /*1b40*/  IMAD.U32 R69, R66.reuse, 0x10000, RZ ;  /* 0x0001000042457824 */ /* 0x044fe200078e00ff */
[----:B------:R-:W-:-:S03]  /*1b50*/  PRMT R66, R66, 0x7632, R66 ;  /* 0x0000763242427816 */ /* 0x000fc60000000042 */
[----:B------:R-:W-:Y:S01]  /*1b60*/  FFMA.FTZ R65, R118, R69, R65 ;  /* 0x0000004576417223 */ /* 0x000fe20000010041 */
[----:B------:R-:W-:Y:S01]  /*1b70*/  SHF.L.U32 R66, R66, 0x10, RZ ;  /* 0x0000001042427819 */ /* 0x000fe200000006ff */
[----:B------:R-:W-:Y:S02]  /*1b80*/  IMAD.U32 R69, R92, 0x10000, RZ ;  /* 0x000100005c457824 */ /* 0x000fe400078e00ff */
[----:B------:R-:W-:Y:S02]  /*1b90*/  IMAD.U32 R118, R39, 0x10000, RZ ;  /* 0x0001000027767824 */ /* 0x000fe400078e00ff */
[----:B------:R-:W-:Y:S01]  /*1ba0*/  FFMA.FTZ R68, R69, R66, R68 ;  /* 0x0000004245447223 */ /* 0x000fe20000010044 */
[----:B---3--:R-:W-:Y:S01]  /*1bb0*/  SHF.L.U32 R69, R18, 0x10, RZ ;  /* 0x0000001012457819 */ /* 0x008fe200000006ff */
[----:B------:R-:W2:Y:S04]  /*1bc0*/  LDG.E.CONSTANT R66, desc[UR8][R2.64+0xe04] ;  /* 0x000e040802427981 */ /* 0x000ea8000c1e9900 */
[----:B------:R-:W-:Y:S01]  /*1bd0*/  FFMA.FTZ R67, R118, R69, R67 ;  /* 0x0000004576437223 */ /* 0x000fe20000010043 */
[----:B------:R-:W-:-:S02]  /*1be0*/  PRMT R69, R18, 0x7632, R69 ;  /* 0x0000763212457816 */ /* 0x000fc40000000045 */
[----:B------:R-:W3:Y:S03]  /*1bf0*/  LDG.E.CONSTANT R18, desc[UR8][R2.64+0xe08] ;  /* 0x000e080802127981 */ /* 0x000ee6000c1e9900 */
[----:B------:R-:W-:Y:S02]  /*1c00*/  IMAD.U32 R71, R69, 0x10000, RZ ;  /* 0x0001000045477824 */ /* 0x000fe400078e00ff */
[----:B------:R-:W-:Y:S02]  /*1c10*/  IMAD.U32 R69, R93, 0x10000, RZ ;  /* 0x000100005d457824 */ /* 0x000fe400078e00ff */
[----:B----4-:R-:W-:Y:S02]  /*1c20*/  IMAD.U32 R117, R4, 0x10000, RZ ;  /* 0x0001000004757824 */ /* 0x010fe400078e00ff */
[----:B------:R-:W-:Y:S01]  /*1c30*/  FFMA.FTZ R70, R69, R71, R70 ;  /* 0x0000004745467223 */ /* 0x000fe20000010046 */
[----:B------:R-:W-:Y:S01]  /*1c40*/  SHF.L.U32 R71, R40, 0x10, RZ ;  /* 0x0000001028477819 */ /* 0x000fe200000006ff */
[----:B------:R-:W4:Y:S01]  /*1c50*/  LDG.E.CONSTANT R69, desc[UR8][R2.64+0xe0c] ;  /* 0x000e0c0802457981 */ /* 0x000f22000c1e9900 */
[----:B------:R-:W-:-:S03]  /*1c60*/  PRMT R4, R4, 0x7632, R4 ;  /* 0x0000763204047816 */ /* 0x000fc60000000004 */
[----:B------:R-:W-:Y:S01]  /*1c70*/  FFMA.FTZ R72, R71, R117, R72 ;  /* 0x0000007547487223 */ /* 0x000fe20000010048 */
[----:B------:R-:W-:Y:S01]  /*1c80*/  SHF.L.U32 R117, R94, 0x10, RZ ;  /* 0x000000105e757819 */ /* 0x000fe200000006ff */
[----:B------:R-:W4:Y:S01]  /*1c90*/  LDG.E.CONSTANT R71, desc[UR8][R2.64+0x1000] ;  /* 0x0010000802477981 */ /* 0x000f22000c1e9900 */
[----:B------:R-:W-:-:S04]  /*1ca0*/  IMAD.U32 R4, R4, 0x10000, RZ ;  /* 0x0001000004047824 */ /* 0x000fc800078e00ff */
[----:B------:R-:W-:Y:S02]  /*1cb0*/  FFMA.FTZ R117, R117, R4, R116 ;  /* 0x0000000475757223 */ /* 0x000fe40000010074 */
[----:B------:R-:W4:Y:S01]  /*1cc0*/  LDG.E.CONSTANT R116, desc[UR8][R2.64+0x1200] ;  /* 0x0012000802747981 */ /* 0x000f22000c1e9900 */
[C---:B------:R-:W-:Y:S01]  /*1cd0*/  IMAD.U32 R119, R5.reuse, 0x10000, RZ ;  /* 0x0001000005777824 */ /* 0x040fe200078e00ff */
[----:B------:R-:W-:Y:S01]  /*1ce0*/  PRMT R5, R5, 0x7632, R5 ;  /* 0x0000763205057816 */ /* 0x000fe20000000005 */
[----:B------:R-:W-:Y:S01]  /*1cf0*/  IMAD.U32 R118, R41, 0x10000, RZ ;  /* 0x0001000029767824 */ /* 0x000fe200078e00ff */
[----:B------:R-:W4:Y:S02]  /*1d00*/  LDG.E.CONSTANT R4, desc[UR8][R2.64+0x1004] ;  /* 0x0010040802047981 */ /* 0x000f24000c1e9900 */
[----:B------:R-:W-:Y:S01]  /*1d10*/  SHF.L.U32 R120, R5, 0x10, RZ ;  /* 0x0000001005787819 */ /* 0x000fe200000006ff */
[----:B------:R-:W-:Y:S01]  /*1d20*/  FFMA.FTZ R115, R118, R119, R115 ;  /* 0x0000007776737223 */ /* 0x000fe20000010073 */
[----:B------:R-:W-:Y:S01]  /*1d30*/  IMAD.U32 R119, R95, 0x10000, RZ ;  /* 0x000100005f777824 */ /* 0x000fe200078e00ff */
[----:B------:R-:W4:Y:S04]  /*1d40*/  LDG.E.CONSTANT R5, desc[UR8][R2.64+0x1008] ;  /* 0x0010080802057981 */ /* 0x000f28000c1e9900 */
[----:B------:R-:W4:Y:S01]  /*1d50*/  LDG.E.CONSTANT R118, desc[UR8][R2.64+0x1204] ;  /* 0x0012040802767981 */ /* 0x000f22000c1e9900 */
[----:B------:R-:W-:Y:S01]  /*1d60*/  FFMA.FTZ R114, R119, R120, R114 ;  /* 0x0000007877727223 */ /* 0x000fe20000010072 */
[----:B------:R-:W-:Y:S01]  /*1d70*/  SHF.L.U32 R119, R17, 0x10, RZ ;  /* 0x0000001011777819 */ /* 0x000fe200000006ff */
[----:B------:R-:W-:-:S04]  /*1d80*/  IMAD.U32 R120, R42, 0x10000, RZ ;  /* 0x000100002a787824 */ /* 0x000fc800078e00ff */
[----:B------:R-:W-:Y:S02]  /*1d90*/  FFMA.FTZ R120, R120, R119, R65 ;  /* 0x0000007778787223 */ /* 0x000fe40000010041 */
[----:B------:R-:W4:Y:S04]  /*1da0*/  LDG.E.CONSTANT R65, desc[UR8][R2.64+0x100c] ;  /* 0x00100c0802417981 */ /* 0x000f28000c1e9900 */
[----:B------:R0:W4:Y:S02]  /*1db0*/  LDG.E.CONSTANT R119, desc[UR8][R2.64+0x1208] ;  /* 0x0012080802777981 */ /* 0x000124000c1e9900 */
[----:B0-----:R-:W-:Y:S01]  /*1dc0*/  IMAD.U32 R3, R44, 0x10000, RZ ;  /* 0x000100002c037824 */ /* 0x001fe200078e00ff */
        /* <DEDUP_REMOVED lines=11> */
[----:B------:R-:W-:Y:S01]  /*1e80*/  SHF.L.U32 R3, R61, 0x10, RZ ;  /* 0x000000103d037819 */ /* 0x000fe200000006ff */
        /* <DEDUP_REMOVED lines=12> */
[C---:B------:R-:W-:Y:S01]  /*1f50*/  IMAD.U32 R17, R19.reuse, 0x10000, RZ ;  /* 0x0001000013117824 */ /* 0x040fe200078e00ff */
[----:B------:R-:W-:Y:S01]  /*1f60*/  PRMT R19, R19, 0x7632, R19 ;  /* 0x0000763213137816 */ /* 0x000fe20000000013 */
[----:B------:R-:W-:Y:S01]  /*1f70*/  FFMA.FTZ R68, R3, R63, R68 ;  /* 0x0000003f03447223 */ /* 0x000fe20000010044 */
[----:B------:R-:W-:Y:S02]  /*1f80*/  IMAD.U32 R2, R47, 0x10000, RZ ;  /* 0x000100002f027824 */ /* 0x000fe400078e00ff */
[----:B------:R-:W-:Y:S01]  /*1f90*/  FFMA.FTZ R67, R122, R17, R67 ;  /* 0x000000117a437223 */ /* 0x000fe20000010043 */
[C---:B------:R-:W-:Y:S01]  /*1fa0*/  IMAD.U32 R3, R62.reuse, 0x10000, RZ ;  /* 0x000100003e037824 */ /* 0x040fe200078e00ff */
[----:B------:R-:W-:Y:S01]  /*1fb0*/  SHF.L.U32 R17, R97, 0x10, RZ ;  /* 0x0000001061117819 */ /* 0x000fe200000006ff */
[----:B------:R-:W-:Y:S01]  /*1fc0*/  IMAD.U32 R19, R19, 0x10000, RZ ;  /* 0x0001000013137824 */ /* 0x000fe200078e00ff */
[----:B------:R-:W-:Y:S01]  /*1fd0*/  PRMT R62, R62, 0x7632, R62 ;  /* 0x000076323e3e7816 */ /* 0x000fe2000000003e */
[----:B------:R-:W-:Y:S01]  /*1fe0*/  FFMA.FTZ R67, R2, R3, R67 ;  /* 0x0000000302437223 */ /* 0x000fe20000010043 */
[----:B------:R-:W-:-:S02]  /*1ff0*/  IMAD.U32 R3, R101, 0x10000, RZ ;  /* 0x0001000065037824 */ /* 0x000fc400078e00ff */
[----:B------:R-:W-:Y:S01]  /*2000*/  FFMA.FTZ R70, R17, R19, R70 ;  /* 0x0000001311467223 */ /* 0x000fe20000010046 */
[----:B------:R-:W-:Y:S02]  /*2010*/  SHF.L.U32 R62, R62, 0x10, RZ ;  /* 0x000000103e3e7819 */ /* 0x000fe400000006ff */
[C---:B------:R-:W-:Y:S02]  /*2020*/  SHF.L.U32 R2, R64.reuse, 0x10, RZ ;  /* 0x0000001040027819 */ /* 0x040fe400000006ff */
[----:B------:R-:W-:Y:S01]  /*2030*/  PRMT R64, R64, 0x7632, R64 ;  /* 0x0000763240407816 */ /* 0x000fe20000000040 */
[----:B------:R-:W-:Y:S01]  /*2040*/  FFMA.FTZ R70, R3, R62, R70 ;  /* 0x0000003e03467223 */ /* 0x000fe20000010046 */
[----:B------:R-:W-:-:S03]  /*2050*/  IMAD.U32 R3, R48, 0x10000, RZ ;  /* 0x0001000030037824 */ /* 0x000fc600078e00ff */
[----:B------:R-:W-:Y:S02]  /*2060*/  IMAD.U32 R64, R64, 0x10000, RZ ;  /* 0x0001000040407824 */ /* 0x000fe400078e00ff */
[----:B------:R-:W-:Y:S01]  /*2070*/  FFMA.FTZ R72, R3, R2, R72 ;  /* 0x0000000203487223 */ /* 0x000fe20000010048 */
[----:B------:R-:W-:-:S04]  /*2080*/  IMAD.U32 R2, R102, 0x10000, RZ ;  /* 0x0001000066027824 */ /* 0x000fc800078e00ff */
[----:B------:R-:W-:Y:S01]  /*2090*/  FFMA.FTZ R117, R2, R64, R117 ;  /* 0x0000004002757223 */ /* 0x000fe20000010075 */
[----:B------:R-:W-:Y:S02]  /*20a0*/  SHF.L.U32 R3, R103, 0x10, RZ ;  /* 0x0000001067037819 */ /* 0x000fe400000006ff */
[----:B------:R-:W-:Y:S02]  /*20b0*/  SHF.L.U32 R60, R56, 0x10, RZ ;  /* 0x00000010383c7819 */ /* 0x000fe400000006ff */
[----:B-----5:R-:W-:Y:S02]  /*20c0*/  FSETP.NEU.FTZ.AND P0, PT, R0, RZ, PT ;  /* 0x000000ff0000720b */ /* 0x020fe40003f1d000 */
[C---:B--2---:R-:W-:Y:S02]  /*20d0*/  PRMT R2, R66.reuse, 0x7632, R2 ;  /* 0x0000763242027816 */ /* 0x044fe40000000002 */
[----:B------:R-:W-:-:S03]  /*20e0*/  SHF.L.U32 R66, R66, 0x10, RZ ;  /* 0x0000001042427819 */ /* 0x000fc600000006ff */
[----:B------:R-:W-:Y:S02]  /*20f0*/  IMAD.U32 R17, R2, 0x10000, RZ ;  /* 0x0001000002117824 */ /* 0x000fe400078e00ff */
[----:B------:R-:W-:Y:S02]  /*2100*/  IMAD.U32 R2, R49, 0x10000, RZ ;  /* 0x0001000031027824 */ /* 0x000fe400078e00ff */
[----:B------:R-:W-:Y:S01]  /*2110*/  FFMA.FTZ R114, R3, R17, R114 ;  /* 0x0000001103727223 */ /* 0x000fe20000010072 */
[----:B------:R-:W-:Y:S02]  /*2120*/  IMAD.U32 R3, R50, 0x10000, RZ ;  /* 0x0001000032037824 */ /* 0x000fe400078e00ff */
[----:B------:R-:W-:Y:S01]  /*2130*/  FFMA.FTZ R115, R2, R66, R115 ;  /* 0x0000004202737223 */ /* 0x000fe20000010073 */
[C---:B---3--:R-:W-:Y:S01]  /*2140*/  IMAD.U32 R2, R18.reuse, 0x10000, RZ ;  /* 0x0001000012027824 */ /* 0x048fe200078e00ff */
[----:B------:R-:W-:-:S03]  /*2150*/  PRMT R18, R18, 0x7632, R18 ;  /* 0x0000763212127816 */ /* 0x000fc60000000012 */
[----:B------:R-:W-:Y:S01]  /*2160*/  FFMA.FTZ R120, R3, R2, R120 ;  /* 0x0000000203787223 */ /* 0x000fe20000010078 */
[----:B------:R-:W-:Y:S01]  /*2170*/  IMAD.U32 R2, R51, 0x10000, RZ ;  /* 0x0001000033027824 */ /* 0x000fe200078e00ff */
[----:B----4-:R-:W-:Y:S01]  /*2180*/  SHF.L.U32 R17, R69, 0x10, RZ ;  /* 0x0000001045117819 */ /* 0x010fe200000006ff */
[----:B------:R-:W-:Y:S01]  /*2190*/  IMAD.U32 R18, R18, 0x10000, RZ ;  /* 0x0001000012127824 */ /* 0x000fe200078e00ff */
[----:B------:R-:W-:-:S03]  /*21a0*/  SHF.L.U32 R3, R104, 0x10, RZ ;  /* 0x0000001068037819 */ /* 0x000fc600000006ff */
[----:B------:R-:W-:Y:S01]  /*21b0*/  FFMA.FTZ R67, R2, R17, R67 ;  /* 0x0000001102437223 */ /* 0x000fe20000010043 */
[----:B------:R-:W-:Y:S01]  /*21c0*/  PRMT R2, R71, 0x7632, R2 ;  /* 0x0000763247027816 */ /* 0x000fe20000000002 */
[----:B------:R-:W-:-:S04]  /*21d0*/  FFMA.FTZ R68, R3, R18, R68 ;  /* 0x0000001203447223 */ /* 0x000fc80000010044 */
[----:B------:R-:W-:Y:S01]  /*21e0*/  IMAD.U32 R18, R2, 0x10000, RZ ;  /* 0x0001000002127824 */ /* 0x000fe200078e00ff */
[----:B------:R-:W-:Y:S02]  /*21f0*/  SHF.L.U32 R2, R106, 0x10, RZ ;  /* 0x000000106a027819 */ /* 0x000fe400000006ff */
[----:B------:R-:W-:Y:S01]  /*2200*/  PRMT R61, R116, 0x7632, R61 ;  /* 0x00007632743d7816 */ /* 0x000fe2000000003d */
[----:B------:R-:W-:Y:S01]  /*2210*/  IMAD.U32 R17, R52, 0x10000, RZ ;  /* 0x0001000034117824 */ /* 0x000fe200078e00ff */
[----:B------:R-:W-:Y:S02]  /*2220*/  PRMT R69, R69, 0x7632, R69 ;  /* 0x0000763245457816 */ /* 0x000fe40000000045 */
[----:B------:R-:W-:Y:S01]  /*2230*/  SHF.L.U32 R71, R71, 0x10, RZ ;  /* 0x0000001047477819 */ /* 0x000fe200000006ff */
[----:B------:R-:W-:Y:S01]  /*2240*/  FFMA.FTZ R2, R2, R18, R117 ;  /* 0x0000001202027223 */ /* 0x000fe20000010075 */
[----:B------:R-:W-:Y:S01]  /*2250*/  PRMT R19, R4, 0x7632, R19 ;  /* 0x0000763204137816 */ /* 0x000fe20000000013 */
[----:B------:R-:W-:-:S02]  /*2260*/  IMAD.U32 R62, R61, 0x10000, RZ ;  /* 0x000100003d3e7824 */ /* 0x000fc400078e00ff */
[----:B------:R-:W-:Y:S02]  /*2270*/  IMAD.U32 R18, R53, 0x10000, RZ ;  /* 0x0001000035127824 */ /* 0x000fe400078e00ff */
[----:B------:R-:W-:Y:S02]  /*2280*/  IMAD.U32 R4, R4, 0x10000, RZ ;  /* 0x0001000004047824 */ /* 0x000fe400078e00ff */
[----:B------:R-:W-:Y:S02]  /*2290*/  IMAD.U32 R61, R110, 0x10000, RZ ;  /* 0x000100006e3d7824 */ /* 0x000fe400078e00ff */
[----:B------:R-:W-:Y:S01]  /*22a0*/  FFMA.FTZ R17, R17, R71, R72 ;  /* 0x0000004711117223 */ /* 0x000fe20000010048 */
[----:B------:R-:W-:Y:S02]  /*22b0*/  IMAD.U32 R3, R105, 0x10000, RZ ;  /* 0x0001000069037824 */ /* 0x000fe400078e00ff */
[----:B------:R-:W-:Y:S02]  /*22c0*/  IMAD.U32 R69, R69, 0x10000, RZ ;  /* 0x0001000045457824 */ /* 0x000fe400078e00ff */
[----:B------:R-:W-:-:S02]  /*22d0*/  IMAD.U32 R116, R116, 0x10000, RZ ;  /* 0x0001000074747824 */ /* 0x000fc400078e00ff */
[----:B------:R-:W-:Y:S01]  /*22e0*/  FFMA.FTZ R115, R18, R4, R115 ;  /* 0x0000000412737223 */ /* 0x000fe20000010073 */
[--C-:B------:R-:W-:Y:S01]  /*22f0*/  FFMA.FTZ R61, R61, R62, R2.reuse ;  /* 0x0000003e3d3d7223 */ /* 0x100fe20000010002 */
[----:B------:R-:W-:Y:S01]  /*2300*/  PRMT R2, R5, 0x7632, R2 ;  /* 0x0000763205027816 */ /* 0x000fe20000000002 */
[----:B------:R-:W-:Y:S01]  /*2310*/  FFMA.FTZ R70, R3, R69, R70 ;  /* 0x0000004503467223 */ /* 0x000fe20000010046 */
[----:B------:R-:W-:Y:S01]  /*2320*/  PRMT R18, R118, 0x7632, R18 ;  /* 0x0000763276127816 */ /* 0x000fe20000000012 */
[----:B------:R-:W-:Y:S01]  /*2330*/  FFMA.FTZ R60, R60, R116, R17 ;  /* 0x000000743c3c7223 */ /* 0x000fe20000010011 */
[----:B------:R-:W-:Y:S01]  /*2340*/  SHF.L.U32 R19, R19, 0x10, RZ ;  /* 0x0000001013137819 */ /* 0x000fe200000006ff */
[----:B------:R-:W-:Y:S02]  /*2350*/  IMAD.U32 R4, R57, 0x10000, RZ ;  /* 0x0001000039047824 */ /* 0x000fe400078e00ff */
[----:B------:R-:W-:Y:S02]  /*2360*/  IMAD.U32 R118, R118, 0x10000, RZ ;  /* 0x0001000076767824 */ /* 0x000fe400078e00ff */
[----:B------:R-:W-:Y:S01]  /*2370*/  IMAD.U32 R3, R107, 0x10000, RZ ;  /* 0x000100006b037824 */ /* 0x000fe200078e00ff */
[----:B------:R-:W-:Y:S01]  /*2380*/  SHF.L.U32 R2, R2, 0x10, RZ ;  /* 0x0000001002027819 */ /* 0x000fe200000006ff */
[----:B------:R-:W-:-:S02]  /*2390*/  IMAD.U32 R17, R108, 0x10000, RZ ;  /* 0x000100006c117824 */ /* 0x000fc400078e00ff */
[----:B------:R-:W-:Y:S01]  /*23a0*/  FADD.FTZ R61, R60, R61 ;  /* 0x0000003d3c3d7221 */ /* 0x000fe20000010000 */
[----:B------:R-:W-:Y:S01]  /*23b0*/  FFMA.FTZ R4, R4, R118, R115 ;  /* 0x0000007604047223 */ /* 0x000fe20000010073 */
[----:B------:R-:W-:Y:S01]  /*23c0*/  FFMA.FTZ R114, R3, R19, R114 ;  /* 0x0000001303727223 */ /* 0x000fe20000010072 */
[----:B------:R-:W-:Y:S01]  /*23d0*/  SHF.L.U32 R3, R54, 0x10, RZ ;  /* 0x0000001036037819 */ /* 0x000fe200000006ff */
[----:B------:R-:W-:Y:S01]  /*23e0*/  IMAD.U32 R5, R5, 0x10000, RZ ;  /* 0x0001000005057824 */ /* 0x000fe200078e00ff */
[----:B------:R-:W-:Y:S01]  /*23f0*/  SHF.L.U32 R19, R111, 0x10, RZ ;  /* 0x000000106f137819 */ /* 0x000fe200000006ff */
[----:B------:R-:W-:Y:S02]  /*2400*/  IMAD.U32 R18, R18, 0x10000, RZ ;  /* 0x0001000012127824 */ /* 0x000fe400078e00ff */
[----:B------:R-:W-:Y:S01]  /*2410*/  FFMA.FTZ R2, R17, R2, R68 ;  /* 0x0000000211027223 */ /* 0x000fe20000010044 */
[----:B------:R-:W-:Y:S01]  /*2420*/  FADD.FTZ R63, R4, R61 ;  /* 0x0000003d043f7221 */ /* 0x000fe20000010000 */
[----:B------:R-:W-:-:S02]  /*2430*/  PRMT R17, R65, 0x7632, R17 ;  /* 0x0000763241117816 */ /* 0x000fc40000000011 */
[----:B------:R-:W-:Y:S01]  /*2440*/  PRMT R61, R119, 0x7632, R61 ;  /* 0x00007632773d7816 */ /* 0x000fe2000000003d */
[----:B------:R-:W-:Y:S01]  /*2450*/  FFMA.FTZ R3, R3, R5, R120 ;  /* 0x0000000503037223 */ /* 0x000fe20000010078 */
[----:B------:R-:W-:Y:S01]  /*2460*/  SHF.L.U32 R119, R119, 0x10, RZ ;  /* 0x0000001077777819 */ /* 0x000fe200000006ff */
[----:B------:R-:W-:Y:S01]  /*2470*/  FFMA.FTZ R18, R19, R18, R114 ;  /* 0x0000001213127223 */ /* 0x000fe20000010072 */
[----:B------:R-:W-:Y:S01]  /*2480*/  IMAD.U32 R60, R58, 0x10000, RZ ;  /* 0x000100003a3c7824 */ /* 0x000fe200078e00ff */
[----:B------:R-:W-:Y:S01]  /*2490*/  SHF.L.U32 R5, R109, 0x10, RZ ;  /* 0x000000106d057819 */ /* 0x000fe200000006ff */
[----:B------:R-:W-:Y:S01]  /*24a0*/  IMAD.U32 R19, R112, 0x10000, RZ ;  /* 0x0001000070137824 */ /* 0x000fe200078e00ff */
[----:B------:R-:W-:Y:S01]  /*24b0*/  SHF.L.U32 R61, R61, 0x10, RZ ;  /* 0x000000103d3d7819 */ /* 0x000fe200000006ff */
[----:B------:R-:W-:Y:S02]  /*24c0*/  IMAD.U32 R17, R17, 0x10000, RZ ;  /* 0x0001000011117824 */ /* 0x000fe400078e00ff */
[----:B------:R-:W-:Y:S01]  /*24d0*/  FADD.FTZ R18, R18, R63 ;  /* 0x0000003f12127221 */ /* 0x000fe20000010000 */
[----:B------:R-:W-:Y:S01]  /*24e0*/  FFMA.FTZ R3, R60, R119, R3 ;  /* 0x000000773c037223 */ /* 0x000fe20000010003 */
[----:B------:R-:W-:-:S02]  /*24f0*/  IMAD.U32 R4, R55, 0x10000, RZ ;  /* 0x0001000037047824 */ /* 0x000fc400078e00ff */
[----:B------:R-:W-:Y:S02]  /*2500*/  IMAD.U32 R65, R65, 0x10000, RZ ;  /* 0x0001000041417824 */ /* 0x000fe400078e00ff */
[----:B------:R-:W-:Y:S02]  /*2510*/  VIADD R60, R73, 0x1 ;  /* 0x00000001493c7836 */ /* 0x000fe40000000000 */
        /* <DEDUP_REMOVED lines=14> */
[----:B------:R-:W-:Y:S02]  /*2600*/  FADD.FTZ R2, R3, R2 ;  /* 0x0000000203027221 */ /* 0x000fe40000010000 */
[----:B------:R-:W-:Y:S02]  /*2610*/  FSEL R61, R61, RZ, P0 ;  /* 0x000000ff3d3d7208 */ /* 0x000fe40000000000 */
[----:B------:R-:W-:Y:S01]  /*2620*/  FADD.FTZ R2, R5, R2 ;  /* 0x0000000205027221 */ /* 0x000fe20000010000 */
[----:B------:R-:W-:-:S03]  /*2630*/  IADD3 R3, PT, PT, R15, -0x1, RZ ;  /* 0xffffffff0f037810 */ /* 0x000fc60007ffe0ff */
[----:B------:R-:W-:Y:S01]  /*2640*/  FFMA.FTZ R61, R2, UR17, R61 ;  /* 0x00000011023d7c23 */ /* 0x000fe2000801003d */
[----:B------:R-:W-:-:S04]  /*2650*/  ISETP.GE.AND P0, PT, R3, UR10, PT ;  /* 0x0000000a03007c0c */ /* 0x000fc8000bf06270 */
[----:B------:R-:W-:-:S05]  /*2660*/  FSEL R3, R61, RZ, !P0 ;  /* 0x000000ff3d037208 */ /* 0x000fca0004000000 */
[----:B------:R1:W-:Y:S04]  /*2670*/  STS [R16], R3 ;  /* 0x0000000310007388 */ /* 0x0003e80000000800 */
[----:B------:R-:W-:-:S07]  /*2680*/  @!P0 FMNMX.FTZ R12, R12, R61, !PT ;  /* 0x0000003d0c0c8209 */ /* 0x000fce0007810000 */
.L_x_17662:
[----:B------:R-:W-:Y:S05]  /*2690*/  BSYNC.RECONVERGENT B1 ;  /* 0x0000000000017941 */ /* 0x000fea0003800200 */
.L_x_17661:
[----:B------:R-:W-:Y:S01]  /*26a0*/  IADD3 R6, P0, PT, R6, 0x10, RZ ;  /* 0x0000001006067810 */ /* 0x000fe20007f1e0ff */
[----:B01----:R-:W-:Y:S01]  /*26b0*/  VIADD R16, R16, 0x200 ;  /* 0x0000020010107836 */ /* 0x003fe20000000000 */
[----:B------:R-:W-:Y:S01]  /*26c0*/  IADD3 R15, PT, PT, R15, 0x80, RZ ;  /* 0x000000800f0f7810 */ /* 0x000fe20007ffe0ff */
[----:B------:R-:W-:Y:S02]  /*26d0*/  VIADD R73, R73, 0x80 ;  /* 0x0000008049497836 */ /* 0x000fe40000000000 */
[----:B------:R-:W-:Y:S01]  /*26e0*/  IMAD.X R7, RZ, RZ, R7, P0 ;  /* 0x000000ffff077224 */ /* 0x000fe200000e0607 */
[----:B------:R-:W-:Y:S07]  /*26f0*/  @!P1 BRA `(.L_x_17663) ;  /* 0xffffffe400a49947 */ /* 0x000fee000383ffff */
.L_x_17660:
[----:B------:R-:W-:Y:S05]  /*2700*/  BSYNC.RECONVERGENT B0 ;  /* 0x0000000000007941 */ /* 0x000fea0003800200 */
.L_x_17659:
[----:B------:R-:W0:Y:S01]  /*2710*/  SHFL.BFLY PT, R3, R12, 0x10, 0x1f ;  /* 0x0e001f000c037f89 */ /* 0x000e2200000e0000 */
        /* <DEDUP_REMOVED lines=8> */
[----:B0-----:R-:W-:Y:S01]  /*27a0*/  FMNMX.FTZ R4, R3, R12, !PT ;  /* 0x0000000c03047209 */ /* 0x001fe20007810000 */
[----:B------:R-:W-:-:S04]  /*27b0*/  IMAD.MOV.U32 R12, RZ, RZ, -0x800001 ;  /* 0xff7fffffff0c7424 */ /* 0x000fc800078e00ff */
[----:B------:R-:W0:Y:S02]  /*27c0*/  SHFL.BFLY PT, R3, R4, 0x8, 0x1f ;  /* 0x0d001f0004037f89 */ /* 0x000e2400000e0000 */
[----:B0-----:R-:W-:-:S05]  /*27d0*/  FMNMX.FTZ R5, R4, R3, !PT ;  /* 0x0000000304057209 */ /* 0x001fca0007810000 */
[----:B-----5:R-:W0:Y:S02]  /*27e0*/  SHFL.BFLY PT, R0, R5, 0x4, 0x1f ;  /* 0x0c801f0005007f89 */ /* 0x020e2400000e0000 */
[----:B0-----:R-:W-:Y:S02]  /*27f0*/  FMNMX.FTZ R6, R5, R0, !PT ;  /* 0x0000000005067209 */ /* 0x001fe40007810000 */
[----:B------:R-:W0:Y:S03]  /*2800*/  S2R R0, SR_TID.X ;  /* 0x0000000000007919 */ /* 0x000e260000002100 */
[----:B------:R-:W2:Y:S02]  /*2810*/  SHFL.BFLY PT, R3, R6, 0x2, 0x1f ;  /* 0x0c401f0006037f89 */ /* 0x000ea400000e0000 */
[----:B--2---:R-:W-:Y:S02]  /*2820*/  FMNMX.FTZ R7, R6, R3, !PT ;  /* 0x0000000306077209 */ /* 0x004fe40007810000 */
[----:B------:R-:W-:-:S02]  /*2830*/  MOV R3, 0x400 ;  /* 0x0000040000037802 */ /* 0x000fc40000000f00 */
[----:B0-----:R-:W-:Y:S01]  /*2840*/  LOP3.LUT P0, R10, R0, 0x1f, RZ, 0xc0, !PT ;  /* 0x0000001f000a7812 */ /* 0x001fe2000780c0ff */
        /* <DEDUP_REMOVED lines=9> */
[----:B0-----:R-:W-:-:S05]  /*28e0*/  FMNMX.FTZ R15, R7, R14, !PT ;  /* 0x0000000e070f7209 */ /* 0x001fca0007810000 */
        /* <DEDUP_REMOVED lines=26> */
.L_x_17668:
        /* <DEDUP_REMOVED lines=11> */
.L_x_17667:
[----:B------:R-:W-:Y:S05]  /*2b40*/  BSYNC.RECONVERGENT B1 ;  /* 0x0000000000017941 */ /* 0x000fea0003800200 */
.L_x_17666:
        /* <DEDUP_REMOVED lines=13> */
.L_x_17671:
        /* <DEDUP_REMOVED lines=100> */
.L_x_17670:
[----:B------:R-:W-:Y:S05]  /*3260*/  BSYNC.RECONVERGENT B1 ;  /* 0x0000000000017941 */ /* 0x000fea0003800200 */
.L_x_17669:
        /* <DEDUP_REMOVED lines=55> */
.L_x_17673:
[----:B------:R-:W-:Y:S05]  /*35e0*/  BSYNC.RECONVERGENT B1 ;  /* 0x0000000000017941 */ /* 0x000fea0003800200 */
.L_x_17672:
        /* <DEDUP_REMOVED lines=26> */
.L_x_17665:
[----:B------:R-:W-:Y:S05]  /*3790*/  BSYNC.RECONVERGENT B0 ;  /* 0x0000000000007941 */ /* 0x000fea0003800200 */
.L_x_17664:
        /* <DEDUP_REMOVED lines=40> */
.L_x_17678:
[----:B------:R-:W0:Y:S01]  /*3a20*/  LDS R5, [R6] ;  /* 0x0000000006057984 */ /* 0x000e220000000800 */
[----:B------:R-:W-:-:S05]  /*3a30*/  VIADD R7, R7, 0x1 ;  /* 0x0000000107077836 */ /* 0x000fca0000000000 */
[----:B------:R-:W-:Y:S01]  /*3a40*/  ISETP.NE.AND P0, PT, R7, RZ, PT ;  /* 0x000000ff0700720c */ /* 0x000fe20003f05270 */
[----:B0-----:R-:W-:-:S05]  /*3a50*/  FMUL.FTZ R5, R5, R36 ;  /* 0x0000002405057220 */ /* 0x001fca0000410000 */
[----:B------:R0:W-:Y:S02]  /*3a60*/  STS [R6], R5 ;  /* 0x0000000506007388 */ /* 0x0001e40000000800 */
[----:B0-----:R-:W-:-:S05]  /*3a70*/  VIADD R6, R6, 0x200 ;  /* 0x0000020006067836 */ /* 0x001fca0000000000 */
[----:B------:R-:W-:Y:S05]  /*3a80*/  @P0 BRA `(.L_x_17678) ;  /* 0xfffffffc00e40947 */ /* 0x000fea000383ffff */
.L_x_17677:
[----:B------:R-:W-:Y:S05]  /*3a90*/  BSYNC.RECONVERGENT B1 ;  /* 0x0000000000017941 */ /* 0x000fea0003800200 */
.L_x_17676:
        /* <DEDUP_REMOVED lines=13> */
.L_x_17681:
        /* <DEDUP_REMOVED lines=52> */
.L_x_17680:
[----:B------:R-:W-:Y:S05]  /*3eb0*/  BSYNC.RECONVERGENT B1 ;  /* 0x0000000000017941 */ /* 0x000fea0003800200 */
.L_x_17679:
        /* <DEDUP_REMOVED lines=31> */
.L_x_17683:
[----:B------:R-:W-:Y:S05]  /*40b0*/  BSYNC.RECONVERGENT B1 ;  /* 0x0000000000017941 */ /* 0x000fea0003800200 */
.L_x_17682:
        /* <DEDUP_REMOVED lines=14> */
.L_x_17675:
[----:B------:R-:W-:Y:S05]  /*41a0*/  BSYNC.RECONVERGENT B0 ;  /* 0x0000000000007941 */ /* 0x000fea0003800200 */
.L_x_17674:
[----:B------:R-:W-:Y:S01]  /*41b0*/  ISETP.GE.AND P0, PT, R18, UR7, PT ;  /* 0x0000000712007c0c */ /* 0x000fe2000bf06270 */
[----:B------:R-:W2:Y:S08]  /*41c0*/  S2UR UR11, SR_CTAID.Y ;  /* 0x00000000000b79c3 */ /* 0x000eb00000002600 */
[----:B------:R-:W-:Y:S01]  /*41d0*/  BAR.SYNC.DEFER_BLOCKING 0x0 ;  /* 0x0000000000007b1d */ /* 0x000fe20000010000 */
[----:B------:R-:W-:-:S02]  /*41e0*/  HFMA2 R30, -RZ, RZ, 0, 0 ;  /* 0x00000000ff1e7431 */ /* 0x000fc400000001ff */
[----:B------:R-:W-:Y:S01]  /*41f0*/  IMAD.MOV.U32 R19, RZ, RZ, RZ ;  /* 0x000000ffff137224 */ /* 0x000fe200078e00ff */
[----:B------:R-:W-:Y:S02]  /*4200*/  CS2R R20, SRZ ;  /* 0x0000000000147805 */ /* 0x000fe4000001ff00 */
[----:B------:R-:W-:Y:S02]  /*4210*/  CS2R R22, SRZ ;  /* 0x0000000000167805 */ /* 0x000fe4000001ff00 */
[----:B------:R-:W-:Y:S01]  /*4220*/  CS2R R24, SRZ ;  /* 0x0000000000187805 */ /* 0x000fe2000001ff00 */
[----:B------:R-:W3:Y:S01]  /*4230*/  LDCU UR16, c[0x0][0x3cc] ;  /* 0x00007980ff1077ac */ /* 0x000ee20008000800 */
[----:B------:R-:W-:Y:S01]  /*4240*/  BSSY.RECONVERGENT B1, `(.L_x_17684) ;  /* 0x00002df000017945 */ /* 0x000fe20003800200 */
[----:B------:R-:W-:Y:S01]  /*4250*/  CS2R R26, SRZ ;  /* 0x00000000001a7805 */ /* 0x000fe2000001ff00 */
[----:B------:R-:W4:Y:S02]  /*4260*/  LDCU.64 UR12, c[0x0][0x398] ;  /* 0x00007300ff0c77ac */ /* 0x000f240008000a00 */
[----:B------:R-:W-:Y:S05]  /*4270*/  @P0 BRA `(.L_x_17685) ;  /* 0x0000002c006c0947 */ /* 0x000fea0003800000 */
[----:B-1----:R-:W1:Y:S01]  /*4280*/  I2F.RP R12, R8 ;  /* 0x00000008000c7306 */ /* 0x002e620000209400 */
[----:B------:R-:W2:Y:S01]  /*4290*/  LDC R5, c[0x0][0x3b8] ;  /* 0x0000ee00ff057b82 */ /* 0x000ea20000000800 */
[----:B------:R-:W5:Y:S01]  /*42a0*/  LDCU UR6, c[0x0][0x3d0] ;  /* 0x00007a00ff0677ac */ /* 0x000f620008000800 */
[----:B------:R-:W-:Y:S01]  /*42b0*/  SHF.R.U32.HI R4, RZ, 0x3, R0 ;  /* 0x00000003ff047819 */ /* 0x000fe20000011600 */
[----:B------:R-:W-:Y:S01]  /*42c0*/  VIADD R15, R3, 0xc0 ;  /* 0x000000c0030f7836 */ /* 0x000fe20000000000 */
[----:B------:R-:W-:Y:S01]  /*42d0*/  SHF.L.U32 R14, R0, 0x5, RZ ;  /* 0x00000005000e7819 */ /* 0x000fe200000006ff */
[----:B------:R-:W0:Y:S01]  /*42e0*/  LDCU UR4, c[0x0][0x3ec] ;  /* 0x00007d80ff0477ac */ /* 0x000e220008000800 */
[----:B------:R-:W-:Y:S01]  /*42f0*/  LOP3.LUT R4, R4, 0x7c, RZ, 0xc0, !PT ;  /* 0x0000007c04047812 */ /* 0x000fe200078ec0ff */
[----:B------:R-:W-:Y:S01]  /*4300*/  VIADD R73, R18, -UR7 ;  /* 0x8000000712497c36 */ /* 0x000fe20008000000 */
[----:B------:R-:W-:Y:S01]  /*4310*/  LOP3.LUT R3, R14, 0x60, RZ, 0xe2, !PT ;  /* 0x000000600e037812 */ /* 0x000fe200078ee2ff */
[----:B------:R-:W3:Y:S01]  /*4320*/  LDCU.64 UR14, c[0x0][0x3a8] ;  /* 0x00007500ff0e77ac */ /* 0x000ee20008000a00 */
        /* <DEDUP_REMOVED lines=8> */
[----:B-----5:R-:W-:Y:S01]  /*43b0*/  IMAD R16, R9, UR6, RZ ;  /* 0x0000000609107c24 */ /* 0x020fe2000f8e02ff */
[----:B------:R-:W-:Y:S02]  /*43c0*/  LOP3.LUT R9, R34, 0xf8, RZ, 0xc0, !PT ;  /* 0x000000f822097812 */ /* 0x000fe400078ec0ff */
[----:B------:R-:W-:Y:S01]  /*43d0*/  LOP3.LUT R34, R33, 0x18, R34, 0xf8, !PT ;  /* 0x0000001821227812 */ /* 0x000fe200078ef822 */
[----:B--2---:R-:W-:Y:S01]  /*43e0*/  IMAD R13, R5, UR11, RZ ;  /* 0x0000000b050d7c24 */ /* 0x004fe2000f8e02ff */
[----:B------:R-:W-:Y:S02]  /*43f0*/  MOV R5, RZ ;  /* 0x000000ff00057202 */ /* 0x000fe40000000f00 */
[----:B0-----:R-:W-:Y:S02]  /*4400*/  MOV R36, UR4 ;  /* 0x0000000400247c02 */ /* 0x001fe40008000f00 */
[----:B------:R-:W-:Y:S01]  /*4410*/  SHF.R.S32.HI R17, RZ, 0x1f, R16 ;  /* 0x0000001fff117819 */ /* 0x000fe20000011410 */
[----:B------:R-:W-:Y:S01]  /*4420*/  IMAD.WIDE R4, R13, 0x4, R4 ;  /* 0x000000040d047825 */ /* 0x000fe200078e0204 */
[----:B------:R-:W-:-:S03]  /*4430*/  IADD3 R36, PT, PT, -R36, UR5, RZ ;  /* 0x0000000524247c10 */ /* 0x000fc6000fffe1ff */
[----:B-1----:R-:W-:Y:S01]  /*4440*/  VIADD R6, R12, 0xffffffe ;  /* 0x0ffffffe0c067836 */ /* 0x002fe20000000000 */
[----:B---3--:R-:W-:-:S03]  /*4450*/  IADD3 R28, P0, PT, R4, UR14, RZ ;  /* 0x0000000e041c7c10 */ /* 0x008fc6000ff1e0ff */
[----:B------:R0:W1:Y:S01]  /*4460*/  F2I.FTZ.U32.TRUNC.NTZ R7, R6 ;  /* 0x0000000600077305 */ /* 0x000062000021f000 */
[----:B------:R-:W-:Y:S01]  /*4470*/  IADD3.X R35, PT, PT, R5, UR15, RZ, P0, !PT ;  /* 0x0000000f05237c10 */ /* 0x000fe200087fe4ff */
[----:B0-----:R-:W-:Y:S02]  /*4480*/  IMAD.MOV.U32 R6, RZ, RZ, RZ ;  /* 0x000000ffff067224 */ /* 0x001fe400078e00ff */
[----:B-1----:R-:W-:-:S04]  /*4490*/  IMAD.MOV R31, RZ, RZ, -R7 ;  /* 0x000000ffff1f7224 */ /* 0x002fc800078e0a07 */
[----:B------:R-:W-:-:S04]  /*44a0*/  IMAD R31, R31, R8, RZ ;  /* 0x000000081f1f7224 */ /* 0x000fc800078e02ff */
[----:B------:R-:W-:-:S07]  /*44b0*/  IMAD.HI.U32 R31, R7, R31, R6 ;  /* 0x0000001f071f7227 */ /* 0x000fce00078e0006 */
.L_x_17708:
        /* <DEDUP_REMOVED lines=128> */
.L_x_17689:
[----:B------:R-:W-:Y:S05]  /*4cc0*/  BSYNC.RECONVERGENT B2 ;  /* 0x0000000000027941 */ /* 0x000fea0003800200 */
.L_x_17688:
[----:B-----5:R-:W-:Y:S02]  /*4cd0*/  HMUL2.BF16_V2 R68, R4, R7 ;  /* 0x0000000704447232 */ /* 0x020fe40000200000 */
[----:B------:R-:W-:Y:S01]  /*4ce0*/  IMAD.MOV.U32 R7, RZ, RZ, R74 ;  /* 0x000000ffff077224 */ /* 0x000fe200078e004a */
[----:B------:R-:W-:Y:S01]  /*4cf0*/  F2FP.BF16.F32.PACK_AB R79, R15, R14 ;  /* 0x0000000e0f4f723e */ /* 0x000fe200000010ff */
[----:B------:R0:W5:Y:S01]  /*4d00*/  LDG.E.CONSTANT R72, desc[UR8][R2.64+0x20c] ;  /* 0x00020c0802487981 */ /* 0x000162000c1e9900 */
[C---:B------:R-:W-:Y:S02]  /*4d10*/  PRMT R69, R68.reuse, 0x7632, R69 ;  /* 0x0000763244457816 */ /* 0x040fe40000000045 */
[----:B------:R-:W-:Y:S01]  /*4d20*/  HFMA2.BF16_V2 R70, R7, R6, -RZ ;  /* 0x0000000607467231 */ /* 0x000fe200003000ff */
[----:B------:R-:W-:Y:S01]  /*4d30*/  SHF.L.U32 R68, R68, 0x10, RZ ;  /* 0x0000001044447819 */ /* 0x000fe200000006ff */
[----:B------:R0:W5:Y:S01]  /*4d40*/  LDG.E.CONSTANT R15, desc[UR8][R2.64+0x200] ;  /* 0x00020008020f7981 */ /* 0x000162000c1e9900 */
[----:B------:R-:W-:-:S02]  /*4d50*/  IMAD.U32 R69, R69, 0x10000, RZ ;  /* 0x0001000045457824 */ /* 0x000fc400078e00ff */
[----:B------:R-:W-:Y:S02]  /*4d60*/  IMAD.MOV.U32 R6, RZ, RZ, R75 ;  /* 0x000000ffff067224 */ /* 0x000fe400078e004b */
[----:B------:R-:W-:Y:S02]  /*4d70*/  FADD.FTZ R68, R68, R69 ;  /* 0x0000004544447221 */ /* 0x000fe40000010000 */
[----:B------:R0:W5:Y:S01]  /*4d80*/  LDG.E.CONSTANT R69, desc[UR8][R2.64+0x208] ;  /* 0x0002080802457981 */ /* 0x000162000c1e9900 */
[C---:B------:R-:W-:Y:S01]  /*4d90*/  PRMT R71, R70.reuse, 0x7632, R71 ;  /* 0x0000763246477816 */ /* 0x040fe20000000047 */
[----:B------:R-:W-:Y:S02]  /*4da0*/  IMAD.U32 R70, R70, 0x10000, RZ ;  /* 0x0001000046467824 */ /* 0x000fe400078e00ff */
[----:B------:R-:W-:Y:S01]  /*4db0*/  HMUL2.BF16_V2 R13, R6, R13 ;  /* 0x0000000d060d7232 */ /* 0x000fe20000200000 */
[----:B------:R-:W-:Y:S01]  /*4dc0*/  SHF.L.U32 R71, R71, 0x10, RZ ;  /* 0x0000001047477819 */ /* 0x000fe200000006ff */
[----:B------:R-:W-:Y:S03]  /*4dd0*/  BSSY.RECONVERGENT B2, `(.L_x_17690) ;  /* 0x0000025000027945 */ /* 0x000fe60003800200 */
[----:B------:R-:W-:Y:S01]  /*4de0*/  PRMT R14, R13, 0x7632, R14 ;  /* 0x000076320d0e7816 */ /* 0x000fe2000000000e */
[----:B------:R-:W-:-:S02]  /*4df0*/  FADD.FTZ R71, R70, R71 ;  /* 0x0000004746477221 */ /* 0x000fc40000010000 */
[----:B------:R0:W5:Y:S01]  /*4e00*/  LDG.E.CONSTANT R70, desc[UR8][R2.64+0x204] ;  /* 0x0002040802467981 */ /* 0x000162000c1e9900 */
        /* <DEDUP_REMOVED lines=8> */
[----:B------:R-:W-:Y:S01]  /*4e90*/  VIADD R75, R34, 0x4 ;  /* 0x00000004224b7836 */ /* 0x000fe20000000000 */
[----:B------:R-:W-:Y:S01]  /*4ea0*/  ISETP.GE.AND P4, PT, R76, UR10, PT ;  /* 0x0000000a4c007c0c */ /* 0x000fe2000bf86270 */
[----:B------:R-:W-:Y:S01]  /*4eb0*/  VIADD R76, R34, 0xfffffffe ;  /* 0xfffffffe224c7836 */ /* 0x000fe20000000000 */
[----:B------:R-:W-:Y:S02]  /*4ec0*/  ISETP.GE.AND P1, PT, R74, UR10, PT ;  /* 0x0000000a4a007c0c */ /* 0x000fe4000bf26270 */
[----:B-----5:R-:W-:-:S02]  /*4ed0*/  PRMT R74, R70, 0x7632, R74 ;  /* 0x00007632464a7816 */ /* 0x020fc4000000004a */
[----:B------:R-:W-:Y:S02]  /*4ee0*/  IADD3 R77, PT, PT, R34, 0x3, RZ ;  /* 0x00000003224d7810 */ /* 0x000fe40007ffe0ff */
        /* <DEDUP_REMOVED lines=19> */
.L_x_17691:
[----:B------:R-:W-:Y:S05]  /*5020*/  BSYNC.RECONVERGENT B2 ;  /* 0x0000000000027941 */ /* 0x000fea0003800200 */
.L_x_17690:
[----:B-----5:R-:W-:Y:S02]  /*5030*/  HFMA2.BF16_V2 R74, R4, R15, -RZ ;  /* 0x0000000f044a7231 */ /* 0x020fe400003000ff */
[----:B------:R-:W-:Y:S02]  /*5040*/  HMUL2.BF16_V2 R70, R7, R70 ;  /* 0x0000004607467232 */ /* 0x000fe40000200000 */
[--C-:B------:R-:W-:Y:S01]  /*5050*/  FADD.FTZ R68, R68, R71.reuse ;  /* 0x0000004744447221 */ /* 0x100fe20000010000 */
[----:B------:R-:W-:Y:S01]  /*5060*/  FADD.FTZ R15, R13, R14 ;  /* 0x0000000e0d0f7221 */ /* 0x000fe20000010000 */
[----:B01----:R0:W5:Y:S01]  /*5070*/  LDG.E.CONSTANT R2, desc[UR8][R2.64+0x40c] ;  /* 0x00040c0802027981 */ /* 0x003162000c1e9900 */
[----:B------:R-:W-:Y:S01]  /*5080*/  BSSY.RECONVERGENT B2, `(.L_x_17692) ;  /* 0x000003e000027945 */ /* 0x000fe20003800200 */
[C---:B------:R-:W-:Y:S01]  /*5090*/  PRMT R71, R70.reuse, 0x7632, R71 ;  /* 0x0000763246477816 */ /* 0x040fe20000000047 */
[----:B------:R-:W-:Y:S02]  /*50a0*/  IMAD.U32 R70, R70, 0x10000, RZ ;  /* 0x0001000046467824 */ /* 0x000fe400078e00ff */
[----:B------:R-:W-:Y:S01]  /*50b0*/  FADD.FTZ R15, R68, R15 ;  /* 0x0000000f440f7221 */ /* 0x000fe20000010000 */
[----:B------:R-:W-:-:S02]  /*50c0*/  PRMT R13, R74, 0x7610, R13 ;  /* 0x000076104a0d7816 */ /* 0x000fc4000000000d */
[----:B------:R-:W-:Y:S02]  /*50d0*/  PRMT R14, R74, 0x7632, R14 ;  /* 0x000076324a0e7816 */ /* 0x000fe4000000000e */
[----:B------:R-:W-:Y:S01]  /*50e0*/  SHF.L.U32 R71, R71, 0x10, RZ ;  /* 0x0000001047477819 */ /* 0x000fe200000006ff */
[----:B0-----:R-:W-:Y:S01]  /*50f0*/  IMAD.MOV.U32 R3, RZ, RZ, R79 ;  /* 0x000000ffff037224 */ /* 0x001fe200078e004f */
[----:B------:R-:W-:Y:S01]  /*5100*/  SHF.L.U32 R13, R13, 0x10, RZ ;  /* 0x000000100d0d7819 */ /* 0x000fe200000006ff */
[----:B------:R-:W-:Y:S02]  /*5110*/  IMAD.U32 R14, R14, 0x10000, RZ ;  /* 0x000100000e0e7824 */ /* 0x000fe400078e00ff */
[----:B------:R-:W-:Y:S01]  /*5120*/  FADD.FTZ R75, R70, R71 ;  /* 0x00000047464b7221 */ /* 0x000fe20000010000 */
[C---:B------:R-:W-:Y:S02]  /*5130*/  HFMA2.BF16_V2 R12, R3.reuse, R12, -RZ ;  /* 0x0000000c030c7231 */ /* 0x040fe400003000ff */
[----:B------:R-:W-:Y:S01]  /*5140*/  FADD.FTZ R74, R13, R14 ;  /* 0x0000000e0d4a7221 */ /* 0x000fe20000010000 */
[----:B------:R-:W-:-:S02]  /*5150*/  HFMA2.BF16_V2 R70, R3, R72, -RZ ;  /* 0x0000004803467231 */ /* 0x000fc400003000ff */
[----:B------:R-:W-:Y:S02]  /*5160*/  HMUL2.BF16_V2 R14, R6, R69 ;  /* 0x00000045060e7232 */ /* 0x000fe40000200000 */
[----:B------:R-:W-:-:S03]  /*5170*/  FADD.FTZ R74, R74, R75 ;  /* 0x0000004b4a4a7221 */ /* 0x000fc60000010000 */
[C---:B------:R-:W-:Y:S01]  /*5180*/  PRMT R69, R14.reuse, 0x7632, R69 ;  /* 0x000076320e457816 */ /* 0x040fe20000000045 */
[----:B------:R-:W-:Y:S01]  /*5190*/  IMAD.U32 R14, R14, 0x10000, RZ ;  /* 0x000100000e0e7824 */ /* 0x000fe200078e00ff */
[C---:B------:R-:W-:Y:S01]  /*51a0*/  PRMT R13, R12.reuse, 0x7632, R13 ;  /* 0x000076320c0d7816 */ /* 0x040fe2000000000d */
[----:B------:R-:W-:Y:S01]  /*51b0*/  IMAD.U32 R12, R12, 0x10000, RZ ;  /* 0x000100000c0c7824 */ /* 0x000fe200078e00ff */
[C---:B------:R-:W-:Y:S02]  /*51c0*/  PRMT R71, R70.reuse, 0x7632, R71 ;  /* 0x0000763246477816 */ /* 0x040fe40000000047 */
[----:B------:R-:W-:Y:S01]  /*51d0*/  SHF.L.U32 R69, R69, 0x10, RZ ;  /* 0x0000001045457819 */ /* 0x000fe200000006ff */
[----:B------:R-:W-:Y:S01]  /*51e0*/  IMAD.U32 R13, R13, 0x10000, RZ ;  /* 0x000100000d0d7824 */ /* 0x000fe200078e00ff */
[----:B------:R-:W-:Y:S01]  /*51f0*/  SHF.L.U32 R70, R70, 0x10, RZ ;  /* 0x0000001046467819 */ /* 0x000fe200000006ff */
[----:B------:R-:W-:Y:S02]  /*5200*/  IMAD.U32 R71, R71, 0x10000, RZ ;  /* 0x0001000047477824 */ /* 0x000fe400078e00ff */
        /* <DEDUP_REMOVED lines=25> */
[----:B-----5:R-:W-:Y:S02]  /*53a0*/  PRMT R68, R2, 0x7632, R68 ;  /* 0x0000763202447816 */ /* 0x020fe40000000044 */
        /* <DEDUP_REMOVED lines=11> */
.L_x_17693:
[----:B------:R-:W-:Y:S05]  /*5460*/  BSYNC.RECONVERGENT B2 ;  /* 0x0000000000027941 */ /* 0x000fea0003800200 */
.L_x_17692:
        /* <DEDUP_REMOVED lines=40> */
.L_x_17695:
[----:B------:R-:W-:Y:S05]  /*56f0*/  BSYNC.RECONVERGENT B2 ;  /* 0x0000000000027941 */ /* 0x000fea0003800200 */
.L_x_17694:
[----:B------:R-:W-:Y:S01]  /*5700*/  HFMA2.BF16_V2 R63, R4, R63, -RZ ;  /* 0x0000003f043f7231 */ /* 0x000fe200003000ff */
[----:B------:R-:W-:Y:S01]  /*5710*/  SHF.L.U32 R60, R60, 0x10, RZ ;  /* 0x000000103c3c7819 */ /* 0x000fe200000006ff */
[----:B------:R-:W-:Y:S01]  /*5720*/  IMAD.U32 R61, R61, 0x10000, RZ ;  /* 0x000100003d3d7824 */ /* 0x000fe200078e00ff */
[----:B------:R-:W-:Y:S01]  /*5730*/  SHF.L.U32 R13, R13, 0x10, RZ ;  /* 0x000000100d0d7819 */ /* 0x000fe200000006ff */
[----:B------:R-:W-:Y:S02]  /*5740*/  HMUL2.BF16_V2 R64, R7, R64 ;  /* 0x0000004007407232 */ /* 0x000fe40000200000 */
[----:B------:R-:W-:Y:S02]  /*5750*/  IMAD.U32 R12, R12, 0x10000, RZ ;  /* 0x000100000c0c7824 */ /* 0x000fe400078e00ff */
[----:B------:R-:W-:Y:S01]  /*5760*/  FADD.FTZ R60, R60, R61 ;  /* 0x0000003d3c3c7221 */ /* 0x000fe20000010000 */
[----:B------:R-:W-:Y:S02]  /*5770*/  IMAD.U32 R14, R14, 0x10000, RZ ;  /* 0x000100000e0e7824 */ /* 0x000fe400078e00ff */
[----:B-----5:R-:W-:-:S02]  /*5780*/  HFMA2.BF16_V2 R2, R3, R2, -RZ ;  /* 0x0000000203027231 */ /* 0x020fc400003000ff */
[----:B------:R-:W-:Y:S02]  /*5790*/  IMAD.U32 R15, R15, 0x10000, RZ ;  /* 0x000100000f0f7824 */ /* 0x000fe400078e00ff */
[----:B------:R-:W-:Y:S01]  /*57a0*/  FADD.FTZ R12, R12, R13 ;  /* 0x0000000d0c0c7221 */ /* 0x000fe20000010000 */
[----:B------:R-:W-:Y:S01]  /*57b0*/  PRMT R61, R64, 0x7610, R61 ;  /* 0x00007610403d7816 */ /* 0x000fe2000000003d */
[----:B------:R-:W-:Y:S01]  /*57c0*/  BSSY.RECONVERGENT B2, `(.L_x_17696) ;  /* 0x000003c000027945 */ /* 0x000fe20003800200 */
[----:B------:R-:W-:Y:S01]  /*57d0*/  FADD.FTZ R15, R14, R15 ;  /* 0x0000000f0e0f7221 */ /* 0x000fe20000010000 */
[----:B------:R-:W-:Y:S02]  /*57e0*/  PRMT R62, R64, 0x7632, R62 ;  /* 0x00007632403e7816 */ /* 0x000fe4000000003e */
[----:B------:R-:W-:Y:S01]  /*57f0*/  PRMT R13, R63, 0x7610, R13 ;  /* 0x000076103f0d7816 */ /* 0x000fe2000000000d */
[----:B------:R-:W-:Y:S01]  /*5800*/  IMAD.U32 R61, R61, 0x10000, RZ ;  /* 0x000100003d3d7824 */ /* 0x000fe200078e00ff */
[----:B------:R-:W-:Y:S01]  /*5810*/  PRMT R14, R63, 0x7632, R14 ;  /* 0x000076323f0e7816 */ /* 0x000fe2000000000e */
[----:B------:R-:W-:-:S02]  /*5820*/  IMAD.U32 R62, R62, 0x10000, RZ ;  /* 0x000100003e3e7824 */ /* 0x000fc400078e00ff */
[----:B------:R-:W-:Y:S01]  /*5830*/  FADD.FTZ R15, R12, R15 ;  /* 0x0000000f0c0f7221 */ /* 0x000fe20000010000 */
[----:B------:R-:W-:Y:S01]  /*5840*/  IMAD.U32 R13, R13, 0x10000, RZ ;  /* 0x000100000d0d7824 */ /* 0x000fe200078e00ff */
[----:B------:R-:W-:Y:S01]  /*5850*/  SHF.L.U32 R14, R14, 0x10, RZ ;  /* 0x000000100e0e7819 */ /* 0x000fe200000006ff */
[----:B------:R-:W-:Y:S01]  /*5860*/  FADD.FTZ R64, R61, R62 ;  /* 0x0000003e3d407221 */ /* 0x000fe20000010000 */
[----:B------:R-:W-:Y:S01]  /*5870*/  HFMA2.BF16_V2 R61, R3, R66, -RZ ;  /* 0x00000042033d7231 */ /* 0x000fe200003000ff */
[C---:B------:R-:W-:Y:S01]  /*5880*/  PRMT R12, R2.reuse, 0x7632, R12 ;  /* 0x00007632020c7816 */ /* 0x040fe2000000000c */
[----:B------:R-:W-:Y:S02]  /*5890*/  IMAD.U32 R2, R2, 0x10000, RZ ;  /* 0x0001000002027824 */ /* 0x000fe400078e00ff */
[----:B------:R-:W-:Y:S01]  /*58a0*/  FADD.FTZ R63, R13, R14 ;  /* 0x0000000e0d3f7221 */ /* 0x000fe20000010000 */
[----:B------:R-:W-:-:S03]  /*58b0*/  HMUL2.BF16_V2 R13, R6, R65 ;  /* 0x00000041060d7232 */ /* 0x000fc60000200000 */
[----:B------:R-:W-:Y:S02]  /*58c0*/  FADD.FTZ R63, R63, R64 ;  /* 0x000000403f3f7221 */ /* 0x000fe40000010000 */
[----:B------:R-:W-:Y:S02]  /*58d0*/  PRMT R14, R13, 0x7632, R14 ;  /* 0x000076320d0e7816 */ /* 0x000fe4000000000e */
[C---:B------:R-:W-:Y:S01]  /*58e0*/  PRMT R62, R61.reuse, 0x7632, R62 ;  /* 0x000076323d3e7816 */ /* 0x040fe2000000003e */
[----:B------:R-:W-:Y:S01]  /*58f0*/  IMAD.U32 R61, R61, 0x10000, RZ ;  /* 0x000100003d3d7824 */ /* 0x000fe200078e00ff */
[----:B------:R-:W-:Y:S01]  /*5900*/  SHF.L.U32 R65, R13, 0x10, RZ ;  /* 0x000000100d417819 */ /* 0x000fe200000006ff */
[----:B------:R-:W-:Y:S01]  /*5910*/  IMAD.U32 R14, R14, 0x10000, RZ ;  /* 0x000100000e0e7824 */ /* 0x000fe200078e00ff */
[----:B------:R-:W-:Y:S01]  /*5920*/  SHF.L.U32 R13, R12, 0x10, RZ ;  /* 0x000000100c0d7819 */ /* 0x000fe200000006ff */
[----:B------:R-:W-:Y:S02]  /*5930*/  IMAD.U32 R62, R62, 0x10000, RZ ;  /* 0x000100003e3e7824 */ /* 0x000fe400078e00ff */
[----:B------:R-:W-:-:S02]  /*5940*/  FADD.FTZ R14, R65, R14 ;  /* 0x0000000e410e7221 */ /* 0x000fc40000010000 */
        /* <DEDUP_REMOVED lines=11> */
[----:B------:R-:W-:Y:S01]  /*5a00*/  ISETP.GE.AND P5, PT, R15, UR10, PT ;  /* 0x0000000a0f007c0c */ /* 0x000fe2000bfa6270 */
[----:B------:R-:W-:Y:S01]  /*5a10*/  VIADD R15, R34, 0xfffffffe ;  /* 0xfffffffe220f7836 */ /* 0x000fe20000000000 */
[----:B------:R-:W-:Y:S02]  /*5a20*/  ISETP.GE.AND P1, PT, R12, UR10, PT ;  /* 0x0000000a0c007c0c */ /* 0x000fe4000bf26270 */
[----:B------:R-:W-:-:S02]  /*5a30*/  PRMT R12, R59, 0x7632, R12 ;  /* 0x000076323b0c7816 */ /* 0x000fc4000000000c */
[----:B------:R-:W-:Y:S02]  /*5a40*/  IADD3 R62, PT, PT, R34, 0x3, RZ ;  /* 0x00000003223e7810 */ /* 0x000fe40007ffe0ff */
[----:B------:R-:W-:Y:S02]  /*5a50*/  ISETP.GE.AND P2, PT, R60, UR10, PT ;  /* 0x0000000a3c007c0c */ /* 0x000fe4000bf46270 */
[----:B------:R-:W-:Y:S02]  /*5a60*/  SEL R59, R59, RZ, !P1 ;  /* 0x000000ff3b3b7207 */ /* 0x000fe40004800000 */
        /* <DEDUP_REMOVED lines=17> */
.L_x_17697:
[----:B------:R-:W-:Y:S05]  /*5b80*/  BSYNC.RECONVERGENT B2 ;  /* 0x0000000000027941 */ /* 0x000fea0003800200 */
.L_x_17696:
        /* <DEDUP_REMOVED lines=13> */
[C---:B------:R-:W-:Y:S02]  /*5c60*/  IADD3 R64, PT, PT, R34.reuse, 0x3, RZ ;  /* 0x0000000322407810 */ /* 0x040fe40007ffe0ff */
[----:B------:R-:W-:Y:S01]  /*5c70*/  ISETP.GE.AND P4, PT, R63, UR10, PT ;  /* 0x0000000a3f007c0c */ /* 0x000fe2000bf86270 */
[----:B------:R-:W-:Y:S01]  /*5c80*/  VIADD R63, R34, 0x4 ;  /* 0x00000004223f7836 */ /* 0x000fe20000000000 */
[----:B------:R-:W-:Y:S02]  /*5c90*/  ISETP.GE.AND P1, PT, R61, UR10, PT ;  /* 0x0000000a3d007c0c */ /* 0x000fe4000bf26270 */
[----:B------:R-:W-:Y:S01]  /*5ca0*/  ISETP.GE.AND P5, PT, R62, UR10, PT ;  /* 0x0000000a3e007c0c */ /* 0x000fe2000bfa6270 */
[C---:B------:R-:W-:Y:S01]  /*5cb0*/  VIADD R62, R34.reuse, 0xfffffffe ;  /* 0xfffffffe223e7836 */ /* 0x040fe20000000000 */
[----:B------:R-:W-:-:S02]  /*5cc0*/  ISETP.GE.AND P6, PT, R34, UR10, PT ;  /* 0x0000000a22007c0c */ /* 0x000fc4000bfc6270 */
[----:B------:R-:W-:Y:S02]  /*5cd0*/  PRMT R61, R48, 0x7632, R61 ;  /* 0x00007632303d7816 */ /* 0x000fe4000000003d */
        /* <DEDUP_REMOVED lines=19> */
.L_x_17699:
[----:B------:R-:W-:Y:S05]  /*5e10*/  BSYNC.RECONVERGENT B2 ;  /* 0x0000000000027941 */ /* 0x000fea0003800200 */
.L_x_17698:
[----:B------:R-:W-:Y:S02]  /*5e20*/  HFMA2.BF16_V2 R47, R4, R47, -RZ ;  /* 0x0000002f042f7231 */ /* 0x000fe400003000ff */
[----:B------:R-:W-:Y:S01]  /*5e30*/  IMAD.U32 R61, R14, 0x10000, RZ ;  /* 0x000100000e3d7824 */ /* 0x000fe200078e00ff */
[----:B------:R-:W-:Y:S01]  /*5e40*/  SHF.L.U32 R14, R45, 0x10, RZ ;  /* 0x000000102d0e7819 */ /* 0x000fe200000006ff */
[----:B------:R-:W-:Y:S02]  /*5e50*/  IMAD.U32 R15, R15, 0x10000, RZ ;  /* 0x000100000f0f7824 */ /* 0x000fe400078e00ff */
[----:B------:R-:W-:Y:S01]  /*5e60*/  HMUL2.BF16_V2 R48, R7, R48 ;  /* 0x0000003007307232 */ /* 0x000fe20000200000 */
[----:B------:R-:W-:Y:S01]  /*5e70*/  SHF.L.U32 R12, R12, 0x10, RZ ;  /* 0x000000100c0c7819 */ /* 0x000fe200000006ff */
[----:B------:R-:W-:Y:S02]  /*5e80*/  IMAD.U32 R59, R59, 0x10000, RZ ;  /* 0x000100003b3b7824 */ /* 0x000fe400078e00ff */
[--C-:B------:R-:W-:Y:S01]  /*5e90*/  FADD.FTZ R15, R15, R14.reuse ;  /* 0x0000000e0f0f7221 */ /* 0x100fe20000010000 */
[----:B------:R-:W-:Y:S01]  /*5ea0*/  IMAD.U32 R60, R60, 0x10000, RZ ;  /* 0x000100003c3c7824 */ /* 0x000fe200078e00ff */
[----:B------:R-:W-:Y:S01]  /*5eb0*/  BSSY.RECONVERGENT B2, `(.L_x_17700) ;  /* 0x0000043000027945 */ /* 0x000fe20003800200 */
[C---:B------:R-:W-:Y:S01]  /*5ec0*/  PRMT R14, R47.reuse, 0x7610, R14 ;  /* 0x000076102f0e7816 */ /* 0x040fe2000000000e */
        /* <DEDUP_REMOVED lines=8> */
[----:B------:R-:W-:Y:S01]  /*5f50*/  IMAD.U32 R47, R47, 0x10000, RZ ;  /* 0x000100002f2f7824 */ /* 0x000fe200078e00ff */
[----:B------:R-:W-:Y:S01]  /*5f60*/  SHF.L.U32 R48, R48, 0x10, RZ ;  /* 0x0000001030307819 */ /* 0x000fe200000006ff */
[----:B------:R-:W-:-:S02]  /*5f70*/  HFMA2.BF16_V2 R12, R3, R46, -RZ ;  /* 0x0000002e030c7231 */ /* 0x000fc400003000ff */
[----:B------:R-:W-:Y:S01]  /*5f80*/  FADD.FTZ R15, R15, R60 ;  /* 0x0000003c0f0f7221 */ /* 0x000fe20000010000 */
[----:B------:R-:W-:Y:S01]  /*5f90*/  FADD.FTZ R59, R14, R45 ;  /* 0x0000002d0e3b7221 */ /* 0x000fe20000010000 */
[----:B------:R-:W-:Y:S02]  /*5fa0*/  HMUL2.BF16_V2 R45, R6, R49 ;  /* 0x00000031062d7232 */ /* 0x000fe40000200000 */
[----:B------:R-:W-:Y:S01]  /*5fb0*/  FADD.FTZ R62, R47, R48 ;  /* 0x000000302f3e7221 */ /* 0x000fe20000010000 */
        /* <DEDUP_REMOVED lines=17> */
[----:B------:R-:W-:-:S03]  /*60d0*/  FADD.FTZ R15, R15, R12 ;  /* 0x0000000c0f0f7221 */ /* 0x000fc60000010000 */
[----:B------:R-:W-:Y:S01]  /*60e0*/  FADD.FTZ R46, R46, R47 ;  /* 0x0000002f2e2e7221 */ /* 0x000fe20000010000 */
[----:B------:R-:W-:Y:S06]  /*60f0*/  @P0 BRA `(.L_x_17701) ;  /* 0x0000000000780947 */ /* 0x000fec0003800000 */
[C---:B------:R-:W-:Y:S01]  /*6100*/  IADD3 R13, PT, PT, R34.reuse, 0x2, RZ ;  /* 0x00000002220d7810 */ /* 0x040fe20007ffe0ff */
[C---:B------:R-:W-:Y:S01]  /*6110*/  VIADD R2, R34.reuse, 0xffffffff ;  /* 0xffffffff22027836 */ /* 0x040fe20000000000 */
[C---:B------:R-:W-:Y:S01]  /*6120*/  ISETP.GE.AND P6, PT, R34.reuse, UR10, PT ;  /* 0x0000000a22007c0c */ /* 0x040fe2000bfc6270 */
[C---:B------:R-:W-:Y:S01]  /*6130*/  VIADD R12, R34.reuse, 0x1 ;  /* 0x00000001220c7836 */ /* 0x040fe20000000000 */
[----:B------:R-:W-:Y:S01]  /*6140*/  ISETP.GE.AND P4, PT, R13, UR10, PT ;  /* 0x0000000a0d007c0c */ /* 0x000fe2000bf86270 */
[----:B------:R-:W-:Y:S01]  /*6150*/  VIADD R13, R34, 0x4 ;  /* 0x00000004220d7836 */ /* 0x000fe20000000000 */
[----:B------:R-:W-:Y:S01]  /*6160*/  ISETP.GE.AND P1, PT, R2, UR10, PT ;  /* 0x0000000a02007c0c */ /* 0x000fe2000bf26270 */
[----:B------:R-:W-:Y:S01]  /*6170*/  VIADD R14, R34, 0x3 ;  /* 0x00000003220e7836 */ /* 0x000fe20000000000 */
        /* <DEDUP_REMOVED lines=22> */
.L_x_17701:
[----:B------:R-:W-:Y:S05]  /*62e0*/  BSYNC.RECONVERGENT B2 ;  /* 0x0000000000027941 */ /* 0x000fea0003800200 */
.L_x_17700:
        /* <DEDUP_REMOVED lines=40> */
.L_x_17703:
[----:B------:R-:W-:Y:S05]  /*6570*/  BSYNC.RECONVERGENT B2 ;  /* 0x0000000000027941 */ /* 0x000fea0003800200 */
.L_x_17702:
        /* <DEDUP_REMOVED lines=71> */
.L_x_17705:
[----:B------:R-:W-:Y:S05]  /*69f0*/  BSYNC.RECONVERGENT B2 ;  /* 0x0000000000027941 */ /* 0x000fea0003800200 */
.L_x_17704:
[----:B------:R-:W-:Y:S01]  /*6a00*/  BSSY.RECONVERGENT B2, `(.L_x_17706) ;  /* 0x0000022000027945 */ /* 0x000fe20003800200 */
[----:B------:R-:W-:Y:S02]  /*6a10*/  HFMA2.BF16_V2 R47, R7, R38, -RZ ;  /* 0x00000026072f7231 */ /* 0x000fe400003000ff */
[----:B------:R-:W-:Y:S01]  /*6a20*/  HMUL2.BF16_V2 R46, R4, R37 ;  /* 0x00000025042e7232 */ /* 0x000fe20000200000 */
[----:B------:R-:W-:Y:S06]  /*6a30*/  @P0 BRA `(.L_x_17707) ;  /* 0x0000000000780947 */ /* 0x000fec0003800000 */
[C---:B------:R-:W-:Y:S01]  /*6a40*/  VIADD R14, R34.reuse, 0xfffffffe ;  /* 0xfffffffe220e7836 */ /* 0x040fe20000000000 */
[C---:B------:R-:W-:Y:S02]  /*6a50*/  IADD3 R37, PT, PT, R34.reuse, -0x1, RZ ;  /* 0xffffffff22257810 */ /* 0x040fe40007ffe0ff */
[----:B------:R-:W-:Y:S01]  /*6a60*/  ISETP.GE.AND P6, PT, R5, UR10, PT ;  /* 0x0000000a05007c0c */ /* 0x000fe2000bfc6270 */
[----:B------:R-:W-:Y:S01]  /*6a70*/  VIADD R5, R34, 0x4 ;  /* 0x0000000422057836 */ /* 0x000fe20000000000 */
        /* <DEDUP_REMOVED lines=26> */
.L_x_17707:
[----:B------:R-:W-:Y:S05]  /*6c20*/  BSYNC.RECONVERGENT B2 ;  /* 0x0000000000027941 */ /* 0x000fea0003800200 */
.L_x_17706:
[C---:B------:R-:W-:Y:S01]  /*6c30*/  PRMT R5, R46.reuse, 0x7610, R5 ;  /* 0x000076102e057816 */ /* 0x040fe20000000005 */
[----:B------:R-:W-:Y:S01]  /*6c40*/  HMUL2.BF16_V2 R39, R6, R39 ;  /* 0x0000002706277232 */ /* 0x000fe20000200000 */
[----:B------:R-:W-:Y:S01]  /*6c50*/  PRMT R14, R46, 0x7632, R14 ;  /* 0x000076322e0e7816 */ /* 0x000fe2000000000e */
[----:B------:R-:W-:Y:S01]  /*6c60*/  HFMA2.BF16_V2 R4, R4, R41, -RZ ;  /* 0x0000002904047231 */ /* 0x000fe200003000ff */
[----:B------:R-:W-:Y:S01]  /*6c70*/  PRMT R37, R47, 0x7610, R37 ;  /* 0x000076102f257816 */ /* 0x000fe20000000025 */
[----:B------:R-:W-:Y:S01]  /*6c80*/  IMAD.U32 R5, R5, 0x10000, RZ ;  /* 0x0001000005057824 */ /* 0x000fe200078e00ff */
[----:B------:R-:W-:Y:S01]  /*6c90*/  SHF.L.U32 R14, R14, 0x10, RZ ;  /* 0x000000100e0e7819 */ /* 0x000fe200000006ff */
[----:B------:R-:W-:Y:S01]  /*6ca0*/  HFMA2.BF16_V2 R40, R3, R40, -RZ ;  /* 0x0000002803287231 */ /* 0x000fe200003000ff */
[----:B------:R-:W-:Y:S01]  /*6cb0*/  PRMT R38, R47, 0x7632, R38 ;  /* 0x000076322f267816 */ /* 0x000fe20000000026 */
[----:B------:R-:W-:Y:S01]  /*6cc0*/  IMAD.U32 R37, R37, 0x10000, RZ ;  /* 0x0001000025257824 */ /* 0x000fe200078e00ff */
[----:B------:R-:W-:Y:S01]  /*6cd0*/  PRMT R45, R39, 0x7632, R45 ;  /* 0x00007632272d7816 */ /* 0x000fe2000000002d */
[----:B------:R-:W-:Y:S01]  /*6ce0*/  FADD.FTZ R5, R5, R14 ;  /* 0x0000000e05057221 */ /* 0x000fe20000010000 */
[----:B------:R-:W-:-:S02]  /*6cf0*/  HMUL2.BF16_V2 R14, R7, R42 ;  /* 0x0000002a070e7232 */ /* 0x000fc40000200000 */
[----:B------:R-:W-:Y:S01]  /*6d00*/  IMAD.U32 R38, R38, 0x10000, RZ ;  /* 0x0001000026267824 */ /* 0x000fe200078e00ff */
[----:B------:R-:W-:Y:S01]  /*6d10*/  SHF.L.U32 R39, R39, 0x10, RZ ;  /* 0x0000001027277819 */ /* 0x000fe200000006ff */
[----:B------:R-:W-:Y:S01]  /*6d20*/  IMAD.U32 R46, R45, 0x10000, RZ ;  /* 0x000100002d2e7824 */ /* 0x000fe200078e00ff */
[----:B------:R-:W-:Y:S01]  /*6d30*/  PRMT R7, R4, 0x7632, R7 ;  /* 0x0000763204077816 */ /* 0x000fe20000000007 */
[----:B------:R-:W-:Y:S01]  /*6d40*/  FADD.FTZ R38, R37, R38 ;  /* 0x0000002625267221 */ /* 0x000fe20000010000 */
[C---:B------:R-:W-:Y:S01]  /*6d50*/  PRMT R37, R14.reuse, 0x7632, R37 ;  /* 0x000076320e257816 */ /* 0x040fe20000000025 */
[----:B------:R-:W-:Y:S02]  /*6d60*/  IMAD.U32 R14, R14, 0x10000, RZ ;  /* 0x000100000e0e7824 */ /* 0x000fe400078e00ff */
[----:B------:R-:W-:Y:S01]  /*6d70*/  FADD.FTZ R46, R39, R46 ;  /* 0x0000002e272e7221 */ /* 0x000fe20000010000 */
[----:B------:R-:W-:Y:S01]  /*6d80*/  SHF.L.U32 R7, R7, 0x10, RZ ;  /* 0x0000001007077819 */ /* 0x000fe200000006ff */
[----:B------:R-:W-:-:S02]  /*6d90*/  IMAD.U32 R4, R4, 0x10000, RZ ;  /* 0x0001000004047824 */ /* 0x000fc400078e00ff */
[----:B------:R-:W-:Y:S02]  /*6da0*/  HMUL2.BF16_V2 R6, R6, R43 ;  /* 0x0000002b06067232 */ /* 0x000fe40000200000 */
[----:B------:R-:W-:Y:S02]  /*6db0*/  IMAD.U32 R37, R37, 0x10000, RZ ;  /* 0x0001000025257824 */ /* 0x000fe400078e00ff */
        /* <DEDUP_REMOVED lines=9> */
[----:B------:R-:W-:Y:S01]  /*6e50*/  SHF.L.U32 R6, R6, 0x10, RZ ;  /* 0x0000001006067819 */ /* 0x000fe200000006ff */
[----:B------:R-:W-:Y:S01]  /*6e60*/  IMAD.U32 R7, R7, 0x10000, RZ ;  /* 0x0001000007077824 */ /* 0x000fe200078e00ff */
[----:B------:R-:W-:Y:S01]  /*6e70*/  SHF.L.U32 R4, R4, 0x10, RZ ;  /* 0x0000001004047819 */ /* 0x000fe200000006ff */
[----:B------:R-:W-:-:S02]  /*6e80*/  IMAD.U32 R3, R3, 0x10000, RZ ;  /* 0x0001000003037824 */ /* 0x000fc400078e00ff */
[----:B------:R-:W-:Y:S01]  /*6e90*/  FADD.FTZ R13, R13, R2 ;  /* 0x000000020d0d7221 */ /* 0x000fe20000010000 */
[C---:B------:R-:W-:Y:S01]  /*6ea0*/  PRMT R37, R14.reuse, 0x7632, R37 ;  /* 0x000076320e257816 */ /* 0x040fe20000000025 */
[----:B------:R-:W-:Y:S02]  /*6eb0*/  IMAD.U32 R14, R14, 0x10000, RZ ;  /* 0x000100000e0e7824 */ /* 0x000fe400078e00ff */
[----:B------:R-:W-:Y:S01]  /*6ec0*/  FADD.FTZ R7, R6, R7 ;  /* 0x0000000706077221 */ /* 0x000fe20000010000 */
[----:B------:R-:W-:Y:S01]  /*6ed0*/  FADD.FTZ R4, R3, R4 ;  /* 0x0000000403047221 */ /* 0x000fe20000010000 */
[----:B------:R-:W-:Y:S01]  /*6ee0*/  FADD.FTZ R12, R15, R12 ;  /* 0x0000000c0f0c7221 */ /* 0x000fe20000010000 */
[----:B------:R-:W-:Y:S02]  /*6ef0*/  IMAD.U32 R37, R37, 0x10000, RZ ;  /* 0x0001000025257824 */ /* 0x000fe400078e00ff */
[----:B------:R-:W-:Y:S01]  /*6f00*/  FADD.FTZ R7, R38, R7 ;  /* 0x0000000726077221 */ /* 0x000fe20000010000 */
[----:B------:R-:W-:Y:S01]  /*6f10*/  FADD.FTZ R5, R5, R4 ;  /* 0x0000000405057221 */ /* 0x000fe20000010000 */
[----:B------:R-:W-:Y:S01]  /*6f20*/  FADD.FTZ R24, R24, R13 ;  /* 0x0000000d18187221 */ /* 0x000fe20000010000 */
[----:B------:R-:W-:Y:S01]  /*6f30*/  FADD.FTZ R14, R14, R37 ;  /* 0x000000250e0e7221 */ /* 0x000fe20000010000 */
[----:B------:R-:W-:Y:S01]  /*6f40*/  FADD.FTZ R25, R25, R12 ;  /* 0x0000000c19197221 */ /* 0x000fe20000010000 */
[----:B------:R-:W-:-:S02]  /*6f50*/  FADD.FTZ R26, R26, R5 ;  /* 0x000000051a1a7221 */ /* 0x000fc40000010000 */
[----:B------:R-:W-:-:S04]  /*6f60*/  FADD.FTZ R14, R7, R14 ;  /* 0x0000000e070e7221 */ /* 0x000fc80000010000 */
[----:B------:R-:W-:-:S07]  /*6f70*/  FADD.FTZ R27, R27, R14 ;  /* 0x0000000e1b1b7221 */ /* 0x000fce0000010000 */
.L_x_17687:
[----:B----4-:R-:W-:Y:S05]  /*6f80*/  BSYNC.RECONVERGENT B0 ;  /* 0x0000000000007941 */ /* 0x010fea0003800200 */
.L_x_17686:
[----:B------:R-:W-:Y:S01]  /*6f90*/  IADD3 R2, PT, PT, R32, 0x3, RZ ;  /* 0x0000000320027810 */ /* 0x000fe20007ffe0ff */
[----:B------:R-:W-:Y:S01]  /*6fa0*/  VIADD R73, R73, 0x4 ;  /* 0x0000000449497836 */ /* 0x000fe20000000000 */
[----:B------:R-:W-:Y:S01]  /*6fb0*/  IADD3 R28, P1, PT, R28, 0x10, RZ ;  /* 0x000000101c1c7810 */ /* 0x000fe20007f3e0ff */
[----:B------:R-:W-:Y:S01]  /*6fc0*/  VIADD R32, R32, 0x4 ;  /* 0x0000000420207836 */ /* 0x000fe20000000000 */
[----:B------:R-:W-:Y:S01]  /*6fd0*/  ISETP.GE.AND P0, PT, R2, UR7, PT ;  /* 0x0000000702007c0c */ /* 0x000fe2000bf06270 */
[----:B------:R-:W-:Y:S01]  /*6fe0*/  VIADD R33, R33, 0x80 ;  /* 0x0000008021217836 */ /* 0x000fe20000000000 */
[----:B------:R-:W-:Y:S02]  /*6ff0*/  IADD3 R34, PT, PT, R34, 0x80, RZ ;  /* 0x0000008022227810 */ /* 0x000fe40007ffe0ff */
[----:B------:R-:W-:Y:S02]  /*7000*/  IADD3 R29, PT, PT, R29, 0x200, RZ ;  /* 0x000002001d1d7810 */ /* 0x000fe40007ffe0ff */
[----:B------:R-:W-:-:S07]  /*7010*/  IADD3.X R35, PT, PT, RZ, R35, RZ, P1, !PT ;  /* 0x00000023ff237210 */ /* 0x000fce0000ffe4ff */
[----:B------:R-:W-:Y:S05]  /*7020*/  @!P0 BRA `(.L_x_17708) ;  /* 0xffffffd400248947 */ /* 0x000fea000383ffff */
.L_x_17685:
[----:B--234-:R-:W-:Y:S05]  /*7030*/  BSYNC.RECONVERGENT B1 ;  /* 0x0000000000017941 */ /* 0x01cfea0003800200 */
.L_x_17684:
[----:B------:R-:W2:Y:S01]  /*7040*/  SHFL.BFLY PT, R3, R30, 0x2, 0x1f ;  /* 0x0c401f001e037f89 */ /* 0x000ea200000e0000 */
[----:B------:R-:W3:Y:S01]  /*7050*/  S2UR UR5, SR_CgaCtaId ;  /* 0x00000000000579c3 */ /* 0x000ee20000008800 */
[----:B------:R-:W-:Y:S01]  /*7060*/  UMOV UR4, 0x400 ;  /* 0x0000040000047882 */ /* 0x000fe20000000000 */
[----:B------:R-:W-:Y:S01]  /*7070*/  BSSY.RECONVERGENT B0, `(.L_x_17709) ;  /* 0x0000042000007945 */ /* 0x000fe20003800200 */
[----:B------:R-:W4:Y:S01]  /*7080*/  SHFL.BFLY PT, R2, R19, 0x2, 0x1f ;  /* 0x0c401f0013027f89 */ /* 0x000f2200000e0000 */
[----:B------:R-:W-:Y:S01]  /*7090*/  UIADD3 UR4, UPT, UPT, UR4, 0xc0, URZ ;  /* 0x000000c004047890 */ /* 0x000fe2000fffe0ff */
[C---:B------:R-:W-:Y:S02]  /*70a0*/  LOP3.LUT P0, RZ, R0.reuse, 0x3c3, RZ, 0xc0, !PT ;  /* 0x000003c300ff7812 */ /* 0x040fe4000780c0ff */
[----:B-1----:R-:W1:Y:S01]  /*70b0*/  SHFL.BFLY PT, R5, R20, 0x2, 0x1f ;  /* 0x0c401f0014057f89 */ /* 0x002e6200000e0000 */
[C---:B------:R-:W-:Y:S02]  /*70c0*/  LOP3.LUT P1, RZ, R0.reuse, 0x3e3, RZ, 0xc0, !PT ;  /* 0x000003e300ff7812 */ /* 0x040fe4000782c0ff */
[----:B------:R-:W-:Y:S01]  /*70d0*/  ISETP.GT.U32.AND P3, PT, R0, 0x1f, PT ;  /* 0x0000001f0000780c */ /* 0x000fe20003f64070 */
[----:B------:R-:W5:Y:S04]  /*70e0*/  SHFL.BFLY PT, R8, R21, 0x2, 0x1f ;  /* 0x0c401f0015087f89 */ /* 0x000f6800000e0000 */
        /* <DEDUP_REMOVED lines=8> */
[----:B-1----:R-:W-:-:S03]  /*7170*/  FADD.FTZ R6, R5, R20 ;  /* 0x0000001405067221 */ /* 0x002fc60000010000 */
[----:B------:R-:W1:Y:S01]  /*7180*/  SHFL.BFLY PT, R28, R27, 0x2, 0x1f ;  /* 0x0c401f001b1c7f89 */ /* 0x000e6200000e0000 */
[----:B-----5:R-:W-:Y:S01]  /*7190*/  FADD.FTZ R8, R8, R21 ;  /* 0x0000001508087221 */ /* 0x020fe20000010000 */
[----:B------:R-:W-:Y:S01]  /*71a0*/  LOP3.LUT R21, R0, 0x3, RZ, 0xc0, !PT ;  /* 0x0000000300157812 */ /* 0x000fe200078ec0ff */
[----:B0-----:R-:W-:Y:S01]  /*71b0*/  FADD.FTZ R11, R7, R22 ;  /* 0x00000016070b7221 */ /* 0x001fe20000010000 */
[----:B------:R-:W0:Y:S02]  /*71c0*/  SHFL.BFLY PT, R2, R3, 0x1, 0x1f ;  /* 0x0c201f0003027f89 */ /* 0x000e2400000e0000 */
[----:B------:R-:W-:Y:S01]  /*71d0*/  ISETP.NE.AND P2, PT, R21, RZ, PT ;  /* 0x000000ff1500720c */ /* 0x000fe20003f45270 */
[----:B------:R-:W-:Y:S01]  /*71e0*/  FADD.FTZ R13, R12, R23 ;  /* 0x000000170c0d7221 */ /* 0x000fe20000010000 */
[----:B------:R-:W4:Y:S01]  /*71f0*/  SHFL.BFLY PT, R5, R4, 0x1, 0x1f ;  /* 0x0c201f0004057f89 */ /* 0x000f2200000e0000 */
[----:B------:R-:W-:Y:S01]  /*7200*/  SHF.R.U32.HI R23, RZ, 0x2, R10 ;  /* 0x00000002ff177819 */ /* 0x000fe2000001160a */
[----:B------:R-:W-:-:S02]  /*7210*/  FADD.FTZ R15, R15, R24 ;  /* 0x000000180f0f7221 */ /* 0x000fc40000010000 */
[----:B------:R-:W5:Y:S01]  /*7220*/  SHFL.BFLY PT, R7, R6, 0x1, 0x1f ;  /* 0x0c201f0006077f89 */ /* 0x000f6200000e0000 */
[----:B------:R-:W-:Y:S01]  /*7230*/  LOP3.LUT R10, R0, 0x3c0, RZ, 0xc0, !PT ;  /* 0x000003c0000a7812 */ /* 0x000fe200078ec0ff */
[----:B------:R-:W-:Y:S02]  /*7240*/  IMAD R23, R18, 0x50, R23 ;  /* 0x0000005012177824 */ /* 0x000fe400078e0217 */
[----:B--2---:R-:W-:Y:S01]  /*7250*/  FADD.FTZ R25, R16, R25 ;  /* 0x0000001910197221 */ /* 0x004fe20000010000 */
[----:B------:R-:W2:Y:S01]  /*7260*/  SHFL.BFLY PT, R9, R8, 0x1, 0x1f ;  /* 0x0c201f0008097f89 */ /* 0x000ea200000e0000 */
[----:B------:R-:W-:Y:S01]  /*7270*/  ISETP.NE.OR P5, PT, R10, 0x40, P2 ;  /* 0x000000400a00780c */ /* 0x000fe200017a5670 */
[----:B---3--:R-:W-:Y:S02]  /*7280*/  FADD.FTZ R17, R17, R26 ;  /* 0x0000001a11117221 */ /* 0x008fe40000010000 */
[----:B------:R-:W3:Y:S01]  /*7290*/  SHFL.BFLY PT, R12, R11, 0x1, 0x1f ;  /* 0x0c201f000b0c7f89 */ /* 0x000ee200000e0000 */
[----:B------:R-:W-:Y:S01]  /*72a0*/  LOP3.LUT R21, R0, 0x3e0, RZ, 0xc0, !PT ;  /* 0x000003e000157812 */ /* 0x000fe200078ec0ff */
[----:B-1----:R-:W-:-:S02]  /*72b0*/  FADD.FTZ R28, R28, R27 ;  /* 0x0000001b1c1c7221 */ /* 0x002fc40000010000 */
[----:B------:R-:W1:Y:S01]  /*72c0*/  SHFL.BFLY PT, R14, R13, 0x1, 0x1f ;  /* 0x0c201f000d0e7f89 */ /* 0x000e6200000e0000 */
[----:B------:R-:W-:Y:S02]  /*72d0*/  LEA R23, R23, UR4, 0x2 ;  /* 0x0000000417177c11 */ /* 0x000fe4000f8e10ff */
[----:B------:R-:W-:Y:S01]  /*72e0*/  ISETP.NE.OR P4, PT, R21, 0x20, P2 ;  /* 0x000000201500780c */ /* 0x000fe20001785670 */
[----:B------:R-:W1:Y:S01]  /*72f0*/  SHFL.BFLY PT, R16, R15, 0x1, 0x1f ;  /* 0x0c201f000f107f89 */ /* 0x000e6200000e0000 */
[----:B0-----:R-:W-:-:S03]  /*7300*/  FADD.FTZ R3, R3, R2 ;  /* 0x0000000203037221 */ /* 0x001fc60000010000 */
[----:B------:R-:W0:Y:S01]  /*7310*/  SHFL.BFLY PT, R20, R25, 0x1, 0x1f ;  /* 0x0c201f0019147f89 */ /* 0x000e2200000e0000 */
[----:B----4-:R-:W-:-:S03]  /*7320*/  FADD.FTZ R4, R4, R5 ;  /* 0x0000000504047221 */ /* 0x010fc60000010000 */
[----:B------:R-:W4:Y:S01]  /*7330*/  SHFL.BFLY PT, R22, R17, 0x1, 0x1f ;  /* 0x0c201f0011167f89 */ /* 0x000f2200000e0000 */
[----:B-----5:R-:W-:-:S03]  /*7340*/  FADD.FTZ R6, R6, R7 ;  /* 0x0000000706067221 */ /* 0x020fc60000010000 */
[----:B------:R-:W5:Y:S01]  /*7350*/  SHFL.BFLY PT, R19, R28, 0x1, 0x1f ;  /* 0x0c201f001c137f89 */ /* 0x000f6200000e0000 */
[----:B--2---:R-:W-:Y:S01]  /*7360*/  FADD.FTZ R9, R8, R9 ;  /* 0x0000000908097221 */ /* 0x004fe20000010000 */
[----:B------:R-:W-:Y:S01]  /*7370*/  BAR.SYNC.DEFER_BLOCKING 0x0 ;  /* 0x0000000000007b1d */ /* 0x000fe20000010000 */
[----:B---3--:R-:W-:Y:S01]  /*7380*/  FADD.FTZ R11, R11, R12 ;  /* 0x0000000c0b0b7221 */ /* 0x008fe20000010000 */
[----:B-1----:R-:W-:Y:S01]  /*7390*/  FADD.FTZ R14, R13, R14 ;  /* 0x0000000e0d0e7221 */ /* 0x002fe20000010000 */
[----:B------:R-:W-:Y:S01]  /*73a0*/  FADD.FTZ R15, R15, R16 ;  /* 0x000000100f0f7221 */ /* 0x000fe20000010000 */
[----:B0-----:R-:W-:Y:S01]  /*73b0*/  FADD.FTZ R20, R25, R20 ;  /* 0x0000001419147221 */ /* 0x001fe20000010000 */
[----:B----4-:R-:W-:Y:S01]  /*73c0*/  FADD.FTZ R17, R17, R22 ;  /* 0x0000001611117221 */ /* 0x010fe20000010000 */
[----:B-----5:R-:W-:Y:S01]  /*73d0*/  FADD.FTZ R28, R28, R19 ;  /* 0x000000131c1c7221 */ /* 0x020fe20000010000 */
        /* <DEDUP_REMOVED lines=11> */
.L_x_17710:
[----:B------:R-:W-:Y:S05]  /*7490*/  BSYNC.RECONVERGENT B0 ;  /* 0x0000000000007941 */ /* 0x000fea0003800200 */
.L_x_17709:
        /* <DEDUP_REMOVED lines=23> */
.L_x_17712:
[----:B------:R-:W-:Y:S05]  /*7610*/  BSYNC.RECONVERGENT B0 ;  /* 0x0000000000007941 */ /* 0x000fea0003800200 */
.L_x_17711:
        /* <DEDUP_REMOVED lines=13> */
.L_x_17714:
[----:B------:R-:W-:Y:S05]  /*76f0*/  BSYNC.RECONVERGENT B0 ;  /* 0x0000000000007941 */ /* 0x000fea0003800200 */
.L_x_17713:
        /* <DEDUP_REMOVED lines=23> */
.L_x_17716:
[----:B------:R-:W-:Y:S05]  /*7870*/  BSYNC.RECONVERGENT B0 ;  /* 0x0000000000007941 */ /* 0x000fea0003800200 */
.L_x_17715:
        /* <DEDUP_REMOVED lines=17> */
[----:B------:R-:W-:Y:S02]  /*7990*/  PRMT R7, R11, 0x7632, R7 ;  /* 0x000076320b077816 */ /* 0x000fe40000000007 */
[----:B------:R-:W-:Y:S01]  /*79a0*/  PRMT R8, R15, 0x7632, R8 ;  /* 0x000076320f087816 */ /* 0x000fe20000000008 */
[----:B--2---:R-:W-:-:S05]  /*79b0*/  IMAD R5, R5, 0x50, RZ ;  /* 0x0000005005057824 */ /* 0x004fca00078e02ff */
[----:B------:R-:W-:-:S04]  /*79c0*/  IADD3 R0, P0, P1, R0, UR5, R5 ;  /* 0x0000000500007c10 */ /* 0x000fc8000f91e005 */
[----:B------:R-:W-:Y:S02]  /*79d0*/  IADD3.X R5, PT, PT, RZ, RZ, RZ, P0, P1 ;  /* 0x000000ffff057210 */ /* 0x000fe400007e24ff */
[----:B---3--:R-:W-:-:S04]  /*79e0*/  LEA R2, P0, R0, UR6, 0x1 ;  /* 0x0000000600027c11 */ /* 0x008fc8000f8008ff */
[--C-:B------:R-:W-:Y:S02]  /*79f0*/  LEA.HI.X R3, R0, UR7, R5.reuse, 0x1, P0 ;  /* 0x0000000700037c11 */ /* 0x100fe400080f0c05 */
[----:B------:R-:W-:Y:S02]  /*7a00*/  PRMT R0, R4, 0x7632, R0 ;  /* 0x0000763204007816 */ /* 0x000fe40000000000 */
[----:B------:R-:W-:Y:S01]  /*7a10*/  PRMT R5, R6, 0x7632, R5 ;  /* 0x0000763206057816 */ /* 0x000fe20000000005 */
        /* <DEDUP_REMOVED lines=12> */
.L_x_17717:
        /* <DEDUP_REMOVED lines=10> */
.L_x_25911:


//--------------------- .text._ZN4vllm25paged_attention_v1_kernelI13__nv_bfloat16S1_Li64ELi32ELi128ELNS_18Fp8KVCacheDataTypeE0ELb1EEEvPT_PKS3_PKT0_S9_ifPKiSB_iPKfiiiSD_SD_iiiii --------------------------
	.section	.text._ZN4vllm25paged_attention_v1_kernelI13__nv_bfloat16S1_Li64ELi32ELi128ELNS_18Fp8KVCacheDataTypeE0ELb1EEEvPT_PKS3_PKT0_S9_ifPKiSB_iPKfiiiSD_SD_iiiii,"ax",@progbits
	.align	128
        .global         _ZN4vllm25paged_attention_v1_kernelI13__nv_bfloat16S1_Li64ELi32ELi128ELNS_18Fp8KVCacheDataTypeE0ELb1EEEvPT_PKS3_PKT0_S9_ifPKiSB_iPKfiiiSD_SD_iiiii
        .type           _ZN4vllm25paged_attention_v1_kernelI13__nv_bfloat16S1_Li64ELi32ELi128ELNS_18Fp8KVCacheDataTypeE0ELb1EEEvPT_PKS3_PKT0_S9_ifPKiSB_iPKfiiiSD_SD_iiiii,@function
        .size           _ZN4vllm25paged_attention_v1_kernelI13__nv_bfloat16S1_Li64ELi32ELi128ELNS_18Fp8KVCacheDataTypeE0ELb1EEEvPT_PKS3_PKT0_S9_ifPKiSB_iPKfiiiSD_SD_iiiii,(.L_x_25912 - _ZN4vllm25paged_attention_v1_kernelI13__nv_bfloat16S1_Li64ELi32ELi128ELNS_18Fp8KVCacheDataTypeE0ELb1EEEvPT_PKS3_PKT0_S9_ifPKiSB_iPKfiiiSD_SD_iiiii)
        .other          _ZN4vllm25paged_attention_v1_kernelI13__nv_bfloat16S1_Li64ELi32ELi128ELNS_18Fp8KVCacheDataTypeE0ELb1EEEvPT_PKS3_PKT0_S9_ifPKiSB_iPKfiiiSD_SD_iiiii,@"STO_CUDA_ENTRY STV_DEFAULT"
_ZN4vllm25paged_attention_v1_kernelI13__nv_bfloat16S1_Li64ELi32ELi128ELNS_18Fp8KVCacheDataTypeE0ELb1EEEvPT_PKS3_PKT0_S9_ifPKiSB_iPKfiiiSD_SD_iiiii:
.text._ZN4vllm25paged_attention_v1_kernelI13__nv_bfloat16S1_Li64ELi32ELi128ELNS_18Fp8KVCacheDataTypeE0ELb1EEEvPT_PKS3_PKT0_S9_ifPKiSB_iPKfiiiSD_SD_iiiii:
        /* <DEDUP_REMOVED lines=9> */
[----:B------:R-:W0:Y:S06]  /*0090*/  LDCU UR10, c[0x0][0x3ec] ;  /* 0x00007d80ff0a77ac */ /* 0x000e2c0008000800 */
[----:B------:R-:W4:Y:S01]  /*00a0*/  LDC R20, c[0x0][0x3a0] ;  /* 0x0000e800ff147b82 */ /* 0x000f220000000800 */
        /* <DEDUP_REMOVED lines=28> */
[----:B------:R-:W-:-:S02]  /*0270*/  HFMA2 R11, -RZ, RZ, 0, 0 ;  /* 0x00000000ff0b7431 */ /* 0x000fc400000001ff */
[----:B-1----:R-:W-:-:S05]  /*0280*/  @P0 IMAD.WIDE.U32 R2, R9, 0x4, R2 ;  /* 0x0000000409020825 */ /* 0x002fca00078e0002 */
[----:B0-----:R-:W0:Y:S01]  /*0290*/  MUFU.RCP R16, R16 ;  /* 0x0000001000107308 */ /* 0x001e220000001000 */
[----:B---3--:R-:W1:Y:S01]  /*02a0*/  LDC R12, c[0x0][0x370] ;  /* 0x0000dc00ff0c7b82 */ /* 0x008e620000000800 */
[----:B------:R1:W5:Y:S01]  /*02b0*/  @P0 LDG.E.CONSTANT R11, desc[UR6][R2.64] ;  /* 0x00000006020b0981 */ /* 0x000362000c1e9900 */
[----:B------:R-:W-:Y:S01]  /*02c0*/  SHF.R.U32.HI R49, RZ, 0x5, R8 ;  /* 0x00000005ff317819 */ /* 0x000fe20000011608 */
[----:B------:R-:W-:Y:S01]  /*02d0*/  IMAD R53, R0, UR4, RZ ;  /* 0x0000000400357c24 */ /* 0x000fe2000f8e02ff */
[----:B------:R-:W-:Y:S01]  /*02e0*/  BSSY.RECONVERGENT B0, `(.L_x_17718) ;  /* 0x00001f0000007945 */ /* 0x000fe20003800200 */
[----:B------:R-:W-:Y:S02]  /*02f0*/  IMAD.MOV.U32 R52, RZ, RZ, -0x800001 ;  /* 0xff7fffffff347424 */ /* 0x000fe400078e00ff */
[----:B0-----:R-:W-:-:S04]  /*0300*/  VIADD R14, R16, 0xffffffe ;  /* 0x0ffffffe100e7836 */ /* 0x001fc80000000000 */
[----:B------:R0:W3:Y:S01]  /*0310*/  F2I.FTZ.U32.TRUNC.NTZ R15, R14 ;  /* 0x0000000e000f7305 */ /* 0x0000e2000021f000 */
[----:B-1----:R-:W-:Y:S02]  /*0320*/  IABS R2, R12 ;  /* 0x0000000c00027213 */ /* 0x002fe40000000000 */
[----:B0-----:R-:W-:Y:S01]  /*0330*/  MOV R14, RZ ;  /* 0x000000ff000e7202 */ /* 0x001fe20000000f00 */
[----:B---3--:R-:W-:-:S04]  /*0340*/  IMAD.MOV R18, RZ, RZ, -R15 ;  /* 0x000000ffff127224 */ /* 0x008fc800078e0a0f */
[----:B------:R-:W-:-:S04]  /*0350*/  IMAD R13, R18, R17, RZ ;  /* 0x00000011120d7224 */ /* 0x000fc800078e02ff */
[----:B------:R-:W-:Y:S01]  /*0360*/  IMAD.HI.U32 R15, R15, R13, R14 ;  /* 0x0000000d0f0f7227 */ /* 0x000fe200078e000e */
[----:B------:R-:W-:-:S04]  /*0370*/  IABS R13, R23 ;  /* 0x00000017000d7213 */ /* 0x000fc80000000000 */
[----:B------:R-:W-:Y:S01]  /*0380*/  MOV R54, R13 ;  /* 0x0000000d00367202 */ /* 0x000fe20000000f00 */
        /* <DEDUP_REMOVED lines=18> */
[----:B0-----:R-:W-:-:S07]  /*04b0*/  IADD3 R14, PT, PT, R17, 0xffffffe, RZ ;  /* 0x0ffffffe110e7810 */ /* 0x001fce0007ffe0ff */
[----:B------:R0:W3:Y:S08]  /*04c0*/  F2I.FTZ.U32.TRUNC.NTZ R15, R14 ;  /* 0x0000000e000f7305 */ /* 0x0000f0000021f000 */
[----:B-1----:R-:W1:Y:S01]  /*04d0*/  MUFU.RCP R16, R16 ;  /* 0x0000001000107308 */ /* 0x002e620000001000 */
[----:B0-----:R-:W-:Y:S02]  /*04e0*/  HFMA2 R14, -RZ, RZ, 0, 0 ;  /* 0x00000000ff0e7431 */ /* 0x001fe400000001ff */
[----:B---3--:R-:W-:-:S04]  /*04f0*/  IMAD R17, R15, R13, RZ ;  /* 0x0000000d0f117224 */ /* 0x008fc800078e02ff */
[----:B------:R-:W-:-:S04]  /*0500*/  IMAD.MOV R17, RZ, RZ, -R17 ;  /* 0x000000ffff117224 */ /* 0x000fc800078e0a11 */
[----:B------:R-:W-:-:S04]  /*0510*/  IMAD.HI.U32 R14, R15, R17, R14 ;  /* 0x000000110f0e7227 */ /* 0x000fc800078e000e */
[----:B-1----:R-:W-:Y:S01]  /*0520*/  VIADD R2, R16, 0xffffffe ;  /* 0x0ffffffe10027836 */ /* 0x002fe20000000000 */
[----:B------:R-:W-:-:S03]  /*0530*/  IABS R16, R9 ;  /* 0x0000000900107213 */ /* 0x000fc60000000000 */
[----:B------:R0:W1:Y:S02]  /*0540*/  F2I.FTZ.U32.TRUNC.NTZ R3, R2 ;  /* 0x0000000200037305 */ /* 0x000064000021f000 */
[----:B0-----:R-:W-:Y:S02]  /*0550*/  IMAD.MOV.U32 R2, RZ, RZ, RZ ;  /* 0x000000ffff027224 */ /* 0x001fe400078e00ff */
[----:B-1----:R-:W-:-:S04]  /*0560*/  IMAD.MOV R18, RZ, RZ, -R3 ;  /* 0x000000ffff127224 */ /* 0x002fc800078e0a03 */
[----:B------:R-:W-:Y:S01]  /*0570*/  IMAD R19, R18, R21, RZ ;  /* 0x0000001512137224 */ /* 0x000fe200078e02ff */
[----:B------:R-:W-:-:S03]  /*0580*/  IABS R18, R24 ;  /* 0x0000001800127213 */ /* 0x000fc60000000000 */
[----:B------:R-:W-:Y:S02]  /*0590*/  IMAD.HI.U32 R3, R3, R19, R2 ;  /* 0x0000001303037227 */ /* 0x000fe400078e0002 */
[----:B------:R-:W0:Y:S02]  /*05a0*/  @!P1 S2R R19, SR_CgaCtaId ;  /* 0x0000000000139919 */ /* 0x000e240000008800 */
[----:B------:R-:W-:Y:S01]  /*05b0*/  IMAD.MOV.U32 R2, RZ, RZ, R16 ;  /* 0x000000ffff027224 */ /* 0x000fe200078e0010 */
[----:B------:R-:W-:-:S03]  /*05c0*/  IADD3 R16, PT, PT, RZ, -R18, RZ ;  /* 0x80000012ff107210 */ /* 0x000fc60007ffe0ff */
[----:B------:R-:W-:-:S04]  /*05d0*/  IMAD.HI.U32 R3, R3, R2, RZ ;  /* 0x0000000203037227 */ /* 0x000fc800078e00ff */
[----:B------:R-:W-:-:S05]  /*05e0*/  IMAD R2, R3, R16, R2 ;  /* 0x0000001003027224 */ /* 0x000fca00078e0202 */
[----:B------:R-:W-:-:S13]  /*05f0*/  ISETP.GT.U32.AND P3, PT, R21, R2, PT ;  /* 0x000000021500720c */ /* 0x000fda0003f64070 */
[----:B------:R-:W-:Y:S01]  /*0600*/  @!P3 IMAD.IADD R2, R2, 0x1, -R21 ;  /* 0x000000010202b824 */ /* 0x000fe200078e0a15 */
[----:B------:R-:W-:Y:S02]  /*0610*/  @!P3 IADD3 R3, PT, PT, R3, 0x1, RZ ;  /* 0x000000010303b810 */ /* 0x000fe40007ffe0ff */
[----:B------:R-:W-:Y:S02]  /*0620*/  ISETP.NE.AND P3, PT, R24, RZ, PT ;  /* 0x000000ff1800720c */ /* 0x000fe40003f65270 */
[----:B------:R-:W-:Y:S02]  /*0630*/  ISETP.GE.U32.AND P2, PT, R2, R21, PT ;  /* 0x000000150200720c */ /* 0x000fe40003f46070 */
[----:B------:R-:W-:-:S11]  /*0640*/  @!P1 MOV R2, 0x400 ;  /* 0x0000040000029802 */ /* 0x000fd60000000f00 */
[----:B------:R-:W-:Y:S02]  /*0650*/  @P2 VIADD R3, R3, 0x1 ;  /* 0x0000000103032836 */ /* 0x000fe40000000000 */
        /* <DEDUP_REMOVED lines=8> */
[----:B------:R-:W-:Y:S02]  /*06e0*/  ISETP.GE.AND P4, PT, R15, RZ, PT ;  /* 0x000000ff0f00720c */ /* 0x000fe40003f86270 */
[----:B0-----:R-:W-:-:S05]  /*06f0*/  @!P1 LEA R15, R19, R2, 0x18 ;  /* 0x00000002130f9211 */ /* 0x001fca00078ec0ff */
[----:B------:R-:W-:Y:S01]  /*0700*/  @!P1 IMAD R2, R8, 0x10, R15 ;  /* 0x0000001008029824 */ /* 0x000fe200078e020f */
[----:B------:R-:W-:Y:S02]  /*0710*/  MOV R15, R3 ;  /* 0x00000003000f7202 */ /* 0x000fe40000000f00 */
[----:B------:R-:W-:Y:S01]  /*0720*/  IADD3 R3, PT, PT, R10, 0x1f, RZ ;  /* 0x0000001f0a037810 */ /* 0x000fe20007ffe0ff */
[----:B------:R-:W-:Y:S02]  /*0730*/  @!P0 IMAD.IADD R18, R18, 0x1, -R13 ;  /* 0x0000000112128824 */ /* 0x000fe400078e0a0d */
[----:B------:R-:W-:Y:S01]  /*0740*/  @!P0 VIADD R48, R48, 0x1 ;  /* 0x0000000130308836 */ /* 0x000fe20000000000 */
[----:B------:R-:W-:Y:S01]  /*0750*/  ISETP.NE.AND P0, PT, R23, RZ, PT ;  /* 0x000000ff1700720c */ /* 0x000fe20003f05270 */
[----:B------:R-:W-:Y:S01]  /*0760*/  @!P4 IMAD.MOV R15, RZ, RZ, -R15 ;  /* 0x000000ffff0fc224 */ /* 0x000fe200078e0a0f */
[----:B------:R-:W-:Y:S02]  /*0770*/  ISETP.GE.U32.AND P2, PT, R18, R13, PT ;  /* 0x0000000d1200720c */ /* 0x000fe40003f46070 */
[----:B------:R-:W-:-:S02]  /*0780*/  @!P3 LOP3.LUT R15, RZ, R24, RZ, 0x33, !PT ;  /* 0x00000018ff0fb212 */ /* 0x000fc400078e33ff */
[----:B------:R-:W-:-:S09]  /*0790*/  ISETP.GE.AND P3, PT, R22, RZ, PT ;  /* 0x000000ff1600720c */ /* 0x000fd20003f66270 */
[----:B------:R-:W-:Y:S01]  /*07a0*/  @P2 VIADD R48, R48, 0x1 ;  /* 0x0000000130302836 */ /* 0x000fe20000000000 */
[----:B----4-:R0:W-:Y:S01]  /*07b0*/  @!P1 STS.128 [R2], R4 ;  /* 0x0000000402009388 */ /* 0x0101e20000000c00 */
[----:B------:R-:W-:Y:S01]  /*07c0*/  BAR.SYNC.DEFER_BLOCKING 0x0 ;  /* 0x0000000000007b1d */ /* 0x000fe20000010000 */
[----:B------:R-:W-:Y:S01]  /*07d0*/  ISETP.GE.AND P1, PT, R16, RZ, PT ;  /* 0x000000ff1000720c */ /* 0x000fe20003f26270 */
[----:B------:R-:W-:Y:S01]  /*07e0*/  @P3 IMAD R51, R12, UR5, R9 ;  /* 0x000000050c333c24 */ /* 0x000fe2000f8e0209 */
[----:B------:R-:W-:-:S03]  /*07f0*/  SHF.R.S32.HI R16, RZ, 0x1f, R3 ;  /* 0x0000001fff107819 */ /* 0x000fc60000011403 */
[----:B------:R-:W-:Y:S01]  /*0800*/  @P3 IMAD R51, R51, R22, 0x1 ;  /* 0x0000000133333424 */ /* 0x000fe200078e0216 */
[----:B------:R-:W-:-:S04]  /*0810*/  LEA.HI R16, R16, R3, RZ, 0x5 ;  /* 0x0000000310107211 */ /* 0x000fc800078f28ff */
[----:B------:R-:W-:Y:S01]  /*0820*/  SHF.R.S32.HI R50, RZ, 0x5, R16 ;  /* 0x00000005ff327819 */ /* 0x000fe20000011410 */
[----:B0-----:R-:W-:Y:S02]  /*0830*/  @!P3 IMAD R2, R20, UR5, R15 ;  /* 0x000000051402bc24 */ /* 0x001fe4000f8e020f */
[----:B------:R-:W-:Y:S02]  /*0840*/  @!P1 IADD3 R48, PT, PT, RZ, -R48, RZ ;  /* 0x80000030ff309210 */ /* 0x000fe40007ffe0ff */
[----:B------:R-:W-:Y:S01]  /*0850*/  ISETP.GE.AND P1, PT, R49, R50, PT ;  /* 0x000000323100720c */ /* 0x000fe20003f26270 */
[----:B------:R-:W-:Y:S01]  /*0860*/  @!P3 IMAD.MOV R3, RZ, RZ, -R2 ;  /* 0x000000ffff03b224 */ /* 0x000fe200078e0a02 */
[----:B------:R-:W-:-:S03]  /*0870*/  @!P0 LOP3.LUT R48, RZ, R23, RZ, 0x33, !PT ;  /* 0x00000017ff308212 */ /* 0x000fc600078e33ff */
[----:B------:R-:W-:-:S08]  /*0880*/  @!P3 IMAD R51, R22, R3, 0x1 ;  /* 0x000000011633b424 */ /* 0x000fd000078e0203 */
[----:B------:R-:W-:Y:S05]  /*0890*/  @P1 BRA `(.L_x_17719) ;  /* 0x0000001800501947 */ /* 0x000fea0003800000 */
[----:B------:R-:W0:Y:S01]  /*08a0*/  S2UR UR5, SR_CgaCtaId ;  /* 0x00000000000579c3 */ /* 0x000e220000008800 */
[----:B------:R-:W-:Y:S01]  /*08b0*/  UMOV UR4, 0x400 ;  /* 0x0000040000047882 */ /* 0x000fe20000000000 */
[----:B------:R-:W1:Y:S01]  /*08c0*/  LDCU.64 UR8, c[0x0][0x3a8] ;  /* 0x00007500ff0877ac */ /* 0x000e620008000a00 */
[----:B------:R-:W-:Y:S01]  /*08d0*/  SHF.R.U32.HI R2, RZ, 0x3, R8 ;  /* 0x00000003ff027819 */ /* 0x000fe20000011608 */
[----:B------:R-:W-:Y:S01]  /*08e0*/  IMAD.MOV.U32 R3, RZ, RZ, RZ ;  /* 0x000000ffff037224 */ /* 0x000fe200078e00ff */
[----:B------:R-:W-:Y:S01]  /*08f0*/  MOV R52, 0xff7fffff ;  /* 0xff7fffff00347802 */ /* 0x000fe20000000f00 */
[----:B------:R-:W-:Y:S01]  /*0900*/  IMAD.SHL.U32 R55, R49, 0x20, RZ ;  /* 0x0000002031377824 */ /* 0x000fe200078e00ff */
[----:B------:R-:W-:-:S05]  /*0910*/  LOP3.LUT R2, R2, 0x7c, RZ, 0xc0, !PT ;  /* 0x0000007c02027812 */ /* 0x000fca00078ec0ff */
[----:B------:R-:W-:-:S03]  /*0920*/  IMAD.WIDE R2, R53, 0x4, R2 ;  /* 0x0000000435027825 */ /* 0x000fc600078e0202 */
[----:B-1----:R-:W-:Y:S02]  /*0930*/  IADD3 R6, P0, PT, R2, UR8, RZ ;  /* 0x0000000802067c10 */ /* 0x002fe4000ff1e0ff */
[----:B------:R-:W-:Y:S01]  /*0940*/  LOP3.LUT R2, R8, 0x1f, RZ, 0xc0, !PT ;  /* 0x0000001f08027812 */ /* 0x000fe200078ec0ff */
[----:B0-----:R-:W-:Y:S01]  /*0950*/  ULEA UR16, UR5, UR4, 0x18 ;  /* 0x0000000405107291 */ /* 0x001fe2000f8ec0ff */
[----:B------:R-:W-:Y:S01]  /*0960*/  IADD3.X R7, PT, PT, R3, UR9, RZ, P0, !PT ;  /* 0x0000000903077c10 */ /* 0x000fe200087fe4ff */
[----:B------:R-:W-:Y:S01]  /*0970*/  UIADD3 UR4, UPT, UPT, UR4, 0xa0, URZ ;  /* 0x000000a004047890 */ /* 0x000fe2000fffe0ff */
[----:B------:R-:W-:Y:S01]  /*0980*/  LOP3.LUT R3, R55, 0x1f, R8, 0xf8, !PT ;  /* 0x0000001f37037812 */ /* 0x000fe200078ef808 */
[----:B------:R-:W-:Y:S02]  /*0990*/  IMAD R2, R49, 0x20, R2 ;  /* 0x0000002031027824 */ /* 0x000fe400078e0202 */
[----:B------:R-:W-:Y:S01]  /*09a0*/  ULEA UR4, UR5, UR4, 0x18 ;  /* 0x0000000405047291 */ /* 0x000fe2000f8ec0ff */
[----:B------:R-:W-:Y:S01]  /*09b0*/  VIADD R55, R55, 0x1 ;  /* 0x0000000137377836 */ /* 0x000fe20000000000 */
[----:B------:R-:W-:Y:S01]  /*09c0*/  IADD3 R70, PT, PT, -R10, R3, RZ ;  /* 0x000000030a467210 */ /* 0x000fe20007ffe1ff */
[----:B------:R-:W0:Y:S01]  /*09d0*/  LDS.128 R16, [UR16] ;  /* 0x00000010ff107984 */ /* 0x000e220008000c00 */
[----:B------:R-:W-:-:S02]  /*09e0*/  VIADD R56, R3, 0x1 ;  /* 0x0000000103387836 */ /* 0x000fc40000000000 */
[----:B------:R-:W-:Y:S01]  /*09f0*/  LEA R57, R2, UR4, 0x2 ;  /* 0x0000000402397c11 */ /* 0x000fe2000f8e10ff */
[----:B------:R-:W1:Y:S04]  /*0a00*/  LDS.128 R20, [UR16+0x40] ;  /* 0x00004010ff147984 */ /* 0x000e680008000c00 */
[----:B------:R-:W2:Y:S04]  /*0a10*/  LDS.128 R24, [UR16+0x50] ;  /* 0x00005010ff187984 */ /* 0x000ea80008000c00 */
[----:B------:R-:W3:Y:S04]  /*0a20*/  LDS.128 R28, [UR16+0x60] ;  /* 0x00006010ff1c7984 */ /* 0x000ee80008000c00 */
[----:B------:R-:W4:Y:S04]  /*0a30*/  LDS.128 R32, [UR16+0x70] ;  /* 0x00007010ff207984 */ /* 0x000f280008000c00 */
[----:B------:R-:W4:Y:S04]  /*0a40*/  LDS.128 R36, [UR16+0x10] ;  /* 0x00001010ff247984 */ /* 0x000f280008000c00 */
[----:B------:R-:W4:Y:S04]  /*0a50*/  LDS.128 R40, [UR16+0x20] ;  /* 0x00002010ff287984 */ /* 0x000f280008000c00 */
[----:B------:R-:W4:Y:S01]  /*0a60*/  LDS.128 R44, [UR16+0x30] ;  /* 0x00003010ff2c7984 */ /* 0x000f220008000c00 */
[----:B0-----:R-:W-:-:S02]  /*0a70*/  PRMT R71, R16, 0x7632, R71 ;  /* 0x0000763210477816 */ /* 0x001fc40000000047 */
[----:B-1----:R-:W-:Y:S02]  /*0a80*/  PRMT R72, R22, 0x7632, R72 ;  /* 0x0000763216487816 */ /* 0x002fe40000000048 */
[----:B------:R-:W-:Y:S02]  /*0a90*/  PRMT R73, R23, 0x7632, R73 ;  /* 0x0000763217497816 */ /* 0x000fe40000000049 */
[----:B--2---:R-:W-:Y:S02]  /*0aa0*/  PRMT R74, R24, 0x7632, R74 ;  /* 0x00007632184a7816 */ /* 0x004fe4000000004a */
[----:B------:R-:W-:Y:S02]  /*0ab0*/  PRMT R75, R25, 0x7632, R75 ;  /* 0x00007632194b7816 */ /* 0x000fe4000000004b */
[----:B------:R-:W-:Y:S02]  /*0ac0*/  PRMT R76, R26, 0x7632, R76 ;  /* 0x000076321a4c7816 */ /* 0x000fe4000000004c */
[----:B------:R-:W-:-:S02]  /*0ad0*/  PRMT R77, R27, 0x7632, R77 ;  /* 0x000076321b4d7816 */ /* 0x000fc4000000004d */
[----:B---3--:R-:W-:Y:S02]  /*0ae0*/  PRMT R78, R28, 0x7632, R78 ;  /* 0x000076321c4e7816 */ /* 0x008fe4000000004e */
[----:B------:R-:W-:Y:S02]  /*0af0*/  PRMT R79, R29, 0x7632, R79 ;  /* 0x000076321d4f7816 */ /* 0x000fe4000000004f */
[----:B------:R-:W-:Y:S02]  /*0b00*/  PRMT R80, R30, 0x7632, R80 ;  /* 0x000076321e507816 */ /* 0x000fe40000000050 */
[----:B------:R-:W-:Y:S02]  /*0b10*/  PRMT R81, R31, 0x7632, R81 ;  /* 0x000076321f517816 */ /* 0x000fe40000000051 */
[----:B----4-:R-:W-:Y:S02]  /*0b20*/  PRMT R82, R32, 0x7632, R82 ;  /* 0x0000763220527816 */ /* 0x010fe40000000052 */
[----:B------:R-:W-:-:S02]  /*0b30*/  PRMT R83, R33, 0x7632, R83 ;  /* 0x0000763221537816 */ /* 0x000fc40000000053 */
[----:B------:R-:W-:Y:S02]  /*0b40*/  PRMT R84, R34, 0x7632, R84 ;  /* 0x0000763222547816 */ /* 0x000fe40000000054 */
[----:B------:R-:W-:-:S07]  /*0b50*/  PRMT R85, R35, 0x7632, R85 ;  /* 0x0000763223557816 */ /* 0x000fce0000000055 */
.L_x_17722:
[----:B------:R-:W0:Y:S01]  /*0b60*/  LDC R61, c[0x0][0x3f0] ;  /* 0x0000fc00ff3d7b82 */ /* 0x000e220000000800 */
[----:B------:R-:W-:Y:S01]  /*0b70*/  VIADD R2, R55, 0xffffffff ;  /* 0xffffffff37027836 */ /* 0x000fe20000000000 */
[----:B------:R-:W-:Y:S01]  /*0b80*/  BSSY.RECONVERGENT B1, `(.L_x_17720) ;  /* 0x000015f000017945 */ /* 0x000fe20003800200 */
[----:B------:R-:W-:Y:S02]  /*0b90*/  VIADD R49, R49, 0x4 ;  /* 0x0000000431317836 */ /* 0x000fe40000000000 */
[----:B------:R-:W-:Y:S01]  /*0ba0*/  VIADD R55, R55, 0x80 ;  /* 0x0000008037377836 */ /* 0x000fe20000000000 */
        /* <DEDUP_REMOVED lines=24> */
[----:B------:R-:W-:Y:S01]  /*0d30*/  IMAD.MOV.U32 R59, RZ, RZ, R2 ;  /* 0x000000ffff3b7224 */ /* 0x000fe200078e0002 */
[----:B------:R-:W-:Y:S01]  /*0d40*/  IADD3 R5, PT, PT, R60, R51, RZ ;  /* 0x000000333c057210 */ /* 0x000fe20007ffe0ff */
[----:B------:R-:W-:Y:S02]  /*0d50*/  IMAD.MOV.U32 R2, RZ, RZ, RZ ;  /* 0x000000ffff027224 */ /* 0x000fe400078e00ff */
[----:B------:R-:W-:Y:S01]  /*0d60*/  IMAD R59, R59, R4, RZ ;  /* 0x000000043b3b7224 */ /* 0x000fe200078e02ff */
[----:B------:R-:W-:-:S02]  /*0d70*/  IABS R58, R5 ;  /* 0x00000005003a7213 */ /* 0x000fc40000000000 */
[----:B------:R-:W-:Y:S01]  /*0d80*/  ISETP.GE.AND P2, PT, R5, RZ, PT ;  /* 0x000000ff0500720c */ /* 0x000fe20003f46270 */
[----:B------:R-:W-:-:S04]  /*0d90*/  IMAD.HI.U32 R2, R3, R59, R2 ;  /* 0x0000003b03027227 */ /* 0x000fc800078e0002 */
[----:B------:R-:W-:-:S04]  /*0da0*/  IMAD.MOV.U32 R3, RZ, RZ, R58 ;  /* 0x000000ffff037224 */ /* 0x000fc800078e003a */
[----:B------:R-:W-:-:S05]  /*0db0*/  IMAD.HI.U32 R2, R2, R3, RZ ;  /* 0x0000000302027227 */ /* 0x000fca00078e00ff */
[----:B------:R-:W-:-:S05]  /*0dc0*/  IADD3 R2, PT, PT, RZ, -R2, RZ ;  /* 0x80000002ff027210 */ /* 0x000fca0007ffe0ff */
[----:B------:R-:W-:Y:S01]  /*0dd0*/  IMAD R3, R4, R2, R3 ;  /* 0x0000000204037224 */ /* 0x000fe200078e0203 */
[----:B------:R-:W-:-:S04]  /*0de0*/  IADD3 R2, PT, PT, R48, -UR10, RZ ;  /* 0x8000000a30027c10 */ /* 0x000fc8000fffe0ff */
[----:B------:R-:W-:-:S13]  /*0df0*/  ISETP.GT.U32.AND P0, PT, R4, R3, PT ;  /* 0x000000030400720c */ /* 0x000fda0003f04070 */
[----:B------:R-:W-:-:S05]  /*0e00*/  @!P0 IMAD.IADD R3, R3, 0x1, -R4 ;  /* 0x0000000103038824 */ /* 0x000fca00078e0a04 */
[----:B------:R-:W-:-:S13]  /*0e10*/  ISETP.GT.U32.AND P0, PT, R4, R3, PT ;  /* 0x000000030400720c */ /* 0x000fda0003f04070 */
[----:B------:R-:W-:Y:S01]  /*0e20*/  @!P0 IMAD.IADD R3, R3, 0x1, -R4 ;  /* 0x0000000103038824 */ /* 0x000fe200078e0a04 */
[----:B------:R-:W-:-:S03]  /*0e30*/  ISETP.GT.AND P0, PT, R60, R2, PT ;  /* 0x000000023c00720c */ /* 0x000fc60003f04270 */
[----:B------:R-:W-:Y:S01]  /*0e40*/  @!P2 IMAD.MOV R3, RZ, RZ, -R3 ;  /* 0x000000ffff03a224 */ /* 0x000fe200078e0a03 */
[----:B------:R-:W-:Y:S02]  /*0e50*/  @!P1 LOP3.LUT R3, RZ, R61, RZ, 0x33, !PT ;  /* 0x0000003dff039212 */ /* 0x000fe400078e33ff */
[----:B------:R-:W-:Y:S02]  /*0e60*/  ISETP.GE.AND P1, PT, R49, R50, PT ;  /* 0x000000323100720c */ /* 0x000fe40003f26270 */
[----:B------:R-:W-:-:S13]  /*0e70*/  ISETP.EQ.OR P0, PT, R3, RZ, P0 ;  /* 0x000000ff0300720c */ /* 0x000fda0000702670 */
[----:B------:R-:W-:-:S05]  /*0e80*/  @!P0 MOV R2, 0xff7fffff ;  /* 0xff7fffff00028802 */ /* 0x000fca0000000f00 */
[----:B------:R0:W-:Y:S01]  /*0e90*/  @!P0 STS [R57], R2 ;  /* 0x0000000239008388 */ /* 0x0001e20000000800 */
[----:B------:R-:W-:Y:S05]  /*0ea0*/  @!P0 BRA `(.L_x_17721) ;  /* 0x0000001000b08947 */ /* 0x000fea0003800000 */
[----:B------:R-:W2:Y:S01]  /*0eb0*/  LDG.E.CONSTANT R3, desc[UR6][R6.64] ;  /* 0x0000000606037981 */ /* 0x000ea2000c1e9900 */
[----:B------:R-:W-:Y:S02]  /*0ec0*/  IMAD.SHL.U32 R5, R8, 0x8, RZ ;  /* 0x0000000808057824 */ /* 0x000fe400078e00ff */
[----:B0-----:R-:W-:-:S03]  /*0ed0*/  IMAD R2, R15, UR11, RZ ;  /* 0x0000000b0f027c24 */ /* 0x001fc6000f8e02ff */
        /* <DEDUP_REMOVED lines=24> */
[----:B---3--:R-:W-:Y:S01]  /*1060*/  SHF.L.U32 R89, R65, 0x10, RZ ;  /* 0x0000001041597819 */ /* 0x008fe200000006ff */
[----:B------:R-:W-:Y:S01]  /*1070*/  IMAD.U32 R58, R16, 0x10000, RZ ;  /* 0x00010000103a7824 */ /* 0x000fe200078e00ff */
[----:B------:R-:W-:Y:S02]  /*1080*/  PRMT R65, R66, 0x7632, R65 ;  /* 0x0000763242417816 */ /* 0x000fe40000000041 */
[----:B------:R-:W-:Y:S01]  /*1090*/  PRMT R66, R36, 0x7632, R66 ;  /* 0x0000763224427816 */ /* 0x000fe20000000042 */
[----:B------:R-:W-:Y:S02]  /*10a0*/  FFMA.FTZ R58, R58, R89, R91 ;  /* 0x000000593a3a7223 */ /* 0x000fe4000001005b */
[C---:B------:R-:W-:Y:S01]  /*10b0*/  IMAD.U32 R89, R65.reuse, 0x10000, RZ ;  /* 0x0001000041597824 */ /* 0x040fe200078e00ff */
[----:B------:R-:W-:Y:S01]  /*10c0*/  PRMT R65, R65, 0x7632, R65 ;  /* 0x0000763241417816 */ /* 0x000fe20000000041 */
[----:B------:R-:W-:-:S04]  /*10d0*/  IMAD.U32 R66, R66, 0x10000, RZ ;  /* 0x0001000042427824 */ /* 0x000fc800078e00ff */
[----:B------:R-:W-:Y:S01]  /*10e0*/  FMUL.FTZ R88, R66, R89 ;  /* 0x0000005942587220 */ /* 0x000fe20000410000 */
[----:B------:R-:W-:Y:S01]  /*10f0*/  SHF.L.U32 R66, R65, 0x10, RZ ;  /* 0x0000001041427819 */ /* 0x000fe200000006ff */
[----:B------:R-:W-:Y:S01]  /*1100*/  IMAD.U32 R65, R71, 0x10000, RZ ;  /* 0x0001000047417824 */ /* 0x000fe200078e00ff */
[----:B----4-:R-:W-:-:S03]  /*1110*/  SHF.L.U32 R89, R68, 0x10, RZ ;  /* 0x0000001044597819 */ /* 0x010fc600000006ff */
[----:B------:R-:W-:Y:S01]  /*1120*/  FFMA.FTZ R65, R65, R66, R88 ;  /* 0x0000004241417223 */ /* 0x000fe20000010058 */
[----:B------:R-:W-:-:S04]  /*1130*/  IMAD.U32 R66, R37, 0x10000, RZ ;  /* 0x0001000025427824 */ /* 0x000fc800078e00ff */
[----:B------:R-:W-:Y:S01]  /*1140*/  FMUL.FTZ R91, R66, R89 ;  /* 0x00000059425b7220 */ /* 0x000fe20000410000 */
[----:B------:R-:W-:Y:S01]  /*1150*/  IMAD.U32 R89, R86, 0x10000, RZ ;  /* 0x0001000056597824 */ /* 0x000fe200078e00ff */
[----:B------:R-:W-:Y:S01]  /*1160*/  PRMT R86, R68, 0x7632, R86 ;  /* 0x0000763244567816 */ /* 0x000fe20000000056 */
[----:B------:R-:W-:Y:S01]  /*1170*/  IMAD.U32 R66, R17, 0x10000, RZ ;  /* 0x0001000011427824 */ /* 0x000fe200078e00ff */
[----:B------:R-:W-:-:S03]  /*1180*/  PRMT R68, R37, 0x7632, R68 ;  /* 0x0000763225447816 */ /* 0x000fc60000000044 */
[----:B------:R-:W-:Y:S01]  /*1190*/  FFMA.FTZ R66, R66, R89, R91 ;  /* 0x0000005942427223 */ /* 0x000fe2000001005b */
[----:B------:R-:W-:Y:S01]  /*11a0*/  SHF.L.U32 R68, R68, 0x10, RZ ;  /* 0x0000001044447819 */ /* 0x000fe200000006ff */
[C---:B------:R-:W-:Y:S01]  /*11b0*/  IMAD.U32 R89, R86.reuse, 0x10000, RZ ;  /* 0x0001000056597824 */ /* 0x040fe200078e00ff */
[----:B------:R-:W-:-:S03]  /*11c0*/  PRMT R86, R86, 0x7632, R86 ;  /* 0x0000763256567816 */ /* 0x000fc60000000056 */
[----:B------:R-:W-:Y:S01]  /*11d0*/  FMUL.FTZ R91, R68, R89 ;  /* 0x00000059445b7220 */ /* 0x000fe20000410000 */
[----:B------:R-:W-:Y:S02]  /*11e0*/  PRMT R68, R17, 0x7632, R68 ;  /* 0x0000763211447816 */ /* 0x000fe40000000044 */
[----:B------:R-:W-:Y:S01]  /*11f0*/  SHF.L.U32 R89, R86, 0x10, RZ ;  /* 0x0000001056597819 */ /* 0x000fe200000006ff */
[----:B------:R-:W-:Y:S02]  /*1200*/  IMAD.U32 R86, R38, 0x10000, RZ ;  /* 0x0001000026567824 */ /* 0x000fe400078e00ff */
[----:B------:R-:W-:-:S04]  /*1210*/  IMAD.U32 R68, R68, 0x10000, RZ ;  /* 0x0001000044447824 */ /* 0x000fc800078e00ff */
[----:B------:R-:W-:Y:S01]  /*1220*/  FFMA.FTZ R68, R68, R89, R91 ;  /* 0x0000005944447223 */ /* 0x000fe2000001005b */
[----:B------:R-:W-:-:S04]  /*1230*/  IMAD.U32 R89, R69, 0x10000, RZ ;  /* 0x0001000045597824 */ /* 0x000fc800078e00ff */
[----:B------:R-:W-:Y:S01]  /*1240*/  FMUL.FTZ R91, R86, R89 ;  /* 0x00000059565b7220 */ /* 0x000fe20000410000 */
[----:B------:R-:W-:Y:S01]  /*1250*/  IMAD.U32 R89, R64, 0x10000, RZ ;  /* 0x0001000040597824 */ /* 0x000fe200078e00ff */
[----:B------:R-:W-:Y:S02]  /*1260*/  PRMT R64, R69, 0x7632, R64 ;  /* 0x0000763245407816 */ /* 0x000fe40000000040 */
[----:B------:R-:W-:Y:S02]  /*1270*/  PRMT R69, R38, 0x7632, R69 ;  /* 0x0000763226457816 */ /* 0x000fe40000000045 */
[----:B------:R-:W-:Y:S02]  /*1280*/  SHF.L.U32 R86, R18, 0x10, RZ ;  /* 0x0000001012567819 */ /* 0x000fe400000006ff */
[C---:B------:R-:W-:Y:S01]  /*1290*/  SHF.L.U32 R88, R64.reuse, 0x10, RZ ;  /* 0x0000001040587819 */ /* 0x040fe200000006ff */
[----:B------:R-:W-:Y:S01]  /*12a0*/  IMAD.U32 R69, R69, 0x10000, RZ ;  /* 0x0001000045457824 */ /* 0x000fe200078e00ff */
[----:B------:R-:W-:Y:S01]  /*12b0*/  PRMT R64, R64, 0x7632, R64 ;  /* 0x0000763240407816 */ /* 0x000fe20000000040 */
[----:B------:R-:W-:-:S02]  /*12c0*/  FFMA.FTZ R86, R86, R89, R91 ;  /* 0x0000005956567223 */ /* 0x000fc4000001005b */
[----:B------:R-:W-:Y:S01]  /*12d0*/  FMUL.FTZ R89, R69, R88 ;  /* 0x0000005845597220 */ /* 0x000fe20000410000 */
[----:B------:R-:W-:Y:S01]  /*12e0*/  PRMT R88, R18, 0x7632, R88 ;  /* 0x0000763212587816 */ /* 0x000fe20000000058 */
[----:B------:R-:W-:Y:S01]  /*12f0*/  IMAD.U32 R69, R64, 0x10000, RZ ;  /* 0x0001000040457824 */ /* 0x000fe200078e00ff */
[----:B------:R-:W-:-:S03]  /*1300*/  SHF.L.U32 R64, R39, 0x10, RZ ;  /* 0x0000001027407819 */ /* 0x000fc600000006ff */
        /* <DEDUP_REMOVED lines=8> */
[----:B------:R-:W-:Y:S02]  /*1390*/  FFMA.FTZ R64, R64, R69, R89 ;  /* 0x0000004540407223 */ /* 0x000fe40000010059 */
[----:B------:R-:W-:Y:S02]  /*13a0*/  IMAD.U32 R69, R5, 0x10000, RZ ;  /* 0x0001000005457824 */ /* 0x000fe400078e00ff */
[----:B------:R-:W-:-:S04]  /*13b0*/  IMAD.U32 R62, R62, 0x10000, RZ ;  /* 0x000100003e3e7824 */ /* 0x000fc800078e00ff */
[----:B------:R-:W-:Y:S01]  /*13c0*/  FMUL.FTZ R90, R62, R69 ;  /* 0x000000453e5a7220 */ /* 0x000fe20000410000 */
[----:B------:R-:W-:Y:S02]  /*13d0*/  PRMT R62, R5, 0x7632, R62 ;  /* 0x00007632053e7816 */ /* 0x000fe4000000003e */
[----:B------:R-:W-:Y:S01]  /*13e0*/  PRMT R69, R19, 0x7632, R69 ;  /* 0x0000763213457816 */ /* 0x000fe20000000045 */
[----:B------:R-:W-:Y:S01]  /*13f0*/  IMAD.U32 R89, R40, 0x10000, RZ ;  /* 0x0001000028597824 */ /* 0x000fe200078e00ff */
[----:B------:R-:W2:Y:S01]  /*1400*/  LDG.E.CONSTANT R5, desc[UR6][R2.64+0x60c] ;  /* 0x00060c0602057981 */ /* 0x000ea2000c1e9900 */
[----:B------:R-:W-:Y:S01]  /*1410*/  IMAD.U32 R62, R62, 0x10000, RZ ;  /* 0x000100003e3e7824 */ /* 0x000fe200078e00ff */
[----:B------:R-:W-:-:S05]  /*1420*/  SHF.L.U32 R69, R69, 0x10, RZ ;  /* 0x0000001045457819 */ /* 0x000fca00000006ff */
[----:B------:R-:W-:Y:S01]  /*1430*/  FFMA.FTZ R69, R69, R62, R90 ;  /* 0x0000003e45457223 */ /* 0x000fe2000001005a */
[----:B------:R-:W-:-:S05]  /*1440*/  SHF.L.U32 R62, R59, 0x10, RZ ;  /* 0x000000103b3e7819 */ /* 0x000fca00000006ff */
[----:B------:R-:W-:Y:S01]  /*1450*/  FFMA.FTZ R58, R89, R62, R58 ;  /* 0x0000003e593a7223 */ /* 0x000fe2000001003a */
[----:B------:R-:W-:Y:S02]  /*1460*/  PRMT R89, R59, 0x7632, R89 ;  /* 0x000076323b597816 */ /* 0x000fe40000000059 */
[----:B------:R-:W-:Y:S01]  /*1470*/  PRMT R62, R40, 0x7632, R62 ;  /* 0x00007632283e7816 */ /* 0x000fe2000000003e */
[----:B------:R-:W3:Y:S02]  /*1480*/  LDG.E.CONSTANT R59, desc[UR6][R2.64+0x800] ;  /* 0x00080006023b7981 */ /* 0x000ee4000c1e9900 */
[----:B------:R-:W-:Y:S02]  /*1490*/  IMAD.U32 R89, R89, 0x10000, RZ ;  /* 0x0001000059597824 */ /* 0x000fe400078e00ff */
[----:B------:R-:W-:-:S04]  /*14a0*/  IMAD.U32 R62, R62, 0x10000, RZ ;  /* 0x000100003e3e7824 */ /* 0x000fc800078e00ff */
[----:B------:R-:W-:Y:S01]  /*14b0*/  FFMA.FTZ R65, R62, R89, R65 ;  /* 0x000000593e417223 */ /* 0x000fe20000010041 */
[----:B------:R-:W-:Y:S01]  /*14c0*/  SHF.L.U32 R89, R41, 0x10, RZ ;  /* 0x0000001029597819 */ /* 0x000fe200000006ff */
[----:B------:R-:W-:-:S04]  /*14d0*/  IMAD.U32 R62, R61, 0x10000, RZ ;  /* 0x000100003d3e7824 */ /* 0x000fc800078e00ff */
[----:B------:R-:W-:Y:S01]  /*14e0*/  FFMA.FTZ R66, R89, R62, R66 ;  /* 0x0000003e59427223 */ /* 0x000fe20000010042 */
[----:B------:R-:W-:Y:S02]  /*14f0*/  PRMT R62, R61, 0x7632, R62 ;  /* 0x000076323d3e7816 */ /* 0x000fe4000000003e */
[----:B------:R-:W-:Y:S01]  /*1500*/  PRMT R89, R41, 0x7632, R89 ;  /* 0x0000763229597816 */ /* 0x000fe20000000059 */
[----:B------:R-:W4:Y:S01]  /*1510*/  LDG.E.CONSTANT R61, desc[UR6][R2.64+0x804] ;  /* 0x00080406023d7981 */ /* 0x000f22000c1e9900 */
[----:B------:R-:W-:-:S03]  /*1520*/  SHF.L.U32 R62, R62, 0x10, RZ ;  /* 0x000000103e3e7819 */ /* 0x000fc600000006ff */
[----:B------:R-:W-:-:S04]  /*1530*/  IMAD.U32 R89, R89, 0x10000, RZ ;  /* 0x0001000059597824 */ /* 0x000fc800078e00ff */
[----:B------:R-:W-:Y:S01]  /*1540*/  FFMA.FTZ R68, R89, R62, R68 ;  /* 0x0000003e59447223 */ /* 0x000fe20000010044 */
[----:B------:R-:W-:Y:S02]  /*1550*/  IMAD.U32 R89, R42, 0x10000, RZ ;  /* 0x000100002a597824 */ /* 0x000fe400078e00ff */
[C---:B------:R-:W-:Y:S01]  /*1560*/  IMAD.U32 R62, R60.reuse, 0x10000, RZ ;  /* 0x000100003c3e7824 */ /* 0x040fe200078e00ff */
[----:B------:R-:W-:-:S03]  /*1570*/  PRMT R60, R60, 0x7632, R60 ;  /* 0x000076323c3c7816 */ /* 0x000fc6000000003c */
[----:B------:R-:W-:Y:S01]  /*1580*/  FFMA.FTZ R86, R89, R62, R86 ;  /* 0x0000003e59567223 */ /* 0x000fe20000010056 */
[----:B------:R-:W-:Y:S01]  /*1590*/  PRMT R89, R42, 0x7632, R89 ;  /* 0x000076322a597816 */ /* 0x000fe20000000059 */
[----:B------:R-:W-:Y:S01]  /*15a0*/  IMAD.U32 R60, R60, 0x10000, RZ ;  /* 0x000100003c3c7824 */ /* 0x000fe200078e00ff */
[----:B------:R-:W4:Y:S02]  /*15b0*/  LDG.E.CONSTANT R62, desc[UR6][R2.64+0x808] ;  /* 0x00080806023e7981 */ /* 0x000f24000c1e9900 */
[----:B------:R-:W-:Y:S02]  /*15c0*/  SHF.L.U32 R89, R89, 0x10, RZ ;  /* 0x0000001059597819 */ /* 0x000fe400000006ff */
[----:B------:R-:W-:-:S03]  /*15d0*/  PRMT R90, R43, 0x7632, R90 ;  /* 0x000076322b5a7816 */ /* 0x000fc6000000005a */
[----:B------:R-:W-:Y:S01]  /*15e0*/  FFMA.FTZ R88, R89, R60, R88 ;  /* 0x0000003c59587223 */ /* 0x000fe20000010058 */
[----:B------:R-:W-:Y:S01]  /*15f0*/  SHF.L.U32 R60, R63, 0x10, RZ ;  /* 0x000000103f3c7819 */ /* 0x000fe200000006ff */
[----:B------:R-:W-:Y:S01]  /*1600*/  IMAD.U32 R89, R43, 0x10000, RZ ;  /* 0x000100002b597824 */ /* 0x000fe200078e00ff */
[----:B------:R-:W-:Y:S01]  /*1610*/  PRMT R63, R63, 0x7632, R63 ;  /* 0x000076323f3f7816 */ /* 0x000fe2000000003f */
[----:B------:R-:W-:Y:S02]  /*1620*/  IMAD.U32 R90, R90, 0x10000, RZ ;  /* 0x000100005a5a7824 */ /* 0x000fe400078e00ff */
[----:B------:R-:W-:Y:S02]  /*1630*/  FFMA.FTZ R64, R89, R60, R64 ;  /* 0x0000003c59407223 */ /* 0x000fe40000010040 */
[----:B------:R-:W-:Y:S01]  /*1640*/  IMAD.U32 R63, R63, 0x10000, RZ ;  /* 0x000100003f3f7824 */ /* 0x000fe200078e00ff */
[----:B------:R-:W4:Y:S01]  /*1650*/  LDG.E.CONSTANT R60, desc[UR6][R2.64+0x80c] ;  /* 0x00080c06023c7981 */ /* 0x000f22000c1e9900 */
[----:B------:R-:W-:-:S02]  /*1660*/  IMAD.U32 R89, R4, 0x10000, RZ ;  /* 0x0001000004597824 */ /* 0x000fc400078e00ff */
[----:B------:R-:W-:Y:S01]  /*1670*/  FFMA.FTZ R63, R90, R63, R69 ;  /* 0x0000003f5a3f7223 */ /* 0x000fe20000010045 */
[C---:B------:R-:W-:Y:S02]  /*1680*/  SHF.L.U32 R69, R44.reuse, 0x10, RZ ;  /* 0x000000102c457819 */ /* 0x040fe400000006ff */
[----:B------:R-:W-:-:S03]  /*1690*/  PRMT R90, R44, 0x7632, R90 ;  /* 0x000076322c5a7816 */ /* 0x000fc6000000005a */
[----:B------:R-:W-:Y:S01]  /*16a0*/  FFMA.FTZ R58, R69, R89, R58 ;  /* 0x00000059453a7223 */ /* 0x000fe2000001003a */
[----:B------:R-:W-:Y:S01]  /*16b0*/  PRMT R69, R4, 0x7632, R69 ;  /* 0x0000763204457816 */ /* 0x000fe20000000045 */
[----:B------:R-:W-:Y:S01]  /*16c0*/  IMAD.U32 R90, R90, 0x10000, RZ ;  /* 0x000100005a5a7824 */ /* 0x000fe200078e00ff */
[----:B------:R-:W4:Y:S01]  /*16d0*/  LDG.E.CONSTANT R4, desc[UR6][R2.64+0xa00] ;  /* 0x000a000602047981 */ /* 0x000f22000c1e9900 */
[----:B------:R-:W-:Y:S01]  /*16e0*/  IMAD.U32 R89, R67, 0x10000, RZ ;  /* 0x0001000043597824 */ /* 0x000fe200078e00ff */
[----:B------:R-:W-:-:S05]  /*16f0*/  SHF.L.U32 R69, R69, 0x10, RZ ;  /* 0x0000001045457819 */ /* 0x000fca00000006ff */
[----:B------:R-:W-:Y:S01]  /*1700*/  FFMA.FTZ R65, R90, R69, R65 ;  /* 0x000000455a417223 */ /* 0x000fe20000010041 */
[----:B------:R-:W-:-:S04]  /*1710*/  IMAD.U32 R69, R45, 0x10000, RZ ;  /* 0x000100002d457824 */ /* 0x000fc800078e00ff */
[----:B------:R-:W-:Y:S01]  /*1720*/  FFMA.FTZ R66, R69, R89, R66 ;  /* 0x0000005945427223 */ /* 0x000fe20000010042 */
[----:B------:R-:W-:Y:S02]  /*1730*/  PRMT R89, R67, 0x7632, R89 ;  /* 0x0000763243597816 */ /* 0x000fe40000000059 */
[----:B------:R-:W-:Y:S01]  /*1740*/  PRMT R69, R45, 0x7632, R69 ;  /* 0x000076322d457816 */ /* 0x000fe20000000045 */
[----:B------:R-:W4:Y:S02]  /*1750*/  LDG.E.CONSTANT R67, desc[UR6][R2.64+0xa04] ;  /* 0x000a040602437981 */ /* 0x000f24000c1e9900 */
[----:B------:R-:W-:Y:S01]  /*1760*/  IMAD.U32 R89, R89, 0x10000, RZ ;  /* 0x0001000059597824 */ /* 0x000fe200078e00ff */
[----:B------:R-:W-:-:S05]  /*1770*/  SHF.L.U32 R69, R69, 0x10, RZ ;  /* 0x0000001045457819 */ /* 0x000fca00000006ff */
[----:B------:R-:W-:Y:S01]  /*1780*/  FFMA.FTZ R68, R69, R89, R68 ;  /* 0x0000005945447223 */ /* 0x000fe20000010044 */
[----:B------:R-:W-:Y:S01]  /*1790*/  IMAD.U32 R69, R46, 0x10000, RZ ;  /* 0x000100002e457824 */ /* 0x000fe200078e00ff */
[----:B------:R-:W-:-:S05]  /*17a0*/  SHF.L.U32 R89, R87, 0x10, RZ ;  /* 0x0000001057597819 */ /* 0x000fca00000006ff */
[----:B------:R-:W-:Y:S02]  /*17b0*/  FFMA.FTZ R86, R69, R89, R86 ;  /* 0x0000005945567223 */ /* 0x000fe40000010056 */
[----:B------:R-:W4:Y:S01]  /*17c0*/  LDG.E.CONSTANT R69, desc[UR6][R2.64+0xa08] ;  /* 0x000a080602457981 */ /* 0x000f22000c1e9900 */
[----:B------:R-:W-:Y:S02]  /*17d0*/  PRMT R89, R87, 0x7632, R89 ;  /* 0x0000763257597816 */ /* 0x000fe40000000059 */
[----:B------:R-:W-:Y:S02]  /*17e0*/  PRMT R87, R46, 0x7632, R87 ;  /* 0x000076322e577816 */ /* 0x000fe40000000057 */
[----:B------:R-:W-:Y:S01]  /*17f0*/  PRMT R90, R47, 0x7632, R90 ;  /* 0x000076322f5a7816 */ /* 0x000fe2000000005a */
[----:B------:R-:W-:Y:S02]  /*1800*/  IMAD.U32 R89, R89, 0x10000, RZ ;  /* 0x0001000059597824 */ /* 0x000fe400078e00ff */
[----:B------:R-:W-:-:S02]  /*1810*/  IMAD.U32 R87, R87, 0x10000, RZ ;  /* 0x0001000057577824 */ /* 0x000fc400078e00ff */
[----:B------:R-:W-:Y:S02]  /*1820*/  IMAD.U32 R90, R90, 0x10000, RZ ;  /* 0x000100005a5a7824 */ /* 0x000fe400078e00ff */
[----:B------:R-:W-:Y:S01]  /*1830*/  FFMA.FTZ R88, R87, R89, R88 ;  /* 0x0000005957587223 */ /* 0x000fe20000010058 */
[----:B------:R-:W-:Y:S01]  /*1840*/  SHF.L.U32 R87, R47, 0x10, RZ ;  /* 0x000000102f577819 */ /* 0x000fe200000006ff */
[C---:B--2---:R-:W-:Y:S01]  /*1850*/  IMAD.U32 R89, R5.reuse, 0x10000, RZ ;  /* 0x0001000005597824 */ /* 0x044fe200078e00ff */
[----:B------:R-:W-:-:S03]  /*1860*/  PRMT R5, R5, 0x7632, R5 ;  /* 0x0000763205057816 */ /* 0x000fc60000000005 */
[----:B------:R-:W-:Y:S01]  /*1870*/  FFMA.FTZ R64, R87, R89, R64 ;  /* 0x0000005957407223 */ /* 0x000fe20000010040 */
[----:B------:R-:W-:Y:S01]  /*1880*/  SHF.L.U32 R5, R5, 0x10, RZ ;  /* 0x0000001005057819 */ /* 0x000fe200000006ff */
[----:B------:R-:W2:Y:S04]  /*1890*/  LDG.E.CONSTANT R89, desc[UR6][R2.64+0xe0c] ;  /* 0x000e0c0602597981 */ /* 0x000ea8000c1e9900 */
[----:B------:R-:W-:Y:S01]  /*18a0*/  FFMA.FTZ R63, R90, R5, R63 ;  /* 0x000000055a3f7223 */ /* 0x000fe2000001003f */
[C---:B------:R-:W-:Y:S01]  /*18b0*/  PRMT R90, R20.reuse, 0x7632, R90 ;  /* 0x00007632145a7816 */ /* 0x040fe2000000005a */
[----:B------:R-:W-:-:S03]  /*18c0*/  IMAD.U32 R5, R20, 0x10000, RZ ;  /* 0x0001000014057824 */ /* 0x000fc600078e00ff */
[----:B------:R-:W-:Y:S01]  /*18d0*/  SHF.L.U32 R90, R90, 0x10, RZ ;  /* 0x000000105a5a7819 */ /* 0x000fe200000006ff */
[C---:B---3--:R-:W-:Y:S01]  /*18e0*/  IMAD.U32 R87, R59.reuse, 0x10000, RZ ;  /* 0x000100003b577824 */ /* 0x048fe200078e00ff */
[----:B------:R-:W-:-:S03]  /*18f0*/  PRMT R59, R59, 0x7632, R59 ;  /* 0x000076323b3b7816 */ /* 0x000fc6000000003b */
[----:B------:R-:W-:Y:S01]  /*1900*/  FFMA.FTZ R58, R5, R87, R58 ;  /* 0x00000057053a7223 */ /* 0x000fe2000001003a */
[----:B------:R-:W-:Y:S02]  /*1910*/  IMAD.U32 R5, R21, 0x10000, RZ ;  /* 0x0001000015057824 */ /* 0x000fe400078e00ff */
[----:B------:R-:W-:-:S04]  /*1920*/  IMAD.U32 R59, R59, 0x10000, RZ ;  /* 0x000100003b3b7824 */ /* 0x000fc800078e00ff */
[----:B------:R-:W-:Y:S01]  /*1930*/  FFMA.FTZ R65, R90, R59, R65 ;  /* 0x0000003b5a417223 */ /* 0x000fe20000010041 */
[C---:B----4-:R-:W-:Y:S02]  /*1940*/  SHF.L.U32 R59, R61.reuse, 0x10, RZ ;  /* 0x000000103d3b7819 */ /* 0x050fe400000006ff */
[----:B------:R-:W-:-:S03]  /*1950*/  PRMT R61, R61, 0x7632, R61 ;  /* 0x000076323d3d7816 */ /* 0x000fc6000000003d */
[----:B------:R-:W-:Y:S01]  /*1960*/  FFMA.FTZ R66, R5, R59, R66 ;  /* 0x0000003b05427223 */ /* 0x000fe20000010042 */
[----:B------:R-:W-:Y:S01]  /*1970*/  PRMT R59, R21, 0x7632, R59 ;  /* 0x00007632153b7816 */ /* 0x000fe2000000003b */
[----:B------:R-:W-:Y:S01]  /*1980*/  IMAD.U32 R61, R61, 0x10000, RZ ;  /* 0x000100003d3d7824 */ /* 0x000fe200078e00ff */
[----:B------:R-:W3:Y:S03]  /*1990*/  LDG.E.CONSTANT R5, desc[UR6][R2.64+0xa0c] ;  /* 0x000a0c0602057981 */ /* 0x000ee6000c1e9900 */
[----:B------:R-:W-:-:S04]  /*19a0*/  IMAD.U32 R59, R59, 0x10000, RZ ;  /* 0x000100003b3b7824 */ /* 0x000fc800078e00ff */
[----:B------:R-:W-:Y:S01]  /*19b0*/  FFMA.FTZ R68, R59, R61, R68 ;  /* 0x0000003d3b447223 */ /* 0x000fe20000010044 */
[----:B------:R-:W-:Y:S01]  /*19c0*/  SHF.L.U32 R59, R22, 0x10, RZ ;  /* 0x00000010163b7819 */ /* 0x000fe200000006ff */
        /* <DEDUP_REMOVED lines=16> */
[C---:B------:R-:W-:Y:S01]  /*1ad0*/  SHF.L.U32 R62, R4.reuse, 0x10, RZ ;  /* 0x00000010043e7819 */ /* 0x040fe200000006ff */
[----:B------:R-:W3:Y:S01]  /*1ae0*/  LDG.E.CONSTANT R60, desc[UR6][R2.64+0xe00] ;  /* 0x000e0006023c7981 */ /* 0x000ee2000c1e9900 */
[----:B------:R-:W-:-:S03]  /*1af0*/  PRMT R4, R4, 0x7632, R4 ;  /* 0x0000763204047816 */ /* 0x000fc60000000004 */
[----:B------:R-:W-:Y:S02]  /*1b00*/  FFMA.FTZ R58, R87, R62, R58 ;  /* 0x0000003e573a7223 */ /* 0x000fe4000001003a */
[----:B------:R-:W-:Y:S02]  /*1b10*/  IMAD.U32 R62, R4, 0x10000, RZ ;  /* 0x00010000043e7824 */ /* 0x000fe400078e00ff */
[----:B------:R-:W-:Y:S01]  /*1b20*/  IMAD.U32 R4, R74, 0x10000, RZ ;  /* 0x000100004a047824 */ /* 0x000fe200078e00ff */
[----:B------:R-:W-:-:S03]  /*1b30*/  SHF.L.U32 R87, R25, 0x10, RZ ;  /* 0x0000001019577819 */ /* 0x000fc600000006ff */
[----:B------:R-:W-:Y:S02]  /*1b40*/  FFMA.FTZ R65, R4, R62, R65 ;  /* 0x0000003e04417223 */ /* 0x000fe40000010041 */
[----:B------:R-:W3:Y:S01]  /*1b50*/  LDG.E.CONSTANT R4, desc[UR6][R2.64+0xe04] ;  /* 0x000e040602047981 */ /* 0x000ee2000c1e9900 */
[C---:B------:R-:W-:Y:S01]  /*1b60*/  IMAD.U32 R62, R67.reuse, 0x10000, RZ ;  /* 0x00010000433e7824 */ /* 0x040fe200078e00ff */
[----:B------:R-:W-:-:S03]  /*1b70*/  PRMT R67, R67, 0x7632, R67 ;  /* 0x0000763243437816 */ /* 0x000fc60000000043 */
[----:B------:R-:W-:Y:S02]  /*1b80*/  FFMA.FTZ R66, R87, R62, R66 ;  /* 0x0000003e57427223 */ /* 0x000fe40000010042 */
[----:B------:R-:W-:Y:S01]  /*1b90*/  IMAD.U32 R87, R67, 0x10000, RZ ;  /* 0x0001000043577824 */ /* 0x000fe200078e00ff */
[----:B------:R-:W-:Y:S01]  /*1ba0*/  SHF.L.U32 R67, R75, 0x10, RZ ;  /* 0x000000104b437819 */ /* 0x000fe200000006ff */
[----:B------:R-:W3:Y:S04]  /*1bb0*/  LDG.E.CONSTANT R62, desc[UR6][R2.64+0xc08] ;  /* 0x000c0806023e7981 */ /* 0x000ee8000c1e9900 */
[----:B------:R-:W-:Y:S01]  /*1bc0*/  FFMA.FTZ R68, R67, R87, R68 ;  /* 0x0000005743447223 */ /* 0x000fe20000010044 */
[----:B------:R-:W-:Y:S02]  /*1bd0*/  IMAD.U32 R67, R26, 0x10000, RZ ;  /* 0x000100001a437824 */ /* 0x000fe400078e00ff */
[----:B------:R-:W-:-:S04]  /*1be0*/  IMAD.U32 R87, R69, 0x10000, RZ ;  /* 0x0001000045577824 */ /* 0x000fc800078e00ff */
[----:B------:R-:W-:Y:S02]  /*1bf0*/  FFMA.FTZ R86, R67, R87, R86 ;  /* 0x0000005743567223 */ /* 0x000fe40000010056 */
[----:B------:R-:W3:Y:S04]  /*1c00*/  LDG.E.CONSTANT R67, desc[UR6][R2.64+0xe08] ;  /* 0x000e080602437981 */ /* 0x000ee8000c1e9900 */
[----:B------:R0:W3:Y:S02]  /*1c10*/  LDG.E.CONSTANT R87, desc[UR6][R2.64+0xc0c] ;  /* 0x000c0c0602577981 */ /* 0x0000e4000c1e9900 */
[----:B0-----:R-:W-:Y:S02]  /*1c20*/  SHF.L.U32 R3, R28, 0x10, RZ ;  /* 0x000000101c037819 */ /* 0x001fe400000006ff */
[----:B------:R-:W-:-:S04]  /*1c30*/  PRMT R69, R69, 0x7632, R69 ;  /* 0x0000763245457816 */ /* 0x000fc80000000045 */
[----:B------:R-:W-:Y:S01]  /*1c40*/  SHF.L.U32 R90, R69, 0x10, RZ ;  /* 0x00000010455a7819 */ /* 0x000fe200000006ff */
[----:B------:R-:W-:-:S04]  /*1c50*/  IMAD.U32 R69, R76, 0x10000, RZ ;  /* 0x000100004c457824 */ /* 0x000fc800078e00ff */
[----:B------:R-:W-:Y:S01]  /*1c60*/  FFMA.FTZ R88, R69, R90, R88 ;  /* 0x0000005a45587223 */ /* 0x000fe20000010058 */
[----:B------:R-:W-:Y:S01]  /*1c70*/  IMAD.U32 R69, R27, 0x10000, RZ ;  /* 0x000100001b457824 */ /* 0x000fe200078e00ff */
[----:B-----5:R-:W-:Y:S01]  /*1c80*/  FSETP.NEU.FTZ.AND P0, PT, R11, RZ, PT ;  /* 0x000000ff0b00720b */ /* 0x020fe20003f1d000 */
        /* <DEDUP_REMOVED lines=8> */
[----:B------:R-:W-:-:S03]  /*1d10*/  PRMT R61, R61, 0x7632, R61 ;  /* 0x000076323d3d7816 */ /* 0x000fc6000000003d */
[----:B------:R-:W-:Y:S01]  /*1d20*/  FFMA.FTZ R66, R3, R2, R66 ;  /* 0x0000000203427223 */ /* 0x000fe20000010042 */
[----:B------:R-:W-:Y:S01]  /*1d30*/  SHF.L.U32 R61, R61, 0x10, RZ ;  /* 0x000000103d3d7819 */ /* 0x000fe200000006ff */
[----:B------:R-:W-:Y:S01]  /*1d40*/  IMAD.U32 R3, R79, 0x10000, RZ ;  /* 0x000100004f037824 */ /* 0x000fe200078e00ff */
[C---:B---3--:R-:W-:Y:S02]  /*1d50*/  SHF.L.U32 R90, R5.reuse, 0x10, RZ ;  /* 0x00000010055a7819 */ /* 0x048fe400000006ff */
[----:B------:R-:W-:Y:S01]  /*1d60*/  PRMT R5, R5, 0x7632, R5 ;  /* 0x0000763205057816 */ /* 0x000fe20000000005 */
[----:B------:R-:W-:Y:S01]  /*1d70*/  FFMA.FTZ R68, R3, R61, R68 ;  /* 0x0000003d03447223 */ /* 0x000fe20000010044 */
[----:B------:R-:W-:Y:S01]  /*1d80*/  SHF.L.U32 R2, R60, 0x10, RZ ;  /* 0x000000103c027819 */ /* 0x000fe200000006ff */
[----:B------:R-:W-:Y:S01]  /*1d90*/  IMAD.U32 R3, R32, 0x10000, RZ ;  /* 0x0001000020037824 */ /* 0x000fe200078e00ff */
[----:B------:R-:W-:Y:S01]  /*1da0*/  PRMT R60, R60, 0x7632, R60 ;  /* 0x000076323c3c7816 */ /* 0x000fe2000000003c */
[----:B------:R-:W-:Y:S01]  /*1db0*/  FFMA.FTZ R64, R69, R90, R64 ;  /* 0x0000005a45407223 */ /* 0x000fe20000010040 */
[----:B------:R-:W-:-:S02]  /*1dc0*/  IMAD.U32 R5, R5, 0x10000, RZ ;  /* 0x0001000005057824 */ /* 0x000fc400078e00ff */
[----:B------:R-:W-:Y:S01]  /*1dd0*/  FFMA.FTZ R3, R3, R2, R58 ;  /* 0x0000000203037223 */ /* 0x000fe2000001003a */
[----:B------:R-:W-:Y:S02]  /*1de0*/  IMAD.U32 R90, R77, 0x10000, RZ ;  /* 0x000100004d5a7824 */ /* 0x000fe400078e00ff */
[----:B------:R-:W-:Y:S02]  /*1df0*/  IMAD.U32 R60, R60, 0x10000, RZ ;  /* 0x000100003c3c7824 */ /* 0x000fe400078e00ff */
[----:B------:R-:W-:Y:S02]  /*1e00*/  IMAD.U32 R2, R82, 0x10000, RZ ;  /* 0x0001000052027824 */ /* 0x000fe400078e00ff */
[----:B------:R-:W-:Y:S01]  /*1e10*/  FFMA.FTZ R63, R90, R5, R63 ;  /* 0x000000055a3f7223 */ /* 0x000fe2000001003f */
[----:B------:R-:W-:Y:S01]  /*1e20*/  SHF.L.U32 R5, R33, 0x10, RZ ;  /* 0x0000001021057819 */ /* 0x000fe200000006ff */
[----:B------:R-:W-:Y:S02]  /*1e30*/  IMAD.U32 R58, R4, 0x10000, RZ ;  /* 0x00010000043a7824 */ /* 0x000fe400078e00ff */
[----:B------:R-:W-:Y:S01]  /*1e40*/  FFMA.FTZ R2, R2, R60, R65 ;  /* 0x0000003c02027223 */ /* 0x000fe20000010041 */
[----:B------:R-:W-:Y:S01]  /*1e50*/  PRMT R4, R4, 0x7632, R4 ;  /* 0x0000763204047816 */ /* 0x000fe20000000004 */
[----:B------:R-:W-:-:S02]  /*1e60*/  FFMA.FTZ R58, R5, R58, R66 ;  /* 0x0000003a053a7223 */ /* 0x000fc40000010042 */
[--C-:B------:R-:W-:Y:S01]  /*1e70*/  FADD.FTZ R59, R3, R2.reuse ;  /* 0x00000002033b7221 */ /* 0x100fe20000010000 */
[----:B------:R-:W-:Y:S01]  /*1e80*/  SHF.L.U32 R4, R4, 0x10, RZ ;  /* 0x0000001004047819 */ /* 0x000fe200000006ff */
[----:B------:R-:W-:Y:S01]  /*1e90*/  IMAD.U32 R5, R83, 0x10000, RZ ;  /* 0x0001000053057824 */ /* 0x000fe200078e00ff */
[----:B------:R-:W-:Y:S01]  /*1ea0*/  PRMT R2, R62, 0x7632, R2 ;  /* 0x000076323e027816 */ /* 0x000fe20000000002 */
[----:B------:R-:W-:Y:S01]  /*1eb0*/  IMAD.U32 R3, R30, 0x10000, RZ ;  /* 0x000100001e037824 */ /* 0x000fe200078e00ff */
[----:B------:R-:W-:Y:S01]  /*1ec0*/  SHF.L.U32 R62, R62, 0x10, RZ ;  /* 0x000000103e3e7819 */ /* 0x000fe200000006ff */
[----:B------:R-:W-:Y:S01]  /*1ed0*/  FFMA.FTZ R4, R5, R4, R68 ;  /* 0x0000000405047223 */ /* 0x000fe20000010044 */
[----:B------:R-:W-:Y:S01]  /*1ee0*/  FADD.FTZ R59, R58, R59 ;  /* 0x0000003b3a3b7221 */ /* 0x000fe20000010000 */
[----:B------:R-:W-:Y:S02]  /*1ef0*/  IMAD.U32 R5, R80, 0x10000, RZ ;  /* 0x0001000050057824 */ /* 0x000fe400078e00ff */
[----:B------:R-:W-:-:S02]  /*1f00*/  IMAD.U32 R2, R2, 0x10000, RZ ;  /* 0x0001000002027824 */ /* 0x000fc400078e00ff */
[----:B------:R-:W-:Y:S01]  /*1f10*/  FFMA.FTZ R3, R3, R62, R86 ;  /* 0x0000003e03037223 */ /* 0x000fe20000010056 */
[----:B------:R-:W-:Y:S01]  /*1f20*/  IMAD.U32 R60, R34, 0x10000, RZ ;  /* 0x00010000223c7824 */ /* 0x000fe200078e00ff */
[C---:B------:R-:W-:Y:S02]  /*1f30*/  PRMT R61, R67.reuse, 0x7632, R61 ;  /* 0x00007632433d7816 */ /* 0x040fe4000000003d */
[----:B------:R-:W-:Y:S02]  /*1f40*/  SHF.L.U32 R67, R67, 0x10, RZ ;  /* 0x0000001043437819 */ /* 0x000fe400000006ff */
[----:B------:R-:W-:Y:S01]  /*1f50*/  PRMT R58, R87, 0x7632, R58 ;  /* 0x00007632573a7816 */ /* 0x000fe2000000003a */
[----:B------:R-:W-:Y:S01]  /*1f60*/  FADD.FTZ R62, R4, R59 ;  /* 0x0000003b043e7221 */ /* 0x000fe20000010000 */
[----:B------:R-:W-:Y:S01]  /*1f70*/  SHF.L.U32 R61, R61, 0x10, RZ ;  /* 0x000000103d3d7819 */ /* 0x000fe200000006ff */
[----:B------:R-:W-:Y:S01]  /*1f80*/  FFMA.FTZ R2, R5, R2, R88 ;  /* 0x0000000205027223 */ /* 0x000fe20000010058 */
[----:B------:R-:W-:Y:S01]  /*1f90*/  SHF.L.U32 R4, R81, 0x10, RZ ;  /* 0x0000001051047819 */ /* 0x000fe200000006ff */
[----:B------:R-:W-:-:S02]  /*1fa0*/  IMAD.U32 R59, R84, 0x10000, RZ ;  /* 0x00010000543b7824 */ /* 0x000fc400078e00ff */
[----:B------:R-:W-:Y:S01]  /*1fb0*/  FFMA.FTZ R3, R60, R67, R3 ;  /* 0x000000433c037223 */ /* 0x000fe20000010003 */
[----:B------:R-:W-:Y:S02]  /*1fc0*/  IMAD.U32 R58, R58, 0x10000, RZ ;  /* 0x000100003a3a7824 */ /* 0x000fe400078e00ff */
[----:B------:R-:W-:Y:S02]  /*1fd0*/  IMAD.U32 R5, R31, 0x10000, RZ ;  /* 0x000100001f057824 */ /* 0x000fe400078e00ff */
[----:B------:R-:W-:Y:S02]  /*1fe0*/  IMAD.U32 R87, R87, 0x10000, RZ ;  /* 0x0001000057577824 */ /* 0x000fe400078e00ff */
[----:B------:R-:W-:Y:S02]  /*1ff0*/  VIADD R60, R70, 0x1 ;  /* 0x00000001463c7836 */ /* 0x000fe40000000000 */
[----:B------:R-:W-:Y:S01]  /*2000*/  FFMA.FTZ R2, R59, R61, R2 ;  /* 0x0000003d3b027223 */ /* 0x000fe20000010002 */
[----:B------:R-:W-:Y:S01]  /*2010*/  FFMA.FTZ R4, R4, R58, R63 ;  /* 0x0000003a04047223 */ /* 0x000fe2000001003f */
[----:B------:R-:W-:Y:S01]  /*2020*/  PRMT R59, R89, 0x7632, R59 ;  /* 0x00007632593b7816 */ /* 0x000fe2000000003b */
[----:B------:R-:W-:Y:S01]  /*2030*/  FFMA.FTZ R5, R5, R87, R64 ;  /* 0x0000005705057223 */ /* 0x000fe20000010040 */
[----:B------:R-:W-:Y:S01]  /*2040*/  FADD.FTZ R61, R3, R62 ;  /* 0x0000003e033d7221 */ /* 0x000fe20000010000 */
        /* <DEDUP_REMOVED lines=18> */
.L_x_17721:
[----:B------:R-:W-:Y:S05]  /*2170*/  BSYNC.RECONVERGENT B1 ;  /* 0x0000000000017941 */ /* 0x000fea0003800200 */
.L_x_17720:
[----:B------:R-:W-:Y:S01]  /*2180*/  IADD3 R6, P0, PT, R6, 0x10, RZ ;  /* 0x0000001006067810 */ /* 0x000fe20007f1e0ff */
[----:B01----:R-:W-:Y:S01]  /*2190*/  VIADD R57, R57, 0x200 ;  /* 0x0000020039397836 */ /* 0x003fe20000000000 */
[----:B------:R-:W-:Y:S01]  /*21a0*/  IADD3 R56, PT, PT, R56, 0x80, RZ ;  /* 0x0000008038387810 */ /* 0x000fe20007ffe0ff */
[----:B------:R-:W-:Y:S02]  /*21b0*/  VIADD R70, R70, 0x80 ;  /* 0x0000008046467836 */ /* 0x000fe40000000000 */
[----:B------:R-:W-:Y:S01]  /*21c0*/  IMAD.X R7, RZ, RZ, R7, P0 ;  /* 0x000000ffff077224 */ /* 0x000fe200000e0607 */
[----:B------:R-:W-:Y:S07]  /*21d0*/  @!P1 BRA `(.L_x_17722) ;  /* 0xffffffe800609947 */ /* 0x000fee000383ffff */
.L_x_17719:
[----:B------:R-:W-:Y:S05]  /*21e0*/  BSYNC.RECONVERGENT B0 ;  /* 0x0000000000007941 */ /* 0x000fea0003800200 */
.L_x_17718:
[----:B------:R-:W0:Y:S01]  /*21f0*/  SHFL.BFLY PT, R3, R52, 0x10, 0x1f ;  /* 0x0e001f0034037f89 */ /* 0x000e2200000e0000 */
[----:B------:R-:W-:Y:S01]  /*2200*/  LOP3.LUT P0, R20, R8, 0x1f, RZ, 0xc0, !PT ;  /* 0x0000001f08147812 */ /* 0x000fe2000780c0ff */
[----:B------:R-:W-:Y:S01]  /*2210*/  BSSY.RECONVERGENT B0, `(.L_x_17723) ;  /* 0x0000103000007945 */ /* 0x000fe20003800200 */
[----:B-----5:R-:W-:Y:S02]  /*2220*/  SHF.R.U32.HI R11, RZ, 0x5, R8 ;  /* 0x00000005ff0b7819 */ /* 0x020fe40000011608 */
        /* <DEDUP_REMOVED lines=22> */
[----:B------:R-:W-:-:S03]  /*2390*/  IADD3 R5, PT, PT, R10, 0x1f, RZ ;  /* 0x0000001f0a057810 */ /* 0x000fc60007ffe0ff */
[----:B------:R-:W0:Y:S01]  /*23a0*/  SHFL.BFLY PT, R16, R17, 0x1, 0x1f ;  /* 0x0c201f0011107f89 */ /* 0x000e2200000e0000 */
[----:B------:R-:W-:-:S04]  /*23b0*/  SHF.R.S32.HI R18, RZ, 0x1f, R5 ;  /* 0x0000001fff127819 */ /* 0x000fc80000011405 */
[----:B------:R-:W-:-:S04]  /*23c0*/  LEA.HI R5, R18, R5, RZ, 0x5 ;  /* 0x0000000512057211 */ /* 0x000fc800078f28ff */
[----:B------:R-:W-:-:S04]  /*23d0*/  LOP3.LUT R5, R5, 0xffffffe0, RZ, 0xc0, !PT ;  /* 0xffffffe005057812 */ /* 0x000fc800078ec0ff */
[----:B------:R-:W-:-:S04]  /*23e0*/  VIMNMX R5, PT, PT, R10, R5, PT ;  /* 0x000000050a057248 */ /* 0x000fc80003fe0100 */
[----:B------:R-:W-:Y:S02]  /*23f0*/  ISETP.GE.AND P2, PT, R8, R5, PT ;  /* 0x000000050800720c */ /* 0x000fe40003f46270 */
[----:B0-----:R-:W-:Y:S01]  /*2400*/  FMNMX.FTZ R7, R17, R16, !PT ;  /* 0x0000001011077209 */ /* 0x001fe20007810000 */
[----:B------:R-:W-:-:S05]  /*2410*/  IMAD.MOV.U32 R16, RZ, RZ, RZ ;  /* 0x000000ffff107224 */ /* 0x000fca00078e00ff */
[----:B------:R-:W0:Y:S05]  /*2420*/  SHFL.IDX PT, R7, R7, RZ, 0x1f ;  /* 0x00001fff07077589 */ /* 0x000e2a00000e0000 */
        /* <DEDUP_REMOVED lines=18> */
.L_x_17727:
        /* <DEDUP_REMOVED lines=11> */
.L_x_17726:
[----:B------:R-:W-:Y:S05]  /*2600*/  BSYNC.RECONVERGENT B1 ;  /* 0x0000000000017941 */ /* 0x000fea0003800200 */
.L_x_17725:
        /* <DEDUP_REMOVED lines=12> */
.L_x_17730:
        /* <DEDUP_REMOVED lines=100> */
.L_x_17729:
[----:B------:R-:W-:Y:S05]  /*2d10*/  BSYNC.RECONVERGENT B1 ;  /* 0x0000000000017941 */ /* 0x000fea0003800200 */
.L_x_17728:
        /* <DEDUP_REMOVED lines=55> */
.L_x_17732:
[----:B------:R-:W-:Y:S05]  /*3090*/  BSYNC.RECONVERGENT B1 ;  /* 0x0000000000017941 */ /* 0x000fea0003800200 */
.L_x_17731:
        /* <DEDUP_REMOVED lines=26> */
.L_x_17724:
[----:B------:R-:W-:Y:S05]  /*3240*/  BSYNC.RECONVERGENT B0 ;  /* 0x0000000000007941 */ /* 0x000fea0003800200 */
.L_x_17723:
        /* <DEDUP_REMOVED lines=32> */
[----:B------:R-:W-:-:S04]  /*3450*/  VIADD R7, R3, 0xa0 ;  /* 0x000000a003077836 */ /* 0x000fc80000000000 */
[----:B------:R-:W-:Y:S01]  /*3460*/  IMAD.SHL.U32 R4, R6, 0x80, RZ ;  /* 0x0000008006047824 */ /* 0x000fe200078e00ff */
[----:B------:R-:W-:Y:S02]  /*3470*/  LEA R17, R2, R7, 0x18 ;  /* 0x0000000702117211 */ /* 0x000fe400078ec0ff */
[----:B------:R-:W-:Y:S02]  /*3480*/  LOP3.LUT R6, R6, 0x3, RZ, 0xc0, !PT ;  /* 0x0000000306067812 */ /* 0x000fe400078ec0ff */
[----:B------:R-:W-:Y:S02]  /*3490*/  LOP3.LUT R7, R4, 0x180, RZ, 0xc0, !PT ;  /* 0x0000018004077812 */ /* 0x000fe400078ec0ff */
[----:B------:R-:W-:Y:S01]  /*34a0*/  IADD3 R14, PT, PT, RZ, -R6, RZ ;  /* 0x80000006ff0e7210 */ /* 0x000fe20007ffe0ff */
[----:B------:R-:W-:Y:S02]  /*34b0*/  IMAD R6, R8, 0x4, R17 ;  /* 0x0000000408067824 */ /* 0x000fe400078e0211 */
[----:B------:R-:W-:-:S07]  /*34c0*/  IMAD.IADD R4, R7, 0x1, R8 ;  /* 0x0000000107047824 */ /* 0x000fce00078e0208 */
.L_x_17737:
[----:B------:R-:W0:Y:S01]  /*34d0*/  LDS R7, [R6] ;  /* 0x0000000006077984 */ /* 0x000e220000000800 */
[----:B------:R-:W-:-:S04]  /*34e0*/  IADD3 R14, PT, PT, R14, 0x1, RZ ;  /* 0x000000010e0e7810 */ /* 0x000fc80007ffe0ff */
[----:B------:R-:W-:Y:S01]  /*34f0*/  ISETP.NE.AND P0, PT, R14, RZ, PT ;  /* 0x000000ff0e00720c */ /* 0x000fe20003f05270 */
[----:B0-----:R-:W-:-:S05]  /*3500*/  FMUL.FTZ R7, R7, R39 ;  /* 0x0000002707077220 */ /* 0x001fca0000410000 */
[----:B------:R0:W-:Y:S02]  /*3510*/  STS [R6], R7 ;  /* 0x0000000706007388 */ /* 0x0001e40000000800 */
[----:B0-----:R-:W-:-:S05]  /*3520*/  VIADD R6, R6, 0x200 ;  /* 0x0000020006067836 */ /* 0x001fca0000000000 */
[----:B------:R-:W-:Y:S05]  /*3530*/  @P0 BRA `(.L_x_17737) ;  /* 0xfffffffc00e40947 */ /* 0x000fea000383ffff */
.L_x_17736:
[----:B------:R-:W-:Y:S05]  /*3540*/  BSYNC.RECONVERGENT B1 ;  /* 0x0000000000017941 */ /* 0x000fea0003800200 */
.L_x_17735:
        /* <DEDUP_REMOVED lines=12> */
.L_x_17740:
        /* <DEDUP_REMOVED lines=52> */
.L_x_17739:
[----:B------:R-:W-:Y:S05]  /*3950*/  BSYNC.RECONVERGENT B1 ;  /* 0x0000000000017941 */ /* 0x000fea0003800200 */
.L_x_17738:
        /* <DEDUP_REMOVED lines=31> */
.L_x_17742:
[----:B------:R-:W-:Y:S05]  /*3b50*/  BSYNC.RECONVERGENT B1 ;  /* 0x0000000000017941 */ /* 0x000fea0003800200 */
.L_x_17741:
        /* <DEDUP_REMOVED lines=14> */
.L_x_17734:
[----:B------:R-:W-:Y:S05]  /*3c40*/  BSYNC.RECONVERGENT B0 ;  /* 0x0000000000007941 */ /* 0x000fea0003800200 */
.L_x_17733:
        /* <DEDUP_REMOVED lines=11> */
[----:B-1----:R-:W1:Y:S01]  /*3d00*/  I2F.RP R6, R13 ;  /* 0x0000000d00067306 */ /* 0x002e620000209400 */
[----:B------:R-:W4:Y:S01]  /*3d10*/  LDCU.64 UR10, c[0x0][0x3a8] ;  /* 0x00007500ff0a77ac */ /* 0x000f220008000a00 */
[----:B------:R-:W-:Y:S01]  /*3d20*/  SHF.R.U32.HI R4, RZ, 0x3, R8 ;  /* 0x00000003ff047819 */ /* 0x000fe20000011608 */
[----:B0-----:R-:W-:Y:S01]  /*3d30*/  IMAD.SHL.U32 R7, R8, 0x20, RZ ;  /* 0x0000002008077824 */ /* 0x001fe200078e00ff */
[----:B------:R-:W-:Y:S01]  /*3d40*/  MOV R5, RZ ;  /* 0x000000ff00057202 */ /* 0x000fe20000000f00 */
[----:B------:R-:W0:Y:S01]  /*3d50*/  LDCU UR9, c[0x0][0x3d0] ;  /* 0x00007a00ff0977ac */ /* 0x000e220008000800 */
[----:B------:R-:W-:Y:S01]  /*3d60*/  LOP3.LUT R4, R4, 0x7c, RZ, 0xc0, !PT ;  /* 0x0000007c04047812 */ /* 0x000fe200078ec0ff */
[----:B------:R-:W-:Y:S01]  /*3d70*/  IMAD.IADD R70, R11, 0x1, -R50 ;  /* 0x000000010b467824 */ /* 0x000fe200078e0a32 */
[----:B------:R-:W-:Y:S01]  /*3d80*/  IADD3 R3, PT, PT, R3, 0xa0, RZ ;  /* 0x000000a003037810 */ /* 0x000fe20007ffe0ff */
[----:B------:R-:W5:Y:S01]  /*3d90*/  LDCU UR8, c[0x0][0x3ec] ;  /* 0x00007d80ff0877ac */ /* 0x000f620008000800 */
[----:B------:R-:W-:Y:S01]  /*3da0*/  LEA R33, R11, 0x3, 0x5 ;  /* 0x000000030b217811 */ /* 0x000fe200078e28ff */
[----:B------:R-:W-:Y:S01]  /*3db0*/  IMAD.WIDE R4, R53, 0x4, R4 ;  /* 0x0000000435047825 */ /* 0x000fe200078e0204 */
[----:B------:R-:W-:-:S02]  /*3dc0*/  LEA R29, R2, R3, 0x18 ;  /* 0x00000003021d7211 */ /* 0x000fc400078ec0ff */
[----:B------:R-:W-:Y:S01]  /*3dd0*/  MOV R28, RZ ;  /* 0x000000ff001c7202 */ /* 0x000fe20000000f00 */
[----:B-1----:R-:W1:Y:S01]  /*3de0*/  MUFU.RCP R6, R6 ;  /* 0x0000000600067308 */ /* 0x002e620000001000 */
[----:B------:R-:W-:Y:S01]  /*3df0*/  VIADD R32, R11, 0x1 ;  /* 0x000000010b207836 */ /* 0x000fe20000000000 */
[----:B----4-:R-:W-:Y:S02]  /*3e00*/  IADD3 R30, P0, PT, R4, UR10, RZ ;  /* 0x0000000a041e7c10 */ /* 0x010fe4000ff1e0ff */
[----:B------:R-:W-:Y:S01]  /*3e10*/  SHF.L.U32 R4, R8, 0x3, RZ ;  /* 0x0000000308047819 */ /* 0x000fe200000006ff */
[----:B0-----:R-:W-:Y:S01]  /*3e20*/  IMAD R2, R15, UR9, RZ ;  /* 0x000000090f027c24 */ /* 0x001fe2000f8e02ff */
[----:B------:R-:W-:Y:S02]  /*3e30*/  IADD3.X R31, PT, PT, R5, UR11, RZ, P0, !PT ;  /* 0x0000000b051f7c10 */ /* 0x000fe400087fe4ff */
[----:B------:R-:W-:Y:S01]  /*3e40*/  LOP3.LUT R37, R33, 0x18, R4, 0xf8, !PT ;  /* 0x0000001821257812 */ /* 0x000fe200078ef804 */
[----:B-----5:R-:W-:-:S02]  /*3e50*/  VIADD R48, R48, -UR8 ;  /* 0x8000000830307c36 */ /* 0x020fc40008000000 */
[----:B-1----:R-:W-:Y:S01]  /*3e60*/  VIADD R34, R6, 0xffffffe ;  /* 0x0ffffffe06227836 */ /* 0x002fe20000000000 */
[----:B------:R-:W-:-:S03]  /*3e70*/  LOP3.LUT R6, R7, 0x60, RZ, 0xe2, !PT ;  /* 0x0000006007067812 */ /* 0x000fc600078ee2ff */
[----:B------:R0:W1:Y:S02]  /*3e80*/  F2I.FTZ.U32.TRUNC.NTZ R35, R34 ;  /* 0x0000002200237305 */ /* 0x000064000021f000 */
[----:B------:R-:W-:-:S05]  /*3e90*/  IMAD R6, R11, 0x80, R6 ;  /* 0x000000800b067824 */ /* 0x000fca00078e0206 */
[----:B------:R-:W-:Y:S01]  /*3ea0*/  IADD3 R29, PT, PT, R6, 0x10, R29 ;  /* 0x00000010061d7810 */ /* 0x000fe20007ffe01d */
[----:B0-----:R-:W-:Y:S02]  /*3eb0*/  IMAD.MOV.U32 R34, RZ, RZ, RZ ;  /* 0x000000ffff227224 */ /* 0x001fe400078e00ff */
[----:B-1----:R-:W-:-:S04]  /*3ec0*/  IMAD.MOV R14, RZ, RZ, -R35 ;  /* 0x000000ffff0e7224 */ /* 0x002fc800078e0a23 */
[----:B------:R-:W-:-:S04]  /*3ed0*/  IMAD R3, R14, R13, RZ ;  /* 0x0000000d0e037224 */ /* 0x000fc800078e02ff */
[----:B------:R-:W-:Y:S01]  /*3ee0*/  IMAD.HI.U32 R34, R35, R3, R34 ;  /* 0x0000000323227227 */ /* 0x000fe200078e0022 */
[----:B------:R-:W-:Y:S02]  /*3ef0*/  LOP3.LUT R35, R4, 0xf8, RZ, 0xc0, !PT ;  /* 0x000000f804237812 */ /* 0x000fe400078ec0ff */
[----:B------:R-:W-:-:S07]  /*3f00*/  SHF.R.S32.HI R3, RZ, 0x1f, R2 ;  /* 0x0000001fff037819 */ /* 0x000fce0000011402 */
.L_x_17763:
        /* <DEDUP_REMOVED lines=46> */
[----:B------:R-:W2:Y:S04]  /*41f0*/  LDG.E.CONSTANT R5, desc[UR6][R30.64] ;  /* 0x000000061e057981 */ /* 0x000ea8000c1e9900 */
[----:B------:R-:W-:Y:S01]  /*4200*/  LDS.128 R16, [R29] ;  /* 0x000000001d107984 */ /* 0x000fe20000000c00 */
        /* <DEDUP_REMOVED lines=41> */
[----:B------:R-:W-:Y:S01]  /*44a0*/  VIADD R5, R37, 0xfffffffd ;  /* 0xfffffffd25057836 */ /* 0x000fe20000000000 */
[----:B------:R-:W-:-:S02]  /*44b0*/  F2FP.BF16.F32.PACK_AB R74, R7, R6 ;  /* 0x00000006074a723e */ /* 0x000fc400000010ff */
[----:B------:R-:W-:-:S07]  /*44c0*/  F2FP.BF16.F32.PACK_AB R16, R17, R16 ;  /* 0x000000101110723e */ /* 0x000fce00000010ff */
[----:B-1----:R-:W-:Y:S05]  /*44d0*/  @P0 BRA `(.L_x_17748) ;  /* 0x0000000000780947 */ /* 0x002fea0003800000 */
        /* <DEDUP_REMOVED lines=30> */
.L_x_17748:
[----:B------:R-:W-:Y:S05]  /*46c0*/  BSYNC.RECONVERGENT B2 ;  /* 0x0000000000027941 */ /* 0x000fea0003800200 */
.L_x_17747:
[----:B------:R-:W-:Y:S02]  /*46d0*/  IMAD.MOV.U32 R7, RZ, RZ, R74 ;  /* 0x000000ffff077224 */ /* 0x000fe400078e004a */
[----:B-----5:R-:W-:Y:S01]  /*46e0*/  HMUL2.BF16_V2 R14, R4, R71 ;  /* 0x00000047040e7232 */ /* 0x020fe20000200000 */
[----:B------:R-:W-:Y:S01]  /*46f0*/  MOV R6, R16 ;  /* 0x0000001000067202 */ /* 0x000fe20000000f00 */
[----:B------:R-:W-:Y:S01]  /*4700*/  BSSY.RECONVERGENT B2, `(.L_x_17749) ;  /* 0x000002f000027945 */ /* 0x000fe20003800200 */
[----:B------:R-:W-:Y:S02]  /*4710*/  HFMA2.BF16_V2 R72, R7, R72, -RZ ;  /* 0x0000004807487231 */ /* 0x000fe400003000ff */
[C---:B------:R-:W-:Y:S01]  /*4720*/  PRMT R15, R14.reuse, 0x7632, R15 ;  /* 0x000076320e0f7816 */ /* 0x040fe2000000000f */
[----:B------:R-:W-:Y:S02]  /*4730*/  HMUL2.BF16_V2 R73, R6, R69 ;  /* 0x0000004506497232 */ /* 0x000fe40000200000 */
[----:B------:R-:W-:-:S02]  /*4740*/  IMAD.U32 R14, R14, 0x10000, RZ ;  /* 0x000100000e0e7824 */ /* 0x000fc400078e00ff */
[----:B------:R-:W-:Y:S01]  /*4750*/  IMAD.U32 R69, R15, 0x10000, RZ ;  /* 0x000100000f457824 */ /* 0x000fe200078e00ff */
[----:B------:R-:W-:Y:S02]  /*4760*/  PRMT R15, R73, 0x7610, R15 ;  /* 0x00007610490f7816 */ /* 0x000fe4000000000f */
[----:B------:R-:W-:Y:S01]  /*4770*/  PRMT R16, R72, 0x7610, R16 ;  /* 0x0000761048107816 */ /* 0x000fe20000000010 */
[----:B------:R-:W-:Y:S01]  /*4780*/  FADD.FTZ R14, R14, R69 ;  /* 0x000000450e0e7221 */ /* 0x000fe20000010000 */
[----:B------:R-:W-:Y:S01]  /*4790*/  PRMT R17, R72, 0x7632, R17 ;  /* 0x0000763248117816 */ /* 0x000fe20000000011 */
[----:B------:R-:W-:Y:S01]  /*47a0*/  IMAD.U32 R15, R15, 0x10000, RZ ;  /* 0x000100000f0f7824 */ /* 0x000fe200078e00ff */
[----:B------:R-:W-:Y:S02]  /*47b0*/  SHF.L.U32 R71, R16, 0x10, RZ ;  /* 0x0000001010477819 */ /* 0x000fe400000006ff */
[----:B------:R-:W-:Y:S01]  /*47c0*/  PRMT R16, R73, 0x7632, R16 ;  /* 0x0000763249107816 */ /* 0x000fe20000000010 */
[----:B------:R-:W-:-:S03]  /*47d0*/  IMAD.U32 R72, R17, 0x10000, RZ ;  /* 0x0001000011487824 */ /* 0x000fc600078e00ff */
        /* <DEDUP_REMOVED lines=33> */
.L_x_17750:
[----:B------:R-:W-:Y:S05]  /*49f0*/  BSYNC.RECONVERGENT B2 ;  /* 0x0000000000027941 */ /* 0x000fea0003800200 */
.L_x_17749:
[----:B------:R-:W-:Y:S02]  /*4a00*/  HFMA2.BF16_V2 R67, R4, R67, -RZ ;  /* 0x0000004304437231 */ /* 0x000fe400003000ff */
[----:B------:R-:W-:Y:S01]  /*4a10*/  FADD.FTZ R16, R15, R16 ;  /* 0x000000100f107221 */ /* 0x000fe20000010000 */
[----:B------:R-:W-:Y:S01]  /*4a20*/  F2FP.BF16.F32.PACK_AB R69, R19, R18 ;  /* 0x000000121345723e */ /* 0x000fe200000010ff */
[----:B------:R-:W-:Y:S02]  /*4a30*/  HMUL2.BF16_V2 R18, R7, R68 ;  /* 0x0000004407127232 */ /* 0x000fe40000200000 */
[----:B------:R-:W-:Y:S01]  /*4a40*/  FADD.FTZ R17, R14, R17 ;  /* 0x000000110e117221 */ /* 0x000fe20000010000 */
[----:B------:R-:W-:Y:S01]  /*4a50*/  HMUL2.BF16_V2 R63, R6, R63 ;  /* 0x0000003f063f7232 */ /* 0x000fe20000200000 */
[----:B------:R-:W-:Y:S01]  /*4a60*/  BSSY.RECONVERGENT B2, `(.L_x_17751) ;  /* 0x000003d000027945 */ /* 0x000fe20003800200 */
[----:B------:R-:W-:Y:S01]  /*4a70*/  PRMT R19, R18, 0x7632, R19 ;  /* 0x0000763212137816 */ /* 0x000fe20000000013 */
[----:B------:R-:W-:Y:S01]  /*4a80*/  FADD.FTZ R17, R17, R16 ;  /* 0x0000001011117221 */ /* 0x000fe20000010000 */
[----:B------:R-:W-:-:S02]  /*4a90*/  PRMT R15, R67, 0x7632, R15 ;  /* 0x00007632430f7816 */ /* 0x000fc4000000000f */
[----:B------:R-:W-:Y:S01]  /*4aa0*/  PRMT R14, R67, 0x7610, R14 ;  /* 0x00007610430e7816 */ /* 0x000fe2000000000e */
[----:B------:R-:W-:Y:S01]  /*4ab0*/  IMAD.U32 R19, R19, 0x10000, RZ ;  /* 0x0001000013137824 */ /* 0x000fe200078e00ff */
[----:B------:R-:W-:Y:S01]  /*4ac0*/  SHF.L.U32 R18, R18, 0x10, RZ ;  /* 0x0000001012127819 */ /* 0x000fe200000006ff */
[----:B------:R-:W-:Y:S02]  /*4ad0*/  IMAD.U32 R67, R15, 0x10000, RZ ;  /* 0x000100000f437824 */ /* 0x000fe400078e00ff */
[----:B------:R-:W-:Y:S02]  /*4ae0*/  IMAD.MOV.U32 R15, RZ, RZ, R69 ;  /* 0x000000ffff0f7224 */ /* 0x000fe400078e0045 */
[----:B------:R-:W-:Y:S02]  /*4af0*/  IMAD.U32 R14, R14, 0x10000, RZ ;  /* 0x000100000e0e7824 */ /* 0x000fe400078e00ff */
[--C-:B------:R-:W-:Y:S01]  /*4b00*/  FADD.FTZ R68, R18, R19.reuse ;  /* 0x0000001312447221 */ /* 0x100fe20000010000 */
[C---:B------:R-:W-:Y:S01]  /*4b10*/  PRMT R19, R63.reuse, 0x7610, R19 ;  /* 0x000076103f137816 */ /* 0x040fe20000000013 */
[C---:B------:R-:W-:Y:S01]  /*4b20*/  HFMA2.BF16_V2 R66, R15.reuse, R66, -RZ ;  /* 0x000000420f427231 */ /* 0x040fe200003000ff */
[----:B------:R-:W-:Y:S01]  /*4b30*/  PRMT R63, R63, 0x7632, R63 ;  /* 0x000076323f3f7816 */ /* 0x000fe2000000003f */
[----:B------:R-:W-:-:S02]  /*4b40*/  HFMA2.BF16_V2 R64, R15, R64, -RZ ;  /* 0x000000400f407231 */ /* 0x000fc400003000ff */
[----:B------:R-:W-:Y:S01]  /*4b50*/  FADD.FTZ R67, R14, R67 ;  /* 0x000000430e437221 */ /* 0x000fe20000010000 */
[----:B------:R-:W-:Y:S01]  /*4b60*/  SHF.L.U32 R69, R19, 0x10, RZ ;  /* 0x0000001013457819 */ /* 0x000fe200000006ff */
[----:B------:R-:W-:Y:S02]  /*4b70*/  IMAD.U32 R72, R63, 0x10000, RZ ;  /* 0x000100003f487824 */ /* 0x000fe400078e00ff */
[----:B------:R-:W-:Y:S01]  /*4b80*/  FADD.FTZ R67, R67, R68 ;  /* 0x0000004443437221 */ /* 0x000fe20000010000 */
[C---:B------:R-:W-:Y:S01]  /*4b90*/  PRMT R14, R66.reuse, 0x7610, R14 ;  /* 0x00007610420e7816 */ /* 0x040fe2000000000e */
[----:B------:R-:W-:Y:S01]  /*4ba0*/  FADD.FTZ R72, R69, R72 ;  /* 0x0000004845487221 */ /* 0x000fe20000010000 */
[----:B------:R-:W-:Y:S02]  /*4bb0*/  PRMT R18, R66, 0x7632, R18 ;  /* 0x0000763242127816 */ /* 0x000fe40000000012 */
[----:B------:R-:W-:Y:S01]  /*4bc0*/  PRMT R66, R64, 0x7632, R66 ;  /* 0x0000763240427816 */ /* 0x000fe20000000042 */
[----:B------:R-:W-:Y:S01]  /*4bd0*/  IMAD.U32 R14, R14, 0x10000, RZ ;  /* 0x000100000e0e7824 */ /* 0x000fe200078e00ff */
[----:B------:R-:W-:Y:S01]  /*4be0*/  SHF.L.U32 R19, R18, 0x10, RZ ;  /* 0x0000001012137819 */ /* 0x000fe200000006ff */
[----:B------:R-:W-:-:S02]  /*4bf0*/  IMAD.U32 R64, R64, 0x10000, RZ ;  /* 0x0001000040407824 */ /* 0x000fc400078e00ff */
        /* <DEDUP_REMOVED lines=35> */
.L_x_17752:
[----:B------:R-:W-:Y:S05]  /*4e30*/  BSYNC.RECONVERGENT B2 ;  /* 0x0000000000027941 */ /* 0x000fea0003800200 */
.L_x_17751:
        /* <DEDUP_REMOVED lines=40> */
.L_x_17754:
[----:B------:R-:W-:Y:S05]  /*50c0*/  BSYNC.RECONVERGENT B2 ;  /* 0x0000000000027941 */ /* 0x000fea0003800200 */
.L_x_17753:
        /* <DEDUP_REMOVED lines=76> */
.L_x_17756:
[----:B------:R-:W-:Y:S05]  /*5590*/  BSYNC.RECONVERGENT B2 ;  /* 0x0000000000027941 */ /* 0x000fea0003800200 */
.L_x_17755:
        /* <DEDUP_REMOVED lines=40> */
.L_x_17758:
[----:B------:R-:W-:Y:S05]  /*5820*/  BSYNC.RECONVERGENT B2 ;  /* 0x0000000000027941 */ /* 0x000fea0003800200 */
.L_x_17757:
        /* <DEDUP_REMOVED lines=71> */
.L_x_17760:
[----:B------:R-:W-:Y:S05]  /*5ca0*/  BSYNC.RECONVERGENT B2 ;  /* 0x0000000000027941 */ /* 0x000fea0003800200 */
.L_x_17759:
[----:B------:R-:W-:Y:S01]  /*5cb0*/  BSSY.RECONVERGENT B2, `(.L_x_17761) ;  /* 0x0000022000027945 */ /* 0x000fe20003800200 */
[----:B------:R-:W-:Y:S02]  /*5cc0*/  HFMA2.BF16_V2 R52, R7, R38, -RZ ;  /* 0x0000002607347231 */ /* 0x000fe400003000ff */
[----:B------:R-:W-:Y:S01]  /*5cd0*/  HMUL2.BF16_V2 R46, R4, R36 ;  /* 0x00000024042e7232 */ /* 0x000fe20000200000 */
[----:B------:R-:W-:Y:S06]  /*5ce0*/  @P0 BRA `(.L_x_17762) ;  /* 0x0000000000780947 */ /* 0x000fec0003800000 */
[C---:B------:R-:W-:Y:S01]  /*5cf0*/  VIADD R45, R37.reuse, 0xfffffffe ;  /* 0xfffffffe252d7836 */ /* 0x040fe20000000000 */
[----:B------:R-:W-:Y:S02]  /*5d00*/  IADD3 R47, PT, PT, R37, -0x1, RZ ;  /* 0xffffffff252f7810 */ /* 0x000fe40007ffe0ff */
        /* <DEDUP_REMOVED lines=28> */
.L_x_17762:
[----:B------:R-:W-:Y:S05]  /*5ed0*/  BSYNC.RECONVERGENT B2 ;  /* 0x0000000000027941 */ /* 0x000fea0003800200 */
.L_x_17761:
[----:B------:R-:W-:Y:S01]  /*5ee0*/  HMUL2.BF16_V2 R39, R6, R39 ;  /* 0x0000002706277232 */ /* 0x000fe20000200000 */
[C---:B------:R-:W-:Y:S01]  /*5ef0*/  PRMT R5, R46.reuse, 0x7610, R5 ;  /* 0x000076102e057816 */ /* 0x040fe20000000005 */
[----:B------:R-:W-:Y:S01]  /*5f00*/  HFMA2.BF16_V2 R4, R4, R41, -RZ ;  /* 0x0000002904047231 */ /* 0x000fe200003000ff */
[----:B------:R-:W-:Y:S01]  /*5f10*/  PRMT R18, R46, 0x7632, R18 ;  /* 0x000076322e127816 */ /* 0x000fe20000000012 */
[C---:B------:R-:W-:Y:S01]  /*5f20*/  HFMA2.BF16_V2 R40, R15.reuse, R40, -RZ ;  /* 0x000000280f287231 */ /* 0x040fe200003000ff */
[----:B------:R-:W-:Y:S01]  /*5f30*/  PRMT R38, R52, 0x7632, R38 ;  /* 0x0000763234267816 */ /* 0x000fe20000000026 */
[----:B------:R-:W-:Y:S01]  /*5f40*/  HFMA2.BF16_V2 R15, R15, R44, -RZ ;  /* 0x0000002c0f0f7231 */ /* 0x000fe200003000ff */
[----:B------:R-:W-:Y:S01]  /*5f50*/  SHF.L.U32 R5, R5, 0x10, RZ ;  /* 0x0000001005057819 */ /* 0x000fe200000006ff */
[----:B------:R-:W-:Y:S01]  /*5f60*/  IMAD.U32 R18, R18, 0x10000, RZ ;  /* 0x0001000012127824 */ /* 0x000fe200078e00ff */
[C---:B------:R-:W-:Y:S01]  /*5f70*/  PRMT R45, R39.reuse, 0x7632, R45 ;  /* 0x00007632272d7816 */ /* 0x040fe2000000002d */
[----:B------:R-:W-:Y:S01]  /*5f80*/  IMAD.U32 R47, R38, 0x10000, RZ ;  /* 0x00010000262f7824 */ /* 0x000fe200078e00ff */
[----:B------:R-:W-:Y:S01]  /*5f90*/  SHF.L.U32 R39, R39, 0x10, RZ ;  /* 0x0000001027277819 */ /* 0x000fe200000006ff */
[----:B------:R-:W-:Y:S01]  /*5fa0*/  FADD.FTZ R5, R5, R18 ;  /* 0x0000001205057221 */ /* 0x000fe20000010000 */
[----:B------:R-:W-:-:S02]  /*5fb0*/  HMUL2.BF16_V2 R18, R7, R42 ;  /* 0x0000002a07127232 */ /* 0x000fc40000200000 */
[----:B------:R-:W-:Y:S01]  /*5fc0*/  IMAD.U32 R38, R45, 0x10000, RZ ;  /* 0x000100002d267824 */ /* 0x000fe200078e00ff */
[----:B------:R-:W-:Y:S01]  /*5fd0*/  PRMT R36, R52, 0x7610, R36 ;  /* 0x0000761034247816 */ /* 0x000fe20000000024 */
[----:B------:R-:W-:Y:S01]  /*5fe0*/  HMUL2.BF16_V2 R6, R6, R43 ;  /* 0x0000002b06067232 */ /* 0x000fe20000200000 */
[----:B------:R-:W-:Y:S01]  /*5ff0*/  PRMT R7, R4, 0x7632, R7 ;  /* 0x0000763204077816 */ /* 0x000fe20000000007 */
[--C-:B------:R-:W-:Y:S01]  /*6000*/  FADD.FTZ R39, R39, R38.reuse ;  /* 0x0000002627277221 */ /* 0x100fe20000010000 */
[----:B------:R-:W-:Y:S01]  /*6010*/  PRMT R38, R18, 0x7632, R38 ;  /* 0x0000763212267816 */ /* 0x000fe20000000026 */
[----:B------:R-:W-:Y:S01]  /*6020*/  FADD.FTZ R17, R17, R14 ;  /* 0x0000000e11117221 */ /* 0x000fe20000010000 */
[----:B------:R-:W-:Y:S01]  /*6030*/  SHF.L.U32 R36, R36, 0x10, RZ ;  /* 0x0000001024247819 */ /* 0x000fe200000006ff */
[----:B------:R-:W-:Y:S01]  /*6040*/  IMAD.U32 R7, R7, 0x10000, RZ ;  /* 0x0001000007077824 */ /* 0x000fe200078e00ff */
[----:B------:R-:W-:Y:S01]  /*6050*/  SHF.L.U32 R4, R4, 0x10, RZ ;  /* 0x0000001004047819 */ /* 0x000fe200000006ff */
[----:B------:R-:W-:Y:S01]  /*6060*/  IMAD.U32 R41, R38, 0x10000, RZ ;  /* 0x0001000026297824 */ /* 0x000fe200078e00ff */
[----:B------:R-:W-:Y:S01]  /*6070*/  SHF.L.U32 R18, R18, 0x10, RZ ;  /* 0x0000001012127819 */ /* 0x000fe200000006ff */
[----:B------:R-:W-:Y:S01]  /*6080*/  FADD.FTZ R36, R36, R47 ;  /* 0x0000002f24247221 */ /* 0x000fe20000010000 */
[----:B------:R-:W-:Y:S01]  /*6090*/  FADD.FTZ R16, R19, R16 ;  /* 0x0000001013107221 */ /* 0x000fe20000010000 */
[--C-:B------:R-:W-:Y:S01]  /*60a0*/  FADD.FTZ R38, R4, R7.reuse ;  /* 0x0000000704267221 */ /* 0x100fe20000010000 */
[----:B------:R-:W-:Y:S01]  /*60b0*/  PRMT R7, R6, 0x7632, R7 ;  /* 0x0000763206077816 */ /* 0x000fe20000000007 */
[----:B------:R-:W-:Y:S01]  /*60c0*/  FADD.FTZ R36, R5, R36 ;  /* 0x0000002405247221 */ /* 0x000fe20000010000 */
[----:B------:R-:W-:Y:S01]  /*60d0*/  FADD.FTZ R41, R18, R41 ;  /* 0x0000002912297221 */ /* 0x000fe20000010000 */
[----:B------:R-:W-:Y:S01]  /*60e0*/  PRMT R4, R40, 0x7610, R4 ;  /* 0x0000761028047816 */ /* 0x000fe20000000004 */
[----:B------:R-:W-:Y:S01]  /*60f0*/  FADD.FTZ R24, R24, R17 ;  /* 0x0000001118187221 */ /* 0x000fe20000010000 */
[----:B------:R-:W-:Y:S01]  /*6100*/  PRMT R5, R40, 0x7632, R5 ;  /* 0x0000763228057816 */ /* 0x000fe20000000005 */
[----:B------:R-:W-:Y:S01]  /*6110*/  IMAD.U32 R7, R7, 0x10000, RZ ;  /* 0x0001000007077824 */ /* 0x000fe200078e00ff */
        /* <DEDUP_REMOVED lines=17> */
.L_x_17746:
[----:B--23--:R-:W-:Y:S05]  /*6230*/  BSYNC.RECONVERGENT B0 ;  /* 0x0000000000007941 */ /* 0x00cfea0003800200 */
.L_x_17745:
[----:B------:R-:W-:Y:S01]  /*6240*/  IADD3 R5, PT, PT, R32, 0x3, RZ ;  /* 0x0000000320057810 */ /* 0x000fe20007ffe0ff */
[----:B------:R-:W-:Y:S01]  /*6250*/  VIADD R70, R70, 0x4 ;  /* 0x0000000446467836 */ /* 0x000fe20000000000 */
[----:B------:R-:W-:Y:S01]  /*6260*/  IADD3 R30, P1, PT, R30, 0x10, RZ ;  /* 0x000000101e1e7810 */ /* 0x000fe20007f3e0ff */
[----:B------:R-:W-:Y:S01]  /*6270*/  VIADD R32, R32, 0x4 ;  /* 0x0000000420207836 */ /* 0x000fe20000000000 */
[----:B------:R-:W-:Y:S01]  /*6280*/  ISETP.GE.AND P0, PT, R5, R50, PT ;  /* 0x000000320500720c */ /* 0x000fe20003f06270 */
[----:B------:R-:W-:Y:S01]  /*6290*/  VIADD R33, R33, 0x80 ;  /* 0x0000008021217836 */ /* 0x000fe20000000000 */
[----:B------:R-:W-:Y:S02]  /*62a0*/  IADD3 R37, PT, PT, R37, 0x80, RZ ;  /* 0x0000008025257810 */ /* 0x000fe40007ffe0ff */
[----:B------:R-:W-:Y:S02]  /*62b0*/  IADD3 R29, PT, PT, R29, 0x200, RZ ;  /* 0x000002001d1d7810 */ /* 0x000fe40007ffe0ff */
[----:B------:R-:W-:-:S07]  /*62c0*/  IADD3.X R31, PT, PT, RZ, R31, RZ, P1, !PT ;  /* 0x0000001fff1f7210 */ /* 0x000fce0000ffe4ff */
[----:B------:R-:W-:Y:S05]  /*62d0*/  @!P0 BRA `(.L_x_17763) ;  /* 0xffffffdc000c8947 */ /* 0x000fea000383ffff */
.L_x_17744:
[----:B--23--:R-:W-:Y:S05]  /*62e0*/  BSYNC.RECONVERGENT B1 ;  /* 0x0000000000017941 */ /* 0x00cfea0003800200 */
.L_x_17743:
[----:B------:R-:W2:Y:S01]  /*62f0*/  SHFL.BFLY PT, R3, R28, 0x2, 0x1f ;  /* 0x0c401f001c037f89 */ /* 0x000ea200000e0000 */
[----:B------:R-:W-:Y:S01]  /*6300*/  LOP3.LUT P0, RZ, R8, 0x3, RZ, 0xc0, !PT ;  /* 0x0000000308ff7812 */ /* 0x000fe2000780c0ff */
[----:B------:R-:W-:Y:S01]  /*6310*/  BSSY.RECONVERGENT B0, `(.L_x_17764) ;  /* 0x0000033000007945 */ /* 0x000fe20003800200 */
[----:B------:R-:W-:Y:S01]  /*6320*/  SHF.R.U32.HI R20, RZ, 0x2, R20 ;  /* 0x00000002ff147819 */ /* 0x000fe20000011614 */
[----:B------:R-:W3:Y:S04]  /*6330*/  SHFL.BFLY PT, R2, R21, 0x2, 0x1f ;  /* 0x0c401f0015027f89 */ /* 0x000ee800000e0000 */
[----:B-1----:R-:W1:Y:S01]  /*6340*/  SHFL.BFLY PT, R5, R22, 0x2, 0x1f ;  /* 0x0c401f0016057f89 */ /* 0x002e6200000e0000 */
[----:B------:R-:W-:-:S03]  /*6350*/  IMAD R11, R11, 0x40, R20 ;  /* 0x000000400b0b7824 */ /* 0x000fc600078e0214 */
[----:B------:R-:W4:Y:S04]  /*6360*/  SHFL.BFLY PT, R10, R23, 0x2, 0x1f ;  /* 0x0c401f00170a7f89 */ /* 0x000f2800000e0000 */
[----:B0-----:R-:W0:Y:S04]  /*6370*/  SHFL.BFLY PT, R7, R24, 0x2, 0x1f ;  /* 0x0c401f0018077f89 */ /* 0x001e2800000e0000 */
[----:B------:R-:W5:Y:S04]  /*6380*/  SHFL.BFLY PT, R16, R25, 0x2, 0x1f ;  /* 0x0c401f0019107f89 */ /* 0x000f6800000e0000 */
[----:B------:R-:W5:Y:S01]  /*6390*/  SHFL.BFLY PT, R13, R26, 0x2, 0x1f ;  /* 0x0c401f001a0d7f89 */ /* 0x000f6200000e0000 */
[----:B--2---:R-:W-:-:S03]  /*63a0*/  FADD.FTZ R3, R3, R28 ;  /* 0x0000001c03037221 */ /* 0x004fc60000010000 */
[----:B------:R-:W2:Y:S01]  /*63b0*/  SHFL.BFLY PT, R30, R27, 0x2, 0x1f ;  /* 0x0c401f001b1e7f89 */ /* 0x000ea200000e0000 */
[----:B---3--:R-:W-:Y:S01]  /*63c0*/  FADD.FTZ R4, R2, R21 ;  /* 0x0000001502047221 */ /* 0x008fe20000010000 */
[----:B-1----:R-:W-:Y:S02]  /*63d0*/  FADD.FTZ R6, R5, R22 ;  /* 0x0000001605067221 */ /* 0x002fe40000010000 */
[----:B------:R-:W1:Y:S01]  /*63e0*/  SHFL.BFLY PT, R2, R3, 0x1, 0x1f ;  /* 0x0c201f0003027f89 */ /* 0x000e6200000e0000 */
[----:B------:R-:W-:Y:S01]  /*63f0*/  LOP3.LUT R22, R8, 0x3c0, RZ, 0xc0, !PT ;  /* 0x000003c008167812 */ /* 0x000fe200078ec0ff */
[----:B----4-:R-:W-:Y:S02]  /*6400*/  FADD.FTZ R10, R10, R23 ;  /* 0x000000170a0a7221 */ /* 0x010fe40000010000 */
[----:B------:R-:W3:Y:S01]  /*6410*/  SHFL.BFLY PT, R5, R4, 0x1, 0x1f ;  /* 0x0c201f0004057f89 */ /* 0x000ee200000e0000 */
[----:B------:R-:W-:Y:S01]  /*6420*/  BAR.SYNC.DEFER_BLOCKING 0x0 ;  /* 0x0000000000007b1d */ /* 0x000fe20000010000 */
[----:B0-----:R-:W-:Y:S01]  /*6430*/  FADD.FTZ R14, R7, R24 ;  /* 0x00000018070e7221 */ /* 0x001fe20000010000 */
[----:B------:R-:W-:Y:S01]  /*6440*/  ISETP.NE.OR P1, PT, R22, 0x40, P0 ;  /* 0x000000401600780c */ /* 0x000fe20000725670 */
[----:B-----5:R-:W-:Y:S01]  /*6450*/  FADD.FTZ R16, R16, R25 ;  /* 0x0000001910107221 */ /* 0x020fe20000010000 */
[----:B------:R-:W-:-:S02]  /*6460*/  FADD.FTZ R18, R13, R26 ;  /* 0x0000001a0d127221 */ /* 0x000fc40000010000 */
[----:B------:R-:W0:Y:S01]  /*6470*/  SHFL.BFLY PT, R7, R6, 0x1, 0x1f ;  /* 0x0c201f0006077f89 */ /* 0x000e2200000e0000 */
[----:B--2---:R-:W-:-:S03]  /*6480*/  FADD.FTZ R30, R30, R27 ;  /* 0x0000001b1e1e7221 */ /* 0x004fc60000010000 */
[----:B------:R-:W2:Y:S04]  /*6490*/  SHFL.BFLY PT, R13, R10, 0x1, 0x1f ;  /* 0x0c201f000a0d7f89 */ /* 0x000ea800000e0000 */
[----:B------:R-:W4:Y:S01]  /*64a0*/  SHFL.BFLY PT, R15, R14, 0x1, 0x1f ;  /* 0x0c201f000e0f7f89 */ /* 0x000f2200000e0000 */
[----:B-1----:R-:W-:-:S03]  /*64b0*/  FADD.FTZ R3, R3, R2 ;  /* 0x0000000203037221 */ /* 0x002fc60000010000 */
[----:B------:R-:W1:Y:S01]  /*64c0*/  SHFL.BFLY PT, R17, R16, 0x1, 0x1f ;  /* 0x0c201f0010117f89 */ /* 0x000e6200000e0000 */
[----:B---3--:R-:W-:-:S03]  /*64d0*/  FADD.FTZ R4, R4, R5 ;  /* 0x0000000504047221 */ /* 0x008fc60000010000 */
[----:B------:R-:W3:Y:S04]  /*64e0*/  SHFL.BFLY PT, R19, R18, 0x1, 0x1f ;  /* 0x0c201f0012137f89 */ /* 0x000ee800000e0000 */
[----:B------:R-:W5:Y:S01]  /*64f0*/  SHFL.BFLY PT, R21, R30, 0x1, 0x1f ;  /* 0x0c201f001e157f89 */ /* 0x000f6200000e0000 */
[----:B0-----:R-:W-:Y:S01]  /*6500*/  FADD.FTZ R6, R6, R7 ;  /* 0x0000000706067221 */ /* 0x001fe20000010000 */
[----:B--2---:R-:W-:Y:S01]  /*6510*/  FADD.FTZ R13, R10, R13 ;  /* 0x0000000d0a0d7221 */ /* 0x004fe20000010000 */
[----:B----4-:R-:W-:Y:S01]  /*6520*/  FADD.FTZ R14, R14, R15 ;  /* 0x0000000f0e0e7221 */ /* 0x010fe20000010000 */
[----:B-1----:R-:W-:Y:S01]  /*6530*/  FADD.FTZ R17, R16, R17 ;  /* 0x0000001110117221 */ /* 0x002fe20000010000 */
[----:B---3--:R-:W-:Y:S01]  /*6540*/  FADD.FTZ R18, R18, R19 ;  /* 0x0000001312127221 */ /* 0x008fe20000010000 */
[----:B-----5:R-:W-:Y:S01]  /*6550*/  FADD.FTZ R21, R30, R21 ;  /* 0x000000151e157221 */ /* 0x020fe20000010000 */
        /* <DEDUP_REMOVED lines=14> */
.L_x_17765:
[----:B------:R-:W-:Y:S05]  /*6640*/  BSYNC.RECONVERGENT B0 ;  /* 0x0000000000007941 */ /* 0x000fea0003800200 */
.L_x_17764:
        /* <DEDUP_REMOVED lines=29> */
.L_x_17767:
[----:B------:R-:W-:Y:S05]  /*6820*/  BSYNC.RECONVERGENT B0 ;  /* 0x0000000000007941 */ /* 0x000fea0003800200 */
.L_x_17766:
        /* <DEDUP_REMOVED lines=12> */
.L_x_17769:
[----:B------:R-:W-:Y:S05]  /*68f0*/  BSYNC.RECONVERGENT B0 ;  /* 0x0000000000007941 */ /* 0x000fea0003800200 */
.L_x_17768:
        /* <DEDUP_REMOVED lines=8> */
[----:B------:R-:W5:Y:S04]  /*6980*/  LDS R16, [R19+0xa0] ;  /* 0x0000a00013107984 */ /* 0x000f680000000800 */
[----:B------:R-:W5:Y:S04]  /*6990*/  LDS R15, [R19+0xc0] ;  /* 0x0000c000130f7984 */ /* 0x000f680000000800 */
[----:B0-----:R-:W0:Y:S01]  /*69a0*/  LDS R20, [R19+0xe0] ;  /* 0x0000e00013147984 */ /* 0x001e220000000800 */
[----:B-1----:R-:W-:Y:S01]  /*69b0*/  FADD.FTZ R3, R3, R2 ;  /* 0x0000000203037221 */ /* 0x002fe20000010000 */
[----:B--2---:R-:W-:Y:S01]  /*69c0*/  FADD.FTZ R4, R4, R5 ;  /* 0x0000000504047221 */ /* 0x004fe20000010000 */
[----:B---3--:R-:W-:Y:S01]  /*69d0*/  FADD.FTZ R6, R6, R7 ;  /* 0x0000000706067221 */ /* 0x008fe20000010000 */
[----:B----4-:R-:W-:Y:S01]  /*69e0*/  FADD.FTZ R13, R13, R10 ;  /* 0x0000000a0d0d7221 */ /* 0x010fe20000010000 */
[----:B-----5:R-:W-:Y:S01]  /*69f0*/  FADD.FTZ R14, R14, R11 ;  /* 0x0000000b0e0e7221 */ /* 0x020fe20000010000 */
[----:B------:R-:W-:Y:S01]  /*6a00*/  FADD.FTZ R17, R17, R16 ;  /* 0x0000001011117221 */ /* 0x000fe20000010000 */
[----:B------:R-:W-:Y:S01]  /*6a10*/  FADD.FTZ R18, R18, R15 ;  /* 0x0000000f12127221 */ /* 0x000fe20000010000 */
[----:B0-----:R-:W-:-:S07]  /*6a20*/  FADD.FTZ R21, R21, R20 ;  /* 0x0000001415157221 */ /* 0x001fce0000010000 */
.L_x_17771:
[----:B------:R-:W-:Y:S05]  /*6a30*/  BSYNC.RECONVERGENT B0 ;  /* 0x0000000000007941 */ /* 0x000fea0003800200 */
.L_x_17770:
        /* <DEDUP_REMOVED lines=15> */
[----:B------:R-:W-:Y:S01]  /*6b30*/  PRMT R8, R18, 0x7632, R8 ;  /* 0x0000763212087816 */ /* 0x000fe20000000008 */
[----:B-1----:R-:W-:-:S06]  /*6b40*/  USHF.L.U32 UR4, UR4, 0x6, URZ ;  /* 0x0000000604047899 */ /* 0x002fcc00080006ff */
[----:B------:R-:W-:-:S04]  /*6b50*/  IADD3 R0, P0, P1, R5, UR4, R0 ;  /* 0x0000000405007c10 */ /* 0x000fc8000f91e000 */
[----:B------:R-:W-:Y:S02]  /*6b60*/  IADD3.X R5, PT, PT, RZ, RZ, RZ, P0, P1 ;  /* 0x000000ffff057210 */ /* 0x000fe400007e24ff */
[----:B--2---:R-:W-:-:S04]  /*6b70*/  LEA R2, P0, R0, UR8, 0x1 ;  /* 0x0000000800027c11 */ /* 0x004fc8000f8008ff */
[--C-:B------:R-:W-:Y:S02]  /*6b80*/  LEA.HI.X R3, R0, UR9, R5.reuse, 0x1, P0 ;  /* 0x0000000900037c11 */ /* 0x100fe400080f0c05 */
[----:B------:R-:W-:Y:S02]  /*6b90*/  PRMT R0, R4, 0x7632, R0 ;  /* 0x0000763204007816 */ /* 0x000fe40000000000 */
[----:B------:R-:W-:Y:S01]  /*6ba0*/  PRMT R5, R6, 0x7632, R5 ;  /* 0x0000763206057816 */ /* 0x000fe20000000005 */
        /* <DEDUP_REMOVED lines=9> */
.L_x_17772:
        /* <DEDUP_REMOVED lines=12> */
.L_x_25912:


//--------------------- .text._ZN4vllm25paged_attention_v1_kernelI13__nv_bfloat16S1_Li32ELi32ELi128ELNS_18Fp8KVCacheDataTypeE0ELb1EEEvPT_PKS3_PKT0_S9_ifPKiSB_iPKfiiiSD_SD_iiiii --------------------------
	.section	.text._ZN4vllm25paged_attention_v1_kernelI13__nv_bfloat16S1_Li32ELi32ELi128ELNS_18Fp8KVCacheDataTypeE0ELb1EEEvPT_PKS3_PKT0_S9_ifPKiSB_iPKfiiiSD_SD_iiiii,"ax",@progbits
	.align	128
        .global         _ZN4vllm25paged_attention_v1_kernelI13__nv_bfloat16S1_Li32ELi32ELi128ELNS_18Fp8KVCacheDataTypeE0ELb1EEEvPT_PKS3_PKT0_S9_ifPKiSB_iPKfiiiSD_SD_iiiii
        .type           _ZN4vllm25paged_attention_v1_kernelI13__nv_bfloat16S1_Li32ELi32ELi128ELNS_18Fp8KVCacheDataTypeE0ELb1EEEvPT_PKS3_PKT0_S9_ifPKiSB_iPKfiiiSD_SD_iiiii,@function
        .size           _ZN4vllm25paged_attention_v1_kernelI13__nv_bfloat16S1_Li32ELi32ELi128ELNS_18Fp8KVCacheDataTypeE0ELb1EEEvPT_PKS3_PKT0_S9_ifPKiSB_iPKfiiiSD_SD_iiiii,(.L_x_25913 - _ZN4vllm25paged_attention_v1_kernelI13__nv_bfloat16S1_Li32ELi32ELi128ELNS_18Fp8KVCacheDataTypeE0ELb1EEEvPT_PKS3_PKT0_S9_ifPKiSB_iPKfiiiSD_SD_iiiii)
        .other          _ZN4vllm25paged_attention_v1_kernelI13__nv_bfloat16S1_Li32ELi32ELi128ELNS_18Fp8KVCacheDataTypeE0ELb1EEEvPT_PKS3_PKT0_S9_ifPKiSB_iPKfiiiSD_SD_iiiii,@"STO_CUDA_ENTRY STV_DEFAULT"
_ZN4vllm25paged_attention_v1_kernelI13__nv_bfloat16S1_Li32ELi32ELi128ELNS_18Fp8KVCacheDataTypeE0ELb1EEEvPT_PKS3_PKT0_S9_ifPKiSB_iPKfiiiSD_SD_iiiii:
.text._ZN4vllm25paged_attention_v1_kernelI13__nv_bfloat16S1_Li32ELi32ELi128ELNS_18Fp8KVCacheDataTypeE0ELb1EEEvPT_PKS3_PKT0_S9_ifPKiSB_iPKfiiiSD_SD_iiiii:
[----:B------:R-:W-:Y:S08]  /*0000*/  LDC R1, c[0x0][0x37c] ;  /* 0x0000df00ff017b82 */ /* 0x000ff00000000800 */
[----:B------:R-:W0:Y:S01]  /*0010*/  S2UR UR12, SR_CTAID.Y ;  /* 0x00000000000c79c3 */ /* 0x000e220000002600 */
[----:B------:R-:W0:Y:S01]  /*0020*/  LDCU.64 UR4, c[0x0][0x3b0] ;  /* 0x00007600ff0477ac */ /* 0x000e220008000a00 */
[----:B------:R-:W1:Y:S01]  /*0030*/  LDCU.64 UR10, c[0x0][0x358] ;  /* 0x00006b00ff0a77ac */ /* 0x000e620008000a00 */
[----:B------:R-:W2:Y:S05]  /*0040*/  S2R R0, SR_TID.X ;  /* 0x0000000000007919 */ /* 0x000eaa0000002100 */
[----:B------:R-:W3:Y:S01]  /*0050*/  LDC.64 R8, c[0x0][0x3c0] ;  /* 0x0000f000ff087b82 */ /* 0x000ee20000000a00 */
[----:B------:R-:W4:Y:S01]  /*0060*/  LDCU UR13, c[0x0][0x3f4] ;  /* 0x00007e80ff0d77ac */ /* 0x000f220008000800 */
[----:B------:R-:W4:Y:S01]  /*0070*/  S2R R4, SR_CTAID.X ;  /* 0x0000000000047919 */ /* 0x000f220000002500 */
[----:B------:R-:W4:Y:S01]  /*0080*/  LDCU UR14, c[0x0][0x3e8] ;  /* 0x00007d00ff0e77ac */ /* 0x000f220008000800 */
[----:B------:R-:W4:Y:S01]  /*0090*/  LDCU UR8, c[0x0][0x3b8] ;  /* 0x00007700ff0877ac */ /* 0x000f220008000800 */
[----:B------:R-:W1:Y:S01]  /*00a0*/  LDCU UR16, c[0x0][0x3ec] ;  /* 0x00007d80ff1077ac */ /* 0x000e620008000800 */
[----:B0-----:R-:W-:Y:S01]  /*00b0*/  UIMAD.WIDE.U32 UR4, UR12, 0x4, UR4 ;  /* 0x000000040c0478a5 */ /* 0x001fe2000f8e0004 */
[----:B------:R-:W0:Y:S05]  /*00c0*/  LDCU UR17, c[0x0][0x3d0] ;  /* 0x00007a00ff1177ac */ /* 0x000e2a0008000800 */
[----:B------:R-:W-:Y:S01]  /*00d0*/  IMAD.U32 R2, RZ, RZ, UR4 ;  /* 0x00000004ff027e24 */ /* 0x000fe2000f8e00ff */
[----:B------:R-:W0:Y:S01]  /*00e0*/  LDCU UR18, c[0x0][0x3cc] ;  /* 0x00007980ff1277ac */ /* 0x000e220008000800 */
[----:B------:R-:W-:-:S03]  /*00f0*/  IMAD.U32 R3, RZ, RZ, UR5 ;  /* 0x00000005ff037e24 */ /* 0x000fc6000f8e00ff */
[----:B------:R-:W0:Y:S02]  /*0100*/  LDCU UR4, c[0x0][0x3c8] ;  /* 0x00007900ff0477ac */ /* 0x000e240008000800 */
[----:B-1----:R1:W4:Y:S01]  /*0110*/  LDG.E.CONSTANT R18, desc[UR10][R2.64] ;  /* 0x0000000a02127981 */ /* 0x002322000c1e9900 */
[----:B--2---:R-:W-:Y:S01]  /*0120*/  ISETP.GT.U32.AND P1, PT, R0, 0x3, PT ;  /* 0x000000030000780c */ /* 0x004fe20003f24070 */
[----:B------:R-:W2:Y:S01]  /*0130*/  LDCU UR19, c[0x0][0x3a4] ;  /* 0x00007480ff1377ac */ /* 0x000ea20008000800 */
[----:B---3--:R-:W-:Y:S01]  /*0140*/  ISETP.NE.U32.AND P0, PT, R8, RZ, PT ;  /* 0x000000ff0800720c */ /* 0x008fe20003f05070 */
[----:B------:R-:W3:Y:S03]  /*0150*/  LDCU.64 UR20, c[0x0][0x390] ;  /* 0x00007200ff1477ac */ /* 0x000ee60008000a00 */
[----:B------:R-:W-:-:S07]  /*0160*/  ISETP.NE.AND.EX P0, PT, R9, RZ, PT, P0 ;  /* 0x000000ff0900720c */ /* 0x000fce0003f05300 */
[----:B------:R-:W2:Y:S01]  /*0170*/  @!P1 LDC.64 R10, c[0x0][0x388] ;  /* 0x0000e200ff0a9b82 */ /* 0x000ea20000000a00 */
[----:B----4-:R-:W-:Y:S01]  /*0180*/  @!P1 IMAD.SHL.U32 R6, R4, 0x20, RZ ;  /* 0x0000002004069824 */ /* 0x010fe200078e00ff */
[----:B0-----:R-:W-:Y:S01]  /*0190*/  UIMAD UR4, UR12, UR4, URZ ;  /* 0x000000040c0472a4 */ /* 0x001fe2000f8e02ff */
[----:B------:R-:W-:-:S03]  /*01a0*/  @!P1 SHF.L.U32 R5, R0, 0x3, RZ ;  /* 0x0000000300059819 */ /* 0x000fc600000006ff */
[----:B------:R-:W-:Y:S02]  /*01b0*/  USHF.R.S32.HI UR5, URZ, 0x1f, UR4 ;  /* 0x0000001fff057899 */ /* 0x000fe40008011404 */
[----:B------:R-:W-:Y:S02]  /*01c0*/  @!P1 IADD3 R5, P2, P3, R5, UR4, R6 ;  /* 0x0000000405059c10 */ /* 0x000fe4000fb5e006 */
[----:B------:R-:W0:Y:S02]  /*01d0*/  @P0 LDC.64 R6, c[0x0][0x3c0] ;  /* 0x0000f000ff060b82 */ /* 0x000e240000000a00 */
[----:B-1----:R-:W-:Y:S02]  /*01e0*/  @!P1 IADD3.X R2, PT, PT, RZ, UR5, RZ, P2, P3 ;  /* 0x00000005ff029c10 */ /* 0x002fe400097e64ff */
[----:B--2---:R-:W-:-:S04]  /*01f0*/  @!P1 LEA R10, P2, R5, R10, 0x1 ;  /* 0x0000000a050a9211 */ /* 0x004fc800078408ff */
[----:B------:R-:W-:Y:S02]  /*0200*/  @!P1 LEA.HI.X R11, R5, R11, R2, 0x1, P2 ;  /* 0x0000000b050b9211 */ /* 0x000fe400010f0c02 */
[----:B------:R-:W1:Y:S03]  /*0210*/  LDC R2, c[0x0][0x3a0] ;  /* 0x0000e800ff027b82 */ /* 0x000e660000000800 */
[----:B------:R-:W2:Y:S04]  /*0220*/  @!P1 LDG.E.CONSTANT R12, desc[UR10][R10.64] ;  /* 0x0000000a0a0c9981 */ /* 0x000ea8000c1e9900 */
[----:B------:R-:W2:Y:S04]  /*0230*/  @!P1 LDG.E.CONSTANT R13, desc[UR10][R10.64+0x4] ;  /* 0x0000040a0a0d9981 */ /* 0x000ea8000c1e9900 */
[----:B------:R-:W2:Y:S04]  /*0240*/  @!P1 LDG.E.CONSTANT R14, desc[UR10][R10.64+0x8] ;  /* 0x0000080a0a0e9981 */ /* 0x000ea8000c1e9900 */
[----:B------:R4:W2:Y:S01]  /*0250*/  @!P1 LDG.E.CONSTANT R15, desc[UR10][R10.64+0xc] ;  /* 0x00000c0a0a0f9981 */ /* 0x0008a2000c1e9900 */
[----:B------:R-:W-:-:S02]  /*0260*/  IMAD.MOV.U32 R9, RZ, RZ, RZ ;  /* 0x000000ffff097224 */ /* 0x000fc400078e00ff */
[----:B0-----:R-:W-:Y:S01]  /*0270*/  @P0 IMAD.WIDE.U32 R6, R4, 0x4, R6 ;  /* 0x0000000404060825 */ /* 0x001fe200078e0006 */
[----:B------:R-:W0:Y:S04]  /*0280*/  LDC R5, c[0x0][0x370] ;  /* 0x0000dc00ff057b82 */ /* 0x000e280000000800 */
[----:B------:R0:W5:Y:S01]  /*0290*/  @P0 LDG.E.CONSTANT R9, desc[UR10][R6.64] ;  /* 0x0000000a06090981 */ /* 0x000162000c1e9900 */
[----:B-1----:R-:W-:Y:S01]  /*02a0*/  IABS R8, R2 ;  /* 0x0000000200087213 */ /* 0x002fe20000000000 */
[----:B----4-:R-:W-:Y:S01]  /*02b0*/  IMAD.MOV.U32 R10, RZ, RZ, RZ ;  /* 0x000000ffff0a7224 */ /* 0x010fe200078e00ff */
[----:B------:R-:W-:Y:S01]  /*02c0*/  UISETP.NE.AND UP0, UPT, UR13, URZ, UPT ;  /* 0x000000ff0d00728c */ /* 0x000fe2000bf05270 */
[----:B------:R-:W-:Y:S01]  /*02d0*/  BSSY.RECONVERGENT B0, `(.L_x_17773) ;  /* 0x0000168000007945 */ /* 0x000fe20003800200 */
[----:B------:R-:W1:Y:S02]  /*02e0*/  I2F.RP R3, R8 ;  /* 0x0000000800037306 */ /* 0x000e640000209400 */
[----:B------:R-:W-:-:S06]  /*02f0*/  R2UR UR4, R10 ;  /* 0x000000000a0472ca */ /* 0x000fcc00000e0000 */
[----:B-1----:R-:W1:Y:S01]  /*0300*/  MUFU.RCP R3, R3 ;  /* 0x0000000300037308 */ /* 0x002e620000001000 */
[----:B0-----:R-:W-:Y:S02]  /*0310*/  IABS R6, R5 ;  /* 0x0000000500067213 */ /* 0x001fe40000000000 */
[----:B-1----:R-:W-:-:S05]  /*0320*/  IADD3 R16, PT, PT, R3, 0xffffffe, RZ ;  /* 0x0ffffffe03107810 */ /* 0x002fca0007ffe0ff */
[----:B------:R0:W1:Y:S02]  /*0330*/  F2I.FTZ.U32.TRUNC.NTZ R17, R16 ;  /* 0x0000001000117305 */ /* 0x000064000021f000 */
[----:B0-----:R-:W-:Y:S02]  /*0340*/  IMAD.MOV.U32 R16, RZ, RZ, RZ ;  /* 0x000000ffff107224 */ /* 0x001fe400078e00ff */
[----:B-1----:R-:W-:-:S04]  /*0350*/  IMAD.MOV R11, RZ, RZ, -R17 ;  /* 0x000000ffff0b7224 */ /* 0x002fc800078e0a11 */
[----:B------:R-:W-:-:S04]  /*0360*/  IMAD R11, R11, R8, RZ ;  /* 0x000000080b0b7224 */ /* 0x000fc800078e02ff */
[----:B------:R-:W-:-:S06]  /*0370*/  IMAD.HI.U32 R17, R17, R11, R16 ;  /* 0x0000000b11117227 */ /* 0x000fcc00078e0010 */
[----:B------:R-:W-:-:S05]  /*0380*/  IMAD.HI.U32 R17, R17, R6, RZ ;  /* 0x0000000611117227 */ /* 0x000fca00078e00ff */
[----:B------:R-:W-:-:S05]  /*0390*/  IADD3 R3, PT, PT, RZ, -R17, RZ ;  /* 0x80000011ff037210 */ /* 0x000fca0007ffe0ff */
[----:B------:R-:W-:Y:S02]  /*03a0*/  IMAD R3, R8, R3, R6 ;  /* 0x0000000308037224 */ /* 0x000fe400078e0206 */
[----:B------:R-:W-:-:S03]  /*03b0*/  IMAD.U32 R6, RZ, RZ, UR13 ;  /* 0x0000000dff067e24 */ /* 0x000fc6000f8e00ff */
[----:B------:R-:W-:Y:S02]  /*03c0*/  ISETP.GT.U32.AND P2, PT, R8, R3, PT ;  /* 0x000000030800720c */ /* 0x000fe40003f44070 */
[----:B------:R-:W-:-:S04]  /*03d0*/  IABS R6, R6 ;  /* 0x0000000600067213 */ /* 0x000fc80000000000 */
[----:B------:R-:W0:Y:S01]  /*03e0*/  I2F.RP R7, R6 ;  /* 0x0000000600077306 */ /* 0x000e220000209400 */
[----:B------:R-:W-:-:S06]  /*03f0*/  MOV R28, R6 ;  /* 0x00000006001c7202 */ /* 0x000fcc0000000f00 */
[----:B------:R-:W-:Y:S01]  /*0400*/  @!P2 IMAD.IADD R3, R3, 0x1, -R8 ;  /* 0x000000010303a824 */ /* 0x000fe200078e0a08 */
[----:B------:R-:W-:Y:S02]  /*0410*/  @!P2 IADD3 R17, PT, PT, R17, 0x1, RZ ;  /* 0x000000011111a810 */ /* 0x000fe40007ffe0ff */
[----:B------:R-:W-:Y:S02]  /*0420*/  ISETP.NE.AND P2, PT, R2, RZ, PT ;  /* 0x000000ff0200720c */ /* 0x000fe40003f45270 */
[----:B------:R-:W-:Y:S02]  /*0430*/  ISETP.GE.U32.AND P0, PT, R3, R8, PT ;  /* 0x000000080300720c */ /* 0x000fe40003f06070 */
[----:B------:R-:W-:Y:S01]  /*0440*/  LOP3.LUT R3, R5, R2, RZ, 0x3c, !PT ;  /* 0x0000000205037212 */ /* 0x000fe200078e3cff */
[----:B0-----:R-:W0:Y:S03]  /*0450*/  MUFU.RCP R7, R7 ;  /* 0x0000000700077308 */ /* 0x001e260000001000 */
[----:B------:R-:W-:-:S07]  /*0460*/  ISETP.GE.AND P3, PT, R3, RZ, PT ;  /* 0x000000ff0300720c */ /* 0x000fce0003f66270 */
[----:B------:R-:W-:-:S06]  /*0470*/  @P0 VIADD R17, R17, 0x1 ;  /* 0x0000000111110836 */ /* 0x000fcc0000000000 */
[----:B------:R-:W-:Y:S01]  /*0480*/  @!P3 IMAD.MOV R17, RZ, RZ, -R17 ;  /* 0x000000ffff11b224 */ /* 0x000fe200078e0a11 */
[----:B------:R-:W-:Y:S02]  /*0490*/  @!P2 LOP3.LUT R17, RZ, R2, RZ, 0x33, !PT ;  /* 0x00000002ff11a212 */ /* 0x000fe400078e33ff */
[----:B0-----:R-:W-:Y:S02]  /*04a0*/  IADD3 R11, PT, PT, R7, 0xffffffe, RZ ;  /* 0x0ffffffe070b7810 */ /* 0x001fe40007ffe0ff */
[----:B------:R-:W-:-:S04]  /*04b0*/  IABS R16, R17 ;  /* 0x0000001100107213 */ /* 0x000fc80000000000 */
[----:B------:R-:W0:Y:S08]  /*04c0*/  I2F.RP R3, R16 ;  /* 0x0000001000037306 */ /* 0x000e300000209400 */
[----:B------:R-:W1:Y:S08]  /*04d0*/  F2I.FTZ.U32.TRUNC.NTZ R11, R11 ;  /* 0x0000000b000b7305 */ /* 0x000e70000021f000 */
[----:B0-----:R-:W0:Y:S01]  /*04e0*/  MUFU.RCP R3, R3 ;  /* 0x0000000300037308 */ /* 0x001e220000001000 */
[C---:B-1----:R-:W-:Y:S01]  /*04f0*/  R2UR UR5, R11.reuse ;  /* 0x000000000b0572ca */ /* 0x042fe200000e0000 */
[----:B------:R-:W-:-:S05]  /*0500*/  IMAD R7, R11, R6, RZ ;  /* 0x000000060b077224 */ /* 0x000fca00078e02ff */
[----:B------:R-:W-:Y:S01]  /*0510*/  IADD3 R7, PT, PT, RZ, -R7, RZ ;  /* 0x80000007ff077210 */ /* 0x000fe20007ffe0ff */
[----:B0-----:R-:W-:-:S06]  /*0520*/  VIADD R10, R3, 0xffffffe ;  /* 0x0ffffffe030a7836 */ /* 0x001fcc0000000000 */
[----:B------:R-:W-:Y:S02]  /*0530*/  IMAD.HI.U32 R7, R11, R7, UR4 ;  /* 0x000000040b077e27 */ /* 0x000fe4000f8e0007 */
[----:B------:R0:W1:Y:S03]  /*0540*/  F2I.FTZ.U32.TRUNC.NTZ R11, R10 ;  /* 0x0000000a000b7305 */ /* 0x000066000021f000 */
[----:B------:R-:W-:Y:S01]  /*0550*/  R2UR UR22, R7 ;  /* 0x00000000071672ca */ /* 0x000fe200000e0000 */
[----:B0-----:R-:W-:Y:S02]  /*0560*/  IMAD.MOV.U32 R10, RZ, RZ, RZ ;  /* 0x000000ffff0a7224 */ /* 0x001fe400078e00ff */
[----:B-1----:R-:W-:-:S04]  /*0570*/  IMAD.MOV R3, RZ, RZ, -R11 ;  /* 0x000000ffff037224 */ /* 0x002fc800078e0a0b */
[----:B------:R-:W-:-:S04]  /*0580*/  IMAD R3, R3, R16, RZ ;  /* 0x0000001003037224 */ /* 0x000fc800078e02ff */
[----:B------:R-:W-:Y:S01]  /*0590*/  IMAD.HI.U32 R10, R11, R3, R10 ;  /* 0x000000030b0a7227 */ /* 0x000fe200078e000a */
[----:B------:R-:W-:Y:S02]  /*05a0*/  R2UR UR9, R18 ;  /* 0x00000000120972ca */ /* 0x000fe400000e0000 */
[----:B------:R-:W-:-:S04]  /*05b0*/  IABS R18, R17 ;  /* 0x0000001100127213 */ /* 0x000fc80000000000 */
[----:B------:R-:W-:Y:S02]  /*05c0*/  IADD3 R11, PT, PT, RZ, -R18, RZ ;  /* 0x80000012ff0b7210 */ /* 0x000fe40007ffe0ff */
[----:B------:R-:W0:Y:S05]  /*05d0*/  LDC R18, c[0x0][0x3f8] ;  /* 0x0000fe00ff127b82 */ /* 0x000e2a0000000800 */
[----:B------:R-:W-:-:S06]  /*05e0*/  UIADD3 UR6, UPT, UPT, UR9, -0x1, URZ ;  /* 0xffffffff09067890 */ /* 0x000fcc000fffe0ff */
[----:B------:R-:W-:Y:S01]  /*05f0*/  IMAD.U32 R8, RZ, RZ, UR6 ;  /* 0x00000006ff087e24 */ /* 0x000fe2000f8e00ff */
[----:B------:R-:W-:-:S04]  /*0600*/  ULOP3.LUT UR6, UR6, UR13, URZ, 0x3c, !UPT ;  /* 0x0000000d06067292 */ /* 0x000fc8000f8e3cff */
[----:B------:R-:W-:-:S04]  /*0610*/  IABS R8, R8 ;  /* 0x0000000800087213 */ /* 0x000fc80000000000 */
[----:B------:R-:W-:Y:S02]  /*0620*/  R2UR UR7, R8 ;  /* 0x00000000080772ca */ /* 0x000fe400000e0000 */
[----:B------:R-:W-:-:S05]  /*0630*/  IABS R8, R4 ;  /* 0x0000000400087213 */ /* 0x000fca0000000000 */
[----:B------:R-:W-:-:S04]  /*0640*/  IMAD.MOV.U32 R3, RZ, RZ, R8 ;  /* 0x000000ffff037224 */ /* 0x000fc800078e0008 */
[----:B------:R-:W-:Y:S02]  /*0650*/  IMAD.HI.U32 R8, R10, R3, RZ ;  /* 0x000000030a087227 */ /* 0x000fe400078e00ff */
[----:B------:R-:W-:Y:S01]  /*0660*/  UIMAD.WIDE.U32 UR4, UR22, UR7, URZ ;  /* 0x00000007160472a5 */ /* 0x000fe2000f8e00ff */
[----:B------:R-:W1:Y:S01]  /*0670*/  @!P1 S2R R10, SR_CgaCtaId ;  /* 0x00000000000a9919 */ /* 0x000e620000008800 */
[----:B------:R-:W-:Y:S01]  /*0680*/  IMAD R3, R8, R11, R3 ;  /* 0x0000000b08037224 */ /* 0x000fe200078e0203 */
[----:B------:R-:W-:Y:S01]  /*0690*/  UIADD3 UR4, UPT, UPT, UR9, 0x1f, URZ ;  /* 0x0000001f09047890 */ /* 0x000fe2000fffe0ff */
[----:B------:R-:W-:Y:S02]  /*06a0*/  IMAD.MOV.U32 R11, RZ, RZ, -0x800001 ;  /* 0xff7fffffff0b7424 */ /* 0x000fe400078e00ff */
[----:B------:R-:W-:Y:S02]  /*06b0*/  IADD3 R7, PT, PT, RZ, -UR5, RZ ;  /* 0x80000005ff077c10 */ /* 0x000fe4000fffe0ff */
[----:B------:R-:W-:-:S03]  /*06c0*/  ISETP.GT.U32.AND P2, PT, R16, R3, PT ;  /* 0x000000031000720c */ /* 0x000fc60003f44070 */
[----:B------:R-:W-:Y:S01]  /*06d0*/  IMAD R7, R6, R7, UR7 ;  /* 0x0000000706077e24 */ /* 0x000fe2000f8e0207 */
[----:B------:R-:W-:-:S04]  /*06e0*/  USHF.R.S32.HI UR7, URZ, 0x1f, UR4 ;  /* 0x0000001fff077899 */ /* 0x000fc80008011404 */
[----:B------:R-:W-:Y:S01]  /*06f0*/  ISETP.GT.U32.AND P0, PT, R6, R7, PT ;  /* 0x000000070600720c */ /* 0x000fe20003f04070 */
[----:B------:R-:W-:Y:S02]  /*0700*/  ULEA.HI UR7, UR7, UR4, URZ, 0x5 ;  /* 0x0000000407077291 */ /* 0x000fe4000f8f28ff */
[----:B------:R-:W-:Y:S02]  /*0710*/  UIMAD UR4, UR12, UR8, URZ ;  /* 0x000000080c0472a4 */ /* 0x000fe4000f8e02ff */
[----:B------:R-:W-:Y:S01]  /*0720*/  @!P2 IMAD.IADD R3, R3, 0x1, -R16 ;  /* 0x000000010303a824 */ /* 0x000fe200078e0a10 */
[----:B------:R-:W-:Y:S01]  /*0730*/  @!P2 IADD3 R8, PT, PT, R8, 0x1, RZ ;  /* 0x000000010808a810 */ /* 0x000fe20007ffe0ff */
[----:B------:R-:W-:Y:S01]  /*0740*/  USHF.R.S32.HI UR7, URZ, 0x5, UR7 ;  /* 0x00000005ff077899 */ /* 0x000fe20008011407 */
[----:B------:R-:W-:-:S05]  /*0750*/  ISETP.NE.AND P2, PT, R17, RZ, PT ;  /* 0x000000ff1100720c */ /* 0x000fca0003f45270 */
[----:B------:R-:W-:Y:S01]  /*0760*/  VOTEU.ANY UP2, P0 ;  /* 0x0000000000ff7886 */ /* 0x000fe20000040100 */
[----:B------:R-:W-:Y:S02]  /*0770*/  PLOP3.LUT P3, PT, PT, PT, UP2, 0x80, 0x8 ;  /* 0x000000000008781c */ /* 0x000fe40003f6f028 */
[----:B------:R-:W-:Y:S02]  /*0780*/  ISETP.GE.U32.AND P0, PT, R3, R16, PT ;  /* 0x000000100300720c */ /* 0x000fe40003f06070 */
[----:B------:R-:W-:Y:S01]  /*0790*/  LOP3.LUT R3, R4, R17, RZ, 0x3c, !PT ;  /* 0x0000001104037212 */ /* 0x000fe200078e3cff */
[----:B------:R-:W-:Y:S02]  /*07a0*/  @!UP2 UIADD3 UR5, UPT, UPT, UR5, 0x1, URZ ;  /* 0x000000010505a890 */ /* 0x000fe4000fffe0ff */
        /* <DEDUP_REMOVED lines=13> */
[----:B------:R-:W-:Y:S01]  /*0880*/  VOTEU.ANY UP1, P4 ;  /* 0x0000000000ff7886 */ /* 0x000fe20002020100 */
[----:B------:R-:W-:Y:S01]  /*0890*/  BAR.SYNC.DEFER_BLOCKING 0x0 ;  /* 0x0000000000007b1d */ /* 0x000fe20000010000 */
[----:B------:R-:W-:-:S03]  /*08a0*/  ISETP.GE.AND P1, PT, R10, UR7, PT ;  /* 0x000000070a007c0c */ /* 0x000fc6000bf26270 */
[----:B------:R-:W-:Y:S01]  /*08b0*/  @UP1 UIADD3 UR5, UPT, UPT, UR5, 0x1, URZ ;  /* 0x0000000105051890 */ /* 0x000fe2000fffe0ff */
[----:B------:R-:W-:Y:S02]  /*08c0*/  @!P0 IMAD R2, R2, UR14, R8 ;  /* 0x0000000e02028c24 */ /* 0x000fe4000f8e0208 */
[----:B------:R-:W-:-:S04]  /*08d0*/  @P0 IMAD R7, R5, UR14, R4 ;  /* 0x0000000e05070c24 */ /* 0x000fc8000f8e0204 */
[----:B------:R-:W-:Y:S01]  /*08e0*/  UMOV UR6, UR5 ;  /* 0x0000000500067c82 */ /* 0x000fe20008000000 */
[----:B------:R-:W-:Y:S01]  /*08f0*/  @P0 IMAD R7, R7, R18, 0x1 ;  /* 0x0000000107070424 */ /* 0x000fe200078e0212 */
[----:B------:R-:W-:Y:S01]  /*0900*/  @!UP2 UIADD3 UR6, UPT, UPT, URZ, -UR6, URZ ;  /* 0x80000006ff06a290 */ /* 0x000fe2000fffe0ff */
[----:B0-----:R-:W-:Y:S01]  /*0910*/  @!P0 IMAD.MOV R3, RZ, RZ, -R2 ;  /* 0x000000ffff038224 */ /* 0x001fe200078e0a02 */
[----:B------:R-:W-:-:S03]  /*0920*/  @!UP0 ULOP3.LUT UR6, URZ, UR13, URZ, 0x33, !UPT ;  /* 0x0000000dff068292 */ /* 0x000fc6000f8e33ff */
[----:B------:R-:W-:Y:S01]  /*0930*/  @!P0 IMAD R7, R18, R3, 0x1 ;  /* 0x0000000112078424 */ /* 0x000fe200078e0203 */
[----:B---3--:R-:W-:Y:S08]  /*0940*/  @P1 BRA `(.L_x_17774) ;  /* 0x0000001000001947 */ /* 0x008ff00003800000 */
[----:B------:R-:W0:Y:S01]  /*0950*/  S2UR UR8, SR_CgaCtaId ;  /* 0x00000000000879c3 */ /* 0x000e220000008800 */
[----:B------:R-:W-:Y:S01]  /*0960*/  UMOV UR5, 0x400 ;  /* 0x0000040000057882 */ /* 0x000fe20000000000 */
[----:B------:R-:W1:Y:S01]  /*0970*/  LDCU.64 UR14, c[0x0][0x3a8] ;  /* 0x00007500ff0e77ac */ /* 0x000e620008000a00 */
[--C-:B------:R-:W-:Y:S01]  /*0980*/  SHF.R.U32.HI R2, RZ, 0x3, R0.reuse ;  /* 0x00000003ff027819 */ /* 0x100fe20000011600 */
[----:B------:R-:W-:Y:S01]  /*0990*/  IMAD.U32 R11, RZ, RZ, UR4 ;  /* 0x00000004ff0b7e24 */ /* 0x000fe2000f8e00ff */
[----:B------:R-:W-:Y:S01]  /*09a0*/  SHF.L.U32 R29, R10, 0x5, RZ ;  /* 0x000000050a1d7819 */ /* 0x000fe200000006ff */
[----:B------:R-:W-:Y:S01]  /*09b0*/  IMAD.MOV.U32 R3, RZ, RZ, RZ ;  /* 0x000000ffff037224 */ /* 0x000fe200078e00ff */
[----:B------:R-:W-:Y:S02]  /*09c0*/  LOP3.LUT R2, R2, 0x7c, RZ, 0xc0, !PT ;  /* 0x0000007c02027812 */ /* 0x000fe400078ec0ff */
[C---:B------:R-:W-:Y:S02]  /*09d0*/  LOP3.LUT R32, R29.reuse, 0x1f, R0, 0xf8, !PT ;  /* 0x0000001f1d207812 */ /* 0x040fe400078ef800 */
[----:B------:R-:W-:Y:S01]  /*09e0*/  IADD3 R29, PT, PT, R29, 0x1, RZ ;  /* 0x000000011d1d7810 */ /* 0x000fe20007ffe0ff */
[----:B------:R-:W-:-:S04]  /*09f0*/  IMAD.WIDE R2, R11, 0x4, R2 ;  /* 0x000000040b027825 */ /* 0x000fc800078e0202 */
[----:B------:R-:W-:Y:S02]  /*0a00*/  VIADD R49, R32, -UR9 ;  /* 0x8000000920317c36 */ /* 0x000fe40008000000 */
[----:B------:R-:W-:Y:S01]  /*0a10*/  IMAD.MOV.U32 R11, RZ, RZ, -0x800001 ;  /* 0xff7fffffff0b7424 */ /* 0x000fe200078e00ff */
[----:B-1----:R-:W-:Y:S01]  /*0a20*/  IADD3 R30, P0, PT, R2, UR14, RZ ;  /* 0x0000000e021e7c10 */ /* 0x002fe2000ff1e0ff */
[----:B------:R-:W-:Y:S01]  /*0a30*/  VIADD R32, R32, 0x1 ;  /* 0x0000000120207836 */ /* 0x000fe20000000000 */
[----:B0-----:R-:W-:Y:S02]  /*0a40*/  ULEA UR13, UR8, UR5, 0x18 ;  /* 0x00000005080d7291 */ /* 0x001fe4000f8ec0ff */
[----:B------:R-:W-:Y:S01]  /*0a50*/  IADD3.X R31, PT, PT, R3, UR15, RZ, P0, !PT ;  /* 0x0000000f031f7c10 */ /* 0x000fe200087fe4ff */
[----:B------:R-:W-:Y:S01]  /*0a60*/  UIADD3 UR5, UPT, UPT, UR5, 0x60, URZ ;  /* 0x0000006005057890 */ /* 0x000fe2000fffe0ff */
[----:B------:R-:W-:-:S03]  /*0a70*/  LOP3.LUT R3, R0, 0x1f, RZ, 0xc0, !PT ;  /* 0x0000001f00037812 */ /* 0x000fc600078ec0ff */
[----:B------:R-:W-:Y:S02]  /*0a80*/  ULEA UR5, UR8, UR5, 0x18 ;  /* 0x0000000508057291 */ /* 0x000fe4000f8ec0ff */
[----:B------:R-:W-:Y:S01]  /*0a90*/  IMAD R3, R10, 0x20, R3 ;  /* 0x000000200a037824 */ /* 0x000fe200078e0203 */
[----:B------:R-:W0:Y:S04]  /*0aa0*/  LDS.128 R12, [UR13] ;  /* 0x0000000dff0c7984 */ /* 0x000e280008000c00 */
[----:B------:R-:W1:Y:S01]  /*0ab0*/  LDS.128 R16, [UR13+0x10] ;  /* 0x0000100dff107984 */ /* 0x000e620008000c00 */
[----:B------:R-:W-:-:S03]  /*0ac0*/  LEA R33, R3, UR5, 0x2 ;  /* 0x0000000503217c11 */ /* 0x000fc6000f8e10ff */
[----:B------:R-:W2:Y:S04]  /*0ad0*/  LDS.128 R20, [UR13+0x20] ;  /* 0x0000200dff147984 */ /* 0x000ea80008000c00 */
[----:B------:R-:W3:Y:S02]  /*0ae0*/  LDS.128 R24, [UR13+0x30] ;  /* 0x0000300dff187984 */ /* 0x000ee40008000c00 */
.L_x_17777:
[----:B------:R-:W4:Y:S01]  /*0af0*/  LDC R38, c[0x0][0x3f0] ;  /* 0x0000fc00ff267b82 */ /* 0x000f220000000800 */
[C---:B------:R-:W-:Y:S01]  /*0b00*/  IADD3 R2, PT, PT, R29.reuse, -0x1, RZ ;  /* 0xffffffff1d027810 */ /* 0x040fe20007ffe0ff */
[----:B------:R-:W-:Y:S01]  /*0b10*/  UIADD3 UR5, UPT, UPT, UR6, -UR16, URZ ;  /* 0x8000001006057290 */ /* 0x000fe2000fffe0ff */
[----:B------:R-:W-:Y:S01]  /*0b20*/  VIADD R10, R10, 0x4 ;  /* 0x000000040a0a7836 */ /* 0x000fe20000000000 */
[----:B------:R-:W-:Y:S01]  /*0b30*/  BSSY.RECONVERGENT B1, `(.L_x_17775) ;  /* 0x00000db000017945 */ /* 0x000fe20003800200 */
[----:B------:R-:W-:Y:S02]  /*0b40*/  IABS R3, R2 ;  /* 0x0000000200037213 */ /* 0x000fe40000000000 */
[----:B------:R-:W-:Y:S01]  /*0b50*/  IADD3 R29, PT, PT, R29, 0x80, RZ ;  /* 0x000000801d1d7810 */ /* 0x000fe20007ffe0ff */
[----:B------:R-:W0:Y:S02]  /*0b60*/  LDC R39, c[0x0][0x3f4] ;  /* 0x0000fd00ff277b82 */ /* 0x000e240000000800 */
[----:B------:R-:W-:-:S04]  /*0b70*/  IMAD.HI.U32 R35, R3, UR22, RZ ;  /* 0x0000001603237c27 */ /* 0x000fc8000f8e00ff */
[----:B------:R-:W-:Y:S01]  /*0b80*/  IMAD.MOV R37, RZ, RZ, -R35 ;  /* 0x000000ffff257224 */ /* 0x000fe200078e0a23 */
[----:B----4-:R-:W-:-:S04]  /*0b90*/  IABS R34, R38 ;  /* 0x0000002600227213 */ /* 0x010fc80000000000 */
[----:B------:R-:W4:Y:S01]  /*0ba0*/  I2F.RP R36, R34 ;  /* 0x0000002200247306 */ /* 0x000f220000209400 */
[-C--:B0-----:R-:W-:Y:S02]  /*0bb0*/  IABS R6, R39.reuse ;  /* 0x0000002700067213 */ /* 0x081fe40000000000 */
[----:B------:R-:W-:-:S03]  /*0bc0*/  LOP3.LUT R2, R2, R39, RZ, 0x3c, !PT ;  /* 0x0000002702027212 */ /* 0x000fc600078e3cff */
[----:B------:R-:W-:Y:S01]  /*0bd0*/  IMAD R3, R6, R37, R3 ;  /* 0x0000002506037224 */ /* 0x000fe200078e0203 */
[----:B------:R-:W-:Y:S01]  /*0be0*/  ISETP.GE.AND P2, PT, R2, RZ, PT ;  /* 0x000000ff0200720c */ /* 0x000fe20003f46270 */
[----:B------:R-:W-:-:S03]  /*0bf0*/  IMAD.MOV.U32 R2, RZ, RZ, RZ ;  /* 0x000000ffff027224 */ /* 0x000fc600078e00ff */
[----:B------:R-:W-:Y:S01]  /*0c00*/  ISETP.GT.U32.AND P1, PT, R28, R3, PT ;  /* 0x000000031c00720c */ /* 0x000fe20003f24070 */
[----:B----4-:R-:W0:-:S12]  /*0c10*/  MUFU.RCP R36, R36 ;  /* 0x0000002400247308 */ /* 0x010e180000001000 */
        /* <DEDUP_REMOVED lines=10> */
[----:B0-----:R-:W-:Y:S01]  /*0cc0*/  IMAD.MOV R37, RZ, RZ, -R3 ;  /* 0x000000ffff257224 */ /* 0x001fe200078e0a03 */
[----:B------:R-:W-:Y:S02]  /*0cd0*/  ISETP.NE.AND P1, PT, R38, RZ, PT ;  /* 0x000000ff2600720c */ /* 0x000fe40003f25270 */
[----:B------:R-:W-:Y:S01]  /*0ce0*/  IADD3 R35, PT, PT, R40, R7, RZ ;  /* 0x0000000728237210 */ /* 0x000fe20007ffe0ff */
[----:B------:R-:W-:-:S03]  /*0cf0*/  IMAD R37, R37, R34, RZ ;  /* 0x0000002225257224 */ /* 0x000fc600078e02ff */
[----:B------:R-:W-:Y:S01]  /*0d00*/  IABS R36, R35 ;  /* 0x0000002300247213 */ /* 0x000fe20000000000 */
[----:B------:R-:W-:Y:S01]  /*0d10*/  IMAD.HI.U32 R2, R3, R37, R2 ;  /* 0x0000002503027227 */ /* 0x000fe200078e0002 */
[----:B------:R-:W-:-:S03]  /*0d20*/  ISETP.GE.AND P2, PT, R35, RZ, PT ;  /* 0x000000ff2300720c */ /* 0x000fc60003f46270 */
        /* <DEDUP_REMOVED lines=8> */
[----:B------:R-:W-:-:S04]  /*0db0*/  ISETP.GT.AND P0, PT, R40, UR5, PT ;  /* 0x0000000528007c0c */ /* 0x000fc8000bf04270 */
[----:B------:R-:W-:Y:S02]  /*0dc0*/  @!P2 IADD3 R3, PT, PT, RZ, -R3, RZ ;  /* 0x80000003ff03a210 */ /* 0x000fe40007ffe0ff */
[----:B------:R-:W-:Y:S02]  /*0dd0*/  @!P1 LOP3.LUT R3, RZ, R38, RZ, 0x33, !PT ;  /* 0x00000026ff039212 */ /* 0x000fe400078e33ff */
[----:B------:R-:W-:Y:S02]  /*0de0*/  ISETP.GE.AND P1, PT, R10, UR7, PT ;  /* 0x000000070a007c0c */ /* 0x000fe4000bf26270 */
[----:B------:R-:W-:-:S13]  /*0df0*/  ISETP.EQ.OR P0, PT, R3, RZ, P0 ;  /* 0x000000ff0300720c */ /* 0x000fda0000702670 */
[----:B------:R-:W-:-:S05]  /*0e00*/  @!P0 IMAD.MOV.U32 R2, RZ, RZ, -0x800001 ;  /* 0xff7fffffff028424 */ /* 0x000fca00078e00ff */
[----:B------:R0:W-:Y:S01]  /*0e10*/  @!P0 STS [R33], R2 ;  /* 0x0000000221008388 */ /* 0x0001e20000000800 */
[----:B------:R-:W-:Y:S05]  /*0e20*/  @!P0 BRA `(.L_x_17776) ;  /* 0x0000000800ac8947 */ /* 0x000fea0003800000 */
[----:B------:R-:W4:Y:S01]  /*0e30*/  LDG.E.CONSTANT R35, desc[UR10][R30.64] ;  /* 0x0000000a1e237981 */ /* 0x000f22000c1e9900 */
[----:B0-----:R-:W-:Y:S02]  /*0e40*/  IMAD.SHL.U32 R2, R0, 0x8, RZ ;  /* 0x0000000800027824 */ /* 0x001fe400078e00ff */
[----:B------:R-:W-:-:S03]  /*0e50*/  IMAD R3, R8, UR17, RZ ;  /* 0x0000001108037c24 */ /* 0x000fc6000f8e02ff */
[----:B------:R-:W-:-:S04]  /*0e60*/  LOP3.LUT R2, R2, 0xf8, RZ, 0xc0, !PT ;  /* 0x000000f802027812 */ /* 0x000fc800078ec0ff */
[----:B------:R-:W-:-:S04]  /*0e70*/  IADD3 R2, P0, PT, R3, R2, RZ ;  /* 0x0000000203027210 */ /* 0x000fc80007f1e0ff */
[----:B------:R-:W-:-:S03]  /*0e80*/  LEA.HI.X.SX32 R3, R3, RZ, 0x1, P0 ;  /* 0x000000ff03037211 */ /* 0x000fc600000f0eff */
[----:B----4-:R-:W-:-:S03]  /*0e90*/  IMAD.WIDE R34, R35, UR18, R2 ;  /* 0x0000001223227c25 */ /* 0x010fc6000f8e0202 */
[----:B------:R-:W-:-:S04]  /*0ea0*/  LEA R2, P0, R34, UR20, 0x1 ;  /* 0x0000001422027c11 */ /* 0x000fc8000f8008ff */
[----:B------:R-:W-:-:S05]  /*0eb0*/  LEA.HI.X R3, R34, UR21, R35, 0x1, P0 ;  /* 0x0000001522037c11 */ /* 0x000fca00080f0c23 */
[----:B------:R-:W4:Y:S04]  /*0ec0*/  LDG.E.CONSTANT R43, desc[UR10][R2.64+0x200] ;  /* 0x0002000a022b7981 */ /* 0x000f28000c1e9900 */
[----:B------:R-:W2:Y:S04]  /*0ed0*/  LDG.E.CONSTANT R35, desc[UR10][R2.64] ;  /* 0x0000000a02237981 */ /* 0x000ea8000c1e9900 */
[----:B------:R-:W3:Y:S04]  /*0ee0*/  LDG.E.CONSTANT R37, desc[UR10][R2.64+0x204] ;  /* 0x0002040a02257981 */ /* 0x000ee8000c1e9900 */
[----:B------:R-:W3:Y:S04]  /*0ef0*/  LDG.E.CONSTANT R36, desc[UR10][R2.64+0x4] ;  /* 0x0000040a02247981 */ /* 0x000ee8000c1e9900 */
[----:B------:R-:W3:Y:S04]  /*0f00*/  LDG.E.CONSTANT R39, desc[UR10][R2.64+0x208] ;  /* 0x0002080a02277981 */ /* 0x000ee8000c1e9900 */
[----:B------:R-:W3:Y:S04]  /*0f10*/  LDG.E.CONSTANT R40, desc[UR10][R2.64+0x8] ;  /* 0x0000080a02287981 */ /* 0x000ee8000c1e9900 */
[----:B------:R-:W3:Y:S04]  /*0f20*/  LDG.E.CONSTANT R42, desc[UR10][R2.64+0x20c] ;  /* 0x00020c0a022a7981 */ /* 0x000ee8000c1e9900 */
[----:B------:R-:W3:Y:S04]  /*0f30*/  LDG.E.CONSTANT R44, desc[UR10][R2.64+0xc] ;  /* 0x00000c0a022c7981 */ /* 0x000ee8000c1e9900 */
[----:B------:R-:W3:Y:S01]  /*0f40*/  LDG.E.CONSTANT R34, desc[UR10][R2.64+0x400] ;  /* 0x0004000a02227981 */ /* 0x000ee2000c1e9900 */
[C---:B-1----:R-:W-:Y:S01]  /*0f50*/  PRMT R41, R16.reuse, 0x7632, R41 ;  /* 0x0000763210297816 */ /* 0x042fe20000000029 */
[----:B------:R-:W-:-:S03]  /*0f60*/  IMAD.U32 R38, R16, 0x10000, RZ ;  /* 0x0001000010267824 */ /* 0x000fc600078e00ff */
[----:B------:R-:W-:Y:S02]  /*0f70*/  SHF.L.U32 R41, R41, 0x10, RZ ;  /* 0x0000001029297819 */ /* 0x000fe400000006ff */
[----:B------:R-:W-:-:S05]  /*0f80*/  PRMT R47, R19, 0x7632, R47 ;  /* 0x00007632132f7816 */ /* 0x000fca000000002f */
[----:B------:R-:W-:Y:S01]  /*0f90*/  IMAD.U32 R47, R47, 0x10000, RZ ;  /* 0x000100002f2f7824 */ /* 0x000fe200078e00ff */
[C---:B----4-:R-:W-:Y:S01]  /*0fa0*/  PRMT R45, R43.reuse, 0x7632, R45 ;  /* 0x000076322b2d7816 */ /* 0x050fe2000000002d */
[----:B------:R-:W-:-:S04]  /*0fb0*/  IMAD.U32 R43, R43, 0x10000, RZ ;  /* 0x000100002b2b7824 */ /* 0x000fc800078e00ff */
[----:B------:R-:W-:Y:S02]  /*0fc0*/  IMAD.U32 R46, R45, 0x10000, RZ ;  /* 0x000100002d2e7824 */ /* 0x000fe400078e00ff */
[----:B------:R-:W-:Y:S01]  /*0fd0*/  FMUL.FTZ R43, R38, R43 ;  /* 0x0000002b262b7220 */ /* 0x000fe20000410000 */
[C---:B------:R-:W-:Y:S02]  /*0fe0*/  PRMT R45, R12.reuse, 0x7632, R45 ;  /* 0x000076320c2d7816 */ /* 0x040fe4000000002d */
[----:B--2---:R-:W-:Y:S01]  /*0ff0*/  PRMT R38, R35, 0x7632, R38 ;  /* 0x0000763223267816 */ /* 0x004fe20000000026 */
[----:B------:R-:W-:Y:S01]  /*1000*/  FMUL.FTZ R48, R41, R46 ;  /* 0x0000002e29307220 */ /* 0x000fe20000410000 */
[----:B------:R-:W-:Y:S01]  /*1010*/  SHF.L.U32 R41, R35, 0x10, RZ ;  /* 0x0000001023297819 */ /* 0x000fe200000006ff */
[----:B------:R-:W-:Y:S01]  /*1020*/  IMAD.U32 R46, R12, 0x10000, RZ ;  /* 0x000100000c2e7824 */ /* 0x000fe200078e00ff */
[----:B------:R-:W-:Y:S01]  /*1030*/  SHF.L.U32 R38, R38, 0x10, RZ ;  /* 0x0000001026267819 */ /* 0x000fe200000006ff */
[----:B------:R-:W-:Y:S01]  /*1040*/  IMAD.U32 R35, R45, 0x10000, RZ ;  /* 0x000100002d237824 */ /* 0x000fe200078e00ff */
[----:B------:R-:W-:Y:S01]  /*1050*/  PRMT R45, R13, 0x7632, R45 ;  /* 0x000076320d2d7816 */ /* 0x000fe2000000002d */
[--C-:B------:R-:W-:Y:S01]  /*1060*/  FFMA.FTZ R46, R46, R41, R43.reuse ;  /* 0x000000292e2e7223 */ /* 0x100fe2000001002b */
[----:B---3--:R-:W-:Y:S01]  /*1070*/  PRMT R43, R37, 0x7632, R43 ;  /* 0x00007632252b7816 */ /* 0x008fe2000000002b */
[----:B------:R-:W-:Y:S01]  /*1080*/  FFMA.FTZ R35, R35, R38, R48 ;  /* 0x0000002623237223 */ /* 0x000fe20000010030 */
[----:B------:R-:W-:Y:S01]  /*1090*/  SHF.L.U32 R37, R37, 0x10, RZ ;  /* 0x0000001025257819 */ /* 0x000fe200000006ff */
[C---:B------:R-:W-:Y:S01]  /*10a0*/  IMAD.U32 R38, R17.reuse, 0x10000, RZ ;  /* 0x0001000011267824 */ /* 0x040fe200078e00ff */
[----:B------:R-:W-:Y:S01]  /*10b0*/  PRMT R41, R17, 0x7632, R41 ;  /* 0x0000763211297816 */ /* 0x000fe20000000029 */
[----:B------:R-:W-:-:S02]  /*10c0*/  IMAD.U32 R48, R43, 0x10000, RZ ;  /* 0x000100002b307824 */ /* 0x000fc400078e00ff */
[----:B------:R-:W-:Y:S01]  /*10d0*/  FMUL.FTZ R43, R38, R37 ;  /* 0x00000025262b7220 */ /* 0x000fe20000410000 */
[----:B------:R-:W-:Y:S01]  /*10e0*/  PRMT R38, R36, 0x7632, R38 ;  /* 0x0000763224267816 */ /* 0x000fe20000000026 */
[----:B------:R-:W-:Y:S02]  /*10f0*/  IMAD.U32 R41, R41, 0x10000, RZ ;  /* 0x0001000029297824 */ /* 0x000fe400078e00ff */
[----:B------:R-:W-:Y:S02]  /*1100*/  IMAD.U32 R37, R45, 0x10000, RZ ;  /* 0x000100002d257824 */ /* 0x000fe400078e00ff */
[----:B------:R-:W-:Y:S01]  /*1110*/  FMUL.FTZ R48, R41, R48 ;  /* 0x0000003029307220 */ /* 0x000fe20000410000 */
[----:B------:R-:W-:Y:S01]  /*1120*/  IMAD.U32 R38, R38, 0x10000, RZ ;  /* 0x0001000026267824 */ /* 0x000fe200078e00ff */
[----:B------:R-:W-:Y:S01]  /*1130*/  SHF.L.U32 R41, R36, 0x10, RZ ;  /* 0x0000001024297819 */ /* 0x000fe200000006ff */
[----:B------:R-:W-:Y:S02]  /*1140*/  IMAD.U32 R36, R13, 0x10000, RZ ;  /* 0x000100000d247824 */ /* 0x000fe400078e00ff */
[----:B------:R-:W-:-:S02]  /*1150*/  FFMA.FTZ R37, R37, R38, R48 ;  /* 0x0000002625257223 */ /* 0x000fc40000010030 */
[--C-:B------:R-:W-:Y:S01]  /*1160*/  FFMA.FTZ R36, R36, R41, R43.reuse ;  /* 0x0000002924247223 */ /* 0x100fe2000001002b */
[----:B------:R-:W2:Y:S01]  /*1170*/  LDG.E.CONSTANT R38, desc[UR10][R2.64+0x404] ;  /* 0x0004040a02267981 */ /* 0x000ea2000c1e9900 */
[C---:B------:R-:W-:Y:S01]  /*1180*/  SHF.L.U32 R41, R18.reuse, 0x10, RZ ;  /* 0x0000001012297819 */ /* 0x040fe200000006ff */
[C---:B------:R-:W-:Y:S01]  /*1190*/  IMAD.U32 R48, R39.reuse, 0x10000, RZ ;  /* 0x0001000027307824 */ /* 0x040fe200078e00ff */
[----:B------:R-:W-:Y:S02]  /*11a0*/  PRMT R43, R18, 0x7632, R43 ;  /* 0x00007632122b7816 */ /* 0x000fe4000000002b */
[----:B------:R-:W-:Y:S01]  /*11b0*/  PRMT R39, R39, 0x7632, R39 ;  /* 0x0000763227277816 */ /* 0x000fe20000000027 */
[----:B------:R-:W-:Y:S01]  /*11c0*/  FMUL.FTZ R52, R41, R48 ;  /* 0x0000003029347220 */ /* 0x000fe20000410000 */
[----:B------:R-:W-:Y:S01]  /*11d0*/  IMAD.U32 R48, R40, 0x10000, RZ ;  /* 0x0001000028307824 */ /* 0x000fe200078e00ff */
[----:B------:R-:W-:Y:S01]  /*11e0*/  PRMT R40, R14, 0x7632, R40 ;  /* 0x000076320e287816 */ /* 0x000fe20000000028 */
[----:B------:R-:W-:Y:S01]  /*11f0*/  IMAD.U32 R41, R43, 0x10000, RZ ;  /* 0x000100002b297824 */ /* 0x000fe200078e00ff */
[----:B------:R-:W-:-:S02]  /*1200*/  SHF.L.U32 R50, R39, 0x10, RZ ;  /* 0x0000001027327819 */ /* 0x000fc400000006ff */
[----:B------:R-:W-:Y:S01]  /*1210*/  PRMT R43, R40, 0x7632, R43 ;  /* 0x00007632282b7816 */ /* 0x000fe2000000002b */
[----:B------:R-:W-:Y:S01]  /*1220*/  IMAD.U32 R39, R14, 0x10000, RZ ;  /* 0x000100000e277824 */ /* 0x000fe200078e00ff */
[----:B------:R-:W-:Y:S01]  /*1230*/  SHF.L.U32 R40, R40, 0x10, RZ ;  /* 0x0000001028287819 */ /* 0x000fe200000006ff */
[----:B------:R-:W-:Y:S02]  /*1240*/  FMUL.FTZ R45, R41, R50 ;  /* 0x00000032292d7220 */ /* 0x000fe40000410000 */
[----:B------:R-:W3:Y:S01]  /*1250*/  LDG.E.CONSTANT R41, desc[UR10][R2.64+0x600] ;  /* 0x0006000a02297981 */ /* 0x000ee2000c1e9900 */
[----:B------:R-:W-:Y:S02]  /*1260*/  IMAD.U32 R43, R43, 0x10000, RZ ;  /* 0x000100002b2b7824 */ /* 0x000fe400078e00ff */
[----:B------:R-:W-:Y:S01]  /*1270*/  FFMA.FTZ R39, R39, R48, R52 ;  /* 0x0000003027277223 */ /* 0x000fe20000010034 */
[----:B------:R-:W-:Y:S01]  /*1280*/  SHF.L.U32 R48, R42, 0x10, RZ ;  /* 0x000000102a307819 */ /* 0x000fe200000006ff */
[----:B------:R-:W-:Y:S01]  /*1290*/  FFMA.FTZ R40, R40, R43, R45 ;  /* 0x0000002b28287223 */ /* 0x000fe2000001002d */
[----:B------:R-:W-:Y:S01]  /*12a0*/  IMAD.U32 R43, R19, 0x10000, RZ ;  /* 0x00010000132b7824 */ /* 0x000fe200078e00ff */
[----:B------:R-:W-:-:S03]  /*12b0*/  PRMT R42, R42, 0x7632, R42 ;  /* 0x000076322a2a7816 */ /* 0x000fc6000000002a */
[----:B------:R-:W-:Y:S02]  /*12c0*/  FMUL.FTZ R51, R43, R48 ;  /* 0x000000302b337220 */ /* 0x000fe40000410000 */
[----:B------:R-:W-:Y:S01]  /*12d0*/  IMAD.U32 R48, R42, 0x10000, RZ ;  /* 0x000100002a307824 */ /* 0x000fe200078e00ff */
[----:B------:R-:W-:Y:S01]  /*12e0*/  SHF.L.U32 R42, R15, 0x10, RZ ;  /* 0x000000100f2a7819 */ /* 0x000fe200000006ff */
[----:B------:R-:W-:Y:S01]  /*12f0*/  IMAD.U32 R45, R44, 0x10000, RZ ;  /* 0x000100002c2d7824 */ /* 0x000fe200078e00ff */
[----:B------:R-:W4:Y:S03]  /*1300*/  LDG.E.CONSTANT R43, desc[UR10][R2.64+0x604] ;  /* 0x0006040a022b7981 */ /* 0x000f26000c1e9900 */
[----:B------:R-:W-:Y:S01]  /*1310*/  FFMA.FTZ R42, R42, R45, R51 ;  /* 0x0000002d2a2a7223 */ /* 0x000fe20000010033 */
[----:B------:R-:W-:Y:S01]  /*1320*/  FMUL.FTZ R51, R47, R48 ;  /* 0x000000302f337220 */ /* 0x000fe20000410000 */
[----:B------:R-:W-:Y:S01]  /*1330*/  PRMT R47, R44, 0x7632, R47 ;  /* 0x000076322c2f7816 */ /* 0x000fe2000000002f */
[----:B------:R-:W4:Y:S01]  /*1340*/  LDG.E.CONSTANT R45, desc[UR10][R2.64+0x408] ;  /* 0x0004080a022d7981 */ /* 0x000f22000c1e9900 */
[----:B------:R-:W-:-:S02]  /*1350*/  PRMT R44, R15, 0x7632, R44 ;  /* 0x000076320f2c7816 */ /* 0x000fc4000000002c */
[----:B------:R-:W-:Y:S01]  /*1360*/  SHF.L.U32 R47, R47, 0x10, RZ ;  /* 0x000000102f2f7819 */ /* 0x000fe200000006ff */
[----:B------:R-:W-:Y:S01]  /*1370*/  IMAD.U32 R50, R34, 0x10000, RZ ;  /* 0x0001000022327824 */ /* 0x000fe200078e00ff */
[----:B------:R-:W4:Y:S01]  /*1380*/  LDG.E.CONSTANT R48, desc[UR10][R2.64+0x60c] ;  /* 0x00060c0a02307981 */ /* 0x000f22000c1e9900 */
[----:B------:R-:W-:-:S04]  /*1390*/  IMAD.U32 R44, R44, 0x10000, RZ ;  /* 0x000100002c2c7824 */ /* 0x000fc800078e00ff */
[----:B------:R-:W-:Y:S01]  /*13a0*/  FFMA.FTZ R44, R44, R47, R51 ;  /* 0x0000002f2c2c7223 */ /* 0x000fe20000010033 */
[----:B------:R-:W-:-:S04]  /*13b0*/  IMAD.U32 R47, R20, 0x10000, RZ ;  /* 0x00010000142f7824 */ /* 0x000fc800078e00ff */
[----:B------:R-:W-:Y:S02]  /*13c0*/  FFMA.FTZ R50, R47, R50, R46 ;  /* 0x000000322f327223 */ /* 0x000fe4000001002e */
[----:B------:R-:W4:Y:S04]  /*13d0*/  LDG.E.CONSTANT R47, desc[UR10][R2.64+0x608] ;  /* 0x0006080a022f7981 */ /* 0x000f28000c1e9900 */
[----:B------:R0:W4:Y:S01]  /*13e0*/  LDG.E.CONSTANT R46, desc[UR10][R2.64+0x40c] ;  /* 0x00040c0a022e7981 */ /* 0x000122000c1e9900 */
[----:B------:R-:W-:Y:S02]  /*13f0*/  PRMT R51, R34, 0x7632, R51 ;  /* 0x0000763222337816 */ /* 0x000fe40000000033 */
[----:B------:R-:W-:-:S03]  /*1400*/  PRMT R34, R20, 0x7632, R34 ;  /* 0x0000763214227816 */ /* 0x000fc60000000022 */
[----:B------:R-:W-:Y:S01]  /*1410*/  IMAD.U32 R51, R51, 0x10000, RZ ;  /* 0x0001000033337824 */ /* 0x000fe200078e00ff */
[----:B------:R-:W-:-:S05]  /*1420*/  SHF.L.U32 R34, R34, 0x10, RZ ;  /* 0x0000001022227819 */ /* 0x000fca00000006ff */
[----:B------:R-:W-:Y:S01]  /*1430*/  FFMA.FTZ R35, R34, R51, R35 ;  /* 0x0000003322237223 */ /* 0x000fe20000010023 */
[----:B------:R-:W-:Y:S01]  /*1440*/  IMAD.U32 R51, R21, 0x10000, RZ ;  /* 0x0001000015337824 */ /* 0x000fe200078e00ff */
[----:B0-----:R-:W-:Y:S02]  /*1450*/  SHF.L.U32 R3, R24, 0x10, RZ ;  /* 0x0000001018037819 */ /* 0x001fe400000006ff */
[----:B-----5:R-:W-:Y:S02]  /*1460*/  FSETP.NEU.FTZ.AND P0, PT, R9, RZ, PT ;  /* 0x000000ff0900720b */ /* 0x020fe40003f1d000 */
[C---:B--2---:R-:W-:Y:S02]  /*1470*/  SHF.L.U32 R34, R38.reuse, 0x10, RZ ;  /* 0x0000001026227819 */ /* 0x044fe400000006ff */
[----:B------:R-:W-:-:S03]  /*1480*/  PRMT R38, R38, 0x7632, R38 ;  /* 0x0000763226267816 */ /* 0x000fc60000000026 */
[----:B------:R-:W-:Y:S01]  /*1490*/  FFMA.FTZ R36, R51, R34, R36 ;  /* 0x0000002233247223 */ /* 0x000fe20000010024 */
[----:B------:R-:W-:Y:S01]  /*14a0*/  PRMT R34, R21, 0x7632, R34 ;  /* 0x0000763215227816 */ /* 0x000fe20000000022 */
[----:B------:R-:W-:-:S04]  /*14b0*/  IMAD.U32 R38, R38, 0x10000, RZ ;  /* 0x0001000026267824 */ /* 0x000fc800078e00ff */
[----:B------:R-:W-:-:S04]  /*14c0*/  IMAD.U32 R2, R34, 0x10000, RZ ;  /* 0x0001000022027824 */ /* 0x000fc800078e00ff */
[----:B------:R-:W-:Y:S01]  /*14d0*/  FFMA.FTZ R37, R2, R38, R37 ;  /* 0x0000002602257223 */ /* 0x000fe20000010025 */
[C---:B---3--:R-:W-:Y:S01]  /*14e0*/  IMAD.U32 R2, R41.reuse, 0x10000, RZ ;  /* 0x0001000029027824 */ /* 0x048fe200078e00ff */
[----:B------:R-:W-:-:S03]  /*14f0*/  PRMT R41, R41, 0x7632, R41 ;  /* 0x0000763229297816 */ /* 0x000fc60000000029 */
[----:B------:R-:W-:Y:S01]  /*1500*/  FFMA.FTZ R50, R3, R2, R50 ;  /* 0x0000000203327223 */ /* 0x000fe20000010032 */
[----:B------:R-:W-:Y:S02]  /*1510*/  PRMT R2, R24, 0x7632, R2 ;  /* 0x0000763218027816 */ /* 0x000fe40000000002 */
[----:B------:R-:W-:-:S03]  /*1520*/  SHF.L.U32 R41, R41, 0x10, RZ ;  /* 0x0000001029297819 */ /* 0x000fc600000006ff */
[----:B------:R-:W-:Y:S02]  /*1530*/  IMAD.U32 R2, R2, 0x10000, RZ ;  /* 0x0001000002027824 */ /* 0x000fe400078e00ff */
[----:B------:R-:W-:Y:S02]  /*1540*/  IMAD.U32 R3, R25, 0x10000, RZ ;  /* 0x0001000019037824 */ /* 0x000fe400078e00ff */
[----:B------:R-:W-:Y:S01]  /*1550*/  FFMA.FTZ R35, R2, R41, R35 ;  /* 0x0000002902237223 */ /* 0x000fe20000010023 */
[C---:B----4-:R-:W-:Y:S01]  /*1560*/  IMAD.U32 R2, R43.reuse, 0x10000, RZ ;  /* 0x000100002b027824 */ /* 0x050fe200078e00ff */
[----:B------:R-:W-:-:S03]  /*1570*/  PRMT R43, R43, 0x7632, R43 ;  /* 0x000076322b2b7816 */ /* 0x000fc6000000002b */
[----:B------:R-:W-:Y:S01]  /*1580*/  FFMA.FTZ R36, R3, R2, R36 ;  /* 0x0000000203247223 */ /* 0x000fe20000010024 */
[----:B------:R-:W-:Y:S01]  /*1590*/  PRMT R2, R25, 0x7632, R2 ;  /* 0x0000763219027816 */ /* 0x000fe20000000002 */
[----:B------:R-:W-:-:S03]  /*15a0*/  IMAD.U32 R43, R43, 0x10000, RZ ;  /* 0x000100002b2b7824 */ /* 0x000fc600078e00ff */
[----:B------:R-:W-:Y:S01]  /*15b0*/  SHF.L.U32 R2, R2, 0x10, RZ ;  /* 0x0000001002027819 */ /* 0x000fe200000006ff */
[----:B------:R-:W-:Y:S01]  /*15c0*/  FADD.FTZ R35, R50, R35 ;  /* 0x0000002332237221 */ /* 0x000fe20000010000 */
[----:B------:R-:W-:Y:S02]  /*15d0*/  PRMT R3, R22, 0x7632, R3 ;  /* 0x0000763216037816 */ /* 0x000fe40000000003 */
[----:B------:R-:W-:Y:S01]  /*15e0*/  PRMT R34, R45, 0x7632, R34 ;  /* 0x000076322d227816 */ /* 0x000fe20000000022 */
[----:B------:R-:W-:Y:S01]  /*15f0*/  FFMA.FTZ R37, R2, R43, R37 ;  /* 0x0000002b02257223 */ /* 0x000fe20000010025 */
[----:B------:R-:W-:Y:S01]  /*1600*/  IMAD.U32 R2, R22, 0x10000, RZ ;  /* 0x0001000016027824 */ /* 0x000fe200078e00ff */
[----:B------:R-:W-:Y:S01]  /*1610*/  SHF.L.U32 R3, R3, 0x10, RZ ;  /* 0x0000001003037819 */ /* 0x000fe200000006ff */
[----:B------:R-:W-:Y:S02]  /*1620*/  IMAD.U32 R45, R45, 0x10000, RZ ;  /* 0x000100002d2d7824 */ /* 0x000fe400078e00ff */
[----:B------:R-:W-:Y:S01]  /*1630*/  FADD.FTZ R36, R36, R35 ;  /* 0x0000002324247221 */ /* 0x000fe20000010000 */
[----:B------:R-:W-:-:S02]  /*1640*/  IMAD.U32 R34, R34, 0x10000, RZ ;  /* 0x0001000022227824 */ /* 0x000fc400078e00ff */
[----:B------:R-:W-:Y:S01]  /*1650*/  FFMA.FTZ R39, R2, R45, R39 ;  /* 0x0000002d02277223 */ /* 0x000fe20000010027 */
[----:B------:R-:W-:Y:S01]  /*1660*/  FADD.FTZ R2, R37, R36 ;  /* 0x0000002425027221 */ /* 0x000fe20000010000 */
[----:B------:R-:W-:Y:S01]  /*1670*/  FFMA.FTZ R40, R3, R34, R40 ;  /* 0x0000002203287223 */ /* 0x000fe20000010028 */
[C---:B------:R-:W-:Y:S02]  /*1680*/  PRMT R37, R26.reuse, 0x7632, R37 ;  /* 0x000076321a257816 */ /* 0x040fe40000000025 */
        /* <DEDUP_REMOVED lines=9> */
[----:B------:R-:W-:Y:S01]  /*1720*/  FFMA.FTZ R39, R36, R47, R39 ;  /* 0x0000002f24277223 */ /* 0x000fe20000010027 */
[----:B------:R-:W-:Y:S01]  /*1730*/  SHF.L.U32 R3, R23, 0x10, RZ ;  /* 0x0000001017037819 */ /* 0x000fe200000006ff */
[----:B------:R-:W-:-:S02]  /*1740*/  IMAD.U32 R46, R46, 0x10000, RZ ;  /* 0x000100002e2e7824 */ /* 0x000fc400078e00ff */
[----:B------:R-:W-:Y:S01]  /*1750*/  FFMA.FTZ R37, R37, R38, R40 ;  /* 0x0000002625257223 */ /* 0x000fe20000010028 */
[----:B------:R-:W-:Y:S01]  /*1760*/  FFMA.FTZ R34, R35, R34, R44 ;  /* 0x0000002223227223 */ /* 0x000fe2000001002c */
[----:B------:R-:W-:Y:S01]  /*1770*/  FADD.FTZ R36, R39, R2 ;  /* 0x0000000227247221 */ /* 0x000fe20000010000 */
[----:B------:R-:W-:Y:S01]  /*1780*/  IADD3 R38, PT, PT, R49, 0x1, RZ ;  /* 0x0000000131267810 */ /* 0x000fe20007ffe0ff */
[----:B------:R-:W-:Y:S01]  /*1790*/  FFMA.FTZ R42, R3, R46, R42 ;  /* 0x0000002e032a7223 */ /* 0x000fe2000001002a */
[C---:B------:R-:W-:Y:S01]  /*17a0*/  PRMT R35, R27.reuse, 0x7632, R35 ;  /* 0x000076321b237816 */ /* 0x040fe20000000023 */
[----:B------:R-:W-:Y:S01]  /*17b0*/  IMAD.U32 R3, R27, 0x10000, RZ ;  /* 0x000100001b037824 */ /* 0x000fe200078e00ff */
[C---:B------:R-:W-:Y:S01]  /*17c0*/  PRMT R2, R48.reuse, 0x7632, R2 ;  /* 0x0000763230027816 */ /* 0x040fe20000000002 */
[----:B------:R-:W-:Y:S01]  /*17d0*/  IMAD.U32 R48, R48, 0x10000, RZ ;  /* 0x0001000030307824 */ /* 0x000fe200078e00ff */
[----:B------:R-:W-:Y:S01]  /*17e0*/  I2FP.F32.S32 R38, R38 ;  /* 0x0000002600267245 */ /* 0x000fe20000201400 */
[----:B------:R-:W-:Y:S01]  /*17f0*/  IMAD.U32 R35, R35, 0x10000, RZ ;  /* 0x0001000023237824 */ /* 0x000fe200078e00ff */
[----:B------:R-:W-:Y:S01]  /*1800*/  SHF.L.U32 R2, R2, 0x10, RZ ;  /* 0x0000001002027819 */ /* 0x000fe200000006ff */
[----:B------:R-:W-:Y:S01]  /*1810*/  FADD.FTZ R36, R37, R36 ;  /* 0x0000002425247221 */ /* 0x000fe20000010000 */
[----:B------:R-:W-:Y:S01]  /*1820*/  FFMA.FTZ R3, R3, R48, R42 ;  /* 0x0000003003037223 */ /* 0x000fe2000001002a */
[----:B------:R-:W-:-:S02]  /*1830*/  FMUL.FTZ R38, R38, R9 ;  /* 0x0000000926267220 */ /* 0x000fc40000410000 */
[----:B------:R-:W-:Y:S01]  /*1840*/  FFMA.FTZ R2, R35, R2, R34 ;  /* 0x0000000223027223 */ /* 0x000fe20000010022 */
[----:B------:R-:W-:Y:S02]  /*1850*/  FADD.FTZ R3, R3, R36 ;  /* 0x0000002403037221 */ /* 0x000fe40000010000 */
        /* <DEDUP_REMOVED lines=8> */
.L_x_17776:
[----:B------:R-:W-:Y:S05]  /*18e0*/  BSYNC.RECONVERGENT B1 ;  /* 0x0000000000017941 */ /* 0x000fea0003800200 */
.L_x_17775:
[----:B------:R-:W-:Y:S01]  /*18f0*/  IADD3 R30, P0, PT, R30, 0x10, RZ ;  /* 0x000000101e1e7810 */ /* 0x000fe20007f1e0ff */
[----:B0---4-:R-:W-:Y:S01]  /*1900*/  VIADD R33, R33, 0x200 ;  /* 0x0000020021217836 */ /* 0x011fe20000000000 */
[----:B------:R-:W-:Y:S01]  /*1910*/  IADD3 R49, PT, PT, R49, 0x80, RZ ;  /* 0x0000008031317810 */ /* 0x000fe20007ffe0ff */
[----:B------:R-:W-:Y:S02]  /*1920*/  VIADD R32, R32, 0x80 ;  /* 0x0000008020207836 */ /* 0x000fe40000000000 */
[----:B------:R-:W-:Y:S01]  /*1930*/  IMAD.X R31, RZ, RZ, R31, P0 ;  /* 0x000000ffff1f7224 */ /* 0x000fe200000e061f */
[----:B------:R-:W-:Y:S07]  /*1940*/  @!P1 BRA `(.L_x_17777) ;  /* 0xfffffff000689947 */ /* 0x000fee000383ffff */
.L_x_17774:
[----:B------:R-:W-:Y:S05]  /*1950*/  BSYNC.RECONVERGENT B0 ;  /* 0x0000000000007941 */ /* 0x000fea0003800200 */
.L_x_17773:
[----:B------:R-:W0:Y:S01]  /*1960*/  SHFL.BFLY PT, R2, R11, 0x10, 0x1f ;  /* 0x0e001f000b027f89 */ /* 0x000e2200000e0000 */
[----:B-1----:R-:W-:Y:S01]  /*1970*/  LOP3.LUT P0, R18, R0, 0x1f, RZ, 0xc0, !PT ;  /* 0x0000001f00127812 */ /* 0x002fe2000780c0ff */
[----:B------:R-:W-:Y:S01]  /*1980*/  UIADD3 UR5, UPT, UPT, UR9, 0x1f, URZ ;  /* 0x0000001f09057890 */ /* 0x000fe2000fffe0ff */
[----:B------:R-:W-:Y:S01]  /*1990*/  SHF.R.U32.HI R28, RZ, 0x5, R0 ;  /* 0x00000005ff1c7819 */ /* 0x000fe20000011600 */
[----:B------:R-:W-:Y:S01]  /*19a0*/  BSSY.RECONVERGENT B0, `(.L_x_17778) ;  /* 0x0000103000007945 */ /* 0x000fe20003800200 */
[----:B------:R-:W-:Y:S01]  /*19b0*/  ISETP.GT.U32.AND P1, PT, R18, 0x3, PT ;  /* 0x000000031200780c */ /* 0x000fe20003f24070 */
[----:B------:R-:W-:-:S04]  /*19c0*/  USHF.R.S32.HI UR8, URZ, 0x1f, UR5 ;  /* 0x0000001fff087899 */ /* 0x000fc80008011405 */
[----:B------:R-:W-:-:S04]  /*19d0*/  ULEA.HI UR5, UR8, UR5, URZ, 0x5 ;  /* 0x0000000508057291 */ /* 0x000fc8000f8f28ff */
[----:B------:R-:W-:-:S04]  /*19e0*/  ULOP3.LUT UR5, UR5, 0xffffffe0, URZ, 0xc0, !UPT ;  /* 0xffffffe005057892 */ /* 0x000fc8000f8ec0ff */
[----:B------:R-:W-:-:S04]  /*19f0*/  UISETP.LT.AND UP0, UPT, UR9, UR5, UPT ;  /* 0x000000050900728c */ /* 0x000fc8000bf01270 */
[----:B------:R-:W-:Y:S01]  /*1a00*/  USEL UR5, UR9, UR5, UP0 ;  /* 0x0000000509057287 */ /* 0x000fe20008000000 */
[----:B0----5:R-:W-:-:S05]  /*1a10*/  FMNMX.FTZ R9, R2, R11, !PT ;  /* 0x0000000b02097209 */ /* 0x021fca0007810000 */
[----:B------:R-:W-:Y:S01]  /*1a20*/  ISETP.GE.AND P2, PT, R0, UR5, PT ;  /* 0x0000000500007c0c */ /* 0x000fe2000bf46270 */
[----:B------:R-:W0:Y:S02]  /*1a30*/  SHFL.BFLY PT, R2, R9, 0x8, 0x1f ;  /* 0x0d001f0009027f89 */ /* 0x000e2400000e0000 */
[----:B0-----:R-:W-:Y:S02]  /*1a40*/  FMNMX.FTZ R10, R9, R2, !PT ;  /* 0x00000002090a7209 */ /* 0x001fe40007810000 */
[----:B------:R-:W0:Y:S03]  /*1a50*/  S2R R2, SR_CgaCtaId ;  /* 0x0000000000027919 */ /* 0x000e260000008800 */
[----:B------:R-:W1:Y:S02]  /*1a60*/  SHFL.BFLY PT, R3, R10, 0x4, 0x1f ;  /* 0x0c801f000a037f89 */ /* 0x000e6400000e0000 */
[----:B-1----:R-:W-:-:S05]  /*1a70*/  FMNMX.FTZ R12, R10, R3, !PT ;  /* 0x000000030a0c7209 */ /* 0x002fca0007810000 */
[----:B------:R-:W1:Y:S02]  /*1a80*/  SHFL.BFLY PT, R3, R12, 0x2, 0x1f ;  /* 0x0c401f000c037f89 */ /* 0x000e6400000e0000 */
[----:B-1----:R-:W-:Y:S01]  /*1a90*/  FMNMX.FTZ R13, R12, R3, !PT ;  /* 0x000000030c0d7209 */ /* 0x002fe20007810000 */
[----:B------:R-:W-:Y:S01]  /*1aa0*/  IMAD.MOV.U32 R12, RZ, RZ, -0x800001 ;  /* 0xff7fffffff0c7424 */ /* 0x000fe200078e00ff */
[----:B------:R-:W-:-:S03]  /*1ab0*/  MOV R3, 0x400 ;  /* 0x0000040000037802 */ /* 0x000fc60000000f00 */
[----:B------:R-:W1:Y:S01]  /*1ac0*/  SHFL.BFLY PT, R14, R13, 0x1, 0x1f ;  /* 0x0c201f000d0e7f89 */ /* 0x000e6200000e0000 */
[----:B------:R-:W-:-:S04]  /*1ad0*/  IADD3 R11, PT, PT, R3, 0x40, RZ ;  /* 0x00000040030b7810 */ /* 0x000fc80007ffe0ff */
        /* <DEDUP_REMOVED lines=15> */
[----:B------:R-:W-:Y:S01]  /*1bd0*/  BSSY.RECONVERGENT B1, `(.L_x_17780) ;  /* 0x000001b000017945 */ /* 0x000fe20003800200 */
[----:B------:R-:W-:-:S03]  /*1be0*/  IMAD.MOV.U32 R14, RZ, RZ, R0 ;  /* 0x000000ffff0e7224 */ /* 0x000fc600078e0000 */
[----:B------:R-:W-:-:S05]  /*1bf0*/  VIADD R13, R12, UR5 ;  /* 0x000000050c0d7c36 */ /* 0x000fca0008000000 */
        /* <DEDUP_REMOVED lines=13> */
.L_x_17782:
        /* <DEDUP_REMOVED lines=11> */
.L_x_17781:
[----:B------:R-:W-:Y:S05]  /*1d80*/  BSYNC.RECONVERGENT B1 ;  /* 0x0000000000017941 */ /* 0x000fea0003800200 */
.L_x_17780:
[----:B------:R-:W-:Y:S05]  /*1d90*/  @!P3 BRA `(.L_x_17779) ;  /* 0x0000000c000cb947 */ /* 0x000fea0003800000 */
[----:B------:R-:W-:Y:S01]  /*1da0*/  IADD3 R15, PT, PT, -R14, UR5, RZ ;  /* 0x000000050e0f7c10 */ /* 0x000fe2000fffe1ff */
        /* <DEDUP_REMOVED lines=8> */
[----:B------:R-:W-:Y:S01]  /*1e30*/  IMAD.U32 R15, RZ, RZ, UR5 ;  /* 0x00000005ff0f7e24 */ /* 0x000fe2000f8e00ff */
[----:B------:R-:W-:-:S03]  /*1e40*/  PLOP3.LUT P0, PT, PT, PT, PT, 0x8, 0x80 ;  /* 0x000000000080781c */ /* 0x000fc60003f0e170 */
[----:B------:R-:W-:-:S10]  /*1e50*/  VIADD R15, R15, 0xfffffa00 ;  /* 0xfffffa000f0f7836 */ /* 0x000fd40000000000 */
.L_x_17785:
[----:B------:R-:W0:Y:S01]  /*1e60*/  LDS R16, [R13+-0x400] ;  /* 0xfffc00000d107984 */ /* 0x000e220000000800 */
[----:B------:R-:W-:-:S03]  /*1e70*/  IADD3 R14, PT, PT, R14, 0x800, RZ ;  /* 0x000008000e0e7810 */ /* 0x000fc60007ffe0ff */
[----:B--2---:R-:W1:Y:S01]  /*1e80*/  LDS R20, [R13+-0x200] ;  /* 0xfffe00000d147984 */ /* 0x004e620000000800 */
[----:B------:R-:W-:-:S03]  /*1e90*/  ISETP.GE.AND P3, PT, R14, R15, PT ;  /* 0x0000000f0e00720c */ /* 0x000fc60003f66270 */
[----:B------:R-:W2:Y:S04]  /*1ea0*/  LDS R22, [R13] ;  /* 0x000000000d167984 */ /* 0x000ea80000000800 */
[----:B---3--:R-:W3:Y:S04]  /*1eb0*/  LDS R24, [R13+0x200] ;  /* 0x000200000d187984 */ /* 0x008ee80000000800 */
        /* <DEDUP_REMOVED lines=94> */
.L_x_17784:
[----:B------:R-:W-:Y:S05]  /*24a0*/  BSYNC.RECONVERGENT B1 ;  /* 0x0000000000017941 */ /* 0x000fea0003800200 */
.L_x_17783:
[----:B------:R-:W-:Y:S01]  /*24b0*/  IADD3 R15, PT, PT, -R14, UR5, RZ ;  /* 0x000000050e0f7c10 */ /* 0x000fe2000fffe1ff */
[----:B------:R-:W-:Y:S03]  /*24c0*/  BSSY.RECONVERGENT B1, `(.L_x_17786) ;  /* 0x0000036000017945 */ /* 0x000fe60003800200 */
[----:B------:R-:W-:-:S13]  /*24d0*/  ISETP.GT.AND P3, PT, R15, 0x200, PT ;  /* 0x000002000f00780c */ /* 0x000fda0003f64270 */
[----:B------:R-:W-:Y:S05]  /*24e0*/  @!P3 BRA `(.L_x_17787) ;  /* 0x0000000000ccb947 */ /* 0x000fea0003800000 */
[----:B------:R-:W0:Y:S01]  /*24f0*/  LDS R16, [R13+-0x400] ;  /* 0xfffc00000d107984 */ /* 0x000e220000000800 */
[----:B------:R-:W-:Y:S01]  /*2500*/  PLOP3.LUT P0, PT, PT, PT, PT, 0x8, 0x80 ;  /* 0x000000000080781c */ /* 0x000fe20003f0e170 */
[----:B------:R-:W-:Y:S02]  /*2510*/  VIADD R14, R14, 0x400 ;  /* 0x000004000e0e7836 */ /* 0x000fe40000000000 */
[----:B--2---:R-:W1:Y:S04]  /*2520*/  LDS R20, [R13+-0x200] ;  /* 0xfffe00000d147984 */ /* 0x004e680000000800 */
[----:B------:R-:W2:Y:S04]  /*2530*/  LDS R22, [R13] ;  /* 0x000000000d167984 */ /* 0x000ea80000000800 */
[----:B---3--:R-:W3:Y:S04]  /*2540*/  LDS R24, [R13+0x200] ;  /* 0x000200000d187984 */ /* 0x008ee80000000800 */
        /* <DEDUP_REMOVED lines=45> */
.L_x_17787:
[----:B------:R-:W-:Y:S05]  /*2820*/  BSYNC.RECONVERGENT B1 ;  /* 0x0000000000017941 */ /* 0x000fea0003800200 */
.L_x_17786:
[----:B------:R-:W-:-:S13]  /*2830*/  ISETP.LT.OR P0, PT, R14, UR5, P0 ;  /* 0x000000050e007c0c */ /* 0x000fda0008701670 */
[----:B------:R-:W-:Y:S05]  /*2840*/  @!P0 BRA `(.L_x_17779) ;  /* 0x0000000000608947 */ /* 0x000fea0003800000 */
[----:B------:R-:W0:Y:S04]  /*2850*/  LDS R14, [R13+-0x400] ;  /* 0xfffc00000d0e7984 */ /* 0x000e280000000800 */
[----:B------:R-:W1:Y:S04]  /*2860*/  LDS R16, [R13+-0x200] ;  /* 0xfffe00000d107984 */ /* 0x000e680000000800 */
[----:B--2---:R-:W2:Y:S04]  /*2870*/  LDS R20, [R13] ;  /* 0x000000000d147984 */ /* 0x004ea80000000800 */
[----:B------:R-:W4:Y:S01]  /*2880*/  LDS R22, [R13+0x200] ;  /* 0x000200000d167984 */ /* 0x000f220000000800 */
[C---:B0-----:R-:W-:Y:S01]  /*2890*/  FADD.FTZ R14, -R11.reuse, R14 ;  /* 0x0000000e0b0e7221 */ /* 0x041fe20000010100 */
[----:B-1----:R-:W-:-:S03]  /*28a0*/  FADD.FTZ R16, -R11, R16 ;  /* 0x000000100b107221 */ /* 0x002fc60000010100 */
[----:B------:R-:W-:Y:S01]  /*28b0*/  FMUL.FTZ R14, R14, 1.4426950216293334961 ;  /* 0x3fb8aa3b0e0e7820 */ /* 0x000fe20000410000 */
[----:B--2---:R-:W-:Y:S01]  /*28c0*/  FADD.FTZ R20, -R11, R20 ;  /* 0x000000140b147221 */ /* 0x004fe20000010100 */
[----:B------:R-:W-:-:S04]  /*28d0*/  FMUL.FTZ R16, R16, 1.4426950216293334961 ;  /* 0x3fb8aa3b10107820 */ /* 0x000fc80000410000 */
[----:B------:R-:W0:Y:S01]  /*28e0*/  MUFU.EX2 R14, R14 ;  /* 0x0000000e000e7308 */ /* 0x000e220000000800 */
[----:B----4-:R-:W-:Y:S01]  /*28f0*/  FADD.FTZ R22, -R11, R22 ;  /* 0x000000160b167221 */ /* 0x010fe20000010100 */
        /* <DEDUP_REMOVED lines=13> */
.L_x_17779:
[----:B------:R-:W-:Y:S05]  /*29d0*/  BSYNC.RECONVERGENT B0 ;  /* 0x0000000000007941 */ /* 0x000fea0003800200 */
.L_x_17778:
[----:B0-----:R-:W0:Y:S01]  /*29e0*/  SHFL.BFLY PT, R11, R12, 0x10, 0x1f ;  /* 0x0e001f000c0b7f89 */ /* 0x001e2200000e0000 */
[----:B------:R-:W-:Y:S01]  /*29f0*/  ISETP.NE.AND P0, PT, R18, RZ, PT ;  /* 0x000000ff1200720c */ /* 0x000fe20003f05270 */
[----:B------:R-:W-:Y:S01]  /*2a00*/  BSSY.RECONVERGENT B0, `(.L_x_17788) ;  /* 0x000009e000007945 */ /* 0x000fe20003800200 */
[----:B0-----:R-:W-:-:S05]  /*2a10*/  FADD.FTZ R11, R11, R12 ;  /* 0x0000000c0b0b7221 */ /* 0x001fca0000010000 */
[----:B----4-:R-:W0:Y:S02]  /*2a20*/  SHFL.BFLY PT, R14, R11, 0x8, 0x1f ;  /* 0x0d001f000b0e7f89 */ /* 0x010e2400000e0000 */
[----:B0-----:R-:W-:-:S05]  /*2a30*/  FADD.FTZ R14, R11, R14 ;  /* 0x0000000e0b0e7221 */ /* 0x001fca0000010000 */
[----:B------:R-:W0:Y:S02]  /*2a40*/  SHFL.BFLY PT, R13, R14, 0x4, 0x1f ;  /* 0x0c801f000e0d7f89 */ /* 0x000e2400000e0000 */
[----:B0-----:R-:W-:-:S05]  /*2a50*/  FADD.FTZ R13, R14, R13 ;  /* 0x0000000d0e0d7221 */ /* 0x001fca0000010000 */
[----:B------:R-:W0:Y:S02]  /*2a60*/  SHFL.BFLY PT, R16, R13, 0x2, 0x1f ;  /* 0x0c401f000d107f89 */ /* 0x000e2400000e0000 */
[----:B0-----:R-:W-:-:S05]  /*2a70*/  FADD.FTZ R16, R13, R16 ;  /* 0x000000100d107221 */ /* 0x001fca0000010000 */
[----:B------:R-:W2:Y:S02]  /*2a80*/  SHFL.BFLY PT, R15, R16, 0x1, 0x1f ;  /* 0x0c201f00100f7f89 */ /* 0x000ea400000e0000 */
[----:B--2---:R-:W-:-:S05]  /*2a90*/  FADD.FTZ R20, R16, R15 ;  /* 0x0000000f10147221 */ /* 0x004fca0000010000 */
        /* <DEDUP_REMOVED lines=28> */
.L_x_17792:
[----:B------:R-:W0:Y:S01]  /*2c60*/  LDS R14, [R10] ;  /* 0x000000000a0e7984 */ /* 0x000e220000000800 */
[----:B------:R-:W-:-:S05]  /*2c70*/  VIADD R12, R12, 0x1 ;  /* 0x000000010c0c7836 */ /* 0x000fca0000000000 */
[----:B------:R-:W-:Y:S01]  /*2c80*/  ISETP.NE.AND P0, PT, R12, RZ, PT ;  /* 0x000000ff0c00720c */ /* 0x000fe20003f05270 */
[----:B0-----:R-:W-:-:S05]  /*2c90*/  FMUL.FTZ R13, R14, R9 ;  /* 0x000000090e0d7220 */ /* 0x001fca0000410000 */
[----:B------:R0:W-:Y:S02]  /*2ca0*/  STS [R10], R13 ;  /* 0x0000000d0a007388 */ /* 0x0001e40000000800 */
[----:B0-----:R-:W-:-:S05]  /*2cb0*/  IADD3 R10, PT, PT, R10, 0x200, RZ ;  /* 0x000002000a0a7810 */ /* 0x001fca0007ffe0ff */
[----:B------:R-:W-:Y:S05]  /*2cc0*/  @P0 BRA `(.L_x_17792) ;  /* 0xfffffffc00e40947 */ /* 0x000fea000383ffff */
.L_x_17791:
[----:B------:R-:W-:Y:S05]  /*2cd0*/  BSYNC.RECONVERGENT B1 ;  /* 0x0000000000017941 */ /* 0x000fea0003800200 */
.L_x_17790:
        /* <DEDUP_REMOVED lines=13> */
.L_x_17795:
[----:B------:R-:W0:Y:S01]  /*2db0*/  LDS R12, [R10+-0x400] ;  /* 0xfffc00000a0c7984 */ /* 0x000e220000000800 */
[----:B------:R-:W-:-:S03]  /*2dc0*/  IADD3 R11, PT, PT, R11, 0x800, RZ ;  /* 0x000008000b0b7810 */ /* 0x000fc60007ffe0ff */
[----:B------:R-:W1:Y:S01]  /*2dd0*/  LDS R14, [R10+-0x200] ;  /* 0xfffe00000a0e7984 */ /* 0x000e620000000800 */
[----:B------:R-:W-:-:S03]  /*2de0*/  ISETP.GE.AND P1, PT, R11, R48, PT ;  /* 0x000000300b00720c */ /* 0x000fc60003f26270 */
[----:B------:R-:W2:Y:S04]  /*2df0*/  LDS R16, [R10] ;  /* 0x000000000a107984 */ /* 0x000ea80000000800 */
[----:B------:R-:W4:Y:S04]  /*2e00*/  LDS R20, [R10+0x200] ;  /* 0x000200000a147984 */ /* 0x000f280000000800 */
[----:B------:R-:W5:Y:S04]  /*2e10*/  LDS R22, [R10+0x400] ;  /* 0x000400000a167984 */ /* 0x000f680000000800 */
[----:B---3--:R-:W3:Y:S04]  /*2e20*/  LDS R24, [R10+0x600] ;  /* 0x000600000a187984 */ /* 0x008ee80000000800 */
[----:B------:R-:W-:Y:S04]  /*2e30*/  LDS R26, [R10+0x800] ;  /* 0x000800000a1a7984 */ /* 0x000fe80000000800 */
[----:B------:R-:W3:Y:S04]  /*2e40*/  LDS R30, [R10+0xa00] ;  /* 0x000a00000a1e7984 */ /* 0x000ee80000000800 */
[----:B------:R-:W3:Y:S04]  /*2e50*/  LDS R32, [R10+0xc00] ;  /* 0x000c00000a207984 */ /* 0x000ee80000000800 */
[----:B------:R-:W3:Y:S04]  /*2e60*/  LDS R34, [R10+0xe00] ;  /* 0x000e00000a227984 */ /* 0x000ee80000000800 */
[----:B------:R-:W3:Y:S01]  /*2e70*/  LDS R36, [R10+0x1000] ;  /* 0x001000000a247984 */ /* 0x000ee20000000800 */
[----:B0-----:R-:W-:-:S03]  /*2e80*/  FMUL.FTZ R13, R9, R12 ;  /* 0x0000000c090d7220 */ /* 0x001fc60000410000 */
[----:B------:R-:W0:Y:S01]  /*2e90*/  LDS R38, [R10+0x1200] ;  /* 0x001200000a267984 */ /* 0x000e220000000800 */
[----:B-1----:R-:W-:-:S03]  /*2ea0*/  FMUL.FTZ R15, R9, R14 ;  /* 0x0000000e090f7220 */ /* 0x002fc60000410000 */
[----:B------:R-:W1:Y:S01]  /*2eb0*/  LDS R40, [R10+0x1400] ;  /* 0x001400000a287984 */ /* 0x000e620000000800 */
[----:B--2---:R-:W-:-:S03]  /*2ec0*/  FMUL.FTZ R17, R9, R16 ;  /* 0x0000001009117220 */ /* 0x004fc60000410000 */
[----:B------:R-:W2:Y:S01]  /*2ed0*/  LDS R42, [R10+0x1600] ;  /* 0x001600000a2a7984 */ /* 0x000ea20000000800 */
[----:B----4-:R-:W-:-:S03]  /*2ee0*/  FMUL.FTZ R19, R9, R20 ;  /* 0x0000001409137220 */ /* 0x010fc60000410000 */
[----:B------:R-:W4:Y:S01]  /*2ef0*/  LDS R44, [R10+0x1800] ;  /* 0x001800000a2c7984 */ /* 0x000f220000000800 */
[----:B-----5:R-:W-:-:S03]  /*2f00*/  FMUL.FTZ R21, R9, R22 ;  /* 0x0000001609157220 */ /* 0x020fc60000410000 */
[----:B------:R-:W5:Y:S01]  /*2f10*/  LDS R46, [R10+0x1a00] ;  /* 0x001a00000a2e7984 */ /* 0x000f620000000800 */
[----:B---3--:R-:W-:-:S03]  /*2f20*/  FMUL.FTZ R23, R9, R24 ;  /* 0x0000001809177220 */ /* 0x008fc60000410000 */
[----:B------:R3:W-:Y:S04]  /*2f30*/  STS [R10+-0x400], R13 ;  /* 0xfffc000d0a007388 */ /* 0x0007e80000000800 */
[----:B------:R0:W-:Y:S01]  /*2f40*/  STS [R10+-0x200], R15 ;  /* 0xfffe000f0a007388 */ /* 0x0001e20000000800 */
[----:B------:R-:W-:-:S03]  /*2f50*/  FMUL.FTZ R25, R9, R30 ;  /* 0x0000001e09197220 */ /* 0x000fc60000410000 */
[----:B------:R1:W-:Y:S01]  /*2f60*/  STS [R10], R17 ;  /* 0x000000110a007388 */ /* 0x0003e20000000800 */
[C---:B------:R-:W-:Y:S01]  /*2f70*/  FMUL.FTZ R27, R9.reuse, R32 ;  /* 0x00000020091b7220 */ /* 0x040fe20000410000 */
[C---:B---3--:R-:W-:Y:S02]  /*2f80*/  FMUL.FTZ R13, R9.reuse, R26 ;  /* 0x0000001a090d7220 */ /* 0x048fe40000410000 */
        /* <DEDUP_REMOVED lines=22> */
.L_x_17794:
[----:B------:R-:W-:Y:S05]  /*30f0*/  BSYNC.RECONVERGENT B1 ;  /* 0x0000000000017941 */ /* 0x000fea0003800200 */
.L_x_17793:
        /* <DEDUP_REMOVED lines=9> */
[----:B------:R-:W4:Y:S04]  /*3190*/  LDS R20, [R10+0x200] ;  /* 0x000200000a147984 */ /* 0x000f280000000800 */
[----:B------:R-:W5:Y:S04]  /*31a0*/  LDS R22, [R10+0x400] ;  /* 0x000400000a167984 */ /* 0x000f680000000800 */
[----:B---3--:R-:W3:Y:S04]  /*31b0*/  LDS R24, [R10+0x600] ;  /* 0x000600000a187984 */ /* 0x008ee80000000800 */
[----:B------:R-:W3:Y:S04]  /*31c0*/  LDS R26, [R10+0x800] ;  /* 0x000800000a1a7984 */ /* 0x000ee80000000800 */
[----:B------:R-:W3:Y:S01]  /*31d0*/  LDS R30, [R10+0xa00] ;  /* 0x000a00000a1e7984 */ /* 0x000ee20000000800 */
[C---:B0-----:R-:W-:Y:S01]  /*31e0*/  FMUL.FTZ R13, R9.reuse, R12 ;  /* 0x0000000c090d7220 */ /* 0x041fe20000410000 */
[----:B-1----:R-:W-:-:S04]  /*31f0*/  FMUL.FTZ R15, R9, R14 ;  /* 0x0000000e090f7220 */ /* 0x002fc80000410000 */
[----:B------:R-:W-:Y:S01]  /*3200*/  STS [R10+-0x400], R13 ;  /* 0xfffc000d0a007388 */ /* 0x000fe20000000800 */
[----:B--2---:R-:W-:-:S03]  /*3210*/  FMUL.FTZ R17, R9, R16 ;  /* 0x0000001009117220 */ /* 0x004fc60000410000 */
[----:B------:R-:W-:Y:S01]  /*3220*/  STS [R10+-0x200], R15 ;  /* 0xfffe000f0a007388 */ /* 0x000fe20000000800 */
[----:B----4-:R-:W-:-:S03]  /*3230*/  FMUL.FTZ R19, R9, R20 ;  /* 0x0000001409137220 */ /* 0x010fc60000410000 */
[----:B------:R-:W-:Y:S01]  /*3240*/  STS [R10], R17 ;  /* 0x000000110a007388 */ /* 0x000fe20000000800 */
[----:B-----5:R-:W-:-:S03]  /*3250*/  FMUL.FTZ R21, R9, R22 ;  /* 0x0000001609157220 */ /* 0x020fc60000410000 */
[----:B------:R-:W-:Y:S01]  /*3260*/  STS [R10+0x200], R19 ;  /* 0x000200130a007388 */ /* 0x000fe20000000800 */
[----:B---3--:R-:W-:-:S03]  /*3270*/  FMUL.FTZ R23, R9, R24 ;  /* 0x0000001809177220 */ /* 0x008fc60000410000 */
[----:B------:R-:W-:Y:S01]  /*3280*/  STS [R10+0x400], R21 ;  /* 0x000400150a007388 */ /* 0x000fe20000000800 */
[----:B------:R-:W-:-:S03]  /*3290*/  FMUL.FTZ R25, R9, R26 ;  /* 0x0000001a09197220 */ /* 0x000fc60000410000 */
[----:B------:R-:W-:Y:S01]  /*32a0*/  STS [R10+0x600], R23 ;  /* 0x000600170a007388 */ /* 0x000fe20000000800 */
[----:B------:R-:W-:-:S03]  /*32b0*/  FMUL.FTZ R27, R9, R30 ;  /* 0x0000001e091b7220 */ /* 0x000fc60000410000 */
[----:B------:R-:W-:Y:S04]  /*32c0*/  STS [R10+0x800], R25 ;  /* 0x000800190a007388 */ /* 0x000fe80000000800 */
[----:B------:R0:W-:Y:S02]  /*32d0*/  STS [R10+0xa00], R27 ;  /* 0x000a001b0a007388 */ /* 0x0001e40000000800 */
[----:B0-----:R-:W-:-:S07]  /*32e0*/  IADD3 R10, PT, PT, R10, 0x1000, RZ ;  /* 0x000010000a0a7810 */ /* 0x001fce0007ffe0ff */
.L_x_17797:
[----:B------:R-:W-:Y:S05]  /*32f0*/  BSYNC.RECONVERGENT B1 ;  /* 0x0000000000017941 */ /* 0x000fea0003800200 */
.L_x_17796:
[----:B------:R-:W-:-:S13]  /*3300*/  ISETP.LT.OR P0, PT, R11, UR5, P0 ;  /* 0x000000050b007c0c */ /* 0x000fda0008701670 */
[----:B------:R-:W-:Y:S05]  /*3310*/  @!P0 BRA `(.L_x_17789) ;  /* 0x0000000000308947 */ /* 0x000fea0003800000 */
[----:B------:R-:W0:Y:S04]  /*3320*/  LDS R12, [R10+-0x400] ;  /* 0xfffc00000a0c7984 */ /* 0x000e280000000800 */
[----:B------:R-:W1:Y:S04]  /*3330*/  LDS R14, [R10+-0x200] ;  /* 0xfffe00000a0e7984 */ /* 0x000e680000000800 */
[----:B------:R-:W2:Y:S04]  /*3340*/  LDS R16, [R10] ;  /* 0x000000000a107984 */ /* 0x000ea80000000800 */
[----:B------:R-:W4:Y:S01]  /*3350*/  LDS R20, [R10+0x200] ;  /* 0x000200000a147984 */ /* 0x000f220000000800 */
[-C--:B0-----:R-:W-:Y:S01]  /*3360*/  FMUL.FTZ R11, R12, R9.reuse ;  /* 0x000000090c0b7220 */ /* 0x081fe20000410000 */
[----:B-1----:R-:W-:-:S04]  /*3370*/  FMUL.FTZ R13, R14, R9 ;  /* 0x000000090e0d7220 */ /* 0x002fc80000410000 */
[----:B------:R1:W-:Y:S01]  /*3380*/  STS [R10+-0x400], R11 ;  /* 0xfffc000b0a007388 */ /* 0x0003e20000000800 */
[----:B--2---:R-:W-:-:S03]  /*3390*/  FMUL.FTZ R15, R16, R9 ;  /* 0x00000009100f7220 */ /* 0x004fc60000410000 */
[----:B------:R1:W-:Y:S01]  /*33a0*/  STS [R10+-0x200], R13 ;  /* 0xfffe000d0a007388 */ /* 0x0003e20000000800 */
[----:B----4-:R-:W-:-:S03]  /*33b0*/  FMUL.FTZ R9, R20, R9 ;  /* 0x0000000914097220 */ /* 0x010fc60000410000 */
[----:B------:R1:W-:Y:S04]  /*33c0*/  STS [R10], R15 ;  /* 0x0000000f0a007388 */ /* 0x0003e80000000800 */
[----:B------:R1:W-:Y:S02]  /*33d0*/  STS [R10+0x200], R9 ;  /* 0x000200090a007388 */ /* 0x0003e40000000800 */
.L_x_17789:
[----:B------:R-:W-:Y:S05]  /*33e0*/  BSYNC.RECONVERGENT B0 ;  /* 0x0000000000007941 */ /* 0x000fea0003800200 */
.L_x_17788:
[----:B------:R-:W-:Y:S01]  /*33f0*/  BAR.SYNC.DEFER_BLOCKING 0x0 ;  /* 0x0000000000007b1d */ /* 0x000fe20000010000 */
[----:B------:R-:W-:Y:S01]  /*3400*/  ISETP.GE.AND P0, PT, R28, UR7, PT ;  /* 0x000000071c007c0c */ /* 0x000fe2000bf06270 */
[----:B------:R-:W-:Y:S01]  /*3410*/  IMAD.MOV.U32 R19, RZ, RZ, RZ ;  /* 0x000000ffff137224 */ /* 0x000fe200078e00ff */
[----:B------:R-:W-:Y:S01]  /*3420*/  CS2R R20, SRZ ;  /* 0x0000000000147805 */ /* 0x000fe2000001ff00 */
[----:B------:R-:W-:Y:S02]  /*3430*/  IMAD.MOV.U32 R22, RZ, RZ, RZ ;  /* 0x000000ffff167224 */ /* 0x000fe400078e00ff */
[----:B------:R-:W2:Y:S01]  /*3440*/  LDCU UR13, c[0x0][0x3cc] ;  /* 0x00007980ff0d77ac */ /* 0x000ea20008000800 */
[----:B------:R-:W-:Y:S01]  /*3450*/  BSSY.RECONVERGENT B1, `(.L_x_17798) ;  /* 0x000016a000017945 */ /* 0x000fe20003800200 */
[----:B------:R-:W4:Y:S06]  /*3460*/  LDCU.64 UR14, c[0x0][0x398] ;  /* 0x00007300ff0e77ac */ /* 0x000f2c0008000a00 */
[----:B------:R-:W-:Y:S05]  /*3470*/  @P0 BRA `(.L_x_17799) ;  /* 0x00000014009c0947 */ /* 0x000fea0003800000 */
[----:B01----:R-:W0:Y:S01]  /*3480*/  I2F.RP R9, R6 ;  /* 0x0000000600097306 */ /* 0x003e220000209400 */
[----:B------:R-:W3:Y:S01]  /*3490*/  LDCU.64 UR16, c[0x0][0x3a8] ;  /* 0x00007500ff1077ac */ /* 0x000ee20008000a00 */
[----:B------:R-:W-:Y:S01]  /*34a0*/  SHF.R.U32.HI R10, RZ, 0x3, R0 ;  /* 0x00000003ff0a7819 */ /* 0x000fe20000011600 */
[----:B------:R-:W-:Y:S01]  /*34b0*/  IMAD.U32 R13, RZ, RZ, UR4 ;  /* 0x00000004ff0d7e24 */ /* 0x000fe2000f8e00ff */
[----:B------:R-:W-:Y:S01]  /*34c0*/  SHF.L.U32 R12, R0, 0x5, RZ ;  /* 0x00000005000c7819 */ /* 0x000fe200000006ff */
[----:B------:R-:W1:Y:S01]  /*34d0*/  LDCU UR5, c[0x0][0x3ec] ;  /* 0x00007d80ff0577ac */ /* 0x000e620008000800 */
[----:B------:R-:W-:Y:S01]  /*34e0*/  LOP3.LUT R10, R10, 0x7c, RZ, 0xc0, !PT ;  /* 0x0000007c0a0a7812 */ /* 0x000fe200078ec0ff */
[----:B------:R-:W-:Y:S02]  /*34f0*/  IMAD.MOV.U32 R11, RZ, RZ, RZ ;  /* 0x000000ffff0b7224 */ /* 0x000fe400078e00ff */
[----:B------:R-:W-:Y:S01]  /*3500*/  HFMA2 R19, -RZ, RZ, 0, 0 ;  /* 0x00000000ff137431 */ /* 0x000fe200000001ff */
[----:B------:R-:W5:Y:S01]  /*3510*/  LDCU UR8, c[0x0][0x3d0] ;  /* 0x00007a00ff0877ac */ /* 0x000f620008000800 */
[----:B------:R-:W-:-:S02]  /*3520*/  VIADD R48, R28, -UR7 ;  /* 0x800000071c307c36 */ /* 0x000fc40008000000 */
[----:B------:R-:W-:Y:S01]  /*3530*/  IMAD.WIDE R10, R13, 0x4, R10 ;  /* 0x000000040d0a7825 */ /* 0x000fe200078e020a */
[----:B0-----:R-:W0:Y:S02]  /*3540*/  MUFU.RCP R9, R9 ;  /* 0x0000000900097308 */ /* 0x001e240000001000 */
[----:B---3--:R-:W-:Y:S01]  /*3550*/  IADD3 R24, P0, PT, R10, UR16, RZ ;  /* 0x000000100a187c10 */ /* 0x008fe2000ff1e0ff */
[----:B------:R-:W-:Y:S02]  /*3560*/  IMAD.SHL.U32 R10, R0, 0x8, RZ ;  /* 0x00000008000a7824 */ /* 0x000fe400078e00ff */
[----:B-1----:R-:W-:Y:S01]  /*3570*/  IMAD.U32 R42, RZ, RZ, UR5 ;  /* 0x00000005ff2a7e24 */ /* 0x002fe2000f8e00ff */
[----:B------:R-:W-:Y:S02]  /*3580*/  IADD3.X R25, PT, PT, R11, UR17, RZ, P0, !PT ;  /* 0x000000110b197c10 */ /* 0x000fe400087fe4ff */
[----:B------:R-:W-:Y:S02]  /*3590*/  LOP3.LUT R44, R10, 0xf8, RZ, 0xc0, !PT ;  /* 0x000000f80a2c7812 */ /* 0x000fe400078ec0ff */
[----:B------:R-:W-:-:S02]  /*35a0*/  IADD3 R42, PT, PT, -R42, UR6, RZ ;  /* 0x000000062a2a7c10 */ /* 0x000fc4000fffe1ff */
[----:B0-----:R-:W-:Y:S01]  /*35b0*/  IADD3 R26, PT, PT, R9, 0xffffffe, RZ ;  /* 0x0ffffffe091a7810 */ /* 0x001fe20007ffe0ff */
[----:B------:R-:W-:Y:S01]  /*35c0*/  VIADD R9, R3, 0x60 ;  /* 0x0000006003097836 */ /* 0x000fe20000000000 */
[----:B------:R-:W-:Y:S02]  /*35d0*/  LOP3.LUT R3, R12, 0x60, RZ, 0xe2, !PT ;  /* 0x000000600c037812 */ /* 0x000fe400078ee2ff */
[----:B------:R0:W1:Y:S02]  /*35e0*/  F2I.FTZ.U32.TRUNC.NTZ R27, R26 ;  /* 0x0000001a001b7305 */ /* 0x000064000021f000 */
[----:B------:R-:W-:Y:S02]  /*35f0*/  LEA R2, R2, R9, 0x18 ;  /* 0x0000000902027211 */ /* 0x000fe400078ec0ff */
[----:B------:R-:W-:-:S04]  /*3600*/  LEA R3, R28, R3, 0x7 ;  /* 0x000000031c037211 */ /* 0x000fc800078e38ff */
[----:B------:R-:W-:Y:S01]  /*3610*/  IADD3 R23, PT, PT, R3, 0x10, R2 ;  /* 0x0000001003177810 */ /* 0x000fe20007ffe002 */
[----:B0-----:R-:W-:Y:S02]  /*3620*/  IMAD.MOV.U32 R26, RZ, RZ, RZ ;  /* 0x000000ffff1a7224 */ /* 0x001fe400078e00ff */
[----:B-----5:R-:W-:Y:S02]  /*3630*/  IMAD R2, R8, UR8, RZ ;  /* 0x0000000808027c24 */ /* 0x020fe4000f8e02ff */
[----:B-1----:R-:W-:-:S03]  /*3640*/  IMAD.MOV R13, RZ, RZ, -R27 ;  /* 0x000000ffff0d7224 */ /* 0x002fc600078e0a1b */
[----:B------:R-:W-:Y:S01]  /*3650*/  SHF.R.S32.HI R3, RZ, 0x1f, R2 ;  /* 0x0000001fff037819 */ /* 0x000fe20000011402 */
[----:B------:R-:W-:-:S04]  /*3660*/  IMAD R9, R13, R6, RZ ;  /* 0x000000060d097224 */ /* 0x000fc800078e02ff */
[----:B------:R-:W-:Y:S01]  /*3670*/  IMAD.HI.U32 R26, R27, R9, R26 ;  /* 0x000000091b1a7227 */ /* 0x000fe200078e001a */
[C---:B------:R-:W-:Y:S02]  /*3680*/  LEA R27, R28.reuse, 0x3, 0x5 ;  /* 0x000000031c1b7811 */ /* 0x040fe400078e28ff */
[----:B------:R-:W-:Y:S02]  /*3690*/  IADD3 R28, PT, PT, R28, 0x1, RZ ;  /* 0x000000011c1c7810 */ /* 0x000fe40007ffe0ff */
[----:B------:R-:W-:-:S07]  /*36a0*/  LOP3.LUT R43, R27, 0x18, R10, 0xf8, !PT ;  /* 0x000000181b2b7812 */ /* 0x000fce00078ef80a */
.L_x_17810:
        /* <DEDUP_REMOVED lines=75> */
[----:B------:R-:W-:-:S05]  /*3b60*/  IADD3 R9, PT, PT, R43, -0x3, RZ ;  /* 0xfffffffd2b097810 */ /* 0x000fca0007ffe0ff */
[----:B-1----:R-:W-:Y:S05]  /*3b70*/  @P0 BRA `(.L_x_17803) ;  /* 0x0000000000780947 */ /* 0x002fea0003800000 */
[C---:B------:R-:W-:Y:S01]  /*3b80*/  VIADD R12, R43.reuse, 0xffffffff ;  /* 0xffffffff2b0c7836 */ /* 0x040fe20000000000 */
[C---:B------:R-:W-:Y:S01]  /*3b90*/  ISETP.GE.AND P6, PT, R43.reuse, UR9, PT ;  /* 0x000000092b007c0c */ /* 0x040fe2000bfc6270 */
        /* <DEDUP_REMOVED lines=8> */
[----:B------:R-:W-:Y:S02]  /*3c20*/  ISETP.GE.AND P2, PT, R13, UR9, PT ;  /* 0x000000090d007c0c */ /* 0x000fe4000bf46270 */
[----:B-----5:R-:W-:Y:S02]  /*3c30*/  PRMT R12, R47, 0x7632, R12 ;  /* 0x000076322f0c7816 */ /* 0x020fe4000000000c */
[----:B------:R-:W-:Y:S02]  /*3c40*/  IADD3 R13, PT, PT, R43, -0x2, RZ ;  /* 0xfffffffe2b0d7810 */ /* 0x000fe40007ffe0ff */
[----:B------:R-:W-:Y:S02]  /*3c50*/  SEL R12, R12, RZ, !P6 ;  /* 0x000000ff0c0c7207 */ /* 0x000fe40007000000 */
[----:B------:R-:W-:Y:S02]  /*3c60*/  SEL R47, R47, RZ, !P5 ;  /* 0x000000ff2f2f7207 */ /* 0x000fe40006800000 */
[----:B------:R-:W-:-:S02]  /*3c70*/  ISETP.GE.AND P6, PT, R13, UR9, PT ;  /* 0x000000090d007c0c */ /* 0x000fc4000bfc6270 */
[----:B------:R-:W-:Y:S02]  /*3c80*/  ISETP.GE.AND P5, PT, R9, UR9, PT ;  /* 0x0000000909007c0c */ /* 0x000fe4000bfa6270 */
[C---:B------:R-:W-:Y:S02]  /*3c90*/  PRMT R13, R46.reuse, 0x7632, R13 ;  /* 0x000076322e0d7816 */ /* 0x040fe4000000000d */
        /* <DEDUP_REMOVED lines=12> */
.L_x_17803:
[----:B------:R-:W-:Y:S05]  /*3d60*/  BSYNC.RECONVERGENT B2 ;  /* 0x0000000000027941 */ /* 0x000fea0003800200 */
.L_x_17802:
[----:B-----5:R-:W-:Y:S02]  /*3d70*/  HFMA2.BF16_V2 R16, R11, R47, -RZ ;  /* 0x0000002f0b107231 */ /* 0x020fe400003000ff */
[----:B------:R-:W-:Y:S01]  /*3d80*/  HMUL2.BF16_V2 R12, R8, R46 ;  /* 0x0000002e080c7232 */ /* 0x000fe20000200000 */
[----:B------:R-:W-:Y:S01]  /*3d90*/  BSSY.RECONVERGENT B2, `(.L_x_17804) ;  /* 0x000002d000027945 */ /* 0x000fe20003800200 */
[----:B------:R-:W-:-:S03]  /*3da0*/  HMUL2.BF16_V2 R47, R10, R29 ;  /* 0x0000001d0a2f7232 */ /* 0x000fc60000200000 */
[C---:B------:R-:W-:Y:S01]  /*3db0*/  PRMT R13, R12.reuse, 0x7632, R13 ;  /* 0x000076320c0d7816 */ /* 0x040fe2000000000d */
[----:B------:R-:W-:Y:S01]  /*3dc0*/  IMAD.U32 R12, R12, 0x10000, RZ ;  /* 0x000100000c0c7824 */ /* 0x000fe200078e00ff */
[----:B------:R-:W-:-:S03]  /*3dd0*/  PRMT R17, R16, 0x7632, R17 ;  /* 0x0000763210117816 */ /* 0x000fc60000000011 */
[----:B------:R-:W-:Y:S01]  /*3de0*/  IMAD.U32 R13, R13, 0x10000, RZ ;  /* 0x000100000d0d7824 */ /* 0x000fe200078e00ff */
[----:B------:R-:W-:Y:S02]  /*3df0*/  SHF.L.U32 R29, R16, 0x10, RZ ;  /* 0x00000010101d7819 */ /* 0x000fe400000006ff */
[----:B------:R-:W-:Y:S01]  /*3e00*/  PRMT R16, R47, 0x7610, R16 ;  /* 0x000076102f107816 */ /* 0x000fe20000000010 */
[----:B------:R-:W-:Y:S01]  /*3e10*/  IMAD.U32 R46, R17, 0x10000, RZ ;  /* 0x00010000112e7824 */ /* 0x000fe200078e00ff */
[----:B------:R-:W-:Y:S01]  /*3e20*/  PRMT R17, R47, 0x7632, R17 ;  /* 0x000076322f117816 */ /* 0x000fe20000000011 */
[----:B------:R-:W-:Y:S01]  /*3e30*/  FADD.FTZ R13, R12, R13 ;  /* 0x0000000d0c0d7221 */ /* 0x000fe20000010000 */
[----:B------:R-:W-:Y:S01]  /*3e40*/  SHF.L.U32 R16, R16, 0x10, RZ ;  /* 0x0000001010107819 */ /* 0x000fe200000006ff */
[----:B------:R-:W-:Y:S02]  /*3e50*/  FADD.FTZ R12, R29, R46 ;  /* 0x0000002e1d0c7221 */ /* 0x000fe40000010000 */
[----:B------:R-:W-:Y:S01]  /*3e60*/  IMAD.U32 R17, R17, 0x10000, RZ ;  /* 0x0001000011117824 */ /* 0x000fe200078e00ff */
[----:B------:R-:W-:Y:S06]  /*3e70*/  @P0 BRA `(.L_x_17805) ;  /* 0x0000000000780947 */ /* 0x000fec0003800000 */
[C---:B------:R-:W-:Y:S02]  /*3e80*/  IADD3 R29, PT, PT, R43.reuse, -0x1, RZ ;  /* 0xffffffff2b1d7810 */ /* 0x040fe40007ffe0ff */
[----:B------:R-:W-:Y:S02]  /*3e90*/  IADD3 R46, PT, PT, R43, 0x2, RZ ;  /* 0x000000022b2e7810 */ /* 0x000fe40007ffe0ff */
[----:B------:R-:W-:Y:S01]  /*3ea0*/  ISETP.GE.AND P5, PT, R29, UR9, PT ;  /* 0x000000091d007c0c */ /* 0x000fe2000bfa6270 */
[C---:B------:R-:W-:Y:S01]  /*3eb0*/  VIADD R29, R43.reuse, 0x1 ;  /* 0x000000012b1d7836 */ /* 0x040fe20000000000 */
[----:B------:R-:W-:Y:S01]  /*3ec0*/  ISETP.GE.AND P3, PT, R46, UR9, PT ;  /* 0x000000092e007c0c */ /* 0x000fe2000bf66270 */
[C---:B------:R-:W-:Y:S01]  /*3ed0*/  VIADD R46, R43.reuse, 0x3 ;  /* 0x000000032b2e7836 */ /* 0x040fe20000000000 */
[----:B------:R-:W-:Y:S02]  /*3ee0*/  ISETP.GE.AND P6, PT, R43, UR9, PT ;  /* 0x000000092b007c0c */ /* 0x000fe4000bfc6270 */
[----:B------:R-:W-:-:S02]  /*3ef0*/  ISETP.GE.AND P4, PT, R29, UR9, PT ;  /* 0x000000091d007c0c */ /* 0x000fc4000bf86270 */
[C---:B------:R-:W-:Y:S02]  /*3f00*/  IADD3 R29, PT, PT, R43.reuse, 0x4, RZ ;  /* 0x000000042b1d7810 */ /* 0x040fe40007ffe0ff */
[----:B------:R-:W-:Y:S01]  /*3f10*/  ISETP.GE.AND P2, PT, R46, UR9, PT ;  /* 0x000000092e007c0c */ /* 0x000fe2000bf46270 */
[----:B------:R-:W-:Y:S01]  /*3f20*/  VIADD R46, R43, 0xfffffffe ;  /* 0xfffffffe2b2e7836 */ /* 0x000fe20000000000 */
[----:B------:R-:W-:Y:S02]  /*3f30*/  ISETP.GE.AND P1, PT, R29, UR9, PT ;  /* 0x000000091d007c0c */ /* 0x000fe4000bf26270 */
[C---:B------:R-:W-:Y:S02]  /*3f40*/  PRMT R29, R40.reuse, 0x7632, R29 ;  /* 0x00007632281d7816 */ /* 0x040fe4000000001d */
[----:B------:R-:W-:Y:S02]  /*3f50*/  SEL R40, R40, RZ, !P5 ;  /* 0x000000ff28287207 */ /* 0x000fe40006800000 */
[----:B------:R-:W-:-:S02]  /*3f60*/  SEL R29, R29, RZ, !P6 ;  /* 0x000000ff1d1d7207 */ /* 0x000fc40007000000 */
[----:B------:R-:W-:Y:S02]  /*3f70*/  ISETP.GE.AND P6, PT, R46, UR9, PT ;  /* 0x000000092e007c0c */ /* 0x000fe4000bfc6270 */
[----:B------:R-:W-:Y:S02]  /*3f80*/  ISETP.GE.AND P5, PT, R9, UR9, PT ;  /* 0x0000000909007c0c */ /* 0x000fe4000bfa6270 */
[----:B------:R-:W-:Y:S02]  /*3f90*/  PRMT R46, R41, 0x7632, R46 ;  /* 0x00007632292e7816 */ /* 0x000fe4000000002e */
        /* <DEDUP_REMOVED lines=12> */
.L_x_17805:
[----:B------:R-:W-:Y:S05]  /*4060*/  BSYNC.RECONVERGENT B2 ;  /* 0x0000000000027941 */ /* 0x000fea0003800200 */
.L_x_17804:
[----:B------:R-:W-:Y:S01]  /*4070*/  HFMA2.BF16_V2 R41, R8, R41, -RZ ;  /* 0x0000002908297231 */ /* 0x000fe200003000ff */
[----:B------:R-:W-:Y:S01]  /*4080*/  F2FP.BF16.F32.PACK_AB R14, R15, R14 ;  /* 0x0000000e0f0e723e */ /* 0x000fe200000010ff */
[----:B------:R-:W-:Y:S02]  /*4090*/  HMUL2.BF16_V2 R40, R11, R40 ;  /* 0x000000280b287232 */ /* 0x000fe40000200000 */
[----:B------:R-:W-:Y:S01]  /*40a0*/  FADD.FTZ R15, R13, R12 ;  /* 0x0000000c0d0f7221 */ /* 0x000fe20000010000 */
[--C-:B------:R-:W-:Y:S01]  /*40b0*/  FADD.FTZ R16, R16, R17.reuse ;  /* 0x0000001110107221 */ /* 0x100fe20000010000 */
[----:B------:R-:W-:Y:S01]  /*40c0*/  HMUL2.BF16_V2 R39, R10, R39 ;  /* 0x000000270a277232 */ /* 0x000fe20000200000 */
[----:B------:R-:W-:Y:S01]  /*40d0*/  BSSY.RECONVERGENT B2, `(.L_x_17806) ;  /* 0x000003d000027945 */ /* 0x000fe20003800200 */
[C---:B------:R-:W-:Y:S01]  /*40e0*/  PRMT R17, R40.reuse, 0x7610, R17 ;  /* 0x0000761028117816 */ /* 0x040fe20000000011 */
[----:B------:R-:W-:Y:S01]  /*40f0*/  FADD.FTZ R15, R15, R16 ;  /* 0x000000100f0f7221 */ /* 0x000fe20000010000 */
[----:B------:R-:W-:-:S02]  /*4100*/  PRMT R29, R40, 0x7632, R29 ;  /* 0x00007632281d7816 */ /* 0x000fc4000000001d */
[C---:B------:R-:W-:Y:S02]  /*4110*/  PRMT R13, R41.reuse, 0x7632, R13 ;  /* 0x00007632290d7816 */ /* 0x040fe4000000000d */
[----:B------:R-:W-:Y:S01]  /*4120*/  PRMT R12, R41, 0x7610, R12 ;  /* 0x00007610290c7816 */ /* 0x000fe2000000000c */
[----:B------:R-:W-:Y:S01]  /*4130*/  IMAD.U32 R40, R29, 0x10000, RZ ;  /* 0x000100001d287824 */ /* 0x000fe200078e00ff */
[----:B------:R-:W-:Y:S01]  /*4140*/  SHF.L.U32 R17, R17, 0x10, RZ ;  /* 0x0000001011117819 */ /* 0x000fe200000006ff */
[----:B------:R-:W-:Y:S01]  /*4150*/  IMAD.U32 R41, R13, 0x10000, RZ ;  /* 0x000100000d297824 */ /* 0x000fe200078e00ff */
[----:B------:R-:W-:Y:S02]  /*4160*/  MOV R13, R14 ;  /* 0x0000000e000d7202 */ /* 0x000fe40000000f00 */
[----:B------:R-:W-:Y:S01]  /*4170*/  SHF.L.U32 R12, R12, 0x10, RZ ;  /* 0x000000100c0c7819 */ /* 0x000fe200000006ff */
[----:B------:R-:W-:Y:S02]  /*4180*/  FADD.FTZ R17, R17, R40 ;  /* 0x0000002811117221 */ /* 0x000fe40000010000 */
[----:B------:R-:W-:-:S02]  /*4190*/  HFMA2.BF16_V2 R14, R13, R45, -RZ ;  /* 0x0000002d0d0e7231 */ /* 0x000fc400003000ff */
[----:B------:R-:W-:Y:S01]  /*41a0*/  FADD.FTZ R12, R12, R41 ;  /* 0x000000290c0c7221 */ /* 0x000fe20000010000 */
[----:B------:R-:W-:Y:S01]  /*41b0*/  HFMA2.BF16_V2 R40, R13, R38, -RZ ;  /* 0x000000260d287231 */ /* 0x000fe200003000ff */
[C---:B------:R-:W-:Y:S02]  /*41c0*/  PRMT R38, R39.reuse, 0x7610, R38 ;  /* 0x0000761027267816 */ /* 0x040fe40000000026 */
[----:B------:R-:W-:Y:S01]  /*41d0*/  PRMT R39, R39, 0x7632, R39 ;  /* 0x0000763227277816 */ /* 0x000fe20000000027 */
[----:B------:R-:W-:Y:S02]  /*41e0*/  FADD.FTZ R17, R12, R17 ;  /* 0x000000110c117221 */ /* 0x000fe40000010000 */
[----:B------:R-:W-:Y:S01]  /*41f0*/  IMAD.U32 R38, R38, 0x10000, RZ ;  /* 0x0001000026267824 */ /* 0x000fe200078e00ff */
[----:B------:R-:W-:Y:S02]  /*4200*/  SHF.L.U32 R39, R39, 0x10, RZ ;  /* 0x0000001027277819 */ /* 0x000fe400000006ff */
[C---:B------:R-:W-:Y:S01]  /*4210*/  PRMT R29, R14.reuse, 0x7632, R29 ;  /* 0x000076320e1d7816 */ /* 0x040fe2000000001d */
[----:B------:R-:W-:Y:S01]  /*4220*/  IMAD.U32 R14, R14, 0x10000, RZ ;  /* 0x000100000e0e7824 */ /* 0x000fe200078e00ff */
[C---:B------:R-:W-:Y:S01]  /*4230*/  PRMT R41, R40.reuse, 0x7632, R41 ;  /* 0x0000763228297816 */ /* 0x040fe20000000029 */
[----:B------:R-:W-:Y:S01]  /*4240*/  IMAD.U32 R40, R40, 0x10000, RZ ;  /* 0x0001000028287824 */ /* 0x000fe200078e00ff */
[----:B------:R-:W-:Y:S01]  /*4250*/  SHF.L.U32 R29, R29, 0x10, RZ ;  /* 0x000000101d1d7819 */ /* 0x000fe200000006ff */
[----:B------:R-:W-:Y:S01]  /*4260*/  FADD.FTZ R38, R38, R39 ;  /* 0x0000002726267221 */ /* 0x000fe20000010000 */
[----:B------:R-:W-:-:S03]  /*4270*/  SHF.L.U32 R41, R41, 0x10, RZ ;  /* 0x0000001029297819 */ /* 0x000fc600000006ff */
[----:B------:R-:W-:Y:S01]  /*4280*/  FADD.FTZ R12, R14, R29 ;  /* 0x0000001d0e0c7221 */ /* 0x000fe20000010000 */
[----:B------:R-:W-:Y:S01]  /*4290*/  FADD.FTZ R17, R17, R38 ;  /* 0x0000002611117221 */ /* 0x000fe20000010000 */
[----:B------:R-:W-:Y:S01]  /*42a0*/  FADD.FTZ R14, R40, R41 ;  /* 0x00000029280e7221 */ /* 0x000fe20000010000 */
[----:B------:R-:W-:Y:S06]  /*42b0*/  @P0 BRA `(.L_x_17807) ;  /* 0x0000000000780947 */ /* 0x000fec0003800000 */
[C---:B------:R-:W-:Y:S01]  /*42c0*/  VIADD R16, R43.reuse, 0xffffffff ;  /* 0xffffffff2b107836 */ /* 0x040fe20000000000 */
[C---:B------:R-:W-:Y:S01]  /*42d0*/  IADD3 R29, PT, PT, R43.reuse, 0x1, RZ ;  /* 0x000000012b1d7810 */ /* 0x040fe20007ffe0ff */
[C---:B------:R-:W-:Y:S01]  /*42e0*/  VIADD R38, R43.reuse, 0x2 ;  /* 0x000000022b267836 */ /* 0x040fe20000000000 */
[----:B------:R-:W-:Y:S02]  /*42f0*/  IADD3 R39, PT, PT, R43, 0x3, RZ ;  /* 0x000000032b277810 */ /* 0x000fe40007ffe0ff */
[----:B------:R-:W-:Y:S02]  /*4300*/  ISETP.GE.AND P1, PT, R16, UR9, PT ;  /* 0x0000000910007c0c */ /* 0x000fe4000bf26270 */
[----:B------:R-:W-:Y:S02]  /*4310*/  ISETP.GE.AND P5, PT, R29, UR9, PT ;  /* 0x000000091d007c0c */ /* 0x000fe4000bfa6270 */
[----:B------:R-:W-:Y:S01]  /*4320*/  ISETP.GE.AND P4, PT, R38, UR9, PT ;  /* 0x0000000926007c0c */ /* 0x000fe2000bf86270 */
[C---:B------:R-:W-:Y:S01]  /*4330*/  VIADD R38, R43.reuse, 0x4 ;  /* 0x000000042b267836 */ /* 0x040fe20000000000 */
[----:B------:R-:W-:-:S02]  /*4340*/  IADD3 R29, PT, PT, R43, -0x2, RZ ;  /* 0xfffffffe2b1d7810 */ /* 0x000fc40007ffe0ff */
[----:B------:R-:W-:Y:S02]  /*4350*/  ISETP.GE.AND P6, PT, R43, UR9, PT ;  /* 0x000000092b007c0c */ /* 0x000fe4000bfc6270 */
[C---:B------:R-:W-:Y:S02]  /*4360*/  PRMT R16, R36.reuse, 0x7632, R16 ;  /* 0x0000763224107816 */ /* 0x040fe40000000010 */
[----:B------:R-:W-:Y:S02]  /*4370*/  SEL R36, R36, RZ, !P1 ;  /* 0x000000ff24247207 */ /* 0x000fe40004800000 */
[----:B------:R-:W-:Y:S02]  /*4380*/  ISETP.GE.AND P1, PT, R29, UR9, PT ;  /* 0x000000091d007c0c */ /* 0x000fe4000bf26270 */
[----:B------:R-:W-:Y:S02]  /*4390*/  ISETP.GE.AND P3, PT, R39, UR9, PT ;  /* 0x0000000927007c0c */ /* 0x000fe4000bf66270 */
[----:B------:R-:W-:-:S02]  /*43a0*/  ISETP.GE.AND P2, PT, R38, UR9, PT ;  /* 0x0000000926007c0c */ /* 0x000fc4000bf46270 */
[----:B------:R-:W-:Y:S02]  /*43b0*/  SEL R29, R16, RZ, !P6 ;  /* 0x000000ff101d7207 */ /* 0x000fe40007000000 */
[----:B------:R-:W-:Y:S02]  /*43c0*/  ISETP.GE.AND P6, PT, R9, UR9, PT ;  /* 0x0000000909007c0c */ /* 0x000fe4000bfc6270 */
        /* <DEDUP_REMOVED lines=13> */
.L_x_17807:
[----:B------:R-:W-:Y:S05]  /*44a0*/  BSYNC.RECONVERGENT B2 ;  /* 0x0000000000027941 */ /* 0x000fea0003800200 */
.L_x_17806:
[----:B------:R-:W-:Y:S01]  /*44b0*/  BSSY.RECONVERGENT B2, `(.L_x_17808) ;  /* 0x0000022000027945 */ /* 0x000fe20003800200 */
[----:B------:R-:W-:Y:S02]  /*44c0*/  HFMA2.BF16_V2 R36, R11, R36, -RZ ;  /* 0x000000240b247231 */ /* 0x000fe400003000ff */
[----:B------:R-:W-:Y:S01]  /*44d0*/  HMUL2.BF16_V2 R37, R8, R37 ;  /* 0x0000002508257232 */ /* 0x000fe20000200000 */
[----:B------:R-:W-:Y:S06]  /*44e0*/  @P0 BRA `(.L_x_17809) ;  /* 0x0000000000780947 */ /* 0x000fec0003800000 */
[C---:B------:R-:W-:Y:S01]  /*44f0*/  VIADD R16, R43.reuse, 0xfffffffe ;  /* 0xfffffffe2b107836 */ /* 0x040fe20000000000 */
[C---:B------:R-:W-:Y:S01]  /*4500*/  IADD3 R29, PT, PT, R43.reuse, -0x1, RZ ;  /* 0xffffffff2b1d7810 */ /* 0x040fe20007ffe0ff */
[----:B------:R-:W-:Y:S01]  /*4510*/  VIADD R38, R43, 0x3 ;  /* 0x000000032b267836 */ /* 0x000fe20000000000 */
[----:B------:R-:W-:Y:S02]  /*4520*/  ISETP.GE.AND P6, PT, R9, UR9, PT ;  /* 0x0000000909007c0c */ /* 0x000fe4000bfc6270 */
[----:B------:R-:W-:Y:S01]  /*4530*/  ISETP.GE.AND P5, PT, R16, UR9, PT ;  /* 0x0000000910007c0c */ /* 0x000fe2000bfa6270 */
[C---:B------:R-:W-:Y:S01]  /*4540*/  VIADD R16, R43.reuse, 0x1 ;  /* 0x000000012b107836 */ /* 0x040fe20000000000 */
[----:B------:R-:W-:Y:S02]  /*4550*/  IADD3 R9, PT, PT, R43, 0x4, RZ ;  /* 0x000000042b097810 */ /* 0x000fe40007ffe0ff */
[----:B------:R-:W-:Y:S02]  /*4560*/  ISETP.GE.AND P4, PT, R29, UR9, PT ;  /* 0x000000091d007c0c */ /* 0x000fe4000bf86270 */
[----:B------:R-:W-:-:S02]  /*4570*/  IADD3 R29, PT, PT, R43, 0x2, RZ ;  /* 0x000000022b1d7810 */ /* 0x000fc40007ffe0ff */
[----:B------:R-:W-:Y:S02]  /*4580*/  ISETP.GE.AND P0, PT, R9, UR9, PT ;  /* 0x0000000909007c0c */ /* 0x000fe4000bf06270 */
[----:B------:R-:W-:Y:S02]  /*4590*/  ISETP.GE.AND P3, PT, R16, UR9, PT ;  /* 0x0000000910007c0c */ /* 0x000fe4000bf66270 */
[----:B------:R-:W-:Y:S02]  /*45a0*/  SEL R9, R33, RZ, !P6 ;  /* 0x000000ff21097207 */ /* 0x000fe40007000000 */
[----:B------:R-:W-:Y:S02]  /*45b0*/  ISETP.GE.AND P1, PT, R38, UR9, PT ;  /* 0x0000000926007c0c */ /* 0x000fe4000bf26270 */
[----:B------:R-:W-:Y:S02]  /*45c0*/  ISETP.GE.AND P6, PT, R43, UR9, PT ;  /* 0x000000092b007c0c */ /* 0x000fe4000bfc6270 */
[----:B------:R-:W-:-:S02]  /*45d0*/  PRMT R16, R32, 0x7632, R16 ;  /* 0x0000763220107816 */ /* 0x000fc40000000010 */
[----:B------:R-:W-:Y:S02]  /*45e0*/  ISETP.GE.AND P2, PT, R29, UR9, PT ;  /* 0x000000091d007c0c */ /* 0x000fe4000bf46270 */
        /* <DEDUP_REMOVED lines=14> */
.L_x_17809:
[----:B------:R-:W-:Y:S05]  /*46d0*/  BSYNC.RECONVERGENT B2 ;  /* 0x0000000000027941 */ /* 0x000fea0003800200 */
.L_x_17808:
[----:B------:R-:W-:Y:S01]  /*46e0*/  HMUL2.BF16_V2 R29, R10, R35 ;  /* 0x000000230a1d7232 */ /* 0x000fe20000200000 */
[----:B------:R-:W-:Y:S01]  /*46f0*/  PRMT R16, R36, 0x7632, R16 ;  /* 0x0000763224107816 */ /* 0x000fe20000000010 */
[----:B------:R-:W-:Y:S01]  /*4700*/  HFMA2.BF16_V2 R33, R8, R33, -RZ ;  /* 0x0000002108217231 */ /* 0x000fe200003000ff */
[----:B------:R-:W-:Y:S01]  /*4710*/  PRMT R9, R37, 0x7632, R9 ;  /* 0x0000763225097816 */ /* 0x000fe20000000009 */
[----:B------:R-:W-:Y:S01]  /*4720*/  HMUL2.BF16_V2 R32, R11, R32 ;  /* 0x000000200b207232 */ /* 0x000fe20000200000 */
[C---:B------:R-:W-:Y:S01]  /*4730*/  PRMT R35, R29.reuse, 0x7632, R35 ;  /* 0x000076321d237816 */ /* 0x040fe20000000023 */
[----:B------:R-:W-:Y:S01]  /*4740*/  IMAD.U32 R29, R29, 0x10000, RZ ;  /* 0x000100001d1d7824 */ /* 0x000fe200078e00ff */
[----:B------:R-:W-:Y:S01]  /*4750*/  SHF.L.U32 R39, R16, 0x10, RZ ;  /* 0x0000001010277819 */ /* 0x000fe200000006ff */
[----:B------:R-:W-:Y:S01]  /*4760*/  IMAD.U32 R37, R37, 0x10000, RZ ;  /* 0x0001000025257824 */ /* 0x000fe200078e00ff */
[----:B------:R-:W-:Y:S01]  /*4770*/  SHF.L.U32 R16, R35, 0x10, RZ ;  /* 0x0000001023107819 */ /* 0x000fe200000006ff */
[----:B------:R-:W-:Y:S01]  /*4780*/  HFMA2.BF16_V2 R34, R13, R34, -RZ ;  /* 0x000000220d227231 */ /* 0x000fe200003000ff */
[----:B------:R-:W-:Y:S01]  /*4790*/  SHF.L.U32 R38, R9, 0x10, RZ ;  /* 0x0000001009267819 */ /* 0x000fe200000006ff */
[----:B------:R-:W-:Y:S01]  /*47a0*/  IMAD.U32 R36, R36, 0x10000, RZ ;  /* 0x0001000024247824 */ /* 0x000fe200078e00ff */
[----:B------:R-:W-:Y:S01]  /*47b0*/  PRMT R11, R33, 0x7610, R11 ;  /* 0x00007610210b7816 */ /* 0x000fe2000000000b */
[--C-:B------:R-:W-:Y:S01]  /*47c0*/  FADD.FTZ R8, R29, R16.reuse ;  /* 0x000000101d087221 */ /* 0x100fe20000010000 */
        /* <DEDUP_REMOVED lines=8> */
[----:B------:R-:W-:Y:S01]  /*4850*/  SHF.L.U32 R38, R32, 0x10, RZ ;  /* 0x0000001020267819 */ /* 0x000fe200000006ff */
[----:B------:R-:W-:Y:S01]  /*4860*/  FADD.FTZ R9, R9, R36 ;  /* 0x0000002409097221 */ /* 0x000fe20000010000 */
[----:B------:R-:W-:Y:S01]  /*4870*/  FADD.FTZ R12, R15, R12 ;  /* 0x0000000c0f0c7221 */ /* 0x000fe20000010000 */
[----:B------:R-:W-:Y:S01]  /*4880*/  FADD.FTZ R32, R11, R16 ;  /* 0x000000100b207221 */ /* 0x000fe20000010000 */
[----:B------:R-:W-:-:S02]  /*4890*/  HMUL2.BF16_V2 R16, R10, R31 ;  /* 0x0000001f0a107232 */ /* 0x000fc40000200000 */
        /* <DEDUP_REMOVED lines=23> */
[----:B------:R-:W-:Y:S02]  /*4a10*/  FADD.FTZ R29, R16, R29 ;  /* 0x0000001d101d7221 */ /* 0x000fe40000010000 */
[----:B------:R-:W-:Y:S02]  /*4a20*/  FADD.FTZ R21, R21, R8 ;  /* 0x0000000815157221 */ /* 0x000fe40000010000 */
[----:B------:R-:W-:-:S07]  /*4a30*/  FADD.FTZ R22, R22, R29 ;  /* 0x0000001d16167221 */ /* 0x000fce0000010000 */
.L_x_17801:
[----:B--2-4-:R-:W-:Y:S05]  /*4a40*/  BSYNC.RECONVERGENT B0 ;  /* 0x0000000000007941 */ /* 0x014fea0003800200 */
.L_x_17800:
[----:B------:R-:W-:Y:S01]  /*4a50*/  VIADD R8, R28, 0x3 ;  /* 0x000000031c087836 */ /* 0x000fe20000000000 */
[----:B------:R-:W-:Y:S01]  /*4a60*/  IADD3 R24, P1, PT, R24, 0x10, RZ ;  /* 0x0000001018187810 */ /* 0x000fe20007f3e0ff */
[----:B------:R-:W-:Y:S01]  /*4a70*/  VIADD R43, R43, 0x80 ;  /* 0x000000802b2b7836 */ /* 0x000fe20000000000 */
[----:B------:R-:W-:Y:S01]  /*4a80*/  IADD3 R48, PT, PT, R48, 0x4, RZ ;  /* 0x0000000430307810 */ /* 0x000fe20007ffe0ff */
[----:B------:R-:W-:Y:S01]  /*4a90*/  VIADD R23, R23, 0x200 ;  /* 0x0000020017177836 */ /* 0x000fe20000000000 */
[----:B------:R-:W-:Y:S01]  /*4aa0*/  ISETP.GE.AND P0, PT, R8, UR7, PT ;  /* 0x0000000708007c0c */ /* 0x000fe2000bf06270 */
[----:B------:R-:W-:Y:S01]  /*4ab0*/  IMAD.X R25, RZ, RZ, R25, P1 ;  /* 0x000000ffff197224 */ /* 0x000fe200008e0619 */
[----:B------:R-:W-:Y:S02]  /*4ac0*/  IADD3 R28, PT, PT, R28, 0x4, RZ ;  /* 0x000000041c1c7810 */ /* 0x000fe40007ffe0ff */
[----:B------:R-:W-:-:S09]  /*4ad0*/  IADD3 R27, PT, PT, R27, 0x80, RZ ;  /* 0x000000801b1b7810 */ /* 0x000fd20007ffe0ff */
[----:B------:R-:W-:Y:S05]  /*4ae0*/  @!P0 BRA `(.L_x_17810) ;  /* 0xffffffe800f08947 */ /* 0x000fea000383ffff */
.L_x_17799:
[----:B--2-4-:R-:W-:Y:S05]  /*4af0*/  BSYNC.RECONVERGENT B1 ;  /* 0x0000000000017941 */ /* 0x014fea0003800200 */
.L_x_17798:
[----:B------:R-:W2:Y:S01]  /*4b00*/  SHFL.BFLY PT, R2, R19, 0x2, 0x1f ;  /* 0x0c401f0013027f89 */ /* 0x000ea200000e0000 */
[----:B------:R-:W-:Y:S01]  /*4b10*/  BAR.SYNC.DEFER_BLOCKING 0x0 ;  /* 0x0000000000007b1d */ /* 0x000fe20000010000 */
[----:B------:R-:W-:Y:S02]  /*4b20*/  LOP3.LUT P0, RZ, R0, 0x3, RZ, 0xc0, !PT ;  /* 0x0000000300ff7812 */ /* 0x000fe4000780c0ff */
[----:B-1----:R-:W-:-:S03]  /*4b30*/  SHF.R.U32.HI R13, RZ, 0x2, R18 ;  /* 0x00000002ff0d7819 */ /* 0x002fc60000011612 */
[----:B------:R-:W-:Y:S01]  /*4b40*/  BSSY.RECONVERGENT B0, `(.L_x_17811) ;  /* 0x000001d000007945 */ /* 0x000fe20003800200 */
[----:B------:R-:W1:Y:S04]  /*4b50*/  SHFL.BFLY PT, R3, R20, 0x2, 0x1f ;  /* 0x0c401f0014037f89 */ /* 0x000e6800000e0000 */
[----:B------:R-:W0:Y:S04]  /*4b60*/  SHFL.BFLY PT, R8, R21, 0x2, 0x1f ;  /* 0x0c401f0015087f89 */ /* 0x000e2800000e0000 */
[----:B------:R-:W4:Y:S01]  /*4b70*/  SHFL.BFLY PT, R7, R22, 0x2, 0x1f ;  /* 0x0c401f0016077f89 */ /* 0x000f2200000e0000 */
[----:B--2---:R-:W-:Y:S01]  /*4b80*/  FADD.FTZ R2, R2, R19 ;  /* 0x0000001302027221 */ /* 0x004fe20000010000 */
[----:B-1----:R-:W-:-:S04]  /*4b90*/  FADD.FTZ R6, R3, R20 ;  /* 0x0000001403067221 */ /* 0x002fc80000010000 */
[----:B------:R-:W1:Y:S01]  /*4ba0*/  SHFL.BFLY PT, R3, R2, 0x1, 0x1f ;  /* 0x0c201f0002037f89 */ /* 0x000e6200000e0000 */
[----:B0-----:R-:W-:Y:S01]  /*4bb0*/  FADD.FTZ R9, R8, R21 ;  /* 0x0000001508097221 */ /* 0x001fe20000010000 */
[----:B------:R-:W-:Y:S01]  /*4bc0*/  LOP3.LUT R8, R0, 0x3c0, RZ, 0xc0, !PT ;  /* 0x000003c000087812 */ /* 0x000fe200078ec0ff */
[----:B----4-:R-:W-:-:S03]  /*4bd0*/  FADD.FTZ R11, R7, R22 ;  /* 0x00000016070b7221 */ /* 0x010fc60000010000 */
[----:B------:R-:W0:Y:S01]  /*4be0*/  SHFL.BFLY PT, R10, R9, 0x1, 0x1f ;  /* 0x0c201f00090a7f89 */ /* 0x000e2200000e0000 */
[----:B------:R-:W-:-:S03]  /*4bf0*/  ISETP.NE.OR P1, PT, R8, 0x40, P0 ;  /* 0x000000400800780c */ /* 0x000fc60000725670 */
[----:B------:R-:W2:Y:S04]  /*4c00*/  SHFL.BFLY PT, R7, R6, 0x1, 0x1f ;  /* 0x0c201f0006077f89 */ /* 0x000ea800000e0000 */
[----:B------:R-:W4:Y:S01]  /*4c10*/  SHFL.BFLY PT, R12, R11, 0x1, 0x1f ;  /* 0x0c201f000b0c7f89 */ /* 0x000f2200000e0000 */
[----:B-1----:R-:W-:Y:S01]  /*4c20*/  FADD.FTZ R3, R2, R3 ;  /* 0x0000000302037221 */ /* 0x002fe20000010000 */
[----:B------:R-:W-:Y:S01]  /*4c30*/  LOP3.LUT R2, R13, 0x3e0, R0, 0xf8, !PT ;  /* 0x000003e00d027812 */ /* 0x000fe200078ef800 */
[----:B0-----:R-:W-:Y:S01]  /*4c40*/  FADD.FTZ R10, R9, R10 ;  /* 0x0000000a090a7221 */ /* 0x001fe20000010000 */
[----:B--2---:R-:W-:Y:S01]  /*4c50*/  FADD.FTZ R8, R6, R7 ;  /* 0x0000000706087221 */ /* 0x004fe20000010000 */
        /* <DEDUP_REMOVED lines=11> */
.L_x_17812:
[----:B------:R-:W-:Y:S05]  /*4d10*/  BSYNC.RECONVERGENT B0 ;  /* 0x0000000000007941 */ /* 0x000fea0003800200 */
.L_x_17811:
        /* <DEDUP_REMOVED lines=13> */
[----:B------:R-:W4:Y:S04]  /*4df0*/  @!P1 LDS R11, [R14+0x40] ;  /* 0x000040000e0b9984 */ /* 0x000f280000000800 */
[----:B0-----:R-:W0:Y:S01]  /*4e00*/  @!P1 LDS R6, [R14+0x60] ;  /* 0x000060000e069984 */ /* 0x001e220000000800 */
[----:B-1----:R-:W-:Y:S01]  /*4e10*/  @!P1 FADD.FTZ R3, R2, R3 ;  /* 0x0000000302039221 */ /* 0x002fe20000010000 */
[----:B------:R-:W-:Y:S01]  /*4e20*/  BAR.SYNC.DEFER_BLOCKING 0x0 ;  /* 0x0000000000007b1d */ /* 0x000fe20000010000 */
[----:B--2---:R-:W-:Y:S01]  /*4e30*/  @!P1 FADD.FTZ R8, R9, R8 ;  /* 0x0000000809089221 */ /* 0x004fe20000010000 */
[----:B----4-:R-:W-:Y:S01]  /*4e40*/  @!P1 FADD.FTZ R10, R11, R10 ;  /* 0x0000000a0b0a9221 */ /* 0x010fe20000010000 */
        /* <DEDUP_REMOVED lines=9> */
[----:B------:R0:W4:Y:S04]  /*4ee0*/  @!P3 LDS R11, [R14+0x40] ;  /* 0x000040000e0bb984 */ /* 0x0001280000000800 */
[----:B------:R0:W0:Y:S01]  /*4ef0*/  @!P3 LDS R6, [R14+0x60] ;  /* 0x000060000e06b984 */ /* 0x0000220000000800 */
[----:B------:R-:W-:Y:S06]  /*4f00*/  BAR.SYNC.DEFER_BLOCKING 0x0 ;  /* 0x0000000000007b1d */ /* 0x000fec0000010000 */
[----:B------:R-:W-:Y:S05]  /*4f10*/  @P1 EXIT ;  /* 0x000000000000194d */ /* 0x000fea0003800000 */
[----:B------:R-:W5:Y:S01]  /*4f20*/  LDCU UR4, c[0x0][0x378] ;  /* 0x00006f00ff0477ac */ /* 0x000f620008000800 */
[----:B------:R-:W-:-:S04]  /*4f30*/  IMAD R4, R5, UR12, R4 ;  /* 0x0000000c05047c24 */ /* 0x000fc8000f8e0204 */
[----:B-----5:R-:W-:Y:S01]  /*4f40*/  IMAD R4, R4, UR4, RZ ;  /* 0x0000000404047c24 */ /* 0x020fe2000f8e02ff */
[----:B------:R-:W-:Y:S06]  /*4f50*/  @P0 EXIT ;  /* 0x000000000000094d */ /* 0x000fec0003800000 */
[----:B------:R-:W5:Y:S01]  /*4f60*/  S2UR UR4, SR_CTAID.Z ;  /* 0x00000000000479c3 */ /* 0x000f620000002700 */
[----:B------:R-:W3:Y:S01]  /*4f70*/  LDCU.64 UR6, c[0x0][0x380] ;  /* 0x00007000ff0677ac */ /* 0x000ee20008000a00 */
[----:B------:R-:W-:Y:S01]  /*4f80*/  SHF.L.U32 R4, R4, 0x5, RZ ;  /* 0x0000000504047819 */ /* 0x000fe200000006ff */
[----:B01----:R-:W-:Y:S01]  /*4f90*/  @!P3 FADD.FTZ R3, R2, R3 ;  /* 0x000000030203b221 */ /* 0x003fe20000010000 */
[----:B------:R-:W-:Y:S01]  /*4fa0*/  SHF.R.U32.HI R5, RZ, 0x2, R0 ;  /* 0x00000002ff057819 */ /* 0x000fe20000011600 */
[----:B--2---:R-:W-:Y:S01]  /*4fb0*/  @!P3 FADD.FTZ R8, R9, R8 ;  /* 0x000000080908b221 */ /* 0x004fe20000010000 */
[----:B----4-:R-:W-:Y:S01]  /*4fc0*/  @!P3 FADD.FTZ R10, R11, R10 ;  /* 0x0000000a0b0ab221 */ /* 0x010fe20000010000 */
[----:B------:R-:W-:-:S03]  /*4fd0*/  @!P3 FADD.FTZ R7, R6, R7 ;  /* 0x000000070607b221 */ /* 0x000fc60000010000 */
[----:B------:R-:W-:Y:S02]  /*4fe0*/  F2FP.BF16.F32.PACK_AB R8, R8, R3 ;  /* 0x000000030808723e */ /* 0x000fe400000010ff */
[----:B------:R-:W-:Y:S02]  /*4ff0*/  F2FP.BF16.F32.PACK_AB R7, R7, R10 ;  /* 0x0000000a0707723e */ /* 0x000fe400000010ff */
[----:B------:R-:W-:Y:S01]  /*5000*/  PRMT R0, R8, 0x7632, R0 ;  /* 0x0000763208007816 */ /* 0x000fe20000000000 */
[----:B-----5:R-:W-:-:S06]  /*5010*/  USHF.L.U32 UR4, UR4, 0x5, URZ ;  /* 0x0000000504047899 */ /* 0x020fcc00080006ff */
        /* <DEDUP_REMOVED lines=8> */
[----:B------:R-:W-:Y:S01]  /*50a0*/  STG.E.U16 desc[UR10][R2.64+0x30], R4 ;  /* 0x0000300402007986 */ /* 0x000fe2000c10150a */
[----:B------:R-:W-:Y:S05]  /*50b0*/  EXIT ;  /* 0x000000000000794d */ /* 0x000fea0003800000 */
.L_x_17813:
        /* <DEDUP_REMOVED lines=12> */
.L_x_25913:


//--------------------- .text._ZN4vllm25paged_attention_v1_kernelI13__nv_bfloat16S1_Li256ELi16ELi128ELNS_18Fp8KVCacheDataTypeE0ELb0EEEvPT_PKS3_PKT0_S9_ifPKiSB_iPKfiiiSD_SD_iiiii --------------------------
	.section	.text._ZN4vllm25paged_attention_v1_kernelI13__nv_bfloat16S1_Li256ELi16ELi128ELNS_18Fp8KVCacheDataTypeE0ELb0EEEvPT_PKS3_PKT0_S9_ifPKiSB_iPKfiiiSD_SD_iiiii,"ax",@progbits
	.align	128
        .global         _ZN4vllm25paged_attention_v1_kernelI13__nv_bfloat16S1_Li256ELi16ELi128ELNS_18Fp8KVCacheDataTypeE0ELb0EEEvPT_PKS3_PKT0_S9_ifPKiSB_iPKfiiiSD_SD_iiiii
        .type           _ZN4vllm25paged_attention_v1_kernelI13__nv_bfloat16S1_Li256ELi16ELi128ELNS_18Fp8KVCacheDataTypeE0ELb0EEEvPT_PKS3_PKT0_S9_ifPKiSB_iPKfiiiSD_SD_iiiii,@function
        .size           _ZN4vllm25paged_attention_v1_kernelI13__nv_bfloat16S1_Li256ELi16ELi128ELNS_18Fp8KVCacheDataTypeE0ELb0EEEvPT_PKS3_PKT0_S9_ifPKiSB_iPKfiiiSD_SD_iiiii,(.L_x_25914 - _ZN4vllm25paged_attention_v1_kernelI13__nv_bfloat16S1_Li256ELi16ELi128ELNS_18Fp8KVCacheDataTypeE0ELb0EEEvPT_PKS3_PKT0_S9_ifPKiSB_iPKfiiiSD_SD_iiiii)
        .other          _ZN4vllm25paged_attention_v1_kernelI13__nv_bfloat16S1_Li256ELi16ELi128ELNS_18Fp8KVCacheDataTypeE0ELb0EEEvPT_PKS3_PKT0_S9_ifPKiSB_iPKfiiiSD_SD_iiiii,@"STO_CUDA_ENTRY STV_DEFAULT"
_ZN4vllm25paged_attention_v1_kernelI13__nv_bfloat16S1_Li256ELi16ELi128ELNS_18Fp8KVCacheDataTypeE0ELb0EEEvPT_PKS3_PKT0_S9_ifPKiSB_iPKfiiiSD_SD_iiiii:
.text._ZN4vllm25paged_attention_v1_kernelI13__nv_bfloat16S1_Li256ELi16ELi128ELNS_18Fp8KVCacheDataTypeE0ELb0EEEvPT_PKS3_PKT0_S9_ifPKiSB_iPKfiiiSD_SD_iiiii:
[----:B------:R-:W-:Y:S01]  /*0000*/  LDC R1, c[0x0][0x37c] ;  /* 0x0000df00ff017b82 */ /* 0x000fe20000000800 */
[----:B------:R-:W0:Y:S01]  /*0010*/  S2R R0, SR_TID.X ;  /* 0x0000000000007919 */ /* 0x000e220000002100 */
[----:B------:R-:W1:Y:S06]  /*0020*/  LDCU UR4, c[0x0][0x3c8] ;  /* 0x00007900ff0477ac */ /* 0x000e6c0008000800 */
[----:B------:R-:W2:Y:S01]  /*0030*/  LDC.64 R4, c[0x0][0x3b0] ;  /* 0x0000ec00ff047b82 */ /* 0x000ea20000000a00 */
[----:B------:R-:W1:Y:S01]  /*0040*/  S2R R2, SR_CTAID.Y ;  /* 0x0000000000027919 */ /* 0x000e620000002600 */
[----:B------:R-:W3:Y:S01]  /*0050*/  LDCU.64 UR6, c[0x0][0x358] ;  /* 0x00006b00ff0677ac */ /* 0x000ee20008000a00 */
[----:B------:R-:W4:Y:S05]  /*0060*/  S2R R11, SR_CTAID.X ;  /* 0x00000000000b7919 */ /* 0x000f2a0000002500 */
[----:B------:R-:W3:Y:S08]  /*0070*/  LDC.64 R12, c[0x0][0x3c0] ;  /* 0x0000f000ff0c7b82 */ /* 0x000ef00000000a00 */
[----:B------:R-:W4:Y:S01]  /*0080*/  LDC R17, c[0x0][0x3a0] ;  /* 0x0000e800ff117b82 */ /* 0x000f220000000800 */
[----:B------:R-:W-:Y:S01]  /*0090*/  IMAD.MOV.U32 R28, RZ, RZ, RZ ;  /* 0x000000ffff1c7224 */ /* 0x000fe200078e00ff */
[----:B------:R-:W4:Y:S01]  /*00a0*/  S2R R29, SR_CgaCtaId ;  /* 0x00000000001d7919 */ /* 0x000f220000008800 */
[----:B------:R-:W-:Y:S01]  /*00b0*/  MOV R30, 0x400 ;  /* 0x00000400001e7802 */ /* 0x000fe20000000f00 */
[----:B------:R-:W1:Y:S01]  /*00c0*/  LDCU UR5, c[0x0][0x3d0] ;  /* 0x00007a00ff0577ac */ /* 0x000e620008000800 */
[----:B------:R-:W1:Y:S01]  /*00d0*/  LDCU UR10, c[0x0][0x3cc] ;  /* 0x00007980ff0a77ac */ /* 0x000e620008000800 */
[----:B------:R-:W1:Y:S01]  /*00e0*/  LDCU UR11, c[0x0][0x3a4] ;  /* 0x00007480ff0b77ac */ /* 0x000e620008000800 */
[----:B0-----:R-:W-:-:S02]  /*00f0*/  ISETP.GT.U32.AND P1, PT, R0, 0x3f, PT ;  /* 0x0000003f0000780c */ /* 0x001fc40003f24070 */
[----:B---3--:R-:W-:Y:S01]  /*0100*/  ISETP.NE.U32.AND P0, PT, R12, RZ, PT ;  /* 0x000000ff0c00720c */ /* 0x008fe20003f05070 */
[----:B------:R-:W0:Y:S01]  /*0110*/  LDCU.64 UR12, c[0x0][0x390] ;  /* 0x00007200ff0c77ac */ /* 0x000e220008000a00 */
[C---:B-1----:R-:W-:Y:S02]  /*0120*/  IMAD R3, R2.reuse, UR4, RZ ;  /* 0x0000000402037c24 */ /* 0x042fe4000f8e02ff */
[----:B--2---:R-:W-:Y:S01]  /*0130*/  IMAD.WIDE.U32 R4, R2, 0x4, R4 ;  /* 0x0000000402047825 */ /* 0x004fe200078e0004 */
[----:B------:R-:W-:-:S06]  /*0140*/  ISETP.NE.AND.EX P0, PT, R13, RZ, PT, P0 ;  /* 0x000000ff0d00720c */ /* 0x000fcc0003f05300 */
[----:B------:R-:W1:Y:S01]  /*0150*/  @!P1 LDC.64 R8, c[0x0][0x388] ;  /* 0x0000e200ff089b82 */ /* 0x000e620000000a00 */
[----:B----4-:R-:W-:Y:S02]  /*0160*/  @!P1 IMAD.SHL.U32 R7, R11, 0x100, RZ ;  /* 0x000001000b079824 */ /* 0x010fe400078e00ff */
[----:B------:R-:W-:-:S05]  /*0170*/  @!P1 IMAD.SHL.U32 R6, R0, 0x4, RZ ;  /* 0x0000000400069824 */ /* 0x000fca00078e00ff */
[----:B------:R-:W-:Y:S02]  /*0180*/  @!P1 IADD3 R6, P2, P3, R6, R3, R7 ;  /* 0x0000000306069210 */ /* 0x000fe40007b5e007 */
[----:B------:R-:W-:-:S04]  /*0190*/  SHF.R.S32.HI R3, RZ, 0x1f, R3 ;  /* 0x0000001fff037819 */ /* 0x000fc80000011403 */
[----:B------:R-:W-:Y:S02]  /*01a0*/  @!P1 IADD3.X R3, PT, PT, RZ, R3, RZ, P2, P3 ;  /* 0x00000003ff039210 */ /* 0x000fe400017e64ff */
[----:B-1----:R-:W-:-:S04]  /*01b0*/  @!P1 LEA R8, P2, R6, R8, 0x1 ;  /* 0x0000000806089211 */ /* 0x002fc800078408ff */
[----:B------:R-:W-:Y:S02]  /*01c0*/  @!P1 LEA.HI.X R9, R6, R9, R3, 0x1, P2 ;  /* 0x0000000906099211 */ /* 0x000fe400010f0c03 */
[----:B------:R-:W2:Y:S01]  /*01d0*/  LDG.E.CONSTANT R3, desc[UR6][R4.64] ;  /* 0x0000000604037981 */ /* 0x000ea2000c1e9900 */
[----:B------:R-:W-:Y:S01]  /*01e0*/  IABS R15, R17 ;  /* 0x00000011000f7213 */ /* 0x000fe20000000000 */
[----:B------:R-:W1:Y:S02]  /*01f0*/  @P0 LDC.64 R6, c[0x0][0x3c0] ;  /* 0x0000f000ff060b82 */ /* 0x000e640000000a00 */
[----:B------:R-:W3:Y:S04]  /*0200*/  @!P1 LDG.E.CONSTANT R12, desc[UR6][R8.64] ;  /* 0x00000006080c9981 */ /* 0x000ee8000c1e9900 */
[----:B------:R4:W3:Y:S01]  /*0210*/  @!P1 LDG.E.CONSTANT R13, desc[UR6][R8.64+0x4] ;  /* 0x00000406080d9981 */ /* 0x0008e2000c1e9900 */
[----:B------:R-:W0:Y:S08]  /*0220*/  I2F.RP R10, R15 ;  /* 0x0000000f000a7306 */ /* 0x000e300000209400 */
[----:B0-----:R-:W0:Y:S01]  /*0230*/  MUFU.RCP R10, R10 ;  /* 0x0000000a000a7308 */ /* 0x001e220000001000 */
[----:B----4-:R-:W4:Y:S01]  /*0240*/  LDC R8, c[0x0][0x370] ;  /* 0x0000dc00ff087b82 */ /* 0x010f220000000800 */
[----:B-1----:R-:W-:-:S05]  /*0250*/  @P0 IMAD.WIDE.U32 R6, R11, 0x4, R6 ;  /* 0x000000040b060825 */ /* 0x002fca00078e0006 */
[----:B------:R4:W5:Y:S01]  /*0260*/  @P0 LDG.E.CONSTANT R28, desc[UR6][R6.64] ;  /* 0x00000006061c0981 */ /* 0x000962000c1e9900 */
[----:B------:R-:W-:Y:S01]  /*0270*/  LEA R124, R29, R30, 0x18 ;  /* 0x0000001e1d7c7211 */ /* 0x000fe200078ec0ff */
[----:B------:R-:W-:Y:S01]  /*0280*/  BSSY B0, `(.L_x_17814) ;  /* 0x00002cc000007945 */ /* 0x000fe20003800000 */
[--C-:B------:R-:W-:Y:S02]  /*0290*/  SHF.R.U32.HI R53, RZ, 0x1, R0.reuse ;  /* 0x00000001ff357819 */ /* 0x100fe40000011600 */
[----:B------:R-:W-:Y:S02]  /*02a0*/  SHF.R.U32.HI R31, RZ, 0x5, R0 ;  /* 0x00000005ff1f7819 */ /* 0x000fe40000011600 */
[----:B0-----:R-:W-:-:S04]  /*02b0*/  IADD3 R4, PT, PT, R10, 0xffffffe, RZ ;  /* 0x0ffffffe0a047810 */ /* 0x001fc80007ffe0ff */
[----:B------:R0:W1:Y:S01]  /*02c0*/  F2I.FTZ.U32.TRUNC.NTZ R5, R4 ;  /* 0x0000000400057305 */ /* 0x000062000021f000 */
[----:B----4-:R-:W-:Y:S01]  /*02d0*/  IABS R6, R8 ;  /* 0x0000000800067213 */ /* 0x010fe20000000000 */
[----:B0-----:R-:W-:Y:S02]  /*02e0*/  IMAD.MOV.U32 R4, RZ, RZ, RZ ;  /* 0x000000ffff047224 */ /* 0x001fe400078e00ff */
[----:B-1----:R-:W-:-:S04]  /*02f0*/  IMAD.MOV R14, RZ, RZ, -R5 ;  /* 0x000000ffff0e7224 */ /* 0x002fc800078e0a05 */
        /* <DEDUP_REMOVED lines=9> */
[----:B------:R-:W-:Y:S01]  /*0390*/  ISETP.GE.U32.AND P0, PT, R4, R15, PT ;  /* 0x0000000f0400720c */ /* 0x000fe20003f06070 */
[----:B------:R-:W-:Y:S01]  /*03a0*/  IMAD.MOV.U32 R15, RZ, RZ, -0x800001 ;  /* 0xff7fffffff0f7424 */ /* 0x000fe200078e00ff */
[----:B------:R-:W-:-:S04]  /*03b0*/  LOP3.LUT R4, R8, R17, RZ, 0x3c, !PT ;  /* 0x0000001108047212 */ /* 0x000fc800078e3cff */
[----:B------:R-:W-:-:S07]  /*03c0*/  ISETP.GE.AND P3, PT, R4, RZ, PT ;  /* 0x000000ff0400720c */ /* 0x000fce0003f66270 */
[----:B------:R-:W-:-:S04]  /*03d0*/  @P0 VIADD R5, R5, 0x1 ;  /* 0x0000000105050836 */ /* 0x000fc80000000000 */
[----:B------:R-:W-:-:S05]  /*03e0*/  IMAD.MOV.U32 R8, RZ, RZ, R5 ;  /* 0x000000ffff087224 */ /* 0x000fca00078e0005 */
[----:B------:R-:W-:Y:S02]  /*03f0*/  @!P3 IADD3 R8, PT, PT, RZ, -R8, RZ ;  /* 0x80000008ff08b210 */ /* 0x000fe40007ffe0ff */
[----:B------:R-:W-:-:S04]  /*0400*/  @!P2 LOP3.LUT R8, RZ, R17, RZ, 0x33, !PT ;  /* 0x00000011ff08a212 */ /* 0x000fc800078e33ff */
[----:B------:R-:W-:-:S04]  /*0410*/  IABS R7, R8 ;  /* 0x0000000800077213 */ /* 0x000fc80000000000 */
[----:B------:R-:W0:Y:S08]  /*0420*/  I2F.RP R6, R7 ;  /* 0x0000000700067306 */ /* 0x000e300000209400 */
[----:B0-----:R-:W0:Y:S02]  /*0430*/  MUFU.RCP R6, R6 ;  /* 0x0000000600067308 */ /* 0x001e240000001000 */
[----:B0-----:R-:W-:Y:S01]  /*0440*/  VIADD R4, R6, 0xffffffe ;  /* 0x0ffffffe06047836 */ /* 0x001fe20000000000 */
[----:B------:R-:W-:-:S05]  /*0450*/  IABS R6, R11 ;  /* 0x0000000b00067213 */ /* 0x000fca0000000000 */
[----:B------:R0:W1:Y:S02]  /*0460*/  F2I.FTZ.U32.TRUNC.NTZ R5, R4 ;  /* 0x0000000400057305 */ /* 0x000064000021f000 */
[----:B0-----:R-:W-:Y:S02]  /*0470*/  IMAD.MOV.U32 R4, RZ, RZ, RZ ;  /* 0x000000ffff047224 */ /* 0x001fe400078e00ff */
[----:B-1----:R-:W-:-:S04]  /*0480*/  IMAD.MOV R10, RZ, RZ, -R5 ;  /* 0x000000ffff0a7224 */ /* 0x002fc800078e0a05 */
[----:B------:R-:W-:Y:S01]  /*0490*/  IMAD R9, R10, R7, RZ ;  /* 0x000000070a097224 */ /* 0x000fe200078e02ff */
[----:B------:R-:W-:-:S03]  /*04a0*/  IABS R10, R8 ;  /* 0x00000008000a7213 */ /* 0x000fc60000000000 */
[----:B------:R-:W-:Y:S01]  /*04b0*/  IMAD.HI.U32 R5, R5, R9, R4 ;  /* 0x0000000905057227 */ /* 0x000fe200078e0004 */
[----:B------:R-:W-:-:S05]  /*04c0*/  IADD3 R4, PT, PT, RZ, -R10, RZ ;  /* 0x8000000aff047210 */ /* 0x000fca0007ffe0ff */
[----:B------:R-:W-:-:S04]  /*04d0*/  IMAD.HI.U32 R33, R5, R6, RZ ;  /* 0x0000000605217227 */ /* 0x000fc800078e00ff */
[----:B------:R-:W-:Y:S02]  /*04e0*/  IMAD R4, R33, R4, R6 ;  /* 0x0000000421047224 */ /* 0x000fe400078e0206 */
[----:B------:R-:W-:-:S03]  /*04f0*/  IMAD.SHL.U32 R5, R0, 0x100, RZ ;  /* 0x0000010000057824 */ /* 0x000fc600078e00ff */
[----:B------:R-:W-:Y:S02]  /*0500*/  ISETP.GT.U32.AND P2, PT, R7, R4, PT ;  /* 0x000000040700720c */ /* 0x000fe40003f44070 */
[----:B------:R-:W-:-:S05]  /*0510*/  LOP3.LUT R5, R5, 0x100, RZ, 0xc0, !PT ;  /* 0x0000010005057812 */ /* 0x000fca00078ec0ff */
[----:B------:R-:W-:-:S05]  /*0520*/  IMAD.IADD R124, R5, 0x1, R124 ;  /* 0x00000001057c7824 */ /* 0x000fca00078e027c */
[----:B------:R-:W-:Y:S01]  /*0530*/  @!P1 LEA R5, R53, R124, 0x3 ;  /* 0x0000007c35059211 */ /* 0x000fe200078e18ff */
[----:B------:R-:W-:Y:S02]  /*0540*/  @!P2 IMAD.IADD R4, R4, 0x1, -R7 ;  /* 0x000000010404a824 */ /* 0x000fe400078e0a07 */
[----:B------:R-:W-:-:S03]  /*0550*/  @!P2 VIADD R33, R33, 0x1 ;  /* 0x000000012121a836 */ /* 0x000fc60000000000 */
[----:B------:R-:W-:Y:S02]  /*0560*/  ISETP.GE.U32.AND P0, PT, R4, R7, PT ;  /* 0x000000070400720c */ /* 0x000fe40003f06070 */
[----:B------:R-:W-:-:S04]  /*0570*/  LOP3.LUT R4, R11, R8, RZ, 0x3c, !PT ;  /* 0x000000080b047212 */ /* 0x000fc800078e3cff */
[----:B------:R-:W-:-:S07]  /*0580*/  ISETP.GE.AND P3, PT, R4, RZ, PT ;  /* 0x000000ff0400720c */ /* 0x000fce0003f66270 */
[----:B------:R-:W-:-:S06]  /*0590*/  @P0 VIADD R33, R33, 0x1 ;  /* 0x0000000121210836 */ /* 0x000fcc0000000000 */
[----:B------:R-:W-:Y:S01]  /*05a0*/  @!P3 IADD3 R33, PT, PT, RZ, -R33, RZ ;  /* 0x80000021ff21b210 */ /* 0x000fe20007ffe0ff */
[----:B--2---:R-:W-:-:S05]  /*05b0*/  VIADD R6, R3, 0xf ;  /* 0x0000000f03067836 */ /* 0x004fca0000000000 */
[----:B------:R-:W-:Y:S01]  /*05c0*/  SHF.R.S32.HI R7, RZ, 0x1f, R6 ;  /* 0x0000001fff077819 */ /* 0x000fe20000011406 */
[----:B---3--:R0:W-:Y:S03]  /*05d0*/  @!P1 STS.64 [R5], R12 ;  /* 0x0000000c05009388 */ /* 0x0081e60000000a00 */
[----:B------:R-:W-:Y:S01]  /*05e0*/  LEA.HI R7, R7, R6, RZ, 0x4 ;  /* 0x0000000607077211 */ /* 0x000fe200078f20ff */
[----:B------:R-:W-:Y:S03]  /*05f0*/  BAR.SYNC.DEFER_BLOCKING 0x0 ;  /* 0x0000000000007b1d */ /* 0x000fe60000010000 */
[----:B------:R-:W-:Y:S02]  /*0600*/  SHF.R.S32.HI R32, RZ, 0x4, R7 ;  /* 0x00000004ff207819 */ /* 0x000fe40000011407 */
[----:B------:R-:W-:-:S02]  /*0610*/  ISETP.NE.AND P1, PT, R8, RZ, PT ;  /* 0x000000ff0800720c */ /* 0x000fc40003f25270 */
[----:B------:R-:W-:-:S11]  /*0620*/  ISETP.GE.AND P0, PT, R31, R32, PT ;  /* 0x000000201f00720c */ /* 0x000fd60003f06270 */
[----:B------:R-:W-:Y:S02]  /*0630*/  @!P1 LOP3.LUT R33, RZ, R8, RZ, 0x33, !PT ;  /* 0x00000008ff219212 */ /* 0x000fe400078e33ff */
[----:B0-----:R-:W-:Y:S05]  /*0640*/  @P0 BRA `(.L_x_17815) ;  /* 0x00000028003c0947 */ /* 0x001fea0003800000 */
[----:B------:R-:W0:Y:S01]  /*0650*/  LDCU UR4, c[0x0][0x3b8] ;  /* 0x00007700ff0477ac */ /* 0x000e220008000800 */
[----:B------:R-:W-:Y:S01]  /*0660*/  SHF.R.U32.HI R20, RZ, 0x3, R0 ;  /* 0x00000003ff147819 */ /* 0x000fe20000011600 */
[----:B------:R-:W1:Y:S01]  /*0670*/  LDS.128 R40, [R124] ;  /* 0x000000007c287984 */ /* 0x000e620000000c00 */
[----:B------:R-:W-:Y:S01]  /*0680*/  IMAD.MOV.U32 R21, RZ, RZ, RZ ;  /* 0x000000ffff157224 */ /* 0x000fe200078e00ff */
[----:B------:R-:W2:Y:S01]  /*0690*/  LDCU.64 UR8, c[0x0][0x3a8] ;  /* 0x00007500ff0877ac */ /* 0x000ea20008000a00 */
[----:B------:R-:W-:Y:S01]  /*06a0*/  LOP3.LUT R20, R20, 0x7c, RZ, 0xc0, !PT ;  /* 0x0000007c14147812 */ /* 0x000fe200078ec0ff */
[----:B------:R-:W3:Y:S01]  /*06b0*/  LDS.128 R4, [R124+0x10] ;  /* 0x000010007c047984 */ /* 0x000ee20000000c00 */
[----:B------:R-:W-:Y:S01]  /*06c0*/  IMAD.SHL.U32 R16, R0, 0x2, RZ ;  /* 0x0000000200107824 */ /* 0x000fe200078e00ff */
[----:B------:R-:W-:Y:S02]  /*06d0*/  IADD3 R18, PT, PT, R30, 0x220, RZ ;  /* 0x000002201e127810 */ /* 0x000fe40007ffe0ff */
[----:B------:R-:W4:Y:S01]  /*06e0*/  LDS.128 R8, [R124+0x20] ;  /* 0x000020007c087984 */ /* 0x000f220000000c00 */
[----:B------:R-:W-:-:S02]  /*06f0*/  LOP3.LUT R136, R53, 0xf, RZ, 0xc0, !PT ;  /* 0x0000000f35887812 */ /* 0x000fc400078ec0ff */
[----:B------:R-:W-:Y:S01]  /*0700*/  LOP3.LUT R16, R16, 0x3c, RZ, 0xc0, !PT ;  /* 0x0000003c10107812 */ /* 0x000fe200078ec0ff */
[----:B------:R-:W4:Y:S01]  /*0710*/  LDS.128 R24, [R124+0x50] ;  /* 0x000050007c187984 */ /* 0x000f220000000c00 */
[----:B------:R-:W-:Y:S01]  /*0720*/  LEA R22, R29, R18, 0x18 ;  /* 0x000000121d167211 */ /* 0x000fe200078ec0ff */
[C---:B------:R-:W-:Y:S02]  /*0730*/  IMAD R144, R31.reuse, 0x10, R136 ;  /* 0x000000101f907824 */ /* 0x040fe400078e0288 */
[----:B0-----:R-:W-:Y:S02]  /*0740*/  IMAD R13, R2, UR4, RZ ;  /* 0x00000004020d7c24 */ /* 0x001fe4000f8e02ff */
[----:B------:R-:W-:Y:S02]  /*0750*/  IMAD R35, R31, 0x40, R16 ;  /* 0x000000401f237824 */ /* 0x000fe400078e0210 */
[----:B------:R-:W-:Y:S01]  /*0760*/  IMAD.WIDE R20, R13, 0x4, R20 ;  /* 0x000000040d147825 */ /* 0x000fe200078e0214 */
[----:B------:R-:W0:Y:S03]  /*0770*/  LDS.128 R16, [R124+0x40] ;  /* 0x000040007c107984 */ /* 0x000e260000000c00 */
[----:B------:R-:W-:Y:S01]  /*0780*/  IMAD.IADD R35, R35, 0x1, R22 ;  /* 0x0000000123237824 */ /* 0x000fe200078e0216 */
[----:B------:R-:W0:Y:S01]  /*0790*/  LDS.128 R12, [R124+0x30] ;  /* 0x000030007c0c7984 */ /* 0x000e220000000c00 */
[----:B--2---:R-:W-:Y:S01]  /*07a0*/  IADD3 R34, P0, PT, R20, UR8, RZ ;  /* 0x0000000814227c10 */ /* 0x004fe2000ff1e0ff */
[----:B------:R-:W-:-:S02]  /*07b0*/  IMAD.IADD R135, R144, 0x1, -R3 ;  /* 0x0000000190877824 */ /* 0x000fc400078e0a03 */
[----:B------:R-:W-:Y:S01]  /*07c0*/  VIADD R53, R144, 0x1 ;  /* 0x0000000190357836 */ /* 0x000fe20000000000 */
[----:B------:R-:W-:Y:S02]  /*07d0*/  IADD3.X R37, PT, PT, R21, UR9, RZ, P0, !PT ;  /* 0x0000000915257c10 */ /* 0x000fe400087fe4ff */
[----:B------:R-:W2:Y:S01]  /*07e0*/  LDS.128 R20, [R124+0x60] ;  /* 0x000060007c147984 */ /* 0x000ea20000000c00 */
[C---:B-1----:R-:W-:Y:S01]  /*07f0*/  PRMT R54, R40.reuse, 0x7632, R54 ;  /* 0x0000763228367816 */ /* 0x042fe20000000036 */
[----:B------:R-:W-:Y:S01]  /*0800*/  IMAD.U32 R36, R40, 0x10000, RZ ;  /* 0x0001000028247824 */ /* 0x000fe200078e00ff */
[C---:B------:R-:W-:Y:S01]  /*0810*/  PRMT R55, R41.reuse, 0x7632, R55 ;  /* 0x0000763229377816 */ /* 0x040fe20000000037 */
[C---:B------:R-:W-:Y:S01]  /*0820*/  IMAD.U32 R39, R42.reuse, 0x10000, RZ ;  /* 0x000100002a277824 */ /* 0x040fe200078e00ff */
[----:B------:R-:W-:Y:S01]  /*0830*/  SHF.L.U32 R38, R41, 0x10, RZ ;  /* 0x0000001029267819 */ /* 0x000fe200000006ff */
[C---:B------:R-:W-:Y:S01]  /*0840*/  IMAD.U32 R40, R43.reuse, 0x10000, RZ ;  /* 0x000100002b287824 */ /* 0x040fe200078e00ff */
[----:B------:R-:W-:Y:S01]  /*0850*/  PRMT R56, R42, 0x7632, R56 ;  /* 0x000076322a387816 */ /* 0x000fe20000000038 */
[----:B---3--:R-:W-:Y:S01]  /*0860*/  IMAD.U32 R41, R4, 0x10000, RZ ;  /* 0x0001000004297824 */ /* 0x008fe200078e00ff */
[----:B------:R-:W-:Y:S01]  /*0870*/  PRMT R57, R43, 0x7632, R57 ;  /* 0x000076322b397816 */ /* 0x000fe20000000039 */
[----:B------:R-:W-:Y:S01]  /*0880*/  IMAD.U32 R43, R6, 0x10000, RZ ;  /* 0x00010000062b7824 */ /* 0x000fe200078e00ff */
[----:B------:R-:W-:Y:S01]  /*0890*/  PRMT R58, R4, 0x7632, R58 ;  /* 0x00007632043a7816 */ /* 0x000fe2000000003a */
[----:B------:R-:W-:Y:S01]  /*08a0*/  IMAD.U32 R44, R7, 0x10000, RZ ;  /* 0x00010000072c7824 */ /* 0x000fe200078e00ff */
[C---:B------:R-:W-:Y:S01]  /*08b0*/  PRMT R59, R5.reuse, 0x7632, R59 ;  /* 0x00007632053b7816 */ /* 0x040fe2000000003b */
[----:B----4-:R-:W-:Y:S01]  /*08c0*/  IMAD.U32 R45, R8, 0x10000, RZ ;  /* 0x00010000082d7824 */ /* 0x010fe200078e00ff */
[----:B------:R-:W-:Y:S01]  /*08d0*/  SHF.L.U32 R42, R5, 0x10, RZ ;  /* 0x00000010052a7819 */ /* 0x000fe200000006ff */
[----:B------:R-:W-:Y:S01]  /*08e0*/  IMAD.U32 R47, R10, 0x10000, RZ ;  /* 0x000100000a2f7824 */ /* 0x000fe200078e00ff */
[----:B------:R-:W-:Y:S01]  /*08f0*/  PRMT R60, R6, 0x7632, R60 ;  /* 0x00007632063c7816 */ /* 0x000fe2000000003c */
[----:B------:R-:W-:Y:S01]  /*0900*/  IMAD.U32 R48, R11, 0x10000, RZ ;  /* 0x000100000b307824 */ /* 0x000fe200078e00ff */
[----:B------:R-:W-:Y:S01]  /*0910*/  PRMT R61, R7, 0x7632, R61 ;  /* 0x00007632073d7816 */ /* 0x000fe2000000003d */
[----:B------:R-:W-:Y:S01]  /*0920*/  IMAD.U32 R71, R24, 0x10000, RZ ;  /* 0x0001000018477824 */ /* 0x000fe200078e00ff */
[----:B------:R-:W1:Y:S01]  /*0930*/  LDS.128 R4, [R124+0x70] ;  /* 0x000070007c047984 */ /* 0x000e620000000c00 */
[----:B------:R-:W-:Y:S01]  /*0940*/  PRMT R62, R8, 0x7632, R62 ;  /* 0x00007632083e7816 */ /* 0x000fe2000000003e */
[----:B0-----:R-:W-:Y:S01]  /*0950*/  IMAD.U32 R63, R16, 0x10000, RZ ;  /* 0x00010000103f7824 */ /* 0x001fe200078e00ff */
        /* <DEDUP_REMOVED lines=9> */
[----:B------:R-:W0:Y:S01]  /*09f0*/  LDS.128 R8, [R124+0x80] ;  /* 0x000080007c087984 */ /* 0x000e220000000c00 */
[----:B------:R-:W-:Y:S01]  /*0a00*/  PRMT R72, R13, 0x7632, R72 ;  /* 0x000076320d487816 */ /* 0x000fe20000000048 */
[----:B------:R-:W-:Y:S01]  /*0a10*/  IMAD.U32 R69, R19, 0x10000, RZ ;  /* 0x0001000013457824 */ /* 0x000fe200078e00ff */
[----:B------:R-:W-:Y:S01]  /*0a20*/  SHF.L.U32 R50, R13, 0x10, RZ ;  /* 0x000000100d327819 */ /* 0x000fe200000006ff */
[----:B------:R-:W-:Y:S01]  /*0a30*/  IMAD.U32 R75, R26, 0x10000, RZ ;  /* 0x000100001a4b7824 */ /* 0x000fe200078e00ff */
[----:B------:R-:W-:Y:S01]  /*0a40*/  PRMT R74, R14, 0x7632, R74 ;  /* 0x000076320e4a7816 */ /* 0x000fe2000000004a */
[----:B------:R-:W-:Y:S01]  /*0a50*/  IMAD.U32 R77, R27, 0x10000, RZ ;  /* 0x000100001b4d7824 */ /* 0x000fe200078e00ff */
[----:B------:R-:W-:Y:S01]  /*0a60*/  PRMT R76, R15, 0x7632, R76 ;  /* 0x000076320f4c7816 */ /* 0x000fe2000000004c */
[----:B--2---:R-:W-:Y:S01]  /*0a70*/  IMAD.U32 R79, R20, 0x10000, RZ ;  /* 0x00010000144f7824 */ /* 0x004fe200078e00ff */
[----:B------:R-:W2:Y:S01]  /*0a80*/  LDS.128 R12, [R124+0x90] ;  /* 0x000090007c0c7984 */ /* 0x000ea20000000c00 */
        /* <DEDUP_REMOVED lines=11> */
[----:B------:R-:W3:Y:S01]  /*0b40*/  LDS.128 R16, [R124+0xa0] ;  /* 0x0000a0007c107984 */ /* 0x000ee20000000c00 */
[C---:B------:R-:W-:Y:S01]  /*0b50*/  PRMT R88, R25.reuse, 0x7632, R88 ;  /* 0x0000763219587816 */ /* 0x040fe20000000058 */
[----:B------:R-:W-:Y:S01]  /*0b60*/  IMAD.U32 R58, R58, 0x10000, RZ ;  /* 0x000100003a3a7824 */ /* 0x000fe200078e00ff */
[----:B------:R-:W-:Y:S01]  /*0b70*/  SHF.L.U32 R73, R25, 0x10, RZ ;  /* 0x0000001019497819 */ /* 0x000fe200000006ff */
[----:B------:R-:W-:Y:S01]  /*0b80*/  IMAD.U32 R60, R60, 0x10000, RZ ;  /* 0x000100003c3c7824 */ /* 0x000fe200078e00ff */
[----:B------:R-:W-:Y:S01]  /*0b90*/  PRMT R90, R26, 0x7632, R90 ;  /* 0x000076321a5a7816 */ /* 0x000fe2000000005a */
[----:B------:R-:W-:Y:S01]  /*0ba0*/  IMAD.U32 R61, R61, 0x10000, RZ ;  /* 0x000100003d3d7824 */ /* 0x000fe200078e00ff */
[C---:B-1----:R-:W-:Y:S01]  /*0bb0*/  PRMT R102, R4.reuse, 0x7632, R102 ;  /* 0x0000763204667816 */ /* 0x042fe20000000066 */
[----:B------:R-:W-:Y:S01]  /*0bc0*/  IMAD.U32 R87, R4, 0x10000, RZ ;  /* 0x0001000004577824 */ /* 0x000fe200078e00ff */
[C---:B------:R-:W-:Y:S01]  /*0bd0*/  PRMT R104, R5.reuse, 0x7632, R104 ;  /* 0x0000763205687816 */ /* 0x040fe20000000068 */
[C---:B------:R-:W-:Y:S01]  /*0be0*/  IMAD.U32 R91, R6.reuse, 0x10000, RZ ;  /* 0x00010000065b7824 */ /* 0x040fe200078e00ff */
[----:B------:R-:W-:Y:S01]  /*0bf0*/  SHF.L.U32 R89, R5, 0x10, RZ ;  /* 0x0000001005597819 */ /* 0x000fe200000006ff */
[C---:B------:R-:W-:Y:S01]  /*0c00*/  IMAD.U32 R93, R7.reuse, 0x10000, RZ ;  /* 0x00010000075d7824 */ /* 0x040fe200078e00ff */
[----:B------:R-:W-:Y:S01]  /*0c10*/  PRMT R106, R6, 0x7632, R106 ;  /* 0x00007632066a7816 */ /* 0x000fe2000000006a */
[----:B------:R-:W-:Y:S01]  /*0c20*/  IMAD.U32 R62, R62, 0x10000, RZ ;  /* 0x000100003e3e7824 */ /* 0x000fe200078e00ff */
[----:B------:R-:W-:Y:S01]  /*0c30*/  PRMT R108, R7, 0x7632, R108 ;  /* 0x00007632076c7816 */ /* 0x000fe2000000006c */
[----:B------:R-:W-:Y:S01]  /*0c40*/  IMAD.U32 R66, R66, 0x10000, RZ ;  /* 0x0001000042427824 */ /* 0x000fe200078e00ff */
[----:B------:R-:W1:Y:S01]  /*0c50*/  LDS.128 R4, [R124+0xd0] ;  /* 0x0000d0007c047984 */ /* 0x000e620000000c00 */
[----:B------:R-:W-:Y:S01]  /*0c60*/  PRMT R92, R27, 0x7632, R92 ;  /* 0x000076321b5c7816 */ /* 0x000fe2000000005c */
[----:B0-----:R-:W-:Y:S01]  /*0c70*/  IMAD.U32 R95, R8, 0x10000, RZ ;  /* 0x00010000085f7824 */ /* 0x001fe200078e00ff */
[----:B------:R-:W-:Y:S01]  /*0c80*/  PRMT R94, R20, 0x7632, R94 ;  /* 0x00007632145e7816 */ /* 0x000fe2000000005e */
[----:B------:R-:W-:Y:S01]  /*0c90*/  IMAD.U32 R99, R10, 0x10000, RZ ;  /* 0x000100000a637824 */ /* 0x000fe200078e00ff */
[----:B------:R-:W-:Y:S01]  /*0ca0*/  PRMT R96, R21, 0x7632, R96 ;  /* 0x0000763215607816 */ /* 0x000fe20000000060 */
[----:B------:R-:W-:Y:S01]  /*0cb0*/  IMAD.U32 R101, R11, 0x10000, RZ ;  /* 0x000100000b657824 */ /* 0x000fe200078e00ff */
[----:B------:R-:W-:Y:S01]  /*0cc0*/  SHF.L.U32 R81, R21, 0x10, RZ ;  /* 0x0000001015517819 */ /* 0x000fe200000006ff */
[----:B------:R-:W0:Y:S01]  /*0cd0*/  LDS.128 R24, [R124+0xb0] ;  /* 0x0000b0007c187984 */ /* 0x000e220000000c00 */
[----:B------:R-:W-:Y:S01]  /*0ce0*/  PRMT R98, R22, 0x7632, R98 ;  /* 0x0000763216627816 */ /* 0x000fe20000000062 */
[----:B------:R-:W-:Y:S01]  /*0cf0*/  IMAD.U32 R68, R68, 0x10000, RZ ;  /* 0x0001000044447824 */ /* 0x000fe200078e00ff */
[----:B------:R-:W-:Y:S01]  /*0d00*/  PRMT R100, R23, 0x7632, R100 ;  /* 0x0000763217647816 */ /* 0x000fe20000000064 */
[----:B--2---:R-:W-:Y:S01]  /*0d10*/  IMAD.U32 R103, R12, 0x10000, RZ ;  /* 0x000100000c677824 */ /* 0x004fe200078e00ff */
[----:B------:R-:W-:Y:S01]  /*0d20*/  PRMT R110, R8, 0x7632, R110 ;  /* 0x00007632086e7816 */ /* 0x000fe2000000006e */
[----:B------:R-:W-:Y:S01]  /*0d30*/  IMAD.U32 R107, R14, 0x10000, RZ ;  /* 0x000100000e6b7824 */ /* 0x000fe200078e00ff */
[----:B------:R-:W-:Y:S01]  /*0d40*/  PRMT R111, R9, 0x7632, R111 ;  /* 0x00007632096f7816 */ /* 0x000fe2000000006f */
[----:B------:R-:W-:Y:S01]  /*0d50*/  IMAD.U32 R109, R15, 0x10000, RZ ;  /* 0x000100000f6d7824 */ /* 0x000fe200078e00ff */
[----:B------:R-:W-:Y:S01]  /*0d60*/  SHF.L.U32 R97, R9, 0x10, RZ ;  /* 0x0000001009617819 */ /* 0x000fe200000006ff */
[----:B------:R-:W2:Y:S01]  /*0d70*/  LDS.128 R20, [R124+0xc0] ;  /* 0x0000c0007c147984 */ /* 0x000ea20000000c00 */
[----:B------:R-:W-:Y:S01]  /*0d80*/  PRMT R112, R10, 0x7632, R112 ;  /* 0x000076320a707816 */ /* 0x000fe20000000070 */
[----:B------:R-:W-:Y:S01]  /*0d90*/  IMAD.U32 R70, R70, 0x10000, RZ ;  /* 0x0001000046467824 */ /* 0x000fe200078e00ff */
[----:B------:R-:W-:Y:S01]  /*0da0*/  PRMT R113, R11, 0x7632, R113 ;  /* 0x000076320b717816 */ /* 0x000fe20000000071 */
[----:B------:R-:W-:Y:S01]  /*0db0*/  IMAD.U32 R74, R74, 0x10000, RZ ;  /* 0x000100004a4a7824 */ /* 0x000fe200078e00ff */
[----:B------:R-:W-:Y:S01]  /*0dc0*/  PRMT R114, R12, 0x7632, R114 ;  /* 0x000076320c727816 */ /* 0x000fe20000000072 */
[----:B------:R-:W4:Y:S01]  /*0dd0*/  LDS.128 R8, [R124+0xe0] ;  /* 0x0000e0007c087984 */ /* 0x000f220000000c00 */
        /* <DEDUP_REMOVED lines=8> */
[----:B------:R4:W4:Y:S01]  /*0e60*/  LDS.128 R12, [R124+0xf0] ;  /* 0x0000f0007c0c7984 */ /* 0x0009220000000c00 */
[C---:B---3--:R-:W-:Y:S01]  /*0e70*/  PRMT R118, R16.reuse, 0x7632, R118 ;  /* 0x0000763210767816 */ /* 0x048fe20000000076 */
        /* <DEDUP_REMOVED lines=38> */
[C---:B------:R-:W-:Y:S01]  /*10e0*/  IMAD.U32 R136, R15.reuse, 0x10000, RZ ;  /* 0x000100000f887824 */ /* 0x040fe200078e00ff */
        /* <DEDUP_REMOVED lines=57> */
[----:B------:R-:W-:-:S07]  /*1480*/  IMAD.U32 R143, R143, 0x10000, RZ ;  /* 0x000100008f8f7824 */ /* 0x000fce00078e00ff */
.L_x_17817:
[----:B------:R-:W-:Y:S01]  /*1490*/  MOV R5, R37 ;  /* 0x0000002500057202 */ /* 0x000fe20000000f00 */
[----:B------:R-:W-:-:S05]  /*14a0*/  IMAD.MOV.U32 R4, RZ, RZ, R34 ;  /* 0x000000ffff047224 */ /* 0x000fca00078e0022 */
[----:B------:R-:W2:Y:S01]  /*14b0*/  LDG.E.CONSTANT R5, desc[UR6][R4.64] ;  /* 0x0000000604057981 */ /* 0x000ea2000c1e9900 */
[----:B------:R-:W-:Y:S02]  /*14c0*/  IMAD.SHL.U32 R149, R0, 0x4, RZ ;  /* 0x0000000400957824 */ /* 0x000fe400078e00ff */
[----:B------:R-:W-:-:S03]  /*14d0*/  IMAD R7, R33, UR5, RZ ;  /* 0x0000000521077c24 */ /* 0x000fc6000f8e02ff */
[C---:B------:R-:W-:Y:S02]  /*14e0*/  LOP3.LUT R6, R149.reuse, 0x78, RZ, 0xc0, !PT ;  /* 0x0000007895067812 */ /* 0x040fe400078ec0ff */
[----:B------:R-:W-:Y:S02]  /*14f0*/  LOP3.LUT R149, R149, 0x4, RZ, 0xc0, !PT ;  /* 0x0000000495957812 */ /* 0x000fe400078ec0ff */
[----:B------:R-:W-:-:S04]  /*1500*/  IADD3 R6, P0, PT, R7, R6, RZ ;  /* 0x0000000607067210 */ /* 0x000fc80007f1e0ff */
[----:B------:R-:W-:-:S03]  /*1510*/  LEA.HI.X.SX32 R7, R7, RZ, 0x1, P0 ;  /* 0x000000ff07077211 */ /* 0x000fc600000f0eff */
[----:B--2---:R-:W-:-:S03]  /*1520*/  IMAD.WIDE R6, R5, UR10, R6 ;  /* 0x0000000a05067c25 */ /* 0x004fc6000f8e0206 */
[----:B------:R-:W-:-:S05]  /*1530*/  IADD3 R149, P0, PT, R6, R149, RZ ;  /* 0x0000009506957210 */ /* 0x000fca0007f1e0ff */
[----:B------:R-:W-:Y:S01]  /*1540*/  IMAD.X R6, RZ, RZ, R7, P0 ;  /* 0x000000ffff067224 */ /* 0x000fe200000e0607 */
        /* <DEDUP_REMOVED lines=14> */
[C---:B--2---:R-:W-:Y:S01]  /*1630*/  IMAD.U32 R158, R159.reuse, 0x10000, RZ ;  /* 0x000100009f9e7824 */ /* 0x044fe200078e00ff */
[----:B------:R-:W-:-:S02]  /*1640*/  PRMT R159, R159, 0x7632, R159 ;  /* 0x000076329f9f7816 */ /* 0x000fc4000000009f */
[----:B---3--:R-:W-:Y:S01]  /*1650*/  SHF.L.U32 R153, R6, 0x10, RZ ;  /* 0x0000001006997819 */ /* 0x008fe200000006ff */
[----:B------:R-:W-:-:S04]  /*1660*/  FMUL.FTZ R161, R39, R158 ;  /* 0x0000009e27a17220 */ /* 0x000fc80000410000 */
[----:B------:R-:W-:Y:S01]  /*1670*/  FFMA.FTZ R158, R36, R153, R161 ;  /* 0x00000099249e7223 */ /* 0x000fe200000100a1 */
[----:B------:R-:W-:Y:S02]  /*1680*/  PRMT R153, R6, 0x7632, R153 ;  /* 0x0000763206997816 */ /* 0x000fe40000000099 */
[----:B------:R-:W2:Y:S01]  /*1690*/  LDG.E.CONSTANT R6, desc[UR6][R4.64+0xc00] ;  /* 0x000c000604067981 */ /* 0x000ea2000c1e9900 */
[----:B------:R-:W-:Y:S02]  /*16a0*/  IMAD.U32 R159, R159, 0x10000, RZ ;  /* 0x000100009f9f7824 */ /* 0x000fe400078e00ff */
[----:B------:R-:W-:Y:S02]  /*16b0*/  IMAD.U32 R153, R153, 0x10000, RZ ;  /* 0x0001000099997824 */ /* 0x000fe400078e00ff */
[----:B------:R-:W-:-:S04]  /*16c0*/  FMUL.FTZ R159, R56, R159 ;  /* 0x0000009f389f7220 */ /* 0x000fc80000410000 */
[----:B------:R-:W-:Y:S01]  /*16d0*/  FFMA.FTZ R159, R54, R153, R159 ;  /* 0x00000099369f7223 */ /* 0x000fe2000001009f */
[C---:B----4-:R-:W-:Y:S01]  /*16e0*/  IMAD.U32 R153, R154.reuse, 0x10000, RZ ;  /* 0x000100009a997824 */ /* 0x050fe200078e00ff */
[----:B------:R-:W-:-:S03]  /*16f0*/  PRMT R154, R154, 0x7632, R154 ;  /* 0x000076329a9a7816 */ /* 0x000fc6000000009a */
[----:B------:R-:W-:Y:S01]  /*1700*/  FFMA.FTZ R158, R41, R153, R158 ;  /* 0x00000099299e7223 */ /* 0x000fe2000001009e */
[----:B------:R-:W-:Y:S01]  /*1710*/  SHF.L.U32 R154, R154, 0x10, RZ ;  /* 0x000000109a9a7819 */ /* 0x000fe200000006ff */
[----:B------:R-:W3:Y:S04]  /*1720*/  LDG.E.CONSTANT R153, desc[UR6][R4.64+0xd00] ;  /* 0x000d000604997981 */ /* 0x000ee8000c1e9900 */
[----:B------:R-:W-:Y:S01]  /*1730*/  FFMA.FTZ R159, R58, R154, R159 ;  /* 0x0000009a3a9f7223 */ /* 0x000fe2000001009f */
[C---:B------:R-:W-:Y:S01]  /*1740*/  PRMT R154, R157.reuse, 0x7632, R154 ;  /* 0x000076329d9a7816 */ /* 0x040fe2000000009a */
[----:B------:R-:W-:-:S04]  /*1750*/  IMAD.U32 R157, R157, 0x10000, RZ ;  /* 0x000100009d9d7824 */ /* 0x000fc800078e00ff */
[----:B------:R-:W-:Y:S01]  /*1760*/  FFMA.FTZ R158, R43, R157, R158 ;  /* 0x0000009d2b9e7223 */ /* 0x000fe2000001009e */
[C---:B------:R-:W-:Y:S01]  /*1770*/  PRMT R157, R156.reuse, 0x7632, R157 ;  /* 0x000076329c9d7816 */ /* 0x040fe2000000009d */
[----:B------:R-:W-:Y:S02]  /*1780*/  IMAD.U32 R156, R156, 0x10000, RZ ;  /* 0x000100009c9c7824 */ /* 0x000fe400078e00ff */
[----:B------:R-:W-:Y:S02]  /*1790*/  IMAD.U32 R154, R154, 0x10000, RZ ;  /* 0x000100009a9a7824 */ /* 0x000fe400078e00ff */
[----:B------:R-:W-:Y:S01]  /*17a0*/  FFMA.FTZ R156, R45, R156, R158 ;  /* 0x0000009c2d9c7223 */ /* 0x000fe2000001009e */
[----:B------:R-:W-:Y:S01]  /*17b0*/  IMAD.U32 R158, R152, 0x10000, RZ ;  /* 0x00010000989e7824 */ /* 0x000fe200078e00ff */
[----:B------:R-:W-:Y:S01]  /*17c0*/  SHF.L.U32 R157, R157, 0x10, RZ ;  /* 0x000000109d9d7819 */ /* 0x000fe200000006ff */
[----:B------:R-:W-:Y:S01]  /*17d0*/  FFMA.FTZ R159, R60, R154, R159 ;  /* 0x0000009a3c9f7223 */ /* 0x000fe2000001009f */
[----:B------:R-:W-:Y:S01]  /*17e0*/  PRMT R152, R152, 0x7632, R152 ;  /* 0x0000763298987816 */ /* 0x000fe20000000098 */
[----:B------:R-:W-:Y:S01]  /*17f0*/  FFMA.FTZ R158, R47, R158, R156 ;  /* 0x0000009e2f9e7223 */ /* 0x000fe2000001009c */
[----:B------:R-:W4:Y:S01]  /*1800*/  LDG.E.CONSTANT R154, desc[UR6][R4.64+0xe00] ;  /* 0x000e0006049a7981 */ /* 0x000f22000c1e9900 */
[----:B------:R-:W-:-:S02]  /*1810*/  FFMA.FTZ R159, R62, R157, R159 ;  /* 0x0000009d3e9f7223 */ /* 0x000fc4000001009f */
[----:B------:R-:W-:Y:S01]  /*1820*/  IMAD.U32 R156, R152, 0x10000, RZ ;  /* 0x00010000989c7824 */ /* 0x000fe200078e00ff */
[----:B------:R-:W4:Y:S03]  /*1830*/  LDG.E.CONSTANT R157, desc[UR6][R4.64+0xf00] ;  /* 0x000f0006049d7981 */ /* 0x000f26000c1e9900 */
[----:B------:R-:W-:Y:S01]  /*1840*/  FFMA.FTZ R159, R66, R156, R159 ;  /* 0x0000009c429f7223 */ /* 0x000fe2000001009f */
[C---:B------:R-:W-:Y:S01]  /*1850*/  PRMT R156, R155.reuse, 0x7632, R156 ;  /* 0x000076329b9c7816 */ /* 0x040fe2000000009c */
[----:B------:R-:W-:Y:S01]  /*1860*/  IMAD.U32 R155, R155, 0x10000, RZ ;  /* 0x000100009b9b7824 */ /* 0x000fe200078e00ff */
[----:B------:R-:W4:Y:S02]  /*1870*/  LDG.E.CONSTANT R152, desc[UR6][R4.64+0x1000] ;  /* 0x0010000604987981 */ /* 0x000f24000c1e9900 */
[----:B------:R-:W-:Y:S01]  /*1880*/  SHF.L.U32 R156, R156, 0x10, RZ ;  /* 0x000000109c9c7819 */ /* 0x000fe200000006ff */
[----:B------:R-:W-:-:S02]  /*1890*/  FFMA.FTZ R158, R49, R155, R158 ;  /* 0x0000009b319e7223 */ /* 0x000fc4000001009e */
[----:B------:R-:W4:Y:S02]  /*18a0*/  LDG.E.CONSTANT R155, desc[UR6][R4.64+0x1100] ;  /* 0x00110006049b7981 */ /* 0x000f24000c1e9900 */
[----:B------:R-:W-:Y:S01]  /*18b0*/  FFMA.FTZ R159, R70, R156, R159 ;  /* 0x0000009c469f7223 */ /* 0x000fe2000001009f */
[C---:B------:R-:W-:Y:S01]  /*18c0*/  PRMT R156, R151.reuse, 0x7632, R156 ;  /* 0x00007632979c7816 */ /* 0x040fe2000000009c */
[----:B------:R-:W-:-:S04]  /*18d0*/  IMAD.U32 R151, R151, 0x10000, RZ ;  /* 0x0001000097977824 */ /* 0x000fc800078e00ff */
[----:B------:R-:W-:Y:S02]  /*18e0*/  IMAD.U32 R156, R156, 0x10000, RZ ;  /* 0x000100009c9c7824 */ /* 0x000fe400078e00ff */
[----:B------:R-:W-:Y:S01]  /*18f0*/  FFMA.FTZ R158, R51, R151, R158 ;  /* 0x00000097339e7223 */ /* 0x000fe2000001009e */
[----:B------:R-:W-:Y:S01]  /*1900*/  PRMT R151, R150, 0x7632, R151 ;  /* 0x0000763296977816 */ /* 0x000fe20000000097 */
[----:B------:R-:W-:Y:S02]  /*1910*/  FFMA.FTZ R159, R74, R156, R159 ;  /* 0x0000009c4a9f7223 */ /* 0x000fe4000001009f */
[----:B------:R-:W4:Y:S01]  /*1920*/  LDG.E.CONSTANT R156, desc[UR6][R4.64+0x1200] ;  /* 0x00120006049c7981 */ /* 0x000f22000c1e9900 */
        /* <DEDUP_REMOVED lines=8> */
[----:B------:R-:W-:Y:S01]  /*19b0*/  IMAD.U32 R149, R149, 0x10000, RZ ;  /* 0x0001000095957824 */ /* 0x000fe200078e00ff */
[----:B------:R-:W4:Y:S03]  /*19c0*/  LDG.E.CONSTANT R150, desc[UR6][R4.64+0x1400] ;  /* 0x0014000604967981 */ /* 0x000f26000c1e9900 */
[----:B------:R-:W-:Y:S01]  /*19d0*/  FFMA.FTZ R149, R82, R149, R159 ;  /* 0x0000009552957223 */ /* 0x000fe2000001009f */
[----:B------:R-:W-:-:S04]  /*19e0*/  IMAD.U32 R159, R7, 0x10000, RZ ;  /* 0x00010000079f7824 */ /* 0x000fc800078e00ff */
[--C-:B------:R-:W-:Y:S01]  /*19f0*/  FFMA.FTZ R160, R71, R159, R158.reuse ;  /* 0x0000009f47a07223 */ /* 0x100fe2000001009e */
[----:B------:R-:W-:Y:S02]  /*1a00*/  PRMT R158, R7, 0x7632, R158 ;  /* 0x00007632079e7816 */ /* 0x000fe4000000009e */
[----:B------:R-:W4:Y:S02]  /*1a10*/  LDG.E.CONSTANT R7, desc[UR6][R4.64+0x1500] ;  /* 0x0015000604077981 */ /* 0x000f24000c1e9900 */
[----:B------:R-:W-:-:S05]  /*1a20*/  SHF.L.U32 R158, R158, 0x10, RZ ;  /* 0x000000109e9e7819 */ /* 0x000fca00000006ff */
[----:B------:R-:W-:Y:S01]  /*1a30*/  FFMA.FTZ R149, R86, R158, R149 ;  /* 0x0000009e56957223 */ /* 0x000fe20000010095 */
[----:B------:R-:W-:-:S04]  /*1a40*/  IMAD.U32 R158, R148, 0x10000, RZ ;  /* 0x00010000949e7824 */ /* 0x000fc800078e00ff */
[----:B------:R-:W-:Y:S01]  /*1a50*/  FFMA.FTZ R160, R75, R158, R160 ;  /* 0x0000009e4ba07223 */ /* 0x000fe200000100a0 */
[----:B------:R-:W-:Y:S02]  /*1a60*/  PRMT R158, R148, 0x7632, R158 ;  /* 0x00007632949e7816 */ /* 0x000fe4000000009e */
[----:B------:R-:W4:Y:S03]  /*1a70*/  LDG.E.CONSTANT R148, desc[UR6][R4.64+0x1600] ;  /* 0x0016000604947981 */ /* 0x000f26000c1e9900 */
[----:B------:R-:W-:-:S04]  /*1a80*/  IMAD.U32 R158, R158, 0x10000, RZ ;  /* 0x000100009e9e7824 */ /* 0x000fc800078e00ff */
[----:B------:R-:W-:Y:S01]  /*1a90*/  FFMA.FTZ R159, R90, R158, R149 ;  /* 0x0000009e5a9f7223 */ /* 0x000fe20000010095 */
[----:B--2---:R-:W-:-:S04]  /*1aa0*/  IMAD.U32 R149, R6, 0x10000, RZ ;  /* 0x0001000006957824 */ /* 0x004fc800078e00ff */
[----:B------:R-:W-:Y:S02]  /*1ab0*/  FFMA.FTZ R158, R79, R149, R160 ;  /* 0x000000954f9e7223 */ /* 0x000fe400000100a0 */
[----:B------:R-:W2:Y:S01]  /*1ac0*/  LDG.E.CONSTANT R149, desc[UR6][R4.64+0x1700] ;  /* 0x0017000604957981 */ /* 0x000ea2000c1e9900 */
[----:B------:R-:W-:-:S04]  /*1ad0*/  PRMT R6, R6, 0x7632, R6 ;  /* 0x0000763206067816 */ /* 0x000fc80000000006 */
[----:B------:R-:W-:-:S05]  /*1ae0*/  SHF.L.U32 R6, R6, 0x10, RZ ;  /* 0x0000001006067819 */ /* 0x000fca00000006ff */
[----:B------:R-:W-:Y:S01]  /*1af0*/  FFMA.FTZ R159, R94, R6, R159 ;  /* 0x000000065e9f7223 */ /* 0x000fe2000001009f */
[C---:B---3--:R-:W-:Y:S01]  /*1b00*/  IMAD.U32 R6, R153.reuse, 0x10000, RZ ;  /* 0x0001000099067824 */ /* 0x048fe200078e00ff */
[----:B------:R-:W-:-:S05]  /*1b10*/  PRMT R153, R153, 0x7632, R153 ;  /* 0x0000763299997816 */ /* 0x000fca0000000099 */
[----:B------:R-:W-:Y:S02]  /*1b20*/  IMAD.U32 R153, R153, 0x10000, RZ ;  /* 0x0001000099997824 */ /* 0x000fe400078e00ff */
[----:B------:R-:W-:Y:S02]  /*1b30*/  FFMA.FTZ R158, R83, R6, R158 ;  /* 0x00000006539e7223 */ /* 0x000fe4000001009e */
[----:B------:R-:W3:Y:S01]  /*1b40*/  LDG.E.CONSTANT R6, desc[UR6][R4.64+0x1800] ;  /* 0x0018000604067981 */ /* 0x000ee2000c1e9900 */
[--C-:B------:R-:W-:Y:S01]  /*1b50*/  FFMA.FTZ R153, R98, R153, R159.reuse ;  /* 0x0000009962997223 */ /* 0x100fe2000001009f */
[C---:B----4-:R-:W-:Y:S01]  /*1b60*/  PRMT R159, R154.reuse, 0x7632, R159 ;  /* 0x000076329a9f7816 */ /* 0x050fe2000000009f */
[----:B------:R-:W-:-:S03]  /*1b70*/  IMAD.U32 R154, R154, 0x10000, RZ ;  /* 0x000100009a9a7824 */ /* 0x000fc600078e00ff */
[----:B------:R-:W-:Y:S01]  /*1b80*/  SHF.L.U32 R159, R159, 0x10, RZ ;  /* 0x000000109f9f7819 */ /* 0x000fe200000006ff */
[--C-:B------:R-:W-:Y:S01]  /*1b90*/  FFMA.FTZ R154, R87, R154, R158.reuse ;  /* 0x0000009a579a7223 */ /* 0x100fe2000001009e */
[C---:B------:R-:W-:Y:S01]  /*1ba0*/  PRMT R158, R157.reuse, 0x7632, R158 ;  /* 0x000076329d9e7816 */ /* 0x040fe2000000009e */
[----:B------:R-:W-:Y:S02]  /*1bb0*/  IMAD.U32 R157, R157, 0x10000, RZ ;  /* 0x000100009d9d7824 */ /* 0x000fe400078e00ff */
[----:B------:R-:W-:Y:S02]  /*1bc0*/  FFMA.FTZ R153, R102, R159, R153 ;  /* 0x0000009f66997223 */ /* 0x000fe40000010099 */
[----:B------:R-:W-:Y:S02]  /*1bd0*/  IMAD.U32 R158, R158, 0x10000, RZ ;  /* 0x000100009e9e7824 */ /* 0x000fe400078e00ff */
[----:B------:R-:W-:Y:S01]  /*1be0*/  FFMA.FTZ R160, R91, R157, R154 ;  /* 0x0000009d5ba07223 */ /* 0x000fe2000001009a */
[----:B------:R-:W-:Y:S01]  /*1bf0*/  PRMT R157, R152, 0x7632, R157 ;  /* 0x00007632989d7816 */ /* 0x000fe2000000009d */
[----:B------:R-:W4:Y:S01]  /*1c00*/  LDG.E.CONSTANT R154, desc[UR6][R4.64+0x1900] ;  /* 0x00190006049a7981 */ /* 0x000f22000c1e9900 */
[----:B------:R-:W-:Y:S01]  /*1c10*/  FFMA.FTZ R153, R106, R158, R153 ;  /* 0x0000009e6a997223 */ /* 0x000fe20000010099 */
[----:B------:R-:W-:-:S02]  /*1c20*/  PRMT R158, R155, 0x7632, R158 ;  /* 0x000076329b9e7816 */ /* 0x000fc4000000009e */
[----:B------:R-:W-:Y:S01]  /*1c30*/  SHF.L.U32 R157, R157, 0x10, RZ ;  /* 0x000000109d9d7819 */ /* 0x000fe200000006ff */
[----:B------:R-:W-:Y:S02]  /*1c40*/  IMAD.U32 R152, R152, 0x10000, RZ ;  /* 0x0001000098987824 */ /* 0x000fe400078e00ff */
[----:B------:R-:W-:Y:S02]  /*1c50*/  IMAD.U32 R158, R158, 0x10000, RZ ;  /* 0x000100009e9e7824 */ /* 0x000fe400078e00ff */
[----:B------:R-:W-:Y:S01]  /*1c60*/  FFMA.FTZ R157, R110, R157, R153 ;  /* 0x0000009d6e9d7223 */ /* 0x000fe20000010099 */
[----:B------:R-:W-:Y:S01]  /*1c70*/  FFMA.FTZ R160, R95, R152, R160 ;  /* 0x000000985fa07223 */ /* 0x000fe200000100a0 */
[----:B------:R-:W4:Y:S01]  /*1c80*/  LDG.E.CONSTANT R153, desc[UR6][R4.64+0x104] ;  /* 0x0001040604997981 */ /* 0x000f22000c1e9900 */
[----:B------:R-:W-:Y:S02]  /*1c90*/  IMAD.U32 R155, R155, 0x10000, RZ ;  /* 0x000100009b9b7824 */ /* 0x000fe400078e00ff */
[----:B------:R-:W-:Y:S01]  /*1ca0*/  FFMA.FTZ R157, R112, R158, R157 ;  /* 0x0000009e709d7223 */ /* 0x000fe2000001009d */
[----:B------:R-:W4:Y:S01]  /*1cb0*/  LDG.E.CONSTANT R152, desc[UR6][R4.64+0x4] ;  /* 0x0000040604987981 */ /* 0x000f22000c1e9900 */
[----:B------:R-:W-:Y:S01]  /*1cc0*/  PRMT R158, R156, 0x7632, R158 ;  /* 0x000076329c9e7816 */ /* 0x000fe2000000009e */
[----:B------:R-:W-:-:S02]  /*1cd0*/  FFMA.FTZ R160, R99, R155, R160 ;  /* 0x0000009b63a07223 */ /* 0x000fc400000100a0 */
[----:B------:R-:W4:Y:S01]  /*1ce0*/  LDG.E.CONSTANT R155, desc[UR6][R4.64+0x204] ;  /* 0x00020406049b7981 */ /* 0x000f22000c1e9900 */
[----:B------:R-:W-:Y:S01]  /*1cf0*/  SHF.L.U32 R158, R158, 0x10, RZ ;  /* 0x000000109e9e7819 */ /* 0x000fe200000006ff */
[----:B------:R-:W-:-:S04]  /*1d00*/  IMAD.U32 R156, R156, 0x10000, RZ ;  /* 0x000100009c9c7824 */ /* 0x000fc800078e00ff */
[----:B------:R-:W-:Y:S01]  /*1d10*/  FFMA.FTZ R157, R114, R158, R157 ;  /* 0x0000009e729d7223 */ /* 0x000fe2000001009d */
[----:B------:R-:W-:Y:S01]  /*1d20*/  PRMT R158, R151, 0x7632, R158 ;  /* 0x00007632979e7816 */ /* 0x000fe2000000009e */
[----:B------:R-:W-:Y:S02]  /*1d30*/  FFMA.FTZ R160, R103, R156, R160 ;  /* 0x0000009c67a07223 */ /* 0x000fe400000100a0 */
[----:B------:R-:W4:Y:S02]  /*1d40*/  LDG.E.CONSTANT R156, desc[UR6][R4.64+0x304] ;  /* 0x00030406049c7981 */ /* 0x000f24000c1e9900 */
[----:B------:R-:W-:Y:S02]  /*1d50*/  IMAD.U32 R158, R158, 0x10000, RZ ;  /* 0x000100009e9e7824 */ /* 0x000fe400078e00ff */
[----:B------:R-:W-:Y:S02]  /*1d60*/  IMAD.U32 R151, R151, 0x10000, RZ ;  /* 0x0001000097977824 */ /* 0x000fe400078e00ff */
[----:B------:R-:W-:Y:S01]  /*1d70*/  FFMA.FTZ R157, R116, R158, R157 ;  /* 0x0000009e749d7223 */ /* 0x000fe2000001009d */
        /* <DEDUP_REMOVED lines=9> */
[----:B------:R-:W-:-:S04]  /*1e10*/  IMAD.U32 R158, R158, 0x10000, RZ ;  /* 0x000100009e9e7824 */ /* 0x000fc800078e00ff */
[----:B------:R-:W-:Y:S02]  /*1e20*/  FFMA.FTZ R157, R120, R158, R157 ;  /* 0x0000009e789d7223 */ /* 0x000fe4000001009d */
[----:B------:R-:W4:Y:S01]  /*1e30*/  LDG.E.CONSTANT R158, desc[UR6][R4.64+0x604] ;  /* 0x00060406049e7981 */ /* 0x000f22000c1e9900 */
[----:B------:R-:W-:-:S04]  /*1e40*/  IMAD.U32 R7, R7, 0x10000, RZ ;  /* 0x0001000007077824 */ /* 0x000fc800078e00ff */
[----:B------:R-:W-:Y:S01]  /*1e50*/  FFMA.FTZ R7, R18, R7, R159 ;  /* 0x0000000712077223 */ /* 0x000fe2000001009f */
[----:B------:R-:W-:-:S04]  /*1e60*/  IMAD.U32 R159, R148, 0x10000, RZ ;  /* 0x00010000949f7824 */ /* 0x000fc800078e00ff */
[--C-:B------:R-:W-:Y:S01]  /*1e70*/  FFMA.FTZ R159, R24, R159, R7.reuse ;  /* 0x0000009f189f7223 */ /* 0x100fe20000010007 */
[----:B------:R-:W-:Y:S02]  /*1e80*/  PRMT R7, R148, 0x7632, R7 ;  /* 0x0000763294077816 */ /* 0x000fe40000000007 */
[----:B------:R-:W4:Y:S02]  /*1e90*/  LDG.E.CONSTANT R148, desc[UR6][R4.64+0x704] ;  /* 0x0007040604947981 */ /* 0x000f24000c1e9900 */
[----:B------:R-:W-:-:S05]  /*1ea0*/  SHF.L.U32 R7, R7, 0x10, RZ ;  /* 0x0000001007077819 */ /* 0x000fca00000006ff */
[----:B------:R-:W-:Y:S01]  /*1eb0*/  FFMA.FTZ R7, R122, R7, R157 ;  /* 0x000000077a077223 */ /* 0x000fe2000001009d */
[----:B--2---:R-:W-:-:S04]  /*1ec0*/  IMAD.U32 R157, R149, 0x10000, RZ ;  /* 0x00010000959d7824 */ /* 0x004fc800078e00ff */
[----:B------:R-:W-:Y:S02]  /*1ed0*/  FFMA.FTZ R159, R26, R157, R159 ;  /* 0x0000009d1a9f7223 */ /* 0x000fe4000001009f */
[----:B------:R-:W2:Y:S01]  /*1ee0*/  LDG.E.CONSTANT R157, desc[UR6][R4.64+0x804] ;  /* 0x00080406049d7981 */ /* 0x000ea2000c1e9900 */
[----:B------:R-:W-:-:S05]  /*1ef0*/  PRMT R149, R149, 0x7632, R149 ;  /* 0x0000763295957816 */ /* 0x000fca0000000095 */
[----:B------:R-:W-:-:S04]  /*1f00*/  IMAD.U32 R149, R149, 0x10000, RZ ;  /* 0x0001000095957824 */ /* 0x000fc800078e00ff */
[----:B------:R-:W-:Y:S02]  /*1f10*/  FFMA.FTZ R161, R126, R149, R7 ;  /* 0x000000957ea17223 */ /* 0x000fe40000010007 */
[----:B------:R-:W2:Y:S01]  /*1f20*/  LDG.E.CONSTANT R7, desc[UR6][R4.64+0x904] ;  /* 0x0009040604077981 */ /* 0x000ea2000c1e9900 */
[C---:B---3--:R-:W-:Y:S01]  /*1f30*/  IMAD.U32 R149, R6.reuse, 0x10000, RZ ;  /* 0x0001000006957824 */ /* 0x048fe200078e00ff */
[----:B------:R-:W-:-:S04]  /*1f40*/  PRMT R6, R6, 0x7632, R6 ;  /* 0x0000763206067816 */ /* 0x000fc80000000006 */
[----:B------:R-:W-:-:S05]  /*1f50*/  SHF.L.U32 R6, R6, 0x10, RZ ;  /* 0x0000001006067819 */ /* 0x000fca00000006ff */
[----:B------:R-:W-:Y:S01]  /*1f60*/  FFMA.FTZ R161, R130, R6, R161 ;  /* 0x0000000682a17223 */ /* 0x000fe200000100a1 */
[----:B------:R-:W-:Y:S01]  /*1f70*/  FFMA.FTZ R149, R20, R149, R159 ;  /* 0x0000009514957223 */ /* 0x000fe2000001009f */
[C---:B----4-:R-:W-:Y:S01]  /*1f80*/  PRMT R6, R154.reuse, 0x7632, R6 ;  /* 0x000076329a067816 */ /* 0x050fe20000000006 */
[----:B------:R-:W-:-:S04]  /*1f90*/  IMAD.U32 R154, R154, 0x10000, RZ ;  /* 0x000100009a9a7824 */ /* 0x000fc800078e00ff */
[----:B------:R-:W-:Y:S02]  /*1fa0*/  IMAD.U32 R159, R6, 0x10000, RZ ;  /* 0x00010000069f7824 */ /* 0x000fe400078e00ff */
[----:B------:R-:W-:Y:S02]  /*1fb0*/  FFMA.FTZ R6, R22, R154, R149 ;  /* 0x0000009a16067223 */ /* 0x000fe40000010095 */
[----:B------:R-:W-:Y:S01]  /*1fc0*/  FFMA.FTZ R149, R132, R159, R161 ;  /* 0x0000009f84957223 */ /* 0x000fe200000100a1 */
[C---:B------:R-:W-:Y:S01]  /*1fd0*/  PRMT R154, R153.reuse, 0x7632, R154 ;  /* 0x00007632999a7816 */ /* 0x040fe2000000009a */
[----:B------:R-:W-:Y:S01]  /*1fe0*/  IMAD.U32 R161, R153, 0x10000, RZ ;  /* 0x0001000099a17824 */ /* 0x000fe200078e00ff */
[----:B------:R-:W-:Y:S02]  /*1ff0*/  PRMT R153, R152, 0x7632, R153 ;  /* 0x0000763298997816 */ /* 0x000fe40000000099 */
[----:B------:R-:W-:Y:S01]  /*2000*/  SHF.L.U32 R154, R154, 0x10, RZ ;  /* 0x000000109a9a7819 */ /* 0x000fe200000006ff */
[----:B------:R-:W-:-:S02]  /*2010*/  IMAD.U32 R159, R152, 0x10000, RZ ;  /* 0x00010000989f7824 */ /* 0x000fc400078e00ff */
[----:B------:R-:W-:Y:S01]  /*2020*/  FMUL.FTZ R161, R40, R161 ;  /* 0x000000a128a17220 */ /* 0x000fe20000410000 */
[----:B------:R-:W-:Y:S01]  /*2030*/  IMAD.U32 R152, R153, 0x10000, RZ ;  /* 0x0001000099987824 */ /* 0x000fe200078e00ff */
[----:B------:R-:W-:Y:S01]  /*2040*/  PRMT R153, R155, 0x7632, R153 ;  /* 0x000076329b997816 */ /* 0x000fe20000000099 */
[----:B------:R-:W-:Y:S01]  /*2050*/  FMUL.FTZ R154, R57, R154 ;  /* 0x0000009a399a7220 */ /* 0x000fe20000410000 */
[----:B------:R-:W-:Y:S02]  /*2060*/  FFMA.FTZ R161, R38, R159, R161 ;  /* 0x0000009f26a17223 */ /* 0x000fe400000100a1 */
[----:B------:R-:W3:Y:S01]  /*2070*/  LDG.E.CONSTANT R159, desc[UR6][R4.64+0xa04] ;  /* 0x000a0406049f7981 */ /* 0x000ee2000c1e9900 */
[----:B------:R-:W-:Y:S01]  /*2080*/  SHF.L.U32 R153, R153, 0x10, RZ ;  /* 0x0000001099997819 */ /* 0x000fe200000006ff */
[----:B------:R-:W-:Y:S01]  /*2090*/  FFMA.FTZ R152, R55, R152, R154 ;  /* 0x0000009837987223 */ /* 0x000fe2000001009a */
[----:B------:R-:W-:-:S03]  /*20a0*/  IMAD.U32 R155, R155, 0x10000, RZ ;  /* 0x000100009b9b7824 */ /* 0x000fc600078e00ff */
[----:B------:R-:W-:Y:S01]  /*20b0*/  FFMA.FTZ R152, R59, R153, R152 ;  /* 0x000000993b987223 */ /* 0x000fe20000010098 */
[----:B------:R-:W-:Y:S01]  /*20c0*/  PRMT R153, R156, 0x7632, R153 ;  /* 0x000076329c997816 */ /* 0x000fe20000000099 */
[----:B------:R-:W-:Y:S02]  /*20d0*/  FFMA.FTZ R161, R42, R155, R161 ;  /* 0x0000009b2aa17223 */ /* 0x000fe400000100a1 */
[----:B------:R-:W4:Y:S02]  /*20e0*/  LDG.E.CONSTANT R155, desc[UR6][R4.64+0xb04] ;  /* 0x000b0406049b7981 */ /* 0x000f24000c1e9900 */
[----:B------:R-:W-:Y:S01]  /*20f0*/  IMAD.U32 R153, R153, 0x10000, RZ ;  /* 0x0001000099997824 */ /* 0x000fe200078e00ff */
[----:B------:R-:W-:-:S03]  /*2100*/  PRMT R154, R151, 0x7632, R154 ;  /* 0x00007632979a7816 */ /* 0x000fc6000000009a */
[----:B------:R-:W-:Y:S01]  /*2110*/  FFMA.FTZ R153, R61, R153, R152 ;  /* 0x000000993d997223 */ /* 0x000fe20000010098 */
[----:B------:R-:W-:Y:S01]  /*2120*/  IMAD.U32 R156, R156, 0x10000, RZ ;  /* 0x000100009c9c7824 */ /* 0x000fe200078e00ff */
[----:B------:R-:W4:Y:S01]  /*2130*/  LDG.E.CONSTANT R152, desc[UR6][R4.64+0xc04] ;  /* 0x000c040604987981 */ /* 0x000f22000c1e9900 */
[----:B------:R-:W-:Y:S01]  /*2140*/  IMAD.U32 R151, R151, 0x10000, RZ ;  /* 0x0001000097977824 */ /* 0x000fe200078e00ff */
[----:B------:R-:W-:Y:S01]  /*2150*/  SHF.L.U32 R154, R154, 0x10, RZ ;  /* 0x000000109a9a7819 */ /* 0x000fe200000006ff */
[----:B------:R-:W-:Y:S02]  /*2160*/  FFMA.FTZ R161, R44, R156, R161 ;  /* 0x0000009c2ca17223 */ /* 0x000fe400000100a1 */
[----:B------:R-:W4:Y:S02]  /*2170*/  LDG.E.CONSTANT R156, desc[UR6][R4.64+0xe04] ;  /* 0x000e0406049c7981 */ /* 0x000f24000c1e9900 */
[----:B------:R-:W-:Y:S01]  /*2180*/  FFMA.FTZ R161, R46, R151, R161 ;  /* 0x000000972ea17223 */ /* 0x000fe200000100a1 */
[----:B------:R-:W-:Y:S01]  /*2190*/  FFMA.FTZ R153, R64, R154, R153 ;  /* 0x0000009a40997223 */ /* 0x000fe20000010099 */
[----:B------:R-:W4:Y:S01]  /*21a0*/  LDG.E.CONSTANT R151, desc[UR6][R4.64+0xd04] ;  /* 0x000d040604977981 */ /* 0x000f22000c1e9900 */
[C---:B------:R-:W-:Y:S01]  /*21b0*/  PRMT R154, R150.reuse, 0x7632, R154 ;  /* 0x00007632969a7816 */ /* 0x040fe2000000009a */
[----:B------:R-:W-:-:S04]  /*21c0*/  IMAD.U32 R150, R150, 0x10000, RZ ;  /* 0x0001000096967824 */ /* 0x000fc800078e00ff */
[----:B------:R-:W-:Y:S01]  /*21d0*/  FFMA.FTZ R161, R48, R150, R161 ;  /* 0x0000009630a17223 */ /* 0x000fe200000100a1 */
[----:B------:R-:W-:Y:S01]  /*21e0*/  IMAD.U32 R154, R154, 0x10000, RZ ;  /* 0x000100009a9a7824 */ /* 0x000fe200078e00ff */
[----:B------:R-:W-:-:S03]  /*21f0*/  PRMT R150, R158, 0x7632, R150 ;  /* 0x000076329e967816 */ /* 0x000fc60000000096 */
[----:B------:R-:W-:Y:S01]  /*2200*/  FFMA.FTZ R153, R68, R154, R153 ;  /* 0x0000009a44997223 */ /* 0x000fe20000010099 */
[----:B------:R-:W-:-:S05]  /*2210*/  SHF.L.U32 R150, R150, 0x10, RZ ;  /* 0x0000001096967819 */ /* 0x000fca00000006ff */
[----:B------:R-:W-:Y:S02]  /*2220*/  FFMA.FTZ R163, R72, R150, R153 ;  /* 0x0000009648a37223 */ /* 0x000fe40000010099 */
[----:B------:R-:W4:Y:S01]  /*2230*/  LDG.E.CONSTANT R153, desc[UR6][R4.64+0xf04] ;  /* 0x000f040604997981 */ /* 0x000f22000c1e9900 */
[----:B------:R-:W-:Y:S01]  /*2240*/  IMAD.U32 R158, R158, 0x10000, RZ ;  /* 0x000100009e9e7824 */ /* 0x000fe200078e00ff */
[C---:B------:R-:W-:Y:S01]  /*2250*/  PRMT R150, R148.reuse, 0x7632, R150 ;  /* 0x0000763294967816 */ /* 0x040fe20000000096 */
[----:B------:R-:W-:Y:S02]  /*2260*/  IMAD.U32 R148, R148, 0x10000, RZ ;  /* 0x0001000094947824 */ /* 0x000fe400078e00ff */
[----:B------:R-:W-:Y:S02]  /*2270*/  FFMA.FTZ R161, R50, R158, R161 ;  /* 0x0000009e32a17223 */ /* 0x000fe400000100a1 */
[----:B------:R-:W-:Y:S02]  /*2280*/  IMAD.U32 R150, R150, 0x10000, RZ ;  /* 0x0001000096967824 */ /* 0x000fe400078e00ff */
[----:B------:R-:W-:-:S02]  /*2290*/  FFMA.FTZ R154, R52, R148, R161 ;  /* 0x00000094349a7223 */ /* 0x000fc400000100a1 */
[----:B------:R-:W4:Y:S01]  /*22a0*/  LDG.E.CONSTANT R148, desc[UR6][R4.64+0x1004] ;  /* 0x0010040604947981 */ /* 0x000f22000c1e9900 */
[----:B------:R-:W-:Y:S01]  /*22b0*/  FFMA.FTZ R163, R76, R150, R163 ;  /* 0x000000964ca37223 */ /* 0x000fe200000100a3 */
[----:B--2---:R-:W-:-:S04]  /*22c0*/  IMAD.U32 R150, R157, 0x10000, RZ ;  /* 0x000100009d967824 */ /* 0x004fc800078e00ff */
[----:B------:R-:W-:Y:S02]  /*22d0*/  FFMA.FTZ R150, R65, R150, R154 ;  /* 0x0000009641967223 */ /* 0x000fe4000001009a */
[----:B------:R-:W2:Y:S01]  /*22e0*/  LDG.E.CONSTANT R154, desc[UR6][R4.64+0x1104] ;  /* 0x00110406049a7981 */ /* 0x000ea2000c1e9900 */
[----:B------:R-:W-:-:S04]  /*22f0*/  IMAD.U32 R158, R7, 0x10000, RZ ;  /* 0x00010000079e7824 */ /* 0x000fc800078e00ff */
[----:B------:R-:W-:Y:S02]  /*2300*/  FFMA.FTZ R158, R69, R158, R150 ;  /* 0x0000009e459e7223 */ /* 0x000fe40000010096 */
[----:B------:R-:W2:Y:S01]  /*2310*/  LDG.E.CONSTANT R150, desc[UR6][R4.64+0x1204] ;  /* 0x0012040604967981 */ /* 0x000ea2000c1e9900 */
[----:B------:R-:W-:Y:S02]  /*2320*/  PRMT R157, R157, 0x7632, R157 ;  /* 0x000076329d9d7816 */ /* 0x000fe4000000009d */
[----:B------:R-:W-:Y:S02]  /*2330*/  PRMT R7, R7, 0x7632, R7 ;  /* 0x0000763207077816 */ /* 0x000fe40000000007 */
[----:B------:R-:W-:-:S03]  /*2340*/  SHF.L.U32 R157, R157, 0x10, RZ ;  /* 0x000000109d9d7819 */ /* 0x000fc600000006ff */
[----:B------:R-:W-:Y:S02]  /*2350*/  IMAD.U32 R7, R7, 0x10000, RZ ;  /* 0x0001000007077824 */ /* 0x000fe400078e00ff */
[----:B------:R-:W-:-:S04]  /*2360*/  FFMA.FTZ R157, R80, R157, R163 ;  /* 0x0000009d509d7223 */ /* 0x000fc800000100a3 */
[--C-:B------:R-:W-:Y:S01]  /*2370*/  FFMA.FTZ R7, R84, R7, R157.reuse ;  /* 0x0000000754077223 */ /* 0x100fe2000001009d */
[C---:B---3--:R-:W-:Y:S01]  /*2380*/  PRMT R157, R159.reuse, 0x7632, R157 ;  /* 0x000076329f9d7816 */ /* 0x048fe2000000009d */
[----:B------:R-:W-:-:S03]  /*2390*/  IMAD.U32 R159, R159, 0x10000, RZ ;  /* 0x000100009f9f7824 */ /* 0x000fc600078e00ff */
[----:B------:R-:W-:Y:S01]  /*23a0*/  SHF.L.U32 R157, R157, 0x10, RZ ;  /* 0x000000109d9d7819 */ /* 0x000fe200000006ff */
[----:B------:R-:W-:Y:S02]  /*23b0*/  FFMA.FTZ R160, R73, R159, R158 ;  /* 0x0000009f49a07223 */ /* 0x000fe4000001009e */
[----:B------:R-:W3:Y:S02]  /*23c0*/  LDG.E.CONSTANT R158, desc[UR6][R4.64+0x1a00] ;  /* 0x001a0006049e7981 */ /* 0x000ee4000c1e9900 */
[----:B------:R-:W-:Y:S01]  /*23d0*/  FFMA.FTZ R7, R88, R157, R7 ;  /* 0x0000009d58077223 */ /* 0x000fe20000010007 */
[C---:B----4-:R-:W-:Y:S01]  /*23e0*/  PRMT R157, R155.reuse, 0x7632, R157 ;  /* 0x000076329b9d7816 */ /* 0x050fe2000000009d */
[----:B------:R-:W-:Y:S01]  /*23f0*/  IMAD.U32 R155, R155, 0x10000, RZ ;  /* 0x000100009b9b7824 */ /* 0x000fe200078e00ff */
[----:B------:R-:W4:Y:S03]  /*2400*/  LDG.E.CONSTANT R159, desc[UR6][R4.64+0x1404] ;  /* 0x00140406049f7981 */ /* 0x000f26000c1e9900 */
[----:B------:R-:W-:Y:S01]  /*2410*/  FFMA.FTZ R160, R77, R155, R160 ;  /* 0x0000009b4da07223 */ /* 0x000fe200000100a0 */
[----:B------:R-:W-:Y:S01]  /*2420*/  IMAD.U32 R157, R157, 0x10000, RZ ;  /* 0x000100009d9d7824 */ /* 0x000fe200078e00ff */
[----:B------:R-:W-:-:S03]  /*2430*/  PRMT R155, R152, 0x7632, R155 ;  /* 0x00007632989b7816 */ /* 0x000fc6000000009b */
[----:B------:R-:W-:Y:S01]  /*2440*/  FFMA.FTZ R7, R92, R157, R7 ;  /* 0x0000009d5c077223 */ /* 0x000fe20000010007 */
[----:B------:R-:W-:Y:S01]  /*2450*/  SHF.L.U32 R155, R155, 0x10, RZ ;  /* 0x000000109b9b7819 */ /* 0x000fe200000006ff */
[----:B------:R-:W-:Y:S01]  /*2460*/  IMAD.U32 R152, R152, 0x10000, RZ ;  /* 0x0001000098987824 */ /* 0x000fe200078e00ff */
[----:B------:R-:W4:Y:S03]  /*2470*/  LDG.E.CONSTANT R157, desc[UR6][R4.64+0x1304] ;  /* 0x00130406049d7981 */ /* 0x000f26000c1e9900 */
[----:B------:R-:W-:Y:S01]  /*2480*/  FFMA.FTZ R7, R96, R155, R7 ;  /* 0x0000009b60077223 */ /* 0x000fe20000010007 */
[----:B------:R-:W-:Y:S01]  /*2490*/  PRMT R155, R151, 0x7632, R155 ;  /* 0x00007632979b7816 */ /* 0x000fe2000000009b */
[----:B------:R-:W-:Y:S01]  /*24a0*/  FFMA.FTZ R152, R81, R152, R160 ;  /* 0x0000009851987223 */ /* 0x000fe200000100a0 */
[----:B------:R-:W-:-:S03]  /*24b0*/  IMAD.U32 R151, R151, 0x10000, RZ ;  /* 0x0001000097977824 */ /* 0x000fc600078e00ff */
[----:B------:R-:W-:Y:S02]  /*24c0*/  IMAD.U32 R155, R155, 0x10000, RZ ;  /* 0x000100009b9b7824 */ /* 0x000fe400078e00ff */
[----:B------:R-:W-:Y:S01]  /*24d0*/  FFMA.FTZ R152, R85, R151, R152 ;  /* 0x0000009755987223 */ /* 0x000fe20000010098 */
[----:B------:R-:W-:Y:S01]  /*24e0*/  PRMT R151, R156, 0x7632, R151 ;  /* 0x000076329c977816 */ /* 0x000fe20000000097 */
[----:B------:R-:W-:Y:S01]  /*24f0*/  FFMA.FTZ R7, R100, R155, R7 ;  /* 0x0000009b64077223 */ /* 0x000fe20000010007 */
[----:B------:R-:W-:Y:S02]  /*2500*/  IMAD.U32 R155, R156, 0x10000, RZ ;  /* 0x000100009c9b7824 */ /* 0x000fe400078e00ff */
[----:B------:R-:W-:Y:S01]  /*2510*/  SHF.L.U32 R151, R151, 0x10, RZ ;  /* 0x0000001097977819 */ /* 0x000fe200000006ff */
[----:B------:R-:W4:Y:S01]  /*2520*/  LDG.E.CONSTANT R156, desc[UR6][R4.64+0x1b00] ;  /* 0x001b0006049c7981 */ /* 0x000f22000c1e9900 */
[----:B------:R-:W-:-:S03]  /*2530*/  FFMA.FTZ R152, R89, R155, R152 ;  /* 0x0000009b59987223 */ /* 0x000fc60000010098 */
[----:B------:R-:W-:Y:S01]  /*2540*/  FFMA.FTZ R7, R104, R151, R7 ;  /* 0x0000009768077223 */ /* 0x000fe20000010007 */
[----:B------:R-:W4:Y:S01]  /*2550*/  LDG.E.CONSTANT R155, desc[UR6][R4.64+0x1504] ;  /* 0x00150406049b7981 */ /* 0x000f22000c1e9900 */
[----:B------:R-:W-:-:S05]  /*2560*/  PRMT R151, R153, 0x7632, R151 ;  /* 0x0000763299977816 */ /* 0x000fca0000000097 */
[----:B------:R-:W-:-:S04]  /*2570*/  IMAD.U32 R151, R151, 0x10000, RZ ;  /* 0x0001000097977824 */ /* 0x000fc800078e00ff */
[----:B------:R-:W-:Y:S02]  /*2580*/  FFMA.FTZ R160, R108, R151, R7 ;  /* 0x000000976ca07223 */ /* 0x000fe40000010007 */
[----:B------:R-:W4:Y:S01]  /*2590*/  LDG.E.CONSTANT R7, desc[UR6][R4.64+0x1604] ;  /* 0x0016040604077981 */ /* 0x000f22000c1e9900 */
[----:B------:R-:W-:Y:S01]  /*25a0*/  IMAD.U32 R153, R153, 0x10000, RZ ;  /* 0x0001000099997824 */ /* 0x000fe200078e00ff */
[C---:B------:R-:W-:Y:S02]  /*25b0*/  PRMT R151, R148.reuse, 0x7632, R151 ;  /* 0x0000763294977816 */ /* 0x040fe40000000097 */
[----:B------:R-:W-:Y:S01]  /*25c0*/  SHF.L.U32 R148, R148, 0x10, RZ ;  /* 0x0000001094947819 */ /* 0x000fe200000006ff */
[----:B------:R-:W-:Y:S02]  /*25d0*/  FFMA.FTZ R152, R93, R153, R152 ;  /* 0x000000995d987223 */ /* 0x000fe40000010098 */
[----:B------:R-:W-:Y:S02]  /*25e0*/  IMAD.U32 R151, R151, 0x10000, RZ ;  /* 0x0001000097977824 */ /* 0x000fe400078e00ff */
[----:B------:R-:W-:-:S02]  /*25f0*/  FFMA.FTZ R152, R97, R148, R152 ;  /* 0x0000009461987223 */ /* 0x000fc40000010098 */
[----:B------:R-:W4:Y:S01]  /*2600*/  LDG.E.CONSTANT R148, desc[UR6][R4.64+0x1704] ;  /* 0x0017040604947981 */ /* 0x000f22000c1e9900 */
[----:B------:R-:W-:Y:S01]  /*2610*/  FFMA.FTZ R160, R111, R151, R160 ;  /* 0x000000976fa07223 */ /* 0x000fe200000100a0 */
[C---:B--2---:R-:W-:Y:S01]  /*2620*/  IMAD.U32 R151, R154.reuse, 0x10000, RZ ;  /* 0x000100009a977824 */ /* 0x044fe200078e00ff */
[----:B------:R-:W-:-:S03]  /*2630*/  PRMT R154, R154, 0x7632, R154 ;  /* 0x000076329a9a7816 */ /* 0x000fc6000000009a */
[----:B------:R-:W-:Y:S02]  /*2640*/  FFMA.FTZ R152, R101, R151, R152 ;  /* 0x0000009765987223 */ /* 0x000fe40000010098 */
[----:B------:R-:W2:Y:S01]  /*2650*/  LDG.E.CONSTANT R151, desc[UR6][R4.64+0x1804] ;  /* 0x0018040604977981 */ /* 0x000ea2000c1e9900 */
[----:B------:R-:W-:-:S05]  /*2660*/  SHF.L.U32 R154, R154, 0x10, RZ ;  /* 0x000000109a9a7819 */ /* 0x000fca00000006ff */
[----:B------:R-:W-:Y:S01]  /*2670*/  FFMA.FTZ R160, R113, R154, R160 ;  /* 0x0000009a71a07223 */ /* 0x000fe200000100a0 */
[----:B------:R-:W-:-:S04]  /*2680*/  IMAD.U32 R154, R150, 0x10000, RZ ;  /* 0x00010000969a7824 */ /* 0x000fc800078e00ff */
[----:B------:R-:W-:Y:S02]  /*2690*/  FFMA.FTZ R154, R105, R154, R152 ;  /* 0x0000009a699a7223 */ /* 0x000fe40000010098 */
[----:B------:R-:W2:Y:S01]  /*26a0*/  LDG.E.CONSTANT R152, desc[UR6][R4.64+0x1904] ;  /* 0x0019040604987981 */ /* 0x000ea2000c1e9900 */
[----:B------:R-:W-:-:S05]  /*26b0*/  PRMT R150, R150, 0x7632, R150 ;  /* 0x0000763296967816 */ /* 0x000fca0000000096 */
[----:B------:R-:W-:-:S04]  /*26c0*/  IMAD.U32 R150, R150, 0x10000, RZ ;  /* 0x0001000096967824 */ /* 0x000fc800078e00ff */
[----:B------:R-:W-:Y:S01]  /*26d0*/  FFMA.FTZ R160, R115, R150, R160 ;  /* 0x0000009673a07223 */ /* 0x000fe200000100a0 */
[----:B---3--:R-:W-:-:S05]  /*26e0*/  SHF.L.U32 R150, R158, 0x10, RZ ;  /* 0x000000109e967819 */ /* 0x008fca00000006ff */
[----:B------:R-:W-:Y:S01]  /*26f0*/  FFMA.FTZ R150, R123, R150, R6 ;  /* 0x000000967b967223 */ /* 0x000fe20000010006 */
[----:B------:R-:W-:Y:S02]  /*2700*/  PRMT R158, R158, 0x7632, R158 ;  /* 0x000076329e9e7816 */ /* 0x000fe4000000009e */
[C---:B----4-:R-:W-:Y:S01]  /*2710*/  PRMT R6, R157.reuse, 0x7632, R6 ;  /* 0x000076329d067816 */ /* 0x050fe20000000006 */
[----:B------:R-:W-:-:S03]  /*2720*/  IMAD.U32 R157, R157, 0x10000, RZ ;  /* 0x000100009d9d7824 */ /* 0x000fc600078e00ff */
[----:B------:R-:W-:Y:S01]  /*2730*/  SHF.L.U32 R6, R6, 0x10, RZ ;  /* 0x0000001006067819 */ /* 0x000fe200000006ff */
[----:B------:R-:W-:Y:S02]  /*2740*/  IMAD.U32 R158, R158, 0x10000, RZ ;  /* 0x000100009e9e7824 */ /* 0x000fe400078e00ff */
[----:B------:R-:W-:Y:S02]  /*2750*/  FFMA.FTZ R154, R109, R157, R154 ;  /* 0x0000009d6d9a7223 */ /* 0x000fe4000001009a */
[----:B------:R-:W-:Y:S01]  /*2760*/  FFMA.FTZ R162, R117, R6, R160 ;  /* 0x0000000675a27223 */ /* 0x000fe200000100a0 */
[C---:B------:R-:W-:Y:S01]  /*2770*/  PRMT R6, R159.reuse, 0x7632, R6 ;  /* 0x000076329f067816 */ /* 0x040fe20000000006 */
[----:B------:R-:W-:Y:S02]  /*2780*/  IMAD.U32 R160, R159, 0x10000, RZ ;  /* 0x000100009fa07824 */ /* 0x000fe400078e00ff */
[----:B------:R-:W-:Y:S01]  /*2790*/  FFMA.FTZ R158, R134, R158, R149 ;  /* 0x0000009e869e7223 */ /* 0x000fe20000010095 */
[----:B------:R-:W-:Y:S01]  /*27a0*/  SHF.L.U32 R153, R156, 0x10, RZ ;  /* 0x000000109c997819 */ /* 0x000fe200000006ff */
[----:B------:R-:W-:Y:S01]  /*27b0*/  IMAD.U32 R149, R6, 0x10000, RZ ;  /* 0x0001000006957824 */ /* 0x000fe200078e00ff */
[----:B------:R-:W-:Y:S01]  /*27c0*/  PRMT R156, R156, 0x7632, R156 ;  /* 0x000076329c9c7816 */ /* 0x000fe2000000009c */
[--C-:B------:R-:W-:Y:S01]  /*27d0*/  FFMA.FTZ R160, R17, R160, R154.reuse ;  /* 0x000000a011a07223 */ /* 0x100fe2000001009a */
[----:B------:R-:W3:Y:S01]  /*27e0*/  LDG.E.CONSTANT R6, desc[UR6][R4.64+0x1c00] ;  /* 0x001c000604067981 */ /* 0x000ee2000c1e9900 */
[----:B------:R-:W-:-:S02]  /*27f0*/  PRMT R154, R155, 0x7632, R154 ;  /* 0x000076329b9a7816 */ /* 0x000fc4000000009a */
[----:B------:R-:W-:Y:S02]  /*2800*/  IMAD.U32 R157, R156, 0x10000, RZ ;  /* 0x000100009c9d7824 */ /* 0x000fe400078e00ff */
[----:B------:R-:W-:Y:S01]  /*2810*/  FFMA.FTZ R162, R119, R149, R162 ;  /* 0x0000009577a27223 */ /* 0x000fe200000100a2 */
[----:B------:R-:W-:Y:S01]  /*2820*/  SHF.L.U32 R156, R154, 0x10, RZ ;  /* 0x000000109a9c7819 */ /* 0x000fe200000006ff */
[----:B------:R-:W-:Y:S02]  /*2830*/  IMAD.U32 R155, R155, 0x10000, RZ ;  /* 0x000100009b9b7824 */ /* 0x000fe400078e00ff */
[----:B------:R-:W-:Y:S01]  /*2840*/  FFMA.FTZ R153, R127, R153, R150 ;  /* 0x000000997f997223 */ /* 0x000fe20000010096 */
[----:B------:R-:W-:Y:S01]  /*2850*/  FFMA.FTZ R154, R145, R157, R158 ;  /* 0x0000009d919a7223 */ /* 0x000fe2000001009e */
[----:B------:R-:W4:Y:S01]  /*2860*/  LDG.E.CONSTANT R150, desc[UR6][R4.64+0x1d00] ;  /* 0x001d000604967981 */ /* 0x000f22000c1e9900 */
[----:B------:R-:W-:Y:S01]  /*2870*/  FFMA.FTZ R157, R121, R156, R162 ;  /* 0x0000009c799d7223 */ /* 0x000fe200000100a2 */
[----:B------:R-:W-:Y:S01]  /*2880*/  FFMA.FTZ R160, R19, R155, R160 ;  /* 0x0000009b13a07223 */ /* 0x000fe200000100a0 */
[C---:B------:R-:W-:Y:S01]  /*2890*/  IMAD.U32 R156, R7.reuse, 0x10000, RZ ;  /* 0x00010000079c7824 */ /* 0x040fe200078e00ff */
[----:B------:R-:W-:Y:S01]  /*28a0*/  PRMT R7, R7, 0x7632, R7 ;  /* 0x0000763207077816 */ /* 0x000fe20000000007 */
[----:B------:R-:W4:Y:S02]  /*28b0*/  LDG.E.CONSTANT R149, desc[UR6][R4.64+0x1a04] ;  /* 0x001a040604957981 */ /* 0x000f24000c1e9900 */
[----:B------:R-:W-:-:S02]  /*28c0*/  FFMA.FTZ R160, R25, R156, R160 ;  /* 0x0000009c19a07223 */ /* 0x000fc400000100a0 */
[----:B------:R-:W-:Y:S01]  /*28d0*/  IMAD.U32 R156, R7, 0x10000, RZ ;  /* 0x00010000079c7824 */ /* 0x000fe200078e00ff */
[----:B------:R-:W4:Y:S03]  /*28e0*/  LDG.E.CONSTANT R155, desc[UR6][R4.64+0x1b04] ;  /* 0x001b0406049b7981 */ /* 0x000f26000c1e9900 */
[----:B------:R-:W-:Y:S01]  /*28f0*/  FFMA.FTZ R157, R124, R156, R157 ;  /* 0x0000009c7c9d7223 */ /* 0x000fe2000001009d */
[----:B------:R-:W4:Y:S01]  /*2900*/  LDG.E.CONSTANT R7, desc[UR6][R4.64+0x1e00] ;  /* 0x001e000604077981 */ /* 0x000f22000c1e9900 */
[C---:B------:R-:W-:Y:S02]  /*2910*/  PRMT R156, R148.reuse, 0x7632, R156 ;  /* 0x00007632949c7816 */ /* 0x040fe4000000009c */
[----:B------:R-:W-:Y:S02]  /*2920*/  SHF.L.U32 R158, R148, 0x10, RZ ;  /* 0x00000010949e7819 */ /* 0x000fe400000006ff */
[----:B------:R-:W4:Y:S01]  /*2930*/  LDG.E.CONSTANT R148, desc[UR6][R4.64+0x1c04] ;  /* 0x001c040604947981 */ /* 0x000f22000c1e9900 */
[----:B------:R-:W-:-:S04]  /*2940*/  IMAD.U32 R156, R156, 0x10000, RZ ;  /* 0x000100009c9c7824 */ /* 0x000fc800078e00ff */
[--C-:B------:R-:W-:Y:S01]  /*2950*/  FFMA.FTZ R156, R128, R156, R157.reuse ;  /* 0x0000009c809c7223 */ /* 0x100fe2000001009d */
[----:B------:R-:W-:Y:S01]  /*2960*/  FFMA.FTZ R158, R27, R158, R160 ;  /* 0x0000009e1b9e7223 */ /* 0x000fe200000100a0 */
[C---:B--2---:R-:W-:Y:S01]  /*2970*/  PRMT R157, R151.reuse, 0x7632, R157 ;  /* 0x00007632979d7816 */ /* 0x044fe2000000009d */
[----:B------:R-:W-:Y:S02]  /*2980*/  IMAD.U32 R159, R151, 0x10000, RZ ;  /* 0x00010000979f7824 */ /* 0x000fe400078e00ff */
[----:B------:R-:W2:Y:S01]  /*2990*/  LDG.E.CONSTANT R151, desc[UR6][R4.64+0x1f00] ;  /* 0x001f000604977981 */ /* 0x000ea2000c1e9900 */
[----:B------:R-:W-:-:S05]  /*29a0*/  SHF.L.U32 R157, R157, 0x10, RZ ;  /* 0x000000109d9d7819 */ /* 0x000fca00000006ff */
[----:B------:R-:W-:Y:S02]  /*29b0*/  FFMA.FTZ R160, R131, R157, R156 ;  /* 0x0000009d83a07223 */ /* 0x000fe4000001009c */
[----:B------:R-:W2:Y:S01]  /*29c0*/  LDG.E.CONSTANT R156, desc[UR6][R4.64+0x1d04] ;  /* 0x001d0406049c7981 */ /* 0x000ea2000c1e9900 */
[----:B------:R-:W-:Y:S01]  /*29d0*/  FFMA.FTZ R158, R21, R159, R158 ;  /* 0x0000009f159e7223 */ /* 0x000fe2000001009e */
[C---:B------:R-:W-:Y:S02]  /*29e0*/  IMAD.U32 R157, R152.reuse, 0x10000, RZ ;  /* 0x00010000989d7824 */ /* 0x040fe400078e00ff */
[----:B------:R-:W2:Y:S02]  /*29f0*/  LDG.E.CONSTANT R159, desc[UR6][R4.64+0x1f04] ;  /* 0x001f0406049f7981 */ /* 0x000ea4000c1e9900 */
[----:B------:R-:W-:Y:S02]  /*2a00*/  FFMA.FTZ R158, R23, R157, R158 ;  /* 0x0000009d179e7223 */ /* 0x000fe4000001009e */
[----:B------:R4:W2:Y:S01]  /*2a10*/  LDG.E.CONSTANT R157, desc[UR6][R4.64+0x1e04] ;  /* 0x001e0406049d7981 */ /* 0x0008a2000c1e9900 */
[----:B------:R-:W-:-:S05]  /*2a20*/  PRMT R152, R152, 0x7632, R152 ;  /* 0x0000763298987816 */ /* 0x000fca0000000098 */
[----:B------:R-:W-:-:S04]  /*2a30*/  IMAD.U32 R152, R152, 0x10000, RZ ;  /* 0x0001000098987824 */ /* 0x000fc800078e00ff */
[----:B------:R-:W-:Y:S01]  /*2a40*/  FFMA.FTZ R161, R133, R152, R160 ;  /* 0x0000009885a17223 */ /* 0x000fe200000100a0 */
[----:B---3--:R-:W-:-:S05]  /*2a50*/  SHF.L.U32 R152, R6, 0x10, RZ ;  /* 0x0000001006987819 */ /* 0x008fca00000006ff */
[----:B------:R-:W-:Y:S01]  /*2a60*/  FFMA.FTZ R153, R8, R152, R153 ;  /* 0x0000009808997223 */ /* 0x000fe20000010099 */
[----:B------:R-:W-:Y:S01]  /*2a70*/  PRMT R152, R6, 0x7632, R152 ;  /* 0x0000763206987816 */ /* 0x000fe20000000098 */
[C---:B----4-:R-:W-:Y:S01]  /*2a80*/  IMAD.U32 R4, R150.reuse, 0x10000, RZ ;  /* 0x0001000096047824 */ /* 0x050fe200078e00ff */
[----:B------:R-:W-:-:S03]  /*2a90*/  PRMT R150, R150, 0x7632, R150 ;  /* 0x0000763296967816 */ /* 0x000fc60000000096 */
[----:B------:R-:W-:Y:S01]  /*2aa0*/  IMAD.U32 R152, R152, 0x10000, RZ ;  /* 0x0001000098987824 */ /* 0x000fe200078e00ff */
[C---:B------:R-:W-:Y:S01]  /*2ab0*/  PRMT R6, R149.reuse, 0x7632, R6 ;  /* 0x0000763295067816 */ /* 0x040fe20000000006 */
[----:B------:R-:W-:Y:S02]  /*2ac0*/  IMAD.U32 R149, R149, 0x10000, RZ ;  /* 0x0001000095957824 */ /* 0x000fe400078e00ff */
[----:B------:R-:W-:Y:S01]  /*2ad0*/  FFMA.FTZ R5, R147, R152, R154 ;  /* 0x0000009893057223 */ /* 0x000fe2000001009a */
[----:B------:R-:W-:Y:S02]  /*2ae0*/  IMAD.U32 R150, R150, 0x10000, RZ ;  /* 0x0001000096967824 */ /* 0x000fe400078e00ff */
[----:B------:R-:W-:Y:S01]  /*2af0*/  FFMA.FTZ R158, R125, R149, R158 ;  /* 0x000000957d9e7223 */ /* 0x000fe2000001009e */
[----:B------:R-:W-:Y:S01]  /*2b00*/  FFMA.FTZ R153, R10, R4, R153 ;  /* 0x000000040a997223 */ /* 0x000fe20000010099 */
[----:B------:R-:W-:Y:S01]  /*2b10*/  FFMA.FTZ R149, R138, R150, R5 ;  /* 0x000000968a957223 */ /* 0x000fe20000010005 */
[----:B------:R-:W-:Y:S01]  /*2b20*/  SHF.L.U32 R6, R6, 0x10, RZ ;  /* 0x0000001006067819 */ /* 0x000fe200000006ff */
[----:B------:R-:W-:Y:S01]  /*2b30*/  IMAD.U32 R5, R7, 0x10000, RZ ;  /* 0x0001000007057824 */ /* 0x000fe200078e00ff */
[----:B------:R-:W-:-:S03]  /*2b40*/  PRMT R4, R155, 0x7632, R4 ;  /* 0x000076329b047816 */ /* 0x000fc60000000004 */
[----:B------:R-:W-:Y:S01]  /*2b50*/  FFMA.FTZ R153, R12, R5, R153 ;  /* 0x000000050c997223 */ /* 0x000fe20000010099 */
[----:B------:R-:W-:Y:S01]  /*2b60*/  PRMT R5, R148, 0x7632, R5 ;  /* 0x0000763294057816 */ /* 0x000fe20000000005 */
[----:B------:R-:W-:Y:S01]  /*2b70*/  FFMA.FTZ R161, R144, R6, R161 ;  /* 0x0000000690a17223 */ /* 0x000fe200000100a1 */
[----:B------:R-:W-:-:S03]  /*2b80*/  IMAD.U32 R4, R4, 0x10000, RZ ;  /* 0x0001000004047824 */ /* 0x000fc600078e00ff */
[----:B------:R-:W-:Y:S02]  /*2b90*/  IMAD.U32 R5, R5, 0x10000, RZ ;  /* 0x0001000005057824 */ /* 0x000fe400078e00ff */
[----:B------:R-:W-:-:S04]  /*2ba0*/  FFMA.FTZ R4, R146, R4, R161 ;  /* 0x0000000492047223 */ /* 0x000fc800000100a1 */
[----:B------:R-:W-:Y:S01]  /*2bb0*/  FFMA.FTZ R4, R137, R5, R4 ;  /* 0x0000000589047223 */ /* 0x000fe20000010004 */
[----:B------:R-:W-:Y:S01]  /*2bc0*/  SHF.L.U32 R155, R155, 0x10, RZ ;  /* 0x000000109b9b7819 */ /* 0x000fe200000006ff */
[----:B------:R-:W-:Y:S01]  /*2bd0*/  IMAD.U32 R148, R148, 0x10000, RZ ;  /* 0x0001000094947824 */ /* 0x000fe200078e00ff */
[----:B------:R-:W-:-:S03]  /*2be0*/  PRMT R7, R7, 0x7632, R7 ;  /* 0x0000763207077816 */ /* 0x000fc60000000007 */
[----:B------:R-:W-:Y:S01]  /*2bf0*/  FFMA.FTZ R158, R129, R155, R158 ;  /* 0x0000009b819e7223 */ /* 0x000fe2000001009e */
[----:B------:R-:W-:-:S03]  /*2c00*/  SHF.L.U32 R7, R7, 0x10, RZ ;  /* 0x0000001007077819 */ /* 0x000fc600000006ff */
[----:B------:R-:W-:Y:S02]  /*2c10*/  FFMA.FTZ R148, R9, R148, R158 ;  /* 0x0000009409947223 */ /* 0x000fe4000001009e */
[----:B------:R-:W-:Y:S01]  /*2c20*/  FFMA.FTZ R7, R140, R7, R149 ;  /* 0x000000078c077223 */ /* 0x000fe20000010095 */
[----:B------:R-:W-:Y:S01]  /*2c30*/  UMOV UR4, 0xffffffff ;  /* 0xffffffff00047882 */ /* 0x000fe20000000000 */
[----:B-----5:R-:W-:Y:S02]  /*2c40*/  FSETP.NEU.FTZ.AND P0, PT, R28, RZ, PT ;  /* 0x000000ff1c00720b */ /* 0x020fe40003f1d000 */
[----:B--2---:R-:W-:-:S05]  /*2c50*/  SHF.L.U32 R5, R151, 0x10, RZ ;  /* 0x0000001097057819 */ /* 0x004fca00000006ff */
[----:B------:R-:W-:Y:S01]  /*2c60*/  FFMA.FTZ R153, R14, R5, R153 ;  /* 0x000000050e997223 */ /* 0x000fe20000010099 */
[----:B------:R-:W-:-:S04]  /*2c70*/  PRMT R5, R156, 0x7632, R5 ;  /* 0x000076329c057816 */ /* 0x000fc80000000005 */
[----:B------:R-:W-:-:S05]  /*2c80*/  SHF.L.U32 R5, R5, 0x10, RZ ;  /* 0x0000001005057819 */ /* 0x000fca00000006ff */
[----:B------:R-:W-:Y:S01]  /*2c90*/  FFMA.FTZ R4, R139, R5, R4 ;  /* 0x000000058b047223 */ /* 0x000fe20000010004 */
[----:B------:R-:W-:Y:S01]  /*2ca0*/  PRMT R5, R157, 0x7632, R5 ;  /* 0x000076329d057816 */ /* 0x000fe20000000005 */
[----:B------:R-:W-:Y:S01]  /*2cb0*/  IMAD.U32 R156, R156, 0x10000, RZ ;  /* 0x000100009c9c7824 */ /* 0x000fe200078e00ff */
[----:B------:R-:W-:-:S03]  /*2cc0*/  PRMT R151, R151, 0x7632, R151 ;  /* 0x0000763297977816 */ /* 0x000fc60000000097 */
[----:B------:R-:W-:Y:S02]  /*2cd0*/  IMAD.U32 R5, R5, 0x10000, RZ ;  /* 0x0001000005057824 */ /* 0x000fe400078e00ff */
[----:B------:R-:W-:Y:S01]  /*2ce0*/  FFMA.FTZ R148, R11, R156, R148 ;  /* 0x0000009c0b947223 */ /* 0x000fe20000010094 */
[----:B------:R-:W-:Y:S02]  /*2cf0*/  IMAD.U32 R151, R151, 0x10000, RZ ;  /* 0x0001000097977824 */ /* 0x000fe400078e00ff */
[----:B------:R-:W-:Y:S02]  /*2d00*/  IMAD.U32 R157, R157, 0x10000, RZ ;  /* 0x000100009d9d7824 */ /* 0x000fe400078e00ff */
[----:B------:R-:W-:Y:S01]  /*2d10*/  FFMA.FTZ R4, R141, R5, R4 ;  /* 0x000000058d047223 */ /* 0x000fe20000010004 */
[C---:B------:R-:W-:Y:S01]  /*2d20*/  PRMT R5, R159.reuse, 0x7632, R5 ;  /* 0x000076329f057816 */ /* 0x040fe20000000005 */
[----:B------:R-:W-:Y:S01]  /*2d30*/  FFMA.FTZ R6, R142, R151, R7 ;  /* 0x000000978e067223 */ /* 0x000fe20000010007 */
[----:B------:R-:W-:Y:S01]  /*2d40*/  SHF.L.U32 R159, R159, 0x10, RZ ;  /* 0x000000109f9f7819 */ /* 0x000fe200000006ff */
[----:B------:R-:W-:-:S02]  /*2d50*/  FFMA.FTZ R157, R13, R157, R148 ;  /* 0x0000009d0d9d7223 */ /* 0x000fc40000010094 */
[----:B------:R-:W-:Y:S01]  /*2d60*/  FADD.FTZ R6, R153, R6 ;  /* 0x0000000699067221 */ /* 0x000fe20000010000 */
[----:B------:R-:W-:Y:S02]  /*2d70*/  IMAD.U32 R5, R5, 0x10000, RZ ;  /* 0x0001000005057824 */ /* 0x000fe400078e00ff */
[----:B------:R-:W-:Y:S01]  /*2d80*/  FFMA.FTZ R157, R136, R159, R157 ;  /* 0x0000009f889d7223 */ /* 0x000fe2000001009d */
[----:B------:R-:W-:Y:S01]  /*2d90*/  LOP3.LUT R7, R0, 0x1, RZ, 0xc0, !PT ;  /* 0x0000000100077812 */ /* 0x000fe200078ec0ff */
[----:B------:R-:W-:Y:S02]  /*2da0*/  FFMA.FTZ R4, R143, R5, R4 ;  /* 0x000000058f047223 */ /* 0x000fe40000010004 */
[----:B------:R-:W-:Y:S01]  /*2db0*/  FADD.FTZ R157, R157, R6 ;  /* 0x000000069d9d7221 */ /* 0x000fe20000010000 */
[----:B------:R-:W-:-:S03]  /*2dc0*/  ISETP.NE.U32.AND P1, PT, R7, 0x1, PT ;  /* 0x000000010700780c */ /* 0x000fc60003f25070 */
[----:B------:R-:W-:Y:S01]  /*2dd0*/  FADD.FTZ R4, R4, R157 ;  /* 0x0000009d04047221 */ /* 0x000fe20000010000 */
[----:B------:R-:W-:Y:S09]  /*2de0*/  BRA.DIV UR4, `(.L_x_17816) ;  /* 0x0000006a04f07947 */ /* 0x000ff2000b800000 */
[----:B------:R0:W1:Y:S02]  /*2df0*/  SHFL.BFLY PT, R5, R4, 0x1, 0x1f ;  /* 0x0c201f0004057f89 */ /* 0x00006400000e0000 */
.L_x_17884:
[----:B------:R-:W-:Y:S02]  /*2e00*/  VIADD R6, R135, 0x1 ;  /* 0x0000000187067836 */ /* 0x000fe40000000000 */
[----:B-1----:R-:W-:Y:S01]  /*2e10*/  FADD.FTZ R5, R4, R5 ;  /* 0x0000000504057221 */ /* 0x002fe20000010000 */
[----:B0-----:R-:W-:Y:S01]  /*2e20*/  @P1 IADD3 R4, PT, PT, R53, -0x1, RZ ;  /* 0xffffffff35041810 */ /* 0x001fe20007ffe0ff */
[----:B------:R-:W-:Y:S01]  /*2e30*/  VIADD R31, R31, 0x4 ;  /* 0x000000041f1f7836 */ /* 0x000fe20000000000 */
[----:B------:R-:W-:Y:S01]  /*2e40*/  IADD3 R53, PT, PT, R53, 0x40, RZ ;  /* 0x0000004035357810 */ /* 0x000fe20007ffe0ff */
[----:B------:R-:W-:Y:S01]  /*2e50*/  VIADD R135, R135, 0x40 ;  /* 0x0000004087877836 */ /* 0x000fe20000000000 */
[----:B------:R-:W-:Y:S02]  /*2e60*/  I2FP.F32.S32 R7, R6 ;  /* 0x0000000600077245 */ /* 0x000fe40000201400 */
[----:B------:R-:W-:-:S03]  /*2e70*/  ISETP.GE.OR P2, PT, R4, R3, !P1 ;  /* 0x000000030400720c */ /* 0x000fc60004f46670 */
[----:B------:R-:W-:-:S05]  /*2e80*/  FMUL.FTZ R7, R7, R28 ;  /* 0x0000001c07077220 */ /* 0x000fca0000410000 */
[----:B------:R-:W-:Y:S02]  /*2e90*/  FSEL R6, R7, RZ, P0 ;  /* 0x000000ff07067208 */ /* 0x000fe40000000000 */
[----:B------:R-:W-:-:S03]  /*2ea0*/  @P1 ISETP.GE.AND P0, PT, R4, R3, PT ;  /* 0x000000030400120c */ /* 0x000fc60003f06270 */
[----:B------:R-:W-:-:S05]  /*2eb0*/  FFMA.FTZ R148, R5, UR11, R6 ;  /* 0x0000000b05947c23 */ /* 0x000fca0008010006 */
[----:B------:R-:W-:Y:S02]  /*2ec0*/  @P1 FSEL R6, R148, RZ, !P0 ;  /* 0x000000ff94061208 */ /* 0x000fe40004000000 */
[----:B------:R-:W-:Y:S02]  /*2ed0*/  ISETP.GE.AND P0, PT, R31, R32, PT ;  /* 0x000000201f00720c */ /* 0x000fe40003f06270 */
[----:B------:R-:W-:Y:S01]  /*2ee0*/  @!P2 FMNMX.FTZ R15, R15, R148, !PT ;  /* 0x000000940f0fa209 */ /* 0x000fe20007810000 */
[----:B------:R0:W-:Y:S01]  /*2ef0*/  @P1 STS [R35], R6 ;  /* 0x0000000623001388 */ /* 0x0001e20000000800 */
[----:B------:R-:W-:-:S05]  /*2f00*/  IADD3 R34, P1, PT, R34, 0x10, RZ ;  /* 0x0000001022227810 */ /* 0x000fca0007f3e0ff */
[----:B------:R-:W-:Y:S02]  /*2f10*/  IMAD.X R37, RZ, RZ, R37, P1 ;  /* 0x000000ffff257224 */ /* 0x000fe400008e0625 */
[----:B0-----:R-:W-:Y:S02]  /*2f20*/  VIADD R35, R35, 0x100 ;  /* 0x0000010023237836 */ /* 0x001fe40000000000 */
[----:B------:R-:W-:Y:S05]  /*2f30*/  @!P0 BRA `(.L_x_17817) ;  /* 0xffffffe400548947 */ /* 0x000fea000383ffff */
.L_x_17815:
[----:B------:R-:W-:Y:S05]  /*2f40*/  BSYNC B0 ;  /* 0x0000000000007941 */ /* 0x000fea0003800000 */
.L_x_17814:
[----:B------:R-:W-:Y:S01]  /*2f50*/  IADD3 R4, PT, PT, R3, 0xf, RZ ;  /* 0x0000000f03047810 */ /* 0x000fe20007ffe0ff */
[----:B------:R-:W-:-:S03]  /*2f60*/  UMOV UR4, 0xffffffff ;  /* 0xffffffff00047882 */ /* 0x000fc60000000000 */
[----:B------:R-:W-:-:S04]  /*2f70*/  SHF.R.S32.HI R5, RZ, 0x1f, R4 ;  /* 0x0000001fff057819 */ /* 0x000fc80000011404 */
[----:B------:R-:W-:Y:S01]  /*2f80*/  LEA.HI R11, R5, R4, RZ, 0x4 ;  /* 0x00000004050b7211 */ /* 0x000fe200078f20ff */
[----:B------:R-:W-:Y:S06]  /*2f90*/  BRA.DIV UR4, `(.L_x_17818) ;  /* 0x0000006a04ac7947 */ /* 0x000fec000b800000 */
[----:B------:R-:W0:Y:S02]  /*2fa0*/  SHFL.BFLY PT, R4, R15, 0x10, 0x1f ;  /* 0x0e001f000f047f89 */ /* 0x000e2400000e0000 */
[----:B0-----:R-:W-:-:S05]  /*2fb0*/  FMNMX.FTZ R4, R4, R15, !PT ;  /* 0x0000000f04047209 */ /* 0x001fca0007810000 */
[----:B------:R-:W0:Y:S02]  /*2fc0*/  SHFL.BFLY PT, R5, R4, 0x8, 0x1f ;  /* 0x0d001f0004057f89 */ /* 0x000e2400000e0000 */
[----:B0-----:R-:W-:-:S05]  /*2fd0*/  FMNMX.FTZ R5, R4, R5, !PT ;  /* 0x0000000504057209 */ /* 0x001fca0007810000 */
[----:B------:R-:W0:Y:S02]  /*2fe0*/  SHFL.BFLY PT, R6, R5, 0x4, 0x1f ;  /* 0x0c801f0005067f89 */ /* 0x000e2400000e0000 */
[----:B0-----:R-:W-:-:S05]  /*2ff0*/  FMNMX.FTZ R6, R5, R6, !PT ;  /* 0x0000000605067209 */ /* 0x001fca0007810000 */
[----:B------:R0:W1:Y:S02]  /*3000*/  SHFL.BFLY PT, R7, R6, 0x2, 0x1f ;  /* 0x0c401f0006077f89 */ /* 0x00006400000e0000 */
.L_x_17890:
[----:B------:R-:W-:Y:S01]  /*3010*/  VIADD R4, R30, 0x200 ;  /* 0x000002001e047836 */ /* 0x000fe20000000000 */
[----:B------:R-:W-:Y:S01]  /*3020*/  LOP3.LUT P0, R12, R0, 0x1f, RZ, 0xc0, !PT ;  /* 0x0000001f000c7812 */ /* 0x000fe2000780c0ff */
[----:B------:R-:W-:Y:S05]  /*3030*/  WARPSYNC.ALL ;  /* 0x0000000000007948 */ /* 0x000fea0003800000 */
[----:B------:R-:W-:Y:S02]  /*3040*/  SHF.R.U32.HI R13, RZ, 0x5, R0 ;  /* 0x00000005ff0d7819 */ /* 0x000fe40000011600 */
[----:B------:R-:W-:Y:S02]  /*3050*/  LEA R5, R29, R4, 0x18 ;  /* 0x000000041d057211 */ /* 0x000fe400078ec0ff */
[----:B-1----:R-:W-:-:S03]  /*3060*/  FMNMX.FTZ R7, R6, R7, !PT ;  /* 0x0000000706077209 */ /* 0x002fc60007810000 */
[----:B------:R-:W-:-:S05]  /*3070*/  IMAD R4, R13, 0x4, R5 ;  /* 0x000000040d047824 */ /* 0x000fca00078e0205 */
[----:B------:R-:W-:Y:S01]  /*3080*/  @!P0 STS [R4], R7 ;  /* 0x0000000704008388 */ /* 0x000fe20000000800 */
[----:B------:R-:W-:Y:S01]  /*3090*/  BAR.SYNC.DEFER_BLOCKING 0x0 ;  /* 0x0000000000007b1d */ /* 0x000fe20000010000 */
[C---:B------:R-:W-:Y:S01]  /*30a0*/  ISETP.GT.U32.AND P1, PT, R12.reuse, 0x3, PT ;  /* 0x000000030c00780c */ /* 0x040fe20003f24070 */
[----:B------:R-:W-:Y:S01]  /*30b0*/  IMAD.MOV.U32 R8, RZ, RZ, -0x800001 ;  /* 0xff7fffffff087424 */ /* 0x000fe200078e00ff */
[----:B0-----:R-:W-:-:S03]  /*30c0*/  LEA R6, R12, R5, 0x2 ;  /* 0x000000050c067211 */ /* 0x001fc600078e10ff */
[----:B------:R-:W-:Y:S08]  /*30d0*/  BSSY.RECONVERGENT B0, `(.L_x_17819) ;  /* 0x00000ec000007945 */ /* 0x000ff00003800200 */
[----:B------:R-:W0:Y:S04]  /*30e0*/  @!P1 LDS R8, [R6] ;  /* 0x0000000006089984 */ /* 0x000e280000000800 */
[----:B0-----:R-:W0:Y:S02]  /*30f0*/  SHFL.BFLY PT, R5, R8, 0x2, 0x1f ;  /* 0x0c401f0008057f89 */ /* 0x001e2400000e0000 */
[----:B0-----:R-:W-:-:S05]  /*3100*/  FMNMX.FTZ R9, R5, R8, !PT ;  /* 0x0000000805097209 */ /* 0x001fca0007810000 */
[----:B------:R-:W0:Y:S02]  /*3110*/  SHFL.BFLY PT, R10, R9, 0x1, 0x1f ;  /* 0x0c201f00090a7f89 */ /* 0x000e2400000e0000 */
[----:B0-----:R-:W-:Y:S02]  /*3120*/  FMNMX.FTZ R7, R9, R10, !PT ;  /* 0x0000000a09077209 */ /* 0x001fe40007810000 */
[----:B------:R-:W-:-:S04]  /*3130*/  LOP3.LUT R10, R11, 0xfffffff0, RZ, 0xc0, !PT ;  /* 0xfffffff00b0a7812 */ /* 0x000fc800078ec0ff */
[----:B------:R-:W-:Y:S01]  /*3140*/  VIMNMX R5, PT, PT, R3, R10, PT ;  /* 0x0000000a03057248 */ /* 0x000fe20003fe0100 */
[----:B------:R-:W0:Y:S01]  /*3150*/  SHFL.IDX PT, R7, R7, RZ, 0x1f ;  /* 0x00001fff07077589 */ /* 0x000e2200000e0000 */
[----:B------:R-:W-:Y:S02]  /*3160*/  IMAD.MOV.U32 R10, RZ, RZ, RZ ;  /* 0x000000ffff0a7224 */ /* 0x000fe400078e00ff */
[----:B------:R-:W-:-:S13]  /*3170*/  ISETP.GE.AND P2, PT, R0, R5, PT ;  /* 0x000000050000720c */ /* 0x000fda0003f46270 */
[----:B------:R-:W-:Y:S05]  /*3180*/  @P2 BRA `(.L_x_17820) ;  /* 0x0000000c00802947 */ /* 0x000fea0003800000 */
[----:B------:R-:W-:Y:S01]  /*3190*/  LOP3.LUT R8, RZ, R0, RZ, 0x33, !PT ;  /* 0x00000000ff087212 */ /* 0x000fe200078e33ff */
[----:B------:R-:W-:Y:S01]  /*31a0*/  BSSY.RECONVERGENT B1, `(.L_x_17821) ;  /* 0x000001b000017945 */ /* 0x000fe20003800200 */
[----:B------:R-:W-:Y:S02]  /*31b0*/  IMAD.MOV.U32 R10, RZ, RZ, RZ ;  /* 0x000000ffff0a7224 */ /* 0x000fe400078e00ff */
[----:B------:R-:W-:-:S04]  /*31c0*/  IADD3 R9, PT, PT, R8, R5, RZ ;  /* 0x0000000508097210 */ /* 0x000fc80007ffe0ff */
[C---:B------:R-:W-:Y:S02]  /*31d0*/  LOP3.LUT R8, R9.reuse, 0x180, RZ, 0xc0, !PT ;  /* 0x0000018009087812 */ /* 0x040fe400078ec0ff */
[----:B------:R-:W-:Y:S02]  /*31e0*/  ISETP.GE.U32.AND P3, PT, R9, 0x180, PT ;  /* 0x000001800900780c */ /* 0x000fe40003f66070 */
[----:B------:R-:W-:Y:S01]  /*31f0*/  ISETP.NE.AND P0, PT, R8, 0x180, PT ;  /* 0x000001800800780c */ /* 0x000fe20003f05270 */
[----:B------:R-:W-:-:S12]  /*3200*/  IMAD.MOV.U32 R8, RZ, RZ, R0 ;  /* 0x000000ffff087224 */ /* 0x000fd800078e0000 */
[----:B------:R-:W-:Y:S05]  /*3210*/  @!P0 BRA `(.L_x_17822) ;  /* 0x00000000004c8947 */ /* 0x000fea0003800000 */
[----:B------:R-:W-:Y:S02]  /*3220*/  LEA.HI R8, R9, 0x1, RZ, 0x19 ;  /* 0x0000000109087811 */ /* 0x000fe400078fc8ff */
[----:B------:R-:W-:Y:S02]  /*3230*/  IADD3 R10, PT, PT, R30, 0x220, RZ ;  /* 0x000002201e0a7810 */ /* 0x000fe40007ffe0ff */
[----:B------:R-:W-:Y:S01]  /*3240*/  LOP3.LUT R9, R8, 0x3, RZ, 0xc0, !PT ;  /* 0x0000000308097812 */ /* 0x000fe200078ec0ff */
[----:B------:R-:W-:Y:S01]  /*3250*/  IMAD.MOV.U32 R8, RZ, RZ, R0 ;  /* 0x000000ffff087224 */ /* 0x000fe200078e0000 */
[----:B------:R-:W-:Y:S01]  /*3260*/  LEA R11, R29, R10, 0x18 ;  /* 0x0000000a1d0b7211 */ /* 0x000fe200078ec0ff */
[----:B------:R-:W-:Y:S02]  /*3270*/  IMAD.MOV.U32 R10, RZ, RZ, RZ ;  /* 0x000000ffff0a7224 */ /* 0x000fe400078e00ff */
[----:B------:R-:W-:Y:S01]  /*3280*/  IMAD.MOV R9, RZ, RZ, -R9 ;  /* 0x000000ffff097224 */ /* 0x000fe200078e0a09 */
[----:B------:R-:W-:-:S07]  /*3290*/  LEA R11, R0, R11, 0x2 ;  /* 0x0000000b000b7211 */ /* 0x000fce00078e10ff */
.L_x_17823:
        /* <DEDUP_REMOVED lines=11> */
.L_x_17822:
[----:B------:R-:W-:Y:S05]  /*3350*/  BSYNC.RECONVERGENT B1 ;  /* 0x0000000000017941 */ /* 0x000fea0003800200 */
.L_x_17821:
        /* <DEDUP_REMOVED lines=12> */
.L_x_17826:
        /* <DEDUP_REMOVED lines=100> */
.L_x_17825:
[----:B------:R-:W-:Y:S05]  /*3a60*/  BSYNC.RECONVERGENT B1 ;  /* 0x0000000000017941 */ /* 0x000fea0003800200 */
.L_x_17824:
        /* <DEDUP_REMOVED lines=55> */
.L_x_17828:
[----:B------:R-:W-:Y:S05]  /*3de0*/  BSYNC.RECONVERGENT B1 ;  /* 0x0000000000017941 */ /* 0x000fea0003800200 */
.L_x_17827:
        /* <DEDUP_REMOVED lines=26> */
.L_x_17820:
[----:B------:R-:W-:Y:S05]  /*3f90*/  BSYNC.RECONVERGENT B0 ;  /* 0x0000000000007941 */ /* 0x000fea0003800200 */
.L_x_17819:
        /* <DEDUP_REMOVED lines=40> */
.L_x_17833:
[----:B------:R-:W0:Y:S01]  /*4220*/  LDS R7, [R6] ;  /* 0x0000000006077984 */ /* 0x000e220000000800 */
[----:B------:R-:W-:-:S05]  /*4230*/  VIADD R8, R8, 0x1 ;  /* 0x0000000108087836 */ /* 0x000fca0000000000 */
[----:B------:R-:W-:Y:S01]  /*4240*/  ISETP.NE.AND P0, PT, R8, RZ, PT ;  /* 0x000000ff0800720c */ /* 0x000fe20003f05270 */
[----:B0-----:R-:W-:-:S05]  /*4250*/  FMUL.FTZ R7, R7, R37 ;  /* 0x0000002507077220 */ /* 0x001fca0000410000 */
[----:B------:R0:W-:Y:S02]  /*4260*/  STS [R6], R7 ;  /* 0x0000000706007388 */ /* 0x0001e40000000800 */
[----:B0-----:R-:W-:-:S05]  /*4270*/  VIADD R6, R6, 0x200 ;  /* 0x0000020006067836 */ /* 0x001fca0000000000 */
[----:B------:R-:W-:Y:S05]  /*4280*/  @P0 BRA `(.L_x_17833) ;  /* 0xfffffffc00e40947 */ /* 0x000fea000383ffff */
.L_x_17832:
[----:B------:R-:W-:Y:S05]  /*4290*/  BSYNC.RECONVERGENT B1 ;  /* 0x0000000000017941 */ /* 0x000fea0003800200 */
.L_x_17831:
        /* <DEDUP_REMOVED lines=12> */
.L_x_17836:
        /* <DEDUP_REMOVED lines=52> */
.L_x_17835:
[----:B------:R-:W-:Y:S05]  /*46a0*/  BSYNC.RECONVERGENT B1 ;  /* 0x0000000000017941 */ /* 0x000fea0003800200 */
.L_x_17834:
        /* <DEDUP_REMOVED lines=31> */
.L_x_17838:
[----:B------:R-:W-:Y:S05]  /*48a0*/  BSYNC.RECONVERGENT B1 ;  /* 0x0000000000017941 */ /* 0x000fea0003800200 */
.L_x_17837:
        /* <DEDUP_REMOVED lines=14> */
.L_x_17830:
[----:B------:R-:W-:Y:S05]  /*4990*/  BSYNC.RECONVERGENT B0 ;  /* 0x0000000000007941 */ /* 0x000fea0003800200 */
.L_x_17829:
[----:B------:R-:W-:Y:S01]  /*49a0*/  ISETP.GE.AND P0, PT, R13, R32, PT ;  /* 0x000000200d00720c */ /* 0x000fe20003f06270 */
[----:B------:R-:W-:Y:S01]  /*49b0*/  BAR.SYNC.DEFER_BLOCKING 0x0 ;  /* 0x0000000000007b1d */ /* 0x000fe20000010000 */
[----:B------:R-:W-:Y:S02]  /*49c0*/  CS2R R36, SRZ ;  /* 0x0000000000247805 */ /* 0x000fe4000001ff00 */
[----:B------:R-:W-:Y:S02]  /*49d0*/  CS2R R18, SRZ ;  /* 0x0000000000127805 */ /* 0x000fe4000001ff00 */
[----:B------:R-:W-:Y:S02]  /*49e0*/  CS2R R20, SRZ ;  /* 0x0000000000147805 */ /* 0x000fe4000001ff00 */
[----:B------:R-:W-:Y:S02]  /*49f0*/  CS2R R22, SRZ ;  /* 0x0000000000167805 */ /* 0x000fe4000001ff00 */
[----:B------:R-:W-:Y:S01]  /*4a00*/  CS2R R24, SRZ ;  /* 0x0000000000187805 */ /* 0x000fe2000001ff00 */
[----:B------:R-:W2:Y:S01]  /*4a10*/  LDCU UR12, c[0x0][0x3cc] ;  /* 0x00007980ff0c77ac */ /* 0x000ea20008000800 */
[----:B------:R-:W-:Y:S01]  /*4a20*/  BSSY.RECONVERGENT B0, `(.L_x_17839) ;  /* 0x000041f000007945 */ /* 0x000fe20003800200 */
[----:B------:R-:W-:Y:S01]  /*4a30*/  CS2R R26, SRZ ;  /* 0x00000000001a7805 */ /* 0x000fe2000001ff00 */
[----:B-----5:R-:W-:Y:S01]  /*4a40*/  IMAD.MOV.U32 R28, RZ, RZ, RZ ;  /* 0x000000ffff1c7224 */ /* 0x020fe200078e00ff */
[----:B------:R-:W3:Y:S01]  /*4a50*/  LDCU.64 UR4, c[0x0][0x398] ;  /* 0x00007300ff0477ac */ /* 0x000ee20008000a00 */
[----:B------:R-:W-:Y:S01]  /*4a60*/  IMAD.MOV.U32 R31, RZ, RZ, RZ ;  /* 0x000000ffff1f7224 */ /* 0x000fe200078e00ff */
[----:B------:R-:W-:Y:S01]  /*4a70*/  CS2R R34, SRZ ;  /* 0x0000000000227805 */ /* 0x000fe2000001ff00 */
[----:B------:R-:W-:Y:S06]  /*4a80*/  @P0 BRA `(.L_x_17840) ;  /* 0x0000004000600947 */ /* 0x000fec0003800000 */
[----:B------:R-:W0:Y:S01]  /*4a90*/  LDCU UR8, c[0x0][0x3b8] ;  /* 0x00007700ff0877ac */ /* 0x000e220008000800 */
[----:B------:R-:W-:Y:S01]  /*4aa0*/  SHF.R.U32.HI R4, RZ, 0x3, R0 ;  /* 0x00000003ff047819 */ /* 0x000fe20000011600 */
[----:B-1----:R-:W-:Y:S01]  /*4ab0*/  IMAD.MOV.U32 R5, RZ, RZ, RZ ;  /* 0x000000ffff057224 */ /* 0x002fe200078e00ff */
[----:B------:R-:W-:Y:S01]  /*4ac0*/  SHF.L.U32 R6, R0, 0x5, RZ ;  /* 0x0000000500067819 */ /* 0x000fe200000006ff */
[----:B------:R-:W1:Y:S01]  /*4ad0*/  LDCU.64 UR10, c[0x0][0x3a8] ;  /* 0x00007500ff0a77ac */ /* 0x000e620008000a00 */
[----:B------:R-:W-:Y:S01]  /*4ae0*/  LOP3.LUT R4, R4, 0x7c, RZ, 0xc0, !PT ;  /* 0x0000007c04047812 */ /* 0x000fe200078ec0ff */
[----:B------:R-:W-:Y:S01]  /*4af0*/  VIADD R30, R30, 0x220 ;  /* 0x000002201e1e7836 */ /* 0x000fe20000000000 */
[----:B------:R-:W-:Y:S01]  /*4b00*/  LOP3.LUT R6, R6, 0x20, RZ, 0xe2, !PT ;  /* 0x0000002006067812 */ /* 0x000fe200078ee2ff */
[----:B------:R-:W4:Y:S01]  /*4b10*/  LDCU UR9, c[0x0][0x3d0] ;  /* 0x00007a00ff0977ac */ /* 0x000f220008000800 */
[----:B------:R-:W-:Y:S01]  /*4b20*/  VIADD R38, R13, 0x1 ;  /* 0x000000010d267836 */ /* 0x000fe20000000000 */
[----:B------:R-:W-:Y:S01]  /*4b30*/  IADD3 R85, PT, PT, -R32, R13, RZ ;  /* 0x0000000d20557210 */ /* 0x000fe20007ffe1ff */
[----:B------:R-:W-:Y:S01]  /*4b40*/  IMAD.MOV.U32 R37, RZ, RZ, RZ ;  /* 0x000000ffff257224 */ /* 0x000fe200078e00ff */
[----:B------:R-:W-:-:S02]  /*4b50*/  LEA R29, R29, R30, 0x18 ;  /* 0x0000001e1d1d7211 */ /* 0x000fc400078ec0ff */
[----:B------:R-:W-:Y:S01]  /*4b60*/  LEA R6, R13, R6, 0x6 ;  /* 0x000000060d067211 */ /* 0x000fe200078e30ff */
[----:B0-----:R-:W-:-:S03]  /*4b70*/  IMAD R7, R2, UR8, RZ ;  /* 0x0000000802077c24 */ /* 0x001fc6000f8e02ff */
[----:B------:R-:W-:Y:S01]  /*4b80*/  IADD3 R29, PT, PT, R6, 0x10, R29 ;  /* 0x00000010061d7810 */ /* 0x000fe20007ffe01d */
[----:B------:R-:W-:-:S04]  /*4b90*/  IMAD.WIDE R4, R7, 0x4, R4 ;  /* 0x0000000407047825 */ /* 0x000fc800078e0204 */
[----:B----4-:R-:W-:Y:S01]  /*4ba0*/  IMAD R14, R33, UR9, RZ ;  /* 0x00000009210e7c24 */ /* 0x010fe2000f8e02ff */
[----:B-1----:R-:W-:Y:S01]  /*4bb0*/  IADD3 R30, P0, PT, R4, UR10, RZ ;  /* 0x0000000a041e7c10 */ /* 0x002fe2000ff1e0ff */
[----:B------:R-:W-:-:S03]  /*4bc0*/  IMAD.SHL.U32 R4, R0, 0x8, RZ ;  /* 0x0000000800047824 */ /* 0x000fc600078e00ff */
[----:B------:R-:W-:Y:S02]  /*4bd0*/  IADD3.X R39, PT, PT, R5, UR11, RZ, P0, !PT ;  /* 0x0000000b05277c10 */ /* 0x000fe400087fe4ff */
[C---:B------:R-:W-:Y:S02]  /*4be0*/  LOP3.LUT R6, R4.reuse, 0x8, RZ, 0xc0, !PT ;  /* 0x0000000804067812 */ /* 0x040fe400078ec0ff */
[----:B------:R-:W-:Y:S02]  /*4bf0*/  LOP3.LUT R33, R4, 0xf8, RZ, 0xc0, !PT ;  /* 0x000000f804217812 */ /* 0x000fe400078ec0ff */
[----:B------:R-:W-:Y:S01]  /*4c00*/  SHF.R.S32.HI R15, RZ, 0x1f, R14 ;  /* 0x0000001fff0f7819 */ /* 0x000fe2000001140e */
[----:B------:R-:W-:-:S05]  /*4c10*/  IMAD R6, R13, 0x10, R6 ;  /* 0x000000100d067824 */ /* 0x000fca00078e0206 */
[----:B------:R-:W-:-:S07]  /*4c20*/  IADD3 R40, PT, PT, R6, 0x3, RZ ;  /* 0x0000000306287810 */ /* 0x000fce0007ffe0ff */
.L_x_17873:
        /* <DEDUP_REMOVED lines=88> */
.L_x_17842:
[----:B------:R-:W-:Y:S05]  /*51b0*/  BSYNC.RECONVERGENT B1 ;  /* 0x0000000000017941 */ /* 0x000fea0003800200 */
.L_x_17841:
[----:B------:R-:W-:Y:S02]  /*51c0*/  IMAD.MOV.U32 R7, RZ, RZ, R81 ;  /* 0x000000ffff077224 */ /* 0x000fe400078e0051 */
[----:B-----5:R-:W-:Y:S01]  /*51d0*/  HFMA2.BF16_V2 R77, R5, R8, -RZ ;  /* 0x00000008054d7231 */ /* 0x020fe200003000ff */
[----:B------:R-:W-:Y:S01]  /*51e0*/  MOV R8, R83 ;  /* 0x0000005300087202 */ /* 0x000fe20000000f00 */
[----:B------:R-:W-:Y:S02]  /*51f0*/  HMUL2.BF16_V2 R78, R4, R9 ;  /* 0x00000009044e7232 */ /* 0x000fe40000200000 */
[----:B------:R-:W-:Y:S02]  /*5200*/  HFMA2.BF16_V2 R79, R7, R10, -RZ ;  /* 0x0000000a074f7231 */ /* 0x000fe400003000ff */
[----:B------:R-:W-:Y:S01]  /*5210*/  HMUL2.BF16_V2 R80, R8, R11 ;  /* 0x0000000b08507232 */ /* 0x000fe20000200000 */
[----:B------:R-:W-:Y:S02]  /*5220*/  PRMT R11, R78, 0x7610, R11 ;  /* 0x000076104e0b7816 */ /* 0x000fe4000000000b */
[----:B------:R-:W-:-:S02]  /*5230*/  PRMT R9, R77, 0x7610, R9 ;  /* 0x000076104d097816 */ /* 0x000fc40000000009 */
[----:B------:R-:W-:Y:S02]  /*5240*/  PRMT R10, R77, 0x7632, R10 ;  /* 0x000076324d0a7816 */ /* 0x000fe4000000000a */
        /* <DEDUP_REMOVED lines=54> */
.L_x_17844:
[----:B------:R-:W-:Y:S05]  /*55b0*/  BSYNC.RECONVERGENT B1 ;  /* 0x0000000000017941 */ /* 0x000fea0003800200 */
.L_x_17843:
[----:B------:R2:W5:Y:S02]  /*55c0*/  LDG.E.CONSTANT R84, desc[UR6][R16.64+0x400] ;  /* 0x0004000610547981 */ /* 0x000564000c1e9900 */
[----:B-----5:R-:W-:Y:S02]  /*55d0*/  HFMA2.BF16_V2 R78, R5, R78, -RZ ;  /* 0x0000004e054e7231 */ /* 0x020fe400003000ff */
[----:B------:R-:W-:Y:S02]  /*55e0*/  HMUL2.BF16_V2 R79, R4, R11 ;  /* 0x0000000b044f7232 */ /* 0x000fe40000200000 */
[----:B------:R-:W-:Y:S01]  /*55f0*/  HFMA2.BF16_V2 R80, R7, R80, -RZ ;  /* 0x0000005007507231 */ /* 0x000fe200003000ff */
        /* <DEDUP_REMOVED lines=41> */
.L_x_17846:
[----:B------:R-:W-:Y:S05]  /*5890*/  BSYNC.RECONVERGENT B1 ;  /* 0x0000000000017941 */ /* 0x000fea0003800200 */
.L_x_17845:
[----:B------:R-:W-:Y:S01]  /*58a0*/  SHF.L.U32 R9, R9, 0x10, RZ ;  /* 0x0000001009097819 */ /* 0x000fe200000006ff */
[----:B------:R-:W-:Y:S01]  /*58b0*/  IMAD.U32 R82, R11, 0x10000, RZ ;  /* 0x000100000b527824 */ /* 0x000fe200078e00ff */
[----:B------:R-:W-:Y:S01]  /*58c0*/  SHF.L.U32 R79, R79, 0x10, RZ ;  /* 0x000000104f4f7819 */ /* 0x000fe200000006ff */
[----:B------:R-:W-:Y:S02]  /*58d0*/  IMAD.U32 R78, R78, 0x10000, RZ ;  /* 0x000100004e4e7824 */ /* 0x000fe400078e00ff */
[----:B-----5:R-:W-:Y:S02]  /*58e0*/  HFMA2.BF16_V2 R83, R4, R83, -RZ ;  /* 0x0000005304537231 */ /* 0x020fe400003000ff */
[----:B------:R-:W-:Y:S02]  /*58f0*/  HMUL2.BF16_V2 R11, R5, R84 ;  /* 0x00000054050b7232 */ /* 0x000fe40000200000 */
[----:B------:R-:W-:Y:S01]  /*5900*/  FADD.FTZ R9, R9, R82 ;  /* 0x0000005209097221 */ /* 0x000fe20000010000 */
[----:B------:R-:W-:Y:S01]  /*5910*/  FADD.FTZ R78, R78, R79 ;  /* 0x0000004f4e4e7221 */ /* 0x000fe20000010000 */
[----:B------:R-:W-:-:S02]  /*5920*/  IMAD.U32 R80, R80, 0x10000, RZ ;  /* 0x0001000050507824 */ /* 0x000fc400078e00ff */
[----:B------:R-:W-:Y:S01]  /*5930*/  FADD.FTZ R37, R10, R37 ;  /* 0x000000250a257221 */ /* 0x000fe20000010000 */
[----:B------:R-:W-:Y:S01]  /*5940*/  IMAD.U32 R81, R81, 0x10000, RZ ;  /* 0x0001000051517824 */ /* 0x000fe200078e00ff */
[----:B------:R-:W-:Y:S01]  /*5950*/  PRMT R79, R11, 0x7632, R79 ;  /* 0x000076320b4f7816 */ /* 0x000fe2000000004f */
[----:B------:R-:W-:Y:S01]  /*5960*/  FADD.FTZ R78, R9, R78 ;  /* 0x0000004e094e7221 */ /* 0x000fe20000010000 */
[C---:B------:R-:W-:Y:S02]  /*5970*/  HMUL2.BF16_V2 R9, R8.reuse, R77 ;  /* 0x0000004d08097232 */ /* 0x040fe40000200000 */
        /* <DEDUP_REMOVED lines=11> */
[----:B------:R-:W-:Y:S01]  /*5a30*/  PRMT R11, R9, 0x7632, R11 ;  /* 0x00007632090b7816 */ /* 0x000fe2000000000b */
[--C-:B------:R-:W-:Y:S01]  /*5a40*/  FADD.FTZ R89, R80, R79.reuse ;  /* 0x0000004f50597221 */ /* 0x100fe20000010000 */
[C---:B------:R-:W-:Y:S01]  /*5a50*/  PRMT R79, R77.reuse, 0x7632, R79 ;  /* 0x000076324d4f7816 */ /* 0x040fe2000000004f */
[----:B------:R-:W-:Y:S01]  /*5a60*/  IMAD.U32 R77, R77, 0x10000, RZ ;  /* 0x000100004d4d7824 */ /* 0x000fe200078e00ff */
[----:B------:R-:W-:Y:S01]  /*5a70*/  PRMT R83, R82, 0x7632, R83 ;  /* 0x0000763252537816 */ /* 0x000fe20000000053 */
[----:B------:R-:W-:Y:S01]  /*5a80*/  FADD.FTZ R84, R84, R89 ;  /* 0x0000005954547221 */ /* 0x000fe20000010000 */
[----:B------:R-:W-:Y:S01]  /*5a90*/  SHF.L.U32 R9, R9, 0x10, RZ ;  /* 0x0000001009097819 */ /* 0x000fe200000006ff */
[----:B------:R-:W-:Y:S01]  /*5aa0*/  IMAD.U32 R86, R79, 0x10000, RZ ;  /* 0x000100004f567824 */ /* 0x000fe200078e00ff */
[----:B------:R-:W-:Y:S01]  /*5ab0*/  SHF.L.U32 R83, R83, 0x10, RZ ;  /* 0x0000001053537819 */ /* 0x000fe200000006ff */
[----:B------:R-:W-:Y:S01]  /*5ac0*/  IMAD.U32 R80, R11, 0x10000, RZ ;  /* 0x000100000b507824 */ /* 0x000fe200078e00ff */
[----:B------:R2:W5:Y:S01]  /*5ad0*/  LDG.E.CONSTANT R10, desc[UR6][R16.64+0x600] ;  /* 0x00060006100a7981 */ /* 0x000562000c1e9900 */
[----:B------:R-:W-:Y:S01]  /*5ae0*/  FADD.FTZ R77, R77, R86 ;  /* 0x000000564d4d7221 */ /* 0x000fe20000010000 */
[----:B------:R-:W-:-:S02]  /*5af0*/  IMAD.U32 R82, R82, 0x10000, RZ ;  /* 0x0001000052527824 */ /* 0x000fc400078e00ff */
[----:B------:R-:W-:Y:S01]  /*5b00*/  FADD.FTZ R9, R9, R80 ;  /* 0x0000005009097221 */ /* 0x000fe20000010000 */
[----:B------:R2:W5:Y:S01]  /*5b10*/  LDG.E.CONSTANT R11, desc[UR6][R16.64+0x604] ;  /* 0x00060406100b7981 */ /* 0x000562000c1e9900 */
[----:B------:R-:W-:Y:S01]  /*5b20*/  FADD.FTZ R77, R84, R77 ;  /* 0x0000004d544d7221 */ /* 0x000fe20000010000 */
[----:B------:R-:W-:Y:S01]  /*5b30*/  FADD.FTZ R82, R82, R83 ;  /* 0x0000005352527221 */ /* 0x000fe20000010000 */
[----:B------:R-:W-:Y:S02]  /*5b40*/  FADD.FTZ R9, R78, R9 ;  /* 0x000000094e097221 */ /* 0x000fe40000010000 */
[----:B------:R2:W5:Y:S01]  /*5b50*/  LDG.E.CONSTANT R78, desc[UR6][R16.64+0x608] ;  /* 0x00060806104e7981 */ /* 0x000562000c1e9900 */
[----:B------:R-:W-:-:S03]  /*5b60*/  FADD.FTZ R82, R77, R82 ;  /* 0x000000524d527221 */ /* 0x000fc60000010000 */
        /* <DEDUP_REMOVED lines=33> */
.L_x_17848:
[----:B------:R-:W-:Y:S05]  /*5d80*/  BSYNC.RECONVERGENT B1 ;  /* 0x0000000000017941 */ /* 0x000fea0003800200 */
.L_x_17847:
[----:B------:R-:W-:Y:S01]  /*5d90*/  FADD.FTZ R19, R82, R19 ;  /* 0x0000001352137221 */ /* 0x000fe20000010000 */
        /* <DEDUP_REMOVED lines=44> */
.L_x_17850:
[----:B------:R-:W-:Y:S05]  /*6060*/  BSYNC.RECONVERGENT B1 ;  /* 0x0000000000017941 */ /* 0x000fea0003800200 */
.L_x_17849:
[----:B------:R-:W-:Y:S01]  /*6070*/  SHF.L.U32 R11, R11, 0x10, RZ ;  /* 0x000000100b0b7819 */ /* 0x000fe200000006ff */
[----:B------:R-:W-:Y:S02]  /*6080*/  IMAD.U32 R9, R9, 0x10000, RZ ;  /* 0x0001000009097824 */ /* 0x000fe400078e00ff */
[----:B-----5:R-:W-:Y:S02]  /*6090*/  HMUL2.BF16_V2 R82, R5, R82 ;  /* 0x0000005205527232 */ /* 0x020fe40000200000 */
[----:B------:R-:W-:Y:S02]  /*60a0*/  IMAD.U32 R10, R10, 0x10000, RZ ;  /* 0x000100000a0a7824 */ /* 0x000fe400078e00ff */
[----:B------:R-:W-:Y:S02]  /*60b0*/  HFMA2.BF16_V2 R81, R4, R81, -RZ ;  /* 0x0000005104517231 */ /* 0x000fe400003000ff */
[----:B------:R-:W-:Y:S01]  /*60c0*/  IMAD.U32 R78, R78, 0x10000, RZ ;  /* 0x000100004e4e7824 */ /* 0x000fe200078e00ff */
[----:B------:R-:W-:Y:S01]  /*60d0*/  SHF.L.U32 R80, R80, 0x10, RZ ;  /* 0x0000001050507819 */ /* 0x000fe200000006ff */
[--C-:B------:R-:W-:Y:S01]  /*60e0*/  FADD.FTZ R9, R9, R10.reuse ;  /* 0x0000000a09097221 */ /* 0x100fe20000010000 */
[C---:B------:R-:W-:Y:S01]  /*60f0*/  PRMT R10, R82.reuse, 0x7610, R10 ;  /* 0x00007610520a7816 */ /* 0x040fe2000000000a */
[----:B------:R-:W-:Y:S01]  /*6100*/  FADD.FTZ R78, R11, R78 ;  /* 0x0000004e0b4e7221 */ /* 0x000fe20000010000 */
[----:B------:R-:W-:Y:S01]  /*6110*/  PRMT R11, R82, 0x7632, R11 ;  /* 0x00007632520b7816 */ /* 0x000fe2000000000b */
[----:B------:R-:W-:-:S02]  /*6120*/  IMAD.U32 R79, R79, 0x10000, RZ ;  /* 0x000100004f4f7824 */ /* 0x000fc400078e00ff */
[----:B------:R-:W-:Y:S02]  /*6130*/  IMAD.U32 R10, R10, 0x10000, RZ ;  /* 0x000100000a0a7824 */ /* 0x000fe400078e00ff */
[----:B------:R-:W-:Y:S01]  /*6140*/  FADD.FTZ R78, R9, R78 ;  /* 0x0000004e094e7221 */ /* 0x000fe20000010000 */
[----:B------:R-:W-:Y:S02]  /*6150*/  IMAD.U32 R11, R11, 0x10000, RZ ;  /* 0x000100000b0b7824 */ /* 0x000fe400078e00ff */
[--C-:B------:R-:W-:Y:S01]  /*6160*/  FADD.FTZ R79, R79, R80.reuse ;  /* 0x000000504f4f7221 */ /* 0x100fe20000010000 */
[C---:B------:R-:W-:Y:S01]  /*6170*/  PRMT R80, R81.reuse, 0x7610, R80 ;  /* 0x0000761051507816 */ /* 0x040fe20000000050 */
[----:B------:R-:W-:Y:S02]  /*6180*/  HMUL2.BF16_V2 R9, R8, R77 ;  /* 0x0000004d08097232 */ /* 0x000fe40000200000 */
[----:B------:R-:W-:Y:S01]  /*6190*/  FADD.FTZ R82, R10, R11 ;  /* 0x0000000b0a527221 */ /* 0x000fe20000010000 */
[----:B------:R-:W-:Y:S01]  /*61a0*/  HFMA2.BF16_V2 R11, R7, R84, -RZ ;  /* 0x00000054070b7231 */ /* 0x000fe200003000ff */
[----:B------:R-:W-:Y:S01]  /*61b0*/  PRMT R81, R81, 0x7632, R81 ;  /* 0x0000763251517816 */ /* 0x000fe20000000051 */
[----:B------:R-:W-:Y:S01]  /*61c0*/  FADD.FTZ R78, R78, R79 ;  /* 0x0000004f4e4e7221 */ /* 0x000fe20000010000 */
[----:B------:R-:W-:Y:S01]  /*61d0*/  SHF.L.U32 R80, R80, 0x10, RZ ;  /* 0x0000001050507819 */ /* 0x000fe200000006ff */
[----:B------:R4:W5:Y:S01]  /*61e0*/  LDG.E.CONSTANT R79, desc[UR6][R16.64+0xa0c] ;  /* 0x000a0c06104f7981 */ /* 0x000962000c1e9900 */
[----:B------:R-:W-:Y:S01]  /*61f0*/  PRMT R10, R9, 0x7632, R10 ;  /* 0x00007632090a7816 */ /* 0x000fe2000000000a */
[----:B------:R-:W-:-:S02]  /*6200*/  IMAD.U32 R81, R81, 0x10000, RZ ;  /* 0x0001000051517824 */ /* 0x000fc400078e00ff */
[----:B------:R-:W-:Y:S01]  /*6210*/  IMAD.U32 R9, R9, 0x10000, RZ ;  /* 0x0001000009097824 */ /* 0x000fe200078e00ff */
[C---:B------:R-:W-:Y:S01]  /*6220*/  PRMT R77, R11.reuse, 0x7632, R77 ;  /* 0x000076320b4d7816 */ /* 0x040fe2000000004d */
[----:B------:R-:W-:Y:S01]  /*6230*/  FADD.FTZ R87, R80, R81 ;  /* 0x0000005150577221 */ /* 0x000fe20000010000 */
[----:B------:R-:W-:Y:S02]  /*6240*/  IMAD.U32 R11, R11, 0x10000, RZ ;  /* 0x000100000b0b7824 */ /* 0x000fe400078e00ff */
[----:B------:R-:W-:Y:S01]  /*6250*/  HMUL2.BF16_V2 R80, R8, R83 ;  /* 0x0000005308507232 */ /* 0x000fe20000200000 */
[----:B------:R-:W-:Y:S01]  /*6260*/  SHF.L.U32 R84, R77, 0x10, RZ ;  /* 0x000000104d547819 */ /* 0x000fe200000006ff */
[----:B------:R-:W-:Y:S02]  /*6270*/  IMAD.U32 R10, R10, 0x10000, RZ ;  /* 0x000100000a0a7824 */ /* 0x000fe400078e00ff */
[----:B------:R-:W-:Y:S01]  /*6280*/  FADD.FTZ R82, R82, R87 ;  /* 0x0000005752527221 */ /* 0x000fe20000010000 */
[----:B------:R4:W5:Y:S01]  /*6290*/  LDG.E.CONSTANT R77, desc[UR6][R16.64+0xa04] ;  /* 0x000a0406104d7981 */ /* 0x000962000c1e9900 */
[C---:B------:R-:W-:Y:S01]  /*62a0*/  PRMT R81, R80.reuse, 0x7632, R81 ;  /* 0x0000763250517816 */ /* 0x040fe20000000051 */
[----:B------:R-:W-:Y:S01]  /*62b0*/  FADD.FTZ R11, R11, R84 ;  /* 0x000000540b0b7221 */ /* 0x000fe20000010000 */
[----:B------:R-:W-:Y:S01]  /*62c0*/  FADD.FTZ R9, R9, R10 ;  /* 0x0000000a09097221 */ /* 0x000fe20000010000 */
[----:B------:R-:W-:Y:S01]  /*62d0*/  SHF.L.U32 R80, R80, 0x10, RZ ;  /* 0x0000001050507819 */ /* 0x000fe200000006ff */
[----:B------:R4:W5:Y:S01]  /*62e0*/  LDG.E.CONSTANT R10, desc[UR6][R16.64+0xa00] ;  /* 0x000a0006100a7981 */ /* 0x000962000c1e9900 */
[----:B------:R-:W-:Y:S01]  /*62f0*/  FADD.FTZ R11, R82, R11 ;  /* 0x0000000b520b7221 */ /* 0x000fe20000010000 */
[----:B------:R-:W-:-:S02]  /*6300*/  IMAD.U32 R81, R81, 0x10000, RZ ;  /* 0x0001000051517824 */ /* 0x000fc400078e00ff */
        /* <DEDUP_REMOVED lines=34> */
.L_x_17852:
[----:B------:R-:W-:Y:S05]  /*6530*/  BSYNC.RECONVERGENT B1 ;  /* 0x0000000000017941 */ /* 0x000fea0003800200 */
.L_x_17851:
[----:B------:R0:W5:Y:S02]  /*6540*/  LDG.E.CONSTANT R84, desc[UR6][R16.64+0xc00] ;  /* 0x000c000610547981 */ /* 0x000164000c1e9900 */
[----:B-----5:R-:W-:Y:S02]  /*6550*/  HFMA2.BF16_V2 R10, R5, R10, -RZ ;  /* 0x0000000a050a7231 */ /* 0x020fe400003000ff */
[----:B------:R-:W-:Y:S02]  /*6560*/  HMUL2.BF16_V2 R77, R4, R77 ;  /* 0x0000004d044d7232 */ /* 0x000fe40000200000 */
[----:B------:R-:W-:Y:S01]  /*6570*/  HFMA2.BF16_V2 R81, R7, R82, -RZ ;  /* 0x0000005207517231 */ /* 0x000fe200003000ff */
[----:B------:R0:W5:Y:S01]  /*6580*/  LDG.E.CONSTANT R83, desc[UR6][R16.64+0xc04] ;  /* 0x000c040610537981 */ /* 0x000162000c1e9900 */
[----:B------:R-:W-:Y:S01]  /*6590*/  FADD.FTZ R9, R78, R9 ;  /* 0x000000094e097221 */ /* 0x000fe20000010000 */
[----:B------:R-:W-:Y:S02]  /*65a0*/  FADD.FTZ R80, R11, R80 ;  /* 0x000000500b507221 */ /* 0x000fe40000010000 */
        /* <DEDUP_REMOVED lines=37> */
.L_x_17854:
[----:B------:R-:W-:Y:S05]  /*6800*/  BSYNC.RECONVERGENT B1 ;  /* 0x0000000000017941 */ /* 0x000fea0003800200 */
.L_x_17853:
[----:B------:R-:W-:Y:S01]  /*6810*/  SHF.L.U32 R11, R11, 0x10, RZ ;  /* 0x000000100b0b7819 */ /* 0x000fe200000006ff */
[----:B------:R-:W-:Y:S02]  /*6820*/  IMAD.U32 R10, R10, 0x10000, RZ ;  /* 0x000100000a0a7824 */ /* 0x000fe400078e00ff */
[----:B------:R-:W-:Y:S02]  /*6830*/  HMUL2.BF16_V2 R84, R5, R84 ;  /* 0x0000005405547232 */ /* 0x000fe40000200000 */
[----:B012345:R-:W-:Y:S01]  /*6840*/  HFMA2.BF16_V2 R17, R4, R83, -RZ ;  /* 0x0000005304117231 */ /* 0x03ffe200003000ff */
[----:B------:R-:W-:Y:S01]  /*6850*/  SHF.L.U32 R81, R81, 0x10, RZ ;  /* 0x0000001051517819 */ /* 0x000fe200000006ff */
[--C-:B------:R-:W-:Y:S01]  /*6860*/  FADD.FTZ R10, R10, R11.reuse ;  /* 0x0000000b0a0a7221 */ /* 0x100fe20000010000 */
[----:B------:R-:W-:Y:S01]  /*6870*/  IMAD.U32 R77, R77, 0x10000, RZ ;  /* 0x000100004d4d7824 */ /* 0x000fe200078e00ff */
[----:B------:R-:W-:Y:S01]  /*6880*/  PRMT R11, R84, 0x7610, R11 ;  /* 0x00007610540b7816 */ /* 0x000fe2000000000b */
[----:B------:R-:W-:Y:S01]  /*6890*/  IMAD.U32 R78, R78, 0x10000, RZ ;  /* 0x000100004e4e7824 */ /* 0x000fe200078e00ff */
[----:B------:R-:W-:Y:S01]  /*68a0*/  PRMT R16, R84, 0x7632, R16 ;  /* 0x0000763254107816 */ /* 0x000fe20000000010 */
[----:B------:R-:W-:Y:S01]  /*68b0*/  IMAD.U32 R82, R82, 0x10000, RZ ;  /* 0x0001000052527824 */ /* 0x000fe200078e00ff */
[----:B------:R-:W-:Y:S01]  /*68c0*/  BSSY.RECONVERGENT B1, `(.L_x_17855) ;  /* 0x0000040000017945 */ /* 0x000fe20003800200 */
[----:B------:R-:W-:Y:S01]  /*68d0*/  IMAD.U32 R11, R11, 0x10000, RZ ;  /* 0x000100000b0b7824 */ /* 0x000fe200078e00ff */
[----:B------:R-:W-:Y:S01]  /*68e0*/  SHF.L.U32 R16, R16, 0x10, RZ ;  /* 0x0000001010107819 */ /* 0x000fe200000006ff */
[----:B------:R-:W-:Y:S01]  /*68f0*/  FADD.FTZ R77, R77, R78 ;  /* 0x0000004e4d4d7221 */ /* 0x000fe20000010000 */
[----:B------:R-:W-:Y:S01]  /*6900*/  FADD.FTZ R82, R81, R82 ;  /* 0x0000005251527221 */ /* 0x000fe20000010000 */
[C---:B------:R-:W-:Y:S01]  /*6910*/  PRMT R78, R17.reuse, 0x7632, R78 ;  /* 0x00007632114e7816 */ /* 0x040fe2000000004e */
[----:B------:R-:W-:-:S02]  /*6920*/  IMAD.U32 R17, R17, 0x10000, RZ ;  /* 0x0001000011117824 */ /* 0x000fc400078e00ff */
[----:B------:R-:W-:Y:S01]  /*6930*/  FADD.FTZ R81, R11, R16 ;  /* 0x000000100b517221 */ /* 0x000fe20000010000 */
[----:B------:R-:W-:Y:S02]  /*6940*/  HFMA2.BF16_V2 R16, R7, R86, -RZ ;  /* 0x0000005607107231 */ /* 0x000fe400003000ff */
[----:B------:R-:W-:Y:S01]  /*6950*/  FADD.FTZ R77, R10, R77 ;  /* 0x0000004d0a4d7221 */ /* 0x000fe20000010000 */
[----:B------:R-:W-:Y:S02]  /*6960*/  IMAD.U32 R78, R78, 0x10000, RZ ;  /* 0x000100004e4e7824 */ /* 0x000fe400078e00ff */
[C---:B------:R-:W-:Y:S02]  /*6970*/  HMUL2.BF16_V2 R10, R8.reuse, R79 ;  /* 0x0000004f080a7232 */ /* 0x040fe40000200000 */
[----:B------:R-:W-:Y:S01]  /*6980*/  FADD.FTZ R20, R9, R20 ;  /* 0x0000001409147221 */ /* 0x000fe20000010000 */
[----:B------:R-:W-:Y:S01]  /*6990*/  FADD.FTZ R77, R77, R82 ;  /* 0x000000524d4d7221 */ /* 0x000fe20000010000 */
        /* <DEDUP_REMOVED lines=50> */
.L_x_17856:
[----:B------:R-:W-:Y:S05]  /*6cc0*/  BSYNC.RECONVERGENT B1 ;  /* 0x0000000000017941 */ /* 0x000fea0003800200 */
.L_x_17855:
[----:B------:R-:W-:Y:S02]  /*6cd0*/  HFMA2.BF16_V2 R9, R5, R76, -RZ ;  /* 0x0000004c05097231 */ /* 0x000fe400003000ff */
[----:B------:R-:W-:Y:S02]  /*6ce0*/  HMUL2.BF16_V2 R11, R4, R75 ;  /* 0x0000004b040b7232 */ /* 0x000fe40000200000 */
[----:B------:R-:W-:Y:S01]  /*6cf0*/  HFMA2.BF16_V2 R17, R7, R74, -RZ ;  /* 0x0000004a07117231 */ /* 0x000fe200003000ff */
[----:B------:R-:W-:Y:S01]  /*6d00*/  BSSY.RECONVERGENT B1, `(.L_x_17857) ;  /* 0x0000025000017945 */ /* 0x000fe20003800200 */
        /* <DEDUP_REMOVED lines=36> */
.L_x_17858:
[----:B------:R-:W-:Y:S05]  /*6f50*/  BSYNC.RECONVERGENT B1 ;  /* 0x0000000000017941 */ /* 0x000fea0003800200 */
.L_x_17857:
[----:B------:R-:W-:Y:S01]  /*6f60*/  SHF.L.U32 R9, R9, 0x10, RZ ;  /* 0x0000001009097819 */ /* 0x000fe200000006ff */
[----:B------:R-:W-:Y:S01]  /*6f70*/  HFMA2.BF16_V2 R71, R4, R71, -RZ ;  /* 0x0000004704477231 */ /* 0x000fe200003000ff */
[----:B------:R-:W-:Y:S01]  /*6f80*/  SHF.L.U32 R16, R16, 0x10, RZ ;  /* 0x0000001010107819 */ /* 0x000fe200000006ff */
[----:B------:R-:W-:Y:S02]  /*6f90*/  IMAD.U32 R10, R10, 0x10000, RZ ;  /* 0x000100000a0a7824 */ /* 0x000fe400078e00ff */
[----:B------:R-:W-:Y:S02]  /*6fa0*/  HMUL2.BF16_V2 R72, R5, R72 ;  /* 0x0000004805487232 */ /* 0x000fe40000200000 */
[----:B------:R-:W-:Y:S01]  /*6fb0*/  IMAD.U32 R11, R11, 0x10000, RZ ;  /* 0x000100000b0b7824 */ /* 0x000fe200078e00ff */
[----:B------:R-:W-:Y:S01]  /*6fc0*/  BSSY.RECONVERGENT B1, `(.L_x_17859) ;  /* 0x0000041000017945 */ /* 0x000fe20003800200 */
[----:B------:R-:W-:Y:S01]  /*6fd0*/  FADD.FTZ R9, R9, R10 ;  /* 0x0000000a09097221 */ /* 0x000fe20000010000 */
[----:B------:R-:W-:-:S02]  /*6fe0*/  IMAD.U32 R17, R17, 0x10000, RZ ;  /* 0x0001000011117824 */ /* 0x000fc400078e00ff */
[----:B------:R-:W-:Y:S01]  /*6ff0*/  FADD.FTZ R16, R11, R16 ;  /* 0x000000100b107221 */ /* 0x000fe20000010000 */
[----:B------:R-:W-:Y:S01]  /*7000*/  PRMT R10, R72, 0x7610, R10 ;  /* 0x00007610480a7816 */ /* 0x000fe2000000000a */
[----:B------:R-:W-:Y:S01]  /*7010*/  IMAD.U32 R74, R74, 0x10000, RZ ;  /* 0x000100004a4a7824 */ /* 0x000fe200078e00ff */
        /* <DEDUP_REMOVED lines=8> */
[C---:B------:R-:W-:Y:S02]  /*70a0*/  HMUL2.BF16_V2 R9, R8.reuse, R73 ;  /* 0x0000004908097232 */ /* 0x040fe40000200000 */
[----:B------:R-:W-:Y:S01]  /*70b0*/  FADD.FTZ R72, R10, R11 ;  /* 0x0000000b0a487221 */ /* 0x000fe20000010000 */
[----:B------:R-:W-:Y:S02]  /*70c0*/  HFMA2.BF16_V2 R11, R7, R70, -RZ ;  /* 0x00000046070b7231 */ /* 0x000fe400003000ff */
[----:B------:R-:W-:Y:S02]  /*70d0*/  HMUL2.BF16_V2 R70, R8, R69 ;  /* 0x0000004508467232 */ /* 0x000fe40000200000 */
[----:B------:R-:W-:Y:S01]  /*70e0*/  FADD.FTZ R73, R71, R74 ;  /* 0x0000004a47497221 */ /* 0x000fe20000010000 */
[C---:B------:R-:W-:Y:S01]  /*70f0*/  PRMT R10, R9.reuse, 0x7632, R10 ;  /* 0x00007632090a7816 */ /* 0x040fe2000000000a */
[----:B------:R-:W-:Y:S01]  /*7100*/  FADD.FTZ R16, R16, R17 ;  /* 0x0000001110107221 */ /* 0x000fe20000010000 */
[----:B------:R-:W-:Y:S01]  /*7110*/  SHF.L.U32 R9, R9, 0x10, RZ ;  /* 0x0000001009097819 */ /* 0x000fe200000006ff */
[----:B------:R-:W-:Y:S01]  /*7120*/  FADD.FTZ R72, R72, R73 ;  /* 0x0000004948487221 */ /* 0x000fe20000010000 */
[----:B------:R-:W-:Y:S01]  /*7130*/  PRMT R71, R70, 0x7632, R71 ;  /* 0x0000763246477816 */ /* 0x000fe20000000047 */
[----:B------:R-:W-:Y:S01]  /*7140*/  IMAD.U32 R10, R10, 0x10000, RZ ;  /* 0x000100000a0a7824 */ /* 0x000fe200078e00ff */
[C---:B------:R-:W-:Y:S01]  /*7150*/  PRMT R69, R11.reuse, 0x7632, R69 ;  /* 0x000076320b457816 */ /* 0x040fe20000000045 */
[----:B------:R-:W-:Y:S01]  /*7160*/  IMAD.U32 R11, R11, 0x10000, RZ ;  /* 0x000100000b0b7824 */ /* 0x000fe200078e00ff */
[----:B------:R-:W-:Y:S01]  /*7170*/  SHF.L.U32 R71, R71, 0x10, RZ ;  /* 0x0000001047477819 */ /* 0x000fe200000006ff */
[----:B------:R-:W-:-:S02]  /*7180*/  IMAD.U32 R70, R70, 0x10000, RZ ;  /* 0x0001000046467824 */ /* 0x000fc400078e00ff */
[----:B------:R-:W-:Y:S01]  /*7190*/  FADD.FTZ R9, R9, R10 ;  /* 0x0000000a09097221 */ /* 0x000fe20000010000 */
[----:B------:R-:W-:Y:S02]  /*71a0*/  IMAD.U32 R74, R69, 0x10000, RZ ;  /* 0x00010000454a7824 */ /* 0x000fe400078e00ff */
[----:B------:R-:W-:Y:S02]  /*71b0*/  FADD.FTZ R70, R70, R71 ;  /* 0x0000004746467221 */ /* 0x000fe40000010000 */
        /* <DEDUP_REMOVED lines=33> */
.L_x_17860:
[----:B------:R-:W-:Y:S05]  /*73d0*/  BSYNC.RECONVERGENT B1 ;  /* 0x0000000000017941 */ /* 0x000fea0003800200 */
.L_x_17859:
[----:B------:R-:W-:Y:S02]  /*73e0*/  HFMA2.BF16_V2 R10, R5, R68, -RZ ;  /* 0x00000044050a7231 */ /* 0x000fe400003000ff */
[----:B------:R-:W-:Y:S01]  /*73f0*/  FADD.FTZ R9, R16, R9 ;  /* 0x0000000910097221 */ /* 0x000fe20000010000 */
[----:B------:R-:W-:Y:S02]  /*7400*/  HFMA2.BF16_V2 R66, R7, R66, -RZ ;  /* 0x0000004207427231 */ /* 0x000fe400003000ff */
[----:B------:R-:W-:Y:S01]  /*7410*/  HMUL2.BF16_V2 R16, R4, R67 ;  /* 0x0000004304107232 */ /* 0x000fe20000200000 */
[----:B------:R-:W-:Y:S01]  /*7420*/  BSSY.RECONVERGENT B1, `(.L_x_17861) ;  /* 0x0000024000017945 */ /* 0x000fe20003800200 */
[----:B------:R-:W-:-:S03]  /*7430*/  FADD.FTZ R70, R11, R70 ;  /* 0x000000460b467221 */ /* 0x000fc60000010000 */
        /* <DEDUP_REMOVED lines=34> */
.L_x_17862:
[----:B------:R-:W-:Y:S05]  /*7660*/  BSYNC.RECONVERGENT B1 ;  /* 0x0000000000017941 */ /* 0x000fea0003800200 */
.L_x_17861:
        /* <DEDUP_REMOVED lines=8> */
[--C-:B------:R-:W-:Y:S01]  /*76f0*/  FADD.FTZ R10, R10, R11.reuse ;  /* 0x0000000b0a0a7221 */ /* 0x100fe20000010000 */
[----:B------:R-:W-:Y:S01]  /*7700*/  PRMT R11, R64, 0x7610, R11 ;  /* 0x00007610400b7816 */ /* 0x000fe2000000000b */
        /* <DEDUP_REMOVED lines=9> */
[C---:B------:R-:W-:Y:S02]  /*77a0*/  HMUL2.BF16_V2 R10, R8.reuse, R65 ;  /* 0x00000041080a7232 */ /* 0x040fe40000200000 */
[----:B------:R-:W-:Y:S01]  /*77b0*/  FADD.FTZ R64, R11, R16 ;  /* 0x000000100b407221 */ /* 0x000fe20000010000 */
[----:B------:R-:W-:Y:S02]  /*77c0*/  HFMA2.BF16_V2 R16, R7, R62, -RZ ;  /* 0x0000003e07107231 */ /* 0x000fe400003000ff */
[----:B------:R-:W-:Y:S02]  /*77d0*/  HMUL2.BF16_V2 R62, R8, R61 ;  /* 0x0000003d083e7232 */ /* 0x000fe40000200000 */
[----:B------:R-:W-:Y:S01]  /*77e0*/  FADD.FTZ R65, R63, R68 ;  /* 0x000000443f417221 */ /* 0x000fe20000010000 */
[----:B------:R-:W-:Y:S01]  /*77f0*/  PRMT R11, R10, 0x7632, R11 ;  /* 0x000076320a0b7816 */ /* 0x000fe2000000000b */
[----:B------:R-:W-:Y:S01]  /*7800*/  FADD.FTZ R66, R66, R67 ;  /* 0x0000004342427221 */ /* 0x000fe20000010000 */
[----:B------:R-:W-:Y:S01]  /*7810*/  IMAD.U32 R10, R10, 0x10000, RZ ;  /* 0x000100000a0a7824 */ /* 0x000fe200078e00ff */
[----:B------:R-:W-:Y:S01]  /*7820*/  PRMT R63, R62, 0x7632, R63 ;  /* 0x000076323e3f7816 */ /* 0x000fe2000000003f */
[----:B------:R-:W-:Y:S01]  /*7830*/  FADD.FTZ R64, R64, R65 ;  /* 0x0000004140407221 */ /* 0x000fe20000010000 */
[----:B------:R-:W-:Y:S01]  /*7840*/  SHF.L.U32 R62, R62, 0x10, RZ ;  /* 0x000000103e3e7819 */ /* 0x000fe200000006ff */
[----:B------:R-:W-:Y:S01]  /*7850*/  IMAD.U32 R11, R11, 0x10000, RZ ;  /* 0x000100000b0b7824 */ /* 0x000fe200078e00ff */
[C---:B------:R-:W-:Y:S01]  /*7860*/  PRMT R61, R16.reuse, 0x7632, R61 ;  /* 0x00007632103d7816 */ /* 0x040fe2000000003d */
[----:B------:R-:W-:-:S02]  /*7870*/  IMAD.U32 R16, R16, 0x10000, RZ ;  /* 0x0001000010107824 */ /* 0x000fc400078e00ff */
        /* <DEDUP_REMOVED lines=42> */
.L_x_17864:
[----:B------:R-:W-:Y:S05]  /*7b20*/  BSYNC.RECONVERGENT B1 ;  /* 0x0000000000017941 */ /* 0x000fea0003800200 */
.L_x_17863:
[----:B------:R-:W-:Y:S02]  /*7b30*/  HFMA2.BF16_V2 R9, R5, R60, -RZ ;  /* 0x0000003c05097231 */ /* 0x000fe400003000ff */
[----:B------:R-:W-:Y:S01]  /*7b40*/  FADD.FTZ R26, R17, R26 ;  /* 0x0000001a111a7221 */ /* 0x000fe20000010000 */
[----:B------:R-:W-:Y:S02]  /*7b50*/  HFMA2.BF16_V2 R17, R7, R58, -RZ ;  /* 0x0000003a07117231 */ /* 0x000fe400003000ff */
[----:B------:R-:W-:Y:S01]  /*7b60*/  HMUL2.BF16_V2 R11, R4, R59 ;  /* 0x0000003b040b7232 */ /* 0x000fe20000200000 */
[----:B------:R-:W-:Y:S01]  /*7b70*/  BSSY.RECONVERGENT B1, `(.L_x_17865) ;  /* 0x0000033000017945 */ /* 0x000fe20003800200 */
[----:B------:R-:W-:Y:S02]  /*7b80*/  HMUL2.BF16_V2 R57, R8, R57 ;  /* 0x0000003908397232 */ /* 0x000fe40000200000 */
[----:B------:R-:W-:Y:S01]  /*7b90*/  FADD.FTZ R27, R62, R27 ;  /* 0x0000001b3e1b7221 */ /* 0x000fe20000010000 */
[C---:B------:R-:W-:Y:S01]  /*7ba0*/  PRMT R16, R11.reuse, 0x7632, R16 ;  /* 0x000076320b107816 */ /* 0x040fe20000000010 */
[----:B------:R-:W-:Y:S01]  /*7bb0*/  IMAD.U32 R59, R11, 0x10000, RZ ;  /* 0x000100000b3b7824 */ /* 0x000fe200078e00ff */
[C---:B------:R-:W-:Y:S01]  /*7bc0*/  PRMT R10, R9.reuse, 0x7632, R10 ;  /* 0x00007632090a7816 */ /* 0x040fe2000000000a */
[----:B------:R-:W-:Y:S01]  /*7bd0*/  IMAD.U32 R9, R9, 0x10000, RZ ;  /* 0x0001000009097824 */ /* 0x000fe200078e00ff */
[----:B------:R-:W-:Y:S01]  /*7be0*/  PRMT R58, R17, 0x7632, R58 ;  /* 0x00007632113a7816 */ /* 0x000fe2000000003a */
[----:B------:R-:W-:Y:S01]  /*7bf0*/  IMAD.U32 R16, R16, 0x10000, RZ ;  /* 0x0001000010107824 */ /* 0x000fe200078e00ff */
[----:B------:R-:W-:-:S02]  /*7c00*/  SHF.L.U32 R10, R10, 0x10, RZ ;  /* 0x000000100a0a7819 */ /* 0x000fc400000006ff */
[----:B------:R-:W-:Y:S01]  /*7c10*/  SHF.L.U32 R17, R17, 0x10, RZ ;  /* 0x0000001011117819 */ /* 0x000fe200000006ff */
[----:B------:R-:W-:Y:S02]  /*7c20*/  IMAD.U32 R58, R58, 0x10000, RZ ;  /* 0x000100003a3a7824 */ /* 0x000fe400078e00ff */
[----:B------:R-:W-:Y:S01]  /*7c30*/  FADD.FTZ R16, R59, R16 ;  /* 0x000000103b107221 */ /* 0x000fe20000010000 */
[----:B------:R-:W-:Y:S01]  /*7c40*/  FADD.FTZ R11, R9, R10 ;  /* 0x0000000a090b7221 */ /* 0x000fe20000010000 */
[----:B------:R-:W-:Y:S01]  /*7c50*/  PRMT R9, R57, 0x7610, R9 ;  /* 0x0000761039097816 */ /* 0x000fe20000000009 */
[----:B------:R-:W-:Y:S01]  /*7c60*/  FADD.FTZ R58, R17, R58 ;  /* 0x0000003a113a7221 */ /* 0x000fe20000010000 */
[----:B------:R-:W-:Y:S01]  /*7c70*/  PRMT R10, R57, 0x7632, R10 ;  /* 0x00007632390a7816 */ /* 0x000fe2000000000a */
[----:B------:R-:W-:Y:S02]  /*7c80*/  FADD.FTZ R11, R11, R16 ;  /* 0x000000100b0b7221 */ /* 0x000fe40000010000 */
        /* <DEDUP_REMOVED lines=33> */
.L_x_17866:
[----:B------:R-:W-:Y:S05]  /*7ea0*/  BSYNC.RECONVERGENT B1 ;  /* 0x0000000000017941 */ /* 0x000fea0003800200 */
.L_x_17865:
[----:B------:R-:W-:Y:S02]  /*7eb0*/  HFMA2.BF16_V2 R56, R5, R56, -RZ ;  /* 0x0000003805387231 */ /* 0x000fe400003000ff */
[----:B------:R-:W-:Y:S02]  /*7ec0*/  HMUL2.BF16_V2 R17, R4, R55 ;  /* 0x0000003704117232 */ /* 0x000fe40000200000 */
[----:B------:R-:W-:Y:S02]  /*7ed0*/  HFMA2.BF16_V2 R55, R7, R41, -RZ ;  /* 0x0000002907377231 */ /* 0x000fe400003000ff */
[----:B------:R-:W-:Y:S01]  /*7ee0*/  FADD.FTZ R9, R9, R10 ;  /* 0x0000000a09097221 */ /* 0x000fe20000010000 */
[----:B------:R-:W-:Y:S01]  /*7ef0*/  FADD.FTZ R10, R11, R58 ;  /* 0x0000003a0b0a7221 */ /* 0x000fe20000010000 */
[----:B------:R-:W-:Y:S01]  /*7f00*/  HMUL2.BF16_V2 R42, R8, R42 ;  /* 0x0000002a082a7232 */ /* 0x000fe20000200000 */
[C---:B------:R-:W-:Y:S01]  /*7f10*/  PRMT R41, R17.reuse, 0x7632, R41 ;  /* 0x0000763211297816 */ /* 0x040fe20000000029 */
[----:B------:R-:W-:Y:S01]  /*7f20*/  BSSY.RECONVERGENT B1, `(.L_x_17867) ;  /* 0x0000031000017945 */ /* 0x000fe20003800200 */
[----:B------:R-:W-:-:S02]  /*7f30*/  SHF.L.U32 R57, R17, 0x10, RZ ;  /* 0x0000001011397819 */ /* 0x000fc400000006ff */
[C---:B------:R-:W-:Y:S01]  /*7f40*/  PRMT R11, R56.reuse, 0x7610, R11 ;  /* 0x00007610380b7816 */ /* 0x040fe2000000000b */
[----:B------:R-:W-:Y:S01]  /*7f50*/  IMAD.U32 R58, R41, 0x10000, RZ ;  /* 0x00010000293a7824 */ /* 0x000fe200078e00ff */
[----:B------:R-:W-:Y:S02]  /*7f60*/  PRMT R16, R56, 0x7632, R16 ;  /* 0x0000763238107816 */ /* 0x000fe40000000010 */
[----:B------:R-:W-:Y:S01]  /*7f70*/  PRMT R56, R55, 0x7632, R56 ;  /* 0x0000763237387816 */ /* 0x000fe20000000038 */
[----:B------:R-:W-:Y:S02]  /*7f80*/  IMAD.U32 R11, R11, 0x10000, RZ ;  /* 0x000100000b0b7824 */ /* 0x000fe400078e00ff */
[----:B------:R-:W-:Y:S01]  /*7f90*/  FADD.FTZ R58, R57, R58 ;  /* 0x0000003a393a7221 */ /* 0x000fe20000010000 */
[----:B------:R-:W-:Y:S01]  /*7fa0*/  IMAD.U32 R16, R16, 0x10000, RZ ;  /* 0x0001000010107824 */ /* 0x000fe200078e00ff */
[----:B------:R-:W-:Y:S01]  /*7fb0*/  SHF.L.U32 R56, R56, 0x10, RZ ;  /* 0x0000001038387819 */ /* 0x000fe200000006ff */
[----:B------:R-:W-:-:S02]  /*7fc0*/  IMAD.U32 R55, R55, 0x10000, RZ ;  /* 0x0001000037377824 */ /* 0x000fc400078e00ff */
[----:B------:R-:W-:Y:S01]  /*7fd0*/  FADD.FTZ R17, R11, R16 ;  /* 0x000000100b117221 */ /* 0x000fe20000010000 */
[C---:B------:R-:W-:Y:S01]  /*7fe0*/  PRMT R11, R42.reuse, 0x7610, R11 ;  /* 0x000076102a0b7816 */ /* 0x040fe2000000000b */
[----:B------:R-:W-:Y:S01]  /*7ff0*/  FADD.FTZ R56, R55, R56 ;  /* 0x0000003837387221 */ /* 0x000fe20000010000 */
[----:B------:R-:W-:Y:S01]  /*8000*/  PRMT R16, R42, 0x7632, R16 ;  /* 0x000076322a107816 */ /* 0x000fe20000000010 */
[----:B------:R-:W-:Y:S02]  /*8010*/  FADD.FTZ R17, R17, R58 ;  /* 0x0000003a11117221 */ /* 0x000fe40000010000 */
        /* <DEDUP_REMOVED lines=33> */
.L_x_17868:
[----:B------:R-:W-:Y:S05]  /*8230*/  BSYNC.RECONVERGENT B1 ;  /* 0x0000000000017941 */ /* 0x000fea0003800200 */
.L_x_17867:
[----:B------:R-:W-:Y:S02]  /*8240*/  HFMA2.BF16_V2 R43, R5, R43, -RZ ;  /* 0x0000002b052b7231 */ /* 0x000fe400003000ff */
[----:B------:R-:W-:Y:S02]  /*8250*/  HMUL2.BF16_V2 R42, R4, R44 ;  /* 0x0000002c042a7232 */ /* 0x000fe40000200000 */
[----:B------:R-:W-:Y:S01]  /*8260*/  HFMA2.BF16_V2 R44, R7, R45, -RZ ;  /* 0x0000002d072c7231 */ /* 0x000fe200003000ff */
[----:B------:R-:W-:Y:S01]  /*8270*/  BSSY.RECONVERGENT B1, `(.L_x_17869) ;  /* 0x0000026000017945 */ /* 0x000fe20003800200 */
        /* <DEDUP_REMOVED lines=37> */
.L_x_17870:
[----:B------:R-:W-:Y:S05]  /*84d0*/  BSYNC.RECONVERGENT B1 ;  /* 0x0000000000017941 */ /* 0x000fea0003800200 */
.L_x_17869:
[----:B------:R-:W-:Y:S01]  /*84e0*/  IMAD.U32 R56, R41, 0x10000, RZ ;  /* 0x0001000029387824 */ /* 0x000fe200078e00ff */
[----:B------:R-:W-:Y:S01]  /*84f0*/  SHF.L.U32 R43, R43, 0x10, RZ ;  /* 0x000000102b2b7819 */ /* 0x000fe200000006ff */
[----:B------:R-:W-:Y:S02]  /*8500*/  HFMA2.BF16_V2 R48, R4, R48, -RZ ;  /* 0x0000003004307231 */ /* 0x000fe400003000ff */
[----:B------:R-:W-:Y:S02]  /*8510*/  IMAD.U32 R42, R42, 0x10000, RZ ;  /* 0x000100002a2a7824 */ /* 0x000fe400078e00ff */
[----:B------:R-:W-:Y:S02]  /*8520*/  HMUL2.BF16_V2 R41, R5, R47 ;  /* 0x0000002f05297232 */ /* 0x000fe40000200000 */
[----:B------:R-:W-:Y:S01]  /*8530*/  IMAD.U32 R44, R44, 0x10000, RZ ;  /* 0x000100002c2c7824 */ /* 0x000fe200078e00ff */
[----:B------:R-:W-:Y:S01]  /*8540*/  SHF.L.U32 R11, R11, 0x10, RZ ;  /* 0x000000100b0b7819 */ /* 0x000fe200000006ff */
[----:B------:R-:W-:-:S02]  /*8550*/  IMAD.U32 R45, R45, 0x10000, RZ ;  /* 0x000100002d2d7824 */ /* 0x000fc400078e00ff */
[--C-:B------:R-:W-:Y:S01]  /*8560*/  FADD.FTZ R42, R42, R43.reuse ;  /* 0x0000002b2a2a7221 */ /* 0x100fe20000010000 */
[----:B------:R-:W-:Y:S01]  /*8570*/  PRMT R43, R41, 0x7632, R43 ;  /* 0x00007632292b7816 */ /* 0x000fe2000000002b */
[----:B------:R-:W-:Y:S01]  /*8580*/  FADD.FTZ R9, R10, R9 ;  /* 0x000000090a097221 */ /* 0x000fe20000010000 */
[----:B------:R-:W-:Y:S01]  /*8590*/  FADD.FTZ R45, R44, R45 ;  /* 0x0000002d2c2d7221 */ /* 0x000fe20000010000 */
[C---:B------:R-:W-:Y:S01]  /*85a0*/  PRMT R44, R48.reuse, 0x7610, R44 ;  /* 0x00007610302c7816 */ /* 0x040fe2000000002c */
[----:B------:R-:W-:Y:S01]  /*85b0*/  FADD.FTZ R11, R11, R56 ;  /* 0x000000380b0b7221 */ /* 0x000fe20000010000 */
[----:B------:R-:W-:Y:S01]  /*85c0*/  PRMT R47, R48, 0x7632, R47 ;  /* 0x00007632302f7816 */ /* 0x000fe2000000002f */
[----:B------:R-:W-:Y:S02]  /*85d0*/  IMAD.U32 R48, R43, 0x10000, RZ ;  /* 0x000100002b307824 */ /* 0x000fe400078e00ff */
[----:B------:R-:W-:Y:S02]  /*85e0*/  HFMA2.BF16_V2 R43, R7, R49, -RZ ;  /* 0x00000031072b7231 */ /* 0x000fe400003000ff */
[----:B------:R-:W-:Y:S01]  /*85f0*/  IMAD.U32 R44, R44, 0x10000, RZ ;  /* 0x000100002c2c7824 */ /* 0x000fe200078e00ff */
[----:B------:R-:W-:Y:S01]  /*8600*/  SHF.L.U32 R47, R47, 0x10, RZ ;  /* 0x000000102f2f7819 */ /* 0x000fe200000006ff */
[----:B------:R-:W-:Y:S01]  /*8610*/  FADD.FTZ R42, R11, R42 ;  /* 0x0000002a0b2a7221 */ /* 0x000fe20000010000 */
[----:B------:R-:W-:Y:S01]  /*8620*/  SHF.L.U32 R41, R41, 0x10, RZ ;  /* 0x0000001029297819 */ /* 0x000fe200000006ff */
[----:B------:R-:W-:-:S02]  /*8630*/  HMUL2.BF16_V2 R11, R8, R46 ;  /* 0x0000002e080b7232 */ /* 0x000fc40000200000 */
[----:B------:R-:W-:Y:S01]  /*8640*/  FADD.FTZ R16, R17, R16 ;  /* 0x0000001011107221 */ /* 0x000fe20000010000 */
[----:B------:R-:W-:Y:S01]  /*8650*/  FADD.FTZ R49, R44, R47 ;  /* 0x0000002f2c317221 */ /* 0x000fe20000010000 */
[----:B------:R-:W-:Y:S02]  /*8660*/  HMUL2.BF16_V2 R46, R8, R50 ;  /* 0x00000032082e7232 */ /* 0x000fe40000200000 */
[----:B------:R-:W-:Y:S01]  /*8670*/  FADD.FTZ R48, R41, R48 ;  /* 0x0000003029307221 */ /* 0x000fe20000010000 */
        /* <DEDUP_REMOVED lines=20> */
[----:B------:R-:W-:-:S02]  /*87c0*/  FADD.FTZ R34, R11, R34 ;  /* 0x000000220b227221 */ /* 0x000fc40000010000 */
        /* <DEDUP_REMOVED lines=32> */
.L_x_17872:
[----:B------:R-:W-:Y:S05]  /*89d0*/  BSYNC.RECONVERGENT B1 ;  /* 0x0000000000017941 */ /* 0x000fea0003800200 */
.L_x_17871:
[----:B------:R-:W-:Y:S02]  /*89e0*/  HFMA2.BF16_V2 R5, R5, R51, -RZ ;  /* 0x0000003305057231 */ /* 0x000fe400003000ff */
[----:B------:R-:W-:Y:S02]  /*89f0*/  HMUL2.BF16_V2 R6, R4, R52 ;  /* 0x0000003404067232 */ /* 0x000fe40000200000 */
[----:B------:R-:W-:Y:S02]  /*8a00*/  HFMA2.BF16_V2 R53, R7, R53, -RZ ;  /* 0x0000003507357231 */ /* 0x000fe400003000ff */
[----:B------:R-:W-:Y:S01]  /*8a10*/  HMUL2.BF16_V2 R10, R8, R54 ;  /* 0x00000036080a7232 */ /* 0x000fe20000200000 */
[----:B------:R-:W-:Y:S01]  /*8a20*/  IADD3 R30, P1, PT, R30, 0x10, RZ ;  /* 0x000000101e1e7810 */ /* 0x000fe20007f3e0ff */
[----:B------:R-:W-:Y:S01]  /*8a30*/  VIADD R85, R85, 0x4 ;  /* 0x0000000455557836 */ /* 0x000fe20000000000 */
[C---:B------:R-:W-:Y:S01]  /*8a40*/  PRMT R7, R6.reuse, 0x7632, R7 ;  /* 0x0000763206077816 */ /* 0x040fe20000000007 */
[----:B------:R-:W-:Y:S01]  /*8a50*/  VIADD R29, R29, 0x100 ;  /* 0x000001001d1d7836 */ /* 0x000fe20000000000 */
[----:B------:R-:W-:Y:S01]  /*8a60*/  SHF.L.U32 R6, R6, 0x10, RZ ;  /* 0x0000001006067819 */ /* 0x000fe200000006ff */
[----:B------:R-:W-:Y:S01]  /*8a70*/  IMAD.X R39, RZ, RZ, R39, P1 ;  /* 0x000000ffff277224 */ /* 0x000fe200008e0627 */
[----:B------:R-:W-:Y:S01]  /*8a80*/  PRMT R4, R5, 0x7610, R4 ;  /* 0x0000761005047816 */ /* 0x000fe20000000004 */
[----:B------:R-:W-:Y:S01]  /*8a90*/  IMAD.U32 R7, R7, 0x10000, RZ ;  /* 0x0001000007077824 */ /* 0x000fe200078e00ff */
[----:B------:R-:W-:-:S02]  /*8aa0*/  PRMT R5, R5, 0x7632, R5 ;  /* 0x0000763205057816 */ /* 0x000fc40000000005 */
[C---:B------:R-:W-:Y:S01]  /*8ab0*/  PRMT R8, R53.reuse, 0x7610, R8 ;  /* 0x0000761035087816 */ /* 0x040fe20000000008 */
[----:B------:R-:W-:Y:S01]  /*8ac0*/  IMAD.U32 R11, R4, 0x10000, RZ ;  /* 0x00010000040b7824 */ /* 0x000fe200078e00ff */
[----:B------:R-:W-:Y:S01]  /*8ad0*/  PRMT R9, R53, 0x7632, R9 ;  /* 0x0000763235097816 */ /* 0x000fe20000000009 */
[----:B------:R-:W-:Y:S02]  /*8ae0*/  IMAD.U32 R16, R5, 0x10000, RZ ;  /* 0x0001000005107824 */ /* 0x000fe400078e00ff */
[----:B------:R-:W-:Y:S01]  /*8af0*/  FADD.FTZ R6, R6, R7 ;  /* 0x0000000706067221 */ /* 0x000fe20000010000 */
[----:B------:R-:W-:Y:S01]  /*8b00*/  IADD3 R7, PT, PT, R38, 0x3, RZ ;  /* 0x0000000326077810 */ /* 0x000fe20007ffe0ff */
[----:B------:R-:W-:Y:S01]  /*8b10*/  IMAD.U32 R8, R8, 0x10000, RZ ;  /* 0x0001000008087824 */ /* 0x000fe200078e00ff */
[C---:B------:R-:W-:Y:S01]  /*8b20*/  PRMT R4, R10.reuse, 0x7632, R4 ;  /* 0x000076320a047816 */ /* 0x040fe20000000004 */
[----:B------:R-:W-:Y:S01]  /*8b30*/  FADD.FTZ R11, R11, R16 ;  /* 0x000000100b0b7221 */ /* 0x000fe20000010000 */
        /* <DEDUP_REMOVED lines=13> */
.L_x_17840:
[----:B--23--:R-:W-:Y:S05]  /*8c10*/  BSYNC.RECONVERGENT B0 ;  /* 0x0000000000007941 */ /* 0x00cfea0003800200 */
.L_x_17839:
[----:B------:R-:W2:Y:S01]  /*8c20*/  SHFL.BFLY PT, R3, R18, 0x1, 0x1f ;  /* 0x0c201f0012037f89 */ /* 0x000ea200000e0000 */
[----:B------:R-:W-:Y:S01]  /*8c30*/  LOP3.LUT R33, R0, 0x1, RZ, 0xc0, !PT ;  /* 0x0000000100217812 */ /* 0x000fe200078ec0ff */
[----:B------:R-:W-:Y:S02]  /*8c40*/  BSSY.RECONVERGENT B0, `(.L_x_17874) ;  /* 0x000003c000007945 */ /* 0x000fe40003800200 */
[----:B------:R-:W3:Y:S01]  /*8c50*/  SHFL.BFLY PT, R17, R34, 0x1, 0x1f ;  /* 0x0c201f0022117f89 */ /* 0x000ee200000e0000 */
[----:B------:R-:W-:-:S03]  /*8c60*/  ISETP.NE.AND P4, PT, R33, RZ, PT ;  /* 0x000000ff2100720c */ /* 0x000fc60003f85270 */
[----:B------:R-:W4:Y:S04]  /*8c70*/  SHFL.BFLY PT, R4, R37, 0x1, 0x1f ;  /* 0x0c201f0025047f89 */ /* 0x000f2800000e0000 */
[----:B-1----:R-:W1:Y:S04]  /*8c80*/  SHFL.BFLY PT, R6, R19, 0x1, 0x1f ;  /* 0x0c201f0013067f89 */ /* 0x002e6800000e0000 */
[----:B------:R-:W5:Y:S04]  /*8c90*/  SHFL.BFLY PT, R5, R20, 0x1, 0x1f ;  /* 0x0c201f0014057f89 */ /* 0x000f6800000e0000 */
[----:B------:R-:W5:Y:S04]  /*8ca0*/  SHFL.BFLY PT, R8, R21, 0x1, 0x1f ;  /* 0x0c201f0015087f89 */ /* 0x000f6800000e0000 */
[----:B0-----:R-:W0:Y:S01]  /*8cb0*/  SHFL.BFLY PT, R7, R22, 0x1, 0x1f ;  /* 0x0c201f0016077f89 */ /* 0x001e2200000e0000 */
[----:B--2---:R-:W-:Y:S01]  /*8cc0*/  FADD.FTZ R3, R3, R18 ;  /* 0x0000001203037221 */ /* 0x004fe20000010000 */
[----:B------:R-:W-:-:S02]  /*8cd0*/  LOP3.LUT R18, R0, 0x3c0, RZ, 0xc0, !PT ;  /* 0x000003c000127812 */ /* 0x000fc400078ec0ff */
[----:B------:R-:W2:Y:S01]  /*8ce0*/  SHFL.BFLY PT, R10, R23, 0x1, 0x1f ;  /* 0x0c201f00170a7f89 */ /* 0x000ea200000e0000 */
[----:B---3--:R-:W-:Y:S01]  /*8cf0*/  FADD.FTZ R17, R17, R34 ;  /* 0x0000002211117221 */ /* 0x008fe20000010000 */
[----:B------:R-:W-:Y:S02]  /*8d00*/  ISETP.NE.OR P0, PT, R18, 0x40, P4 ;  /* 0x000000401200780c */ /* 0x000fe40002705670 */
[----:B------:R-:W3:Y:S01]  /*8d10*/  SHFL.BFLY PT, R9, R24, 0x1, 0x1f ;  /* 0x0c201f0018097f89 */ /* 0x000ee200000e0000 */
[----:B------:R-:W-:Y:S01]  /*8d20*/  SHF.R.U32.HI R34, RZ, 0x1, R12 ;  /* 0x00000001ff227819 */ /* 0x000fe2000001160c */
[----:B----4-:R-:W-:Y:S02]  /*8d30*/  FADD.FTZ R4, R4, R37 ;  /* 0x0000002504047221 */ /* 0x010fe40000010000 */
[----:B------:R-:W4:Y:S01]  /*8d40*/  SHFL.BFLY PT, R14, R25, 0x1, 0x1f ;  /* 0x0c201f00190e7f89 */ /* 0x000f2200000e0000 */
[----:B-1----:R-:W-:Y:S01]  /*8d50*/  FADD.FTZ R6, R6, R19 ;  /* 0x0000001306067221 */ /* 0x002fe20000010000 */
[----:B------:R-:W-:-:S02]  /*8d60*/  LEA R13, R13, R34, 0x8 ;  /* 0x000000220d0d7211 */ /* 0x000fc400078e40ff */
[----:B------:R-:W1:Y:S01]  /*8d70*/  SHFL.BFLY PT, R11, R26, 0x1, 0x1f ;  /* 0x0c201f001a0b7f89 */ /* 0x000e6200000e0000 */
[----:B-----5:R-:W-:-:S03]  /*8d80*/  FADD.FTZ R5, R5, R20 ;  /* 0x0000001405057221 */ /* 0x020fc60000010000 */
[----:B------:R-:W5:Y:S01]  /*8d90*/  SHFL.BFLY PT, R16, R27, 0x1, 0x1f ;  /* 0x0c201f001b107f89 */ /* 0x000f6200000e0000 */
[----:B------:R-:W-:-:S03]  /*8da0*/  FADD.FTZ R8, R8, R21 ;  /* 0x0000001508087221 */ /* 0x000fc60000010000 */
[----:B------:R-:W5:Y:S01]  /*8db0*/  SHFL.BFLY PT, R15, R28, 0x1, 0x1f ;  /* 0x0c201f001c0f7f89 */ /* 0x000f6200000e0000 */
[----:B0-----:R-:W-:-:S03]  /*8dc0*/  FADD.FTZ R7, R7, R22 ;  /* 0x0000001607077221 */ /* 0x001fc60000010000 */
[----:B------:R-:W0:Y:S01]  /*8dd0*/  SHFL.BFLY PT, R30, R31, 0x1, 0x1f ;  /* 0x0c201f001f1e7f89 */ /* 0x000e2200000e0000 */
[----:B--2---:R-:W-:-:S03]  /*8de0*/  FADD.FTZ R10, R10, R23 ;  /* 0x000000170a0a7221 */ /* 0x004fc60000010000 */
[----:B------:R-:W2:Y:S01]  /*8df0*/  SHFL.BFLY PT, R32, R35, 0x1, 0x1f ;  /* 0x0c201f0023207f89 */ /* 0x000ea200000e0000 */
[----:B---3--:R-:W-:-:S03]  /*8e00*/  FADD.FTZ R9, R9, R24 ;  /* 0x0000001809097221 */ /* 0x008fc60000010000 */
[----:B------:R-:W3:Y:S01]  /*8e10*/  SHFL.BFLY PT, R29, R36, 0x1, 0x1f ;  /* 0x0c201f00241d7f89 */ /* 0x000ee200000e0000 */
[----:B----4-:R-:W-:Y:S01]  /*8e20*/  FADD.FTZ R14, R14, R25 ;  /* 0x000000190e0e7221 */ /* 0x010fe20000010000 */
[----:B------:R-:W-:Y:S01]  /*8e30*/  BAR.SYNC.DEFER_BLOCKING 0x0 ;  /* 0x0000000000007b1d */ /* 0x000fe20000010000 */
[----:B-1----:R-:W-:Y:S01]  /*8e40*/  FADD.FTZ R11, R11, R26 ;  /* 0x0000001a0b0b7221 */ /* 0x002fe20000010000 */
[----:B-----5:R-:W-:Y:S01]  /*8e50*/  FADD.FTZ R16, R16, R27 ;  /* 0x0000001b10107221 */ /* 0x020fe20000010000 */
[----:B------:R-:W-:Y:S01]  /*8e60*/  FADD.FTZ R15, R15, R28 ;  /* 0x0000001c0f0f7221 */ /* 0x000fe20000010000 */
[----:B0-----:R-:W-:Y:S01]  /*8e70*/  FADD.FTZ R30, R30, R31 ;  /* 0x0000001f1e1e7221 */ /* 0x001fe20000010000 */
        /* <DEDUP_REMOVED lines=24> */
.L_x_17875:
[----:B------:R-:W-:Y:S05]  /*9000*/  BSYNC.RECONVERGENT B0 ;  /* 0x0000000000007941 */ /* 0x000fea0003800200 */
.L_x_17874:
        /* <DEDUP_REMOVED lines=45> */
.L_x_17877:
[----:B------:R-:W-:Y:S05]  /*92e0*/  BSYNC.RECONVERGENT B0 ;  /* 0x0000000000007941 */ /* 0x000fea0003800200 */
.L_x_17876:
        /* <DEDUP_REMOVED lines=20> */
.L_x_17879:
[----:B------:R-:W-:Y:S05]  /*9430*/  BSYNC.RECONVERGENT B0 ;  /* 0x0000000000007941 */ /* 0x000fea0003800200 */
.L_x_17878:
        /* <DEDUP_REMOVED lines=35> */
.L_x_17881:
[----:B------:R-:W-:Y:S05]  /*9670*/  BSYNC.RECONVERGENT B0 ;  /* 0x0000000000007941 */ /* 0x000fea0003800200 */
.L_x_17880:
        /* <DEDUP_REMOVED lines=8> */
[----:B------:R-:W1:Y:S01]  /*9700*/  S2R R13, SR_TID.X ;  /* 0x00000000000d7919 */ /* 0x000e620000002100 */
[----:B------:R-:W2:Y:S01]  /*9710*/  S2UR UR4, SR_CTAID.Z ;  /* 0x00000000000479c3 */ /* 0x000ea20000002700 */
[----:B------:R-:W3:Y:S01]  /*9720*/  LDCU.64 UR8, c[0x0][0x380] ;  /* 0x00007000ff0877ac */ /* 0x000ee20008000a00 */
[----:B------:R-:W-:Y:S01]  /*9730*/  IMAD.SHL.U32 R2, R2, 0x100, RZ ;  /* 0x0000010002027824 */ /* 0x000fe200078e00ff */
[----:B0-----:R-:W-:Y:S02]  /*9740*/  F2FP.BF16.F32.PACK_AB R4, R3, R4 ;  /* 0x000000040304723e */ /* 0x001fe400000010ff */
[----:B------:R-:W-:Y:S02]  /*9750*/  F2FP.BF16.F32.PACK_AB R5, R5, R6 ;  /* 0x000000060505723e */ /* 0x000fe400000010ff */
[----:B------:R-:W-:Y:S02]  /*9760*/  F2FP.BF16.F32.PACK_AB R7, R7, R8 ;  /* 0x000000080707723e */ /* 0x000fe400000010ff */
[----:B------:R-:W-:-:S02]  /*9770*/  PRMT R6, R5, 0x7632, R6 ;  /* 0x0000763205067816 */ /* 0x000fc40000000006 */
[----:B------:R-:W-:Y:S02]  /*9780*/  F2FP.BF16.F32.PACK_AB R9, R9, R10 ;  /* 0x0000000a0909723e */ /* 0x000fe400000010ff */
[----:B------:R-:W-:Y:S02]  /*9790*/  F2FP.BF16.F32.PACK_AB R11, R11, R14 ;  /* 0x0000000e0b0b723e */ /* 0x000fe400000010ff */
[----:B------:R-:W-:Y:S02]  /*97a0*/  F2FP.BF16.F32.PACK_AB R15, R15, R16 ;  /* 0x000000100f0f723e */ /* 0x000fe400000010ff */
[----:B------:R-:W-:Y:S02]  /*97b0*/  F2FP.BF16.F32.PACK_AB R17, R17, R30 ;  /* 0x0000001e1111723e */ /* 0x000fe400000010ff */
[----:B------:R-:W-:Y:S02]  /*97c0*/  F2FP.BF16.F32.PACK_AB R29, R29, R32 ;  /* 0x000000201d1d723e */ /* 0x000fe400000010ff */
[----:B------:R-:W-:Y:S01]  /*97d0*/  PRMT R8, R7, 0x7632, R8 ;  /* 0x0000763207087816 */ /* 0x000fe20000000008 */
[----:B--2---:R-:W-:Y:S01]  /*97e0*/  USHF.L.U32 UR4, UR4, 0x8, URZ ;  /* 0x0000000804047899 */ /* 0x004fe200080006ff */
[----:B-1----:R-:W-:-:S05]  /*97f0*/  SHF.R.U32.HI R13, RZ, 0x1, R13 ;  /* 0x00000001ff0d7819 */ /* 0x002fca000001160d */
[----:B------:R-:W-:-:S04]  /*9800*/  IADD3 R0, P0, P1, R13, UR4, R2 ;  /* 0x000000040d007c10 */ /* 0x000fc8000f91e002 */
[----:B------:R-:W-:Y:S02]  /*9810*/  IADD3.X R13, PT, PT, RZ, RZ, RZ, P0, P1 ;  /* 0x000000ffff0d7210 */ /* 0x000fe400007e24ff */
[----:B---3--:R-:W-:-:S04]  /*9820*/  LEA R2, P0, R0, UR8, 0x1 ;  /* 0x0000000800027c11 */ /* 0x008fc8000f8008ff */
[----:B------:R-:W-:Y:S02]  /*9830*/  LEA.HI.X R3, R0, UR9, R13, 0x1, P0 ;  /* 0x0000000900037c11 */ /* 0x000fe400080f0c0d */
        /* <DEDUP_REMOVED lines=23> */
.L_x_17816:
[----:B------:R-:W-:Y:S01]  /*99b0*/  BSSY B1, `(.L_x_17882) ;  /* 0x0000007000017945 */ /* 0x000fe20003800000 */
[----:B------:R-:W-:Y:S01]  /*99c0*/  IMAD.MOV.U32 R149, RZ, RZ, 0x1 ;  /* 0x00000001ff957424 */ /* 0x000fe200078e00ff */
[----:B------:R-:W-:Y:S01]  /*99d0*/  MOV R151, 0x1f ;  /* 0x0000001f00977802 */ /* 0x000fe20000000f00 */
[----:B------:R-:W-:-:S07]  /*99e0*/  IMAD.MOV.U32 R148, RZ, RZ, -0x1 ;  /* 0xffffffffff947424 */ /* 0x000fce00078e00ff */
[----:B------:R-:W-:Y:S05]  /*99f0*/  WARPSYNC.COLLECTIVE R148, `(.L_x_17883) ;  /* 0x0000000094087348 */ /* 0x000fea0003c00000 */
[----:B------:R0:W1:Y:S02]  /*9a00*/  SHFL.BFLY P2, R7, R4, R149, R151 ;  /* 0x0c00009504077389 */ /* 0x0000640000040097 */
[----:B01----:R-:W-:Y:S05]  /*9a10*/  ENDCOLLECTIVE ;  /* 0x000000000000791b */ /* 0x003fea0003800000 */
.L_x_17883:
[----:B------:R-:W-:Y:S05]  /*9a20*/  BSYNC B1 ;  /* 0x0000000000017941 */ /* 0x000fea0003800000 */
.L_x_17882:
[----:B------:R-:W-:Y:S01]  /*9a30*/  IMAD.MOV.U32 R5, RZ, RZ, R7 ;  /* 0x000000ffff057224 */ /* 0x000fe200078e0007 */
[----:B------:R-:W-:Y:S06]  /*9a40*/  BRA `(.L_x_17884) ;  /* 0xffffff9000ec7947 */ /* 0x000fec000383ffff */
.L_x_17818:
[----:B------:R-:W-:Y:S01]  /*9a50*/  BSSY B0, `(.L_x_17885) ;  /* 0x0000008000007945 */ /* 0x000fe20003800000 */
[----:B------:R-:W-:Y:S01]  /*9a60*/  MOV R4, R15 ;  /* 0x0000000f00047202 */ /* 0x000fe20000000f00 */
[----:B------:R-:W-:Y:S01]  /*9a70*/  IMAD.MOV.U32 R149, RZ, RZ, 0x10 ;  /* 0x00000010ff957424 */ /* 0x000fe200078e00ff */
[----:B------:R-:W-:Y:S01]  /*9a80*/  MOV R148, 0xffffffff ;  /* 0xffffffff00947802 */ /* 0x000fe20000000f00 */
[----:B------:R-:W-:-:S07]  /*9a90*/  IMAD.MOV.U32 R151, RZ, RZ, 0x1f ;  /* 0x0000001fff977424 */ /* 0x000fce00078e00ff */
[----:B-----5:R-:W-:Y:S05]  /*9aa0*/  WARPSYNC.COLLECTIVE R148, `(.L_x_17886) ;  /* 0x0000000094087348 */ /* 0x020fea0003c00000 */
[----:B------:R0:W1:Y:S02]  /*9ab0*/  SHFL.BFLY P2, R7, R4, R149, R151 ;  /* 0x0c00009504077389 */ /* 0x0000640000040097 */
[----:B01---5:R-:W-:Y:S05]  /*9ac0*/  ENDCOLLECTIVE ;  /* 0x000000000000791b */ /* 0x023fea0003800000 */
.L_x_17886:
[----:B------:R-:W-:Y:S05]  /*9ad0*/  BSYNC B0 ;  /* 0x0000000000007941 */ /* 0x000fea0003800000 */
.L_x_17885:
[----:B------:R-:W-:Y:S02]  /*9ae0*/  IMAD.MOV.U32 R4, RZ, RZ, R7 ;  /* 0x000000ffff047224 */ /* 0x000fe400078e0007 */
[----:B------:R-:W-:Y:S02]  /*9af0*/  HFMA2 R151, -RZ, RZ, 0, 1.847743988037109375e-06 ;  /* 0x0000001fff977431 */ /* 0x000fe400000001ff */
[----:B------:R-:W-:Y:S02]  /*9b00*/  IMAD.MOV.U32 R149, RZ, RZ, 0x8 ;  /* 0x00000008ff957424 */ /* 0x000fe400078e00ff */
[----:B------:R-:W-:Y:S01]  /*9b10*/  IMAD.MOV.U32 R148, RZ, RZ, -0x1 ;  /* 0xffffffffff947424 */ /* 0x000fe200078e00ff */
[----:B------:R-:W-:-:S07]  /*9b20*/  FMNMX.FTZ R4, R4, R15, !PT ;  /* 0x0000000f04047209 */ /* 0x000fce0007810000 */
[----:B------:R-:W-:Y:S05]  /*9b30*/  WARPSYNC.COLLECTIVE R148, `(.L_x_17887) ;  /* 0x0000000094087348 */ /* 0x000fea0003c00000 */
[----:B------:R0:W1:Y:S02]  /*9b40*/  SHFL.BFLY P2, R7, R4, R149, R151 ;  /* 0x0c00009504077389 */ /* 0x0000640000040097 */
[----:B01----:R-:W-:Y:S05]  /*9b50*/  ENDCOLLECTIVE ;  /* 0x000000000000791b */ /* 0x003fea0003800000 */
.L_x_17887:
[----:B------:R-:W-:Y:S02]  /*9b60*/  IMAD.MOV.U32 R149, RZ, RZ, 0x4 ;  /* 0x00000004ff957424 */ /* 0x000fe400078e00ff */
[----:B------:R-:W-:-:S05]  /*9b70*/  IMAD.MOV.U32 R5, RZ, RZ, R7 ;  /* 0x000000ffff057224 */ /* 0x000fca00078e0007 */
[----:B------:R-:W-:-:S04]  /*9b80*/  FMNMX.FTZ R5, R4, R5, !PT ;  /* 0x0000000504057209 */ /* 0x000fc80007810000 */
[----:B------:R-:W-:-:S07]  /*9b90*/  MOV R4, R5 ;  /* 0x0000000500047202 */ /* 0x000fce0000000f00 */
[----:B------:R-:W-:Y:S05]  /*9ba0*/  WARPSYNC.COLLECTIVE R148, `(.L_x_17888) ;  /* 0x0000000094087348 */ /* 0x000fea0003c00000 */
[----:B------:R0:W1:Y:S02]  /*9bb0*/  SHFL.BFLY P2, R7, R4, R149, R151 ;  /* 0x0c00009504077389 */ /* 0x0000640000040097 */
[----:B01----:R-:W-:Y:S05]  /*9bc0*/  ENDCOLLECTIVE ;  /* 0x000000000000791b */ /* 0x003fea0003800000 */
.L_x_17888:
[----:B------:R-:W-:Y:S02]  /*9bd0*/  IMAD.MOV.U32 R149, RZ, RZ, 0x2 ;  /* 0x00000002ff957424 */ /* 0x000fe400078e00ff */
[----:B------:R-:W-:-:S05]  /*9be0*/  IMAD.MOV.U32 R6, RZ, RZ, R7 ;  /* 0x000000ffff067224 */ /* 0x000fca00078e0007 */
[----:B------:R-:W-:-:S04]  /*9bf0*/  FMNMX.FTZ R6, R5, R6, !PT ;  /* 0x0000000605067209 */ /* 0x000fc80007810000 */
[----:B------:R-:W-:-:S07]  /*9c00*/  MOV R4, R6 ;  /* 0x0000000600047202 */ /* 0x000fce0000000f00 */
[----:B------:R-:W-:Y:S05]  /*9c10*/  WARPSYNC.COLLECTIVE R148, `(.L_x_17889) ;  /* 0x0000000094087348 */ /* 0x000fea0003c00000 */
[----:B------:R0:W1:Y:S02]  /*9c20*/  SHFL.BFLY P2, R7, R4, R149, R151 ;  /* 0x0c00009504077389 */ /* 0x0000640000040097 */
[----:B01----:R-:W-:Y:S05]  /*9c30*/  ENDCOLLECTIVE ;  /* 0x000000000000791b */ /* 0x003fea0003800000 */
.L_x_17889:
[----:B------:R-:W-:Y:S05]  /*9c40*/  BRA `(.L_x_17890) ;  /* 0xffffff9000f07947 */ /* 0x000fea000383ffff */
.L_x_17891:
        /* <DEDUP_REMOVED lines=11> */
.L_x_25914:


//--------------------- .text._ZN4vllm25paged_attention_v1_kernelI13__nv_bfloat16S1_Li192ELi16ELi128ELNS_18Fp8KVCacheDataTypeE0ELb0EEEvPT_PKS3_PKT0_S9_ifPKiSB_iPKfiiiSD_SD_iiiii --------------------------
	.section	.text._ZN4vllm25paged_attention_v1_kernelI13__nv_bfloat16S1_Li192ELi16ELi128ELNS_18Fp8KVCacheDataTypeE0ELb0EEEvPT_PKS3_PKT0_S9_ifPKiSB_iPKfiiiSD_SD_iiiii,"ax",@progbits
	.align	128
        .global         _ZN4vllm25paged_attention_v1_kernelI13__nv_bfloat16S1_Li192ELi16ELi128ELNS_18Fp8KVCacheDataTypeE0ELb0EEEvPT_PKS3_PKT0_S9_ifPKiSB_iPKfiiiSD_SD_iiiii
        .type           _ZN4vllm25paged_attention_v1_kernelI13__nv_bfloat16S1_Li192ELi16ELi128ELNS_18Fp8KVCacheDataTypeE0ELb0EEEvPT_PKS3_PKT0_S9_ifPKiSB_iPKfiiiSD_SD_iiiii,@function
        .size           _ZN4vllm25paged_attention_v1_kernelI13__nv_bfloat16S1_Li192ELi16ELi128ELNS_18Fp8KVCacheDataTypeE0ELb0EEEvPT_PKS3_PKT0_S9_ifPKiSB_iPKfiiiSD_SD_iiiii,(.L_x_25915 - _ZN4vllm25paged_attention_v1_kernelI13__nv_bfloat16S1_Li192ELi16ELi128ELNS_18Fp8KVCacheDataTypeE0ELb0EEEvPT_PKS3_PKT0_S9_ifPKiSB_iPKfiiiSD_SD_iiiii)
        .other          _ZN4vllm25paged_attention_v1_kernelI13__nv_bfloat16S1_Li192ELi16ELi128ELNS_18Fp8KVCacheDataTypeE0ELb0EEEvPT_PKS3_PKT0_S9_ifPKiSB_iPKfiiiSD_SD_iiiii,@"STO_CUDA_ENTRY STV_DEFAULT"
_ZN4vllm25paged_attention_v1_kernelI13__nv_bfloat16S1_Li192ELi16ELi128ELNS_18Fp8KVCacheDataTypeE0ELb0EEEvPT_PKS3_PKT0_S9_ifPKiSB_iPKfiiiSD_SD_iiiii:
.text._ZN4vllm25paged_attention_v1_kernelI13__nv_bfloat16S1_Li192ELi16ELi128ELNS_18Fp8KVCacheDataTypeE0ELb0EEEvPT_PKS3_PKT0_S9_ifPKiSB_iPKfiiiSD_SD_iiiii:
        /* <DEDUP_REMOVED lines=22> */
[----:B----4-:R-:W-:Y:S02]  /*0160*/  @!P1 IMAD R7, R11, 0xc0, RZ ;  /* 0x000000c00b079824 */ /* 0x010fe400078e02ff */
        /* <DEDUP_REMOVED lines=16> */
[----:B------:R-:W-:Y:S01]  /*0270*/  LOP3.LUT R92, R0, 0x1, RZ, 0xc0, !PT ;  /* 0x00000001005c7812 */ /* 0x000fe200078ec0ff */
[----:B------:R-:W-:Y:S01]  /*0280*/  BSSY B0, `(.L_x_17892) ;  /* 0x0000237000007945 */ /* 0x000fe20003800000 */
[--C-:B------:R-:W-:Y:S01]  /*0290*/  SHF.R.U32.HI R49, RZ, 0x1, R0.reuse ;  /* 0x00000001ff317819 */ /* 0x100fe20000011600 */
[----:B------:R-:W-:Y:S01]  /*02a0*/  IMAD.MOV.U32 R104, RZ, RZ, -0x800001 ;  /* 0xff7fffffff687424 */ /* 0x000fe200078e00ff */
[----:B------:R-:W-:Y:S01]  /*02b0*/  SHF.R.U32.HI R31, RZ, 0x5, R0 ;  /* 0x00000005ff1f7819 */ /* 0x000fe20000011600 */
[----:B0-----:R-:W-:-:S04]  /*02c0*/  VIADD R4, R10, 0xffffffe ;  /* 0x0ffffffe0a047836 */ /* 0x001fc80000000000 */
        /* <DEDUP_REMOVED lines=16> */
[----:B------:R-:W-:-:S04]  /*03d0*/  @P0 VIADD R5, R5, 0x1 ;  /* 0x0000000105050836 */ /* 0x000fc80000000000 */
[----:B------:R-:W-:-:S04]  /*03e0*/  IMAD.MOV.U32 R8, RZ, RZ, R5 ;  /* 0x000000ffff087224 */ /* 0x000fc800078e0005 */
[----:B------:R-:W-:Y:S01]  /*03f0*/  @!P3 IMAD.MOV R8, RZ, RZ, -R8 ;  /* 0x000000ffff08b224 */ /* 0x000fe200078e0a08 */
[----:B------:R-:W-:-:S04]  /*0400*/  @!P2 LOP3.LUT R8, RZ, R17, RZ, 0x33, !PT ;  /* 0x00000011ff08a212 */ /* 0x000fc800078e33ff */
[----:B------:R-:W-:-:S04]  /*0410*/  IABS R7, R8 ;  /* 0x0000000800077213 */ /* 0x000fc80000000000 */
        /* <DEDUP_REMOVED lines=9> */
[----:B------:R-:W-:-:S04]  /*04b0*/  IMAD.HI.U32 R5, R5, R9, R4 ;  /* 0x0000000905057227 */ /* 0x000fc800078e0004 */
[----:B------:R-:W-:Y:S02]  /*04c0*/  IMAD.MOV R4, RZ, RZ, -R10 ;  /* 0x000000ffff047224 */ /* 0x000fe400078e0a0a */
[----:B------:R-:W-:Y:S01]  /*04d0*/  IMAD.HI.U32 R33, R5, R6, RZ ;  /* 0x0000000605217227 */ /* 0x000fe200078e00ff */
[----:B------:R-:W-:-:S03]  /*04e0*/  LEA R5, R29, R30, 0x18 ;  /* 0x0000001e1d057211 */ /* 0x000fc600078ec0ff */
[----:B------:R-:W-:Y:S02]  /*04f0*/  IMAD R4, R33, R4, R6 ;  /* 0x0000000421047224 */ /* 0x000fe400078e0206 */
[----:B------:R-:W-:-:S03]  /*0500*/  IMAD R92, R92, 0xc0, R5 ;  /* 0x000000c05c5c7824 */ /* 0x000fc600078e0205 */
[----:B------:R-:W-:Y:S01]  /*0510*/  ISETP.GT.U32.AND P2, PT, R7, R4, PT ;  /* 0x000000040700720c */ /* 0x000fe20003f44070 */
[----:B------:R-:W-:-:S12]  /*0520*/  @!P1 IMAD R5, R49, 0x8, R92 ;  /* 0x0000000831059824 */ /* 0x000fd800078e025c */
[----:B------:R-:W-:Y:S01]  /*0530*/  @!P2 IADD3 R4, PT, PT, R4, -R7, RZ ;  /* 0x800000070404a210 */ /* 0x000fe20007ffe0ff */
[----:B------:R-:W-:-:S03]  /*0540*/  @!P2 VIADD R33, R33, 0x1 ;  /* 0x000000012121a836 */ /* 0x000fc60000000000 */
[----:B------:R-:W-:Y:S02]  /*0550*/  ISETP.GE.U32.AND P0, PT, R4, R7, PT ;  /* 0x000000070400720c */ /* 0x000fe40003f06070 */
[----:B------:R-:W-:-:S04]  /*0560*/  LOP3.LUT R4, R11, R8, RZ, 0x3c, !PT ;  /* 0x000000080b047212 */ /* 0x000fc800078e3cff */
[----:B------:R-:W-:-:S07]  /*0570*/  ISETP.GE.AND P3, PT, R4, RZ, PT ;  /* 0x000000ff0400720c */ /* 0x000fce0003f66270 */
[----:B------:R-:W-:-:S06]  /*0580*/  @P0 IADD3 R33, PT, PT, R33, 0x1, RZ ;  /* 0x0000000121210810 */ /* 0x000fcc0007ffe0ff */
[----:B------:R-:W-:Y:S02]  /*0590*/  @!P3 IMAD.MOV R33, RZ, RZ, -R33 ;  /* 0x000000ffff21b224 */ /* 0x000fe400078e0a21 */
        /* <DEDUP_REMOVED lines=11> */
[----:B------:R-:W-:Y:S01]  /*0650*/  HFMA2 R9, -RZ, RZ, 0, 0 ;  /* 0x00000000ff097431 */ /* 0x000fe200000001ff */
[----:B------:R-:W-:Y:S01]  /*0660*/  SHF.R.U32.HI R8, RZ, 0x3, R0 ;  /* 0x00000003ff087819 */ /* 0x000fe20000011600 */
[----:B------:R-:W-:Y:S01]  /*0670*/  IMAD.SHL.U32 R10, R0, 0x2, RZ ;  /* 0x00000002000a7824 */ /* 0x000fe200078e00ff */
[----:B------:R-:W1:Y:S01]  /*0680*/  LDCU.64 UR8, c[0x0][0x3a8] ;  /* 0x00007500ff0877ac */ /* 0x000e620008000a00 */
[----:B------:R-:W-:Y:S01]  /*0690*/  VIADD R16, R30, 0x1a0 ;  /* 0x000001a01e107836 */ /* 0x000fe20000000000 */
[----:B------:R-:W-:Y:S01]  /*06a0*/  LOP3.LUT R8, R8, 0x7c, RZ, 0xc0, !PT ;  /* 0x0000007c08087812 */ /* 0x000fe200078ec0ff */
[----:B------:R-:W2:Y:S01]  /*06b0*/  LDS.128 R4, [R92] ;  /* 0x000000005c047984 */ /* 0x000ea20000000c00 */
[----:B------:R-:W-:Y:S02]  /*06c0*/  LOP3.LUT R10, R10, 0x3c, RZ, 0xc0, !PT ;  /* 0x0000003c0a0a7812 */ /* 0x000fe400078ec0ff */
[----:B------:R-:W-:Y:S01]  /*06d0*/  LEA R35, R29, R16, 0x18 ;  /* 0x000000101d237211 */ /* 0x000fe200078ec0ff */
[----:B------:R-:W3:Y:S01]  /*06e0*/  LDS.128 R12, [R92+0x10] ;  /* 0x000010005c0c7984 */ /* 0x000ee20000000c00 */
[----:B------:R-:W-:Y:S01]  /*06f0*/  LOP3.LUT R104, R49, 0xf, RZ, 0xc0, !PT ;  /* 0x0000000f31687812 */ /* 0x000fe200078ec0ff */
[----:B------:R-:W-:-:S02]  /*0700*/  IMAD R10, R31, 0x40, R10 ;  /* 0x000000401f0a7824 */ /* 0x000fc400078e020a */
[----:B------:R-:W4:Y:S02]  /*0710*/  LDS.128 R20, [R92+0x20] ;  /* 0x000020005c147984 */ /* 0x000f240000000c00 */
[----:B------:R-:W-:Y:S02]  /*0720*/  IMAD.IADD R35, R10, 0x1, R35 ;  /* 0x000000010a237824 */ /* 0x000fe400078e0223 */
[----:B0-----:R-:W-:Y:S01]  /*0730*/  IMAD R11, R2, UR4, RZ ;  /* 0x00000004020b7c24 */ /* 0x001fe2000f8e02ff */
[----:B------:R-:W0:Y:S01]  /*0740*/  LDS.128 R24, [R92+0x30] ;  /* 0x000030005c187984 */ /* 0x000e220000000c00 */
[----:B------:R-:W-:Y:S02]  /*0750*/  IMAD R106, R31, 0x10, R104 ;  /* 0x000000101f6a7824 */ /* 0x000fe400078e0268 */
[----:B------:R-:W-:Y:S01]  /*0760*/  IMAD.WIDE R8, R11, 0x4, R8 ;  /* 0x000000040b087825 */ /* 0x000fe200078e0208 */
[----:B------:R-:W0:Y:S03]  /*0770*/  LDS.128 R16, [R92+0x40] ;  /* 0x000040005c107984 */ /* 0x000e260000000c00 */
[----:B------:R-:W-:Y:S01]  /*0780*/  IMAD.IADD R107, R106, 0x1, -R3 ;  /* 0x000000016a6b7824 */ /* 0x000fe200078e0a03 */
[----:B-1----:R-:W-:Y:S01]  /*0790*/  IADD3 R34, P0, PT, R8, UR8, RZ ;  /* 0x0000000808227c10 */ /* 0x002fe2000ff1e0ff */
[----:B------:R-:W-:-:S02]  /*07a0*/  IMAD.MOV.U32 R104, RZ, RZ, -0x800001 ;  /* 0xff7fffffff687424 */ /* 0x000fc400078e00ff */
[----:B------:R-:W-:Y:S01]  /*07b0*/  VIADD R106, R106, 0x1 ;  /* 0x000000016a6a7836 */ /* 0x000fe20000000000 */
[----:B------:R-:W-:Y:S02]  /*07c0*/  IADD3.X R37, PT, PT, R9, UR9, RZ, P0, !PT ;  /* 0x0000000909257c10 */ /* 0x000fe400087fe4ff */
[----:B------:R-:W1:Y:S01]  /*07d0*/  LDS.128 R8, [R92+0x50] ;  /* 0x000050005c087984 */ /* 0x000e620000000c00 */
[C---:B--2---:R-:W-:Y:S01]  /*07e0*/  PRMT R50, R4.reuse, 0x7632, R50 ;  /* 0x0000763204327816 */ /* 0x044fe20000000032 */
[C---:B------:R-:W-:Y:S01]  /*07f0*/  IMAD.U32 R38, R5.reuse, 0x10000, RZ ;  /* 0x0001000005267824 */ /* 0x040fe200078e00ff */
[----:B------:R-:W-:Y:S01]  /*0800*/  SHF.L.U32 R36, R4, 0x10, RZ ;  /* 0x0000001004247819 */ /* 0x000fe200000006ff */
[C---:B------:R-:W-:Y:S01]  /*0810*/  IMAD.U32 R39, R6.reuse, 0x10000, RZ ;  /* 0x0001000006277824 */ /* 0x040fe200078e00ff */
        /* <DEDUP_REMOVED lines=23> */
[----:B-1----:R-:W-:Y:S01]  /*0990*/  IMAD.U32 R73, R9, 0x10000, RZ ;  /* 0x0001000009497824 */ /* 0x002fe200078e00ff */
        /* <DEDUP_REMOVED lines=12> */
[C---:B------:R-:W-:Y:S01]  /*0a60*/  PRMT R70, R24.reuse, 0x7632, R70 ;  /* 0x0000763218467816 */ /* 0x040fe20000000046 */
[----:B------:R-:W1:Y:S01]  /*0a70*/  LDS.128 R8, [R92+0xb0] ;  /* 0x0000b0005c087984 */ /* 0x000e620000000c00 */
[----:B------:R-:W-:Y:S01]  /*0a80*/  SHF.L.U32 R55, R24, 0x10, RZ ;  /* 0x0000001018377819 */ /* 0x000fe200000006ff */
[----:B------:R-:W-:Y:S01]  /*0a90*/  IMAD.U32 R52, R52, 0x10000, RZ ;  /* 0x0001000034347824 */ /* 0x000fe200078e00ff */
[----:B------:R-:W-:Y:S01]  /*0aa0*/  PRMT R72, R25, 0x7632, R72 ;  /* 0x0000763219487816 */ /* 0x000fe20000000048 */
[----:B------:R-:W2:Y:S01]  /*0ab0*/  LDS.128 R12, [R92+0x70] ;  /* 0x000070005c0c7984 */ /* 0x000ea20000000c00 */
[----:B------:R-:W-:Y:S01]  /*0ac0*/  PRMT R74, R26, 0x7632, R74 ;  /* 0x000076321a4a7816 */ /* 0x000fe2000000004a */
[----:B------:R-:W-:Y:S01]  /*0ad0*/  IMAD.U32 R53, R53, 0x10000, RZ ;  /* 0x0001000035357824 */ /* 0x000fe200078e00ff */
[----:B------:R-:W-:Y:S01]  /*0ae0*/  PRMT R76, R27, 0x7632, R76 ;  /* 0x000076321b4c7816 */ /* 0x000fe2000000004c */
[----:B------:R-:W3:Y:S01]  /*0af0*/  LDS.128 R20, [R92+0x80] ;  /* 0x000080005c147984 */ /* 0x000ee20000000c00 */
[----:B------:R-:W-:Y:S01]  /*0b00*/  PRMT R78, R16, 0x7632, R78 ;  /* 0x00007632104e7816 */ /* 0x000fe2000000004e */
[----:B------:R-:W-:Y:S01]  /*0b10*/  IMAD.U32 R56, R56, 0x10000, RZ ;  /* 0x0001000038387824 */ /* 0x000fe200078e00ff */
[----:B------:R-:W-:Y:S01]  /*0b20*/  SHF.L.U32 R63, R16, 0x10, RZ ;  /* 0x00000010103f7819 */ /* 0x000fe200000006ff */
[----:B------:R-:W4:Y:S01]  /*0b30*/  LDS.128 R24, [R92+0x90] ;  /* 0x000090005c187984 */ /* 0x000f220000000c00 */
[----:B------:R-:W-:Y:S01]  /*0b40*/  PRMT R79, R17, 0x7632, R79 ;  /* 0x00007632114f7816 */ /* 0x000fe2000000004f */
[----:B------:R-:W-:Y:S01]  /*0b50*/  IMAD.U32 R58, R58, 0x10000, RZ ;  /* 0x000100003a3a7824 */ /* 0x000fe200078e00ff */
[----:B------:R-:W-:Y:S01]  /*0b60*/  PRMT R80, R18, 0x7632, R80 ;  /* 0x0000763212507816 */ /* 0x000fe20000000050 */
[----:B------:R-:W-:Y:S01]  /*0b70*/  IMAD.U32 R60, R60, 0x10000, RZ ;  /* 0x000100003c3c7824 */ /* 0x000fe200078e00ff */
[----:B------:R-:W-:Y:S01]  /*0b80*/  PRMT R81, R19, 0x7632, R81 ;  /* 0x0000763213517816 */ /* 0x000fe20000000051 */
[----:B------:R-:W-:Y:S01]  /*0b90*/  IMAD.U32 R64, R64, 0x10000, RZ ;  /* 0x0001000040407824 */ /* 0x000fe200078e00ff */
[----:B------:R-:W4:Y:S01]  /*0ba0*/  LDS.128 R16, [R92+0xa0] ;  /* 0x0000a0005c107984 */ /* 0x000f220000000c00 */
        /* <DEDUP_REMOVED lines=15> */
[C---:B0-----:R-:W-:Y:S01]  /*0ca0*/  PRMT R87, R5.reuse, 0x7632, R87 ;  /* 0x0000763205577816 */ /* 0x041fe20000000057 */
[----:B------:R-:W-:Y:S01]  /*0cb0*/  IMAD.U32 R5, R5, 0x10000, RZ ;  /* 0x0001000005057824 */ /* 0x000fe200078e00ff */
[C---:B------:R-:W-:Y:S01]  /*0cc0*/  PRMT R88, R6.reuse, 0x7632, R88 ;  /* 0x0000763206587816 */ /* 0x040fe20000000058 */
[----:B------:R-:W-:Y:S01]  /*0cd0*/  IMAD.U32 R6, R6, 0x10000, RZ ;  /* 0x0001000006067824 */ /* 0x000fe200078e00ff */
[C---:B-1----:R-:W-:Y:S01]  /*0ce0*/  PRMT R112, R8.reuse, 0x7632, R112 ;  /* 0x0000763208707816 */ /* 0x042fe20000000070 */
[C---:B------:R-:W-:Y:S01]  /*0cf0*/  IMAD.U32 R101, R9.reuse, 0x10000, RZ ;  /* 0x0001000009657824 */ /* 0x040fe200078e00ff */
[----:B------:R-:W-:Y:S01]  /*0d00*/  SHF.L.U32 R49, R8, 0x10, RZ ;  /* 0x0000001008317819 */ /* 0x000fe200000006ff */
[----:B------:R-:W-:Y:S01]  /*0d10*/  IMAD.U32 R103, R10, 0x10000, RZ ;  /* 0x000100000a677824 */ /* 0x000fe200078e00ff */
[----:B------:R-:W-:Y:S01]  /*0d20*/  PRMT R8, R9, 0x7632, R8 ;  /* 0x0000763209087816 */ /* 0x000fe20000000008 */
[----:B------:R-:W-:Y:S01]  /*0d30*/  IMAD.U32 R84, R84, 0x10000, RZ ;  /* 0x0001000054547824 */ /* 0x000fe200078e00ff */
[----:B------:R-:W-:Y:S01]  /*0d40*/  PRMT R9, R10, 0x7632, R9 ;  /* 0x000076320a097816 */ /* 0x000fe20000000009 */
[----:B------:R-:W-:Y:S01]  /*0d50*/  IMAD.U32 R85, R85, 0x10000, RZ ;  /* 0x0001000055557824 */ /* 0x000fe200078e00ff */
[----:B--2---:R-:W-:Y:S01]  /*0d60*/  PRMT R90, R12, 0x7632, R90 ;  /* 0x000076320c5a7816 */ /* 0x004fe2000000005a */
        /* <DEDUP_REMOVED lines=60> */
[----:B------:R-:W-:-:S07]  /*1130*/  SHF.L.U32 R113, R8, 0x10, RZ ;  /* 0x0000001008717819 */ /* 0x000fce00000006ff */
.L_x_17895:
[----:B------:R-:W-:Y:S01]  /*1140*/  IMAD.MOV.U32 R9, RZ, RZ, R37 ;  /* 0x000000ffff097224 */ /* 0x000fe200078e0025 */
[----:B------:R-:W-:-:S05]  /*1150*/  MOV R8, R34 ;  /* 0x0000002200087202 */ /* 0x000fca0000000f00 */
[----:B------:R-:W2:Y:S01]  /*1160*/  LDG.E.CONSTANT R9, desc[UR6][R8.64] ;  /* 0x0000000608097981 */ /* 0x000ea2000c1e9900 */
[----:B------:R-:W-:Y:S02]  /*1170*/  IMAD.SHL.U32 R117, R0, 0x4, RZ ;  /* 0x0000000400757824 */ /* 0x000fe400078e00ff */
[----:B0-----:R-:W-:-:S03]  /*1180*/  IMAD R11, R33, UR5, RZ ;  /* 0x00000005210b7c24 */ /* 0x001fc6000f8e02ff */
[C---:B------:R-:W-:Y:S02]  /*1190*/  LOP3.LUT R10, R117.reuse, 0x78, RZ, 0xc0, !PT ;  /* 0x00000078750a7812 */ /* 0x040fe400078ec0ff */
[----:B------:R-:W-:Y:S02]  /*11a0*/  LOP3.LUT R117, R117, 0x4, RZ, 0xc0, !PT ;  /* 0x0000000475757812 */ /* 0x000fe400078ec0ff */
[----:B------:R-:W-:-:S04]  /*11b0*/  IADD3 R10, P0, PT, R11, R10, RZ ;  /* 0x0000000a0b0a7210 */ /* 0x000fc80007f1e0ff */
[----:B------:R-:W-:-:S03]  /*11c0*/  LEA.HI.X.SX32 R11, R11, RZ, 0x1, P0 ;  /* 0x000000ff0b0b7211 */ /* 0x000fc600000f0eff */
[----:B--2---:R-:W-:-:S03]  /*11d0*/  IMAD.WIDE R10, R9, UR10, R10 ;  /* 0x0000000a090a7c25 */ /* 0x004fc6000f8e020a */
[----:B------:R-:W-:-:S04]  /*11e0*/  IADD3 R117, P0, PT, R10, R117, RZ ;  /* 0x000000750a757210 */ /* 0x000fc80007f1e0ff */
[----:B------:R-:W-:Y:S02]  /*11f0*/  IADD3.X R10, PT, PT, RZ, R11, RZ, P0, !PT ;  /* 0x0000000bff0a7210 */ /* 0x000fe400007fe4ff */
[----:B------:R-:W-:-:S04]  /*1200*/  LEA R8, P0, R117, UR12, 0x1 ;  /* 0x0000000c75087c11 */ /* 0x000fc8000f8008ff */
[----:B------:R-:W-:-:S05]  /*1210*/  LEA.HI.X R9, R117, UR13, R10, 0x1, P0 ;  /* 0x0000000d75097c11 */ /* 0x000fca00080f0c0a */
[----:B------:R-:W2:Y:S04]  /*1220*/  LDG.E.CONSTANT R120, desc[UR6][R8.64+0x100] ;  /* 0x0001000608787981 */ /* 0x000ea8000c1e9900 */
[----:B------:R-:W3:Y:S04]  /*1230*/  LDG.E.CONSTANT R117, desc[UR6][R8.64] ;  /* 0x0000000608757981 */ /* 0x000ee8000c1e9900 */
[----:B------:R-:W4:Y:S04]  /*1240*/  LDG.E.CONSTANT R116, desc[UR6][R8.64+0x200] ;  /* 0x0002000608747981 */ /* 0x000f28000c1e9900 */
[----:B------:R-:W4:Y:S04]  /*1250*/  LDG.E.CONSTANT R10, desc[UR6][R8.64+0x300] ;  /* 0x00030006080a7981 */ /* 0x000f28000c1e9900 */
[----:B------:R-:W4:Y:S01]  /*1260*/  LDG.E.CONSTANT R11, desc[UR6][R8.64+0x400] ;  /* 0x00040006080b7981 */ /* 0x000f22000c1e9900 */
[C---:B--2---:R-:W-:Y:S01]  /*1270*/  IMAD.U32 R118, R120.reuse, 0x10000, RZ ;  /* 0x0001000078767824 */ /* 0x044fe200078e00ff */
[----:B------:R-:W-:-:S03]  /*1280*/  PRMT R120, R120, 0x7632, R120 ;  /* 0x0000763278787816 */ /* 0x000fc60000000078 */
[----:B------:R-:W-:Y:S01]  /*1290*/  FMUL.FTZ R121, R39, R118 ;  /* 0x0000007627797220 */ /* 0x000fe20000410000 */
[----:B---3--:R-:W-:-:S04]  /*12a0*/  IMAD.U32 R119, R117, 0x10000, RZ ;  /* 0x0001000075777824 */ /* 0x008fc800078e00ff */
[----:B------:R-:W-:Y:S01]  /*12b0*/  FFMA.FTZ R118, R36, R119, R121 ;  /* 0x0000007724767223 */ /* 0x000fe20000010079 */
[----:B------:R-:W-:Y:S02]  /*12c0*/  PRMT R119, R117, 0x7632, R119 ;  /* 0x0000763275777816 */ /* 0x000fe40000000077 */
[----:B------:R-:W2:Y:S01]  /*12d0*/  LDG.E.CONSTANT R117, desc[UR6][R8.64+0x500] ;  /* 0x0005000608757981 */ /* 0x000ea2000c1e9900 */
[----:B------:R-:W-:Y:S01]  /*12e0*/  SHF.L.U32 R121, R120, 0x10, RZ ;  /* 0x0000001078797819 */ /* 0x000fe200000006ff */
[----:B----4-:R-:W-:Y:S02]  /*12f0*/  IMAD.U32 R120, R116, 0x10000, RZ ;  /* 0x0001000074787824 */ /* 0x010fe400078e00ff */
[----:B------:R-:W-:Y:S02]  /*1300*/  IMAD.U32 R119, R119, 0x10000, RZ ;  /* 0x0001000077777824 */ /* 0x000fe400078e00ff */
[----:B------:R-:W-:Y:S01]  /*1310*/  FFMA.FTZ R120, R41, R120, R118 ;  /* 0x0000007829787223 */ /* 0x000fe20000010076 */
[----:B------:R-:W-:Y:S01]  /*1320*/  FMUL.FTZ R121, R52, R121 ;  /* 0x0000007934797220 */ /* 0x000fe20000410000 */
[----:B------:R-:W3:Y:S01]  /*1330*/  LDG.E.CONSTANT R118, desc[UR6][R8.64+0x600] ;  /* 0x0006000608767981 */ /* 0x000ee2000c1e9900 */
[----:B------:R-:W-:-:S02]  /*1340*/  PRMT R116, R116, 0x7632, R116 ;  /* 0x0000763274747816 */ /* 0x000fc40000000074 */
[----:B------:R-:W-:Y:S02]  /*1350*/  FFMA.FTZ R119, R50, R119, R121 ;  /* 0x0000007732777223 */ /* 0x000fe40000010079 */
[----:B------:R-:W-:-:S05]  /*1360*/  SHF.L.U32 R116, R116, 0x10, RZ ;  /* 0x0000001074747819 */ /* 0x000fca00000006ff */
[----:B------:R-:W-:Y:S01]  /*1370*/  FFMA.FTZ R119, R54, R116, R119 ;  /* 0x0000007436777223 */ /* 0x000fe20000010077 */
[C---:B------:R-:W-:Y:S01]  /*1380*/  IMAD.U32 R116, R10.reuse, 0x10000, RZ ;  /* 0x000100000a747824 */ /* 0x040fe200078e00ff */
[----:B------:R-:W-:-:S03]  /*1390*/  PRMT R10, R10, 0x7632, R10 ;  /* 0x000076320a0a7816 */ /* 0x000fc6000000000a */
[----:B------:R-:W-:Y:S02]  /*13a0*/  FFMA.FTZ R120, R43, R116, R120 ;  /* 0x000000742b787223 */ /* 0x000fe40000010078 */
[----:B------:R-:W4:Y:S01]  /*13b0*/  LDG.E.CONSTANT R116, desc[UR6][R8.64+0x700] ;  /* 0x0007000608747981 */ /* 0x000f22000c1e9900 */
[----:B------:R-:W-:-:S04]  /*13c0*/  IMAD.U32 R10, R10, 0x10000, RZ ;  /* 0x000100000a0a7824 */ /* 0x000fc800078e00ff */
[----:B------:R-:W-:Y:S01]  /*13d0*/  FFMA.FTZ R119, R58, R10, R119 ;  /* 0x0000000a3a777223 */ /* 0x000fe20000010077 */
[C---:B------:R-:W-:Y:S02]  /*13e0*/  SHF.L.U32 R10, R11.reuse, 0x10, RZ ;  /* 0x000000100b0a7819 */ /* 0x040fe400000006ff */
[----:B------:R-:W-:-:S03]  /*13f0*/  PRMT R11, R11, 0x7632, R11 ;  /* 0x000076320b0b7816 */ /* 0x000fc6000000000b */
[----:B------:R-:W-:Y:S02]  /*1400*/  FFMA.FTZ R120, R45, R10, R120 ;  /* 0x0000000a2d787223 */ /* 0x000fe40000010078 */
[----:B------:R-:W4:Y:S01]  /*1410*/  LDG.E.CONSTANT R10, desc[UR6][R8.64+0x800] ;  /* 0x00080006080a7981 */ /* 0x000f22000c1e9900 */
        /* <DEDUP_REMOVED lines=8> */
[----:B---3--:R-:W-:-:S04]  /*14a0*/  IMAD.U32 R117, R118, 0x10000, RZ ;  /* 0x0001000076757824 */ /* 0x008fc800078e00ff */
[----:B------:R-:W-:Y:S02]  /*14b0*/  FFMA.FTZ R120, R55, R117, R120 ;  /* 0x0000007537787223 */ /* 0x000fe40000010078 */
[----:B------:R-:W3:Y:S01]  /*14c0*/  LDG.E.CONSTANT R117, desc[UR6][R8.64+0xa00] ;  /* 0x000a000608757981 */ /* 0x000ee2000c1e9900 */
[----:B------:R-:W-:-:S05]  /*14d0*/  PRMT R118, R118, 0x7632, R118 ;  /* 0x0000763276767816 */ /* 0x000fca0000000076 */
[----:B------:R-:W-:-:S04]  /*14e0*/  IMAD.U32 R118, R118, 0x10000, RZ ;  /* 0x0001000076767824 */ /* 0x000fc800078e00ff */
[----:B------:R-:W-:Y:S01]  /*14f0*/  FFMA.FTZ R119, R70, R118, R119 ;  /* 0x0000007646777223 */ /* 0x000fe20000010077 */
[C---:B----4-:R-:W-:Y:S02]  /*1500*/  SHF.L.U32 R118, R116.reuse, 0x10, RZ ;  /* 0x0000001074767819 */ /* 0x050fe400000006ff */
[----:B------:R-:W-:-:S03]  /*1510*/  PRMT R116, R116, 0x7632, R116 ;  /* 0x0000763274747816 */ /* 0x000fc60000000074 */
[----:B------:R-:W-:Y:S02]  /*1520*/  FFMA.FTZ R120, R59, R118, R120 ;  /* 0x000000763b787223 */ /* 0x000fe40000010078 */
[----:B------:R-:W4:Y:S01]  /*1530*/  LDG.E.CONSTANT R118, desc[UR6][R8.64+0xb00] ;  /* 0x000b000608767981 */ /* 0x000f22000c1e9900 */
[----:B------:R-:W-:-:S04]  /*1540*/  IMAD.U32 R116, R116, 0x10000, RZ ;  /* 0x0001000074747824 */ /* 0x000fc800078e00ff */
[----:B------:R-:W-:Y:S01]  /*1550*/  FFMA.FTZ R119, R74, R116, R119 ;  /* 0x000000744a777223 */ /* 0x000fe20000010077 */
[----:B------:R-:W-:-:S04]  /*1560*/  IMAD.U32 R116, R10, 0x10000, RZ ;  /* 0x000100000a747824 */ /* 0x000fc800078e00ff */
[----:B------:R-:W-:Y:S01]  /*1570*/  FFMA.FTZ R120, R63, R116, R120 ;  /* 0x000000743f787223 */ /* 0x000fe20000010078 */
        /* <DEDUP_REMOVED lines=16> */
[C---:B----4-:R-:W-:Y:S01]  /*1680*/  IMAD.U32 R117, R118.reuse, 0x10000, RZ ;  /* 0x0001000076757824 */ /* 0x050fe200078e00ff */
[----:B------:R-:W-:-:S04]  /*1690*/  PRMT R118, R118, 0x7632, R118 ;  /* 0x0000763276767816 */ /* 0x000fc80000000076 */
[----:B------:R-:W-:Y:S01]  /*16a0*/  SHF.L.U32 R118, R118, 0x10, RZ ;  /* 0x0000001076767819 */ /* 0x000fe200000006ff */
[----:B------:R-:W-:Y:S02]  /*16b0*/  FFMA.FTZ R121, R75, R117, R120 ;  /* 0x000000754b797223 */ /* 0x000fe40000010078 */
[----:B------:R-:W4:Y:S02]  /*16c0*/  LDG.E.CONSTANT R117, desc[UR6][R8.64+0xf00] ;  /* 0x000f000608757981 */ /* 0x000f24000c1e9900 */
[----:B------:R-:W-:Y:S01]  /*16d0*/  FFMA.FTZ R119, R84, R118, R119 ;  /* 0x0000007654777223 */ /* 0x000fe20000010077 */
[----:B------:R-:W-:-:S04]  /*16e0*/  IMAD.U32 R118, R10, 0x10000, RZ ;  /* 0x000100000a767824 */ /* 0x000fc800078e00ff */
[----:B------:R-:W-:Y:S01]  /*16f0*/  FFMA.FTZ R121, R4, R118, R121 ;  /* 0x0000007604797223 */ /* 0x000fe20000010079 */
[----:B------:R-:W-:Y:S02]  /*1700*/  PRMT R118, R10, 0x7632, R118 ;  /* 0x000076320a767816 */ /* 0x000fe40000000076 */
[----:B------:R-:W4:Y:S03]  /*1710*/  LDG.E.CONSTANT R10, desc[UR6][R8.64+0x1000] ;  /* 0x00100006080a7981 */ /* 0x000f26000c1e9900 */
[----:B------:R-:W-:-:S04]  /*1720*/  IMAD.U32 R118, R118, 0x10000, RZ ;  /* 0x0001000076767824 */ /* 0x000fc800078e00ff */
[----:B------:R-:W-:Y:S01]  /*1730*/  FFMA.FTZ R119, R86, R118, R119 ;  /* 0x0000007656777223 */ /* 0x000fe20000010077 */
[----:B--2---:R-:W-:-:S05]  /*1740*/  SHF.L.U32 R118, R116, 0x10, RZ ;  /* 0x0000001074767819 */ /* 0x004fca00000006ff */
[----:B------:R-:W-:Y:S02]  /*1750*/  FFMA.FTZ R121, R6, R118, R121 ;  /* 0x0000007606797223 */ /* 0x000fe40000010079 */
[----:B------:R-:W2:Y:S01]  /*1760*/  LDG.E.CONSTANT R118, desc[UR6][R8.64+0x1100] ;  /* 0x0011000608767981 */ /* 0x000ea2000c1e9900 */
[----:B------:R-:W-:-:S05]  /*1770*/  PRMT R116, R116, 0x7632, R116 ;  /* 0x0000763274747816 */ /* 0x000fca0000000074 */
[----:B------:R-:W-:-:S04]  /*1780*/  IMAD.U32 R116, R116, 0x10000, RZ ;  /* 0x0001000074747824 */ /* 0x000fc800078e00ff */
[----:B------:R-:W-:Y:S01]  /*1790*/  FFMA.FTZ R119, R88, R116, R119 ;  /* 0x0000007458777223 */ /* 0x000fe20000010077 */
[----:B---3--:R-:W-:-:S04]  /*17a0*/  IMAD.U32 R116, R11, 0x10000, RZ ;  /* 0x000100000b747824 */ /* 0x008fc800078e00ff */
[----:B------:R-:W-:Y:S02]  /*17b0*/  FFMA.FTZ R121, R12, R116, R121 ;  /* 0x000000740c797223 */ /* 0x000fe40000010079 */
[----:B------:R-:W3:Y:S01]  /*17c0*/  LDG.E.CONSTANT R116, desc[UR6][R8.64+0x1200] ;  /* 0x0012000608747981 */ /* 0x000ee2000c1e9900 */
[----:B------:R-:W-:-:S04]  /*17d0*/  PRMT R11, R11, 0x7632, R11 ;  /* 0x000076320b0b7816 */ /* 0x000fc8000000000b */
[----:B------:R-:W-:-:S05]  /*17e0*/  SHF.L.U32 R11, R11, 0x10, RZ ;  /* 0x000000100b0b7819 */ /* 0x000fca00000006ff */
[----:B------:R-:W-:Y:S02]  /*17f0*/  FFMA.FTZ R123, R90, R11, R119 ;  /* 0x0000000b5a7b7223 */ /* 0x000fe40000010077 */
[----:B------:R-:W3:Y:S01]  /*1800*/  LDG.E.CONSTANT R11, desc[UR6][R8.64+0x1300] ;  /* 0x00130006080b7981 */ /* 0x000ee2000c1e9900 */
[C---:B----4-:R-:W-:Y:S01]  /*1810*/  IMAD.U32 R119, R117.reuse, 0x10000, RZ ;  /* 0x0001000075777824 */ /* 0x050fe200078e00ff */
[----:B------:R-:W-:-:S05]  /*1820*/  PRMT R117, R117, 0x7632, R117 ;  /* 0x0000763275757816 */ /* 0x000fca0000000075 */
[----:B------:R-:W-:Y:S01]  /*1830*/  IMAD.U32 R117, R117, 0x10000, RZ ;  /* 0x0001000075757824 */ /* 0x000fe200078e00ff */
[----:B------:R-:W-:-:S03]  /*1840*/  PRMT R120, R10, 0x7632, R120 ;  /* 0x000076320a787816 */ /* 0x000fc60000000078 */
[----:B------:R-:W-:Y:S01]  /*1850*/  FFMA.FTZ R117, R92, R117, R123 ;  /* 0x000000755c757223 */ /* 0x000fe2000001007b */
[----:B------:R-:W-:Y:S01]  /*1860*/  FFMA.FTZ R119, R14, R119, R121 ;  /* 0x000000770e777223 */ /* 0x000fe20000010079 */
[----:B------:R-:W-:Y:S01]  /*1870*/  IMAD.U32 R120, R120, 0x10000, RZ ;  /* 0x0001000078787824 */ /* 0x000fe200078e00ff */
[----:B------:R-:W-:-:S03]  /*1880*/  SHF.L.U32 R10, R10, 0x10, RZ ;  /* 0x000000100a0a7819 */ /* 0x000fc600000006ff */
[----:B------:R-:W-:Y:S02]  /*1890*/  FFMA.FTZ R121, R94, R120, R117 ;  /* 0x000000785e797223 */ /* 0x000fe40000010075 */
[----:B------:R-:W4:Y:S01]  /*18a0*/  LDG.E.CONSTANT R117, desc[UR6][R8.64+0x1400] ;  /* 0x0014000608757981 */ /* 0x000f22000c1e9900 */
        /* <DEDUP_REMOVED lines=8> */
[----:B------:R-:W-:Y:S01]  /*1930*/  FFMA.FTZ R119, R24, R118, R119 ;  /* 0x0000007618777223 */ /* 0x000fe20000010077 */
[----:B------:R-:W-:Y:S02]  /*1940*/  PRMT R118, R116, 0x7632, R118 ;  /* 0x0000763274767816 */ /* 0x000fe40000000076 */
[----:B------:R-:W3:Y:S03]  /*1950*/  LDG.E.CONSTANT R116, desc[UR6][R8.64+0x1600] ;  /* 0x0016000608747981 */ /* 0x000ee6000c1e9900 */
[----:B------:R-:W-:-:S04]  /*1960*/  IMAD.U32 R118, R118, 0x10000, RZ ;  /* 0x0001000076767824 */ /* 0x000fc800078e00ff */
[----:B------:R-:W-:Y:S02]  /*1970*/  FFMA.FTZ R123, R98, R118, R121 ;  /* 0x00000076627b7223 */ /* 0x000fe40000010079 */
[----:B------:R-:W3:Y:S01]  /*1980*/  LDG.E.CONSTANT R121, desc[UR6][R8.64+0x1700] ;  /* 0x0017000608797981 */ /* 0x000ee2000c1e9900 */
[C---:B------:R-:W-:Y:S02]  /*1990*/  SHF.L.U32 R118, R11.reuse, 0x10, RZ ;  /* 0x000000100b767819 */ /* 0x040fe400000006ff */
[----:B------:R-:W-:-:S05]  /*19a0*/  PRMT R11, R11, 0x7632, R11 ;  /* 0x000076320b0b7816 */ /* 0x000fca000000000b */
[----:B------:R-:W-:Y:S02]  /*19b0*/  IMAD.U32 R11, R11, 0x10000, RZ ;  /* 0x000100000b0b7824 */ /* 0x000fe400078e00ff */
[----:B------:R-:W-:Y:S02]  /*19c0*/  FFMA.FTZ R119, R26, R118, R119 ;  /* 0x000000761a777223 */ /* 0x000fe40000010077 */
[----:B------:R-:W-:Y:S01]  /*19d0*/  FFMA.FTZ R118, R100, R11, R123 ;  /* 0x0000000b64767223 */ /* 0x000fe2000001007b */
[C---:B----4-:R-:W-:Y:S01]  /*19e0*/  PRMT R11, R117.reuse, 0x7632, R11 ;  /* 0x00007632750b7816 */ /* 0x050fe2000000000b */
[----:B------:R-:W-:-:S03]  /*19f0*/  IMAD.U32 R117, R117, 0x10000, RZ ;  /* 0x0001000075757824 */ /* 0x000fc600078e00ff */
[----:B------:R-:W-:Y:S01]  /*1a00*/  SHF.L.U32 R11, R11, 0x10, RZ ;  /* 0x000000100b0b7819 */ /* 0x000fe200000006ff */
[----:B------:R-:W-:Y:S02]  /*1a10*/  FFMA.FTZ R119, R16, R117, R119 ;  /* 0x0000007510777223 */ /* 0x000fe40000010077 */
[----:B------:R-:W4:Y:S02]  /*1a20*/  LDG.E.CONSTANT R117, desc[UR6][R8.64+0x104] ;  /* 0x0001040608757981 */ /* 0x000f24000c1e9900 */
[----:B------:R-:W-:Y:S01]  /*1a30*/  FFMA.FTZ R11, R105, R11, R118 ;  /* 0x0000000b690b7223 */ /* 0x000fe20000010076 */
[----:B--2---:R-:W-:-:S04]  /*1a40*/  IMAD.U32 R118, R10, 0x10000, RZ ;  /* 0x000100000a767824 */ /* 0x004fc800078e00ff */
[----:B------:R-:W-:Y:S02]  /*1a50*/  FFMA.FTZ R120, R18, R118, R119 ;  /* 0x0000007612787223 */ /* 0x000fe40000010077 */
[----:B------:R-:W2:Y:S01]  /*1a60*/  LDG.E.CONSTANT R118, desc[UR6][R8.64+0x4] ;  /* 0x0000040608767981 */ /* 0x000ea2000c1e9900 */
[----:B------:R-:W-:-:S03]  /*1a70*/  PRMT R10, R10, 0x7632, R10 ;  /* 0x000076320a0a7816 */ /* 0x000fc6000000000a */
[----:B------:R-:W2:Y:S02]  /*1a80*/  LDG.E.CONSTANT R119, desc[UR6][R8.64+0x204] ;  /* 0x0002040608777981 */ /* 0x000ea4000c1e9900 */
        /* <DEDUP_REMOVED lines=8> */
[----:B------:R-:W-:-:S04]  /*1b10*/  IMAD.U32 R116, R121, 0x10000, RZ ;  /* 0x0001000079747824 */ /* 0x000fc800078e00ff */
[----:B------:R-:W-:Y:S02]  /*1b20*/  FFMA.FTZ R10, R103, R116, R10 ;  /* 0x00000074670a7223 */ /* 0x000fe4000001000a */
[----:B------:R-:W3:Y:S01]  /*1b30*/  LDG.E.CONSTANT R116, desc[UR6][R8.64+0x404] ;  /* 0x0004040608747981 */ /* 0x000ee2000c1e9900 */
[----:B------:R-:W-:-:S04]  /*1b40*/  PRMT R121, R121, 0x7632, R121 ;  /* 0x0000763279797816 */ /* 0x000fc80000000079 */
[----:B------:R-:W-:-:S05]  /*1b50*/  SHF.L.U32 R121, R121, 0x10, RZ ;  /* 0x0000001079797819 */ /* 0x000fca00000006ff */
[----:B------:R-:W-:Y:S01]  /*1b60*/  FFMA.FTZ R11, R114, R121, R11 ;  /* 0x00000079720b7223 */ /* 0x000fe2000001000b */
[C---:B----4-:R-:W-:Y:S01]  /*1b70*/  IMAD.U32 R121, R117.reuse, 0x10000, RZ ;  /* 0x0001000075797824 */ /* 0x050fe200078e00ff */
[----:B------:R-:W-:-:S03]  /*1b80*/  PRMT R117, R117, 0x7632, R117 ;  /* 0x0000763275757816 */ /* 0x000fc60000000075 */
[----:B------:R-:W-:Y:S01]  /*1b90*/  FMUL.FTZ R123, R40, R121 ;  /* 0x00000079287b7220 */ /* 0x000fe20000410000 */
[----:B------:R-:W-:-:S05]  /*1ba0*/  SHF.L.U32 R122, R117, 0x10, RZ ;  /* 0x00000010757a7819 */ /* 0x000fca00000006ff */
[----:B------:R-:W-:Y:S01]  /*1bb0*/  FMUL.FTZ R122, R53, R122 ;  /* 0x0000007a357a7220 */ /* 0x000fe20000410000 */
[C---:B--2---:R-:W-:Y:S01]  /*1bc0*/  IMAD.U32 R121, R118.reuse, 0x10000, RZ ;  /* 0x0001000076797824 */ /* 0x044fe200078e00ff */
[----:B------:R-:W-:-:S05]  /*1bd0*/  PRMT R118, R118, 0x7632, R118 ;  /* 0x0000763276767816 */ /* 0x000fca0000000076 */
[----:B------:R-:W-:-:S04]  /*1be0*/  IMAD.U32 R118, R118, 0x10000, RZ ;  /* 0x0001000076767824 */ /* 0x000fc800078e00ff */
[----:B------:R-:W-:Y:S01]  /*1bf0*/  FFMA.FTZ R117, R51, R118, R122 ;  /* 0x0000007633757223 */ /* 0x000fe2000001007a */
[C---:B------:R-:W-:Y:S01]  /*1c00*/  IMAD.U32 R118, R119.reuse, 0x10000, RZ ;  /* 0x0001000077767824 */ /* 0x040fe200078e00ff */
[----:B------:R-:W-:Y:S01]  /*1c10*/  PRMT R119, R119, 0x7632, R119 ;  /* 0x0000763277777816 */ /* 0x000fe20000000077 */
[----:B------:R-:W-:-:S03]  /*1c20*/  FFMA.FTZ R121, R38, R121, R123 ;  /* 0x0000007926797223 */ /* 0x000fc6000001007b */
[----:B------:R-:W-:Y:S01]  /*1c30*/  SHF.L.U32 R119, R119, 0x10, RZ ;  /* 0x0000001077777819 */ /* 0x000fe200000006ff */
[----:B------:R-:W-:Y:S02]  /*1c40*/  FFMA.FTZ R121, R42, R118, R121 ;  /* 0x000000762a797223 */ /* 0x000fe40000010079 */
[----:B------:R-:W2:Y:S02]  /*1c50*/  LDG.E.CONSTANT R118, desc[UR6][R8.64+0x604] ;  /* 0x0006040608767981 */ /* 0x000ea4000c1e9900 */
[----:B------:R-:W-:Y:S01]  /*1c60*/  FFMA.FTZ R119, R56, R119, R117 ;  /* 0x0000007738777223 */ /* 0x000fe20000010075 */
[----:B---3--:R-:W-:-:S04]  /*1c70*/  IMAD.U32 R117, R120, 0x10000, RZ ;  /* 0x0001000078757824 */ /* 0x008fc800078e00ff */
[----:B------:R-:W-:Y:S02]  /*1c80*/  FFMA.FTZ R121, R44, R117, R121 ;  /* 0x000000752c797223 */ /* 0x000fe40000010079 */
[----:B------:R-:W3:Y:S01]  /*1c90*/  LDG.E.CONSTANT R117, desc[UR6][R8.64+0x504] ;  /* 0x0005040608757981 */ /* 0x000ee2000c1e9900 */
[----:B------:R-:W-:-:S05]  /*1ca0*/  PRMT R120, R120, 0x7632, R120 ;  /* 0x0000763278787816 */ /* 0x000fca0000000078 */
[----:B------:R-:W-:-:S04]  /*1cb0*/  IMAD.U32 R120, R120, 0x10000, RZ ;  /* 0x0001000078787824 */ /* 0x000fc800078e00ff */
[----:B------:R-:W-:Y:S02]  /*1cc0*/  FFMA.FTZ R123, R60, R120, R119 ;  /* 0x000000783c7b7223 */ /* 0x000fe40000010077 */
[----:B------:R-:W4:Y:S01]  /*1cd0*/  LDG.E.CONSTANT R120, desc[UR6][R8.64+0x704] ;  /* 0x0007040608787981 */ /* 0x000f22000c1e9900 */
[C---:B------:R-:W-:Y:S02]  /*1ce0*/  SHF.L.U32 R119, R116.reuse, 0x10, RZ ;  /* 0x0000001074777819 */ /* 0x040fe400000006ff */
[----:B------:R-:W-:-:S05]  /*1cf0*/  PRMT R116, R116, 0x7632, R116 ;  /* 0x0000763274747816 */ /* 0x000fca0000000074 */
[----:B------:R-:W-:Y:S02]  /*1d00*/  IMAD.U32 R116, R116, 0x10000, RZ ;  /* 0x0001000074747824 */ /* 0x000fe400078e00ff */
[----:B------:R-:W-:Y:S02]  /*1d10*/  FFMA.FTZ R119, R46, R119, R121 ;  /* 0x000000772e777223 */ /* 0x000fe40000010079 */
[----:B------:R-:W-:Y:S02]  /*1d20*/  FFMA.FTZ R121, R64, R116, R123 ;  /* 0x0000007440797223 */ /* 0x000fe4000001007b */
[----:B------:R-:W4:Y:S01]  /*1d30*/  LDG.E.CONSTANT R116, desc[UR6][R8.64+0x804] ;  /* 0x0008040608747981 */ /* 0x000f22000c1e9900 */
[C---:B---3--:R-:W-:Y:S01]  /*1d40*/  IMAD.U32 R122, R117.reuse, 0x10000, RZ ;  /* 0x00010000757a7824 */ /* 0x048fe200078e00ff */
[----:B------:R-:W-:-:S03]  /*1d50*/  PRMT R117, R117, 0x7632, R117 ;  /* 0x0000763275757816 */ /* 0x000fc60000000075 */
[----:B------:R-:W-:Y:S01]  /*1d60*/  FFMA.FTZ R122, R48, R122, R119 ;  /* 0x0000007a307a7223 */ /* 0x000fe20000010077 */
[C---:B--2---:R-:W-:Y:S01]  /*1d70*/  IMAD.U32 R119, R118.reuse, 0x10000, RZ ;  /* 0x0001000076777824 */ /* 0x044fe200078e00ff */
[----:B------:R-:W-:Y:S02]  /*1d80*/  SHF.L.U32 R117, R117, 0x10, RZ ;  /* 0x0000001075757819 */ /* 0x000fe400000006ff */
[----:B------:R-:W-:-:S03]  /*1d90*/  PRMT R118, R118, 0x7632, R118 ;  /* 0x0000763276767816 */ /* 0x000fc60000000076 */
[----:B------:R-:W-:Y:S02]  /*1da0*/  FFMA.FTZ R117, R68, R117, R121 ;  /* 0x0000007544757223 */ /* 0x000fe40000010079 */
[----:B------:R-:W-:Y:S02]  /*1db0*/  IMAD.U32 R118, R118, 0x10000, RZ ;  /* 0x0001000076767824 */ /* 0x000fe400078e00ff */
[----:B------:R-:W-:Y:S02]  /*1dc0*/  FFMA.FTZ R122, R57, R119, R122 ;  /* 0x00000077397a7223 */ /* 0x000fe4000001007a */
[----:B------:R-:W-:Y:S01]  /*1dd0*/  FFMA.FTZ R119, R72, R118, R117 ;  /* 0x0000007648777223 */ /* 0x000fe20000010075 */
[----:B----4-:R-:W-:Y:S01]  /*1de0*/  SHF.L.U32 R117, R120, 0x10, RZ ;  /* 0x0000001078757819 */ /* 0x010fe200000006ff */
[----:B------:R-:W2:Y:S04]  /*1df0*/  LDG.E.CONSTANT R118, desc[UR6][R8.64+0xa04] ;  /* 0x000a040608767981 */ /* 0x000ea8000c1e9900 */
[----:B------:R-:W-:-:S02]  /*1e00*/  FFMA.FTZ R122, R61, R117, R122 ;  /* 0x000000753d7a7223 */ /* 0x000fc4000001007a */
[----:B------:R-:W3:Y:S01]  /*1e10*/  LDG.E.CONSTANT R117, desc[UR6][R8.64+0x904] ;  /* 0x0009040608757981 */ /* 0x000ee2000c1e9900 */
[----:B------:R-:W-:-:S05]  /*1e20*/  PRMT R120, R120, 0x7632, R120 ;  /* 0x0000763278787816 */ /* 0x000fca0000000078 */
[----:B------:R-:W-:-:S04]  /*1e30*/  IMAD.U32 R120, R120, 0x10000, RZ ;  /* 0x0001000078787824 */ /* 0x000fc800078e00ff */
[----:B------:R-:W-:Y:S01]  /*1e40*/  FFMA.FTZ R124, R76, R120, R119 ;  /* 0x000000784c7c7223 */ /* 0x000fe20000010077 */
[C---:B------:R-:W-:Y:S01]  /*1e50*/  IMAD.U32 R120, R116.reuse, 0x10000, RZ ;  /* 0x0001000074787824 */ /* 0x040fe200078e00ff */
[----:B------:R-:W4:Y:S01]  /*1e60*/  LDG.E.CONSTANT R119, desc[UR6][R8.64+0xb04] ;  /* 0x000b040608777981 */ /* 0x000f22000c1e9900 */
[----:B------:R-:W-:-:S04]  /*1e70*/  PRMT R116, R116, 0x7632, R116 ;  /* 0x0000763274747816 */ /* 0x000fc80000000074 */
[----:B------:R-:W-:Y:S01]  /*1e80*/  SHF.L.U32 R116, R116, 0x10, RZ ;  /* 0x0000001074747819 */ /* 0x000fe200000006ff */
[----:B------:R-:W-:-:S04]  /*1e90*/  FFMA.FTZ R120, R65, R120, R122 ;  /* 0x0000007841787223 */ /* 0x000fc8000001007a */
[----:B------:R-:W-:Y:S02]  /*1ea0*/  FFMA.FTZ R122, R79, R116, R124 ;  /* 0x000000744f7a7223 */ /* 0x000fe4000001007c */
[----:B------:R-:W4:Y:S01]  /*1eb0*/  LDG.E.CONSTANT R116, desc[UR6][R8.64+0xc04] ;  /* 0x000c040608747981 */ /* 0x000f22000c1e9900 */
[C---:B---3--:R-:W-:Y:S01]  /*1ec0*/  IMAD.U32 R121, R117.reuse, 0x10000, RZ ;  /* 0x0001000075797824 */ /* 0x048fe200078e00ff */
[----:B------:R-:W-:-:S05]  /*1ed0*/  PRMT R117, R117, 0x7632, R117 ;  /* 0x0000763275757816 */ /* 0x000fca0000000075 */
[----:B------:R-:W-:Y:S02]  /*1ee0*/  IMAD.U32 R117, R117, 0x10000, RZ ;  /* 0x0001000075757824 */ /* 0x000fe400078e00ff */
[----:B------:R-:W-:Y:S02]  /*1ef0*/  FFMA.FTZ R120, R69, R121, R120 ;  /* 0x0000007945787223 */ /* 0x000fe40000010078 */
[----:B------:R-:W-:Y:S01]  /*1f00*/  FFMA.FTZ R122, R81, R117, R122 ;  /* 0x00000075517a7223 */ /* 0x000fe2000001007a */
[C---:B--2---:R-:W-:Y:S02]  /*1f10*/  SHF.L.U32 R117, R118.reuse, 0x10, RZ ;  /* 0x0000001076757819 */ /* 0x044fe400000006ff */
[----:B------:R-:W-:-:S03]  /*1f20*/  PRMT R118, R118, 0x7632, R118 ;  /* 0x0000763276767816 */ /* 0x000fc60000000076 */
[----:B------:R-:W-:Y:S01]  /*1f30*/  FFMA.FTZ R120, R73, R117, R120 ;  /* 0x0000007549787223 */ /* 0x000fe20000010078 */
[C---:B----4-:R-:W-:Y:S01]  /*1f40*/  IMAD.U32 R117, R119.reuse, 0x10000, RZ ;  /* 0x0001000077757824 */ /* 0x050fe200078e00ff */
[----:B------:R-:W-:Y:S01]  /*1f50*/  PRMT R119, R119, 0x7632, R119 ;  /* 0x0000763277777816 */ /* 0x000fe20000000077 */
[----:B------:R-:W-:Y:S02]  /*1f60*/  IMAD.U32 R118, R118, 0x10000, RZ ;  /* 0x0001000076767824 */ /* 0x000fe400078e00ff */
[----:B------:R-:W-:Y:S01]  /*1f70*/  FFMA.FTZ R120, R77, R117, R120 ;  /* 0x000000754d787223 */ /* 0x000fe20000010078 */
[----:B------:R-:W-:Y:S01]  /*1f80*/  SHF.L.U32 R119, R119, 0x10, RZ ;  /* 0x0000001077777819 */ /* 0x000fe200000006ff */
[----:B------:R-:W-:Y:S01]  /*1f90*/  FFMA.FTZ R118, R83, R118, R122 ;  /* 0x0000007653767223 */ /* 0x000fe2000001007a */
[----:B------:R-:W2:Y:S03]  /*1fa0*/  LDG.E.CONSTANT R117, desc[UR6][R8.64+0xd04] ;  /* 0x000d040608757981 */ /* 0x000ea6000c1e9900 */
[----:B------:R-:W-:Y:S01]  /*1fb0*/  FFMA.FTZ R122, R85, R119, R118 ;  /* 0x00000077557a7223 */ /* 0x000fe20000010076 */
[----:B------:R-:W-:Y:S01]  /*1fc0*/  IMAD.U32 R118, R116, 0x10000, RZ ;  /* 0x0001000074767824 */ /* 0x000fe200078e00ff */
[----:B------:R-:W3:Y:S03]  /*1fd0*/  LDG.E.CONSTANT R119, desc[UR6][R8.64+0xf04] ;  /* 0x000f040608777981 */ /* 0x000ee6000c1e9900 */
[----:B------:R-:W-:-:S02]  /*1fe0*/  FFMA.FTZ R120, R5, R118, R120 ;  /* 0x0000007605787223 */ /* 0x000fc40000010078 */
[----:B------:R-:W4:Y:S01]  /*1ff0*/  LDG.E.CONSTANT R118, desc[UR6][R8.64+0xe04] ;  /* 0x000e040608767981 */ /* 0x000f22000c1e9900 */
[----:B------:R-:W-:-:S05]  /*2000*/  PRMT R116, R116, 0x7632, R116 ;  /* 0x0000763274747816 */ /* 0x000fca0000000074 */
[----:B------:R-:W-:-:S04]  /*2010*/  IMAD.U32 R116, R116, 0x10000, RZ ;  /* 0x0001000074747824 */ /* 0x000fc800078e00ff */
[----:B------:R-:W-:Y:S02]  /*2020*/  FFMA.FTZ R122, R87, R116, R122 ;  /* 0x00000074577a7223 */ /* 0x000fe4000001007a */
[----:B------:R-:W3:Y:S01]  /*2030*/  LDG.E.CONSTANT R116, desc[UR6][R8.64+0x1004] ;  /* 0x0010040608747981 */ /* 0x000ee2000c1e9900 */
[C---:B--2---:R-:W-:Y:S02]  /*2040*/  SHF.L.U32 R121, R117.reuse, 0x10, RZ ;  /* 0x0000001075797819 */ /* 0x044fe400000006ff */
[----:B------:R-:W-:-:S05]  /*2050*/  PRMT R117, R117, 0x7632, R117 ;  /* 0x0000763275757816 */ /* 0x000fca0000000075 */
[----:B------:R-:W-:Y:S02]  /*2060*/  IMAD.U32 R117, R117, 0x10000, RZ ;  /* 0x0001000075757824 */ /* 0x000fe400078e00ff */
[----:B------:R-:W-:Y:S02]  /*2070*/  FFMA.FTZ R120, R7, R121, R120 ;  /* 0x0000007907787223 */ /* 0x000fe40000010078 */
[----:B------:R-:W-:Y:S01]  /*2080*/  FFMA.FTZ R122, R89, R117, R122 ;  /* 0x00000075597a7223 */ /* 0x000fe2000001007a */
[C---:B----4-:R-:W-:Y:S01]  /*2090*/  IMAD.U32 R117, R118.reuse, 0x10000, RZ ;  /* 0x0001000076757824 */ /* 0x050fe200078e00ff */
[----:B------:R-:W-:-:S03]  /*20a0*/  PRMT R118, R118, 0x7632, R118 ;  /* 0x0000763276767816 */ /* 0x000fc60000000076 */
[----:B------:R-:W-:Y:S01]  /*20b0*/  FFMA.FTZ R120, R13, R117, R120 ;  /* 0x000000750d787223 */ /* 0x000fe20000010078 */
[C---:B---3--:R-:W-:Y:S01]  /*20c0*/  IMAD.U32 R117, R119.reuse, 0x10000, RZ ;  /* 0x0001000077757824 */ /* 0x048fe200078e00ff */
[----:B------:R-:W-:Y:S02]  /*20d0*/  SHF.L.U32 R118, R118, 0x10, RZ ;  /* 0x0000001076767819 */ /* 0x000fe400000006ff */
[----:B------:R-:W-:Y:S01]  /*20e0*/  PRMT R119, R119, 0x7632, R119 ;  /* 0x0000763277777816 */ /* 0x000fe20000000077 */
[----:B------:R-:W-:Y:S02]  /*20f0*/  FFMA.FTZ R120, R15, R117, R120 ;  /* 0x000000750f787223 */ /* 0x000fe40000010078 */
[----:B------:R-:W-:Y:S01]  /*2100*/  FFMA.FTZ R118, R91, R118, R122 ;  /* 0x000000765b767223 */ /* 0x000fe2000001007a */
[----:B------:R-:W2:Y:S01]  /*2110*/  LDG.E.CONSTANT R117, desc[UR6][R8.64+0x1104] ;  /* 0x0011040608757981 */ /* 0x000ea2000c1e9900 */
[----:B------:R-:W-:-:S04]  /*2120*/  IMAD.U32 R119, R119, 0x10000, RZ ;  /* 0x0001000077777824 */ /* 0x000fc800078e00ff */
[----:B------:R-:W-:Y:S01]  /*2130*/  FFMA.FTZ R122, R93, R119, R118 ;  /* 0x000000775d7a7223 */ /* 0x000fe20000010076 */
[C---:B------:R-:W-:Y:S01]  /*2140*/  SHF.L.U32 R118, R116.reuse, 0x10, RZ ;  /* 0x0000001074767819 */ /* 0x040fe200000006ff */
[----:B------:R-:W3:Y:S04]  /*2150*/  LDG.E.CONSTANT R119, desc[UR6][R8.64+0x1304] ;  /* 0x0013040608777981 */ /* 0x000ee8000c1e9900 */
[----:B------:R-:W-:Y:S02]  /*2160*/  FFMA.FTZ R120, R21, R118, R120 ;  /* 0x0000007615787223 */ /* 0x000fe40000010078 */
[----:B------:R-:W4:Y:S01]  /*2170*/  LDG.E.CONSTANT R118, desc[UR6][R8.64+0x1204] ;  /* 0x0012040608767981 */ /* 0x000f22000c1e9900 */
[----:B------:R-:W-:-:S05]  /*2180*/  PRMT R116, R116, 0x7632, R116 ;  /* 0x0000763274747816 */ /* 0x000fca0000000074 */
[----:B------:R-:W-:-:S04]  /*2190*/  IMAD.U32 R116, R116, 0x10000, RZ ;  /* 0x0001000074747824 */ /* 0x000fc800078e00ff */
[----:B------:R-:W-:Y:S02]  /*21a0*/  FFMA.FTZ R122, R95, R116, R122 ;  /* 0x000000745f7a7223 */ /* 0x000fe4000001007a */
[----:B------:R-:W3:Y:S01]  /*21b0*/  LDG.E.CONSTANT R116, desc[UR6][R8.64+0x1404] ;  /* 0x0014040608747981 */ /* 0x000ee2000c1e9900 */
[C---:B--2---:R-:W-:Y:S01]  /*21c0*/  IMAD.U32 R121, R117.reuse, 0x10000, RZ ;  /* 0x0001000075797824 */ /* 0x044fe200078e00ff */
[----:B------:R-:W-:-:S04]  /*21d0*/  PRMT R117, R117, 0x7632, R117 ;  /* 0x0000763275757816 */ /* 0x000fc80000000075 */
[----:B------:R-:W-:-:S05]  /*21e0*/  SHF.L.U32 R117, R117, 0x10, RZ ;  /* 0x0000001075757819 */ /* 0x000fca00000006ff */
[----:B------:R-:W-:Y:S01]  /*21f0*/  FFMA.FTZ R122, R97, R117, R122 ;  /* 0x00000075617a7223 */ /* 0x000fe2000001007a */
[C---:B----4-:R-:W-:Y:S01]  /*2200*/  IMAD.U32 R117, R118.reuse, 0x10000, RZ ;  /* 0x0001000076757824 */ /* 0x050fe200078e00ff */
[----:B------:R-:W-:Y:S01]  /*2210*/  PRMT R118, R118, 0x7632, R118 ;  /* 0x0000763276767816 */ /* 0x000fe20000000076 */
[----:B------:R-:W-:Y:S02]  /*2220*/  FFMA.FTZ R120, R23, R121, R120 ;  /* 0x0000007917787223 */ /* 0x000fe40000010078 */
[----:B------:R-:W2:Y:S02]  /*2230*/  LDG.E.CONSTANT R121, desc[UR6][R8.64+0x1704] ;  /* 0x0017040608797981 */ /* 0x000ea4000c1e9900 */
[----:B------:R-:W-:Y:S02]  /*2240*/  IMAD.U32 R118, R118, 0x10000, RZ ;  /* 0x0001000076767824 */ /* 0x000fe400078e00ff */
[----:B------:R-:W-:Y:S02]  /*2250*/  FFMA.FTZ R120, R25, R117, R120 ;  /* 0x0000007519787223 */ /* 0x000fe40000010078 */
[----:B------:R-:W-:Y:S01]  /*2260*/  FFMA.FTZ R117, R99, R118, R122 ;  /* 0x0000007663757223 */ /* 0x000fe2000001007a */
[----:B---3--:R-:W-:-:S02]  /*2270*/  PRMT R118, R119, 0x7632, R118 ;  /* 0x0000763277767816 */ /* 0x008fc40000000076 */
[----:B------:R-:W-:-:S03]  /*2280*/  SHF.L.U32 R119, R119, 0x10, RZ ;  /* 0x0000001077777819 */ /* 0x000fc600000006ff */
[----:B------:R-:W-:Y:S02]  /*2290*/  IMAD.U32 R118, R118, 0x10000, RZ ;  /* 0x0001000076767824 */ /* 0x000fe400078e00ff */
[----:B------:R-:W-:Y:S01]  /*22a0*/  FFMA.FTZ R120, R27, R119, R120 ;  /* 0x000000771b787223 */ /* 0x000fe20000010078 */
[----:B------:R-:W-:Y:S02]  /*22b0*/  IMAD.U32 R119, R116, 0x10000, RZ ;  /* 0x0001000074777824 */ /* 0x000fe400078e00ff */
[----:B------:R-:W-:Y:S02]  /*22c0*/  FFMA.FTZ R118, R102, R118, R117 ;  /* 0x0000007666767223 */ /* 0x000fe40000010075 */
[----:B------:R-:W3:Y:S01]  /*22d0*/  LDG.E.CONSTANT R117, desc[UR6][R8.64+0x1504] ;  /* 0x0015040608757981 */ /* 0x000ee2000c1e9900 */
[----:B------:R-:W-:-:S03]  /*22e0*/  FFMA.FTZ R120, R17, R119, R120 ;  /* 0x0000007711787223 */ /* 0x000fc60000010078 */
[----:B------:R2:W4:Y:S01]  /*22f0*/  LDG.E.CONSTANT R119, desc[UR6][R8.64+0x1604] ;  /* 0x0016040608777981 */ /* 0x000522000c1e9900 */
[----:B------:R-:W-:-:S04]  /*2300*/  PRMT R116, R116, 0x7632, R116 ;  /* 0x0000763274747816 */ /* 0x000fc80000000074 */
[----:B------:R-:W-:-:S05]  /*2310*/  SHF.L.U32 R116, R116, 0x10, RZ ;  /* 0x0000001074747819 */ /* 0x000fca00000006ff */
[--C-:B------:R-:W-:Y:S01]  /*2320*/  FFMA.FTZ R116, R109, R116, R118.reuse ;  /* 0x000000746d747223 */ /* 0x100fe20000010076 */
[----:B------:R-:W-:Y:S01]  /*2330*/  FADD.FTZ R11, R10, R11 ;  /* 0x0000000b0a0b7221 */ /* 0x000fe20000010000 */
[----:B------:R-:W-:Y:S01]  /*2340*/  UMOV UR4, 0xffffffff ;  /* 0xffffffff00047882 */ /* 0x000fe20000000000 */
[----:B-----5:R-:W-:Y:S01]  /*2350*/  FSETP.NEU.FTZ.AND P0, PT, R28, RZ, PT ;  /* 0x000000ff1c00720b */ /* 0x020fe20003f1d000 */
[C---:B--2---:R-:W-:Y:S01]  /*2360*/  IMAD.U32 R8, R121.reuse, 0x10000, RZ ;  /* 0x0001000079087824 */ /* 0x044fe200078e00ff */
[----:B------:R-:W-:Y:S02]  /*2370*/  PRMT R121, R121, 0x7632, R121 ;  /* 0x0000763279797816 */ /* 0x000fe40000000079 */
[C---:B---3--:R-:W-:Y:S01]  /*2380*/  PRMT R118, R117.reuse, 0x7632, R118 ;  /* 0x0000763275767816 */ /* 0x048fe20000000076 */
[----:B------:R-:W-:-:S04]  /*2390*/  IMAD.U32 R117, R117, 0x10000, RZ ;  /* 0x0001000075757824 */ /* 0x000fc800078e00ff */
[----:B------:R-:W-:Y:S01]  /*23a0*/  FFMA.FTZ R120, R19, R117, R120 ;  /* 0x0000007513787223 */ /* 0x000fe20000010078 */
[C---:B----4-:R-:W-:Y:S02]  /*23b0*/  PRMT R117, R119.reuse, 0x7632, R117 ;  /* 0x0000763277757816 */ /* 0x050fe40000000075 */
[----:B------:R-:W-:Y:S01]  /*23c0*/  SHF.L.U32 R119, R119, 0x10, RZ ;  /* 0x0000001077777819 */ /* 0x000fe200000006ff */
[----:B------:R-:W-:Y:S02]  /*23d0*/  IMAD.U32 R118, R118, 0x10000, RZ ;  /* 0x0001000076767824 */ /* 0x000fe400078e00ff */
[----:B------:R-:W-:Y:S02]  /*23e0*/  IMAD.U32 R117, R117, 0x10000, RZ ;  /* 0x0001000075757824 */ /* 0x000fe400078e00ff */
[----:B------:R-:W-:Y:S01]  /*23f0*/  FFMA.FTZ R119, R101, R119, R120 ;  /* 0x0000007765777223 */ /* 0x000fe20000010078 */
[----:B------:R-:W-:Y:S01]  /*2400*/  FFMA.FTZ R116, R111, R118, R116 ;  /* 0x000000766f747223 */ /* 0x000fe20000010074 */
[----:B------:R-:W-:-:S02]  /*2410*/  SHF.L.U32 R121, R121, 0x10, RZ ;  /* 0x0000001079797819 */ /* 0x000fc400000006ff */
[----:B------:R-:W-:Y:S01]  /*2420*/  FFMA.FTZ R8, R108, R8, R119 ;  /* 0x000000086c087223 */ /* 0x000fe20000010077 */
[----:B------:R-:W-:-:S03]  /*2430*/  FFMA.FTZ R116, R113, R117, R116 ;  /* 0x0000007571747223 */ /* 0x000fc60000010074 */
[----:B------:R-:W-:Y:S01]  /*2440*/  FADD.FTZ R11, R8, R11 ;  /* 0x0000000b080b7221 */ /* 0x000fe20000010000 */
[----:B------:R-:W-:Y:S01]  /*2450*/  FFMA.FTZ R116, R115, R121, R116 ;  /* 0x0000007973747223 */ /* 0x000fe20000010074 */
[----:B------:R-:W-:-:S03]  /*2460*/  LOP3.LUT R8, R0, 0x1, RZ, 0xc0, !PT ;  /* 0x0000000100087812 */ /* 0x000fc600078ec0ff */
[----:B------:R-:W-:Y:S01]  /*2470*/  FADD.FTZ R11, R116, R11 ;  /* 0x0000000b740b7221 */ /* 0x000fe20000010000 */
[----:B------:R-:W-:Y:S01]  /*2480*/  ISETP.NE.U32.AND P1, PT, R8, 0x1, PT ;  /* 0x000000010800780c */ /* 0x000fe20003f25070 */
[----:B------:R-:W-:-:S12]  /*2490*/  BRA.DIV UR4, `(.L_x_17894) ;  /* 0x0000005a04587947 */ /* 0x000fd8000b800000 */
[----:B------:R0:W1:Y:S02]  /*24a0*/  SHFL.BFLY PT, R8, R11, 0x1, 0x1f ;  /* 0x0c201f000b087f89 */ /* 0x00006400000e0000 */
.L_x_17954:
[----:B------:R-:W-:Y:S02]  /*24b0*/  VIADD R9, R107, 0x1 ;  /* 0x000000016b097836 */ /* 0x000fe40000000000 */
[----:B-1----:R-:W-:Y:S01]  /*24c0*/  FADD.FTZ R8, R11, R8 ;  /* 0x000000080b087221 */ /* 0x002fe20000010000 */
[----:B------:R-:W-:Y:S01]  /*24d0*/  IADD3 R31, PT, PT, R31, 0x4, RZ ;  /* 0x000000041f1f7810 */ /* 0x000fe20007ffe0ff */
[----:B------:R-:W-:Y:S01]  /*24e0*/  VIADD R107, R107, 0x40 ;  /* 0x000000406b6b7836 */ /* 0x000fe20000000000 */
[----:B------:R-:W-:-:S05]  /*24f0*/  I2FP.F32.S32 R9, R9 ;  /* 0x0000000900097245 */ /* 0x000fca0000201400 */
[----:B------:R-:W-:-:S05]  /*2500*/  FMUL.FTZ R9, R9, R28 ;  /* 0x0000001c09097220 */ /* 0x000fca0000410000 */
[----:B------:R-:W-:-:S05]  /*2510*/  FSEL R9, R9, RZ, P0 ;  /* 0x000000ff09097208 */ /* 0x000fca0000000000 */
[----:B------:R-:W-:Y:S01]  /*2520*/  FFMA.FTZ R9, R8, UR11, R9 ;  /* 0x0000000b08097c23 */ /* 0x000fe20008010009 */
[C---:B------:R-:W-:Y:S02]  /*2530*/  @P1 VIADD R8, R106.reuse, 0xffffffff ;  /* 0xffffffff6a081836 */ /* 0x040fe40000000000 */
[----:B------:R-:W-:-:S03]  /*2540*/  VIADD R106, R106, 0x40 ;  /* 0x000000406a6a7836 */ /* 0x000fc60000000000 */
[CC--:B------:R-:W-:Y:S02]  /*2550*/  @P1 ISETP.GE.AND P0, PT, R8.reuse, R3.reuse, PT ;  /* 0x000000030800120c */ /* 0x0c0fe40003f06270 */
[----:B------:R-:W-:Y:S02]  /*2560*/  ISETP.GE.OR P2, PT, R8, R3, !P1 ;  /* 0x000000030800720c */ /* 0x000fe40004f46670 */
[----:B------:R-:W-:Y:S02]  /*2570*/  @P1 FSEL R10, R9, RZ, !P0 ;  /* 0x000000ff090a1208 */ /* 0x000fe40004000000 */
[----:B------:R-:W-:-:S03]  /*2580*/  ISETP.GE.AND P0, PT, R31, R32, PT ;  /* 0x000000201f00720c */ /* 0x000fc60003f06270 */
[----:B------:R1:W-:Y:S01]  /*2590*/  @P1 STS [R35], R10 ;  /* 0x0000000a23001388 */ /* 0x0003e20000000800 */
[----:B------:R-:W-:-:S04]  /*25a0*/  IADD3 R34, P1, PT, R34, 0x10, RZ ;  /* 0x0000001022227810 */ /* 0x000fc80007f3e0ff */
[----:B------:R-:W-:Y:S02]  /*25b0*/  IADD3.X R37, PT, PT, RZ, R37, RZ, P1, !PT ;  /* 0x00000025ff257210 */ /* 0x000fe40000ffe4ff */
[----:B------:R-:W-:Y:S01]  /*25c0*/  @!P2 FMNMX.FTZ R104, R104, R9, !PT ;  /* 0x000000096868a209 */ /* 0x000fe20007810000 */
[----:B-1----:R-:W-:Y:S02]  /*25d0*/  VIADD R35, R35, 0x100 ;  /* 0x0000010023237836 */ /* 0x002fe40000000000 */
[----:B------:R-:W-:Y:S05]  /*25e0*/  @!P0 BRA `(.L_x_17895) ;  /* 0xffffffe800d48947 */ /* 0x000fea000383ffff */
.L_x_17893:
[----:B------:R-:W-:Y:S05]  /*25f0*/  BSYNC B0 ;  /* 0x0000000000007941 */ /* 0x000fea0003800000 */
.L_x_17892:
[----:B------:R-:W-:Y:S01]  /*2600*/  VIADD R4, R3, 0xf ;  /* 0x0000000f03047836 */ /* 0x000fe20000000000 */
[----:B------:R-:W-:-:S04]  /*2610*/  UMOV UR4, 0xffffffff ;  /* 0xffffffff00047882 */ /* 0x000fc80000000000 */
[----:B------:R-:W-:-:S04]  /*2620*/  SHF.R.S32.HI R5, RZ, 0x1f, R4 ;  /* 0x0000001fff057819 */ /* 0x000fc80000011404 */
[----:B------:R-:W-:Y:S01]  /*2630*/  LEA.HI R12, R5, R4, RZ, 0x4 ;  /* 0x00000004050c7211 */ /* 0x000fe200078f20ff */
[----:B------:R-:W-:Y:S06]  /*2640*/  BRA.DIV UR4, `(.L_x_17896) ;  /* 0x0000005a04147947 */ /* 0x000fec000b800000 */
[----:B------:R-:W1:Y:S02]  /*2650*/  SHFL.BFLY PT, R5, R104, 0x10, 0x1f ;  /* 0x0e001f0068057f89 */ /* 0x000e6400000e0000 */
[----:B-1----:R-:W-:-:S05]  /*2660*/  FMNMX.FTZ R5, R5, R104, !PT ;  /* 0x0000006805057209 */ /* 0x002fca0007810000 */
[----:B------:R-:W1:Y:S02]  /*2670*/  SHFL.BFLY PT, R4, R5, 0x8, 0x1f ;  /* 0x0d001f0005047f89 */ /* 0x000e6400000e0000 */
[----:B-1----:R-:W-:-:S05]  /*2680*/  FMNMX.FTZ R4, R5, R4, !PT ;  /* 0x0000000405047209 */ /* 0x002fca0007810000 */
[----:B------:R-:W1:Y:S02]  /*2690*/  SHFL.BFLY PT, R7, R4, 0x4, 0x1f ;  /* 0x0c801f0004077f89 */ /* 0x000e6400000e0000 */
[----:B-1----:R-:W-:-:S05]  /*26a0*/  FMNMX.FTZ R7, R4, R7, !PT ;  /* 0x0000000704077209 */ /* 0x002fca0007810000 */
[----:B------:R1:W2:Y:S02]  /*26b0*/  SHFL.BFLY PT, R6, R7, 0x2, 0x1f ;  /* 0x0c401f0007067f89 */ /* 0x0002a400000e0000 */
.L_x_17960:
[----:B------:R-:W-:Y:S01]  /*26c0*/  IADD3 R4, PT, PT, R30, 0x180, RZ ;  /* 0x000001801e047810 */ /* 0x000fe20007ffe0ff */
[----:B------:R-:W-:Y:S05]  /*26d0*/  WARPSYNC.ALL ;  /* 0x0000000000007948 */ /* 0x000fea0003800000 */
[----:B------:R-:W-:Y:S02]  /*26e0*/  LOP3.LUT P0, R16, R0, 0x1f, RZ, 0xc0, !PT ;  /* 0x0000001f00107812 */ /* 0x000fe4000780c0ff */
[----:B------:R-:W-:Y:S02]  /*26f0*/  SHF.R.U32.HI R17, RZ, 0x5, R0 ;  /* 0x00000005ff117819 */ /* 0x000fe40000011600 */
[----:B------:R-:W-:-:S02]  /*2700*/  LEA R5, R29, R4, 0x18 ;  /* 0x000000041d057211 */ /* 0x000fc400078ec0ff */
[----:B-12---:R-:W-:-:S03]  /*2710*/  FMNMX.FTZ R7, R7, R6, !PT ;  /* 0x0000000607077209 */ /* 0x006fc60007810000 */
[----:B------:R-:W-:-:S05]  /*2720*/  IMAD R4, R17, 0x4, R5 ;  /* 0x0000000411047824 */ /* 0x000fca00078e0205 */
[----:B------:R-:W-:Y:S01]  /*2730*/  @!P0 STS [R4], R7 ;  /* 0x0000000704008388 */ /* 0x000fe20000000800 */
[----:B------:R-:W-:Y:S01]  /*2740*/  BAR.SYNC.DEFER_BLOCKING 0x0 ;  /* 0x0000000000007b1d */ /* 0x000fe20000010000 */
[C---:B------:R-:W-:Y:S01]  /*2750*/  ISETP.GT.U32.AND P1, PT, R16.reuse, 0x3, PT ;  /* 0x000000031000780c */ /* 0x040fe20003f24070 */
[----:B------:R-:W-:Y:S01]  /*2760*/  IMAD R6, R16, 0x4, R5 ;  /* 0x0000000410067824 */ /* 0x000fe200078e0205 */
[----:B------:R-:W-:Y:S01]  /*2770*/  MOV R8, 0xff7fffff ;  /* 0xff7fffff00087802 */ /* 0x000fe20000000f00 */
[----:B------:R-:W-:Y:S01]  /*2780*/  IMAD.MOV.U32 R9, RZ, RZ, RZ ;  /* 0x000000ffff097224 */ /* 0x000fe200078e00ff */
[----:B------:R-:W-:Y:S01]  /*2790*/  LOP3.LUT R12, R12, 0xfffffff0, RZ, 0xc0, !PT ;  /* 0xfffffff00c0c7812 */ /* 0x000fe200078ec0ff */
[----:B------:R-:W-:Y:S08]  /*27a0*/  BSSY.RECONVERGENT B0, `(.L_x_17897) ;  /* 0x00000ea000007945 */ /* 0x000ff00003800200 */
[----:B------:R-:W1:Y:S04]  /*27b0*/  @!P1 LDS R8, [R6] ;  /* 0x0000000006089984 */ /* 0x000e680000000800 */
[----:B-1----:R-:W1:Y:S02]  /*27c0*/  SHFL.BFLY PT, R5, R8, 0x2, 0x1f ;  /* 0x0c401f0008057f89 */ /* 0x002e6400000e0000 */
[----:B-1----:R-:W-:-:S05]  /*27d0*/  FMNMX.FTZ R10, R5, R8, !PT ;  /* 0x00000008050a7209 */ /* 0x002fca0007810000 */
[----:B------:R-:W1:Y:S02]  /*27e0*/  SHFL.BFLY PT, R5, R10, 0x1, 0x1f ;  /* 0x0c201f000a057f89 */ /* 0x000e6400000e0000 */
[----:B-1----:R-:W-:Y:S02]  /*27f0*/  FMNMX.FTZ R7, R10, R5, !PT ;  /* 0x000000050a077209 */ /* 0x002fe40007810000 */
[----:B------:R-:W-:-:S04]  /*2800*/  VIMNMX R5, PT, PT, R3, R12, PT ;  /* 0x0000000c03057248 */ /* 0x000fc80003fe0100 */
[----:B------:R-:W-:Y:S01]  /*2810*/  ISETP.GE.AND P2, PT, R0, R5, PT ;  /* 0x000000050000720c */ /* 0x000fe20003f46270 */
[----:B------:R-:W1:-:S12]  /*2820*/  SHFL.IDX PT, R7, R7, RZ, 0x1f ;  /* 0x00001fff07077589 */ /* 0x000e5800000e0000 */
        /* <DEDUP_REMOVED lines=13> */
[----:B0-----:R-:W-:Y:S01]  /*2900*/  LEA R11, R29, R10, 0x18 ;  /* 0x0000000a1d0b7211 */ /* 0x001fe200078ec0ff */
[----:B------:R-:W-:Y:S01]  /*2910*/  IMAD.MOV.U32 R10, RZ, RZ, R0 ;  /* 0x000000ffff0a7224 */ /* 0x000fe200078e0000 */
[----:B------:R-:W-:-:S03]  /*2920*/  LOP3.LUT R8, R8, 0x3, RZ, 0xc0, !PT ;  /* 0x0000000308087812 */ /* 0x000fc600078ec0ff */
[----:B------:R-:W-:Y:S01]  /*2930*/  IMAD R11, R0, 0x4, R11 ;  /* 0x00000004000b7824 */ /* 0x000fe200078e020b */
[----:B------:R-:W-:-:S07]  /*2940*/  IADD3 R8, PT, PT, RZ, -R8, RZ ;  /* 0x80000008ff087210 */ /* 0x000fce0007ffe0ff */
.L_x_17901:
        /* <DEDUP_REMOVED lines=9> */
[----:B0-----:R-:W-:Y:S01]  /*29e0*/  IADD3 R11, PT, PT, R11, 0x200, RZ ;  /* 0x000002000b0b7810 */ /* 0x001fe20007ffe0ff */
[----:B------:R-:W-:Y:S06]  /*29f0*/  @P0 BRA `(.L_x_17901) ;  /* 0xfffffffc00d40947 */ /* 0x000fec000383ffff */
.L_x_17900:
[----:B------:R-:W-:Y:S05]  /*2a00*/  BSYNC.RECONVERGENT B1 ;  /* 0x0000000000017941 */ /* 0x000fea0003800200 */
.L_x_17899:
[----:B------:R-:W-:Y:S05]  /*2a10*/  @!P3 BRA `(.L_x_17898) ;  /* 0x0000000c0008b947 */ /* 0x000fea0003800000 */
[----:B0-----:R-:W-:Y:S01]  /*2a20*/  IMAD.IADD R11, R5, 0x1, -R10 ;  /* 0x00000001050b7824 */ /* 0x001fe200078e0a0a */
        /* <DEDUP_REMOVED lines=10> */
.L_x_17904:
[----:B------:R-:W1:Y:S01]  /*2ad0*/  LDS R12, [R8+-0x400] ;  /* 0xfffc0000080c7984 */ /* 0x000e620000000800 */
[----:B------:R-:W-:-:S03]  /*2ae0*/  IADD3 R10, PT, PT, R10, 0x800, RZ ;  /* 0x000008000a0a7810 */ /* 0x000fc60007ffe0ff */
[----:B------:R-:W0:Y:S01]  /*2af0*/  LDS R14, [R8+-0x200] ;  /* 0xfffe0000080e7984 */ /* 0x000e220000000800 */
[----:B------:R-:W-:-:S03]  /*2b00*/  ISETP.GE.AND P3, PT, R10, R11, PT ;  /* 0x0000000b0a00720c */ /* 0x000fc60003f66270 */
        /* <DEDUP_REMOVED lines=27> */
[C---:B------:R-:W-:Y:S02]  /*2cc0*/  FADD.FTZ R26, -R7.reuse, R26 ;  /* 0x0000001a071a7221 */ /* 0x040fe40000010100 */
        /* <DEDUP_REMOVED lines=68> */
.L_x_17903:
[----:B------:R-:W-:Y:S05]  /*3110*/  BSYNC.RECONVERGENT B1 ;  /* 0x0000000000017941 */ /* 0x000fea0003800200 */
.L_x_17902:
        /* <DEDUP_REMOVED lines=11> */
[----:B------:R-:W4:Y:S04]  /*31d0*/  LDS R24, [R8+0x600] ;  /* 0x0006000008187984 */ /* 0x000f280000000800 */
[----:B------:R-:W4:Y:S04]  /*31e0*/  LDS R26, [R8+0x800] ;  /* 0x00080000081a7984 */ /* 0x000f280000000800 */
[----:B-----5:R-:W4:Y:S01]  /*31f0*/  LDS R28, [R8+0xa00] ;  /* 0x000a0000081c7984 */ /* 0x020f220000000800 */
        /* <DEDUP_REMOVED lines=41> */
.L_x_17906:
[----:B------:R-:W-:Y:S05]  /*3490*/  BSYNC.RECONVERGENT B1 ;  /* 0x0000000000017941 */ /* 0x000fea0003800200 */
.L_x_17905:
        /* <DEDUP_REMOVED lines=26> */
.L_x_17898:
[----:B------:R-:W-:Y:S05]  /*3640*/  BSYNC.RECONVERGENT B0 ;  /* 0x0000000000007941 */ /* 0x000fea0003800200 */
.L_x_17897:
[----:B---3--:R-:W2:Y:S01]  /*3650*/  SHFL.BFLY PT, R8, R9, 0x10, 0x1f ;  /* 0x0e001f0009087f89 */ /* 0x008ea200000e0000 */
[----:B------:R-:W-:Y:S01]  /*3660*/  ISETP.NE.AND P0, PT, R16, RZ, PT ;  /* 0x000000ff1000720c */ /* 0x000fe20003f05270 */
[----:B------:R-:W-:Y:S01]  /*3670*/  BSSY.RECONVERGENT B0, `(.L_x_17907) ;  /* 0x000009d000007945 */ /* 0x000fe20003800200 */
[----:B--2---:R-:W-:-:S05]  /*3680*/  FADD.FTZ R8, R8, R9 ;  /* 0x0000000908087221 */ /* 0x004fca0000010000 */
[----:B-1----:R-:W1:Y:S02]  /*3690*/  SHFL.BFLY PT, R7, R8, 0x8, 0x1f ;  /* 0x0d001f0008077f89 */ /* 0x002e6400000e0000 */
[----:B-1----:R-:W-:-:S05]  /*36a0*/  FADD.FTZ R7, R8, R7 ;  /* 0x0000000708077221 */ /* 0x002fca0000010000 */
[----:B------:R-:W1:Y:S02]  /*36b0*/  SHFL.BFLY PT, R10, R7, 0x4, 0x1f ;  /* 0x0c801f00070a7f89 */ /* 0x000e6400000e0000 */
[----:B-1----:R-:W-:-:S05]  /*36c0*/  FADD.FTZ R10, R7, R10 ;  /* 0x0000000a070a7221 */ /* 0x002fca0000010000 */
[----:B0-----:R-:W0:Y:S02]  /*36d0*/  SHFL.BFLY PT, R11, R10, 0x2, 0x1f ;  /* 0x0c401f000a0b7f89 */ /* 0x001e2400000e0000 */
        /* <DEDUP_REMOVED lines=31> */
.L_x_17911:
[----:B------:R-:W0:Y:S01]  /*38d0*/  LDS R7, [R6] ;  /* 0x0000000006077984 */ /* 0x000e220000000800 */
[----:B------:R-:W-:-:S04]  /*38e0*/  IADD3 R8, PT, PT, R8, 0x1, RZ ;  /* 0x0000000108087810 */ /* 0x000fc80007ffe0ff */
[----:B------:R-:W-:Y:S01]  /*38f0*/  ISETP.NE.AND P0, PT, R8, RZ, PT ;  /* 0x000000ff0800720c */ /* 0x000fe20003f05270 */
[----:B0-----:R-:W-:-:S05]  /*3900*/  FMUL.FTZ R7, R7, R37 ;  /* 0x0000002507077220 */ /* 0x001fca0000410000 */
[----:B------:R0:W-:Y:S02]  /*3910*/  STS [R6], R7 ;  /* 0x0000000706007388 */ /* 0x0001e40000000800 */
[----:B0-----:R-:W-:-:S05]  /*3920*/  VIADD R6, R6, 0x200 ;  /* 0x0000020006067836 */ /* 0x001fca0000000000 */
[----:B------:R-:W-:Y:S05]  /*3930*/  @P0 BRA `(.L_x_17911) ;  /* 0xfffffffc00e40947 */ /* 0x000fea000383ffff */
.L_x_17910:
[----:B------:R-:W-:Y:S05]  /*3940*/  BSYNC.RECONVERGENT B1 ;  /* 0x0000000000017941 */ /* 0x000fea0003800200 */
.L_x_17909:
        /* <DEDUP_REMOVED lines=12> */
.L_x_17914:
        /* <DEDUP_REMOVED lines=52> */
.L_x_17913:
[----:B------:R-:W-:Y:S05]  /*3d50*/  BSYNC.RECONVERGENT B1 ;  /* 0x0000000000017941 */ /* 0x000fea0003800200 */
.L_x_17912:
        /* <DEDUP_REMOVED lines=31> */
.L_x_17916:
[----:B------:R-:W-:Y:S05]  /*3f50*/  BSYNC.RECONVERGENT B1 ;  /* 0x0000000000017941 */ /* 0x000fea0003800200 */
.L_x_17915:
        /* <DEDUP_REMOVED lines=14> */
.L_x_17908:
[----:B------:R-:W-:Y:S05]  /*4040*/  BSYNC.RECONVERGENT B0 ;  /* 0x0000000000007941 */ /* 0x000fea0003800200 */
.L_x_17907:
[----:B------:R-:W-:Y:S01]  /*4050*/  ISETP.GE.AND P0, PT, R17, R32, PT ;  /* 0x000000201100720c */ /* 0x000fe20003f06270 */
[----:B------:R-:W-:Y:S01]  /*4060*/  BAR.SYNC.DEFER_BLOCKING 0x0 ;  /* 0x0000000000007b1d */ /* 0x000fe20000010000 */
[----:B------:R-:W-:Y:S01]  /*4070*/  HFMA2 R31, -RZ, RZ, 0, 0 ;  /* 0x00000000ff1f7431 */ /* 0x000fe200000001ff */
        /* <DEDUP_REMOVED lines=9> */
[----:B------:R-:W-:Y:S05]  /*4110*/  @P0 BRA `(.L_x_17918) ;  /* 0x0000003000880947 */ /* 0x000fea0003800000 */
[----:B------:R-:W0:Y:S01]  /*4120*/  LDCU UR8, c[0x0][0x3b8] ;  /* 0x00007700ff0877ac */ /* 0x000e220008000800 */
[----:B------:R-:W-:Y:S01]  /*4130*/  SHF.R.U32.HI R4, RZ, 0x3, R0 ;  /* 0x00000003ff047819 */ /* 0x000fe20000011600 */
[----:B-1----:R-:W-:Y:S01]  /*4140*/  IMAD.SHL.U32 R6, R0, 0x20, RZ ;  /* 0x0000002000067824 */ /* 0x002fe200078e00ff */
[----:B------:R-:W-:Y:S01]  /*4150*/  MOV R5, RZ ;  /* 0x000000ff00057202 */ /* 0x000fe20000000f00 */
[----:B------:R-:W1:Y:S01]  /*4160*/  LDCU.64 UR10, c[0x0][0x3a8] ;  /* 0x00007500ff0a77ac */ /* 0x000e620008000a00 */
[----:B------:R-:W-:Y:S01]  /*4170*/  LOP3.LUT R4, R4, 0x7c, RZ, 0xc0, !PT ;  /* 0x0000007c04047812 */ /* 0x000fe200078ec0ff */
[----:B------:R-:W-:Y:S01]  /*4180*/  VIADD R30, R30, 0x1a0 ;  /* 0x000001a01e1e7836 */ /* 0x000fe20000000000 */
[----:B------:R-:W-:Y:S01]  /*4190*/  LOP3.LUT R6, R6, 0x20, RZ, 0xe2, !PT ;  /* 0x0000002006067812 */ /* 0x000fe200078ee2ff */
[----:B------:R-:W4:Y:S01]  /*41a0*/  LDCU UR9, c[0x0][0x3d0] ;  /* 0x00007a00ff0977ac */ /* 0x000f220008000800 */
[----:B------:R-:W-:Y:S02]  /*41b0*/  VIADD R34, R17, 0x1 ;  /* 0x0000000111227836 */ /* 0x000fe40000000000 */
[----:B------:R-:W-:Y:S01]  /*41c0*/  LEA R29, R29, R30, 0x18 ;  /* 0x0000001e1d1d7211 */ /* 0x000fe200078ec0ff */
[----:B------:R-:W-:-:S02]  /*41d0*/  IMAD R6, R17, 0x40, R6 ;  /* 0x0000004011067824 */ /* 0x000fc400078e0206 */
[----:B------:R-:W-:Y:S02]  /*41e0*/  IMAD.IADD R79, R17, 0x1, -R32 ;  /* 0x00000001114f7824 */ /* 0x000fe400078e0a20 */
[----:B------:R-:W-:Y:S01]  /*41f0*/  IMAD.MOV.U32 R31, RZ, RZ, RZ ;  /* 0x000000ffff1f7224 */ /* 0x000fe200078e00ff */
[----:B------:R-:W-:Y:S01]  /*4200*/  IADD3 R29, PT, PT, R6, 0x10, R29 ;  /* 0x00000010061d7810 */ /* 0x000fe20007ffe01d */
[----:B0-----:R-:W-:-:S04]  /*4210*/  IMAD R7, R2, UR8, RZ ;  /* 0x0000000802077c24 */ /* 0x001fc8000f8e02ff */
[----:B------:R-:W-:-:S04]  /*4220*/  IMAD.WIDE R4, R7, 0x4, R4 ;  /* 0x0000000407047825 */ /* 0x000fc800078e0204 */
[----:B----4-:R-:W-:Y:S01]  /*4230*/  IMAD R14, R33, UR9, RZ ;  /* 0x00000009210e7c24 */ /* 0x010fe2000f8e02ff */
[----:B-1----:R-:W-:Y:S02]  /*4240*/  IADD3 R30, P0, PT, R4, UR10, RZ ;  /* 0x0000000a041e7c10 */ /* 0x002fe4000ff1e0ff */
[----:B------:R-:W-:Y:S02]  /*4250*/  SHF.L.U32 R4, R0, 0x3, RZ ;  /* 0x0000000300047819 */ /* 0x000fe400000006ff */
[----:B------:R-:W-:Y:S02]  /*4260*/  IADD3.X R35, PT, PT, R5, UR11, RZ, P0, !PT ;  /* 0x0000000b05237c10 */ /* 0x000fe400087fe4ff */
[C---:B------:R-:W-:Y:S02]  /*4270*/  LOP3.LUT R6, R4.reuse, 0x8, RZ, 0xc0, !PT ;  /* 0x0000000804067812 */ /* 0x040fe400078ec0ff */
[----:B------:R-:W-:Y:S02]  /*4280*/  LOP3.LUT R33, R4, 0xf8, RZ, 0xc0, !PT ;  /* 0x000000f804217812 */ /* 0x000fe400078ec0ff */
[----:B------:R-:W-:-:S02]  /*4290*/  LEA R6, R17, R6, 0x4 ;  /* 0x0000000611067211 */ /* 0x000fc400078e20ff */
[----:B------:R-:W-:-:S03]  /*42a0*/  SHF.R.S32.HI R15, RZ, 0x1f, R14 ;  /* 0x0000001fff0f7819 */ /* 0x000fc6000001140e */
[----:B------:R-:W-:-:S07]  /*42b0*/  VIADD R36, R6, 0x3 ;  /* 0x0000000306247836 */ /* 0x000fce0000000000 */
.L_x_17943:
[----:B------:R-:W-:Y:S01]  /*42c0*/  MOV R6, R30 ;  /* 0x0000001e00067202 */ /* 0x000fe20000000f00 */
[----:B------:R-:W-:Y:S01]  /*42d0*/  IMAD.MOV.U32 R7, RZ, RZ, R35 ;  /* 0x000000ffff077224 */ /* 0x000fe200078e0023 */
        /* <DEDUP_REMOVED lines=50> */
[----:B------:R-:W-:-:S02]  /*4600*/  F2FP.BF16.F32.PACK_AB R4, R7, R6 ;  /* 0x000000060704723e */ /* 0x000fc400000010ff */
[----:B------:R-:W-:Y:S01]  /*4610*/  IADD3 R6, PT, PT, R36, -0x3, RZ ;  /* 0xfffffffd24067810 */ /* 0x000fe20007ffe0ff */
[----:B------:R1:W5:Y:S04]  /*4620*/  LDG.E.CONSTANT R9, desc[UR6][R12.64+0x4] ;  /* 0x000004060c097981 */ /* 0x000368000c1e9900 */
        /* <DEDUP_REMOVED lines=33> */
.L_x_17920:
[----:B------:R-:W-:Y:S05]  /*4840*/  BSYNC.RECONVERGENT B1 ;  /* 0x0000000000017941 */ /* 0x000fea0003800200 */
.L_x_17919:
[----:B-----5:R-:W-:Y:S02]  /*4850*/  HMUL2.BF16_V2 R73, R5, R8 ;  /* 0x0000000805497232 */ /* 0x020fe40000200000 */
[----:B------:R-:W-:Y:S02]  /*4860*/  IMAD.MOV.U32 R8, RZ, RZ, R81 ;  /* 0x000000ffff087224 */ /* 0x000fe400078e0051 */
[----:B------:R-:W-:Y:S02]  /*4870*/  HFMA2.BF16_V2 R74, R4, R9, -RZ ;  /* 0x00000009044a7231 */ /* 0x000fe400003000ff */
[----:B------:R-:W-:Y:S01]  /*4880*/  IMAD.MOV.U32 R7, RZ, RZ, R77 ;  /* 0x000000ffff077224 */ /* 0x000fe200078e004d */
[----:B------:R-:W-:Y:S01]  /*4890*/  PRMT R9, R73, 0x7610, R9 ;  /* 0x0000761049097816 */ /* 0x000fe20000000009 */
[----:B------:R-:W-:-:S03]  /*48a0*/  HFMA2.BF16_V2 R76, R8, R11, -RZ ;  /* 0x0000000b084c7231 */ /* 0x000fc600003000ff */
[----:B------:R-:W-:Y:S01]  /*48b0*/  HMUL2.BF16_V2 R75, R7, R10 ;  /* 0x0000000a074b7232 */ /* 0x000fe20000200000 */
[----:B------:R-:W-:Y:S02]  /*48c0*/  PRMT R10, R73, 0x7632, R10 ;  /* 0x00007632490a7816 */ /* 0x000fe4000000000a */
[----:B------:R-:W-:Y:S02]  /*48d0*/  SHF.L.U32 R77, R9, 0x10, RZ ;  /* 0x00000010094d7819 */ /* 0x000fe400000006ff */
[----:B------:R-:W-:Y:S01]  /*48e0*/  PRMT R11, R74, 0x7610, R11 ;  /* 0x000076104a0b7816 */ /* 0x000fe2000000000b */
[----:B------:R-:W-:Y:S01]  /*48f0*/  IMAD.U32 R10, R10, 0x10000, RZ ;  /* 0x000100000a0a7824 */ /* 0x000fe200078e00ff */
[----:B------:R-:W-:Y:S02]  /*4900*/  PRMT R73, R74, 0x7632, R73 ;  /* 0x000076324a497816 */ /* 0x000fe40000000049 */
[----:B------:R-:W-:Y:S01]  /*4910*/  PRMT R74, R75, 0x7610, R74 ;  /* 0x000076104b4a7816 */ /* 0x000fe2000000004a */
[----:B------:R-:W-:Y:S01]  /*4920*/  IMAD.U32 R11, R11, 0x10000, RZ ;  /* 0x000100000b0b7824 */ /* 0x000fe200078e00ff */
[----:B------:R-:W-:Y:S01]  /*4930*/  SHF.L.U32 R78, R73, 0x10, RZ ;  /* 0x00000010494e7819 */ /* 0x000fe200000006ff */
[----:B------:R-:W-:Y:S01]  /*4940*/  FADD.FTZ R10, R77, R10 ;  /* 0x0000000a4d0a7221 */ /* 0x000fe20000010000 */
[----:B------:R-:W-:Y:S01]  /*4950*/  PRMT R9, R76, 0x7632, R9 ;  /* 0x000076324c097816 */ /* 0x000fe20000000009 */
        /* <DEDUP_REMOVED lines=9> */
[----:B------:R-:W-:Y:S01]  /*49f0*/  FADD.FTZ R75, R74, R75 ;  /* 0x0000004b4a4b7221 */ /* 0x000fe20000010000 */
[----:B------:R0:W5:Y:S01]  /*4a00*/  LDG.E.CONSTANT R76, desc[UR6][R12.64+0x208] ;  /* 0x000208060c4c7981 */ /* 0x000162000c1e9900 */
[----:B------:R-:W-:Y:S02]  /*4a10*/  BSSY.RECONVERGENT B1, `(.L_x_17921) ;  /* 0x0000023000017945 */ /* 0x000fe40003800200 */
        /* <DEDUP_REMOVED lines=34> */
.L_x_17922:
[----:B------:R-:W-:Y:S05]  /*4c40*/  BSYNC.RECONVERGENT B1 ;  /* 0x0000000000017941 */ /* 0x000fea0003800200 */
.L_x_17921:
        /* <DEDUP_REMOVED lines=15> */
[C---:B01----:R-:W-:Y:S01]  /*4d40*/  VIADD R12, R36.reuse, 0xffffffff ;  /* 0xffffffff240c7836 */ /* 0x043fe20000000000 */
        /* <DEDUP_REMOVED lines=29> */
.L_x_17924:
[----:B------:R-:W-:Y:S05]  /*4f20*/  BSYNC.RECONVERGENT B1 ;  /* 0x0000000000017941 */ /* 0x000fea0003800200 */
.L_x_17923:
[----:B------:R-:W-:Y:S01]  /*4f30*/  HFMA2.BF16_V2 R78, R5, R78, -RZ ;  /* 0x0000004e054e7231 */ /* 0x000fe200003000ff */
[----:B01----:R-:W-:Y:S01]  /*4f40*/  SHF.L.U32 R12, R73, 0x10, RZ ;  /* 0x00000010490c7819 */ /* 0x003fe200000006ff */
[----:B------:R-:W-:Y:S02]  /*4f50*/  IMAD.U32 R74, R74, 0x10000, RZ ;  /* 0x000100004a4a7824 */ /* 0x000fe400078e00ff */
[----:B-----5:R-:W-:Y:S02]  /*4f60*/  HMUL2.BF16_V2 R73, R4, R81 ;  /* 0x0000005104497232 */ /* 0x020fe40000200000 */
[----:B------:R-:W-:Y:S01]  /*4f70*/  IMAD.U32 R75, R75, 0x10000, RZ ;  /* 0x000100004b4b7824 */ /* 0x000fe200078e00ff */
[----:B------:R-:W-:Y:S01]  /*4f80*/  SHF.L.U32 R76, R76, 0x10, RZ ;  /* 0x000000104c4c7819 */ /* 0x000fe200000006ff */
[----:B------:R-:W-:Y:S02]  /*4f90*/  IMAD.U32 R11, R11, 0x10000, RZ ;  /* 0x000100000b0b7824 */ /* 0x000fe400078e00ff */
[----:B------:R-:W-:-:S02]  /*4fa0*/  HFMA2.BF16_V2 R9, R8, R9, -RZ ;  /* 0x0000000908097231 */ /* 0x000fc400003000ff */
[--C-:B------:R-:W-:Y:S01]  /*4fb0*/  FADD.FTZ R74, R74, R75.reuse ;  /* 0x0000004b4a4a7221 */ /* 0x100fe20000010000 */
[----:B------:R-:W-:Y:S01]  /*4fc0*/  PRMT R75, R73, 0x7632, R75 ;  /* 0x00007632494b7816 */ /* 0x000fe2000000004b */
[--C-:B------:R-:W-:Y:S01]  /*4fd0*/  FADD.FTZ R11, R11, R12.reuse ;  /* 0x0000000c0b0b7221 */ /* 0x100fe20000010000 */
[C---:B------:R-:W-:Y:S01]  /*4fe0*/  PRMT R12, R78.reuse, 0x7610, R12 ;  /* 0x000076104e0c7816 */ /* 0x040fe2000000000c */
        /* <DEDUP_REMOVED lines=9> */
[----:B------:R-:W-:Y:S02]  /*5080*/  HFMA2.BF16_V2 R73, R8, R83, -RZ ;  /* 0x0000005308497231 */ /* 0x000fe400003000ff */
[----:B------:R-:W-:Y:S01]  /*5090*/  FADD.FTZ R76, R12, R13 ;  /* 0x0000000d0c4c7221 */ /* 0x000fe20000010000 */
[----:B------:R-:W-:Y:S01]  /*50a0*/  HMUL2.BF16_V2 R12, R7, R80 ;  /* 0x00000050070c7232 */ /* 0x000fe20000200000 */
[C---:B------:R-:W-:Y:S01]  /*50b0*/  PRMT R11, R9.reuse, 0x7632, R11 ;  /* 0x00007632090b7816 */ /* 0x040fe2000000000b */
[----:B------:R-:W-:Y:S02]  /*50c0*/  IMAD.U32 R9, R9, 0x10000, RZ ;  /* 0x0001000009097824 */ /* 0x000fe400078e00ff */
[----:B------:R-:W-:Y:S01]  /*50d0*/  FADD.FTZ R76, R76, R81 ;  /* 0x000000514c4c7221 */ /* 0x000fe20000010000 */
[----:B------:R-:W-:Y:S01]  /*50e0*/  FADD.FTZ R74, R74, R77 ;  /* 0x0000004d4a4a7221 */ /* 0x000fe20000010000 */
[C---:B------:R-:W-:Y:S01]  /*50f0*/  PRMT R13, R12.reuse, 0x7632, R13 ;  /* 0x000076320c0d7816 */ /* 0x040fe2000000000d */
[----:B------:R-:W-:Y:S01]  /*5100*/  BSSY.RECONVERGENT B1, `(.L_x_17925) ;  /* 0x000002d000017945 */ /* 0x000fe20003800200 */
[----:B------:R-:W-:Y:S01]  /*5110*/  SHF.L.U32 R78, R12, 0x10, RZ ;  /* 0x000000100c4e7819 */ /* 0x000fe200000006ff */
[----:B------:R-:W-:Y:S01]  /*5120*/  FADD.FTZ R31, R10, R31 ;  /* 0x0000001f0a1f7221 */ /* 0x000fe20000010000 */
[----:B------:R-:W-:Y:S01]  /*5130*/  PRMT R75, R73, 0x7632, R75 ;  /* 0x00007632494b7816 */ /* 0x000fe2000000004b */
[----:B------:R-:W-:Y:S01]  /*5140*/  IMAD.U32 R13, R13, 0x10000, RZ ;  /* 0x000100000d0d7824 */ /* 0x000fe200078e00ff */
[----:B------:R-:W-:Y:S01]  /*5150*/  SHF.L.U32 R12, R11, 0x10, RZ ;  /* 0x000000100b0c7819 */ /* 0x000fe200000006ff */
[----:B------:R-:W-:-:S02]  /*5160*/  IMAD.U32 R73, R73, 0x10000, RZ ;  /* 0x0001000049497824 */ /* 0x000fc400078e00ff */
        /* <DEDUP_REMOVED lines=38> */
.L_x_17926:
[----:B------:R-:W-:Y:S05]  /*53d0*/  BSYNC.RECONVERGENT B1 ;  /* 0x0000000000017941 */ /* 0x000fea0003800200 */
.L_x_17925:
        /* <DEDUP_REMOVED lines=41> */
.L_x_17928:
[----:B------:R-:W-:Y:S05]  /*5670*/  BSYNC.RECONVERGENT B1 ;  /* 0x0000000000017941 */ /* 0x000fea0003800200 */
.L_x_17927:
        /* <DEDUP_REMOVED lines=36> */
[----:B------:R-:W-:Y:S01]  /*58c0*/  FADD.FTZ R10, R9, R10 ;  /* 0x0000000a090a7221 */ /* 0x000fe20000010000 */
[----:B------:R-:W-:Y:S02]  /*58d0*/  FADD.FTZ R9, R12, R13 ;  /* 0x0000000d0c097221 */ /* 0x000fe40000010000 */
        /* <DEDUP_REMOVED lines=33> */
.L_x_17930:
[----:B------:R-:W-:Y:S05]  /*5af0*/  BSYNC.RECONVERGENT B1 ;  /* 0x0000000000017941 */ /* 0x000fea0003800200 */
.L_x_17929:
        /* <DEDUP_REMOVED lines=9> */
[----:B------:R-:W-:Y:S01]  /*5b90*/  PRMT R64, R63, 0x7632, R64 ;  /* 0x000076323f407816 */ /* 0x000fe20000000040 */
[----:B------:R-:W-:Y:S06]  /*5ba0*/  @P0 BRA `(.L_x_17932) ;  /* 0x0000000000780947 */ /* 0x000fec0003800000 */
        /* <DEDUP_REMOVED lines=30> */
.L_x_17932:
[----:B------:R-:W-:Y:S05]  /*5d90*/  BSYNC.RECONVERGENT B1 ;  /* 0x0000000000017941 */ /* 0x000fea0003800200 */
.L_x_17931:
        /* <DEDUP_REMOVED lines=75> */
.L_x_17934:
[----:B------:R-:W-:Y:S05]  /*6250*/  BSYNC.RECONVERGENT B1 ;  /* 0x0000000000017941 */ /* 0x000fea0003800200 */
.L_x_17933:
        /* <DEDUP_REMOVED lines=55> */
.L_x_17936:
[----:B------:R-:W-:Y:S05]  /*65d0*/  BSYNC.RECONVERGENT B1 ;  /* 0x0000000000017941 */ /* 0x000fea0003800200 */
.L_x_17935:
        /* <DEDUP_REMOVED lines=56> */
.L_x_17938:
[----:B------:R-:W-:Y:S05]  /*6960*/  BSYNC.RECONVERGENT B1 ;  /* 0x0000000000017941 */ /* 0x000fea0003800200 */
.L_x_17937:
        /* <DEDUP_REMOVED lines=41> */
.L_x_17940:
[----:B------:R-:W-:Y:S05]  /*6c00*/  BSYNC.RECONVERGENT B1 ;  /* 0x0000000000017941 */ /* 0x000fea0003800200 */
.L_x_17939:
        /* <DEDUP_REMOVED lines=79> */
.L_x_17942:
[----:B------:R-:W-:Y:S05]  /*7100*/  BSYNC.RECONVERGENT B1 ;  /* 0x0000000000017941 */ /* 0x000fea0003800200 */
.L_x_17941:
        /* <DEDUP_REMOVED lines=35> */
.L_x_17918:
[----:B--23--:R-:W-:Y:S05]  /*7340*/  BSYNC.RECONVERGENT B0 ;  /* 0x0000000000007941 */ /* 0x00cfea0003800200 */
.L_x_17917:
[----:B------:R-:W2:Y:S01]  /*7350*/  S2UR UR5, SR_CgaCtaId ;  /* 0x00000000000579c3 */ /* 0x000ea20000008800 */
[----:B-1----:R-:W1:Y:S01]  /*7360*/  SHFL.BFLY PT, R11, R26, 0x1, 0x1f ;  /* 0x0c201f001a0b7f89 */ /* 0x002e6200000e0000 */
[C---:B------:R-:W-:Y:S01]  /*7370*/  LOP3.LUT R15, R0.reuse, 0x1, RZ, 0xc0, !PT ;  /* 0x00000001000f7812 */ /* 0x040fe200078ec0ff */
[----:B------:R-:W-:Y:S01]  /*7380*/  UMOV UR4, 0x400 ;  /* 0x0000040000047882 */ /* 0x000fe20000000000 */
[----:B------:R-:W-:Y:S01]  /*7390*/  SHF.R.U32.HI R16, RZ, 0x1, R16 ;  /* 0x00000001ff107819 */ /* 0x000fe20000011610 */
[----:B------:R-:W3:Y:S01]  /*73a0*/  SHFL.BFLY PT, R4, R31, 0x1, 0x1f ;  /* 0x0c201f001f047f89 */ /* 0x000ee200000e0000 */
[----:B------:R-:W-:Y:S01]  /*73b0*/  ISETP.NE.AND P5, PT, R15, RZ, PT ;  /* 0x000000ff0f00720c */ /* 0x000fe20003fa5270 */
[----:B------:R-:W-:Y:S01]  /*73c0*/  UIADD3 UR4, UPT, UPT, UR4, 0x1a0, URZ ;  /* 0x000001a004047890 */ /* 0x000fe2000fffe0ff */
[C---:B------:R-:W-:Y:S01]  /*73d0*/  LOP3.LUT R15, R0.reuse, 0x3c0, RZ, 0xc0, !PT ;  /* 0x000003c0000f7812 */ /* 0x040fe200078ec0ff */
[----:B------:R-:W4:Y:S01]  /*73e0*/  SHFL.BFLY PT, R3, R18, 0x1, 0x1f ;  /* 0x0c201f0012037f89 */ /* 0x000f2200000e0000 */
[----:B------:R-:W-:Y:S01]  /*73f0*/  IMAD R16, R17, 0xc0, R16 ;  /* 0x000000c011107824 */ /* 0x000fe200078e0210 */
[----:B------:R-:W-:Y:S01]  /*7400*/  LOP3.LUT P0, RZ, R0, 0x3c1, RZ, 0xc0, !PT ;  /* 0x000003c100ff7812 */ /* 0x000fe2000780c0ff */
[----:B------:R-:W-:Y:S01]  /*7410*/  BSSY.RECONVERGENT B0, `(.L_x_17944) ;  /* 0x000002b000007945 */ /* 0x000fe20003800200 */
[----:B------:R-:W5:Y:S01]  /*7420*/  SHFL.BFLY PT, R6, R19, 0x1, 0x1f ;  /* 0x0c201f0013067f89 */ /* 0x000f6200000e0000 */
[----:B------:R-:W-:-:S02]  /*7430*/  ISETP.NE.OR P4, PT, R15, 0x40, P5 ;  /* 0x000000400f00780c */ /* 0x000fc40002f85670 */
[C---:B------:R-:W-:Y:S01]  /*7440*/  LOP3.LUT P1, RZ, R0.reuse, 0x3e1, RZ, 0xc0, !PT ;  /* 0x000003e100ff7812 */ /* 0x040fe2000782c0ff */
[----:B------:R-:W5:Y:S01]  /*7450*/  SHFL.BFLY PT, R5, R20, 0x1, 0x1f ;  /* 0x0c201f0014057f89 */ /* 0x000f6200000e0000 */
[C---:B------:R-:W-:Y:S02]  /*7460*/  ISETP.GT.U32.AND P2, PT, R0.reuse, 0x1f, PT ;  /* 0x0000001f0000780c */ /* 0x040fe40003f44070 */
[----:B------:R-:W-:Y:S01]  /*7470*/  LOP3.LUT R0, R0, 0x3e0, RZ, 0xc0, !PT ;  /* 0x000003e000007812 */ /* 0x000fe200078ec0ff */
[----:B------:R-:W5:Y:S01]  /*7480*/  SHFL.BFLY PT, R8, R21, 0x1, 0x1f ;  /* 0x0c201f0015087f89 */ /* 0x000f6200000e0000 */
[----:B--2---:R-:W-:-:S03]  /*7490*/  ULEA UR4, UR5, UR4, 0x18 ;  /* 0x0000000405047291 */ /* 0x004fc6000f8ec0ff */
[----:B0-----:R-:W0:Y:S01]  /*74a0*/  SHFL.BFLY PT, R7, R22, 0x1, 0x1f ;  /* 0x0c201f0016077f89 */ /* 0x001e2200000e0000 */
[----:B-1----:R-:W-:Y:S01]  /*74b0*/  FADD.FTZ R11, R11, R26 ;  /* 0x0000001a0b0b7221 */ /* 0x002fe20000010000 */
[----:B------:R-:W-:Y:S02]  /*74c0*/  ISETP.NE.OR P3, PT, R0, 0x20, P5 ;  /* 0x000000200000780c */ /* 0x000fe40002f65670 */
[----:B------:R-:W1:Y:S01]  /*74d0*/  SHFL.BFLY PT, R10, R23, 0x1, 0x1f ;  /* 0x0c201f00170a7f89 */ /* 0x000e6200000e0000 */
[----:B------:R-:W-:Y:S01]  /*74e0*/  LEA R26, R16, UR4, 0x2 ;  /* 0x00000004101a7c11 */ /* 0x000fe2000f8e10ff */
        /* <DEDUP_REMOVED lines=8> */
[----:B------:R-:W-:Y:S01]  /*7570*/  FADD.FTZ R8, R8, R21 ;  /* 0x0000001508087221 */ /* 0x000fe20000010000 */
[----:B------:R-:W-:Y:S01]  /*7580*/  BAR.SYNC.DEFER_BLOCKING 0x0 ;  /* 0x0000000000007b1d */ /* 0x000fe20000010000 */
[----:B0-----:R-:W-:Y:S01]  /*7590*/  FADD.FTZ R7, R7, R22 ;  /* 0x0000001607077221 */ /* 0x001fe20000010000 */
[----:B-1----:R-:W-:Y:S01]  /*75a0*/  FADD.FTZ R10, R10, R23 ;  /* 0x000000170a0a7221 */ /* 0x002fe20000010000 */
[----:B--2---:R-:W-:Y:S01]  /*75b0*/  FADD.FTZ R9, R9, R24 ;  /* 0x0000001809097221 */ /* 0x004fe20000010000 */
[----:B---3--:R-:W-:Y:S01]  /*75c0*/  FADD.FTZ R12, R12, R25 ;  /* 0x000000190c0c7221 */ /* 0x008fe20000010000 */
        /* <DEDUP_REMOVED lines=15> */
.L_x_17945:
[----:B------:R-:W-:Y:S05]  /*76c0*/  BSYNC.RECONVERGENT B0 ;  /* 0x0000000000007941 */ /* 0x000fea0003800200 */
.L_x_17944:
        /* <DEDUP_REMOVED lines=27> */
.L_x_17947:
[----:B------:R-:W-:Y:S05]  /*7880*/  BSYNC.RECONVERGENT B0 ;  /* 0x0000000000007941 */ /* 0x000fea0003800200 */
.L_x_17946:
        /* <DEDUP_REMOVED lines=15> */
.L_x_17949:
[----:B------:R-:W-:Y:S05]  /*7980*/  BSYNC.RECONVERGENT B0 ;  /* 0x0000000000007941 */ /* 0x000fea0003800200 */
.L_x_17948:
        /* <DEDUP_REMOVED lines=27> */
.L_x_17951:
[----:B------:R-:W-:Y:S05]  /*7b40*/  BSYNC.RECONVERGENT B0 ;  /* 0x0000000000007941 */ /* 0x000fea0003800200 */
.L_x_17950:
        /* <DEDUP_REMOVED lines=19> */
[----:B------:R-:W-:Y:S01]  /*7c80*/  PRMT R8, R7, 0x7632, R8 ;  /* 0x0000763207087816 */ /* 0x000fe20000000008 */
[----:B---3--:R-:W-:Y:S01]  /*7c90*/  UIMAD UR4, UR4, 0xc0, URZ ;  /* 0x000000c0040478a4 */ /* 0x008fe2000f8e02ff */
[----:B--2---:R-:W-:-:S05]  /*7ca0*/  SHF.R.U32.HI R15, RZ, 0x1, R15 ;  /* 0x00000001ff0f7819 */ /* 0x004fca000001160f */
[----:B------:R-:W-:-:S04]  /*7cb0*/  IADD3 R0, P0, P1, R15, UR4, R2 ;  /* 0x000000040f007c10 */ /* 0x000fc8000f91e002 */
[----:B------:R-:W-:Y:S02]  /*7cc0*/  IADD3.X R15, PT, PT, RZ, RZ, RZ, P0, P1 ;  /* 0x000000ffff0f7210 */ /* 0x000fe400007e24ff */
[----:B----4-:R-:W-:-:S04]  /*7cd0*/  LEA R2, P0, R0, UR8, 0x1 ;  /* 0x0000000800027c11 */ /* 0x010fc8000f8008ff */
        /* <DEDUP_REMOVED lines=18> */
.L_x_17894:
[----:B------:R-:W-:Y:S01]  /*7e00*/  BSSY B1, `(.L_x_17952) ;  /* 0x0000007000017945 */ /* 0x000fe20003800000 */
[----:B------:R-:W-:Y:S01]  /*7e10*/  MOV R10, 0x1 ;  /* 0x00000001000a7802 */ /* 0x000fe20000000f00 */
[----:B------:R-:W-:Y:S02]  /*7e20*/  IMAD.MOV.U32 R117, RZ, RZ, 0x1f ;  /* 0x0000001fff757424 */ /* 0x000fe400078e00ff */
[----:B------:R-:W-:-:S07]  /*7e30*/  IMAD.MOV.U32 R8, RZ, RZ, -0x1 ;  /* 0xffffffffff087424 */ /* 0x000fce00078e00ff */
[----:B------:R-:W-:Y:S05]  /*7e40*/  WARPSYNC.COLLECTIVE R8, `(.L_x_17953) ;  /* 0x0000000008087348 */ /* 0x000fea0003c00000 */
[----:B------:R0:W1:Y:S02]  /*7e50*/  SHFL.BFLY P2, R9, R11, R10, R117 ;  /* 0x0c00000a0b097389 */ /* 0x0000640000040075 */
[----:B01----:R-:W-:Y:S05]  /*7e60*/  ENDCOLLECTIVE ;  /* 0x000000000000791b */ /* 0x003fea0003800000 */
.L_x_17953:
[----:B------:R-:W-:Y:S05]  /*7e70*/  BSYNC B1 ;  /* 0x0000000000017941 */ /* 0x000fea0003800000 */
.L_x_17952:
[----:B------:R-:W-:Y:S01]  /*7e80*/  MOV R8, R9 ;  /* 0x0000000900087202 */ /* 0x000fe20000000f00 */
[----:B------:R-:W-:Y:S06]  /*7e90*/  BRA `(.L_x_17954) ;  /* 0xffffffa400847947 */ /* 0x000fec000383ffff */
.L_x_17896:
[----:B------:R-:W-:Y:S01]  /*7ea0*/  HFMA2 R117, -RZ, RZ, 0, 1.847743988037109375e-06 ;  /* 0x0000001fff757431 */ /* 0x000fe200000001ff */
[----:B------:R-:W-:Y:S01]  /*7eb0*/  BSSY B0, `(.L_x_17955) ;  /* 0x0000007000007945 */ /* 0x000fe20003800000 */
[----:B0-----:R-:W-:Y:S02]  /*7ec0*/  IMAD.MOV.U32 R11, RZ, RZ, R104 ;  /* 0x000000ffff0b7224 */ /* 0x001fe400078e0068 */
[----:B------:R-:W-:Y:S02]  /*7ed0*/  IMAD.MOV.U32 R10, RZ, RZ, 0x10 ;  /* 0x00000010ff0a7424 */ /* 0x000fe400078e00ff */
[----:B------:R-:W-:-:S07]  /*7ee0*/  IMAD.MOV.U32 R8, RZ, RZ, -0x1 ;  /* 0xffffffffff087424 */ /* 0x000fce00078e00ff */
[----:B-----5:R-:W-:Y:S05]  /*7ef0*/  WARPSYNC.COLLECTIVE R8, `(.L_x_17956) ;  /* 0x0000000008087348 */ /* 0x020fea0003c00000 */
[----:B------:R0:W1:Y:S02]  /*7f00*/  SHFL.BFLY P2, R9, R11, R10, R117 ;  /* 0x0c00000a0b097389 */ /* 0x0000640000040075 */
[----:B01---5:R-:W-:Y:S05]  /*7f10*/  ENDCOLLECTIVE ;  /* 0x000000000000791b */ /* 0x023fea0003800000 */
.L_x_17956:
[----:B------:R-:W-:Y:S05]  /*7f20*/  BSYNC B0 ;  /* 0x0000000000007941 */ /* 0x000fea0003800000 */
.L_x_17955:
[----:B------:R-:W-:Y:S01]  /*7f30*/  IMAD.MOV.U32 R5, RZ, RZ, R9 ;  /* 0x000000ffff057224 */ /* 0x000fe200078e0009 */
[----:B------:R-:W-:Y:S01]  /*7f40*/  MOV R8, 0xffffffff ;  /* 0xffffffff00087802 */ /* 0x000fe20000000f00 */
[----:B------:R-:W-:Y:S02]  /*7f50*/  IMAD.MOV.U32 R10, RZ, RZ, 0x8 ;  /* 0x00000008ff0a7424 */ /* 0x000fe400078e00ff */
[----:B------:R-:W-:Y:S01]  /*7f60*/  IMAD.MOV.U32 R117, RZ, RZ, 0x1f ;  /* 0x0000001fff757424 */ /* 0x000fe200078e00ff */
[----:B------:R-:W-:-:S04]  /*7f70*/  FMNMX.FTZ R5, R5, R104, !PT ;  /* 0x0000006805057209 */ /* 0x000fc80007810000 */
[----:B------:R-:W-:-:S07]  /*7f80*/  MOV R11, R5 ;  /* 0x00000005000b7202 */ /* 0x000fce0000000f00 */
[----:B------:R-:W-:Y:S05]  /*7f90*/  WARPSYNC.COLLECTIVE R8, `(.L_x_17957) ;  /* 0x0000000008087348 */ /* 0x000fea0003c00000 */
[----:B------:R0:W1:Y:S02]  /*7fa0*/  SHFL.BFLY P2, R9, R11, R10, R117 ;  /* 0x0c00000a0b097389 */ /* 0x0000640000040075 */
[----:B01----:R-:W-:Y:S05]  /*7fb0*/  ENDCOLLECTIVE ;  /* 0x000000000000791b */ /* 0x003fea0003800000 */
.L_x_17957:
[----:B------:R-:W-:Y:S02]  /*7fc0*/  HFMA2 R10, -RZ, RZ, 0, 2.384185791015625e-07 ;  /* 0x00000004ff0a7431 */ /* 0x000fe400000001ff */
[----:B------:R-:W-:-:S05]  /*7fd0*/  IMAD.MOV.U32 R4, RZ, RZ, R9 ;  /* 0x000000ffff047224 */ /* 0x000fca00078e0009 */
[----:B------:R-:W-:-:S05]  /*7fe0*/  FMNMX.FTZ R4, R5, R4, !PT ;  /* 0x0000000405047209 */ /* 0x000fca0007810000 */
[----:B------:R-:W-:-:S07]  /*7ff0*/  IMAD.MOV.U32 R11, RZ, RZ, R4 ;  /* 0x000000ffff0b7224 */ /* 0x000fce00078e0004 */
[----:B------:R-:W-:Y:S05]  /*8000*/  WARPSYNC.COLLECTIVE R8, `(.L_x_17958) ;  /* 0x0000000008087348 */ /* 0x000fea0003c00000 */
[----:B------:R0:W1:Y:S02]  /*8010*/  SHFL.BFLY P2, R9, R11, R10, R117 ;  /* 0x0c00000a0b097389 */ /* 0x0000640000040075 */
[----:B01----:R-:W-:Y:S05]  /*8020*/  ENDCOLLECTIVE ;  /* 0x000000000000791b */ /* 0x003fea0003800000 */
.L_x_17958:
[----:B------:R-:W-:Y:S01]  /*8030*/  MOV R10, 0x2 ;  /* 0x00000002000a7802 */ /* 0x000fe20000000f00 */
[----:B------:R-:W-:-:S05]  /*8040*/  IMAD.MOV.U32 R7, RZ, RZ, R9 ;  /* 0x000000ffff077224 */ /* 0x000fca00078e0009 */
[----:B------:R-:W-:-:S05]  /*8050*/  FMNMX.FTZ R7, R4, R7, !PT ;  /* 0x0000000704077209 */ /* 0x000fca0007810000 */
[----:B------:R-:W-:-:S07]  /*8060*/  IMAD.MOV.U32 R11, RZ, RZ, R7 ;  /* 0x000000ffff0b7224 */ /* 0x000fce00078e0007 */
[----:B------:R-:W-:Y:S05]  /*8070*/  WARPSYNC.COLLECTIVE R8, `(.L_x_17959) ;  /* 0x0000000008087348 */ /* 0x000fea0003c00000 */
[----:B------:R0:W1:Y:S02]  /*8080*/  SHFL.BFLY P2, R9, R11, R10, R117 ;  /* 0x0c00000a0b097389 */ /* 0x0000640000040075 */
[----:B01----:R-:W-:Y:S05]  /*8090*/  ENDCOLLECTIVE ;  /* 0x000000000000791b */ /* 0x003fea0003800000 */
.L_x_17959:
[----:B------:R-:W-:Y:S01]  /*80a0*/  IMAD.MOV.U32 R6, RZ, RZ, R9 ;  /* 0x000000ffff067224 */ /* 0x000fe200078e0009 */
[----:B------:R-:W-:Y:S06]  /*80b0*/  BRA `(.L_x_17960) ;  /* 0xffffffa400807947 */ /* 0x000fec000383ffff */
.L_x_17961:
        /* <DEDUP_REMOVED lines=12> */
.L_x_25915:


//--------------------- .text._ZN4vllm25paged_attention_v1_kernelI13__nv_bfloat16S1_Li128ELi16ELi128ELNS_18Fp8KVCacheDataTypeE0ELb0EEEvPT_PKS3_PKT0_S9_ifPKiSB_iPKfiiiSD_SD_iiiii --------------------------
	.section	.text._ZN4vllm25paged_attention_v1_kernelI13__nv_bfloat16S1_Li128ELi16ELi128ELNS_18Fp8KVCacheDataTypeE0ELb0EEEvPT_PKS3_PKT0_S9_ifPKiSB_iPKfiiiSD_SD_iiiii,"ax",@progbits
	.align	128
        .global         _ZN4vllm25paged_attention_v1_kernelI13__nv_bfloat16S1_Li128ELi16ELi128ELNS_18Fp8KVCacheDataTypeE0ELb0EEEvPT_PKS3_PKT0_S9_ifPKiSB_iPKfiiiSD_SD_iiiii
        .type           _ZN4vllm25paged_attention_v1_kernelI13__nv_bfloat16S1_Li128ELi16ELi128ELNS_18Fp8KVCacheDataTypeE0ELb0EEEvPT_PKS3_PKT0_S9_ifPKiSB_iPKfiiiSD_SD_iiiii,@function
        .size           _ZN4vllm25paged_attention_v1_kernelI13__nv_bfloat16S1_Li128ELi16ELi128ELNS_18Fp8KVCacheDataTypeE0ELb0EEEvPT_PKS3_PKT0_S9_ifPKiSB_iPKfiiiSD_SD_iiiii,(.L_x_25916 - _ZN4vllm25paged_attention_v1_kernelI13__nv_bfloat16S1_Li128ELi16ELi128ELNS_18Fp8KVCacheDataTypeE0ELb0EEEvPT_PKS3_PKT0_S9_ifPKiSB_iPKfiiiSD_SD_iiiii)
        .other          _ZN4vllm25paged_attention_v1_kernelI13__nv_bfloat16S1_Li128ELi16ELi128ELNS_18Fp8KVCacheDataTypeE0ELb0EEEvPT_PKS3_PKT0_S9_ifPKiSB_iPKfiiiSD_SD_iiiii,@"STO_CUDA_ENTRY STV_DEFAULT"
_ZN4vllm25paged_attention_v1_kernelI13__nv_bfloat16S1_Li128ELi16ELi128ELNS_18Fp8KVCacheDataTypeE0ELb0EEEvPT_PKS3_PKT0_S9_ifPKiSB_iPKfiiiSD_SD_iiiii:
.text._ZN4vllm25paged_attention_v1_kernelI13__nv_bfloat16S1_Li128ELi16ELi128ELNS_18Fp8KVCacheDataTypeE0ELb0EEEvPT_PKS3_PKT0_S9_ifPKiSB_iPKfiiiSD_SD_iiiii:
[----:B------:R-:W-:Y:S01]  /*0000*/  LDC R1, c[0x0][0x37c] ;  /* 0x0000df00ff017b82 */ /* 0x000fe20000000800 */
[----:B------:R-:W0:Y:S07]  /*0010*/  S2R R0, SR_TID.X ;  /* 0x0000000000007919 */ /* 0x000e2e0000002100 */
[----:B------:R-:W1:Y:S01]  /*0020*/  S2UR UR14, SR_CTAID.Y ;  /* 0x00000000000e79c3 */ /* 0x000e620000002600 */
[----:B------:R-:W1:Y:S01]  /*0030*/  LDCU.64 UR4, c[0x0][0x3b0] ;  /* 0x00007600ff0477ac */ /* 0x000e620008000a00 */
[----:B------:R-:W2:Y:S06]  /*0040*/  LDCU.64 UR8, c[0x0][0x358] ;  /* 0x00006b00ff0877ac */ /* 0x000eac0008000a00 */
[----:B------:R-:W3:Y:S01]  /*0050*/  S2UR UR15, SR_CTAID.X ;  /* 0x00000000000f79c3 */ /* 0x000ee20000002500 */
[----:B------:R-:W4:Y:S01]  /*0060*/  LDCU UR6, c[0x0][0x3c8] ;  /* 0x00007900ff0677ac */ /* 0x000f220008000800 */
[----:B------:R-:W2:Y:S06]  /*0070*/  LDCU.64 UR10, c[0x0][0x3c0] ;  /* 0x00007800ff0a77ac */ /* 0x000eac0008000a00 */
[----:B------:R-:W4:Y:S01]  /*0080*/  LDC R10, c[0x0][0x3a0] ;  /* 0x0000e800ff0a7b82 */ /* 0x000f220000000800 */
[----:B------:R-:W4:Y:S01]  /*0090*/  LDCU UR16, c[0x0][0x370] ;  /* 0x00006e00ff1077ac */ /* 0x000f220008000800 */
[----:B------:R-:W-:Y:S01]  /*00a0*/  HFMA2 R28, -RZ, RZ, 0, 0 ;  /* 0x00000000ff1c7431 */ /* 0x000fe200000001ff */
[----:B------:R-:W4:Y:S01]  /*00b0*/  LDCU UR7, c[0x0][0x3b8] ;  /* 0x00007700ff0777ac */ /* 0x000f220008000800 */
[----:B-1----:R-:W-:-:S04]  /*00c0*/  UIMAD.WIDE.U32 UR4, UR14, 0x4, UR4 ;  /* 0x000000040e0478a5 */ /* 0x002fc8000f8e0004 */
[----:B------:R-:W1:Y:S01]  /*00d0*/  S2UR UR13, SR_CgaCtaId ;  /* 0x00000000000d79c3 */ /* 0x000e620000008800 */
[----:B------:R-:W1:Y:S01]  /*00e0*/  LDCU UR17, c[0x0][0x3cc] ;  /* 0x00007980ff1177ac */ /* 0x000e620008000800 */
[----:B0-----:R-:W-:Y:S01]  /*00f0*/  ISETP.GT.U32.AND P0, PT, R0, 0x1f, PT ;  /* 0x0000001f0000780c */ /* 0x001fe20003f04070 */
[----:B------:R-:W-:Y:S01]  /*0100*/  IMAD.U32 R4, RZ, RZ, UR4 ;  /* 0x00000004ff047e24 */ /* 0x000fe2000f8e00ff */
[----:B---3--:R-:W-:Y:S01]  /*0110*/  MOV R3, UR15 ;  /* 0x0000000f00037c02 */ /* 0x008fe20008000f00 */
[----:B------:R-:W-:Y:S01]  /*0120*/  IMAD.U32 R5, RZ, RZ, UR5 ;  /* 0x00000005ff057e24 */ /* 0x000fe2000f8e00ff */
[----:B--2---:R-:W-:Y:S01]  /*0130*/  UISETP.NE.U32.AND UP0, UPT, UR10, URZ, UPT ;  /* 0x000000ff0a00728c */ /* 0x004fe2000bf05070 */
[----:B------:R-:W0:Y:S03]  /*0140*/  LDCU UR22, c[0x0][0x3a4] ;  /* 0x00007480ff1677ac */ /* 0x000e260008000800 */
[----:B------:R-:W2:Y:S01]  /*0150*/  LDG.E.CONSTANT R12, desc[UR8][R4.64] ;  /* 0x00000008040c7981 */ /* 0x000ea2000c1e9900 */
[----:B------:R-:W3:Y:S04]  /*0160*/  LDCU.64 UR20, c[0x0][0x390] ;  /* 0x00007200ff1477ac */ /* 0x000ee80008000a00 */
[----:B------:R-:W1:Y:S01]  /*0170*/  @!P0 LDC.64 R8, c[0x0][0x388] ;  /* 0x0000e200ff088b82 */ /* 0x000e620000000a00 */
[----:B----4-:R-:W-:Y:S01]  /*0180*/  UIMAD UR4, UR14, UR6, URZ ;  /* 0x000000060e0472a4 */ /* 0x010fe2000f8e02ff */
[----:B------:R-:W-:-:S02]  /*0190*/  @!P0 IMAD.SHL.U32 R3, R3, 0x80, RZ ;  /* 0x0000008003038824 */ /* 0x000fc400078e00ff */
[----:B------:R-:W-:Y:S01]  /*01a0*/  @!P0 IMAD.SHL.U32 R2, R0, 0x4, RZ ;  /* 0x0000000400028824 */ /* 0x000fe200078e00ff */
[----:B------:R-:W-:-:S04]  /*01b0*/  USHF.R.S32.HI UR5, URZ, 0x1f, UR4 ;  /* 0x0000001fff057899 */ /* 0x000fc80008011404 */
[----:B------:R-:W-:-:S04]  /*01c0*/  @!P0 IADD3 R3, P1, P2, R2, UR4, R3 ;  /* 0x0000000402038c10 */ /* 0x000fc8000fa3e003 */
[----:B------:R-:W-:Y:S02]  /*01d0*/  @!P0 IADD3.X R6, PT, PT, RZ, UR5, RZ, P1, P2 ;  /* 0x00000005ff068c10 */ /* 0x000fe40008fe44ff */
[----:B-1----:R-:W-:-:S04]  /*01e0*/  @!P0 LEA R2, P1, R3, R8, 0x1 ;  /* 0x0000000803028211 */ /* 0x002fc800078208ff */
[----:B------:R-:W-:-:S05]  /*01f0*/  @!P0 LEA.HI.X R3, R3, R9, R6, 0x1, P1 ;  /* 0x0000000903038211 */ /* 0x000fca00008f0c06 */
[----:B------:R-:W4:Y:S04]  /*0200*/  @!P0 LDG.E.CONSTANT R4, desc[UR8][R2.64] ;  /* 0x0000000802048981 */ /* 0x000f28000c1e9900 */
[----:B------:R1:W4:Y:S01]  /*0210*/  @!P0 LDG.E.CONSTANT R5, desc[UR8][R2.64+0x4] ;  /* 0x0000040802058981 */ /* 0x000322000c1e9900 */
[----:B------:R-:W-:-:S04]  /*0220*/  IABS R9, R10 ;  /* 0x0000000a00097213 */ /* 0x000fc80000000000 */
[----:B------:R-:W0:Y:S01]  /*0230*/  I2F.RP R8, R9 ;  /* 0x0000000900087306 */ /* 0x000e220000209400 */
[----:B------:R-:W-:-:S11]  /*0240*/  UISETP.NE.AND.EX UP0, UPT, UR11, URZ, UPT, UP0 ;  /* 0x000000ff0b00728c */ /* 0x000fd6000bf05300 */
[----:B------:R-:W3:Y:S01]  /*0250*/  @UP0 LDCU.64 UR4, c[0x0][0x3c0] ;  /* 0x00007800ff0407ac */ /* 0x000ee20008000a00 */
[----:B0-----:R-:W1:Y:S01]  /*0260*/  MUFU.RCP R8, R8 ;  /* 0x0000000800087308 */ /* 0x001e620000001000 */
[----:B------:R-:W-:Y:S02]  /*0270*/  PLOP3.LUT P1, PT, PT, PT, UP0, 0x80, 0x8 ;  /* 0x000000000008781c */ /* 0x000fe40003f2f008 */
[----:B-1----:R-:W-:-:S05]  /*0280*/  IADD3 R2, PT, PT, R8, 0xffffffe, RZ ;  /* 0x0ffffffe08027810 */ /* 0x002fca0007ffe0ff */
[----:B------:R0:W1:Y:S01]  /*0290*/  F2I.FTZ.U32.TRUNC.NTZ R3, R2 ;  /* 0x0000000200037305 */ /* 0x000062000021f000 */
[----:B---3--:R-:W-:-:S06]  /*02a0*/  @UP0 UIMAD.WIDE.U32 UR4, UR15, 0x4, UR4 ;  /* 0x000000040f0408a5 */ /* 0x008fcc000f8e0004 */
[----:B------:R-:W-:Y:S02]  /*02b0*/  IMAD.U32 R6, RZ, RZ, UR4 ;  /* 0x00000004ff067e24 */ /* 0x000fe4000f8e00ff */
[----:B------:R-:W-:Y:S02]  /*02c0*/  IMAD.U32 R7, RZ, RZ, UR5 ;  /* 0x00000005ff077e24 */ /* 0x000fe4000f8e00ff */
[----:B0-----:R-:W-:-:S03]  /*02d0*/  IMAD.MOV.U32 R2, RZ, RZ, RZ ;  /* 0x000000ffff027224 */ /* 0x001fc600078e00ff */
[----:B------:R0:W5:Y:S01]  /*02e0*/  @P1 LDG.E.CONSTANT R28, desc[UR8][R6.64] ;  /* 0x00000008061c1981 */ /* 0x000162000c1e9900 */
[----:B-1----:R-:W-:-:S04]  /*02f0*/  IMAD.MOV R14, RZ, RZ, -R3 ;  /* 0x000000ffff0e7224 */ /* 0x002fc800078e0a03 */
[----:B------:R-:W-:-:S04]  /*0300*/  IMAD R11, R14, R9, RZ ;  /* 0x000000090e0b7224 */ /* 0x000fc800078e02ff */
[----:B------:R-:W-:Y:S01]  /*0310*/  IMAD.HI.U32 R3, R3, R11, R2 ;  /* 0x0000000b03037227 */ /* 0x000fe200078e0002 */
[----:B0-----:R-:W-:-:S05]  /*0320*/  IABS R6, UR16 ;  /* 0x0000001000067c13 */ /* 0x001fca0008000000 */
[----:B------:R-:W-:-:S05]  /*0330*/  IMAD.HI.U32 R3, R3, R6, RZ ;  /* 0x0000000603037227 */ /* 0x000fca00078e00ff */
[----:B------:R-:W-:-:S05]  /*0340*/  IADD3 R7, PT, PT, RZ, -R3, RZ ;  /* 0x80000003ff077210 */ /* 0x000fca0007ffe0ff */
[----:B------:R-:W-:-:S05]  /*0350*/  IMAD R2, R9, R7, R6 ;  /* 0x0000000709027224 */ /* 0x000fca00078e0206 */
[----:B------:R-:W-:-:S13]  /*0360*/  ISETP.GT.U32.AND P2, PT, R9, R2, PT ;  /* 0x000000020900720c */ /* 0x000fda0003f44070 */
[----:B------:R-:W-:-:S05]  /*0370*/  @!P2 IMAD.IADD R2, R2, 0x1, -R9 ;  /* 0x000000010202a824 */ /* 0x000fca00078e0a09 */
[----:B------:R-:W-:Y:S02]  /*0380*/  ISETP.GE.U32.AND P1, PT, R2, R9, PT ;  /* 0x000000090200720c */ /* 0x000fe40003f26070 */
[C---:B------:R-:W-:Y:S01]  /*0390*/  LOP3.LUT R2, R10.reuse, UR16, RZ, 0x3c, !PT ;  /* 0x000000100a027c12 */ /* 0x040fe2000f8e3cff */
        /* <DEDUP_REMOVED lines=8> */
[----:B------:R-:W0:Y:S08]  /*0420*/  I2F.RP R6, R7 ;  /* 0x0000000700067306 */ /* 0x000e300000209400 */
[----:B0-----:R-:W0:Y:S02]  /*0430*/  MUFU.RCP R6, R6 ;  /* 0x0000000600067308 */ /* 0x001e240000001000 */
[----:B0-----:R-:W-:-:S06]  /*0440*/  IADD3 R2, PT, PT, R6, 0xffffffe, RZ ;  /* 0x0ffffffe06027810 */ /* 0x001fcc0007ffe0ff */
[----:B------:R0:W1:Y:S01]  /*0450*/  F2I.FTZ.U32.TRUNC.NTZ R3, R2 ;  /* 0x0000000200037305 */ /* 0x000062000021f000 */
[----:B------:R-:W-:Y:S01]  /*0460*/  IABS R6, UR15 ;  /* 0x0000000f00067c13 */ /* 0x000fe20008000000 */
[----:B0-----:R-:W-:Y:S02]  /*0470*/  IMAD.MOV.U32 R2, RZ, RZ, RZ ;  /* 0x000000ffff027224 */ /* 0x001fe400078e00ff */
[----:B-1----:R-:W-:-:S04]  /*0480*/  IMAD.MOV R10, RZ, RZ, -R3 ;  /* 0x000000ffff0a7224 */ /* 0x002fc800078e0a03 */
[----:B------:R-:W-:Y:S01]  /*0490*/  IMAD R9, R10, R7, RZ ;  /* 0x000000070a097224 */ /* 0x000fe200078e02ff */
[----:B------:R-:W-:-:S03]  /*04a0*/  IABS R10, R8 ;  /* 0x00000008000a7213 */ /* 0x000fc60000000000 */
[----:B------:R-:W-:Y:S01]  /*04b0*/  IMAD.HI.U32 R3, R3, R9, R2 ;  /* 0x0000000903037227 */ /* 0x000fe200078e0002 */
[----:B------:R-:W-:-:S05]  /*04c0*/  IADD3 R2, PT, PT, RZ, -R10, RZ ;  /* 0x8000000aff027210 */ /* 0x000fca0007ffe0ff */
[----:B------:R-:W-:-:S04]  /*04d0*/  IMAD.HI.U32 R29, R3, R6, RZ ;  /* 0x00000006031d7227 */ /* 0x000fc800078e00ff */
[----:B------:R-:W-:-:S05]  /*04e0*/  IMAD R2, R29, R2, R6 ;  /* 0x000000021d027224 */ /* 0x000fca00078e0206 */
[----:B------:R-:W-:Y:S01]  /*04f0*/  ISETP.GT.U32.AND P2, PT, R7, R2, PT ;  /* 0x000000020700720c */ /* 0x000fe20003f44070 */
[----:B------:R-:W-:Y:S01]  /*0500*/  IMAD.SHL.U32 R3, R0, 0x80, RZ ;  /* 0x0000008000037824 */ /* 0x000fe200078e00ff */
[----:B------:R-:W-:Y:S02]  /*0510*/  UMOV UR11, 0x400 ;  /* 0x00000400000b7882 */ /* 0x000fe40000000000 */
[----:B------:R-:W-:Y:S02]  /*0520*/  ULEA UR12, UR13, UR11, 0x18 ;  /* 0x0000000b0d0c7291 */ /* 0x000fe4000f8ec0ff */
[----:B------:R-:W-:-:S07]  /*0530*/  LOP3.LUT R53, R3, 0x80, RZ, 0xc0, !PT ;  /* 0x0000008003357812 */ /* 0x000fce00078ec0ff */
[----:B------:R-:W-:-:S05]  /*0540*/  @!P2 IMAD.IADD R2, R2, 0x1, -R7 ;  /* 0x000000010202a824 */ /* 0x000fca00078e0a07 */
[----:B------:R-:W-:Y:S02]  /*0550*/  ISETP.GE.U32.AND P1, PT, R2, R7, PT ;  /* 0x000000070200720c */ /* 0x000fe40003f26070 */
[----:B------:R-:W-:Y:S02]  /*0560*/  SHF.R.U32.HI R45, RZ, 0x1, R0 ;  /* 0x00000001ff2d7819 */ /* 0x000fe40000011600 */
[----:B------:R-:W-:Y:S02]  /*0570*/  IADD3 R6, PT, PT, R53, UR12, RZ ;  /* 0x0000000c35067c10 */ /* 0x000fe4000fffe0ff */
[----:B------:R-:W-:Y:S01]  /*0580*/  LOP3.LUT R2, R8, UR15, RZ, 0x3c, !PT ;  /* 0x0000000f08027c12 */ /* 0x000fe2000f8e3cff */
[----:B------:R-:W-:Y:S01]  /*0590*/  @!P2 VIADD R29, R29, 0x1 ;  /* 0x000000011d1da836 */ /* 0x000fe20000000000 */
[----:B--2---:R-:W-:-:S13]  /*05a0*/  R2UR UR10, R12 ;  /* 0x000000000c0a72ca */ /* 0x004fda00000e0000 */
[----:B------:R-:W-:-:S04]  /*05b0*/  UIADD3 UR4, UPT, UPT, UR10, 0xf, URZ ;  /* 0x0000000f0a047890 */ /* 0x000fc8000fffe0ff */
[----:B------:R-:W-:-:S04]  /*05c0*/  USHF.R.S32.HI UR5, URZ, 0x1f, UR4 ;  /* 0x0000001fff057899 */ /* 0x000fc80008011404 */
[----:B------:R-:W-:Y:S01]  /*05d0*/  ULEA.HI UR5, UR5, UR4, URZ, 0x4 ;  /* 0x0000000405057291 */ /* 0x000fe2000f8f20ff */
[----:B------:R-:W-:Y:S01]  /*05e0*/  ISETP.GE.AND P3, PT, R2, RZ, PT ;  /* 0x000000ff0200720c */ /* 0x000fe20003f66270 */
[----:B------:R-:W-:Y:S02]  /*05f0*/  @!P0 IMAD R6, R45, 0x8, R6 ;  /* 0x000000082d068824 */ /* 0x000fe400078e0206 */
[----:B------:R-:W-:Y:S01]  /*0600*/  USHF.R.S32.HI UR6, URZ, 0x4, UR5 ;  /* 0x00000004ff067899 */ /* 0x000fe20008011405 */
[----:B------:R-:W-:Y:S02]  /*0610*/  SHF.R.U32.HI R2, RZ, 0x5, R0 ;  /* 0x00000005ff027819 */ /* 0x000fe40000011600 */
[----:B------:R-:W-:-:S03]  /*0620*/  @P1 IADD3 R29, PT, PT, R29, 0x1, RZ ;  /* 0x000000011d1d1810 */ /* 0x000fc60007ffe0ff */
[----:B------:R-:W-:Y:S01]  /*0630*/  ISETP.GE.AND P1, PT, R2, UR6, PT ;  /* 0x0000000602007c0c */ /* 0x000fe2000bf26270 */
[----:B----4-:R0:W-:Y:S01]  /*0640*/  @!P0 STS.64 [R6], R4 ;  /* 0x0000000406008388 */ /* 0x0101e20000000a00 */
[----:B------:R-:W-:Y:S01]  /*0650*/  BAR.SYNC.DEFER_BLOCKING 0x0 ;  /* 0x0000000000007b1d */ /* 0x000fe20000010000 */
[----:B------:R-:W-:Y:S01]  /*0660*/  ISETP.NE.AND P0, PT, R8, RZ, PT ;  /* 0x000000ff0800720c */ /* 0x000fe20003f05270 */
[----:B------:R-:W-:Y:S01]  /*0670*/  UIMAD UR4, UR14, UR7, URZ ;  /* 0x000000070e0472a4 */ /* 0x000fe2000f8e02ff */
[----:B------:R-:W-:-:S03]  /*0680*/  @!P3 IMAD.MOV R29, RZ, RZ, -R29 ;  /* 0x000000ffff1db224 */ /* 0x000fc600078e0a1d */
[----:B------:R-:W-:Y:S01]  /*0690*/  BSSY B0, `(.L_x_17962) ;  /* 0x0000169000007945 */ /* 0x000fe20003800000 */
[----:B------:R-:W-:-:S07]  /*06a0*/  IMAD.MOV.U32 R68, RZ, RZ, -0x800001 ;  /* 0xff7fffffff447424 */ /* 0x000fce00078e00ff */
[----:B------:R-:W-:Y:S01]  /*06b0*/  @!P0 LOP3.LUT R29, RZ, R8, RZ, 0x33, !PT ;  /* 0x00000008ff1d8212 */ /* 0x000fe200078e33ff */
[----:B0-----:R-:W-:Y:S06]  /*06c0*/  @P1 BRA `(.L_x_17963) ;  /* 0x0000001400941947 */ /* 0x001fec0003800000 */
[----:B------:R-:W0:Y:S01]  /*06d0*/  LDS.128 R24, [R53+UR12+0x10] ;  /* 0x0000100c35187984 */ /* 0x000e220008000c00 */
[----:B------:R-:W1:Y:S01]  /*06e0*/  LDCU.64 UR18, c[0x0][0x3a8] ;  /* 0x00007500ff1277ac */ /* 0x000e620008000a00 */
[----:B------:R-:W-:Y:S01]  /*06f0*/  SHF.R.U32.HI R16, RZ, 0x3, R0 ;  /* 0x00000003ff107819 */ /* 0x000fe20000011600 */
[----:B------:R-:W-:Y:S01]  /*0700*/  IMAD.MOV.U32 R17, RZ, RZ, RZ ;  /* 0x000000ffff117224 */ /* 0x000fe200078e00ff */
[----:B------:R-:W-:Y:S01]  /*0710*/  MOV R3, UR4 ;  /* 0x0000000400037c02 */ /* 0x000fe20008000f00 */
[----:B------:R-:W2:Y:S01]  /*0720*/  LDS.128 R20, [R53+UR12+0x60] ;  /* 0x0000600c35147984 */ /* 0x000ea20008000c00 */
[----:B------:R-:W-:Y:S01]  /*0730*/  LOP3.LUT R16, R16, 0x7c, RZ, 0xc0, !PT ;  /* 0x0000007c10107812 */ /* 0x000fe200078ec0ff */
[----:B------:R-:W3:Y:S01]  /*0740*/  LDCU UR7, c[0x0][0x3d0] ;  /* 0x00007a00ff0777ac */ /* 0x000ee20008000800 */
[C---:B------:R-:W-:Y:S01]  /*0750*/  IMAD.SHL.U32 R70, R45.reuse, 0x4, RZ ;  /* 0x000000042d467824 */ /* 0x040fe200078e00ff */
[----:B------:R-:W4:Y:S01]  /*0760*/  LDS.128 R32, [R53+UR12] ;  /* 0x0000000c35207984 */ /* 0x000f220008000c00 */
[C---:B------:R-:W-:Y:S01]  /*0770*/  IMAD.SHL.U32 R68, R45.reuse, 0x8, RZ ;  /* 0x000000082d447824 */ /* 0x040fe200078e00ff */
[----:B------:R-:W-:Y:S01]  /*0780*/  LOP3.LUT R45, R45, 0xf, RZ, 0xc0, !PT ;  /* 0x0000000f2d2d7812 */ /* 0x000fe200078ec0ff */
[----:B------:R-:W-:Y:S01]  /*0790*/  IMAD.WIDE R16, R3, 0x4, R16 ;  /* 0x0000000403107825 */ /* 0x000fe200078e0210 */
[----:B------:R-:W4:Y:S01]  /*07a0*/  LDS.128 R4, [R53+UR12+0x20] ;  /* 0x0000200c35047984 */ /* 0x000f220008000c00 */
[----:B------:R-:W-:Y:S01]  /*07b0*/  UIADD3 UR5, UPT, UPT, UR11, 0x120, URZ ;  /* 0x000001200b057890 */ /* 0x000fe2000fffe0ff */
[----:B------:R-:W-:Y:S01]  /*07c0*/  LOP3.LUT R77, R70, 0x3c, RZ, 0xc0, !PT ;  /* 0x0000003c464d7812 */ /* 0x000fe200078ec0ff */
[----:B------:R-:W-:Y:S01]  /*07d0*/  IMAD.MOV.U32 R71, RZ, RZ, R2 ;  /* 0x000000ffff477224 */ /* 0x000fe200078e0002 */
[----:B------:R-:W4:Y:S01]  /*07e0*/  LDS.128 R8, [R53+UR12+0x30] ;  /* 0x0000300c35087984 */ /* 0x000f220008000c00 */
[----:B------:R-:W-:Y:S01]  /*07f0*/  LOP3.LUT R79, R68, 0x78, RZ, 0xc0, !PT ;  /* 0x00000078444f7812 */ /* 0x000fe200078ec0ff */
[----:B------:R-:W-:Y:S01]  /*0800*/  ULEA UR5, UR13, UR5, 0x18 ;  /* 0x000000050d057291 */ /* 0x000fe2000f8ec0ff */
[----:B-1----:R-:W-:Y:S01]  /*0810*/  IADD3 R30, P0, PT, R16, UR18, RZ ;  /* 0x00000012101e7c10 */ /* 0x002fe2000ff1e0ff */
[----:B------:R-:W1:Y:S01]  /*0820*/  LDS.128 R12, [R53+UR12+0x40] ;  /* 0x0000400c350c7984 */ /* 0x000e620008000c00 */
[C---:B------:R-:W-:Y:S01]  /*0830*/  LEA R45, R2.reuse, R45, 0x4 ;  /* 0x0000002d022d7211 */ /* 0x040fe200078e20ff */
[----:B------:R-:W-:Y:S01]  /*0840*/  IMAD R77, R2, 0x40, R77 ;  /* 0x00000040024d7824 */ /* 0x000fe200078e024d */
[----:B------:R-:W-:Y:S01]  /*0850*/  IADD3.X R31, PT, PT, R17, UR19, RZ, P0, !PT ;  /* 0x00000013111f7c10 */ /* 0x000fe200087fe4ff */
[----:B---3--:R-:W-:Y:S01]  /*0860*/  IMAD R76, R29, UR7, RZ ;  /* 0x000000071d4c7c24 */ /* 0x008fe2000f8e02ff */
[----:B------:R-:W3:Y:S01]  /*0870*/  LDS.128 R16, [R53+UR12+0x50] ;  /* 0x0000500c35107984 */ /* 0x000ee20008000c00 */
[C---:B------:R-:W-:Y:S01]  /*0880*/  VIADD R70, R45.reuse, -UR10 ;  /* 0x8000000a2d467c36 */ /* 0x040fe20008000000 */
[----:B------:R-:W-:Y:S01]  /*0890*/  MOV R68, 0xff7fffff ;  /* 0xff7fffff00447802 */ /* 0x000fe20000000f00 */
[----:B------:R-:W-:Y:S01]  /*08a0*/  VIADD R45, R45, 0x1 ;  /* 0x000000012d2d7836 */ /* 0x000fe20000000000 */
[----:B------:R-:W-:Y:S01]  /*08b0*/  IADD3 R2, P0, PT, R76, R79, RZ ;  /* 0x0000004f4c027210 */ /* 0x000fe20007f1e0ff */
[----:B------:R-:W-:Y:S01]  /*08c0*/  VIADD R77, R77, UR5 ;  /* 0x000000054d4d7c36 */ /* 0x000fe20008000000 */
[C---:B0-----:R-:W-:Y:S01]  /*08d0*/  PRMT R43, R24.reuse, 0x7632, R43 ;  /* 0x00007632182b7816 */ /* 0x041fe2000000002b */
[C---:B------:R-:W-:Y:S01]  /*08e0*/  IMAD.U32 R37, R25.reuse, 0x10000, RZ ;  /* 0x0001000019257824 */ /* 0x040fe200078e00ff */
        /* <DEDUP_REMOVED lines=9> */
[----:B------:R-:W-:Y:S01]  /*0980*/  IMAD.U32 R44, R44, 0x10000, RZ ;  /* 0x000100002c2c7824 */ /* 0x000fe200078e00ff */
[----:B------:R0:W2:Y:S01]  /*0990*/  LDS.128 R24, [R53+UR12+0x70] ;  /* 0x0000700c35187984 */ /* 0x0000a20008000c00 */
[----:B------:R-:W-:Y:S01]  /*09a0*/  PRMT R69, R22, 0x7632, R69 ;  /* 0x0000763216457816 */ /* 0x000fe20000000045 */
[----:B------:R-:W-:Y:S01]  /*09b0*/  IMAD.U32 R47, R47, 0x10000, RZ ;  /* 0x000100002f2f7824 */ /* 0x000fe200078e00ff */
[----:B------:R-:W-:-:S02]  /*09c0*/  PRMT R22, R23, 0x7632, R22 ;  /* 0x0000763217167816 */ /* 0x000fc40000000016 */
[C---:B----4-:R-:W-:Y:S01]  /*09d0*/  PRMT R3, R32.reuse, 0x7632, R3 ;  /* 0x0000763220037816 */ /* 0x050fe20000000003 */
        /* <DEDUP_REMOVED lines=15> */
[----:B-1----:R-:W-:Y:S01]  /*0ad0*/  PRMT R56, R12, 0x7632, R56 ;  /* 0x000076320c387816 */ /* 0x002fe20000000038 */
        /* <DEDUP_REMOVED lines=64> */
[----:B------:R-:W-:-:S07]  /*0ee0*/  LEA.HI.X.SX32 R3, R76, RZ, 0x1, P0 ;  /* 0x000000ff4c037211 */ /* 0x000fce00000f0eff */
.L_x_17965:
[----:B------:R-:W2:Y:S01]  /*0ef0*/  LDG.E.CONSTANT R23, desc[UR8][R30.64] ;  /* 0x000000081e177981 */ /* 0x000ea2000c1e9900 */
[----:B------:R-:W-:Y:S01]  /*0f00*/  LOP3.LUT R81, R0, 0x1, RZ, 0xc0, !PT ;  /* 0x0000000100517812 */ /* 0x000fe200078ec0ff */
[----:B--2---:R-:W-:-:S03]  /*0f10*/  IMAD.WIDE R22, R23, UR17, R2 ;  /* 0x0000001117167c25 */ /* 0x004fc6000f8e0202 */
[----:B------:R-:W-:-:S04]  /*0f20*/  LEA R76, P0, R81, R22, 0x2 ;  /* 0x00000016514c7211 */ /* 0x000fc800078010ff */
[----:B------:R-:W-:Y:S02]  /*0f30*/  IADD3.X R23, PT, PT, RZ, R23, RZ, P0, !PT ;  /* 0x00000017ff177210 */ /* 0x000fe400007fe4ff */
        /* <DEDUP_REMOVED lines=12> */
[----:B------:R-:W-:-:S03]  /*1000*/  PRMT R89, R89, 0x7632, R89 ;  /* 0x0000763259597816 */ /* 0x000fc60000000059 */
[----:B------:R-:W-:Y:S01]  /*1010*/  FMUL.FTZ R91, R34, R87 ;  /* 0x00000057225b7220 */ /* 0x000fe20000410000 */
[C---:B---3--:R-:W-:Y:S01]  /*1020*/  IMAD.U32 R87, R88.reuse, 0x10000, RZ ;  /* 0x0001000058577824 */ /* 0x048fe200078e00ff */
[----:B------:R-:W-:Y:S02]  /*1030*/  PRMT R88, R88, 0x7632, R88 ;  /* 0x0000763258587816 */ /* 0x000fe40000000058 */
[----:B------:R-:W-:Y:S01]  /*1040*/  SHF.L.U32 R90, R89, 0x10, RZ ;  /* 0x00000010595a7819 */ /* 0x000fe200000006ff */
[----:B------:R-:W-:Y:S02]  /*1050*/  FFMA.FTZ R87, R32, R87, R91 ;  /* 0x0000005720577223 */ /* 0x000fe4000001005b */
[----:B------:R-:W-:Y:S02]  /*1060*/  IMAD.U32 R89, R88, 0x10000, RZ ;  /* 0x0001000058597824 */ /* 0x000fe400078e00ff */
[----:B------:R-:W-:-:S04]  /*1070*/  FMUL.FTZ R91, R41, R90 ;  /* 0x0000005a295b7220 */ /* 0x000fc80000410000 */
[----:B------:R-:W-:Y:S01]  /*1080*/  FFMA.FTZ R88, R72, R89, R91 ;  /* 0x0000005948587223 */ /* 0x000fe2000001005b */
[----:B----4-:R-:W-:-:S04]  /*1090*/  PRMT R89, R86, 0x7632, R89 ;  /* 0x0000763256597816 */ /* 0x010fc80000000059 */
[----:B------:R-:W-:Y:S01]  /*10a0*/  SHF.L.U32 R89, R89, 0x10, RZ ;  /* 0x0000001059597819 */ /* 0x000fe200000006ff */
[----:B------:R-:W-:-:S04]  /*10b0*/  IMAD.U32 R86, R86, 0x10000, RZ ;  /* 0x0001000056567824 */ /* 0x000fc800078e00ff */
[--C-:B------:R-:W-:Y:S01]  /*10c0*/  FFMA.FTZ R89, R43, R89, R88.reuse ;  /* 0x000000592b597223 */ /* 0x100fe20000010058 */
[C---:B------:R-:W-:Y:S01]  /*10d0*/  PRMT R88, R85.reuse, 0x7632, R88 ;  /* 0x0000763255587816 */ /* 0x040fe20000000058 */
[----:B------:R-:W-:Y:S02]  /*10e0*/  FFMA.FTZ R87, R36, R86, R87 ;  /* 0x0000005624577223 */ /* 0x000fe40000010057 */
[----:B------:R-:W2:Y:S02]  /*10f0*/  LDG.E.CONSTANT R86, desc[UR8][R22.64+0x900] ;  /* 0x0009000816567981 */ /* 0x000ea4000c1e9900 */
[----:B------:R-:W-:Y:S02]  /*1100*/  IMAD.U32 R88, R88, 0x10000, RZ ;  /* 0x0001000058587824 */ /* 0x000fe400078e00ff */
[----:B------:R-:W-:Y:S02]  /*1110*/  IMAD.U32 R85, R85, 0x10000, RZ ;  /* 0x0001000055557824 */ /* 0x000fe400078e00ff */
[----:B------:R-:W-:Y:S01]  /*1120*/  FFMA.FTZ R89, R46, R88, R89 ;  /* 0x000000582e597223 */ /* 0x000fe20000010059 */
[----:B------:R-:W-:Y:S01]  /*1130*/  PRMT R88, R84, 0x7632, R88 ;  /* 0x0000763254587816 */ /* 0x000fe20000000058 */
[----:B------:R-:W-:-:S02]  /*1140*/  FFMA.FTZ R87, R38, R85, R87 ;  /* 0x0000005526577223 */ /* 0x000fc40000010057 */
[----:B------:R-:W3:Y:S02]  /*1150*/  LDG.E.CONSTANT R85, desc[UR8][R22.64+0xa00] ;  /* 0x000a000816557981 */ /* 0x000ee4000c1e9900 */
[----:B------:R-:W-:Y:S01]  /*1160*/  IMAD.U32 R88, R88, 0x10000, RZ ;  /* 0x0001000058587824 */ /* 0x000fe200078e00ff */
[----:B------:R-:W-:-:S03]  /*1170*/  SHF.L.U32 R84, R84, 0x10, RZ ;  /* 0x0000001054547819 */ /* 0x000fc600000006ff */
[----:B------:R-:W-:Y:S01]  /*1180*/  FFMA.FTZ R89, R48, R88, R89 ;  /* 0x0000005830597223 */ /* 0x000fe20000010059 */
[C---:B------:R-:W-:Y:S01]  /*1190*/  PRMT R88, R83.reuse, 0x7632, R88 ;  /* 0x0000763253587816 */ /* 0x040fe20000000058 */
[----:B------:R-:W-:Y:S02]  /*11a0*/  FFMA.FTZ R87, R4, R84, R87 ;  /* 0x0000005404577223 */ /* 0x000fe40000010057 */
        /* <DEDUP_REMOVED lines=10> */
[----:B------:R-:W-:-:S03]  /*1250*/  IMAD.U32 R82, R82, 0x10000, RZ ;  /* 0x0001000052527824 */ /* 0x000fc600078e00ff */
[----:B------:R-:W4:Y:S01]  /*1260*/  LDG.E.CONSTANT R88, desc[UR8][R22.64+0x304] ;  /* 0x0003040816587981 */ /* 0x000f22000c1e9900 */
[----:B------:R-:W-:Y:S01]  /*1270*/  FFMA.FTZ R87, R8, R82, R87 ;  /* 0x0000005208577223 */ /* 0x000fe20000010057 */
[----:B------:R-:W-:-:S05]  /*1280*/  PRMT R82, R80, 0x7632, R82 ;  /* 0x0000763250527816 */ /* 0x000fca0000000052 */
[----:B------:R-:W-:-:S04]  /*1290*/  IMAD.U32 R82, R82, 0x10000, RZ ;  /* 0x0001000052527824 */ /* 0x000fc800078e00ff */
[----:B------:R-:W-:Y:S01]  /*12a0*/  FFMA.FTZ R91, R54, R82, R91 ;  /* 0x00000052365b7223 */ /* 0x000fe2000001005b */
[C---:B------:R-:W-:Y:S01]  /*12b0*/  IMAD.U32 R82, R76.reuse, 0x10000, RZ ;  /* 0x000100004c527824 */ /* 0x040fe200078e00ff */
[----:B------:R-:W-:-:S04]  /*12c0*/  PRMT R76, R76, 0x7632, R76 ;  /* 0x000076324c4c7816 */ /* 0x000fc8000000004c */
[----:B------:R-:W-:Y:S02]  /*12d0*/  SHF.L.U32 R76, R76, 0x10, RZ ;  /* 0x000000104c4c7819 */ /* 0x000fe400000006ff */
[----:B------:R-:W-:-:S03]  /*12e0*/  SHF.L.U32 R80, R80, 0x10, RZ ;  /* 0x0000001050507819 */ /* 0x000fc600000006ff */
[----:B------:R-:W-:Y:S02]  /*12f0*/  FFMA.FTZ R91, R56, R76, R91 ;  /* 0x0000004c385b7223 */ /* 0x000fe4000001005b */
[----:B------:R-:W-:Y:S02]  /*1300*/  FFMA.FTZ R87, R10, R80, R87 ;  /* 0x000000500a577223 */ /* 0x000fe40000010057 */
[----:B------:R-:W4:Y:S02]  /*1310*/  LDG.E.CONSTANT R80, desc[UR8][R22.64+0x104] ;  /* 0x0001040816507981 */ /* 0x000f24000c1e9900 */
[----:B------:R-:W-:Y:S02]  /*1320*/  FFMA.FTZ R87, R12, R82, R87 ;  /* 0x000000520c577223 */ /* 0x000fe40000010057 */
[----:B------:R-:W4:Y:S01]  /*1330*/  LDG.E.CONSTANT R82, desc[UR8][R22.64+0x4] ;  /* 0x0000040816527981 */ /* 0x000f22000c1e9900 */
[----:B--2---:R-:W-:-:S05]  /*1340*/  PRMT R76, R86, 0x7632, R76 ;  /* 0x00007632564c7816 */ /* 0x004fca000000004c */
[----:B------:R-:W-:Y:S02]  /*1350*/  IMAD.U32 R76, R76, 0x10000, RZ ;  /* 0x000100004c4c7824 */ /* 0x000fe400078e00ff */
[----:B------:R-:W-:Y:S02]  /*1360*/  IMAD.U32 R86, R86, 0x10000, RZ ;  /* 0x0001000056567824 */ /* 0x000fe400078e00ff */
[----:B------:R-:W-:Y:S01]  /*1370*/  FFMA.FTZ R91, R58, R76, R91 ;  /* 0x0000004c3a5b7223 */ /* 0x000fe2000001005b */
[C---:B---3--:R-:W-:Y:S01]  /*1380*/  PRMT R76, R85.reuse, 0x7632, R76 ;  /* 0x00007632554c7816 */ /* 0x048fe2000000004c */
[----:B------:R-:W-:Y:S01]  /*1390*/  FFMA.FTZ R87, R14, R86, R87 ;  /* 0x000000560e577223 */ /* 0x000fe20000010057 */
[----:B------:R-:W-:-:S03]  /*13a0*/  SHF.L.U32 R85, R85, 0x10, RZ ;  /* 0x0000001055557819 */ /* 0x000fc600000006ff */
[----:B------:R-:W-:Y:S02]  /*13b0*/  IMAD.U32 R76, R76, 0x10000, RZ ;  /* 0x000100004c4c7824 */ /* 0x000fe400078e00ff */
[----:B------:R-:W-:Y:S02]  /*13c0*/  FFMA.FTZ R85, R16, R85, R87 ;  /* 0x0000005510557223 */ /* 0x000fe40000010057 */
[----:B------:R-:W-:Y:S01]  /*13d0*/  FFMA.FTZ R91, R60, R76, R91 ;  /* 0x0000004c3c5b7223 */ /* 0x000fe2000001005b */
[----:B------:R-:W2:Y:S01]  /*13e0*/  LDG.E.CONSTANT R87, desc[UR8][R22.64+0x204] ;  /* 0x0002040816577981 */ /* 0x000ea2000c1e9900 */
[C---:B----4-:R-:W-:Y:S01]  /*13f0*/  PRMT R76, R84.reuse, 0x7632, R76 ;  /* 0x00007632544c7816 */ /* 0x050fe2000000004c */
[----:B------:R-:W-:-:S03]  /*1400*/  IMAD.U32 R84, R84, 0x10000, RZ ;  /* 0x0001000054547824 */ /* 0x000fc600078e00ff */
[----:B------:R-:W-:Y:S01]  /*1410*/  SHF.L.U32 R76, R76, 0x10, RZ ;  /* 0x000000104c4c7819 */ /* 0x000fe200000006ff */
[----:B------:R-:W-:-:S04]  /*1420*/  FFMA.FTZ R85, R18, R84, R85 ;  /* 0x0000005412557223 */ /* 0x000fc80000010055 */
[----:B------:R-:W-:Y:S01]  /*1430*/  FFMA.FTZ R91, R64, R76, R91 ;  /* 0x0000004c405b7223 */ /* 0x000fe2000001005b */
[C---:B------:R-:W-:Y:S01]  /*1440*/  PRMT R76, R83.reuse, 0x7632, R76 ;  /* 0x00007632534c7816 */ /* 0x040fe2000000004c */
[----:B------:R-:W-:-:S04]  /*1450*/  IMAD.U32 R83, R83, 0x10000, RZ ;  /* 0x0001000053537824 */ /* 0x000fc800078e00ff */
[----:B------:R-:W-:Y:S01]  /*1460*/  FFMA.FTZ R84, R20, R83, R85 ;  /* 0x0000005314547223 */ /* 0x000fe20000010055 */
[----:B------:R-:W-:Y:S01]  /*1470*/  PRMT R83, R89, 0x7632, R83 ;  /* 0x0000763259537816 */ /* 0x000fe20000000053 */
[----:B------:R-:W3:Y:S01]  /*1480*/  LDG.E.CONSTANT R85, desc[UR8][R22.64+0x404] ;  /* 0x0004040816557981 */ /* 0x000ee2000c1e9900 */
[----:B------:R-:W-:-:S03]  /*1490*/  IMAD.U32 R76, R76, 0x10000, RZ ;  /* 0x000100004c4c7824 */ /* 0x000fc600078e00ff */
[----:B------:R-:W-:Y:S02]  /*14a0*/  IMAD.U32 R86, R83, 0x10000, RZ ;  /* 0x0001000053567824 */ /* 0x000fe400078e00ff */
[----:B------:R-:W-:-:S04]  /*14b0*/  FFMA.FTZ R76, R66, R76, R91 ;  /* 0x0000004c424c7223 */ /* 0x000fc8000001005b */
[----:B------:R-:W-:Y:S02]  /*14c0*/  FFMA.FTZ R76, R69, R86, R76 ;  /* 0x00000056454c7223 */ /* 0x000fe4000001004c */
[----:B------:R-:W4:Y:S01]  /*14d0*/  LDG.E.CONSTANT R86, desc[UR8][R22.64+0x504] ;  /* 0x0005040816567981 */ /* 0x000f22000c1e9900 */
[----:B------:R-:W-:-:S05]  /*14e0*/  SHF.L.U32 R89, R89, 0x10, RZ ;  /* 0x0000001059597819 */ /* 0x000fca00000006ff */
[----:B------:R-:W-:Y:S01]  /*14f0*/  FFMA.FTZ R83, R61, R89, R84 ;  /* 0x000000593d537223 */ /* 0x000fe20000010054 */
[C---:B------:R-:W-:Y:S01]  /*1500*/  IMAD.U32 R84, R80.reuse, 0x10000, RZ ;  /* 0x0001000050547824 */ /* 0x040fe200078e00ff */
[----:B------:R-:W-:Y:S02]  /*1510*/  PRMT R80, R80, 0x7632, R80 ;  /* 0x0000763250507816 */ /* 0x000fe40000000050 */
[C---:B------:R-:W-:Y:S01]  /*1520*/  SHF.L.U32 R90, R82.reuse, 0x10, RZ ;  /* 0x00000010525a7819 */ /* 0x040fe200000006ff */
[----:B------:R-:W-:Y:S01]  /*1530*/  FMUL.FTZ R84, R35, R84 ;  /* 0x0000005423547220 */ /* 0x000fe20000410000 */
[----:B------:R-:W-:Y:S01]  /*1540*/  PRMT R82, R82, 0x7632, R82 ;  /* 0x0000763252527816 */ /* 0x000fe20000000052 */
[----:B------:R-:W-:Y:S02]  /*1550*/  IMAD.U32 R91, R80, 0x10000, RZ ;  /* 0x00010000505b7824 */ /* 0x000fe400078e00ff */
[----:B------:R-:W-:Y:S02]  /*1560*/  FFMA.FTZ R90, R33, R90, R84 ;  /* 0x0000005a215a7223 */ /* 0x000fe40000010054 */
[----:B------:R-:W-:-:S02]  /*1570*/  IMAD.U32 R89, R82, 0x10000, RZ ;  /* 0x0001000052597824 */ /* 0x000fc400078e00ff */
[----:B------:R-:W-:Y:S01]  /*1580*/  FMUL.FTZ R91, R42, R91 ;  /* 0x0000005b2a5b7220 */ /* 0x000fe20000410000 */
[----:B------:R-:W4:Y:S03]  /*1590*/  LDG.E.CONSTANT R84, desc[UR8][R22.64+0x604] ;  /* 0x0006040816547981 */ /* 0x000f26000c1e9900 */
[----:B------:R-:W-:Y:S01]  /*15a0*/  FFMA.FTZ R89, R40, R89, R91 ;  /* 0x0000005928597223 */ /* 0x000fe2000001005b */
[----:B------:R-:W4:Y:S01]  /*15b0*/  LDG.E.CONSTANT R82, desc[UR8][R22.64+0x704] ;  /* 0x0007040816527981 */ /* 0x000f22000c1e9900 */
[C---:B--2---:R-:W-:Y:S02]  /*15c0*/  PRMT R80, R87.reuse, 0x7632, R80 ;  /* 0x0000763257507816 */ /* 0x044fe40000000050 */
[----:B------:R-:W-:-:S03]  /*15d0*/  SHF.L.U32 R87, R87, 0x10, RZ ;  /* 0x0000001057577819 */ /* 0x000fc600000006ff */
[----:B------:R-:W-:Y:S02]  /*15e0*/  IMAD.U32 R80, R80, 0x10000, RZ ;  /* 0x0001000050507824 */ /* 0x000fe400078e00ff */
[----:B------:R-:W-:Y:S01]  /*15f0*/  FFMA.FTZ R90, R37, R87, R90 ;  /* 0x00000057255a7223 */ /* 0x000fe2000001005a */
[----:B------:R-:W-:Y:S01]  /*1600*/  PRMT R87, R88, 0x7632, R87 ;  /* 0x0000763258577816 */ /* 0x000fe20000000057 */
[----:B------:R-:W-:-:S03]  /*1610*/  FFMA.FTZ R80, R44, R80, R89 ;  /* 0x000000502c507223 */ /* 0x000fc60000010059 */
[----:B------:R-:W-:Y:S01]  /*1620*/  SHF.L.U32 R87, R87, 0x10, RZ ;  /* 0x0000001057577819 */ /* 0x000fe200000006ff */
[----:B------:R-:W-:-:S04]  /*1630*/  IMAD.U32 R88, R88, 0x10000, RZ ;  /* 0x0001000058587824 */ /* 0x000fc800078e00ff */
[----:B------:R-:W-:Y:S02]  /*1640*/  FFMA.FTZ R80, R47, R87, R80 ;  /* 0x000000572f507223 */ /* 0x000fe40000010050 */
[----:B------:R-:W2:Y:S01]  /*1650*/  LDG.E.CONSTANT R87, desc[UR8][R22.64+0x804] ;  /* 0x0008040816577981 */ /* 0x000ea2000c1e9900 */
[C---:B---3--:R-:W-:Y:S01]  /*1660*/  PRMT R89, R85.reuse, 0x7632, R89 ;  /* 0x0000763255597816 */ /* 0x048fe20000000059 */
[----:B------:R-:W-:Y:S02]  /*1670*/  IMAD.U32 R85, R85, 0x10000, RZ ;  /* 0x0001000055557824 */ /* 0x000fe400078e00ff */
[----:B------:R-:W-:Y:S02]  /*1680*/  FFMA.FTZ R88, R39, R88, R90 ;  /* 0x0000005827587223 */ /* 0x000fe4000001005a */
[----:B------:R-:W-:Y:S02]  /*1690*/  IMAD.U32 R89, R89, 0x10000, RZ ;  /* 0x0001000059597824 */ /* 0x000fe400078e00ff */
[----:B------:R-:W-:-:S02]  /*16a0*/  FFMA.FTZ R88, R5, R85, R88 ;  /* 0x0000005505587223 */ /* 0x000fc40000010058 */
[----:B------:R-:W3:Y:S01]  /*16b0*/  LDG.E.CONSTANT R85, desc[UR8][R22.64+0x904] ;  /* 0x0009040816557981 */ /* 0x000ee2000c1e9900 */
[----:B------:R-:W-:Y:S01]  /*16c0*/  FFMA.FTZ R80, R49, R89, R80 ;  /* 0x0000005931507223 */ /* 0x000fe20000010050 */
[----:B----4-:R-:W-:-:S05]  /*16d0*/  SHF.L.U32 R89, R86, 0x10, RZ ;  /* 0x0000001056597819 */ /* 0x010fca00000006ff */
[--C-:B------:R-:W-:Y:S01]  /*16e0*/  FFMA.FTZ R90, R7, R89, R88.reuse ;  /* 0x00000059075a7223 */ /* 0x100fe20000010058 */
[----:B------:R-:W-:Y:S02]  /*16f0*/  PRMT R88, R86, 0x7632, R88 ;  /* 0x0000763256587816 */ /* 0x000fe40000000058 */
[----:B------:R-:W4:Y:S03]  /*1700*/  LDG.E.CONSTANT R86, desc[UR8][R22.64+0xa04] ;  /* 0x000a040816567981 */ /* 0x000f26000c1e9900 */
[----:B------:R-:W-:-:S04]  /*1710*/  IMAD.U32 R88, R88, 0x10000, RZ ;  /* 0x0001000058587824 */ /* 0x000fc800078e00ff */
[----:B------:R-:W-:Y:S02]  /*1720*/  FFMA.FTZ R92, R51, R88, R80 ;  /* 0x00000058335c7223 */ /* 0x000fe40000010050 */
[----:B------:R-:W4:Y:S01]  /*1730*/  LDG.E.CONSTANT R80, desc[UR8][R22.64+0xb04] ;  /* 0x000b040816507981 */ /* 0x000f22000c1e9900 */
[C---:B------:R-:W-:Y:S01]  /*1740*/  IMAD.U32 R88, R84.reuse, 0x10000, RZ ;  /* 0x0001000054587824 */ /* 0x040fe200078e00ff */
[----:B------:R-:W-:Y:S02]  /*1750*/  PRMT R84, R84, 0x7632, R84 ;  /* 0x0000763254547816 */ /* 0x000fe40000000054 */
[C---:B------:R-:W-:Y:S01]  /*1760*/  PRMT R89, R82.reuse, 0x7632, R89 ;  /* 0x0000763252597816 */ /* 0x040fe20000000059 */
[----:B------:R-:W-:Y:S01]  /*1770*/  FFMA.FTZ R88, R9, R88, R90 ;  /* 0x0000005809587223 */ /* 0x000fe2000001005a */
[----:B------:R-:W-:Y:S01]  /*1780*/  IMAD.U32 R82, R82, 0x10000, RZ ;  /* 0x0001000052527824 */ /* 0x000fe200078e00ff */
[----:B------:R-:W-:-:S03]  /*1790*/  SHF.L.U32 R84, R84, 0x10, RZ ;  /* 0x0000001054547819 */ /* 0x000fc600000006ff */
[----:B------:R-:W-:Y:S01]  /*17a0*/  FFMA.FTZ R88, R11, R82, R88 ;  /* 0x000000520b587223 */ /* 0x000fe20000010058 */
[----:B------:R-:W-:Y:S02]  /*17b0*/  IMAD.U32 R89, R89, 0x10000, RZ ;  /* 0x0001000059597824 */ /* 0x000fe400078e00ff */
[----:B------:R-:W-:-:S04]  /*17c0*/  FFMA.FTZ R84, R53, R84, R92 ;  /* 0x0000005435547223 */ /* 0x000fc8000001005c */
[----:B------:R-:W-:Y:S01]  /*17d0*/  FFMA.FTZ R84, R55, R89, R84 ;  /* 0x0000005937547223 */ /* 0x000fe20000010054 */
[C---:B--2---:R-:W-:Y:S02]  /*17e0*/  SHF.L.U32 R82, R87.reuse, 0x10, RZ ;  /* 0x0000001057527819 */ /* 0x044fe400000006ff */
[----:B------:R-:W-:-:S05]  /*17f0*/  PRMT R87, R87, 0x7632, R87 ;  /* 0x0000763257577816 */ /* 0x000fca0000000057 */
[----:B------:R-:W-:Y:S02]  /*1800*/  IMAD.U32 R87, R87, 0x10000, RZ ;  /* 0x0001000057577824 */ /* 0x000fe400078e00ff */
[----:B------:R-:W-:Y:S02]  /*1810*/  FFMA.FTZ R88, R13, R82, R88 ;  /* 0x000000520d587223 */ /* 0x000fe40000010058 */
[----:B------:R-:W2:Y:S01]  /*1820*/  LDG.E.CONSTANT R82, desc[UR8][R22.64+0xe00] ;  /* 0x000e000816527981 */ /* 0x000ea2000c1e9900 */
[----:B------:R-:W-:Y:S01]  /*1830*/  FFMA.FTZ R90, R57, R87, R84 ;  /* 0x00000057395a7223 */ /* 0x000fe20000010054 */
[C---:B---3--:R-:W-:Y:S01]  /*1840*/  PRMT R87, R85.reuse, 0x7632, R87 ;  /* 0x0000763255577816 */ /* 0x048fe20000000057 */
[----:B------:R-:W-:Y:S01]  /*1850*/  IMAD.U32 R85, R85, 0x10000, RZ ;  /* 0x0001000055557824 */ /* 0x000fe200078e00ff */
[----:B------:R-:W3:Y:S02]  /*1860*/  LDG.E.CONSTANT R84, desc[UR8][R22.64+0xc04] ;  /* 0x000c040816547981 */ /* 0x000ee4000c1e9900 */
[----:B------:R-:W-:Y:S01]  /*1870*/  SHF.L.U32 R87, R87, 0x10, RZ ;  /* 0x0000001057577819 */ /* 0x000fe200000006ff */
[----:B------:R-:W-:Y:S01]  /*1880*/  FFMA.FTZ R88, R15, R85, R88 ;  /* 0x000000550f587223 */ /* 0x000fe20000010058 */
[C---:B----4-:R-:W-:Y:S01]  /*1890*/  PRMT R85, R86.reuse, 0x7632, R85 ;  /* 0x0000763256557816 */ /* 0x050fe20000000055 */
[----:B------:R-:W-:-:S02]  /*18a0*/  IMAD.U32 R89, R86, 0x10000, RZ ;  /* 0x0001000056597824 */ /* 0x000fc400078e00ff */
[----:B------:R-:W-:Y:S01]  /*18b0*/  FFMA.FTZ R87, R59, R87, R90 ;  /* 0x000000573b577223 */ /* 0x000fe2000001005a */
[----:B------:R-:W4:Y:S01]  /*18c0*/  LDG.E.CONSTANT R86, desc[UR8][R22.64+0xf00] ;  /* 0x000f000816567981 */ /* 0x000f22000c1e9900 */
[----:B------:R-:W-:-:S04]  /*18d0*/  IMAD.U32 R85, R85, 0x10000, RZ ;  /* 0x0001000055557824 */ /* 0x000fc800078e00ff */
[----:B------:R-:W-:Y:S02]  /*18e0*/  FFMA.FTZ R92, R62, R85, R87 ;  /* 0x000000553e5c7223 */ /* 0x000fe40000010057 */
[----:B------:R-:W4:Y:S01]  /*18f0*/  LDG.E.CONSTANT R87, desc[UR8][R22.64+0xd04] ;  /* 0x000d040816577981 */ /* 0x000f22000c1e9900 */
[----:B------:R-:W-:Y:S01]  /*1900*/  FFMA.FTZ R88, R17, R89, R88 ;  /* 0x0000005911587223 */ /* 0x000fe20000010058 */
[C---:B------:R-:W-:Y:S02]  /*1910*/  SHF.L.U32 R90, R80.reuse, 0x10, RZ ;  /* 0x00000010505a7819 */ /* 0x040fe400000006ff */
[----:B------:R-:W4:Y:S03]  /*1920*/  LDG.E.CONSTANT R85, desc[UR8][R22.64+0xe04] ;  /* 0x000e040816557981 */ /* 0x000f26000c1e9900 */
[----:B------:R-:W-:Y:S02]  /*1930*/  FFMA.FTZ R90, R19, R90, R88 ;  /* 0x0000005a135a7223 */ /* 0x000fe40000010058 */
[----:B------:R4:W4:Y:S01]  /*1940*/  LDG.E.CONSTANT R88, desc[UR8][R22.64+0xf04] ;  /* 0x000f040816587981 */ /* 0x000922000c1e9900 */
[----:B------:R-:W-:-:S05]  /*1950*/  PRMT R80, R80, 0x7632, R80 ;  /* 0x0000763250507816 */ /* 0x000fca0000000050 */
[----:B------:R-:W-:-:S04]  /*1960*/  IMAD.U32 R80, R80, 0x10000, RZ ;  /* 0x0001000050507824 */ /* 0x000fc800078e00ff */
[----:B------:R-:W-:Y:S01]  /*1970*/  FFMA.FTZ R92, R65, R80, R92 ;  /* 0x00000050415c7223 */ /* 0x000fe2000001005c */
[----:B------:R-:W-:Y:S01]  /*1980*/  UMOV UR5, 0xffffffff ;  /* 0xffffffff00057882 */ /* 0x000fe20000000000 */
[----:B------:R-:W-:Y:S02]  /*1990*/  ISETP.NE.AND P2, PT, R81, RZ, PT ;  /* 0x000000ff5100720c */ /* 0x000fe40003f45270 */
[----:B-----5:R-:W-:Y:S01]  /*19a0*/  FSETP.NEU.FTZ.AND P0, PT, R28, RZ, PT ;  /* 0x000000ff1c00720b */ /* 0x020fe20003f1d000 */
[C---:B--2---:R-:W-:Y:S01]  /*19b0*/  IMAD.U32 R80, R82.reuse, 0x10000, RZ ;  /* 0x0001000052507824 */ /* 0x044fe200078e00ff */
[----:B------:R-:W-:-:S03]  /*19c0*/  PRMT R82, R82, 0x7632, R82 ;  /* 0x0000763252527816 */ /* 0x000fc60000000052 */
[----:B------:R-:W-:Y:S01]  /*19d0*/  FFMA.FTZ R83, R24, R80, R83 ;  /* 0x0000005018537223 */ /* 0x000fe20000010053 */
[----:B------:R-:W-:Y:S02]  /*19e0*/  SHF.L.U32 R82, R82, 0x10, RZ ;  /* 0x0000001052527819 */ /* 0x000fe400000006ff */
[C---:B---3--:R-:W-:Y:S01]  /*19f0*/  PRMT R80, R84.reuse, 0x7632, R80 ;  /* 0x0000763254507816 */ /* 0x048fe20000000050 */
[----:B------:R-:W-:Y:S01]  /*1a00*/  IMAD.U32 R84, R84, 0x10000, RZ ;  /* 0x0001000054547824 */ /* 0x000fe200078e00ff */
[C---:B----4-:R-:W-:Y:S02]  /*1a10*/  SHF.L.U32 R22, R86.reuse, 0x10, RZ ;  /* 0x0000001056167819 */ /* 0x050fe400000006ff */
[----:B------:R-:W-:Y:S01]  /*1a20*/  PRMT R86, R86, 0x7632, R86 ;  /* 0x0000763256567816 */ /* 0x000fe20000000056 */
[----:B------:R-:W-:Y:S02]  /*1a30*/  FFMA.FTZ R23, R79, R82, R76 ;  /* 0x000000524f177223 */ /* 0x000fe4000001004c */
[----:B------:R-:W-:Y:S01]  /*1a40*/  FFMA.FTZ R83, R26, R22, R83 ;  /* 0x000000161a537223 */ /* 0x000fe20000010053 */
[----:B------:R-:W-:Y:S01]  /*1a50*/  FFMA.FTZ R90, R21, R84, R90 ;  /* 0x00000054155a7223 */ /* 0x000fe2000001005a */
[----:B------:R-:W-:Y:S01]  /*1a60*/  IMAD.U32 R86, R86, 0x10000, RZ ;  /* 0x0001000056567824 */ /* 0x000fe200078e00ff */
[C---:B------:R-:W-:Y:S01]  /*1a70*/  PRMT R22, R87.reuse, 0x7632, R22 ;  /* 0x0000763257167816 */ /* 0x040fe20000000016 */
[----:B------:R-:W-:-:S02]  /*1a80*/  IMAD.U32 R87, R87, 0x10000, RZ ;  /* 0x0001000057577824 */ /* 0x000fc400078e00ff */
[----:B------:R-:W-:Y:S02]  /*1a90*/  IMAD.U32 R80, R80, 0x10000, RZ ;  /* 0x0001000050507824 */ /* 0x000fe400078e00ff */
[----:B------:R-:W-:Y:S01]  /*1aa0*/  FFMA.FTZ R86, R74, R86, R23 ;  /* 0x000000564a567223 */ /* 0x000fe20000010017 */
[----:B------:R-:W-:Y:S01]  /*1ab0*/  FFMA.FTZ R90, R63, R87, R90 ;  /* 0x000000573f5a7223 */ /* 0x000fe2000001005a */
[----:B------:R-:W-:Y:S01]  /*1ac0*/  IMAD.U32 R23, R85, 0x10000, RZ ;  /* 0x0001000055177824 */ /* 0x000fe200078e00ff */
[----:B------:R-:W-:Y:S01]  /*1ad0*/  SHF.L.U32 R22, R22, 0x10, RZ ;  /* 0x0000001016167819 */ /* 0x000fe200000006ff */
[----:B------:R-:W-:Y:S01]  /*1ae0*/  FFMA.FTZ R89, R67, R80, R92 ;  /* 0x0000005043597223 */ /* 0x000fe2000001005c */
[----:B------:R-:W-:Y:S01]  /*1af0*/  PRMT R85, R85, 0x7632, R85 ;  /* 0x0000763255557816 */ /* 0x000fe20000000055 */
[----:B------:R-:W-:Y:S01]  /*1b00*/  FFMA.FTZ R90, R25, R23, R90 ;  /* 0x00000017195a7223 */ /* 0x000fe2000001005a */
[----:B------:R-:W-:Y:S01]  /*1b10*/  PRMT R23, R88, 0x7632, R23 ;  /* 0x0000763258177816 */ /* 0x000fe20000000017 */
[----:B------:R-:W-:Y:S01]  /*1b20*/  FFMA.FTZ R22, R78, R22, R89 ;  /* 0x000000164e167223 */ /* 0x000fe20000010059 */
[----:B------:R-:W-:Y:S01]  /*1b30*/  SHF.L.U32 R88, R88, 0x10, RZ ;  /* 0x0000001058587819 */ /* 0x000fe200000006ff */
[----:B------:R-:W-:-:S02]  /*1b40*/  IMAD.U32 R85, R85, 0x10000, RZ ;  /* 0x0001000055557824 */ /* 0x000fc400078e00ff */
[----:B------:R-:W-:Y:S01]  /*1b50*/  FADD.FTZ R83, R83, R86 ;  /* 0x0000005653537221 */ /* 0x000fe20000010000 */
[----:B------:R-:W-:Y:S02]  /*1b60*/  IMAD.U32 R23, R23, 0x10000, RZ ;  /* 0x0001000017177824 */ /* 0x000fe400078e00ff */
[----:B------:R-:W-:Y:S01]  /*1b70*/  FFMA.FTZ R22, R73, R85, R22 ;  /* 0x0000005549167223 */ /* 0x000fe20000010016 */
[----:B------:R-:W-:-:S03]  /*1b80*/  FFMA.FTZ R88, R27, R88, R90 ;  /* 0x000000581b587223 */ /* 0x000fc6000001005a */
[----:B------:R-:W-:Y:S01]  /*1b90*/  FFMA.FTZ R22, R75, R23, R22 ;  /* 0x000000174b167223 */ /* 0x000fe20000010016 */
[----:B------:R-:W-:-:S04]  /*1ba0*/  FADD.FTZ R83, R88, R83 ;  /* 0x0000005358537221 */ /* 0x000fc80000010000 */
[----:B------:R-:W-:Y:S01]  /*1bb0*/  FADD.FTZ R22, R22, R83 ;  /* 0x0000005316167221 */ /* 0x000fe20000010000 */
[----:B------:R-:W-:Y:S06]  /*1bc0*/  BRA.DIV UR5, `(.L_x_17964) ;  /* 0x0000004605cc7947 */ /* 0x000fec000b800000 */
[----:B------:R0:W1:Y:S02]  /*1bd0*/  SHFL.BFLY PT, R23, R22, 0x1, 0x1f ;  /* 0x0c201f0016177f89 */ /* 0x00006400000e0000 */
.L_x_18016:
[----:B------:R-:W-:Y:S02]  /*1be0*/  VIADD R76, R70, 0x1 ;  /* 0x00000001464c7836 */ /* 0x000fe40000000000 */
[----:B-1----:R-:W-:Y:S01]  /*1bf0*/  FADD.FTZ R23, R22, R23 ;  /* 0x0000001716177221 */ /* 0x002fe20000010000 */
[----:B------:R-:W-:Y:S01]  /*1c00*/  @!P2 IADD3 R80, PT, PT, R45, -0x1, RZ ;  /* 0xffffffff2d50a810 */ /* 0x000fe20007ffe0ff */
[----:B------:R-:W-:Y:S01]  /*1c10*/  VIADD R71, R71, 0x4 ;  /* 0x0000000447477836 */ /* 0x000fe20000000000 */
[----:B------:R-:W-:Y:S01]  /*1c20*/  IADD3 R45, PT, PT, R45, 0x40, RZ ;  /* 0x000000402d2d7810 */ /* 0x000fe20007ffe0ff */
[----:B------:R-:W-:Y:S01]  /*1c30*/  VIADD R70, R70, 0x40 ;  /* 0x0000004046467836 */ /* 0x000fe20000000000 */
[----:B------:R-:W-:Y:S02]  /*1c40*/  I2FP.F32.S32 R81, R76 ;  /* 0x0000004c00517245 */ /* 0x000fe40000201400 */
[----:B------:R-:W-:-:S03]  /*1c50*/  ISETP.GE.OR P3, PT, R80, UR10, P2 ;  /* 0x0000000a50007c0c */ /* 0x000fc60009766670 */
[----:B------:R-:W-:-:S05]  /*1c60*/  FMUL.FTZ R81, R81, R28 ;  /* 0x0000001c51517220 */ /* 0x000fca0000410000 */
[----:B------:R-:W-:Y:S02]  /*1c70*/  FSEL R76, R81, RZ, P0 ;  /* 0x000000ff514c7208 */ /* 0x000fe40000000000 */
[----:B------:R-:W-:-:S03]  /*1c80*/  @!P2 ISETP.GE.AND P0, PT, R80, UR10, PT ;  /* 0x0000000a5000ac0c */ /* 0x000fc6000bf06270 */
[----:B------:R-:W-:-:S05]  /*1c90*/  FFMA.FTZ R23, R23, UR22, R76 ;  /* 0x0000001617177c23 */ /* 0x000fca000801004c */
[----:B0-----:R-:W-:Y:S02]  /*1ca0*/  @!P2 FSEL R22, R23, RZ, !P0 ;  /* 0x000000ff1716a208 */ /* 0x001fe40004000000 */
[----:B------:R-:W-:Y:S02]  /*1cb0*/  IADD3 R30, P0, PT, R30, 0x10, RZ ;  /* 0x000000101e1e7810 */ /* 0x000fe40007f1e0ff */
[----:B------:R-:W-:Y:S01]  /*1cc0*/  @!P3 FMNMX.FTZ R68, R68, R23, !PT ;  /* 0x000000174444b209 */ /* 0x000fe20007810000 */
[----:B------:R0:W-:Y:S01]  /*1cd0*/  @!P2 STS [R77], R22 ;  /* 0x000000164d00a388 */ /* 0x0001e20000000800 */
[----:B------:R-:W-:Y:S01]  /*1ce0*/  ISETP.GE.AND P2, PT, R71, UR6, PT ;  /* 0x0000000647007c0c */ /* 0x000fe2000bf46270 */
[----:B------:R-:W-:Y:S02]  /*1cf0*/  IMAD.X R31, RZ, RZ, R31, P0 ;  /* 0x000000ffff1f7224 */ /* 0x000fe400000e061f */
[----:B0-----:R-:W-:-:S10]  /*1d00*/  VIADD R77, R77, 0x100 ;  /* 0x000001004d4d7836 */ /* 0x001fd40000000000 */
[----:B------:R-:W-:Y:S05]  /*1d10*/  @!P2 BRA `(.L_x_17965) ;  /* 0xfffffff00074a947 */ /* 0x000fea000383ffff */
.L_x_17963:
[----:B------:R-:W-:Y:S05]  /*1d20*/  BSYNC B0 ;  /* 0x0000000000007941 */ /* 0x000fea0003800000 */
.L_x_17962:
[----:B------:R-:W0:Y:S01]  /*1d30*/  S2R R2, SR_CgaCtaId ;  /* 0x0000000000027919 */ /* 0x000e220000008800 */
[----:B------:R-:W-:Y:S01]  /*1d40*/  UIADD3 UR5, UPT, UPT, UR10, 0xf, URZ ;  /* 0x0000000f0a057890 */ /* 0x000fe2000fffe0ff */
[----:B------:R-:W-:Y:S02]  /*1d50*/  LOP3.LUT R14, R0, 0x1f, RZ, 0xc0, !PT ;  /* 0x0000001f000e7812 */ /* 0x000fe400078ec0ff */
[----:B------:R-:W-:Y:S01]  /*1d60*/  MOV R3, 0x400 ;  /* 0x0000040000037802 */ /* 0x000fe20000000f00 */
[----:B------:R-:W-:Y:S01]  /*1d70*/  USHF.R.S32.HI UR7, URZ, 0x1f, UR5 ;  /* 0x0000001fff077899 */ /* 0x000fe20008011405 */
[----:B------:R-:W-:-:S05]  /*1d80*/  SHF.R.U32.HI R15, RZ, 0x5, R0 ;  /* 0x00000005ff0f7819 */ /* 0x000fca0000011600 */
[----:B------:R-:W-:-:S04]  /*1d90*/  MOV R9, UR7 ;  /* 0x0000000700097c02 */ /* 0x000fc80008000f00 */
[----:B------:R-:W-:Y:S01]  /*1da0*/  LEA.HI R9, R9, UR5, RZ, 0x4 ;  /* 0x0000000509097c11 */ /* 0x000fe2000f8f20ff */
[----:B------:R-:W-:-:S03]  /*1db0*/  UMOV UR5, 0xffffffff ;  /* 0xffffffff00057882 */ /* 0x000fc60000000000 */
[----:B------:R-:W-:Y:S05]  /*1dc0*/  BRA.DIV UR5, `(.L_x_17966) ;  /* 0x0000004605747947 */ /* 0x000fea000b800000 */
[----:B------:R-:W1:Y:S02]  /*1dd0*/  SHFL.BFLY PT, R5, R68, 0x10, 0x1f ;  /* 0x0e001f0044057f89 */ /* 0x000e6400000e0000 */
[----:B-1----:R-:W-:-:S05]  /*1de0*/  FMNMX.FTZ R5, R5, R68, !PT ;  /* 0x0000004405057209 */ /* 0x002fca0007810000 */
[----:B------:R-:W1:Y:S02]  /*1df0*/  SHFL.BFLY PT, R4, R5, 0x8, 0x1f ;  /* 0x0d001f0005047f89 */ /* 0x000e6400000e0000 */
[----:B-1----:R-:W-:-:S05]  /*1e00*/  FMNMX.FTZ R4, R5, R4, !PT ;  /* 0x0000000405047209 */ /* 0x002fca0007810000 */
[----:B------:R-:W1:Y:S02]  /*1e10*/  SHFL.BFLY PT, R7, R4, 0x4, 0x1f ;  /* 0x0c801f0004077f89 */ /* 0x000e6400000e0000 */
[----:B-1----:R-:W-:-:S05]  /*1e20*/  FMNMX.FTZ R7, R4, R7, !PT ;  /* 0x0000000704077209 */ /* 0x002fca0007810000 */
[----:B------:R1:W2:Y:S02]  /*1e30*/  SHFL.BFLY PT, R6, R7, 0x2, 0x1f ;  /* 0x0c401f0007067f89 */ /* 0x0002a400000e0000 */
.L_x_18022:
[----:B------:R-:W-:Y:S01]  /*1e40*/  VIADD R5, R3, 0x100 ;  /* 0x0000010003057836 */ /* 0x000fe20000000000 */
[----:B------:R-:W-:Y:S01]  /*1e50*/  ISETP.NE.AND P2, PT, R14, RZ, PT ;  /* 0x000000ff0e00720c */ /* 0x000fe20003f45270 */
[----:B------:R-:W-:Y:S05]  /*1e60*/  WARPSYNC.ALL ;  /* 0x0000000000007948 */ /* 0x000fea0003800000 */
[----:B0-----:R-:W-:Y:S02]  /*1e70*/  LEA R5, R2, R5, 0x18 ;  /* 0x0000000502057211 */ /* 0x001fe400078ec0ff */
[----:B-12---:R-:W-:-:S03]  /*1e80*/  FMNMX.FTZ R7, R7, R6, !PT ;  /* 0x0000000607077209 */ /* 0x006fc60007810000 */
[----:B------:R-:W-:-:S05]  /*1e90*/  IMAD R4, R15, 0x4, R5 ;  /* 0x000000040f047824 */ /* 0x000fca00078e0205 */
[----:B------:R-:W-:Y:S01]  /*1ea0*/  @!P2 STS [R4], R7 ;  /* 0x000000070400a388 */ /* 0x000fe20000000800 */
[----:B------:R-:W-:Y:S01]  /*1eb0*/  BAR.SYNC.DEFER_BLOCKING 0x0 ;  /* 0x0000000000007b1d */ /* 0x000fe20000010000 */
[C---:B------:R-:W-:Y:S01]  /*1ec0*/  ISETP.GT.U32.AND P3, PT, R14.reuse, 0x3, PT ;  /* 0x000000030e00780c */ /* 0x040fe20003f64070 */
[----:B------:R-:W-:Y:S01]  /*1ed0*/  IMAD.MOV.U32 R8, RZ, RZ, -0x800001 ;  /* 0xff7fffffff087424 */ /* 0x000fe200078e00ff */
[----:B------:R-:W-:-:S03]  /*1ee0*/  LEA R6, R14, R5, 0x2 ;  /* 0x000000050e067211 */ /* 0x000fc600078e10ff */
[----:B------:R-:W-:Y:S08]  /*1ef0*/  BSSY.RECONVERGENT B0, `(.L_x_17967) ;  /* 0x00000ec000007945 */ /* 0x000ff00003800200 */
[----:B------:R-:W0:Y:S04]  /*1f00*/  @!P3 LDS R8, [R6] ;  /* 0x000000000608b984 */ /* 0x000e280000000800 */
[----:B0-----:R-:W0:Y:S02]  /*1f10*/  SHFL.BFLY PT, R5, R8, 0x2, 0x1f ;  /* 0x0c401f0008057f89 */ /* 0x001e2400000e0000 */
[----:B0-----:R-:W-:-:S05]  /*1f20*/  FMNMX.FTZ R10, R5, R8, !PT ;  /* 0x00000008050a7209 */ /* 0x001fca0007810000 */
[----:B------:R-:W0:Y:S02]  /*1f30*/  SHFL.BFLY PT, R5, R10, 0x1, 0x1f ;  /* 0x0c201f000a057f89 */ /* 0x000e2400000e0000 */
[----:B0-----:R-:W-:Y:S02]  /*1f40*/  FMNMX.FTZ R7, R10, R5, !PT ;  /* 0x000000050a077209 */ /* 0x001fe40007810000 */
[----:B------:R-:W-:Y:S01]  /*1f50*/  LOP3.LUT R5, R9, 0xfffffff0, RZ, 0xc0, !PT ;  /* 0xfffffff009057812 */ /* 0x000fe200078ec0ff */
[----:B------:R-:W-:-:S03]  /*1f60*/  IMAD.MOV.U32 R9, RZ, RZ, RZ ;  /* 0x000000ffff097224 */ /* 0x000fc600078e00ff */
[----:B------:R-:W-:Y:S01]  /*1f70*/  VIMNMX R5, PT, PT, R5, UR10, PT ;  /* 0x0000000a05057c48 */ /* 0x000fe2000bfe0100 */
[----:B------:R-:W0:Y:S03]  /*1f80*/  SHFL.IDX PT, R7, R7, RZ, 0x1f ;  /* 0x00001fff07077589 */ /* 0x000e2600000e0000 */
        /* <DEDUP_REMOVED lines=19> */
.L_x_17971:
        /* <DEDUP_REMOVED lines=11> */
.L_x_17970:
[----:B------:R-:W-:Y:S05]  /*2170*/  BSYNC.RECONVERGENT B1 ;  /* 0x0000000000017941 */ /* 0x000fea0003800200 */
.L_x_17969:
        /* <DEDUP_REMOVED lines=12> */
.L_x_17974:
        /* <DEDUP_REMOVED lines=100> */
.L_x_17973:
[----:B------:R-:W-:Y:S05]  /*2880*/  BSYNC.RECONVERGENT B1 ;  /* 0x0000000000017941 */ /* 0x000fea0003800200 */
.L_x_17972:
        /* <DEDUP_REMOVED lines=55> */
.L_x_17976:
[----:B------:R-:W-:Y:S05]  /*2c00*/  BSYNC.RECONVERGENT B1 ;  /* 0x0000000000017941 */ /* 0x000fea0003800200 */
.L_x_17975:
        /* <DEDUP_REMOVED lines=26> */
.L_x_17968:
[----:B------:R-:W-:Y:S05]  /*2db0*/  BSYNC.RECONVERGENT B0 ;  /* 0x0000000000007941 */ /* 0x000fea0003800200 */
.L_x_17967:
        /* <DEDUP_REMOVED lines=39> */
.L_x_17981:
[----:B------:R-:W0:Y:S01]  /*3030*/  LDS R7, [R6] ;  /* 0x0000000006077984 */ /* 0x000e220000000800 */
[----:B------:R-:W-:-:S05]  /*3040*/  VIADD R8, R8, 0x1 ;  /* 0x0000000108087836 */ /* 0x000fca0000000000 */
[----:B------:R-:W-:Y:S01]  /*3050*/  ISETP.NE.AND P0, PT, R8, RZ, PT ;  /* 0x000000ff0800720c */ /* 0x000fe20003f05270 */
[----:B0-----:R-:W-:-:S05]  /*3060*/  FMUL.FTZ R7, R7, R35 ;  /* 0x0000002307077220 */ /* 0x001fca0000410000 */
[----:B------:R0:W-:Y:S02]  /*3070*/  STS [R6], R7 ;  /* 0x0000000706007388 */ /* 0x0001e40000000800 */
[----:B0-----:R-:W-:-:S05]  /*3080*/  VIADD R6, R6, 0x200 ;  /* 0x0000020006067836 */ /* 0x001fca0000000000 */
[----:B------:R-:W-:Y:S05]  /*3090*/  @P0 BRA `(.L_x_17981) ;  /* 0xfffffffc00e40947 */ /* 0x000fea000383ffff */
.L_x_17980:
[----:B------:R-:W-:Y:S05]  /*30a0*/  BSYNC.RECONVERGENT B1 ;  /* 0x0000000000017941 */ /* 0x000fea0003800200 */
.L_x_17979:
        /* <DEDUP_REMOVED lines=12> */
.L_x_17984:
        /* <DEDUP_REMOVED lines=52> */
.L_x_17983:
[----:B------:R-:W-:Y:S05]  /*34b0*/  BSYNC.RECONVERGENT B1 ;  /* 0x0000000000017941 */ /* 0x000fea0003800200 */
.L_x_17982:
        /* <DEDUP_REMOVED lines=31> */
.L_x_17986:
[----:B------:R-:W-:Y:S05]  /*36b0*/  BSYNC.RECONVERGENT B1 ;  /* 0x0000000000017941 */ /* 0x000fea0003800200 */
.L_x_17985:
        /* <DEDUP_REMOVED lines=14> */
.L_x_17978:
[----:B------:R-:W-:Y:S05]  /*37a0*/  BSYNC.RECONVERGENT B0 ;  /* 0x0000000000007941 */ /* 0x000fea0003800200 */
.L_x_17977:
[----:B------:R-:W-:Y:S01]  /*37b0*/  BAR.SYNC.DEFER_BLOCKING 0x0 ;  /* 0x0000000000007b1d */ /* 0x000fe20000010000 */
[----:B------:R-:W-:Y:S01]  /*37c0*/  IMAD.MOV.U32 R25, RZ, RZ, RZ ;  /* 0x000000ffff197224 */ /* 0x000fe200078e00ff */
[----:B------:R-:W-:Y:S02]  /*37d0*/  CS2R R16, SRZ ;  /* 0x0000000000107805 */ /* 0x000fe4000001ff00 */
[----:B------:R-:W-:Y:S02]  /*37e0*/  CS2R R18, SRZ ;  /* 0x0000000000127805 */ /* 0x000fe4000001ff00 */
[----:B------:R-:W-:Y:S01]  /*37f0*/  CS2R R20, SRZ ;  /* 0x0000000000147805 */ /* 0x000fe2000001ff00 */
[----:B------:R-:W-:Y:S01]  /*3800*/  IMAD.MOV.U32 R22, RZ, RZ, RZ ;  /* 0x000000ffff167224 */ /* 0x000fe200078e00ff */
[----:B------:R-:W2:Y:S01]  /*3810*/  LDCU UR7, c[0x0][0x3cc] ;  /* 0x00007980ff0777ac */ /* 0x000ea20008000800 */
[----:B------:R-:W-:Y:S01]  /*3820*/  BSSY.RECONVERGENT B0, `(.L_x_17987) ;  /* 0x0000225000007945 */ /* 0x000fe20003800200 */
[----:B------:R-:W3:Y:S03]  /*3830*/  LDCU.64 UR12, c[0x0][0x398] ;  /* 0x00007300ff0c77ac */ /* 0x000ee60008000a00 */
[----:B------:R-:W-:Y:S05]  /*3840*/  @P1 BRA `(.L_x_17988) ;  /* 0x0000002000881947 */ /* 0x000fea0003800000 */
[----:B------:R-:W4:Y:S01]  /*3850*/  LDCU.64 UR18, c[0x0][0x3a8] ;  /* 0x00007500ff1277ac */ /* 0x000f220008000a00 */
[----:B------:R-:W-:Y:S01]  /*3860*/  SHF.R.U32.HI R4, RZ, 0x3, R0 ;  /* 0x00000003ff047819 */ /* 0x000fe20000011600 */
[----:B-1----:R-:W-:Y:S01]  /*3870*/  IMAD.MOV.U32 R5, RZ, RZ, RZ ;  /* 0x000000ffff057224 */ /* 0x002fe200078e00ff */
[----:B0-----:R-:W-:Y:S01]  /*3880*/  MOV R7, UR4 ;  /* 0x0000000400077c02 */ /* 0x001fe20008000f00 */
[----:B------:R-:W0:Y:S01]  /*3890*/  LDCU UR5, c[0x0][0x3d0] ;  /* 0x00007a00ff0577ac */ /* 0x000e220008000800 */
[----:B------:R-:W-:Y:S01]  /*38a0*/  LOP3.LUT R4, R4, 0x7c, RZ, 0xc0, !PT ;  /* 0x0000007c04047812 */ /* 0x000fe200078ec0ff */
[C---:B------:R-:W-:Y:S01]  /*38b0*/  IMAD.SHL.U32 R6, R0.reuse, 0x20, RZ ;  /* 0x0000002000067824 */ /* 0x040fe200078e00ff */
[----:B------:R-:W-:Y:S01]  /*38c0*/  IADD3 R3, PT, PT, R3, 0x120, RZ ;  /* 0x0000012003037810 */ /* 0x000fe20007ffe0ff */
[----:B-----5:R-:W-:Y:S02]  /*38d0*/  IMAD.SHL.U32 R28, R0, 0x8, RZ ;  /* 0x00000008001c7824 */ /* 0x020fe400078e00ff */
[----:B------:R-:W-:-:S02]  /*38e0*/  HFMA2 R25, -RZ, RZ, 0, 0 ;  /* 0x00000000ff197431 */ /* 0x000fc400000001ff */
[----:B------:R-:W-:Y:S01]  /*38f0*/  IMAD.WIDE R4, R7, 0x4, R4 ;  /* 0x0000000407047825 */ /* 0x000fe200078e0204 */
[----:B------:R-:W-:Y:S02]  /*3900*/  LOP3.LUT R6, R6, 0x20, RZ, 0xe2, !PT ;  /* 0x0000002006067812 */ /* 0x000fe400078ee2ff */
[----:B------:R-:W-:Y:S01]  /*3910*/  LEA R3, R2, R3, 0x18 ;  /* 0x0000000302037211 */ /* 0x000fe200078ec0ff */
[C---:B------:R-:W-:Y:S01]  /*3920*/  VIADD R62, R15.reuse, -UR6 ;  /* 0x800000060f3e7c36 */ /* 0x040fe20008000000 */
[C---:B------:R-:W-:Y:S01]  /*3930*/  IADD3 R26, PT, PT, R15.reuse, 0x1, RZ ;  /* 0x000000010f1a7810 */ /* 0x040fe20007ffe0ff */
[----:B------:R-:W-:Y:S01]  /*3940*/  IMAD R6, R15, 0x40, R6 ;  /* 0x000000400f067824 */ /* 0x000fe200078e0206 */
[----:B----4-:R-:W-:Y:S02]  /*3950*/  IADD3 R24, P0, PT, R4, UR18, RZ ;  /* 0x0000001204187c10 */ /* 0x010fe4000ff1e0ff */
[----:B------:R-:W-:Y:S01]  /*3960*/  LOP3.LUT R4, R28, 0x8, RZ, 0xc0, !PT ;  /* 0x000000081c047812 */ /* 0x000fe200078ec0ff */
[----:B0-----:R-:W-:Y:S01]  /*3970*/  IMAD R2, R29, UR5, RZ ;  /* 0x000000051d027c24 */ /* 0x001fe2000f8e02ff */
[----:B------:R-:W-:-:S03]  /*3980*/  IADD3 R23, PT, PT, R6, 0x10, R3 ;  /* 0x0000001006177810 */ /* 0x000fc60007ffe003 */
[----:B------:R-:W-:Y:S01]  /*3990*/  IMAD R4, R15, 0x10, R4 ;  /* 0x000000100f047824 */ /* 0x000fe200078e0204 */
[----:B------:R-:W-:Y:S02]  /*39a0*/  IADD3.X R27, PT, PT, R5, UR19, RZ, P0, !PT ;  /* 0x00000013051b7c10 */ /* 0x000fe400087fe4ff */
[----:B------:R-:W-:Y:S01]  /*39b0*/  LOP3.LUT R28, R28, 0xf8, RZ, 0xc0, !PT ;  /* 0x000000f81c1c7812 */ /* 0x000fe200078ec0ff */
[----:B------:R-:W-:Y:S01]  /*39c0*/  VIADD R29, R4, 0x3 ;  /* 0x00000003041d7836 */ /* 0x000fe20000000000 */
[----:B------:R-:W-:-:S07]  /*39d0*/  SHF.R.S32.HI R3, RZ, 0x1f, R2 ;  /* 0x0000001fff037819 */ /* 0x000fce0000011402 */
.L_x_18005:
[----:B------:R-:W-:Y:S01]  /*39e0*/  IMAD.MOV.U32 R6, RZ, RZ, R24 ;  /* 0x000000ffff067224 */ /* 0x000fe200078e0018 */
[----:B------:R-:W-:Y:S01]  /*39f0*/  MOV R7, R27 ;  /* 0x0000001b00077202 */ /* 0x000fe20000000f00 */
[----:B------:R-:W0:Y:S04]  /*3a00*/  LDS.128 R8, [R23] ;  /* 0x0000000017087984 */ /* 0x000e280000000c00 */
[----:B------:R-:W2:Y:S01]  /*3a10*/  LDG.E.CONSTANT R5, desc[UR8][R6.64] ;  /* 0x0000000806057981 */ /* 0x000ea2000c1e9900 */
[----:B------:R-:W-:Y:S01]  /*3a20*/  BSSY.RECONVERGENT B1, `(.L_x_17989) ;  /* 0x000004c000017945 */ /* 0x000fe20003800200 */
[----:B0-----:R-:W-:Y:S01]  /*3a30*/  F2FP.BF16.F32.PACK_AB R63, R11, R10 ;  /* 0x0000000a0b3f723e */ /* 0x001fe200000010ff */
[----:B--2---:R-:W-:-:S03]  /*3a40*/  IMAD.WIDE R4, R5, UR7, R2 ;  /* 0x0000000705047c25 */ /* 0x004fc6000f8e0202 */
[----:B------:R-:W-:-:S05]  /*3a50*/  IADD3 R4, P0, PT, R28, R4, RZ ;  /* 0x000000041c047210 */ /* 0x000fca0007f1e0ff */
[----:B------:R-:W-:Y:S01]  /*3a60*/  IMAD.X R5, RZ, RZ, R5, P0 ;  /* 0x000000ffff057224 */ /* 0x000fe200000e0605 */
[----:B---3--:R-:W-:-:S04]  /*3a70*/  LEA R12, P0, R4, UR12, 0x1 ;  /* 0x0000000c040c7c11 */ /* 0x008fc8000f8008ff */
[----:B------:R-:W-:Y:S02]  /*3a80*/  LEA.HI.X R13, R4, UR13, R5, 0x1, P0 ;  /* 0x0000000d040d7c11 */ /* 0x000fe400080f0c05 */
[----:B------:R-:W0:Y:S01]  /*3a90*/  LDS.128 R4, [R23+-0x10] ;  /* 0xfffff00017047984 */ /* 0x000e220000000c00 */
[----:B------:R-:W-:-:S03]  /*3aa0*/  ISETP.NE.AND P0, PT, R62, -0x1, PT ;  /* 0xffffffff3e00780c */ /* 0x000fc60003f05270 */
        /* <DEDUP_REMOVED lines=9> */
[----:B0-----:R-:W-:-:S03]  /*3b40*/  F2FP.BF16.F32.PACK_AB R4, R5, R4 ;  /* 0x000000040504723e */ /* 0x001fc600000010ff */
[----:B------:R-:W5:Y:S01]  /*3b50*/  LDG.E.CONSTANT R52, desc[UR8][R12.64+0x604] ;  /* 0x000604080c347981 */ /* 0x000f62000c1e9900 */
[----:B------:R-:W-:Y:S01]  /*3b60*/  F2FP.BF16.F32.PACK_AB R5, R7, R6 ;  /* 0x000000060705723e */ /* 0x000fe200000010ff */
[----:B------:R-:W-:Y:S02]  /*3b70*/  VIADD R6, R29, 0xfffffffd ;  /* 0xfffffffd1d067836 */ /* 0x000fe40000000000 */
        /* <DEDUP_REMOVED lines=21> */
[----:B------:R0:W5:Y:S02]  /*3cd0*/  LDG.E.CONSTANT R60, desc[UR8][R12.64+0xc] ;  /* 0x00000c080c3c7981 */ /* 0x000164000c1e9900 */
[----:B0-----:R-:W-:Y:S01]  /*3ce0*/  F2FP.BF16.F32.PACK_AB R13, R9, R8 ;  /* 0x00000008090d723e */ /* 0x001fe200000010ff */
        /* <DEDUP_REMOVED lines=31> */
.L_x_17990:
[----:B------:R-:W-:Y:S05]  /*3ee0*/  BSYNC.RECONVERGENT B1 ;  /* 0x0000000000017941 */ /* 0x000fea0003800200 */
.L_x_17989:
[----:B-----5:R-:W-:Y:S02]  /*3ef0*/  HFMA2.BF16_V2 R11, R5, R58, -RZ ;  /* 0x0000003a050b7231 */ /* 0x020fe400003000ff */
[----:B------:R-:W-:Y:S01]  /*3f00*/  IMAD.MOV.U32 R7, RZ, RZ, R63 ;  /* 0x000000ffff077224 */ /* 0x000fe200078e003f */
[----:B------:R-:W-:Y:S01]  /*3f10*/  MOV R8, R13 ;  /* 0x0000000d00087202 */ /* 0x000fe20000000f00 */
[----:B------:R-:W-:Y:S01]  /*3f20*/  HMUL2.BF16_V2 R9, R4, R59 ;  /* 0x0000003b04097232 */ /* 0x000fe20000200000 */
[----:B------:R-:W-:Y:S02]  /*3f30*/  BSSY.RECONVERGENT B1, `(.L_x_17991) ;  /* 0x0000034000017945 */ /* 0x000fe40003800200 */
[----:B------:R-:W-:Y:S02]  /*3f40*/  HFMA2.BF16_V2 R59, R7, R60, -RZ ;  /* 0x0000003c073b7231 */ /* 0x000fe400003000ff */
[----:B------:R-:W-:Y:S01]  /*3f50*/  HMUL2.BF16_V2 R13, R8, R61 ;  /* 0x0000003d080d7232 */ /* 0x000fe20000200000 */
[C---:B------:R-:W-:Y:S01]  /*3f60*/  PRMT R10, R9.reuse, 0x7632, R10 ;  /* 0x00007632090a7816 */ /* 0x040fe2000000000a */
        /* <DEDUP_REMOVED lines=48> */
.L_x_17992:
[----:B------:R-:W-:Y:S05]  /*4270*/  BSYNC.RECONVERGENT B1 ;  /* 0x0000000000017941 */ /* 0x000fea0003800200 */
.L_x_17991:
        /* <DEDUP_REMOVED lines=39> */
.L_x_17994:
[----:B------:R-:W-:Y:S05]  /*44f0*/  BSYNC.RECONVERGENT B1 ;  /* 0x0000000000017941 */ /* 0x000fea0003800200 */
.L_x_17993:
[----:B------:R-:W-:Y:S02]  /*4500*/  IMAD.U32 R58, R11, 0x10000, RZ ;  /* 0x000100000b3a7824 */ /* 0x000fe400078e00ff */
[----:B------:R-:W-:Y:S02]  /*4510*/  HFMA2.BF16_V2 R11, R4, R47, -RZ ;  /* 0x0000002f040b7231 */ /* 0x000fe400003000ff */
[----:B------:R-:W-:Y:S01]  /*4520*/  HMUL2.BF16_V2 R47, R5, R48 ;  /* 0x00000030052f7232 */ /* 0x000fe20000200000 */
[----:B------:R-:W-:Y:S01]  /*4530*/  SHF.L.U32 R12, R12, 0x10, RZ ;  /* 0x000000100c0c7819 */ /* 0x000fe200000006ff */
[----:B------:R-:W-:Y:S01]  /*4540*/  IMAD.U32 R13, R13, 0x10000, RZ ;  /* 0x000100000d0d7824 */ /* 0x000fe200078e00ff */
[----:B------:R-:W-:Y:S01]  /*4550*/  SHF.L.U32 R56, R56, 0x10, RZ ;  /* 0x0000001038387819 */ /* 0x000fe200000006ff */
[----:B------:R-:W-:Y:S01]  /*4560*/  IMAD.U32 R9, R9, 0x10000, RZ ;  /* 0x0001000009097824 */ /* 0x000fe200078e00ff */
[----:B------:R-:W-:Y:S01]  /*4570*/  PRMT R48, R47, 0x7632, R48 ;  /* 0x000076322f307816 */ /* 0x000fe20000000030 */
[--C-:B------:R-:W-:Y:S01]  /*4580*/  FADD.FTZ R12, R12, R13.reuse ;  /* 0x0000000d0c0c7221 */ /* 0x100fe20000010000 */
[----:B------:R-:W-:Y:S01]  /*4590*/  IMAD.U32 R45, R45, 0x10000, RZ ;  /* 0x000100002d2d7824 */ /* 0x000fe200078e00ff */
[----:B------:R-:W-:Y:S01]  /*45a0*/  SHF.L.U32 R47, R47, 0x10, RZ ;  /* 0x000000102f2f7819 */ /* 0x000fe200000006ff */
[----:B------:R-:W-:Y:S01]  /*45b0*/  FADD.FTZ R9, R9, R58 ;  /* 0x0000003a09097221 */ /* 0x000fe20000010000 */
[----:B------:R-:W-:Y:S01]  /*45c0*/  PRMT R13, R11, 0x7632, R13 ;  /* 0x000076320b0d7816 */ /* 0x000fe2000000000d */
[----:B------:R-:W-:-:S02]  /*45d0*/  IMAD.U32 R48, R48, 0x10000, RZ ;  /* 0x0001000030307824 */ /* 0x000fc400078e00ff */
[----:B------:R-:W-:Y:S01]  /*45e0*/  FADD.FTZ R45, R45, R56 ;  /* 0x000000382d2d7221 */ /* 0x000fe20000010000 */
[----:B------:R-:W-:Y:S01]  /*45f0*/  FADD.FTZ R12, R9, R12 ;  /* 0x0000000c090c7221 */ /* 0x000fe20000010000 */
[C---:B------:R-:W-:Y:S02]  /*4600*/  HFMA2.BF16_V2 R9, R7.reuse, R46, -RZ ;  /* 0x0000002e07097231 */ /* 0x040fe400003000ff */
[----:B------:R-:W-:Y:S02]  /*4610*/  IMAD.U32 R56, R13, 0x10000, RZ ;  /* 0x000100000d387824 */ /* 0x000fe400078e00ff */
[----:B------:R-:W-:Y:S02]  /*4620*/  HMUL2.BF16_V2 R13, R8, R49 ;  /* 0x00000031080d7232 */ /* 0x000fe40000200000 */
[----:B------:R-:W-:Y:S01]  /*4630*/  FADD.FTZ R49, R47, R48 ;  /* 0x000000302f317221 */ /* 0x000fe20000010000 */
[----:B------:R-:W-:Y:S02]  /*4640*/  HFMA2.BF16_V2 R47, R7, R50, -RZ ;  /* 0x00000032072f7231 */ /* 0x000fe400003000ff */
[----:B------:R-:W-:-:S02]  /*4650*/  IMAD.U32 R11, R11, 0x10000, RZ ;  /* 0x000100000b0b7824 */ /* 0x000fc400078e00ff */
[----:B------:R-:W-:Y:S01]  /*4660*/  FADD.FTZ R12, R12, R45 ;  /* 0x0000002d0c0c7221 */ /* 0x000fe20000010000 */
[C---:B------:R-:W-:Y:S01]  /*4670*/  PRMT R46, R13.reuse, 0x7632, R46 ;  /* 0x000076320d2e7816 */ /* 0x040fe2000000002e */
[----:B------:R-:W-:Y:S02]  /*4680*/  IMAD.U32 R13, R13, 0x10000, RZ ;  /* 0x000100000d0d7824 */ /* 0x000fe400078e00ff */
[----:B------:R-:W-:Y:S01]  /*4690*/  FADD.FTZ R56, R11, R56 ;  /* 0x000000380b387221 */ /* 0x000fe20000010000 */
[C---:B------:R-:W-:Y:S01]  /*46a0*/  PRMT R11, R9.reuse, 0x7632, R11 ;  /* 0x00007632090b7816 */ /* 0x040fe2000000000b */
[----:B------:R-:W-:Y:S01]  /*46b0*/  IMAD.U32 R9, R9, 0x10000, RZ ;  /* 0x0001000009097824 */ /* 0x000fe200078e00ff */
[----:B------:R-:W-:Y:S01]  /*46c0*/  SHF.L.U32 R50, R46, 0x10, RZ ;  /* 0x000000102e327819 */ /* 0x000fe200000006ff */
[----:B------:R-:W-:Y:S01]  /*46d0*/  FADD.FTZ R49, R56, R49 ;  /* 0x0000003138317221 */ /* 0x000fe20000010000 */
[----:B------:R-:W-:Y:S01]  /*46e0*/  PRMT R48, R47, 0x7632, R48 ;  /* 0x000076322f307816 */ /* 0x000fe20000000030 */
[----:B------:R-:W-:Y:S01]  /*46f0*/  IMAD.U32 R46, R11, 0x10000, RZ ;  /* 0x000100000b2e7824 */ /* 0x000fe200078e00ff */
[----:B------:R-:W-:Y:S01]  /*4700*/  SHF.L.U32 R47, R47, 0x10, RZ ;  /* 0x000000102f2f7819 */ /* 0x000fe200000006ff */
[----:B------:R-:W-:Y:S01]  /*4710*/  FADD.FTZ R50, R13, R50 ;  /* 0x000000320d327221 */ /* 0x000fe20000010000 */
[----:B------:R-:W-:Y:S01]  /*4720*/  BSSY.RECONVERGENT B1, `(.L_x_17995) ;  /* 0x0000027000017945 */ /* 0x000fe20003800200 */
[----:B------:R-:W-:-:S02]  /*4730*/  IMAD.U32 R48, R48, 0x10000, RZ ;  /* 0x0001000030307824 */ /* 0x000fc400078e00ff */
        /* <DEDUP_REMOVED lines=37> */
.L_x_17996:
[----:B------:R-:W-:Y:S05]  /*4990*/  BSYNC.RECONVERGENT B1 ;  /* 0x0000000000017941 */ /* 0x000fea0003800200 */
.L_x_17995:
        /* <DEDUP_REMOVED lines=9> */
[----:B------:R-:W-:Y:S01]  /*4a30*/  PRMT R12, R11, 0x7632, R12 ;  /* 0x000076320b0c7816 */ /* 0x000fe2000000000c */
        /* <DEDUP_REMOVED lines=8> */
[----:B------:R-:W-:Y:S02]  /*4ac0*/  IMAD.U32 R12, R45, 0x10000, RZ ;  /* 0x000100002d0c7824 */ /* 0x000fe400078e00ff */
        /* <DEDUP_REMOVED lines=17> */
[C---:B------:R-:W-:Y:S02]  /*4be0*/  PRMT R13, R44.reuse, 0x7632, R13 ;  /* 0x000076322c0d7816 */ /* 0x040fe4000000000d */
        /* <DEDUP_REMOVED lines=19> */
.L_x_17998:
[----:B------:R-:W-:Y:S05]  /*4d20*/  BSYNC.RECONVERGENT B1 ;  /* 0x0000000000017941 */ /* 0x000fea0003800200 */
.L_x_17997:
[----:B------:R-:W-:Y:S02]  /*4d30*/  HFMA2.BF16_V2 R13, R5, R44, -RZ ;  /* 0x0000002c050d7231 */ /* 0x000fe400003000ff */
[----:B------:R-:W-:Y:S02]  /*4d40*/  HMUL2.BF16_V2 R55, R4, R55 ;  /* 0x0000003704377232 */ /* 0x000fe40000200000 */
[----:B------:R-:W-:Y:S01]  /*4d50*/  FADD.FTZ R9, R9, R10 ;  /* 0x0000000a09097221 */ /* 0x000fe20000010000 */
[--C-:B------:R-:W-:Y:S01]  /*4d60*/  FADD.FTZ R10, R11, R12.reuse ;  /* 0x0000000c0b0a7221 */ /* 0x100fe20000010000 */
        /* <DEDUP_REMOVED lines=52> */
.L_x_18000:
[----:B------:R-:W-:Y:S05]  /*50b0*/  BSYNC.RECONVERGENT B1 ;  /* 0x0000000000017941 */ /* 0x000fea0003800200 */
.L_x_17999:
        /* <DEDUP_REMOVED lines=41> */
.L_x_18002:
[----:B------:R-:W-:Y:S05]  /*5350*/  BSYNC.RECONVERGENT B1 ;  /* 0x0000000000017941 */ /* 0x000fea0003800200 */
.L_x_18001:
        /* <DEDUP_REMOVED lines=8> */
[----:B------:R-:W-:Y:S01]  /*53e0*/  FADD.FTZ R40, R40, R41 ;  /* 0x0000002928287221 */ /* 0x000fe20000010000 */
[----:B------:R-:W-:Y:S01]  /*53f0*/  IMAD.U32 R43, R43, 0x10000, RZ ;  /* 0x000100002b2b7824 */ /* 0x000fe200078e00ff */
[----:B------:R-:W-:Y:S01]  /*5400*/  PRMT R30, R32, 0x7610, R30 ;  /* 0x00007610201e7816 */ /* 0x000fe2000000001e */
[----:B------:R-:W-:Y:S01]  /*5410*/  FADD.FTZ R9, R10, R9 ;  /* 0x000000090a097221 */ /* 0x000fe20000010000 */
[----:B------:R-:W-:Y:S01]  /*5420*/  PRMT R32, R32, 0x7632, R32 ;  /* 0x0000763220207816 */ /* 0x000fe20000000020 */
[----:B------:R-:W-:Y:S01]  /*5430*/  FADD.FTZ R43, R42, R43 ;  /* 0x0000002b2a2b7221 */ /* 0x000fe20000010000 */
[C---:B------:R-:W-:Y:S01]  /*5440*/  PRMT R41, R33.reuse, 0x7632, R41 ;  /* 0x0000763221297816 */ /* 0x040fe20000000029 */
[----:B------:R-:W-:-:S02]  /*5450*/  IMAD.U32 R33, R33, 0x10000, RZ ;  /* 0x0001000021217824 */ /* 0x000fc400078e00ff */
[----:B------:R-:W-:Y:S01]  /*5460*/  FADD.FTZ R40, R13, R40 ;  /* 0x000000280d287221 */ /* 0x000fe20000010000 */
[----:B------:R-:W-:Y:S01]  /*5470*/  IMAD.U32 R45, R32, 0x10000, RZ ;  /* 0x00010000202d7824 */ /* 0x000fe200078e00ff */
[----:B------:R-:W-:Y:S01]  /*5480*/  SHF.L.U32 R32, R41, 0x10, RZ ;  /* 0x0000001029207819 */ /* 0x000fe200000006ff */
[C---:B------:R-:W-:Y:S02]  /*5490*/  HFMA2.BF16_V2 R13, R7.reuse, R31, -RZ ;  /* 0x0000001f070d7231 */ /* 0x040fe400003000ff */
[----:B------:R-:W-:Y:S01]  /*54a0*/  HMUL2.BF16_V2 R31, R8, R34 ;  /* 0x00000022081f7232 */ /* 0x000fe20000200000 */
[----:B------:R-:W-:Y:S01]  /*54b0*/  SHF.L.U32 R30, R30, 0x10, RZ ;  /* 0x000000101e1e7819 */ /* 0x000fe200000006ff */
[----:B------:R-:W-:Y:S01]  /*54c0*/  FADD.FTZ R40, R40, R43 ;  /* 0x0000002b28287221 */ /* 0x000fe20000010000 */
[--C-:B------:R-:W-:Y:S01]  /*54d0*/  FADD.FTZ R42, R33, R32.reuse ;  /* 0x00000020212a7221 */ /* 0x100fe20000010000 */
[----:B------:R-:W-:Y:S01]  /*54e0*/  HFMA2.BF16_V2 R33, R7, R35, -RZ ;  /* 0x0000002307217231 */ /* 0x000fe200003000ff */
[C---:B------:R-:W-:Y:S01]  /*54f0*/  PRMT R32, R31.reuse, 0x7632, R32 ;  /* 0x000076321f207816 */ /* 0x040fe20000000020 */
[----:B------:R-:W-:Y:S01]  /*5500*/  FADD.FTZ R45, R30, R45 ;  /* 0x0000002d1e2d7221 */ /* 0x000fe20000010000 */
[----:B------:R-:W-:-:S02]  /*5510*/  IMAD.U32 R31, R31, 0x10000, RZ ;  /* 0x000100001f1f7824 */ /* 0x000fc400078e00ff */
[----:B------:R-:W-:Y:S01]  /*5520*/  FADD.FTZ R12, R12, R11 ;  /* 0x0000000b0c0c7221 */ /* 0x000fe20000010000 */
[C---:B------:R-:W-:Y:S01]  /*5530*/  PRMT R30, R13.reuse, 0x7632, R30 ;  /* 0x000076320d1e7816 */ /* 0x040fe2000000001e */
[----:B------:R-:W-:Y:S01]  /*5540*/  IMAD.U32 R32, R32, 0x10000, RZ ;  /* 0x0001000020207824 */ /* 0x000fe200078e00ff */
[----:B------:R-:W-:Y:S01]  /*5550*/  SHF.L.U32 R13, R13, 0x10, RZ ;  /* 0x000000100d0d7819 */ /* 0x000fe200000006ff */
[----:B------:R-:W-:Y:S01]  /*5560*/  FADD.FTZ R42, R45, R42 ;  /* 0x0000002a2d2a7221 */ /* 0x000fe20000010000 */
[----:B------:R-:W-:Y:S01]  /*5570*/  BSSY.RECONVERGENT B1, `(.L_x_18003) ;  /* 0x000002e000017945 */ /* 0x000fe20003800200 */
        /* <DEDUP_REMOVED lines=16> */
[----:B------:R-:W-:Y:S01]  /*5680*/  ISETP.GE.AND P6, PT, R6, UR10, PT ;  /* 0x0000000a06007c0c */ /* 0x000fe2000bfc6270 */
[C---:B------:R-:W-:Y:S01]  /*5690*/  VIADD R10, R29.reuse, 0xffffffff ;  /* 0xffffffff1d0a7836 */ /* 0x040fe20000000000 */
[C---:B------:R-:W-:Y:S01]  /*56a0*/  IADD3 R6, PT, PT, R29.reuse, 0x4, RZ ;  /* 0x000000041d067810 */ /* 0x040fe20007ffe0ff */
[----:B------:R-:W-:Y:S01]  /*56b0*/  VIADD R11, R29, 0x3 ;  /* 0x000000031d0b7836 */ /* 0x000fe20000000000 */
[----:B------:R-:W-:Y:S02]  /*56c0*/  ISETP.GE.AND P5, PT, R9, UR10, PT ;  /* 0x0000000a09007c0c */ /* 0x000fe4000bfa6270 */
        /* <DEDUP_REMOVED lines=24> */
.L_x_18004:
[----:B------:R-:W-:Y:S05]  /*5850*/  BSYNC.RECONVERGENT B1 ;  /* 0x0000000000017941 */ /* 0x000fea0003800200 */
.L_x_18003:
        /* <DEDUP_REMOVED lines=17> */
[----:B------:R-:W-:Y:S01]  /*5970*/  VIADD R4, R26, 0x3 ;  /* 0x000000031a047836 */ /* 0x000fe20000000000 */
[----:B------:R-:W-:Y:S01]  /*5980*/  SHF.L.U32 R9, R9, 0x10, RZ ;  /* 0x0000001009097819 */ /* 0x000fe200000006ff */
[----:B------:R-:W-:Y:S01]  /*5990*/  FADD.FTZ R11, R11, R12 ;  /* 0x0000000c0b0b7221 */ /* 0x000fe20000010000 */
[----:B------:R-:W-:Y:S01]  /*59a0*/  FADD.FTZ R6, R6, R7 ;  /* 0x0000000706067221 */ /* 0x000fe20000010000 */
[----:B------:R-:W-:Y:S01]  /*59b0*/  FADD.FTZ R5, R10, R5 ;  /* 0x000000050a057221 */ /* 0x000fe20000010000 */
[----:B------:R-:W-:Y:S01]  /*59c0*/  ISETP.GE.AND P0, PT, R4, UR6, PT ;  /* 0x0000000604007c0c */ /* 0x000fe2000bf06270 */
        /* <DEDUP_REMOVED lines=10> */
.L_x_17988:
[----:B--23--:R-:W-:Y:S05]  /*5a70*/  BSYNC.RECONVERGENT B0 ;  /* 0x0000000000007941 */ /* 0x00cfea0003800200 */
.L_x_17987:
[----:B------:R-:W2:Y:S01]  /*5a80*/  SHFL.BFLY PT, R2, R25, 0x1, 0x1f ;  /* 0x0c201f0019027f89 */ /* 0x000ea200000e0000 */
[----:B------:R-:W-:Y:S01]  /*5a90*/  LOP3.LUT R10, R0, 0x1, RZ, 0xc0, !PT ;  /* 0x00000001000a7812 */ /* 0x000fe200078ec0ff */
[----:B------:R-:W-:Y:S01]  /*5aa0*/  BSSY.RECONVERGENT B0, `(.L_x_18006) ;  /* 0x0000024000007945 */ /* 0x000fe20003800200 */
[----:B------:R-:W-:Y:S01]  /*5ab0*/  SHF.R.U32.HI R14, RZ, 0x1, R14 ;  /* 0x00000001ff0e7819 */ /* 0x000fe2000001160e */
[----:B------:R-:W3:Y:S01]  /*5ac0*/  SHFL.BFLY PT, R3, R16, 0x1, 0x1f ;  /* 0x0c201f0010037f89 */ /* 0x000ee200000e0000 */
[----:B------:R-:W-:Y:S02]  /*5ad0*/  ISETP.NE.AND P3, PT, R10, RZ, PT ;  /* 0x000000ff0a00720c */ /* 0x000fe40003f65270 */
[----:B------:R-:W-:Y:S01]  /*5ae0*/  LOP3.LUT R10, R0, 0x3c0, RZ, 0xc0, !PT ;  /* 0x000003c0000a7812 */ /* 0x000fe200078ec0ff */
[----:B------:R-:W4:Y:S01]  /*5af0*/  SHFL.BFLY PT, R4, R17, 0x1, 0x1f ;  /* 0x0c201f0011047f89 */ /* 0x000f2200000e0000 */
[----:B------:R-:W-:Y:S02]  /*5b00*/  IMAD R15, R15, 0x80, R14 ;  /* 0x000000800f0f7824 */ /* 0x000fe400078e020e */
[----:B------:R-:W-:Y:S01]  /*5b10*/  ISETP.NE.OR P0, PT, R10, 0x40, P3 ;  /* 0x000000400a00780c */ /* 0x000fe20001f05670 */
[----:B-1----:R-:W1:Y:S04]  /*5b20*/  SHFL.BFLY PT, R5, R18, 0x1, 0x1f ;  /* 0x0c201f0012057f89 */ /* 0x002e6800000e0000 */
[----:B------:R-:W1:Y:S04]  /*5b30*/  SHFL.BFLY PT, R6, R19, 0x1, 0x1f ;  /* 0x0c201f0013067f89 */ /* 0x000e6800000e0000 */
[----:B0-----:R-:W0:Y:S04]  /*5b40*/  SHFL.BFLY PT, R7, R20, 0x1, 0x1f ;  /* 0x0c201f0014077f89 */ /* 0x001e2800000e0000 */
[----:B------:R-:W0:Y:S01]  /*5b50*/  SHFL.BFLY PT, R8, R21, 0x1, 0x1f ;  /* 0x0c201f0015087f89 */ /* 0x000e2200000e0000 */
[----:B--2---:R-:W-:-:S03]  /*5b60*/  FADD.FTZ R25, R2, R25 ;  /* 0x0000001902197221 */ /* 0x004fc60000010000 */
[----:B------:R-:W2:Y:S01]  /*5b70*/  SHFL.BFLY PT, R9, R22, 0x1, 0x1f ;  /* 0x0c201f0016097f89 */ /* 0x000ea200000e0000 */
[----:B---3--:R-:W-:Y:S01]  /*5b80*/  FADD.FTZ R16, R3, R16 ;  /* 0x0000001003107221 */ /* 0x008fe20000010000 */
[----:B------:R-:W-:Y:S01]  /*5b90*/  BAR.SYNC.DEFER_BLOCKING 0x0 ;  /* 0x0000000000007b1d */ /* 0x000fe20000010000 */
[----:B----4-:R-:W-:Y:S01]  /*5ba0*/  FADD.FTZ R4, R4, R17 ;  /* 0x0000001104047221 */ /* 0x010fe20000010000 */
[----:B-1----:R-:W-:Y:S01]  /*5bb0*/  FADD.FTZ R5, R5, R18 ;  /* 0x0000001205057221 */ /* 0x002fe20000010000 */
[----:B------:R-:W-:Y:S01]  /*5bc0*/  FADD.FTZ R6, R6, R19 ;  /* 0x0000001306067221 */ /* 0x000fe20000010000 */
[----:B0-----:R-:W-:Y:S01]  /*5bd0*/  FADD.FTZ R7, R7, R20 ;  /* 0x0000001407077221 */ /* 0x001fe20000010000 */
[----:B------:R-:W-:Y:S01]  /*5be0*/  FADD.FTZ R8, R8, R21 ;  /* 0x0000001508087221 */ /* 0x000fe20000010000 */
[----:B--2---:R-:W-:Y:S01]  /*5bf0*/  FADD.FTZ R9, R9, R22 ;  /* 0x0000001609097221 */ /* 0x004fe20000010000 */
        /* <DEDUP_REMOVED lines=14> */
.L_x_18007:
[----:B------:R-:W-:Y:S05]  /*5ce0*/  BSYNC.RECONVERGENT B0 ;  /* 0x0000000000007941 */ /* 0x000fea0003800200 */
.L_x_18006:
        /* <DEDUP_REMOVED lines=29> */
.L_x_18009:
[----:B------:R-:W-:Y:S05]  /*5ec0*/  BSYNC.RECONVERGENT B0 ;  /* 0x0000000000007941 */ /* 0x000fea0003800200 */
.L_x_18008:
        /* <DEDUP_REMOVED lines=12> */
.L_x_18011:
[----:B------:R-:W-:Y:S05]  /*5f90*/  BSYNC.RECONVERGENT B0 ;  /* 0x0000000000007941 */ /* 0x000fea0003800200 */
.L_x_18010:
        /* <DEDUP_REMOVED lines=19> */
.L_x_18013:
[----:B------:R-:W-:Y:S05]  /*60d0*/  BSYNC.RECONVERGENT B0 ;  /* 0x0000000000007941 */ /* 0x000fea0003800200 */
.L_x_18012:
[----:B------:R-:W-:Y:S06]  /*60e0*/  BAR.SYNC.DEFER_BLOCKING 0x0 ;  /* 0x0000000000007b1d */ /* 0x000fec0000010000 */
[----:B------:R-:W-:Y:S05]  /*60f0*/  @P4 EXIT ;  /* 0x000000000000494d */ /* 0x000fea0003800000 */
[----:B------:R-:W1:Y:S01]  /*6100*/  LDCU UR5, c[0x0][0x378] ;  /* 0x00006f00ff0577ac */ /* 0x000e620008000800 */
[----:B------:R-:W-:-:S04]  /*6110*/  UIMAD UR4, UR14, UR16, UR15 ;  /* 0x000000100e0472a4 */ /* 0x000fc8000f8e020f */
[----:B-1----:R-:W-:Y:S01]  /*6120*/  UIMAD UR4, UR4, UR5, URZ ;  /* 0x00000005040472a4 */ /* 0x002fe2000f8e02ff */
[----:B------:R-:W-:Y:S11]  /*6130*/  @P3 EXIT ;  /* 0x000000000000394d */ /* 0x000ff60003800000 */
[----:B------:R-:W1:Y:S01]  /*6140*/  S2R R0, SR_TID.X ;  /* 0x0000000000007919 */ /* 0x000e620000002100 */
[----:B------:R-:W2:Y:S01]  /*6150*/  S2UR UR5, SR_CTAID.Z ;  /* 0x00000000000579c3 */ /* 0x000ea20000002700 */
[----:B------:R-:W3:Y:S01]  /*6160*/  LDCU.64 UR10, c[0x0][0x380] ;  /* 0x00007000ff0a77ac */ /* 0x000ee20008000a00 */
[----:B0-----:R-:W-:Y:S02]  /*6170*/  F2FP.BF16.F32.PACK_AB R16, R16, R25 ;  /* 0x000000191010723e */ /* 0x001fe400000010ff */
[----:B------:R-:W-:Y:S01]  /*6180*/  F2FP.BF16.F32.PACK_AB R4, R5, R4 ;  /* 0x000000040504723e */ /* 0x000fe200000010ff */
[----:B------:R-:W-:Y:S01]  /*6190*/  USHF.L.U32 UR6, UR4, 0x7, URZ ;  /* 0x0000000704067899 */ /* 0x000fe200080006ff */
[----:B------:R-:W-:Y:S02]  /*61a0*/  F2FP.BF16.F32.PACK_AB R6, R7, R6 ;  /* 0x000000060706723e */ /* 0x000fe400000010ff */
[----:B------:R-:W-:Y:S02]  /*61b0*/  F2FP.BF16.F32.PACK_AB R8, R9, R8 ;  /* 0x000000080908723e */ /* 0x000fe400000010ff */
[----:B------:R-:W-:-:S02]  /*61c0*/  PRMT R5, R4, 0x7632, R5 ;  /* 0x0000763204057816 */ /* 0x000fc40000000005 */
[----:B------:R-:W-:Y:S02]  /*61d0*/  PRMT R7, R6, 0x7632, R7 ;  /* 0x0000763206077816 */ /* 0x000fe40000000007 */
[----:B------:R-:W-:Y:S01]  /*61e0*/  PRMT R9, R8, 0x7632, R9 ;  /* 0x0000763208097816 */ /* 0x000fe20000000009 */
[----:B--2---:R-:W-:-:S06]  /*61f0*/  USHF.L.U32 UR5, UR5, 0x7, URZ ;  /* 0x0000000705057899 */ /* 0x004fcc00080006ff */
[----:B------:R-:W-:Y:S02]  /*6200*/  MOV R3, UR5 ;  /* 0x0000000500037c02 */ /* 0x000fe40008000f00 */
[----:B-1----:R-:W-:-:S04]  /*6210*/  SHF.R.U32.HI R0, RZ, 0x1, R0 ;  /* 0x00000001ff007819 */ /* 0x002fc80000011600 */
        /* <DEDUP_REMOVED lines=14> */
.L_x_17964:
[----:B------:R-:W-:Y:S01]  /*6300*/  BSSY B1, `(.L_x_18014) ;  /* 0x0000007000017945 */ /* 0x000fe20003800000 */
[----:B------:R-:W-:Y:S01]  /*6310*/  IMAD.MOV.U32 R80, RZ, RZ, 0x1 ;  /* 0x00000001ff507424 */ /* 0x000fe200078e00ff */
[----:B------:R-:W-:Y:S01]  /*6320*/  MOV R81, 0x1f ;  /* 0x0000001f00517802 */ /* 0x000fe20000000f00 */
[----:B------:R-:W-:-:S07]  /*6330*/  IMAD.MOV.U32 R23, RZ, RZ, -0x1 ;  /* 0xffffffffff177424 */ /* 0x000fce00078e00ff */
[----:B------:R-:W-:Y:S05]  /*6340*/  WARPSYNC.COLLECTIVE R23, `(.L_x_18015) ;  /* 0x0000000017087348 */ /* 0x000fea0003c00000 */
[----:B------:R0:W1:Y:S02]  /*6350*/  SHFL.BFLY P3, R76, R22, R80, R81 ;  /* 0x0c000050164c7389 */ /* 0x0000640000060051 */
[----:B01----:R-:W-:Y:S05]  /*6360*/  ENDCOLLECTIVE ;  /* 0x000000000000791b */ /* 0x003fea0003800000 */
.L_x_18015:
[----:B------:R-:W-:Y:S05]  /*6370*/  BSYNC B1 ;  /* 0x0000000000017941 */ /* 0x000fea0003800000 */
.L_x_18014:
[----:B------:R-:W-:Y:S01]  /*6380*/  MOV R23, R76 ;  /* 0x0000004c00177202 */ /* 0x000fe20000000f00 */
[----:B------:R-:W-:Y:S06]  /*6390*/  BRA `(.L_x_18016) ;  /* 0xffffffb800107947 */ /* 0x000fec000383ffff */
.L_x_17966:
[----:B------:R-:W-:Y:S01]  /*63a0*/  HFMA2 R80, -RZ, RZ, 0, 9.5367431640625e-07 ;  /* 0x00000010ff507431 */ /* 0x000fe200000001ff */
[----:B------:R-:W-:Y:S01]  /*63b0*/  BSSY B0, `(.L_x_18017) ;  /* 0x0000007000007945 */ /* 0x000fe20003800000 */
[----:B------:R-:W-:Y:S01]  /*63c0*/  IMAD.MOV.U32 R22, RZ, RZ, R68 ;  /* 0x000000ffff167224 */ /* 0x000fe200078e0044 */
[----:B------:R-:W-:Y:S01]  /*63d0*/  MOV R23, 0xffffffff ;  /* 0xffffffff00177802 */ /* 0x000fe20000000f00 */
[----:B------:R-:W-:-:S07]  /*63e0*/  IMAD.MOV.U32 R81, RZ, RZ, 0x1f ;  /* 0x0000001fff517424 */ /* 0x000fce00078e00ff */
[----:B0----5:R-:W-:Y:S05]  /*63f0*/  WARPSYNC.COLLECTIVE R23, `(.L_x_18018) ;  /* 0x0000000017087348 */ /* 0x021fea0003c00000 */
[----:B------:R1:W2:Y:S02]  /*6400*/  SHFL.BFLY P3, R76, R22, R80, R81 ;  /* 0x0c000050164c7389 */ /* 0x0002a40000060051 */
[----:B012--5:R-:W-:Y:S05]  /*6410*/  ENDCOLLECTIVE ;  /* 0x000000000000791b */ /* 0x027fea0003800000 */
.L_x_18018:
[----:B------:R-:W-:Y:S05]  /*6420*/  BSYNC B0 ;  /* 0x0000000000007941 */ /* 0x000fea0003800000 */
.L_x_18017:
[----:B------:R-:W-:Y:S02]  /*6430*/  IMAD.MOV.U32 R5, RZ, RZ, R76 ;  /* 0x000000ffff057224 */ /* 0x000fe400078e004c */
[----:B------:R-:W-:Y:S02]  /*6440*/  HFMA2 R81, -RZ, RZ, 0, 1.847743988037109375e-06 ;  /* 0x0000001fff517431 */ /* 0x000fe400000001ff */
[----:B------:R-:W-:Y:S02]  /*6450*/  IMAD.MOV.U32 R80, RZ, RZ, 0x8 ;  /* 0x00000008ff507424 */ /* 0x000fe400078e00ff */
[----:B------:R-:W-:Y:S01]  /*6460*/  IMAD.MOV.U32 R23, RZ, RZ, -0x1 ;  /* 0xffffffffff177424 */ /* 0x000fe200078e00ff */
[----:B------:R-:W-:-:S04]  /*6470*/  FMNMX.FTZ R5, R5, R68, !PT ;  /* 0x0000004405057209 */ /* 0x000fc80007810000 */
[----:B------:R-:W-:-:S07]  /*6480*/  MOV R22, R5 ;  /* 0x0000000500167202 */ /* 0x000fce0000000f00 */
[----:B------:R-:W-:Y:S05]  /*6490*/  WARPSYNC.COLLECTIVE R23, `(.L_x_18019) ;  /* 0x0000000017087348 */ /* 0x000fea0003c00000 */
[----:B------:R0:W1:Y:S02]  /*64a0*/  SHFL.BFLY P3, R76, R22, R80, R81 ;  /* 0x0c000050164c7389 */ /* 0x0000640000060051 */
[----:B01----:R-:W-:Y:S05]  /*64b0*/  ENDCOLLECTIVE ;  /* 0x000000000000791b */ /* 0x003fea0003800000 */
.L_x_18019:
[----:B------:R-:W-:Y:S01]  /*64c0*/  HFMA2 R80, -RZ, RZ, 0, 2.384185791015625e-07 ;  /* 0x00000004ff507431 */ /* 0x000fe200000001ff */
[----:B------:R-:W-:-:S04]  /*64d0*/  MOV R4, R76 ;  /* 0x0000004c00047202 */ /* 0x000fc80000000f00 */
[----:B------:R-:W-:-:S05]  /*64e0*/  FMNMX.FTZ R4, R5, R4, !PT ;  /* 0x0000000405047209 */ /* 0x000fca0007810000 */
[----:B------:R-:W-:-:S07]  /*64f0*/  IMAD.MOV.U32 R22, RZ, RZ, R4 ;  /* 0x000000ffff167224 */ /* 0x000fce00078e0004 */
[----:B------:R-:W-:Y:S05]  /*6500*/  WARPSYNC.COLLECTIVE R23, `(.L_x_18020) ;  /* 0x0000000017087348 */ /* 0x000fea0003c00000 */
[----:B------:R0:W1:Y:S02]  /*6510*/  SHFL.BFLY P3, R76, R22, R80, R81 ;  /* 0x0c000050164c7389 */ /* 0x0000640000060051 */
[----:B01----:R-:W-:Y:S05]  /*6520*/  ENDCOLLECTIVE ;  /* 0x000000000000791b */ /* 0x003fea0003800000 */
.L_x_18020:
[----:B------:R-:W-:Y:S02]  /*6530*/  IMAD.MOV.U32 R80, RZ, RZ, 0x2 ;  /* 0x00000002ff507424 */ /* 0x000fe400078e00ff */
[----:B------:R-:W-:-:S05]  /*6540*/  IMAD.MOV.U32 R7, RZ, RZ, R76 ;  /* 0x000000ffff077224 */ /* 0x000fca00078e004c */
[----:B------:R-:W-:-:S04]  /*6550*/  FMNMX.FTZ R7, R4, R7, !PT ;  /* 0x0000000704077209 */ /* 0x000fc80007810000 */
[----:B------:R-:W-:-:S07]  /*6560*/  MOV R22, R7 ;  /* 0x0000000700167202 */ /* 0x000fce0000000f00 */
[----:B------:R-:W-:Y:S05]  /*6570*/  WARPSYNC.COLLECTIVE R23, `(.L_x_18021) ;  /* 0x0000000017087348 */ /* 0x000fea0003c00000 */
[----:B------:R0:W1:Y:S02]  /*6580*/  SHFL.BFLY P3, R76, R22, R80, R81 ;  /* 0x0c000050164c7389 */ /* 0x0000640000060051 */
[----:B01----:R-:W-:Y:S05]  /*6590*/  ENDCOLLECTIVE ;  /* 0x000000000000791b */ /* 0x003fea0003800000 */
.L_x_18021:
[----:B------:R-:W-:Y:S01]  /*65a0*/  MOV R6, R76 ;  /* 0x0000004c00067202 */ /* 0x000fe20000000f00 */
[----:B------:R-:W-:Y:S06]  /*65b0*/  BRA `(.L_x_18022) ;  /* 0xffffffb800207947 */ /* 0x000fec000383ffff */
.L_x_18023:
        /* <DEDUP_REMOVED lines=12> */
.L_x_25916:


//--------------------- .text._ZN4vllm25paged_attention_v1_kernelI13__nv_bfloat16S1_Li120ELi16ELi128ELNS_18Fp8KVCacheDataTypeE0ELb0EEEvPT_PKS3_PKT0_S9_ifPKiSB_iPKfiiiSD_SD_iiiii --------------------------
	.section	.text._ZN4vllm25paged_attention_v1_kernelI13__nv_bfloat16S1_Li120ELi16ELi128ELNS_18Fp8KVCacheDataTypeE0ELb0EEEvPT_PKS3_PKT0_S9_ifPKiSB_iPKfiiiSD_SD_iiiii,"ax",@progbits
	.align	128
        .global         _ZN4vllm25paged_attention_v1_kernelI13__nv_bfloat16S1_Li120ELi16ELi128ELNS_18Fp8KVCacheDataTypeE0ELb0EEEvPT_PKS3_PKT0_S9_ifPKiSB_iPKfiiiSD_SD_iiiii
        .type           _ZN4vllm25paged_attention_v1_kernelI13__nv_bfloat16S1_Li120ELi16ELi128ELNS_18Fp8KVCacheDataTypeE0ELb0EEEvPT_PKS3_PKT0_S9_ifPKiSB_iPKfiiiSD_SD_iiiii,@function
        .size           _ZN4vllm25paged_attention_v1_kernelI13__nv_bfloat16S1_Li120ELi16ELi128ELNS_18Fp8KVCacheDataTypeE0ELb0EEEvPT_PKS3_PKT0_S9_ifPKiSB_iPKfiiiSD_SD_iiiii,(.L_x_25917 - _ZN4vllm25paged_attention_v1_kernelI13__nv_bfloat16S1_Li120ELi16ELi128ELNS_18Fp8KVCacheDataTypeE0ELb0EEEvPT_PKS3_PKT0_S9_ifPKiSB_iPKfiiiSD_SD_iiiii)
        .other          _ZN4vllm25paged_attention_v1_kernelI13__nv_bfloat16S1_Li120ELi16ELi128ELNS_18Fp8KVCacheDataTypeE0ELb0EEEvPT_PKS3_PKT0_S9_ifPKiSB_iPKfiiiSD_SD_iiiii,@"STO_CUDA_ENTRY STV_DEFAULT"
_ZN4vllm25paged_attention_v1_kernelI13__nv_bfloat16S1_Li120ELi16ELi128ELNS_18Fp8KVCacheDataTypeE0ELb0EEEvPT_PKS3_PKT0_S9_ifPKiSB_iPKfiiiSD_SD_iiiii:
.text._ZN4vllm25paged_attention_v1_kernelI13__nv_bfloat16S1_Li120ELi16ELi128ELNS_18Fp8KVCacheDataTypeE0ELb0EEEvPT_PKS3_PKT0_S9_ifPKiSB_iPKfiiiSD_SD_iiiii:
[----:B------:R-:W-:Y:S01]  /*0000*/  LDC R1, c[0x0][0x37c] ;  /* 0x0000df00ff017b82 */ /* 0x000fe20000000800 */
[----:B------:R-:W0:Y:S07]  /*0010*/  S2R R70, SR_TID.X ;  /* 0x0000000000467919 */ /* 0x000e2e0000002100 */
[----:B------:R-:W1:Y:S01]  /*0020*/  LDC.64 R4, c[0x0][0x3b0] ;  /* 0x0000ec00ff047b82 */ /* 0x000e620000000a00 */
[----:B------:R-:W2:Y:S01]  /*0030*/  LDCU UR4, c[0x0][0x3c8] ;  /* 0x00007900ff0477ac */ /* 0x000ea20008000800 */
[----:B------:R-:W1:Y:S01]  /*0040*/  S2R R41, SR_CTAID.Y ;  /* 0x0000000000297919 */ /* 0x000e620000002600 */
[----:B------:R-:W3:Y:S01]  /*0050*/  LDCU.64 UR6, c[0x0][0x358] ;  /* 0x00006b00ff0677ac */ /* 0x000ee20008000a00 */
[----:B------:R-:W4:Y:S04]  /*0060*/  S2R R40, SR_CTAID.X ;  /* 0x0000000000287919 */ /* 0x000f280000002500 */
[----:B------:R-:W4:Y:S08]  /*0070*/  LDC R10, c[0x0][0x3a0] ;  /* 0x0000e800ff0a7b82 */ /* 0x000f300000000800 */
[----:B------:R-:W4:Y:S01]  /*0080*/  LDC.64 R6, c[0x0][0x3c0] ;  /* 0x0000f000ff067b82 */ /* 0x000f220000000a00 */
[----:B------:R-:W-:Y:S01]  /*0090*/  IMAD.MOV.U32 R38, RZ, RZ, RZ ;  /* 0x000000ffff267224 */ /* 0x000fe200078e00ff */
[----:B------:R-:W1:Y:S01]  /*00a0*/  LDCU UR8, c[0x0][0x3cc] ;  /* 0x00007980ff0877ac */ /* 0x000e620008000800 */
[----:B------:R-:W1:Y:S05]  /*00b0*/  LDCU UR9, c[0x0][0x3a4] ;  /* 0x00007480ff0977ac */ /* 0x000e6a0008000800 */
[----:B------:R-:W4:Y:S01]  /*00c0*/  LDC R37, c[0x0][0x370] ;  /* 0x0000dc00ff257b82 */ /* 0x000f220000000800 */
[----:B------:R-:W1:Y:S01]  /*00d0*/  LDCU.64 UR10, c[0x0][0x390] ;  /* 0x00007200ff0a77ac */ /* 0x000e620008000a00 */
[----:B0-----:R-:W-:Y:S01]  /*00e0*/  ISETP.GT.U32.AND P1, PT, R70, 0x1d, PT ;  /* 0x0000001d4600780c */ /* 0x001fe20003f24070 */
[----:B-1----:R-:W-:-:S04]  /*00f0*/  IMAD.WIDE.U32 R4, R41, 0x4, R4 ;  /* 0x0000000429047825 */ /* 0x002fc800078e0004 */
[----:B--2---:R-:W-:Y:S01]  /*0100*/  IMAD R0, R41, UR4, RZ ;  /* 0x0000000429007c24 */ /* 0x004fe2000f8e02ff */
[----:B---3--:R0:W2:Y:S01]  /*0110*/  LDG.E.CONSTANT R39, desc[UR6][R4.64] ;  /* 0x0000000604277981 */ /* 0x0080a2000c1e9900 */
[----:B----4-:R-:W-:Y:S01]  /*0120*/  IABS R11, R10 ;  /* 0x0000000a000b7213 */ /* 0x010fe20000000000 */
[----:B------:R-:W1:Y:S01]  /*0130*/  LDCU UR4, c[0x0][0x3b8] ;  /* 0x00007700ff0477ac */ /* 0x000e620008000800 */
[----:B------:R-:W-:-:S04]  /*0140*/  ISETP.NE.U32.AND P0, PT, R6, RZ, PT ;  /* 0x000000ff0600720c */ /* 0x000fc80003f05070 */
[----:B------:R-:W3:Y:S01]  /*0150*/  @!P1 LDC.64 R8, c[0x0][0x388] ;  /* 0x0000e200ff089b82 */ /* 0x000ee20000000a00 */
[----:B------:R-:W-:Y:S02]  /*0160*/  @!P1 IMAD R2, R40, 0x78, RZ ;  /* 0x0000007828029824 */ /* 0x000fe400078e02ff */
[----:B------:R-:W-:Y:S01]  /*0170*/  @!P1 IMAD.SHL.U32 R3, R70, 0x4, RZ ;  /* 0x0000000446039824 */ /* 0x000fe200078e00ff */
[----:B------:R-:W-:-:S04]  /*0180*/  ISETP.NE.AND.EX P0, PT, R7, RZ, PT, P0 ;  /* 0x000000ff0700720c */ /* 0x000fc80003f05300 */
[----:B------:R-:W-:Y:S02]  /*0190*/  @!P1 IADD3 R2, P2, P3, R3, R0, R2 ;  /* 0x0000000003029210 */ /* 0x000fe40007b5e002 */
[----:B------:R-:W-:-:S04]  /*01a0*/  SHF.R.S32.HI R0, RZ, 0x1f, R0 ;  /* 0x0000001fff007819 */ /* 0x000fc80000011400 */
[----:B------:R-:W-:-:S03]  /*01b0*/  @!P1 IADD3.X R0, PT, PT, RZ, R0, RZ, P2, P3 ;  /* 0x00000000ff009210 */ /* 0x000fc600017e64ff */
[----:B------:R-:W4:Y:S01]  /*01c0*/  @P0 LDC.64 R6, c[0x0][0x3c0] ;  /* 0x0000f000ff060b82 */ /* 0x000f220000000a00 */
[----:B---3--:R-:W-:-:S04]  /*01d0*/  @!P1 LEA R8, P2, R2, R8, 0x1 ;  /* 0x0000000802089211 */ /* 0x008fc800078408ff */
[----:B------:R-:W-:-:S05]  /*01e0*/  @!P1 LEA.HI.X R9, R2, R9, R0, 0x1, P2 ;  /* 0x0000000902099211 */ /* 0x000fca00010f0c00 */
[----:B------:R-:W3:Y:S04]  /*01f0*/  @!P1 LDG.E.CONSTANT R2, desc[UR6][R8.64] ;  /* 0x0000000608029981 */ /* 0x000ee8000c1e9900 */
[----:B------:R1:W3:Y:S01]  /*0200*/  @!P1 LDG.E.CONSTANT R3, desc[UR6][R8.64+0x4] ;  /* 0x0000040608039981 */ /* 0x0002e2000c1e9900 */
[----:B------:R-:W0:Y:S08]  /*0210*/  I2F.RP R0, R11 ;  /* 0x0000000b00007306 */ /* 0x000e300000209400 */
[----:B0-----:R-:W0:Y:S02]  /*0220*/  MUFU.RCP R0, R0 ;  /* 0x0000000000007308 */ /* 0x001e240000001000 */
[----:B0-----:R-:W-:-:S06]  /*0230*/  VIADD R4, R0, 0xffffffe ;  /* 0x0ffffffe00047836 */ /* 0x001fcc0000000000 */
[----:B------:R0:W1:Y:S01]  /*0240*/  F2I.FTZ.U32.TRUNC.NTZ R5, R4 ;  /* 0x0000000400057305 */ /* 0x000062000021f000 */
[----:B----4-:R-:W-:-:S05]  /*0250*/  @P0 IMAD.WIDE.U32 R6, R40, 0x4, R6 ;  /* 0x0000000428060825 */ /* 0x010fca00078e0006 */
[----:B------:R4:W5:Y:S01]  /*0260*/  @P0 LDG.E.CONSTANT R38, desc[UR6][R6.64] ;  /* 0x0000000606260981 */ /* 0x000962000c1e9900 */
[----:B0-----:R-:W-:Y:S01]  /*0270*/  IMAD.MOV.U32 R4, RZ, RZ, RZ ;  /* 0x000000ffff047224 */ /* 0x001fe200078e00ff */
[----:B-1----:R-:W-:-:S05]  /*0280*/  IADD3 R8, PT, PT, RZ, -R5, RZ ;  /* 0x80000005ff087210 */ /* 0x002fca0007ffe0ff */
[----:B------:R-:W-:Y:S01]  /*0290*/  IMAD R9, R8, R11, RZ ;  /* 0x0000000b08097224 */ /* 0x000fe200078e02ff */
[----:B----4-:R-:W-:-:S03]  /*02a0*/  IABS R6, R37 ;  /* 0x0000002500067213 */ /* 0x010fc60000000000 */
        /* <DEDUP_REMOVED lines=14> */
[----:B------:R-:W-:-:S04]  /*0390*/  @!P2 LOP3.LUT R13, RZ, R10, RZ, 0x33, !PT ;  /* 0x0000000aff0da212 */ /* 0x000fc800078e33ff */
[----:B------:R-:W-:-:S04]  /*03a0*/  IABS R7, R13 ;  /* 0x0000000d00077213 */ /* 0x000fc80000000000 */
[----:B------:R-:W0:Y:S08]  /*03b0*/  I2F.RP R0, R7 ;  /* 0x0000000700007306 */ /* 0x000e300000209400 */
[----:B0-----:R-:W0:Y:S01]  /*03c0*/  MUFU.RCP R0, R0 ;  /* 0x0000000000007308 */ /* 0x001e220000001000 */
[----:B------:R-:W1:Y:S01]  /*03d0*/  S2R R9, SR_CgaCtaId ;  /* 0x0000000000097919 */ /* 0x000e620000008800 */
[----:B0-----:R-:W-:-:S06]  /*03e0*/  IADD3 R4, PT, PT, R0, 0xffffffe, RZ ;  /* 0x0ffffffe00047810 */ /* 0x001fcc0007ffe0ff */
[----:B------:R0:W4:Y:S01]  /*03f0*/  F2I.FTZ.U32.TRUNC.NTZ R5, R4 ;  /* 0x0000000400057305 */ /* 0x000122000021f000 */
[----:B------:R-:W-:Y:S01]  /*0400*/  IABS R0, R40 ;  /* 0x0000002800007213 */ /* 0x000fe20000000000 */
[----:B0-----:R-:W-:Y:S02]  /*0410*/  IMAD.MOV.U32 R4, RZ, RZ, RZ ;  /* 0x000000ffff047224 */ /* 0x001fe400078e00ff */
[----:B----4-:R-:W-:-:S04]  /*0420*/  IMAD.MOV R6, RZ, RZ, -R5 ;  /* 0x000000ffff067224 */ /* 0x010fc800078e0a05 */
[----:B------:R-:W-:Y:S01]  /*0430*/  IMAD R11, R6, R7, RZ ;  /* 0x00000007060b7224 */ /* 0x000fe200078e02ff */
[----:B------:R-:W-:-:S03]  /*0440*/  IABS R6, R13 ;  /* 0x0000000d00067213 */ /* 0x000fc60000000000 */
[----:B------:R-:W-:-:S04]  /*0450*/  IMAD.HI.U32 R5, R5, R11, R4 ;  /* 0x0000000b05057227 */ /* 0x000fc800078e0004 */
[----:B------:R-:W-:Y:S02]  /*0460*/  IMAD.MOV R4, RZ, RZ, -R6 ;  /* 0x000000ffff047224 */ /* 0x000fe400078e0a06 */
[----:B------:R-:W-:-:S04]  /*0470*/  IMAD.HI.U32 R33, R5, R0, RZ ;  /* 0x0000000005217227 */ /* 0x000fc800078e00ff */
[----:B------:R-:W-:Y:S01]  /*0480*/  IMAD R0, R33, R4, R0 ;  /* 0x0000000421007224 */ /* 0x000fe200078e0200 */
[----:B------:R-:W-:Y:S02]  /*0490*/  MOV R4, 0x400 ;  /* 0x0000040000047802 */ /* 0x000fe40000000f00 */
[----:B------:R-:W-:Y:S02]  /*04a0*/  LOP3.LUT R36, R70, 0x1, RZ, 0xc0, !PT ;  /* 0x0000000146247812 */ /* 0x000fe400078ec0ff */
[----:B------:R-:W-:Y:S02]  /*04b0*/  ISETP.GT.U32.AND P2, PT, R7, R0, PT ;  /* 0x000000000700720c */ /* 0x000fe40003f44070 */
[----:B-1----:R-:W-:Y:S02]  /*04c0*/  LEA R5, R9, R4, 0x18 ;  /* 0x0000000409057211 */ /* 0x002fe400078ec0ff */
[----:B------:R-:W-:-:S03]  /*04d0*/  LOP3.LUT R6, R40, R13, RZ, 0x3c, !PT ;  /* 0x0000000d28067212 */ /* 0x000fc600078e3cff */
[----:B------:R-:W-:Y:S01]  /*04e0*/  IMAD R54, R36, 0x78, R5 ;  /* 0x0000007824367824 */ /* 0x000fe200078e0205 */
[----:B------:R-:W-:Y:S02]  /*04f0*/  ISETP.GE.AND P3, PT, R6, RZ, PT ;  /* 0x000000ff0600720c */ /* 0x000fe40003f66270 */
[----:B------:R-:W-:-:S03]  /*0500*/  SHF.R.U32.HI R69, RZ, 0x1, R70 ;  /* 0x00000001ff457819 */ /* 0x000fc60000011646 */
[----:B------:R-:W-:-:S04]  /*0510*/  @!P2 IADD3 R0, PT, PT, R0, -R7, RZ ;  /* 0x800000070000a210 */ /* 0x000fc80007ffe0ff */
[----:B------:R-:W-:Y:S01]  /*0520*/  ISETP.GE.U32.AND P0, PT, R0, R7, PT ;  /* 0x000000070000720c */ /* 0x000fe20003f06070 */
[----:B------:R-:W-:Y:S01]  /*0530*/  @!P1 IMAD R0, R69, 0x8, R54 ;  /* 0x0000000845009824 */ /* 0x000fe200078e0236 */
[----:B------:R-:W-:Y:S01]  /*0540*/  SHF.R.U32.HI R62, RZ, 0x5, R70 ;  /* 0x00000005ff3e7819 */ /* 0x000fe20000011646 */
[----:B------:R-:W-:Y:S01]  /*0550*/  @!P2 VIADD R33, R33, 0x1 ;  /* 0x000000012121a836 */ /* 0x000fe20000000000 */
[----:B------:R-:W-:Y:S01]  /*0560*/  ISETP.NE.AND P2, PT, R13, RZ, PT ;  /* 0x000000ff0d00720c */ /* 0x000fe20003f45270 */
[----:B------:R-:W-:Y:S01]  /*0570*/  BSSY B0, `(.L_x_18024) ;  /* 0x0000168000007945 */ /* 0x000fe20003800000 */
[----:B------:R-:W-:-:S07]  /*0580*/  IMAD.MOV.U32 R71, RZ, RZ, -0x800001 ;  /* 0xff7fffffff477424 */ /* 0x000fce00078e00ff */
[----:B------:R-:W-:Y:S01]  /*0590*/  @P0 IADD3 R33, PT, PT, R33, 0x1, RZ ;  /* 0x0000000121210810 */ /* 0x000fe20007ffe0ff */
[----:B--2---:R-:W-:-:S05]  /*05a0*/  VIADD R5, R39, 0xf ;  /* 0x0000000f27057836 */ /* 0x004fca0000000000 */
[----:B------:R-:W-:-:S04]  /*05b0*/  SHF.R.S32.HI R6, RZ, 0x1f, R5 ;  /* 0x0000001fff067819 */ /* 0x000fc80000011405 */
[----:B------:R-:W-:-:S04]  /*05c0*/  LEA.HI R6, R6, R5, RZ, 0x4 ;  /* 0x0000000506067211 */ /* 0x000fc800078f20ff */
[----:B------:R-:W-:Y:S01]  /*05d0*/  SHF.R.S32.HI R35, RZ, 0x4, R6 ;  /* 0x00000004ff237819 */ /* 0x000fe20000011406 */
[----:B------:R-:W-:Y:S02]  /*05e0*/  IMAD R5, R41, UR4, RZ ;  /* 0x0000000429057c24 */ /* 0x000fe4000f8e02ff */
[----:B------:R-:W-:Y:S01]  /*05f0*/  @!P3 IMAD.MOV R33, RZ, RZ, -R33 ;  /* 0x000000ffff21b224 */ /* 0x000fe200078e0a21 */
[----:B------:R-:W-:Y:S01]  /*0600*/  @!P2 LOP3.LUT R33, RZ, R13, RZ, 0x33, !PT ;  /* 0x0000000dff21a212 */ /* 0x000fe200078e33ff */
[----:B---3--:R0:W-:Y:S01]  /*0610*/  @!P1 STS.64 [R0], R2 ;  /* 0x0000000200009388 */ /* 0x0081e20000000a00 */
[----:B------:R-:W-:Y:S01]  /*0620*/  BAR.SYNC.DEFER_BLOCKING 0x0 ;  /* 0x0000000000007b1d */ /* 0x000fe20000010000 */
[----:B------:R-:W-:-:S13]  /*0630*/  ISETP.GE.AND P1, PT, R62, R35, PT ;  /* 0x000000233e00720c */ /* 0x000fda0003f26270 */
[----:B0-----:R-:W-:Y:S05]  /*0640*/  @P1 BRA `(.L_x_18025) ;  /* 0x0000001400681947 */ /* 0x001fea0003800000 */
[----:B------:R-:W0:Y:S01]  /*0650*/  LDCU.64 UR4, c[0x0][0x3a8] ;  /* 0x00007500ff0477ac */ /* 0x000e220008000a00 */
[----:B------:R-:W-:Y:S01]  /*0660*/  SHF.R.U32.HI R2, RZ, 0x3, R70 ;  /* 0x00000003ff027819 */ /* 0x000fe20000011646 */
[----:B------:R-:W-:Y:S01]  /*0670*/  IMAD.MOV.U32 R3, RZ, RZ, RZ ;  /* 0x000000ffff037224 */ /* 0x000fe200078e00ff */
[----:B------:R-:W-:Y:S01]  /*0680*/  SHF.L.U32 R0, R69, 0x2, RZ ;  /* 0x0000000245007819 */ /* 0x000fe200000006ff */
[----:B------:R-:W-:Y:S01]  /*0690*/  VIADD R4, R4, 0x110 ;  /* 0x0000011004047836 */ /* 0x000fe20000000000 */
[----:B------:R-:W-:Y:S01]  /*06a0*/  LOP3.LUT R2, R2, 0x7c, RZ, 0xc0, !PT ;  /* 0x0000007c02027812 */ /* 0x000fe200078ec0ff */
[----:B------:R-:W1:Y:S01]  /*06b0*/  LDS.64 R28, [R54] ;  /* 0x00000000361c7984 */ /* 0x000e620000000a00 */
[----:B------:R-:W-:Y:S02]  /*06c0*/  LOP3.LUT R7, R0, 0x3c, RZ, 0xc0, !PT ;  /* 0x0000003c00077812 */ /* 0x000fe400078ec0ff */
[----:B------:R-:W-:Y:S01]  /*06d0*/  LEA R4, R9, R4, 0x18 ;  /* 0x0000000409047211 */ /* 0x000fe200078ec0ff */
[----:B------:R-:W-:Y:S01]  /*06e0*/  IMAD.WIDE R2, R5, 0x4, R2 ;  /* 0x0000000405027825 */ /* 0x000fe200078e0202 */
[----:B------:R-:W-:Y:S01]  /*06f0*/  LOP3.LUT R5, R69, 0xf, RZ, 0xc0, !PT ;  /* 0x0000000f45057812 */ /* 0x000fe200078ec0ff */
[----:B------:R-:W2:Y:S01]  /*0700*/  LDS.64 R26, [R54+0x8] ;  /* 0x00000800361a7984 */ /* 0x000ea20000000a00 */
[----:B------:R-:W-:Y:S01]  /*0710*/  SHF.R.U32.HI R70, RZ, 0x5, R70 ;  /* 0x00000005ff467819 */ /* 0x000fe20000011646 */
[C---:B------:R-:W-:Y:S01]  /*0720*/  IMAD R7, R62.reuse, 0x40, R7 ;  /* 0x000000403e077824 */ /* 0x040fe200078e0207 */
[----:B------:R-:W-:Y:S01]  /*0730*/  MOV R71, 0xff7fffff ;  /* 0xff7fffff00477802 */ /* 0x000fe20000000f00 */
[----:B------:R-:W3:Y:S01]  /*0740*/  LDS.64 R24, [R54+0x10] ;  /* 0x0000100036187984 */ /* 0x000ee20000000a00 */
[----:B------:R-:W-:Y:S01]  /*0750*/  IMAD R62, R62, 0x10, R5 ;  /* 0x000000103e3e7824 */ /* 0x000fe200078e0205 */
[----:B0-----:R-:W-:Y:S01]  /*0760*/  IADD3 R34, P0, PT, R2, UR4, RZ ;  /* 0x0000000402227c10 */ /* 0x001fe2000ff1e0ff */
[----:B------:R-:W0:Y:S01]  /*0770*/  LDCU UR4, c[0x0][0x3d0] ;  /* 0x00007a00ff0477ac */ /* 0x000e220008000800 */
[----:B------:R-:W-:Y:S01]  /*0780*/  IADD3 R32, PT, PT, R7, R4, RZ ;  /* 0x0000000407207210 */ /* 0x000fe20007ffe0ff */
[----:B------:R-:W4:Y:S01]  /*0790*/  LDS.64 R22, [R54+0x18] ;  /* 0x0000180036167984 */ /* 0x000f220000000a00 */
[----:B------:R-:W-:Y:S01]  /*07a0*/  IADD3.X R31, PT, PT, R3, UR5, RZ, P0, !PT ;  /* 0x00000005031f7c10 */ /* 0x000fe200087fe4ff */
[----:B------:R-:W-:-:S02]  /*07b0*/  IMAD.SHL.U32 R69, R69, 0x8, RZ ;  /* 0x0000000845457824 */ /* 0x000fc400078e00ff */
[----:B------:R-:W4:Y:S04]  /*07c0*/  LDS.64 R2, [R54+0x48] ;  /* 0x0000480036027984 */ /* 0x000f280000000a00 */
[----:B------:R-:W4:Y:S04]  /*07d0*/  LDS.64 R4, [R54+0x50] ;  /* 0x0000500036047984 */ /* 0x000f280000000a00 */
[----:B------:R-:W4:Y:S04]  /*07e0*/  LDS.64 R20, [R54+0x20] ;  /* 0x0000200036147984 */ /* 0x000f280000000a00 */
[----:B------:R-:W4:Y:S01]  /*07f0*/  LDS.64 R52, [R54+0x28] ;  /* 0x0000280036347984 */ /* 0x000f220000000a00 */
[----:B0-----:R-:W-:-:S03]  /*0800*/  IMAD R75, R33, UR4, RZ ;  /* 0x00000004214b7c24 */ /* 0x001fc6000f8e02ff */
[----:B------:R-:W0:Y:S04]  /*0810*/  LDS.64 R6, [R54+0x58] ;  /* 0x0000580036067984 */ /* 0x000e280000000a00 */
[----:B------:R-:W0:Y:S01]  /*0820*/  LDS.64 R18, [R54+0x30] ;  /* 0x0000300036127984 */ /* 0x000e220000000a00 */
[C---:B-1----:R-:W-:Y:S01]  /*0830*/  PRMT R57, R28.reuse, 0x7632, R57 ;  /* 0x000076321c397816 */ /* 0x042fe20000000039 */
[----:B------:R-:W-:Y:S01]  /*0840*/  IMAD.U32 R30, R28, 0x10000, RZ ;  /* 0x000100001c1e7824 */ /* 0x000fe200078e00ff */
[C---:B------:R-:W-:Y:S01]  /*0850*/  PRMT R42, R29.reuse, 0x7632, R42 ;  /* 0x000076321d2a7816 */ /* 0x040fe2000000002a */
[----:B------:R-:W1:Y:S01]  /*0860*/  LDS.64 R16, [R54+0x38] ;  /* 0x0000380036107984 */ /* 0x000e620000000a00 */
[----:B------:R-:W-:Y:S01]  /*0870*/  IMAD.U32 R29, R29, 0x10000, RZ ;  /* 0x000100001d1d7824 */ /* 0x000fe200078e00ff */
[----:B--2---:R-:W-:-:S02]  /*0880*/  PRMT R43, R26, 0x7632, R43 ;  /* 0x000076321a2b7816 */ /* 0x004fc4000000002b */
[----:B------:R-:W2:Y:S01]  /*0890*/  LDS.64 R14, [R54+0x40] ;  /* 0x00004000360e7984 */ /* 0x000ea20000000a00 */
[----:B------:R-:W-:Y:S01]  /*08a0*/  IMAD.U32 R28, R26, 0x10000, RZ ;  /* 0x000100001a1c7824 */ /* 0x000fe200078e00ff */
[----:B------:R-:W-:Y:S01]  /*08b0*/  PRMT R44, R27, 0x7632, R44 ;  /* 0x000076321b2c7816 */ /* 0x000fe2000000002c */
[C---:B---3--:R-:W-:Y:S01]  /*08c0*/  IMAD.U32 R26, R24.reuse, 0x10000, RZ ;  /* 0x00010000181a7824 */ /* 0x048fe200078e00ff */
[----:B------:R-:W3:Y:S01]  /*08d0*/  LDS.64 R8, [R54+0x60] ;  /* 0x0000600036087984 */ /* 0x000ee20000000a00 */
[----:B------:R-:W-:Y:S01]  /*08e0*/  PRMT R45, R24, 0x7632, R45 ;  /* 0x00007632182d7816 */ /* 0x000fe2000000002d */
[----:B------:R-:W-:Y:S01]  /*08f0*/  IMAD.U32 R57, R57, 0x10000, RZ ;  /* 0x0001000039397824 */ /* 0x000fe200078e00ff */
[----:B------:R-:W-:Y:S01]  /*0900*/  PRMT R46, R25, 0x7632, R46 ;  /* 0x00007632192e7816 */ /* 0x000fe2000000002e */
[----:B------:R-:W3:Y:S01]  /*0910*/  LDS.64 R10, [R54+0x68] ;  /* 0x00006800360a7984 */ /* 0x000ee20000000a00 */
[C---:B----4-:R-:W-:Y:S01]  /*0920*/  PRMT R47, R22.reuse, 0x7632, R47 ;  /* 0x00007632162f7816 */ /* 0x050fe2000000002f */
[----:B------:R-:W-:Y:S01]  /*0930*/  IMAD.U32 R24, R22, 0x10000, RZ ;  /* 0x0001000016187824 */ /* 0x000fe200078e00ff */
[----:B------:R-:W-:Y:S01]  /*0940*/  PRMT R48, R23, 0x7632, R48 ;  /* 0x0000763217307816 */ /* 0x000fe20000000030 */
[----:B------:R4:W3:Y:S01]  /*0950*/  LDS.64 R12, [R54+0x70] ;  /* 0x00007000360c7984 */ /* 0x0008e20000000a00 */
[----:B------:R-:W-:Y:S01]  /*0960*/  PRMT R68, R3, 0x7632, R68 ;  /* 0x0000763203447816 */ /* 0x000fe20000000044 */
[----:B------:R-:W-:Y:S01]  /*0970*/  IMAD.U32 R25, R25, 0x10000, RZ ;  /* 0x0001000019197824 */ /* 0x000fe200078e00ff */
[----:B------:R-:W-:Y:S01]  /*0980*/  SHF.L.U32 R56, R3, 0x10, RZ ;  /* 0x0000001003387819 */ /* 0x000fe200000006ff */
[----:B------:R-:W-:Y:S01]  /*0990*/  IMAD.U32 R59, R4, 0x10000, RZ ;  /* 0x00010000043b7824 */ /* 0x000fe200078e00ff */
[----:B------:R-:W-:Y:S01]  /*09a0*/  PRMT R67, R2, 0x7632, R67 ;  /* 0x0000763202437816 */ /* 0x000fe20000000043 */
[C---:B------:R-:W-:Y:S01]  /*09b0*/  IMAD.U32 R61, R5.reuse, 0x10000, RZ ;  /* 0x00010000053d7824 */ /* 0x040fe200078e00ff */
[----:B------:R-:W-:Y:S01]  /*09c0*/  PRMT R3, R4, 0x7632, R3 ;  /* 0x0000763204037816 */ /* 0x000fe20000000003 */
[----:B----4-:R-:W-:Y:S01]  /*09d0*/  IMAD.U32 R54, R2, 0x10000, RZ ;  /* 0x0001000002367824 */ /* 0x010fe200078e00ff */
[C---:B------:R-:W-:Y:S01]  /*09e0*/  PRMT R49, R20.reuse, 0x7632, R49 ;  /* 0x0000763214317816 */ /* 0x040fe20000000031 */
[----:B------:R-:W-:Y:S01]  /*09f0*/  IMAD.U32 R22, R20, 0x10000, RZ ;  /* 0x0001000014167824 */ /* 0x000fe200078e00ff */
[----:B------:R-:W-:Y:S01]  /*0a00*/  PRMT R4, R5, 0x7632, R4 ;  /* 0x0000763205047816 */ /* 0x000fe20000000004 */
[C---:B------:R-:W-:Y:S01]  /*0a10*/  IMAD.U32 R20, R52.reuse, 0x10000, RZ ;  /* 0x0001000034147824 */ /* 0x040fe200078e00ff */
[----:B------:R-:W-:Y:S01]  /*0a20*/  LOP3.LUT R2, R69, 0x78, RZ, 0xc0, !PT ;  /* 0x0000007845027812 */ /* 0x000fe200078ec0ff */
[----:B------:R-:W-:Y:S01]  /*0a30*/  IMAD.U32 R78, R3, 0x10000, RZ ;  /* 0x00010000034e7824 */ /* 0x000fe200078e00ff */
[----:B------:R-:W-:Y:S01]  /*0a40*/  PRMT R51, R52, 0x7632, R51 ;  /* 0x0000763234337816 */ /* 0x000fe20000000033 */
[C---:B0-----:R-:W-:Y:S01]  /*0a50*/  IMAD.U32 R64, R6.reuse, 0x10000, RZ ;  /* 0x0001000006407824 */ /* 0x041fe200078e00ff */
        /* <DEDUP_REMOVED lines=8> */
[----:B------:R-:W-:Y:S01]  /*0ae0*/  SHF.L.U32 R66, R7, 0x10, RZ ;  /* 0x0000001007427819 */ /* 0x000fe200000006ff */
[----:B------:R-:W-:Y:S01]  /*0af0*/  IMAD.U32 R48, R48, 0x10000, RZ ;  /* 0x0001000030307824 */ /* 0x000fe200078e00ff */
[C---:B------:R-:W-:Y:S01]  /*0b00*/  PRMT R53, R18.reuse, 0x7632, R53 ;  /* 0x0000763212357816 */ /* 0x040fe20000000035 */
[----:B------:R-:W-:Y:S01]  /*0b10*/  IMAD.U32 R18, R18, 0x10000, RZ ;  /* 0x0001000012127824 */ /* 0x000fe200078e00ff */
[C---:B-1----:R-:W-:Y:S01]  /*0b20*/  PRMT R58, R16.reuse, 0x7632, R58 ;  /* 0x00007632103a7816 */ /* 0x042fe2000000003a */
[----:B------:R-:W-:Y:S01]  /*0b30*/  IMAD.U32 R16, R16, 0x10000, RZ ;  /* 0x0001000010107824 */ /* 0x000fe200078e00ff */
[----:B------:R-:W-:Y:S01]  /*0b40*/  PRMT R60, R17, 0x7632, R60 ;  /* 0x00007632113c7816 */ /* 0x000fe2000000003c */
[----:B------:R-:W-:Y:S01]  /*0b50*/  IMAD.U32 R49, R49, 0x10000, RZ ;  /* 0x0001000031317824 */ /* 0x000fe200078e00ff */
[C---:B--2---:R-:W-:Y:S01]  /*0b60*/  PRMT R63, R14.reuse, 0x7632, R63 ;  /* 0x000076320e3f7816 */ /* 0x044fe2000000003f */
[----:B------:R-:W-:Y:S01]  /*0b70*/  IMAD.U32 R14, R14, 0x10000, RZ ;  /* 0x000100000e0e7824 */ /* 0x000fe200078e00ff */
[C---:B---3--:R-:W-:Y:S01]  /*0b80*/  PRMT R7, R8.reuse, 0x7632, R7 ;  /* 0x0000763208077816 */ /* 0x048fe20000000007 */
        /* <DEDUP_REMOVED lines=16> */
[----:B------:R-:W-:Y:S01]  /*0c90*/  IMAD.IADD R13, R62, 0x1, -R39 ;  /* 0x000000013e0d7824 */ /* 0x000fe200078e0a27 */
[----:B------:R-:W-:Y:S01]  /*0ca0*/  IADD3 R2, P0, PT, R75, R2, RZ ;  /* 0x000000024b027210 */ /* 0x000fe20007f1e0ff */
[----:B------:R-:W-:Y:S01]  /*0cb0*/  IMAD.U32 R12, R12, 0x10000, RZ ;  /* 0x000100000c0c7824 */ /* 0x000fe200078e00ff */
[----:B------:R-:W-:Y:S01]  /*0cc0*/  SHF.L.U32 R27, R27, 0x10, RZ ;  /* 0x000000101b1b7819 */ /* 0x000fe200000006ff */
        /* <DEDUP_REMOVED lines=24> */
[----:B------:R-:W-:-:S02]  /*0e50*/  IMAD.U32 R74, R74, 0x10000, RZ ;  /* 0x000100004a4a7824 */ /* 0x000fc400078e00ff */
[----:B------:R-:W-:-:S07]  /*0e60*/  IMAD.U32 R76, R76, 0x10000, RZ ;  /* 0x000100004c4c7824 */ /* 0x000fce00078e00ff */
.L_x_18027:
[----:B------:R-:W-:Y:S02]  /*0e70*/  IMAD.MOV.U32 R4, RZ, RZ, R34 ;  /* 0x000000ffff047224 */ /* 0x000fe400078e0022 */
[----:B------:R-:W-:-:S05]  /*0e80*/  IMAD.MOV.U32 R5, RZ, RZ, R31 ;  /* 0x000000ffff057224 */ /* 0x000fca00078e001f */
[----:B------:R-:W2:Y:S02]  /*0e90*/  LDG.E.CONSTANT R7, desc[UR6][R4.64] ;  /* 0x0000000604077981 */ /* 0x000ea4000c1e9900 */
[----:B--2---:R-:W-:-:S03]  /*0ea0*/  IMAD.WIDE R6, R7, UR8, R2 ;  /* 0x0000000807067c25 */ /* 0x004fc6000f8e0202 */
[----:B------:R-:W-:-:S05]  /*0eb0*/  LEA R75, P0, R36, R6, 0x2 ;  /* 0x00000006244b7211 */ /* 0x000fca00078010ff */
        /* <DEDUP_REMOVED lines=14> */
[----:B------:R-:W-:-:S03]  /*0fa0*/  SHF.L.U32 R89, R88, 0x10, RZ ;  /* 0x0000001058597819 */ /* 0x000fc600000006ff */
[----:B------:R-:W-:Y:S01]  /*0fb0*/  IMAD.U32 R88, R4, 0x10000, RZ ;  /* 0x0001000004587824 */ /* 0x000fe200078e00ff */
[C---:B---3--:R-:W-:Y:S01]  /*0fc0*/  PRMT R4, R87.reuse, 0x7632, R4 ;  /* 0x0000763257047816 */ /* 0x048fe20000000004 */
[----:B------:R-:W-:Y:S02]  /*0fd0*/  IMAD.U32 R87, R87, 0x10000, RZ ;  /* 0x0001000057577824 */ /* 0x000fe400078e00ff */
[----:B------:R-:W-:Y:S01]  /*0fe0*/  FMUL.FTZ R89, R28, R89 ;  /* 0x000000591c597220 */ /* 0x000fe20000410000 */
[----:B------:R-:W-:Y:S01]  /*0ff0*/  FMUL.FTZ R88, R43, R88 ;  /* 0x000000582b587220 */ /* 0x000fe20000410000 */
[----:B------:R-:W-:Y:S02]  /*1000*/  IMAD.U32 R4, R4, 0x10000, RZ ;  /* 0x0001000004047824 */ /* 0x000fe400078e00ff */
[----:B------:R-:W-:Y:S02]  /*1010*/  FFMA.FTZ R89, R30, R87, R89 ;  /* 0x000000571e597223 */ /* 0x000fe40000010059 */
[----:B------:R-:W2:Y:S01]  /*1020*/  LDG.E.CONSTANT R87, desc[UR6][R6.64+0x800] ;  /* 0x0008000606577981 */ /* 0x000ea2000c1e9900 */
[----:B------:R-:W-:Y:S01]  /*1030*/  FFMA.FTZ R4, R57, R4, R88 ;  /* 0x0000000439047223 */ /* 0x000fe20000010058 */
[----:B----4-:R-:W-:-:S02]  /*1040*/  SHF.L.U32 R88, R86, 0x10, RZ ;  /* 0x0000001056587819 */ /* 0x010fc400000006ff */
[----:B------:R-:W-:-:S03]  /*1050*/  PRMT R86, R86, 0x7632, R86 ;  /* 0x0000763256567816 */ /* 0x000fc60000000056 */
[----:B------:R-:W-:Y:S02]  /*1060*/  FFMA.FTZ R89, R26, R88, R89 ;  /* 0x000000581a597223 */ /* 0x000fe40000010059 */
[----:B------:R-:W3:Y:S01]  /*1070*/  LDG.E.CONSTANT R88, desc[UR6][R6.64+0x900] ;  /* 0x0009000606587981 */ /* 0x000ee2000c1e9900 */
[----:B------:R-:W-:-:S04]  /*1080*/  IMAD.U32 R86, R86, 0x10000, RZ ;  /* 0x0001000056567824 */ /* 0x000fc800078e00ff */
[----:B------:R-:W-:Y:S01]  /*1090*/  FFMA.FTZ R4, R45, R86, R4 ;  /* 0x000000562d047223 */ /* 0x000fe20000010004 */
[C---:B------:R-:W-:Y:S01]  /*10a0*/  IMAD.U32 R86, R85.reuse, 0x10000, RZ ;  /* 0x0001000055567824 */ /* 0x040fe200078e00ff */
[----:B------:R-:W-:-:S05]  /*10b0*/  PRMT R85, R85, 0x7632, R85 ;  /* 0x0000763255557816 */ /* 0x000fca0000000055 */
[----:B------:R-:W-:Y:S02]  /*10c0*/  IMAD.U32 R85, R85, 0x10000, RZ ;  /* 0x0001000055557824 */ /* 0x000fe400078e00ff */
[----:B------:R-:W-:Y:S02]  /*10d0*/  FFMA.FTZ R89, R24, R86, R89 ;  /* 0x0000005618597223 */ /* 0x000fe40000010059 */
[----:B------:R-:W-:Y:S02]  /*10e0*/  FFMA.FTZ R86, R47, R85, R4 ;  /* 0x000000552f567223 */ /* 0x000fe40000010004 */
[----:B------:R-:W4:Y:S01]  /*10f0*/  LDG.E.CONSTANT R4, desc[UR6][R6.64+0xb00] ;  /* 0x000b000606047981 */ /* 0x000f22000c1e9900 */
[C---:B------:R-:W-:Y:S02]  /*1100*/  SHF.L.U32 R85, R75.reuse, 0x10, RZ ;  /* 0x000000104b557819 */ /* 0x040fe400000006ff */
[----:B------:R-:W-:-:S05]  /*1110*/  PRMT R75, R75, 0x7632, R75 ;  /* 0x000076324b4b7816 */ /* 0x000fca000000004b */
[----:B------:R-:W-:-:S04]  /*1120*/  IMAD.U32 R75, R75, 0x10000, RZ ;  /* 0x000100004b4b7824 */ /* 0x000fc800078e00ff */
[----:B------:R-:W-:Y:S01]  /*1130*/  FFMA.FTZ R86, R49, R75, R86 ;  /* 0x0000004b31567223 */ /* 0x000fe20000010056 */
[----:B------:R-:W-:-:S05]  /*1140*/  PRMT R75, R84, 0x7632, R75 ;  /* 0x00007632544b7816 */ /* 0x000fca000000004b */
[----:B------:R-:W-:-:S04]  /*1150*/  IMAD.U32 R75, R75, 0x10000, RZ ;  /* 0x000100004b4b7824 */ /* 0x000fc800078e00ff */
[----:B------:R-:W-:Y:S01]  /*1160*/  FFMA.FTZ R86, R51, R75, R86 ;  /* 0x0000004b33567223 */ /* 0x000fe20000010056 */
[----:B------:R-:W-:Y:S01]  /*1170*/  PRMT R75, R83, 0x7632, R75 ;  /* 0x00007632534b7816 */ /* 0x000fe2000000004b */
[----:B------:R-:W-:Y:S01]  /*1180*/  FFMA.FTZ R85, R22, R85, R89 ;  /* 0x0000005516557223 */ /* 0x000fe20000010059 */
[----:B------:R-:W-:Y:S01]  /*1190*/  IMAD.U32 R84, R84, 0x10000, RZ ;  /* 0x0001000054547824 */ /* 0x000fe200078e00ff */
[----:B------:R-:W4:Y:S02]  /*11a0*/  LDG.E.CONSTANT R89, desc[UR6][R6.64+0x104] ;  /* 0x0001040606597981 */ /* 0x000f24000c1e9900 */
        /* <DEDUP_REMOVED lines=8> */
[----:B------:R-:W-:Y:S01]  /*1230*/  FFMA.FTZ R84, R58, R84, R75 ;  /* 0x000000543a547223 */ /* 0x000fe2000001004b */
[----:B------:R-:W4:Y:S01]  /*1240*/  LDG.E.CONSTANT R85, desc[UR6][R6.64+0x204] ;  /* 0x0002040606557981 */ /* 0x000f22000c1e9900 */
[----:B------:R-:W-:-:S04]  /*1250*/  IMAD.U32 R5, R5, 0x10000, RZ ;  /* 0x0001000005057824 */ /* 0x000fc800078e00ff */
[----:B------:R-:W-:Y:S02]  /*1260*/  FFMA.FTZ R5, R16, R5, R83 ;  /* 0x0000000510057223 */ /* 0x000fe40000010053 */
[----:B------:R-:W4:Y:S01]  /*1270*/  LDG.E.CONSTANT R83, desc[UR6][R6.64+0x304] ;  /* 0x0003040606537981 */ /* 0x000f22000c1e9900 */
[----:B--2---:R-:W-:-:S05]  /*1280*/  PRMT R75, R87, 0x7632, R75 ;  /* 0x00007632574b7816 */ /* 0x004fca000000004b */
[----:B------:R-:W-:Y:S01]  /*1290*/  IMAD.U32 R75, R75, 0x10000, RZ ;  /* 0x000100004b4b7824 */ /* 0x000fe200078e00ff */
[----:B------:R-:W-:-:S03]  /*12a0*/  SHF.L.U32 R87, R87, 0x10, RZ ;  /* 0x0000001057577819 */ /* 0x000fc600000006ff */
[----:B------:R-:W-:Y:S01]  /*12b0*/  FFMA.FTZ R84, R63, R75, R84 ;  /* 0x0000004b3f547223 */ /* 0x000fe20000010054 */
[----:B---3--:R-:W-:Y:S01]  /*12c0*/  PRMT R75, R88, 0x7632, R75 ;  /* 0x00007632584b7816 */ /* 0x008fe2000000004b */
[----:B------:R-:W-:Y:S01]  /*12d0*/  FFMA.FTZ R5, R14, R87, R5 ;  /* 0x000000570e057223 */ /* 0x000fe20000010005 */
[----:B------:R-:W-:-:S03]  /*12e0*/  IMAD.U32 R88, R88, 0x10000, RZ ;  /* 0x0001000058587824 */ /* 0x000fc600078e00ff */
[----:B------:R-:W-:Y:S02]  /*12f0*/  IMAD.U32 R75, R75, 0x10000, RZ ;  /* 0x000100004b4b7824 */ /* 0x000fe400078e00ff */
[----:B------:R-:W-:Y:S01]  /*1300*/  FFMA.FTZ R88, R54, R88, R5 ;  /* 0x0000005836587223 */ /* 0x000fe20000010005 */
[C---:B------:R-:W-:Y:S01]  /*1310*/  SHF.L.U32 R5, R90.reuse, 0x10, RZ ;  /* 0x000000105a057819 */ /* 0x040fe200000006ff */
[----:B------:R-:W-:Y:S01]  /*1320*/  FFMA.FTZ R75, R67, R75, R84 ;  /* 0x0000004b434b7223 */ /* 0x000fe20000010054 */
[----:B------:R-:W-:Y:S01]  /*1330*/  PRMT R90, R90, 0x7632, R90 ;  /* 0x000076325a5a7816 */ /* 0x000fe2000000005a */
[----:B------:R-:W2:Y:S04]  /*1340*/  LDG.E.CONSTANT R84, desc[UR6][R6.64+0x404] ;  /* 0x0004040606547981 */ /* 0x000ea8000c1e9900 */
[----:B------:R-:W-:-:S02]  /*1350*/  IMAD.U32 R90, R90, 0x10000, RZ ;  /* 0x000100005a5a7824 */ /* 0x000fc400078e00ff */
[----:B------:R-:W-:Y:S02]  /*1360*/  FFMA.FTZ R5, R59, R5, R88 ;  /* 0x000000053b057223 */ /* 0x000fe40000010058 */
[----:B------:R-:W-:Y:S01]  /*1370*/  FFMA.FTZ R87, R78, R90, R75 ;  /* 0x0000005a4e577223 */ /* 0x000fe2000001004b */
[----:B----4-:R-:W-:-:S04]  /*1380*/  IMAD.U32 R75, R4, 0x10000, RZ ;  /* 0x00010000044b7824 */ /* 0x010fc800078e00ff */
[----:B------:R-:W-:Y:S02]  /*1390*/  FFMA.FTZ R5, R64, R75, R5 ;  /* 0x0000004b40057223 */ /* 0x000fe40000010005 */
[----:B------:R-:W3:Y:S01]  /*13a0*/  LDG.E.CONSTANT R75, desc[UR6][R6.64+0x504] ;  /* 0x00050406064b7981 */ /* 0x000ee2000c1e9900 */
[----:B------:R-:W-:-:S05]  /*13b0*/  PRMT R4, R4, 0x7632, R4 ;  /* 0x0000763204047816 */ /* 0x000fca0000000004 */
[----:B------:R-:W-:-:S04]  /*13c0*/  IMAD.U32 R4, R4, 0x10000, RZ ;  /* 0x0001000004047824 */ /* 0x000fc800078e00ff */
[----:B------:R-:W-:Y:S01]  /*13d0*/  FFMA.FTZ R87, R80, R4, R87 ;  /* 0x0000000450577223 */ /* 0x000fe20000010057 */
[----:B------:R-:W-:-:S05]  /*13e0*/  PRMT R4, R91, 0x7632, R4 ;  /* 0x000076325b047816 */ /* 0x000fca0000000004 */
[----:B------:R-:W-:-:S04]  /*13f0*/  IMAD.U32 R4, R4, 0x10000, RZ ;  /* 0x0001000004047824 */ /* 0x000fc800078e00ff */
[--C-:B------:R-:W-:Y:S01]  /*1400*/  FFMA.FTZ R4, R82, R4, R87.reuse ;  /* 0x0000000452047223 */ /* 0x100fe20000010057 */
[C---:B------:R-:W-:Y:S01]  /*1410*/  PRMT R87, R89.reuse, 0x7632, R87 ;  /* 0x0000763259577816 */ /* 0x040fe20000000057 */
[----:B------:R-:W-:-:S04]  /*1420*/  IMAD.U32 R88, R89, 0x10000, RZ ;  /* 0x0001000059587824 */ /* 0x000fc800078e00ff */
[----:B------:R-:W-:Y:S01]  /*1430*/  IMAD.U32 R89, R87, 0x10000, RZ ;  /* 0x0001000057597824 */ /* 0x000fe200078e00ff */
[C---:B------:R-:W-:Y:S01]  /*1440*/  PRMT R87, R86.reuse, 0x7632, R87 ;  /* 0x0000763256577816 */ /* 0x040fe20000000057 */
[----:B------:R-:W-:Y:S01]  /*1450*/  FMUL.FTZ R88, R27, R88 ;  /* 0x000000581b587220 */ /* 0x000fe20000410000 */
[----:B------:R-:W-:Y:S01]  /*1460*/  SHF.L.U32 R86, R86, 0x10, RZ ;  /* 0x0000001056567819 */ /* 0x000fe200000006ff */
[----:B------:R-:W-:Y:S02]  /*1470*/  FMUL.FTZ R89, R44, R89 ;  /* 0x000000592c597220 */ /* 0x000fe40000410000 */
[----:B------:R-:W-:Y:S02]  /*1480*/  IMAD.U32 R87, R87, 0x10000, RZ ;  /* 0x0001000057577824 */ /* 0x000fe400078e00ff */
[----:B------:R-:W-:Y:S02]  /*1490*/  FFMA.FTZ R88, R29, R86, R88 ;  /* 0x000000561d587223 */ /* 0x000fe40000010058 */
[--C-:B------:R-:W-:Y:S01]  /*14a0*/  FFMA.FTZ R87, R42, R87, R89.reuse ;  /* 0x000000572a577223 */ /* 0x100fe20000010059 */
[----:B------:R-:W4:Y:S01]  /*14b0*/  LDG.E.CONSTANT R86, desc[UR6][R6.64+0x604] ;  /* 0x0006040606567981 */ /* 0x000f22000c1e9900 */
[C---:B------:R-:W-:Y:S01]  /*14c0*/  PRMT R89, R85.reuse, 0x7632, R89 ;  /* 0x0000763255597816 */ /* 0x040fe20000000059 */
[----:B------:R-:W-:-:S04]  /*14d0*/  IMAD.U32 R85, R85, 0x10000, RZ ;  /* 0x0001000055557824 */ /* 0x000fc800078e00ff */
[----:B------:R-:W-:Y:S02]  /*14e0*/  IMAD.U32 R89, R89, 0x10000, RZ ;  /* 0x0001000059597824 */ /* 0x000fe400078e00ff */
[----:B------:R-:W-:Y:S02]  /*14f0*/  FFMA.FTZ R88, R25, R85, R88 ;  /* 0x0000005519587223 */ /* 0x000fe40000010058 */
[----:B------:R-:W4:Y:S01]  /*1500*/  LDG.E.CONSTANT R85, desc[UR6][R6.64+0x704] ;  /* 0x0007040606557981 */ /* 0x000f22000c1e9900 */
[----:B------:R-:W-:Y:S01]  /*1510*/  FFMA.FTZ R87, R46, R89, R87 ;  /* 0x000000592e577223 */ /* 0x000fe20000010057 */
[C---:B------:R-:W-:Y:S02]  /*1520*/  PRMT R89, R83.reuse, 0x7632, R89 ;  /* 0x0000763253597816 */ /* 0x040fe40000000059 */
        /* <DEDUP_REMOVED lines=8> */
[----:B------:R-:W2:Y:S01]  /*15b0*/  LDG.E.CONSTANT R88, desc[UR6][R6.64+0x904] ;  /* 0x0009040606587981 */ /* 0x000ea2000c1e9900 */
        /* <DEDUP_REMOVED lines=8> */
[----:B----4-:R-:W-:-:S05]  /*1640*/  PRMT R75, R86, 0x7632, R75 ;  /* 0x00007632564b7816 */ /* 0x010fca000000004b */
[----:B------:R-:W-:-:S04]  /*1650*/  IMAD.U32 R75, R75, 0x10000, RZ ;  /* 0x000100004b4b7824 */ /* 0x000fc800078e00ff */
[----:B------:R-:W-:Y:S01]  /*1660*/  FFMA.FTZ R89, R55, R75, R90 ;  /* 0x0000004b37597223 */ /* 0x000fe2000001005a */
[C---:B------:R-:W-:Y:S02]  /*1670*/  SHF.L.U32 R75, R85.reuse, 0x10, RZ ;  /* 0x00000010554b7819 */ /* 0x040fe400000006ff */
[----:B------:R-:W-:Y:S01]  /*1680*/  PRMT R85, R85, 0x7632, R85 ;  /* 0x0000763255557816 */ /* 0x000fe20000000055 */
[----:B------:R-:W-:-:S04]  /*1690*/  IMAD.U32 R86, R86, 0x10000, RZ ;  /* 0x0001000056567824 */ /* 0x000fc800078e00ff */
[----:B------:R-:W-:Y:S02]  /*16a0*/  IMAD.U32 R85, R85, 0x10000, RZ ;  /* 0x0001000055557824 */ /* 0x000fe400078e00ff */
[----:B------:R-:W-:Y:S02]  /*16b0*/  FFMA.FTZ R86, R19, R86, R84 ;  /* 0x0000005613567223 */ /* 0x000fe40000010054 */
[----:B------:R-:W4:Y:S01]  /*16c0*/  LDG.E.CONSTANT R84, desc[UR6][R6.64+0xb04] ;  /* 0x000b040606547981 */ /* 0x000f22000c1e9900 */
[----:B------:R-:W-:Y:S01]  /*16d0*/  FFMA.FTZ R90, R60, R85, R89 ;  /* 0x000000553c5a7223 */ /* 0x000fe20000010059 */
[----:B------:R-:W-:Y:S01]  /*16e0*/  FFMA.FTZ R86, R17, R75, R86 ;  /* 0x0000004b11567223 */ /* 0x000fe20000010056 */
[C---:B------:R-:W-:Y:S01]  /*16f0*/  PRMT R85, R87.reuse, 0x7632, R85 ;  /* 0x0000763257557816 */ /* 0x040fe20000000055 */
[----:B------:R-:W4:Y:S01]  /*1700*/  LDG.E.CONSTANT R75, desc[UR6][R6.64+0xd00] ;  /* 0x000d0006064b7981 */ /* 0x000f22000c1e9900 */
[----:B------:R-:W-:-:S04]  /*1710*/  IMAD.U32 R87, R87, 0x10000, RZ ;  /* 0x0001000057577824 */ /* 0x000fc800078e00ff */
[----:B------:R-:W-:Y:S02]  /*1720*/  FFMA.FTZ R87, R15, R87, R86 ;  /* 0x000000570f577223 */ /* 0x000fe40000010056 */
[----:B------:R-:W4:Y:S01]  /*1730*/  LDG.E.CONSTANT R86, desc[UR6][R6.64+0xe00] ;  /* 0x000e000606567981 */ /* 0x000f22000c1e9900 */
[----:B------:R-:W-:-:S04]  /*1740*/  IMAD.U32 R85, R85, 0x10000, RZ ;  /* 0x0001000055557824 */ /* 0x000fc800078e00ff */
[----:B------:R-:W-:Y:S01]  /*1750*/  FFMA.FTZ R85, R65, R85, R90 ;  /* 0x0000005541557223 */ /* 0x000fe2000001005a */
[C---:B--2---:R-:W-:Y:S02]  /*1760*/  PRMT R89, R88.reuse, 0x7632, R89 ;  /* 0x0000763258597816 */ /* 0x044fe40000000059 */
[----:B------:R-:W-:-:S05]  /*1770*/  SHF.L.U32 R88, R88, 0x10, RZ ;  /* 0x0000001058587819 */ /* 0x000fca00000006ff */
[----:B------:R-:W-:Y:S02]  /*1780*/  FFMA.FTZ R88, R56, R88, R87 ;  /* 0x0000005838587223 */ /* 0x000fe40000010057 */
[----:B------:R-:W2:Y:S01]  /*1790*/  LDG.E.CONSTANT R87, desc[UR6][R6.64+0xc04] ;  /* 0x000c040606577981 */ /* 0x000ea2000c1e9900 */
[----:B------:R-:W-:-:S04]  /*17a0*/  IMAD.U32 R89, R89, 0x10000, RZ ;  /* 0x0001000059597824 */ /* 0x000fc800078e00ff */
[----:B------:R-:W-:Y:S02]  /*17b0*/  FFMA.FTZ R90, R68, R89, R85 ;  /* 0x00000059445a7223 */ /* 0x000fe40000010055 */
[----:B------:R-:W2:Y:S01]  /*17c0*/  LDG.E.CONSTANT R85, desc[UR6][R6.64+0xd04] ;  /* 0x000d040606557981 */ /* 0x000ea2000c1e9900 */
[----:B---3--:R-:W-:-:S04]  /*17d0*/  IMAD.U32 R89, R83, 0x10000, RZ ;  /* 0x0001000053597824 */ /* 0x008fc800078e00ff */
[----:B------:R-:W-:Y:S02]  /*17e0*/  FFMA.FTZ R89, R61, R89, R88 ;  /* 0x000000593d597223 */ /* 0x000fe40000010058 */
[----:B------:R0:W3:Y:S01]  /*17f0*/  LDG.E.CONSTANT R88, desc[UR6][R6.64+0xe04] ;  /* 0x000e040606587981 */ /* 0x0000e2000c1e9900 */
[----:B------:R-:W-:Y:S02]  /*1800*/  PRMT R83, R83, 0x7632, R83 ;  /* 0x0000763253537816 */ /* 0x000fe40000000053 */
[----:B------:R-:W-:-:S03]  /*1810*/  SHF.L.U32 R91, R91, 0x10, RZ ;  /* 0x000000105b5b7819 */ /* 0x000fc600000006ff */
[----:B------:R-:W-:Y:S02]  /*1820*/  IMAD.U32 R83, R83, 0x10000, RZ ;  /* 0x0001000053537824 */ /* 0x000fe400078e00ff */
[----:B------:R-:W-:Y:S02]  /*1830*/  FFMA.FTZ R5, R8, R91, R5 ;  /* 0x0000005b08057223 */ /* 0x000fe40000010005 */
[----:B------:R-:W-:Y:S01]  /*1840*/  FFMA.FTZ R90, R79, R83, R90 ;  /* 0x000000534f5a7223 */ /* 0x000fe2000001005a */
[----:B------:R-:W-:Y:S01]  /*1850*/  UMOV UR4, 0xffffffff ;  /* 0xffffffff00047882 */ /* 0x000fe20000000000 */
[----:B----4-:R-:W-:-:S05]  /*1860*/  SHF.L.U32 R83, R75, 0x10, RZ ;  /* 0x000000104b537819 */ /* 0x010fca00000006ff */
[----:B------:R-:W-:Y:S01]  /*1870*/  FFMA.FTZ R5, R10, R83, R5 ;  /* 0x000000530a057223 */ /* 0x000fe20000010005 */
[----:B------:R-:W-:Y:S02]  /*1880*/  PRMT R83, R75, 0x7632, R83 ;  /* 0x000076324b537816 */ /* 0x000fe40000000053 */
[----:B0-----:R-:W-:Y:S02]  /*1890*/  SHF.L.U32 R6, R86, 0x10, RZ ;  /* 0x0000001056067819 */ /* 0x001fe400000006ff */
[----:B------:R-:W-:-:S03]  /*18a0*/  PRMT R75, R84, 0x7632, R75 ;  /* 0x00007632544b7816 */ /* 0x000fc6000000004b */
[----:B------:R-:W-:Y:S01]  /*18b0*/  FFMA.FTZ R5, R12, R6, R5 ;  /* 0x000000060c057223 */ /* 0x000fe20000010005 */
[----:B------:R-:W-:Y:S02]  /*18c0*/  IMAD.U32 R83, R83, 0x10000, RZ ;  /* 0x0001000053537824 */ /* 0x000fe400078e00ff */
[----:B------:R-:W-:Y:S02]  /*18d0*/  IMAD.U32 R75, R75, 0x10000, RZ ;  /* 0x000100004b4b7824 */ /* 0x000fe400078e00ff */
[----:B------:R-:W-:Y:S02]  /*18e0*/  IMAD.U32 R84, R84, 0x10000, RZ ;  /* 0x0001000054547824 */ /* 0x000fe400078e00ff */
[----:B------:R-:W-:Y:S01]  /*18f0*/  FFMA.FTZ R7, R73, R83, R4 ;  /* 0x0000005349077223 */ /* 0x000fe20000010004 */
[----:B------:R-:W-:Y:S01]  /*1900*/  FFMA.FTZ R75, R81, R75, R90 ;  /* 0x0000004b514b7223 */ /* 0x000fe2000001005a */
[----:B------:R-:W-:Y:S01]  /*1910*/  PRMT R86, R86, 0x7632, R86 ;  /* 0x0000763256567816 */ /* 0x000fe20000000056 */
[----:B------:R-:W-:-:S04]  /*1920*/  FFMA.FTZ R4, R66, R84, R89 ;  /* 0x0000005442047223 */ /* 0x000fc80000010059 */
[----:B------:R-:W-:-:S04]  /*1930*/  IMAD.U32 R86, R86, 0x10000, RZ ;  /* 0x0001000056567824 */ /* 0x000fc800078e00ff */
[----:B------:R-:W-:-:S04]  /*1940*/  FFMA.FTZ R86, R76, R86, R7 ;  /* 0x000000564c567223 */ /* 0x000fc80000010007 */
[----:B------:R-:W-:Y:S01]  /*1950*/  FADD.FTZ R7, R5, R86 ;  /* 0x0000005605077221 */ /* 0x000fe20000010000 */
[----:B------:R-:W-:Y:S02]  /*1960*/  ISETP.NE.AND P2, PT, R36, RZ, PT ;  /* 0x000000ff2400720c */ /* 0x000fe40003f45270 */
[----:B-----5:R-:W-:Y:S02]  /*1970*/  FSETP.NEU.FTZ.AND P0, PT, R38, RZ, PT ;  /* 0x000000ff2600720b */ /* 0x020fe40003f1d000 */
[C---:B--2---:R-:W-:Y:S01]  /*1980*/  PRMT R6, R87.reuse, 0x7632, R6 ;  /* 0x0000763257067816 */ /* 0x044fe20000000006 */
[----:B------:R-:W-:-:S04]  /*1990*/  IMAD.U32 R87, R87, 0x10000, RZ ;  /* 0x0001000057577824 */ /* 0x000fc800078e00ff */
[----:B------:R-:W-:Y:S02]  /*19a0*/  IMAD.U32 R6, R6, 0x10000, RZ ;  /* 0x0001000006067824 */ /* 0x000fe400078e00ff */
[----:B------:R-:W-:Y:S02]  /*19b0*/  FFMA.FTZ R4, R9, R87, R4 ;  /* 0x0000005709047223 */ /* 0x000fe40000010004 */
[----:B------:R-:W-:Y:S01]  /*19c0*/  FFMA.FTZ R75, R72, R6, R75 ;  /* 0x00000006484b7223 */ /* 0x000fe2000001004b */
[C---:B------:R-:W-:Y:S02]  /*19d0*/  SHF.L.U32 R6, R85.reuse, 0x10, RZ ;  /* 0x0000001055067819 */ /* 0x040fe400000006ff */
[----:B------:R-:W-:-:S03]  /*19e0*/  PRMT R85, R85, 0x7632, R85 ;  /* 0x0000763255557816 */ /* 0x000fc60000000055 */
[----:B------:R-:W-:Y:S01]  /*19f0*/  FFMA.FTZ R4, R11, R6, R4 ;  /* 0x000000060b047223 */ /* 0x000fe20000010004 */
[C---:B---3--:R-:W-:Y:S01]  /*1a00*/  PRMT R6, R88.reuse, 0x7632, R6 ;  /* 0x0000763258067816 */ /* 0x048fe20000000006 */
[----:B------:R-:W-:Y:S02]  /*1a10*/  IMAD.U32 R85, R85, 0x10000, RZ ;  /* 0x0001000055557824 */ /* 0x000fe400078e00ff */
[----:B------:R-:W-:Y:S02]  /*1a20*/  IMAD.U32 R88, R88, 0x10000, RZ ;  /* 0x0001000058587824 */ /* 0x000fe400078e00ff */
        /* <DEDUP_REMOVED lines=8> */
.L_x_18086:
[C---:B------:R-:W-:Y:S01]  /*1ab0*/  IADD3 R6, PT, PT, R13.reuse, 0x1, RZ ;  /* 0x000000010d067810 */ /* 0x040fe20007ffe0ff */
[----:B-1----:R-:W-:Y:S01]  /*1ac0*/  FADD.FTZ R5, R4, R5 ;  /* 0x0000000504057221 */ /* 0x002fe20000010000 */
[C---:B0-----:R-:W-:Y:S01]  /*1ad0*/  @!P2 VIADD R4, R62.reuse, 0xffffffff ;  /* 0xffffffff3e04a836 */ /* 0x041fe20000000000 */
[----:B------:R-:W-:Y:S01]  /*1ae0*/  IADD3 R62, PT, PT, R62, 0x40, RZ ;  /* 0x000000403e3e7810 */ /* 0x000fe20007ffe0ff */
[----:B------:R-:W-:Y:S01]  /*1af0*/  VIADD R70, R70, 0x4 ;  /* 0x0000000446467836 */ /* 0x000fe20000000000 */
[----:B------:R-:W-:Y:S01]  /*1b00*/  I2FP.F32.S32 R7, R6 ;  /* 0x0000000600077245 */ /* 0x000fe20000201400 */
[----:B------:R-:W-:Y:S01]  /*1b10*/  VIADD R13, R13, 0x40 ;  /* 0x000000400d0d7836 */ /* 0x000fe20000000000 */
[----:B------:R-:W-:-:S03]  /*1b20*/  ISETP.GE.OR P3, PT, R4, R39, P2 ;  /* 0x000000270400720c */ /* 0x000fc60001766670 */
[----:B------:R-:W-:-:S05]  /*1b30*/  FMUL.FTZ R7, R7, R38 ;  /* 0x0000002607077220 */ /* 0x000fca0000410000 */
[----:B------:R-:W-:Y:S02]  /*1b40*/  FSEL R6, R7, RZ, P0 ;  /* 0x000000ff07067208 */ /* 0x000fe40000000000 */
[----:B------:R-:W-:-:S03]  /*1b50*/  @!P2 ISETP.GE.AND P0, PT, R4, R39, PT ;  /* 0x000000270400a20c */ /* 0x000fc60003f06270 */
[----:B------:R-:W-:-:S05]  /*1b60*/  FFMA.FTZ R6, R5, UR9, R6 ;  /* 0x0000000905067c23 */ /* 0x000fca0008010006 */
[----:B------:R-:W-:Y:S02]  /*1b70*/  @!P2 FSEL R5, R6, RZ, !P0 ;  /* 0x000000ff0605a208 */ /* 0x000fe40004000000 */
[----:B------:R-:W-:Y:S02]  /*1b80*/  IADD3 R34, P0, PT, R34, 0x10, RZ ;  /* 0x0000001022227810 */ /* 0x000fe40007f1e0ff */
[----:B------:R-:W-:Y:S01]  /*1b90*/  @!P3 FMNMX.FTZ R71, R71, R6, !PT ;  /* 0x000000064747b209 */ /* 0x000fe20007810000 */
[----:B------:R0:W-:Y:S01]  /*1ba0*/  @!P2 STS [R32], R5 ;  /* 0x000000052000a388 */ /* 0x0001e20000000800 */
[----:B------:R-:W-:Y:S01]  /*1bb0*/  ISETP.GE.AND P2, PT, R70, R35, PT ;  /* 0x000000234600720c */ /* 0x000fe20003f46270 */
[----:B------:R-:W-:Y:S02]  /*1bc0*/  IMAD.X R31, RZ, RZ, R31, P0 ;  /* 0x000000ffff1f7224 */ /* 0x000fe400000e061f */
[----:B0-----:R-:W-:-:S10]  /*1bd0*/  VIADD R32, R32, 0x100 ;  /* 0x0000010020207836 */ /* 0x001fd40000000000 */
[----:B------:R-:W-:Y:S05]  /*1be0*/  @!P2 BRA `(.L_x_18027) ;  /* 0xfffffff000a0a947 */ /* 0x000fea000383ffff */
.L_x_18025:
[----:B------:R-:W-:Y:S05]  /*1bf0*/  BSYNC B0 ;  /* 0x0000000000007941 */ /* 0x000fea0003800000 */
.L_x_18024:
[----:B------:R-:W0:Y:S01]  /*1c00*/  S2R R21, SR_TID.X ;  /* 0x0000000000157919 */ /* 0x000e220000002100 */
[----:B------:R-:W-:Y:S01]  /*1c10*/  VIADD R0, R39, 0xf ;  /* 0x0000000f27007836 */ /* 0x000fe20000000000 */
[----:B------:R-:W-:Y:S01]  /*1c20*/  UMOV UR4, 0xffffffff ;  /* 0xffffffff00047882 */ /* 0x000fe20000000000 */
[----:B------:R-:W1:Y:S03]  /*1c30*/  S2R R2, SR_CgaCtaId ;  /* 0x0000000000027919 */ /* 0x000e660000008800 */
[----:B------:R-:W-:-:S04]  /*1c40*/  SHF.R.S32.HI R3, RZ, 0x1f, R0 ;  /* 0x0000001fff037819 */ /* 0x000fc80000011400 */
[----:B------:R-:W-:Y:S02]  /*1c50*/  LEA.HI R11, R3, R0, RZ, 0x4 ;  /* 0x00000000030b7211 */ /* 0x000fe400078f20ff */
[----:B------:R-:W-:Y:S02]  /*1c60*/  MOV R3, 0x400 ;  /* 0x0000040000037802 */ /* 0x000fe40000000f00 */
[----:B0-----:R-:W-:Y:S02]  /*1c70*/  LOP3.LUT R20, R21, 0x1f, RZ, 0xc0, !PT ;  /* 0x0000001f15147812 */ /* 0x001fe400078ec0ff */
[----:B------:R-:W-:Y:S01]  /*1c80*/  SHF.R.U32.HI R0, RZ, 0x5, R21 ;  /* 0x00000005ff007819 */ /* 0x000fe20000011615 */
[----:B-1----:R-:W-:Y:S06]  /*1c90*/  BRA.DIV UR4, `(.L_x_18028) ;  /* 0x0000004a04807947 */ /* 0x002fec000b800000 */
[----:B------:R-:W0:Y:S02]  /*1ca0*/  SHFL.BFLY PT, R4, R71, 0x10, 0x1f ;  /* 0x0e001f0047047f89 */ /* 0x000e2400000e0000 */
[----:B0-----:R-:W-:-:S05]  /*1cb0*/  FMNMX.FTZ R4, R4, R71, !PT ;  /* 0x0000004704047209 */ /* 0x001fca0007810000 */
[----:B------:R-:W0:Y:S02]  /*1cc0*/  SHFL.BFLY PT, R5, R4, 0x8, 0x1f ;  /* 0x0d001f0004057f89 */ /* 0x000e2400000e0000 */
[----:B0-----:R-:W-:-:S05]  /*1cd0*/  FMNMX.FTZ R5, R4, R5, !PT ;  /* 0x0000000504057209 */ /* 0x001fca0007810000 */
[----:B------:R-:W0:Y:S02]  /*1ce0*/  SHFL.BFLY PT, R6, R5, 0x4, 0x1f ;  /* 0x0c801f0005067f89 */ /* 0x000e2400000e0000 */
[----:B0-----:R-:W-:-:S05]  /*1cf0*/  FMNMX.FTZ R6, R5, R6, !PT ;  /* 0x0000000605067209 */ /* 0x001fca0007810000 */
[----:B------:R0:W1:Y:S02]  /*1d00*/  SHFL.BFLY PT, R7, R6, 0x2, 0x1f ;  /* 0x0c401f0006077f89 */ /* 0x00006400000e0000 */
.L_x_18092:
[----:B------:R-:W-:Y:S01]  /*1d10*/  IADD3 R5, PT, PT, R3, 0xf0, RZ ;  /* 0x000000f003057810 */ /* 0x000fe20007ffe0ff */
[----:B------:R-:W-:Y:S05]  /*1d20*/  WARPSYNC.ALL ;  /* 0x0000000000007948 */ /* 0x000fea0003800000 */
[----:B------:R-:W-:Y:S02]  /*1d30*/  ISETP.NE.AND P2, PT, R20, RZ, PT ;  /* 0x000000ff1400720c */ /* 0x000fe40003f45270 */
[----:B------:R-:W-:Y:S02]  /*1d40*/  LEA R9, R2, R5, 0x18 ;  /* 0x0000000502097211 */ /* 0x000fe400078ec0ff */
[----:B01----:R-:W-:-:S03]  /*1d50*/  FMNMX.FTZ R6, R6, R7, !PT ;  /* 0x0000000706067209 */ /* 0x003fc60007810000 */
[----:B------:R-:W-:-:S06]  /*1d60*/  IMAD R5, R0, 0x4, R9 ;  /* 0x0000000400057824 */ /* 0x000fcc00078e0209 */
[----:B------:R0:W-:Y:S01]  /*1d70*/  @!P2 STS [R5], R6 ;  /* 0x000000060500a388 */ /* 0x0001e20000000800 */
[----:B------:R-:W-:Y:S01]  /*1d80*/  BAR.SYNC.DEFER_BLOCKING 0x0 ;  /* 0x0000000000007b1d */ /* 0x000fe20000010000 */
[C---:B------:R-:W-:Y:S01]  /*1d90*/  ISETP.GT.U32.AND P3, PT, R20.reuse, 0x3, PT ;  /* 0x000000031400780c */ /* 0x040fe20003f64070 */
[----:B0-----:R-:W-:Y:S01]  /*1da0*/  IMAD R6, R20, 0x4, R9 ;  /* 0x0000000414067824 */ /* 0x001fe200078e0209 */
[----:B------:R-:W-:Y:S01]  /*1db0*/  MOV R8, 0xff7fffff ;  /* 0xff7fffff00087802 */ /* 0x000fe20000000f00 */
[----:B------:R-:W-:Y:S01]  /*1dc0*/  IMAD.MOV.U32 R9, RZ, RZ, RZ ;  /* 0x000000ffff097224 */ /* 0x000fe200078e00ff */
[----:B------:R-:W-:Y:S01]  /*1dd0*/  LOP3.LUT R4, R11, 0xfffffff0, RZ, 0xc0, !PT ;  /* 0xfffffff00b047812 */ /* 0x000fe200078ec0ff */
[----:B------:R-:W-:Y:S03]  /*1de0*/  BSSY.RECONVERGENT B0, `(.L_x_18029) ;  /* 0x00000ea000007945 */ /* 0x000fe60003800200 */
[----:B------:R-:W-:-:S04]  /*1df0*/  VIMNMX R4, PT, PT, R39, R4, PT ;  /* 0x0000000427047248 */ /* 0x000fc80003fe0100 */
[----:B------:R-:W-:Y:S01]  /*1e00*/  ISETP.GE.AND P4, PT, R21, R4, PT ;  /* 0x000000041500720c */ /* 0x000fe20003f86270 */
        /* <DEDUP_REMOVED lines=18> */
[----:B------:R-:W-:-:S03]  /*1f30*/  IMAD.MOV.U32 R11, RZ, RZ, R21 ;  /* 0x000000ffff0b7224 */ /* 0x000fc600078e0015 */
[----:B------:R-:W-:Y:S02]  /*1f40*/  LEA R10, R2, R9, 0x18 ;  /* 0x00000009020a7211 */ /* 0x000fe400078ec0ff */
[----:B------:R-:W-:Y:S02]  /*1f50*/  LOP3.LUT R8, R8, 0x3, RZ, 0xc0, !PT ;  /* 0x0000000308087812 */ /* 0x000fe400078ec0ff */
[----:B------:R-:W-:Y:S01]  /*1f60*/  MOV R9, RZ ;  /* 0x000000ff00097202 */ /* 0x000fe20000000f00 */
[----:B------:R-:W-:Y:S01]  /*1f70*/  IMAD R10, R21, 0x4, R10 ;  /* 0x00000004150a7824 */ /* 0x000fe200078e020a */
[----:B------:R-:W-:-:S07]  /*1f80*/  IADD3 R8, PT, PT, RZ, -R8, RZ ;  /* 0x80000008ff087210 */ /* 0x000fce0007ffe0ff */
.L_x_18033:
        /* <DEDUP_REMOVED lines=11> */
.L_x_18032:
[----:B------:R-:W-:Y:S05]  /*2040*/  BSYNC.RECONVERGENT B1 ;  /* 0x0000000000017941 */ /* 0x000fea0003800200 */
.L_x_18031:
        /* <DEDUP_REMOVED lines=12> */
.L_x_18036:
        /* <DEDUP_REMOVED lines=100> */
.L_x_18035:
[----:B------:R-:W-:Y:S05]  /*2750*/  BSYNC.RECONVERGENT B1 ;  /* 0x0000000000017941 */ /* 0x000fea0003800200 */
.L_x_18034:
        /* <DEDUP_REMOVED lines=55> */
.L_x_18038:
[----:B------:R-:W-:Y:S05]  /*2ad0*/  BSYNC.RECONVERGENT B1 ;  /* 0x0000000000017941 */ /* 0x000fea0003800200 */
.L_x_18037:
        /* <DEDUP_REMOVED lines=26> */
.L_x_18030:
[----:B------:R-:W-:Y:S05]  /*2c80*/  BSYNC.RECONVERGENT B0 ;  /* 0x0000000000007941 */ /* 0x000fea0003800200 */
.L_x_18029:
        /* <DEDUP_REMOVED lines=39> */
.L_x_18043:
[----:B------:R-:W0:Y:S01]  /*2f00*/  LDS R6, [R7] ;  /* 0x0000000007067984 */ /* 0x000e220000000800 */
[----:B------:R-:W-:-:S04]  /*2f10*/  IADD3 R8, PT, PT, R8, 0x1, RZ ;  /* 0x0000000108087810 */ /* 0x000fc80007ffe0ff */
[----:B------:R-:W-:Y:S01]  /*2f20*/  ISETP.NE.AND P0, PT, R8, RZ, PT ;  /* 0x000000ff0800720c */ /* 0x000fe20003f05270 */
[----:B0-----:R-:W-:-:S05]  /*2f30*/  FMUL.FTZ R6, R6, R43 ;  /* 0x0000002b06067220 */ /* 0x001fca0000410000 */
[----:B------:R0:W-:Y:S02]  /*2f40*/  STS [R7], R6 ;  /* 0x0000000607007388 */ /* 0x0001e40000000800 */
[----:B0-----:R-:W-:-:S05]  /*2f50*/  VIADD R7, R7, 0x200 ;  /* 0x0000020007077836 */ /* 0x001fca0000000000 */
[----:B------:R-:W-:Y:S05]  /*2f60*/  @P0 BRA `(.L_x_18043) ;  /* 0xfffffffc00e40947 */ /* 0x000fea000383ffff */
.L_x_18042:
[----:B------:R-:W-:Y:S05]  /*2f70*/  BSYNC.RECONVERGENT B1 ;  /* 0x0000000000017941 */ /* 0x000fea0003800200 */
.L_x_18041:
        /* <DEDUP_REMOVED lines=12> */
.L_x_18046:
        /* <DEDUP_REMOVED lines=52> */
.L_x_18045:
[----:B------:R-:W-:Y:S05]  /*3380*/  BSYNC.RECONVERGENT B1 ;  /* 0x0000000000017941 */ /* 0x000fea0003800200 */
.L_x_18044:
        /* <DEDUP_REMOVED lines=31> */
.L_x_18048:
[----:B------:R-:W-:Y:S05]  /*3580*/  BSYNC.RECONVERGENT B1 ;  /* 0x0000000000017941 */ /* 0x000fea0003800200 */
.L_x_18047:
        /* <DEDUP_REMOVED lines=14> */
.L_x_18040:
[----:B------:R-:W-:Y:S05]  /*3670*/  BSYNC.RECONVERGENT B0 ;  /* 0x0000000000007941 */ /* 0x000fea0003800200 */
.L_x_18039:
[----:B------:R-:W-:Y:S01]  /*3680*/  BAR.SYNC.DEFER_BLOCKING 0x0 ;  /* 0x0000000000007b1d */ /* 0x000fe20000010000 */
[----:B------:R-:W-:Y:S02]  /*3690*/  CS2R R28, SRZ ;  /* 0x00000000001c7805 */ /* 0x000fe4000001ff00 */
[----:B------:R-:W-:Y:S02]  /*36a0*/  CS2R R26, SRZ ;  /* 0x00000000001a7805 */ /* 0x000fe4000001ff00 */
[----:B------:R-:W-:Y:S02]  /*36b0*/  CS2R R24, SRZ ;  /* 0x0000000000187805 */ /* 0x000fe4000001ff00 */
[----:B------:R-:W-:Y:S01]  /*36c0*/  CS2R R22, SRZ ;  /* 0x0000000000167805 */ /* 0x000fe2000001ff00 */
[----:B------:R-:W2:Y:S01]  /*36d0*/  LDCU UR5, c[0x0][0x3cc] ;  /* 0x00007980ff0577ac */ /* 0x000ea20008000800 */
[----:B------:R-:W-:Y:S04]  /*36e0*/  BSSY.RECONVERGENT B0, `(.L_x_18049) ;  /* 0x000024b000007945 */ /* 0x000fe80003800200 */
[----:B------:R-:W-:Y:S05]  /*36f0*/  @P1 BRA `(.L_x_18050) ;  /* 0x0000002400241947 */ /* 0x000fea0003800000 */
[----:B------:R-:W3:Y:S01]  /*3700*/  LDCU UR10, c[0x0][0x3b8] ;  /* 0x00007700ff0a77ac */ /* 0x000ee20008000800 */
[----:B-1----:R-:W-:Y:S01]  /*3710*/  SHF.L.U32 R5, R21, 0x5, RZ ;  /* 0x0000000515057819 */ /* 0x002fe200000006ff */
[----:B------:R-:W-:Y:S01]  /*3720*/  VIADD R7, R3, 0x110 ;  /* 0x0000011003077836 */ /* 0x000fe20000000000 */
[----:B------:R-:W-:Y:S01]  /*3730*/  SHF.R.U32.HI R4, RZ, 0x3, R21 ;  /* 0x00000003ff047819 */ /* 0x000fe20000011615 */
[----:B------:R-:W1:Y:S01]  /*3740*/  LDCU UR4, c[0x0][0x3d0] ;  /* 0x00007a00ff0477ac */ /* 0x000e620008000800 */
[----:B------:R-:W-:Y:S01]  /*3750*/  LOP3.LUT R3, R5, 0x20, RZ, 0xe2, !PT ;  /* 0x0000002005037812 */ /* 0x000fe200078ee2ff */
[----:B------:R-:W-:Y:S01]  /*3760*/  IMAD.MOV.U32 R5, RZ, RZ, RZ ;  /* 0x000000ffff057224 */ /* 0x000fe200078e00ff */
[----:B------:R-:W-:Y:S01]  /*3770*/  LEA R2, R2, R7, 0x18 ;  /* 0x0000000702027211 */ /* 0x000fe200078ec0ff */
[----:B------:R-:W4:Y:S01]  /*3780*/  LDCU.64 UR8, c[0x0][0x3a8] ;  /* 0x00007500ff0877ac */ /* 0x000f220008000a00 */
[C---:B------:R-:W-:Y:S01]  /*3790*/  LEA R3, R0.reuse, R3, 0x6 ;  /* 0x0000000300037211 */ /* 0x040fe200078e30ff */
[----:B------:R-:W-:Y:S01]  /*37a0*/  VIADD R32, R0, 0x1 ;  /* 0x0000000100207836 */ /* 0x000fe20000000000 */
[----:B------:R-:W-:Y:S01]  /*37b0*/  LOP3.LUT R4, R4, 0x7c, RZ, 0xc0, !PT ;  /* 0x0000007c04047812 */ /* 0x000fe200078ec0ff */
[----:B------:R-:W-:Y:S01]  /*37c0*/  IMAD.MOV.U32 R29, RZ, RZ, RZ ;  /* 0x000000ffff1d7224 */ /* 0x000fe200078e00ff */
[----:B------:R-:W-:Y:S01]  /*37d0*/  IADD3 R31, PT, PT, R3, 0x10, R2 ;  /* 0x00000010031f7810 */ /* 0x000fe20007ffe002 */
[----:B------:R-:W-:Y:S01]  /*37e0*/  IMAD.SHL.U32 R2, R21, 0x8, RZ ;  /* 0x0000000815027824 */ /* 0x000fe200078e00ff */
[----:B------:R-:W-:Y:S01]  /*37f0*/  IADD3 R75, PT, PT, R0, -R35, RZ ;  /* 0x80000023004b7210 */ /* 0x000fe20007ffe0ff */
[----:B---3--:R-:W-:-:S03]  /*3800*/  IMAD R9, R41, UR10, RZ ;  /* 0x0000000a29097c24 */ /* 0x008fc6000f8e02ff */
[----:B------:R-:W-:Y:S01]  /*3810*/  LOP3.LUT R3, R2, 0x8, RZ, 0xc0, !PT ;  /* 0x0000000802037812 */ /* 0x000fe200078ec0ff */
[----:B------:R-:W-:-:S04]  /*3820*/  IMAD.WIDE R4, R9, 0x4, R4 ;  /* 0x0000000409047825 */ /* 0x000fc800078e0204 */
[----:B-1----:R-:W-:Y:S01]  /*3830*/  IMAD R14, R33, UR4, RZ ;  /* 0x00000004210e7c24 */ /* 0x002fe2000f8e02ff */
[----:B----4-:R-:W-:Y:S01]  /*3840*/  IADD3 R30, P0, PT, R4, UR8, RZ ;  /* 0x00000008041e7c10 */ /* 0x010fe2000ff1e0ff */
[----:B------:R-:W-:Y:S01]  /*3850*/  IMAD R3, R0, 0x10, R3 ;  /* 0x0000001000037824 */ /* 0x000fe200078e0203 */
[----:B------:R-:W-:Y:S02]  /*3860*/  LOP3.LUT R33, R2, 0xf8, RZ, 0xc0, !PT ;  /* 0x000000f802217812 */ /* 0x000fe400078ec0ff */
[----:B------:R-:W-:Y:S02]  /*3870*/  IADD3.X R43, PT, PT, R5, UR9, RZ, P0, !PT ;  /* 0x00000009052b7c10 */ /* 0x000fe400087fe4ff */
[----:B------:R-:W-:Y:S02]  /*3880*/  SHF.R.S32.HI R15, RZ, 0x1f, R14 ;  /* 0x0000001fff0f7819 */ /* 0x000fe4000001140e */
[C---:B------:R-:W-:Y:S02]  /*3890*/  LOP3.LUT R45, R33.reuse, 0x100, RZ, 0xfc, !PT ;  /* 0x00000100212d7812 */ /* 0x040fe400078efcff */
[----:B------:R-:W-:-:S02]  /*38a0*/  LOP3.LUT R47, R33, 0x200, RZ, 0xfc, !PT ;  /* 0x00000200212f7812 */ /* 0x000fc400078efcff */
[C---:B------:R-:W-:Y:S02]  /*38b0*/  LOP3.LUT R49, R33.reuse, 0x300, RZ, 0xfc, !PT ;  /* 0x0000030021317812 */ /* 0x040fe400078efcff */
[C---:B------:R-:W-:Y:S02]  /*38c0*/  LOP3.LUT R51, R33.reuse, 0x400, RZ, 0xfc, !PT ;  /* 0x0000040021337812 */ /* 0x040fe400078efcff */
[C---:B------:R-:W-:Y:S02]  /*38d0*/  LOP3.LUT R53, R33.reuse, 0x500, RZ, 0xfc, !PT ;  /* 0x0000050021357812 */ /* 0x040fe400078efcff */
[C---:B------:R-:W-:Y:S02]  /*38e0*/  LOP3.LUT R55, R33.reuse, 0x600, RZ, 0xfc, !PT ;  /* 0x0000060021377812 */ /* 0x040fe400078efcff */
[----:B------:R-:W-:Y:S02]  /*38f0*/  LOP3.LUT R57, R33, 0x700, RZ, 0xfc, !PT ;  /* 0x0000070021397812 */ /* 0x000fe400078efcff */
[----:B------:R-:W-:-:S07]  /*3900*/  IADD3 R34, PT, PT, R3, 0x3, RZ ;  /* 0x0000000303227810 */ /* 0x000fce0007ffe0ff */
.L_x_18069:
[----:B------:R-:W-:Y:S01]  /*3910*/  IMAD.MOV.U32 R42, RZ, RZ, R30 ;  /* 0x000000ffff2a7224 */ /* 0x000fe200078e001e */
[----:B0-----:R-:W1:Y:S04]  /*3920*/  LDC.64 R12, c[0x0][0x398] ;  /* 0x0000e600ff0c7b82 */ /* 0x001e680000000a00 */
[----:B------:R-:W2:Y:S02]  /*3930*/  LDG.E.CONSTANT R3, desc[UR6][R42.64] ;  /* 0x000000062a037981 */ /* 0x000ea4000c1e9900 */
[----:B--2---:R-:W-:-:S03]  /*3940*/  IMAD.WIDE R2, R3, UR5, R14 ;  /* 0x0000000503027c25 */ /* 0x004fc6000f8e020e */
[-C--:B------:R-:W-:Y:S02]  /*3950*/  IADD3 R17, P3, PT, R55, R2.reuse, RZ ;  /* 0x0000000237117210 */ /* 0x080fe40007f7e0ff */
[-C--:B------:R-:W-:Y:S02]  /*3960*/  IADD3 R5, P0, PT, R45, R2.reuse, RZ ;  /* 0x000000022d057210 */ /* 0x080fe40007f1e0ff */
[----:B------:R-:W-:Y:S01]  /*3970*/  IADD3 R4, P1, PT, R47, R2, RZ ;  /* 0x000000022f047210 */ /* 0x000fe20007f3e0ff */
[--C-:B-----5:R-:W-:Y:S01]  /*3980*/  IMAD.X R38, RZ, RZ, R3.reuse, P3 ;  /* 0x000000ffff267224 */ /* 0x120fe200018e0603 */
[-C--:B-1----:R-:W-:Y:S01]  /*3990*/  LEA R16, P3, R17, R12.reuse, 0x1 ;  /* 0x0000000c11107211 */ /* 0x082fe200078608ff */
[----:B0-----:R-:W-:Y:S01]  /*39a0*/  IMAD.X R8, RZ, RZ, R3, P0 ;  /* 0x000000ffff087224 */ /* 0x001fe200000e0603 */
[----:B------:R-:W-:Y:S02]  /*39b0*/  LEA R18, P0, R5, R12, 0x1 ;  /* 0x0000000c05127211 */ /* 0x000fe400078008ff */
[----:B------:R-:W-:-:S02]  /*39c0*/  LEA.HI.X R17, R17, R13, R38, 0x1, P3 ;  /* 0x0000000d11117211 */ /* 0x000fc400018f0c26 */
[----:B------:R-:W-:Y:S02]  /*39d0*/  LEA.HI.X R19, R5, R13, R8, 0x1, P0 ;  /* 0x0000000d05137211 */ /* 0x000fe400000f0c08 */
[----:B------:R-:W-:Y:S01]  /*39e0*/  IADD3.X R6, PT, PT, RZ, R3, RZ, P1, !PT ;  /* 0x00000003ff067210 */ /* 0x000fe20000ffe4ff */
[----:B------:R-:W5:Y:S01]  /*39f0*/  LDG.E.CONSTANT R69, desc[UR6][R16.64] ;  /* 0x0000000610457981 */ /* 0x000f62000c1e9900 */
[----:B------:R-:W-:Y:S02]  /*3a00*/  IADD3 R5, P0, PT, R49, R2, RZ ;  /* 0x0000000231057210 */ /* 0x000fe40007f1e0ff */
[C---:B------:R-:W-:Y:S01]  /*3a10*/  LEA R10, P1, R4.reuse, R12, 0x1 ;  /* 0x0000000c040a7211 */ /* 0x040fe200078208ff */
[----:B------:R-:W5:Y:S01]  /*3a20*/  LDG.E.CONSTANT R70, desc[UR6][R16.64+0x4] ;  /* 0x0000040610467981 */ /* 0x000f62000c1e9900 */
[----:B------:R-:W-:Y:S01]  /*3a30*/  IADD3 R9, P2, PT, R53, R2, RZ ;  /* 0x0000000235097210 */ /* 0x000fe20007f5e0ff */
[----:B------:R-:W-:Y:S01]  /*3a40*/  IMAD.X R46, RZ, RZ, R3, P0 ;  /* 0x000000ffff2e7224 */ /* 0x000fe200000e0603 */
[----:B------:R-:W-:Y:S01]  /*3a50*/  LEA.HI.X R11, R4, R13, R6, 0x1, P1 ;  /* 0x0000000d040b7211 */ /* 0x000fe200008f0c06 */
[----:B------:R-:W5:Y:S01]  /*3a60*/  LDG.E.CONSTANT R71, desc[UR6][R16.64+0x8] ;  /* 0x0000080610477981 */ /* 0x000f62000c1e9900 */
[----:B------:R-:W-:-:S02]  /*3a70*/  LEA R4, P0, R5, R12, 0x1 ;  /* 0x0000000c05047211 */ /* 0x000fc400078008ff */
[----:B------:R-:W-:Y:S01]  /*3a80*/  IADD3 R7, P1, PT, R51, R2, RZ ;  /* 0x0000000233077210 */ /* 0x000fe20007f3e0ff */
[----:B------:R-:W5:Y:S01]  /*3a90*/  LDG.E.CONSTANT R72, desc[UR6][R16.64+0xc] ;  /* 0x00000c0610487981 */ /* 0x000f62000c1e9900 */
[----:B------:R-:W-:Y:S02]  /*3aa0*/  LEA.HI.X R5, R5, R13, R46, 0x1, P0 ;  /* 0x0000000d05057211 */ /* 0x000fe400000f0c2e */
[----:B------:R-:W-:Y:S01]  /*3ab0*/  IADD3.X R42, PT, PT, RZ, R3, RZ, P2, !PT ;  /* 0x00000003ff2a7210 */ /* 0x000fe200017fe4ff */
[----:B------:R-:W-:Y:S01]  /*3ac0*/  IMAD.X R44, RZ, RZ, R3, P1 ;  /* 0x000000ffff2c7224 */ /* 0x000fe200008e0603 */
[-C--:B------:R-:W-:Y:S01]  /*3ad0*/  LEA R6, P1, R7, R12.reuse, 0x1 ;  /* 0x0000000c07067211 */ /* 0x080fe200078208ff */
[----:B------:R-:W5:Y:S01]  /*3ae0*/  LDG.E.CONSTANT R56, desc[UR6][R4.64] ;  /* 0x0000000604387981 */ /* 0x000f62000c1e9900 */
[----:B------:R-:W-:Y:S02]  /*3af0*/  LEA R8, P2, R9, R12, 0x1 ;  /* 0x0000000c09087211 */ /* 0x000fe400078408ff */
[-C--:B------:R-:W-:Y:S01]  /*3b00*/  LEA.HI.X R7, R7, R13.reuse, R44, 0x1, P1 ;  /* 0x0000000d07077211 */ /* 0x080fe200008f0c2c */
[----:B------:R-:W5:Y:S01]  /*3b10*/  LDG.E.CONSTANT R58, desc[UR6][R4.64+0x4] ;  /* 0x00000406043a7981 */ /* 0x000f62000c1e9900 */
[----:B------:R-:W-:-:S03]  /*3b20*/  LEA.HI.X R9, R9, R13, R42, 0x1, P2 ;  /* 0x0000000d09097211 */ /* 0x000fc600010f0c2a */
[----:B------:R-:W5:Y:S04]  /*3b30*/  LDG.E.CONSTANT R59, desc[UR6][R4.64+0x8] ;  /* 0x00000806043b7981 */ /* 0x000f68000c1e9900 */
[----:B------:R0:W5:Y:S04]  /*3b40*/  LDG.E.CONSTANT R62, desc[UR6][R4.64+0xc] ;  /* 0x00000c06043e7981 */ /* 0x000168000c1e9900 */
[----:B------:R-:W5:Y:S04]  /*3b50*/  LDG.E.CONSTANT R38, desc[UR6][R18.64] ;  /* 0x0000000612267981 */ /* 0x000f68000c1e9900 */
[----:B------:R-:W5:Y:S01]  /*3b60*/  LDG.E.CONSTANT R42, desc[UR6][R18.64+0x4] ;  /* 0x00000406122a7981 */ /* 0x000f62000c1e9900 */
[----:B0-----:R-:W-:-:S03]  /*3b70*/  IADD3 R4, P0, PT, R33, R2, RZ ;  /* 0x0000000221047210 */ /* 0x001fc60007f1e0ff */
[----:B------:R-:W5:Y:S02]  /*3b80*/  LDG.E.CONSTANT R44, desc[UR6][R18.64+0x8] ;  /* 0x00000806122c7981 */ /* 0x000f64000c1e9900 */
[----:B------:R-:W-:Y:S02]  /*3b90*/  IMAD.X R5, RZ, RZ, R3, P0 ;  /* 0x000000ffff057224 */ /* 0x000fe400000e0603 */
[----:B------:R0:W5:Y:S04]  /*3ba0*/  LDG.E.CONSTANT R48, desc[UR6][R18.64+0xc] ;  /* 0x00000c0612307981 */ /* 0x000168000c1e9900 */
[----:B------:R-:W5:Y:S04]  /*3bb0*/  LDG.E.CONSTANT R63, desc[UR6][R6.64] ;  /* 0x00000006063f7981 */ /* 0x000f68000c1e9900 */
[----:B------:R-:W5:Y:S01]  /*3bc0*/  LDG.E.CONSTANT R64, desc[UR6][R6.64+0x4] ;  /* 0x0000040606407981 */ /* 0x000f62000c1e9900 */
[----:B0-----:R-:W-:-:S03]  /*3bd0*/  LEA R18, P0, R4, R12, 0x1 ;  /* 0x0000000c04127211 */ /* 0x001fc600078008ff */
[----:B------:R-:W5:Y:S01]  /*3be0*/  LDG.E.CONSTANT R60, desc[UR6][R6.64+0x8] ;  /* 0x00000806063c7981 */ /* 0x000f62000c1e9900 */
[----:B------:R-:W-:-:S03]  /*3bf0*/  LEA.HI.X R19, R4, R13, R5, 0x1, P0 ;  /* 0x0000000d04137211 */ /* 0x000fc600000f0c05 */
[----:B------:R0:W5:Y:S04]  /*3c00*/  LDG.E.CONSTANT R66, desc[UR6][R6.64+0xc] ;  /* 0x00000c0606427981 */ /* 0x000168000c1e9900 */
[----:B------:R-:W5:Y:S04]  /*3c10*/  LDG.E.CONSTANT R50, desc[UR6][R10.64] ;  /* 0x000000060a327981 */ /* 0x000f68000c1e9900 */
[----:B------:R-:W5:Y:S04]  /*3c20*/  LDG.E.CONSTANT R52, desc[UR6][R10.64+0x4] ;  /* 0x000004060a347981 */ /* 0x000f68000c1e9900 */
[----:B------:R-:W5:Y:S04]  /*3c30*/  LDG.E.CONSTANT R46, desc[UR6][R10.64+0x8] ;  /* 0x000008060a2e7981 */ /* 0x000f68000c1e9900 */
[----:B------:R-:W5:Y:S04]  /*3c40*/  LDG.E.CONSTANT R54, desc[UR6][R10.64+0xc] ;  /* 0x00000c060a367981 */ /* 0x000f68000c1e9900 */
[----:B------:R-:W5:Y:S04]  /*3c50*/  LDG.E.CONSTANT R67, desc[UR6][R8.64] ;  /* 0x0000000608437981 */ /* 0x000f68000c1e9900 */
[----:B------:R-:W5:Y:S04]  /*3c60*/  LDG.E.CONSTANT R65, desc[UR6][R8.64+0x4] ;  /* 0x0000040608417981 */ /* 0x000f68000c1e9900 */
[----:B------:R-:W5:Y:S04]  /*3c70*/  LDG.E.CONSTANT R61, desc[UR6][R8.64+0x8] ;  /* 0x00000806083d7981 */ /* 0x000f68000c1e9900 */
[----:B------:R1:W5:Y:S04]  /*3c80*/  LDG.E.CONSTANT R68, desc[UR6][R8.64+0xc] ;  /* 0x00000c0608447981 */ /* 0x000368000c1e9900 */
[----:B0-----:R-:W0:Y:S01]  /*3c90*/  LDS.128 R4, [R31+-0x10] ;  /* 0xfffff0001f047984 */ /* 0x001e220000000c00 */
[----:B------:R-:W-:Y:S01]  /*3ca0*/  ISETP.NE.AND P0, PT, R75, -0x1, PT ;  /* 0xffffffff4b00780c */ /* 0x000fe20003f05270 */
[----:B------:R-:W-:Y:S02]  /*3cb0*/  BSSY.RECONVERGENT B1, `(.L_x_18051) ;  /* 0x000002a000017945 */ /* 0x000fe40003800200 */
[----:B------:R-:W5:Y:S04]  /*3cc0*/  LDG.E.CONSTANT R78, desc[UR6][R18.64] ;  /* 0x00000006124e7981 */ /* 0x000f68000c1e9900 */
[----:B-1----:R-:W1:Y:S04]  /*3cd0*/  LDS.128 R8, [R31] ;  /* 0x000000001f087984 */ /* 0x002e680000000c00 */
[----:B------:R-:W5:Y:S04]  /*3ce0*/  LDG.E.CONSTANT R76, desc[UR6][R18.64+0x4] ;  /* 0x00000406124c7981 */ /* 0x000f68000c1e9900 */
[----:B------:R-:W5:Y:S04]  /*3cf0*/  LDG.E.CONSTANT R74, desc[UR6][R18.64+0x8] ;  /* 0x00000806124a7981 */ /* 0x000f68000c1e9900 */
[----:B------:R1:W5:Y:S01]  /*3d00*/  LDG.E.CONSTANT R73, desc[UR6][R18.64+0xc] ;  /* 0x00000c0612497981 */ /* 0x000362000c1e9900 */
[----:B0-----:R-:W-:-:S02]  /*3d10*/  F2FP.BF16.F32.PACK_AB R5, R5, R4 ;  /* 0x000000040505723e */ /* 0x001fc400000010ff */
[----:B------:R-:W-:Y:S02]  /*3d20*/  F2FP.BF16.F32.PACK_AB R7, R7, R6 ;  /* 0x000000060707723e */ /* 0x000fe400000010ff */
[----:B------:R-:W-:Y:S02]  /*3d30*/  IADD3 R4, PT, PT, R34, -0x3, RZ ;  /* 0xfffffffd22047810 */ /* 0x000fe40007ffe0ff */
[----:B-1----:R-:W-:Y:S02]  /*3d40*/  F2FP.BF16.F32.PACK_AB R19, R9, R8 ;  /* 0x000000080913723e */ /* 0x002fe400000010ff */
[----:B------:R-:W-:Y:S01]  /*3d50*/  F2FP.BF16.F32.PACK_AB R77, R11, R10 ;  /* 0x0000000a0b4d723e */ /* 0x000fe200000010ff */
        /* <DEDUP_REMOVED lines=13> */
[----:B------:R-:W-:Y:S02]  /*3e30*/  SEL R76, R76, RZ, !P1 ;  /* 0x000000ff4c4c7207 */ /* 0x000fe40004800000 */
[----:B------:R-:W-:Y:S02]  /*3e40*/  PRMT R8, R74, 0x7632, R8 ;  /* 0x000076324a087816 */ /* 0x000fe40000000008 */
[-C--:B------:R-:W-:Y:S02]  /*3e50*/  ISETP.GE.AND P2, PT, R10, R39.reuse, PT ;  /* 0x000000270a00720c */ /* 0x080fe40003f46270 */
[----:B------:R-:W-:-:S02]  /*3e60*/  ISETP.GE.AND P1, PT, R6, R39, PT ;  /* 0x000000270600720c */ /* 0x000fc40003f26270 */
        /* <DEDUP_REMOVED lines=14> */
.L_x_18052:
[----:B------:R-:W-:Y:S05]  /*3f50*/  BSYNC.RECONVERGENT B1 ;  /* 0x0000000000017941 */ /* 0x000fea0003800200 */
.L_x_18051:
[----:B-----5:R-:W-:Y:S02]  /*3f60*/  HMUL2.BF16_V2 R6, R5, R78 ;  /* 0x0000004e05067232 */ /* 0x020fe40000200000 */
[----:B------:R-:W-:Y:S02]  /*3f70*/  HFMA2.BF16_V2 R10, R7, R76, -RZ ;  /* 0x0000004c070a7231 */ /* 0x000fe400003000ff */
[----:B------:R-:W-:Y:S01]  /*3f80*/  IMAD.MOV.U32 R11, RZ, RZ, R77 ;  /* 0x000000ffff0b7224 */ /* 0x000fe200078e004d */
[----:B------:R-:W-:Y:S01]  /*3f90*/  BSSY.RECONVERGENT B1, `(.L_x_18053) ;  /* 0x0000033000017945 */ /* 0x000fe20003800200 */
[----:B------:R-:W-:Y:S01]  /*3fa0*/  IMAD.MOV.U32 R9, RZ, RZ, R19 ;  /* 0x000000ffff097224 */ /* 0x000fe200078e0013 */
[C---:B------:R-:W-:Y:S02]  /*3fb0*/  PRMT R8, R6.reuse, 0x7632, R8 ;  /* 0x0000763206087816 */ /* 0x040fe40000000008 */
[----:B------:R-:W-:Y:S02]  /*3fc0*/  SHF.L.U32 R6, R6, 0x10, RZ ;  /* 0x0000001006067819 */ /* 0x000fe400000006ff */
[----:B------:R-:W-:-:S02]  /*3fd0*/  HMUL2.BF16_V2 R17, R9, R74 ;  /* 0x0000004a09117232 */ /* 0x000fc40000200000 */
[----:B------:R-:W-:Y:S01]  /*3fe0*/  IMAD.U32 R19, R8, 0x10000, RZ ;  /* 0x0001000008137824 */ /* 0x000fe200078e00ff */
[C---:B------:R-:W-:Y:S01]  /*3ff0*/  PRMT R16, R10.reuse, 0x7632, R16 ;  /* 0x000076320a107816 */ /* 0x040fe20000000010 */
[----:B------:R-:W-:Y:S02]  /*4000*/  HFMA2.BF16_V2 R8, R11, R73, -RZ ;  /* 0x000000490b087231 */ /* 0x000fe400003000ff */
[----:B------:R-:W-:Y:S01]  /*4010*/  IMAD.U32 R10, R10, 0x10000, RZ ;  /* 0x000100000a0a7824 */ /* 0x000fe200078e00ff */
[C---:B------:R-:W-:Y:S01]  /*4020*/  PRMT R18, R17.reuse, 0x7632, R18 ;  /* 0x0000763211127816 */ /* 0x040fe20000000012 */
[----:B------:R-:W-:Y:S01]  /*4030*/  IMAD.U32 R17, R17, 0x10000, RZ ;  /* 0x0001000011117824 */ /* 0x000fe200078e00ff */
[----:B------:R-:W-:Y:S01]  /*4040*/  SHF.L.U32 R77, R16, 0x10, RZ ;  /* 0x00000010104d7819 */ /* 0x000fe200000006ff */
[----:B------:R-:W-:Y:S02]  /*4050*/  FADD.FTZ R19, R6, R19 ;  /* 0x0000001306137221 */ /* 0x000fe40000010000 */
[----:B------:R-:W-:-:S02]  /*4060*/  IMAD.U32 R18, R18, 0x10000, RZ ;  /* 0x0001000012127824 */ /* 0x000fc400078e00ff */
[----:B------:R-:W-:Y:S01]  /*4070*/  FADD.FTZ R16, R10, R77 ;  /* 0x0000004d0a107221 */ /* 0x000fe20000010000 */
[C---:B------:R-:W-:Y:S01]  /*4080*/  PRMT R10, R8.reuse, 0x7632, R10 ;  /* 0x00007632080a7816 */ /* 0x040fe2000000000a */
[----:B------:R-:W-:Y:S01]  /*4090*/  FADD.FTZ R6, R17, R18 ;  /* 0x0000001211067221 */ /* 0x000fe20000010000 */
[----:B------:R-:W-:Y:S01]  /*40a0*/  SHF.L.U32 R8, R8, 0x10, RZ ;  /* 0x0000001008087819 */ /* 0x000fe200000006ff */
[----:B------:R-:W-:Y:S02]  /*40b0*/  FADD.FTZ R19, R19, R16 ;  /* 0x0000001013137221 */ /* 0x000fe40000010000 */
        /* <DEDUP_REMOVED lines=12> */
[C---:B------:R-:W-:Y:S02]  /*4180*/  PRMT R10, R42.reuse, 0x7632, R10 ;  /* 0x000076322a0a7816 */ /* 0x040fe4000000000a */
        /* <DEDUP_REMOVED lines=19> */
.L_x_18054:
[----:B------:R-:W-:Y:S05]  /*42c0*/  BSYNC.RECONVERGENT B1 ;  /* 0x0000000000017941 */ /* 0x000fea0003800200 */
.L_x_18053:
        /* <DEDUP_REMOVED lines=22> */
[----:B------:R-:W-:-:S02]  /*4430*/  IMAD.U32 R42, R42, 0x10000, RZ ;  /* 0x000100002a2a7824 */ /* 0x000fc400078e00ff */
        /* <DEDUP_REMOVED lines=35> */
.L_x_18056:
[----:B------:R-:W-:Y:S05]  /*4670*/  BSYNC.RECONVERGENT B1 ;  /* 0x0000000000017941 */ /* 0x000fea0003800200 */
.L_x_18055:
        /* <DEDUP_REMOVED lines=17> */
[----:B------:R-:W-:Y:S01]  /*4790*/  SHF.L.U32 R19, R19, 0x10, RZ ;  /* 0x0000001013137819 */ /* 0x000fe200000006ff */
[----:B------:R-:W-:Y:S01]  /*47a0*/  FADD.FTZ R10, R10, R77 ;  /* 0x0000004d0a0a7221 */ /* 0x000fe20000010000 */
[----:B------:R-:W-:Y:S01]  /*47b0*/  PRMT R6, R54, 0x7610, R6 ;  /* 0x0000761036067816 */ /* 0x000fe20000000006 */
[----:B------:R-:W-:-:S02]  /*47c0*/  IMAD.U32 R18, R18, 0x10000, RZ ;  /* 0x0001000012127824 */ /* 0x000fc400078e00ff */
        /* <DEDUP_REMOVED lines=14> */
[----:B------:R-:W-:-:S02]  /*48b0*/  PRMT R8, R58, 0x7632, R8 ;  /* 0x000076323a087816 */ /* 0x000fc40000000008 */
[----:B------:R-:W-:Y:S02]  /*48c0*/  IADD3 R38, PT, PT, R34, 0x3, RZ ;  /* 0x0000000322267810 */ /* 0x000fe40007ffe0ff */
[----:B------:R-:W-:Y:S02]  /*48d0*/  SEL R58, R58, RZ, !P1 ;  /* 0x000000ff3a3a7207 */ /* 0x000fe40004800000 */
[-C--:B------:R-:W-:Y:S02]  /*48e0*/  ISETP.GE.AND P2, PT, R18, R39.reuse, PT ;  /* 0x000000271200720c */ /* 0x080fe40003f46270 */
[-C--:B------:R-:W-:Y:S02]  /*48f0*/  ISETP.GE.AND P1, PT, R16, R39.reuse, PT ;  /* 0x000000271000720c */ /* 0x080fe40003f26270 */
[----:B------:R-:W-:Y:S02]  /*4900*/  SEL R79, R8, RZ, !P6 ;  /* 0x000000ff084f7207 */ /* 0x000fe40007000000 */
        /* <DEDUP_REMOVED lines=15> */
.L_x_18058:
[----:B------:R-:W-:Y:S05]  /*4a00*/  BSYNC.RECONVERGENT B1 ;  /* 0x0000000000017941 */ /* 0x000fea0003800200 */
.L_x_18057:
        /* <DEDUP_REMOVED lines=20> */
[----:B------:R-:W-:Y:S01]  /*4b50*/  SHF.L.U32 R42, R42, 0x10, RZ ;  /* 0x000000102a2a7819 */ /* 0x000fe200000006ff */
[----:B------:R-:W-:Y:S01]  /*4b60*/  FADD.FTZ R77, R16, R77 ;  /* 0x0000004d104d7221 */ /* 0x000fe20000010000 */
[----:B------:R-:W-:Y:S01]  /*4b70*/  FADD.FTZ R19, R19, R38 ;  /* 0x0000002613137221 */ /* 0x000fe20000010000 */
        /* <DEDUP_REMOVED lines=36> */
.L_x_18060:
[----:B------:R-:W-:Y:S05]  /*4dc0*/  BSYNC.RECONVERGENT B1 ;  /* 0x0000000000017941 */ /* 0x000fea0003800200 */
.L_x_18059:
        /* <DEDUP_REMOVED lines=20> */
[----:B------:R-:W-:-:S03]  /*4f10*/  FADD.FTZ R19, R18, R19 ;  /* 0x0000001312137221 */ /* 0x000fc60000010000 */
        /* <DEDUP_REMOVED lines=34> */
.L_x_18062:
[----:B------:R-:W-:Y:S05]  /*5140*/  BSYNC.RECONVERGENT B1 ;  /* 0x0000000000017941 */ /* 0x000fea0003800200 */
.L_x_18061:
        /* <DEDUP_REMOVED lines=40> */
.L_x_18064:
[----:B------:R-:W-:Y:S05]  /*53d0*/  BSYNC.RECONVERGENT B1 ;  /* 0x0000000000017941 */ /* 0x000fea0003800200 */
.L_x_18063:
[----:B------:R-:W-:Y:S02]  /*53e0*/  IMAD.U32 R59, R10, 0x10000, RZ ;  /* 0x000100000a3b7824 */ /* 0x000fe400078e00ff */
[----:B------:R-:W-:Y:S02]  /*53f0*/  HFMA2.BF16_V2 R10, R5, R69, -RZ ;  /* 0x00000045050a7231 */ /* 0x000fe400003000ff */
[----:B------:R-:W-:Y:S01]  /*5400*/  IMAD.U32 R61, R18, 0x10000, RZ ;  /* 0x00010000123d7824 */ /* 0x000fe200078e00ff */
[----:B------:R-:W-:Y:S01]  /*5410*/  SHF.L.U32 R16, R16, 0x10, RZ ;  /* 0x0000001010107819 */ /* 0x000fe200000006ff */
[----:B------:R-:W-:Y:S02]  /*5420*/  HMUL2.BF16_V2 R18, R7, R70 ;  /* 0x0000004607127232 */ /* 0x000fe40000200000 */
[----:B------:R-:W-:Y:S01]  /*5430*/  IMAD.U32 R8, R8, 0x10000, RZ ;  /* 0x0001000008087824 */ /* 0x000fe200078e00ff */
[----:B------:R-:W-:Y:S01]  /*5440*/  SHF.L.U32 R63, R42, 0x10, RZ ;  /* 0x000000102a3f7819 */ /* 0x000fe200000006ff */
[----:B------:R-:W-:-:S02]  /*5450*/  IMAD.U32 R38, R38, 0x10000, RZ ;  /* 0x0001000026267824 */ /* 0x000fc400078e00ff */
[----:B------:R-:W-:Y:S01]  /*5460*/  FADD.FTZ R61, R16, R61 ;  /* 0x0000003d103d7221 */ /* 0x000fe20000010000 */
[----:B------:R-:W-:Y:S01]  /*5470*/  PRMT R42, R18, 0x7632, R42 ;  /* 0x00007632122a7816 */ /* 0x000fe2000000002a */
[----:B------:R-:W-:Y:S01]  /*5480*/  FADD.FTZ R8, R8, R59 ;  /* 0x0000003b08087221 */ /* 0x000fe20000010000 */
[----:B------:R-:W-:Y:S01]  /*5490*/  PRMT R16, R10, 0x7632, R16 ;  /* 0x000076320a107816 */ /* 0x000fe20000000010 */
[----:B------:R-:W-:Y:S01]  /*54a0*/  FADD.FTZ R38, R38, R63 ;  /* 0x0000003f26267221 */ /* 0x000fe20000010000 */
[----:B------:R-:W-:Y:S01]  /*54b0*/  SHF.L.U32 R18, R18, 0x10, RZ ;  /* 0x0000001012127819 */ /* 0x000fe200000006ff */
[----:B------:R-:W-:Y:S02]  /*54c0*/  IMAD.U32 R63, R42, 0x10000, RZ ;  /* 0x000100002a3f7824 */ /* 0x000fe400078e00ff */
[----:B------:R-:W-:Y:S01]  /*54d0*/  FADD.FTZ R61, R8, R61 ;  /* 0x0000003d083d7221 */ /* 0x000fe20000010000 */
[----:B------:R-:W-:Y:S02]  /*54e0*/  IMAD.U32 R59, R16, 0x10000, RZ ;  /* 0x00010000103b7824 */ /* 0x000fe400078e00ff */
[----:B------:R-:W-:-:S02]  /*54f0*/  HFMA2.BF16_V2 R8, R11, R68, -RZ ;  /* 0x000000440b087231 */ /* 0x000fc400003000ff */
[----:B------:R-:W-:Y:S02]  /*5500*/  HMUL2.BF16_V2 R16, R9, R71 ;  /* 0x0000004709107232 */ /* 0x000fe40000200000 */
[----:B------:R-:W-:Y:S02]  /*5510*/  HFMA2.BF16_V2 R42, R11, R72, -RZ ;  /* 0x000000480b2a7231 */ /* 0x000fe400003000ff */
[----:B------:R-:W-:Y:S02]  /*5520*/  IMAD.U32 R10, R10, 0x10000, RZ ;  /* 0x000100000a0a7824 */ /* 0x000fe400078e00ff */
[----:B------:R-:W-:Y:S01]  /*5530*/  FADD.FTZ R63, R18, R63 ;  /* 0x0000003f123f7221 */ /* 0x000fe20000010000 */
[----:B------:R-:W-:Y:S01]  /*5540*/  ISETP.GT.U32.AND P1, PT, R20, 0xf, PT ;  /* 0x0000000f1400780c */ /* 0x000fe20003f24070 */
[----:B------:R-:W-:Y:S01]  /*5550*/  FADD.FTZ R38, R61, R38 ;  /* 0x000000263d267221 */ /* 0x000fe20000010000 */
[----:B------:R-:W-:Y:S01]  /*5560*/  PRMT R18, R16, 0x7632, R18 ;  /* 0x0000763210127816 */ /* 0x000fe20000000012 */
[----:B------:R-:W-:Y:S01]  /*5570*/  FADD.FTZ R46, R10, R59 ;  /* 0x0000003b0a2e7221 */ /* 0x000fe20000010000 */
        /* <DEDUP_REMOVED lines=22> */
[----:B------:R-:W-:-:S05]  /*56e0*/  IADD3 R2, P1, PT, R57, R2, RZ ;  /* 0x0000000239027210 */ /* 0x000fca0007f3e0ff */
[----:B------:R-:W-:Y:S01]  /*56f0*/  IMAD.X R3, RZ, RZ, R3, P1 ;  /* 0x000000ffff037224 */ /* 0x000fe200008e0603 */
[----:B------:R-:W-:-:S04]  /*5700*/  LEA R12, P1, R2, R12, 0x1 ;  /* 0x0000000c020c7211 */ /* 0x000fc800078208ff */
[----:B------:R-:W-:-:S05]  /*5710*/  LEA.HI.X R13, R2, R13, R3, 0x1, P1 ;  /* 0x0000000d020d7211 */ /* 0x000fca00008f0c03 */
[----:B------:R0:W5:Y:S04]  /*5720*/  LDG.E.CONSTANT R2, desc[UR6][R12.64] ;  /* 0x000000060c027981 */ /* 0x000168000c1e9900 */
[----:B------:R0:W5:Y:S04]  /*5730*/  LDG.E.CONSTANT R6, desc[UR6][R12.64+0x4] ;  /* 0x000004060c067981 */ /* 0x000168000c1e9900 */
[----:B------:R0:W5:Y:S04]  /*5740*/  LDG.E.CONSTANT R8, desc[UR6][R12.64+0x8] ;  /* 0x000008060c087981 */ /* 0x000168000c1e9900 */
[----:B------:R0:W5:Y:S01]  /*5750*/  LDG.E.CONSTANT R10, desc[UR6][R12.64+0xc] ;  /* 0x00000c060c0a7981 */ /* 0x000162000c1e9900 */
[----:B------:R-:W-:Y:S04]  /*5760*/  BSSY.RECONVERGENT B2, `(.L_x_18067) ;  /* 0x0000020000027945 */ /* 0x000fe80003800200 */
[----:B------:R-:W-:Y:S05]  /*5770*/  @P0 BRA `(.L_x_18068) ;  /* 0x0000000000780947 */ /* 0x000fea0003800000 */
[C---:B0-----:R-:W-:Y:S01]  /*5780*/  IADD3 R12, PT, PT, R34.reuse, -0x2, RZ ;  /* 0xfffffffe220c7810 */ /* 0x041fe20007ffe0ff */
        /* <DEDUP_REMOVED lines=11> */
[----:B-----5:R-:W-:Y:S02]  /*5840*/  SEL R3, R2, RZ, !P6 ;  /* 0x000000ff02037207 */ /* 0x020fe40007000000 */
        /* <DEDUP_REMOVED lines=17> */
.L_x_18068:
[----:B------:R-:W-:Y:S05]  /*5960*/  BSYNC.RECONVERGENT B2 ;  /* 0x0000000000027941 */ /* 0x000fea0003800200 */
.L_x_18067:
[----:B-----5:R-:W-:Y:S02]  /*5970*/  HFMA2.BF16_V2 R4, R7, R6, -RZ ;  /* 0x0000000607047231 */ /* 0x020fe400003000ff */
[----:B------:R-:W-:Y:S02]  /*5980*/  HMUL2.BF16_V2 R2, R5, R2 ;  /* 0x0000000205027232 */ /* 0x000fe40000200000 */
[----:B------:R-:W-:Y:S02]  /*5990*/  HMUL2.BF16_V2 R6, R9, R8 ;  /* 0x0000000809067232 */ /* 0x000fe40000200000 */
        /* <DEDUP_REMOVED lines=15> */
[----:B------:R-:W-:-:S02]  /*5a90*/  IMAD.U32 R3, R2, 0x10000, RZ ;  /* 0x0001000002037824 */ /* 0x000fc400078e00ff */
[----:B------:R-:W-:Y:S02]  /*5aa0*/  FADD.FTZ R4, R9, R4 ;  /* 0x0000000409047221 */ /* 0x000fe40000010000 */
[----:B------:R-:W-:Y:S02]  /*5ab0*/  FADD.FTZ R3, R8, R3 ;  /* 0x0000000308037221 */ /* 0x000fe40000010000 */
[----:B------:R-:W-:-:S04]  /*5ac0*/  FADD.FTZ R4, R4, R7 ;  /* 0x0000000704047221 */ /* 0x000fc80000010000 */
[----:B------:R-:W-:-:S04]  /*5ad0*/  FADD.FTZ R3, R4, R3 ;  /* 0x0000000304037221 */ /* 0x000fc80000010000 */
[----:B------:R-:W-:-:S07]  /*5ae0*/  FADD.FTZ R22, R22, R3 ;  /* 0x0000000316167221 */ /* 0x000fce0000010000 */
.L_x_18066:
[----:B------:R-:W-:Y:S05]  /*5af0*/  BSYNC.RECONVERGENT B1 ;  /* 0x0000000000017941 */ /* 0x000fea0003800200 */
.L_x_18065:
[----:B------:R-:W-:Y:S01]  /*5b00*/  VIADD R2, R32, 0x3 ;  /* 0x0000000320027836 */ /* 0x000fe20000000000 */
[----:B------:R-:W-:Y:S01]  /*5b10*/  IADD3 R30, P1, PT, R30, 0x10, RZ ;  /* 0x000000101e1e7810 */ /* 0x000fe20007f3e0ff */
[----:B------:R-:W-:Y:S01]  /*5b20*/  VIADD R32, R32, 0x4 ;  /* 0x0000000420207836 */ /* 0x000fe20000000000 */
[----:B------:R-:W-:Y:S01]  /*5b30*/  IADD3 R75, PT, PT, R75, 0x4, RZ ;  /* 0x000000044b4b7810 */ /* 0x000fe20007ffe0ff */
[----:B------:R-:W-:Y:S01]  /*5b40*/  VIADD R34, R34, 0x40 ;  /* 0x0000004022227836 */ /* 0x000fe20000000000 */
[----:B------:R-:W-:Y:S01]  /*5b50*/  ISETP.GE.AND P0, PT, R2, R35, PT ;  /* 0x000000230200720c */ /* 0x000fe20003f06270 */
[----:B------:R-:W-:Y:S01]  /*5b60*/  IMAD.X R43, RZ, RZ, R43, P1 ;  /* 0x000000ffff2b7224 */ /* 0x000fe200008e062b */
[----:B------:R-:W-:-:S11]  /*5b70*/  IADD3 R31, PT, PT, R31, 0x100, RZ ;  /* 0x000001001f1f7810 */ /* 0x000fd60007ffe0ff */
[----:B------:R-:W-:Y:S05]  /*5b80*/  @!P0 BRA `(.L_x_18069) ;  /* 0xffffffdc00608947 */ /* 0x000fea000383ffff */
.L_x_18050:
[----:B--2---:R-:W-:Y:S05]  /*5b90*/  BSYNC.RECONVERGENT B0 ;  /* 0x0000000000007941 */ /* 0x004fea0003800200 */
.L_x_18049:
[----:B------:R-:W2:Y:S01]  /*5ba0*/  SHFL.BFLY PT, R3, R28, 0x1, 0x1f ;  /* 0x0c201f001c037f89 */ /* 0x000ea200000e0000 */
[----:B0-----:R-:W-:Y:S01]  /*5bb0*/  LOP3.LUT R12, R21, 0x3c0, RZ, 0xc0, !PT ;  /* 0x000003c0150c7812 */ /* 0x001fe200078ec0ff */
[----:B------:R-:W-:Y:S02]  /*5bc0*/  BSSY.RECONVERGENT B0, `(.L_x_18070) ;  /* 0x0000025000007945 */ /* 0x000fe40003800200 */
[----:B------:R-:W0:Y:S01]  /*5bd0*/  SHFL.BFLY PT, R2, R29, 0x1, 0x1f ;  /* 0x0c201f001d027f89 */ /* 0x000e2200000e0000 */
[----:B------:R-:W-:-:S03]  /*5be0*/  ISETP.NE.AND P0, PT, R12, 0x40, PT ;  /* 0x000000400c00780c */ /* 0x000fc60003f05270 */
[----:B-1----:R-:W1:Y:S04]  /*5bf0*/  SHFL.BFLY PT, R6, R27, 0x1, 0x1f ;  /* 0x0c201f001b067f89 */ /* 0x002e6800000e0000 */
[----:B------:R-:W3:Y:S04]  /*5c00*/  SHFL.BFLY PT, R7, R26, 0x1, 0x1f ;  /* 0x0c201f001a077f89 */ /* 0x000ee800000e0000 */
[----:B------:R-:W4:Y:S04]  /*5c10*/  SHFL.BFLY PT, R8, R25, 0x1, 0x1f ;  /* 0x0c201f0019087f89 */ /* 0x000f2800000e0000 */
[----:B------:R-:W4:Y:S04]  /*5c20*/  SHFL.BFLY PT, R9, R24, 0x1, 0x1f ;  /* 0x0c201f0018097f89 */ /* 0x000f2800000e0000 */
[----:B------:R-:W4:Y:S01]  /*5c30*/  SHFL.BFLY PT, R10, R23, 0x1, 0x1f ;  /* 0x0c201f00170a7f89 */ /* 0x000f2200000e0000 */
[----:B--2---:R-:W-:Y:S01]  /*5c40*/  FADD.FTZ R5, R3, R28 ;  /* 0x0000001c03057221 */ /* 0x004fe20000010000 */
[----:B------:R-:W-:-:S02]  /*5c50*/  SHF.R.U32.HI R3, RZ, 0x1, R20 ;  /* 0x00000001ff037819 */ /* 0x000fc40000011614 */
[----:B------:R-:W2:Y:S01]  /*5c60*/  SHFL.BFLY PT, R11, R22, 0x1, 0x1f ;  /* 0x0c201f00160b7f89 */ /* 0x000ea200000e0000 */
[----:B0-----:R-:W-:Y:S01]  /*5c70*/  FADD.FTZ R4, R2, R29 ;  /* 0x0000001d02047221 */ /* 0x001fe20000010000 */
[----:B------:R-:W-:Y:S01]  /*5c80*/  BAR.SYNC.DEFER_BLOCKING 0x0 ;  /* 0x0000000000007b1d */ /* 0x000fe20000010000 */
[----:B-1----:R-:W-:Y:S01]  /*5c90*/  FADD.FTZ R6, R6, R27 ;  /* 0x0000001b06067221 */ /* 0x002fe20000010000 */
[----:B---3--:R-:W-:Y:S01]  /*5ca0*/  FADD.FTZ R7, R7, R26 ;  /* 0x0000001a07077221 */ /* 0x008fe20000010000 */
[----:B----4-:R-:W-:Y:S01]  /*5cb0*/  FADD.FTZ R8, R8, R25 ;  /* 0x0000001908087221 */ /* 0x010fe20000010000 */
[----:B------:R-:W-:Y:S01]  /*5cc0*/  FADD.FTZ R9, R9, R24 ;  /* 0x0000001809097221 */ /* 0x000fe20000010000 */
[----:B------:R-:W-:Y:S01]  /*5cd0*/  FADD.FTZ R10, R10, R23 ;  /* 0x000000170a0a7221 */ /* 0x000fe20000010000 */
[----:B--2---:R-:W-:Y:S01]  /*5ce0*/  FADD.FTZ R11, R11, R22 ;  /* 0x000000160b0b7221 */ /* 0x004fe20000010000 */
[----:B------:R-:W-:Y:S06]  /*5cf0*/  @P0 BRA `(.L_x_18071) ;  /* 0x0000000000440947 */ /* 0x000fec0003800000 */
        /* <DEDUP_REMOVED lines=17> */
.L_x_18071:
[----:B------:R-:W-:Y:S05]  /*5e10*/  BSYNC.RECONVERGENT B0 ;  /* 0x0000000000007941 */ /* 0x000fea0003800200 */
.L_x_18070:
        /* <DEDUP_REMOVED lines=8> */
[----:B0-----:R-:W-:Y:S01]  /*5ea0*/  IMAD R2, R0, 0x78, R3 ;  /* 0x0000007800027824 */ /* 0x001fe200078e0203 */
[C---:B------:R-:W-:Y:S01]  /*5eb0*/  ISETP.NE.AND P1, PT, R36.reuse, RZ, PT ;  /* 0x000000ff2400720c */ /* 0x040fe20003f25270 */
[----:B------:R-:W-:Y:S01]  /*5ec0*/  BSSY.RECONVERGENT B1, `(.L_x_18074) ;  /* 0x0000014000017945 */ /* 0x000fe20003800200 */
[----:B------:R-:W-:Y:S01]  /*5ed0*/  ISETP.NE.OR P0, PT, R36, RZ, P0 ;  /* 0x000000ff2400720c */ /* 0x000fe20000705670 */
[----:B-1----:R-:W-:-:S06]  /*5ee0*/  ULEA UR4, UR5, UR4, 0x18 ;  /* 0x0000000405047291 */ /* 0x002fcc000f8ec0ff */
[----:B------:R-:W-:-:S06]  /*5ef0*/  LEA R18, R2, UR4, 0x2 ;  /* 0x0000000402127c11 */ /* 0x000fcc000f8e10ff */
[----:B------:R0:W1:Y:S01]  /*5f00*/  @!P0 LDS R16, [R18+0x1c0] ;  /* 0x0001c00012108984 */ /* 0x0000620000000800 */
[----:B------:R-:W-:Y:S05]  /*5f10*/  @P1 BRA `(.L_x_18075) ;  /* 0x0000000000381947 */ /* 0x000fea0003800000 */
[----:B------:R-:W2:Y:S04]  /*5f20*/  LDS R13, [R18] ;  /* 0x00000000120d7984 */ /* 0x000ea80000000800 */
[----:B------:R-:W3:Y:S04]  /*5f30*/  LDS R2, [R18+0x40] ;  /* 0x0000400012027984 */ /* 0x000ee80000000800 */
[----:B------:R-:W4:Y:S04]  /*5f40*/  LDS R15, [R18+0x80] ;  /* 0x00008000120f7984 */ /* 0x000f280000000800 */
[----:B------:R-:W0:Y:S04]  /*5f50*/  LDS R12, [R18+0xc0] ;  /* 0x0000c000120c7984 */ /* 0x000e280000000800 */
[----:B------:R-:W1:Y:S04]  /*5f60*/  LDS R17, [R18+0x100] ;  /* 0x0001000012117984 */ /* 0x000e680000000800 */
[----:B------:R-:W1:Y:S04]  /*5f70*/  LDS R14, [R18+0x140] ;  /* 0x00014000120e7984 */ /* 0x000e680000000800 */
[----:B------:R-:W1:Y:S01]  /*5f80*/  LDS R19, [R18+0x180] ;  /* 0x0001800012137984 */ /* 0x000e620000000800 */
[----:B--2---:R-:W-:Y:S01]  /*5f90*/  FADD.FTZ R4, R4, R13 ;  /* 0x0000000d04047221 */ /* 0x004fe20000010000 */
[----:B---3--:R-:W-:Y:S01]  /*5fa0*/  FADD.FTZ R5, R5, R2 ;  /* 0x0000000205057221 */ /* 0x008fe20000010000 */
[----:B----4-:R-:W-:Y:S01]  /*5fb0*/  FADD.FTZ R6, R6, R15 ;  /* 0x0000000f06067221 */ /* 0x010fe20000010000 */
[----:B0-----:R-:W-:Y:S01]  /*5fc0*/  FADD.FTZ R7, R7, R12 ;  /* 0x0000000c07077221 */ /* 0x001fe20000010000 */
[----:B-1----:R-:W-:Y:S01]  /*5fd0*/  FADD.FTZ R8, R8, R17 ;  /* 0x0000001108087221 */ /* 0x002fe20000010000 */
[----:B------:R-:W-:Y:S01]  /*5fe0*/  FADD.FTZ R9, R9, R14 ;  /* 0x0000000e09097221 */ /* 0x000fe20000010000 */
[----:B------:R-:W-:-:S07]  /*5ff0*/  FADD.FTZ R10, R10, R19 ;  /* 0x000000130a0a7221 */ /* 0x000fce0000010000 */
.L_x_18075:
[----:B------:R-:W-:Y:S05]  /*6000*/  BSYNC.RECONVERGENT B1 ;  /* 0x0000000000017941 */ /* 0x000fea0003800200 */
.L_x_18074:
[----:B-1----:R-:W-:-:S07]  /*6010*/  @!P0 FADD.FTZ R11, R11, R16 ;  /* 0x000000100b0b8221 */ /* 0x002fce0000010000 */
.L_x_18073:
[----:B------:R-:W-:Y:S05]  /*6020*/  BSYNC.RECONVERGENT B0 ;  /* 0x0000000000007941 */ /* 0x000fea0003800200 */
.L_x_18072:
[----:B0-----:R-:W-:Y:S01]  /*6030*/  LOP3.LUT R2, R21, 0x3e0, RZ, 0xc0, !PT ;  /* 0x000003e015027812 */ /* 0x001fe200078ec0ff */
[----:B------:R-:W-:Y:S03]  /*6040*/  BAR.SYNC.DEFER_BLOCKING 0x0 ;  /* 0x0000000000007b1d */ /* 0x000fe60000010000 */
[----:B------:R-:W-:-:S03]  /*6050*/  ISETP.NE.AND P0, PT, R2, 0x20, PT ;  /* 0x000000200200780c */ /* 0x000fc60003f05270 */
[----:B------:R-:W-:Y:S10]  /*6060*/  BSSY.RECONVERGENT B0, `(.L_x_18076) ;  /* 0x0000013000007945 */ /* 0x000ff40003800200 */
        /* <DEDUP_REMOVED lines=18> */
.L_x_18077:
[----:B------:R-:W-:Y:S05]  /*6190*/  BSYNC.RECONVERGENT B0 ;  /* 0x0000000000007941 */ /* 0x000fea0003800200 */
.L_x_18076:
[----:B------:R-:W-:Y:S01]  /*61a0*/  BAR.SYNC.DEFER_BLOCKING 0x0 ;  /* 0x0000000000007b1d */ /* 0x000fe20000010000 */
[----:B------:R-:W-:-:S05]  /*61b0*/  ISETP.GT.U32.AND P1, PT, R21, 0x1f, PT ;  /* 0x0000001f1500780c */ /* 0x000fca0003f24070 */
[----:B------:R-:W-:Y:S08]  /*61c0*/  BSSY.RECONVERGENT B0, `(.L_x_18078) ;  /* 0x000001e000007945 */ /* 0x000ff00003800200 */
[----:B------:R-:W-:Y:S05]  /*61d0*/  @P1 BRA `(.L_x_18079) ;  /* 0x0000000000701947 */ /* 0x000fea0003800000 */
[----:B------:R-:W1:Y:S01]  /*61e0*/  S2UR UR5, SR_CgaCtaId ;  /* 0x00000000000579c3 */ /* 0x000e620000008800 */
[----:B------:R-:W-:Y:S01]  /*61f0*/  ISETP.GT.U32.AND P0, PT, R20, 0xf, PT ;  /* 0x0000000f1400780c */ /* 0x000fe20003f04070 */
[----:B------:R-:W-:Y:S01]  /*6200*/  UMOV UR4, 0x400 ;  /* 0x0000040000047882 */ /* 0x000fe20000000000 */
[----:B------:R-:W-:Y:S01]  /*6210*/  IMAD R0, R0, 0x78, R3 ;  /* 0x0000007800007824 */ /* 0x000fe200078e0203 */
[----:B------:R-:W-:Y:S01]  /*6220*/  UIADD3 UR4, UPT, UPT, UR4, 0x110, URZ ;  /* 0x0000011004047890 */ /* 0x000fe2000fffe0ff */
[C---:B------:R-:W-:Y:S01]  /*6230*/  ISETP.NE.OR P0, PT, R36.reuse, RZ, P0 ;  /* 0x000000ff2400720c */ /* 0x040fe20000705670 */
[----:B------:R-:W-:Y:S01]  /*6240*/  BSSY.RECONVERGENT B1, `(.L_x_18080) ;  /* 0x0000014000017945 */ /* 0x000fe20003800200 */
[----:B------:R-:W-:Y:S01]  /*6250*/  ISETP.NE.AND P2, PT, R36, RZ, PT ;  /* 0x000000ff2400720c */ /* 0x000fe20003f45270 */
[----:B-1----:R-:W-:-:S06]  /*6260*/  ULEA UR4, UR5, UR4, 0x18 ;  /* 0x0000000405047291 */ /* 0x002fcc000f8ec0ff */
[----:B------:R-:W-:-:S05]  /*6270*/  LEA R16, R0, UR4, 0x2 ;  /* 0x0000000400107c11 */ /* 0x000fca000f8e10ff */
[----:B------:R1:W2:Y:S01]  /*6280*/  @!P0 LDS R14, [R16+0x1c0] ;  /* 0x0001c000100e8984 */ /* 0x0002a20000000800 */
[----:B------:R-:W-:Y:S05]  /*6290*/  @P2 BRA `(.L_x_18081) ;  /* 0x0000000000382947 */ /* 0x000fea0003800000 */
[----:B------:R-:W3:Y:S04]  /*62a0*/  LDS R3, [R16] ;  /* 0x0000000010037984 */ /* 0x000ee80000000800 */
[----:B------:R-:W4:Y:S04]  /*62b0*/  LDS R0, [R16+0x40] ;  /* 0x0000400010007984 */ /* 0x000f280000000800 */
[----:B------:R-:W1:Y:S04]  /*62c0*/  LDS R13, [R16+0x80] ;  /* 0x00008000100d7984 */ /* 0x000e680000000800 */
[----:B0-----:R-:W0:Y:S04]  /*62d0*/  LDS R2, [R16+0xc0] ;  /* 0x0000c00010027984 */ /* 0x001e280000000800 */
[----:B------:R-:W2:Y:S04]  /*62e0*/  LDS R15, [R16+0x100] ;  /* 0x00010000100f7984 */ /* 0x000ea80000000800 */
[----:B------:R-:W2:Y:S04]  /*62f0*/  LDS R12, [R16+0x140] ;  /* 0x00014000100c7984 */ /* 0x000ea80000000800 */
[----:B------:R-:W2:Y:S01]  /*6300*/  LDS R17, [R16+0x180] ;  /* 0x0001800010117984 */ /* 0x000ea20000000800 */
[----:B---3--:R-:W-:Y:S01]  /*6310*/  FADD.FTZ R4, R4, R3 ;  /* 0x0000000304047221 */ /* 0x008fe20000010000 */
[----:B----4-:R-:W-:Y:S01]  /*6320*/  FADD.FTZ R5, R5, R0 ;  /* 0x0000000005057221 */ /* 0x010fe20000010000 */
[----:B-1----:R-:W-:Y:S01]  /*6330*/  FADD.FTZ R6, R6, R13 ;  /* 0x0000000d06067221 */ /* 0x002fe20000010000 */
[----:B0-----:R-:W-:Y:S01]  /*6340*/  FADD.FTZ R7, R7, R2 ;  /* 0x0000000207077221 */ /* 0x001fe20000010000 */
[----:B--2---:R-:W-:Y:S01]  /*6350*/  FADD.FTZ R8, R8, R15 ;  /* 0x0000000f08087221 */ /* 0x004fe20000010000 */
[----:B------:R-:W-:Y:S01]  /*6360*/  FADD.FTZ R9, R9, R12 ;  /* 0x0000000c09097221 */ /* 0x000fe20000010000 */
[----:B------:R-:W-:-:S07]  /*6370*/  FADD.FTZ R10, R10, R17 ;  /* 0x000000110a0a7221 */ /* 0x000fce0000010000 */
.L_x_18081:
[----:B------:R-:W-:Y:S05]  /*6380*/  BSYNC.RECONVERGENT B1 ;  /* 0x0000000000017941 */ /* 0x000fea0003800200 */
.L_x_18080:
[----:B0-2---:R-:W-:-:S07]  /*6390*/  @!P0 FADD.FTZ R11, R11, R14 ;  /* 0x0000000e0b0b8221 */ /* 0x005fce0000010000 */
.L_x_18079:
[----:B------:R-:W-:Y:S05]  /*63a0*/  BSYNC.RECONVERGENT B0 ;  /* 0x0000000000007941 */ /* 0x000fea0003800200 */
.L_x_18078:
[----:B------:R-:W-:Y:S06]  /*63b0*/  BAR.SYNC.DEFER_BLOCKING 0x0 ;  /* 0x0000000000007b1d */ /* 0x000fec0000010000 */
[----:B------:R-:W-:Y:S05]  /*63c0*/  @P1 EXIT ;  /* 0x000000000000194d */ /* 0x000fea0003800000 */
[----:B------:R-:W2:Y:S01]  /*63d0*/  S2UR UR4, SR_CTAID.Z ;  /* 0x00000000000479c3 */ /* 0x000ea20000002700 */
[----:B------:R-:W3:Y:S01]  /*63e0*/  LDCU UR5, c[0x0][0x378] ;  /* 0x00006f00ff0577ac */ /* 0x000ee20008000800 */
[----:B------:R-:W-:Y:S01]  /*63f0*/  IMAD R37, R41, R37, R40 ;  /* 0x0000002529257224 */ /* 0x000fe200078e0228 */
[----:B------:R-:W-:Y:S01]  /*6400*/  SHF.R.U32.HI R0, RZ, 0x1, R21 ;  /* 0x00000001ff007819 */ /* 0x000fe20000011615 */
[----:B------:R-:W-:Y:S01]  /*6410*/  BSSY.RECONVERGENT B0, `(.L_x_18082) ;  /* 0x000001a000007945 */ /* 0x000fe20003800200 */
[----:B------:R-:W0:Y:S01]  /*6420*/  LDCU.64 UR8, c[0x0][0x380] ;  /* 0x00007000ff0877ac */ /* 0x000e220008000a00 */
[----:B------:R-:W-:Y:S01]  /*6430*/  ISETP.NE.AND P2, PT, R36, RZ, PT ;  /* 0x000000ff2400720c */ /* 0x000fe20003f45270 */
[----:B---3--:R-:W-:-:S04]  /*6440*/  IMAD R37, R37, UR5, RZ ;  /* 0x0000000525257c24 */ /* 0x008fc8000f8e02ff */
[----:B------:R-:W-:Y:S01]  /*6450*/  IMAD R37, R37, 0x78, RZ ;  /* 0x0000007825257824 */ /* 0x000fe200078e02ff */
[----:B--2---:R-:W-:-:S06]  /*6460*/  UIMAD UR4, UR4, 0x78, URZ ;  /* 0x00000078040478a4 */ /* 0x004fcc000f8e02ff */
[----:B------:R-:W-:-:S04]  /*6470*/  IADD3 R37, P0, P1, R0, UR4, R37 ;  /* 0x0000000400257c10 */ /* 0x000fc8000f91e025 */
[----:B------:R-:W-:Y:S02]  /*6480*/  IADD3.X R0, PT, PT, RZ, RZ, RZ, P0, P1 ;  /* 0x000000ffff007210 */ /* 0x000fe400007e24ff */
[----:B0-----:R-:W-:Y:S02]  /*6490*/  LEA R2, P1, R37, UR8, 0x1 ;  /* 0x0000000825027c11 */ /* 0x001fe4000f8208ff */
[----:B------:R-:W-:Y:S02]  /*64a0*/  LOP3.LUT P0, RZ, R21, 0x11, RZ, 0xc0, !PT ;  /* 0x0000001115ff7812 */ /* 0x000fe4000780c0ff */
[----:B------:R-:W-:Y:S01]  /*64b0*/  LEA.HI.X R3, R37, UR9, R0, 0x1, P1 ;  /* 0x0000000925037c11 */ /* 0x000fe200088f0c00 */
        /* <DEDUP_REMOVED lines=15> */
.L_x_18083:
[----:B------:R-:W-:Y:S05]  /*65b0*/  BSYNC.RECONVERGENT B0 ;  /* 0x0000000000007941 */ /* 0x000fea0003800200 */
.L_x_18082:
[----:B------:R-:W-:Y:S05]  /*65c0*/  @P0 EXIT ;  /* 0x000000000000094d */ /* 0x000fea0003800000 */
[----:B------:R-:W-:-:S05]  /*65d0*/  F2FP.BF16.F32.PACK_AB R11, RZ, R11 ;  /* 0x0000000bff0b723e */ /* 0x000fca00000010ff */
[----:B------:R-:W-:Y:S01]  /*65e0*/  STG.E.U16 desc[UR6][R2.64+0xe0], R11 ;  /* 0x0000e00b02007986 */ /* 0x000fe2000c101506 */
[----:B------:R-:W-:Y:S05]  /*65f0*/  EXIT ;  /* 0x000000000000794d */ /* 0x000fea0003800000 */
.L_x_18026:
[----:B------:R-:W-:Y:S01]  /*6600*/  BSSY B1, `(.L_x_18084) ;  /* 0x0000007000017945 */ /* 0x000fe20003800000 */
[----:B------:R-:W-:Y:S01]  /*6610*/  IMAD.MOV.U32 R83, RZ, RZ, 0x1 ;  /* 0x00000001ff537424 */ /* 0x000fe200078e00ff */
[----:B------:R-:W-:Y:S01]  /*6620*/  MOV R84, 0x1f ;  /* 0x0000001f00547802 */ /* 0x000fe20000000f00 */
[----:B------:R-:W-:-:S07]  /*6630*/  IMAD.MOV.U32 R75, RZ, RZ, -0x1 ;  /* 0xffffffffff4b7424 */ /* 0x000fce00078e00ff */
[----:B------:R-:W-:Y:S05]  /*6640*/  WARPSYNC.COLLECTIVE R75, `(.L_x_18085) ;  /* 0x000000004b087348 */ /* 0x000fea0003c00000 */
[----:B------:R0:W1:Y:S02]  /*6650*/  SHFL.BFLY P3, R7, R4, R83, R84 ;  /* 0x0c00005304077389 */ /* 0x0000640000060054 */
[----:B01----:R-:W-:Y:S05]  /*6660*/  ENDCOLLECTIVE ;  /* 0x000000000000791b */ /* 0x003fea0003800000 */
.L_x_18085:
[----:B------:R-:W-:Y:S05]  /*6670*/  BSYNC B1 ;  /* 0x0000000000017941 */ /* 0x000fea0003800000 */
.L_x_18084:
[----:B------:R-:W-:Y:S01]  /*6680*/  IMAD.MOV.U32 R5, RZ, RZ, R7 ;  /* 0x000000ffff057224 */ /* 0x000fe200078e0007 */
[----:B------:R-:W-:Y:S06]  /*6690*/  BRA `(.L_x_18086) ;  /* 0xffffffb400047947 */ /* 0x000fec000383ffff */
.L_x_18028:
        /* <DEDUP_REMOVED lines=8> */
.L_x_18088:
[----:B------:R-:W-:Y:S05]  /*6720*/  BSYNC B0 ;  /* 0x0000000000007941 */ /* 0x000fea0003800000 */
.L_x_18087:
        /* <DEDUP_REMOVED lines=8> */
.L_x_18089:
[----:B------:R-:W-:Y:S02]  /*67b0*/  IMAD.MOV.U32 R83, RZ, RZ, 0x4 ;  /* 0x00000004ff537424 */ /* 0x000fe400078e00ff */
[----:B------:R-:W-:-:S05]  /*67c0*/  IMAD.MOV.U32 R5, RZ, RZ, R7 ;  /* 0x000000ffff057224 */ /* 0x000fca00078e0007 */
[----:B------:R-:W-:-:S04]  /*67d0*/  FMNMX.FTZ R5, R4, R5, !PT ;  /* 0x0000000504057209 */ /* 0x000fc80007810000 */
[----:B------:R-:W-:-:S07]  /*67e0*/  MOV R4, R5 ;  /* 0x0000000500047202 */ /* 0x000fce0000000f00 */
[----:B------:R-:W-:Y:S05]  /*67f0*/  WARPSYNC.COLLECTIVE R75, `(.L_x_18090) ;  /* 0x000000004b087348 */ /* 0x000fea0003c00000 */
[----:B------:R0:W1:Y:S02]  /*6800*/  SHFL.BFLY P3, R7, R4, R83, R84 ;  /* 0x0c00005304077389 */ /* 0x0000640000060054 */
[----:B01----:R-:W-:Y:S05]  /*6810*/  ENDCOLLECTIVE ;  /* 0x000000000000791b */ /* 0x003fea0003800000 */
.L_x_18090:
[----:B------:R-:W-:Y:S02]  /*6820*/  IMAD.MOV.U32 R83, RZ, RZ, 0x2 ;  /* 0x00000002ff537424 */ /* 0x000fe400078e00ff */
[----:B------:R-:W-:-:S05]  /*6830*/  IMAD.MOV.U32 R6, RZ, RZ, R7 ;  /* 0x000000ffff067224 */ /* 0x000fca00078e0007 */
[----:B------:R-:W-:-:S04]  /*6840*/  FMNMX.FTZ R6, R5, R6, !PT ;  /* 0x0000000605067209 */ /* 0x000fc80007810000 */
[----:B------:R-:W-:-:S07]  /*6850*/  MOV R4, R6 ;  /* 0x0000000600047202 */ /* 0x000fce0000000f00 */
[----:B------:R-:W-:Y:S05]  /*6860*/  WARPSYNC.COLLECTIVE R75, `(.L_x_18091) ;  /* 0x000000004b087348 */ /* 0x000fea0003c00000 */
[----:B------:R0:W1:Y:S02]  /*6870*/  SHFL.BFLY P3, R7, R4, R83, R84 ;  /* 0x0c00005304077389 */ /* 0x0000640000060054 */
[----:B01----:R-:W-:Y:S05]  /*6880*/  ENDCOLLECTIVE ;  /* 0x000000000000791b */ /* 0x003fea0003800000 */
.L_x_18091:
[----:B------:R-:W-:Y:S05]  /*6890*/  BRA `(.L_x_18092) ;  /* 0xffffffb4001c7947 */ /* 0x000fea000383ffff */
.L_x_18093:
        /* <DEDUP_REMOVED lines=14> */
.L_x_25917:


//--------------------- .text._ZN4vllm25paged_attention_v1_kernelI13__nv_bfloat16S1_Li112ELi16ELi128ELNS_18Fp8KVCacheDataTypeE0ELb0EEEvPT_PKS3_PKT0_S9_ifPKiSB_iPKfiiiSD_SD_iiiii --------------------------
	.section	.text._ZN4vllm25paged_attention_v1_kernelI13__nv_bfloat16S1_Li112ELi16ELi128ELNS_18Fp8KVCacheDataTypeE0ELb0EEEvPT_PKS3_PKT0_S9_ifPKiSB_iPKfiiiSD_SD_iiiii,"ax",@progbits
	.align	128
        .global         _ZN4vllm25paged_attention_v1_kernelI13__nv_bfloat16S1_Li112ELi16ELi128ELNS_18Fp8KVCacheDataTypeE0ELb0EEEvPT_PKS3_PKT0_S9_ifPKiSB_iPKfiiiSD_SD_iiiii
        .type           _ZN4vllm25paged_attention_v1_kernelI13__nv_bfloat16S1_Li112ELi16ELi128ELNS_18Fp8KVCacheDataTypeE0ELb0EEEvPT_PKS3_PKT0_S9_ifPKiSB_iPKfiiiSD_SD_iiiii,@function
        .size           _ZN4vllm25paged_attention_v1_kernelI13__nv_bfloat16S1_Li112ELi16ELi128ELNS_18Fp8KVCacheDataTypeE0ELb0EEEvPT_PKS3_PKT0_S9_ifPKiSB_iPKfiiiSD_SD_iiiii,(.L_x_25918 - _ZN4vllm25paged_attention_v1_kernelI13__nv_bfloat16S1_Li112ELi16ELi128ELNS_18Fp8KVCacheDataTypeE0ELb0EEEvPT_PKS3_PKT0_S9_ifPKiSB_iPKfiiiSD_SD_iiiii)
        .other          _ZN4vllm25paged_attention_v1_kernelI13__nv_bfloat16S1_Li112ELi16ELi128ELNS_18Fp8KVCacheDataTypeE0ELb0EEEvPT_PKS3_PKT0_S9_ifPKiSB_iPKfiiiSD_SD_iiiii,@"STO_CUDA_ENTRY STV_DEFAULT"
_ZN4vllm25paged_attention_v1_kernelI13__nv_bfloat16S1_Li112ELi16ELi128ELNS_18Fp8KVCacheDataTypeE0ELb0EEEvPT_PKS3_PKT0_S9_ifPKiSB_iPKfiiiSD_SD_iiiii:
.text._ZN4vllm25paged_attention_v1_kernelI13__nv_bfloat16S1_Li112ELi16ELi128ELNS_18Fp8KVCacheDataTypeE0ELb0EEEvPT_PKS3_PKT0_S9_ifPKiSB_iPKfiiiSD_SD_iiiii:
        /* <DEDUP_REMOVED lines=10> */
[----:B------:R-:W4:Y:S01]  /*00a0*/  S2R R18, SR_CgaCtaId ;  /* 0x0000000000127919 */ /* 0x000f220000008800 */
[----:B------:R-:W1:Y:S01]  /*00b0*/  LDCU UR5, c[0x0][0x3cc] ;  /* 0x00007980ff0577ac */ /* 0x000e620008000800 */
[----:B------:R-:W1:Y:S01]  /*00c0*/  LDCU UR12, c[0x0][0x3a4] ;  /* 0x00007480ff0c77ac */ /* 0x000e620008000800 */
[----:B------:R-:W1:Y:S01]  /*00d0*/  LDCU.64 UR10, c[0x0][0x390] ;  /* 0x00007200ff0a77ac */ /* 0x000e620008000a00 */
[----:B0-----:R-:W-:Y:S01]  /*00e0*/  ISETP.GT.U32.AND P1, PT, R2, 0x1b, PT ;  /* 0x0000001b0200780c */ /* 0x001fe20003f24070 */
[----:B-1----:R-:W-:-:S04]  /*00f0*/  IMAD.WIDE.U32 R6, R36, 0x4, R6 ;  /* 0x0000000424067825 */ /* 0x002fc800078e0006 */
[----:B--2---:R-:W-:Y:S01]  /*0100*/  IMAD R0, R36, UR4, RZ ;  /* 0x0000000424007c24 */ /* 0x004fe2000f8e02ff */
[----:B---3--:R0:W2:Y:S01]  /*0110*/  LDG.E.CONSTANT R35, desc[UR6][R6.64] ;  /* 0x0000000606237981 */ /* 0x0080a2000c1e9900 */
[----:B----4-:R-:W-:Y:S02]  /*0120*/  IABS R15, R12 ;  /* 0x0000000c000f7213 */ /* 0x010fe40000000000 */
[----:B------:R-:W-:-:S04]  /*0130*/  ISETP.NE.U32.AND P0, PT, R8, RZ, PT ;  /* 0x000000ff0800720c */ /* 0x000fc80003f05070 */
[----:B------:R-:W1:Y:S01]  /*0140*/  @!P1 LDC.64 R10, c[0x0][0x388] ;  /* 0x0000e200ff0a9b82 */ /* 0x000e620000000a00 */
[----:B------:R-:W-:Y:S02]  /*0150*/  @!P1 IMAD R4, R13, 0x70, RZ ;  /* 0x000000700d049824 */ /* 0x000fe400078e02ff */
[----:B------:R-:W-:Y:S01]  /*0160*/  @!P1 IMAD.SHL.U32 R3, R2, 0x4, RZ ;  /* 0x0000000402039824 */ /* 0x000fe200078e00ff */
[----:B------:R-:W-:-:S04]  /*0170*/  ISETP.NE.AND.EX P0, PT, R9, RZ, PT, P0 ;  /* 0x000000ff0900720c */ /* 0x000fc80003f05300 */
[----:B------:R-:W-:Y:S02]  /*0180*/  @!P1 IADD3 R3, P2, P3, R3, R0, R4 ;  /* 0x0000000003039210 */ /* 0x000fe40007b5e004 */
[----:B------:R-:W-:-:S04]  /*0190*/  SHF.R.S32.HI R0, RZ, 0x1f, R0 ;  /* 0x0000001fff007819 */ /* 0x000fc80000011400 */
[----:B------:R-:W-:-:S03]  /*01a0*/  @!P1 IADD3.X R0, PT, PT, RZ, R0, RZ, P2, P3 ;  /* 0x00000000ff009210 */ /* 0x000fc600017e64ff */
[----:B------:R-:W3:Y:S01]  /*01b0*/  @P0 LDC.64 R8, c[0x0][0x3c0] ;  /* 0x0000f000ff080b82 */ /* 0x000ee20000000a00 */
[----:B-1----:R-:W-:-:S04]  /*01c0*/  @!P1 LEA R10, P2, R3, R10, 0x1 ;  /* 0x0000000a030a9211 */ /* 0x002fc800078408ff */
[----:B------:R-:W-:-:S05]  /*01d0*/  @!P1 LEA.HI.X R11, R3, R11, R0, 0x1, P2 ;  /* 0x0000000b030b9211 */ /* 0x000fca00010f0c00 */
[----:B------:R-:W4:Y:S04]  /*01e0*/  @!P1 LDG.E.CONSTANT R4, desc[UR6][R10.64] ;  /* 0x000000060a049981 */ /* 0x000f28000c1e9900 */
[----:B------:R1:W4:Y:S01]  /*01f0*/  @!P1 LDG.E.CONSTANT R5, desc[UR6][R10.64+0x4] ;  /* 0x000004060a059981 */ /* 0x000322000c1e9900 */
[----:B------:R-:W0:Y:S08]  /*0200*/  I2F.RP R0, R15 ;  /* 0x0000000f00007306 */ /* 0x000e300000209400 */
[----:B0-----:R-:W0:Y:S01]  /*0210*/  MUFU.RCP R0, R0 ;  /* 0x0000000000007308 */ /* 0x001e220000001000 */
[----:B------:R-:W1:Y:S01]  /*0220*/  LDC R3, c[0x0][0x370] ;  /* 0x0000dc00ff037b82 */ /* 0x000e620000000800 */
[----:B0-----:R-:W-:-:S06]  /*0230*/  IADD3 R6, PT, PT, R0, 0xffffffe, RZ ;  /* 0x0ffffffe00067810 */ /* 0x001fcc0007ffe0ff */
[----:B------:R0:W1:Y:S01]  /*0240*/  F2I.FTZ.U32.TRUNC.NTZ R7, R6 ;  /* 0x0000000600077305 */ /* 0x000062000021f000 */
[----:B---3--:R-:W-:-:S05]  /*0250*/  @P0 IMAD.WIDE.U32 R8, R13, 0x4, R8 ;  /* 0x000000040d080825 */ /* 0x008fca00078e0008 */
[----:B------:R3:W5:Y:S01]  /*0260*/  @P0 LDG.E.CONSTANT R34, desc[UR6][R8.64] ;  /* 0x0000000608220981 */ /* 0x000762000c1e9900 */
[----:B0-----:R-:W-:Y:S02]  /*0270*/  IMAD.MOV.U32 R6, RZ, RZ, RZ ;  /* 0x000000ffff067224 */ /* 0x001fe400078e00ff */
[----:B-1----:R-:W-:-:S04]  /*0280*/  IMAD.MOV R10, RZ, RZ, -R7 ;  /* 0x000000ffff0a7224 */ /* 0x002fc800078e0a07 */
[----:B------:R-:W-:Y:S01]  /*0290*/  IMAD R11, R10, R15, RZ ;  /* 0x0000000f0a0b7224 */ /* 0x000fe200078e02ff */
[----:B---3--:R-:W-:-:S03]  /*02a0*/  IABS R8, R3 ;  /* 0x0000000300087213 */ /* 0x008fc60000000000 */
[----:B------:R-:W-:-:S06]  /*02b0*/  IMAD.HI.U32 R7, R7, R11, R6 ;  /* 0x0000000b07077227 */ /* 0x000fcc00078e0006 */
[----:B------:R-:W-:-:S05]  /*02c0*/  IMAD.HI.U32 R7, R7, R8, RZ ;  /* 0x0000000807077227 */ /* 0x000fca00078e00ff */
[----:B------:R-:W-:-:S05]  /*02d0*/  IADD3 R0, PT, PT, RZ, -R7, RZ ;  /* 0x80000007ff007210 */ /* 0x000fca0007ffe0ff */
        /* <DEDUP_REMOVED lines=17> */
[----:B------:R-:W-:Y:S01]  /*03f0*/  IABS R0, R13 ;  /* 0x0000000d00007213 */ /* 0x000fe20000000000 */
        /* <DEDUP_REMOVED lines=8> */
[----:B------:R-:W-:Y:S02]  /*0480*/  ISETP.GT.U32.AND P2, PT, R9, R0, PT ;  /* 0x000000000900720c */ /* 0x000fe40003f44070 */
[----:B------:R-:W-:-:S11]  /*0490*/  MOV R3, 0x400 ;  /* 0x0000040000037802 */ /* 0x000fd60000000f00 */
[----:B------:R-:W-:-:S05]  /*04a0*/  @!P2 IMAD.IADD R0, R0, 0x1, -R9 ;  /* 0x000000010000a824 */ /* 0x000fca00078e0a09 */
[----:B------:R-:W-:Y:S02]  /*04b0*/  ISETP.GE.U32.AND P0, PT, R0, R9, PT ;  /* 0x000000090000720c */ /* 0x000fe40003f06070 */
[----:B------:R-:W-:Y:S02]  /*04c0*/  LOP3.LUT R0, R13, R8, RZ, 0x3c, !PT ;  /* 0x000000080d007212 */ /* 0x000fe400078e3cff */
[----:B------:R-:W-:Y:S02]  /*04d0*/  LOP3.LUT R33, R2, 0x1, RZ, 0xc0, !PT ;  /* 0x0000000102217812 */ /* 0x000fe400078ec0ff */
[----:B------:R-:W-:Y:S02]  /*04e0*/  LEA R6, R18, R3, 0x18 ;  /* 0x0000000312067211 */ /* 0x000fe400078ec0ff */
[----:B------:R-:W-:Y:S02]  /*04f0*/  ISETP.GE.AND P3, PT, R0, RZ, PT ;  /* 0x000000ff0000720c */ /* 0x000fe40003f66270 */
[----:B------:R-:W-:Y:S01]  /*0500*/  SHF.R.U32.HI R45, RZ, 0x1, R2 ;  /* 0x00000001ff2d7819 */ /* 0x000fe20000011602 */
[----:B------:R-:W-:Y:S01]  /*0510*/  IMAD R50, R33, 0x70, R6 ;  /* 0x0000007021327824 */ /* 0x000fe200078e0206 */
[----:B------:R-:W-:Y:S01]  /*0520*/  SHF.R.U32.HI R32, RZ, 0x5, R2 ;  /* 0x00000005ff207819 */ /* 0x000fe20000011602 */
[----:B------:R-:W-:-:S02]  /*0530*/  @!P2 VIADD R30, R30, 0x1 ;  /* 0x000000011e1ea836 */ /* 0x000fc40000000000 */
[----:B------:R-:W-:Y:S02]  /*0540*/  @!P1 IMAD R6, R45, 0x8, R50 ;  /* 0x000000082d069824 */ /* 0x000fe400078e0232 */
[----:B------:R-:W-:Y:S01]  /*0550*/  @P0 VIADD R30, R30, 0x1 ;  /* 0x000000011e1e0836 */ /* 0x000fe20000000000 */
[----:B--2---:R-:W-:-:S04]  /*0560*/  IADD3 R7, PT, PT, R35, 0xf, RZ ;  /* 0x0000000f23077810 */ /* 0x004fc80007ffe0ff */
[----:B------:R-:W-:-:S04]  /*0570*/  SHF.R.S32.HI R0, RZ, 0x1f, R7 ;  /* 0x0000001fff007819 */ /* 0x000fc80000011407 */
[----:B------:R-:W-:-:S04]  /*0580*/  LEA.HI R0, R0, R7, RZ, 0x4 ;  /* 0x0000000700007211 */ /* 0x000fc800078f20ff */
[----:B------:R-:W-:-:S04]  /*0590*/  SHF.R.S32.HI R31, RZ, 0x4, R0 ;  /* 0x00000004ff1f7819 */ /* 0x000fc80000011400 */
[----:B------:R-:W-:Y:S01]  /*05a0*/  ISETP.GE.AND P0, PT, R32, R31, PT ;  /* 0x0000001f2000720c */ /* 0x000fe20003f06270 */
[----:B------:R-:W-:Y:S01]  /*05b0*/  BSSY B0, `(.L_x_18094) ;  /* 0x0000148000007945 */ /* 0x000fe20003800000 */
[----:B------:R-:W-:Y:S01]  /*05c0*/  @!P3 IADD3 R30, PT, PT, RZ, -R30, RZ ;  /* 0x8000001eff1eb210 */ /* 0x000fe20007ffe0ff */
[----:B------:R-:W-:Y:S01]  /*05d0*/  IMAD.MOV.U32 R63, RZ, RZ, -0x800001 ;  /* 0xff7fffffff3f7424 */ /* 0x000fe200078e00ff */
[----:B----4-:R0:W-:Y:S01]  /*05e0*/  @!P1 STS.64 [R6], R4 ;  /* 0x0000000406009388 */ /* 0x0101e20000000a00 */
[----:B------:R-:W-:Y:S01]  /*05f0*/  BAR.SYNC.DEFER_BLOCKING 0x0 ;  /* 0x0000000000007b1d */ /* 0x000fe20000010000 */
[----:B------:R-:W-:-:S13]  /*0600*/  ISETP.NE.AND P1, PT, R8, RZ, PT ;  /* 0x000000ff0800720c */ /* 0x000fda0003f25270 */
[----:B------:R-:W-:Y:S01]  /*0610*/  @!P1 LOP3.LUT R30, RZ, R8, RZ, 0x33, !PT ;  /* 0x00000008ff1e9212 */ /* 0x000fe200078e33ff */
[----:B0-----:R-:W-:Y:S06]  /*0620*/  @P0 BRA `(.L_x_18095) ;  /* 0x0000001400000947 */ /* 0x001fec0003800000 */
[----:B------:R-:W0:Y:S01]  /*0630*/  LDS.128 R24, [R50] ;  /* 0x0000000032187984 */ /* 0x000e220000000c00 */
[----:B------:R-:W1:Y:S01]  /*0640*/  LDCU UR4, c[0x0][0x3b8] ;  /* 0x00007700ff0477ac */ /* 0x000e620008000800 */
[----:B------:R-:W-:Y:S01]  /*0650*/  SHF.R.U32.HI R20, RZ, 0x3, R2 ;  /* 0x00000003ff147819 */ /* 0x000fe20000011602 */
[----:B------:R-:W-:Y:S01]  /*0660*/  IMAD.SHL.U32 R0, R2, 0x2, RZ ;  /* 0x0000000202007824 */ /* 0x000fe200078e00ff */
[----:B------:R-:W-:Y:S01]  /*0670*/  IADD3 R16, PT, PT, R3, 0x100, RZ ;  /* 0x0000010003107810 */ /* 0x000fe20007ffe0ff */
[----:B------:R-:W2:Y:S01]  /*0680*/  LDCU.64 UR8, c[0x0][0x3a8] ;  /* 0x00007500ff0877ac */ /* 0x000ea20008000a00 */
[----:B------:R-:W-:Y:S01]  /*0690*/  LOP3.LUT R20, R20, 0x7c, RZ, 0xc0, !PT ;  /* 0x0000007c14147812 */ /* 0x000fe200078ec0ff */
[----:B------:R-:W-:Y:S01]  /*06a0*/  IMAD.MOV.U32 R21, RZ, RZ, RZ ;  /* 0x000000ffff157224 */ /* 0x000fe200078e00ff */
[----:B------:R-:W-:Y:S01]  /*06b0*/  LOP3.LUT R3, R0, 0x3c, RZ, 0xc0, !PT ;  /* 0x0000003c00037812 */ /* 0x000fe200078ec0ff */
[----:B------:R-:W3:Y:S01]  /*06c0*/  LDS.128 R4, [R50+0x10] ;  /* 0x0000100032047984 */ /* 0x000ee20000000c00 */
[----:B------:R-:W-:Y:S01]  /*06d0*/  LEA R0, R18, R16, 0x18 ;  /* 0x0000001012007211 */ /* 0x000fe200078ec0ff */
[----:B------:R-:W-:Y:S01]  /*06e0*/  IMAD.SHL.U32 R67, R2, 0x4, RZ ;  /* 0x0000000402437824 */ /* 0x000fe200078e00ff */
[----:B------:R-:W-:Y:S01]  /*06f0*/  LOP3.LUT R45, R45, 0xf, RZ, 0xc0, !PT ;  /* 0x0000000f2d2d7812 */ /* 0x000fe200078ec0ff */
[----:B------:R-:W-:Y:S01]  /*0700*/  IMAD R3, R32, 0x40, R3 ;  /* 0x0000004020037824 */ /* 0x000fe200078e0203 */
[----:B------:R-:W4:Y:S01]  /*0710*/  LDS.128 R8, [R50+0x20] ;  /* 0x0000200032087984 */ /* 0x000f220000000c00 */
[----:B------:R-:W-:-:S02]  /*0720*/  MOV R63, 0xff7fffff ;  /* 0xff7fffff003f7802 */ /* 0x000fc40000000f00 */
[----:B------:R-:W-:Y:S01]  /*0730*/  IMAD R2, R32, 0x10, R45 ;  /* 0x0000001020027824 */ /* 0x000fe200078e022d */
[----:B------:R-:W-:Y:S01]  /*0740*/  IADD3 R0, PT, PT, R3, R0, RZ ;  /* 0x0000000003007210 */ /* 0x000fe20007ffe0ff */
[----:B-1----:R-:W-:Y:S01]  /*0750*/  IMAD R17, R36, UR4, RZ ;  /* 0x0000000424117c24 */ /* 0x002fe2000f8e02ff */
[----:B------:R-:W1:Y:S01]  /*0760*/  LDS.128 R12, [R50+0x30] ;  /* 0x00003000320c7984 */ /* 0x000e620000000c00 */
[----:B------:R-:W0:Y:S01]  /*0770*/  LDCU UR4, c[0x0][0x3d0] ;  /* 0x00007a00ff0477ac */ /* 0x000e220008000800 */
[----:B------:R-:W-:Y:S01]  /*0780*/  LOP3.LUT R74, R67, 0x78, RZ, 0xc0, !PT ;  /* 0x00000078434a7812 */ /* 0x000fe200078ec0ff */
[----:B------:R-:W-:Y:S01]  /*0790*/  IMAD.WIDE R20, R17, 0x4, R20 ;  /* 0x0000000411147825 */ /* 0x000fe200078e0214 */
[C---:B------:R-:W-:Y:S01]  /*07a0*/  IADD3 R45, PT, PT, R2.reuse, 0x1, RZ ;  /* 0x00000001022d7810 */ /* 0x040fe20007ffe0ff */
[----:B------:R-:W1:Y:S01]  /*07b0*/  LDS.128 R16, [R50+0x40] ;  /* 0x0000400032107984 */ /* 0x000e620000000c00 */
[----:B------:R-:W-:Y:S01]  /*07c0*/  LOP3.LUT R67, R67, 0x4, RZ, 0xc0, !PT ;  /* 0x0000000443437812 */ /* 0x000fe200078ec0ff */
[----:B------:R-:W-:Y:S01]  /*07d0*/  IMAD.IADD R66, R2, 0x1, -R35 ;  /* 0x0000000102427824 */ /* 0x000fe200078e0a23 */
[----:B--2---:R-:W-:-:S04]  /*07e0*/  IADD3 R28, P0, PT, R20, UR8, RZ ;  /* 0x00000008141c7c10 */ /* 0x004fc8000ff1e0ff */
[----:B------:R-:W-:Y:S02]  /*07f0*/  IADD3.X R29, PT, PT, R21, UR9, RZ, P0, !PT ;  /* 0x00000009151d7c10 */ /* 0x000fe400087fe4ff */
[----:B------:R-:W2:Y:S01]  /*0800*/  LDS.128 R20, [R50+0x50] ;  /* 0x0000500032147984 */ /* 0x000ea20000000c00 */
[----:B-----5:R-:W-:Y:S01]  /*0810*/  FSETP.NEU.FTZ.AND P0, PT, R34, RZ, PT ;  /* 0x000000ff2200720b */ /* 0x020fe20003f1d000 */
[----:B0-----:R-:W-:Y:S01]  /*0820*/  IMAD R73, R30, UR4, RZ ;  /* 0x000000041e497c24 */ /* 0x001fe2000f8e02ff */
        /* <DEDUP_REMOVED lines=8> */
[----:B------:R-:W-:Y:S01]  /*08b0*/  PRMT R43, R27, 0x7632, R43 ;  /* 0x000076321b2b7816 */ /* 0x000fe2000000002b */
[----:B------:R-:W-:Y:S01]  /*08c0*/  IMAD.U32 R41, R41, 0x10000, RZ ;  /* 0x0001000029297824 */ /* 0x000fe200078e00ff */
[----:B------:R0:W2:Y:S01]  /*08d0*/  LDS.128 R24, [R50+0x60] ;  /* 0x0000600032187984 */ /* 0x0000a20000000c00 */
        /* <DEDUP_REMOVED lines=8> */
[C---:B0-----:R-:W-:Y:S01]  /*0960*/  PRMT R50, R9.reuse, 0x7632, R50 ;  /* 0x0000763209327816 */ /* 0x041fe20000000032 */
[----:B------:R-:W-:Y:S01]  /*0970*/  IMAD.U32 R9, R9, 0x10000, RZ ;  /* 0x0001000009097824 */ /* 0x000fe200078e00ff */
[C---:B-1----:R-:W-:Y:S01]  /*0980*/  PRMT R55, R12.reuse, 0x7632, R55 ;  /* 0x000076320c377816 */ /* 0x042fe20000000037 */
[----:B------:R-:W-:Y:S01]  /*0990*/  IMAD.U32 R12, R12, 0x10000, RZ ;  /* 0x000100000c0c7824 */ /* 0x000fe200078e00ff */
[C---:B------:R-:W-:Y:S01]  /*09a0*/  PRMT R56, R13.reuse, 0x7632, R56 ;  /* 0x000076320d387816 */ /* 0x040fe20000000038 */
[----:B------:R-:W-:Y:S01]  /*09b0*/  IMAD.U32 R13, R13, 0x10000, RZ ;  /* 0x000100000d0d7824 */ /* 0x000fe200078e00ff */
[C---:B------:R-:W-:Y:S01]  /*09c0*/  PRMT R59, R16.reuse, 0x7632, R59 ;  /* 0x00007632103b7816 */ /* 0x040fe2000000003b */
        /* <DEDUP_REMOVED lines=35> */
[----:B------:R-:W-:Y:S01]  /*0c00*/  IADD3 R2, P1, PT, R73, R74, RZ ;  /* 0x0000004a49027210 */ /* 0x000fe20007f3e0ff */
        /* <DEDUP_REMOVED lines=24> */
[----:B------:R-:W-:-:S07]  /*0d90*/  LEA.HI.X.SX32 R3, R73, RZ, 0x1, P1 ;  /* 0x000000ff49037211 */ /* 0x000fce00008f0eff */
.L_x_18097:
[----:B------:R-:W2:Y:S02]  /*0da0*/  LDG.E.CONSTANT R17, desc[UR6][R28.64] ;  /* 0x000000061c117981 */ /* 0x000ea4000c1e9900 */
        /* <DEDUP_REMOVED lines=24> */
[----:B------:R-:W-:Y:S02]  /*0f30*/  FMUL.FTZ R92, R42, R81 ;  /* 0x000000512a5c7220 */ /* 0x000fe40000410000 */
[----:B------:R-:W2:Y:S01]  /*0f40*/  LDG.E.CONSTANT R81, desc[UR6][R16.64+0x204] ;  /* 0x0002040610517981 */ /* 0x000ea2000c1e9900 */
[----:B------:R-:W-:Y:S01]  /*0f50*/  FFMA.FTZ R77, R37, R88, R90 ;  /* 0x00000058254d7223 */ /* 0x000fe2000001005a */
[----:B------:R-:W-:Y:S01]  /*0f60*/  FFMA.FTZ R89, R69, R78, R92 ;  /* 0x0000004e45597223 */ /* 0x000fe2000001005c */
[C---:B----4-:R-:W-:Y:S01]  /*0f70*/  IMAD.U32 R78, R76.reuse, 0x10000, RZ ;  /* 0x000100004c4e7824 */ /* 0x050fe200078e00ff */
[----:B------:R-:W-:-:S03]  /*0f80*/  PRMT R76, R76, 0x7632, R76 ;  /* 0x000076324c4c7816 */ /* 0x000fc6000000004c */
[----:B------:R-:W-:Y:S02]  /*0f90*/  FFMA.FTZ R91, R4, R78, R77 ;  /* 0x0000004e045b7223 */ /* 0x000fe4000001004d */
[----:B------:R-:W3:Y:S01]  /*0fa0*/  LDG.E.CONSTANT R77, desc[UR6][R16.64+0xa00] ;  /* 0x000a0006104d7981 */ /* 0x000ee2000c1e9900 */
[----:B------:R-:W-:-:S03]  /*0fb0*/  IMAD.U32 R76, R76, 0x10000, RZ ;  /* 0x000100004c4c7824 */ /* 0x000fc600078e00ff */
[----:B------:R-:W4:Y:S01]  /*0fc0*/  LDG.E.CONSTANT R78, desc[UR6][R16.64+0x304] ;  /* 0x00030406104e7981 */ /* 0x000f22000c1e9900 */
[----:B------:R-:W-:Y:S01]  /*0fd0*/  FFMA.FTZ R88, R44, R76, R89 ;  /* 0x0000004c2c587223 */ /* 0x000fe20000010059 */
[C---:B-----5:R-:W-:Y:S02]  /*0fe0*/  SHF.L.U32 R76, R73.reuse, 0x10, RZ ;  /* 0x00000010494c7819 */ /* 0x060fe400000006ff */
[----:B------:R-:W-:-:S03]  /*0ff0*/  PRMT R73, R73, 0x7632, R73 ;  /* 0x0000763249497816 */ /* 0x000fc60000000049 */
[----:B------:R-:W-:Y:S02]  /*1000*/  FFMA.FTZ R89, R6, R76, R91 ;  /* 0x0000004c06597223 */ /* 0x000fe4000001005b */
[----:B------:R-:W5:Y:S01]  /*1010*/  LDG.E.CONSTANT R76, desc[UR6][R16.64+0x404] ;  /* 0x00040406104c7981 */ /* 0x000f62000c1e9900 */
[----:B------:R-:W-:-:S04]  /*1020*/  IMAD.U32 R73, R73, 0x10000, RZ ;  /* 0x0001000049497824 */ /* 0x000fc800078e00ff */
[----:B------:R-:W-:Y:S01]  /*1030*/  FFMA.FTZ R88, R47, R73, R88 ;  /* 0x000000492f587223 */ /* 0x000fe20000010058 */
[----:B------:R-:W-:-:S04]  /*1040*/  IMAD.U32 R73, R84, 0x10000, RZ ;  /* 0x0001000054497824 */ /* 0x000fc800078e00ff */
[----:B------:R-:W-:Y:S02]  /*1050*/  FFMA.FTZ R89, R8, R73, R89 ;  /* 0x0000004908597223 */ /* 0x000fe40000010059 */
[----:B------:R-:W5:Y:S01]  /*1060*/  LDG.E.CONSTANT R73, desc[UR6][R16.64+0x504] ;  /* 0x0005040610497981 */ /* 0x000f62000c1e9900 */
[----:B------:R-:W-:-:S04]  /*1070*/  PRMT R84, R84, 0x7632, R84 ;  /* 0x0000763254547816 */ /* 0x000fc80000000054 */
[----:B------:R-:W-:-:S05]  /*1080*/  SHF.L.U32 R84, R84, 0x10, RZ ;  /* 0x0000001054547819 */ /* 0x000fca00000006ff */
[--C-:B------:R-:W-:Y:S01]  /*1090*/  FFMA.FTZ R84, R49, R84, R88.reuse ;  /* 0x0000005431547223 */ /* 0x100fe20000010058 */
[C---:B------:R-:W-:Y:S01]  /*10a0*/  PRMT R88, R83.reuse, 0x7632, R88 ;  /* 0x0000763253587816 */ /* 0x040fe20000000058 */
[----:B------:R-:W-:-:S04]  /*10b0*/  IMAD.U32 R83, R83, 0x10000, RZ ;  /* 0x0001000053537824 */ /* 0x000fc800078e00ff */
[----:B------:R-:W-:Y:S02]  /*10c0*/  IMAD.U32 R88, R88, 0x10000, RZ ;  /* 0x0001000058587824 */ /* 0x000fe400078e00ff */
[----:B------:R-:W-:Y:S02]  /*10d0*/  FFMA.FTZ R83, R10, R83, R89 ;  /* 0x000000530a537223 */ /* 0x000fe40000010059 */
[----:B------:R-:W-:Y:S01]  /*10e0*/  FFMA.FTZ R84, R51, R88, R84 ;  /* 0x0000005833547223 */ /* 0x000fe20000010054 */
[C---:B------:R-:W-:Y:S02]  /*10f0*/  PRMT R88, R87.reuse, 0x7632, R88 ;  /* 0x0000763257587816 */ /* 0x040fe40000000058 */
[----:B------:R-:W-:-:S05]  /*1100*/  SHF.L.U32 R87, R87, 0x10, RZ ;  /* 0x0000001057577819 */ /* 0x000fca00000006ff */
[----:B------:R-:W-:Y:S01]  /*1110*/  FFMA.FTZ R83, R12, R87, R83 ;  /* 0x000000570c537223 */ /* 0x000fe20000010053 */
[C---:B------:R-:W-:Y:S01]  /*1120*/  PRMT R87, R86.reuse, 0x7632, R87 ;  /* 0x0000763256577816 */ /* 0x040fe20000000057 */
[----:B------:R-:W-:Y:S02]  /*1130*/  IMAD.U32 R86, R86, 0x10000, RZ ;  /* 0x0001000056567824 */ /* 0x000fe400078e00ff */
[----:B------:R-:W-:Y:S02]  /*1140*/  IMAD.U32 R88, R88, 0x10000, RZ ;  /* 0x0001000058587824 */ /* 0x000fe400078e00ff */
[----:B------:R-:W-:Y:S01]  /*1150*/  FFMA.FTZ R83, R14, R86, R83 ;  /* 0x000000560e537223 */ /* 0x000fe20000010053 */
[C---:B------:R-:W-:Y:S01]  /*1160*/  PRMT R86, R85.reuse, 0x7632, R86 ;  /* 0x0000763255567816 */ /* 0x040fe20000000056 */
[----:B------:R-:W-:Y:S01]  /*1170*/  IMAD.U32 R85, R85, 0x10000, RZ ;  /* 0x0001000055557824 */ /* 0x000fe200078e00ff */
[----:B------:R-:W-:Y:S01]  /*1180*/  SHF.L.U32 R87, R87, 0x10, RZ ;  /* 0x0000001057577819 */ /* 0x000fe200000006ff */
[----:B------:R-:W-:-:S02]  /*1190*/  FFMA.FTZ R84, R55, R88, R84 ;  /* 0x0000005837547223 */ /* 0x000fc40000010054 */
[----:B------:R-:W-:Y:S01]  /*11a0*/  FFMA.FTZ R83, R52, R85, R83 ;  /* 0x0000005534537223 */ /* 0x000fe20000010053 */
[----:B------:R-:W-:Y:S02]  /*11b0*/  IMAD.U32 R86, R86, 0x10000, RZ ;  /* 0x0001000056567824 */ /* 0x000fe400078e00ff */
[----:B------:R-:W-:Y:S01]  /*11c0*/  FFMA.FTZ R84, R57, R87, R84 ;  /* 0x0000005739547223 */ /* 0x000fe20000010054 */
[C---:B------:R-:W-:Y:S02]  /*11d0*/  PRMT R85, R80.reuse, 0x7632, R85 ;  /* 0x0000763250557816 */ /* 0x040fe40000000055 */
[----:B------:R-:W-:Y:S01]  /*11e0*/  SHF.L.U32 R87, R80, 0x10, RZ ;  /* 0x0000001050577819 */ /* 0x000fe200000006ff */
[----:B------:R-:W-:Y:S01]  /*11f0*/  FFMA.FTZ R84, R59, R86, R84 ;  /* 0x000000563b547223 */ /* 0x000fe20000010054 */
[----:B------:R-:W-:Y:S01]  /*1200*/  PRMT R80, R79, 0x7632, R80 ;  /* 0x000076324f507816 */ /* 0x000fe20000000050 */
[----:B------:R-:W-:Y:S02]  /*1210*/  IMAD.U32 R86, R85, 0x10000, RZ ;  /* 0x0001000055567824 */ /* 0x000fe400078e00ff */
[----:B------:R-:W-:Y:S01]  /*1220*/  IMAD.U32 R79, R79, 0x10000, RZ ;  /* 0x000100004f4f7824 */ /* 0x000fe200078e00ff */
[----:B------:R-:W-:Y:S01]  /*1230*/  SHF.L.U32 R80, R80, 0x10, RZ ;  /* 0x0000001050507819 */ /* 0x000fe200000006ff */
[----:B------:R-:W-:Y:S01]  /*1240*/  FMUL.FTZ R87, R40, R87 ;  /* 0x0000005728577220 */ /* 0x000fe20000410000 */
[----:B------:R-:W-:-:S03]  /*1250*/  FMUL.FTZ R86, R43, R86 ;  /* 0x000000562b567220 */ /* 0x000fc60000410000 */
[----:B------:R-:W-:Y:S01]  /*1260*/  FFMA.FTZ R88, R38, R79, R87 ;  /* 0x0000004f26587223 */ /* 0x000fe20000010057 */
[--C-:B------:R-:W-:Y:S01]  /*1270*/  FFMA.FTZ R85, R41, R80, R86.reuse ;  /* 0x0000005029557223 */ /* 0x100fe20000010056 */
[----:B------:R-:W5:Y:S01]  /*1280*/  LDG.E.CONSTANT R79, desc[UR6][R16.64+0x604] ;  /* 0x00060406104f7981 */ /* 0x000f62000c1e9900 */
[C---:B------:R-:W-:Y:S01]  /*1290*/  IMAD.U32 R80, R82.reuse, 0x10000, RZ ;  /* 0x0001000052507824 */ /* 0x040fe200078e00ff */
[----:B------:R-:W-:-:S03]  /*12a0*/  PRMT R86, R82, 0x7632, R86 ;  /* 0x0000763252567816 */ /* 0x000fc60000000056 */
[----:B------:R-:W-:Y:S01]  /*12b0*/  FFMA.FTZ R83, R18, R80, R83 ;  /* 0x0000005012537223 */ /* 0x000fe20000010053 */
[----:B------:R-:W-:Y:S01]  /*12c0*/  SHF.L.U32 R86, R86, 0x10, RZ ;  /* 0x0000001056567819 */ /* 0x000fe200000006ff */
[----:B------:R-:W5:Y:S04]  /*12d0*/  LDG.E.CONSTANT R80, desc[UR6][R16.64+0xb00] ;  /* 0x000b000610507981 */ /* 0x000f68000c1e9900 */
[----:B------:R-:W-:Y:S01]  /*12e0*/  FFMA.FTZ R86, R75, R86, R84 ;  /* 0x000000564b567223 */ /* 0x000fe20000010054 */
[C---:B--2---:R-:W-:Y:S01]  /*12f0*/  PRMT R82, R81.reuse, 0x7632, R82 ;  /* 0x0000763251527816 */ /* 0x044fe20000000052 */
[----:B------:R-:W-:Y:S02]  /*1300*/  IMAD.U32 R87, R81, 0x10000, RZ ;  /* 0x0001000051577824 */ /* 0x000fe400078e00ff */
[----:B------:R-:W2:Y:S02]  /*1310*/  LDG.E.CONSTANT R81, desc[UR6][R16.64+0x704] ;  /* 0x0007040610517981 */ /* 0x000ea4000c1e9900 */
[----:B------:R-:W-:Y:S01]  /*1320*/  FFMA.FTZ R88, R5, R87, R88 ;  /* 0x0000005705587223 */ /* 0x000fe20000010058 */
[----:B---3--:R-:W-:Y:S01]  /*1330*/  IMAD.U32 R87, R77, 0x10000, RZ ;  /* 0x000100004d577824 */ /* 0x008fe200078e00ff */
[----:B----4-:R-:W-:Y:S01]  /*1340*/  PRMT R77, R78, 0x7632, R77 ;  /* 0x000076324e4d7816 */ /* 0x010fe2000000004d */
[----:B------:R-:W-:Y:S01]  /*1350*/  IMAD.U32 R82, R82, 0x10000, RZ ;  /* 0x0001000052527824 */ /* 0x000fe200078e00ff */
[----:B------:R-:W-:Y:S01]  /*1360*/  SHF.L.U32 R84, R78, 0x10, RZ ;  /* 0x000000104e547819 */ /* 0x000fe200000006ff */
[----:B------:R-:W-:Y:S01]  /*1370*/  FFMA.FTZ R83, R20, R87, R83 ;  /* 0x0000005714537223 */ /* 0x000fe20000010053 */
[----:B------:R-:W3:Y:S01]  /*1380*/  LDG.E.CONSTANT R78, desc[UR6][R16.64+0x804] ;  /* 0x00080406104e7981 */ /* 0x000ee2000c1e9900 */
[C---:B------:R-:W-:Y:S01]  /*1390*/  IMAD.U32 R87, R77.reuse, 0x10000, RZ ;  /* 0x000100004d577824 */ /* 0x040fe200078e00ff */
[----:B------:R-:W-:Y:S01]  /*13a0*/  PRMT R77, R77, 0x7632, R77 ;  /* 0x000076324d4d7816 */ /* 0x000fe2000000004d */
[----:B------:R-:W-:-:S02]  /*13b0*/  FFMA.FTZ R85, R46, R82, R85 ;  /* 0x000000522e557223 */ /* 0x000fc40000010055 */
[----:B------:R-:W4:Y:S02]  /*13c0*/  LDG.E.CONSTANT R82, desc[UR6][R16.64+0xc00] ;  /* 0x000c000610527981 */ /* 0x000f24000c1e9900 */
[--C-:B------:R-:W-:Y:S01]  /*13d0*/  FFMA.FTZ R87, R48, R87, R85.reuse ;  /* 0x0000005730577223 */ /* 0x100fe20000010055 */
[----:B------:R-:W-:Y:S01]  /*13e0*/  IMAD.U32 R89, R77, 0x10000, RZ ;  /* 0x000100004d597824 */ /* 0x000fe200078e00ff */
[C---:B-----5:R-:W-:Y:S01]  /*13f0*/  PRMT R85, R76.reuse, 0x7632, R85 ;  /* 0x000076324c557816 */ /* 0x060fe20000000055 */
[----:B------:R-:W5:Y:S01]  /*1400*/  LDG.E.CONSTANT R77, desc[UR6][R16.64+0x904] ;  /* 0x00090406104d7981 */ /* 0x000f62000c1e9900 */
[----:B------:R-:W-:Y:S01]  /*1410*/  FFMA.FTZ R88, R7, R84, R88 ;  /* 0x0000005407587223 */ /* 0x000fe20000010058 */
[----:B------:R-:W-:Y:S02]  /*1420*/  SHF.L.U32 R76, R76, 0x10, RZ ;  /* 0x000000104c4c7819 */ /* 0x000fe400000006ff */
[----:B------:R-:W5:Y:S01]  /*1430*/  LDG.E.CONSTANT R84, desc[UR6][R16.64+0xd00] ;  /* 0x000d000610547981 */ /* 0x000f62000c1e9900 */
[----:B------:R-:W-:-:S02]  /*1440*/  IMAD.U32 R90, R85, 0x10000, RZ ;  /* 0x00010000555a7824 */ /* 0x000fc400078e00ff */
[----:B------:R-:W-:Y:S02]  /*1450*/  FFMA.FTZ R85, R61, R89, R86 ;  /* 0x000000593d557223 */ /* 0x000fe40000010056 */
[----:B------:R-:W5:Y:S01]  /*1460*/  LDG.E.CONSTANT R86, desc[UR6][R16.64+0xa04] ;  /* 0x000a040610567981 */ /* 0x000f62000c1e9900 */
[----:B------:R-:W-:Y:S01]  /*1470*/  FFMA.FTZ R90, R50, R90, R87 ;  /* 0x0000005a325a7223 */ /* 0x000fe20000010057 */
[----:B------:R-:W-:Y:S02]  /*1480*/  FFMA.FTZ R76, R9, R76, R88 ;  /* 0x0000004c094c7223 */ /* 0x000fe40000010058 */
[----:B------:R-:W5:Y:S01]  /*1490*/  LDG.E.CONSTANT R87, desc[UR6][R16.64+0xb04] ;  /* 0x000b040610577981 */ /* 0x000f62000c1e9900 */
[----:B------:R-:W-:-:S03]  /*14a0*/  IMAD.U32 R92, R73, 0x10000, RZ ;  /* 0x00010000495c7824 */ /* 0x000fc600078e00ff */
[----:B------:R-:W5:Y:S01]  /*14b0*/  LDG.E.CONSTANT R88, desc[UR6][R16.64+0xd04] ;  /* 0x000d040610587981 */ /* 0x000f62000c1e9900 */
[----:B------:R-:W-:-:S03]  /*14c0*/  FFMA.FTZ R92, R11, R92, R76 ;  /* 0x0000005c0b5c7223 */ /* 0x000fc6000001004c */
[----:B------:R2:W5:Y:S01]  /*14d0*/  LDG.E.CONSTANT R76, desc[UR6][R16.64+0xc04] ;  /* 0x000c0406104c7981 */ /* 0x000562000c1e9900 */
[----:B------:R-:W-:-:S04]  /*14e0*/  PRMT R73, R73, 0x7632, R73 ;  /* 0x0000763249497816 */ /* 0x000fc80000000049 */
[----:B------:R-:W-:-:S05]  /*14f0*/  SHF.L.U32 R73, R73, 0x10, RZ ;  /* 0x0000001049497819 */ /* 0x000fca00000006ff */
[----:B------:R-:W-:Y:S01]  /*1500*/  FFMA.FTZ R73, R53, R73, R90 ;  /* 0x0000004935497223 */ /* 0x000fe2000001005a */
[C---:B------:R-:W-:Y:S01]  /*1510*/  PRMT R89, R79.reuse, 0x7632, R89 ;  /* 0x000076324f597816 */ /* 0x040fe20000000059 */
[----:B------:R-:W-:-:S04]  /*1520*/  IMAD.U32 R79, R79, 0x10000, RZ ;  /* 0x000100004f4f7824 */ /* 0x000fc800078e00ff */
[----:B------:R-:W-:Y:S02]  /*1530*/  IMAD.U32 R89, R89, 0x10000, RZ ;  /* 0x0001000059597824 */ /* 0x000fe400078e00ff */
[----:B------:R-:W-:Y:S01]  /*1540*/  FFMA.FTZ R92, R13, R79, R92 ;  /* 0x0000004f0d5c7223 */ /* 0x000fe2000001005c */
[----:B------:R-:W-:Y:S01]  /*1550*/  SHF.L.U32 R79, R80, 0x10, RZ ;  /* 0x00000010504f7819 */ /* 0x000fe200000006ff */
[----:B------:R-:W-:Y:S01]  /*1560*/  FFMA.FTZ R73, R56, R89, R73 ;  /* 0x0000005938497223 */ /* 0x000fe20000010049 */
[----:B------:R-:W-:-:S03]  /*1570*/  PRMT R80, R80, 0x7632, R80 ;  /* 0x0000763250507816 */ /* 0x000fc60000000050 */
[----:B------:R-:W-:Y:S02]  /*1580*/  FFMA.FTZ R83, R22, R79, R83 ;  /* 0x0000004f16537223 */ /* 0x000fe40000010053 */
[----:B------:R-:W-:-:S04]  /*1590*/  IMAD.U32 R80, R80, 0x10000, RZ ;  /* 0x0001000050507824 */ /* 0x000fc800078e00ff */
[----:B------:R-:W-:Y:S01]  /*15a0*/  FFMA.FTZ R85, R64, R80, R85 ;  /* 0x0000005040557223 */ /* 0x000fe20000010055 */
[----:B------:R-:W-:Y:S01]  /*15b0*/  UMOV UR4, 0xffffffff ;  /* 0xffffffff00047882 */ /* 0x000fe20000000000 */
[----:B--2---:R-:W-:-:S04]  /*15c0*/  PRMT R16, R81, 0x7632, R16 ;  /* 0x0000763251107816 */ /* 0x004fc80000000010 */
[----:B------:R-:W-:Y:S01]  /*15d0*/  SHF.L.U32 R16, R16, 0x10, RZ ;  /* 0x0000001010107819 */ /* 0x000fe200000006ff */
[----:B------:R-:W-:-:S04]  /*15e0*/  IMAD.U32 R79, R81, 0x10000, RZ ;  /* 0x00010000514f7824 */ /* 0x000fc800078e00ff */
[----:B------:R-:W-:Y:S01]  /*15f0*/  FFMA.FTZ R73, R58, R16, R73 ;  /* 0x000000103a497223 */ /* 0x000fe20000010049 */
[----:B------:R-:W-:Y:S01]  /*1600*/  FFMA.FTZ R79, R15, R79, R92 ;  /* 0x0000004f0f4f7223 */ /* 0x000fe2000001005c */
[C---:B---3--:R-:W-:Y:S02]  /*1610*/  PRMT R16, R78.reuse, 0x7632, R16 ;  /* 0x000076324e107816 */ /* 0x048fe40000000010 */
[----:B------:R-:W-:-:S03]  /*1620*/  SHF.L.U32 R78, R78, 0x10, RZ ;  /* 0x000000104e4e7819 */ /* 0x000fc600000006ff */
[----:B------:R-:W-:Y:S02]  /*1630*/  IMAD.U32 R80, R16, 0x10000, RZ ;  /* 0x0001000010507824 */ /* 0x000fe400078e00ff */
[--C-:B------:R-:W-:Y:S01]  /*1640*/  FFMA.FTZ R78, R54, R78, R79.reuse ;  /* 0x0000004e364e7223 */ /* 0x100fe2000001004f */
[C---:B----4-:R-:W-:Y:S01]  /*1650*/  IMAD.U32 R17, R82.reuse, 0x10000, RZ ;  /* 0x0001000052117824 */ /* 0x050fe200078e00ff */
[C---:B-----5:R-:W-:Y:S02]  /*1660*/  PRMT R79, R77.reuse, 0x7632, R79 ;  /* 0x000076324d4f7816 */ /* 0x060fe4000000004f */
[----:B------:R-:W-:Y:S02]  /*1670*/  SHF.L.U32 R77, R77, 0x10, RZ ;  /* 0x000000104d4d7819 */ /* 0x000fe400000006ff */
[----:B------:R-:W-:Y:S01]  /*1680*/  PRMT R82, R82, 0x7632, R82 ;  /* 0x0000763252527816 */ /* 0x000fe20000000052 */
[----:B------:R-:W-:Y:S01]  /*1690*/  FFMA.FTZ R73, R74, R80, R73 ;  /* 0x000000504a497223 */ /* 0x000fe20000010049 */
[----:B------:R-:W-:-:S02]  /*16a0*/  IMAD.U32 R80, R84, 0x10000, RZ ;  /* 0x0001000054507824 */ /* 0x000fc400078e00ff */
[----:B------:R-:W-:Y:S01]  /*16b0*/  FFMA.FTZ R78, R19, R77, R78 ;  /* 0x0000004d134e7223 */ /* 0x000fe2000001004e */
[----:B------:R-:W-:Y:S01]  /*16c0*/  IMAD.U32 R79, R79, 0x10000, RZ ;  /* 0x000100004f4f7824 */ /* 0x000fe200078e00ff */
[----:B------:R-:W-:Y:S01]  /*16d0*/  PRMT R84, R84, 0x7632, R84 ;  /* 0x0000763254547816 */ /* 0x000fe20000000054 */
[----:B------:R-:W-:Y:S01]  /*16e0*/  IMAD.U32 R82, R82, 0x10000, RZ ;  /* 0x0001000052527824 */ /* 0x000fe200078e00ff */
[----:B------:R-:W-:Y:S01]  /*16f0*/  PRMT R77, R86, 0x7632, R77 ;  /* 0x00007632564d7816 */ /* 0x000fe2000000004d */
[----:B------:R-:W-:Y:S01]  /*1700*/  FFMA.FTZ R73, R60, R79, R73 ;  /* 0x0000004f3c497223 */ /* 0x000fe20000010049 */
[----:B------:R-:W-:Y:S01]  /*1710*/  SHF.L.U32 R84, R84, 0x10, RZ ;  /* 0x0000001054547819 */ /* 0x000fe200000006ff */
[----:B------:R-:W-:Y:S01]  /*1720*/  FFMA.FTZ R16, R68, R82, R85 ;  /* 0x0000005244107223 */ /* 0x000fe20000010055 */
[----:B------:R-:W-:Y:S01]  /*1730*/  IMAD.U32 R86, R86, 0x10000, RZ ;  /* 0x0001000056567824 */ /* 0x000fe200078e00ff */
[----:B------:R-:W-:Y:S01]  /*1740*/  PRMT R79, R87, 0x7632, R79 ;  /* 0x00007632574f7816 */ /* 0x000fe2000000004f */
[----:B------:R-:W-:-:S02]  /*1750*/  IMAD.U32 R77, R77, 0x10000, RZ ;  /* 0x000100004d4d7824 */ /* 0x000fc400078e00ff */
[----:B------:R-:W-:Y:S01]  /*1760*/  FFMA.FTZ R84, R71, R84, R16 ;  /* 0x0000005447547223 */ /* 0x000fe20000010010 */
[----:B------:R-:W-:Y:S02]  /*1770*/  IMAD.U32 R87, R87, 0x10000, RZ ;  /* 0x0001000057577824 */ /* 0x000fe400078e00ff */
[----:B------:R-:W-:Y:S01]  /*1780*/  FFMA.FTZ R78, R21, R86, R78 ;  /* 0x00000056154e7223 */ /* 0x000fe2000001004e */
[----:B------:R-:W-:Y:S01]  /*1790*/  SHF.L.U32 R79, R79, 0x10, RZ ;  /* 0x000000104f4f7819 */ /* 0x000fe200000006ff */
[--C-:B------:R-:W-:Y:S01]  /*17a0*/  FFMA.FTZ R16, R62, R77, R73.reuse ;  /* 0x0000004d3e107223 */ /* 0x100fe20000010049 */
[----:B------:R-:W-:Y:S01]  /*17b0*/  PRMT R73, R76, 0x7632, R73 ;  /* 0x000076324c497816 */ /* 0x000fe20000000049 */
[----:B------:R-:W-:Y:S01]  /*17c0*/  FFMA.FTZ R17, R24, R17, R83 ;  /* 0x0000001118117223 */ /* 0x000fe20000010053 */
[----:B------:R-:W-:Y:S01]  /*17d0*/  FFMA.FTZ R78, R23, R87, R78 ;  /* 0x00000057174e7223 */ /* 0x000fe2000001004e */
[----:B------:R-:W-:Y:S02]  /*17e0*/  IMAD.U32 R76, R76, 0x10000, RZ ;  /* 0x000100004c4c7824 */ /* 0x000fe400078e00ff */
[--C-:B------:R-:W-:Y:S01]  /*17f0*/  FFMA.FTZ R79, R65, R79, R16.reuse ;  /* 0x0000004f414f7223 */ /* 0x100fe20000010010 */
[----:B------:R-:W-:Y:S01]  /*1800*/  PRMT R16, R88, 0x7632, R16 ;  /* 0x0000763258107816 */ /* 0x000fe20000000010 */
[----:B------:R-:W-:Y:S01]  /*1810*/  FFMA.FTZ R17, R26, R80, R17 ;  /* 0x000000501a117223 */ /* 0x000fe20000010011 */
[----:B------:R-:W-:Y:S01]  /*1820*/  SHF.L.U32 R88, R88, 0x10, RZ ;  /* 0x0000001058587819 */ /* 0x000fe200000006ff */
[----:B------:R-:W-:-:S02]  /*1830*/  IMAD.U32 R73, R73, 0x10000, RZ ;  /* 0x0001000049497824 */ /* 0x000fc400078e00ff */
[----:B------:R-:W-:Y:S01]  /*1840*/  FFMA.FTZ R76, R25, R76, R78 ;  /* 0x0000004c194c7223 */ /* 0x000fe2000001004e */
        /* <DEDUP_REMOVED lines=9> */
.L_x_18142:
[----:B------:R-:W-:Y:S01]  /*18e0*/  VIADD R73, R66, 0x1 ;  /* 0x0000000142497836 */ /* 0x000fe20000000000 */
[----:B------:R-:W-:Y:S01]  /*18f0*/  ISETP.NE.U32.AND P2, PT, R33, 0x1, PT ;  /* 0x000000012100780c */ /* 0x000fe20003f45070 */
[----:B-1----:R-:W-:Y:S01]  /*1900*/  FADD.FTZ R17, R16, R17 ;  /* 0x0000001110117221 */ /* 0x002fe20000010000 */
[----:B------:R-:W-:Y:S02]  /*1910*/  VIADD R32, R32, 0x4 ;  /* 0x0000000420207836 */ /* 0x000fe40000000000 */
[----:B------:R-:W-:Y:S01]  /*1920*/  I2FP.F32.S32 R73, R73 ;  /* 0x0000004900497245 */ /* 0x000fe20000201400 */
[----:B------:R-:W-:-:S04]  /*1930*/  VIADD R66, R66, 0x40 ;  /* 0x0000004042427836 */ /* 0x000fc80000000000 */
[----:B------:R-:W-:-:S04]  /*1940*/  FMUL.FTZ R73, R73, R34 ;  /* 0x0000002249497220 */ /* 0x000fc80000410000 */
[C---:B0-----:R-:W-:Y:S01]  /*1950*/  @P2 IADD3 R16, PT, PT, R45.reuse, -0x1, RZ ;  /* 0xffffffff2d102810 */ /* 0x041fe20007ffe0ff */
[----:B------:R-:W-:Y:S01]  /*1960*/  VIADD R45, R45, 0x40 ;  /* 0x000000402d2d7836 */ /* 0x000fe20000000000 */
[----:B------:R-:W-:Y:S02]  /*1970*/  FSEL R76, R73, RZ, P0 ;  /* 0x000000ff494c7208 */ /* 0x000fe40000000000 */
[CC--:B------:R-:W-:Y:S02]  /*1980*/  @P2 ISETP.GE.AND P1, PT, R16.reuse, R35.reuse, PT ;  /* 0x000000231000220c */ /* 0x0c0fe40003f26270 */
[----:B------:R-:W-:Y:S01]  /*1990*/  ISETP.GE.OR P3, PT, R16, R35, !P2 ;  /* 0x000000231000720c */ /* 0x000fe20005766670 */
[----:B------:R-:W-:-:S05]  /*19a0*/  FFMA.FTZ R76, R17, UR12, R76 ;  /* 0x0000000c114c7c23 */ /* 0x000fca000801004c */
[----:B------:R-:W-:Y:S02]  /*19b0*/  @P2 FSEL R17, R76, RZ, !P1 ;  /* 0x000000ff4c112208 */ /* 0x000fe40004800000 */
[----:B------:R-:W-:-:S03]  /*19c0*/  ISETP.GE.AND P1, PT, R32, R31, PT ;  /* 0x0000001f2000720c */ /* 0x000fc60003f26270 */
[----:B------:R0:W-:Y:S01]  /*19d0*/  @P2 STS [R0], R17 ;  /* 0x0000001100002388 */ /* 0x0001e20000000800 */
[----:B------:R-:W-:Y:S02]  /*19e0*/  IADD3 R28, P2, PT, R28, 0x10, RZ ;  /* 0x000000101c1c7810 */ /* 0x000fe40007f5e0ff */
[----:B------:R-:W-:Y:S02]  /*19f0*/  @!P3 FMNMX.FTZ R63, R63, R76, !PT ;  /* 0x0000004c3f3fb209 */ /* 0x000fe40007810000 */
[----:B------:R-:W-:Y:S01]  /*1a00*/  IADD3.X R29, PT, PT, RZ, R29, RZ, P2, !PT ;  /* 0x0000001dff1d7210 */ /* 0x000fe200017fe4ff */
[----:B0-----:R-:W-:-:S04]  /*1a10*/  VIADD R0, R0, 0x100 ;  /* 0x0000010000007836 */ /* 0x001fc80000000000 */
[----:B------:R-:W-:Y:S05]  /*1a20*/  @!P1 BRA `(.L_x_18097) ;  /* 0xfffffff000dc9947 */ /* 0x000fea000383ffff */
.L_x_18095:
[----:B------:R-:W-:Y:S05]  /*1a30*/  BSYNC B0 ;  /* 0x0000000000007941 */ /* 0x000fea0003800000 */
.L_x_18094:
[----:B------:R-:W0:Y:S01]  /*1a40*/  S2R R12, SR_TID.X ;  /* 0x00000000000c7919 */ /* 0x000e220000002100 */
[----:B------:R-:W-:Y:S01]  /*1a50*/  IADD3 R0, PT, PT, R35, 0xf, RZ ;  /* 0x0000000f23007810 */ /* 0x000fe20007ffe0ff */
[----:B------:R-:W-:Y:S01]  /*1a60*/  UMOV UR4, 0xffffffff ;  /* 0xffffffff00047882 */ /* 0x000fe20000000000 */
[----:B------:R-:W-:Y:S01]  /*1a70*/  MOV R2, 0x400 ;  /* 0x0000040000027802 */ /* 0x000fe20000000f00 */
[----:B------:R-:W1:Y:S01]  /*1a80*/  S2R R3, SR_CgaCtaId ;  /* 0x0000000000037919 */ /* 0x000e620000008800 */
[----:B------:R-:W-:-:S04]  /*1a90*/  SHF.R.S32.HI R5, RZ, 0x1f, R0 ;  /* 0x0000001fff057819 */ /* 0x000fc80000011400 */
[----:B------:R-:W-:Y:S02]  /*1aa0*/  LEA.HI R14, R5, R0, RZ, 0x4 ;  /* 0x00000000050e7211 */ /* 0x000fe400078f20ff */
[----:B0-----:R-:W-:Y:S01]  /*1ab0*/  SHF.R.U32.HI R0, RZ, 0x5, R12 ;  /* 0x00000005ff007819 */ /* 0x001fe2000001160c */
[----:B------:R-:W-:Y:S06]  /*1ac0*/  BRA.DIV UR4, `(.L_x_18098) ;  /* 0x00000042043c7947 */ /* 0x000fec000b800000 */
[----:B------:R-:W0:Y:S02]  /*1ad0*/  SHFL.BFLY PT, R4, R63, 0x10, 0x1f ;  /* 0x0e001f003f047f89 */ /* 0x000e2400000e0000 */
[----:B0-----:R-:W-:-:S05]  /*1ae0*/  FMNMX.FTZ R4, R4, R63, !PT ;  /* 0x0000003f04047209 */ /* 0x001fca0007810000 */
[----:B------:R-:W0:Y:S02]  /*1af0*/  SHFL.BFLY PT, R5, R4, 0x8, 0x1f ;  /* 0x0d001f0004057f89 */ /* 0x000e2400000e0000 */
[----:B0-----:R-:W-:-:S05]  /*1b00*/  FMNMX.FTZ R5, R4, R5, !PT ;  /* 0x0000000504057209 */ /* 0x001fca0007810000 */
[----:B------:R-:W0:Y:S02]  /*1b10*/  SHFL.BFLY PT, R6, R5, 0x4, 0x1f ;  /* 0x0c801f0005067f89 */ /* 0x000e2400000e0000 */
[----:B0-----:R-:W-:-:S05]  /*1b20*/  FMNMX.FTZ R6, R5, R6, !PT ;  /* 0x0000000605067209 */ /* 0x001fca0007810000 */
[----:B------:R0:W2:Y:S02]  /*1b30*/  SHFL.BFLY PT, R7, R6, 0x2, 0x1f ;  /* 0x0c401f0006077f89 */ /* 0x0000a400000e0000 */
.L_x_18148:
[----:B------:R-:W-:Y:S01]  /*1b40*/  VIADD R4, R2, 0xe0 ;  /* 0x000000e002047836 */ /* 0x000fe20000000000 */
[----:B------:R-:W-:Y:S01]  /*1b50*/  LOP3.LUT P0, R13, R12, 0x1f, RZ, 0xc0, !PT ;  /* 0x0000001f0c0d7812 */ /* 0x000fe2000780c0ff */
[----:B------:R-:W-:Y:S05]  /*1b60*/  WARPSYNC.ALL ;  /* 0x0000000000007948 */ /* 0x000fea0003800000 */
[----:B-1----:R-:W-:Y:S02]  /*1b70*/  LEA R5, R3, R4, 0x18 ;  /* 0x0000000403057211 */ /* 0x002fe400078ec0ff */
[----:B--2---:R-:W-:-:S03]  /*1b80*/  FMNMX.FTZ R7, R6, R7, !PT ;  /* 0x0000000706077209 */ /* 0x004fc60007810000 */
[----:B------:R-:W-:-:S05]  /*1b90*/  IMAD R4, R0, 0x4, R5 ;  /* 0x0000000400047824 */ /* 0x000fca00078e0205 */
[----:B------:R-:W-:Y:S01]  /*1ba0*/  @!P0 STS [R4], R7 ;  /* 0x0000000704008388 */ /* 0x000fe20000000800 */
[----:B------:R-:W-:Y:S01]  /*1bb0*/  BAR.SYNC.DEFER_BLOCKING 0x0 ;  /* 0x0000000000007b1d */ /* 0x000fe20000010000 */
[C---:B------:R-:W-:Y:S01]  /*1bc0*/  ISETP.GT.U32.AND P1, PT, R13.reuse, 0x3, PT ;  /* 0x000000030d00780c */ /* 0x040fe20003f24070 */
[----:B------:R-:W-:Y:S01]  /*1bd0*/  IMAD.MOV.U32 R8, RZ, RZ, -0x800001 ;  /* 0xff7fffffff087424 */ /* 0x000fe200078e00ff */
[----:B0-----:R-:W-:Y:S01]  /*1be0*/  LEA R6, R13, R5, 0x2 ;  /* 0x000000050d067211 */ /* 0x001fe200078e10ff */
[----:B------:R-:W-:Y:S01]  /*1bf0*/  IMAD.MOV.U32 R9, RZ, RZ, RZ ;  /* 0x000000ffff097224 */ /* 0x000fe200078e00ff */
[----:B------:R-:W-:Y:S01]  /*1c00*/  LOP3.LUT R14, R14, 0xfffffff0, RZ, 0xc0, !PT ;  /* 0xfffffff00e0e7812 */ /* 0x000fe200078ec0ff */
[----:B------:R-:W-:Y:S08]  /*1c10*/  BSSY.RECONVERGENT B0, `(.L_x_18099) ;  /* 0x00000ea000007945 */ /* 0x000ff00003800200 */
[----:B------:R-:W0:Y:S04]  /*1c20*/  @!P1 LDS R8, [R6] ;  /* 0x0000000006089984 */ /* 0x000e280000000800 */
[----:B0-----:R-:W0:Y:S02]  /*1c30*/  SHFL.BFLY PT, R5, R8, 0x2, 0x1f ;  /* 0x0c401f0008057f89 */ /* 0x001e2400000e0000 */
[----:B0-----:R-:W-:-:S05]  /*1c40*/  FMNMX.FTZ R10, R5, R8, !PT ;  /* 0x00000008050a7209 */ /* 0x001fca0007810000 */
[----:B------:R-:W0:Y:S02]  /*1c50*/  SHFL.BFLY PT, R5, R10, 0x1, 0x1f ;  /* 0x0c201f000a057f89 */ /* 0x000e2400000e0000 */
[----:B0-----:R-:W-:Y:S02]  /*1c60*/  FMNMX.FTZ R7, R10, R5, !PT ;  /* 0x000000050a077209 */ /* 0x001fe40007810000 */
[----:B------:R-:W-:-:S04]  /*1c70*/  VIMNMX R5, PT, PT, R35, R14, PT ;  /* 0x0000000e23057248 */ /* 0x000fc80003fe0100 */
[----:B------:R-:W-:Y:S01]  /*1c80*/  ISETP.GE.AND P2, PT, R12, R5, PT ;  /* 0x000000050c00720c */ /* 0x000fe20003f46270 */
[----:B------:R-:W0:-:S12]  /*1c90*/  SHFL.IDX PT, R7, R7, RZ, 0x1f ;  /* 0x00001fff07077589 */ /* 0x000e1800000e0000 */
        /* <DEDUP_REMOVED lines=12> */
[----:B------:R-:W-:Y:S02]  /*1d60*/  IADD3 R10, PT, PT, R2, 0x100, RZ ;  /* 0x00000100020a7810 */ /* 0x000fe40007ffe0ff */
[----:B------:R-:W-:Y:S02]  /*1d70*/  LOP3.LUT R8, R8, 0x3, RZ, 0xc0, !PT ;  /* 0x0000000308087812 */ /* 0x000fe400078ec0ff */
[----:B------:R-:W-:Y:S01]  /*1d80*/  LEA R11, R3, R10, 0x18 ;  /* 0x0000000a030b7211 */ /* 0x000fe200078ec0ff */
[----:B------:R-:W-:Y:S02]  /*1d90*/  IMAD.MOV.U32 R10, RZ, RZ, R12 ;  /* 0x000000ffff0a7224 */ /* 0x000fe400078e000c */
[----:B------:R-:W-:Y:S01]  /*1da0*/  IMAD.MOV R8, RZ, RZ, -R8 ;  /* 0x000000ffff087224 */ /* 0x000fe200078e0a08 */
[----:B------:R-:W-:-:S07]  /*1db0*/  LEA R11, R12, R11, 0x2 ;  /* 0x0000000b0c0b7211 */ /* 0x000fce00078e10ff */
.L_x_18103:
        /* <DEDUP_REMOVED lines=11> */
.L_x_18102:
[----:B------:R-:W-:Y:S05]  /*1e70*/  BSYNC.RECONVERGENT B1 ;  /* 0x0000000000017941 */ /* 0x000fea0003800200 */
.L_x_18101:
        /* <DEDUP_REMOVED lines=12> */
.L_x_18106:
        /* <DEDUP_REMOVED lines=11> */
[----:B-----5:R-:W4:Y:S01]  /*1ff0*/  LDS R34, [R8+0xe00] ;  /* 0x000e000008227984 */ /* 0x020f220000000800 */
        /* <DEDUP_REMOVED lines=88> */
.L_x_18105:
[----:B------:R-:W-:Y:S05]  /*2580*/  BSYNC.RECONVERGENT B1 ;  /* 0x0000000000017941 */ /* 0x000fea0003800200 */
.L_x_18104:
        /* <DEDUP_REMOVED lines=55> */
.L_x_18108:
[----:B------:R-:W-:Y:S05]  /*2900*/  BSYNC.RECONVERGENT B1 ;  /* 0x0000000000017941 */ /* 0x000fea0003800200 */
.L_x_18107:
        /* <DEDUP_REMOVED lines=26> */
.L_x_18100:
[----:B------:R-:W-:Y:S05]  /*2ab0*/  BSYNC.RECONVERGENT B0 ;  /* 0x0000000000007941 */ /* 0x000fea0003800200 */
.L_x_18099:
        /* <DEDUP_REMOVED lines=40> */
.L_x_18113:
[----:B------:R-:W0:Y:S01]  /*2d40*/  LDS R7, [R6] ;  /* 0x0000000006077984 */ /* 0x000e220000000800 */
[----:B------:R-:W-:-:S05]  /*2d50*/  VIADD R8, R8, 0x1 ;  /* 0x0000000108087836 */ /* 0x000fca0000000000 */
[----:B------:R-:W-:Y:S01]  /*2d60*/  ISETP.NE.AND P0, PT, R8, RZ, PT ;  /* 0x000000ff0800720c */ /* 0x000fe20003f05270 */
[----:B0-----:R-:W-:-:S05]  /*2d70*/  FMUL.FTZ R7, R7, R37 ;  /* 0x0000002507077220 */ /* 0x001fca0000410000 */
[----:B------:R0:W-:Y:S02]  /*2d80*/  STS [R6], R7 ;  /* 0x0000000706007388 */ /* 0x0001e40000000800 */
[----:B0-----:R-:W-:-:S05]  /*2d90*/  VIADD R6, R6, 0x200 ;  /* 0x0000020006067836 */ /* 0x001fca0000000000 */
[----:B------:R-:W-:Y:S05]  /*2da0*/  @P0 BRA `(.L_x_18113) ;  /* 0xfffffffc00e40947 */ /* 0x000fea000383ffff */
.L_x_18112:
[----:B------:R-:W-:Y:S05]  /*2db0*/  BSYNC.RECONVERGENT B1 ;  /* 0x0000000000017941 */ /* 0x000fea0003800200 */
.L_x_18111:
        /* <DEDUP_REMOVED lines=12> */
.L_x_18116:
        /* <DEDUP_REMOVED lines=22> */
[----:B-----5:R-:W4:Y:S01]  /*2fe0*/  LDS R34, [R6+0x1a00] ;  /* 0x001a000006227984 */ /* 0x020f220000000800 */
        /* <DEDUP_REMOVED lines=29> */
.L_x_18115:
[----:B------:R-:W-:Y:S05]  /*31c0*/  BSYNC.RECONVERGENT B1 ;  /* 0x0000000000017941 */ /* 0x000fea0003800200 */
.L_x_18114:
        /* <DEDUP_REMOVED lines=31> */
.L_x_18118:
[----:B------:R-:W-:Y:S05]  /*33c0*/  BSYNC.RECONVERGENT B1 ;  /* 0x0000000000017941 */ /* 0x000fea0003800200 */
.L_x_18117:
        /* <DEDUP_REMOVED lines=14> */
.L_x_18110:
[----:B------:R-:W-:Y:S05]  /*34b0*/  BSYNC.RECONVERGENT B0 ;  /* 0x0000000000007941 */ /* 0x000fea0003800200 */
.L_x_18109:
[----:B------:R-:W-:Y:S01]  /*34c0*/  ISETP.GE.AND P0, PT, R0, R31, PT ;  /* 0x0000001f0000720c */ /* 0x000fe20003f06270 */
[----:B------:R-:W-:Y:S01]  /*34d0*/  BAR.SYNC.DEFER_BLOCKING 0x0 ;  /* 0x0000000000007b1d */ /* 0x000fe20000010000 */
        /* <DEDUP_REMOVED lines=8> */
[----:B------:R-:W0:Y:S01]  /*3560*/  LDCU UR8, c[0x0][0x3b8] ;  /* 0x00007700ff0877ac */ /* 0x000e220008000800 */
[----:B-1----:R-:W-:Y:S01]  /*3570*/  HFMA2 R5, -RZ, RZ, 0, 0 ;  /* 0x00000000ff057431 */ /* 0x002fe200000001ff */
[----:B------:R-:W-:Y:S01]  /*3580*/  SHF.R.U32.HI R4, RZ, 0x3, R12 ;  /* 0x00000003ff047819 */ /* 0x000fe2000001160c */
[----:B------:R-:W-:Y:S01]  /*3590*/  IMAD.SHL.U32 R6, R12, 0x20, RZ ;  /* 0x000000200c067824 */ /* 0x000fe200078e00ff */
[----:B------:R-:W1:Y:S01]  /*35a0*/  LDCU UR9, c[0x0][0x3d0] ;  /* 0x00007a00ff0977ac */ /* 0x000e620008000800 */
[----:B------:R-:W-:Y:S01]  /*35b0*/  VIADD R2, R2, 0x100 ;  /* 0x0000010002027836 */ /* 0x000fe20000000000 */
[----:B------:R-:W-:Y:S01]  /*35c0*/  LOP3.LUT R4, R4, 0x7c, RZ, 0xc0, !PT ;  /* 0x0000007c04047812 */ /* 0x000fe200078ec0ff */
[----:B------:R-:W-:Y:S01]  /*35d0*/  VIADD R25, R0, 0x1 ;  /* 0x0000000100197836 */ /* 0x000fe20000000000 */
[----:B------:R-:W4:Y:S01]  /*35e0*/  LDCU.64 UR10, c[0x0][0x3a8] ;  /* 0x00007500ff0a77ac */ /* 0x000f220008000a00 */
[----:B------:R-:W-:Y:S01]  /*35f0*/  SHF.L.U32 R26, R12, 0x3, RZ ;  /* 0x000000030c1a7819 */ /* 0x000fe200000006ff */
[----:B------:R-:W-:Y:S01]  /*3600*/  IMAD.IADD R59, R0, 0x1, -R31 ;  /* 0x00000001003b7824 */ /* 0x000fe200078e0a1f */
[----:B------:R-:W-:Y:S01]  /*3610*/  LEA R2, R3, R2, 0x18 ;  /* 0x0000000203027211 */ /* 0x000fe200078ec0ff */
[----:B------:R-:W-:Y:S01]  /*3620*/  IMAD.MOV.U32 R24, RZ, RZ, RZ ;  /* 0x000000ffff187224 */ /* 0x000fe200078e00ff */
[----:B------:R-:W-:-:S02]  /*3630*/  LOP3.LUT R3, R26, 0x8, RZ, 0xc0, !PT ;  /* 0x000000081a037812 */ /* 0x000fc400078ec0ff */
[----:B------:R-:W-:Y:S02]  /*3640*/  LOP3.LUT R26, R26, 0xf8, RZ, 0xc0, !PT ;  /* 0x000000f81a1a7812 */ /* 0x000fe400078ec0ff */
[----:B------:R-:W-:Y:S01]  /*3650*/  LEA R28, R0, R3, 0x4 ;  /* 0x00000003001c7211 */ /* 0x000fe200078e20ff */
[----:B0-----:R-:W-:-:S04]  /*3660*/  IMAD R7, R36, UR8, RZ ;  /* 0x0000000824077c24 */ /* 0x001fc8000f8e02ff */
[----:B------:R-:W-:Y:S01]  /*3670*/  IMAD.WIDE R4, R7, 0x4, R4 ;  /* 0x0000000407047825 */ /* 0x000fe200078e0204 */
[----:B------:R-:W-:-:S03]  /*3680*/  LOP3.LUT R7, R6, 0x20, RZ, 0xe2, !PT ;  /* 0x0000002006077812 */ /* 0x000fc600078ee2ff */
[----:B------:R-:W-:Y:S01]  /*3690*/  VIADD R28, R28, 0x3 ;  /* 0x000000031c1c7836 */ /* 0x000fe20000000000 */
[----:B----4-:R-:W-:Y:S01]  /*36a0*/  IADD3 R22, P0, PT, R4, UR10, RZ ;  /* 0x0000000a04167c10 */ /* 0x010fe2000ff1e0ff */
[----:B------:R-:W-:-:S03]  /*36b0*/  IMAD R7, R0, 0x40, R7 ;  /* 0x0000004000077824 */ /* 0x000fc600078e0207 */
[----:B------:R-:W-:Y:S02]  /*36c0*/  IADD3.X R27, PT, PT, R5, UR11, RZ, P0, !PT ;  /* 0x0000000b051b7c10 */ /* 0x000fe400087fe4ff */
[----:B------:R-:W-:Y:S01]  /*36d0*/  IADD3 R23, PT, PT, R7, 0x10, R2 ;  /* 0x0000001007177810 */ /* 0x000fe20007ffe002 */
[----:B-1----:R-:W-:-:S05]  /*36e0*/  IMAD R2, R30, UR9, RZ ;  /* 0x000000091e027c24 */ /* 0x002fca000f8e02ff */
[----:B------:R-:W-:-:S07]  /*36f0*/  SHF.R.S32.HI R3, RZ, 0x1f, R2 ;  /* 0x0000001fff037819 */ /* 0x000fce0000011402 */
.L_x_18135:
[----:B------:R-:W-:Y:S01]  /*3700*/  MOV R6, R22 ;  /* 0x0000001600067202 */ /* 0x000fe20000000f00 */
[----:B------:R-:W-:Y:S01]  /*3710*/  IMAD.MOV.U32 R7, RZ, RZ, R27 ;  /* 0x000000ffff077224 */ /* 0x000fe200078e001b */
[----:B------:R-:W-:Y:S04]  /*3720*/  LDS.128 R8, [R23] ;  /* 0x0000000017087984 */ /* 0x000fe80000000c00 */
        /* <DEDUP_REMOVED lines=72> */
.L_x_18122:
[----:B------:R-:W-:Y:S05]  /*3bb0*/  BSYNC.RECONVERGENT B1 ;  /* 0x0000000000017941 */ /* 0x000fea0003800200 */
.L_x_18121:
[----:B------:R-:W-:Y:S02]  /*3bc0*/  IMAD.MOV.U32 R5, RZ, RZ, R61 ;  /* 0x000000ffff057224 */ /* 0x000fe400078e003d */
[----:B-----5:R-:W-:Y:S02]  /*3bd0*/  HMUL2.BF16_V2 R8, R4, R57 ;  /* 0x0000003904087232 */ /* 0x020fe40000200000 */
[----:B------:R-:W-:Y:S01]  /*3be0*/  IMAD.MOV.U32 R7, RZ, RZ, R63 ;  /* 0x000000ffff077224 */ /* 0x000fe200078e003f */
[----:B------:R-:W-:Y:S01]  /*3bf0*/  BSSY.RECONVERGENT B1, `(.L_x_18123) ;  /* 0x000002e000017945 */ /* 0x000fe20003800200 */
[----:B------:R-:W-:Y:S01]  /*3c00*/  HFMA2.BF16_V2 R14, R5, R58, -RZ ;  /* 0x0000003a050e7231 */ /* 0x000fe200003000ff */
[C---:B------:R-:W-:Y:S02]  /*3c10*/  PRMT R9, R8.reuse, 0x7632, R9 ;  /* 0x0000763208097816 */ /* 0x040fe40000000009 */
[----:B------:R-:W-:Y:S01]  /*3c20*/  HMUL2.BF16_V2 R60, R7, R60 ;  /* 0x0000003c073c7232 */ /* 0x000fe20000200000 */
[----:B------:R-:W-:-:S02]  /*3c30*/  SHF.L.U32 R57, R8, 0x10, RZ ;  /* 0x0000001008397819 */ /* 0x000fc400000006ff */
[----:B------:R-:W-:Y:S02]  /*3c40*/  IMAD.U32 R58, R9, 0x10000, RZ ;  /* 0x00010000093a7824 */ /* 0x000fe400078e00ff */
[C---:B------:R-:W-:Y:S02]  /*3c50*/  PRMT R8, R60.reuse, 0x7610, R8 ;  /* 0x000076103c087816 */ /* 0x040fe40000000008 */
[----:B------:R-:W-:Y:S01]  /*3c60*/  PRMT R9, R60, 0x7632, R9 ;  /* 0x000076323c097816 */ /* 0x000fe20000000009 */
[----:B------:R-:W-:Y:S01]  /*3c70*/  FADD.FTZ R57, R57, R58 ;  /* 0x0000003a39397221 */ /* 0x000fe20000010000 */
[C---:B------:R-:W-:Y:S01]  /*3c80*/  PRMT R15, R14.reuse, 0x7632, R15 ;  /* 0x000076320e0f7816 */ /* 0x040fe2000000000f */
[----:B------:R-:W-:Y:S02]  /*3c90*/  IMAD.U32 R14, R14, 0x10000, RZ ;  /* 0x000100000e0e7824 */ /* 0x000fe400078e00ff */
[----:B------:R-:W-:Y:S01]  /*3ca0*/  IMAD.U32 R8, R8, 0x10000, RZ ;  /* 0x0001000008087824 */ /* 0x000fe200078e00ff */
[----:B------:R-:W-:Y:S01]  /*3cb0*/  SHF.L.U32 R15, R15, 0x10, RZ ;  /* 0x000000100f0f7819 */ /* 0x000fe200000006ff */
[----:B------:R-:W-:-:S04]  /*3cc0*/  IMAD.U32 R9, R9, 0x10000, RZ ;  /* 0x0001000009097824 */ /* 0x000fc800078e00ff */
        /* <DEDUP_REMOVED lines=32> */
.L_x_18124:
[----:B------:R-:W-:Y:S05]  /*3ed0*/  BSYNC.RECONVERGENT B1 ;  /* 0x0000000000017941 */ /* 0x000fea0003800200 */
.L_x_18123:
[----:B------:R-:W-:Y:S01]  /*3ee0*/  HFMA2.BF16_V2 R55, R4, R55, -RZ ;  /* 0x0000003704377231 */ /* 0x000fe200003000ff */
[----:B------:R-:W-:Y:S01]  /*3ef0*/  F2FP.BF16.F32.PACK_AB R58, R11, R10 ;  /* 0x0000000a0b3a723e */ /* 0x000fe200000010ff */
[----:B------:R-:W-:Y:S01]  /*3f00*/  FADD.FTZ R11, R8, R9 ;  /* 0x00000009080b7221 */ /* 0x000fe20000010000 */
[----:B------:R-:W-:Y:S02]  /*3f10*/  HMUL2.BF16_V2 R10, R5, R54 ;  /* 0x00000036050a7232 */ /* 0x000fe40000200000 */
[----:B------:R-:W-:Y:S01]  /*3f20*/  FADD.FTZ R14, R57, R14 ;  /* 0x0000000e390e7221 */ /* 0x000fe20000010000 */
[----:B------:R-:W-:Y:S01]  /*3f30*/  HMUL2.BF16_V2 R52, R7, R52 ;  /* 0x0000003407347232 */ /* 0x000fe20000200000 */
[----:B------:R-:W-:Y:S01]  /*3f40*/  BSSY.RECONVERGENT B1, `(.L_x_18125) ;  /* 0x000003f000017945 */ /* 0x000fe20003800200 */
[C---:B------:R-:W-:Y:S01]  /*3f50*/  PRMT R15, R10.reuse, 0x7632, R15 ;  /* 0x000076320a0f7816 */ /* 0x040fe2000000000f */
[----:B------:R-:W-:Y:S01]  /*3f60*/  IMAD.U32 R10, R10, 0x10000, RZ ;  /* 0x000100000a0a7824 */ /* 0x000fe200078e00ff */
[C---:B------:R-:W-:Y:S01]  /*3f70*/  PRMT R9, R55.reuse, 0x7632, R9 ;  /* 0x0000763237097816 */ /* 0x040fe20000000009 */
[----:B------:R-:W-:Y:S01]  /*3f80*/  FADD.FTZ R11, R14, R11 ;  /* 0x0000000b0e0b7221 */ /* 0x000fe20000010000 */
[----:B------:R-:W-:-:S02]  /*3f90*/  PRMT R8, R55, 0x7610, R8 ;  /* 0x0000761037087816 */ /* 0x000fc40000000008 */
[----:B------:R-:W-:Y:S01]  /*3fa0*/  SHF.L.U32 R15, R15, 0x10, RZ ;  /* 0x000000100f0f7819 */ /* 0x000fe200000006ff */
[----:B------:R-:W-:Y:S01]  /*3fb0*/  IMAD.U32 R55, R9, 0x10000, RZ ;  /* 0x0001000009377824 */ /* 0x000fe200078e00ff */
[----:B------:R-:W-:Y:S01]  /*3fc0*/  SHF.L.U32 R8, R8, 0x10, RZ ;  /* 0x0000001008087819 */ /* 0x000fe200000006ff */
[----:B------:R-:W-:-:S04]  /*3fd0*/  IMAD.MOV.U32 R9, RZ, RZ, R58 ;  /* 0x000000ffff097224 */ /* 0x000fc800078e003a */
        /* <DEDUP_REMOVED lines=9> */
[C---:B------:R-:W-:Y:S02]  /*4070*/  PRMT R8, R54.reuse, 0x7610, R8 ;  /* 0x0000761036087816 */ /* 0x040fe40000000008 */
[----:B------:R-:W-:Y:S01]  /*4080*/  PRMT R10, R54, 0x7632, R10 ;  /* 0x00007632360a7816 */ /* 0x000fe2000000000a */
[----:B------:R-:W-:Y:S01]  /*4090*/  FADD.FTZ R52, R57, R52 ;  /* 0x0000003439347221 */ /* 0x000fe20000010000 */
[C---:B------:R-:W-:Y:S01]  /*40a0*/  PRMT R54, R53.reuse, 0x7632, R54 ;  /* 0x0000763235367816 */ /* 0x040fe20000000036 */
[----:B------:R-:W-:Y:S01]  /*40b0*/  IMAD.U32 R8, R8, 0x10000, RZ ;  /* 0x0001000008087824 */ /* 0x000fe200078e00ff */
[----:B------:R-:W-:Y:S01]  /*40c0*/  SHF.L.U32 R53, R53, 0x10, RZ ;  /* 0x0000001035357819 */ /* 0x000fe200000006ff */
[----:B------:R-:W-:Y:S02]  /*40d0*/  IMAD.U32 R15, R10, 0x10000, RZ ;  /* 0x000100000a0f7824 */ /* 0x000fe400078e00ff */
[----:B------:R-:W-:Y:S01]  /*40e0*/  FADD.FTZ R52, R55, R52 ;  /* 0x0000003437347221 */ /* 0x000fe20000010000 */
[----:B------:R-:W-:-:S02]  /*40f0*/  IMAD.U32 R54, R54, 0x10000, RZ ;  /* 0x0001000036367824 */ /* 0x000fc400078e00ff */
[----:B------:R-:W-:Y:S02]  /*4100*/  FADD.FTZ R8, R8, R15 ;  /* 0x0000000f08087221 */ /* 0x000fe40000010000 */
        /* <DEDUP_REMOVED lines=34> */
.L_x_18126:
[----:B------:R-:W-:Y:S05]  /*4330*/  BSYNC.RECONVERGENT B1 ;  /* 0x0000000000017941 */ /* 0x000fea0003800200 */
.L_x_18125:
[----:B------:R-:W-:Y:S02]  /*4340*/  HMUL2.BF16_V2 R8, R4, R51 ;  /* 0x0000003304087232 */ /* 0x000fe40000200000 */
[----:B------:R-:W-:Y:S01]  /*4350*/  FADD.FTZ R24, R11, R24 ;  /* 0x000000180b187221 */ /* 0x000fe20000010000 */
[----:B------:R-:W-:Y:S02]  /*4360*/  HFMA2.BF16_V2 R11, R5, R50, -RZ ;  /* 0x00000032050b7231 */ /* 0x000fe400003000ff */
[----:B------:R-:W-:Y:S01]  /*4370*/  HMUL2.BF16_V2 R15, R7, R49 ;  /* 0x00000031070f7232 */ /* 0x000fe20000200000 */
[----:B------:R-:W-:Y:S01]  /*4380*/  BSSY.RECONVERGENT B1, `(.L_x_18127) ;  /* 0x0000033000017945 */ /* 0x000fe20003800200 */
[C---:B------:R-:W-:Y:S01]  /*4390*/  PRMT R10, R8.reuse, 0x7632, R10 ;  /* 0x00007632080a7816 */ /* 0x040fe2000000000a */
[----:B------:R-:W-:Y:S02]  /*43a0*/  IMAD.U32 R8, R8, 0x10000, RZ ;  /* 0x0001000008087824 */ /* 0x000fe400078e00ff */
[----:B------:R-:W-:Y:S01]  /*43b0*/  FADD.FTZ R16, R53, R16 ;  /* 0x0000001035107221 */ /* 0x000fe20000010000 */
[----:B------:R-:W-:-:S02]  /*43c0*/  PRMT R49, R15, 0x7632, R49 ;  /* 0x000076320f317816 */ /* 0x000fc40000000031 */
[----:B------:R-:W-:Y:S01]  /*43d0*/  SHF.L.U32 R51, R10, 0x10, RZ ;  /* 0x000000100a337819 */ /* 0x000fe200000006ff */
[----:B------:R-:W-:Y:S01]  /*43e0*/  HFMA2.BF16_V2 R10, R9, R48, -RZ ;  /* 0x00000030090a7231 */ /* 0x000fe200003000ff */
[C---:B------:R-:W-:Y:S01]  /*43f0*/  PRMT R14, R11.reuse, 0x7632, R14 ;  /* 0x000076320b0e7816 */ /* 0x040fe2000000000e */
[----:B------:R-:W-:Y:S01]  /*4400*/  IMAD.U32 R11, R11, 0x10000, RZ ;  /* 0x000100000b0b7824 */ /* 0x000fe200078e00ff */
[----:B------:R-:W-:Y:S01]  /*4410*/  SHF.L.U32 R15, R15, 0x10, RZ ;  /* 0x000000100f0f7819 */ /* 0x000fe200000006ff */
[----:B------:R-:W-:Y:S01]  /*4420*/  FADD.FTZ R51, R8, R51 ;  /* 0x0000003308337221 */ /* 0x000fe20000010000 */
[----:B------:R-:W-:Y:S02]  /*4430*/  IMAD.U32 R48, R49, 0x10000, RZ ;  /* 0x0001000031307824 */ /* 0x000fe400078e00ff */
[----:B------:R-:W-:Y:S02]  /*4440*/  IMAD.U32 R14, R14, 0x10000, RZ ;  /* 0x000100000e0e7824 */ /* 0x000fe400078e00ff */
[----:B------:R-:W-:Y:S01]  /*4450*/  FADD.FTZ R48, R15, R48 ;  /* 0x000000300f307221 */ /* 0x000fe20000010000 */
[C---:B------:R-:W-:Y:S01]  /*4460*/  PRMT R8, R10.reuse, 0x7610, R8 ;  /* 0x000076100a087816 */ /* 0x040fe20000000008 */
[----:B------:R-:W-:Y:S01]  /*4470*/  FADD.FTZ R14, R11, R14 ;  /* 0x0000000e0b0e7221 */ /* 0x000fe20000010000 */
[----:B------:R-:W-:-:S03]  /*4480*/  PRMT R10, R10, 0x7632, R10 ;  /* 0x000076320a0a7816 */ /* 0x000fc6000000000a */
        /* <DEDUP_REMOVED lines=34> */
.L_x_18128:
[----:B------:R-:W-:Y:S05]  /*46b0*/  BSYNC.RECONVERGENT B1 ;  /* 0x0000000000017941 */ /* 0x000fea0003800200 */
.L_x_18127:
        /* <DEDUP_REMOVED lines=15> */
[----:B------:R-:W-:Y:S02]  /*47b0*/  HFMA2.BF16_V2 R43, R9, R44, -RZ ;  /* 0x0000002c092b7231 */ /* 0x000fe400003000ff */
[----:B------:R-:W-:Y:S01]  /*47c0*/  FADD.FTZ R49, R10, R49 ;  /* 0x000000310a317221 */ /* 0x000fe20000010000 */
[----:B------:R-:W-:Y:S01]  /*47d0*/  FADD.FTZ R44, R15, R14 ;  /* 0x0000000e0f2c7221 */ /* 0x000fe20000010000 */
[----:B------:R-:W-:-:S03]  /*47e0*/  FADD.FTZ R46, R46, R47 ;  /* 0x0000002f2e2e7221 */ /* 0x000fc60000010000 */
[----:B------:R-:W-:Y:S01]  /*47f0*/  FADD.FTZ R15, R49, R44 ;  /* 0x0000002c310f7221 */ /* 0x000fe20000010000 */
[C---:B------:R-:W-:Y:S02]  /*4800*/  PRMT R10, R43.reuse, 0x7610, R10 ;  /* 0x000076102b0a7816 */ /* 0x040fe4000000000a */
[----:B------:R-:W-:-:S03]  /*4810*/  PRMT R14, R43, 0x7632, R14 ;  /* 0x000076322b0e7816 */ /* 0x000fc6000000000e */
[----:B------:R-:W-:Y:S02]  /*4820*/  IMAD.U32 R10, R10, 0x10000, RZ ;  /* 0x000100000a0a7824 */ /* 0x000fe400078e00ff */
        /* <DEDUP_REMOVED lines=32> */
.L_x_18130:
[----:B------:R-:W-:Y:S05]  /*4a30*/  BSYNC.RECONVERGENT B1 ;  /* 0x0000000000017941 */ /* 0x000fea0003800200 */
.L_x_18129:
        /* <DEDUP_REMOVED lines=40> */
.L_x_18132:
[----:B------:R-:W-:Y:S05]  /*4cc0*/  BSYNC.RECONVERGENT B1 ;  /* 0x0000000000017941 */ /* 0x000fea0003800200 */
.L_x_18131:
[----:B------:R-:W-:Y:S01]  /*4cd0*/  SHF.L.U32 R43, R43, 0x10, RZ ;  /* 0x000000102b2b7819 */ /* 0x000fe200000006ff */
[----:B------:R-:W-:Y:S02]  /*4ce0*/  IMAD.U32 R42, R42, 0x10000, RZ ;  /* 0x000100002a2a7824 */ /* 0x000fe400078e00ff */
[----:B------:R-:W-:Y:S02]  /*4cf0*/  HFMA2.BF16_V2 R32, R4, R32, -RZ ;  /* 0x0000002004207231 */ /* 0x000fe400003000ff */
[----:B------:R-:W-:Y:S01]  /*4d00*/  HMUL2.BF16_V2 R33, R5, R33 ;  /* 0x0000002105217232 */ /* 0x000fe20000200000 */
[----:B------:R-:W-:Y:S01]  /*4d10*/  SHF.L.U32 R14, R14, 0x10, RZ ;  /* 0x000000100e0e7819 */ /* 0x000fe200000006ff */
[----:B------:R-:W-:Y:S01]  /*4d20*/  FADD.FTZ R43, R42, R43 ;  /* 0x0000002b2a2b7221 */ /* 0x000fe20000010000 */
[----:B------:R-:W-:Y:S02]  /*4d30*/  IMAD.U32 R29, R29, 0x10000, RZ ;  /* 0x000100001d1d7824 */ /* 0x000fe400078e00ff */
[----:B------:R-:W-:Y:S01]  /*4d40*/  FADD.FTZ R8, R11, R8 ;  /* 0x000000080b087221 */ /* 0x000fe20000010000 */
[----:B------:R-:W-:Y:S01]  /*4d50*/  PRMT R42, R33, 0x7632, R42 ;  /* 0x00007632212a7816 */ /* 0x000fe2000000002a */
[----:B------:R-:W-:-:S02]  /*4d60*/  IMAD.U32 R44, R44, 0x10000, RZ ;  /* 0x000100002c2c7824 */ /* 0x000fc400078e00ff */
[--C-:B------:R-:W-:Y:S01]  /*4d70*/  FADD.FTZ R14, R14, R29.reuse ;  /* 0x0000001d0e0e7221 */ /* 0x100fe20000010000 */
        /* <DEDUP_REMOVED lines=8> */
[----:B------:R-:W-:Y:S01]  /*4e00*/  SHF.L.U32 R29, R29, 0x10, RZ ;  /* 0x000000101d1d7819 */ /* 0x000fe200000006ff */
[----:B------:R-:W-:-:S02]  /*4e10*/  HFMA2.BF16_V2 R14, R9, R30, -RZ ;  /* 0x0000001e090e7231 */ /* 0x000fc400003000ff */
[----:B------:R-:W-:Y:S02]  /*4e20*/  IMAD.U32 R32, R32, 0x10000, RZ ;  /* 0x0001000020207824 */ /* 0x000fe400078e00ff */
[----:B------:R-:W-:Y:S02]  /*4e30*/  HFMA2.BF16_V2 R33, R9, R37, -RZ ;  /* 0x0000002509217231 */ /* 0x000fe400003000ff */
[----:B------:R-:W-:Y:S02]  /*4e40*/  HMUL2.BF16_V2 R30, R7, R34 ;  /* 0x00000022071e7232 */ /* 0x000fe40000200000 */
[----:B------:R-:W-:Y:S01]  /*4e50*/  FADD.FTZ R43, R43, R44 ;  /* 0x0000002c2b2b7221 */ /* 0x000fe20000010000 */
[----:B------:R-:W-:Y:S01]  /*4e60*/  FADD.FTZ R42, R29, R32 ;  /* 0x000000201d2a7221 */ /* 0x000fe20000010000 */
        /* <DEDUP_REMOVED lines=13> */
[----:B------:R-:W-:Y:S01]  /*4f40*/  FADD.FTZ R37, R30, R37 ;  /* 0x000000251e257221 */ /* 0x000fe20000010000 */
[----:B------:R-:W-:Y:S01]  /*4f50*/  FADD.FTZ R18, R15, R18 ;  /* 0x000000120f127221 */ /* 0x000fe20000010000 */
[----:B------:R-:W-:-:S02]  /*4f60*/  FADD.FTZ R14, R14, R29 ;  /* 0x0000001d0e0e7221 */ /* 0x000fc40000010000 */
        /* <DEDUP_REMOVED lines=11> */
[-C--:B------:R-:W-:Y:S01]  /*5020*/  ISETP.GE.AND P5, PT, R8, R35.reuse, PT ;  /* 0x000000230800720c */ /* 0x080fe20003fa6270 */
[----:B------:R-:W-:Y:S01]  /*5030*/  VIADD R8, R28, 0x1 ;  /* 0x000000011c087836 */ /* 0x000fe20000000000 */
[----:B------:R-:W-:Y:S02]  /*5040*/  ISETP.GE.AND P4, PT, R10, R35, PT ;  /* 0x000000230a00720c */ /* 0x000fe40003f86270 */
[C---:B------:R-:W-:Y:S02]  /*5050*/  IADD3 R6, PT, PT, R28.reuse, 0x4, RZ ;  /* 0x000000041c067810 */ /* 0x040fe40007ffe0ff */
[----:B------:R-:W-:-:S02]  /*5060*/  IADD3 R10, PT, PT, R28, 0x2, RZ ;  /* 0x000000021c0a7810 */ /* 0x000fc40007ffe0ff */
[-C--:B------:R-:W-:Y:S02]  /*5070*/  ISETP.GE.AND P0, PT, R6, R35.reuse, PT ;  /* 0x000000230600720c */ /* 0x080fe40003f06270 */
[-C--:B------:R-:W-:Y:S02]  /*5080*/  ISETP.GE.AND P3, PT, R8, R35.reuse, PT ;  /* 0x000000230800720c */ /* 0x080fe40003f66270 */
[-C--:B------:R-:W-:Y:S02]  /*5090*/  ISETP.GE.AND P2, PT, R10, R35.reuse, PT ;  /* 0x000000230a00720c */ /* 0x080fe40003f46270 */
[-C--:B------:R-:W-:Y:S02]  /*50a0*/  ISETP.GE.AND P1, PT, R14, R35.reuse, PT ;  /* 0x000000230e00720c */ /* 0x080fe40003f26270 */
[----:B------:R-:W-:Y:S02]  /*50b0*/  SEL R6, R38, RZ, !P6 ;  /* 0x000000ff26067207 */ /* 0x000fe40007000000 */
        /* <DEDUP_REMOVED lines=16> */
.L_x_18134:
[----:B------:R-:W-:Y:S05]  /*51c0*/  BSYNC.RECONVERGENT B1 ;  /* 0x0000000000017941 */ /* 0x000fea0003800200 */
.L_x_18133:
        /* <DEDUP_REMOVED lines=33> */
.L_x_18120:
[----:B--23--:R-:W-:Y:S05]  /*53e0*/  BSYNC.RECONVERGENT B0 ;  /* 0x0000000000007941 */ /* 0x00cfea0003800200 */
.L_x_18119:
[----:B------:R-:W2:Y:S01]  /*53f0*/  S2UR UR5, SR_CgaCtaId ;  /* 0x00000000000579c3 */ /* 0x000ea20000008800 */
[----:B------:R-:W3:Y:S01]  /*5400*/  SHFL.BFLY PT, R3, R24, 0x1, 0x1f ;  /* 0x0c201f0018037f89 */ /* 0x000ee200000e0000 */
[----:B------:R-:W-:Y:S01]  /*5410*/  SHF.R.U32.HI R13, RZ, 0x1, R13 ;  /* 0x00000001ff0d7819 */ /* 0x000fe2000001160d */
[----:B------:R-:W-:Y:S01]  /*5420*/  UMOV UR4, 0x400 ;  /* 0x0000040000047882 */ /* 0x000fe20000000000 */
[----:B------:R-:W-:Y:S01]  /*5430*/  LOP3.LUT R8, R12, 0x1, RZ, 0xc0, !PT ;  /* 0x000000010c087812 */ /* 0x000fe200078ec0ff */
[----:B-1----:R-:W1:Y:S01]  /*5440*/  SHFL.BFLY PT, R5, R16, 0x1, 0x1f ;  /* 0x0c201f0010057f89 */ /* 0x002e6200000e0000 */
[----:B------:R-:W-:Y:S01]  /*5450*/  UIADD3 UR4, UPT, UPT, UR4, 0x100, URZ ;  /* 0x0000010004047890 */ /* 0x000fe2000fffe0ff */
[----:B------:R-:W-:Y:S01]  /*5460*/  IMAD R13, R0, 0x70, R13 ;  /* 0x00000070000d7824 */ /* 0x000fe200078e020d */
[----:B------:R-:W-:Y:S01]  /*5470*/  ISETP.NE.AND P2, PT, R8, RZ, PT ;  /* 0x000000ff0800720c */ /* 0x000fe20003f45270 */
[----:B------:R-:W4:Y:S01]  /*5480*/  SHFL.BFLY PT, R2, R17, 0x1, 0x1f ;  /* 0x0c201f0011027f89 */ /* 0x000f2200000e0000 */
[C---:B------:R-:W-:Y:S01]  /*5490*/  LOP3.LUT R0, R12.reuse, 0x3c0, RZ, 0xc0, !PT ;  /* 0x000003c00c007812 */ /* 0x040fe200078ec0ff */
[----:B------:R-:W-:Y:S01]  /*54a0*/  BSSY.RECONVERGENT B0, `(.L_x_18136) ;  /* 0x000002c000007945 */ /* 0x000fe20003800200 */
[----:B------:R-:W-:Y:S01]  /*54b0*/  LOP3.LUT P0, RZ, R12, 0x3c1, RZ, 0xc0, !PT ;  /* 0x000003c10cff7812 */ /* 0x000fe2000780c0ff */
[----:B0-----:R-:W0:Y:S01]  /*54c0*/  SHFL.BFLY PT, R7, R18, 0x1, 0x1f ;  /* 0x0c201f0012077f89 */ /* 0x001e2200000e0000 */
[----:B------:R-:W-:-:S02]  /*54d0*/  ISETP.NE.OR P5, PT, R0, 0x40, P2 ;  /* 0x000000400000780c */ /* 0x000fc400017a5670 */
[C---:B------:R-:W-:Y:S01]  /*54e0*/  LOP3.LUT P1, RZ, R12.reuse, 0x3e1, RZ, 0xc0, !PT ;  /* 0x000003e10cff7812 */ /* 0x040fe2000782c0ff */
[----:B------:R-:W0:Y:S01]  /*54f0*/  SHFL.BFLY PT, R4, R19, 0x1, 0x1f ;  /* 0x0c201f0013047f89 */ /* 0x000e2200000e0000 */
[C---:B------:R-:W-:Y:S02]  /*5500*/  ISETP.GT.U32.AND P3, PT, R12.reuse, 0x1f, PT ;  /* 0x0000001f0c00780c */ /* 0x040fe40003f64070 */
[----:B------:R-:W-:Y:S01]  /*5510*/  LOP3.LUT R12, R12, 0x3e0, RZ, 0xc0, !PT ;  /* 0x000003e00c0c7812 */ /* 0x000fe200078ec0ff */
[----:B------:R-:W0:Y:S01]  /*5520*/  SHFL.BFLY PT, R9, R20, 0x1, 0x1f ;  /* 0x0c201f0014097f89 */ /* 0x000e2200000e0000 */
[----:B--2---:R-:W-:-:S03]  /*5530*/  ULEA UR4, UR5, UR4, 0x18 ;  /* 0x0000000405047291 */ /* 0x004fc6000f8ec0ff */
[----:B------:R-:W2:Y:S01]  /*5540*/  SHFL.BFLY PT, R6, R21, 0x1, 0x1f ;  /* 0x0c201f0015067f89 */ /* 0x000ea200000e0000 */
[----:B---3--:R-:W-:Y:S01]  /*5550*/  FADD.FTZ R3, R3, R24 ;  /* 0x0000001803037221 */ /* 0x008fe20000010000 */
[----:B------:R-:W-:Y:S01]  /*5560*/  ISETP.NE.OR P4, PT, R12, 0x20, P2 ;  /* 0x000000200c00780c */ /* 0x000fe20001785670 */
[----:B------:R-:W-:Y:S01]  /*5570*/  BAR.SYNC.DEFER_BLOCKING 0x0 ;  /* 0x0000000000007b1d */ /* 0x000fe20000010000 */
[----:B-1----:R-:W-:Y:S01]  /*5580*/  FADD.FTZ R16, R5, R16 ;  /* 0x0000001005107221 */ /* 0x002fe20000010000 */
[----:B------:R-:W-:Y:S01]  /*5590*/  LEA R13, R13, UR4, 0x2 ;  /* 0x000000040d0d7c11 */ /* 0x000fe2000f8e10ff */
[----:B----4-:R-:W-:Y:S01]  /*55a0*/  FADD.FTZ R17, R2, R17 ;  /* 0x0000001102117221 */ /* 0x010fe20000010000 */
[----:B0-----:R-:W-:Y:S01]  /*55b0*/  FADD.FTZ R18, R7, R18 ;  /* 0x0000001207127221 */ /* 0x001fe20000010000 */
[----:B------:R-:W-:Y:S01]  /*55c0*/  FADD.FTZ R4, R4, R19 ;  /* 0x0000001304047221 */ /* 0x000fe20000010000 */
[----:B------:R-:W-:Y:S01]  /*55d0*/  FADD.FTZ R9, R9, R20 ;  /* 0x0000001409097221 */ /* 0x000fe20000010000 */
[----:B--2---:R-:W-:Y:S01]  /*55e0*/  FADD.FTZ R6, R6, R21 ;  /* 0x0000001506067221 */ /* 0x004fe20000010000 */
        /* <DEDUP_REMOVED lines=22> */
[----:B------:R-:W-:-:S07]  /*5750*/  FADD.FTZ R6, R6, R15 ;  /* 0x0000000f06067221 */ /* 0x000fce0000010000 */
.L_x_18137:
[----:B------:R-:W-:Y:S05]  /*5760*/  BSYNC.RECONVERGENT B0 ;  /* 0x0000000000007941 */ /* 0x000fea0003800200 */
.L_x_18136:
        /* <DEDUP_REMOVED lines=24> */
[----:B------:R-:W-:-:S07]  /*58f0*/  FADD.FTZ R6, R6, R15 ;  /* 0x0000000f06067221 */ /* 0x000fce0000010000 */
.L_x_18139:
[----:B------:R-:W-:Y:S05]  /*5900*/  BSYNC.RECONVERGENT B0 ;  /* 0x0000000000007941 */ /* 0x000fea0003800200 */
.L_x_18138:
        /* <DEDUP_REMOVED lines=16> */
[----:B------:R-:W-:Y:S01]  /*5a10*/  PRMT R7, R4, 0x7632, R7 ;  /* 0x0000763204077816 */ /* 0x000fe20000000007 */
[----:B---3--:R-:W-:Y:S01]  /*5a20*/  UIMAD UR4, UR4, 0x70, URZ ;  /* 0x00000070040478a4 */ /* 0x008fe2000f8e02ff */
[--C-:B--2---:R-:W-:Y:S02]  /*5a30*/  SHF.R.U32.HI R5, RZ, 0x1, R0.reuse ;  /* 0x00000001ff057819 */ /* 0x104fe40000011600 */
[----:B------:R-:W-:-:S03]  /*5a40*/  PRMT R0, R16, 0x7632, R0 ;  /* 0x0000763210007816 */ /* 0x000fc60000000000 */
[----:B------:R-:W-:-:S04]  /*5a50*/  IADD3 R36, P0, P1, R5, UR4, R36 ;  /* 0x0000000405247c10 */ /* 0x000fc8000f91e024 */
[----:B------:R-:W-:Y:S02]  /*5a60*/  IADD3.X R5, PT, PT, RZ, RZ, RZ, P0, P1 ;  /* 0x000000ffff057210 */ /* 0x000fe400007e24ff */
        /* <DEDUP_REMOVED lines=11> */
.L_x_18096:
[----:B------:R-:W-:Y:S01]  /*5b20*/  BSSY B1, `(.L_x_18140) ;  /* 0x0000007000017945 */ /* 0x000fe20003800000 */
[----:B------:R-:W-:Y:S01]  /*5b30*/  IMAD.MOV.U32 R76, RZ, RZ, 0x1 ;  /* 0x00000001ff4c7424 */ /* 0x000fe200078e00ff */
[----:B------:R-:W-:Y:S01]  /*5b40*/  MOV R77, 0x1f ;  /* 0x0000001f004d7802 */ /* 0x000fe20000000f00 */
[----:B------:R-:W-:-:S07]  /*5b50*/  IMAD.MOV.U32 R17, RZ, RZ, -0x1 ;  /* 0xffffffffff117424 */ /* 0x000fce00078e00ff */
[----:B------:R-:W-:Y:S05]  /*5b60*/  WARPSYNC.COLLECTIVE R17, `(.L_x_18141) ;  /* 0x0000000011087348 */ /* 0x000fea0003c00000 */
[----:B------:R0:W1:Y:S02]  /*5b70*/  SHFL.BFLY P1, R73, R16, R76, R77 ;  /* 0x0c00004c10497389 */ /* 0x000064000002004d */
[----:B01----:R-:W-:Y:S05]  /*5b80*/  ENDCOLLECTIVE ;  /* 0x000000000000791b */ /* 0x003fea0003800000 */
.L_x_18141:
[----:B------:R-:W-:Y:S05]  /*5b90*/  BSYNC B1 ;  /* 0x0000000000017941 */ /* 0x000fea0003800000 */
.L_x_18140:
[----:B------:R-:W-:Y:S01]  /*5ba0*/  MOV R17, R73 ;  /* 0x0000004900117202 */ /* 0x000fe20000000f00 */
[----:B------:R-:W-:Y:S06]  /*5bb0*/  BRA `(.L_x_18142) ;  /* 0xffffffbc00487947 */ /* 0x000fec000383ffff */
.L_x_18098:
[----:B------:R-:W-:Y:S01]  /*5bc0*/  HFMA2 R76, -RZ, RZ, 0, 9.5367431640625e-07 ;  /* 0x00000010ff4c7431 */ /* 0x000fe200000001ff */
[----:B------:R-:W-:Y:S01]  /*5bd0*/  BSSY B0, `(.L_x_18143) ;  /* 0x0000007000007945 */ /* 0x000fe20003800000 */
[----:B------:R-:W-:Y:S01]  /*5be0*/  IMAD.MOV.U32 R16, RZ, RZ, R63 ;  /* 0x000000ffff107224 */ /* 0x000fe200078e003f */
[----:B------:R-:W-:Y:S01]  /*5bf0*/  MOV R17, 0xffffffff ;  /* 0xffffffff00117802 */ /* 0x000fe20000000f00 */
[----:B------:R-:W-:-:S07]  /*5c00*/  IMAD.MOV.U32 R77, RZ, RZ, 0x1f ;  /* 0x0000001fff4d7424 */ /* 0x000fce00078e00ff */
[----:B-1---5:R-:W-:Y:S05]  /*5c10*/  WARPSYNC.COLLECTIVE R17, `(.L_x_18144) ;  /* 0x0000000011087348 */ /* 0x022fea0003c00000 */
[----:B------:R0:W2:Y:S02]  /*5c20*/  SHFL.BFLY P1, R73, R16, R76, R77 ;  /* 0x0c00004c10497389 */ /* 0x0000a4000002004d */
[----:B012--5:R-:W-:Y:S05]  /*5c30*/  ENDCOLLECTIVE ;  /* 0x000000000000791b */ /* 0x027fea0003800000 */
.L_x_18144:
[----:B------:R-:W-:Y:S05]  /*5c40*/  BSYNC B0 ;  /* 0x0000000000007941 */ /* 0x000fea0003800000 */
.L_x_18143:
        /* <DEDUP_REMOVED lines=9> */
.L_x_18145:
[----:B------:R-:W-:Y:S01]  /*5ce0*/  HFMA2 R76, -RZ, RZ, 0, 2.384185791015625e-07 ;  /* 0x00000004ff4c7431 */ /* 0x000fe200000001ff */
[----:B------:R-:W-:-:S04]  /*5cf0*/  MOV R5, R73 ;  /* 0x0000004900057202 */ /* 0x000fc80000000f00 */
[----:B------:R-:W-:-:S05]  /*5d00*/  FMNMX.FTZ R5, R4, R5, !PT ;  /* 0x0000000504057209 */ /* 0x000fca0007810000 */
[----:B------:R-:W-:-:S07]  /*5d10*/  IMAD.MOV.U32 R16, RZ, RZ, R5 ;  /* 0x000000ffff107224 */ /* 0x000fce00078e0005 */
[----:B------:R-:W-:Y:S05]  /*5d20*/  WARPSYNC.COLLECTIVE R17, `(.L_x_18146) ;  /* 0x0000000011087348 */ /* 0x000fea0003c00000 */
[----:B------:R0:W1:Y:S02]  /*5d30*/  SHFL.BFLY P1, R73, R16, R76, R77 ;  /* 0x0c00004c10497389 */ /* 0x000064000002004d */
[----:B01----:R-:W-:Y:S05]  /*5d40*/  ENDCOLLECTIVE ;  /* 0x000000000000791b */ /* 0x003fea0003800000 */
.L_x_18146:
[----:B------:R-:W-:Y:S02]  /*5d50*/  IMAD.MOV.U32 R76, RZ, RZ, 0x2 ;  /* 0x00000002ff4c7424 */ /* 0x000fe400078e00ff */
[----:B------:R-:W-:-:S05]  /*5d60*/  IMAD.MOV.U32 R6, RZ, RZ, R73 ;  /* 0x000000ffff067224 */ /* 0x000fca00078e0049 */
[----:B------:R-:W-:-:S04]  /*5d70*/  FMNMX.FTZ R6, R5, R6, !PT ;  /* 0x0000000605067209 */ /* 0x000fc80007810000 */
[----:B------:R-:W-:-:S07]  /*5d80*/  MOV R16, R6 ;  /* 0x0000000600107202 */ /* 0x000fce0000000f00 */
[----:B------:R-:W-:Y:S05]  /*5d90*/  WARPSYNC.COLLECTIVE R17, `(.L_x_18147) ;  /* 0x0000000011087348 */ /* 0x000fea0003c00000 */
[----:B------:R0:W1:Y:S02]  /*5da0*/  SHFL.BFLY P1, R73, R16, R76, R77 ;  /* 0x0c00004c10497389 */ /* 0x000064000002004d */
[----:B01----:R-:W-:Y:S05]  /*5db0*/  ENDCOLLECTIVE ;  /* 0x000000000000791b */ /* 0x003fea0003800000 */
.L_x_18147:
[----:B------:R-:W-:Y:S01]  /*5dc0*/  MOV R7, R73 ;  /* 0x0000004900077202 */ /* 0x000fe20000000f00 */
[----:B------:R-:W-:Y:S06]  /*5dd0*/  BRA `(.L_x_18148) ;  /* 0xffffffbc00587947 */ /* 0x000fec000383ffff */
.L_x_18149:
        /* <DEDUP_REMOVED lines=10> */
.L_x_25918:


//--------------------- .text._ZN4vllm25paged_attention_v1_kernelI13__nv_bfloat16S1_Li96ELi16ELi128ELNS_18Fp8KVCacheDataTypeE0ELb0EEEvPT_PKS3_PKT0_S9_ifPKiSB_iPKfiiiSD_SD_iiiii --------------------------
	.section	.text._ZN4vllm25paged_attention_v1_kernelI13__nv_bfloat16S1_Li96ELi16ELi128ELNS_18Fp8KVCacheDataTypeE0ELb0EEEvPT_PKS3_PKT0_S9_ifPKiSB_iPKfiiiSD_SD_iiiii,"ax",@progbits
	.align	128
        .global         _ZN4vllm25paged_attention_v1_kernelI13__nv_bfloat16S1_Li96ELi16ELi128ELNS_18Fp8KVCacheDataTypeE0ELb0EEEvPT_PKS3_PKT0_S9_ifPKiSB_iPKfiiiSD_SD_iiiii
        .type           _ZN4vllm25paged_attention_v1_kernelI13__nv_bfloat16S1_Li96ELi16ELi128ELNS_18Fp8KVCacheDataTypeE0ELb0EEEvPT_PKS3_PKT0_S9_ifPKiSB_iPKfiiiSD_SD_iiiii,@function
        .size           _ZN4vllm25paged_attention_v1_kernelI13__nv_bfloat16S1_Li96ELi16ELi128ELNS_18Fp8KVCacheDataTypeE0ELb0EEEvPT_PKS3_PKT0_S9_ifPKiSB_iPKfiiiSD_SD_iiiii,(.L_x_25919 - _ZN4vllm25paged_attention_v1_kernelI13__nv_bfloat16S1_Li96ELi16ELi128ELNS_18Fp8KVCacheDataTypeE0ELb0EEEvPT_PKS3_PKT0_S9_ifPKiSB_iPKfiiiSD_SD_iiiii)
        .other          _ZN4vllm25paged_attention_v1_kernelI13__nv_bfloat16S1_Li96ELi16ELi128ELNS_18Fp8KVCacheDataTypeE0ELb0EEEvPT_PKS3_PKT0_S9_ifPKiSB_iPKfiiiSD_SD_iiiii,@"STO_CUDA_ENTRY STV_DEFAULT"
_ZN4vllm25paged_attention_v1_kernelI13__nv_bfloat16S1_Li96ELi16ELi128ELNS_18Fp8KVCacheDataTypeE0ELb0EEEvPT_PKS3_PKT0_S9_ifPKiSB_iPKfiiiSD_SD_iiiii:
.text._ZN4vllm25paged_attention_v1_kernelI13__nv_bfloat16S1_Li96ELi16ELi128ELNS_18Fp8KVCacheDataTypeE0ELb0EEEvPT_PKS3_PKT0_S9_ifPKiSB_iPKfiiiSD_SD_iiiii:
[----:B------:R-:W-:Y:S01]  /*0000*/  LDC R1, c[0x0][0x37c] ;  /* 0x0000df00ff017b82 */ /* 0x000fe20000000800 */
[----:B------:R-:W0:Y:S07]  /*0010*/  S2R R0, SR_TID.X ;  /* 0x0000000000007919 */ /* 0x000e2e0000002100 */
[----:B------:R-:W1:Y:S01]  /*0020*/  LDC.64 R4, c[0x0][0x3b0] ;  /* 0x0000ec00ff047b82 */ /* 0x000e620000000a00 */
[----:B------:R-:W2:Y:S01]  /*0030*/  LDCU UR4, c[0x0][0x3c8] ;  /* 0x00007900ff0477ac */ /* 0x000ea20008000800 */
[----:B------:R-:W1:Y:S01]  /*0040*/  S2R R34, SR_CTAID.Y ;  /* 0x0000000000227919 */ /* 0x000e620000002600 */
[----:B------:R-:W3:Y:S01]  /*0050*/  LDCU.64 UR6, c[0x0][0x358] ;  /* 0x00006b00ff0677ac */ /* 0x000ee20008000a00 */
[----:B------:R-:W4:Y:S04]  /*0060*/  S2R R11, SR_CTAID.X ;  /* 0x00000000000b7919 */ /* 0x000f280000002500 */
[----:B------:R-:W2:Y:S08]  /*0070*/  LDC.64 R12, c[0x0][0x3c0] ;  /* 0x0000f000ff0c7b82 */ /* 0x000eb00000000a00 */
[----:B------:R-:W4:Y:S01]  /*0080*/  LDC R15, c[0x0][0x3a0] ;  /* 0x0000e800ff0f7b82 */ /* 0x000f220000000800 */
[----:B------:R-:W-:Y:S01]  /*0090*/  IMAD.MOV.U32 R32, RZ, RZ, RZ ;  /* 0x000000ffff207224 */ /* 0x000fe200078e00ff */
[----:B------:R-:W4:Y:S01]  /*00a0*/  S2R R23, SR_CgaCtaId ;  /* 0x0000000000177919 */ /* 0x000f220000008800 */
[----:B------:R-:W-:Y:S01]  /*00b0*/  MOV R20, 0x400 ;  /* 0x0000040000147802 */ /* 0x000fe20000000f00 */
[----:B------:R-:W1:Y:S01]  /*00c0*/  LDCU UR8, c[0x0][0x3cc] ;  /* 0x00007980ff0877ac */ /* 0x000e620008000800 */
[----:B------:R-:W1:Y:S01]  /*00d0*/  LDCU UR9, c[0x0][0x3a4] ;  /* 0x00007480ff0977ac */ /* 0x000e620008000800 */
[----:B------:R-:W1:Y:S01]  /*00e0*/  LDCU.64 UR10, c[0x0][0x390] ;  /* 0x00007200ff0a77ac */ /* 0x000e620008000a00 */
[----:B0-----:R-:W-:-:S02]  /*00f0*/  ISETP.GT.U32.AND P1, PT, R0, 0x17, PT ;  /* 0x000000170000780c */ /* 0x001fc40003f24070 */
[----:B--2---:R-:W-:Y:S01]  /*0100*/  ISETP.NE.U32.AND P0, PT, R12, RZ, PT ;  /* 0x000000ff0c00720c */ /* 0x004fe20003f05070 */
[----:B-1----:R-:W-:-:S03]  /*0110*/  IMAD.WIDE.U32 R4, R34, 0x4, R4 ;  /* 0x0000000422047825 */ /* 0x002fc600078e0004 */
[----:B------:R-:W-:Y:S01]  /*0120*/  ISETP.NE.AND.EX P0, PT, R13, RZ, PT, P0 ;  /* 0x000000ff0d00720c */ /* 0x000fe20003f05300 */
[----:B------:R-:W-:Y:S01]  /*0130*/  IMAD R2, R34, UR4, RZ ;  /* 0x0000000422027c24 */ /* 0x000fe2000f8e02ff */
[----:B---3--:R-:W2:Y:S05]  /*0140*/  LDG.E.CONSTANT R33, desc[UR6][R4.64] ;  /* 0x0000000604217981 */ /* 0x008eaa000c1e9900 */
[----:B------:R-:W0:Y:S01]  /*0150*/  @!P1 LDC.64 R8, c[0x0][0x388] ;  /* 0x0000e200ff089b82 */ /* 0x000e220000000a00 */
[----:B----4-:R-:W-:Y:S02]  /*0160*/  @!P1 IMAD R6, R11, 0x60, RZ ;  /* 0x000000600b069824 */ /* 0x010fe400078e02ff */
[----:B------:R-:W-:Y:S01]  /*0170*/  @!P1 IMAD.SHL.U32 R3, R0, 0x4, RZ ;  /* 0x0000000400039824 */ /* 0x000fe200078e00ff */
[----:B------:R-:W-:Y:S01]  /*0180*/  IABS R13, R15 ;  /* 0x0000000f000d7213 */ /* 0x000fe20000000000 */
[----:B------:R-:W1:Y:S03]  /*0190*/  LDCU UR4, c[0x0][0x3b8] ;  /* 0x00007700ff0477ac */ /* 0x000e660008000800 */
[----:B------:R-:W-:-:S02]  /*01a0*/  @!P1 IADD3 R3, P2, P3, R3, R2, R6 ;  /* 0x0000000203039210 */ /* 0x000fc40007b5e006 */
[----:B------:R-:W-:Y:S01]  /*01b0*/  SHF.R.S32.HI R2, RZ, 0x1f, R2 ;  /* 0x0000001fff027819 */ /* 0x000fe20000011402 */
[----:B------:R-:W3:Y:S01]  /*01c0*/  I2F.RP R10, R13 ;  /* 0x0000000d000a7306 */ /* 0x000ee20000209400 */
[----:B------:R-:W4:Y:S02]  /*01d0*/  @P0 LDC.64 R6, c[0x0][0x3c0] ;  /* 0x0000f000ff060b82 */ /* 0x000f240000000a00 */
[----:B------:R-:W-:Y:S02]  /*01e0*/  @!P1 IADD3.X R2, PT, PT, RZ, R2, RZ, P2, P3 ;  /* 0x00000002ff029210 */ /* 0x000fe400017e64ff */
[----:B0-----:R-:W-:-:S04]  /*01f0*/  @!P1 LEA R8, P2, R3, R8, 0x1 ;  /* 0x0000000803089211 */ /* 0x001fc800078408ff */
[----:B------:R-:W-:-:S05]  /*0200*/  @!P1 LEA.HI.X R9, R3, R9, R2, 0x1, P2 ;  /* 0x0000000903099211 */ /* 0x000fca00010f0c02 */
[----:B------:R-:W2:Y:S04]  /*0210*/  @!P1 LDG.E.CONSTANT R2, desc[UR6][R8.64] ;  /* 0x0000000608029981 */ /* 0x000ea8000c1e9900 */
[----:B------:R0:W2:Y:S01]  /*0220*/  @!P1 LDG.E.CONSTANT R3, desc[UR6][R8.64+0x4] ;  /* 0x0000040608039981 */ /* 0x0000a2000c1e9900 */
[----:B---3--:R-:W3:Y:S01]  /*0230*/  MUFU.RCP R10, R10 ;  /* 0x0000000a000a7308 */ /* 0x008ee20000001000 */
[----:B0-----:R-:W0:Y:S01]  /*0240*/  LDC R8, c[0x0][0x370] ;  /* 0x0000dc00ff087b82 */ /* 0x001e220000000800 */
[----:B---3--:R-:W-:-:S06]  /*0250*/  IADD3 R4, PT, PT, R10, 0xffffffe, RZ ;  /* 0x0ffffffe0a047810 */ /* 0x008fcc0007ffe0ff */
[----:B------:R3:W1:Y:S01]  /*0260*/  F2I.FTZ.U32.TRUNC.NTZ R5, R4 ;  /* 0x0000000400057305 */ /* 0x000662000021f000 */
[----:B----4-:R-:W-:-:S05]  /*0270*/  @P0 IMAD.WIDE.U32 R6, R11, 0x4, R6 ;  /* 0x000000040b060825 */ /* 0x010fca00078e0006 */
[----:B------:R0:W5:Y:S01]  /*0280*/  @P0 LDG.E.CONSTANT R32, desc[UR6][R6.64] ;  /* 0x0000000606200981 */ /* 0x000162000c1e9900 */
[----:B---3--:R-:W-:Y:S02]  /*0290*/  IMAD.MOV.U32 R4, RZ, RZ, RZ ;  /* 0x000000ffff047224 */ /* 0x008fe400078e00ff */
[----:B-1----:R-:W-:-:S04]  /*02a0*/  IMAD.MOV R12, RZ, RZ, -R5 ;  /* 0x000000ffff0c7224 */ /* 0x002fc800078e0a05 */
[----:B------:R-:W-:Y:S01]  /*02b0*/  IMAD R9, R12, R13, RZ ;  /* 0x0000000d0c097224 */ /* 0x000fe200078e02ff */
[----:B0-----:R-:W-:-:S03]  /*02c0*/  IABS R6, R8 ;  /* 0x0000000800067213 */ /* 0x001fc60000000000 */
        /* <DEDUP_REMOVED lines=30> */
[----:B------:R-:W-:Y:S02]  /*04b0*/  LOP3.LUT R31, R0, 0x1, RZ, 0xc0, !PT ;  /* 0x00000001001f7812 */ /* 0x000fe400078ec0ff */
[----:B------:R-:W-:-:S05]  /*04c0*/  LEA R6, R23, R20, 0x18 ;  /* 0x0000001417067211 */ /* 0x000fca00078ec0ff */
[----:B------:R-:W-:-:S04]  /*04d0*/  IMAD R36, R31, 0x60, R6 ;  /* 0x000000601f247824 */ /* 0x000fc800078e0206 */
[----:B------:R-:W-:-:S05]  /*04e0*/  @!P2 IMAD.IADD R4, R4, 0x1, -R7 ;  /* 0x000000010404a824 */ /* 0x000fca00078e0a07 */
[----:B------:R-:W-:Y:S02]  /*04f0*/  ISETP.GE.U32.AND P0, PT, R4, R7, PT ;  /* 0x000000070400720c */ /* 0x000fe40003f06070 */
[--C-:B------:R-:W-:Y:S01]  /*0500*/  SHF.R.U32.HI R51, RZ, 0x1, R0.reuse ;  /* 0x00000001ff337819 */ /* 0x100fe20000011600 */
[----:B------:R-:W-:Y:S01]  /*0510*/  @!P2 VIADD R28, R28, 0x1 ;  /* 0x000000011c1ca836 */ /* 0x000fe20000000000 */
[----:B------:R-:W-:Y:S02]  /*0520*/  SHF.R.U32.HI R30, RZ, 0x5, R0 ;  /* 0x00000005ff1e7819 */ /* 0x000fe40000011600 */
[----:B------:R-:W-:Y:S01]  /*0530*/  LOP3.LUT R4, R11, R8, RZ, 0x3c, !PT ;  /* 0x000000080b047212 */ /* 0x000fe200078e3cff */
[----:B------:R-:W-:-:S03]  /*0540*/  @!P1 IMAD R5, R51, 0x8, R36 ;  /* 0x0000000833059824 */ /* 0x000fc600078e0224 */
[----:B------:R-:W-:-:S03]  /*0550*/  ISETP.GE.AND P3, PT, R4, RZ, PT ;  /* 0x000000ff0400720c */ /* 0x000fc60003f66270 */
[----:B------:R-:W-:Y:S01]  /*0560*/  @P0 VIADD R28, R28, 0x1 ;  /* 0x000000011c1c0836 */ /* 0x000fe20000000000 */
[----:B------:R-:W-:Y:S01]  /*0570*/  BSSY B0, `(.L_x_18150) ;  /* 0x0000128000007945 */ /* 0x000fe20003800000 */
[----:B------:R-:W-:Y:S02]  /*0580*/  IMAD R21, R34, UR4, RZ ;  /* 0x0000000422157c24 */ /* 0x000fe4000f8e02ff */
[----:B------:R-:W-:Y:S01]  /*0590*/  IMAD.MOV.U32 R54, RZ, RZ, -0x800001 ;  /* 0xff7fffffff367424 */ /* 0x000fe200078e00ff */
[----:B--2---:R-:W-:-:S04]  /*05a0*/  IADD3 R6, PT, PT, R33, 0xf, RZ ;  /* 0x0000000f21067810 */ /* 0x004fc80007ffe0ff */
[----:B------:R-:W-:-:S04]  /*05b0*/  SHF.R.S32.HI R7, RZ, 0x1f, R6 ;  /* 0x0000001fff077819 */ /* 0x000fc80000011406 */
[----:B------:R-:W-:-:S04]  /*05c0*/  LEA.HI R7, R7, R6, RZ, 0x4 ;  /* 0x0000000607077211 */ /* 0x000fc800078f20ff */
[----:B------:R-:W-:-:S04]  /*05d0*/  SHF.R.S32.HI R29, RZ, 0x4, R7 ;  /* 0x00000004ff1d7819 */ /* 0x000fc80000011407 */
[----:B------:R-:W-:Y:S02]  /*05e0*/  ISETP.GE.AND P0, PT, R30, R29, PT ;  /* 0x0000001d1e00720c */ /* 0x000fe40003f06270 */
[----:B------:R-:W-:Y:S01]  /*05f0*/  @!P3 IADD3 R28, PT, PT, RZ, -R28, RZ ;  /* 0x8000001cff1cb210 */ /* 0x000fe20007ffe0ff */
[----:B------:R0:W-:Y:S01]  /*0600*/  @!P1 STS.64 [R5], R2 ;  /* 0x0000000205009388 */ /* 0x0001e20000000a00 */
[----:B------:R-:W-:Y:S01]  /*0610*/  BAR.SYNC.DEFER_BLOCKING 0x0 ;  /* 0x0000000000007b1d */ /* 0x000fe20000010000 */
[----:B------:R-:W-:-:S13]  /*0620*/  ISETP.NE.AND P1, PT, R8, RZ, PT ;  /* 0x000000ff0800720c */ /* 0x000fda0003f25270 */
[----:B------:R-:W-:Y:S01]  /*0630*/  @!P1 LOP3.LUT R28, RZ, R8, RZ, 0x33, !PT ;  /* 0x00000008ff1c9212 */ /* 0x000fe200078e33ff */
[----:B0-----:R-:W-:Y:S06]  /*0640*/  @P0 BRA `(.L_x_18151) ;  /* 0x0000001000680947 */ /* 0x001fec0003800000 */
[----:B------:R-:W-:Y:S01]  /*0650*/  SHF.R.U32.HI R2, RZ, 0x3, R0 ;  /* 0x00000003ff027819 */ /* 0x000fe20000011600 */
[----:B------:R-:W-:Y:S01]  /*0660*/  IMAD.SHL.U32 R0, R0, 0x2, RZ ;  /* 0x0000000200007824 */ /* 0x000fe200078e00ff */
[----:B------:R-:W-:Y:S01]  /*0670*/  IADD3 R20, PT, PT, R20, 0xe0, RZ ;  /* 0x000000e014147810 */ /* 0x000fe20007ffe0ff */
[----:B------:R-:W0:Y:S01]  /*0680*/  LDS.128 R8, [R36+0x10] ;  /* 0x0000100024087984 */ /* 0x000e220000000c00 */
[----:B------:R-:W-:Y:S01]  /*0690*/  LOP3.LUT R2, R2, 0x7c, RZ, 0xc0, !PT ;  /* 0x0000007c02027812 */ /* 0x000fe200078ec0ff */
[----:B------:R-:W-:Y:S01]  /*06a0*/  IMAD.MOV.U32 R3, RZ, RZ, RZ ;  /* 0x000000ffff037224 */ /* 0x000fe200078e00ff */
[----:B------:R-:W-:Y:S01]  /*06b0*/  LOP3.LUT R25, R0, 0x3c, RZ, 0xc0, !PT ;  /* 0x0000003c00197812 */ /* 0x000fe200078ec0ff */
[----:B------:R-:W1:Y:S01]  /*06c0*/  LDS.128 R12, [R36+0x20] ;  /* 0x00002000240c7984 */ /* 0x000e620000000c00 */
[----:B------:R-:W-:Y:S01]  /*06d0*/  LEA R0, R23, R20, 0x18 ;  /* 0x0000001417007211 */ /* 0x000fe200078ec0ff */
[----:B------:R-:W2:Y:S01]  /*06e0*/  LDCU.64 UR4, c[0x0][0x3a8] ;  /* 0x00007500ff0477ac */ /* 0x000ea20008000a00 */
[----:B------:R-:W-:Y:S01]  /*06f0*/  IMAD.WIDE R2, R21, 0x4, R2 ;  /* 0x0000000415027825 */ /* 0x000fe200078e0202 */
[----:B------:R-:W3:Y:S01]  /*0700*/  LDS.128 R4, [R36] ;  /* 0x0000000024047984 */ /* 0x000ee20000000c00 */
[----:B------:R-:W-:-:S02]  /*0710*/  LOP3.LUT R51, R51, 0xf, RZ, 0xc0, !PT ;  /* 0x0000000f33337812 */ /* 0x000fc400078ec0ff */
[C---:B------:R-:W-:Y:S01]  /*0720*/  IMAD R25, R30.reuse, 0x40, R25 ;  /* 0x000000401e197824 */ /* 0x040fe200078e0219 */
[----:B------:R-:W-:Y:S01]  /*0730*/  LDS.128 R16, [R36+0x30] ;  /* 0x0000300024107984 */ /* 0x000fe20000000c00 */
[----:B------:R-:W-:Y:S02]  /*0740*/  IMAD.MOV.U32 R54, RZ, RZ, -0x800001 ;  /* 0xff7fffffff367424 */ /* 0x000fe400078e00ff */
[----:B------:R-:W-:Y:S01]  /*0750*/  IMAD R64, R30, 0x10, R51 ;  /* 0x000000101e407824 */ /* 0x000fe200078e0233 */
[----:B------:R-:W-:Y:S01]  /*0760*/  IADD3 R0, PT, PT, R25, R0, RZ ;  /* 0x0000000019007210 */ /* 0x000fe20007ffe0ff */
[----:B------:R-:W-:Y:S02]  /*0770*/  LDS.128 R20, [R36+0x40] ;  /* 0x0000400024147984 */ /* 0x000fe40000000c00 */
[----:B------:R-:W-:Y:S02]  /*0780*/  VIADD R51, R64, 0x1 ;  /* 0x0000000140337836 */ /* 0x000fe40000000000 */
[----:B------:R4:W3:Y:S01]  /*0790*/  LDS.128 R24, [R36+0x50] ;  /* 0x0000500024187984 */ /* 0x0008e20000000c00 */
[----:B--2---:R-:W-:Y:S01]  /*07a0*/  IADD3 R2, P0, PT, R2, UR4, RZ ;  /* 0x0000000402027c10 */ /* 0x004fe2000ff1e0ff */
[----:B------:R-:W2:Y:S01]  /*07b0*/  S2R R52, SR_TID.X ;  /* 0x0000000000347919 */ /* 0x000ea20000002100 */
[----:B------:R-:W1:Y:S02]  /*07c0*/  LDCU UR4, c[0x0][0x3d0] ;  /* 0x00007a00ff0477ac */ /* 0x000e640008000800 */
[----:B------:R-:W-:-:S02]  /*07d0*/  IADD3.X R3, PT, PT, R3, UR5, RZ, P0, !PT ;  /* 0x0000000503037c10 */ /* 0x000fc400087fe4ff */
[----:B-----5:R-:W-:Y:S02]  /*07e0*/  FSETP.NEU.FTZ.AND P0, PT, R32, RZ, PT ;  /* 0x000000ff2000720b */ /* 0x020fe40003f1d000 */
[C---:B0-----:R-:W-:Y:S01]  /*07f0*/  PRMT R45, R10.reuse, 0x7632, R45 ;  /* 0x000076320a2d7816 */ /* 0x041fe2000000002d */
[----:B------:R-:W-:Y:S01]  /*0800*/  IMAD.U32 R35, R10, 0x10000, RZ ;  /* 0x000100000a237824 */ /* 0x000fe200078e00ff */
[C---:B------:R-:W-:Y:S01]  /*0810*/  PRMT R10, R11.reuse, 0x7632, R10 ;  /* 0x000076320b0a7816 */ /* 0x040fe2000000000a */
[----:B----4-:R-:W-:Y:S01]  /*0820*/  IMAD.U32 R36, R11, 0x10000, RZ ;  /* 0x000100000b247824 */ /* 0x010fe200078e00ff */
[----:B-1----:R-:W-:Y:S01]  /*0830*/  PRMT R11, R12, 0x7632, R11 ;  /* 0x000076320c0b7816 */ /* 0x002fe2000000000b */
[----:B------:R-:W-:Y:S01]  /*0840*/  IMAD R63, R28, UR4, RZ ;  /* 0x000000041c3f7c24 */ /* 0x000fe2000f8e02ff */
[----:B------:R-:W-:Y:S01]  /*0850*/  SHF.L.U32 R38, R12, 0x10, RZ ;  /* 0x000000100c267819 */ /* 0x000fe200000006ff */
[C---:B------:R-:W-:Y:S01]  /*0860*/  IMAD.U32 R40, R13.reuse, 0x10000, RZ ;  /* 0x000100000d287824 */ /* 0x040fe200078e00ff */
[----:B------:R-:W-:Y:S01]  /*0870*/  PRMT R12, R13, 0x7632, R12 ;  /* 0x000076320d0c7816 */ /* 0x000fe2000000000c */
[----:B------:R-:W-:Y:S01]  /*0880*/  IMAD.U32 R65, R11, 0x10000, RZ ;  /* 0x000100000b417824 */ /* 0x000fe200078e00ff */
[C---:B---3--:R-:W-:Y:S01]  /*0890*/  PRMT R39, R5.reuse, 0x7632, R39 ;  /* 0x0000763205277816 */ /* 0x048fe20000000027 */
[----:B------:R-:W-:Y:S01]  /*08a0*/  IMAD.U32 R5, R5, 0x10000, RZ ;  /* 0x0001000005057824 */ /* 0x000fe200078e00ff */
[----:B------:R-:W-:-:S02]  /*08b0*/  PRMT R41, R6, 0x7632, R41 ;  /* 0x0000763206297816 */ /* 0x000fc40000000029 */
        /* <DEDUP_REMOVED lines=12> */
[----:B--2---:R-:W-:Y:S01]  /*0980*/  SHF.L.U32 R27, R52, 0x2, RZ ;  /* 0x00000002341b7819 */ /* 0x004fe200000006ff */
[----:B------:R-:W-:Y:S01]  /*0990*/  IMAD.IADD R52, R64, 0x1, -R33 ;  /* 0x0000000140347824 */ /* 0x000fe200078e0a21 */
[----:B------:R-:W-:Y:S01]  /*09a0*/  PRMT R48, R17, 0x7632, R48 ;  /* 0x0000763211307816 */ /* 0x000fe20000000030 */
[----:B------:R-:W-:Y:S01]  /*09b0*/  IMAD.U32 R64, R10, 0x10000, RZ ;  /* 0x000100000a407824 */ /* 0x000fe200078e00ff */
[----:B------:R-:W-:Y:S01]  /*09c0*/  LOP3.LUT R66, R27, 0x78, RZ, 0xc0, !PT ;  /* 0x000000781b427812 */ /* 0x000fe200078ec0ff */
        /* <DEDUP_REMOVED lines=39> */
[----:B------:R-:W-:-:S02]  /*0c40*/  LOP3.LUT R27, R27, 0x4, RZ, 0xc0, !PT ;  /* 0x000000041b1b7812 */ /* 0x000fc400078ec0ff */
        /* <DEDUP_REMOVED lines=9> */
.L_x_18153:
[----:B------:R-:W2:Y:S02]  /*0ce0*/  LDG.E.CONSTANT R13, desc[UR6][R2.64] ;  /* 0x00000006020d7981 */ /* 0x000ea4000c1e9900 */
        /* <DEDUP_REMOVED lines=8> */
[----:B------:R-:W5:Y:S04]  /*0d70*/  LDG.E.CONSTANT R66, desc[UR6][R12.64+0x300] ;  /* 0x000300060c427981 */ /* 0x000f68000c1e9900 */
[----:B------:R-:W5:Y:S01]  /*0d80*/  LDG.E.CONSTANT R69, desc[UR6][R12.64+0x400] ;  /* 0x000400060c457981 */ /* 0x000f62000c1e9900 */
[----:B--2---:R-:W-:-:S04]  /*0d90*/  IMAD.U32 R71, R72, 0x10000, RZ ;  /* 0x0001000048477824 */ /* 0x004fc800078e00ff */
[----:B------:R-:W-:Y:S01]  /*0da0*/  FMUL.FTZ R73, R6, R71 ;  /* 0x0000004706497220 */ /* 0x000fe20000410000 */
[----:B---3--:R-:W-:-:S04]  /*0db0*/  IMAD.U32 R71, R63, 0x10000, RZ ;  /* 0x000100003f477824 */ /* 0x008fc800078e00ff */
[--C-:B------:R-:W-:Y:S01]  /*0dc0*/  FFMA.FTZ R71, R4, R71, R73.reuse ;  /* 0x0000004704477223 */ /* 0x100fe20000010049 */
[----:B------:R-:W-:Y:S02]  /*0dd0*/  PRMT R73, R72, 0x7632, R73 ;  /* 0x0000763248497816 */ /* 0x000fe40000000049 */
[----:B------:R-:W-:Y:S02]  /*0de0*/  PRMT R72, R63, 0x7632, R72 ;  /* 0x000076323f487816 */ /* 0x000fe40000000048 */
[----:B------:R-:W2:Y:S01]  /*0df0*/  LDG.E.CONSTANT R63, desc[UR6][R12.64+0x500] ;  /* 0x000500060c3f7981 */ /* 0x000ea2000c1e9900 */
[----:B------:R-:W-:Y:S01]  /*0e00*/  SHF.L.U32 R74, R73, 0x10, RZ ;  /* 0x00000010494a7819 */ /* 0x000fe200000006ff */
[----:B----4-:R-:W-:Y:S02]  /*0e10*/  IMAD.U32 R73, R70, 0x10000, RZ ;  /* 0x0001000046497824 */ /* 0x010fe400078e00ff */
[----:B------:R-:W-:Y:S02]  /*0e20*/  IMAD.U32 R72, R72, 0x10000, RZ ;  /* 0x0001000048487824 */ /* 0x000fe400078e00ff */
[----:B------:R-:W-:-:S04]  /*0e30*/  FMUL.FTZ R74, R41, R74 ;  /* 0x0000004a294a7220 */ /* 0x000fc80000410000 */
[----:B------:R-:W-:Y:S01]  /*0e40*/  FFMA.FTZ R72, R37, R72, R74 ;  /* 0x0000004825487223 */ /* 0x000fe2000001004a */
[----:B------:R-:W-:Y:S02]  /*0e50*/  FFMA.FTZ R74, R8, R73, R71 ;  /* 0x00000049084a7223 */ /* 0x000fe40000010047 */
[----:B------:R-:W3:Y:S01]  /*0e60*/  LDG.E.CONSTANT R71, desc[UR6][R12.64+0x600] ;  /* 0x000600060c477981 */ /* 0x000ee2000c1e9900 */
[----:B------:R-:W-:Y:S01]  /*0e70*/  PRMT R70, R70, 0x7632, R70 ;  /* 0x0000763246467816 */ /* 0x000fe20000000046 */
[C---:B-----5:R-:W-:Y:S01]  /*0e80*/  IMAD.U32 R73, R66.reuse, 0x10000, RZ ;  /* 0x0001000042497824 */ /* 0x060fe200078e00ff */
[----:B------:R-:W-:Y:S02]  /*0e90*/  PRMT R66, R66, 0x7632, R66 ;  /* 0x0000763242427816 */ /* 0x000fe40000000042 */
[----:B------:R-:W-:Y:S01]  /*0ea0*/  SHF.L.U32 R70, R70, 0x10, RZ ;  /* 0x0000001046467819 */ /* 0x000fe200000006ff */
[----:B------:R-:W-:Y:S02]  /*0eb0*/  FFMA.FTZ R73, R35, R73, R74 ;  /* 0x0000004923497223 */ /* 0x000fe4000001004a */
[----:B------:R-:W-:Y:S01]  /*0ec0*/  IMAD.U32 R66, R66, 0x10000, RZ ;  /* 0x0001000042427824 */ /* 0x000fe200078e00ff */
[----:B------:R-:W4:Y:S01]  /*0ed0*/  LDG.E.CONSTANT R74, desc[UR6][R12.64+0xb00] ;  /* 0x000b00060c4a7981 */ /* 0x000f22000c1e9900 */
[----:B------:R-:W-:-:S03]  /*0ee0*/  FFMA.FTZ R72, R43, R70, R72 ;  /* 0x000000462b487223 */ /* 0x000fc60000010048 */
[----:B------:R-:W5:Y:S01]  /*0ef0*/  LDG.E.CONSTANT R70, desc[UR6][R12.64+0x700] ;  /* 0x000700060c467981 */ /* 0x000f62000c1e9900 */
[--C-:B------:R-:W-:Y:S01]  /*0f00*/  FFMA.FTZ R66, R45, R66, R72.reuse ;  /* 0x000000422d427223 */ /* 0x100fe20000010048 */
[C---:B------:R-:W-:Y:S02]  /*0f10*/  PRMT R72, R69.reuse, 0x7632, R72 ;  /* 0x0000763245487816 */ /* 0x040fe40000000048 */
[----:B------:R-:W-:-:S03]  /*0f20*/  SHF.L.U32 R69, R69, 0x10, RZ ;  /* 0x0000001045457819 */ /* 0x000fc600000006ff */
[----:B------:R-:W-:Y:S02]  /*0f30*/  IMAD.U32 R72, R72, 0x10000, RZ ;  /* 0x0001000048487824 */ /* 0x000fe400078e00ff */
[----:B------:R-:W-:Y:S02]  /*0f40*/  FFMA.FTZ R73, R38, R69, R73 ;  /* 0x0000004526497223 */ /* 0x000fe40000010049 */
[----:B------:R-:W4:Y:S01]  /*0f50*/  LDG.E.CONSTANT R69, desc[UR6][R12.64+0x800] ;  /* 0x000800060c457981 */ /* 0x000f22000c1e9900 */
[----:B------:R-:W-:Y:S01]  /*0f60*/  FFMA.FTZ R75, R65, R72, R66 ;  /* 0x00000048414b7223 */ /* 0x000fe20000010042 */
[C---:B--2---:R-:W-:Y:S01]  /*0f70*/  IMAD.U32 R66, R63.reuse, 0x10000, RZ ;  /* 0x000100003f427824 */ /* 0x044fe200078e00ff */
[----:B------:R-:W-:-:S03]  /*0f80*/  PRMT R63, R63, 0x7632, R63 ;  /* 0x000076323f3f7816 */ /* 0x000fc6000000003f */
[----:B------:R-:W-:Y:S01]  /*0f90*/  FFMA.FTZ R73, R14, R66, R73 ;  /* 0x000000420e497223 */ /* 0x000fe20000010049 */
[----:B------:R-:W-:Y:S01]  /*0fa0*/  SHF.L.U32 R63, R63, 0x10, RZ ;  /* 0x000000103f3f7819 */ /* 0x000fe200000006ff */
[----:B------:R-:W2:Y:S04]  /*0fb0*/  LDG.E.CONSTANT R66, desc[UR6][R12.64+0x900] ;  /* 0x000900060c427981 */ /* 0x000ea8000c1e9900 */
[----:B------:R-:W-:Y:S01]  /*0fc0*/  FFMA.FTZ R72, R68, R63, R75 ;  /* 0x0000003f44487223 */ /* 0x000fe2000001004b */
[----:B---3--:R-:W-:-:S04]  /*0fd0*/  IMAD.U32 R63, R71, 0x10000, RZ ;  /* 0x00010000473f7824 */ /* 0x008fc800078e00ff */
[----:B------:R-:W-:Y:S02]  /*0fe0*/  FFMA.FTZ R73, R16, R63, R73 ;  /* 0x0000003f10497223 */ /* 0x000fe40000010049 */
[----:B------:R-:W3:Y:S01]  /*0ff0*/  LDG.E.CONSTANT R63, desc[UR6][R12.64+0xa00] ;  /* 0x000a00060c3f7981 */ /* 0x000ee2000c1e9900 */
[----:B------:R-:W-:-:S05]  /*1000*/  PRMT R71, R71, 0x7632, R71 ;  /* 0x0000763247477816 */ /* 0x000fca0000000047 */
[----:B------:R-:W-:-:S04]  /*1010*/  IMAD.U32 R71, R71, 0x10000, RZ ;  /* 0x0001000047477824 */ /* 0x000fc800078e00ff */
[----:B------:R-:W-:Y:S01]  /*1020*/  FFMA.FTZ R72, R47, R71, R72 ;  /* 0x000000472f487223 */ /* 0x000fe20000010048 */
[C---:B-----5:R-:W-:Y:S02]  /*1030*/  SHF.L.U32 R71, R70.reuse, 0x10, RZ ;  /* 0x0000001046477819 */ /* 0x060fe400000006ff */
[----:B------:R-:W-:-:S05]  /*1040*/  PRMT R70, R70, 0x7632, R70 ;  /* 0x0000763246467816 */ /* 0x000fca0000000046 */
[----:B------:R-:W-:-:S04]  /*1050*/  IMAD.U32 R70, R70, 0x10000, RZ ;  /* 0x0001000046467824 */ /* 0x000fc800078e00ff */
[--C-:B------:R-:W-:Y:S01]  /*1060*/  FFMA.FTZ R70, R49, R70, R72.reuse ;  /* 0x0000004631467223 */ /* 0x100fe20000010048 */
[C---:B----4-:R-:W-:Y:S01]  /*1070*/  PRMT R72, R69.reuse, 0x7632, R72 ;  /* 0x0000763245487816 */ /* 0x050fe20000000048 */
[----:B------:R-:W-:Y:S01]  /*1080*/  FFMA.FTZ R71, R18, R71, R73 ;  /* 0x0000004712477223 */ /* 0x000fe20000010049 */
[----:B------:R-:W-:Y:S02]  /*1090*/  IMAD.U32 R69, R69, 0x10000, RZ ;  /* 0x0001000045457824 */ /* 0x000fe400078e00ff */
[----:B------:R-:W-:Y:S02]  /*10a0*/  SHF.L.U32 R72, R72, 0x10, RZ ;  /* 0x0000001048487819 */ /* 0x000fe400000006ff */
[----:B------:R-:W-:-:S03]  /*10b0*/  FFMA.FTZ R69, R20, R69, R71 ;  /* 0x0000004514457223 */ /* 0x000fc60000010047 */
[----:B------:R-:W-:Y:S02]  /*10c0*/  FFMA.FTZ R73, R55, R72, R70 ;  /* 0x0000004837497223 */ /* 0x000fe40000010046 */
[----:B------:R-:W4:Y:S01]  /*10d0*/  LDG.E.CONSTANT R70, desc[UR6][R12.64+0x104] ;  /* 0x000104060c467981 */ /* 0x000f22000c1e9900 */
[----:B--2---:R-:W-:-:S04]  /*10e0*/  IMAD.U32 R71, R66, 0x10000, RZ ;  /* 0x0001000042477824 */ /* 0x004fc800078e00ff */
[----:B------:R-:W-:Y:S02]  /*10f0*/  FFMA.FTZ R69, R22, R71, R69 ;  /* 0x0000004716457223 */ /* 0x000fe40000010045 */
[----:B------:R-:W2:Y:S01]  /*1100*/  LDG.E.CONSTANT R71, desc[UR6][R12.64+0x4] ;  /* 0x000004060c477981 */ /* 0x000ea2000c1e9900 */
[----:B------:R-:W-:Y:S02]  /*1110*/  PRMT R66, R66, 0x7632, R66 ;  /* 0x0000763242427816 */ /* 0x000fe40000000042 */
[----:B---3--:R-:W-:-:S03]  /*1120*/  SHF.L.U32 R72, R63, 0x10, RZ ;  /* 0x000000103f487819 */ /* 0x008fc600000006ff */
[----:B------:R-:W-:Y:S02]  /*1130*/  IMAD.U32 R66, R66, 0x10000, RZ ;  /* 0x0001000042427824 */ /* 0x000fe400078e00ff */
[----:B------:R-:W-:Y:S02]  /*1140*/  FFMA.FTZ R69, R24, R72, R69 ;  /* 0x0000004818457223 */ /* 0x000fe40000010045 */
[----:B------:R-:W3:Y:S01]  /*1150*/  LDG.E.CONSTANT R72, desc[UR6][R12.64+0x204] ;  /* 0x000204060c487981 */ /* 0x000ee2000c1e9900 */
[----:B------:R-:W-:-:S03]  /*1160*/  FFMA.FTZ R66, R58, R66, R73 ;  /* 0x000000423a427223 */ /* 0x000fc60000010049 */
[----:B------:R-:W5:Y:S01]  /*1170*/  LDG.E.CONSTANT R73, desc[UR6][R12.64+0x304] ;  /* 0x000304060c497981 */ /* 0x000f62000c1e9900 */
[----:B------:R-:W-:-:S05]  /*1180*/  PRMT R63, R63, 0x7632, R63 ;  /* 0x000076323f3f7816 */ /* 0x000fca000000003f */
[----:B------:R-:W-:-:S04]  /*1190*/  IMAD.U32 R63, R63, 0x10000, RZ ;  /* 0x000100003f3f7824 */ /* 0x000fc800078e00ff */
[----:B------:R-:W-:Y:S01]  /*11a0*/  FFMA.FTZ R66, R59, R63, R66 ;  /* 0x0000003f3b427223 */ /* 0x000fe20000010042 */
[----:B------:R-:W-:-:S04]  /*11b0*/  IMAD.U32 R63, R74, 0x10000, RZ ;  /* 0x000100004a3f7824 */ /* 0x000fc800078e00ff */
[----:B------:R-:W-:Y:S02]  /*11c0*/  FFMA.FTZ R63, R26, R63, R69 ;  /* 0x0000003f1a3f7223 */ /* 0x000fe40000010045 */
[----:B------:R-:W5:Y:S01]  /*11d0*/  LDG.E.CONSTANT R69, desc[UR6][R12.64+0x404] ;  /* 0x000404060c457981 */ /* 0x000f62000c1e9900 */
[----:B------:R-:W-:-:S04]  /*11e0*/  PRMT R74, R74, 0x7632, R74 ;  /* 0x000076324a4a7816 */ /* 0x000fc8000000004a */
[----:B------:R-:W-:-:S05]  /*11f0*/  SHF.L.U32 R74, R74, 0x10, RZ ;  /* 0x000000104a4a7819 */ /* 0x000fca00000006ff */
[----:B------:R-:W-:Y:S01]  /*1200*/  FFMA.FTZ R66, R61, R74, R66 ;  /* 0x0000004a3d427223 */ /* 0x000fe20000010042 */
[C---:B----4-:R-:W-:Y:S01]  /*1210*/  IMAD.U32 R74, R70.reuse, 0x10000, RZ ;  /* 0x00010000464a7824 */ /* 0x050fe200078e00ff */
[----:B------:R-:W-:-:S03]  /*1220*/  PRMT R70, R70, 0x7632, R70 ;  /* 0x0000763246467816 */ /* 0x000fc60000000046 */
[----:B------:R-:W-:Y:S01]  /*1230*/  FMUL.FTZ R76, R7, R74 ;  /* 0x0000004a074c7220 */ /* 0x000fe20000410000 */
[----:B------:R-:W-:Y:S01]  /*1240*/  SHF.L.U32 R75, R70, 0x10, RZ ;  /* 0x00000010464b7819 */ /* 0x000fe200000006ff */
[C---:B--2---:R-:W-:Y:S01]  /*1250*/  IMAD.U32 R74, R71.reuse, 0x10000, RZ ;  /* 0x00010000474a7824 */ /* 0x044fe200078e00ff */
[----:B------:R-:W-:-:S03]  /*1260*/  PRMT R71, R71, 0x7632, R71 ;  /* 0x0000763247477816 */ /* 0x000fc60000000047 */
[----:B------:R-:W-:Y:S01]  /*1270*/  FFMA.FTZ R74, R5, R74, R76 ;  /* 0x0000004a054a7223 */ /* 0x000fe2000001004c */
[----:B------:R-:W-:Y:S01]  /*1280*/  FMUL.FTZ R76, R42, R75 ;  /* 0x0000004b2a4c7220 */ /* 0x000fe20000410000 */
[----:B------:R-:W-:-:S04]  /*1290*/  IMAD.U32 R70, R71, 0x10000, RZ ;  /* 0x0001000047467824 */ /* 0x000fc800078e00ff */
[----:B------:R-:W-:Y:S01]  /*12a0*/  FFMA.FTZ R71, R39, R70, R76 ;  /* 0x0000004627477223 */ /* 0x000fe2000001004c */
[C---:B---3--:R-:W-:Y:S01]  /*12b0*/  IMAD.U32 R70, R72.reuse, 0x10000, RZ ;  /* 0x0001000048467824 */ /* 0x048fe200078e00ff */
[----:B------:R-:W-:-:S03]  /*12c0*/  PRMT R72, R72, 0x7632, R72 ;  /* 0x0000763248487816 */ /* 0x000fc60000000048 */
[----:B------:R-:W-:Y:S01]  /*12d0*/  FFMA.FTZ R75, R9, R70, R74 ;  /* 0x00000046094b7223 */ /* 0x000fe2000001004a */
[----:B-----5:R-:W-:Y:S01]  /*12e0*/  IMAD.U32 R70, R73, 0x10000, RZ ;  /* 0x0001000049467824 */ /* 0x020fe200078e00ff */
[----:B------:R-:W-:-:S03]  /*12f0*/  SHF.L.U32 R72, R72, 0x10, RZ ;  /* 0x0000001048487819 */ /* 0x000fc600000006ff */
[----:B------:R-:W-:Y:S01]  /*1300*/  FFMA.FTZ R75, R36, R70, R75 ;  /* 0x00000046244b7223 */ /* 0x000fe2000001004b */
[----:B------:R-:W-:Y:S01]  /*1310*/  PRMT R73, R73, 0x7632, R73 ;  /* 0x0000763249497816 */ /* 0x000fe20000000049 */
[----:B------:R-:W2:Y:S01]  /*1320*/  LDG.E.CONSTANT R70, desc[UR6][R12.64+0x504] ;  /* 0x000504060c467981 */ /* 0x000ea2000c1e9900 */
[----:B------:R-:W-:-:S03]  /*1330*/  FFMA.FTZ R71, R44, R72, R71 ;  /* 0x000000482c477223 */ /* 0x000fc60000010047 */
[----:B------:R-:W-:-:S04]  /*1340*/  IMAD.U32 R73, R73, 0x10000, RZ ;  /* 0x0001000049497824 */ /* 0x000fc800078e00ff */
[----:B------:R-:W-:Y:S02]  /*1350*/  FFMA.FTZ R74, R64, R73, R71 ;  /* 0x00000049404a7223 */ /* 0x000fe40000010047 */
[----:B------:R-:W3:Y:S01]  /*1360*/  LDG.E.CONSTANT R71, desc[UR6][R12.64+0x604] ;  /* 0x000604060c477981 */ /* 0x000ee2000c1e9900 */
[C---:B------:R-:W-:Y:S02]  /*1370*/  SHF.L.U32 R72, R69.reuse, 0x10, RZ ;  /* 0x0000001045487819 */ /* 0x040fe400000006ff */
[----:B------:R-:W-:Y:S01]  /*1380*/  PRMT R69, R69, 0x7632, R69 ;  /* 0x0000763245457816 */ /* 0x000fe20000000045 */
[----:B------:R-:W4:Y:S04]  /*1390*/  LDG.E.CONSTANT R73, desc[UR6][R12.64+0x704] ;  /* 0x000704060c497981 */ /* 0x000f28000c1e9900 */
[----:B------:R-:W-:-:S02]  /*13a0*/  IMAD.U32 R69, R69, 0x10000, RZ ;  /* 0x0001000045457824 */ /* 0x000fc400078e00ff */
[----:B------:R-:W-:Y:S02]  /*13b0*/  FFMA.FTZ R72, R40, R72, R75 ;  /* 0x0000004828487223 */ /* 0x000fe4000001004b */
[----:B------:R-:W-:Y:S02]  /*13c0*/  FFMA.FTZ R75, R67, R69, R74 ;  /* 0x00000045434b7223 */ /* 0x000fe4000001004a */
[----:B------:R-:W5:Y:S01]  /*13d0*/  LDG.E.CONSTANT R69, desc[UR6][R12.64+0x804] ;  /* 0x000804060c457981 */ /* 0x000f62000c1e9900 */
[C---:B--2---:R-:W-:Y:S01]  /*13e0*/  IMAD.U32 R74, R70.reuse, 0x10000, RZ ;  /* 0x00010000464a7824 */ /* 0x044fe200078e00ff */
[----:B------:R-:W-:-:S04]  /*13f0*/  PRMT R70, R70, 0x7632, R70 ;  /* 0x0000763246467816 */ /* 0x000fc80000000046 */
[----:B------:R-:W-:Y:S01]  /*1400*/  SHF.L.U32 R70, R70, 0x10, RZ ;  /* 0x0000001046467819 */ /* 0x000fe200000006ff */
[----:B------:R-:W-:-:S04]  /*1410*/  FFMA.FTZ R72, R15, R74, R72 ;  /* 0x0000004a0f487223 */ /* 0x000fc80000010048 */
[----:B------:R-:W-:Y:S01]  /*1420*/  FFMA.FTZ R75, R46, R70, R75 ;  /* 0x000000462e4b7223 */ /* 0x000fe2000001004b */
[C---:B---3--:R-:W-:Y:S01]  /*1430*/  IMAD.U32 R70, R71.reuse, 0x10000, RZ ;  /* 0x0001000047467824 */ /* 0x048fe200078e00ff */
[----:B------:R-:W-:-:S03]  /*1440*/  PRMT R71, R71, 0x7632, R71 ;  /* 0x0000763247477816 */ /* 0x000fc60000000047 */
[----:B------:R-:W-:Y:S01]  /*1450*/  FFMA.FTZ R72, R17, R70, R72 ;  /* 0x0000004611487223 */ /* 0x000fe20000010048 */
[----:B----4-:R-:W-:Y:S01]  /*1460*/  PRMT R70, R73, 0x7632, R70 ;  /* 0x0000763249467816 */ /* 0x010fe20000000046 */
[----:B------:R-:W-:Y:S01]  /*1470*/  IMAD.U32 R71, R71, 0x10000, RZ ;  /* 0x0001000047477824 */ /* 0x000fe200078e00ff */
[----:B------:R-:W-:-:S03]  /*1480*/  SHF.L.U32 R73, R73, 0x10, RZ ;  /* 0x0000001049497819 */ /* 0x000fc600000006ff */
[----:B------:R-:W-:Y:S02]  /*1490*/  IMAD.U32 R70, R70, 0x10000, RZ ;  /* 0x0001000046467824 */ /* 0x000fe400078e00ff */
[----:B------:R-:W-:Y:S01]  /*14a0*/  FFMA.FTZ R71, R48, R71, R75 ;  /* 0x0000004730477223 */ /* 0x000fe2000001004b */
[----:B------:R-:W-:Y:S01]  /*14b0*/  FFMA.FTZ R72, R19, R73, R72 ;  /* 0x0000004913487223 */ /* 0x000fe20000010048 */
[----:B-----5:R-:W-:Y:S01]  /*14c0*/  IMAD.U32 R74, R69, 0x10000, RZ ;  /* 0x00010000454a7824 */ /* 0x020fe200078e00ff */
[----:B------:R-:W2:Y:S01]  /*14d0*/  LDG.E.CONSTANT R73, desc[UR6][R12.64+0xb04] ;  /* 0x000b04060c497981 */ /* 0x000ea2000c1e9900 */
[----:B------:R-:W-:-:S03]  /*14e0*/  FFMA.FTZ R71, R50, R70, R71 ;  /* 0x0000004632477223 */ /* 0x000fc60000010047 */
[----:B------:R-:W3:Y:S01]  /*14f0*/  LDG.E.CONSTANT R70, desc[UR6][R12.64+0x904] ;  /* 0x000904060c467981 */ /* 0x000ee2000c1e9900 */
[----:B------:R-:W-:-:S03]  /*1500*/  FFMA.FTZ R74, R21, R74, R72 ;  /* 0x0000004a154a7223 */ /* 0x000fc60000010048 */
[----:B------:R-:W4:Y:S01]  /*1510*/  LDG.E.CONSTANT R72, desc[UR6][R12.64+0xa04] ;  /* 0x000a04060c487981 */ /* 0x000f22000c1e9900 */
[----:B------:R-:W-:-:S04]  /*1520*/  PRMT R69, R69, 0x7632, R69 ;  /* 0x0000763245457816 */ /* 0x000fc80000000045 */
[----:B------:R-:W-:-:S05]  /*1530*/  SHF.L.U32 R69, R69, 0x10, RZ ;  /* 0x0000001045457819 */ /* 0x000fca00000006ff */
[----:B------:R-:W-:Y:S01]  /*1540*/  FFMA.FTZ R76, R56, R69, R71 ;  /* 0x00000045384c7223 */ /* 0x000fe20000010047 */
[----:B------:R-:W-:Y:S01]  /*1550*/  FADD.FTZ R63, R63, R66 ;  /* 0x000000423f3f7221 */ /* 0x000fe20000010000 */
[----:B------:R-:W-:Y:S01]  /*1560*/  UMOV UR4, 0xffffffff ;  /* 0xffffffff00047882 */ /* 0x000fe20000000000 */
[C---:B---3--:R-:W-:Y:S01]  /*1570*/  PRMT R69, R70.reuse, 0x7632, R69 ;  /* 0x0000763246457816 */ /* 0x048fe20000000045 */
[----:B------:R-:W-:Y:S01]  /*1580*/  IMAD.U32 R70, R70, 0x10000, RZ ;  /* 0x0001000046467824 */ /* 0x000fe200078e00ff */
[----:B----4-:R-:W-:-:S03]  /*1590*/  PRMT R71, R72, 0x7632, R71 ;  /* 0x0000763248477816 */ /* 0x010fc60000000047 */
[----:B------:R-:W-:Y:S01]  /*15a0*/  IMAD.U32 R69, R69, 0x10000, RZ ;  /* 0x0001000045457824 */ /* 0x000fe200078e00ff */
[----:B------:R-:W-:Y:S01]  /*15b0*/  SHF.L.U32 R72, R72, 0x10, RZ ;  /* 0x0000001048487819 */ /* 0x000fe200000006ff */
[----:B------:R-:W-:Y:S01]  /*15c0*/  FFMA.FTZ R70, R23, R70, R74 ;  /* 0x0000004617467223 */ /* 0x000fe2000001004a */
[----:B--2---:R-:W-:Y:S01]  /*15d0*/  PRMT R12, R73, 0x7632, R12 ;  /* 0x00007632490c7816 */ /* 0x004fe2000000000c */
[----:B------:R-:W-:Y:S01]  /*15e0*/  FFMA.FTZ R69, R57, R69, R76 ;  /* 0x0000004539457223 */ /* 0x000fe2000001004c */
[----:B------:R-:W-:Y:S02]  /*15f0*/  IMAD.U32 R71, R71, 0x10000, RZ ;  /* 0x0001000047477824 */ /* 0x000fe400078e00ff */
[----:B------:R-:W-:Y:S01]  /*1600*/  FFMA.FTZ R70, R25, R72, R70 ;  /* 0x0000004819467223 */ /* 0x000fe20000010046 */
[----:B------:R-:W-:Y:S01]  /*1610*/  IMAD.U32 R73, R73, 0x10000, RZ ;  /* 0x0001000049497824 */ /* 0x000fe200078e00ff */
[----:B------:R-:W-:Y:S01]  /*1620*/  SHF.L.U32 R12, R12, 0x10, RZ ;  /* 0x000000100c0c7819 */ /* 0x000fe200000006ff */
[----:B------:R-:W-:-:S02]  /*1630*/  FFMA.FTZ R69, R60, R71, R69 ;  /* 0x000000473c457223 */ /* 0x000fc40000010045 */
[----:B------:R-:W-:Y:S02]  /*1640*/  FFMA.FTZ R70, R53, R73, R70 ;  /* 0x0000004935467223 */ /* 0x000fe40000010046 */
[----:B------:R-:W-:Y:S02]  /*1650*/  FFMA.FTZ R12, R62, R12, R69 ;  /* 0x0000000c3e0c7223 */ /* 0x000fe40000010045 */
[----:B------:R-:W-:-:S04]  /*1660*/  FADD.FTZ R63, R70, R63 ;  /* 0x0000003f463f7221 */ /* 0x000fc80000010000 */
[----:B------:R-:W-:Y:S01]  /*1670*/  FADD.FTZ R12, R12, R63 ;  /* 0x0000003f0c0c7221 */ /* 0x000fe20000010000 */
[----:B------:R-:W-:Y:S06]  /*1680*/  BRA.DIV UR4, `(.L_x_18152) ;  /* 0x0000003e046c7947 */ /* 0x000fec000b800000 */
[----:B------:R0:W1:Y:S02]  /*1690*/  SHFL.BFLY PT, R13, R12, 0x1, 0x1f ;  /* 0x0c201f000c0d7f89 */ /* 0x00006400000e0000 */
.L_x_18196:
[----:B------:R-:W-:Y:S01]  /*16a0*/  VIADD R63, R52, 0x1 ;  /* 0x00000001343f7836 */ /* 0x000fe20000000000 */
[----:B------:R-:W-:Y:S01]  /*16b0*/  ISETP.NE.U32.AND P2, PT, R31, 0x1, PT ;  /* 0x000000011f00780c */ /* 0x000fe20003f45070 */
[----:B-1----:R-:W-:Y:S01]  /*16c0*/  FADD.FTZ R13, R12, R13 ;  /* 0x0000000d0c0d7221 */ /* 0x002fe20000010000 */
[----:B------:R-:W-:Y:S01]  /*16d0*/  IADD3 R30, PT, PT, R30, 0x4, RZ ;  /* 0x000000041e1e7810 */ /* 0x000fe20007ffe0ff */
[----:B------:R-:W-:Y:S01]  /*16e0*/  VIADD R52, R52, 0x40 ;  /* 0x0000004034347836 */ /* 0x000fe20000000000 */
[----:B------:R-:W-:-:S05]  /*16f0*/  I2FP.F32.S32 R63, R63 ;  /* 0x0000003f003f7245 */ /* 0x000fca0000201400 */
[----:B------:R-:W-:-:S04]  /*1700*/  FMUL.FTZ R63, R63, R32 ;  /* 0x000000203f3f7220 */ /* 0x000fc80000410000 */
[----:B0-----:R-:W-:Y:S01]  /*1710*/  @P2 VIADD R12, R51, 0xffffffff ;  /* 0xffffffff330c2836 */ /* 0x001fe20000000000 */
[----:B------:R-:W-:Y:S02]  /*1720*/  FSEL R66, R63, RZ, P0 ;  /* 0x000000ff3f427208 */ /* 0x000fe40000000000 */
[----:B------:R-:W-:Y:S02]  /*1730*/  IADD3 R51, PT, PT, R51, 0x40, RZ ;  /* 0x0000004033337810 */ /* 0x000fe40007ffe0ff */
[CC--:B------:R-:W-:Y:S01]  /*1740*/  @P2 ISETP.GE.AND P1, PT, R12.reuse, R33.reuse, PT ;  /* 0x000000210c00220c */ /* 0x0c0fe20003f26270 */
[----:B------:R-:W-:Y:S01]  /*1750*/  FFMA.FTZ R63, R13, UR9, R66 ;  /* 0x000000090d3f7c23 */ /* 0x000fe20008010042 */
[----:B------:R-:W-:-:S04]  /*1760*/  ISETP.GE.OR P3, PT, R12, R33, !P2 ;  /* 0x000000210c00720c */ /* 0x000fc80005766670 */
[----:B------:R-:W-:Y:S02]  /*1770*/  @P2 FSEL R13, R63, RZ, !P1 ;  /* 0x000000ff3f0d2208 */ /* 0x000fe40004800000 */
[----:B------:R-:W-:-:S03]  /*1780*/  ISETP.GE.AND P1, PT, R30, R29, PT ;  /* 0x0000001d1e00720c */ /* 0x000fc60003f26270 */
[----:B------:R0:W-:Y:S01]  /*1790*/  @P2 STS [R0], R13 ;  /* 0x0000000d00002388 */ /* 0x0001e20000000800 */
[----:B------:R-:W-:-:S03]  /*17a0*/  IADD3 R2, P2, PT, R2, 0x10, RZ ;  /* 0x0000001002027810 */ /* 0x000fc60007f5e0ff */
[----:B------:R-:W-:Y:S02]  /*17b0*/  @!P3 FMNMX.FTZ R54, R54, R63, !PT ;  /* 0x0000003f3636b209 */ /* 0x000fe40007810000 */
[----:B------:R-:W-:Y:S02]  /*17c0*/  IMAD.X R3, RZ, RZ, R3, P2 ;  /* 0x000000ffff037224 */ /* 0x000fe400010e0603 */
[----:B0-----:R-:W-:Y:S02]  /*17d0*/  VIADD R0, R0, 0x100 ;  /* 0x0000010000007836 */ /* 0x001fe40000000000 */
[----:B------:R-:W-:Y:S05]  /*17e0*/  @!P1 BRA `(.L_x_18153) ;  /* 0xfffffff4003c9947 */ /* 0x000fea000383ffff */
.L_x_18151:
[----:B------:R-:W-:Y:S05]  /*17f0*/  BSYNC B0 ;  /* 0x0000000000007941 */ /* 0x000fea0003800000 */
.L_x_18150:
[----:B------:R-:W0:Y:S01]  /*1800*/  S2R R14, SR_TID.X ;  /* 0x00000000000e7919 */ /* 0x000e220000002100 */
[----:B------:R-:W-:Y:S01]  /*1810*/  VIADD R0, R33, 0xf ;  /* 0x0000000f21007836 */ /* 0x000fe20000000000 */
[----:B------:R-:W-:Y:S01]  /*1820*/  UMOV UR4, 0xffffffff ;  /* 0xffffffff00047882 */ /* 0x000fe20000000000 */
[----:B------:R-:W1:Y:S03]  /*1830*/  S2R R2, SR_CgaCtaId ;  /* 0x0000000000027919 */ /* 0x000e660000008800 */
[----:B------:R-:W-:-:S04]  /*1840*/  SHF.R.S32.HI R3, RZ, 0x1f, R0 ;  /* 0x0000001fff037819 */ /* 0x000fc80000011400 */
[----:B------:R-:W-:Y:S02]  /*1850*/  LEA.HI R11, R3, R0, RZ, 0x4 ;  /* 0x00000000030b7211 */ /* 0x000fe400078f20ff */
[----:B------:R-:W-:Y:S02]  /*1860*/  MOV R3, 0x400 ;  /* 0x0000040000037802 */ /* 0x000fe40000000f00 */
        /* <DEDUP_REMOVED lines=9> */
.L_x_18202:
[----:B------:R-:W-:Y:S01]  /*1900*/  IADD3 R5, PT, PT, R3, 0xc0, RZ ;  /* 0x000000c003057810 */ /* 0x000fe20007ffe0ff */
[----:B------:R-:W-:Y:S05]  /*1910*/  WARPSYNC.ALL ;  /* 0x0000000000007948 */ /* 0x000fea0003800000 */
[----:B------:R-:W-:Y:S02]  /*1920*/  LOP3.LUT P0, R15, R14, 0x1f, RZ, 0xc0, !PT ;  /* 0x0000001f0e0f7812 */ /* 0x000fe4000780c0ff */
[----:B-1----:R-:W-:Y:S02]  /*1930*/  LEA R5, R2, R5, 0x18 ;  /* 0x0000000502057211 */ /* 0x002fe400078ec0ff */
[----:B0-2---:R-:W-:-:S03]  /*1940*/  FMNMX.FTZ R7, R7, R6, !PT ;  /* 0x0000000607077209 */ /* 0x005fc60007810000 */
[----:B------:R-:W-:-:S06]  /*1950*/  IMAD R4, R0, 0x4, R5 ;  /* 0x0000000400047824 */ /* 0x000fcc00078e0205 */
[----:B------:R-:W-:Y:S01]  /*1960*/  @!P0 STS [R4], R7 ;  /* 0x0000000704008388 */ /* 0x000fe20000000800 */
[----:B------:R-:W-:Y:S01]  /*1970*/  BAR.SYNC.DEFER_BLOCKING 0x0 ;  /* 0x0000000000007b1d */ /* 0x000fe20000010000 */
[C---:B------:R-:W-:Y:S01]  /*1980*/  ISETP.GT.U32.AND P1, PT, R15.reuse, 0x3, PT ;  /* 0x000000030f00780c */ /* 0x040fe20003f24070 */
[----:B------:R-:W-:Y:S01]  /*1990*/  IMAD R6, R15, 0x4, R5 ;  /* 0x000000040f067824 */ /* 0x000fe200078e0205 */
[----:B------:R-:W-:-:S03]  /*19a0*/  MOV R9, 0xff7fffff ;  /* 0xff7fffff00097802 */ /* 0x000fc60000000f00 */
[----:B------:R-:W-:Y:S08]  /*19b0*/  BSSY.RECONVERGENT B0, `(.L_x_18155) ;  /* 0x00000ec000007945 */ /* 0x000ff00003800200 */
[----:B------:R-:W0:Y:S04]  /*19c0*/  @!P1 LDS R9, [R6] ;  /* 0x0000000006099984 */ /* 0x000e280000000800 */
[----:B0-----:R-:W0:Y:S02]  /*19d0*/  SHFL.BFLY PT, R8, R9, 0x2, 0x1f ;  /* 0x0c401f0009087f89 */ /* 0x001e2400000e0000 */
[----:B0-----:R-:W-:-:S02]  /*19e0*/  FMNMX.FTZ R10, R8, R9, !PT ;  /* 0x00000009080a7209 */ /* 0x001fc40007810000 */
[----:B------:R-:W-:-:S03]  /*19f0*/  LOP3.LUT R8, R11, 0xfffffff0, RZ, 0xc0, !PT ;  /* 0xfffffff00b087812 */ /* 0x000fc600078ec0ff */
[----:B------:R-:W0:Y:S02]  /*1a00*/  SHFL.BFLY PT, R5, R10, 0x1, 0x1f ;  /* 0x0c201f000a057f89 */ /* 0x000e2400000e0000 */
[----:B0-----:R-:W-:Y:S02]  /*1a10*/  FMNMX.FTZ R7, R10, R5, !PT ;  /* 0x000000050a077209 */ /* 0x001fe40007810000 */
[----:B------:R-:W-:Y:S01]  /*1a20*/  VIMNMX R5, PT, PT, R33, R8, PT ;  /* 0x0000000821057248 */ /* 0x000fe20003fe0100 */
[----:B------:R-:W-:-:S03]  /*1a30*/  IMAD.MOV.U32 R8, RZ, RZ, RZ ;  /* 0x000000ffff087224 */ /* 0x000fc600078e00ff */
[----:B------:R-:W-:Y:S01]  /*1a40*/  ISETP.GE.AND P2, PT, R14, R5, PT ;  /* 0x000000050e00720c */ /* 0x000fe20003f46270 */
[----:B------:R-:W0:-:S12]  /*1a50*/  SHFL.IDX PT, R7, R7, RZ, 0x1f ;  /* 0x00001fff07077589 */ /* 0x000e1800000e0000 */
        /* <DEDUP_REMOVED lines=18> */
.L_x_18159:
        /* <DEDUP_REMOVED lines=11> */
.L_x_18158:
[----:B------:R-:W-:Y:S05]  /*1c30*/  BSYNC.RECONVERGENT B1 ;  /* 0x0000000000017941 */ /* 0x000fea0003800200 */
.L_x_18157:
        /* <DEDUP_REMOVED lines=12> */
.L_x_18162:
        /* <DEDUP_REMOVED lines=10> */
[----:B-----5:R-:W4:Y:S04]  /*1da0*/  LDS R32, [R9+0xc00] ;  /* 0x000c000009207984 */ /* 0x020f280000000800 */
        /* <DEDUP_REMOVED lines=89> */
.L_x_18161:
[----:B------:R-:W-:Y:S05]  /*2340*/  BSYNC.RECONVERGENT B1 ;  /* 0x0000000000017941 */ /* 0x000fea0003800200 */
.L_x_18160:
        /* <DEDUP_REMOVED lines=55> */
.L_x_18164:
[----:B------:R-:W-:Y:S05]  /*26c0*/  BSYNC.RECONVERGENT B1 ;  /* 0x0000000000017941 */ /* 0x000fea0003800200 */
.L_x_18163:
        /* <DEDUP_REMOVED lines=26> */
.L_x_18156:
[----:B------:R-:W-:Y:S05]  /*2870*/  BSYNC.RECONVERGENT B0 ;  /* 0x0000000000007941 */ /* 0x000fea0003800200 */
.L_x_18155:
        /* <DEDUP_REMOVED lines=40> */
.L_x_18169:
[----:B------:R-:W0:Y:S01]  /*2b00*/  LDS R7, [R8] ;  /* 0x0000000008077984 */ /* 0x000e220000000800 */
[----:B------:R-:W-:-:S04]  /*2b10*/  IADD3 R9, PT, PT, R9, 0x1, RZ ;  /* 0x0000000109097810 */ /* 0x000fc80007ffe0ff */
[----:B------:R-:W-:Y:S01]  /*2b20*/  ISETP.NE.AND P0, PT, R9, RZ, PT ;  /* 0x000000ff0900720c */ /* 0x000fe20003f05270 */
[----:B0-----:R-:W-:-:S05]  /*2b30*/  FMUL.FTZ R7, R7, R4 ;  /* 0x0000000407077220 */ /* 0x001fca0000410000 */
[----:B------:R0:W-:Y:S02]  /*2b40*/  STS [R8], R7 ;  /* 0x0000000708007388 */ /* 0x0001e40000000800 */
[----:B0-----:R-:W-:-:S05]  /*2b50*/  VIADD R8, R8, 0x200 ;  /* 0x0000020008087836 */ /* 0x001fca0000000000 */
[----:B------:R-:W-:Y:S05]  /*2b60*/  @P0 BRA `(.L_x_18169) ;  /* 0xfffffffc00e40947 */ /* 0x000fea000383ffff */
.L_x_18168:
[----:B------:R-:W-:Y:S05]  /*2b70*/  BSYNC.RECONVERGENT B1 ;  /* 0x0000000000017941 */ /* 0x000fea0003800200 */
.L_x_18167:
        /* <DEDUP_REMOVED lines=12> */
.L_x_18172:
        /* <DEDUP_REMOVED lines=31> */
[----:B------:R-:W-:-:S03]  /*2e30*/  FMUL.FTZ R26, R4, R31 ;  /* 0x0000001f041a7220 */ /* 0x000fc60000410000 */
[----:B------:R3:W-:Y:S01]  /*2e40*/  STS [R7+0x400], R18 ;  /* 0x0004001207007388 */ /* 0x0007e20000000800 */
[----:B------:R-:W-:-:S03]  /*2e50*/  FMUL.FTZ R30, R4, R35 ;  /* 0x00000023041e7220 */ /* 0x000fc60000410000 */
[----:B------:R4:W-:Y:S01]  /*2e60*/  STS [R7+0x600], R20 ;  /* 0x0006001407007388 */ /* 0x0009e20000000800 */
[C---:B-1----:R-:W-:Y:S01]  /*2e70*/  FMUL.FTZ R10, R4.reuse, R37 ;  /* 0x00000025040a7220 */ /* 0x042fe20000410000 */
[C---:B------:R-:W-:Y:S02]  /*2e80*/  FMUL.FTZ R12, R4.reuse, R39 ;  /* 0x00000027040c7220 */ /* 0x040fe40000410000 */
        /* <DEDUP_REMOVED lines=15> */
.L_x_18171:
[----:B------:R-:W-:Y:S05]  /*2f80*/  BSYNC.RECONVERGENT B1 ;  /* 0x0000000000017941 */ /* 0x000fea0003800200 */
.L_x_18170:
        /* <DEDUP_REMOVED lines=31> */
.L_x_18174:
[----:B------:R-:W-:Y:S05]  /*3180*/  BSYNC.RECONVERGENT B1 ;  /* 0x0000000000017941 */ /* 0x000fea0003800200 */
.L_x_18173:
        /* <DEDUP_REMOVED lines=14> */
.L_x_18166:
[----:B------:R-:W-:Y:S05]  /*3270*/  BSYNC.RECONVERGENT B0 ;  /* 0x0000000000007941 */ /* 0x000fea0003800200 */
.L_x_18165:
[----:B------:R-:W-:Y:S01]  /*3280*/  ISETP.GE.AND P0, PT, R0, R29, PT ;  /* 0x0000001d0000720c */ /* 0x000fe20003f06270 */
[----:B------:R-:W-:Y:S01]  /*3290*/  BAR.SYNC.DEFER_BLOCKING 0x0 ;  /* 0x0000000000007b1d */ /* 0x000fe20000010000 */
[----:B------:R-:W-:Y:S01]  /*32a0*/  HFMA2 R23, -RZ, RZ, 0, 0 ;  /* 0x00000000ff177431 */ /* 0x000fe200000001ff */
[----:B------:R-:W-:Y:S02]  /*32b0*/  CS2R R16, SRZ ;  /* 0x0000000000107805 */ /* 0x000fe4000001ff00 */
[----:B------:R-:W-:Y:S01]  /*32c0*/  CS2R R18, SRZ ;  /* 0x0000000000127805 */ /* 0x000fe2000001ff00 */
[----:B------:R-:W-:Y:S01]  /*32d0*/  IMAD.MOV.U32 R20, RZ, RZ, RZ ;  /* 0x000000ffff147224 */ /* 0x000fe200078e00ff */
[----:B------:R-:W2:Y:S01]  /*32e0*/  LDCU UR9, c[0x0][0x3cc] ;  /* 0x00007980ff0977ac */ /* 0x000ea20008000800 */
[----:B------:R-:W-:Y:S01]  /*32f0*/  BSSY.RECONVERGENT B0, `(.L_x_18175) ;  /* 0x00001ab000007945 */ /* 0x000fe20003800200 */
[----:B------:R-:W3:Y:S04]  /*3300*/  LDCU.64 UR4, c[0x0][0x398] ;  /* 0x00007300ff0477ac */ /* 0x000ee80008000a00 */
[----:B------:R-:W-:Y:S05]  /*3310*/  @P0 BRA `(.L_x_18176) ;  /* 0x0000001800a00947 */ /* 0x000fea0003800000 */
[----:B------:R-:W4:Y:S01]  /*3320*/  LDCU UR12, c[0x0][0x3b8] ;  /* 0x00007700ff0c77ac */ /* 0x000f220008000800 */
[----:B01----:R-:W-:Y:S01]  /*3330*/  SHF.R.U32.HI R4, RZ, 0x3, R14 ;  /* 0x00000003ff047819 */ /* 0x003fe2000001160e */
[----:B------:R-:W-:Y:S01]  /*3340*/  IMAD.SHL.U32 R6, R14, 0x20, RZ ;  /* 0x000000200e067824 */ /* 0x000fe200078e00ff */
[----:B------:R-:W-:Y:S01]  /*3350*/  MOV R5, RZ ;  /* 0x000000ff00057202 */ /* 0x000fe20000000f00 */
[----:B------:R-:W0:Y:S01]  /*3360*/  LDCU UR8, c[0x0][0x3d0] ;  /* 0x00007a00ff0877ac */ /* 0x000e220008000800 */
[----:B------:R-:W-:Y:S01]  /*3370*/  LOP3.LUT R4, R4, 0x7c, RZ, 0xc0, !PT ;  /* 0x0000007c04047812 */ /* 0x000fe200078ec0ff */
[----:B------:R-:W-:Y:S01]  /*3380*/  VIADD R24, R0, 0x1 ;  /* 0x0000000100187836 */ /* 0x000fe20000000000 */
[----:B------:R-:W-:Y:S01]  /*3390*/  SHF.L.U32 R26, R14, 0x3, RZ ;  /* 0x000000030e1a7819 */ /* 0x000fe200000006ff */
[----:B------:R-:W1:Y:S01]  /*33a0*/  LDCU.64 UR10, c[0x0][0x3a8] ;  /* 0x00007500ff0a77ac */ /* 0x000e620008000a00 */
[----:B------:R-:W-:Y:S02]  /*33b0*/  IMAD.IADD R55, R0, 0x1, -R29 ;  /* 0x0000000100377824 */ /* 0x000fe400078e0a1d */
[----:B------:R-:W-:-:S02]  /*33c0*/  IMAD.MOV.U32 R23, RZ, RZ, RZ ;  /* 0x000000ffff177224 */ /* 0x000fc400078e00ff */
[----:B----4-:R-:W-:-:S04]  /*33d0*/  IMAD R7, R34, UR12, RZ ;  /* 0x0000000c22077c24 */ /* 0x010fc8000f8e02ff */
[----:B------:R-:W-:-:S04]  /*33e0*/  IMAD.WIDE R4, R7, 0x4, R4 ;  /* 0x0000000407047825 */ /* 0x000fc800078e0204 */
[----:B------:R-:W-:Y:S01]  /*33f0*/  VIADD R7, R3, 0xe0 ;  /* 0x000000e003077836 */ /* 0x000fe20000000000 */
[----:B------:R-:W-:Y:S02]  /*3400*/  LOP3.LUT R3, R6, 0x20, RZ, 0xe2, !PT ;  /* 0x0000002006037812 */ /* 0x000fe400078ee2ff */
[----:B-1----:R-:W-:Y:S02]  /*3410*/  IADD3 R22, P0, PT, R4, UR10, RZ ;  /* 0x0000000a04167c10 */ /* 0x002fe4000ff1e0ff */
[----:B------:R-:W-:Y:S01]  /*3420*/  LEA R2, R2, R7, 0x18 ;  /* 0x0000000702027211 */ /* 0x000fe200078ec0ff */
[----:B------:R-:W-:Y:S01]  /*3430*/  IMAD R3, R0, 0x40, R3 ;  /* 0x0000004000037824 */ /* 0x000fe200078e0203 */
[----:B------:R-:W-:-:S04]  /*3440*/  IADD3.X R25, PT, PT, R5, UR11, RZ, P0, !PT ;  /* 0x0000000b05197c10 */ /* 0x000fc800087fe4ff */
[----:B------:R-:W-:Y:S01]  /*3450*/  IADD3 R21, PT, PT, R3, 0x10, R2 ;  /* 0x0000001003157810 */ /* 0x000fe20007ffe002 */
[----:B0-----:R-:W-:Y:S01]  /*3460*/  IMAD R2, R28, UR8, RZ ;  /* 0x000000081c027c24 */ /* 0x001fe2000f8e02ff */
[C---:B------:R-:W-:Y:S02]  /*3470*/  LOP3.LUT R3, R26.reuse, 0x8, RZ, 0xc0, !PT ;  /* 0x000000081a037812 */ /* 0x040fe400078ec0ff */
[----:B------:R-:W-:Y:S02]  /*3480*/  LOP3.LUT R26, R26, 0xf8, RZ, 0xc0, !PT ;  /* 0x000000f81a1a7812 */ /* 0x000fe400078ec0ff */
[----:B------:R-:W-:Y:S02]  /*3490*/  LEA R28, R0, R3, 0x4 ;  /* 0x00000003001c7211 */ /* 0x000fe400078e20ff */
[----:B------:R-:W-:-:S03]  /*34a0*/  SHF.R.S32.HI R3, RZ, 0x1f, R2 ;  /* 0x0000001fff037819 */ /* 0x000fc60000011402 */
[----:B------:R-:W-:-:S07]  /*34b0*/  VIADD R28, R28, 0x3 ;  /* 0x000000031c1c7836 */ /* 0x000fce0000000000 */
.L_x_18189:
[----:B------:R-:W-:Y:S01]  /*34c0*/  MOV R6, R22 ;  /* 0x0000001600067202 */ /* 0x000fe20000000f00 */
[----:B------:R-:W-:Y:S01]  /*34d0*/  IMAD.MOV.U32 R7, RZ, RZ, R25 ;  /* 0x000000ffff077224 */ /* 0x000fe200078e0019 */
        /* <DEDUP_REMOVED lines=11> */
[----:B-----5:R-:W5:Y:S04]  /*3590*/  LDG.E.CONSTANT R46, desc[UR6][R12.64+0x200] ;  /* 0x000200060c2e7981 */ /* 0x020f68000c1e9900 */
        /* <DEDUP_REMOVED lines=10> */
[----:B------:R-:W-:Y:S02]  /*3640*/  F2FP.BF16.F32.PACK_AB R4, R7, R6 ;  /* 0x000000060704723e */ /* 0x000fe400000010ff */
[----:B------:R-:W-:Y:S01]  /*3650*/  IADD3 R6, PT, PT, R28, -0x3, RZ ;  /* 0xfffffffd1c067810 */ /* 0x000fe20007ffe0ff */
        /* <DEDUP_REMOVED lines=46> */
.L_x_18178:
[----:B------:R-:W-:Y:S05]  /*3940*/  BSYNC.RECONVERGENT B1 ;  /* 0x0000000000017941 */ /* 0x000fea0003800200 */
.L_x_18177:
[----:B-----5:R-:W-:Y:S02]  /*3950*/  HFMA2.BF16_V2 R11, R4, R53, -RZ ;  /* 0x00000035040b7231 */ /* 0x020fe400003000ff */
[----:B------:R-:W-:Y:S02]  /*3960*/  IMAD.MOV.U32 R7, RZ, RZ, R57 ;  /* 0x000000ffff077224 */ /* 0x000fe400078e0039 */
[----:B------:R-:W-:Y:S02]  /*3970*/  HMUL2.BF16_V2 R9, R5, R54 ;  /* 0x0000003605097232 */ /* 0x000fe40000200000 */
[----:B------:R-:W-:Y:S01]  /*3980*/  IMAD.MOV.U32 R8, RZ, RZ, R13 ;  /* 0x000000ffff087224 */ /* 0x000fe200078e000d */
[----:B------:R-:W-:Y:S01]  /*3990*/  BSSY.RECONVERGENT B1, `(.L_x_18179) ;  /* 0x0000035000017945 */ /* 0x000fe20003800200 */
[----:B------:R-:W-:-:S03]  /*39a0*/  HFMA2.BF16_V2 R52, R7, R52, -RZ ;  /* 0x0000003407347231 */ /* 0x000fc600003000ff */
[----:B------:R-:W-:Y:S01]  /*39b0*/  HMUL2.BF16_V2 R13, R8, R51 ;  /* 0x00000033080d7232 */ /* 0x000fe20000200000 */
        /* <DEDUP_REMOVED lines=50> */
.L_x_18180:
[----:B------:R-:W-:Y:S05]  /*3ce0*/  BSYNC.RECONVERGENT B1 ;  /* 0x0000000000017941 */ /* 0x000fea0003800200 */
.L_x_18179:
        /* <DEDUP_REMOVED lines=54> */
.L_x_18182:
[----:B------:R-:W-:Y:S05]  /*4050*/  BSYNC.RECONVERGENT B1 ;  /* 0x0000000000017941 */ /* 0x000fea0003800200 */
.L_x_18181:
        /* <DEDUP_REMOVED lines=33> */
[----:B------:R-:W-:Y:S02]  /*4270*/  ISETP.GE.AND P5, PT, R48, R33, PT ;  /* 0x000000213000720c */ /* 0x000fe40003fa6270 */
[----:B------:R-:W-:-:S02]  /*4280*/  PRMT R42, R41, 0x7632, R42 ;  /* 0x00007632292a7816 */ /* 0x000fc4000000002a */
[C---:B------:R-:W-:Y:S02]  /*4290*/  IADD3 R52, PT, PT, R28.reuse, 0x3, RZ ;  /* 0x000000031c347810 */ /* 0x040fe40007ffe0ff */
[----:B------:R-:W-:Y:S02]  /*42a0*/  IADD3 R48, PT, PT, R28, -0x2, RZ ;  /* 0xfffffffe1c307810 */ /* 0x000fe40007ffe0ff */
[----:B------:R-:W-:Y:S02]  /*42b0*/  SEL R45, R41, RZ, !P1 ;  /* 0x000000ff292d7207 */ /* 0x000fe40004800000 */
[----:B------:R-:W-:Y:S02]  /*42c0*/  SEL R42, R42, RZ, !P6 ;  /* 0x000000ff2a2a7207 */ /* 0x000fe40007000000 */
[----:B------:R-:W-:Y:S02]  /*42d0*/  PRMT R43, R27, 0x7632, R43 ;  /* 0x000076321b2b7816 */ /* 0x000fe4000000002b */
[----:B------:R-:W-:-:S02]  /*42e0*/  ISETP.GE.AND P3, PT, R52, R33, PT ;  /* 0x000000213400720c */ /* 0x000fc40003f66270 */
        /* <DEDUP_REMOVED lines=15> */
.L_x_18184:
[----:B------:R-:W-:Y:S05]  /*43e0*/  BSYNC.RECONVERGENT B1 ;  /* 0x0000000000017941 */ /* 0x000fea0003800200 */
.L_x_18183:
        /* <DEDUP_REMOVED lines=19> */
[----:B------:R-:W-:-:S02]  /*4520*/  IADD3 R46, PT, PT, R28, -0x2, RZ ;  /* 0xfffffffe1c2e7810 */ /* 0x000fc40007ffe0ff */
[----:B------:R-:W-:Y:S02]  /*4530*/  IADD3 R52, PT, PT, R28, 0x3, RZ ;  /* 0x000000031c347810 */ /* 0x000fe40007ffe0ff */
[-C--:B------:R-:W-:Y:S02]  /*4540*/  ISETP.GE.AND P2, PT, R48, R33.reuse, PT ;  /* 0x000000213000720c */ /* 0x080fe40003f46270 */
[----:B------:R-:W-:Y:S02]  /*4550*/  SEL R47, R32, RZ, !P1 ;  /* 0x000000ff202f7207 */ /* 0x000fe40004800000 */
[----:B------:R-:W-:Y:S02]  /*4560*/  SEL R48, R45, RZ, !P6 ;  /* 0x000000ff2d307207 */ /* 0x000fe40007000000 */
[-C--:B------:R-:W-:Y:S02]  /*4570*/  ISETP.GE.AND P4, PT, R50, R33.reuse, PT ;  /* 0x000000213200720c */ /* 0x080fe40003f86270 */
[----:B------:R-:W-:-:S02]  /*4580*/  ISETP.GE.AND P1, PT, R46, R33, PT ;  /* 0x000000212e00720c */ /* 0x000fc40003f26270 */
[----:B------:R-:W-:Y:S02]  /*4590*/  PRMT R45, R35, 0x7632, R45 ;  /* 0x00007632232d7816 */ /* 0x000fe4000000002d */
[----:B------:R-:W-:Y:S02]  /*45a0*/  PRMT R46, R36, 0x7632, R46 ;  /* 0x00007632242e7816 */ /* 0x000fe4000000002e */
        /* <DEDUP_REMOVED lines=13> */
.L_x_18186:
[----:B------:R-:W-:Y:S05]  /*4680*/  BSYNC.RECONVERGENT B1 ;  /* 0x0000000000017941 */ /* 0x000fea0003800200 */
.L_x_18185:
[----:B------:R-:W-:Y:S01]  /*4690*/  SHF.L.U32 R42, R42, 0x10, RZ ;  /* 0x000000102a2a7819 */ /* 0x000fe200000006ff */
[----:B------:R-:W-:Y:S02]  /*46a0*/  IMAD.U32 R41, R41, 0x10000, RZ ;  /* 0x0001000029297824 */ /* 0x000fe400078e00ff */
[----:B------:R-:W-:Y:S01]  /*46b0*/  HMUL2.BF16_V2 R32, R4, R32 ;  /* 0x0000002004207232 */ /* 0x000fe20000200000 */
[----:B------:R-:W-:Y:S01]  /*46c0*/  SHF.L.U32 R46, R27, 0x10, RZ ;  /* 0x000000101b2e7819 */ /* 0x000fe200000006ff */
[----:B------:R-:W-:Y:S02]  /*46d0*/  HFMA2.BF16_V2 R27, R5, R31, -RZ ;  /* 0x0000001f051b7231 */ /* 0x000fe400003000ff */
[----:B------:R-:W-:Y:S01]  /*46e0*/  FADD.FTZ R42, R41, R42 ;  /* 0x0000002a292a7221 */ /* 0x000fe20000010000 */
        /* <DEDUP_REMOVED lines=9> */
[----:B------:R-:W-:Y:S01]  /*4780*/  PRMT R31, R27, 0x7632, R31 ;  /* 0x000076321b1f7816 */ /* 0x000fe2000000001f */
[----:B------:R-:W-:Y:S01]  /*4790*/  FADD.FTZ R41, R32, R41 ;  /* 0x0000002920297221 */ /* 0x000fe20000010000 */
[C---:B------:R-:W-:Y:S02]  /*47a0*/  HFMA2.BF16_V2 R13, R7.reuse, R30, -RZ ;  /* 0x0000001e070d7231 */ /* 0x040fe400003000ff */
[----:B------:R-:W-:Y:S02]  /*47b0*/  HMUL2.BF16_V2 R30, R8, R35 ;  /* 0x00000023081e7232 */ /* 0x000fe40000200000 */
[----:B------:R-:W-:Y:S02]  /*47c0*/  HFMA2.BF16_V2 R32, R7, R36, -RZ ;  /* 0x0000002407207231 */ /* 0x000fe400003000ff */
[----:B------:R-:W-:Y:S01]  /*47d0*/  FADD.FTZ R43, R43, R44 ;  /* 0x0000002c2b2b7221 */ /* 0x000fe20000010000 */
[----:B------:R-:W-:Y:S01]  /*47e0*/  SHF.L.U32 R44, R31, 0x10, RZ ;  /* 0x000000101f2c7819 */ /* 0x000fe200000006ff */
[----:B------:R-:W-:Y:S01]  /*47f0*/  IMAD.U32 R27, R27, 0x10000, RZ ;  /* 0x000100001b1b7824 */ /* 0x000fe200078e00ff */
[C---:B------:R-:W-:Y:S01]  /*4800*/  PRMT R31, R30.reuse, 0x7632, R31 ;  /* 0x000076321e1f7816 */ /* 0x040fe2000000001f */
[----:B------:R-:W-:-:S02]  /*4810*/  IMAD.U32 R36, R30, 0x10000, RZ ;  /* 0x000100001e247824 */ /* 0x000fc400078e00ff */
        /* <DEDUP_REMOVED lines=12> */
[----:B------:R-:W-:Y:S01]  /*48e0*/  BSSY.RECONVERGENT B1, `(.L_x_18187) ;  /* 0x0000029000017945 */ /* 0x000fe20003800200 */
        /* <DEDUP_REMOVED lines=15> */
[C---:B------:R-:W-:Y:S01]  /*49e0*/  VIADD R10, R28.reuse, 0x1 ;  /* 0x000000011c0a7836 */ /* 0x040fe20000000000 */
[----:B------:R-:W-:Y:S02]  /*49f0*/  IADD3 R6, PT, PT, R28, 0x4, RZ ;  /* 0x000000041c067810 */ /* 0x000fe40007ffe0ff */
[----:B------:R-:W-:Y:S02]  /*4a00*/  ISETP.GE.AND P4, PT, R12, R33, PT ;  /* 0x000000210c00720c */ /* 0x000fe40003f86270 */
        /* <DEDUP_REMOVED lines=22> */
.L_x_18188:
[----:B------:R-:W-:Y:S05]  /*4b70*/  BSYNC.RECONVERGENT B1 ;  /* 0x0000000000017941 */ /* 0x000fea0003800200 */
.L_x_18187:
        /* <DEDUP_REMOVED lines=10> */
[C---:B------:R-:W-:Y:S01]  /*4c20*/  PRMT R7, R6.reuse, 0x7632, R7 ;  /* 0x0000763206077816 */ /* 0x040fe20000000007 */
[----:B------:R-:W-:Y:S01]  /*4c30*/  IMAD.U32 R6, R6, 0x10000, RZ ;  /* 0x0001000006067824 */ /* 0x000fe200078e00ff */
[----:B------:R-:W-:Y:S01]  /*4c40*/  PRMT R4, R10, 0x7632, R4 ;  /* 0x000076320a047816 */ /* 0x000fe20000000004 */
[----:B------:R-:W-:Y:S01]  /*4c50*/  IMAD.U32 R8, R8, 0x10000, RZ ;  /* 0x0001000008087824 */ /* 0x000fe200078e00ff */
[----:B------:R-:W-:Y:S01]  /*4c60*/  SHF.L.U32 R12, R5, 0x10, RZ ;  /* 0x00000010050c7819 */ /* 0x000fe200000006ff */
[----:B------:R-:W-:Y:S01]  /*4c70*/  IMAD.U32 R10, R10, 0x10000, RZ ;  /* 0x000100000a0a7824 */ /* 0x000fe200078e00ff */
        /* <DEDUP_REMOVED lines=18> */
.L_x_18176:
[----:B--23--:R-:W-:Y:S05]  /*4da0*/  BSYNC.RECONVERGENT B0 ;  /* 0x0000000000007941 */ /* 0x00cfea0003800200 */
.L_x_18175:
[----:B------:R-:W2:Y:S01]  /*4db0*/  S2UR UR5, SR_CgaCtaId ;  /* 0x00000000000579c3 */ /* 0x000ea20000008800 */
[----:B------:R-:W3:Y:S01]  /*4dc0*/  SHFL.BFLY PT, R2, R23, 0x1, 0x1f ;  /* 0x0c201f0017027f89 */ /* 0x000ee200000e0000 */
[----:B------:R-:W-:Y:S01]  /*4dd0*/  SHF.R.U32.HI R15, RZ, 0x1, R15 ;  /* 0x00000001ff0f7819 */ /* 0x000fe2000001160f */
[----:B------:R-:W-:Y:S01]  /*4de0*/  UMOV UR4, 0x400 ;  /* 0x0000040000047882 */ /* 0x000fe20000000000 */
[----:B-1----:R-:W-:Y:S01]  /*4df0*/  LOP3.LUT R8, R14, 0x1, RZ, 0xc0, !PT ;  /* 0x000000010e087812 */ /* 0x002fe200078ec0ff */
[----:B------:R-:W1:Y:S01]  /*4e00*/  SHFL.BFLY PT, R3, R16, 0x1, 0x1f ;  /* 0x0c201f0010037f89 */ /* 0x000e6200000e0000 */
[----:B------:R-:W-:Y:S01]  /*4e10*/  UIADD3 UR4, UPT, UPT, UR4, 0xe0, URZ ;  /* 0x000000e004047890 */ /* 0x000fe2000fffe0ff */
[----:B------:R-:W-:Y:S01]  /*4e20*/  IMAD R15, R0, 0x60, R15 ;  /* 0x00000060000f7824 */ /* 0x000fe200078e020f */
[----:B------:R-:W-:Y:S01]  /*4e30*/  ISETP.NE.AND P2, PT, R8, RZ, PT ;  /* 0x000000ff0800720c */ /* 0x000fe20003f45270 */
[----:B0-----:R-:W0:Y:S01]  /*4e40*/  SHFL.BFLY PT, R4, R17, 0x1, 0x1f ;  /* 0x0c201f0011047f89 */ /* 0x001e2200000e0000 */
[C---:B------:R-:W-:Y:S01]  /*4e50*/  LOP3.LUT R0, R14.reuse, 0x3c0, RZ, 0xc0, !PT ;  /* 0x000003c00e007812 */ /* 0x040fe200078ec0ff */
[----:B------:R-:W-:Y:S01]  /*4e60*/  BSSY.RECONVERGENT B0, `(.L_x_18190) ;  /* 0x0000027000007945 */ /* 0x000fe20003800200 */
[----:B------:R-:W-:Y:S01]  /*4e70*/  LOP3.LUT P0, RZ, R14, 0x3c1, RZ, 0xc0, !PT ;  /* 0x000003c10eff7812 */ /* 0x000fe2000780c0ff */
[----:B------:R-:W4:Y:S01]  /*4e80*/  SHFL.BFLY PT, R5, R18, 0x1, 0x1f ;  /* 0x0c201f0012057f89 */ /* 0x000f2200000e0000 */
[----:B------:R-:W-:-:S02]  /*4e90*/  ISETP.NE.OR P5, PT, R0, 0x40, P2 ;  /* 0x000000400000780c */ /* 0x000fc400017a5670 */
[C---:B------:R-:W-:Y:S01]  /*4ea0*/  LOP3.LUT P1, RZ, R14.reuse, 0x3e1, RZ, 0xc0, !PT ;  /* 0x000003e10eff7812 */ /* 0x040fe2000782c0ff */
[----:B------:R-:W4:Y:S01]  /*4eb0*/  SHFL.BFLY PT, R6, R19, 0x1, 0x1f ;  /* 0x0c201f0013067f89 */ /* 0x000f2200000e0000 */
[C---:B------:R-:W-:Y:S02]  /*4ec0*/  ISETP.GT.U32.AND P3, PT, R14.reuse, 0x1f, PT ;  /* 0x0000001f0e00780c */ /* 0x040fe40003f64070 */
[----:B------:R-:W-:Y:S01]  /*4ed0*/  LOP3.LUT R14, R14, 0x3e0, RZ, 0xc0, !PT ;  /* 0x000003e00e0e7812 */ /* 0x000fe200078ec0ff */
[----:B------:R-:W4:Y:S01]  /*4ee0*/  SHFL.BFLY PT, R7, R20, 0x1, 0x1f ;  /* 0x0c201f0014077f89 */ /* 0x000f2200000e0000 */
[----:B--2---:R-:W-:Y:S01]  /*4ef0*/  ULEA UR4, UR5, UR4, 0x18 ;  /* 0x0000000405047291 */ /* 0x004fe2000f8ec0ff */
[----:B------:R-:W-:Y:S01]  /*4f00*/  BAR.SYNC.DEFER_BLOCKING 0x0 ;  /* 0x0000000000007b1d */ /* 0x000fe20000010000 */
[----:B---3--:R-:W-:Y:S01]  /*4f10*/  FADD.FTZ R23, R2, R23 ;  /* 0x0000001702177221 */ /* 0x008fe20000010000 */
[----:B------:R-:W-:Y:S01]  /*4f20*/  ISETP.NE.OR P4, PT, R14, 0x20, P2 ;  /* 0x000000200e00780c */ /* 0x000fe20001785670 */
[----:B-1----:R-:W-:-:S02]  /*4f30*/  FADD.FTZ R16, R3, R16 ;  /* 0x0000001003107221 */ /* 0x002fc40000010000 */
[----:B------:R-:W-:Y:S01]  /*4f40*/  LEA R15, R15, UR4, 0x2 ;  /* 0x000000040f0f7c11 */ /* 0x000fe2000f8e10ff */
[----:B0-----:R-:W-:Y:S01]  /*4f50*/  FADD.FTZ R4, R4, R17 ;  /* 0x0000001104047221 */ /* 0x001fe20000010000 */
[----:B----4-:R-:W-:Y:S01]  /*4f60*/  FADD.FTZ R5, R5, R18 ;  /* 0x0000001205057221 */ /* 0x010fe20000010000 */
[----:B------:R-:W-:Y:S01]  /*4f70*/  FADD.FTZ R6, R6, R19 ;  /* 0x0000001306067221 */ /* 0x000fe20000010000 */
[----:B------:R-:W-:Y:S01]  /*4f80*/  FADD.FTZ R7, R7, R20 ;  /* 0x0000001407077221 */ /* 0x000fe20000010000 */
        /* <DEDUP_REMOVED lines=13> */
[----:B------:R-:W4:Y:S01]  /*5060*/  LDS R8, [R15+0x140] ;  /* 0x000140000f087984 */ /* 0x000f220000000800 */
[----:B0-----:R-:W-:Y:S01]  /*5070*/  FADD.FTZ R23, R23, R0 ;  /* 0x0000000017177221 */ /* 0x001fe20000010000 */
[----:B-1----:R-:W-:Y:S01]  /*5080*/  FADD.FTZ R16, R16, R3 ;  /* 0x0000000310107221 */ /* 0x002fe20000010000 */
[----:B--2---:R-:W-:Y:S01]  /*5090*/  FADD.FTZ R4, R4, R9 ;  /* 0x0000000904047221 */ /* 0x004fe20000010000 */
[----:B---3--:R-:W-:Y:S01]  /*50a0*/  FADD.FTZ R5, R5, R2 ;  /* 0x0000000205057221 */ /* 0x008fe20000010000 */
[----:B----4-:R-:W-:Y:S01]  /*50b0*/  FADD.FTZ R6, R6, R11 ;  /* 0x0000000b06067221 */ /* 0x010fe20000010000 */
[----:B------:R-:W-:-:S07]  /*50c0*/  FADD.FTZ R7, R7, R8 ;  /* 0x0000000807077221 */ /* 0x000fce0000010000 */
.L_x_18191:
[----:B------:R-:W-:Y:S05]  /*50d0*/  BSYNC.RECONVERGENT B0 ;  /* 0x0000000000007941 */ /* 0x000fea0003800200 */
.L_x_18190:
        /* <DEDUP_REMOVED lines=21> */
[----:B------:R-:W-:-:S07]  /*5230*/  FADD.FTZ R7, R7, R8 ;  /* 0x0000000807077221 */ /* 0x000fce0000010000 */
.L_x_18193:
[----:B------:R-:W-:Y:S05]  /*5240*/  BSYNC.RECONVERGENT B0 ;  /* 0x0000000000007941 */ /* 0x000fea0003800200 */
.L_x_18192:
        /* <DEDUP_REMOVED lines=15> */
[----:B------:R-:W-:-:S02]  /*5340*/  PRMT R7, R6, 0x7632, R7 ;  /* 0x0000763206077816 */ /* 0x000fc40000000007 */
        /* <DEDUP_REMOVED lines=15> */
.L_x_18152:
[----:B------:R-:W-:Y:S01]  /*5440*/  BSSY B1, `(.L_x_18194) ;  /* 0x0000007000017945 */ /* 0x000fe20003800000 */
[----:B------:R-:W-:Y:S01]  /*5450*/  IMAD.MOV.U32 R66, RZ, RZ, 0x1 ;  /* 0x00000001ff427424 */ /* 0x000fe200078e00ff */
[----:B------:R-:W-:Y:S01]  /*5460*/  MOV R69, 0x1f ;  /* 0x0000001f00457802 */ /* 0x000fe20000000f00 */
[----:B------:R-:W-:-:S07]  /*5470*/  IMAD.MOV.U32 R13, RZ, RZ, -0x1 ;  /* 0xffffffffff0d7424 */ /* 0x000fce00078e00ff */
[----:B------:R-:W-:Y:S05]  /*5480*/  WARPSYNC.COLLECTIVE R13, `(.L_x_18195) ;  /* 0x000000000d087348 */ /* 0x000fea0003c00000 */
[----:B------:R0:W1:Y:S02]  /*5490*/  SHFL.BFLY P1, R63, R12, R66, R69 ;  /* 0x0c0000420c3f7389 */ /* 0x0000640000020045 */
[----:B01----:R-:W-:Y:S05]  /*54a0*/  ENDCOLLECTIVE ;  /* 0x000000000000791b */ /* 0x003fea0003800000 */
.L_x_18195:
[----:B------:R-:W-:Y:S05]  /*54b0*/  BSYNC B1 ;  /* 0x0000000000017941 */ /* 0x000fea0003800000 */
.L_x_18194:
[----:B------:R-:W-:Y:S01]  /*54c0*/  MOV R13, R63 ;  /* 0x0000003f000d7202 */ /* 0x000fe20000000f00 */
[----:B------:R-:W-:Y:S06]  /*54d0*/  BRA `(.L_x_18196) ;  /* 0xffffffc000707947 */ /* 0x000fec000383ffff */
.L_x_18154:
        /* <DEDUP_REMOVED lines=8> */
.L_x_18198:
[----:B------:R-:W-:Y:S05]  /*5560*/  BSYNC B0 ;  /* 0x0000000000007941 */ /* 0x000fea0003800000 */
.L_x_18197:
        /* <DEDUP_REMOVED lines=9> */
.L_x_18199:
[----:B------:R-:W-:Y:S01]  /*5600*/  HFMA2 R66, -RZ, RZ, 0, 2.384185791015625e-07 ;  /* 0x00000004ff427431 */ /* 0x000fe200000001ff */
[----:B------:R-:W-:-:S04]  /*5610*/  MOV R4, R63 ;  /* 0x0000003f00047202 */ /* 0x000fc80000000f00 */
[----:B------:R-:W-:-:S05]  /*5620*/  FMNMX.FTZ R4, R5, R4, !PT ;  /* 0x0000000405047209 */ /* 0x000fca0007810000 */
[----:B------:R-:W-:-:S07]  /*5630*/  IMAD.MOV.U32 R12, RZ, RZ, R4 ;  /* 0x000000ffff0c7224 */ /* 0x000fce00078e0004 */
[----:B------:R-:W-:Y:S05]  /*5640*/  WARPSYNC.COLLECTIVE R13, `(.L_x_18200) ;  /* 0x000000000d087348 */ /* 0x000fea0003c00000 */
[----:B------:R0:W1:Y:S02]  /*5650*/  SHFL.BFLY P1, R63, R12, R66, R69 ;  /* 0x0c0000420c3f7389 */ /* 0x0000640000020045 */
[----:B01----:R-:W-:Y:S05]  /*5660*/  ENDCOLLECTIVE ;  /* 0x000000000000791b */ /* 0x003fea0003800000 */
.L_x_18200:
[----:B------:R-:W-:Y:S02]  /*5670*/  IMAD.MOV.U32 R66, RZ, RZ, 0x2 ;  /* 0x00000002ff427424 */ /* 0x000fe400078e00ff */
[----:B------:R-:W-:-:S05]  /*5680*/  IMAD.MOV.U32 R7, RZ, RZ, R63 ;  /* 0x000000ffff077224 */ /* 0x000fca00078e003f */
[----:B------:R-:W-:-:S04]  /*5690*/  FMNMX.FTZ R7, R4, R7, !PT ;  /* 0x0000000704077209 */ /* 0x000fc80007810000 */
[----:B------:R-:W-:-:S07]  /*56a0*/  MOV R12, R7 ;  /* 0x00000007000c7202 */ /* 0x000fce0000000f00 */
[----:B------:R-:W-:Y:S05]  /*56b0*/  WARPSYNC.COLLECTIVE R13, `(.L_x_18201) ;  /* 0x000000000d087348 */ /* 0x000fea0003c00000 */
[----:B------:R0:W1:Y:S02]  /*56c0*/  SHFL.BFLY P1, R63, R12, R66, R69 ;  /* 0x0c0000420c3f7389 */ /* 0x0000640000020045 */
[----:B01----:R-:W-:Y:S05]  /*56d0*/  ENDCOLLECTIVE ;  /* 0x000000000000791b */ /* 0x003fea0003800000 */
.L_x_18201:
[----:B------:R-:W-:Y:S01]  /*56e0*/  MOV R6, R63 ;  /* 0x0000003f00067202 */ /* 0x000fe20000000f00 */
[----:B------:R-:W-:Y:S06]  /*56f0*/  BRA `(.L_x_18202) ;  /* 0xffffffc000807947 */ /* 0x000fec000383ffff */
.L_x_18203:
        /* <DEDUP_REMOVED lines=16> */
.L_x_25919:


//--------------------- .text._ZN4vllm25paged_attention_v1_kernelI13__nv_bfloat16S1_Li80ELi16ELi128ELNS_18Fp8KVCacheDataTypeE0ELb0EEEvPT_PKS3_PKT0_S9_ifPKiSB_iPKfiiiSD_SD_iiiii --------------------------
	.section	.text._ZN4vllm25paged_attention_v1_kernelI13__nv_bfloat16S1_Li80ELi16ELi128ELNS_18Fp8KVCacheDataTypeE0ELb0EEEvPT_PKS3_PKT0_S9_ifPKiSB_iPKfiiiSD_SD_iiiii,"ax",@progbits
	.align	128
        .global         _ZN4vllm25paged_attention_v1_kernelI13__nv_bfloat16S1_Li80ELi16ELi128ELNS_18Fp8KVCacheDataTypeE0ELb0EEEvPT_PKS3_PKT0_S9_ifPKiSB_iPKfiiiSD_SD_iiiii
        .type           _ZN4vllm25paged_attention_v1_kernelI13__nv_bfloat16S1_Li80ELi16ELi128ELNS_18Fp8KVCacheDataTypeE0ELb0EEEvPT_PKS3_PKT0_S9_ifPKiSB_iPKfiiiSD_SD_iiiii,@function
        .size           _ZN4vllm25paged_attention_v1_kernelI13__nv_bfloat16S1_Li80ELi16ELi128ELNS_18Fp8KVCacheDataTypeE0ELb0EEEvPT_PKS3_PKT0_S9_ifPKiSB_iPKfiiiSD_SD_iiiii,(.L_x_25920 - _ZN4vllm25paged_attention_v1_kernelI13__nv_bfloat16S1_Li80ELi16ELi128ELNS_18Fp8KVCacheDataTypeE0ELb0EEEvPT_PKS3_PKT0_S9_ifPKiSB_iPKfiiiSD_SD_iiiii)
        .other          _ZN4vllm25paged_attention_v1_kernelI13__nv_bfloat16S1_Li80ELi16ELi128ELNS_18Fp8KVCacheDataTypeE0ELb0EEEvPT_PKS3_PKT0_S9_ifPKiSB_iPKfiiiSD_SD_iiiii,@"STO_CUDA_ENTRY STV_DEFAULT"
_ZN4vllm25paged_attention_v1_kernelI13__nv_bfloat16S1_Li80ELi16ELi128ELNS_18Fp8KVCacheDataTypeE0ELb0EEEvPT_PKS3_PKT0_S9_ifPKiSB_iPKfiiiSD_SD_iiiii:
.text._ZN4vllm25paged_attention_v1_kernelI13__nv_bfloat16S1_Li80ELi16ELi128ELNS_18Fp8KVCacheDataTypeE0ELb0EEEvPT_PKS3_PKT0_S9_ifPKiSB_iPKfiiiSD_SD_iiiii:
[----:B------:R-:W-:Y:S01]  /*0000*/  LDC R1, c[0x0][0x37c] ;  /* 0x0000df00ff017b82 */ /* 0x000fe20000000800 */
[----:B------:R-:W0:Y:S01]  /*0010*/  S2R R16, SR_TID.X ;  /* 0x0000000000107919 */ /* 0x000e220000002100 */
[----:B------:R-:W1:Y:S06]  /*0020*/  LDCU UR4, c[0x0][0x3c8] ;  /* 0x00007900ff0477ac */ /* 0x000e6c0008000800 */
[----:B------:R-:W2:Y:S01]  /*0030*/  LDC.64 R6, c[0x0][0x3b0] ;  /* 0x0000ec00ff067b82 */ /* 0x000ea20000000a00 */
[----:B------:R-:W1:Y:S01]  /*0040*/  S2R R0, SR_CTAID.Y ;  /* 0x0000000000007919 */ /* 0x000e620000002600 */
[----:B------:R-:W3:Y:S01]  /*0050*/  LDCU.64 UR6, c[0x0][0x358] ;  /* 0x00006b00ff0677ac */ /* 0x000ee20008000a00 */
[----:B------:R-:W4:Y:S05]  /*0060*/  S2R R3, SR_CTAID.X ;  /* 0x0000000000037919 */ /* 0x000f2a0000002500 */
[----:B------:R-:W3:Y:S08]  /*0070*/  LDC R15, c[0x0][0x3a0] ;  /* 0x0000e800ff0f7b82 */ /* 0x000ef00000000800 */
[----:B------:R-:W4:Y:S01]  /*0080*/  LDC.64 R8, c[0x0][0x3c0] ;  /* 0x0000f000ff087b82 */ /* 0x000f220000000a00 */
[----:B------:R-:W-:Y:S01]  /*0090*/  IMAD.MOV.U32 R24, RZ, RZ, RZ ;  /* 0x000000ffff187224 */ /* 0x000fe200078e00ff */
[----:B------:R-:W4:Y:S01]  /*00a0*/  S2R R23, SR_CgaCtaId ;  /* 0x0000000000177919 */ /* 0x000f220000008800 */
[----:B------:R-:W-:Y:S01]  /*00b0*/  MOV R20, 0x400 ;  /* 0x0000040000147802 */ /* 0x000fe20000000f00 */
[----:B------:R-:W2:Y:S01]  /*00c0*/  LDCU UR8, c[0x0][0x3cc] ;  /* 0x00007980ff0877ac */ /* 0x000ea20008000800 */
[----:B------:R-:W2:Y:S01]  /*00d0*/  LDCU UR9, c[0x0][0x3a4] ;  /* 0x00007480ff0977ac */ /* 0x000ea20008000800 */
[----:B------:R-:W2:Y:S01]  /*00e0*/  LDCU.64 UR10, c[0x0][0x390] ;  /* 0x00007200ff0a77ac */ /* 0x000ea20008000a00 */
[----:B0-----:R-:W-:Y:S01]  /*00f0*/  ISETP.GT.U32.AND P1, PT, R16, 0x13, PT ;  /* 0x000000131000780c */ /* 0x001fe20003f24070 */
[----:B-1----:R-:W-:-:S02]  /*0100*/  IMAD R2, R0, UR4, RZ ;  /* 0x0000000400027c24 */ /* 0x002fc4000f8e02ff */
[----:B--2---:R-:W-:Y:S01]  /*0110*/  IMAD.WIDE.U32 R6, R0, 0x4, R6 ;  /* 0x0000000400067825 */ /* 0x004fe200078e0006 */
[----:B---3--:R-:W-:Y:S01]  /*0120*/  IABS R13, R15 ;  /* 0x0000000f000d7213 */ /* 0x008fe20000000000 */
[----:B------:R-:W0:Y:S01]  /*0130*/  LDCU UR4, c[0x0][0x3b8] ;  /* 0x00007700ff0477ac */ /* 0x000e220008000800 */
[----:B----4-:R-:W-:-:S07]  /*0140*/  ISETP.NE.U32.AND P0, PT, R8, RZ, PT ;  /* 0x000000ff0800720c */ /* 0x010fce0003f05070 */
[----:B------:R-:W1:Y:S01]  /*0150*/  @!P1 LDC.64 R10, c[0x0][0x388] ;  /* 0x0000e200ff0a9b82 */ /* 0x000e620000000a00 */
[----:B------:R-:W-:Y:S02]  /*0160*/  @!P1 IMAD R4, R3, 0x50, RZ ;  /* 0x0000005003049824 */ /* 0x000fe400078e02ff */
[----:B------:R-:W-:Y:S01]  /*0170*/  @!P1 IMAD.SHL.U32 R5, R16, 0x4, RZ ;  /* 0x0000000410059824 */ /* 0x000fe200078e00ff */
[----:B------:R-:W2:Y:S01]  /*0180*/  I2F.RP R12, R13 ;  /* 0x0000000d000c7306 */ /* 0x000ea20000209400 */
[----:B------:R-:W-:-:S03]  /*0190*/  ISETP.NE.AND.EX P0, PT, R9, RZ, PT, P0 ;  /* 0x000000ff0900720c */ /* 0x000fc60003f05300 */
[----:B------:R-:W-:Y:S02]  /*01a0*/  @!P1 IADD3 R4, P2, P3, R5, R2, R4 ;  /* 0x0000000205049210 */ /* 0x000fe40007b5e004 */
[----:B------:R-:W-:-:S04]  /*01b0*/  SHF.R.S32.HI R2, RZ, 0x1f, R2 ;  /* 0x0000001fff027819 */ /* 0x000fc80000011402 */
[----:B------:R-:W-:-:S04]  /*01c0*/  @!P1 IADD3.X R2, PT, PT, RZ, R2, RZ, P2, P3 ;  /* 0x00000002ff029210 */ /* 0x000fc800017e64ff */
[----:B------:R-:W3:Y:S01]  /*01d0*/  @P0 LDC.64 R8, c[0x0][0x3c0] ;  /* 0x0000f000ff080b82 */ /* 0x000ee20000000a00 */
[----:B-1----:R-:W-:-:S04]  /*01e0*/  @!P1 LEA R10, P2, R4, R10, 0x1 ;  /* 0x0000000a040a9211 */ /* 0x002fc800078408ff */
[----:B------:R-:W-:Y:S02]  /*01f0*/  @!P1 LEA.HI.X R11, R4, R11, R2, 0x1, P2 ;  /* 0x0000000b040b9211 */ /* 0x000fe400010f0c02 */
[----:B------:R-:W4:Y:S04]  /*0200*/  LDG.E.CONSTANT R2, desc[UR6][R6.64] ;  /* 0x0000000606027981 */ /* 0x000f28000c1e9900 */
[----:B------:R-:W4:Y:S04]  /*0210*/  @!P1 LDG.E.CONSTANT R4, desc[UR6][R10.64] ;  /* 0x000000060a049981 */ /* 0x000f28000c1e9900 */
[----:B------:R1:W4:Y:S01]  /*0220*/  @!P1 LDG.E.CONSTANT R5, desc[UR6][R10.64+0x4] ;  /* 0x000004060a059981 */ /* 0x000322000c1e9900 */
[----:B--2---:R-:W2:Y:S01]  /*0230*/  MUFU.RCP R12, R12 ;  /* 0x0000000c000c7308 */ /* 0x004ea20000001000 */
[----:B---3--:R-:W-:-:S05]  /*0240*/  @P0 IMAD.WIDE.U32 R8, R3, 0x4, R8 ;  /* 0x0000000403080825 */ /* 0x008fca00078e0008 */
[----:B------:R3:W5:Y:S01]  /*0250*/  @P0 LDG.E.CONSTANT R24, desc[UR6][R8.64] ;  /* 0x0000000608180981 */ /* 0x000762000c1e9900 */
[----:B-1----:R-:W3:Y:S01]  /*0260*/  LDC R10, c[0x0][0x370] ;  /* 0x0000dc00ff0a7b82 */ /* 0x002ee20000000800 */
[----:B------:R-:W-:Y:S01]  /*0270*/  LOP3.LUT R25, R16, 0x1, RZ, 0xc0, !PT ;  /* 0x0000000110197812 */ /* 0x000fe200078ec0ff */
[----:B0-----:R-:W-:Y:S01]  /*0280*/  IMAD R21, R0, UR4, RZ ;  /* 0x0000000400157c24 */ /* 0x001fe2000f8e02ff */
[--C-:B------:R-:W-:Y:S01]  /*0290*/  SHF.R.U32.HI R45, RZ, 0x1, R16.reuse ;  /* 0x00000001ff2d7819 */ /* 0x100fe20000011610 */
[----:B------:R-:W-:Y:S01]  /*02a0*/  BSSY B0, `(.L_x_18204) ;  /* 0x000012f000007945 */ /* 0x000fe20003800000 */
[----:B------:R-:W-:Y:S01]  /*02b0*/  SHF.R.U32.HI R26, RZ, 0x5, R16 ;  /* 0x00000005ff1a7819 */ /* 0x000fe20000011610 */
[----:B------:R-:W-:Y:S01]  /*02c0*/  IMAD.MOV.U32 R46, RZ, RZ, -0x800001 ;  /* 0xff7fffffff2e7424 */ /* 0x000fe200078e00ff */
[----:B--2---:R-:W-:-:S04]  /*02d0*/  IADD3 R6, PT, PT, R12, 0xffffffe, RZ ;  /* 0x0ffffffe0c067810 */ /* 0x004fc80007ffe0ff */
[----:B------:R0:W1:Y:S02]  /*02e0*/  F2I.FTZ.U32.TRUNC.NTZ R7, R6 ;  /* 0x0000000600077305 */ /* 0x000064000021f000 */
[----:B0-----:R-:W-:Y:S01]  /*02f0*/  IMAD.MOV.U32 R6, RZ, RZ, RZ ;  /* 0x000000ffff067224 */ /* 0x001fe200078e00ff */
[----:B---3--:R-:W-:Y:S01]  /*0300*/  IABS R8, R10 ;  /* 0x0000000a00087213 */ /* 0x008fe20000000000 */
[----:B-1----:R-:W-:-:S04]  /*0310*/  IMAD.MOV R14, RZ, RZ, -R7 ;  /* 0x000000ffff0e7224 */ /* 0x002fc800078e0a07 */
[----:B------:R-:W-:-:S04]  /*0320*/  IMAD R11, R14, R13, RZ ;  /* 0x0000000d0e0b7224 */ /* 0x000fc800078e02ff */
[----:B------:R-:W-:-:S06]  /*0330*/  IMAD.HI.U32 R7, R7, R11, R6 ;  /* 0x0000000b07077227 */ /* 0x000fcc00078e0006 */
[----:B------:R-:W-:-:S05]  /*0340*/  IMAD.HI.U32 R7, R7, R8, RZ ;  /* 0x0000000807077227 */ /* 0x000fca00078e00ff */
[----:B------:R-:W-:-:S05]  /*0350*/  IADD3 R9, PT, PT, RZ, -R7, RZ ;  /* 0x80000007ff097210 */ /* 0x000fca0007ffe0ff */
[----:B------:R-:W-:-:S05]  /*0360*/  IMAD R6, R13, R9, R8 ;  /* 0x000000090d067224 */ /* 0x000fca00078e0208 */
[----:B------:R-:W-:-:S13]  /*0370*/  ISETP.GT.U32.AND P2, PT, R13, R6, PT ;  /* 0x000000060d00720c */ /* 0x000fda0003f44070 */
[----:B------:R-:W-:Y:S02]  /*0380*/  @!P2 IMAD.IADD R6, R6, 0x1, -R13 ;  /* 0x000000010606a824 */ /* 0x000fe400078e0a0d */
[----:B------:R-:W-:Y:S01]  /*0390*/  @!P2 VIADD R7, R7, 0x1 ;  /* 0x000000010707a836 */ /* 0x000fe20000000000 */
[----:B------:R-:W-:Y:S02]  /*03a0*/  ISETP.NE.AND P2, PT, R15, RZ, PT ;  /* 0x000000ff0f00720c */ /* 0x000fe40003f45270 */
[----:B------:R-:W-:Y:S02]  /*03b0*/  ISETP.GE.U32.AND P0, PT, R6, R13, PT ;  /* 0x0000000d0600720c */ /* 0x000fe40003f06070 */
[----:B------:R-:W-:-:S04]  /*03c0*/  LOP3.LUT R6, R10, R15, RZ, 0x3c, !PT ;  /* 0x0000000f0a067212 */ /* 0x000fc800078e3cff */
        /* <DEDUP_REMOVED lines=18> */
[----:B------:R-:W-:Y:S01]  /*04f0*/  IMAD R6, R28, R11, R8 ;  /* 0x0000000b1c067224 */ /* 0x000fe200078e0208 */
[----:B------:R-:W-:-:S04]  /*0500*/  LEA R8, R23, R20, 0x18 ;  /* 0x0000001417087211 */ /* 0x000fc800078ec0ff */
[----:B------:R-:W-:Y:S01]  /*0510*/  ISETP.GT.U32.AND P2, PT, R9, R6, PT ;  /* 0x000000060900720c */ /* 0x000fe20003f44070 */
[----:B------:R-:W-:Y:S01]  /*0520*/  IMAD R34, R25, 0x50, R8 ;  /* 0x0000005019227824 */ /* 0x000fe200078e0208 */
[----:B------:R-:W-:-:S04]  /*0530*/  LOP3.LUT R8, R3, R10, RZ, 0x3c, !PT ;  /* 0x0000000a03087212 */ /* 0x000fc800078e3cff */
[----:B------:R-:W-:-:S07]  /*0540*/  ISETP.GE.AND P3, PT, R8, RZ, PT ;  /* 0x000000ff0800720c */ /* 0x000fce0003f66270 */
[----:B------:R-:W-:Y:S02]  /*0550*/  @!P2 IMAD.IADD R6, R6, 0x1, -R9 ;  /* 0x000000010606a824 */ /* 0x000fe400078e0a09 */
[----:B------:R-:W-:-:S03]  /*0560*/  @!P2 VIADD R28, R28, 0x1 ;  /* 0x000000011c1ca836 */ /* 0x000fc60000000000 */
[----:B------:R-:W-:Y:S01]  /*0570*/  ISETP.GE.U32.AND P0, PT, R6, R9, PT ;  /* 0x000000090600720c */ /* 0x000fe20003f06070 */
[----:B------:R-:W-:-:S12]  /*0580*/  @!P1 IMAD R6, R45, 0x8, R34 ;  /* 0x000000082d069824 */ /* 0x000fd800078e0222 */
[----:B------:R-:W-:-:S05]  /*0590*/  @P0 VIADD R28, R28, 0x1 ;  /* 0x000000011c1c0836 */ /* 0x000fca0000000000 */
[----:B------:R-:W-:Y:S02]  /*05a0*/  @!P3 IADD3 R28, PT, PT, RZ, -R28, RZ ;  /* 0x8000001cff1cb210 */ /* 0x000fe40007ffe0ff */
[----:B----4-:R-:W-:-:S04]  /*05b0*/  IADD3 R7, PT, PT, R2, 0xf, RZ ;  /* 0x0000000f02077810 */ /* 0x010fc80007ffe0ff */
[----:B------:R-:W-:-:S04]  /*05c0*/  SHF.R.S32.HI R8, RZ, 0x1f, R7 ;  /* 0x0000001fff087819 */ /* 0x000fc80000011407 */
[----:B------:R-:W-:Y:S01]  /*05d0*/  LEA.HI R8, R8, R7, RZ, 0x4 ;  /* 0x0000000708087211 */ /* 0x000fe200078f20ff */
[----:B------:R0:W-:Y:S01]  /*05e0*/  @!P1 STS.64 [R6], R4 ;  /* 0x0000000406009388 */ /* 0x0001e20000000a00 */
[----:B------:R-:W-:Y:S02]  /*05f0*/  BAR.SYNC.DEFER_BLOCKING 0x0 ;  /* 0x0000000000007b1d */ /* 0x000fe40000010000 */
[----:B------:R-:W-:Y:S02]  /*0600*/  SHF.R.S32.HI R27, RZ, 0x4, R8 ;  /* 0x00000004ff1b7819 */ /* 0x000fe40000011408 */
[----:B------:R-:W-:Y:S02]  /*0610*/  ISETP.NE.AND P1, PT, R10, RZ, PT ;  /* 0x000000ff0a00720c */ /* 0x000fe40003f25270 */
[----:B------:R-:W-:-:S11]  /*0620*/  ISETP.GE.AND P0, PT, R26, R27, PT ;  /* 0x0000001b1a00720c */ /* 0x000fd60003f06270 */
[----:B------:R-:W-:Y:S02]  /*0630*/  @!P1 LOP3.LUT R28, RZ, R10, RZ, 0x33, !PT ;  /* 0x0000000aff1c9212 */ /* 0x000fe400078e33ff */
[----:B0-----:R-:W-:Y:S05]  /*0640*/  @P0 BRA `(.L_x_18205) ;  /* 0x0000000c00d00947 */ /* 0x001fea0003800000 */
[----:B------:R-:W-:Y:S01]  /*0650*/  SHF.R.U32.HI R16, RZ, 0x3, R16 ;  /* 0x00000003ff107819 */ /* 0x000fe20000011610 */
[----:B------:R-:W-:Y:S01]  /*0660*/  IMAD.SHL.U32 R22, R45, 0x4, RZ ;  /* 0x000000042d167824 */ /* 0x000fe200078e00ff */
[----:B------:R-:W-:Y:S01]  /*0670*/  IADD3 R20, PT, PT, R20, 0xc0, RZ ;  /* 0x000000c014147810 */ /* 0x000fe20007ffe0ff */
[----:B------:R-:W-:Y:S01]  /*0680*/  IMAD.MOV.U32 R31, RZ, RZ, RZ ;  /* 0x000000ffff1f7224 */ /* 0x000fe200078e00ff */
[----:B------:R-:W-:Y:S01]  /*0690*/  LOP3.LUT R30, R16, 0x7c, RZ, 0xc0, !PT ;  /* 0x0000007c101e7812 */ /* 0x000fe200078ec0ff */
[----:B------:R-:W0:Y:S01]  /*06a0*/  LDS.128 R4, [R34] ;  /* 0x0000000022047984 */ /* 0x000e220000000c00 */
[----:B------:R-:W-:Y:S01]  /*06b0*/  LOP3.LUT R29, R22, 0x3c, RZ, 0xc0, !PT ;  /* 0x0000003c161d7812 */ /* 0x000fe200078ec0ff */
[----:B------:R-:W1:Y:S01]  /*06c0*/  LDCU.64 UR4, c[0x0][0x3a8] ;  /* 0x00007500ff0477ac */ /* 0x000e620008000a00 */
[----:B------:R-:W-:Y:S01]  /*06d0*/  LEA R32, R23, R20, 0x18 ;  /* 0x0000001417207211 */ /* 0x000fe200078ec0ff */
[----:B------:R-:W-:Y:S01]  /*06e0*/  IMAD.WIDE R30, R21, 0x4, R30 ;  /* 0x00000004151e7825 */ /* 0x000fe200078e021e */
[----:B------:R-:W2:Y:S01]  /*06f0*/  LDS.128 R8, [R34+0x10] ;  /* 0x0000100022087984 */ /* 0x000ea20000000c00 */
[----:B------:R-:W-:-:S02]  /*0700*/  LOP3.LUT R53, R45, 0xf, RZ, 0xc0, !PT ;  /* 0x0000000f2d357812 */ /* 0x000fc400078ec0ff */
[C---:B------:R-:W-:Y:S01]  /*0710*/  IMAD R29, R26.reuse, 0x40, R29 ;  /* 0x000000401a1d7824 */ /* 0x040fe200078e021d */
[----:B------:R-:W3:Y:S01]  /*0720*/  LDS.128 R20, [R34+0x40] ;  /* 0x0000400022147984 */ /* 0x000ee20000000c00 */
[----:B------:R-:W-:Y:S01]  /*0730*/  LEA R53, R26, R53, 0x4 ;  /* 0x000000351a357211 */ /* 0x000fe200078e20ff */
[----:B------:R-:W-:Y:S02]  /*0740*/  IMAD.MOV.U32 R46, RZ, RZ, -0x800001 ;  /* 0xff7fffffff2e7424 */ /* 0x000fe400078e00ff */
[----:B------:R-:W4:Y:S01]  /*0750*/  LDS.128 R12, [R34+0x20] ;  /* 0x00002000220c7984 */ /* 0x000f220000000c00 */
[----:B------:R-:W-:-:S03]  /*0760*/  IADD3 R29, PT, PT, R29, R32, RZ ;  /* 0x000000201d1d7210 */ /* 0x000fc60007ffe0ff */
[----:B------:R2:W4:Y:S01]  /*0770*/  LDS.128 R16, [R34+0x30] ;  /* 0x0000300022107984 */ /* 0x0005220000000c00 */
[----:B-1----:R-:W-:Y:S01]  /*0780*/  IADD3 R30, P0, PT, R30, UR4, RZ ;  /* 0x000000041e1e7c10 */ /* 0x002fe2000ff1e0ff */
[----:B------:R-:W1:Y:S01]  /*0790*/  S2R R44, SR_TID.X ;  /* 0x00000000002c7919 */ /* 0x000e620000002100 */
[----:B------:R-:W0:Y:S02]  /*07a0*/  LDCU UR4, c[0x0][0x3d0] ;  /* 0x00007a00ff0477ac */ /* 0x000e240008000800 */
[----:B------:R-:W-:Y:S02]  /*07b0*/  IADD3.X R31, PT, PT, R31, UR5, RZ, P0, !PT ;  /* 0x000000051f1f7c10 */ /* 0x000fe400087fe4ff */
[----:B-----5:R-:W-:Y:S02]  /*07c0*/  FSETP.NEU.FTZ.AND P0, PT, R24, RZ, PT ;  /* 0x000000ff1800720b */ /* 0x020fe40003f1d000 */
[----:B0-----:R-:W-:Y:S01]  /*07d0*/  PRMT R38, R6, 0x7632, R38 ;  /* 0x0000763206267816 */ /* 0x001fe20000000026 */
[----:B------:R-:W-:Y:S01]  /*07e0*/  IMAD R58, R28, UR4, RZ ;  /* 0x000000041c3a7c24 */ /* 0x000fe2000f8e02ff */
[----:B------:R-:W-:Y:S01]  /*07f0*/  SHF.L.U32 R32, R6, 0x10, RZ ;  /* 0x0000001006207819 */ /* 0x000fe200000006ff */
[C---:B------:R-:W-:Y:S01]  /*0800*/  IMAD.U32 R33, R7.reuse, 0x10000, RZ ;  /* 0x0001000007217824 */ /* 0x040fe200078e00ff */
[----:B------:R-:W-:Y:S01]  /*0810*/  PRMT R6, R7, 0x7632, R6 ;  /* 0x0000763207067816 */ /* 0x000fe20000000006 */
[C---:B--2---:R-:W-:Y:S01]  /*0820*/  IMAD.U32 R34, R8.reuse, 0x10000, RZ ;  /* 0x0001000008227824 */ /* 0x044fe200078e00ff */
[----:B------:R-:W-:Y:S01]  /*0830*/  PRMT R7, R8, 0x7632, R7 ;  /* 0x0000763208077816 */ /* 0x000fe20000000007 */
[----:B------:R-:W-:Y:S01]  /*0840*/  IMAD.U32 R38, R38, 0x10000, RZ ;  /* 0x0001000026267824 */ /* 0x000fe200078e00ff */
[----:B------:R-:W-:Y:S01]  /*0850*/  PRMT R8, R9, 0x7632, R8 ;  /* 0x0000763209087816 */ /* 0x000fe20000000008 */
[C---:B---3--:R-:W-:Y:S01]  /*0860*/  IMAD.U32 R45, R23.reuse, 0x10000, RZ ;  /* 0x00010000172d7824 */ /* 0x048fe200078e00ff */
[----:B------:R-:W-:Y:S01]  /*0870*/  PRMT R56, R23, 0x7632, R56 ;  /* 0x0000763217387816 */ /* 0x000fe20000000038 */
[----:B------:R-:W-:Y:S01]  /*0880*/  VIADD R23, R53, 0x1 ;  /* 0x0000000135177836 */ /* 0x000fe20000000000 */
[----:B------:R-:W-:Y:S01]  /*0890*/  SHF.L.U32 R35, R9, 0x10, RZ ;  /* 0x0000001009237819 */ /* 0x000fe200000006ff */
[----:B-1----:R-:W-:Y:S01]  /*08a0*/  IMAD.SHL.U32 R61, R44, 0x4, RZ ;  /* 0x000000042c3d7824 */ /* 0x002fe200078e00ff */
[----:B------:R-:W-:Y:S01]  /*08b0*/  IADD3 R44, PT, PT, -R2, R53, RZ ;  /* 0x00000035022c7210 */ /* 0x000fe20007ffe1ff */
[----:B------:R-:W-:Y:S01]  /*08c0*/  IMAD.U32 R53, R6, 0x10000, RZ ;  /* 0x0001000006357824 */ /* 0x000fe200078e00ff */
[C---:B------:R-:W-:Y:S01]  /*08d0*/  PRMT R36, R4.reuse, 0x7632, R36 ;  /* 0x0000763204247816 */ /* 0x040fe20000000024 */
[----:B------:R-:W-:Y:S01]  /*08e0*/  IMAD.U32 R4, R4, 0x10000, RZ ;  /* 0x0001000004047824 */ /* 0x000fe200078e00ff */
[----:B------:R-:W-:Y:S01]  /*08f0*/  LOP3.LUT R61, R61, 0x78, RZ, 0xc0, !PT ;  /* 0x000000783d3d7812 */ /* 0x000fe200078ec0ff */
        /* <DEDUP_REMOVED lines=47> */
[----:B------:R-:W-:-:S07]  /*0bf0*/  LEA.HI.X.SX32 R7, R58, RZ, 0x1, P1 ;  /* 0x000000ff3a077211 */ /* 0x000fce00008f0eff */
.L_x_18207:
        /* <DEDUP_REMOVED lines=9> */
[----:B------:R-:W5:Y:S04]  /*0c90*/  LDG.E.CONSTANT R60, desc[UR6][R8.64+0x300] ;  /* 0x00030006083c7981 */ /* 0x000f68000c1e9900 */
[----:B------:R-:W5:Y:S01]  /*0ca0*/  LDG.E.CONSTANT R58, desc[UR6][R8.64+0x400] ;  /* 0x00040006083a7981 */ /* 0x000f62000c1e9900 */
[C---:B--2---:R-:W-:Y:S01]  /*0cb0*/  PRMT R64, R63.reuse, 0x7632, R64 ;  /* 0x000076323f407816 */ /* 0x044fe20000000040 */
[----:B------:R-:W-:-:S03]  /*0cc0*/  IMAD.U32 R67, R63, 0x10000, RZ ;  /* 0x000100003f437824 */ /* 0x000fc600078e00ff */
[----:B------:R-:W-:Y:S01]  /*0cd0*/  SHF.L.U32 R69, R64, 0x10, RZ ;  /* 0x0000001040457819 */ /* 0x000fe200000006ff */
[C---:B---3--:R-:W-:Y:S01]  /*0ce0*/  IMAD.U32 R65, R62.reuse, 0x10000, RZ ;  /* 0x000100003e417824 */ /* 0x048fe200078e00ff */
[----:B------:R-:W-:Y:S01]  /*0cf0*/  PRMT R63, R62, 0x7632, R63 ;  /* 0x000076323e3f7816 */ /* 0x000fe2000000003f */
[----:B------:R-:W-:Y:S01]  /*0d00*/  FMUL.FTZ R67, R32, R67 ;  /* 0x0000004320437220 */ /* 0x000fe20000410000 */
[----:B------:R-:W2:Y:S01]  /*0d10*/  LDG.E.CONSTANT R62, desc[UR6][R8.64+0x500] ;  /* 0x00050006083e7981 */ /* 0x000ea2000c1e9900 */
[----:B------:R-:W-:Y:S02]  /*0d20*/  FMUL.FTZ R69, R38, R69 ;  /* 0x0000004526457220 */ /* 0x000fe40000410000 */
[----:B------:R-:W-:Y:S02]  /*0d30*/  IMAD.U32 R63, R63, 0x10000, RZ ;  /* 0x000100003f3f7824 */ /* 0x000fe400078e00ff */
[----:B------:R-:W-:Y:S02]  /*0d40*/  FFMA.FTZ R65, R4, R65, R67 ;  /* 0x0000004104417223 */ /* 0x000fe40000010043 */
[----:B------:R-:W-:Y:S01]  /*0d50*/  FFMA.FTZ R64, R36, R63, R69 ;  /* 0x0000003f24407223 */ /* 0x000fe20000010045 */
[----:B----4-:R-:W-:-:S05]  /*0d60*/  PRMT R63, R61, 0x7632, R63 ;  /* 0x000076323d3f7816 */ /* 0x010fca000000003f */
[----:B------:R-:W-:-:S04]  /*0d70*/  IMAD.U32 R63, R63, 0x10000, RZ ;  /* 0x000100003f3f7824 */ /* 0x000fc800078e00ff */
[----:B------:R-:W-:Y:S02]  /*0d80*/  FFMA.FTZ R64, R55, R63, R64 ;  /* 0x0000003f37407223 */ /* 0x000fe40000010040 */
[----:B------:R-:W3:Y:S01]  /*0d90*/  LDG.E.CONSTANT R63, desc[UR6][R8.64+0x600] ;  /* 0x00060006083f7981 */ /* 0x000ee2000c1e9900 */
[----:B------:R-:W-:-:S05]  /*0da0*/  SHF.L.U32 R61, R61, 0x10, RZ ;  /* 0x000000103d3d7819 */ /* 0x000fca00000006ff */
[----:B------:R-:W-:Y:S01]  /*0db0*/  FFMA.FTZ R61, R34, R61, R65 ;  /* 0x0000003d223d7223 */ /* 0x000fe20000010041 */
[----:B-----5:R-:W-:-:S04]  /*0dc0*/  IMAD.U32 R65, R60, 0x10000, RZ ;  /* 0x000100003c417824 */ /* 0x020fc800078e00ff */
[----:B------:R-:W-:Y:S02]  /*0dd0*/  FFMA.FTZ R65, R10, R65, R61 ;  /* 0x000000410a417223 */ /* 0x000fe4000001003d */
[----:B------:R-:W4:Y:S01]  /*0de0*/  LDG.E.CONSTANT R61, desc[UR6][R8.64+0x700] ;  /* 0x00070006083d7981 */ /* 0x000f22000c1e9900 */
[----:B------:R-:W-:-:S04]  /*0df0*/  PRMT R60, R60, 0x7632, R60 ;  /* 0x000076323c3c7816 */ /* 0x000fc8000000003c */
[----:B------:R-:W-:-:S05]  /*0e00*/  SHF.L.U32 R60, R60, 0x10, RZ ;  /* 0x000000103c3c7819 */ /* 0x000fca00000006ff */
[----:B------:R-:W-:Y:S01]  /*0e10*/  FFMA.FTZ R67, R59, R60, R64 ;  /* 0x0000003c3b437223 */ /* 0x000fe20000010040 */
[C---:B------:R-:W-:Y:S01]  /*0e20*/  IMAD.U32 R60, R58.reuse, 0x10000, RZ ;  /* 0x000100003a3c7824 */ /* 0x040fe200078e00ff */
[----:B------:R-:W-:Y:S01]  /*0e30*/  PRMT R58, R58, 0x7632, R58 ;  /* 0x000076323a3a7816 */ /* 0x000fe2000000003a */
[----:B------:R-:W5:Y:S04]  /*0e40*/  LDG.E.CONSTANT R64, desc[UR6][R8.64+0x800] ;  /* 0x0008000608407981 */ /* 0x000f68000c1e9900 */
[----:B------:R-:W-:-:S04]  /*0e50*/  IMAD.U32 R58, R58, 0x10000, RZ ;  /* 0x000100003a3a7824 */ /* 0x000fc800078e00ff */
[----:B------:R-:W-:Y:S01]  /*0e60*/  FFMA.FTZ R67, R40, R58, R67 ;  /* 0x0000003a28437223 */ /* 0x000fe20000010043 */
[----:B------:R-:W-:Y:S01]  /*0e70*/  FFMA.FTZ R65, R12, R60, R65 ;  /* 0x0000003c0c417223 */ /* 0x000fe20000010041 */
[C---:B--2---:R-:W-:Y:S02]  /*0e80*/  PRMT R58, R62.reuse, 0x7632, R58 ;  /* 0x000076323e3a7816 */ /* 0x044fe4000000003a */
[----:B------:R-:W-:-:S03]  /*0e90*/  SHF.L.U32 R62, R62, 0x10, RZ ;  /* 0x000000103e3e7819 */ /* 0x000fc600000006ff */
[----:B------:R-:W-:-:S04]  /*0ea0*/  IMAD.U32 R58, R58, 0x10000, RZ ;  /* 0x000100003a3a7824 */ /* 0x000fc800078e00ff */
[----:B------:R-:W-:Y:S02]  /*0eb0*/  FFMA.FTZ R60, R42, R58, R67 ;  /* 0x0000003a2a3c7223 */ /* 0x000fe40000010043 */
[----:B------:R-:W2:Y:S01]  /*0ec0*/  LDG.E.CONSTANT R58, desc[UR6][R8.64+0x900] ;  /* 0x00090006083a7981 */ /* 0x000ea2000c1e9900 */
[----:B------:R-:W-:Y:S01]  /*0ed0*/  FFMA.FTZ R65, R14, R62, R65 ;  /* 0x0000003e0e417223 */ /* 0x000fe20000010041 */
[C---:B---3--:R-:W-:Y:S01]  /*0ee0*/  PRMT R62, R63.reuse, 0x7632, R62 ;  /* 0x000076323f3e7816 */ /* 0x048fe2000000003e */
[----:B------:R-:W-:-:S03]  /*0ef0*/  IMAD.U32 R63, R63, 0x10000, RZ ;  /* 0x000100003f3f7824 */ /* 0x000fc600078e00ff */
[----:B------:R-:W-:Y:S01]  /*0f00*/  SHF.L.U32 R62, R62, 0x10, RZ ;  /* 0x000000103e3e7819 */ /* 0x000fe200000006ff */
[----:B------:R-:W-:Y:S02]  /*0f10*/  FFMA.FTZ R65, R16, R63, R65 ;  /* 0x0000003f10417223 */ /* 0x000fe40000010041 */
[----:B------:R-:W3:Y:S02]  /*0f20*/  LDG.E.CONSTANT R63, desc[UR6][R8.64+0x104] ;  /* 0x00010406083f7981 */ /* 0x000ee4000c1e9900 */
[----:B------:R-:W-:Y:S02]  /*0f30*/  FFMA.FTZ R67, R47, R62, R60 ;  /* 0x0000003e2f437223 */ /* 0x000fe4000001003c */
[----:B------:R-:W3:Y:S01]  /*0f40*/  LDG.E.CONSTANT R62, desc[UR6][R8.64+0x4] ;  /* 0x00000406083e7981 */ /* 0x000ee2000c1e9900 */
[----:B----4-:R-:W-:-:S04]  /*0f50*/  IMAD.U32 R60, R61, 0x10000, RZ ;  /* 0x000100003d3c7824 */ /* 0x010fc800078e00ff */
[----:B------:R-:W-:Y:S02]  /*0f60*/  FFMA.FTZ R65, R18, R60, R65 ;  /* 0x0000003c12417223 */ /* 0x000fe40000010041 */
[----:B------:R-:W4:Y:S01]  /*0f70*/  LDG.E.CONSTANT R60, desc[UR6][R8.64+0x204] ;  /* 0x00020406083c7981 */ /* 0x000f22000c1e9900 */
[----:B------:R-:W-:-:S05]  /*0f80*/  PRMT R61, R61, 0x7632, R61 ;  /* 0x000076323d3d7816 */ /* 0x000fca000000003d */
[----:B------:R-:W-:-:S04]  /*0f90*/  IMAD.U32 R61, R61, 0x10000, RZ ;  /* 0x000100003d3d7824 */ /* 0x000fc800078e00ff */
[----:B------:R-:W-:Y:S01]  /*0fa0*/  FFMA.FTZ R66, R50, R61, R67 ;  /* 0x0000003d32427223 */ /* 0x000fe20000010043 */
[C---:B-----5:R-:W-:Y:S02]  /*0fb0*/  SHF.L.U32 R61, R64.reuse, 0x10, RZ ;  /* 0x00000010403d7819 */ /* 0x060fe400000006ff */
[----:B------:R-:W-:-:S05]  /*0fc0*/  PRMT R64, R64, 0x7632, R64 ;  /* 0x0000763240407816 */ /* 0x000fca0000000040 */
[----:B------:R-:W-:Y:S02]  /*0fd0*/  IMAD.U32 R64, R64, 0x10000, RZ ;  /* 0x0001000040407824 */ /* 0x000fe400078e00ff */
[----:B------:R-:W-:Y:S02]  /*0fe0*/  FFMA.FTZ R61, R20, R61, R65 ;  /* 0x0000003d143d7223 */ /* 0x000fe40000010041 */
[----:B------:R-:W-:Y:S01]  /*0ff0*/  FFMA.FTZ R65, R51, R64, R66 ;  /* 0x0000004033417223 */ /* 0x000fe20000010042 */
[C---:B--2---:R-:W-:Y:S01]  /*1000*/  PRMT R64, R58.reuse, 0x7632, R64 ;  /* 0x000076323a407816 */ /* 0x044fe20000000040 */
[----:B------:R-:W-:-:S03]  /*1010*/  IMAD.U32 R58, R58, 0x10000, RZ ;  /* 0x000100003a3a7824 */ /* 0x000fc600078e00ff */
[----:B------:R-:W-:Y:S01]  /*1020*/  SHF.L.U32 R64, R64, 0x10, RZ ;  /* 0x0000001040407819 */ /* 0x000fe200000006ff */
[----:B------:R-:W-:-:S04]  /*1030*/  FFMA.FTZ R58, R22, R58, R61 ;  /* 0x0000003a163a7223 */ /* 0x000fc8000001003d */
[----:B------:R-:W-:Y:S02]  /*1040*/  FFMA.FTZ R61, R54, R64, R65 ;  /* 0x00000040363d7223 */ /* 0x000fe40000010041 */
[----:B------:R-:W2:Y:S01]  /*1050*/  LDG.E.CONSTANT R65, desc[UR6][R8.64+0x504] ;  /* 0x0005040608417981 */ /* 0x000ea2000c1e9900 */
[----:B---3--:R-:W-:-:S04]  /*1060*/  IMAD.U32 R64, R63, 0x10000, RZ ;  /* 0x000100003f407824 */ /* 0x008fc800078e00ff */
[----:B------:R-:W-:Y:S01]  /*1070*/  FMUL.FTZ R66, R33, R64 ;  /* 0x0000004021427220 */ /* 0x000fe20000410000 */
[----:B------:R-:W-:Y:S01]  /*1080*/  IMAD.U32 R64, R62, 0x10000, RZ ;  /* 0x000100003e407824 */ /* 0x000fe200078e00ff */
[----:B------:R-:W-:-:S04]  /*1090*/  PRMT R62, R63, 0x7632, R62 ;  /* 0x000076323f3e7816 */ /* 0x000fc8000000003e */
[C---:B------:R-:W-:Y:S02]  /*10a0*/  PRMT R63, R62.reuse, 0x7632, R63 ;  /* 0x000076323e3f7816 */ /* 0x040fe4000000003f */
[----:B------:R-:W-:Y:S02]  /*10b0*/  SHF.L.U32 R68, R62, 0x10, RZ ;  /* 0x000000103e447819 */ /* 0x000fe400000006ff */
[----:B------:R-:W3:Y:S01]  /*10c0*/  LDG.E.CONSTANT R62, desc[UR6][R8.64+0x304] ;  /* 0x00030406083e7981 */ /* 0x000ee2000c1e9900 */
[----:B------:R-:W-:Y:S01]  /*10d0*/  FFMA.FTZ R64, R5, R64, R66 ;  /* 0x0000004005407223 */ /* 0x000fe20000010042 */
[----:B------:R-:W-:Y:S02]  /*10e0*/  IMAD.U32 R66, R63, 0x10000, RZ ;  /* 0x000100003f427824 */ /* 0x000fe400078e00ff */
[----:B----4-:R-:W-:-:S04]  /*10f0*/  IMAD.U32 R63, R60, 0x10000, RZ ;  /* 0x000100003c3f7824 */ /* 0x010fc800078e00ff */
[----:B------:R-:W-:Y:S02]  /*1100*/  FFMA.FTZ R64, R35, R63, R64 ;  /* 0x0000003f23407223 */ /* 0x000fe40000010040 */
[----:B------:R-:W4:Y:S01]  /*1110*/  LDG.E.CONSTANT R63, desc[UR6][R8.64+0x404] ;  /* 0x00040406083f7981 */ /* 0x000f22000c1e9900 */
[----:B------:R-:W-:Y:S01]  /*1120*/  PRMT R60, R60, 0x7632, R60 ;  /* 0x000076323c3c7816 */ /* 0x000fe2000000003c */
[----:B------:R-:W-:-:S03]  /*1130*/  FMUL.FTZ R68, R53, R68 ;  /* 0x0000004435447220 */ /* 0x000fc60000410000 */
[----:B------:R-:W-:Y:S01]  /*1140*/  SHF.L.U32 R60, R60, 0x10, RZ ;  /* 0x000000103c3c7819 */ /* 0x000fe200000006ff */
[----:B------:R-:W-:-:S04]  /*1150*/  FFMA.FTZ R66, R37, R66, R68 ;  /* 0x0000004225427223 */ /* 0x000fc80000010044 */
[----:B------:R-:W-:Y:S02]  /*1160*/  FFMA.FTZ R66, R57, R60, R66 ;  /* 0x0000003c39427223 */ /* 0x000fe40000010042 */
[----:B------:R-:W5:Y:S01]  /*1170*/  LDG.E.CONSTANT R60, desc[UR6][R8.64+0x604] ;  /* 0x00060406083c7981 */ /* 0x000f62000c1e9900 */
[C---:B---3--:R-:W-:Y:S01]  /*1180*/  IMAD.U32 R67, R62.reuse, 0x10000, RZ ;  /* 0x000100003e437824 */ /* 0x048fe200078e00ff */
[----:B------:R-:W-:-:S05]  /*1190*/  PRMT R62, R62, 0x7632, R62 ;  /* 0x000076323e3e7816 */ /* 0x000fca000000003e */
[----:B------:R-:W-:-:S04]  /*11a0*/  IMAD.U32 R62, R62, 0x10000, RZ ;  /* 0x000100003e3e7824 */ /* 0x000fc800078e00ff */
[----:B------:R-:W-:Y:S01]  /*11b0*/  FFMA.FTZ R62, R39, R62, R66 ;  /* 0x0000003e273e7223 */ /* 0x000fe20000010042 */
[C---:B----4-:R-:W-:Y:S02]  /*11c0*/  SHF.L.U32 R66, R63.reuse, 0x10, RZ ;  /* 0x000000103f427819 */ /* 0x050fe400000006ff */
[----:B------:R-:W-:-:S05]  /*11d0*/  PRMT R63, R63, 0x7632, R63 ;  /* 0x000076323f3f7816 */ /* 0x000fca000000003f */
[----:B------:R-:W-:-:S04]  /*11e0*/  IMAD.U32 R63, R63, 0x10000, RZ ;  /* 0x000100003f3f7824 */ /* 0x000fc800078e00ff */
[----:B------:R-:W-:Y:S01]  /*11f0*/  FFMA.FTZ R62, R41, R63, R62 ;  /* 0x0000003f293e7223 */ /* 0x000fe2000001003e */
[----:B--2---:R-:W-:Y:S01]  /*1200*/  PRMT R63, R65, 0x7632, R63 ;  /* 0x00007632413f7816 */ /* 0x004fe2000000003f */
[----:B------:R-:W-:-:S03]  /*1210*/  FFMA.FTZ R64, R11, R67, R64 ;  /* 0x000000430b407223 */ /* 0x000fc60000010040 */
[----:B------:R-:W-:Y:S01]  /*1220*/  SHF.L.U32 R63, R63, 0x10, RZ ;  /* 0x000000103f3f7819 */ /* 0x000fe200000006ff */
[----:B------:R-:W-:Y:S01]  /*1230*/  FFMA.FTZ R64, R13, R66, R64 ;  /* 0x000000420d407223 */ /* 0x000fe20000010040 */
[----:B------:R-:W-:-:S03]  /*1240*/  IMAD.U32 R65, R65, 0x10000, RZ ;  /* 0x0001000041417824 */ /* 0x000fc600078e00ff */
[----:B------:R-:W-:Y:S02]  /*1250*/  FFMA.FTZ R63, R43, R63, R62 ;  /* 0x0000003f2b3f7223 */ /* 0x000fe4000001003e */
[----:B------:R-:W2:Y:S01]  /*1260*/  LDG.E.CONSTANT R62, desc[UR6][R8.64+0x704] ;  /* 0x00070406083e7981 */ /* 0x000ea2000c1e9900 */
[----:B------:R-:W-:Y:S01]  /*1270*/  FFMA.FTZ R64, R15, R65, R64 ;  /* 0x000000410f407223 */ /* 0x000fe20000010040 */
[C---:B-----5:R-:W-:Y:S02]  /*1280*/  IMAD.U32 R66, R60.reuse, 0x10000, RZ ;  /* 0x000100003c427824 */ /* 0x060fe400078e00ff */
[----:B------:R-:W3:Y:S02]  /*1290*/  LDG.E.CONSTANT R65, desc[UR6][R8.64+0x904] ;  /* 0x0009040608417981 */ /* 0x000ee4000c1e9900 */
[----:B------:R-:W-:Y:S02]  /*12a0*/  FFMA.FTZ R66, R17, R66, R64 ;  /* 0x0000004211427223 */ /* 0x000fe40000010040 */
[----:B------:R-:W4:Y:S01]  /*12b0*/  LDG.E.CONSTANT R64, desc[UR6][R8.64+0x804] ;  /* 0x0008040608407981 */ /* 0x000f22000c1e9900 */
[----:B------:R-:W-:-:S05]  /*12c0*/  PRMT R60, R60, 0x7632, R60 ;  /* 0x000076323c3c7816 */ /* 0x000fca000000003c */
[----:B------:R-:W-:-:S04]  /*12d0*/  IMAD.U32 R60, R60, 0x10000, RZ ;  /* 0x000100003c3c7824 */ /* 0x000fc800078e00ff */
[----:B------:R-:W-:Y:S01]  /*12e0*/  FFMA.FTZ R60, R48, R60, R63 ;  /* 0x0000003c303c7223 */ /* 0x000fe2000001003f */
[----:B------:R-:W-:Y:S01]  /*12f0*/  FADD.FTZ R61, R58, R61 ;  /* 0x0000003d3a3d7221 */ /* 0x000fe20000010000 */
[----:B------:R-:W-:Y:S01]  /*1300*/  UMOV UR4, 0xffffffff ;  /* 0xffffffff00047882 */ /* 0x000fe20000000000 */
[C---:B--2---:R-:W-:Y:S02]  /*1310*/  PRMT R63, R62.reuse, 0x7632, R63 ;  /* 0x000076323e3f7816 */ /* 0x044fe4000000003f */
[----:B------:R-:W-:-:S03]  /*1320*/  SHF.L.U32 R62, R62, 0x10, RZ ;  /* 0x000000103e3e7819 */ /* 0x000fc600000006ff */
[----:B------:R-:W-:Y:S02]  /*1330*/  IMAD.U32 R63, R63, 0x10000, RZ ;  /* 0x000100003f3f7824 */ /* 0x000fe400078e00ff */
[----:B------:R-:W-:Y:S02]  /*1340*/  FFMA.FTZ R62, R19, R62, R66 ;  /* 0x0000003e133e7223 */ /* 0x000fe40000010042 */
[--C-:B------:R-:W-:Y:S01]  /*1350*/  FFMA.FTZ R63, R49, R63, R60.reuse ;  /* 0x0000003f313f7223 */ /* 0x100fe2000001003c */
[C---:B----4-:R-:W-:Y:S01]  /*1360*/  PRMT R60, R64.reuse, 0x7632, R60 ;  /* 0x00007632403c7816 */ /* 0x050fe2000000003c */
[----:B------:R-:W-:Y:S01]  /*1370*/  IMAD.U32 R64, R64, 0x10000, RZ ;  /* 0x0001000040407824 */ /* 0x000fe200078e00ff */
[C---:B---3--:R-:W-:Y:S01]  /*1380*/  PRMT R8, R65.reuse, 0x7632, R8 ;  /* 0x0000763241087816 */ /* 0x048fe20000000008 */
[----:B------:R-:W-:Y:S01]  /*1390*/  IMAD.U32 R65, R65, 0x10000, RZ ;  /* 0x0001000041417824 */ /* 0x000fe200078e00ff */
[----:B------:R-:W-:Y:S01]  /*13a0*/  SHF.L.U32 R60, R60, 0x10, RZ ;  /* 0x000000103c3c7819 */ /* 0x000fe200000006ff */
[----:B------:R-:W-:-:S02]  /*13b0*/  FFMA.FTZ R62, R21, R64, R62 ;  /* 0x00000040153e7223 */ /* 0x000fc4000001003e */
        /* <DEDUP_REMOVED lines=8> */
.L_x_18248:
[----:B------:R-:W-:Y:S01]  /*1440*/  IADD3 R58, PT, PT, R44, 0x1, RZ ;  /* 0x000000012c3a7810 */ /* 0x000fe20007ffe0ff */
[----:B-1----:R-:W-:Y:S01]  /*1450*/  FADD.FTZ R9, R8, R9 ;  /* 0x0000000908097221 */ /* 0x002fe20000010000 */
[----:B------:R-:W-:Y:S01]  /*1460*/  ISETP.NE.AND P2, PT, R25, RZ, PT ;  /* 0x000000ff1900720c */ /* 0x000fe20003f45270 */
[----:B------:R-:W-:Y:S01]  /*1470*/  VIADD R26, R26, 0x4 ;  /* 0x000000041a1a7836 */ /* 0x000fe20000000000 */
[----:B------:R-:W-:Y:S02]  /*1480*/  I2FP.F32.S32 R61, R58 ;  /* 0x0000003a003d7245 */ /* 0x000fe40000201400 */
[----:B------:R-:W-:-:S03]  /*1490*/  IADD3 R44, PT, PT, R44, 0x40, RZ ;  /* 0x000000402c2c7810 */ /* 0x000fc60007ffe0ff */
[----:B------:R-:W-:-:S05]  /*14a0*/  FMUL.FTZ R61, R61, R24 ;  /* 0x000000183d3d7220 */ /* 0x000fca0000410000 */
[----:B------:R-:W-:Y:S01]  /*14b0*/  FSEL R58, R61, RZ, P0 ;  /* 0x000000ff3d3a7208 */ /* 0x000fe20000000000 */
[C---:B------:R-:W-:Y:S02]  /*14c0*/  @!P2 VIADD R61, R23.reuse, 0xffffffff ;  /* 0xffffffff173da836 */ /* 0x040fe40000000000 */
[----:B------:R-:W-:Y:S02]  /*14d0*/  VIADD R23, R23, 0x40 ;  /* 0x0000004017177836 */ /* 0x000fe40000000000 */
[----:B------:R-:W-:Y:S01]  /*14e0*/  FFMA.FTZ R9, R9, UR9, R58 ;  /* 0x0000000909097c23 */ /* 0x000fe2000801003a */
[CC--:B------:R-:W-:Y:S02]  /*14f0*/  @!P2 ISETP.GE.AND P1, PT, R61.reuse, R2.reuse, PT ;  /* 0x000000023d00a20c */ /* 0x0c0fe40003f26270 */
[----:B------:R-:W-:Y:S02]  /*1500*/  ISETP.GE.OR P3, PT, R61, R2, P2 ;  /* 0x000000023d00720c */ /* 0x000fe40001766670 */
[----:B0-----:R-:W-:-:S02]  /*1510*/  @!P2 FSEL R8, R9, RZ, !P1 ;  /* 0x000000ff0908a208 */ /* 0x001fc40004800000 */
[----:B------:R-:W-:-:S03]  /*1520*/  ISETP.GE.AND P1, PT, R26, R27, PT ;  /* 0x0000001b1a00720c */ /* 0x000fc60003f26270 */
[----:B------:R0:W-:Y:S01]  /*1530*/  @!P2 STS [R29], R8 ;  /* 0x000000081d00a388 */ /* 0x0001e20000000800 */
[----:B------:R-:W-:-:S05]  /*1540*/  IADD3 R30, P2, PT, R30, 0x10, RZ ;  /* 0x000000101e1e7810 */ /* 0x000fca0007f5e0ff */
[----:B------:R-:W-:Y:S01]  /*1550*/  @!P3 FMNMX.FTZ R46, R46, R9, !PT ;  /* 0x000000092e2eb209 */ /* 0x000fe20007810000 */
[----:B------:R-:W-:Y:S01]  /*1560*/  IMAD.X R31, RZ, RZ, R31, P2 ;  /* 0x000000ffff1f7224 */ /* 0x000fe200010e061f */
[----:B0-----:R-:W-:Y:S02]  /*1570*/  IADD3 R29, PT, PT, R29, 0x100, RZ ;  /* 0x000001001d1d7810 */ /* 0x001fe40007ffe0ff */
[----:B------:R-:W-:Y:S05]  /*1580*/  @!P1 BRA `(.L_x_18207) ;  /* 0xfffffff4009c9947 */ /* 0x000fea000383ffff */
.L_x_18205:
[----:B------:R-:W-:Y:S05]  /*1590*/  BSYNC B0 ;  /* 0x0000000000007941 */ /* 0x000fea0003800000 */
.L_x_18204:
        /* <DEDUP_REMOVED lines=16> */
.L_x_18254:
[----:B------:R-:W-:Y:S01]  /*16a0*/  VIADD R7, R5, 0xa0 ;  /* 0x000000a005077836 */ /* 0x000fe20000000000 */
[----:B------:R-:W-:Y:S01]  /*16b0*/  LOP3.LUT P0, R16, R15, 0x1f, RZ, 0xc0, !PT ;  /* 0x0000001f0f107812 */ /* 0x000fe2000780c0ff */
[----:B------:R-:W-:Y:S05]  /*16c0*/  WARPSYNC.ALL ;  /* 0x0000000000007948 */ /* 0x000fea0003800000 */
[----:B-1----:R-:W-:Y:S02]  /*16d0*/  LEA R7, R4, R7, 0x18 ;  /* 0x0000000704077211 */ /* 0x002fe400078ec0ff */
[----:B0-2---:R-:W-:Y:S02]  /*16e0*/  FMNMX.FTZ R9, R9, R8, !PT ;  /* 0x0000000809097209 */ /* 0x005fe40007810000 */
[----:B------:R-:W-:-:S05]  /*16f0*/  LEA R6, R14, R7, 0x2 ;  /* 0x000000070e067211 */ /* 0x000fca00078e10ff */
[----:B------:R-:W-:Y:S01]  /*1700*/  @!P0 STS [R6], R9 ;  /* 0x0000000906008388 */ /* 0x000fe20000000800 */
[----:B------:R-:W-:Y:S01]  /*1710*/  BAR.SYNC.DEFER_BLOCKING 0x0 ;  /* 0x0000000000007b1d */ /* 0x000fe20000010000 */
[C---:B------:R-:W-:Y:S01]  /*1720*/  ISETP.GT.U32.AND P1, PT, R16.reuse, 0x3, PT ;  /* 0x000000031000780c */ /* 0x040fe20003f24070 */
[----:B------:R-:W-:Y:S01]  /*1730*/  IMAD.MOV.U32 R11, RZ, RZ, -0x800001 ;  /* 0xff7fffffff0b7424 */ /* 0x000fe200078e00ff */
[----:B------:R-:W-:Y:S01]  /*1740*/  LOP3.LUT R13, R13, 0xfffffff0, RZ, 0xc0, !PT ;  /* 0xfffffff00d0d7812 */ /* 0x000fe200078ec0ff */
[----:B------:R-:W-:Y:S02]  /*1750*/  IMAD R7, R16, 0x4, R7 ;  /* 0x0000000410077824 */ /* 0x000fe400078e0207 */
[----:B------:R-:W-:Y:S01]  /*1760*/  HFMA2 R10, -RZ, RZ, 0, 0 ;  /* 0x00000000ff0a7431 */ /* 0x000fe200000001ff */
[----:B------:R-:W-:Y:S07]  /*1770*/  BSSY.RECONVERGENT B0, `(.L_x_18209) ;  /* 0x00000ea000007945 */ /* 0x000fee0003800200 */
[----:B------:R-:W0:Y:S04]  /*1780*/  @!P1 LDS R11, [R7] ;  /* 0x00000000070b9984 */ /* 0x000e280000000800 */
[----:B0-----:R-:W0:Y:S02]  /*1790*/  SHFL.BFLY PT, R8, R11, 0x2, 0x1f ;  /* 0x0c401f000b087f89 */ /* 0x001e2400000e0000 */
[----:B0-----:R-:W-:-:S02]  /*17a0*/  FMNMX.FTZ R12, R8, R11, !PT ;  /* 0x0000000b080c7209 */ /* 0x001fc40007810000 */
[----:B------:R-:W-:-:S03]  /*17b0*/  VIMNMX R8, PT, PT, R2, R13, PT ;  /* 0x0000000d02087248 */ /* 0x000fc60003fe0100 */
[----:B------:R-:W0:Y:S01]  /*17c0*/  SHFL.BFLY PT, R9, R12, 0x1, 0x1f ;  /* 0x0c201f000c097f89 */ /* 0x000e2200000e0000 */
[----:B------:R-:W-:Y:S02]  /*17d0*/  ISETP.GE.AND P2, PT, R15, R8, PT ;  /* 0x000000080f00720c */ /* 0x000fe40003f46270 */
[----:B0-----:R-:W-:-:S06]  /*17e0*/  FMNMX.FTZ R9, R12, R9, !PT ;  /* 0x000000090c097209 */ /* 0x001fcc0007810000 */
[----:B------:R-:W0:Y:S05]  /*17f0*/  SHFL.IDX PT, R9, R9, RZ, 0x1f ;  /* 0x00001fff09097589 */ /* 0x000e2a00000e0000 */
        /* <DEDUP_REMOVED lines=12> */
[----:B------:R-:W-:-:S03]  /*18c0*/  IMAD.MOV.U32 R10, RZ, RZ, RZ ;  /* 0x000000ffff0a7224 */ /* 0x000fc600078e00ff */
[----:B------:R-:W-:Y:S02]  /*18d0*/  LEA R12, R4, R13, 0x18 ;  /* 0x0000000d040c7211 */ /* 0x000fe400078ec0ff */
[----:B------:R-:W-:Y:S02]  /*18e0*/  LOP3.LUT R11, R11, 0x3, RZ, 0xc0, !PT ;  /* 0x000000030b0b7812 */ /* 0x000fe400078ec0ff */
[----:B------:R-:W-:Y:S01]  /*18f0*/  MOV R13, R15 ;  /* 0x0000000f000d7202 */ /* 0x000fe20000000f00 */
[----:B------:R-:W-:Y:S02]  /*1900*/  IMAD R12, R15, 0x4, R12 ;  /* 0x000000040f0c7824 */ /* 0x000fe400078e020c */
[----:B------:R-:W-:-:S07]  /*1910*/  IMAD.MOV R11, RZ, RZ, -R11 ;  /* 0x000000ffff0b7224 */ /* 0x000fce00078e0a0b */
.L_x_18213:
        /* <DEDUP_REMOVED lines=11> */
.L_x_18212:
[----:B------:R-:W-:Y:S05]  /*19d0*/  BSYNC.RECONVERGENT B1 ;  /* 0x0000000000017941 */ /* 0x000fea0003800200 */
.L_x_18211:
        /* <DEDUP_REMOVED lines=12> */
.L_x_18216:
[----:B------:R-:W0:Y:S01]  /*1aa0*/  LDS R18, [R11+-0x400] ;  /* 0xfffc00000b127984 */ /* 0x000e220000000800 */
[----:B------:R-:W-:-:S03]  /*1ab0*/  VIADD R13, R13, 0x800 ;  /* 0x000008000d0d7836 */ /* 0x000fc60000000000 */
[----:B------:R-:W1:Y:S02]  /*1ac0*/  LDS R20, [R11+-0x200] ;  /* 0xfffe00000b147984 */ /* 0x000e640000000800 */
[----:B------:R-:W-:Y:S02]  /*1ad0*/  ISETP.GE.AND P3, PT, R13, R12, PT ;  /* 0x0000000c0d00720c */ /* 0x000fe40003f66270 */
[----:B------:R-:W2:Y:S04]  /*1ae0*/  LDS R22, [R11] ;  /* 0x000000000b167984 */ /* 0x000ea80000000800 */
[----:B-----5:R-:W3:Y:S04]  /*1af0*/  LDS R24, [R11+0x200] ;  /* 0x000200000b187984 */ /* 0x020ee80000000800 */
        /* <DEDUP_REMOVED lines=14> */
[----:B------:R-:W0:Y:S01]  /*1be0*/  MUFU.EX2 R17, R17 ;  /* 0x0000001100117308 */ /* 0x000e220000000800 */
[C---:B---3--:R-:W-:Y:S01]  /*1bf0*/  FADD.FTZ R24, -R9.reuse, R24 ;  /* 0x0000001809187221 */ /* 0x048fe20000010100 */
[----:B------:R-:W-:Y:S01]  /*1c00*/  FMUL.FTZ R20, R22, 1.4426950216293334961 ;  /* 0x3fb8aa3b16147820 */ /* 0x000fe20000410000 */
[----:B------:R-:W3:Y:S01]  /*1c10*/  LDS R46, [R11+0x1600] ;  /* 0x001600000b2e7984 */ /* 0x000ee20000000800 */
[----:B----4-:R-:W-:Y:S01]  /*1c20*/  FADD.FTZ R26, -R9, R26 ;  /* 0x0000001a091a7221 */ /* 0x010fe20000010100 */
[----:B------:R-:W-:-:S02]  /*1c30*/  FMUL.FTZ R22, R24, 1.4426950216293334961 ;  /* 0x3fb8aa3b18167820 */ /* 0x000fc40000410000 */
[----:B------:R-:W4:Y:S01]  /*1c40*/  LDS R48, [R11+0x1a00] ;  /* 0x001a00000b307984 */ /* 0x000f220000000800 */
[----:B------:R-:W0:Y:S01]  /*1c50*/  MUFU.EX2 R18, R18 ;  /* 0x0000001200127308 */ /* 0x000e220000000800 */
[C---:B------:R-:W-:Y:S01]  /*1c60*/  FADD.FTZ R30, -R9.reuse, R30 ;  /* 0x0000001e091e7221 */ /* 0x040fe20000010100 */
[----:B------:R-:W-:Y:S01]  /*1c70*/  FMUL.FTZ R24, R26, 1.4426950216293334961 ;  /* 0x3fb8aa3b1a187820 */ /* 0x000fe20000410000 */
[----:B------:R-:W-:Y:S02]  /*1c80*/  FADD.FTZ R32, -R9, R32 ;  /* 0x0000002009207221 */ /* 0x000fe40000010100 */
[----:B------:R-:W-:-:S03]  /*1c90*/  FMUL.FTZ R26, R30, 1.4426950216293334961 ;  /* 0x3fb8aa3b1e1a7820 */ /* 0x000fc60000410000 */
[----:B------:R-:W1:Y:S01]  /*1ca0*/  MUFU.EX2 R20, R20 ;  /* 0x0000001400147308 */ /* 0x000e620000000800 */
[----:B------:R-:W-:Y:S01]  /*1cb0*/  FMUL.FTZ R30, R32, 1.4426950216293334961 ;  /* 0x3fb8aa3b201e7820 */ /* 0x000fe20000410000 */
[----:B0-----:R-:W-:Y:S01]  /*1cc0*/  FADD.FTZ R19, R17, R10 ;  /* 0x0000000a11137221 */ /* 0x001fe20000010000 */
[----:B------:R-:W0:Y:S01]  /*1cd0*/  LDS R32, [R11+0x1800] ;  /* 0x001800000b207984 */ /* 0x000e220000000800 */
[C---:B------:R-:W-:Y:S01]  /*1ce0*/  FADD.FTZ R34, -R9.reuse, R34 ;  /* 0x0000002209227221 */ /* 0x040fe20000010100 */
[----:B------:R-:W-:Y:S02]  /*1cf0*/  FADD.FTZ R36, -R9, R36 ;  /* 0x0000002409247221 */ /* 0x000fe40000010100 */
[----:B------:R-:W-:Y:S01]  /*1d00*/  STS [R11+-0x400], R17 ;  /* 0xfffc00110b007388 */ /* 0x000fe20000000800 */
[----:B------:R-:W3:Y:S01]  /*1d10*/  MUFU.EX2 R22, R22 ;  /* 0x0000001600167308 */ /* 0x000ee20000000800 */
[----:B------:R-:W-:Y:S01]  /*1d20*/  FADD.FTZ R19, R19, R18 ;  /* 0x0000001213137221 */ /* 0x000fe20000010000 */
[----:B------:R-:W-:Y:S01]  /*1d30*/  FMUL.FTZ R34, R34, 1.4426950216293334961 ;  /* 0x3fb8aa3b22227820 */ /* 0x000fe20000410000 */
[----:B------:R-:W-:Y:S01]  /*1d40*/  FMUL.FTZ R36, R36, 1.4426950216293334961 ;  /* 0x3fb8aa3b24247820 */ /* 0x000fe20000410000 */
[C---:B------:R-:W-:Y:S01]  /*1d50*/  FADD.FTZ R38, -R9.reuse, R38 ;  /* 0x0000002609267221 */ /* 0x040fe20000010100 */
[----:B------:R-:W-:Y:S01]  /*1d60*/  STS [R11+-0x200], R18 ;  /* 0xfffe00120b007388 */ /* 0x000fe20000000800 */
[----:B------:R-:W-:-:S02]  /*1d70*/  FADD.FTZ R40, -R9, R40 ;  /* 0x0000002809287221 */ /* 0x000fc40000010100 */
[----:B------:R-:W4:Y:S01]  /*1d80*/  MUFU.EX2 R24, R24 ;  /* 0x0000001800187308 */ /* 0x000f220000000800 */
[----:B-1----:R-:W-:Y:S01]  /*1d90*/  FADD.FTZ R19, R19, R20 ;  /* 0x0000001413137221 */ /* 0x002fe20000010000 */
[----:B------:R-:W-:Y:S01]  /*1da0*/  FMUL.FTZ R38, R38, 1.4426950216293334961 ;  /* 0x3fb8aa3b26267820 */ /* 0x000fe20000410000 */
[----:B------:R-:W-:Y:S01]  /*1db0*/  FMUL.FTZ R40, R40, 1.4426950216293334961 ;  /* 0x3fb8aa3b28287820 */ /* 0x000fe20000410000 */
[C---:B------:R-:W-:Y:S01]  /*1dc0*/  FADD.FTZ R42, -R9.reuse, R42 ;  /* 0x0000002a092a7221 */ /* 0x040fe20000010100 */
[----:B------:R-:W-:Y:S01]  /*1dd0*/  STS [R11], R20 ;  /* 0x000000140b007388 */ /* 0x000fe20000000800 */
[----:B--2---:R-:W-:Y:S02]  /*1de0*/  FADD.FTZ R44, -R9, R44 ;  /* 0x0000002c092c7221 */ /* 0x004fe40000010100 */
[----:B------:R-:W1:Y:S01]  /*1df0*/  MUFU.EX2 R26, R26 ;  /* 0x0000001a001a7308 */ /* 0x000e620000000800 */
[----:B---3--:R-:W-:Y:S01]  /*1e00*/  FADD.FTZ R19, R19, R22 ;  /* 0x0000001613137221 */ /* 0x008fe20000010000 */
[----:B------:R-:W-:Y:S01]  /*1e10*/  FMUL.FTZ R42, R42, 1.4426950216293334961 ;  /* 0x3fb8aa3b2a2a7820 */ /* 0x000fe20000410000 */
[----:B------:R-:W-:Y:S01]  /*1e20*/  FMUL.FTZ R44, R44, 1.4426950216293334961 ;  /* 0x3fb8aa3b2c2c7820 */ /* 0x000fe20000410000 */
[C---:B------:R-:W-:Y:S01]  /*1e30*/  FADD.FTZ R46, -R9.reuse, R46 ;  /* 0x0000002e092e7221 */ /* 0x040fe20000010100 */
[----:B------:R-:W-:Y:S01]  /*1e40*/  STS [R11+0x200], R22 ;  /* 0x000200160b007388 */ /* 0x000fe20000000800 */
[----:B----4-:R-:W-:-:S02]  /*1e50*/  FADD.FTZ R48, -R9, R48 ;  /* 0x0000003009307221 */ /* 0x010fc40000010100 */
[----:B------:R-:W2:Y:S01]  /*1e60*/  MUFU.EX2 R30, R30 ;  /* 0x0000001e001e7308 */ /* 0x000ea20000000800 */
[----:B------:R-:W-:Y:S01]  /*1e70*/  FADD.FTZ R19, R19, R24 ;  /* 0x0000001813137221 */ /* 0x000fe20000010000 */
[----:B------:R-:W-:Y:S01]  /*1e80*/  FMUL.FTZ R46, R46, 1.4426950216293334961 ;  /* 0x3fb8aa3b2e2e7820 */ /* 0x000fe20000410000 */
[----:B------:R-:W-:Y:S01]  /*1e90*/  FMUL.FTZ R48, R48, 1.4426950216293334961 ;  /* 0x3fb8aa3b30307820 */ /* 0x000fe20000410000 */
[----:B------:R-:W-:Y:S04]  /*1ea0*/  STS [R11+0x400], R24 ;  /* 0x000400180b007388 */ /* 0x000fe80000000800 */
[----:B------:R-:W3:Y:S01]  /*1eb0*/  MUFU.EX2 R34, R34 ;  /* 0x0000002200227308 */ /* 0x000ee20000000800 */
[----:B-1----:R-:W-:Y:S01]  /*1ec0*/  FADD.FTZ R19, R19, R26 ;  /* 0x0000001a13137221 */ /* 0x002fe20000010000 */
[----:B------:R-:W-:Y:S01]  /*1ed0*/  STS [R11+0x600], R26 ;  /* 0x0006001a0b007388 */ /* 0x000fe20000000800 */
[----:B0-----:R-:W-:-:S04]  /*1ee0*/  FADD.FTZ R32, -R9, R32 ;  /* 0x0000002009207221 */ /* 0x001fc80000010100 */
[----:B------:R-:W-:Y:S01]  /*1ef0*/  FMUL.FTZ R32, R32, 1.4426950216293334961 ;  /* 0x3fb8aa3b20207820 */ /* 0x000fe20000410000 */
[----:B------:R-:W0:Y:S01]  /*1f00*/  MUFU.EX2 R36, R36 ;  /* 0x0000002400247308 */ /* 0x000e220000000800 */
[----:B--2---:R-:W-:Y:S01]  /*1f10*/  FADD.FTZ R19, R19, R30 ;  /* 0x0000001e13137221 */ /* 0x004fe20000010000 */
[----:B------:R-:W-:Y:S06]  /*1f20*/  STS [R11+0x800], R30 ;  /* 0x0008001e0b007388 */ /* 0x000fec0000000800 */
        /* <DEDUP_REMOVED lines=27> */
.L_x_18215:
[----:B------:R-:W-:Y:S05]  /*20e0*/  BSYNC.RECONVERGENT B1 ;  /* 0x0000000000017941 */ /* 0x000fea0003800200 */
.L_x_18214:
        /* <DEDUP_REMOVED lines=10> */
[----:B-----5:R-:W4:Y:S04]  /*2190*/  LDS R24, [R11+0x400] ;  /* 0x000400000b187984 */ /* 0x020f280000000800 */
        /* <DEDUP_REMOVED lines=44> */
.L_x_18218:
[----:B------:R-:W-:Y:S05]  /*2460*/  BSYNC.RECONVERGENT B1 ;  /* 0x0000000000017941 */ /* 0x000fea0003800200 */
.L_x_18217:
        /* <DEDUP_REMOVED lines=26> */
.L_x_18210:
[----:B------:R-:W-:Y:S05]  /*2610*/  BSYNC.RECONVERGENT B0 ;  /* 0x0000000000007941 */ /* 0x000fea0003800200 */
.L_x_18209:
        /* <DEDUP_REMOVED lines=40> */
.L_x_18223:
[----:B------:R-:W0:Y:S01]  /*28a0*/  LDS R13, [R7] ;  /* 0x00000000070d7984 */ /* 0x000e220000000800 */
[----:B------:R-:W-:-:S05]  /*28b0*/  VIADD R11, R11, 0x1 ;  /* 0x000000010b0b7836 */ /* 0x000fca0000000000 */
[----:B------:R-:W-:Y:S01]  /*28c0*/  ISETP.NE.AND P0, PT, R11, RZ, PT ;  /* 0x000000ff0b00720c */ /* 0x000fe20003f05270 */
[----:B0-----:R-:W-:-:S05]  /*28d0*/  FMUL.FTZ R10, R13, R6 ;  /* 0x000000060d0a7220 */ /* 0x001fca0000410000 */
[----:B------:R0:W-:Y:S02]  /*28e0*/  STS [R7], R10 ;  /* 0x0000000a07007388 */ /* 0x0001e40000000800 */
[----:B0-----:R-:W-:-:S05]  /*28f0*/  IADD3 R7, PT, PT, R7, 0x200, RZ ;  /* 0x0000020007077810 */ /* 0x001fca0007ffe0ff */
[----:B------:R-:W-:Y:S05]  /*2900*/  @P0 BRA `(.L_x_18223) ;  /* 0xfffffffc00e40947 */ /* 0x000fea000383ffff */
.L_x_18222:
[----:B------:R-:W-:Y:S05]  /*2910*/  BSYNC.RECONVERGENT B1 ;  /* 0x0000000000017941 */ /* 0x000fea0003800200 */
.L_x_18221:
        /* <DEDUP_REMOVED lines=12> */
.L_x_18226:
        /* <DEDUP_REMOVED lines=52> */
.L_x_18225:
[----:B------:R-:W-:Y:S05]  /*2d20*/  BSYNC.RECONVERGENT B1 ;  /* 0x0000000000017941 */ /* 0x000fea0003800200 */
.L_x_18224:
        /* <DEDUP_REMOVED lines=31> */
.L_x_18228:
[----:B------:R-:W-:Y:S05]  /*2f20*/  BSYNC.RECONVERGENT B1 ;  /* 0x0000000000017941 */ /* 0x000fea0003800200 */
.L_x_18227:
        /* <DEDUP_REMOVED lines=14> */
.L_x_18220:
[----:B------:R-:W-:Y:S05]  /*3010*/  BSYNC.RECONVERGENT B0 ;  /* 0x0000000000007941 */ /* 0x000fea0003800200 */
.L_x_18219:
[----:B------:R-:W-:Y:S01]  /*3020*/  BAR.SYNC.DEFER_BLOCKING 0x0 ;  /* 0x0000000000007b1d */ /* 0x000fe20000010000 */
[----:B------:R-:W-:Y:S01]  /*3030*/  ISETP.GE.AND P0, PT, R14, R27, PT ;  /* 0x0000001b0e00720c */ /* 0x000fe20003f06270 */
[----:B------:R-:W-:Y:S01]  /*3040*/  IMAD.MOV.U32 R17, RZ, RZ, RZ ;  /* 0x000000ffff117224 */ /* 0x000fe200078e00ff */
[----:B------:R-:W-:Y:S02]  /*3050*/  CS2R R18, SRZ ;  /* 0x0000000000127805 */ /* 0x000fe4000001ff00 */
[----:B------:R-:W-:Y:S01]  /*3060*/  CS2R R20, SRZ ;  /* 0x0000000000147805 */ /* 0x000fe2000001ff00 */
[----:B------:R-:W2:Y:S01]  /*3070*/  LDCU UR9, c[0x0][0x3cc] ;  /* 0x00007980ff0977ac */ /* 0x000ea20008000800 */
[----:B------:R-:W-:Y:S01]  /*3080*/  BSSY.RECONVERGENT B0, `(.L_x_18229) ;  /* 0x000016d000007945 */ /* 0x000fe20003800200 */
[----:B------:R-:W3:Y:S06]  /*3090*/  LDCU.64 UR4, c[0x0][0x398] ;  /* 0x00007300ff0477ac */ /* 0x000eec0008000a00 */
[----:B------:R-:W-:Y:S05]  /*30a0*/  @P0 BRA `(.L_x_18230) ;  /* 0x0000001400a80947 */ /* 0x000fea0003800000 */
[----:B------:R-:W4:Y:S01]  /*30b0*/  LDCU UR12, c[0x0][0x3b8] ;  /* 0x00007700ff0c77ac */ /* 0x000f220008000800 */
[----:B01----:R-:W-:Y:S01]  /*30c0*/  SHF.R.U32.HI R6, RZ, 0x3, R15 ;  /* 0x00000003ff067819 */ /* 0x003fe2000001160f */
[----:B------:R-:W-:Y:S01]  /*30d0*/  IMAD.MOV.U32 R7, RZ, RZ, RZ ;  /* 0x000000ffff077224 */ /* 0x000fe200078e00ff */
[C---:B------:R-:W-:Y:S01]  /*30e0*/  SHF.L.U32 R8, R15.reuse, 0x5, RZ ;  /* 0x000000050f087819 */ /* 0x040fe200000006ff */
[----:B------:R-:W0:Y:S01]  /*30f0*/  LDCU UR8, c[0x0][0x3d0] ;  /* 0x00007a00ff0877ac */ /* 0x000e220008000800 */
[----:B------:R-:W-:Y:S01]  /*3100*/  LOP3.LUT R6, R6, 0x7c, RZ, 0xc0, !PT ;  /* 0x0000007c06067812 */ /* 0x000fe200078ec0ff */
[----:B------:R-:W-:Y:S01]  /*3110*/  IMAD.SHL.U32 R30, R15, 0x8, RZ ;  /* 0x000000080f1e7824 */ /* 0x000fe200078e00ff */
[C---:B------:R-:W-:Y:S01]  /*3120*/  IADD3 R52, PT, PT, R14.reuse, -R27, RZ ;  /* 0x8000001b0e347210 */ /* 0x040fe20007ffe0ff */
[----:B------:R-:W1:Y:S01]  /*3130*/  LDCU.64 UR10, c[0x0][0x3a8] ;  /* 0x00007500ff0a77ac */ /* 0x000e620008000a00 */
[----:B------:R-:W-:Y:S02]  /*3140*/  VIADD R22, R14, 0x1 ;  /* 0x000000010e167836 */ /* 0x000fe40000000000 */
[----:B------:R-:W-:-:S02]  /*3150*/  IMAD.MOV.U32 R17, RZ, RZ, RZ ;  /* 0x000000ffff117224 */ /* 0x000fc400078e00ff */
[----:B----4-:R-:W-:-:S04]  /*3160*/  IMAD R9, R0, UR12, RZ ;  /* 0x0000000c00097c24 */ /* 0x010fc8000f8e02ff */
[----:B------:R-:W-:-:S04]  /*3170*/  IMAD.WIDE R6, R9, 0x4, R6 ;  /* 0x0000000409067825 */ /* 0x000fc800078e0206 */
[----:B------:R-:W-:Y:S01]  /*3180*/  VIADD R9, R5, 0xc0 ;  /* 0x000000c005097836 */ /* 0x000fe20000000000 */
[----:B------:R-:W-:Y:S01]  /*3190*/  LOP3.LUT R5, R8, 0x20, RZ, 0xe2, !PT ;  /* 0x0000002008057812 */ /* 0x000fe200078ee2ff */
[----:B0-----:R-:W-:Y:S01]  /*31a0*/  IMAD R28, R28, UR8, RZ ;  /* 0x000000081c1c7c24 */ /* 0x001fe2000f8e02ff */
[----:B-1----:R-:W-:Y:S02]  /*31b0*/  IADD3 R26, P0, PT, R6, UR10, RZ ;  /* 0x0000000a061a7c10 */ /* 0x002fe4000ff1e0ff */
[----:B------:R-:W-:Y:S02]  /*31c0*/  LEA R4, R4, R9, 0x18 ;  /* 0x0000000904047211 */ /* 0x000fe400078ec0ff */
[----:B------:R-:W-:Y:S02]  /*31d0*/  LEA R5, R14, R5, 0x6 ;  /* 0x000000050e057211 */ /* 0x000fe400078e30ff */
[----:B------:R-:W-:Y:S02]  /*31e0*/  IADD3.X R23, PT, PT, R7, UR11, RZ, P0, !PT ;  /* 0x0000000b07177c10 */ /* 0x000fe400087fe4ff */
[----:B-----5:R-:W-:-:S02]  /*31f0*/  IADD3 R24, PT, PT, R5, 0x10, R4 ;  /* 0x0000001005187810 */ /* 0x020fc40007ffe004 */
[C---:B------:R-:W-:Y:S02]  /*3200*/  LOP3.LUT R5, R30.reuse, 0x8, RZ, 0xc0, !PT ;  /* 0x000000081e057812 */ /* 0x040fe400078ec0ff */
[----:B------:R-:W-:Y:S02]  /*3210*/  LOP3.LUT R30, R30, 0xf8, RZ, 0xc0, !PT ;  /* 0x000000f81e1e7812 */ /* 0x000fe400078ec0ff */
[----:B------:R-:W-:Y:S01]  /*3220*/  SHF.R.S32.HI R29, RZ, 0x1f, R28 ;  /* 0x0000001fff1d7819 */ /* 0x000fe2000001141c */
[----:B------:R-:W-:-:S05]  /*3230*/  IMAD R5, R14, 0x10, R5 ;  /* 0x000000100e057824 */ /* 0x000fca00078e0205 */
[----:B------:R-:W-:-:S07]  /*3240*/  IADD3 R31, PT, PT, R5, 0x3, RZ ;  /* 0x00000003051f7810 */ /* 0x000fce0007ffe0ff */
.L_x_18241:
[----:B------:R-:W-:Y:S01]  /*3250*/  IMAD.MOV.U32 R6, RZ, RZ, R26 ;  /* 0x000000ffff067224 */ /* 0x000fe200078e001a */
[----:B------:R-:W-:Y:S01]  /*3260*/  LDS.128 R8, [R24] ;  /* 0x0000000018087984 */ /* 0x000fe20000000c00 */
[----:B------:R-:W-:-:S05]  /*3270*/  IMAD.MOV.U32 R7, RZ, RZ, R23 ;  /* 0x000000ffff077224 */ /* 0x000fca00078e0017 */
        /* <DEDUP_REMOVED lines=30> */
[----:B------:R-:W-:Y:S01]  /*3460*/  F2FP.BF16.F32.PACK_AB R4, R5, R4 ;  /* 0x000000040504723e */ /* 0x000fe200000010ff */
[----:B------:R-:W-:Y:S01]  /*3470*/  VIADD R5, R31, 0xfffffffd ;  /* 0xfffffffd1f057836 */ /* 0x000fe20000000000 */
[----:B------:R-:W-:Y:S02]  /*3480*/  F2FP.BF16.F32.PACK_AB R6, R9, R8 ;  /* 0x000000080906723e */ /* 0x000fe400000010ff */
[----:B------:R-:W-:-:S05]  /*3490*/  F2FP.BF16.F32.PACK_AB R9, R11, R10 ;  /* 0x0000000a0b09723e */ /* 0x000fca00000010ff */
        /* <DEDUP_REMOVED lines=31> */
.L_x_18232:
[----:B------:R-:W-:Y:S05]  /*3690*/  BSYNC.RECONVERGENT B1 ;  /* 0x0000000000017941 */ /* 0x000fea0003800200 */
.L_x_18231:
[----:B-----5:R-:W-:Y:S02]  /*36a0*/  HFMA2.BF16_V2 R11, R7, R50, -RZ ;  /* 0x00000032070b7231 */ /* 0x020fe400003000ff */
[----:B------:R-:W-:Y:S02]  /*36b0*/  HMUL2.BF16_V2 R8, R4, R51 ;  /* 0x0000003304087232 */ /* 0x000fe40000200000 */
[----:B------:R-:W-:Y:S02]  /*36c0*/  HFMA2.BF16_V2 R50, R9, R49, -RZ ;  /* 0x0000003109327231 */ /* 0x000fe400003000ff */
[----:B------:R-:W-:Y:S01]  /*36d0*/  HMUL2.BF16_V2 R13, R6, R48 ;  /* 0x00000030060d7232 */ /* 0x000fe20000200000 */
[----:B------:R-:W-:Y:S01]  /*36e0*/  BSSY.RECONVERGENT B1, `(.L_x_18233) ;  /* 0x0000031000017945 */ /* 0x000fe20003800200 */
[C---:B------:R-:W-:Y:S01]  /*36f0*/  PRMT R10, R8.reuse, 0x7632, R10 ;  /* 0x00007632080a7816 */ /* 0x040fe2000000000a */
[----:B------:R-:W-:Y:S02]  /*3700*/  IMAD.U32 R8, R8, 0x10000, RZ ;  /* 0x0001000008087824 */ /* 0x000fe400078e00ff */
        /* <DEDUP_REMOVED lines=8> */
[C---:B------:R-:W-:Y:S01]  /*3790*/  PRMT R8, R50.reuse, 0x7610, R8 ;  /* 0x0000761032087816 */ /* 0x040fe20000000008 */
[--C-:B------:R-:W-:Y:S01]  /*37a0*/  FADD.FTZ R13, R11, R12.reuse ;  /* 0x0000000c0b0d7221 */ /* 0x100fe20000010000 */
[----:B------:R-:W-:Y:S01]  /*37b0*/  PRMT R12, R50, 0x7632, R12 ;  /* 0x00007632320c7816 */ /* 0x000fe2000000000c */
[----:B------:R-:W-:-:S02]  /*37c0*/  FADD.FTZ R11, R49, R48 ;  /* 0x00000030310b7221 */ /* 0x000fc40000010000 */
[----:B------:R-:W-:Y:S01]  /*37d0*/  FADD.FTZ R10, R10, R13 ;  /* 0x0000000d0a0a7221 */ /* 0x000fe20000010000 */
[----:B------:R-:W-:Y:S01]  /*37e0*/  IMAD.U32 R8, R8, 0x10000, RZ ;  /* 0x0001000008087824 */ /* 0x000fe200078e00ff */
[----:B------:R-:W-:Y:S01]  /*37f0*/  SHF.L.U32 R13, R12, 0x10, RZ ;  /* 0x000000100c0d7819 */ /* 0x000fe200000006ff */
        /* <DEDUP_REMOVED lines=31> */
.L_x_18234:
[----:B------:R-:W-:Y:S05]  /*39f0*/  BSYNC.RECONVERGENT B1 ;  /* 0x0000000000017941 */ /* 0x000fea0003800200 */
.L_x_18233:
[----:B------:R-:W-:Y:S01]  /*3a00*/  FADD.FTZ R8, R8, R13 ;  /* 0x0000000d08087221 */ /* 0x000fe20000010000 */
[----:B------:R-:W-:Y:S02]  /*3a10*/  HFMA2.BF16_V2 R13, R7, R46, -RZ ;  /* 0x0000002e070d7231 */ /* 0x000fe400003000ff */
[----:B------:R-:W-:Y:S02]  /*3a20*/  HMUL2.BF16_V2 R47, R4, R47 ;  /* 0x0000002f042f7232 */ /* 0x000fe40000200000 */
[----:B------:R-:W-:Y:S01]  /*3a30*/  FADD.FTZ R11, R10, R11 ;  /* 0x0000000b0a0b7221 */ /* 0x000fe20000010000 */
[----:B------:R-:W-:Y:S02]  /*3a40*/  HFMA2.BF16_V2 R45, R9, R45, -RZ ;  /* 0x0000002d092d7231 */ /* 0x000fe400003000ff */
[----:B------:R-:W-:Y:S01]  /*3a50*/  HMUL2.BF16_V2 R46, R6, R44 ;  /* 0x0000002c062e7232 */ /* 0x000fe20000200000 */
[----:B------:R-:W-:Y:S01]  /*3a60*/  BSSY.RECONVERGENT B1, `(.L_x_18235) ;  /* 0x0000032000017945 */ /* 0x000fe20003800200 */
[----:B------:R-:W-:-:S02]  /*3a70*/  PRMT R10, R47, 0x7610, R10 ;  /* 0x000076102f0a7816 */ /* 0x000fc4000000000a */
[----:B------:R-:W-:Y:S02]  /*3a80*/  PRMT R12, R47, 0x7632, R12 ;  /* 0x000076322f0c7816 */ /* 0x000fe4000000000c */
[C---:B------:R-:W-:Y:S02]  /*3a90*/  PRMT R44, R13.reuse, 0x7632, R44 ;  /* 0x000076320d2c7816 */ /* 0x040fe4000000002c */
[----:B------:R-:W-:Y:S01]  /*3aa0*/  SHF.L.U32 R10, R10, 0x10, RZ ;  /* 0x000000100a0a7819 */ /* 0x000fe200000006ff */
[----:B------:R-:W-:Y:S01]  /*3ab0*/  IMAD.U32 R49, R12, 0x10000, RZ ;  /* 0x000100000c317824 */ /* 0x000fe200078e00ff */
[----:B------:R-:W-:Y:S01]  /*3ac0*/  PRMT R47, R46, 0x7632, R47 ;  /* 0x000076322e2f7816 */ /* 0x000fe2000000002f */
[----:B------:R-:W-:Y:S01]  /*3ad0*/  IMAD.U32 R44, R44, 0x10000, RZ ;  /* 0x000100002c2c7824 */ /* 0x000fe200078e00ff */
[----:B------:R-:W-:Y:S01]  /*3ae0*/  SHF.L.U32 R13, R13, 0x10, RZ ;  /* 0x000000100d0d7819 */ /* 0x000fe200000006ff */
[----:B------:R-:W-:Y:S01]  /*3af0*/  FADD.FTZ R49, R10, R49 ;  /* 0x000000310a317221 */ /* 0x000fe20000010000 */
[----:B------:R-:W-:Y:S01]  /*3b00*/  SHF.L.U32 R46, R46, 0x10, RZ ;  /* 0x000000102e2e7819 */ /* 0x000fe200000006ff */
[----:B------:R-:W-:Y:S01]  /*3b10*/  IMAD.U32 R47, R47, 0x10000, RZ ;  /* 0x000100002f2f7824 */ /* 0x000fe200078e00ff */
[----:B------:R-:W-:Y:S01]  /*3b20*/  PRMT R12, R45, 0x7632, R12 ;  /* 0x000076322d0c7816 */ /* 0x000fe2000000000c */
[----:B------:R-:W-:Y:S01]  /*3b30*/  FADD.FTZ R44, R13, R44 ;  /* 0x0000002c0d2c7221 */ /* 0x000fe20000010000 */
[----:B------:R-:W-:Y:S01]  /*3b40*/  PRMT R10, R45, 0x7610, R10 ;  /* 0x000076102d0a7816 */ /* 0x000fe2000000000a */
[----:B------:R-:W-:-:S02]  /*3b50*/  FADD.FTZ R13, R46, R47 ;  /* 0x0000002f2e0d7221 */ /* 0x000fc40000010000 */
[----:B------:R-:W-:Y:S01]  /*3b60*/  FADD.FTZ R44, R49, R44 ;  /* 0x0000002c312c7221 */ /* 0x000fe20000010000 */
[----:B------:R-:W-:Y:S01]  /*3b70*/  SHF.L.U32 R10, R10, 0x10, RZ ;  /* 0x000000100a0a7819 */ /* 0x000fe200000006ff */
        /* <DEDUP_REMOVED lines=11> */
[----:B------:R-:W-:Y:S02]  /*3c30*/  IADD3 R49, PT, PT, R31, 0x4, RZ ;  /* 0x000000041f317810 */ /* 0x000fe40007ffe0ff */
[----:B------:R-:W-:Y:S02]  /*3c40*/  SEL R42, R42, RZ, !P1 ;  /* 0x000000ff2a2a7207 */ /* 0x000fe40004800000 */
[-C--:B------:R-:W-:Y:S02]  /*3c50*/  ISETP.GE.AND P1, PT, R47, R2.reuse, PT ;  /* 0x000000022f00720c */ /* 0x080fe40003f26270 */
[----:B------:R-:W-:Y:S02]  /*3c60*/  SEL R47, R12, RZ, !P6 ;  /* 0x000000ff0c2f7207 */ /* 0x000fe40007000000 */
[-C--:B------:R-:W-:Y:S02]  /*3c70*/  ISETP.GE.AND P4, PT, R51, R2.reuse, PT ;  /* 0x000000023300720c */ /* 0x080fe40003f86270 */
[----:B------:R-:W-:-:S02]  /*3c80*/  ISETP.GE.AND P3, PT, R53, R2, PT ;  /* 0x000000023500720c */ /* 0x000fc40003f66270 */
        /* <DEDUP_REMOVED lines=15> */
.L_x_18236:
[----:B------:R-:W-:Y:S05]  /*3d80*/  BSYNC.RECONVERGENT B1 ;  /* 0x0000000000017941 */ /* 0x000fea0003800200 */
.L_x_18235:
        /* <DEDUP_REMOVED lines=40> */
.L_x_18238:
[----:B------:R-:W-:Y:S05]  /*4010*/  BSYNC.RECONVERGENT B1 ;  /* 0x0000000000017941 */ /* 0x000fea0003800200 */
.L_x_18237:
[----:B------:R-:W-:Y:S01]  /*4020*/  HFMA2.BF16_V2 R40, R4, R40, -RZ ;  /* 0x0000002804287231 */ /* 0x000fe200003000ff */
[----:B------:R-:W-:Y:S01]  /*4030*/  SHF.L.U32 R42, R42, 0x10, RZ ;  /* 0x000000102a2a7819 */ /* 0x000fe200000006ff */
[----:B------:R-:W-:Y:S02]  /*4040*/  IMAD.U32 R43, R43, 0x10000, RZ ;  /* 0x000100002b2b7824 */ /* 0x000fe400078e00ff */
[----:B------:R-:W-:Y:S01]  /*4050*/  HMUL2.BF16_V2 R46, R7, R41 ;  /* 0x00000029072e7232 */ /* 0x000fe20000200000 */
[----:B------:R-:W-:Y:S01]  /*4060*/  SHF.L.U32 R12, R12, 0x10, RZ ;  /* 0x000000100c0c7819 */ /* 0x000fe200000006ff */
[----:B------:R-:W-:Y:S01]  /*4070*/  IMAD.U32 R39, R39, 0x10000, RZ ;  /* 0x0001000027277824 */ /* 0x000fe200078e00ff */
[----:B------:R-:W-:Y:S01]  /*4080*/  SHF.L.U32 R44, R44, 0x10, RZ ;  /* 0x000000102c2c7819 */ /* 0x000fe200000006ff */
[----:B------:R-:W-:Y:S02]  /*4090*/  IMAD.U32 R45, R45, 0x10000, RZ ;  /* 0x000100002d2d7824 */ /* 0x000fe400078e00ff */
[--C-:B------:R-:W-:Y:S01]  /*40a0*/  FADD.FTZ R42, R42, R43.reuse ;  /* 0x0000002b2a2a7221 */ /* 0x100fe20000010000 */
[----:B------:R-:W-:Y:S01]  /*40b0*/  PRMT R43, R46, 0x7610, R43 ;  /* 0x000076102e2b7816 */ /* 0x000fe2000000002b */
[----:B------:R-:W-:Y:S01]  /*40c0*/  FADD.FTZ R39, R12, R39 ;  /* 0x000000270c277221 */ /* 0x000fe20000010000 */
[----:B------:R-:W-:Y:S01]  /*40d0*/  PRMT R41, R40, 0x7632, R41 ;  /* 0x0000763228297816 */ /* 0x000fe20000000029 */
[----:B------:R-:W-:Y:S01]  /*40e0*/  FADD.FTZ R12, R44, R45 ;  /* 0x0000002d2c0c7221 */ /* 0x000fe20000010000 */
[----:B------:R-:W-:Y:S01]  /*40f0*/  SHF.L.U32 R40, R40, 0x10, RZ ;  /* 0x0000001028287819 */ /* 0x000fe200000006ff */
[----:B------:R-:W-:Y:S01]  /*4100*/  HFMA2.BF16_V2 R32, R9, R32, -RZ ;  /* 0x0000002009207231 */ /* 0x000fe200003000ff */
[----:B------:R-:W-:Y:S01]  /*4110*/  SHF.L.U32 R45, R43, 0x10, RZ ;  /* 0x000000102b2d7819 */ /* 0x000fe200000006ff */
[----:B------:R-:W-:Y:S01]  /*4120*/  IMAD.U32 R41, R41, 0x10000, RZ ;  /* 0x0001000029297824 */ /* 0x000fe200078e00ff */
[----:B------:R-:W-:Y:S01]  /*4130*/  PRMT R44, R46, 0x7632, R44 ;  /* 0x000076322e2c7816 */ /* 0x000fe2000000002c */
[----:B------:R-:W-:Y:S01]  /*4140*/  FADD.FTZ R39, R39, R42 ;  /* 0x0000002a27277221 */ /* 0x000fe20000010000 */
[----:B------:R-:W-:Y:S01]  /*4150*/  FADD.FTZ R8, R11, R8 ;  /* 0x000000080b087221 */ /* 0x000fe20000010000 */
[----:B------:R-:W-:Y:S01]  /*4160*/  FADD.FTZ R43, R40, R41 ;  /* 0x00000029282b7221 */ /* 0x000fe20000010000 */
[----:B------:R-:W-:-:S02]  /*4170*/  HMUL2.BF16_V2 R40, R6, R33 ;  /* 0x0000002106287232 */ /* 0x000fc40000200000 */
[----:B------:R-:W-:Y:S02]  /*4180*/  HFMA2.BF16_V2 R41, R9, R34, -RZ ;  /* 0x0000002209297231 */ /* 0x000fe400003000ff */
[----:B------:R-:W-:Y:S01]  /*4190*/  IMAD.U32 R44, R44, 0x10000, RZ ;  /* 0x000100002c2c7824 */ /* 0x000fe200078e00ff */
[----:B------:R-:W-:Y:S01]  /*41a0*/  PRMT R33, R32, 0x7632, R33 ;  /* 0x0000763220217816 */ /* 0x000fe20000000021 */
[----:B------:R-:W-:Y:S01]  /*41b0*/  FADD.FTZ R12, R39, R12 ;  /* 0x0000000c270c7221 */ /* 0x000fe20000010000 */
[C---:B------:R-:W-:Y:S01]  /*41c0*/  PRMT R34, R40.reuse, 0x7610, R34 ;  /* 0x0000761028227816 */ /* 0x040fe20000000022 */
[----:B------:R-:W-:Y:S01]  /*41d0*/  FADD.FTZ R44, R45, R44 ;  /* 0x0000002c2d2c7221 */ /* 0x000fe20000010000 */
[----:B------:R-:W-:Y:S01]  /*41e0*/  PRMT R40, R40, 0x7632, R40 ;  /* 0x0000763228287816 */ /* 0x000fe20000000028 */
[----:B------:R-:W-:Y:S01]  /*41f0*/  IMAD.U32 R33, R33, 0x10000, RZ ;  /* 0x0001000021217824 */ /* 0x000fe200078e00ff */
[----:B------:R-:W-:Y:S01]  /*4200*/  SHF.L.U32 R34, R34, 0x10, RZ ;  /* 0x0000001022227819 */ /* 0x000fe200000006ff */
[----:B------:R-:W-:Y:S01]  /*4210*/  FADD.FTZ R43, R43, R44 ;  /* 0x0000002c2b2b7221 */ /* 0x000fe20000010000 */
        /* <DEDUP_REMOVED lines=48> */
.L_x_18240:
[----:B------:R-:W-:Y:S05]  /*4520*/  BSYNC.RECONVERGENT B1 ;  /* 0x0000000000017941 */ /* 0x000fea0003800200 */
.L_x_18239:
        /* <DEDUP_REMOVED lines=13> */
[----:B------:R-:W-:Y:S01]  /*4600*/  PRMT R4, R10, 0x7632, R4 ;  /* 0x000076320a047816 */ /* 0x000fe20000000004 */
[----:B------:R-:W-:Y:S01]  /*4610*/  FADD.FTZ R11, R11, R12 ;  /* 0x0000000c0b0b7221 */ /* 0x000fe20000010000 */
[----:B------:R-:W-:Y:S01]  /*4620*/  PRMT R9, R8, 0x7632, R9 ;  /* 0x0000763208097816 */ /* 0x000fe20000000009 */
[----:B------:R-:W-:Y:S01]  /*4630*/  IMAD.U32 R7, R7, 0x10000, RZ ;  /* 0x0001000007077824 */ /* 0x000fe200078e00ff */
[----:B------:R-:W-:Y:S01]  /*4640*/  SHF.L.U32 R6, R6, 0x10, RZ ;  /* 0x0000001006067819 */ /* 0x000fe200000006ff */
[----:B------:R-:W-:Y:S01]  /*4650*/  IMAD.U32 R5, R4, 0x10000, RZ ;  /* 0x0001000004057824 */ /* 0x000fe200078e00ff */
[----:B------:R-:W-:Y:S01]  /*4660*/  IADD3 R4, PT, PT, R22, 0x3, RZ ;  /* 0x0000000316047810 */ /* 0x000fe20007ffe0ff */
[----:B------:R-:W-:Y:S01]  /*4670*/  IMAD.U32 R9, R9, 0x10000, RZ ;  /* 0x0001000009097824 */ /* 0x000fe200078e00ff */
[----:B------:R-:W-:Y:S01]  /*4680*/  SHF.L.U32 R8, R8, 0x10, RZ ;  /* 0x0000001008087819 */ /* 0x000fe200000006ff */
[----:B------:R-:W-:Y:S01]  /*4690*/  FADD.FTZ R6, R6, R7 ;  /* 0x0000000706067221 */ /* 0x000fe20000010000 */
[----:B------:R-:W-:-:S02]  /*46a0*/  ISETP.GE.AND P0, PT, R4, R27, PT ;  /* 0x0000001b0400720c */ /* 0x000fc40003f06270 */
[----:B------:R-:W-:Y:S01]  /*46b0*/  SHF.L.U32 R10, R10, 0x10, RZ ;  /* 0x000000100a0a7819 */ /* 0x000fe200000006ff */
[----:B------:R-:W-:Y:S01]  /*46c0*/  FADD.FTZ R9, R8, R9 ;  /* 0x0000000908097221 */ /* 0x000fe20000010000 */
[----:B------:R-:W-:Y:S01]  /*46d0*/  FADD.FTZ R6, R11, R6 ;  /* 0x000000060b067221 */ /* 0x000fe20000010000 */
[----:B------:R-:W-:Y:S02]  /*46e0*/  IADD3 R22, PT, PT, R22, 0x4, RZ ;  /* 0x0000000416167810 */ /* 0x000fe40007ffe0ff */
[----:B------:R-:W-:Y:S01]  /*46f0*/  FADD.FTZ R5, R10, R5 ;  /* 0x000000050a057221 */ /* 0x000fe20000010000 */
[----:B------:R-:W-:Y:S01]  /*4700*/  FADD.FTZ R6, R6, R9 ;  /* 0x0000000906067221 */ /* 0x000fe20000010000 */
[----:B------:R-:W-:-:S03]  /*4710*/  IADD3 R24, PT, PT, R24, 0x100, RZ ;  /* 0x0000010018187810 */ /* 0x000fc60007ffe0ff */
[----:B------:R-:W-:-:S04]  /*4720*/  FADD.FTZ R6, R6, R5 ;  /* 0x0000000506067221 */ /* 0x000fc80000010000 */
[----:B------:R-:W-:Y:S01]  /*4730*/  FADD.FTZ R21, R6, R21 ;  /* 0x0000001506157221 */ /* 0x000fe20000010000 */
[----:B------:R-:W-:Y:S06]  /*4740*/  @!P0 BRA `(.L_x_18241) ;  /* 0xffffffe800c08947 */ /* 0x000fec000383ffff */
.L_x_18230:
[----:B--23--:R-:W-:Y:S05]  /*4750*/  BSYNC.RECONVERGENT B0 ;  /* 0x0000000000007941 */ /* 0x00cfea0003800200 */
.L_x_18229:
[----:B------:R-:W2:Y:S01]  /*4760*/  S2UR UR5, SR_CgaCtaId ;  /* 0x00000000000579c3 */ /* 0x000ea20000008800 */
[----:B------:R-:W3:Y:S01]  /*4770*/  SHFL.BFLY PT, R2, R17, 0x1, 0x1f ;  /* 0x0c201f0011027f89 */ /* 0x000ee200000e0000 */
[----:B------:R-:W-:Y:S01]  /*4780*/  ISETP.NE.AND P5, PT, R25, RZ, PT ;  /* 0x000000ff1900720c */ /* 0x000fe20003fa5270 */
[----:B------:R-:W-:Y:S01]  /*4790*/  UMOV UR4, 0x400 ;  /* 0x0000040000047882 */ /* 0x000fe20000000000 */
[C---:B-1----:R-:W-:Y:S01]  /*47a0*/  LOP3.LUT R8, R15.reuse, 0x3c0, RZ, 0xc0, !PT ;  /* 0x000003c00f087812 */ /* 0x042fe200078ec0ff */
[----:B------:R-:W1:Y:S01]  /*47b0*/  SHFL.BFLY PT, R5, R18, 0x1, 0x1f ;  /* 0x0c201f0012057f89 */ /* 0x000e6200000e0000 */
[----:B0-----:R-:W-:Y:S01]  /*47c0*/  SHF.R.U32.HI R9, RZ, 0x1, R16 ;  /* 0x00000001ff097819 */ /* 0x001fe20000011610 */
[----:B------:R-:W-:Y:S01]  /*47d0*/  UIADD3 UR4, UPT, UPT, UR4, 0xc0, URZ ;  /* 0x000000c004047890 */ /* 0x000fe2000fffe0ff */
[----:B------:R-:W-:Y:S01]  /*47e0*/  ISETP.NE.OR P4, PT, R8, 0x40, P5 ;  /* 0x000000400800780c */ /* 0x000fe20002f85670 */
[----:B------:R-:W0:Y:S01]  /*47f0*/  SHFL.BFLY PT, R4, R19, 0x1, 0x1f ;  /* 0x0c201f0013047f89 */ /* 0x000e2200000e0000 */
[C---:B------:R-:W-:Y:S01]  /*4800*/  LOP3.LUT P0, RZ, R15.reuse, 0x3c1, RZ, 0xc0, !PT ;  /* 0x000003c10fff7812 */ /* 0x040fe2000780c0ff */
[----:B------:R-:W-:Y:S01]  /*4810*/  IMAD R9, R14, 0x50, R9 ;  /* 0x000000500e097824 */ /* 0x000fe200078e0209 */
[C---:B------:R-:W-:Y:S01]  /*4820*/  LOP3.LUT P1, RZ, R15.reuse, 0x3e1, RZ, 0xc0, !PT ;  /* 0x000003e10fff7812 */ /* 0x040fe2000782c0ff */
[----:B------:R-:W4:Y:S01]  /*4830*/  SHFL.BFLY PT, R7, R20, 0x1, 0x1f ;  /* 0x0c201f0014077f89 */ /* 0x000f2200000e0000 */
[C---:B------:R-:W-:Y:S01]  /*4840*/  ISETP.GT.U32.AND P2, PT, R15.reuse, 0x1f, PT ;  /* 0x0000001f0f00780c */ /* 0x040fe20003f44070 */
[----:B------:R-:W-:Y:S01]  /*4850*/  BSSY.RECONVERGENT B0, `(.L_x_18242) ;  /* 0x000001d000007945 */ /* 0x000fe20003800200 */
[----:B------:R-:W-:Y:S01]  /*4860*/  LOP3.LUT R15, R15, 0x3e0, RZ, 0xc0, !PT ;  /* 0x000003e00f0f7812 */ /* 0x000fe200078ec0ff */
[----:B------:R-:W4:Y:S01]  /*4870*/  SHFL.BFLY PT, R6, R21, 0x1, 0x1f ;  /* 0x0c201f0015067f89 */ /* 0x000f2200000e0000 */
[----:B------:R-:W-:Y:S02]  /*4880*/  BAR.SYNC.DEFER_BLOCKING 0x0 ;  /* 0x0000000000007b1d */ /* 0x000fe40000010000 */
[----:B------:R-:W-:Y:S01]  /*4890*/  ISETP.NE.OR P3, PT, R15, 0x20, P5 ;  /* 0x000000200f00780c */ /* 0x000fe20002f65670 */
[----:B--2---:R-:W-:Y:S01]  /*48a0*/  ULEA UR4, UR5, UR4, 0x18 ;  /* 0x0000000405047291 */ /* 0x004fe2000f8ec0ff */
[----:B---3--:R-:W-:Y:S01]  /*48b0*/  FADD.FTZ R17, R2, R17 ;  /* 0x0000001102117221 */ /* 0x008fe20000010000 */
[----:B-1----:R-:W-:-:S04]  /*48c0*/  FADD.FTZ R18, R5, R18 ;  /* 0x0000001205127221 */ /* 0x002fc80000010000 */
[----:B------:R-:W-:Y:S01]  /*48d0*/  LEA R9, R9, UR4, 0x2 ;  /* 0x0000000409097c11 */ /* 0x000fe2000f8e10ff */
[----:B0-----:R-:W-:Y:S01]  /*48e0*/  FADD.FTZ R4, R4, R19 ;  /* 0x0000001304047221 */ /* 0x001fe20000010000 */
[----:B----4-:R-:W-:Y:S01]  /*48f0*/  FADD.FTZ R7, R7, R20 ;  /* 0x0000001407077221 */ /* 0x010fe20000010000 */
[----:B------:R-:W-:Y:S02]  /*4900*/  FADD.FTZ R6, R6, R21 ;  /* 0x0000001506067221 */ /* 0x000fe40000010000 */
        /* <DEDUP_REMOVED lines=17> */
.L_x_18243:
[----:B------:R-:W-:Y:S05]  /*4a20*/  BSYNC.RECONVERGENT B0 ;  /* 0x0000000000007941 */ /* 0x000fea0003800200 */
.L_x_18242:
        /* <DEDUP_REMOVED lines=13> */
[----:B------:R-:W4:Y:S01]  /*4b00*/  LDS R13, [R9+0x100] ;  /* 0x00010000090d7984 */ /* 0x000f220000000800 */
[----:B01----:R-:W-:Y:S01]  /*4b10*/  FADD.FTZ R17, R17, R2 ;  /* 0x0000000211117221 */ /* 0x003fe20000010000 */
[----:B--2---:R-:W-:Y:S01]  /*4b20*/  FADD.FTZ R18, R18, R5 ;  /* 0x0000000512127221 */ /* 0x004fe20000010000 */
[----:B---3--:R-:W-:Y:S01]  /*4b30*/  FADD.FTZ R4, R4, R11 ;  /* 0x0000000b04047221 */ /* 0x008fe20000010000 */
[----:B----4-:R-:W-:Y:S01]  /*4b40*/  FADD.FTZ R7, R7, R8 ;  /* 0x0000000807077221 */ /* 0x010fe20000010000 */
[----:B------:R-:W-:-:S07]  /*4b50*/  FADD.FTZ R6, R6, R13 ;  /* 0x0000000d06067221 */ /* 0x000fce0000010000 */
.L_x_18245:
[----:B------:R-:W-:Y:S05]  /*4b60*/  BSYNC.RECONVERGENT B0 ;  /* 0x0000000000007941 */ /* 0x000fea0003800200 */
.L_x_18244:
[----:B------:R-:W-:Y:S06]  /*4b70*/  BAR.SYNC.DEFER_BLOCKING 0x0 ;  /* 0x0000000000007b1d */ /* 0x000fec0000010000 */
[----:B------:R-:W-:Y:S05]  /*4b80*/  @P2 EXIT ;  /* 0x000000000000294d */ /* 0x000fea0003800000 */
        /* <DEDUP_REMOVED lines=20> */
[----:B------:R-:W-:Y:S04]  /*4cd0*/  STG.E.U16 desc[UR6][R2.64], R17 ;  /* 0x0000001102007986 */ /* 0x000fe8000c101506 */
[----:B------:R-:W-:Y:S04]  /*4ce0*/  STG.E.U16 desc[UR6][R2.64+0x20], R0 ;  /* 0x0000200002007986 */ /* 0x000fe8000c101506 */
[----:B------:R-:W-:Y:S04]  /*4cf0*/  STG.E.U16 desc[UR6][R2.64+0x40], R4 ;  /* 0x0000400402007986 */ /* 0x000fe8000c101506 */
[----:B------:R-:W-:Y:S04]  /*4d00*/  STG.E.U16 desc[UR6][R2.64+0x60], R5 ;  /* 0x0000600502007986 */ /* 0x000fe8000c101506 */
[----:B------:R-:W-:Y:S01]  /*4d10*/  STG.E.U16 desc[UR6][R2.64+0x80], R6 ;  /* 0x0000800602007986 */ /* 0x000fe2000c101506 */
[----:B------:R-:W-:Y:S05]  /*4d20*/  EXIT ;  /* 0x000000000000794d */ /* 0x000fea0003800000 */
.L_x_18206:
[----:B------:R-:W-:Y:S01]  /*4d30*/  HFMA2 R63, -RZ, RZ, 0, 1.847743988037109375e-06 ;  /* 0x0000001fff3f7431 */ /* 0x000fe200000001ff */
[----:B------:R-:W-:Y:S01]  /*4d40*/  BSSY B1, `(.L_x_18246) ;  /* 0x0000007000017945 */ /* 0x000fe20003800000 */
[----:B------:R-:W-:Y:S01]  /*4d50*/  MOV R61, R8 ;  /* 0x00000008003d7202 */ /* 0x000fe20000000f00 */
[----:B------:R-:W-:Y:S02]  /*4d60*/  IMAD.MOV.U32 R62, RZ, RZ, 0x1 ;  /* 0x00000001ff3e7424 */ /* 0x000fe400078e00ff */
[----:B------:R-:W-:-:S07]  /*4d70*/  IMAD.MOV.U32 R58, RZ, RZ, -0x1 ;  /* 0xffffffffff3a7424 */ /* 0x000fce00078e00ff */
[----:B------:R-:W-:Y:S05]  /*4d80*/  WARPSYNC.COLLECTIVE R58, `(.L_x_18247) ;  /* 0x000000003a087348 */ /* 0x000fea0003c00000 */
[----:B------:R0:W1:Y:S02]  /*4d90*/  SHFL.BFLY P1, R60, R61, R62, R63 ;  /* 0x0c00003e3d3c7389 */ /* 0x000064000002003f */
[----:B01----:R-:W-:Y:S05]  /*4da0*/  ENDCOLLECTIVE ;  /* 0x000000000000791b */ /* 0x003fea0003800000 */
.L_x_18247:
[----:B------:R-:W-:Y:S05]  /*4db0*/  BSYNC B1 ;  /* 0x0000000000017941 */ /* 0x000fea0003800000 */
.L_x_18246:
[----:B------:R-:W-:Y:S01]  /*4dc0*/  MOV R9, R60 ;  /* 0x0000003c00097202 */ /* 0x000fe20000000f00 */
[----:B------:R-:W-:Y:S06]  /*4dd0*/  BRA `(.L_x_18248) ;  /* 0xffffffc400987947 */ /* 0x000fec000383ffff */
.L_x_18208:
        /* <DEDUP_REMOVED lines=8> */
.L_x_18250:
[----:B------:R-:W-:Y:S05]  /*4e60*/  BSYNC B0 ;  /* 0x0000000000007941 */ /* 0x000fea0003800000 */
.L_x_18249:
        /* <DEDUP_REMOVED lines=9> */
.L_x_18251:
[----:B------:R-:W-:Y:S01]  /*4f00*/  HFMA2 R62, -RZ, RZ, 0, 2.384185791015625e-07 ;  /* 0x00000004ff3e7431 */ /* 0x000fe200000001ff */
[----:B------:R-:W-:-:S04]  /*4f10*/  MOV R6, R60 ;  /* 0x0000003c00067202 */ /* 0x000fc80000000f00 */
[----:B------:R-:W-:-:S05]  /*4f20*/  FMNMX.FTZ R6, R7, R6, !PT ;  /* 0x0000000607067209 */ /* 0x000fca0007810000 */
[----:B------:R-:W-:-:S07]  /*4f30*/  IMAD.MOV.U32 R61, RZ, RZ, R6 ;  /* 0x000000ffff3d7224 */ /* 0x000fce00078e0006 */
[----:B------:R-:W-:Y:S05]  /*4f40*/  WARPSYNC.COLLECTIVE R58, `(.L_x_18252) ;  /* 0x000000003a087348 */ /* 0x000fea0003c00000 */
[----:B------:R0:W1:Y:S02]  /*4f50*/  SHFL.BFLY P1, R60, R61, R62, R63 ;  /* 0x0c00003e3d3c7389 */ /* 0x000064000002003f */
[----:B01----:R-:W-:Y:S05]  /*4f60*/  ENDCOLLECTIVE ;  /* 0x000000000000791b */ /* 0x003fea0003800000 */
.L_x_18252:
[----:B------:R-:W-:Y:S02]  /*4f70*/  IMAD.MOV.U32 R62, RZ, RZ, 0x2 ;  /* 0x00000002ff3e7424 */ /* 0x000fe400078e00ff */
[----:B------:R-:W-:-:S05]  /*4f80*/  IMAD.MOV.U32 R9, RZ, RZ, R60 ;  /* 0x000000ffff097224 */ /* 0x000fca00078e003c */
[----:B------:R-:W-:-:S04]  /*4f90*/  FMNMX.FTZ R9, R6, R9, !PT ;  /* 0x0000000906097209 */ /* 0x000fc80007810000 */
[----:B------:R-:W-:-:S07]  /*4fa0*/  MOV R61, R9 ;  /* 0x00000009003d7202 */ /* 0x000fce0000000f00 */
[----:B------:R-:W-:Y:S05]  /*4fb0*/  WARPSYNC.COLLECTIVE R58, `(.L_x_18253) ;  /* 0x000000003a087348 */ /* 0x000fea0003c00000 */
[----:B------:R0:W1:Y:S02]  /*4fc0*/  SHFL.BFLY P1, R60, R61, R62, R63 ;  /* 0x0c00003e3d3c7389 */ /* 0x000064000002003f */
[----:B01----:R-:W-:Y:S05]  /*4fd0*/  ENDCOLLECTIVE ;  /* 0x000000000000791b */ /* 0x003fea0003800000 */
.L_x_18253:
[----:B------:R-:W-:Y:S01]  /*4fe0*/  MOV R8, R60 ;  /* 0x0000003c00087202 */ /* 0x000fe20000000f00 */
[----:B------:R-:W-:Y:S06]  /*4ff0*/  BRA `(.L_x_18254) ;  /* 0xffffffc400a87947 */ /* 0x000fec000383ffff */
.L_x_18255:
        /* <DEDUP_REMOVED lines=16> */
.L_x_25920:


//--------------------- .text._ZN4vllm25paged_attention_v1_kernelI13__nv_bfloat16S1_Li64ELi16ELi128ELNS_18Fp8KVCacheDataTypeE0ELb0EEEvPT_PKS3_PKT0_S9_ifPKiSB_iPKfiiiSD_SD_iiiii --------------------------
	.section	.text._ZN4vllm25paged_attention_v1_kernelI13__nv_bfloat16S1_Li64ELi16ELi128ELNS_18Fp8KVCacheDataTypeE0ELb0EEEvPT_PKS3_PKT0_S9_ifPKiSB_iPKfiiiSD_SD_iiiii,"ax",@progbits
	.align	128
        .global         _ZN4vllm25paged_attention_v1_kernelI13__nv_bfloat16S1_Li64ELi16ELi128ELNS_18Fp8KVCacheDataTypeE0ELb0EEEvPT_PKS3_PKT0_S9_ifPKiSB_iPKfiiiSD_SD_iiiii
        .type           _ZN4vllm25paged_attention_v1_kernelI13__nv_bfloat16S1_Li64ELi16ELi128ELNS_18Fp8KVCacheDataTypeE0ELb0EEEvPT_PKS3_PKT0_S9_ifPKiSB_iPKfiiiSD_SD_iiiii,@function
        .size           _ZN4vllm25paged_attention_v1_kernelI13__nv_bfloat16S1_Li64ELi16ELi128ELNS_18Fp8KVCacheDataTypeE0ELb0EEEvPT_PKS3_PKT0_S9_ifPKiSB_iPKfiiiSD_SD_iiiii,(.L_x_25921 - _ZN4vllm25paged_attention_v1_kernelI13__nv_bfloat16S1_Li64ELi16ELi128ELNS_18Fp8KVCacheDataTypeE0ELb0EEEvPT_PKS3_PKT0_S9_ifPKiSB_iPKfiiiSD_SD_iiiii)
        .other          _ZN4vllm25paged_attention_v1_kernelI13__nv_bfloat16S1_Li64ELi16ELi128ELNS_18Fp8KVCacheDataTypeE0ELb0EEEvPT_PKS3_PKT0_S9_ifPKiSB_iPKfiiiSD_SD_iiiii,@"STO_CUDA_ENTRY STV_DEFAULT"
_ZN4vllm25paged_attention_v1_kernelI13__nv_bfloat16S1_Li64ELi16ELi128ELNS_18Fp8KVCacheDataTypeE0ELb0EEEvPT_PKS3_PKT0_S9_ifPKiSB_iPKfiiiSD_SD_iiiii:
.text._ZN4vllm25paged_attention_v1_kernelI13__nv_bfloat16S1_Li64ELi16ELi128ELNS_18Fp8KVCacheDataTypeE0ELb0EEEvPT_PKS3_PKT0_S9_ifPKiSB_iPKfiiiSD_SD_iiiii:
[----:B------:R-:W-:Y:S01]  /*0000*/  LDC R1, c[0x0][0x37c] ;  /* 0x0000df00ff017b82 */ /* 0x000fe20000000800 */
[----:B------:R-:W0:Y:S07]  /*0010*/  S2R R2, SR_TID.X ;  /* 0x0000000000027919 */ /* 0x000e2e0000002100 */
[----:B------:R-:W1:Y:S01]  /*0020*/  LDC.64 R6, c[0x0][0x3b0] ;  /* 0x0000ec00ff067b82 */ /* 0x000e620000000a00 */
[----:B------:R-:W2:Y:S01]  /*0030*/  LDCU UR4, c[0x0][0x3c8] ;  /* 0x00007900ff0477ac */ /* 0x000ea20008000800 */
[----:B------:R-:W2:Y:S01]  /*0040*/  S2R R0, SR_CTAID.Y ;  /* 0x0000000000007919 */ /* 0x000ea20000002600 */
[----:B------:R-:W3:Y:S01]  /*0050*/  LDCU.64 UR8, c[0x0][0x358] ;  /* 0x00006b00ff0877ac */ /* 0x000ee20008000a00 */
[----:B------:R-:W4:Y:S04]  /*0060*/  S2R R21, SR_CTAID.X ;  /* 0x0000000000157919 */ /* 0x000f280000002500 */
[----:B------:R-:W3:Y:S08]  /*0070*/  LDC R14, c[0x0][0x3a0] ;  /* 0x0000e800ff0e7b82 */ /* 0x000ef00000000800 */
[----:B------:R-:W4:Y:S08]  /*0080*/  LDC.64 R8, c[0x0][0x3c0] ;  /* 0x0000f000ff087b82 */ /* 0x000f300000000a00 */
[----:B------:R-:W4:Y:S01]  /*0090*/  LDC R23, c[0x0][0x370] ;  /* 0x0000dc00ff177b82 */ /* 0x000f220000000800 */
[----:B------:R-:W-:-:S07]  /*00a0*/  HFMA2 R22, -RZ, RZ, 0, 0 ;  /* 0x00000000ff167431 */ /* 0x000fce00000001ff */
[----:B------:R-:W4:Y:S01]  /*00b0*/  S2UR UR7, SR_CgaCtaId ;  /* 0x00000000000779c3 */ /* 0x000f220000008800 */
[----:B0-----:R-:W-:Y:S01]  /*00c0*/  ISETP.GT.U32.AND P1, PT, R2, 0xf, PT ;  /* 0x0000000f0200780c */ /* 0x001fe20003f24070 */
[----:B------:R-:W-:Y:S01]  /*00d0*/  UMOV UR5, 0x400 ;  /* 0x0000040000057882 */ /* 0x000fe20000000000 */
[C---:B--2---:R-:W-:Y:S01]  /*00e0*/  IMAD R3, R0.reuse, UR4, RZ ;  /* 0x0000000400037c24 */ /* 0x044fe2000f8e02ff */
[----:B------:R-:W0:Y:S01]  /*00f0*/  LDCU UR12, c[0x0][0x3cc] ;  /* 0x00007980ff0c77ac */ /* 0x000e220008000800 */
[----:B-1----:R-:W-:Y:S01]  /*0100*/  IMAD.WIDE.U32 R6, R0, 0x4, R6 ;  /* 0x0000000400067825 */ /* 0x002fe200078e0006 */
[----:B---3--:R-:W-:Y:S02]  /*0110*/  IABS R12, R14 ;  /* 0x0000000e000c7213 */ /* 0x008fe40000000000 */
[----:B----4-:R-:W-:Y:S01]  /*0120*/  ISETP.NE.U32.AND P0, PT, R8, RZ, PT ;  /* 0x000000ff0800720c */ /* 0x010fe20003f05070 */
[----:B------:R-:W1:Y:S01]  /*0130*/  LDCU UR4, c[0x0][0x3b8] ;  /* 0x00007700ff0477ac */ /* 0x000e620008000800 */
[----:B------:R2:W3:Y:S02]  /*0140*/  LDG.E.CONSTANT R20, desc[UR8][R6.64] ;  /* 0x0000000806147981 */ /* 0x0004e4000c1e9900 */
[----:B------:R-:W-:Y:S01]  /*0150*/  ISETP.NE.AND.EX P0, PT, R9, RZ, PT, P0 ;  /* 0x000000ff0900720c */ /* 0x000fe20003f05300 */
[----:B------:R-:W4:Y:S01]  /*0160*/  LDCU UR13, c[0x0][0x3a4] ;  /* 0x00007480ff0d77ac */ /* 0x000f220008000800 */
[----:B------:R-:W0:Y:S01]  /*0170*/  @!P1 LDC.64 R10, c[0x0][0x388] ;  /* 0x0000e200ff0a9b82 */ /* 0x000e220000000a00 */
[----:B------:R-:W-:-:S02]  /*0180*/  @!P1 IMAD.SHL.U32 R4, R2, 0x4, RZ ;  /* 0x0000000402049824 */ /* 0x000fc400078e00ff */
[----:B------:R-:W-:Y:S01]  /*0190*/  @!P1 IMAD.SHL.U32 R5, R21, 0x40, RZ ;  /* 0x0000004015059824 */ /* 0x000fe200078e00ff */
[----:B------:R-:W0:Y:S04]  /*01a0*/  LDCU.64 UR14, c[0x0][0x390] ;  /* 0x00007200ff0e77ac */ /* 0x000e280008000a00 */
[----:B------:R-:W-:Y:S02]  /*01b0*/  @!P1 IADD3 R4, P2, P3, R4, R3, R5 ;  /* 0x0000000304049210 */ /* 0x000fe40007b5e005 */
[----:B------:R-:W-:Y:S01]  /*01c0*/  SHF.R.S32.HI R3, RZ, 0x1f, R3 ;  /* 0x0000001fff037819 */ /* 0x000fe20000011403 */
[----:B------:R-:W1:Y:S03]  /*01d0*/  @P0 LDC.64 R8, c[0x0][0x3c0] ;  /* 0x0000f000ff080b82 */ /* 0x000e660000000a00 */
[----:B------:R-:W-:-:S02]  /*01e0*/  @!P1 IADD3.X R3, PT, PT, RZ, R3, RZ, P2, P3 ;  /* 0x00000003ff039210 */ /* 0x000fc400017e64ff */
[----:B0-----:R-:W-:-:S04]  /*01f0*/  @!P1 LEA R10, P2, R4, R10, 0x1 ;  /* 0x0000000a040a9211 */ /* 0x001fc800078408ff */
[----:B------:R-:W-:-:S05]  /*0200*/  @!P1 LEA.HI.X R11, R4, R11, R3, 0x1, P2 ;  /* 0x0000000b040b9211 */ /* 0x000fca00010f0c03 */
[----:B------:R-:W4:Y:S04]  /*0210*/  @!P1 LDG.E.CONSTANT R4, desc[UR8][R10.64] ;  /* 0x000000080a049981 */ /* 0x000f28000c1e9900 */
[----:B------:R0:W4:Y:S01]  /*0220*/  @!P1 LDG.E.CONSTANT R5, desc[UR8][R10.64+0x4] ;  /* 0x000004080a059981 */ /* 0x000122000c1e9900 */
[----:B------:R-:W2:Y:S08]  /*0230*/  I2F.RP R3, R12 ;  /* 0x0000000c00037306 */ /* 0x000eb00000209400 */
[----:B--2---:R-:W2:Y:S02]  /*0240*/  MUFU.RCP R3, R3 ;  /* 0x0000000300037308 */ /* 0x004ea40000001000 */
[----:B--2---:R-:W-:-:S06]  /*0250*/  VIADD R6, R3, 0xffffffe ;  /* 0x0ffffffe03067836 */ /* 0x004fcc0000000000 */
[----:B------:R2:W0:Y:S01]  /*0260*/  F2I.FTZ.U32.TRUNC.NTZ R7, R6 ;  /* 0x0000000600077305 */ /* 0x000422000021f000 */
[----:B-1----:R-:W-:-:S05]  /*0270*/  @P0 IMAD.WIDE.U32 R8, R21, 0x4, R8 ;  /* 0x0000000415080825 */ /* 0x002fca00078e0008 */
[----:B------:R1:W5:Y:S01]  /*0280*/  @P0 LDG.E.CONSTANT R22, desc[UR8][R8.64] ;  /* 0x0000000808160981 */ /* 0x000362000c1e9900 */
[----:B--2---:R-:W-:Y:S01]  /*0290*/  MOV R6, RZ ;  /* 0x000000ff00067202 */ /* 0x004fe20000000f00 */
[----:B0-----:R-:W-:-:S04]  /*02a0*/  IMAD.MOV R11, RZ, RZ, -R7 ;  /* 0x000000ffff0b7224 */ /* 0x001fc800078e0a07 */
        /* <DEDUP_REMOVED lines=16> */
[----:B------:R-:W-:-:S04]  /*03b0*/  @!P2 LOP3.LUT R10, RZ, R14, RZ, 0x33, !PT ;  /* 0x0000000eff0aa212 */ /* 0x000fc800078e33ff */
[----:B------:R-:W-:-:S04]  /*03c0*/  IABS R8, R10 ;  /* 0x0000000a00087213 */ /* 0x000fc80000000000 */
[----:B------:R-:W0:Y:S08]  /*03d0*/  I2F.RP R3, R8 ;  /* 0x0000000800037306 */ /* 0x000e300000209400 */
[----:B0-----:R-:W0:Y:S02]  /*03e0*/  MUFU.RCP R3, R3 ;  /* 0x0000000300037308 */ /* 0x001e240000001000 */
[----:B0-----:R-:W-:-:S06]  /*03f0*/  VIADD R6, R3, 0xffffffe ;  /* 0x0ffffffe03067836 */ /* 0x001fcc0000000000 */
[----:B------:R0:W1:Y:S02]  /*0400*/  F2I.FTZ.U32.TRUNC.NTZ R7, R6 ;  /* 0x0000000600077305 */ /* 0x000064000021f000 */
[----:B0-----:R-:W-:Y:S02]  /*0410*/  HFMA2 R6, -RZ, RZ, 0, 0 ;  /* 0x00000000ff067431 */ /* 0x001fe400000001ff */
[----:B-1----:R-:W-:-:S04]  /*0420*/  IMAD.MOV R9, RZ, RZ, -R7 ;  /* 0x000000ffff097224 */ /* 0x002fc800078e0a07 */
[----:B------:R-:W-:Y:S01]  /*0430*/  IMAD R9, R9, R8, RZ ;  /* 0x0000000809097224 */ /* 0x000fe200078e02ff */
[----:B------:R-:W-:Y:S02]  /*0440*/  IABS R3, R21 ;  /* 0x0000001500037213 */ /* 0x000fe40000000000 */
[----:B------:R-:W-:Y:S01]  /*0450*/  IABS R11, R10 ;  /* 0x0000000a000b7213 */ /* 0x000fe20000000000 */
[----:B------:R-:W-:-:S04]  /*0460*/  IMAD.HI.U32 R7, R7, R9, R6 ;  /* 0x0000000907077227 */ /* 0x000fc800078e0006 */
[----:B------:R-:W-:Y:S02]  /*0470*/  IMAD.MOV R6, RZ, RZ, -R11 ;  /* 0x000000ffff067224 */ /* 0x000fe400078e0a0b */
[----:B------:R-:W-:-:S04]  /*0480*/  IMAD.HI.U32 R24, R7, R3, RZ ;  /* 0x0000000307187227 */ /* 0x000fc800078e00ff */
[----:B------:R-:W-:-:S05]  /*0490*/  IMAD R3, R24, R6, R3 ;  /* 0x0000000618037224 */ /* 0x000fca00078e0203 */
[----:B------:R-:W-:Y:S01]  /*04a0*/  ISETP.GT.U32.AND P2, PT, R8, R3, PT ;  /* 0x000000030800720c */ /* 0x000fe20003f44070 */
[----:B------:R-:W-:Y:S01]  /*04b0*/  IMAD.SHL.U32 R6, R2, 0x40, RZ ;  /* 0x0000004002067824 */ /* 0x000fe200078e00ff */
[----:B------:R-:W-:-:S11]  /*04c0*/  ULEA UR6, UR7, UR5, 0x18 ;  /* 0x0000000507067291 */ /* 0x000fd6000f8ec0ff */
[----:B------:R-:W-:-:S04]  /*04d0*/  @!P2 IADD3 R3, PT, PT, R3, -R8, RZ ;  /* 0x800000080303a210 */ /* 0x000fc80007ffe0ff */
[----:B------:R-:W-:Y:S02]  /*04e0*/  ISETP.GE.U32.AND P0, PT, R3, R8, PT ;  /* 0x000000080300720c */ /* 0x000fe40003f06070 */
[----:B------:R-:W-:Y:S02]  /*04f0*/  LOP3.LUT R3, R21, R10, RZ, 0x3c, !PT ;  /* 0x0000000a15037212 */ /* 0x000fe400078e3cff */
[----:B------:R-:W-:Y:S02]  /*0500*/  LOP3.LUT R31, R6, 0x40, RZ, 0xc0, !PT ;  /* 0x00000040061f7812 */ /* 0x000fe400078ec0ff */
[----:B------:R-:W-:Y:S02]  /*0510*/  ISETP.GE.AND P3, PT, R3, RZ, PT ;  /* 0x000000ff0300720c */ /* 0x000fe40003f66270 */
[--C-:B------:R-:W-:Y:S01]  /*0520*/  SHF.R.U32.HI R40, RZ, 0x1, R2.reuse ;  /* 0x00000001ff287819 */ /* 0x100fe20000011602 */
[----:B------:R-:W-:Y:S01]  /*0530*/  VIADD R7, R31, UR6 ;  /* 0x000000061f077c36 */ /* 0x000fe20008000000 */
[----:B------:R-:W-:-:S03]  /*0540*/  SHF.R.U32.HI R30, RZ, 0x5, R2 ;  /* 0x00000005ff1e7819 */ /* 0x000fc60000011602 */
[----:B------:R-:W-:Y:S02]  /*0550*/  @!P1 IMAD R7, R40, 0x8, R7 ;  /* 0x0000000828079824 */ /* 0x000fe400078e0207 */
[----:B------:R-:W-:Y:S01]  /*0560*/  @!P2 VIADD R24, R24, 0x1 ;  /* 0x000000011818a836 */ /* 0x000fe20000000000 */
[----:B------:R-:W-:Y:S02]  /*0570*/  ISETP.NE.AND P2, PT, R10, RZ, PT ;  /* 0x000000ff0a00720c */ /* 0x000fe40003f45270 */
[----:B---3--:R-:W-:-:S04]  /*0580*/  IADD3 R3, PT, PT, R20, 0xf, RZ ;  /* 0x0000000f14037810 */ /* 0x008fc80007ffe0ff */
[----:B------:R-:W-:-:S04]  /*0590*/  SHF.R.S32.HI R6, RZ, 0x1f, R3 ;  /* 0x0000001fff067819 */ /* 0x000fc80000011403 */
[----:B------:R-:W-:-:S04]  /*05a0*/  LEA.HI R6, R6, R3, RZ, 0x4 ;  /* 0x0000000306067211 */ /* 0x000fc800078f20ff */
[----:B------:R-:W-:Y:S01]  /*05b0*/  SHF.R.S32.HI R25, RZ, 0x4, R6 ;  /* 0x00000004ff197819 */ /* 0x000fe20000011406 */
[----:B------:R-:W-:Y:S01]  /*05c0*/  @P0 VIADD R24, R24, 0x1 ;  /* 0x0000000118180836 */ /* 0x000fe20000000000 */
[----:B------:R-:W-:Y:S01]  /*05d0*/  BSSY B0, `(.L_x_18256) ;  /* 0x00000d9000007945 */ /* 0x000fe20003800000 */
[----:B------:R-:W-:Y:S01]  /*05e0*/  IMAD R3, R0, UR4, RZ ;  /* 0x0000000400037c24 */ /* 0x000fe2000f8e02ff */
[----:B------:R-:W-:Y:S01]  /*05f0*/  LOP3.LUT R26, R2, 0x1, RZ, 0xc0, !PT ;  /* 0x00000001021a7812 */ /* 0x000fe200078ec0ff */
[----:B------:R-:W-:Y:S01]  /*0600*/  IMAD.MOV.U32 R19, RZ, RZ, -0x800001 ;  /* 0xff7fffffff137424 */ /* 0x000fe200078e00ff */
[----:B------:R-:W-:Y:S02]  /*0610*/  @!P3 IADD3 R24, PT, PT, RZ, -R24, RZ ;  /* 0x80000018ff18b210 */ /* 0x000fe40007ffe0ff */
[----:B------:R-:W-:Y:S01]  /*0620*/  @!P2 LOP3.LUT R24, RZ, R10, RZ, 0x33, !PT ;  /* 0x0000000aff18a212 */ /* 0x000fe200078e33ff */
[----:B----4-:R0:W-:Y:S01]  /*0630*/  @!P1 STS.64 [R7], R4 ;  /* 0x0000000407009388 */ /* 0x0101e20000000a00 */
[----:B------:R-:W-:Y:S01]  /*0640*/  BAR.SYNC.DEFER_BLOCKING 0x0 ;  /* 0x0000000000007b1d */ /* 0x000fe20000010000 */
[----:B------:R-:W-:-:S13]  /*0650*/  ISETP.GE.AND P1, PT, R30, R25, PT ;  /* 0x000000191e00720c */ /* 0x000fda0003f26270 */
[----:B0-----:R-:W-:Y:S05]  /*0660*/  @P1 BRA `(.L_x_18257) ;  /* 0x0000000c003c1947 */ /* 0x001fea0003800000 */
[----:B------:R-:W0:Y:S01]  /*0670*/  LDS.128 R8, [R31+UR6+0x10] ;  /* 0x000010061f087984 */ /* 0x000e220008000c00 */
[----:B------:R-:W1:Y:S01]  /*0680*/  LDCU.64 UR10, c[0x0][0x3a8] ;  /* 0x00007500ff0a77ac */ /* 0x000e620008000a00 */
[----:B------:R-:W-:Y:S01]  /*0690*/  SHF.R.U32.HI R28, RZ, 0x3, R2 ;  /* 0x00000003ff1c7819 */ /* 0x000fe20000011602 */
[----:B------:R-:W-:Y:S01]  /*06a0*/  IMAD.MOV.U32 R29, RZ, RZ, RZ ;  /* 0x000000ffff1d7224 */ /* 0x000fe200078e00ff */
[----:B------:R-:W2:Y:S01]  /*06b0*/  LDS.128 R4, [R31+UR6] ;  /* 0x000000061f047984 */ /* 0x000ea20008000c00 */
[----:B------:R-:W-:Y:S01]  /*06c0*/  SHF.L.U32 R27, R40, 0x2, RZ ;  /* 0x00000002281b7819 */ /* 0x000fe200000006ff */
[----:B------:R-:W-:Y:S01]  /*06d0*/  UIADD3 UR4, UPT, UPT, UR5, 0xa0, URZ ;  /* 0x000000a005047890 */ /* 0x000fe2000fffe0ff */
[----:B------:R-:W-:Y:S01]  /*06e0*/  LOP3.LUT R28, R28, 0x7c, RZ, 0xc0, !PT ;  /* 0x0000007c1c1c7812 */ /* 0x000fe200078ec0ff */
[----:B------:R-:W-:Y:S01]  /*06f0*/  LDS.128 R12, [R31+UR6+0x20] ;  /* 0x000020061f0c7984 */ /* 0x000fe20008000c00 */
[C---:B------:R-:W-:Y:S01]  /*0700*/  SHF.L.U32 R42, R40.reuse, 0x3, RZ ;  /* 0x00000003282a7819 */ /* 0x040fe200000006ff */
[----:B------:R-:W-:Y:S01]  /*0710*/  ULEA UR4, UR7, UR4, 0x18 ;  /* 0x0000000407047291 */ /* 0x000fe2000f8ec0ff */
[----:B------:R-:W-:Y:S01]  /*0720*/  LOP3.LUT R27, R27, 0x3c, RZ, 0xc0, !PT ;  /* 0x0000003c1b1b7812 */ /* 0x000fe200078ec0ff */
[----:B------:R3:W4:Y:S01]  /*0730*/  LDS.128 R16, [R31+UR6+0x30] ;  /* 0x000030061f107984 */ /* 0x0007220008000c00 */
[----:B------:R-:W-:Y:S01]  /*0740*/  IMAD.WIDE R28, R3, 0x4, R28 ;  /* 0x00000004031c7825 */ /* 0x000fe200078e021c */
[----:B------:R-:W-:-:S02]  /*0750*/  LOP3.LUT R3, R40, 0xf, RZ, 0xc0, !PT ;  /* 0x0000000f28037812 */ /* 0x000fc400078ec0ff */
[----:B------:R-:W-:Y:S01]  /*0760*/  LOP3.LUT R45, R42, 0x78, RZ, 0xc0, !PT ;  /* 0x000000782a2d7812 */ /* 0x000fe200078ec0ff */
[C---:B------:R-:W-:Y:S01]  /*0770*/  IMAD R27, R30.reuse, 0x40, R27 ;  /* 0x000000401e1b7824 */ /* 0x040fe200078e021b */
[----:B------:R-:W-:Y:S01]  /*0780*/  SHF.R.U32.HI R44, RZ, 0x5, R2 ;  /* 0x00000005ff2c7819 */ /* 0x000fe20000011602 */
[----:B------:R-:W-:Y:S01]  /*0790*/  IMAD R3, R30, 0x10, R3 ;  /* 0x000000101e037824 */ /* 0x000fe200078e0203 */
[----:B-1----:R-:W-:Y:S01]  /*07a0*/  IADD3 R28, P0, PT, R28, UR10, RZ ;  /* 0x0000000a1c1c7c10 */ /* 0x002fe2000ff1e0ff */
[----:B------:R-:W1:Y:S01]  /*07b0*/  LDCU UR10, c[0x0][0x3d0] ;  /* 0x00007a00ff0a77ac */ /* 0x000e620008000800 */
[----:B------:R-:W-:Y:S02]  /*07c0*/  IADD3 R27, PT, PT, R27, UR4, RZ ;  /* 0x000000041b1b7c10 */ /* 0x000fe4000fffe0ff */
[----:B------:R-:W-:Y:S02]  /*07d0*/  IADD3.X R29, PT, PT, R29, UR11, RZ, P0, !PT ;  /* 0x0000000b1d1d7c10 */ /* 0x000fe400087fe4ff */
[----:B------:R-:W-:Y:S01]  /*07e0*/  IADD3 R42, PT, PT, -R20, R3, RZ ;  /* 0x00000003142a7210 */ /* 0x000fe20007ffe1ff */
[----:B-1----:R-:W-:Y:S01]  /*07f0*/  IMAD R50, R24, UR10, RZ ;  /* 0x0000000a18327c24 */ /* 0x002fe2000f8e02ff */
[C---:B0-----:R-:W-:Y:S01]  /*0800*/  PRMT R38, R10.reuse, 0x7632, R38 ;  /* 0x000076320a267816 */ /* 0x041fe20000000026 */
[----:B------:R-:W-:Y:S01]  /*0810*/  IMAD.U32 R33, R11, 0x10000, RZ ;  /* 0x000100000b217824 */ /* 0x000fe200078e00ff */
[----:B---3--:R-:W-:-:S02]  /*0820*/  SHF.L.U32 R31, R10, 0x10, RZ ;  /* 0x000000100a1f7819 */ /* 0x008fc400000006ff */
[----:B------:R-:W-:Y:S01]  /*0830*/  PRMT R10, R11, 0x7632, R10 ;  /* 0x000076320b0a7816 */ /* 0x000fe2000000000a */
[----:B------:R-:W-:Y:S01]  /*0840*/  IMAD.U32 R38, R38, 0x10000, RZ ;  /* 0x0001000026267824 */ /* 0x000fe200078e00ff */
[----:B--2---:R-:W-:Y:S02]  /*0850*/  PRMT R30, R4, 0x7632, R30 ;  /* 0x00007632041e7816 */ /* 0x004fe4000000001e */
[C---:B------:R-:W-:Y:S01]  /*0860*/  PRMT R34, R6.reuse, 0x7632, R34 ;  /* 0x0000763206227816 */ /* 0x040fe20000000022 */
[----:B------:R-:W-:Y:S01]  /*0870*/  IMAD.U32 R6, R6, 0x10000, RZ ;  /* 0x0001000006067824 */ /* 0x000fe200078e00ff */
[----:B------:R-:W-:Y:S01]  /*0880*/  PRMT R35, R7, 0x7632, R35 ;  /* 0x0000763207237816 */ /* 0x000fe20000000023 */
[----:B------:R-:W-:Y:S01]  /*0890*/  IMAD.U32 R30, R30, 0x10000, RZ ;  /* 0x000100001e1e7824 */ /* 0x000fe200078e00ff */
[----:B------:R-:W-:Y:S01]  /*08a0*/  PRMT R37, R9, 0x7632, R37 ;  /* 0x0000763209257816 */ /* 0x000fe20000000025 */
[----:B----4-:R-:W-:Y:S01]  /*08b0*/  IMAD.U32 R40, R19, 0x10000, RZ ;  /* 0x0001000013287824 */ /* 0x010fe200078e00ff */
        /* <DEDUP_REMOVED lines=11> */
[----:B------:R-:W-:Y:S01]  /*0970*/  IMAD.MOV.U32 R19, RZ, RZ, -0x800001 ;  /* 0xff7fffffff137424 */ /* 0x000fe200078e00ff */
        /* <DEDUP_REMOVED lines=27> */
[----:B------:R-:W-:-:S07]  /*0b30*/  LEA.HI.X.SX32 R3, R50, RZ, 0x1, P0 ;  /* 0x000000ff32037211 */ /* 0x000fce00000f0eff */
.L_x_18259:
        /* <DEDUP_REMOVED lines=8> */
[----:B0-----:R-:W4:Y:S04]  /*0bc0*/  LDG.E.CONSTANT R55, desc[UR8][R10.64+0x200] ;  /* 0x000200080a377981 */ /* 0x001f28000c1e9900 */
[----:B------:R-:W4:Y:S04]  /*0bd0*/  LDG.E.CONSTANT R54, desc[UR8][R10.64+0x300] ;  /* 0x000300080a367981 */ /* 0x000f28000c1e9900 */
[----:B------:R-:W4:Y:S01]  /*0be0*/  LDG.E.CONSTANT R50, desc[UR8][R10.64+0x400] ;  /* 0x000400080a327981 */ /* 0x000f22000c1e9900 */
[C---:B--2---:R-:W-:Y:S01]  /*0bf0*/  IMAD.U32 R53, R58.reuse, 0x10000, RZ ;  /* 0x000100003a357824 */ /* 0x044fe200078e00ff */
[----:B------:R-:W-:-:S02]  /*0c00*/  PRMT R58, R58, 0x7632, R58 ;  /* 0x000076323a3a7816 */ /* 0x000fc4000000003a */
[----:B---3--:R-:W-:Y:S01]  /*0c10*/  SHF.L.U32 R57, R56, 0x10, RZ ;  /* 0x0000001038397819 */ /* 0x008fe200000006ff */
[----:B------:R-:W-:Y:S01]  /*0c20*/  FMUL.FTZ R53, R6, R53 ;  /* 0x0000003506357220 */ /* 0x000fe20000410000 */
[----:B------:R-:W-:Y:S01]  /*0c30*/  PRMT R56, R56, 0x7632, R56 ;  /* 0x0000763238387816 */ /* 0x000fe20000000038 */
[----:B------:R-:W-:Y:S02]  /*0c40*/  IMAD.U32 R61, R58, 0x10000, RZ ;  /* 0x000100003a3d7824 */ /* 0x000fe400078e00ff */
[----:B------:R-:W-:Y:S02]  /*0c50*/  FFMA.FTZ R57, R4, R57, R53 ;  /* 0x0000003904397223 */ /* 0x000fe40000010035 */
[----:B------:R-:W-:Y:S01]  /*0c60*/  IMAD.U32 R59, R56, 0x10000, RZ ;  /* 0x00010000383b7824 */ /* 0x000fe200078e00ff */
[C---:B----4-:R-:W-:Y:S01]  /*0c70*/  PRMT R56, R55.reuse, 0x7632, R56 ;  /* 0x0000763237387816 */ /* 0x050fe20000000038 */
[----:B------:R-:W2:Y:S01]  /*0c80*/  LDG.E.CONSTANT R53, desc[UR8][R10.64+0x500] ;  /* 0x000500080a357981 */ /* 0x000ea2000c1e9900 */
[----:B------:R-:W-:Y:S01]  /*0c90*/  SHF.L.U32 R55, R55, 0x10, RZ ;  /* 0x0000001037377819 */ /* 0x000fe200000006ff */
[----:B------:R-:W-:-:S02]  /*0ca0*/  FMUL.FTZ R61, R34, R61 ;  /* 0x0000003d223d7220 */ /* 0x000fc40000410000 */
[----:B------:R-:W-:Y:S02]  /*0cb0*/  IMAD.U32 R56, R56, 0x10000, RZ ;  /* 0x0001000038387824 */ /* 0x000fe400078e00ff */
[----:B------:R-:W-:Y:S01]  /*0cc0*/  FFMA.FTZ R58, R8, R55, R57 ;  /* 0x00000037083a7223 */ /* 0x000fe20000010039 */
[C---:B------:R-:W-:Y:S01]  /*0cd0*/  PRMT R55, R54.reuse, 0x7632, R55 ;  /* 0x0000763236377816 */ /* 0x040fe20000000037 */
[----:B------:R-:W-:Y:S02]  /*0ce0*/  IMAD.U32 R54, R54, 0x10000, RZ ;  /* 0x0001000036367824 */ /* 0x000fe400078e00ff */
[----:B------:R-:W-:Y:S01]  /*0cf0*/  FFMA.FTZ R59, R30, R59, R61 ;  /* 0x0000003b1e3b7223 */ /* 0x000fe2000001003d */
[----:B------:R-:W-:Y:S01]  /*0d00*/  SHF.L.U32 R55, R55, 0x10, RZ ;  /* 0x0000001037377819 */ /* 0x000fe200000006ff */
[----:B------:R-:W-:Y:S02]  /*0d10*/  FFMA.FTZ R57, R31, R54, R58 ;  /* 0x000000361f397223 */ /* 0x000fe4000001003a */
[----:B------:R-:W-:Y:S01]  /*0d20*/  FFMA.FTZ R59, R36, R56, R59 ;  /* 0x00000038243b7223 */ /* 0x000fe2000001003b */
[C---:B------:R-:W-:Y:S01]  /*0d30*/  PRMT R56, R50.reuse, 0x7632, R56 ;  /* 0x0000763232387816 */ /* 0x040fe20000000038 */
[----:B------:R-:W3:Y:S01]  /*0d40*/  LDG.E.CONSTANT R54, desc[UR8][R10.64+0x600] ;  /* 0x000600080a367981 */ /* 0x000ee2000c1e9900 */
[----:B------:R-:W-:-:S02]  /*0d50*/  IMAD.U32 R50, R50, 0x10000, RZ ;  /* 0x0001000032327824 */ /* 0x000fc400078e00ff */
[----:B------:R-:W-:Y:S01]  /*0d60*/  FFMA.FTZ R55, R38, R55, R59 ;  /* 0x0000003726377223 */ /* 0x000fe2000001003b */
[----:B------:R-:W4:Y:S01]  /*0d70*/  LDG.E.CONSTANT R58, desc[UR8][R10.64+0x4] ;  /* 0x000004080a3a7981 */ /* 0x000f22000c1e9900 */
[----:B------:R-:W-:-:S03]  /*0d80*/  FFMA.FTZ R59, R12, R50, R57 ;  /* 0x000000320c3b7223 */ /* 0x000fc60000010039 */
[----:B------:R-:W4:Y:S04]  /*0d90*/  LDG.E.CONSTANT R57, desc[UR8][R10.64+0x104] ;  /* 0x000104080a397981 */ /* 0x000f28000c1e9900 */
[----:B------:R-:W4:Y:S01]  /*0da0*/  LDG.E.CONSTANT R50, desc[UR8][R10.64+0x700] ;  /* 0x000700080a327981 */ /* 0x000f22000c1e9900 */
[----:B------:R-:W-:-:S04]  /*0db0*/  IMAD.U32 R56, R56, 0x10000, RZ ;  /* 0x0001000038387824 */ /* 0x000fc800078e00ff */
[----:B------:R-:W-:Y:S01]  /*0dc0*/  FFMA.FTZ R56, R52, R56, R55 ;  /* 0x0000003834387223 */ /* 0x000fe20000010037 */
[C---:B--2---:R-:W-:Y:S02]  /*0dd0*/  SHF.L.U32 R55, R53.reuse, 0x10, RZ ;  /* 0x0000001035377819 */ /* 0x044fe400000006ff */
[----:B------:R-:W-:-:S05]  /*0de0*/  PRMT R53, R53, 0x7632, R53 ;  /* 0x0000763235357816 */ /* 0x000fca0000000035 */
[----:B------:R-:W-:Y:S02]  /*0df0*/  IMAD.U32 R53, R53, 0x10000, RZ ;  /* 0x0001000035357824 */ /* 0x000fe400078e00ff */
[----:B------:R-:W-:Y:S02]  /*0e00*/  FFMA.FTZ R55, R14, R55, R59 ;  /* 0x000000370e377223 */ /* 0x000fe4000001003b */
[--C-:B------:R-:W-:Y:S01]  /*0e10*/  FFMA.FTZ R53, R41, R53, R56.reuse ;  /* 0x0000003529357223 */ /* 0x100fe20000010038 */
[C---:B---3--:R-:W-:Y:S01]  /*0e20*/  PRMT R56, R54.reuse, 0x7632, R56 ;  /* 0x0000763236387816 */ /* 0x048fe20000000038 */
[----:B------:R-:W-:-:S03]  /*0e30*/  IMAD.U32 R54, R54, 0x10000, RZ ;  /* 0x0001000036367824 */ /* 0x000fc600078e00ff */
[----:B------:R-:W-:Y:S01]  /*0e40*/  SHF.L.U32 R56, R56, 0x10, RZ ;  /* 0x0000001038387819 */ /* 0x000fe200000006ff */
[----:B------:R-:W-:Y:S01]  /*0e50*/  FFMA.FTZ R59, R16, R54, R55 ;  /* 0x00000036103b7223 */ /* 0x000fe20000010037 */
[----:B----4-:R-:W-:-:S03]  /*0e60*/  IMAD.U32 R54, R57, 0x10000, RZ ;  /* 0x0001000039367824 */ /* 0x010fc600078e00ff */
[----:B------:R-:W-:Y:S01]  /*0e70*/  FFMA.FTZ R55, R46, R56, R53 ;  /* 0x000000382e377223 */ /* 0x000fe20000010035 */
[----:B------:R-:W-:Y:S01]  /*0e80*/  SHF.L.U32 R56, R58, 0x10, RZ ;  /* 0x000000103a387819 */ /* 0x000fe200000006ff */
[----:B------:R-:W-:Y:S01]  /*0e90*/  FMUL.FTZ R54, R7, R54 ;  /* 0x0000003607367220 */ /* 0x000fe20000410000 */
[----:B------:R-:W-:Y:S01]  /*0ea0*/  PRMT R57, R57, 0x7632, R57 ;  /* 0x0000763239397816 */ /* 0x000fe20000000039 */
[----:B------:R-:W-:Y:S02]  /*0eb0*/  IMAD.U32 R53, R50, 0x10000, RZ ;  /* 0x0001000032357824 */ /* 0x000fe400078e00ff */
[----:B------:R-:W-:Y:S01]  /*0ec0*/  FFMA.FTZ R56, R5, R56, R54 ;  /* 0x0000003805387223 */ /* 0x000fe20000010036 */
[----:B------:R-:W-:Y:S01]  /*0ed0*/  PRMT R58, R58, 0x7632, R58 ;  /* 0x000076323a3a7816 */ /* 0x000fe2000000003a */
[----:B------:R-:W2:Y:S01]  /*0ee0*/  LDG.E.CONSTANT R54, desc[UR8][R10.64+0x204] ;  /* 0x000204080a367981 */ /* 0x000ea2000c1e9900 */
[----:B------:R-:W-:Y:S02]  /*0ef0*/  IMAD.U32 R60, R57, 0x10000, RZ ;  /* 0x00010000393c7824 */ /* 0x000fe400078e00ff */
[----:B------:R-:W-:Y:S01]  /*0f00*/  FFMA.FTZ R53, R18, R53, R59 ;  /* 0x0000003512357223 */ /* 0x000fe2000001003b */
[----:B------:R-:W-:-:S02]  /*0f10*/  IMAD.U32 R57, R58, 0x10000, RZ ;  /* 0x000100003a397824 */ /* 0x000fc400078e00ff */
[----:B------:R-:W-:Y:S01]  /*0f20*/  FMUL.FTZ R59, R35, R60 ;  /* 0x0000003c233b7220 */ /* 0x000fe20000410000 */
[----:B------:R-:W3:Y:S03]  /*0f30*/  LDG.E.CONSTANT R58, desc[UR8][R10.64+0x504] ;  /* 0x000504080a3a7981 */ /* 0x000ee6000c1e9900 */
[----:B------:R-:W-:Y:S02]  /*0f40*/  FFMA.FTZ R60, R32, R57, R59 ;  /* 0x00000039203c7223 */ /* 0x000fe4000001003b */
[----:B------:R-:W4:Y:S04]  /*0f50*/  LDG.E.CONSTANT R59, desc[UR8][R10.64+0x304] ;  /* 0x000304080a3b7981 */ /* 0x000f28000c1e9900 */
[----:B------:R-:W3:Y:S01]  /*0f60*/  LDG.E.CONSTANT R57, desc[UR8][R10.64+0x404] ;  /* 0x000404080a397981 */ /* 0x000ee2000c1e9900 */
[----:B--2---:R-:W-:-:S02]  /*0f70*/  SHF.L.U32 R61, R54, 0x10, RZ ;  /* 0x00000010363d7819 */ /* 0x004fc400000006ff */
        /* <DEDUP_REMOVED lines=8> */
[----:B------:R-:W-:-:S03]  /*1000*/  PRMT R57, R57, 0x7632, R57 ;  /* 0x0000763239397816 */ /* 0x000fc60000000039 */
[----:B------:R-:W-:Y:S01]  /*1010*/  FFMA.FTZ R56, R13, R54, R56 ;  /* 0x000000360d387223 */ /* 0x000fe20000010038 */
[----:B------:R-:W-:Y:S02]  /*1020*/  SHF.L.U32 R54, R58, 0x10, RZ ;  /* 0x000000103a367819 */ /* 0x000fe400000006ff */
[----:B------:R-:W-:Y:S01]  /*1030*/  SHF.L.U32 R59, R59, 0x10, RZ ;  /* 0x000000103b3b7819 */ /* 0x000fe200000006ff */
[----:B------:R-:W-:Y:S02]  /*1040*/  IMAD.U32 R57, R57, 0x10000, RZ ;  /* 0x0001000039397824 */ /* 0x000fe400078e00ff */
[----:B------:R-:W-:Y:S02]  /*1050*/  FFMA.FTZ R56, R15, R54, R56 ;  /* 0x000000360f387223 */ /* 0x000fe40000010038 */
[----:B------:R-:W-:Y:S01]  /*1060*/  FFMA.FTZ R60, R51, R59, R60 ;  /* 0x0000003b333c7223 */ /* 0x000fe2000001003c */
[----:B------:R-:W2:Y:S03]  /*1070*/  LDG.E.CONSTANT R54, desc[UR8][R10.64+0x604] ;  /* 0x000604080a367981 */ /* 0x000ea6000c1e9900 */
[----:B------:R-:W-:-:S02]  /*1080*/  FFMA.FTZ R60, R39, R57, R60 ;  /* 0x00000039273c7223 */ /* 0x000fc4000001003c */
[----:B------:R-:W3:Y:S01]  /*1090*/  LDG.E.CONSTANT R57, desc[UR8][R10.64+0x704] ;  /* 0x000704080a397981 */ /* 0x000ee2000c1e9900 */
[----:B------:R-:W-:-:S05]  /*10a0*/  PRMT R58, R58, 0x7632, R58 ;  /* 0x000076323a3a7816 */ /* 0x000fca000000003a */
[----:B------:R-:W-:-:S04]  /*10b0*/  IMAD.U32 R58, R58, 0x10000, RZ ;  /* 0x000100003a3a7824 */ /* 0x000fc800078e00ff */
[----:B------:R-:W-:Y:S01]  /*10c0*/  FFMA.FTZ R60, R43, R58, R60 ;  /* 0x0000003a2b3c7223 */ /* 0x000fe2000001003c */
[----:B------:R-:W-:-:S05]  /*10d0*/  PRMT R58, R50, 0x7632, R58 ;  /* 0x00007632323a7816 */ /* 0x000fca000000003a */
[----:B------:R-:W-:-:S04]  /*10e0*/  IMAD.U32 R58, R58, 0x10000, RZ ;  /* 0x000100003a3a7824 */ /* 0x000fc800078e00ff */
[----:B------:R-:W-:Y:S01]  /*10f0*/  FFMA.FTZ R58, R48, R58, R55 ;  /* 0x0000003a303a7223 */ /* 0x000fe20000010037 */
[----:B------:R-:W-:-:S03]  /*1100*/  UMOV UR4, 0xffffffff ;  /* 0xffffffff00047882 */ /* 0x000fc60000000000 */
[----:B------:R-:W-:Y:S01]  /*1110*/  FADD.FTZ R58, R53, R58 ;  /* 0x0000003a353a7221 */ /* 0x000fe20000010000 */
[----:B------:R-:W-:Y:S02]  /*1120*/  ISETP.NE.AND P2, PT, R26, RZ, PT ;  /* 0x000000ff1a00720c */ /* 0x000fe40003f45270 */
[----:B-----5:R-:W-:Y:S02]  /*1130*/  FSETP.NEU.FTZ.AND P0, PT, R22, RZ, PT ;  /* 0x000000ff1600720b */ /* 0x020fe40003f1d000 */
[C---:B--2---:R-:W-:Y:S02]  /*1140*/  PRMT R50, R54.reuse, 0x7632, R50 ;  /* 0x0000763236327816 */ /* 0x044fe40000000032 */
[----:B------:R-:W-:Y:S02]  /*1150*/  SHF.L.U32 R54, R54, 0x10, RZ ;  /* 0x0000001036367819 */ /* 0x000fe400000006ff */
[----:B---3--:R-:W-:Y:S01]  /*1160*/  PRMT R10, R57, 0x7632, R10 ;  /* 0x00007632390a7816 */ /* 0x008fe2000000000a */
[----:B------:R-:W-:-:S02]  /*1170*/  IMAD.U32 R50, R50, 0x10000, RZ ;  /* 0x0001000032327824 */ /* 0x000fc400078e00ff */
[----:B------:R-:W-:Y:S01]  /*1180*/  FFMA.FTZ R55, R17, R54, R56 ;  /* 0x0000003611377223 */ /* 0x000fe20000010038 */
[----:B------:R-:W-:Y:S01]  /*1190*/  IMAD.U32 R57, R57, 0x10000, RZ ;  /* 0x0001000039397824 */ /* 0x000fe200078e00ff */
[----:B------:R-:W-:Y:S01]  /*11a0*/  SHF.L.U32 R10, R10, 0x10, RZ ;  /* 0x000000100a0a7819 */ /* 0x000fe200000006ff */
[----:B------:R-:W-:Y:S02]  /*11b0*/  FFMA.FTZ R50, R47, R50, R60 ;  /* 0x000000322f327223 */ /* 0x000fe4000001003c */
[----:B------:R-:W-:Y:S02]  /*11c0*/  FFMA.FTZ R55, R40, R57, R55 ;  /* 0x0000003928377223 */ /* 0x000fe40000010037 */
[----:B------:R-:W-:Y:S02]  /*11d0*/  FFMA.FTZ R10, R49, R10, R50 ;  /* 0x0000000a310a7223 */ /* 0x000fe40000010032 */
[----:B------:R-:W-:-:S04]  /*11e0*/  FADD.FTZ R55, R55, R58 ;  /* 0x0000003a37377221 */ /* 0x000fc80000010000 */
[----:B------:R-:W-:Y:S01]  /*11f0*/  FADD.FTZ R55, R10, R55 ;  /* 0x000000370a377221 */ /* 0x000fe20000010000 */
[----:B------:R-:W-:Y:S06]  /*1200*/  BRA.DIV UR4, `(.L_x_18258) ;  /* 0x0000003604207947 */ /* 0x000fec000b800000 */
[----:B------:R0:W1:Y:S02]  /*1210*/  SHFL.BFLY PT, R10, R55, 0x1, 0x1f ;  /* 0x0c201f00370a7f89 */ /* 0x00006400000e0000 */
.L_x_18296:
[----:B------:R-:W-:Y:S02]  /*1220*/  VIADD R11, R42, 0x1 ;  /* 0x000000012a0b7836 */ /* 0x000fe40000000000 */
[----:B-1----:R-:W-:Y:S01]  /*1230*/  FADD.FTZ R10, R55, R10 ;  /* 0x0000000a370a7221 */ /* 0x002fe20000010000 */
[C---:B------:R-:W-:Y:S01]  /*1240*/  @!P2 VIADD R53, R45.reuse, 0xffffffff ;  /* 0xffffffff2d35a836 */ /* 0x040fe20000000000 */
        /* <DEDUP_REMOVED lines=13> */
[----:B------:R-:W-:Y:S02]  /*1320*/  ISETP.GE.AND P2, PT, R44, R25, PT ;  /* 0x000000192c00720c */ /* 0x000fe40003f46270 */
[----:B------:R-:W-:Y:S01]  /*1330*/  IADD3.X R29, PT, PT, RZ, R29, RZ, P0, !PT ;  /* 0x0000001dff1d7210 */ /* 0x000fe200007fe4ff */
[----:B-1----:R-:W-:-:S10]  /*1340*/  VIADD R27, R27, 0x100 ;  /* 0x000001001b1b7836 */ /* 0x002fd40000000000 */
[----:B------:R-:W-:Y:S05]  /*1350*/  @!P2 BRA `(.L_x_18259) ;  /* 0xfffffff400f8a947 */ /* 0x000fea000383ffff */
.L_x_18257:
[----:B------:R-:W-:Y:S05]  /*1360*/  BSYNC B0 ;  /* 0x0000000000007941 */ /* 0x000fea0003800000 */
.L_x_18256:
[----:B------:R-:W1:Y:S01]  /*1370*/  S2R R16, SR_TID.X ;  /* 0x0000000000107919 */ /* 0x000e620000002100 */
[----:B------:R-:W-:Y:S01]  /*1380*/  VIADD R3, R20, 0xf ;  /* 0x0000000f14037836 */ /* 0x000fe20000000000 */
[----:B------:R-:W-:Y:S01]  /*1390*/  UMOV UR4, 0xffffffff ;  /* 0xffffffff00047882 */ /* 0x000fe20000000000 */
[----:B------:R-:W2:Y:S03]  /*13a0*/  S2R R2, SR_CgaCtaId ;  /* 0x0000000000027919 */ /* 0x000ea60000008800 */
[----:B------:R-:W-:-:S04]  /*13b0*/  SHF.R.S32.HI R4, RZ, 0x1f, R3 ;  /* 0x0000001fff047819 */ /* 0x000fc80000011403 */
[----:B------:R-:W-:Y:S02]  /*13c0*/  LEA.HI R12, R4, R3, RZ, 0x4 ;  /* 0x00000003040c7211 */ /* 0x000fe400078f20ff */
[----:B------:R-:W-:Y:S02]  /*13d0*/  MOV R3, 0x400 ;  /* 0x0000040000037802 */ /* 0x000fe40000000f00 */
[----:B-1----:R-:W-:Y:S02]  /*13e0*/  LOP3.LUT R15, R16, 0x1f, RZ, 0xc0, !PT ;  /* 0x0000001f100f7812 */ /* 0x002fe400078ec0ff */
[----:B------:R-:W-:Y:S01]  /*13f0*/  SHF.R.U32.HI R14, RZ, 0x5, R16 ;  /* 0x00000005ff0e7819 */ /* 0x000fe20000011610 */
[----:B--2---:R-:W-:Y:S06]  /*1400*/  BRA.DIV UR4, `(.L_x_18260) ;  /* 0x0000003204c87947 */ /* 0x004fec000b800000 */
[----:B------:R-:W1:Y:S02]  /*1410*/  SHFL.BFLY PT, R4, R19, 0x10, 0x1f ;  /* 0x0e001f0013047f89 */ /* 0x000e6400000e0000 */
[----:B-1----:R-:W-:-:S05]  /*1420*/  FMNMX.FTZ R4, R4, R19, !PT ;  /* 0x0000001304047209 */ /* 0x002fca0007810000 */
[----:B------:R-:W1:Y:S02]  /*1430*/  SHFL.BFLY PT, R5, R4, 0x8, 0x1f ;  /* 0x0d001f0004057f89 */ /* 0x000e6400000e0000 */
[----:B-1----:R-:W-:-:S05]  /*1440*/  FMNMX.FTZ R5, R4, R5, !PT ;  /* 0x0000000504057209 */ /* 0x002fca0007810000 */
[----:B------:R-:W1:Y:S02]  /*1450*/  SHFL.BFLY PT, R6, R5, 0x4, 0x1f ;  /* 0x0c801f0005067f89 */ /* 0x000e6400000e0000 */
[----:B-1----:R-:W-:-:S05]  /*1460*/  FMNMX.FTZ R6, R5, R6, !PT ;  /* 0x0000000605067209 */ /* 0x002fca0007810000 */
[----:B------:R1:W2:Y:S02]  /*1470*/  SHFL.BFLY PT, R7, R6, 0x2, 0x1f ;  /* 0x0c401f0006077f89 */ /* 0x0002a400000e0000 */
.L_x_18302:
[----:B------:R-:W-:Y:S01]  /*1480*/  IADD3 R5, PT, PT, R3, 0x80, RZ ;  /* 0x0000008003057810 */ /* 0x000fe20007ffe0ff */
[----:B------:R-:W-:Y:S05]  /*1490*/  WARPSYNC.ALL ;  /* 0x0000000000007948 */ /* 0x000fea0003800000 */
[----:B------:R-:W-:Y:S02]  /*14a0*/  ISETP.NE.AND P2, PT, R15, RZ, PT ;  /* 0x000000ff0f00720c */ /* 0x000fe40003f45270 */
[----:B------:R-:W-:Y:S02]  /*14b0*/  LEA R5, R2, R5, 0x18 ;  /* 0x0000000502057211 */ /* 0x000fe400078ec0ff */
[----:B--2---:R-:W-:-:S03]  /*14c0*/  FMNMX.FTZ R7, R6, R7, !PT ;  /* 0x0000000706077209 */ /* 0x004fc60007810000 */
[----:B------:R-:W-:-:S06]  /*14d0*/  IMAD R4, R14, 0x4, R5 ;  /* 0x000000040e047824 */ /* 0x000fcc00078e0205 */
[----:B------:R-:W-:Y:S01]  /*14e0*/  @!P2 STS [R4], R7 ;  /* 0x000000070400a388 */ /* 0x000fe20000000800 */
[----:B------:R-:W-:Y:S01]  /*14f0*/  BAR.SYNC.DEFER_BLOCKING 0x0 ;  /* 0x0000000000007b1d */ /* 0x000fe20000010000 */
[C---:B------:R-:W-:Y:S01]  /*1500*/  ISETP.GT.U32.AND P3, PT, R15.reuse, 0x3, PT ;  /* 0x000000030f00780c */ /* 0x040fe20003f64070 */
[----:B------:R-:W-:Y:S01]  /*1510*/  IMAD R5, R15, 0x4, R5 ;  /* 0x000000040f057824 */ /* 0x000fe200078e0205 */
[----:B------:R-:W-:-:S03]  /*1520*/  MOV R9, 0xff7fffff ;  /* 0xff7fffff00097802 */ /* 0x000fc60000000f00 */
[----:B------:R-:W-:Y:S08]  /*1530*/  BSSY.RECONVERGENT B0, `(.L_x_18261) ;  /* 0x00000ec000007945 */ /* 0x000ff00003800200 */
[----:B------:R-:W1:Y:S04]  /*1540*/  @!P3 LDS R9, [R5] ;  /* 0x000000000509b984 */ /* 0x000e680000000800 */
[----:B-1----:R-:W1:Y:S02]  /*1550*/  SHFL.BFLY PT, R6, R9, 0x2, 0x1f ;  /* 0x0c401f0009067f89 */ /* 0x002e6400000e0000 */
[----:B-1----:R-:W-:Y:S01]  /*1560*/  FMNMX.FTZ R10, R6, R9, !PT ;  /* 0x00000009060a7209 */ /* 0x002fe20007810000 */
[----:B------:R-:W-:-:S04]  /*1570*/  IMAD.MOV.U32 R6, RZ, RZ, RZ ;  /* 0x000000ffff067224 */ /* 0x000fc800078e00ff */
[----:B------:R-:W1:Y:S02]  /*1580*/  SHFL.BFLY PT, R7, R10, 0x1, 0x1f ;  /* 0x0c201f000a077f89 */ /* 0x000e6400000e0000 */
[----:B-1----:R-:W-:Y:S02]  /*1590*/  FMNMX.FTZ R8, R10, R7, !PT ;  /* 0x000000070a087209 */ /* 0x002fe40007810000 */
[----:B------:R-:W-:-:S04]  /*15a0*/  LOP3.LUT R7, R12, 0xfffffff0, RZ, 0xc0, !PT ;  /* 0xfffffff00c077812 */ /* 0x000fc800078ec0ff */
[----:B------:R-:W-:Y:S01]  /*15b0*/  VIMNMX R7, PT, PT, R20, R7, PT ;  /* 0x0000000714077248 */ /* 0x000fe20003fe0100 */
[----:B------:R-:W1:Y:S03]  /*15c0*/  SHFL.IDX PT, R8, R8, RZ, 0x1f ;  /* 0x00001fff08087589 */ /* 0x000e6600000e0000 */
        /* <DEDUP_REMOVED lines=19> */
.L_x_18265:
[----:B------:R-:W1:Y:S01]  /*1700*/  LDS R13, [R11] ;  /* 0x000000000b0d7984 */ /* 0x000e620000000800 */
[----:B------:R-:W-:Y:S02]  /*1710*/  VIADD R9, R9, 0x1 ;  /* 0x0000000109097836 */ /* 0x000fe40000000000 */
[----:B------:R-:W-:-:S03]  /*1720*/  VIADD R10, R10, 0x80 ;  /* 0x000000800a0a7836 */ /* 0x000fc60000000000 */
[----:B------:R-:W-:Y:S01]  /*1730*/  ISETP.NE.AND P0, PT, R9, RZ, PT ;  /* 0x000000ff0900720c */ /* 0x000fe20003f05270 */
[----:B-1----:R-:W-:-:S04]  /*1740*/  FADD.FTZ R13, -R8, R13 ;  /* 0x0000000d080d7221 */ /* 0x002fc80000010100 */
[----:B------:R-:W-:-:S06]  /*1750*/  FMUL.FTZ R13, R13, 1.4426950216293334961 ;  /* 0x3fb8aa3b0d0d7820 */ /* 0x000fcc0000410000 */
[----:B------:R-:W1:Y:S02]  /*1760*/  MUFU.EX2 R13, R13 ;  /* 0x0000000d000d7308 */ /* 0x000e640000000800 */
[----:B-1----:R1:W-:Y:S01]  /*1770*/  STS [R11], R13 ;  /* 0x0000000d0b007388 */ /* 0x0023e20000000800 */
[----:B------:R-:W-:Y:S01]  /*1780*/  FADD.FTZ R6, R13, R6 ;  /* 0x000000060d067221 */ /* 0x000fe20000010000 */
[----:B-1----:R-:W-:Y:S01]  /*1790*/  IADD3 R11, PT, PT, R11, 0x200, RZ ;  /* 0x000002000b0b7810 */ /* 0x002fe20007ffe0ff */
[----:B------:R-:W-:Y:S06]  /*17a0*/  @P0 BRA `(.L_x_18265) ;  /* 0xfffffffc00d40947 */ /* 0x000fec000383ffff */
.L_x_18264:
[----:B------:R-:W-:Y:S05]  /*17b0*/  BSYNC.RECONVERGENT B1 ;  /* 0x0000000000017941 */ /* 0x000fea0003800200 */
.L_x_18263:
        /* <DEDUP_REMOVED lines=12> */
.L_x_18268:
[----:B------:R-:W1:Y:S01]  /*1880*/  LDS R13, [R9+-0x400] ;  /* 0xfffc0000090d7984 */ /* 0x000e620000000800 */
[----:B------:R-:W-:-:S03]  /*1890*/  IADD3 R10, PT, PT, R10, 0x800, RZ ;  /* 0x000008000a0a7810 */ /* 0x000fc60007ffe0ff */
[----:B------:R-:W2:Y:S01]  /*18a0*/  LDS R17, [R9+-0x200] ;  /* 0xfffe000009117984 */ /* 0x000ea20000000800 */
[----:B------:R-:W-:-:S03]  /*18b0*/  ISETP.GE.AND P5, PT, R10, R11, PT ;  /* 0x0000000b0a00720c */ /* 0x000fc60003fa6270 */
[----:B------:R-:W3:Y:S04]  /*18c0*/  LDS R19, [R9] ;  /* 0x0000000009137984 */ /* 0x000ee80000000800 */
[----:B------:R-:W4:Y:S04]  /*18d0*/  LDS R27, [R9+0x200] ;  /* 0x00020000091b7984 */ /* 0x000f280000000800 */
[----:B------:R-:W0:Y:S04]  /*18e0*/  LDS R29, [R9+0x400] ;  /* 0x00040000091d7984 */ /* 0x000e280000000800 */
[----:B------:R-:W0:Y:S04]  /*18f0*/  LDS R31, [R9+0x600] ;  /* 0x00060000091f7984 */ /* 0x000e280000000800 */
[----:B------:R-:W0:Y:S04]  /*1900*/  LDS R33, [R9+0x800] ;  /* 0x0008000009217984 */ /* 0x000e280000000800 */
[----:B------:R-:W0:Y:S04]  /*1910*/  LDS R35, [R9+0xa00] ;  /* 0x000a000009237984 */ /* 0x000e280000000800 */
[----:B------:R-:W0:Y:S04]  /*1920*/  LDS R37, [R9+0xe00] ;  /* 0x000e000009257984 */ /* 0x000e280000000800 */
[----:B------:R-:W0:Y:S01]  /*1930*/  LDS R39, [R9+0x1000] ;  /* 0x0010000009277984 */ /* 0x000e220000000800 */
[----:B-1----:R-:W-:-:S03]  /*1940*/  FADD.FTZ R13, -R8, R13 ;  /* 0x0000000d080d7221 */ /* 0x002fc60000010100 */
[----:B------:R-:W1:Y:S01]  /*1950*/  LDS R41, [R9+0x1200] ;  /* 0x0012000009297984 */ /* 0x000e620000000800 */
[----:B------:R-:W-:Y:S01]  /*1960*/  FMUL.FTZ R12, R13, 1.4426950216293334961 ;  /* 0x3fb8aa3b0d0c7820 */ /* 0x000fe20000410000 */
[C---:B--2---:R-:W-:Y:S02]  /*1970*/  FADD.FTZ R17, -R8.reuse, R17 ;  /* 0x0000001108117221 */ /* 0x044fe40000010100 */
[----:B------:R-:W2:Y:S01]  /*1980*/  LDS R13, [R9+0xc00] ;  /* 0x000c0000090d7984 */ /* 0x000ea20000000800 */
[C---:B---3--:R-:W-:Y:S01]  /*1990*/  FADD.FTZ R19, -R8.reuse, R19 ;  /* 0x0000001308137221 */ /* 0x048fe20000010100 */
[----:B------:R-:W-:Y:S01]  /*19a0*/  FMUL.FTZ R17, R17, 1.4426950216293334961 ;  /* 0x3fb8aa3b11117820 */ /* 0x000fe20000410000 */
[----:B------:R-:W3:Y:S02]  /*19b0*/  MUFU.EX2 R12, R12 ;  /* 0x0000000c000c7308 */ /* 0x000ee40000000800 */
[----:B------:R-:W-:Y:S01]  /*19c0*/  FMUL.FTZ R19, R19, 1.4426950216293334961 ;  /* 0x3fb8aa3b13137820 */ /* 0x000fe20000410000 */
[C---:B----4-:R-:W-:Y:S01]  /*19d0*/  FADD.FTZ R27, -R8.reuse, R27 ;  /* 0x0000001b081b7221 */ /* 0x050fe20000010100 */
[----:B0-----:R-:W-:-:S03]  /*19e0*/  FADD.FTZ R29, -R8, R29 ;  /* 0x0000001d081d7221 */ /* 0x001fc60000010100 */
[----:B------:R-:W-:Y:S01]  /*19f0*/  FMUL.FTZ R27, R27, 1.4426950216293334961 ;  /* 0x3fb8aa3b1b1b7820 */ /* 0x000fe20000410000 */
[----:B------:R0:W4:Y:S01]  /*1a00*/  MUFU.EX2 R18, R17 ;  /* 0x0000001100127308 */ /* 0x0001220000000800 */
[----:B------:R-:W-:Y:S01]  /*1a10*/  FMUL.FTZ R29, R29, 1.4426950216293334961 ;  /* 0x3fb8aa3b1d1d7820 */ /* 0x000fe20000410000 */
[C---:B------:R-:W-:Y:S01]  /*1a20*/  FADD.FTZ R31, -R8.reuse, R31 ;  /* 0x0000001f081f7221 */ /* 0x040fe20000010100 */
[----:B------:R-:W-:-:S03]  /*1a30*/  FADD.FTZ R33, -R8, R33 ;  /* 0x0000002108217221 */ /* 0x000fc60000010100 */
[----:B------:R-:W-:Y:S02]  /*1a40*/  FMUL.FTZ R31, R31, 1.4426950216293334961 ;  /* 0x3fb8aa3b1f1f7820 */ /* 0x000fe40000410000 */
[----:B-----5:R4:W2:Y:S01]  /*1a50*/  MUFU.EX2 R22, R19 ;  /* 0x0000001300167308 */ /* 0x0208a20000000800 */
[----:B0-----:R-:W0:Y:S01]  /*1a60*/  LDS R17, [R9+0x1400] ;  /* 0x0014000009117984 */ /* 0x001e220000000800 */
[----:B------:R-:W-:Y:S01]  /*1a70*/  FMUL.FTZ R33, R33, 1.4426950216293334961 ;  /* 0x3fb8aa3b21217820 */ /* 0x000fe20000410000 */
[C---:B------:R-:W-:Y:S02]  /*1a80*/  FADD.FTZ R35, -R8.reuse, R35 ;  /* 0x0000002308237221 */ /* 0x040fe40000010100 */
[----:B---3--:R-:W-:Y:S01]  /*1a90*/  STS [R9+-0x400], R12 ;  /* 0xfffc000c09007388 */ /* 0x008fe20000000800 */
[C---:B------:R-:W-:Y:S01]  /*1aa0*/  FADD.FTZ R37, -R8.reuse, R37 ;  /* 0x0000002508257221 */ /* 0x040fe20000010100 */
[----:B------:R-:W-:Y:S01]  /*1ab0*/  FMUL.FTZ R35, R35, 1.4426950216293334961 ;  /* 0x3fb8aa3b23237820 */ /* 0x000fe20000410000 */
[----:B------:R3:W2:Y:S01]  /*1ac0*/  MUFU.EX2 R28, R27 ;  /* 0x0000001b001c7308 */ /* 0x0006a20000000800 */
[----:B----4-:R-:W4:Y:S01]  /*1ad0*/  LDS R19, [R9+0x1600] ;  /* 0x0016000009137984 */ /* 0x010f220000000800 */
[----:B------:R-:W-:Y:S01]  /*1ae0*/  FMUL.FTZ R37, R37, 1.4426950216293334961 ;  /* 0x3fb8aa3b25257820 */ /* 0x000fe20000410000 */
[----:B------:R-:W-:-:S02]  /*1af0*/  FADD.FTZ R39, -R8, R39 ;  /* 0x0000002708277221 */ /* 0x000fc40000010100 */
[----:B------:R-:W-:Y:S02]  /*1b00*/  STS [R9+-0x200], R18 ;  /* 0xfffe001209007388 */ /* 0x000fe40000000800 */
[----:B------:R-:W-:Y:S01]  /*1b10*/  FMUL.FTZ R39, R39, 1.4426950216293334961 ;  /* 0x3fb8aa3b27277820 */ /* 0x000fe20000410000 */
[----:B------:R2:W0:Y:S01]  /*1b20*/  MUFU.EX2 R30, R29 ;  /* 0x0000001d001e7308 */ /* 0x0004220000000800 */
[----:B---3--:R-:W3:Y:S01]  /*1b30*/  LDS R27, [R9+0x1800] ;  /* 0x00180000091b7984 */ /* 0x008ee20000000800 */
[C---:B-1----:R-:W-:Y:S01]  /*1b40*/  FADD.FTZ R41, -R8.reuse, R41 ;  /* 0x0000002908297221 */ /* 0x042fe20000010100 */
[----:B--2---:R-:W-:Y:S02]  /*1b50*/  FADD.FTZ R13, -R8, R13 ;  /* 0x0000000d080d7221 */ /* 0x004fe40000010100 */
[----:B------:R-:W-:Y:S01]  /*1b60*/  STS [R9], R22 ;  /* 0x0000001609007388 */ /* 0x000fe20000000800 */
[----:B------:R-:W-:Y:S01]  /*1b70*/  FMUL.FTZ R41, R41, 1.4426950216293334961 ;  /* 0x3fb8aa3b29297820 */ /* 0x000fe20000410000 */
[----:B------:R-:W-:-:S02]  /*1b80*/  FMUL.FTZ R13, R13, 1.4426950216293334961 ;  /* 0x3fb8aa3b0d0d7820 */ /* 0x000fc40000410000 */
[----:B------:R-:W1:Y:S01]  /*1b90*/  LDS R29, [R9+0x1a00] ;  /* 0x001a0000091d7984 */ /* 0x000e620000000800 */
[----:B------:R-:W2:Y:S03]  /*1ba0*/  MUFU.EX2 R32, R31 ;  /* 0x0000001f00207308 */ /* 0x000ea60000000800 */
[----:B------:R-:W-:Y:S04]  /*1bb0*/  STS [R9+0x200], R28 ;  /* 0x0002001c09007388 */ /* 0x000fe80000000800 */
[----:B0-----:R-:W-:Y:S01]  /*1bc0*/  STS [R9+0x400], R30 ;  /* 0x0004001e09007388 */ /* 0x001fe20000000800 */
[----:B------:R0:W4:Y:S01]  /*1bd0*/  MUFU.EX2 R38, R13 ;  /* 0x0000000d00267308 */ /* 0x0001220000000800 */
[----:B------:R-:W-:-:S07]  /*1be0*/  FADD.FTZ R17, -R8, R17 ;  /* 0x0000001108117221 */ /* 0x000fce0000010100 */
[----:B------:R-:W1:Y:S01]  /*1bf0*/  MUFU.EX2 R34, R33 ;  /* 0x0000002100227308 */ /* 0x000e620000000800 */
[----:B0-----:R-:W-:Y:S01]  /*1c00*/  FADD.FTZ R13, R12, R6 ;  /* 0x000000060c0d7221 */ /* 0x001fe20000010000 */
[----:B--2---:R-:W-:Y:S01]  /*1c10*/  STS [R9+0x600], R32 ;  /* 0x0006002009007388 */ /* 0x004fe20000000800 */
[----:B------:R-:W-:Y:S02]  /*1c20*/  FMUL.FTZ R17, R17, 1.4426950216293334961 ;  /* 0x3fb8aa3b11117820 */ /* 0x000fe40000410000 */
[----:B------:R-:W-:Y:S01]  /*1c30*/  FADD.FTZ R13, R13, R18 ;  /* 0x000000120d0d7221 */ /* 0x000fe20000010000 */
[----:B----4-:R-:W-:Y:S02]  /*1c40*/  FADD.FTZ R19, -R8, R19 ;  /* 0x0000001308137221 */ /* 0x010fe40000010100 */
[----:B------:R-:W0:Y:S01]  /*1c50*/  MUFU.EX2 R36, R35 ;  /* 0x0000002300247308 */ /* 0x000e220000000800 */
[----:B------:R-:W-:Y:S01]  /*1c60*/  FADD.FTZ R13, R13, R22 ;  /* 0x000000160d0d7221 */ /* 0x000fe20000010000 */
[----:B------:R-:W-:Y:S01]  /*1c70*/  STS [R9+0xc00], R38 ;  /* 0x000c002609007388 */ /* 0x000fe20000000800 */
[----:B------:R-:W-:-:S02]  /*1c80*/  FMUL.FTZ R19, R19, 1.4426950216293334961 ;  /* 0x3fb8aa3b13137820 */ /* 0x000fc40000410000 */
[----:B------:R-:W-:Y:S01]  /*1c90*/  FADD.FTZ R13, R13, R28 ;  /* 0x0000001c0d0d7221 */ /* 0x000fe20000010000 */
[C---:B---3--:R-:W-:Y:S02]  /*1ca0*/  FADD.FTZ R27, -R8.reuse, R27 ;  /* 0x0000001b081b7221 */ /* 0x048fe40000010100 */
[----:B------:R-:W2:Y:S01]  /*1cb0*/  MUFU.EX2 R40, R37 ;  /* 0x0000002500287308 */ /* 0x000ea20000000800 */
[----:B------:R-:W-:Y:S01]  /*1cc0*/  FADD.FTZ R13, R13, R30 ;  /* 0x0000001e0d0d7221 */ /* 0x000fe20000010000 */
[----:B-1----:R-:W-:Y:S01]  /*1cd0*/  STS [R9+0x800], R34 ;  /* 0x0008002209007388 */ /* 0x002fe20000000800 */
[----:B------:R-:W-:Y:S02]  /*1ce0*/  FMUL.FTZ R27, R27, 1.4426950216293334961 ;  /* 0x3fb8aa3b1b1b7820 */ /* 0x000fe40000410000 */
[----:B------:R-:W-:Y:S01]  /*1cf0*/  FADD.FTZ R13, R13, R32 ;  /* 0x000000200d0d7221 */ /* 0x000fe20000010000 */
[----:B------:R-:W-:Y:S02]  /*1d00*/  FADD.FTZ R29, -R8, R29 ;  /* 0x0000001d081d7221 */ /* 0x000fe40000010100 */
[----:B------:R-:W1:Y:S01]  /*1d10*/  MUFU.EX2 R42, R39 ;  /* 0x00000027002a7308 */ /* 0x000e620000000800 */
[----:B------:R-:W-:Y:S01]  /*1d20*/  FADD.FTZ R13, R13, R34 ;  /* 0x000000220d0d7221 */ /* 0x000fe20000010000 */
[----:B0-----:R-:W-:Y:S01]  /*1d30*/  STS [R9+0xa00], R36 ;  /* 0x000a002409007388 */ /* 0x001fe20000000800 */
[----:B------:R-:W-:-:S02]  /*1d40*/  FMUL.FTZ R29, R29, 1.4426950216293334961 ;  /* 0x3fb8aa3b1d1d7820 */ /* 0x000fc40000410000 */
[----:B------:R-:W-:-:S03]  /*1d50*/  FADD.FTZ R13, R13, R36 ;  /* 0x000000240d0d7221 */ /* 0x000fc60000010000 */
[----:B------:R-:W0:Y:S01]  /*1d60*/  MUFU.EX2 R44, R41 ;  /* 0x00000029002c7308 */ /* 0x000e220000000800 */
[----:B------:R-:W-:Y:S01]  /*1d70*/  FADD.FTZ R13, R13, R38 ;  /* 0x000000260d0d7221 */ /* 0x000fe20000010000 */
[----:B--2---:R-:W-:Y:S03]  /*1d80*/  STS [R9+0xe00], R40 ;  /* 0x000e002809007388 */ /* 0x004fe60000000800 */
[----:B------:R-:W-:-:S03]  /*1d90*/  FADD.FTZ R13, R13, R40 ;  /* 0x000000280d0d7221 */ /* 0x000fc60000010000 */
        /* <DEDUP_REMOVED lines=18> */
.L_x_18267:
[----:B------:R-:W-:Y:S05]  /*1ec0*/  BSYNC.RECONVERGENT B1 ;  /* 0x0000000000017941 */ /* 0x000fea0003800200 */
.L_x_18266:
[----:B------:R-:W-:Y:S01]  /*1ed0*/  IMAD.IADD R11, R7, 0x1, -R10 ;  /* 0x00000001070b7824 */ /* 0x000fe200078e0a0a */
[----:B------:R-:W-:Y:S04]  /*1ee0*/  BSSY.RECONVERGENT B1, `(.L_x_18269) ;  /* 0x0000036000017945 */ /* 0x000fe80003800200 */
[----:B------:R-:W-:-:S13]  /*1ef0*/  ISETP.GT.AND P5, PT, R11, 0x200, PT ;  /* 0x000002000b00780c */ /* 0x000fda0003fa4270 */
[----:B------:R-:W-:Y:S05]  /*1f00*/  @!P5 BRA `(.L_x_18270) ;  /* 0x0000000000ccd947 */ /* 0x000fea0003800000 */
[----:B------:R-:W1:Y:S01]  /*1f10*/  LDS R11, [R9+-0x400] ;  /* 0xfffc0000090b7984 */ /* 0x000e620000000800 */
[----:B------:R-:W-:Y:S02]  /*1f20*/  PLOP3.LUT P0, PT, PT, PT, PT, 0x8, 0x80 ;  /* 0x000000000080781c */ /* 0x000fe40003f0e170 */
[----:B------:R-:W-:Y:S01]  /*1f30*/  IADD3 R10, PT, PT, R10, 0x400, RZ ;  /* 0x000004000a0a7810 */ /* 0x000fe20007ffe0ff */
[----:B------:R-:W2:Y:S04]  /*1f40*/  LDS R13, [R9+-0x200] ;  /* 0xfffe0000090d7984 */ /* 0x000ea80000000800 */
[----:B------:R-:W3:Y:S04]  /*1f50*/  LDS R17, [R9] ;  /* 0x0000000009117984 */ /* 0x000ee80000000800 */
[----:B------:R-:W4:Y:S04]  /*1f60*/  LDS R19, [R9+0x200] ;  /* 0x0002000009137984 */ /* 0x000f280000000800 */
[----:B------:R-:W0:Y:S04]  /*1f70*/  LDS R27, [R9+0x400] ;  /* 0x00040000091b7984 */ /* 0x000e280000000800 */
[----:B------:R-:W0:Y:S04]  /*1f80*/  LDS R29, [R9+0x600] ;  /* 0x00060000091d7984 */ /* 0x000e280000000800 */
[----:B------:R-:W0:Y:S04]  /*1f90*/  LDS R31, [R9+0x800] ;  /* 0x00080000091f7984 */ /* 0x000e280000000800 */
[----:B------:R-:W0:Y:S01]  /*1fa0*/  LDS R33, [R9+0xa00] ;  /* 0x000a000009217984 */ /* 0x000e220000000800 */
[----:B-1----:R-:W-:-:S04]  /*1fb0*/  FADD.FTZ R11, -R8, R11 ;  /* 0x0000000b080b7221 */ /* 0x002fc80000010100 */
[----:B------:R-:W-:Y:S01]  /*1fc0*/  FMUL.FTZ R11, R11, 1.4426950216293334961 ;  /* 0x3fb8aa3b0b0b7820 */ /* 0x000fe20000410000 */
[C---:B--2---:R-:W-:Y:S01]  /*1fd0*/  FADD.FTZ R13, -R8.reuse, R13 ;  /* 0x0000000d080d7221 */ /* 0x044fe20000010100 */
[----:B---3--:R-:W-:-:S03]  /*1fe0*/  FADD.FTZ R17, -R8, R17 ;  /* 0x0000001108117221 */ /* 0x008fc60000010100 */
[----:B------:R-:W-:Y:S01]  /*1ff0*/  FMUL.FTZ R13, R13, 1.4426950216293334961 ;  /* 0x3fb8aa3b0d0d7820 */ /* 0x000fe20000410000 */
[----:B------:R-:W1:Y:S01]  /*2000*/  MUFU.EX2 R11, R11 ;  /* 0x0000000b000b7308 */ /* 0x000e620000000800 */
[----:B------:R-:W-:Y:S01]  /*2010*/  FMUL.FTZ R17, R17, 1.4426950216293334961 ;  /* 0x3fb8aa3b11117820 */ /* 0x000fe20000410000 */
[C---:B----4-:R-:W-:Y:S01]  /*2020*/  FADD.FTZ R19, -R8.reuse, R19 ;  /* 0x0000001308137221 */ /* 0x050fe20000010100 */
[----:B0-----:R-:W-:-:S03]  /*2030*/  FADD.FTZ R27, -R8, R27 ;  /* 0x0000001b081b7221 */ /* 0x001fc60000010100 */
[----:B------:R-:W-:Y:S02]  /*2040*/  FMUL.FTZ R19, R19, 1.4426950216293334961 ;  /* 0x3fb8aa3b13137820 */ /* 0x000fe40000410000 */
[----:B------:R-:W0:Y:S01]  /*2050*/  MUFU.EX2 R13, R13 ;  /* 0x0000000d000d7308 */ /* 0x000e220000000800 */
[----:B------:R-:W-:Y:S01]  /*2060*/  FMUL.FTZ R27, R27, 1.4426950216293334961 ;  /* 0x3fb8aa3b1b1b7820 */ /* 0x000fe20000410000 */
[C---:B------:R-:W-:Y:S01]  /*2070*/  FADD.FTZ R29, -R8.reuse, R29 ;  /* 0x0000001d081d7221 */ /* 0x040fe20000010100 */
[----:B------:R-:W-:-:S03]  /*2080*/  FADD.FTZ R31, -R8, R31 ;  /* 0x0000001f081f7221 */ /* 0x000fc60000010100 */
[----:B------:R-:W-:Y:S02]  /*2090*/  FMUL.FTZ R29, R29, 1.4426950216293334961 ;  /* 0x3fb8aa3b1d1d7820 */ /* 0x000fe40000410000 */
[----:B------:R-:W2:Y:S01]  /*20a0*/  MUFU.EX2 R17, R17 ;  /* 0x0000001100117308 */ /* 0x000ea20000000800 */
[----:B-1----:R-:W-:Y:S01]  /*20b0*/  FADD.FTZ R6, R6, R11 ;  /* 0x0000000b06067221 */ /* 0x002fe20000010000 */
[----:B------:R-:W-:Y:S01]  /*20c0*/  FADD.FTZ R33, -R8, R33 ;  /* 0x0000002108217221 */ /* 0x000fe20000010100 */
[----:B------:R-:W-:Y:S01]  /*20d0*/  FMUL.FTZ R31, R31, 1.4426950216293334961 ;  /* 0x3fb8aa3b1f1f7820 */ /* 0x000fe20000410000 */
[----:B------:R-:W-:Y:S02]  /*20e0*/  STS [R9+-0x400], R11 ;  /* 0xfffc000b09007388 */ /* 0x000fe40000000800 */
[----:B------:R-:W-:Y:S02]  /*20f0*/  FMUL.FTZ R33, R33, 1.4426950216293334961 ;  /* 0x3fb8aa3b21217820 */ /* 0x000fe40000410000 */
[----:B------:R-:W1:Y:S01]  /*2100*/  MUFU.EX2 R19, R19 ;  /* 0x0000001300137308 */ /* 0x000e620000000800 */
[----:B0-----:R-:W-:Y:S01]  /*2110*/  FADD.FTZ R6, R6, R13 ;  /* 0x0000000d06067221 */ /* 0x001fe20000010000 */
[----:B------:R-:W-:Y:S06]  /*2120*/  STS [R9+-0x200], R13 ;  /* 0xfffe000d09007388 */ /* 0x000fec0000000800 */
[----:B------:R-:W0:Y:S01]  /*2130*/  MUFU.EX2 R27, R27 ;  /* 0x0000001b001b7308 */ /* 0x000e220000000800 */
[----:B--2---:R-:W-:Y:S01]  /*2140*/  FADD.FTZ R6, R6, R17 ;  /* 0x0000001106067221 */ /* 0x004fe20000010000 */
[----:B------:R-:W-:Y:S06]  /*2150*/  STS [R9], R17 ;  /* 0x0000001109007388 */ /* 0x000fec0000000800 */
        /* <DEDUP_REMOVED lines=8> */
[----:B------:R-:W-:Y:S03]  /*21e0*/  STS [R9+0x600], R29 ;  /* 0x0006001d09007388 */ /* 0x000fe60000000800 */
[----:B-1----:R-:W-:Y:S01]  /*21f0*/  FADD.FTZ R6, R6, R31 ;  /* 0x0000001f06067221 */ /* 0x002fe20000010000 */
[----:B------:R-:W-:Y:S04]  /*2200*/  STS [R9+0x800], R31 ;  /* 0x0008001f09007388 */ /* 0x000fe80000000800 */
[----:B0-----:R0:W-:Y:S01]  /*2210*/  STS [R9+0xa00], R33 ;  /* 0x000a002109007388 */ /* 0x0011e20000000800 */
[----:B------:R-:W-:Y:S01]  /*2220*/  FADD.FTZ R6, R6, R33 ;  /* 0x0000002106067221 */ /* 0x000fe20000010000 */
[----:B0-----:R-:W-:-:S07]  /*2230*/  VIADD R9, R9, 0x1000 ;  /* 0x0000100009097836 */ /* 0x001fce0000000000 */
.L_x_18270:
[----:B------:R-:W-:Y:S05]  /*2240*/  BSYNC.RECONVERGENT B1 ;  /* 0x0000000000017941 */ /* 0x000fea0003800200 */
.L_x_18269:
[----:B------:R-:W-:-:S13]  /*2250*/  ISETP.LT.OR P0, PT, R10, R7, P0 ;  /* 0x000000070a00720c */ /* 0x000fda0000701670 */
[----:B------:R-:W-:Y:S05]  /*2260*/  @!P0 BRA `(.L_x_18262) ;  /* 0x0000000000608947 */ /* 0x000fea0003800000 */
[----:B------:R-:W1:Y:S04]  /*2270*/  LDS R11, [R9+-0x400] ;  /* 0xfffc0000090b7984 */ /* 0x000e680000000800 */
[----:B------:R-:W2:Y:S04]  /*2280*/  LDS R13, [R9+-0x200] ;  /* 0xfffe0000090d7984 */ /* 0x000ea80000000800 */
[----:B------:R-:W3:Y:S04]  /*2290*/  LDS R17, [R9] ;  /* 0x0000000009117984 */ /* 0x000ee80000000800 */
[----:B------:R-:W4:Y:S01]  /*22a0*/  LDS R19, [R9+0x200] ;  /* 0x0002000009137984 */ /* 0x000f220000000800 */
[C---:B-1----:R-:W-:Y:S01]  /*22b0*/  FADD.FTZ R11, -R8.reuse, R11 ;  /* 0x0000000b080b7221 */ /* 0x042fe20000010100 */
[----:B--2---:R-:W-:-:S03]  /*22c0*/  FADD.FTZ R13, -R8, R13 ;  /* 0x0000000d080d7221 */ /* 0x004fc60000010100 */
[----:B------:R-:W-:Y:S01]  /*22d0*/  FMUL.FTZ R11, R11, 1.4426950216293334961 ;  /* 0x3fb8aa3b0b0b7820 */ /* 0x000fe20000410000 */
[----:B---3--:R-:W-:Y:S01]  /*22e0*/  FADD.FTZ R17, -R8, R17 ;  /* 0x0000001108117221 */ /* 0x008fe20000010100 */
[----:B------:R-:W-:-:S04]  /*22f0*/  FMUL.FTZ R13, R13, 1.4426950216293334961 ;  /* 0x3fb8aa3b0d0d7820 */ /* 0x000fc80000410000 */
[----:B------:R-:W1:Y:S01]  /*2300*/  MUFU.EX2 R11, R11 ;  /* 0x0000000b000b7308 */ /* 0x000e620000000800 */
[----:B----4-:R-:W-:Y:S01]  /*2310*/  FADD.FTZ R19, -R8, R19 ;  /* 0x0000001308137221 */ /* 0x010fe20000010100 */
[----:B------:R-:W-:-:S03]  /*2320*/  FMUL.FTZ R17, R17, 1.4426950216293334961 ;  /* 0x3fb8aa3b11117820 */ /* 0x000fc60000410000 */
[----:B------:R-:W-:-:S03]  /*2330*/  FMUL.FTZ R19, R19, 1.4426950216293334961 ;  /* 0x3fb8aa3b13137820 */ /* 0x000fc60000410000 */
[----:B------:R-:W2:Y:S08]  /*2340*/  MUFU.EX2 R13, R13 ;  /* 0x0000000d000d7308 */ /* 0x000eb00000000800 */
[----:B------:R-:W3:Y:S01]  /*2350*/  MUFU.EX2 R17, R17 ;  /* 0x0000001100117308 */ /* 0x000ee20000000800 */
[----:B-1----:R4:W-:Y:S01]  /*2360*/  STS [R9+-0x400], R11 ;  /* 0xfffc000b09007388 */ /* 0x0029e20000000800 */
[----:B------:R-:W-:-:S06]  /*2370*/  FADD.FTZ R6, R6, R11 ;  /* 0x0000000b06067221 */ /* 0x000fcc0000010000 */
[----:B------:R-:W1:Y:S01]  /*2380*/  MUFU.EX2 R19, R19 ;  /* 0x0000001300137308 */ /* 0x000e620000000800 */
[----:B--2---:R4:W-:Y:S01]  /*2390*/  STS [R9+-0x200], R13 ;  /* 0xfffe000d09007388 */ /* 0x0049e20000000800 */
[----:B------:R-:W-:-:S03]  /*23a0*/  FADD.FTZ R6, R6, R13 ;  /* 0x0000000d06067221 */ /* 0x000fc60000010000 */
[----:B---3--:R4:W-:Y:S01]  /*23b0*/  STS [R9], R17 ;  /* 0x0000001109007388 */ /* 0x0089e20000000800 */
[----:B------:R-:W-:-:S03]  /*23c0*/  FADD.FTZ R6, R6, R17 ;  /* 0x0000001106067221 */ /* 0x000fc60000010000 */
[----:B-1----:R4:W-:Y:S01]  /*23d0*/  STS [R9+0x200], R19 ;  /* 0x0002001309007388 */ /* 0x0029e20000000800 */
[----:B------:R-:W-:-:S07]  /*23e0*/  FADD.FTZ R6, R6, R19 ;  /* 0x0000001306067221 */ /* 0x000fce0000010000 */
.L_x_18262:
[----:B------:R-:W-:Y:S05]  /*23f0*/  BSYNC.RECONVERGENT B0 ;  /* 0x0000000000007941 */ /* 0x000fea0003800200 */
.L_x_18261:
[----:B----4-:R-:W2:Y:S01]  /*2400*/  SHFL.BFLY PT, R9, R6, 0x10, 0x1f ;  /* 0x0e001f0006097f89 */ /* 0x010ea200000e0000 */
[----:B------:R-:W-:Y:S01]  /*2410*/  BSSY.RECONVERGENT B0, `(.L_x_18271) ;  /* 0x000009d000007945 */ /* 0x000fe20003800200 */
[----:B--2---:R-:W-:-:S05]  /*2420*/  FADD.FTZ R9, R9, R6 ;  /* 0x0000000609097221 */ /* 0x004fca0000010000 */
[----:B-1----:R-:W1:Y:S02]  /*2430*/  SHFL.BFLY PT, R8, R9, 0x8, 0x1f ;  /* 0x0d001f0009087f89 */ /* 0x002e6400000e0000 */
[----:B-1----:R-:W-:-:S05]  /*2440*/  FADD.FTZ R8, R9, R8 ;  /* 0x0000000809087221 */ /* 0x002fca0000010000 */
[----:B------:R-:W1:Y:S02]  /*2450*/  SHFL.BFLY PT, R11, R8, 0x4, 0x1f ;  /* 0x0c801f00080b7f89 */ /* 0x000e6400000e0000 */
[----:B-1----:R-:W-:-:S05]  /*2460*/  FADD.FTZ R11, R8, R11 ;  /* 0x0000000b080b7221 */ /* 0x002fca0000010000 */
[----:B------:R-:W1:Y:S02]  /*2470*/  SHFL.BFLY PT, R10, R11, 0x2, 0x1f ;  /* 0x0c401f000b0a7f89 */ /* 0x000e6400000e0000 */
[----:B-1----:R-:W-:-:S05]  /*2480*/  FADD.FTZ R10, R11, R10 ;  /* 0x0000000a0b0a7221 */ /* 0x002fca0000010000 */
[----:B------:R-:W1:Y:S02]  /*2490*/  SHFL.BFLY PT, R13, R10, 0x1, 0x1f ;  /* 0x0c201f000a0d7f89 */ /* 0x000e6400000e0000 */
[----:B-1----:R-:W-:-:S05]  /*24a0*/  FADD.FTZ R13, R10, R13 ;  /* 0x0000000d0a0d7221 */ /* 0x002fca0000010000 */
[----:B------:R-:W-:Y:S01]  /*24b0*/  @!P2 STS [R4+0x10], R13 ;  /* 0x0000100d0400a388 */ /* 0x000fe20000000800 */
[----:B------:R-:W-:Y:S06]  /*24c0*/  BAR.SYNC.DEFER_BLOCKING 0x0 ;  /* 0x0000000000007b1d */ /* 0x000fec0000010000 */
[----:B------:R-:W1:Y:S04]  /*24d0*/  @!P3 LDS R13, [R5+0x10] ;  /* 0x00001000050db984 */ /* 0x000e680000000800 */
[----:B-1----:R-:W1:Y:S02]  /*24e0*/  SHFL.BFLY PT, R6, R13, 0x2, 0x1f ;  /* 0x0c401f000d067f89 */ /* 0x002e6400000e0000 */
[----:B-1----:R-:W-:-:S05]  /*24f0*/  FADD.FTZ R6, R6, R13 ;  /* 0x0000000d06067221 */ /* 0x002fca0000010000 */
[----:B------:R-:W1:Y:S02]  /*2500*/  SHFL.BFLY PT, R9, R6, 0x1, 0x1f ;  /* 0x0c201f0006097f89 */ /* 0x000e6400000e0000 */
[----:B-1----:R-:W-:-:S06]  /*2510*/  FADD.FTZ R9, R6, R9 ;  /* 0x0000000906097221 */ /* 0x002fcc0000010000 */
[----:B------:R-:W1:Y:S01]  /*2520*/  SHFL.IDX PT, R9, R9, RZ, 0x1f ;  /* 0x00001fff09097589 */ /* 0x000e6200000e0000 */
        /* <DEDUP_REMOVED lines=8> */
[----:B-1----:R-:W-:-:S06]  /*25b0*/  FADD.FTZ R4, R9, 9.9999999747524270788e-07 ;  /* 0x358637bd09047421 */ /* 0x002fcc0000010000 */
[----:B------:R-:W1:Y:S06]  /*25c0*/  MUFU.RCP R4, R4 ;  /* 0x0000000400047308 */ /* 0x000e6c0000001000 */
[----:B------:R-:W-:Y:S05]  /*25d0*/  @!P0 BRA `(.L_x_18274) ;  /* 0x0000000000408947 */ /* 0x000fea0003800000 */
        /* <DEDUP_REMOVED lines=9> */
.L_x_18275:
[----:B------:R-:W1:Y:S01]  /*2670*/  LDS R5, [R8] ;  /* 0x0000000008057984 */ /* 0x000e620000000800 */
[----:B------:R-:W-:-:S04]  /*2680*/  IADD3 R9, PT, PT, R9, 0x1, RZ ;  /* 0x0000000109097810 */ /* 0x000fc80007ffe0ff */
[----:B------:R-:W-:Y:S01]  /*2690*/  ISETP.NE.AND P0, PT, R9, RZ, PT ;  /* 0x000000ff0900720c */ /* 0x000fe20003f05270 */
[----:B-1----:R-:W-:-:S05]  /*26a0*/  FMUL.FTZ R5, R5, R4 ;  /* 0x0000000405057220 */ /* 0x002fca0000410000 */
[----:B------:R1:W-:Y:S02]  /*26b0*/  STS [R8], R5 ;  /* 0x0000000508007388 */ /* 0x0003e40000000800 */
[----:B-1----:R-:W-:-:S05]  /*26c0*/  VIADD R8, R8, 0x200 ;  /* 0x0000020008087836 */ /* 0x002fca0000000000 */
[----:B------:R-:W-:Y:S05]  /*26d0*/  @P0 BRA `(.L_x_18275) ;  /* 0xfffffffc00e40947 */ /* 0x000fea000383ffff */
.L_x_18274:
[----:B------:R-:W-:Y:S05]  /*26e0*/  BSYNC.RECONVERGENT B1 ;  /* 0x0000000000017941 */ /* 0x000fea0003800200 */
.L_x_18273:
        /* <DEDUP_REMOVED lines=12> */
.L_x_18278:
[----:B------:R-:W1:Y:S01]  /*27b0*/  LDS R9, [R5+-0x400] ;  /* 0xfffc000005097984 */ /* 0x000e620000000800 */
[----:B------:R-:W-:-:S03]  /*27c0*/  VIADD R6, R6, 0x800 ;  /* 0x0000080006067836 */ /* 0x000fc60000000000 */
[----:B------:R-:W2:Y:S02]  /*27d0*/  LDS R11, [R5+-0x200] ;  /* 0xfffe0000050b7984 */ /* 0x000ea40000000800 */
[----:B------:R-:W-:Y:S02]  /*27e0*/  ISETP.GE.AND P2, PT, R6, R49, PT ;  /* 0x000000310600720c */ /* 0x000fe40003f46270 */
[----:B------:R-:W3:Y:S04]  /*27f0*/  LDS R13, [R5] ;  /* 0x00000000050d7984 */ /* 0x000ee80000000800 */
[----:B------:R-:W4:Y:S04]  /*2800*/  LDS R17, [R5+0x200] ;  /* 0x0002000005117984 */ /* 0x000f280000000800 */
[----:B------:R-:W0:Y:S04]  /*2810*/  LDS R19, [R5+0x400] ;  /* 0x0004000005137984 */ /* 0x000e280000000800 */
[----:B------:R-:W0:Y:S04]  /*2820*/  LDS R27, [R5+0x600] ;  /* 0x00060000051b7984 */ /* 0x000e280000000800 */
[----:B------:R-:W-:Y:S04]  /*2830*/  LDS R29, [R5+0x800] ;  /* 0x00080000051d7984 */ /* 0x000fe80000000800 */
[----:B------:R-:W0:Y:S04]  /*2840*/  LDS R31, [R5+0xa00] ;  /* 0x000a0000051f7984 */ /* 0x000e280000000800 */
[----:B------:R-:W0:Y:S04]  /*2850*/  LDS R33, [R5+0xc00] ;  /* 0x000c000005217984 */ /* 0x000e280000000800 */
[----:B------:R-:W0:Y:S04]  /*2860*/  LDS R35, [R5+0xe00] ;  /* 0x000e000005237984 */ /* 0x000e280000000800 */
        /* <DEDUP_REMOVED lines=9> */
[----:B0----5:R-:W-:-:S03]  /*2900*/  FMUL.FTZ R22, R4, R19 ;  /* 0x0000001304167220 */ /* 0x021fc60000410000 */
[----:B------:R-:W0:Y:S01]  /*2910*/  LDS R47, [R5+0x1a00] ;  /* 0x001a0000052f7984 */ /* 0x000e220000000800 */
[----:B------:R-:W-:-:S03]  /*2920*/  FMUL.FTZ R28, R4, R27 ;  /* 0x0000001b041c7220 */ /* 0x000fc60000410000 */
[----:B------:R1:W-:Y:S04]  /*2930*/  STS [R5+-0x400], R8 ;  /* 0xfffc000805007388 */ /* 0x0003e80000000800 */
[----:B------:R2:W-:Y:S01]  /*2940*/  STS [R5+-0x200], R10 ;  /* 0xfffe000a05007388 */ /* 0x0005e20000000800 */
[----:B------:R-:W-:-:S03]  /*2950*/  FMUL.FTZ R30, R4, R31 ;  /* 0x0000001f041e7220 */ /* 0x000fc60000410000 */
[----:B------:R2:W-:Y:S01]  /*2960*/  STS [R5], R12 ;  /* 0x0000000c05007388 */ /* 0x0005e20000000800 */
[C---:B------:R-:W-:Y:S01]  /*2970*/  FMUL.FTZ R32, R4.reuse, R33 ;  /* 0x0000002104207220 */ /* 0x040fe20000410000 */
[C---:B-1----:R-:W-:Y:S02]  /*2980*/  FMUL.FTZ R8, R4.reuse, R29 ;  /* 0x0000001d04087220 */ /* 0x042fe40000410000 */
[----:B------:R3:W-:Y:S01]  /*2990*/  STS [R5+0x200], R18 ;  /* 0x0002001205007388 */ /* 0x0007e20000000800 */
[----:B------:R-:W-:-:S03]  /*29a0*/  FMUL.FTZ R34, R4, R35 ;  /* 0x0000002304227220 */ /* 0x000fc60000410000 */
[----:B------:R4:W-:Y:S01]  /*29b0*/  STS [R5+0x400], R22 ;  /* 0x0004001605007388 */ /* 0x0009e20000000800 */
[----:B------:R-:W-:-:S03]  /*29c0*/  FMUL.FTZ R36, R4, R37 ;  /* 0x0000002504247220 */ /* 0x000fc60000410000 */
[----:B------:R0:W-:Y:S01]  /*29d0*/  STS [R5+0x600], R28 ;  /* 0x0006001c05007388 */ /* 0x0001e20000000800 */
[C---:B--2---:R-:W-:Y:S01]  /*29e0*/  FMUL.FTZ R10, R4.reuse, R39 ;  /* 0x00000027040a7220 */ /* 0x044fe20000410000 */
[C---:B------:R-:W-:Y:S02]  /*29f0*/  FMUL.FTZ R12, R4.reuse, R41 ;  /* 0x00000029040c7220 */ /* 0x040fe40000410000 */
[----:B------:R-:W-:Y:S01]  /*2a00*/  STS [R5+0x800], R8 ;  /* 0x0008000805007388 */ /* 0x000fe20000000800 */
[----:B---3--:R-:W-:-:S03]  /*2a10*/  FMUL.FTZ R18, R4, R43 ;  /* 0x0000002b04127220 */ /* 0x008fc60000410000 */
[----:B------:R-:W-:Y:S01]  /*2a20*/  STS [R5+0xa00], R30 ;  /* 0x000a001e05007388 */ /* 0x000fe20000000800 */
[----:B----4-:R-:W-:-:S03]  /*2a30*/  FMUL.FTZ R22, R4, R45 ;  /* 0x0000002d04167220 */ /* 0x010fc60000410000 */
[----:B------:R-:W-:Y:S01]  /*2a40*/  STS [R5+0xc00], R32 ;  /* 0x000c002005007388 */ /* 0x000fe20000000800 */
[----:B0-----:R-:W-:-:S03]  /*2a50*/  FMUL.FTZ R28, R4, R47 ;  /* 0x0000002f041c7220 */ /* 0x001fc60000410000 */
        /* <DEDUP_REMOVED lines=9> */
.L_x_18277:
[----:B------:R-:W-:Y:S05]  /*2af0*/  BSYNC.RECONVERGENT B1 ;  /* 0x0000000000017941 */ /* 0x000fea0003800200 */
.L_x_18276:
[----:B------:R-:W-:Y:S01]  /*2b00*/  IADD3 R8, PT, PT, -R6, R7, RZ ;  /* 0x0000000706087210 */ /* 0x000fe20007ffe1ff */
[----:B------:R-:W-:Y:S03]  /*2b10*/  BSSY.RECONVERGENT B1, `(.L_x_18279) ;  /* 0x000001e000017945 */ /* 0x000fe60003800200 */
[----:B------:R-:W-:-:S13]  /*2b20*/  ISETP.GT.AND P2, PT, R8, 0x200, PT ;  /* 0x000002000800780c */ /* 0x000fda0003f44270 */
[----:B------:R-:W-:Y:S05]  /*2b30*/  @!P2 BRA `(.L_x_18280) ;  /* 0x00000000006ca947 */ /* 0x000fea0003800000 */
[----:B------:R-:W1:Y:S01]  /*2b40*/  LDS R9, [R5+-0x400] ;  /* 0xfffc000005097984 */ /* 0x000e620000000800 */
[----:B------:R-:W-:Y:S01]  /*2b50*/  PLOP3.LUT P0, PT, PT, PT, PT, 0x8, 0x80 ;  /* 0x000000000080781c */ /* 0x000fe20003f0e170 */
[----:B------:R-:W-:Y:S02]  /*2b60*/  VIADD R6, R6, 0x400 ;  /* 0x0000040006067836 */ /* 0x000fe40000000000 */
[----:B------:R-:W2:Y:S04]  /*2b70*/  LDS R11, [R5+-0x200] ;  /* 0xfffe0000050b7984 */ /* 0x000ea80000000800 */
[----:B------:R-:W3:Y:S04]  /*2b80*/  LDS R13, [R5] ;  /* 0x00000000050d7984 */ /* 0x000ee80000000800 */
[----:B------:R-:W4:Y:S04]  /*2b90*/  LDS R17, [R5+0x200] ;  /* 0x0002000005117984 */ /* 0x000f280000000800 */
[----:B------:R-:W0:Y:S04]  /*2ba0*/  LDS R19, [R5+0x400] ;  /* 0x0004000005137984 */ /* 0x000e280000000800 */
[----:B------:R-:W0:Y:S04]  /*2bb0*/  LDS R27, [R5+0x600] ;  /* 0x00060000051b7984 */ /* 0x000e280000000800 */
[----:B------:R-:W0:Y:S04]  /*2bc0*/  LDS R29, [R5+0x800] ;  /* 0x00080000051d7984 */ /* 0x000e280000000800 */
[----:B------:R-:W0:Y:S01]  /*2bd0*/  LDS R31, [R5+0xa00] ;  /* 0x000a0000051f7984 */ /* 0x000e220000000800 */
[C---:B-1----:R-:W-:Y:S01]  /*2be0*/  FMUL.FTZ R8, R4.reuse, R9 ;  /* 0x0000000904087220 */ /* 0x042fe20000410000 */
[----:B--2---:R-:W-:-:S04]  /*2bf0*/  FMUL.FTZ R10, R4, R11 ;  /* 0x0000000b040a7220 */ /* 0x004fc80000410000 */
[----:B------:R-:W-:Y:S01]  /*2c00*/  STS [R5+-0x400], R8 ;  /* 0xfffc000805007388 */ /* 0x000fe20000000800 */
[----:B---3--:R-:W-:-:S03]  /*2c10*/  FMUL.FTZ R12, R4, R13 ;  /* 0x0000000d040c7220 */ /* 0x008fc60000410000 */
[----:B------:R-:W-:Y:S01]  /*2c20*/  STS [R5+-0x200], R10 ;  /* 0xfffe000a05007388 */ /* 0x000fe20000000800 */
[----:B----4-:R-:W-:-:S03]  /*2c30*/  FMUL.FTZ R18, R4, R17 ;  /* 0x0000001104127220 */ /* 0x010fc60000410000 */
[----:B------:R-:W-:Y:S01]  /*2c40*/  STS [R5], R12 ;  /* 0x0000000c05007388 */ /* 0x000fe20000000800 */
[----:B0----5:R-:W-:-:S03]  /*2c50*/  FMUL.FTZ R22, R4, R19 ;  /* 0x0000001304167220 */ /* 0x021fc60000410000 */
        /* <DEDUP_REMOVED lines=9> */
.L_x_18280:
[----:B------:R-:W-:Y:S05]  /*2cf0*/  BSYNC.RECONVERGENT B1 ;  /* 0x0000000000017941 */ /* 0x000fea0003800200 */
.L_x_18279:
[----:B------:R-:W-:-:S13]  /*2d00*/  ISETP.LT.OR P0, PT, R6, R7, P0 ;  /* 0x000000070600720c */ /* 0x000fda0000701670 */
[----:B------:R-:W-:Y:S05]  /*2d10*/  @!P0 BRA `(.L_x_18272) ;  /* 0x0000000000308947 */ /* 0x000fea0003800000 */
[----:B------:R-:W1:Y:S04]  /*2d20*/  LDS R7, [R5+-0x400] ;  /* 0xfffc000005077984 */ /* 0x000e680000000800 */
[----:B------:R-:W2:Y:S04]  /*2d30*/  LDS R9, [R5+-0x200] ;  /* 0xfffe000005097984 */ /* 0x000ea80000000800 */
[----:B------:R-:W3:Y:S04]  /*2d40*/  LDS R11, [R5] ;  /* 0x00000000050b7984 */ /* 0x000ee80000000800 */
[----:B------:R-:W4:Y:S01]  /*2d50*/  LDS R13, [R5+0x200] ;  /* 0x00020000050d7984 */ /* 0x000f220000000800 */
[-C--:B-1----:R-:W-:Y:S01]  /*2d60*/  FMUL.FTZ R6, R7, R4.reuse ;  /* 0x0000000407067220 */ /* 0x082fe20000410000 */
[----:B--2---:R-:W-:-:S04]  /*2d70*/  FMUL.FTZ R8, R9, R4 ;  /* 0x0000000409087220 */ /* 0x004fc80000410000 */
[----:B------:R2:W-:Y:S01]  /*2d80*/  STS [R5+-0x400], R6 ;  /* 0xfffc000605007388 */ /* 0x0005e20000000800 */
[----:B---3--:R-:W-:-:S03]  /*2d90*/  FMUL.FTZ R10, R11, R4 ;  /* 0x000000040b0a7220 */ /* 0x008fc60000410000 */
[----:B------:R2:W-:Y:S01]  /*2da0*/  STS [R5+-0x200], R8 ;  /* 0xfffe000805007388 */ /* 0x0005e20000000800 */
[----:B----4-:R-:W-:-:S03]  /*2db0*/  FMUL.FTZ R4, R13, R4 ;  /* 0x000000040d047220 */ /* 0x010fc60000410000 */
[----:B------:R2:W-:Y:S04]  /*2dc0*/  STS [R5], R10 ;  /* 0x0000000a05007388 */ /* 0x0005e80000000800 */
[----:B------:R2:W-:Y:S02]  /*2dd0*/  STS [R5+0x200], R4 ;  /* 0x0002000405007388 */ /* 0x0005e40000000800 */
.L_x_18272:
[----:B------:R-:W-:Y:S05]  /*2de0*/  BSYNC.RECONVERGENT B0 ;  /* 0x0000000000007941 */ /* 0x000fea0003800200 */
.L_x_18271:
[----:B------:R-:W-:Y:S01]  /*2df0*/  BAR.SYNC.DEFER_BLOCKING 0x0 ;  /* 0x0000000000007b1d */ /* 0x000fe20000010000 */
[----:B-----5:R-:W-:Y:S01]  /*2e00*/  HFMA2 R22, -RZ, RZ, 0, 0 ;  /* 0x00000000ff167431 */ /* 0x020fe200000001ff */
[----:B------:R-:W-:Y:S01]  /*2e10*/  CS2R R18, SRZ ;  /* 0x0000000000127805 */ /* 0x000fe2000001ff00 */
[----:B------:R-:W-:-:S03]  /*2e20*/  IMAD.MOV.U32 R17, RZ, RZ, RZ ;  /* 0x000000ffff117224 */ /* 0x000fc600078e00ff */
[----:B------:R-:W3:Y:S01]  /*2e30*/  LDCU UR7, c[0x0][0x3cc] ;  /* 0x00007980ff0777ac */ /* 0x000ee20008000800 */
[----:B------:R-:W-:Y:S01]  /*2e40*/  BSSY.RECONVERGENT B0, `(.L_x_18281) ;  /* 0x0000130000007945 */ /* 0x000fe20003800200 */
[----:B------:R-:W4:Y:S03]  /*2e50*/  LDCU.64 UR4, c[0x0][0x398] ;  /* 0x00007300ff0477ac */ /* 0x000f260008000a00 */
[----:B------:R-:W-:Y:S05]  /*2e60*/  @P1 BRA `(.L_x_18282) ;  /* 0x0000001000b41947 */ /* 0x000fea0003800000 */
[----:B------:R-:W5:Y:S01]  /*2e70*/  LDCU UR12, c[0x0][0x3b8] ;  /* 0x00007700ff0c77ac */ /* 0x000f620008000800 */
[----:B-12---:R-:W-:Y:S01]  /*2e80*/  SHF.R.U32.HI R4, RZ, 0x3, R16 ;  /* 0x00000003ff047819 */ /* 0x006fe20000011610 */
[----:B------:R-:W-:Y:S01]  /*2e90*/  IMAD.SHL.U32 R6, R16, 0x20, RZ ;  /* 0x0000002010067824 */ /* 0x000fe200078e00ff */
[----:B------:R-:W-:Y:S01]  /*2ea0*/  MOV R5, RZ ;  /* 0x000000ff00057202 */ /* 0x000fe20000000f00 */
[----:B------:R-:W1:Y:S01]  /*2eb0*/  LDCU.64 UR10, c[0x0][0x3a8] ;  /* 0x00007500ff0a77ac */ /* 0x000e620008000a00 */
[----:B------:R-:W-:Y:S01]  /*2ec0*/  LOP3.LUT R4, R4, 0x7c, RZ, 0xc0, !PT ;  /* 0x0000007c04047812 */ /* 0x000fe200078ec0ff */
[C---:B------:R-:W-:Y:S01]  /*2ed0*/  VIADD R27, R14.reuse, 0x1 ;  /* 0x000000010e1b7836 */ /* 0x040fe20000000000 */
[----:B------:R-:W2:Y:S01]  /*2ee0*/  LDCU UR6, c[0x0][0x3d0] ;  /* 0x00007a00ff0677ac */ /* 0x000ea20008000800 */
[----:B------:R-:W-:Y:S02]  /*2ef0*/  IMAD.IADD R48, R14, 0x1, -R25 ;  /* 0x000000010e307824 */ /* 0x000fe400078e0a19 */
[----:B------:R-:W-:-:S02]  /*2f00*/  IMAD.MOV.U32 R22, RZ, RZ, RZ ;  /* 0x000000ffff167224 */ /* 0x000fc400078e00ff */
[----:B-----5:R-:W-:-:S04]  /*2f10*/  IMAD R7, R0, UR12, RZ ;  /* 0x0000000c00077c24 */ /* 0x020fc8000f8e02ff */
[----:B------:R-:W-:-:S04]  /*2f20*/  IMAD.WIDE R4, R7, 0x4, R4 ;  /* 0x0000000407047825 */ /* 0x000fc800078e0204 */
[----:B------:R-:W-:Y:S01]  /*2f30*/  VIADD R7, R3, 0xa0 ;  /* 0x000000a003077836 */ /* 0x000fe20000000000 */
[----:B------:R-:W-:Y:S02]  /*2f40*/  LOP3.LUT R3, R6, 0x20, RZ, 0xe2, !PT ;  /* 0x0000002006037812 */ /* 0x000fe400078ee2ff */
[----:B-1----:R-:W-:Y:S02]  /*2f50*/  IADD3 R30, P0, PT, R4, UR10, RZ ;  /* 0x0000000a041e7c10 */ /* 0x002fe4000ff1e0ff */
[----:B------:R-:W-:Y:S01]  /*2f60*/  LEA R7, R2, R7, 0x18 ;  /* 0x0000000702077211 */ /* 0x000fe200078ec0ff */
[----:B------:R-:W-:Y:S01]  /*2f70*/  IMAD R28, R14, 0x40, R3 ;  /* 0x000000400e1c7824 */ /* 0x000fe200078e0203 */
[----:B------:R-:W-:Y:S01]  /*2f80*/  SHF.L.U32 R3, R16, 0x3, RZ ;  /* 0x0000000310037819 */ /* 0x000fe200000006ff */
[----:B--2---:R-:W-:Y:S01]  /*2f90*/  IMAD R2, R24, UR6, RZ ;  /* 0x0000000618027c24 */ /* 0x004fe2000f8e02ff */
[----:B------:R-:W-:Y:S02]  /*2fa0*/  IADD3.X R29, PT, PT, R5, UR11, RZ, P0, !PT ;  /* 0x0000000b051d7c10 */ /* 0x000fe400087fe4ff */
[----:B------:R-:W-:-:S02]  /*2fb0*/  LOP3.LUT R5, R3, 0x8, RZ, 0xc0, !PT ;  /* 0x0000000803057812 */ /* 0x000fc400078ec0ff */
[----:B------:R-:W-:Y:S02]  /*2fc0*/  LOP3.LUT R24, R3, 0xf8, RZ, 0xc0, !PT ;  /* 0x000000f803187812 */ /* 0x000fe400078ec0ff */
[----:B------:R-:W-:Y:S02]  /*2fd0*/  LEA R5, R14, R5, 0x4 ;  /* 0x000000050e057211 */ /* 0x000fe400078e20ff */
[----:B------:R-:W-:Y:S02]  /*2fe0*/  IADD3 R28, PT, PT, R28, 0x10, R7 ;  /* 0x000000101c1c7810 */ /* 0x000fe40007ffe007 */
[----:B------:R-:W-:Y:S01]  /*2ff0*/  SHF.R.S32.HI R3, RZ, 0x1f, R2 ;  /* 0x0000001fff037819 */ /* 0x000fe20000011402 */
[----:B------:R-:W-:-:S07]  /*3000*/  VIADD R31, R5, 0x3 ;  /* 0x00000003051f7836 */ /* 0x000fce0000000000 */
.L_x_18291:
[----:B------:R-:W-:Y:S01]  /*3010*/  MOV R6, R30 ;  /* 0x0000001e00067202 */ /* 0x000fe20000000f00 */
[----:B------:R-:W-:Y:S01]  /*3020*/  IMAD.MOV.U32 R7, RZ, RZ, R29 ;  /* 0x000000ffff077224 */ /* 0x000fe200078e001d */
[----:B------:R-:W-:Y:S04]  /*3030*/  LDS.128 R8, [R28] ;  /* 0x000000001c087984 */ /* 0x000fe80000000c00 */
[----:B------:R-:W3:Y:S02]  /*3040*/  LDG.E.CONSTANT R5, desc[UR8][R6.64] ;  /* 0x0000000806057981 */ /* 0x000ee4000c1e9900 */
[----:B---3--:R-:W-:-:S03]  /*3050*/  IMAD.WIDE R4, R5, UR7, R2 ;  /* 0x0000000705047c25 */ /* 0x008fc6000f8e0202 */
[----:B------:R-:W-:-:S05]  /*3060*/  IADD3 R4, P0, PT, R24, R4, RZ ;  /* 0x0000000418047210 */ /* 0x000fca0007f1e0ff */
[----:B------:R-:W-:Y:S01]  /*3070*/  IMAD.X R5, RZ, RZ, R5, P0 ;  /* 0x000000ffff057224 */ /* 0x000fe200000e0605 */
[----:B----4-:R-:W-:-:S04]  /*3080*/  LEA R12, P0, R4, UR4, 0x1 ;  /* 0x00000004040c7c11 */ /* 0x010fc8000f8008ff */
[----:B------:R-:W-:Y:S02]  /*3090*/  LEA.HI.X R13, R4, UR5, R5, 0x1, P0 ;  /* 0x00000005040d7c11 */ /* 0x000fe400080f0c05 */
[----:B------:R-:W1:Y:S04]  /*30a0*/  LDS.128 R4, [R28+-0x10] ;  /* 0xfffff0001c047984 */ /* 0x000e680000000c00 */
        /* <DEDUP_REMOVED lines=18> */
[----:B-1----:R-:W-:-:S02]  /*31d0*/  F2FP.BF16.F32.PACK_AB R4, R5, R4 ;  /* 0x000000040504723e */ /* 0x002fc400000010ff */
[----:B------:R-:W-:Y:S02]  /*31e0*/  F2FP.BF16.F32.PACK_AB R7, R7, R6 ;  /* 0x000000060707723e */ /* 0x000fe400000010ff */
[----:B------:R-:W-:Y:S02]  /*31f0*/  F2FP.BF16.F32.PACK_AB R8, R9, R8 ;  /* 0x000000080908723e */ /* 0x000fe400000010ff */
[----:B------:R-:W-:Y:S02]  /*3200*/  F2FP.BF16.F32.PACK_AB R10, R11, R10 ;  /* 0x0000000a0b0a723e */ /* 0x000fe400000010ff */
[----:B------:R-:W-:-:S03]  /*3210*/  IADD3 R5, PT, PT, R31, -0x3, RZ ;  /* 0xfffffffd1f057810 */ /* 0x000fc60007ffe0ff */
[----:B--2---:R-:W-:Y:S05]  /*3220*/  @P0 BRA `(.L_x_18284) ;  /* 0x0000000000780947 */ /* 0x004fea0003800000 */
        /* <DEDUP_REMOVED lines=8> */
[----:B-----5:R-:W-:-:S02]  /*32b0*/  PRMT R6, R46, 0x7632, R6 ;  /* 0x000076322e067816 */ /* 0x020fc40000000006 */
[----:B------:R-:W-:Y:S02]  /*32c0*/  IADD3 R49, PT, PT, R31, 0x3, RZ ;  /* 0x000000031f317810 */ /* 0x000fe40007ffe0ff */
[----:B------:R-:W-:Y:S02]  /*32d0*/  SEL R46, R46, RZ, !P1 ;  /* 0x000000ff2e2e7207 */ /* 0x000fe40004800000 */
[-C--:B------:R-:W-:Y:S02]  /*32e0*/  ISETP.GE.AND P1, PT, R9, R20.reuse, PT ;  /* 0x000000140900720c */ /* 0x080fe40003f26270 */
[-C--:B------:R-:W-:Y:S02]  /*32f0*/  ISETP.GE.AND P2, PT, R11, R20.reuse, PT ;  /* 0x000000140b00720c */ /* 0x080fe40003f46270 */
[----:B------:R-:W-:Y:S02]  /*3300*/  SEL R9, R6, RZ, !P6 ;  /* 0x000000ff06097207 */ /* 0x000fe40007000000 */
        /* <DEDUP_REMOVED lines=16> */
.L_x_18284:
[----:B------:R-:W-:Y:S05]  /*3410*/  BSYNC.RECONVERGENT B1 ;  /* 0x0000000000017941 */ /* 0x000fea0003800200 */
.L_x_18283:
[----:B-----5:R-:W-:Y:S02]  /*3420*/  HFMA2.BF16_V2 R11, R7, R46, -RZ ;  /* 0x0000002e070b7231 */ /* 0x020fe400003000ff */
[----:B------:R-:W-:Y:S02]  /*3430*/  HMUL2.BF16_V2 R6, R4, R47 ;  /* 0x0000002f04067232 */ /* 0x000fe40000200000 */
[----:B------:R-:W-:Y:S02]  /*3440*/  HFMA2.BF16_V2 R47, R10, R45, -RZ ;  /* 0x0000002d0a2f7231 */ /* 0x000fe400003000ff */
[----:B------:R-:W-:Y:S01]  /*3450*/  HMUL2.BF16_V2 R13, R8, R44 ;  /* 0x0000002c080d7232 */ /* 0x000fe20000200000 */
[----:B------:R-:W-:Y:S01]  /*3460*/  BSSY.RECONVERGENT B1, `(.L_x_18285) ;  /* 0x0000031000017945 */ /* 0x000fe20003800200 */
[C---:B------:R-:W-:Y:S01]  /*3470*/  PRMT R9, R6.reuse, 0x7632, R9 ;  /* 0x0000763206097816 */ /* 0x040fe20000000009 */
[----:B------:R-:W-:Y:S02]  /*3480*/  IMAD.U32 R6, R6, 0x10000, RZ ;  /* 0x0001000006067824 */ /* 0x000fe400078e00ff */
        /* <DEDUP_REMOVED lines=21> */
[-C--:B------:R-:W-:Y:S02]  /*35e0*/  ISETP.GE.AND P5, PT, R45, R20.reuse, PT ;  /* 0x000000142d00720c */ /* 0x080fe40003fa6270 */
[----:B------:R-:W-:Y:S01]  /*35f0*/  ISETP.GE.AND P4, PT, R47, R20, PT ;  /* 0x000000142f00720c */ /* 0x000fe20003f86270 */
[C---:B------:R-:W-:Y:S01]  /*3600*/  VIADD R47, R31.reuse, 0x4 ;  /* 0x000000041f2f7836 */ /* 0x040fe20000000000 */
[----:B------:R-:W-:-:S02]  /*3610*/  IADD3 R45, PT, PT, R31, -0x2, RZ ;  /* 0xfffffffe1f2d7810 */ /* 0x000fc40007ffe0ff */
[C---:B------:R-:W-:Y:S02]  /*3620*/  PRMT R13, R42.reuse, 0x7632, R13 ;  /* 0x000076322a0d7816 */ /* 0x040fe4000000000d */
[----:B------:R-:W-:Y:S02]  /*3630*/  IADD3 R49, PT, PT, R31, 0x3, RZ ;  /* 0x000000031f317810 */ /* 0x000fe40007ffe0ff */
[----:B------:R-:W-:Y:S02]  /*3640*/  SEL R42, R42, RZ, !P1 ;  /* 0x000000ff2a2a7207 */ /* 0x000fe40004800000 */
        /* <DEDUP_REMOVED lines=18> */
.L_x_18286:
[----:B------:R-:W-:Y:S05]  /*3770*/  BSYNC.RECONVERGENT B1 ;  /* 0x0000000000017941 */ /* 0x000fea0003800200 */
.L_x_18285:
[----:B------:R-:W-:Y:S01]  /*3780*/  FADD.FTZ R6, R6, R11 ;  /* 0x0000000b06067221 */ /* 0x000fe20000010000 */
[----:B------:R-:W-:Y:S02]  /*3790*/  HFMA2.BF16_V2 R11, R7, R42, -RZ ;  /* 0x0000002a070b7231 */ /* 0x000fe400003000ff */
[----:B------:R-:W-:Y:S01]  /*37a0*/  FADD.FTZ R9, R12, R9 ;  /* 0x000000090c097221 */ /* 0x000fe20000010000 */
[----:B------:R-:W-:Y:S01]  /*37b0*/  HMUL2.BF16_V2 R43, R4, R43 ;  /* 0x0000002b042b7232 */ /* 0x000fe20000200000 */
[----:B------:R-:W-:Y:S01]  /*37c0*/  BSSY.RECONVERGENT B1, `(.L_x_18287) ;  /* 0x0000025000017945 */ /* 0x000fe20003800200 */
[----:B------:R-:W-:-:S03]  /*37d0*/  HMUL2.BF16_V2 R12, R8, R41 ;  /* 0x00000029080c7232 */ /* 0x000fc60000200000 */
[----:B------:R-:W-:Y:S02]  /*37e0*/  PRMT R42, R43, 0x7632, R42 ;  /* 0x000076322b2a7816 */ /* 0x000fe4000000002a */
[C---:B------:R-:W-:Y:S02]  /*37f0*/  PRMT R41, R11.reuse, 0x7610, R41 ;  /* 0x000076100b297816 */ /* 0x040fe40000000029 */
        /* <DEDUP_REMOVED lines=33> */
.L_x_18288:
[----:B------:R-:W-:Y:S05]  /*3a10*/  BSYNC.RECONVERGENT B1 ;  /* 0x0000000000017941 */ /* 0x000fea0003800200 */
.L_x_18287:
[----:B------:R-:W-:Y:S01]  /*3a20*/  SHF.L.U32 R42, R42, 0x10, RZ ;  /* 0x000000102a2a7819 */ /* 0x000fe200000006ff */
[----:B------:R-:W-:Y:S02]  /*3a30*/  HFMA2.BF16_V2 R40, R4, R40, -RZ ;  /* 0x0000002804287231 */ /* 0x000fe400003000ff */
[----:B------:R-:W-:Y:S01]  /*3a40*/  IMAD.U32 R43, R43, 0x10000, RZ ;  /* 0x000100002b2b7824 */ /* 0x000fe200078e00ff */
[----:B------:R-:W-:Y:S01]  /*3a50*/  SHF.L.U32 R44, R13, 0x10, RZ ;  /* 0x000000100d2c7819 */ /* 0x000fe200000006ff */
[----:B------:R-:W-:Y:S01]  /*3a60*/  IMAD.U32 R13, R12, 0x10000, RZ ;  /* 0x000100000c0d7824 */ /* 0x000fe200078e00ff */
[----:B------:R-:W-:Y:S01]  /*3a70*/  SHF.L.U32 R46, R11, 0x10, RZ ;  /* 0x000000100b2e7819 */ /* 0x000fe200000006ff */
[----:B------:R-:W-:Y:S01]  /*3a80*/  FADD.FTZ R12, R43, R42 ;  /* 0x0000002a2b0c7221 */ /* 0x000fe20000010000 */
[----:B------:R-:W-:Y:S02]  /*3a90*/  HMUL2.BF16_V2 R42, R7, R39 ;  /* 0x00000027072a7232 */ /* 0x000fe40000200000 */
[----:B------:R-:W-:-:S02]  /*3aa0*/  IMAD.U32 R41, R41, 0x10000, RZ ;  /* 0x0001000029297824 */ /* 0x000fc400078e00ff */
[----:B------:R-:W-:Y:S02]  /*3ab0*/  HFMA2.BF16_V2 R32, R10, R32, -RZ ;  /* 0x000000200a207231 */ /* 0x000fe400003000ff */
[----:B------:R-:W-:Y:S01]  /*3ac0*/  FADD.FTZ R11, R13, R46 ;  /* 0x0000002e0d0b7221 */ /* 0x000fe20000010000 */
[C---:B------:R-:W-:Y:S01]  /*3ad0*/  PRMT R13, R40.reuse, 0x7610, R13 ;  /* 0x00007610280d7816 */ /* 0x040fe2000000000d */
[----:B------:R-:W-:Y:S01]  /*3ae0*/  FADD.FTZ R41, R41, R44 ;  /* 0x0000002c29297221 */ /* 0x000fe20000010000 */
[----:B------:R-:W-:Y:S01]  /*3af0*/  PRMT R39, R40, 0x7632, R39 ;  /* 0x0000763228277816 */ /* 0x000fe20000000027 */
[----:B------:R-:W-:Y:S01]  /*3b00*/  HMUL2.BF16_V2 R38, R8, R38 ;  /* 0x0000002608267232 */ /* 0x000fe20000200000 */
[----:B------:R-:W-:Y:S01]  /*3b10*/  PRMT R40, R42, 0x7610, R40 ;  /* 0x000076102a287816 */ /* 0x000fe20000000028 */
[----:B------:R-:W-:Y:S01]  /*3b20*/  FADD.FTZ R12, R12, R41 ;  /* 0x000000290c0c7221 */ /* 0x000fe20000010000 */
[----:B------:R-:W-:Y:S01]  /*3b30*/  PRMT R42, R42, 0x7632, R42 ;  /* 0x000076322a2a7816 */ /* 0x000fe2000000002a */
        /* <DEDUP_REMOVED lines=11> */
[----:B------:R-:W-:Y:S01]  /*3bf0*/  BSSY.RECONVERGENT B1, `(.L_x_18289) ;  /* 0x0000033000017945 */ /* 0x000fe20003800200 */
[----:B------:R-:W-:Y:S01]  /*3c00*/  PRMT R38, R38, 0x7632, R38 ;  /* 0x0000763226267816 */ /* 0x000fe20000000026 */
[----:B------:R-:W-:Y:S01]  /*3c10*/  IMAD.U32 R13, R13, 0x10000, RZ ;  /* 0x000100000d0d7824 */ /* 0x000fe200078e00ff */
[----:B------:R-:W-:Y:S01]  /*3c20*/  PRMT R32, R32, 0x7632, R32 ;  /* 0x0000763220207816 */ /* 0x000fe20000000020 */
[----:B------:R-:W-:Y:S01]  /*3c30*/  IMAD.U32 R37, R37, 0x10000, RZ ;  /* 0x0001000025257824 */ /* 0x000fe200078e00ff */
[----:B------:R-:W-:Y:S01]  /*3c40*/  SHF.L.U32 R38, R38, 0x10, RZ ;  /* 0x0000001026267819 */ /* 0x000fe200000006ff */
[----:B------:R-:W-:Y:S01]  /*3c50*/  FADD.FTZ R41, R44, R41 ;  /* 0x000000292c297221 */ /* 0x000fe20000010000 */
[----:B------:R-:W-:Y:S01]  /*3c60*/  SHF.L.U32 R32, R32, 0x10, RZ ;  /* 0x0000001020207819 */ /* 0x000fe200000006ff */
[----:B------:R-:W-:Y:S01]  /*3c70*/  FADD.FTZ R22, R9, R22 ;  /* 0x0000001609167221 */ /* 0x000fe20000010000 */
[C---:B------:R-:W-:Y:S01]  /*3c80*/  PRMT R40, R39.reuse, 0x7632, R40 ;  /* 0x0000763227287816 */ /* 0x040fe20000000028 */
[----:B------:R-:W-:-:S02]  /*3c90*/  IMAD.U32 R39, R39, 0x10000, RZ ;  /* 0x0001000027277824 */ /* 0x000fc400078e00ff */
[----:B------:R-:W-:Y:S01]  /*3ca0*/  FADD.FTZ R38, R37, R38 ;  /* 0x0000002625267221 */ /* 0x000fe20000010000 */
[----:B------:R-:W-:Y:S01]  /*3cb0*/  FADD.FTZ R32, R13, R32 ;  /* 0x000000200d207221 */ /* 0x000fe20000010000 */
[----:B------:R-:W-:Y:S02]  /*3cc0*/  SHF.L.U32 R40, R40, 0x10, RZ ;  /* 0x0000001028287819 */ /* 0x000fe400000006ff */
[----:B------:R-:W-:Y:S01]  /*3cd0*/  FADD.FTZ R38, R41, R38 ;  /* 0x0000002629267221 */ /* 0x000fe20000010000 */
[----:B------:R-:W-:Y:S02]  /*3ce0*/  FADD.FTZ R32, R11, R32 ;  /* 0x000000200b207221 */ /* 0x000fe40000010000 */
[----:B------:R-:W-:Y:S02]  /*3cf0*/  FADD.FTZ R39, R39, R40 ;  /* 0x0000002827277221 */ /* 0x000fe40000010000 */
[----:B------:R-:W-:Y:S02]  /*3d00*/  FADD.FTZ R19, R32, R19 ;  /* 0x0000001320137221 */ /* 0x000fe40000010000 */
[----:B------:R-:W-:-:S04]  /*3d10*/  FADD.FTZ R39, R38, R39 ;  /* 0x0000002726277221 */ /* 0x000fc80000010000 */
        /* <DEDUP_REMOVED lines=14> */
[-C--:B------:R-:W-:Y:S02]  /*3e00*/  ISETP.GE.AND P1, PT, R13, R20.reuse, PT ;  /* 0x000000140d00720c */ /* 0x080fe40003f26270 */
[----:B------:R-:W-:Y:S02]  /*3e10*/  ISETP.GE.AND P6, PT, R31, R20, PT ;  /* 0x000000141f00720c */ /* 0x000fe40003fc6270 */
[----:B------:R-:W-:-:S02]  /*3e20*/  PRMT R6, R34, 0x7632, R6 ;  /* 0x0000763222067816 */ /* 0x000fc40000000006 */
        /* <DEDUP_REMOVED lines=15> */
.L_x_18290:
[----:B------:R-:W-:Y:S05]  /*3f20*/  BSYNC.RECONVERGENT B1 ;  /* 0x0000000000017941 */ /* 0x000fea0003800200 */
.L_x_18289:
        /* <DEDUP_REMOVED lines=33> */
.L_x_18282:
[----:B---34-:R-:W-:Y:S05]  /*4140*/  BSYNC.RECONVERGENT B0 ;  /* 0x0000000000007941 */ /* 0x018fea0003800200 */
.L_x_18281:
[----:B------:R-:W3:Y:S01]  /*4150*/  SHFL.BFLY PT, R3, R22, 0x1, 0x1f ;  /* 0x0c201f0016037f89 */ /* 0x000ee200000e0000 */
[----:B------:R-:W-:Y:S01]  /*4160*/  ISETP.NE.AND P3, PT, R26, RZ, PT ;  /* 0x000000ff1a00720c */ /* 0x000fe20003f65270 */
[----:B------:R-:W-:Y:S01]  /*4170*/  BSSY.RECONVERGENT B0, `(.L_x_18292) ;  /* 0x0000017000007945 */ /* 0x000fe20003800200 */
[----:B-12---:R-:W-:Y:S01]  /*4180*/  LOP3.LUT R4, R16, 0x3c0, RZ, 0xc0, !PT ;  /* 0x000003c010047812 */ /* 0x006fe200078ec0ff */
[----:B------:R-:W1:Y:S01]  /*4190*/  SHFL.BFLY PT, R2, R19, 0x1, 0x1f ;  /* 0x0c201f0013027f89 */ /* 0x000e6200000e0000 */
[----:B------:R-:W-:Y:S01]  /*41a0*/  SHF.R.U32.HI R15, RZ, 0x1, R15 ;  /* 0x00000001ff0f7819 */ /* 0x000fe2000001160f */
[----:B------:R-:W-:Y:S01]  /*41b0*/  BAR.SYNC.DEFER_BLOCKING 0x0 ;  /* 0x0000000000007b1d */ /* 0x000fe20000010000 */
[----:B------:R-:W-:-:S03]  /*41c0*/  ISETP.NE.OR P0, PT, R4, 0x40, P3 ;  /* 0x000000400400780c */ /* 0x000fc60001f05670 */
[----:B------:R-:W-:Y:S02]  /*41d0*/  IMAD R14, R14, 0x40, R15 ;  /* 0x000000400e0e7824 */ /* 0x000fe400078e020f */
[----:B------:R-:W2:Y:S04]  /*41e0*/  SHFL.BFLY PT, R5, R18, 0x1, 0x1f ;  /* 0x0c201f0012057f89 */ /* 0x000ea800000e0000 */
[----:B------:R-:W4:Y:S01]  /*41f0*/  SHFL.BFLY PT, R6, R17, 0x1, 0x1f ;  /* 0x0c201f0011067f89 */ /* 0x000f2200000e0000 */
[----:B---3--:R-:W-:Y:S01]  /*4200*/  FADD.FTZ R3, R3, R22 ;  /* 0x0000001603037221 */ /* 0x008fe20000010000 */
[----:B-1----:R-:W-:Y:S01]  /*4210*/  FADD.FTZ R4, R2, R19 ;  /* 0x0000001302047221 */ /* 0x002fe20000010000 */
[----:B--2---:R-:W-:Y:S01]  /*4220*/  FADD.FTZ R5, R5, R18 ;  /* 0x0000001205057221 */ /* 0x004fe20000010000 */
[----:B----4-:R-:W-:Y:S01]  /*4230*/  FADD.FTZ R6, R6, R17 ;  /* 0x0000001106067221 */ /* 0x010fe20000010000 */
[----:B------:R-:W-:Y:S06]  /*4240*/  @P0 BRA `(.L_x_18293) ;  /* 0x0000000000240947 */ /* 0x000fec0003800000 */
[----:B------:R-:W1:Y:S01]  /*4250*/  S2UR UR5, SR_CgaCtaId ;  /* 0x00000000000579c3 */ /* 0x000e620000008800 */
[----:B------:R-:W-:Y:S02]  /*4260*/  UMOV UR4, 0x400 ;  /* 0x0000040000047882 */ /* 0x000fe40000000000 */
[----:B------:R-:W-:-:S04]  /*4270*/  UIADD3 UR4, UPT, UPT, UR4, 0xa0, URZ ;  /* 0x000000a004047890 */ /* 0x000fc8000fffe0ff */
[----:B-1----:R-:W-:-:S06]  /*4280*/  ULEA UR4, UR5, UR4, 0x18 ;  /* 0x0000000405047291 */ /* 0x002fcc000f8ec0ff */
[----:B------:R-:W-:-:S05]  /*4290*/  LEA R2, R14, UR4, 0x2 ;  /* 0x000000040e027c11 */ /* 0x000fca000f8e10ff */
[----:B------:R1:W-:Y:S04]  /*42a0*/  STS [R2+-0x200], R3 ;  /* 0xfffe000302007388 */ /* 0x0003e80000000800 */
[----:B------:R1:W-:Y:S04]  /*42b0*/  STS [R2+-0x1c0], R4 ;  /* 0xfffe400402007388 */ /* 0x0003e80000000800 */
[----:B------:R1:W-:Y:S04]  /*42c0*/  STS [R2+-0x180], R5 ;  /* 0xfffe800502007388 */ /* 0x0003e80000000800 */
[----:B------:R1:W-:Y:S02]  /*42d0*/  STS [R2+-0x140], R6 ;  /* 0xfffec00602007388 */ /* 0x0003e40000000800 */
.L_x_18293:
[----:B------:R-:W-:Y:S05]  /*42e0*/  BSYNC.RECONVERGENT B0 ;  /* 0x0000000000007941 */ /* 0x000fea0003800200 */
.L_x_18292:
[----:B------:R-:W2:Y:S08]  /*42f0*/  S2UR UR5, SR_CgaCtaId ;  /* 0x00000000000579c3 */ /* 0x000eb00000008800 */
[----:B------:R-:W-:Y:S01]  /*4300*/  BAR.SYNC.DEFER_BLOCKING 0x0 ;  /* 0x0000000000007b1d */ /* 0x000fe20000010000 */
[C---:B------:R-:W-:Y:S02]  /*4310*/  LOP3.LUT P0, RZ, R16.reuse, 0x3c1, RZ, 0xc0, !PT ;  /* 0x000003c110ff7812 */ /* 0x040fe4000780c0ff */
[----:B------:R-:W-:-:S03]  /*4320*/  LOP3.LUT R10, R16, 0x3e1, RZ, 0xc0, !PT ;  /* 0x000003e1100a7812 */ /* 0x000fc600078ec0ff */
[----:B------:R-:W-:Y:S01]  /*4330*/  UMOV UR4, 0x400 ;  /* 0x0000040000047882 */ /* 0x000fe20000000000 */
[C---:B------:R-:W-:Y:S01]  /*4340*/  ISETP.NE.AND P1, PT, R10.reuse, 0x20, PT ;  /* 0x000000200a00780c */ /* 0x040fe20003f25270 */
[----:B------:R-:W-:Y:S01]  /*4350*/  UIADD3 UR4, UPT, UPT, UR4, 0xa0, URZ ;  /* 0x000000a004047890 */ /* 0x000fe2000fffe0ff */
[----:B------:R-:W-:-:S03]  /*4360*/  ISETP.NE.AND P2, PT, R10, RZ, PT ;  /* 0x000000ff0a00720c */ /* 0x000fc60003f45270 */
[----:B--2---:R-:W-:-:S06]  /*4370*/  ULEA UR4, UR5, UR4, 0x18 ;  /* 0x0000000405047291 */ /* 0x004fcc000f8ec0ff */
[----:B------:R-:W-:Y:S02]  /*4380*/  LEA R14, R14, UR4, 0x2 ;  /* 0x000000040e0e7c11 */ /* 0x000fe4000f8e10ff */
[----:B------:R-:W-:-:S03]  /*4390*/  @!P1 LEA R15, R15, UR4, 0x2 ;  /* 0x000000040f0f9c11 */ /* 0x000fc6000f8e10ff */
[----:B-1----:R-:W1:Y:S04]  /*43a0*/  @!P0 LDS R2, [R14] ;  /* 0x000000000e028984 */ /* 0x002e680000000800 */
[----:B------:R-:W2:Y:S04]  /*43b0*/  @!P0 LDS R7, [R14+0x40] ;  /* 0x000040000e078984 */ /* 0x000ea80000000800 */
[----:B------:R-:W3:Y:S04]  /*43c0*/  @!P0 LDS R8, [R14+0x80] ;  /* 0x000080000e088984 */ /* 0x000ee80000000800 */
[----:B------:R-:W4:Y:S01]  /*43d0*/  @!P0 LDS R9, [R14+0xc0] ;  /* 0x0000c0000e098984 */ /* 0x000f220000000800 */
[----:B-1----:R-:W-:Y:S01]  /*43e0*/  @!P0 FADD.FTZ R3, R2, R3 ;  /* 0x0000000302038221 */ /* 0x002fe20000010000 */
[----:B------:R-:W-:Y:S01]  /*43f0*/  BAR.SYNC.DEFER_BLOCKING 0x0 ;  /* 0x0000000000007b1d */ /* 0x000fe20000010000 */
[----:B--2---:R-:W-:Y:S01]  /*4400*/  @!P0 FADD.FTZ R4, R7, R4 ;  /* 0x0000000407048221 */ /* 0x004fe20000010000 */
[----:B---3--:R-:W-:Y:S01]  /*4410*/  @!P0 FADD.FTZ R5, R8, R5 ;  /* 0x0000000508058221 */ /* 0x008fe20000010000 */
[----:B----4-:R-:W-:Y:S01]  /*4420*/  @!P0 FADD.FTZ R6, R9, R6 ;  /* 0x0000000609068221 */ /* 0x010fe20000010000 */
[----:B------:R-:W-:-:S02]  /*4430*/  ISETP.GT.U32.AND P0, PT, R16, 0x1f, PT ;  /* 0x0000001f1000780c */ /* 0x000fc40003f04070 */
[----:B------:R1:W-:Y:S04]  /*4440*/  @!P1 STS [R15], R3 ;  /* 0x000000030f009388 */ /* 0x0003e80000000800 */
[----:B------:R1:W-:Y:S04]  /*4450*/  @!P1 STS [R15+0x40], R4 ;  /* 0x000040040f009388 */ /* 0x0003e80000000800 */
[----:B------:R1:W-:Y:S04]  /*4460*/  @!P1 STS [R15+0x80], R5 ;  /* 0x000080050f009388 */ /* 0x0003e80000000800 */
[----:B------:R1:W-:Y:S01]  /*4470*/  @!P1 STS [R15+0xc0], R6 ;  /* 0x0000c0060f009388 */ /* 0x0003e20000000800 */
[----:B------:R-:W-:Y:S06]  /*4480*/  BAR.SYNC.DEFER_BLOCKING 0x0 ;  /* 0x0000000000007b1d */ /* 0x000fec0000010000 */
[----:B------:R1:W2:Y:S04]  /*4490*/  @!P2 LDS R2, [R14] ;  /* 0x000000000e02a984 */ /* 0x0002a80000000800 */
[----:B------:R1:W3:Y:S04]  /*44a0*/  @!P2 LDS R7, [R14+0x40] ;  /* 0x000040000e07a984 */ /* 0x0002e80000000800 */
[----:B------:R1:W4:Y:S04]  /*44b0*/  @!P2 LDS R8, [R14+0x80] ;  /* 0x000080000e08a984 */ /* 0x0003280000000800 */
[----:B------:R1:W0:Y:S01]  /*44c0*/  @!P2 LDS R9, [R14+0xc0] ;  /* 0x0000c0000e09a984 */ /* 0x0002220000000800 */
        /* <DEDUP_REMOVED lines=8> */
[----:B------:R-:W-:Y:S01]  /*4550*/  SHF.R.U32.HI R11, RZ, 0x1, R16 ;  /* 0x00000001ff0b7819 */ /* 0x000fe20000011610 */
[----:B-12---:R-:W-:Y:S01]  /*4560*/  @!P2 FADD.FTZ R3, R2, R3 ;  /* 0x000000030203a221 */ /* 0x006fe20000010000 */
[----:B------:R-:W-:Y:S01]  /*4570*/  SHF.L.U32 R0, R0, 0x6, RZ ;  /* 0x0000000600007819 */ /* 0x000fe200000006ff */
[----:B---3--:R-:W-:Y:S01]  /*4580*/  @!P2 FADD.FTZ R4, R7, R4 ;  /* 0x000000040704a221 */ /* 0x008fe20000010000 */
[----:B----4-:R-:W-:Y:S01]  /*4590*/  @!P2 FADD.FTZ R5, R8, R5 ;  /* 0x000000050805a221 */ /* 0x010fe20000010000 */
[----:B0-----:R-:W-:-:S03]  /*45a0*/  @!P2 FADD.FTZ R6, R9, R6 ;  /* 0x000000060906a221 */ /* 0x001fc60000010000 */
[----:B------:R-:W-:Y:S02]  /*45b0*/  F2FP.BF16.F32.PACK_AB R4, R4, R3 ;  /* 0x000000030404723e */ /* 0x000fe400000010ff */
[----:B------:R-:W-:-:S04]  /*45c0*/  F2FP.BF16.F32.PACK_AB R5, R6, R5 ;  /* 0x000000050605723e */ /* 0x000fc800000010ff */
[----:B------:R-:W-:Y:S01]  /*45d0*/  PRMT R6, R5, 0x7632, R6 ;  /* 0x0000763205067816 */ /* 0x000fe20000000006 */
[----:B-----5:R-:W-:-:S06]  /*45e0*/  USHF.L.U32 UR4, UR4, 0x6, URZ ;  /* 0x0000000604047899 */ /* 0x020fcc00080006ff */
[----:B------:R-:W-:-:S04]  /*45f0*/  IADD3 R0, P0, P1, R11, UR4, R0 ;  /* 0x000000040b007c10 */ /* 0x000fc8000f91e000 */
[----:B------:R-:W-:Y:S02]  /*4600*/  IADD3.X R7, PT, PT, RZ, RZ, RZ, P0, P1 ;  /* 0x000000ffff077210 */ /* 0x000fe400007e24ff */
[----:B------:R-:W-:-:S04]  /*4610*/  LEA R2, P0, R0, UR6, 0x1 ;  /* 0x0000000600027c11 */ /* 0x000fc8000f8008ff */
[----:B------:R-:W-:Y:S02]  /*4620*/  LEA.HI.X R3, R0, UR7, R7, 0x1, P0 ;  /* 0x0000000700037c11 */ /* 0x000fe400080f0c07 */
[----:B------:R-:W-:-:S03]  /*4630*/  PRMT R0, R4, 0x7632, R0 ;  /* 0x0000763204007816 */ /* 0x000fc60000000000 */
[----:B------:R-:W-:Y:S04]  /*4640*/  STG.E.U16 desc[UR8][R2.64], R4 ;  /* 0x0000000402007986 */ /* 0x000fe8000c101508 */
[----:B------:R-:W-:Y:S04]  /*4650*/  STG.E.U16 desc[UR8][R2.64+0x20], R0 ;  /* 0x0000200002007986 */ /* 0x000fe8000c101508 */
[----:B------:R-:W-:Y:S04]  /*4660*/  STG.E.U16 desc[UR8][R2.64+0x40], R5 ;  /* 0x0000400502007986 */ /* 0x000fe8000c101508 */
[----:B------:R-:W-:Y:S01]  /*4670*/  STG.E.U16 desc[UR8][R2.64+0x60], R6 ;  /* 0x0000600602007986 */ /* 0x000fe2000c101508 */
[----:B------:R-:W-:Y:S05]  /*4680*/  EXIT ;  /* 0x000000000000794d */ /* 0x000fea0003800000 */
.L_x_18258:
[----:B------:R-:W-:Y:S01]  /*4690*/  BSSY B1, `(.L_x_18294) ;  /* 0x0000007000017945 */ /* 0x000fe20003800000 */
[----:B------:R-:W-:Y:S01]  /*46a0*/  IMAD.MOV.U32 R50, RZ, RZ, 0x1 ;  /* 0x00000001ff327424 */ /* 0x000fe200078e00ff */
[----:B------:R-:W-:Y:S01]  /*46b0*/  MOV R11, 0x1f ;  /* 0x0000001f000b7802 */ /* 0x000fe20000000f00 */
[----:B------:R-:W-:-:S07]  /*46c0*/  IMAD.MOV.U32 R10, RZ, RZ, -0x1 ;  /* 0xffffffffff0a7424 */ /* 0x000fce00078e00ff */
[----:B------:R-:W-:Y:S05]  /*46d0*/  WARPSYNC.COLLECTIVE R10, `(.L_x_18295) ;  /* 0x000000000a087348 */ /* 0x000fea0003c00000 */
[----:B------:R0:W1:Y:S02]  /*46e0*/  SHFL.BFLY P3, R53, R55, R50, R11 ;  /* 0x0c00003237357389 */ /* 0x000064000006000b */
[----:B01----:R-:W-:Y:S05]  /*46f0*/  ENDCOLLECTIVE ;  /* 0x000000000000791b */ /* 0x003fea0003800000 */
.L_x_18295:
[----:B------:R-:W-:Y:S05]  /*4700*/  BSYNC B1 ;  /* 0x0000000000017941 */ /* 0x000fea0003800000 */
.L_x_18294:
[----:B------:R-:W-:Y:S01]  /*4710*/  MOV R10, R53 ;  /* 0x00000035000a7202 */ /* 0x000fe20000000f00 */
[----:B------:R-:W-:Y:S06]  /*4720*/  BRA `(.L_x_18296) ;  /* 0xffffffc800bc7947 */ /* 0x000fec000383ffff */
.L_x_18260:
[----:B------:R-:W-:Y:S01]  /*4730*/  HFMA2 R50, -RZ, RZ, 0, 9.5367431640625e-07 ;  /* 0x00000010ff327431 */ /* 0x000fe200000001ff */
[----:B------:R-:W-:Y:S01]  /*4740*/  BSSY B0, `(.L_x_18297) ;  /* 0x0000007000007945 */ /* 0x000fe20003800000 */
[----:B0-----:R-:W-:Y:S01]  /*4750*/  IMAD.MOV.U32 R55, RZ, RZ, R19 ;  /* 0x000000ffff377224 */ /* 0x001fe200078e0013 */
[----:B------:R-:W-:Y:S01]  /*4760*/  MOV R10, 0xffffffff ;  /* 0xffffffff000a7802 */ /* 0x000fe20000000f00 */
[----:B------:R-:W-:-:S07]  /*4770*/  IMAD.MOV.U32 R11, RZ, RZ, 0x1f ;  /* 0x0000001fff0b7424 */ /* 0x000fce00078e00ff */
[----:B-----5:R-:W-:Y:S05]  /*4780*/  WARPSYNC.COLLECTIVE R10, `(.L_x_18298) ;  /* 0x000000000a087348 */ /* 0x020fea0003c00000 */
[----:B------:R0:W1:Y:S02]  /*4790*/  SHFL.BFLY P3, R53, R55, R50, R11 ;  /* 0x0c00003237357389 */ /* 0x000064000006000b */
[----:B01---5:R-:W-:Y:S05]  /*47a0*/  ENDCOLLECTIVE ;  /* 0x000000000000791b */ /* 0x023fea0003800000 */
.L_x_18298:
[----:B------:R-:W-:Y:S05]  /*47b0*/  BSYNC B0 ;  /* 0x0000000000007941 */ /* 0x000fea0003800000 */
.L_x_18297:
        /* <DEDUP_REMOVED lines=9> */
.L_x_18299:
[----:B------:R-:W-:Y:S01]  /*4850*/  HFMA2 R50, -RZ, RZ, 0, 2.384185791015625e-07 ;  /* 0x00000004ff327431 */ /* 0x000fe200000001ff */
[----:B------:R-:W-:-:S04]  /*4860*/  MOV R5, R53 ;  /* 0x0000003500057202 */ /* 0x000fc80000000f00 */
[----:B------:R-:W-:-:S05]  /*4870*/  FMNMX.FTZ R5, R4, R5, !PT ;  /* 0x0000000504057209 */ /* 0x000fca0007810000 */
[----:B------:R-:W-:-:S07]  /*4880*/  IMAD.MOV.U32 R55, RZ, RZ, R5 ;  /* 0x000000ffff377224 */ /* 0x000fce00078e0005 */
[----:B------:R-:W-:Y:S05]  /*4890*/  WARPSYNC.COLLECTIVE R10, `(.L_x_18300) ;  /* 0x000000000a087348 */ /* 0x000fea0003c00000 */
[----:B------:R0:W1:Y:S02]  /*48a0*/  SHFL.BFLY P3, R53, R55, R50, R11 ;  /* 0x0c00003237357389 */ /* 0x000064000006000b */
[----:B01----:R-:W-:Y:S05]  /*48b0*/  ENDCOLLECTIVE ;  /* 0x000000000000791b */ /* 0x003fea0003800000 */
.L_x_18300:
[----:B------:R-:W-:Y:S02]  /*48c0*/  IMAD.MOV.U32 R50, RZ, RZ, 0x2 ;  /* 0x00000002ff327424 */ /* 0x000fe400078e00ff */
[----:B------:R-:W-:-:S05]  /*48d0*/  IMAD.MOV.U32 R6, RZ, RZ, R53 ;  /* 0x000000ffff067224 */ /* 0x000fca00078e0035 */
[----:B------:R-:W-:-:S04]  /*48e0*/  FMNMX.FTZ R6, R5, R6, !PT ;  /* 0x0000000605067209 */ /* 0x000fc80007810000 */
[----:B------:R-:W-:-:S07]  /*48f0*/  MOV R55, R6 ;  /* 0x0000000600377202 */ /* 0x000fce0000000f00 */
[----:B------:R-:W-:Y:S05]  /*4900*/  WARPSYNC.COLLECTIVE R10, `(.L_x_18301) ;  /* 0x000000000a087348 */ /* 0x000fea0003c00000 */
[----:B------:R0:W1:Y:S02]  /*4910*/  SHFL.BFLY P3, R53, R55, R50, R11 ;  /* 0x0c00003237357389 */ /* 0x000064000006000b */
[----:B01----:R-:W-:Y:S05]  /*4920*/  ENDCOLLECTIVE ;  /* 0x000000000000791b */ /* 0x003fea0003800000 */
.L_x_18301:
[----:B------:R-:W-:Y:S01]  /*4930*/  MOV R7, R53 ;  /* 0x0000003500077202 */ /* 0x000fe20000000f00 */
[----:B------:R-:W-:Y:S06]  /*4940*/  BRA `(.L_x_18302) ;  /* 0xffffffc800cc7947 */ /* 0x000fec000383ffff */
.L_x_18303:
        /* <DEDUP_REMOVED lines=11> */
.L_x_25921:


//--------------------- .text._ZN4vllm25paged_attention_v1_kernelI13__nv_bfloat16S1_Li32ELi16ELi128ELNS_18Fp8KVCacheDataTypeE0ELb0EEEvPT_PKS3_PKT0_S9_ifPKiSB_iPKfiiiSD_SD_iiiii --------------------------
	.section	.text._ZN4vllm25paged_attention_v1_kernelI13__nv_bfloat16S1_Li32ELi16ELi128ELNS_18Fp8KVCacheDataTypeE0ELb0EEEvPT_PKS3_PKT0_S9_ifPKiSB_iPKfiiiSD_SD_iiiii,"ax",@progbits
	.align	128
        .global         _ZN4vllm25paged_attention_v1_kernelI13__nv_bfloat16S1_Li32ELi16ELi128ELNS_18Fp8KVCacheDataTypeE0ELb0EEEvPT_PKS3_PKT0_S9_ifPKiSB_iPKfiiiSD_SD_iiiii
        .type           _ZN4vllm25paged_attention_v1_kernelI13__nv_bfloat16S1_Li32ELi16ELi128ELNS_18Fp8KVCacheDataTypeE0ELb0EEEvPT_PKS3_PKT0_S9_ifPKiSB_iPKfiiiSD_SD_iiiii,@function
        .size           _ZN4vllm25paged_attention_v1_kernelI13__nv_bfloat16S1_Li32ELi16ELi128ELNS_18Fp8KVCacheDataTypeE0ELb0EEEvPT_PKS3_PKT0_S9_ifPKiSB_iPKfiiiSD_SD_iiiii,(.L_x_25922 - _ZN4vllm25paged_attention_v1_kernelI13__nv_bfloat16S1_Li32ELi16ELi128ELNS_18Fp8KVCacheDataTypeE0ELb0EEEvPT_PKS3_PKT0_S9_ifPKiSB_iPKfiiiSD_SD_iiiii)
        .other          _ZN4vllm25paged_attention_v1_kernelI13__nv_bfloat16S1_Li32ELi16ELi128ELNS_18Fp8KVCacheDataTypeE0ELb0EEEvPT_PKS3_PKT0_S9_ifPKiSB_iPKfiiiSD_SD_iiiii,@"STO_CUDA_ENTRY STV_DEFAULT"
_ZN4vllm25paged_attention_v1_kernelI13__nv_bfloat16S1_Li32ELi16ELi128ELNS_18Fp8KVCacheDataTypeE0ELb0EEEvPT_PKS3_PKT0_S9_ifPKiSB_iPKfiiiSD_SD_iiiii:
.text._ZN4vllm25paged_attention_v1_kernelI13__nv_bfloat16S1_Li32ELi16ELi128ELNS_18Fp8KVCacheDataTypeE0ELb0EEEvPT_PKS3_PKT0_S9_ifPKiSB_iPKfiiiSD_SD_iiiii:
        /* <DEDUP_REMOVED lines=8> */
[----:B------:R-:W4:Y:S01]  /*0080*/  LDC.64 R6, c[0x0][0x3c0] ;  /* 0x0000f000ff067b82 */ /* 0x000f220000000a00 */
[----:B------:R-:W-:-:S07]  /*0090*/  HFMA2 R18, -RZ, RZ, 0, 0 ;  /* 0x00000000ff127431 */ /* 0x000fce00000001ff */
[----:B------:R-:W4:Y:S01]  /*00a0*/  S2UR UR7, SR_CgaCtaId ;  /* 0x00000000000779c3 */ /* 0x000f220000008800 */
[----:B------:R-:W-:Y:S01]  /*00b0*/  UMOV UR5, 0x400 ;  /* 0x0000040000057882 */ /* 0x000fe20000000000 */
[----:B------:R-:W1:Y:S01]  /*00c0*/  LDCU UR12, c[0x0][0x3cc] ;  /* 0x00007980ff0c77ac */ /* 0x000e620008000800 */
[----:B------:R-:W1:Y:S01]  /*00d0*/  LDCU UR13, c[0x0][0x3a4] ;  /* 0x00007480ff0d77ac */ /* 0x000e620008000800 */
[----:B0-----:R-:W-:Y:S01]  /*00e0*/  ISETP.GT.U32.AND P1, PT, R27, 0x7, PT ;  /* 0x000000071b00780c */ /* 0x001fe20003f24070 */
[----:B------:R-:W0:Y:S01]  /*00f0*/  LDCU.64 UR14, c[0x0][0x390] ;  /* 0x00007200ff0e77ac */ /* 0x000e220008000a00 */
[C---:B--2---:R-:W-:Y:S02]  /*0100*/  IMAD R0, R13.reuse, UR4, RZ ;  /* 0x000000040d007c24 */ /* 0x044fe4000f8e02ff */
[----:B-1----:R-:W-:Y:S01]  /*0110*/  IMAD.WIDE.U32 R2, R13, 0x4, R2 ;  /* 0x000000040d027825 */ /* 0x002fe200078e0002 */
[----:B---3--:R-:W-:Y:S01]  /*0120*/  IABS R15, R16 ;  /* 0x00000010000f7213 */ /* 0x008fe20000000000 */
[----:B------:R-:W1:Y:S01]  /*0130*/  LDCU UR4, c[0x0][0x3b8] ;  /* 0x00007700ff0477ac */ /* 0x000e620008000800 */
[----:B----4-:R-:W-:-:S02]  /*0140*/  ISETP.NE.U32.AND P0, PT, R6, RZ, PT ;  /* 0x000000ff0600720c */ /* 0x010fc40003f05070 */
[----:B------:R2:W3:Y:S04]  /*0150*/  LDG.E.CONSTANT R12, desc[UR8][R2.64] ;  /* 0x00000008020c7981 */ /* 0x0004e8000c1e9900 */
[----:B------:R-:W4:Y:S01]  /*0160*/  @!P1 LDC.64 R8, c[0x0][0x388] ;  /* 0x0000e200ff089b82 */ /* 0x000f220000000a00 */
[----:B------:R-:W-:Y:S01]  /*0170*/  @!P1 IMAD.SHL.U32 R5, R27, 0x4, RZ ;  /* 0x000000041b059824 */ /* 0x000fe200078e00ff */
[----:B------:R-:W-:Y:S01]  /*0180*/  ISETP.NE.AND.EX P0, PT, R7, RZ, PT, P0 ;  /* 0x000000ff0700720c */ /* 0x000fe20003f05300 */
[----:B------:R-:W-:-:S05]  /*0190*/  @!P1 IMAD.SHL.U32 R4, R14, 0x20, RZ ;  /* 0x000000200e049824 */ /* 0x000fca00078e00ff */
[----:B------:R-:W-:Y:S02]  /*01a0*/  @!P1 IADD3 R4, P2, P3, R5, R0, R4 ;  /* 0x0000000005049210 */ /* 0x000fe40007b5e004 */
[----:B------:R-:W-:-:S04]  /*01b0*/  SHF.R.S32.HI R0, RZ, 0x1f, R0 ;  /* 0x0000001fff007819 */ /* 0x000fc80000011400 */
[----:B------:R-:W-:Y:S01]  /*01c0*/  @!P1 IADD3.X R0, PT, PT, RZ, R0, RZ, P2, P3 ;  /* 0x00000000ff009210 */ /* 0x000fe200017e64ff */
[----:B--2---:R-:W2:Y:S08]  /*01d0*/  LDC R3, c[0x0][0x370] ;  /* 0x0000dc00ff037b82 */ /* 0x004eb00000000800 */
[----:B------:R-:W0:Y:S01]  /*01e0*/  @P0 LDC.64 R6, c[0x0][0x3c0] ;  /* 0x0000f000ff060b82 */ /* 0x000e220000000a00 */
[----:B----4-:R-:W-:-:S04]  /*01f0*/  @!P1 LEA R8, P2, R4, R8, 0x1 ;  /* 0x0000000804089211 */ /* 0x010fc800078408ff */
[----:B------:R-:W-:-:S05]  /*0200*/  @!P1 LEA.HI.X R9, R4, R9, R0, 0x1, P2 ;  /* 0x0000000904099211 */ /* 0x000fca00010f0c00 */
[----:B------:R-:W4:Y:S04]  /*0210*/  @!P1 LDG.E.CONSTANT R4, desc[UR8][R8.64] ;  /* 0x0000000808049981 */ /* 0x000f28000c1e9900 */
[----:B------:R1:W4:Y:S01]  /*0220*/  @!P1 LDG.E.CONSTANT R5, desc[UR8][R8.64+0x4] ;  /* 0x0000040808059981 */ /* 0x000322000c1e9900 */
[----:B------:R-:W2:Y:S08]  /*0230*/  I2F.RP R0, R15 ;  /* 0x0000000f00007306 */ /* 0x000eb00000209400 */
[----:B--2---:R-:W2:Y:S02]  /*0240*/  MUFU.RCP R0, R0 ;  /* 0x0000000000007308 */ /* 0x004ea40000001000 */
[----:B--2---:R-:W-:-:S06]  /*0250*/  VIADD R10, R0, 0xffffffe ;  /* 0x0ffffffe000a7836 */ /* 0x004fcc0000000000 */
[----:B------:R2:W0:Y:S02]  /*0260*/  F2I.FTZ.U32.TRUNC.NTZ R11, R10 ;  /* 0x0000000a000b7305 */ /* 0x000424000021f000 */
[----:B--2---:R-:W-:Y:S01]  /*0270*/  MOV R10, RZ ;  /* 0x000000ff000a7202 */ /* 0x004fe20000000f00 */
[----:B0-----:R-:W-:-:S04]  /*0280*/  IMAD.MOV R2, RZ, RZ, -R11 ;  /* 0x000000ffff027224 */ /* 0x001fc800078e0a0b */
[----:B-1----:R-:W-:Y:S01]  /*0290*/  IMAD R9, R2, R15, RZ ;  /* 0x0000000f02097224 */ /* 0x002fe200078e02ff */
[----:B------:R-:W-:-:S03]  /*02a0*/  IABS R2, R3 ;  /* 0x0000000300027213 */ /* 0x000fc60000000000 */
[----:B------:R-:W-:-:S06]  /*02b0*/  IMAD.HI.U32 R11, R11, R9, R10 ;  /* 0x000000090b0b7227 */ /* 0x000fcc00078e000a */
[----:B------:R-:W-:-:S04]  /*02c0*/  IMAD.HI.U32 R11, R11, R2, RZ ;  /* 0x000000020b0b7227 */ /* 0x000fc800078e00ff */
[----:B------:R-:W-:-:S04]  /*02d0*/  IMAD.MOV R0, RZ, RZ, -R11 ;  /* 0x000000ffff007224 */ /* 0x000fc800078e0a0b */
[----:B------:R-:W-:-:S05]  /*02e0*/  IMAD R0, R15, R0, R2 ;  /* 0x000000000f007224 */ /* 0x000fca00078e0202 */
[----:B------:R-:W-:Y:S01]  /*02f0*/  ISETP.GT.U32.AND P2, PT, R15, R0, PT ;  /* 0x000000000f00720c */ /* 0x000fe20003f44070 */
[----:B------:R-:W-:-:S05]  /*0300*/  @P0 IMAD.WIDE.U32 R6, R14, 0x4, R6 ;  /* 0x000000040e060825 */ /* 0x000fca00078e0006 */
[----:B------:R0:W5:Y:S07]  /*0310*/  @P0 LDG.E.CONSTANT R18, desc[UR8][R6.64] ;  /* 0x0000000806120981 */ /* 0x00016e000c1e9900 */
        /* <DEDUP_REMOVED lines=11> */
[----:B------:R-:W1:Y:S08]  /*03d0*/  I2F.RP R0, R9 ;  /* 0x0000000900007306 */ /* 0x000e700000209400 */
[----:B-1----:R-:W0:Y:S02]  /*03e0*/  MUFU.RCP R0, R0 ;  /* 0x0000000000007308 */ /* 0x002e240000001000 */
        /* <DEDUP_REMOVED lines=19> */
[----:B------:R-:W-:Y:S01]  /*0520*/  SHF.R.U32.HI R28, RZ, 0x1, R27 ;  /* 0x00000001ff1c7819 */ /* 0x000fe2000001161b */
[----:B------:R-:W-:-:S04]  /*0530*/  VIADD R7, R2, UR6 ;  /* 0x0000000602077c36 */ /* 0x000fc80008000000 */
[----:B------:R-:W-:Y:S01]  /*0540*/  @!P1 IMAD R7, R28, 0x8, R7 ;  /* 0x000000081c079824 */ /* 0x000fe200078e0207 */
[----:B------:R-:W-:Y:S01]  /*0550*/  SHF.R.U32.HI R19, RZ, 0x5, R27 ;  /* 0x00000005ff137819 */ /* 0x000fe2000001161b */
[----:B------:R-:W-:-:S04]  /*0560*/  @!P2 VIADD R15, R15, 0x1 ;  /* 0x000000010f0fa836 */ /* 0x000fc80000000000 */
[----:B------:R-:W-:Y:S01]  /*0570*/  @P0 VIADD R15, R15, 0x1 ;  /* 0x000000010f0f0836 */ /* 0x000fe20000000000 */
[----:B---3--:R-:W-:-:S04]  /*0580*/  IADD3 R0, PT, PT, R12, 0xf, RZ ;  /* 0x0000000f0c007810 */ /* 0x008fc80007ffe0ff */
[----:B------:R-:W-:-:S04]  /*0590*/  SHF.R.S32.HI R9, RZ, 0x1f, R0 ;  /* 0x0000001fff097819 */ /* 0x000fc80000011400 */
[----:B------:R-:W-:-:S04]  /*05a0*/  LEA.HI R2, R9, R0, RZ, 0x4 ;  /* 0x0000000009027211 */ /* 0x000fc800078f20ff */
[----:B------:R-:W-:-:S04]  /*05b0*/  SHF.R.S32.HI R2, RZ, 0x4, R2 ;  /* 0x00000004ff027819 */ /* 0x000fc80000011402 */
[----:B------:R-:W-:Y:S02]  /*05c0*/  ISETP.GE.AND P0, PT, R19, R2, PT ;  /* 0x000000021300720c */ /* 0x000fe40003f06270 */
[----:B------:R-:W-:Y:S01]  /*05d0*/  @!P3 IADD3 R15, PT, PT, RZ, -R15, RZ ;  /* 0x8000000fff0fb210 */ /* 0x000fe20007ffe0ff */
[----:B------:R-:W-:Y:S01]  /*05e0*/  BSSY B0, `(.L_x_18304) ;  /* 0x0000091000007945 */ /* 0x000fe20003800000 */
[----:B------:R-:W-:Y:S01]  /*05f0*/  IMAD.MOV.U32 R10, RZ, RZ, -0x800001 ;  /* 0xff7fffffff0a7424 */ /* 0x000fe200078e00ff */
[----:B------:R-:W-:Y:S01]  /*0600*/  LOP3.LUT R0, R27, 0x1, RZ, 0xc0, !PT ;  /* 0x000000011b007812 */ /* 0x000fe200078ec0ff */
[----:B----4-:R0:W-:Y:S01]  /*0610*/  @!P1 STS.64 [R7], R4 ;  /* 0x0000000407009388 */ /* 0x0101e20000000a00 */
[----:B------:R-:W-:Y:S01]  /*0620*/  BAR.SYNC.DEFER_BLOCKING 0x0 ;  /* 0x0000000000007b1d */ /* 0x000fe20000010000 */
[----:B------:R-:W-:-:S13]  /*0630*/  ISETP.NE.AND P1, PT, R17, RZ, PT ;  /* 0x000000ff1100720c */ /* 0x000fda0003f25270 */
[----:B------:R-:W-:Y:S01]  /*0640*/  @!P1 LOP3.LUT R15, RZ, R17, RZ, 0x33, !PT ;  /* 0x00000011ff0f9212 */ /* 0x000fe200078e33ff */
[----:B------:R-:W-:Y:S01]  /*0650*/  IMAD R17, R13, UR4, RZ ;  /* 0x000000040d117c24 */ /* 0x000fe2000f8e02ff */
[----:B0-----:R-:W-:Y:S06]  /*0660*/  @P0 BRA `(.L_x_18305) ;  /* 0x0000000800200947 */ /* 0x001fec0003800000 */
[----:B------:R-:W-:Y:S01]  /*0670*/  LEA R22, R0, UR6, 0x5 ;  /* 0x0000000600167c11 */ /* 0x000fe2000f8e28ff */
[----:B------:R-:W0:Y:S01]  /*0680*/  LDCU.64 UR10, c[0x0][0x3a8] ;  /* 0x00007500ff0a77ac */ /* 0x000e220008000a00 */
[----:B------:R-:W1:Y:S01]  /*0690*/  S2R R29, SR_TID.X ;  /* 0x00000000001d7919 */ /* 0x000e620000002100 */
[----:B------:R-:W-:Y:S01]  /*06a0*/  SHF.R.U32.HI R20, RZ, 0x3, R27 ;  /* 0x00000003ff147819 */ /* 0x000fe2000001161b */
[----:B------:R-:W-:Y:S01]  /*06b0*/  IMAD.MOV.U32 R21, RZ, RZ, RZ ;  /* 0x000000ffff157224 */ /* 0x000fe200078e00ff */
[----:B------:R-:W-:Y:S01]  /*06c0*/  UIADD3 UR4, UPT, UPT, UR5, 0x60, URZ ;  /* 0x0000006005047890 */ /* 0x000fe2000fffe0ff */
[----:B------:R-:W2:Y:S01]  /*06d0*/  LDS.128 R4, [R22] ;  /* 0x0000000016047984 */ /* 0x000ea20000000c00 */
[----:B------:R-:W-:Y:S01]  /*06e0*/  LOP3.LUT R20, R20, 0x7c, RZ, 0xc0, !PT ;  /* 0x0000007c14147812 */ /* 0x000fe200078ec0ff */
[----:B------:R-:W-:Y:S01]  /*06f0*/  IMAD.SHL.U32 R27, R27, 0x2, RZ ;  /* 0x000000021b1b7824 */ /* 0x000fe200078e00ff */
[----:B------:R-:W-:Y:S01]  /*0700*/  ULEA UR4, UR7, UR4, 0x18 ;  /* 0x0000000407047291 */ /* 0x000fe2000f8ec0ff */
[----:B------:R3:W4:Y:S01]  /*0710*/  LDS.128 R8, [R22+0x10] ;  /* 0x0000100016087984 */ /* 0x0007220000000c00 */
[----:B------:R-:W-:Y:S01]  /*0720*/  LOP3.LUT R28, R28, 0xf, RZ, 0xc0, !PT ;  /* 0x0000000f1c1c7812 */ /* 0x000fe200078ec0ff */
[----:B------:R-:W-:-:S03]  /*0730*/  IMAD.WIDE R20, R17, 0x4, R20 ;  /* 0x0000000411147825 */ /* 0x000fc600078e0214 */
[----:B0-----:R-:W-:Y:S01]  /*0740*/  IADD3 R17, P0, PT, R20, UR10, RZ ;  /* 0x0000000a14117c10 */ /* 0x001fe2000ff1e0ff */
[----:B------:R-:W0:Y:S03]  /*0750*/  LDCU UR10, c[0x0][0x3d0] ;  /* 0x00007a00ff0a77ac */ /* 0x000e260008000800 */
[----:B------:R-:W-:Y:S02]  /*0760*/  IADD3.X R16, PT, PT, R21, UR11, RZ, P0, !PT ;  /* 0x0000000b15107c10 */ /* 0x000fe400087fe4ff */
[----:B-----5:R-:W-:Y:S02]  /*0770*/  FSETP.NEU.FTZ.AND P0, PT, R18, RZ, PT ;  /* 0x000000ff1200720b */ /* 0x020fe40003f1d000 */
[----:B--2---:R-:W-:Y:S01]  /*0780*/  PRMT R30, R4, 0x7632, R30 ;  /* 0x00007632041e7816 */ /* 0x004fe2000000001e */
[----:B---3--:R-:W-:Y:S01]  /*0790*/  IMAD.U32 R22, R6, 0x10000, RZ ;  /* 0x0001000006167824 */ /* 0x008fe200078e00ff */
[----:B------:R-:W-:Y:S01]  /*07a0*/  SHF.L.U32 R20, R4, 0x10, RZ ;  /* 0x0000001004147819 */ /* 0x000fe200000006ff */
[----:B------:R-:W-:Y:S01]  /*07b0*/  IMAD.U32 R21, R5, 0x10000, RZ ;  /* 0x0001000005157824 */ /* 0x000fe200078e00ff */
[----:B------:R-:W-:Y:S01]  /*07c0*/  PRMT R32, R6, 0x7632, R32 ;  /* 0x0000763206207816 */ /* 0x000fe20000000020 */
[----:B-1----:R-:W-:Y:S01]  /*07d0*/  IMAD.SHL.U32 R6, R29, 0x4, RZ ;  /* 0x000000041d067824 */ /* 0x002fe200078e00ff */
[----:B------:R-:W-:Y:S01]  /*07e0*/  LOP3.LUT R4, R27, 0x3c, RZ, 0xc0, !PT ;  /* 0x0000003c1b047812 */ /* 0x000fe200078ec0ff */
[----:B----4-:R-:W-:Y:S01]  /*07f0*/  IMAD.U32 R24, R8, 0x10000, RZ ;  /* 0x0001000008187824 */ /* 0x010fe200078e00ff */
[----:B------:R-:W-:Y:S01]  /*0800*/  PRMT R31, R5, 0x7632, R31 ;  /* 0x00007632051f7816 */ /* 0x000fe2000000001f */
[----:B0-----:R-:W-:Y:S01]  /*0810*/  IMAD R5, R15, UR10, RZ ;  /* 0x0000000a0f057c24 */ /* 0x001fe2000f8e02ff */
[----:B------:R-:W-:Y:S01]  /*0820*/  LEA R4, R19, R4, 0x6 ;  /* 0x0000000413047211 */ /* 0x000fe200078e30ff */
[----:B------:R-:W-:Y:S01]  /*0830*/  IMAD.U32 R25, R9, 0x10000, RZ ;  /* 0x0001000009197824 */ /* 0x000fe200078e00ff */
[----:B------:R-:W-:Y:S01]  /*0840*/  LOP3.LUT R6, R6, 0x78, RZ, 0xc0, !PT ;  /* 0x0000007806067812 */ /* 0x000fe200078ec0ff */
[----:B------:R-:W-:Y:S01]  /*0850*/  IMAD.U32 R30, R30, 0x10000, RZ ;  /* 0x000100001e1e7824 */ /* 0x000fe200078e00ff */
[----:B------:R-:W-:Y:S01]  /*0860*/  PRMT R33, R7, 0x7632, R33 ;  /* 0x0000763207217816 */ /* 0x000fe20000000021 */
[----:B------:R-:W-:Y:S01]  /*0870*/  IMAD.U32 R31, R31, 0x10000, RZ ;  /* 0x000100001f1f7824 */ /* 0x000fe200078e00ff */
[----:B------:R-:W-:Y:S01]  /*0880*/  SHF.L.U32 R23, R7, 0x10, RZ ;  /* 0x0000001007177819 */ /* 0x000fe200000006ff */
[----:B------:R-:W-:Y:S01]  /*0890*/  IMAD R7, R19, 0x10, R28 ;  /* 0x0000001013077824 */ /* 0x000fe200078e021c */
[----:B------:R-:W-:Y:S01]  /*08a0*/  PRMT R34, R8, 0x7632, R34 ;  /* 0x0000763208227816 */ /* 0x000fe20000000022 */
[----:B------:R-:W-:Y:S01]  /*08b0*/  IMAD.U32 R33, R33, 0x10000, RZ ;  /* 0x0001000021217824 */ /* 0x000fe200078e00ff */
[----:B------:R-:W-:Y:S01]  /*08c0*/  PRMT R36, R10, 0x7632, R36 ;  /* 0x000076320a247816 */ /* 0x000fe20000000024 */
[----:B------:R-:W-:Y:S01]  /*08d0*/  IMAD.IADD R29, R7, 0x1, -R12 ;  /* 0x00000001071d7824 */ /* 0x000fe200078e0a0c */
[C---:B------:R-:W-:Y:S01]  /*08e0*/  PRMT R37, R11.reuse, 0x7632, R37 ;  /* 0x000076320b257816 */ /* 0x040fe20000000025 */
[----:B------:R-:W-:Y:S01]  /*08f0*/  IMAD.U32 R11, R11, 0x10000, RZ ;  /* 0x000100000b0b7824 */ /* 0x000fe200078e00ff */
[----:B------:R-:W-:Y:S01]  /*0900*/  IADD3 R27, PT, PT, R4, UR4, RZ ;  /* 0x00000004041b7c10 */ /* 0x000fe2000fffe0ff */
[----:B------:R-:W-:Y:S01]  /*0910*/  VIADD R28, R7, 0x1 ;  /* 0x00000001071c7836 */ /* 0x000fe20000000000 */
[----:B------:R-:W-:Y:S01]  /*0920*/  PRMT R35, R9, 0x7632, R35 ;  /* 0x0000763209237816 */ /* 0x000fe20000000023 */
[----:B------:R-:W-:Y:S01]  /*0930*/  IMAD.U32 R34, R34, 0x10000, RZ ;  /* 0x0001000022227824 */ /* 0x000fe200078e00ff */
[----:B------:R-:W-:Y:S01]  /*0940*/  IADD3 R4, P1, PT, R5, R6, RZ ;  /* 0x0000000605047210 */ /* 0x000fe20007f3e0ff */
[----:B------:R-:W-:Y:S01]  /*0950*/  IMAD.U32 R36, R36, 0x10000, RZ ;  /* 0x0001000024247824 */ /* 0x000fe200078e00ff */
[----:B------:R-:W-:Y:S01]  /*0960*/  SHF.L.U32 R26, R10, 0x10, RZ ;  /* 0x000000100a1a7819 */ /* 0x000fe200000006ff */
[----:B------:R-:W-:Y:S01]  /*0970*/  IMAD.U32 R37, R37, 0x10000, RZ ;  /* 0x0001000025257824 */ /* 0x000fe200078e00ff */
[----:B------:R-:W-:-:S02]  /*0980*/  MOV R10, 0xff7fffff ;  /* 0xff7fffff000a7802 */ /* 0x000fc40000000f00 */
[----:B------:R-:W-:Y:S02]  /*0990*/  SHF.L.U32 R32, R32, 0x10, RZ ;  /* 0x0000001020207819 */ /* 0x000fe400000006ff */
[----:B------:R-:W-:Y:S02]  /*09a0*/  SHF.L.U32 R35, R35, 0x10, RZ ;  /* 0x0000001023237819 */ /* 0x000fe400000006ff */
[----:B------:R-:W-:-:S07]  /*09b0*/  LEA.HI.X.SX32 R5, R5, RZ, 0x1, P1 ;  /* 0x000000ff05057211 */ /* 0x000fce00008f0eff */
.L_x_18307:
[----:B------:R-:W-:Y:S01]  /*09c0*/  MOV R6, R17 ;  /* 0x0000001100067202 */ /* 0x000fe20000000f00 */
        /* <DEDUP_REMOVED lines=9> */
[----:B------:R-:W4:Y:S01]  /*0a60*/  LDG.E.CONSTANT R39, desc[UR8][R8.64+0x200] ;  /* 0x0002000808277981 */ /* 0x000f22000c1e9900 */
[C---:B--2---:R-:W-:Y:S02]  /*0a70*/  SHF.L.U32 R43, R40.reuse, 0x10, RZ ;  /* 0x00000010282b7819 */ /* 0x044fe400000006ff */
[----:B------:R-:W-:-:S02]  /*0a80*/  PRMT R42, R40, 0x7632, R42 ;  /* 0x00007632282a7816 */ /* 0x000fc4000000002a */
[----:B------:R-:W2:Y:S01]  /*0a90*/  LDG.E.CONSTANT R40, desc[UR8][R8.64+0x300] ;  /* 0x0003000808287981 */ /* 0x000ea2000c1e9900 */
[C---:B---3--:R-:W-:Y:S01]  /*0aa0*/  PRMT R6, R38.reuse, 0x7632, R6 ;  /* 0x0000763226067816 */ /* 0x048fe20000000006 */
[----:B------:R-:W-:Y:S02]  /*0ab0*/  IMAD.U32 R41, R38, 0x10000, RZ ;  /* 0x0001000026297824 */ /* 0x000fe400078e00ff */
[----:B------:R-:W-:Y:S01]  /*0ac0*/  FMUL.FTZ R43, R22, R43 ;  /* 0x0000002b162b7220 */ /* 0x000fe20000410000 */
[----:B------:R-:W-:Y:S01]  /*0ad0*/  IMAD.U32 R7, R42, 0x10000, RZ ;  /* 0x000100002a077824 */ /* 0x000fe200078e00ff */
[----:B------:R-:W3:Y:S02]  /*0ae0*/  LDG.E.CONSTANT R38, desc[UR8][R8.64+0x204] ;  /* 0x0002040808267981 */ /* 0x000ee4000c1e9900 */
[----:B------:R-:W-:Y:S01]  /*0af0*/  FFMA.FTZ R41, R20, R41, R43 ;  /* 0x0000002914297223 */ /* 0x000fe2000001002b */
[----:B------:R-:W-:Y:S01]  /*0b00*/  FMUL.FTZ R45, R32, R7 ;  /* 0x00000007202d7220 */ /* 0x000fe20000410000 */
[----:B------:R-:W-:Y:S01]  /*0b10*/  SHF.L.U32 R43, R6, 0x10, RZ ;  /* 0x00000010062b7819 */ /* 0x000fe200000006ff */
[----:B------:R-:W5:Y:S04]  /*0b20*/  LDG.E.CONSTANT R7, desc[UR8][R8.64+0x104] ;  /* 0x0001040808077981 */ /* 0x000f68000c1e9900 */
[----:B------:R-:W3:Y:S01]  /*0b30*/  LDG.E.CONSTANT R6, desc[UR8][R8.64+0x4] ;  /* 0x0000040808067981 */ /* 0x000ee2000c1e9900 */
[----:B------:R-:W-:Y:S01]  /*0b40*/  FFMA.FTZ R43, R30, R43, R45 ;  /* 0x0000002b1e2b7223 */ /* 0x000fe2000001002d */
[----:B----4-:R-:W-:-:S04]  /*0b50*/  IMAD.U32 R45, R39, 0x10000, RZ ;  /* 0x00010000272d7824 */ /* 0x010fc800078e00ff */
[----:B------:R-:W-:Y:S02]  /*0b60*/  FFMA.FTZ R45, R24, R45, R41 ;  /* 0x0000002d182d7223 */ /* 0x000fe40000010029 */
[----:B------:R0:W4:Y:S01]  /*0b70*/  LDG.E.CONSTANT R41, desc[UR8][R8.64+0x304] ;  /* 0x0003040808297981 */ /* 0x000122000c1e9900 */
[----:B------:R-:W-:-:S05]  /*0b80*/  PRMT R39, R39, 0x7632, R39 ;  /* 0x0000763227277816 */ /* 0x000fca0000000027 */
[----:B------:R-:W-:-:S04]  /*0b90*/  IMAD.U32 R39, R39, 0x10000, RZ ;  /* 0x0001000027277824 */ /* 0x000fc800078e00ff */
[----:B------:R-:W-:Y:S01]  /*0ba0*/  FFMA.FTZ R39, R34, R39, R43 ;  /* 0x0000002722277223 */ /* 0x000fe2000001002b */
[----:B------:R-:W-:Y:S01]  /*0bb0*/  UMOV UR4, 0xffffffff ;  /* 0xffffffff00047882 */ /* 0x000fe20000000000 */
[----:B--2---:R-:W-:-:S05]  /*0bc0*/  PRMT R42, R40, 0x7632, R42 ;  /* 0x00007632282a7816 */ /* 0x004fca000000002a */
[----:B------:R-:W-:-:S04]  /*0bd0*/  IMAD.U32 R42, R42, 0x10000, RZ ;  /* 0x000100002a2a7824 */ /* 0x000fc800078e00ff */
[----:B------:R-:W-:Y:S01]  /*0be0*/  FFMA.FTZ R39, R36, R42, R39 ;  /* 0x0000002a24277223 */ /* 0x000fe20000010027 */
[C---:B-----5:R-:W-:Y:S01]  /*0bf0*/  PRMT R42, R7.reuse, 0x7632, R42 ;  /* 0x00007632072a7816 */ /* 0x060fe2000000002a */
[----:B------:R-:W-:Y:S01]  /*0c00*/  IMAD.U32 R44, R7, 0x10000, RZ ;  /* 0x00010000072c7824 */ /* 0x000fe200078e00ff */
[C---:B---3--:R-:W-:Y:S01]  /*0c10*/  PRMT R7, R6.reuse, 0x7632, R7 ;  /* 0x0000763206077816 */ /* 0x048fe20000000007 */
[----:B------:R-:W-:Y:S02]  /*0c20*/  IMAD.U32 R6, R6, 0x10000, RZ ;  /* 0x0001000006067824 */ /* 0x000fe400078e00ff */
[----:B------:R-:W-:Y:S01]  /*0c30*/  FMUL.FTZ R44, R23, R44 ;  /* 0x0000002c172c7220 */ /* 0x000fe20000410000 */
[----:B------:R-:W-:Y:S01]  /*0c40*/  SHF.L.U32 R42, R42, 0x10, RZ ;  /* 0x000000102a2a7819 */ /* 0x000fe200000006ff */
[----:B0-----:R-:W-:Y:S01]  /*0c50*/  IMAD.U32 R8, R7, 0x10000, RZ ;  /* 0x0001000007087824 */ /* 0x001fe200078e00ff */
[----:B------:R-:W-:Y:S01]  /*0c60*/  SHF.L.U32 R7, R38, 0x10, RZ ;  /* 0x0000001026077819 */ /* 0x000fe200000006ff */
[----:B------:R-:W-:Y:S01]  /*0c70*/  FFMA.FTZ R44, R21, R6, R44 ;  /* 0x00000006152c7223 */ /* 0x000fe2000001002c */
[----:B------:R-:W-:Y:S01]  /*0c80*/  SHF.L.U32 R40, R40, 0x10, RZ ;  /* 0x0000001028287819 */ /* 0x000fe200000006ff */
[----:B------:R-:W-:Y:S01]  /*0c90*/  FMUL.FTZ R42, R33, R42 ;  /* 0x0000002a212a7220 */ /* 0x000fe20000410000 */
[----:B------:R-:W-:Y:S01]  /*0ca0*/  PRMT R38, R38, 0x7632, R38 ;  /* 0x0000763226267816 */ /* 0x000fe20000000026 */
[----:B------:R-:W-:Y:S01]  /*0cb0*/  FFMA.FTZ R44, R25, R7, R44 ;  /* 0x00000007192c7223 */ /* 0x000fe2000001002c */
[C---:B----4-:R-:W-:Y:S01]  /*0cc0*/  PRMT R7, R41.reuse, 0x7632, R7 ;  /* 0x0000763229077816 */ /* 0x050fe20000000007 */
[----:B------:R-:W-:Y:S01]  /*0cd0*/  FFMA.FTZ R40, R26, R40, R45 ;  /* 0x000000281a287223 */ /* 0x000fe2000001002d */
[----:B------:R-:W-:Y:S01]  /*0ce0*/  SHF.L.U32 R41, R41, 0x10, RZ ;  /* 0x0000001029297819 */ /* 0x000fe200000006ff */
[----:B------:R-:W-:Y:S01]  /*0cf0*/  FFMA.FTZ R6, R31, R8, R42 ;  /* 0x000000081f067223 */ /* 0x000fe2000001002a */
[----:B------:R-:W-:-:S02]  /*0d00*/  IMAD.U32 R38, R38, 0x10000, RZ ;  /* 0x0001000026267824 */ /* 0x000fc400078e00ff */
[----:B------:R-:W-:Y:S01]  /*0d10*/  FADD.FTZ R40, R40, R39 ;  /* 0x0000002728287221 */ /* 0x000fe20000010000 */
[----:B------:R-:W-:Y:S02]  /*0d20*/  IMAD.U32 R7, R7, 0x10000, RZ ;  /* 0x0001000007077824 */ /* 0x000fe400078e00ff */
[----:B------:R-:W-:Y:S01]  /*0d30*/  FFMA.FTZ R41, R11, R41, R44 ;  /* 0x000000290b297223 */ /* 0x000fe2000001002c */
[----:B------:R-:W-:-:S03]  /*0d40*/  FFMA.FTZ R6, R35, R38, R6 ;  /* 0x0000002623067223 */ /* 0x000fc60000010006 */
[----:B------:R-:W-:Y:S01]  /*0d50*/  FADD.FTZ R41, R41, R40 ;  /* 0x0000002829297221 */ /* 0x000fe20000010000 */
[----:B------:R-:W-:-:S04]  /*0d60*/  FFMA.FTZ R6, R37, R7, R6 ;  /* 0x0000000725067223 */ /* 0x000fc80000010006 */
[----:B------:R-:W-:Y:S01]  /*0d70*/  FADD.FTZ R6, R6, R41 ;  /* 0x0000002906067221 */ /* 0x000fe20000010000 */
[----:B------:R-:W-:Y:S06]  /*0d80*/  BRA.DIV UR4, `(.L_x_18306) ;  /* 0x0000002a04b47947 */ /* 0x000fec000b800000 */
[----:B------:R0:W1:Y:S02]  /*0d90*/  SHFL.BFLY PT, R7, R6, 0x1, 0x1f ;  /* 0x0c201f0006077f89 */ /* 0x00006400000e0000 */
.L_x_18338:
[C---:B------:R-:W-:Y:S01]  /*0da0*/  IADD3 R8, PT, PT, R29.reuse, 0x1, RZ ;  /* 0x000000011d087810 */ /* 0x040fe20007ffe0ff */
        /* <DEDUP_REMOVED lines=15> */
[----:B------:R-:W-:-:S04]  /*0ea0*/  IADD3 R17, P2, PT, R17, 0x10, RZ ;  /* 0x0000001011117810 */ /* 0x000fc80007f5e0ff */
[----:B------:R-:W-:Y:S02]  /*0eb0*/  IADD3.X R16, PT, PT, RZ, R16, RZ, P2, !PT ;  /* 0x00000010ff107210 */ /* 0x000fe400017fe4ff */
[----:B------:R-:W-:Y:S02]  /*0ec0*/  @!P3 FMNMX.FTZ R10, R10, R7, !PT ;  /* 0x000000070a0ab209 */ /* 0x000fe40007810000 */
[----:B0-----:R-:W-:Y:S01]  /*0ed0*/  IADD3 R27, PT, PT, R27, 0x100, RZ ;  /* 0x000001001b1b7810 */ /* 0x001fe20007ffe0ff */
[----:B------:R-:W-:Y:S06]  /*0ee0*/  @!P1 BRA `(.L_x_18307) ;  /* 0xfffffff800b49947 */ /* 0x000fec000383ffff */
.L_x_18305:
[----:B------:R-:W-:Y:S05]  /*0ef0*/  BSYNC B0 ;  /* 0x0000000000007941 */ /* 0x000fea0003800000 */
.L_x_18304:
[----:B-----5:R-:W0:Y:S01]  /*0f00*/  S2R R18, SR_TID.X ;  /* 0x0000000000127919 */ /* 0x020e220000002100 */
        /* <DEDUP_REMOVED lines=15> */
.L_x_18344:
[----:B------:R-:W-:Y:S01]  /*1000*/  IADD3 R7, PT, PT, R6, 0x40, RZ ;  /* 0x0000004006077810 */ /* 0x000fe20007ffe0ff */
[----:B------:R-:W-:Y:S05]  /*1010*/  WARPSYNC.ALL ;  /* 0x0000000000007948 */ /* 0x000fea0003800000 */
[----:B------:R-:W-:Y:S02]  /*1020*/  LOP3.LUT P0, R19, R18, 0x1f, RZ, 0xc0, !PT ;  /* 0x0000001f12137812 */ /* 0x000fe4000780c0ff */
[----:B-1----:R-:W-:Y:S02]  /*1030*/  LEA R10, R4, R7, 0x18 ;  /* 0x00000007040a7211 */ /* 0x002fe400078ec0ff */
[----:B--2---:R-:W-:-:S03]  /*1040*/  FMNMX.FTZ R20, R17, R20, !PT ;  /* 0x0000001411147209 */ /* 0x004fc60007810000 */
[----:B------:R-:W-:-:S06]  /*1050*/  IMAD R9, R5, 0x4, R10 ;  /* 0x0000000405097824 */ /* 0x000fcc00078e020a */
[----:B------:R-:W-:Y:S01]  /*1060*/  @!P0 STS [R9], R20 ;  /* 0x0000001409008388 */ /* 0x000fe20000000800 */
[----:B------:R-:W-:Y:S01]  /*1070*/  BAR.SYNC.DEFER_BLOCKING 0x0 ;  /* 0x0000000000007b1d */ /* 0x000fe20000010000 */
[C---:B------:R-:W-:Y:S01]  /*1080*/  ISETP.GT.U32.AND P1, PT, R19.reuse, 0x3, PT ;  /* 0x000000031300780c */ /* 0x040fe20003f24070 */
[----:B------:R-:W-:Y:S01]  /*1090*/  IMAD.MOV.U32 R8, RZ, RZ, -0x800001 ;  /* 0xff7fffffff087424 */ /* 0x000fe200078e00ff */
[----:B------:R-:W-:Y:S01]  /*10a0*/  LEA R10, R19, R10, 0x2 ;  /* 0x0000000a130a7211 */ /* 0x000fe200078e10ff */
[----:B------:R-:W-:Y:S02]  /*10b0*/  HFMA2 R23, -RZ, RZ, 0, 0 ;  /* 0x00000000ff177431 */ /* 0x000fe400000001ff */
[----:B------:R-:W-:Y:S08]  /*10c0*/  BSSY.RECONVERGENT B0, `(.L_x_18309) ;  /* 0x00000eb000007945 */ /* 0x000ff00003800200 */
[----:B------:R-:W1:Y:S04]  /*10d0*/  @!P1 LDS R8, [R10] ;  /* 0x000000000a089984 */ /* 0x000e680000000800 */
[----:B-1----:R-:W1:Y:S02]  /*10e0*/  SHFL.BFLY PT, R7, R8, 0x2, 0x1f ;  /* 0x0c401f0008077f89 */ /* 0x002e6400000e0000 */
[----:B-1----:R-:W-:-:S05]  /*10f0*/  FMNMX.FTZ R16, R7, R8, !PT ;  /* 0x0000000807107209 */ /* 0x002fca0007810000 */
        /* <DEDUP_REMOVED lines=9> */
[----:B------:R-:W-:-:S03]  /*1190*/  MOV R23, RZ ;  /* 0x000000ff00177202 */ /* 0x000fc60000000f00 */
[----:B------:R-:W-:-:S05]  /*11a0*/  IMAD.IADD R16, R8, 0x1, R7 ;  /* 0x0000000108107824 */ /* 0x000fca00078e0207 */
[C---:B------:R-:W-:Y:S02]  /*11b0*/  LOP3.LUT R8, R16.reuse, 0x180, RZ, 0xc0, !PT ;  /* 0x0000018010087812 */ /* 0x040fe400078ec0ff */
[----:B------:R-:W-:Y:S02]  /*11c0*/  ISETP.GE.U32.AND P3, PT, R16, 0x180, PT ;  /* 0x000001801000780c */ /* 0x000fe40003f66070 */
[----:B------:R-:W-:Y:S01]  /*11d0*/  ISETP.NE.AND P0, PT, R8, 0x180, PT ;  /* 0x000001800800780c */ /* 0x000fe20003f05270 */
[----:B------:R-:W-:-:S12]  /*11e0*/  IMAD.MOV.U32 R8, RZ, RZ, R18 ;  /* 0x000000ffff087224 */ /* 0x000fd800078e0012 */
[----:B------:R-:W-:Y:S05]  /*11f0*/  @!P0 BRA `(.L_x_18312) ;  /* 0x00000000004c8947 */ /* 0x000fea0003800000 */
[----:B0-----:R-:W-:Y:S01]  /*1200*/  IADD3 R17, PT, PT, R6, 0x60, RZ ;  /* 0x0000006006117810 */ /* 0x001fe20007ffe0ff */
[----:B------:R-:W-:Y:S01]  /*1210*/  IMAD.MOV.U32 R23, RZ, RZ, RZ ;  /* 0x000000ffff177224 */ /* 0x000fe200078e00ff */
[----:B------:R-:W-:Y:S02]  /*1220*/  LEA.HI R16, R16, 0x1, RZ, 0x19 ;  /* 0x0000000110107811 */ /* 0x000fe400078fc8ff */
[----:B------:R-:W-:Y:S02]  /*1230*/  LEA R17, R4, R17, 0x18 ;  /* 0x0000001104117211 */ /* 0x000fe400078ec0ff */
[----:B------:R-:W-:Y:S02]  /*1240*/  LOP3.LUT R16, R16, 0x3, RZ, 0xc0, !PT ;  /* 0x0000000310107812 */ /* 0x000fe400078ec0ff */
[----:B------:R-:W-:Y:S01]  /*1250*/  MOV R8, R18 ;  /* 0x0000001200087202 */ /* 0x000fe20000000f00 */
[----:B------:R-:W-:Y:S01]  /*1260*/  IMAD R17, R18, 0x4, R17 ;  /* 0x0000000412117824 */ /* 0x000fe200078e0211 */
[----:B------:R-:W-:-:S07]  /*1270*/  IADD3 R16, PT, PT, RZ, -R16, RZ ;  /* 0x80000010ff107210 */ /* 0x000fce0007ffe0ff */
.L_x_18313:
        /* <DEDUP_REMOVED lines=11> */
.L_x_18312:
[----:B------:R-:W-:Y:S05]  /*1330*/  BSYNC.RECONVERGENT B1 ;  /* 0x0000000000017941 */ /* 0x000fea0003800200 */
.L_x_18311:
[----:B------:R-:W-:Y:S05]  /*1340*/  @!P3 BRA `(.L_x_18310) ;  /* 0x0000000c0008b947 */ /* 0x000fea0003800000 */
[----:B------:R-:W-:Y:S01]  /*1350*/  IADD3 R16, PT, PT, -R8, R7, RZ ;  /* 0x0000000708107210 */ /* 0x000fe20007ffe1ff */
[----:B0-----:R-:W-:Y:S01]  /*1360*/  VIADD R17, R6, 0x60 ;  /* 0x0000006006117836 */ /* 0x001fe20000000000 */
        /* <DEDUP_REMOVED lines=9> */
.L_x_18316:
[----:B------:R-:W1:Y:S01]  /*1400*/  LDS R16, [R21+-0x400] ;  /* 0xfffc000015107984 */ /* 0x000e620000000800 */
[----:B------:R-:W-:-:S03]  /*1410*/  VIADD R8, R8, 0x800 ;  /* 0x0000080008087836 */ /* 0x000fc60000000000 */
[----:B------:R-:W0:Y:S02]  /*1420*/  LDS R40, [R21+0x400] ;  /* 0x0004000015287984 */ /* 0x000e240000000800 */
[----:B------:R-:W-:Y:S02]  /*1430*/  ISETP.GE.AND P3, PT, R8, R17, PT ;  /* 0x000000110800720c */ /* 0x000fe40003f66270 */
[----:B------:R-:W2:Y:S04]  /*1440*/  LDS R20, [R21+-0x200] ;  /* 0xfffe000015147984 */ /* 0x000ea80000000800 */
[----:B------:R-:W3:Y:S04]  /*1450*/  LDS R22, [R21] ;  /* 0x0000000015167984 */ /* 0x000ee80000000800 */
[----:B------:R-:W4:Y:S04]  /*1460*/  LDS R26, [R21+0x600] ;  /* 0x00060000151a7984 */ /* 0x000f280000000800 */
[----:B------:R-:W5:Y:S04]  /*1470*/  LDS R36, [R21+0x200] ;  /* 0x0002000015247984 */ /* 0x000f680000000800 */
[----:B------:R-:W-:Y:S04]  /*1480*/  LDS R32, [R21+0xc00] ;  /* 0x000c000015207984 */ /* 0x000fe80000000800 */
[----:B------:R-:W5:Y:S04]  /*1490*/  LDS R28, [R21+0x800] ;  /* 0x00080000151c7984 */ /* 0x000f680000000800 */
[----:B------:R-:W-:Y:S04]  /*14a0*/  LDS R34, [R21+0xe00] ;  /* 0x000e000015227984 */ /* 0x000fe80000000800 */
[----:B------:R-:W5:Y:S01]  /*14b0*/  LDS R30, [R21+0xa00] ;  /* 0x000a0000151e7984 */ /* 0x000f620000000800 */
[----:B-1----:R-:W-:-:S03]  /*14c0*/  FADD.FTZ R16, -R11, R16 ;  /* 0x000000100b107221 */ /* 0x002fc60000010100 */
[----:B------:R-:W1:Y:S01]  /*14d0*/  LDS R38, [R21+0x1000] ;  /* 0x0010000015267984 */ /* 0x000e620000000800 */
[C---:B0-----:R-:W-:Y:S01]  /*14e0*/  FADD.FTZ R25, -R11.reuse, R40 ;  /* 0x000000280b197221 */ /* 0x041fe20000010100 */
[----:B------:R-:W-:Y:S02]  /*14f0*/  FMUL.FTZ R16, R16, 1.4426950216293334961 ;  /* 0x3fb8aa3b10107820 */ /* 0x000fe40000410000 */
[----:B------:R-:W-:Y:S01]  /*1500*/  LDS R40, [R21+0x1200] ;  /* 0x0012000015287984 */ /* 0x000fe20000000800 */
[----:B--2---:R-:W-:Y:S01]  /*1510*/  FADD.FTZ R20, -R11, R20 ;  /* 0x000000140b147221 */ /* 0x004fe20000010100 */
[----:B------:R-:W-:Y:S02]  /*1520*/  FMUL.FTZ R27, R25, 1.4426950216293334961 ;  /* 0x3fb8aa3b191b7820 */ /* 0x000fe40000410000 */
[----:B------:R-:W-:Y:S01]  /*1530*/  LDS R42, [R21+0x1400] ;  /* 0x00140000152a7984 */ /* 0x000fe20000000800 */
[----:B------:R-:W0:Y:S01]  /*1540*/  MUFU.EX2 R16, R16 ;  /* 0x0000001000107308 */ /* 0x000e220000000800 */
[----:B------:R-:W-:Y:S01]  /*1550*/  FMUL.FTZ R24, R20, 1.4426950216293334961 ;  /* 0x3fb8aa3b14187820 */ /* 0x000fe20000410000 */
[C---:B---3--:R-:W-:Y:S01]  /*1560*/  FADD.FTZ R22, -R11.reuse, R22 ;  /* 0x000000160b167221 */ /* 0x048fe20000010100 */
[----:B------:R-:W-:Y:S01]  /*1570*/  LDS R44, [R21+0x1800] ;  /* 0x00180000152c7984 */ /* 0x000fe20000000800 */
[----:B----4-:R-:W-:-:S02]  /*1580*/  FADD.FTZ R25, -R11, R26 ;  /* 0x0000001a0b197221 */ /* 0x010fc40000010100 */
[----:B------:R-:W-:Y:S02]  /*1590*/  FMUL.FTZ R20, R22, 1.4426950216293334961 ;  /* 0x3fb8aa3b16147820 */ /* 0x000fe40000410000 */
[----:B------:R-:W2:Y:S01]  /*15a0*/  MUFU.EX2 R24, R24 ;  /* 0x0000001800187308 */ /* 0x000ea20000000800 */
[----:B-----5:R-:W-:Y:S01]  /*15b0*/  FADD.FTZ R36, -R11, R36 ;  /* 0x000000240b247221 */ /* 0x020fe20000010100 */
[----:B------:R-:W-:Y:S02]  /*15c0*/  FMUL.FTZ R29, R25, 1.4426950216293334961 ;  /* 0x3fb8aa3b191d7820 */ /* 0x000fe40000410000 */
[----:B------:R-:W3:Y:S01]  /*15d0*/  LDS R25, [R21+0x1600] ;  /* 0x0016000015197984 */ /* 0x000ee20000000800 */
[----:B------:R-:W-:-:S03]  /*15e0*/  FMUL.FTZ R22, R36, 1.4426950216293334961 ;  /* 0x3fb8aa3b24167820 */ /* 0x000fc60000410000 */
[----:B------:R4:W5:Y:S01]  /*15f0*/  MUFU.EX2 R26, R27 ;  /* 0x0000001b001a7308 */ /* 0x0009620000000800 */
[----:B------:R-:W3:Y:S01]  /*1600*/  LDS R36, [R21+0x1a00] ;  /* 0x001a000015247984 */ /* 0x000ee20000000800 */
[----:B------:R-:W-:-:S03]  /*1610*/  FADD.FTZ R31, -R11, R28 ;  /* 0x0000001c0b1f7221 */ /* 0x000fc60000010100 */
[----:B0-----:R0:W-:Y:S01]  /*1620*/  STS [R21+-0x400], R16 ;  /* 0xfffc001015007388 */ /* 0x0011e20000000800 */
[----:B------:R-:W-:Y:S02]  /*1630*/  FMUL.FTZ R31, R31, 1.4426950216293334961 ;  /* 0x3fb8aa3b1f1f7820 */ /* 0x000fe40000410000 */
[----:B------:R-:W0:Y:S01]  /*1640*/  MUFU.EX2 R20, R20 ;  /* 0x0000001400147308 */ /* 0x000e220000000800 */
[C---:B----4-:R-:W-:Y:S01]  /*1650*/  FADD.FTZ R27, -R11.reuse, R32 ;  /* 0x000000200b1b7221 */ /* 0x050fe20000010100 */
[----:B------:R-:W-:Y:S01]  /*1660*/  FADD.FTZ R33, -R11, R30 ;  /* 0x0000001e0b217221 */ /* 0x000fe20000010100 */
[----:B--2---:R-:W-:Y:S02]  /*1670*/  STS [R21+-0x200], R24 ;  /* 0xfffe001815007388 */ /* 0x004fe40000000800 */
[----:B------:R-:W-:Y:S01]  /*1680*/  FMUL.FTZ R27, R27, 1.4426950216293334961 ;  /* 0x3fb8aa3b1b1b7820 */ /* 0x000fe20000410000 */
[----:B------:R-:W-:Y:S01]  /*1690*/  FMUL.FTZ R33, R33, 1.4426950216293334961 ;  /* 0x3fb8aa3b21217820 */ /* 0x000fe20000410000 */
[----:B-1----:R-:W-:Y:S01]  /*16a0*/  FADD.FTZ R35, -R11, R38 ;  /* 0x000000260b237221 */ /* 0x002fe20000010100 */
[----:B------:R-:W1:Y:S01]  /*16b0*/  MUFU.EX2 R22, R22 ;  /* 0x0000001600167308 */ /* 0x000e620000000800 */
[----:B-----5:R-:W-:Y:S02]  /*16c0*/  STS [R21+0x400], R26 ;  /* 0x0004001a15007388 */ /* 0x020fe40000000800 */
[----:B------:R-:W-:-:S05]  /*16d0*/  FMUL.FTZ R35, R35, 1.4426950216293334961 ;  /* 0x3fb8aa3b23237820 */ /* 0x000fca0000410000 */
[----:B------:R2:W4:Y:S01]  /*16e0*/  MUFU.EX2 R28, R29 ;  /* 0x0000001d001c7308 */ /* 0x0005220000000800 */
[----:B0-----:R-:W-:Y:S07]  /*16f0*/  STS [R21], R20 ;  /* 0x0000001415007388 */ /* 0x001fee0000000800 */
[----:B------:R0:W5:Y:S01]  /*1700*/  MUFU.EX2 R30, R31 ;  /* 0x0000001f001e7308 */ /* 0x0001620000000800 */
[C---:B--2---:R-:W-:Y:S01]  /*1710*/  FADD.FTZ R29, -R11.reuse, R34 ;  /* 0x000000220b1d7221 */ /* 0x044fe20000010100 */
[----:B-1----:R-:W-:Y:S01]  /*1720*/  STS [R21+0x200], R22 ;  /* 0x0002001615007388 */ /* 0x002fe20000000800 */
[----:B---3--:R-:W-:-:S02]  /*1730*/  FADD.FTZ R25, -R11, R25 ;  /* 0x000000190b197221 */ /* 0x008fc40000010100 */
[----:B------:R-:W-:-:S03]  /*1740*/  FMUL.FTZ R29, R29, 1.4426950216293334961 ;  /* 0x3fb8aa3b1d1d7820 */ /* 0x000fc60000410000 */
[----:B------:R1:W2:Y:S01]  /*1750*/  MUFU.EX2 R34, R27 ;  /* 0x0000001b00227308 */ /* 0x0002a20000000800 */
[----:B0-----:R-:W-:Y:S01]  /*1760*/  FADD.FTZ R31, -R11, R40 ;  /* 0x000000280b1f7221 */ /* 0x001fe20000010100 */
[----:B------:R-:W-:Y:S01]  /*1770*/  FMUL.FTZ R25, R25, 1.4426950216293334961 ;  /* 0x3fb8aa3b19197820 */ /* 0x000fe20000410000 */
[----:B----4-:R-:W-:Y:S02]  /*1780*/  STS [R21+0x600], R28 ;  /* 0x0006001c15007388 */ /* 0x010fe40000000800 */
[----:B------:R-:W-:-:S03]  /*1790*/  FMUL.FTZ R31, R31, 1.4426950216293334961 ;  /* 0x3fb8aa3b1f1f7820 */ /* 0x000fc60000410000 */
[----:B------:R0:W3:Y:S01]  /*17a0*/  MUFU.EX2 R32, R33 ;  /* 0x0000002100207308 */ /* 0x0000e20000000800 */
[----:B-1----:R-:W-:Y:S01]  /*17b0*/  FADD.FTZ R27, R16, R23 ;  /* 0x00000017101b7221 */ /* 0x002fe20000010000 */
[----:B-----5:R-:W-:Y:S03]  /*17c0*/  STS [R21+0x800], R30 ;  /* 0x0008001e15007388 */ /* 0x020fe60000000800 */
[----:B------:R-:W-:-:S03]  /*17d0*/  FADD.FTZ R27, R27, R24 ;  /* 0x000000181b1b7221 */ /* 0x000fc60000010000 */
[----:B------:R1:W4:Y:S01]  /*17e0*/  MUFU.EX2 R38, R29 ;  /* 0x0000001d00267308 */ /* 0x0003220000000800 */
[----:B------:R-:W-:Y:S01]  /*17f0*/  FADD.FTZ R27, R27, R20 ;  /* 0x000000141b1b7221 */ /* 0x000fe20000010000 */
[----:B0-----:R-:W-:Y:S01]  /*1800*/  FADD.FTZ R33, -R11, R42 ;  /* 0x0000002a0b217221 */ /* 0x001fe20000010100 */
[----:B--2---:R-:W-:Y:S02]  /*1810*/  STS [R21+0xc00], R34 ;  /* 0x000c002215007388 */ /* 0x004fe40000000800 */
[----:B------:R-:W-:Y:S01]  /*1820*/  FADD.FTZ R27, R27, R22 ;  /* 0x000000161b1b7221 */ /* 0x000fe20000010000 */
[----:B------:R-:W-:Y:S02]  /*1830*/  FMUL.FTZ R33, R33, 1.4426950216293334961 ;  /* 0x3fb8aa3b21217820 */ /* 0x000fe40000410000 */
[----:B------:R-:W0:Y:S01]  /*1840*/  MUFU.EX2 R40, R35 ;  /* 0x0000002300287308 */ /* 0x000e220000000800 */
[----:B------:R-:W-:Y:S01]  /*1850*/  FADD.FTZ R27, R27, R26 ;  /* 0x0000001a1b1b7221 */ /* 0x000fe20000010000 */
[----:B-1----:R-:W-:Y:S01]  /*1860*/  FADD.FTZ R29, -R11, R44 ;  /* 0x0000002c0b1d7221 */ /* 0x002fe20000010100 */
        /* <DEDUP_REMOVED lines=8> */
[----:B-1----:R-:W-:Y:S01]  /*18f0*/  FADD.FTZ R31, -R11, R36 ;  /* 0x000000240b1f7221 */ /* 0x002fe20000010100 */
[----:B------:R-:W-:Y:S01]  /*1900*/  FADD.FTZ R27, R27, R34 ;  /* 0x000000221b1b7221 */ /* 0x000fe20000010000 */
[----:B0-----:R-:W-:Y:S02]  /*1910*/  STS [R21+0x1000], R40 ;  /* 0x0010002815007388 */ /* 0x001fe40000000800 */
        /* <DEDUP_REMOVED lines=18> */
.L_x_18315:
[----:B------:R-:W-:Y:S05]  /*1a40*/  BSYNC.RECONVERGENT B1 ;  /* 0x0000000000017941 */ /* 0x000fea0003800200 */
.L_x_18314:
        /* <DEDUP_REMOVED lines=55> */
.L_x_18318:
[----:B------:R-:W-:Y:S05]  /*1dc0*/  BSYNC.RECONVERGENT B1 ;  /* 0x0000000000017941 */ /* 0x000fea0003800200 */
.L_x_18317:
        /* <DEDUP_REMOVED lines=26> */
.L_x_18310:
[----:B------:R-:W-:Y:S05]  /*1f70*/  BSYNC.RECONVERGENT B0 ;  /* 0x0000000000007941 */ /* 0x000fea0003800200 */
.L_x_18309:
        /* <DEDUP_REMOVED lines=24> */
[----:B------:R-:W-:-:S03]  /*2100*/  IADD3 R9, PT, PT, R10, R7, RZ ;  /* 0x000000070a097210 */ /* 0x000fc60007ffe0ff */
[----:B------:R-:W0:Y:S01]  /*2110*/  MUFU.RCP R8, R8 ;  /* 0x0000000800087308 */ /* 0x000e220000001000 */
[C---:B------:R-:W-:Y:S02]  /*2120*/  LOP3.LUT R10, R9.reuse, 0x180, RZ, 0xc0, !PT ;  /* 0x00000180090a7812 */ /* 0x040fe400078ec0ff */
[----:B------:R-:W-:Y:S02]  /*2130*/  ISETP.GE.U32.AND P1, PT, R9, 0x180, PT ;  /* 0x000001800900780c */ /* 0x000fe40003f26070 */
[----:B------:R-:W-:Y:S01]  /*2140*/  ISETP.NE.AND P0, PT, R10, 0x180, PT ;  /* 0x000001800a00780c */ /* 0x000fe20003f05270 */
[----:B------:R-:W-:-:S12]  /*2150*/  IMAD.MOV.U32 R10, RZ, RZ, R18 ;  /* 0x000000ffff0a7224 */ /* 0x000fd800078e0012 */
[----:B0-----:R-:W-:Y:S05]  /*2160*/  @!P0 BRA `(.L_x_18322) ;  /* 0x0000000000408947 */ /* 0x001fea0003800000 */
[----:B------:R-:W-:Y:S02]  /*2170*/  LEA.HI R10, R9, 0x1, RZ, 0x19 ;  /* 0x00000001090a7811 */ /* 0x000fe400078fc8ff */
[----:B------:R-:W-:-:S03]  /*2180*/  IADD3 R11, PT, PT, R6, 0x60, RZ ;  /* 0x00000060060b7810 */ /* 0x000fc60007ffe0ff */
[C---:B------:R-:W-:Y:S01]  /*2190*/  IMAD.SHL.U32 R9, R10.reuse, 0x80, RZ ;  /* 0x000000800a097824 */ /* 0x040fe200078e00ff */
[----:B------:R-:W-:Y:S02]  /*21a0*/  LOP3.LUT R10, R10, 0x3, RZ, 0xc0, !PT ;  /* 0x000000030a0a7812 */ /* 0x000fe400078ec0ff */
[----:B------:R-:W-:Y:S02]  /*21b0*/  LEA R11, R4, R11, 0x18 ;  /* 0x0000000b040b7211 */ /* 0x000fe400078ec0ff */
[----:B------:R-:W-:Y:S02]  /*21c0*/  LOP3.LUT R9, R9, 0x180, RZ, 0xc0, !PT ;  /* 0x0000018009097812 */ /* 0x000fe400078ec0ff */
[----:B------:R-:W-:Y:S01]  /*21d0*/  IADD3 R16, PT, PT, RZ, -R10, RZ ;  /* 0x8000000aff107210 */ /* 0x000fe20007ffe0ff */
[----:B------:R-:W-:Y:S01]  /*21e0*/  IMAD R11, R18, 0x4, R11 ;  /* 0x00000004120b7824 */ /* 0x000fe200078e020b */
[----:B------:R-:W-:-:S07]  /*21f0*/  IADD3 R10, PT, PT, R9, R18, RZ ;  /* 0x00000012090a7210 */ /* 0x000fce0007ffe0ff */
.L_x_18323:
[----:B------:R-:W0:Y:S01]  /*2200*/  LDS R9, [R11] ;  /* 0x000000000b097984 */ /* 0x000e220000000800 */
[----:B------:R-:W-:-:S05]  /*2210*/  VIADD R16, R16, 0x1 ;  /* 0x0000000110107836 */ /* 0x000fca0000000000 */
[----:B------:R-:W-:Y:S01]  /*2220*/  ISETP.NE.AND P0, PT, R16, RZ, PT ;  /* 0x000000ff1000720c */ /* 0x000fe20003f05270 */
[----:B0-----:R-:W-:-:S05]  /*2230*/  FMUL.FTZ R20, R9, R8 ;  /* 0x0000000809147220 */ /* 0x001fca0000410000 */
[----:B------:R0:W-:Y:S02]  /*2240*/  STS [R11], R20 ;  /* 0x000000140b007388 */ /* 0x0001e40000000800 */
[----:B0-----:R-:W-:-:S05]  /*2250*/  IADD3 R11, PT, PT, R11, 0x200, RZ ;  /* 0x000002000b0b7810 */ /* 0x001fca0007ffe0ff */
[----:B------:R-:W-:Y:S05]  /*2260*/  @P0 BRA `(.L_x_18323) ;  /* 0xfffffffc00e40947 */ /* 0x000fea000383ffff */
.L_x_18322:
[----:B------:R-:W-:Y:S05]  /*2270*/  BSYNC.RECONVERGENT B1 ;  /* 0x0000000000017941 */ /* 0x000fea0003800200 */
.L_x_18321:
        /* <DEDUP_REMOVED lines=12> */
.L_x_18326:
        /* <DEDUP_REMOVED lines=52> */
.L_x_18325:
[----:B------:R-:W-:Y:S05]  /*2680*/  BSYNC.RECONVERGENT B1 ;  /* 0x0000000000017941 */ /* 0x000fea0003800200 */
.L_x_18324:
        /* <DEDUP_REMOVED lines=31> */
.L_x_18328:
[----:B------:R-:W-:Y:S05]  /*2880*/  BSYNC.RECONVERGENT B1 ;  /* 0x0000000000017941 */ /* 0x000fea0003800200 */
.L_x_18327:
        /* <DEDUP_REMOVED lines=14> */
.L_x_18320:
[----:B------:R-:W-:Y:S05]  /*2970*/  BSYNC.RECONVERGENT B0 ;  /* 0x0000000000007941 */ /* 0x000fea0003800200 */
.L_x_18319:
[----:B------:R-:W-:Y:S01]  /*2980*/  BAR.SYNC.DEFER_BLOCKING 0x0 ;  /* 0x0000000000007b1d */ /* 0x000fe20000010000 */
[----:B------:R-:W-:Y:S02]  /*2990*/  ISETP.GE.AND P0, PT, R5, R2, PT ;  /* 0x000000020500720c */ /* 0x000fe40003f06270 */
[----:B------:R-:W-:-:S03]  /*29a0*/  CS2R R22, SRZ ;  /* 0x0000000000167805 */ /* 0x000fc6000001ff00 */
[----:B------:R-:W2:Y:S01]  /*29b0*/  LDCU UR12, c[0x0][0x3cc] ;  /* 0x00007980ff0c77ac */ /* 0x000ea20008000800 */
[----:B------:R-:W-:Y:S01]  /*29c0*/  BSSY.RECONVERGENT B0, `(.L_x_18329) ;  /* 0x00000b0000007945 */ /* 0x000fe20003800200 */
[----:B------:R-:W3:Y:S06]  /*29d0*/  LDCU.64 UR6, c[0x0][0x398] ;  /* 0x00007300ff0677ac */ /* 0x000eec0008000a00 */
[----:B------:R-:W-:Y:S05]  /*29e0*/  @P0 BRA `(.L_x_18330) ;  /* 0x0000000800b40947 */ /* 0x000fea0003800000 */
[----:B------:R-:W4:Y:S01]  /*29f0*/  LDCU UR5, c[0x0][0x3b8] ;  /* 0x00007700ff0577ac */ /* 0x000f220008000800 */
[C---:B-1----:R-:W-:Y:S01]  /*2a00*/  IMAD.SHL.U32 R9, R18.reuse, 0x20, RZ ;  /* 0x0000002012097824 */ /* 0x042fe200078e00ff */
[----:B0-----:R-:W-:Y:S01]  /*2a10*/  SHF.R.U32.HI R8, RZ, 0x3, R18 ;  /* 0x00000003ff087819 */ /* 0x001fe20000011612 */
[----:B------:R-:W-:Y:S01]  /*2a20*/  IMAD.SHL.U32 R27, R18, 0x8, RZ ;  /* 0x00000008121b7824 */ /* 0x000fe200078e00ff */
[----:B------:R-:W0:Y:S01]  /*2a30*/  LDCU UR4, c[0x0][0x3d0] ;  /* 0x00007a00ff0477ac */ /* 0x000e220008000800 */
[----:B------:R-:W-:Y:S01]  /*2a40*/  IADD3 R7, PT, PT, R6, 0x60, RZ ;  /* 0x0000006006077810 */ /* 0x000fe20007ffe0ff */
[----:B------:R-:W-:Y:S01]  /*2a50*/  IMAD.MOV.U32 R23, RZ, RZ, RZ ;  /* 0x000000ffff177224 */ /* 0x000fe200078e00ff */
[----:B------:R-:W-:Y:S01]  /*2a60*/  LOP3.LUT R8, R8, 0x7c, RZ, 0xc0, !PT ;  /* 0x0000007c08087812 */ /* 0x000fe200078ec0ff */
[----:B------:R-:W1:Y:S01]  /*2a70*/  LDCU.64 UR10, c[0x0][0x3a8] ;  /* 0x00007500ff0a77ac */ /* 0x000e620008000a00 */
[----:B------:R-:W-:Y:S01]  /*2a80*/  LOP3.LUT R6, R9, 0x20, RZ, 0xe2, !PT ;  /* 0x0000002009067812 */ /* 0x000fe200078ee2ff */
[----:B------:R-:W-:Y:S01]  /*2a90*/  IMAD.MOV.U32 R9, RZ, RZ, RZ ;  /* 0x000000ffff097224 */ /* 0x000fe200078e00ff */
[----:B------:R-:W-:-:S02]  /*2aa0*/  LEA R7, R4, R7, 0x18 ;  /* 0x0000000704077211 */ /* 0x000fc400078ec0ff */
[----:B------:R-:W-:Y:S02]  /*2ab0*/  LOP3.LUT R4, R27, 0x8, RZ, 0xc0, !PT ;  /* 0x000000081b047812 */ /* 0x000fe400078ec0ff */
[C---:B------:R-:W-:Y:S02]  /*2ac0*/  LEA R6, R5.reuse, R6, 0x6 ;  /* 0x0000000605067211 */ /* 0x040fe400078e30ff */
[----:B------:R-:W-:Y:S01]  /*2ad0*/  IADD3 R24, PT, PT, R5, 0x1, RZ ;  /* 0x0000000105187810 */ /* 0x000fe20007ffe0ff */
[----:B----4-:R-:W-:Y:S01]  /*2ae0*/  IMAD R11, R13, UR5, RZ ;  /* 0x000000050d0b7c24 */ /* 0x010fe2000f8e02ff */
[----:B------:R-:W-:Y:S01]  /*2af0*/  IADD3 R26, PT, PT, R6, 0x10, R7 ;  /* 0x00000010061a7810 */ /* 0x000fe20007ffe007 */
[----:B------:R-:W-:Y:S01]  /*2b00*/  IMAD R4, R5, 0x10, R4 ;  /* 0x0000001005047824 */ /* 0x000fe200078e0204 */
[----:B------:R-:W-:Y:S01]  /*2b10*/  LOP3.LUT R27, R27, 0xf8, RZ, 0xc0, !PT ;  /* 0x000000f81b1b7812 */ /* 0x000fe200078ec0ff */
[----:B------:R-:W-:-:S03]  /*2b20*/  IMAD.WIDE R8, R11, 0x4, R8 ;  /* 0x000000040b087825 */ /* 0x000fc600078e0208 */
[----:B------:R-:W-:Y:S01]  /*2b30*/  IADD3 R29, PT, PT, R4, 0x3, RZ ;  /* 0x00000003041d7810 */ /* 0x000fe20007ffe0ff */
[----:B0-----:R-:W-:Y:S01]  /*2b40*/  IMAD R16, R15, UR4, RZ ;  /* 0x000000040f107c24 */ /* 0x001fe2000f8e02ff */
[----:B-1----:R-:W-:Y:S02]  /*2b50*/  IADD3 R28, P0, PT, R8, UR10, RZ ;  /* 0x0000000a081c7c10 */ /* 0x002fe4000ff1e0ff */
[----:B------:R-:W-:Y:S02]  /*2b60*/  IADD3 R15, PT, PT, R5, -R2, RZ ;  /* 0x80000002050f7210 */ /* 0x000fe40007ffe0ff */
[----:B------:R-:W-:Y:S02]  /*2b70*/  IADD3.X R25, PT, PT, R9, UR11, RZ, P0, !PT ;  /* 0x0000000b09197c10 */ /* 0x000fe400087fe4ff */
[----:B------:R-:W-:-:S07]  /*2b80*/  SHF.R.S32.HI R17, RZ, 0x1f, R16 ;  /* 0x0000001fff117819 */ /* 0x000fce0000011410 */
.L_x_18335:
[----:B------:R-:W-:Y:S01]  /*2b90*/  IMAD.MOV.U32 R6, RZ, RZ, R28 ;  /* 0x000000ffff067224 */ /* 0x000fe200078e001c */
[----:B------:R-:W-:Y:S01]  /*2ba0*/  MOV R7, R25 ;  /* 0x0000001900077202 */ /* 0x000fe20000000f00 */
[----:B------:R-:W0:Y:S04]  /*2bb0*/  LDS.128 R8, [R26] ;  /* 0x000000001a087984 */ /* 0x000e280000000c00 */
[----:B------:R-:W2:Y:S02]  /*2bc0*/  LDG.E.CONSTANT R5, desc[UR8][R6.64] ;  /* 0x0000000806057981 */ /* 0x000ea4000c1e9900 */
[----:B--2---:R-:W-:-:S03]  /*2bd0*/  IMAD.WIDE R4, R5, UR12, R16 ;  /* 0x0000000c05047c25 */ /* 0x004fc6000f8e0210 */
[----:B------:R-:W-:-:S05]  /*2be0*/  IADD3 R4, P0, PT, R27, R4, RZ ;  /* 0x000000041b047210 */ /* 0x000fca0007f1e0ff */
[----:B------:R-:W-:Y:S01]  /*2bf0*/  IMAD.X R5, RZ, RZ, R5, P0 ;  /* 0x000000ffff057224 */ /* 0x000fe200000e0605 */
[----:B---3--:R-:W-:-:S04]  /*2c00*/  LEA R20, P0, R4, UR6, 0x1 ;  /* 0x0000000604147c11 */ /* 0x008fc8000f8008ff */
        /* <DEDUP_REMOVED lines=14> */
[----:B-1----:R-:W-:Y:S02]  /*2cf0*/  F2FP.BF16.F32.PACK_AB R4, R5, R4 ;  /* 0x000000040504723e */ /* 0x002fe400000010ff */
[----:B------:R-:W-:Y:S02]  /*2d00*/  F2FP.BF16.F32.PACK_AB R6, R7, R6 ;  /* 0x000000060706723e */ /* 0x000fe400000010ff */
[----:B------:R-:W-:-:S03]  /*2d10*/  IADD3 R5, PT, PT, R29, -0x3, RZ ;  /* 0xfffffffd1d057810 */ /* 0x000fc60007ffe0ff */
[----:B--2---:R-:W-:Y:S05]  /*2d20*/  @P0 BRA `(.L_x_18332) ;  /* 0x0000000000780947 */ /* 0x004fea0003800000 */
[C---:B------:R-:W-:Y:S01]  /*2d30*/  VIADD R11, R29.reuse, 0x2 ;  /* 0x000000021d0b7836 */ /* 0x040fe20000000000 */
[C---:B------:R-:W-:Y:S01]  /*2d40*/  IADD3 R9, PT, PT, R29.reuse, 0x1, RZ ;  /* 0x000000011d097810 */ /* 0x040fe20007ffe0ff */
[C---:B------:R-:W-:Y:S01]  /*2d50*/  VIADD R7, R29.reuse, 0xffffffff ;  /* 0xffffffff1d077836 */ /* 0x040fe20000000000 */
[-C--:B------:R-:W-:Y:S02]  /*2d60*/  ISETP.GE.AND P6, PT, R29, R12.reuse, PT ;  /* 0x0000000c1d00720c */ /* 0x080fe40003fc6270 */
[-C--:B------:R-:W-:Y:S01]  /*2d70*/  ISETP.GE.AND P4, PT, R11, R12.reuse, PT ;  /* 0x0000000c0b00720c */ /* 0x080fe20003f86270 */
[----:B------:R-:W-:Y:S01]  /*2d80*/  VIADD R11, R29, 0x4 ;  /* 0x000000041d0b7836 */ /* 0x000fe20000000000 */
[-C--:B------:R-:W-:Y:S02]  /*2d90*/  ISETP.GE.AND P1, PT, R7, R12.reuse, PT ;  /* 0x0000000c0700720c */ /* 0x080fe40003f26270 */
[----:B------:R-:W-:Y:S02]  /*2da0*/  ISETP.GE.AND P5, PT, R9, R12, PT ;  /* 0x0000000c0900720c */ /* 0x000fe40003fa6270 */
[----:B------:R-:W-:-:S02]  /*2db0*/  IADD3 R7, PT, PT, R29, -0x2, RZ ;  /* 0xfffffffe1d077810 */ /* 0x000fc40007ffe0ff */
[----:B-----5:R-:W-:Y:S02]  /*2dc0*/  PRMT R9, R35, 0x7632, R9 ;  /* 0x0000763223097816 */ /* 0x020fe40000000009 */
        /* <DEDUP_REMOVED lines=20> */
.L_x_18332:
[----:B------:R-:W-:Y:S05]  /*2f10*/  BSYNC.RECONVERGENT B1 ;  /* 0x0000000000017941 */ /* 0x000fea0003800200 */
.L_x_18331:
        /* <DEDUP_REMOVED lines=17> */
[----:B------:R-:W-:Y:S01]  /*3030*/  SHF.L.U32 R36, R7, 0x10, RZ ;  /* 0x0000001007247819 */ /* 0x000fe200000006ff */
[----:B------:R-:W-:Y:S02]  /*3040*/  IMAD.U32 R35, R35, 0x10000, RZ ;  /* 0x0001000023237824 */ /* 0x000fe400078e00ff */
[----:B------:R-:W-:Y:S01]  /*3050*/  FADD.FTZ R30, R21, R30 ;  /* 0x0000001e151e7221 */ /* 0x000fe20000010000 */
[----:B------:R-:W-:Y:S01]  /*3060*/  FADD.FTZ R9, R9, R20 ;  /* 0x0000001409097221 */ /* 0x000fe20000010000 */
[----:B------:R-:W-:-:S03]  /*3070*/  FADD.FTZ R36, R35, R36 ;  /* 0x0000002423247221 */ /* 0x000fc60000010000 */
[----:B------:R-:W-:-:S04]  /*3080*/  FADD.FTZ R9, R9, R30 ;  /* 0x0000001e09097221 */ /* 0x000fc80000010000 */
[----:B------:R-:W-:-:S04]  /*3090*/  FADD.FTZ R36, R9, R36 ;  /* 0x0000002409247221 */ /* 0x000fc80000010000 */
        /* <DEDUP_REMOVED lines=32> */
.L_x_18334:
[----:B------:R-:W-:Y:S05]  /*32a0*/  BSYNC.RECONVERGENT B1 ;  /* 0x0000000000017941 */ /* 0x000fea0003800200 */
.L_x_18333:
        /* <DEDUP_REMOVED lines=33> */
.L_x_18330:
[----:B--23--:R-:W-:Y:S05]  /*34c0*/  BSYNC.RECONVERGENT B0 ;  /* 0x0000000000007941 */ /* 0x00cfea0003800200 */
.L_x_18329:
[----:B------:R-:W2:Y:S01]  /*34d0*/  S2UR UR5, SR_CgaCtaId ;  /* 0x00000000000579c3 */ /* 0x000ea20000008800 */
[----:B------:R-:W3:Y:S07]  /*34e0*/  SHFL.BFLY PT, R2, R23, 0x1, 0x1f ;  /* 0x0c201f0017027f89 */ /* 0x000eee00000e0000 */
[----:B------:R-:W-:Y:S01]  /*34f0*/  BAR.SYNC.DEFER_BLOCKING 0x0 ;  /* 0x0000000000007b1d */ /* 0x000fe20000010000 */
[----:B------:R-:W-:Y:S02]  /*3500*/  ISETP.NE.AND P3, PT, R0, RZ, PT ;  /* 0x000000ff0000720c */ /* 0x000fe40003f65270 */
[----:B------:R-:W-:-:S02]  /*3510*/  LOP3.LUT R0, R18, 0x3c0, RZ, 0xc0, !PT ;  /* 0x000003c012007812 */ /* 0x000fc400078ec0ff */
[----:B------:R-:W-:Y:S01]  /*3520*/  SHF.R.U32.HI R19, RZ, 0x1, R19 ;  /* 0x00000001ff137819 */ /* 0x000fe20000011613 */
[----:B------:R-:W-:Y:S01]  /*3530*/  UMOV UR4, 0x400 ;  /* 0x0000040000047882 */ /* 0x000fe20000000000 */
[----:B------:R-:W-:Y:S01]  /*3540*/  ISETP.NE.OR P1, PT, R0, 0x40, P3 ;  /* 0x000000400000780c */ /* 0x000fe20001f25670 */
[----:B------:R-:W4:Y:S01]  /*3550*/  SHFL.BFLY PT, R5, R22, 0x1, 0x1f ;  /* 0x0c201f0016057f89 */ /* 0x000f2200000e0000 */
[----:B------:R-:W-:Y:S01]  /*3560*/  UIADD3 UR4, UPT, UPT, UR4, 0x60, URZ ;  /* 0x0000006004047890 */ /* 0x000fe2000fffe0ff */
[----:B------:R-:W-:Y:S02]  /*3570*/  LOP3.LUT R0, R19, 0x3e0, R18, 0xf8, !PT ;  /* 0x000003e013007812 */ /* 0x000fe400078ef812 */
[C---:B------:R-:W-:Y:S02]  /*3580*/  LOP3.LUT P0, RZ, R18.reuse, 0x3c1, RZ, 0xc0, !PT ;  /* 0x000003c112ff7812 */ /* 0x040fe4000780c0ff */
[----:B------:R-:W-:-:S04]  /*3590*/  LOP3.LUT R4, R18, 0x3e1, RZ, 0xc0, !PT ;  /* 0x000003e112047812 */ /* 0x000fc800078ec0ff */
[----:B------:R-:W-:Y:S01]  /*35a0*/  ISETP.NE.AND P2, PT, R4, RZ, PT ;  /* 0x000000ff0400720c */ /* 0x000fe20003f45270 */
[----:B--2---:R-:W-:Y:S01]  /*35b0*/  ULEA UR4, UR5, UR4, 0x18 ;  /* 0x0000000405047291 */ /* 0x004fe2000f8ec0ff */
[----:B---3--:R-:W-:-:S05]  /*35c0*/  FADD.FTZ R23, R2, R23 ;  /* 0x0000001702177221 */ /* 0x008fca0000010000 */
[----:B------:R-:W-:-:S05]  /*35d0*/  LEA R0, R0, UR4, 0x2 ;  /* 0x0000000400007c11 */ /* 0x000fca000f8e10ff */
[----:B------:R-:W-:Y:S01]  /*35e0*/  @!P1 STS [R0+-0x100], R23 ;  /* 0xffff001700009388 */ /* 0x000fe20000000800 */
[----:B----4-:R-:W-:-:S05]  /*35f0*/  FADD.FTZ R22, R5, R22 ;  /* 0x0000001605167221 */ /* 0x010fca0000010000 */
[----:B------:R-:W-:Y:S01]  /*3600*/  @!P1 STS [R0+-0xc0], R22 ;  /* 0xffff401600009388 */ /* 0x000fe20000000800 */
[----:B------:R-:W-:Y:S01]  /*3610*/  BAR.SYNC.DEFER_BLOCKING 0x0 ;  /* 0x0000000000007b1d */ /* 0x000fe20000010000 */
[----:B------:R-:W-:-:S13]  /*3620*/  ISETP.NE.AND P1, PT, R4, 0x20, PT ;  /* 0x000000200400780c */ /* 0x000fda0003f25270 */
[----:B------:R-:W-:Y:S01]  /*3630*/  @!P1 LEA R19, R19, UR4, 0x2 ;  /* 0x0000000413139c11 */ /* 0x000fe2000f8e10ff */
[----:B------:R-:W2:Y:S04]  /*3640*/  @!P0 LDS R2, [R0] ;  /* 0x0000000000028984 */ /* 0x000ea80000000800 */
[----:B------:R-:W3:Y:S01]  /*3650*/  @!P0 LDS R5, [R0+0x40] ;  /* 0x0000400000058984 */ /* 0x000ee20000000800 */
[----:B--2---:R-:W-:Y:S01]  /*3660*/  @!P0 FADD.FTZ R23, R23, R2 ;  /* 0x0000000217178221 */ /* 0x004fe20000010000 */
[----:B------:R-:W-:Y:S01]  /*3670*/  BAR.SYNC.DEFER_BLOCKING 0x0 ;  /* 0x0000000000007b1d */ /* 0x000fe20000010000 */
[----:B---3--:R-:W-:Y:S01]  /*3680*/  @!P0 FADD.FTZ R22, R22, R5 ;  /* 0x0000000516168221 */ /* 0x008fe20000010000 */
[----:B------:R-:W-:-:S04]  /*3690*/  ISETP.GT.U32.AND P0, PT, R18, 0x1f, PT ;  /* 0x0000001f1200780c */ /* 0x000fc80003f04070 */
[----:B------:R2:W-:Y:S04]  /*36a0*/  @!P1 STS [R19], R23 ;  /* 0x0000001713009388 */ /* 0x0005e80000000800 */
[----:B------:R2:W-:Y:S01]  /*36b0*/  @!P1 STS [R19+0x40], R22 ;  /* 0x0000401613009388 */ /* 0x0005e20000000800 */
[----:B------:R-:W-:Y:S06]  /*36c0*/  BAR.SYNC.DEFER_BLOCKING 0x0 ;  /* 0x0000000000007b1d */ /* 0x000fec0000010000 */
[----:B------:R2:W3:Y:S04]  /*36d0*/  @!P2 LDS R2, [R0] ;  /* 0x000000000002a984 */ /* 0x0004e80000000800 */
[----:B------:R2:W4:Y:S01]  /*36e0*/  @!P2 LDS R5, [R0+0x40] ;  /* 0x000040000005a984 */ /* 0x0005220000000800 */
[----:B------:R-:W-:Y:S06]  /*36f0*/  BAR.SYNC.DEFER_BLOCKING 0x0 ;  /* 0x0000000000007b1d */ /* 0x000fec0000010000 */
[----:B------:R-:W-:Y:S05]  /*3700*/  @P0 EXIT ;  /* 0x000000000000094d */ /* 0x000fea0003800000 */
[----:B------:R-:W5:Y:S01]  /*3710*/  LDCU UR4, c[0x0][0x378] ;  /* 0x00006f00ff0477ac */ /* 0x000f620008000800 */
[----:B------:R-:W-:-:S04]  /*3720*/  IMAD R3, R13, R3, R14 ;  /* 0x000000030d037224 */ /* 0x000fc800078e020e */
[----:B-----5:R-:W-:Y:S01]  /*3730*/  IMAD R3, R3, UR4, RZ ;  /* 0x0000000403037c24 */ /* 0x020fe2000f8e02ff */
[----:B------:R-:W-:Y:S06]  /*3740*/  @P3 EXIT ;  /* 0x000000000000394d */ /* 0x000fec0003800000 */
[----:B--2---:R-:W2:Y:S01]  /*3750*/  S2R R0, SR_TID.X ;  /* 0x0000000000007919 */ /* 0x004ea20000002100 */
[----:B------:R-:W5:Y:S01]  /*3760*/  S2UR UR4, SR_CTAID.Z ;  /* 0x00000000000479c3 */ /* 0x000f620000002700 */
[----:B------:R-:W0:Y:S01]  /*3770*/  LDCU.64 UR6, c[0x0][0x380] ;  /* 0x00007000ff0677ac */ /* 0x000e220008000a00 */
[----:B------:R-:W-:Y:S02]  /*3780*/  IMAD.SHL.U32 R3, R3, 0x20, RZ ;  /* 0x0000002003037824 */ /* 0x000fe400078e00ff */
[----:B---3--:R-:W-:Y:S01]  /*3790*/  @!P2 FADD.FTZ R23, R2, R23 ;  /* 0x000000170217a221 */ /* 0x008fe20000010000 */
[----:B----4-:R-:W-:-:S05]  /*37a0*/  @!P2 FADD.FTZ R22, R5, R22 ;  /* 0x000000160516a221 */ /* 0x010fca0000010000 */
[----:B------:R-:W-:Y:S01]  /*37b0*/  F2FP.BF16.F32.PACK_AB R22, R22, R23 ;  /* 0x000000171616723e */ /* 0x000fe200000010ff */
[----:B-----5:R-:W-:Y:S01]  /*37c0*/  USHF.L.U32 UR4, UR4, 0x5, URZ ;  /* 0x0000000504047899 */ /* 0x020fe200080006ff */
[----:B--2---:R-:W-:-:S05]  /*37d0*/  SHF.R.U32.HI R0, RZ, 0x1, R0 ;  /* 0x00000001ff007819 */ /* 0x004fca0000011600 */
[----:B------:R-:W-:-:S04]  /*37e0*/  IADD3 R3, P0, P1, R0, UR4, R3 ;  /* 0x0000000400037c10 */ /* 0x000fc8000f91e003 */
[----:B------:R-:W-:Y:S02]  /*37f0*/  IADD3.X R0, PT, PT, RZ, RZ, RZ, P0, P1 ;  /* 0x000000ffff007210 */ /* 0x000fe400007e24ff */
[----:B0-----:R-:W-:-:S04]  /*3800*/  LEA R2, P0, R3, UR6, 0x1 ;  /* 0x0000000603027c11 */ /* 0x001fc8000f8008ff */
[--C-:B------:R-:W-:Y:S02]  /*3810*/  LEA.HI.X R3, R3, UR7, R0.reuse, 0x1, P0 ;  /* 0x0000000703037c11 */ /* 0x100fe400080f0c00 */
[----:B------:R-:W-:-:S03]  /*3820*/  PRMT R0, R22, 0x7632, R0 ;  /* 0x0000763216007816 */ /* 0x000fc60000000000 */
[----:B------:R-:W-:Y:S04]  /*3830*/  STG.E.U16 desc[UR8][R2.64], R22 ;  /* 0x0000001602007986 */ /* 0x000fe8000c101508 */
[----:B------:R-:W-:Y:S01]  /*3840*/  STG.E.U16 desc[UR8][R2.64+0x20], R0 ;  /* 0x0000200002007986 */ /* 0x000fe2000c101508 */
[----:B------:R-:W-:Y:S05]  /*3850*/  EXIT ;  /* 0x000000000000794d */ /* 0x000fea0003800000 */
.L_x_18306:
        /* <DEDUP_REMOVED lines=8> */
.L_x_18337:
[----:B------:R-:W-:Y:S05]  /*38e0*/  BSYNC B1 ;  /* 0x0000000000017941 */ /* 0x000fea0003800000 */
.L_x_18336:
[----:B------:R-:W-:Y:S01]  /*38f0*/  MOV R7, R38 ;  /* 0x0000002600077202 */ /* 0x000fe20000000f00 */
[----:B------:R-:W-:Y:S06]  /*3900*/  BRA `(.L_x_18338) ;  /* 0xffffffd400247947 */ /* 0x000fec000383ffff */
.L_x_18308:
[----:B------:R-:W-:Y:S01]  /*3910*/  HFMA2 R7, -RZ, RZ, 0, 9.5367431640625e-07 ;  /* 0x00000010ff077431 */ /* 0x000fe200000001ff */
[----:B------:R-:W-:Y:S01]  /*3920*/  BSSY B0, `(.L_x_18339) ;  /* 0x0000007000007945 */ /* 0x000fe20003800000 */
[----:B------:R-:W-:Y:S01]  /*3930*/  IMAD.MOV.U32 R40, RZ, RZ, R10 ;  /* 0x000000ffff287224 */ /* 0x000fe200078e000a */
[----:B------:R-:W-:Y:S01]  /*3940*/  MOV R9, 0xffffffff ;  /* 0xffffffff00097802 */ /* 0x000fe20000000f00 */
[----:B------:R-:W-:-:S07]  /*3950*/  IMAD.MOV.U32 R8, RZ, RZ, 0x1f ;  /* 0x0000001fff087424 */ /* 0x000fce00078e00ff */
[----:B-1----:R-:W-:Y:S05]  /*3960*/  WARPSYNC.COLLECTIVE R9, `(.L_x_18340) ;  /* 0x0000000009087348 */ /* 0x002fea0003c00000 */
[----:B------:R0:W2:Y:S02]  /*3970*/  SHFL.BFLY P1, R38, R40, R7, R8 ;  /* 0x0c00000728267389 */ /* 0x0000a40000020008 */
[----:B012---:R-:W-:Y:S05]  /*3980*/  ENDCOLLECTIVE ;  /* 0x000000000000791b */ /* 0x007fea0003800000 */
.L_x_18340:
[----:B------:R-:W-:Y:S05]  /*3990*/  BSYNC B0 ;  /* 0x0000000000007941 */ /* 0x000fea0003800000 */
.L_x_18339:
[----:B------:R-:W-:Y:S02]  /*39a0*/  IMAD.MOV.U32 R7, RZ, RZ, R38 ;  /* 0x000000ffff077224 */ /* 0x000fe400078e0026 */
[----:B------:R-:W-:Y:S02]  /*39b0*/  HFMA2 R8, -RZ, RZ, 0, 1.847743988037109375e-06 ;  /* 0x0000001fff087431 */ /* 0x000fe400000001ff */
[----:B------:R-:W-:Y:S01]  /*39c0*/  IMAD.MOV.U32 R9, RZ, RZ, -0x1 ;  /* 0xffffffffff097424 */ /* 0x000fe200078e00ff */
[----:B------:R-:W-:Y:S01]  /*39d0*/  FMNMX.FTZ R11, R7, R10, !PT ;  /* 0x0000000a070b7209 */ /* 0x000fe20007810000 */
[----:B------:R-:W-:-:S03]  /*39e0*/  IMAD.MOV.U32 R7, RZ, RZ, 0x8 ;  /* 0x00000008ff077424 */ /* 0x000fc600078e00ff */
[----:B------:R-:W-:-:S07]  /*39f0*/  MOV R40, R11 ;  /* 0x0000000b00287202 */ /* 0x000fce0000000f00 */
[----:B------:R-:W-:Y:S05]  /*3a00*/  WARPSYNC.COLLECTIVE R9, `(.L_x_18341) ;  /* 0x0000000009087348 */ /* 0x000fea0003c00000 */
[----:B------:R0:W1:Y:S02]  /*3a10*/  SHFL.BFLY P1, R38, R40, R7, R8 ;  /* 0x0c00000728267389 */ /* 0x0000640000020008 */
[----:B01----:R-:W-:Y:S05]  /*3a20*/  ENDCOLLECTIVE ;  /* 0x000000000000791b */ /* 0x003fea0003800000 */
.L_x_18341:
[----:B------:R-:W-:Y:S01]  /*3a30*/  HFMA2 R7, -RZ, RZ, 0, 2.384185791015625e-07 ;  /* 0x00000004ff077431 */ /* 0x000fe200000001ff */
[----:B------:R-:W-:-:S04]  /*3a40*/  MOV R16, R38 ;  /* 0x0000002600107202 */ /* 0x000fc80000000f00 */
[----:B------:R-:W-:-:S05]  /*3a50*/  FMNMX.FTZ R16, R11, R16, !PT ;  /* 0x000000100b107209 */ /* 0x000fca0007810000 */
[----:B------:R-:W-:-:S07]  /*3a60*/  IMAD.MOV.U32 R40, RZ, RZ, R16 ;  /* 0x000000ffff287224 */ /* 0x000fce00078e0010 */
[----:B------:R-:W-:Y:S05]  /*3a70*/  WARPSYNC.COLLECTIVE R9, `(.L_x_18342) ;  /* 0x0000000009087348 */ /* 0x000fea0003c00000 */
[----:B------:R0:W1:Y:S02]  /*3a80*/  SHFL.BFLY P1, R38, R40, R7, R8 ;  /* 0x0c00000728267389 */ /* 0x0000640000020008 */
[----:B01----:R-:W-:Y:S05]  /*3a90*/  ENDCOLLECTIVE ;  /* 0x000000000000791b */ /* 0x003fea0003800000 */
.L_x_18342:
[----:B------:R-:W-:Y:S02]  /*3aa0*/  IMAD.MOV.U32 R7, RZ, RZ, 0x2 ;  /* 0x00000002ff077424 */ /* 0x000fe400078e00ff */
[----:B------:R-:W-:-:S05]  /*3ab0*/  IMAD.MOV.U32 R17, RZ, RZ, R38 ;  /* 0x000000ffff117224 */ /* 0x000fca00078e0026 */
[----:B------:R-:W-:-:S04]  /*3ac0*/  FMNMX.FTZ R17, R16, R17, !PT ;  /* 0x0000001110117209 */ /* 0x000fc80007810000 */
[----:B------:R-:W-:-:S07]  /*3ad0*/  MOV R40, R17 ;  /* 0x0000001100287202 */ /* 0x000fce0000000f00 */
[----:B------:R-:W-:Y:S05]  /*3ae0*/  WARPSYNC.COLLECTIVE R9, `(.L_x_18343) ;  /* 0x0000000009087348 */ /* 0x000fea0003c00000 */
[----:B------:R0:W1:Y:S02]  /*3af0*/  SHFL.BFLY P1, R38, R40, R7, R8 ;  /* 0x0c00000728267389 */ /* 0x0000640000020008 */
[----:B01----:R-:W-:Y:S05]  /*3b00*/  ENDCOLLECTIVE ;  /* 0x000000000000791b */ /* 0x003fea0003800000 */
.L_x_18343:
[----:B------:R-:W-:Y:S01]  /*3b10*/  MOV R20, R38 ;  /* 0x0000002600147202 */ /* 0x000fe20000000f00 */
[----:B------:R-:W-:Y:S06]  /*3b20*/  BRA `(.L_x_18344) ;  /* 0xffffffd400347947 */ /* 0x000fec000383ffff */
.L_x_18345:
        /* <DEDUP_REMOVED lines=13> */
.L_x_25922:


//--------------------- .text._ZN4vllm25paged_attention_v1_kernelI13__nv_bfloat16S1_Li256ELi16ELi128ELNS_18Fp8KVCacheDataTypeE0ELb1EEEvPT_PKS3_PKT0_S9_ifPKiSB_iPKfiiiSD_SD_iiiii --------------------------
	.section	.text._ZN4vllm25paged_attention_v1_kernelI13__nv_bfloat16S1_Li256ELi16ELi128ELNS_18Fp8KVCacheDataTypeE0ELb1EEEvPT_PKS3_PKT0_S9_ifPKiSB_iPKfiiiSD_SD_iiiii,"ax",@progbits
	.align	128
        .global         _ZN4vllm25paged_attention_v1_kernelI13__nv_bfloat16S1_Li256ELi16ELi128ELNS_18Fp8KVCacheDataTypeE0ELb1EEEvPT_PKS3_PKT0_S9_ifPKiSB_iPKfiiiSD_SD_iiiii
        .type           _ZN4vllm25paged_attention_v1_kernelI13__nv_bfloat16S1_Li256ELi16ELi128ELNS_18Fp8KVCacheDataTypeE0ELb1EEEvPT_PKS3_PKT0_S9_ifPKiSB_iPKfiiiSD_SD_iiiii,@function
        .size           _ZN4vllm25paged_attention_v1_kernelI13__nv_bfloat16S1_Li256ELi16ELi128ELNS_18Fp8KVCacheDataTypeE0ELb1EEEvPT_PKS3_PKT0_S9_ifPKiSB_iPKfiiiSD_SD_iiiii,(.L_x_25923 - _ZN4vllm25paged_attention_v1_kernelI13__nv_bfloat16S1_Li256ELi16ELi128ELNS_18Fp8KVCacheDataTypeE0ELb1EEEvPT_PKS3_PKT0_S9_ifPKiSB_iPKfiiiSD_SD_iiiii)
        .other          _ZN4vllm25paged_attention_v1_kernelI13__nv_bfloat16S1_Li256ELi16ELi128ELNS_18Fp8KVCacheDataTypeE0ELb1EEEvPT_PKS3_PKT0_S9_ifPKiSB_iPKfiiiSD_SD_iiiii,@"STO_CUDA_ENTRY STV_DEFAULT"
_ZN4vllm25paged_attention_v1_kernelI13__nv_bfloat16S1_Li256ELi16ELi128ELNS_18Fp8KVCacheDataTypeE0ELb1EEEvPT_PKS3_PKT0_S9_ifPKiSB_iPKfiiiSD_SD_iiiii:
.text._ZN4vllm25paged_attention_v1_kernelI13__nv_bfloat16S1_Li256ELi16ELi128ELNS_18Fp8KVCacheDataTypeE0ELb1EEEvPT_PKS3_PKT0_S9_ifPKiSB_iPKfiiiSD_SD_iiiii:
[----:B------:R-:W-:Y:S01]  /*0000*/  LDC R1, c[0x0][0x37c] ;  /* 0x0000df00ff017b82 */ /* 0x000fe20000000800 */
[----:B------:R-:W0:Y:S07]  /*0010*/  S2R R0, SR_CTAID.Y ;  /* 0x0000000000007919 */ /* 0x000e2e0000002600 */
[----:B------:R-:W0:Y:S01]  /*0020*/  LDC.64 R4, c[0x0][0x3b0] ;  /* 0x0000ec00ff047b82 */ /* 0x000e220000000a00 */
[----:B------:R-:W1:Y:S01]  /*0030*/  LDCU.64 UR8, c[0x0][0x358] ;  /* 0x00006b00ff0877ac */ /* 0x000e620008000a00 */
[----:B------:R-:W2:Y:S01]  /*0040*/  S2R R2, SR_TID.X ;  /* 0x0000000000027919 */ /* 0x000ea20000002100 */
[----:B------:R-:W3:Y:S01]  /*0050*/  LDCU UR4, c[0x0][0x3c8] ;  /* 0x00007900ff0477ac */ /* 0x000ee20008000800 */
[----:B------:R-:W4:Y:S04]  /*0060*/  S2R R8, SR_CTAID.X ;  /* 0x0000000000087919 */ /* 0x000f280000002500 */
[----:B------:R-:W4:Y:S08]  /*0070*/  LDC.64 R10, c[0x0][0x3c0] ;  /* 0x0000f000ff0a7b82 */ /* 0x000f300000000a00 */
[----:B------:R-:W4:Y:S01]  /*0080*/  LDC R9, c[0x0][0x370] ;  /* 0x0000dc00ff097b82 */ /* 0x000f220000000800 */
[----:B------:R-:W-:-:S07]  /*0090*/  IMAD.MOV.U32 R24, RZ, RZ, RZ ;  /* 0x000000ffff187224 */ /* 0x000fce00078e00ff */
[----:B------:R-:W4:Y:S08]  /*00a0*/  LDC R18, c[0x0][0x3f4] ;  /* 0x0000fd00ff127b82 */ /* 0x000f300000000800 */
[----:B------:R-:W4:Y:S01]  /*00b0*/  S2UR UR12, SR_CgaCtaId ;  /* 0x00000000000c79c3 */ /* 0x000f220000008800 */
[----:B0-----:R-:W-:Y:S01]  /*00c0*/  IMAD.WIDE.U32 R4, R0, 0x4, R4 ;  /* 0x0000000400047825 */ /* 0x001fe200078e0004 */
[----:B------:R-:W-:Y:S01]  /*00d0*/  UMOV UR6, 0x400 ;  /* 0x0000040000067882 */ /* 0x000fe20000000000 */
[----:B------:R-:W0:Y:S04]  /*00e0*/  LDCU UR13, c[0x0][0x3e8] ;  /* 0x00007d00ff0d77ac */ /* 0x000e280008000800 */
[----:B-1----:R-:W4:Y:S01]  /*00f0*/  LDG.E.CONSTANT R4, desc[UR8][R4.64] ;  /* 0x0000000804047981 */ /* 0x002f22000c1e9900 */
[----:B--2---:R-:W-:Y:S01]  /*0100*/  ISETP.GT.U32.AND P1, PT, R2, 0x3f, PT ;  /* 0x0000003f0200780c */ /* 0x004fe20003f24070 */
[----:B---3--:R-:W-:Y:S01]  /*0110*/  IMAD R3, R0, UR4, RZ ;  /* 0x0000000400037c24 */ /* 0x008fe2000f8e02ff */
[----:B----4-:R-:W-:Y:S01]  /*0120*/  ISETP.NE.U32.AND P0, PT, R10, RZ, PT ;  /* 0x000000ff0a00720c */ /* 0x010fe20003f05070 */
[----:B------:R-:W1:Y:S01]  /*0130*/  LDCU UR16, c[0x0][0x3ec] ;  /* 0x00007d80ff1077ac */ /* 0x000e620008000800 */
[----:B------:R-:W2:Y:S02]  /*0140*/  LDC R10, c[0x0][0x3a0] ;  /* 0x0000e800ff0a7b82 */ /* 0x000ea40000000800 */
[----:B------:R-:W-:Y:S01]  /*0150*/  ISETP.NE.AND.EX P0, PT, R11, RZ, PT, P0 ;  /* 0x000000ff0b00720c */ /* 0x000fe20003f05300 */
[----:B------:R-:W3:Y:S01]  /*0160*/  LDCU UR17, c[0x0][0x3d0] ;  /* 0x00007a00ff1177ac */ /* 0x000ee20008000800 */
[----:B------:R-:W4:Y:S05]  /*0170*/  LDCU UR18, c[0x0][0x3cc] ;  /* 0x00007980ff1277ac */ /* 0x000f2a0008000800 */
[----:B------:R-:W0:Y:S01]  /*0180*/  @!P1 LDC.64 R14, c[0x0][0x388] ;  /* 0x0000e200ff0e9b82 */ /* 0x000e220000000a00 */
[----:B------:R-:W-:Y:S01]  /*0190*/  @!P1 IMAD.SHL.U32 R6, R2, 0x4, RZ ;  /* 0x0000000402069824 */ /* 0x000fe200078e00ff */
[----:B------:R-:W0:Y:S01]  /*01a0*/  LDCU.64 UR20, c[0x0][0x390] ;  /* 0x00007200ff1477ac */ /* 0x000e220008000a00 */
[----:B------:R-:W-:-:S05]  /*01b0*/  @!P1 IMAD.SHL.U32 R7, R8, 0x100, RZ ;  /* 0x0000010008079824 */ /* 0x000fca00078e00ff */
[----:B------:R-:W-:Y:S01]  /*01c0*/  @!P1 IADD3 R6, P2, P3, R6, R3, R7 ;  /* 0x0000000306069210 */ /* 0x000fe20007b5e007 */
[----:B------:R-:W1:Y:S01]  /*01d0*/  @P0 LDC.64 R12, c[0x0][0x3c0] ;  /* 0x0000f000ff0c0b82 */ /* 0x000e620000000a00 */
[----:B------:R-:W-:-:S04]  /*01e0*/  SHF.R.S32.HI R3, RZ, 0x1f, R3 ;  /* 0x0000001fff037819 */ /* 0x000fc80000011403 */
[----:B------:R-:W-:Y:S02]  /*01f0*/  @!P1 IADD3.X R3, PT, PT, RZ, R3, RZ, P2, P3 ;  /* 0x00000003ff039210 */ /* 0x000fe400017e64ff */
[----:B0-----:R-:W-:-:S04]  /*0200*/  @!P1 LEA R14, P2, R6, R14, 0x1 ;  /* 0x0000000e060e9211 */ /* 0x001fc800078408ff */
[----:B------:R-:W-:-:S05]  /*0210*/  @!P1 LEA.HI.X R15, R6, R15, R3, 0x1, P2 ;  /* 0x0000000f060f9211 */ /* 0x000fca00010f0c03 */
[----:B------:R-:W3:Y:S04]  /*0220*/  @!P1 LDG.E.CONSTANT R6, desc[UR8][R14.64] ;  /* 0x000000080e069981 */ /* 0x000ee8000c1e9900 */
[----:B------:R0:W3:Y:S01]  /*0230*/  @!P1 LDG.E.CONSTANT R7, desc[UR8][R14.64+0x4] ;  /* 0x000004080e079981 */ /* 0x0000e2000c1e9900 */
[----:B--2---:R-:W-:Y:S01]  /*0240*/  IABS R16, R10 ;  /* 0x0000000a00107213 */ /* 0x004fe20000000000 */
[----:B-1----:R-:W-:-:S03]  /*0250*/  @P0 IMAD.WIDE.U32 R12, R8, 0x4, R12 ;  /* 0x00000004080c0825 */ /* 0x002fc600078e000c */
[----:B------:R-:W1:Y:S01]  /*0260*/  I2F.RP R3, R16 ;  /* 0x0000001000037306 */ /* 0x000e620000209400 */
[----:B------:R-:W-:Y:S01]  /*0270*/  IABS R17, R9 ;  /* 0x0000000900117213 */ /* 0x000fe20000000000 */
[----:B------:R2:W5:Y:S01]  /*0280*/  @P0 LDG.E.CONSTANT R24, desc[UR8][R12.64] ;  /* 0x000000080c180981 */ /* 0x000562000c1e9900 */
[----:B------:R-:W-:Y:S01]  /*0290*/  ULEA UR10, UR12, UR6, 0x18 ;  /* 0x000000060c0a7291 */ /* 0x000fe2000f8ec0ff */
[----:B------:R-:W-:Y:S01]  /*02a0*/  SHF.R.U32.HI R25, RZ, 0x5, R2 ;  /* 0x00000005ff197819 */ /* 0x000fe20000011602 */
[----:B0-----:R-:W-:Y:S01]  /*02b0*/  IMAD.MOV.U32 R14, RZ, RZ, RZ ;  /* 0x000000ffff0e7224 */ /* 0x001fe200078e00ff */
[----:B------:R-:W-:Y:S01]  /*02c0*/  BSSY B0, `(.L_x_18346) ;  /* 0x000032b000007945 */ /* 0x000fe20003800000 */
[----:B------:R-:W-:Y:S01]  /*02d0*/  IMAD.MOV.U32 R21, RZ, RZ, -0x800001 ;  /* 0xff7fffffff157424 */ /* 0x000fe200078e00ff */
[----:B-1----:R-:W0:Y:S02]  /*02e0*/  MUFU.RCP R3, R3 ;  /* 0x0000000300037308 */ /* 0x002e240000001000 */
[----:B0-----:R-:W-:-:S06]  /*02f0*/  IADD3 R5, PT, PT, R3, 0xffffffe, RZ ;  /* 0x0ffffffe03057810 */ /* 0x001fcc0007ffe0ff */
[----:B------:R-:W0:Y:S02]  /*0300*/  F2I.FTZ.U32.TRUNC.NTZ R15, R5 ;  /* 0x00000005000f7305 */ /* 0x000e24000021f000 */
[----:B0-----:R-:W-:-:S04]  /*0310*/  IMAD.MOV R11, RZ, RZ, -R15 ;  /* 0x000000ffff0b7224 */ /* 0x001fc800078e0a0f */
[----:B------:R-:W-:-:S04]  /*0320*/  IMAD R11, R11, R16, RZ ;  /* 0x000000100b0b7224 */ /* 0x000fc800078e02ff */
[----:B------:R-:W-:-:S04]  /*0330*/  IMAD.HI.U32 R14, R15, R11, R14 ;  /* 0x0000000b0f0e7227 */ /* 0x000fc800078e000e */
[----:B------:R-:W-:-:S04]  /*0340*/  IMAD.MOV.U32 R11, RZ, RZ, R17 ;  /* 0x000000ffff0b7224 */ /* 0x000fc800078e0011 */
        /* <DEDUP_REMOVED lines=9> */
[----:B------:R-:W-:Y:S02]  /*03e0*/  ISETP.GE.AND P3, PT, R3, RZ, PT ;  /* 0x000000ff0300720c */ /* 0x000fe40003f66270 */
[----:B------:R-:W-:-:S05]  /*03f0*/  IABS R3, R18 ;  /* 0x0000001200037213 */ /* 0x000fca0000000000 */
[----:B------:R-:W-:Y:S02]  /*0400*/  @P0 VIADD R14, R14, 0x1 ;  /* 0x000000010e0e0836 */ /* 0x000fe40000000000 */
[----:B------:R-:W-:-:S03]  /*0410*/  IMAD.MOV.U32 R23, RZ, RZ, R3 ;  /* 0x000000ffff177224 */ /* 0x000fc600078e0003 */
[----:B------:R-:W-:Y:S02]  /*0420*/  MOV R17, R14 ;  /* 0x0000000e00117202 */ /* 0x000fe40000000f00 */
[----:B------:R-:W0:Y:S03]  /*0430*/  I2F.RP R14, R3 ;  /* 0x00000003000e7306 */ /* 0x000e260000209400 */
[----:B------:R-:W-:Y:S01]  /*0440*/  @!P3 IMAD.MOV R17, RZ, RZ, -R17 ;  /* 0x000000ffff11b224 */ /* 0x000fe200078e0a11 */
[----:B------:R-:W-:-:S04]  /*0450*/  @!P2 LOP3.LUT R17, RZ, R10, RZ, 0x33, !PT ;  /* 0x0000000aff11a212 */ /* 0x000fc800078e33ff */
[----:B------:R-:W-:-:S04]  /*0460*/  IABS R16, R17 ;  /* 0x0000001100107213 */ /* 0x000fc80000000000 */
[----:B------:R-:W1:Y:S08]  /*0470*/  I2F.RP R11, R16 ;  /* 0x00000010000b7306 */ /* 0x000e700000209400 */
[----:B0-----:R-:W0:Y:S08]  /*0480*/  MUFU.RCP R14, R14 ;  /* 0x0000000e000e7308 */ /* 0x001e300000001000 */
[----:B-1----:R-:W2:Y:S01]  /*0490*/  MUFU.RCP R11, R11 ;  /* 0x0000000b000b7308 */ /* 0x002ea20000001000 */
[----:B0-----:R-:W-:-:S07]  /*04a0*/  VIADD R5, R14, 0xffffffe ;  /* 0x0ffffffe0e057836 */ /* 0x001fce0000000000 */
[----:B------:R-:W-:Y:S01]  /*04b0*/  F2I.FTZ.U32.TRUNC.NTZ R5, R5 ;  /* 0x0000000500057305 */ /* 0x000fe2000021f000 */
[----:B--2---:R-:W-:-:S07]  /*04c0*/  VIADD R12, R11, 0xffffffe ;  /* 0x0ffffffe0b0c7836 */ /* 0x004fce0000000000 */
[----:B------:R0:W1:Y:S02]  /*04d0*/  F2I.FTZ.U32.TRUNC.NTZ R13, R12 ;  /* 0x0000000c000d7305 */ /* 0x000064000021f000 */
[----:B0-----:R-:W-:Y:S01]  /*04e0*/  IMAD.MOV.U32 R12, RZ, RZ, RZ ;  /* 0x000000ffff0c7224 */ /* 0x001fe200078e00ff */
[----:B-1----:R-:W-:-:S05]  /*04f0*/  IADD3 R15, PT, PT, RZ, -R13, RZ ;  /* 0x8000000dff0f7210 */ /* 0x002fca0007ffe0ff */
[----:B------:R-:W-:Y:S01]  /*0500*/  IMAD R11, R15, R16, RZ ;  /* 0x000000100f0b7224 */ /* 0x000fe200078e02ff */
[----:B------:R-:W-:-:S03]  /*0510*/  IABS R15, R17 ;  /* 0x00000011000f7213 */ /* 0x000fc60000000000 */
[----:B------:R-:W-:-:S04]  /*0520*/  IMAD.HI.U32 R13, R13, R11, R12 ;  /* 0x0000000b0d0d7227 */ /* 0x000fc800078e000c */
[----:B------:R-:W-:Y:S01]  /*0530*/  IMAD.MOV R11, RZ, RZ, -R15 ;  /* 0x000000ffff0b7224 */ /* 0x000fe200078e0a0f */
[----:B------:R-:W-:Y:S02]  /*0540*/  R2UR UR7, R4 ;  /* 0x00000000040772ca */ /* 0x000fe400000e0000 */
[----:B------:R-:W-:-:S05]  /*0550*/  IABS R4, R8 ;  /* 0x0000000800047213 */ /* 0x000fca0000000000 */
[----:B------:R-:W-:Y:S02]  /*0560*/  IMAD.MOV.U32 R12, RZ, RZ, R4 ;  /* 0x000000ffff0c7224 */ /* 0x000fe400078e0004 */
[----:B------:R-:W-:Y:S02]  /*0570*/  IMAD R4, R5, R3, RZ ;  /* 0x0000000305047224 */ /* 0x000fe400078e02ff */
[----:B------:R-:W-:Y:S02]  /*0580*/  IMAD.HI.U32 R13, R13, R12, RZ ;  /* 0x0000000c0d0d7227 */ /* 0x000fe400078e00ff */
[----:B------:R-:W-:Y:S02]  /*0590*/  UIADD3 UR11, UPT, UPT, UR7, -0x1, URZ ;  /* 0xffffffff070b7890 */ /* 0x000fe4000fffe0ff */
[----:B------:R-:W-:Y:S01]  /*05a0*/  IMAD R11, R13, R11, R12 ;  /* 0x0000000b0d0b7224 */ /* 0x000fe200078e020c */
[----:B------:R-:W-:Y:S01]  /*05b0*/  UIADD3 UR4, UPT, UPT, UR7, 0xf, URZ ;  /* 0x0000000f07047890 */ /* 0x000fe2000fffe0ff */
[----:B------:R-:W-:-:S02]  /*05c0*/  IMAD.MOV R15, RZ, RZ, -R4 ;  /* 0x000000ffff0f7224 */ /* 0x000fc400078e0a04 */
[----:B------:R-:W-:Y:S01]  /*05d0*/  IMAD.MOV.U32 R4, RZ, RZ, RZ ;  /* 0x000000ffff047224 */ /* 0x000fe200078e00ff */
[----:B------:R-:W-:Y:S01]  /*05e0*/  ISETP.GT.U32.AND P3, PT, R16, R11, PT ;  /* 0x0000000b1000720c */ /* 0x000fe20003f64070 */
[----:B------:R-:W-:Y:S01]  /*05f0*/  USHF.R.S32.HI UR5, URZ, 0x1f, UR4 ;  /* 0x0000001fff057899 */ /* 0x000fe20008011404 */
[----:B------:R-:W-:Y:S01]  /*0600*/  MOV R14, UR11 ;  /* 0x0000000b000e7c02 */ /* 0x000fe20008000f00 */
[----:B------:R-:W-:Y:S02]  /*0610*/  IMAD.HI.U32 R4, R5, R15, R4 ;  /* 0x0000000f05047227 */ /* 0x000fe400078e0004 */
[----:B------:R-:W0:Y:S01]  /*0620*/  LDC R15, c[0x0][0x3f8] ;  /* 0x0000fe00ff0f7b82 */ /* 0x000e220000000800 */
[----:B------:R-:W-:Y:S01]  /*0630*/  IABS R14, R14 ;  /* 0x0000000e000e7213 */ /* 0x000fe20000000000 */
[----:B------:R-:W-:-:S04]  /*0640*/  ULEA.HI UR5, UR5, UR4, URZ, 0x4 ;  /* 0x0000000405057291 */ /* 0x000fc8000f8f20ff */
[----:B------:R-:W-:Y:S01]  /*0650*/  IMAD.HI.U32 R12, R4, R14, RZ ;  /* 0x0000000e040c7227 */ /* 0x000fe200078e00ff */
[----:B------:R-:W-:Y:S01]  /*0660*/  USHF.R.S32.HI UR5, URZ, 0x4, UR5 ;  /* 0x00000004ff057899 */ /* 0x000fe20008011405 */
[-C--:B------:R-:W-:Y:S02]  /*0670*/  @!P3 IADD3 R11, PT, PT, R11, -R16.reuse, RZ ;  /* 0x800000100b0bb210 */ /* 0x080fe40007ffe0ff */
[----:B------:R-:W-:Y:S02]  /*0680*/  IMAD.MOV R5, RZ, RZ, -R12 ;  /* 0x000000ffff057224 */ /* 0x000fe400078e0a0c */
[----:B------:R-:W-:Y:S01]  /*0690*/  ISETP.GE.U32.AND P2, PT, R11, R16, PT ;  /* 0x000000100b00720c */ /* 0x000fe20003f46070 */
[----:B------:R-:W-:Y:S01]  /*06a0*/  @!P3 VIADD R13, R13, 0x1 ;  /* 0x000000010d0db836 */ /* 0x000fe20000000000 */
[----:B------:R-:W-:Y:S01]  /*06b0*/  ISETP.NE.AND P3, PT, R17, RZ, PT ;  /* 0x000000ff1100720c */ /* 0x000fe20003f65270 */
[----:B------:R-:W-:Y:S01]  /*06c0*/  IMAD R14, R3, R5, R14 ;  /* 0x00000005030e7224 */ /* 0x000fe200078e020e */
[----:B------:R-:W-:-:S02]  /*06d0*/  LOP3.LUT R5, R8, R17, RZ, 0x3c, !PT ;  /* 0x0000001108057212 */ /* 0x000fc400078e3cff */
[----:B------:R-:W-:Y:S02]  /*06e0*/  SHF.R.U32.HI R16, RZ, 0x1, R2 ;  /* 0x00000001ff107819 */ /* 0x000fe40000011602 */
[----:B------:R-:W-:Y:S02]  /*06f0*/  ISETP.GT.U32.AND P0, PT, R3, R14, PT ;  /* 0x0000000e0300720c */ /* 0x000fe40003f04070 */
[----:B------:R-:W-:Y:S01]  /*0700*/  ISETP.GE.AND P4, PT, R5, RZ, PT ;  /* 0x000000ff0500720c */ /* 0x000fe20003f86270 */
[----:B------:R-:W-:Y:S02]  /*0710*/  IMAD.SHL.U32 R5, R2, 0x100, RZ ;  /* 0x0000010002057824 */ /* 0x000fe400078e00ff */
[----:B------:R-:W-:Y:S01]  /*0720*/  @P2 VIADD R13, R13, 0x1 ;  /* 0x000000010d0d2836 */ /* 0x000fe20000000000 */
[----:B0-----:R-:W-:Y:S02]  /*0730*/  ISETP.GE.AND P2, PT, R15, RZ, PT ;  /* 0x000000ff0f00720c */ /* 0x001fe40003f46270 */
[----:B------:R-:W-:-:S02]  /*0740*/  LOP3.LUT R11, R5, 0x100, RZ, 0xc0, !PT ;  /* 0x00000100050b7812 */ /* 0x000fc400078ec0ff */
[----:B------:R-:W-:Y:S02]  /*0750*/  MOV R5, R13 ;  /* 0x0000000d00057202 */ /* 0x000fe40000000f00 */
[----:B------:R-:W-:Y:S01]  /*0760*/  LOP3.LUT R13, R18, UR11, RZ, 0x3c, !PT ;  /* 0x0000000b120d7c12 */ /* 0x000fe2000f8e3cff */
[----:B------:R-:W-:Y:S01]  /*0770*/  @!P0 IMAD.IADD R14, R14, 0x1, -R3 ;  /* 0x000000010e0e8824 */ /* 0x000fe200078e0a03 */
[----:B------:R-:W0:Y:S01]  /*0780*/  LDCU UR11, c[0x0][0x3a4] ;  /* 0x00007480ff0b77ac */ /* 0x000e220008000800 */
[----:B------:R-:W-:Y:S02]  /*0790*/  VIADD R11, R11, UR10 ;  /* 0x0000000a0b0b7c36 */ /* 0x000fe40008000000 */
[----:B------:R-:W-:Y:S01]  /*07a0*/  @!P4 IMAD.MOV R5, RZ, RZ, -R5 ;  /* 0x000000ffff05c224 */ /* 0x000fe200078e0a05 */
[----:B------:R-:W-:Y:S01]  /*07b0*/  ISETP.GE.U32.AND P4, PT, R14, R3, PT ;  /* 0x000000030e00720c */ /* 0x000fe20003f86070 */
[----:B------:R-:W-:Y:S01]  /*07c0*/  @!P0 VIADD R12, R12, 0x1 ;  /* 0x000000010c0c8836 */ /* 0x000fe20000000000 */
[----:B------:R-:W-:Y:S01]  /*07d0*/  @!P1 LEA R11, R16, R11, 0x3 ;  /* 0x0000000b100b9211 */ /* 0x000fe200078e18ff */
[----:B------:R-:W-:Y:S01]  /*07e0*/  @P2 IMAD R8, R9, UR13, R8 ;  /* 0x0000000d09082c24 */ /* 0x000fe2000f8e0208 */
[----:B------:R-:W-:-:S02]  /*07f0*/  @!P3 LOP3.LUT R5, RZ, R17, RZ, 0x33, !PT ;  /* 0x00000011ff05b212 */ /* 0x000fc400078e33ff */
[----:B------:R-:W-:Y:S01]  /*0800*/  ISETP.GE.AND P3, PT, R25, UR5, PT ;  /* 0x0000000519007c0c */ /* 0x000fe2000bf66270 */
[----:B---3--:R1:W-:Y:S01]  /*0810*/  @!P1 STS.64 [R11], R6 ;  /* 0x000000060b009388 */ /* 0x0083e20000000a00 */
[----:B------:R-:W-:Y:S01]  /*0820*/  BAR.SYNC.DEFER_BLOCKING 0x0 ;  /* 0x0000000000007b1d */ /* 0x000fe20000010000 */
[----:B------:R-:W-:Y:S01]  /*0830*/  ISETP.GE.AND P1, PT, R13, RZ, PT ;  /* 0x000000ff0d00720c */ /* 0x000fe20003f26270 */
[----:B------:R-:W-:Y:S01]  /*0840*/  @!P2 IMAD R10, R10, UR13, R5 ;  /* 0x0000000d0a0aac24 */ /* 0x000fe2000f8e0205 */
[----:B------:R-:W-:Y:S02]  /*0850*/  ISETP.NE.AND P0, PT, R18, RZ, PT ;  /* 0x000000ff1200720c */ /* 0x000fe40003f05270 */
[----:B------:R-:W-:Y:S02]  /*0860*/  @P4 VIADD R12, R12, 0x1 ;  /* 0x000000010c0c4836 */ /* 0x000fe40000000000 */
[----:B------:R-:W-:Y:S01]  /*0870*/  @P2 IMAD R22, R8, R15, 0x1 ;  /* 0x0000000108162424 */ /* 0x000fe200078e020f */
[----:B------:R-:W-:Y:S01]  /*0880*/  @!P2 IADD3 R10, PT, PT, RZ, -R10, RZ ;  /* 0x8000000aff0aa210 */ /* 0x000fe20007ffe0ff */
[----:B-1----:R-:W-:-:S04]  /*0890*/  IMAD.MOV.U32 R6, RZ, RZ, R12 ;  /* 0x000000ffff067224 */ /* 0x002fc800078e000c */
[----:B------:R-:W-:Y:S02]  /*08a0*/  @!P2 IMAD R22, R15, R10, 0x1 ;  /* 0x000000010f16a424 */ /* 0x000fe400078e020a */
[----:B------:R-:W-:Y:S01]  /*08b0*/  @!P1 IMAD.MOV R6, RZ, RZ, -R6 ;  /* 0x000000ffff069224 */ /* 0x000fe200078e0a06 */
[----:B------:R-:W-:Y:S01]  /*08c0*/  @!P0 LOP3.LUT R6, RZ, R18, RZ, 0x33, !PT ;  /* 0x00000012ff068212 */ /* 0x000fe200078e33ff */
[----:B0---4-:R-:W-:Y:S06]  /*08d0*/  @P3 BRA `(.L_x_18347) ;  /* 0x0000002c00243947 */ /* 0x011fec0003800000 */
[----:B------:R-:W0:Y:S01]  /*08e0*/  LDCU UR4, c[0x0][0x3b8] ;  /* 0x00007700ff0477ac */ /* 0x000e220008000800 */
[----:B------:R-:W-:Y:S01]  /*08f0*/  HFMA2 R3, -RZ, RZ, 0, 0 ;  /* 0x00000000ff037431 */ /* 0x000fe200000001ff */
[----:B------:R-:W-:Y:S01]  /*0900*/  SHF.R.U32.HI R2, RZ, 0x3, R2 ;  /* 0x00000003ff027819 */ /* 0x000fe20000011602 */
[----:B------:R-:W-:Y:S01]  /*0910*/  IMAD.MOV.U32 R21, RZ, RZ, -0x800001 ;  /* 0xff7fffffff157424 */ /* 0x000fe200078e00ff */
[----:B------:R-:W1:Y:S02]  /*0920*/  LDCU.64 UR14, c[0x0][0x3a8] ;  /* 0x00007500ff0e77ac */ /* 0x000e640008000a00 */
[----:B------:R-:W-:Y:S01]  /*0930*/  LOP3.LUT R2, R2, 0x7c, RZ, 0xc0, !PT ;  /* 0x0000007c02027812 */ /* 0x000fe200078ec0ff */
[----:B0-----:R-:W-:Y:S01]  /*0940*/  IMAD R7, R0, UR4, RZ ;  /* 0x0000000400077c24 */ /* 0x001fe2000f8e02ff */
[----:B------:R-:W-:-:S03]  /*0950*/  UIADD3 UR4, UPT, UPT, UR6, 0x220, URZ ;  /* 0x0000022006047890 */ /* 0x000fc6000fffe0ff */
[----:B------:R-:W-:Y:S01]  /*0960*/  IMAD.WIDE R2, R7, 0x4, R2 ;  /* 0x0000000407027825 */ /* 0x000fe200078e0202 */
[----:B------:R-:W-:-:S03]  /*0970*/  ULEA UR4, UR12, UR4, 0x18 ;  /* 0x000000040c047291 */ /* 0x000fc6000f8ec0ff */
[----:B------:R-:W-:Y:S01]  /*0980*/  IMAD.SHL.U32 R7, R25, 0x10, RZ ;  /* 0x0000001019077824 */ /* 0x000fe200078e00ff */
[----:B-1----:R-:W-:Y:S01]  /*0990*/  IADD3 R8, P0, PT, R2, UR14, RZ ;  /* 0x0000000e02087c10 */ /* 0x002fe2000ff1e0ff */
[----:B------:R-:W-:-:S03]  /*09a0*/  IMAD.SHL.U32 R2, R16, 0x4, RZ ;  /* 0x0000000410027824 */ /* 0x000fc600078e00ff */
[C---:B------:R-:W-:Y:S01]  /*09b0*/  LOP3.LUT R10, R7.reuse, 0xf, R16, 0xf8, !PT ;  /* 0x0000000f070a7812 */ /* 0x040fe200078ef810 */
[----:B------:R-:W-:Y:S01]  /*09c0*/  VIADD R7, R7, 0x1 ;  /* 0x0000000107077836 */ /* 0x000fe20000000000 */
[----:B------:R-:W-:Y:S02]  /*09d0*/  LOP3.LUT R2, R2, 0x3c, RZ, 0xc0, !PT ;  /* 0x0000003c02027812 */ /* 0x000fe400078ec0ff */
[----:B------:R-:W-:Y:S01]  /*09e0*/  IADD3.X R9, PT, PT, R3, UR15, RZ, P0, !PT ;  /* 0x0000000f03097c10 */ /* 0x000fe200087fe4ff */
[C---:B------:R-:W-:Y:S01]  /*09f0*/  VIADD R11, R10.reuse, -UR7 ;  /* 0x800000070a0b7c36 */ /* 0x040fe20008000000 */
[----:B------:R-:W-:Y:S01]  /*0a00*/  LEA R2, R25, R2, 0x6 ;  /* 0x0000000219027211 */ /* 0x000fe200078e30ff */
[----:B------:R-:W-:-:S03]  /*0a10*/  VIADD R10, R10, 0x1 ;  /* 0x000000010a0a7836 */ /* 0x000fc60000000000 */
[----:B------:R-:W-:-:S07]  /*0a20*/  IADD3 R20, PT, PT, R2, UR4, RZ ;  /* 0x0000000402147c10 */ /* 0x000fce000fffe0ff */
.L_x_18352:
[----:B------:R-:W0:Y:S01]  /*0a30*/  LDC R16, c[0x0][0x3f0] ;  /* 0x0000fc00ff107b82 */ /* 0x000e220000000800 */
[----:B------:R-:W-:Y:S01]  /*0a40*/  VIADD R2, R7, 0xffffffff ;  /* 0xffffffff07027836 */ /* 0x000fe20000000000 */
[----:B------:R-:W-:Y:S04]  /*0a50*/  BSSY B1, `(.L_x_18348) ;  /* 0x00002a8000017945 */ /* 0x000fe80003800000 */
        /* <DEDUP_REMOVED lines=18> */
[----:B------:R-:W-:-:S04]  /*0b80*/  @P0 VIADD R12, R12, 0x1 ;  /* 0x000000010c0c0836 */ /* 0x000fc80000000000 */
[----:B------:R-:W-:-:S05]  /*0b90*/  IMAD.MOV.U32 R19, RZ, RZ, R12 ;  /* 0x000000ffff137224 */ /* 0x000fca00078e000c */
[----:B------:R-:W-:Y:S01]  /*0ba0*/  @!P2 IADD3 R19, PT, PT, RZ, -R19, RZ ;  /* 0x80000013ff13a210 */ /* 0x000fe20007ffe0ff */
[----:B0-----:R-:W-:Y:S01]  /*0bb0*/  IMAD.MOV R12, RZ, RZ, -R13 ;  /* 0x000000ffff0c7224 */ /* 0x001fe200078e0a0d */
[----:B------:R-:W-:Y:S02]  /*0bc0*/  @!P1 LOP3.LUT R19, RZ, R27, RZ, 0x33, !PT ;  /* 0x0000001bff139212 */ /* 0x000fe400078e33ff */
[----:B------:R-:W-:Y:S01]  /*0bd0*/  ISETP.NE.AND P1, PT, R16, RZ, PT ;  /* 0x000000ff1000720c */ /* 0x000fe20003f25270 */
[----:B------:R-:W-:Y:S02]  /*0be0*/  IMAD R15, R12, R17, RZ ;  /* 0x000000110c0f7224 */ /* 0x000fe400078e02ff */
[----:B------:R-:W-:Y:S02]  /*0bf0*/  IMAD.IADD R2, R19, 0x1, R22 ;  /* 0x0000000113027824 */ /* 0x000fe400078e0216 */
[----:B------:R-:W-:-:S03]  /*0c00*/  IMAD.MOV.U32 R12, RZ, RZ, RZ ;  /* 0x000000ffff0c7224 */ /* 0x000fc600078e00ff */
[----:B------:R-:W-:Y:S01]  /*0c10*/  IABS R14, R2 ;  /* 0x00000002000e7213 */ /* 0x000fe20000000000 */
[----:B------:R-:W-:Y:S01]  /*0c20*/  IMAD.HI.U32 R12, R13, R15, R12 ;  /* 0x0000000f0d0c7227 */ /* 0x000fe200078e000c */
[----:B------:R-:W-:Y:S02]  /*0c30*/  ISETP.GE.AND P2, PT, R2, RZ, PT ;  /* 0x000000ff0200720c */ /* 0x000fe40003f46270 */
[----:B------:R-:W-:Y:S02]  /*0c40*/  MOV R13, R14 ;  /* 0x0000000e000d7202 */ /* 0x000fe40000000f00 */
[----:B------:R-:W-:-:S03]  /*0c50*/  IADD3 R2, PT, PT, R6, -UR16, RZ ;  /* 0x8000001006027c10 */ /* 0x000fc6000fffe0ff */
[----:B------:R-:W-:-:S04]  /*0c60*/  IMAD.HI.U32 R12, R12, R13, RZ ;  /* 0x0000000d0c0c7227 */ /* 0x000fc800078e00ff */
[----:B------:R-:W-:-:S04]  /*0c70*/  IMAD.MOV R12, RZ, RZ, -R12 ;  /* 0x000000ffff0c7224 */ /* 0x000fc800078e0a0c */
[----:B------:R-:W-:-:S05]  /*0c80*/  IMAD R12, R17, R12, R13 ;  /* 0x0000000c110c7224 */ /* 0x000fca00078e020d */
[----:B------:R-:W-:-:S13]  /*0c90*/  ISETP.GT.U32.AND P0, PT, R17, R12, PT ;  /* 0x0000000c1100720c */ /* 0x000fda0003f04070 */
[----:B------:R-:W-:-:S05]  /*0ca0*/  @!P0 IMAD.IADD R12, R12, 0x1, -R17 ;  /* 0x000000010c0c8824 */ /* 0x000fca00078e0a11 */
[----:B------:R-:W-:-:S13]  /*0cb0*/  ISETP.GT.U32.AND P0, PT, R17, R12, PT ;  /* 0x0000000c1100720c */ /* 0x000fda0003f04070 */
[----:B------:R-:W-:Y:S01]  /*0cc0*/  @!P0 IMAD.IADD R12, R12, 0x1, -R17 ;  /* 0x000000010c0c8824 */ /* 0x000fe200078e0a11 */
[----:B------:R-:W-:-:S03]  /*0cd0*/  ISETP.GT.AND P0, PT, R19, R2, PT ;  /* 0x000000021300720c */ /* 0x000fc60003f04270 */
[----:B------:R-:W-:Y:S01]  /*0ce0*/  @!P2 IMAD.MOV R12, RZ, RZ, -R12 ;  /* 0x000000ffff0ca224 */ /* 0x000fe200078e0a0c */
[----:B------:R-:W-:-:S04]  /*0cf0*/  @!P1 LOP3.LUT R12, RZ, R16, RZ, 0x33, !PT ;  /* 0x00000010ff0c9212 */ /* 0x000fc800078e33ff */
[----:B------:R-:W-:-:S13]  /*0d00*/  ISETP.EQ.OR P0, PT, R12, RZ, P0 ;  /* 0x000000ff0c00720c */ /* 0x000fda0000702670 */
[----:B------:R-:W-:Y:S05]  /*0d10*/  @P0 BRA `(.L_x_18349) ;  /* 0x00000000001c0947 */ /* 0x000fea0003800000 */
[----:B------:R-:W0:Y:S02]  /*0d20*/  S2R R2, SR_TID.X ;  /* 0x0000000000027919 */ /* 0x000e240000002100 */
[----:B0-----:R-:W-:-:S04]  /*0d30*/  LOP3.LUT R12, R2, 0x1, RZ, 0xc0, !PT ;  /* 0x00000001020c7812 */ /* 0x001fc800078ec0ff */
[----:B------:R-:W-:-:S13]  /*0d40*/  ISETP.NE.U32.AND P0, PT, R12, 0x1, PT ;  /* 0x000000010c00780c */ /* 0x000fda0003f05070 */
[----:B------:R-:W-:Y:S05]  /*0d50*/  @!P0 BRA `(.L_x_18350) ;  /* 0x0000002400dc8947 */ /* 0x000fea0003800000 */
[----:B------:R-:W-:-:S05]  /*0d60*/  IMAD.MOV.U32 R13, RZ, RZ, -0x800001 ;  /* 0xff7fffffff0d7424 */ /* 0x000fca00078e00ff */
[----:B------:R0:W-:Y:S01]  /*0d70*/  STS [R20], R13 ;  /* 0x0000000d14007388 */ /* 0x0001e20000000800 */
[----:B------:R-:W-:Y:S05]  /*0d80*/  BRA `(.L_x_18350) ;  /* 0x0000002400d07947 */ /* 0x000fea0003800000 */
.L_x_18349:
[----:B------:R-:W2:Y:S01]  /*0d90*/  LDG.E.CONSTANT R15, desc[UR8][R8.64] ;  /* 0x00000008080f7981 */ /* 0x000ea2000c1e9900 */
[----:B------:R-:W-:Y:S01]  /*0da0*/  IMAD R13, R5, UR17, RZ ;  /* 0x00000011050d7c24 */ /* 0x000fe2000f8e02ff */
[----:B------:R-:W0:Y:S02]  /*0db0*/  S2R R2, SR_TID.X ;  /* 0x0000000000027919 */ /* 0x000e240000002100 */
[----:B0-----:R-:W-:-:S05]  /*0dc0*/  IMAD.SHL.U32 R14, R2, 0x4, RZ ;  /* 0x00000004020e7824 */ /* 0x001fca00078e00ff */
[----:B------:R-:W-:-:S04]  /*0dd0*/  LOP3.LUT R12, R14, 0x78, RZ, 0xc0, !PT ;  /* 0x000000780e0c7812 */ /* 0x000fc800078ec0ff */
[----:B------:R-:W-:-:S04]  /*0de0*/  IADD3 R12, P0, PT, R13, R12, RZ ;  /* 0x0000000c0d0c7210 */ /* 0x000fc80007f1e0ff */
[----:B------:R-:W-:-:S03]  /*0df0*/  LEA.HI.X.SX32 R13, R13, RZ, 0x1, P0 ;  /* 0x000000ff0d0d7211 */ /* 0x000fc600000f0eff */
[----:B--2---:R-:W-:Y:S01]  /*0e00*/  IMAD.WIDE R12, R15, UR18, R12 ;  /* 0x000000120f0c7c25 */ /* 0x004fe2000f8e020c */
[----:B------:R-:W-:-:S04]  /*0e10*/  LOP3.LUT R15, R14, 0x4, RZ, 0xc0, !PT ;  /* 0x000000040e0f7812 */ /* 0x000fc800078ec0ff */
        /* <DEDUP_REMOVED lines=20> */
[----:B------:R-:W-:-:S03]  /*0f60*/  IMAD.SHL.U32 R26, R2, 0x100, RZ ;  /* 0x00000100021a7824 */ /* 0x000fc600078e00ff */
[----:B------:R-:W4:Y:S02]  /*0f70*/  LDG.E.CONSTANT R30, desc[UR8][R46.64+0x800] ;  /* 0x000800082e1e7981 */ /* 0x000f24000c1e9900 */
[----:B------:R-:W-:Y:S02]  /*0f80*/  LOP3.LUT R26, R26, 0x100, RZ, 0xc0, !PT ;  /* 0x000001001a1a7812 */ /* 0x000fe400078ec0ff */
[----:B------:R-:W4:Y:S04]  /*0f90*/  LDG.E.CONSTANT R29, desc[UR8][R46.64+0x804] ;  /* 0x000804082e1d7981 */ /* 0x000f28000c1e9900 */
[----:B------:R-:W0:Y:S04]  /*0fa0*/  LDS.128 R16, [R26+UR10] ;  /* 0x0000000a1a107984 */ /* 0x000e280008000c00 */
[----:B------:R-:W4:Y:S01]  /*0fb0*/  LDG.E.CONSTANT R28, desc[UR8][R46.64+0x900] ;  /* 0x000900082e1c7981 */ /* 0x000f22000c1e9900 */
[C---:B0-----:R-:W-:Y:S01]  /*0fc0*/  PRMT R13, R18.reuse, 0x7632, R13 ;  /* 0x00007632120d7816 */ /* 0x041fe2000000000d */
[----:B------:R-:W-:-:S02]  /*0fd0*/  IMAD.U32 R18, R18, 0x10000, RZ ;  /* 0x0001000012127824 */ /* 0x000fc400078e00ff */
[C---:B------:R-:W-:Y:S01]  /*0fe0*/  IMAD.U32 R48, R19.reuse, 0x10000, RZ ;  /* 0x0001000013307824 */ /* 0x040fe200078e00ff */
[----:B------:R-:W-:-:S04]  /*0ff0*/  PRMT R19, R19, 0x7632, R19 ;  /* 0x0000763213137816 */ /* 0x000fc80000000013 */
[----:B------:R-:W-:Y:S01]  /*1000*/  SHF.L.U32 R49, R19, 0x10, RZ ;  /* 0x0000001013317819 */ /* 0x000fe200000006ff */
[C---:B------:R-:W-:Y:S01]  /*1010*/  IMAD.U32 R19, R17.reuse, 0x10000, RZ ;  /* 0x0001000011137824 */ /* 0x040fe200078e00ff */
[----:B------:R-:W-:-:S04]  /*1020*/  PRMT R17, R17, 0x7632, R17 ;  /* 0x0000763211117816 */ /* 0x000fc80000000011 */
[----:B------:R-:W-:Y:S02]  /*1030*/  SHF.L.U32 R17, R17, 0x10, RZ ;  /* 0x0000001011117819 */ /* 0x000fe400000006ff */
[C---:B--2---:R-:W-:Y:S01]  /*1040*/  PRMT R15, R14.reuse, 0x7632, R15 ;  /* 0x000076320e0f7816 */ /* 0x044fe2000000000f */
[----:B------:R-:W-:Y:S01]  /*1050*/  IMAD.U32 R27, R14, 0x10000, RZ ;  /* 0x000100000e1b7824 */ /* 0x000fe200078e00ff */
[----:B------:R-:W-:-:S03]  /*1060*/  SHF.L.U32 R14, R13, 0x10, RZ ;  /* 0x000000100d0e7819 */ /* 0x000fc600000006ff */
[----:B------:R-:W-:Y:S02]  /*1070*/  IMAD.U32 R15, R15, 0x10000, RZ ;  /* 0x000100000f0f7824 */ /* 0x000fe400078e00ff */
[----:B------:R-:W-:Y:S02]  /*1080*/  FMUL.FTZ R33, R18, R27 ;  /* 0x0000001b12217220 */ /* 0x000fe40000410000 */
[----:B------:R-:W2:Y:S01]  /*1090*/  LDG.E.CONSTANT R27, desc[UR8][R46.64+0x904] ;  /* 0x000904082e1b7981 */ /* 0x000ea2000c1e9900 */
[----:B------:R-:W-:Y:S01]  /*10a0*/  FMUL.FTZ R18, R14, R15 ;  /* 0x0000000f0e127220 */ /* 0x000fe20000410000 */
[C---:B------:R-:W-:Y:S01]  /*10b0*/  PRMT R13, R16.reuse, 0x7632, R13 ;  /* 0x00007632100d7816 */ /* 0x040fe2000000000d */
[----:B------:R-:W-:Y:S01]  /*10c0*/  IMAD.U32 R16, R16, 0x10000, RZ ;  /* 0x0001000010107824 */ /* 0x000fe200078e00ff */
[C---:B---3--:R-:W-:Y:S02]  /*10d0*/  SHF.L.U32 R15, R12.reuse, 0x10, RZ ;  /* 0x000000100c0f7819 */ /* 0x048fe400000006ff */
[----:B------:R-:W-:-:S03]  /*10e0*/  PRMT R14, R12, 0x7632, R14 ;  /* 0x000076320c0e7816 */ /* 0x000fc6000000000e */
[----:B------:R-:W-:Y:S01]  /*10f0*/  FFMA.FTZ R16, R16, R15, R33 ;  /* 0x0000000f10107223 */ /* 0x000fe20000010021 */
[----:B----4-:R-:W-:Y:S02]  /*1100*/  IMAD.U32 R33, R45, 0x10000, RZ ;  /* 0x000100002d217824 */ /* 0x010fe400078e00ff */
[----:B------:R-:W-:Y:S02]  /*1110*/  IMAD.U32 R13, R13, 0x10000, RZ ;  /* 0x000100000d0d7824 */ /* 0x000fe400078e00ff */
[----:B------:R-:W-:Y:S02]  /*1120*/  IMAD.U32 R14, R14, 0x10000, RZ ;  /* 0x000100000e0e7824 */ /* 0x000fe400078e00ff */
[----:B------:R-:W-:Y:S02]  /*1130*/  FMUL.FTZ R48, R48, R33 ;  /* 0x0000002130307220 */ /* 0x000fe40000410000 */
[----:B------:R-:W3:Y:S01]  /*1140*/  LDG.E.CONSTANT R33, desc[UR8][R46.64+0xa00] ;  /* 0x000a00082e217981 */ /* 0x000ee2000c1e9900 */
[----:B------:R-:W-:-:S03]  /*1150*/  FFMA.FTZ R18, R13, R14, R18 ;  /* 0x0000000e0d127223 */ /* 0x000fc60000010012 */
[----:B------:R-:W0:Y:S01]  /*1160*/  LDS.128 R12, [R26+UR10+0x10] ;  /* 0x0000100a1a0c7984 */ /* 0x000e220008000c00 */
[----:B------:R-:W-:-:S05]  /*1170*/  PRMT R45, R45, 0x7632, R45 ;  /* 0x000076322d2d7816 */ /* 0x000fca000000002d */
[----:B------:R-:W-:Y:S02]  /*1180*/  IMAD.U32 R50, R45, 0x10000, RZ ;  /* 0x000100002d327824 */ /* 0x000fe400078e00ff */
[C---:B------:R-:W-:Y:S01]  /*1190*/  IMAD.U32 R45, R41.reuse, 0x10000, RZ ;  /* 0x00010000292d7824 */ /* 0x040fe200078e00ff */
[----:B------:R-:W-:-:S03]  /*11a0*/  PRMT R41, R41, 0x7632, R41 ;  /* 0x0000763229297816 */ /* 0x000fc60000000029 */
[----:B------:R-:W-:Y:S02]  /*11b0*/  FFMA.FTZ R19, R19, R45, R48 ;  /* 0x0000002d13137223 */ /* 0x000fe40000010030 */
[----:B------:R-:W-:Y:S02]  /*11c0*/  IMAD.U32 R48, R41, 0x10000, RZ ;  /* 0x0001000029307824 */ /* 0x000fe400078e00ff */
[----:B------:R-:W4:Y:S01]  /*11d0*/  LDG.E.CONSTANT R41, desc[UR8][R46.64+0xa04] ;  /* 0x000a04082e297981 */ /* 0x000f22000c1e9900 */
[----:B------:R-:W-:-:S04]  /*11e0*/  FMUL.FTZ R50, R49, R50 ;  /* 0x0000003231327220 */ /* 0x000fc80000410000 */
[----:B------:R-:W-:Y:S01]  /*11f0*/  FFMA.FTZ R17, R17, R48, R50 ;  /* 0x0000003011117223 */ /* 0x000fe20000010032 */
[C---:B0-----:R-:W-:Y:S01]  /*1200*/  PRMT R45, R12.reuse, 0x7632, R45 ;  /* 0x000076320c2d7816 */ /* 0x041fe2000000002d */
[----:B------:R-:W-:Y:S01]  /*1210*/  IMAD.U32 R49, R12, 0x10000, RZ ;  /* 0x000100000c317824 */ /* 0x000fe200078e00ff */
[C---:B------:R-:W-:Y:S02]  /*1220*/  PRMT R12, R40.reuse, 0x7632, R12 ;  /* 0x00007632280c7816 */ /* 0x040fe4000000000c */
[----:B------:R-:W-:Y:S01]  /*1230*/  SHF.L.U32 R40, R40, 0x10, RZ ;  /* 0x0000001028287819 */ /* 0x000fe200000006ff */
[----:B------:R-:W-:Y:S02]  /*1240*/  IMAD.U32 R45, R45, 0x10000, RZ ;  /* 0x000100002d2d7824 */ /* 0x000fe400078e00ff */
[----:B------:R-:W-:Y:S02]  /*1250*/  IMAD.U32 R48, R12, 0x10000, RZ ;  /* 0x000100000c307824 */ /* 0x000fe400078e00ff */
[--C-:B------:R-:W-:Y:S01]  /*1260*/  FFMA.FTZ R12, R49, R40, R16.reuse ;  /* 0x00000028310c7223 */ /* 0x100fe20000010010 */
[----:B------:R-:W-:Y:S01]  /*1270*/  PRMT R16, R13, 0x7632, R16 ;  /* 0x000076320d107816 */ /* 0x000fe20000000010 */
[----:B------:R-:W-:Y:S01]  /*1280*/  FFMA.FTZ R45, R45, R48, R18 ;  /* 0x000000302d2d7223 */ /* 0x000fe20000010012 */
[----:B------:R-:W4:Y:S01]  /*1290*/  LDG.E.CONSTANT R40, desc[UR8][R46.64+0xb00] ;  /* 0x000b00082e287981 */ /* 0x000f22000c1e9900 */
[C---:B------:R-:W-:Y:S01]  /*12a0*/  PRMT R48, R44.reuse, 0x7632, R48 ;  /* 0x000076322c307816 */ /* 0x040fe20000000030 */
[----:B------:R-:W-:Y:S01]  /*12b0*/  IMAD.U32 R18, R13, 0x10000, RZ ;  /* 0x000100000d127824 */ /* 0x000fe200078e00ff */
[----:B------:R-:W-:Y:S01]  /*12c0*/  SHF.L.U32 R13, R44, 0x10, RZ ;  /* 0x000000102c0d7819 */ /* 0x000fe200000006ff */
[----:B------:R-:W-:-:S02]  /*12d0*/  IMAD.U32 R16, R16, 0x10000, RZ ;  /* 0x0001000010107824 */ /* 0x000fc400078e00ff */
[----:B------:R-:W-:Y:S02]  /*12e0*/  IMAD.U32 R48, R48, 0x10000, RZ ;  /* 0x0001000030307824 */ /* 0x000fe400078e00ff */
[----:B------:R-:W-:Y:S02]  /*12f0*/  FFMA.FTZ R13, R18, R13, R19 ;  /* 0x0000000d120d7223 */ /* 0x000fe40000010013 */
[----:B------:R-:W-:Y:S02]  /*1300*/  FFMA.FTZ R48, R16, R48, R17 ;  /* 0x0000003010307223 */ /* 0x000fe40000010011 */
[----:B------:R-:W0:Y:S01]  /*1310*/  LDS.128 R16, [R26+UR10+0x20] ;  /* 0x0000200a1a107984 */ /* 0x000e220008000c00 */
[C---:B------:R-:W-:Y:S01]  /*1320*/  IMAD.U32 R49, R14.reuse, 0x10000, RZ ;  /* 0x000100000e317824 */ /* 0x040fe200078e00ff */
[----:B------:R-:W-:Y:S01]  /*1330*/  PRMT R14, R14, 0x7632, R14 ;  /* 0x000076320e0e7816 */ /* 0x000fe2000000000e */
[C---:B------:R-:W-:Y:S01]  /*1340*/  IMAD.U32 R44, R43.reuse, 0x10000, RZ ;  /* 0x000100002b2c7824 */ /* 0x040fe200078e00ff */
[----:B------:R-:W-:-:S02]  /*1350*/  PRMT R43, R43, 0x7632, R43 ;  /* 0x000076322b2b7816 */ /* 0x000fc4000000002b */
[----:B------:R-:W-:-:S03]  /*1360*/  SHF.L.U32 R14, R14, 0x10, RZ ;  /* 0x000000100e0e7819 */ /* 0x000fc600000006ff */
[----:B------:R-:W-:Y:S02]  /*1370*/  IMAD.U32 R43, R43, 0x10000, RZ ;  /* 0x000100002b2b7824 */ /* 0x000fe400078e00ff */
[----:B------:R-:W-:Y:S01]  /*1380*/  FFMA.FTZ R12, R49, R44, R12 ;  /* 0x0000002c310c7223 */ /* 0x000fe2000001000c */
[C---:B------:R-:W-:Y:S01]  /*1390*/  IMAD.U32 R50, R15.reuse, 0x10000, RZ ;  /* 0x000100000f327824 */ /* 0x040fe200078e00ff */
[----:B------:R-:W4:Y:S01]  /*13a0*/  LDG.E.CONSTANT R44, desc[UR8][R46.64+0xb04] ;  /* 0x000b04082e2c7981 */ /* 0x000f22000c1e9900 */
[----:B------:R-:W-:Y:S01]  /*13b0*/  FFMA.FTZ R14, R14, R43, R45 ;  /* 0x0000002b0e0e7223 */ /* 0x000fe2000001002d */
[C---:B------:R-:W-:Y:S01]  /*13c0*/  IMAD.U32 R43, R42.reuse, 0x10000, RZ ;  /* 0x000100002a2b7824 */ /* 0x040fe200078e00ff */
[----:B------:R-:W-:Y:S01]  /*13d0*/  PRMT R15, R15, 0x7632, R15 ;  /* 0x000076320f0f7816 */ /* 0x000fe2000000000f */
[----:B------:R-:W4:Y:S01]  /*13e0*/  LDG.E.CONSTANT R45, desc[UR8][R46.64+0xc00] ;  /* 0x000c00082e2d7981 */ /* 0x000f22000c1e9900 */
[----:B------:R-:W-:Y:S02]  /*13f0*/  PRMT R42, R42, 0x7632, R42 ;  /* 0x000076322a2a7816 */ /* 0x000fe4000000002a */
[----:B------:R-:W-:-:S03]  /*1400*/  SHF.L.U32 R15, R15, 0x10, RZ ;  /* 0x000000100f0f7819 */ /* 0x000fc600000006ff */
[----:B------:R-:W-:Y:S02]  /*1410*/  IMAD.U32 R42, R42, 0x10000, RZ ;  /* 0x000100002a2a7824 */ /* 0x000fe400078e00ff */
[----:B------:R-:W-:Y:S02]  /*1420*/  FFMA.FTZ R13, R50, R43, R13 ;  /* 0x0000002b320d7223 */ /* 0x000fe4000001000d */
[----:B------:R-:W-:Y:S01]  /*1430*/  FFMA.FTZ R15, R15, R42, R48 ;  /* 0x0000002a0f0f7223 */ /* 0x000fe20000010030 */
[----:B------:R-:W-:Y:S02]  /*1440*/  IMAD.U32 R48, R39, 0x10000, RZ ;  /* 0x0001000027307824 */ /* 0x000fe400078e00ff */
[C---:B0-----:R-:W-:Y:S01]  /*1450*/  IMAD.U32 R43, R16.reuse, 0x10000, RZ ;  /* 0x00010000102b7824 */ /* 0x041fe200078e00ff */
[----:B------:R-:W-:-:S03]  /*1460*/  PRMT R39, R16, 0x7632, R39 ;  /* 0x0000763210277816 */ /* 0x000fc60000000027 */
[----:B------:R-:W-:Y:S02]  /*1470*/  FFMA.FTZ R16, R43, R48, R12 ;  /* 0x000000302b107223 */ /* 0x000fe4000001000c */
[----:B------:R-:W4:Y:S01]  /*1480*/  LDG.E.CONSTANT R48, desc[UR8][R46.64+0xc04] ;  /* 0x000c04082e307981 */ /* 0x000f22000c1e9900 */
[C---:B------:R-:W-:Y:S02]  /*1490*/  PRMT R42, R39.reuse, 0x7632, R42 ;  /* 0x00007632272a7816 */ /* 0x040fe4000000002a */
[----:B------:R-:W-:-:S03]  /*14a0*/  SHF.L.U32 R39, R39, 0x10, RZ ;  /* 0x0000001027277819 */ /* 0x000fc600000006ff */
[----:B------:R-:W-:Y:S01]  /*14b0*/  IMAD.U32 R42, R42, 0x10000, RZ ;  /* 0x000100002a2a7824 */ /* 0x000fe200078e00ff */
[----:B------:R-:W-:-:S03]  /*14c0*/  PRMT R12, R17, 0x7632, R12 ;  /* 0x00007632110c7816 */ /* 0x000fc6000000000c */
[----:B------:R-:W-:Y:S01]  /*14d0*/  FFMA.FTZ R42, R39, R42, R14 ;  /* 0x0000002a272a7223 */ /* 0x000fe2000001000e */
[C---:B------:R-:W-:Y:S01]  /*14e0*/  PRMT R39, R38.reuse, 0x7632, R39 ;  /* 0x0000763226277816 */ /* 0x040fe20000000027 */
[----:B------:R-:W-:Y:S01]  /*14f0*/  IMAD.U32 R14, R17, 0x10000, RZ ;  /* 0x00010000110e7824 */ /* 0x000fe200078e00ff */
[----:B------:R-:W-:Y:S01]  /*1500*/  SHF.L.U32 R17, R38, 0x10, RZ ;  /* 0x0000001026117819 */ /* 0x000fe200000006ff */
[----:B------:R-:W-:Y:S02]  /*1510*/  IMAD.U32 R12, R12, 0x10000, RZ ;  /* 0x000100000c0c7824 */ /* 0x000fe400078e00ff */
[----:B------:R-:W-:Y:S02]  /*1520*/  IMAD.U32 R38, R39, 0x10000, RZ ;  /* 0x0001000027267824 */ /* 0x000fe400078e00ff */
[----:B------:R-:W-:Y:S01]  /*1530*/  FFMA.FTZ R17, R14, R17, R13 ;  /* 0x000000110e117223 */ /* 0x000fe2000001000d */
[----:B------:R-:W-:Y:S02]  /*1540*/  IMAD.U32 R43, R18, 0x10000, RZ ;  /* 0x00010000122b7824 */ /* 0x000fe400078e00ff */
[----:B------:R-:W-:Y:S01]  /*1550*/  FFMA.FTZ R38, R12, R38, R15 ;  /* 0x000000260c267223 */ /* 0x000fe2000001000f */
[----:B------:R-:W-:Y:S01]  /*1560*/  IMAD.U32 R49, R37, 0x10000, RZ ;  /* 0x0001000025317824 */ /* 0x000fe200078e00ff */
[----:B------:R-:W0:Y:S01]  /*1570*/  LDS.128 R12, [R26+UR10+0x30] ;  /* 0x0000300a1a0c7984 */ /* 0x000e220008000c00 */
[----:B------:R-:W-:-:S02]  /*1580*/  PRMT R18, R18, 0x7632, R18 ;  /* 0x0000763212127816 */ /* 0x000fc40000000012 */
[----:B------:R-:W-:Y:S01]  /*1590*/  FFMA.FTZ R16, R43, R49, R16 ;  /* 0x000000312b107223 */ /* 0x000fe20000010010 */
[----:B------:R-:W4:Y:S01]  /*15a0*/  LDG.E.CONSTANT R39, desc[UR8][R46.64+0xd00] ;  /* 0x000d00082e277981 */ /* 0x000f22000c1e9900 */
[----:B------:R-:W-:Y:S02]  /*15b0*/  PRMT R43, R37, 0x7632, R43 ;  /* 0x00007632252b7816 */ /* 0x000fe4000000002b */
[----:B------:R-:W-:-:S03]  /*15c0*/  SHF.L.U32 R37, R18, 0x10, RZ ;  /* 0x0000001012257819 */ /* 0x000fc600000006ff */
[----:B------:R-:W-:Y:S02]  /*15d0*/  IMAD.U32 R18, R43, 0x10000, RZ ;  /* 0x000100002b127824 */ /* 0x000fe400078e00ff */
[----:B------:R-:W4:Y:S02]  /*15e0*/  LDG.E.CONSTANT R43, desc[UR8][R46.64+0xe00] ;  /* 0x000e00082e2b7981 */ /* 0x000f24000c1e9900 */
[----:B------:R-:W-:Y:S02]  /*15f0*/  FFMA.FTZ R18, R37, R18, R42 ;  /* 0x0000001225127223 */ /* 0x000fe4000001002a */
[----:B------:R-:W4:Y:S01]  /*1600*/  LDG.E.CONSTANT R42, desc[UR8][R46.64+0xd04] ;  /* 0x000d04082e2a7981 */ /* 0x000f22000c1e9900 */
[C---:B------:R-:W-:Y:S01]  /*1610*/  IMAD.U32 R50, R19.reuse, 0x10000, RZ ;  /* 0x0001000013327824 */ /* 0x040fe200078e00ff */
[----:B------:R-:W-:Y:S01]  /*1620*/  PRMT R19, R19, 0x7632, R19 ;  /* 0x0000763213137816 */ /* 0x000fe20000000013 */
[C---:B------:R-:W-:Y:S01]  /*1630*/  IMAD.U32 R37, R36.reuse, 0x10000, RZ ;  /* 0x0001000024257824 */ /* 0x040fe200078e00ff */
[----:B------:R-:W-:-:S02]  /*1640*/  PRMT R36, R36, 0x7632, R36 ;  /* 0x0000763224247816 */ /* 0x000fc40000000024 */
[----:B------:R-:W-:-:S03]  /*1650*/  SHF.L.U32 R19, R19, 0x10, RZ ;  /* 0x0000001013137819 */ /* 0x000fc600000006ff */
[----:B------:R-:W-:Y:S02]  /*1660*/  IMAD.U32 R36, R36, 0x10000, RZ ;  /* 0x0001000024247824 */ /* 0x000fe400078e00ff */
[----:B------:R-:W-:Y:S02]  /*1670*/  FFMA.FTZ R17, R50, R37, R17 ;  /* 0x0000002532117223 */ /* 0x000fe40000010011 */
[----:B------:R-:W-:Y:S02]  /*1680*/  FFMA.FTZ R19, R19, R36, R38 ;  /* 0x0000002413137223 */ /* 0x000fe40000010026 */
[----:B------:R-:W4:Y:S01]  /*1690*/  LDG.E.CONSTANT R38, desc[UR8][R46.64+0xe04] ;  /* 0x000e04082e267981 */ /* 0x000f22000c1e9900 */
[C---:B0-----:R-:W-:Y:S01]  /*16a0*/  PRMT R36, R12.reuse, 0x7632, R36 ;  /* 0x000076320c247816 */ /* 0x041fe20000000024 */
[----:B------:R-:W-:Y:S01]  /*16b0*/  IMAD.U32 R37, R12, 0x10000, RZ ;  /* 0x000100000c257824 */ /* 0x000fe200078e00ff */
[C---:B------:R-:W-:Y:S02]  /*16c0*/  PRMT R12, R35.reuse, 0x7632, R12 ;  /* 0x00007632230c7816 */ /* 0x040fe4000000000c */
[----:B------:R-:W-:Y:S01]  /*16d0*/  SHF.L.U32 R35, R35, 0x10, RZ ;  /* 0x0000001023237819 */ /* 0x000fe200000006ff */
[----:B------:R-:W-:-:S02]  /*16e0*/  IMAD.U32 R49, R36, 0x10000, RZ ;  /* 0x0001000024317824 */ /* 0x000fc400078e00ff */
[----:B------:R-:W-:Y:S02]  /*16f0*/  IMAD.U32 R36, R12, 0x10000, RZ ;  /* 0x000100000c247824 */ /* 0x000fe400078e00ff */
[--C-:B------:R-:W-:Y:S01]  /*1700*/  FFMA.FTZ R12, R37, R35, R16.reuse ;  /* 0x00000023250c7223 */ /* 0x100fe20000010010 */
[----:B------:R-:W-:Y:S01]  /*1710*/  PRMT R16, R13, 0x7632, R16 ;  /* 0x000076320d107816 */ /* 0x000fe20000000010 */
[----:B------:R-:W-:Y:S01]  /*1720*/  FFMA.FTZ R35, R49, R36, R18 ;  /* 0x0000002431237223 */ /* 0x000fe20000010012 */
[C---:B------:R-:W-:Y:S01]  /*1730*/  PRMT R36, R34.reuse, 0x7632, R36 ;  /* 0x0000763222247816 */ /* 0x040fe20000000024 */
[----:B------:R-:W-:Y:S01]  /*1740*/  IMAD.U32 R18, R13, 0x10000, RZ ;  /* 0x000100000d127824 */ /* 0x000fe200078e00ff */
[----:B------:R-:W-:Y:S01]  /*1750*/  SHF.L.U32 R13, R34, 0x10, RZ ;  /* 0x00000010220d7819 */ /* 0x000fe200000006ff */
[----:B------:R-:W-:Y:S02]  /*1760*/  IMAD.U32 R16, R16, 0x10000, RZ ;  /* 0x0001000010107824 */ /* 0x000fe400078e00ff */
[----:B------:R-:W-:-:S02]  /*1770*/  IMAD.U32 R36, R36, 0x10000, RZ ;  /* 0x0001000024247824 */ /* 0x000fc400078e00ff */
[----:B------:R-:W-:Y:S02]  /*1780*/  FFMA.FTZ R13, R18, R13, R17 ;  /* 0x0000000d120d7223 */ /* 0x000fe40000010011 */
[----:B------:R-:W-:Y:S02]  /*1790*/  FFMA.FTZ R49, R16, R36, R19 ;  /* 0x0000002410317223 */ /* 0x000fe40000010013 */
[----:B------:R-:W0:Y:S04]  /*17a0*/  LDS.128 R16, [R26+UR10+0x40] ;  /* 0x0000400a1a107984 */ /* 0x000e280008000c00 */
[----:B------:R-:W4:Y:S01]  /*17b0*/  LDG.E.CONSTANT R36, desc[UR8][R46.64+0xf00] ;  /* 0x000f00082e247981 */ /* 0x000f22000c1e9900 */
[C---:B------:R-:W-:Y:S01]  /*17c0*/  IMAD.U32 R37, R14.reuse, 0x10000, RZ ;  /* 0x000100000e257824 */ /* 0x040fe200078e00ff */
[----:B------:R-:W-:Y:S01]  /*17d0*/  PRMT R14, R14, 0x7632, R14 ;  /* 0x000076320e0e7816 */ /* 0x000fe2000000000e */
[C---:B------:R-:W-:Y:S01]  /*17e0*/  IMAD.U32 R34, R32.reuse, 0x10000, RZ ;  /* 0x0001000020227824 */ /* 0x040fe200078e00ff */
[----:B------:R-:W-:-:S02]  /*17f0*/  PRMT R32, R32, 0x7632, R32 ;  /* 0x0000763220207816 */ /* 0x000fc40000000020 */
[----:B------:R-:W-:Y:S01]  /*1800*/  SHF.L.U32 R14, R14, 0x10, RZ ;  /* 0x000000100e0e7819 */ /* 0x000fe200000006ff */
[----:B------:R-:W-:Y:S02]  /*1810*/  FFMA.FTZ R12, R37, R34, R12 ;  /* 0x00000022250c7223 */ /* 0x000fe4000001000c */
[----:B------:R-:W4:Y:S01]  /*1820*/  LDG.E.CONSTANT R37, desc[UR8][R46.64+0xf04] ;  /* 0x000f04082e257981 */ /* 0x000f22000c1e9900 */
[----:B------:R-:W-:-:S04]  /*1830*/  IMAD.U32 R32, R32, 0x10000, RZ ;  /* 0x0001000020207824 */ /* 0x000fc800078e00ff */
[----:B------:R-:W-:Y:S02]  /*1840*/  FFMA.FTZ R14, R14, R32, R35 ;  /* 0x000000200e0e7223 */ /* 0x000fe40000010023 */
[----:B------:R-:W4:Y:S01]  /*1850*/  LDG.E.CONSTANT R35, desc[UR8][R46.64+0x1000] ;  /* 0x001000082e237981 */ /* 0x000f22000c1e9900 */
[----:B------:R-:W-:Y:S02]  /*1860*/  IMAD.U32 R34, R31, 0x10000, RZ ;  /* 0x000100001f227824 */ /* 0x000fe400078e00ff */
[C---:B------:R-:W-:Y:S01]  /*1870*/  IMAD.U32 R32, R15.reuse, 0x10000, RZ ;  /* 0x000100000f207824 */ /* 0x040fe200078e00ff */
[----:B------:R-:W-:Y:S02]  /*1880*/  PRMT R15, R15, 0x7632, R15 ;  /* 0x000076320f0f7816 */ /* 0x000fe4000000000f */
[----:B------:R-:W-:Y:S01]  /*1890*/  PRMT R31, R31, 0x7632, R31 ;  /* 0x000076321f1f7816 */ /* 0x000fe2000000001f */
[----:B------:R-:W-:Y:S01]  /*18a0*/  FFMA.FTZ R13, R32, R34, R13 ;  /* 0x00000022200d7223 */ /* 0x000fe2000001000d */
[----:B------:R-:W-:Y:S01]  /*18b0*/  SHF.L.U32 R32, R15, 0x10, RZ ;  /* 0x000000100f207819 */ /* 0x000fe200000006ff */
[----:B------:R-:W4:Y:S02]  /*18c0*/  LDG.E.CONSTANT R34, desc[UR8][R46.64+0x1004] ;  /* 0x001004082e227981 */ /* 0x000f24000c1e9900 */
[----:B------:R-:W-:-:S04]  /*18d0*/  IMAD.U32 R15, R31, 0x10000, RZ ;  /* 0x000100001f0f7824 */ /* 0x000fc800078e00ff */
[----:B------:R-:W-:Y:S02]  /*18e0*/  FFMA.FTZ R15, R32, R15, R49 ;  /* 0x0000000f200f7223 */ /* 0x000fe40000010031 */
[----:B------:R-:W4:Y:S01]  /*18f0*/  LDG.E.CONSTANT R32, desc[UR8][R46.64+0x1100] ;  /* 0x001100082e207981 */ /* 0x000f22000c1e9900 */
[C---:B0-----:R-:W-:Y:S01]  /*1900*/  PRMT R31, R16.reuse, 0x7632, R31 ;  /* 0x00007632101f7816 */ /* 0x041fe2000000001f */
[----:B------:R-:W-:Y:S01]  /*1910*/  IMAD.U32 R49, R16, 0x10000, RZ ;  /* 0x0001000010317824 */ /* 0x000fe200078e00ff */
[C---:B------:R-:W-:Y:S02]  /*1920*/  PRMT R16, R30.reuse, 0x7632, R16 ;  /* 0x000076321e107816 */ /* 0x040fe40000000010 */
[----:B------:R-:W-:Y:S01]  /*1930*/  SHF.L.U32 R30, R30, 0x10, RZ ;  /* 0x000000101e1e7819 */ /* 0x000fe200000006ff */
[----:B------:R-:W-:Y:S02]  /*1940*/  IMAD.U32 R31, R31, 0x10000, RZ ;  /* 0x000100001f1f7824 */ /* 0x000fe400078e00ff */
[----:B------:R-:W-:-:S02]  /*1950*/  IMAD.U32 R16, R16, 0x10000, RZ ;  /* 0x0001000010107824 */ /* 0x000fc400078e00ff */
[----:B------:R-:W-:Y:S02]  /*1960*/  FFMA.FTZ R12, R49, R30, R12 ;  /* 0x0000001e310c7223 */ /* 0x000fe4000001000c */
[----:B------:R-:W-:Y:S01]  /*1970*/  FFMA.FTZ R16, R31, R16, R14 ;  /* 0x000000101f107223 */ /* 0x000fe2000001000e */
[C---:B------:R-:W-:Y:S01]  /*1980*/  IMAD.U32 R14, R17.reuse, 0x10000, RZ ;  /* 0x00010000110e7824 */ /* 0x040fe200078e00ff */
[----:B------:R-:W-:Y:S01]  /*1990*/  PRMT R17, R17, 0x7632, R17 ;  /* 0x0000763211117816 */ /* 0x000fe20000000011 */
[C---:B------:R-:W-:Y:S01]  /*19a0*/  IMAD.U32 R49, R29.reuse, 0x10000, RZ ;  /* 0x000100001d317824 */ /* 0x040fe200078e00ff */
[----:B------:R-:W-:Y:S01]  /*19b0*/  PRMT R29, R29, 0x7632, R29 ;  /* 0x000076321d1d7816 */ /* 0x000fe2000000001d */
[----:B------:R-:W4:Y:S02]  /*19c0*/  LDG.E.CONSTANT R31, desc[UR8][R46.64+0x1104] ;  /* 0x001104082e1f7981 */ /* 0x000f24000c1e9900 */
[----:B------:R-:W-:Y:S01]  /*19d0*/  FFMA.FTZ R49, R14, R49, R13 ;  /* 0x000000310e317223 */ /* 0x000fe2000001000d */
[----:B------:R-:W-:Y:S01]  /*19e0*/  IMAD.U32 R14, R17, 0x10000, RZ ;  /* 0x00010000110e7824 */ /* 0x000fe200078e00ff */
[----:B------:R-:W-:Y:S01]  /*19f0*/  SHF.L.U32 R13, R18, 0x10, RZ ;  /* 0x00000010120d7819 */ /* 0x000fe200000006ff */
[----:B------:R-:W-:Y:S01]  /*1a00*/  IMAD.U32 R17, R29, 0x10000, RZ ;  /* 0x000100001d117824 */ /* 0x000fe200078e00ff */
[----:B------:R-:W4:Y:S01]  /*1a10*/  LDG.E.CONSTANT R30, desc[UR8][R46.64+0x1200] ;  /* 0x001200082e1e7981 */ /* 0x000f22000c1e9900 */
[C---:B------:R-:W-:Y:S01]  /*1a20*/  IMAD.U32 R29, R28.reuse, 0x10000, RZ ;  /* 0x000100001c1d7824 */ /* 0x040fe200078e00ff */
[----:B------:R-:W-:-:S02]  /*1a30*/  PRMT R28, R28, 0x7632, R28 ;  /* 0x000076321c1c7816 */ /* 0x000fc4000000001c */
[----:B------:R-:W-:Y:S01]  /*1a40*/  PRMT R18, R18, 0x7632, R18 ;  /* 0x0000763212127816 */ /* 0x000fe20000000012 */
[----:B------:R-:W-:Y:S01]  /*1a50*/  FFMA.FTZ R17, R14, R17, R15 ;  /* 0x000000110e117223 */ /* 0x000fe2000001000f */
[----:B------:R-:W-:Y:S01]  /*1a60*/  FFMA.FTZ R29, R13, R29, R12 ;  /* 0x0000001d0d1d7223 */ /* 0x000fe2000001000c */
[----:B------:R-:W-:Y:S01]  /*1a70*/  IMAD.U32 R28, R28, 0x10000, RZ ;  /* 0x000100001c1c7824 */ /* 0x000fe200078e00ff */
[----:B------:R-:W0:Y:S01]  /*1a80*/  LDS.128 R12, [R26+UR10+0x50] ;  /* 0x0000500a1a0c7984 */ /* 0x000e220008000c00 */
[----:B------:R-:W-:-:S05]  /*1a90*/  SHF.L.U32 R51, R18, 0x10, RZ ;  /* 0x0000001012337819 */ /* 0x000fca00000006ff */
[----:B------:R-:W-:Y:S02]  /*1aa0*/  FFMA.FTZ R16, R51, R28, R16 ;  /* 0x0000001c33107223 */ /* 0x000fe40000010010 */
[----:B------:R-:W4:Y:S01]  /*1ab0*/  LDG.E.CONSTANT R28, desc[UR8][R46.64+0x1204] ;  /* 0x001204082e1c7981 */ /* 0x000f22000c1e9900 */
[----:B------:R-:W-:Y:S02]  /*1ac0*/  IMAD.U32 R18, R19, 0x10000, RZ ;  /* 0x0001000013127824 */ /* 0x000fe400078e00ff */
[----:B--2---:R-:W-:Y:S01]  /*1ad0*/  IMAD.U32 R50, R27, 0x10000, RZ ;  /* 0x000100001b327824 */ /* 0x004fe200078e00ff */
[----:B------:R-:W-:-:S03]  /*1ae0*/  PRMT R19, R19, 0x7632, R19 ;  /* 0x0000763213137816 */ /* 0x000fc60000000013 */
[----:B------:R-:W-:Y:S01]  /*1af0*/  FFMA.FTZ R49, R18, R50, R49 ;  /* 0x0000003212317223 */ /* 0x000fe20000010031 */
[----:B------:R-:W-:Y:S02]  /*1b00*/  PRMT R50, R27, 0x7632, R50 ;  /* 0x000076321b327816 */ /* 0x000fe40000000032 */
[----:B------:R-:W-:Y:S01]  /*1b10*/  SHF.L.U32 R18, R19, 0x10, RZ ;  /* 0x0000001013127819 */ /* 0x000fe200000006ff */
[----:B------:R-:W2:Y:S02]  /*1b20*/  LDG.E.CONSTANT R27, desc[UR8][R46.64+0x1300] ;  /* 0x001300082e1b7981 */ /* 0x000ea4000c1e9900 */
[----:B------:R-:W-:-:S04]  /*1b30*/  IMAD.U32 R50, R50, 0x10000, RZ ;  /* 0x0001000032327824 */ /* 0x000fc800078e00ff */
[----:B------:R-:W-:Y:S01]  /*1b40*/  FFMA.FTZ R17, R18, R50, R17 ;  /* 0x0000003212117223 */ /* 0x000fe20000010011 */
[----:B---3--:R-:W-:Y:S02]  /*1b50*/  IMAD.U32 R19, R33, 0x10000, RZ ;  /* 0x0001000021137824 */ /* 0x008fe400078e00ff */
[----:B0-----:R-:W-:-:S04]  /*1b60*/  IMAD.U32 R18, R12, 0x10000, RZ ;  /* 0x000100000c127824 */ /* 0x001fc800078e00ff */
[----:B------:R-:W-:Y:S02]  /*1b70*/  FFMA.FTZ R18, R18, R19, R29 ;  /* 0x0000001312127223 */ /* 0x000fe4000001001d */
[----:B------:R-:W3:Y:S01]  /*1b80*/  LDG.E.CONSTANT R29, desc[UR8][R46.64+0x1304] ;  /* 0x001304082e1d7981 */ /* 0x000ee2000c1e9900 */
[----:B------:R-:W-:Y:S02]  /*1b90*/  PRMT R12, R12, 0x7632, R12 ;  /* 0x000076320c0c7816 */ /* 0x000fe4000000000c */
[----:B------:R-:W-:Y:S02]  /*1ba0*/  PRMT R33, R33, 0x7632, R33 ;  /* 0x0000763221217816 */ /* 0x000fe40000000021 */
[----:B------:R-:W-:-:S03]  /*1bb0*/  SHF.L.U32 R19, R12, 0x10, RZ ;  /* 0x000000100c137819 */ /* 0x000fc600000006ff */
[----:B------:R-:W-:Y:S02]  /*1bc0*/  IMAD.U32 R12, R33, 0x10000, RZ ;  /* 0x00010000210c7824 */ /* 0x000fe400078e00ff */
[----:B------:R-:W3:Y:S02]  /*1bd0*/  LDG.E.CONSTANT R33, desc[UR8][R46.64+0x1400] ;  /* 0x001400082e217981 */ /* 0x000ee4000c1e9900 */
[----:B------:R-:W-:Y:S01]  /*1be0*/  FFMA.FTZ R12, R19, R12, R16 ;  /* 0x0000000c130c7223 */ /* 0x000fe20000010010 */
[C---:B----4-:R-:W-:Y:S01]  /*1bf0*/  IMAD.U32 R19, R41.reuse, 0x10000, RZ ;  /* 0x0001000029137824 */ /* 0x050fe200078e00ff */
[----:B------:R-:W-:Y:S01]  /*1c00*/  PRMT R41, R41, 0x7632, R41 ;  /* 0x0000763229297816 */ /* 0x000fe20000000029 */
[C---:B------:R-:W-:Y:S01]  /*1c10*/  IMAD.U32 R16, R13.reuse, 0x10000, RZ ;  /* 0x000100000d107824 */ /* 0x040fe200078e00ff */
[----:B------:R-:W-:-:S03]  /*1c20*/  PRMT R13, R13, 0x7632, R13 ;  /* 0x000076320d0d7816 */ /* 0x000fc6000000000d */
[----:B------:R-:W-:Y:S01]  /*1c30*/  IMAD.U32 R41, R41, 0x10000, RZ ;  /* 0x0001000029297824 */ /* 0x000fe200078e00ff */
[----:B------:R-:W-:-:S05]  /*1c40*/  SHF.L.U32 R50, R13, 0x10, RZ ;  /* 0x000000100d327819 */ /* 0x000fca00000006ff */
[----:B------:R-:W-:Y:S02]  /*1c50*/  FFMA.FTZ R50, R50, R41, R17 ;  /* 0x0000002932327223 */ /* 0x000fe40000010011 */
[----:B------:R-:W4:Y:S01]  /*1c60*/  LDG.E.CONSTANT R41, desc[UR8][R46.64+0x1404] ;  /* 0x001404082e297981 */ /* 0x000f22000c1e9900 */
[----:B------:R-:W-:Y:S01]  /*1c70*/  FFMA.FTZ R49, R16, R19, R49 ;  /* 0x0000001310317223 */ /* 0x000fe20000010031 */
[----:B------:R-:W-:Y:S02]  /*1c80*/  IMAD.U32 R13, R14, 0x10000, RZ ;  /* 0x000100000e0d7824 */ /* 0x000fe400078e00ff */
[----:B------:R-:W-:-:S04]  /*1c90*/  IMAD.U32 R16, R40, 0x10000, RZ ;  /* 0x0001000028107824 */ /* 0x000fc800078e00ff */
[----:B------:R-:W-:Y:S02]  /*1ca0*/  FFMA.FTZ R13, R13, R16, R18 ;  /* 0x000000100d0d7223 */ /* 0x000fe40000010012 */
[----:B------:R-:W0:Y:S01]  /*1cb0*/  LDS.128 R16, [R26+UR10+0x60] ;  /* 0x0000600a1a107984 */ /* 0x000e220008000c00 */
[----:B------:R-:W-:Y:S02]  /*1cc0*/  PRMT R14, R14, 0x7632, R14 ;  /* 0x000076320e0e7816 */ /* 0x000fe4000000000e */
[----:B------:R-:W-:Y:S02]  /*1cd0*/  PRMT R40, R40, 0x7632, R40 ;  /* 0x0000763228287816 */ /* 0x000fe40000000028 */
[----:B------:R-:W-:-:S03]  /*1ce0*/  SHF.L.U32 R51, R14, 0x10, RZ ;  /* 0x000000100e337819 */ /* 0x000fc600000006ff */
[----:B------:R-:W-:Y:S02]  /*1cf0*/  IMAD.U32 R40, R40, 0x10000, RZ ;  /* 0x0001000028287824 */ /* 0x000fe400078e00ff */
[----:B------:R-:W-:Y:S02]  /*1d00*/  IMAD.U32 R14, R15, 0x10000, RZ ;  /* 0x000100000f0e7824 */ /* 0x000fe400078e00ff */
[----:B------:R-:W-:Y:S01]  /*1d10*/  FFMA.FTZ R12, R51, R40, R12 ;  /* 0x00000028330c7223 */ /* 0x000fe2000001000c */
[----:B------:R-:W-:Y:S01]  /*1d20*/  PRMT R15, R15, 0x7632, R15 ;  /* 0x000076320f0f7816 */ /* 0x000fe2000000000f */
[----:B------:R-:W4:Y:S01]  /*1d30*/  LDG.E.CONSTANT R51, desc[UR8][R46.64+0x1500] ;  /* 0x001500082e337981 */ /* 0x000f22000c1e9900 */
[C---:B------:R-:W-:Y:S01]  /*1d40*/  IMAD.U32 R40, R44.reuse, 0x10000, RZ ;  /* 0x000100002c287824 */ /* 0x040fe200078e00ff */
[----:B------:R-:W-:Y:S02]  /*1d50*/  PRMT R44, R44, 0x7632, R44 ;  /* 0x000076322c2c7816 */ /* 0x000fe4000000002c */
[----:B------:R-:W-:Y:S01]  /*1d60*/  SHF.L.U32 R15, R15, 0x10, RZ ;  /* 0x000000100f0f7819 */ /* 0x000fe200000006ff */
[----:B------:R-:W-:Y:S01]  /*1d70*/  FFMA.FTZ R49, R14, R40, R49 ;  /* 0x000000280e317223 */ /* 0x000fe20000010031 */
[----:B------:R-:W-:Y:S01]  /*1d80*/  PRMT R40, R45, 0x7632, R40 ;  /* 0x000076322d287816 */ /* 0x000fe20000000028 */
[----:B------:R-:W-:-:S04]  /*1d90*/  IMAD.U32 R44, R44, 0x10000, RZ ;  /* 0x000100002c2c7824 */ /* 0x000fc800078e00ff */
[----:B------:R-:W-:Y:S01]  /*1da0*/  FFMA.FTZ R50, R15, R44, R50 ;  /* 0x0000002c0f327223 */ /* 0x000fe20000010032 */
[----:B------:R-:W-:Y:S01]  /*1db0*/  IMAD.U32 R40, R40, 0x10000, RZ ;  /* 0x0001000028287824 */ /* 0x000fe200078e00ff */
[----:B------:R-:W-:Y:S02]  /*1dc0*/  SHF.L.U32 R45, R45, 0x10, RZ ;  /* 0x000000102d2d7819 */ /* 0x000fe400000006ff */
[----:B0-----:R-:W-:-:S05]  /*1dd0*/  PRMT R14, R16, 0x7632, R14 ;  /* 0x00007632100e7816 */ /* 0x001fca000000000e */
[----:B------:R-:W-:Y:S02]  /*1de0*/  IMAD.U32 R15, R14, 0x10000, RZ ;  /* 0x000100000e0f7824 */ /* 0x000fe400078e00ff */
[----:B------:R-:W-:Y:S02]  /*1df0*/  IMAD.U32 R16, R16, 0x10000, RZ ;  /* 0x0001000010107824 */ /* 0x000fe400078e00ff */
[--C-:B------:R-:W-:Y:S01]  /*1e00*/  FFMA.FTZ R44, R15, R40, R12.reuse ;  /* 0x000000280f2c7223 */ /* 0x100fe2000001000c */
[C---:B------:R-:W-:Y:S02]  /*1e10*/  PRMT R12, R17.reuse, 0x7632, R12 ;  /* 0x00007632110c7816 */ /* 0x040fe4000000000c */
[----:B------:R-:W-:Y:S01]  /*1e20*/  PRMT R15, R48, 0x7632, R15 ;  /* 0x00007632300f7816 */ /* 0x000fe2000000000f */
[----:B------:R-:W-:Y:S01]  /*1e30*/  FFMA.FTZ R16, R16, R45, R13 ;  /* 0x0000002d10107223 */ /* 0x000fe2000001000d */
[----:B------:R-:W-:Y:S01]  /*1e40*/  IMAD.U32 R14, R17, 0x10000, RZ ;  /* 0x00010000110e7824 */ /* 0x000fe200078e00ff */
[----:B------:R-:W-:Y:S01]  /*1e50*/  SHF.L.U32 R48, R48, 0x10, RZ ;  /* 0x0000001030307819 */ /* 0x000fe200000006ff */
[----:B------:R-:W-:-:S02]  /*1e60*/  IMAD.U32 R13, R12, 0x10000, RZ ;  /* 0x000100000c0d7824 */ /* 0x000fc400078e00ff */
[----:B------:R-:W-:Y:S02]  /*1e70*/  IMAD.U32 R15, R15, 0x10000, RZ ;  /* 0x000100000f0f7824 */ /* 0x000fe400078e00ff */
[----:B------:R-:W-:Y:S02]  /*1e80*/  FFMA.FTZ R49, R14, R48, R49 ;  /* 0x000000300e317223 */ /* 0x000fe40000010031 */
[----:B------:R-:W-:Y:S01]  /*1e90*/  FFMA.FTZ R50, R13, R15, R50 ;  /* 0x0000000f0d327223 */ /* 0x000fe20000010032 */
[C---:B------:R-:W-:Y:S01]  /*1ea0*/  IMAD.U32 R17, R18.reuse, 0x10000, RZ ;  /* 0x0001000012117824 */ /* 0x040fe200078e00ff */
[----:B------:R-:W0:Y:S01]  /*1eb0*/  LDS.128 R12, [R26+UR10+0x70] ;  /* 0x0000700a1a0c7984 */ /* 0x000e220008000c00 */
[----:B------:R-:W-:-:S03]  /*1ec0*/  PRMT R18, R18, 0x7632, R18 ;  /* 0x0000763212127816 */ /* 0x000fc60000000012 */
[----:B------:R-:W4:Y:S01]  /*1ed0*/  LDG.E.CONSTANT R48, desc[UR8][R46.64+0x1704] ;  /* 0x001704082e307981 */ /* 0x000f22000c1e9900 */
        /* <DEDUP_REMOVED lines=8> */
[----:B------:R-:W-:Y:S02]  /*1f60*/  PRMT R17, R19, 0x7632, R17 ;  /* 0x0000763213117816 */ /* 0x000fe40000000011 */
[C---:B------:R-:W-:Y:S02]  /*1f70*/  PRMT R19, R42.reuse, 0x7632, R19 ;  /* 0x000076322a137816 */ /* 0x040fe40000000013 */
[----:B------:R-:W-:Y:S01]  /*1f80*/  SHF.L.U32 R42, R42, 0x10, RZ ;  /* 0x000000102a2a7819 */ /* 0x000fe200000006ff */
[----:B------:R-:W-:-:S02]  /*1f90*/  IMAD.U32 R17, R17, 0x10000, RZ ;  /* 0x0001000011117824 */ /* 0x000fc400078e00ff */
[----:B------:R-:W-:Y:S02]  /*1fa0*/  IMAD.U32 R19, R19, 0x10000, RZ ;  /* 0x0001000013137824 */ /* 0x000fe400078e00ff */
[----:B------:R-:W-:Y:S01]  /*1fb0*/  FFMA.FTZ R49, R18, R42, R49 ;  /* 0x0000002a12317223 */ /* 0x000fe20000010031 */
[----:B------:R-:W-:Y:S01]  /*1fc0*/  PRMT R18, R43, 0x7632, R18 ;  /* 0x000076322b127816 */ /* 0x000fe20000000012 */
[----:B------:R-:W-:Y:S02]  /*1fd0*/  FFMA.FTZ R39, R17, R19, R50 ;  /* 0x0000001311277223 */ /* 0x000fe40000010032 */
[----:B------:R-:W4:Y:S01]  /*1fe0*/  LDG.E.CONSTANT R50, desc[UR8][R46.64+0x1600] ;  /* 0x001600082e327981 */ /* 0x000f22000c1e9900 */
[C---:B0-----:R-:W-:Y:S01]  /*1ff0*/  PRMT R17, R12.reuse, 0x7632, R17 ;  /* 0x000076320c117816 */ /* 0x041fe20000000011 */
[----:B------:R-:W-:Y:S01]  /*2000*/  IMAD.U32 R19, R12, 0x10000, RZ ;  /* 0x000100000c137824 */ /* 0x000fe200078e00ff */
[----:B------:R-:W-:Y:S01]  /*2010*/  SHF.L.U32 R12, R43, 0x10, RZ ;  /* 0x000000102b0c7819 */ /* 0x000fe200000006ff */
[----:B------:R-:W-:-:S02]  /*2020*/  IMAD.U32 R18, R18, 0x10000, RZ ;  /* 0x0001000012127824 */ /* 0x000fc400078e00ff */
[----:B------:R-:W-:Y:S02]  /*2030*/  IMAD.U32 R17, R17, 0x10000, RZ ;  /* 0x0001000011117824 */ /* 0x000fe400078e00ff */
[----:B------:R-:W-:Y:S02]  /*2040*/  FFMA.FTZ R12, R19, R12, R16 ;  /* 0x0000000c130c7223 */ /* 0x000fe40000010010 */
[----:B------:R-:W-:Y:S02]  /*2050*/  FFMA.FTZ R44, R17, R18, R44 ;  /* 0x00000012112c7223 */ /* 0x000fe4000001002c */
[----:B------:R-:W0:Y:S01]  /*2060*/  LDS.128 R16, [R26+UR10+0x80] ;  /* 0x0000800a1a107984 */ /* 0x000e220008000c00 */
[C---:B------:R-:W-:Y:S02]  /*2070*/  IMAD.U32 R42, R13.reuse, 0x10000, RZ ;  /* 0x000100000d2a7824 */ /* 0x040fe400078e00ff */
[----:B------:R-:W-:Y:S01]  /*2080*/  IMAD.U32 R43, R38, 0x10000, RZ ;  /* 0x00010000262b7824 */ /* 0x000fe200078e00ff */
[----:B------:R-:W-:-:S03]  /*2090*/  PRMT R13, R13, 0x7632, R13 ;  /* 0x000076320d0d7816 */ /* 0x000fc6000000000d */
[----:B------:R-:W-:Y:S01]  /*20a0*/  FFMA.FTZ R49, R42, R43, R49 ;  /* 0x0000002b2a317223 */ /* 0x000fe20000010031 */
[----:B------:R-:W-:Y:S01]  /*20b0*/  PRMT R42, R38, 0x7632, R42 ;  /* 0x00007632262a7816 */ /* 0x000fe2000000002a */
[C---:B------:R-:W-:Y:S01]  /*20c0*/  IMAD.U32 R45, R14.reuse, 0x10000, RZ ;  /* 0x000100000e2d7824 */ /* 0x040fe200078e00ff */
[----:B------:R-:W-:Y:S01]  /*20d0*/  SHF.L.U32 R38, R13, 0x10, RZ ;  /* 0x000000100d267819 */ /* 0x000fe200000006ff */
[----:B------:R-:W4:Y:S01]  /*20e0*/  LDG.E.CONSTANT R43, desc[UR8][R46.64+0x1604] ;  /* 0x001604082e2b7981 */ /* 0x000f22000c1e9900 */
[----:B------:R-:W-:-:S05]  /*20f0*/  PRMT R13, R14, 0x7632, R13 ;  /* 0x000076320e0d7816 */ /* 0x000fca000000000d */
[----:B------:R-:W-:Y:S01]  /*2100*/  IMAD.U32 R13, R13, 0x10000, RZ ;  /* 0x000100000d0d7824 */ /* 0x000fe200078e00ff */
[C---:B------:R-:W-:Y:S02]  /*2110*/  PRMT R14, R36.reuse, 0x7632, R14 ;  /* 0x00007632240e7816 */ /* 0x040fe4000000000e */
[----:B------:R-:W-:-:S03]  /*2120*/  SHF.L.U32 R36, R36, 0x10, RZ ;  /* 0x0000001024247819 */ /* 0x000fc600000006ff */
[----:B------:R-:W-:Y:S02]  /*2130*/  IMAD.U32 R14, R14, 0x10000, RZ ;  /* 0x000100000e0e7824 */ /* 0x000fe400078e00ff */
[----:B------:R-:W-:Y:S01]  /*2140*/  FFMA.FTZ R12, R45, R36, R12 ;  /* 0x000000242d0c7223 */ /* 0x000fe2000001000c */
[----:B------:R-:W-:Y:S02]  /*2150*/  IMAD.U32 R42, R42, 0x10000, RZ ;  /* 0x000100002a2a7824 */ /* 0x000fe400078e00ff */
[----:B------:R-:W-:Y:S01]  /*2160*/  FFMA.FTZ R44, R13, R14, R44 ;  /* 0x0000000e0d2c7223 */ /* 0x000fe2000001002c */
[----:B------:R-:W-:Y:S01]  /*2170*/  IMAD.U32 R36, R15, 0x10000, RZ ;  /* 0x000100000f247824 */ /* 0x000fe200078e00ff */
[----:B------:R-:W4:Y:S01]  /*2180*/  LDG.E.CONSTANT R45, desc[UR8][R46.64+0x1900] ;  /* 0x001900082e2d7981 */ /* 0x000f22000c1e9900 */
[----:B------:R-:W-:Y:S02]  /*2190*/  IMAD.U32 R13, R37, 0x10000, RZ ;  /* 0x00010000250d7824 */ /* 0x000fe400078e00ff */
[----:B------:R-:W-:Y:S01]  /*21a0*/  FFMA.FTZ R39, R38, R42, R39 ;  /* 0x0000002a26277223 */ /* 0x000fe20000010027 */
[----:B------:R-:W-:Y:S01]  /*21b0*/  PRMT R15, R15, 0x7632, R15 ;  /* 0x000076320f0f7816 */ /* 0x000fe2000000000f */
[----:B------:R-:W4:Y:S01]  /*21c0*/  LDG.E.CONSTANT R42, desc[UR8][R46.64+0x1804] ;  /* 0x001804082e2a7981 */ /* 0x000f22000c1e9900 */
[----:B------:R-:W-:Y:S01]  /*21d0*/  FFMA.FTZ R36, R36, R13, R49 ;  /* 0x0000000d24247223 */ /* 0x000fe20000010031 */
[----:B0-----:R-:W-:-:S02]  /*21e0*/  PRMT R38, R16, 0x7632, R38 ;  /* 0x0000763210267816 */ /* 0x001fc40000000026 */
[----:B------:R-:W-:Y:S02]  /*21f0*/  SHF.L.U32 R13, R16, 0x10, RZ ;  /* 0x00000010100d7819 */ /* 0x000fe400000006ff */
[----:B------:R-:W-:Y:S01]  /*2200*/  PRMT R37, R37, 0x7632, R37 ;  /* 0x0000763225257816 */ /* 0x000fe20000000025 */
[----:B------:R-:W-:Y:S01]  /*2210*/  IMAD.U32 R14, R15, 0x10000, RZ ;  /* 0x000100000f0e7824 */ /* 0x000fe200078e00ff */
[C---:B------:R-:W-:Y:S01]  /*2220*/  PRMT R16, R35.reuse, 0x7632, R16 ;  /* 0x0000763223107816 */ /* 0x040fe20000000010 */
[----:B------:R-:W-:Y:S01]  /*2230*/  IMAD.U32 R15, R38, 0x10000, RZ ;  /* 0x00010000260f7824 */ /* 0x000fe200078e00ff */
[----:B------:R-:W-:Y:S01]  /*2240*/  SHF.L.U32 R35, R35, 0x10, RZ ;  /* 0x0000001023237819 */ /* 0x000fe200000006ff */
[----:B------:R-:W-:Y:S01]  /*2250*/  IMAD.U32 R37, R37, 0x10000, RZ ;  /* 0x0001000025257824 */ /* 0x000fe200078e00ff */
[----:B------:R-:W4:Y:S01]  /*2260*/  LDG.E.CONSTANT R49, desc[UR8][R46.64+0x1700] ;  /* 0x001700082e317981 */ /* 0x000f22000c1e9900 */
[----:B------:R-:W-:Y:S02]  /*2270*/  IMAD.U32 R38, R16, 0x10000, RZ ;  /* 0x0001000010267824 */ /* 0x000fe400078e00ff */
[----:B------:R-:W-:Y:S01]  /*2280*/  FFMA.FTZ R39, R14, R37, R39 ;  /* 0x000000250e277223 */ /* 0x000fe20000010027 */
[----:B------:R-:W-:Y:S01]  /*2290*/  FFMA.FTZ R16, R13, R35, R12 ;  /* 0x000000230d107223 */ /* 0x000fe2000001000c */
[----:B------:R-:W-:-:S02]  /*22a0*/  FFMA.FTZ R44, R15, R38, R44 ;  /* 0x000000260f2c7223 */ /* 0x000fc4000001002c */
[----:B------:R-:W0:Y:S01]  /*22b0*/  LDS.128 R12, [R26+UR10+0x90] ;  /* 0x0000900a1a0c7984 */ /* 0x000e220008000c00 */
[C---:B------:R-:W-:Y:S02]  /*22c0*/  IMAD.U32 R35, R17.reuse, 0x10000, RZ ;  /* 0x0001000011237824 */ /* 0x040fe400078e00ff */
[C---:B------:R-:W-:Y:S01]  /*22d0*/  IMAD.U32 R37, R34.reuse, 0x10000, RZ ;  /* 0x0001000022257824 */ /* 0x040fe200078e00ff */
[----:B------:R-:W-:Y:S01]  /*22e0*/  PRMT R17, R17, 0x7632, R17 ;  /* 0x0000763211117816 */ /* 0x000fe20000000011 */
[----:B------:R-:W4:Y:S02]  /*22f0*/  LDG.E.CONSTANT R38, desc[UR8][R46.64+0x1a00] ;  /* 0x001a00082e267981 */ /* 0x000f24000c1e9900 */
[----:B------:R-:W-:Y:S01]  /*2300*/  FFMA.FTZ R36, R35, R37, R36 ;  /* 0x0000002523247223 */ /* 0x000fe20000010024 */
[----:B------:R-:W-:Y:S01]  /*2310*/  PRMT R35, R34, 0x7632, R35 ;  /* 0x0000763222237816 */ /* 0x000fe20000000023 */
[----:B------:R-:W4:Y:S01]  /*2320*/  LDG.E.CONSTANT R37, desc[UR8][R46.64+0x1800] ;  /* 0x001800082e257981 */ /* 0x000f22000c1e9900 */
[----:B------:R-:W-:-:S03]  /*2330*/  SHF.L.U32 R34, R17, 0x10, RZ ;  /* 0x0000001011227819 */ /* 0x000fc600000006ff */
[----:B------:R-:W-:Y:S01]  /*2340*/  IMAD.U32 R35, R35, 0x10000, RZ ;  /* 0x0001000023237824 */ /* 0x000fe200078e00ff */
[----:B------:R-:W-:-:S03]  /*2350*/  PRMT R17, R18, 0x7632, R17 ;  /* 0x0000763212117816 */ /* 0x000fc60000000011 */
[----:B------:R-:W-:Y:S01]  /*2360*/  FFMA.FTZ R39, R34, R35, R39 ;  /* 0x0000002322277223 */ /* 0x000fe20000010027 */
[----:B------:R-:W-:Y:S01]  /*2370*/  IMAD.U32 R35, R18, 0x10000, RZ ;  /* 0x0001000012237824 */ /* 0x000fe200078e00ff */
[C---:B------:R-:W-:Y:S01]  /*2380*/  PRMT R18, R32.reuse, 0x7632, R18 ;  /* 0x0000763220127816 */ /* 0x040fe20000000012 */
[----:B------:R-:W-:Y:S01]  /*2390*/  IMAD.U32 R32, R32, 0x10000, RZ ;  /* 0x0001000020207824 */ /* 0x000fe200078e00ff */
[----:B------:R-:W-:-:S03]  /*23a0*/  SHF.L.U32 R17, R17, 0x10, RZ ;  /* 0x0000001011117819 */ /* 0x000fc600000006ff */
[----:B------:R-:W-:Y:S02]  /*23b0*/  IMAD.U32 R18, R18, 0x10000, RZ ;  /* 0x0001000012127824 */ /* 0x000fe400078e00ff */
[----:B------:R-:W-:Y:S01]  /*23c0*/  FFMA.FTZ R16, R35, R32, R16 ;  /* 0x0000002023107223 */ /* 0x000fe20000010010 */
[----:B------:R-:W-:Y:S01]  /*23d0*/  PRMT R32, R31, 0x7632, R32 ;  /* 0x000076321f207816 */ /* 0x000fe20000000020 */
[----:B------:R-:W-:Y:S01]  /*23e0*/  FFMA.FTZ R17, R17, R18, R44 ;  /* 0x0000001211117223 */ /* 0x000fe2000001002c */
[C---:B------:R-:W-:Y:S01]  /*23f0*/  PRMT R18, R19.reuse, 0x7632, R18 ;  /* 0x0000763213127816 */ /* 0x040fe20000000012 */
[----:B------:R-:W-:Y:S01]  /*2400*/  IMAD.U32 R19, R19, 0x10000, RZ ;  /* 0x0001000013137824 */ /* 0x000fe200078e00ff */
[----:B------:R-:W4:Y:S01]  /*2410*/  LDG.E.CONSTANT R44, desc[UR8][R46.64+0x1904] ;  /* 0x001904082e2c7981 */ /* 0x000f22000c1e9900 */
[----:B------:R-:W-:Y:S01]  /*2420*/  IMAD.U32 R31, R31, 0x10000, RZ ;  /* 0x000100001f1f7824 */ /* 0x000fe200078e00ff */
[----:B------:R-:W-:Y:S01]  /*2430*/  SHF.L.U32 R18, R18, 0x10, RZ ;  /* 0x0000001012127819 */ /* 0x000fe200000006ff */
[----:B------:R-:W-:-:S02]  /*2440*/  IMAD.U32 R32, R32, 0x10000, RZ ;  /* 0x0001000020207824 */ /* 0x000fc400078e00ff */
[----:B------:R-:W-:Y:S01]  /*2450*/  FFMA.FTZ R36, R19, R31, R36 ;  /* 0x0000001f13247223 */ /* 0x000fe20000010024 */
[----:B------:R-:W-:Y:S02]  /*2460*/  IMAD.U32 R31, R30, 0x10000, RZ ;  /* 0x000100001e1f7824 */ /* 0x000fe400078e00ff */
[----:B------:R-:W-:Y:S01]  /*2470*/  FFMA.FTZ R39, R18, R32, R39 ;  /* 0x0000002012277223 */ /* 0x000fe20000010027 */
[C---:B0-----:R-:W-:Y:S01]  /*2480*/  IMAD.U32 R19, R12.reuse, 0x10000, RZ ;  /* 0x000100000c137824 */ /* 0x041fe200078e00ff */
[----:B------:R-:W-:Y:S01]  /*2490*/  PRMT R18, R12, 0x7632, R18 ;  /* 0x000076320c127816 */ /* 0x000fe20000000012 */
[----:B------:R-:W-:Y:S01]  /*24a0*/  IMAD.U32 R35, R14, 0x10000, RZ ;  /* 0x000100000e237824 */ /* 0x000fe200078e00ff */
[----:B------:R-:W-:Y:S01]  /*24b0*/  PRMT R30, R30, 0x7632, R30 ;  /* 0x000076321e1e7816 */ /* 0x000fe2000000001e */
[--C-:B------:R-:W-:Y:S01]  /*24c0*/  FFMA.FTZ R12, R19, R31, R16.reuse ;  /* 0x0000001f130c7223 */ /* 0x100fe20000010010 */
[----:B------:R-:W-:Y:S01]  /*24d0*/  PRMT R16, R13, 0x7632, R16 ;  /* 0x000076320d107816 */ /* 0x000fe20000000010 */
[----:B------:R-:W4:Y:S01]  /*24e0*/  LDG.E.CONSTANT R32, desc[UR8][R46.64+0x1d04] ;  /* 0x001d04082e207981 */ /* 0x000f22000c1e9900 */
[----:B------:R-:W-:Y:S01]  /*24f0*/  PRMT R19, R28, 0x7632, R19 ;  /* 0x000076321c137816 */ /* 0x000fe20000000013 */
[----:B------:R-:W-:-:S02]  /*2500*/  IMAD.U32 R18, R18, 0x10000, RZ ;  /* 0x0001000012127824 */ /* 0x000fc400078e00ff */
[----:B------:R-:W-:Y:S02]  /*2510*/  IMAD.U32 R16, R16, 0x10000, RZ ;  /* 0x0001000010107824 */ /* 0x000fe400078e00ff */
[----:B------:R-:W-:Y:S02]  /*2520*/  IMAD.U32 R30, R30, 0x10000, RZ ;  /* 0x000100001e1e7824 */ /* 0x000fe400078e00ff */
[----:B------:R-:W-:Y:S01]  /*2530*/  IMAD.U32 R19, R19, 0x10000, RZ ;  /* 0x0001000013137824 */ /* 0x000fe200078e00ff */
[----:B------:R-:W-:Y:S01]  /*2540*/  SHF.L.U32 R31, R28, 0x10, RZ ;  /* 0x000000101c1f7819 */ /* 0x000fe200000006ff */
[----:B------:R-:W-:Y:S02]  /*2550*/  FFMA.FTZ R28, R18, R30, R17 ;  /* 0x0000001e121c7223 */ /* 0x000fe40000010011 */
[----:B------:R-:W-:Y:S02]  /*2560*/  FFMA.FTZ R30, R16, R19, R39 ;  /* 0x00000013101e7223 */ /* 0x000fe40000010027 */
[----:B------:R-:W0:Y:S01]  /*2570*/  LDS.128 R16, [R26+UR10+0xa0] ;  /* 0x0000a00a1a107984 */ /* 0x000e220008000c00 */
[----:B------:R-:W-:-:S03]  /*2580*/  SHF.L.U32 R13, R13, 0x10, RZ ;  /* 0x000000100d0d7819 */ /* 0x000fc600000006ff */
[----:B------:R-:W4:Y:S02]  /*2590*/  LDG.E.CONSTANT R39, desc[UR8][R46.64+0x1a04] ;  /* 0x001a04082e277981 */ /* 0x000f24000c1e9900 */
[----:B------:R-:W-:Y:S01]  /*25a0*/  FFMA.FTZ R13, R13, R31, R36 ;  /* 0x0000001f0d0d7223 */ /* 0x000fe20000010024 */
[----:B------:R-:W-:Y:S01]  /*25b0*/  PRMT R31, R14, 0x7632, R31 ;  /* 0x000076320e1f7816 */ /* 0x000fe2000000001f */
[----:B------:R-:W4:Y:S01]  /*25c0*/  LDG.E.CONSTANT R36, desc[UR8][R46.64+0x1f04] ;  /* 0x001f04082e247981 */ /* 0x000f22000c1e9900 */
[C---:B--2---:R-:W-:Y:S02]  /*25d0*/  PRMT R14, R27.reuse, 0x7632, R14 ;  /* 0x000076321b0e7816 */ /* 0x044fe4000000000e */
[----:B------:R-:W-:Y:S01]  /*25e0*/  SHF.L.U32 R27, R27, 0x10, RZ ;  /* 0x000000101b1b7819 */ /* 0x000fe200000006ff */
[----:B------:R-:W-:Y:S02]  /*25f0*/  IMAD.U32 R31, R31, 0x10000, RZ ;  /* 0x000100001f1f7824 */ /* 0x000fe400078e00ff */
[----:B------:R-:W-:-:S02]  /*2600*/  IMAD.U32 R34, R14, 0x10000, RZ ;  /* 0x000100000e227824 */ /* 0x000fc400078e00ff */
[----:B------:R-:W-:Y:S02]  /*2610*/  FFMA.FTZ R14, R35, R27, R12 ;  /* 0x0000001b230e7223 */ /* 0x000fe4000001000c */
[----:B------:R-:W-:Y:S01]  /*2620*/  FFMA.FTZ R34, R31, R34, R28 ;  /* 0x000000221f227223 */ /* 0x000fe2000001001c */
[----:B------:R-:W2:Y:S01]  /*2630*/  LDG.E.CONSTANT R27, desc[UR8][R46.64+0x1b00] ;  /* 0x001b00082e1b7981 */ /* 0x000ea2000c1e9900 */
[C---:B---3--:R-:W-:Y:S01]  /*2640*/  IMAD.U32 R31, R29.reuse, 0x10000, RZ ;  /* 0x000100001d1f7824 */ /* 0x048fe200078e00ff */
[----:B------:R-:W-:Y:S02]  /*2650*/  PRMT R29, R29, 0x7632, R29 ;  /* 0x000076321d1d7816 */ /* 0x000fe4000000001d */
[----:B------:R-:W3:Y:S01]  /*2660*/  LDG.E.CONSTANT R28, desc[UR8][R46.64+0x1b04] ;  /* 0x001b04082e1c7981 */ /* 0x000ee2000c1e9900 */
[C---:B------:R-:W-:Y:S01]  /*2670*/  IMAD.U32 R12, R15.reuse, 0x10000, RZ ;  /* 0x000100000f0c7824 */ /* 0x040fe200078e00ff */
[----:B------:R-:W-:Y:S02]  /*2680*/  PRMT R15, R15, 0x7632, R15 ;  /* 0x000076320f0f7816 */ /* 0x000fe4000000000f */
[----:B------:R-:W3:Y:S01]  /*2690*/  LDG.E.CONSTANT R35, desc[UR8][R46.64+0x1e04] ;  /* 0x001e04082e237981 */ /* 0x000ee2000c1e9900 */
[----:B------:R-:W-:Y:S01]  /*26a0*/  FFMA.FTZ R13, R12, R31, R13 ;  /* 0x0000001f0c0d7223 */ /* 0x000fe2000001000d */
[----:B------:R-:W-:Y:S01]  /*26b0*/  SHF.L.U32 R15, R15, 0x10, RZ ;  /* 0x000000100f0f7819 */ /* 0x000fe200000006ff */
[----:B------:R-:W-:-:S02]  /*26c0*/  IMAD.U32 R12, R29, 0x10000, RZ ;  /* 0x000100001d0c7824 */ /* 0x000fc400078e00ff */
[----:B------:R-:W3:Y:S01]  /*26d0*/  LDG.E.CONSTANT R29, desc[UR8][R46.64+0x1c00] ;  /* 0x001c00082e1d7981 */ /* 0x000ee2000c1e9900 */
[----:B------:R-:W-:Y:S02]  /*26e0*/  IMAD.U32 R31, R33, 0x10000, RZ ;  /* 0x00010000211f7824 */ /* 0x000fe400078e00ff */
[----:B------:R-:W-:Y:S02]  /*26f0*/  FFMA.FTZ R12, R15, R12, R30 ;  /* 0x0000000c0f0c7223 */ /* 0x000fe4000001001e */
[----:B------:R-:W3:Y:S01]  /*2700*/  LDG.E.CONSTANT R30, desc[UR8][R46.64+0x1c04] ;  /* 0x001c04082e1e7981 */ /* 0x000ee2000c1e9900 */
[----:B0-----:R-:W-:Y:S01]  /*2710*/  IMAD.U32 R15, R16, 0x10000, RZ ;  /* 0x00010000100f7824 */ /* 0x001fe200078e00ff */
[----:B------:R-:W-:-:S03]  /*2720*/  PRMT R33, R33, 0x7632, R33 ;  /* 0x0000763221217816 */ /* 0x000fc60000000021 */
[----:B------:R-:W-:Y:S02]  /*2730*/  FFMA.FTZ R14, R15, R31, R14 ;  /* 0x0000001f0f0e7223 */ /* 0x000fe4000001000e */
[----:B------:R-:W3:Y:S01]  /*2740*/  LDG.E.CONSTANT R31, desc[UR8][R46.64+0x1d00] ;  /* 0x001d00082e1f7981 */ /* 0x000ee2000c1e9900 */
[----:B------:R-:W-:Y:S01]  /*2750*/  PRMT R16, R16, 0x7632, R16 ;  /* 0x0000763210107816 */ /* 0x000fe20000000010 */
[----:B------:R-:W-:-:S03]  /*2760*/  IMAD.U32 R33, R33, 0x10000, RZ ;  /* 0x0001000021217824 */ /* 0x000fc600078e00ff */
[----:B------:R-:W-:Y:S01]  /*2770*/  SHF.L.U32 R15, R16, 0x10, RZ ;  /* 0x00000010100f7819 */ /* 0x000fe200000006ff */
[----:B------:R-:W-:-:S04]  /*2780*/  IMAD.U32 R16, R17, 0x10000, RZ ;  /* 0x0001000011107824 */ /* 0x000fc800078e00ff */
[----:B------:R-:W-:Y:S01]  /*2790*/  FFMA.FTZ R15, R15, R33, R34 ;  /* 0x000000210f0f7223 */ /* 0x000fe20000010022 */
[----:B----4-:R-:W-:Y:S01]  /*27a0*/  IMAD.U32 R34, R41, 0x10000, RZ ;  /* 0x0001000029227824 */ /* 0x010fe200078e00ff */
[----:B------:R-:W4:Y:S03]  /*27b0*/  LDG.E.CONSTANT R33, desc[UR8][R46.64+0x1e00] ;  /* 0x001e00082e217981 */ /* 0x000f26000c1e9900 */
[----:B------:R-:W-:Y:S02]  /*27c0*/  FFMA.FTZ R13, R16, R34, R13 ;  /* 0x00000022100d7223 */ /* 0x000fe4000001000d */
[----:B------:R0:W4:Y:S01]  /*27d0*/  LDG.E.CONSTANT R34, desc[UR8][R46.64+0x1f00] ;  /* 0x001f00082e227981 */ /* 0x000122000c1e9900 */
[----:B------:R-:W-:Y:S02]  /*27e0*/  PRMT R17, R17, 0x7632, R17 ;  /* 0x0000763211117816 */ /* 0x000fe40000000011 */
[----:B------:R-:W-:-:S02]  /*27f0*/  PRMT R41, R41, 0x7632, R41 ;  /* 0x0000763229297816 */ /* 0x000fc40000000029 */
[----:B------:R-:W-:-:S03]  /*2800*/  SHF.L.U32 R17, R17, 0x10, RZ ;  /* 0x0000001011117819 */ /* 0x000fc600000006ff */
[----:B------:R-:W-:-:S04]  /*2810*/  IMAD.U32 R41, R41, 0x10000, RZ ;  /* 0x0001000029297824 */ /* 0x000fc800078e00ff */
[----:B------:R-:W-:Y:S01]  /*2820*/  FFMA.FTZ R17, R17, R41, R12 ;  /* 0x0000002911117223 */ /* 0x000fe2000001000c */
[C---:B------:R-:W-:Y:S01]  /*2830*/  IMAD.U32 R41, R18.reuse, 0x10000, RZ ;  /* 0x0001000012297824 */ /* 0x040fe200078e00ff */
[----:B------:R-:W-:Y:S01]  /*2840*/  PRMT R18, R18, 0x7632, R18 ;  /* 0x0000763212127816 */ /* 0x000fe20000000012 */
[C---:B------:R-:W-:Y:S01]  /*2850*/  IMAD.U32 R16, R51.reuse, 0x10000, RZ ;  /* 0x0001000033107824 */ /* 0x040fe200078e00ff */
[----:B------:R-:W-:Y:S01]  /*2860*/  PRMT R51, R51, 0x7632, R51 ;  /* 0x0000763233337816 */ /* 0x000fe20000000033 */
[----:B------:R-:W-:Y:S01]  /*2870*/  IMAD.U32 R12, R19, 0x10000, RZ ;  /* 0x00010000130c7824 */ /* 0x000fe200078e00ff */
[----:B------:R-:W-:Y:S01]  /*2880*/  SHF.L.U32 R18, R18, 0x10, RZ ;  /* 0x0000001012127819 */ /* 0x000fe200000006ff */
[----:B------:R-:W-:Y:S02]  /*2890*/  FFMA.FTZ R16, R41, R16, R14 ;  /* 0x0000001029107223 */ /* 0x000fe4000001000e */
[----:B------:R-:W-:-:S04]  /*28a0*/  IMAD.U32 R51, R51, 0x10000, RZ ;  /* 0x0001000033337824 */ /* 0x000fc800078e00ff */
[----:B------:R-:W-:Y:S01]  /*28b0*/  FFMA.FTZ R18, R18, R51, R15 ;  /* 0x0000003312127223 */ /* 0x000fe2000001000f */
[----:B------:R-:W-:Y:S01]  /*28c0*/  PRMT R19, R19, 0x7632, R19 ;  /* 0x0000763213137816 */ /* 0x000fe20000000013 */
[----:B------:R-:W-:-:S04]  /*28d0*/  IMAD.U32 R41, R40, 0x10000, RZ ;  /* 0x0001000028297824 */ /* 0x000fc800078e00ff */
[----:B------:R-:W-:Y:S02]  /*28e0*/  FFMA.FTZ R41, R12, R41, R13 ;  /* 0x000000290c297223 */ /* 0x000fe4000001000d */
[----:B------:R-:W1:Y:S01]  /*28f0*/  LDS.128 R12, [R26+UR10+0xb0] ;  /* 0x0000b00a1a0c7984 */ /* 0x000e620008000c00 */
[----:B0-----:R-:W-:Y:S02]  /*2900*/  PRMT R46, R40, 0x7632, R46 ;  /* 0x00007632282e7816 */ /* 0x001fe4000000002e */
[----:B------:R-:W-:-:S03]  /*2910*/  SHF.L.U32 R40, R19, 0x10, RZ ;  /* 0x0000001013287819 */ /* 0x000fc600000006ff */
[----:B------:R-:W-:-:S04]  /*2920*/  IMAD.U32 R46, R46, 0x10000, RZ ;  /* 0x000100002e2e7824 */ /* 0x000fc800078e00ff */
[----:B------:R-:W-:Y:S01]  /*2930*/  FFMA.FTZ R40, R40, R46, R17 ;  /* 0x0000002e28287223 */ /* 0x000fe20000010011 */
[C---:B------:R-:W-:Y:S01]  /*2940*/  IMAD.U32 R46, R50.reuse, 0x10000, RZ ;  /* 0x00010000322e7824 */ /* 0x040fe200078e00ff */
[----:B------:R-:W-:Y:S01]  /*2950*/  PRMT R50, R50, 0x7632, R50 ;  /* 0x0000763232327816 */ /* 0x000fe20000000032 */
[----:B------:R-:W-:Y:S02]  /*2960*/  IMAD.U32 R19, R43, 0x10000, RZ ;  /* 0x000100002b137824 */ /* 0x000fe400078e00ff */
[C---:B-1----:R-:W-:Y:S01]  /*2970*/  IMAD.U32 R17, R12.reuse, 0x10000, RZ ;  /* 0x000100000c117824 */ /* 0x042fe200078e00ff */
[----:B------:R-:W-:-:S03]  /*2980*/  PRMT R12, R12, 0x7632, R12 ;  /* 0x000076320c0c7816 */ /* 0x000fc6000000000c */
[----:B------:R-:W-:Y:S01]  /*2990*/  FFMA.FTZ R46, R17, R46, R16 ;  /* 0x0000002e112e7223 */ /* 0x000fe20000010010 */
[----:B------:R-:W-:Y:S01]  /*29a0*/  SHF.L.U32 R17, R12, 0x10, RZ ;  /* 0x000000100c117819 */ /* 0x000fe200000006ff */
[----:B------:R-:W-:Y:S02]  /*29b0*/  IMAD.U32 R16, R13, 0x10000, RZ ;  /* 0x000100000d107824 */ /* 0x000fe400078e00ff */
[----:B------:R-:W-:Y:S02]  /*29c0*/  IMAD.U32 R12, R50, 0x10000, RZ ;  /* 0x00010000320c7824 */ /* 0x000fe400078e00ff */
[----:B------:R-:W-:Y:S02]  /*29d0*/  FFMA.FTZ R41, R16, R19, R41 ;  /* 0x0000001310297223 */ /* 0x000fe40000010029 */
[----:B------:R-:W-:Y:S02]  /*29e0*/  FFMA.FTZ R12, R17, R12, R18 ;  /* 0x0000000c110c7223 */ /* 0x000fe40000010012 */
[----:B------:R-:W0:Y:S01]  /*29f0*/  LDS.128 R16, [R26+UR10+0xc0] ;  /* 0x0000c00a1a107984 */ /* 0x000e220008000c00 */
[----:B------:R-:W-:-:S02]  /*2a00*/  PRMT R13, R13, 0x7632, R13 ;  /* 0x000076320d0d7816 */ /* 0x000fc4000000000d */
[----:B------:R-:W-:Y:S02]  /*2a10*/  PRMT R43, R43, 0x7632, R43 ;  /* 0x000076322b2b7816 */ /* 0x000fe4000000002b */
[----:B------:R-:W-:-:S03]  /*2a20*/  SHF.L.U32 R13, R13, 0x10, RZ ;  /* 0x000000100d0d7819 */ /* 0x000fc600000006ff */
[----:B------:R-:W-:-:S04]  /*2a30*/  IMAD.U32 R43, R43, 0x10000, RZ ;  /* 0x000100002b2b7824 */ /* 0x000fc800078e00ff */
[----:B------:R-:W-:Y:S01]  /*2a40*/  FFMA.FTZ R40, R13, R43, R40 ;  /* 0x0000002b0d287223 */ /* 0x000fe20000010028 */
[C---:B------:R-:W-:Y:S01]  /*2a50*/  PRMT R13, R14.reuse, 0x7632, R13 ;  /* 0x000076320e0d7816 */ /* 0x040fe2000000000d */
[----:B------:R-:W-:-:S04]  /*2a60*/  IMAD.U32 R43, R14, 0x10000, RZ ;  /* 0x000100000e2b7824 */ /* 0x000fc800078e00ff */
[----:B------:R-:W-:Y:S01]  /*2a70*/  IMAD.U32 R13, R13, 0x10000, RZ ;  /* 0x000100000d0d7824 */ /* 0x000fe200078e00ff */
[C---:B------:R-:W-:Y:S02]  /*2a80*/  PRMT R14, R49.reuse, 0x7632, R14 ;  /* 0x00007632310e7816 */ /* 0x040fe4000000000e */
[----:B------:R-:W-:-:S03]  /*2a90*/  SHF.L.U32 R49, R49, 0x10, RZ ;  /* 0x0000001031317819 */ /* 0x000fc600000006ff */
[----:B------:R-:W-:Y:S02]  /*2aa0*/  IMAD.U32 R14, R14, 0x10000, RZ ;  /* 0x000100000e0e7824 */ /* 0x000fe400078e00ff */
[----:B------:R-:W-:Y:S02]  /*2ab0*/  FFMA.FTZ R46, R43, R49, R46 ;  /* 0x000000312b2e7223 */ /* 0x000fe4000001002e */
[--C-:B------:R-:W-:Y:S01]  /*2ac0*/  FFMA.FTZ R43, R13, R14, R12.reuse ;  /* 0x0000000e0d2b7223 */ /* 0x100fe2000001000c */
[C---:B------:R-:W-:Y:S02]  /*2ad0*/  PRMT R12, R15.reuse, 0x7632, R12 ;  /* 0x000076320f0c7816 */ /* 0x040fe4000000000c */
[C---:B------:R-:W-:Y:S01]  /*2ae0*/  PRMT R47, R48.reuse, 0x7632, R47 ;  /* 0x00007632302f7816 */ /* 0x040fe2000000002f */
[----:B------:R-:W-:Y:S01]  /*2af0*/  IMAD.U32 R14, R15, 0x10000, RZ ;  /* 0x000100000f0e7824 */ /* 0x000fe200078e00ff */
[----:B------:R-:W-:Y:S01]  /*2b00*/  SHF.L.U32 R48, R48, 0x10, RZ ;  /* 0x0000001030307819 */ /* 0x000fe200000006ff */
[----:B------:R-:W-:-:S02]  /*2b10*/  IMAD.U32 R13, R12, 0x10000, RZ ;  /* 0x000100000c0d7824 */ /* 0x000fc400078e00ff */
[----:B------:R-:W-:Y:S02]  /*2b20*/  IMAD.U32 R47, R47, 0x10000, RZ ;  /* 0x000100002f2f7824 */ /* 0x000fe400078e00ff */
[----:B------:R-:W-:Y:S02]  /*2b30*/  FFMA.FTZ R41, R14, R48, R41 ;  /* 0x000000300e297223 */ /* 0x000fe40000010029 */
[----:B------:R-:W-:Y:S02]  /*2b40*/  FFMA.FTZ R40, R13, R47, R40 ;  /* 0x0000002f0d287223 */ /* 0x000fe40000010028 */
[----:B------:R-:W1:Y:S01]  /*2b50*/  LDS.128 R12, [R26+UR10+0xd0] ;  /* 0x0000d00a1a0c7984 */ /* 0x000e620008000c00 */
[C---:B0-----:R-:W-:Y:S02]  /*2b60*/  PRMT R47, R16.reuse, 0x7632, R47 ;  /* 0x00007632102f7816 */ /* 0x041fe4000000002f */
[C---:B------:R-:W-:Y:S01]  /*2b70*/  PRMT R48, R37.reuse, 0x7632, R48 ;  /* 0x0000763225307816 */ /* 0x040fe20000000030 */
[----:B------:R-:W-:Y:S01]  /*2b80*/  IMAD.U32 R49, R16, 0x10000, RZ ;  /* 0x0001000010317824 */ /* 0x000fe200078e00ff */
[----:B------:R-:W-:Y:S01]  /*2b90*/  SHF.L.U32 R37, R37, 0x10, RZ ;  /* 0x0000001025257819 */ /* 0x000fe200000006ff */
[----:B------:R-:W-:-:S02]  /*2ba0*/  IMAD.U32 R16, R47, 0x10000, RZ ;  /* 0x000100002f107824 */ /* 0x000fc400078e00ff */
[----:B------:R-:W-:Y:S02]  /*2bb0*/  IMAD.U32 R48, R48, 0x10000, RZ ;  /* 0x0001000030307824 */ /* 0x000fe400078e00ff */
[----:B------:R-:W-:Y:S01]  /*2bc0*/  FFMA.FTZ R46, R49, R37, R46 ;  /* 0x00000025312e7223 */ /* 0x000fe2000001002e */
[----:B------:R-:W-:Y:S01]  /*2bd0*/  PRMT R37, R42, 0x7632, R37 ;  /* 0x000076322a257816 */ /* 0x000fe20000000025 */
[----:B------:R-:W-:Y:S01]  /*2be0*/  FFMA.FTZ R43, R16, R48, R43 ;  /* 0x00000030102b7223 */ /* 0x000fe2000001002b */
[C---:B------:R-:W-:Y:S01]  /*2bf0*/  PRMT R16, R17.reuse, 0x7632, R16 ;  /* 0x0000763211107816 */ /* 0x040fe20000000010 */
[----:B------:R-:W-:Y:S02]  /*2c00*/  IMAD.U32 R48, R17, 0x10000, RZ ;  /* 0x0001000011307824 */ /* 0x000fe400078e00ff */
[----:B------:R-:W-:Y:S02]  /*2c10*/  IMAD.U32 R37, R37, 0x10000, RZ ;  /* 0x0001000025257824 */ /* 0x000fe400078e00ff */
[----:B------:R-:W-:Y:S01]  /*2c20*/  IMAD.U32 R17, R16, 0x10000, RZ ;  /* 0x0001000010117824 */ /* 0x000fe200078e00ff */
[----:B------:R-:W-:-:S03]  /*2c30*/  SHF.L.U32 R42, R42, 0x10, RZ ;  /* 0x000000102a2a7819 */ /* 0x000fc600000006ff */
[----:B------:R-:W-:Y:S01]  /*2c40*/  FFMA.FTZ R40, R17, R37, R40 ;  /* 0x0000002511287223 */ /* 0x000fe20000010028 */
[----:B------:R-:W-:Y:S02]  /*2c50*/  PRMT R17, R45, 0x7632, R17 ;  /* 0x000076322d117816 */ /* 0x000fe40000000011 */
[C---:B------:R-:W-:Y:S01]  /*2c60*/  PRMT R16, R18.reuse, 0x7632, R16 ;  /* 0x0000763212107816 */ /* 0x040fe20000000010 */
[----:B------:R-:W-:Y:S02]  /*2c70*/  IMAD.U32 R37, R18, 0x10000, RZ ;  /* 0x0001000012257824 */ /* 0x000fe400078e00ff */
[----:B------:R-:W-:Y:S01]  /*2c80*/  FFMA.FTZ R41, R48, R42, R41 ;  /* 0x0000002a30297223 */ /* 0x000fe20000010029 */
[----:B------:R-:W-:Y:S01]  /*2c90*/  IMAD.U32 R18, R19, 0x10000, RZ ;  /* 0x0001000013127824 */ /* 0x000fe200078e00ff */
[----:B------:R-:W-:Y:S01]  /*2ca0*/  SHF.L.U32 R16, R16, 0x10, RZ ;  /* 0x0000001010107819 */ /* 0x000fe200000006ff */
[----:B------:R-:W-:Y:S02]  /*2cb0*/  IMAD.U32 R17, R17, 0x10000, RZ ;  /* 0x0001000011117824 */ /* 0x000fe400078e00ff */
[----:B------:R-:W-:Y:S01]  /*2cc0*/  IMAD.U32 R47, R44, 0x10000, RZ ;  /* 0x000100002c2f7824 */ /* 0x000fe200078e00ff */
[----:B------:R-:W-:Y:S01]  /*2cd0*/  PRMT R42, R19, 0x7632, R42 ;  /* 0x00007632132a7816 */ /* 0x000fe2000000002a */
[----:B------:R-:W-:-:S02]  /*2ce0*/  IMAD.U32 R45, R45, 0x10000, RZ ;  /* 0x000100002d2d7824 */ /* 0x000fc400078e00ff */
[----:B------:R-:W-:Y:S01]  /*2cf0*/  FFMA.FTZ R43, R16, R17, R43 ;  /* 0x00000011102b7223 */ /* 0x000fe2000001002b */
[----:B------:R-:W-:Y:S01]  /*2d00*/  FFMA.FTZ R41, R18, R47, R41 ;  /* 0x0000002f12297223 */ /* 0x000fe20000010029 */
[----:B------:R-:W-:Y:S01]  /*2d10*/  PRMT R44, R44, 0x7632, R44 ;  /* 0x000076322c2c7816 */ /* 0x000fe2000000002c */
[----:B------:R-:W0:Y:S01]  /*2d20*/  LDS.128 R16, [R26+UR10+0xe0] ;  /* 0x0000e00a1a107984 */ /* 0x000e220008000c00 */
[----:B------:R-:W-:Y:S01]  /*2d30*/  FFMA.FTZ R37, R37, R45, R46 ;  /* 0x0000002d25257223 */ /* 0x000fe2000001002e */
[----:B------:R-:W-:Y:S02]  /*2d40*/  IMAD.U32 R45, R42, 0x10000, RZ ;  /* 0x000100002a2d7824 */ /* 0x000fe400078e00ff */
[----:B------:R-:W-:Y:S01]  /*2d50*/  IMAD.U32 R44, R44, 0x10000, RZ ;  /* 0x000100002c2c7824 */ /* 0x000fe200078e00ff */
[----:B-1----:R-:W-:Y:S01]  /*2d60*/  SHF.L.U32 R46, R12, 0x10, RZ ;  /* 0x000000100c2e7819 */ /* 0x002fe200000006ff */
[----:B------:R-:W-:Y:S01]  /*2d70*/  IMAD.U32 R42, R38, 0x10000, RZ ;  /* 0x00010000262a7824 */ /* 0x000fe200078e00ff */
[----:B------:R-:W-:Y:S01]  /*2d80*/  PRMT R38, R14, 0x7632, R38 ;  /* 0x000076320e267816 */ /* 0x000fe20000000026 */
[----:B------:R-:W-:Y:S01]  /*2d90*/  FFMA.FTZ R40, R45, R44, R40 ;  /* 0x0000002c2d287223 */ /* 0x000fe20000010028 */
[----:B------:R-:W-:Y:S01]  /*2da0*/  PRMT R44, R12, 0x7632, R44 ;  /* 0x000076320c2c7816 */ /* 0x000fe2000000002c */
[----:B------:R-:W-:Y:S01]  /*2db0*/  FFMA.FTZ R37, R46, R42, R37 ;  /* 0x0000002a2e257223 */ /* 0x000fe20000010025 */
[----:B------:R-:W-:-:S02]  /*2dc0*/  PRMT R45, R13, 0x7632, R45 ;  /* 0x000076320d2d7816 */ /* 0x000fc4000000002d */
[----:B------:R-:W-:Y:S01]  /*2dd0*/  SHF.L.U32 R12, R13, 0x10, RZ ;  /* 0x000000100d0c7819 */ /* 0x000fe200000006ff */
[----:B------:R-:W-:Y:S01]  /*2de0*/  IMAD.U32 R42, R14, 0x10000, RZ ;  /* 0x000100000e2a7824 */ /* 0x000fe200078e00ff */
[----:B------:R-:W-:Y:S01]  /*2df0*/  PRMT R13, R38, 0x7632, R13 ;  /* 0x00007632260d7816 */ /* 0x000fe2000000000d */
[----:B------:R-:W-:Y:S01]  /*2e00*/  IMAD.U32 R14, R44, 0x10000, RZ ;  /* 0x000100002c0e7824 */ /* 0x000fe200078e00ff */
[C---:B------:R-:W-:Y:S01]  /*2e10*/  PRMT R44, R39.reuse, 0x7632, R44 ;  /* 0x00007632272c7816 */ /* 0x040fe2000000002c */
[----:B------:R-:W-:Y:S01]  /*2e20*/  IMAD.U32 R46, R39, 0x10000, RZ ;  /* 0x00010000272e7824 */ /* 0x000fe200078e00ff */
[----:B------:R-:W-:Y:S01]  /*2e30*/  SHF.L.U32 R13, R13, 0x10, RZ ;  /* 0x000000100d0d7819 */ /* 0x000fe200000006ff */
[C---:B------:R-:W-:Y:S02]  /*2e40*/  IMAD.U32 R39, R15.reuse, 0x10000, RZ ;  /* 0x000100000f277824 */ /* 0x040fe400078e00ff */
[----:B------:R-:W-:Y:S01]  /*2e50*/  IMAD.U32 R47, R44, 0x10000, RZ ;  /* 0x000100002c2f7824 */ /* 0x000fe200078e00ff */
[----:B------:R-:W-:Y:S01]  /*2e60*/  PRMT R44, R15, 0x7632, R44 ;  /* 0x000076320f2c7816 */ /* 0x000fe2000000002c */
[----:B------:R-:W-:Y:S01]  /*2e70*/  FFMA.FTZ R43, R14, R13, R43 ;  /* 0x0000000d0e2b7223 */ /* 0x000fe2000001002b */
[----:B------:R-:W-:-:S02]  /*2e80*/  FFMA.FTZ R46, R12, R46, R41 ;  /* 0x0000002e0c2e7223 */ /* 0x000fc40000010029 */
[----:B------:R0:W1:Y:S01]  /*2e90*/  LDS.128 R12, [R26+UR10+0xf0] ;  /* 0x0000f00a1a0c7984 */ /* 0x0000620008000c00 */
[----:B------:R-:W-:Y:S01]  /*2ea0*/  IMAD.U32 R45, R45, 0x10000, RZ ;  /* 0x000100002d2d7824 */ /* 0x000fe200078e00ff */
[----:B--2---:R-:W-:-:S03]  /*2eb0*/  PRMT R41, R27, 0x7632, R41 ;  /* 0x000076321b297816 */ /* 0x004fc60000000029 */
[----:B------:R-:W-:Y:S01]  /*2ec0*/  FFMA.FTZ R40, R45, R47, R40 ;  /* 0x0000002f2d287223 */ /* 0x000fe20000010028 */
[----:B------:R-:W-:Y:S01]  /*2ed0*/  IMAD.U32 R45, R44, 0x10000, RZ ;  /* 0x000100002c2d7824 */ /* 0x000fe200078e00ff */
[C---:B---3--:R-:W-:Y:S01]  /*2ee0*/  PRMT R44, R28.reuse, 0x7632, R44 ;  /* 0x000076321c2c7816 */ /* 0x048fe2000000002c */
[----:B------:R-:W-:Y:S01]  /*2ef0*/  IMAD.U32 R27, R27, 0x10000, RZ ;  /* 0x000100001b1b7824 */ /* 0x000fe200078e00ff */
[----:B------:R-:W-:-:S03]  /*2f00*/  SHF.L.U32 R28, R28, 0x10, RZ ;  /* 0x000000101c1c7819 */ /* 0x000fc600000006ff */
[----:B------:R-:W-:Y:S01]  /*2f10*/  FFMA.FTZ R37, R42, R27, R37 ;  /* 0x0000001b2a257223 */ /* 0x000fe20000010025 */
[----:B0-----:R-:W-:Y:S02]  /*2f20*/  IMAD.U32 R26, R16, 0x10000, RZ ;  /* 0x00010000101a7824 */ /* 0x001fe400078e00ff */
[----:B------:R-:W-:Y:S01]  /*2f30*/  FFMA.FTZ R39, R39, R28, R46 ;  /* 0x0000001c27277223 */ /* 0x000fe2000001002e */
[C---:B------:R-:W-:Y:S01]  /*2f40*/  PRMT R27, R17.reuse, 0x7632, R27 ;  /* 0x00007632111b7816 */ /* 0x040fe2000000001b */
[----:B------:R-:W-:Y:S01]  /*2f50*/  IMAD.U32 R28, R17, 0x10000, RZ ;  /* 0x00010000111c7824 */ /* 0x000fe200078e00ff */
[----:B------:R-:W-:Y:S01]  /*2f60*/  SHF.L.U32 R38, R38, 0x10, RZ ;  /* 0x0000001026267819 */ /* 0x000fe200000006ff */
[----:B------:R-:W-:Y:S01]  /*2f70*/  IMAD.U32 R41, R41, 0x10000, RZ ;  /* 0x0001000029297824 */ /* 0x000fe200078e00ff */
[----:B------:R-:W-:Y:S02]  /*2f80*/  PRMT R16, R16, 0x7632, R16 ;  /* 0x0000763210107816 */ /* 0x000fe40000000010 */
[C---:B------:R-:W-:Y:S01]  /*2f90*/  PRMT R17, R29.reuse, 0x7632, R17 ;  /* 0x000076321d117816 */ /* 0x040fe20000000011 */
[----:B------:R-:W-:Y:S01]  /*2fa0*/  FFMA.FTZ R43, R38, R41, R43 ;  /* 0x00000029262b7223 */ /* 0x000fe2000001002b */
[----:B------:R-:W-:Y:S01]  /*2fb0*/  IMAD.U32 R29, R29, 0x10000, RZ ;  /* 0x000100001d1d7824 */ /* 0x000fe200078e00ff */
[----:B------:R-:W-:Y:S01]  /*2fc0*/  SHF.L.U32 R38, R30, 0x10, RZ ;  /* 0x000000101e267819 */ /* 0x000fe200000006ff */
[----:B------:R-:W-:-:S02]  /*2fd0*/  IMAD.U32 R16, R16, 0x10000, RZ ;  /* 0x0001000010107824 */ /* 0x000fc400078e00ff */
[----:B------:R-:W-:Y:S01]  /*2fe0*/  IMAD.U32 R17, R17, 0x10000, RZ ;  /* 0x0001000011117824 */ /* 0x000fe200078e00ff */
[----:B------:R-:W-:Y:S01]  /*2ff0*/  PRMT R30, R30, 0x7632, R30 ;  /* 0x000076321e1e7816 */ /* 0x000fe2000000001e */
[----:B------:R-:W-:Y:S01]  /*3000*/  IMAD.U32 R44, R44, 0x10000, RZ ;  /* 0x000100002c2c7824 */ /* 0x000fe200078e00ff */
[----:B------:R-:W-:Y:S01]  /*3010*/  PRMT R41, R18, 0x7632, R41 ;  /* 0x0000763212297816 */ /* 0x000fe20000000029 */
[----:B------:R-:W-:Y:S01]  /*3020*/  FFMA.FTZ R16, R16, R17, R43 ;  /* 0x0000001110107223 */ /* 0x000fe2000001002b */
[----:B------:R-:W-:Y:S01]  /*3030*/  FFMA.FTZ R37, R26, R29, R37 ;  /* 0x0000001d1a257223 */ /* 0x000fe20000010025 */
[----:B------:R-:W-:Y:S01]  /*3040*/  PRMT R17, R31, 0x7632, R17 ;  /* 0x000076321f117816 */ /* 0x000fe20000000011 */
[----:B------:R-:W-:Y:S01]  /*3050*/  FFMA.FTZ R40, R45, R44, R40 ;  /* 0x0000002c2d287223 */ /* 0x000fe20000010028 */
        /* <DEDUP_REMOVED lines=8> */
[----:B------:R-:W-:Y:S01]  /*30e0*/  FFMA.FTZ R28, R28, R38, R39 ;  /* 0x000000261c1c7223 */ /* 0x000fe20000010027 */
[----:B------:R-:W-:Y:S02]  /*30f0*/  IMAD.U32 R19, R19, 0x10000, RZ ;  /* 0x0001000013137824 */ /* 0x000fe400078e00ff */
[----:B------:R-:W-:Y:S01]  /*3100*/  FFMA.FTZ R27, R27, R30, R40 ;  /* 0x0000001e1b1b7223 */ /* 0x000fe20000010028 */
[----:B------:R-:W-:Y:S01]  /*3110*/  IMAD.U32 R26, R26, 0x10000, RZ ;  /* 0x000100001a1a7824 */ /* 0x000fe200078e00ff */
[----:B------:R-:W-:Y:S01]  /*3120*/  SHF.L.U32 R18, R18, 0x10, RZ ;  /* 0x0000001012127819 */ /* 0x000fe200000006ff */
[----:B------:R-:W-:Y:S02]  /*3130*/  IMAD.U32 R31, R31, 0x10000, RZ ;  /* 0x000100001f1f7824 */ /* 0x000fe400078e00ff */
[----:B------:R-:W-:Y:S01]  /*3140*/  FFMA.FTZ R17, R41, R17, R16 ;  /* 0x0000001129117223 */ /* 0x000fe20000010010 */
[----:B------:R-:W-:Y:S01]  /*3150*/  FFMA.FTZ R19, R19, R32, R28 ;  /* 0x0000002013137223 */ /* 0x000fe2000001001c */
[----:B------:R-:W-:Y:S01]  /*3160*/  FFMA.FTZ R16, R42, R26, R27 ;  /* 0x0000001a2a107223 */ /* 0x000fe2000001001b */
[C---:B-1----:R-:W-:Y:S01]  /*3170*/  PRMT R26, R13.reuse, 0x7632, R26 ;  /* 0x000076320d1a7816 */ /* 0x042fe2000000001a */
[----:B------:R-:W-:Y:S01]  /*3180*/  IMAD.U32 R28, R13, 0x10000, RZ ;  /* 0x000100000d1c7824 */ /* 0x000fe200078e00ff */
[----:B----4-:R-:W-:Y:S01]  /*3190*/  SHF.L.U32 R13, R33, 0x10, RZ ;  /* 0x00000010210d7819 */ /* 0x010fe200000006ff */
[----:B------:R-:W-:Y:S01]  /*31a0*/  FFMA.FTZ R18, R18, R31, R37 ;  /* 0x0000001f12127223 */ /* 0x000fe20000010025 */
[C---:B------:R-:W-:Y:S01]  /*31b0*/  IMAD.U32 R27, R12.reuse, 0x10000, RZ ;  /* 0x000100000c1b7824 */ /* 0x040fe200078e00ff */
[----:B------:R-:W-:-:S02]  /*31c0*/  PRMT R12, R12, 0x7632, R12 ;  /* 0x000076320c0c7816 */ /* 0x000fc4000000000c */
[----:B------:R-:W-:Y:S01]  /*31d0*/  PRMT R33, R33, 0x7632, R33 ;  /* 0x0000763221217816 */ /* 0x000fe20000000021 */
[--C-:B------:R-:W-:Y:S01]  /*31e0*/  FFMA.FTZ R13, R27, R13, R18.reuse ;  /* 0x0000000d1b0d7223 */ /* 0x100fe20000010012 */
[----:B------:R-:W-:Y:S01]  /*31f0*/  PRMT R29, R14, 0x7632, R29 ;  /* 0x000076320e1d7816 */ /* 0x000fe2000000001d */
[----:B------:R-:W-:Y:S01]  /*3200*/  IMAD.U32 R12, R12, 0x10000, RZ ;  /* 0x000100000c0c7824 */ /* 0x000fe200078e00ff */
[----:B------:R-:W-:Y:S02]  /*3210*/  PRMT R18, R34, 0x7632, R18 ;  /* 0x0000763222127816 */ /* 0x000fe40000000012 */
[----:B------:R-:W-:Y:S01]  /*3220*/  SHF.L.U32 R33, R33, 0x10, RZ ;  /* 0x0000001021217819 */ /* 0x000fe200000006ff */
[----:B------:R-:W-:Y:S01]  /*3230*/  IMAD.U32 R30, R14, 0x10000, RZ ;  /* 0x000100000e1e7824 */ /* 0x000fe200078e00ff */
[----:B------:R-:W-:Y:S01]  /*3240*/  SHF.L.U32 R18, R18, 0x10, RZ ;  /* 0x0000001012127819 */ /* 0x000fe200000006ff */
[C---:B------:R-:W-:Y:S01]  /*3250*/  IMAD.U32 R14, R35.reuse, 0x10000, RZ ;  /* 0x00010000230e7824 */ /* 0x040fe200078e00ff */
[----:B------:R-:W-:Y:S01]  /*3260*/  PRMT R35, R35, 0x7632, R35 ;  /* 0x0000763223237816 */ /* 0x000fe20000000023 */
[----:B------:R-:W-:-:S02]  /*3270*/  IMAD.U32 R34, R34, 0x10000, RZ ;  /* 0x0001000022227824 */ /* 0x000fc400078e00ff */
[----:B------:R-:W-:Y:S01]  /*3280*/  FFMA.FTZ R12, R12, R33, R17 ;  /* 0x000000210c0c7223 */ /* 0x000fe20000010011 */
[----:B------:R-:W-:Y:S01]  /*3290*/  IMAD.U32 R29, R29, 0x10000, RZ ;  /* 0x000100001d1d7824 */ /* 0x000fe200078e00ff */
[C---:B------:R-:W-:Y:S01]  /*32a0*/  PRMT R31, R15.reuse, 0x7632, R31 ;  /* 0x000076320f1f7816 */ /* 0x040fe2000000001f */
[----:B------:R-:W-:Y:S01]  /*32b0*/  FFMA.FTZ R30, R30, R34, R13 ;  /* 0x000000221e1e7223 */ /* 0x000fe2000001000d */
[----:B------:R-:W-:Y:S01]  /*32c0*/  PRMT R17, R36, 0x7632, R17 ;  /* 0x0000763224117816 */ /* 0x000fe20000000011 */
[----:B------:R-:W-:Y:S02]  /*32d0*/  IMAD.U32 R15, R15, 0x10000, RZ ;  /* 0x000100000f0f7824 */ /* 0x000fe400078e00ff */
[----:B------:R-:W-:Y:S01]  /*32e0*/  FFMA.FTZ R14, R28, R14, R19 ;  /* 0x0000000e1c0e7223 */ /* 0x000fe20000010013 */
[----:B------:R-:W-:Y:S01]  /*32f0*/  FFMA.FTZ R29, R29, R18, R12 ;  /* 0x000000121d1d7223 */ /* 0x000fe2000001000c */
[----:B------:R-:W-:Y:S02]  /*3300*/  IMAD.U32 R13, R26, 0x10000, RZ ;  /* 0x000100001a0d7824 */ /* 0x000fe400078e00ff */
[----:B------:R-:W-:-:S02]  /*3310*/  IMAD.U32 R35, R35, 0x10000, RZ ;  /* 0x0001000023237824 */ /* 0x000fc400078e00ff */
[----:B------:R-:W-:Y:S01]  /*3320*/  IMAD.U32 R36, R36, 0x10000, RZ ;  /* 0x0001000024247824 */ /* 0x000fe200078e00ff */
[----:B------:R-:W-:Y:S01]  /*3330*/  SHF.L.U32 R12, R31, 0x10, RZ ;  /* 0x000000101f0c7819 */ /* 0x000fe200000006ff */
[----:B------:R-:W-:Y:S02]  /*3340*/  IMAD.U32 R17, R17, 0x10000, RZ ;  /* 0x0001000011117824 */ /* 0x000fe400078e00ff */
[----:B------:R-:W-:Y:S01]  /*3350*/  FFMA.FTZ R13, R13, R35, R16 ;  /* 0x000000230d0d7223 */ /* 0x000fe20000010010 */
[----:B------:R-:W-:Y:S01]  /*3360*/  FADD.FTZ R29, R30, R29 ;  /* 0x0000001d1e1d7221 */ /* 0x000fe20000010000 */
[----:B------:R-:W-:Y:S01]  /*3370*/  FFMA.FTZ R14, R15, R36, R14 ;  /* 0x000000240f0e7223 */ /* 0x000fe2000001000e */
[----:B------:R-:W-:Y:S01]  /*3380*/  UMOV UR4, 0xffffffff ;  /* 0xffffffff00047882 */ /* 0x000fe20000000000 */
[----:B------:R-:W-:Y:S01]  /*3390*/  LOP3.LUT R18, R2, 0x1, RZ, 0xc0, !PT ;  /* 0x0000000102127812 */ /* 0x000fe200078ec0ff */
[----:B------:R-:W-:Y:S01]  /*33a0*/  FFMA.FTZ R12, R12, R17, R13 ;  /* 0x000000110c0c7223 */ /* 0x000fe2000001000d */
[----:B------:R-:W-:Y:S01]  /*33b0*/  FADD.FTZ R29, R14, R29 ;  /* 0x0000001d0e1d7221 */ /* 0x000fe20000010000 */
[----:B-----5:R-:W-:-:S02]  /*33c0*/  FSETP.NEU.FTZ.AND P1, PT, R24, RZ, PT ;  /* 0x000000ff1800720b */ /* 0x020fc40003f3d000 */
[----:B------:R-:W-:Y:S01]  /*33d0*/  ISETP.NE.U32.AND P0, PT, R18, 0x1, PT ;  /* 0x000000011200780c */ /* 0x000fe20003f05070 */
[----:B------:R-:W-:Y:S01]  /*33e0*/  FADD.FTZ R12, R12, R29 ;  /* 0x0000001d0c0c7221 */ /* 0x000fe20000010000 */
[----:B------:R-:W-:Y:S11]  /*33f0*/  BRA.DIV UR4, `(.L_x_18351) ;  /* 0x0000007204487947 */ /* 0x000ff6000b800000 */
[----:B------:R0:W1:Y:S02]  /*3400*/  SHFL.BFLY PT, R13, R12, 0x1, 0x1f ;  /* 0x0c201f000c0d7f89 */ /* 0x00006400000e0000 */
.L_x_18421:
[----:B------:R-:W-:Y:S02]  /*3410*/  VIADD R14, R11, 0x1 ;  /* 0x000000010b0e7836 */ /* 0x000fe40000000000 */
[----:B-1----:R-:W-:Y:S01]  /*3420*/  FADD.FTZ R13, R12, R13 ;  /* 0x0000000d0c0d7221 */ /* 0x002fe20000010000 */
[----:B0-----:R-:W-:Y:S02]  /*3430*/  @P0 VIADD R12, R10, 0xffffffff ;  /* 0xffffffff0a0c0836 */ /* 0x001fe40000000000 */
[----:B------:R-:W-:-:S05]  /*3440*/  I2FP.F32.S32 R15, R14 ;  /* 0x0000000e000f7245 */ /* 0x000fca0000201400 */
[----:B------:R-:W-:-:S05]  /*3450*/  FMUL.FTZ R15, R15, R24 ;  /* 0x000000180f0f7220 */ /* 0x000fca0000410000 */
[----:B------:R-:W-:Y:S02]  /*3460*/  FSEL R14, R15, RZ, P1 ;  /* 0x000000ff0f0e7208 */ /* 0x000fe40000800000 */
[----:B------:R-:W-:-:S03]  /*3470*/  @P0 ISETP.GE.AND P1, PT, R12, UR7, PT ;  /* 0x000000070c000c0c */ /* 0x000fc6000bf26270 */
[----:B------:R-:W-:-:S05]  /*3480*/  FFMA.FTZ R14, R13, UR11, R14 ;  /* 0x0000000b0d0e7c23 */ /* 0x000fca000801000e */
[----:B------:R-:W-:-:S05]  /*3490*/  @P0 FSEL R13, R14, RZ, !P1 ;  /* 0x000000ff0e0d0208 */ /* 0x000fca0004800000 */
[----:B------:R1:W-:Y:S01]  /*34a0*/  @P0 STS [R20], R13 ;  /* 0x0000000d14000388 */ /* 0x0003e20000000800 */
[----:B------:R-:W-:-:S13]  /*34b0*/  ISETP.GE.OR P0, PT, R12, UR7, !P0 ;  /* 0x000000070c007c0c */ /* 0x000fda000c706670 */
[----:B-1----:R-:W-:-:S07]  /*34c0*/  @!P0 FMNMX.FTZ R21, R21, R14, !PT ;  /* 0x0000000e15158209 */ /* 0x002fce0007810000 */
.L_x_18350:
[----:B------:R-:W-:Y:S05]  /*34d0*/  BSYNC B1 ;  /* 0x0000000000017941 */ /* 0x000fea0003800000 */
.L_x_18348:
[----:B------:R-:W-:Y:S01]  /*34e0*/  IADD3 R25, PT, PT, R25, 0x4, RZ ;  /* 0x0000000419197810 */ /* 0x000fe20007ffe0ff */
[----:B0-----:R-:W-:Y:S01]  /*34f0*/  VIADD R20, R20, 0x100 ;  /* 0x0000010014147836 */ /* 0x001fe20000000000 */
[----:B------:R-:W-:Y:S01]  /*3500*/  IADD3 R8, P1, PT, R8, 0x10, RZ ;  /* 0x0000001008087810 */ /* 0x000fe20007f3e0ff */
[----:B------:R-:W-:Y:S01]  /*3510*/  VIADD R11, R11, 0x40 ;  /* 0x000000400b0b7836 */ /* 0x000fe20000000000 */
[----:B------:R-:W-:Y:S01]  /*3520*/  ISETP.GE.AND P0, PT, R25, UR5, PT ;  /* 0x0000000519007c0c */ /* 0x000fe2000bf06270 */
[----:B------:R-:W-:Y:S01]  /*3530*/  VIADD R10, R10, 0x40 ;  /* 0x000000400a0a7836 */ /* 0x000fe20000000000 */
[----:B------:R-:W-:Y:S01]  /*3540*/  IADD3 R7, PT, PT, R7, 0x40, RZ ;  /* 0x0000004007077810 */ /* 0x000fe20007ffe0ff */
[----:B------:R-:W-:-:S10]  /*3550*/  IMAD.X R9, RZ, RZ, R9, P1 ;  /* 0x000000ffff097224 */ /* 0x000fd400008e0609 */
[----:B------:R-:W-:Y:S05]  /*3560*/  @!P0 BRA `(.L_x_18352) ;  /* 0xffffffd400308947 */ /* 0x000fea000383ffff */
.L_x_18347:
[----:B------:R-:W-:Y:S05]  /*3570*/  BSYNC B0 ;  /* 0x0000000000007941 */ /* 0x000fea0003800000 */
.L_x_18346:
[----:B------:R-:W-:-:S03]  /*3580*/  UMOV UR4, 0xffffffff ;  /* 0xffffffff00047882 */ /* 0x000fc60000000000 */
[----:B------:R-:W-:Y:S05]  /*3590*/  BRA.DIV UR4, `(.L_x_18353) ;  /* 0x0000007204087947 */ /* 0x000fea000b800000 */
[----:B------:R-:W0:Y:S02]  /*35a0*/  SHFL.BFLY PT, R4, R21, 0x10, 0x1f ;  /* 0x0e001f0015047f89 */ /* 0x000e2400000e0000 */
[----:B0-----:R-:W-:-:S05]  /*35b0*/  FMNMX.FTZ R4, R4, R21, !PT ;  /* 0x0000001504047209 */ /* 0x001fca0007810000 */
[----:B------:R-:W0:Y:S02]  /*35c0*/  SHFL.BFLY PT, R7, R4, 0x8, 0x1f ;  /* 0x0d001f0004077f89 */ /* 0x000e2400000e0000 */
[----:B0-----:R-:W-:-:S05]  /*35d0*/  FMNMX.FTZ R7, R4, R7, !PT ;  /* 0x0000000704077209 */ /* 0x001fca0007810000 */
[----:B------:R-:W0:Y:S02]  /*35e0*/  SHFL.BFLY PT, R8, R7, 0x4, 0x1f ;  /* 0x0c801f0007087f89 */ /* 0x000e2400000e0000 */
[----:B0-----:R-:W-:-:S05]  /*35f0*/  FMNMX.FTZ R8, R7, R8, !PT ;  /* 0x0000000807087209 */ /* 0x001fca0007810000 */
[----:B------:R0:W1:Y:S02]  /*3600*/  SHFL.BFLY PT, R9, R8, 0x2, 0x1f ;  /* 0x0c401f0008097f89 */ /* 0x00006400000e0000 */
.L_x_18427:
[----:B------:R-:W2:Y:S01]  /*3610*/  S2R R4, SR_CgaCtaId ;  /* 0x0000000000047919 */ /* 0x000ea20000008800 */
[----:B------:R-:W-:Y:S01]  /*3620*/  MOV R7, 0x400 ;  /* 0x0000040000077802 */ /* 0x000fe20000000f00 */
[----:B------:R-:W-:Y:S05]  /*3630*/  WARPSYNC.ALL ;  /* 0x0000000000007948 */ /* 0x000fea0003800000 */
[----:B------:R-:W-:Y:S01]  /*3640*/  VIADD R11, R7, 0x200 ;  /* 0x00000200070b7836 */ /* 0x000fe20000000000 */
[----:B------:R-:W-:Y:S02]  /*3650*/  LOP3.LUT P0, R36, R2, 0x1f, RZ, 0xc0, !PT ;  /* 0x0000001f02247812 */ /* 0x000fe4000780c0ff */
[----:B------:R-:W-:-:S02]  /*3660*/  SHF.R.U32.HI R35, RZ, 0x5, R2 ;  /* 0x00000005ff237819 */ /* 0x000fc40000011602 */
[----:B-1----:R-:W-:Y:S02]  /*3670*/  FMNMX.FTZ R9, R8, R9, !PT ;  /* 0x0000000908097209 */ /* 0x002fe40007810000 */
[----:B--2---:R-:W-:-:S05]  /*3680*/  LEA R11, R4, R11, 0x18 ;  /* 0x0000000b040b7211 */ /* 0x004fca00078ec0ff */
[----:B0-----:R-:W-:-:S05]  /*3690*/  IMAD R8, R35, 0x4, R11 ;  /* 0x0000000423087824 */ /* 0x001fca00078e020b */
[----:B------:R0:W-:Y:S01]  /*36a0*/  @!P0 STS [R8], R9 ;  /* 0x0000000908008388 */ /* 0x0001e20000000800 */
[----:B------:R-:W-:Y:S01]  /*36b0*/  BAR.SYNC.DEFER_BLOCKING 0x0 ;  /* 0x0000000000007b1d */ /* 0x000fe20000010000 */
[C---:B------:R-:W-:Y:S01]  /*36c0*/  ISETP.GT.U32.AND P1, PT, R36.reuse, 0x3, PT ;  /* 0x000000032400780c */ /* 0x040fe20003f24070 */
[----:B------:R-:W-:Y:S01]  /*36d0*/  IMAD.MOV.U32 R10, RZ, RZ, -0x800001 ;  /* 0xff7fffffff0a7424 */ /* 0x000fe200078e00ff */
[----:B0-----:R-:W-:Y:S01]  /*36e0*/  LEA R9, R36, R11, 0x2 ;  /* 0x0000000b24097211 */ /* 0x001fe200078e10ff */
[----:B------:R-:W-:Y:S02]  /*36f0*/  UIADD3 UR4, UPT, UPT, UR7, 0xf, URZ ;  /* 0x0000000f07047890 */ /* 0x000fe4000fffe0ff */
[----:B------:R-:W-:Y:S02]  /*3700*/  BSSY.RECONVERGENT B0, `(.L_x_18354) ;  /* 0x00000f0000007945 */ /* 0x000fe40003800200 */
[----:B------:R-:W-:-:S04]  /*3710*/  USHF.R.S32.HI UR6, URZ, 0x1f, UR4 ;  /* 0x0000001fff067899 */ /* 0x000fc80008011404 */
[----:B------:R-:W-:-:S04]  /*3720*/  ULEA.HI UR4, UR6, UR4, URZ, 0x4 ;  /* 0x0000000406047291 */ /* 0x000fc8000f8f20ff */
[----:B------:R-:W-:-:S04]  /*3730*/  ULOP3.LUT UR4, UR4, 0xfffffff0, URZ, 0xc0, !UPT ;  /* 0xfffffff004047892 */ /* 0x000fc8000f8ec0ff */
[----:B------:R-:W-:Y:S01]  /*3740*/  UISETP.LT.AND UP0, UPT, UR7, UR4, UPT ;  /* 0x000000040700728c */ /* 0x000fe2000bf01270 */
[----:B------:R-:W0:Y:S03]  /*3750*/  @!P1 LDS R10, [R9] ;  /* 0x00000000090a9984 */ /* 0x000e260000000800 */
[----:B------:R-:W-:-:S06]  /*3760*/  USEL UR4, UR7, UR4, UP0 ;  /* 0x0000000407047287 */ /* 0x000fcc0008000000 */
[----:B------:R-:W-:Y:S01]  /*3770*/  ISETP.GE.AND P2, PT, R2, UR4, PT ;  /* 0x0000000402007c0c */ /* 0x000fe2000bf46270 */
        /* <DEDUP_REMOVED lines=17> */
[----:B------:R-:W-:-:S04]  /*3890*/  LEA.HI R10, R12, 0x1, RZ, 0x19 ;  /* 0x000000010c0a7811 */ /* 0x000fc800078fc8ff */
[----:B------:R-:W-:Y:S02]  /*38a0*/  LEA R15, R4, R13, 0x18 ;  /* 0x0000000d040f7211 */ /* 0x000fe400078ec0ff */
[----:B------:R-:W-:Y:S01]  /*38b0*/  LOP3.LUT R12, R10, 0x3, RZ, 0xc0, !PT ;  /* 0x000000030a0c7812 */ /* 0x000fe200078ec0ff */
[----:B------:R-:W-:Y:S01]  /*38c0*/  IMAD.MOV.U32 R10, RZ, RZ, RZ ;  /* 0x000000ffff0a7224 */ /* 0x000fe200078e00ff */
[----:B------:R-:W-:Y:S01]  /*38d0*/  MOV R13, R2 ;  /* 0x00000002000d7202 */ /* 0x000fe20000000f00 */
[----:B------:R-:W-:Y:S02]  /*38e0*/  IMAD R14, R2, 0x4, R15 ;  /* 0x00000004020e7824 */ /* 0x000fe400078e020f */
[----:B------:R-:W-:-:S07]  /*38f0*/  IMAD.MOV R12, RZ, RZ, -R12 ;  /* 0x000000ffff0c7224 */ /* 0x000fce00078e0a0c */
.L_x_18358:
        /* <DEDUP_REMOVED lines=11> */
.L_x_18357:
[----:B------:R-:W-:Y:S05]  /*39b0*/  BSYNC.RECONVERGENT B1 ;  /* 0x0000000000017941 */ /* 0x000fea0003800200 */
.L_x_18356:
        /* <DEDUP_REMOVED lines=13> */
.L_x_18361:
[----:B------:R-:W0:Y:S01]  /*3a90*/  LDS R18, [R12+-0x200] ;  /* 0xfffe00000c127984 */ /* 0x000e220000000800 */
[----:B------:R-:W-:-:S03]  /*3aa0*/  VIADD R13, R13, 0x800 ;  /* 0x000008000d0d7836 */ /* 0x000fc60000000000 */
[----:B-----5:R-:W1:Y:S02]  /*3ab0*/  LDS R24, [R12+0x200] ;  /* 0x000200000c187984 */ /* 0x020e640000000800 */
[----:B------:R-:W-:Y:S02]  /*3ac0*/  ISETP.GE.AND P3, PT, R13, R14, PT ;  /* 0x0000000e0d00720c */ /* 0x000fe40003f66270 */
[----:B------:R-:W2:Y:S04]  /*3ad0*/  LDS R16, [R12+-0x400] ;  /* 0xfffc00000c107984 */ /* 0x000ea80000000800 */
[----:B------:R-:W3:Y:S04]  /*3ae0*/  LDS R26, [R12+0x400] ;  /* 0x000400000c1a7984 */ /* 0x000ee80000000800 */
[----:B------:R-:W4:Y:S04]  /*3af0*/  LDS R20, [R12] ;  /* 0x000000000c147984 */ /* 0x000f280000000800 */
[----:B------:R-:W4:Y:S04]  /*3b00*/  LDS R28, [R12+0x600] ;  /* 0x000600000c1c7984 */ /* 0x000f280000000800 */
[----:B------:R-:W4:Y:S04]  /*3b10*/  LDS R30, [R12+0x800] ;  /* 0x000800000c1e7984 */ /* 0x000f280000000800 */
[----:B------:R-:W4:Y:S04]  /*3b20*/  LDS R32, [R12+0xa00] ;  /* 0x000a00000c207984 */ /* 0x000f280000000800 */
[----:B------:R-:W4:Y:S04]  /*3b30*/  LDS R34, [R12+0xe00] ;  /* 0x000e00000c227984 */ /* 0x000f280000000800 */
        /* <DEDUP_REMOVED lines=16> */
[----:B------:R-:W-:Y:S01]  /*3c40*/  FADD.FTZ R28, -R11, R28 ;  /* 0x0000001c0b1c7221 */ /* 0x000fe20000010100 */
[----:B------:R-:W-:-:S03]  /*3c50*/  FMUL.FTZ R19, R20, 1.4426950216293334961 ;  /* 0x3fb8aa3b14137820 */ /* 0x000fc60000410000 */
[----:B------:R-:W-:Y:S01]  /*3c60*/  FMUL.FTZ R25, R28, 1.4426950216293334961 ;  /* 0x3fb8aa3b1c197820 */ /* 0x000fe20000410000 */
[C---:B------:R-:W-:Y:S01]  /*3c70*/  FADD.FTZ R30, -R11.reuse, R30 ;  /* 0x0000001e0b1e7221 */ /* 0x040fe20000010100 */
[----:B------:R-:W3:Y:S01]  /*3c80*/  LDS R28, [R12+0x1600] ;  /* 0x001600000c1c7984 */ /* 0x000ee20000000800 */
[----:B------:R-:W0:Y:S01]  /*3c90*/  MUFU.EX2 R19, R19 ;  /* 0x0000001300137308 */ /* 0x000e220000000800 */
[C---:B------:R-:W-:Y:S01]  /*3ca0*/  FADD.FTZ R32, -R11.reuse, R32 ;  /* 0x000000200b207221 */ /* 0x040fe20000010100 */
[----:B------:R-:W-:Y:S01]  /*3cb0*/  FMUL.FTZ R27, R30, 1.4426950216293334961 ;  /* 0x3fb8aa3b1e1b7820 */ /* 0x000fe20000410000 */
[----:B-1----:R-:W-:Y:S02]  /*3cc0*/  STS [R12+-0x200], R17 ;  /* 0xfffe00110c007388 */ /* 0x002fe40000000800 */
[----:B------:R-:W-:Y:S01]  /*3cd0*/  FMUL.FTZ R29, R32, 1.4426950216293334961 ;  /* 0x3fb8aa3b201d7820 */ /* 0x000fe20000410000 */
[----:B------:R-:W-:Y:S02]  /*3ce0*/  FADD.FTZ R34, -R11, R34 ;  /* 0x000000220b227221 */ /* 0x000fe40000010100 */
[----:B------:R-:W1:Y:S01]  /*3cf0*/  MUFU.EX2 R21, R21 ;  /* 0x0000001500157308 */ /* 0x000e620000000800 */
[----:B----4-:R-:W-:Y:S01]  /*3d00*/  FADD.FTZ R10, R15, R10 ;  /* 0x0000000a0f0a7221 */ /* 0x010fe20000010000 */
[----:B------:R-:W-:Y:S01]  /*3d10*/  FMUL.FTZ R33, R34, 1.4426950216293334961 ;  /* 0x3fb8aa3b22217820 */ /* 0x000fe20000410000 */
[----:B------:R-:W-:Y:S01]  /*3d20*/  FADD.FTZ R38, -R11, R38 ;  /* 0x000000260b267221 */ /* 0x000fe20000010100 */
[----:B------:R-:W-:Y:S01]  /*3d30*/  STS [R12+-0x400], R15 ;  /* 0xfffc000f0c007388 */ /* 0x000fe20000000800 */
[----:B------:R-:W-:-:S02]  /*3d40*/  FADD.FTZ R10, R10, R17 ;  /* 0x000000110a0a7221 */ /* 0x000fc40000010000 */
[----:B------:R-:W-:Y:S01]  /*3d50*/  FMUL.FTZ R38, R38, 1.4426950216293334961 ;  /* 0x3fb8aa3b26267820 */ /* 0x000fe20000410000 */
[----:B------:R-:W4:Y:S01]  /*3d60*/  MUFU.EX2 R23, R23 ;  /* 0x0000001700177308 */ /* 0x000f220000000800 */
[----:B0-----:R-:W-:Y:S01]  /*3d70*/  FADD.FTZ R10, R10, R19 ;  /* 0x000000130a0a7221 */ /* 0x001fe20000010000 */
[----:B------:R-:W-:Y:S01]  /*3d80*/  STS [R12], R19 ;  /* 0x000000130c007388 */ /* 0x000fe20000000800 */
[----:B------:R-:W-:-:S03]  /*3d90*/  FADD.FTZ R20, -R11, R18 ;  /* 0x000000120b147221 */ /* 0x000fc60000010100 */
[----:B------:R-:W0:Y:S01]  /*3da0*/  LDS R18, [R12+0x1a00] ;  /* 0x001a00000c127984 */ /* 0x000e220000000800 */
[----:B------:R-:W-:Y:S01]  /*3db0*/  FMUL.FTZ R20, R20, 1.4426950216293334961 ;  /* 0x3fb8aa3b14147820 */ /* 0x000fe20000410000 */
[----:B------:R-:W4:Y:S01]  /*3dc0*/  MUFU.EX2 R25, R25 ;  /* 0x0000001900197308 */ /* 0x000f220000000800 */
[----:B-1----:R-:W-:Y:S01]  /*3dd0*/  FADD.FTZ R10, R10, R21 ;  /* 0x000000150a0a7221 */ /* 0x002fe20000010000 */
[C---:B--2---:R-:W-:Y:S01]  /*3de0*/  FADD.FTZ R24, -R11.reuse, R24 ;  /* 0x000000180b187221 */ /* 0x044fe20000010100 */
[----:B------:R-:W-:Y:S01]  /*3df0*/  STS [R12+0x200], R21 ;  /* 0x000200150c007388 */ /* 0x000fe20000000800 */
[C---:B---3--:R-:W-:Y:S02]  /*3e00*/  FADD.FTZ R16, -R11.reuse, R16 ;  /* 0x000000100b107221 */ /* 0x048fe40000010100 */
[----:B------:R-:W-:Y:S02]  /*3e10*/  FMUL.FTZ R24, R24, 1.4426950216293334961 ;  /* 0x3fb8aa3b18187820 */ /* 0x000fe40000410000 */
[----:B------:R-:W1:Y:S01]  /*3e20*/  MUFU.EX2 R27, R27 ;  /* 0x0000001b001b7308 */ /* 0x000e620000000800 */
[----:B----4-:R-:W-:Y:S01]  /*3e30*/  FADD.FTZ R10, R10, R23 ;  /* 0x000000170a0a7221 */ /* 0x010fe20000010000 */
[C---:B------:R-:W-:Y:S01]  /*3e40*/  FADD.FTZ R26, -R11.reuse, R26 ;  /* 0x0000001a0b1a7221 */ /* 0x040fe20000010100 */
[----:B------:R-:W-:Y:S01]  /*3e50*/  FMUL.FTZ R16, R16, 1.4426950216293334961 ;  /* 0x3fb8aa3b10107820 */ /* 0x000fe20000410000 */
[----:B------:R-:W-:Y:S02]  /*3e60*/  STS [R12+0x400], R23 ;  /* 0x000400170c007388 */ /* 0x000fe40000000800 */
[----:B------:R-:W-:Y:S01]  /*3e70*/  FMUL.FTZ R26, R26, 1.4426950216293334961 ;  /* 0x3fb8aa3b1a1a7820 */ /* 0x000fe20000410000 */
[----:B------:R-:W-:Y:S01]  /*3e80*/  FADD.FTZ R28, -R11, R28 ;  /* 0x0000001c0b1c7221 */ /* 0x000fe20000010100 */
[----:B------:R-:W2:Y:S01]  /*3e90*/  MUFU.EX2 R29, R29 ;  /* 0x0000001d001d7308 */ /* 0x000ea20000000800 */
[----:B------:R-:W-:Y:S01]  /*3ea0*/  FADD.FTZ R10, R10, R25 ;  /* 0x000000190a0a7221 */ /* 0x000fe20000010000 */
[----:B------:R-:W-:Y:S01]  /*3eb0*/  STS [R12+0x600], R25 ;  /* 0x000600190c007388 */ /* 0x000fe20000000800 */
[----:B------:R-:W-:-:S05]  /*3ec0*/  FMUL.FTZ R28, R28, 1.4426950216293334961 ;  /* 0x3fb8aa3b1c1c7820 */ /* 0x000fca0000410000 */
[----:B------:R-:W3:Y:S01]  /*3ed0*/  MUFU.EX2 R31, R20 ;  /* 0x00000014001f7308 */ /* 0x000ee20000000800 */
[----:B-1----:R-:W-:Y:S01]  /*3ee0*/  FADD.FTZ R10, R10, R27 ;  /* 0x0000001b0a0a7221 */ /* 0x002fe20000010000 */
[----:B------:R-:W-:Y:S06]  /*3ef0*/  STS [R12+0x800], R27 ;  /* 0x0008001b0c007388 */ /* 0x000fec0000000800 */
[----:B------:R-:W1:Y:S01]  /*3f00*/  MUFU.EX2 R33, R33 ;  /* 0x0000002100217308 */ /* 0x000e620000000800 */
[----:B--2---:R-:W-:Y:S01]  /*3f10*/  FADD.FTZ R10, R10, R29 ;  /* 0x0000001d0a0a7221 */ /* 0x004fe20000010000 */
[----:B------:R-:W-:Y:S01]  /*3f20*/  STS [R12+0xa00], R29 ;  /* 0x000a001d0c007388 */ /* 0x000fe20000000800 */
[----:B0-----:R-:W-:-:S05]  /*3f30*/  FADD.FTZ R18, -R11, R18 ;  /* 0x000000120b127221 */ /* 0x001fca0000010100 */
[----:B------:R-:W0:Y:S01]  /*3f40*/  MUFU.EX2 R37, R24 ;  /* 0x0000001800257308 */ /* 0x000e220000000800 */
[----:B---3--:R-:W-:Y:S01]  /*3f50*/  FADD.FTZ R10, R10, R31 ;  /* 0x0000001f0a0a7221 */ /* 0x008fe20000010000 */
[----:B------:R-:W-:Y:S01]  /*3f60*/  FMUL.FTZ R18, R18, 1.4426950216293334961 ;  /* 0x3fb8aa3b12127820 */ /* 0x000fe20000410000 */
[----:B------:R-:W-:Y:S05]  /*3f70*/  STS [R12+0xc00], R31 ;  /* 0x000c001f0c007388 */ /* 0x000fea0000000800 */
        /* <DEDUP_REMOVED lines=19> */
[----:B0-----:R-:W-:Y:S01]  /*40b0*/  IADD3 R12, PT, PT, R12, 0x2000, RZ ;  /* 0x000020000c0c7810 */ /* 0x001fe20007ffe0ff */
[----:B------:R-:W-:Y:S06]  /*40c0*/  @!P3 BRA `(.L_x_18361) ;  /* 0xfffffff80070b947 */ /* 0x000fec000383ffff */
.L_x_18360:
[----:B------:R-:W-:Y:S05]  /*40d0*/  BSYNC.RECONVERGENT B1 ;  /* 0x0000000000017941 */ /* 0x000fea0003800200 */
.L_x_18359:
        /* <DEDUP_REMOVED lines=25> */
[----:B------:R-:W-:-:S03]  /*4270*/  FADD.FTZ R26, -R11, R26 ;  /* 0x0000001a0b1a7221 */ /* 0x000fc60000010100 */
        /* <DEDUP_REMOVED lines=29> */
.L_x_18363:
[----:B------:R-:W-:Y:S05]  /*4450*/  BSYNC.RECONVERGENT B1 ;  /* 0x0000000000017941 */ /* 0x000fea0003800200 */
.L_x_18362:
        /* <DEDUP_REMOVED lines=26> */
.L_x_18355:
[----:B------:R-:W-:Y:S05]  /*4600*/  BSYNC.RECONVERGENT B0 ;  /* 0x0000000000007941 */ /* 0x000fea0003800200 */
.L_x_18354:
        /* <DEDUP_REMOVED lines=33> */
[C---:B------:R-:W-:Y:S01]  /*4820*/  IMAD.SHL.U32 R9, R10.reuse, 0x80, RZ ;  /* 0x000000800a097824 */ /* 0x040fe200078e00ff */
[----:B------:R-:W-:Y:S02]  /*4830*/  LOP3.LUT R10, R10, 0x3, RZ, 0xc0, !PT ;  /* 0x000000030a0a7812 */ /* 0x000fe400078ec0ff */
[----:B------:R-:W-:Y:S02]  /*4840*/  LEA R11, R4, R11, 0x18 ;  /* 0x0000000b040b7211 */ /* 0x000fe400078ec0ff */
[----:B------:R-:W-:Y:S01]  /*4850*/  LOP3.LUT R9, R9, 0x180, RZ, 0xc0, !PT ;  /* 0x0000018009097812 */ /* 0x000fe200078ec0ff */
[----:B------:R-:W-:Y:S01]  /*4860*/  IMAD.MOV R12, RZ, RZ, -R10 ;  /* 0x000000ffff0c7224 */ /* 0x000fe200078e0a0a */
[----:B------:R-:W-:-:S03]  /*4870*/  LEA R11, R2, R11, 0x2 ;  /* 0x0000000b020b7211 */ /* 0x000fc600078e10ff */
[----:B------:R-:W-:-:S07]  /*4880*/  IMAD.IADD R10, R9, 0x1, R2 ;  /* 0x00000001090a7824 */ /* 0x000fce00078e0202 */
.L_x_18368:
[----:B------:R-:W0:Y:S01]  /*4890*/  LDS R9, [R11] ;  /* 0x000000000b097984 */ /* 0x000e220000000800 */
[----:B------:R-:W-:-:S05]  /*48a0*/  VIADD R12, R12, 0x1 ;  /* 0x000000010c0c7836 */ /* 0x000fca0000000000 */
[----:B------:R-:W-:Y:S01]  /*48b0*/  ISETP.NE.AND P0, PT, R12, RZ, PT ;  /* 0x000000ff0c00720c */ /* 0x000fe20003f05270 */
[----:B0-----:R-:W-:-:S05]  /*48c0*/  FMUL.FTZ R14, R9, R8 ;  /* 0x00000008090e7220 */ /* 0x001fca0000410000 */
[----:B------:R0:W-:Y:S02]  /*48d0*/  STS [R11], R14 ;  /* 0x0000000e0b007388 */ /* 0x0001e40000000800 */
[----:B0-----:R-:W-:-:S05]  /*48e0*/  VIADD R11, R11, 0x200 ;  /* 0x000002000b0b7836 */ /* 0x001fca0000000000 */
[----:B------:R-:W-:Y:S05]  /*48f0*/  @P0 BRA `(.L_x_18368) ;  /* 0xfffffffc00e40947 */ /* 0x000fea000383ffff */
.L_x_18367:
[----:B------:R-:W-:Y:S05]  /*4900*/  BSYNC.RECONVERGENT B1 ;  /* 0x0000000000017941 */ /* 0x000fea0003800200 */
.L_x_18366:
        /* <DEDUP_REMOVED lines=10> */
[----:B------:R-:W-:Y:S01]  /*49b0*/  IMAD.U32 R45, RZ, RZ, UR4 ;  /* 0x00000004ff2d7e24 */ /* 0x000fe2000f8e00ff */
[----:B------:R-:W-:-:S04]  /*49c0*/  PLOP3.LUT P0, PT, PT, PT, PT, 0x8, 0x80 ;  /* 0x000000000080781c */ /* 0x000fc80003f0e170 */
[----:B------:R-:W-:-:S09]  /*49d0*/  IADD3 R45, PT, PT, R45, -0x600, RZ ;  /* 0xfffffa002d2d7810 */ /* 0x000fd20007ffe0ff */
.L_x_18371:
        /* <DEDUP_REMOVED lines=52> */
.L_x_18370:
[----:B------:R-:W-:Y:S05]  /*4d20*/  BSYNC.RECONVERGENT B1 ;  /* 0x0000000000017941 */ /* 0x000fea0003800200 */
.L_x_18369:
        /* <DEDUP_REMOVED lines=31> */
.L_x_18373:
[----:B------:R-:W-:Y:S05]  /*4f20*/  BSYNC.RECONVERGENT B1 ;  /* 0x0000000000017941 */ /* 0x000fea0003800200 */
.L_x_18372:
        /* <DEDUP_REMOVED lines=14> */
.L_x_18365:
[----:B------:R-:W-:Y:S05]  /*5010*/  BSYNC.RECONVERGENT B0 ;  /* 0x0000000000007941 */ /* 0x000fea0003800200 */
.L_x_18364:
[----:B------:R-:W-:Y:S01]  /*5020*/  ISETP.GE.AND P0, PT, R35, UR5, PT ;  /* 0x0000000523007c0c */ /* 0x000fe2000bf06270 */
[----:B------:R-:W-:Y:S01]  /*5030*/  BAR.SYNC.DEFER_BLOCKING 0x0 ;  /* 0x0000000000007b1d */ /* 0x000fe20000010000 */
[----:B------:R-:W-:Y:S02]  /*5040*/  HFMA2 R19, -RZ, RZ, 0, 0 ;  /* 0x00000000ff137431 */ /* 0x000fe400000001ff */
[----:B------:R-:W-:Y:S01]  /*5050*/  IMAD.MOV.U32 R40, RZ, RZ, RZ ;  /* 0x000000ffff287224 */ /* 0x000fe200078e00ff */
[----:B------:R-:W-:Y:S01]  /*5060*/  CS2R R32, SRZ ;  /* 0x0000000000207805 */ /* 0x000fe2000001ff00 */
[----:B------:R-:W-:Y:S01]  /*5070*/  IMAD.MOV.U32 R34, RZ, RZ, RZ ;  /* 0x000000ffff227224 */ /* 0x000fe200078e00ff */
        /* <DEDUP_REMOVED lines=8> */
[----:B------:R-:W-:Y:S01]  /*5100*/  CS2R R20, SRZ ;  /* 0x0000000000147805 */ /* 0x000fe2000001ff00 */
[----:B------:R-:W-:Y:S06]  /*5110*/  @P0 BRA `(.L_x_18375) ;  /* 0x0000004400980947 */ /* 0x000fec0003800000 */
[----:B-1----:R-:W1:Y:S01]  /*5120*/  I2F.RP R12, R3 ;  /* 0x00000003000c7306 */ /* 0x002e620000209400 */
[----:B------:R-:W4:Y:S01]  /*5130*/  LDCU UR4, c[0x0][0x3b8] ;  /* 0x00007700ff0477ac */ /* 0x000f220008000800 */
[----:B------:R-:W-:Y:S01]  /*5140*/  SHF.R.U32.HI R10, RZ, 0x3, R2 ;  /* 0x00000003ff0a7819 */ /* 0x000fe20000011602 */
[----:B0-----:R-:W-:Y:S01]  /*5150*/  IMAD.MOV.U32 R11, RZ, RZ, RZ ;  /* 0x000000ffff0b7224 */ /* 0x001fe200078e00ff */
[----:B------:R-:W-:Y:S01]  /*5160*/  LEA R38, R35, 0x3, 0x4 ;  /* 0x0000000323267811 */ /* 0x000fe200078e20ff */
[----:B------:R-:W0:Y:S01]  /*5170*/  LDCU UR6, c[0x0][0x3d0] ;  /* 0x00007a00ff0677ac */ /* 0x000e220008000800 */
[----:B------:R-:W-:Y:S01]  /*5180*/  LOP3.LUT R10, R10, 0x7c, RZ, 0xc0, !PT ;  /* 0x0000007c0a0a7812 */ /* 0x000fe200078ec0ff */
[----:B------:R-:W-:Y:S01]  /*5190*/  VIADD R7, R7, 0x220 ;  /* 0x0000022007077836 */ /* 0x000fe20000000000 */
[----:B------:R-:W-:Y:S01]  /*51a0*/  MOV R40, RZ ;  /* 0x000000ff00287202 */ /* 0x000fe20000000f00 */
[----:B------:R-:W5:Y:S01]  /*51b0*/  LDCU.64 UR12, c[0x0][0x3a8] ;  /* 0x00007500ff0c77ac */ /* 0x000f620008000a00 */
[----:B------:R-:W-:-:S02]  /*51c0*/  IMAD.SHL.U32 R41, R2, 0x8, RZ ;  /* 0x0000000802297824 */ /* 0x000fc400078e00ff */
[----:B------:R-:W-:Y:S01]  /*51d0*/  LEA R7, R4, R7, 0x18 ;  /* 0x0000000704077211 */ /* 0x000fe200078ec0ff */
[----:B------:R-:W-:Y:S01]  /*51e0*/  VIADD R44, R35, -UR5 ;  /* 0x80000005232c7c36 */ /* 0x000fe20008000000 */
[----:B-1----:R-:W1:Y:S01]  /*51f0*/  MUFU.RCP R12, R12 ;  /* 0x0000000c000c7308 */ /* 0x002e620000001000 */
[----:B------:R-:W-:Y:S01]  /*5200*/  LOP3.LUT R43, R41, 0xf8, RZ, 0xc0, !PT ;  /* 0x000000f8292b7812 */ /* 0x000fe200078ec0ff */
[----:B------:R-:W-:Y:S01]  /*5210*/  VIADD R37, R35, 0x1 ;  /* 0x0000000123257836 */ /* 0x000fe20000000000 */
[----:B------:R-:W-:Y:S01]  /*5220*/  LOP3.LUT R41, R38, 0x8, R41, 0xf8, !PT ;  /* 0x0000000826297812 */ /* 0x000fe200078ef829 */
[----:B----4-:R-:W-:Y:S01]  /*5230*/  IMAD R13, R0, UR4, RZ ;  /* 0x00000004000d7c24 */ /* 0x010fe2000f8e02ff */
[----:B------:R-:W4:Y:S03]  /*5240*/  LDCU UR4, c[0x0][0x3ec] ;  /* 0x00007d80ff0477ac */ /* 0x000f260008000800 */
[----:B------:R-:W-:-:S03]  /*5250*/  IMAD.WIDE R10, R13, 0x4, R10 ;  /* 0x000000040d0a7825 */ /* 0x000fc600078e020a */
[----:B-----5:R-:W-:Y:S01]  /*5260*/  IADD3 R16, P0, PT, R10, UR12, RZ ;  /* 0x0000000c0a107c10 */ /* 0x020fe2000ff1e0ff */
[----:B-1----:R-:W-:-:S03]  /*5270*/  VIADD R8, R12, 0xffffffe ;  /* 0x0ffffffe0c087836 */ /* 0x002fc60000000000 */
[----:B------:R-:W-:Y:S01]  /*5280*/  IADD3.X R17, PT, PT, R11, UR13, RZ, P0, !PT ;  /* 0x0000000d0b117c10 */ /* 0x000fe200087fe4ff */
[----:B------:R-:W-:Y:S01]  /*5290*/  IMAD.SHL.U32 R12, R2, 0x20, RZ ;  /* 0x00000020020c7824 */ /* 0x000fe200078e00ff */
[----:B------:R1:W5:Y:S01]  /*52a0*/  F2I.FTZ.U32.TRUNC.NTZ R9, R8 ;  /* 0x0000000800097305 */ /* 0x000362000021f000 */
[----:B----4-:R-:W-:-:S03]  /*52b0*/  VIADD R42, R6, -UR4 ;  /* 0x80000004062a7c36 */ /* 0x010fc60008000000 */
[----:B-1----:R-:W-:-:S05]  /*52c0*/  LOP3.LUT R8, R12, 0x20, RZ, 0xe2, !PT ;  /* 0x000000200c087812 */ /* 0x002fca00078ee2ff */
[----:B------:R-:W-:Y:S01]  /*52d0*/  IMAD R8, R35, 0x40, R8 ;  /* 0x0000004023087824 */ /* 0x000fe200078e0208 */
[----:B-----5:R-:W-:-:S04]  /*52e0*/  IADD3 R13, PT, PT, RZ, -R9, RZ ;  /* 0x80000009ff0d7210 */ /* 0x020fc80007ffe0ff */
[----:B------:R-:W-:Y:S01]  /*52f0*/  IADD3 R18, PT, PT, R8, 0x10, R7 ;  /* 0x0000001008127810 */ /* 0x000fe20007ffe007 */
[----:B------:R-:W-:Y:S01]  /*5300*/  IMAD.MOV.U32 R12, RZ, RZ, R13 ;  /* 0x000000ffff0c7224 */ /* 0x000fe200078e000d */
[----:B------:R-:W-:-:S03]  /*5310*/  MOV R8, RZ ;  /* 0x000000ff00087202 */ /* 0x000fc60000000f00 */
[----:B------:R-:W-:Y:S02]  /*5320*/  IMAD R39, R12, R3, RZ ;  /* 0x000000030c277224 */ /* 0x000fe400078e02ff */
[----:B0-----:R-:W-:Y:S02]  /*5330*/  IMAD R12, R5, UR6, RZ ;  /* 0x00000006050c7c24 */ /* 0x001fe4000f8e02ff */
[----:B------:R-:W-:-:S03]  /*5340*/  IMAD.HI.U32 R39, R9, R39, R8 ;  /* 0x0000002709277227 */ /* 0x000fc600078e0008 */
[----:B------:R-:W-:-:S07]  /*5350*/  SHF.R.S32.HI R13, RZ, 0x1f, R12 ;  /* 0x0000001fff0d7819 */ /* 0x000fce000001140c */
.L_x_18410:
        /* <DEDUP_REMOVED lines=19> */
[----:B0-----:R-:W-:-:S04]  /*5490*/  VIADD R8, R14, 0xffffffe ;  /* 0x0ffffffe0e087836 */ /* 0x001fc80000000000 */
[----:B------:R-:W0:Y:S08]  /*54a0*/  F2I.FTZ.U32.TRUNC.NTZ R5, R8 ;  /* 0x0000000800057305 */ /* 0x000e30000021f000 */
[----:B------:R-:W-:-:S05]  /*54b0*/  @P0 VIADD R7, R7, 0x1 ;  /* 0x0000000107070836 */ /* 0x000fca0000000000 */
[----:B------:R-:W-:Y:S01]  /*54c0*/  MOV R9, R7 ;  /* 0x0000000700097202 */ /* 0x000fe20000000f00 */
[----:B0-----:R-:W-:-:S04]  /*54d0*/  IMAD.MOV R11, RZ, RZ, -R5 ;  /* 0x000000ffff0b7224 */ /* 0x001fc800078e0a05 */
[----:B------:R-:W-:Y:S01]  /*54e0*/  @!P2 IMAD.MOV R9, RZ, RZ, -R9 ;  /* 0x000000ffff09a224 */ /* 0x000fe200078e0a09 */
[----:B------:R-:W-:Y:S01]  /*54f0*/  @!P1 LOP3.LUT R9, RZ, R4, RZ, 0x33, !PT ;  /* 0x00000004ff099212 */ /* 0x000fe200078e33ff */
[----:B------:R-:W-:Y:S01]  /*5500*/  IMAD R11, R11, R6, RZ ;  /* 0x000000060b0b7224 */ /* 0x000fe200078e02ff */
[----:B------:R-:W-:Y:S01]  /*5510*/  ISETP.NE.AND P2, PT, R10, RZ, PT ;  /* 0x000000ff0a00720c */ /* 0x000fe20003f45270 */
[----:B------:R-:W-:Y:S01]  /*5520*/  IMAD.MOV.U32 R4, RZ, RZ, RZ ;  /* 0x000000ffff047224 */ /* 0x000fe200078e00ff */
[----:B------:R-:W-:-:S03]  /*5530*/  IADD3 R7, PT, PT, R9, R22, RZ ;  /* 0x0000001609077210 */ /* 0x000fc60007ffe0ff */
[----:B------:R-:W-:Y:S01]  /*5540*/  IMAD.HI.U32 R4, R5, R11, R4 ;  /* 0x0000000b05047227 */ /* 0x000fe200078e0004 */
[----:B------:R-:W-:Y:S02]  /*5550*/  IABS R8, R7 ;  /* 0x0000000700087213 */ /* 0x000fe40000000000 */
        /* <DEDUP_REMOVED lines=14> */
[----:B------:R-:W2:Y:S04]  /*5640*/  LDG.E.CONSTANT R15, desc[UR8][R16.64] ;  /* 0x00000008100f7981 */ /* 0x000ea8000c1e9900 */
[----:B------:R-:W0:Y:S04]  /*5650*/  LDS.128 R8, [R18+-0x10] ;  /* 0xfffff00012087984 */ /* 0x000e280000000c00 */
[----:B------:R1:W4:Y:S01]  /*5660*/  LDS.128 R4, [R18] ;  /* 0x0000000012047984 */ /* 0x0003220000000c00 */
[----:B------:R-:W-:Y:S01]  /*5670*/  BSSY.RECONVERGENT B2, `(.L_x_18378) ;  /* 0x000002c000027945 */ /* 0x000fe20003800200 */
[----:B0-----:R-:W-:Y:S01]  /*5680*/  F2FP.BF16.F32.PACK_AB R9, R9, R8 ;  /* 0x000000080909723e */ /* 0x001fe200000010ff */
[----:B------:R-:W-:-:S02]  /*5690*/  VIADD R8, R41, 0xfffffffd ;  /* 0xfffffffd29087836 */ /* 0x000fc40000000000 */
[----:B--2---:R-:W-:-:S03]  /*56a0*/  IMAD.WIDE R14, R15, UR14, R12 ;  /* 0x0000000e0f0e7c25 */ /* 0x004fc6000f8e020c */
[----:B------:R-:W-:-:S05]  /*56b0*/  IADD3 R45, P0, PT, R43, R14, RZ ;  /* 0x0000000e2b2d7210 */ /* 0x000fca0007f1e0ff */
[----:B------:R-:W-:Y:S01]  /*56c0*/  IMAD.X R46, RZ, RZ, R15, P0 ;  /* 0x000000ffff2e7224 */ /* 0x000fe200000e060f */
[----:B---3--:R-:W-:-:S04]  /*56d0*/  LEA R14, P0, R45, UR10, 0x1 ;  /* 0x0000000a2d0e7c11 */ /* 0x008fc8000f8008ff */
[----:B------:R-:W-:Y:S02]  /*56e0*/  LEA.HI.X R15, R45, UR11, R46, 0x1, P0 ;  /* 0x0000000b2d0f7c11 */ /* 0x000fe400080f0c2e */
[----:B------:R-:W-:-:S03]  /*56f0*/  ISETP.NE.AND P0, PT, R44, -0x1, PT ;  /* 0xffffffff2c00780c */ /* 0x000fc60003f05270 */
[----:B------:R1:W5:Y:S04]  /*5700*/  LDG.E.CONSTANT R48, desc[UR8][R14.64] ;  /* 0x000000080e307981 */ /* 0x000368000c1e9900 */
[----:B------:R1:W5:Y:S04]  /*5710*/  LDG.E.CONSTANT R47, desc[UR8][R14.64+0x4] ;  /* 0x000004080e2f7981 */ /* 0x000368000c1e9900 */
[----:B------:R1:W5:Y:S04]  /*5720*/  LDG.E.CONSTANT R45, desc[UR8][R14.64+0x8] ;  /* 0x000008080e2d7981 */ /* 0x000368000c1e9900 */
[----:B------:R1:W5:Y:S01]  /*5730*/  LDG.E.CONSTANT R46, desc[UR8][R14.64+0xc] ;  /* 0x00000c080e2e7981 */ /* 0x000362000c1e9900 */
[----:B----4-:R-:W-:Y:S05]  /*5740*/  @P0 BRA `(.L_x_18379) ;  /* 0x0000000000780947 */ /* 0x010fea0003800000 */
[C---:B------:R-:W-:Y:S02]  /*5750*/  IADD3 R49, PT, PT, R41.reuse, -0x1, RZ ;  /* 0xffffffff29317810 */ /* 0x040fe40007ffe0ff */
[----:B------:R-:W-:Y:S02]  /*5760*/  ISETP.GE.AND P2, PT, R41, UR7, PT ;  /* 0x0000000729007c0c */ /* 0x000fe4000bf46270 */
[----:B------:R-:W-:Y:S02]  /*5770*/  ISETP.GE.AND P1, PT, R49, UR7, PT ;  /* 0x0000000731007c0c */ /* 0x000fe4000bf26270 */
[C---:B-----5:R-:W-:Y:S02]  /*5780*/  PRMT R49, R47.reuse, 0x7632, R49 ;  /* 0x000076322f317816 */ /* 0x060fe40000000031 */
[----:B------:R-:W-:Y:S02]  /*5790*/  SEL R47, R47, RZ, !P1 ;  /* 0x000000ff2f2f7207 */ /* 0x000fe40004800000 */
[----:B------:R-:W-:Y:S01]  /*57a0*/  SEL R50, R49, RZ, !P2 ;  /* 0x000000ff31327207 */ /* 0x000fe20005000000 */
[----:B------:R-:W-:-:S03]  /*57b0*/  VIADD R49, R41, 0x1 ;  /* 0x0000000129317836 */ /* 0x000fc60000000000 */
[----:B------:R-:W-:Y:S02]  /*57c0*/  PRMT R47, R47, 0x5410, R50 ;  /* 0x000054102f2f7816 */ /* 0x000fe40000000032 */
[----:B------:R-:W-:Y:S01]  /*57d0*/  ISETP.GE.AND P1, PT, R49, UR7, PT ;  /* 0x0000000731007c0c */ /* 0x000fe2000bf26270 */
[----:B------:R-:W-:-:S05]  /*57e0*/  VIADD R49, R41, 0x2 ;  /* 0x0000000229317836 */ /* 0x000fca0000000000 */
[----:B------:R-:W-:Y:S02]  /*57f0*/  ISETP.GE.AND P2, PT, R49, UR7, PT ;  /* 0x0000000731007c0c */ /* 0x000fe4000bf46270 */
[C---:B------:R-:W-:Y:S02]  /*5800*/  PRMT R49, R45.reuse, 0x7632, R49 ;  /* 0x000076322d317816 */ /* 0x040fe40000000031 */
[----:B------:R-:W-:Y:S02]  /*5810*/  SEL R45, R45, RZ, !P1 ;  /* 0x000000ff2d2d7207 */ /* 0x000fe40004800000 */
[----:B------:R-:W-:Y:S02]  /*5820*/  SEL R50, R49, RZ, !P2 ;  /* 0x000000ff31327207 */ /* 0x000fe40005000000 */
[----:B------:R-:W-:Y:S02]  /*5830*/  IADD3 R49, PT, PT, R41, 0x3, RZ ;  /* 0x0000000329317810 */ /* 0x000fe40007ffe0ff */
[----:B------:R-:W-:-:S02]  /*5840*/  PRMT R45, R45, 0x5410, R50 ;  /* 0x000054102d2d7816 */ /* 0x000fc40000000032 */
[----:B------:R-:W-:Y:S01]  /*5850*/  ISETP.GE.AND P3, PT, R49, UR7, PT ;  /* 0x0000000731007c0c */ /* 0x000fe2000bf66270 */
[----:B------:R-:W-:Y:S01]  /*5860*/  VIADD R49, R41, 0x4 ;  /* 0x0000000429317836 */ /* 0x000fe20000000000 */
[----:B------:R-:W-:Y:S02]  /*5870*/  ISETP.GE.AND P1, PT, R8, UR7, PT ;  /* 0x0000000708007c0c */ /* 0x000fe4000bf26270 */
[C---:B------:R-:W-:Y:S02]  /*5880*/  PRMT R50, R46.reuse, 0x7632, R50 ;  /* 0x000076322e327816 */ /* 0x040fe40000000032 */
[----:B------:R-:W-:Y:S01]  /*5890*/  ISETP.GE.AND P4, PT, R49, UR7, PT ;  /* 0x0000000731007c0c */ /* 0x000fe2000bf86270 */
[----:B------:R-:W-:Y:S01]  /*58a0*/  VIADD R49, R41, 0xfffffffe ;  /* 0xfffffffe29317836 */ /* 0x000fe20000000000 */
[----:B------:R-:W-:Y:S02]  /*58b0*/  SEL R46, R46, RZ, !P3 ;  /* 0x000000ff2e2e7207 */ /* 0x000fe40005800000 */
[----:B------:R-:W-:-:S02]  /*58c0*/  SEL R51, R50, RZ, !P4 ;  /* 0x000000ff32337207 */ /* 0x000fc40006000000 */
[----:B------:R-:W-:Y:S02]  /*58d0*/  ISETP.GE.AND P2, PT, R49, UR7, PT ;  /* 0x0000000731007c0c */ /* 0x000fe4000bf46270 */
[C---:B------:R-:W-:Y:S02]  /*58e0*/  PRMT R49, R48.reuse, 0x7632, R49 ;  /* 0x0000763230317816 */ /* 0x040fe40000000031 */
[----:B------:R-:W-:Y:S02]  /*58f0*/  SEL R48, R48, RZ, !P1 ;  /* 0x000000ff30307207 */ /* 0x000fe40004800000 */
[----:B------:R-:W-:Y:S02]  /*5900*/  SEL R49, R49, RZ, !P2 ;  /* 0x000000ff31317207 */ /* 0x000fe40005000000 */
[----:B------:R-:W-:Y:S02]  /*5910*/  PRMT R46, R46, 0x5410, R51 ;  /* 0x000054102e2e7816 */ /* 0x000fe40000000033 */
[----:B------:R-:W-:-:S07]  /*5920*/  PRMT R48, R48, 0x5410, R49 ;  /* 0x0000541030307816 */ /* 0x000fce0000000031 */
.L_x_18379:
[----:B------:R-:W-:Y:S05]  /*5930*/  BSYNC.RECONVERGENT B2 ;  /* 0x0000000000027941 */ /* 0x000fea0003800200 */
.L_x_18378:
[----:B------:R-:W-:Y:S01]  /*5940*/  F2FP.BF16.F32.PACK_AB R10, R11, R10 ;  /* 0x0000000a0b0a723e */ /* 0x000fe200000010ff */
[----:B-----5:R-:W-:Y:S01]  /*5950*/  HMUL2.BF16_V2 R48, R9, R48 ;  /* 0x0000003009307232 */ /* 0x020fe20000200000 */
[----:B------:R-:W-:-:S03]  /*5960*/  F2FP.BF16.F32.PACK_AB R4, R5, R4 ;  /* 0x000000040504723e */ /* 0x000fc600000010ff */
[----:B------:R-:W-:Y:S01]  /*5970*/  HFMA2.BF16_V2 R49, R10, R47, -RZ ;  /* 0x0000002f0a317231 */ /* 0x000fe200003000ff */
[C---:B------:R-:W-:Y:S02]  /*5980*/  PRMT R11, R48.reuse, 0x7610, R11 ;  /* 0x00007610300b7816 */ /* 0x040fe4000000000b */
[----:B------:R-:W-:Y:S02]  /*5990*/  PRMT R48, R48, 0x7632, R48 ;  /* 0x0000763230307816 */ /* 0x000fe40000000030 */
[----:B------:R-:W-:Y:S02]  /*59a0*/  SHF.L.U32 R11, R11, 0x10, RZ ;  /* 0x000000100b0b7819 */ /* 0x000fe400000006ff */
[----:B------:R-:W-:Y:S01]  /*59b0*/  F2FP.BF16.F32.PACK_AB R47, R7, R6 ;  /* 0x00000006072f723e */ /* 0x000fe200000010ff */
[----:B------:R-:W-:Y:S01]  /*59c0*/  IMAD.U32 R48, R48, 0x10000, RZ ;  /* 0x0001000030307824 */ /* 0x000fe200078e00ff */
[----:B------:R-:W-:-:S03]  /*59d0*/  PRMT R5, R49, 0x7610, R5 ;  /* 0x0000761031057816 */ /* 0x000fc60000000005 */
[----:B------:R-:W-:Y:S01]  /*59e0*/  FADD.FTZ R6, R11, R48 ;  /* 0x000000300b067221 */ /* 0x000fe20000010000 */
[----:B------:R-:W-:Y:S01]  /*59f0*/  PRMT R7, R49, 0x7632, R7 ;  /* 0x0000763231077816 */ /* 0x000fe20000000007 */
[----:B------:R-:W-:Y:S02]  /*5a00*/  IMAD.U32 R11, R5, 0x10000, RZ ;  /* 0x00010000050b7824 */ /* 0x000fe400078e00ff */
[----:B------:R-:W-:Y:S01]  /*5a10*/  IMAD.MOV.U32 R5, RZ, RZ, R47 ;  /* 0x000000ffff057224 */ /* 0x000fe200078e002f */
[----:B------:R-:W-:Y:S01]  /*5a20*/  SHF.L.U32 R48, R7, 0x10, RZ ;  /* 0x0000001007307819 */ /* 0x000fe200000006ff */
[----:B------:R-:W-:-:S03]  /*5a30*/  HMUL2.BF16_V2 R7, R4, R45 ;  /* 0x0000002d04077232 */ /* 0x000fc60000200000 */
[----:B------:R-:W-:Y:S02]  /*5a40*/  HFMA2.BF16_V2 R46, R5, R46, -RZ ;  /* 0x0000002e052e7231 */ /* 0x000fe400003000ff */
[----:B------:R-:W-:Y:S01]  /*5a50*/  FADD.FTZ R45, R11, R48 ;  /* 0x000000300b2d7221 */ /* 0x000fe20000010000 */
[C---:B------:R-:W-:Y:S01]  /*5a60*/  PRMT R11, R7.reuse, 0x7632, R11 ;  /* 0x00007632070b7816 */ /* 0x040fe2000000000b */
[----:B------:R-:W-:-:S03]  /*5a70*/  IMAD.U32 R7, R7, 0x10000, RZ ;  /* 0x0001000007077824 */ /* 0x000fc600078e00ff */
[----:B------:R-:W-:Y:S02]  /*5a80*/  SHF.L.U32 R48, R11, 0x10, RZ ;  /* 0x000000100b307819 */ /* 0x000fe400000006ff */
[C---:B------:R-:W-:Y:S01]  /*5a90*/  PRMT R47, R46.reuse, 0x7632, R47 ;  /* 0x000076322e2f7816 */ /* 0x040fe2000000002f */
[----:B------:R-:W-:Y:S02]  /*5aa0*/  IMAD.U32 R11, R46, 0x10000, RZ ;  /* 0x000100002e0b7824 */ /* 0x000fe400078e00ff */
[----:B------:R-:W-:Y:S02]  /*5ab0*/  FADD.FTZ R7, R7, R48 ;  /* 0x0000003007077221 */ /* 0x000fe40000010000 */
[----:B------:R0:W5:Y:S01]  /*5ac0*/  LDG.E.CONSTANT R48, desc[UR8][R14.64+0x200] ;  /* 0x000200080e307981 */ /* 0x000162000c1e9900 */
[----:B------:R-:W-:-:S03]  /*5ad0*/  IMAD.U32 R46, R47, 0x10000, RZ ;  /* 0x000100002f2e7824 */ /* 0x000fc600078e00ff */
[----:B------:R0:W5:Y:S01]  /*5ae0*/  LDG.E.CONSTANT R47, desc[UR8][R14.64+0x204] ;  /* 0x000204080e2f7981 */ /* 0x000162000c1e9900 */
[----:B------:R-:W-:Y:S01]  /*5af0*/  FADD.FTZ R11, R11, R46 ;  /* 0x0000002e0b0b7221 */ /* 0x000fe20000010000 */
[----:B------:R-:W-:Y:S02]  /*5b00*/  FADD.FTZ R46, R6, R45 ;  /* 0x0000002d062e7221 */ /* 0x000fe40000010000 */
[----:B------:R0:W5:Y:S04]  /*5b10*/  LDG.E.CONSTANT R45, desc[UR8][R14.64+0x208] ;  /* 0x000208080e2d7981 */ /* 0x000168000c1e9900 */
[----:B------:R0:W5:Y:S01]  /*5b20*/  LDG.E.CONSTANT R6, desc[UR8][R14.64+0x20c] ;  /* 0x00020c080e067981 */ /* 0x000162000c1e9900 */
[----:B------:R-:W-:Y:S04]  /*5b30*/  BSSY.RECONVERGENT B2, `(.L_x_18380) ;  /* 0x0000020000027945 */ /* 0x000fe80003800200 */
[----:B------:R-:W-:Y:S05]  /*5b40*/  @P0 BRA `(.L_x_18381) ;  /* 0x0000000000780947 */ /* 0x000fea0003800000 */
        /* <DEDUP_REMOVED lines=30> */
.L_x_18381:
[----:B------:R-:W-:Y:S05]  /*5d30*/  BSYNC.RECONVERGENT B2 ;  /* 0x0000000000027941 */ /* 0x000fea0003800200 */
.L_x_18380:
[----:B-----5:R-:W-:Y:S02]  /*5d40*/  HMUL2.BF16_V2 R48, R9, R48 ;  /* 0x0000003009307232 */ /* 0x020fe40000200000 */
[--C-:B------:R-:W-:Y:S01]  /*5d50*/  FADD.FTZ R46, R46, R7.reuse ;  /* 0x000000072e2e7221 */ /* 0x100fe20000010000 */
[----:B------:R-:W-:Y:S02]  /*5d60*/  HFMA2.BF16_V2 R47, R10, R47, -RZ ;  /* 0x0000002f0a2f7231 */ /* 0x000fe400003000ff */
[----:B------:R-:W-:Y:S01]  /*5d70*/  HMUL2.BF16_V2 R45, R4, R45 ;  /* 0x0000002d042d7232 */ /* 0x000fe20000200000 */
[----:B------:R-:W-:Y:S01]  /*5d80*/  PRMT R7, R48, 0x7610, R7 ;  /* 0x0000761030077816 */ /* 0x000fe20000000007 */
[----:B------:R-:W-:Y:S01]  /*5d90*/  FADD.FTZ R11, R46, R11 ;  /* 0x0000000b2e0b7221 */ /* 0x000fe20000010000 */
[----:B------:R-:W-:Y:S02]  /*5da0*/  PRMT R48, R48, 0x7632, R48 ;  /* 0x0000763230307816 */ /* 0x000fe40000000030 */
[----:B------:R-:W-:Y:S01]  /*5db0*/  SHF.L.U32 R7, R7, 0x10, RZ ;  /* 0x0000001007077819 */ /* 0x000fe200000006ff */
[----:B------:R-:W-:-:S02]  /*5dc0*/  FADD.FTZ R40, R40, R11 ;  /* 0x0000000b28287221 */ /* 0x000fc40000010000 */
[----:B------:R-:W-:Y:S01]  /*5dd0*/  IMAD.U32 R48, R48, 0x10000, RZ ;  /* 0x0001000030307824 */ /* 0x000fe200078e00ff */
[C---:B------:R-:W-:Y:S02]  /*5de0*/  PRMT R46, R47.reuse, 0x7610, R46 ;  /* 0x000076102f2e7816 */ /* 0x040fe4000000002e */
[----:B------:R-:W-:Y:S01]  /*5df0*/  PRMT R47, R47, 0x7632, R47 ;  /* 0x000076322f2f7816 */ /* 0x000fe2000000002f */
[----:B------:R-:W-:Y:S01]  /*5e00*/  FADD.FTZ R7, R7, R48 ;  /* 0x0000003007077221 */ /* 0x000fe20000010000 */
[----:B------:R-:W-:Y:S02]  /*5e10*/  HFMA2.BF16_V2 R48, R5, R6, -RZ ;  /* 0x0000000605307231 */ /* 0x000fe400003000ff */
[----:B------:R-:W-:Y:S01]  /*5e20*/  IMAD.U32 R46, R46, 0x10000, RZ ;  /* 0x000100002e2e7824 */ /* 0x000fe200078e00ff */
[----:B------:R-:W-:-:S05]  /*5e30*/  SHF.L.U32 R47, R47, 0x10, RZ ;  /* 0x000000102f2f7819 */ /* 0x000fca00000006ff */
[--C-:B------:R-:W-:Y:S01]  /*5e40*/  FADD.FTZ R6, R46, R47.reuse ;  /* 0x0000002f2e067221 */ /* 0x100fe20000010000 */
[C---:B------:R-:W-:Y:S01]  /*5e50*/  PRMT R46, R45.reuse, 0x7632, R46 ;  /* 0x000076322d2e7816 */ /* 0x040fe2000000002e */
[----:B------:R-:W-:Y:S01]  /*5e60*/  IMAD.U32 R45, R45, 0x10000, RZ ;  /* 0x000100002d2d7824 */ /* 0x000fe200078e00ff */
[C---:B------:R-:W-:Y:S02]  /*5e70*/  PRMT R47, R48.reuse, 0x7610, R47 ;  /* 0x00007610302f7816 */ /* 0x040fe4000000002f */
[----:B------:R-:W-:Y:S01]  /*5e80*/  PRMT R48, R48, 0x7632, R48 ;  /* 0x0000763230307816 */ /* 0x000fe20000000030 */
[----:B------:R-:W-:Y:S01]  /*5e90*/  IMAD.U32 R46, R46, 0x10000, RZ ;  /* 0x000100002e2e7824 */ /* 0x000fe200078e00ff */
[----:B------:R-:W-:-:S03]  /*5ea0*/  SHF.L.U32 R47, R47, 0x10, RZ ;  /* 0x000000102f2f7819 */ /* 0x000fc600000006ff */
[----:B------:R-:W-:Y:S02]  /*5eb0*/  IMAD.U32 R48, R48, 0x10000, RZ ;  /* 0x0001000030307824 */ /* 0x000fe400078e00ff */
[----:B------:R-:W-:Y:S01]  /*5ec0*/  FADD.FTZ R11, R45, R46 ;  /* 0x0000002e2d0b7221 */ /* 0x000fe20000010000 */
[----:B------:R-:W-:Y:S01]  /*5ed0*/  FADD.FTZ R46, R7, R6 ;  /* 0x00000006072e7221 */ /* 0x000fe20000010000 */
[----:B------:R-:W-:Y:S01]  /*5ee0*/  FADD.FTZ R45, R47, R48 ;  /* 0x000000302f2d7221 */ /* 0x000fe20000010000 */
[----:B------:R2:W5:Y:S04]  /*5ef0*/  LDG.E.CONSTANT R7, desc[UR8][R14.64+0x408] ;  /* 0x000408080e077981 */ /* 0x000568000c1e9900 */
[----:B------:R2:W5:Y:S04]  /*5f00*/  LDG.E.CONSTANT R48, desc[UR8][R14.64+0x400] ;  /* 0x000400080e307981 */ /* 0x000568000c1e9900 */
[----:B------:R2:W5:Y:S04]  /*5f10*/  LDG.E.CONSTANT R47, desc[UR8][R14.64+0x404] ;  /* 0x000404080e2f7981 */ /* 0x000568000c1e9900 */
[----:B------:R2:W5:Y:S01]  /*5f20*/  LDG.E.CONSTANT R6, desc[UR8][R14.64+0x40c] ;  /* 0x00040c080e067981 */ /* 0x000562000c1e9900 */
[----:B------:R-:W-:Y:S04]  /*5f30*/  BSSY.RECONVERGENT B2, `(.L_x_18382) ;  /* 0x0000020000027945 */ /* 0x000fe80003800200 */
[----:B------:R-:W-:Y:S05]  /*5f40*/  @P0 BRA `(.L_x_18383) ;  /* 0x0000000000780947 */ /* 0x000fea0003800000 */
[C---:B------:R-:W-:Y:S01]  /*5f50*/  VIADD R49, R41.reuse, 0xffffffff ;  /* 0xffffffff29317836 */ /* 0x040fe20000000000 */
[----:B------:R-:W-:-:S04]  /*5f60*/  ISETP.GE.AND P2, PT, R41, UR7, PT ;  /* 0x0000000729007c0c */ /* 0x000fc8000bf46270 */
[----:B------:R-:W-:Y:S02]  /*5f70*/  ISETP.GE.AND P1, PT, R49, UR7, PT ;  /* 0x0000000731007c0c */ /* 0x000fe4000bf26270 */
[C---:B-----5:R-:W-:Y:S02]  /*5f80*/  PRMT R49, R47.reuse, 0x7632, R49 ;  /* 0x000076322f317816 */ /* 0x060fe40000000031 */
[----:B------:R-:W-:Y:S02]  /*5f90*/  SEL R47, R47, RZ, !P1 ;  /* 0x000000ff2f2f7207 */ /* 0x000fe40004800000 */
[----:B------:R-:W-:Y:S02]  /*5fa0*/  SEL R50, R49, RZ, !P2 ;  /* 0x000000ff31327207 */ /* 0x000fe40005000000 */
[----:B------:R-:W-:Y:S02]  /*5fb0*/  IADD3 R49, PT, PT, R41, 0x1, RZ ;  /* 0x0000000129317810 */ /* 0x000fe40007ffe0ff */
[----:B------:R-:W-:-:S02]  /*5fc0*/  PRMT R47, R47, 0x5410, R50 ;  /* 0x000054102f2f7816 */ /* 0x000fc40000000032 */
[----:B------:R-:W-:Y:S01]  /*5fd0*/  ISETP.GE.AND P1, PT, R49, UR7, PT ;  /* 0x0000000731007c0c */ /* 0x000fe2000bf26270 */
[----:B------:R-:W-:-:S05]  /*5fe0*/  VIADD R49, R41, 0x2 ;  /* 0x0000000229317836 */ /* 0x000fca0000000000 */
[----:B------:R-:W-:Y:S02]  /*5ff0*/  ISETP.GE.AND P2, PT, R49, UR7, PT ;  /* 0x0000000731007c0c */ /* 0x000fe4000bf46270 */
[C---:B------:R-:W-:Y:S02]  /*6000*/  PRMT R49, R7.reuse, 0x7632, R49 ;  /* 0x0000763207317816 */ /* 0x040fe40000000031 */
[----:B------:R-:W-:Y:S02]  /*6010*/  SEL R7, R7, RZ, !P1 ;  /* 0x000000ff07077207 */ /* 0x000fe40004800000 */
[----:B------:R-:W-:Y:S01]  /*6020*/  SEL R50, R49, RZ, !P2 ;  /* 0x000000ff31327207 */ /* 0x000fe20005000000 */
[----:B------:R-:W-:Y:S01]  /*6030*/  VIADD R49, R41, 0x3 ;  /* 0x0000000329317836 */ /* 0x000fe20000000000 */
[----:B------:R-:W-:Y:S02]  /*6040*/  ISETP.GE.AND P1, PT, R8, UR7, PT ;  /* 0x0000000708007c0c */ /* 0x000fe4000bf26270 */
[----:B------:R-:W-:-:S02]  /*6050*/  PRMT R7, R7, 0x5410, R50 ;  /* 0x0000541007077816 */ /* 0x000fc40000000032 */
[----:B------:R-:W-:Y:S02]  /*6060*/  ISETP.GE.AND P3, PT, R49, UR7, PT ;  /* 0x0000000731007c0c */ /* 0x000fe4000bf66270 */
[----:B------:R-:W-:Y:S02]  /*6070*/  IADD3 R49, PT, PT, R41, 0x4, RZ ;  /* 0x0000000429317810 */ /* 0x000fe40007ffe0ff */
        /* <DEDUP_REMOVED lines=11> */
.L_x_18383:
[----:B------:R-:W-:Y:S05]  /*6130*/  BSYNC.RECONVERGENT B2 ;  /* 0x0000000000027941 */ /* 0x000fea0003800200 */
.L_x_18382:
[----:B-----5:R-:W-:Y:S02]  /*6140*/  HMUL2.BF16_V2 R48, R9, R48 ;  /* 0x0000003009307232 */ /* 0x020fe40000200000 */
[--C-:B------:R-:W-:Y:S01]  /*6150*/  FADD.FTZ R46, R46, R11.reuse ;  /* 0x0000000b2e2e7221 */ /* 0x100fe20000010000 */
[----:B------:R-:W-:Y:S02]  /*6160*/  HFMA2.BF16_V2 R47, R10, R47, -RZ ;  /* 0x0000002f0a2f7231 */ /* 0x000fe400003000ff */
[----:B------:R-:W-:Y:S01]  /*6170*/  HMUL2.BF16_V2 R7, R4, R7 ;  /* 0x0000000704077232 */ /* 0x000fe20000200000 */
[----:B------:R-:W-:Y:S01]  /*6180*/  PRMT R11, R48, 0x7610, R11 ;  /* 0x00007610300b7816 */ /* 0x000fe2000000000b */
[----:B------:R-:W-:Y:S01]  /*6190*/  FADD.FTZ R45, R46, R45 ;  /* 0x0000002d2e2d7221 */ /* 0x000fe20000010000 */
[----:B------:R-:W-:-:S03]  /*61a0*/  PRMT R48, R48, 0x7632, R48 ;  /* 0x0000763230307816 */ /* 0x000fc60000000030 */
[----:B------:R-:W-:Y:S01]  /*61b0*/  IMAD.U32 R11, R11, 0x10000, RZ ;  /* 0x000100000b0b7824 */ /* 0x000fe200078e00ff */
[----:B------:R-:W-:Y:S01]  /*61c0*/  SHF.L.U32 R48, R48, 0x10, RZ ;  /* 0x0000001030307819 */ /* 0x000fe200000006ff */
[----:B------:R-:W-:Y:S01]  /*61d0*/  FADD.FTZ R34, R34, R45 ;  /* 0x0000002d22227221 */ /* 0x000fe20000010000 */
[C---:B------:R-:W-:Y:S02]  /*61e0*/  PRMT R46, R47.reuse, 0x7610, R46 ;  /* 0x000076102f2e7816 */ /* 0x040fe4000000002e */
[----:B------:R-:W-:Y:S01]  /*61f0*/  PRMT R47, R47, 0x7632, R47 ;  /* 0x000076322f2f7816 */ /* 0x000fe2000000002f */
[----:B------:R-:W-:Y:S01]  /*6200*/  FADD.FTZ R11, R11, R48 ;  /* 0x000000300b0b7221 */ /* 0x000fe20000010000 */
[----:B------:R-:W-:Y:S02]  /*6210*/  HFMA2.BF16_V2 R48, R5, R6, -RZ ;  /* 0x0000000605307231 */ /* 0x000fe400003000ff */
[----:B------:R-:W-:Y:S02]  /*6220*/  IMAD.U32 R46, R46, 0x10000, RZ ;  /* 0x000100002e2e7824 */ /* 0x000fe400078e00ff */
[----:B------:R-:W-:-:S04]  /*6230*/  IMAD.U32 R47, R47, 0x10000, RZ ;  /* 0x000100002f2f7824 */ /* 0x000fc800078e00ff */
[--C-:B------:R-:W-:Y:S01]  /*6240*/  FADD.FTZ R6, R46, R47.reuse ;  /* 0x0000002f2e067221 */ /* 0x100fe20000010000 */
[C---:B------:R-:W-:Y:S02]  /*6250*/  PRMT R46, R7.reuse, 0x7632, R46 ;  /* 0x00007632072e7816 */ /* 0x040fe4000000002e */
[C---:B------:R-:W-:Y:S02]  /*6260*/  PRMT R47, R48.reuse, 0x7610, R47 ;  /* 0x00007610302f7816 */ /* 0x040fe4000000002f */
[----:B------:R-:W-:Y:S01]  /*6270*/  PRMT R48, R48, 0x7632, R48 ;  /* 0x0000763230307816 */ /* 0x000fe20000000030 */
[----:B------:R-:W-:Y:S01]  /*6280*/  IMAD.U32 R46, R46, 0x10000, RZ ;  /* 0x000100002e2e7824 */ /* 0x000fe200078e00ff */
[----:B------:R-:W-:Y:S01]  /*6290*/  SHF.L.U32 R7, R7, 0x10, RZ ;  /* 0x0000001007077819 */ /* 0x000fe200000006ff */
[----:B------:R-:W-:Y:S01]  /*62a0*/  IMAD.U32 R47, R47, 0x10000, RZ ;  /* 0x000100002f2f7824 */ /* 0x000fe200078e00ff */
[----:B------:R-:W-:-:S03]  /*62b0*/  SHF.L.U32 R48, R48, 0x10, RZ ;  /* 0x0000001030307819 */ /* 0x000fc600000006ff */
        /* <DEDUP_REMOVED lines=14> */
[----:B------:R-:W-:Y:S01]  /*63a0*/  SEL R50, R49, RZ, !P2 ;  /* 0x000000ff31327207 */ /* 0x000fe20005000000 */
[----:B------:R-:W-:-:S03]  /*63b0*/  VIADD R49, R41, 0x1 ;  /* 0x0000000129317836 */ /* 0x000fc60000000000 */
[----:B------:R-:W-:Y:S02]  /*63c0*/  PRMT R47, R47, 0x5410, R50 ;  /* 0x000054102f2f7816 */ /* 0x000fe40000000032 */
[----:B------:R-:W-:Y:S02]  /*63d0*/  ISETP.GE.AND P1, PT, R49, UR7, PT ;  /* 0x0000000731007c0c */ /* 0x000fe4000bf26270 */
[----:B------:R-:W-:-:S04]  /*63e0*/  IADD3 R49, PT, PT, R41, 0x2, RZ ;  /* 0x0000000229317810 */ /* 0x000fc80007ffe0ff */
[----:B------:R-:W-:Y:S02]  /*63f0*/  ISETP.GE.AND P2, PT, R49, UR7, PT ;  /* 0x0000000731007c0c */ /* 0x000fe4000bf46270 */
[C---:B------:R-:W-:Y:S02]  /*6400*/  PRMT R49, R11.reuse, 0x7632, R49 ;  /* 0x000076320b317816 */ /* 0x040fe40000000031 */
[----:B------:R-:W-:Y:S02]  /*6410*/  SEL R11, R11, RZ, !P1 ;  /* 0x000000ff0b0b7207 */ /* 0x000fe40004800000 */
[----:B------:R-:W-:Y:S01]  /*6420*/  SEL R50, R49, RZ, !P2 ;  /* 0x000000ff31327207 */ /* 0x000fe20005000000 */
[----:B------:R-:W-:Y:S01]  /*6430*/  VIADD R49, R41, 0x3 ;  /* 0x0000000329317836 */ /* 0x000fe20000000000 */
[----:B------:R-:W-:Y:S02]  /*6440*/  ISETP.GE.AND P1, PT, R8, UR7, PT ;  /* 0x0000000708007c0c */ /* 0x000fe4000bf26270 */
[----:B------:R-:W-:-:S02]  /*6450*/  PRMT R11, R11, 0x5410, R50 ;  /* 0x000054100b0b7816 */ /* 0x000fc40000000032 */
[----:B------:R-:W-:Y:S01]  /*6460*/  ISETP.GE.AND P3, PT, R49, UR7, PT ;  /* 0x0000000731007c0c */ /* 0x000fe2000bf66270 */
[----:B------:R-:W-:Y:S01]  /*6470*/  VIADD R49, R41, 0x4 ;  /* 0x0000000429317836 */ /* 0x000fe20000000000 */
[C---:B------:R-:W-:Y:S02]  /*6480*/  PRMT R50, R6.reuse, 0x7632, R50 ;  /* 0x0000763206327816 */ /* 0x040fe40000000032 */
[----:B------:R-:W-:Y:S02]  /*6490*/  SEL R6, R6, RZ, !P3 ;  /* 0x000000ff06067207 */ /* 0x000fe40005800000 */
[----:B------:R-:W-:Y:S02]  /*64a0*/  ISETP.GE.AND P4, PT, R49, UR7, PT ;  /* 0x0000000731007c0c */ /* 0x000fe4000bf86270 */
[----:B------:R-:W-:Y:S02]  /*64b0*/  IADD3 R49, PT, PT, R41, -0x2, RZ ;  /* 0xfffffffe29317810 */ /* 0x000fe40007ffe0ff */
[----:B------:R-:W-:-:S02]  /*64c0*/  SEL R51, R50, RZ, !P4 ;  /* 0x000000ff32337207 */ /* 0x000fc40006000000 */
[----:B------:R-:W-:Y:S02]  /*64d0*/  ISETP.GE.AND P2, PT, R49, UR7, PT ;  /* 0x0000000731007c0c */ /* 0x000fe4000bf46270 */
[C---:B------:R-:W-:Y:S02]  /*64e0*/  PRMT R49, R48.reuse, 0x7632, R49 ;  /* 0x0000763230317816 */ /* 0x040fe40000000031 */
[----:B------:R-:W-:Y:S02]  /*64f0*/  SEL R48, R48, RZ, !P1 ;  /* 0x000000ff30307207 */ /* 0x000fe40004800000 */
[----:B------:R-:W-:Y:S02]  /*6500*/  SEL R49, R49, RZ, !P2 ;  /* 0x000000ff31317207 */ /* 0x000fe40005000000 */
[----:B------:R-:W-:Y:S02]  /*6510*/  PRMT R6, R6, 0x5410, R51 ;  /* 0x0000541006067816 */ /* 0x000fe40000000033 */
[----:B------:R-:W-:-:S07]  /*6520*/  PRMT R48, R48, 0x5410, R49 ;  /* 0x0000541030307816 */ /* 0x000fce0000000031 */
.L_x_18385:
[----:B------:R-:W-:Y:S05]  /*6530*/  BSYNC.RECONVERGENT B2 ;  /* 0x0000000000027941 */ /* 0x000fea0003800200 */
.L_x_18384:
[----:B-----5:R-:W-:Y:S02]  /*6540*/  HMUL2.BF16_V2 R48, R9, R48 ;  /* 0x0000003009307232 */ /* 0x020fe40000200000 */
[----:B------:R-:W-:Y:S02]  /*6550*/  HFMA2.BF16_V2 R47, R10, R47, -RZ ;  /* 0x0000002f0a2f7231 */ /* 0x000fe400003000ff */
[--C-:B------:R-:W-:Y:S01]  /*6560*/  FADD.FTZ R46, R46, R7.reuse ;  /* 0x000000072e2e7221 */ /* 0x100fe20000010000 */
[----:B------:R-:W-:Y:S01]  /*6570*/  HMUL2.BF16_V2 R11, R4, R11 ;  /* 0x0000000b040b7232 */ /* 0x000fe20000200000 */
[----:B------:R-:W-:Y:S02]  /*6580*/  PRMT R7, R48, 0x7610, R7 ;  /* 0x0000761030077816 */ /* 0x000fe40000000007 */
[--C-:B------:R-:W-:Y:S01]  /*6590*/  FADD.FTZ R46, R46, R45.reuse ;  /* 0x0000002d2e2e7221 */ /* 0x100fe20000010000 */
[----:B------:R-:W-:Y:S02]  /*65a0*/  PRMT R48, R48, 0x7632, R48 ;  /* 0x0000763230307816 */ /* 0x000fe40000000030 */
[----:B------:R-:W-:Y:S01]  /*65b0*/  IMAD.U32 R7, R7, 0x10000, RZ ;  /* 0x0001000007077824 */ /* 0x000fe200078e00ff */
[----:B------:R-:W-:-:S02]  /*65c0*/  PRMT R45, R47, 0x7610, R45 ;  /* 0x000076102f2d7816 */ /* 0x000fc4000000002d */
[----:B------:R-:W-:Y:S01]  /*65d0*/  IMAD.U32 R48, R48, 0x10000, RZ ;  /* 0x0001000030307824 */ /* 0x000fe200078e00ff */
[----:B------:R-:W-:Y:S01]  /*65e0*/  PRMT R47, R47, 0x7632, R47 ;  /* 0x000076322f2f7816 */ /* 0x000fe2000000002f */
[----:B------:R-:W-:Y:S01]  /*65f0*/  FADD.FTZ R33, R33, R46 ;  /* 0x0000002e21217221 */ /* 0x000fe20000010000 */
[----:B------:R-:W-:Y:S01]  /*6600*/  SHF.L.U32 R45, R45, 0x10, RZ ;  /* 0x000000102d2d7819 */ /* 0x000fe200000006ff */
[----:B------:R-:W-:Y:S02]  /*6610*/  FADD.FTZ R7, R7, R48 ;  /* 0x0000003007077221 */ /* 0x000fe40000010000 */
[----:B------:R-:W-:Y:S02]  /*6620*/  IMAD.U32 R48, R47, 0x10000, RZ ;  /* 0x000100002f307824 */ /* 0x000fe400078e00ff */
[----:B------:R-:W-:Y:S02]  /*6630*/  HFMA2.BF16_V2 R47, R5, R6, -RZ ;  /* 0x00000006052f7231 */ /* 0x000fe400003000ff */
[----:B------:R-:W-:Y:S01]  /*6640*/  FADD.FTZ R6, R45, R48 ;  /* 0x000000302d067221 */ /* 0x000fe20000010000 */
[C---:B------:R-:W-:Y:S01]  /*6650*/  PRMT R45, R11.reuse, 0x7632, R45 ;  /* 0x000076320b2d7816 */ /* 0x040fe2000000002d */
[----:B------:R-:W-:-:S02]  /*6660*/  IMAD.U32 R11, R11, 0x10000, RZ ;  /* 0x000100000b0b7824 */ /* 0x000fc400078e00ff */
[----:B------:R-:W-:Y:S01]  /*6670*/  FADD.FTZ R46, R7, R6 ;  /* 0x00000006072e7221 */ /* 0x000fe20000010000 */
[----:B------:R-:W-:Y:S01]  /*6680*/  SHF.L.U32 R50, R45, 0x10, RZ ;  /* 0x000000102d327819 */ /* 0x000fe200000006ff */
[----:B------:R4:W5:Y:S01]  /*6690*/  LDG.E.CONSTANT R7, desc[UR8][R14.64+0x808] ;  /* 0x000808080e077981 */ /* 0x000962000c1e9900 */
[C---:B------:R-:W-:Y:S01]  /*66a0*/  PRMT R48, R47.reuse, 0x7632, R48 ;  /* 0x000076322f307816 */ /* 0x040fe20000000030 */
[----:B------:R-:W-:Y:S02]  /*66b0*/  IMAD.U32 R45, R47, 0x10000, RZ ;  /* 0x000100002f2d7824 */ /* 0x000fe400078e00ff */
[----:B------:R4:W5:Y:S01]  /*66c0*/  LDG.E.CONSTANT R47, desc[UR8][R14.64+0x804] ;  /* 0x000804080e2f7981 */ /* 0x000962000c1e9900 */
[----:B------:R-:W-:Y:S01]  /*66d0*/  BSSY.RECONVERGENT B2, `(.L_x_18386) ;  /* 0x0000025000027945 */ /* 0x000fe20003800200 */
[----:B------:R-:W-:Y:S02]  /*66e0*/  IMAD.U32 R48, R48, 0x10000, RZ ;  /* 0x0001000030307824 */ /* 0x000fe400078e00ff */
[----:B------:R-:W-:Y:S01]  /*66f0*/  FADD.FTZ R11, R11, R50 ;  /* 0x000000320b0b7221 */ /* 0x000fe20000010000 */
[----:B------:R4:W5:Y:S01]  /*6700*/  LDG.E.CONSTANT R6, desc[UR8][R14.64+0x80c] ;  /* 0x00080c080e067981 */ /* 0x000962000c1e9900 */
[----:B------:R-:W-:-:S03]  /*6710*/  FADD.FTZ R45, R45, R48 ;  /* 0x000000302d2d7221 */ /* 0x000fc60000010000 */
[----:B------:R4:W5:Y:S01]  /*6720*/  LDG.E.CONSTANT R48, desc[UR8][R14.64+0x800] ;  /* 0x000800080e307981 */ /* 0x000962000c1e9900 */
        /* <DEDUP_REMOVED lines=31> */
.L_x_18387:
[----:B------:R-:W-:Y:S05]  /*6920*/  BSYNC.RECONVERGENT B2 ;  /* 0x0000000000027941 */ /* 0x000fea0003800200 */
.L_x_18386:
        /* <DEDUP_REMOVED lines=63> */
.L_x_18389:
[----:B------:R-:W-:Y:S05]  /*6d20*/  BSYNC.RECONVERGENT B2 ;  /* 0x0000000000027941 */ /* 0x000fea0003800200 */
.L_x_18388:
[----:B-----5:R-:W-:Y:S02]  /*6d30*/  HMUL2.BF16_V2 R48, R9, R48 ;  /* 0x0000003009307232 */ /* 0x020fe40000200000 */
[----:B------:R-:W-:Y:S02]  /*6d40*/  HFMA2.BF16_V2 R47, R10, R47, -RZ ;  /* 0x0000002f0a2f7231 */ /* 0x000fe400003000ff */
[--C-:B------:R-:W-:Y:S01]  /*6d50*/  FADD.FTZ R46, R46, R7.reuse ;  /* 0x000000072e2e7221 */ /* 0x100fe20000010000 */
[----:B------:R-:W-:Y:S01]  /*6d60*/  HMUL2.BF16_V2 R11, R4, R11 ;  /* 0x0000000b040b7232 */ /* 0x000fe20000200000 */
[----:B------:R-:W-:Y:S02]  /*6d70*/  PRMT R7, R48, 0x7610, R7 ;  /* 0x0000761030077816 */ /* 0x000fe40000000007 */
[----:B------:R-:W-:Y:S01]  /*6d80*/  FADD.FTZ R46, R46, R45 ;  /* 0x0000002d2e2e7221 */ /* 0x000fe20000010000 */
[----:B------:R-:W-:Y:S02]  /*6d90*/  PRMT R48, R48, 0x7632, R48 ;  /* 0x0000763230307816 */ /* 0x000fe40000000030 */
[----:B------:R-:W-:-:S02]  /*6da0*/  IMAD.U32 R7, R7, 0x10000, RZ ;  /* 0x0001000007077824 */ /* 0x000fc400078e00ff */
[----:B------:R-:W-:Y:S01]  /*6db0*/  SHF.L.U32 R48, R48, 0x10, RZ ;  /* 0x0000001030307819 */ /* 0x000fe200000006ff */
[----:B------:R-:W-:Y:S01]  /*6dc0*/  FADD.FTZ R31, R31, R46 ;  /* 0x0000002e1f1f7221 */ /* 0x000fe20000010000 */
[C---:B------:R-:W-:Y:S02]  /*6dd0*/  PRMT R45, R47.reuse, 0x7610, R45 ;  /* 0x000076102f2d7816 */ /* 0x040fe4000000002d */
[----:B------:R-:W-:Y:S01]  /*6de0*/  PRMT R47, R47, 0x7632, R47 ;  /* 0x000076322f2f7816 */ /* 0x000fe2000000002f */
[----:B------:R-:W-:Y:S02]  /*6df0*/  FADD.FTZ R7, R7, R48 ;  /* 0x0000003007077221 */ /* 0x000fe40000010000 */
[----:B------:R-:W-:Y:S02]  /*6e00*/  IMAD.U32 R45, R45, 0x10000, RZ ;  /* 0x000100002d2d7824 */ /* 0x000fe400078e00ff */
[----:B------:R-:W-:Y:S02]  /*6e10*/  IMAD.U32 R48, R47, 0x10000, RZ ;  /* 0x000100002f307824 */ /* 0x000fe400078e00ff */
[----:B------:R-:W-:-:S02]  /*6e20*/  HFMA2.BF16_V2 R47, R5, R6, -RZ ;  /* 0x00000006052f7231 */ /* 0x000fc400003000ff */
[----:B------:R-:W-:Y:S01]  /*6e30*/  FADD.FTZ R6, R45, R48 ;  /* 0x000000302d067221 */ /* 0x000fe20000010000 */
[C---:B------:R-:W-:Y:S02]  /*6e40*/  PRMT R45, R11.reuse, 0x7632, R45 ;  /* 0x000076320b2d7816 */ /* 0x040fe4000000002d */
[----:B------:R-:W-:Y:S01]  /*6e50*/  SHF.L.U32 R11, R11, 0x10, RZ ;  /* 0x000000100b0b7819 */ /* 0x000fe200000006ff */
[----:B------:R-:W-:Y:S02]  /*6e60*/  FADD.FTZ R46, R7, R6 ;  /* 0x00000006072e7221 */ /* 0x000fe40000010000 */
[----:B------:R-:W-:Y:S01]  /*6e70*/  IMAD.U32 R50, R45, 0x10000, RZ ;  /* 0x000100002d327824 */ /* 0x000fe200078e00ff */
[C---:B------:R-:W-:Y:S01]  /*6e80*/  PRMT R48, R47.reuse, 0x7632, R48 ;  /* 0x000076322f307816 */ /* 0x040fe20000000030 */
[----:B------:R-:W-:Y:S01]  /*6e90*/  IMAD.U32 R45, R47, 0x10000, RZ ;  /* 0x000100002f2d7824 */ /* 0x000fe200078e00ff */
[----:B------:R0:W5:Y:S01]  /*6ea0*/  LDG.E.CONSTANT R7, desc[UR8][R14.64+0xc08] ;  /* 0x000c08080e077981 */ /* 0x000162000c1e9900 */
[----:B------:R-:W-:Y:S01]  /*6eb0*/  BSSY.RECONVERGENT B2, `(.L_x_18390) ;  /* 0x0000026000027945 */ /* 0x000fe20003800200 */
[----:B------:R-:W-:Y:S01]  /*6ec0*/  SHF.L.U32 R48, R48, 0x10, RZ ;  /* 0x0000001030307819 */ /* 0x000fe200000006ff */
[----:B------:R-:W-:Y:S01]  /*6ed0*/  FADD.FTZ R11, R11, R50 ;  /* 0x000000320b0b7221 */ /* 0x000fe20000010000 */
[----:B------:R0:W5:Y:S03]  /*6ee0*/  LDG.E.CONSTANT R47, desc[UR8][R14.64+0xc04] ;  /* 0x000c04080e2f7981 */ /* 0x000166000c1e9900 */
[----:B------:R-:W-:Y:S01]  /*6ef0*/  FADD.FTZ R45, R45, R48 ;  /* 0x000000302d2d7221 */ /* 0x000fe20000010000 */
[----:B------:R0:W5:Y:S04]  /*6f00*/  LDG.E.CONSTANT R6, desc[UR8][R14.64+0xc0c] ;  /* 0x000c0c080e067981 */ /* 0x000168000c1e9900 */
[----:B------:R0:W5:Y:S01]  /*6f10*/  LDG.E.CONSTANT R48, desc[UR8][R14.64+0xc00] ;  /* 0x000c00080e307981 */ /* 0x000162000c1e9900 */
        /* <DEDUP_REMOVED lines=31> */
.L_x_18391:
[----:B------:R-:W-:Y:S05]  /*7110*/  BSYNC.RECONVERGENT B2 ;  /* 0x0000000000027941 */ /* 0x000fea0003800200 */
.L_x_18390:
[----:B-----5:R-:W-:Y:S02]  /*7120*/  HMUL2.BF16_V2 R48, R9, R48 ;  /* 0x0000003009307232 */ /* 0x020fe40000200000 */
[--C-:B------:R-:W-:Y:S01]  /*7130*/  FADD.FTZ R46, R46, R11.reuse ;  /* 0x0000000b2e2e7221 */ /* 0x100fe20000010000 */
[----:B------:R-:W-:Y:S02]  /*7140*/  HFMA2.BF16_V2 R47, R10, R47, -RZ ;  /* 0x0000002f0a2f7231 */ /* 0x000fe400003000ff */
[----:B------:R-:W-:Y:S01]  /*7150*/  HMUL2.BF16_V2 R7, R4, R7 ;  /* 0x0000000704077232 */ /* 0x000fe20000200000 */
[----:B------:R-:W-:Y:S01]  /*7160*/  PRMT R11, R48, 0x7610, R11 ;  /* 0x00007610300b7816 */ /* 0x000fe2000000000b */
[----:B------:R-:W-:Y:S01]  /*7170*/  FADD.FTZ R45, R46, R45 ;  /* 0x0000002d2e2d7221 */ /* 0x000fe20000010000 */
[----:B------:R-:W-:-:S03]  /*7180*/  PRMT R48, R48, 0x7632, R48 ;  /* 0x0000763230307816 */ /* 0x000fc60000000030 */
[----:B------:R-:W-:Y:S02]  /*7190*/  IMAD.U32 R11, R11, 0x10000, RZ ;  /* 0x000100000b0b7824 */ /* 0x000fe400078e00ff */
[----:B------:R-:W-:Y:S01]  /*71a0*/  FADD.FTZ R30, R30, R45 ;  /* 0x0000002d1e1e7221 */ /* 0x000fe20000010000 */
[----:B------:R-:W-:Y:S01]  /*71b0*/  IMAD.U32 R48, R48, 0x10000, RZ ;  /* 0x0001000030307824 */ /* 0x000fe200078e00ff */
[C---:B------:R-:W-:Y:S02]  /*71c0*/  PRMT R46, R47.reuse, 0x7610, R46 ;  /* 0x000076102f2e7816 */ /* 0x040fe4000000002e */
[----:B------:R-:W-:Y:S01]  /*71d0*/  PRMT R47, R47, 0x7632, R47 ;  /* 0x000076322f2f7816 */ /* 0x000fe2000000002f */
[----:B------:R-:W-:Y:S01]  /*71e0*/  FADD.FTZ R11, R11, R48 ;  /* 0x000000300b0b7221 */ /* 0x000fe20000010000 */
[----:B------:R-:W-:Y:S01]  /*71f0*/  HFMA2.BF16_V2 R48, R5, R6, -RZ ;  /* 0x0000000605307231 */ /* 0x000fe200003000ff */
[----:B------:R-:W-:Y:S02]  /*7200*/  SHF.L.U32 R46, R46, 0x10, RZ ;  /* 0x000000102e2e7819 */ /* 0x000fe400000006ff */
[----:B------:R-:W-:-:S04]  /*7210*/  IMAD.U32 R47, R47, 0x10000, RZ ;  /* 0x000100002f2f7824 */ /* 0x000fc800078e00ff */
[--C-:B------:R-:W-:Y:S01]  /*7220*/  FADD.FTZ R6, R46, R47.reuse ;  /* 0x0000002f2e067221 */ /* 0x100fe20000010000 */
[C---:B------:R-:W-:Y:S01]  /*7230*/  PRMT R46, R7.reuse, 0x7632, R46 ;  /* 0x00007632072e7816 */ /* 0x040fe2000000002e */
[----:B------:R-:W-:Y:S01]  /*7240*/  IMAD.U32 R7, R7, 0x10000, RZ ;  /* 0x0001000007077824 */ /* 0x000fe200078e00ff */
[C---:B------:R-:W-:Y:S02]  /*7250*/  PRMT R47, R48.reuse, 0x7610, R47 ;  /* 0x00007610302f7816 */ /* 0x040fe4000000002f */
[----:B------:R-:W-:Y:S02]  /*7260*/  PRMT R48, R48, 0x7632, R48 ;  /* 0x0000763230307816 */ /* 0x000fe40000000030 */
[----:B------:R-:W-:Y:S01]  /*7270*/  SHF.L.U32 R46, R46, 0x10, RZ ;  /* 0x000000102e2e7819 */ /* 0x000fe200000006ff */
[----:B------:R-:W-:Y:S02]  /*7280*/  IMAD.U32 R47, R47, 0x10000, RZ ;  /* 0x000100002f2f7824 */ /* 0x000fe400078e00ff */
[----:B------:R-:W-:-:S02]  /*7290*/  IMAD.U32 R48, R48, 0x10000, RZ ;  /* 0x0001000030307824 */ /* 0x000fc400078e00ff */
        /* <DEDUP_REMOVED lines=39> */
.L_x_18393:
[----:B------:R-:W-:Y:S05]  /*7510*/  BSYNC.RECONVERGENT B2 ;  /* 0x0000000000027941 */ /* 0x000fea0003800200 */
.L_x_18392:
[----:B-----5:R-:W-:Y:S02]  /*7520*/  HMUL2.BF16_V2 R48, R9, R48 ;  /* 0x0000003009307232 */ /* 0x020fe40000200000 */
[----:B------:R-:W-:Y:S02]  /*7530*/  HFMA2.BF16_V2 R47, R10, R47, -RZ ;  /* 0x0000002f0a2f7231 */ /* 0x000fe400003000ff */
[--C-:B------:R-:W-:Y:S01]  /*7540*/  FADD.FTZ R46, R46, R7.reuse ;  /* 0x000000072e2e7221 */ /* 0x100fe20000010000 */
[----:B------:R-:W-:Y:S01]  /*7550*/  HMUL2.BF16_V2 R11, R4, R11 ;  /* 0x0000000b040b7232 */ /* 0x000fe20000200000 */
[----:B------:R-:W-:Y:S02]  /*7560*/  PRMT R7, R48, 0x7610, R7 ;  /* 0x0000761030077816 */ /* 0x000fe40000000007 */
[--C-:B------:R-:W-:Y:S01]  /*7570*/  FADD.FTZ R46, R46, R45.reuse ;  /* 0x0000002d2e2e7221 */ /* 0x100fe20000010000 */
[----:B------:R-:W-:Y:S02]  /*7580*/  PRMT R48, R48, 0x7632, R48 ;  /* 0x0000763230307816 */ /* 0x000fe40000000030 */
[----:B------:R-:W-:Y:S01]  /*7590*/  SHF.L.U32 R7, R7, 0x10, RZ ;  /* 0x0000001007077819 */ /* 0x000fe200000006ff */
[----:B------:R-:W-:Y:S01]  /*75a0*/  FADD.FTZ R29, R29, R46 ;  /* 0x0000002e1d1d7221 */ /* 0x000fe20000010000 */
[C---:B------:R-:W-:Y:S01]  /*75b0*/  PRMT R45, R47.reuse, 0x7610, R45 ;  /* 0x000076102f2d7816 */ /* 0x040fe2000000002d */
[----:B------:R-:W-:Y:S01]  /*75c0*/  IMAD.U32 R48, R48, 0x10000, RZ ;  /* 0x0001000030307824 */ /* 0x000fe200078e00ff */
[----:B------:R-:W-:-:S03]  /*75d0*/  PRMT R47, R47, 0x7632, R47 ;  /* 0x000076322f2f7816 */ /* 0x000fc6000000002f */
[----:B------:R-:W-:Y:S01]  /*75e0*/  FADD.FTZ R7, R7, R48 ;  /* 0x0000003007077221 */ /* 0x000fe20000010000 */
[----:B------:R-:W-:Y:S01]  /*75f0*/  SHF.L.U32 R48, R47, 0x10, RZ ;  /* 0x000000102f307819 */ /* 0x000fe200000006ff */
[----:B------:R-:W-:Y:S02]  /*7600*/  HFMA2.BF16_V2 R47, R5, R6, -RZ ;  /* 0x00000006052f7231 */ /* 0x000fe400003000ff */
[----:B------:R-:W-:-:S04]  /*7610*/  IMAD.U32 R45, R45, 0x10000, RZ ;  /* 0x000100002d2d7824 */ /* 0x000fc800078e00ff */
[----:B------:R-:W-:Y:S01]  /*7620*/  FADD.FTZ R6, R45, R48 ;  /* 0x000000302d067221 */ /* 0x000fe20000010000 */
[C---:B------:R-:W-:Y:S01]  /*7630*/  PRMT R45, R11.reuse, 0x7632, R45 ;  /* 0x000076320b2d7816 */ /* 0x040fe2000000002d */
[----:B------:R-:W-:Y:S02]  /*7640*/  IMAD.U32 R11, R11, 0x10000, RZ ;  /* 0x000100000b0b7824 */ /* 0x000fe400078e00ff */
[----:B------:R-:W-:Y:S01]  /*7650*/  FADD.FTZ R46, R7, R6 ;  /* 0x00000006072e7221 */ /* 0x000fe20000010000 */
[----:B------:R-:W-:Y:S01]  /*7660*/  PRMT R48, R47, 0x7632, R48 ;  /* 0x000076322f307816 */ /* 0x000fe20000000030 */
[----:B------:R-:W-:Y:S01]  /*7670*/  IMAD.U32 R50, R45, 0x10000, RZ ;  /* 0x000100002d327824 */ /* 0x000fe200078e00ff */
[----:B------:R-:W-:Y:S01]  /*7680*/  SHF.L.U32 R45, R47, 0x10, RZ ;  /* 0x000000102f2d7819 */ /* 0x000fe200000006ff */
[----:B------:R0:W5:Y:S02]  /*7690*/  LDG.E.CONSTANT R7, desc[UR8][R14.64+0x1008] ;  /* 0x001008080e077981 */ /* 0x000164000c1e9900 */
[----:B------:R-:W-:Y:S01]  /*76a0*/  IMAD.U32 R48, R48, 0x10000, RZ ;  /* 0x0001000030307824 */ /* 0x000fe200078e00ff */
[----:B------:R-:W-:Y:S01]  /*76b0*/  BSSY.RECONVERGENT B2, `(.L_x_18394) ;  /* 0x0000025000027945 */ /* 0x000fe20003800200 */
[----:B------:R0:W5:Y:S01]  /*76c0*/  LDG.E.CONSTANT R47, desc[UR8][R14.64+0x1004] ;  /* 0x001004080e2f7981 */ /* 0x000162000c1e9900 */
[----:B------:R-:W-:Y:S01]  /*76d0*/  FADD.FTZ R11, R11, R50 ;  /* 0x000000320b0b7221 */ /* 0x000fe20000010000 */
[----:B------:R-:W-:-:S02]  /*76e0*/  FADD.FTZ R45, R45, R48 ;  /* 0x000000302d2d7221 */ /* 0x000fc40000010000 */
        /* <DEDUP_REMOVED lines=33> */
.L_x_18395:
[----:B------:R-:W-:Y:S05]  /*7900*/  BSYNC.RECONVERGENT B2 ;  /* 0x0000000000027941 */ /* 0x000fea0003800200 */
.L_x_18394:
        /* <DEDUP_REMOVED lines=63> */
.L_x_18397:
[----:B------:R-:W-:Y:S05]  /*7d00*/  BSYNC.RECONVERGENT B2 ;  /* 0x0000000000027941 */ /* 0x000fea0003800200 */
.L_x_18396:
        /* <DEDUP_REMOVED lines=62> */
.L_x_18399:
[----:B------:R-:W-:Y:S05]  /*80f0*/  BSYNC.RECONVERGENT B2 ;  /* 0x0000000000027941 */ /* 0x000fea0003800200 */
.L_x_18398:
        /* <DEDUP_REMOVED lines=63> */
.L_x_18401:
[----:B------:R-:W-:Y:S05]  /*84f0*/  BSYNC.RECONVERGENT B2 ;  /* 0x0000000000027941 */ /* 0x000fea0003800200 */
.L_x_18400:
        /* <DEDUP_REMOVED lines=62> */
.L_x_18403:
[----:B------:R-:W-:Y:S05]  /*88e0*/  BSYNC.RECONVERGENT B2 ;  /* 0x0000000000027941 */ /* 0x000fea0003800200 */
.L_x_18402:
[----:B-----5:R-:W-:Y:S02]  /*88f0*/  HMUL2.BF16_V2 R48, R9, R48 ;  /* 0x0000003009307232 */ /* 0x020fe40000200000 */
[--C-:B------:R-:W-:Y:S01]  /*8900*/  FADD.FTZ R46, R46, R11.reuse ;  /* 0x0000000b2e2e7221 */ /* 0x100fe20000010000 */
[----:B------:R-:W-:Y:S02]  /*8910*/  HFMA2.BF16_V2 R47, R10, R47, -RZ ;  /* 0x0000002f0a2f7231 */ /* 0x000fe400003000ff */
[----:B------:R-:W-:Y:S01]  /*8920*/  HMUL2.BF16_V2 R7, R4, R7 ;  /* 0x0000000704077232 */ /* 0x000fe20000200000 */
[----:B------:R0:W5:Y:S01]  /*8930*/  LDG.E.CONSTANT R50, desc[UR8][R14.64+0x1a00] ;  /* 0x001a00080e327981 */ /* 0x000162000c1e9900 */
[----:B------:R-:W-:Y:S01]  /*8940*/  PRMT R11, R48, 0x7610, R11 ;  /* 0x00007610300b7816 */ /* 0x000fe2000000000b */
[----:B------:R-:W-:Y:S01]  /*8950*/  FADD.FTZ R45, R46, R45 ;  /* 0x0000002d2e2d7221 */ /* 0x000fe20000010000 */
[----:B------:R-:W-:-:S03]  /*8960*/  PRMT R48, R48, 0x7632, R48 ;  /* 0x0000763230307816 */ /* 0x000fc60000000030 */
[----:B------:R-:W-:Y:S02]  /*8970*/  IMAD.U32 R11, R11, 0x10000, RZ ;  /* 0x000100000b0b7824 */ /* 0x000fe400078e00ff */
[----:B------:R-:W-:Y:S01]  /*8980*/  FADD.FTZ R24, R24, R45 ;  /* 0x0000002d18187221 */ /* 0x000fe20000010000 */
[----:B------:R-:W-:Y:S01]  /*8990*/  IMAD.U32 R48, R48, 0x10000, RZ ;  /* 0x0001000030307824 */ /* 0x000fe200078e00ff */
[C---:B------:R-:W-:Y:S01]  /*89a0*/  PRMT R46, R47.reuse, 0x7610, R46 ;  /* 0x000076102f2e7816 */ /* 0x040fe2000000002e */
[----:B------:R0:W5:Y:S01]  /*89b0*/  LDG.E.CONSTANT R45, desc[UR8][R14.64+0x1a04] ;  /* 0x001a04080e2d7981 */ /* 0x000162000c1e9900 */
[----:B------:R-:W-:Y:S01]  /*89c0*/  PRMT R47, R47, 0x7632, R47 ;  /* 0x000076322f2f7816 */ /* 0x000fe2000000002f */
[----:B------:R-:W-:Y:S01]  /*89d0*/  FADD.FTZ R11, R11, R48 ;  /* 0x000000300b0b7221 */ /* 0x000fe20000010000 */
[----:B------:R-:W-:Y:S01]  /*89e0*/  HFMA2.BF16_V2 R48, R5, R6, -RZ ;  /* 0x0000000605307231 */ /* 0x000fe200003000ff */
[----:B------:R-:W-:Y:S02]  /*89f0*/  SHF.L.U32 R46, R46, 0x10, RZ ;  /* 0x000000102e2e7819 */ /* 0x000fe400000006ff */
[----:B------:R-:W-:Y:S01]  /*8a00*/  IMAD.U32 R47, R47, 0x10000, RZ ;  /* 0x000100002f2f7824 */ /* 0x000fe200078e00ff */
[----:B------:R-:W-:-:S02]  /*8a10*/  PRMT R6, R7, 0x7610, R6 ;  /* 0x0000761007067816 */ /* 0x000fc40000000006 */
[----:B------:R-:W-:Y:S01]  /*8a20*/  PRMT R7, R7, 0x7632, R7 ;  /* 0x0000763207077816 */ /* 0x000fe20000000007 */
[--C-:B------:R-:W-:Y:S02]  /*8a30*/  FADD.FTZ R46, R46, R47.reuse ;  /* 0x0000002f2e2e7221 */ /* 0x100fe40000010000 */
[----:B------:R-:W-:Y:S01]  /*8a40*/  IMAD.U32 R6, R6, 0x10000, RZ ;  /* 0x0001000006067824 */ /* 0x000fe200078e00ff */
[C---:B------:R-:W-:Y:S01]  /*8a50*/  PRMT R47, R48.reuse, 0x7610, R47 ;  /* 0x00007610302f7816 */ /* 0x040fe2000000002f */
[----:B------:R-:W-:Y:S01]  /*8a60*/  FADD.FTZ R46, R11, R46 ;  /* 0x0000002e0b2e7221 */ /* 0x000fe20000010000 */
[----:B------:R-:W-:Y:S01]  /*8a70*/  PRMT R48, R48, 0x7632, R48 ;  /* 0x0000763230307816 */ /* 0x000fe20000000030 */
[----:B------:R0:W5:Y:S01]  /*8a80*/  LDG.E.CONSTANT R11, desc[UR8][R14.64+0x1a08] ;  /* 0x001a08080e0b7981 */ /* 0x000162000c1e9900 */
[----:B------:R-:W-:Y:S01]  /*8a90*/  SHF.L.U32 R7, R7, 0x10, RZ ;  /* 0x0000001007077819 */ /* 0x000fe200000006ff */
[----:B------:R-:W-:Y:S02]  /*8aa0*/  IMAD.U32 R47, R47, 0x10000, RZ ;  /* 0x000100002f2f7824 */ /* 0x000fe400078e00ff */
[----:B------:R-:W-:-:S02]  /*8ab0*/  IMAD.U32 R48, R48, 0x10000, RZ ;  /* 0x0001000030307824 */ /* 0x000fc400078e00ff */
[----:B------:R-:W-:Y:S02]  /*8ac0*/  FADD.FTZ R7, R6, R7 ;  /* 0x0000000706077221 */ /* 0x000fe40000010000 */
[----:B------:R-:W-:Y:S02]  /*8ad0*/  FADD.FTZ R6, R47, R48 ;  /* 0x000000302f067221 */ /* 0x000fe40000010000 */
        /* <DEDUP_REMOVED lines=9> */
[----:B------:R-:W-:Y:S01]  /*8b70*/  VIADD R47, R41, 0x1 ;  /* 0x00000001292f7836 */ /* 0x000fe20000000000 */
[----:B------:R-:W-:-:S02]  /*8b80*/  PRMT R49, R48, 0x7632, R49 ;  /* 0x0000763230317816 */ /* 0x000fc40000000031 */
        /* <DEDUP_REMOVED lines=8> */
[----:B------:R-:W-:-:S02]  /*8c10*/  ISETP.GE.AND P1, PT, R8, UR7, PT ;  /* 0x0000000708007c0c */ /* 0x000fc4000bf26270 */
[----:B------:R-:W-:Y:S01]  /*8c20*/  ISETP.GE.AND P3, PT, R47, UR7, PT ;  /* 0x000000072f007c0c */ /* 0x000fe2000bf66270 */
[----:B------:R-:W-:Y:S01]  /*8c30*/  VIADD R47, R41, 0x4 ;  /* 0x00000004292f7836 */ /* 0x000fe20000000000 */
[----:B------:R-:W-:Y:S02]  /*8c40*/  PRMT R11, R11, 0x5410, R52 ;  /* 0x000054100b0b7816 */ /* 0x000fe40000000034 */
[----:B------:R-:W-:Y:S02]  /*8c50*/  SEL R48, R48, RZ, !P3 ;  /* 0x000000ff30307207 */ /* 0x000fe40005800000 */
[----:B------:R-:W-:Y:S01]  /*8c60*/  ISETP.GE.AND P4, PT, R47, UR7, PT ;  /* 0x000000072f007c0c */ /* 0x000fe2000bf86270 */
[----:B------:R-:W-:-:S03]  /*8c70*/  VIADD R47, R41, 0xfffffffe ;  /* 0xfffffffe292f7836 */ /* 0x000fc60000000000 */
[----:B------:R-:W-:Y:S02]  /*8c80*/  SEL R49, R49, RZ, !P4 ;  /* 0x000000ff31317207 */ /* 0x000fe40006000000 */
[----:B------:R-:W-:Y:S02]  /*8c90*/  ISETP.GE.AND P2, PT, R47, UR7, PT ;  /* 0x000000072f007c0c */ /* 0x000fe4000bf46270 */
[C---:B------:R-:W-:Y:S02]  /*8ca0*/  PRMT R47, R50.reuse, 0x7632, R47 ;  /* 0x00007632322f7816 */ /* 0x040fe4000000002f */
[----:B------:R-:W-:Y:S02]  /*8cb0*/  SEL R50, R50, RZ, !P1 ;  /* 0x000000ff32327207 */ /* 0x000fe40004800000 */
[----:B------:R-:W-:Y:S02]  /*8cc0*/  SEL R47, R47, RZ, !P2 ;  /* 0x000000ff2f2f7207 */ /* 0x000fe40005000000 */
[----:B------:R-:W-:-:S02]  /*8cd0*/  PRMT R48, R48, 0x5410, R49 ;  /* 0x0000541030307816 */ /* 0x000fc40000000031 */
[----:B------:R-:W-:-:S07]  /*8ce0*/  PRMT R50, R50, 0x5410, R47 ;  /* 0x0000541032327816 */ /* 0x000fce000000002f */
.L_x_18405:
[----:B------:R-:W-:Y:S05]  /*8cf0*/  BSYNC.RECONVERGENT B2 ;  /* 0x0000000000027941 */ /* 0x000fea0003800200 */
.L_x_18404:
[----:B-----5:R-:W-:Y:S02]  /*8d00*/  HMUL2.BF16_V2 R50, R9, R50 ;  /* 0x0000003209327232 */ /* 0x020fe40000200000 */
[----:B------:R-:W-:Y:S02]  /*8d10*/  HFMA2.BF16_V2 R49, R10, R45, -RZ ;  /* 0x0000002d0a317231 */ /* 0x000fe400003000ff */
[----:B------:R-:W-:Y:S01]  /*8d20*/  FADD.FTZ R7, R46, R7 ;  /* 0x000000072e077221 */ /* 0x000fe20000010000 */
[----:B------:R-:W-:Y:S01]  /*8d30*/  HFMA2.BF16_V2 R48, R5, R48, -RZ ;  /* 0x0000003005307231 */ /* 0x000fe200003000ff */
[C---:B------:R-:W-:Y:S02]  /*8d40*/  PRMT R47, R50.reuse, 0x7632, R47 ;  /* 0x00007632322f7816 */ /* 0x040fe4000000002f */
[----:B------:R-:W-:-:S03]  /*8d50*/  PRMT R45, R50, 0x7610, R45 ;  /* 0x00007610322d7816 */ /* 0x000fc6000000002d */
[----:B------:R-:W-:Y:S01]  /*8d60*/  IMAD.U32 R52, R47, 0x10000, RZ ;  /* 0x000100002f347824 */ /* 0x000fe200078e00ff */
[----:B------:R-:W-:Y:S01]  /*8d70*/  PRMT R50, R49, 0x7632, R50 ;  /* 0x0000763231327816 */ /* 0x000fe20000000032 */
[----:B------:R-:W-:Y:S01]  /*8d80*/  HMUL2.BF16_V2 R47, R4, R11 ;  /* 0x0000000b042f7232 */ /* 0x000fe20000200000 */
[----:B------:R-:W-:Y:S01]  /*8d90*/  SHF.L.U32 R45, R45, 0x10, RZ ;  /* 0x000000102d2d7819 */ /* 0x000fe200000006ff */
[----:B------:R-:W-:Y:S01]  /*8da0*/  IMAD.U32 R49, R49, 0x10000, RZ ;  /* 0x0001000031317824 */ /* 0x000fe200078e00ff */
[----:B------:R-:W-:-:S03]  /*8db0*/  SHF.L.U32 R50, R50, 0x10, RZ ;  /* 0x0000001032327819 */ /* 0x000fc600000006ff */
[----:B------:R-:W-:Y:S01]  /*8dc0*/  FADD.FTZ R11, R45, R52 ;  /* 0x000000342d0b7221 */ /* 0x000fe20000010000 */
[----:B------:R-:W-:Y:S01]  /*8dd0*/  PRMT R45, R47, 0x7610, R45 ;  /* 0x000076102f2d7816 */ /* 0x000fe2000000002d */
[----:B------:R-:W-:Y:S01]  /*8de0*/  FADD.FTZ R50, R49, R50 ;  /* 0x0000003231327221 */ /* 0x000fe20000010000 */
[----:B------:R-:W-:-:S03]  /*8df0*/  PRMT R47, R47, 0x7632, R47 ;  /* 0x000076322f2f7816 */ /* 0x000fc6000000002f */
[----:B------:R-:W-:Y:S01]  /*8e00*/  FADD.FTZ R50, R11, R50 ;  /* 0x000000320b327221 */ /* 0x000fe20000010000 */
[----:B------:R-:W-:Y:S01]  /*8e10*/  IMAD.U32 R45, R45, 0x10000, RZ ;  /* 0x000100002d2d7824 */ /* 0x000fe200078e00ff */
[C---:B------:R-:W-:Y:S01]  /*8e20*/  PRMT R11, R48.reuse, 0x7610, R11 ;  /* 0x00007610300b7816 */ /* 0x040fe2000000000b */
[----:B------:R-:W-:Y:S01]  /*8e30*/  IMAD.U32 R52, R47, 0x10000, RZ ;  /* 0x000100002f347824 */ /* 0x000fe200078e00ff */
[----:B------:R-:W-:Y:S02]  /*8e40*/  PRMT R47, R48, 0x7632, R47 ;  /* 0x00007632302f7816 */ /* 0x000fe4000000002f */
[----:B------:R-:W-:Y:S01]  /*8e50*/  SHF.L.U32 R11, R11, 0x10, RZ ;  /* 0x000000100b0b7819 */ /* 0x000fe200000006ff */
[----:B------:R-:W-:Y:S02]  /*8e60*/  FADD.FTZ R45, R45, R52 ;  /* 0x000000342d2d7221 */ /* 0x000fe40000010000 */
[----:B------:R-:W-:Y:S02]  /*8e70*/  IMAD.U32 R48, R47, 0x10000, RZ ;  /* 0x000100002f307824 */ /* 0x000fe400078e00ff */
[----:B------:R-:W-:Y:S01]  /*8e80*/  FADD.FTZ R46, R50, R45 ;  /* 0x0000002d322e7221 */ /* 0x000fe20000010000 */
[----:B------:R0:W5:Y:S01]  /*8e90*/  LDG.E.CONSTANT R47, desc[UR8][R14.64+0x1c04] ;  /* 0x001c04080e2f7981 */ /* 0x000162000c1e9900 */
[----:B------:R-:W-:-:S03]  /*8ea0*/  FADD.FTZ R11, R11, R48 ;  /* 0x000000300b0b7221 */ /* 0x000fc60000010000 */
        /* <DEDUP_REMOVED lines=26> */
[----:B------:R-:W-:Y:S02]  /*9050*/  SEL R49, R49, RZ, !P2 ;  /* 0x000000ff31317207 */ /* 0x000fe40005000000 */
[----:B------:R-:W-:Y:S02]  /*9060*/  ISETP.GE.AND P1, PT, R8, UR7, PT ;  /* 0x0000000708007c0c */ /* 0x000fe4000bf26270 */
[----:B------:R-:W-:Y:S01]  /*9070*/  PRMT R48, R48, 0x5410, R49 ;  /* 0x0000541030307816 */ /* 0x000fe20000000031 */
[----:B------:R-:W-:-:S05]  /*9080*/  VIADD R49, R41, 0xfffffffe ;  /* 0xfffffffe29317836 */ /* 0x000fca0000000000 */
[----:B------:R-:W-:Y:S02]  /*9090*/  ISETP.GE.AND P2, PT, R49, UR7, PT ;  /* 0x0000000731007c0c */ /* 0x000fe4000bf46270 */
[C---:B------:R-:W-:Y:S02]  /*90a0*/  PRMT R49, R50.reuse, 0x7632, R49 ;  /* 0x0000763232317816 */ /* 0x040fe40000000031 */
[----:B------:R-:W-:Y:S02]  /*90b0*/  SEL R50, R50, RZ, !P1 ;  /* 0x000000ff32327207 */ /* 0x000fe40004800000 */
[----:B------:R-:W-:-:S04]  /*90c0*/  SEL R49, R49, RZ, !P2 ;  /* 0x000000ff31317207 */ /* 0x000fc80005000000 */
[----:B------:R-:W-:-:S07]  /*90d0*/  PRMT R50, R50, 0x5410, R49 ;  /* 0x0000541032327816 */ /* 0x000fce0000000031 */
.L_x_18407:
[----:B------:R-:W-:Y:S05]  /*90e0*/  BSYNC.RECONVERGENT B2 ;  /* 0x0000000000027941 */ /* 0x000fea0003800200 */
.L_x_18406:
[----:B-----5:R-:W-:Y:S02]  /*90f0*/  HMUL2.BF16_V2 R49, R9, R50 ;  /* 0x0000003209317232 */ /* 0x020fe40000200000 */
[----:B------:R-:W-:Y:S02]  /*9100*/  HFMA2.BF16_V2 R51, R10, R47, -RZ ;  /* 0x0000002f0a337231 */ /* 0x000fe400003000ff */
[----:B------:R-:W-:Y:S01]  /*9110*/  HMUL2.BF16_V2 R45, R4, R45 ;  /* 0x0000002d042d7232 */ /* 0x000fe20000200000 */
[C---:B------:R-:W-:Y:S01]  /*9120*/  PRMT R50, R49.reuse, 0x7632, R50 ;  /* 0x0000763231327816 */ /* 0x040fe20000000032 */
[----:B------:R-:W-:-:S03]  /*9130*/  IMAD.U32 R49, R49, 0x10000, RZ ;  /* 0x0001000031317824 */ /* 0x000fc600078e00ff */
[----:B------:R-:W-:-:S05]  /*9140*/  SHF.L.U32 R50, R50, 0x10, RZ ;  /* 0x0000001032327819 */ /* 0x000fca00000006ff */
[--C-:B------:R-:W-:Y:S01]  /*9150*/  FADD.FTZ R47, R49, R50.reuse ;  /* 0x00000032312f7221 */ /* 0x100fe20000010000 */
[C---:B------:R-:W-:Y:S02]  /*9160*/  PRMT R49, R51.reuse, 0x7610, R49 ;  /* 0x0000761033317816 */ /* 0x040fe40000000031 */
[----:B------:R-:W-:Y:S01]  /*9170*/  PRMT R50, R51, 0x7632, R50 ;  /* 0x0000763233327816 */ /* 0x000fe20000000032 */
[----:B------:R-:W-:Y:S02]  /*9180*/  HFMA2.BF16_V2 R51, R5, R48, -RZ ;  /* 0x0000003005337231 */ /* 0x000fe400003000ff */
[----:B------:R-:W-:Y:S02]  /*9190*/  IMAD.U32 R49, R49, 0x10000, RZ ;  /* 0x0001000031317824 */ /* 0x000fe400078e00ff */
[----:B------:R-:W-:-:S04]  /*91a0*/  IMAD.U32 R50, R50, 0x10000, RZ ;  /* 0x0001000032327824 */ /* 0x000fc800078e00ff */
[----:B------:R-:W-:Y:S01]  /*91b0*/  FADD.FTZ R50, R49, R50 ;  /* 0x0000003231327221 */ /* 0x000fe20000010000 */
[C---:B------:R-:W-:Y:S02]  /*91c0*/  PRMT R49, R45.reuse, 0x7632, R49 ;  /* 0x000076322d317816 */ /* 0x040fe40000000031 */
[----:B------:R-:W-:-:S03]  /*91d0*/  SHF.L.U32 R45, R45, 0x10, RZ ;  /* 0x000000102d2d7819 */ /* 0x000fc600000006ff */
[----:B------:R-:W-:Y:S02]  /*91e0*/  IMAD.U32 R52, R49, 0x10000, RZ ;  /* 0x0001000031347824 */ /* 0x000fe400078e00ff */
[----:B------:R-:W-:Y:S01]  /*91f0*/  FADD.FTZ R49, R47, R50 ;  /* 0x000000322f317221 */ /* 0x000fe20000010000 */
[----:B------:R-:W-:Y:S01]  /*9200*/  PRMT R47, R51, 0x7632, R47 ;  /* 0x00007632332f7816 */ /* 0x000fe2000000002f */
[----:B------:R-:W-:Y:S01]  /*9210*/  FADD.FTZ R48, R45, R52 ;  /* 0x000000342d307221 */ /* 0x000fe20000010000 */
[----:B------:R-:W-:Y:S01]  /*9220*/  PRMT R45, R51, 0x7610, R45 ;  /* 0x00007610332d7816 */ /* 0x000fe2000000002d */
[----:B------:R0:W5:Y:S01]  /*9230*/  LDG.E.CONSTANT R52, desc[UR8][R14.64+0x1e00] ;  /* 0x001e00080e347981 */ /* 0x000162000c1e9900 */
[----:B------:R-:W-:Y:S01]  /*9240*/  SHF.L.U32 R50, R47, 0x10, RZ ;  /* 0x000000102f327819 */ /* 0x000fe200000006ff */
[----:B------:R-:W-:Y:S02]  /*9250*/  FADD.FTZ R48, R49, R48 ;  /* 0x0000003031307221 */ /* 0x000fe40000010000 */
[----:B------:R-:W-:Y:S01]  /*9260*/  IMAD.U32 R45, R45, 0x10000, RZ ;  /* 0x000100002d2d7824 */ /* 0x000fe200078e00ff */
[----:B------:R0:W5:Y:S03]  /*9270*/  LDG.E.CONSTANT R49, desc[UR8][R14.64+0x1e04] ;  /* 0x001e04080e317981 */ /* 0x000166000c1e9900 */
[----:B------:R-:W-:Y:S01]  /*9280*/  FADD.FTZ R45, R45, R50 ;  /* 0x000000322d2d7221 */ /* 0x000fe20000010000 */
[----:B------:R0:W5:Y:S04]  /*9290*/  LDG.E.CONSTANT R47, desc[UR8][R14.64+0x1e08] ;  /* 0x001e08080e2f7981 */ /* 0x000168000c1e9900 */
[----:B------:R0:W5:Y:S01]  /*92a0*/  LDG.E.CONSTANT R50, desc[UR8][R14.64+0x1e0c] ;  /* 0x001e0c080e327981 */ /* 0x000162000c1e9900 */
[----:B------:R-:W-:Y:S04]  /*92b0*/  BSSY.RECONVERGENT B2, `(.L_x_18408) ;  /* 0x0000020000027945 */ /* 0x000fe80003800200 */
[----:B------:R-:W-:Y:S05]  /*92c0*/  @P0 BRA `(.L_x_18409) ;  /* 0x0000000000780947 */ /* 0x000fea0003800000 */
[----:B------:R-:W-:Y:S01]  /*92d0*/  ISETP.GE.AND P0, PT, R8, UR7, PT ;  /* 0x0000000708007c0c */ /* 0x000fe2000bf06270 */
[C---:B------:R-:W-:Y:S01]  /*92e0*/  VIADD R8, R41.reuse, 0xfffffffe ;  /* 0xfffffffe29087836 */ /* 0x040fe20000000000 */
[----:B------:R-:W-:Y:S02]  /*92f0*/  ISETP.GE.AND P3, PT, R41, UR7, PT ;  /* 0x0000000729007c0c */ /* 0x000fe4000bf66270 */
[----:B012345:R-:W-:Y:S02]  /*9300*/  PRMT R14, R49, 0x7632, R14 ;  /* 0x00007632310e7816 */ /* 0x03ffe4000000000e */
[----:B------:R-:W-:Y:S01]  /*9310*/  ISETP.GE.AND P1, PT, R8, UR7, PT ;  /* 0x0000000708007c0c */ /* 0x000fe2000bf26270 */
[----:B------:R-:W-:Y:S01]  /*9320*/  VIADD R8, R41, 0xffffffff ;  /* 0xffffffff29087836 */ /* 0x000fe20000000000 */
[----:B------:R-:W-:-:S04]  /*9330*/  SEL R14, R14, RZ, !P3 ;  /* 0x000000ff0e0e7207 */ /* 0x000fc80005800000 */
[----:B------:R-:W-:Y:S02]  /*9340*/  ISETP.GE.AND P2, PT, R8, UR7, PT ;  /* 0x0000000708007c0c */ /* 0x000fe4000bf46270 */
[C---:B------:R-:W-:Y:S02]  /*9350*/  PRMT R8, R52.reuse, 0x7632, R8 ;  /* 0x0000763234087816 */ /* 0x040fe40000000008 */
[----:B------:R-:W-:Y:S02]  /*9360*/  SEL R52, R52, RZ, !P0 ;  /* 0x000000ff34347207 */ /* 0x000fe40004000000 */
[----:B------:R-:W-:Y:S02]  /*9370*/  SEL R15, R8, RZ, !P1 ;  /* 0x000000ff080f7207 */ /* 0x000fe40004800000 */
[----:B------:R-:W-:Y:S02]  /*9380*/  IADD3 R8, PT, PT, R41, 0x1, RZ ;  /* 0x0000000129087810 */ /* 0x000fe40007ffe0ff */
[----:B------:R-:W-:-:S02]  /*9390*/  SEL R49, R49, RZ, !P2 ;  /* 0x000000ff31317207 */ /* 0x000fc40005000000 */
[----:B------:R-:W-:Y:S01]  /*93a0*/  ISETP.GE.AND P0, PT, R8, UR7, PT ;  /* 0x0000000708007c0c */ /* 0x000fe2000bf06270 */
[----:B------:R-:W-:Y:S01]  /*93b0*/  VIADD R8, R41, 0x2 ;  /* 0x0000000229087836 */ /* 0x000fe20000000000 */
[----:B------:R-:W-:Y:S02]  /*93c0*/  PRMT R49, R49, 0x5410, R14 ;  /* 0x0000541031317816 */ /* 0x000fe4000000000e */
[C---:B------:R-:W-:Y:S02]  /*93d0*/  IADD3 R14, PT, PT, R41.reuse, 0x4, RZ ;  /* 0x00000004290e7810 */ /* 0x040fe40007ffe0ff */
[----:B------:R-:W-:Y:S01]  /*93e0*/  ISETP.GE.AND P1, PT, R8, UR7, PT ;  /* 0x0000000708007c0c */ /* 0x000fe2000bf26270 */
[----:B------:R-:W-:Y:S01]  /*93f0*/  VIADD R8, R41, 0x3 ;  /* 0x0000000329087836 */ /* 0x000fe20000000000 */
[----:B------:R-:W-:-:S04]  /*9400*/  PRMT R52, R52, 0x5410, R15 ;  /* 0x0000541034347816 */ /* 0x000fc8000000000f */
[----:B------:R-:W-:Y:S02]  /*9410*/  ISETP.GE.AND P2, PT, R8, UR7, PT ;  /* 0x0000000708007c0c */ /* 0x000fe4000bf46270 */
[C---:B------:R-:W-:Y:S02]  /*9420*/  PRMT R8, R47.reuse, 0x7632, R8 ;  /* 0x000076322f087816 */ /* 0x040fe40000000008 */
[----:B------:R-:W-:Y:S02]  /*9430*/  SEL R47, R47, RZ, !P0 ;  /* 0x000000ff2f2f7207 */ /* 0x000fe40004000000 */
[----:B------:R-:W-:Y:S02]  /*9440*/  SEL R8, R8, RZ, !P1 ;  /* 0x000000ff08087207 */ /* 0x000fe40004800000 */
[----:B------:R-:W-:Y:S02]  /*9450*/  ISETP.GE.AND P0, PT, R14, UR7, PT ;  /* 0x000000070e007c0c */ /* 0x000fe4000bf06270 */
[----:B------:R-:W-:-:S02]  /*9460*/  PRMT R47, R47, 0x5410, R8 ;  /* 0x000054102f2f7816 */ /* 0x000fc40000000008 */
[C---:B------:R-:W-:Y:S02]  /*9470*/  PRMT R8, R50.reuse, 0x7632, R8 ;  /* 0x0000763232087816 */ /* 0x040fe40000000008 */
[----:B------:R-:W-:Y:S02]  /*9480*/  SEL R50, R50, RZ, !P2 ;  /* 0x000000ff32327207 */ /* 0x000fe40005000000 */
[----:B------:R-:W-:-:S04]  /*9490*/  SEL R15, R8, RZ, !P0 ;  /* 0x000000ff080f7207 */ /* 0x000fc80004000000 */
[----:B------:R-:W-:-:S07]  /*94a0*/  PRMT R50, R50, 0x5410, R15 ;  /* 0x0000541032327816 */ /* 0x000fce000000000f */
.L_x_18409:
[----:B------:R-:W-:Y:S05]  /*94b0*/  BSYNC.RECONVERGENT B2 ;  /* 0x0000000000027941 */ /* 0x000fea0003800200 */
.L_x_18408:
[----:B-----5:R-:W-:Y:S02]  /*94c0*/  HMUL2.BF16_V2 R8, R9, R52 ;  /* 0x0000003409087232 */ /* 0x020fe40000200000 */
[----:B------:R-:W-:Y:S02]  /*94d0*/  HFMA2.BF16_V2 R10, R10, R49, -RZ ;  /* 0x000000310a0a7231 */ /* 0x000fe400003000ff */
[----:B------:R-:W-:Y:S02]  /*94e0*/  HMUL2.BF16_V2 R47, R4, R47 ;  /* 0x0000002f042f7232 */ /* 0x000fe40000200000 */
[----:B------:R-:W-:Y:S02]  /*94f0*/  HFMA2.BF16_V2 R50, R5, R50, -RZ ;  /* 0x0000003205327231 */ /* 0x000fe400003000ff */
[----:B------:R-:W-:Y:S01]  /*9500*/  FADD.FTZ R6, R7, R6 ;  /* 0x0000000607067221 */ /* 0x000fe20000010000 */
[C---:B------:R-:W-:Y:S01]  /*9510*/  PRMT R9, R8.reuse, 0x7632, R9 ;  /* 0x0000763208097816 */ /* 0x040fe20000000009 */
[----:B------:R-:W-:Y:S01]  /*9520*/  IMAD.U32 R8, R8, 0x10000, RZ ;  /* 0x0001000008087824 */ /* 0x000fe200078e00ff */
[----:B------:R-:W-:Y:S01]  /*9530*/  PRMT R5, R47, 0x7610, R5 ;  /* 0x000076102f057816 */ /* 0x000fe20000000005 */
[----:B------:R-:W-:Y:S01]  /*9540*/  FADD.FTZ R46, R46, R11 ;  /* 0x0000000b2e2e7221 */ /* 0x000fe20000010000 */
[----:B------:R-:W-:Y:S01]  /*9550*/  FADD.FTZ R45, R48, R45 ;  /* 0x0000002d302d7221 */ /* 0x000fe20000010000 */
[----:B------:R-:W-:-:S02]  /*9560*/  IMAD.U32 R9, R9, 0x10000, RZ ;  /* 0x0001000009097824 */ /* 0x000fc400078e00ff */
[----:B------:R-:W-:Y:S01]  /*9570*/  FADD.FTZ R23, R23, R6 ;  /* 0x0000000617177221 */ /* 0x000fe20000010000 */
[----:B------:R-:W-:Y:S02]  /*9580*/  IMAD.U32 R5, R5, 0x10000, RZ ;  /* 0x0001000005057824 */ /* 0x000fe400078e00ff */
[----:B------:R-:W-:Y:S01]  /*9590*/  FADD.FTZ R21, R21, R46 ;  /* 0x0000002e15157221 */ /* 0x000fe20000010000 */
[----:B------:R-:W-:Y:S01]  /*95a0*/  FADD.FTZ R4, R8, R9 ;  /* 0x0000000908047221 */ /* 0x000fe20000010000 */
[----:B------:R-:W-:Y:S01]  /*95b0*/  PRMT R8, R10, 0x7610, R8 ;  /* 0x000076100a087816 */ /* 0x000fe20000000008 */
[----:B------:R-:W-:Y:S01]  /*95c0*/  FADD.FTZ R20, R20, R45 ;  /* 0x0000002d14147221 */ /* 0x000fe20000010000 */
[----:B------:R-:W-:Y:S02]  /*95d0*/  PRMT R9, R10, 0x7632, R9 ;  /* 0x000076320a097816 */ /* 0x000fe40000000009 */
[----:B------:R-:W-:Y:S02]  /*95e0*/  PRMT R10, R47, 0x7632, R10 ;  /* 0x000076322f0a7816 */ /* 0x000fe4000000000a */
[----:B01234-:R-:W-:Y:S01]  /*95f0*/  SHF.L.U32 R14, R8, 0x10, RZ ;  /* 0x00000010080e7819 */ /* 0x01ffe200000006ff */
[----:B------:R-:W-:Y:S01]  /*9600*/  IMAD.U32 R15, R9, 0x10000, RZ ;  /* 0x00010000090f7824 */ /* 0x000fe200078e00ff */
[----:B------:R-:W-:-:S02]  /*9610*/  PRMT R8, R50, 0x7610, R8 ;  /* 0x0000761032087816 */ /* 0x000fc40000000008 */
[----:B------:R-:W-:Y:S01]  /*9620*/  PRMT R9, R50, 0x7632, R9 ;  /* 0x0000763232097816 */ /* 0x000fe20000000009 */
[----:B------:R-:W-:Y:S01]  /*9630*/  FADD.FTZ R15, R14, R15 ;  /* 0x0000000f0e0f7221 */ /* 0x000fe20000010000 */
[----:B------:R-:W-:Y:S01]  /*9640*/  SHF.L.U32 R10, R10, 0x10, RZ ;  /* 0x000000100a0a7819 */ /* 0x000fe200000006ff */
[----:B------:R-:W-:Y:S02]  /*9650*/  IMAD.U32 R8, R8, 0x10000, RZ ;  /* 0x0001000008087824 */ /* 0x000fe400078e00ff */
[----:B------:R-:W-:Y:S02]  /*9660*/  IMAD.U32 R9, R9, 0x10000, RZ ;  /* 0x0001000009097824 */ /* 0x000fe400078e00ff */
[----:B------:R-:W-:Y:S01]  /*9670*/  FADD.FTZ R4, R4, R15 ;  /* 0x0000000f04047221 */ /* 0x000fe20000010000 */
[----:B------:R-:W-:Y:S01]  /*9680*/  FADD.FTZ R5, R5, R10 ;  /* 0x0000000a05057221 */ /* 0x000fe20000010000 */
[----:B------:R-:W-:-:S03]  /*9690*/  FADD.FTZ R9, R8, R9 ;  /* 0x0000000908097221 */ /* 0x000fc60000010000 */
[----:B------:R-:W-:-:S04]  /*96a0*/  FADD.FTZ R4, R4, R5 ;  /* 0x0000000504047221 */ /* 0x000fc80000010000 */
[----:B------:R-:W-:-:S04]  /*96b0*/  FADD.FTZ R4, R4, R9 ;  /* 0x0000000904047221 */ /* 0x000fc80000010000 */
[----:B------:R-:W-:-:S07]  /*96c0*/  FADD.FTZ R19, R19, R4 ;  /* 0x0000000413137221 */ /* 0x000fce0000010000 */
.L_x_18377:
[----:B--23--:R-:W-:Y:S05]  /*96d0*/  BSYNC.RECONVERGENT B0 ;  /* 0x0000000000007941 */ /* 0x00cfea0003800200 */
.L_x_18376:
[----:B------:R-:W-:Y:S01]  /*96e0*/  IADD3 R4, PT, PT, R37, 0x3, RZ ;  /* 0x0000000325047810 */ /* 0x000fe20007ffe0ff */
[----:B------:R-:W-:Y:S01]  /*96f0*/  VIADD R44, R44, 0x4 ;  /* 0x000000042c2c7836 */ /* 0x000fe20000000000 */
[----:B------:R-:W-:Y:S01]  /*9700*/  IADD3 R16, P1, PT, R16, 0x10, RZ ;  /* 0x0000001010107810 */ /* 0x000fe20007f3e0ff */
[----:B------:R-:W-:Y:S01]  /*9710*/  VIADD R41, R41, 0x40 ;  /* 0x0000004029297836 */ /* 0x000fe20000000000 */
[----:B------:R-:W-:Y:S01]  /*9720*/  ISETP.GE.AND P0, PT, R4, UR5, PT ;  /* 0x0000000504007c0c */ /* 0x000fe2000bf06270 */
[----:B------:R-:W-:Y:S01]  /*9730*/  VIADD R18, R18, 0x100 ;  /* 0x0000010012127836 */ /* 0x000fe20000000000 */
[----:B------:R-:W-:Y:S01]  /*9740*/  IADD3 R37, PT, PT, R37, 0x4, RZ ;  /* 0x0000000425257810 */ /* 0x000fe20007ffe0ff */
[----:B------:R-:W-:Y:S01]  /*9750*/  VIADD R38, R38, 0x40 ;  /* 0x0000004026267836 */ /* 0x000fe20000000000 */
[----:B------:R-:W-:-:S09]  /*9760*/  IADD3.X R17, PT, PT, RZ, R17, RZ, P1, !PT ;  /* 0x00000011ff117210 */ /* 0x000fd20000ffe4ff */
[----:B------:R-:W-:Y:S05]  /*9770*/  @!P0 BRA `(.L_x_18410) ;  /* 0xffffffb800f88947 */ /* 0x000fea000383ffff */
.L_x_18375:
[----:B--23--:R-:W-:Y:S05]  /*9780*/  BSYNC.RECONVERGENT B1 ;  /* 0x0000000000017941 */ /* 0x00cfea0003800200 */
.L_x_18374:
[----:B------:R-:W2:Y:S01]  /*9790*/  SHFL.BFLY PT, R4, R33, 0x1, 0x1f ;  /* 0x0c201f0021047f89 */ /* 0x000ea200000e0000 */
[----:B------:R-:W-:Y:S01]  /*97a0*/  LOP3.LUT R22, R2, 0x1, RZ, 0xc0, !PT ;  /* 0x0000000102167812 */ /* 0x000fe200078ec0ff */
[----:B------:R-:W-:Y:S01]  /*97b0*/  BSSY.RECONVERGENT B0, `(.L_x_18411) ;  /* 0x000003c000007945 */ /* 0x000fe20003800200 */
[----:B------:R-:W-:Y:S01]  /*97c0*/  SHF.R.U32.HI R36, RZ, 0x1, R36 ;  /* 0x00000001ff247819 */ /* 0x000fe20000011624 */
[----:B------:R-:W3:Y:S01]  /*97d0*/  SHFL.BFLY PT, R3, R40, 0x1, 0x1f ;  /* 0x0c201f0028037f89 */ /* 0x000ee200000e0000 */
[----:B------:R-:W-:-:S03]  /*97e0*/  ISETP.NE.AND P0, PT, R22, RZ, PT ;  /* 0x000000ff1600720c */ /* 0x000fc60003f05270 */
[----:B------:R-:W4:Y:S01]  /*97f0*/  SHFL.BFLY PT, R5, R34, 0x1, 0x1f ;  /* 0x0c201f0022057f89 */ /* 0x000f2200000e0000 */
[----:B------:R-:W-:-:S03]  /*9800*/  IMAD R35, R35, 0x100, R36 ;  /* 0x0000010023237824 */ /* 0x000fc600078e0224 */
[----:B------:R-:W5:Y:S04]  /*9810*/  SHFL.BFLY PT, R7, R32, 0x1, 0x1f ;  /* 0x0c201f0020077f89 */ /* 0x000f6800000e0000 */
[----:B01----:R-:W0:Y:S04]  /*9820*/  SHFL.BFLY PT, R8, R31, 0x1, 0x1f ;  /* 0x0c201f001f087f89 */ /* 0x003e2800000e0000 */
[----:B------:R-:W1:Y:S04]  /*9830*/  SHFL.BFLY PT, R9, R30, 0x1, 0x1f ;  /* 0x0c201f001e097f89 */ /* 0x000e6800000e0000 */
[----:B------:R-:W1:Y:S01]  /*9840*/  SHFL.BFLY PT, R10, R29, 0x1, 0x1f ;  /* 0x0c201f001d0a7f89 */ /* 0x000e6200000e0000 */
        /* <DEDUP_REMOVED lines=20> */
[----:B----4-:R-:W-:Y:S01]  /*9990*/  FADD.FTZ R26, R13, R26 ;  /* 0x0000001a0d1a7221 */ /* 0x010fe20000010000 */
[----:B------:R-:W-:Y:S01]  /*99a0*/  BAR.SYNC.DEFER_BLOCKING 0x0 ;  /* 0x0000000000007b1d */ /* 0x000fe20000010000 */
[----:B-----5:R-:W-:Y:S01]  /*99b0*/  FADD.FTZ R25, R14, R25 ;  /* 0x000000190e197221 */ /* 0x020fe20000010000 */
[----:B0-----:R-:W-:Y:S01]  /*99c0*/  FADD.FTZ R24, R15, R24 ;  /* 0x000000180f187221 */ /* 0x001fe20000010000 */
[----:B-1----:R-:W-:Y:S01]  /*99d0*/  FADD.FTZ R23, R16, R23 ;  /* 0x0000001710177221 */ /* 0x002fe20000010000 */
        /* <DEDUP_REMOVED lines=25> */
.L_x_18412:
[----:B------:R-:W-:Y:S05]  /*9b70*/  BSYNC.RECONVERGENT B0 ;  /* 0x0000000000007941 */ /* 0x000fea0003800200 */
.L_x_18411:
        /* <DEDUP_REMOVED lines=45> */
.L_x_18414:
[----:B------:R-:W-:Y:S05]  /*9e50*/  BSYNC.RECONVERGENT B0 ;  /* 0x0000000000007941 */ /* 0x000fea0003800200 */
.L_x_18413:
        /* <DEDUP_REMOVED lines=20> */
.L_x_18416:
[----:B------:R-:W-:Y:S05]  /*9fa0*/  BSYNC.RECONVERGENT B0 ;  /* 0x0000000000007941 */ /* 0x000fea0003800200 */
.L_x_18415:
        /* <DEDUP_REMOVED lines=35> */
.L_x_18418:
[----:B------:R-:W-:Y:S05]  /*a1e0*/  BSYNC.RECONVERGENT B0 ;  /* 0x0000000000007941 */ /* 0x000fea0003800200 */
.L_x_18417:
        /* <DEDUP_REMOVED lines=15> */
[----:B------:R-:W-:-:S02]  /*a2e0*/  F2FP.BF16.F32.PACK_AB R28, R28, R29 ;  /* 0x0000001d1c1c723e */ /* 0x000fc400000010ff */
[----:B------:R-:W-:Y:S02]  /*a2f0*/  PRMT R6, R30, 0x7632, R6 ;  /* 0x000076321e067816 */ /* 0x000fe40000000006 */
[----:B------:R-:W-:Y:S02]  /*a300*/  F2FP.BF16.F32.PACK_AB R26, R26, R27 ;  /* 0x0000001b1a1a723e */ /* 0x000fe400000010ff */
[----:B------:R-:W-:Y:S02]  /*a310*/  F2FP.BF16.F32.PACK_AB R24, R24, R25 ;  /* 0x000000191818723e */ /* 0x000fe400000010ff */
[----:B------:R-:W-:Y:S02]  /*a320*/  F2FP.BF16.F32.PACK_AB R4, R4, R23 ;  /* 0x000000170404723e */ /* 0x000fe400000010ff */
[----:B------:R-:W-:Y:S02]  /*a330*/  F2FP.BF16.F32.PACK_AB R19, R19, R20 ;  /* 0x000000141313723e */ /* 0x000fe400000010ff */
[----:B------:R-:W-:-:S02]  /*a340*/  PRMT R7, R26, 0x7632, R7 ;  /* 0x000076321a077816 */ /* 0x000fc40000000007 */
[----:B------:R-:W-:Y:S01]  /*a350*/  PRMT R8, R19, 0x7632, R8 ;  /* 0x0000763213087816 */ /* 0x000fe20000000008 */
[----:B--2---:R-:W-:Y:S01]  /*a360*/  USHF.L.U32 UR4, UR4, 0x8, URZ ;  /* 0x0000000804047899 */ /* 0x004fe200080006ff */
[----:B-1----:R-:W-:-:S05]  /*a370*/  SHF.R.U32.HI R5, RZ, 0x1, R5 ;  /* 0x00000001ff057819 */ /* 0x002fca0000011605 */
        /* <DEDUP_REMOVED lines=26> */
.L_x_18351:
[----:B------:R-:W-:Y:S01]  /*a520*/  BSSY B2, `(.L_x_18419) ;  /* 0x0000007000027945 */ /* 0x000fe20003800000 */
[----:B------:R-:W-:Y:S01]  /*a530*/  MOV R15, 0x1 ;  /* 0x00000001000f7802 */ /* 0x000fe20000000f00 */
[----:B------:R-:W-:Y:S02]  /*a540*/  IMAD.MOV.U32 R16, RZ, RZ, 0x1f ;  /* 0x0000001fff107424 */ /* 0x000fe400078e00ff */
[----:B------:R-:W-:-:S07]  /*a550*/  IMAD.MOV.U32 R13, RZ, RZ, -0x1 ;  /* 0xffffffffff0d7424 */ /* 0x000fce00078e00ff */
[----:B------:R-:W-:Y:S05]  /*a560*/  WARPSYNC.COLLECTIVE R13, `(.L_x_18420) ;  /* 0x000000000d087348 */ /* 0x000fea0003c00000 */
[----:B------:R0:W1:Y:S02]  /*a570*/  SHFL.BFLY P2, R14, R12, R15, R16 ;  /* 0x0c00000f0c0e7389 */ /* 0x0000640000040010 */
[----:B01----:R-:W-:Y:S05]  /*a580*/  ENDCOLLECTIVE ;  /* 0x000000000000791b */ /* 0x003fea0003800000 */
.L_x_18420:
[----:B------:R-:W-:Y:S05]  /*a590*/  BSYNC B2 ;  /* 0x0000000000027941 */ /* 0x000fea0003800000 */
.L_x_18419:
[----:B------:R-:W-:Y:S01]  /*a5a0*/  MOV R13, R14 ;  /* 0x0000000e000d7202 */ /* 0x000fe20000000f00 */
[----:B------:R-:W-:Y:S06]  /*a5b0*/  BRA `(.L_x_18421) ;  /* 0xffffff8c00947947 */ /* 0x000fec000383ffff */
.L_x_18353:
[----:B------:R-:W-:Y:S01]  /*a5c0*/  HFMA2 R16, -RZ, RZ, 0, 1.847743988037109375e-06 ;  /* 0x0000001fff107431 */ /* 0x000fe200000001ff */
[----:B------:R-:W-:Y:S01]  /*a5d0*/  BSSY B0, `(.L_x_18422) ;  /* 0x0000007000007945 */ /* 0x000fe20003800000 */
[----:B------:R-:W-:Y:S02]  /*a5e0*/  IMAD.MOV.U32 R12, RZ, RZ, R21 ;  /* 0x000000ffff0c7224 */ /* 0x000fe400078e0015 */
[----:B------:R-:W-:Y:S02]  /*a5f0*/  IMAD.MOV.U32 R15, RZ, RZ, 0x10 ;  /* 0x00000010ff0f7424 */ /* 0x000fe400078e00ff */
[----:B------:R-:W-:-:S07]  /*a600*/  IMAD.MOV.U32 R13, RZ, RZ, -0x1 ;  /* 0xffffffffff0d7424 */ /* 0x000fce00078e00ff */
[----:B-----5:R-:W-:Y:S05]  /*a610*/  WARPSYNC.COLLECTIVE R13, `(.L_x_18423) ;  /* 0x000000000d087348 */ /* 0x020fea0003c00000 */
[----:B------:R0:W1:Y:S02]  /*a620*/  SHFL.BFLY P2, R14, R12, R15, R16 ;  /* 0x0c00000f0c0e7389 */ /* 0x0000640000040010 */
[----:B01---5:R-:W-:Y:S05]  /*a630*/  ENDCOLLECTIVE ;  /* 0x000000000000791b */ /* 0x023fea0003800000 */
.L_x_18423:
[----:B------:R-:W-:Y:S05]  /*a640*/  BSYNC B0 ;  /* 0x0000000000007941 */ /* 0x000fea0003800000 */
.L_x_18422:
        /* <DEDUP_REMOVED lines=9> */
.L_x_18424:
[----:B------:R-:W-:Y:S02]  /*a6e0*/  HFMA2 R15, -RZ, RZ, 0, 2.384185791015625e-07 ;  /* 0x00000004ff0f7431 */ /* 0x000fe400000001ff */
[----:B------:R-:W-:-:S05]  /*a6f0*/  IMAD.MOV.U32 R7, RZ, RZ, R14 ;  /* 0x000000ffff077224 */ /* 0x000fca00078e000e */
[----:B------:R-:W-:-:S05]  /*a700*/  FMNMX.FTZ R7, R4, R7, !PT ;  /* 0x0000000704077209 */ /* 0x000fca0007810000 */
[----:B------:R-:W-:-:S07]  /*a710*/  IMAD.MOV.U32 R12, RZ, RZ, R7 ;  /* 0x000000ffff0c7224 */ /* 0x000fce00078e0007 */
[----:B------:R-:W-:Y:S05]  /*a720*/  WARPSYNC.COLLECTIVE R13, `(.L_x_18425) ;  /* 0x000000000d087348 */ /* 0x000fea0003c00000 */
[----:B------:R0:W1:Y:S02]  /*a730*/  SHFL.BFLY P2, R14, R12, R15, R16 ;  /* 0x0c00000f0c0e7389 */ /* 0x0000640000040010 */
[----:B01----:R-:W-:Y:S05]  /*a740*/  ENDCOLLECTIVE ;  /* 0x000000000000791b */ /* 0x003fea0003800000 */
.L_x_18425:
[----:B------:R-:W-:Y:S01]  /*a750*/  MOV R15, 0x2 ;  /* 0x00000002000f7802 */ /* 0x000fe20000000f00 */
[----:B------:R-:W-:-:S05]  /*a760*/  IMAD.MOV.U32 R8, RZ, RZ, R14 ;  /* 0x000000ffff087224 */ /* 0x000fca00078e000e */
[----:B------:R-:W-:-:S05]  /*a770*/  FMNMX.FTZ R8, R7, R8, !PT ;  /* 0x0000000807087209 */ /* 0x000fca0007810000 */
[----:B------:R-:W-:-:S07]  /*a780*/  IMAD.MOV.U32 R12, RZ, RZ, R8 ;  /* 0x000000ffff0c7224 */ /* 0x000fce00078e0008 */
[----:B------:R-:W-:Y:S05]  /*a790*/  WARPSYNC.COLLECTIVE R13, `(.L_x_18426) ;  /* 0x000000000d087348 */ /* 0x000fea0003c00000 */
[----:B------:R0:W1:Y:S02]  /*a7a0*/  SHFL.BFLY P2, R14, R12, R15, R16 ;  /* 0x0c00000f0c0e7389 */ /* 0x0000640000040010 */
[----:B01----:R-:W-:Y:S05]  /*a7b0*/  ENDCOLLECTIVE ;  /* 0x000000000000791b */ /* 0x003fea0003800000 */
.L_x_18426:
[----:B------:R-:W-:Y:S01]  /*a7c0*/  IMAD.MOV.U32 R9, RZ, RZ, R14 ;  /* 0x000000ffff097224 */ /* 0x000fe200078e000e */
[----:B------:R-:W-:Y:S06]  /*a7d0*/  BRA `(.L_x_18427) ;  /* 0xffffff8c008c7947 */ /* 0x000fec000383ffff */
.L_x_18428:
        /* <DEDUP_REMOVED lines=10> */
.L_x_25923:


//--------------------- .text._ZN4vllm25paged_attention_v1_kernelI13__nv_bfloat16S1_Li192ELi16ELi128ELNS_18Fp8KVCacheDataTypeE0ELb1EEEvPT_PKS3_PKT0_S9_ifPKiSB_iPKfiiiSD_SD_iiiii --------------------------
	.section	.text._ZN4vllm25paged_attention_v1_kernelI13__nv_bfloat16S1_Li192ELi16ELi128ELNS_18Fp8KVCacheDataTypeE0ELb1EEEvPT_PKS3_PKT0_S9_ifPKiSB_iPKfiiiSD_SD_iiiii,"ax",@progbits
	.align	128
        .global         _ZN4vllm25paged_attention_v1_kernelI13__nv_bfloat16S1_Li192ELi16ELi128ELNS_18Fp8KVCacheDataTypeE0ELb1EEEvPT_PKS3_PKT0_S9_ifPKiSB_iPKfiiiSD_SD_iiiii
        .type           _ZN4vllm25paged_attention_v1_kernelI13__nv_bfloat16S1_Li192ELi16ELi128ELNS_18Fp8KVCacheDataTypeE0ELb1EEEvPT_PKS3_PKT0_S9_ifPKiSB_iPKfiiiSD_SD_iiiii,@function
        .size           _ZN4vllm25paged_attention_v1_kernelI13__nv_bfloat16S1_Li192ELi16ELi128ELNS_18Fp8KVCacheDataTypeE0ELb1EEEvPT_PKS3_PKT0_S9_ifPKiSB_iPKfiiiSD_SD_iiiii,(.L_x_25924 - _ZN4vllm25paged_attention_v1_kernelI13__nv_bfloat16S1_Li192ELi16ELi128ELNS_18Fp8KVCacheDataTypeE0ELb1EEEvPT_PKS3_PKT0_S9_ifPKiSB_iPKfiiiSD_SD_iiiii)
        .other          _ZN4vllm25paged_attention_v1_kernelI13__nv_bfloat16S1_Li192ELi16ELi128ELNS_18Fp8KVCacheDataTypeE0ELb1EEEvPT_PKS3_PKT0_S9_ifPKiSB_iPKfiiiSD_SD_iiiii,@"STO_CUDA_ENTRY STV_DEFAULT"
_ZN4vllm25paged_attention_v1_kernelI13__nv_bfloat16S1_Li192ELi16ELi128ELNS_18Fp8KVCacheDataTypeE0ELb1EEEvPT_PKS3_PKT0_S9_ifPKiSB_iPKfiiiSD_SD_iiiii:
.text._ZN4vllm25paged_attention_v1_kernelI13__nv_bfloat16S1_Li192ELi16ELi128ELNS_18Fp8KVCacheDataTypeE0ELb1EEEvPT_PKS3_PKT0_S9_ifPKiSB_iPKfiiiSD_SD_iiiii:
[----:B------:R-:W-:Y:S08]  /*0000*/  LDC R1, c[0x0][0x37c] ;  /* 0x0000df00ff017b82 */ /* 0x000ff00000000800 */
[----:B------:R-:W0:Y:S01]  /*0010*/  S2UR UR12, SR_CTAID.Y ;  /* 0x00000000000c79c3 */ /* 0x000e220000002600 */
[----:B------:R-:W0:Y:S01]  /*0020*/  LDCU.64 UR4, c[0x0][0x3b0] ;  /* 0x00007600ff0477ac */ /* 0x000e220008000a00 */
[----:B------:R-:W1:Y:S01]  /*0030*/  LDCU.64 UR10, c[0x0][0x358] ;  /* 0x00006b00ff0a77ac */ /* 0x000e620008000a00 */
[----:B------:R-:W2:Y:S05]  /*0040*/  S2R R0, SR_TID.X ;  /* 0x0000000000007919 */ /* 0x000eaa0000002100 */
[----:B------:R-:W3:Y:S01]  /*0050*/  LDC.64 R8, c[0x0][0x3c0] ;  /* 0x0000f000ff087b82 */ /* 0x000ee20000000a00 */
[----:B------:R-:W4:Y:S01]  /*0060*/  S2R R2, SR_CTAID.X ;  /* 0x0000000000027919 */ /* 0x000f220000002500 */
[----:B------:R-:W-:Y:S01]  /*0070*/  HFMA2 R25, -RZ, RZ, 0, 0 ;  /* 0x00000000ff197431 */ /* 0x000fe200000001ff */
[----:B------:R-:W4:Y:S05]  /*0080*/  LDCU UR13, c[0x0][0x3f4] ;  /* 0x00007e80ff0d77ac */ /* 0x000f2a0008000800 */
[----:B------:R-:W4:Y:S01]  /*0090*/  LDC R16, c[0x0][0x3f8] ;  /* 0x0000fe00ff107b82 */ /* 0x000f220000000800 */
[----:B------:R-:W4:Y:S01]  /*00a0*/  LDCU UR14, c[0x0][0x3e8] ;  /* 0x00007d00ff0e77ac */ /* 0x000f220008000800 */
[----:B------:R-:W4:Y:S01]  /*00b0*/  LDCU UR8, c[0x0][0x3b8] ;  /* 0x00007700ff0877ac */ /* 0x000f220008000800 */
        /* <DEDUP_REMOVED lines=9> */
[----:B---3--:R-:W-:Y:S02]  /*0150*/  ISETP.NE.U32.AND P0, PT, R8, RZ, PT ;  /* 0x000000ff0800720c */ /* 0x008fe40003f05070 */
[----:B------:R-:W3:Y:S01]  /*0160*/  LDC R8, c[0x0][0x3a0] ;  /* 0x0000e800ff087b82 */ /* 0x000ee20000000800 */
[----:B------:R-:W1:Y:S01]  /*0170*/  LDCU UR19, c[0x0][0x3a4] ;  /* 0x00007480ff1377ac */ /* 0x000e620008000800 */
[----:B------:R-:W-:Y:S01]  /*0180*/  ISETP.NE.AND.EX P0, PT, R9, RZ, PT, P0 ;  /* 0x000000ff0900720c */ /* 0x000fe20003f05300 */
[----:B------:R-:W2:Y:S06]  /*0190*/  LDCU.64 UR20, c[0x0][0x390] ;  /* 0x00007200ff1477ac */ /* 0x000eac0008000a00 */
[----:B------:R-:W2:Y:S01]  /*01a0*/  @!P1 LDC.64 R12, c[0x0][0x388] ;  /* 0x0000e200ff0c9b82 */ /* 0x000ea20000000a00 */
[----:B----4-:R-:W-:Y:S01]  /*01b0*/  @!P1 IMAD R6, R2, 0xc0, RZ ;  /* 0x000000c002069824 */ /* 0x010fe200078e02ff */
[----:B0-----:R-:W-:Y:S01]  /*01c0*/  UIMAD UR4, UR12, UR4, URZ ;  /* 0x000000040c0472a4 */ /* 0x001fe2000f8e02ff */
[----:B------:R-:W-:-:S03]  /*01d0*/  @!P1 IMAD.SHL.U32 R3, R0, 0x4, RZ ;  /* 0x0000000400039824 */ /* 0x000fc600078e00ff */
[----:B------:R-:W-:Y:S02]  /*01e0*/  USHF.R.S32.HI UR5, URZ, 0x1f, UR4 ;  /* 0x0000001fff057899 */ /* 0x000fe40008011404 */
[----:B------:R-:W-:Y:S01]  /*01f0*/  @!P1 IADD3 R3, P2, P3, R3, UR4, R6 ;  /* 0x0000000403039c10 */ /* 0x000fe2000fb5e006 */
[----:B------:R-:W0:Y:S03]  /*0200*/  @P0 LDC.64 R10, c[0x0][0x3c0] ;  /* 0x0000f000ff0a0b82 */ /* 0x000e260000000a00 */
[----:B-1----:R-:W-:Y:S02]  /*0210*/  @!P1 IADD3.X R4, PT, PT, RZ, UR5, RZ, P2, P3 ;  /* 0x00000005ff049c10 */ /* 0x002fe400097e64ff */
[----:B--2---:R-:W-:-:S04]  /*0220*/  @!P1 LEA R12, P2, R3, R12, 0x1 ;  /* 0x0000000c030c9211 */ /* 0x004fc800078408ff */
[----:B------:R-:W-:-:S05]  /*0230*/  @!P1 LEA.HI.X R13, R3, R13, R4, 0x1, P2 ;  /* 0x0000000d030d9211 */ /* 0x000fca00010f0c04 */
[----:B------:R-:W2:Y:S04]  /*0240*/  @!P1 LDG.E.CONSTANT R6, desc[UR10][R12.64] ;  /* 0x0000000a0c069981 */ /* 0x000ea8000c1e9900 */
[----:B------:R-:W2:Y:S01]  /*0250*/  @!P1 LDG.E.CONSTANT R7, desc[UR10][R12.64+0x4] ;  /* 0x0000040a0c079981 */ /* 0x000ea2000c1e9900 */
[----:B---3--:R-:W-:Y:S01]  /*0260*/  IABS R17, R8 ;  /* 0x0000000800117213 */ /* 0x008fe20000000000 */
[----:B0-----:R-:W-:-:S03]  /*0270*/  @P0 IMAD.WIDE.U32 R10, R2, 0x4, R10 ;  /* 0x00000004020a0825 */ /* 0x001fc600078e000a */
[----:B------:R-:W0:Y:S01]  /*0280*/  I2F.RP R4, R17 ;  /* 0x0000001100047306 */ /* 0x000e220000209400 */
[----:B------:R-:W1:Y:S01]  /*0290*/  LDC R3, c[0x0][0x370] ;  /* 0x0000dc00ff037b82 */ /* 0x000e620000000800 */
[----:B------:R1:W5:Y:S01]  /*02a0*/  @P0 LDG.E.CONSTANT R25, desc[UR10][R10.64] ;  /* 0x0000000a0a190981 */ /* 0x000362000c1e9900 */
[----:B------:R-:W-:Y:S01]  /*02b0*/  LOP3.LUT R24, R0, 0x1, RZ, 0xc0, !PT ;  /* 0x0000000100187812 */ /* 0x000fe200078ec0ff */
[----:B------:R-:W-:Y:S01]  /*02c0*/  UISETP.NE.AND UP0, UPT, UR13, URZ, UPT ;  /* 0x000000ff0d00728c */ /* 0x000fe2000bf05270 */
[----:B------:R-:W-:Y:S01]  /*02d0*/  SHF.R.U32.HI R26, RZ, 0x5, R0 ;  /* 0x00000005ff1a7819 */ /* 0x000fe20000011600 */
[----:B------:R-:W-:Y:S01]  /*02e0*/  BSSY B0, `(.L_x_18429) ;  /* 0x0000294000007945 */ /* 0x000fe20003800000 */
[----:B------:R-:W-:Y:S01]  /*02f0*/  IMAD.MOV.U32 R20, RZ, RZ, -0x800001 ;  /* 0xff7fffffff147424 */ /* 0x000fe200078e00ff */
[----:B0-----:R-:W0:Y:S01]  /*0300*/  MUFU.RCP R4, R4 ;  /* 0x0000000400047308 */ /* 0x001e220000001000 */
[----:B-1----:R-:W-:Y:S01]  /*0310*/  IABS R10, R3 ;  /* 0x00000003000a7213 */ /* 0x002fe20000000000 */
[----:B0-----:R-:W-:-:S06]  /*0320*/  VIADD R14, R4, 0xffffffe ;  /* 0x0ffffffe040e7836 */ /* 0x001fcc0000000000 */
[----:B------:R0:W1:Y:S02]  /*0330*/  F2I.FTZ.U32.TRUNC.NTZ R15, R14 ;  /* 0x0000000e000f7305 */ /* 0x000064000021f000 */
[----:B0-----:R-:W-:Y:S02]  /*0340*/  IMAD.MOV.U32 R14, RZ, RZ, RZ ;  /* 0x000000ffff0e7224 */ /* 0x001fe400078e00ff */
[----:B-1----:R-:W-:-:S04]  /*0350*/  IMAD.MOV R12, RZ, RZ, -R15 ;  /* 0x000000ffff0c7224 */ /* 0x002fc800078e0a0f */
[----:B------:R-:W-:-:S04]  /*0360*/  IMAD R9, R12, R17, RZ ;  /* 0x000000110c097224 */ /* 0x000fc800078e02ff */
[----:B------:R-:W-:-:S06]  /*0370*/  IMAD.HI.U32 R15, R15, R9, R14 ;  /* 0x000000090f0f7227 */ /* 0x000fcc00078e000e */
[----:B------:R-:W-:-:S05]  /*0380*/  IMAD.HI.U32 R9, R15, R10, RZ ;  /* 0x0000000a0f097227 */ /* 0x000fca00078e00ff */
[----:B------:R-:W-:-:S05]  /*0390*/  IADD3 R4, PT, PT, RZ, -R9, RZ ;  /* 0x80000009ff047210 */ /* 0x000fca0007ffe0ff */
[----:B------:R-:W-:Y:S01]  /*03a0*/  IMAD R4, R17, R4, R10 ;  /* 0x0000000411047224 */ /* 0x000fe200078e020a */
[----:B------:R-:W-:-:S04]  /*03b0*/  LOP3.LUT R10, R3, R8, RZ, 0x3c, !PT ;  /* 0x00000008030a7212 */ /* 0x000fc800078e3cff */
[----:B------:R-:W-:Y:S02]  /*03c0*/  ISETP.GT.U32.AND P2, PT, R17, R4, PT ;  /* 0x000000041100720c */ /* 0x000fe40003f44070 */
[----:B------:R-:W-:-:S11]  /*03d0*/  ISETP.GE.AND P3, PT, R10, RZ, PT ;  /* 0x000000ff0a00720c */ /* 0x000fd60003f66270 */
[----:B------:R-:W-:Y:S02]  /*03e0*/  @!P2 IMAD.IADD R4, R4, 0x1, -R17 ;  /* 0x000000010404a824 */ /* 0x000fe400078e0a11 */
[----:B------:R-:W-:Y:S01]  /*03f0*/  @!P2 VIADD R9, R9, 0x1 ;  /* 0x000000010909a836 */ /* 0x000fe20000000000 */
[----:B------:R-:W-:Y:S02]  /*0400*/  ISETP.NE.AND P2, PT, R8, RZ, PT ;  /* 0x000000ff0800720c */ /* 0x000fe40003f45270 */
[----:B------:R-:W-:Y:S01]  /*0410*/  ISETP.GE.U32.AND P0, PT, R4, R17, PT ;  /* 0x000000110400720c */ /* 0x000fe20003f06070 */
[----:B------:R-:W-:-:S05]  /*0420*/  IMAD.U32 R4, RZ, RZ, UR13 ;  /* 0x0000000dff047e24 */ /* 0x000fca000f8e00ff */
[----:B------:R-:W-:-:S04]  /*0430*/  IABS R4, R4 ;  /* 0x0000000400047213 */ /* 0x000fc80000000000 */
[----:B------:R-:W0:Y:S01]  /*0440*/  I2F.RP R11, R4 ;  /* 0x00000004000b7306 */ /* 0x000e220000209400 */
[----:B------:R-:W-:Y:S02]  /*0450*/  IMAD.MOV.U32 R22, RZ, RZ, R4 ;  /* 0x000000ffff167224 */ /* 0x000fe400078e0004 */
[----:B------:R-:W-:-:S05]  /*0460*/  @P0 IADD3 R9, PT, PT, R9, 0x1, RZ ;  /* 0x0000000109090810 */ /* 0x000fca0007ffe0ff */
[----:B------:R-:W-:Y:S01]  /*0470*/  @!P3 IMAD.MOV R9, RZ, RZ, -R9 ;  /* 0x000000ffff09b224 */ /* 0x000fe200078e0a09 */
[----:B------:R-:W-:-:S04]  /*0480*/  @!P2 LOP3.LUT R9, RZ, R8, RZ, 0x33, !PT ;  /* 0x00000008ff09a212 */ /* 0x000fc800078e33ff */
[----:B------:R-:W-:Y:S01]  /*0490*/  IABS R15, R9 ;  /* 0x00000009000f7213 */ /* 0x000fe20000000000 */
[----:B0-----:R-:W0:Y:S08]  /*04a0*/  MUFU.RCP R11, R11 ;  /* 0x0000000b000b7308 */ /* 0x001e300000001000 */
[----:B------:R-:W1:Y:S01]  /*04b0*/  I2F.RP R12, R15 ;  /* 0x0000000f000c7306 */ /* 0x000e620000209400 */
[----:B0-----:R-:W-:-:S07]  /*04c0*/  VIADD R13, R11, 0xffffffe ;  /* 0x0ffffffe0b0d7836 */ /* 0x001fce0000000000 */
[----:B------:R-:W0:Y:S08]  /*04d0*/  F2I.FTZ.U32.TRUNC.NTZ R13, R13 ;  /* 0x0000000d000d7305 */ /* 0x000e30000021f000 */
[----:B-1----:R1:W3:Y:S01]  /*04e0*/  MUFU.RCP R10, R12 ;  /* 0x0000000c000a7308 */ /* 0x0022e20000001000 */
[----:B0-----:R-:W-:Y:S01]  /*04f0*/  R2UR UR5, R13 ;  /* 0x000000000d0572ca */ /* 0x001fe200000e0000 */
[----:B-1----:R-:W-:-:S05]  /*0500*/  IMAD.MOV.U32 R12, RZ, RZ, RZ ;  /* 0x000000ffff0c7224 */ /* 0x002fca00078e00ff */
[----:B------:R-:W-:Y:S02]  /*0510*/  R2UR UR4, R12 ;  /* 0x000000000c0472ca */ /* 0x000fe400000e0000 */
[----:B---3--:R-:W-:-:S04]  /*0520*/  IADD3 R10, PT, PT, R10, 0xffffffe, RZ ;  /* 0x0ffffffe0a0a7810 */ /* 0x008fc80007ffe0ff */
[----:B------:R0:W1:Y:S02]  /*0530*/  F2I.FTZ.U32.TRUNC.NTZ R11, R10 ;  /* 0x0000000a000b7305 */ /* 0x000064000021f000 */
[----:B0-----:R-:W-:Y:S02]  /*0540*/  MOV R10, RZ ;  /* 0x000000ff000a7202 */ /* 0x001fe40000000f00 */
[----:B------:R-:W-:Y:S01]  /*0550*/  R2UR UR9, R5 ;  /* 0x00000000050972ca */ /* 0x000fe200000e0000 */
[----:B------:R-:W-:-:S04]  /*0560*/  IMAD R5, R13, R4, RZ ;  /* 0x000000040d057224 */ /* 0x000fc800078e02ff */
[----:B------:R-:W-:-:S04]  /*0570*/  IMAD.MOV R5, RZ, RZ, -R5 ;  /* 0x000000ffff057224 */ /* 0x000fc800078e0a05 */
[----:B------:R-:W-:-:S04]  /*0580*/  IMAD.HI.U32 R5, R13, R5, UR4 ;  /* 0x000000040d057e27 */ /* 0x000fc8000f8e0005 */
[----:B------:R-:W-:Y:S01]  /*0590*/  UIADD3 UR6, UPT, UPT, UR9, -0x1, URZ ;  /* 0xffffffff09067890 */ /* 0x000fe2000fffe0ff */
[----:B------:R-:W-:-:S05]  /*05a0*/  R2UR UR22, R5 ;  /* 0x00000000051672ca */ /* 0x000fca00000e0000 */
[----:B------:R-:W-:Y:S01]  /*05b0*/  IMAD.U32 R14, RZ, RZ, UR6 ;  /* 0x00000006ff0e7e24 */ /* 0x000fe2000f8e00ff */
[----:B------:R-:W-:-:S04]  /*05c0*/  ULOP3.LUT UR6, UR6, UR13, URZ, 0x3c, !UPT ;  /* 0x0000000d06067292 */ /* 0x000fc8000f8e3cff */
[----:B------:R-:W-:Y:S02]  /*05d0*/  IABS R12, R14 ;  /* 0x0000000e000c7213 */ /* 0x000fe40000000000 */
[----:B------:R-:W0:Y:S02]  /*05e0*/  S2R R14, SR_CgaCtaId ;  /* 0x00000000000e7919 */ /* 0x000e240000008800 */
[----:B------:R-:W-:Y:S01]  /*05f0*/  R2UR UR7, R12 ;  /* 0x000000000c0772ca */ /* 0x000fe200000e0000 */
[----:B-1----:R-:W-:-:S04]  /*0600*/  IMAD.MOV R12, RZ, RZ, -R11 ;  /* 0x000000ffff0c7224 */ /* 0x002fc800078e0a0b */
[----:B------:R-:W-:-:S04]  /*0610*/  IMAD R5, R12, R15, RZ ;  /* 0x0000000f0c057224 */ /* 0x000fc800078e02ff */
[----:B------:R-:W-:Y:S01]  /*0620*/  IMAD.HI.U32 R10, R11, R5, R10 ;  /* 0x000000050b0a7227 */ /* 0x000fe200078e000a */
[----:B------:R-:W-:Y:S02]  /*0630*/  IABS R5, R9 ;  /* 0x0000000900057213 */ /* 0x000fe40000000000 */
[----:B------:R-:W-:Y:S01]  /*0640*/  IABS R11, R2 ;  /* 0x00000002000b7213 */ /* 0x000fe20000000000 */
[----:B------:R-:W-:Y:S02]  /*0650*/  UIMAD.WIDE.U32 UR4, UR22, UR7, URZ ;  /* 0x00000007160472a5 */ /* 0x000fe4000f8e00ff */
[----:B------:R-:W-:Y:S01]  /*0660*/  IMAD.MOV R12, RZ, RZ, -R5 ;  /* 0x000000ffff0c7224 */ /* 0x000fe200078e0a05 */
[----:B------:R-:W-:Y:S01]  /*0670*/  UIADD3 UR4, UPT, UPT, UR9, 0xf, URZ ;  /* 0x0000000f09047890 */ /* 0x000fe2000fffe0ff */
[----:B------:R-:W-:-:S04]  /*0680*/  IMAD.HI.U32 R5, R10, R11, RZ ;  /* 0x0000000b0a057227 */ /* 0x000fc800078e00ff */
[----:B------:R-:W-:Y:S02]  /*0690*/  IMAD R13, RZ, RZ, -UR5 ;  /* 0x80000005ff0d7e24 */ /* 0x000fe4000f8e02ff */
[----:B------:R-:W-:Y:S01]  /*06a0*/  IMAD R10, R5, R12, R11 ;  /* 0x0000000c050a7224 */ /* 0x000fe200078e020b */
[----:B------:R-:W-:Y:S01]  /*06b0*/  LOP3.LUT R11, R2, R9, RZ, 0x3c, !PT ;  /* 0x00000009020b7212 */ /* 0x000fe200078e3cff */
[C---:B------:R-:W-:Y:S01]  /*06c0*/  IMAD R13, R4.reuse, R13, UR7 ;  /* 0x00000007040d7e24 */ /* 0x040fe2000f8e020d */
[----:B------:R-:W-:Y:S02]  /*06d0*/  USHF.R.S32.HI UR7, URZ, 0x1f, UR4 ;  /* 0x0000001fff077899 */ /* 0x000fe40008011404 */
[----:B------:R-:W-:Y:S02]  /*06e0*/  ISETP.GT.U32.AND P4, PT, R15, R10, PT ;  /* 0x0000000a0f00720c */ /* 0x000fe40003f84070 */
[----:B------:R-:W-:Y:S01]  /*06f0*/  ISETP.GT.U32.AND P0, PT, R4, R13, PT ;  /* 0x0000000d0400720c */ /* 0x000fe20003f04070 */
[----:B------:R-:W-:Y:S01]  /*0700*/  ULEA.HI UR7, UR7, UR4, URZ, 0x4 ;  /* 0x0000000407077291 */ /* 0x000fe2000f8f20ff */
[----:B------:R-:W-:Y:S01]  /*0710*/  ISETP.GE.AND P2, PT, R11, RZ, PT ;  /* 0x000000ff0b00720c */ /* 0x000fe20003f46270 */
[----:B------:R-:W-:Y:S01]  /*0720*/  UIMAD UR4, UR12, UR8, URZ ;  /* 0x000000080c0472a4 */ /* 0x000fe2000f8e02ff */
[----:B------:R-:W-:Y:S01]  /*0730*/  MOV R11, 0x400 ;  /* 0x00000400000b7802 */ /* 0x000fe20000000f00 */
[----:B------:R-:W-:-:S03]  /*0740*/  USHF.R.S32.HI UR7, URZ, 0x4, UR7 ;  /* 0x00000004ff077899 */ /* 0x000fc60008011407 */
[----:B0-----:R-:W-:-:S03]  /*0750*/  LEA R23, R14, R11, 0x18 ;  /* 0x0000000b0e177211 */ /* 0x001fc600078ec0ff */
[----:B------:R-:W-:Y:S02]  /*0760*/  @!P4 IMAD.IADD R10, R10, 0x1, -R15 ;  /* 0x000000010a0ac824 */ /* 0x000fe400078e0a0f */
[----:B------:R-:W-:Y:S01]  /*0770*/  VOTEU.ANY UP2, P0 ;  /* 0x0000000000ff7886 */ /* 0x000fe20000040100 */
[----:B------:R-:W-:Y:S01]  /*0780*/  PLOP3.LUT P0, PT, PT, PT, UP2, 0x80, 0x8 ;  /* 0x000000000008781c */ /* 0x000fe20003f0f028 */
[----:B------:R-:W-:Y:S01]  /*0790*/  @!P4 VIADD R5, R5, 0x1 ;  /* 0x000000010505c836 */ /* 0x000fe20000000000 */
[----:B------:R-:W-:Y:S01]  /*07a0*/  ISETP.GE.U32.AND P3, PT, R10, R15, PT ;  /* 0x0000000f0a00720c */ /* 0x000fe20003f66070 */
[----:B------:R-:W-:Y:S01]  /*07b0*/  IMAD R23, R24, 0xc0, R23 ;  /* 0x000000c018177824 */ /* 0x000fe200078e0217 */
[----:B------:R-:W-:Y:S01]  /*07c0*/  ISETP.NE.AND P4, PT, R9, RZ, PT ;  /* 0x000000ff0900720c */ /* 0x000fe20003f85270 */
[----:B------:R-:W-:Y:S01]  /*07d0*/  @!UP2 UIADD3 UR5, UPT, UPT, UR5, 0x1, URZ ;  /* 0x000000010505a890 */ /* 0x000fe2000fffe0ff */
[----:B------:R-:W-:Y:S01]  /*07e0*/  SHF.R.U32.HI R10, RZ, 0x1, R0 ;  /* 0x00000001ff0a7819 */ /* 0x000fe20000011600 */
[----:B------:R-:W-:-:S04]  /*07f0*/  UISETP.GE.AND UP2, UPT, UR6, URZ, UPT ;  /* 0x000000ff0600728c */ /* 0x000fc8000bf46270 */
[----:B------:R-:W-:Y:S02]  /*0800*/  @!P1 IMAD R12, R10, 0x8, R23 ;  /* 0x000000080a0c9824 */ /* 0x000fe400078e0217 */
[-C--:B------:R-:W-:Y:S02]  /*0810*/  @!P0 IADD3 R13, PT, PT, R13, -R4.reuse, RZ ;  /* 0x800000040d0d8210 */ /* 0x080fe40007ffe0ff */
[----:B------:R-:W-:Y:S01]  /*0820*/  @P3 VIADD R5, R5, 0x1 ;  /* 0x0000000105053836 */ /* 0x000fe20000000000 */
[----:B------:R-:W-:Y:S01]  /*0830*/  ISETP.GE.AND P3, PT, R16, RZ, PT ;  /* 0x000000ff1000720c */ /* 0x000fe20003f66270 */
[----:B--2---:R0:W-:Y:S01]  /*0840*/  @!P1 STS.64 [R12], R6 ;  /* 0x000000060c009388 */ /* 0x0041e20000000a00 */
[----:B------:R-:W-:Y:S01]  /*0850*/  BAR.SYNC.DEFER_BLOCKING 0x0 ;  /* 0x0000000000007b1d */ /* 0x000fe20000010000 */
[----:B------:R-:W-:Y:S02]  /*0860*/  ISETP.GE.U32.AND P0, PT, R13, R4, PT ;  /* 0x000000040d00720c */ /* 0x000fe40003f06070 */
[----:B------:R-:W-:-:S02]  /*0870*/  @!P2 IADD3 R5, PT, PT, RZ, -R5, RZ ;  /* 0x80000005ff05a210 */ /* 0x000fc40007ffe0ff */
[----:B------:R-:W-:-:S06]  /*0880*/  @!P4 LOP3.LUT R5, RZ, R9, RZ, 0x33, !PT ;  /* 0x00000009ff05c212 */ /* 0x000fcc00078e33ff */
[----:B------:R-:W-:Y:S02]  /*0890*/  @P3 IMAD R21, R3, UR14, R2 ;  /* 0x0000000e03153c24 */ /* 0x000fe4000f8e0202 */
[----:B------:R-:W-:Y:S02]  /*08a0*/  @!P3 IMAD R8, R8, UR14, R5 ;  /* 0x0000000e0808bc24 */ /* 0x000fe4000f8e0205 */
[----:B------:R-:W-:Y:S01]  /*08b0*/  @P3 IMAD R21, R21, R16, 0x1 ;  /* 0x0000000115153424 */ /* 0x000fe200078e0210 */
[----:B------:R-:W-:Y:S01]  /*08c0*/  VOTEU.ANY UP1, P0 ;  /* 0x0000000000ff7886 */ /* 0x000fe20000020100 */
[----:B------:R-:W-:Y:S01]  /*08d0*/  ISETP.GE.AND P0, PT, R26, UR7, PT ;  /* 0x000000071a007c0c */ /* 0x000fe2000bf06270 */
[----:B0-----:R-:W-:-:S03]  /*08e0*/  @!P3 IMAD.MOV R7, RZ, RZ, -R8 ;  /* 0x000000ffff07b224 */ /* 0x001fc600078e0a08 */
[----:B------:R-:W-:Y:S01]  /*08f0*/  @UP1 UIADD3 UR5, UPT, UPT, UR5, 0x1, URZ ;  /* 0x0000000105051890 */ /* 0x000fe2000fffe0ff */
[----:B------:R-:W-:-:S06]  /*0900*/  @!P3 IMAD R21, R16, R7, 0x1 ;  /* 0x000000011015b424 */ /* 0x000fcc00078e0207 */
[----:B------:R-:W-:Y:S02]  /*0910*/  UMOV UR6, UR5 ;  /* 0x0000000500067c82 */ /* 0x000fe40008000000 */
[----:B------:R-:W-:Y:S02]  /*0920*/  @!UP2 UIADD3 UR6, UPT, UPT, URZ, -UR6, URZ ;  /* 0x80000006ff06a290 */ /* 0x000fe4000fffe0ff */
[----:B------:R-:W-:Y:S01]  /*0930*/  @!UP0 ULOP3.LUT UR6, URZ, UR13, URZ, 0x33, !UPT ;  /* 0x0000000dff068292 */ /* 0x000fe2000f8e33ff */
[----:B------:R-:W-:Y:S11]  /*0940*/  @P0 BRA `(.L_x_18430) ;  /* 0x0000002000b40947 */ /* 0x000ff60003800000 */
[----:B------:R-:W0:Y:S01]  /*0950*/  LDCU.64 UR14, c[0x0][0x3a8] ;  /* 0x00007500ff0e77ac */ /* 0x000e220008000a00 */
[----:B------:R-:W-:Y:S01]  /*0960*/  SHF.R.U32.HI R6, RZ, 0x3, R0 ;  /* 0x00000003ff067819 */ /* 0x000fe20000011600 */
[----:B------:R-:W-:Y:S01]  /*0970*/  IMAD.SHL.U32 R4, R10, 0x4, RZ ;  /* 0x000000040a047824 */ /* 0x000fe200078e00ff */
[----:B------:R-:W-:Y:S01]  /*0980*/  MOV R9, UR4 ;  /* 0x0000000400097c02 */ /* 0x000fe20008000f00 */
[----:B------:R-:W-:Y:S01]  /*0990*/  IMAD.MOV.U32 R7, RZ, RZ, RZ ;  /* 0x000000ffff077224 */ /* 0x000fe200078e00ff */
[----:B------:R-:W-:Y:S01]  /*09a0*/  LOP3.LUT R6, R6, 0x7c, RZ, 0xc0, !PT ;  /* 0x0000007c06067812 */ /* 0x000fe200078ec0ff */
[----:B------:R-:W-:Y:S01]  /*09b0*/  VIADD R11, R11, 0x1a0 ;  /* 0x000001a00b0b7836 */ /* 0x000fe20000000000 */
[----:B------:R-:W-:Y:S01]  /*09c0*/  SHF.L.U32 R13, R26, 0x4, RZ ;  /* 0x000000041a0d7819 */ /* 0x000fe200000006ff */
[----:B------:R-:W-:Y:S02]  /*09d0*/  IMAD.MOV.U32 R20, RZ, RZ, -0x800001 ;  /* 0xff7fffffff147424 */ /* 0x000fe400078e00ff */
[----:B------:R-:W-:Y:S01]  /*09e0*/  IMAD.WIDE R6, R9, 0x4, R6 ;  /* 0x0000000409067825 */ /* 0x000fe200078e0206 */
[----:B------:R-:W-:-:S02]  /*09f0*/  LOP3.LUT R9, R4, 0x3c, RZ, 0xc0, !PT ;  /* 0x0000003c04097812 */ /* 0x000fc400078ec0ff */
[----:B------:R-:W-:Y:S02]  /*0a00*/  LEA R4, R14, R11, 0x18 ;  /* 0x0000000b0e047211 */ /* 0x000fe400078ec0ff */
[C---:B------:R-:W-:Y:S01]  /*0a10*/  LOP3.LUT R12, R13.reuse, 0xf, R10, 0xf8, !PT ;  /* 0x0000000f0d0c7812 */ /* 0x040fe200078ef80a */
[----:B------:R-:W-:Y:S01]  /*0a20*/  IMAD R9, R26, 0x40, R9 ;  /* 0x000000401a097824 */ /* 0x000fe200078e0209 */
[----:B------:R-:W-:Y:S02]  /*0a30*/  IADD3 R8, PT, PT, R13, 0x1, RZ ;  /* 0x000000010d087810 */ /* 0x000fe40007ffe0ff */
[----:B0-----:R-:W-:Y:S01]  /*0a40*/  IADD3 R6, P0, PT, R6, UR14, RZ ;  /* 0x0000000e06067c10 */ /* 0x001fe2000ff1e0ff */
[----:B------:R-:W-:Y:S02]  /*0a50*/  IMAD.IADD R11, R9, 0x1, R4 ;  /* 0x00000001090b7824 */ /* 0x000fe400078e0204 */
[C---:B------:R-:W-:Y:S01]  /*0a60*/  VIADD R10, R12.reuse, -UR9 ;  /* 0x800000090c0a7c36 */ /* 0x040fe20008000000 */
[----:B------:R-:W-:Y:S01]  /*0a70*/  IADD3.X R7, PT, PT, R7, UR15, RZ, P0, !PT ;  /* 0x0000000f07077c10 */ /* 0x000fe200087fe4ff */
[----:B------:R-:W-:-:S08]  /*0a80*/  VIADD R9, R12, 0x1 ;  /* 0x000000010c097836 */ /* 0x000fd00000000000 */
.L_x_18435:
[----:B------:R-:W0:Y:S01]  /*0a90*/  LDC R18, c[0x0][0x3f0] ;  /* 0x0000fc00ff127b82 */ /* 0x000e220000000800 */
[----:B------:R-:W-:Y:S01]  /*0aa0*/  VIADD R12, R8, 0xffffffff ;  /* 0xffffffff080c7836 */ /* 0x000fe20000000000 */
[----:B------:R-:W-:Y:S01]  /*0ab0*/  UIADD3 UR5, UPT, UPT, UR6, -UR16, URZ ;  /* 0x8000001006057290 */ /* 0x000fe2000fffe0ff */
[----:B------:R-:W-:Y:S03]  /*0ac0*/  BSSY B1, `(.L_x_18431) ;  /* 0x000020c000017945 */ /* 0x000fe60003800000 */
        /* <DEDUP_REMOVED lines=40> */
[----:B------:R-:W-:-:S04]  /*0d50*/  @!P1 LOP3.LUT R12, RZ, R18, RZ, 0x33, !PT ;  /* 0x00000012ff0c9212 */ /* 0x000fc800078e33ff */
[----:B------:R-:W-:-:S13]  /*0d60*/  ISETP.EQ.OR P0, PT, R12, RZ, P0 ;  /* 0x000000ff0c00720c */ /* 0x000fda0000702670 */
[----:B------:R-:W-:Y:S05]  /*0d70*/  @P0 BRA `(.L_x_18432) ;  /* 0x0000000000140947 */ /* 0x000fea0003800000 */
[----:B------:R-:W-:-:S13]  /*0d80*/  ISETP.NE.AND P0, PT, R24, RZ, PT ;  /* 0x000000ff1800720c */ /* 0x000fda0003f05270 */
[----:B------:R-:W-:Y:S05]  /*0d90*/  @P0 BRA `(.L_x_18433) ;  /* 0x0000001c00780947 */ /* 0x000fea0003800000 */
[----:B------:R-:W-:-:S05]  /*0da0*/  IMAD.MOV.U32 R12, RZ, RZ, -0x800001 ;  /* 0xff7fffffff0c7424 */ /* 0x000fca00078e00ff */
[----:B------:R0:W-:Y:S01]  /*0db0*/  STS [R11], R12 ;  /* 0x0000000c0b007388 */ /* 0x0001e20000000800 */
[----:B------:R-:W-:Y:S05]  /*0dc0*/  BRA `(.L_x_18433) ;  /* 0x0000001c006c7947 */ /* 0x000fea0003800000 */
.L_x_18432:
[----:B------:R-:W2:Y:S01]  /*0dd0*/  LDG.E.CONSTANT R15, desc[UR10][R6.64] ;  /* 0x0000000a060f7981 */ /* 0x000ea2000c1e9900 */
[----:B------:R-:W-:Y:S01]  /*0de0*/  SHF.L.U32 R12, R0, 0x2, RZ ;  /* 0x00000002000c7819 */ /* 0x000fe200000006ff */
[----:B------:R-:W-:Y:S02]  /*0df0*/  IMAD R13, R5, UR17, RZ ;  /* 0x00000011050d7c24 */ /* 0x000fe4000f8e02ff */
[----:B------:R-:W0:Y:S01]  /*0e00*/  LDS.128 R16, [R23] ;  /* 0x0000000017107984 */ /* 0x000e220000000c00 */
[----:B------:R-:W-:-:S04]  /*0e10*/  LOP3.LUT R12, R12, 0x78, RZ, 0xc0, !PT ;  /* 0x000000780c0c7812 */ /* 0x000fc800078ec0ff */
[----:B------:R-:W-:-:S04]  /*0e20*/  IADD3 R12, P0, PT, R13, R12, RZ ;  /* 0x0000000c0d0c7210 */ /* 0x000fc80007f1e0ff */
[----:B------:R-:W-:-:S03]  /*0e30*/  LEA.HI.X.SX32 R13, R13, RZ, 0x1, P0 ;  /* 0x000000ff0d0d7211 */ /* 0x000fc600000f0eff */
        /* <DEDUP_REMOVED lines=17> */
[----:B0-----:R-:W-:-:S03]  /*0f50*/  IMAD.U32 R13, R18, 0x10000, RZ ;  /* 0x00010000120d7824 */ /* 0x001fc600078e00ff */
[----:B------:R-:W4:Y:S01]  /*0f60*/  LDG.E.CONSTANT R37, desc[UR10][R28.64+0x604] ;  /* 0x0006040a1c257981 */ /* 0x000f22000c1e9900 */
[----:B--2---:R-:W-:Y:S01]  /*0f70*/  IMAD.U32 R38, R14, 0x10000, RZ ;  /* 0x000100000e267824 */ /* 0x004fe200078e00ff */
[----:B------:R-:W-:Y:S02]  /*0f80*/  PRMT R14, R18, 0x7632, R14 ;  /* 0x00007632120e7816 */ /* 0x000fe4000000000e */
[----:B------:R-:W-:Y:S01]  /*0f90*/  SHF.L.U32 R18, R16, 0x10, RZ ;  /* 0x0000001010127819 */ /* 0x000fe200000006ff */
[----:B------:R-:W-:Y:S01]  /*0fa0*/  FMUL.FTZ R27, R13, R38 ;  /* 0x000000260d1b7220 */ /* 0x000fe20000410000 */
[----:B---3--:R-:W-:Y:S01]  /*0fb0*/  IMAD.U32 R13, R12, 0x10000, RZ ;  /* 0x000100000c0d7824 */ /* 0x008fe200078e00ff */
[C---:B------:R-:W-:Y:S01]  /*0fc0*/  PRMT R12, R14.reuse, 0x7632, R12 ;  /* 0x000076320e0c7816 */ /* 0x040fe2000000000c */
[----:B------:R-:W2:Y:S01]  /*0fd0*/  LDG.E.CONSTANT R38, desc[UR10][R28.64+0x600] ;  /* 0x0006000a1c267981 */ /* 0x000ea2000c1e9900 */
[----:B------:R-:W-:Y:S02]  /*0fe0*/  IMAD.U32 R14, R14, 0x10000, RZ ;  /* 0x000100000e0e7824 */ /* 0x000fe400078e00ff */
[----:B------:R-:W-:Y:S01]  /*0ff0*/  FFMA.FTZ R18, R18, R13, R27 ;  /* 0x0000000d12127223 */ /* 0x000fe2000001001b */
[----:B------:R-:W-:Y:S01]  /*1000*/  SHF.L.U32 R13, R19, 0x10, RZ ;  /* 0x00000010130d7819 */ /* 0x000fe200000006ff */
[----:B------:R-:W-:Y:S01]  /*1010*/  IMAD.U32 R15, R12, 0x10000, RZ ;  /* 0x000100000c0f7824 */ /* 0x000fe200078e00ff */
[----:B------:R-:W-:Y:S01]  /*1020*/  PRMT R16, R16, 0x7632, R16 ;  /* 0x0000763210107816 */ /* 0x000fe20000000010 */
[----:B----4-:R-:W-:Y:S01]  /*1030*/  IMAD.U32 R44, R34, 0x10000, RZ ;  /* 0x00010000222c7824 */ /* 0x010fe200078e00ff */
[----:B------:R-:W-:Y:S01]  /*1040*/  PRMT R12, R12, 0x7632, R12 ;  /* 0x000076320c0c7816 */ /* 0x000fe2000000000c */
[----:B------:R-:W-:Y:S01]  /*1050*/  FMUL.FTZ R42, R14, R15 ;  /* 0x0000000f0e2a7220 */ /* 0x000fe20000410000 */
[----:B------:R-:W-:-:S02]  /*1060*/  IMAD.U32 R14, R17, 0x10000, RZ ;  /* 0x00010000110e7824 */ /* 0x000fc400078e00ff */
[----:B------:R-:W-:Y:S01]  /*1070*/  FMUL.FTZ R27, R13, R44 ;  /* 0x0000002c0d1b7220 */ /* 0x000fe20000410000 */
[----:B------:R-:W-:Y:S01]  /*1080*/  IMAD.U32 R13, R16, 0x10000, RZ ;  /* 0x00010000100d7824 */ /* 0x000fe200078e00ff */
[----:B------:R-:W-:Y:S01]  /*1090*/  SHF.L.U32 R12, R12, 0x10, RZ ;  /* 0x000000100c0c7819 */ /* 0x000fe200000006ff */
[----:B------:R-:W-:-:S04]  /*10a0*/  IMAD.U32 R15, R33, 0x10000, RZ ;  /* 0x00010000210f7824 */ /* 0x000fc800078e00ff */
[----:B------:R-:W-:Y:S01]  /*10b0*/  FFMA.FTZ R42, R13, R12, R42 ;  /* 0x0000000c0d2a7223 */ /* 0x000fe2000001002a */
[----:B------:R-:W-:Y:S02]  /*10c0*/  FFMA.FTZ R16, R14, R15, R27 ;  /* 0x0000000f0e107223 */ /* 0x000fe4000001001b */
[----:B------:R-:W0:Y:S04]  /*10d0*/  LDS.128 R12, [R23+0x10] ;  /* 0x00001000170c7984 */ /* 0x000e280000000c00 */
[----:B------:R-:W3:Y:S01]  /*10e0*/  LDG.E.CONSTANT R27, desc[UR10][R28.64+0x700] ;  /* 0x0007000a1c1b7981 */ /* 0x000ee2000c1e9900 */
[----:B------:R-:W-:Y:S02]  /*10f0*/  PRMT R19, R19, 0x7632, R19 ;  /* 0x0000763213137816 */ /* 0x000fe40000000013 */
[----:B------:R-:W-:-:S02]  /*1100*/  PRMT R34, R34, 0x7632, R34 ;  /* 0x0000763222227816 */ /* 0x000fc40000000022 */
[----:B------:R-:W-:Y:S01]  /*1110*/  PRMT R17, R17, 0x7632, R17 ;  /* 0x0000763211117816 */ /* 0x000fe20000000011 */
[----:B------:R-:W-:Y:S01]  /*1120*/  IMAD.U32 R19, R19, 0x10000, RZ ;  /* 0x0001000013137824 */ /* 0x000fe200078e00ff */
[----:B------:R-:W-:Y:S01]  /*1130*/  PRMT R33, R33, 0x7632, R33 ;  /* 0x0000763221217816 */ /* 0x000fe20000000021 */
[----:B------:R-:W-:Y:S01]  /*1140*/  IMAD.U32 R34, R34, 0x10000, RZ ;  /* 0x0001000022227824 */ /* 0x000fe200078e00ff */
[----:B------:R-:W-:-:S03]  /*1150*/  SHF.L.U32 R17, R17, 0x10, RZ ;  /* 0x0000001011117819 */ /* 0x000fc600000006ff */
[----:B------:R-:W-:Y:S01]  /*1160*/  FMUL.FTZ R44, R19, R34 ;  /* 0x00000022132c7220 */ /* 0x000fe20000410000 */
[----:B------:R-:W-:Y:S02]  /*1170*/  IMAD.U32 R34, R33, 0x10000, RZ ;  /* 0x0001000021227824 */ /* 0x000fe400078e00ff */
[----:B------:R-:W4:Y:S02]  /*1180*/  LDG.E.CONSTANT R33, desc[UR10][R28.64+0x704] ;  /* 0x0007040a1c217981 */ /* 0x000f24000c1e9900 */
[----:B------:R-:W-:Y:S01]  /*1190*/  FFMA.FTZ R17, R17, R34, R44 ;  /* 0x0000002211117223 */ /* 0x000fe2000001002c */
[C---:B------:R-:W-:Y:S01]  /*11a0*/  IMAD.U32 R34, R32.reuse, 0x10000, RZ ;  /* 0x0001000020227824 */ /* 0x040fe200078e00ff */
[----:B------:R-:W-:-:S05]  /*11b0*/  PRMT R32, R32, 0x7632, R32 ;  /* 0x0000763220207816 */ /* 0x000fca0000000020 */
[----:B------:R-:W-:Y:S02]  /*11c0*/  IMAD.U32 R32, R32, 0x10000, RZ ;  /* 0x0001000020207824 */ /* 0x000fe400078e00ff */
[C---:B0-----:R-:W-:Y:S01]  /*11d0*/  IMAD.U32 R19, R12.reuse, 0x10000, RZ ;  /* 0x000100000c137824 */ /* 0x041fe200078e00ff */
[----:B------:R-:W-:-:S03]  /*11e0*/  PRMT R12, R12, 0x7632, R12 ;  /* 0x000076320c0c7816 */ /* 0x000fc6000000000c */
[----:B------:R-:W-:Y:S01]  /*11f0*/  FFMA.FTZ R18, R19, R34, R18 ;  /* 0x0000002213127223 */ /* 0x000fe20000010012 */
[----:B------:R-:W-:Y:S01]  /*1200*/  SHF.L.U32 R19, R12, 0x10, RZ ;  /* 0x000000100c137819 */ /* 0x000fe200000006ff */
[----:B------:R-:W4:Y:S04]  /*1210*/  LDG.E.CONSTANT R34, desc[UR10][R28.64+0x904] ;  /* 0x0009040a1c227981 */ /* 0x000f28000c1e9900 */
[----:B------:R-:W-:Y:S02]  /*1220*/  FFMA.FTZ R42, R19, R32, R42 ;  /* 0x00000020132a7223 */ /* 0x000fe4000001002a */
[----:B------:R-:W4:Y:S01]  /*1230*/  LDG.E.CONSTANT R32, desc[UR10][R28.64+0x800] ;  /* 0x0008000a1c207981 */ /* 0x000f22000c1e9900 */
[----:B------:R-:W-:Y:S02]  /*1240*/  PRMT R12, R13, 0x7632, R12 ;  /* 0x000076320d0c7816 */ /* 0x000fe4000000000c */
[----:B------:R-:W-:Y:S01]  /*1250*/  PRMT R19, R31, 0x7632, R19 ;  /* 0x000076321f137816 */ /* 0x000fe20000000013 */
[----:B------:R-:W-:Y:S01]  /*1260*/  IMAD.U32 R13, R13, 0x10000, RZ ;  /* 0x000100000d0d7824 */ /* 0x000fe200078e00ff */
[----:B------:R-:W-:Y:S01]  /*1270*/  SHF.L.U32 R31, R31, 0x10, RZ ;  /* 0x000000101f1f7819 */ /* 0x000fe200000006ff */
[----:B------:R-:W-:-:S02]  /*1280*/  IMAD.U32 R12, R12, 0x10000, RZ ;  /* 0x000100000c0c7824 */ /* 0x000fc400078e00ff */
[----:B------:R-:W-:Y:S02]  /*1290*/  IMAD.U32 R19, R19, 0x10000, RZ ;  /* 0x0001000013137824 */ /* 0x000fe400078e00ff */
[----:B------:R-:W-:Y:S02]  /*12a0*/  FFMA.FTZ R16, R13, R31, R16 ;  /* 0x0000001f0d107223 */ /* 0x000fe40000010010 */
[----:B------:R-:W4:Y:S01]  /*12b0*/  LDG.E.CONSTANT R31, desc[UR10][R28.64+0x804] ;  /* 0x0008040a1c1f7981 */ /* 0x000f22000c1e9900 */
[----:B------:R-:W-:Y:S01]  /*12c0*/  FFMA.FTZ R12, R12, R19, R17 ;  /* 0x000000130c0c7223 */ /* 0x000fe20000010011 */
[C---:B------:R-:W-:Y:S01]  /*12d0*/  IMAD.U32 R13, R14.reuse, 0x10000, RZ ;  /* 0x000100000e0d7824 */ /* 0x040fe200078e00ff */
[----:B------:R-:W-:Y:S01]  /*12e0*/  PRMT R14, R14, 0x7632, R14 ;  /* 0x000076320e0e7816 */ /* 0x000fe2000000000e */
[C---:B------:R-:W-:Y:S01]  /*12f0*/  IMAD.U32 R17, R30.reuse, 0x10000, RZ ;  /* 0x000100001e117824 */ /* 0x040fe200078e00ff */
[----:B------:R-:W-:-:S03]  /*1300*/  PRMT R30, R30, 0x7632, R30 ;  /* 0x000076321e1e7816 */ /* 0x000fc6000000001e */
[----:B------:R-:W-:Y:S01]  /*1310*/  FFMA.FTZ R13, R13, R17, R18 ;  /* 0x000000110d0d7223 */ /* 0x000fe20000010012 */
[----:B------:R-:W-:Y:S02]  /*1320*/  IMAD.U32 R17, R14, 0x10000, RZ ;  /* 0x000100000e117824 */ /* 0x000fe400078e00ff */
[----:B------:R-:W-:Y:S02]  /*1330*/  IMAD.U32 R14, R30, 0x10000, RZ ;  /* 0x000100001e0e7824 */ /* 0x000fe400078e00ff */
[----:B------:R-:W4:Y:S01]  /*1340*/  LDG.E.CONSTANT R30, desc[UR10][R28.64+0x900] ;  /* 0x0009000a1c1e7981 */ /* 0x000f22000c1e9900 */
[----:B------:R-:W-:Y:S01]  /*1350*/  IMAD.U32 R18, R39, 0x10000, RZ ;  /* 0x0001000027127824 */ /* 0x000fe200078e00ff */
[----:B------:R-:W-:Y:S02]  /*1360*/  SHF.L.U32 R19, R15, 0x10, RZ ;  /* 0x000000100f137819 */ /* 0x000fe400000006ff */
[----:B------:R-:W-:Y:S02]  /*1370*/  PRMT R39, R39, 0x7632, R39 ;  /* 0x0000763227277816 */ /* 0x000fe40000000027 */
[----:B------:R-:W-:-:S03]  /*1380*/  PRMT R15, R15, 0x7632, R15 ;  /* 0x000076320f0f7816 */ /* 0x000fc6000000000f */
[----:B------:R-:W-:Y:S01]  /*1390*/  IMAD.U32 R39, R39, 0x10000, RZ ;  /* 0x0001000027277824 */ /* 0x000fe200078e00ff */
[----:B------:R-:W-:-:S05]  /*13a0*/  SHF.L.U32 R15, R15, 0x10, RZ ;  /* 0x000000100f0f7819 */ /* 0x000fca00000006ff */
[----:B------:R-:W-:Y:S02]  /*13b0*/  FFMA.FTZ R12, R15, R39, R12 ;  /* 0x000000270f0c7223 */ /* 0x000fe4000001000c */
[----:B------:R-:W4:Y:S01]  /*13c0*/  LDG.E.CONSTANT R39, desc[UR10][R28.64+0xa00] ;  /* 0x000a000a1c277981 */ /* 0x000f22000c1e9900 */
[----:B------:R-:W-:Y:S01]  /*13d0*/  FFMA.FTZ R42, R17, R14, R42 ;  /* 0x0000000e112a7223 */ /* 0x000fe2000001002a */
[----:B------:R-:W-:Y:S02]  /*13e0*/  FFMA.FTZ R14, R19, R18, R16 ;  /* 0x00000012130e7223 */ /* 0x000fe40000010010 */
[----:B------:R-:W0:Y:S01]  /*13f0*/  LDS.128 R16, [R23+0x20] ;  /* 0x0000200017107984 */ /* 0x000e220000000c00 */
[C---:B------:R-:W-:Y:S01]  /*1400*/  IMAD.U32 R15, R40.reuse, 0x10000, RZ ;  /* 0x00010000280f7824 */ /* 0x040fe200078e00ff */
[----:B------:R-:W-:Y:S02]  /*1410*/  PRMT R40, R40, 0x7632, R40 ;  /* 0x0000763228287816 */ /* 0x000fe40000000028 */
[----:B------:R-:W-:Y:S01]  /*1420*/  PRMT R43, R35, 0x7632, R43 ;  /* 0x00007632232b7816 */ /* 0x000fe2000000002b */
[C---:B0-----:R-:W-:Y:S01]  /*1430*/  IMAD.U32 R44, R16.reuse, 0x10000, RZ ;  /* 0x00010000102c7824 */ /* 0x041fe200078e00ff */
        /* <DEDUP_REMOVED lines=8> */
[----:B------:R-:W4:Y:S01]  /*14c0*/  LDG.E.CONSTANT R42, desc[UR10][R28.64+0xa04] ;  /* 0x000a040a1c2a7981 */ /* 0x000f22000c1e9900 */
[----:B------:R-:W-:Y:S01]  /*14d0*/  PRMT R41, R41, 0x7632, R41 ;  /* 0x0000763229297816 */ /* 0x000fe20000000029 */
[----:B------:R-:W-:Y:S01]  /*14e0*/  FFMA.FTZ R40, R15, R40, R14 ;  /* 0x000000280f287223 */ /* 0x000fe2000001000e */
[----:B------:R-:W-:Y:S01]  /*14f0*/  SHF.L.U32 R17, R17, 0x10, RZ ;  /* 0x0000001011117819 */ /* 0x000fe200000006ff */
[----:B------:R-:W-:-:S02]  /*1500*/  IMAD.U32 R14, R18, 0x10000, RZ ;  /* 0x00010000120e7824 */ /* 0x000fc400078e00ff */
[----:B------:R-:W-:Y:S02]  /*1510*/  IMAD.U32 R41, R41, 0x10000, RZ ;  /* 0x0001000029297824 */ /* 0x000fe400078e00ff */
[----:B------:R-:W-:Y:S02]  /*1520*/  IMAD.U32 R15, R35, 0x10000, RZ ;  /* 0x00010000230f7824 */ /* 0x000fe400078e00ff */
[----:B------:R-:W-:Y:S02]  /*1530*/  FFMA.FTZ R17, R17, R41, R12 ;  /* 0x0000002911117223 */ /* 0x000fe4000001000c */
[----:B------:R-:W-:Y:S02]  /*1540*/  FFMA.FTZ R41, R14, R15, R13 ;  /* 0x0000000f0e297223 */ /* 0x000fe4000001000d */
[----:B------:R-:W0:Y:S01]  /*1550*/  LDS.128 R12, [R23+0x30] ;  /* 0x00003000170c7984 */ /* 0x000e220000000c00 */
[----:B------:R-:W-:Y:S01]  /*1560*/  PRMT R18, R18, 0x7632, R18 ;  /* 0x0000763212127816 */ /* 0x000fe20000000012 */
[----:B------:R-:W-:-:S03]  /*1570*/  IMAD.U32 R43, R43, 0x10000, RZ ;  /* 0x000100002b2b7824 */ /* 0x000fc600078e00ff */
[----:B------:R-:W-:Y:S01]  /*1580*/  SHF.L.U32 R35, R18, 0x10, RZ ;  /* 0x0000001012237819 */ /* 0x000fe200000006ff */
[----:B------:R-:W-:-:S04]  /*1590*/  IMAD.U32 R18, R36, 0x10000, RZ ;  /* 0x0001000024127824 */ /* 0x000fc800078e00ff */
[----:B------:R-:W-:Y:S01]  /*15a0*/  FFMA.FTZ R16, R35, R43, R16 ;  /* 0x0000002b23107223 */ /* 0x000fe20000010010 */
[----:B------:R-:W-:-:S04]  /*15b0*/  IMAD.U32 R35, R19, 0x10000, RZ ;  /* 0x0001000013237824 */ /* 0x000fc800078e00ff */
[----:B------:R-:W-:Y:S02]  /*15c0*/  FFMA.FTZ R40, R35, R18, R40 ;  /* 0x0000001223287223 */ /* 0x000fe40000010028 */
[----:B------:R-:W4:Y:S01]  /*15d0*/  LDG.E.CONSTANT R35, desc[UR10][R28.64+0xb00] ;  /* 0x000b000a1c237981 */ /* 0x000f22000c1e9900 */
[----:B------:R-:W-:Y:S02]  /*15e0*/  PRMT R19, R19, 0x7632, R19 ;  /* 0x0000763213137816 */ /* 0x000fe40000000013 */
[----:B------:R-:W-:Y:S02]  /*15f0*/  PRMT R36, R36, 0x7632, R36 ;  /* 0x0000763224247816 */ /* 0x000fe40000000024 */
[----:B------:R-:W-:-:S03]  /*1600*/  SHF.L.U32 R18, R19, 0x10, RZ ;  /* 0x0000001013127819 */ /* 0x000fc600000006ff */
[----:B------:R-:W-:-:S04]  /*1610*/  IMAD.U32 R36, R36, 0x10000, RZ ;  /* 0x0001000024247824 */ /* 0x000fc800078e00ff */
[----:B------:R-:W-:Y:S01]  /*1620*/  FFMA.FTZ R17, R18, R36, R17 ;  /* 0x0000002412117223 */ /* 0x000fe20000010011 */
[C---:B0-----:R-:W-:Y:S01]  /*1630*/  IMAD.U32 R36, R12.reuse, 0x10000, RZ ;  /* 0x000100000c247824 */ /* 0x041fe200078e00ff */
[----:B------:R-:W-:-:S04]  /*1640*/  PRMT R12, R12, 0x7632, R12 ;  /* 0x000076320c0c7816 */ /* 0x000fc8000000000c */
[----:B------:R-:W-:Y:S01]  /*1650*/  SHF.L.U32 R19, R12, 0x10, RZ ;  /* 0x000000100c137819 */ /* 0x000fe200000006ff */
[C---:B--2---:R-:W-:Y:S01]  /*1660*/  IMAD.U32 R18, R38.reuse, 0x10000, RZ ;  /* 0x0001000026127824 */ /* 0x044fe200078e00ff */
[----:B------:R-:W-:-:S05]  /*1670*/  PRMT R38, R38, 0x7632, R38 ;  /* 0x0000763226267816 */ /* 0x000fca0000000026 */
[----:B------:R-:W-:Y:S02]  /*1680*/  IMAD.U32 R12, R38, 0x10000, RZ ;  /* 0x00010000260c7824 */ /* 0x000fe400078e00ff */
[----:B------:R-:W-:Y:S01]  /*1690*/  FFMA.FTZ R36, R36, R18, R41 ;  /* 0x0000001224247223 */ /* 0x000fe20000010029 */
[----:B------:R-:W-:Y:S01]  /*16a0*/  PRMT R18, R37, 0x7632, R18 ;  /* 0x0000763225127816 */ /* 0x000fe20000000012 */
[----:B------:R-:W2:Y:S01]  /*16b0*/  LDG.E.CONSTANT R41, desc[UR10][R28.64+0xb04] ;  /* 0x000b040a1c297981 */ /* 0x000ea2000c1e9900 */
[--C-:B------:R-:W-:Y:S01]  /*16c0*/  FFMA.FTZ R12, R19, R12, R16.reuse ;  /* 0x0000000c130c7223 */ /* 0x100fe20000010010 */
[C---:B------:R-:W-:Y:S01]  /*16d0*/  PRMT R16, R13.reuse, 0x7632, R16 ;  /* 0x000076320d107816 */ /* 0x040fe20000000010 */
[----:B------:R-:W-:Y:S01]  /*16e0*/  IMAD.U32 R13, R13, 0x10000, RZ ;  /* 0x000100000d0d7824 */ /* 0x000fe200078e00ff */
[----:B------:R-:W-:Y:S01]  /*16f0*/  SHF.L.U32 R37, R37, 0x10, RZ ;  /* 0x0000001025257819 */ /* 0x000fe200000006ff */
[----:B------:R-:W-:Y:S01]  /*1700*/  IMAD.U32 R18, R18, 0x10000, RZ ;  /* 0x0001000012127824 */ /* 0x000fe200078e00ff */
[----:B------:R-:W2:Y:S01]  /*1710*/  LDG.E.CONSTANT R38, desc[UR10][R28.64+0xc00] ;  /* 0x000c000a1c267981 */ /* 0x000ea2000c1e9900 */
[----:B------:R-:W-:-:S02]  /*1720*/  IMAD.U32 R16, R16, 0x10000, RZ ;  /* 0x0001000010107824 */ /* 0x000fc400078e00ff */
[----:B------:R-:W-:Y:S02]  /*1730*/  FFMA.FTZ R37, R13, R37, R40 ;  /* 0x000000250d257223 */ /* 0x000fe40000010028 */
[----:B------:R-:W-:Y:S01]  /*1740*/  FFMA.FTZ R13, R16, R18, R17 ;  /* 0x00000012100d7223 */ /* 0x000fe20000010011 */
[----:B------:R-:W-:Y:S02]  /*1750*/  IMAD.U32 R17, R14, 0x10000, RZ ;  /* 0x000100000e117824 */ /* 0x000fe400078e00ff */
[----:B---3--:R-:W-:-:S04]  /*1760*/  IMAD.U32 R16, R27, 0x10000, RZ ;  /* 0x000100001b107824 */ /* 0x008fc800078e00ff */
[----:B------:R-:W-:Y:S02]  /*1770*/  FFMA.FTZ R36, R17, R16, R36 ;  /* 0x0000001011247223 */ /* 0x000fe40000010024 */
[----:B------:R-:W0:Y:S01]  /*1780*/  LDS.128 R16, [R23+0x40] ;  /* 0x0000400017107984 */ /* 0x000e220000000c00 */
[----:B------:R-:W-:Y:S02]  /*1790*/  PRMT R40, R27, 0x7632, R40 ;  /* 0x000076321b287816 */ /* 0x000fe40000000028 */
[----:B------:R-:W-:-:S03]  /*17a0*/  PRMT R14, R14, 0x7632, R14 ;  /* 0x000076320e0e7816 */ /* 0x000fc6000000000e */
[----:B------:R-:W-:Y:S01]  /*17b0*/  IMAD.U32 R40, R40, 0x10000, RZ ;  /* 0x0001000028287824 */ /* 0x000fe200078e00ff */
[----:B------:R-:W-:-:S05]  /*17c0*/  SHF.L.U32 R27, R14, 0x10, RZ ;  /* 0x000000100e1b7819 */ /* 0x000fca00000006ff */
[----:B------:R-:W-:Y:S02]  /*17d0*/  FFMA.FTZ R12, R27, R40, R12 ;  /* 0x000000281b0c7223 */ /* 0x000fe4000001000c */
[----:B------:R-:W3:Y:S01]  /*17e0*/  LDG.E.CONSTANT R40, desc[UR10][R28.64+0xc04] ;  /* 0x000c040a1c287981 */ /* 0x000ee2000c1e9900 */
[----:B------:R-:W-:Y:S02]  /*17f0*/  IMAD.U32 R14, R15, 0x10000, RZ ;  /* 0x000100000f0e7824 */ /* 0x000fe400078e00ff */
[----:B----4-:R-:W-:Y:S01]  /*1800*/  IMAD.U32 R27, R33, 0x10000, RZ ;  /* 0x00010000211b7824 */ /* 0x010fe200078e00ff */
[----:B------:R-:W-:-:S03]  /*1810*/  PRMT R15, R15, 0x7632, R15 ;  /* 0x000076320f0f7816 */ /* 0x000fc6000000000f */
[----:B------:R-:W-:Y:S01]  /*1820*/  FFMA.FTZ R37, R14, R27, R37 ;  /* 0x0000001b0e257223 */ /* 0x000fe20000010025 */
[----:B------:R-:W-:Y:S02]  /*1830*/  PRMT R27, R33, 0x7632, R27 ;  /* 0x00007632211b7816 */ /* 0x000fe4000000001b */
[----:B------:R-:W-:Y:S01]  /*1840*/  SHF.L.U32 R14, R15, 0x10, RZ ;  /* 0x000000100f0e7819 */ /* 0x000fe200000006ff */
[----:B------:R-:W4:Y:S02]  /*1850*/  LDG.E.CONSTANT R33, desc[UR10][R28.64+0xd00] ;  /* 0x000d000a1c217981 */ /* 0x000f24000c1e9900 */
[----:B------:R-:W-:-:S04]  /*1860*/  IMAD.U32 R27, R27, 0x10000, RZ ;  /* 0x000100001b1b7824 */ /* 0x000fc800078e00ff */
[----:B------:R-:W-:Y:S01]  /*1870*/  FFMA.FTZ R13, R14, R27, R13 ;  /* 0x0000001b0e0d7223 */ /* 0x000fe2000001000d */
[----:B0-----:R-:W-:Y:S02]  /*1880*/  IMAD.U32 R15, R16, 0x10000, RZ ;  /* 0x00010000100f7824 */ /* 0x001fe400078e00ff */
[----:B------:R-:W-:Y:S01]  /*1890*/  IMAD.U32 R14, R32, 0x10000, RZ ;  /* 0x00010000200e7824 */ /* 0x000fe200078e00ff */
[----:B------:R-:W-:-:S03]  /*18a0*/  PRMT R16, R16, 0x7632, R16 ;  /* 0x0000763210107816 */ /* 0x000fc60000000010 */
[----:B------:R-:W-:Y:S01]  /*18b0*/  FFMA.FTZ R36, R15, R14, R36 ;  /* 0x0000000e0f247223 */ /* 0x000fe20000010024 */
[----:B------:R-:W-:Y:S02]  /*18c0*/  PRMT R14, R32, 0x7632, R14 ;  /* 0x00007632200e7816 */ /* 0x000fe4000000000e */
[----:B------:R-:W-:Y:S01]  /*18d0*/  SHF.L.U32 R15, R16, 0x10, RZ ;  /* 0x00000010100f7819 */ /* 0x000fe200000006ff */
[----:B------:R-:W4:Y:S02]  /*18e0*/  LDG.E.CONSTANT R32, desc[UR10][R28.64+0xd04] ;  /* 0x000d040a1c207981 */ /* 0x000f24000c1e9900 */
[----:B------:R-:W-:-:S04]  /*18f0*/  IMAD.U32 R14, R14, 0x10000, RZ ;  /* 0x000100000e0e7824 */ /* 0x000fc800078e00ff */
[----:B------:R-:W-:Y:S01]  /*1900*/  FFMA.FTZ R12, R15, R14, R12 ;  /* 0x0000000e0f0c7223 */ /* 0x000fe2000001000c */
[----:B------:R-:W-:Y:S02]  /*1910*/  PRMT R14, R17, 0x7632, R14 ;  /* 0x00007632110e7816 */ /* 0x000fe4000000000e */
[----:B------:R-:W-:Y:S01]  /*1920*/  PRMT R15, R31, 0x7632, R15 ;  /* 0x000076321f0f7816 */ /* 0x000fe2000000000f */
[----:B------:R-:W-:Y:S01]  /*1930*/  IMAD.U32 R16, R17, 0x10000, RZ ;  /* 0x0001000011107824 */ /* 0x000fe200078e00ff */
[----:B------:R-:W-:Y:S01]  /*1940*/  SHF.L.U32 R14, R14, 0x10, RZ ;  /* 0x000000100e0e7819 */ /* 0x000fe200000006ff */
[----:B------:R-:W-:Y:S02]  /*1950*/  IMAD.U32 R27, R31, 0x10000, RZ ;  /* 0x000100001f1b7824 */ /* 0x000fe400078e00ff */
[----:B------:R-:W-:Y:S01]  /*1960*/  IMAD.U32 R15, R15, 0x10000, RZ ;  /* 0x000100000f0f7824 */ /* 0x000fe200078e00ff */
[----:B------:R-:W4:Y:S01]  /*1970*/  LDG.E.CONSTANT R31, desc[UR10][R28.64+0xe00] ;  /* 0x000e000a1c1f7981 */ /* 0x000f22000c1e9900 */
[----:B------:R-:W-:-:S02]  /*1980*/  FFMA.FTZ R27, R16, R27, R37 ;  /* 0x0000001b101b7223 */ /* 0x000fc40000010025 */
[--C-:B------:R-:W-:Y:S01]  /*1990*/  FFMA.FTZ R16, R14, R15, R13.reuse ;  /* 0x0000000f0e107223 */ /* 0x100fe2000001000d */
[----:B------:R-:W-:Y:S01]  /*19a0*/  PRMT R14, R30, 0x7632, R14 ;  /* 0x000076321e0e7816 */ /* 0x000fe2000000000e */
[----:B------:R-:W4:Y:S01]  /*19b0*/  LDG.E.CONSTANT R37, desc[UR10][R28.64+0xe04] ;  /* 0x000e040a1c257981 */ /* 0x000f22000c1e9900 */
[C---:B------:R-:W-:Y:S01]  /*19c0*/  PRMT R13, R18.reuse, 0x7632, R13 ;  /* 0x00007632120d7816 */ /* 0x040fe2000000000d */
[----:B------:R-:W-:Y:S02]  /*19d0*/  IMAD.U32 R15, R18, 0x10000, RZ ;  /* 0x00010000120f7824 */ /* 0x000fe400078e00ff */
[----:B------:R-:W-:Y:S01]  /*19e0*/  IMAD.U32 R30, R30, 0x10000, RZ ;  /* 0x000100001e1e7824 */ /* 0x000fe200078e00ff */
[----:B------:R-:W-:Y:S01]  /*19f0*/  SHF.L.U32 R13, R13, 0x10, RZ ;  /* 0x000000100d0d7819 */ /* 0x000fe200000006ff */
[----:B------:R-:W-:Y:S02]  /*1a00*/  IMAD.U32 R14, R14, 0x10000, RZ ;  /* 0x000100000e0e7824 */ /* 0x000fe400078e00ff */
[----:B------:R-:W-:Y:S01]  /*1a10*/  FFMA.FTZ R36, R15, R30, R36 ;  /* 0x0000001e0f247223 */ /* 0x000fe20000010024 */
[----:B------:R-:W-:-:S02]  /*1a20*/  IMAD.U32 R18, R19, 0x10000, RZ ;  /* 0x0001000013127824 */ /* 0x000fc400078e00ff */
[----:B------:R-:W-:Y:S01]  /*1a30*/  FFMA.FTZ R17, R13, R14, R12 ;  /* 0x0000000e0d117223 */ /* 0x000fe2000001000c */
[----:B------:R-:W-:Y:S01]  /*1a40*/  IMAD.U32 R30, R34, 0x10000, RZ ;  /* 0x00010000221e7824 */ /* 0x000fe200078e00ff */
[----:B------:R-:W0:Y:S03]  /*1a50*/  LDS.128 R12, [R23+0x50] ;  /* 0x00005000170c7984 */ /* 0x000e260000000c00 */
[----:B------:R-:W-:Y:S02]  /*1a60*/  FFMA.FTZ R18, R18, R30, R27 ;  /* 0x0000001e12127223 */ /* 0x000fe4000001001b */
[----:B------:R-:W4:Y:S01]  /*1a70*/  LDG.E.CONSTANT R27, desc[UR10][R28.64+0xf00] ;  /* 0x000f000a1c1b7981 */ /* 0x000f22000c1e9900 */
[----:B------:R-:W-:Y:S02]  /*1a80*/  PRMT R19, R19, 0x7632, R19 ;  /* 0x0000763213137816 */ /* 0x000fe40000000013 */
[----:B------:R-:W-:Y:S01]  /*1a90*/  PRMT R34, R34, 0x7632, R34 ;  /* 0x0000763222227816 */ /* 0x000fe20000000022 */
[----:B------:R-:W4:Y:S01]  /*1aa0*/  LDG.E.CONSTANT R30, desc[UR10][R28.64+0xf04] ;  /* 0x000f040a1c1e7981 */ /* 0x000f22000c1e9900 */
[----:B------:R-:W-:-:S03]  /*1ab0*/  SHF.L.U32 R19, R19, 0x10, RZ ;  /* 0x0000001013137819 */ /* 0x000fc600000006ff */
[----:B------:R-:W-:-:S04]  /*1ac0*/  IMAD.U32 R34, R34, 0x10000, RZ ;  /* 0x0001000022227824 */ /* 0x000fc800078e00ff */
[----:B------:R-:W-:Y:S01]  /*1ad0*/  FFMA.FTZ R19, R19, R34, R16 ;  /* 0x0000002213137223 */ /* 0x000fe20000010010 */
[----:B------:R-:W-:Y:S01]  /*1ae0*/  IMAD.U32 R16, R39, 0x10000, RZ ;  /* 0x0001000027107824 */ /* 0x000fe200078e00ff */
[----:B------:R-:W4:Y:S01]  /*1af0*/  LDG.E.CONSTANT R34, desc[UR10][R28.64+0x1004] ;  /* 0x0010040a1c227981 */ /* 0x000f22000c1e9900 */
[----:B0-----:R-:W-:-:S04]  /*1b00*/  IMAD.U32 R43, R12, 0x10000, RZ ;  /* 0x000100000c2b7824 */ /* 0x001fc800078e00ff */
[----:B------:R-:W-:Y:S02]  /*1b10*/  FFMA.FTZ R16, R43, R16, R36 ;  /* 0x000000102b107223 */ /* 0x000fe40000010024 */
[----:B------:R-:W4:Y:S01]  /*1b20*/  LDG.E.CONSTANT R36, desc[UR10][R28.64+0x1000] ;  /* 0x0010000a1c247981 */ /* 0x000f22000c1e9900 */
[----:B------:R-:W-:Y:S02]  /*1b30*/  PRMT R12, R12, 0x7632, R12 ;  /* 0x000076320c0c7816 */ /* 0x000fe4000000000c */
[----:B------:R-:W-:Y:S02]  /*1b40*/  PRMT R39, R39, 0x7632, R39 ;  /* 0x0000763227277816 */ /* 0x000fe40000000027 */
[----:B------:R-:W-:-:S03]  /*1b50*/  SHF.L.U32 R12, R12, 0x10, RZ ;  /* 0x000000100c0c7819 */ /* 0x000fc600000006ff */
[----:B------:R-:W-:-:S04]  /*1b60*/  IMAD.U32 R39, R39, 0x10000, RZ ;  /* 0x0001000027277824 */ /* 0x000fc800078e00ff */
[----:B------:R-:W-:Y:S01]  /*1b70*/  FFMA.FTZ R12, R12, R39, R17 ;  /* 0x000000270c0c7223 */ /* 0x000fe20000010011 */
[C---:B------:R-:W-:Y:S02]  /*1b80*/  IMAD.U32 R39, R13.reuse, 0x10000, RZ ;  /* 0x000100000d277824 */ /* 0x040fe400078e00ff */
[----:B------:R-:W-:Y:S01]  /*1b90*/  IMAD.U32 R17, R42, 0x10000, RZ ;  /* 0x000100002a117824 */ /* 0x000fe200078e00ff */
[----:B------:R-:W-:-:S03]  /*1ba0*/  PRMT R13, R13, 0x7632, R13 ;  /* 0x000076320d0d7816 */ /* 0x000fc6000000000d */
[----:B------:R-:W-:Y:S01]  /*1bb0*/  FFMA.FTZ R39, R39, R17, R18 ;  /* 0x0000001127277223 */ /* 0x000fe20000010012 */
[----:B------:R-:W-:Y:S02]  /*1bc0*/  PRMT R17, R42, 0x7632, R17 ;  /* 0x000076322a117816 */ /* 0x000fe40000000011 */
[----:B------:R-:W-:-:S03]  /*1bd0*/  SHF.L.U32 R42, R13, 0x10, RZ ;  /* 0x000000100d2a7819 */ /* 0x000fc600000006ff */
[----:B------:R-:W-:Y:S02]  /*1be0*/  IMAD.U32 R17, R17, 0x10000, RZ ;  /* 0x0001000011117824 */ /* 0x000fe400078e00ff */
[----:B------:R-:W-:Y:S02]  /*1bf0*/  IMAD.U32 R13, R14, 0x10000, RZ ;  /* 0x000100000e0d7824 */ /* 0x000fe400078e00ff */
[----:B------:R-:W-:Y:S01]  /*1c00*/  FFMA.FTZ R42, R42, R17, R19 ;  /* 0x000000112a2a7223 */ /* 0x000fe20000010013 */
[----:B------:R-:W-:-:S04]  /*1c10*/  IMAD.U32 R17, R35, 0x10000, RZ ;  /* 0x0001000023117824 */ /* 0x000fc800078e00ff */
[----:B------:R-:W-:Y:S02]  /*1c20*/  FFMA.FTZ R13, R13, R17, R16 ;  /* 0x000000110d0d7223 */ /* 0x000fe40000010010 */
[----:B------:R-:W0:Y:S01]  /*1c30*/  LDS.128 R16, [R23+0x60] ;  /* 0x0000600017107984 */ /* 0x000e220000000c00 */
[----:B------:R-:W-:Y:S02]  /*1c40*/  PRMT R14, R14, 0x7632, R14 ;  /* 0x000076320e0e7816 */ /* 0x000fe4000000000e */
[----:B------:R-:W-:Y:S02]  /*1c50*/  PRMT R43, R35, 0x7632, R43 ;  /* 0x00007632232b7816 */ /* 0x000fe4000000002b */
[----:B------:R-:W-:-:S03]  /*1c60*/  SHF.L.U32 R35, R14, 0x10, RZ ;  /* 0x000000100e237819 */ /* 0x000fc600000006ff */
[----:B------:R-:W-:Y:S02]  /*1c70*/  IMAD.U32 R43, R43, 0x10000, RZ ;  /* 0x000100002b2b7824 */ /* 0x000fe400078e00ff */
[----:B------:R-:W-:Y:S02]  /*1c80*/  IMAD.U32 R14, R15, 0x10000, RZ ;  /* 0x000100000f0e7824 */ /* 0x000fe400078e00ff */
[----:B------:R-:W-:Y:S01]  /*1c90*/  FFMA.FTZ R12, R35, R43, R12 ;  /* 0x0000002b230c7223 */ /* 0x000fe2000001000c */
[----:B------:R-:W-:Y:S01]  /*1ca0*/  PRMT R15, R15, 0x7632, R15 ;  /* 0x000076320f0f7816 */ /* 0x000fe2000000000f */
[----:B------:R-:W4:Y:S03]  /*1cb0*/  LDG.E.CONSTANT R43, desc[UR10][R28.64+0x1704] ;  /* 0x0017040a1c2b7981 */ /* 0x000f26000c1e9900 */
[----:B------:R-:W-:Y:S01]  /*1cc0*/  SHF.L.U32 R15, R15, 0x10, RZ ;  /* 0x000000100f0f7819 */ /* 0x000fe200000006ff */
[C---:B0-----:R-:W-:Y:S01]  /*1cd0*/  IMAD.U32 R44, R16.reuse, 0x10000, RZ ;  /* 0x00010000102c7824 */ /* 0x041fe200078e00ff */
[----:B------:R-:W-:Y:S01]  /*1ce0*/  PRMT R16, R16, 0x7632, R16 ;  /* 0x0000763210107816 */ /* 0x000fe20000000010 */
[C---:B--2---:R-:W-:Y:S01]  /*1cf0*/  IMAD.U32 R35, R41.reuse, 0x10000, RZ ;  /* 0x0001000029237824 */ /* 0x044fe200078e00ff */
[----:B------:R-:W-:-:S03]  /*1d00*/  PRMT R41, R41, 0x7632, R41 ;  /* 0x0000763229297816 */ /* 0x000fc60000000029 */
[----:B------:R-:W-:Y:S01]  /*1d10*/  FFMA.FTZ R14, R14, R35, R39 ;  /* 0x000000230e0e7223 */ /* 0x000fe20000010027 */
[C---:B------:R-:W-:Y:S01]  /*1d20*/  IMAD.U32 R39, R38.reuse, 0x10000, RZ ;  /* 0x0001000026277824 */ /* 0x040fe200078e00ff */
[----:B------:R-:W-:Y:S01]  /*1d30*/  PRMT R38, R38, 0x7632, R38 ;  /* 0x0000763226267816 */ /* 0x000fe20000000026 */
[----:B------:R-:W-:Y:S01]  /*1d40*/  IMAD.U32 R41, R41, 0x10000, RZ ;  /* 0x0001000029297824 */ /* 0x000fe200078e00ff */
[----:B------:R-:W2:Y:S01]  /*1d50*/  LDG.E.CONSTANT R35, desc[UR10][R28.64+0x1104] ;  /* 0x0011040a1c237981 */ /* 0x000ea2000c1e9900 */
[----:B------:R-:W-:Y:S01]  /*1d60*/  FFMA.FTZ R39, R44, R39, R13 ;  /* 0x000000272c277223 */ /* 0x000fe2000001000d */
[----:B------:R-:W-:Y:S01]  /*1d70*/  SHF.L.U32 R13, R16, 0x10, RZ ;  /* 0x00000010100d7819 */ /* 0x000fe200000006ff */
[----:B------:R-:W-:Y:S02]  /*1d80*/  IMAD.U32 R16, R38, 0x10000, RZ ;  /* 0x0001000026107824 */ /* 0x000fe400078e00ff */
[----:B------:R-:W-:Y:S02]  /*1d90*/  FFMA.FTZ R15, R15, R41, R42 ;  /* 0x000000290f0f7223 */ /* 0x000fe4000001002a */
[----:B------:R-:W2:Y:S01]  /*1da0*/  LDG.E.CONSTANT R42, desc[UR10][R28.64+0x1100] ;  /* 0x0011000a1c2a7981 */ /* 0x000ea2000c1e9900 */
[--C-:B------:R-:W-:Y:S01]  /*1db0*/  FFMA.FTZ R16, R13, R16, R12.reuse ;  /* 0x000000100d107223 */ /* 0x100fe2000001000c */
[C---:B------:R-:W-:Y:S01]  /*1dc0*/  PRMT R12, R17.reuse, 0x7632, R12 ;  /* 0x00007632110c7816 */ /* 0x040fe2000000000c */
[----:B------:R-:W-:-:S04]  /*1dd0*/  IMAD.U32 R17, R17, 0x10000, RZ ;  /* 0x0001000011117824 */ /* 0x000fc800078e00ff */
[----:B------:R-:W-:Y:S01]  /*1de0*/  IMAD.U32 R12, R12, 0x10000, RZ ;  /* 0x000100000c0c7824 */ /* 0x000fe200078e00ff */
[C---:B---3--:R-:W-:Y:S02]  /*1df0*/  PRMT R13, R40.reuse, 0x7632, R13 ;  /* 0x00007632280d7816 */ /* 0x048fe4000000000d */
[----:B------:R-:W-:-:S03]  /*1e00*/  SHF.L.U32 R40, R40, 0x10, RZ ;  /* 0x0000001028287819 */ /* 0x000fc600000006ff */
[----:B------:R-:W-:Y:S02]  /*1e10*/  IMAD.U32 R13, R13, 0x10000, RZ ;  /* 0x000100000d0d7824 */ /* 0x000fe400078e00ff */
[----:B------:R-:W-:Y:S02]  /*1e20*/  FFMA.FTZ R17, R17, R40, R14 ;  /* 0x0000002811117223 */ /* 0x000fe4000001000e */
[----:B------:R-:W-:Y:S02]  /*1e30*/  FFMA.FTZ R38, R12, R13, R15 ;  /* 0x0000000d0c267223 */ /* 0x000fe4000001000f */
[----:B------:R-:W0:Y:S01]  /*1e40*/  LDS.128 R12, [R23+0x70] ;  /* 0x00007000170c7984 */ /* 0x000e220000000c00 */
[C---:B------:R-:W-:Y:S02]  /*1e50*/  IMAD.U32 R40, R18.reuse, 0x10000, RZ ;  /* 0x0001000012287824 */ /* 0x040fe400078e00ff */
[----:B----4-:R-:W-:Y:S01]  /*1e60*/  IMAD.U32 R41, R33, 0x10000, RZ ;  /* 0x0001000021297824 */ /* 0x010fe200078e00ff */
[----:B------:R-:W-:-:S03]  /*1e70*/  PRMT R18, R18, 0x7632, R18 ;  /* 0x0000763212127816 */ /* 0x000fc60000000012 */
[----:B------:R-:W-:Y:S01]  /*1e80*/  FFMA.FTZ R39, R40, R41, R39 ;  /* 0x0000002928277223 */ /* 0x000fe20000010027 */
[----:B------:R-:W-:Y:S01]  /*1e90*/  PRMT R40, R33, 0x7632, R40 ;  /* 0x0000763221287816 */ /* 0x000fe20000000028 */
[----:B------:R-:W3:Y:S01]  /*1ea0*/  LDG.E.CONSTANT R41, desc[UR10][R28.64+0x1200] ;  /* 0x0012000a1c297981 */ /* 0x000ee2000c1e9900 */
[----:B------:R-:W-:-:S03]  /*1eb0*/  SHF.L.U32 R33, R18, 0x10, RZ ;  /* 0x0000001012217819 */ /* 0x000fc600000006ff */
[----:B------:R-:W-:Y:S02]  /*1ec0*/  IMAD.U32 R40, R40, 0x10000, RZ ;  /* 0x0001000028287824 */ /* 0x000fe400078e00ff */
[----:B------:R-:W-:Y:S02]  /*1ed0*/  IMAD.U32 R18, R19, 0x10000, RZ ;  /* 0x0001000013127824 */ /* 0x000fe400078e00ff */
[----:B------:R-:W-:Y:S01]  /*1ee0*/  FFMA.FTZ R16, R33, R40, R16 ;  /* 0x0000002821107223 */ /* 0x000fe20000010010 */
[----:B------:R-:W-:Y:S01]  /*1ef0*/  PRMT R19, R19, 0x7632, R19 ;  /* 0x0000763213137816 */ /* 0x000fe20000000013 */
[C---:B------:R-:W-:Y:S01]  /*1f00*/  IMAD.U32 R33, R32.reuse, 0x10000, RZ ;  /* 0x0001000020217824 */ /* 0x040fe200078e00ff */
[----:B------:R-:W-:Y:S02]  /*1f10*/  PRMT R32, R32, 0x7632, R32 ;  /* 0x0000763220207816 */ /* 0x000fe40000000020 */
[----:B------:R-:W-:Y:S01]  /*1f20*/  SHF.L.U32 R19, R19, 0x10, RZ ;  /* 0x0000001013137819 */ /* 0x000fe200000006ff */
[----:B------:R-:W-:-:S02]  /*1f30*/  FFMA.FTZ R17, R18, R33, R17 ;  /* 0x0000002112117223 */ /* 0x000fc40000010011 */
[----:B------:R-:W-:Y:S02]  /*1f40*/  IMAD.U32 R18, R32, 0x10000, RZ ;  /* 0x0001000020127824 */ /* 0x000fe400078e00ff */
[----:B------:R-:W4:Y:S02]  /*1f50*/  LDG.E.CONSTANT R32, desc[UR10][R28.64+0x1204] ;  /* 0x0012040a1c207981 */ /* 0x000f24000c1e9900 */
[----:B------:R-:W-:Y:S01]  /*1f60*/  FFMA.FTZ R38, R19, R18, R38 ;  /* 0x0000001213267223 */ /* 0x000fe20000010026 */
[C---:B0-----:R-:W-:Y:S02]  /*1f70*/  IMAD.U32 R18, R12.reuse, 0x10000, RZ ;  /* 0x000100000c127824 */ /* 0x041fe400078e00ff */
[C---:B------:R-:W-:Y:S01]  /*1f80*/  IMAD.U32 R33, R31.reuse, 0x10000, RZ ;  /* 0x000100001f217824 */ /* 0x040fe200078e00ff */
[----:B------:R-:W-:Y:S02]  /*1f90*/  PRMT R12, R12, 0x7632, R12 ;  /* 0x000076320c0c7816 */ /* 0x000fe4000000000c */
[----:B------:R-:W-:Y:S01]  /*1fa0*/  PRMT R31, R31, 0x7632, R31 ;  /* 0x000076321f1f7816 */ /* 0x000fe2000000001f */
[----:B------:R-:W-:Y:S01]  /*1fb0*/  FFMA.FTZ R33, R18, R33, R39 ;  /* 0x0000002112217223 */ /* 0x000fe20000010027 */
[----:B------:R-:W-:-:S02]  /*1fc0*/  PRMT R19, R13, 0x7632, R19 ;  /* 0x000076320d137816 */ /* 0x000fc40000000013 */
[----:B------:R-:W-:Y:S02]  /*1fd0*/  PRMT R39, R37, 0x7632, R39 ;  /* 0x0000763225277816 */ /* 0x000fe40000000027 */
[----:B------:R-:W-:Y:S01]  /*1fe0*/  SHF.L.U32 R18, R13, 0x10, RZ ;  /* 0x000000100d127819 */ /* 0x000fe200000006ff */
[----:B------:R-:W-:Y:S01]  /*1ff0*/  IMAD.U32 R13, R12, 0x10000, RZ ;  /* 0x000100000c0d7824 */ /* 0x000fe200078e00ff */
[----:B------:R-:W-:Y:S01]  /*2000*/  SHF.L.U32 R19, R19, 0x10, RZ ;  /* 0x0000001013137819 */ /* 0x000fe200000006ff */
[----:B------:R-:W-:Y:S02]  /*2010*/  IMAD.U32 R12, R31, 0x10000, RZ ;  /* 0x000100001f0c7824 */ /* 0x000fe400078e00ff */
[----:B------:R-:W-:Y:S02]  /*2020*/  IMAD.U32 R31, R39, 0x10000, RZ ;  /* 0x00010000271f7824 */ /* 0x000fe400078e00ff */
[----:B------:R-:W-:Y:S01]  /*2030*/  IMAD.U32 R37, R37, 0x10000, RZ ;  /* 0x0001000025257824 */ /* 0x000fe200078e00ff */
[----:B------:R-:W4:Y:S01]  /*2040*/  LDG.E.CONSTANT R39, desc[UR10][R28.64+0x1300] ;  /* 0x0013000a1c277981 */ /* 0x000f22000c1e9900 */
[----:B------:R-:W-:Y:S01]  /*2050*/  FFMA.FTZ R12, R13, R12, R16 ;  /* 0x0000000c0d0c7223 */ /* 0x000fe20000010010 */
[----:B------:R-:W-:Y:S01]  /*2060*/  FFMA.FTZ R38, R19, R31, R38 ;  /* 0x0000001f13267223 */ /* 0x000fe20000010026 */
[----:B------:R-:W-:-:S02]  /*2070*/  IMAD.U32 R40, R14, 0x10000, RZ ;  /* 0x000100000e287824 */ /* 0x000fc400078e00ff */
[----:B------:R-:W-:Y:S01]  /*2080*/  FFMA.FTZ R13, R18, R37, R17 ;  /* 0x00000025120d7223 */ /* 0x000fe20000010011 */
[C---:B------:R-:W-:Y:S01]  /*2090*/  IMAD.U32 R31, R27.reuse, 0x10000, RZ ;  /* 0x000100001b1f7824 */ /* 0x040fe200078e00ff */
[----:B------:R-:W0:Y:S03]  /*20a0*/  LDS.128 R16, [R23+0x80] ;  /* 0x0000800017107984 */ /* 0x000e260000000c00 */
[----:B------:R-:W-:Y:S02]  /*20b0*/  FFMA.FTZ R33, R40, R31, R33 ;  /* 0x0000001f28217223 */ /* 0x000fe40000010021 */
[----:B------:R-:W4:Y:S01]  /*20c0*/  LDG.E.CONSTANT R40, desc[UR10][R28.64+0x1304] ;  /* 0x0013040a1c287981 */ /* 0x000f22000c1e9900 */
[----:B------:R-:W-:Y:S02]  /*20d0*/  PRMT R14, R14, 0x7632, R14 ;  /* 0x000076320e0e7816 */ /* 0x000fe4000000000e */
[----:B------:R-:W-:Y:S01]  /*20e0*/  PRMT R27, R27, 0x7632, R27 ;  /* 0x000076321b1b7816 */ /* 0x000fe2000000001b */
[----:B------:R-:W4:Y:S01]  /*20f0*/  LDG.E.CONSTANT R31, desc[UR10][R28.64+0x1404] ;  /* 0x0014040a1c1f7981 */ /* 0x000f22000c1e9900 */
[----:B------:R-:W-:-:S03]  /*2100*/  SHF.L.U32 R37, R14, 0x10, RZ ;  /* 0x000000100e257819 */ /* 0x000fc600000006ff */
[----:B------:R-:W-:Y:S02]  /*2110*/  IMAD.U32 R27, R27, 0x10000, RZ ;  /* 0x000100001b1b7824 */ /* 0x000fe400078e00ff */
[C---:B------:R-:W-:Y:S02]  /*2120*/  IMAD.U32 R14, R30.reuse, 0x10000, RZ ;  /* 0x000100001e0e7824 */ /* 0x040fe400078e00ff */
[----:B------:R-:W-:Y:S01]  /*2130*/  FFMA.FTZ R37, R37, R27, R12 ;  /* 0x0000001b25257223 */ /* 0x000fe2000001000c */
[C---:B------:R-:W-:Y:S01]  /*2140*/  IMAD.U32 R12, R15.reuse, 0x10000, RZ ;  /* 0x000100000f0c7824 */ /* 0x040fe200078e00ff */
[----:B------:R-:W-:Y:S01]  /*2150*/  PRMT R15, R15, 0x7632, R15 ;  /* 0x000076320f0f7816 */ /* 0x000fe2000000000f */
[----:B------:R-:W4:Y:S01]  /*2160*/  LDG.E.CONSTANT R27, desc[UR10][R28.64+0x1400] ;  /* 0x0014000a1c1b7981 */ /* 0x000f22000c1e9900 */
[----:B------:R-:W-:Y:S01]  /*2170*/  PRMT R30, R30, 0x7632, R30 ;  /* 0x000076321e1e7816 */ /* 0x000fe2000000001e */
[----:B------:R-:W-:Y:S01]  /*2180*/  FFMA.FTZ R13, R12, R14, R13 ;  /* 0x0000000e0c0d7223 */ /* 0x000fe2000001000d */
[----:B------:R-:W-:-:S03]  /*2190*/  SHF.L.U32 R15, R15, 0x10, RZ ;  /* 0x000000100f0f7819 */ /* 0x000fc600000006ff */
[----:B------:R-:W-:Y:S02]  /*21a0*/  IMAD.U32 R12, R30, 0x10000, RZ ;  /* 0x000100001e0c7824 */ /* 0x000fe400078e00ff */
[----:B------:R-:W4:Y:S02]  /*21b0*/  LDG.E.CONSTANT R30, desc[UR10][R28.64+0x1504] ;  /* 0x0015040a1c1e7981 */ /* 0x000f24000c1e9900 */
[----:B------:R-:W-:Y:S02]  /*21c0*/  FFMA.FTZ R12, R15, R12, R38 ;  /* 0x0000000c0f0c7223 */ /* 0x000fe40000010026 */
[----:B------:R-:W4:Y:S01]  /*21d0*/  LDG.E.CONSTANT R38, desc[UR10][R28.64+0x1700] ;  /* 0x0017000a1c267981 */ /* 0x000f22000c1e9900 */
[----:B------:R-:W-:Y:S02]  /*21e0*/  IMAD.U32 R15, R36, 0x10000, RZ ;  /* 0x00010000240f7824 */ /* 0x000fe400078e00ff */
[----:B0-----:R-:W-:-:S04]  /*21f0*/  IMAD.U32 R14, R16, 0x10000, RZ ;  /* 0x00010000100e7824 */ /* 0x001fc800078e00ff */
[----:B------:R-:W-:Y:S02]  /*2200*/  FFMA.FTZ R14, R14, R15, R33 ;  /* 0x0000000f0e0e7223 */ /* 0x000fe40000010021 */
[----:B------:R-:W4:Y:S01]  /*2210*/  LDG.E.CONSTANT R33, desc[UR10][R28.64+0x1500] ;  /* 0x0015000a1c217981 */ /* 0x000f22000c1e9900 */
[----:B------:R-:W-:Y:S02]  /*2220*/  PRMT R16, R16, 0x7632, R16 ;  /* 0x0000763210107816 */ /* 0x000fe40000000010 */
[----:B------:R-:W-:Y:S02]  /*2230*/  PRMT R36, R36, 0x7632, R36 ;  /* 0x0000763224247816 */ /* 0x000fe40000000024 */
[----:B------:R-:W-:-:S03]  /*2240*/  SHF.L.U32 R16, R16, 0x10, RZ ;  /* 0x0000001010107819 */ /* 0x000fc600000006ff */
[----:B------:R-:W-:Y:S02]  /*2250*/  IMAD.U32 R15, R36, 0x10000, RZ ;  /* 0x00010000240f7824 */ /* 0x000fe400078e00ff */
[----:B------:R-:W4:Y:S02]  /*2260*/  LDG.E.CONSTANT R36, desc[UR10][R28.64+0x1600] ;  /* 0x0016000a1c247981 */ /* 0x000f24000c1e9900 */
[----:B------:R-:W-:Y:S01]  /*2270*/  FFMA.FTZ R15, R16, R15, R37 ;  /* 0x0000000f100f7223 */ /* 0x000fe20000010025 */
[----:B------:R-:W-:Y:S02]  /*2280*/  IMAD.U32 R37, R34, 0x10000, RZ ;  /* 0x0001000022257824 */ /* 0x000fe400078e00ff */
[----:B------:R-:W-:-:S04]  /*2290*/  IMAD.U32 R16, R17, 0x10000, RZ ;  /* 0x0001000011107824 */ /* 0x000fc800078e00ff */
[----:B------:R-:W-:Y:S02]  /*22a0*/  FFMA.FTZ R13, R16, R37, R13 ;  /* 0x00000025100d7223 */ /* 0x000fe4000001000d */
[----:B------:R0:W4:Y:S01]  /*22b0*/  LDG.E.CONSTANT R37, desc[UR10][R28.64+0x1604] ;  /* 0x0016040a1c257981 */ /* 0x000122000c1e9900 */
[----:B------:R-:W-:Y:S02]  /*22c0*/  PRMT R17, R17, 0x7632, R17 ;  /* 0x0000763211117816 */ /* 0x000fe40000000011 */
[----:B------:R-:W-:Y:S01]  /*22d0*/  PRMT R34, R34, 0x7632, R34 ;  /* 0x0000763222227816 */ /* 0x000fe20000000022 */
[C---:B------:R-:W-:Y:S01]  /*22e0*/  IMAD.U32 R45, R18.reuse, 0x10000, RZ ;  /* 0x00010000122d7824 */ /* 0x040fe200078e00ff */
[----:B------:R-:W-:Y:S02]  /*22f0*/  SHF.L.U32 R17, R17, 0x10, RZ ;  /* 0x0000001011117819 */ /* 0x000fe400000006ff */
[----:B------:R-:W-:Y:S01]  /*2300*/  PRMT R18, R18, 0x7632, R18 ;  /* 0x0000763212127816 */ /* 0x000fe20000000012 */
[----:B------:R-:W-:Y:S01]  /*2310*/  IMAD.U32 R34, R34, 0x10000, RZ ;  /* 0x0001000022227824 */ /* 0x000fe200078e00ff */
[----:B0-----:R-:W-:-:S03]  /*2320*/  SHF.L.U32 R28, R19, 0x10, RZ ;  /* 0x00000010131c7819 */ /* 0x001fc600000006ff */
[----:B------:R-:W-:Y:S01]  /*2330*/  FFMA.FTZ R17, R17, R34, R12 ;  /* 0x0000002211117223 */ /* 0x000fe2000001000c */
[----:B------:R-:W-:Y:S01]  /*2340*/  IMAD.U32 R18, R18, 0x10000, RZ ;  /* 0x0001000012127824 */ /* 0x000fe200078e00ff */
[----:B------:R-:W-:-:S04]  /*2350*/  PRMT R19, R19, 0x7632, R19 ;  /* 0x0000763213137816 */ /* 0x000fc80000000013 */
[----:B------:R-:W-:Y:S01]  /*2360*/  SHF.L.U32 R34, R19, 0x10, RZ ;  /* 0x0000001013227819 */ /* 0x000fe200000006ff */
[----:B--2---:R-:W-:Y:S02]  /*2370*/  IMAD.U32 R12, R35, 0x10000, RZ ;  /* 0x00010000230c7824 */ /* 0x004fe400078e00ff */
[C---:B------:R-:W-:Y:S01]  /*2380*/  IMAD.U32 R16, R42.reuse, 0x10000, RZ ;  /* 0x000100002a107824 */ /* 0x040fe200078e00ff */
[----:B------:R-:W-:Y:S01]  /*2390*/  PRMT R42, R42, 0x7632, R42 ;  /* 0x000076322a2a7816 */ /* 0x000fe2000000002a */
[----:B------:R-:W-:-:S04]  /*23a0*/  FFMA.FTZ R28, R28, R12, R13 ;  /* 0x0000000c1c1c7223 */ /* 0x000fc8000001000d */
[----:B------:R-:W-:Y:S02]  /*23b0*/  IMAD.U32 R42, R42, 0x10000, RZ ;  /* 0x000100002a2a7824 */ /* 0x000fe400078e00ff */
[----:B------:R-:W-:Y:S02]  /*23c0*/  FFMA.FTZ R16, R45, R16, R14 ;  /* 0x000000102d107223 */ /* 0x000fe4000001000e */
[----:B------:R-:W-:Y:S02]  /*23d0*/  FFMA.FTZ R18, R18, R42, R15 ;  /* 0x0000002a12127223 */ /* 0x000fe4000001000f */
[----:B------:R-:W0:Y:S01]  /*23e0*/  LDS.128 R12, [R23+0x90] ;  /* 0x00009000170c7984 */ /* 0x000e220000000c00 */
[----:B------:R-:W-:-:S05]  /*23f0*/  PRMT R35, R35, 0x7632, R35 ;  /* 0x0000763223237816 */ /* 0x000fca0000000023 */
[----:B------:R-:W-:-:S04]  /*2400*/  IMAD.U32 R29, R35, 0x10000, RZ ;  /* 0x00010000231d7824 */ /* 0x000fc800078e00ff */
[----:B------:R-:W-:Y:S01]  /*2410*/  FFMA.FTZ R29, R34, R29, R17 ;  /* 0x0000001d221d7223 */ /* 0x000fe20000010011 */
[C---:B---3--:R-:W-:Y:S01]  /*2420*/  IMAD.U32 R34, R41.reuse, 0x10000, RZ ;  /* 0x0001000029227824 */ /* 0x048fe200078e00ff */
[----:B------:R-:W-:Y:S01]  /*2430*/  PRMT R41, R41, 0x7632, R41 ;  /* 0x0000763229297816 */ /* 0x000fe20000000029 */
[C---:B0-----:R-:W-:Y:S01]  /*2440*/  IMAD.U32 R17, R12.reuse, 0x10000, RZ ;  /* 0x000100000c117824 */ /* 0x041fe200078e00ff */
[----:B------:R-:W-:Y:S02]  /*2450*/  PRMT R12, R12, 0x7632, R12 ;  /* 0x000076320c0c7816 */ /* 0x000fe4000000000c */
[----:B------:R-:W-:Y:S01]  /*2460*/  SHF.L.U32 R35, R13, 0x10, RZ ;  /* 0x000000100d237819 */ /* 0x000fe200000006ff */
[----:B------:R-:W-:Y:S01]  /*2470*/  FFMA.FTZ R34, R17, R34, R16 ;  /* 0x0000002211227223 */ /* 0x000fe20000010010 */
[----:B------:R-:W-:Y:S01]  /*2480*/  PRMT R13, R13, 0x7632, R13 ;  /* 0x000076320d0d7816 */ /* 0x000fe2000000000d */
[----:B------:R-:W-:Y:S02]  /*2490*/  IMAD.U32 R17, R12, 0x10000, RZ ;  /* 0x000100000c117824 */ /* 0x000fe400078e00ff */
[----:B------:R-:W-:-:S02]  /*24a0*/  IMAD.U32 R12, R41, 0x10000, RZ ;  /* 0x00010000290c7824 */ /* 0x000fc400078e00ff */
[C---:B----4-:R-:W-:Y:S01]  /*24b0*/  IMAD.U32 R16, R32.reuse, 0x10000, RZ ;  /* 0x0001000020107824 */ /* 0x050fe200078e00ff */
[----:B------:R-:W-:-:S03]  /*24c0*/  PRMT R32, R32, 0x7632, R32 ;  /* 0x0000763220207816 */ /* 0x000fc60000000020 */
[----:B------:R-:W-:Y:S01]  /*24d0*/  FFMA.FTZ R35, R35, R16, R28 ;  /* 0x0000001023237223 */ /* 0x000fe2000001001c */
[----:B------:R-:W-:Y:S01]  /*24e0*/  SHF.L.U32 R28, R13, 0x10, RZ ;  /* 0x000000100d1c7819 */ /* 0x000fe200000006ff */
[----:B------:R-:W-:Y:S02]  /*24f0*/  IMAD.U32 R32, R32, 0x10000, RZ ;  /* 0x0001000020207824 */ /* 0x000fe400078e00ff */
[----:B------:R-:W-:Y:S02]  /*2500*/  FFMA.FTZ R12, R17, R12, R18 ;  /* 0x0000000c110c7223 */ /* 0x000fe40000010012 */
[----:B------:R-:W0:Y:S01]  /*2510*/  LDS.128 R16, [R23+0xa0] ;  /* 0x0000a00017107984 */ /* 0x000e220000000c00 */
[----:B------:R-:W-:Y:S01]  /*2520*/  FFMA.FTZ R29, R28, R32, R29 ;  /* 0x000000201c1d7223 */ /* 0x000fe2000001001d */
[----:B------:R-:W-:Y:S01]  /*2530*/  IMAD.U32 R13, R14, 0x10000, RZ ;  /* 0x000100000e0d7824 */ /* 0x000fe200078e00ff */
[----:B------:R-:W-:Y:S01]  /*2540*/  PRMT R32, R15, 0x7632, R32 ;  /* 0x000076320f207816 */ /* 0x000fe20000000020 */
[----:B------:R-:W-:-:S04]  /*2550*/  IMAD.U32 R28, R39, 0x10000, RZ ;  /* 0x00010000271c7824 */ /* 0x000fc800078e00ff */
[----:B------:R-:W-:Y:S01]  /*2560*/  FFMA.FTZ R28, R13, R28, R34 ;  /* 0x0000001c0d1c7223 */ /* 0x000fe20000010022 */
[----:B------:R-:W-:Y:S02]  /*2570*/  PRMT R13, R14, 0x7632, R13 ;  /* 0x000076320e0d7816 */ /* 0x000fe4000000000d */
[----:B------:R-:W-:Y:S02]  /*2580*/  SHF.L.U32 R14, R15, 0x10, RZ ;  /* 0x000000100f0e7819 */ /* 0x000fe400000006ff */
[----:B------:R-:W-:Y:S02]  /*2590*/  PRMT R39, R39, 0x7632, R39 ;  /* 0x0000763227277816 */ /* 0x000fe40000000027 */
[C---:B------:R-:W-:Y:S01]  /*25a0*/  PRMT R15, R40.reuse, 0x7632, R15 ;  /* 0x00007632280f7816 */ /* 0x040fe2000000000f */
[----:B------:R-:W-:Y:S01]  /*25b0*/  IMAD.U32 R13, R13, 0x10000, RZ ;  /* 0x000100000d0d7824 */ /* 0x000fe200078e00ff */
[----:B------:R-:W-:Y:S01]  /*25c0*/  SHF.L.U32 R40, R40, 0x10, RZ ;  /* 0x0000001028287819 */ /* 0x000fe200000006ff */
[----:B------:R-:W-:-:S02]  /*25d0*/  IMAD.U32 R34, R32, 0x10000, RZ ;  /* 0x0001000020227824 */ /* 0x000fc400078e00ff */
[----:B------:R-:W-:Y:S02]  /*25e0*/  IMAD.U32 R15, R15, 0x10000, RZ ;  /* 0x000100000f0f7824 */ /* 0x000fe400078e00ff */
[----:B------:R-:W-:Y:S02]  /*25f0*/  IMAD.U32 R32, R39, 0x10000, RZ ;  /* 0x0001000027207824 */ /* 0x000fe400078e00ff */
[----:B------:R-:W-:Y:S01]  /*2600*/  FFMA.FTZ R35, R14, R40, R35 ;  /* 0x000000280e237223 */ /* 0x000fe20000010023 */
[----:B------:R-:W-:Y:S01]  /*2610*/  FFMA.FTZ R29, R34, R15, R29 ;  /* 0x0000000f221d7223 */ /* 0x000fe2000001001d */
[----:B------:R-:W-:Y:S02]  /*2620*/  FFMA.FTZ R32, R13, R32, R12 ;  /* 0x000000200d207223 */ /* 0x000fe4000001000c */
[----:B------:R-:W1:Y:S01]  /*2630*/  LDS.128 R12, [R23+0xb0] ;  /* 0x0000b000170c7984 */ /* 0x000e620000000c00 */
[C---:B------:R-:W-:Y:S01]  /*2640*/  PRMT R40, R27.reuse, 0x7632, R40 ;  /* 0x000076321b287816 */ /* 0x040fe20000000028 */
[----:B0-----:R-:W-:Y:S01]  /*2650*/  IMAD.U32 R39, R16, 0x10000, RZ ;  /* 0x0001000010277824 */ /* 0x001fe200078e00ff */
[----:B------:R-:W-:-:S02]  /*2660*/  SHF.L.U32 R27, R27, 0x10, RZ ;  /* 0x000000101b1b7819 */ /* 0x000fc400000006ff */
[----:B------:R-:W-:Y:S01]  /*2670*/  PRMT R34, R16, 0x7632, R34 ;  /* 0x0000763210227816 */ /* 0x000fe20000000022 */
[C---:B------:R-:W-:Y:S01]  /*2680*/  IMAD.U32 R16, R17.reuse, 0x10000, RZ ;  /* 0x0001000011107824 */ /* 0x040fe200078e00ff */
[----:B------:R-:W-:Y:S01]  /*2690*/  PRMT R17, R17, 0x7632, R17 ;  /* 0x0000763211117816 */ /* 0x000fe20000000011 */
[----:B------:R-:W-:Y:S01]  /*26a0*/  FFMA.FTZ R28, R39, R27, R28 ;  /* 0x0000001b271c7223 */ /* 0x000fe2000001001c */
[C---:B------:R-:W-:Y:S01]  /*26b0*/  IMAD.U32 R27, R31.reuse, 0x10000, RZ ;  /* 0x000100001f1b7824 */ /* 0x040fe200078e00ff */
[----:B------:R-:W-:Y:S01]  /*26c0*/  PRMT R31, R31, 0x7632, R31 ;  /* 0x000076321f1f7816 */ /* 0x000fe2000000001f */
[----:B------:R-:W-:Y:S01]  /*26d0*/  IMAD.U32 R41, R34, 0x10000, RZ ;  /* 0x0001000022297824 */ /* 0x000fe200078e00ff */
[----:B------:R-:W-:Y:S01]  /*26e0*/  SHF.L.U32 R34, R17, 0x10, RZ ;  /* 0x0000001011227819 */ /* 0x000fe200000006ff */
[----:B------:R-:W-:Y:S01]  /*26f0*/  FFMA.FTZ R35, R16, R27, R35 ;  /* 0x0000001b10237223 */ /* 0x000fe20000010023 */
[C---:B------:R-:W-:Y:S01]  /*2700*/  PRMT R27, R18.reuse, 0x7632, R27 ;  /* 0x00007632121b7816 */ /* 0x040fe2000000001b */
[----:B------:R-:W-:Y:S01]  /*2710*/  IMAD.U32 R17, R18, 0x10000, RZ ;  /* 0x0001000012117824 */ /* 0x000fe200078e00ff */
[C---:B------:R-:W-:Y:S01]  /*2720*/  PRMT R39, R19.reuse, 0x7632, R39 ;  /* 0x0000763213277816 */ /* 0x040fe20000000027 */
[----:B------:R-:W-:Y:S01]  /*2730*/  IMAD.U32 R16, R19, 0x10000, RZ ;  /* 0x0001000013107824 */ /* 0x000fe200078e00ff */
[----:B------:R-:W-:Y:S01]  /*2740*/  PRMT R19, R30, 0x7632, R19 ;  /* 0x000076321e137816 */ /* 0x000fe20000000013 */
[----:B------:R-:W-:-:S02]  /*2750*/  IMAD.U32 R40, R40, 0x10000, RZ ;  /* 0x0001000028287824 */ /* 0x000fc400078e00ff */
[----:B------:R-:W-:Y:S01]  /*2760*/  IMAD.U32 R31, R31, 0x10000, RZ ;  /* 0x000100001f1f7824 */ /* 0x000fe200078e00ff */
[----:B------:R-:W-:Y:S02]  /*2770*/  SHF.L.U32 R27, R27, 0x10, RZ ;  /* 0x000000101b1b7819 */ /* 0x000fe400000006ff */
[----:B------:R-:W-:Y:S01]  /*2780*/  PRMT R18, R33, 0x7632, R18 ;  /* 0x0000763221127816 */ /* 0x000fe20000000012 */
[----:B------:R-:W-:Y:S01]  /*2790*/  FFMA.FTZ R32, R41, R40, R32 ;  /* 0x0000002829207223 */ /* 0x000fe20000010020 */
[----:B------:R-:W-:Y:S01]  /*27a0*/  FFMA.FTZ R29, R34, R31, R29 ;  /* 0x0000001f221d7223 */ /* 0x000fe2000001001d */
[----:B------:R-:W-:Y:S02]  /*27b0*/  IMAD.U32 R33, R33, 0x10000, RZ ;  /* 0x0001000021217824 */ /* 0x000fe400078e00ff */
[----:B------:R-:W-:Y:S02]  /*27c0*/  IMAD.U32 R18, R18, 0x10000, RZ ;  /* 0x0001000012127824 */ /* 0x000fe400078e00ff */
[----:B------:R-:W-:-:S02]  /*27d0*/  IMAD.U32 R34, R39, 0x10000, RZ ;  /* 0x0001000027227824 */ /* 0x000fc400078e00ff */
[----:B------:R-:W-:Y:S02]  /*27e0*/  IMAD.U32 R19, R19, 0x10000, RZ ;  /* 0x0001000013137824 */ /* 0x000fe400078e00ff */
[----:B------:R-:W-:Y:S01]  /*27f0*/  FFMA.FTZ R17, R17, R33, R28 ;  /* 0x0000002111117223 */ /* 0x000fe2000001001c */
[----:B------:R-:W-:Y:S01]  /*2800*/  FFMA.FTZ R32, R27, R18, R32 ;  /* 0x000000121b207223 */ /* 0x000fe20000010020 */
[----:B-1----:R-:W-:Y:S02]  /*2810*/  IMAD.U32 R28, R12, 0x10000, RZ ;  /* 0x000100000c1c7824 */ /* 0x002fe400078e00ff */
[----:B------:R-:W-:Y:S01]  /*2820*/  FFMA.FTZ R29, R34, R19, R29 ;  /* 0x00000013221d7223 */ /* 0x000fe2000001001d */
[----:B------:R-:W-:Y:S01]  /*2830*/  PRMT R18, R12, 0x7632, R18 ;  /* 0x000076320c127816 */ /* 0x000fe20000000012 */
[C---:B------:R-:W-:Y:S01]  /*2840*/  IMAD.U32 R19, R13.reuse, 0x10000, RZ ;  /* 0x000100000d137824 */ /* 0x040fe200078e00ff */
[----:B------:R-:W-:Y:S02]  /*2850*/  PRMT R12, R13, 0x7632, R12 ;  /* 0x000076320d0c7816 */ /* 0x000fe4000000000c */
[C---:B------:R-:W-:Y:S01]  /*2860*/  PRMT R13, R36.reuse, 0x7632, R13 ;  /* 0x00007632240d7816 */ /* 0x040fe2000000000d */
[----:B------:R-:W-:Y:S01]  /*2870*/  IMAD.U32 R36, R36, 0x10000, RZ ;  /* 0x0001000024247824 */ /* 0x000fe200078e00ff */
[----:B------:R-:W-:-:S02]  /*2880*/  SHF.L.U32 R30, R30, 0x10, RZ ;  /* 0x000000101e1e7819 */ /* 0x000fc400000006ff */
[----:B------:R-:W-:Y:S01]  /*2890*/  SHF.L.U32 R27, R18, 0x10, RZ ;  /* 0x00000010121b7819 */ /* 0x000fe200000006ff */
[----:B------:R-:W-:Y:S02]  /*28a0*/  IMAD.U32 R18, R13, 0x10000, RZ ;  /* 0x000100000d127824 */ /* 0x000fe400078e00ff */
[----:B------:R-:W-:Y:S01]  /*28b0*/  FFMA.FTZ R17, R28, R36, R17 ;  /* 0x000000241c117223 */ /* 0x000fe20000010011 */
[----:B------:R-:W-:Y:S01]  /*28c0*/  FFMA.FTZ R16, R16, R30, R35 ;  /* 0x0000001e10107223 */ /* 0x000fe20000010023 */
[----:B------:R-:W-:Y:S02]  /*28d0*/  PRMT R30, R14, 0x7632, R30 ;  /* 0x000076320e1e7816 */ /* 0x000fe4000000001e */
[----:B------:R-:W-:Y:S01]  /*28e0*/  PRMT R28, R38, 0x7632, R28 ;  /* 0x00007632261c7816 */ /* 0x000fe2000000001c */
[----:B------:R-:W-:Y:S01]  /*28f0*/  FFMA.FTZ R18, R27, R18, R32 ;  /* 0x000000121b127223 */ /* 0x000fe20000010020 */
[----:B------:R-:W-:Y:S02]  /*2900*/  IMAD.U32 R14, R14, 0x10000, RZ ;  /* 0x000100000e0e7824 */ /* 0x000fe400078e00ff */
[C---:B------:R-:W-:Y:S01]  /*2910*/  IMAD.U32 R27, R37.reuse, 0x10000, RZ ;  /* 0x00010000251b7824 */ /* 0x040fe200078e00ff */
[----:B------:R-:W-:Y:S01]  /*2920*/  PRMT R37, R37, 0x7632, R37 ;  /* 0x0000763225257816 */ /* 0x000fe20000000025 */
[----:B------:R-:W-:Y:S01]  /*2930*/  IMAD.U32 R38, R38, 0x10000, RZ ;  /* 0x0001000026267824 */ /* 0x000fe200078e00ff */
[----:B------:R-:W-:Y:S01]  /*2940*/  SHF.L.U32 R28, R28, 0x10, RZ ;  /* 0x000000101c1c7819 */ /* 0x000fe200000006ff */
[----:B------:R-:W-:Y:S01]  /*2950*/  IMAD.U32 R31, R30, 0x10000, RZ ;  /* 0x000100001e1f7824 */ /* 0x000fe200078e00ff */
[C---:B------:R-:W-:Y:S01]  /*2960*/  PRMT R13, R15.reuse, 0x7632, R13 ;  /* 0x000076320f0d7816 */ /* 0x040fe2000000000d */
[--C-:B------:R-:W-:Y:S01]  /*2970*/  FFMA.FTZ R14, R14, R38, R17.reuse ;  /* 0x000000260e0e7223 */ /* 0x100fe20000010011 */
[----:B------:R-:W-:Y:S01]  /*2980*/  SHF.L.U32 R15, R15, 0x10, RZ ;  /* 0x000000100f0f7819 */ /* 0x000fe200000006ff */
[----:B------:R-:W-:Y:S01]  /*2990*/  FFMA.FTZ R16, R19, R27, R16 ;  /* 0x0000001b13107223 */ /* 0x000fe20000010010 */
[----:B------:R-:W-:Y:S01]  /*29a0*/  PRMT R17, R43, 0x7632, R17 ;  /* 0x000076322b117816 */ /* 0x000fe20000000011 */
[----:B------:R-:W-:-:S02]  /*29b0*/  IMAD.U32 R12, R12, 0x10000, RZ ;  /* 0x000100000c0c7824 */ /* 0x000fc400078e00ff */
[----:B------:R-:W-:Y:S01]  /*29c0*/  FFMA.FTZ R31, R31, R28, R18 ;  /* 0x0000001c1f1f7223 */ /* 0x000fe20000010012 */
[----:B------:R-:W-:Y:S02]  /*29d0*/  IMAD.U32 R37, R37, 0x10000, RZ ;  /* 0x0001000025257824 */ /* 0x000fe400078e00ff */
[----:B------:R-:W-:Y:S01]  /*29e0*/  IMAD.U32 R43, R43, 0x10000, RZ ;  /* 0x000100002b2b7824 */ /* 0x000fe200078e00ff */
[----:B------:R-:W-:Y:S01]  /*29f0*/  SHF.L.U32 R13, R13, 0x10, RZ ;  /* 0x000000100d0d7819 */ /* 0x000fe200000006ff */
[----:B------:R-:W-:Y:S01]  /*2a00*/  FFMA.FTZ R12, R12, R37, R29 ;  /* 0x000000250c0c7223 */ /* 0x000fe2000001001d */
[----:B------:R-:W-:Y:S02]  /*2a10*/  IMAD.U32 R17, R17, 0x10000, RZ ;  /* 0x0001000011117824 */ /* 0x000fe400078e00ff */
[----:B------:R-:W-:Y:S01]  /*2a20*/  FADD.FTZ R14, R14, R31 ;  /* 0x0000001f0e0e7221 */ /* 0x000fe20000010000 */
[----:B------:R-:W-:Y:S01]  /*2a30*/  FFMA.FTZ R15, R15, R43, R16 ;  /* 0x0000002b0f0f7223 */ /* 0x000fe20000010010 */
[----:B------:R-:W-:Y:S01]  /*2a40*/  UMOV UR5, 0xffffffff ;  /* 0xffffffff00057882 */ /* 0x000fe20000000000 */
[----:B------:R-:W-:-:S02]  /*2a50*/  FFMA.FTZ R12, R13, R17, R12 ;  /* 0x000000110d0c7223 */ /* 0x000fc4000001000c */
[----:B------:R-:W-:Y:S01]  /*2a60*/  FADD.FTZ R15, R15, R14 ;  /* 0x0000000e0f0f7221 */ /* 0x000fe20000010000 */
[----:B------:R-:W-:Y:S02]  /*2a70*/  ISETP.NE.AND P0, PT, R24, RZ, PT ;  /* 0x000000ff1800720c */ /* 0x000fe40003f05270 */
[----:B-----5:R-:W-:Y:S01]  /*2a80*/  FSETP.NEU.FTZ.AND P1, PT, R25, RZ, PT ;  /* 0x000000ff1900720b */ /* 0x020fe20003f3d000 */
[----:B------:R-:W-:Y:S01]  /*2a90*/  FADD.FTZ R12, R12, R15 ;  /* 0x0000000f0c0c7221 */ /* 0x000fe20000010000 */
[----:B------:R-:W-:Y:S11]  /*2aa0*/  BRA.DIV UR5, `(.L_x_18434) ;  /* 0x0000005e05a07947 */ /* 0x000ff6000b800000 */
[----:B------:R0:W1:Y:S02]  /*2ab0*/  SHFL.BFLY PT, R13, R12, 0x1, 0x1f ;  /* 0x0c201f000c0d7f89 */ /* 0x00006400000e0000 */
.L_x_18496:
[----:B------:R-:W-:Y:S02]  /*2ac0*/  VIADD R14, R10, 0x1 ;  /* 0x000000010a0e7836 */ /* 0x000fe40000000000 */
[----:B-1----:R-:W-:Y:S01]  /*2ad0*/  FADD.FTZ R13, R12, R13 ;  /* 0x0000000d0c0d7221 */ /* 0x002fe20000010000 */
[----:B------:R-:W-:Y:S02]  /*2ae0*/  @!P0 VIADD R15, R9, 0xffffffff ;  /* 0xffffffff090f8836 */ /* 0x000fe40000000000 */
[----:B------:R-:W-:-:S05]  /*2af0*/  I2FP.F32.S32 R14, R14 ;  /* 0x0000000e000e7245 */ /* 0x000fca0000201400 */
[----:B------:R-:W-:-:S05]  /*2b00*/  FMUL.FTZ R14, R14, R25 ;  /* 0x000000190e0e7220 */ /* 0x000fca0000410000 */
[----:B------:R-:W-:Y:S02]  /*2b10*/  FSEL R14, R14, RZ, P1 ;  /* 0x000000ff0e0e7208 */ /* 0x000fe40000800000 */
[----:B------:R-:W-:-:S03]  /*2b20*/  @!P0 ISETP.GE.AND P1, PT, R15, UR9, PT ;  /* 0x000000090f008c0c */ /* 0x000fc6000bf26270 */
[----:B------:R-:W-:-:S05]  /*2b30*/  FFMA.FTZ R13, R13, UR19, R14 ;  /* 0x000000130d0d7c23 */ /* 0x000fca000801000e */
[----:B0-----:R-:W-:-:S05]  /*2b40*/  @!P0 FSEL R12, R13, RZ, !P1 ;  /* 0x000000ff0d0c8208 */ /* 0x001fca0004800000 */
[----:B------:R1:W-:Y:S01]  /*2b50*/  @!P0 STS [R11], R12 ;  /* 0x0000000c0b008388 */ /* 0x0003e20000000800 */
[----:B------:R-:W-:-:S13]  /*2b60*/  ISETP.GE.OR P0, PT, R15, UR9, P0 ;  /* 0x000000090f007c0c */ /* 0x000fda0008706670 */
[----:B-1----:R-:W-:-:S07]  /*2b70*/  @!P0 FMNMX.FTZ R20, R20, R13, !PT ;  /* 0x0000000d14148209 */ /* 0x002fce0007810000 */
.L_x_18433:
[----:B------:R-:W-:Y:S05]  /*2b80*/  BSYNC B1 ;  /* 0x0000000000017941 */ /* 0x000fea0003800000 */
.L_x_18431:
        /* <DEDUP_REMOVED lines=9> */
.L_x_18430:
[----:B------:R-:W-:Y:S05]  /*2c20*/  BSYNC B0 ;  /* 0x0000000000007941 */ /* 0x000fea0003800000 */
.L_x_18429:
        /* <DEDUP_REMOVED lines=9> */
.L_x_18502:
[----:B------:R-:W2:Y:S01]  /*2cc0*/  S2R R6, SR_CgaCtaId ;  /* 0x0000000000067919 */ /* 0x000ea20000008800 */
[----:B------:R-:W-:Y:S01]  /*2cd0*/  MOV R10, 0x400 ;  /* 0x00000400000a7802 */ /* 0x000fe20000000f00 */
[----:B------:R-:W-:Y:S05]  /*2ce0*/  WARPSYNC.ALL ;  /* 0x0000000000007948 */ /* 0x000fea0003800000 */
[----:B------:R-:W-:Y:S01]  /*2cf0*/  VIADD R11, R10, 0x180 ;  /* 0x000001800a0b7836 */ /* 0x000fe20000000000 */
[----:B------:R-:W-:Y:S02]  /*2d00*/  LOP3.LUT P0, R7, R0, 0x1f, RZ, 0xc0, !PT ;  /* 0x0000001f00077812 */ /* 0x000fe4000780c0ff */
[----:B------:R-:W-:-:S02]  /*2d10*/  SHF.R.U32.HI R36, RZ, 0x5, R0 ;  /* 0x00000005ff247819 */ /* 0x000fc40000011600 */
        /* <DEDUP_REMOVED lines=8> */
[----:B------:R-:W-:Y:S01]  /*2da0*/  UIADD3 UR5, UPT, UPT, UR9, 0xf, URZ ;  /* 0x0000000f09057890 */ /* 0x000fe2000fffe0ff */
[----:B------:R-:W-:Y:S01]  /*2db0*/  IMAD.MOV.U32 R13, RZ, RZ, RZ ;  /* 0x000000ffff0d7224 */ /* 0x000fe200078e00ff */
        /* <DEDUP_REMOVED lines=16> */
[----:B------:R-:W-:-:S03]  /*2ec0*/  HFMA2 R13, -RZ, RZ, 0, 0 ;  /* 0x00000000ff0d7431 */ /* 0x000fc600000001ff */
[----:B------:R-:W-:-:S05]  /*2ed0*/  VIADD R14, R12, UR5 ;  /* 0x000000050c0e7c36 */ /* 0x000fca0008000000 */
[C---:B------:R-:W-:Y:S02]  /*2ee0*/  LOP3.LUT R12, R14.reuse, 0x180, RZ, 0xc0, !PT ;  /* 0x000001800e0c7812 */ /* 0x040fe400078ec0ff */
[----:B------:R-:W-:Y:S02]  /*2ef0*/  ISETP.GE.U32.AND P3, PT, R14, 0x180, PT ;  /* 0x000001800e00780c */ /* 0x000fe40003f66070 */
[----:B------:R-:W-:Y:S01]  /*2f00*/  ISETP.NE.AND P0, PT, R12, 0x180, PT ;  /* 0x000001800c00780c */ /* 0x000fe20003f05270 */
[----:B------:R-:W-:-:S12]  /*2f10*/  IMAD.MOV.U32 R12, RZ, RZ, R0 ;  /* 0x000000ffff0c7224 */ /* 0x000fd800078e0000 */
        /* <DEDUP_REMOVED lines=9> */
.L_x_18441:
        /* <DEDUP_REMOVED lines=11> */
.L_x_18440:
[----:B------:R-:W-:Y:S05]  /*3060*/  BSYNC.RECONVERGENT B1 ;  /* 0x0000000000017941 */ /* 0x000fea0003800200 */
.L_x_18439:
        /* <DEDUP_REMOVED lines=13> */
.L_x_18444:
[----:B------:R-:W0:Y:S01]  /*3140*/  LDS R22, [R14+-0x200] ;  /* 0xfffe00000e167984 */ /* 0x000e220000000800 */
[----:B------:R-:W-:-:S03]  /*3150*/  IADD3 R12, PT, PT, R12, 0x800, RZ ;  /* 0x000008000c0c7810 */ /* 0x000fc60007ffe0ff */
[----:B------:R-:W1:Y:S01]  /*3160*/  LDS R26, [R14+0x200] ;  /* 0x000200000e1a7984 */ /* 0x000e620000000800 */
[----:B------:R-:W-:-:S03]  /*3170*/  ISETP.GE.AND P3, PT, R12, R15, PT ;  /* 0x0000000f0c00720c */ /* 0x000fc60003f66270 */
[----:B------:R-:W2:Y:S04]  /*3180*/  LDS R24, [R14] ;  /* 0x000000000e187984 */ /* 0x000ea80000000800 */
[----:B------:R-:W3:Y:S04]  /*3190*/  LDS R16, [R14+-0x400] ;  /* 0xfffc00000e107984 */ /* 0x000ee80000000800 */
        /* <DEDUP_REMOVED lines=11> */
[----:B------:R-:W1:Y:S01]  /*3250*/  LDS R24, [R14+0xe00] ;  /* 0x000e00000e187984 */ /* 0x000e620000000800 */
[----:B------:R-:W2:Y:S01]  /*3260*/  MUFU.EX2 R17, R17 ;  /* 0x0000001100117308 */ /* 0x000ea20000000800 */
[----:B---3--:R-:W-:Y:S01]  /*3270*/  FADD.FTZ R16, -R11, R16 ;  /* 0x000000100b107221 */ /* 0x008fe20000010100 */
[----:B------:R-:W-:Y:S01]  /*3280*/  FMUL.FTZ R19, R19, 1.4426950216293334961 ;  /* 0x3fb8aa3b13137820 */ /* 0x000fe20000410000 */
[----:B------:R-:W3:Y:S02]  /*3290*/  LDS R26, [R14+0x1000] ;  /* 0x001000000e1a7984 */ /* 0x000ee40000000800 */
[----:B------:R-:W-:Y:S01]  /*32a0*/  FMUL.FTZ R16, R16, 1.4426950216293334961 ;  /* 0x3fb8aa3b10107820 */ /* 0x000fe20000410000 */
[----:B----45:R-:W-:-:S02]  /*32b0*/  FADD.FTZ R25, -R11, R28 ;  /* 0x0000001c0b197221 */ /* 0x030fc40000010100 */
[----:B------:R-:W4:Y:S01]  /*32c0*/  LDS R28, [R14+0x1200] ;  /* 0x001200000e1c7984 */ /* 0x000f220000000800 */
[----:B------:R-:W-:Y:S01]  /*32d0*/  FADD.FTZ R27, -R11, R30 ;  /* 0x0000001e0b1b7221 */ /* 0x000fe20000010100 */
[----:B------:R-:W0:Y:S01]  /*32e0*/  MUFU.EX2 R19, R19 ;  /* 0x0000001300137308 */ /* 0x000e220000000800 */
[----:B------:R-:W-:Y:S01]  /*32f0*/  FMUL.FTZ R25, R25, 1.4426950216293334961 ;  /* 0x3fb8aa3b19197820 */ /* 0x000fe20000410000 */
[----:B------:R-:W4:Y:S01]  /*3300*/  LDS R30, [R14+0x1400] ;  /* 0x001400000e1e7984 */ /* 0x000f220000000800 */
[----:B------:R-:W-:Y:S01]  /*3310*/  FADD.FTZ R20, -R11, R20 ;  /* 0x000000140b147221 */ /* 0x000fe20000010100 */
[----:B------:R-:W-:-:S03]  /*3320*/  FMUL.FTZ R27, R27, 1.4426950216293334961 ;  /* 0x3fb8aa3b1b1b7820 */ /* 0x000fc60000410000 */
[----:B------:R-:W-:Y:S01]  /*3330*/  FMUL.FTZ R29, R20, 1.4426950216293334961 ;  /* 0x3fb8aa3b141d7820 */ /* 0x000fe20000410000 */
[----:B------:R-:W0:Y:S01]  /*3340*/  MUFU.EX2 R16, R16 ;  /* 0x0000001000107308 */ /* 0x000e220000000800 */
[C---:B------:R-:W-:Y:S01]  /*3350*/  FADD.FTZ R20, -R11.reuse, R18 ;  /* 0x000000120b147221 */ /* 0x040fe20000010100 */
[----:B--2---:R-:W-:Y:S01]  /*3360*/  STS [R14+-0x200], R17 ;  /* 0xfffe00110e007388 */ /* 0x004fe20000000800 */
[C---:B------:R-:W-:Y:S02]  /*3370*/  FADD.FTZ R32, -R11.reuse, R32 ;  /* 0x000000200b207221 */ /* 0x040fe40000010100 */
[----:B------:R-:W-:Y:S01]  /*3380*/  FMUL.FTZ R31, R20, 1.4426950216293334961 ;  /* 0x3fb8aa3b141f7820 */ /* 0x000fe20000410000 */
[----:B------:R-:W2:Y:S01]  /*3390*/  LDS R18, [R14+0x1800] ;  /* 0x001800000e127984 */ /* 0x000ea20000000800 */
[----:B------:R-:W-:Y:S01]  /*33a0*/  FMUL.FTZ R32, R32, 1.4426950216293334961 ;  /* 0x3fb8aa3b20207820 */ /* 0x000fe20000410000 */
[----:B------:R-:W3:Y:S02]  /*33b0*/  MUFU.EX2 R23, R23 ;  /* 0x0000001700177308 */ /* 0x000ee40000000800 */
[----:B------:R-:W2:Y:S04]  /*33c0*/  LDS R20, [R14+0x1a00] ;  /* 0x001a00000e147984 */ /* 0x000ea80000000800 */
[----:B0-----:R-:W-:Y:S02]  /*33d0*/  STS [R14], R19 ;  /* 0x000000130e007388 */ /* 0x001fe40000000800 */
[----:B------:R-:W0:Y:S01]  /*33e0*/  MUFU.EX2 R25, R25 ;  /* 0x0000001900197308 */ /* 0x000e220000000800 */
[C---:B------:R-:W-:Y:S01]  /*33f0*/  FADD.FTZ R22, -R11.reuse, R22 ;  /* 0x000000160b167221 */ /* 0x040fe20000010100 */
[----:B------:R-:W-:Y:S03]  /*3400*/  STS [R14+-0x400], R16 ;  /* 0xfffc00100e007388 */ /* 0x000fe60000000800 */
[----:B------:R-:W-:Y:S01]  /*3410*/  FMUL.FTZ R22, R22, 1.4426950216293334961 ;  /* 0x3fb8aa3b16167820 */ /* 0x000fe20000410000 */
[----:B-1----:R-:W-:-:S02]  /*3420*/  FADD.FTZ R24, -R11, R24 ;  /* 0x000000180b187221 */ /* 0x002fc40000010100 */
[----:B------:R-:W1:Y:S01]  /*3430*/  MUFU.EX2 R27, R27 ;  /* 0x0000001b001b7308 */ /* 0x000e620000000800 */
[C---:B---3--:R-:W-:Y:S01]  /*3440*/  FADD.FTZ R26, -R11.reuse, R26 ;  /* 0x0000001a0b1a7221 */ /* 0x048fe20000010100 */
[----:B------:R-:W-:Y:S01]  /*3450*/  FMUL.FTZ R24, R24, 1.4426950216293334961 ;  /* 0x3fb8aa3b18187820 */ /* 0x000fe20000410000 */
[----:B------:R-:W-:Y:S02]  /*3460*/  STS [R14+0x200], R23 ;  /* 0x000200170e007388 */ /* 0x000fe40000000800 */
[----:B------:R-:W-:Y:S01]  /*3470*/  FMUL.FTZ R26, R26, 1.4426950216293334961 ;  /* 0x3fb8aa3b1a1a7820 */ /* 0x000fe20000410000 */
[C---:B----4-:R-:W-:Y:S02]  /*3480*/  FADD.FTZ R28, -R11.reuse, R28 ;  /* 0x0000001c0b1c7221 */ /* 0x050fe40000010100 */
[----:B------:R3:W4:Y:S01]  /*3490*/  MUFU.EX2 R33, R22 ;  /* 0x0000001600217308 */ /* 0x0007220000000800 */
[----:B0-----:R-:W-:Y:S01]  /*34a0*/  STS [R14+0x400], R25 ;  /* 0x000400190e007388 */ /* 0x001fe20000000800 */
[----:B------:R-:W-:Y:S01]  /*34b0*/  FMUL.FTZ R28, R28, 1.4426950216293334961 ;  /* 0x3fb8aa3b1c1c7820 */ /* 0x000fe20000410000 */
[----:B------:R-:W-:-:S04]  /*34c0*/  FADD.FTZ R30, -R11, R30 ;  /* 0x0000001e0b1e7221 */ /* 0x000fc80000010100 */
[----:B------:R-:W-:Y:S01]  /*34d0*/  FMUL.FTZ R30, R30, 1.4426950216293334961 ;  /* 0x3fb8aa3b1e1e7820 */ /* 0x000fe20000410000 */
[----:B------:R-:W0:Y:S01]  /*34e0*/  MUFU.EX2 R29, R29 ;  /* 0x0000001d001d7308 */ /* 0x000e220000000800 */
[----:B---3--:R-:W-:Y:S01]  /*34f0*/  FADD.FTZ R22, R16, R13 ;  /* 0x0000000d10167221 */ /* 0x008fe20000010000 */
[----:B-1----:R-:W-:Y:S03]  /*3500*/  STS [R14+0x600], R27 ;  /* 0x0006001b0e007388 */ /* 0x002fe60000000800 */
[----:B------:R-:W-:Y:S01]  /*3510*/  FADD.FTZ R22, R22, R17 ;  /* 0x0000001116167221 */ /* 0x000fe20000010000 */
[C---:B--2---:R-:W-:Y:S02]  /*3520*/  FADD.FTZ R18, -R11.reuse, R18 ;  /* 0x000000120b127221 */ /* 0x044fe40000010100 */
[----:B------:R-:W1:Y:S01]  /*3530*/  MUFU.EX2 R31, R31 ;  /* 0x0000001f001f7308 */ /* 0x000e620000000800 */
[----:B------:R-:W-:Y:S01]  /*3540*/  FADD.FTZ R22, R22, R19 ;  /* 0x0000001316167221 */ /* 0x000fe20000010000 */
[----:B------:R-:W-:Y:S01]  /*3550*/  FADD.FTZ R20, -R11, R20 ;  /* 0x000000140b147221 */ /* 0x000fe20000010100 */
[----:B------:R-:W-:Y:S01]  /*3560*/  FMUL.FTZ R18, R18, 1.4426950216293334961 ;  /* 0x3fb8aa3b12127820 */ /* 0x000fe20000410000 */
[----:B----4-:R-:W-:Y:S01]  /*3570*/  STS [R14+0xc00], R33 ;  /* 0x000c00210e007388 */ /* 0x010fe20000000800 */
[----:B------:R-:W-:Y:S01]  /*3580*/  FADD.FTZ R22, R22, R23 ;  /* 0x0000001716167221 */ /* 0x000fe20000010000 */
[----:B------:R-:W-:-:S02]  /*3590*/  FMUL.FTZ R20, R20, 1.4426950216293334961 ;  /* 0x3fb8aa3b14147820 */ /* 0x000fc40000410000 */
[----:B------:R-:W2:Y:S01]  /*35a0*/  MUFU.EX2 R35, R24 ;  /* 0x0000001800237308 */ /* 0x000ea20000000800 */
[----:B------:R-:W-:Y:S01]  /*35b0*/  FADD.FTZ R22, R22, R25 ;  /* 0x0000001916167221 */ /* 0x000fe20000010000 */
[----:B0-----:R-:W-:Y:S03]  /*35c0*/  STS [R14+0x800], R29 ;  /* 0x0008001d0e007388 */ /* 0x001fe60000000800 */
[----:B------:R-:W-:-:S03]  /*35d0*/  FADD.FTZ R22, R22, R27 ;  /* 0x0000001b16167221 */ /* 0x000fc60000010000 */
[----:B------:R-:W0:Y:S01]  /*35e0*/  MUFU.EX2 R37, R26 ;  /* 0x0000001a00257308 */ /* 0x000e220000000800 */
[----:B------:R-:W-:Y:S01]  /*35f0*/  FADD.FTZ R22, R22, R29 ;  /* 0x0000001d16167221 */ /* 0x000fe20000010000 */
[----:B-1----:R-:W-:Y:S03]  /*3600*/  STS [R14+0xa00], R31 ;  /* 0x000a001f0e007388 */ /* 0x002fe60000000800 */
        /* <DEDUP_REMOVED lines=21> */
[----:B0-----:R-:W-:Y:S01]  /*3760*/  VIADD R14, R14, 0x2000 ;  /* 0x000020000e0e7836 */ /* 0x001fe20000000000 */
[----:B------:R-:W-:Y:S06]  /*3770*/  @!P3 BRA `(.L_x_18444) ;  /* 0xfffffff80070b947 */ /* 0x000fec000383ffff */
.L_x_18443:
[----:B------:R-:W-:Y:S05]  /*3780*/  BSYNC.RECONVERGENT B1 ;  /* 0x0000000000017941 */ /* 0x000fea0003800200 */
.L_x_18442:
        /* <DEDUP_REMOVED lines=55> */
.L_x_18446:
[----:B------:R-:W-:Y:S05]  /*3b00*/  BSYNC.RECONVERGENT B1 ;  /* 0x0000000000017941 */ /* 0x000fea0003800200 */
.L_x_18445:
        /* <DEDUP_REMOVED lines=26> */
.L_x_18438:
[----:B------:R-:W-:Y:S05]  /*3cb0*/  BSYNC.RECONVERGENT B0 ;  /* 0x0000000000007941 */ /* 0x000fea0003800200 */
.L_x_18437:
        /* <DEDUP_REMOVED lines=40> */
.L_x_18451:
[----:B------:R-:W0:Y:S01]  /*3f40*/  LDS R12, [R8] ;  /* 0x00000000080c7984 */ /* 0x000e220000000800 */
[----:B------:R-:W-:-:S05]  /*3f50*/  VIADD R11, R11, 0x1 ;  /* 0x000000010b0b7836 */ /* 0x000fca0000000000 */
[----:B------:R-:W-:Y:S01]  /*3f60*/  ISETP.NE.AND P0, PT, R11, RZ, PT ;  /* 0x000000ff0b00720c */ /* 0x000fe20003f05270 */
[----:B0-----:R-:W-:-:S05]  /*3f70*/  FMUL.FTZ R13, R12, R7 ;  /* 0x000000070c0d7220 */ /* 0x001fca0000410000 */
[----:B------:R0:W-:Y:S02]  /*3f80*/  STS [R8], R13 ;  /* 0x0000000d08007388 */ /* 0x0001e40000000800 */
[----:B0-----:R-:W-:-:S05]  /*3f90*/  IADD3 R8, PT, PT, R8, 0x200, RZ ;  /* 0x0000020008087810 */ /* 0x001fca0007ffe0ff */
[----:B------:R-:W-:Y:S05]  /*3fa0*/  @P0 BRA `(.L_x_18451) ;  /* 0xfffffffc00e40947 */ /* 0x000fea000383ffff */
.L_x_18450:
[----:B------:R-:W-:Y:S05]  /*3fb0*/  BSYNC.RECONVERGENT B1 ;  /* 0x0000000000017941 */ /* 0x000fea0003800200 */
.L_x_18449:
        /* <DEDUP_REMOVED lines=13> */
.L_x_18454:
        /* <DEDUP_REMOVED lines=26> */
[----:B-----5:R-:W-:-:S03]  /*4230*/  FMUL.FTZ R25, R7, R26 ;  /* 0x0000001a07197220 */ /* 0x020fc60000410000 */
        /* <DEDUP_REMOVED lines=25> */
.L_x_18453:
[----:B------:R-:W-:Y:S05]  /*43d0*/  BSYNC.RECONVERGENT B1 ;  /* 0x0000000000017941 */ /* 0x000fea0003800200 */
.L_x_18452:
        /* <DEDUP_REMOVED lines=25> */
[----:B-----5:R-:W-:-:S03]  /*4570*/  FMUL.FTZ R25, R7, R24 ;  /* 0x0000001807197220 */ /* 0x020fc60000410000 */
[----:B------:R-:W-:Y:S01]  /*4580*/  STS [R8+0x600], R23 ;  /* 0x0006001708007388 */ /* 0x000fe20000000800 */
[----:B------:R-:W-:-:S03]  /*4590*/  FMUL.FTZ R27, R7, R26 ;  /* 0x0000001a071b7220 */ /* 0x000fc60000410000 */
[----:B------:R-:W-:Y:S04]  /*45a0*/  STS [R8+0x800], R25 ;  /* 0x0008001908007388 */ /* 0x000fe80000000800 */
[----:B------:R0:W-:Y:S02]  /*45b0*/  STS [R8+0xa00], R27 ;  /* 0x000a001b08007388 */ /* 0x0001e40000000800 */
[----:B0-----:R-:W-:-:S07]  /*45c0*/  IADD3 R8, PT, PT, R8, 0x1000, RZ ;  /* 0x0000100008087810 */ /* 0x001fce0007ffe0ff */
.L_x_18456:
[----:B------:R-:W-:Y:S05]  /*45d0*/  BSYNC.RECONVERGENT B1 ;  /* 0x0000000000017941 */ /* 0x000fea0003800200 */
.L_x_18455:
        /* <DEDUP_REMOVED lines=14> */
.L_x_18448:
[----:B------:R-:W-:Y:S05]  /*46c0*/  BSYNC.RECONVERGENT B0 ;  /* 0x0000000000007941 */ /* 0x000fea0003800200 */
.L_x_18447:
[----:B------:R-:W-:Y:S01]  /*46d0*/  ISETP.GE.AND P0, PT, R36, UR7, PT ;  /* 0x0000000724007c0c */ /* 0x000fe2000bf06270 */
[----:B------:R-:W-:Y:S01]  /*46e0*/  BAR.SYNC.DEFER_BLOCKING 0x0 ;  /* 0x0000000000007b1d */ /* 0x000fe20000010000 */
[----:B------:R-:W-:Y:S01]  /*46f0*/  IMAD.MOV.U32 R34, RZ, RZ, RZ ;  /* 0x000000ffff227224 */ /* 0x000fe200078e00ff */
[----:B------:R-:W-:Y:S01]  /*4700*/  CS2R R22, SRZ ;  /* 0x0000000000167805 */ /* 0x000fe2000001ff00 */
[----:B------:R-:W-:Y:S01]  /*4710*/  IMAD.MOV.U32 R20, RZ, RZ, RZ ;  /* 0x000000ffff147224 */ /* 0x000fe200078e00ff */
[----:B-----5:R-:W-:Y:S02]  /*4720*/  CS2R R24, SRZ ;  /* 0x0000000000187805 */ /* 0x020fe4000001ff00 */
[----:B------:R-:W-:Y:S01]  /*4730*/  CS2R R26, SRZ ;  /* 0x00000000001a7805 */ /* 0x000fe2000001ff00 */
[----:B------:R-:W2:Y:S01]  /*4740*/  LDCU UR13, c[0x0][0x3cc] ;  /* 0x00007980ff0d77ac */ /* 0x000ea20008000800 */
[----:B------:R-:W-:Y:S01]  /*4750*/  BSSY.RECONVERGENT B1, `(.L_x_18457) ;  /* 0x0000371000017945 */ /* 0x000fe20003800200 */
[----:B------:R-:W-:-:S02]  /*4760*/  CS2R R28, SRZ ;  /* 0x00000000001c7805 */ /* 0x000fc4000001ff00 */
[----:B------:R-:W-:Y:S01]  /*4770*/  CS2R R30, SRZ ;  /* 0x00000000001e7805 */ /* 0x000fe2000001ff00 */
[----:B------:R-:W3:Y:S01]  /*4780*/  LDCU.64 UR14, c[0x0][0x398] ;  /* 0x00007300ff0e77ac */ /* 0x000ee20008000a00 */
[----:B------:R-:W-:Y:S05]  /*4790*/  @P0 BRA `(.L_x_18458) ;  /* 0x0000003400b00947 */ /* 0x000fea0003800000 */
[----:B01----:R-:W0:Y:S01]  /*47a0*/  I2F.RP R11, R4 ;  /* 0x00000004000b7306 */ /* 0x003e220000209400 */
[----:B------:R-:W-:Y:S01]  /*47b0*/  SHF.R.U32.HI R8, RZ, 0x3, R0 ;  /* 0x00000003ff087819 */ /* 0x000fe20000011600 */
[----:B------:R-:W-:Y:S01]  /*47c0*/  IMAD.U32 R13, RZ, RZ, UR4 ;  /* 0x00000004ff0d7e24 */ /* 0x000fe2000f8e00ff */
[----:B------:R-:W-:Y:S01]  /*47d0*/  SHF.L.U32 R12, R0, 0x5, RZ ;  /* 0x00000005000c7819 */ /* 0x000fe200000006ff */
[----:B------:R-:W-:Y:S01]  /*47e0*/  IMAD.MOV.U32 R9, RZ, RZ, RZ ;  /* 0x000000ffff097224 */ /* 0x000fe200078e00ff */
[----:B------:R-:W-:Y:S01]  /*47f0*/  LOP3.LUT R8, R8, 0x7c, RZ, 0xc0, !PT ;  /* 0x0000007c08087812 */ /* 0x000fe200078ec0ff */
[----:B------:R-:W1:Y:S01]  /*4800*/  LDCU UR8, c[0x0][0x3d0] ;  /* 0x00007a00ff0877ac */ /* 0x000e620008000800 */
[----:B------:R-:W-:Y:S01]  /*4810*/  IMAD.SHL.U32 R35, R0, 0x8, RZ ;  /* 0x0000000800237824 */ /* 0x000fe200078e00ff */
[C---:B------:R-:W-:Y:S01]  /*4820*/  LEA R0, R36.reuse, 0x3, 0x4 ;  /* 0x0000000324007811 */ /* 0x040fe200078e20ff */
[----:B------:R-:W-:Y:S01]  /*4830*/  HFMA2 R34, -RZ, RZ, 0, 0 ;  /* 0x00000000ff227431 */ /* 0x000fe200000001ff */
[----:B------:R-:W4:Y:S01]  /*4840*/  LDCU UR5, c[0x0][0x3ec] ;  /* 0x00007d80ff0577ac */ /* 0x000f220008000800 */
[----:B------:R-:W-:Y:S01]  /*4850*/  IMAD.WIDE R8, R13, 0x4, R8 ;  /* 0x000000040d087825 */ /* 0x000fe200078e0208 */
[----:B------:R-:W-:Y:S01]  /*4860*/  IADD3 R37, PT, PT, R36, -UR7, RZ ;  /* 0x8000000724257c10 */ /* 0x000fe2000fffe0ff */
[----:B------:R-:W5:Y:S01]  /*4870*/  LDCU.64 UR16, c[0x0][0x3a8] ;  /* 0x00007500ff1077ac */ /* 0x000f620008000a00 */
[----:B0-----:R-:W0:Y:S01]  /*4880*/  MUFU.RCP R11, R11 ;  /* 0x0000000b000b7308 */ /* 0x001e220000001000 */
[----:B------:R-:W-:Y:S01]  /*4890*/  VIADD R13, R10, 0x1a0 ;  /* 0x000001a00a0d7836 */ /* 0x000fe20000000000 */
[----:B------:R-:W-:-:S04]  /*48a0*/  LOP3.LUT R35, R0, 0x8, R35, 0xf8, !PT ;  /* 0x0000000800237812 */ /* 0x000fc800078ef823 */
[----:B------:R-:W-:Y:S02]  /*48b0*/  LEA R6, R6, R13, 0x18 ;  /* 0x0000000d06067211 */ /* 0x000fe400078ec0ff */
[----:B0-----:R-:W-:Y:S02]  /*48c0*/  IADD3 R7, PT, PT, R11, 0xffffffe, RZ ;  /* 0x0ffffffe0b077810 */ /* 0x001fe40007ffe0ff */
[----:B------:R-:W-:Y:S02]  /*48d0*/  LOP3.LUT R11, R12, 0x20, RZ, 0xe2, !PT ;  /* 0x000000200c0b7812 */ /* 0x000fe400078ee2ff */
[----:B-----5:R-:W-:Y:S02]  /*48e0*/  IADD3 R18, P0, PT, R8, UR16, RZ ;  /* 0x0000001008127c10 */ /* 0x020fe4000ff1e0ff */
[----:B------:R-:W0:Y:S01]  /*48f0*/  F2I.FTZ.U32.TRUNC.NTZ R7, R7 ;  /* 0x0000000700077305 */ /* 0x000e22000021f000 */
[C---:B------:R-:W-:Y:S01]  /*4900*/  LEA R11, R36.reuse, R11, 0x6 ;  /* 0x0000000b240b7211 */ /* 0x040fe200078e30ff */
[----:B------:R-:W-:Y:S01]  /*4910*/  VIADD R36, R36, 0x1 ;  /* 0x0000000124247836 */ /* 0x000fe20000000000 */
[----:B------:R-:W-:-:S02]  /*4920*/  IADD3.X R19, PT, PT, R9, UR17, RZ, P0, !PT ;  /* 0x0000001109137c10 */ /* 0x000fc400087fe4ff */
[----:B------:R-:W-:Y:S01]  /*4930*/  IADD3 R32, PT, PT, R11, 0x10, R6 ;  /* 0x000000100b207810 */ /* 0x000fe20007ffe006 */
[----:B------:R-:W-:Y:S02]  /*4940*/  IMAD.MOV.U32 R6, RZ, RZ, RZ ;  /* 0x000000ffff067224 */ /* 0x000fe400078e00ff */
[----:B0-----:R-:W-:-:S04]  /*4950*/  IMAD.MOV R33, RZ, RZ, -R7 ;  /* 0x000000ffff217224 */ /* 0x001fc800078e0a07 */
[----:B------:R-:W-:-:S04]  /*4960*/  IMAD R33, R33, R4, RZ ;  /* 0x0000000421217224 */ /* 0x000fc800078e02ff */
[----:B------:R-:W-:-:S04]  /*4970*/  IMAD.HI.U32 R33, R7, R33, R6 ;  /* 0x0000002107217227 */ /* 0x000fc800078e0006 */
[----:B-1----:R-:W-:Y:S02]  /*4980*/  IMAD R6, R5, UR8, RZ ;  /* 0x0000000805067c24 */ /* 0x002fe4000f8e02ff */
[----:B----4-:R-:W-:-:S03]  /*4990*/  IMAD.U32 R5, RZ, RZ, UR5 ;  /* 0x00000005ff057e24 */ /* 0x010fc6000f8e00ff */
[----:B------:R-:W-:Y:S02]  /*49a0*/  SHF.R.S32.HI R7, RZ, 0x1f, R6 ;  /* 0x0000001fff077819 */ /* 0x000fe40000011406 */
[----:B------:R-:W-:-:S07]  /*49b0*/  IADD3 R5, PT, PT, -R5, UR6, RZ ;  /* 0x0000000605057c10 */ /* 0x000fce000fffe1ff */
.L_x_18485:
        /* <DEDUP_REMOVED lines=21> */
[----:B------:R-:W-:-:S05]  /*4b10*/  @P0 IADD3 R11, PT, PT, R11, 0x1, RZ ;  /* 0x000000010b0b0810 */ /* 0x000fca0007ffe0ff */
[----:B------:R-:W-:Y:S01]  /*4b20*/  IMAD.MOV.U32 R12, RZ, RZ, R11 ;  /* 0x000000ffff0c7224 */ /* 0x000fe200078e000b */
[----:B0-----:R-:W-:-:S03]  /*4b30*/  IADD3 R15, PT, PT, RZ, -R9, RZ ;  /* 0x80000009ff0f7210 */ /* 0x001fc60007ffe0ff */
[----:B------:R-:W-:Y:S01]  /*4b40*/  @!P2 IMAD.MOV R12, RZ, RZ, -R12 ;  /* 0x000000ffff0ca224 */ /* 0x000fe200078e0a0c */
[----:B------:R-:W-:Y:S01]  /*4b50*/  @!P1 LOP3.LUT R12, RZ, R8, RZ, 0x33, !PT ;  /* 0x00000008ff0c9212 */ /* 0x000fe200078e33ff */
[----:B------:R-:W-:Y:S01]  /*4b60*/  IMAD.MOV.U32 R8, RZ, RZ, RZ ;  /* 0x000000ffff087224 */ /* 0x000fe200078e00ff */
[----:B------:R-:W-:Y:S01]  /*4b70*/  ISETP.NE.AND P2, PT, R14, RZ, PT ;  /* 0x000000ff0e00720c */ /* 0x000fe20003f45270 */
[----:B------:R-:W-:Y:S02]  /*4b80*/  IMAD R15, R15, R10, RZ ;  /* 0x0000000a0f0f7224 */ /* 0x000fe400078e02ff */
[----:B------:R-:W-:Y:S02]  /*4b90*/  IMAD.IADD R11, R12, 0x1, R21 ;  /* 0x000000010c0b7824 */ /* 0x000fe400078e0215 */
[----:B------:R-:W-:-:S03]  /*4ba0*/  IMAD.HI.U32 R8, R9, R15, R8 ;  /* 0x0000000f09087227 */ /* 0x000fc600078e0008 */
[----:B------:R-:W-:Y:S02]  /*4bb0*/  IABS R13, R11 ;  /* 0x0000000b000d7213 */ /* 0x000fe40000000000 */
[----:B------:R-:W-:Y:S02]  /*4bc0*/  ISETP.GE.AND P1, PT, R11, RZ, PT ;  /* 0x000000ff0b00720c */ /* 0x000fe40003f26270 */
        /* <DEDUP_REMOVED lines=13> */
[----:B------:R-:W2:Y:S01]  /*4ca0*/  LDG.E.CONSTANT R17, desc[UR10][R18.64] ;  /* 0x0000000a12117981 */ /* 0x000ea2000c1e9900 */
[----:B------:R-:W0:Y:S03]  /*4cb0*/  S2R R16, SR_TID.X ;  /* 0x0000000000107919 */ /* 0x000e260000002100 */
[----:B------:R-:W1:Y:S04]  /*4cc0*/  LDS.128 R12, [R32+-0x10] ;  /* 0xfffff000200c7984 */ /* 0x000e680000000c00 */
[----:B------:R4:W2:Y:S01]  /*4cd0*/  LDS.128 R8, [R32] ;  /* 0x0000000020087984 */ /* 0x0008a20000000c00 */
[----:B0-----:R-:W-:-:S05]  /*4ce0*/  IMAD.SHL.U32 R38, R16, 0x8, RZ ;  /* 0x0000000810267824 */ /* 0x001fca00078e00ff */
[----:B------:R-:W-:Y:S02]  /*4cf0*/  LOP3.LUT R39, R38, 0xf8, RZ, 0xc0, !PT ;  /* 0x000000f826277812 */ /* 0x000fe400078ec0ff */
[----:B-1----:R-:W-:Y:S02]  /*4d00*/  F2FP.BF16.F32.PACK_AB R12, R13, R12 ;  /* 0x0000000c0d0c723e */ /* 0x002fe400000010ff */
[----:B------:R-:W-:Y:S01]  /*4d10*/  F2FP.BF16.F32.PACK_AB R13, R15, R14 ;  /* 0x0000000e0f0d723e */ /* 0x000fe200000010ff */
[----:B--2---:R-:W-:-:S03]  /*4d20*/  IMAD.WIDE R16, R17, UR13, R6 ;  /* 0x0000000d11107c25 */ /* 0x004fc6000f8e0206 */
[----:B------:R-:W-:Y:S01]  /*4d30*/  IADD3 R38, P0, PT, R39, R16, RZ ;  /* 0x0000001027267210 */ /* 0x000fe20007f1e0ff */
[----:B------:R-:W-:Y:S01]  /*4d40*/  BSSY.RECONVERGENT B2, `(.L_x_18461) ;  /* 0x0000029000027945 */ /* 0x000fe20003800200 */
[----:B------:R-:W-:Y:S02]  /*4d50*/  VIADD R39, R35, 0xfffffffd ;  /* 0xfffffffd23277836 */ /* 0x000fe40000000000 */
[----:B------:R-:W-:Y:S02]  /*4d60*/  IADD3.X R17, PT, PT, RZ, R17, RZ, P0, !PT ;  /* 0x00000011ff117210 */ /* 0x000fe400007fe4ff */
[----:B---3--:R-:W-:-:S04]  /*4d70*/  LEA R16, P0, R38, UR14, 0x1 ;  /* 0x0000000e26107c11 */ /* 0x008fc8000f8008ff */
[----:B------:R-:W-:Y:S02]  /*4d80*/  LEA.HI.X R17, R38, UR15, R17, 0x1, P0 ;  /* 0x0000000f26117c11 */ /* 0x000fe400080f0c11 */
[----:B------:R-:W-:-:S03]  /*4d90*/  ISETP.NE.AND P0, PT, R37, -0x1, PT ;  /* 0xffffffff2500780c */ /* 0x000fc60003f05270 */
[----:B------:R4:W5:Y:S04]  /*4da0*/  LDG.E.CONSTANT R41, desc[UR10][R16.64] ;  /* 0x0000000a10297981 */ /* 0x000968000c1e9900 */
[----:B------:R4:W5:Y:S04]  /*4db0*/  LDG.E.CONSTANT R38, desc[UR10][R16.64+0x4] ;  /* 0x0000040a10267981 */ /* 0x000968000c1e9900 */
[----:B------:R4:W5:Y:S04]  /*4dc0*/  LDG.E.CONSTANT R15, desc[UR10][R16.64+0x8] ;  /* 0x0000080a100f7981 */ /* 0x000968000c1e9900 */
[----:B------:R4:W5:Y:S01]  /*4dd0*/  LDG.E.CONSTANT R14, desc[UR10][R16.64+0xc] ;  /* 0x00000c0a100e7981 */ /* 0x000962000c1e9900 */
[----:B------:R-:W-:Y:S05]  /*4de0*/  @P0 BRA `(.L_x_18462) ;  /* 0x0000000000780947 */ /* 0x000fea0003800000 */
[C---:B------:R-:W-:Y:S01]  /*4df0*/  VIADD R40, R35.reuse, 0xffffffff ;  /* 0xffffffff23287836 */ /* 0x040fe20000000000 */
[----:B------:R-:W-:Y:S02]  /*4e00*/  ISETP.GE.AND P2, PT, R35, UR9, PT ;  /* 0x0000000923007c0c */ /* 0x000fe4000bf46270 */
[----:B-----5:R-:W-:Y:S02]  /*4e10*/  PRMT R42, R14, 0x7632, R42 ;  /* 0x000076320e2a7816 */ /* 0x020fe4000000002a */
[----:B------:R-:W-:Y:S02]  /*4e20*/  ISETP.GE.AND P1, PT, R40, UR9, PT ;  /* 0x0000000928007c0c */ /* 0x000fe4000bf26270 */
[C---:B------:R-:W-:Y:S02]  /*4e30*/  PRMT R40, R38.reuse, 0x7632, R40 ;  /* 0x0000763226287816 */ /* 0x040fe40000000028 */
[----:B------:R-:W-:Y:S02]  /*4e40*/  SEL R38, R38, RZ, !P1 ;  /* 0x000000ff26267207 */ /* 0x000fe40004800000 */
[----:B------:R-:W-:-:S02]  /*4e50*/  SEL R43, R40, RZ, !P2 ;  /* 0x000000ff282b7207 */ /* 0x000fc40005000000 */
[C---:B------:R-:W-:Y:S02]  /*4e60*/  IADD3 R40, PT, PT, R35.reuse, 0x1, RZ ;  /* 0x0000000123287810 */ /* 0x040fe40007ffe0ff */
[----:B------:R-:W-:Y:S02]  /*4e70*/  PRMT R38, R38, 0x5410, R43 ;  /* 0x0000541026267816 */ /* 0x000fe4000000002b */
[----:B------:R-:W-:Y:S01]  /*4e80*/  ISETP.GE.AND P1, PT, R40, UR9, PT ;  /* 0x0000000928007c0c */ /* 0x000fe2000bf26270 */
[----:B------:R-:W-:-:S05]  /*4e90*/  VIADD R40, R35, 0x2 ;  /* 0x0000000223287836 */ /* 0x000fca0000000000 */
        /* <DEDUP_REMOVED lines=8> */
[C---:B------:R-:W-:Y:S02]  /*4f20*/  IADD3 R40, PT, PT, R35.reuse, 0x4, RZ ;  /* 0x0000000423287810 */ /* 0x040fe40007ffe0ff */
        /* <DEDUP_REMOVED lines=10> */
.L_x_18462:
[----:B------:R-:W-:Y:S05]  /*4fd0*/  BSYNC.RECONVERGENT B2 ;  /* 0x0000000000027941 */ /* 0x000fea0003800200 */
.L_x_18461:
[----:B-----5:R-:W-:Y:S02]  /*4fe0*/  HMUL2.BF16_V2 R40, R12, R41 ;  /* 0x000000290c287232 */ /* 0x020fe40000200000 */
[----:B------:R-:W-:Y:S01]  /*4ff0*/  HFMA2.BF16_V2 R38, R13, R38, -RZ ;  /* 0x000000260d267231 */ /* 0x000fe200003000ff */
[----:B------:R-:W-:Y:S02]  /*5000*/  F2FP.BF16.F32.PACK_AB R8, R9, R8 ;  /* 0x000000080908723e */ /* 0x000fe400000010ff */
[----:B------:R-:W-:Y:S02]  /*5010*/  F2FP.BF16.F32.PACK_AB R9, R11, R10 ;  /* 0x0000000a0b09723e */ /* 0x000fe400000010ff */
[C---:B------:R-:W-:Y:S01]  /*5020*/  PRMT R41, R40.reuse, 0x7632, R41 ;  /* 0x0000763228297816 */ /* 0x040fe20000000029 */
[----:B------:R-:W-:Y:S02]  /*5030*/  IMAD.U32 R40, R40, 0x10000, RZ ;  /* 0x0001000028287824 */ /* 0x000fe400078e00ff */
[----:B------:R-:W-:Y:S01]  /*5040*/  HMUL2.BF16_V2 R15, R8, R15 ;  /* 0x0000000f080f7232 */ /* 0x000fe20000200000 */
[----:B------:R-:W-:-:S02]  /*5050*/  SHF.L.U32 R41, R41, 0x10, RZ ;  /* 0x0000001029297819 */ /* 0x000fc400000006ff */
[C---:B------:R-:W-:Y:S02]  /*5060*/  PRMT R11, R38.reuse, 0x7610, R11 ;  /* 0x00007610260b7816 */ /* 0x040fe4000000000b */
[----:B------:R-:W-:Y:S01]  /*5070*/  PRMT R38, R38, 0x7632, R38 ;  /* 0x0000763226267816 */ /* 0x000fe20000000026 */
[----:B------:R-:W-:Y:S01]  /*5080*/  FADD.FTZ R10, R40, R41 ;  /* 0x00000029280a7221 */ /* 0x000fe20000010000 */
[----:B------:R-:W-:Y:S02]  /*5090*/  HFMA2.BF16_V2 R40, R9, R14, -RZ ;  /* 0x0000000e09287231 */ /* 0x000fe400003000ff */
[----:B------:R-:W-:Y:S01]  /*50a0*/  IMAD.U32 R11, R11, 0x10000, RZ ;  /* 0x000100000b0b7824 */ /* 0x000fe200078e00ff */
[C---:B------:R-:W-:Y:S01]  /*50b0*/  PRMT R14, R15.reuse, 0x7610, R14 ;  /* 0x000076100f0e7816 */ /* 0x040fe2000000000e */
[----:B------:R-:W-:Y:S01]  /*50c0*/  IMAD.U32 R38, R38, 0x10000, RZ ;  /* 0x0001000026267824 */ /* 0x000fe200078e00ff */
[----:B------:R-:W-:Y:S02]  /*50d0*/  PRMT R15, R15, 0x7632, R15 ;  /* 0x000076320f0f7816 */ /* 0x000fe4000000000f */
[----:B------:R-:W-:Y:S01]  /*50e0*/  SHF.L.U32 R14, R14, 0x10, RZ ;  /* 0x000000100e0e7819 */ /* 0x000fe200000006ff */
[----:B------:R-:W-:-:S02]  /*50f0*/  FADD.FTZ R11, R11, R38 ;  /* 0x000000260b0b7221 */ /* 0x000fc40000010000 */
[----:B------:R-:W-:Y:S01]  /*5100*/  IMAD.U32 R15, R15, 0x10000, RZ ;  /* 0x000100000f0f7824 */ /* 0x000fe200078e00ff */
[----:B------:R-:W-:Y:S01]  /*5110*/  PRMT R38, R40, 0x7610, R38 ;  /* 0x0000761028267816 */ /* 0x000fe20000000026 */
[----:B------:R-:W-:Y:S01]  /*5120*/  FADD.FTZ R11, R10, R11 ;  /* 0x0000000b0a0b7221 */ /* 0x000fe20000010000 */
[----:B------:R-:W-:Y:S01]  /*5130*/  PRMT R40, R40, 0x7632, R40 ;  /* 0x0000763228287816 */ /* 0x000fe20000000028 */
[----:B------:R-:W-:Y:S02]  /*5140*/  FADD.FTZ R14, R14, R15 ;  /* 0x0000000f0e0e7221 */ /* 0x000fe40000010000 */
[----:B------:R-:W-:Y:S01]  /*5150*/  IMAD.U32 R38, R38, 0x10000, RZ ;  /* 0x0001000026267824 */ /* 0x000fe200078e00ff */
[----:B------:R-:W-:Y:S01]  /*5160*/  SHF.L.U32 R41, R40, 0x10, RZ ;  /* 0x0000001028297819 */ /* 0x000fe200000006ff */
[----:B------:R-:W-:Y:S01]  /*5170*/  FADD.FTZ R11, R11, R14 ;  /* 0x0000000e0b0b7221 */ /* 0x000fe20000010000 */
[----:B------:R0:W5:Y:S03]  /*5180*/  LDG.E.CONSTANT R15, desc[UR10][R16.64+0x208] ;  /* 0x0002080a100f7981 */ /* 0x000166000c1e9900 */
[----:B------:R-:W-:Y:S01]  /*5190*/  FADD.FTZ R10, R38, R41 ;  /* 0x00000029260a7221 */ /* 0x000fe20000010000 */
[----:B------:R0:W5:Y:S04]  /*51a0*/  LDG.E.CONSTANT R14, desc[UR10][R16.64+0x20c] ;  /* 0x00020c0a100e7981 */ /* 0x000168000c1e9900 */
[----:B------:R0:W5:Y:S04]  /*51b0*/  LDG.E.CONSTANT R41, desc[UR10][R16.64+0x200] ;  /* 0x0002000a10297981 */ /* 0x000168000c1e9900 */
[----:B------:R0:W5:Y:S01]  /*51c0*/  LDG.E.CONSTANT R38, desc[UR10][R16.64+0x204] ;  /* 0x0002040a10267981 */ /* 0x000162000c1e9900 */
[----:B------:R-:W-:Y:S04]  /*51d0*/  BSSY.RECONVERGENT B2, `(.L_x_18463) ;  /* 0x0000020000027945 */ /* 0x000fe80003800200 */
[----:B------:R-:W-:Y:S05]  /*51e0*/  @P0 BRA `(.L_x_18464) ;  /* 0x0000000000780947 */ /* 0x000fea0003800000 */
[C---:B------:R-:W-:Y:S01]  /*51f0*/  VIADD R40, R35.reuse, 0xffffffff ;  /* 0xffffffff23287836 */ /* 0x040fe20000000000 */
[C---:B------:R-:W-:Y:S02]  /*5200*/  ISETP.GE.AND P2, PT, R35.reuse, UR9, PT ;  /* 0x0000000923007c0c */ /* 0x040fe4000bf46270 */
[----:B-----5:R-:W-:Y:S02]  /*5210*/  PRMT R42, R14, 0x7632, R42 ;  /* 0x000076320e2a7816 */ /* 0x020fe4000000002a */
        /* <DEDUP_REMOVED lines=15> */
[----:B------:R-:W-:Y:S01]  /*5310*/  ISETP.GE.AND P3, PT, R40, UR9, PT ;  /* 0x0000000928007c0c */ /* 0x000fe2000bf66270 */
[----:B------:R-:W-:-:S03]  /*5320*/  VIADD R40, R35, 0x4 ;  /* 0x0000000423287836 */ /* 0x000fc60000000000 */
[----:B------:R-:W-:Y:S02]  /*5330*/  SEL R14, R14, RZ, !P3 ;  /* 0x000000ff0e0e7207 */ /* 0x000fe40005800000 */
[----:B------:R-:W-:Y:S02]  /*5340*/  ISETP.GE.AND P4, PT, R40, UR9, PT ;  /* 0x0000000928007c0c */ /* 0x000fe4000bf86270 */
[----:B------:R-:W-:Y:S02]  /*5350*/  IADD3 R40, PT, PT, R35, -0x2, RZ ;  /* 0xfffffffe23287810 */ /* 0x000fe40007ffe0ff */
[----:B------:R-:W-:Y:S02]  /*5360*/  SEL R43, R42, RZ, !P4 ;  /* 0x000000ff2a2b7207 */ /* 0x000fe40006000000 */
[----:B------:R-:W-:Y:S02]  /*5370*/  ISETP.GE.AND P2, PT, R40, UR9, PT ;  /* 0x0000000928007c0c */ /* 0x000fe4000bf46270 */
[----:B------:R-:W-:-:S02]  /*5380*/  PRMT R40, R41, 0x7632, R40 ;  /* 0x0000763229287816 */ /* 0x000fc40000000028 */
[----:B------:R-:W-:Y:S02]  /*5390*/  SEL R41, R41, RZ, !P1 ;  /* 0x000000ff29297207 */ /* 0x000fe40004800000 */
[----:B------:R-:W-:Y:S02]  /*53a0*/  SEL R40, R40, RZ, !P2 ;  /* 0x000000ff28287207 */ /* 0x000fe40005000000 */
[----:B------:R-:W-:Y:S02]  /*53b0*/  PRMT R14, R14, 0x5410, R43 ;  /* 0x000054100e0e7816 */ /* 0x000fe4000000002b */
[----:B------:R-:W-:-:S07]  /*53c0*/  PRMT R41, R41, 0x5410, R40 ;  /* 0x0000541029297816 */ /* 0x000fce0000000028 */
.L_x_18464:
[----:B------:R-:W-:Y:S05]  /*53d0*/  BSYNC.RECONVERGENT B2 ;  /* 0x0000000000027941 */ /* 0x000fea0003800200 */
.L_x_18463:
[----:B-----5:R-:W-:Y:S02]  /*53e0*/  HFMA2.BF16_V2 R42, R13, R38, -RZ ;  /* 0x000000260d2a7231 */ /* 0x020fe400003000ff */
[----:B------:R-:W-:Y:S02]  /*53f0*/  HMUL2.BF16_V2 R41, R12, R41 ;  /* 0x000000290c297232 */ /* 0x000fe40000200000 */
[----:B------:R-:W-:Y:S02]  /*5400*/  FADD.FTZ R11, R11, R10 ;  /* 0x0000000a0b0b7221 */ /* 0x000fe40000010000 */
[----:B------:R1:W5:Y:S01]  /*5410*/  LDG.E.CONSTANT R10, desc[UR10][R16.64+0x40c] ;  /* 0x00040c0a100a7981 */ /* 0x000362000c1e9900 */
[C---:B------:R-:W-:Y:S02]  /*5420*/  PRMT R38, R41.reuse, 0x7610, R38 ;  /* 0x0000761029267816 */ /* 0x040fe40000000026 */
[----:B------:R-:W-:Y:S02]  /*5430*/  PRMT R40, R41, 0x7632, R40 ;  /* 0x0000763229287816 */ /* 0x000fe40000000028 */
[----:B------:R-:W-:Y:S01]  /*5440*/  PRMT R41, R42, 0x7610, R41 ;  /* 0x000076102a297816 */ /* 0x000fe20000000029 */
[----:B------:R-:W-:Y:S01]  /*5450*/  IMAD.U32 R38, R38, 0x10000, RZ ;  /* 0x0001000026267824 */ /* 0x000fe200078e00ff */
[----:B------:R-:W-:Y:S01]  /*5460*/  PRMT R42, R42, 0x7632, R42 ;  /* 0x000076322a2a7816 */ /* 0x000fe2000000002a */
[----:B------:R-:W-:Y:S01]  /*5470*/  IMAD.U32 R43, R40, 0x10000, RZ ;  /* 0x00010000282b7824 */ /* 0x000fe200078e00ff */
[----:B------:R-:W-:Y:S01]  /*5480*/  SHF.L.U32 R41, R41, 0x10, RZ ;  /* 0x0000001029297819 */ /* 0x000fe200000006ff */
[----:B------:R-:W-:-:S02]  /*5490*/  HMUL2.BF16_V2 R40, R8, R15 ;  /* 0x0000000f08287232 */ /* 0x000fc40000200000 */
[----:B------:R-:W-:Y:S02]  /*54a0*/  IMAD.U32 R42, R42, 0x10000, RZ ;  /* 0x000100002a2a7824 */ /* 0x000fe400078e00ff */
[----:B------:R-:W-:Y:S02]  /*54b0*/  FADD.FTZ R15, R38, R43 ;  /* 0x0000002b260f7221 */ /* 0x000fe40000010000 */
[----:B------:R1:W5:Y:S01]  /*54c0*/  LDG.E.CONSTANT R43, desc[UR10][R16.64+0x400] ;  /* 0x0004000a102b7981 */ /* 0x000362000c1e9900 */
[----:B------:R-:W-:Y:S01]  /*54d0*/  FADD.FTZ R38, R41, R42 ;  /* 0x0000002a29267221 */ /* 0x000fe20000010000 */
[C---:B------:R-:W-:Y:S01]  /*54e0*/  PRMT R41, R40.reuse, 0x7632, R41 ;  /* 0x0000763228297816 */ /* 0x040fe20000000029 */
[----:B------:R-:W-:Y:S02]  /*54f0*/  HFMA2.BF16_V2 R42, R9, R14, -RZ ;  /* 0x0000000e092a7231 */ /* 0x000fe400003000ff */
[----:B------:R-:W-:Y:S01]  /*5500*/  IMAD.U32 R40, R40, 0x10000, RZ ;  /* 0x0001000028287824 */ /* 0x000fe200078e00ff */
[----:B------:R-:W-:-:S05]  /*5510*/  SHF.L.U32 R41, R41, 0x10, RZ ;  /* 0x0000001029297819 */ /* 0x000fca00000006ff */
[----:B------:R-:W-:Y:S01]  /*5520*/  FADD.FTZ R14, R40, R41 ;  /* 0x00000029280e7221 */ /* 0x000fe20000010000 */
[--C-:B------:R-:W-:Y:S01]  /*5530*/  FADD.FTZ R41, R15, R38.reuse ;  /* 0x000000260f297221 */ /* 0x100fe20000010000 */
[C---:B------:R-:W-:Y:S02]  /*5540*/  PRMT R15, R42.reuse, 0x7610, R15 ;  /* 0x000076102a0f7816 */ /* 0x040fe4000000000f */
[----:B------:R-:W-:Y:S01]  /*5550*/  PRMT R38, R42, 0x7632, R38 ;  /* 0x000076322a267816 */ /* 0x000fe20000000026 */
[----:B------:R-:W-:Y:S02]  /*5560*/  FADD.FTZ R14, R41, R14 ;  /* 0x0000000e290e7221 */ /* 0x000fe40000010000 */
[----:B------:R-:W-:Y:S01]  /*5570*/  IMAD.U32 R15, R15, 0x10000, RZ ;  /* 0x000100000f0f7824 */ /* 0x000fe200078e00ff */
[----:B------:R1:W5:Y:S01]  /*5580*/  LDG.E.CONSTANT R41, desc[UR10][R16.64+0x408] ;  /* 0x0004080a10297981 */ /* 0x000362000c1e9900 */
[----:B------:R-:W-:-:S04]  /*5590*/  IMAD.U32 R38, R38, 0x10000, RZ ;  /* 0x0001000026267824 */ /* 0x000fc800078e00ff */
[----:B------:R-:W-:-:S04]  /*55a0*/  FADD.FTZ R15, R15, R38 ;  /* 0x000000260f0f7221 */ /* 0x000fc80000010000 */
[----:B------:R-:W-:Y:S02]  /*55b0*/  FADD.FTZ R15, R14, R15 ;  /* 0x0000000f0e0f7221 */ /* 0x000fe40000010000 */
[----:B------:R1:W5:Y:S01]  /*55c0*/  LDG.E.CONSTANT R14, desc[UR10][R16.64+0x404] ;  /* 0x0004040a100e7981 */ /* 0x000362000c1e9900 */
[----:B------:R-:W-:Y:S04]  /*55d0*/  BSSY.RECONVERGENT B2, `(.L_x_18465) ;  /* 0x0000020000027945 */ /* 0x000fe80003800200 */
[----:B------:R-:W-:Y:S05]  /*55e0*/  @P0 BRA `(.L_x_18466) ;  /* 0x0000000000780947 */ /* 0x000fea0003800000 */
[C---:B------:R-:W-:Y:S02]  /*55f0*/  IADD3 R38, PT, PT, R35.reuse, -0x1, RZ ;  /* 0xffffffff23267810 */ /* 0x040fe40007ffe0ff */
[C---:B------:R-:W-:Y:S02]  /*5600*/  ISETP.GE.AND P2, PT, R35.reuse, UR9, PT ;  /* 0x0000000923007c0c */ /* 0x040fe4000bf46270 */
        /* <DEDUP_REMOVED lines=14> */
[----:B------:R-:W-:-:S02]  /*56f0*/  PRMT R41, R41, 0x5410, R38 ;  /* 0x0000541029297816 */ /* 0x000fc40000000026 */
[----:B------:R-:W-:-:S04]  /*5700*/  IADD3 R38, PT, PT, R35, 0x3, RZ ;  /* 0x0000000323267810 */ /* 0x000fc80007ffe0ff */
[----:B------:R-:W-:Y:S01]  /*5710*/  ISETP.GE.AND P3, PT, R38, UR9, PT ;  /* 0x0000000926007c0c */ /* 0x000fe2000bf66270 */
[----:B------:R-:W-:-:S03]  /*5720*/  VIADD R38, R35, 0x4 ;  /* 0x0000000423267836 */ /* 0x000fc60000000000 */
        /* <DEDUP_REMOVED lines=10> */
.L_x_18466:
[----:B------:R-:W-:Y:S05]  /*57d0*/  BSYNC.RECONVERGENT B2 ;  /* 0x0000000000027941 */ /* 0x000fea0003800200 */
.L_x_18465:
[----:B-----5:R-:W-:Y:S02]  /*57e0*/  HFMA2.BF16_V2 R40, R13, R14, -RZ ;  /* 0x0000000e0d287231 */ /* 0x020fe400003000ff */
[----:B------:R-:W-:Y:S02]  /*57f0*/  HMUL2.BF16_V2 R43, R12, R43 ;  /* 0x0000002b0c2b7232 */ /* 0x000fe40000200000 */
[----:B------:R-:W-:Y:S02]  /*5800*/  HFMA2.BF16_V2 R10, R9, R10, -RZ ;  /* 0x0000000a090a7231 */ /* 0x000fe400003000ff */
[----:B------:R-:W-:Y:S01]  /*5810*/  FADD.FTZ R34, R34, R11 ;  /* 0x0000000b22227221 */ /* 0x000fe20000010000 */
[----:B------:R-:W-:Y:S01]  /*5820*/  FADD.FTZ R20, R20, R15 ;  /* 0x0000000f14147221 */ /* 0x000fe20000010000 */
[C---:B------:R-:W-:Y:S01]  /*5830*/  PRMT R38, R43.reuse, 0x7632, R38 ;  /* 0x000076322b267816 */ /* 0x040fe20000000026 */
[----:B------:R2:W5:Y:S01]  /*5840*/  LDG.E.CONSTANT R15, desc[UR10][R16.64+0x608] ;  /* 0x0006080a100f7981 */ /* 0x000562000c1e9900 */
[----:B------:R-:W-:-:S02]  /*5850*/  PRMT R14, R43, 0x7610, R14 ;  /* 0x000076102b0e7816 */ /* 0x000fc4000000000e */
[----:B------:R-:W-:Y:S01]  /*5860*/  PRMT R42, R40, 0x7632, R42 ;  /* 0x00007632282a7816 */ /* 0x000fe2000000002a */
[----:B------:R-:W-:Y:S02]  /*5870*/  IMAD.U32 R43, R38, 0x10000, RZ ;  /* 0x00010000262b7824 */ /* 0x000fe400078e00ff */
[----:B------:R-:W-:Y:S02]  /*5880*/  HMUL2.BF16_V2 R38, R8, R41 ;  /* 0x0000002908267232 */ /* 0x000fe40000200000 */
[----:B------:R-:W-:Y:S01]  /*5890*/  IMAD.U32 R40, R40, 0x10000, RZ ;  /* 0x0001000028287824 */ /* 0x000fe200078e00ff */
[----:B------:R-:W-:Y:S02]  /*58a0*/  SHF.L.U32 R45, R42, 0x10, RZ ;  /* 0x000000102a2d7819 */ /* 0x000fe400000006ff */
[----:B------:R-:W-:-:S03]  /*58b0*/  SHF.L.U32 R14, R14, 0x10, RZ ;  /* 0x000000100e0e7819 */ /* 0x000fc600000006ff */
[----:B------:R-:W-:Y:S01]  /*58c0*/  FADD.FTZ R41, R40, R45 ;  /* 0x0000002d28297221 */ /* 0x000fe20000010000 */
[----:B------:R-:W-:Y:S01]  /*58d0*/  PRMT R40, R38, 0x7632, R40 ;  /* 0x0000763226287816 */ /* 0x000fe20000000028 */
[----:B------:R-:W-:Y:S01]  /*58e0*/  FADD.FTZ R14, R14, R43 ;  /* 0x0000002b0e0e7221 */ /* 0x000fe20000010000 */
[----:B------:R-:W-:-:S03]  /*58f0*/  IMAD.U32 R38, R38, 0x10000, RZ ;  /* 0x0001000026267824 */ /* 0x000fc600078e00ff */
[----:B------:R-:W-:Y:S02]  /*5900*/  IMAD.U32 R43, R40, 0x10000, RZ ;  /* 0x00010000282b7824 */ /* 0x000fe400078e00ff */
[----:B------:R-:W-:Y:S01]  /*5910*/  FADD.FTZ R41, R14, R41 ;  /* 0x000000290e297221 */ /* 0x000fe20000010000 */
[----:B------:R-:W-:Y:S01]  /*5920*/  PRMT R14, R10, 0x7632, R14 ;  /* 0x000076320a0e7816 */ /* 0x000fe2000000000e */
[----:B------:R-:W-:Y:S01]  /*5930*/  FADD.FTZ R38, R38, R43 ;  /* 0x0000002b26267221 */ /* 0x000fe20000010000 */
[----:B------:R-:W-:-:S03]  /*5940*/  SHF.L.U32 R10, R10, 0x10, RZ ;  /* 0x000000100a0a7819 */ /* 0x000fc600000006ff */
[----:B------:R-:W-:Y:S02]  /*5950*/  IMAD.U32 R43, R14, 0x10000, RZ ;  /* 0x000100000e2b7824 */ /* 0x000fe400078e00ff */
        /* <DEDUP_REMOVED lines=37> */
.L_x_18468:
[----:B------:R-:W-:Y:S05]  /*5bb0*/  BSYNC.RECONVERGENT B2 ;  /* 0x0000000000027941 */ /* 0x000fea0003800200 */
.L_x_18467:
[----:B-----5:R-:W-:Y:S02]  /*5bc0*/  HFMA2.BF16_V2 R42, R13, R38, -RZ ;  /* 0x000000260d2a7231 */ /* 0x020fe400003000ff */
[----:B------:R-:W-:Y:S02]  /*5bd0*/  HMUL2.BF16_V2 R41, R12, R41 ;  /* 0x000000290c297232 */ /* 0x000fe40000200000 */
[----:B------:R-:W-:-:S03]  /*5be0*/  FADD.FTZ R11, R11, R10 ;  /* 0x0000000a0b0b7221 */ /* 0x000fc60000010000 */
[C---:B------:R-:W-:Y:S02]  /*5bf0*/  PRMT R38, R41.reuse, 0x7610, R38 ;  /* 0x0000761029267816 */ /* 0x040fe40000000026 */
[----:B------:R-:W-:Y:S02]  /*5c00*/  PRMT R40, R41, 0x7632, R40 ;  /* 0x0000763229287816 */ /* 0x000fe40000000028 */
[----:B------:R-:W-:Y:S01]  /*5c10*/  PRMT R41, R42, 0x7610, R41 ;  /* 0x000076102a297816 */ /* 0x000fe20000000029 */
[----:B------:R-:W-:Y:S01]  /*5c20*/  IMAD.U32 R38, R38, 0x10000, RZ ;  /* 0x0001000026267824 */ /* 0x000fe200078e00ff */
[----:B------:R-:W-:Y:S02]  /*5c30*/  PRMT R42, R42, 0x7632, R42 ;  /* 0x000076322a2a7816 */ /* 0x000fe4000000002a */
[----:B------:R-:W-:Y:S01]  /*5c40*/  SHF.L.U32 R43, R40, 0x10, RZ ;  /* 0x00000010282b7819 */ /* 0x000fe200000006ff */
[----:B------:R-:W-:Y:S02]  /*5c50*/  IMAD.U32 R41, R41, 0x10000, RZ ;  /* 0x0001000029297824 */ /* 0x000fe400078e00ff */
[----:B------:R-:W-:-:S02]  /*5c60*/  HMUL2.BF16_V2 R40, R8, R15 ;  /* 0x0000000f08287232 */ /* 0x000fc40000200000 */
[----:B------:R-:W-:Y:S02]  /*5c70*/  IMAD.U32 R42, R42, 0x10000, RZ ;  /* 0x000100002a2a7824 */ /* 0x000fe400078e00ff */
[----:B------:R-:W-:Y:S02]  /*5c80*/  FADD.FTZ R15, R38, R43 ;  /* 0x0000002b260f7221 */ /* 0x000fe40000010000 */
[----:B------:R-:W-:Y:S01]  /*5c90*/  FADD.FTZ R38, R41, R42 ;  /* 0x0000002a29267221 */ /* 0x000fe20000010000 */
[C---:B------:R-:W-:Y:S01]  /*5ca0*/  PRMT R41, R40.reuse, 0x7632, R41 ;  /* 0x0000763228297816 */ /* 0x040fe20000000029 */
[----:B------:R-:W-:Y:S01]  /*5cb0*/  HFMA2.BF16_V2 R42, R9, R14, -RZ ;  /* 0x0000000e092a7231 */ /* 0x000fe200003000ff */
[----:B------:R-:W-:-:S03]  /*5cc0*/  SHF.L.U32 R40, R40, 0x10, RZ ;  /* 0x0000001028287819 */ /* 0x000fc600000006ff */
[----:B------:R-:W-:-:S04]  /*5cd0*/  IMAD.U32 R41, R41, 0x10000, RZ ;  /* 0x0001000029297824 */ /* 0x000fc800078e00ff */
[----:B------:R-:W-:Y:S01]  /*5ce0*/  FADD.FTZ R14, R40, R41 ;  /* 0x00000029280e7221 */ /* 0x000fe20000010000 */
[--C-:B------:R-:W-:Y:S01]  /*5cf0*/  FADD.FTZ R41, R15, R38.reuse ;  /* 0x000000260f297221 */ /* 0x100fe20000010000 */
[C---:B------:R-:W-:Y:S02]  /*5d00*/  PRMT R15, R42.reuse, 0x7610, R15 ;  /* 0x000076102a0f7816 */ /* 0x040fe4000000000f */
[----:B------:R-:W-:Y:S01]  /*5d10*/  PRMT R38, R42, 0x7632, R38 ;  /* 0x000076322a267816 */ /* 0x000fe20000000026 */
[----:B------:R-:W-:Y:S02]  /*5d20*/  FADD.FTZ R14, R41, R14 ;  /* 0x0000000e290e7221 */ /* 0x000fe40000010000 */
[----:B------:R-:W-:Y:S01]  /*5d30*/  IMAD.U32 R15, R15, 0x10000, RZ ;  /* 0x000100000f0f7824 */ /* 0x000fe200078e00ff */
[----:B------:R-:W-:Y:S01]  /*5d40*/  SHF.L.U32 R38, R38, 0x10, RZ ;  /* 0x0000001026267819 */ /* 0x000fe200000006ff */
[----:B------:R3:W5:Y:S04]  /*5d50*/  LDG.E.CONSTANT R41, desc[UR10][R16.64+0x800] ;  /* 0x0008000a10297981 */ /* 0x000768000c1e9900 */
[----:B------:R-:W-:-:S02]  /*5d60*/  FADD.FTZ R15, R15, R38 ;  /* 0x000000260f0f7221 */ /* 0x000fc40000010000 */
[----:B------:R3:W5:Y:S02]  /*5d70*/  LDG.E.CONSTANT R38, desc[UR10][R16.64+0x804] ;  /* 0x0008040a10267981 */ /* 0x000764000c1e9900 */
[----:B------:R-:W-:Y:S02]  /*5d80*/  FADD.FTZ R10, R14, R15 ;  /* 0x0000000f0e0a7221 */ /* 0x000fe40000010000 */
        /* <DEDUP_REMOVED lines=34> */
.L_x_18470:
[----:B------:R-:W-:Y:S05]  /*5fb0*/  BSYNC.RECONVERGENT B2 ;  /* 0x0000000000027941 */ /* 0x000fea0003800200 */
.L_x_18469:
[----:B-----5:R-:W-:Y:S02]  /*5fc0*/  HFMA2.BF16_V2 R42, R13, R38, -RZ ;  /* 0x000000260d2a7231 */ /* 0x020fe400003000ff */
[----:B------:R-:W-:Y:S02]  /*5fd0*/  HMUL2.BF16_V2 R41, R12, R41 ;  /* 0x000000290c297232 */ /* 0x000fe40000200000 */
[----:B------:R-:W-:Y:S01]  /*5fe0*/  FADD.FTZ R22, R22, R11 ;  /* 0x0000000b16167221 */ /* 0x000fe20000010000 */
[----:B------:R-:W-:Y:S02]  /*5ff0*/  FADD.FTZ R23, R23, R10 ;  /* 0x0000000a17177221 */ /* 0x000fe40000010000 */
        /* <DEDUP_REMOVED lines=22> */
[----:B------:R-:W-:-:S03]  /*6160*/  IMAD.U32 R38, R38, 0x10000, RZ ;  /* 0x0001000026267824 */ /* 0x000fc600078e00ff */
[----:B------:R0:W5:Y:S01]  /*6170*/  LDG.E.CONSTANT R14, desc[UR10][R16.64+0xa0c] ;  /* 0x000a0c0a100e7981 */ /* 0x000162000c1e9900 */
[----:B------:R-:W-:-:S03]  /*6180*/  FADD.FTZ R10, R15, R38 ;  /* 0x000000260f0a7221 */ /* 0x000fc60000010000 */
[----:B------:R0:W5:Y:S04]  /*6190*/  LDG.E.CONSTANT R38, desc[UR10][R16.64+0xa04] ;  /* 0x000a040a10267981 */ /* 0x000168000c1e9900 */
        /* <DEDUP_REMOVED lines=33> */
.L_x_18472:
[----:B------:R-:W-:Y:S05]  /*63b0*/  BSYNC.RECONVERGENT B2 ;  /* 0x0000000000027941 */ /* 0x000fea0003800200 */
.L_x_18471:
[----:B-----5:R-:W-:Y:S02]  /*63c0*/  HFMA2.BF16_V2 R42, R13, R38, -RZ ;  /* 0x000000260d2a7231 */ /* 0x020fe400003000ff */
[----:B------:R-:W-:Y:S02]  /*63d0*/  HMUL2.BF16_V2 R41, R12, R41 ;  /* 0x000000290c297232 */ /* 0x000fe40000200000 */
[----:B------:R-:W-:-:S03]  /*63e0*/  FADD.FTZ R11, R11, R10 ;  /* 0x0000000a0b0b7221 */ /* 0x000fc60000010000 */
[C---:B------:R-:W-:Y:S02]  /*63f0*/  PRMT R38, R41.reuse, 0x7610, R38 ;  /* 0x0000761029267816 */ /* 0x040fe40000000026 */
[----:B------:R-:W-:Y:S02]  /*6400*/  PRMT R40, R41, 0x7632, R40 ;  /* 0x0000763229287816 */ /* 0x000fe40000000028 */
[C---:B------:R-:W-:Y:S02]  /*6410*/  PRMT R41, R42.reuse, 0x7610, R41 ;  /* 0x000076102a297816 */ /* 0x040fe40000000029 */
[----:B------:R-:W-:Y:S01]  /*6420*/  PRMT R42, R42, 0x7632, R42 ;  /* 0x000076322a2a7816 */ /* 0x000fe2000000002a */
[----:B------:R-:W-:Y:S01]  /*6430*/  IMAD.U32 R43, R40, 0x10000, RZ ;  /* 0x00010000282b7824 */ /* 0x000fe200078e00ff */
[----:B------:R-:W-:Y:S01]  /*6440*/  SHF.L.U32 R38, R38, 0x10, RZ ;  /* 0x0000001026267819 */ /* 0x000fe200000006ff */
[----:B------:R-:W-:Y:S01]  /*6450*/  IMAD.U32 R41, R41, 0x10000, RZ ;  /* 0x0001000029297824 */ /* 0x000fe200078e00ff */
[----:B------:R-:W-:Y:S01]  /*6460*/  SHF.L.U32 R42, R42, 0x10, RZ ;  /* 0x000000102a2a7819 */ /* 0x000fe200000006ff */
[----:B------:R-:W-:-:S02]  /*6470*/  HMUL2.BF16_V2 R40, R8, R15 ;  /* 0x0000000f08287232 */ /* 0x000fc40000200000 */
[----:B------:R-:W-:Y:S02]  /*6480*/  FADD.FTZ R15, R38, R43 ;  /* 0x0000002b260f7221 */ /* 0x000fe40000010000 */
[----:B------:R-:W-:Y:S01]  /*6490*/  FADD.FTZ R38, R41, R42 ;  /* 0x0000002a29267221 */ /* 0x000fe20000010000 */
[C---:B------:R-:W-:Y:S01]  /*64a0*/  PRMT R41, R40.reuse, 0x7632, R41 ;  /* 0x0000763228297816 */ /* 0x040fe20000000029 */
[----:B------:R-:W-:Y:S02]  /*64b0*/  HFMA2.BF16_V2 R42, R9, R14, -RZ ;  /* 0x0000000e092a7231 */ /* 0x000fe400003000ff */
[----:B------:R-:W-:Y:S02]  /*64c0*/  IMAD.U32 R40, R40, 0x10000, RZ ;  /* 0x0001000028287824 */ /* 0x000fe400078e00ff */
[----:B------:R-:W-:-:S04]  /*64d0*/  IMAD.U32 R41, R41, 0x10000, RZ ;  /* 0x0001000029297824 */ /* 0x000fc800078e00ff */
[----:B------:R-:W-:Y:S01]  /*64e0*/  FADD.FTZ R14, R40, R41 ;  /* 0x00000029280e7221 */ /* 0x000fe20000010000 */
[--C-:B------:R-:W-:Y:S01]  /*64f0*/  FADD.FTZ R41, R15, R38.reuse ;  /* 0x000000260f297221 */ /* 0x100fe20000010000 */
[C---:B------:R-:W-:Y:S02]  /*6500*/  PRMT R15, R42.reuse, 0x7610, R15 ;  /* 0x000076102a0f7816 */ /* 0x040fe4000000000f */
[----:B------:R-:W-:Y:S01]  /*6510*/  PRMT R38, R42, 0x7632, R38 ;  /* 0x000076322a267816 */ /* 0x000fe20000000026 */
[----:B------:R-:W-:Y:S01]  /*6520*/  FADD.FTZ R14, R41, R14 ;  /* 0x0000000e290e7221 */ /* 0x000fe20000010000 */
[----:B------:R-:W-:Y:S01]  /*6530*/  SHF.L.U32 R15, R15, 0x10, RZ ;  /* 0x000000100f0f7819 */ /* 0x000fe200000006ff */
[----:B------:R0:W5:Y:S02]  /*6540*/  LDG.E.CONSTANT R41, desc[UR10][R16.64+0xc00] ;  /* 0x000c000a10297981 */ /* 0x000164000c1e9900 */
[----:B------:R-:W-:-:S04]  /*6550*/  IMAD.U32 R38, R38, 0x10000, RZ ;  /* 0x0001000026267824 */ /* 0x000fc800078e00ff */
[----:B------:R-:W-:Y:S02]  /*6560*/  FADD.FTZ R15, R15, R38 ;  /* 0x000000260f0f7221 */ /* 0x000fe40000010000 */
[----:B------:R0:W5:Y:S02]  /*6570*/  LDG.E.CONSTANT R38, desc[UR10][R16.64+0xc04] ;  /* 0x000c040a10267981 */ /* 0x000164000c1e9900 */
[----:B------:R-:W-:Y:S02]  /*6580*/  FADD.FTZ R10, R14, R15 ;  /* 0x0000000f0e0a7221 */ /* 0x000fe40000010000 */
[----:B------:R0:W5:Y:S04]  /*6590*/  LDG.E.CONSTANT R15, desc[UR10][R16.64+0xc08] ;  /* 0x000c080a100f7981 */ /* 0x000168000c1e9900 */
[----:B------:R0:W5:Y:S01]  /*65a0*/  LDG.E.CONSTANT R14, desc[UR10][R16.64+0xc0c] ;  /* 0x000c0c0a100e7981 */ /* 0x000162000c1e9900 */
[----:B------:R-:W-:Y:S04]  /*65b0*/  BSSY.RECONVERGENT B2, `(.L_x_18473) ;  /* 0x0000020000027945 */ /* 0x000fe80003800200 */
        /* <DEDUP_REMOVED lines=31> */
.L_x_18474:
[----:B------:R-:W-:Y:S05]  /*67b0*/  BSYNC.RECONVERGENT B2 ;  /* 0x0000000000027941 */ /* 0x000fea0003800200 */
.L_x_18473:
        /* <DEDUP_REMOVED lines=8> */
[----:B------:R-:W-:-:S02]  /*6840*/  PRMT R42, R42, 0x7632, R42 ;  /* 0x000076322a2a7816 */ /* 0x000fc4000000002a */
[----:B------:R-:W-:Y:S01]  /*6850*/  SHF.L.U32 R43, R40, 0x10, RZ ;  /* 0x00000010282b7819 */ /* 0x000fe200000006ff */
[----:B------:R-:W-:Y:S02]  /*6860*/  IMAD.U32 R41, R41, 0x10000, RZ ;  /* 0x0001000029297824 */ /* 0x000fe400078e00ff */
[----:B------:R-:W-:Y:S02]  /*6870*/  HMUL2.BF16_V2 R40, R8, R15 ;  /* 0x0000000f08287232 */ /* 0x000fe40000200000 */
        /* <DEDUP_REMOVED lines=51> */
.L_x_18476:
[----:B------:R-:W-:Y:S05]  /*6bb0*/  BSYNC.RECONVERGENT B2 ;  /* 0x0000000000027941 */ /* 0x000fea0003800200 */
.L_x_18475:
[----:B-----5:R-:W-:Y:S02]  /*6bc0*/  HFMA2.BF16_V2 R42, R13, R38, -RZ ;  /* 0x000000260d2a7231 */ /* 0x020fe400003000ff */
[----:B------:R-:W-:Y:S02]  /*6bd0*/  HMUL2.BF16_V2 R41, R12, R41 ;  /* 0x000000290c297232 */ /* 0x000fe40000200000 */
[----:B------:R-:W-:-:S03]  /*6be0*/  FADD.FTZ R11, R11, R10 ;  /* 0x0000000a0b0b7221 */ /* 0x000fc60000010000 */
[C---:B------:R-:W-:Y:S02]  /*6bf0*/  PRMT R38, R41.reuse, 0x7610, R38 ;  /* 0x0000761029267816 */ /* 0x040fe40000000026 */
[----:B------:R-:W-:Y:S02]  /*6c00*/  PRMT R40, R41, 0x7632, R40 ;  /* 0x0000763229287816 */ /* 0x000fe40000000028 */
[----:B------:R-:W-:Y:S01]  /*6c10*/  PRMT R41, R42, 0x7610, R41 ;  /* 0x000076102a297816 */ /* 0x000fe20000000029 */
[----:B------:R-:W-:Y:S01]  /*6c20*/  IMAD.U32 R38, R38, 0x10000, RZ ;  /* 0x0001000026267824 */ /* 0x000fe200078e00ff */
[----:B------:R-:W-:Y:S01]  /*6c30*/  PRMT R42, R42, 0x7632, R42 ;  /* 0x000076322a2a7816 */ /* 0x000fe2000000002a */
[----:B------:R-:W-:Y:S01]  /*6c40*/  IMAD.U32 R43, R40, 0x10000, RZ ;  /* 0x00010000282b7824 */ /* 0x000fe200078e00ff */
[----:B------:R-:W-:Y:S01]  /*6c50*/  SHF.L.U32 R41, R41, 0x10, RZ ;  /* 0x0000001029297819 */ /* 0x000fe200000006ff */
[----:B------:R-:W-:Y:S02]  /*6c60*/  HMUL2.BF16_V2 R40, R8, R15 ;  /* 0x0000000f08287232 */ /* 0x000fe40000200000 */
[----:B------:R-:W-:-:S02]  /*6c70*/  IMAD.U32 R42, R42, 0x10000, RZ ;  /* 0x000100002a2a7824 */ /* 0x000fc400078e00ff */
        /* <DEDUP_REMOVED lines=51> */
.L_x_18478:
[----:B------:R-:W-:Y:S05]  /*6fb0*/  BSYNC.RECONVERGENT B2 ;  /* 0x0000000000027941 */ /* 0x000fea0003800200 */
.L_x_18477:
[----:B-----5:R-:W-:Y:S02]  /*6fc0*/  HFMA2.BF16_V2 R42, R13, R38, -RZ ;  /* 0x000000260d2a7231 */ /* 0x020fe400003000ff */
[----:B------:R-:W-:Y:S02]  /*6fd0*/  HMUL2.BF16_V2 R41, R12, R41 ;  /* 0x000000290c297232 */ /* 0x000fe40000200000 */
[----:B------:R-:W-:Y:S01]  /*6fe0*/  FADD.FTZ R26, R26, R11 ;  /* 0x0000000b1a1a7221 */ /* 0x000fe20000010000 */
[----:B------:R-:W-:Y:S02]  /*6ff0*/  FADD.FTZ R27, R27, R10 ;  /* 0x0000000a1b1b7221 */ /* 0x000fe40000010000 */
[C---:B------:R-:W-:Y:S02]  /*7000*/  PRMT R38, R41.reuse, 0x7610, R38 ;  /* 0x0000761029267816 */ /* 0x040fe40000000026 */
[----:B------:R-:W-:Y:S02]  /*7010*/  PRMT R40, R41, 0x7632, R40 ;  /* 0x0000763229287816 */ /* 0x000fe40000000028 */
[----:B------:R-:W-:-:S02]  /*7020*/  PRMT R41, R42, 0x7610, R41 ;  /* 0x000076102a297816 */ /* 0x000fc40000000029 */
[----:B------:R-:W-:Y:S01]  /*7030*/  PRMT R42, R42, 0x7632, R42 ;  /* 0x000076322a2a7816 */ /* 0x000fe2000000002a */
[----:B------:R-:W-:Y:S01]  /*7040*/  IMAD.U32 R43, R40, 0x10000, RZ ;  /* 0x00010000282b7824 */ /* 0x000fe200078e00ff */
[----:B------:R-:W-:Y:S01]  /*7050*/  SHF.L.U32 R38, R38, 0x10, RZ ;  /* 0x0000001026267819 */ /* 0x000fe200000006ff */
[----:B------:R-:W-:Y:S01]  /*7060*/  IMAD.U32 R41, R41, 0x10000, RZ ;  /* 0x0001000029297824 */ /* 0x000fe200078e00ff */
[----:B------:R-:W-:Y:S01]  /*7070*/  SHF.L.U32 R42, R42, 0x10, RZ ;  /* 0x000000102a2a7819 */ /* 0x000fe200000006ff */
[----:B------:R-:W-:Y:S02]  /*7080*/  HMUL2.BF16_V2 R40, R8, R15 ;  /* 0x0000000f08287232 */ /* 0x000fe40000200000 */
[----:B------:R-:W-:Y:S02]  /*7090*/  FADD.FTZ R15, R38, R43 ;  /* 0x0000002b260f7221 */ /* 0x000fe40000010000 */
[----:B------:R-:W-:Y:S01]  /*70a0*/  FADD.FTZ R38, R41, R42 ;  /* 0x0000002a29267221 */ /* 0x000fe20000010000 */
[----:B------:R-:W-:Y:S01]  /*70b0*/  PRMT R41, R40, 0x7632, R41 ;  /* 0x0000763228297816 */ /* 0x000fe20000000029 */
[----:B------:R-:W-:-:S02]  /*70c0*/  HFMA2.BF16_V2 R42, R9, R14, -RZ ;  /* 0x0000000e092a7231 */ /* 0x000fc400003000ff */
[----:B------:R-:W-:Y:S02]  /*70d0*/  IMAD.U32 R40, R40, 0x10000, RZ ;  /* 0x0001000028287824 */ /* 0x000fe400078e00ff */
        /* <DEDUP_REMOVED lines=45> */
.L_x_18480:
[----:B------:R-:W-:Y:S05]  /*73b0*/  BSYNC.RECONVERGENT B2 ;  /* 0x0000000000027941 */ /* 0x000fea0003800200 */
.L_x_18479:
        /* <DEDUP_REMOVED lines=16> */
[----:B------:R-:W-:Y:S01]  /*74c0*/  SHF.L.U32 R40, R40, 0x10, RZ ;  /* 0x0000001028287819 */ /* 0x000fe200000006ff */
[----:B------:R0:W5:Y:S02]  /*74d0*/  LDG.E.CONSTANT R43, desc[UR10][R16.64+0x1400] ;  /* 0x0014000a102b7981 */ /* 0x000164000c1e9900 */
[----:B------:R-:W-:-:S04]  /*74e0*/  IMAD.U32 R41, R41, 0x10000, RZ ;  /* 0x0001000029297824 */ /* 0x000fc800078e00ff */
[----:B------:R-:W-:Y:S01]  /*74f0*/  FADD.FTZ R14, R40, R41 ;  /* 0x00000029280e7221 */ /* 0x000fe20000010000 */
[--C-:B------:R-:W-:Y:S01]  /*7500*/  FADD.FTZ R41, R15, R38.reuse ;  /* 0x000000260f297221 */ /* 0x100fe20000010000 */
[C---:B------:R-:W-:Y:S02]  /*7510*/  PRMT R15, R42.reuse, 0x7610, R15 ;  /* 0x000076102a0f7816 */ /* 0x040fe4000000000f */
[----:B------:R-:W-:-:S03]  /*7520*/  PRMT R38, R42, 0x7632, R38 ;  /* 0x000076322a267816 */ /* 0x000fc60000000026 */
[----:B------:R-:W-:Y:S01]  /*7530*/  IMAD.U32 R15, R15, 0x10000, RZ ;  /* 0x000100000f0f7824 */ /* 0x000fe200078e00ff */
[----:B------:R-:W-:-:S05]  /*7540*/  SHF.L.U32 R38, R38, 0x10, RZ ;  /* 0x0000001026267819 */ /* 0x000fca00000006ff */
[----:B------:R-:W-:Y:S01]  /*7550*/  FADD.FTZ R10, R15, R38 ;  /* 0x000000260f0a7221 */ /* 0x000fe20000010000 */
[----:B------:R-:W-:Y:S01]  /*7560*/  FADD.FTZ R15, R41, R14 ;  /* 0x0000000e290f7221 */ /* 0x000fe20000010000 */
        /* <DEDUP_REMOVED lines=18> */
[----:B------:R-:W-:-:S04]  /*7690*/  SEL R40, R40, RZ, !P2 ;  /* 0x000000ff28287207 */ /* 0x000fc80005000000 */
[----:B------:R-:W-:Y:S01]  /*76a0*/  PRMT R41, R41, 0x5410, R40 ;  /* 0x0000541029297816 */ /* 0x000fe20000000028 */
[----:B------:R-:W-:-:S05]  /*76b0*/  VIADD R40, R35, 0x3 ;  /* 0x0000000323287836 */ /* 0x000fca0000000000 */
[----:B------:R-:W-:Y:S01]  /*76c0*/  ISETP.GE.AND P1, PT, R40, UR9, PT ;  /* 0x0000000928007c0c */ /* 0x000fe2000bf26270 */
[----:B------:R-:W-:-:S05]  /*76d0*/  VIADD R40, R35, 0x4 ;  /* 0x0000000423287836 */ /* 0x000fca0000000000 */
[----:B------:R-:W-:Y:S02]  /*76e0*/  ISETP.GE.AND P2, PT, R40, UR9, PT ;  /* 0x0000000928007c0c */ /* 0x000fe4000bf46270 */
[C---:B------:R-:W-:Y:S02]  /*76f0*/  PRMT R40, R14.reuse, 0x7632, R40 ;  /* 0x000076320e287816 */ /* 0x040fe40000000028 */
[----:B------:R-:W-:Y:S02]  /*7700*/  SEL R14, R14, RZ, !P1 ;  /* 0x000000ff0e0e7207 */ /* 0x000fe40004800000 */
[----:B------:R-:W-:Y:S02]  /*7710*/  SEL R45, R40, RZ, !P2 ;  /* 0x000000ff282d7207 */ /* 0x000fe40005000000 */
[----:B------:R-:W-:Y:S02]  /*7720*/  IADD3 R40, PT, PT, R35, -0x2, RZ ;  /* 0xfffffffe23287810 */ /* 0x000fe40007ffe0ff */
[----:B------:R-:W-:-:S02]  /*7730*/  ISETP.GE.AND P1, PT, R39, UR9, PT ;  /* 0x0000000927007c0c */ /* 0x000fc4000bf26270 */
[----:B------:R-:W-:Y:S02]  /*7740*/  ISETP.GE.AND P2, PT, R40, UR9, PT ;  /* 0x0000000928007c0c */ /* 0x000fe4000bf46270 */
[C---:B------:R-:W-:Y:S02]  /*7750*/  PRMT R40, R43.reuse, 0x7632, R40 ;  /* 0x000076322b287816 */ /* 0x040fe40000000028 */
[----:B------:R-:W-:Y:S02]  /*7760*/  SEL R43, R43, RZ, !P1 ;  /* 0x000000ff2b2b7207 */ /* 0x000fe40004800000 */
[----:B------:R-:W-:Y:S02]  /*7770*/  SEL R40, R40, RZ, !P2 ;  /* 0x000000ff28287207 */ /* 0x000fe40005000000 */
[----:B------:R-:W-:Y:S02]  /*7780*/  PRMT R14, R14, 0x5410, R45 ;  /* 0x000054100e0e7816 */ /* 0x000fe4000000002d */
[----:B------:R-:W-:-:S07]  /*7790*/  PRMT R43, R43, 0x5410, R40 ;  /* 0x000054102b2b7816 */ /* 0x000fce0000000028 */
.L_x_18482:
[----:B------:R-:W-:Y:S05]  /*77a0*/  BSYNC.RECONVERGENT B2 ;  /* 0x0000000000027941 */ /* 0x000fea0003800200 */
.L_x_18481:
[----:B-----5:R-:W-:Y:S02]  /*77b0*/  HMUL2.BF16_V2 R40, R12, R43 ;  /* 0x0000002b0c287232 */ /* 0x020fe40000200000 */
[----:B------:R-:W-:Y:S01]  /*77c0*/  HFMA2.BF16_V2 R14, R9, R14, -RZ ;  /* 0x0000000e090e7231 */ /* 0x000fe200003000ff */
[----:B------:R0:W5:Y:S02]  /*77d0*/  LDG.E.CONSTANT R45, desc[UR10][R16.64+0x1600] ;  /* 0x0016000a102d7981 */ /* 0x000164000c1e9900 */
[C---:B------:R-:W-:Y:S01]  /*77e0*/  PRMT R42, R40.reuse, 0x7632, R42 ;  /* 0x00007632282a7816 */ /* 0x040fe2000000002a */
[----:B------:R-:W-:-:S04]  /*77f0*/  IMAD.U32 R40, R40, 0x10000, RZ ;  /* 0x0001000028287824 */ /* 0x000fc800078e00ff */
[----:B------:R-:W-:Y:S02]  /*7800*/  IMAD.U32 R43, R42, 0x10000, RZ ;  /* 0x000100002a2b7824 */ /* 0x000fe400078e00ff */
[----:B------:R-:W-:Y:S02]  /*7810*/  HFMA2.BF16_V2 R42, R13, R38, -RZ ;  /* 0x000000260d2a7231 */ /* 0x000fe400003000ff */
[----:B------:R-:W-:-:S03]  /*7820*/  FADD.FTZ R38, R40, R43 ;  /* 0x0000002b28267221 */ /* 0x000fc60000010000 */
[C---:B------:R-:W-:Y:S02]  /*7830*/  PRMT R40, R42.reuse, 0x7610, R40 ;  /* 0x000076102a287816 */ /* 0x040fe40000000028 */
[----:B------:R-:W-:Y:S02]  /*7840*/  PRMT R42, R42, 0x7632, R42 ;  /* 0x000076322a2a7816 */ /* 0x000fe4000000002a */
[----:B------:R-:W-:-:S03]  /*7850*/  SHF.L.U32 R40, R40, 0x10, RZ ;  /* 0x0000001028287819 */ /* 0x000fc600000006ff */
[----:B------:R-:W-:Y:S02]  /*7860*/  IMAD.U32 R43, R42, 0x10000, RZ ;  /* 0x000100002a2b7824 */ /* 0x000fe400078e00ff */
[----:B------:R-:W-:Y:S02]  /*7870*/  HMUL2.BF16_V2 R42, R8, R41 ;  /* 0x00000029082a7232 */ /* 0x000fe40000200000 */
[----:B------:R-:W-:-:S03]  /*7880*/  FADD.FTZ R41, R40, R43 ;  /* 0x0000002b28297221 */ /* 0x000fc60000010000 */
[C---:B------:R-:W-:Y:S02]  /*7890*/  PRMT R40, R42.reuse, 0x7610, R40 ;  /* 0x000076102a287816 */ /* 0x040fe40000000028 */
[----:B------:R-:W-:Y:S01]  /*78a0*/  PRMT R42, R42, 0x7632, R42 ;  /* 0x000076322a2a7816 */ /* 0x000fe2000000002a */
[----:B------:R-:W-:Y:S01]  /*78b0*/  FADD.FTZ R41, R38, R41 ;  /* 0x0000002926297221 */ /* 0x000fe20000010000 */
[----:B------:R-:W-:Y:S01]  /*78c0*/  PRMT R38, R14, 0x7632, R38 ;  /* 0x000076320e267816 */ /* 0x000fe20000000026 */
[----:B------:R-:W-:Y:S01]  /*78d0*/  IMAD.U32 R40, R40, 0x10000, RZ ;  /* 0x0001000028287824 */ /* 0x000fe200078e00ff */
[----:B------:R-:W-:Y:S01]  /*78e0*/  SHF.L.U32 R43, R42, 0x10, RZ ;  /* 0x000000102a2b7819 */ /* 0x000fe200000006ff */
[----:B------:R-:W-:-:S04]  /*78f0*/  IMAD.U32 R14, R14, 0x10000, RZ ;  /* 0x000100000e0e7824 */ /* 0x000fc800078e00ff */
[----:B------:R-:W-:Y:S01]  /*7900*/  FADD.FTZ R40, R40, R43 ;  /* 0x0000002b28287221 */ /* 0x000fe20000010000 */
[----:B------:R-:W-:Y:S02]  /*7910*/  IMAD.U32 R43, R38, 0x10000, RZ ;  /* 0x00010000262b7824 */ /* 0x000fe400078e00ff */
[----:B------:R0:W5:Y:S01]  /*7920*/  LDG.E.CONSTANT R38, desc[UR10][R16.64+0x1604] ;  /* 0x0016040a10267981 */ /* 0x000162000c1e9900 */
[----:B------:R-:W-:Y:S01]  /*7930*/  FADD.FTZ R41, R41, R40 ;  /* 0x0000002829297221 */ /* 0x000fe20000010000 */
[----:B------:R-:W-:Y:S02]  /*7940*/  FADD.FTZ R14, R14, R43 ;  /* 0x0000002b0e0e7221 */ /* 0x000fe40000010000 */
[----:B------:R0:W5:Y:S04]  /*7950*/  LDG.E.CONSTANT R43, desc[UR10][R16.64+0x1608] ;  /* 0x0016080a102b7981 */ /* 0x000168000c1e9900 */
[----:B------:R0:W5:Y:S01]  /*7960*/  LDG.E.CONSTANT R40, desc[UR10][R16.64+0x160c] ;  /* 0x00160c0a10287981 */ /* 0x000162000c1e9900 */
[----:B------:R-:W-:Y:S04]  /*7970*/  BSSY.RECONVERGENT B2, `(.L_x_18483) ;  /* 0x0000020000027945 */ /* 0x000fe80003800200 */
[----:B------:R-:W-:Y:S05]  /*7980*/  @P0 BRA `(.L_x_18484) ;  /* 0x0000000000780947 */ /* 0x000fea0003800000 */
[----:B01234-:R-:W-:Y:S02]  /*7990*/  IADD3 R16, PT, PT, R35, -0x2, RZ ;  /* 0xfffffffe23107810 */ /* 0x01ffe40007ffe0ff */
[----:B------:R-:W-:Y:S02]  /*79a0*/  ISETP.GE.AND P0, PT, R39, UR9, PT ;  /* 0x0000000927007c0c */ /* 0x000fe4000bf06270 */
[----:B------:R-:W-:Y:S01]  /*79b0*/  ISETP.GE.AND P1, PT, R16, UR9, PT ;  /* 0x0000000910007c0c */ /* 0x000fe2000bf26270 */
[C---:B------:R-:W-:Y:S01]  /*79c0*/  VIADD R16, R35.reuse, 0xffffffff ;  /* 0xffffffff23107836 */ /* 0x040fe20000000000 */
[----:B------:R-:W-:Y:S02]  /*79d0*/  ISETP.GE.AND P3, PT, R35, UR9, PT ;  /* 0x0000000923007c0c */ /* 0x000fe4000bf66270 */
[----:B-----5:R-:W-:Y:S02]  /*79e0*/  PRMT R17, R38, 0x7632, R17 ;  /* 0x0000763226117816 */ /* 0x020fe40000000011 */
[----:B------:R-:W-:-:S02]  /*79f0*/  ISETP.GE.AND P2, PT, R16, UR9, PT ;  /* 0x0000000910007c0c */ /* 0x000fc4000bf46270 */
[C---:B------:R-:W-:Y:S02]  /*7a00*/  PRMT R16, R45.reuse, 0x7632, R16 ;  /* 0x000076322d107816 */ /* 0x040fe40000000010 */
[----:B------:R-:W-:Y:S02]  /*7a10*/  SEL R45, R45, RZ, !P0 ;  /* 0x000000ff2d2d7207 */ /* 0x000fe40004000000 */
[----:B------:R-:W-:Y:S02]  /*7a20*/  SEL R16, R16, RZ, !P1 ;  /* 0x000000ff10107207 */ /* 0x000fe40004800000 */
[----:B------:R-:W-:Y:S02]  /*7a30*/  SEL R38, R38, RZ, !P2 ;  /* 0x000000ff26267207 */ /* 0x000fe40005000000 */
[----:B------:R-:W-:Y:S01]  /*7a40*/  PRMT R45, R45, 0x5410, R16 ;  /* 0x000054102d2d7816 */ /* 0x000fe20000000010 */
[----:B------:R-:W-:Y:S01]  /*7a50*/  VIADD R16, R35, 0x1 ;  /* 0x0000000123107836 */ /* 0x000fe20000000000 */
[----:B------:R-:W-:-:S04]  /*7a60*/  SEL R17, R17, RZ, !P3 ;  /* 0x000000ff11117207 */ /* 0x000fc80005800000 */
[----:B------:R-:W-:Y:S02]  /*7a70*/  ISETP.GE.AND P0, PT, R16, UR9, PT ;  /* 0x0000000910007c0c */ /* 0x000fe4000bf06270 */
[C---:B------:R-:W-:Y:S02]  /*7a80*/  IADD3 R16, PT, PT, R35.reuse, 0x2, RZ ;  /* 0x0000000223107810 */ /* 0x040fe40007ffe0ff */
[----:B------:R-:W-:Y:S01]  /*7a90*/  PRMT R38, R38, 0x5410, R17 ;  /* 0x0000541026267816 */ /* 0x000fe20000000011 */
[C---:B------:R-:W-:Y:S01]  /*7aa0*/  VIADD R17, R35.reuse, 0x4 ;  /* 0x0000000423117836 */ /* 0x040fe20000000000 */
        /* <DEDUP_REMOVED lines=12> */
.L_x_18484:
[----:B------:R-:W-:Y:S05]  /*7b70*/  BSYNC.RECONVERGENT B2 ;  /* 0x0000000000027941 */ /* 0x000fea0003800200 */
.L_x_18483:
[----:B-----5:R-:W-:Y:S02]  /*7b80*/  HMUL2.BF16_V2 R12, R12, R45 ;  /* 0x0000002d0c0c7232 */ /* 0x020fe40000200000 */
[----:B------:R-:W-:Y:S02]  /*7b90*/  HFMA2.BF16_V2 R13, R13, R38, -RZ ;  /* 0x000000260d0d7231 */ /* 0x000fe400003000ff */
[----:B------:R-:W-:Y:S02]  /*7ba0*/  HMUL2.BF16_V2 R43, R8, R43 ;  /* 0x0000002b082b7232 */ /* 0x000fe40000200000 */
[----:B------:R-:W-:Y:S01]  /*7bb0*/  FADD.FTZ R10, R15, R10 ;  /* 0x0000000a0f0a7221 */ /* 0x000fe20000010000 */
[----:B------:R-:W-:Y:S01]  /*7bc0*/  FADD.FTZ R41, R41, R14 ;  /* 0x0000000e29297221 */ /* 0x000fe20000010000 */
[----:B01234-:R-:W-:Y:S01]  /*7bd0*/  PRMT R16, R12, 0x7632, R16 ;  /* 0x000076320c107816 */ /* 0x01ffe20000000010 */
[----:B------:R-:W-:Y:S01]  /*7be0*/  FADD.FTZ R28, R28, R11 ;  /* 0x0000000b1c1c7221 */ /* 0x000fe20000010000 */
[----:B------:R-:W-:Y:S01]  /*7bf0*/  SHF.L.U32 R12, R12, 0x10, RZ ;  /* 0x000000100c0c7819 */ /* 0x000fe200000006ff */
[----:B------:R-:W-:Y:S01]  /*7c00*/  FADD.FTZ R29, R29, R10 ;  /* 0x0000000a1d1d7221 */ /* 0x000fe20000010000 */
[----:B------:R-:W-:Y:S01]  /*7c10*/  FADD.FTZ R30, R30, R41 ;  /* 0x000000291e1e7221 */ /* 0x000fe20000010000 */
[----:B------:R-:W-:Y:S01]  /*7c20*/  IMAD.U32 R17, R16, 0x10000, RZ ;  /* 0x0001000010117824 */ /* 0x000fe200078e00ff */
[----:B------:R-:W-:-:S03]  /*7c30*/  PRMT R16, R43, 0x7632, R16 ;  /* 0x000076322b107816 */ /* 0x000fc60000000010 */
[----:B------:R-:W-:Y:S01]  /*7c40*/  FADD.FTZ R8, R12, R17 ;  /* 0x000000110c087221 */ /* 0x000fe20000010000 */
[----:B------:R-:W-:Y:S01]  /*7c50*/  HFMA2.BF16_V2 R17, R9, R40, -RZ ;  /* 0x0000002809117231 */ /* 0x000fe200003000ff */
[C---:B------:R-:W-:Y:S01]  /*7c60*/  PRMT R9, R13.reuse, 0x7610, R9 ;  /* 0x000076100d097816 */ /* 0x040fe20000000009 */
[----:B------:R-:W-:Y:S01]  /*7c70*/  IMAD.U32 R16, R16, 0x10000, RZ ;  /* 0x0001000010107824 */ /* 0x000fe200078e00ff */
[----:B------:R-:W-:Y:S02]  /*7c80*/  PRMT R12, R13, 0x7632, R12 ;  /* 0x000076320d0c7816 */ /* 0x000fe4000000000c */
[----:B------:R-:W-:Y:S01]  /*7c90*/  PRMT R13, R43, 0x7610, R13 ;  /* 0x000076102b0d7816 */ /* 0x000fe2000000000d */
[----:B------:R-:W-:Y:S01]  /*7ca0*/  IMAD.U32 R38, R9, 0x10000, RZ ;  /* 0x0001000009267824 */ /* 0x000fe200078e00ff */
[----:B------:R-:W-:Y:S02]  /*7cb0*/  SHF.L.U32 R39, R12, 0x10, RZ ;  /* 0x000000100c277819 */ /* 0x000fe400000006ff */
[----:B------:R-:W-:Y:S01]  /*7cc0*/  PRMT R9, R17, 0x7632, R9 ;  /* 0x0000763211097816 */ /* 0x000fe20000000009 */
[----:B------:R-:W-:-:S02]  /*7cd0*/  IMAD.U32 R13, R13, 0x10000, RZ ;  /* 0x000100000d0d7824 */ /* 0x000fc400078e00ff */
        /* <DEDUP_REMOVED lines=8> */
[----:B------:R-:W-:-:S07]  /*7d60*/  FADD.FTZ R31, R31, R8 ;  /* 0x000000081f1f7221 */ /* 0x000fce0000010000 */
.L_x_18460:
[----:B--23--:R-:W-:Y:S05]  /*7d70*/  BSYNC.RECONVERGENT B0 ;  /* 0x0000000000007941 */ /* 0x00cfea0003800200 */
.L_x_18459:
[----:B------:R-:W-:Y:S01]  /*7d80*/  UIADD3 UR5, UPT, UPT, UR9, 0xf, URZ ;  /* 0x0000000f09057890 */ /* 0x000fe2000fffe0ff */
[----:B------:R-:W-:Y:S01]  /*7d90*/  VIADD R8, R36, 0x3 ;  /* 0x0000000324087836 */ /* 0x000fe20000000000 */
[----:B------:R-:W-:Y:S01]  /*7da0*/  IADD3 R18, P1, PT, R18, 0x10, RZ ;  /* 0x0000001012127810 */ /* 0x000fe20007f3e0ff */
[----:B------:R-:W-:Y:S01]  /*7db0*/  VIADD R35, R35, 0x40 ;  /* 0x0000004023237836 */ /* 0x000fe20000000000 */
[----:B------:R-:W-:Y:S01]  /*7dc0*/  USHF.R.S32.HI UR8, URZ, 0x1f, UR5 ;  /* 0x0000001fff087899 */ /* 0x000fe20008011405 */
[----:B------:R-:W-:Y:S01]  /*7dd0*/  IADD3 R37, PT, PT, R37, 0x4, RZ ;  /* 0x0000000425257810 */ /* 0x000fe20007ffe0ff */
[----:B------:R-:W-:Y:S01]  /*7de0*/  VIADD R36, R36, 0x4 ;  /* 0x0000000424247836 */ /* 0x000fe20000000000 */
[----:B------:R-:W-:Y:S01]  /*7df0*/  IADD3 R32, PT, PT, R32, 0x100, RZ ;  /* 0x0000010020207810 */ /* 0x000fe20007ffe0ff */
[----:B------:R-:W-:Y:S01]  /*7e00*/  ULEA.HI UR8, UR8, UR5, URZ, 0x4 ;  /* 0x0000000508087291 */ /* 0x000fe2000f8f20ff */
[----:B------:R-:W-:Y:S02]  /*7e10*/  VIADD R0, R0, 0x40 ;  /* 0x0000004000007836 */ /* 0x000fe40000000000 */
[----:B------:R-:W-:Y:S01]  /*7e20*/  IMAD.X R19, RZ, RZ, R19, P1 ;  /* 0x000000ffff137224 */ /* 0x000fe200008e0613 */
[----:B------:R-:W-:-:S06]  /*7e30*/  USHF.R.S32.HI UR8, URZ, 0x4, UR8 ;  /* 0x00000004ff087899 */ /* 0x000fcc0008011408 */
[----:B------:R-:W-:-:S13]  /*7e40*/  ISETP.GE.AND P0, PT, R8, UR8, PT ;  /* 0x0000000808007c0c */ /* 0x000fda000bf06270 */
[----:B------:R-:W-:Y:S05]  /*7e50*/  @!P0 BRA `(.L_x_18485) ;  /* 0xffffffc800d88947 */ /* 0x000fea000383ffff */
.L_x_18458:
[----:B--23--:R-:W-:Y:S05]  /*7e60*/  BSYNC.RECONVERGENT B1 ;  /* 0x0000000000017941 */ /* 0x00cfea0003800200 */
.L_x_18457:
[----:B------:R-:W2:Y:S01]  /*7e70*/  S2R R14, SR_TID.X ;  /* 0x00000000000e7919 */ /* 0x000ea20000002100 */
[----:B------:R-:W3:Y:S01]  /*7e80*/  S2UR UR5, SR_CgaCtaId ;  /* 0x00000000000579c3 */ /* 0x000ee20000008800 */
[----:B------:R-:W-:Y:S01]  /*7e90*/  UMOV UR4, 0x400 ;  /* 0x0000040000047882 */ /* 0x000fe20000000000 */
[----:B------:R-:W-:Y:S01]  /*7ea0*/  BSSY.RECONVERGENT B0, `(.L_x_18486) ;  /* 0x0000037000007945 */ /* 0x000fe20003800200 */
[----:B------:R-:W4:Y:S01]  /*7eb0*/  SHFL.BFLY PT, R5, R34, 0x1, 0x1f ;  /* 0x0c201f0022057f89 */ /* 0x000f2200000e0000 */
[----:B------:R-:W-:-:S03]  /*7ec0*/  UIADD3 UR4, UPT, UPT, UR4, 0x1a0, URZ ;  /* 0x000001a004047890 */ /* 0x000fc6000fffe0ff */
[----:B01----:R-:W0:Y:S04]  /*7ed0*/  SHFL.BFLY PT, R7, R20, 0x1, 0x1f ;  /* 0x0c201f0014077f89 */ /* 0x003e2800000e0000 */
[----:B------:R-:W1:Y:S04]  /*7ee0*/  SHFL.BFLY PT, R9, R22, 0x1, 0x1f ;  /* 0x0c201f0016097f89 */ /* 0x000e6800000e0000 */
[----:B------:R-:W5:Y:S04]  /*7ef0*/  SHFL.BFLY PT, R6, R23, 0x1, 0x1f ;  /* 0x0c201f0017067f89 */ /* 0x000f6800000e0000 */
[----:B------:R-:W5:Y:S04]  /*7f00*/  SHFL.BFLY PT, R8, R25, 0x1, 0x1f ;  /* 0x0c201f0019087f89 */ /* 0x000f6800000e0000 */
[----:B------:R-:W5:Y:S01]  /*7f10*/  SHFL.BFLY PT, R10, R27, 0x1, 0x1f ;  /* 0x0c201f001b0a7f89 */ /* 0x000f6200000e0000 */
[----:B---3--:R-:W-:-:S03]  /*7f20*/  ULEA UR4, UR5, UR4, 0x18 ;  /* 0x0000000405047291 */ /* 0x008fc6000f8ec0ff */
[----:B------:R-:W3:Y:S01]  /*7f30*/  SHFL.BFLY PT, R11, R24, 0x1, 0x1f ;  /* 0x0c201f00180b7f89 */ /* 0x000ee200000e0000 */
[----:B----4-:R-:W-:-:S03]  /*7f40*/  FADD.FTZ R0, R5, R34 ;  /* 0x0000002205007221 */ /* 0x010fc60000010000 */
[----:B------:R-:W4:Y:S01]  /*7f50*/  SHFL.BFLY PT, R13, R26, 0x1, 0x1f ;  /* 0x0c201f001a0d7f89 */ /* 0x000f2200000e0000 */
[----:B0-----:R-:W-:Y:S01]  /*7f60*/  FADD.FTZ R5, R7, R20 ;  /* 0x0000001407057221 */ /* 0x001fe20000010000 */
[C---:B--2---:R-:W-:Y:S01]  /*7f70*/  LOP3.LUT P0, RZ, R14.reuse, 0x3c1, RZ, 0xc0, !PT ;  /* 0x000003c10eff7812 */ /* 0x044fe2000780c0ff */
[----:B-1----:R-:W-:Y:S01]  /*7f80*/  FADD.FTZ R4, R9, R22 ;  /* 0x0000001609047221 */ /* 0x002fe20000010000 */
[----:B------:R-:W0:Y:S01]  /*7f90*/  SHFL.BFLY PT, R15, R28, 0x1, 0x1f ;  /* 0x0c201f001c0f7f89 */ /* 0x000e2200000e0000 */
[----:B------:R-:W-:Y:S01]  /*7fa0*/  LOP3.LUT P1, RZ, R14, 0x3e1, RZ, 0xc0, !PT ;  /* 0x000003e10eff7812 */ /* 0x000fe2000782c0ff */
[----:B-----5:R-:W-:Y:S02]  /*7fb0*/  FADD.FTZ R7, R6, R23 ;  /* 0x0000001706077221 */ /* 0x020fe40000010000 */
[----:B------:R-:W1:Y:S01]  /*7fc0*/  SHFL.BFLY PT, R9, R30, 0x1, 0x1f ;  /* 0x0c201f001e097f89 */ /* 0x000e6200000e0000 */
[----:B------:R-:W-:Y:S01]  /*7fd0*/  ISETP.GT.U32.AND P2, PT, R14, 0x1f, PT ;  /* 0x0000001f0e00780c */ /* 0x000fe20003f44070 */
[----:B------:R-:W-:-:S02]  /*7fe0*/  FADD.FTZ R25, R8, R25 ;  /* 0x0000001908197221 */ /* 0x000fc40000010000 */
[----:B------:R-:W2:Y:S01]  /*7ff0*/  SHFL.BFLY PT, R6, R29, 0x1, 0x1f ;  /* 0x0c201f001d067f89 */ /* 0x000ea200000e0000 */
[----:B------:R-:W-:Y:S01]  /*8000*/  LOP3.LUT R8, R14, 0x1, RZ, 0xc0, !PT ;  /* 0x000000010e087812 */ /* 0x000fe200078ec0ff */
[----:B------:R-:W-:Y:S02]  /*8010*/  FADD.FTZ R27, R10, R27 ;  /* 0x0000001b0a1b7221 */ /* 0x000fe40000010000 */
[----:B------:R-:W5:Y:S01]  /*8020*/  SHFL.BFLY PT, R12, R31, 0x1, 0x1f ;  /* 0x0c201f001f0c7f89 */ /* 0x000f6200000e0000 */
[----:B------:R-:W-:Y:S02]  /*8030*/  ISETP.NE.AND P5, PT, R8, RZ, PT ;  /* 0x000000ff0800720c */ /* 0x000fe40003fa5270 */
[C---:B------:R-:W-:Y:S01]  /*8040*/  LOP3.LUT R10, R14.reuse, 0x3c0, RZ, 0xc0, !PT ;  /* 0x000003c00e0a7812 */ /* 0x040fe200078ec0ff */
[----:B---3--:R-:W-:Y:S01]  /*8050*/  FADD.FTZ R24, R11, R24 ;  /* 0x000000180b187221 */ /* 0x008fe20000010000 */
[----:B------:R-:W-:Y:S01]  /*8060*/  LOP3.LUT R8, R14, 0x1f, RZ, 0xc0, !PT ;  /* 0x0000001f0e087812 */ /* 0x000fe200078ec0ff */
[----:B------:R-:W-:Y:S01]  /*8070*/  BAR.SYNC.DEFER_BLOCKING 0x0 ;  /* 0x0000000000007b1d */ /* 0x000fe20000010000 */
[----:B------:R-:W-:Y:S01]  /*8080*/  ISETP.NE.OR P4, PT, R10, 0x40, P5 ;  /* 0x000000400a00780c */ /* 0x000fe20002f85670 */
[----:B----4-:R-:W-:Y:S01]  /*8090*/  FADD.FTZ R26, R13, R26 ;  /* 0x0000001a0d1a7221 */ /* 0x010fe20000010000 */
[----:B------:R-:W-:-:S02]  /*80a0*/  SHF.R.U32.HI R11, RZ, 0x5, R14 ;  /* 0x00000005ff0b7819 */ /* 0x000fc4000001160e */
[----:B------:R-:W-:Y:S01]  /*80b0*/  SHF.R.U32.HI R8, RZ, 0x1, R8 ;  /* 0x00000001ff087819 */ /* 0x000fe20000011608 */
[----:B0-----:R-:W-:Y:S01]  /*80c0*/  FADD.FTZ R28, R15, R28 ;  /* 0x0000001c0f1c7221 */ /* 0x001fe20000010000 */
[----:B------:R-:W-:-:S03]  /*80d0*/  LOP3.LUT R13, R14, 0x3e0, RZ, 0xc0, !PT ;  /* 0x000003e00e0d7812 */ /* 0x000fc600078ec0ff */
[----:B------:R-:W-:Y:S01]  /*80e0*/  IMAD R8, R11, 0xc0, R8 ;  /* 0x000000c00b087824 */ /* 0x000fe200078e0208 */
[----:B------:R-:W-:Y:S01]  /*80f0*/  ISETP.NE.OR P3, PT, R13, 0x20, P5 ;  /* 0x000000200d00780c */ /* 0x000fe20002f65670 */
[----:B-1----:R-:W-:Y:S01]  /*8100*/  FADD.FTZ R30, R9, R30 ;  /* 0x0000001e091e7221 */ /* 0x002fe20000010000 */
[----:B--2---:R-:W-:Y:S02]  /*8110*/  FADD.FTZ R29, R6, R29 ;  /* 0x0000001d061d7221 */ /* 0x004fe40000010000 */
[----:B------:R-:W-:Y:S01]  /*8120*/  LEA R8, R8, UR4, 0x2 ;  /* 0x0000000408087c11 */ /* 0x000fe2000f8e10ff */
[----:B-----5:R-:W-:Y:S01]  /*8130*/  FADD.FTZ R31, R12, R31 ;  /* 0x0000001f0c1f7221 */ /* 0x020fe20000010000 */
[----:B------:R-:W-:Y:S07]  /*8140*/  @P4 BRA `(.L_x_18487) ;  /* 0x0000000000304947 */ /* 0x000fee0003800000 */
        /* <DEDUP_REMOVED lines=12> */
.L_x_18487:
[----:B------:R-:W-:Y:S05]  /*8210*/  BSYNC.RECONVERGENT B0 ;  /* 0x0000000000007941 */ /* 0x000fea0003800200 */
.L_x_18486:
        /* <DEDUP_REMOVED lines=27> */
.L_x_18489:
[----:B------:R-:W-:Y:S05]  /*83d0*/  BSYNC.RECONVERGENT B0 ;  /* 0x0000000000007941 */ /* 0x000fea0003800200 */
.L_x_18488:
        /* <DEDUP_REMOVED lines=15> */
.L_x_18491:
[----:B------:R-:W-:Y:S05]  /*84d0*/  BSYNC.RECONVERGENT B0 ;  /* 0x0000000000007941 */ /* 0x000fea0003800200 */
.L_x_18490:
        /* <DEDUP_REMOVED lines=27> */
.L_x_18493:
[----:B------:R-:W-:Y:S05]  /*8690*/  BSYNC.RECONVERGENT B0 ;  /* 0x0000000000007941 */ /* 0x000fea0003800200 */
.L_x_18492:
[----:B------:R-:W-:Y:S06]  /*86a0*/  BAR.SYNC.DEFER_BLOCKING 0x0 ;  /* 0x0000000000007b1d */ /* 0x000fec0000010000 */
[----:B------:R-:W-:Y:S05]  /*86b0*/  @P2 EXIT ;  /* 0x000000000000294d */ /* 0x000fea0003800000 */
[----:B------:R-:W2:Y:S01]  /*86c0*/  LDCU UR4, c[0x0][0x378] ;  /* 0x00006f00ff0477ac */ /* 0x000ea20008000800 */
[----:B------:R-:W-:-:S04]  /*86d0*/  IMAD R2, R3, UR12, R2 ;  /* 0x0000000c03027c24 */ /* 0x000fc8000f8e0202 */
        /* <DEDUP_REMOVED lines=8> */
[----:B------:R-:W-:Y:S02]  /*8760*/  PRMT R5, R0, 0x7632, R5 ;  /* 0x0000763200057816 */ /* 0x000fe40000000005 */
[----:B------:R-:W-:-:S02]  /*8770*/  F2FP.BF16.F32.PACK_AB R24, R25, R24 ;  /* 0x000000181918723e */ /* 0x000fc400000010ff */
[----:B------:R-:W-:Y:S02]  /*8780*/  F2FP.BF16.F32.PACK_AB R26, R27, R26 ;  /* 0x0000001a1b1a723e */ /* 0x000fe400000010ff */
[----:B------:R-:W-:Y:S02]  /*8790*/  F2FP.BF16.F32.PACK_AB R28, R29, R28 ;  /* 0x0000001c1d1c723e */ /* 0x000fe400000010ff */
[----:B------:R-:W-:Y:S02]  /*87a0*/  F2FP.BF16.F32.PACK_AB R30, R31, R30 ;  /* 0x0000001e1f1e723e */ /* 0x000fe400000010ff */
[----:B------:R-:W-:Y:S01]  /*87b0*/  PRMT R7, R24, 0x7632, R7 ;  /* 0x0000763218077816 */ /* 0x000fe20000000007 */
[----:B---3--:R-:W-:Y:S01]  /*87c0*/  UIMAD UR4, UR4, 0xc0, URZ ;  /* 0x000000c0040478a4 */ /* 0x008fe2000f8e02ff */
[----:B--2---:R-:W-:-:S05]  /*87d0*/  SHF.R.U32.HI R3, RZ, 0x1, R3 ;  /* 0x00000001ff037819 */ /* 0x004fca0000011603 */
[----:B------:R-:W-:-:S04]  /*87e0*/  IADD3 R3, P0, P1, R3, UR4, R2 ;  /* 0x0000000403037c10 */ /* 0x000fc8000f91e002 */
[----:B------:R-:W-:Y:S02]  /*87f0*/  IADD3.X R6, PT, PT, RZ, RZ, RZ, P0, P1 ;  /* 0x000000ffff067210 */ /* 0x000fe400007e24ff */
[----:B----4-:R-:W-:-:S04]  /*8800*/  LEA R2, P0, R3, UR6, 0x1 ;  /* 0x0000000603027c11 */ /* 0x010fc8000f8008ff */
        /* <DEDUP_REMOVED lines=18> */
.L_x_18434:
[----:B------:R-:W-:Y:S01]  /*8930*/  BSSY B2, `(.L_x_18494) ;  /* 0x0000007000027945 */ /* 0x000fe20003800000 */
[----:B------:R-:W-:Y:S01]  /*8940*/  MOV R15, 0x1 ;  /* 0x00000001000f7802 */ /* 0x000fe20000000f00 */
[----:B------:R-:W-:Y:S02]  /*8950*/  IMAD.MOV.U32 R16, RZ, RZ, 0x1f ;  /* 0x0000001fff107424 */ /* 0x000fe400078e00ff */
[----:B------:R-:W-:-:S07]  /*8960*/  IMAD.MOV.U32 R13, RZ, RZ, -0x1 ;  /* 0xffffffffff0d7424 */ /* 0x000fce00078e00ff */
[----:B------:R-:W-:Y:S05]  /*8970*/  WARPSYNC.COLLECTIVE R13, `(.L_x_18495) ;  /* 0x000000000d087348 */ /* 0x000fea0003c00000 */
[----:B------:R0:W1:Y:S02]  /*8980*/  SHFL.BFLY P2, R14, R12, R15, R16 ;  /* 0x0c00000f0c0e7389 */ /* 0x0000640000040010 */
[----:B01----:R-:W-:Y:S05]  /*8990*/  ENDCOLLECTIVE ;  /* 0x000000000000791b */ /* 0x003fea0003800000 */
.L_x_18495:
[----:B------:R-:W-:Y:S05]  /*89a0*/  BSYNC B2 ;  /* 0x0000000000027941 */ /* 0x000fea0003800000 */
.L_x_18494:
[----:B------:R-:W-:Y:S01]  /*89b0*/  MOV R13, R14 ;  /* 0x0000000e000d7202 */ /* 0x000fe20000000f00 */
[----:B------:R-:W-:Y:S06]  /*89c0*/  BRA `(.L_x_18496) ;  /* 0xffffffa0003c7947 */ /* 0x000fec000383ffff */
.L_x_18436:
        /* <DEDUP_REMOVED lines=8> */
.L_x_18498:
[----:B------:R-:W-:Y:S05]  /*8a50*/  BSYNC B0 ;  /* 0x0000000000007941 */ /* 0x000fea0003800000 */
.L_x_18497:
        /* <DEDUP_REMOVED lines=9> */
.L_x_18499:
[----:B------:R-:W-:Y:S02]  /*8af0*/  HFMA2 R15, -RZ, RZ, 0, 2.384185791015625e-07 ;  /* 0x00000004ff0f7431 */ /* 0x000fe400000001ff */
[----:B------:R-:W-:-:S05]  /*8b00*/  IMAD.MOV.U32 R6, RZ, RZ, R14 ;  /* 0x000000ffff067224 */ /* 0x000fca00078e000e */
[----:B------:R-:W-:-:S05]  /*8b10*/  FMNMX.FTZ R6, R7, R6, !PT ;  /* 0x0000000607067209 */ /* 0x000fca0007810000 */
[----:B------:R-:W-:-:S07]  /*8b20*/  IMAD.MOV.U32 R12, RZ, RZ, R6 ;  /* 0x000000ffff0c7224 */ /* 0x000fce00078e0006 */
[----:B------:R-:W-:Y:S05]  /*8b30*/  WARPSYNC.COLLECTIVE R13, `(.L_x_18500) ;  /* 0x000000000d087348 */ /* 0x000fea0003c00000 */
[----:B------:R0:W1:Y:S02]  /*8b40*/  SHFL.BFLY P2, R14, R12, R15, R16 ;  /* 0x0c00000f0c0e7389 */ /* 0x0000640000040010 */
[----:B01----:R-:W-:Y:S05]  /*8b50*/  ENDCOLLECTIVE ;  /* 0x000000000000791b */ /* 0x003fea0003800000 */
.L_x_18500:
[----:B------:R-:W-:Y:S01]  /*8b60*/  MOV R15, 0x2 ;  /* 0x00000002000f7802 */ /* 0x000fe20000000f00 */
[----:B------:R-:W-:-:S05]  /*8b70*/  IMAD.MOV.U32 R9, RZ, RZ, R14 ;  /* 0x000000ffff097224 */ /* 0x000fca00078e000e */
[----:B------:R-:W-:-:S05]  /*8b80*/  FMNMX.FTZ R9, R6, R9, !PT ;  /* 0x0000000906097209 */ /* 0x000fca0007810000 */
[----:B------:R-:W-:-:S07]  /*8b90*/  IMAD.MOV.U32 R12, RZ, RZ, R9 ;  /* 0x000000ffff0c7224 */ /* 0x000fce00078e0009 */
[----:B------:R-:W-:Y:S05]  /*8ba0*/  WARPSYNC.COLLECTIVE R13, `(.L_x_18501) ;  /* 0x000000000d087348 */ /* 0x000fea0003c00000 */
[----:B------:R0:W1:Y:S02]  /*8bb0*/  SHFL.BFLY P2, R14, R12, R15, R16 ;  /* 0x0c00000f0c0e7389 */ /* 0x0000640000040010 */
[----:B01----:R-:W-:Y:S05]  /*8bc0*/  ENDCOLLECTIVE ;  /* 0x000000000000791b */ /* 0x003fea0003800000 */
.L_x_18501:
[----:B------:R-:W-:Y:S01]  /*8bd0*/  IMAD.MOV.U32 R8, RZ, RZ, R14 ;  /* 0x000000ffff087224 */ /* 0x000fe200078e000e */
[----:B------:R-:W-:Y:S06]  /*8be0*/  BRA `(.L_x_18502) ;  /* 0xffffffa000347947 */ /* 0x000fec000383ffff */
.L_x_18503:
        /* <DEDUP_REMOVED lines=9> */
.L_x_25924:


//--------------------- .text._ZN4vllm25paged_attention_v1_kernelI13__nv_bfloat16S1_Li128ELi16ELi128ELNS_18Fp8KVCacheDataTypeE0ELb1EEEvPT_PKS3_PKT0_S9_ifPKiSB_iPKfiiiSD_SD_iiiii --------------------------
	.section	.text._ZN4vllm25paged_attention_v1_kernelI13__nv_bfloat16S1_Li128ELi16ELi128ELNS_18Fp8KVCacheDataTypeE0ELb1EEEvPT_PKS3_PKT0_S9_ifPKiSB_iPKfiiiSD_SD_iiiii,"ax",@progbits
	.align	128
        .global         _ZN4vllm25paged_attention_v1_kernelI13__nv_bfloat16S1_Li128ELi16ELi128ELNS_18Fp8KVCacheDataTypeE0ELb1EEEvPT_PKS3_PKT0_S9_ifPKiSB_iPKfiiiSD_SD_iiiii
        .type           _ZN4vllm25paged_attention_v1_kernelI13__nv_bfloat16S1_Li128ELi16ELi128ELNS_18Fp8KVCacheDataTypeE0ELb1EEEvPT_PKS3_PKT0_S9_ifPKiSB_iPKfiiiSD_SD_iiiii,@function
        .size           _ZN4vllm25paged_attention_v1_kernelI13__nv_bfloat16S1_Li128ELi16ELi128ELNS_18Fp8KVCacheDataTypeE0ELb1EEEvPT_PKS3_PKT0_S9_ifPKiSB_iPKfiiiSD_SD_iiiii,(.L_x_25925 - _ZN4vllm25paged_attention_v1_kernelI13__nv_bfloat16S1_Li128ELi16ELi128ELNS_18Fp8KVCacheDataTypeE0ELb1EEEvPT_PKS3_PKT0_S9_ifPKiSB_iPKfiiiSD_SD_iiiii)
        .other          _ZN4vllm25paged_attention_v1_kernelI13__nv_bfloat16S1_Li128ELi16ELi128ELNS_18Fp8KVCacheDataTypeE0ELb1EEEvPT_PKS3_PKT0_S9_ifPKiSB_iPKfiiiSD_SD_iiiii,@"STO_CUDA_ENTRY STV_DEFAULT"
_ZN4vllm25paged_attention_v1_kernelI13__nv_bfloat16S1_Li128ELi16ELi128ELNS_18Fp8KVCacheDataTypeE0ELb1EEEvPT_PKS3_PKT0_S9_ifPKiSB_iPKfiiiSD_SD_iiiii:
.text._ZN4vllm25paged_attention_v1_kernelI13__nv_bfloat16S1_Li128ELi16ELi128ELNS_18Fp8KVCacheDataTypeE0ELb1EEEvPT_PKS3_PKT0_S9_ifPKiSB_iPKfiiiSD_SD_iiiii:
        /* <DEDUP_REMOVED lines=8> */
[----:B------:R-:W-:Y:S01]  /*0080*/  IMAD.MOV.U32 R27, RZ, RZ, RZ ;  /* 0x000000ffff1b7224 */ /* 0x000fe200078e00ff */
[----:B------:R-:W4:Y:S01]  /*0090*/  LDCU UR15, c[0x0][0x3f4] ;  /* 0x00007e80ff0f77ac */ /* 0x000f220008000800 */
[----:B------:R-:W4:Y:S05]  /*00a0*/  LDCU UR16, c[0x0][0x3e8] ;  /* 0x00007d00ff1077ac */ /* 0x000f2a0008000800 */
[----:B------:R-:W4:Y:S01]  /*00b0*/  S2UR UR13, SR_CgaCtaId ;  /* 0x00000000000d79c3 */ /* 0x000f220000008800 */
[----:B------:R-:W-:Y:S01]  /*00c0*/  UMOV UR11, 0x400 ;  /* 0x00000400000b7882 */ /* 0x000fe20000000000 */
[----:B------:R-:W4:Y:S01]  /*00d0*/  LDCU UR14, c[0x0][0x3b8] ;  /* 0x00007700ff0e77ac */ /* 0x000f220008000800 */
[----:B------:R-:W0:Y:S01]  /*00e0*/  LDCU UR18, c[0x0][0x3cc] ;  /* 0x00007980ff1277ac */ /* 0x000e220008000800 */
[----:B------:R-:W0:Y:S02]  /*00f0*/  LDCU UR19, c[0x0][0x3a4] ;  /* 0x00007480ff1377ac */ /* 0x000e240008000800 */
[C---:B0-----:R-:W-:Y:S01]  /*0100*/  IMAD.WIDE.U32 R4, R17.reuse, 0x4, R4 ;  /* 0x0000000411047825 */ /* 0x041fe200078e0004 */
[----:B------:R-:W0:Y:S05]  /*0110*/  LDCU.64 UR20, c[0x0][0x390] ;  /* 0x00007200ff1477ac */ /* 0x000e2a0008000a00 */
[----:B-1----:R1:W4:Y:S01]  /*0120*/  LDG.E.CONSTANT R4, desc[UR8][R4.64] ;  /* 0x0000000804047981 */ /* 0x002322000c1e9900 */
[----:B--2---:R-:W-:Y:S01]  /*0130*/  ISETP.GT.U32.AND P1, PT, R16, 0x1f, PT ;  /* 0x0000001f1000780c */ /* 0x004fe20003f24070 */
[----:B---3--:R-:W-:Y:S01]  /*0140*/  IMAD R2, R17, UR4, RZ ;  /* 0x0000000411027c24 */ /* 0x008fe2000f8e02ff */
[----:B----4-:R-:W-:-:S04]  /*0150*/  ISETP.NE.U32.AND P0, PT, R8, RZ, PT ;  /* 0x000000ff0800720c */ /* 0x010fc80003f05070 */
[----:B------:R-:W-:Y:S01]  /*0160*/  ISETP.NE.AND.EX P0, PT, R9, RZ, PT, P0 ;  /* 0x000000ff0900720c */ /* 0x000fe20003f05300 */
[----:B-1----:R-:W1:Y:S06]  /*0170*/  LDC R5, c[0x0][0x3a0] ;  /* 0x0000e800ff057b82 */ /* 0x002e6c0000000800 */
[----:B------:R-:W-:Y:S02]  /*0180*/  @!P1 IMAD.SHL.U32 R3, R16, 0x4, RZ ;  /* 0x0000000410039824 */ /* 0x000fe400078e00ff */
[----:B------:R-:W-:Y:S01]  /*0190*/  @!P1 IMAD.SHL.U32 R6, R0, 0x80, RZ ;  /* 0x0000008000069824 */ /* 0x000fe200078e00ff */
[----:B------:R-:W2:Y:S04]  /*01a0*/  @!P1 LDC.64 R10, c[0x0][0x388] ;  /* 0x0000e200ff0a9b82 */ /* 0x000ea80000000a00 */
[----:B------:R-:W-:-:S02]  /*01b0*/  @!P1 IADD3 R3, P2, P3, R3, R2, R6 ;  /* 0x0000000203039210 */ /* 0x000fc40007b5e006 */
[----:B------:R-:W-:Y:S02]  /*01c0*/  SHF.R.S32.HI R2, RZ, 0x1f, R2 ;  /* 0x0000001fff027819 */ /* 0x000fe40000011402 */
[----:B------:R-:W3:Y:S02]  /*01d0*/  @P0 LDC.64 R8, c[0x0][0x3c0] ;  /* 0x0000f000ff080b82 */ /* 0x000ee40000000a00 */
[----:B------:R-:W-:Y:S02]  /*01e0*/  @!P1 IADD3.X R6, PT, PT, RZ, R2, RZ, P2, P3 ;  /* 0x00000002ff069210 */ /* 0x000fe400017e64ff */
[----:B--2---:R-:W-:-:S04]  /*01f0*/  @!P1 LEA R2, P2, R3, R10, 0x1 ;  /* 0x0000000a03029211 */ /* 0x004fc800078408ff */
[----:B------:R-:W-:-:S05]  /*0200*/  @!P1 LEA.HI.X R3, R3, R11, R6, 0x1, P2 ;  /* 0x0000000b03039211 */ /* 0x000fca00010f0c06 */
[----:B------:R-:W2:Y:S04]  /*0210*/  @!P1 LDG.E.CONSTANT R6, desc[UR8][R2.64] ;  /* 0x0000000802069981 */ /* 0x000ea8000c1e9900 */
[----:B------:R4:W2:Y:S01]  /*0220*/  @!P1 LDG.E.CONSTANT R7, desc[UR8][R2.64+0x4] ;  /* 0x0000040802079981 */ /* 0x0008a2000c1e9900 */
[----:B-1----:R-:W-:Y:S01]  /*0230*/  IABS R13, R5 ;  /* 0x00000005000d7213 */ /* 0x002fe20000000000 */
[----:B---3--:R-:W-:-:S03]  /*0240*/  @P0 IMAD.WIDE.U32 R8, R0, 0x4, R8 ;  /* 0x0000000400080825 */ /* 0x008fc600078e0008 */
[----:B------:R-:W1:Y:S02]  /*0250*/  I2F.RP R12, R13 ;  /* 0x0000000d000c7306 */ /* 0x000e640000209400 */
[----:B------:R3:W5:Y:S01]  /*0260*/  @P0 LDG.E.CONSTANT R27, desc[UR8][R8.64] ;  /* 0x00000008081b0981 */ /* 0x000762000c1e9900 */
[----:B------:R-:W-:Y:S01]  /*0270*/  SHF.L.U32 R26, R16, 0x7, RZ ;  /* 0x00000007101a7819 */ /* 0x000fe200000006ff */
[----:B------:R-:W-:Y:S01]  /*0280*/  ULEA UR12, UR13, UR11, 0x18 ;  /* 0x0000000b0d0c7291 */ /* 0x000fe2000f8ec0ff */
[----:B----4-:R-:W4:Y:S01]  /*0290*/  LDC R3, c[0x0][0x370] ;  /* 0x0000dc00ff037b82 */ /* 0x010f220000000800 */
[----:B------:R-:W-:Y:S01]  /*02a0*/  SHF.R.U32.HI R18, RZ, 0x5, R16 ;  /* 0x00000005ff127819 */ /* 0x000fe20000011610 */
[----:B------:R-:W-:Y:S01]  /*02b0*/  UISETP.NE.AND UP0, UPT, UR15, URZ, UPT ;  /* 0x000000ff0f00728c */ /* 0x000fe2000bf05270 */
[----:B------:R-:W-:Y:S01]  /*02c0*/  LOP3.LUT R26, R26, 0x80, RZ, 0xc0, !PT ;  /* 0x000000801a1a7812 */ /* 0x000fe200078ec0ff */
[----:B------:R-:W-:Y:S01]  /*02d0*/  BSSY B0, `(.L_x_18504) ;  /* 0x0000200000007945 */ /* 0x000fe20003800000 */
[----:B------:R-:W-:Y:S01]  /*02e0*/  IMAD.MOV.U32 R23, RZ, RZ, -0x800001 ;  /* 0xff7fffffff177424 */ /* 0x000fe200078e00ff */
[----:B-1----:R-:W1:Y:S02]  /*02f0*/  MUFU.RCP R12, R12 ;  /* 0x0000000c000c7308 */ /* 0x002e640000001000 */
[----:B-1----:R-:W-:-:S06]  /*0300*/  IADD3 R10, PT, PT, R12, 0xffffffe, RZ ;  /* 0x0ffffffe0c0a7810 */ /* 0x002fcc0007ffe0ff */
[----:B------:R1:W0:Y:S02]  /*0310*/  F2I.FTZ.U32.TRUNC.NTZ R11, R10 ;  /* 0x0000000a000b7305 */ /* 0x000224000021f000 */
[----:B-1----:R-:W-:Y:S02]  /*0320*/  IMAD.MOV.U32 R10, RZ, RZ, RZ ;  /* 0x000000ffff0a7224 */ /* 0x002fe400078e00ff */
[----:B0-----:R-:W-:-:S04]  /*0330*/  IMAD.MOV R2, RZ, RZ, -R11 ;  /* 0x000000ffff027224 */ /* 0x001fc800078e0a0b */
[----:B------:R-:W-:Y:S01]  /*0340*/  IMAD R15, R2, R13, RZ ;  /* 0x0000000d020f7224 */ /* 0x000fe200078e02ff */
[----:B----4-:R-:W-:-:S03]  /*0350*/  IABS R2, R3 ;  /* 0x0000000300027213 */ /* 0x010fc60000000000 */
[----:B------:R-:W-:-:S06]  /*0360*/  IMAD.HI.U32 R11, R11, R15, R10 ;  /* 0x0000000f0b0b7227 */ /* 0x000fcc00078e000a */
[----:B---3--:R-:W-:-:S05]  /*0370*/  IMAD.HI.U32 R9, R11, R2, RZ ;  /* 0x000000020b097227 */ /* 0x008fca00078e00ff */
[----:B------:R-:W-:-:S05]  /*0380*/  IADD3 R8, PT, PT, RZ, -R9, RZ ;  /* 0x80000009ff087210 */ /* 0x000fca0007ffe0ff */
[----:B------:R-:W-:Y:S02]  /*0390*/  IMAD R2, R13, R8, R2 ;  /* 0x000000080d027224 */ /* 0x000fe400078e0202 */
[----:B------:R-:W-:-:S03]  /*03a0*/  IMAD.U32 R8, RZ, RZ, UR15 ;  /* 0x0000000fff087e24 */ /* 0x000fc6000f8e00ff */
[----:B------:R-:W-:Y:S02]  /*03b0*/  ISETP.GT.U32.AND P2, PT, R13, R2, PT ;  /* 0x000000020d00720c */ /* 0x000fe40003f44070 */
[----:B------:R-:W-:-:S11]  /*03c0*/  IABS R8, R8 ;  /* 0x0000000800087213 */ /* 0x000fd60000000000 */
[----:B------:R-:W-:Y:S02]  /*03d0*/  @!P2 IMAD.IADD R2, R2, 0x1, -R13 ;  /* 0x000000010202a824 */ /* 0x000fe400078e0a0d */
[----:B------:R-:W-:Y:S01]  /*03e0*/  @!P2 VIADD R9, R9, 0x1 ;  /* 0x000000010909a836 */ /* 0x000fe20000000000 */
[----:B------:R-:W-:Y:S02]  /*03f0*/  ISETP.NE.AND P2, PT, R5, RZ, PT ;  /* 0x000000ff0500720c */ /* 0x000fe40003f45270 */
[----:B------:R-:W-:Y:S02]  /*0400*/  ISETP.GE.U32.AND P0, PT, R2, R13, PT ;  /* 0x0000000d0200720c */ /* 0x000fe40003f06070 */
[----:B------:R-:W-:Y:S02]  /*0410*/  MOV R2, R8 ;  /* 0x0000000800027202 */ /* 0x000fe40000000f00 */
[----:B------:R-:W-:Y:S02]  /*0420*/  LOP3.LUT R8, R3, R5, RZ, 0x3c, !PT ;  /* 0x0000000503087212 */ /* 0x000fe400078e3cff */
[----:B------:R-:W0:Y:S01]  /*0430*/  I2F.RP R12, R2 ;  /* 0x00000002000c7306 */ /* 0x000e220000209400 */
[----:B------:R-:W-:Y:S01]  /*0440*/  IMAD.MOV.U32 R25, RZ, RZ, R2 ;  /* 0x000000ffff197224 */ /* 0x000fe200078e0002 */
[----:B------:R-:W-:-:S05]  /*0450*/  ISETP.GE.AND P3, PT, R8, RZ, PT ;  /* 0x000000ff0800720c */ /* 0x000fca0003f66270 */
[----:B------:R-:W-:Y:S01]  /*0460*/  @P0 VIADD R9, R9, 0x1 ;  /* 0x0000000109090836 */ /* 0x000fe20000000000 */
[----:B0-----:R-:W0:Y:S07]  /*0470*/  MUFU.RCP R12, R12 ;  /* 0x0000000c000c7308 */ /* 0x001e2e0000001000 */
[----:B------:R-:W-:Y:S02]  /*0480*/  @!P3 IADD3 R9, PT, PT, RZ, -R9, RZ ;  /* 0x80000009ff09b210 */ /* 0x000fe40007ffe0ff */
[----:B------:R-:W-:-:S04]  /*0490*/  @!P2 LOP3.LUT R9, RZ, R5, RZ, 0x33, !PT ;  /* 0x00000005ff09a212 */ /* 0x000fc800078e33ff */
[----:B------:R-:W-:-:S04]  /*04a0*/  IABS R8, R9 ;  /* 0x0000000900087213 */ /* 0x000fc80000000000 */
[----:B------:R-:W-:Y:S01]  /*04b0*/  I2F.RP R10, R8 ;  /* 0x00000008000a7306 */ /* 0x000fe20000209400 */
[----:B0-----:R-:W-:-:S07]  /*04c0*/  VIADD R11, R12, 0xffffffe ;  /* 0x0ffffffe0c0b7836 */ /* 0x001fce0000000000 */
[----:B------:R-:W0:Y:S02]  /*04d0*/  F2I.FTZ.U32.TRUNC.NTZ R11, R11 ;  /* 0x0000000b000b7305 */ /* 0x000e24000021f000 */
[C---:B0-----:R-:W-:Y:S01]  /*04e0*/  R2UR UR5, R11.reuse ;  /* 0x000000000b0572ca */ /* 0x041fe200000e0000 */
[----:B------:R-:W-:-:S04]  /*04f0*/  IMAD R12, R11, R2, RZ ;  /* 0x000000020b0c7224 */ /* 0x000fc800078e02ff */
[----:B------:R-:W-:Y:S01]  /*0500*/  IMAD.MOV R13, RZ, RZ, -R12 ;  /* 0x000000ffff0d7224 */ /* 0x000fe200078e0a0c */
[----:B------:R-:W-:Y:S02]  /*0510*/  R2UR UR10, R4 ;  /* 0x00000000040a72ca */ /* 0x000fe400000e0000 */
[----:B------:R0:W1:Y:S02]  /*0520*/  MUFU.RCP R4, R10 ;  /* 0x0000000a00047308 */ /* 0x0000640000001000 */
[----:B0-----:R-:W-:-:S09]  /*0530*/  IMAD.MOV.U32 R10, RZ, RZ, RZ ;  /* 0x000000ffff0a7224 */ /* 0x001fd200078e00ff */
[----:B------:R-:W-:Y:S01]  /*0540*/  UIADD3 UR6, UPT, UPT, UR10, -0x1, URZ ;  /* 0xffffffff0a067890 */ /* 0x000fe2000fffe0ff */
[----:B------:R-:W-:Y:S01]  /*0550*/  R2UR UR4, R10 ;  /* 0x000000000a0472ca */ /* 0x000fe200000e0000 */
[----:B-1----:R-:W-:-:S04]  /*0560*/  VIADD R4, R4, 0xffffffe ;  /* 0x0ffffffe04047836 */ /* 0x002fc80000000000 */
[----:B------:R-:W-:Y:S01]  /*0570*/  MOV R14, UR6 ;  /* 0x00000006000e7c02 */ /* 0x000fe20008000f00 */
[----:B------:R-:W-:-:S03]  /*0580*/  ULOP3.LUT UR6, UR6, UR15, URZ, 0x3c, !UPT ;  /* 0x0000000f06067292 */ /* 0x000fc6000f8e3cff */
[----:B------:R-:W-:Y:S02]  /*0590*/  IABS R12, R14 ;  /* 0x0000000e000c7213 */ /* 0x000fe40000000000 */
[----:B------:R-:W-:Y:S02]  /*05a0*/  IABS R14, R9 ;  /* 0x00000009000e7213 */ /* 0x000fe40000000000 */
[----:B------:R-:W-:Y:S01]  /*05b0*/  R2UR UR7, R12 ;  /* 0x000000000c0772ca */ /* 0x000fe200000e0000 */
[----:B------:R-:W-:Y:S01]  /*05c0*/  IMAD.HI.U32 R13, R11, R13, UR4 ;  /* 0x000000040b0d7e27 */ /* 0x000fe2000f8e000d */
[----:B------:R-:W-:Y:S01]  /*05d0*/  IABS R12, R0 ;  /* 0x00000000000c7213 */ /* 0x000fe20000000000 */
[----:B------:R-:W0:Y:S03]  /*05e0*/  F2I.FTZ.U32.TRUNC.NTZ R11, R4 ;  /* 0x00000004000b7305 */ /* 0x000e26000021f000 */
[----:B------:R-:W-:-:S02]  /*05f0*/  R2UR UR22, R13 ;  /* 0x000000000d1672ca */ /* 0x000fc400000e0000 */
[----:B0-----:R-:W-:-:S11]  /*0600*/  IADD3 R13, PT, PT, RZ, -R11, RZ ;  /* 0x8000000bff0d7210 */ /* 0x001fd60007ffe0ff */
[----:B------:R-:W-:Y:S02]  /*0610*/  UIMAD.WIDE.U32 UR4, UR22, UR7, URZ ;  /* 0x00000007160472a5 */ /* 0x000fe4000f8e00ff */
[----:B------:R-:W-:Y:S01]  /*0620*/  UIADD3 UR4, UPT, UPT, UR10, 0xf, URZ ;  /* 0x0000000f0a047890 */ /* 0x000fe2000fffe0ff */
[----:B------:R-:W-:-:S03]  /*0630*/  IMAD R13, R13, R8, RZ ;  /* 0x000000080d0d7224 */ /* 0x000fc600078e02ff */
[----:B------:R-:W-:Y:S02]  /*0640*/  IMAD R15, RZ, RZ, -UR5 ;  /* 0x80000005ff0f7e24 */ /* 0x000fe4000f8e02ff */
[----:B------:R-:W-:-:S04]  /*0650*/  IMAD.HI.U32 R10, R11, R13, R10 ;  /* 0x0000000d0b0a7227 */ /* 0x000fc800078e000a */
[----:B------:R-:W-:Y:S01]  /*0660*/  IMAD.MOV.U32 R11, RZ, RZ, R12 ;  /* 0x000000ffff0b7224 */ /* 0x000fe200078e000c */
[----:B------:R-:W-:Y:S01]  /*0670*/  IADD3 R12, PT, PT, RZ, -R14, RZ ;  /* 0x8000000eff0c7210 */ /* 0x000fe20007ffe0ff */
[----:B------:R-:W-:Y:S01]  /*0680*/  IMAD R13, R2, R15, UR7 ;  /* 0x00000007020d7e24 */ /* 0x000fe2000f8e020f */
[----:B------:R-:W-:Y:S01]  /*0690*/  USHF.R.S32.HI UR7, URZ, 0x1f, UR4 ;  /* 0x0000001fff077899 */ /* 0x000fe20008011404 */
[----:B------:R-:W-:Y:S01]  /*06a0*/  IMAD.HI.U32 R4, R10, R11, RZ ;  /* 0x0000000b0a047227 */ /* 0x000fe200078e00ff */
[----:B------:R-:W0:Y:S01]  /*06b0*/  LDC R15, c[0x0][0x3f8] ;  /* 0x0000fe00ff0f7b82 */ /* 0x000e220000000800 */
[----:B------:R-:W-:Y:S01]  /*06c0*/  LOP3.LUT R10, R0, R9, RZ, 0x3c, !PT ;  /* 0x00000009000a7212 */ /* 0x000fe200078e3cff */
[----:B------:R-:W-:Y:S01]  /*06d0*/  ULEA.HI UR7, UR7, UR4, URZ, 0x4 ;  /* 0x0000000407077291 */ /* 0x000fe2000f8f20ff */
[----:B------:R-:W-:Y:S01]  /*06e0*/  IMAD R11, R4, R12, R11 ;  /* 0x0000000c040b7224 */ /* 0x000fe200078e020b */
[----:B------:R-:W-:Y:S02]  /*06f0*/  ISETP.GT.U32.AND P2, PT, R2, R13, PT ;  /* 0x0000000d0200720c */ /* 0x000fe40003f44070 */
[----:B------:R-:W-:-:S02]  /*0700*/  USHF.R.S32.HI UR7, URZ, 0x4, UR7 ;  /* 0x00000004ff077899 */ /* 0x000fc40008011407 */
[----:B------:R-:W-:-:S09]  /*0710*/  ISETP.GT.U32.AND P0, PT, R8, R11, PT ;  /* 0x0000000b0800720c */ /* 0x000fd20003f04070 */
[----:B------:R-:W-:Y:S01]  /*0720*/  VOTEU.ANY UP2, P2 ;  /* 0x0000000000ff7886 */ /* 0x000fe20001040100 */
[----:B------:R-:W-:Y:S02]  /*0730*/  PLOP3.LUT P3, PT, PT, PT, UP2, 0x80, 0x8 ;  /* 0x000000000008781c */ /* 0x000fe40003f6f028 */
[----:B------:R-:W-:Y:S01]  /*0740*/  ISETP.GE.AND P2, PT, R10, RZ, PT ;  /* 0x000000ff0a00720c */ /* 0x000fe20003f46270 */
[----:B------:R-:W-:Y:S01]  /*0750*/  @!P0 IMAD.IADD R11, R11, 0x1, -R8 ;  /* 0x000000010b0b8824 */ /* 0x000fe200078e0a08 */
[----:B------:R-:W-:Y:S01]  /*0760*/  @!UP2 UIADD3 UR5, UPT, UPT, UR5, 0x1, URZ ;  /* 0x000000010505a890 */ /* 0x000fe2000fffe0ff */
[----:B------:R-:W-:Y:S01]  /*0770*/  @!P0 VIADD R4, R4, 0x1 ;  /* 0x0000000104048836 */ /* 0x000fe20000000000 */
[----:B------:R-:W-:Y:S01]  /*0780*/  ISETP.NE.AND P0, PT, R9, RZ, PT ;  /* 0x000000ff0900720c */ /* 0x000fe20003f05270 */
[----:B------:R-:W-:Y:S01]  /*0790*/  UISETP.GE.AND UP2, UPT, UR6, URZ, UPT ;  /* 0x000000ff0600728c */ /* 0x000fe2000bf46270 */
[----:B------:R-:W-:Y:S01]  /*07a0*/  ISETP.GE.U32.AND P4, PT, R11, R8, PT ;  /* 0x000000080b00720c */ /* 0x000fe20003f86070 */
[----:B------:R-:W-:Y:S01]  /*07b0*/  VIADD R11, R26, UR12 ;  /* 0x0000000c1a0b7c36 */ /* 0x000fe20008000000 */
[----:B------:R-:W-:-:S03]  /*07c0*/  SHF.R.U32.HI R8, RZ, 0x1, R16 ;  /* 0x00000001ff087819 */ /* 0x000fc60000011610 */
[----:B------:R-:W-:Y:S02]  /*07d0*/  @!P3 IMAD.IADD R13, R13, 0x1, -R2 ;  /* 0x000000010d0db824 */ /* 0x000fe400078e0a02 */
[----:B------:R-:W-:-:S03]  /*07e0*/  @!P1 IMAD R11, R8, 0x8, R11 ;  /* 0x00000008080b9824 */ /* 0x000fc600078e020b */
[----:B------:R-:W-:Y:S02]  /*07f0*/  ISETP.GE.U32.AND P3, PT, R13, R2, PT ;  /* 0x000000020d00720c */ /* 0x000fe40003f66070 */
[----:B--2---:R1:W-:Y:S01]  /*0800*/  @!P1 STS.64 [R11], R6 ;  /* 0x000000060b009388 */ /* 0x0043e20000000a00 */
[----:B------:R-:W-:Y:S01]  /*0810*/  @P4 IADD3 R4, PT, PT, R4, 0x1, RZ ;  /* 0x0000000104044810 */ /* 0x000fe20007ffe0ff */
[----:B------:R-:W-:Y:S01]  /*0820*/  BAR.SYNC.DEFER_BLOCKING 0x0 ;  /* 0x0000000000007b1d */ /* 0x000fe20000010000 */
[----:B0-----:R-:W-:-:S03]  /*0830*/  ISETP.GE.AND P4, PT, R15, RZ, PT ;  /* 0x000000ff0f00720c */ /* 0x001fc60003f86270 */
[----:B------:R-:W-:Y:S01]  /*0840*/  @!P2 IMAD.MOV R4, RZ, RZ, -R4 ;  /* 0x000000ffff04a224 */ /* 0x000fe200078e0a04 */
[----:B------:R-:W-:Y:S02]  /*0850*/  @!P0 LOP3.LUT R4, RZ, R9, RZ, 0x33, !PT ;  /* 0x00000009ff048212 */ /* 0x000fe400078e33ff */
[----:B------:R-:W-:Y:S02]  /*0860*/  ISETP.GE.AND P0, PT, R18, UR7, PT ;  /* 0x0000000712007c0c */ /* 0x000fe4000bf06270 */
[----:B------:R-:W-:-:S05]  /*0870*/  VOTEU.ANY UP1, P3 ;  /* 0x0000000000ff7886 */ /* 0x000fca0001820100 */
[----:B------:R-:W-:Y:S01]  /*0880*/  @UP1 UIADD3 UR5, UPT, UPT, UR5, 0x1, URZ ;  /* 0x0000000105051890 */ /* 0x000fe2000fffe0ff */
[----:B------:R-:W-:Y:S02]  /*0890*/  @!P4 IMAD R5, R5, UR16, R4 ;  /* 0x000000100505cc24 */ /* 0x000fe4000f8e0204 */
[----:B------:R-:W-:Y:S01]  /*08a0*/  @P4 IMAD R24, R3, UR16, R0 ;  /* 0x0000001003184c24 */ /* 0x000fe2000f8e0200 */
[----:B------:R-:W-:Y:S02]  /*08b0*/  @!UP2 UIADD3 UR5, UPT, UPT, URZ, -UR5, URZ ;  /* 0x80000005ff05a290 */ /* 0x000fe4000fffe0ff */
[----:B------:R-:W-:Y:S01]  /*08c0*/  @!P4 IADD3 R10, PT, PT, RZ, -R5, RZ ;  /* 0x80000005ff0ac210 */ /* 0x000fe20007ffe0ff */
[----:B------:R-:W-:Y:S01]  /*08d0*/  @!UP0 ULOP3.LUT UR5, URZ, UR15, URZ, 0x33, !UPT ;  /* 0x0000000fff058292 */ /* 0x000fe2000f8e33ff */
[----:B------:R-:W-:Y:S02]  /*08e0*/  IMAD R5, R17, UR14, RZ ;  /* 0x0000000e11057c24 */ /* 0x000fe4000f8e02ff */
[----:B------:R-:W-:-:S02]  /*08f0*/  @P4 IMAD R24, R24, R15, 0x1 ;  /* 0x0000000118184424 */ /* 0x000fc400078e020f */
[----:B------:R-:W-:Y:S01]  /*0900*/  @!P4 IMAD R24, R15, R10, 0x1 ;  /* 0x000000010f18c424 */ /* 0x000fe200078e020a */
[----:B-1----:R-:W-:Y:S06]  /*0910*/  @P0 BRA `(.L_x_18505) ;  /* 0x00000018006c0947 */ /* 0x002fec0003800000 */
[----:B------:R-:W0:Y:S01]  /*0920*/  LDCU.64 UR16, c[0x0][0x3a8] ;  /* 0x00007500ff1077ac */ /* 0x000e220008000a00 */
[----:B------:R-:W-:Y:S01]  /*0930*/  HFMA2 R7, -RZ, RZ, 0, 0 ;  /* 0x00000000ff077431 */ /* 0x000fe200000001ff */
[----:B------:R-:W-:Y:S01]  /*0940*/  SHF.R.U32.HI R6, RZ, 0x3, R16 ;  /* 0x00000003ff067819 */ /* 0x000fe20000011610 */
[----:B------:R-:W-:Y:S01]  /*0950*/  IMAD.SHL.U32 R2, R8, 0x4, RZ ;  /* 0x0000000408027824 */ /* 0x000fe200078e00ff */
[----:B------:R-:W1:Y:S01]  /*0960*/  LDCU UR14, c[0x0][0x3d0] ;  /* 0x00007a00ff0e77ac */ /* 0x000e620008000800 */
[----:B------:R-:W-:Y:S01]  /*0970*/  SHF.L.U32 R19, R18, 0x4, RZ ;  /* 0x0000000412137819 */ /* 0x000fe200000006ff */
[----:B------:R-:W-:Y:S01]  /*0980*/  IMAD.MOV.U32 R23, RZ, RZ, -0x800001 ;  /* 0xff7fffffff177424 */ /* 0x000fe200078e00ff */
[----:B------:R-:W-:Y:S01]  /*0990*/  LOP3.LUT R6, R6, 0x7c, RZ, 0xc0, !PT ;  /* 0x0000007c06067812 */ /* 0x000fe200078ec0ff */
[----:B------:R-:W2:Y:S01]  /*09a0*/  LDCU UR6, c[0x0][0x3ec] ;  /* 0x00007d80ff0677ac */ /* 0x000ea20008000800 */
[----:B------:R-:W-:-:S03]  /*09b0*/  LOP3.LUT R9, R2, 0x3c, RZ, 0xc0, !PT ;  /* 0x0000003c02097812 */ /* 0x000fc600078ec0ff */
[----:B------:R-:W-:Y:S01]  /*09c0*/  IMAD.WIDE R6, R5, 0x4, R6 ;  /* 0x0000000405067825 */ /* 0x000fe200078e0206 */
[----:B------:R-:W-:-:S03]  /*09d0*/  UIADD3 UR4, UPT, UPT, UR11, 0x120, URZ ;  /* 0x000001200b047890 */ /* 0x000fc6000fffe0ff */
[----:B------:R-:W-:Y:S01]  /*09e0*/  IMAD.SHL.U32 R5, R8, 0x8, RZ ;  /* 0x0000000808057824 */ /* 0x000fe200078e00ff */
[----:B------:R-:W-:Y:S01]  /*09f0*/  ULEA UR4, UR13, UR4, 0x18 ;  /* 0x000000040d047291 */ /* 0x000fe2000f8ec0ff */
[----:B0-----:R-:W-:Y:S01]  /*0a00*/  IADD3 R6, P0, PT, R6, UR16, RZ ;  /* 0x0000001006067c10 */ /* 0x001fe2000ff1e0ff */
[----:B------:R-:W-:Y:S01]  /*0a10*/  IMAD R9, R18, 0x40, R9 ;  /* 0x0000004012097824 */ /* 0x000fe200078e0209 */
[C---:B------:R-:W-:Y:S01]  /*0a20*/  LOP3.LUT R8, R19.reuse, 0xf, R8, 0xf8, !PT ;  /* 0x0000000f13087812 */ /* 0x040fe200078ef808 */
[----:B------:R-:W-:Y:S01]  /*0a30*/  VIADD R19, R19, 0x1 ;  /* 0x0000000113137836 */ /* 0x000fe20000000000 */
[----:B------:R-:W-:Y:S01]  /*0a40*/  LOP3.LUT R5, R5, 0x78, RZ, 0xc0, !PT ;  /* 0x0000007805057812 */ /* 0x000fe200078ec0ff */
[----:B-1----:R-:W-:Y:S01]  /*0a50*/  IMAD R2, R4, UR14, RZ ;  /* 0x0000000e04027c24 */ /* 0x002fe2000f8e02ff */
[----:B------:R-:W-:Y:S01]  /*0a60*/  IADD3.X R7, PT, PT, R7, UR17, RZ, P0, !PT ;  /* 0x0000001107077c10 */ /* 0x000fe200087fe4ff */
[----:B------:R-:W-:Y:S01]  /*0a70*/  VIADD R21, R8, -UR10 ;  /* 0x8000000a08157c36 */ /* 0x000fe20008000000 */
[----:B--2---:R-:W-:Y:S01]  /*0a80*/  MOV R10, UR6 ;  /* 0x00000006000a7c02 */ /* 0x004fe20008000f00 */
[----:B------:R-:W-:Y:S01]  /*0a90*/  VIADD R22, R9, UR4 ;  /* 0x0000000409167c36 */ /* 0x000fe20008000000 */
[----:B------:R-:W-:-:S02]  /*0aa0*/  IADD3 R28, P0, PT, R2, R5, RZ ;  /* 0x00000005021c7210 */ /* 0x000fc40007f1e0ff */
[----:B------:R-:W-:Y:S02]  /*0ab0*/  IADD3 R20, PT, PT, R8, 0x1, RZ ;  /* 0x0000000108147810 */ /* 0x000fe40007ffe0ff */
[----:B------:R-:W-:Y:S02]  /*0ac0*/  IADD3 R5, PT, PT, -R10, UR5, RZ ;  /* 0x000000050a057c10 */ /* 0x000fe4000fffe1ff */
[----:B------:R-:W-:-:S07]  /*0ad0*/  LEA.HI.X.SX32 R29, R2, RZ, 0x1, P0 ;  /* 0x000000ff021d7211 */ /* 0x000fce00000f0eff */
.L_x_18510:
[----:B------:R-:W0:Y:S01]  /*0ae0*/  LDC R15, c[0x0][0x3f0] ;  /* 0x0000fc00ff0f7b82 */ /* 0x000e220000000800 */
[----:B------:R-:W-:Y:S01]  /*0af0*/  VIADD R9, R19, 0xffffffff ;  /* 0xffffffff13097836 */ /* 0x000fe20000000000 */
[----:B------:R-:W-:Y:S01]  /*0b00*/  BSSY B1, `(.L_x_18506) ;  /* 0x0000173000017945 */ /* 0x000fe20003800000 */
[----:B------:R-:W-:-:S03]  /*0b10*/  LOP3.LUT R33, R16, 0x1, RZ, 0xc0, !PT ;  /* 0x0000000110217812 */ /* 0x000fc600078ec0ff */
        /* <DEDUP_REMOVED lines=16> */
[----:B0-----:R-:W-:-:S04]  /*0c20*/  VIADD R14, R13, 0xffffffe ;  /* 0x0ffffffe0d0e7836 */ /* 0x001fc80000000000 */
[----:B------:R-:W0:Y:S08]  /*0c30*/  F2I.FTZ.U32.TRUNC.NTZ R9, R14 ;  /* 0x0000000e00097305 */ /* 0x000e30000021f000 */
[----:B------:R-:W-:-:S04]  /*0c40*/  @P0 VIADD R11, R11, 0x1 ;  /* 0x000000010b0b0836 */ /* 0x000fc80000000000 */
[----:B------:R-:W-:Y:S01]  /*0c50*/  @!P2 IMAD.MOV R11, RZ, RZ, -R11 ;  /* 0x000000ffff0ba224 */ /* 0x000fe200078e0a0b */
[----:B------:R-:W-:Y:S01]  /*0c60*/  @!P1 LOP3.LUT R11, RZ, R8, RZ, 0x33, !PT ;  /* 0x00000008ff0b9212 */ /* 0x000fe200078e33ff */
[----:B------:R-:W-:Y:S01]  /*0c70*/  IMAD.MOV.U32 R8, RZ, RZ, RZ ;  /* 0x000000ffff087224 */ /* 0x000fe200078e00ff */
[----:B0-----:R-:W-:Y:S02]  /*0c80*/  IADD3 R13, PT, PT, RZ, -R9, RZ ;  /* 0x80000009ff0d7210 */ /* 0x001fe40007ffe0ff */
[----:B------:R-:W-:Y:S01]  /*0c90*/  ISETP.NE.AND P1, PT, R15, RZ, PT ;  /* 0x000000ff0f00720c */ /* 0x000fe20003f25270 */
[----:B------:R-:W-:Y:S02]  /*0ca0*/  IMAD.IADD R12, R11, 0x1, R24 ;  /* 0x000000010b0c7824 */ /* 0x000fe400078e0218 */
[----:B------:R-:W-:-:S03]  /*0cb0*/  IMAD R13, R13, R10, RZ ;  /* 0x0000000a0d0d7224 */ /* 0x000fc600078e02ff */
[----:B------:R-:W-:Y:S01]  /*0cc0*/  IABS R14, R12 ;  /* 0x0000000c000e7213 */ /* 0x000fe20000000000 */
[----:B------:R-:W-:Y:S01]  /*0cd0*/  IMAD.HI.U32 R8, R9, R13, R8 ;  /* 0x0000000d09087227 */ /* 0x000fe200078e0008 */
        /* <DEDUP_REMOVED lines=19> */
.L_x_18507:
[----:B------:R-:W2:Y:S02]  /*0e10*/  LDG.E.CONSTANT R9, desc[UR8][R6.64] ;  /* 0x0000000806097981 */ /* 0x000ea4000c1e9900 */
[----:B--2---:R-:W-:-:S03]  /*0e20*/  IMAD.WIDE R8, R9, UR18, R28 ;  /* 0x0000001209087c25 */ /* 0x004fc6000f8e021c */
[----:B------:R-:W-:-:S04]  /*0e30*/  LEA R8, P0, R33, R8, 0x2 ;  /* 0x0000000821087211 */ /* 0x000fc800078010ff */
[----:B------:R-:W-:Y:S02]  /*0e40*/  IADD3.X R9, PT, PT, RZ, R9, RZ, P0, !PT ;  /* 0x00000009ff097210 */ /* 0x000fe400007fe4ff */
[----:B------:R-:W-:-:S04]  /*0e50*/  LEA R30, P0, R8, UR20, 0x1 ;  /* 0x00000014081e7c11 */ /* 0x000fc8000f8008ff */
[----:B------:R-:W-:Y:S02]  /*0e60*/  LEA.HI.X R31, R8, UR21, R9, 0x1, P0 ;  /* 0x00000015081f7c11 */ /* 0x000fe400080f0c09 */
[----:B------:R-:W0:Y:S04]  /*0e70*/  LDS.128 R8, [R26+UR12] ;  /* 0x0000000c1a087984 */ /* 0x000e280008000c00 */
[----:B------:R-:W2:Y:S04]  /*0e80*/  LDG.E.CONSTANT R15, desc[UR8][R30.64+0x100] ;  /* 0x000100081e0f7981 */ /* 0x000ea8000c1e9900 */
[----:B------:R-:W3:Y:S04]  /*0e90*/  LDG.E.CONSTANT R14, desc[UR8][R30.64] ;  /* 0x000000081e0e7981 */ /* 0x000ee8000c1e9900 */
[----:B------:R-:W4:Y:S04]  /*0ea0*/  LDG.E.CONSTANT R13, desc[UR8][R30.64+0x104] ;  /* 0x000104081e0d7981 */ /* 0x000f28000c1e9900 */
[----:B------:R-:W4:Y:S01]  /*0eb0*/  LDG.E.CONSTANT R12, desc[UR8][R30.64+0x4] ;  /* 0x000004081e0c7981 */ /* 0x000f22000c1e9900 */
[C---:B0-----:R-:W-:Y:S01]  /*0ec0*/  IMAD.U32 R32, R10.reuse, 0x10000, RZ ;  /* 0x000100000a207824 */ /* 0x041fe200078e00ff */
[----:B------:R-:W-:-:S02]  /*0ed0*/  PRMT R10, R10, 0x7632, R10 ;  /* 0x000076320a0a7816 */ /* 0x000fc4000000000a */
[C---:B------:R-:W-:Y:S02]  /*0ee0*/  SHF.L.U32 R34, R8.reuse, 0x10, RZ ;  /* 0x0000001008227819 */ /* 0x040fe400000006ff */
[----:B------:R-:W-:Y:S01]  /*0ef0*/  PRMT R8, R8, 0x7632, R8 ;  /* 0x0000763208087816 */ /* 0x000fe20000000008 */
[----:B------:R-:W-:-:S04]  /*0f00*/  IMAD.U32 R10, R10, 0x10000, RZ ;  /* 0x000100000a0a7824 */ /* 0x000fc800078e00ff */
[----:B------:R-:W-:Y:S02]  /*0f10*/  IMAD.U32 R8, R8, 0x10000, RZ ;  /* 0x0001000008087824 */ /* 0x000fe400078e00ff */
[----:B--2---:R-:W-:-:S04]  /*0f20*/  IMAD.U32 R35, R15, 0x10000, RZ ;  /* 0x000100000f237824 */ /* 0x004fc800078e00ff */
[----:B------:R-:W-:Y:S02]  /*0f30*/  FMUL.FTZ R37, R32, R35 ;  /* 0x0000002320257220 */ /* 0x000fe40000410000 */
[----:B------:R-:W2:Y:S01]  /*0f40*/  LDG.E.CONSTANT R32, desc[UR8][R30.64+0x200] ;  /* 0x000200081e207981 */ /* 0x000ea2000c1e9900 */
[----:B------:R-:W-:Y:S01]  /*0f50*/  PRMT R15, R15, 0x7632, R15 ;  /* 0x000076320f0f7816 */ /* 0x000fe2000000000f */
[C---:B---3--:R-:W-:Y:S01]  /*0f60*/  IMAD.U32 R35, R14.reuse, 0x10000, RZ ;  /* 0x000100000e237824 */ /* 0x048fe200078e00ff */
[----:B------:R-:W-:Y:S02]  /*0f70*/  PRMT R14, R14, 0x7632, R14 ;  /* 0x000076320e0e7816 */ /* 0x000fe4000000000e */
[----:B------:R-:W-:Y:S01]  /*0f80*/  SHF.L.U32 R15, R15, 0x10, RZ ;  /* 0x000000100f0f7819 */ /* 0x000fe200000006ff */
[----:B------:R-:W-:Y:S01]  /*0f90*/  FFMA.FTZ R34, R34, R35, R37 ;  /* 0x0000002322227223 */ /* 0x000fe20000010025 */
[----:B------:R-:W-:-:S03]  /*0fa0*/  ISETP.NE.AND P0, PT, R33, RZ, PT ;  /* 0x000000ff2100720c */ /* 0x000fc60003f05270 */
[----:B------:R-:W-:Y:S01]  /*0fb0*/  FMUL.FTZ R35, R10, R15 ;  /* 0x0000000f0a237220 */ /* 0x000fe20000410000 */
[----:B------:R-:W-:-:S04]  /*0fc0*/  IMAD.U32 R15, R14, 0x10000, RZ ;  /* 0x000100000e0f7824 */ /* 0x000fc800078e00ff */
[----:B------:R-:W-:Y:S01]  /*0fd0*/  FFMA.FTZ R10, R8, R15, R35 ;  /* 0x0000000f080a7223 */ /* 0x000fe20000010023 */
[----:B------:R-:W-:Y:S02]  /*0fe0*/  PRMT R8, R11, 0x7632, R8 ;  /* 0x000076320b087816 */ /* 0x000fe40000000008 */
[----:B----4-:R-:W-:Y:S02]  /*0ff0*/  PRMT R15, R13, 0x7632, R15 ;  /* 0x000076320d0f7816 */ /* 0x010fe4000000000f */
[----:B------:R-:W-:Y:S01]  /*1000*/  SHF.L.U32 R11, R11, 0x10, RZ ;  /* 0x000000100b0b7819 */ /* 0x000fe200000006ff */
[----:B------:R-:W-:Y:S01]  /*1010*/  IMAD.U32 R14, R8, 0x10000, RZ ;  /* 0x00010000080e7824 */ /* 0x000fe200078e00ff */
[----:B------:R-:W-:Y:S01]  /*1020*/  SHF.L.U32 R15, R15, 0x10, RZ ;  /* 0x000000100f0f7819 */ /* 0x000fe200000006ff */
[----:B------:R-:W-:Y:S01]  /*1030*/  IMAD.U32 R8, R13, 0x10000, RZ ;  /* 0x000100000d087824 */ /* 0x000fe200078e00ff */
[C---:B------:R-:W-:Y:S01]  /*1040*/  PRMT R13, R9.reuse, 0x7632, R13 ;  /* 0x00007632090d7816 */ /* 0x040fe2000000000d */
[----:B------:R-:W-:-:S02]  /*1050*/  IMAD.U32 R9, R9, 0x10000, RZ ;  /* 0x0001000009097824 */ /* 0x000fc400078e00ff */
[----:B------:R-:W-:Y:S01]  /*1060*/  FMUL.FTZ R8, R11, R8 ;  /* 0x000000080b087220 */ /* 0x000fe20000410000 */
[----:B------:R-:W-:Y:S01]  /*1070*/  FMUL.FTZ R11, R14, R15 ;  /* 0x0000000f0e0b7220 */ /* 0x000fe20000410000 */
[C---:B------:R-:W-:Y:S01]  /*1080*/  PRMT R15, R12.reuse, 0x7632, R15 ;  /* 0x000076320c0f7816 */ /* 0x040fe2000000000f */
[----:B------:R-:W-:Y:S01]  /*1090*/  IMAD.U32 R14, R13, 0x10000, RZ ;  /* 0x000100000d0e7824 */ /* 0x000fe200078e00ff */
[----:B------:R-:W-:-:S03]  /*10a0*/  SHF.L.U32 R12, R12, 0x10, RZ ;  /* 0x000000100c0c7819 */ /* 0x000fc600000006ff */
[----:B------:R-:W-:Y:S02]  /*10b0*/  IMAD.U32 R15, R15, 0x10000, RZ ;  /* 0x000100000f0f7824 */ /* 0x000fe400078e00ff */
[----:B------:R-:W-:Y:S02]  /*10c0*/  FFMA.FTZ R8, R9, R12, R8 ;  /* 0x0000000c09087223 */ /* 0x000fe40000010008 */
[----:B------:R-:W-:Y:S02]  /*10d0*/  FFMA.FTZ R9, R14, R15, R11 ;  /* 0x0000000f0e097223 */ /* 0x000fe4000001000b */
[----:B------:R-:W0:Y:S02]  /*10e0*/  LDS.128 R12, [R26+UR12+0x10] ;  /* 0x0000100c1a0c7984 */ /* 0x000e240008000c00 */
[C---:B0-----:R-:W-:Y:S01]  /*10f0*/  IMAD.U32 R11, R12.reuse, 0x10000, RZ ;  /* 0x000100000c0b7824 */ /* 0x041fe200078e00ff */
[----:B------:R-:W-:-:S05]  /*1100*/  PRMT R12, R12, 0x7632, R12 ;  /* 0x000076320c0c7816 */ /* 0x000fca000000000c */
[----:B------:R-:W-:Y:S02]  /*1110*/  IMAD.U32 R35, R12, 0x10000, RZ ;  /* 0x000100000c237824 */ /* 0x000fe400078e00ff */
[----:B------:R-:W3:Y:S01]  /*1120*/  LDG.E.CONSTANT R12, desc[UR8][R30.64+0x400] ;  /* 0x000400081e0c7981 */ /* 0x000ee2000c1e9900 */
[----:B--2---:R-:W-:-:S05]  /*1130*/  SHF.L.U32 R33, R32, 0x10, RZ ;  /* 0x0000001020217819 */ /* 0x004fca00000006ff */
[----:B------:R-:W-:Y:S02]  /*1140*/  FFMA.FTZ R34, R11, R33, R34 ;  /* 0x000000210b227223 */ /* 0x000fe40000010022 */
[----:B------:R-:W2:Y:S01]  /*1150*/  LDG.E.CONSTANT R33, desc[UR8][R30.64+0x204] ;  /* 0x000204081e217981 */ /* 0x000ea2000c1e9900 */
[----:B------:R-:W-:-:S03]  /*1160*/  PRMT R32, R32, 0x7632, R32 ;  /* 0x0000763220207816 */ /* 0x000fc60000000020 */
[----:B------:R-:W4:Y:S02]  /*1170*/  LDG.E.CONSTANT R11, desc[UR8][R30.64+0x300] ;  /* 0x000300081e0b7981 */ /* 0x000f24000c1e9900 */
[----:B------:R-:W-:-:S04]  /*1180*/  IMAD.U32 R32, R32, 0x10000, RZ ;  /* 0x0001000020207824 */ /* 0x000fc800078e00ff */
[----:B------:R-:W-:Y:S02]  /*1190*/  FFMA.FTZ R10, R35, R32, R10 ;  /* 0x00000020230a7223 */ /* 0x000fe4000001000a */
[----:B------:R-:W3:Y:S01]  /*11a0*/  LDG.E.CONSTANT R32, desc[UR8][R30.64+0x304] ;  /* 0x000304081e207981 */ /* 0x000ee2000c1e9900 */
[C---:B------:R-:W-:Y:S02]  /*11b0*/  SHF.L.U32 R35, R13.reuse, 0x10, RZ ;  /* 0x000000100d237819 */ /* 0x040fe400000006ff */
[----:B------:R-:W-:Y:S01]  /*11c0*/  PRMT R13, R13, 0x7632, R13 ;  /* 0x000076320d0d7816 */ /* 0x000fe2000000000d */
[C---:B--2---:R-:W-:Y:S01]  /*11d0*/  IMAD.U32 R36, R33.reuse, 0x10000, RZ ;  /* 0x0001000021247824 */ /* 0x044fe200078e00ff */
[----:B------:R-:W-:-:S03]  /*11e0*/  PRMT R33, R33, 0x7632, R33 ;  /* 0x0000763221217816 */ /* 0x000fc60000000021 */
[----:B------:R-:W-:Y:S01]  /*11f0*/  FFMA.FTZ R8, R35, R36, R8 ;  /* 0x0000002423087223 */ /* 0x000fe20000010008 */
[----:B------:R-:W-:Y:S01]  /*1200*/  SHF.L.U32 R33, R33, 0x10, RZ ;  /* 0x0000001021217819 */ /* 0x000fe200000006ff */
[----:B------:R-:W-:Y:S02]  /*1210*/  IMAD.U32 R36, R13, 0x10000, RZ ;  /* 0x000100000d247824 */ /* 0x000fe400078e00ff */
[C---:B----4-:R-:W-:Y:S02]  /*1220*/  IMAD.U32 R13, R11.reuse, 0x10000, RZ ;  /* 0x000100000b0d7824 */ /* 0x050fe400078e00ff */
[----:B------:R-:W-:Y:S01]  /*1230*/  FFMA.FTZ R33, R36, R33, R9 ;  /* 0x0000002124217223 */ /* 0x000fe20000010009 */
[C---:B------:R-:W-:Y:S01]  /*1240*/  IMAD.U32 R9, R14.reuse, 0x10000, RZ ;  /* 0x000100000e097824 */ /* 0x040fe200078e00ff */
[----:B------:R-:W-:Y:S02]  /*1250*/  PRMT R14, R14, 0x7632, R14 ;  /* 0x000076320e0e7816 */ /* 0x000fe4000000000e */
[----:B------:R-:W-:Y:S01]  /*1260*/  PRMT R11, R11, 0x7632, R11 ;  /* 0x000076320b0b7816 */ /* 0x000fe2000000000b */
[----:B------:R-:W-:Y:S01]  /*1270*/  FFMA.FTZ R34, R9, R13, R34 ;  /* 0x0000000d09227223 */ /* 0x000fe20000010022 */
[----:B------:R-:W-:-:S03]  /*1280*/  SHF.L.U32 R9, R14, 0x10, RZ ;  /* 0x000000100e097819 */ /* 0x000fc600000006ff */
[----:B------:R-:W-:Y:S02]  /*1290*/  IMAD.U32 R11, R11, 0x10000, RZ ;  /* 0x000100000b0b7824 */ /* 0x000fe400078e00ff */
[----:B------:R-:W-:Y:S02]  /*12a0*/  IMAD.U32 R13, R15, 0x10000, RZ ;  /* 0x000100000f0d7824 */ /* 0x000fe400078e00ff */
[----:B------:R-:W-:Y:S01]  /*12b0*/  FFMA.FTZ R14, R9, R11, R10 ;  /* 0x0000000b090e7223 */ /* 0x000fe2000001000a */
[----:B---3--:R-:W-:-:S05]  /*12c0*/  SHF.L.U32 R9, R32, 0x10, RZ ;  /* 0x0000001020097819 */ /* 0x008fca00000006ff */
[----:B------:R-:W-:Y:S02]  /*12d0*/  FFMA.FTZ R13, R13, R9, R8 ;  /* 0x000000090d0d7223 */ /* 0x000fe40000010008 */
[----:B------:R-:W0:Y:S01]  /*12e0*/  LDS.128 R8, [R26+UR12+0x20] ;  /* 0x0000200c1a087984 */ /* 0x000e220008000c00 */
[----:B------:R-:W-:Y:S02]  /*12f0*/  PRMT R35, R32, 0x7632, R35 ;  /* 0x0000763220237816 */ /* 0x000fe40000000023 */
[----:B------:R-:W-:-:S03]  /*1300*/  PRMT R15, R15, 0x7632, R15 ;  /* 0x000076320f0f7816 */ /* 0x000fc6000000000f */
[----:B------:R-:W-:Y:S02]  /*1310*/  IMAD.U32 R35, R35, 0x10000, RZ ;  /* 0x0001000023237824 */ /* 0x000fe400078e00ff */
[----:B------:R-:W-:-:S04]  /*1320*/  IMAD.U32 R32, R15, 0x10000, RZ ;  /* 0x000100000f207824 */ /* 0x000fc800078e00ff */
[----:B------:R-:W-:Y:S02]  /*1330*/  FFMA.FTZ R33, R32, R35, R33 ;  /* 0x0000002320217223 */ /* 0x000fe40000010021 */
[----:B------:R-:W2:Y:S01]  /*1340*/  LDG.E.CONSTANT R35, desc[UR8][R30.64+0x404] ;  /* 0x000404081e237981 */ /* 0x000ea2000c1e9900 */
[----:B------:R-:W-:Y:S01]  /*1350*/  IMAD.U32 R32, R12, 0x10000, RZ ;  /* 0x000100000c207824 */ /* 0x000fe200078e00ff */
[----:B0-----:R-:W-:-:S05]  /*1360*/  SHF.L.U32 R15, R8, 0x10, RZ ;  /* 0x00000010080f7819 */ /* 0x001fca00000006ff */
[----:B------:R-:W-:Y:S02]  /*1370*/  FFMA.FTZ R34, R15, R32, R34 ;  /* 0x000000200f227223 */ /* 0x000fe40000010022 */
[----:B------:R-:W3:Y:S04]  /*1380*/  LDG.E.CONSTANT R15, desc[UR8][R30.64+0x500] ;  /* 0x000500081e0f7981 */ /* 0x000ee8000c1e9900 */
[----:B------:R-:W4:Y:S01]  /*1390*/  LDG.E.CONSTANT R32, desc[UR8][R30.64+0x504] ;  /* 0x000504081e207981 */ /* 0x000f22000c1e9900 */
[----:B------:R-:W-:-:S05]  /*13a0*/  PRMT R8, R8, 0x7632, R8 ;  /* 0x0000763208087816 */ /* 0x000fca0000000008 */
[----:B------:R-:W-:Y:S02]  /*13b0*/  IMAD.U32 R37, R8, 0x10000, RZ ;  /* 0x0001000008257824 */ /* 0x000fe400078e00ff */
[----:B------:R-:W4:Y:S01]  /*13c0*/  LDG.E.CONSTANT R8, desc[UR8][R30.64+0x600] ;  /* 0x000600081e087981 */ /* 0x000f22000c1e9900 */
[----:B------:R-:W-:-:S04]  /*13d0*/  PRMT R12, R12, 0x7632, R12 ;  /* 0x000076320c0c7816 */ /* 0x000fc8000000000c */
[----:B------:R-:W-:-:S05]  /*13e0*/  SHF.L.U32 R12, R12, 0x10, RZ ;  /* 0x000000100c0c7819 */ /* 0x000fca00000006ff */
[----:B------:R-:W-:Y:S01]  /*13f0*/  FFMA.FTZ R14, R37, R12, R14 ;  /* 0x0000000c250e7223 */ /* 0x000fe2000001000e */
[C---:B------:R-:W-:Y:S01]  /*1400*/  IMAD.U32 R12, R9.reuse, 0x10000, RZ ;  /* 0x00010000090c7824 */ /* 0x040fe200078e00ff */
[----:B------:R-:W-:Y:S01]  /*1410*/  PRMT R9, R9, 0x7632, R9 ;  /* 0x0000763209097816 */ /* 0x000fe20000000009 */
[C---:B--2---:R-:W-:Y:S01]  /*1420*/  IMAD.U32 R36, R35.reuse, 0x10000, RZ ;  /* 0x0001000023247824 */ /* 0x044fe200078e00ff */
[----:B------:R-:W-:-:S03]  /*1430*/  PRMT R35, R35, 0x7632, R35 ;  /* 0x0000763223237816 */ /* 0x000fc60000000023 */
[----:B------:R-:W-:Y:S01]  /*1440*/  FFMA.FTZ R13, R12, R36, R13 ;  /* 0x000000240c0d7223 */ /* 0x000fe2000001000d */
[----:B------:R-:W-:Y:S01]  /*1450*/  SHF.L.U32 R12, R9, 0x10, RZ ;  /* 0x00000010090c7819 */ /* 0x000fe200000006ff */
[----:B------:R-:W-:Y:S02]  /*1460*/  IMAD.U32 R35, R35, 0x10000, RZ ;  /* 0x0001000023237824 */ /* 0x000fe400078e00ff */
[----:B------:R-:W-:Y:S02]  /*1470*/  IMAD.U32 R9, R10, 0x10000, RZ ;  /* 0x000100000a097824 */ /* 0x000fe400078e00ff */
[----:B------:R-:W-:Y:S01]  /*1480*/  FFMA.FTZ R33, R12, R35, R33 ;  /* 0x000000230c217223 */ /* 0x000fe20000010021 */
[----:B------:R-:W-:Y:S02]  /*1490*/  PRMT R10, R10, 0x7632, R10 ;  /* 0x000076320a0a7816 */ /* 0x000fe4000000000a */
[C---:B---3--:R-:W-:Y:S02]  /*14a0*/  SHF.L.U32 R12, R15.reuse, 0x10, RZ ;  /* 0x000000100f0c7819 */ /* 0x048fe400000006ff */
[----:B------:R-:W-:-:S03]  /*14b0*/  PRMT R15, R15, 0x7632, R15 ;  /* 0x000076320f0f7816 */ /* 0x000fc6000000000f */
[----:B------:R-:W-:Y:S01]  /*14c0*/  FFMA.FTZ R34, R9, R12, R34 ;  /* 0x0000000c09227223 */ /* 0x000fe20000010022 */
[----:B------:R-:W-:Y:S02]  /*14d0*/  IMAD.U32 R9, R10, 0x10000, RZ ;  /* 0x000100000a097824 */ /* 0x000fe400078e00ff */
[----:B------:R-:W-:Y:S01]  /*14e0*/  IMAD.U32 R10, R15, 0x10000, RZ ;  /* 0x000100000f0a7824 */ /* 0x000fe200078e00ff */
[----:B------:R-:W-:-:S03]  /*14f0*/  SHF.L.U32 R12, R11, 0x10, RZ ;  /* 0x000000100b0c7819 */ /* 0x000fc600000006ff */
[----:B------:R-:W-:Y:S01]  /*1500*/  FFMA.FTZ R10, R9, R10, R14 ;  /* 0x0000000a090a7223 */ /* 0x000fe2000001000e */
[----:B----4-:R-:W-:-:S04]  /*1510*/  IMAD.U32 R9, R32, 0x10000, RZ ;  /* 0x0001000020097824 */ /* 0x010fc800078e00ff */
[----:B------:R-:W-:Y:S02]  /*1520*/  FFMA.FTZ R9, R12, R9, R13 ;  /* 0x000000090c097223 */ /* 0x000fe4000001000d */
[----:B------:R-:W0:Y:S01]  /*1530*/  LDS.128 R12, [R26+UR12+0x30] ;  /* 0x0000300c1a0c7984 */ /* 0x000e220008000c00 */
[----:B------:R-:W-:Y:S02]  /*1540*/  PRMT R11, R11, 0x7632, R11 ;  /* 0x000076320b0b7816 */ /* 0x000fe4000000000b */
[----:B------:R-:W-:-:S03]  /*1550*/  PRMT R35, R32, 0x7632, R35 ;  /* 0x0000763220237816 */ /* 0x000fc60000000023 */
[----:B------:R-:W-:Y:S01]  /*1560*/  IMAD.U32 R32, R11, 0x10000, RZ ;  /* 0x000100000b207824 */ /* 0x000fe200078e00ff */
[----:B------:R-:W-:-:S05]  /*1570*/  SHF.L.U32 R35, R35, 0x10, RZ ;  /* 0x0000001023237819 */ /* 0x000fca00000006ff */
[----:B------:R-:W-:Y:S02]  /*1580*/  FFMA.FTZ R33, R32, R35, R33 ;  /* 0x0000002320217223 */ /* 0x000fe40000010021 */
[----:B------:R-:W2:Y:S01]  /*1590*/  LDG.E.CONSTANT R35, desc[UR8][R30.64+0x604] ;  /* 0x000604081e237981 */ /* 0x000ea2000c1e9900 */
[----:B------:R-:W-:Y:S02]  /*15a0*/  IMAD.U32 R32, R8, 0x10000, RZ ;  /* 0x0001000008207824 */ /* 0x000fe400078e00ff */
[----:B0-----:R-:W-:-:S04]  /*15b0*/  IMAD.U32 R11, R12, 0x10000, RZ ;  /* 0x000100000c0b7824 */ /* 0x001fc800078e00ff */
[----:B------:R-:W-:Y:S02]  /*15c0*/  FFMA.FTZ R34, R11, R32, R34 ;  /* 0x000000200b227223 */ /* 0x000fe40000010022 */
[----:B------:R-:W3:Y:S04]  /*15d0*/  LDG.E.CONSTANT R11, desc[UR8][R30.64+0x700] ;  /* 0x000700081e0b7981 */ /* 0x000ee8000c1e9900 */
[----:B------:R-:W4:Y:S01]  /*15e0*/  LDG.E.CONSTANT R32, desc[UR8][R30.64+0x704] ;  /* 0x000704081e207981 */ /* 0x000f22000c1e9900 */
[----:B------:R-:W-:-:S04]  /*15f0*/  PRMT R12, R12, 0x7632, R12 ;  /* 0x000076320c0c7816 */ /* 0x000fc8000000000c */
[----:B------:R-:W-:Y:S02]  /*1600*/  SHF.L.U32 R37, R12, 0x10, RZ ;  /* 0x000000100c257819 */ /* 0x000fe400000006ff */
[----:B------:R-:W4:Y:S01]  /*1610*/  LDG.E.CONSTANT R12, desc[UR8][R30.64+0x800] ;  /* 0x000800081e0c7981 */ /* 0x000f22000c1e9900 */
[----:B------:R-:W-:-:S05]  /*1620*/  PRMT R8, R8, 0x7632, R8 ;  /* 0x0000763208087816 */ /* 0x000fca0000000008 */
[----:B------:R-:W-:-:S04]  /*1630*/  IMAD.U32 R8, R8, 0x10000, RZ ;  /* 0x0001000008087824 */ /* 0x000fc800078e00ff */
[----:B------:R-:W-:Y:S01]  /*1640*/  FFMA.FTZ R10, R37, R8, R10 ;  /* 0x00000008250a7223 */ /* 0x000fe2000001000a */
[C---:B------:R-:W-:Y:S01]  /*1650*/  IMAD.U32 R8, R13.reuse, 0x10000, RZ ;  /* 0x000100000d087824 */ /* 0x040fe200078e00ff */
[----:B------:R-:W-:Y:S02]  /*1660*/  PRMT R13, R13, 0x7632, R13 ;  /* 0x000076320d0d7816 */ /* 0x000fe4000000000d */
[C---:B--2---:R-:W-:Y:S02]  /*1670*/  SHF.L.U32 R36, R35.reuse, 0x10, RZ ;  /* 0x0000001023247819 */ /* 0x044fe400000006ff */
[----:B------:R-:W-:-:S03]  /*1680*/  PRMT R35, R35, 0x7632, R35 ;  /* 0x0000763223237816 */ /* 0x000fc60000000023 */
[----:B------:R-:W-:Y:S01]  /*1690*/  FFMA.FTZ R9, R8, R36, R9 ;  /* 0x0000002408097223 */ /* 0x000fe20000010009 */
[----:B------:R-:W-:Y:S02]  /*16a0*/  IMAD.U32 R8, R13, 0x10000, RZ ;  /* 0x000100000d087824 */ /* 0x000fe400078e00ff */
[----:B------:R-:W-:Y:S01]  /*16b0*/  IMAD.U32 R35, R35, 0x10000, RZ ;  /* 0x0001000023237824 */ /* 0x000fe200078e00ff */
[----:B------:R-:W-:-:S03]  /*16c0*/  SHF.L.U32 R13, R14, 0x10, RZ ;  /* 0x000000100e0d7819 */ /* 0x000fc600000006ff */
[----:B------:R-:W-:Y:S01]  /*16d0*/  FFMA.FTZ R33, R8, R35, R33 ;  /* 0x0000002308217223 */ /* 0x000fe20000010021 */
[----:B------:R-:W-:Y:S01]  /*16e0*/  PRMT R14, R14, 0x7632, R14 ;  /* 0x000076320e0e7816 */ /* 0x000fe2000000000e */
[----:B---3--:R-:W-:-:S04]  /*16f0*/  IMAD.U32 R8, R11, 0x10000, RZ ;  /* 0x000100000b087824 */ /* 0x008fc800078e00ff */
[----:B------:R-:W-:Y:S01]  /*1700*/  FFMA.FTZ R34, R13, R8, R34 ;  /* 0x000000080d227223 */ /* 0x000fe20000010022 */
[----:B------:R-:W-:Y:S01]  /*1710*/  PRMT R8, R11, 0x7632, R8 ;  /* 0x000076320b087816 */ /* 0x000fe20000000008 */
[----:B------:R-:W-:-:S03]  /*1720*/  IMAD.U32 R11, R14, 0x10000, RZ ;  /* 0x000100000e0b7824 */ /* 0x000fc600078e00ff */
[----:B------:R-:W-:Y:S01]  /*1730*/  SHF.L.U32 R8, R8, 0x10, RZ ;  /* 0x0000001008087819 */ /* 0x000fe200000006ff */
[----:B----4-:R-:W-:-:S04]  /*1740*/  IMAD.U32 R13, R32, 0x10000, RZ ;  /* 0x00010000200d7824 */ /* 0x010fc800078e00ff */
[----:B------:R-:W-:Y:S01]  /*1750*/  FFMA.FTZ R14, R11, R8, R10 ;  /* 0x000000080b0e7223 */ /* 0x000fe2000001000a */
[----:B------:R-:W-:-:S04]  /*1760*/  IMAD.U32 R8, R15, 0x10000, RZ ;  /* 0x000100000f087824 */ /* 0x000fc800078e00ff */
        /* <DEDUP_REMOVED lines=8> */
[----:B------:R-:W-:Y:S01]  /*17f0*/  SHF.L.U32 R32, R12, 0x10, RZ ;  /* 0x000000100c207819 */ /* 0x000fe200000006ff */
[----:B0-----:R-:W-:-:S04]  /*1800*/  IMAD.U32 R15, R8, 0x10000, RZ ;  /* 0x00010000080f7824 */ /* 0x001fc800078e00ff */
[----:B------:R-:W-:Y:S02]  /*1810*/  FFMA.FTZ R34, R15, R32, R34 ;  /* 0x000000200f227223 */ /* 0x000fe40000010022 */
[----:B------:R-:W3:Y:S04]  /*1820*/  LDG.E.CONSTANT R15, desc[UR8][R30.64+0x900] ;  /* 0x000900081e0f7981 */ /* 0x000ee8000c1e9900 */
[----:B------:R-:W4:Y:S01]  /*1830*/  LDG.E.CONSTANT R32, desc[UR8][R30.64+0x904] ;  /* 0x000904081e207981 */ /* 0x000f22000c1e9900 */
[----:B------:R-:W-:-:S05]  /*1840*/  PRMT R8, R8, 0x7632, R8 ;  /* 0x0000763208087816 */ /* 0x000fca0000000008 */
[----:B------:R-:W-:Y:S02]  /*1850*/  IMAD.U32 R37, R8, 0x10000, RZ ;  /* 0x0001000008257824 */ /* 0x000fe400078e00ff */
[----:B------:R-:W4:Y:S01]  /*1860*/  LDG.E.CONSTANT R8, desc[UR8][R30.64+0xa00] ;  /* 0x000a00081e087981 */ /* 0x000f22000c1e9900 */
[----:B------:R-:W-:-:S05]  /*1870*/  PRMT R12, R12, 0x7632, R12 ;  /* 0x000076320c0c7816 */ /* 0x000fca000000000c */
[----:B------:R-:W-:-:S04]  /*1880*/  IMAD.U32 R12, R12, 0x10000, RZ ;  /* 0x000100000c0c7824 */ /* 0x000fc800078e00ff */
[----:B------:R-:W-:Y:S01]  /*1890*/  FFMA.FTZ R14, R37, R12, R14 ;  /* 0x0000000c250e7223 */ /* 0x000fe2000001000e */
[C---:B------:R-:W-:Y:S02]  /*18a0*/  SHF.L.U32 R12, R9.reuse, 0x10, RZ ;  /* 0x00000010090c7819 */ /* 0x040fe400000006ff */
        /* <DEDUP_REMOVED lines=8> */
[----:B------:R-:W-:Y:S01]  /*1930*/  PRMT R10, R10, 0x7632, R10 ;  /* 0x000076320a0a7816 */ /* 0x000fe2000000000a */
[C---:B---3--:R-:W-:Y:S01]  /*1940*/  IMAD.U32 R12, R15.reuse, 0x10000, RZ ;  /* 0x000100000f0c7824 */ /* 0x048fe200078e00ff */
[----:B------:R-:W-:-:S03]  /*1950*/  PRMT R15, R15, 0x7632, R15 ;  /* 0x000076320f0f7816 */ /* 0x000fc6000000000f */
[----:B------:R-:W-:Y:S01]  /*1960*/  FFMA.FTZ R34, R9, R12, R34 ;  /* 0x0000000c09227223 */ /* 0x000fe20000010022 */
[----:B------:R-:W-:Y:S01]  /*1970*/  SHF.L.U32 R9, R10, 0x10, RZ ;  /* 0x000000100a097819 */ /* 0x000fe200000006ff */
[----:B------:R-:W-:Y:S02]  /*1980*/  IMAD.U32 R10, R15, 0x10000, RZ ;  /* 0x000100000f0a7824 */ /* 0x000fe400078e00ff */
[----:B------:R-:W-:Y:S02]  /*1990*/  IMAD.U32 R12, R11, 0x10000, RZ ;  /* 0x000100000b0c7824 */ /* 0x000fe400078e00ff */
[----:B------:R-:W-:Y:S01]  /*19a0*/  FFMA.FTZ R10, R9, R10, R14 ;  /* 0x0000000a090a7223 */ /* 0x000fe2000001000e */
[----:B----4-:R-:W-:-:S05]  /*19b0*/  SHF.L.U32 R9, R32, 0x10, RZ ;  /* 0x0000001020097819 */ /* 0x010fca00000006ff */
        /* <DEDUP_REMOVED lines=29> */
[----:B---3--:R-:W-:-:S05]  /*1b90*/  SHF.L.U32 R8, R11, 0x10, RZ ;  /* 0x000000100b087819 */ /* 0x008fca00000006ff */
[----:B------:R-:W-:Y:S01]  /*1ba0*/  FFMA.FTZ R34, R13, R8, R34 ;  /* 0x000000080d227223 */ /* 0x000fe20000010022 */
[----:B------:R-:W-:Y:S01]  /*1bb0*/  PRMT R8, R11, 0x7632, R8 ;  /* 0x000076320b087816 */ /* 0x000fe20000000008 */
[----:B------:R-:W-:-:S04]  /*1bc0*/  IMAD.U32 R11, R14, 0x10000, RZ ;  /* 0x000100000e0b7824 */ /* 0x000fc800078e00ff */
[----:B------:R-:W-:Y:S02]  /*1bd0*/  IMAD.U32 R8, R8, 0x10000, RZ ;  /* 0x0001000008087824 */ /* 0x000fe400078e00ff */
[----:B----4-:R-:W-:Y:S02]  /*1be0*/  IMAD.U32 R13, R32, 0x10000, RZ ;  /* 0x00010000200d7824 */ /* 0x010fe400078e00ff */
[----:B------:R-:W-:Y:S01]  /*1bf0*/  FFMA.FTZ R14, R11, R8, R10 ;  /* 0x000000080b0e7223 */ /* 0x000fe2000001000a */
[----:B------:R-:W-:-:S05]  /*1c00*/  SHF.L.U32 R8, R15, 0x10, RZ ;  /* 0x000000100f087819 */ /* 0x000fca00000006ff */
        /* <DEDUP_REMOVED lines=26> */
[C---:B------:R-:W-:Y:S02]  /*1db0*/  SHF.L.U32 R9, R10.reuse, 0x10, RZ ;  /* 0x000000100a097819 */ /* 0x040fe400000006ff */
[----:B------:R-:W-:Y:S01]  /*1dc0*/  PRMT R10, R10, 0x7632, R10 ;  /* 0x000076320a0a7816 */ /* 0x000fe2000000000a */
[----:B------:R-:W-:Y:S01]  /*1dd0*/  FFMA.FTZ R33, R12, R35, R33 ;  /* 0x000000230c217223 */ /* 0x000fe20000010021 */
[C---:B---3--:R-:W-:Y:S01]  /*1de0*/  IMAD.U32 R12, R15.reuse, 0x10000, RZ ;  /* 0x000100000f0c7824 */ /* 0x048fe200078e00ff */
[----:B------:R-:W-:-:S03]  /*1df0*/  PRMT R15, R15, 0x7632, R15 ;  /* 0x000076320f0f7816 */ /* 0x000fc6000000000f */
[----:B------:R-:W-:Y:S01]  /*1e00*/  FFMA.FTZ R34, R9, R12, R34 ;  /* 0x0000000c09227223 */ /* 0x000fe20000010022 */
[----:B------:R-:W-:Y:S01]  /*1e10*/  IMAD.U32 R9, R10, 0x10000, RZ ;  /* 0x000100000a097824 */ /* 0x000fe200078e00ff */
[----:B------:R-:W-:Y:S01]  /*1e20*/  SHF.L.U32 R15, R15, 0x10, RZ ;  /* 0x000000100f0f7819 */ /* 0x000fe200000006ff */
[----:B----4-:R-:W-:Y:S02]  /*1e30*/  IMAD.U32 R12, R32, 0x10000, RZ ;  /* 0x00010000200c7824 */ /* 0x010fe400078e00ff */
        /* <DEDUP_REMOVED lines=9> */
[----:B------:R-:W-:Y:S01]  /*1ed0*/  SHF.L.U32 R32, R8, 0x10, RZ ;  /* 0x0000001008207819 */ /* 0x000fe200000006ff */
[----:B------:R-:W2:Y:S01]  /*1ee0*/  LDG.E.CONSTANT R35, desc[UR8][R30.64+0xf04] ;  /* 0x000f04081e237981 */ /* 0x000ea2000c1e9900 */
[----:B0-----:R-:W-:-:S04]  /*1ef0*/  IMAD.U32 R11, R12, 0x10000, RZ ;  /* 0x000100000c0b7824 */ /* 0x001fc800078e00ff */
[----:B------:R-:W-:Y:S02]  /*1f00*/  FFMA.FTZ R34, R11, R32, R34 ;  /* 0x000000200b227223 */ /* 0x000fe40000010022 */
[----:B------:R-:W3:Y:S04]  /*1f10*/  LDG.E.CONSTANT R11, desc[UR8][R30.64+0xe04] ;  /* 0x000e04081e0b7981 */ /* 0x000ee8000c1e9900 */
[----:B------:R-:W4:Y:S01]  /*1f20*/  LDG.E.CONSTANT R32, desc[UR8][R30.64+0xf00] ;  /* 0x000f00081e207981 */ /* 0x000f22000c1e9900 */
[----:B------:R-:W-:Y:S02]  /*1f30*/  PRMT R12, R12, 0x7632, R12 ;  /* 0x000076320c0c7816 */ /* 0x000fe4000000000c */
[----:B------:R-:W-:-:S03]  /*1f40*/  PRMT R8, R8, 0x7632, R8 ;  /* 0x0000763208087816 */ /* 0x000fc60000000008 */
[----:B------:R-:W-:Y:S02]  /*1f50*/  IMAD.U32 R12, R12, 0x10000, RZ ;  /* 0x000100000c0c7824 */ /* 0x000fe400078e00ff */
[----:B------:R-:W-:Y:S01]  /*1f60*/  IMAD.U32 R8, R8, 0x10000, RZ ;  /* 0x0001000008087824 */ /* 0x000fe200078e00ff */
[----:B------:R-:W-:-:S03]  /*1f70*/  SHF.L.U32 R37, R13, 0x10, RZ ;  /* 0x000000100d257819 */ /* 0x000fc600000006ff */
[----:B------:R-:W-:Y:S01]  /*1f80*/  FFMA.FTZ R9, R12, R8, R9 ;  /* 0x000000080c097223 */ /* 0x000fe20000010009 */
[----:B------:R-:W-:Y:S02]  /*1f90*/  PRMT R13, R13, 0x7632, R13 ;  /* 0x000076320d0d7816 */ /* 0x000fe4000000000d */
[C---:B------:R-:W-:Y:S01]  /*1fa0*/  PRMT R12, R15.reuse, 0x7632, R12 ;  /* 0x000076320f0c7816 */ /* 0x040fe2000000000c */
[----:B------:R-:W-:Y:S01]  /*1fb0*/  IMAD.U32 R15, R15, 0x10000, RZ ;  /* 0x000100000f0f7824 */ /* 0x000fe200078e00ff */
[----:B------:R-:W-:Y:S01]  /*1fc0*/  UMOV UR4, 0xffffffff ;  /* 0xffffffff00047882 */ /* 0x000fe20000000000 */
[----:B-----5:R-:W-:Y:S01]  /*1fd0*/  FSETP.NEU.FTZ.AND P1, PT, R27, RZ, PT ;  /* 0x000000ff1b00720b */ /* 0x020fe20003f3d000 */
[----:B---3--:R-:W-:-:S04]  /*1fe0*/  IMAD.U32 R8, R11, 0x10000, RZ ;  /* 0x000100000b087824 */ /* 0x008fc800078e00ff */
[----:B------:R-:W-:Y:S01]  /*1ff0*/  FFMA.FTZ R10, R37, R8, R10 ;  /* 0x00000008250a7223 */ /* 0x000fe2000001000a */
[----:B------:R-:W-:Y:S01]  /*2000*/  IMAD.U32 R37, R14, 0x10000, RZ ;  /* 0x000100000e257824 */ /* 0x000fe200078e00ff */
[----:B----4-:R-:W-:Y:S02]  /*2010*/  SHF.L.U32 R8, R32, 0x10, RZ ;  /* 0x0000001020087819 */ /* 0x010fe400000006ff */
[----:B------:R-:W-:Y:S02]  /*2020*/  PRMT R14, R14, 0x7632, R14 ;  /* 0x000076320e0e7816 */ /* 0x000fe4000000000e */
[----:B------:R-:W-:-:S03]  /*2030*/  PRMT R32, R32, 0x7632, R32 ;  /* 0x0000763220207816 */ /* 0x000fc60000000020 */
[----:B------:R-:W-:Y:S02]  /*2040*/  IMAD.U32 R14, R14, 0x10000, RZ ;  /* 0x000100000e0e7824 */ /* 0x000fe400078e00ff */
[----:B------:R-:W-:Y:S01]  /*2050*/  IMAD.U32 R32, R32, 0x10000, RZ ;  /* 0x0001000020207824 */ /* 0x000fe200078e00ff */
[----:B------:R-:W-:Y:S01]  /*2060*/  PRMT R11, R11, 0x7632, R11 ;  /* 0x000076320b0b7816 */ /* 0x000fe2000000000b */
[----:B------:R-:W-:Y:S02]  /*2070*/  FFMA.FTZ R34, R37, R8, R34 ;  /* 0x0000000825227223 */ /* 0x000fe40000010022 */
[----:B------:R-:W-:Y:S01]  /*2080*/  FFMA.FTZ R9, R14, R32, R9 ;  /* 0x000000200e097223 */ /* 0x000fe20000010009 */
[----:B--2---:R-:W-:Y:S01]  /*2090*/  PRMT R14, R35, 0x7632, R14 ;  /* 0x00007632230e7816 */ /* 0x004fe2000000000e */
[----:B------:R-:W-:Y:S01]  /*20a0*/  IMAD.U32 R11, R11, 0x10000, RZ ;  /* 0x000100000b0b7824 */ /* 0x000fe200078e00ff */
[----:B------:R-:W-:Y:S02]  /*20b0*/  SHF.L.U32 R8, R13, 0x10, RZ ;  /* 0x000000100d087819 */ /* 0x000fe400000006ff */
        /* <DEDUP_REMOVED lines=11> */
.L_x_18563:
[----:B------:R-:W-:Y:S01]  /*2170*/  IADD3 R10, PT, PT, R21, 0x1, RZ ;  /* 0x00000001150a7810 */ /* 0x000fe20007ffe0ff */
[----:B-1----:R-:W-:Y:S01]  /*2180*/  FADD.FTZ R9, R8, R9 ;  /* 0x0000000908097221 */ /* 0x002fe20000010000 */
[----:B0-----:R-:W-:Y:S02]  /*2190*/  @!P0 VIADD R8, R20, 0xffffffff ;  /* 0xffffffff14088836 */ /* 0x001fe40000000000 */
[----:B------:R-:W-:-:S05]  /*21a0*/  I2FP.F32.S32 R10, R10 ;  /* 0x0000000a000a7245 */ /* 0x000fca0000201400 */
[----:B------:R-:W-:-:S05]  /*21b0*/  FMUL.FTZ R10, R10, R27 ;  /* 0x0000001b0a0a7220 */ /* 0x000fca0000410000 */
[----:B------:R-:W-:Y:S02]  /*21c0*/  FSEL R10, R10, RZ, P1 ;  /* 0x000000ff0a0a7208 */ /* 0x000fe40000800000 */
[----:B------:R-:W-:-:S03]  /*21d0*/  @!P0 ISETP.GE.AND P1, PT, R8, UR10, PT ;  /* 0x0000000a08008c0c */ /* 0x000fc6000bf26270 */
[----:B------:R-:W-:-:S05]  /*21e0*/  FFMA.FTZ R10, R9, UR19, R10 ;  /* 0x00000013090a7c23 */ /* 0x000fca000801000a */
[----:B------:R-:W-:-:S05]  /*21f0*/  @!P0 FSEL R9, R10, RZ, !P1 ;  /* 0x000000ff0a098208 */ /* 0x000fca0004800000 */
[----:B------:R1:W-:Y:S01]  /*2200*/  @!P0 STS [R22], R9 ;  /* 0x0000000916008388 */ /* 0x0003e20000000800 */
[----:B------:R-:W-:-:S13]  /*2210*/  ISETP.GE.OR P0, PT, R8, UR10, P0 ;  /* 0x0000000a08007c0c */ /* 0x000fda0008706670 */
[----:B-1----:R-:W-:-:S07]  /*2220*/  @!P0 FMNMX.FTZ R23, R23, R10, !PT ;  /* 0x0000000a17178209 */ /* 0x002fce0007810000 */
.L_x_18508:
[----:B------:R-:W-:Y:S05]  /*2230*/  BSYNC B1 ;  /* 0x0000000000017941 */ /* 0x000fea0003800000 */
.L_x_18506:
[----:B------:R-:W-:Y:S01]  /*2240*/  VIADD R18, R18, 0x4 ;  /* 0x0000000412127836 */ /* 0x000fe20000000000 */
[----:B------:R-:W-:Y:S01]  /*2250*/  IADD3 R6, P1, PT, R6, 0x10, RZ ;  /* 0x0000001006067810 */ /* 0x000fe20007f3e0ff */
[----:B------:R-:W-:Y:S01]  /*2260*/  VIADD R21, R21, 0x40 ;  /* 0x0000004015157836 */ /* 0x000fe20000000000 */
[----:B0-----:R-:W-:Y:S01]  /*2270*/  IADD3 R22, PT, PT, R22, 0x100, RZ ;  /* 0x0000010016167810 */ /* 0x001fe20007ffe0ff */
[----:B------:R-:W-:Y:S01]  /*2280*/  VIADD R20, R20, 0x40 ;  /* 0x0000004014147836 */ /* 0x000fe20000000000 */
[----:B------:R-:W-:Y:S01]  /*2290*/  ISETP.GE.AND P0, PT, R18, UR7, PT ;  /* 0x0000000712007c0c */ /* 0x000fe2000bf06270 */
[----:B------:R-:W-:Y:S01]  /*22a0*/  IMAD.X R7, RZ, RZ, R7, P1 ;  /* 0x000000ffff077224 */ /* 0x000fe200008e0607 */
[----:B------:R-:W-:-:S11]  /*22b0*/  IADD3 R19, PT, PT, R19, 0x40, RZ ;  /* 0x0000004013137810 */ /* 0x000fd60007ffe0ff */
[----:B------:R-:W-:Y:S05]  /*22c0*/  @!P0 BRA `(.L_x_18510) ;  /* 0xffffffe800048947 */ /* 0x000fea000383ffff */
.L_x_18505:
[----:B------:R-:W-:Y:S05]  /*22d0*/  BSYNC B0 ;  /* 0x0000000000007941 */ /* 0x000fea0003800000 */
.L_x_18504:
[----:B------:R-:W-:Y:S01]  /*22e0*/  UMOV UR4, 0xffffffff ;  /* 0xffffffff00047882 */ /* 0x000fe20000000000 */
[----:B------:R-:W-:Y:S02]  /*22f0*/  LOP3.LUT R14, R16, 0x1f, RZ, 0xc0, !PT ;  /* 0x0000001f100e7812 */ /* 0x000fe400078ec0ff */
[----:B------:R-:W-:Y:S01]  /*2300*/  SHF.R.U32.HI R10, RZ, 0x5, R16 ;  /* 0x00000005ff0a7819 */ /* 0x000fe20000011610 */
        /* <DEDUP_REMOVED lines=8> */
.L_x_18569:
[----:B------:R-:W2:Y:S01]  /*2390*/  S2R R5, SR_CgaCtaId ;  /* 0x0000000000057919 */ /* 0x000ea20000008800 */
[----:B------:R-:W-:Y:S01]  /*23a0*/  MOV R8, 0x400 ;  /* 0x0000040000087802 */ /* 0x000fe20000000f00 */
[----:B------:R-:W-:Y:S05]  /*23b0*/  WARPSYNC.ALL ;  /* 0x0000000000007948 */ /* 0x000fea0003800000 */
[----:B------:R-:W-:Y:S01]  /*23c0*/  VIADD R6, R8, 0x100 ;  /* 0x0000010008067836 */ /* 0x000fe20000000000 */
[----:B------:R-:W-:Y:S02]  /*23d0*/  ISETP.NE.AND P3, PT, R14, RZ, PT ;  /* 0x000000ff0e00720c */ /* 0x000fe40003f65270 */
[----:B01----:R-:W-:-:S02]  /*23e0*/  FMNMX.FTZ R7, R7, R12, !PT ;  /* 0x0000000c07077209 */ /* 0x003fc40007810000 */
[----:B--2---:R-:W-:-:S04]  /*23f0*/  LEA R9, R5, R6, 0x18 ;  /* 0x0000000605097211 */ /* 0x004fc800078ec0ff */
[----:B------:R-:W-:-:S05]  /*2400*/  LEA R6, R10, R9, 0x2 ;  /* 0x000000090a067211 */ /* 0x000fca00078e10ff */
[----:B------:R0:W-:Y:S01]  /*2410*/  @!P3 STS [R6], R7 ;  /* 0x000000070600b388 */ /* 0x0001e20000000800 */
[----:B------:R-:W-:Y:S01]  /*2420*/  BAR.SYNC.DEFER_BLOCKING 0x0 ;  /* 0x0000000000007b1d */ /* 0x000fe20000010000 */
[C---:B------:R-:W-:Y:S01]  /*2430*/  ISETP.GT.U32.AND P2, PT, R14.reuse, 0x3, PT ;  /* 0x000000030e00780c */ /* 0x040fe20003f44070 */
[----:B------:R-:W-:Y:S01]  /*2440*/  IMAD.MOV.U32 R11, RZ, RZ, -0x800001 ;  /* 0xff7fffffff0b7424 */ /* 0x000fe200078e00ff */
[----:B------:R-:W-:Y:S01]  /*2450*/  UIADD3 UR4, UPT, UPT, UR10, 0xf, URZ ;  /* 0x0000000f0a047890 */ /* 0x000fe2000fffe0ff */
[----:B0-----:R-:W-:Y:S02]  /*2460*/  IMAD R7, R14, 0x4, R9 ;  /* 0x000000040e077824 */ /* 0x001fe400078e0209 */
[----:B------:R-:W-:Y:S01]  /*2470*/  HFMA2 R13, -RZ, RZ, 0, 0 ;  /* 0x00000000ff0d7431 */ /* 0x000fe200000001ff */
[----:B------:R-:W-:Y:S01]  /*2480*/  BSSY.RECONVERGENT B0, `(.L_x_18512) ;  /* 0x00000ef000007945 */ /* 0x000fe20003800200 */
[----:B------:R-:W-:-:S04]  /*2490*/  USHF.R.S32.HI UR6, URZ, 0x1f, UR4 ;  /* 0x0000001fff067899 */ /* 0x000fc80008011404 */
[----:B------:R-:W-:-:S04]  /*24a0*/  ULEA.HI UR4, UR6, UR4, URZ, 0x4 ;  /* 0x0000000406047291 */ /* 0x000fc8000f8f20ff */
[----:B------:R-:W-:-:S04]  /*24b0*/  ULOP3.LUT UR4, UR4, 0xfffffff0, URZ, 0xc0, !UPT ;  /* 0xfffffff004047892 */ /* 0x000fc8000f8ec0ff */
[----:B------:R-:W-:-:S04]  /*24c0*/  UISETP.LT.AND UP0, UPT, UR10, UR4, UPT ;  /* 0x000000040a00728c */ /* 0x000fc8000bf01270 */
[----:B------:R-:W-:Y:S01]  /*24d0*/  USEL UR4, UR10, UR4, UP0 ;  /* 0x000000040a047287 */ /* 0x000fe20008000000 */
[----:B------:R-:W0:Y:S05]  /*24e0*/  @!P2 LDS R11, [R7] ;  /* 0x00000000070ba984 */ /* 0x000e2a0000000800 */
[----:B------:R-:W-:Y:S01]  /*24f0*/  ISETP.GE.AND P1, PT, R16, UR4, PT ;  /* 0x0000000410007c0c */ /* 0x000fe2000bf26270 */
        /* <DEDUP_REMOVED lines=10> */
[----:B------:R-:W-:-:S05]  /*25a0*/  VIADD R11, R11, UR4 ;  /* 0x000000040b0b7c36 */ /* 0x000fca0008000000 */
[C---:B------:R-:W-:Y:S02]  /*25b0*/  LOP3.LUT R12, R11.reuse, 0x180, RZ, 0xc0, !PT ;  /* 0x000001800b0c7812 */ /* 0x040fe400078ec0ff */
[----:B------:R-:W-:Y:S02]  /*25c0*/  ISETP.GE.U32.AND P0, PT, R11, 0x180, PT ;  /* 0x000001800b00780c */ /* 0x000fe40003f06070 */
[----:B------:R-:W-:-:S13]  /*25d0*/  ISETP.NE.AND P4, PT, R12, 0x180, PT ;  /* 0x000001800c00780c */ /* 0x000fda0003f85270 */
        /* <DEDUP_REMOVED lines=9> */
.L_x_18516:
        /* <DEDUP_REMOVED lines=11> */
.L_x_18515:
[----:B------:R-:W-:Y:S05]  /*2720*/  BSYNC.RECONVERGENT B1 ;  /* 0x0000000000017941 */ /* 0x000fea0003800200 */
.L_x_18514:
        /* <DEDUP_REMOVED lines=13> */
.L_x_18519:
[----:B------:R-:W0:Y:S01]  /*2800*/  LDS R18, [R12+-0x400] ;  /* 0xfffc00000c127984 */ /* 0x000e220000000800 */
[----:B------:R-:W-:-:S03]  /*2810*/  VIADD R14, R14, 0x800 ;  /* 0x000008000e0e7836 */ /* 0x000fc60000000000 */
[----:B------:R-:W1:Y:S02]  /*2820*/  LDS R22, [R12+-0x200] ;  /* 0xfffe00000c167984 */ /* 0x000e640000000800 */
[----:B------:R-:W-:Y:S02]  /*2830*/  ISETP.GE.AND P4, PT, R14, R11, PT ;  /* 0x0000000b0e00720c */ /* 0x000fe40003f86270 */
[----:B------:R-:W2:Y:S04]  /*2840*/  LDS R28, [R12+0x200] ;  /* 0x000200000c1c7984 */ /* 0x000ea80000000800 */
[----:B------:R-:W3:Y:S04]  /*2850*/  LDS R26, [R12] ;  /* 0x000000000c1a7984 */ /* 0x000ee80000000800 */
[----:B------:R-:W4:Y:S04]  /*2860*/  LDS R30, [R12+0x400] ;  /* 0x000400000c1e7984 */ /* 0x000f280000000800 */
[----:B------:R-:W4:Y:S04]  /*2870*/  LDS R20, [R12+0x600] ;  /* 0x000600000c147984 */ /* 0x000f280000000800 */
[----:B------:R-:W4:Y:S04]  /*2880*/  LDS R32, [R12+0x1200] ;  /* 0x001200000c207984 */ /* 0x000f280000000800 */
[----:B------:R-:W4:Y:S01]  /*2890*/  LDS R34, [R12+0x1400] ;  /* 0x001400000c227984 */ /* 0x000f220000000800 */
[----:B0-----:R-:W-:-:S03]  /*28a0*/  FADD.FTZ R15, -R9, R18 ;  /* 0x00000012090f7221 */ /* 0x001fc60000010100 */
[----:B------:R-:W0:Y:S01]  /*28b0*/  LDS R18, [R12+0x800] ;  /* 0x000800000c127984 */ /* 0x000e220000000800 */
[----:B-1----:R-:W-:Y:S01]  /*28c0*/  FADD.FTZ R19, -R9, R22 ;  /* 0x0000001609137221 */ /* 0x002fe20000010100 */
[----:B------:R-:W-:Y:S02]  /*28d0*/  FMUL.FTZ R15, R15, 1.4426950216293334961 ;  /* 0x3fb8aa3b0f0f7820 */ /* 0x000fe40000410000 */
[----:B------:R-:W1:Y:S01]  /*28e0*/  LDS R22, [R12+0xa00] ;  /* 0x000a00000c167984 */ /* 0x000e620000000800 */
[----:B--2---:R-:W-:Y:S01]  /*28f0*/  FADD.FTZ R23, -R9, R28 ;  /* 0x0000001c09177221 */ /* 0x004fe20000010100 */
[----:B------:R-:W-:Y:S02]  /*2900*/  FMUL.FTZ R19, R19, 1.4426950216293334961 ;  /* 0x3fb8aa3b13137820 */ /* 0x000fe40000410000 */
[----:B------:R-:W2:Y:S01]  /*2910*/  LDS R28, [R12+0xe00] ;  /* 0x000e00000c1c7984 */ /* 0x000ea20000000800 */
[----:B------:R-:W0:Y:S01]  /*2920*/  MUFU.EX2 R15, R15 ;  /* 0x0000000f000f7308 */ /* 0x000e220000000800 */
[----:B---3--:R-:W-:Y:S01]  /*2930*/  FADD.FTZ R21, -R9, R26 ;  /* 0x0000001a09157221 */ /* 0x008fe20000010100 */
[----:B------:R-:W-:Y:S01]  /*2940*/  FMUL.FTZ R23, R23, 1.4426950216293334961 ;  /* 0x3fb8aa3b17177820 */ /* 0x000fe20000410000 */
[----:B------:R-:W3:Y:S01]  /*2950*/  LDS R26, [R12+0xc00] ;  /* 0x000c00000c1a7984 */ /* 0x000ee20000000800 */
[----:B----4-:R-:W-:Y:S01]  /*2960*/  FADD.FTZ R25, -R9, R30 ;  /* 0x0000001e09197221 */ /* 0x010fe20000010100 */
[----:B------:R-:W-:-:S02]  /*2970*/  FMUL.FTZ R21, R21, 1.4426950216293334961 ;  /* 0x3fb8aa3b15157820 */ /* 0x000fc40000410000 */
[----:B------:R-:W4:Y:S01]  /*2980*/  LDS R30, [R12+0x1000] ;  /* 0x001000000c1e7984 */ /* 0x000f220000000800 */
[----:B------:R-:W0:Y:S01]  /*2990*/  MUFU.EX2 R19, R19 ;  /* 0x0000001300137308 */ /* 0x000e220000000800 */
[----:B------:R-:W-:Y:S01]  /*29a0*/  FADD.FTZ R20, -R9, R20 ;  /* 0x0000001409147221 */ /* 0x000fe20000010100 */
[----:B------:R-:W-:-:S03]  /*29b0*/  FMUL.FTZ R25, R25, 1.4426950216293334961 ;  /* 0x3fb8aa3b19197820 */ /* 0x000fc60000410000 */
[----:B------:R-:W-:Y:S01]  /*29c0*/  FMUL.FTZ R20, R20, 1.4426950216293334961 ;  /* 0x3fb8aa3b14147820 */ /* 0x000fe20000410000 */
[C---:B------:R-:W-:Y:S02]  /*29d0*/  FADD.FTZ R32, -R9.reuse, R32 ;  /* 0x0000002009207221 */ /* 0x040fe40000010100 */
[----:B------:R-:W1:Y:S01]  /*29e0*/  MUFU.EX2 R21, R21 ;  /* 0x0000001500157308 */ /* 0x000e620000000800 */
[C---:B------:R-:W-:Y:S01]  /*29f0*/  FADD.FTZ R34, -R9.reuse, R34 ;  /* 0x0000002209227221 */ /* 0x040fe20000010100 */
[----:B0-----:R-:W-:Y:S06]  /*2a00*/  STS [R12+-0x400], R15 ;  /* 0xfffc000f0c007388 */ /* 0x001fec0000000800 */
[----:B-----5:R0:W-:Y:S01]  /*2a10*/  MUFU.EX2 R27, R20 ;  /* 0x00000014001b7308 */ /* 0x0201e20000000800 */
[----:B------:R-:W-:Y:S01]  /*2a20*/  STS [R12+-0x200], R19 ;  /* 0xfffe00130c007388 */ /* 0x000fe20000000800 */
[----:B------:R-:W-:-:S06]  /*2a30*/  FADD.FTZ R18, -R9, R18 ;  /* 0x0000001209127221 */ /* 0x000fcc0000010100 */
[----:B------:R-:W4:Y:S01]  /*2a40*/  MUFU.EX2 R23, R23 ;  /* 0x0000001700177308 */ /* 0x000f220000000800 */
[----:B0-----:R-:W0:Y:S01]  /*2a50*/  LDS R20, [R12+0x1a00] ;  /* 0x001a00000c147984 */ /* 0x001e220000000800 */
[----:B------:R-:W-:Y:S01]  /*2a60*/  FMUL.FTZ R29, R18, 1.4426950216293334961 ;  /* 0x3fb8aa3b121d7820 */ /* 0x000fe20000410000 */
[C---:B-1----:R-:W-:Y:S02]  /*2a70*/  FADD.FTZ R18, -R9.reuse, R22 ;  /* 0x0000001609127221 */ /* 0x042fe40000010100 */
[----:B------:R-:W-:Y:S01]  /*2a80*/  STS [R12], R21 ;  /* 0x000000150c007388 */ /* 0x000fe20000000800 */
[----:B--2---:R-:W-:Y:S01]  /*2a90*/  FADD.FTZ R28, -R9, R28 ;  /* 0x0000001c091c7221 */ /* 0x004fe20000010100 */
[----:B------:R-:W-:Y:S02]  /*2aa0*/  FMUL.FTZ R31, R18, 1.4426950216293334961 ;  /* 0x3fb8aa3b121f7820 */ /* 0x000fe40000410000 */
[----:B------:R-:W1:Y:S01]  /*2ab0*/  LDS R22, [R12+0x1600] ;  /* 0x001600000c167984 */ /* 0x000e620000000800 */
[----:B------:R-:W2:Y:S01]  /*2ac0*/  MUFU.EX2 R25, R25 ;  /* 0x0000001900197308 */ /* 0x000ea20000000800 */
[----:B------:R-:W-:Y:S01]  /*2ad0*/  FMUL.FTZ R35, R28, 1.4426950216293334961 ;  /* 0x3fb8aa3b1c237820 */ /* 0x000fe20000410000 */
[----:B------:R-:W-:Y:S01]  /*2ae0*/  FADD.FTZ R28, R15, R13 ;  /* 0x0000000d0f1c7221 */ /* 0x000fe20000010000 */
[----:B------:R-:W1:Y:S01]  /*2af0*/  LDS R18, [R12+0x1800] ;  /* 0x001800000c127984 */ /* 0x000e620000000800 */
[C---:B---3--:R-:W-:Y:S01]  /*2b00*/  FADD.FTZ R26, -R9.reuse, R26 ;  /* 0x0000001a091a7221 */ /* 0x048fe20000010100 */
[----:B----4-:R-:W-:Y:S01]  /*2b10*/  FADD.FTZ R30, -R9, R30 ;  /* 0x0000001e091e7221 */ /* 0x010fe20000010100 */
[----:B------:R-:W-:Y:S01]  /*2b20*/  FADD.FTZ R28, R28, R19 ;  /* 0x000000131c1c7221 */ /* 0x000fe20000010000 */
[----:B------:R-:W-:Y:S01]  /*2b30*/  FMUL.FTZ R13, R34, 1.4426950216293334961 ;  /* 0x3fb8aa3b220d7820 */ /* 0x000fe20000410000 */
[----:B------:R-:W3:Y:S01]  /*2b40*/  MUFU.EX2 R29, R29 ;  /* 0x0000001d001d7308 */ /* 0x000ee20000000800 */
[----:B------:R-:W-:Y:S01]  /*2b50*/  FMUL.FTZ R33, R26, 1.4426950216293334961 ;  /* 0x3fb8aa3b1a217820 */ /* 0x000fe20000410000 */
[----:B------:R-:W-:Y:S01]  /*2b60*/  FADD.FTZ R28, R28, R21 ;  /* 0x000000151c1c7221 */ /* 0x000fe20000010000 */
[----:B------:R-:W-:Y:S01]  /*2b70*/  FMUL.FTZ R30, R30, 1.4426950216293334961 ;  /* 0x3fb8aa3b1e1e7820 */ /* 0x000fe20000410000 */
[----:B------:R-:W-:Y:S01]  /*2b80*/  FMUL.FTZ R26, R32, 1.4426950216293334961 ;  /* 0x3fb8aa3b201a7820 */ /* 0x000fe20000410000 */
[----:B------:R-:W-:Y:S01]  /*2b90*/  STS [R12+0x200], R23 ;  /* 0x000200170c007388 */ /* 0x000fe20000000800 */
[----:B------:R-:W-:-:S02]  /*2ba0*/  FADD.FTZ R28, R28, R23 ;  /* 0x000000171c1c7221 */ /* 0x000fc40000010000 */
[----:B------:R-:W4:Y:S01]  /*2bb0*/  MUFU.EX2 R31, R31 ;  /* 0x0000001f001f7308 */ /* 0x000f220000000800 */
[----:B--2---:R-:W-:Y:S01]  /*2bc0*/  STS [R12+0x400], R25 ;  /* 0x000400190c007388 */ /* 0x004fe20000000800 */
[----:B------:R-:W-:-:S03]  /*2bd0*/  FADD.FTZ R28, R28, R25 ;  /* 0x000000191c1c7221 */ /* 0x000fc60000010000 */
[----:B------:R-:W-:Y:S01]  /*2be0*/  STS [R12+0x600], R27 ;  /* 0x0006001b0c007388 */ /* 0x000fe20000000800 */
[----:B------:R-:W-:Y:S02]  /*2bf0*/  FADD.FTZ R28, R28, R27 ;  /* 0x0000001b1c1c7221 */ /* 0x000fe40000010000 */
[----:B------:R-:W2:Y:S01]  /*2c00*/  MUFU.EX2 R33, R33 ;  /* 0x0000002100217308 */ /* 0x000ea20000000800 */
[----:B---3--:R-:W-:Y:S01]  /*2c10*/  STS [R12+0x800], R29 ;  /* 0x0008001d0c007388 */ /* 0x008fe20000000800 */
[----:B------:R-:W-:Y:S01]  /*2c20*/  FADD.FTZ R28, R28, R29 ;  /* 0x0000001d1c1c7221 */ /* 0x000fe20000010000 */
[----:B0-----:R-:W-:-:S05]  /*2c30*/  FADD.FTZ R20, -R9, R20 ;  /* 0x0000001409147221 */ /* 0x001fca0000010100 */
[----:B------:R-:W0:Y:S01]  /*2c40*/  MUFU.EX2 R35, R35 ;  /* 0x0000002300237308 */ /* 0x000e220000000800 */
[----:B----4-:R-:W-:Y:S01]  /*2c50*/  FADD.FTZ R28, R28, R31 ;  /* 0x0000001f1c1c7221 */ /* 0x010fe20000010000 */
[----:B------:R-:W-:Y:S01]  /*2c60*/  STS [R12+0xa00], R31 ;  /* 0x000a001f0c007388 */ /* 0x000fe20000000800 */
[----:B------:R-:W-:Y:S01]  /*2c70*/  FMUL.FTZ R20, R20, 1.4426950216293334961 ;  /* 0x3fb8aa3b14147820 */ /* 0x000fe20000410000 */
[----:B-1----:R-:W-:-:S04]  /*2c80*/  FADD.FTZ R22, -R9, R22 ;  /* 0x0000001609167221 */ /* 0x002fc80000010100 */
[----:B------:R1:W3:Y:S01]  /*2c90*/  MUFU.EX2 R37, R30 ;  /* 0x0000001e00257308 */ /* 0x0002e20000000800 */
[----:B--2---:R-:W-:Y:S01]  /*2ca0*/  FADD.FTZ R28, R28, R33 ;  /* 0x000000211c1c7221 */ /* 0x004fe20000010000 */
[----:B------:R-:W-:Y:S01]  /*2cb0*/  STS [R12+0xc00], R33 ;  /* 0x000c00210c007388 */ /* 0x000fe20000000800 */
[----:B------:R-:W-:-:S05]  /*2cc0*/  FMUL.FTZ R22, R22, 1.4426950216293334961 ;  /* 0x3fb8aa3b16167820 */ /* 0x000fca0000410000 */
[----:B------:R-:W2:Y:S01]  /*2cd0*/  MUFU.EX2 R26, R26 ;  /* 0x0000001a001a7308 */ /* 0x000ea20000000800 */
[----:B-1----:R-:W-:Y:S01]  /*2ce0*/  FADD.FTZ R30, -R9, R18 ;  /* 0x00000012091e7221 */ /* 0x002fe20000010100 */
[----:B0-----:R-:W-:Y:S01]  /*2cf0*/  FADD.FTZ R28, R28, R35 ;  /* 0x000000231c1c7221 */ /* 0x001fe20000010000 */
[----:B------:R-:W-:Y:S02]  /*2d00*/  STS [R12+0xe00], R35 ;  /* 0x000e00230c007388 */ /* 0x000fe40000000800 */
[----:B------:R-:W-:-:S03]  /*2d10*/  FMUL.FTZ R15, R30, 1.4426950216293334961 ;  /* 0x3fb8aa3b1e0f7820 */ /* 0x000fc60000410000 */
[----:B------:R-:W0:Y:S01]  /*2d20*/  MUFU.EX2 R13, R13 ;  /* 0x0000000d000d7308 */ /* 0x000e220000000800 */
[----:B---3--:R-:W-:Y:S01]  /*2d30*/  FADD.FTZ R19, R28, R37 ;  /* 0x000000251c137221 */ /* 0x008fe20000010000 */
[----:B------:R-:W-:Y:S06]  /*2d40*/  STS [R12+0x1000], R37 ;  /* 0x001000250c007388 */ /* 0x000fec0000000800 */
[----:B------:R1:W3:Y:S01]  /*2d50*/  MUFU.EX2 R18, R22 ;  /* 0x0000001600127308 */ /* 0x0002e20000000800 */
[----:B--2---:R-:W-:Y:S07]  /*2d60*/  STS [R12+0x1200], R26 ;  /* 0x0012001a0c007388 */ /* 0x004fee0000000800 */
[----:B------:R-:W2:Y:S01]  /*2d70*/  MUFU.EX2 R15, R15 ;  /* 0x0000000f000f7308 */ /* 0x000ea20000000800 */
[----:B-1----:R-:W-:Y:S01]  /*2d80*/  FADD.FTZ R22, R19, R26 ;  /* 0x0000001a13167221 */ /* 0x002fe20000010000 */
[----:B0-----:R0:W-:Y:S03]  /*2d90*/  STS [R12+0x1400], R13 ;  /* 0x0014000d0c007388 */ /* 0x0011e60000000800 */
[----:B------:R-:W-:-:S03]  /*2da0*/  FADD.FTZ R19, R22, R13 ;  /* 0x0000000d16137221 */ /* 0x000fc60000010000 */
[----:B------:R-:W1:Y:S01]  /*2db0*/  MUFU.EX2 R20, R20 ;  /* 0x0000001400147308 */ /* 0x000e620000000800 */
[----:B---3--:R-:W-:Y:S01]  /*2dc0*/  FADD.FTZ R22, R19, R18 ;  /* 0x0000001213167221 */ /* 0x008fe20000010000 */
[----:B------:R-:W-:Y:S03]  /*2dd0*/  STS [R12+0x1600], R18 ;  /* 0x001600120c007388 */ /* 0x000fe60000000800 */
[----:B--2---:R-:W-:Y:S01]  /*2de0*/  FADD.FTZ R19, R22, R15 ;  /* 0x0000000f16137221 */ /* 0x004fe20000010000 */
[----:B------:R-:W-:Y:S04]  /*2df0*/  STS [R12+0x1800], R15 ;  /* 0x0018000f0c007388 */ /* 0x000fe80000000800 */
[----:B-1----:R1:W-:Y:S01]  /*2e00*/  STS [R12+0x1a00], R20 ;  /* 0x001a00140c007388 */ /* 0x0023e20000000800 */
[----:B0-----:R-:W-:Y:S01]  /*2e10*/  FADD.FTZ R13, R19, R20 ;  /* 0x00000014130d7221 */ /* 0x001fe20000010000 */
[----:B-1----:R-:W-:Y:S01]  /*2e20*/  IADD3 R12, PT, PT, R12, 0x2000, RZ ;  /* 0x000020000c0c7810 */ /* 0x002fe20007ffe0ff */
[----:B------:R-:W-:Y:S06]  /*2e30*/  @!P4 BRA `(.L_x_18519) ;  /* 0xfffffff80070c947 */ /* 0x000fec000383ffff */
.L_x_18518:
[----:B------:R-:W-:Y:S05]  /*2e40*/  BSYNC.RECONVERGENT B1 ;  /* 0x0000000000017941 */ /* 0x000fea0003800200 */
.L_x_18517:
        /* <DEDUP_REMOVED lines=44> */
[----:B-----5:R-:W0:Y:S01]  /*3110*/  MUFU.EX2 R27, R20 ;  /* 0x00000014001b7308 */ /* 0x020e220000000800 */
        /* <DEDUP_REMOVED lines=10> */
.L_x_18521:
[----:B------:R-:W-:Y:S05]  /*31c0*/  BSYNC.RECONVERGENT B1 ;  /* 0x0000000000017941 */ /* 0x000fea0003800200 */
.L_x_18520:
        /* <DEDUP_REMOVED lines=26> */
.L_x_18513:
[----:B------:R-:W-:Y:S05]  /*3370*/  BSYNC.RECONVERGENT B0 ;  /* 0x0000000000007941 */ /* 0x000fea0003800200 */
.L_x_18512:
        /* <DEDUP_REMOVED lines=22> */
[----:B------:R-:W-:-:S04]  /*34e0*/  IADD3 R7, PT, PT, R6, UR4, RZ ;  /* 0x0000000406077c10 */ /* 0x000fc8000fffe0ff */
[C---:B------:R-:W-:Y:S02]  /*34f0*/  LOP3.LUT R6, R7.reuse, 0x180, RZ, 0xc0, !PT ;  /* 0x0000018007067812 */ /* 0x040fe400078ec0ff */
[----:B------:R-:W-:Y:S02]  /*3500*/  ISETP.GE.U32.AND P1, PT, R7, 0x180, PT ;  /* 0x000001800700780c */ /* 0x000fe40003f26070 */
[----:B------:R-:W-:Y:S01]  /*3510*/  ISETP.NE.AND P0, PT, R6, 0x180, PT ;  /* 0x000001800600780c */ /* 0x000fe20003f05270 */
[----:B0-----:R-:W-:Y:S01]  /*3520*/  FADD.FTZ R6, R9, 9.9999999747524270788e-07 ;  /* 0x358637bd09067421 */ /* 0x001fe20000010000 */
[----:B------:R-:W-:-:S05]  /*3530*/  IMAD.MOV.U32 R9, RZ, RZ, R16 ;  /* 0x000000ffff097224 */ /* 0x000fca00078e0010 */
[----:B------:R-:W0:Y:S06]  /*3540*/  MUFU.RCP R6, R6 ;  /* 0x0000000600067308 */ /* 0x000e2c0000001000 */
[----:B------:R-:W-:Y:S05]  /*3550*/  @!P0 BRA `(.L_x_18525) ;  /* 0x0000000000408947 */ /* 0x000fea0003800000 */
        /* <DEDUP_REMOVED lines=9> */
.L_x_18526:
[----:B------:R-:W0:Y:S01]  /*35f0*/  LDS R7, [R11] ;  /* 0x000000000b077984 */ /* 0x000e220000000800 */
[----:B------:R-:W-:-:S05]  /*3600*/  VIADD R12, R12, 0x1 ;  /* 0x000000010c0c7836 */ /* 0x000fca0000000000 */
[----:B------:R-:W-:Y:S01]  /*3610*/  ISETP.NE.AND P0, PT, R12, RZ, PT ;  /* 0x000000ff0c00720c */ /* 0x000fe20003f05270 */
[----:B0-----:R-:W-:-:S05]  /*3620*/  FMUL.FTZ R14, R7, R6 ;  /* 0x00000006070e7220 */ /* 0x001fca0000410000 */
[----:B------:R0:W-:Y:S02]  /*3630*/  STS [R11], R14 ;  /* 0x0000000e0b007388 */ /* 0x0001e40000000800 */
[----:B0-----:R-:W-:-:S05]  /*3640*/  VIADD R11, R11, 0x200 ;  /* 0x000002000b0b7836 */ /* 0x001fca0000000000 */
[----:B------:R-:W-:Y:S05]  /*3650*/  @P0 BRA `(.L_x_18526) ;  /* 0xfffffffc00e40947 */ /* 0x000fea000383ffff */
.L_x_18525:
[----:B------:R-:W-:Y:S05]  /*3660*/  BSYNC.RECONVERGENT B1 ;  /* 0x0000000000017941 */ /* 0x000fea0003800200 */
.L_x_18524:
        /* <DEDUP_REMOVED lines=13> */
.L_x_18529:
        /* <DEDUP_REMOVED lines=10> */
[----:B-----5:R-:W4:Y:S04]  /*37e0*/  LDS R27, [R7+0xc00] ;  /* 0x000c0000071b7984 */ /* 0x020f280000000800 */
        /* <DEDUP_REMOVED lines=13> */
[----:B------:R0:W-:Y:S01]  /*38c0*/  STS [R7+-0x400], R14 ;  /* 0xfffc000e07007388 */ /* 0x0001e20000000800 */
[----:B------:R-:W-:-:S03]  /*38d0*/  FMUL.FTZ R30, R6, R30 ;  /* 0x0000001e061e7220 */ /* 0x000fc60000410000 */
[----:B------:R1:W-:Y:S01]  /*38e0*/  STS [R7+-0x200], R18 ;  /* 0xfffe001207007388 */ /* 0x0003e20000000800 */
[----:B------:R-:W-:-:S03]  /*38f0*/  FMUL.FTZ R32, R6, R32 ;  /* 0x0000002006207220 */ /* 0x000fc60000410000 */
[----:B------:R1:W-:Y:S01]  /*3900*/  STS [R7], R20 ;  /* 0x0000001407007388 */ /* 0x0003e20000000800 */
[----:B0-----:R-:W-:-:S03]  /*3910*/  FMUL.FTZ R14, R6, R27 ;  /* 0x0000001b060e7220 */ /* 0x001fc60000410000 */
        /* <DEDUP_REMOVED lines=22> */
.L_x_18528:
[----:B------:R-:W-:Y:S05]  /*3a80*/  BSYNC.RECONVERGENT B1 ;  /* 0x0000000000017941 */ /* 0x000fea0003800200 */
.L_x_18527:
        /* <DEDUP_REMOVED lines=31> */
.L_x_18531:
[----:B------:R-:W-:Y:S05]  /*3c80*/  BSYNC.RECONVERGENT B1 ;  /* 0x0000000000017941 */ /* 0x000fea0003800200 */
.L_x_18530:
        /* <DEDUP_REMOVED lines=14> */
.L_x_18523:
[----:B------:R-:W-:Y:S05]  /*3d70*/  BSYNC.RECONVERGENT B0 ;  /* 0x0000000000007941 */ /* 0x000fea0003800200 */
.L_x_18522:
[----:B------:R-:W-:Y:S01]  /*3d80*/  ISETP.GE.AND P0, PT, R10, UR7, PT ;  /* 0x000000070a007c0c */ /* 0x000fe2000bf06270 */
[----:B------:R-:W-:Y:S01]  /*3d90*/  BAR.SYNC.DEFER_BLOCKING 0x0 ;  /* 0x0000000000007b1d */ /* 0x000fe20000010000 */
[----:B------:R-:W-:Y:S01]  /*3da0*/  HFMA2 R25, -RZ, RZ, 0, 0 ;  /* 0x00000000ff197431 */ /* 0x000fe200000001ff */
        /* <DEDUP_REMOVED lines=8> */
[----:B------:R-:W4:Y:S01]  /*3e30*/  I2F.RP R11, R2 ;  /* 0x00000002000b7306 */ /* 0x000f220000209400 */
[----:B------:R-:W2:Y:S01]  /*3e40*/  LDCU UR4, c[0x0][0x3b8] ;  /* 0x00007700ff0477ac */ /* 0x000ea20008000800 */
[----:B01----:R-:W-:Y:S01]  /*3e50*/  SHF.R.U32.HI R6, RZ, 0x3, R16 ;  /* 0x00000003ff067819 */ /* 0x003fe20000011610 */
[----:B------:R-:W-:Y:S01]  /*3e60*/  VIADD R30, R10, -UR7 ;  /* 0x800000070a1e7c36 */ /* 0x000fe20008000000 */
[----:B------:R-:W-:Y:S01]  /*3e70*/  MOV R7, RZ ;  /* 0x000000ff00077202 */ /* 0x000fe20000000f00 */
[----:B------:R-:W0:Y:S01]  /*3e80*/  LDCU.64 UR14, c[0x0][0x3a8] ;  /* 0x00007500ff0e77ac */ /* 0x000e220008000a00 */
[----:B------:R-:W-:Y:S01]  /*3e90*/  LOP3.LUT R6, R6, 0x7c, RZ, 0xc0, !PT ;  /* 0x0000007c06067812 */ /* 0x000fe200078ec0ff */
[----:B------:R-:W-:Y:S01]  /*3ea0*/  IMAD.MOV.U32 R29, RZ, RZ, RZ ;  /* 0x000000ffff1d7224 */ /* 0x000fe200078e00ff */
[----:B------:R-:W-:Y:S01]  /*3eb0*/  IADD3 R8, PT, PT, R8, 0x120, RZ ;  /* 0x0000012008087810 */ /* 0x000fe20007ffe0ff */
[----:B------:R-:W1:Y:S01]  /*3ec0*/  LDCU UR6, c[0x0][0x3d0] ;  /* 0x00007a00ff0677ac */ /* 0x000e620008000800 */
[----:B------:R-:W-:-:S02]  /*3ed0*/  SHF.L.U32 R31, R16, 0x3, RZ ;  /* 0x00000003101f7819 */ /* 0x000fc400000006ff */
[----:B------:R-:W-:Y:S01]  /*3ee0*/  LEA R8, R5, R8, 0x18 ;  /* 0x0000000805087211 */ /* 0x000fe200078ec0ff */
[----:B----4-:R-:W4:Y:S01]  /*3ef0*/  MUFU.RCP R11, R11 ;  /* 0x0000000b000b7308 */ /* 0x010f220000001000 */
[----:B--2---:R-:W-:Y:S01]  /*3f00*/  IMAD R13, R17, UR4, RZ ;  /* 0x00000004110d7c24 */ /* 0x004fe2000f8e02ff */
[----:B------:R-:W2:Y:S03]  /*3f10*/  LDCU UR4, c[0x0][0x3ec] ;  /* 0x00007d80ff0477ac */ /* 0x000ea60008000800 */
[----:B------:R-:W-:-:S04]  /*3f20*/  IMAD.WIDE R6, R13, 0x4, R6 ;  /* 0x000000040d067825 */ /* 0x000fc800078e0206 */
[----:B-1----:R-:W-:Y:S01]  /*3f30*/  IMAD R26, R4, UR6, RZ ;  /* 0x00000006041a7c24 */ /* 0x002fe2000f8e02ff */
[----:B0-----:R-:W-:Y:S02]  /*3f40*/  IADD3 R18, P0, PT, R6, UR14, RZ ;  /* 0x0000000e06127c10 */ /* 0x001fe4000ff1e0ff */
[----:B------:R-:W-:Y:S01]  /*3f50*/  IADD3 R4, PT, PT, R10, 0x1, RZ ;  /* 0x000000010a047810 */ /* 0x000fe20007ffe0ff */
[----:B----4-:R-:W-:Y:S01]  /*3f60*/  VIADD R9, R11, 0xffffffe ;  /* 0x0ffffffe0b097836 */ /* 0x010fe20000000000 */
[----:B------:R-:W-:Y:S01]  /*3f70*/  IADD3.X R7, PT, PT, R7, UR15, RZ, P0, !PT ;  /* 0x0000000f07077c10 */ /* 0x000fe200087fe4ff */
[----:B------:R-:W-:Y:S01]  /*3f80*/  IMAD.SHL.U32 R11, R16, 0x20, RZ ;  /* 0x00000020100b7824 */ /* 0x000fe200078e00ff */
[----:B------:R-:W-:Y:S02]  /*3f90*/  LEA R16, R10, 0x3, 0x4 ;  /* 0x000000030a107811 */ /* 0x000fe400078e20ff */
[----:B-----5:R-:W-:Y:S01]  /*3fa0*/  SHF.R.S32.HI R27, RZ, 0x1f, R26 ;  /* 0x0000001fff1b7819 */ /* 0x020fe2000001141a */
[----:B------:R-:W0:Y:S01]  /*3fb0*/  F2I.FTZ.U32.TRUNC.NTZ R9, R9 ;  /* 0x0000000900097305 */ /* 0x000e22000021f000 */
[----:B------:R-:W-:Y:S01]  /*3fc0*/  LOP3.LUT R11, R11, 0x20, RZ, 0xe2, !PT ;  /* 0x000000200b0b7812 */ /* 0x000fe200078ee2ff */
[----:B--2---:R-:W-:Y:S01]  /*3fd0*/  IMAD.U32 R32, RZ, RZ, UR4 ;  /* 0x00000004ff207e24 */ /* 0x004fe2000f8e00ff */
[----:B------:R-:W-:-:S03]  /*3fe0*/  LOP3.LUT R31, R16, 0x8, R31, 0xf8, !PT ;  /* 0x00000008101f7812 */ /* 0x000fc600078ef81f */
[----:B------:R-:W-:Y:S01]  /*3ff0*/  IMAD R11, R10, 0x40, R11 ;  /* 0x000000400a0b7824 */ /* 0x000fe200078e020b */
[----:B------:R-:W-:-:S04]  /*4000*/  IADD3 R32, PT, PT, -R32, UR5, RZ ;  /* 0x0000000520207c10 */ /* 0x000fc8000fffe1ff */
[----:B------:R-:W-:Y:S01]  /*4010*/  IADD3 R6, PT, PT, R11, 0x10, R8 ;  /* 0x000000100b067810 */ /* 0x000fe20007ffe008 */
[----:B------:R-:W-:Y:S02]  /*4020*/  IMAD.MOV.U32 R8, RZ, RZ, RZ ;  /* 0x000000ffff087224 */ /* 0x000fe400078e00ff */
[----:B0-----:R-:W-:-:S04]  /*4030*/  IMAD.MOV R13, RZ, RZ, -R9 ;  /* 0x000000ffff0d7224 */ /* 0x001fc800078e0a09 */
[----:B------:R-:W-:-:S04]  /*4040*/  IMAD R5, R13, R2, RZ ;  /* 0x000000020d057224 */ /* 0x000fc800078e02ff */
[----:B------:R-:W-:-:S07]  /*4050*/  IMAD.HI.U32 R5, R9, R5, R8 ;  /* 0x0000000509057227 */ /* 0x000fce00078e0008 */
.L_x_18552:
        /* <DEDUP_REMOVED lines=21> */
[----:B------:R-:W-:-:S05]  /*41b0*/  @P0 VIADD R11, R11, 0x1 ;  /* 0x000000010b0b0836 */ /* 0x000fca0000000000 */
[----:B------:R-:W-:Y:S02]  /*41c0*/  @!P2 IADD3 R11, PT, PT, RZ, -R11, RZ ;  /* 0x8000000bff0ba210 */ /* 0x000fe40007ffe0ff */
[----:B------:R-:W-:Y:S01]  /*41d0*/  @!P1 LOP3.LUT R11, RZ, R8, RZ, 0x33, !PT ;  /* 0x00000008ff0b9212 */ /* 0x000fe200078e33ff */
[--C-:B0-----:R-:W-:Y:S01]  /*41e0*/  IMAD.MOV R13, RZ, RZ, -R9.reuse ;  /* 0x000000ffff0d7224 */ /* 0x101fe200078e0a09 */
[----:B------:R-:W-:Y:S01]  /*41f0*/  ISETP.NE.AND P2, PT, R14, RZ, PT ;  /* 0x000000ff0e00720c */ /* 0x000fe20003f45270 */
[----:B------:R-:W-:Y:S02]  /*4200*/  IMAD.MOV.U32 R8, RZ, RZ, RZ ;  /* 0x000000ffff087224 */ /* 0x000fe400078e00ff */
[----:B------:R-:W-:Y:S02]  /*4210*/  IMAD R13, R13, R10, RZ ;  /* 0x0000000a0d0d7224 */ /* 0x000fe400078e02ff */
[----:B------:R-:W-:Y:S02]  /*4220*/  IMAD.IADD R12, R11, 0x1, R24 ;  /* 0x000000010b0c7824 */ /* 0x000fe400078e0218 */
[----:B------:R-:W-:-:S03]  /*4230*/  IMAD.HI.U32 R8, R9, R13, R8 ;  /* 0x0000000d09087227 */ /* 0x000fc600078e0008 */
[----:B------:R-:W-:Y:S02]  /*4240*/  IABS R9, R12 ;  /* 0x0000000c00097213 */ /* 0x000fe40000000000 */
[----:B------:R-:W-:-:S03]  /*4250*/  ISETP.GE.AND P1, PT, R12, RZ, PT ;  /* 0x000000ff0c00720c */ /* 0x000fc60003f26270 */
        /* <DEDUP_REMOVED lines=13> */
[----:B------:R-:W0:Y:S01]  /*4330*/  LDS.128 R8, [R6+-0x10] ;  /* 0xfffff00006087984 */ /* 0x000e220000000c00 */
[----:B------:R-:W-:Y:S01]  /*4340*/  IMAD.MOV.U32 R34, RZ, RZ, R18 ;  /* 0x000000ffff227224 */ /* 0x000fe200078e0012 */
[----:B------:R-:W1:Y:S04]  /*4350*/  S2R R33, SR_TID.X ;  /* 0x0000000000217919 */ /* 0x000e680000002100 */
[----:B------:R2:W4:Y:S04]  /*4360*/  LDG.E.CONSTANT R35, desc[UR8][R34.64] ;  /* 0x0000000822237981 */ /* 0x000528000c1e9900 */
[----:B------:R-:W3:Y:S01]  /*4370*/  LDS.128 R12, [R6] ;  /* 0x00000000060c7984 */ /* 0x000ee20000000c00 */
[----:B------:R-:W-:Y:S01]  /*4380*/  BSSY.RECONVERGENT B2, `(.L_x_18536) ;  /* 0x0000031000027945 */ /* 0x000fe20003800200 */
[----:B--2---:R-:W-:Y:S01]  /*4390*/  VIADD R34, R31, 0xfffffffd ;  /* 0xfffffffd1f227836 */ /* 0x004fe20000000000 */
[----:B-1----:R-:W-:-:S02]  /*43a0*/  SHF.L.U32 R36, R33, 0x3, RZ ;  /* 0x0000000321247819 */ /* 0x002fc400000006ff */
[----:B0-----:R-:W-:Y:S02]  /*43b0*/  F2FP.BF16.F32.PACK_AB R33, R9, R8 ;  /* 0x000000080921723e */ /* 0x001fe400000010ff */
[----:B------:R-:W-:Y:S02]  /*43c0*/  LOP3.LUT R37, R36, 0xf8, RZ, 0xc0, !PT ;  /* 0x000000f824257812 */ /* 0x000fe400078ec0ff */
[----:B------:R-:W-:Y:S02]  /*43d0*/  F2FP.BF16.F32.PACK_AB R10, R11, R10 ;  /* 0x0000000a0b0a723e */ /* 0x000fe400000010ff */
[----:B---3--:R-:W-:Y:S02]  /*43e0*/  F2FP.BF16.F32.PACK_AB R12, R13, R12 ;  /* 0x0000000c0d0c723e */ /* 0x008fe400000010ff */
[----:B------:R-:W-:Y:S01]  /*43f0*/  F2FP.BF16.F32.PACK_AB R11, R15, R14 ;  /* 0x0000000e0f0b723e */ /* 0x000fe200000010ff */
[----:B----4-:R-:W-:-:S03]  /*4400*/  IMAD.WIDE R8, R35, UR11, R26 ;  /* 0x0000000b23087c25 */ /* 0x010fc6000f8e021a */
[----:B------:R-:W-:-:S05]  /*4410*/  IADD3 R36, P0, PT, R37, R8, RZ ;  /* 0x0000000825247210 */ /* 0x000fca0007f1e0ff */
[----:B------:R-:W-:Y:S01]  /*4420*/  IMAD.X R9, RZ, RZ, R9, P0 ;  /* 0x000000ffff097224 */ /* 0x000fe200000e0609 */
[----:B------:R-:W-:-:S04]  /*4430*/  LEA R8, P0, R36, UR12, 0x1 ;  /* 0x0000000c24087c11 */ /* 0x000fc8000f8008ff */
[----:B------:R-:W-:Y:S02]  /*4440*/  LEA.HI.X R9, R36, UR13, R9, 0x1, P0 ;  /* 0x0000000d24097c11 */ /* 0x000fe400080f0c09 */
[----:B------:R-:W-:-:S03]  /*4450*/  ISETP.NE.AND P0, PT, R30, -0x1, PT ;  /* 0xffffffff1e00780c */ /* 0x000fc60003f05270 */
[----:B------:R0:W5:Y:S04]  /*4460*/  LDG.E.CONSTANT R36, desc[UR8][R8.64] ;  /* 0x0000000808247981 */ /* 0x000168000c1e9900 */
[----:B------:R0:W5:Y:S04]  /*4470*/  LDG.E.CONSTANT R15, desc[UR8][R8.64+0x4] ;  /* 0x00000408080f7981 */ /* 0x000168000c1e9900 */
[----:B------:R0:W5:Y:S04]  /*4480*/  LDG.E.CONSTANT R13, desc[UR8][R8.64+0x8] ;  /* 0x00000808080d7981 */ /* 0x000168000c1e9900 */
[----:B------:R0:W5:Y:S01]  /*4490*/  LDG.E.CONSTANT R14, desc[UR8][R8.64+0xc] ;  /* 0x00000c08080e7981 */ /* 0x000162000c1e9900 */
[----:B------:R-:W-:Y:S05]  /*44a0*/  @P0 BRA `(.L_x_18537) ;  /* 0x0000000000780947 */ /* 0x000fea0003800000 */
[C---:B------:R-:W-:Y:S02]  /*44b0*/  IADD3 R35, PT, PT, R31.reuse, -0x1, RZ ;  /* 0xffffffff1f237810 */ /* 0x040fe40007ffe0ff */
[----:B------:R-:W-:Y:S02]  /*44c0*/  ISETP.GE.AND P2, PT, R31, UR10, PT ;  /* 0x0000000a1f007c0c */ /* 0x000fe4000bf46270 */
[----:B------:R-:W-:Y:S02]  /*44d0*/  ISETP.GE.AND P1, PT, R35, UR10, PT ;  /* 0x0000000a23007c0c */ /* 0x000fe4000bf26270 */
[C---:B-----5:R-:W-:Y:S02]  /*44e0*/  PRMT R35, R15.reuse, 0x7632, R35 ;  /* 0x000076320f237816 */ /* 0x060fe40000000023 */
        /* <DEDUP_REMOVED lines=9> */
[----:B------:R-:W-:-:S04]  /*4580*/  SEL R35, R35, RZ, !P2 ;  /* 0x000000ff23237207 */ /* 0x000fc80005000000 */
[----:B------:R-:W-:Y:S02]  /*4590*/  PRMT R13, R13, 0x5410, R35 ;  /* 0x000054100d0d7816 */ /* 0x000fe40000000023 */
[----:B------:R-:W-:-:S04]  /*45a0*/  IADD3 R35, PT, PT, R31, 0x3, RZ ;  /* 0x000000031f237810 */ /* 0x000fc80007ffe0ff */
        /* <DEDUP_REMOVED lines=14> */
.L_x_18537:
[----:B------:R-:W-:Y:S05]  /*4690*/  BSYNC.RECONVERGENT B2 ;  /* 0x0000000000027941 */ /* 0x000fea0003800200 */
.L_x_18536:
[----:B-----5:R-:W-:Y:S02]  /*46a0*/  HMUL2.BF16_V2 R36, R33, R36 ;  /* 0x0000002421247232 */ /* 0x020fe40000200000 */
[----:B------:R-:W-:-:S03]  /*46b0*/  HMUL2.BF16_V2 R13, R12, R13 ;  /* 0x0000000d0c0d7232 */ /* 0x000fc60000200000 */
[C---:B------:R-:W-:Y:S02]  /*46c0*/  PRMT R35, R36.reuse, 0x7632, R35 ;  /* 0x0000763224237816 */ /* 0x040fe40000000023 */
[----:B------:R-:W-:-:S03]  /*46d0*/  SHF.L.U32 R36, R36, 0x10, RZ ;  /* 0x0000001024247819 */ /* 0x000fc600000006ff */
[----:B------:R-:W-:Y:S02]  /*46e0*/  IMAD.U32 R37, R35, 0x10000, RZ ;  /* 0x0001000023257824 */ /* 0x000fe400078e00ff */
[----:B------:R-:W-:Y:S02]  /*46f0*/  HFMA2.BF16_V2 R35, R10, R15, -RZ ;  /* 0x0000000f0a237231 */ /* 0x000fe400003000ff */
[----:B------:R-:W-:-:S03]  /*4700*/  FADD.FTZ R15, R36, R37 ;  /* 0x00000025240f7221 */ /* 0x000fc60000010000 */
[C---:B------:R-:W-:Y:S01]  /*4710*/  PRMT R36, R35.reuse, 0x7632, R36 ;  /* 0x0000763223247816 */ /* 0x040fe20000000024 */
[----:B------:R-:W-:-:S03]  /*4720*/  IMAD.U32 R35, R35, 0x10000, RZ ;  /* 0x0001000023237824 */ /* 0x000fc600078e00ff */
[----:B------:R-:W-:-:S05]  /*4730*/  SHF.L.U32 R36, R36, 0x10, RZ ;  /* 0x0000001024247819 */ /* 0x000fca00000006ff */
[----:B------:R-:W-:Y:S01]  /*4740*/  FADD.FTZ R36, R35, R36 ;  /* 0x0000002423247221 */ /* 0x000fe20000010000 */
[C---:B------:R-:W-:Y:S01]  /*4750*/  PRMT R35, R13.reuse, 0x7632, R35 ;  /* 0x000076320d237816 */ /* 0x040fe20000000023 */
[----:B------:R-:W-:Y:S02]  /*4760*/  IMAD.U32 R13, R13, 0x10000, RZ ;  /* 0x000100000d0d7824 */ /* 0x000fe400078e00ff */
[----:B------:R-:W-:Y:S02]  /*4770*/  FADD.FTZ R15, R15, R36 ;  /* 0x000000240f0f7221 */ /* 0x000fe40000010000 */
[----:B------:R-:W-:-:S04]  /*4780*/  IMAD.U32 R36, R35, 0x10000, RZ ;  /* 0x0001000023247824 */ /* 0x000fc800078e00ff */
[----:B------:R-:W-:Y:S01]  /*4790*/  FADD.FTZ R36, R13, R36 ;  /* 0x000000240d247221 */ /* 0x000fe20000010000 */
[----:B------:R-:W-:-:S03]  /*47a0*/  HFMA2.BF16_V2 R13, R11, R14, -RZ ;  /* 0x0000000e0b0d7231 */ /* 0x000fc600003000ff */
[----:B------:R-:W-:Y:S02]  /*47b0*/  FADD.FTZ R15, R15, R36 ;  /* 0x000000240f0f7221 */ /* 0x000fe40000010000 */
[----:B------:R1:W5:Y:S01]  /*47c0*/  LDG.E.CONSTANT R36, desc[UR8][R8.64+0x200] ;  /* 0x0002000808247981 */ /* 0x000362000c1e9900 */
[C---:B------:R-:W-:Y:S02]  /*47d0*/  PRMT R14, R13.reuse, 0x7632, R14 ;  /* 0x000076320d0e7816 */ /* 0x040fe4000000000e */
[----:B------:R-:W-:-:S03]  /*47e0*/  SHF.L.U32 R13, R13, 0x10, RZ ;  /* 0x000000100d0d7819 */ /* 0x000fc600000006ff */
[----:B------:R-:W-:-:S04]  /*47f0*/  IMAD.U32 R14, R14, 0x10000, RZ ;  /* 0x000100000e0e7824 */ /* 0x000fc800078e00ff */
[----:B------:R-:W-:Y:S02]  /*4800*/  FADD.FTZ R14, R13, R14 ;  /* 0x0000000e0d0e7221 */ /* 0x000fe40000010000 */
[----:B------:R1:W5:Y:S02]  /*4810*/  LDG.E.CONSTANT R13, desc[UR8][R8.64+0x208] ;  /* 0x00020808080d7981 */ /* 0x000364000c1e9900 */
[----:B------:R-:W-:Y:S02]  /*4820*/  FADD.FTZ R14, R15, R14 ;  /* 0x0000000e0f0e7221 */ /* 0x000fe40000010000 */
[----:B------:R1:W5:Y:S02]  /*4830*/  LDG.E.CONSTANT R15, desc[UR8][R8.64+0x204] ;  /* 0x00020408080f7981 */ /* 0x000364000c1e9900 */
[----:B------:R-:W-:Y:S02]  /*4840*/  FADD.FTZ R29, R29, R14 ;  /* 0x0000000e1d1d7221 */ /* 0x000fe40000010000 */
        /* <DEDUP_REMOVED lines=16> */
[----:B------:R-:W-:-:S04]  /*4950*/  SEL R35, R35, RZ, !P2 ;  /* 0x000000ff23237207 */ /* 0x000fc80005000000 */
[----:B------:R-:W-:Y:S01]  /*4960*/  PRMT R13, R13, 0x5410, R35 ;  /* 0x000054100d0d7816 */ /* 0x000fe20000000023 */
[----:B------:R-:W-:-:S05]  /*4970*/  VIADD R35, R31, 0x3 ;  /* 0x000000031f237836 */ /* 0x000fca0000000000 */
        /* <DEDUP_REMOVED lines=14> */
.L_x_18539:
[----:B------:R-:W-:Y:S05]  /*4a60*/  BSYNC.RECONVERGENT B2 ;  /* 0x0000000000027941 */ /* 0x000fea0003800200 */
.L_x_18538:
[----:B-----5:R-:W-:Y:S02]  /*4a70*/  HMUL2.BF16_V2 R35, R33, R36 ;  /* 0x0000002421237232 */ /* 0x020fe40000200000 */
[----:B------:R-:W-:Y:S02]  /*4a80*/  HFMA2.BF16_V2 R15, R10, R15, -RZ ;  /* 0x0000000f0a0f7231 */ /* 0x000fe400003000ff */
[----:B------:R-:W-:Y:S01]  /*4a90*/  HMUL2.BF16_V2 R13, R12, R13 ;  /* 0x0000000d0c0d7232 */ /* 0x000fe20000200000 */
[C---:B------:R-:W-:Y:S01]  /*4aa0*/  PRMT R36, R35.reuse, 0x7632, R36 ;  /* 0x0000763223247816 */ /* 0x040fe20000000024 */
[----:B------:R-:W-:-:S03]  /*4ab0*/  IMAD.U32 R35, R35, 0x10000, RZ ;  /* 0x0001000023237824 */ /* 0x000fc600078e00ff */
[----:B------:R-:W-:-:S05]  /*4ac0*/  SHF.L.U32 R36, R36, 0x10, RZ ;  /* 0x0000001024247819 */ /* 0x000fca00000006ff */
[--C-:B------:R-:W-:Y:S01]  /*4ad0*/  FADD.FTZ R35, R35, R36.reuse ;  /* 0x0000002423237221 */ /* 0x100fe20000010000 */
[C---:B------:R-:W-:Y:S01]  /*4ae0*/  PRMT R36, R15.reuse, 0x7632, R36 ;  /* 0x000076320f247816 */ /* 0x040fe20000000024 */
[----:B------:R-:W-:-:S04]  /*4af0*/  IMAD.U32 R15, R15, 0x10000, RZ ;  /* 0x000100000f0f7824 */ /* 0x000fc800078e00ff */
[----:B------:R-:W-:-:S04]  /*4b00*/  IMAD.U32 R36, R36, 0x10000, RZ ;  /* 0x0001000024247824 */ /* 0x000fc800078e00ff */
[----:B------:R-:W-:Y:S01]  /*4b10*/  FADD.FTZ R36, R15, R36 ;  /* 0x000000240f247221 */ /* 0x000fe20000010000 */
[C---:B------:R-:W-:Y:S02]  /*4b20*/  PRMT R15, R13.reuse, 0x7632, R15 ;  /* 0x000076320d0f7816 */ /* 0x040fe4000000000f */
[----:B------:R-:W-:Y:S01]  /*4b30*/  SHF.L.U32 R13, R13, 0x10, RZ ;  /* 0x000000100d0d7819 */ /* 0x000fe200000006ff */
[----:B------:R-:W-:Y:S02]  /*4b40*/  FADD.FTZ R35, R35, R36 ;  /* 0x0000002423237221 */ /* 0x000fe40000010000 */
[----:B------:R-:W-:Y:S02]  /*4b50*/  IMAD.U32 R36, R15, 0x10000, RZ ;  /* 0x000100000f247824 */ /* 0x000fe400078e00ff */
[----:B------:R2:W5:Y:S02]  /*4b60*/  LDG.E.CONSTANT R15, desc[UR8][R8.64+0x404] ;  /* 0x00040408080f7981 */ /* 0x000564000c1e9900 */
[----:B------:R-:W-:Y:S01]  /*4b70*/  FADD.FTZ R36, R13, R36 ;  /* 0x000000240d247221 */ /* 0x000fe20000010000 */
[----:B------:R-:W-:-:S03]  /*4b80*/  HFMA2.BF16_V2 R13, R11, R14, -RZ ;  /* 0x0000000e0b0d7231 */ /* 0x000fc600003000ff */
[----:B------:R-:W-:Y:S02]  /*4b90*/  FADD.FTZ R35, R35, R36 ;  /* 0x0000002423237221 */ /* 0x000fe40000010000 */
[----:B------:R2:W5:Y:S01]  /*4ba0*/  LDG.E.CONSTANT R36, desc[UR8][R8.64+0x400] ;  /* 0x0004000808247981 */ /* 0x000562000c1e9900 */
[C---:B------:R-:W-:Y:S01]  /*4bb0*/  PRMT R14, R13.reuse, 0x7632, R14 ;  /* 0x000076320d0e7816 */ /* 0x040fe2000000000e */
[----:B------:R-:W-:-:S03]  /*4bc0*/  IMAD.U32 R13, R13, 0x10000, RZ ;  /* 0x000100000d0d7824 */ /* 0x000fc600078e00ff */
[----:B------:R-:W-:-:S05]  /*4bd0*/  SHF.L.U32 R14, R14, 0x10, RZ ;  /* 0x000000100e0e7819 */ /* 0x000fca00000006ff */
[----:B------:R-:W-:Y:S02]  /*4be0*/  FADD.FTZ R14, R13, R14 ;  /* 0x0000000e0d0e7221 */ /* 0x000fe40000010000 */
[----:B------:R2:W5:Y:S02]  /*4bf0*/  LDG.E.CONSTANT R13, desc[UR8][R8.64+0x408] ;  /* 0x00040808080d7981 */ /* 0x000564000c1e9900 */
[----:B------:R-:W-:Y:S02]  /*4c00*/  FADD.FTZ R35, R35, R14 ;  /* 0x0000000e23237221 */ /* 0x000fe40000010000 */
[----:B------:R2:W5:Y:S01]  /*4c10*/  LDG.E.CONSTANT R14, desc[UR8][R8.64+0x40c] ;  /* 0x00040c08080e7981 */ /* 0x000562000c1e9900 */
[----:B------:R-:W-:Y:S01]  /*4c20*/  BSSY.RECONVERGENT B2, `(.L_x_18540) ;  /* 0x0000021000027945 */ /* 0x000fe20003800200 */
[----:B------:R-:W-:-:S03]  /*4c30*/  FADD.FTZ R28, R28, R35 ;  /* 0x000000231c1c7221 */ /* 0x000fc60000010000 */
[----:B------:R-:W-:Y:S05]  /*4c40*/  @P0 BRA `(.L_x_18541) ;  /* 0x0000000000780947 */ /* 0x000fea0003800000 */
[C---:B------:R-:W-:Y:S01]  /*4c50*/  VIADD R35, R31.reuse, 0xffffffff ;  /* 0xffffffff1f237836 */ /* 0x040fe20000000000 */
[----:B------:R-:W-:-:S04]  /*4c60*/  ISETP.GE.AND P2, PT, R31, UR10, PT ;  /* 0x0000000a1f007c0c */ /* 0x000fc8000bf46270 */
[----:B------:R-:W-:Y:S02]  /*4c70*/  ISETP.GE.AND P1, PT, R35, UR10, PT ;  /* 0x0000000a23007c0c */ /* 0x000fe4000bf26270 */
[C---:B-----5:R-:W-:Y:S02]  /*4c80*/  PRMT R35, R15.reuse, 0x7632, R35 ;  /* 0x000076320f237816 */ /* 0x060fe40000000023 */
        /* <DEDUP_REMOVED lines=20> */
[----:B------:R-:W-:-:S04]  /*4dd0*/  IADD3 R35, PT, PT, R31, -0x2, RZ ;  /* 0xfffffffe1f237810 */ /* 0x000fc80007ffe0ff */
[----:B------:R-:W-:Y:S02]  /*4de0*/  ISETP.GE.AND P2, PT, R35, UR10, PT ;  /* 0x0000000a23007c0c */ /* 0x000fe4000bf46270 */
[C---:B------:R-:W-:Y:S02]  /*4df0*/  PRMT R35, R36.reuse, 0x7632, R35 ;  /* 0x0000763224237816 */ /* 0x040fe40000000023 */
[----:B------:R-:W-:Y:S02]  /*4e00*/  SEL R36, R36, RZ, !P1 ;  /* 0x000000ff24247207 */ /* 0x000fe40004800000 */
[----:B------:R-:W-:-:S04]  /*4e10*/  SEL R35, R35, RZ, !P2 ;  /* 0x000000ff23237207 */ /* 0x000fc80005000000 */
[----:B------:R-:W-:-:S07]  /*4e20*/  PRMT R36, R36, 0x5410, R35 ;  /* 0x0000541024247816 */ /* 0x000fce0000000023 */
.L_x_18541:
[----:B------:R-:W-:Y:S05]  /*4e30*/  BSYNC.RECONVERGENT B2 ;  /* 0x0000000000027941 */ /* 0x000fea0003800200 */
.L_x_18540:
[----:B-----5:R-:W-:Y:S02]  /*4e40*/  HMUL2.BF16_V2 R35, R33, R36 ;  /* 0x0000002421237232 */ /* 0x020fe40000200000 */
[----:B------:R-:W-:Y:S02]  /*4e50*/  HFMA2.BF16_V2 R15, R10, R15, -RZ ;  /* 0x0000000f0a0f7231 */ /* 0x000fe400003000ff */
[----:B------:R-:W-:Y:S01]  /*4e60*/  HMUL2.BF16_V2 R13, R12, R13 ;  /* 0x0000000d0c0d7232 */ /* 0x000fe20000200000 */
[C---:B------:R-:W-:Y:S01]  /*4e70*/  PRMT R36, R35.reuse, 0x7632, R36 ;  /* 0x0000763223247816 */ /* 0x040fe20000000024 */
[----:B------:R-:W-:-:S04]  /*4e80*/  IMAD.U32 R35, R35, 0x10000, RZ ;  /* 0x0001000023237824 */ /* 0x000fc800078e00ff */
[----:B------:R-:W-:-:S04]  /*4e90*/  IMAD.U32 R36, R36, 0x10000, RZ ;  /* 0x0001000024247824 */ /* 0x000fc800078e00ff */
[--C-:B------:R-:W-:Y:S01]  /*4ea0*/  FADD.FTZ R35, R35, R36.reuse ;  /* 0x0000002423237221 */ /* 0x100fe20000010000 */
[C---:B------:R-:W-:Y:S02]  /*4eb0*/  PRMT R36, R15.reuse, 0x7632, R36 ;  /* 0x000076320f247816 */ /* 0x040fe40000000024 */
[----:B------:R-:W-:-:S03]  /*4ec0*/  SHF.L.U32 R15, R15, 0x10, RZ ;  /* 0x000000100f0f7819 */ /* 0x000fc600000006ff */
[----:B------:R-:W-:-:S04]  /*4ed0*/  IMAD.U32 R36, R36, 0x10000, RZ ;  /* 0x0001000024247824 */ /* 0x000fc800078e00ff */
[----:B------:R-:W-:Y:S01]  /*4ee0*/  FADD.FTZ R36, R15, R36 ;  /* 0x000000240f247221 */ /* 0x000fe20000010000 */
[C---:B------:R-:W-:Y:S01]  /*4ef0*/  PRMT R15, R13.reuse, 0x7632, R15 ;  /* 0x000076320d0f7816 */ /* 0x040fe2000000000f */
[----:B------:R-:W-:Y:S02]  /*4f00*/  IMAD.U32 R13, R13, 0x10000, RZ ;  /* 0x000100000d0d7824 */ /* 0x000fe400078e00ff */
[----:B------:R-:W-:Y:S01]  /*4f10*/  FADD.FTZ R35, R35, R36 ;  /* 0x0000002423237221 */ /* 0x000fe20000010000 */
[----:B------:R-:W-:Y:S02]  /*4f20*/  SHF.L.U32 R36, R15, 0x10, RZ ;  /* 0x000000100f247819 */ /* 0x000fe400000006ff */
[----:B------:R3:W5:Y:S03]  /*4f30*/  LDG.E.CONSTANT R15, desc[UR8][R8.64+0x604] ;  /* 0x00060408080f7981 */ /* 0x000766000c1e9900 */
[----:B------:R-:W-:Y:S01]  /*4f40*/  FADD.FTZ R36, R13, R36 ;  /* 0x000000240d247221 */ /* 0x000fe20000010000 */
[----:B------:R-:W-:-:S03]  /*4f50*/  HFMA2.BF16_V2 R13, R11, R14, -RZ ;  /* 0x0000000e0b0d7231 */ /* 0x000fc600003000ff */
[----:B------:R-:W-:Y:S02]  /*4f60*/  FADD.FTZ R35, R35, R36 ;  /* 0x0000002423237221 */ /* 0x000fe40000010000 */
[----:B------:R3:W5:Y:S01]  /*4f70*/  LDG.E.CONSTANT R36, desc[UR8][R8.64+0x600] ;  /* 0x0006000808247981 */ /* 0x000762000c1e9900 */
[C---:B------:R-:W-:Y:S01]  /*4f80*/  PRMT R14, R13.reuse, 0x7632, R14 ;  /* 0x000076320d0e7816 */ /* 0x040fe2000000000e */
[----:B------:R-:W-:-:S04]  /*4f90*/  IMAD.U32 R13, R13, 0x10000, RZ ;  /* 0x000100000d0d7824 */ /* 0x000fc800078e00ff */
[----:B------:R-:W-:-:S04]  /*4fa0*/  IMAD.U32 R14, R14, 0x10000, RZ ;  /* 0x000100000e0e7824 */ /* 0x000fc800078e00ff */
[----:B------:R-:W-:Y:S02]  /*4fb0*/  FADD.FTZ R14, R13, R14 ;  /* 0x0000000e0d0e7221 */ /* 0x000fe40000010000 */
[----:B------:R3:W5:Y:S02]  /*4fc0*/  LDG.E.CONSTANT R13, desc[UR8][R8.64+0x608] ;  /* 0x00060808080d7981 */ /* 0x000764000c1e9900 */
[----:B------:R-:W-:-:S04]  /*4fd0*/  FADD.FTZ R14, R35, R14 ;  /* 0x0000000e230e7221 */ /* 0x000fc80000010000 */
        /* <DEDUP_REMOVED lines=34> */
.L_x_18543:
[----:B------:R-:W-:Y:S05]  /*5200*/  BSYNC.RECONVERGENT B2 ;  /* 0x0000000000027941 */ /* 0x000fea0003800200 */
.L_x_18542:
[----:B-----5:R-:W-:Y:S02]  /*5210*/  HMUL2.BF16_V2 R35, R33, R36 ;  /* 0x0000002421237232 */ /* 0x020fe40000200000 */
[----:B------:R-:W-:Y:S02]  /*5220*/  HFMA2.BF16_V2 R15, R10, R15, -RZ ;  /* 0x0000000f0a0f7231 */ /* 0x000fe400003000ff */
[----:B------:R-:W-:Y:S01]  /*5230*/  HMUL2.BF16_V2 R13, R12, R13 ;  /* 0x0000000d0c0d7232 */ /* 0x000fe20000200000 */
[C---:B------:R-:W-:Y:S02]  /*5240*/  PRMT R36, R35.reuse, 0x7632, R36 ;  /* 0x0000763223247816 */ /* 0x040fe40000000024 */
[----:B------:R-:W-:-:S03]  /*5250*/  SHF.L.U32 R35, R35, 0x10, RZ ;  /* 0x0000001023237819 */ /* 0x000fc600000006ff */
[----:B------:R-:W-:-:S04]  /*5260*/  IMAD.U32 R36, R36, 0x10000, RZ ;  /* 0x0001000024247824 */ /* 0x000fc800078e00ff */
[--C-:B------:R-:W-:Y:S01]  /*5270*/  FADD.FTZ R35, R35, R36.reuse ;  /* 0x0000002423237221 */ /* 0x100fe20000010000 */
[C---:B------:R-:W-:Y:S01]  /*5280*/  PRMT R36, R15.reuse, 0x7632, R36 ;  /* 0x000076320f247816 */ /* 0x040fe20000000024 */
[----:B------:R-:W-:-:S03]  /*5290*/  IMAD.U32 R15, R15, 0x10000, RZ ;  /* 0x000100000f0f7824 */ /* 0x000fc600078e00ff */
[----:B------:R-:W-:-:S05]  /*52a0*/  SHF.L.U32 R36, R36, 0x10, RZ ;  /* 0x0000001024247819 */ /* 0x000fca00000006ff */
[----:B------:R-:W-:Y:S01]  /*52b0*/  FADD.FTZ R36, R15, R36 ;  /* 0x000000240f247221 */ /* 0x000fe20000010000 */
[C---:B------:R-:W-:Y:S01]  /*52c0*/  PRMT R15, R13.reuse, 0x7632, R15 ;  /* 0x000076320d0f7816 */ /* 0x040fe2000000000f */
[----:B------:R-:W-:Y:S02]  /*52d0*/  IMAD.U32 R13, R13, 0x10000, RZ ;  /* 0x000100000d0d7824 */ /* 0x000fe400078e00ff */
[----:B------:R-:W-:Y:S02]  /*52e0*/  FADD.FTZ R35, R35, R36 ;  /* 0x0000002423237221 */ /* 0x000fe40000010000 */
[----:B------:R-:W-:Y:S02]  /*52f0*/  IMAD.U32 R36, R15, 0x10000, RZ ;  /* 0x000100000f247824 */ /* 0x000fe400078e00ff */
[----:B------:R4:W5:Y:S02]  /*5300*/  LDG.E.CONSTANT R15, desc[UR8][R8.64+0x804] ;  /* 0x00080408080f7981 */ /* 0x000964000c1e9900 */
        /* <DEDUP_REMOVED lines=44> */
.L_x_18545:
[----:B------:R-:W-:Y:S05]  /*55d0*/  BSYNC.RECONVERGENT B2 ;  /* 0x0000000000027941 */ /* 0x000fea0003800200 */
.L_x_18544:
        /* <DEDUP_REMOVED lines=60> */
.L_x_18547:
[----:B------:R-:W-:Y:S05]  /*59a0*/  BSYNC.RECONVERGENT B2 ;  /* 0x0000000000027941 */ /* 0x000fea0003800200 */
.L_x_18546:
        /* <DEDUP_REMOVED lines=60> */
.L_x_18549:
[----:B------:R-:W-:Y:S05]  /*5d70*/  BSYNC.RECONVERGENT B2 ;  /* 0x0000000000027941 */ /* 0x000fea0003800200 */
.L_x_18548:
        /* <DEDUP_REMOVED lines=26> */
[----:B------:R0:W5:Y:S01]  /*5f20*/  LDG.E.CONSTANT R14, desc[UR8][R8.64+0xe0c] ;  /* 0x000e0c08080e7981 */ /* 0x000162000c1e9900 */
[----:B------:R-:W-:Y:S01]  /*5f30*/  BSSY.RECONVERGENT B2, `(.L_x_18550) ;  /* 0x0000021000027945 */ /* 0x000fe20003800200 */
[----:B------:R-:W-:-:S03]  /*5f40*/  FADD.FTZ R20, R20, R35 ;  /* 0x0000002314147221 */ /* 0x000fc60000010000 */
[----:B------:R-:W-:Y:S05]  /*5f50*/  @P0 BRA `(.L_x_18551) ;  /* 0x0000000000780947 */ /* 0x000fea0003800000 */
[C---:B01234-:R-:W-:Y:S01]  /*5f60*/  VIADD R8, R31.reuse, 0xfffffffe ;  /* 0xfffffffe1f087836 */ /* 0x05ffe20000000000 */
[----:B------:R-:W-:Y:S02]  /*5f70*/  ISETP.GE.AND P3, PT, R31, UR10, PT ;  /* 0x0000000a1f007c0c */ /* 0x000fe4000bf66270 */
[----:B-----5:R-:W-:Y:S02]  /*5f80*/  PRMT R9, R15, 0x7632, R9 ;  /* 0x000076320f097816 */ /* 0x020fe40000000009 */
[----:B------:R-:W-:Y:S02]  /*5f90*/  ISETP.GE.AND P1, PT, R8, UR10, PT ;  /* 0x0000000a08007c0c */ /* 0x000fe4000bf26270 */
[----:B------:R-:W-:Y:S02]  /*5fa0*/  IADD3 R8, PT, PT, R31, -0x1, RZ ;  /* 0xffffffff1f087810 */ /* 0x000fe40007ffe0ff */
[----:B------:R-:W-:Y:S02]  /*5fb0*/  ISETP.GE.AND P0, PT, R34, UR10, PT ;  /* 0x0000000a22007c0c */ /* 0x000fe4000bf06270 */
[----:B------:R-:W-:-:S02]  /*5fc0*/  ISETP.GE.AND P2, PT, R8, UR10, PT ;  /* 0x0000000a08007c0c */ /* 0x000fc4000bf46270 */
[----:B------:R-:W-:Y:S02]  /*5fd0*/  PRMT R8, R36, 0x7632, R8 ;  /* 0x0000763224087816 */ /* 0x000fe40000000008 */
[----:B------:R-:W-:Y:S02]  /*5fe0*/  SEL R34, R9, RZ, !P3 ;  /* 0x000000ff09227207 */ /* 0x000fe40005800000 */
[----:B------:R-:W-:Y:S01]  /*5ff0*/  SEL R9, R8, RZ, !P1 ;  /* 0x000000ff08097207 */ /* 0x000fe20004800000 */
[----:B------:R-:W-:Y:S01]  /*6000*/  VIADD R8, R31, 0x1 ;  /* 0x000000011f087836 */ /* 0x000fe20000000000 */
[----:B------:R-:W-:Y:S02]  /*6010*/  SEL R36, R36, RZ, !P0 ;  /* 0x000000ff24247207 */ /* 0x000fe40004000000 */
[----:B------:R-:W-:Y:S02]  /*6020*/  SEL R15, R15, RZ, !P2 ;  /* 0x000000ff0f0f7207 */ /* 0x000fe40005000000 */
[----:B------:R-:W-:Y:S01]  /*6030*/  ISETP.GE.AND P0, PT, R8, UR10, PT ;  /* 0x0000000a08007c0c */ /* 0x000fe2000bf06270 */
[C---:B------:R-:W-:Y:S01]  /*6040*/  VIADD R8, R31.reuse, 0x2 ;  /* 0x000000021f087836 */ /* 0x040fe20000000000 */
[----:B------:R-:W-:Y:S01]  /*6050*/  PRMT R36, R36, 0x5410, R9 ;  /* 0x0000541024247816 */ /* 0x000fe20000000009 */
[----:B------:R-:W-:Y:S01]  /*6060*/  VIADD R9, R31, 0x4 ;  /* 0x000000041f097836 */ /* 0x000fe20000000000 */
[----:B------:R-:W-:-:S02]  /*6070*/  PRMT R15, R15, 0x5410, R34 ;  /* 0x000054100f0f7816 */ /* 0x000fc40000000022 */
[----:B------:R-:W-:Y:S02]  /*6080*/  ISETP.GE.AND P1, PT, R8, UR10, PT ;  /* 0x0000000a08007c0c */ /* 0x000fe4000bf26270 */
[----:B------:R-:W-:-:S04]  /*6090*/  IADD3 R8, PT, PT, R31, 0x3, RZ ;  /* 0x000000031f087810 */ /* 0x000fc80007ffe0ff */
        /* <DEDUP_REMOVED lines=10> */
.L_x_18551:
[----:B------:R-:W-:Y:S05]  /*6140*/  BSYNC.RECONVERGENT B2 ;  /* 0x0000000000027941 */ /* 0x000fea0003800200 */
.L_x_18550:
[----:B012345:R-:W-:Y:S02]  /*6150*/  HMUL2.BF16_V2 R8, R33, R36 ;  /* 0x0000002421087232 */ /* 0x03ffe40000200000 */
[----:B------:R-:W-:Y:S02]  /*6160*/  HFMA2.BF16_V2 R10, R10, R15, -RZ ;  /* 0x0000000f0a0a7231 */ /* 0x000fe400003000ff */
[----:B------:R-:W-:Y:S02]  /*6170*/  HMUL2.BF16_V2 R12, R12, R13 ;  /* 0x0000000d0c0c7232 */ /* 0x000fe40000200000 */
[----:B------:R-:W-:Y:S01]  /*6180*/  HFMA2.BF16_V2 R13, R11, R14, -RZ ;  /* 0x0000000e0b0d7231 */ /* 0x000fe200003000ff */
[C---:B------:R-:W-:Y:S01]  /*6190*/  PRMT R9, R8.reuse, 0x7632, R9 ;  /* 0x0000763208097816 */ /* 0x040fe20000000009 */
[----:B------:R-:W-:Y:S01]  /*61a0*/  IMAD.U32 R8, R8, 0x10000, RZ ;  /* 0x0001000008087824 */ /* 0x000fe200078e00ff */
[----:B------:R-:W-:Y:S02]  /*61b0*/  PRMT R11, R12, 0x7610, R11 ;  /* 0x000076100c0b7816 */ /* 0x000fe4000000000b */
[----:B------:R-:W-:-:S02]  /*61c0*/  SHF.L.U32 R9, R9, 0x10, RZ ;  /* 0x0000001009097819 */ /* 0x000fc400000006ff */
[----:B------:R-:W-:Y:S02]  /*61d0*/  PRMT R12, R12, 0x7632, R12 ;  /* 0x000076320c0c7816 */ /* 0x000fe4000000000c */
[----:B------:R-:W-:Y:S01]  /*61e0*/  SHF.L.U32 R11, R11, 0x10, RZ ;  /* 0x000000100b0b7819 */ /* 0x000fe200000006ff */
[--C-:B------:R-:W-:Y:S01]  /*61f0*/  FADD.FTZ R8, R8, R9.reuse ;  /* 0x0000000908087221 */ /* 0x100fe20000010000 */
[----:B------:R-:W-:Y:S01]  /*6200*/  PRMT R9, R10, 0x7610, R9 ;  /* 0x000076100a097816 */ /* 0x000fe20000000009 */
[----:B------:R-:W-:Y:S01]  /*6210*/  IMAD.U32 R12, R12, 0x10000, RZ ;  /* 0x000100000c0c7824 */ /* 0x000fe200078e00ff */
[----:B------:R-:W-:-:S03]  /*6220*/  PRMT R10, R10, 0x7632, R10 ;  /* 0x000076320a0a7816 */ /* 0x000fc6000000000a */
[----:B------:R-:W-:Y:S01]  /*6230*/  IMAD.U32 R14, R9, 0x10000, RZ ;  /* 0x00010000090e7824 */ /* 0x000fe200078e00ff */
[----:B------:R-:W-:Y:S01]  /*6240*/  PRMT R9, R13, 0x7632, R9 ;  /* 0x000076320d097816 */ /* 0x000fe20000000009 */
[----:B------:R-:W-:Y:S02]  /*6250*/  IMAD.U32 R15, R10, 0x10000, RZ ;  /* 0x000100000a0f7824 */ /* 0x000fe400078e00ff */
[----:B------:R-:W-:Y:S01]  /*6260*/  FADD.FTZ R11, R11, R12 ;  /* 0x0000000c0b0b7221 */ /* 0x000fe20000010000 */
[----:B------:R-:W-:Y:S01]  /*6270*/  IMAD.U32 R13, R13, 0x10000, RZ ;  /* 0x000100000d0d7824 */ /* 0x000fe200078e00ff */
[----:B------:R-:W-:Y:S01]  /*6280*/  SHF.L.U32 R10, R9, 0x10, RZ ;  /* 0x00000010090a7819 */ /* 0x000fe200000006ff */
[----:B------:R-:W-:-:S04]  /*6290*/  FADD.FTZ R15, R14, R15 ;  /* 0x0000000f0e0f7221 */ /* 0x000fc80000010000 */
[----:B------:R-:W-:Y:S01]  /*62a0*/  FADD.FTZ R8, R8, R15 ;  /* 0x0000000f08087221 */ /* 0x000fe20000010000 */
[----:B------:R-:W-:-:S03]  /*62b0*/  FADD.FTZ R13, R13, R10 ;  /* 0x0000000a0d0d7221 */ /* 0x000fc60000010000 */
[----:B------:R-:W-:-:S04]  /*62c0*/  FADD.FTZ R8, R8, R11 ;  /* 0x0000000b08087221 */ /* 0x000fc80000010000 */
[----:B------:R-:W-:-:S04]  /*62d0*/  FADD.FTZ R8, R8, R13 ;  /* 0x0000000d08087221 */ /* 0x000fc80000010000 */
[----:B------:R-:W-:-:S07]  /*62e0*/  FADD.FTZ R19, R19, R8 ;  /* 0x0000000813137221 */ /* 0x000fce0000010000 */
.L_x_18535:
[----:B---3--:R-:W-:Y:S05]  /*62f0*/  BSYNC.RECONVERGENT B0 ;  /* 0x0000000000007941 */ /* 0x008fea0003800200 */
.L_x_18534:
        /* <DEDUP_REMOVED lines=14> */
.L_x_18533:
[----:B--23--:R-:W-:Y:S05]  /*63e0*/  BSYNC.RECONVERGENT B1 ;  /* 0x0000000000017941 */ /* 0x00cfea0003800200 */
.L_x_18532:
[----:B------:R-:W2:Y:S01]  /*63f0*/  S2R R4, SR_TID.X ;  /* 0x0000000000047919 */ /* 0x000ea20000002100 */
[----:B------:R-:W-:Y:S01]  /*6400*/  BSSY.RECONVERGENT B0, `(.L_x_18553) ;  /* 0x0000028000007945 */ /* 0x000fe20003800200 */
[----:B01----:R-:W0:Y:S04]  /*6410*/  SHFL.BFLY PT, R6, R25, 0x1, 0x1f ;  /* 0x0c201f0019067f89 */ /* 0x003e2800000e0000 */
[----:B------:R-:W1:Y:S04]  /*6420*/  SHFL.BFLY PT, R8, R23, 0x1, 0x1f ;  /* 0x0c201f0017087f89 */ /* 0x000e6800000e0000 */
[----:B------:R-:W3:Y:S04]  /*6430*/  SHFL.BFLY PT, R7, R22, 0x1, 0x1f ;  /* 0x0c201f0016077f89 */ /* 0x000ee800000e0000 */
[----:B------:R-:W4:Y:S04]  /*6440*/  SHFL.BFLY PT, R2, R29, 0x1, 0x1f ;  /* 0x0c201f001d027f89 */ /* 0x000f2800000e0000 */
[----:B------:R-:W4:Y:S04]  /*6450*/  SHFL.BFLY PT, R5, R28, 0x1, 0x1f ;  /* 0x0c201f001c057f89 */ /* 0x000f2800000e0000 */
[----:B------:R-:W4:Y:S04]  /*6460*/  SHFL.BFLY PT, R10, R21, 0x1, 0x1f ;  /* 0x0c201f00150a7f89 */ /* 0x000f2800000e0000 */
[----:B------:R-:W4:Y:S01]  /*6470*/  SHFL.BFLY PT, R9, R20, 0x1, 0x1f ;  /* 0x0c201f0014097f89 */ /* 0x000f2200000e0000 */
[----:B0-----:R-:W-:-:S03]  /*6480*/  FADD.FTZ R25, R6, R25 ;  /* 0x0000001906197221 */ /* 0x001fc60000010000 */
[----:B------:R-:W0:Y:S01]  /*6490*/  SHFL.BFLY PT, R12, R19, 0x1, 0x1f ;  /* 0x0c201f00130c7f89 */ /* 0x000e2200000e0000 */
[----:B--2---:R-:W-:Y:S01]  /*64a0*/  LOP3.LUT R11, R4, 0x1, RZ, 0xc0, !PT ;  /* 0x00000001040b7812 */ /* 0x004fe200078ec0ff */
[----:B-1----:R-:W-:Y:S01]  /*64b0*/  FADD.FTZ R6, R8, R23 ;  /* 0x0000001708067221 */ /* 0x002fe20000010000 */
[----:B------:R-:W-:Y:S01]  /*64c0*/  SHF.R.U32.HI R8, RZ, 0x5, R4 ;  /* 0x00000005ff087819 */ /* 0x000fe20000011604 */
[----:B---3--:R-:W-:Y:S01]  /*64d0*/  FADD.FTZ R22, R7, R22 ;  /* 0x0000001607167221 */ /* 0x008fe20000010000 */
[----:B------:R-:W-:Y:S01]  /*64e0*/  BAR.SYNC.DEFER_BLOCKING 0x0 ;  /* 0x0000000000007b1d */ /* 0x000fe20000010000 */
[----:B------:R-:W-:Y:S02]  /*64f0*/  ISETP.NE.AND P0, PT, R11, RZ, PT ;  /* 0x000000ff0b00720c */ /* 0x000fe40003f05270 */
[----:B------:R-:W-:Y:S01]  /*6500*/  LOP3.LUT R11, R4, 0x3c0, RZ, 0xc0, !PT ;  /* 0x000003c0040b7812 */ /* 0x000fe200078ec0ff */
[----:B----4-:R-:W-:-:S03]  /*6510*/  FADD.FTZ R2, R2, R29 ;  /* 0x0000001d02027221 */ /* 0x010fc60000010000 */
[----:B------:R-:W-:Y:S01]  /*6520*/  ISETP.NE.OR P1, PT, R11, 0x40, P0 ;  /* 0x000000400b00780c */ /* 0x000fe20000725670 */
[----:B------:R-:W-:Y:S01]  /*6530*/  FADD.FTZ R5, R5, R28 ;  /* 0x0000001c05057221 */ /* 0x000fe20000010000 */
[----:B------:R-:W-:Y:S01]  /*6540*/  LOP3.LUT R11, R4, 0x1f, RZ, 0xc0, !PT ;  /* 0x0000001f040b7812 */ /* 0x000fe200078ec0ff */
[----:B------:R-:W-:-:S03]  /*6550*/  FADD.FTZ R21, R10, R21 ;  /* 0x000000150a157221 */ /* 0x000fc60000010000 */
[----:B------:R-:W-:Y:S01]  /*6560*/  SHF.R.U32.HI R7, RZ, 0x1, R11 ;  /* 0x00000001ff077819 */ /* 0x000fe2000001160b */
[----:B------:R-:W-:-:S04]  /*6570*/  FADD.FTZ R20, R9, R20 ;  /* 0x0000001409147221 */ /* 0x000fc80000010000 */
[----:B------:R-:W-:Y:S02]  /*6580*/  IMAD R8, R8, 0x80, R7 ;  /* 0x0000008008087824 */ /* 0x000fe400078e0207 */
        /* <DEDUP_REMOVED lines=15> */
.L_x_18554:
[----:B------:R-:W-:Y:S05]  /*6680*/  BSYNC.RECONVERGENT B0 ;  /* 0x0000000000007941 */ /* 0x000fea0003800200 */
.L_x_18553:
        /* <DEDUP_REMOVED lines=29> */
.L_x_18556:
[----:B------:R-:W-:Y:S05]  /*6860*/  BSYNC.RECONVERGENT B0 ;  /* 0x0000000000007941 */ /* 0x000fea0003800200 */
.L_x_18555:
        /* <DEDUP_REMOVED lines=12> */
.L_x_18558:
[----:B------:R-:W-:Y:S05]  /*6930*/  BSYNC.RECONVERGENT B0 ;  /* 0x0000000000007941 */ /* 0x000fea0003800200 */
.L_x_18557:
        /* <DEDUP_REMOVED lines=19> */
.L_x_18560:
[----:B------:R-:W-:Y:S05]  /*6a70*/  BSYNC.RECONVERGENT B0 ;  /* 0x0000000000007941 */ /* 0x000fea0003800200 */
.L_x_18559:
        /* <DEDUP_REMOVED lines=8> */
[----:B------:R-:W-:Y:S02]  /*6b00*/  SHF.R.U32.HI R3, RZ, 0x1, R4 ;  /* 0x00000001ff037819 */ /* 0x000fe40000011604 */
[----:B------:R-:W-:Y:S02]  /*6b10*/  SHF.L.U32 R0, R0, 0x7, RZ ;  /* 0x0000000700007819 */ /* 0x000fe400000006ff */
        /* <DEDUP_REMOVED lines=22> */
.L_x_18509:
[----:B------:R-:W-:Y:S01]  /*6c80*/  BSSY B2, `(.L_x_18561) ;  /* 0x0000008000027945 */ /* 0x000fe20003800000 */
[----:B------:R-:W-:Y:S01]  /*6c90*/  IMAD.MOV.U32 R30, RZ, RZ, R8 ;  /* 0x000000ffff1e7224 */ /* 0x000fe200078e0008 */
[----:B------:R-:W-:Y:S01]  /*6ca0*/  MOV R32, 0x1f ;  /* 0x0000001f00207802 */ /* 0x000fe20000000f00 */
[----:B------:R-:W-:Y:S02]  /*6cb0*/  IMAD.MOV.U32 R11, RZ, RZ, 0x1 ;  /* 0x00000001ff0b7424 */ /* 0x000fe400078e00ff */
[----:B------:R-:W-:-:S07]  /*6cc0*/  IMAD.MOV.U32 R9, RZ, RZ, -0x1 ;  /* 0xffffffffff097424 */ /* 0x000fce00078e00ff */
[----:B------:R-:W-:Y:S05]  /*6cd0*/  WARPSYNC.COLLECTIVE R9, `(.L_x_18562) ;  /* 0x0000000009087348 */ /* 0x000fea0003c00000 */
[----:B------:R0:W1:Y:S02]  /*6ce0*/  SHFL.BFLY P2, R12, R30, R11, R32 ;  /* 0x0c00000b1e0c7389 */ /* 0x0000640000040020 */
[----:B01----:R-:W-:Y:S05]  /*6cf0*/  ENDCOLLECTIVE ;  /* 0x000000000000791b */ /* 0x003fea0003800000 */
.L_x_18562:
[----:B------:R-:W-:Y:S05]  /*6d00*/  BSYNC B2 ;  /* 0x0000000000027941 */ /* 0x000fea0003800000 */
.L_x_18561:
[----:B------:R-:W-:Y:S01]  /*6d10*/  IMAD.MOV.U32 R9, RZ, RZ, R12 ;  /* 0x000000ffff097224 */ /* 0x000fe200078e000c */
[----:B------:R-:W-:Y:S06]  /*6d20*/  BRA `(.L_x_18563) ;  /* 0xffffffb400107947 */ /* 0x000fec000383ffff */
.L_x_18511:
        /* <DEDUP_REMOVED lines=8> */
.L_x_18565:
[----:B------:R-:W-:Y:S05]  /*6db0*/  BSYNC B0 ;  /* 0x0000000000007941 */ /* 0x000fea0003800000 */
.L_x_18564:
[----:B------:R-:W-:Y:S02]  /*6dc0*/  IMAD.MOV.U32 R6, RZ, RZ, R12 ;  /* 0x000000ffff067224 */ /* 0x000fe400078e000c */
[----:B------:R-:W-:Y:S02]  /*6dd0*/  HFMA2 R11, -RZ, RZ, 0, 4.76837158203125e-07 ;  /* 0x00000008ff0b7431 */ /* 0x000fe400000001ff */
[----:B------:R-:W-:Y:S02]  /*6de0*/  IMAD.MOV.U32 R32, RZ, RZ, 0x1f ;  /* 0x0000001fff207424 */ /* 0x000fe400078e00ff */
[----:B------:R-:W-:Y:S01]  /*6df0*/  IMAD.MOV.U32 R9, RZ, RZ, -0x1 ;  /* 0xffffffffff097424 */ /* 0x000fe200078e00ff */
[----:B------:R-:W-:-:S05]  /*6e00*/  FMNMX.FTZ R6, R6, R23, !PT ;  /* 0x0000001706067209 */ /* 0x000fca0007810000 */
[----:B------:R-:W-:-:S07]  /*6e10*/  IMAD.MOV.U32 R30, RZ, RZ, R6 ;  /* 0x000000ffff1e7224 */ /* 0x000fce00078e0006 */
[----:B------:R-:W-:Y:S05]  /*6e20*/  WARPSYNC.COLLECTIVE R9, `(.L_x_18566) ;  /* 0x0000000009087348 */ /* 0x000fea0003c00000 */
[----:B------:R0:W1:Y:S02]  /*6e30*/  SHFL.BFLY P2, R12, R30, R11, R32 ;  /* 0x0c00000b1e0c7389 */ /* 0x0000640000040020 */
[----:B01----:R-:W-:Y:S05]  /*6e40*/  ENDCOLLECTIVE ;  /* 0x000000000000791b */ /* 0x003fea0003800000 */
.L_x_18566:
[----:B------:R-:W-:Y:S01]  /*6e50*/  IMAD.MOV.U32 R11, RZ, RZ, 0x4 ;  /* 0x00000004ff0b7424 */ /* 0x000fe200078e00ff */
[----:B------:R-:W-:-:S04]  /*6e60*/  MOV R5, R12 ;  /* 0x0000000c00057202 */ /* 0x000fc80000000f00 */
[----:B------:R-:W-:-:S05]  /*6e70*/  FMNMX.FTZ R5, R6, R5, !PT ;  /* 0x0000000506057209 */ /* 0x000fca0007810000 */
[----:B------:R-:W-:-:S07]  /*6e80*/  IMAD.MOV.U32 R30, RZ, RZ, R5 ;  /* 0x000000ffff1e7224 */ /* 0x000fce00078e0005 */
[----:B------:R-:W-:Y:S05]  /*6e90*/  WARPSYNC.COLLECTIVE R9, `(.L_x_18567) ;  /* 0x0000000009087348 */ /* 0x000fea0003c00000 */
[----:B------:R0:W1:Y:S02]  /*6ea0*/  SHFL.BFLY P2, R12, R30, R11, R32 ;  /* 0x0c00000b1e0c7389 */ /* 0x0000640000040020 */
[----:B01----:R-:W-:Y:S05]  /*6eb0*/  ENDCOLLECTIVE ;  /* 0x000000000000791b */ /* 0x003fea0003800000 */
.L_x_18567:
[----:B------:R-:W-:Y:S01]  /*6ec0*/  HFMA2 R11, -RZ, RZ, 0, 1.1920928955078125e-07 ;  /* 0x00000002ff0b7431 */ /* 0x000fe200000001ff */
[----:B------:R-:W-:-:S04]  /*6ed0*/  MOV R8, R12 ;  /* 0x0000000c00087202 */ /* 0x000fc80000000f00 */
[----:B------:R-:W-:-:S05]  /*6ee0*/  FMNMX.FTZ R7, R5, R8, !PT ;  /* 0x0000000805077209 */ /* 0x000fca0007810000 */
[----:B------:R-:W-:-:S07]  /*6ef0*/  IMAD.MOV.U32 R30, RZ, RZ, R7 ;  /* 0x000000ffff1e7224 */ /* 0x000fce00078e0007 */
[----:B------:R-:W-:Y:S05]  /*6f00*/  WARPSYNC.COLLECTIVE R9, `(.L_x_18568) ;  /* 0x0000000009087348 */ /* 0x000fea0003c00000 */
[----:B------:R0:W1:Y:S02]  /*6f10*/  SHFL.BFLY P2, R12, R30, R11, R32 ;  /* 0x0c00000b1e0c7389 */ /* 0x0000640000040020 */
[----:B01----:R-:W-:Y:S05]  /*6f20*/  ENDCOLLECTIVE ;  /* 0x000000000000791b */ /* 0x003fea0003800000 */
.L_x_18568:
[----:B------:R-:W-:Y:S05]  /*6f30*/  BRA `(.L_x_18569) ;  /* 0xffffffb400147947 */ /* 0x000fea000383ffff */
.L_x_18570:
        /* <DEDUP_REMOVED lines=12> */
.L_x_25925:


//--------------------- .text._ZN4vllm25paged_attention_v1_kernelI13__nv_bfloat16S1_Li120ELi16ELi128ELNS_18Fp8KVCacheDataTypeE0ELb1EEEvPT_PKS3_PKT0_S9_ifPKiSB_iPKfiiiSD_SD_iiiii --------------------------
	.section	.text._ZN4vllm25paged_attention_v1_kernelI13__nv_bfloat16S1_Li120ELi16ELi128ELNS_18Fp8KVCacheDataTypeE0ELb1EEEvPT_PKS3_PKT0_S9_ifPKiSB_iPKfiiiSD_SD_iiiii,"ax",@progbits
	.align	128
        .global         _ZN4vllm25paged_attention_v1_kernelI13__nv_bfloat16S1_Li120ELi16ELi128ELNS_18Fp8KVCacheDataTypeE0ELb1EEEvPT_PKS3_PKT0_S9_ifPKiSB_iPKfiiiSD_SD_iiiii
        .type           _ZN4vllm25paged_attention_v1_kernelI13__nv_bfloat16S1_Li120ELi16ELi128ELNS_18Fp8KVCacheDataTypeE0ELb1EEEvPT_PKS3_PKT0_S9_ifPKiSB_iPKfiiiSD_SD_iiiii,@function
        .size           _ZN4vllm25paged_attention_v1_kernelI13__nv_bfloat16S1_Li120ELi16ELi128ELNS_18Fp8KVCacheDataTypeE0ELb1EEEvPT_PKS3_PKT0_S9_ifPKiSB_iPKfiiiSD_SD_iiiii,(.L_x_25926 - _ZN4vllm25paged_attention_v1_kernelI13__nv_bfloat16S1_Li120ELi16ELi128ELNS_18Fp8KVCacheDataTypeE0ELb1EEEvPT_PKS3_PKT0_S9_ifPKiSB_iPKfiiiSD_SD_iiiii)
        .other          _ZN4vllm25paged_attention_v1_kernelI13__nv_bfloat16S1_Li120ELi16ELi128ELNS_18Fp8KVCacheDataTypeE0ELb1EEEvPT_PKS3_PKT0_S9_ifPKiSB_iPKfiiiSD_SD_iiiii,@"STO_CUDA_ENTRY STV_DEFAULT"
_ZN4vllm25paged_attention_v1_kernelI13__nv_bfloat16S1_Li120ELi16ELi128ELNS_18Fp8KVCacheDataTypeE0ELb1EEEvPT_PKS3_PKT0_S9_ifPKiSB_iPKfiiiSD_SD_iiiii:
.text._ZN4vllm25paged_attention_v1_kernelI13__nv_bfloat16S1_Li120ELi16ELi128ELNS_18Fp8KVCacheDataTypeE0ELb1EEEvPT_PKS3_PKT0_S9_ifPKiSB_iPKfiiiSD_SD_iiiii:
        /* <DEDUP_REMOVED lines=9> */
[----:B------:R-:W-:Y:S01]  /*0090*/  IMAD.MOV.U32 R28, RZ, RZ, RZ ;  /* 0x000000ffff1c7224 */ /* 0x000fe200078e00ff */
[----:B------:R-:W4:Y:S01]  /*00a0*/  LDCU UR5, c[0x0][0x3e8] ;  /* 0x00007d00ff0577ac */ /* 0x000f220008000800 */
[----:B------:R-:W0:Y:S05]  /*00b0*/  LDCU UR8, c[0x0][0x3ec] ;  /* 0x00007d80ff0877ac */ /* 0x000e2a0008000800 */
[----:B------:R-:W4:Y:S01]  /*00c0*/  LDC R23, c[0x0][0x3f8] ;  /* 0x0000fe00ff177b82 */ /* 0x000f220000000800 */
[----:B------:R-:W0:Y:S01]  /*00d0*/  LDCU UR9, c[0x0][0x3d0] ;  /* 0x00007a00ff0977ac */ /* 0x000e220008000800 */
[----:B------:R-:W0:Y:S02]  /*00e0*/  LDCU UR10, c[0x0][0x3cc] ;  /* 0x00007980ff0a77ac */ /* 0x000e240008000800 */
[----:B0-----:R-:W-:Y:S01]  /*00f0*/  IMAD.WIDE.U32 R4, R0, 0x4, R4 ;  /* 0x0000000400047825 */ /* 0x001fe200078e0004 */
[----:B------:R-:W0:Y:S04]  /*0100*/  LDCU UR11, c[0x0][0x3a4] ;  /* 0x00007480ff0b77ac */ /* 0x000e280008000800 */
[----:B-1----:R1:W4:Y:S01]  /*0110*/  LDG.E.CONSTANT R31, desc[UR6][R4.64] ;  /* 0x00000006041f7981 */ /* 0x002322000c1e9900 */
[----:B--2---:R-:W-:Y:S01]  /*0120*/  ISETP.GT.U32.AND P1, PT, R2, 0x1d, PT ;  /* 0x0000001d0200780c */ /* 0x004fe20003f24070 */
[----:B---3--:R-:W-:Y:S01]  /*0130*/  IMAD R6, R0, UR4, RZ ;  /* 0x0000000400067c24 */ /* 0x008fe2000f8e02ff */
[----:B----4-:R-:W-:Y:S01]  /*0140*/  ISETP.NE.U32.AND P0, PT, R10, RZ, PT ;  /* 0x000000ff0a00720c */ /* 0x010fe20003f05070 */
[----:B------:R-:W2:Y:S03]  /*0150*/  LDCU UR4, c[0x0][0x3b8] ;  /* 0x00007700ff0477ac */ /* 0x000ea60008000800 */
[----:B------:R-:W-:Y:S01]  /*0160*/  ISETP.NE.AND.EX P0, PT, R11, RZ, PT, P0 ;  /* 0x000000ff0b00720c */ /* 0x000fe20003f05300 */
[----:B------:R-:W3:Y:S06]  /*0170*/  LDCU.64 UR12, c[0x0][0x390] ;  /* 0x00007200ff0c77ac */ /* 0x000eec0008000a00 */
[----:B------:R-:W4:Y:S01]  /*0180*/  @!P1 LDC.64 R12, c[0x0][0x388] ;  /* 0x0000e200ff0c9b82 */ /* 0x000f220000000a00 */
[----:B------:R-:W-:-:S02]  /*0190*/  @!P1 IMAD R8, R3, 0x78, RZ ;  /* 0x0000007803089824 */ /* 0x000fc400078e02ff */
[----:B------:R-:W-:-:S05]  /*01a0*/  @!P1 IMAD.SHL.U32 R7, R2, 0x4, RZ ;  /* 0x0000000402079824 */ /* 0x000fca00078e00ff */
[----:B------:R-:W-:Y:S02]  /*01b0*/  @!P1 IADD3 R7, P2, P3, R7, R6, R8 ;  /* 0x0000000607079210 */ /* 0x000fe40007b5e008 */
[----:B------:R-:W-:-:S04]  /*01c0*/  SHF.R.S32.HI R6, RZ, 0x1f, R6 ;  /* 0x0000001fff067819 */ /* 0x000fc80000011406 */
[----:B------:R-:W-:Y:S02]  /*01d0*/  @!P1 IADD3.X R6, PT, PT, RZ, R6, RZ, P2, P3 ;  /* 0x00000006ff069210 */ /* 0x000fe400017e64ff */
[----:B----4-:R-:W-:-:S04]  /*01e0*/  @!P1 LEA R12, P2, R7, R12, 0x1 ;  /* 0x0000000c070c9211 */ /* 0x010fc800078408ff */
[----:B------:R-:W-:Y:S02]  /*01f0*/  @!P1 LEA.HI.X R13, R7, R13, R6, 0x1, P2 ;  /* 0x0000000d070d9211 */ /* 0x000fe400010f0c06 */
[----:B------:R-:W-:Y:S01]  /*0200*/  IABS R16, R9 ;  /* 0x0000000900107213 */ /* 0x000fe20000000000 */
[----:B------:R-:W4:Y:S02]  /*0210*/  @P0 LDC.64 R6, c[0x0][0x3c0] ;  /* 0x0000f000ff060b82 */ /* 0x000f240000000a00 */
[----:B------:R-:W2:Y:S04]  /*0220*/  @!P1 LDG.E.CONSTANT R10, desc[UR6][R12.64] ;  /* 0x000000060c0a9981 */ /* 0x000ea8000c1e9900 */
[----:B------:R0:W2:Y:S01]  /*0230*/  @!P1 LDG.E.CONSTANT R11, desc[UR6][R12.64+0x4] ;  /* 0x000004060c0b9981 */ /* 0x0000a2000c1e9900 */
[----:B-1----:R-:W1:Y:S01]  /*0240*/  I2F.RP R5, R16 ;  /* 0x0000001000057306 */ /* 0x002e620000209400 */
[----:B------:R-:W3:Y:S08]  /*0250*/  LDC R4, c[0x0][0x370] ;  /* 0x0000dc00ff047b82 */ /* 0x000ef00000000800 */
[----:B0-----:R-:W0:Y:S01]  /*0260*/  LDC R12, c[0x0][0x3f4] ;  /* 0x0000fd00ff0c7b82 */ /* 0x001e220000000800 */
[----:B-1----:R-:W1:Y:S01]  /*0270*/  MUFU.RCP R5, R5 ;  /* 0x0000000500057308 */ /* 0x002e620000001000 */
[----:B----4-:R-:W-:-:S05]  /*0280*/  @P0 IMAD.WIDE.U32 R6, R3, 0x4, R6 ;  /* 0x0000000403060825 */ /* 0x010fca00078e0006 */
[----:B------:R3:W5:Y:S01]  /*0290*/  @P0 LDG.E.CONSTANT R28, desc[UR6][R6.64] ;  /* 0x00000006061c0981 */ /* 0x000762000c1e9900 */
[----:B------:R-:W-:Y:S01]  /*02a0*/  IABS R18, R3 ;  /* 0x0000000300127213 */ /* 0x000fe20000000000 */
[----:B------:R-:W-:Y:S01]  /*02b0*/  BSSY B0, `(.L_x_18571) ;  /* 0x00001ef000007945 */ /* 0x000fe20003800000 */
[C---:B------:R-:W-:Y:S02]  /*02c0*/  LOP3.LUT R27, R2.reuse, 0x1, RZ, 0xc0, !PT ;  /* 0x00000001021b7812 */ /* 0x040fe400078ec0ff */
[----:B------:R-:W-:Y:S02]  /*02d0*/  SHF.R.U32.HI R30, RZ, 0x5, R2 ;  /* 0x00000005ff1e7819 */ /* 0x000fe40000011602 */
[----:B------:R-:W-:Y:S01]  /*02e0*/  LOP3.LUT R29, R2, 0x1f, RZ, 0xc0, !PT ;  /* 0x0000001f021d7812 */ /* 0x000fe200078ec0ff */
[----:B-1----:R-:W-:Y:S01]  /*02f0*/  VIADD R14, R5, 0xffffffe ;  /* 0x0ffffffe050e7836 */ /* 0x002fe20000000000 */
[----:B---3--:R-:W-:-:S03]  /*0300*/  IABS R6, R4 ;  /* 0x0000000400067213 */ /* 0x008fc60000000000 */
[----:B------:R1:W3:Y:S02]  /*0310*/  F2I.FTZ.U32.TRUNC.NTZ R15, R14 ;  /* 0x0000000e000f7305 */ /* 0x0002e4000021f000 */
[----:B-1----:R-:W-:Y:S01]  /*0320*/  IMAD.MOV.U32 R14, RZ, RZ, RZ ;  /* 0x000000ffff0e7224 */ /* 0x002fe200078e00ff */
[----:B---3--:R-:W-:-:S05]  /*0330*/  IADD3 R13, PT, PT, RZ, -R15, RZ ;  /* 0x8000000fff0d7210 */ /* 0x008fca0007ffe0ff */
        /* <DEDUP_REMOVED lines=11> */
[----:B------:R-:W-:Y:S02]  /*03f0*/  ISETP.GE.AND P3, PT, R5, RZ, PT ;  /* 0x000000ff0500720c */ /* 0x000fe40003f66270 */
[----:B0-----:R-:W-:-:S04]  /*0400*/  IABS R5, R12 ;  /* 0x0000000c00057213 */ /* 0x001fc80000000000 */
[----:B------:R-:W0:Y:S01]  /*0410*/  I2F.RP R16, R5 ;  /* 0x0000000500107306 */ /* 0x000e220000209400 */
[----:B------:R-:W-:-:S06]  /*0420*/  @P0 VIADD R8, R8, 0x1 ;  /* 0x0000000108080836 */ /* 0x000fcc0000000000 */
[----:B------:R-:W-:Y:S01]  /*0430*/  @!P3 IMAD.MOV R8, RZ, RZ, -R8 ;  /* 0x000000ffff08b224 */ /* 0x000fe200078e0a08 */
[----:B------:R-:W-:-:S04]  /*0440*/  @!P2 LOP3.LUT R8, RZ, R9, RZ, 0x33, !PT ;  /* 0x00000009ff08a212 */ /* 0x000fc800078e33ff */
[----:B------:R-:W-:Y:S01]  /*0450*/  IABS R20, R8 ;  /* 0x0000000800147213 */ /* 0x000fe20000000000 */
[----:B0-----:R-:W0:Y:S08]  /*0460*/  MUFU.RCP R16, R16 ;  /* 0x0000001000107308 */ /* 0x001e300000001000 */
[----:B------:R-:W1:Y:S01]  /*0470*/  I2F.RP R13, R20 ;  /* 0x00000014000d7306 */ /* 0x000e620000209400 */
[----:B0-----:R-:W-:-:S07]  /*0480*/  VIADD R6, R16, 0xffffffe ;  /* 0x0ffffffe10067836 */ /* 0x001fce0000000000 */
[----:B------:R0:W-:Y:S08]  /*0490*/  F2I.FTZ.U32.TRUNC.NTZ R7, R6 ;  /* 0x0000000600077305 */ /* 0x0001f0000021f000 */
[----:B-1----:R-:W1:Y:S01]  /*04a0*/  MUFU.RCP R13, R13 ;  /* 0x0000000d000d7308 */ /* 0x002e620000001000 */
[----:B0-----:R-:W-:Y:S02]  /*04b0*/  IMAD.MOV.U32 R6, RZ, RZ, RZ ;  /* 0x000000ffff067224 */ /* 0x001fe400078e00ff */
[----:B-1----:R-:W-:Y:S01]  /*04c0*/  VIADD R14, R13, 0xffffffe ;  /* 0x0ffffffe0d0e7836 */ /* 0x002fe20000000000 */
[----:B------:R-:W-:-:S04]  /*04d0*/  IABS R13, R8 ;  /* 0x00000008000d7213 */ /* 0x000fc80000000000 */
[----:B------:R0:W1:Y:S01]  /*04e0*/  F2I.FTZ.U32.TRUNC.NTZ R15, R14 ;  /* 0x0000000e000f7305 */ /* 0x000062000021f000 */
[----:B------:R-:W-:Y:S02]  /*04f0*/  IMAD.MOV R13, RZ, RZ, -R13 ;  /* 0x000000ffff0d7224 */ /* 0x000fe400078e0a0d */
[----:B0-----:R-:W-:Y:S01]  /*0500*/  IMAD.MOV.U32 R14, RZ, RZ, RZ ;  /* 0x000000ffff0e7224 */ /* 0x001fe200078e00ff */
[----:B-1----:R-:W-:-:S05]  /*0510*/  IADD3 R17, PT, PT, RZ, -R15, RZ ;  /* 0x8000000fff117210 */ /* 0x002fca0007ffe0ff */
[----:B------:R-:W-:-:S04]  /*0520*/  IMAD R17, R17, R20, RZ ;  /* 0x0000001411117224 */ /* 0x000fc800078e02ff */
[----:B------:R-:W-:-:S04]  /*0530*/  IMAD.HI.U32 R15, R15, R17, R14 ;  /* 0x000000110f0f7227 */ /* 0x000fc800078e000e */
[----:B------:R-:W-:Y:S02]  /*0540*/  IMAD R14, R7, R5, RZ ;  /* 0x00000005070e7224 */ /* 0x000fe400078e02ff */
[----:B------:R-:W-:-:S04]  /*0550*/  IMAD.HI.U32 R15, R15, R18, RZ ;  /* 0x000000120f0f7227 */ /* 0x000fc800078e00ff */
[----:B------:R-:W-:Y:S02]  /*0560*/  IMAD R13, R15, R13, R18 ;  /* 0x0000000d0f0d7224 */ /* 0x000fe400078e0212 */
[----:B------:R-:W-:Y:S01]  /*0570*/  IMAD.MOV R19, RZ, RZ, -R14 ;  /* 0x000000ffff137224 */ /* 0x000fe200078e0a0e */
[----:B------:R-:W0:Y:S02]  /*0580*/  S2R R18, SR_CgaCtaId ;  /* 0x0000000000127919 */ /* 0x000e240000008800 */
[----:B------:R-:W-:Y:S01]  /*0590*/  ISETP.GT.U32.AND P3, PT, R20, R13, PT ;  /* 0x0000000d1400720c */ /* 0x000fe20003f64070 */
[----:B------:R-:W-:Y:S01]  /*05a0*/  IMAD.HI.U32 R6, R7, R19, R6 ;  /* 0x0000001307067227 */ /* 0x000fe200078e0006 */
[----:B------:R-:W-:-:S11]  /*05b0*/  SHF.R.U32.HI R19, RZ, 0x1, R2 ;  /* 0x00000001ff137819 */ /* 0x000fd60000011602 */
[----:B------:R-:W-:Y:S02]  /*05c0*/  @!P3 IMAD.IADD R13, R13, 0x1, -R20 ;  /* 0x000000010d0db824 */ /* 0x000fe400078e0a14 */
[----:B------:R-:W-:Y:S01]  /*05d0*/  @!P3 VIADD R15, R15, 0x1 ;  /* 0x000000010f0fb836 */ /* 0x000fe20000000000 */
[----:B------:R-:W-:Y:S02]  /*05e0*/  ISETP.NE.AND P3, PT, R8, RZ, PT ;  /* 0x000000ff0800720c */ /* 0x000fe40003f65270 */
[----:B------:R-:W-:Y:S02]  /*05f0*/  ISETP.GE.U32.AND P2, PT, R13, R20, PT ;  /* 0x000000140d00720c */ /* 0x000fe40003f46070 */
[----:B------:R-:W-:-:S04]  /*0600*/  LOP3.LUT R13, R3, R8, RZ, 0x3c, !PT ;  /* 0x00000008030d7212 */ /* 0x000fc800078e3cff */
[----:B------:R-:W-:-:S07]  /*0610*/  ISETP.GE.AND P4, PT, R13, RZ, PT ;  /* 0x000000ff0d00720c */ /* 0x000fce0003f86270 */
[----:B------:R-:W-:Y:S01]  /*0620*/  @P2 VIADD R15, R15, 0x1 ;  /* 0x000000010f0f2836 */ /* 0x000fe20000000000 */
[----:B------:R-:W-:-:S04]  /*0630*/  IADD3 R17, PT, PT, R31, -0x1, RZ ;  /* 0xffffffff1f117810 */ /* 0x000fc80007ffe0ff */
[----:B------:R-:W-:Y:S02]  /*0640*/  IABS R16, R17 ;  /* 0x0000001100107213 */ /* 0x000fe40000000000 */
[----:B------:R-:W-:-:S03]  /*0650*/  LOP3.LUT R17, R17, R12, RZ, 0x3c, !PT ;  /* 0x0000000c11117212 */ /* 0x000fc600078e3cff */
[----:B------:R-:W-:-:S05]  /*0660*/  IMAD.HI.U32 R14, R6, R16, RZ ;  /* 0x00000010060e7227 */ /* 0x000fca00078e00ff */
[----:B------:R-:W-:-:S05]  /*0670*/  IADD3 R7, PT, PT, RZ, -R14, RZ ;  /* 0x8000000eff077210 */ /* 0x000fca0007ffe0ff */
[C---:B------:R-:W-:Y:S02]  /*0680*/  IMAD R16, R5.reuse, R7, R16 ;  /* 0x0000000705107224 */ /* 0x040fe400078e0210 */
[----:B------:R-:W-:Y:S01]  /*0690*/  IMAD.MOV.U32 R7, RZ, RZ, R15 ;  /* 0x000000ffff077224 */ /* 0x000fe200078e000f */
[----:B------:R-:W-:Y:S02]  /*06a0*/  MOV R15, 0x400 ;  /* 0x00000400000f7802 */ /* 0x000fe40000000f00 */
[----:B------:R-:W-:Y:S02]  /*06b0*/  ISETP.GT.U32.AND P0, PT, R5, R16, PT ;  /* 0x000000100500720c */ /* 0x000fe40003f04070 */
[----:B------:R-:W-:Y:S02]  /*06c0*/  @!P4 IADD3 R7, PT, PT, RZ, -R7, RZ ;  /* 0x80000007ff07c210 */ /* 0x000fe40007ffe0ff */
[----:B------:R-:W-:Y:S01]  /*06d0*/  @!P3 LOP3.LUT R7, RZ, R8, RZ, 0x33, !PT ;  /* 0x00000008ff07b212 */ /* 0x000fe200078e33ff */
[----:B------:R-:W-:Y:S01]  /*06e0*/  VIADD R8, R31, 0xf ;  /* 0x0000000f1f087836 */ /* 0x000fe20000000000 */
[----:B------:R-:W-:-:S02]  /*06f0*/  ISETP.GE.AND P4, PT, R23, RZ, PT ;  /* 0x000000ff1700720c */ /* 0x000fc40003f86270 */
[----:B0-----:R-:W-:Y:S02]  /*0700*/  LEA R26, R18, R15, 0x18 ;  /* 0x0000000f121a7211 */ /* 0x001fe400078ec0ff */
[----:B------:R-:W-:Y:S02]  /*0710*/  SHF.R.S32.HI R21, RZ, 0x1f, R8 ;  /* 0x0000001fff157819 */ /* 0x000fe40000011408 */
[----:B------:R-:W-:Y:S01]  /*0720*/  ISETP.GE.AND P3, PT, R17, RZ, PT ;  /* 0x000000ff1100720c */ /* 0x000fe20003f66270 */
[----:B------:R-:W-:Y:S01]  /*0730*/  @!P0 IMAD.IADD R16, R16, 0x1, -R5 ;  /* 0x0000000110108824 */ /* 0x000fe200078e0a05 */
[----:B------:R-:W-:Y:S01]  /*0740*/  LEA.HI R21, R21, R8, RZ, 0x4 ;  /* 0x0000000815157211 */ /* 0x000fe200078f20ff */
[----:B------:R-:W-:Y:S01]  /*0750*/  IMAD R26, R27, 0x78, R26 ;  /* 0x000000781b1a7824 */ /* 0x000fe200078e021a */
[----:B------:R-:W-:Y:S02]  /*0760*/  @!P0 IADD3 R14, PT, PT, R14, 0x1, RZ ;  /* 0x000000010e0e8810 */ /* 0x000fe40007ffe0ff */
[----:B------:R-:W-:Y:S01]  /*0770*/  ISETP.GE.U32.AND P2, PT, R16, R5, PT ;  /* 0x000000051000720c */ /* 0x000fe20003f46070 */
[----:B------:R-:W-:Y:S01]  /*0780*/  @!P1 IMAD R13, R19, 0x8, R26 ;  /* 0x00000008130d9824 */ /* 0x000fe200078e021a */
[----:B------:R-:W-:Y:S01]  /*0790*/  ISETP.NE.AND P0, PT, R12, RZ, PT ;  /* 0x000000ff0c00720c */ /* 0x000fe20003f05270 */
[----:B------:R-:W-:Y:S01]  /*07a0*/  @!P4 IMAD R16, R9, UR5, R7 ;  /* 0x000000050910cc24 */ /* 0x000fe2000f8e0207 */
[----:B------:R-:W-:-:S04]  /*07b0*/  SHF.R.S32.HI R9, RZ, 0x4, R21 ;  /* 0x00000004ff097819 */ /* 0x000fc80000011415 */
[----:B------:R-:W-:Y:S01]  /*07c0*/  @!P4 IADD3 R16, PT, PT, RZ, -R16, RZ ;  /* 0x80000010ff10c210 */ /* 0x000fe20007ffe0ff */
[----:B--2---:R0:W-:Y:S01]  /*07d0*/  @!P1 STS.64 [R13], R10 ;  /* 0x0000000a0d009388 */ /* 0x0041e20000000a00 */
[----:B------:R-:W-:Y:S01]  /*07e0*/  BAR.SYNC.DEFER_BLOCKING 0x0 ;  /* 0x0000000000007b1d */ /* 0x000fe20000010000 */
[----:B------:R-:W-:Y:S02]  /*07f0*/  ISETP.GE.AND P1, PT, R30, R9, PT ;  /* 0x000000091e00720c */ /* 0x000fe40003f26270 */
[----:B------:R-:W-:-:S04]  /*0800*/  @P2 VIADD R14, R14, 0x1 ;  /* 0x000000010e0e2836 */ /* 0x000fc80000000000 */
[----:B------:R-:W-:Y:S02]  /*0810*/  IMAD.MOV.U32 R8, RZ, RZ, R14 ;  /* 0x000000ffff087224 */ /* 0x000fe400078e000e */
[----:B------:R-:W-:Y:S02]  /*0820*/  @P4 IMAD R14, R4, UR5, R3 ;  /* 0x00000005040e4c24 */ /* 0x000fe4000f8e0203 */
[----:B------:R-:W-:Y:S01]  /*0830*/  @!P3 IMAD.MOV R8, RZ, RZ, -R8 ;  /* 0x000000ffff08b224 */ /* 0x000fe200078e0a08 */
[----:B------:R-:W-:Y:S01]  /*0840*/  @!P0 LOP3.LUT R8, RZ, R12, RZ, 0x33, !PT ;  /* 0x0000000cff088212 */ /* 0x000fe200078e33ff */
[----:B------:R-:W-:Y:S02]  /*0850*/  IMAD R12, R0, UR4, RZ ;  /* 0x00000004000c7c24 */ /* 0x000fe4000f8e02ff */
[----:B0-----:R-:W-:Y:S02]  /*0860*/  @P4 IMAD R10, R14, R23, 0x1 ;  /* 0x000000010e0a4424 */ /* 0x001fe400078e0217 */
[----:B------:R-:W-:-:S02]  /*0870*/  @!P4 IMAD R10, R23, R16, 0x1 ;  /* 0x00000001170ac424 */ /* 0x000fc400078e0210 */
[----:B------:R-:W-:Y:S02]  /*0880*/  IMAD.MOV.U32 R11, RZ, RZ, -0x800001 ;  /* 0xff7fffffff0b7424 */ /* 0x000fe400078e00ff */
[----:B------:R-:W-:Y:S01]  /*0890*/  IMAD.MOV.U32 R13, RZ, RZ, R5 ;  /* 0x000000ffff0d7224 */ /* 0x000fe200078e0005 */
[----:B------:R-:W-:Y:S06]  /*08a0*/  @P1 BRA `(.L_x_18572) ;  /* 0x00000018003c1947 */ /* 0x000fec0003800000 */
[----:B------:R-:W0:Y:S01]  /*08b0*/  LDCU.64 UR4, c[0x0][0x3a8] ;  /* 0x00007500ff0477ac */ /* 0x000e220008000a00 */
[----:B------:R-:W-:Y:S01]  /*08c0*/  SHF.R.U32.HI R14, RZ, 0x3, R2 ;  /* 0x00000003ff0e7819 */ /* 0x000fe20000011602 */
[----:B------:R-:W-:Y:S01]  /*08d0*/  IMAD.SHL.U32 R5, R19, 0x4, RZ ;  /* 0x0000000413057824 */ /* 0x000fe200078e00ff */
[----:B------:R-:W-:Y:S01]  /*08e0*/  IADD3 R11, PT, PT, R15, 0x110, RZ ;  /* 0x000001100f0b7810 */ /* 0x000fe20007ffe0ff */
[----:B------:R-:W-:Y:S01]  /*08f0*/  IMAD.MOV.U32 R15, RZ, RZ, RZ ;  /* 0x000000ffff0f7224 */ /* 0x000fe200078e00ff */
[----:B------:R-:W-:Y:S01]  /*0900*/  LOP3.LUT R14, R14, 0x7c, RZ, 0xc0, !PT ;  /* 0x0000007c0e0e7812 */ /* 0x000fe200078ec0ff */
[----:B------:R-:W-:Y:S01]  /*0910*/  IMAD.SHL.U32 R20, R30, 0x10, RZ ;  /* 0x000000101e147824 */ /* 0x000fe200078e00ff */
[----:B------:R-:W-:Y:S02]  /*0920*/  LOP3.LUT R5, R5, 0x3c, RZ, 0xc0, !PT ;  /* 0x0000003c05057812 */ /* 0x000fe400078ec0ff */
[----:B------:R-:W-:Y:S01]  /*0930*/  LEA R18, R18, R11, 0x18 ;  /* 0x0000000b12127211 */ /* 0x000fe200078ec0ff */
[----:B------:R-:W-:Y:S01]  /*0940*/  IMAD.WIDE R16, R12, 0x4, R14 ;  /* 0x000000040c107825 */ /* 0x000fe200078e020e */
[----:B------:R-:W-:-:S03]  /*0950*/  LOP3.LUT R22, R20, 0xf, R19, 0xf8, !PT ;  /* 0x0000000f14167812 */ /* 0x000fc600078ef813 */
[----:B------:R-:W-:Y:S01]  /*0960*/  IMAD R5, R30, 0x40, R5 ;  /* 0x000000401e057824 */ /* 0x000fe200078e0205 */
[----:B------:R-:W-:Y:S01]  /*0970*/  IADD3 R19, PT, PT, R22, 0x1, RZ ;  /* 0x0000000116137810 */ /* 0x000fe20007ffe0ff */
[----:B------:R-:W-:Y:S01]  /*0980*/  IMAD.MOV.U32 R11, RZ, RZ, -0x800001 ;  /* 0xff7fffffff0b7424 */ /* 0x000fe200078e00ff */
[----:B0-----:R-:W-:Y:S01]  /*0990*/  IADD3 R14, P0, PT, R16, UR4, RZ ;  /* 0x00000004100e7c10 */ /* 0x001fe2000ff1e0ff */
[----:B------:R-:W-:Y:S01]  /*09a0*/  VIADD R16, R20, 0x1 ;  /* 0x0000000114107836 */ /* 0x000fe20000000000 */
[----:B------:R-:W-:Y:S01]  /*09b0*/  IADD3 R15, PT, PT, R5, R18, RZ ;  /* 0x00000012050f7210 */ /* 0x000fe20007ffe0ff */
[----:B------:R-:W-:Y:S01]  /*09c0*/  IMAD.IADD R18, R22, 0x1, -R31 ;  /* 0x0000000116127824 */ /* 0x000fe200078e0a1f */
[----:B------:R-:W-:-:S09]  /*09d0*/  IADD3.X R17, PT, PT, R17, UR5, RZ, P0, !PT ;  /* 0x0000000511117c10 */ /* 0x000fd200087fe4ff */
.L_x_18577:
        /* <DEDUP_REMOVED lines=12> */
[----:B------:R-:W-:Y:S01]  /*0aa0*/  ISETP.GE.AND P2, PT, R20, RZ, PT ;  /* 0x000000ff1400720c */ /* 0x000fe20003f46270 */
[----:B------:R-:W-:-:S03]  /*0ab0*/  IMAD.MOV.U32 R20, RZ, RZ, RZ ;  /* 0x000000ffff147224 */ /* 0x000fc600078e00ff */
        /* <DEDUP_REMOVED lines=11> */
[--C-:B0-----:R-:W-:Y:S01]  /*0b70*/  IMAD.MOV R25, RZ, RZ, -R21.reuse ;  /* 0x000000ffff197224 */ /* 0x101fe200078e0a15 */
[----:B------:R-:W-:Y:S02]  /*0b80*/  @!P1 LOP3.LUT R33, RZ, R35, RZ, 0x33, !PT ;  /* 0x00000023ff219212 */ /* 0x000fe400078e33ff */
        /* <DEDUP_REMOVED lines=25> */
.L_x_18574:
[----:B------:R-:W-:Y:S01]  /*0d20*/  MOV R23, R17 ;  /* 0x0000001100177202 */ /* 0x000fe20000000f00 */
[----:B------:R-:W-:Y:S01]  /*0d30*/  IMAD.MOV.U32 R22, RZ, RZ, R14 ;  /* 0x000000ffff167224 */ /* 0x000fe200078e000e */
[----:B------:R-:W-:Y:S04]  /*0d40*/  LDS.64 R24, [R26] ;  /* 0x000000001a187984 */ /* 0x000fe80000000a00 */
[----:B------:R-:W2:Y:S01]  /*0d50*/  LDG.E.CONSTANT R23, desc[UR6][R22.64] ;  /* 0x0000000616177981 */ /* 0x000ea2000c1e9900 */
[----:B------:R-:W-:Y:S02]  /*0d60*/  IMAD.SHL.U32 R20, R2, 0x4, RZ ;  /* 0x0000000402147824 */ /* 0x000fe400078e00ff */
[----:B------:R-:W-:-:S03]  /*0d70*/  IMAD R21, R7, UR9, RZ ;  /* 0x0000000907157c24 */ /* 0x000fc6000f8e02ff */
[----:B------:R-:W-:-:S04]  /*0d80*/  LOP3.LUT R20, R20, 0x78, RZ, 0xc0, !PT ;  /* 0x0000007814147812 */ /* 0x000fc800078ec0ff */
[----:B------:R-:W-:-:S04]  /*0d90*/  IADD3 R20, P0, PT, R21, R20, RZ ;  /* 0x0000001415147210 */ /* 0x000fc80007f1e0ff */
[----:B------:R-:W-:-:S03]  /*0da0*/  LEA.HI.X.SX32 R21, R21, RZ, 0x1, P0 ;  /* 0x000000ff15157211 */ /* 0x000fc600000f0eff */
[----:B--2---:R-:W-:Y:S02]  /*0db0*/  IMAD.WIDE R20, R23, UR10, R20 ;  /* 0x0000000a17147c25 */ /* 0x004fe4000f8e0214 */
[----:B------:R-:W0:Y:S01]  /*0dc0*/  LDS.64 R22, [R26+0x8] ;  /* 0x000008001a167984 */ /* 0x000e220000000a00 */
        /* <DEDUP_REMOVED lines=11> */
[----:B------:R-:W4:Y:S01]  /*0e80*/  LDG.E.CONSTANT R37, desc[UR6][R32.64+0x304] ;  /* 0x0003040620257981 */ /* 0x000f22000c1e9900 */
[----:B0-----:R-:W-:-:S02]  /*0e90*/  IMAD.U32 R34, R22, 0x10000, RZ ;  /* 0x0001000016227824 */ /* 0x001fc400078e00ff */
[----:B------:R-:W-:Y:S01]  /*0ea0*/  IMAD.U32 R42, R24, 0x10000, RZ ;  /* 0x00010000182a7824 */ /* 0x000fe200078e00ff */
[----:B------:R-:W-:Y:S02]  /*0eb0*/  PRMT R22, R22, 0x7632, R22 ;  /* 0x0000763216167816 */ /* 0x000fe40000000016 */
[----:B------:R-:W-:-:S03]  /*0ec0*/  PRMT R24, R24, 0x7632, R24 ;  /* 0x0000763218187816 */ /* 0x000fc60000000018 */
[----:B------:R-:W-:Y:S01]  /*0ed0*/  IMAD.U32 R22, R22, 0x10000, RZ ;  /* 0x0001000016167824 */ /* 0x000fe200078e00ff */
[----:B--2---:R-:W-:-:S05]  /*0ee0*/  SHF.L.U32 R35, R21, 0x10, RZ ;  /* 0x0000001015237819 */ /* 0x004fca00000006ff */
[----:B------:R-:W-:Y:S01]  /*0ef0*/  FMUL.FTZ R41, R34, R35 ;  /* 0x0000002322297220 */ /* 0x000fe20000410000 */
[----:B---3--:R-:W-:Y:S01]  /*0f00*/  IMAD.U32 R35, R20, 0x10000, RZ ;  /* 0x0001000014237824 */ /* 0x008fe200078e00ff */
[----:B------:R-:W-:Y:S01]  /*0f10*/  PRMT R21, R21, 0x7632, R21 ;  /* 0x0000763215157816 */ /* 0x000fe20000000015 */
[----:B------:R-:W2:Y:S02]  /*0f20*/  LDG.E.CONSTANT R34, desc[UR6][R32.64+0x404] ;  /* 0x0004040620227981 */ /* 0x000ea4000c1e9900 */
[----:B------:R-:W-:Y:S02]  /*0f30*/  FFMA.FTZ R42, R42, R35, R41 ;  /* 0x000000232a2a7223 */ /* 0x000fe40000010029 */
[----:B------:R-:W3:Y:S01]  /*0f40*/  LDG.E.CONSTANT R35, desc[UR6][R32.64+0x400] ;  /* 0x0004000620237981 */ /* 0x000ee2000c1e9900 */
[----:B------:R-:W-:Y:S02]  /*0f50*/  SHF.L.U32 R21, R21, 0x10, RZ ;  /* 0x0000001015157819 */ /* 0x000fe400000006ff */
[----:B------:R-:W-:-:S03]  /*0f60*/  PRMT R20, R20, 0x7632, R20 ;  /* 0x0000763214147816 */ /* 0x000fc60000000014 */
[----:B------:R-:W-:Y:S01]  /*0f70*/  FMUL.FTZ R41, R22, R21 ;  /* 0x0000001516297220 */ /* 0x000fe20000410000 */
[----:B------:R-:W-:Y:S02]  /*0f80*/  IMAD.U32 R22, R24, 0x10000, RZ ;  /* 0x0001000018167824 */ /* 0x000fe400078e00ff */
[----:B------:R-:W-:Y:S02]  /*0f90*/  IMAD.U32 R21, R20, 0x10000, RZ ;  /* 0x0001000014157824 */ /* 0x000fe400078e00ff */
[----:B------:R-:W-:Y:S02]  /*0fa0*/  IMAD.U32 R20, R23, 0x10000, RZ ;  /* 0x0001000017147824 */ /* 0x000fe400078e00ff */
[----:B------:R-:W-:Y:S01]  /*0fb0*/  FFMA.FTZ R22, R22, R21, R41 ;  /* 0x0000001516167223 */ /* 0x000fe20000010029 */
[----:B----4-:R-:W-:Y:S01]  /*0fc0*/  SHF.L.U32 R21, R43, 0x10, RZ ;  /* 0x000000102b157819 */ /* 0x010fe200000006ff */
[----:B------:R-:W-:-:S04]  /*0fd0*/  IMAD.U32 R41, R25, 0x10000, RZ ;  /* 0x0001000019297824 */ /* 0x000fc800078e00ff */
[----:B------:R-:W-:Y:S01]  /*0fe0*/  FMUL.FTZ R24, R20, R21 ;  /* 0x0000001514187220 */ /* 0x000fe20000410000 */
[----:B------:R-:W-:-:S04]  /*0ff0*/  IMAD.U32 R20, R36, 0x10000, RZ ;  /* 0x0001000024147824 */ /* 0x000fc800078e00ff */
[----:B------:R-:W-:Y:S02]  /*1000*/  FFMA.FTZ R41, R41, R20, R24 ;  /* 0x0000001429297223 */ /* 0x000fe40000010018 */
[----:B------:R-:W0:Y:S01]  /*1010*/  LDS.64 R20, [R26+0x10] ;  /* 0x000010001a147984 */ /* 0x000e220000000a00 */
[----:B------:R-:W-:Y:S02]  /*1020*/  PRMT R23, R23, 0x7632, R23 ;  /* 0x0000763217177816 */ /* 0x000fe40000000017 */
[----:B------:R-:W-:-:S03]  /*1030*/  PRMT R43, R43, 0x7632, R43 ;  /* 0x000076322b2b7816 */ /* 0x000fc6000000002b */
[----:B------:R-:W-:Y:S01]  /*1040*/  IMAD.U32 R23, R23, 0x10000, RZ ;  /* 0x0001000017177824 */ /* 0x000fe200078e00ff */
[----:B------:R-:W-:Y:S02]  /*1050*/  SHF.L.U32 R24, R43, 0x10, RZ ;  /* 0x000000102b187819 */ /* 0x000fe400000006ff */
[----:B------:R-:W-:-:S03]  /*1060*/  PRMT R25, R25, 0x7632, R25 ;  /* 0x0000763219197816 */ /* 0x000fc60000000019 */
[----:B------:R-:W-:Y:S01]  /*1070*/  FMUL.FTZ R43, R23, R24 ;  /* 0x00000018172b7220 */ /* 0x000fe20000410000 */
[----:B------:R-:W-:Y:S01]  /*1080*/  PRMT R23, R36, 0x7632, R23 ;  /* 0x0000763224177816 */ /* 0x000fe20000000017 */
[----:B------:R-:W-:Y:S01]  /*1090*/  IMAD.U32 R24, R25, 0x10000, RZ ;  /* 0x0001000019187824 */ /* 0x000fe200078e00ff */
[----:B------:R-:W4:Y:S03]  /*10a0*/  LDG.E.CONSTANT R36, desc[UR6][R32.64+0x500] ;  /* 0x0005000620247981 */ /* 0x000f26000c1e9900 */
[----:B------:R-:W-:Y:S01]  /*10b0*/  IMAD.U32 R23, R23, 0x10000, RZ ;  /* 0x0001000017177824 */ /* 0x000fe200078e00ff */
[----:B------:R-:W4:Y:S03]  /*10c0*/  LDG.E.CONSTANT R25, desc[UR6][R32.64+0x600] ;  /* 0x0006000620197981 */ /* 0x000f26000c1e9900 */
[----:B------:R-:W-:Y:S01]  /*10d0*/  FFMA.FTZ R43, R24, R23, R43 ;  /* 0x00000017182b7223 */ /* 0x000fe2000001002b */
[----:B------:R-:W-:Y:S01]  /*10e0*/  SHF.L.U32 R24, R40, 0x10, RZ ;  /* 0x0000001028187819 */ /* 0x000fe200000006ff */
[----:B0-----:R-:W-:-:S04]  /*10f0*/  IMAD.U32 R23, R20, 0x10000, RZ ;  /* 0x0001000014177824 */ /* 0x001fc800078e00ff */
[----:B------:R-:W-:Y:S02]  /*1100*/  FFMA.FTZ R42, R23, R24, R42 ;  /* 0x00000018172a7223 */ /* 0x000fe4000001002a */
[----:B------:R-:W4:Y:S01]  /*1110*/  LDG.E.CONSTANT R24, desc[UR6][R32.64+0x504] ;  /* 0x0005040620187981 */ /* 0x000f22000c1e9900 */
[----:B------:R-:W-:Y:S02]  /*1120*/  PRMT R20, R20, 0x7632, R20 ;  /* 0x0000763214147816 */ /* 0x000fe40000000014 */
[----:B------:R-:W-:-:S03]  /*1130*/  PRMT R40, R40, 0x7632, R40 ;  /* 0x0000763228287816 */ /* 0x000fc60000000028 */
[----:B------:R-:W-:Y:S02]  /*1140*/  IMAD.U32 R23, R20, 0x10000, RZ ;  /* 0x0001000014177824 */ /* 0x000fe400078e00ff */
[----:B------:R-:W-:-:S04]  /*1150*/  IMAD.U32 R20, R40, 0x10000, RZ ;  /* 0x0001000028147824 */ /* 0x000fc800078e00ff */
[----:B------:R-:W-:Y:S01]  /*1160*/  FFMA.FTZ R20, R23, R20, R22 ;  /* 0x0000001417147223 */ /* 0x000fe20000010016 */
[----:B------:R-:W-:Y:S01]  /*1170*/  IMAD.U32 R22, R21, 0x10000, RZ ;  /* 0x0001000015167824 */ /* 0x000fe200078e00ff */
[----:B------:R-:W-:-:S05]  /*1180*/  SHF.L.U32 R23, R38, 0x10, RZ ;  /* 0x0000001026177819 */ /* 0x000fca00000006ff */
[----:B------:R-:W-:Y:S02]  /*1190*/  FFMA.FTZ R41, R22, R23, R41 ;  /* 0x0000001716297223 */ /* 0x000fe40000010029 */
[----:B------:R-:W0:Y:S01]  /*11a0*/  LDS.64 R22, [R26+0x18] ;  /* 0x000018001a167984 */ /* 0x000e220000000a00 */
[----:B------:R-:W-:Y:S02]  /*11b0*/  PRMT R21, R21, 0x7632, R21 ;  /* 0x0000763215157816 */ /* 0x000fe40000000015 */
[----:B------:R-:W-:-:S03]  /*11c0*/  PRMT R40, R38, 0x7632, R40 ;  /* 0x0000763226287816 */ /* 0x000fc60000000028 */
[----:B------:R-:W-:Y:S02]  /*11d0*/  IMAD.U32 R38, R21, 0x10000, RZ ;  /* 0x0001000015267824 */ /* 0x000fe400078e00ff */
[----:B------:R-:W-:-:S04]  /*11e0*/  IMAD.U32 R40, R40, 0x10000, RZ ;  /* 0x0001000028287824 */ /* 0x000fc800078e00ff */
[----:B------:R-:W-:Y:S01]  /*11f0*/  FFMA.FTZ R43, R38, R40, R43 ;  /* 0x00000028262b7223 */ /* 0x000fe2000001002b */
[C---:B------:R-:W-:Y:S02]  /*1200*/  SHF.L.U32 R38, R39.reuse, 0x10, RZ ;  /* 0x0000001027267819 */ /* 0x040fe400000006ff */
[----:B------:R-:W-:Y:S01]  /*1210*/  PRMT R39, R39, 0x7632, R39 ;  /* 0x0000763227277816 */ /* 0x000fe20000000027 */
[C---:B0-----:R-:W-:Y:S01]  /*1220*/  IMAD.U32 R21, R22.reuse, 0x10000, RZ ;  /* 0x0001000016157824 */ /* 0x041fe200078e00ff */
[----:B------:R-:W-:-:S03]  /*1230*/  PRMT R22, R22, 0x7632, R22 ;  /* 0x0000763216167816 */ /* 0x000fc60000000016 */
[----:B------:R-:W-:Y:S01]  /*1240*/  FFMA.FTZ R42, R21, R38, R42 ;  /* 0x00000026152a7223 */ /* 0x000fe2000001002a */
[----:B------:R-:W-:Y:S02]  /*1250*/  IMAD.U32 R38, R39, 0x10000, RZ ;  /* 0x0001000027267824 */ /* 0x000fe400078e00ff */
[----:B------:R-:W-:Y:S01]  /*1260*/  IMAD.U32 R21, R22, 0x10000, RZ ;  /* 0x0001000016157824 */ /* 0x000fe200078e00ff */
[----:B------:R-:W4:Y:S01]  /*1270*/  LDG.E.CONSTANT R39, desc[UR6][R32.64+0x604] ;  /* 0x0006040620277981 */ /* 0x000f22000c1e9900 */
[----:B------:R-:W-:Y:S02]  /*1280*/  IMAD.U32 R22, R23, 0x10000, RZ ;  /* 0x0001000017167824 */ /* 0x000fe400078e00ff */
[----:B------:R-:W-:Y:S01]  /*1290*/  FFMA.FTZ R38, R21, R38, R20 ;  /* 0x0000002615267223 */ /* 0x000fe20000010014 */
[----:B------:R-:W-:-:S05]  /*12a0*/  SHF.L.U32 R20, R37, 0x10, RZ ;  /* 0x0000001025147819 */ /* 0x000fca00000006ff */
[----:B------:R-:W-:Y:S02]  /*12b0*/  FFMA.FTZ R22, R22, R20, R41 ;  /* 0x0000001416167223 */ /* 0x000fe40000010029 */
[----:B------:R-:W0:Y:S01]  /*12c0*/  LDS.64 R20, [R26+0x20] ;  /* 0x000020001a147984 */ /* 0x000e220000000a00 */
[----:B------:R-:W-:Y:S02]  /*12d0*/  PRMT R23, R23, 0x7632, R23 ;  /* 0x0000763217177816 */ /* 0x000fe40000000017 */
[----:B------:R-:W-:-:S03]  /*12e0*/  PRMT R37, R37, 0x7632, R37 ;  /* 0x0000763225257816 */ /* 0x000fc60000000025 */
[----:B------:R-:W-:Y:S02]  /*12f0*/  IMAD.U32 R40, R23, 0x10000, RZ ;  /* 0x0001000017287824 */ /* 0x000fe400078e00ff */
[----:B------:R-:W-:-:S04]  /*1300*/  IMAD.U32 R37, R37, 0x10000, RZ ;  /* 0x0001000025257824 */ /* 0x000fc800078e00ff */
[----:B------:R-:W-:Y:S02]  /*1310*/  FFMA.FTZ R43, R40, R37, R43 ;  /* 0x00000025282b7223 */ /* 0x000fe4000001002b */
[----:B------:R-:W4:Y:S01]  /*1320*/  LDG.E.CONSTANT R40, desc[UR6][R32.64+0x700] ;  /* 0x0007000620287981 */ /* 0x000f22000c1e9900 */
[C---:B0-----:R-:W-:Y:S01]  /*1330*/  IMAD.U32 R23, R20.reuse, 0x10000, RZ ;  /* 0x0001000014177824 */ /* 0x041fe200078e00ff */
[----:B------:R-:W-:Y:S01]  /*1340*/  PRMT R20, R20, 0x7632, R20 ;  /* 0x0000763214147816 */ /* 0x000fe20000000014 */
[C---:B------:R-:W-:Y:S01]  /*1350*/  IMAD.U32 R41, R21.reuse, 0x10000, RZ ;  /* 0x0001000015297824 */ /* 0x040fe200078e00ff */
[----:B------:R-:W-:Y:S02]  /*1360*/  PRMT R21, R21, 0x7632, R21 ;  /* 0x0000763215157816 */ /* 0x000fe40000000015 */
[C---:B---3--:R-:W-:Y:S02]  /*1370*/  SHF.L.U32 R37, R35.reuse, 0x10, RZ ;  /* 0x0000001023257819 */ /* 0x048fe400000006ff */
[----:B------:R-:W-:-:S03]  /*1380*/  PRMT R35, R35, 0x7632, R35 ;  /* 0x0000763223237816 */ /* 0x000fc60000000023 */
[----:B------:R-:W-:Y:S01]  /*1390*/  FFMA.FTZ R42, R23, R37, R42 ;  /* 0x00000025172a7223 */ /* 0x000fe2000001002a */
[----:B------:R-:W-:Y:S01]  /*13a0*/  IMAD.U32 R23, R20, 0x10000, RZ ;  /* 0x0001000014177824 */ /* 0x000fe200078e00ff */
[----:B------:R-:W3:Y:S01]  /*13b0*/  LDG.E.CONSTANT R37, desc[UR6][R32.64+0x804] ;  /* 0x0008040620257981 */ /* 0x000ee2000c1e9900 */
[----:B------:R-:W-:-:S04]  /*13c0*/  IMAD.U32 R20, R35, 0x10000, RZ ;  /* 0x0001000023147824 */ /* 0x000fc800078e00ff */
[----:B------:R-:W-:Y:S02]  /*13d0*/  FFMA.FTZ R20, R23, R20, R38 ;  /* 0x0000001417147223 */ /* 0x000fe40000010026 */
[----:B------:R-:W3:Y:S01]  /*13e0*/  LDG.E.CONSTANT R38, desc[UR6][R32.64+0x704] ;  /* 0x0007040620267981 */ /* 0x000ee2000c1e9900 */
[C---:B--2---:R-:W-:Y:S02]  /*13f0*/  SHF.L.U32 R23, R34.reuse, 0x10, RZ ;  /* 0x0000001022177819 */ /* 0x044fe400000006ff */
[----:B------:R-:W-:Y:S01]  /*1400*/  PRMT R35, R34, 0x7632, R35 ;  /* 0x0000763222237816 */ /* 0x000fe20000000023 */
[----:B------:R-:W-:Y:S02]  /*1410*/  IMAD.U32 R34, R21, 0x10000, RZ ;  /* 0x0001000015227824 */ /* 0x000fe400078e00ff */
[----:B------:R-:W-:Y:S02]  /*1420*/  FFMA.FTZ R41, R41, R23, R22 ;  /* 0x0000001729297223 */ /* 0x000fe40000010016 */
[----:B------:R-:W0:Y:S01]  /*1430*/  LDS.64 R22, [R26+0x28] ;  /* 0x000028001a167984 */ /* 0x000e220000000a00 */
[----:B------:R-:W-:-:S04]  /*1440*/  IMAD.U32 R35, R35, 0x10000, RZ ;  /* 0x0001000023237824 */ /* 0x000fc800078e00ff */
[----:B------:R-:W-:Y:S02]  /*1450*/  FFMA.FTZ R43, R34, R35, R43 ;  /* 0x00000023222b7223 */ /* 0x000fe4000001002b */
[----:B------:R-:W2:Y:S01]  /*1460*/  LDG.E.CONSTANT R34, desc[UR6][R32.64+0x800] ;  /* 0x0008000620227981 */ /* 0x000ea2000c1e9900 */
[C---:B----4-:R-:W-:Y:S02]  /*1470*/  SHF.L.U32 R35, R36.reuse, 0x10, RZ ;  /* 0x0000001024237819 */ /* 0x050fe400000006ff */
[----:B------:R-:W-:Y:S01]  /*1480*/  PRMT R36, R36, 0x7632, R36 ;  /* 0x0000763224247816 */ /* 0x000fe20000000024 */
[C---:B0-----:R-:W-:Y:S01]  /*1490*/  IMAD.U32 R21, R22.reuse, 0x10000, RZ ;  /* 0x0001000016157824 */ /* 0x041fe200078e00ff */
[----:B------:R-:W-:-:S03]  /*14a0*/  PRMT R22, R22, 0x7632, R22 ;  /* 0x0000763216167816 */ /* 0x000fc60000000016 */
[----:B------:R-:W-:Y:S02]  /*14b0*/  FFMA.FTZ R42, R21, R35, R42 ;  /* 0x00000023152a7223 */ /* 0x000fe4000001002a */
[----:B------:R-:W-:Y:S01]  /*14c0*/  IMAD.U32 R21, R22, 0x10000, RZ ;  /* 0x0001000016157824 */ /* 0x000fe200078e00ff */
[----:B------:R-:W4:Y:S01]  /*14d0*/  LDG.E.CONSTANT R35, desc[UR6][R32.64+0x900] ;  /* 0x0009000620237981 */ /* 0x000f22000c1e9900 */
        /* <DEDUP_REMOVED lines=12> */
[----:B------:R-:W-:Y:S01]  /*15a0*/  SHF.L.U32 R24, R25, 0x10, RZ ;  /* 0x0000001019187819 */ /* 0x000fe200000006ff */
[----:B0-----:R-:W-:-:S04]  /*15b0*/  IMAD.U32 R23, R20, 0x10000, RZ ;  /* 0x0001000014177824 */ /* 0x001fc800078e00ff */
[----:B------:R-:W-:Y:S02]  /*15c0*/  FFMA.FTZ R42, R23, R24, R42 ;  /* 0x00000018172a7223 */ /* 0x000fe4000001002a */
[----:B------:R-:W4:Y:S01]  /*15d0*/  LDG.E.CONSTANT R24, desc[UR6][R32.64+0xa00] ;  /* 0x000a000620187981 */ /* 0x000f22000c1e9900 */
[----:B------:R-:W-:Y:S02]  /*15e0*/  PRMT R20, R20, 0x7632, R20 ;  /* 0x0000763214147816 */ /* 0x000fe40000000014 */
[----:B------:R-:W-:-:S03]  /*15f0*/  PRMT R25, R25, 0x7632, R25 ;  /* 0x0000763219197816 */ /* 0x000fc60000000019 */
[----:B------:R-:W-:Y:S02]  /*1600*/  IMAD.U32 R23, R20, 0x10000, RZ ;  /* 0x0001000014177824 */ /* 0x000fe400078e00ff */
[----:B------:R-:W-:Y:S02]  /*1610*/  IMAD.U32 R25, R25, 0x10000, RZ ;  /* 0x0001000019197824 */ /* 0x000fe400078e00ff */
        /* <DEDUP_REMOVED lines=13> */
[----:B------:R-:W-:Y:S01]  /*16f0*/  FFMA.FTZ R25, R25, R21, R42 ;  /* 0x0000001519197223 */ /* 0x000fe2000001002a */
[C---:B------:R-:W-:Y:S01]  /*1700*/  IMAD.U32 R21, R23.reuse, 0x10000, RZ ;  /* 0x0001000017157824 */ /* 0x040fe200078e00ff */
[----:B------:R-:W-:Y:S02]  /*1710*/  PRMT R22, R22, 0x7632, R22 ;  /* 0x0000763216167816 */ /* 0x000fe40000000016 */
[----:B------:R-:W-:-:S03]  /*1720*/  PRMT R23, R23, 0x7632, R23 ;  /* 0x0000763217177816 */ /* 0x000fc60000000017 */
[----:B------:R-:W-:Y:S01]  /*1730*/  IMAD.U32 R41, R22, 0x10000, RZ ;  /* 0x0001000016297824 */ /* 0x000fe200078e00ff */
[----:B------:R-:W-:-:S05]  /*1740*/  PRMT R40, R40, 0x7632, R40 ;  /* 0x0000763228287816 */ /* 0x000fca0000000028 */
[----:B------:R-:W-:-:S04]  /*1750*/  IMAD.U32 R40, R40, 0x10000, RZ ;  /* 0x0001000028287824 */ /* 0x000fc800078e00ff */
[----:B------:R-:W-:Y:S02]  /*1760*/  FFMA.FTZ R41, R41, R40, R44 ;  /* 0x0000002829297223 */ /* 0x000fe4000001002c */
[----:B------:R-:W4:Y:S01]  /*1770*/  LDG.E.CONSTANT R40, desc[UR6][R32.64+0xb04] ;  /* 0x000b040620287981 */ /* 0x000f22000c1e9900 */
[----:B---3--:R-:W-:-:S05]  /*1780*/  SHF.L.U32 R42, R38, 0x10, RZ ;  /* 0x00000010262a7819 */ /* 0x008fca00000006ff */
[----:B------:R-:W-:Y:S02]  /*1790*/  FFMA.FTZ R42, R21, R42, R20 ;  /* 0x0000002a152a7223 */ /* 0x000fe40000010014 */
[----:B------:R-:W0:Y:S01]  /*17a0*/  LDS.64 R20, [R26+0x40] ;  /* 0x000040001a147984 */ /* 0x000e220000000a00 */
[----:B------:R-:W-:Y:S01]  /*17b0*/  PRMT R22, R38, 0x7632, R22 ;  /* 0x0000763226167816 */ /* 0x000fe20000000016 */
[----:B------:R-:W-:-:S04]  /*17c0*/  IMAD.U32 R38, R23, 0x10000, RZ ;  /* 0x0001000017267824 */ /* 0x000fc800078e00ff */
[----:B------:R-:W-:-:S04]  /*17d0*/  IMAD.U32 R22, R22, 0x10000, RZ ;  /* 0x0001000016167824 */ /* 0x000fc800078e00ff */
[----:B------:R-:W-:Y:S01]  /*17e0*/  FFMA.FTZ R38, R38, R22, R43 ;  /* 0x0000001626267223 */ /* 0x000fe2000001002b */
[----:B--2---:R-:W-:Y:S01]  /*17f0*/  SHF.L.U32 R43, R34, 0x10, RZ ;  /* 0x00000010222b7819 */ /* 0x004fe200000006ff */
[----:B0-----:R-:W-:-:S04]  /*1800*/  IMAD.U32 R22, R20, 0x10000, RZ ;  /* 0x0001000014167824 */ /* 0x001fc800078e00ff */
[----:B------:R-:W-:Y:S02]  /*1810*/  FFMA.FTZ R43, R22, R43, R25 ;  /* 0x0000002b162b7223 */ /* 0x000fe40000010019 */
[----:B------:R-:W2:Y:S04]  /*1820*/  LDG.E.CONSTANT R25, desc[UR6][R32.64+0xb00] ;  /* 0x000b000620197981 */ /* 0x000ea8000c1e9900 */
[----:B------:R-:W0:Y:S01]  /*1830*/  LDS.64 R22, [R26+0x48] ;  /* 0x000048001a167984 */ /* 0x000e220000000a00 */
[----:B------:R-:W-:Y:S02]  /*1840*/  PRMT R20, R20, 0x7632, R20 ;  /* 0x0000763214147816 */ /* 0x000fe40000000014 */
[----:B------:R-:W-:-:S03]  /*1850*/  PRMT R34, R34, 0x7632, R34 ;  /* 0x0000763222227816 */ /* 0x000fc60000000022 */
[----:B------:R-:W-:Y:S02]  /*1860*/  IMAD.U32 R20, R20, 0x10000, RZ ;  /* 0x0001000014147824 */ /* 0x000fe400078e00ff */
[----:B------:R-:W-:Y:S02]  /*1870*/  IMAD.U32 R34, R34, 0x10000, RZ ;  /* 0x0001000022227824 */ /* 0x000fe400078e00ff */
[----:B------:R-:W-:Y:S02]  /*1880*/  IMAD.U32 R45, R21, 0x10000, RZ ;  /* 0x00010000152d7824 */ /* 0x000fe400078e00ff */
[----:B------:R-:W-:Y:S01]  /*1890*/  FFMA.FTZ R41, R20, R34, R41 ;  /* 0x0000002214297223 */ /* 0x000fe20000010029 */
[----:B------:R-:W-:Y:S01]  /*18a0*/  SHF.L.U32 R20, R37, 0x10, RZ ;  /* 0x0000001025147819 */ /* 0x000fe200000006ff */
[----:B------:R-:W3:Y:S01]  /*18b0*/  LDG.E.CONSTANT R34, desc[UR6][R32.64+0xc00] ;  /* 0x000c000620227981 */ /* 0x000ee2000c1e9900 */
[----:B------:R-:W-:Y:S02]  /*18c0*/  PRMT R21, R21, 0x7632, R21 ;  /* 0x0000763215157816 */ /* 0x000fe40000000015 */
[----:B------:R-:W-:-:S03]  /*18d0*/  PRMT R37, R37, 0x7632, R37 ;  /* 0x0000763225257816 */ /* 0x000fc60000000025 */
[----:B------:R-:W-:Y:S02]  /*18e0*/  IMAD.U32 R21, R21, 0x10000, RZ ;  /* 0x0001000015157824 */ /* 0x000fe400078e00ff */
[----:B------:R-:W-:Y:S02]  /*18f0*/  IMAD.U32 R37, R37, 0x10000, RZ ;  /* 0x0001000025257824 */ /* 0x000fe400078e00ff */
[----:B------:R-:W-:Y:S02]  /*1900*/  FFMA.FTZ R42, R45, R20, R42 ;  /* 0x000000142d2a7223 */ /* 0x000fe4000001002a */
[----:B------:R-:W-:Y:S01]  /*1910*/  FFMA.FTZ R38, R21, R37, R38 ;  /* 0x0000002515267223 */ /* 0x000fe20000010026 */
[----:B----4-:R-:W-:Y:S01]  /*1920*/  SHF.L.U32 R37, R35, 0x10, RZ ;  /* 0x0000001023257819 */ /* 0x010fe200000006ff */
[----:B0-----:R-:W-:-:S04]  /*1930*/  IMAD.U32 R20, R22, 0x10000, RZ ;  /* 0x0001000016147824 */ /* 0x001fc800078e00ff */
[----:B------:R-:W-:Y:S02]  /*1940*/  FFMA.FTZ R37, R20, R37, R43 ;  /* 0x0000002514257223 */ /* 0x000fe4000001002b */
[----:B------:R-:W0:Y:S01]  /*1950*/  LDS.64 R20, [R26+0x50] ;  /* 0x000050001a147984 */ /* 0x000e220000000a00 */
[----:B------:R-:W-:Y:S02]  /*1960*/  PRMT R22, R22, 0x7632, R22 ;  /* 0x0000763216167816 */ /* 0x000fe40000000016 */
[----:B------:R-:W-:-:S03]  /*1970*/  PRMT R35, R35, 0x7632, R35 ;  /* 0x0000763223237816 */ /* 0x000fc60000000023 */
[----:B------:R-:W-:Y:S02]  /*1980*/  IMAD.U32 R22, R22, 0x10000, RZ ;  /* 0x0001000016167824 */ /* 0x000fe400078e00ff */
[----:B------:R-:W-:-:S04]  /*1990*/  IMAD.U32 R35, R35, 0x10000, RZ ;  /* 0x0001000023237824 */ /* 0x000fc800078e00ff */
[----:B------:R-:W-:Y:S01]  /*19a0*/  FFMA.FTZ R22, R22, R35, R41 ;  /* 0x0000002316167223 */ /* 0x000fe20000010029 */
[C---:B------:R-:W-:Y:S01]  /*19b0*/  IMAD.U32 R35, R23.reuse, 0x10000, RZ ;  /* 0x0001000017237824 */ /* 0x040fe200078e00ff */
[C---:B------:R-:W-:Y:S02]  /*19c0*/  SHF.L.U32 R41, R36.reuse, 0x10, RZ ;  /* 0x0000001024297819 */ /* 0x040fe400000006ff */
[----:B------:R-:W-:Y:S02]  /*19d0*/  PRMT R36, R36, 0x7632, R36 ;  /* 0x0000763224247816 */ /* 0x000fe40000000024 */
[----:B------:R-:W-:Y:S01]  /*19e0*/  PRMT R23, R23, 0x7632, R23 ;  /* 0x0000763217177816 */ /* 0x000fe20000000017 */
[----:B------:R-:W-:Y:S02]  /*19f0*/  FFMA.FTZ R42, R35, R41, R42 ;  /* 0x00000029232a7223 */ /* 0x000fe4000001002a */
[----:B------:R-:W4:Y:S01]  /*1a00*/  LDG.E.CONSTANT R35, desc[UR6][R32.64+0xc04] ;  /* 0x000c040620237981 */ /* 0x000f22000c1e9900 */
[----:B------:R-:W-:-:S02]  /*1a10*/  IMAD.U32 R36, R36, 0x10000, RZ ;  /* 0x0001000024247824 */ /* 0x000fc400078e00ff */
[----:B------:R-:W-:Y:S01]  /*1a20*/  IMAD.U32 R23, R23, 0x10000, RZ ;  /* 0x0001000017177824 */ /* 0x000fe200078e00ff */
[----:B------:R-:W4:Y:S03]  /*1a30*/  LDG.E.CONSTANT R41, desc[UR6][R32.64+0xe04] ;  /* 0x000e040620297981 */ /* 0x000f26000c1e9900 */
[----:B------:R-:W-:Y:S02]  /*1a40*/  FFMA.FTZ R43, R23, R36, R38 ;  /* 0x00000024172b7223 */ /* 0x000fe40000010026 */
[----:B------:R-:W4:Y:S01]  /*1a50*/  LDG.E.CONSTANT R36, desc[UR6][R32.64+0xd00] ;  /* 0x000d000620247981 */ /* 0x000f22000c1e9900 */
[----:B------:R-:W-:-:S03]  /*1a60*/  SHF.L.U32 R23, R24, 0x10, RZ ;  /* 0x0000001018177819 */ /* 0x000fc600000006ff */
[----:B------:R-:W4:Y:S01]  /*1a70*/  LDG.E.CONSTANT R38, desc[UR6][R32.64+0xe00] ;  /* 0x000e000620267981 */ /* 0x000f22000c1e9900 */
[----:B0-----:R-:W-:-:S04]  /*1a80*/  IMAD.U32 R44, R20, 0x10000, RZ ;  /* 0x00010000142c7824 */ /* 0x001fc800078e00ff */
[----:B------:R-:W-:Y:S02]  /*1a90*/  FFMA.FTZ R44, R44, R23, R37 ;  /* 0x000000172c2c7223 */ /* 0x000fe40000010025 */
[----:B------:R0:W4:Y:S01]  /*1aa0*/  LDG.E.CONSTANT R37, desc[UR6][R32.64+0xd04] ;  /* 0x000d040620257981 */ /* 0x000122000c1e9900 */
[----:B------:R-:W-:Y:S02]  /*1ab0*/  PRMT R20, R20, 0x7632, R20 ;  /* 0x0000763214147816 */ /* 0x000fe40000000014 */
[----:B------:R-:W-:-:S03]  /*1ac0*/  PRMT R24, R24, 0x7632, R24 ;  /* 0x0000763218187816 */ /* 0x000fc60000000018 */
[----:B------:R-:W-:Y:S02]  /*1ad0*/  IMAD.U32 R23, R20, 0x10000, RZ ;  /* 0x0001000014177824 */ /* 0x000fe400078e00ff */
[----:B------:R-:W-:Y:S01]  /*1ae0*/  IMAD.U32 R24, R24, 0x10000, RZ ;  /* 0x0001000018187824 */ /* 0x000fe200078e00ff */
[----:B------:R-:W-:-:S03]  /*1af0*/  SHF.L.U32 R20, R39, 0x10, RZ ;  /* 0x0000001027147819 */ /* 0x000fc600000006ff */
[----:B------:R-:W-:Y:S01]  /*1b00*/  FFMA.FTZ R24, R23, R24, R22 ;  /* 0x0000001817187223 */ /* 0x000fe20000010016 */
[----:B------:R-:W-:-:S04]  /*1b10*/  IMAD.U32 R23, R21, 0x10000, RZ ;  /* 0x0001000015177824 */ /* 0x000fc800078e00ff */
[----:B------:R-:W-:Y:S02]  /*1b20*/  FFMA.FTZ R42, R23, R20, R42 ;  /* 0x00000014172a7223 */ /* 0x000fe4000001002a */
[----:B------:R-:W1:Y:S01]  /*1b30*/  LDS.64 R22, [R26+0x58] ;  /* 0x000058001a167984 */ /* 0x000e620000000a00 */
[----:B------:R-:W-:Y:S02]  /*1b40*/  PRMT R21, R21, 0x7632, R21 ;  /* 0x0000763215157816 */ /* 0x000fe40000000015 */
[----:B------:R-:W-:-:S03]  /*1b50*/  PRMT R39, R39, 0x7632, R39 ;  /* 0x0000763227277816 */ /* 0x000fc60000000027 */
[----:B------:R-:W-:Y:S02]  /*1b60*/  IMAD.U32 R20, R21, 0x10000, RZ ;  /* 0x0001000015147824 */ /* 0x000fe400078e00ff */
[----:B------:R-:W-:-:S04]  /*1b70*/  IMAD.U32 R39, R39, 0x10000, RZ ;  /* 0x0001000027277824 */ /* 0x000fc800078e00ff */
[----:B------:R-:W-:Y:S01]  /*1b80*/  FFMA.FTZ R43, R20, R39, R43 ;  /* 0x00000027142b7223 */ /* 0x000fe2000001002b */
[C---:B-1----:R-:W-:Y:S01]  /*1b90*/  IMAD.U32 R21, R22.reuse, 0x10000, RZ ;  /* 0x0001000016157824 */ /* 0x042fe200078e00ff */
[----:B------:R-:W-:Y:S01]  /*1ba0*/  PRMT R22, R22, 0x7632, R22 ;  /* 0x0000763216167816 */ /* 0x000fe20000000016 */
[----:B------:R-:W-:Y:S01]  /*1bb0*/  UMOV UR4, 0xffffffff ;  /* 0xffffffff00047882 */ /* 0x000fe20000000000 */
[----:B------:R-:W-:Y:S02]  /*1bc0*/  ISETP.NE.AND P0, PT, R27, RZ, PT ;  /* 0x000000ff1b00720c */ /* 0x000fe40003f05270 */
[----:B-----5:R-:W-:Y:S02]  /*1bd0*/  FSETP.NEU.FTZ.AND P1, PT, R28, RZ, PT ;  /* 0x000000ff1c00720b */ /* 0x020fe40003f3d000 */
[----:B--2---:R-:W-:-:S05]  /*1be0*/  SHF.L.U32 R20, R25, 0x10, RZ ;  /* 0x0000001019147819 */ /* 0x004fca00000006ff */
[----:B------:R-:W-:Y:S02]  /*1bf0*/  FFMA.FTZ R44, R21, R20, R44 ;  /* 0x00000014152c7223 */ /* 0x000fe4000001002c */
[----:B------:R-:W1:Y:S01]  /*1c00*/  LDS.64 R20, [R26+0x60] ;  /* 0x000060001a147984 */ /* 0x000e620000000a00 */
[----:B0-----:R-:W-:Y:S01]  /*1c10*/  PRMT R32, R25, 0x7632, R32 ;  /* 0x0000763219207816 */ /* 0x001fe20000000020 */
[----:B------:R-:W-:-:S04]  /*1c20*/  IMAD.U32 R25, R22, 0x10000, RZ ;  /* 0x0001000016197824 */ /* 0x000fc800078e00ff */
[----:B------:R-:W-:Y:S01]  /*1c30*/  IMAD.U32 R32, R32, 0x10000, RZ ;  /* 0x0001000020207824 */ /* 0x000fe200078e00ff */
[----:B------:R-:W-:-:S03]  /*1c40*/  SHF.L.U32 R22, R40, 0x10, RZ ;  /* 0x0000001028167819 */ /* 0x000fc600000006ff */
[----:B------:R-:W-:Y:S01]  /*1c50*/  FFMA.FTZ R32, R25, R32, R24 ;  /* 0x0000002019207223 */ /* 0x000fe20000010018 */
[C---:B------:R-:W-:Y:S01]  /*1c60*/  IMAD.U32 R25, R23.reuse, 0x10000, RZ ;  /* 0x0001000017197824 */ /* 0x040fe200078e00ff */
[----:B------:R-:W-:Y:S02]  /*1c70*/  PRMT R23, R23, 0x7632, R23 ;  /* 0x0000763217177816 */ /* 0x000fe40000000017 */
[----:B------:R-:W-:-:S03]  /*1c80*/  PRMT R40, R40, 0x7632, R40 ;  /* 0x0000763228287816 */ /* 0x000fc60000000028 */
[----:B------:R-:W-:Y:S02]  /*1c90*/  IMAD.U32 R24, R23, 0x10000, RZ ;  /* 0x0001000017187824 */ /* 0x000fe400078e00ff */
[----:B------:R-:W-:Y:S02]  /*1ca0*/  IMAD.U32 R40, R40, 0x10000, RZ ;  /* 0x0001000028287824 */ /* 0x000fe400078e00ff */
[----:B------:R-:W-:Y:S02]  /*1cb0*/  FFMA.FTZ R42, R25, R22, R42 ;  /* 0x00000016192a7223 */ /* 0x000fe4000001002a */
[----:B------:R-:W0:Y:S01]  /*1cc0*/  LDS.64 R22, [R26+0x68] ;  /* 0x000068001a167984 */ /* 0x000e220000000a00 */
[----:B------:R-:W-:Y:S01]  /*1cd0*/  FFMA.FTZ R43, R24, R40, R43 ;  /* 0x00000028182b7223 */ /* 0x000fe2000001002b */
[----:B---3--:R-:W-:Y:S01]  /*1ce0*/  SHF.L.U32 R24, R34, 0x10, RZ ;  /* 0x0000001022187819 */ /* 0x008fe200000006ff */
[----:B-1----:R-:W-:-:S04]  /*1cf0*/  IMAD.U32 R25, R20, 0x10000, RZ ;  /* 0x0001000014197824 */ /* 0x002fc800078e00ff */
[----:B------:R-:W-:Y:S02]  /*1d00*/  FFMA.FTZ R44, R25, R24, R44 ;  /* 0x00000018192c7223 */ /* 0x000fe4000001002c */
[----:B------:R-:W1:Y:S01]  /*1d10*/  LDS.64 R24, [R26+0x70] ;  /* 0x000070001a187984 */ /* 0x000e620000000a00 */
[----:B------:R-:W-:Y:S02]  /*1d20*/  PRMT R20, R20, 0x7632, R20 ;  /* 0x0000763214147816 */ /* 0x000fe40000000014 */
[----:B------:R-:W-:-:S03]  /*1d30*/  PRMT R34, R34, 0x7632, R34 ;  /* 0x0000763222227816 */ /* 0x000fc60000000022 */
[----:B------:R-:W-:Y:S02]  /*1d40*/  IMAD.U32 R33, R20, 0x10000, RZ ;  /* 0x0001000014217824 */ /* 0x000fe400078e00ff */
[----:B------:R-:W-:Y:S01]  /*1d50*/  IMAD.U32 R34, R34, 0x10000, RZ ;  /* 0x0001000022227824 */ /* 0x000fe200078e00ff */
[----:B------:R-:W-:-:S03]  /*1d60*/  PRMT R20, R21, 0x7632, R20 ;  /* 0x0000763215147816 */ /* 0x000fc60000000014 */
[----:B------:R-:W-:Y:S01]  /*1d70*/  FFMA.FTZ R32, R33, R34, R32 ;  /* 0x0000002221207223 */ /* 0x000fe20000010020 */
[----:B------:R-:W-:Y:S01]  /*1d80*/  IMAD.U32 R21, R21, 0x10000, RZ ;  /* 0x0001000015157824 */ /* 0x000fe200078e00ff */
[----:B------:R-:W-:Y:S02]  /*1d90*/  SHF.L.U32 R20, R20, 0x10, RZ ;  /* 0x0000001014147819 */ /* 0x000fe400000006ff */
[C---:B----4-:R-:W-:Y:S01]  /*1da0*/  PRMT R33, R35.reuse, 0x7632, R33 ;  /* 0x0000763223217816 */ /* 0x050fe20000000021 */
[----:B------:R-:W-:-:S04]  /*1db0*/  IMAD.U32 R35, R35, 0x10000, RZ ;  /* 0x0001000023237824 */ /* 0x000fc800078e00ff */
[----:B------:R-:W-:Y:S02]  /*1dc0*/  IMAD.U32 R33, R33, 0x10000, RZ ;  /* 0x0001000021217824 */ /* 0x000fe400078e00ff */
[----:B------:R-:W-:Y:S01]  /*1dd0*/  FFMA.FTZ R42, R21, R35, R42 ;  /* 0x00000023152a7223 */ /* 0x000fe2000001002a */
[----:B0-----:R-:W-:Y:S01]  /*1de0*/  IMAD.U32 R21, R22, 0x10000, RZ ;  /* 0x0001000016157824 */ /* 0x001fe200078e00ff */
[C---:B------:R-:W-:Y:S01]  /*1df0*/  PRMT R34, R36.reuse, 0x7632, R34 ;  /* 0x0000763224227816 */ /* 0x040fe20000000022 */
[----:B------:R-:W-:Y:S02]  /*1e00*/  IMAD.U32 R36, R36, 0x10000, RZ ;  /* 0x0001000024247824 */ /* 0x000fe400078e00ff */
[----:B------:R-:W-:Y:S01]  /*1e10*/  FFMA.FTZ R43, R20, R33, R43 ;  /* 0x00000021142b7223 */ /* 0x000fe2000001002b */
[----:B------:R-:W-:Y:S01]  /*1e20*/  PRMT R20, R22, 0x7632, R20 ;  /* 0x0000763216147816 */ /* 0x000fe20000000014 */
[----:B------:R-:W-:Y:S01]  /*1e30*/  FFMA.FTZ R44, R21, R36, R44 ;  /* 0x00000024152c7223 */ /* 0x000fe2000001002c */
[----:B------:R-:W-:Y:S01]  /*1e40*/  IMAD.U32 R21, R23, 0x10000, RZ ;  /* 0x0001000017157824 */ /* 0x000fe200078e00ff */
[----:B------:R-:W-:-:S02]  /*1e50*/  PRMT R23, R38, 0x7632, R23 ;  /* 0x0000763226177816 */ /* 0x000fc40000000017 */
[----:B-1----:R-:W-:Y:S01]  /*1e60*/  PRMT R22, R24, 0x7632, R22 ;  /* 0x0000763218167816 */ /* 0x002fe20000000016 */
[----:B------:R-:W-:Y:S01]  /*1e70*/  IMAD.U32 R34, R34, 0x10000, RZ ;  /* 0x0001000022227824 */ /* 0x000fe200078e00ff */
[----:B------:R-:W-:Y:S02]  /*1e80*/  SHF.L.U32 R33, R20, 0x10, RZ ;  /* 0x0000001014217819 */ /* 0x000fe400000006ff */
[----:B------:R-:W-:Y:S01]  /*1e90*/  SHF.L.U32 R20, R37, 0x10, RZ ;  /* 0x0000001025147819 */ /* 0x000fe200000006ff */
[----:B------:R-:W-:Y:S01]  /*1ea0*/  IMAD.U32 R35, R22, 0x10000, RZ ;  /* 0x0001000016237824 */ /* 0x000fe200078e00ff */
[C---:B------:R-:W-:Y:S02]  /*1eb0*/  SHF.L.U32 R22, R23.reuse, 0x10, RZ ;  /* 0x0000001017167819 */ /* 0x040fe400000006ff */
[----:B------:R-:W-:Y:S01]  /*1ec0*/  PRMT R23, R23, 0x7632, R23 ;  /* 0x0000763217177816 */ /* 0x000fe20000000017 */
[----:B------:R-:W-:Y:S01]  /*1ed0*/  FFMA.FTZ R32, R33, R34, R32 ;  /* 0x0000002221207223 */ /* 0x000fe20000010020 */
[----:B------:R-:W-:Y:S01]  /*1ee0*/  PRMT R37, R37, 0x7632, R37 ;  /* 0x0000763225257816 */ /* 0x000fe20000000025 */
[----:B------:R-:W-:-:S02]  /*1ef0*/  IMAD.U32 R33, R24, 0x10000, RZ ;  /* 0x0001000018217824 */ /* 0x000fc400078e00ff */
[----:B------:R-:W-:Y:S01]  /*1f00*/  FFMA.FTZ R42, R21, R20, R42 ;  /* 0x00000014152a7223 */ /* 0x000fe2000001002a */
[----:B------:R-:W-:Y:S02]  /*1f10*/  IMAD.U32 R38, R38, 0x10000, RZ ;  /* 0x0001000026267824 */ /* 0x000fe400078e00ff */
[----:B------:R-:W-:Y:S01]  /*1f20*/  IMAD.U32 R20, R23, 0x10000, RZ ;  /* 0x0001000017147824 */ /* 0x000fe200078e00ff */
[----:B------:R-:W-:Y:S01]  /*1f30*/  PRMT R23, R41, 0x7632, R23 ;  /* 0x0000763229177816 */ /* 0x000fe20000000017 */
[----:B------:R-:W-:Y:S01]  /*1f40*/  FFMA.FTZ R33, R33, R38, R44 ;  /* 0x0000002621217223 */ /* 0x000fe2000001002c */
[----:B------:R-:W-:Y:S01]  /*1f50*/  PRMT R21, R25, 0x7632, R21 ;  /* 0x0000763219157816 */ /* 0x000fe20000000015 */
[----:B------:R-:W-:Y:S01]  /*1f60*/  FFMA.FTZ R22, R35, R22, R32 ;  /* 0x0000001623167223 */ /* 0x000fe20000010020 */
[----:B------:R-:W-:Y:S01]  /*1f70*/  SHF.L.U32 R41, R41, 0x10, RZ ;  /* 0x0000001029297819 */ /* 0x000fe200000006ff */
[----:B------:R-:W-:Y:S02]  /*1f80*/  IMAD.U32 R37, R37, 0x10000, RZ ;  /* 0x0001000025257824 */ /* 0x000fe400078e00ff */
[----:B------:R-:W-:-:S02]  /*1f90*/  IMAD.U32 R25, R25, 0x10000, RZ ;  /* 0x0001000019197824 */ /* 0x000fc400078e00ff */
[----:B------:R-:W-:Y:S01]  /*1fa0*/  FADD.FTZ R22, R33, R22 ;  /* 0x0000001621167221 */ /* 0x000fe20000010000 */
[----:B------:R-:W-:Y:S01]  /*1fb0*/  FFMA.FTZ R20, R20, R37, R43 ;  /* 0x0000002514147223 */ /* 0x000fe2000001002b */
[----:B------:R-:W-:Y:S02]  /*1fc0*/  IMAD.U32 R21, R21, 0x10000, RZ ;  /* 0x0001000015157824 */ /* 0x000fe400078e00ff */
[----:B------:R-:W-:Y:S01]  /*1fd0*/  FFMA.FTZ R25, R25, R41, R42 ;  /* 0x0000002919197223 */ /* 0x000fe2000001002a */
[----:B------:R-:W-:-:S03]  /*1fe0*/  IMAD.U32 R23, R23, 0x10000, RZ ;  /* 0x0001000017177824 */ /* 0x000fc600078e00ff */
[----:B------:R-:W-:Y:S01]  /*1ff0*/  FADD.FTZ R25, R25, R22 ;  /* 0x0000001619197221 */ /* 0x000fe20000010000 */
[----:B------:R-:W-:-:S04]  /*2000*/  FFMA.FTZ R20, R21, R23, R20 ;  /* 0x0000001715147223 */ /* 0x000fc80000010014 */
[----:B------:R-:W-:Y:S01]  /*2010*/  FADD.FTZ R20, R20, R25 ;  /* 0x0000001914147221 */ /* 0x000fe20000010000 */
[----:B------:R-:W-:Y:S06]  /*2020*/  BRA.DIV UR4, `(.L_x_18576) ;  /* 0x0000005204147947 */ /* 0x000fec000b800000 */
[----:B------:R0:W1:Y:S02]  /*2030*/  SHFL.BFLY PT, R21, R20, 0x1, 0x1f ;  /* 0x0c201f0014157f89 */ /* 0x00006400000e0000 */
.L_x_18636:
[----:B------:R-:W-:Y:S02]  /*2040*/  VIADD R22, R18, 0x1 ;  /* 0x0000000112167836 */ /* 0x000fe40000000000 */
[----:B-1----:R-:W-:Y:S01]  /*2050*/  FADD.FTZ R21, R20, R21 ;  /* 0x0000001514157221 */ /* 0x002fe20000010000 */
[----:B0-----:R-:W-:Y:S02]  /*2060*/  @!P0 IADD3 R20, PT, PT, R19, -0x1, RZ ;  /* 0xffffffff13148810 */ /* 0x001fe40007ffe0ff */
[----:B------:R-:W-:-:S05]  /*2070*/  I2FP.F32.S32 R23, R22 ;  /* 0x0000001600177245 */ /* 0x000fca0000201400 */
[----:B------:R-:W-:-:S05]  /*2080*/  FMUL.FTZ R23, R23, R28 ;  /* 0x0000001c17177220 */ /* 0x000fca0000410000 */
[----:B------:R-:W-:Y:S02]  /*2090*/  FSEL R22, R23, RZ, P1 ;  /* 0x000000ff17167208 */ /* 0x000fe40000800000 */
[----:B------:R-:W-:-:S03]  /*20a0*/  @!P0 ISETP.GE.AND P1, PT, R20, R31, PT ;  /* 0x0000001f1400820c */ /* 0x000fc60003f26270 */
[----:B------:R-:W-:-:S05]  /*20b0*/  FFMA.FTZ R24, R21, UR11, R22 ;  /* 0x0000000b15187c23 */ /* 0x000fca0008010016 */
[----:B------:R-:W-:-:S05]  /*20c0*/  @!P0 FSEL R22, R24, RZ, !P1 ;  /* 0x000000ff18168208 */ /* 0x000fca0004800000 */
[----:B------:R1:W-:Y:S01]  /*20d0*/  @!P0 STS [R15], R22 ;  /* 0x000000160f008388 */ /* 0x0003e20000000800 */
[----:B------:R-:W-:-:S13]  /*20e0*/  ISETP.GE.OR P0, PT, R20, R31, P0 ;  /* 0x0000001f1400720c */ /* 0x000fda0000706670 */
[----:B-1----:R-:W-:-:S07]  /*20f0*/  @!P0 FMNMX.FTZ R11, R11, R24, !PT ;  /* 0x000000180b0b8209 */ /* 0x002fce0007810000 */
.L_x_18575:
[----:B------:R-:W-:Y:S05]  /*2100*/  BSYNC B1 ;  /* 0x0000000000017941 */ /* 0x000fea0003800000 */
.L_x_18573:
[----:B------:R-:W-:Y:S01]  /*2110*/  VIADD R30, R30, 0x4 ;  /* 0x000000041e1e7836 */ /* 0x000fe20000000000 */
[----:B------:R-:W-:Y:S01]  /*2120*/  IADD3 R14, P1, PT, R14, 0x10, RZ ;  /* 0x000000100e0e7810 */ /* 0x000fe20007f3e0ff */
[----:B0-----:R-:W-:Y:S01]  /*2130*/  VIADD R15, R15, 0x100 ;  /* 0x000001000f0f7836 */ /* 0x001fe20000000000 */
[----:B------:R-:W-:Y:S01]  /*2140*/  IADD3 R19, PT, PT, R19, 0x40, RZ ;  /* 0x0000004013137810 */ /* 0x000fe20007ffe0ff */
[----:B------:R-:W-:Y:S01]  /*2150*/  VIADD R18, R18, 0x40 ;  /* 0x0000004012127836 */ /* 0x000fe20000000000 */
[----:B------:R-:W-:Y:S01]  /*2160*/  ISETP.GE.AND P0, PT, R30, R9, PT ;  /* 0x000000091e00720c */ /* 0x000fe20003f06270 */
[----:B------:R-:W-:Y:S02]  /*2170*/  VIADD R16, R16, 0x40 ;  /* 0x0000004010107836 */ /* 0x000fe40000000000 */
[----:B------:R-:W-:-:S10]  /*2180*/  IMAD.X R17, RZ, RZ, R17, P1 ;  /* 0x000000ffff117224 */ /* 0x000fd400008e0611 */
[----:B------:R-:W-:Y:S05]  /*2190*/  @!P0 BRA `(.L_x_18577) ;  /* 0xffffffe800108947 */ /* 0x000fea000383ffff */
.L_x_18572:
[----:B------:R-:W-:Y:S05]  /*21a0*/  BSYNC B0 ;  /* 0x0000000000007941 */ /* 0x000fea0003800000 */
.L_x_18571:
        /* <DEDUP_REMOVED lines=9> */
.L_x_18642:
[----:B------:R-:W2:Y:S01]  /*2240*/  S2R R18, SR_CgaCtaId ;  /* 0x0000000000127919 */ /* 0x000ea20000008800 */
[----:B------:R-:W-:Y:S01]  /*2250*/  MOV R17, 0x400 ;  /* 0x0000040000117802 */ /* 0x000fe20000000f00 */
[----:B------:R-:W-:Y:S05]  /*2260*/  WARPSYNC.ALL ;  /* 0x0000000000007948 */ /* 0x000fea0003800000 */
[----:B------:R-:W-:Y:S01]  /*2270*/  VIADD R11, R17, 0xf0 ;  /* 0x000000f0110b7836 */ /* 0x000fe20000000000 */
[----:B------:R-:W-:Y:S02]  /*2280*/  ISETP.NE.AND P3, PT, R29, RZ, PT ;  /* 0x000000ff1d00720c */ /* 0x000fe40003f65270 */
[----:B------:R-:W-:-:S02]  /*2290*/  SHF.R.U32.HI R16, RZ, 0x5, R2 ;  /* 0x00000005ff107819 */ /* 0x000fc40000011602 */
[----:B-1----:R-:W-:Y:S02]  /*22a0*/  FMNMX.FTZ R15, R14, R15, !PT ;  /* 0x0000000f0e0f7209 */ /* 0x002fe40007810000 */
[----:B--2---:R-:W-:-:S04]  /*22b0*/  LEA R11, R18, R11, 0x18 ;  /* 0x0000000b120b7211 */ /* 0x004fc800078ec0ff */
[----:B------:R-:W-:-:S05]  /*22c0*/  LEA R6, R16, R11, 0x2 ;  /* 0x0000000b10067211 */ /* 0x000fca00078e10ff */
[----:B------:R1:W-:Y:S01]  /*22d0*/  @!P3 STS [R6], R15 ;  /* 0x0000000f0600b388 */ /* 0x0003e20000000800 */
[----:B------:R-:W-:Y:S01]  /*22e0*/  BAR.SYNC.DEFER_BLOCKING 0x0 ;  /* 0x0000000000007b1d */ /* 0x000fe20000010000 */
[C---:B------:R-:W-:Y:S01]  /*22f0*/  ISETP.GT.U32.AND P2, PT, R29.reuse, 0x3, PT ;  /* 0x000000031d00780c */ /* 0x040fe20003f44070 */
[----:B-1----:R-:W-:Y:S02]  /*2300*/  IMAD.MOV.U32 R15, RZ, RZ, -0x800001 ;  /* 0xff7fffffff0f7424 */ /* 0x002fe400078e00ff */
[----:B------:R-:W-:Y:S02]  /*2310*/  HFMA2 R24, -RZ, RZ, 0, 0 ;  /* 0x00000000ff187431 */ /* 0x000fe400000001ff */
[----:B------:R-:W-:Y:S02]  /*2320*/  IMAD R13, R29, 0x4, R11 ;  /* 0x000000041d0d7824 */ /* 0x000fe400078e020b */
[----:B------:R-:W-:Y:S01]  /*2330*/  VIADD R11, R31, 0xf ;  /* 0x0000000f1f0b7836 */ /* 0x000fe20000000000 */
[----:B------:R-:W-:Y:S04]  /*2340*/  BSSY.RECONVERGENT B0, `(.L_x_18579) ;  /* 0x00000ed000007945 */ /* 0x000fe80003800200 */
[----:B------:R-:W-:-:S04]  /*2350*/  SHF.R.S32.HI R20, RZ, 0x1f, R11 ;  /* 0x0000001fff147819 */ /* 0x000fc8000001140b */
[----:B------:R-:W-:-:S04]  /*2360*/  LEA.HI R20, R20, R11, RZ, 0x4 ;  /* 0x0000000b14147211 */ /* 0x000fc800078f20ff */
[----:B------:R-:W-:-:S04]  /*2370*/  LOP3.LUT R20, R20, 0xfffffff0, RZ, 0xc0, !PT ;  /* 0xfffffff014147812 */ /* 0x000fc800078ec0ff */
[----:B------:R-:W-:Y:S01]  /*2380*/  VIMNMX R11, PT, PT, R31, R20, PT ;  /* 0x000000141f0b7248 */ /* 0x000fe20003fe0100 */
[----:B------:R-:W0:Y:S03]  /*2390*/  @!P2 LDS R15, [R13] ;  /* 0x000000000d0fa984 */ /* 0x000e260000000800 */
[----:B------:R-:W-:Y:S01]  /*23a0*/  ISETP.GE.AND P1, PT, R2, R11, PT ;  /* 0x0000000b0200720c */ /* 0x000fe20003f26270 */
        /* <DEDUP_REMOVED lines=8> */
[----:B------:R-:W-:Y:S02]  /*2430*/  IMAD.MOV.U32 R24, RZ, RZ, RZ ;  /* 0x000000ffff187224 */ /* 0x000fe400078e00ff */
        /* <DEDUP_REMOVED lines=8> */
[----:B------:R-:W-:Y:S01]  /*24c0*/  LEA.HI R20, R20, 0x1, RZ, 0x19 ;  /* 0x0000000114147811 */ /* 0x000fe200078fc8ff */
[----:B------:R-:W-:Y:S01]  /*24d0*/  IMAD.MOV.U32 R22, RZ, RZ, R2 ;  /* 0x000000ffff167224 */ /* 0x000fe200078e0002 */
[----:B------:R-:W-:Y:S02]  /*24e0*/  LEA R15, R18, R15, 0x18 ;  /* 0x0000000f120f7211 */ /* 0x000fe400078ec0ff */
[----:B------:R-:W-:-:S03]  /*24f0*/  LOP3.LUT R20, R20, 0x3, RZ, 0xc0, !PT ;  /* 0x0000000314147812 */ /* 0x000fc600078ec0ff */
[----:B------:R-:W-:Y:S01]  /*2500*/  IMAD R15, R2, 0x4, R15 ;  /* 0x00000004020f7824 */ /* 0x000fe200078e020f */
[----:B------:R-:W-:-:S07]  /*2510*/  IADD3 R20, PT, PT, RZ, -R20, RZ ;  /* 0x80000014ff147210 */ /* 0x000fce0007ffe0ff */
.L_x_18583:
        /* <DEDUP_REMOVED lines=11> */
.L_x_18582:
[----:B------:R-:W-:Y:S05]  /*25d0*/  BSYNC.RECONVERGENT B1 ;  /* 0x0000000000017941 */ /* 0x000fea0003800200 */
.L_x_18581:
[----:B------:R-:W-:Y:S05]  /*25e0*/  @!P4 BRA `(.L_x_18580) ;  /* 0x0000000c0008c947 */ /* 0x000fea0003800000 */
[----:B------:R-:W-:Y:S01]  /*25f0*/  IADD3 R19, PT, PT, -R22, R11, RZ ;  /* 0x0000000b16137210 */ /* 0x000fe20007ffe1ff */
[----:B------:R-:W-:Y:S01]  /*2600*/  VIADD R15, R17, 0x110 ;  /* 0x00000110110f7836 */ /* 0x000fe20000000000 */
        /* <DEDUP_REMOVED lines=9> */
.L_x_18586:
        /* <DEDUP_REMOVED lines=10> */
[----:B------:R-:W-:Y:S04]  /*2740*/  LDS R43, [R20+0xe00] ;  /* 0x000e0000142b7984 */ /* 0x000fe80000000800 */
[----:B------:R-:W4:Y:S01]  /*2750*/  LDS R35, [R20+0xa00] ;  /* 0x000a000014237984 */ /* 0x000f220000000800 */
        /* <DEDUP_REMOVED lines=8> */
[----:B-----5:R-:W-:Y:S01]  /*27e0*/  LDS R28, [R20+0x1400] ;  /* 0x00140000141c7984 */ /* 0x020fe20000000800 */
[----:B---3--:R-:W-:Y:S01]  /*27f0*/  FADD.FTZ R30, -R14, R27 ;  /* 0x0000001b0e1e7221 */ /* 0x008fe20000010100 */
[----:B------:R-:W-:-:S02]  /*2800*/  FMUL.FTZ R23, R23, 1.4426950216293334961 ;  /* 0x3fb8aa3b17177820 */ /* 0x000fc40000410000 */
[----:B------:R-:W-:Y:S01]  /*2810*/  LDS R41, [R20+0x1a00] ;  /* 0x001a000014297984 */ /* 0x000fe20000000800 */
[----:B----4-:R-:W-:Y:S01]  /*2820*/  FADD.FTZ R39, -R14, R39 ;  /* 0x000000270e277221 */ /* 0x010fe20000010100 */
[----:B------:R-:W-:Y:S01]  /*2830*/  FMUL.FTZ R34, R30, 1.4426950216293334961 ;  /* 0x3fb8aa3b1e227820 */ /* 0x000fe20000410000 */
[----:B------:R-:W2:Y:S01]  /*2840*/  MUFU.EX2 R21, R21 ;  /* 0x0000001500157308 */ /* 0x000ea20000000800 */
[----:B------:R-:W3:Y:S01]  /*2850*/  LDS R30, [R20+0x1600] ;  /* 0x00160000141e7984 */ /* 0x000ee20000000800 */
[C---:B------:R-:W-:Y:S01]  /*2860*/  FADD.FTZ R25, -R14.reuse, R25 ;  /* 0x000000190e197221 */ /* 0x040fe20000010100 */
[----:B------:R-:W-:Y:S02]  /*2870*/  FMUL.FTZ R32, R39, 1.4426950216293334961 ;  /* 0x3fb8aa3b27207820 */ /* 0x000fe40000410000 */
[----:B------:R-:W4:Y:S01]  /*2880*/  LDS R39, [R20+0x1800] ;  /* 0x0018000014277984 */ /* 0x000f220000000800 */
[----:B------:R-:W-:Y:S02]  /*2890*/  FMUL.FTZ R25, R25, 1.4426950216293334961 ;  /* 0x3fb8aa3b19197820 */ /* 0x000fe40000410000 */
[----:B------:R2:W0:Y:S01]  /*28a0*/  MUFU.EX2 R27, R32 ;  /* 0x00000020001b7308 */ /* 0x0004220000000800 */
[----:B-1----:R1:W-:Y:S01]  /*28b0*/  STS [R20+-0x400], R19 ;  /* 0xfffc001314007388 */ /* 0x0023e20000000800 */
[----:B------:R-:W-:-:S04]  /*28c0*/  FADD.FTZ R36, -R14, R33 ;  /* 0x000000210e247221 */ /* 0x000fc80000010100 */
[----:B------:R-:W-:Y:S02]  /*28d0*/  FMUL.FTZ R36, R36, 1.4426950216293334961 ;  /* 0x3fb8aa3b24247820 */ /* 0x000fe40000410000 */
[----:B------:R-:W1:Y:S01]  /*28e0*/  MUFU.EX2 R23, R23 ;  /* 0x0000001700177308 */ /* 0x000e620000000800 */
[C---:B--2---:R-:W-:Y:S01]  /*28f0*/  FADD.FTZ R32, -R14.reuse, R37 ;  /* 0x000000250e207221 */ /* 0x044fe20000010100 */
[----:B------:R-:W-:Y:S01]  /*2900*/  FADD.FTZ R38, -R14, R35 ;  /* 0x000000230e267221 */ /* 0x000fe20000010100 */
[----:B------:R-:W-:Y:S02]  /*2910*/  STS [R20+-0x200], R21 ;  /* 0xfffe001514007388 */ /* 0x000fe40000000800 */
[----:B------:R-:W-:Y:S01]  /*2920*/  FMUL.FTZ R32, R32, 1.4426950216293334961 ;  /* 0x3fb8aa3b20207820 */ /* 0x000fe20000410000 */
[----:B------:R-:W-:Y:S01]  /*2930*/  FMUL.FTZ R38, R38, 1.4426950216293334961 ;  /* 0x3fb8aa3b26267820 */ /* 0x000fe20000410000 */
[----:B0-----:R-:W-:Y:S01]  /*2940*/  FADD.FTZ R40, -R14, R45 ;  /* 0x0000002d0e287221 */ /* 0x001fe20000010100 */
[----:B------:R-:W0:Y:S01]  /*2950*/  MUFU.EX2 R25, R25 ;  /* 0x0000001900197308 */ /* 0x000e220000000800 */
[----:B------:R-:W-:Y:S02]  /*2960*/  STS [R20+0x400], R27 ;  /* 0x0004001b14007388 */ /* 0x000fe40000000800 */
[----:B------:R-:W-:-:S05]  /*2970*/  FMUL.FTZ R40, R40, 1.4426950216293334961 ;  /* 0x3fb8aa3b28287820 */ /* 0x000fca0000410000 */
[----:B------:R2:W4:Y:S01]  /*2980*/  MUFU.EX2 R33, R34 ;  /* 0x0000002200217308 */ /* 0x0005220000000800 */
[----:B-1----:R-:W-:Y:S07]  /*2990*/  STS [R20], R23 ;  /* 0x0000001714007388 */ /* 0x002fee0000000800 */
[----:B------:R1:W4:Y:S01]  /*29a0*/  MUFU.EX2 R35, R36 ;  /* 0x0000002400237308 */ /* 0x0003220000000800 */
[C---:B--2---:R-:W-:Y:S01]  /*29b0*/  FADD.FTZ R34, -R14.reuse, R43 ;  /* 0x0000002b0e227221 */ /* 0x044fe20000010100 */
[----:B---3--:R-:W-:Y:S01]  /*29c0*/  FADD.FTZ R30, -R14, R30 ;  /* 0x0000001e0e1e7221 */ /* 0x008fe20000010100 */
[----:B0-----:R-:W-:Y:S02]  /*29d0*/  STS [R20+0x200], R25 ;  /* 0x0002001914007388 */ /* 0x001fe40000000800 */
[----:B------:R-:W-:Y:S01]  /*29e0*/  FMUL.FTZ R34, R34, 1.4426950216293334961 ;  /* 0x3fb8aa3b22227820 */ /* 0x000fe20000410000 */
[----:B------:R-:W-:-:S02]  /*29f0*/  FMUL.FTZ R30, R30, 1.4426950216293334961 ;  /* 0x3fb8aa3b1e1e7820 */ /* 0x000fc40000410000 */
[----:B------:R0:W2:Y:S01]  /*2a00*/  MUFU.EX2 R43, R32 ;  /* 0x00000020002b7308 */ /* 0x0000a20000000800 */
[----:B-1----:R-:W-:Y:S01]  /*2a10*/  FADD.FTZ R36, -R14, R26 ;  /* 0x0000001a0e247221 */ /* 0x002fe20000010100 */
[----:B----4-:R-:W-:Y:S03]  /*2a20*/  STS [R20+0x600], R33 ;  /* 0x0006002114007388 */ /* 0x010fe60000000800 */
[----:B------:R-:W-:-:S03]  /*2a30*/  FMUL.FTZ R36, R36, 1.4426950216293334961 ;  /* 0x3fb8aa3b24247820 */ /* 0x000fc60000410000 */
[----:B------:R1:W3:Y:S01]  /*2a40*/  MUFU.EX2 R37, R38 ;  /* 0x0000002600257308 */ /* 0x0002e20000000800 */
[----:B0-----:R-:W-:Y:S01]  /*2a50*/  FADD.FTZ R32, R19, R24 ;  /* 0x0000001813207221 */ /* 0x001fe20000010000 */
[----:B------:R-:W-:Y:S03]  /*2a60*/  STS [R20+0x800], R35 ;  /* 0x0008002314007388 */ /* 0x000fe60000000800 */
        /* <DEDUP_REMOVED lines=37> */
[----:B0-----:R-:W-:Y:S01]  /*2cc0*/  VIADD R20, R20, 0x2000 ;  /* 0x0000200014147836 */ /* 0x001fe20000000000 */
[----:B------:R-:W-:Y:S06]  /*2cd0*/  @!P4 BRA `(.L_x_18586) ;  /* 0xfffffff80070c947 */ /* 0x000fec000383ffff */
.L_x_18585:
[----:B------:R-:W-:Y:S05]  /*2ce0*/  BSYNC.RECONVERGENT B1 ;  /* 0x0000000000017941 */ /* 0x000fea0003800200 */
.L_x_18584:
        /* <DEDUP_REMOVED lines=55> */
.L_x_18588:
[----:B------:R-:W-:Y:S05]  /*3060*/  BSYNC.RECONVERGENT B1 ;  /* 0x0000000000017941 */ /* 0x000fea0003800200 */
.L_x_18587:
        /* <DEDUP_REMOVED lines=26> */
.L_x_18580:
[----:B------:R-:W-:Y:S05]  /*3210*/  BSYNC.RECONVERGENT B0 ;  /* 0x0000000000007941 */ /* 0x000fea0003800200 */
.L_x_18579:
        /* <DEDUP_REMOVED lines=36> */
[----:B------:R-:W-:Y:S02]  /*3460*/  IMAD.MOV R19, RZ, RZ, -R14 ;  /* 0x000000ffff137224 */ /* 0x000fe400078e0a0e */
[----:B------:R-:W-:Y:S01]  /*3470*/  IMAD R15, R2, 0x4, R15 ;  /* 0x00000004020f7824 */ /* 0x000fe200078e020f */
[----:B------:R-:W-:-:S07]  /*3480*/  IADD3 R14, PT, PT, R13, R2, RZ ;  /* 0x000000020d0e7210 */ /* 0x000fce0007ffe0ff */
.L_x_18593:
[----:B------:R-:W0:Y:S01]  /*3490*/  LDS R13, [R15] ;  /* 0x000000000f0d7984 */ /* 0x000e220000000800 */
[----:B------:R-:W-:-:S05]  /*34a0*/  VIADD R19, R19, 0x1 ;  /* 0x0000000113137836 */ /* 0x000fca0000000000 */
[----:B------:R-:W-:Y:S01]  /*34b0*/  ISETP.NE.AND P0, PT, R19, RZ, PT ;  /* 0x000000ff1300720c */ /* 0x000fe20003f05270 */
[----:B0-----:R-:W-:-:S05]  /*34c0*/  FMUL.FTZ R20, R13, R6 ;  /* 0x000000060d147220 */ /* 0x001fca0000410000 */
[----:B------:R0:W-:Y:S02]  /*34d0*/  STS [R15], R20 ;  /* 0x000000140f007388 */ /* 0x0001e40000000800 */
[----:B0-----:R-:W-:-:S05]  /*34e0*/  VIADD R15, R15, 0x200 ;  /* 0x000002000f0f7836 */ /* 0x001fca0000000000 */
[----:B------:R-:W-:Y:S05]  /*34f0*/  @P0 BRA `(.L_x_18593) ;  /* 0xfffffffc00e40947 */ /* 0x000fea000383ffff */
.L_x_18592:
[----:B------:R-:W-:Y:S05]  /*3500*/  BSYNC.RECONVERGENT B1 ;  /* 0x0000000000017941 */ /* 0x000fea0003800200 */
.L_x_18591:
        /* <DEDUP_REMOVED lines=10> */
[----:B------:R-:W-:Y:S01]  /*35b0*/  PLOP3.LUT P0, PT, PT, PT, PT, 0x8, 0x80 ;  /* 0x000000000080781c */ /* 0x000fe20003f0e170 */
[----:B------:R-:W-:-:S12]  /*35c0*/  VIADD R15, R11, 0xfffffa00 ;  /* 0xfffffa000b0f7836 */ /* 0x000fd80000000000 */
.L_x_18596:
        /* <DEDUP_REMOVED lines=21> */
[----:B----45:R-:W-:-:S03]  /*3720*/  FMUL.FTZ R28, R6, R43 ;  /* 0x0000002b061c7220 */ /* 0x030fc60000410000 */
[----:B------:R-:W4:Y:S01]  /*3730*/  LDS R21, [R13+0x1a00] ;  /* 0x001a00000d157984 */ /* 0x000f220000000800 */
[----:B------:R-:W-:-:S03]  /*3740*/  FMUL.FTZ R30, R6, R45 ;  /* 0x0000002d061e7220 */ /* 0x000fc60000410000 */
[----:B------:R0:W-:Y:S01]  /*3750*/  STS [R13+-0x400], R20 ;  /* 0xfffc00140d007388 */ /* 0x0001e20000000800 */
[----:B------:R-:W-:-:S03]  /*3760*/  FMUL.FTZ R32, R6, R32 ;  /* 0x0000002006207220 */ /* 0x000fc60000410000 */
[----:B------:R0:W-:Y:S01]  /*3770*/  STS [R13+-0x200], R22 ;  /* 0xfffe00160d007388 */ /* 0x0001e20000000800 */
[----:B------:R-:W-:-:S03]  /*3780*/  FMUL.FTZ R34, R6, R34 ;  /* 0x0000002206227220 */ /* 0x000fc60000410000 */
[----:B------:R1:W-:Y:S01]  /*3790*/  STS [R13], R24 ;  /* 0x000000180d007388 */ /* 0x0003e20000000800 */
[----:B------:R-:W-:-:S03]  /*37a0*/  FMUL.FTZ R36, R6, R36 ;  /* 0x0000002406247220 */ /* 0x000fc60000410000 */
[----:B------:R2:W-:Y:S01]  /*37b0*/  STS [R13+0x200], R26 ;  /* 0x0002001a0d007388 */ /* 0x0005e20000000800 */
[----:B------:R-:W-:-:S03]  /*37c0*/  FMUL.FTZ R38, R6, R38 ;  /* 0x0000002606267220 */ /* 0x000fc60000410000 */
[----:B------:R3:W-:Y:S01]  /*37d0*/  STS [R13+0x400], R28 ;  /* 0x0004001c0d007388 */ /* 0x0007e20000000800 */
[----:B0-----:R-:W-:-:S03]  /*37e0*/  FMUL.FTZ R20, R6, R33 ;  /* 0x0000002106147220 */ /* 0x001fc60000410000 */
[----:B------:R4:W-:Y:S01]  /*37f0*/  STS [R13+0x600], R30 ;  /* 0x0006001e0d007388 */ /* 0x0009e20000000800 */
[C---:B------:R-:W-:Y:S01]  /*3800*/  FMUL.FTZ R22, R6.reuse, R27 ;  /* 0x0000001b06167220 */ /* 0x040fe20000410000 */
        /* <DEDUP_REMOVED lines=16> */
.L_x_18595:
[----:B------:R-:W-:Y:S05]  /*3910*/  BSYNC.RECONVERGENT B1 ;  /* 0x0000000000017941 */ /* 0x000fea0003800200 */
.L_x_18594:
        /* <DEDUP_REMOVED lines=21> */
[----:B----45:R-:W-:-:S03]  /*3a70*/  FMUL.FTZ R28, R6, R25 ;  /* 0x00000019061c7220 */ /* 0x030fc60000410000 */
        /* <DEDUP_REMOVED lines=9> */
.L_x_18598:
[----:B------:R-:W-:Y:S05]  /*3b10*/  BSYNC.RECONVERGENT B1 ;  /* 0x0000000000017941 */ /* 0x000fea0003800200 */
.L_x_18597:
        /* <DEDUP_REMOVED lines=14> */
.L_x_18590:
[----:B------:R-:W-:Y:S05]  /*3c00*/  BSYNC.RECONVERGENT B0 ;  /* 0x0000000000007941 */ /* 0x000fea0003800200 */
.L_x_18589:
[----:B------:R-:W-:Y:S01]  /*3c10*/  ISETP.GE.AND P0, PT, R16, R9, PT ;  /* 0x000000091000720c */ /* 0x000fe20003f06270 */
[----:B------:R-:W-:Y:S01]  /*3c20*/  BAR.SYNC.DEFER_BLOCKING 0x0 ;  /* 0x0000000000007b1d */ /* 0x000fe20000010000 */
[----:B------:R-:W-:Y:S02]  /*3c30*/  CS2R R24, SRZ ;  /* 0x0000000000187805 */ /* 0x000fe4000001ff00 */
[----:B-1----:R-:W-:Y:S02]  /*3c40*/  CS2R R22, SRZ ;  /* 0x0000000000167805 */ /* 0x002fe4000001ff00 */
[----:B------:R-:W-:Y:S01]  /*3c50*/  CS2R R20, SRZ ;  /* 0x0000000000147805 */ /* 0x000fe2000001ff00 */
[----:B------:R-:W-:Y:S01]  /*3c60*/  IMAD.MOV.U32 R11, RZ, RZ, RZ ;  /* 0x000000ffff0b7224 */ /* 0x000fe200078e00ff */
[----:B------:R-:W1:Y:S01]  /*3c70*/  LDCU UR10, c[0x0][0x3cc] ;  /* 0x00007980ff0a77ac */ /* 0x000e620008000800 */
[----:B------:R-:W-:Y:S01]  /*3c80*/  BSSY.RECONVERGENT B1, `(.L_x_18599) ;  /* 0x0000296000017945 */ /* 0x000fe20003800200 */
[----:B0-----:R-:W-:-:S03]  /*3c90*/  IMAD.MOV.U32 R6, RZ, RZ, RZ ;  /* 0x000000ffff067224 */ /* 0x001fc600078e00ff */
[----:B------:R-:W-:Y:S05]  /*3ca0*/  @P0 BRA `(.L_x_18600) ;  /* 0x00000028004c0947 */ /* 0x000fea0003800000 */
[----:B------:R-:W0:Y:S01]  /*3cb0*/  I2F.RP R19, R5 ;  /* 0x0000000500137306 */ /* 0x000e220000209400 */
[----:B------:R-:W-:Y:S01]  /*3cc0*/  HFMA2 R15, -RZ, RZ, 0, 0 ;  /* 0x00000000ff0f7431 */ /* 0x000fe200000001ff */
[----:B------:R-:W-:Y:S01]  /*3cd0*/  SHF.R.U32.HI R14, RZ, 0x3, R2 ;  /* 0x00000003ff0e7819 */ /* 0x000fe20000011602 */
[----:B------:R-:W2:Y:S01]  /*3ce0*/  LDCU UR5, c[0x0][0x3d0] ;  /* 0x00007a00ff0577ac */ /* 0x000ea20008000800 */
[----:B------:R-:W-:Y:S01]  /*3cf0*/  SHF.L.U32 R38, R2, 0x3, RZ ;  /* 0x0000000302267819 */ /* 0x000fe200000006ff */
[----:B------:R-:W-:Y:S01]  /*3d00*/  IMAD.IADD R36, R16, 0x1, -R9 ;  /* 0x0000000110247824 */ /* 0x000fe200078e0a09 */
[----:B------:R-:W-:Y:S01]  /*3d10*/  LOP3.LUT R14, R14, 0x7c, RZ, 0xc0, !PT ;  /* 0x0000007c0e0e7812 */ /* 0x000fe200078ec0ff */
[----:B------:R-:W3:Y:S01]  /*3d20*/  LDCU.64 UR8, c[0x0][0x3a8] ;  /* 0x00007500ff0877ac */ /* 0x000ee20008000a00 */
[----:B------:R-:W-:Y:S02]  /*3d30*/  LOP3.LUT R41, R38, 0xf8, RZ, 0xc0, !PT ;  /* 0x000000f826297812 */ /* 0x000fe400078ec0ff */
[----:B------:R-:W-:Y:S01]  /*3d40*/  LEA R37, R16, 0x3, 0x4 ;  /* 0x0000000310257811 */ /* 0x000fe200078e20ff */
[----:B------:R-:W4:Y:S01]  /*3d50*/  LDCU UR4, c[0x0][0x3ec] ;  /* 0x00007d80ff0477ac */ /* 0x000f220008000800 */
[----:B------:R-:W-:Y:S01]  /*3d60*/  IMAD.WIDE R14, R12, 0x4, R14 ;  /* 0x000000040c0e7825 */ /* 0x000fe200078e020e */
[----:B------:R-:W-:Y:S01]  /*3d70*/  LOP3.LUT R39, R41, 0x100, RZ, 0xfc, !PT ;  /* 0x0000010029277812 */ /* 0x000fe200078efcff */
[----:B0-----:R-:W0:Y:S02]  /*3d80*/  MUFU.RCP R19, R19 ;  /* 0x0000001300137308 */ /* 0x001e240000001000 */
[----:B------:R-:W-:Y:S01]  /*3d90*/  IMAD.SHL.U32 R12, R2, 0x20, RZ ;  /* 0x00000020020c7824 */ /* 0x000fe200078e00ff */
[----:B------:R-:W-:Y:S01]  /*3da0*/  LOP3.LUT R38, R37, 0x8, R38, 0xf8, !PT ;  /* 0x0000000825267812 */ /* 0x000fe200078ef826 */
[----:B------:R-:W-:Y:S01]  /*3db0*/  VIADD R2, R16, 0x1 ;  /* 0x0000000110027836 */ /* 0x000fe20000000000 */
[----:B------:R-:W-:Y:S01]  /*3dc0*/  LOP3.LUT R41, R41, 0x300, RZ, 0xfc, !PT ;  /* 0x0000030029297812 */ /* 0x000fe200078efcff */
[----:B--2---:R-:W-:Y:S01]  /*3dd0*/  IMAD R26, R7, UR5, RZ ;  /* 0x00000005071a7c24 */ /* 0x004fe2000f8e02ff */
[----:B---3--:R-:W-:-:S04]  /*3de0*/  IADD3 R34, P0, PT, R14, UR8, RZ ;  /* 0x000000080e227c10 */ /* 0x008fc8000ff1e0ff */
[----:B------:R-:W-:Y:S02]  /*3df0*/  SHF.R.S32.HI R27, RZ, 0x1f, R26 ;  /* 0x0000001fff1b7819 */ /* 0x000fe4000001141a */
[----:B------:R-:W-:Y:S01]  /*3e00*/  IADD3.X R35, PT, PT, R15, UR9, RZ, P0, !PT ;  /* 0x000000090f237c10 */ /* 0x000fe200087fe4ff */
[----:B----4-:R-:W-:Y:S02]  /*3e10*/  VIADD R7, R8, -UR4 ;  /* 0x8000000408077c36 */ /* 0x010fe40008000000 */
[----:B0-----:R-:W-:Y:S02]  /*3e20*/  VIADD R13, R19, 0xffffffe ;  /* 0x0ffffffe130d7836 */ /* 0x001fe40000000000 */
[----:B------:R-:W-:Y:S01]  /*3e30*/  VIADD R19, R17, 0x110 ;  /* 0x0000011011137836 */ /* 0x000fe20000000000 */
[----:B------:R-:W-:-:S03]  /*3e40*/  LOP3.LUT R17, R12, 0x20, RZ, 0xe2, !PT ;  /* 0x000000200c117812 */ /* 0x000fc600078ee2ff */
[----:B------:R-:W0:Y:S01]  /*3e50*/  F2I.FTZ.U32.TRUNC.NTZ R13, R13 ;  /* 0x0000000d000d7305 */ /* 0x000e22000021f000 */
[----:B------:R-:W-:Y:S01]  /*3e60*/  LEA R18, R18, R19, 0x18 ;  /* 0x0000001312127211 */ /* 0x000fe200078ec0ff */
[----:B------:R-:W-:-:S05]  /*3e70*/  IMAD R17, R16, 0x40, R17 ;  /* 0x0000004010117824 */ /* 0x000fca00078e0211 */
[----:B------:R-:W-:Y:S01]  /*3e80*/  IADD3 R30, PT, PT, R17, 0x10, R18 ;  /* 0x00000010111e7810 */ /* 0x000fe20007ffe012 */
[----:B0-----:R-:W-:-:S05]  /*3e90*/  IMAD.MOV R25, RZ, RZ, -R13 ;  /* 0x000000ffff197224 */ /* 0x001fca00078e0a0d */
[----:B------:R-:W-:Y:S01]  /*3ea0*/  MOV R12, R25 ;  /* 0x00000019000c7202 */ /* 0x000fe20000000f00 */
[----:B------:R-:W-:-:S04]  /*3eb0*/  IMAD.MOV.U32 R25, RZ, RZ, RZ ;  /* 0x000000ffff197224 */ /* 0x000fc800078e00ff */
[----:B------:R-:W-:Y:S02]  /*3ec0*/  IMAD R19, R12, R5, RZ ;  /* 0x000000050c137224 */ /* 0x000fe400078e02ff */
[----:B------:R-:W-:-:S04]  /*3ed0*/  IMAD.MOV.U32 R12, RZ, RZ, RZ ;  /* 0x000000ffff0c7224 */ /* 0x000fc800078e00ff */
[----:B-----5:R-:W-:-:S07]  /*3ee0*/  IMAD.HI.U32 R28, R13, R19, R12 ;  /* 0x000000130d1c7227 */ /* 0x020fce00078e000c */
.L_x_18619:
[----:B------:R-:W0:Y:S01]  /*3ef0*/  LDC R16, c[0x0][0x3f0] ;  /* 0x0000fc00ff107b82 */ /* 0x000e220000000800 */
[----:B------:R-:W-:Y:S01]  /*3f00*/  IADD3 R9, PT, PT, R37, -0x3, RZ ;  /* 0xfffffffd25097810 */ /* 0x000fe20007ffe0ff */
[----:B------:R-:W-:Y:S03]  /*3f10*/  BSSY.RECONVERGENT B0, `(.L_x_18601) ;  /* 0x000025e000007945 */ /* 0x000fe60003800200 */
[----:B------:R-:W-:-:S03]  /*3f20*/  IABS R15, R9 ;  /* 0x00000009000f7213 */ /* 0x000fc60000000000 */
[----:B------:R-:W2:Y:S02]  /*3f30*/  LDC R8, c[0x0][0x3f4] ;  /* 0x0000fd00ff087b82 */ /* 0x000ea40000000800 */
[----:B------:R-:W-:-:S04]  /*3f40*/  IMAD.HI.U32 R13, R28, R15, RZ ;  /* 0x0000000f1c0d7227 */ /* 0x000fc800078e00ff */
[----:B------:R-:W-:Y:S01]  /*3f50*/  IMAD.MOV R14, RZ, RZ, -R13 ;  /* 0x000000ffff0e7224 */ /* 0x000fe200078e0a0d */
[----:B0-----:R-:W-:-:S04]  /*3f60*/  IABS R12, R16 ;  /* 0x00000010000c7213 */ /* 0x001fc80000000000 */
[----:B------:R-:W0:Y:S01]  /*3f70*/  I2F.RP R18, R12 ;  /* 0x0000000c00127306 */ /* 0x000e220000209400 */
[-C--:B--2---:R-:W-:Y:S02]  /*3f80*/  IABS R17, R8.reuse ;  /* 0x0000000800117213 */ /* 0x084fe40000000000 */
        /* <DEDUP_REMOVED lines=34> */
[----:B------:R-:W-:-:S13]  /*41b0*/  ISETP.NE.AND P1, PT, R9, RZ, PT ;  /* 0x000000ff0900720c */ /* 0x000fda0003f25270 */
[----:B------:R-:W-:Y:S05]  /*41c0*/  @!P0 BRA P1, `(.L_x_18602) ;  /* 0x0000002000c88947 */ /* 0x000fea0000800000 */
[----:B------:R-:W1:Y:S01]  /*41d0*/  LDG.E.CONSTANT R33, desc[UR6][R34.64] ;  /* 0x0000000622217981 */ /* 0x000e62000c1e9900 */
[----:B------:R-:W0:Y:S03]  /*41e0*/  LDC.64 R8, c[0x0][0x398] ;  /* 0x0000e600ff087b82 */ /* 0x000e260000000a00 */
[----:B------:R-:W2:Y:S01]  /*41f0*/  LDS.128 R12, [R30+-0x10] ;  /* 0xfffff0001e0c7984 */ /* 0x000ea20000000c00 */
[----:B------:R-:W3:Y:S03]  /*4200*/  S2R R43, SR_TID.X ;  /* 0x00000000002b7919 */ /* 0x000ee60000002100 */
[----:B------:R-:W4:Y:S01]  /*4210*/  LDS.128 R16, [R30] ;  /* 0x000000001e107984 */ /* 0x000f220000000c00 */
[----:B---3--:R-:W-:-:S04]  /*4220*/  SHF.L.U32 R43, R43, 0x3, RZ ;  /* 0x000000032b2b7819 */ /* 0x008fc800000006ff */
[----:B------:R-:W-:Y:S02]  /*4230*/  LOP3.LUT R43, R43, 0xf8, RZ, 0xc0, !PT ;  /* 0x000000f82b2b7812 */ /* 0x000fe400078ec0ff */
[----:B--2---:R-:W-:Y:S02]  /*4240*/  F2FP.BF16.F32.PACK_AB R40, R13, R12 ;  /* 0x0000000c0d28723e */ /* 0x004fe400000010ff */
[----:B------:R-:W-:Y:S02]  /*4250*/  F2FP.BF16.F32.PACK_AB R15, R15, R14 ;  /* 0x0000000e0f0f723e */ /* 0x000fe400000010ff */
[----:B----4-:R-:W-:Y:S01]  /*4260*/  F2FP.BF16.F32.PACK_AB R19, R19, R18 ;  /* 0x000000121313723e */ /* 0x010fe200000010ff */
[----:B------:R-:W-:Y:S01]  /*4270*/  BSSY.RECONVERGENT B2, `(.L_x_18603) ;  /* 0x000002d000027945 */ /* 0x000fe20003800200 */
[----:B------:R-:W-:Y:S01]  /*4280*/  F2FP.BF16.F32.PACK_AB R17, R17, R16 ;  /* 0x000000101111723e */ /* 0x000fe200000010ff */
[----:B-1----:R-:W-:-:S03]  /*4290*/  IMAD.WIDE R32, R33, UR10, R26 ;  /* 0x0000000a21207c25 */ /* 0x002fc6000f8e021a */
[----:B------:R-:W-:-:S05]  /*42a0*/  IADD3 R13, P0, PT, R43, R32, RZ ;  /* 0x000000202b0d7210 */ /* 0x000fca0007f1e0ff */
[----:B------:R-:W-:Y:S01]  /*42b0*/  IMAD.X R14, RZ, RZ, R33, P0 ;  /* 0x000000ffff0e7224 */ /* 0x000fe200000e0621 */
[----:B0-----:R-:W-:-:S04]  /*42c0*/  LEA R12, P0, R13, R8, 0x1 ;  /* 0x000000080d0c7211 */ /* 0x001fc800078008ff */
[----:B------:R-:W-:Y:S02]  /*42d0*/  LEA.HI.X R13, R13, R9, R14, 0x1, P0 ;  /* 0x000000090d0d7211 */ /* 0x000fe400000f0c0e */
[----:B------:R-:W-:-:S03]  /*42e0*/  ISETP.NE.AND P0, PT, R36, -0x1, PT ;  /* 0xffffffff2400780c */ /* 0x000fc60003f05270 */
[----:B------:R0:W5:Y:S04]  /*42f0*/  LDG.E.CONSTANT R44, desc[UR6][R12.64] ;  /* 0x000000060c2c7981 */ /* 0x000168000c1e9900 */
[----:B------:R0:W5:Y:S04]  /*4300*/  LDG.E.CONSTANT R42, desc[UR6][R12.64+0x4] ;  /* 0x000004060c2a7981 */ /* 0x000168000c1e9900 */
[----:B------:R0:W5:Y:S04]  /*4310*/  LDG.E.CONSTANT R18, desc[UR6][R12.64+0x8] ;  /* 0x000008060c127981 */ /* 0x000168000c1e9900 */
[----:B------:R0:W5:Y:S01]  /*4320*/  LDG.E.CONSTANT R45, desc[UR6][R12.64+0xc] ;  /* 0x00000c060c2d7981 */ /* 0x000162000c1e9900 */
[----:B------:R-:W-:-:S02]  /*4330*/  IMAD.MOV.U32 R14, RZ, RZ, R40 ;  /* 0x000000ffff0e7224 */ /* 0x000fc400078e0028 */
[----:B------:R-:W-:Y:S01]  /*4340*/  VIADD R16, R38, 0xfffffffd ;  /* 0xfffffffd26107836 */ /* 0x000fe20000000000 */
[----:B------:R-:W-:Y:S06]  /*4350*/  @P0 BRA `(.L_x_18604) ;  /* 0x0000000000780947 */ /* 0x000fec0003800000 */
[C---:B0-----:R-:W-:Y:S02]  /*4360*/  IADD3 R12, PT, PT, R38.reuse, -0x1, RZ ;  /* 0xffffffff260c7810 */ /* 0x041fe40007ffe0ff */
[-C--:B------:R-:W-:Y:S02]  /*4370*/  ISETP.GE.AND P2, PT, R38, R31.reuse, PT ;  /* 0x0000001f2600720c */ /* 0x080fe40003f46270 */
[----:B------:R-:W-:Y:S02]  /*4380*/  ISETP.GE.AND P1, PT, R12, R31, PT ;  /* 0x0000001f0c00720c */ /* 0x000fe40003f26270 */
[C---:B-----5:R-:W-:Y:S02]  /*4390*/  PRMT R12, R42.reuse, 0x7632, R12 ;  /* 0x000076322a0c7816 */ /* 0x060fe4000000000c */
[----:B------:R-:W-:Y:S02]  /*43a0*/  SEL R42, R42, RZ, !P1 ;  /* 0x000000ff2a2a7207 */ /* 0x000fe40004800000 */
[----:B------:R-:W-:Y:S01]  /*43b0*/  SEL R13, R12, RZ, !P2 ;  /* 0x000000ff0c0d7207 */ /* 0x000fe20005000000 */
[----:B------:R-:W-:-:S03]  /*43c0*/  VIADD R12, R38, 0x1 ;  /* 0x00000001260c7836 */ /* 0x000fc60000000000 */
[----:B------:R-:W-:Y:S02]  /*43d0*/  PRMT R42, R42, 0x5410, R13 ;  /* 0x000054102a2a7816 */ /* 0x000fe4000000000d */
[----:B------:R-:W-:Y:S01]  /*43e0*/  ISETP.GE.AND P1, PT, R12, R31, PT ;  /* 0x0000001f0c00720c */ /* 0x000fe20003f26270 */
[----:B------:R-:W-:-:S05]  /*43f0*/  VIADD R12, R38, 0x2 ;  /* 0x00000002260c7836 */ /* 0x000fca0000000000 */
[----:B------:R-:W-:Y:S02]  /*4400*/  ISETP.GE.AND P2, PT, R12, R31, PT ;  /* 0x0000001f0c00720c */ /* 0x000fe40003f46270 */
[C---:B------:R-:W-:Y:S02]  /*4410*/  PRMT R12, R18.reuse, 0x7632, R12 ;  /* 0x00007632120c7816 */ /* 0x040fe4000000000c */
[----:B------:R-:W-:Y:S02]  /*4420*/  SEL R18, R18, RZ, !P1 ;  /* 0x000000ff12127207 */ /* 0x000fe40004800000 */
[----:B------:R-:W-:Y:S01]  /*4430*/  SEL R13, R12, RZ, !P2 ;  /* 0x000000ff0c0d7207 */ /* 0x000fe20005000000 */
[----:B------:R-:W-:-:S03]  /*4440*/  VIADD R12, R38, 0x3 ;  /* 0x00000003260c7836 */ /* 0x000fc60000000000 */
[----:B------:R-:W-:Y:S02]  /*4450*/  PRMT R18, R18, 0x5410, R13 ;  /* 0x0000541012127816 */ /* 0x000fe4000000000d */
[----:B------:R-:W-:Y:S02]  /*4460*/  ISETP.GE.AND P1, PT, R12, R31, PT ;  /* 0x0000001f0c00720c */ /* 0x000fe40003f26270 */
[----:B------:R-:W-:-:S04]  /*4470*/  IADD3 R12, PT, PT, R38, 0x4, RZ ;  /* 0x00000004260c7810 */ /* 0x000fc80007ffe0ff */
[-C--:B------:R-:W-:Y:S02]  /*4480*/  ISETP.GE.AND P2, PT, R12, R31.reuse, PT ;  /* 0x0000001f0c00720c */ /* 0x080fe40003f46270 */
[C---:B------:R-:W-:Y:S02]  /*4490*/  PRMT R12, R45.reuse, 0x7632, R12 ;  /* 0x000076322d0c7816 */ /* 0x040fe4000000000c */
[----:B------:R-:W-:Y:S02]  /*44a0*/  SEL R45, R45, RZ, !P1 ;  /* 0x000000ff2d2d7207 */ /* 0x000fe40004800000 */
[----:B------:R-:W-:Y:S02]  /*44b0*/  SEL R12, R12, RZ, !P2 ;  /* 0x000000ff0c0c7207 */ /* 0x000fe40005000000 */
[----:B------:R-:W-:Y:S02]  /*44c0*/  ISETP.GE.AND P1, PT, R16, R31, PT ;  /* 0x0000001f1000720c */ /* 0x000fe40003f26270 */
[----:B------:R-:W-:Y:S01]  /*44d0*/  PRMT R45, R45, 0x5410, R12 ;  /* 0x000054102d2d7816 */ /* 0x000fe2000000000c */
[----:B------:R-:W-:-:S05]  /*44e0*/  VIADD R12, R38, 0xfffffffe ;  /* 0xfffffffe260c7836 */ /* 0x000fca0000000000 */
[----:B------:R-:W-:Y:S02]  /*44f0*/  ISETP.GE.AND P2, PT, R12, R31, PT ;  /* 0x0000001f0c00720c */ /* 0x000fe40003f46270 */
[C---:B------:R-:W-:Y:S02]  /*4500*/  PRMT R12, R44.reuse, 0x7632, R12 ;  /* 0x000076322c0c7816 */ /* 0x040fe4000000000c */
[----:B------:R-:W-:Y:S02]  /*4510*/  SEL R44, R44, RZ, !P1 ;  /* 0x000000ff2c2c7207 */ /* 0x000fe40004800000 */
[----:B------:R-:W-:-:S04]  /*4520*/  SEL R13, R12, RZ, !P2 ;  /* 0x000000ff0c0d7207 */ /* 0x000fc80005000000 */
[----:B------:R-:W-:-:S07]  /*4530*/  PRMT R44, R44, 0x5410, R13 ;  /* 0x000054102c2c7816 */ /* 0x000fce000000000d */
.L_x_18604:
[----:B------:R-:W-:Y:S05]  /*4540*/  BSYNC.RECONVERGENT B2 ;  /* 0x0000000000027941 */ /* 0x000fea0003800200 */
.L_x_18603:
[----:B0----5:R-:W-:Y:S02]  /*4550*/  HMUL2.BF16_V2 R12, R14, R44 ;  /* 0x0000002c0e0c7232 */ /* 0x021fe40000200000 */
[----:B------:R-:W-:Y:S02]  /*4560*/  HFMA2.BF16_V2 R42, R15, R42, -RZ ;  /* 0x0000002a0f2a7231 */ /* 0x000fe400003000ff */
[----:B------:R-:W-:Y:S01]  /*4570*/  HMUL2.BF16_V2 R18, R17, R18 ;  /* 0x0000001211127232 */ /* 0x000fe20000200000 */
[C---:B------:R-:W-:Y:S01]  /*4580*/  PRMT R13, R12.reuse, 0x7632, R13 ;  /* 0x000076320c0d7816 */ /* 0x040fe2000000000d */
[----:B------:R-:W-:-:S04]  /*4590*/  IMAD.U32 R12, R12, 0x10000, RZ ;  /* 0x000100000c0c7824 */ /* 0x000fc800078e00ff */
[----:B------:R-:W-:Y:S01]  /*45a0*/  IMAD.U32 R13, R13, 0x10000, RZ ;  /* 0x000100000d0d7824 */ /* 0x000fe200078e00ff */
[----:B------:R-:W-:-:S03]  /*45b0*/  PRMT R40, R42, 0x7632, R40 ;  /* 0x000076322a287816 */ /* 0x000fc60000000028 */
[--C-:B------:R-:W-:Y:S01]  /*45c0*/  FADD.FTZ R12, R12, R13.reuse ;  /* 0x0000000d0c0c7221 */ /* 0x100fe20000010000 */
[----:B------:R-:W-:Y:S01]  /*45d0*/  PRMT R13, R42, 0x7610, R13 ;  /* 0x000076102a0d7816 */ /* 0x000fe2000000000d */
[----:B------:R-:W-:-:S03]  /*45e0*/  IMAD.U32 R40, R40, 0x10000, RZ ;  /* 0x0001000028287824 */ /* 0x000fc600078e00ff */
[----:B------:R-:W-:-:S05]  /*45f0*/  SHF.L.U32 R13, R13, 0x10, RZ ;  /* 0x000000100d0d7819 */ /* 0x000fca00000006ff */
[--C-:B------:R-:W-:Y:S01]  /*4600*/  FADD.FTZ R13, R13, R40.reuse ;  /* 0x000000280d0d7221 */ /* 0x100fe20000010000 */
[----:B------:R-:W-:-:S03]  /*4610*/  PRMT R40, R18, 0x7632, R40 ;  /* 0x0000763212287816 */ /* 0x000fc60000000028 */
[--C-:B------:R-:W-:Y:S01]  /*4620*/  FADD.FTZ R12, R12, R13.reuse ;  /* 0x0000000d0c0c7221 */ /* 0x100fe20000010000 */
[----:B------:R-:W-:Y:S01]  /*4630*/  PRMT R13, R18, 0x7610, R13 ;  /* 0x00007610120d7816 */ /* 0x000fe2000000000d */
[----:B------:R-:W-:Y:S01]  /*4640*/  IMAD.MOV.U32 R18, RZ, RZ, R19 ;  /* 0x000000ffff127224 */ /* 0x000fe200078e0013 */
[----:B------:R-:W-:-:S03]  /*4650*/  SHF.L.U32 R40, R40, 0x10, RZ ;  /* 0x0000001028287819 */ /* 0x000fc600000006ff */
[----:B------:R-:W-:Y:S02]  /*4660*/  IMAD.U32 R13, R13, 0x10000, RZ ;  /* 0x000100000d0d7824 */ /* 0x000fe400078e00ff */
[----:B------:R-:W-:Y:S02]  /*4670*/  HFMA2.BF16_V2 R19, R18, R45, -RZ ;  /* 0x0000002d12137231 */ /* 0x000fe400003000ff */
[----:B------:R-:W-:-:S04]  /*4680*/  FADD.FTZ R13, R13, R40 ;  /* 0x000000280d0d7221 */ /* 0x000fc80000010000 */
[----:B------:R-:W-:Y:S01]  /*4690*/  FADD.FTZ R12, R12, R13 ;  /* 0x0000000d0c0c7221 */ /* 0x000fe20000010000 */
[----:B------:R-:W-:Y:S02]  /*46a0*/  IADD3 R13, P1, PT, R39, R32, RZ ;  /* 0x00000020270d7210 */ /* 0x000fe40007f3e0ff */
[C---:B------:R-:W-:Y:S01]  /*46b0*/  PRMT R40, R19.reuse, 0x7632, R40 ;  /* 0x0000763213287816 */ /* 0x040fe20000000028 */
[----:B------:R-:W-:Y:S02]  /*46c0*/  IMAD.U32 R19, R19, 0x10000, RZ ;  /* 0x0001000013137824 */ /* 0x000fe400078e00ff */
[----:B------:R-:W-:Y:S02]  /*46d0*/  IMAD.X R42, RZ, RZ, R33, P1 ;  /* 0x000000ffff2a7224 */ /* 0x000fe400008e0621 */
[----:B------:R-:W-:-:S04]  /*46e0*/  IMAD.U32 R40, R40, 0x10000, RZ ;  /* 0x0001000028287824 */ /* 0x000fc800078e00ff */
[----:B------:R-:W-:-:S04]  /*46f0*/  FADD.FTZ R19, R19, R40 ;  /* 0x0000002813137221 */ /* 0x000fc80000010000 */
[----:B------:R-:W-:Y:S01]  /*4700*/  FADD.FTZ R40, R12, R19 ;  /* 0x000000130c287221 */ /* 0x000fe20000010000 */
[----:B------:R-:W-:-:S03]  /*4710*/  LEA R12, P1, R13, R8, 0x1 ;  /* 0x000000080d0c7211 */ /* 0x000fc600078208ff */
[----:B------:R-:W-:Y:S01]  /*4720*/  FADD.FTZ R25, R25, R40 ;  /* 0x0000002819197221 */ /* 0x000fe20000010000 */
[----:B------:R-:W-:-:S05]  /*4730*/  LEA.HI.X R13, R13, R9, R42, 0x1, P1 ;  /* 0x000000090d0d7211 */ /* 0x000fca00008f0c2a */
[----:B------:R0:W5:Y:S04]  /*4740*/  LDG.E.CONSTANT R45, desc[UR6][R12.64] ;  /* 0x000000060c2d7981 */ /* 0x000168000c1e9900 */
[----:B------:R0:W5:Y:S04]  /*4750*/  LDG.E.CONSTANT R42, desc[UR6][R12.64+0x4] ;  /* 0x000004060c2a7981 */ /* 0x000168000c1e9900 */
[----:B------:R0:W5:Y:S04]  /*4760*/  LDG.E.CONSTANT R40, desc[UR6][R12.64+0x8] ;  /* 0x000008060c287981 */ /* 0x000168000c1e9900 */
[----:B------:R0:W5:Y:S01]  /*4770*/  LDG.E.CONSTANT R19, desc[UR6][R12.64+0xc] ;  /* 0x00000c060c137981 */ /* 0x000162000c1e9900 */
[----:B------:R-:W-:Y:S04]  /*4780*/  BSSY.RECONVERGENT B2, `(.L_x_18605) ;  /* 0x0000020000027945 */ /* 0x000fe80003800200 */
[----:B------:R-:W-:Y:S05]  /*4790*/  @P0 BRA `(.L_x_18606) ;  /* 0x0000000000780947 */ /* 0x000fea0003800000 */
        /* <DEDUP_REMOVED lines=30> */
.L_x_18606:
[----:B------:R-:W-:Y:S05]  /*4980*/  BSYNC.RECONVERGENT B2 ;  /* 0x0000000000027941 */ /* 0x000fea0003800200 */
.L_x_18605:
[----:B0----5:R-:W-:Y:S02]  /*4990*/  HMUL2.BF16_V2 R12, R14, R45 ;  /* 0x0000002d0e0c7232 */ /* 0x021fe40000200000 */
[----:B------:R-:W-:Y:S02]  /*49a0*/  HFMA2.BF16_V2 R42, R15, R42, -RZ ;  /* 0x0000002a0f2a7231 */ /* 0x000fe400003000ff */
[----:B------:R-:W-:Y:S02]  /*49b0*/  HMUL2.BF16_V2 R40, R17, R40 ;  /* 0x0000002811287232 */ /* 0x000fe40000200000 */
[----:B------:R-:W-:Y:S01]  /*49c0*/  HFMA2.BF16_V2 R19, R18, R19, -RZ ;  /* 0x0000001312137231 */ /* 0x000fe200003000ff */
[C---:B------:R-:W-:Y:S01]  /*49d0*/  PRMT R13, R12.reuse, 0x7632, R13 ;  /* 0x000076320c0d7816 */ /* 0x040fe2000000000d */
[----:B------:R-:W-:-:S04]  /*49e0*/  IMAD.U32 R12, R12, 0x10000, RZ ;  /* 0x000100000c0c7824 */ /* 0x000fc800078e00ff */
[----:B------:R-:W-:-:S04]  /*49f0*/  IMAD.U32 R13, R13, 0x10000, RZ ;  /* 0x000100000d0d7824 */ /* 0x000fc800078e00ff */
[--C-:B------:R-:W-:Y:S01]  /*4a00*/  FADD.FTZ R12, R12, R13.reuse ;  /* 0x0000000d0c0c7221 */ /* 0x100fe20000010000 */
[C---:B------:R-:W-:Y:S02]  /*4a10*/  PRMT R13, R42.reuse, 0x7610, R13 ;  /* 0x000076102a0d7816 */ /* 0x040fe4000000000d */
[----:B------:R-:W-:Y:S02]  /*4a20*/  PRMT R42, R42, 0x7632, R42 ;  /* 0x000076322a2a7816 */ /* 0x000fe4000000002a */
[----:B------:R-:W-:-:S03]  /*4a30*/  SHF.L.U32 R13, R13, 0x10, RZ ;  /* 0x000000100d0d7819 */ /* 0x000fc600000006ff */
[----:B------:R-:W-:-:S04]  /*4a40*/  IMAD.U32 R42, R42, 0x10000, RZ ;  /* 0x000100002a2a7824 */ /* 0x000fc800078e00ff */
[----:B------:R-:W-:-:S04]  /*4a50*/  FADD.FTZ R13, R13, R42 ;  /* 0x0000002a0d0d7221 */ /* 0x000fc80000010000 */
[--C-:B------:R-:W-:Y:S01]  /*4a60*/  FADD.FTZ R12, R12, R13.reuse ;  /* 0x0000000d0c0c7221 */ /* 0x100fe20000010000 */
[C---:B------:R-:W-:Y:S02]  /*4a70*/  PRMT R13, R40.reuse, 0x7610, R13 ;  /* 0x00007610280d7816 */ /* 0x040fe4000000000d */
[----:B------:R-:W-:-:S03]  /*4a80*/  PRMT R40, R40, 0x7632, R40 ;  /* 0x0000763228287816 */ /* 0x000fc60000000028 */
[----:B------:R-:W-:Y:S01]  /*4a90*/  IMAD.U32 R13, R13, 0x10000, RZ ;  /* 0x000100000d0d7824 */ /* 0x000fe200078e00ff */
[----:B------:R-:W-:-:S05]  /*4aa0*/  SHF.L.U32 R40, R40, 0x10, RZ ;  /* 0x0000001028287819 */ /* 0x000fca00000006ff */
[--C-:B------:R-:W-:Y:S01]  /*4ab0*/  FADD.FTZ R13, R13, R40.reuse ;  /* 0x000000280d0d7221 */ /* 0x100fe20000010000 */
[C---:B------:R-:W-:Y:S01]  /*4ac0*/  PRMT R40, R19.reuse, 0x7632, R40 ;  /* 0x0000763213287816 */ /* 0x040fe20000000028 */
[----:B------:R-:W-:Y:S02]  /*4ad0*/  IMAD.U32 R19, R19, 0x10000, RZ ;  /* 0x0001000013137824 */ /* 0x000fe400078e00ff */
[----:B------:R-:W-:Y:S01]  /*4ae0*/  FADD.FTZ R12, R12, R13 ;  /* 0x0000000d0c0c7221 */ /* 0x000fe20000010000 */
[----:B------:R-:W-:Y:S01]  /*4af0*/  LOP3.LUT R13, R43, 0x200, RZ, 0xfc, !PT ;  /* 0x000002002b0d7812 */ /* 0x000fe200078efcff */
[----:B------:R-:W-:-:S03]  /*4b00*/  IMAD.U32 R40, R40, 0x10000, RZ ;  /* 0x0001000028287824 */ /* 0x000fc600078e00ff */
[----:B------:R-:W-:Y:S01]  /*4b10*/  IADD3 R13, P1, PT, R32, R13, RZ ;  /* 0x0000000d200d7210 */ /* 0x000fe20007f3e0ff */
[----:B------:R-:W-:-:S03]  /*4b20*/  FADD.FTZ R19, R19, R40 ;  /* 0x0000002813137221 */ /* 0x000fc60000010000 */
[----:B------:R-:W-:Y:S01]  /*4b30*/  IADD3.X R40, PT, PT, RZ, R33, RZ, P1, !PT ;  /* 0x00000021ff287210 */ /* 0x000fe20000ffe4ff */
        /* <DEDUP_REMOVED lines=10> */
[C---:B0-----:R-:W-:Y:S01]  /*4be0*/  VIADD R12, R38.reuse, 0xffffffff ;  /* 0xffffffff260c7836 */ /* 0x041fe20000000000 */
[----:B------:R-:W-:-:S04]  /*4bf0*/  ISETP.GE.AND P2, PT, R38, R31, PT ;  /* 0x0000001f2600720c */ /* 0x000fc80003f46270 */
[----:B------:R-:W-:Y:S02]  /*4c00*/  ISETP.GE.AND P1, PT, R12, R31, PT ;  /* 0x0000001f0c00720c */ /* 0x000fe40003f26270 */
[C---:B-----5:R-:W-:Y:S02]  /*4c10*/  PRMT R12, R42.reuse, 0x7632, R12 ;  /* 0x000076322a0c7816 */ /* 0x060fe4000000000c */
[----:B------:R-:W-:Y:S02]  /*4c20*/  SEL R42, R42, RZ, !P1 ;  /* 0x000000ff2a2a7207 */ /* 0x000fe40004800000 */
[----:B------:R-:W-:Y:S01]  /*4c30*/  SEL R13, R12, RZ, !P2 ;  /* 0x000000ff0c0d7207 */ /* 0x000fe20005000000 */
[----:B------:R-:W-:-:S03]  /*4c40*/  VIADD R12, R38, 0x1 ;  /* 0x00000001260c7836 */ /* 0x000fc60000000000 */
[----:B------:R-:W-:Y:S02]  /*4c50*/  PRMT R42, R42, 0x5410, R13 ;  /* 0x000054102a2a7816 */ /* 0x000fe4000000000d */
[----:B------:R-:W-:Y:S02]  /*4c60*/  ISETP.GE.AND P1, PT, R12, R31, PT ;  /* 0x0000001f0c00720c */ /* 0x000fe40003f26270 */
[----:B------:R-:W-:-:S04]  /*4c70*/  IADD3 R12, PT, PT, R38, 0x2, RZ ;  /* 0x00000002260c7810 */ /* 0x000fc80007ffe0ff */
[----:B------:R-:W-:Y:S02]  /*4c80*/  ISETP.GE.AND P2, PT, R12, R31, PT ;  /* 0x0000001f0c00720c */ /* 0x000fe40003f46270 */
[C---:B------:R-:W-:Y:S02]  /*4c90*/  PRMT R12, R40.reuse, 0x7632, R12 ;  /* 0x00007632280c7816 */ /* 0x040fe4000000000c */
[----:B------:R-:W-:Y:S02]  /*4ca0*/  SEL R40, R40, RZ, !P1 ;  /* 0x000000ff28287207 */ /* 0x000fe40004800000 */
[----:B------:R-:W-:Y:S01]  /*4cb0*/  SEL R13, R12, RZ, !P2 ;  /* 0x000000ff0c0d7207 */ /* 0x000fe20005000000 */
[----:B------:R-:W-:-:S03]  /*4cc0*/  VIADD R12, R38, 0x3 ;  /* 0x00000003260c7836 */ /* 0x000fc60000000000 */
[----:B------:R-:W-:Y:S02]  /*4cd0*/  PRMT R40, R40, 0x5410, R13 ;  /* 0x0000541028287816 */ /* 0x000fe4000000000d */
[----:B------:R-:W-:Y:S01]  /*4ce0*/  ISETP.GE.AND P1, PT, R12, R31, PT ;  /* 0x0000001f0c00720c */ /* 0x000fe20003f26270 */
[----:B------:R-:W-:-:S05]  /*4cf0*/  VIADD R12, R38, 0x4 ;  /* 0x00000004260c7836 */ /* 0x000fca0000000000 */
[-C--:B------:R-:W-:Y:S02]  /*4d00*/  ISETP.GE.AND P2, PT, R12, R31.reuse, PT ;  /* 0x0000001f0c00720c */ /* 0x080fe40003f46270 */
[C---:B------:R-:W-:Y:S02]  /*4d10*/  PRMT R12, R19.reuse, 0x7632, R12 ;  /* 0x00007632130c7816 */ /* 0x040fe4000000000c */
[----:B------:R-:W-:Y:S02]  /*4d20*/  SEL R19, R19, RZ, !P1 ;  /* 0x000000ff13137207 */ /* 0x000fe40004800000 */
[----:B------:R-:W-:Y:S02]  /*4d30*/  SEL R12, R12, RZ, !P2 ;  /* 0x000000ff0c0c7207 */ /* 0x000fe40005000000 */
[----:B------:R-:W-:Y:S02]  /*4d40*/  ISETP.GE.AND P1, PT, R16, R31, PT ;  /* 0x0000001f1000720c */ /* 0x000fe40003f26270 */
[----:B------:R-:W-:-:S02]  /*4d50*/  PRMT R19, R19, 0x5410, R12 ;  /* 0x0000541013137816 */ /* 0x000fc4000000000c */
[----:B------:R-:W-:-:S04]  /*4d60*/  IADD3 R12, PT, PT, R38, -0x2, RZ ;  /* 0xfffffffe260c7810 */ /* 0x000fc80007ffe0ff */
[----:B------:R-:W-:Y:S02]  /*4d70*/  ISETP.GE.AND P2, PT, R12, R31, PT ;  /* 0x0000001f0c00720c */ /* 0x000fe40003f46270 */
[C---:B------:R-:W-:Y:S02]  /*4d80*/  PRMT R12, R45.reuse, 0x7632, R12 ;  /* 0x000076322d0c7816 */ /* 0x040fe4000000000c */
[----:B------:R-:W-:Y:S02]  /*4d90*/  SEL R45, R45, RZ, !P1 ;  /* 0x000000ff2d2d7207 */ /* 0x000fe40004800000 */
[----:B------:R-:W-:-:S04]  /*4da0*/  SEL R12, R12, RZ, !P2 ;  /* 0x000000ff0c0c7207 */ /* 0x000fc80005000000 */
[----:B------:R-:W-:-:S07]  /*4db0*/  PRMT R45, R45, 0x5410, R12 ;  /* 0x000054102d2d7816 */ /* 0x000fce000000000c */
.L_x_18608:
[----:B------:R-:W-:Y:S05]  /*4dc0*/  BSYNC.RECONVERGENT B2 ;  /* 0x0000000000027941 */ /* 0x000fea0003800200 */
.L_x_18607:
        /* <DEDUP_REMOVED lines=22> */
[----:B------:R-:W-:Y:S01]  /*4f30*/  IADD3 R13, P1, PT, R41, R32, RZ ;  /* 0x00000020290d7210 */ /* 0x000fe20007f3e0ff */
[----:B------:R-:W-:-:S03]  /*4f40*/  IMAD.U32 R40, R40, 0x10000, RZ ;  /* 0x0001000028287824 */ /* 0x000fc600078e00ff */
[----:B------:R-:W-:Y:S01]  /*4f50*/  IADD3.X R42, PT, PT, RZ, R33, RZ, P1, !PT ;  /* 0x00000021ff2a7210 */ /* 0x000fe20000ffe4ff */
        /* <DEDUP_REMOVED lines=41> */
.L_x_18610:
[----:B------:R-:W-:Y:S05]  /*51f0*/  BSYNC.RECONVERGENT B2 ;  /* 0x0000000000027941 */ /* 0x000fea0003800200 */
.L_x_18609:
[----:B0----5:R-:W-:Y:S02]  /*5200*/  HMUL2.BF16_V2 R12, R14, R45 ;  /* 0x0000002d0e0c7232 */ /* 0x021fe40000200000 */
[----:B------:R-:W-:Y:S02]  /*5210*/  HFMA2.BF16_V2 R42, R15, R42, -RZ ;  /* 0x0000002a0f2a7231 */ /* 0x000fe400003000ff */
[----:B------:R-:W-:Y:S02]  /*5220*/  HMUL2.BF16_V2 R40, R17, R40 ;  /* 0x0000002811287232 */ /* 0x000fe40000200000 */
[----:B------:R-:W-:Y:S01]  /*5230*/  HFMA2.BF16_V2 R19, R18, R19, -RZ ;  /* 0x0000001312137231 */ /* 0x000fe200003000ff */
[----:B------:R-:W-:Y:S02]  /*5240*/  LOP3.LUT R43, R43, 0x400, RZ, 0xfc, !PT ;  /* 0x000004002b2b7812 */ /* 0x000fe400078efcff */
[C---:B------:R-:W-:Y:S01]  /*5250*/  PRMT R13, R12.reuse, 0x7632, R13 ;  /* 0x000076320c0d7816 */ /* 0x040fe2000000000d */
[----:B------:R-:W-:Y:S01]  /*5260*/  IMAD.U32 R12, R12, 0x10000, RZ ;  /* 0x000100000c0c7824 */ /* 0x000fe200078e00ff */
[----:B------:R-:W-:-:S03]  /*5270*/  IADD3 R43, P1, PT, R32, R43, RZ ;  /* 0x0000002b202b7210 */ /* 0x000fc60007f3e0ff */
        /* <DEDUP_REMOVED lines=15> */
[----:B------:R-:W-:Y:S02]  /*5370*/  FADD.FTZ R12, R12, R13 ;  /* 0x0000000d0c0c7221 */ /* 0x000fe40000010000 */
[----:B------:R-:W-:-:S04]  /*5380*/  IMAD.U32 R40, R40, 0x10000, RZ ;  /* 0x0001000028287824 */ /* 0x000fc800078e00ff */
[----:B------:R-:W-:Y:S01]  /*5390*/  FADD.FTZ R19, R19, R40 ;  /* 0x0000002813137221 */ /* 0x000fe20000010000 */
[----:B------:R-:W-:-:S03]  /*53a0*/  IADD3.X R40, PT, PT, RZ, R33, RZ, P1, !PT ;  /* 0x00000021ff287210 */ /* 0x000fc60000ffe4ff */
        /* <DEDUP_REMOVED lines=40> */
.L_x_18612:
[----:B------:R-:W-:Y:S05]  /*5630*/  BSYNC.RECONVERGENT B2 ;  /* 0x0000000000027941 */ /* 0x000fea0003800200 */
.L_x_18611:
        /* <DEDUP_REMOVED lines=12> */
[--C-:B------:R-:W-:Y:S01]  /*5700*/  FADD.FTZ R13, R13, R42.reuse ;  /* 0x0000002a0d0d7221 */ /* 0x100fe20000010000 */
[C---:B------:R-:W-:Y:S01]  /*5710*/  PRMT R42, R40.reuse, 0x7632, R42 ;  /* 0x00007632282a7816 */ /* 0x040fe2000000002a */
[----:B------:R-:W-:Y:S02]  /*5720*/  IMAD.U32 R40, R40, 0x10000, RZ ;  /* 0x0001000028287824 */ /* 0x000fe400078e00ff */
[----:B------:R-:W-:Y:S01]  /*5730*/  FADD.FTZ R13, R12, R13 ;  /* 0x0000000d0c0d7221 */ /* 0x000fe20000010000 */
[----:B------:R-:W-:Y:S02]  /*5740*/  SHF.L.U32 R43, R42, 0x10, RZ ;  /* 0x000000102a2b7819 */ /* 0x000fe400000006ff */
[C---:B------:R-:W-:Y:S01]  /*5750*/  PRMT R42, R19.reuse, 0x7632, R42 ;  /* 0x00007632132a7816 */ /* 0x040fe2000000002a */
[----:B------:R-:W-:Y:S02]  /*5760*/  IMAD.U32 R19, R19, 0x10000, RZ ;  /* 0x0001000013137824 */ /* 0x000fe400078e00ff */
[----:B------:R-:W-:-:S02]  /*5770*/  FADD.FTZ R40, R40, R43 ;  /* 0x0000002b28287221 */ /* 0x000fc40000010000 */
[----:B------:R-:W-:Y:S02]  /*5780*/  IMAD.U32 R42, R42, 0x10000, RZ ;  /* 0x000100002a2a7824 */ /* 0x000fe400078e00ff */
[----:B------:R-:W-:Y:S02]  /*5790*/  FADD.FTZ R13, R13, R40 ;  /* 0x000000280d0d7221 */ /* 0x000fe40000010000 */
[----:B------:R-:W-:Y:S02]  /*57a0*/  FADD.FTZ R42, R19, R42 ;  /* 0x0000002a132a7221 */ /* 0x000fe40000010000 */
[----:B------:R-:W0:Y:S02]  /*57b0*/  S2R R19, SR_TID.X ;  /* 0x0000000000137919 */ /* 0x000e240000002100 */
[----:B------:R-:W-:-:S04]  /*57c0*/  FADD.FTZ R42, R13, R42 ;  /* 0x0000002a0d2a7221 */ /* 0x000fc80000010000 */
[----:B------:R-:W-:Y:S01]  /*57d0*/  FADD.FTZ R21, R21, R42 ;  /* 0x0000002a15157221 */ /* 0x000fe20000010000 */
[----:B0-----:R-:W-:-:S04]  /*57e0*/  SHF.L.U32 R19, R19, 0x3, RZ ;  /* 0x0000000313137819 */ /* 0x001fc800000006ff */
[----:B------:R-:W-:-:S04]  /*57f0*/  LOP3.LUT R19, R19, 0xf8, RZ, 0xc0, !PT ;  /* 0x000000f813137812 */ /* 0x000fc800078ec0ff */
[----:B------:R-:W-:-:S04]  /*5800*/  LOP3.LUT R43, R19, 0x500, RZ, 0xfc, !PT ;  /* 0x00000500132b7812 */ /* 0x000fc800078efcff */
        /* <DEDUP_REMOVED lines=15> */
[----:B------:R-:W-:Y:S02]  /*5900*/  SEL R13, R12, RZ, !P2 ;  /* 0x000000ff0c0d7207 */ /* 0x000fe40005000000 */
[----:B------:R-:W-:Y:S02]  /*5910*/  IADD3 R12, PT, PT, R38, 0x1, RZ ;  /* 0x00000001260c7810 */ /* 0x000fe40007ffe0ff */
[----:B------:R-:W-:-:S02]  /*5920*/  PRMT R42, R42, 0x5410, R13 ;  /* 0x000054102a2a7816 */ /* 0x000fc4000000000d */
        /* <DEDUP_REMOVED lines=22> */
.L_x_18614:
[----:B------:R-:W-:Y:S05]  /*5a90*/  BSYNC.RECONVERGENT B2 ;  /* 0x0000000000027941 */ /* 0x000fea0003800200 */
.L_x_18613:
[----:B0----5:R-:W-:Y:S02]  /*5aa0*/  HMUL2.BF16_V2 R12, R14, R45 ;  /* 0x0000002d0e0c7232 */ /* 0x021fe40000200000 */
[----:B------:R-:W-:Y:S02]  /*5ab0*/  HFMA2.BF16_V2 R42, R15, R42, -RZ ;  /* 0x0000002a0f2a7231 */ /* 0x000fe400003000ff */
[----:B------:R-:W-:Y:S02]  /*5ac0*/  HMUL2.BF16_V2 R40, R17, R40 ;  /* 0x0000002811287232 */ /* 0x000fe40000200000 */
[----:B------:R-:W-:Y:S01]  /*5ad0*/  HFMA2.BF16_V2 R43, R18, R43, -RZ ;  /* 0x0000002b122b7231 */ /* 0x000fe200003000ff */
[C---:B------:R-:W-:Y:S01]  /*5ae0*/  PRMT R13, R12.reuse, 0x7632, R13 ;  /* 0x000076320c0d7816 */ /* 0x040fe2000000000d */
[----:B------:R-:W-:-:S03]  /*5af0*/  IMAD.U32 R12, R12, 0x10000, RZ ;  /* 0x000100000c0c7824 */ /* 0x000fc600078e00ff */
[----:B------:R-:W-:-:S05]  /*5b00*/  SHF.L.U32 R13, R13, 0x10, RZ ;  /* 0x000000100d0d7819 */ /* 0x000fca00000006ff */
[--C-:B------:R-:W-:Y:S01]  /*5b10*/  FADD.FTZ R12, R12, R13.reuse ;  /* 0x0000000d0c0c7221 */ /* 0x100fe20000010000 */
[C---:B------:R-:W-:Y:S02]  /*5b20*/  PRMT R13, R42.reuse, 0x7610, R13 ;  /* 0x000076102a0d7816 */ /* 0x040fe4000000000d */
[----:B------:R-:W-:-:S03]  /*5b30*/  PRMT R42, R42, 0x7632, R42 ;  /* 0x000076322a2a7816 */ /* 0x000fc6000000002a */
[----:B------:R-:W-:Y:S02]  /*5b40*/  IMAD.U32 R13, R13, 0x10000, RZ ;  /* 0x000100000d0d7824 */ /* 0x000fe400078e00ff */
[----:B------:R-:W-:-:S04]  /*5b50*/  IMAD.U32 R42, R42, 0x10000, RZ ;  /* 0x000100002a2a7824 */ /* 0x000fc800078e00ff */
[--C-:B------:R-:W-:Y:S01]  /*5b60*/  FADD.FTZ R13, R13, R42.reuse ;  /* 0x0000002a0d0d7221 */ /* 0x100fe20000010000 */
[----:B------:R-:W-:-:S03]  /*5b70*/  PRMT R42, R43, 0x7632, R42 ;  /* 0x000076322b2a7816 */ /* 0x000fc6000000002a */
[--C-:B------:R-:W-:Y:S01]  /*5b80*/  FADD.FTZ R12, R12, R13.reuse ;  /* 0x0000000d0c0c7221 */ /* 0x100fe20000010000 */
[C---:B------:R-:W-:Y:S02]  /*5b90*/  PRMT R13, R40.reuse, 0x7610, R13 ;  /* 0x00007610280d7816 */ /* 0x040fe4000000000d */
[----:B------:R-:W-:Y:S02]  /*5ba0*/  PRMT R40, R40, 0x7632, R40 ;  /* 0x0000763228287816 */ /* 0x000fe40000000028 */
[----:B------:R-:W-:-:S03]  /*5bb0*/  SHF.L.U32 R13, R13, 0x10, RZ ;  /* 0x000000100d0d7819 */ /* 0x000fc600000006ff */
[----:B------:R-:W-:-:S04]  /*5bc0*/  IMAD.U32 R40, R40, 0x10000, RZ ;  /* 0x0001000028287824 */ /* 0x000fc800078e00ff */
[--C-:B------:R-:W-:Y:S01]  /*5bd0*/  FADD.FTZ R13, R13, R40.reuse ;  /* 0x000000280d0d7221 */ /* 0x100fe20000010000 */
[----:B------:R-:W-:Y:S02]  /*5be0*/  PRMT R40, R43, 0x7610, R40 ;  /* 0x000076102b287816 */ /* 0x000fe40000000028 */
[----:B------:R-:W-:Y:S01]  /*5bf0*/  SHF.L.U32 R43, R42, 0x10, RZ ;  /* 0x000000102a2b7819 */ /* 0x000fe200000006ff */
[----:B------:R-:W-:Y:S01]  /*5c00*/  FADD.FTZ R12, R12, R13 ;  /* 0x0000000d0c0c7221 */ /* 0x000fe20000010000 */
[----:B------:R-:W-:Y:S01]  /*5c10*/  LOP3.LUT R13, R19, 0x600, RZ, 0xfc, !PT ;  /* 0x00000600130d7812 */ /* 0x000fe200078efcff */
[----:B------:R-:W-:-:S03]  /*5c20*/  IMAD.U32 R40, R40, 0x10000, RZ ;  /* 0x0001000028287824 */ /* 0x000fc600078e00ff */
[----:B------:R-:W-:Y:S01]  /*5c30*/  IADD3 R13, P1, PT, R13, R32, RZ ;  /* 0x000000200d0d7210 */ /* 0x000fe20007f3e0ff */
[----:B------:R-:W-:-:S04]  /*5c40*/  FADD.FTZ R43, R40, R43 ;  /* 0x0000002b282b7221 */ /* 0x000fc80000010000 */
[----:B------:R-:W-:Y:S01]  /*5c50*/  FADD.FTZ R43, R12, R43 ;  /* 0x0000002b0c2b7221 */ /* 0x000fe20000010000 */
[----:B------:R-:W-:Y:S01]  /*5c60*/  IMAD.X R40, RZ, RZ, R33, P1 ;  /* 0x000000ffff287224 */ /* 0x000fe200008e0621 */
[C---:B------:R-:W-:Y:S02]  /*5c70*/  LEA R12, P1, R13.reuse, R8, 0x1 ;  /* 0x000000080d0c7211 */ /* 0x040fe400078208ff */
[----:B------:R-:W-:Y:S02]  /*5c80*/  FADD.FTZ R20, R20, R43 ;  /* 0x0000002b14147221 */ /* 0x000fe40000010000 */
        /* <DEDUP_REMOVED lines=37> */
.L_x_18616:
[----:B------:R-:W-:Y:S05]  /*5ee0*/  BSYNC.RECONVERGENT B2 ;  /* 0x0000000000027941 */ /* 0x000fea0003800200 */
.L_x_18615:
[----:B0----5:R-:W-:Y:S02]  /*5ef0*/  HMUL2.BF16_V2 R12, R14, R45 ;  /* 0x0000002d0e0c7232 */ /* 0x021fe40000200000 */
[----:B------:R-:W-:Y:S02]  /*5f00*/  HFMA2.BF16_V2 R42, R15, R42, -RZ ;  /* 0x0000002a0f2a7231 */ /* 0x000fe400003000ff */
[----:B------:R-:W-:Y:S02]  /*5f10*/  HMUL2.BF16_V2 R40, R17, R40 ;  /* 0x0000002811287232 */ /* 0x000fe40000200000 */
[----:B------:R-:W-:Y:S01]  /*5f20*/  HFMA2.BF16_V2 R43, R18, R43, -RZ ;  /* 0x0000002b122b7231 */ /* 0x000fe200003000ff */
[----:B------:R-:W-:Y:S02]  /*5f30*/  ISETP.GT.U32.AND P1, PT, R29, 0xf, PT ;  /* 0x0000000f1d00780c */ /* 0x000fe40003f24070 */
        /* <DEDUP_REMOVED lines=18> */
[----:B------:R-:W-:Y:S02]  /*6060*/  FADD.FTZ R12, R12, R13 ;  /* 0x0000000d0c0c7221 */ /* 0x000fe40000010000 */
[----:B------:R-:W-:-:S04]  /*6070*/  IMAD.U32 R40, R40, 0x10000, RZ ;  /* 0x0001000028287824 */ /* 0x000fc800078e00ff */
[----:B------:R-:W-:-:S04]  /*6080*/  FADD.FTZ R43, R40, R43 ;  /* 0x0000002b282b7221 */ /* 0x000fc80000010000 */
[----:B------:R-:W-:-:S04]  /*6090*/  FADD.FTZ R12, R12, R43 ;  /* 0x0000002b0c0c7221 */ /* 0x000fc80000010000 */
[----:B------:R-:W-:Y:S01]  /*60a0*/  FADD.FTZ R11, R11, R12 ;  /* 0x0000000c0b0b7221 */ /* 0x000fe20000010000 */
[----:B------:R-:W-:Y:S06]  /*60b0*/  @P1 BRA `(.L_x_18602) ;  /* 0x00000004000c1947 */ /* 0x000fec0003800000 */
        /* <DEDUP_REMOVED lines=11> */
[-C--:B------:R-:W-:Y:S01]  /*6170*/  ISETP.GE.AND P6, PT, R16, R31.reuse, PT ;  /* 0x0000001f1000720c */ /* 0x080fe20003fc6270 */
[C---:B0-----:R-:W-:Y:S01]  /*6180*/  VIADD R8, R38.reuse, 0xfffffffe ;  /* 0xfffffffe26087836 */ /* 0x041fe20000000000 */
[C---:B------:R-:W-:Y:S01]  /*6190*/  IADD3 R16, PT, PT, R38.reuse, -0x1, RZ ;  /* 0xffffffff26107810 */ /* 0x040fe20007ffe0ff */
[----:B------:R-:W-:Y:S01]  /*61a0*/  VIADD R40, R38, 0x2 ;  /* 0x0000000226287836 */ /* 0x000fe20000000000 */
[----:B-----5:R-:W-:Y:S02]  /*61b0*/  PRMT R9, R19, 0x7632, R9 ;  /* 0x0000763213097816 */ /* 0x020fe40000000009 */
[-C--:B------:R-:W-:Y:S01]  /*61c0*/  ISETP.GE.AND P3, PT, R16, R31.reuse, PT ;  /* 0x0000001f1000720c */ /* 0x080fe20003f66270 */
[----:B------:R-:W-:Y:S01]  /*61d0*/  VIADD R16, R38, 0x4 ;  /* 0x0000000426107836 */ /* 0x000fe20000000000 */
[----:B------:R-:W-:Y:S01]  /*61e0*/  ISETP.GE.AND P4, PT, R8, R31, PT ;  /* 0x0000001f0800720c */ /* 0x000fe20003f86270 */
[C---:B------:R-:W-:Y:S01]  /*61f0*/  VIADD R8, R38.reuse, 0x1 ;  /* 0x0000000126087836 */ /* 0x040fe20000000000 */
[----:B------:R-:W-:-:S02]  /*6200*/  IADD3 R42, PT, PT, R38, 0x3, RZ ;  /* 0x00000003262a7810 */ /* 0x000fc40007ffe0ff */
[----:B------:R-:W-:Y:S02]  /*6210*/  SEL R19, R19, RZ, !P6 ;  /* 0x000000ff13137207 */ /* 0x000fe40007000000 */
[-C--:B------:R-:W-:Y:S02]  /*6220*/  ISETP.GE.AND P6, PT, R16, R31.reuse, PT ;  /* 0x0000001f1000720c */ /* 0x080fe40003fc6270 */
[----:B------:R-:W-:Y:S02]  /*6230*/  ISETP.GE.AND P2, PT, R8, R31, PT ;  /* 0x0000001f0800720c */ /* 0x000fe40003f46270 */
[----:B------:R-:W-:Y:S02]  /*6240*/  SEL R16, R9, RZ, !P4 ;  /* 0x000000ff09107207 */ /* 0x000fe40006000000 */
[C---:B------:R-:W-:Y:S02]  /*6250*/  PRMT R8, R32.reuse, 0x7632, R8 ;  /* 0x0000763220087816 */ /* 0x040fe40000000008 */
[----:B------:R-:W-:-:S02]  /*6260*/  SEL R9, R32, RZ, !P3 ;  /* 0x000000ff20097207 */ /* 0x000fc40005800000 */
        /* <DEDUP_REMOVED lines=14> */
.L_x_18618:
[----:B------:R-:W-:Y:S05]  /*6350*/  BSYNC.RECONVERGENT B2 ;  /* 0x0000000000027941 */ /* 0x000fea0003800200 */
.L_x_18617:
[----:B-----5:R-:W-:Y:S02]  /*6360*/  HFMA2.BF16_V2 R15, R15, R32, -RZ ;  /* 0x000000200f0f7231 */ /* 0x020fe400003000ff */
[----:B0-----:R-:W-:Y:S02]  /*6370*/  HMUL2.BF16_V2 R8, R14, R19 ;  /* 0x000000130e087232 */ /* 0x001fe40000200000 */
[----:B------:R-:W-:Y:S02]  /*6380*/  HFMA2.BF16_V2 R16, R18, R13, -RZ ;  /* 0x0000000d12107231 */ /* 0x000fe400003000ff */
[----:B------:R-:W-:Y:S01]  /*6390*/  HMUL2.BF16_V2 R14, R17, R12 ;  /* 0x0000000c110e7232 */ /* 0x000fe20000200000 */
[C---:B------:R-:W-:Y:S01]  /*63a0*/  PRMT R9, R8.reuse, 0x7632, R9 ;  /* 0x0000763208097816 */ /* 0x040fe20000000009 */
[----:B------:R-:W-:Y:S01]  /*63b0*/  IMAD.U32 R17, R8, 0x10000, RZ ;  /* 0x0001000008117824 */ /* 0x000fe200078e00ff */
[C---:B------:R-:W-:Y:S02]  /*63c0*/  PRMT R12, R15.reuse, 0x7610, R12 ;  /* 0x000076100f0c7816 */ /* 0x040fe4000000000c */
[----:B------:R-:W-:-:S02]  /*63d0*/  PRMT R13, R15, 0x7632, R13 ;  /* 0x000076320f0d7816 */ /* 0x000fc4000000000d */
        /* <DEDUP_REMOVED lines=14> */
[----:B------:R-:W-:-:S04]  /*64c0*/  FADD.FTZ R12, R12, R15 ;  /* 0x0000000f0c0c7221 */ /* 0x000fc80000010000 */
[----:B------:R-:W-:-:S04]  /*64d0*/  FADD.FTZ R9, R12, R9 ;  /* 0x000000090c097221 */ /* 0x000fc80000010000 */
[----:B------:R-:W-:-:S07]  /*64e0*/  FADD.FTZ R6, R6, R9 ;  /* 0x0000000906067221 */ /* 0x000fce0000010000 */
.L_x_18602:
[----:B-1----:R-:W-:Y:S05]  /*64f0*/  BSYNC.RECONVERGENT B0 ;  /* 0x0000000000007941 */ /* 0x002fea0003800200 */
.L_x_18601:
[----:B------:R-:W-:Y:S01]  /*6500*/  VIADD R8, R31, 0xf ;  /* 0x0000000f1f087836 */ /* 0x000fe20000000000 */
[----:B------:R-:W-:Y:S01]  /*6510*/  IADD3 R34, P1, PT, R34, 0x10, RZ ;  /* 0x0000001022227810 */ /* 0x000fe20007f3e0ff */
[----:B------:R-:W-:Y:S01]  /*6520*/  VIADD R38, R38, 0x40 ;  /* 0x0000004026267836 */ /* 0x000fe20000000000 */
[----:B------:R-:W-:Y:S01]  /*6530*/  IADD3 R36, PT, PT, R36, 0x4, RZ ;  /* 0x0000000424247810 */ /* 0x000fe20007ffe0ff */
[----:B------:R-:W-:Y:S01]  /*6540*/  VIADD R37, R37, 0x40 ;  /* 0x0000004025257836 */ /* 0x000fe20000000000 */
[----:B------:R-:W-:Y:S01]  /*6550*/  SHF.R.S32.HI R9, RZ, 0x1f, R8 ;  /* 0x0000001fff097819 */ /* 0x000fe20000011408 */
[----:B------:R-:W-:Y:S01]  /*6560*/  IMAD.X R35, RZ, RZ, R35, P1 ;  /* 0x000000ffff237224 */ /* 0x000fe200008e0623 */
[----:B------:R-:W-:Y:S02]  /*6570*/  IADD3 R30, PT, PT, R30, 0x100, RZ ;  /* 0x000001001e1e7810 */ /* 0x000fe40007ffe0ff */
[----:B------:R-:W-:Y:S01]  /*6580*/  LEA.HI R9, R9, R8, RZ, 0x4 ;  /* 0x0000000809097211 */ /* 0x000fe200078f20ff */
[----:B------:R-:W-:-:S02]  /*6590*/  VIADD R8, R2, 0x3 ;  /* 0x0000000302087836 */ /* 0x000fc40000000000 */
[----:B------:R-:W-:Y:S01]  /*65a0*/  VIADD R2, R2, 0x4 ;  /* 0x0000000402027836 */ /* 0x000fe20000000000 */
[----:B------:R-:W-:-:S04]  /*65b0*/  SHF.R.S32.HI R9, RZ, 0x4, R9 ;  /* 0x00000004ff097819 */ /* 0x000fc80000011409 */
[----:B------:R-:W-:-:S13]  /*65c0*/  ISETP.GE.AND P0, PT, R8, R9, PT ;  /* 0x000000090800720c */ /* 0x000fda0003f06270 */
[----:B------:R-:W-:Y:S05]  /*65d0*/  @!P0 BRA `(.L_x_18619) ;  /* 0xffffffd800448947 */ /* 0x000fea000383ffff */
.L_x_18600:
[----:B-1----:R-:W-:Y:S05]  /*65e0*/  BSYNC.RECONVERGENT B1 ;  /* 0x0000000000017941 */ /* 0x002fea0003800200 */
.L_x_18599:
[----:B------:R-:W0:Y:S01]  /*65f0*/  S2R R26, SR_TID.X ;  /* 0x00000000001a7919 */ /* 0x000e220000002100 */
[----:B------:R-:W-:Y:S01]  /*6600*/  BSSY.RECONVERGENT B0, `(.L_x_18620) ;  /* 0x0000029000007945 */ /* 0x000fe20003800200 */
[----:B------:R-:W1:Y:S04]  /*6610*/  SHFL.BFLY PT, R8, R23, 0x1, 0x1f ;  /* 0x0c201f0017087f89 */ /* 0x000e6800000e0000 */
[----:B------:R-:W2:Y:S04]  /*6620*/  SHFL.BFLY PT, R9, R22, 0x1, 0x1f ;  /* 0x0c201f0016097f89 */ /* 0x000ea800000e0000 */
[----:B------:R-:W3:Y:S04]  /*6630*/  SHFL.BFLY PT, R12, R11, 0x1, 0x1f ;  /* 0x0c201f000b0c7f89 */ /* 0x000ee800000e0000 */
[----:B------:R-:W4:Y:S04]  /*6640*/  SHFL.BFLY PT, R10, R21, 0x1, 0x1f ;  /* 0x0c201f00150a7f89 */ /* 0x000f2800000e0000 */
[----:B------:R-:W4:Y:S04]  /*6650*/  SHFL.BFLY PT, R15, R6, 0x1, 0x1f ;  /* 0x0c201f00060f7f89 */ /* 0x000f2800000e0000 */
[----:B------:R-:W4:Y:S04]  /*6660*/  SHFL.BFLY PT, R2, R25, 0x1, 0x1f ;  /* 0x0c201f0019027f89 */ /* 0x000f2800000e0000 */
[----:B------:R-:W4:Y:S01]  /*6670*/  SHFL.BFLY PT, R5, R24, 0x1, 0x1f ;  /* 0x0c201f0018057f89 */ /* 0x000f2200000e0000 */
[----:B-1----:R-:W-:-:S03]  /*6680*/  FADD.FTZ R7, R8, R23 ;  /* 0x0000001708077221 */ /* 0x002fc60000010000 */
[----:B------:R-:W1:Y:S01]  /*6690*/  SHFL.BFLY PT, R13, R20, 0x1, 0x1f ;  /* 0x0c201f00140d7f89 */ /* 0x000e6200000e0000 */
[----:B0-----:R-:W-:Y:S01]  /*66a0*/  LOP3.LUT R14, R26, 0x3c0, RZ, 0xc0, !PT ;  /* 0x000003c01a0e7812 */ /* 0x001fe200078ec0ff */
[----:B--2---:R-:W-:Y:S01]  /*66b0*/  FADD.FTZ R8, R9, R22 ;  /* 0x0000001609087221 */ /* 0x004fe20000010000 */
[----:B------:R-:W-:Y:S01]  /*66c0*/  SHF.R.U32.HI R23, RZ, 0x5, R26 ;  /* 0x00000005ff177819 */ /* 0x000fe2000001161a */
[----:B------:R-:W-:Y:S01]  /*66d0*/  BAR.SYNC.DEFER_BLOCKING 0x0 ;  /* 0x0000000000007b1d */ /* 0x000fe20000010000 */
[----:B------:R-:W-:Y:S01]  /*66e0*/  ISETP.NE.AND P0, PT, R14, 0x40, PT ;  /* 0x000000400e00780c */ /* 0x000fe20003f05270 */
[----:B---3--:R-:W-:Y:S01]  /*66f0*/  FADD.FTZ R12, R12, R11 ;  /* 0x0000000b0c0c7221 */ /* 0x008fe20000010000 */
[----:B------:R-:W-:Y:S01]  /*6700*/  LOP3.LUT R22, R26, 0x1, RZ, 0xc0, !PT ;  /* 0x000000011a167812 */ /* 0x000fe200078ec0ff */
[----:B----4-:R-:W-:Y:S01]  /*6710*/  FADD.FTZ R9, R10, R21 ;  /* 0x000000150a097221 */ /* 0x010fe20000010000 */
[----:B------:R-:W-:Y:S01]  /*6720*/  FADD.FTZ R11, R15, R6 ;  /* 0x000000060f0b7221 */ /* 0x000fe20000010000 */
[----:B------:R-:W-:Y:S01]  /*6730*/  SHF.R.U32.HI R6, RZ, 0x1, R29 ;  /* 0x00000001ff067819 */ /* 0x000fe2000001161d */
[----:B------:R-:W-:Y:S01]  /*6740*/  FADD.FTZ R2, R2, R25 ;  /* 0x0000001902027221 */ /* 0x000fe20000010000 */
[----:B------:R-:W-:Y:S01]  /*6750*/  FADD.FTZ R5, R5, R24 ;  /* 0x0000001805057221 */ /* 0x000fe20000010000 */
[----:B-1----:R-:W-:-:S05]  /*6760*/  FADD.FTZ R10, R13, R20 ;  /* 0x000000140d0a7221 */ /* 0x002fca0000010000 */
[----:B------:R-:W-:Y:S05]  /*6770*/  @P0 BRA `(.L_x_18621) ;  /* 0x0000000000440947 */ /* 0x000fea0003800000 */
[----:B------:R-:W0:Y:S01]  /*6780*/  S2UR UR5, SR_CgaCtaId ;  /* 0x00000000000579c3 */ /* 0x000e220000008800 */
[----:B------:R-:W-:Y:S01]  /*6790*/  UMOV UR4, 0x400 ;  /* 0x0000040000047882 */ /* 0x000fe20000000000 */
[----:B------:R-:W-:Y:S01]  /*67a0*/  ISETP.GT.U32.AND P0, PT, R29, 0xf, PT ;  /* 0x0000000f1d00780c */ /* 0x000fe20003f04070 */
[----:B------:R-:W-:Y:S01]  /*67b0*/  UIADD3 UR4, UPT, UPT, UR4, 0x110, URZ ;  /* 0x0000011004047890 */ /* 0x000fe2000fffe0ff */
[C---:B------:R-:W-:Y:S01]  /*67c0*/  ISETP.NE.AND P1, PT, R22.reuse, RZ, PT ;  /* 0x000000ff1600720c */ /* 0x040fe20003f25270 */
        /* <DEDUP_REMOVED lines=12> */
.L_x_18621:
[----:B------:R-:W-:Y:S05]  /*6890*/  BSYNC.RECONVERGENT B0 ;  /* 0x0000000000007941 */ /* 0x000fea0003800200 */
.L_x_18620:
        /* <DEDUP_REMOVED lines=30> */
.L_x_18625:
[----:B------:R-:W-:Y:S05]  /*6a80*/  BSYNC.RECONVERGENT B1 ;  /* 0x0000000000017941 */ /* 0x000fea0003800200 */
.L_x_18624:
[----:B-1----:R-:W-:-:S07]  /*6a90*/  @!P0 FADD.FTZ R11, R11, R20 ;  /* 0x000000140b0b8221 */ /* 0x002fce0000010000 */
.L_x_18623:
[----:B------:R-:W-:Y:S05]  /*6aa0*/  BSYNC.RECONVERGENT B0 ;  /* 0x0000000000007941 */ /* 0x000fea0003800200 */
.L_x_18622:
        /* <DEDUP_REMOVED lines=22> */
.L_x_18627:
[----:B------:R-:W-:Y:S05]  /*6c10*/  BSYNC.RECONVERGENT B0 ;  /* 0x0000000000007941 */ /* 0x000fea0003800200 */
.L_x_18626:
        /* <DEDUP_REMOVED lines=16> */
[----:B0-----:R-:W0:Y:S04]  /*6d20*/  LDS R13, [R20] ;  /* 0x00000000140d7984 */ /* 0x001e280000000800 */
[----:B------:R-:W3:Y:S04]  /*6d30*/  LDS R6, [R20+0x40] ;  /* 0x0000400014067984 */ /* 0x000ee80000000800 */
[----:B------:R-:W4:Y:S04]  /*6d40*/  LDS R14, [R20+0x80] ;  /* 0x00008000140e7984 */ /* 0x000f280000000800 */
[----:B------:R-:W1:Y:S04]  /*6d50*/  LDS R15, [R20+0xc0] ;  /* 0x0000c000140f7984 */ /* 0x000e680000000800 */
[----:B------:R-:W2:Y:S04]  /*6d60*/  LDS R16, [R20+0x100] ;  /* 0x0001000014107984 */ /* 0x000ea80000000800 */
[----:B------:R-:W2:Y:S04]  /*6d70*/  LDS R17, [R20+0x140] ;  /* 0x0001400014117984 */ /* 0x000ea80000000800 */
[----:B------:R-:W2:Y:S01]  /*6d80*/  LDS R19, [R20+0x180] ;  /* 0x0001800014137984 */ /* 0x000ea20000000800 */
[----:B0-----:R-:W-:Y:S01]  /*6d90*/  FADD.FTZ R2, R2, R13 ;  /* 0x0000000d02027221 */ /* 0x001fe20000010000 */
[----:B---3--:R-:W-:Y:S01]  /*6da0*/  FADD.FTZ R5, R5, R6 ;  /* 0x0000000605057221 */ /* 0x008fe20000010000 */
[----:B----4-:R-:W-:Y:S01]  /*6db0*/  FADD.FTZ R7, R7, R14 ;  /* 0x0000000e07077221 */ /* 0x010fe20000010000 */
[----:B-1----:R-:W-:Y:S01]  /*6dc0*/  FADD.FTZ R8, R8, R15 ;  /* 0x0000000f08087221 */ /* 0x002fe20000010000 */
[----:B--2---:R-:W-:Y:S01]  /*6dd0*/  FADD.FTZ R9, R9, R16 ;  /* 0x0000001009097221 */ /* 0x004fe20000010000 */
[----:B------:R-:W-:Y:S01]  /*6de0*/  FADD.FTZ R10, R10, R17 ;  /* 0x000000110a0a7221 */ /* 0x000fe20000010000 */
[----:B------:R-:W-:-:S07]  /*6df0*/  FADD.FTZ R12, R12, R19 ;  /* 0x000000130c0c7221 */ /* 0x000fce0000010000 */
.L_x_18631:
[----:B------:R-:W-:Y:S05]  /*6e00*/  BSYNC.RECONVERGENT B1 ;  /* 0x0000000000017941 */ /* 0x000fea0003800200 */
.L_x_18630:
[----:B0-2---:R-:W-:-:S07]  /*6e10*/  @!P0 FADD.FTZ R11, R11, R18 ;  /* 0x000000120b0b8221 */ /* 0x005fce0000010000 */
.L_x_18629:
[----:B------:R-:W-:Y:S05]  /*6e20*/  BSYNC.RECONVERGENT B0 ;  /* 0x0000000000007941 */ /* 0x000fea0003800200 */
.L_x_18628:
[----:B------:R-:W-:Y:S06]  /*6e30*/  BAR.SYNC.DEFER_BLOCKING 0x0 ;  /* 0x0000000000007b1d */ /* 0x000fec0000010000 */
[----:B------:R-:W-:Y:S05]  /*6e40*/  @P1 EXIT ;  /* 0x000000000000194d */ /* 0x000fea0003800000 */
[----:B------:R-:W2:Y:S01]  /*6e50*/  S2UR UR4, SR_CTAID.Z ;  /* 0x00000000000479c3 */ /* 0x000ea20000002700 */
[----:B------:R-:W3:Y:S01]  /*6e60*/  LDCU UR5, c[0x0][0x378] ;  /* 0x00006f00ff0577ac */ /* 0x000ee20008000800 */
[----:B------:R-:W-:Y:S01]  /*6e70*/  IMAD R0, R0, R4, R3 ;  /* 0x0000000400007224 */ /* 0x000fe200078e0203 */
[----:B------:R-:W-:Y:S01]  /*6e80*/  SHF.R.U32.HI R3, RZ, 0x1, R26 ;  /* 0x00000001ff037819 */ /* 0x000fe2000001161a */
[----:B------:R-:W-:Y:S01]  /*6e90*/  BSSY.RECONVERGENT B0, `(.L_x_18632) ;  /* 0x000001a000007945 */ /* 0x000fe20003800200 */
[----:B------:R-:W4:Y:S01]  /*6ea0*/  LDCU.64 UR8, c[0x0][0x380] ;  /* 0x00007000ff0877ac */ /* 0x000f220008000a00 */
[----:B------:R-:W-:Y:S01]  /*6eb0*/  ISETP.NE.AND P2, PT, R22, RZ, PT ;  /* 0x000000ff1600720c */ /* 0x000fe20003f45270 */
[----:B---3--:R-:W-:-:S04]  /*6ec0*/  IMAD R0, R0, UR5, RZ ;  /* 0x0000000500007c24 */ /* 0x008fc8000f8e02ff */
[----:B------:R-:W-:Y:S01]  /*6ed0*/  IMAD R0, R0, 0x78, RZ ;  /* 0x0000007800007824 */ /* 0x000fe200078e02ff */
[----:B--2---:R-:W-:-:S06]  /*6ee0*/  UIMAD UR4, UR4, 0x78, URZ ;  /* 0x00000078040478a4 */ /* 0x004fcc000f8e02ff */
[----:B------:R-:W-:-:S04]  /*6ef0*/  IADD3 R0, P0, P1, R3, UR4, R0 ;  /* 0x0000000403007c10 */ /* 0x000fc8000f91e000 */
[----:B------:R-:W-:Y:S02]  /*6f00*/  IADD3.X R3, PT, PT, RZ, RZ, RZ, P0, P1 ;  /* 0x000000ffff037210 */ /* 0x000fe400007e24ff */
[----:B----4-:R-:W-:Y:S02]  /*6f10*/  LEA R14, P1, R0, UR8, 0x1 ;  /* 0x00000008000e7c11 */ /* 0x010fe4000f8208ff */
[----:B------:R-:W-:Y:S02]  /*6f20*/  LOP3.LUT P0, RZ, R26, 0x11, RZ, 0xc0, !PT ;  /* 0x000000111aff7812 */ /* 0x000fe4000780c0ff */
[----:B------:R-:W-:Y:S01]  /*6f30*/  LEA.HI.X R15, R0, UR9, R3, 0x1, P1 ;  /* 0x00000009000f7c11 */ /* 0x000fe200088f0c03 */
[----:B------:R-:W-:Y:S10]  /*6f40*/  @P2 BRA `(.L_x_18633) ;  /* 0x0000000000382947 */ /* 0x000ff40003800000 */
[----:B0-----:R-:W-:Y:S02]  /*6f50*/  F2FP.BF16.F32.PACK_AB R2, R5, R2 ;  /* 0x000000020502723e */ /* 0x001fe400000010ff */
        /* <DEDUP_REMOVED lines=13> */
.L_x_18633:
[----:B------:R-:W-:Y:S05]  /*7030*/  BSYNC.RECONVERGENT B0 ;  /* 0x0000000000007941 */ /* 0x000fea0003800200 */
.L_x_18632:
[----:B------:R-:W-:Y:S05]  /*7040*/  @P0 EXIT ;  /* 0x000000000000094d */ /* 0x000fea0003800000 */
[----:B0-----:R-:W-:-:S05]  /*7050*/  F2FP.BF16.F32.PACK_AB R11, RZ, R11 ;  /* 0x0000000bff0b723e */ /* 0x001fca00000010ff */
[----:B------:R-:W-:Y:S01]  /*7060*/  STG.E.U16 desc[UR6][R14.64+0xe0], R11 ;  /* 0x0000e00b0e007986 */ /* 0x000fe2000c101506 */
[----:B------:R-:W-:Y:S05]  /*7070*/  EXIT ;  /* 0x000000000000794d */ /* 0x000fea0003800000 */
.L_x_18576:
[----:B------:R-:W-:Y:S01]  /*7080*/  BSSY B2, `(.L_x_18634) ;  /* 0x0000007000027945 */ /* 0x000fe20003800000 */
[----:B------:R-:W-:Y:S01]  /*7090*/  MOV R23, 0x1 ;  /* 0x0000000100177802 */ /* 0x000fe20000000f00 */
[----:B------:R-:W-:Y:S02]  /*70a0*/  IMAD.MOV.U32 R24, RZ, RZ, 0x1f ;  /* 0x0000001fff187424 */ /* 0x000fe400078e00ff */
[----:B------:R-:W-:-:S07]  /*70b0*/  IMAD.MOV.U32 R21, RZ, RZ, -0x1 ;  /* 0xffffffffff157424 */ /* 0x000fce00078e00ff */
[----:B------:R-:W-:Y:S05]  /*70c0*/  WARPSYNC.COLLECTIVE R21, `(.L_x_18635) ;  /* 0x0000000015087348 */ /* 0x000fea0003c00000 */
[----:B------:R0:W1:Y:S02]  /*70d0*/  SHFL.BFLY P2, R22, R20, R23, R24 ;  /* 0x0c00001714167389 */ /* 0x0000640000040018 */
[----:B01----:R-:W-:Y:S05]  /*70e0*/  ENDCOLLECTIVE ;  /* 0x000000000000791b */ /* 0x003fea0003800000 */
.L_x_18635:
[----:B------:R-:W-:Y:S05]  /*70f0*/  BSYNC B2 ;  /* 0x0000000000027941 */ /* 0x000fea0003800000 */
.L_x_18634:
[----:B------:R-:W-:Y:S01]  /*7100*/  MOV R21, R22 ;  /* 0x0000001600157202 */ /* 0x000fe20000000f00 */
[----:B------:R-:W-:Y:S06]  /*7110*/  BRA `(.L_x_18636) ;  /* 0xffffffac00c87947 */ /* 0x000fec000383ffff */
.L_x_18578:
        /* <DEDUP_REMOVED lines=8> */
.L_x_18638:
[----:B------:R-:W-:Y:S05]  /*71a0*/  BSYNC B0 ;  /* 0x0000000000007941 */ /* 0x000fea0003800000 */
.L_x_18637:
        /* <DEDUP_REMOVED lines=9> */
.L_x_18639:
[----:B------:R-:W-:Y:S02]  /*7240*/  HFMA2 R23, -RZ, RZ, 0, 2.384185791015625e-07 ;  /* 0x00000004ff177431 */ /* 0x000fe400000001ff */
[----:B------:R-:W-:-:S05]  /*7250*/  IMAD.MOV.U32 R13, RZ, RZ, R22 ;  /* 0x000000ffff0d7224 */ /* 0x000fca00078e0016 */
[----:B------:R-:W-:-:S05]  /*7260*/  FMNMX.FTZ R13, R6, R13, !PT ;  /* 0x0000000d060d7209 */ /* 0x000fca0007810000 */
[----:B------:R-:W-:-:S07]  /*7270*/  IMAD.MOV.U32 R20, RZ, RZ, R13 ;  /* 0x000000ffff147224 */ /* 0x000fce00078e000d */
[----:B------:R-:W-:Y:S05]  /*7280*/  WARPSYNC.COLLECTIVE R21, `(.L_x_18640) ;  /* 0x0000000015087348 */ /* 0x000fea0003c00000 */
[----:B------:R0:W1:Y:S02]  /*7290*/  SHFL.BFLY P2, R22, R20, R23, R24 ;  /* 0x0c00001714167389 */ /* 0x0000640000040018 */
[----:B01----:R-:W-:Y:S05]  /*72a0*/  ENDCOLLECTIVE ;  /* 0x000000000000791b */ /* 0x003fea0003800000 */
.L_x_18640:
[----:B------:R-:W-:Y:S01]  /*72b0*/  MOV R23, 0x2 ;  /* 0x0000000200177802 */ /* 0x000fe20000000f00 */
[----:B------:R-:W-:-:S05]  /*72c0*/  IMAD.MOV.U32 R14, RZ, RZ, R22 ;  /* 0x000000ffff0e7224 */ /* 0x000fca00078e0016 */
[----:B------:R-:W-:-:S05]  /*72d0*/  FMNMX.FTZ R14, R13, R14, !PT ;  /* 0x0000000e0d0e7209 */ /* 0x000fca0007810000 */
[----:B------:R-:W-:-:S07]  /*72e0*/  IMAD.MOV.U32 R20, RZ, RZ, R14 ;  /* 0x000000ffff147224 */ /* 0x000fce00078e000e */
[----:B------:R-:W-:Y:S05]  /*72f0*/  WARPSYNC.COLLECTIVE R21, `(.L_x_18641) ;  /* 0x0000000015087348 */ /* 0x000fea0003c00000 */
[----:B------:R0:W1:Y:S02]  /*7300*/  SHFL.BFLY P2, R22, R20, R23, R24 ;  /* 0x0c00001714167389 */ /* 0x0000640000040018 */
[----:B01----:R-:W-:Y:S05]  /*7310*/  ENDCOLLECTIVE ;  /* 0x000000000000791b */ /* 0x003fea0003800000 */
.L_x_18641:
[----:B------:R-:W-:Y:S01]  /*7320*/  IMAD.MOV.U32 R15, RZ, RZ, R22 ;  /* 0x000000ffff0f7224 */ /* 0x000fe200078e0016 */
[----:B------:R-:W-:Y:S06]  /*7330*/  BRA `(.L_x_18642) ;  /* 0xffffffac00c07947 */ /* 0x000fec000383ffff */
.L_x_18643:
        /* <DEDUP_REMOVED lines=12> */
.L_x_25926:


//--------------------- .text._ZN4vllm25paged_attention_v1_kernelI13__nv_bfloat16S1_Li112ELi16ELi128ELNS_18Fp8KVCacheDataTypeE0ELb1EEEvPT_PKS3_PKT0_S9_ifPKiSB_iPKfiiiSD_SD_iiiii --------------------------
	.section	.text._ZN4vllm25paged_attention_v1_kernelI13__nv_bfloat16S1_Li112ELi16ELi128ELNS_18Fp8KVCacheDataTypeE0ELb1EEEvPT_PKS3_PKT0_S9_ifPKiSB_iPKfiiiSD_SD_iiiii,"ax",@progbits
	.align	128
        .global         _ZN4vllm25paged_attention_v1_kernelI13__nv_bfloat16S1_Li112ELi16ELi128ELNS_18Fp8KVCacheDataTypeE0ELb1EEEvPT_PKS3_PKT0_S9_ifPKiSB_iPKfiiiSD_SD_iiiii
        .type           _ZN4vllm25paged_attention_v1_kernelI13__nv_bfloat16S1_Li112ELi16ELi128ELNS_18Fp8KVCacheDataTypeE0ELb1EEEvPT_PKS3_PKT0_S9_ifPKiSB_iPKfiiiSD_SD_iiiii,@function
        .size           _ZN4vllm25paged_attention_v1_kernelI13__nv_bfloat16S1_Li112ELi16ELi128ELNS_18Fp8KVCacheDataTypeE0ELb1EEEvPT_PKS3_PKT0_S9_ifPKiSB_iPKfiiiSD_SD_iiiii,(.L_x_25927 - _ZN4vllm25paged_attention_v1_kernelI13__nv_bfloat16S1_Li112ELi16ELi128ELNS_18Fp8KVCacheDataTypeE0ELb1EEEvPT_PKS3_PKT0_S9_ifPKiSB_iPKfiiiSD_SD_iiiii)
        .other          _ZN4vllm25paged_attention_v1_kernelI13__nv_bfloat16S1_Li112ELi16ELi128ELNS_18Fp8KVCacheDataTypeE0ELb1EEEvPT_PKS3_PKT0_S9_ifPKiSB_iPKfiiiSD_SD_iiiii,@"STO_CUDA_ENTRY STV_DEFAULT"
_ZN4vllm25paged_attention_v1_kernelI13__nv_bfloat16S1_Li112ELi16ELi128ELNS_18Fp8KVCacheDataTypeE0ELb1EEEvPT_PKS3_PKT0_S9_ifPKiSB_iPKfiiiSD_SD_iiiii:
.text._ZN4vllm25paged_attention_v1_kernelI13__nv_bfloat16S1_Li112ELi16ELi128ELNS_18Fp8KVCacheDataTypeE0ELb1EEEvPT_PKS3_PKT0_S9_ifPKiSB_iPKfiiiSD_SD_iiiii:
        /* <DEDUP_REMOVED lines=22> */
[----:B------:R-:W3:Y:S03]  /*0160*/  LDCU UR19, c[0x0][0x3a4] ;  /* 0x00007480ff1377ac */ /* 0x000ee60008000800 */
[----:B------:R-:W-:Y:S02]  /*0170*/  ISETP.NE.AND.EX P0, PT, R9, RZ, PT, P0 ;  /* 0x000000ff0900720c */ /* 0x000fe40003f05300 */
[----:B------:R-:W2:Y:S01]  /*0180*/  LDC R9, c[0x0][0x3a0] ;  /* 0x0000e800ff097b82 */ /* 0x000ea20000000800 */
[----:B------:R-:W2:Y:S04]  /*0190*/  LDCU.64 UR20, c[0x0][0x390] ;  /* 0x00007200ff1477ac */ /* 0x000ea80008000a00 */
[----:B----4-:R-:W-:Y:S01]  /*01a0*/  @!P1 IMAD R5, R7, 0x70, RZ ;  /* 0x0000007007059824 */ /* 0x010fe200078e02ff */
[----:B0-----:R-:W-:-:S02]  /*01b0*/  UIMAD UR4, UR12, UR4, URZ ;  /* 0x000000040c0472a4 */ /* 0x001fc4000f8e02ff */
[----:B------:R-:W0:Y:S01]  /*01c0*/  @!P1 LDC.64 R10, c[0x0][0x388] ;  /* 0x0000e200ff0a9b82 */ /* 0x000e220000000a00 */
[----:B------:R-:W-:Y:S01]  /*01d0*/  @!P1 IMAD.SHL.U32 R4, R16, 0x4, RZ ;  /* 0x0000000410049824 */ /* 0x000fe200078e00ff */
[----:B------:R-:W-:-:S04]  /*01e0*/  USHF.R.S32.HI UR5, URZ, 0x1f, UR4 ;  /* 0x0000001fff057899 */ /* 0x000fc80008011404 */
[----:B------:R-:W-:-:S04]  /*01f0*/  @!P1 IADD3 R4, P2, P3, R4, UR4, R5 ;  /* 0x0000000404049c10 */ /* 0x000fc8000fb5e005 */
[----:B-1----:R-:W-:Y:S02]  /*0200*/  @!P1 IADD3.X R2, PT, PT, RZ, UR5, RZ, P2, P3 ;  /* 0x00000005ff029c10 */ /* 0x002fe400097e64ff */
[----:B0-----:R-:W-:-:S04]  /*0210*/  @!P1 LEA R10, P2, R4, R10, 0x1 ;  /* 0x0000000a040a9211 */ /* 0x001fc800078408ff */
[----:B------:R-:W-:Y:S02]  /*0220*/  @!P1 LEA.HI.X R11, R4, R11, R2, 0x1, P2 ;  /* 0x0000000b040b9211 */ /* 0x000fe400010f0c02 */
[----:B--2---:R-:W-:Y:S01]  /*0230*/  IABS R15, R9 ;  /* 0x00000009000f7213 */ /* 0x004fe20000000000 */
[----:B------:R-:W0:Y:S02]  /*0240*/  @P0 LDC.64 R4, c[0x0][0x3c0] ;  /* 0x0000f000ff040b82 */ /* 0x000e240000000a00 */
[----:B------:R-:W2:Y:S04]  /*0250*/  @!P1 LDG.E.CONSTANT R2, desc[UR10][R10.64] ;  /* 0x0000000a0a029981 */ /* 0x000ea8000c1e9900 */
[----:B------:R-:W2:Y:S01]  /*0260*/  @!P1 LDG.E.CONSTANT R3, desc[UR10][R10.64+0x4] ;  /* 0x0000040a0a039981 */ /* 0x000ea2000c1e9900 */
[----:B------:R-:W1:Y:S08]  /*0270*/  I2F.RP R8, R15 ;  /* 0x0000000f00087306 */ /* 0x000e700000209400 */
[----:B-1----:R-:W1:Y:S01]  /*0280*/  MUFU.RCP R8, R8 ;  /* 0x0000000800087308 */ /* 0x002e620000001000 */
[----:B0-----:R-:W-:-:S05]  /*0290*/  @P0 IMAD.WIDE.U32 R4, R7, 0x4, R4 ;  /* 0x0000000407040825 */ /* 0x001fca00078e0004 */
[----:B------:R0:W5:Y:S01]  /*02a0*/  @P0 LDG.E.CONSTANT R25, desc[UR10][R4.64] ;  /* 0x0000000a04190981 */ /* 0x000162000c1e9900 */
[----:B------:R-:W-:Y:S01]  /*02b0*/  SHF.R.U32.HI R26, RZ, 0x5, R16 ;  /* 0x00000005ff1a7819 */ /* 0x000fe20000011610 */
[----:B------:R-:W-:Y:S01]  /*02c0*/  UISETP.NE.AND UP0, UPT, UR13, URZ, UPT ;  /* 0x000000ff0d00728c */ /* 0x000fe2000bf05270 */
[----:B------:R-:W-:Y:S01]  /*02d0*/  LOP3.LUT R24, R16, 0x1, RZ, 0xc0, !PT ;  /* 0x0000000110187812 */ /* 0x000fe200078ec0ff */
[----:B------:R-:W-:Y:S01]  /*02e0*/  BSSY B0, `(.L_x_18644) ;  /* 0x00001dd000007945 */ /* 0x000fe20003800000 */
[----:B------:R-:W-:Y:S02]  /*02f0*/  IMAD.MOV.U32 R20, RZ, RZ, -0x800001 ;  /* 0xff7fffffff147424 */ /* 0x000fe400078e00ff */
[----:B-1----:R-:W-:Y:S01]  /*0300*/  VIADD R12, R8, 0xffffffe ;  /* 0x0ffffffe080c7836 */ /* 0x002fe20000000000 */
[----:B0-----:R-:W-:-:S03]  /*0310*/  IABS R4, R6 ;  /* 0x0000000600047213 */ /* 0x001fc60000000000 */
[----:B------:R0:W1:Y:S02]  /*0320*/  F2I.FTZ.U32.TRUNC.NTZ R13, R12 ;  /* 0x0000000c000d7305 */ /* 0x000064000021f000 */
[----:B0-----:R-:W-:Y:S02]  /*0330*/  IMAD.MOV.U32 R12, RZ, RZ, RZ ;  /* 0x000000ffff0c7224 */ /* 0x001fe400078e00ff */
[----:B-1----:R-:W-:-:S04]  /*0340*/  IMAD.MOV R10, RZ, RZ, -R13 ;  /* 0x000000ffff0a7224 */ /* 0x002fc800078e0a0d */
[----:B------:R-:W-:Y:S01]  /*0350*/  IMAD R11, R10, R15, RZ ;  /* 0x0000000f0a0b7224 */ /* 0x000fe200078e02ff */
[----:B------:R-:W-:-:S03]  /*0360*/  LOP3.LUT R10, R6, R9, RZ, 0x3c, !PT ;  /* 0x00000009060a7212 */ /* 0x000fc600078e3cff */
[----:B------:R-:W-:Y:S01]  /*0370*/  IMAD.HI.U32 R13, R13, R11, R12 ;  /* 0x0000000b0d0d7227 */ /* 0x000fe200078e000c */
[----:B------:R-:W-:-:S05]  /*0380*/  ISETP.GE.AND P3, PT, R10, RZ, PT ;  /* 0x000000ff0a00720c */ /* 0x000fca0003f66270 */
[----:B------:R-:W-:-:S05]  /*0390*/  IMAD.HI.U32 R8, R13, R4, RZ ;  /* 0x000000040d087227 */ /* 0x000fca00078e00ff */
[----:B------:R-:W-:-:S05]  /*03a0*/  IADD3 R5, PT, PT, RZ, -R8, RZ ;  /* 0x80000008ff057210 */ /* 0x000fca0007ffe0ff */
[----:B------:R-:W-:-:S05]  /*03b0*/  IMAD R4, R15, R5, R4 ;  /* 0x000000050f047224 */ /* 0x000fca00078e0204 */
[----:B------:R-:W-:-:S13]  /*03c0*/  ISETP.GT.U32.AND P2, PT, R15, R4, PT ;  /* 0x000000040f00720c */ /* 0x000fda0003f44070 */
[----:B------:R-:W-:Y:S02]  /*03d0*/  @!P2 IMAD.IADD R4, R4, 0x1, -R15 ;  /* 0x000000010404a824 */ /* 0x000fe400078e0a0f */
[----:B------:R-:W-:Y:S01]  /*03e0*/  @!P2 VIADD R8, R8, 0x1 ;  /* 0x000000010808a836 */ /* 0x000fe20000000000 */
[----:B------:R-:W-:Y:S02]  /*03f0*/  ISETP.NE.AND P2, PT, R9, RZ, PT ;  /* 0x000000ff0900720c */ /* 0x000fe40003f45270 */
[----:B------:R-:W-:Y:S01]  /*0400*/  ISETP.GE.U32.AND P0, PT, R4, R15, PT ;  /* 0x0000000f0400720c */ /* 0x000fe20003f06070 */
[----:B------:R-:W-:-:S05]  /*0410*/  IMAD.U32 R4, RZ, RZ, UR13 ;  /* 0x0000000dff047e24 */ /* 0x000fca000f8e00ff */
[----:B------:R-:W-:-:S04]  /*0420*/  IABS R5, R4 ;  /* 0x0000000400057213 */ /* 0x000fc80000000000 */
[----:B------:R-:W0:Y:S01]  /*0430*/  I2F.RP R11, R5 ;  /* 0x00000005000b7306 */ /* 0x000e220000209400 */
[----:B------:R-:W-:Y:S02]  /*0440*/  MOV R22, R5 ;  /* 0x0000000500167202 */ /* 0x000fe40000000f00 */
        /* <DEDUP_REMOVED lines=8> */
[----:B-1----:R1:W4:Y:S01]  /*04d0*/  MUFU.RCP R10, R12 ;  /* 0x0000000c000a7308 */ /* 0x0023220000001000 */
[----:B0-----:R-:W-:Y:S01]  /*04e0*/  R2UR UR5, R13 ;  /* 0x000000000d0572ca */ /* 0x001fe200000e0000 */
[----:B-1----:R-:W-:-:S05]  /*04f0*/  IMAD.MOV.U32 R12, RZ, RZ, RZ ;  /* 0x000000ffff0c7224 */ /* 0x002fca00078e00ff */
[----:B------:R-:W-:Y:S02]  /*0500*/  R2UR UR4, R12 ;  /* 0x000000000c0472ca */ /* 0x000fe400000e0000 */
[----:B----4-:R-:W-:-:S04]  /*0510*/  IADD3 R10, PT, PT, R10, 0xffffffe, RZ ;  /* 0x0ffffffe0a0a7810 */ /* 0x010fc80007ffe0ff */
[----:B------:R0:W1:Y:S02]  /*0520*/  F2I.FTZ.U32.TRUNC.NTZ R11, R10 ;  /* 0x0000000a000b7305 */ /* 0x000064000021f000 */
[----:B0-----:R-:W-:Y:S02]  /*0530*/  MOV R10, RZ ;  /* 0x000000ff000a7202 */ /* 0x001fe40000000f00 */
[----:B------:R-:W-:Y:S01]  /*0540*/  R2UR UR9, R0 ;  /* 0x00000000000972ca */ /* 0x000fe200000e0000 */
[----:B------:R-:W-:-:S04]  /*0550*/  IMAD R0, R13, R5, RZ ;  /* 0x000000050d007224 */ /* 0x000fc800078e02ff */
[----:B------:R-:W-:-:S04]  /*0560*/  IMAD.MOV R15, RZ, RZ, -R0 ;  /* 0x000000ffff0f7224 */ /* 0x000fc800078e0a00 */
[----:B------:R-:W-:-:S04]  /*0570*/  IMAD.HI.U32 R15, R13, R15, UR4 ;  /* 0x000000040d0f7e27 */ /* 0x000fc8000f8e000f */
[----:B------:R-:W-:Y:S01]  /*0580*/  UIADD3 UR6, UPT, UPT, UR9, -0x1, URZ ;  /* 0xffffffff09067890 */ /* 0x000fe2000fffe0ff */
[----:B------:R-:W-:Y:S01]  /*0590*/  R2UR UR22, R15 ;  /* 0x000000000f1672ca */ /* 0x000fe200000e0000 */
[----:B-1----:R-:W-:-:S04]  /*05a0*/  IMAD.MOV R13, RZ, RZ, -R11 ;  /* 0x000000ffff0d7224 */ /* 0x002fc800078e0a0b */
[----:B------:R-:W-:Y:S01]  /*05b0*/  IMAD.U32 R14, RZ, RZ, UR6 ;  /* 0x00000006ff0e7e24 */ /* 0x000fe2000f8e00ff */
[----:B------:R-:W-:Y:S01]  /*05c0*/  ULOP3.LUT UR6, UR6, UR13, URZ, 0x3c, !UPT ;  /* 0x0000000d06067292 */ /* 0x000fe2000f8e3cff */
[----:B------:R-:W-:-:S03]  /*05d0*/  IMAD R13, R13, R4, RZ ;  /* 0x000000040d0d7224 */ /* 0x000fc600078e02ff */
[----:B------:R-:W-:Y:S01]  /*05e0*/  IABS R0, R14 ;  /* 0x0000000e00007213 */ /* 0x000fe20000000000 */
[----:B------:R-:W-:Y:S01]  /*05f0*/  IMAD.HI.U32 R10, R11, R13, R10 ;  /* 0x0000000d0b0a7227 */ /* 0x000fe200078e000a */
[----:B------:R-:W-:Y:S02]  /*0600*/  IABS R13, R7 ;  /* 0x00000007000d7213 */ /* 0x000fe40000000000 */
[----:B------:R-:W-:Y:S02]  /*0610*/  R2UR UR7, R0 ;  /* 0x00000000000772ca */ /* 0x000fe400000e0000 */
[-C--:B------:R-:W-:Y:S01]  /*0620*/  IABS R0, R8.reuse ;  /* 0x0000000800007213 */ /* 0x080fe20000000000 */
[----:B------:R-:W-:Y:S01]  /*0630*/  IMAD.HI.U32 R11, R10, R13, RZ ;  /* 0x0000000d0a0b7227 */ /* 0x000fe200078e00ff */
[----:B------:R-:W-:-:S03]  /*0640*/  LOP3.LUT R10, R7, R8, RZ, 0x3c, !PT ;  /* 0x00000008070a7212 */ /* 0x000fc600078e3cff */
[----:B------:R-:W-:Y:S01]  /*0650*/  IMAD.MOV R14, RZ, RZ, -R0 ;  /* 0x000000ffff0e7224 */ /* 0x000fe200078e0a00 */
[----:B------:R-:W-:Y:S01]  /*0660*/  ISETP.GE.AND P2, PT, R10, RZ, PT ;  /* 0x000000ff0a00720c */ /* 0x000fe20003f46270 */
[----:B------:R-:W0:Y:S01]  /*0670*/  S2R R0, SR_CgaCtaId ;  /* 0x0000000000007919 */ /* 0x000e220000008800 */
[----:B------:R-:W-:Y:S01]  /*0680*/  SHF.R.U32.HI R10, RZ, 0x1, R16 ;  /* 0x00000001ff0a7819 */ /* 0x000fe20000011610 */
[----:B------:R-:W-:Y:S02]  /*0690*/  IMAD R13, R11, R14, R13 ;  /* 0x0000000e0b0d7224 */ /* 0x000fe400078e020d */
[----:B------:R-:W-:Y:S01]  /*06a0*/  UIMAD.WIDE.U32 UR4, UR22, UR7, URZ ;  /* 0x00000007160472a5 */ /* 0x000fe2000f8e00ff */
[----:B------:R-:W1:Y:S01]  /*06b0*/  LDC R14, c[0x0][0x3f8] ;  /* 0x0000fe00ff0e7b82 */ /* 0x000e620000000800 */
[----:B------:R-:W-:Y:S01]  /*06c0*/  UIADD3 UR4, UPT, UPT, UR9, 0xf, URZ ;  /* 0x0000000f09047890 */ /* 0x000fe2000fffe0ff */
[----:B------:R-:W-:-:S03]  /*06d0*/  ISETP.GT.U32.AND P4, PT, R4, R13, PT ;  /* 0x0000000d0400720c */ /* 0x000fc60003f84070 */
[----:B------:R-:W-:-:S04]  /*06e0*/  IMAD R12, RZ, RZ, -UR5 ;  /* 0x80000005ff0c7e24 */ /* 0x000fc8000f8e02ff */
[----:B------:R-:W-:Y:S01]  /*06f0*/  IMAD R12, R5, R12, UR7 ;  /* 0x00000007050c7e24 */ /* 0x000fe2000f8e020c */
[----:B------:R-:W-:-:S04]  /*0700*/  USHF.R.S32.HI UR7, URZ, 0x1f, UR4 ;  /* 0x0000001fff077899 */ /* 0x000fc80008011404 */
[----:B------:R-:W-:Y:S01]  /*0710*/  ISETP.GT.U32.AND P0, PT, R5, R12, PT ;  /* 0x0000000c0500720c */ /* 0x000fe20003f04070 */
[----:B------:R-:W-:Y:S01]  /*0720*/  @!P4 VIADD R11, R11, 0x1 ;  /* 0x000000010b0bc836 */ /* 0x000fe20000000000 */
[-C--:B------:R-:W-:Y:S01]  /*0730*/  @!P4 IADD3 R13, PT, PT, R13, -R4.reuse, RZ ;  /* 0x800000040d0dc210 */ /* 0x080fe20007ffe0ff */
[----:B------:R-:W-:Y:S01]  /*0740*/  ULEA.HI UR7, UR7, UR4, URZ, 0x4 ;  /* 0x0000000407077291 */ /* 0x000fe2000f8f20ff */
[----:B------:R-:W-:Y:S01]  /*0750*/  ISETP.NE.AND P4, PT, R8, RZ, PT ;  /* 0x000000ff0800720c */ /* 0x000fe20003f85270 */
[----:B------:R-:W-:Y:S01]  /*0760*/  UIMAD UR4, UR12, UR8, URZ ;  /* 0x000000080c0472a4 */ /* 0x000fe2000f8e02ff */
[----:B------:R-:W-:Y:S01]  /*0770*/  ISETP.GE.U32.AND P3, PT, R13, R4, PT ;  /* 0x000000040d00720c */ /* 0x000fe20003f66070 */
[----:B------:R-:W-:Y:S01]  /*0780*/  USHF.R.S32.HI UR7, URZ, 0x4, UR7 ;  /* 0x00000004ff077899 */ /* 0x000fe20008011407 */
[----:B------:R-:W-:-:S05]  /*0790*/  MOV R13, 0x400 ;  /* 0x00000400000d7802 */ /* 0x000fca0000000f00 */
[----:B------:R-:W-:Y:S01]  /*07a0*/  VOTEU.ANY UP2, P0 ;  /* 0x0000000000ff7886 */ /* 0x000fe20000040100 */
[----:B------:R-:W-:Y:S02]  /*07b0*/  PLOP3.LUT P0, PT, PT, PT, UP2, 0x80, 0x8 ;  /* 0x000000000008781c */ /* 0x000fe40003f0f028 */
[----:B0-----:R-:W-:Y:S02]  /*07c0*/  LEA R23, R0, R13, 0x18 ;  /* 0x0000000d00177211 */ /* 0x001fe400078ec0ff */
[----:B------:R-:W-:Y:S01]  /*07d0*/  @!UP2 UIADD3 UR5, UPT, UPT, UR5, 0x1, URZ ;  /* 0x000000010505a890 */ /* 0x000fe2000fffe0ff */
[----:B------:R-:W-:Y:S01]  /*07e0*/  @P3 IADD3 R11, PT, PT, R11, 0x1, RZ ;  /* 0x000000010b0b3810 */ /* 0x000fe20007ffe0ff */
[----:B------:R-:W-:Y:S01]  /*07f0*/  UISETP.GE.AND UP2, UPT, UR6, URZ, UPT ;  /* 0x000000ff0600728c */ /* 0x000fe2000bf46270 */
[----:B-1----:R-:W-:Y:S01]  /*0800*/  ISETP.GE.AND P3, PT, R14, RZ, PT ;  /* 0x000000ff0e00720c */ /* 0x002fe20003f66270 */
[----:B------:R-:W-:Y:S02]  /*0810*/  IMAD R23, R24, 0x70, R23 ;  /* 0x0000007018177824 */ /* 0x000fe400078e0217 */
[----:B------:R-:W-:-:S02]  /*0820*/  IMAD.MOV.U32 R4, RZ, RZ, R11 ;  /* 0x000000ffff047224 */ /* 0x000fc400078e000b */
[----:B------:R-:W-:Y:S02]  /*0830*/  @!P1 IMAD R11, R10, 0x8, R23 ;  /* 0x000000080a0b9824 */ /* 0x000fe400078e0217 */
[----:B------:R-:W-:Y:S01]  /*0840*/  @!P0 IMAD.IADD R12, R12, 0x1, -R5 ;  /* 0x000000010c0c8824 */ /* 0x000fe200078e0a05 */
[----:B------:R-:W-:Y:S02]  /*0850*/  @!P2 IADD3 R4, PT, PT, RZ, -R4, RZ ;  /* 0x80000004ff04a210 */ /* 0x000fe40007ffe0ff */
[----:B------:R-:W-:Y:S01]  /*0860*/  @!P4 LOP3.LUT R4, RZ, R8, RZ, 0x33, !PT ;  /* 0x00000008ff04c212 */ /* 0x000fe200078e33ff */
[----:B--2---:R0:W-:Y:S01]  /*0870*/  @!P1 STS.64 [R11], R2 ;  /* 0x000000020b009388 */ /* 0x0041e20000000a00 */
[----:B------:R-:W-:Y:S01]  /*0880*/  BAR.SYNC.DEFER_BLOCKING 0x0 ;  /* 0x0000000000007b1d */ /* 0x000fe20000010000 */
[----:B------:R-:W-:Y:S02]  /*0890*/  ISETP.GE.U32.AND P0, PT, R12, R5, PT ;  /* 0x000000050c00720c */ /* 0x000fe40003f06070 */
[----:B------:R-:W-:-:S02]  /*08a0*/  @!P3 IMAD R9, R9, UR14, R4 ;  /* 0x0000000e0909bc24 */ /* 0x000fc4000f8e0204 */
[----:B------:R-:W-:Y:S02]  /*08b0*/  @P3 IMAD R21, R6, UR14, R7 ;  /* 0x0000000e06153c24 */ /* 0x000fe4000f8e0207 */
[----:B------:R-:W-:Y:S02]  /*08c0*/  @!P3 IMAD.MOV R9, RZ, RZ, -R9 ;  /* 0x000000ffff09b224 */ /* 0x000fe400078e0a09 */
[----:B------:R-:W-:Y:S02]  /*08d0*/  @P3 IMAD R21, R21, R14, 0x1 ;  /* 0x0000000115153424 */ /* 0x000fe400078e020e */
[----:B------:R-:W-:-:S03]  /*08e0*/  @!P3 IMAD R21, R14, R9, 0x1 ;  /* 0x000000010e15b424 */ /* 0x000fc600078e0209 */
[----:B------:R-:W-:Y:S01]  /*08f0*/  VOTEU.ANY UP1, P0 ;  /* 0x0000000000ff7886 */ /* 0x000fe20000020100 */
[----:B------:R-:W-:-:S04]  /*0900*/  ISETP.GE.AND P0, PT, R26, UR7, PT ;  /* 0x000000071a007c0c */ /* 0x000fc8000bf06270 */
[----:B------:R-:W-:-:S07]  /*0910*/  @UP1 UIADD3 UR5, UPT, UPT, UR5, 0x1, URZ ;  /* 0x0000000105051890 */ /* 0x000fce000fffe0ff */
[----:B------:R-:W-:Y:S02]  /*0920*/  UMOV UR6, UR5 ;  /* 0x0000000500067c82 */ /* 0x000fe40008000000 */
[----:B------:R-:W-:Y:S02]  /*0930*/  @!UP2 UIADD3 UR6, UPT, UPT, URZ, -UR6, URZ ;  /* 0x80000006ff06a290 */ /* 0x000fe4000fffe0ff */
[----:B------:R-:W-:Y:S01]  /*0940*/  @!UP0 ULOP3.LUT UR6, URZ, UR13, URZ, 0x33, !UPT ;  /* 0x0000000dff068292 */ /* 0x000fe2000f8e33ff */
[----:B0--3--:R-:W-:Y:S11]  /*0950*/  @P0 BRA `(.L_x_18645) ;  /* 0x0000001400d40947 */ /* 0x009ff60003800000 */
[----:B------:R-:W0:Y:S01]  /*0960*/  LDCU.64 UR14, c[0x0][0x3a8] ;  /* 0x00007500ff0e77ac */ /* 0x000e220008000a00 */
[----:B------:R-:W-:Y:S01]  /*0970*/  SHF.R.U32.HI R2, RZ, 0x3, R16 ;  /* 0x00000003ff027819 */ /* 0x000fe20000011610 */
[----:B------:R-:W-:Y:S01]  /*0980*/  IMAD.U32 R9, RZ, RZ, UR4 ;  /* 0x00000004ff097e24 */ /* 0x000fe2000f8e00ff */
[----:B------:R-:W-:Y:S01]  /*0990*/  IADD3 R13, PT, PT, R13, 0x100, RZ ;  /* 0x000001000d0d7810 */ /* 0x000fe20007ffe0ff */
[----:B------:R-:W-:Y:S01]  /*09a0*/  IMAD.SHL.U32 R5, R10, 0x4, RZ ;  /* 0x000000040a057824 */ /* 0x000fe200078e00ff */
[----:B------:R-:W-:Y:S01]  /*09b0*/  LOP3.LUT R2, R2, 0x7c, RZ, 0xc0, !PT ;  /* 0x0000007c02027812 */ /* 0x000fe200078ec0ff */
[----:B------:R-:W-:Y:S01]  /*09c0*/  IMAD.MOV.U32 R3, RZ, RZ, RZ ;  /* 0x000000ffff037224 */ /* 0x000fe200078e00ff */
[----:B------:R-:W-:Y:S01]  /*09d0*/  LEA R0, R0, R13, 0x18 ;  /* 0x0000000d00007211 */ /* 0x000fe200078ec0ff */
[----:B------:R-:W-:Y:S01]  /*09e0*/  IMAD.MOV.U32 R20, RZ, RZ, -0x800001 ;  /* 0xff7fffffff147424 */ /* 0x000fe200078e00ff */
[----:B------:R-:W-:Y:S01]  /*09f0*/  LOP3.LUT R5, R5, 0x3c, RZ, 0xc0, !PT ;  /* 0x0000003c05057812 */ /* 0x000fe200078ec0ff */
[----:B------:R-:W-:-:S03]  /*0a00*/  IMAD.WIDE R2, R9, 0x4, R2 ;  /* 0x0000000409027825 */ /* 0x000fc600078e0202 */
[C---:B------:R-:W-:Y:S01]  /*0a10*/  LEA R5, R26.reuse, R5, 0x6 ;  /* 0x000000051a057211 */ /* 0x040fe200078e30ff */
[----:B------:R-:W-:Y:S01]  /*0a20*/  IMAD.SHL.U32 R9, R26, 0x10, RZ ;  /* 0x000000101a097824 */ /* 0x000fe200078e00ff */
[----:B0-----:R-:W-:-:S03]  /*0a30*/  IADD3 R2, P0, PT, R2, UR14, RZ ;  /* 0x0000000e02027c10 */ /* 0x001fc6000ff1e0ff */
[----:B------:R-:W-:Y:S01]  /*0a40*/  IMAD.IADD R19, R5, 0x1, R0 ;  /* 0x0000000105137824 */ /* 0x000fe200078e0200 */
[----:B------:R-:W-:Y:S02]  /*0a50*/  LOP3.LUT R10, R9, 0xf, R10, 0xf8, !PT ;  /* 0x0000000f090a7812 */ /* 0x000fe400078ef80a */
[----:B------:R-:W-:Y:S02]  /*0a60*/  IADD3.X R3, PT, PT, R3, UR15, RZ, P0, !PT ;  /* 0x0000000f03037c10 */ /* 0x000fe400087fe4ff */
[----:B------:R-:W-:Y:S01]  /*0a70*/  IADD3 R0, PT, PT, R9, 0x1, RZ ;  /* 0x0000000109007810 */ /* 0x000fe20007ffe0ff */
[C---:B------:R-:W-:Y:S02]  /*0a80*/  VIADD R18, R10.reuse, -UR9 ;  /* 0x800000090a127c36 */ /* 0x040fe40008000000 */
[----:B------:R-:W-:-:S07]  /*0a90*/  VIADD R17, R10, 0x1 ;  /* 0x000000010a117836 */ /* 0x000fce0000000000 */
.L_x_18650:
[----:B------:R-:W0:Y:S01]  /*0aa0*/  LDC R15, c[0x0][0x3f0] ;  /* 0x0000fc00ff0f7b82 */ /* 0x000e220000000800 */
[----:B------:R-:W-:Y:S01]  /*0ab0*/  IADD3 R8, PT, PT, R0, -0x1, RZ ;  /* 0xffffffff00087810 */ /* 0x000fe20007ffe0ff */
[----:B------:R-:W-:Y:S01]  /*0ac0*/  UIADD3 UR5, UPT, UPT, UR6, -UR16, URZ ;  /* 0x8000001006057290 */ /* 0x000fe2000fffe0ff */
[----:B------:R-:W-:Y:S02]  /*0ad0*/  BSSY B1, `(.L_x_18646) ;  /* 0x0000154000017945 */ /* 0x000fe40003800000 */
[----:B------:R-:W-:-:S03]  /*0ae0*/  IABS R14, R8 ;  /* 0x00000008000e7213 */ /* 0x000fc60000000000 */
[----:B------:R-:W1:Y:S02]  /*0af0*/  LDC R13, c[0x0][0x3f4] ;  /* 0x0000fd00ff0d7b82 */ /* 0x000e640000000800 */
        /* <DEDUP_REMOVED lines=21> */
[----:B------:R-:W-:-:S03]  /*0c50*/  ISETP.NE.AND P1, PT, R15, RZ, PT ;  /* 0x000000ff0f00720c */ /* 0x000fc60003f25270 */
[----:B------:R-:W-:Y:S01]  /*0c60*/  IMAD.IADD R11, R14, 0x1, R21 ;  /* 0x000000010e0b7824 */ /* 0x000fe200078e0215 */
[----:B------:R-:W-:Y:S01]  /*0c70*/  MOV R13, R8 ;  /* 0x00000008000d7202 */ /* 0x000fe20000000f00 */
[----:B------:R-:W-:-:S03]  /*0c80*/  IMAD.MOV.U32 R8, RZ, RZ, RZ ;  /* 0x000000ffff087224 */ /* 0x000fc600078e00ff */
[----:B------:R-:W-:Y:S01]  /*0c90*/  IABS R12, R11 ;  /* 0x0000000b000c7213 */ /* 0x000fe20000000000 */
[----:B------:R-:W-:Y:S01]  /*0ca0*/  IMAD R13, R13, R10, RZ ;  /* 0x0000000a0d0d7224 */ /* 0x000fe200078e02ff */
[----:B------:R-:W-:-:S03]  /*0cb0*/  ISETP.GE.AND P2, PT, R11, RZ, PT ;  /* 0x000000ff0b00720c */ /* 0x000fc60003f46270 */
        /* <DEDUP_REMOVED lines=19> */
.L_x_18647:
        /* <DEDUP_REMOVED lines=16> */
[----:B------:R-:W4:Y:S01]  /*0ef0*/  LDG.E.CONSTANT R27, desc[UR10][R28.64+0x200] ;  /* 0x0002000a1c1b7981 */ /* 0x000f22000c1e9900 */
[C---:B0-----:R-:W-:Y:S01]  /*0f00*/  PRMT R10, R14.reuse, 0x7632, R10 ;  /* 0x000076320e0a7816 */ /* 0x041fe2000000000a */
[----:B------:R-:W-:-:S02]  /*0f10*/  IMAD.U32 R33, R14, 0x10000, RZ ;  /* 0x000100000e217824 */ /* 0x000fc400078e00ff */
[----:B------:R-:W4:Y:S01]  /*0f20*/  LDG.E.CONSTANT R14, desc[UR10][R28.64+0x204] ;  /* 0x0002040a1c0e7981 */ /* 0x000f22000c1e9900 */
[----:B------:R-:W-:Y:S02]  /*0f30*/  SHF.L.U32 R10, R10, 0x10, RZ ;  /* 0x000000100a0a7819 */ /* 0x000fe400000006ff */
[C---:B--2---:R-:W-:Y:S01]  /*0f40*/  PRMT R30, R11.reuse, 0x7632, R30 ;  /* 0x000076320b1e7816 */ /* 0x044fe2000000001e */
[----:B------:R-:W-:-:S04]  /*0f50*/  IMAD.U32 R32, R11, 0x10000, RZ ;  /* 0x000100000b207824 */ /* 0x000fc800078e00ff */
[----:B------:R-:W-:Y:S02]  /*0f60*/  IMAD.U32 R11, R30, 0x10000, RZ ;  /* 0x000100001e0b7824 */ /* 0x000fe400078e00ff */
[----:B------:R-:W-:Y:S02]  /*0f70*/  FMUL.FTZ R33, R33, R32 ;  /* 0x0000002021217220 */ /* 0x000fe40000410000 */
[----:B------:R-:W-:Y:S01]  /*0f80*/  FMUL.FTZ R35, R10, R11 ;  /* 0x0000000b0a237220 */ /* 0x000fe20000410000 */
[C---:B------:R-:W-:Y:S02]  /*0f90*/  PRMT R10, R12.reuse, 0x7632, R10 ;  /* 0x000076320c0a7816 */ /* 0x040fe4000000000a */
[C---:B---3--:R-:W-:Y:S01]  /*0fa0*/  PRMT R11, R9.reuse, 0x7632, R11 ;  /* 0x00007632090b7816 */ /* 0x048fe2000000000b */
[----:B------:R-:W-:Y:S01]  /*0fb0*/  IMAD.U32 R9, R9, 0x10000, RZ ;  /* 0x0001000009097824 */ /* 0x000fe200078e00ff */
[----:B------:R-:W-:-:S05]  /*0fc0*/  SHF.L.U32 R12, R12, 0x10, RZ ;  /* 0x000000100c0c7819 */ /* 0x000fca00000006ff */
[----:B------:R-:W-:Y:S02]  /*0fd0*/  FFMA.FTZ R33, R12, R9, R33 ;  /* 0x000000090c217223 */ /* 0x000fe40000010021 */
[----:B------:R-:W2:Y:S01]  /*0fe0*/  LDG.E.CONSTANT R12, desc[UR10][R28.64+0x300] ;  /* 0x0003000a1c0c7981 */ /* 0x000ea2000c1e9900 */
[----:B------:R-:W-:Y:S01]  /*0ff0*/  SHF.L.U32 R11, R11, 0x10, RZ ;  /* 0x000000100b0b7819 */ /* 0x000fe200000006ff */
[----:B----4-:R-:W-:Y:S01]  /*1000*/  IMAD.U32 R30, R8, 0x10000, RZ ;  /* 0x00010000081e7824 */ /* 0x010fe200078e00ff */
[C---:B------:R-:W-:Y:S01]  /*1010*/  PRMT R8, R15.reuse, 0x7632, R8 ;  /* 0x000076320f087816 */ /* 0x040fe20000000008 */
[----:B------:R-:W-:Y:S02]  /*1020*/  IMAD.U32 R10, R10, 0x10000, RZ ;  /* 0x000100000a0a7824 */ /* 0x000fe400078e00ff */
[----:B------:R-:W-:Y:S02]  /*1030*/  IMAD.U32 R9, R15, 0x10000, RZ ;  /* 0x000100000f097824 */ /* 0x000fe400078e00ff */
[----:B------:R-:W-:Y:S01]  /*1040*/  FFMA.FTZ R32, R10, R11, R35 ;  /* 0x0000000b0a207223 */ /* 0x000fe20000010023 */
[C---:B------:R-:W-:Y:S01]  /*1050*/  PRMT R10, R8.reuse, 0x7632, R10 ;  /* 0x00007632080a7816 */ /* 0x040fe2000000000a */
[----:B------:R-:W-:-:S02]  /*1060*/  IMAD.U32 R34, R8, 0x10000, RZ ;  /* 0x0001000008227824 */ /* 0x000fc400078e00ff */
[----:B------:R-:W-:Y:S01]  /*1070*/  FMUL.FTZ R30, R9, R30 ;  /* 0x0000001e091e7220 */ /* 0x000fe20000410000 */
[----:B------:R-:W-:Y:S02]  /*1080*/  SHF.L.U32 R15, R13, 0x10, RZ ;  /* 0x000000100d0f7819 */ /* 0x000fe400000006ff */
[----:B------:R-:W-:Y:S01]  /*1090*/  SHF.L.U32 R8, R31, 0x10, RZ ;  /* 0x000000101f087819 */ /* 0x000fe200000006ff */
[----:B------:R-:W-:-:S04]  /*10a0*/  IMAD.U32 R9, R10, 0x10000, RZ ;  /* 0x000100000a097824 */ /* 0x000fc800078e00ff */
[----:B------:R-:W-:Y:S02]  /*10b0*/  FFMA.FTZ R15, R15, R8, R30 ;  /* 0x000000080f0f7223 */ /* 0x000fe4000001001e */
[----:B------:R-:W3:Y:S01]  /*10c0*/  LDG.E.CONSTANT R30, desc[UR10][R28.64+0x304] ;  /* 0x0003040a1c1e7981 */ /* 0x000ee2000c1e9900 */
[----:B------:R-:W-:-:S03]  /*10d0*/  FMUL.FTZ R34, R34, R9 ;  /* 0x0000000922227220 */ /* 0x000fc60000410000 */
[----:B------:R-:W0:Y:S01]  /*10e0*/  LDS.128 R8, [R23+0x10] ;  /* 0x0000100017087984 */ /* 0x000e220000000c00 */
[----:B------:R-:W-:Y:S02]  /*10f0*/  PRMT R13, R13, 0x7632, R13 ;  /* 0x000076320d0d7816 */ /* 0x000fe4000000000d */
[----:B------:R-:W-:-:S03]  /*1100*/  PRMT R31, R31, 0x7632, R31 ;  /* 0x000076321f1f7816 */ /* 0x000fc6000000001f */
[----:B------:R-:W-:Y:S02]  /*1110*/  IMAD.U32 R13, R13, 0x10000, RZ ;  /* 0x000100000d0d7824 */ /* 0x000fe400078e00ff */
[----:B------:R-:W-:-:S04]  /*1120*/  IMAD.U32 R31, R31, 0x10000, RZ ;  /* 0x000100001f1f7824 */ /* 0x000fc800078e00ff */
[----:B------:R-:W-:Y:S01]  /*1130*/  FFMA.FTZ R34, R13, R31, R34 ;  /* 0x0000001f0d227223 */ /* 0x000fe20000010022 */
[C---:B------:R-:W-:Y:S01]  /*1140*/  IMAD.U32 R13, R27.reuse, 0x10000, RZ ;  /* 0x000100001b0d7824 */ /* 0x040fe200078e00ff */
[----:B------:R-:W-:Y:S01]  /*1150*/  PRMT R27, R27, 0x7632, R27 ;  /* 0x000076321b1b7816 */ /* 0x000fe2000000001b */
[----:B------:R-:W4:Y:S03]  /*1160*/  LDG.E.CONSTANT R31, desc[UR10][R28.64+0x400] ;  /* 0x0004000a1c1f7981 */ /* 0x000f26000c1e9900 */
[----:B------:R-:W-:Y:S02]  /*1170*/  SHF.L.U32 R27, R27, 0x10, RZ ;  /* 0x000000101b1b7819 */ /* 0x000fe400000006ff */
[C---:B0-----:R-:W-:Y:S02]  /*1180*/  SHF.L.U32 R36, R8.reuse, 0x10, RZ ;  /* 0x0000001008247819 */ /* 0x041fe400000006ff */
[----:B------:R-:W-:-:S03]  /*1190*/  PRMT R8, R8, 0x7632, R8 ;  /* 0x0000763208087816 */ /* 0x000fc60000000008 */
[----:B------:R-:W-:Y:S02]  /*11a0*/  FFMA.FTZ R33, R36, R13, R33 ;  /* 0x0000000d24217223 */ /* 0x000fe40000010021 */
[----:B------:R-:W-:Y:S02]  /*11b0*/  IMAD.U32 R13, R8, 0x10000, RZ ;  /* 0x00010000080d7824 */ /* 0x000fe400078e00ff */
[----:B------:R-:W-:Y:S02]  /*11c0*/  IMAD.U32 R8, R9, 0x10000, RZ ;  /* 0x0001000009087824 */ /* 0x000fe400078e00ff */
[----:B------:R-:W-:Y:S01]  /*11d0*/  FFMA.FTZ R13, R13, R27, R32 ;  /* 0x0000001b0d0d7223 */ /* 0x000fe20000010020 */
[----:B------:R-:W-:-:S04]  /*11e0*/  IMAD.U32 R27, R14, 0x10000, RZ ;  /* 0x000100000e1b7824 */ /* 0x000fc800078e00ff */
        /* <DEDUP_REMOVED lines=9> */
[----:B--2---:R-:W-:-:S05]  /*1280*/  SHF.L.U32 R9, R12, 0x10, RZ ;  /* 0x000000100c097819 */ /* 0x004fca00000006ff */
[----:B------:R-:W-:Y:S02]  /*1290*/  FFMA.FTZ R33, R14, R9, R33 ;  /* 0x000000090e217223 */ /* 0x000fe40000010021 */
[----:B------:R-:W2:Y:S01]  /*12a0*/  LDG.E.CONSTANT R9, desc[UR10][R28.64+0x500] ;  /* 0x0005000a1c097981 */ /* 0x000ea2000c1e9900 */
[----:B------:R-:W-:Y:S02]  /*12b0*/  PRMT R12, R12, 0x7632, R12 ;  /* 0x000076320c0c7816 */ /* 0x000fe4000000000c */
[----:B------:R-:W-:Y:S02]  /*12c0*/  PRMT R10, R10, 0x7632, R10 ;  /* 0x000076320a0a7816 */ /* 0x000fe4000000000a */
[----:B------:R-:W-:Y:S01]  /*12d0*/  SHF.L.U32 R34, R11, 0x10, RZ ;  /* 0x000000100b227819 */ /* 0x000fe200000006ff */
[----:B------:R-:W-:Y:S02]  /*12e0*/  IMAD.U32 R12, R12, 0x10000, RZ ;  /* 0x000100000c0c7824 */ /* 0x000fe400078e00ff */
[----:B------:R-:W-:-:S02]  /*12f0*/  IMAD.U32 R10, R10, 0x10000, RZ ;  /* 0x000100000a0a7824 */ /* 0x000fc400078e00ff */
[----:B---3--:R-:W-:Y:S02]  /*1300*/  IMAD.U32 R14, R30, 0x10000, RZ ;  /* 0x000100001e0e7824 */ /* 0x008fe400078e00ff */
[----:B------:R-:W-:Y:S02]  /*1310*/  FFMA.FTZ R10, R10, R12, R13 ;  /* 0x0000000c0a0a7223 */ /* 0x000fe4000001000d */
[----:B------:R-:W-:Y:S02]  /*1320*/  FFMA.FTZ R34, R34, R14, R15 ;  /* 0x0000000e22227223 */ /* 0x000fe4000001000f */
[----:B------:R-:W0:Y:S01]  /*1330*/  LDS.128 R12, [R23+0x20] ;  /* 0x00002000170c7984 */ /* 0x000e220000000c00 */
[----:B------:R-:W-:Y:S02]  /*1340*/  PRMT R11, R11, 0x7632, R11 ;  /* 0x000076320b0b7816 */ /* 0x000fe4000000000b */
[----:B------:R-:W-:-:S03]  /*1350*/  PRMT R30, R30, 0x7632, R30 ;  /* 0x000076321e1e7816 */ /* 0x000fc6000000001e */
[----:B------:R-:W-:Y:S01]  /*1360*/  IMAD.U32 R11, R11, 0x10000, RZ ;  /* 0x000100000b0b7824 */ /* 0x000fe200078e00ff */
[----:B------:R-:W-:-:S05]  /*1370*/  SHF.L.U32 R30, R30, 0x10, RZ ;  /* 0x000000101e1e7819 */ /* 0x000fca00000006ff */
[----:B------:R-:W-:Y:S01]  /*1380*/  FFMA.FTZ R11, R11, R30, R32 ;  /* 0x0000001e0b0b7223 */ /* 0x000fe20000010020 */
[----:B----4-:R-:W-:Y:S02]  /*1390*/  IMAD.U32 R32, R31, 0x10000, RZ ;  /* 0x000100001f207824 */ /* 0x010fe400078e00ff */
[C---:B0-----:R-:W-:Y:S01]  /*13a0*/  IMAD.U32 R30, R12.reuse, 0x10000, RZ ;  /* 0x000100000c1e7824 */ /* 0x041fe200078e00ff */
[----:B------:R-:W-:-:S03]  /*13b0*/  PRMT R12, R12, 0x7632, R12 ;  /* 0x000076320c0c7816 */ /* 0x000fc6000000000c */
[----:B------:R-:W-:Y:S01]  /*13c0*/  FFMA.FTZ R33, R30, R32, R33 ;  /* 0x000000201e217223 */ /* 0x000fe20000010021 */
[----:B------:R-:W-:Y:S01]  /*13d0*/  PRMT R30, R31, 0x7632, R30 ;  /* 0x000076321f1e7816 */ /* 0x000fe2000000001e */
[----:B------:R-:W3:Y:S01]  /*13e0*/  LDG.E.CONSTANT R32, desc[UR10][R28.64+0x600] ;  /* 0x0006000a1c207981 */ /* 0x000ee2000c1e9900 */
[----:B------:R-:W-:-:S03]  /*13f0*/  SHF.L.U32 R31, R12, 0x10, RZ ;  /* 0x000000100c1f7819 */ /* 0x000fc600000006ff */
[----:B------:R-:W-:-:S04]  /*1400*/  IMAD.U32 R30, R30, 0x10000, RZ ;  /* 0x000100001e1e7824 */ /* 0x000fc800078e00ff */
[----:B------:R-:W-:Y:S01]  /*1410*/  FFMA.FTZ R10, R31, R30, R10 ;  /* 0x0000001e1f0a7223 */ /* 0x000fe2000001000a */
[----:B------:R-:W-:Y:S01]  /*1420*/  IMAD.U32 R31, R13, 0x10000, RZ ;  /* 0x000100000d1f7824 */ /* 0x000fe200078e00ff */
[----:B------:R-:W-:-:S05]  /*1430*/  SHF.L.U32 R12, R8, 0x10, RZ ;  /* 0x00000010080c7819 */ /* 0x000fca00000006ff */
[----:B------:R-:W-:Y:S02]  /*1440*/  FFMA.FTZ R34, R31, R12, R34 ;  /* 0x0000000c1f227223 */ /* 0x000fe40000010022 */
[----:B------:R-:W4:Y:S01]  /*1450*/  LDG.E.CONSTANT R12, desc[UR10][R28.64+0x604] ;  /* 0x0006040a1c0c7981 */ /* 0x000f22000c1e9900 */
[----:B------:R-:W-:Y:S02]  /*1460*/  PRMT R13, R13, 0x7632, R13 ;  /* 0x000076320d0d7816 */ /* 0x000fe4000000000d */
[----:B------:R-:W-:-:S03]  /*1470*/  PRMT R30, R8, 0x7632, R30 ;  /* 0x00007632081e7816 */ /* 0x000fc6000000001e */
[----:B------:R-:W-:Y:S02]  /*1480*/  IMAD.U32 R8, R13, 0x10000, RZ ;  /* 0x000100000d087824 */ /* 0x000fe400078e00ff */
[----:B------:R-:W4:Y:S01]  /*1490*/  LDG.E.CONSTANT R13, desc[UR10][R28.64+0x700] ;  /* 0x0007000a1c0d7981 */ /* 0x000f22000c1e9900 */
[----:B------:R-:W-:-:S04]  /*14a0*/  IMAD.U32 R30, R30, 0x10000, RZ ;  /* 0x000100001e1e7824 */ /* 0x000fc800078e00ff */
[----:B------:R-:W-:Y:S01]  /*14b0*/  FFMA.FTZ R31, R8, R30, R11 ;  /* 0x0000001e081f7223 */ /* 0x000fe2000001000b */
[----:B------:R-:W-:Y:S01]  /*14c0*/  SHF.L.U32 R8, R14, 0x10, RZ ;  /* 0x000000100e087819 */ /* 0x000fe200000006ff */
[C---:B------:R-:W-:Y:S01]  /*14d0*/  IMAD.U32 R30, R27.reuse, 0x10000, RZ ;  /* 0x000100001b1e7824 */ /* 0x040fe200078e00ff */
[----:B------:R-:W-:-:S05]  /*14e0*/  PRMT R27, R27, 0x7632, R27 ;  /* 0x000076321b1b7816 */ /* 0x000fca000000001b */
[----:B------:R-:W-:Y:S02]  /*14f0*/  IMAD.U32 R27, R27, 0x10000, RZ ;  /* 0x000100001b1b7824 */ /* 0x000fe400078e00ff */
[----:B--2---:R-:W-:-:S04]  /*1500*/  IMAD.U32 R11, R9, 0x10000, RZ ;  /* 0x00010000090b7824 */ /* 0x004fc800078e00ff */
[----:B------:R-:W-:Y:S01]  /*1510*/  FFMA.FTZ R33, R8, R11, R33 ;  /* 0x0000000b08217223 */ /* 0x000fe20000010021 */
[----:B------:R-:W-:-:S04]  /*1520*/  IMAD.U32 R11, R15, 0x10000, RZ ;  /* 0x000100000f0b7824 */ /* 0x000fc800078e00ff */
[----:B------:R-:W-:Y:S02]  /*1530*/  FFMA.FTZ R34, R11, R30, R34 ;  /* 0x0000001e0b227223 */ /* 0x000fe40000010022 */
[----:B------:R-:W2:Y:S01]  /*1540*/  LDG.E.CONSTANT R30, desc[UR10][R28.64+0x704] ;  /* 0x0007040a1c1e7981 */ /* 0x000ea2000c1e9900 */
[----:B------:R-:W-:-:S04]  /*1550*/  PRMT R15, R15, 0x7632, R15 ;  /* 0x000076320f0f7816 */ /* 0x000fc8000000000f */
[----:B------:R-:W-:-:S05]  /*1560*/  SHF.L.U32 R36, R15, 0x10, RZ ;  /* 0x000000100f247819 */ /* 0x000fca00000006ff */
[----:B------:R-:W-:Y:S02]  /*1570*/  FFMA.FTZ R31, R36, R27, R31 ;  /* 0x0000001b241f7223 */ /* 0x000fe4000001001f */
[----:B------:R-:W2:Y:S01]  /*1580*/  LDG.E.CONSTANT R27, desc[UR10][R28.64+0x800] ;  /* 0x0008000a1c1b7981 */ /* 0x000ea2000c1e9900 */
[----:B------:R-:W-:Y:S02]  /*1590*/  PRMT R14, R14, 0x7632, R14 ;  /* 0x000076320e0e7816 */ /* 0x000fe4000000000e */
[----:B------:R-:W-:-:S03]  /*15a0*/  PRMT R8, R9, 0x7632, R8 ;  /* 0x0000763209087816 */ /* 0x000fc60000000008 */
[----:B------:R-:W-:Y:S01]  /*15b0*/  IMAD.U32 R9, R14, 0x10000, RZ ;  /* 0x000100000e097824 */ /* 0x000fe200078e00ff */
[----:B------:R-:W-:-:S05]  /*15c0*/  SHF.L.U32 R8, R8, 0x10, RZ ;  /* 0x0000001008087819 */ /* 0x000fca00000006ff */
[----:B------:R-:W-:Y:S02]  /*15d0*/  FFMA.FTZ R14, R9, R8, R10 ;  /* 0x00000008090e7223 */ /* 0x000fe4000001000a */
[----:B------:R-:W0:Y:S01]  /*15e0*/  LDS.128 R8, [R23+0x30] ;  /* 0x0000300017087984 */ /* 0x000e220000000c00 */
[C---:B---3--:R-:W-:Y:S02]  /*15f0*/  SHF.L.U32 R15, R32.reuse, 0x10, RZ ;  /* 0x00000010200f7819 */ /* 0x048fe400000006ff */
[----:B------:R-:W-:Y:S01]  /*1600*/  PRMT R32, R32, 0x7632, R32 ;  /* 0x0000763220207816 */ /* 0x000fe20000000020 */
[C---:B0-----:R-:W-:Y:S01]  /*1610*/  IMAD.U32 R36, R8.reuse, 0x10000, RZ ;  /* 0x0001000008247824 */ /* 0x041fe200078e00ff */
[----:B------:R-:W-:-:S03]  /*1620*/  PRMT R8, R8, 0x7632, R8 ;  /* 0x0000763208087816 */ /* 0x000fc60000000008 */
[----:B------:R-:W-:Y:S02]  /*1630*/  IMAD.U32 R32, R32, 0x10000, RZ ;  /* 0x0001000020207824 */ /* 0x000fe400078e00ff */
[----:B------:R-:W-:Y:S01]  /*1640*/  FFMA.FTZ R33, R36, R15, R33 ;  /* 0x0000000f24217223 */ /* 0x000fe20000010021 */
[----:B------:R-:W-:Y:S02]  /*1650*/  IMAD.U32 R15, R8, 0x10000, RZ ;  /* 0x00010000080f7824 */ /* 0x000fe400078e00ff */
[----:B----4-:R-:W-:Y:S02]  /*1660*/  IMAD.U32 R8, R12, 0x10000, RZ ;  /* 0x000100000c087824 */ /* 0x010fe400078e00ff */
[----:B------:R-:W-:Y:S01]  /*1670*/  FFMA.FTZ R14, R15, R32, R14 ;  /* 0x000000200f0e7223 */ /* 0x000fe2000001000e */
[C---:B------:R-:W-:Y:S02]  /*1680*/  SHF.L.U32 R15, R9.reuse, 0x10, RZ ;  /* 0x00000010090f7819 */ /* 0x040fe400000006ff */
[----:B------:R-:W-:-:S02]  /*1690*/  PRMT R9, R9, 0x7632, R9 ;  /* 0x0000763209097816 */ /* 0x000fc40000000009 */
[----:B------:R-:W-:Y:S01]  /*16a0*/  PRMT R12, R12, 0x7632, R12 ;  /* 0x000076320c0c7816 */ /* 0x000fe2000000000c */
[----:B------:R-:W-:Y:S02]  /*16b0*/  FFMA.FTZ R34, R15, R8, R34 ;  /* 0x000000080f227223 */ /* 0x000fe40000010022 */
[----:B------:R-:W3:Y:S01]  /*16c0*/  LDG.E.CONSTANT R8, desc[UR10][R28.64+0x804] ;  /* 0x0008040a1c087981 */ /* 0x000ee2000c1e9900 */
[----:B------:R-:W-:Y:S01]  /*16d0*/  SHF.L.U32 R12, R12, 0x10, RZ ;  /* 0x000000100c0c7819 */ /* 0x000fe200000006ff */
[----:B------:R-:W-:Y:S02]  /*16e0*/  IMAD.U32 R32, R9, 0x10000, RZ ;  /* 0x0001000009207824 */ /* 0x000fe400078e00ff */
[----:B------:R-:W-:Y:S02]  /*16f0*/  IMAD.U32 R9, R13, 0x10000, RZ ;  /* 0x000100000d097824 */ /* 0x000fe400078e00ff */
[----:B------:R-:W-:Y:S01]  /*1700*/  FFMA.FTZ R32, R32, R12, R31 ;  /* 0x0000000c20207223 */ /* 0x000fe2000001001f */
[----:B------:R-:W-:Y:S01]  /*1710*/  IMAD.U32 R12, R10, 0x10000, RZ ;  /* 0x000100000a0c7824 */ /* 0x000fe200078e00ff */
[----:B------:R-:W4:Y:S03]  /*1720*/  LDG.E.CONSTANT R31, desc[UR10][R28.64+0x904] ;  /* 0x0009040a1c1f7981 */ /* 0x000f26000c1e9900 */
[----:B------:R-:W-:-:S02]  /*1730*/  FFMA.FTZ R33, R12, R9, R33 ;  /* 0x000000090c217223 */ /* 0x000fc40000010021 */
[----:B------:R-:W4:Y:S01]  /*1740*/  LDG.E.CONSTANT R9, desc[UR10][R28.64+0x900] ;  /* 0x0009000a1c097981 */ /* 0x000f22000c1e9900 */
[----:B------:R-:W-:Y:S02]  /*1750*/  PRMT R10, R10, 0x7632, R10 ;  /* 0x000076320a0a7816 */ /* 0x000fe4000000000a */
[----:B------:R-:W-:Y:S02]  /*1760*/  PRMT R12, R13, 0x7632, R12 ;  /* 0x000076320d0c7816 */ /* 0x000fe4000000000c */
[----:B------:R-:W-:Y:S01]  /*1770*/  SHF.L.U32 R13, R10, 0x10, RZ ;  /* 0x000000100a0d7819 */ /* 0x000fe200000006ff */
[----:B------:R-:W-:Y:S02]  /*1780*/  IMAD.U32 R15, R11, 0x10000, RZ ;  /* 0x000100000b0f7824 */ /* 0x000fe400078e00ff */
[----:B------:R-:W-:-:S04]  /*1790*/  IMAD.U32 R10, R12, 0x10000, RZ ;  /* 0x000100000c0a7824 */ /* 0x000fc800078e00ff */
[----:B------:R-:W-:Y:S01]  /*17a0*/  FFMA.FTZ R10, R13, R10, R14 ;  /* 0x0000000a0d0a7223 */ /* 0x000fe2000001000e */
[----:B------:R-:W-:-:S05]  /*17b0*/  PRMT R11, R11, 0x7632, R11 ;  /* 0x000076320b0b7816 */ /* 0x000fca000000000b */
[----:B------:R-:W-:Y:S01]  /*17c0*/  IMAD.U32 R11, R11, 0x10000, RZ ;  /* 0x000100000b0b7824 */ /* 0x000fe200078e00ff */
[----:B--2---:R-:W-:-:S05]  /*17d0*/  SHF.L.U32 R12, R30, 0x10, RZ ;  /* 0x000000101e0c7819 */ /* 0x004fca00000006ff */
[----:B------:R-:W-:Y:S02]  /*17e0*/  FFMA.FTZ R34, R15, R12, R34 ;  /* 0x0000000c0f227223 */ /* 0x000fe40000010022 */
[----:B------:R-:W0:Y:S01]  /*17f0*/  LDS.128 R12, [R23+0x40] ;  /* 0x00004000170c7984 */ /* 0x000e220000000c00 */
[----:B------:R-:W-:-:S05]  /*1800*/  PRMT R30, R30, 0x7632, R30 ;  /* 0x000076321e1e7816 */ /* 0x000fca000000001e */
[----:B------:R-:W-:-:S04]  /*1810*/  IMAD.U32 R30, R30, 0x10000, RZ ;  /* 0x000100001e1e7824 */ /* 0x000fc800078e00ff */
[----:B------:R-:W-:Y:S02]  /*1820*/  FFMA.FTZ R35, R11, R30, R32 ;  /* 0x0000001e0b237223 */ /* 0x000fe40000010020 */
[----:B------:R-:W2:Y:S01]  /*1830*/  LDG.E.CONSTANT R32, desc[UR10][R28.64+0xa00] ;  /* 0x000a000a1c207981 */ /* 0x000ea2000c1e9900 */
[----:B------:R-:W-:Y:S01]  /*1840*/  IMAD.U32 R11, R27, 0x10000, RZ ;  /* 0x000100001b0b7824 */ /* 0x000fe200078e00ff */
[----:B0-----:R-:W-:-:S05]  /*1850*/  SHF.L.U32 R30, R12, 0x10, RZ ;  /* 0x000000100c1e7819 */ /* 0x001fca00000006ff */
[--C-:B------:R-:W-:Y:S02]  /*1860*/  FFMA.FTZ R11, R30, R11, R33.reuse ;  /* 0x0000000b1e0b7223 */ /* 0x100fe40000010021 */
[----:B------:R-:W2:Y:S01]  /*1870*/  LDG.E.CONSTANT R30, desc[UR10][R28.64+0xa04] ;  /* 0x000a040a1c1e7981 */ /* 0x000ea2000c1e9900 */
[----:B------:R-:W-:Y:S02]  /*1880*/  PRMT R12, R12, 0x7632, R12 ;  /* 0x000076320c0c7816 */ /* 0x000fe4000000000c */
[----:B------:R-:W-:-:S03]  /*1890*/  PRMT R33, R27, 0x7632, R33 ;  /* 0x000076321b217816 */ /* 0x000fc60000000021 */
[----:B------:R-:W-:Y:S01]  /*18a0*/  IMAD.U32 R27, R12, 0x10000, RZ ;  /* 0x000100000c1b7824 */ /* 0x000fe200078e00ff */
[----:B------:R-:W-:-:S05]  /*18b0*/  SHF.L.U32 R33, R33, 0x10, RZ ;  /* 0x0000001021217819 */ /* 0x000fca00000006ff */
[----:B------:R-:W-:Y:S01]  /*18c0*/  FFMA.FTZ R10, R27, R33, R10 ;  /* 0x000000211b0a7223 */ /* 0x000fe2000001000a */
[C---:B------:R-:W-:Y:S01]  /*18d0*/  IMAD.U32 R27, R13.reuse, 0x10000, RZ ;  /* 0x000100000d1b7824 */ /* 0x040fe200078e00ff */
[----:B------:R-:W-:Y:S01]  /*18e0*/  PRMT R13, R13, 0x7632, R13 ;  /* 0x000076320d0d7816 */ /* 0x000fe2000000000d */
[----:B---3--:R-:W-:-:S04]  /*18f0*/  IMAD.U32 R12, R8, 0x10000, RZ ;  /* 0x00010000080c7824 */ /* 0x008fc800078e00ff */
[----:B------:R-:W-:Y:S01]  /*1900*/  FFMA.FTZ R12, R27, R12, R34 ;  /* 0x0000000c1b0c7223 */ /* 0x000fe20000010022 */
[----:B------:R-:W-:Y:S02]  /*1910*/  PRMT R27, R8, 0x7632, R27 ;  /* 0x00007632081b7816 */ /* 0x000fe4000000001b */
[----:B------:R-:W-:Y:S01]  /*1920*/  SHF.L.U32 R8, R13, 0x10, RZ ;  /* 0x000000100d087819 */ /* 0x000fe200000006ff */
[----:B------:R-:W-:Y:S02]  /*1930*/  IMAD.U32 R34, R14, 0x10000, RZ ;  /* 0x000100000e227824 */ /* 0x000fe400078e00ff */
[----:B------:R-:W-:Y:S01]  /*1940*/  IMAD.U32 R27, R27, 0x10000, RZ ;  /* 0x000100001b1b7824 */ /* 0x000fe200078e00ff */
[----:B------:R-:W3:Y:S03]  /*1950*/  LDG.E.CONSTANT R13, desc[UR10][R28.64+0xb00] ;  /* 0x000b000a1c0d7981 */ /* 0x000ee6000c1e9900 */
[----:B------:R-:W-:Y:S01]  /*1960*/  FFMA.FTZ R33, R8, R27, R35 ;  /* 0x0000001b08217223 */ /* 0x000fe20000010023 */
[----:B----4-:R-:W-:-:S02]  /*1970*/  SHF.L.U32 R8, R9, 0x10, RZ ;  /* 0x0000001009087819 */ /* 0x010fc400000006ff */
[----:B------:R-:W-:Y:S01]  /*1980*/  PRMT R14, R14, 0x7632, R14 ;  /* 0x000076320e0e7816 */ /* 0x000fe2000000000e */
[----:B------:R-:W-:Y:S01]  /*1990*/  IMAD.U32 R27, R31, 0x10000, RZ ;  /* 0x000100001f1b7824 */ /* 0x000fe200078e00ff */
[----:B------:R-:W4:Y:S01]  /*19a0*/  LDG.E.CONSTANT R35, desc[UR10][R28.64+0xd04] ;  /* 0x000d040a1c237981 */ /* 0x000f22000c1e9900 */
[----:B------:R-:W-:Y:S01]  /*19b0*/  FFMA.FTZ R34, R34, R8, R11 ;  /* 0x0000000822227223 */ /* 0x000fe2000001000b */
[----:B------:R-:W-:Y:S01]  /*19c0*/  PRMT R8, R9, 0x7632, R8 ;  /* 0x0000763209087816 */ /* 0x000fe20000000008 */
[----:B------:R-:W-:Y:S01]  /*19d0*/  IMAD.U32 R9, R14, 0x10000, RZ ;  /* 0x000100000e097824 */ /* 0x000fe200078e00ff */
[----:B------:R-:W-:-:S03]  /*19e0*/  SHF.L.U32 R11, R15, 0x10, RZ ;  /* 0x000000100f0b7819 */ /* 0x000fc600000006ff */
[----:B------:R-:W-:Y:S02]  /*19f0*/  IMAD.U32 R8, R8, 0x10000, RZ ;  /* 0x0001000008087824 */ /* 0x000fe400078e00ff */
[----:B------:R-:W-:Y:S02]  /*1a00*/  FFMA.FTZ R12, R11, R27, R12 ;  /* 0x0000001b0b0c7223 */ /* 0x000fe4000001000c */
[----:B------:R-:W-:Y:S01]  /*1a10*/  FFMA.FTZ R14, R9, R8, R10 ;  /* 0x00000008090e7223 */ /* 0x000fe2000001000a */
[----:B------:R-:W4:Y:S04]  /*1a20*/  LDG.E.CONSTANT R27, desc[UR10][R28.64+0xb04] ;  /* 0x000b040a1c1b7981 */ /* 0x000f28000c1e9900 */
[----:B------:R-:W0:Y:S01]  /*1a30*/  LDS.128 R8, [R23+0x50] ;  /* 0x0000500017087984 */ /* 0x000e220000000c00 */
[----:B------:R-:W-:-:S02]  /*1a40*/  PRMT R15, R15, 0x7632, R15 ;  /* 0x000076320f0f7816 */ /* 0x000fc4000000000f */
[----:B------:R-:W-:-:S03]  /*1a50*/  PRMT R31, R31, 0x7632, R31 ;  /* 0x000076321f1f7816 */ /* 0x000fc6000000001f */
[----:B------:R-:W-:Y:S01]  /*1a60*/  IMAD.U32 R36, R15, 0x10000, RZ ;  /* 0x000100000f247824 */ /* 0x000fe200078e00ff */
[----:B------:R-:W-:-:S05]  /*1a70*/  SHF.L.U32 R31, R31, 0x10, RZ ;  /* 0x000000101f1f7819 */ /* 0x000fca00000006ff */
[----:B------:R-:W-:Y:S01]  /*1a80*/  FFMA.FTZ R33, R36, R31, R33 ;  /* 0x0000001f24217223 */ /* 0x000fe20000010021 */
[----:B0-----:R-:W-:Y:S02]  /*1a90*/  IMAD.U32 R15, R8, 0x10000, RZ ;  /* 0x00010000080f7824 */ /* 0x001fe400078e00ff */
[C---:B--2---:R-:W-:Y:S01]  /*1aa0*/  IMAD.U32 R31, R32.reuse, 0x10000, RZ ;  /* 0x00010000201f7824 */ /* 0x044fe200078e00ff */
[----:B------:R-:W-:-:S03]  /*1ab0*/  PRMT R32, R32, 0x7632, R32 ;  /* 0x0000763220207816 */ /* 0x000fc60000000020 */
[----:B------:R-:W-:Y:S01]  /*1ac0*/  FFMA.FTZ R34, R15, R31, R34 ;  /* 0x0000001f0f227223 */ /* 0x000fe20000010022 */
[----:B------:R-:W-:Y:S01]  /*1ad0*/  PRMT R15, R8, 0x7632, R15 ;  /* 0x00007632080f7816 */ /* 0x000fe2000000000f */
[----:B------:R-:W-:Y:S01]  /*1ae0*/  IMAD.U32 R32, R32, 0x10000, RZ ;  /* 0x0001000020207824 */ /* 0x000fe200078e00ff */
[----:B------:R-:W2:Y:S02]  /*1af0*/  LDG.E.CONSTANT R8, desc[UR10][R28.64+0xc00] ;  /* 0x000c000a1c087981 */ /* 0x000ea4000c1e9900 */
[----:B------:R-:W-:Y:S02]  /*1b00*/  SHF.L.U32 R15, R15, 0x10, RZ ;  /* 0x000000100f0f7819 */ /* 0x000fe400000006ff */
[----:B------:R-:W2:Y:S03]  /*1b10*/  LDG.E.CONSTANT R31, desc[UR10][R28.64+0xc04] ;  /* 0x000c040a1c1f7981 */ /* 0x000ea6000c1e9900 */
[----:B------:R-:W-:Y:S01]  /*1b20*/  FFMA.FTZ R14, R15, R32, R14 ;  /* 0x000000200f0e7223 */ /* 0x000fe2000001000e */
[----:B------:R-:W-:Y:S01]  /*1b30*/  IMAD.U32 R15, R9, 0x10000, RZ ;  /* 0x00010000090f7824 */ /* 0x000fe200078e00ff */
[----:B------:R-:W-:-:S05]  /*1b40*/  SHF.L.U32 R32, R30, 0x10, RZ ;  /* 0x000000101e207819 */ /* 0x000fca00000006ff */
[----:B------:R-:W-:Y:S02]  /*1b50*/  FFMA.FTZ R12, R15, R32, R12 ;  /* 0x000000200f0c7223 */ /* 0x000fe4000001000c */
[----:B------:R0:W2:Y:S01]  /*1b60*/  LDG.E.CONSTANT R32, desc[UR10][R28.64+0xd00] ;  /* 0x000d000a1c207981 */ /* 0x0000a2000c1e9900 */
[----:B------:R-:W-:Y:S02]  /*1b70*/  PRMT R9, R9, 0x7632, R9 ;  /* 0x0000763209097816 */ /* 0x000fe40000000009 */
[----:B------:R-:W-:-:S03]  /*1b80*/  PRMT R15, R30, 0x7632, R15 ;  /* 0x000076321e0f7816 */ /* 0x000fc6000000000f */
[----:B------:R-:W-:Y:S02]  /*1b90*/  IMAD.U32 R30, R9, 0x10000, RZ ;  /* 0x00010000091e7824 */ /* 0x000fe400078e00ff */
[----:B------:R-:W-:Y:S01]  /*1ba0*/  IMAD.U32 R15, R15, 0x10000, RZ ;  /* 0x000100000f0f7824 */ /* 0x000fe200078e00ff */
[----:B------:R-:W-:-:S03]  /*1bb0*/  SHF.L.U32 R9, R10, 0x10, RZ ;  /* 0x000000100a097819 */ /* 0x000fc600000006ff */
[----:B------:R-:W-:Y:S01]  /*1bc0*/  FFMA.FTZ R33, R30, R15, R33 ;  /* 0x0000000f1e217223 */ /* 0x000fe20000010021 */
[----:B------:R-:W-:Y:S01]  /*1bd0*/  PRMT R10, R10, 0x7632, R10 ;  /* 0x000076320a0a7816 */ /* 0x000fe2000000000a */
[C---:B---3--:R-:W-:Y:S01]  /*1be0*/  IMAD.U32 R15, R13.reuse, 0x10000, RZ ;  /* 0x000100000d0f7824 */ /* 0x048fe200078e00ff */
[----:B------:R-:W-:-:S03]  /*1bf0*/  PRMT R13, R13, 0x7632, R13 ;  /* 0x000076320d0d7816 */ /* 0x000fc6000000000d */
[----:B------:R-:W-:Y:S01]  /*1c00*/  FFMA.FTZ R34, R9, R15, R34 ;  /* 0x0000000f09227223 */ /* 0x000fe20000010022 */
[----:B------:R-:W-:Y:S01]  /*1c10*/  IMAD.U32 R15, R11, 0x10000, RZ ;  /* 0x000100000b0f7824 */ /* 0x000fe200078e00ff */
[----:B------:R-:W-:Y:S01]  /*1c20*/  SHF.L.U32 R9, R10, 0x10, RZ ;  /* 0x000000100a097819 */ /* 0x000fe200000006ff */
[----:B------:R-:W-:-:S04]  /*1c30*/  IMAD.U32 R13, R13, 0x10000, RZ ;  /* 0x000100000d0d7824 */ /* 0x000fc800078e00ff */
[----:B------:R-:W-:Y:S01]  /*1c40*/  FFMA.FTZ R9, R9, R13, R14 ;  /* 0x0000000d09097223 */ /* 0x000fe2000001000e */
[----:B----4-:R-:W-:-:S04]  /*1c50*/  IMAD.U32 R10, R27, 0x10000, RZ ;  /* 0x000100001b0a7824 */ /* 0x010fc800078e00ff */
[----:B------:R-:W-:Y:S02]  /*1c60*/  FFMA.FTZ R10, R15, R10, R12 ;  /* 0x0000000a0f0a7223 */ /* 0x000fe4000001000c */
[----:B------:R-:W1:Y:S01]  /*1c70*/  LDS.128 R12, [R23+0x60] ;  /* 0x00006000170c7984 */ /* 0x000e620000000c00 */
[----:B------:R-:W-:Y:S02]  /*1c80*/  PRMT R11, R11, 0x7632, R11 ;  /* 0x000076320b0b7816 */ /* 0x000fe4000000000b */
[----:B------:R-:W-:Y:S02]  /*1c90*/  PRMT R27, R27, 0x7632, R27 ;  /* 0x000076321b1b7816 */ /* 0x000fe4000000001b */
[----:B0-----:R-:W-:-:S03]  /*1ca0*/  SHF.L.U32 R28, R11, 0x10, RZ ;  /* 0x000000100b1c7819 */ /* 0x001fc600000006ff */
[----:B------:R-:W-:-:S04]  /*1cb0*/  IMAD.U32 R27, R27, 0x10000, RZ ;  /* 0x000100001b1b7824 */ /* 0x000fc800078e00ff */
[----:B------:R-:W-:Y:S01]  /*1cc0*/  FFMA.FTZ R33, R28, R27, R33 ;  /* 0x0000001b1c217223 */ /* 0x000fe20000010021 */
[C---:B-1----:R-:W-:Y:S01]  /*1cd0*/  IMAD.U32 R11, R12.reuse, 0x10000, RZ ;  /* 0x000100000c0b7824 */ /* 0x042fe200078e00ff */
[----:B------:R-:W-:-:S05]  /*1ce0*/  PRMT R12, R12, 0x7632, R12 ;  /* 0x000076320c0c7816 */ /* 0x000fca000000000c */
[----:B------:R-:W-:Y:S01]  /*1cf0*/  IMAD.U32 R12, R12, 0x10000, RZ ;  /* 0x000100000c0c7824 */ /* 0x000fe200078e00ff */
[----:B------:R-:W-:Y:S01]  /*1d00*/  UMOV UR5, 0xffffffff ;  /* 0xffffffff00057882 */ /* 0x000fe20000000000 */
[----:B------:R-:W-:Y:S02]  /*1d10*/  ISETP.NE.AND P0, PT, R24, RZ, PT ;  /* 0x000000ff1800720c */ /* 0x000fe40003f05270 */
[----:B-----5:R-:W-:Y:S02]  /*1d20*/  FSETP.NEU.FTZ.AND P1, PT, R25, RZ, PT ;  /* 0x000000ff1900720b */ /* 0x020fe40003f3d000 */
[C---:B--2---:R-:W-:Y:S02]  /*1d30*/  SHF.L.U32 R27, R8.reuse, 0x10, RZ ;  /* 0x00000010081b7819 */ /* 0x044fe400000006ff */
[----:B------:R-:W-:-:S03]  /*1d40*/  PRMT R8, R8, 0x7632, R8 ;  /* 0x0000763208087816 */ /* 0x000fc60000000008 */
[----:B------:R-:W-:Y:S01]  /*1d50*/  FFMA.FTZ R34, R11, R27, R34 ;  /* 0x0000001b0b227223 */ /* 0x000fe20000010022 */
[----:B------:R-:W-:Y:S01]  /*1d60*/  SHF.L.U32 R8, R8, 0x10, RZ ;  /* 0x0000001008087819 */ /* 0x000fe200000006ff */
[----:B------:R-:W-:Y:S02]  /*1d70*/  IMAD.U32 R11, R13, 0x10000, RZ ;  /* 0x000100000d0b7824 */ /* 0x000fe400078e00ff */
[----:B------:R-:W-:Y:S02]  /*1d80*/  IMAD.U32 R27, R31, 0x10000, RZ ;  /* 0x000100001f1b7824 */ /* 0x000fe400078e00ff */
[----:B------:R-:W-:Y:S01]  /*1d90*/  FFMA.FTZ R9, R12, R8, R9 ;  /* 0x000000080c097223 */ /* 0x000fe20000010009 */
[C---:B------:R-:W-:Y:S01]  /*1da0*/  PRMT R12, R14.reuse, 0x7632, R12 ;  /* 0x000076320e0c7816 */ /* 0x040fe2000000000c */
[----:B------:R-:W-:Y:S01]  /*1db0*/  FFMA.FTZ R10, R11, R27, R10 ;  /* 0x0000001b0b0a7223 */ /* 0x000fe2000001000a */
[----:B------:R-:W-:Y:S01]  /*1dc0*/  IMAD.U32 R11, R14, 0x10000, RZ ;  /* 0x000100000e0b7824 */ /* 0x000fe200078e00ff */
[----:B------:R-:W-:-:S02]  /*1dd0*/  PRMT R13, R13, 0x7632, R13 ;  /* 0x000076320d0d7816 */ /* 0x000fc4000000000d */
[----:B------:R-:W-:Y:S02]  /*1de0*/  SHF.L.U32 R12, R12, 0x10, RZ ;  /* 0x000000100c0c7819 */ /* 0x000fe400000006ff */
[----:B------:R-:W-:Y:S02]  /*1df0*/  PRMT R31, R31, 0x7632, R31 ;  /* 0x000076321f1f7816 */ /* 0x000fe4000000001f */
[C---:B------:R-:W-:Y:S02]  /*1e00*/  PRMT R8, R15.reuse, 0x7632, R8 ;  /* 0x000076320f087816 */ /* 0x040fe40000000008 */
[----:B------:R-:W-:Y:S01]  /*1e10*/  SHF.L.U32 R15, R15, 0x10, RZ ;  /* 0x000000100f0f7819 */ /* 0x000fe200000006ff */
[----:B------:R-:W-:Y:S01]  /*1e20*/  IMAD.U32 R31, R31, 0x10000, RZ ;  /* 0x000100001f1f7824 */ /* 0x000fe200078e00ff */
[C---:B------:R-:W-:Y:S01]  /*1e30*/  PRMT R14, R32.reuse, 0x7632, R14 ;  /* 0x00007632200e7816 */ /* 0x040fe2000000000e */
[----:B------:R-:W-:-:S04]  /*1e40*/  IMAD.U32 R32, R32, 0x10000, RZ ;  /* 0x0001000020207824 */ /* 0x000fc800078e00ff */
[----:B------:R-:W-:Y:S02]  /*1e50*/  IMAD.U32 R27, R14, 0x10000, RZ ;  /* 0x000100000e1b7824 */ /* 0x000fe400078e00ff */
[----:B------:R-:W-:Y:S01]  /*1e60*/  IMAD.U32 R14, R13, 0x10000, RZ ;  /* 0x000100000d0e7824 */ /* 0x000fe200078e00ff */
[----:B------:R-:W-:Y:S01]  /*1e70*/  PRMT R13, R35, 0x7632, R13 ;  /* 0x00007632230d7816 */ /* 0x000fe2000000000d */
[----:B------:R-:W-:Y:S01]  /*1e80*/  FFMA.FTZ R11, R11, R32, R34 ;  /* 0x000000200b0b7223 */ /* 0x000fe20000010022 */
[----:B------:R-:W-:Y:S01]  /*1e90*/  SHF.L.U32 R35, R35, 0x10, RZ ;  /* 0x0000001023237819 */ /* 0x000fe200000006ff */
[----:B------:R-:W-:Y:S01]  /*1ea0*/  FFMA.FTZ R12, R12, R27, R9 ;  /* 0x0000001b0c0c7223 */ /* 0x000fe20000010009 */
[----:B------:R-:W-:Y:S01]  /*1eb0*/  FFMA.FTZ R14, R14, R31, R33 ;  /* 0x0000001f0e0e7223 */ /* 0x000fe20000010021 */
[----:B------:R-:W-:Y:S02]  /*1ec0*/  IMAD.U32 R9, R8, 0x10000, RZ ;  /* 0x0001000008097824 */ /* 0x000fe400078e00ff */
[----:B------:R-:W-:-:S02]  /*1ed0*/  IMAD.U32 R13, R13, 0x10000, RZ ;  /* 0x000100000d0d7824 */ /* 0x000fc400078e00ff */
[----:B------:R-:W-:Y:S01]  /*1ee0*/  FADD.FTZ R11, R11, R12 ;  /* 0x0000000c0b0b7221 */ /* 0x000fe20000010000 */
[----:B------:R-:W-:Y:S01]  /*1ef0*/  FFMA.FTZ R10, R15, R35, R10 ;  /* 0x000000230f0a7223 */ /* 0x000fe2000001000a */
[----:B------:R-:W-:-:S03]  /*1f00*/  FFMA.FTZ R9, R9, R13, R14 ;  /* 0x0000000d09097223 */ /* 0x000fc6000001000e */
[----:B------:R-:W-:-:S04]  /*1f10*/  FADD.FTZ R10, R10, R11 ;  /* 0x0000000b0a0a7221 */ /* 0x000fc80000010000 */
[----:B------:R-:W-:Y:S01]  /*1f20*/  FADD.FTZ R9, R9, R10 ;  /* 0x0000000a09097221 */ /* 0x000fe20000010000 */
[----:B------:R-:W-:Y:S06]  /*1f30*/  BRA.DIV UR5, `(.L_x_18649) ;  /* 0x0000004605c47947 */ /* 0x000fec000b800000 */
[----:B------:R0:W1:Y:S02]  /*1f40*/  SHFL.BFLY PT, R8, R9, 0x1, 0x1f ;  /* 0x0c201f0009087f89 */ /* 0x00006400000e0000 */
.L_x_18697:
        /* <DEDUP_REMOVED lines=12> */
.L_x_18648:
[----:B------:R-:W-:Y:S05]  /*2010*/  BSYNC B1 ;  /* 0x0000000000017941 */ /* 0x000fea0003800000 */
.L_x_18646:
        /* <DEDUP_REMOVED lines=9> */
.L_x_18645:
[----:B------:R-:W-:Y:S05]  /*20b0*/  BSYNC B0 ;  /* 0x0000000000007941 */ /* 0x000fea0003800000 */
.L_x_18644:
        /* <DEDUP_REMOVED lines=9> */
.L_x_18703:
[----:B------:R-:W2:Y:S01]  /*2150*/  S2R R0, SR_CgaCtaId ;  /* 0x0000000000007919 */ /* 0x000ea20000008800 */
[----:B------:R-:W-:Y:S01]  /*2160*/  MOV R8, 0x400 ;  /* 0x0000040000087802 */ /* 0x000fe20000000f00 */
[----:B------:R-:W-:Y:S05]  /*2170*/  WARPSYNC.ALL ;  /* 0x0000000000007948 */ /* 0x000fea0003800000 */
[----:B------:R-:W-:Y:S01]  /*2180*/  VIADD R3, R8, 0xe0 ;  /* 0x000000e008037836 */ /* 0x000fe20000000000 */
[----:B------:R-:W-:Y:S02]  /*2190*/  LOP3.LUT P0, R2, R16, 0x1f, RZ, 0xc0, !PT ;  /* 0x0000001f10027812 */ /* 0x000fe4000780c0ff */
[----:B------:R-:W-:-:S02]  /*21a0*/  SHF.R.U32.HI R10, RZ, 0x5, R16 ;  /* 0x00000005ff0a7819 */ /* 0x000fc40000011610 */
[----:B-1----:R-:W-:Y:S02]  /*21b0*/  FMNMX.FTZ R12, R9, R12, !PT ;  /* 0x0000000c090c7209 */ /* 0x002fe40007810000 */
[----:B--2---:R-:W-:-:S04]  /*21c0*/  LEA R11, R0, R3, 0x18 ;  /* 0x00000003000b7211 */ /* 0x004fc800078ec0ff */
[----:B------:R-:W-:-:S05]  /*21d0*/  LEA R3, R10, R11, 0x2 ;  /* 0x0000000b0a037211 */ /* 0x000fca00078e10ff */
[----:B------:R1:W-:Y:S01]  /*21e0*/  @!P0 STS [R3], R12 ;  /* 0x0000000c03008388 */ /* 0x0003e20000000800 */
[----:B------:R-:W-:Y:S01]  /*21f0*/  BAR.SYNC.DEFER_BLOCKING 0x0 ;  /* 0x0000000000007b1d */ /* 0x000fe20000010000 */
[C---:B------:R-:W-:Y:S01]  /*2200*/  ISETP.GT.U32.AND P2, PT, R2.reuse, 0x3, PT ;  /* 0x000000030200780c */ /* 0x040fe20003f44070 */
[----:B-1----:R-:W-:Y:S01]  /*2210*/  IMAD.MOV.U32 R12, RZ, RZ, -0x800001 ;  /* 0xff7fffffff0c7424 */ /* 0x002fe200078e00ff */
[----:B------:R-:W-:Y:S01]  /*2220*/  UIADD3 UR5, UPT, UPT, UR9, 0xf, URZ ;  /* 0x0000000f09057890 */ /* 0x000fe2000fffe0ff */
[----:B0-----:R-:W-:Y:S02]  /*2230*/  IMAD R9, R2, 0x4, R11 ;  /* 0x0000000402097824 */ /* 0x001fe400078e020b */
        /* <DEDUP_REMOVED lines=32> */
.L_x_18656:
        /* <DEDUP_REMOVED lines=11> */
.L_x_18655:
[----:B------:R-:W-:Y:S05]  /*24f0*/  BSYNC.RECONVERGENT B1 ;  /* 0x0000000000017941 */ /* 0x000fea0003800200 */
.L_x_18654:
        /* <DEDUP_REMOVED lines=13> */
.L_x_18659:
[----:B------:R-:W0:Y:S01]  /*25d0*/  LDS R30, [R13] ;  /* 0x000000000d1e7984 */ /* 0x000e220000000800 */
[----:B------:R-:W-:-:S03]  /*25e0*/  VIADD R15, R15, 0x800 ;  /* 0x000008000f0f7836 */ /* 0x000fc60000000000 */
[----:B------:R-:W1:Y:S02]  /*25f0*/  LDS R32, [R13+0x200] ;  /* 0x000200000d207984 */ /* 0x000e640000000800 */
[----:B------:R-:W-:Y:S02]  /*2600*/  ISETP.GE.AND P3, PT, R15, R12, PT ;  /* 0x0000000c0f00720c */ /* 0x000fe40003f66270 */
[----:B------:R-:W2:Y:S04]  /*2610*/  LDS R18, [R13+-0x400] ;  /* 0xfffc00000d127984 */ /* 0x000ea80000000800 */
[----:B------:R-:W3:Y:S04]  /*2620*/  LDS R20, [R13+-0x200] ;  /* 0xfffe00000d147984 */ /* 0x000ee80000000800 */
[----:B------:R-:W4:Y:S04]  /*2630*/  LDS R22, [R13+0x400] ;  /* 0x000400000d167984 */ /* 0x000f280000000800 */
[----:B------:R-:W4:Y:S04]  /*2640*/  LDS R24, [R13+0x600] ;  /* 0x000600000d187984 */ /* 0x000f280000000800 */
[----:B------:R-:W4:Y:S04]  /*2650*/  LDS R26, [R13+0x800] ;  /* 0x000800000d1a7984 */ /* 0x000f280000000800 */
[----:B------:R-:W4:Y:S04]  /*2660*/  LDS R28, [R13+0xa00] ;  /* 0x000a00000d1c7984 */ /* 0x000f280000000800 */
[----:B------:R-:W-:Y:S04]  /*2670*/  LDS R34, [R13+0x1000] ;  /* 0x001000000d227984 */ /* 0x000fe80000000800 */
[----:B------:R-:W-:Y:S01]  /*2680*/  LDS R36, [R13+0x1800] ;  /* 0x001800000d247984 */ /* 0x000fe20000000800 */
[----:B0-----:R-:W-:-:S03]  /*2690*/  FADD.FTZ R19, -R11, R30 ;  /* 0x0000001e0b137221 */ /* 0x001fc60000010100 */
[----:B------:R-:W0:Y:S01]  /*26a0*/  LDS R30, [R13+0xc00] ;  /* 0x000c00000d1e7984 */ /* 0x000e220000000800 */
[----:B-1----:R-:W-:Y:S01]  /*26b0*/  FADD.FTZ R23, -R11, R32 ;  /* 0x000000200b177221 */ /* 0x002fe20000010100 */
[----:B------:R-:W-:Y:S02]  /*26c0*/  FMUL.FTZ R19, R19, 1.4426950216293334961 ;  /* 0x3fb8aa3b13137820 */ /* 0x000fe40000410000 */
[----:B------:R-:W-:Y:S01]  /*26d0*/  LDS R32, [R13+0xe00] ;  /* 0x000e00000d207984 */ /* 0x000fe20000000800 */
[----:B--2---:R-:W-:Y:S01]  /*26e0*/  FADD.FTZ R18, -R11, R18 ;  /* 0x000000120b127221 */ /* 0x004fe20000010100 */
[----:B-----5:R-:W-:Y:S01]  /*26f0*/  FMUL.FTZ R25, R23, 1.4426950216293334961 ;  /* 0x3fb8aa3b17197820 */ /* 0x020fe20000410000 */
[C---:B---3--:R-:W-:Y:S02]  /*2700*/  FADD.FTZ R20, -R11.reuse, R20 ;  /* 0x000000140b147221 */ /* 0x048fe40000010100 */
[----:B------:R-:W-:Y:S01]  /*2710*/  FMUL.FTZ R17, R18, 1.4426950216293334961 ;  /* 0x3fb8aa3b12117820 */ /* 0x000fe20000410000 */
[C---:B----4-:R-:W-:Y:S01]  /*2720*/  FADD.FTZ R23, -R11.reuse, R22 ;  /* 0x000000160b177221 */ /* 0x050fe20000010100 */
[----:B------:R-:W-:Y:S01]  /*2730*/  FMUL.FTZ R18, R20, 1.4426950216293334961 ;  /* 0x3fb8aa3b14127820 */ /* 0x000fe20000410000 */
[----:B------:R1:W2:Y:S01]  /*2740*/  MUFU.EX2 R22, R25 ;  /* 0x0000001900167308 */ /* 0x0002a20000000800 */
[----:B------:R-:W-:Y:S01]  /*2750*/  FADD.FTZ R27, -R11, R24 ;  /* 0x000000180b1b7221 */ /* 0x000fe20000010100 */
[----:B------:R-:W-:-:S02]  /*2760*/  FMUL.FTZ R29, R23, 1.4426950216293334961 ;  /* 0x3fb8aa3b171d7820 */ /* 0x000fc40000410000 */
[----:B------:R-:W3:Y:S01]  /*2770*/  LDS R23, [R13+0x1200] ;  /* 0x001200000d177984 */ /* 0x000ee20000000800 */
[----:B------:R-:W-:-:S03]  /*2780*/  FMUL.FTZ R31, R27, 1.4426950216293334961 ;  /* 0x3fb8aa3b1b1f7820 */ /* 0x000fc60000410000 */
[----:B------:R4:W0:Y:S01]  /*2790*/  MUFU.EX2 R20, R19 ;  /* 0x0000001300147308 */ /* 0x0008220000000800 */
[----:B------:R-:W-:Y:S04]  /*27a0*/  LDS R27, [R13+0x1400] ;  /* 0x001400000d1b7984 */ /* 0x000fe80000000800 */
[----:B-1----:R-:W1:Y:S03]  /*27b0*/  LDS R25, [R13+0x1600] ;  /* 0x001600000d197984 */ /* 0x002e660000000800 */
[----:B------:R-:W0:Y:S01]  /*27c0*/  MUFU.EX2 R17, R17 ;  /* 0x0000001100117308 */ /* 0x000e220000000800 */
[----:B----4-:R-:W-:Y:S01]  /*27d0*/  FADD.FTZ R19, -R11, R26 ;  /* 0x0000001a0b137221 */ /* 0x010fe20000010100 */
[----:B--2---:R-:W-:Y:S03]  /*27e0*/  STS [R13+0x200], R22 ;  /* 0x000200160d007388 */ /* 0x004fe60000000800 */
[----:B------:R-:W-:Y:S01]  /*27f0*/  FMUL.FTZ R33, R19, 1.4426950216293334961 ;  /* 0x3fb8aa3b13217820 */ /* 0x000fe20000410000 */
[----:B------:R-:W-:-:S02]  /*2800*/  FADD.FTZ R19, -R11, R28 ;  /* 0x0000001c0b137221 */ /* 0x000fc40000010100 */
[----:B------:R-:W2:Y:S01]  /*2810*/  MUFU.EX2 R18, R18 ;  /* 0x0000001200127308 */ /* 0x000ea20000000800 */
[----:B0-----:R-:W-:Y:S01]  /*2820*/  STS [R13], R20 ;  /* 0x000000140d007388 */ /* 0x001fe20000000800 */
[----:B------:R-:W-:Y:S01]  /*2830*/  FMUL.FTZ R35, R19, 1.4426950216293334961 ;  /* 0x3fb8aa3b13237820 */ /* 0x000fe20000410000 */
[----:B------:R-:W-:-:S05]  /*2840*/  FADD.FTZ R19, -R11, R30 ;  /* 0x0000001e0b137221 */ /* 0x000fca0000010100 */
[----:B------:R0:W4:Y:S01]  /*2850*/  MUFU.EX2 R24, R29 ;  /* 0x0000001d00187308 */ /* 0x0001220000000800 */
[----:B------:R-:W-:Y:S07]  /*2860*/  STS [R13+-0x400], R17 ;  /* 0xfffc00110d007388 */ /* 0x000fee0000000800 */
[----:B------:R4:W1:Y:S01]  /*2870*/  MUFU.EX2 R26, R31 ;  /* 0x0000001f001a7308 */ /* 0x0008620000000800 */
[----:B0-----:R-:W-:Y:S01]  /*2880*/  FMUL.FTZ R29, R19, 1.4426950216293334961 ;  /* 0x3fb8aa3b131d7820 */ /* 0x001fe20000410000 */
[----:B--2---:R-:W-:Y:S01]  /*2890*/  STS [R13+-0x200], R18 ;  /* 0xfffe00120d007388 */ /* 0x004fe20000000800 */
[----:B---3--:R-:W-:-:S03]  /*28a0*/  FADD.FTZ R37, -R11, R23 ;  /* 0x000000170b257221 */ /* 0x008fc60000010100 */
[----:B------:R-:W0:Y:S02]  /*28b0*/  LDS R19, [R13+0x1a00] ;  /* 0x001a00000d137984 */ /* 0x000e240000000800 */
[----:B------:R2:W3:Y:S01]  /*28c0*/  MUFU.EX2 R28, R33 ;  /* 0x00000021001c7308 */ /* 0x0004e20000000800 */
[----:B----4-:R-:W-:Y:S01]  /*28d0*/  FADD.FTZ R31, -R11, R32 ;  /* 0x000000200b1f7221 */ /* 0x010fe20000010100 */
[----:B------:R-:W-:Y:S01]  /*28e0*/  FMUL.FTZ R37, R37, 1.4426950216293334961 ;  /* 0x3fb8aa3b25257820 */ /* 0x000fe20000410000 */
[----:B------:R-:W-:Y:S02]  /*28f0*/  STS [R13+0x400], R24 ;  /* 0x000400180d007388 */ /* 0x000fe40000000800 */
[----:B------:R-:W-:Y:S01]  /*2900*/  FMUL.FTZ R31, R31, 1.4426950216293334961 ;  /* 0x3fb8aa3b1f1f7820 */ /* 0x000fe20000410000 */
[C---:B-1----:R-:W-:Y:S02]  /*2910*/  FADD.FTZ R25, -R11.reuse, R25 ;  /* 0x000000190b197221 */ /* 0x042fe40000010100 */
[----:B------:R1:W4:Y:S01]  /*2920*/  MUFU.EX2 R32, R29 ;  /* 0x0000001d00207308 */ /* 0x0003220000000800 */
[----:B--2---:R-:W-:Y:S01]  /*2930*/  FADD.FTZ R33, -R11, R34 ;  /* 0x000000220b217221 */ /* 0x004fe20000010100 */
[----:B------:R-:W-:Y:S01]  /*2940*/  FMUL.FTZ R25, R25, 1.4426950216293334961 ;  /* 0x3fb8aa3b19197820 */ /* 0x000fe20000410000 */
[----:B------:R-:W-:Y:S02]  /*2950*/  STS [R13+0x600], R26 ;  /* 0x0006001a0d007388 */ /* 0x000fe40000000800 */
[----:B------:R-:W-:-:S03]  /*2960*/  FMUL.FTZ R33, R33, 1.4426950216293334961 ;  /* 0x3fb8aa3b21217820 */ /* 0x000fc60000410000 */
[----:B------:R2:W0:Y:S01]  /*2970*/  MUFU.EX2 R30, R35 ;  /* 0x00000023001e7308 */ /* 0x0004220000000800 */
[----:B-1----:R-:W-:Y:S01]  /*2980*/  FADD.FTZ R29, R17, R14 ;  /* 0x0000000e111d7221 */ /* 0x002fe20000010000 */
[----:B---3--:R-:W-:Y:S03]  /*2990*/  STS [R13+0x800], R28 ;  /* 0x0008001c0d007388 */ /* 0x008fe60000000800 */
[----:B------:R-:W-:-:S03]  /*29a0*/  FADD.FTZ R29, R29, R18 ;  /* 0x000000121d1d7221 */ /* 0x000fc60000010000 */
[----:B------:R1:W3:Y:S01]  /*29b0*/  MUFU.EX2 R34, R31 ;  /* 0x0000001f00227308 */ /* 0x0002e20000000800 */
[----:B------:R-:W-:Y:S01]  /*29c0*/  FADD.FTZ R29, R29, R20 ;  /* 0x000000141d1d7221 */ /* 0x000fe20000010000 */
[----:B--2---:R-:W-:Y:S01]  /*29d0*/  FADD.FTZ R35, -R11, R27 ;  /* 0x0000001b0b237221 */ /* 0x004fe20000010100 */
[----:B----4-:R-:W-:Y:S02]  /*29e0*/  STS [R13+0xc00], R32 ;  /* 0x000c00200d007388 */ /* 0x010fe40000000800 */
[----:B------:R-:W-:Y:S01]  /*29f0*/  FADD.FTZ R29, R29, R22 ;  /* 0x000000161d1d7221 */ /* 0x000fe20000010000 */
[----:B------:R-:W-:Y:S02]  /*2a00*/  FMUL.FTZ R14, R35, 1.4426950216293334961 ;  /* 0x3fb8aa3b230e7820 */ /* 0x000fe40000410000 */
[----:B------:R-:W2:Y:S01]  /*2a10*/  MUFU.EX2 R23, R33 ;  /* 0x0000002100177308 */ /* 0x000ea20000000800 */
[----:B------:R-:W-:Y:S01]  /*2a20*/  FADD.FTZ R29, R29, R24 ;  /* 0x000000181d1d7221 */ /* 0x000fe20000010000 */
[----:B-1----:R-:W-:Y:S01]  /*2a30*/  FADD.FTZ R31, -R11, R36 ;  /* 0x000000240b1f7221 */ /* 0x002fe20000010100 */
[----:B0-----:R-:W-:Y:S02]  /*2a40*/  STS [R13+0xa00], R30 ;  /* 0x000a001e0d007388 */ /* 0x001fe40000000800 */
[----:B------:R-:W-:Y:S01]  /*2a50*/  FADD.FTZ R29, R29, R26 ;  /* 0x0000001a1d1d7221 */ /* 0x000fe20000010000 */
[----:B------:R-:W-:Y:S01]  /*2a60*/  FADD.FTZ R19, -R11, R19 ;  /* 0x000000130b137221 */ /* 0x000fe20000010100 */
[----:B------:R-:W-:Y:S01]  /*2a70*/  FMUL.FTZ R17, R31, 1.4426950216293334961 ;  /* 0x3fb8aa3b1f117820 */ /* 0x000fe20000410000 */
[----:B------:R-:W0:Y:S01]  /*2a80*/  MUFU.EX2 R27, R37 ;  /* 0x00000025001b7308 */ /* 0x000e220000000800 */
[----:B------:R-:W-:Y:S01]  /*2a90*/  FADD.FTZ R29, R29, R28 ;  /* 0x0000001c1d1d7221 */ /* 0x000fe20000010000 */
[----:B------:R-:W-:Y:S01]  /*2aa0*/  FMUL.FTZ R19, R19, 1.4426950216293334961 ;  /* 0x3fb8aa3b13137820 */ /* 0x000fe20000410000 */
[----:B---3--:R-:W-:Y:S02]  /*2ab0*/  STS [R13+0xe00], R34 ;  /* 0x000e00220d007388 */ /* 0x008fe40000000800 */
[----:B------:R-:W-:-:S03]  /*2ac0*/  FADD.FTZ R29, R29, R30 ;  /* 0x0000001e1d1d7221 */ /* 0x000fc60000010000 */
[----:B------:R-:W1:Y:S01]  /*2ad0*/  MUFU.EX2 R14, R14 ;  /* 0x0000000e000e7308 */ /* 0x000e620000000800 */
[----:B------:R-:W-:Y:S01]  /*2ae0*/  FADD.FTZ R29, R29, R32 ;  /* 0x000000201d1d7221 */ /* 0x000fe20000010000 */
[----:B--2---:R-:W-:Y:S03]  /*2af0*/  STS [R13+0x1000], R23 ;  /* 0x001000170d007388 */ /* 0x004fe60000000800 */
[----:B------:R-:W-:-:S03]  /*2b00*/  FADD.FTZ R29, R29, R34 ;  /* 0x000000221d1d7221 */ /* 0x000fc60000010000 */
[----:B------:R2:W3:Y:S01]  /*2b10*/  MUFU.EX2 R36, R25 ;  /* 0x0000001900247308 */ /* 0x0004e20000000800 */
[----:B------:R-:W-:Y:S01]  /*2b20*/  FADD.FTZ R18, R29, R23 ;  /* 0x000000171d127221 */ /* 0x000fe20000010000 */
[----:B0-----:R-:W-:Y:S06]  /*2b30*/  STS [R13+0x1200], R27 ;  /* 0x0012001b0d007388 */ /* 0x001fec0000000800 */
[----:B------:R-:W0:Y:S01]  /*2b40*/  MUFU.EX2 R17, R17 ;  /* 0x0000001100117308 */ /* 0x000e220000000800 */
[----:B--2---:R-:W-:Y:S01]  /*2b50*/  FADD.FTZ R25, R18, R27 ;  /* 0x0000001b12197221 */ /* 0x004fe20000010000 */
[----:B-1----:R1:W-:Y:S03]  /*2b60*/  STS [R13+0x1400], R14 ;  /* 0x0014000e0d007388 */ /* 0x0023e60000000800 */
[----:B------:R-:W-:-:S03]  /*2b70*/  FADD.FTZ R25, R25, R14 ;  /* 0x0000000e19197221 */ /* 0x000fc60000010000 */
[----:B------:R-:W2:Y:S01]  /*2b80*/  MUFU.EX2 R19, R19 ;  /* 0x0000001300137308 */ /* 0x000ea20000000800 */
[----:B---3--:R-:W-:Y:S01]  /*2b90*/  FADD.FTZ R18, R25, R36 ;  /* 0x0000002419127221 */ /* 0x008fe20000010000 */
[----:B------:R-:W-:Y:S03]  /*2ba0*/  STS [R13+0x1600], R36 ;  /* 0x001600240d007388 */ /* 0x000fe60000000800 */
[----:B0-----:R-:W-:Y:S01]  /*2bb0*/  FADD.FTZ R18, R18, R17 ;  /* 0x0000001112127221 */ /* 0x001fe20000010000 */
[----:B------:R-:W-:Y:S04]  /*2bc0*/  STS [R13+0x1800], R17 ;  /* 0x001800110d007388 */ /* 0x000fe80000000800 */
[----:B--2---:R0:W-:Y:S01]  /*2bd0*/  STS [R13+0x1a00], R19 ;  /* 0x001a00130d007388 */ /* 0x0041e20000000800 */
[----:B-1----:R-:W-:Y:S01]  /*2be0*/  FADD.FTZ R14, R18, R19 ;  /* 0x00000013120e7221 */ /* 0x002fe20000010000 */
[----:B0-----:R-:W-:Y:S01]  /*2bf0*/  IADD3 R13, PT, PT, R13, 0x2000, RZ ;  /* 0x000020000d0d7810 */ /* 0x001fe20007ffe0ff */
[----:B------:R-:W-:Y:S06]  /*2c00*/  @!P3 BRA `(.L_x_18659) ;  /* 0xfffffff80070b947 */ /* 0x000fec000383ffff */
.L_x_18658:
[----:B------:R-:W-:Y:S05]  /*2c10*/  BSYNC.RECONVERGENT B1 ;  /* 0x0000000000017941 */ /* 0x000fea0003800200 */
.L_x_18657:
        /* <DEDUP_REMOVED lines=55> */
.L_x_18661:
[----:B------:R-:W-:Y:S05]  /*2f90*/  BSYNC.RECONVERGENT B1 ;  /* 0x0000000000017941 */ /* 0x000fea0003800200 */
.L_x_18660:
        /* <DEDUP_REMOVED lines=26> */
.L_x_18653:
[----:B------:R-:W-:Y:S05]  /*3140*/  BSYNC.RECONVERGENT B0 ;  /* 0x0000000000007941 */ /* 0x000fea0003800200 */
.L_x_18652:
        /* <DEDUP_REMOVED lines=40> */
.L_x_18666:
[----:B------:R-:W0:Y:S01]  /*33d0*/  LDS R3, [R11] ;  /* 0x000000000b037984 */ /* 0x000e220000000800 */
[----:B------:R-:W-:-:S05]  /*33e0*/  VIADD R12, R12, 0x1 ;  /* 0x000000010c0c7836 */ /* 0x000fca0000000000 */
[----:B------:R-:W-:Y:S01]  /*33f0*/  ISETP.NE.AND P0, PT, R12, RZ, PT ;  /* 0x000000ff0c00720c */ /* 0x000fe20003f05270 */
[----:B0-----:R-:W-:-:S05]  /*3400*/  FMUL.FTZ R14, R3, R2 ;  /* 0x00000002030e7220 */ /* 0x001fca0000410000 */
[----:B------:R0:W-:Y:S02]  /*3410*/  STS [R11], R14 ;  /* 0x0000000e0b007388 */ /* 0x0001e40000000800 */
[----:B0-----:R-:W-:-:S05]  /*3420*/  VIADD R11, R11, 0x200 ;  /* 0x000002000b0b7836 */ /* 0x001fca0000000000 */
[----:B------:R-:W-:Y:S05]  /*3430*/  @P0 BRA `(.L_x_18666) ;  /* 0xfffffffc00e40947 */ /* 0x000fea000383ffff */
.L_x_18665:
[----:B------:R-:W-:Y:S05]  /*3440*/  BSYNC.RECONVERGENT B1 ;  /* 0x0000000000017941 */ /* 0x000fea0003800200 */
.L_x_18664:
        /* <DEDUP_REMOVED lines=13> */
.L_x_18669:
        /* <DEDUP_REMOVED lines=11> */
[----:B-----5:R-:W4:Y:S04]  /*35d0*/  LDS R25, [R3+0xe00] ;  /* 0x000e000003197984 */ /* 0x020f280000000800 */
        /* <DEDUP_REMOVED lines=19> */
[----:B0-----:R-:W-:-:S03]  /*3710*/  FMUL.FTZ R14, R2, R25 ;  /* 0x00000019020e7220 */ /* 0x001fc60000410000 */
[----:B------:R3:W-:Y:S01]  /*3720*/  STS [R3+0x400], R24 ;  /* 0x0004001803007388 */ /* 0x0007e20000000800 */
[----:B------:R-:W-:-:S03]  /*3730*/  FMUL.FTZ R34, R2, R23 ;  /* 0x0000001702227220 */ /* 0x000fc60000410000 */
        /* <DEDUP_REMOVED lines=18> */
.L_x_18668:
[----:B------:R-:W-:Y:S05]  /*3860*/  BSYNC.RECONVERGENT B1 ;  /* 0x0000000000017941 */ /* 0x000fea0003800200 */
.L_x_18667:
        /* <DEDUP_REMOVED lines=12> */
[----:B-----5:R-:W4:Y:S04]  /*3930*/  LDS R25, [R3+0x800] ;  /* 0x0008000003197984 */ /* 0x020f280000000800 */
        /* <DEDUP_REMOVED lines=18> */
.L_x_18671:
[----:B------:R-:W-:Y:S05]  /*3a60*/  BSYNC.RECONVERGENT B1 ;  /* 0x0000000000017941 */ /* 0x000fea0003800200 */
.L_x_18670:
        /* <DEDUP_REMOVED lines=14> */
.L_x_18663:
[----:B------:R-:W-:Y:S05]  /*3b50*/  BSYNC.RECONVERGENT B0 ;  /* 0x0000000000007941 */ /* 0x000fea0003800200 */
.L_x_18662:
[----:B------:R-:W-:Y:S01]  /*3b60*/  ISETP.GE.AND P0, PT, R10, UR7, PT ;  /* 0x000000070a007c0c */ /* 0x000fe2000bf06270 */
[----:B------:R-:W-:Y:S01]  /*3b70*/  BAR.SYNC.DEFER_BLOCKING 0x0 ;  /* 0x0000000000007b1d */ /* 0x000fe20000010000 */
[----:B------:R-:W-:Y:S01]  /*3b80*/  HFMA2 R20, -RZ, RZ, 0, 0 ;  /* 0x00000000ff147431 */ /* 0x000fe200000001ff */
[----:B------:R-:W-:Y:S02]  /*3b90*/  CS2R R28, SRZ ;  /* 0x00000000001c7805 */ /* 0x000fe4000001ff00 */
[----:B------:R-:W-:Y:S01]  /*3ba0*/  CS2R R22, SRZ ;  /* 0x0000000000167805 */ /* 0x000fe2000001ff00 */
[----:B------:R-:W-:Y:S01]  /*3bb0*/  IMAD.MOV.U32 R19, RZ, RZ, RZ ;  /* 0x000000ffff137224 */ /* 0x000fe200078e00ff */
[----:B------:R-:W2:Y:S01]  /*3bc0*/  LDCU UR13, c[0x0][0x3cc] ;  /* 0x00007980ff0d77ac */ /* 0x000ea20008000800 */
[----:B------:R-:W-:Y:S01]  /*3bd0*/  BSSY.RECONVERGENT B1, `(.L_x_18672) ;  /* 0x0000233000017945 */ /* 0x000fe20003800200 */
[----:B------:R-:W-:Y:S01]  /*3be0*/  IMAD.MOV.U32 R17, RZ, RZ, RZ ;  /* 0x000000ffff117224 */ /* 0x000fe200078e00ff */
[----:B------:R-:W3:Y:S03]  /*3bf0*/  LDCU.64 UR14, c[0x0][0x398] ;  /* 0x00007300ff0e77ac */ /* 0x000ee60008000a00 */
[----:B------:R-:W-:Y:S05]  /*3c00*/  @P0 BRA `(.L_x_18673) ;  /* 0x0000002000bc0947 */ /* 0x000fea0003800000 */
[----:B------:R-:W4:Y:S01]  /*3c10*/  I2F.RP R11, R5 ;  /* 0x00000005000b7306 */ /* 0x000f220000209400 */
[----:B------:R-:W2:Y:S01]  /*3c20*/  LDCU UR5, c[0x0][0x3ec] ;  /* 0x00007d80ff0577ac */ /* 0x000ea20008000800 */
[----:B01----:R-:W-:Y:S01]  /*3c30*/  SHF.R.U32.HI R2, RZ, 0x3, R16 ;  /* 0x00000003ff027819 */ /* 0x003fe20000011610 */
[----:B------:R-:W-:Y:S01]  /*3c40*/  IMAD.U32 R13, RZ, RZ, UR4 ;  /* 0x00000004ff0d7e24 */ /* 0x000fe2000f8e00ff */
[----:B------:R-:W-:Y:S01]  /*3c50*/  SHF.L.U32 R12, R16, 0x5, RZ ;  /* 0x00000005100c7819 */ /* 0x000fe200000006ff */
[----:B------:R-:W0:Y:S01]  /*3c60*/  LDCU UR8, c[0x0][0x3d0] ;  /* 0x00007a00ff0877ac */ /* 0x000e220008000800 */
[----:B------:R-:W-:Y:S01]  /*3c70*/  LOP3.LUT R2, R2, 0x7c, RZ, 0xc0, !PT ;  /* 0x0000007c02027812 */ /* 0x000fe200078ec0ff */
[----:B------:R-:W-:Y:S01]  /*3c80*/  IMAD.MOV.U32 R3, RZ, RZ, RZ ;  /* 0x000000ffff037224 */ /* 0x000fe200078e00ff */
[----:B------:R-:W-:Y:S01]  /*3c90*/  SHF.L.U32 R31, R16, 0x3, RZ ;  /* 0x00000003101f7819 */ /* 0x000fe200000006ff */
[----:B------:R-:W1:Y:S01]  /*3ca0*/  LDCU.64 UR16, c[0x0][0x3a8] ;  /* 0x00007500ff1077ac */ /* 0x000e620008000a00 */
[----:B------:R-:W-:Y:S01]  /*3cb0*/  LEA R16, R10, 0x3, 0x4 ;  /* 0x000000030a107811 */ /* 0x000fe200078e20ff */
[----:B------:R-:W-:-:S03]  /*3cc0*/  IMAD.WIDE R2, R13, 0x4, R2 ;  /* 0x000000040d027825 */ /* 0x000fc600078e0202 */
[----:B------:R-:W-:Y:S01]  /*3cd0*/  LOP3.LUT R31, R16, 0x8, R31, 0xf8, !PT ;  /* 0x00000008101f7812 */ /* 0x000fe200078ef81f */
[----:B----4-:R-:W4:Y:S01]  /*3ce0*/  MUFU.RCP R11, R11 ;  /* 0x0000000b000b7308 */ /* 0x010f220000001000 */
[----:B------:R-:W-:Y:S02]  /*3cf0*/  VIADD R13, R8, 0x100 ;  /* 0x00000100080d7836 */ /* 0x000fe40000000000 */
[----:B------:R-:W-:Y:S02]  /*3d00*/  VIADD R30, R10, -UR7 ;  /* 0x800000070a1e7c36 */ /* 0x000fe40008000000 */
[----:B--2---:R-:W-:Y:S01]  /*3d10*/  IMAD.U32 R32, RZ, RZ, UR5 ;  /* 0x00000005ff207e24 */ /* 0x004fe2000f8e00ff */
[----:B------:R-:W-:Y:S01]  /*3d20*/  LEA R0, R0, R13, 0x18 ;  /* 0x0000000d00007211 */ /* 0x000fe200078ec0ff */
[----:B------:R-:W-:Y:S02]  /*3d30*/  IMAD.MOV.U32 R29, RZ, RZ, RZ ;  /* 0x000000ffff1d7224 */ /* 0x000fe400078e00ff */
[----:B0-----:R-:W-:Y:S01]  /*3d40*/  IMAD R24, R4, UR8, RZ ;  /* 0x0000000804187c24 */ /* 0x001fe2000f8e02ff */
[----:B------:R-:W-:-:S02]  /*3d50*/  IADD3 R4, PT, PT, R10, 0x1, RZ ;  /* 0x000000010a047810 */ /* 0x000fc40007ffe0ff */
[----:B-1----:R-:W-:Y:S02]  /*3d60*/  IADD3 R18, P0, PT, R2, UR16, RZ ;  /* 0x0000001002127c10 */ /* 0x002fe4000ff1e0ff */
[----:B------:R-:W-:Y:S02]  /*3d70*/  IADD3 R32, PT, PT, -R32, UR6, RZ ;  /* 0x0000000620207c10 */ /* 0x000fe4000fffe1ff */
[----:B------:R-:W-:Y:S02]  /*3d80*/  IADD3.X R3, PT, PT, R3, UR17, RZ, P0, !PT ;  /* 0x0000001103037c10 */ /* 0x000fe400087fe4ff */
[----:B----4-:R-:W-:Y:S02]  /*3d90*/  IADD3 R9, PT, PT, R11, 0xffffffe, RZ ;  /* 0x0ffffffe0b097810 */ /* 0x010fe40007ffe0ff */
[----:B------:R-:W-:Y:S02]  /*3da0*/  LOP3.LUT R11, R12, 0x20, RZ, 0xe2, !PT ;  /* 0x000000200c0b7812 */ /* 0x000fe400078ee2ff */
[----:B-----5:R-:W-:-:S02]  /*3db0*/  SHF.R.S32.HI R25, RZ, 0x1f, R24 ;  /* 0x0000001fff197819 */ /* 0x020fc40000011418 */
[----:B------:R-:W0:Y:S01]  /*3dc0*/  F2I.FTZ.U32.TRUNC.NTZ R9, R9 ;  /* 0x0000000900097305 */ /* 0x000e22000021f000 */
[----:B------:R-:W-:-:S05]  /*3dd0*/  IMAD R11, R10, 0x40, R11 ;  /* 0x000000400a0b7824 */ /* 0x000fca00078e020b */
[----:B------:R-:W-:Y:S01]  /*3de0*/  IADD3 R2, PT, PT, R11, 0x10, R0 ;  /* 0x000000100b027810 */ /* 0x000fe20007ffe000 */
[----:B0-----:R-:W-:-:S05]  /*3df0*/  IMAD.MOV R14, RZ, RZ, -R9 ;  /* 0x000000ffff0e7224 */ /* 0x001fca00078e0a09 */
[----:B------:R-:W-:-:S05]  /*3e00*/  MOV R8, R14 ;  /* 0x0000000e00087202 */ /* 0x000fca0000000f00 */
[----:B------:R-:W-:Y:S02]  /*3e10*/  IMAD R13, R8, R5, RZ ;  /* 0x00000005080d7224 */ /* 0x000fe400078e02ff */
[----:B------:R-:W-:-:S04]  /*3e20*/  IMAD.MOV.U32 R8, RZ, RZ, RZ ;  /* 0x000000ffff087224 */ /* 0x000fc800078e00ff */
[----:B------:R-:W-:-:S07]  /*3e30*/  IMAD.HI.U32 R0, R9, R13, R8 ;  /* 0x0000000d09007227 */ /* 0x000fce00078e0008 */
.L_x_18690:
        /* <DEDUP_REMOVED lines=47> */
[----:B------:R-:W0:Y:S04]  /*4130*/  S2R R26, SR_TID.X ;  /* 0x00000000001a7919 */ /* 0x000e280000002100 */
[----:B------:R-:W2:Y:S04]  /*4140*/  LDG.E.CONSTANT R27, desc[UR10][R34.64] ;  /* 0x0000000a221b7981 */ /* 0x000ea8000c1e9900 */
[----:B------:R-:W-:Y:S04]  /*4150*/  LDS.128 R8, [R2+-0x10] ;  /* 0xfffff00002087984 */ /* 0x000fe80000000c00 */
[----:B------:R-:W1:Y:S01]  /*4160*/  LDS.128 R12, [R2] ;  /* 0x00000000020c7984 */ /* 0x000e620000000c00 */
[----:B0-----:R-:W-:-:S05]  /*4170*/  IMAD.SHL.U32 R26, R26, 0x8, RZ ;  /* 0x000000081a1a7824 */ /* 0x001fca00078e00ff */
[----:B------:R-:W-:Y:S02]  /*4180*/  LOP3.LUT R33, R26, 0xf8, RZ, 0xc0, !PT ;  /* 0x000000f81a217812 */ /* 0x000fe400078ec0ff */
[----:B-1----:R-:W-:Y:S01]  /*4190*/  F2FP.BF16.F32.PACK_AB R14, R15, R14 ;  /* 0x0000000e0f0e723e */ /* 0x002fe200000010ff */
[----:B------:R-:W-:Y:S01]  /*41a0*/  BSSY.RECONVERGENT B2, `(.L_x_18676) ;  /* 0x000002f000027945 */ /* 0x000fe20003800200 */
[----:B------:R-:W-:Y:S01]  /*41b0*/  F2FP.BF16.F32.PACK_AB R13, R13, R12 ;  /* 0x0000000c0d0d723e */ /* 0x000fe200000010ff */
[----:B--2---:R-:W-:-:S03]  /*41c0*/  IMAD.WIDE R26, R27, UR13, R24 ;  /* 0x0000000d1b1a7c25 */ /* 0x004fc6000f8e0218 */
[----:B------:R-:W-:Y:S02]  /*41d0*/  IADD3 R33, P0, PT, R33, R26, RZ ;  /* 0x0000001a21217210 */ /* 0x000fe40007f1e0ff */
[----:B------:R-:W-:-:S03]  /*41e0*/  F2FP.BF16.F32.PACK_AB R26, R11, R10 ;  /* 0x0000000a0b1a723e */ /* 0x000fc600000010ff */
[----:B------:R-:W-:Y:S01]  /*41f0*/  IMAD.X R36, RZ, RZ, R27, P0 ;  /* 0x000000ffff247224 */ /* 0x000fe200000e061b */
[----:B------:R-:W-:Y:S02]  /*4200*/  F2FP.BF16.F32.PACK_AB R27, R9, R8 ;  /* 0x00000008091b723e */ /* 0x000fe400000010ff */
[C---:B---3--:R-:W-:Y:S02]  /*4210*/  LEA R8, P0, R33.reuse, UR14, 0x1 ;  /* 0x0000000e21087c11 */ /* 0x048fe4000f8008ff */
[----:B------:R-:W-:Y:S02]  /*4220*/  MOV R10, R27 ;  /* 0x0000001b000a7202 */ /* 0x000fe40000000f00 */
[----:B------:R-:W-:Y:S01]  /*4230*/  LEA.HI.X R9, R33, UR15, R36, 0x1, P0 ;  /* 0x0000000f21097c11 */ /* 0x000fe200080f0c24 */
[----:B------:R-:W-:Y:S01]  /*4240*/  VIADD R33, R31, 0xfffffffd ;  /* 0xfffffffd1f217836 */ /* 0x000fe20000000000 */
[----:B------:R-:W-:-:S03]  /*4250*/  ISETP.NE.AND P0, PT, R30, -0x1, PT ;  /* 0xffffffff1e00780c */ /* 0x000fc60003f05270 */
[----:B------:R0:W5:Y:S04]  /*4260*/  LDG.E.CONSTANT R27, desc[UR10][R8.64] ;  /* 0x0000000a081b7981 */ /* 0x000168000c1e9900 */
[----:B------:R0:W5:Y:S04]  /*4270*/  LDG.E.CONSTANT R15, desc[UR10][R8.64+0x4] ;  /* 0x0000040a080f7981 */ /* 0x000168000c1e9900 */
        /* <DEDUP_REMOVED lines=33> */
.L_x_18677:
[----:B------:R-:W-:Y:S05]  /*4490*/  BSYNC.RECONVERGENT B2 ;  /* 0x0000000000027941 */ /* 0x000fea0003800200 */
.L_x_18676:
[----:B-----5:R-:W-:Y:S02]  /*44a0*/  HMUL2.BF16_V2 R27, R10, R27 ;  /* 0x0000001b0a1b7232 */ /* 0x020fe40000200000 */
[----:B------:R-:W-:Y:S02]  /*44b0*/  IMAD.MOV.U32 R12, RZ, RZ, R26 ;  /* 0x000000ffff0c7224 */ /* 0x000fe400078e001a */
[----:B------:R-:W-:Y:S01]  /*44c0*/  HMUL2.BF16_V2 R34, R13, R34 ;  /* 0x000000220d227232 */ /* 0x000fe20000200000 */
[C---:B------:R-:W-:Y:S02]  /*44d0*/  PRMT R35, R27.reuse, 0x7632, R35 ;  /* 0x000076321b237816 */ /* 0x040fe40000000023 */
[----:B------:R-:W-:-:S03]  /*44e0*/  SHF.L.U32 R27, R27, 0x10, RZ ;  /* 0x000000101b1b7819 */ /* 0x000fc600000006ff */
[----:B------:R-:W-:Y:S02]  /*44f0*/  IMAD.U32 R26, R35, 0x10000, RZ ;  /* 0x00010000231a7824 */ /* 0x000fe400078e00ff */
[----:B------:R-:W-:Y:S02]  /*4500*/  HFMA2.BF16_V2 R35, R12, R15, -RZ ;  /* 0x0000000f0c237231 */ /* 0x000fe400003000ff */
[----:B------:R-:W-:-:S03]  /*4510*/  FADD.FTZ R15, R27, R26 ;  /* 0x0000001a1b0f7221 */ /* 0x000fc60000010000 */
[C---:B------:R-:W-:Y:S02]  /*4520*/  PRMT R26, R35.reuse, 0x7610, R26 ;  /* 0x00007610231a7816 */ /* 0x040fe4000000001a */
[----:B------:R-:W-:Y:S01]  /*4530*/  PRMT R27, R35, 0x7632, R27 ;  /* 0x00007632231b7816 */ /* 0x000fe2000000001b */
[----:B------:R-:W-:Y:S02]  /*4540*/  HFMA2.BF16_V2 R35, R14, R11, -RZ ;  /* 0x0000000b0e237231 */ /* 0x000fe400003000ff */
[----:B------:R-:W-:Y:S01]  /*4550*/  IMAD.U32 R26, R26, 0x10000, RZ ;  /* 0x000100001a1a7824 */ /* 0x000fe200078e00ff */
[----:B------:R-:W-:-:S05]  /*4560*/  SHF.L.U32 R27, R27, 0x10, RZ ;  /* 0x000000101b1b7819 */ /* 0x000fca00000006ff */
[--C-:B------:R-:W-:Y:S01]  /*4570*/  FADD.FTZ R26, R26, R27.reuse ;  /* 0x0000001b1a1a7221 */ /* 0x100fe20000010000 */
[C---:B------:R-:W-:Y:S02]  /*4580*/  PRMT R27, R34.reuse, 0x7610, R27 ;  /* 0x00007610221b7816 */ /* 0x040fe4000000001b */
[----:B------:R-:W-:-:S03]  /*4590*/  PRMT R34, R34, 0x7632, R34 ;  /* 0x0000763222227816 */ /* 0x000fc60000000022 */
[----:B------:R-:W-:Y:S02]  /*45a0*/  IMAD.U32 R27, R27, 0x10000, RZ ;  /* 0x000100001b1b7824 */ /* 0x000fe400078e00ff */
[----:B------:R-:W-:-:S04]  /*45b0*/  IMAD.U32 R34, R34, 0x10000, RZ ;  /* 0x0001000022227824 */ /* 0x000fc800078e00ff */
[----:B------:R-:W-:Y:S01]  /*45c0*/  FADD.FTZ R11, R27, R34 ;  /* 0x000000221b0b7221 */ /* 0x000fe20000010000 */
[--C-:B------:R-:W-:Y:S01]  /*45d0*/  FADD.FTZ R34, R15, R26.reuse ;  /* 0x0000001a0f227221 */ /* 0x100fe20000010000 */
[C---:B------:R-:W-:Y:S01]  /*45e0*/  PRMT R15, R35.reuse, 0x7610, R15 ;  /* 0x00007610230f7816 */ /* 0x040fe2000000000f */
[----:B------:R1:W5:Y:S01]  /*45f0*/  LDG.E.CONSTANT R27, desc[UR10][R8.64+0x204] ;  /* 0x0002040a081b7981 */ /* 0x000362000c1e9900 */
[----:B------:R-:W-:Y:S01]  /*4600*/  PRMT R26, R35, 0x7632, R26 ;  /* 0x00007632231a7816 */ /* 0x000fe2000000001a */
[----:B------:R-:W-:Y:S01]  /*4610*/  FADD.FTZ R11, R34, R11 ;  /* 0x0000000b220b7221 */ /* 0x000fe20000010000 */
        /* <DEDUP_REMOVED lines=40> */
.L_x_18679:
[----:B------:R-:W-:Y:S05]  /*48a0*/  BSYNC.RECONVERGENT B2 ;  /* 0x0000000000027941 */ /* 0x000fea0003800200 */
.L_x_18678:
        /* <DEDUP_REMOVED lines=10> */
[--C-:B------:R-:W-:Y:S01]  /*4950*/  FADD.FTZ R26, R27, R34.reuse ;  /* 0x000000221b1a7221 */ /* 0x100fe20000010000 */
[C---:B------:R-:W-:Y:S02]  /*4960*/  PRMT R27, R35.reuse, 0x7610, R27 ;  /* 0x00007610231b7816 */ /* 0x040fe4000000001b */
[----:B------:R-:W-:Y:S01]  /*4970*/  PRMT R34, R35, 0x7632, R34 ;  /* 0x0000763223227816 */ /* 0x000fe20000000022 */
[----:B------:R-:W-:Y:S01]  /*4980*/  HFMA2.BF16_V2 R35, R14, R11, -RZ ;  /* 0x0000000b0e237231 */ /* 0x000fe200003000ff */
[----:B------:R-:W-:-:S03]  /*4990*/  SHF.L.U32 R27, R27, 0x10, RZ ;  /* 0x000000101b1b7819 */ /* 0x000fc600000006ff */
[----:B------:R-:W-:-:S04]  /*49a0*/  IMAD.U32 R34, R34, 0x10000, RZ ;  /* 0x0001000022227824 */ /* 0x000fc800078e00ff */
[----:B------:R-:W-:Y:S01]  /*49b0*/  FADD.FTZ R11, R27, R34 ;  /* 0x000000221b0b7221 */ /* 0x000fe20000010000 */
[--C-:B------:R-:W-:Y:S01]  /*49c0*/  FADD.FTZ R34, R15, R26.reuse ;  /* 0x0000001a0f227221 */ /* 0x100fe20000010000 */
[C---:B------:R-:W-:Y:S01]  /*49d0*/  PRMT R15, R35.reuse, 0x7610, R15 ;  /* 0x00007610230f7816 */ /* 0x040fe2000000000f */
[----:B------:R2:W5:Y:S01]  /*49e0*/  LDG.E.CONSTANT R27, desc[UR10][R8.64+0x404] ;  /* 0x0004040a081b7981 */ /* 0x000562000c1e9900 */
[----:B------:R-:W-:Y:S01]  /*49f0*/  PRMT R26, R35, 0x7632, R26 ;  /* 0x00007632231a7816 */ /* 0x000fe2000000001a */
[----:B------:R-:W-:Y:S02]  /*4a00*/  FADD.FTZ R11, R34, R11 ;  /* 0x0000000b220b7221 */ /* 0x000fe40000010000 */
[----:B------:R-:W-:Y:S01]  /*4a10*/  IMAD.U32 R15, R15, 0x10000, RZ ;  /* 0x000100000f0f7824 */ /* 0x000fe200078e00ff */
[----:B------:R-:W-:-:S05]  /*4a20*/  SHF.L.U32 R26, R26, 0x10, RZ ;  /* 0x000000101a1a7819 */ /* 0x000fca00000006ff */
        /* <DEDUP_REMOVED lines=38> */
.L_x_18681:
[----:B------:R-:W-:Y:S05]  /*4c90*/  BSYNC.RECONVERGENT B2 ;  /* 0x0000000000027941 */ /* 0x000fea0003800200 */
.L_x_18680:
        /* <DEDUP_REMOVED lines=10> */
[--C-:B------:R-:W-:Y:S01]  /*4d40*/  FADD.FTZ R26, R27, R34.reuse ;  /* 0x000000221b1a7221 */ /* 0x100fe20000010000 */
[C---:B------:R-:W-:Y:S02]  /*4d50*/  PRMT R27, R35.reuse, 0x7610, R27 ;  /* 0x00007610231b7816 */ /* 0x040fe4000000001b */
[----:B------:R-:W-:Y:S01]  /*4d60*/  PRMT R34, R35, 0x7632, R34 ;  /* 0x0000763223227816 */ /* 0x000fe20000000022 */
[----:B------:R-:W-:Y:S02]  /*4d70*/  HFMA2.BF16_V2 R35, R14, R11, -RZ ;  /* 0x0000000b0e237231 */ /* 0x000fe400003000ff */
[----:B------:R-:W-:Y:S01]  /*4d80*/  IMAD.U32 R27, R27, 0x10000, RZ ;  /* 0x000100001b1b7824 */ /* 0x000fe200078e00ff */
[----:B------:R-:W-:-:S05]  /*4d90*/  SHF.L.U32 R34, R34, 0x10, RZ ;  /* 0x0000001022227819 */ /* 0x000fca00000006ff */
[----:B------:R-:W-:Y:S01]  /*4da0*/  FADD.FTZ R11, R27, R34 ;  /* 0x000000221b0b7221 */ /* 0x000fe20000010000 */
[--C-:B------:R-:W-:Y:S01]  /*4db0*/  FADD.FTZ R34, R15, R26.reuse ;  /* 0x0000001a0f227221 */ /* 0x100fe20000010000 */
[C---:B------:R-:W-:Y:S01]  /*4dc0*/  PRMT R15, R35.reuse, 0x7610, R15 ;  /* 0x00007610230f7816 */ /* 0x040fe2000000000f */
[----:B------:R3:W5:Y:S01]  /*4dd0*/  LDG.E.CONSTANT R27, desc[UR10][R8.64+0x600] ;  /* 0x0006000a081b7981 */ /* 0x000762000c1e9900 */
[----:B------:R-:W-:Y:S01]  /*4de0*/  PRMT R26, R35, 0x7632, R26 ;  /* 0x00007632231a7816 */ /* 0x000fe2000000001a */
[----:B------:R-:W-:Y:S02]  /*4df0*/  FADD.FTZ R11, R34, R11 ;  /* 0x0000000b220b7221 */ /* 0x000fe40000010000 */
[----:B------:R-:W-:Y:S02]  /*4e00*/  IMAD.U32 R15, R15, 0x10000, RZ ;  /* 0x000100000f0f7824 */ /* 0x000fe400078e00ff */
        /* <DEDUP_REMOVED lines=39> */
.L_x_18683:
[----:B------:R-:W-:Y:S05]  /*5080*/  BSYNC.RECONVERGENT B2 ;  /* 0x0000000000027941 */ /* 0x000fea0003800200 */
.L_x_18682:
[----:B-----5:R-:W-:Y:S02]  /*5090*/  HMUL2.BF16_V2 R27, R10, R27 ;  /* 0x0000001b0a1b7232 */ /* 0x020fe40000200000 */
[----:B------:R-:W-:-:S03]  /*50a0*/  HFMA2.BF16_V2 R35, R12, R15, -RZ ;  /* 0x0000000f0c237231 */ /* 0x000fc600003000ff */
[C---:B------:R-:W-:Y:S02]  /*50b0*/  PRMT R34, R27.reuse, 0x7632, R34 ;  /* 0x000076321b227816 */ /* 0x040fe40000000022 */
[----:B------:R-:W-:-:S03]  /*50c0*/  SHF.L.U32 R27, R27, 0x10, RZ ;  /* 0x000000101b1b7819 */ /* 0x000fc600000006ff */
[----:B------:R-:W-:-:S04]  /*50d0*/  IMAD.U32 R34, R34, 0x10000, RZ ;  /* 0x0001000022227824 */ /* 0x000fc800078e00ff */
[--C-:B------:R-:W-:Y:S01]  /*50e0*/  FADD.FTZ R15, R27, R34.reuse ;  /* 0x000000221b0f7221 */ /* 0x100fe20000010000 */
[C---:B------:R-:W-:Y:S02]  /*50f0*/  PRMT R27, R35.reuse, 0x7610, R27 ;  /* 0x00007610231b7816 */ /* 0x040fe4000000001b */
[----:B------:R-:W-:Y:S01]  /*5100*/  PRMT R34, R35, 0x7632, R34 ;  /* 0x0000763223227816 */ /* 0x000fe20000000022 */
[----:B------:R-:W-:Y:S02]  /*5110*/  HMUL2.BF16_V2 R35, R13, R26 ;  /* 0x0000001a0d237232 */ /* 0x000fe40000200000 */
[----:B------:R-:W-:Y:S01]  /*5120*/  IMAD.U32 R27, R27, 0x10000, RZ ;  /* 0x000100001b1b7824 */ /* 0x000fe200078e00ff */
        /* <DEDUP_REMOVED lines=53> */
.L_x_18685:
[----:B------:R-:W-:Y:S05]  /*5480*/  BSYNC.RECONVERGENT B2 ;  /* 0x0000000000027941 */ /* 0x000fea0003800200 */
.L_x_18684:
[----:B-----5:R-:W-:Y:S02]  /*5490*/  HMUL2.BF16_V2 R27, R10, R27 ;  /* 0x0000001b0a1b7232 */ /* 0x020fe40000200000 */
[----:B------:R-:W-:-:S03]  /*54a0*/  HFMA2.BF16_V2 R35, R12, R15, -RZ ;  /* 0x0000000f0c237231 */ /* 0x000fc600003000ff */
[C---:B------:R-:W-:Y:S01]  /*54b0*/  PRMT R34, R27.reuse, 0x7632, R34 ;  /* 0x000076321b227816 */ /* 0x040fe20000000022 */
[----:B------:R-:W-:-:S03]  /*54c0*/  IMAD.U32 R27, R27, 0x10000, RZ ;  /* 0x000100001b1b7824 */ /* 0x000fc600078e00ff */
[----:B------:R-:W-:-:S05]  /*54d0*/  SHF.L.U32 R34, R34, 0x10, RZ ;  /* 0x0000001022227819 */ /* 0x000fca00000006ff */
[--C-:B------:R-:W-:Y:S01]  /*54e0*/  FADD.FTZ R15, R27, R34.reuse ;  /* 0x000000221b0f7221 */ /* 0x100fe20000010000 */
[C---:B------:R-:W-:Y:S02]  /*54f0*/  PRMT R27, R35.reuse, 0x7610, R27 ;  /* 0x00007610231b7816 */ /* 0x040fe4000000001b */
[----:B------:R-:W-:Y:S01]  /*5500*/  PRMT R34, R35, 0x7632, R34 ;  /* 0x0000763223227816 */ /* 0x000fe20000000022 */
[----:B------:R-:W-:Y:S02]  /*5510*/  HMUL2.BF16_V2 R35, R13, R26 ;  /* 0x0000001a0d237232 */ /* 0x000fe40000200000 */
[----:B------:R-:W-:Y:S02]  /*5520*/  IMAD.U32 R27, R27, 0x10000, RZ ;  /* 0x000100001b1b7824 */ /* 0x000fe400078e00ff */
        /* <DEDUP_REMOVED lines=53> */
.L_x_18687:
[----:B------:R-:W-:Y:S05]  /*5880*/  BSYNC.RECONVERGENT B2 ;  /* 0x0000000000027941 */ /* 0x000fea0003800200 */
.L_x_18686:
[----:B-----5:R-:W-:Y:S02]  /*5890*/  HMUL2.BF16_V2 R27, R10, R27 ;  /* 0x0000001b0a1b7232 */ /* 0x020fe40000200000 */
        /* <DEDUP_REMOVED lines=9> */
[----:B------:R-:W-:Y:S01]  /*5930*/  SHF.L.U32 R27, R27, 0x10, RZ ;  /* 0x000000101b1b7819 */ /* 0x000fe200000006ff */
[----:B------:R0:W5:Y:S02]  /*5940*/  LDG.E.CONSTANT R35, desc[UR10][R8.64+0xc00] ;  /* 0x000c000a08237981 */ /* 0x000164000c1e9900 */
[----:B------:R-:W-:-:S04]  /*5950*/  IMAD.U32 R34, R34, 0x10000, RZ ;  /* 0x0001000022227824 */ /* 0x000fc800078e00ff */
[----:B------:R-:W-:Y:S01]  /*5960*/  FADD.FTZ R34, R27, R34 ;  /* 0x000000221b227221 */ /* 0x000fe20000010000 */
[C---:B------:R-:W-:Y:S01]  /*5970*/  PRMT R27, R26.reuse, 0x7632, R27 ;  /* 0x000076321a1b7816 */ /* 0x040fe2000000001b */
[----:B------:R-:W-:-:S03]  /*5980*/  IMAD.U32 R26, R26, 0x10000, RZ ;  /* 0x000100001a1a7824 */ /* 0x000fc600078e00ff */
[----:B------:R-:W-:-:S05]  /*5990*/  SHF.L.U32 R27, R27, 0x10, RZ ;  /* 0x000000101b1b7819 */ /* 0x000fca00000006ff */
[----:B------:R-:W-:Y:S01]  /*59a0*/  FADD.FTZ R26, R26, R27 ;  /* 0x0000001b1a1a7221 */ /* 0x000fe20000010000 */
[----:B------:R-:W-:Y:S01]  /*59b0*/  FADD.FTZ R27, R15, R34 ;  /* 0x000000220f1b7221 */ /* 0x000fe20000010000 */
[C---:B------:R-:W-:Y:S01]  /*59c0*/  PRMT R15, R11.reuse, 0x7632, R15 ;  /* 0x000076320b0f7816 */ /* 0x040fe2000000000f */
[----:B------:R-:W-:Y:S02]  /*59d0*/  IMAD.U32 R11, R11, 0x10000, RZ ;  /* 0x000100000b0b7824 */ /* 0x000fe400078e00ff */
        /* <DEDUP_REMOVED lines=8> */
[----:B01234-:R-:W-:Y:S02]  /*5a60*/  IADD3 R8, PT, PT, R31, -0x2, RZ ;  /* 0xfffffffe1f087810 */ /* 0x01ffe40007ffe0ff */
[----:B------:R-:W-:Y:S02]  /*5a70*/  ISETP.GE.AND P0, PT, R33, UR9, PT ;  /* 0x0000000921007c0c */ /* 0x000fe4000bf06270 */
[----:B------:R-:W-:Y:S01]  /*5a80*/  ISETP.GE.AND P1, PT, R8, UR9, PT ;  /* 0x0000000908007c0c */ /* 0x000fe2000bf26270 */
[----:B------:R-:W-:Y:S01]  /*5a90*/  VIADD R8, R31, 0xffffffff ;  /* 0xffffffff1f087836 */ /* 0x000fe20000000000 */
[----:B-----5:R-:W-:Y:S02]  /*5aa0*/  PRMT R9, R15, 0x7632, R9 ;  /* 0x000076320f097816 */ /* 0x020fe40000000009 */
[----:B------:R-:W-:Y:S02]  /*5ab0*/  ISETP.GE.AND P3, PT, R31, UR9, PT ;  /* 0x000000091f007c0c */ /* 0x000fe4000bf66270 */
        /* <DEDUP_REMOVED lines=9> */
[----:B------:R-:W-:Y:S02]  /*5b50*/  IADD3 R8, PT, PT, R31, 0x2, RZ ;  /* 0x000000021f087810 */ /* 0x000fe40007ffe0ff */
[----:B------:R-:W-:Y:S02]  /*5b60*/  PRMT R15, R15, 0x5410, R36 ;  /* 0x000054100f0f7816 */ /* 0x000fe40000000024 */
        /* <DEDUP_REMOVED lines=9> */
[C---:B------:R-:W-:Y:S02]  /*5c00*/  PRMT R8, R27.reuse, 0x7632, R8 ;  /* 0x000076321b087816 */ /* 0x040fe40000000008 */
[----:B------:R-:W-:Y:S02]  /*5c10*/  SEL R27, R27, RZ, !P2 ;  /* 0x000000ff1b1b7207 */ /* 0x000fe40005000000 */
[----:B------:R-:W-:-:S04]  /*5c20*/  SEL R8, R8, RZ, !P0 ;  /* 0x000000ff08087207 */ /* 0x000fc80004000000 */
[----:B------:R-:W-:-:S07]  /*5c30*/  PRMT R27, R27, 0x5410, R8 ;  /* 0x000054101b1b7816 */ /* 0x000fce0000000008 */
.L_x_18689:
[----:B------:R-:W-:Y:S05]  /*5c40*/  BSYNC.RECONVERGENT B2 ;  /* 0x0000000000027941 */ /* 0x000fea0003800200 */
.L_x_18688:
[----:B012345:R-:W-:Y:S02]  /*5c50*/  HMUL2.BF16_V2 R8, R10, R35 ;  /* 0x000000230a087232 */ /* 0x03ffe40000200000 */
[----:B------:R-:W-:Y:S02]  /*5c60*/  HFMA2.BF16_V2 R12, R12, R15, -RZ ;  /* 0x0000000f0c0c7231 */ /* 0x000fe400003000ff */
[----:B------:R-:W-:Y:S02]  /*5c70*/  HMUL2.BF16_V2 R13, R13, R34 ;  /* 0x000000220d0d7232 */ /* 0x000fe40000200000 */
[----:B------:R-:W-:Y:S02]  /*5c80*/  HFMA2.BF16_V2 R14, R14, R27, -RZ ;  /* 0x0000001b0e0e7231 */ /* 0x000fe400003000ff */
[----:B------:R-:W-:Y:S01]  /*5c90*/  FADD.FTZ R26, R26, R11 ;  /* 0x0000000b1a1a7221 */ /* 0x000fe20000010000 */
[C---:B------:R-:W-:Y:S02]  /*5ca0*/  PRMT R9, R8.reuse, 0x7632, R9 ;  /* 0x0000763208097816 */ /* 0x040fe40000000009 */
[----:B------:R-:W-:Y:S01]  /*5cb0*/  SHF.L.U32 R8, R8, 0x10, RZ ;  /* 0x0000001008087819 */ /* 0x000fe200000006ff */
[----:B------:R-:W-:-:S02]  /*5cc0*/  FADD.FTZ R19, R19, R26 ;  /* 0x0000001a13137221 */ /* 0x000fc40000010000 */
[----:B------:R-:W-:Y:S01]  /*5cd0*/  IMAD.U32 R9, R9, 0x10000, RZ ;  /* 0x0001000009097824 */ /* 0x000fe200078e00ff */
[----:B------:R-:W-:-:S03]  /*5ce0*/  PRMT R10, R12, 0x7632, R10 ;  /* 0x000076320c0a7816 */ /* 0x000fc6000000000a */
[--C-:B------:R-:W-:Y:S01]  /*5cf0*/  FADD.FTZ R8, R8, R9.reuse ;  /* 0x0000000908087221 */ /* 0x100fe20000010000 */
[----:B------:R-:W-:Y:S02]  /*5d00*/  PRMT R9, R12, 0x7610, R9 ;  /* 0x000076100c097816 */ /* 0x000fe40000000009 */
[C---:B------:R-:W-:Y:S02]  /*5d10*/  PRMT R12, R13.reuse, 0x7610, R12 ;  /* 0x000076100d0c7816 */ /* 0x040fe4000000000c */
[----:B------:R-:W-:Y:S01]  /*5d20*/  PRMT R13, R13, 0x7632, R13 ;  /* 0x000076320d0d7816 */ /* 0x000fe2000000000d */
[----:B------:R-:W-:Y:S01]  /*5d30*/  IMAD.U32 R15, R9, 0x10000, RZ ;  /* 0x00010000090f7824 */ /* 0x000fe200078e00ff */
[----:B------:R-:W-:Y:S01]  /*5d40*/  SHF.L.U32 R10, R10, 0x10, RZ ;  /* 0x000000100a0a7819 */ /* 0x000fe200000006ff */
[----:B------:R-:W-:Y:S01]  /*5d50*/  IMAD.U32 R12, R12, 0x10000, RZ ;  /* 0x000100000c0c7824 */ /* 0x000fe200078e00ff */
[C---:B------:R-:W-:Y:S01]  /*5d60*/  PRMT R9, R14.reuse, 0x7632, R9 ;  /* 0x000076320e097816 */ /* 0x040fe20000000009 */
[----:B------:R-:W-:Y:S01]  /*5d70*/  IMAD.U32 R13, R13, 0x10000, RZ ;  /* 0x000100000d0d7824 */ /* 0x000fe200078e00ff */
[----:B------:R-:W-:Y:S01]  /*5d80*/  SHF.L.U32 R14, R14, 0x10, RZ ;  /* 0x000000100e0e7819 */ /* 0x000fe200000006ff */
[----:B------:R-:W-:-:S02]  /*5d90*/  FADD.FTZ R15, R15, R10 ;  /* 0x0000000a0f0f7221 */ /* 0x000fc40000010000 */
[----:B------:R-:W-:Y:S02]  /*5da0*/  IMAD.U32 R9, R9, 0x10000, RZ ;  /* 0x0001000009097824 */ /* 0x000fe400078e00ff */
[----:B------:R-:W-:Y:S01]  /*5db0*/  FADD.FTZ R13, R12, R13 ;  /* 0x0000000d0c0d7221 */ /* 0x000fe20000010000 */
[----:B------:R-:W-:Y:S01]  /*5dc0*/  FADD.FTZ R8, R8, R15 ;  /* 0x0000000f08087221 */ /* 0x000fe20000010000 */
[----:B------:R-:W-:-:S03]  /*5dd0*/  FADD.FTZ R9, R14, R9 ;  /* 0x000000090e097221 */ /* 0x000fc60000010000 */
[----:B------:R-:W-:-:S04]  /*5de0*/  FADD.FTZ R8, R8, R13 ;  /* 0x0000000d08087221 */ /* 0x000fc80000010000 */
[----:B------:R-:W-:-:S04]  /*5df0*/  FADD.FTZ R8, R8, R9 ;  /* 0x0000000908087221 */ /* 0x000fc80000010000 */
[----:B------:R-:W-:-:S07]  /*5e00*/  FADD.FTZ R17, R17, R8 ;  /* 0x0000000811117221 */ /* 0x000fce0000010000 */
.L_x_18675:
[----:B---3--:R-:W-:Y:S05]  /*5e10*/  BSYNC.RECONVERGENT B0 ;  /* 0x0000000000007941 */ /* 0x008fea0003800200 */
.L_x_18674:
        /* <DEDUP_REMOVED lines=14> */
.L_x_18673:
[----:B--23--:R-:W-:Y:S05]  /*5f00*/  BSYNC.RECONVERGENT B1 ;  /* 0x0000000000017941 */ /* 0x00cfea0003800200 */
.L_x_18672:
[----:B01----:R-:W0:Y:S01]  /*5f10*/  S2R R12, SR_TID.X ;  /* 0x00000000000c7919 */ /* 0x003e220000002100 */
[----:B------:R-:W1:Y:S01]  /*5f20*/  S2UR UR5, SR_CgaCtaId ;  /* 0x00000000000579c3 */ /* 0x000e620000008800 */
[----:B------:R-:W-:Y:S01]  /*5f30*/  UMOV UR4, 0x400 ;  /* 0x0000040000047882 */ /* 0x000fe20000000000 */
[----:B------:R-:W-:Y:S01]  /*5f40*/  BSSY.RECONVERGENT B0, `(.L_x_18691) ;  /* 0x0000037000007945 */ /* 0x000fe20003800200 */
[----:B------:R-:W2:Y:S01]  /*5f50*/  SHFL.BFLY PT, R0, R29, 0x1, 0x1f ;  /* 0x0c201f001d007f89 */ /* 0x000ea200000e0000 */
[----:B------:R-:W-:-:S03]  /*5f60*/  UIADD3 UR4, UPT, UPT, UR4, 0x100, URZ ;  /* 0x0000010004047890 */ /* 0x000fc6000fffe0ff */
[----:B------:R-:W3:Y:S04]  /*5f70*/  SHFL.BFLY PT, R3, R28, 0x1, 0x1f ;  /* 0x0c201f001c037f89 */ /* 0x000ee800000e0000 */
[----:B------:R-:W4:Y:S04]  /*5f80*/  SHFL.BFLY PT, R2, R23, 0x1, 0x1f ;  /* 0x0c201f0017027f89 */ /* 0x000f2800000e0000 */
[----:B------:R-:W4:Y:S04]  /*5f90*/  SHFL.BFLY PT, R5, R22, 0x1, 0x1f ;  /* 0x0c201f0016057f89 */ /* 0x000f2800000e0000 */
[----:B------:R-:W4:Y:S04]  /*5fa0*/  SHFL.BFLY PT, R9, R20, 0x1, 0x1f ;  /* 0x0c201f0014097f89 */ /* 0x000f2800000e0000 */
[----:B------:R-:W4:Y:S01]  /*5fb0*/  SHFL.BFLY PT, R4, R19, 0x1, 0x1f ;  /* 0x0c201f0013047f89 */ /* 0x000f2200000e0000 */
[----:B-1----:R-:W-:-:S03]  /*5fc0*/  ULEA UR4, UR5, UR4, 0x18 ;  /* 0x0000000405047291 */ /* 0x002fc6000f8ec0ff */
[----:B------:R-:W1:Y:S01]  /*5fd0*/  SHFL.BFLY PT, R8, R17, 0x1, 0x1f ;  /* 0x0c201f0011087f89 */ /* 0x000e6200000e0000 */
[----:B--2---:R-:W-:Y:S01]  /*5fe0*/  FADD.FTZ R0, R0, R29 ;  /* 0x0000001d00007221 */ /* 0x004fe20000010000 */
[C---:B0-----:R-:W-:Y:S01]  /*5ff0*/  LOP3.LUT R10, R12.reuse, 0x1, RZ, 0xc0, !PT ;  /* 0x000000010c0a7812 */ /* 0x041fe200078ec0ff */
[----:B------:R-:W-:Y:S01]  /*6000*/  BAR.SYNC.DEFER_BLOCKING 0x0 ;  /* 0x0000000000007b1d */ /* 0x000fe20000010000 */
[----:B------:R-:W-:Y:S01]  /*6010*/  LOP3.LUT R11, R12, 0x3c0, RZ, 0xc0, !PT ;  /* 0x000003c00c0b7812 */ /* 0x000fe200078ec0ff */
[----:B---3--:R-:W-:Y:S01]  /*6020*/  FADD.FTZ R3, R3, R28 ;  /* 0x0000001c03037221 */ /* 0x008fe20000010000 */
[----:B------:R-:W-:Y:S01]  /*6030*/  ISETP.NE.AND P5, PT, R10, RZ, PT ;  /* 0x000000ff0a00720c */ /* 0x000fe20003fa5270 */
[----:B----4-:R-:W-:Y:S01]  /*6040*/  FADD.FTZ R2, R2, R23 ;  /* 0x0000001702027221 */ /* 0x010fe20000010000 */
[----:B------:R-:W-:Y:S02]  /*6050*/  LOP3.LUT R10, R12, 0x1f, RZ, 0xc0, !PT ;  /* 0x0000001f0c0a7812 */ /* 0x000fe400078ec0ff */
[----:B------:R-:W-:Y:S01]  /*6060*/  SHF.R.U32.HI R13, RZ, 0x5, R12 ;  /* 0x00000005ff0d7819 */ /* 0x000fe2000001160c */
[----:B------:R-:W-:Y:S01]  /*6070*/  FADD.FTZ R5, R5, R22 ;  /* 0x0000001605057221 */ /* 0x000fe20000010000 */
[----:B------:R-:W-:-:S02]  /*6080*/  SHF.R.U32.HI R10, RZ, 0x1, R10 ;  /* 0x00000001ff0a7819 */ /* 0x000fc4000001160a */
[----:B------:R-:W-:Y:S01]  /*6090*/  ISETP.NE.OR P4, PT, R11, 0x40, P5 ;  /* 0x000000400b00780c */ /* 0x000fe20002f85670 */
[----:B------:R-:W-:Y:S01]  /*60a0*/  FADD.FTZ R20, R9, R20 ;  /* 0x0000001409147221 */ /* 0x000fe20000010000 */
[----:B------:R-:W-:Y:S01]  /*60b0*/  LOP3.LUT P0, RZ, R12, 0x3c1, RZ, 0xc0, !PT ;  /* 0x000003c10cff7812 */ /* 0x000fe2000780c0ff */
[----:B------:R-:W-:Y:S02]  /*60c0*/  IMAD R10, R13, 0x70, R10 ;  /* 0x000000700d0a7824 */ /* 0x000fe400078e020a */
[----:B------:R-:W-:Y:S01]  /*60d0*/  FADD.FTZ R19, R4, R19 ;  /* 0x0000001304137221 */ /* 0x000fe20000010000 */
[C---:B------:R-:W-:Y:S02]  /*60e0*/  LOP3.LUT R4, R12.reuse, 0x3e0, RZ, 0xc0, !PT ;  /* 0x000003e00c047812 */ /* 0x040fe400078ec0ff */
[----:B------:R-:W-:Y:S01]  /*60f0*/  LOP3.LUT P1, RZ, R12, 0x3e1, RZ, 0xc0, !PT ;  /* 0x000003e10cff7812 */ /* 0x000fe2000782c0ff */
[----:B-1----:R-:W-:Y:S01]  /*6100*/  FADD.FTZ R17, R8, R17 ;  /* 0x0000001108117221 */ /* 0x002fe20000010000 */
[----:B------:R-:W-:-:S02]  /*6110*/  LEA R10, R10, UR4, 0x2 ;  /* 0x000000040a0a7c11 */ /* 0x000fc4000f8e10ff */
[----:B------:R-:W-:Y:S02]  /*6120*/  ISETP.GT.U32.AND P2, PT, R12, 0x1f, PT ;  /* 0x0000001f0c00780c */ /* 0x000fe40003f44070 */
[----:B------:R-:W-:Y:S01]  /*6130*/  ISETP.NE.OR P3, PT, R4, 0x20, P5 ;  /* 0x000000200400780c */ /* 0x000fe20002f65670 */
        /* <DEDUP_REMOVED lines=23> */
.L_x_18692:
[----:B------:R-:W-:Y:S05]  /*62b0*/  BSYNC.RECONVERGENT B0 ;  /* 0x0000000000007941 */ /* 0x000fea0003800200 */
.L_x_18691:
        /* <DEDUP_REMOVED lines=25> */
.L_x_18694:
[----:B------:R-:W-:Y:S05]  /*6450*/  BSYNC.RECONVERGENT B0 ;  /* 0x0000000000007941 */ /* 0x000fea0003800200 */
.L_x_18693:
        /* <DEDUP_REMOVED lines=31> */
.L_x_18649:
[----:B------:R-:W-:Y:S01]  /*6650*/  BSSY B2, `(.L_x_18695) ;  /* 0x0000008000027945 */ /* 0x000fe20003800000 */
[----:B------:R-:W-:Y:S01]  /*6660*/  MOV R11, R9 ;  /* 0x00000009000b7202 */ /* 0x000fe20000000f00 */
[----:B------:R-:W-:Y:S01]  /*6670*/  IMAD.MOV.U32 R10, RZ, RZ, 0x1 ;  /* 0x00000001ff0a7424 */ /* 0x000fe200078e00ff */
[----:B------:R-:W-:Y:S01]  /*6680*/  MOV R8, 0xffffffff ;  /* 0xffffffff00087802 */ /* 0x000fe20000000f00 */
[----:B------:R-:W-:-:S07]  /*6690*/  IMAD.MOV.U32 R13, RZ, RZ, 0x1f ;  /* 0x0000001fff0d7424 */ /* 0x000fce00078e00ff */
[----:B------:R-:W-:Y:S05]  /*66a0*/  WARPSYNC.COLLECTIVE R8, `(.L_x_18696) ;  /* 0x0000000008087348 */ /* 0x000fea0003c00000 */
[----:B------:R0:W1:Y:S02]  /*66b0*/  SHFL.BFLY P2, R12, R11, R10, R13 ;  /* 0x0c00000a0b0c7389 */ /* 0x000064000004000d */
[----:B01----:R-:W-:Y:S05]  /*66c0*/  ENDCOLLECTIVE ;  /* 0x000000000000791b */ /* 0x003fea0003800000 */
.L_x_18696:
[----:B------:R-:W-:Y:S05]  /*66d0*/  BSYNC B2 ;  /* 0x0000000000027941 */ /* 0x000fea0003800000 */
.L_x_18695:
[----:B------:R-:W-:Y:S01]  /*66e0*/  IMAD.MOV.U32 R8, RZ, RZ, R12 ;  /* 0x000000ffff087224 */ /* 0x000fe200078e000c */
[----:B------:R-:W-:Y:S06]  /*66f0*/  BRA `(.L_x_18697) ;  /* 0xffffffb800147947 */ /* 0x000fec000383ffff */
.L_x_18651:
[----:B------:R-:W-:Y:S01]  /*6700*/  HFMA2 R10, -RZ, RZ, 0, 9.5367431640625e-07 ;  /* 0x00000010ff0a7431 */ /* 0x000fe200000001ff */
[----:B------:R-:W-:Y:S01]  /*6710*/  BSSY B0, `(.L_x_18698) ;  /* 0x0000007000007945 */ /* 0x000fe20003800000 */
[----:B------:R-:W-:Y:S02]  /*6720*/  IMAD.MOV.U32 R11, RZ, RZ, R20 ;  /* 0x000000ffff0b7224 */ /* 0x000fe400078e0014 */
[----:B------:R-:W-:Y:S02]  /*6730*/  IMAD.MOV.U32 R13, RZ, RZ, 0x1f ;  /* 0x0000001fff0d7424 */ /* 0x000fe400078e00ff */
[----:B------:R-:W-:-:S07]  /*6740*/  IMAD.MOV.U32 R8, RZ, RZ, -0x1 ;  /* 0xffffffffff087424 */ /* 0x000fce00078e00ff */
[----:B-----5:R-:W-:Y:S05]  /*6750*/  WARPSYNC.COLLECTIVE R8, `(.L_x_18699) ;  /* 0x0000000008087348 */ /* 0x020fea0003c00000 */
[----:B------:R0:W1:Y:S02]  /*6760*/  SHFL.BFLY P2, R12, R11, R10, R13 ;  /* 0x0c00000a0b0c7389 */ /* 0x000064000004000d */
[----:B01---5:R-:W-:Y:S05]  /*6770*/  ENDCOLLECTIVE ;  /* 0x000000000000791b */ /* 0x023fea0003800000 */
.L_x_18699:
[----:B------:R-:W-:Y:S05]  /*6780*/  BSYNC B0 ;  /* 0x0000000000007941 */ /* 0x000fea0003800000 */
.L_x_18698:
[----:B------:R-:W-:Y:S01]  /*6790*/  MOV R3, R12 ;  /* 0x0000000c00037202 */ /* 0x000fe20000000f00 */
[----:B------:R-:W-:Y:S02]  /*67a0*/  HFMA2 R13, -RZ, RZ, 0, 1.847743988037109375e-06 ;  /* 0x0000001fff0d7431 */ /* 0x000fe400000001ff */
[----:B------:R-:W-:Y:S01]  /*67b0*/  IMAD.MOV.U32 R10, RZ, RZ, 0x8 ;  /* 0x00000008ff0a7424 */ /* 0x000fe200078e00ff */
[----:B------:R-:W-:Y:S01]  /*67c0*/  FMNMX.FTZ R3, R3, R20, !PT ;  /* 0x0000001403037209 */ /* 0x000fe20007810000 */
[----:B------:R-:W-:-:S04]  /*67d0*/  IMAD.MOV.U32 R8, RZ, RZ, -0x1 ;  /* 0xffffffffff087424 */ /* 0x000fc800078e00ff */
[----:B------:R-:W-:-:S07]  /*67e0*/  IMAD.MOV.U32 R11, RZ, RZ, R3 ;  /* 0x000000ffff0b7224 */ /* 0x000fce00078e0003 */
[----:B------:R-:W-:Y:S05]  /*67f0*/  WARPSYNC.COLLECTIVE R8, `(.L_x_18700) ;  /* 0x0000000008087348 */ /* 0x000fea0003c00000 */
[----:B------:R0:W1:Y:S02]  /*6800*/  SHFL.BFLY P2, R12, R11, R10, R13 ;  /* 0x0c00000a0b0c7389 */ /* 0x000064000004000d */
[----:B01----:R-:W-:Y:S05]  /*6810*/  ENDCOLLECTIVE ;  /* 0x000000000000791b */ /* 0x003fea0003800000 */
.L_x_18700:
[----:B------:R-:W-:Y:S02]  /*6820*/  IMAD.MOV.U32 R10, RZ, RZ, 0x4 ;  /* 0x00000004ff0a7424 */ /* 0x000fe400078e00ff */
[----:B------:R-:W-:-:S05]  /*6830*/  IMAD.MOV.U32 R0, RZ, RZ, R12 ;  /* 0x000000ffff007224 */ /* 0x000fca00078e000c */
[----:B------:R-:W-:-:S04]  /*6840*/  FMNMX.FTZ R0, R3, R0, !PT ;  /* 0x0000000003007209 */ /* 0x000fc80007810000 */
[----:B------:R-:W-:-:S07]  /*6850*/  MOV R11, R0 ;  /* 0x00000000000b7202 */ /* 0x000fce0000000f00 */
[----:B------:R-:W-:Y:S05]  /*6860*/  WARPSYNC.COLLECTIVE R8, `(.L_x_18701) ;  /* 0x0000000008087348 */ /* 0x000fea0003c00000 */
[----:B------:R0:W1:Y:S02]  /*6870*/  SHFL.BFLY P2, R12, R11, R10, R13 ;  /* 0x0c00000a0b0c7389 */ /* 0x000064000004000d */
[----:B01----:R-:W-:Y:S05]  /*6880*/  ENDCOLLECTIVE ;  /* 0x000000000000791b */ /* 0x003fea0003800000 */
.L_x_18701:
[----:B------:R-:W-:Y:S02]  /*6890*/  IMAD.MOV.U32 R10, RZ, RZ, 0x2 ;  /* 0x00000002ff0a7424 */ /* 0x000fe400078e00ff */
[----:B------:R-:W-:-:S05]  /*68a0*/  IMAD.MOV.U32 R9, RZ, RZ, R12 ;  /* 0x000000ffff097224 */ /* 0x000fca00078e000c */
[----:B------:R-:W-:-:S04]  /*68b0*/  FMNMX.FTZ R9, R0, R9, !PT ;  /* 0x0000000900097209 */ /* 0x000fc80007810000 */
[----:B------:R-:W-:-:S07]  /*68c0*/  MOV R11, R9 ;  /* 0x00000009000b7202 */ /* 0x000fce0000000f00 */
[----:B------:R-:W-:Y:S05]  /*68d0*/  WARPSYNC.COLLECTIVE R8, `(.L_x_18702) ;  /* 0x0000000008087348 */ /* 0x000fea0003c00000 */
[----:B------:R0:W1:Y:S02]  /*68e0*/  SHFL.BFLY P2, R12, R11, R10, R13 ;  /* 0x0c00000a0b0c7389 */ /* 0x000064000004000d */
[----:B01----:R-:W-:Y:S05]  /*68f0*/  ENDCOLLECTIVE ;  /* 0x000000000000791b */ /* 0x003fea0003800000 */
.L_x_18702:
[----:B------:R-:W-:Y:S05]  /*6900*/  BRA `(.L_x_18703) ;  /* 0xffffffb800107947 */ /* 0x000fea000383ffff */
.L_x_18704:
        /* <DEDUP_REMOVED lines=15> */
.L_x_25927:


//--------------------- .text._ZN4vllm25paged_attention_v1_kernelI13__nv_bfloat16S1_Li96ELi16ELi128ELNS_18Fp8KVCacheDataTypeE0ELb1EEEvPT_PKS3_PKT0_S9_ifPKiSB_iPKfiiiSD_SD_iiiii --------------------------
	.section	.text._ZN4vllm25paged_attention_v1_kernelI13__nv_bfloat16S1_Li96ELi16ELi128ELNS_18Fp8KVCacheDataTypeE0ELb1EEEvPT_PKS3_PKT0_S9_ifPKiSB_iPKfiiiSD_SD_iiiii,"ax",@progbits
	.align	128
        .global         _ZN4vllm25paged_attention_v1_kernelI13__nv_bfloat16S1_Li96ELi16ELi128ELNS_18Fp8KVCacheDataTypeE0ELb1EEEvPT_PKS3_PKT0_S9_ifPKiSB_iPKfiiiSD_SD_iiiii
        .type           _ZN4vllm25paged_attention_v1_kernelI13__nv_bfloat16S1_Li96ELi16ELi128ELNS_18Fp8KVCacheDataTypeE0ELb1EEEvPT_PKS3_PKT0_S9_ifPKiSB_iPKfiiiSD_SD_iiiii,@function
        .size           _ZN4vllm25paged_attention_v1_kernelI13__nv_bfloat16S1_Li96ELi16ELi128ELNS_18Fp8KVCacheDataTypeE0ELb1EEEvPT_PKS3_PKT0_S9_ifPKiSB_iPKfiiiSD_SD_iiiii,(.L_x_25928 - _ZN4vllm25paged_attention_v1_kernelI13__nv_bfloat16S1_Li96ELi16ELi128ELNS_18Fp8KVCacheDataTypeE0ELb1EEEvPT_PKS3_PKT0_S9_ifPKiSB_iPKfiiiSD_SD_iiiii)
        .other          _ZN4vllm25paged_attention_v1_kernelI13__nv_bfloat16S1_Li96ELi16ELi128ELNS_18Fp8KVCacheDataTypeE0ELb1EEEvPT_PKS3_PKT0_S9_ifPKiSB_iPKfiiiSD_SD_iiiii,@"STO_CUDA_ENTRY STV_DEFAULT"
_ZN4vllm25paged_attention_v1_kernelI13__nv_bfloat16S1_Li96ELi16ELi128ELNS_18Fp8KVCacheDataTypeE0ELb1EEEvPT_PKS3_PKT0_S9_ifPKiSB_iPKfiiiSD_SD_iiiii:
.text._ZN4vllm25paged_attention_v1_kernelI13__nv_bfloat16S1_Li96ELi16ELi128ELNS_18Fp8KVCacheDataTypeE0ELb1EEEvPT_PKS3_PKT0_S9_ifPKiSB_iPKfiiiSD_SD_iiiii:
        /* <DEDUP_REMOVED lines=11> */
[----:B------:R-:W4:Y:S01]  /*00b0*/  LDC R19, c[0x0][0x3f8] ;  /* 0x0000fe00ff137b82 */ /* 0x000f220000000800 */
[----:B------:R-:W4:Y:S01]  /*00c0*/  LDCU UR11, c[0x0][0x3b8] ;  /* 0x00007700ff0b77ac */ /* 0x000f220008000800 */
[----:B------:R-:W0:Y:S01]  /*00d0*/  LDCU UR14, c[0x0][0x3ec] ;  /* 0x00007d80ff0e77ac */ /* 0x000e220008000800 */
        /* <DEDUP_REMOVED lines=8> */
[----:B------:R-:W-:Y:S02]  /*0160*/  ISETP.NE.AND.EX P0, PT, R11, RZ, PT, P0 ;  /* 0x000000ff0b00720c */ /* 0x000fe40003f05300 */
[----:B------:R-:W2:Y:S05]  /*0170*/  LDC R11, c[0x0][0x3a0] ;  /* 0x0000e800ff0b7b82 */ /* 0x000eaa0000000800 */
[----:B------:R-:W-:Y:S02]  /*0180*/  @!P1 IMAD R8, R5, 0x60, RZ ;  /* 0x0000006005089824 */ /* 0x000fe400078e02ff */
[----:B------:R-:W-:Y:S01]  /*0190*/  @!P1 IMAD.SHL.U32 R9, R6, 0x4, RZ ;  /* 0x0000000406099824 */ /* 0x000fe200078e00ff */
[----:B------:R-:W3:Y:S04]  /*01a0*/  @!P1 LDC.64 R12, c[0x0][0x388] ;  /* 0x0000e200ff0c9b82 */ /* 0x000ee80000000a00 */
[----:B------:R-:W-:-:S02]  /*01b0*/  @!P1 IADD3 R8, P2, P3, R9, R4, R8 ;  /* 0x0000000409089210 */ /* 0x000fc40007b5e008 */
[----:B------:R-:W-:Y:S02]  /*01c0*/  SHF.R.S32.HI R4, RZ, 0x1f, R4 ;  /* 0x0000001fff047819 */ /* 0x000fe40000011404 */
[----:B-1----:R-:W1:Y:S02]  /*01d0*/  @P0 LDC.64 R2, c[0x0][0x3c0] ;  /* 0x0000f000ff020b82 */ /* 0x002e640000000a00 */
[----:B------:R-:W-:Y:S02]  /*01e0*/  @!P1 IADD3.X R4, PT, PT, RZ, R4, RZ, P2, P3 ;  /* 0x00000004ff049210 */ /* 0x000fe400017e64ff */
[----:B---3--:R-:W-:-:S04]  /*01f0*/  @!P1 LEA R12, P2, R8, R12, 0x1 ;  /* 0x0000000c080c9211 */ /* 0x008fc800078408ff */
[----:B------:R-:W-:-:S05]  /*0200*/  @!P1 LEA.HI.X R13, R8, R13, R4, 0x1, P2 ;  /* 0x0000000d080d9211 */ /* 0x000fca00010f0c04 */
[----:B------:R-:W3:Y:S04]  /*0210*/  @!P1 LDG.E.CONSTANT R8, desc[UR8][R12.64] ;  /* 0x000000080c089981 */ /* 0x000ee8000c1e9900 */
[----:B------:R-:W3:Y:S01]  /*0220*/  @!P1 LDG.E.CONSTANT R9, desc[UR8][R12.64+0x4] ;  /* 0x000004080c099981 */ /* 0x000ee2000c1e9900 */
[----:B--2---:R-:W-:Y:S01]  /*0230*/  IABS R17, R11 ;  /* 0x0000000b00117213 */ /* 0x004fe20000000000 */
[----:B-1----:R-:W-:-:S03]  /*0240*/  @P0 IMAD.WIDE.U32 R2, R5, 0x4, R2 ;  /* 0x0000000405020825 */ /* 0x002fc600078e0002 */
[----:B------:R-:W1:Y:S01]  /*0250*/  I2F.RP R10, R17 ;  /* 0x00000011000a7306 */ /* 0x000e620000209400 */
[----:B------:R-:W2:Y:S01]  /*0260*/  LDC R4, c[0x0][0x370] ;  /* 0x0000dc00ff047b82 */ /* 0x000ea20000000800 */
[----:B------:R2:W5:Y:S01]  /*0270*/  @P0 LDG.E.CONSTANT R26, desc[UR8][R2.64] ;  /* 0x00000008021a0981 */ /* 0x000562000c1e9900 */
[----:B------:R-:W-:Y:S01]  /*0280*/  UISETP.NE.AND UP0, UPT, UR12, URZ, UPT ;  /* 0x000000ff0c00728c */ /* 0x000fe2000bf05270 */
[----:B------:R-:W-:Y:S01]  /*0290*/  BSSY B0, `(.L_x_18705) ;  /* 0x00001c3000007945 */ /* 0x000fe20003800000 */
[----:B------:R-:W-:-:S03]  /*02a0*/  IMAD.MOV.U32 R23, RZ, RZ, -0x800001 ;  /* 0xff7fffffff177424 */ /* 0x000fc600078e00ff */
[----:B-1----:R-:W1:Y:S01]  /*02b0*/  MUFU.RCP R10, R10 ;  /* 0x0000000a000a7308 */ /* 0x002e620000001000 */
[----:B--2---:R-:W-:Y:S02]  /*02c0*/  IABS R2, R4 ;  /* 0x0000000400027213 */ /* 0x004fe40000000000 */
[----:B-1----:R-:W-:-:S05]  /*02d0*/  IADD3 R14, PT, PT, R10, 0xffffffe, RZ ;  /* 0x0ffffffe0a0e7810 */ /* 0x002fca0007ffe0ff */
[----:B------:R1:W2:Y:S02]  /*02e0*/  F2I.FTZ.U32.TRUNC.NTZ R15, R14 ;  /* 0x0000000e000f7305 */ /* 0x0002a4000021f000 */
[----:B-1----:R-:W-:Y:S02]  /*02f0*/  IMAD.MOV.U32 R14, RZ, RZ, RZ ;  /* 0x000000ffff0e7224 */ /* 0x002fe400078e00ff */
[----:B--2---:R-:W-:-:S04]  /*0300*/  IMAD.MOV R12, RZ, RZ, -R15 ;  /* 0x000000ffff0c7224 */ /* 0x004fc800078e0a0f */
        /* <DEDUP_REMOVED lines=8> */
[----:B------:R-:W1:Y:S01]  /*0390*/  I2F.RP R13, R3 ;  /* 0x00000003000d7306 */ /* 0x000e620000209400 */
[----:B------:R-:W-:-:S06]  /*03a0*/  MOV R25, R3 ;  /* 0x0000000300197202 */ /* 0x000fcc0000000f00 */
[----:B------:R-:W-:Y:S01]  /*03b0*/  @!P2 IMAD.IADD R2, R2, 0x1, -R17 ;  /* 0x000000010202a824 */ /* 0x000fe200078e0a11 */
[----:B------:R-:W-:Y:S02]  /*03c0*/  @!P2 IADD3 R12, PT, PT, R12, 0x1, RZ ;  /* 0x000000010c0ca810 */ /* 0x000fe40007ffe0ff */
[----:B------:R-:W-:Y:S02]  /*03d0*/  ISETP.NE.AND P2, PT, R11, RZ, PT ;  /* 0x000000ff0b00720c */ /* 0x000fe40003f45270 */
[----:B------:R-:W-:Y:S02]  /*03e0*/  ISETP.GE.U32.AND P0, PT, R2, R17, PT ;  /* 0x000000110200720c */ /* 0x000fe40003f06070 */
[----:B------:R-:W-:Y:S01]  /*03f0*/  LOP3.LUT R2, R4, R11, RZ, 0x3c, !PT ;  /* 0x0000000b04027212 */ /* 0x000fe200078e3cff */
[----:B-1----:R-:W1:Y:S03]  /*0400*/  MUFU.RCP R13, R13 ;  /* 0x0000000d000d7308 */ /* 0x002e660000001000 */
[----:B------:R-:W-:-:S07]  /*0410*/  ISETP.GE.AND P3, PT, R2, RZ, PT ;  /* 0x000000ff0200720c */ /* 0x000fce0003f66270 */
[----:B------:R-:W-:-:S06]  /*0420*/  @P0 VIADD R12, R12, 0x1 ;  /* 0x000000010c0c0836 */ /* 0x000fcc0000000000 */
[----:B------:R-:W-:Y:S01]  /*0430*/  @!P3 IMAD.MOV R12, RZ, RZ, -R12 ;  /* 0x000000ffff0cb224 */ /* 0x000fe200078e0a0c */
[----:B------:R-:W-:Y:S02]  /*0440*/  @!P2 LOP3.LUT R12, RZ, R11, RZ, 0x33, !PT ;  /* 0x0000000bff0ca212 */ /* 0x000fe400078e33ff */
[----:B-1----:R-:W-:Y:S02]  /*0450*/  IADD3 R14, PT, PT, R13, 0xffffffe, RZ ;  /* 0x0ffffffe0d0e7810 */ /* 0x002fe40007ffe0ff */
[----:B------:R-:W-:Y:S02]  /*0460*/  IABS R2, R12 ;  /* 0x0000000c00027213 */ /* 0x000fe40000000000 */
[----:B------:R1:W2:Y:S08]  /*0470*/  F2I.FTZ.U32.TRUNC.NTZ R15, R14 ;  /* 0x0000000e000f7305 */ /* 0x0002b0000021f000 */
[----:B------:R-:W4:Y:S01]  /*0480*/  I2F.RP R10, R2 ;  /* 0x00000002000a7306 */ /* 0x000f220000209400 */
[----:B-1----:R-:W-:-:S05]  /*0490*/  IMAD.MOV.U32 R14, RZ, RZ, RZ ;  /* 0x000000ffff0e7224 */ /* 0x002fca00078e00ff */
[----:B------:R-:W-:Y:S02]  /*04a0*/  R2UR UR4, R14 ;  /* 0x000000000e0472ca */ /* 0x000fe400000e0000 */
[----:B--2---:R-:W-:Y:S01]  /*04b0*/  R2UR UR5, R15 ;  /* 0x000000000f0572ca */ /* 0x004fe200000e0000 */
[----:B----4-:R-:W1:Y:S02]  /*04c0*/  MUFU.RCP R10, R10 ;  /* 0x0000000a000a7308 */ /* 0x010e640000001000 */
[----:B-1----:R-:W-:Y:S01]  /*04d0*/  VIADD R16, R10, 0xffffffe ;  /* 0x0ffffffe0a107836 */ /* 0x002fe20000000000 */
[----:B------:R-:W-:-:S05]  /*04e0*/  IABS R10, R12 ;  /* 0x0000000c000a7213 */ /* 0x000fca0000000000 */
[----:B------:R1:W2:Y:S01]  /*04f0*/  F2I.FTZ.U32.TRUNC.NTZ R17, R16 ;  /* 0x0000001000117305 */ /* 0x0002a2000021f000 */
[----:B------:R-:W-:Y:S02]  /*0500*/  IMAD.MOV R10, RZ, RZ, -R10 ;  /* 0x000000ffff0a7224 */ /* 0x000fe400078e0a0a */
[----:B-1----:R-:W-:Y:S01]  /*0510*/  HFMA2 R16, -RZ, RZ, 0, 0 ;  /* 0x00000000ff107431 */ /* 0x002fe200000001ff */
[----:B------:R-:W-:Y:S01]  /*0520*/  R2UR UR10, R0 ;  /* 0x00000000000a72ca */ /* 0x000fe200000e0000 */
[----:B------:R-:W-:-:S04]  /*0530*/  IMAD R0, R15, R3, RZ ;  /* 0x000000030f007224 */ /* 0x000fc800078e02ff */
[----:B------:R-:W-:-:S04]  /*0540*/  IMAD.MOV R13, RZ, RZ, -R0 ;  /* 0x000000ffff0d7224 */ /* 0x000fc800078e0a00 */
[----:B------:R-:W-:Y:S01]  /*0550*/  IMAD.HI.U32 R13, R15, R13, UR4 ;  /* 0x000000040f0d7e27 */ /* 0x000fe2000f8e000d */
[----:B------:R-:W-:-:S03]  /*0560*/  MOV R15, 0x400 ;  /* 0x00000400000f7802 */ /* 0x000fc60000000f00 */
[----:B------:R-:W-:Y:S01]  /*0570*/  UIADD3 UR6, UPT, UPT, UR10, -0x1, URZ ;  /* 0xffffffff0a067890 */ /* 0x000fe2000fffe0ff */
[----:B------:R-:W-:Y:S01]  /*0580*/  R2UR UR19, R13 ;  /* 0x000000000d1372ca */ /* 0x000fe200000e0000 */
[----:B--2---:R-:W-:-:S04]  /*0590*/  IMAD.MOV R13, RZ, RZ, -R17 ;  /* 0x000000ffff0d7224 */ /* 0x004fc800078e0a11 */
[----:B------:R-:W-:Y:S01]  /*05a0*/  MOV R18, UR6 ;  /* 0x0000000600127c02 */ /* 0x000fe20008000f00 */
[----:B------:R-:W-:Y:S01]  /*05b0*/  IMAD R13, R13, R2, RZ ;  /* 0x000000020d0d7224 */ /* 0x000fe200078e02ff */
[----:B------:R-:W-:Y:S02]  /*05c0*/  ULOP3.LUT UR6, UR6, UR12, URZ, 0x3c, !UPT ;  /* 0x0000000c06067292 */ /* 0x000fe4000f8e3cff */
[----:B------:R-:W-:Y:S01]  /*05d0*/  IABS R0, R18 ;  /* 0x0000001200007213 */ /* 0x000fe20000000000 */
[----:B------:R-:W-:Y:S01]  /*05e0*/  IMAD.HI.U32 R16, R17, R13, R16 ;  /* 0x0000000d11107227 */ /* 0x000fe200078e0010 */
[----:B------:R-:W-:Y:S02]  /*05f0*/  IABS R13, R5 ;  /* 0x00000005000d7213 */ /* 0x000fe40000000000 */
[----:B------:R-:W-:Y:S02]  /*0600*/  R2UR UR7, R0 ;  /* 0x00000000000772ca */ /* 0x000fe400000e0000 */
[----:B------:R-:W1:Y:S01]  /*0610*/  S2R R0, SR_CgaCtaId ;  /* 0x0000000000007919 */ /* 0x000e620000008800 */
[----:B------:R-:W-:-:S04]  /*0620*/  IMAD.HI.U32 R16, R16, R13, RZ ;  /* 0x0000000d10107227 */ /* 0x000fc800078e00ff */
[----:B------:R-:W-:Y:S01]  /*0630*/  IMAD R13, R16, R10, R13 ;  /* 0x0000000a100d7224 */ /* 0x000fe200078e020d */
[----:B------:R-:W-:-:S04]  /*0640*/  LOP3.LUT R10, R6, 0x1, RZ, 0xc0, !PT ;  /* 0x00000001060a7812 */ /* 0x000fc800078ec0ff */
[----:B------:R-:W-:Y:S01]  /*0650*/  ISETP.GT.U32.AND P4, PT, R2, R13, PT ;  /* 0x0000000d0200720c */ /* 0x000fe20003f84070 */
[----:B------:R-:W-:Y:S02]  /*0660*/  UIMAD.WIDE.U32 UR4, UR19, UR7, URZ ;  /* 0x00000007130472a5 */ /* 0x000fe4000f8e00ff */
[----:B------:R-:W-:-:S04]  /*0670*/  UIADD3 UR4, UPT, UPT, UR10, 0xf, URZ ;  /* 0x0000000f0a047890 */ /* 0x000fc8000fffe0ff */
[----:B------:R-:W-:-:S04]  /*0680*/  IMAD R14, RZ, RZ, -UR5 ;  /* 0x80000005ff0e7e24 */ /* 0x000fc8000f8e02ff */
[----:B------:R-:W-:Y:S01]  /*0690*/  IMAD R14, R3, R14, UR7 ;  /* 0x00000007030e7e24 */ /* 0x000fe2000f8e020e */
[----:B------:R-:W-:Y:S01]  /*06a0*/  USHF.R.S32.HI UR7, URZ, 0x1f, UR4 ;  /* 0x0000001fff077899 */ /* 0x000fe20008011404 */
[----:B------:R-:W-:Y:S01]  /*06b0*/  @!P4 IADD3 R13, PT, PT, R13, -R2, RZ ;  /* 0x800000020d0dc210 */ /* 0x000fe20007ffe0ff */
[----:B------:R-:W-:Y:S01]  /*06c0*/  @!P4 VIADD R16, R16, 0x1 ;  /* 0x000000011010c836 */ /* 0x000fe20000000000 */
[----:B------:R-:W-:Y:S01]  /*06d0*/  ISETP.NE.AND P4, PT, R12, RZ, PT ;  /* 0x000000ff0c00720c */ /* 0x000fe20003f85270 */
[----:B------:R-:W-:Y:S01]  /*06e0*/  ULEA.HI UR7, UR7, UR4, URZ, 0x4 ;  /* 0x0000000407077291 */ /* 0x000fe2000f8f20ff */
[----:B------:R-:W-:Y:S02]  /*06f0*/  ISETP.GT.U32.AND P0, PT, R3, R14, PT ;  /* 0x0000000e0300720c */ /* 0x000fe40003f04070 */
[----:B------:R-:W-:Y:S01]  /*0700*/  ISETP.GE.U32.AND P3, PT, R13, R2, PT ;  /* 0x000000020d00720c */ /* 0x000fe20003f66070 */
[----:B------:R-:W-:Y:S01]  /*0710*/  USHF.R.S32.HI UR7, URZ, 0x4, UR7 ;  /* 0x00000004ff077899 */ /* 0x000fe20008011407 */
[----:B------:R-:W-:-:S02]  /*0720*/  LOP3.LUT R2, R5, R12, RZ, 0x3c, !PT ;  /* 0x0000000c05027212 */ /* 0x000fc400078e3cff */
[----:B-1----:R-:W-:-:S05]  /*0730*/  LEA R17, R0, R15, 0x18 ;  /* 0x0000000f00117211 */ /* 0x002fca00078ec0ff */
[----:B------:R-:W-:Y:S01]  /*0740*/  IMAD R17, R10, 0x60, R17 ;  /* 0x000000600a117824 */ /* 0x000fe200078e0211 */
[----:B------:R-:W-:Y:S01]  /*0750*/  SHF.R.U32.HI R10, RZ, 0x1, R6 ;  /* 0x00000001ff0a7819 */ /* 0x000fe20000011606 */
[----:B------:R-:W-:Y:S01]  /*0760*/  VOTEU.ANY UP2, P0 ;  /* 0x0000000000ff7886 */ /* 0x000fe20000040100 */
[----:B------:R-:W-:Y:S02]  /*0770*/  PLOP3.LUT P0, PT, PT, PT, UP2, 0x80, 0x8 ;  /* 0x000000000008781c */ /* 0x000fe40003f0f028 */
[----:B------:R-:W-:Y:S01]  /*0780*/  @P3 IADD3 R16, PT, PT, R16, 0x1, RZ ;  /* 0x0000000110103810 */ /* 0x000fe20007ffe0ff */
[----:B------:R-:W-:Y:S01]  /*0790*/  @!P1 IMAD R17, R10, 0x8, R17 ;  /* 0x000000080a119824 */ /* 0x000fe200078e0211 */
[----:B------:R-:W-:Y:S01]  /*07a0*/  ISETP.GE.AND P3, PT, R19, RZ, PT ;  /* 0x000000ff1300720c */ /* 0x000fe20003f66270 */
[----:B------:R-:W-:Y:S02]  /*07b0*/  @!UP2 UIADD3 UR5, UPT, UPT, UR5, 0x1, URZ ;  /* 0x000000010505a890 */ /* 0x000fe4000fffe0ff */
[----:B------:R-:W-:Y:S01]  /*07c0*/  UISETP.GE.AND UP2, UPT, UR6, URZ, UPT ;  /* 0x000000ff0600728c */ /* 0x000fe2000bf46270 */
[----:B---3--:R1:W-:Y:S05]  /*07d0*/  @!P1 STS.64 [R17], R8 ;  /* 0x0000000811009388 */ /* 0x0083ea0000000a00 */
[----:B------:R-:W-:Y:S01]  /*07e0*/  @!P0 IMAD.IADD R14, R14, 0x1, -R3 ;  /* 0x000000010e0e8824 */ /* 0x000fe200078e0a03 */
[----:B------:R-:W-:Y:S01]  /*07f0*/  BAR.SYNC.DEFER_BLOCKING 0x0 ;  /* 0x0000000000007b1d */ /* 0x000fe20000010000 */
[----:B------:R-:W-:Y:S01]  /*0800*/  ISETP.GE.AND P0, PT, R2, RZ, PT ;  /* 0x000000ff0200720c */ /* 0x000fe20003f06270 */
[----:B------:R-:W-:Y:S01]  /*0810*/  IMAD.MOV.U32 R2, RZ, RZ, R16 ;  /* 0x000000ffff027224 */ /* 0x000fe200078e0010 */
[----:B------:R-:W-:Y:S01]  /*0820*/  SHF.R.U32.HI R16, RZ, 0x5, R6 ;  /* 0x00000005ff107819 */ /* 0x000fe20000011606 */
[----:B------:R-:W-:Y:S01]  /*0830*/  @P3 IMAD R24, R4, UR13, R5 ;  /* 0x0000000d04183c24 */ /* 0x000fe2000f8e0205 */
[----:B------:R-:W-:-:S03]  /*0840*/  ISETP.GE.U32.AND P2, PT, R14, R3, PT ;  /* 0x000000030e00720c */ /* 0x000fc60003f46070 */
[----:B------:R-:W-:-:S06]  /*0850*/  @P3 IMAD R24, R24, R19, 0x1 ;  /* 0x0000000118183424 */ /* 0x000fcc00078e0213 */
[----:B------:R-:W-:Y:S02]  /*0860*/  @!P0 IADD3 R2, PT, PT, RZ, -R2, RZ ;  /* 0x80000002ff028210 */ /* 0x000fe40007ffe0ff */
[----:B------:R-:W-:Y:S02]  /*0870*/  ISETP.GE.AND P0, PT, R16, UR7, PT ;  /* 0x0000000710007c0c */ /* 0x000fe4000bf06270 */
[----:B------:R-:W-:Y:S01]  /*0880*/  VOTEU.ANY UP1, P2 ;  /* 0x0000000000ff7886 */ /* 0x000fe20001020100 */
[----:B------:R-:W-:-:S04]  /*0890*/  @!P4 LOP3.LUT R2, RZ, R12, RZ, 0x33, !PT ;  /* 0x0000000cff02c212 */ /* 0x000fc800078e33ff */
[----:B------:R-:W-:Y:S01]  /*08a0*/  @UP1 UIADD3 UR5, UPT, UPT, UR5, 0x1, URZ ;  /* 0x0000000105051890 */ /* 0x000fe2000fffe0ff */
[----:B------:R-:W-:-:S03]  /*08b0*/  @!P3 IMAD R11, R11, UR13, R2 ;  /* 0x0000000d0b0bbc24 */ /* 0x000fc6000f8e0202 */
[----:B------:R-:W-:Y:S01]  /*08c0*/  @!UP2 UIADD3 UR5, UPT, UPT, URZ, -UR5, URZ ;  /* 0x80000005ff05a290 */ /* 0x000fe2000fffe0ff */
[----:B------:R-:W-:Y:S01]  /*08d0*/  @!P3 IMAD.MOV R12, RZ, RZ, -R11 ;  /* 0x000000ffff0cb224 */ /* 0x000fe200078e0a0b */
[----:B------:R-:W-:Y:S01]  /*08e0*/  @!UP0 ULOP3.LUT UR5, URZ, UR12, URZ, 0x33, !UPT ;  /* 0x0000000cff058292 */ /* 0x000fe2000f8e33ff */
[----:B------:R-:W-:Y:S02]  /*08f0*/  IMAD R11, R7, UR11, RZ ;  /* 0x0000000b070b7c24 */ /* 0x000fe4000f8e02ff */
[----:B------:R-:W-:Y:S01]  /*0900*/  @!P3 IMAD R24, R19, R12, 0x1 ;  /* 0x000000011318b424 */ /* 0x000fe200078e020c */
[----:B01----:R-:W-:Y:S08]  /*0910*/  @P0 BRA `(.L_x_18706) ;  /* 0x0000001400680947 */ /* 0x003ff00003800000 */
[----:B------:R-:W0:Y:S01]  /*0920*/  LDCU.64 UR6, c[0x0][0x3a8] ;  /* 0x00007500ff0677ac */ /* 0x000e220008000a00 */
[----:B------:R-:W-:Y:S01]  /*0930*/  SHF.R.U32.HI R8, RZ, 0x3, R6 ;  /* 0x00000003ff087819 */ /* 0x000fe20000011606 */
[----:B------:R-:W-:Y:S01]  /*0940*/  IMAD.SHL.U32 R3, R10, 0x4, RZ ;  /* 0x000000040a037824 */ /* 0x000fe200078e00ff */
[----:B------:R-:W-:Y:S01]  /*0950*/  MOV R9, RZ ;  /* 0x000000ff00097202 */ /* 0x000fe20000000f00 */
[----:B------:R-:W1:Y:S01]  /*0960*/  LDCU UR4, c[0x0][0x3d0] ;  /* 0x00007a00ff0477ac */ /* 0x000e620008000800 */
[----:B------:R-:W-:Y:S01]  /*0970*/  LOP3.LUT R8, R8, 0x7c, RZ, 0xc0, !PT ;  /* 0x0000007c08087812 */ /* 0x000fe200078ec0ff */
[----:B------:R-:W-:Y:S01]  /*0980*/  VIADD R15, R15, 0xe0 ;  /* 0x000000e00f0f7836 */ /* 0x000fe20000000000 */
[----:B------:R-:W-:Y:S01]  /*0990*/  LOP3.LUT R3, R3, 0x3c, RZ, 0xc0, !PT ;  /* 0x0000003c03037812 */ /* 0x000fe200078ec0ff */
[----:B------:R-:W-:Y:S02]  /*09a0*/  IMAD.SHL.U32 R13, R16, 0x10, RZ ;  /* 0x00000010100d7824 */ /* 0x000fe400078e00ff */
[----:B------:R-:W-:Y:S01]  /*09b0*/  IMAD.WIDE R8, R11, 0x4, R8 ;  /* 0x000000040b087825 */ /* 0x000fe200078e0208 */
[----:B------:R-:W-:-:S02]  /*09c0*/  LEA R15, R0, R15, 0x18 ;  /* 0x0000000f000f7211 */ /* 0x000fc400078ec0ff */
[----:B------:R-:W-:Y:S01]  /*09d0*/  LEA R22, R16, R3, 0x6 ;  /* 0x0000000310167211 */ /* 0x000fe200078e30ff */
[----:B------:R-:W-:Y:S01]  /*09e0*/  IMAD.SHL.U32 R11, R10, 0x8, RZ ;  /* 0x000000080a0b7824 */ /* 0x000fe200078e00ff */
[C---:B------:R-:W-:Y:S01]  /*09f0*/  LOP3.LUT R10, R13.reuse, 0xf, R10, 0xf8, !PT ;  /* 0x0000000f0d0a7812 */ /* 0x040fe200078ef80a */
[----:B------:R-:W-:Y:S01]  /*0a00*/  IMAD.MOV.U32 R23, RZ, RZ, -0x800001 ;  /* 0xff7fffffff177424 */ /* 0x000fe200078e00ff */
[----:B------:R-:W-:Y:S01]  /*0a10*/  IADD3 R18, PT, PT, R13, 0x1, RZ ;  /* 0x000000010d127810 */ /* 0x000fe20007ffe0ff */
[----:B------:R-:W-:Y:S01]  /*0a20*/  IMAD.IADD R22, R22, 0x1, R15 ;  /* 0x0000000116167824 */ /* 0x000fe200078e020f */
[----:B0-----:R-:W-:Y:S01]  /*0a30*/  IADD3 R0, P0, PT, R8, UR6, RZ ;  /* 0x0000000608007c10 */ /* 0x001fe2000ff1e0ff */
[----:B------:R-:W-:Y:S01]  /*0a40*/  VIADD R19, R10, -UR10 ;  /* 0x8000000a0a137c36 */ /* 0x000fe20008000000 */
[----:B------:R-:W-:Y:S01]  /*0a50*/  LOP3.LUT R28, R11, 0x78, RZ, 0xc0, !PT ;  /* 0x000000780b1c7812 */ /* 0x000fe200078ec0ff */
[----:B-1----:R-:W-:Y:S01]  /*0a60*/  IMAD R3, R2, UR4, RZ ;  /* 0x0000000402037c24 */ /* 0x002fe2000f8e02ff */
[----:B------:R-:W-:Y:S01]  /*0a70*/  IADD3.X R17, PT, PT, R9, UR7, RZ, P0, !PT ;  /* 0x0000000709117c10 */ /* 0x000fe200087fe4ff */
[----:B------:R-:W-:-:S03]  /*0a80*/  VIADD R20, R10, 0x1 ;  /* 0x000000010a147836 */ /* 0x000fc60000000000 */
[----:B------:R-:W-:-:S04]  /*0a90*/  IADD3 R28, P0, PT, R3, R28, RZ ;  /* 0x0000001c031c7210 */ /* 0x000fc80007f1e0ff */
[----:B------:R-:W-:-:S09]  /*0aa0*/  LEA.HI.X.SX32 R29, R3, RZ, 0x1, P0 ;  /* 0x000000ff031d7211 */ /* 0x000fd200000f0eff */
.L_x_18711:
[----:B------:R-:W0:Y:S01]  /*0ab0*/  LDC R14, c[0x0][0x3f0] ;  /* 0x0000fc00ff0e7b82 */ /* 0x000e220000000800 */
[----:B------:R-:W-:Y:S01]  /*0ac0*/  IADD3 R9, PT, PT, R18, -0x1, RZ ;  /* 0xffffffff12097810 */ /* 0x000fe20007ffe0ff */
[----:B------:R-:W-:Y:S01]  /*0ad0*/  UIADD3 UR4, UPT, UPT, UR5, -UR14, URZ ;  /* 0x8000000e05047290 */ /* 0x000fe2000fffe0ff */
[----:B------:R-:W-:Y:S01]  /*0ae0*/  BSSY B1, `(.L_x_18707) ;  /* 0x0000130000017945 */ /* 0x000fe20003800000 */
[----:B------:R-:W-:Y:S02]  /*0af0*/  LOP3.LUT R21, R6, 0x1, RZ, 0xc0, !PT ;  /* 0x0000000106157812 */ /* 0x000fe400078ec0ff */
        /* <DEDUP_REMOVED lines=48> */
.L_x_18708:
[----:B------:R-:W-:Y:S01]  /*0e00*/  IMAD.MOV.U32 R8, RZ, RZ, R0 ;  /* 0x000000ffff087224 */ /* 0x000fe200078e0000 */
[----:B------:R-:W-:-:S05]  /*0e10*/  MOV R9, R17 ;  /* 0x0000001100097202 */ /* 0x000fca0000000f00 */
[----:B------:R0:W2:Y:S02]  /*0e20*/  LDG.E.CONSTANT R11, desc[UR8][R8.64] ;  /* 0x00000008080b7981 */ /* 0x0000a4000c1e9900 */
[----:B0-----:R-:W-:Y:S01]  /*0e30*/  MOV R8, 0x400 ;  /* 0x0000040000087802 */ /* 0x001fe20000000f00 */
        /* <DEDUP_REMOVED lines=8> */
[----:B------:R-:W4:Y:S01]  /*0ec0*/  LDG.E.CONSTANT R36, desc[UR8][R30.64+0x4] ;  /* 0x000004081e247981 */ /* 0x000f22000c1e9900 */
[----:B------:R-:W0:Y:S02]  /*0ed0*/  S2R R11, SR_CgaCtaId ;  /* 0x00000000000b7919 */ /* 0x000e240000008800 */
[----:B0-----:R-:W-:-:S05]  /*0ee0*/  LEA R8, R11, R8, 0x18 ;  /* 0x000000080b087211 */ /* 0x001fca00078ec0ff */
[----:B------:R-:W-:-:S05]  /*0ef0*/  IMAD R12, R21, 0x60, R8 ;  /* 0x00000060150c7824 */ /* 0x000fca00078e0208 */
[----:B------:R-:W0:Y:S02]  /*0f00*/  LDS.128 R8, [R12] ;  /* 0x000000000c087984 */ /* 0x000e240000000c00 */
[----:B0-----:R-:W-:Y:S02]  /*0f10*/  IMAD.U32 R13, R10, 0x10000, RZ ;  /* 0x000100000a0d7824 */ /* 0x001fe400078e00ff */
[----:B------:R-:W-:Y:S01]  /*0f20*/  IMAD.U32 R15, R8, 0x10000, RZ ;  /* 0x00010000080f7824 */ /* 0x000fe200078e00ff */
[----:B------:R-:W-:Y:S02]  /*0f30*/  PRMT R10, R10, 0x7632, R10 ;  /* 0x000076320a0a7816 */ /* 0x000fe4000000000a */
[----:B------:R-:W-:Y:S02]  /*0f40*/  PRMT R8, R8, 0x7632, R8 ;  /* 0x0000763208087816 */ /* 0x000fe40000000008 */
[----:B------:R-:W-:-:S03]  /*0f50*/  SHF.L.U32 R10, R10, 0x10, RZ ;  /* 0x000000100a0a7819 */ /* 0x000fc600000006ff */
[----:B------:R-:W-:Y:S01]  /*0f60*/  IMAD.U32 R8, R8, 0x10000, RZ ;  /* 0x0001000008087824 */ /* 0x000fe200078e00ff */
[----:B--2---:R-:W-:-:S05]  /*0f70*/  SHF.L.U32 R14, R32, 0x10, RZ ;  /* 0x00000010200e7819 */ /* 0x004fca00000006ff */
[----:B------:R-:W-:Y:S01]  /*0f80*/  FMUL.FTZ R34, R13, R14 ;  /* 0x0000000e0d227220 */ /* 0x000fe20000410000 */
[----:B---3--:R-:W-:Y:S01]  /*0f90*/  IMAD.U32 R14, R27, 0x10000, RZ ;  /* 0x000100001b0e7824 */ /* 0x008fe200078e00ff */
[----:B------:R-:W2:Y:S03]  /*0fa0*/  LDG.E.CONSTANT R13, desc[UR8][R30.64+0x200] ;  /* 0x000200081e0d7981 */ /* 0x000ea6000c1e9900 */
[----:B------:R-:W-:Y:S02]  /*0fb0*/  FFMA.FTZ R15, R15, R14, R34 ;  /* 0x0000000e0f0f7223 */ /* 0x000fe40000010022 */
[----:B------:R-:W3:Y:S01]  /*0fc0*/  LDG.E.CONSTANT R14, desc[UR8][R30.64+0x204] ;  /* 0x000204081e0e7981 */ /* 0x000ee2000c1e9900 */
[----:B------:R-:W-:Y:S02]  /*0fd0*/  PRMT R32, R32, 0x7632, R32 ;  /* 0x0000763220207816 */ /* 0x000fe40000000020 */
[----:B------:R-:W-:-:S03]  /*0fe0*/  PRMT R27, R27, 0x7632, R27 ;  /* 0x000076321b1b7816 */ /* 0x000fc6000000001b */
[----:B------:R-:W-:Y:S01]  /*0ff0*/  IMAD.U32 R35, R32, 0x10000, RZ ;  /* 0x0001000020237824 */ /* 0x000fe200078e00ff */
[----:B------:R-:W-:Y:S01]  /*1000*/  SHF.L.U32 R27, R27, 0x10, RZ ;  /* 0x000000101b1b7819 */ /* 0x000fe200000006ff */
[----:B------:R-:W3:Y:S02]  /*1010*/  LDG.E.CONSTANT R32, desc[UR8][R30.64+0x304] ;  /* 0x000304081e207981 */ /* 0x000ee4000c1e9900 */
[----:B------:R-:W-:-:S04]  /*1020*/  FMUL.FTZ R35, R10, R35 ;  /* 0x000000230a237220 */ /* 0x000fc80000410000 */
[----:B------:R-:W-:Y:S01]  /*1030*/  FFMA.FTZ R35, R8, R27, R35 ;  /* 0x0000001b08237223 */ /* 0x000fe20000010023 */
[----:B------:R-:W-:Y:S02]  /*1040*/  IMAD.U32 R8, R11, 0x10000, RZ ;  /* 0x000100000b087824 */ /* 0x000fe400078e00ff */
[----:B----4-:R-:W-:Y:S01]  /*1050*/  IMAD.U32 R27, R33, 0x10000, RZ ;  /* 0x00010000211b7824 */ /* 0x010fe200078e00ff */
[----:B------:R-:W-:-:S03]  /*1060*/  SHF.L.U32 R34, R9, 0x10, RZ ;  /* 0x0000001009227819 */ /* 0x000fc600000006ff */
[----:B------:R-:W-:Y:S01]  /*1070*/  FMUL.FTZ R37, R8, R27 ;  /* 0x0000001b08257220 */ /* 0x000fe20000410000 */
[----:B------:R-:W-:-:S04]  /*1080*/  IMAD.U32 R27, R36, 0x10000, RZ ;  /* 0x00010000241b7824 */ /* 0x000fc800078e00ff */
[----:B------:R-:W-:Y:S02]  /*1090*/  FFMA.FTZ R34, R34, R27, R37 ;  /* 0x0000001b22227223 */ /* 0x000fe40000010025 */
[----:B------:R-:W4:Y:S01]  /*10a0*/  LDG.E.CONSTANT R27, desc[UR8][R30.64+0x300] ;  /* 0x000300081e1b7981 */ /* 0x000f22000c1e9900 */
[----:B------:R-:W-:Y:S02]  /*10b0*/  PRMT R11, R11, 0x7632, R11 ;  /* 0x000076320b0b7816 */ /* 0x000fe4000000000b */
[----:B------:R-:W-:Y:S02]  /*10c0*/  PRMT R33, R33, 0x7632, R33 ;  /* 0x0000763221217816 */ /* 0x000fe40000000021 */
[----:B------:R-:W-:Y:S01]  /*10d0*/  PRMT R9, R9, 0x7632, R9 ;  /* 0x0000763209097816 */ /* 0x000fe20000000009 */
[----:B------:R-:W-:Y:S01]  /*10e0*/  IMAD.U32 R11, R11, 0x10000, RZ ;  /* 0x000100000b0b7824 */ /* 0x000fe200078e00ff */
[----:B------:R-:W-:Y:S02]  /*10f0*/  SHF.L.U32 R8, R33, 0x10, RZ ;  /* 0x0000001021087819 */ /* 0x000fe400000006ff */
[----:B------:R-:W-:Y:S01]  /*1100*/  PRMT R36, R36, 0x7632, R36 ;  /* 0x0000763224247816 */ /* 0x000fe20000000024 */
[----:B------:R-:W-:-:S02]  /*1110*/  IMAD.U32 R9, R9, 0x10000, RZ ;  /* 0x0001000009097824 */ /* 0x000fc400078e00ff */
[----:B------:R-:W-:Y:S02]  /*1120*/  FMUL.FTZ R8, R11, R8 ;  /* 0x000000080b087220 */ /* 0x000fe40000410000 */
[----:B------:R-:W-:-:S04]  /*1130*/  IMAD.U32 R36, R36, 0x10000, RZ ;  /* 0x0001000024247824 */ /* 0x000fc800078e00ff */
[----:B------:R-:W-:Y:S02]  /*1140*/  FFMA.FTZ R33, R9, R36, R8 ;  /* 0x0000002409217223 */ /* 0x000fe40000010008 */
[----:B------:R-:W0:Y:S02]  /*1150*/  LDS.128 R8, [R12+0x10] ;  /* 0x000010000c087984 */ /* 0x000e240000000c00 */
[C---:B0-----:R-:W-:Y:S02]  /*1160*/  SHF.L.U32 R36, R8.reuse, 0x10, RZ ;  /* 0x0000001008247819 */ /* 0x041fe400000006ff */
[----:B------:R-:W-:-:S05]  /*1170*/  PRMT R8, R8, 0x7632, R8 ;  /* 0x0000763208087816 */ /* 0x000fca0000000008 */
[----:B------:R-:W-:Y:S02]  /*1180*/  IMAD.U32 R8, R8, 0x10000, RZ ;  /* 0x0001000008087824 */ /* 0x000fe400078e00ff */
[C---:B--2---:R-:W-:Y:S01]  /*1190*/  IMAD.U32 R37, R13.reuse, 0x10000, RZ ;  /* 0x000100000d257824 */ /* 0x044fe200078e00ff */
[----:B------:R-:W-:-:S04]  /*11a0*/  PRMT R13, R13, 0x7632, R13 ;  /* 0x000076320d0d7816 */ /* 0x000fc8000000000d */
[----:B------:R-:W-:-:S05]  /*11b0*/  SHF.L.U32 R13, R13, 0x10, RZ ;  /* 0x000000100d0d7819 */ /* 0x000fca00000006ff */
[----:B------:R-:W-:Y:S01]  /*11c0*/  FFMA.FTZ R35, R8, R13, R35 ;  /* 0x0000000d08237223 */ /* 0x000fe20000010023 */
[----:B------:R-:W-:Y:S02]  /*11d0*/  IMAD.U32 R13, R9, 0x10000, RZ ;  /* 0x00010000090d7824 */ /* 0x000fe400078e00ff */
[C---:B---3--:R-:W-:Y:S01]  /*11e0*/  IMAD.U32 R8, R14.reuse, 0x10000, RZ ;  /* 0x000100000e087824 */ /* 0x048fe200078e00ff */
[----:B------:R-:W-:-:S03]  /*11f0*/  PRMT R14, R14, 0x7632, R14 ;  /* 0x000076320e0e7816 */ /* 0x000fc6000000000e */
[----:B------:R-:W-:Y:S01]  /*1200*/  FFMA.FTZ R34, R13, R8, R34 ;  /* 0x000000080d227223 */ /* 0x000fe20000010022 */
[----:B------:R-:W-:Y:S01]  /*1210*/  PRMT R9, R9, 0x7632, R9 ;  /* 0x0000763209097816 */ /* 0x000fe20000000009 */
[----:B------:R-:W2:Y:S01]  /*1220*/  LDG.E.CONSTANT R13, desc[UR8][R30.64+0x400] ;  /* 0x000400081e0d7981 */ /* 0x000ea2000c1e9900 */
[----:B------:R-:W-:Y:S02]  /*1230*/  IMAD.U32 R14, R14, 0x10000, RZ ;  /* 0x000100000e0e7824 */ /* 0x000fe400078e00ff */
[----:B------:R-:W-:-:S05]  /*1240*/  SHF.L.U32 R8, R9, 0x10, RZ ;  /* 0x0000001009087819 */ /* 0x000fca00000006ff */
[----:B------:R-:W-:Y:S02]  /*1250*/  FFMA.FTZ R8, R8, R14, R33 ;  /* 0x0000000e08087223 */ /* 0x000fe40000010021 */
[----:B------:R-:W3:Y:S01]  /*1260*/  LDG.E.CONSTANT R14, desc[UR8][R30.64+0x404] ;  /* 0x000404081e0e7981 */ /* 0x000ee2000c1e9900 */
[----:B------:R-:W-:Y:S01]  /*1270*/  FFMA.FTZ R15, R36, R37, R15 ;  /* 0x00000025240f7223 */ /* 0x000fe2000001000f */
[C---:B------:R-:W-:Y:S01]  /*1280*/  IMAD.U32 R36, R10.reuse, 0x10000, RZ ;  /* 0x000100000a247824 */ /* 0x040fe200078e00ff */
[C---:B----4-:R-:W-:Y:S01]  /*1290*/  SHF.L.U32 R9, R27.reuse, 0x10, RZ ;  /* 0x000000101b097819 */ /* 0x050fe200000006ff */
[----:B------:R-:W4:Y:S01]  /*12a0*/  LDG.E.CONSTANT R33, desc[UR8][R30.64+0x500] ;  /* 0x000500081e217981 */ /* 0x000f22000c1e9900 */
[----:B------:R-:W-:Y:S02]  /*12b0*/  PRMT R27, R27, 0x7632, R27 ;  /* 0x000076321b1b7816 */ /* 0x000fe4000000001b */
[----:B------:R-:W-:-:S03]  /*12c0*/  PRMT R10, R10, 0x7632, R10 ;  /* 0x000076320a0a7816 */ /* 0x000fc6000000000a */
[----:B------:R-:W-:Y:S02]  /*12d0*/  IMAD.U32 R27, R27, 0x10000, RZ ;  /* 0x000100001b1b7824 */ /* 0x000fe400078e00ff */
[----:B------:R-:W-:-:S04]  /*12e0*/  IMAD.U32 R10, R10, 0x10000, RZ ;  /* 0x000100000a0a7824 */ /* 0x000fc800078e00ff */
[----:B------:R-:W-:Y:S02]  /*12f0*/  FFMA.FTZ R35, R10, R27, R35 ;  /* 0x0000001b0a237223 */ /* 0x000fe40000010023 */
[----:B------:R-:W4:Y:S01]  /*1300*/  LDG.E.CONSTANT R27, desc[UR8][R30.64+0x504] ;  /* 0x000504081e1b7981 */ /* 0x000f22000c1e9900 */
[----:B------:R-:W-:Y:S01]  /*1310*/  FFMA.FTZ R15, R36, R9, R15 ;  /* 0x00000009240f7223 */ /* 0x000fe2000001000f */
[C---:B------:R-:W-:Y:S01]  /*1320*/  SHF.L.U32 R9, R11.reuse, 0x10, RZ ;  /* 0x000000100b097819 */ /* 0x040fe200000006ff */
[C---:B------:R-:W-:Y:S01]  /*1330*/  IMAD.U32 R10, R32.reuse, 0x10000, RZ ;  /* 0x00010000200a7824 */ /* 0x040fe200078e00ff */
[----:B------:R-:W-:Y:S02]  /*1340*/  PRMT R11, R11, 0x7632, R11 ;  /* 0x000076320b0b7816 */ /* 0x000fe4000000000b */
[----:B------:R-:W-:-:S03]  /*1350*/  PRMT R32, R32, 0x7632, R32 ;  /* 0x0000763220207816 */ /* 0x000fc60000000020 */
[----:B------:R-:W-:Y:S01]  /*1360*/  IMAD.U32 R11, R11, 0x10000, RZ ;  /* 0x000100000b0b7824 */ /* 0x000fe200078e00ff */
[----:B------:R-:W-:Y:S01]  /*1370*/  SHF.L.U32 R32, R32, 0x10, RZ ;  /* 0x0000001020207819 */ /* 0x000fe200000006ff */
[----:B------:R-:W-:-:S04]  /*1380*/  FFMA.FTZ R34, R9, R10, R34 ;  /* 0x0000000a09227223 */ /* 0x000fc80000010022 */
[----:B------:R-:W-:Y:S02]  /*1390*/  FFMA.FTZ R32, R11, R32, R8 ;  /* 0x000000200b207223 */ /* 0x000fe40000010008 */
[----:B------:R-:W0:Y:S02]  /*13a0*/  LDS.128 R8, [R12+0x20] ;  /* 0x000020000c087984 */ /* 0x000e240000000c00 */
[C---:B0-----:R-:W-:Y:S01]  /*13b0*/  IMAD.U32 R36, R8.reuse, 0x10000, RZ ;  /* 0x0001000008247824 */ /* 0x041fe200078e00ff */
[----:B------:R-:W-:-:S04]  /*13c0*/  PRMT R8, R8, 0x7632, R8 ;  /* 0x0000763208087816 */ /* 0x000fc80000000008 */
[----:B------:R-:W-:Y:S01]  /*13d0*/  SHF.L.U32 R8, R8, 0x10, RZ ;  /* 0x0000001008087819 */ /* 0x000fe200000006ff */
[C---:B--2---:R-:W-:Y:S01]  /*13e0*/  IMAD.U32 R37, R13.reuse, 0x10000, RZ ;  /* 0x000100000d257824 */ /* 0x044fe200078e00ff */
[----:B------:R-:W-:-:S05]  /*13f0*/  PRMT R13, R13, 0x7632, R13 ;  /* 0x000076320d0d7816 */ /* 0x000fca000000000d */
[----:B------:R-:W-:-:S04]  /*1400*/  IMAD.U32 R13, R13, 0x10000, RZ ;  /* 0x000100000d0d7824 */ /* 0x000fc800078e00ff */
[----:B------:R-:W-:Y:S01]  /*1410*/  FFMA.FTZ R35, R8, R13, R35 ;  /* 0x0000000d08237223 */ /* 0x000fe20000010023 */
[----:B------:R-:W-:Y:S01]  /*1420*/  IMAD.U32 R13, R9, 0x10000, RZ ;  /* 0x00010000090d7824 */ /* 0x000fe200078e00ff */
[----:B---3--:R-:W-:-:S05]  /*1430*/  SHF.L.U32 R8, R14, 0x10, RZ ;  /* 0x000000100e087819 */ /* 0x008fca00000006ff */
[----:B------:R-:W-:Y:S02]  /*1440*/  FFMA.FTZ R34, R13, R8, R34 ;  /* 0x000000080d227223 */ /* 0x000fe40000010022 */
[----:B------:R-:W2:Y:S01]  /*1450*/  LDG.E.CONSTANT R13, desc[UR8][R30.64+0x600] ;  /* 0x000600081e0d7981 */ /* 0x000ea2000c1e9900 */
[----:B------:R-:W-:-:S05]  /*1460*/  PRMT R14, R14, 0x7632, R14 ;  /* 0x000076320e0e7816 */ /* 0x000fca000000000e */
[----:B------:R-:W-:Y:S02]  /*1470*/  IMAD.U32 R8, R14, 0x10000, RZ ;  /* 0x000100000e087824 */ /* 0x000fe400078e00ff */
[----:B------:R-:W3:Y:S01]  /*1480*/  LDG.E.CONSTANT R14, desc[UR8][R30.64+0x604] ;  /* 0x000604081e0e7981 */ /* 0x000ee2000c1e9900 */
[----:B------:R-:W-:-:S05]  /*1490*/  PRMT R9, R9, 0x7632, R9 ;  /* 0x0000763209097816 */ /* 0x000fca0000000009 */
[----:B------:R-:W-:Y:S02]  /*14a0*/  IMAD.U32 R9, R9, 0x10000, RZ ;  /* 0x0001000009097824 */ /* 0x000fe400078e00ff */
[----:B------:R-:W-:Y:S02]  /*14b0*/  FFMA.FTZ R15, R36, R37, R15 ;  /* 0x00000025240f7223 */ /* 0x000fe4000001000f */
[----:B------:R-:W-:Y:S01]  /*14c0*/  FFMA.FTZ R8, R9, R8, R32 ;  /* 0x0000000809087223 */ /* 0x000fe20000010020 */
[C---:B------:R-:W-:Y:S01]  /*14d0*/  SHF.L.U32 R32, R10.reuse, 0x10, RZ ;  /* 0x000000100a207819 */ /* 0x040fe200000006ff */
[C---:B----4-:R-:W-:Y:S01]  /*14e0*/  IMAD.U32 R9, R33.reuse, 0x10000, RZ ;  /* 0x0001000021097824 */ /* 0x050fe200078e00ff */
[----:B------:R-:W-:Y:S02]  /*14f0*/  PRMT R10, R10, 0x7632, R10 ;  /* 0x000076320a0a7816 */ /* 0x000fe4000000000a */
[----:B------:R-:W-:Y:S01]  /*1500*/  PRMT R33, R33, 0x7632, R33 ;  /* 0x0000763221217816 */ /* 0x000fe20000000021 */
[----:B------:R-:W-:-:S02]  /*1510*/  FFMA.FTZ R15, R32, R9, R15 ;  /* 0x00000009200f7223 */ /* 0x000fc4000001000f */
[----:B------:R-:W4:Y:S01]  /*1520*/  LDG.E.CONSTANT R32, desc[UR8][R30.64+0x700] ;  /* 0x000700081e207981 */ /* 0x000f22000c1e9900 */
[----:B------:R-:W-:Y:S01]  /*1530*/  SHF.L.U32 R33, R33, 0x10, RZ ;  /* 0x0000001021217819 */ /* 0x000fe200000006ff */
[----:B------:R-:W-:Y:S02]  /*1540*/  IMAD.U32 R10, R10, 0x10000, RZ ;  /* 0x000100000a0a7824 */ /* 0x000fe400078e00ff */
[----:B------:R-:W-:Y:S02]  /*1550*/  IMAD.U32 R9, R27, 0x10000, RZ ;  /* 0x000100001b097824 */ /* 0x000fe400078e00ff */
        /* <DEDUP_REMOVED lines=8> */
[----:B------:R-:W-:Y:S02]  /*15e0*/  FFMA.FTZ R27, R11, R27, R8 ;  /* 0x0000001b0b1b7223 */ /* 0x000fe40000010008 */
[----:B------:R-:W0:Y:S02]  /*15f0*/  LDS.128 R8, [R12+0x30] ;  /* 0x000030000c087984 */ /* 0x000e240000000c00 */
[C---:B0-----:R-:W-:Y:S01]  /*1600*/  IMAD.U32 R36, R8.reuse, 0x10000, RZ ;  /* 0x0001000008247824 */ /* 0x041fe200078e00ff */
[----:B------:R-:W-:-:S05]  /*1610*/  PRMT R8, R8, 0x7632, R8 ;  /* 0x0000763208087816 */ /* 0x000fca0000000008 */
[----:B------:R-:W-:Y:S01]  /*1620*/  IMAD.U32 R8, R8, 0x10000, RZ ;  /* 0x0001000008087824 */ /* 0x000fe200078e00ff */
[C---:B--2---:R-:W-:Y:S02]  /*1630*/  SHF.L.U32 R37, R13.reuse, 0x10, RZ ;  /* 0x000000100d257819 */ /* 0x044fe400000006ff */
[----:B------:R-:W-:-:S05]  /*1640*/  PRMT R13, R13, 0x7632, R13 ;  /* 0x000076320d0d7816 */ /* 0x000fca000000000d */
[----:B------:R-:W-:-:S04]  /*1650*/  IMAD.U32 R13, R13, 0x10000, RZ ;  /* 0x000100000d0d7824 */ /* 0x000fc800078e00ff */
[----:B------:R-:W-:Y:S01]  /*1660*/  FFMA.FTZ R35, R8, R13, R35 ;  /* 0x0000000d08237223 */ /* 0x000fe20000010023 */
[C---:B------:R-:W-:Y:S01]  /*1670*/  SHF.L.U32 R8, R9.reuse, 0x10, RZ ;  /* 0x0000001009087819 */ /* 0x040fe200000006ff */
[----:B---3--:R-:W-:Y:S01]  /*1680*/  IMAD.U32 R13, R14, 0x10000, RZ ;  /* 0x000100000e0d7824 */ /* 0x008fe200078e00ff */
        /* <DEDUP_REMOVED lines=9> */
[----:B------:R-:W-:Y:S02]  /*1720*/  IMAD.U32 R36, R10, 0x10000, RZ ;  /* 0x000100000a247824 */ /* 0x000fe400078e00ff */
[----:B------:R-:W3:Y:S01]  /*1730*/  LDG.E.CONSTANT R27, desc[UR8][R30.64+0xa00] ;  /* 0x000a00081e1b7981 */ /* 0x000ee2000c1e9900 */
[----:B----4-:R-:W-:Y:S01]  /*1740*/  IMAD.U32 R9, R32, 0x10000, RZ ;  /* 0x0001000020097824 */ /* 0x010fe200078e00ff */
[----:B------:R-:W-:Y:S02]  /*1750*/  PRMT R10, R10, 0x7632, R10 ;  /* 0x000076320a0a7816 */ /* 0x000fe4000000000a */
[----:B------:R-:W-:-:S02]  /*1760*/  PRMT R32, R32, 0x7632, R32 ;  /* 0x0000763220207816 */ /* 0x000fc40000000020 */
[----:B------:R-:W-:-:S03]  /*1770*/  SHF.L.U32 R10, R10, 0x10, RZ ;  /* 0x000000100a0a7819 */ /* 0x000fc600000006ff */
[----:B------:R-:W-:Y:S02]  /*1780*/  IMAD.U32 R32, R32, 0x10000, RZ ;  /* 0x0001000020207824 */ /* 0x000fe400078e00ff */
[----:B------:R-:W-:Y:S01]  /*1790*/  FFMA.FTZ R15, R36, R9, R15 ;  /* 0x00000009240f7223 */ /* 0x000fe2000001000f */
[----:B------:R-:W-:Y:S01]  /*17a0*/  SHF.L.U32 R9, R34, 0x10, RZ ;  /* 0x0000001022097819 */ /* 0x000fe200000006ff */
[----:B------:R-:W-:Y:S01]  /*17b0*/  FFMA.FTZ R35, R10, R32, R35 ;  /* 0x000000200a237223 */ /* 0x000fe20000010023 */
[----:B------:R-:W-:-:S04]  /*17c0*/  IMAD.U32 R32, R11, 0x10000, RZ ;  /* 0x000100000b207824 */ /* 0x000fc800078e00ff */
[----:B------:R-:W-:Y:S02]  /*17d0*/  FFMA.FTZ R32, R32, R9, R33 ;  /* 0x0000000920207223 */ /* 0x000fe40000010021 */
[----:B------:R-:W4:Y:S01]  /*17e0*/  LDG.E.CONSTANT R33, desc[UR8][R30.64+0xb00] ;  /* 0x000b00081e217981 */ /* 0x000f22000c1e9900 */
[----:B------:R-:W-:Y:S02]  /*17f0*/  PRMT R11, R11, 0x7632, R11 ;  /* 0x000076320b0b7816 */ /* 0x000fe4000000000b */
[----:B------:R-:W-:-:S03]  /*1800*/  PRMT R34, R34, 0x7632, R34 ;  /* 0x0000763222227816 */ /* 0x000fc60000000022 */
[----:B------:R-:W-:Y:S02]  /*1810*/  IMAD.U32 R11, R11, 0x10000, RZ ;  /* 0x000100000b0b7824 */ /* 0x000fe400078e00ff */
[----:B------:R-:W-:-:S04]  /*1820*/  IMAD.U32 R34, R34, 0x10000, RZ ;  /* 0x0001000022227824 */ /* 0x000fc800078e00ff */
[----:B------:R-:W-:Y:S02]  /*1830*/  FFMA.FTZ R34, R11, R34, R8 ;  /* 0x000000220b227223 */ /* 0x000fe40000010008 */
[----:B------:R-:W0:Y:S02]  /*1840*/  LDS.128 R8, [R12+0x40] ;  /* 0x000040000c087984 */ /* 0x000e240000000c00 */
[C---:B0-----:R-:W-:Y:S02]  /*1850*/  SHF.L.U32 R36, R8.reuse, 0x10, RZ ;  /* 0x0000001008247819 */ /* 0x041fe400000006ff */
[----:B------:R-:W-:-:S05]  /*1860*/  PRMT R8, R8, 0x7632, R8 ;  /* 0x0000763208087816 */ /* 0x000fca0000000008 */
[----:B------:R-:W-:Y:S01]  /*1870*/  IMAD.U32 R8, R8, 0x10000, RZ ;  /* 0x0001000008087824 */ /* 0x000fe200078e00ff */
[----:B------:R-:W-:Y:S01]  /*1880*/  ISETP.NE.AND P0, PT, R21, RZ, PT ;  /* 0x000000ff1500720c */ /* 0x000fe20003f05270 */
[C---:B--2---:R-:W-:Y:S01]  /*1890*/  IMAD.U32 R37, R13.reuse, 0x10000, RZ ;  /* 0x000100000d257824 */ /* 0x044fe200078e00ff */
[----:B------:R-:W-:-:S04]  /*18a0*/  PRMT R13, R13, 0x7632, R13 ;  /* 0x000076320d0d7816 */ /* 0x000fc8000000000d */
[----:B------:R-:W-:-:S05]  /*18b0*/  SHF.L.U32 R13, R13, 0x10, RZ ;  /* 0x000000100d0d7819 */ /* 0x000fca00000006ff */
[----:B------:R-:W-:Y:S01]  /*18c0*/  FFMA.FTZ R35, R8, R13, R35 ;  /* 0x0000000d08237223 */ /* 0x000fe20000010023 */
[C---:B---3--:R-:W-:Y:S01]  /*18d0*/  IMAD.U32 R13, R14.reuse, 0x10000, RZ ;  /* 0x000100000e0d7824 */ /* 0x048fe200078e00ff */
[----:B------:R-:W-:Y:S01]  /*18e0*/  PRMT R14, R14, 0x7632, R14 ;  /* 0x000076320e0e7816 */ /* 0x000fe2000000000e */
[C---:B------:R-:W-:Y:S01]  /*18f0*/  IMAD.U32 R8, R10.reuse, 0x10000, RZ ;  /* 0x000100000a087824 */ /* 0x040fe200078e00ff */
[----:B------:R-:W-:Y:S01]  /*1900*/  PRMT R10, R10, 0x7632, R10 ;  /* 0x000076320a0a7816 */ /* 0x000fe2000000000a */
[----:B------:R-:W-:Y:S02]  /*1910*/  FFMA.FTZ R15, R36, R37, R15 ;  /* 0x00000025240f7223 */ /* 0x000fe4000001000f */
[----:B------:R-:W-:Y:S01]  /*1920*/  IMAD.U32 R14, R14, 0x10000, RZ ;  /* 0x000100000e0e7824 */ /* 0x000fe200078e00ff */
[----:B------:R-:W-:Y:S01]  /*1930*/  SHF.L.U32 R10, R10, 0x10, RZ ;  /* 0x000000100a0a7819 */ /* 0x000fe200000006ff */
[----:B------:R-:W-:-:S04]  /*1940*/  FFMA.FTZ R8, R8, R13, R15 ;  /* 0x0000000d08087223 */ /* 0x000fc8000001000f */
[----:B------:R-:W-:Y:S02]  /*1950*/  FFMA.FTZ R35, R10, R14, R35 ;  /* 0x0000000e0a237223 */ /* 0x000fe40000010023 */
[----:B------:R-:W0:Y:S01]  /*1960*/  LDS.128 R12, [R12+0x50] ;  /* 0x000050000c0c7984 */ /* 0x000e220000000c00 */
[C---:B------:R-:W-:Y:S02]  /*1970*/  SHF.L.U32 R10, R27.reuse, 0x10, RZ ;  /* 0x000000101b0a7819 */ /* 0x040fe400000006ff */
[----:B------:R-:W-:Y:S01]  /*1980*/  PRMT R27, R27, 0x7632, R27 ;  /* 0x000076321b1b7816 */ /* 0x000fe2000000001b */
[----:B0-----:R-:W-:-:S04]  /*1990*/  IMAD.U32 R21, R12, 0x10000, RZ ;  /* 0x000100000c157824 */ /* 0x001fc800078e00ff */
[----:B------:R-:W-:Y:S01]  /*19a0*/  FFMA.FTZ R8, R21, R10, R8 ;  /* 0x0000000a15087223 */ /* 0x000fe20000010008 */
[----:B------:R-:W-:Y:S01]  /*19b0*/  PRMT R10, R12, 0x7632, R10 ;  /* 0x000076320c0a7816 */ /* 0x000fe2000000000a */
[----:B------:R-:W-:Y:S01]  /*19c0*/  IMAD.U32 R21, R27, 0x10000, RZ ;  /* 0x000100001b157824 */ /* 0x000fe200078e00ff */
[----:B------:R-:W2:Y:S03]  /*19d0*/  LDG.E.CONSTANT R12, desc[UR8][R30.64+0xb04] ;  /* 0x000b04081e0c7981 */ /* 0x000ea6000c1e9900 */
[----:B------:R-:W-:Y:S01]  /*19e0*/  IMAD.U32 R10, R10, 0x10000, RZ ;  /* 0x000100000a0a7824 */ /* 0x000fe200078e00ff */
[----:B------:R-:W-:-:S03]  /*19f0*/  SHF.L.U32 R27, R14, 0x10, RZ ;  /* 0x000000100e1b7819 */ /* 0x000fc600000006ff */
[----:B------:R-:W-:Y:S02]  /*1a00*/  FFMA.FTZ R21, R10, R21, R35 ;  /* 0x000000150a157223 */ /* 0x000fe40000010023 */
[----:B------:R-:W3:Y:S01]  /*1a10*/  LDG.E.CONSTANT R35, desc[UR8][R30.64+0x804] ;  /* 0x000804081e237981 */ /* 0x000ee2000c1e9900 */
[----:B----4-:R-:W-:-:S04]  /*1a20*/  IMAD.U32 R10, R33, 0x10000, RZ ;  /* 0x00010000210a7824 */ /* 0x010fc800078e00ff */
[----:B------:R-:W-:Y:S02]  /*1a30*/  FFMA.FTZ R10, R27, R10, R8 ;  /* 0x0000000a1b0a7223 */ /* 0x000fe40000010008 */
[----:B------:R-:W4:Y:S04]  /*1a40*/  LDG.E.CONSTANT R27, desc[UR8][R30.64+0x904] ;  /* 0x000904081e1b7981 */ /* 0x000f28000c1e9900 */
[----:B------:R0:W2:Y:S01]  /*1a50*/  LDG.E.CONSTANT R8, desc[UR8][R30.64+0xa04] ;  /* 0x000a04081e087981 */ /* 0x0000a2000c1e9900 */
[----:B------:R-:W-:Y:S02]  /*1a60*/  PRMT R14, R14, 0x7632, R14 ;  /* 0x000076320e0e7816 */ /* 0x000fe4000000000e */
[----:B------:R-:W-:-:S03]  /*1a70*/  PRMT R33, R33, 0x7632, R33 ;  /* 0x0000763221217816 */ /* 0x000fc60000000021 */
[----:B------:R-:W-:Y:S01]  /*1a80*/  IMAD.U32 R14, R14, 0x10000, RZ ;  /* 0x000100000e0e7824 */ /* 0x000fe200078e00ff */
[----:B------:R-:W-:-:S05]  /*1a90*/  SHF.L.U32 R33, R33, 0x10, RZ ;  /* 0x0000001021217819 */ /* 0x000fca00000006ff */
[----:B------:R-:W-:Y:S01]  /*1aa0*/  FFMA.FTZ R21, R14, R33, R21 ;  /* 0x000000210e157223 */ /* 0x000fe20000010015 */
[C---:B------:R-:W-:Y:S01]  /*1ab0*/  PRMT R14, R9.reuse, 0x7632, R14 ;  /* 0x00007632090e7816 */ /* 0x040fe2000000000e */
[----:B------:R-:W-:-:S04]  /*1ac0*/  IMAD.U32 R9, R9, 0x10000, RZ ;  /* 0x0001000009097824 */ /* 0x000fc800078e00ff */
[----:B------:R-:W-:Y:S01]  /*1ad0*/  IMAD.U32 R33, R14, 0x10000, RZ ;  /* 0x000100000e217824 */ /* 0x000fe200078e00ff */
[C---:B------:R-:W-:Y:S01]  /*1ae0*/  PRMT R14, R11.reuse, 0x7632, R14 ;  /* 0x000076320b0e7816 */ /* 0x040fe2000000000e */
[----:B0-----:R-:W-:Y:S01]  /*1af0*/  IMAD.U32 R30, R11, 0x10000, RZ ;  /* 0x000100000b1e7824 */ /* 0x001fe200078e00ff */
[----:B------:R-:W-:Y:S01]  /*1b00*/  PRMT R11, R13, 0x7632, R11 ;  /* 0x000076320d0b7816 */ /* 0x000fe2000000000b */
[----:B------:R-:W-:Y:S01]  /*1b10*/  FADD.FTZ R10, R10, R21 ;  /* 0x000000150a0a7221 */ /* 0x000fe20000010000 */
[----:B------:R-:W-:Y:S01]  /*1b20*/  UMOV UR4, 0xffffffff ;  /* 0xffffffff00047882 */ /* 0x000fe20000000000 */
[----:B-----5:R-:W-:Y:S02]  /*1b30*/  FSETP.NEU.FTZ.AND P1, PT, R26, RZ, PT ;  /* 0x000000ff1a00720b */ /* 0x020fe40003f3d000 */
[C---:B---3--:R-:W-:Y:S02]  /*1b40*/  PRMT R36, R35.reuse, 0x7632, R36 ;  /* 0x0000763223247816 */ /* 0x048fe40000000024 */
[----:B------:R-:W-:-:S05]  /*1b50*/  SHF.L.U32 R35, R35, 0x10, RZ ;  /* 0x0000001023237819 */ /* 0x000fca00000006ff */
[----:B------:R-:W-:Y:S01]  /*1b60*/  FFMA.FTZ R9, R9, R35, R32 ;  /* 0x0000002309097223 */ /* 0x000fe20000010020 */
[C---:B----4-:R-:W-:Y:S01]  /*1b70*/  SHF.L.U32 R32, R27.reuse, 0x10, RZ ;  /* 0x000000101b207819 */ /* 0x050fe200000006ff */
[----:B------:R-:W-:Y:S01]  /*1b80*/  IMAD.U32 R36, R36, 0x10000, RZ ;  /* 0x0001000024247824 */ /* 0x000fe200078e00ff */
[----:B------:R-:W-:Y:S01]  /*1b90*/  PRMT R31, R27, 0x7632, R31 ;  /* 0x000076321b1f7816 */ /* 0x000fe2000000001f */
[----:B------:R-:W-:Y:S01]  /*1ba0*/  IMAD.U32 R27, R14, 0x10000, RZ ;  /* 0x000100000e1b7824 */ /* 0x000fe200078e00ff */
[----:B------:R-:W-:Y:S01]  /*1bb0*/  SHF.L.U32 R14, R13, 0x10, RZ ;  /* 0x000000100d0e7819 */ /* 0x000fe200000006ff */
[----:B------:R-:W-:Y:S01]  /*1bc0*/  FFMA.FTZ R9, R30, R32, R9 ;  /* 0x000000201e097223 */ /* 0x000fe20000010009 */
[C---:B--2---:R-:W-:Y:S01]  /*1bd0*/  PRMT R21, R8.reuse, 0x7632, R21 ;  /* 0x0000763208157816 */ /* 0x044fe20000000015 */
[----:B------:R-:W-:Y:S01]  /*1be0*/  FFMA.FTZ R34, R33, R36, R34 ;  /* 0x0000002421227223 */ /* 0x000fe20000010022 */
[----:B------:R-:W-:Y:S02]  /*1bf0*/  IMAD.U32 R31, R31, 0x10000, RZ ;  /* 0x000100001f1f7824 */ /* 0x000fe400078e00ff */
[----:B------:R-:W-:Y:S01]  /*1c00*/  IMAD.U32 R30, R8, 0x10000, RZ ;  /* 0x00010000081e7824 */ /* 0x000fe200078e00ff */
[----:B------:R-:W-:Y:S01]  /*1c10*/  SHF.L.U32 R8, R11, 0x10, RZ ;  /* 0x000000100b087819 */ /* 0x000fe200000006ff */
[----:B------:R-:W-:Y:S01]  /*1c20*/  FFMA.FTZ R27, R27, R31, R34 ;  /* 0x0000001f1b1b7223 */ /* 0x000fe20000010022 */
[C---:B------:R-:W-:Y:S01]  /*1c30*/  PRMT R13, R15.reuse, 0x7632, R13 ;  /* 0x000076320f0d7816 */ /* 0x040fe2000000000d */
[----:B------:R-:W-:Y:S01]  /*1c40*/  IMAD.U32 R15, R15, 0x10000, RZ ;  /* 0x000100000f0f7824 */ /* 0x000fe200078e00ff */
[----:B------:R-:W-:Y:S01]  /*1c50*/  PRMT R11, R12, 0x7632, R11 ;  /* 0x000076320c0b7816 */ /* 0x000fe2000000000b */
[----:B------:R-:W-:-:S02]  /*1c60*/  IMAD.U32 R21, R21, 0x10000, RZ ;  /* 0x0001000015157824 */ /* 0x000fc400078e00ff */
[----:B------:R-:W-:Y:S01]  /*1c70*/  FFMA.FTZ R14, R14, R30, R9 ;  /* 0x0000001e0e0e7223 */ /* 0x000fe20000010009 */
[----:B------:R-:W-:Y:S01]  /*1c80*/  IMAD.U32 R12, R12, 0x10000, RZ ;  /* 0x000100000c0c7824 */ /* 0x000fe200078e00ff */
[----:B------:R-:W-:Y:S01]  /*1c90*/  SHF.L.U32 R13, R13, 0x10, RZ ;  /* 0x000000100d0d7819 */ /* 0x000fe200000006ff */
        /* <DEDUP_REMOVED lines=8> */
.L_x_18756:
[----:B------:R-:W-:Y:S02]  /*1d20*/  VIADD R10, R19, 0x1 ;  /* 0x00000001130a7836 */ /* 0x000fe40000000000 */
[----:B-1----:R-:W-:Y:S01]  /*1d30*/  FADD.FTZ R9, R8, R9 ;  /* 0x0000000908097221 */ /* 0x002fe20000010000 */
[----:B0-----:R-:W-:Y:S02]  /*1d40*/  @!P0 IADD3 R8, PT, PT, R20, -0x1, RZ ;  /* 0xffffffff14088810 */ /* 0x001fe40007ffe0ff */
        /* <DEDUP_REMOVED lines=9> */
.L_x_18709:
[----:B------:R-:W-:Y:S05]  /*1de0*/  BSYNC B1 ;  /* 0x0000000000017941 */ /* 0x000fea0003800000 */
.L_x_18707:
[----:B------:R-:W-:Y:S01]  /*1df0*/  UIADD3 UR4, UPT, UPT, UR10, 0xf, URZ ;  /* 0x0000000f0a047890 */ /* 0x000fe2000fffe0ff */
[----:B------:R-:W-:Y:S01]  /*1e00*/  VIADD R16, R16, 0x4 ;  /* 0x0000000410107836 */ /* 0x000fe20000000000 */
[----:B------:R-:W-:Y:S01]  /*1e10*/  IADD3 R0, P1, PT, R0, 0x10, RZ ;  /* 0x0000001000007810 */ /* 0x000fe20007f3e0ff */
[----:B0-----:R-:W-:Y:S01]  /*1e20*/  VIADD R22, R22, 0x100 ;  /* 0x0000010016167836 */ /* 0x001fe20000000000 */
[----:B------:R-:W-:Y:S01]  /*1e30*/  USHF.R.S32.HI UR6, URZ, 0x1f, UR4 ;  /* 0x0000001fff067899 */ /* 0x000fe20008011404 */
[----:B------:R-:W-:Y:S01]  /*1e40*/  IADD3 R19, PT, PT, R19, 0x40, RZ ;  /* 0x0000004013137810 */ /* 0x000fe20007ffe0ff */
[----:B------:R-:W-:Y:S01]  /*1e50*/  VIADD R20, R20, 0x40 ;  /* 0x0000004014147836 */ /* 0x000fe20000000000 */
[----:B------:R-:W-:Y:S01]  /*1e60*/  IADD3.X R17, PT, PT, RZ, R17, RZ, P1, !PT ;  /* 0x00000011ff117210 */ /* 0x000fe20000ffe4ff */
[----:B------:R-:W-:Y:S01]  /*1e70*/  ULEA.HI UR6, UR6, UR4, URZ, 0x4 ;  /* 0x0000000406067291 */ /* 0x000fe2000f8f20ff */
[----:B------:R-:W-:-:S03]  /*1e80*/  VIADD R18, R18, 0x40 ;  /* 0x0000004012127836 */ /* 0x000fc60000000000 */
[----:B------:R-:W-:-:S06]  /*1e90*/  USHF.R.S32.HI UR6, URZ, 0x4, UR6 ;  /* 0x00000004ff067899 */ /* 0x000fcc0008011406 */
[----:B------:R-:W-:-:S13]  /*1ea0*/  ISETP.GE.AND P0, PT, R16, UR6, PT ;  /* 0x0000000610007c0c */ /* 0x000fda000bf06270 */
[----:B------:R-:W-:Y:S05]  /*1eb0*/  @!P0 BRA `(.L_x_18711) ;  /* 0xffffffe800fc8947 */ /* 0x000fea000383ffff */
.L_x_18706:
[----:B------:R-:W-:Y:S05]  /*1ec0*/  BSYNC B0 ;  /* 0x0000000000007941 */ /* 0x000fea0003800000 */
.L_x_18705:
        /* <DEDUP_REMOVED lines=11> */
.L_x_18762:
[----:B------:R-:W2:Y:S01]  /*1f80*/  S2R R8, SR_CgaCtaId ;  /* 0x0000000000087919 */ /* 0x000ea20000008800 */
[----:B------:R-:W-:Y:S01]  /*1f90*/  MOV R0, 0x400 ;  /* 0x0000040000007802 */ /* 0x000fe20000000f00 */
[----:B------:R-:W-:Y:S05]  /*1fa0*/  WARPSYNC.ALL ;  /* 0x0000000000007948 */ /* 0x000fea0003800000 */
[----:B------:R-:W-:Y:S01]  /*1fb0*/  VIADD R9, R0, 0xc0 ;  /* 0x000000c000097836 */ /* 0x000fe20000000000 */
[----:B------:R-:W-:Y:S02]  /*1fc0*/  ISETP.NE.AND P1, PT, R14, RZ, PT ;  /* 0x000000ff0e00720c */ /* 0x000fe40003f25270 */
[----:B01----:R-:W-:-:S02]  /*1fd0*/  FMNMX.FTZ R10, R10, R11, !PT ;  /* 0x0000000b0a0a7209 */ /* 0x003fc40007810000 */
[----:B--2---:R-:W-:-:S05]  /*1fe0*/  LEA R13, R8, R9, 0x18 ;  /* 0x00000009080d7211 */ /* 0x004fca00078ec0ff */
[----:B------:R-:W-:-:S05]  /*1ff0*/  IMAD R9, R12, 0x4, R13 ;  /* 0x000000040c097824 */ /* 0x000fca00078e020d */
[----:B------:R0:W-:Y:S01]  /*2000*/  @!P1 STS [R9], R10 ;  /* 0x0000000a09009388 */ /* 0x0001e20000000800 */
[----:B------:R-:W-:Y:S01]  /*2010*/  BAR.SYNC.DEFER_BLOCKING 0x0 ;  /* 0x0000000000007b1d */ /* 0x000fe20000010000 */
[C---:B------:R-:W-:Y:S01]  /*2020*/  ISETP.GT.U32.AND P2, PT, R14.reuse, 0x3, PT ;  /* 0x000000030e00780c */ /* 0x040fe20003f44070 */
[----:B------:R-:W-:Y:S01]  /*2030*/  UIADD3 UR4, UPT, UPT, UR10, 0xf, URZ ;  /* 0x0000000f0a047890 */ /* 0x000fe2000fffe0ff */
[----:B0-----:R-:W-:Y:S01]  /*2040*/  LEA R10, R14, R13, 0x2 ;  /* 0x0000000d0e0a7211 */ /* 0x001fe200078e10ff */
[----:B------:R-:W-:Y:S02]  /*2050*/  IMAD.MOV.U32 R13, RZ, RZ, -0x800001 ;  /* 0xff7fffffff0d7424 */ /* 0x000fe400078e00ff */
[----:B------:R-:W-:Y:S01]  /*2060*/  USHF.R.S32.HI UR6, URZ, 0x1f, UR4 ;  /* 0x0000001fff067899 */ /* 0x000fe20008011404 */
[----:B------:R-:W-:Y:S01]  /*2070*/  BSSY.RECONVERGENT B0, `(.L_x_18713) ;  /* 0x00000ef000007945 */ /* 0x000fe20003800200 */
[----:B------:R-:W-:Y:S02]  /*2080*/  IMAD.MOV.U32 R15, RZ, RZ, RZ ;  /* 0x000000ffff0f7224 */ /* 0x000fe400078e00ff */
        /* <DEDUP_REMOVED lines=15> */
[----:B------:R-:W-:Y:S01]  /*2180*/  IADD3 R13, PT, PT, R13, UR4, RZ ;  /* 0x000000040d0d7c10 */ /* 0x000fe2000fffe0ff */
[----:B------:R-:W-:-:S03]  /*2190*/  IMAD.MOV.U32 R16, RZ, RZ, R6 ;  /* 0x000000ffff107224 */ /* 0x000fc600078e0006 */
[C---:B------:R-:W-:Y:S02]  /*21a0*/  LOP3.LUT R14, R13.reuse, 0x180, RZ, 0xc0, !PT ;  /* 0x000001800d0e7812 */ /* 0x040fe400078ec0ff */
[----:B------:R-:W-:Y:S02]  /*21b0*/  ISETP.GE.U32.AND P4, PT, R13, 0x180, PT ;  /* 0x000001800d00780c */ /* 0x000fe40003f86070 */
[----:B------:R-:W-:-:S13]  /*21c0*/  ISETP.NE.AND P0, PT, R14, 0x180, PT ;  /* 0x000001800e00780c */ /* 0x000fda0003f05270 */
        /* <DEDUP_REMOVED lines=9> */
.L_x_18717:
        /* <DEDUP_REMOVED lines=11> */
.L_x_18716:
[----:B------:R-:W-:Y:S05]  /*2310*/  BSYNC.RECONVERGENT B1 ;  /* 0x0000000000017941 */ /* 0x000fea0003800200 */
.L_x_18715:
        /* <DEDUP_REMOVED lines=13> */
.L_x_18720:
[----:B------:R-:W0:Y:S01]  /*23f0*/  LDS R18, [R14+-0x400] ;  /* 0xfffc00000e127984 */ /* 0x000e220000000800 */
[----:B------:R-:W-:-:S03]  /*2400*/  VIADD R16, R16, 0x800 ;  /* 0x0000080010107836 */ /* 0x000fc60000000000 */
[----:B------:R-:W1:Y:S02]  /*2410*/  LDS R22, [R14+-0x200] ;  /* 0xfffe00000e167984 */ /* 0x000e640000000800 */
[----:B------:R-:W-:Y:S02]  /*2420*/  ISETP.GE.AND P4, PT, R16, R13, PT ;  /* 0x0000000d1000720c */ /* 0x000fe40003f86270 */
[----:B------:R-:W2:Y:S04]  /*2430*/  LDS R28, [R14+0x200] ;  /* 0x000200000e1c7984 */ /* 0x000ea80000000800 */
[----:B-----5:R-:W3:Y:S04]  /*2440*/  LDS R26, [R14] ;  /* 0x000000000e1a7984 */ /* 0x020ee80000000800 */
        /* <DEDUP_REMOVED lines=27> */
[----:B------:R0:W-:Y:S01]  /*2600*/  MUFU.EX2 R27, R20 ;  /* 0x00000014001b7308 */ /* 0x0001e20000000800 */
        /* <DEDUP_REMOVED lines=64> */
[----:B-1----:R-:W-:Y:S01]  /*2a10*/  VIADD R14, R14, 0x2000 ;  /* 0x000020000e0e7836 */ /* 0x002fe20000000000 */
[----:B------:R-:W-:Y:S06]  /*2a20*/  @!P4 BRA `(.L_x_18720) ;  /* 0xfffffff80070c947 */ /* 0x000fec000383ffff */
.L_x_18719:
[----:B------:R-:W-:Y:S05]  /*2a30*/  BSYNC.RECONVERGENT B1 ;  /* 0x0000000000017941 */ /* 0x000fea0003800200 */
.L_x_18718:
[----:B------:R-:W-:Y:S01]  /*2a40*/  IADD3 R13, PT, PT, -R16, UR4, RZ ;  /* 0x00000004100d7c10 */ /* 0x000fe2000fffe1ff */
[----:B------:R-:W-:Y:S03]  /*2a50*/  BSSY.RECONVERGENT B1, `(.L_x_18721) ;  /* 0x0000036000017945 */ /* 0x000fe60003800200 */
[----:B------:R-:W-:-:S13]  /*2a60*/  ISETP.GT.AND P4, PT, R13, 0x200, PT ;  /* 0x000002000d00780c */ /* 0x000fda0003f84270 */
[----:B------:R-:W-:Y:S05]  /*2a70*/  @!P4 BRA `(.L_x_18722) ;  /* 0x0000000000ccc947 */ /* 0x000fea0003800000 */
[----:B-----5:R-:W0:Y:S01]  /*2a80*/  LDS R26, [R14+-0x400] ;  /* 0xfffc00000e1a7984 */ /* 0x020e220000000800 */
        /* <DEDUP_REMOVED lines=50> */
.L_x_18722:
[----:B------:R-:W-:Y:S05]  /*2db0*/  BSYNC.RECONVERGENT B1 ;  /* 0x0000000000017941 */ /* 0x000fea0003800200 */
.L_x_18721:
        /* <DEDUP_REMOVED lines=26> */
.L_x_18714:
[----:B------:R-:W-:Y:S05]  /*2f60*/  BSYNC.RECONVERGENT B0 ;  /* 0x0000000000007941 */ /* 0x000fea0003800200 */
.L_x_18713:
        /* <DEDUP_REMOVED lines=39> */
.L_x_18727:
[----:B------:R-:W0:Y:S01]  /*31e0*/  LDS R14, [R10] ;  /* 0x000000000a0e7984 */ /* 0x000e220000000800 */
[----:B------:R-:W-:-:S04]  /*31f0*/  IADD3 R13, PT, PT, R13, 0x1, RZ ;  /* 0x000000010d0d7810 */ /* 0x000fc80007ffe0ff */
[----:B------:R-:W-:Y:S01]  /*3200*/  ISETP.NE.AND P0, PT, R13, RZ, PT ;  /* 0x000000ff0d00720c */ /* 0x000fe20003f05270 */
[----:B0-----:R-:W-:-:S05]  /*3210*/  FMUL.FTZ R15, R14, R9 ;  /* 0x000000090e0f7220 */ /* 0x001fca0000410000 */
[----:B------:R0:W-:Y:S02]  /*3220*/  STS [R10], R15 ;  /* 0x0000000f0a007388 */ /* 0x0001e40000000800 */
[----:B0-----:R-:W-:-:S05]  /*3230*/  VIADD R10, R10, 0x200 ;  /* 0x000002000a0a7836 */ /* 0x001fca0000000000 */
[----:B------:R-:W-:Y:S05]  /*3240*/  @P0 BRA `(.L_x_18727) ;  /* 0xfffffffc00e40947 */ /* 0x000fea000383ffff */
.L_x_18726:
[----:B------:R-:W-:Y:S05]  /*3250*/  BSYNC.RECONVERGENT B1 ;  /* 0x0000000000017941 */ /* 0x000fea0003800200 */
.L_x_18725:
        /* <DEDUP_REMOVED lines=13> */
.L_x_18730:
        /* <DEDUP_REMOVED lines=52> */
.L_x_18729:
[----:B------:R-:W-:Y:S05]  /*3670*/  BSYNC.RECONVERGENT B1 ;  /* 0x0000000000017941 */ /* 0x000fea0003800200 */
.L_x_18728:
        /* <DEDUP_REMOVED lines=11> */
[----:B-----5:R-:W4:Y:S04]  /*3730*/  LDS R26, [R10+0x600] ;  /* 0x000600000a1a7984 */ /* 0x020f280000000800 */
        /* <DEDUP_REMOVED lines=19> */
.L_x_18732:
[----:B------:R-:W-:Y:S05]  /*3870*/  BSYNC.RECONVERGENT B1 ;  /* 0x0000000000017941 */ /* 0x000fea0003800200 */
.L_x_18731:
        /* <DEDUP_REMOVED lines=14> */
.L_x_18724:
[----:B------:R-:W-:Y:S05]  /*3960*/  BSYNC.RECONVERGENT B0 ;  /* 0x0000000000007941 */ /* 0x000fea0003800200 */
.L_x_18723:
[----:B------:R-:W-:Y:S01]  /*3970*/  UIADD3 UR4, UPT, UPT, UR10, 0xf, URZ ;  /* 0x0000000f0a047890 */ /* 0x000fe2000fffe0ff */
[----:B------:R-:W-:Y:S01]  /*3980*/  BAR.SYNC.DEFER_BLOCKING 0x0 ;  /* 0x0000000000007b1d */ /* 0x000fe20000010000 */
[----:B------:R-:W-:Y:S01]  /*3990*/  HFMA2 R19, -RZ, RZ, 0, 0 ;  /* 0x00000000ff137431 */ /* 0x000fe200000001ff */
[----:B------:R-:W-:Y:S01]  /*39a0*/  CS2R R28, SRZ ;  /* 0x00000000001c7805 */ /* 0x000fe2000001ff00 */
[----:B------:R-:W-:Y:S01]  /*39b0*/  USHF.R.S32.HI UR6, URZ, 0x1f, UR4 ;  /* 0x0000001fff067899 */ /* 0x000fe20008011404 */
[----:B------:R-:W-:Y:S01]  /*39c0*/  IMAD.MOV.U32 R25, RZ, RZ, RZ ;  /* 0x000000ffff197224 */ /* 0x000fe200078e00ff */
[----:B------:R-:W-:Y:S01]  /*39d0*/  CS2R R20, SRZ ;  /* 0x0000000000147805 */ /* 0x000fe2000001ff00 */
[----:B------:R-:W2:Y:S01]  /*39e0*/  LDCU UR11, c[0x0][0x3cc] ;  /* 0x00007980ff0b77ac */ /* 0x000ea20008000800 */
[----:B------:R-:W-:Y:S01]  /*39f0*/  BSSY.RECONVERGENT B1, `(.L_x_18733) ;  /* 0x00001f6000017945 */ /* 0x000fe20003800200 */
[----:B------:R-:W-:Y:S01]  /*3a00*/  ULEA.HI UR6, UR6, UR4, URZ, 0x4 ;  /* 0x0000000406067291 */ /* 0x000fe2000f8f20ff */
[----:B------:R-:W3:Y:S03]  /*3a10*/  LDCU.64 UR12, c[0x0][0x398] ;  /* 0x00007300ff0c77ac */ /* 0x000ee60008000a00 */
[----:B------:R-:W-:-:S06]  /*3a20*/  USHF.R.S32.HI UR6, URZ, 0x4, UR6 ;  /* 0x00000004ff067899 */ /* 0x000fcc0008011406 */
[----:B------:R-:W-:-:S13]  /*3a30*/  ISETP.GE.AND P0, PT, R12, UR6, PT ;  /* 0x000000060c007c0c */ /* 0x000fda000bf06270 */
[----:B--23--:R-:W-:Y:S05]  /*3a40*/  @P0 BRA `(.L_x_18734) ;  /* 0x0000001c00c00947 */ /* 0x00cfea0003800000 */
[----:B-1----:R-:W1:Y:S01]  /*3a50*/  I2F.RP R13, R3 ;  /* 0x00000003000d7306 */ /* 0x002e620000209400 */
[----:B------:R-:W2:Y:S01]  /*3a60*/  LDCU UR4, c[0x0][0x3b8] ;  /* 0x00007700ff0477ac */ /* 0x000ea20008000800 */
[----:B------:R-:W-:Y:S01]  /*3a70*/  SHF.R.U32.HI R10, RZ, 0x3, R6 ;  /* 0x00000003ff0a7819 */ /* 0x000fe20000011606 */
[----:B------:R-:W-:Y:S01]  /*3a80*/  IMAD.MOV.U32 R11, RZ, RZ, RZ ;  /* 0x000000ffff0b7224 */ /* 0x000fe200078e00ff */
[----:B------:R-:W-:Y:S01]  /*3a90*/  SHF.L.U32 R31, R6, 0x3, RZ ;  /* 0x00000003061f7819 */ /* 0x000fe200000006ff */
[----:B------:R-:W3:Y:S01]  /*3aa0*/  LDCU UR7, c[0x0][0x3d0] ;  /* 0x00007a00ff0777ac */ /* 0x000ee20008000800 */
[----:B------:R-:W-:Y:S01]  /*3ab0*/  LOP3.LUT R10, R10, 0x7c, RZ, 0xc0, !PT ;  /* 0x0000007c0a0a7812 */ /* 0x000fe200078ec0ff */
[----:B------:R-:W-:Y:S01]  /*3ac0*/  VIADD R30, R12, -UR6 ;  /* 0x800000060c1e7c36 */ /* 0x000fe20008000000 */
[----:B------:R-:W4:Y:S01]  /*3ad0*/  LDCU.64 UR14, c[0x0][0x3a8] ;  /* 0x00007500ff0e77ac */ /* 0x000f220008000a00 */
[----:B------:R-:W-:Y:S01]  /*3ae0*/  IMAD.MOV.U32 R29, RZ, RZ, RZ ;  /* 0x000000ffff1d7224 */ /* 0x000fe200078e00ff */
[----:B-1----:R-:W0:Y:S01]  /*3af0*/  MUFU.RCP R13, R13 ;  /* 0x0000000d000d7308 */ /* 0x002e220000001000 */
[----:B--2---:R-:W-:Y:S01]  /*3b00*/  IMAD R15, R7, UR4, RZ ;  /* 0x00000004070f7c24 */ /* 0x004fe2000f8e02ff */
[----:B------:R-:W1:Y:S03]  /*3b10*/  LDCU UR4, c[0x0][0x3ec] ;  /* 0x00007d80ff0477ac */ /* 0x000e660008000800 */
[----:B------:R-:W-:-:S04]  /*3b20*/  IMAD.WIDE R10, R15, 0x4, R10 ;  /* 0x000000040f0a7825 */ /* 0x000fc800078e020a */
[----:B------:R-:W-:Y:S01]  /*3b30*/  VIADD R15, R0, 0xe0 ;  /* 0x000000e0000f7836 */ /* 0x000fe20000000000 */
[----:B----4-:R-:W-:Y:S01]  /*3b40*/  IADD3 R18, P0, PT, R10, UR14, RZ ;  /* 0x0000000e0a127c10 */ /* 0x010fe2000ff1e0ff */
[----:B---3--:R-:W-:Y:S01]  /*3b50*/  IMAD R22, R2, UR7, RZ ;  /* 0x0000000702167c24 */ /* 0x008fe2000f8e02ff */
[----:B------:R-:W-:Y:S01]  /*3b60*/  IADD3 R2, PT, PT, R12, 0x1, RZ ;  /* 0x000000010c027810 */ /* 0x000fe20007ffe0ff */
[----:B0-----:R-:W-:Y:S01]  /*3b70*/  VIADD R9, R13, 0xffffffe ;  /* 0x0ffffffe0d097836 */ /* 0x001fe20000000000 */
[----:B------:R-:W-:Y:S02]  /*3b80*/  SHF.L.U32 R13, R6, 0x5, RZ ;  /* 0x00000005060d7819 */ /* 0x000fe400000006ff */
[----:B------:R-:W-:Y:S02]  /*3b90*/  LEA R8, R8, R15, 0x18 ;  /* 0x0000000f08087211 */ /* 0x000fe400078ec0ff */
[----:B------:R-:W-:Y:S01]  /*3ba0*/  LOP3.LUT R13, R13, 0x20, RZ, 0xe2, !PT ;  /* 0x000000200d0d7812 */ /* 0x000fe200078ee2ff */
[----:B------:R-:W0:Y:S01]  /*3bb0*/  F2I.FTZ.U32.TRUNC.NTZ R9, R9 ;  /* 0x0000000900097305 */ /* 0x000e22000021f000 */
[----:B-1----:R-:W-:Y:S01]  /*3bc0*/  IMAD.U32 R32, RZ, RZ, UR4 ;  /* 0x00000004ff207e24 */ /* 0x002fe2000f8e00ff */
[----:B------:R-:W-:-:S02]  /*3bd0*/  LEA R6, R12, 0x3, 0x4 ;  /* 0x000000030c067811 */ /* 0x000fc400078e20ff */
[----:B------:R-:W-:Y:S01]  /*3be0*/  IMAD R13, R12, 0x40, R13 ;  /* 0x000000400c0d7824 */ /* 0x000fe200078e020d */
[----:B------:R-:W-:Y:S02]  /*3bf0*/  IADD3.X R17, PT, PT, R11, UR15, RZ, P0, !PT ;  /* 0x0000000f0b117c10 */ /* 0x000fe400087fe4ff */
[----:B------:R-:W-:Y:S02]  /*3c00*/  LOP3.LUT R31, R6, 0x8, R31, 0xf8, !PT ;  /* 0x00000008061f7812 */ /* 0x000fe400078ef81f */
[----:B------:R-:W-:Y:S01]  /*3c10*/  IADD3 R16, PT, PT, R13, 0x10, R8 ;  /* 0x000000100d107810 */ /* 0x000fe20007ffe008 */
[----:B------:R-:W-:Y:S01]  /*3c20*/  IMAD.MOV.U32 R8, RZ, RZ, RZ ;  /* 0x000000ffff087224 */ /* 0x000fe200078e00ff */
[----:B------:R-:W-:Y:S02]  /*3c30*/  IADD3 R32, PT, PT, -R32, UR5, RZ ;  /* 0x0000000520207c10 */ /* 0x000fe4000fffe1ff */
[----:B------:R-:W-:Y:S01]  /*3c40*/  SHF.R.S32.HI R23, RZ, 0x1f, R22 ;  /* 0x0000001fff177819 */ /* 0x000fe20000011416 */
[----:B0-----:R-:W-:-:S05]  /*3c50*/  IMAD.MOV R14, RZ, RZ, -R9 ;  /* 0x000000ffff0e7224 */ /* 0x001fca00078e0a09 */
[----:B------:R-:W-:-:S05]  /*3c60*/  MOV R0, R14 ;  /* 0x0000000e00007202 */ /* 0x000fca0000000f00 */
[----:B------:R-:W-:-:S04]  /*3c70*/  IMAD R15, R0, R3, RZ ;  /* 0x00000003000f7224 */ /* 0x000fc800078e02ff */
[----:B------:R-:W-:-:S07]  /*3c80*/  IMAD.HI.U32 R0, R9, R15, R8 ;  /* 0x0000000f09007227 */ /* 0x000fce00078e0008 */
.L_x_18749:
        /* <DEDUP_REMOVED lines=8> */
[----:B-----5:R-:W0:Y:S01]  /*3d10*/  I2F.RP R26, R10 ;  /* 0x0000000a001a7306 */ /* 0x020e220000209400 */
        /* <DEDUP_REMOVED lines=52> */
[C---:B------:R-:W-:Y:S02]  /*4060*/  LEA R8, P0, R33.reuse, UR12, 0x1 ;  /* 0x0000000c21087c11 */ /* 0x040fe4000f8008ff */
        /* <DEDUP_REMOVED lines=39> */
.L_x_18738:
[----:B------:R-:W-:Y:S05]  /*42e0*/  BSYNC.RECONVERGENT B2 ;  /* 0x0000000000027941 */ /* 0x000fea0003800200 */
.L_x_18737:
        /* <DEDUP_REMOVED lines=64> */
.L_x_18740:
[----:B------:R-:W-:Y:S05]  /*46f0*/  BSYNC.RECONVERGENT B2 ;  /* 0x0000000000027941 */ /* 0x000fea0003800200 */
.L_x_18739:
        /* <DEDUP_REMOVED lines=62> */
.L_x_18742:
[----:B------:R-:W-:Y:S05]  /*4ae0*/  BSYNC.RECONVERGENT B2 ;  /* 0x0000000000027941 */ /* 0x000fea0003800200 */
.L_x_18741:
        /* <DEDUP_REMOVED lines=62> */
.L_x_18744:
[----:B------:R-:W-:Y:S05]  /*4ed0*/  BSYNC.RECONVERGENT B2 ;  /* 0x0000000000027941 */ /* 0x000fea0003800200 */
.L_x_18743:
        /* <DEDUP_REMOVED lines=63> */
.L_x_18746:
[----:B------:R-:W-:Y:S05]  /*52d0*/  BSYNC.RECONVERGENT B2 ;  /* 0x0000000000027941 */ /* 0x000fea0003800200 */
.L_x_18745:
[----:B-----5:R-:W-:Y:S02]  /*52e0*/  HMUL2.BF16_V2 R27, R10, R27 ;  /* 0x0000001b0a1b7232 */ /* 0x020fe40000200000 */
        /* <DEDUP_REMOVED lines=8> */
[----:B------:R-:W-:Y:S02]  /*5370*/  PRMT R34, R35, 0x7632, R34 ;  /* 0x0000763223227816 */ /* 0x000fe40000000022 */
[----:B------:R0:W5:Y:S01]  /*5380*/  LDG.E.CONSTANT R35, desc[UR8][R8.64+0xa00] ;  /* 0x000a000808237981 */ /* 0x000162000c1e9900 */
[----:B------:R-:W-:Y:S02]  /*5390*/  IMAD.U32 R27, R27, 0x10000, RZ ;  /* 0x000100001b1b7824 */ /* 0x000fe400078e00ff */
[----:B------:R-:W-:-:S04]  /*53a0*/  IMAD.U32 R34, R34, 0x10000, RZ ;  /* 0x0001000022227824 */ /* 0x000fc800078e00ff */
[----:B------:R-:W-:Y:S01]  /*53b0*/  FADD.FTZ R34, R27, R34 ;  /* 0x000000221b227221 */ /* 0x000fe20000010000 */
[C---:B------:R-:W-:Y:S02]  /*53c0*/  PRMT R27, R26.reuse, 0x7632, R27 ;  /* 0x000076321a1b7816 */ /* 0x040fe4000000001b */
[----:B------:R-:W-:-:S03]  /*53d0*/  SHF.L.U32 R26, R26, 0x10, RZ ;  /* 0x000000101a1a7819 */ /* 0x000fc600000006ff */
[----:B------:R-:W-:-:S04]  /*53e0*/  IMAD.U32 R27, R27, 0x10000, RZ ;  /* 0x000100001b1b7824 */ /* 0x000fc800078e00ff */
[----:B------:R-:W-:Y:S01]  /*53f0*/  FADD.FTZ R26, R26, R27 ;  /* 0x0000001b1a1a7221 */ /* 0x000fe20000010000 */
[----:B------:R-:W-:Y:S01]  /*5400*/  FADD.FTZ R27, R15, R34 ;  /* 0x000000220f1b7221 */ /* 0x000fe20000010000 */
[C---:B------:R-:W-:Y:S01]  /*5410*/  PRMT R15, R11.reuse, 0x7632, R15 ;  /* 0x000076320b0f7816 */ /* 0x040fe2000000000f */
[----:B------:R-:W-:Y:S02]  /*5420*/  IMAD.U32 R11, R11, 0x10000, RZ ;  /* 0x000100000b0b7824 */ /* 0x000fe400078e00ff */
[----:B------:R-:W-:Y:S01]  /*5430*/  FADD.FTZ R26, R27, R26 ;  /* 0x0000001a1b1a7221 */ /* 0x000fe20000010000 */
[----:B------:R-:W-:Y:S01]  /*5440*/  SHF.L.U32 R34, R15, 0x10, RZ ;  /* 0x000000100f227819 */ /* 0x000fe200000006ff */
[----:B------:R0:W5:Y:S04]  /*5450*/  LDG.E.CONSTANT R27, desc[UR8][R8.64+0xa0c] ;  /* 0x000a0c08081b7981 */ /* 0x000168000c1e9900 */
[----:B------:R-:W-:Y:S01]  /*5460*/  FADD.FTZ R11, R11, R34 ;  /* 0x000000220b0b7221 */ /* 0x000fe20000010000 */
[----:B------:R0:W5:Y:S04]  /*5470*/  LDG.E.CONSTANT R15, desc[UR8][R8.64+0xa04] ;  /* 0x000a0408080f7981 */ /* 0x000168000c1e9900 */
[----:B------:R0:W5:Y:S01]  /*5480*/  LDG.E.CONSTANT R34, desc[UR8][R8.64+0xa08] ;  /* 0x000a080808227981 */ /* 0x000162000c1e9900 */
[----:B------:R-:W-:Y:S04]  /*5490*/  BSSY.RECONVERGENT B2, `(.L_x_18747) ;  /* 0x0000020000027945 */ /* 0x000fe80003800200 */
[----:B------:R-:W-:Y:S05]  /*54a0*/  @P0 BRA `(.L_x_18748) ;  /* 0x0000000000780947 */ /* 0x000fea0003800000 */
[----:B01234-:R-:W-:Y:S01]  /*54b0*/  VIADD R8, R31, 0xfffffffe ;  /* 0xfffffffe1f087836 */ /* 0x01ffe20000000000 */
[----:B------:R-:W-:Y:S02]  /*54c0*/  ISETP.GE.AND P0, PT, R33, UR10, PT ;  /* 0x0000000a21007c0c */ /* 0x000fe4000bf06270 */
[----:B-----5:R-:W-:Y:S02]  /*54d0*/  PRMT R9, R15, 0x7632, R9 ;  /* 0x000076320f097816 */ /* 0x020fe40000000009 */
[----:B------:R-:W-:Y:S01]  /*54e0*/  ISETP.GE.AND P1, PT, R8, UR10, PT ;  /* 0x0000000a08007c0c */ /* 0x000fe2000bf26270 */
[C---:B------:R-:W-:Y:S01]  /*54f0*/  VIADD R8, R31.reuse, 0xffffffff ;  /* 0xffffffff1f087836 */ /* 0x040fe20000000000 */
[----:B------:R-:W-:-:S04]  /*5500*/  ISETP.GE.AND P3, PT, R31, UR10, PT ;  /* 0x0000000a1f007c0c */ /* 0x000fc8000bf66270 */
[----:B------:R-:W-:Y:S02]  /*5510*/  ISETP.GE.AND P2, PT, R8, UR10, PT ;  /* 0x0000000a08007c0c */ /* 0x000fe4000bf46270 */
[C---:B------:R-:W-:Y:S02]  /*5520*/  PRMT R8, R35.reuse, 0x7632, R8 ;  /* 0x0000763223087816 */ /* 0x040fe40000000008 */
[----:B------:R-:W-:Y:S02]  /*5530*/  SEL R35, R35, RZ, !P0 ;  /* 0x000000ff23237207 */ /* 0x000fe40004000000 */
[----:B------:R-:W-:Y:S02]  /*5540*/  SEL R8, R8, RZ, !P1 ;  /* 0x000000ff08087207 */ /* 0x000fe40004800000 */
[----:B------:R-:W-:Y:S02]  /*5550*/  SEL R15, R15, RZ, !P2 ;  /* 0x000000ff0f0f7207 */ /* 0x000fe40005000000 */
[----:B------:R-:W-:-:S02]  /*5560*/  PRMT R35, R35, 0x5410, R8 ;  /* 0x0000541023237816 */ /* 0x000fc40000000008 */
[----:B------:R-:W-:Y:S02]  /*5570*/  IADD3 R8, PT, PT, R31, 0x1, RZ ;  /* 0x000000011f087810 */ /* 0x000fe40007ffe0ff */
[----:B------:R-:W-:Y:S02]  /*5580*/  SEL R36, R9, RZ, !P3 ;  /* 0x000000ff09247207 */ /* 0x000fe40005800000 */
[----:B------:R-:W-:Y:S01]  /*5590*/  ISETP.GE.AND P0, PT, R8, UR10, PT ;  /* 0x0000000a08007c0c */ /* 0x000fe2000bf06270 */
[----:B------:R-:W-:Y:S01]  /*55a0*/  VIADD R8, R31, 0x2 ;  /* 0x000000021f087836 */ /* 0x000fe20000000000 */
[----:B------:R-:W-:-:S04]  /*55b0*/  PRMT R15, R15, 0x5410, R36 ;  /* 0x000054100f0f7816 */ /* 0x000fc80000000024 */
        /* <DEDUP_REMOVED lines=8> */
[----:B------:R-:W-:Y:S02]  /*5640*/  ISETP.GE.AND P0, PT, R8, UR10, PT ;  /* 0x0000000a08007c0c */ /* 0x000fe4000bf06270 */
[C---:B------:R-:W-:Y:S02]  /*5650*/  PRMT R8, R27.reuse, 0x7632, R8 ;  /* 0x000076321b087816 */ /* 0x040fe40000000008 */
[----:B------:R-:W-:Y:S02]  /*5660*/  SEL R27, R27, RZ, !P2 ;  /* 0x000000ff1b1b7207 */ /* 0x000fe40005000000 */
[----:B------:R-:W-:-:S04]  /*5670*/  SEL R8, R8, RZ, !P0 ;  /* 0x000000ff08087207 */ /* 0x000fc80004000000 */
[----:B------:R-:W-:-:S07]  /*5680*/  PRMT R27, R27, 0x5410, R8 ;  /* 0x000054101b1b7816 */ /* 0x000fce0000000008 */
.L_x_18748:
[----:B------:R-:W-:Y:S05]  /*5690*/  BSYNC.RECONVERGENT B2 ;  /* 0x0000000000027941 */ /* 0x000fea0003800200 */
.L_x_18747:
[----:B012345:R-:W-:Y:S02]  /*56a0*/  HMUL2.BF16_V2 R8, R10, R35 ;  /* 0x000000230a087232 */ /* 0x03ffe40000200000 */
[----:B------:R-:W-:Y:S02]  /*56b0*/  HFMA2.BF16_V2 R12, R12, R15, -RZ ;  /* 0x0000000f0c0c7231 */ /* 0x000fe400003000ff */
[----:B------:R-:W-:Y:S02]  /*56c0*/  HMUL2.BF16_V2 R13, R13, R34 ;  /* 0x000000220d0d7232 */ /* 0x000fe40000200000 */
[----:B------:R-:W-:Y:S02]  /*56d0*/  HFMA2.BF16_V2 R14, R14, R27, -RZ ;  /* 0x0000001b0e0e7231 */ /* 0x000fe400003000ff */
[----:B------:R-:W-:Y:S01]  /*56e0*/  FADD.FTZ R11, R26, R11 ;  /* 0x0000000b1a0b7221 */ /* 0x000fe20000010000 */
[C---:B------:R-:W-:Y:S01]  /*56f0*/  PRMT R9, R8.reuse, 0x7632, R9 ;  /* 0x0000763208097816 */ /* 0x040fe20000000009 */
[----:B------:R-:W-:-:S02]  /*5700*/  IMAD.U32 R8, R8, 0x10000, RZ ;  /* 0x0001000008087824 */ /* 0x000fc400078e00ff */
[----:B------:R-:W-:Y:S02]  /*5710*/  FADD.FTZ R20, R20, R11 ;  /* 0x0000000b14147221 */ /* 0x000fe40000010000 */
[----:B------:R-:W-:Y:S01]  /*5720*/  IMAD.U32 R9, R9, 0x10000, RZ ;  /* 0x0001000009097824 */ /* 0x000fe200078e00ff */
[----:B------:R-:W-:-:S03]  /*5730*/  PRMT R10, R12, 0x7632, R10 ;  /* 0x000076320c0a7816 */ /* 0x000fc6000000000a */
[--C-:B------:R-:W-:Y:S01]  /*5740*/  FADD.FTZ R8, R8, R9.reuse ;  /* 0x0000000908087221 */ /* 0x100fe20000010000 */
[----:B------:R-:W-:Y:S01]  /*5750*/  PRMT R9, R12, 0x7610, R9 ;  /* 0x000076100c097816 */ /* 0x000fe20000000009 */
[----:B------:R-:W-:Y:S01]  /*5760*/  IMAD.U32 R10, R10, 0x10000, RZ ;  /* 0x000100000a0a7824 */ /* 0x000fe200078e00ff */
[C---:B------:R-:W-:Y:S02]  /*5770*/  PRMT R12, R13.reuse, 0x7610, R12 ;  /* 0x000076100d0c7816 */ /* 0x040fe4000000000c */
[----:B------:R-:W-:Y:S02]  /*5780*/  PRMT R13, R13, 0x7632, R13 ;  /* 0x000076320d0d7816 */ /* 0x000fe4000000000d */
        /* <DEDUP_REMOVED lines=13> */
.L_x_18736:
[----:B------:R-:W-:Y:S05]  /*5860*/  BSYNC.RECONVERGENT B0 ;  /* 0x0000000000007941 */ /* 0x000fea0003800200 */
.L_x_18735:
[----:B------:R-:W-:Y:S01]  /*5870*/  UIADD3 UR4, UPT, UPT, UR10, 0xf, URZ ;  /* 0x0000000f0a047890 */ /* 0x000fe2000fffe0ff */
[----:B------:R-:W-:Y:S01]  /*5880*/  IADD3 R8, PT, PT, R2, 0x3, RZ ;  /* 0x0000000302087810 */ /* 0x000fe20007ffe0ff */
[----:B------:R-:W-:Y:S01]  /*5890*/  VIADD R30, R30, 0x4 ;  /* 0x000000041e1e7836 */ /* 0x000fe20000000000 */
[----:B------:R-:W-:Y:S01]  /*58a0*/  IADD3 R18, P1, PT, R18, 0x10, RZ ;  /* 0x0000001012127810 */ /* 0x000fe20007f3e0ff */
[----:B------:R-:W-:Y:S01]  /*58b0*/  USHF.R.S32.HI UR7, URZ, 0x1f, UR4 ;  /* 0x0000001fff077899 */ /* 0x000fe20008011404 */
[----:B------:R-:W-:Y:S01]  /*58c0*/  VIADD R31, R31, 0x40 ;  /* 0x000000401f1f7836 */ /* 0x000fe20000000000 */
[----:B------:R-:W-:Y:S01]  /*58d0*/  IADD3 R2, PT, PT, R2, 0x4, RZ ;  /* 0x0000000402027810 */ /* 0x000fe20007ffe0ff */
[----:B------:R-:W-:Y:S01]  /*58e0*/  VIADD R16, R16, 0x100 ;  /* 0x0000010010107836 */ /* 0x000fe20000000000 */
[----:B------:R-:W-:Y:S01]  /*58f0*/  ULEA.HI UR7, UR7, UR4, URZ, 0x4 ;  /* 0x0000000407077291 */ /* 0x000fe2000f8f20ff */
[----:B------:R-:W-:Y:S01]  /*5900*/  VIADD R6, R6, 0x40 ;  /* 0x0000004006067836 */ /* 0x000fe20000000000 */
[----:B------:R-:W-:-:S02]  /*5910*/  IADD3.X R17, PT, PT, RZ, R17, RZ, P1, !PT ;  /* 0x00000011ff117210 */ /* 0x000fc40000ffe4ff */
[----:B------:R-:W-:-:S06]  /*5920*/  USHF.R.S32.HI UR7, URZ, 0x4, UR7 ;  /* 0x00000004ff077899 */ /* 0x000fcc0008011407 */
[----:B------:R-:W-:-:S13]  /*5930*/  ISETP.GE.AND P0, PT, R8, UR7, PT ;  /* 0x0000000708007c0c */ /* 0x000fda000bf06270 */
[----:B------:R-:W-:Y:S05]  /*5940*/  @!P0 BRA `(.L_x_18749) ;  /* 0xffffffe000d08947 */ /* 0x000fea000383ffff */
.L_x_18734:
[----:B------:R-:W-:Y:S05]  /*5950*/  BSYNC.RECONVERGENT B1 ;  /* 0x0000000000017941 */ /* 0x000fea0003800200 */
.L_x_18733:
[----:B------:R-:W2:Y:S01]  /*5960*/  S2R R2, SR_TID.X ;  /* 0x0000000000027919 */ /* 0x000ea20000002100 */
[----:B------:R-:W3:Y:S01]  /*5970*/  S2UR UR5, SR_CgaCtaId ;  /* 0x00000000000579c3 */ /* 0x000ee20000008800 */
[----:B------:R-:W-:Y:S01]  /*5980*/  UMOV UR4, 0x400 ;  /* 0x0000040000047882 */ /* 0x000fe20000000000 */
[----:B------:R-:W-:Y:S01]  /*5990*/  BSSY.RECONVERGENT B0, `(.L_x_18750) ;  /* 0x0000032000007945 */ /* 0x000fe20003800200 */
[----:B------:R-:W4:Y:S01]  /*59a0*/  SHFL.BFLY PT, R6, R25, 0x1, 0x1f ;  /* 0x0c201f0019067f89 */ /* 0x000f2200000e0000 */
[----:B------:R-:W-:-:S03]  /*59b0*/  UIADD3 UR4, UPT, UPT, UR4, 0xe0, URZ ;  /* 0x000000e004047890 */ /* 0x000fc6000fffe0ff */
[----:B------:R-:W2:Y:S04]  /*59c0*/  SHFL.BFLY PT, R0, R29, 0x1, 0x1f ;  /* 0x0c201f001d007f89 */ /* 0x000ea800000e0000 */
[----:B------:R-:W2:Y:S04]  /*59d0*/  SHFL.BFLY PT, R3, R28, 0x1, 0x1f ;  /* 0x0c201f001c037f89 */ /* 0x000ea800000e0000 */
[----:B------:R-:W2:Y:S04]  /*59e0*/  SHFL.BFLY PT, R8, R21, 0x1, 0x1f ;  /* 0x0c201f0015087f89 */ /* 0x000ea800000e0000 */
[----:B01----:R-:W0:Y:S04]  /*59f0*/  SHFL.BFLY PT, R9, R20, 0x1, 0x1f ;  /* 0x0c201f0014097f89 */ /* 0x003e2800000e0000 */
[----:B------:R-:W1:Y:S01]  /*5a00*/  SHFL.BFLY PT, R10, R19, 0x1, 0x1f ;  /* 0x0c201f00130a7f89 */ /* 0x000e6200000e0000 */
[----:B---3--:R-:W-:Y:S01]  /*5a10*/  ULEA UR4, UR5, UR4, 0x18 ;  /* 0x0000000405047291 */ /* 0x008fe2000f8ec0ff */
[----:B------:R-:W-:Y:S01]  /*5a20*/  BAR.SYNC.DEFER_BLOCKING 0x0 ;  /* 0x0000000000007b1d */ /* 0x000fe20000010000 */
[----:B----4-:R-:W-:Y:S01]  /*5a30*/  FADD.FTZ R25, R6, R25 ;  /* 0x0000001906197221 */ /* 0x010fe20000010000 */
[----:B--2---:R-:W-:Y:S01]  /*5a40*/  LOP3.LUT R11, R2, 0x1, RZ, 0xc0, !PT ;  /* 0x00000001020b7812 */ /* 0x004fe200078ec0ff */
[----:B------:R-:W-:Y:S01]  /*5a50*/  FADD.FTZ R0, R0, R29 ;  /* 0x0000001d00007221 */ /* 0x000fe20000010000 */
[----:B------:R-:W-:-:S02]  /*5a60*/  LOP3.LUT R12, R2, 0x3c0, RZ, 0xc0, !PT ;  /* 0x000003c0020c7812 */ /* 0x000fc400078ec0ff */
[----:B------:R-:W-:Y:S01]  /*5a70*/  ISETP.NE.AND P5, PT, R11, RZ, PT ;  /* 0x000000ff0b00720c */ /* 0x000fe20003fa5270 */
[----:B------:R-:W-:Y:S01]  /*5a80*/  FADD.FTZ R3, R3, R28 ;  /* 0x0000001c03037221 */ /* 0x000fe20000010000 */
[----:B------:R-:W-:Y:S02]  /*5a90*/  LOP3.LUT R11, R2, 0x1f, RZ, 0xc0, !PT ;  /* 0x0000001f020b7812 */ /* 0x000fe400078ec0ff */
[----:B------:R-:W-:Y:S01]  /*5aa0*/  SHF.R.U32.HI R14, RZ, 0x5, R2 ;  /* 0x00000005ff0e7819 */ /* 0x000fe20000011602 */
[----:B------:R-:W-:Y:S01]  /*5ab0*/  FADD.FTZ R6, R8, R21 ;  /* 0x0000001508067221 */ /* 0x000fe20000010000 */
[----:B------:R-:W-:Y:S02]  /*5ac0*/  SHF.R.U32.HI R11, RZ, 0x1, R11 ;  /* 0x00000001ff0b7819 */ /* 0x000fe4000001160b */
[----:B------:R-:W-:Y:S01]  /*5ad0*/  ISETP.NE.OR P4, PT, R12, 0x40, P5 ;  /* 0x000000400c00780c */ /* 0x000fe20002f85670 */
[----:B0-----:R-:W-:Y:S01]  /*5ae0*/  FADD.FTZ R9, R9, R20 ;  /* 0x0000001409097221 */ /* 0x001fe20000010000 */
[----:B------:R-:W-:Y:S01]  /*5af0*/  LOP3.LUT P0, RZ, R2, 0x3c1, RZ, 0xc0, !PT ;  /* 0x000003c102ff7812 */ /* 0x000fe2000780c0ff */
[----:B------:R-:W-:-:S02]  /*5b00*/  IMAD R11, R14, 0x60, R11 ;  /* 0x000000600e0b7824 */ /* 0x000fc400078e020b */
[----:B-1----:R-:W-:Y:S01]  /*5b10*/  FADD.FTZ R10, R10, R19 ;  /* 0x000000130a0a7221 */ /* 0x002fe20000010000 */
[C---:B------:R-:W-:Y:S02]  /*5b20*/  LOP3.LUT R12, R2.reuse, 0x3e0, RZ, 0xc0, !PT ;  /* 0x000003e0020c7812 */ /* 0x040fe400078ec0ff */
[----:B------:R-:W-:Y:S02]  /*5b30*/  LOP3.LUT P1, RZ, R2, 0x3e1, RZ, 0xc0, !PT ;  /* 0x000003e102ff7812 */ /* 0x000fe4000782c0ff */
[----:B------:R-:W-:Y:S02]  /*5b40*/  LEA R11, R11, UR4, 0x2 ;  /* 0x000000040b0b7c11 */ /* 0x000fe4000f8e10ff */
[----:B------:R-:W-:Y:S02]  /*5b50*/  ISETP.NE.OR P3, PT, R12, 0x20, P5 ;  /* 0x000000200c00780c */ /* 0x000fe40002f65670 */
        /* <DEDUP_REMOVED lines=21> */
.L_x_18751:
[----:B------:R-:W-:Y:S05]  /*5cb0*/  BSYNC.RECONVERGENT B0 ;  /* 0x0000000000007941 */ /* 0x000fea0003800200 */
.L_x_18750:
        /* <DEDUP_REMOVED lines=22> */
.L_x_18753:
[----:B------:R-:W-:Y:S05]  /*5e20*/  BSYNC.RECONVERGENT B0 ;  /* 0x0000000000007941 */ /* 0x000fea0003800200 */
.L_x_18752:
        /* <DEDUP_REMOVED lines=26> */
[----:B------:R-:W-:Y:S01]  /*5fd0*/  STG.E.U16 desc[UR8][R2.64+0xa0], R7 ;  /* 0x0000a00702007986 */ /* 0x000fe2000c101508 */
[----:B------:R-:W-:Y:S05]  /*5fe0*/  EXIT ;  /* 0x000000000000794d */ /* 0x000fea0003800000 */
.L_x_18710:
        /* <DEDUP_REMOVED lines=8> */
.L_x_18755:
[----:B------:R-:W-:Y:S05]  /*6070*/  BSYNC B2 ;  /* 0x0000000000027941 */ /* 0x000fea0003800000 */
.L_x_18754:
[----:B------:R-:W-:Y:S01]  /*6080*/  IMAD.MOV.U32 R9, RZ, RZ, R11 ;  /* 0x000000ffff097224 */ /* 0x000fe200078e000b */
[----:B------:R-:W-:Y:S06]  /*6090*/  BRA `(.L_x_18756) ;  /* 0xffffffbc00207947 */ /* 0x000fec000383ffff */
.L_x_18712:
        /* <DEDUP_REMOVED lines=8> */
.L_x_18758:
[----:B------:R-:W-:Y:S05]  /*6120*/  BSYNC B0 ;  /* 0x0000000000007941 */ /* 0x000fea0003800000 */
.L_x_18757:
[----:B------:R-:W-:Y:S02]  /*6130*/  IMAD.MOV.U32 R0, RZ, RZ, R11 ;  /* 0x000000ffff007224 */ /* 0x000fe400078e000b */
[----:B------:R-:W-:Y:S02]  /*6140*/  HFMA2 R15, -RZ, RZ, 0, 4.76837158203125e-07 ;  /* 0x00000008ff0f7431 */ /* 0x000fe400000001ff */
[----:B------:R-:W-:Y:S01]  /*6150*/  IMAD.MOV.U32 R32, RZ, RZ, 0x1f ;  /* 0x0000001fff207424 */ /* 0x000fe200078e00ff */
[----:B------:R-:W-:Y:S02]  /*6160*/  MOV R13, 0xffffffff ;  /* 0xffffffff000d7802 */ /* 0x000fe40000000f00 */
[----:B------:R-:W-:-:S05]  /*6170*/  FMNMX.FTZ R0, R0, R23, !PT ;  /* 0x0000001700007209 */ /* 0x000fca0007810000 */
[----:B------:R-:W-:-:S07]  /*6180*/  IMAD.MOV.U32 R30, RZ, RZ, R0 ;  /* 0x000000ffff1e7224 */ /* 0x000fce00078e0000 */
[----:B------:R-:W-:Y:S05]  /*6190*/  WARPSYNC.COLLECTIVE R13, `(.L_x_18759) ;  /* 0x000000000d087348 */ /* 0x000fea0003c00000 */
[----:B------:R0:W1:Y:S02]  /*61a0*/  SHFL.BFLY P2, R11, R30, R15, R32 ;  /* 0x0c00000f1e0b7389 */ /* 0x0000640000040020 */
[----:B01----:R-:W-:Y:S05]  /*61b0*/  ENDCOLLECTIVE ;  /* 0x000000000000791b */ /* 0x003fea0003800000 */
.L_x_18759:
[----:B------:R-:W-:Y:S02]  /*61c0*/  IMAD.MOV.U32 R15, RZ, RZ, 0x4 ;  /* 0x00000004ff0f7424 */ /* 0x000fe400078e00ff */
[----:B------:R-:W-:-:S05]  /*61d0*/  IMAD.MOV.U32 R9, RZ, RZ, R11 ;  /* 0x000000ffff097224 */ /* 0x000fca00078e000b */
[----:B------:R-:W-:-:S04]  /*61e0*/  FMNMX.FTZ R9, R0, R9, !PT ;  /* 0x0000000900097209 */ /* 0x000fc80007810000 */
[----:B------:R-:W-:-:S07]  /*61f0*/  MOV R30, R9 ;  /* 0x00000009001e7202 */ /* 0x000fce0000000f00 */
[----:B------:R-:W-:Y:S05]  /*6200*/  WARPSYNC.COLLECTIVE R13, `(.L_x_18760) ;  /* 0x000000000d087348 */ /* 0x000fea0003c00000 */
[----:B------:R0:W1:Y:S02]  /*6210*/  SHFL.BFLY P2, R11, R30, R15, R32 ;  /* 0x0c00000f1e0b7389 */ /* 0x0000640000040020 */
[----:B01----:R-:W-:Y:S05]  /*6220*/  ENDCOLLECTIVE ;  /* 0x000000000000791b */ /* 0x003fea0003800000 */
.L_x_18760:
[----:B------:R-:W-:Y:S01]  /*6230*/  HFMA2 R15, -RZ, RZ, 0, 1.1920928955078125e-07 ;  /* 0x00000002ff0f7431 */ /* 0x000fe200000001ff */
[----:B------:R-:W-:-:S04]  /*6240*/  MOV R8, R11 ;  /* 0x0000000b00087202 */ /* 0x000fc80000000f00 */
[----:B------:R-:W-:-:S05]  /*6250*/  FMNMX.FTZ R10, R9, R8, !PT ;  /* 0x00000008090a7209 */ /* 0x000fca0007810000 */
[----:B------:R-:W-:-:S07]  /*6260*/  IMAD.MOV.U32 R30, RZ, RZ, R10 ;  /* 0x000000ffff1e7224 */ /* 0x000fce00078e000a */
[----:B------:R-:W-:Y:S05]  /*6270*/  WARPSYNC.COLLECTIVE R13, `(.L_x_18761) ;  /* 0x000000000d087348 */ /* 0x000fea0003c00000 */
[----:B------:R0:W1:Y:S02]  /*6280*/  SHFL.BFLY P2, R11, R30, R15, R32 ;  /* 0x0c00000f1e0b7389 */ /* 0x0000640000040020 */
[----:B01----:R-:W-:Y:S05]  /*6290*/  ENDCOLLECTIVE ;  /* 0x000000000000791b */ /* 0x003fea0003800000 */
.L_x_18761:
[----:B------:R-:W-:Y:S05]  /*62a0*/  BRA `(.L_x_18762) ;  /* 0xffffffbc00347947 */ /* 0x000fea000383ffff */
.L_x_18763:
        /* <DEDUP_REMOVED lines=13> */
.L_x_25928:


//--------------------- .text._ZN4vllm25paged_attention_v1_kernelI13__nv_bfloat16S1_Li80ELi16ELi128ELNS_18Fp8KVCacheDataTypeE0ELb1EEEvPT_PKS3_PKT0_S9_ifPKiSB_iPKfiiiSD_SD_iiiii --------------------------
	.section	.text._ZN4vllm25paged_attention_v1_kernelI13__nv_bfloat16S1_Li80ELi16ELi128ELNS_18Fp8KVCacheDataTypeE0ELb1EEEvPT_PKS3_PKT0_S9_ifPKiSB_iPKfiiiSD_SD_iiiii,"ax",@progbits
	.align	128
        .global         _ZN4vllm25paged_attention_v1_kernelI13__nv_bfloat16S1_Li80ELi16ELi128ELNS_18Fp8KVCacheDataTypeE0ELb1EEEvPT_PKS3_PKT0_S9_ifPKiSB_iPKfiiiSD_SD_iiiii
        .type           _ZN4vllm25paged_attention_v1_kernelI13__nv_bfloat16S1_Li80ELi16ELi128ELNS_18Fp8KVCacheDataTypeE0ELb1EEEvPT_PKS3_PKT0_S9_ifPKiSB_iPKfiiiSD_SD_iiiii,@function
        .size           _ZN4vllm25paged_attention_v1_kernelI13__nv_bfloat16S1_Li80ELi16ELi128ELNS_18Fp8KVCacheDataTypeE0ELb1EEEvPT_PKS3_PKT0_S9_ifPKiSB_iPKfiiiSD_SD_iiiii,(.L_x_25929 - _ZN4vllm25paged_attention_v1_kernelI13__nv_bfloat16S1_Li80ELi16ELi128ELNS_18Fp8KVCacheDataTypeE0ELb1EEEvPT_PKS3_PKT0_S9_ifPKiSB_iPKfiiiSD_SD_iiiii)
        .other          _ZN4vllm25paged_attention_v1_kernelI13__nv_bfloat16S1_Li80ELi16ELi128ELNS_18Fp8KVCacheDataTypeE0ELb1EEEvPT_PKS3_PKT0_S9_ifPKiSB_iPKfiiiSD_SD_iiiii,@"STO_CUDA_ENTRY STV_DEFAULT"
_ZN4vllm25paged_attention_v1_kernelI13__nv_bfloat16S1_Li80ELi16ELi128ELNS_18Fp8KVCacheDataTypeE0ELb1EEEvPT_PKS3_PKT0_S9_ifPKiSB_iPKfiiiSD_SD_iiiii:
.text._ZN4vllm25paged_attention_v1_kernelI13__nv_bfloat16S1_Li80ELi16ELi128ELNS_18Fp8KVCacheDataTypeE0ELb1EEEvPT_PKS3_PKT0_S9_ifPKiSB_iPKfiiiSD_SD_iiiii:
        /* <DEDUP_REMOVED lines=12> */
[----:B------:R-:W0:Y:S06]  /*00c0*/  LDCU.64 UR12, c[0x0][0x390] ;  /* 0x00007200ff0c77ac */ /* 0x000e2c0008000a00 */
[----:B------:R-:W4:Y:S01]  /*00d0*/  LDC R23, c[0x0][0x3f8] ;  /* 0x0000fe00ff177b82 */ /* 0x000f220000000800 */
[----:B0-----:R-:W-:Y:S01]  /*00e0*/  IMAD.WIDE.U32 R4, R0, 0x4, R4 ;  /* 0x0000000400047825 */ /* 0x001fe200078e0004 */
[----:B--2---:R-:W-:-:S04]  /*00f0*/  ISETP.GT.U32.AND P1, PT, R12, 0x13, PT ;  /* 0x000000130c00780c */ /* 0x004fc80003f24070 */
[----:B-1----:R0:W2:Y:S01]  /*0100*/  LDG.E.CONSTANT R2, desc[UR6][R4.64] ;  /* 0x0000000604027981 */ /* 0x0020a2000c1e9900 */
[----:B---3--:R-:W-:Y:S01]  /*0110*/  IMAD R6, R0, UR4, RZ ;  /* 0x0000000400067c24 */ /* 0x008fe2000f8e02ff */
[----:B----4-:R-:W-:Y:S01]  /*0120*/  ISETP.NE.U32.AND P0, PT, R10, RZ, PT ;  /* 0x000000ff0a00720c */ /* 0x010fe20003f05070 */
[----:B------:R-:W1:Y:S03]  /*0130*/  LDCU UR4, c[0x0][0x3b8] ;  /* 0x00007700ff0477ac */ /* 0x000e660008000800 */
[----:B------:R-:W-:-:S03]  /*0140*/  ISETP.NE.AND.EX P0, PT, R11, RZ, PT, P0 ;  /* 0x000000ff0b00720c */ /* 0x000fc60003f05300 */
[----:B------:R-:W3:Y:S01]  /*0150*/  @!P1 LDC.64 R14, c[0x0][0x388] ;  /* 0x0000e200ff0e9b82 */ /* 0x000ee20000000a00 */
[----:B------:R-:W-:Y:S02]  /*0160*/  @!P1 IMAD R8, R3, 0x50, RZ ;  /* 0x0000005003089824 */ /* 0x000fe400078e02ff */
[----:B------:R-:W-:-:S05]  /*0170*/  @!P1 IMAD.SHL.U32 R7, R12, 0x4, RZ ;  /* 0x000000040c079824 */ /* 0x000fca00078e00ff */
[----:B------:R-:W-:Y:S02]  /*0180*/  @!P1 IADD3 R7, P2, P3, R7, R6, R8 ;  /* 0x0000000607079210 */ /* 0x000fe40007b5e008 */
[----:B------:R-:W-:Y:S01]  /*0190*/  SHF.R.S32.HI R6, RZ, 0x1f, R6 ;  /* 0x0000001fff067819 */ /* 0x000fe20000011406 */
[----:B------:R-:W4:Y:S03]  /*01a0*/  @P0 LDC.64 R8, c[0x0][0x3c0] ;  /* 0x0000f000ff080b82 */ /* 0x000f260000000a00 */
[----:B0-----:R-:W-:Y:S02]  /*01b0*/  @!P1 IADD3.X R4, PT, PT, RZ, R6, RZ, P2, P3 ;  /* 0x00000006ff049210 */ /* 0x001fe400017e64ff */
[----:B---3--:R-:W-:-:S04]  /*01c0*/  @!P1 LEA R6, P2, R7, R14, 0x1 ;  /* 0x0000000e07069211 */ /* 0x008fc800078408ff */
[----:B------:R-:W-:-:S05]  /*01d0*/  @!P1 LEA.HI.X R7, R7, R15, R4, 0x1, P2 ;  /* 0x0000000f07079211 */ /* 0x000fca00010f0c04 */
[----:B------:R-:W3:Y:S04]  /*01e0*/  @!P1 LDG.E.CONSTANT R10, desc[UR6][R6.64] ;  /* 0x00000006060a9981 */ /* 0x000ee8000c1e9900 */
[----:B------:R0:W3:Y:S01]  /*01f0*/  @!P1 LDG.E.CONSTANT R11, desc[UR6][R6.64+0x4] ;  /* 0x00000406060b9981 */ /* 0x0000e2000c1e9900 */
[----:B------:R-:W-:Y:S01]  /*0200*/  IABS R16, R13 ;  /* 0x0000000d00107213 */ /* 0x000fe20000000000 */
[----:B------:R-:W-:Y:S02]  /*0210*/  IMAD.MOV.U32 R4, RZ, RZ, RZ ;  /* 0x000000ffff047224 */ /* 0x000fe400078e00ff */
[----:B----4-:R-:W-:Y:S01]  /*0220*/  @P0 IMAD.WIDE.U32 R8, R3, 0x4, R8 ;  /* 0x0000000403080825 */ /* 0x010fe200078e0008 */
[----:B------:R-:W4:Y:S04]  /*0230*/  I2F.RP R5, R16 ;  /* 0x0000001000057306 */ /* 0x000f280000209400 */
[----:B------:R1:W5:Y:S01]  /*0240*/  @P0 LDG.E.CONSTANT R4, desc[UR6][R8.64] ;  /* 0x0000000608040981 */ /* 0x000362000c1e9900 */
[----:B0-----:R-:W0:Y:S01]  /*0250*/  LDC R6, c[0x0][0x370] ;  /* 0x0000dc00ff067b82 */ /* 0x001e220000000800 */
[----:B------:R-:W-:Y:S01]  /*0260*/  SHF.R.U32.HI R28, RZ, 0x5, R12 ;  /* 0x00000005ff1c7819 */ /* 0x000fe2000001160c */
[----:B------:R-:W-:Y:S01]  /*0270*/  BSSY B0, `(.L_x_18764) ;  /* 0x0000198000007945 */ /* 0x000fe20003800000 */
[----:B----4-:R-:W4:Y:S01]  /*0280*/  MUFU.RCP R5, R5 ;  /* 0x0000000500057308 */ /* 0x010f220000001000 */
[----:B0-----:R-:W-:-:S02]  /*0290*/  IABS R17, R6 ;  /* 0x0000000600117213 */ /* 0x001fc40000000000 */
[----:B----4-:R-:W-:-:S05]  /*02a0*/  IADD3 R14, PT, PT, R5, 0xffffffe, RZ ;  /* 0x0ffffffe050e7810 */ /* 0x010fca0007ffe0ff */
[----:B------:R0:W4:Y:S02]  /*02b0*/  F2I.FTZ.U32.TRUNC.NTZ R15, R14 ;  /* 0x0000000e000f7305 */ /* 0x000124000021f000 */
[----:B0-----:R-:W-:Y:S02]  /*02c0*/  IMAD.MOV.U32 R14, RZ, RZ, RZ ;  /* 0x000000ffff0e7224 */ /* 0x001fe400078e00ff */
[----:B----4-:R-:W-:-:S04]  /*02d0*/  IMAD.MOV R7, RZ, RZ, -R15 ;  /* 0x000000ffff077224 */ /* 0x010fc800078e0a0f */
[----:B------:R-:W-:-:S04]  /*02e0*/  IMAD R7, R7, R16, RZ ;  /* 0x0000001007077224 */ /* 0x000fc800078e02ff */
[----:B------:R-:W-:Y:S01]  /*02f0*/  IMAD.HI.U32 R15, R15, R7, R14 ;  /* 0x000000070f0f7227 */ /* 0x000fe200078e000e */
[----:B------:R-:W-:-:S05]  /*0300*/  MOV R7, R17 ;  /* 0x0000001100077202 */ /* 0x000fca0000000f00 */
[----:B------:R-:W-:Y:S02]  /*0310*/  IMAD.HI.U32 R18, R15, R7, RZ ;  /* 0x000000070f127227 */ /* 0x000fe400078e00ff */
[----:B------:R-:W0:Y:S02]  /*0320*/  LDC R15, c[0x0][0x3f4] ;  /* 0x0000fd00ff0f7b82 */ /* 0x000e240000000800 */
        /* <DEDUP_REMOVED lines=15> */
[----:B0-----:R-:W1:Y:S08]  /*0420*/  MUFU.RCP R14, R14 ;  /* 0x0000000e000e7308 */ /* 0x001e700000001000 */
[----:B------:R-:W0:Y:S01]  /*0430*/  I2F.RP R7, R19 ;  /* 0x0000001300077306 */ /* 0x000e220000209400 */
[----:B-1----:R-:W-:Y:S01]  /*0440*/  VIADD R8, R14, 0xffffffe ;  /* 0x0ffffffe0e087836 */ /* 0x002fe20000000000 */
[----:B------:R-:W-:-:S06]  /*0450*/  IABS R14, R3 ;  /* 0x00000003000e7213 */ /* 0x000fcc0000000000 */
[----:B------:R1:W-:Y:S08]  /*0460*/  F2I.FTZ.U32.TRUNC.NTZ R9, R8 ;  /* 0x0000000800097305 */ /* 0x0003f0000021f000 */
[----:B0-----:R-:W0:Y:S01]  /*0470*/  MUFU.RCP R7, R7 ;  /* 0x0000000700077308 */ /* 0x001e220000001000 */
[----:B-1----:R-:W-:Y:S01]  /*0480*/  IMAD.MOV.U32 R8, RZ, RZ, RZ ;  /* 0x000000ffff087224 */ /* 0x002fe200078e00ff */
[----:B0-----:R-:W-:-:S02]  /*0490*/  IADD3 R16, PT, PT, R7, 0xffffffe, RZ ;  /* 0x0ffffffe07107810 */ /* 0x001fc40007ffe0ff */
[----:B------:R-:W-:-:S04]  /*04a0*/  IABS R7, R18 ;  /* 0x0000001200077213 */ /* 0x000fc80000000000 */
[----:B------:R0:W1:Y:S02]  /*04b0*/  F2I.FTZ.U32.TRUNC.NTZ R17, R16 ;  /* 0x0000001000117305 */ /* 0x000064000021f000 */
[----:B0-----:R-:W-:Y:S02]  /*04c0*/  HFMA2 R16, -RZ, RZ, 0, 0 ;  /* 0x00000000ff107431 */ /* 0x001fe400000001ff */
[----:B-1----:R-:W-:-:S04]  /*04d0*/  IMAD.MOV R20, RZ, RZ, -R17 ;  /* 0x000000ffff147224 */ /* 0x002fc800078e0a11 */
[----:B------:R-:W-:-:S04]  /*04e0*/  IMAD R21, R20, R19, RZ ;  /* 0x0000001314157224 */ /* 0x000fc800078e02ff */
[----:B------:R-:W-:-:S04]  /*04f0*/  IMAD.HI.U32 R17, R17, R21, R16 ;  /* 0x0000001511117227 */ /* 0x000fc800078e0010 */
[----:B------:R-:W-:Y:S02]  /*0500*/  IMAD.MOV R16, RZ, RZ, -R7 ;  /* 0x000000ffff107224 */ /* 0x000fe400078e0a07 */
[----:B------:R-:W-:-:S04]  /*0510*/  IMAD.HI.U32 R17, R17, R14, RZ ;  /* 0x0000000e11117227 */ /* 0x000fc800078e00ff */
[----:B------:R-:W-:Y:S02]  /*0520*/  IMAD R14, R17, R16, R14 ;  /* 0x00000010110e7224 */ /* 0x000fe400078e020e */
[----:B------:R-:W0:Y:S01]  /*0530*/  S2R R16, SR_CgaCtaId ;  /* 0x0000000000107919 */ /* 0x000e220000008800 */
[----:B------:R-:W-:Y:S02]  /*0540*/  IMAD R7, R9, R5, RZ ;  /* 0x0000000509077224 */ /* 0x000fe400078e02ff */
[----:B------:R-:W-:-:S03]  /*0550*/  ISETP.GT.U32.AND P3, PT, R19, R14, PT ;  /* 0x0000000e1300720c */ /* 0x000fc60003f64070 */
[----:B------:R-:W-:-:S05]  /*0560*/  IADD3 R7, PT, PT, RZ, -R7, RZ ;  /* 0x80000007ff077210 */ /* 0x000fca0007ffe0ff */
[----:B------:R-:W-:Y:S01]  /*0570*/  IMAD.HI.U32 R7, R9, R7, R8 ;  /* 0x0000000709077227 */ /* 0x000fe200078e0008 */
[----:B------:R-:W-:-:S04]  /*0580*/  LOP3.LUT R9, R12, 0x1, RZ, 0xc0, !PT ;  /* 0x000000010c097812 */ /* 0x000fc800078ec0ff */
[-C--:B------:R-:W-:Y:S01]  /*0590*/  @!P3 IADD3 R14, PT, PT, R14, -R19.reuse, RZ ;  /* 0x800000130e0eb210 */ /* 0x080fe20007ffe0ff */
[----:B------:R-:W-:Y:S01]  /*05a0*/  @!P3 VIADD R17, R17, 0x1 ;  /* 0x000000011111b836 */ /* 0x000fe20000000000 */
[----:B------:R-:W-:Y:S02]  /*05b0*/  ISETP.NE.AND P3, PT, R18, RZ, PT ;  /* 0x000000ff1200720c */ /* 0x000fe40003f65270 */
[----:B------:R-:W-:Y:S02]  /*05c0*/  ISETP.GE.U32.AND P2, PT, R14, R19, PT ;  /* 0x000000130e00720c */ /* 0x000fe40003f46070 */
[----:B------:R-:W-:-:S04]  /*05d0*/  MOV R19, 0x400 ;  /* 0x0000040000137802 */ /* 0x000fc80000000f00 */
[----:B0-----:R-:W-:-:S07]  /*05e0*/  LEA R14, R16, R19, 0x18 ;  /* 0x00000013100e7211 */ /* 0x001fce00078ec0ff */
[----:B------:R-:W-:Y:S02]  /*05f0*/  @P2 VIADD R17, R17, 0x1 ;  /* 0x0000000111112836 */ /* 0x000fe40000000000 */
[----:B------:R-:W-:Y:S01]  /*0600*/  IMAD R9, R9, 0x50, R14 ;  /* 0x0000005009097824 */ /* 0x000fe200078e020e */
[----:B------:R-:W-:Y:S01]  /*0610*/  SHF.R.U32.HI R14, RZ, 0x1, R12 ;  /* 0x00000001ff0e7819 */ /* 0x000fe2000001160c */
        /* <DEDUP_REMOVED lines=9> */
[----:B------:R-:W-:Y:S01]  /*06b0*/  IMAD.MOV.U32 R8, RZ, RZ, R17 ;  /* 0x000000ffff087224 */ /* 0x000fe200078e0011 */
[----:B------:R-:W-:Y:S01]  /*06c0*/  @!P1 LEA R17, R14, R9, 0x3 ;  /* 0x000000090e119211 */ /* 0x000fe200078e18ff */
[----:B------:R-:W-:-:S08]  /*06d0*/  VIADD R9, R2, 0xf ;  /* 0x0000000f02097836 */ /* 0x000fd00000000000 */
[-C--:B------:R-:W-:Y:S01]  /*06e0*/  @!P0 IADD3 R22, PT, PT, R22, -R5.reuse, RZ ;  /* 0x8000000516168210 */ /* 0x080fe20007ffe0ff */
[----:B------:R-:W-:Y:S01]  /*06f0*/  @!P0 VIADD R21, R21, 0x1 ;  /* 0x0000000115158836 */ /* 0x000fe20000000000 */
[----:B------:R-:W-:Y:S01]  /*0700*/  ISETP.NE.AND P0, PT, R15, RZ, PT ;  /* 0x000000ff0f00720c */ /* 0x000fe20003f05270 */
[----:B------:R-:W-:Y:S01]  /*0710*/  @!P4 IMAD.MOV R8, RZ, RZ, -R8 ;  /* 0x000000ffff08c224 */ /* 0x000fe200078e0a08 */
[----:B------:R-:W-:Y:S02]  /*0720*/  @!P3 LOP3.LUT R8, RZ, R18, RZ, 0x33, !PT ;  /* 0x00000012ff08b212 */ /* 0x000fe400078e33ff */
[----:B------:R-:W-:Y:S01]  /*0730*/  ISETP.GE.U32.AND P2, PT, R22, R5, PT ;  /* 0x000000051600720c */ /* 0x000fe20003f46070 */
[----:B------:R-:W-:Y:S01]  /*0740*/  IMAD.MOV.U32 R22, RZ, RZ, R5 ;  /* 0x000000ffff167224 */ /* 0x000fe200078e0005 */
[----:B------:R-:W-:Y:S02]  /*0750*/  SHF.R.S32.HI R18, RZ, 0x1f, R9 ;  /* 0x0000001fff127819 */ /* 0x000fe40000011409 */
[----:B------:R-:W-:-:S02]  /*0760*/  ISETP.GE.AND P4, PT, R23, RZ, PT ;  /* 0x000000ff1700720c */ /* 0x000fc40003f86270 */
[----:B------:R-:W-:Y:S01]  /*0770*/  LEA.HI R18, R18, R9, RZ, 0x4 ;  /* 0x0000000912127211 */ /* 0x000fe200078f20ff */
[----:B---3--:R0:W-:Y:S01]  /*0780*/  @!P1 STS.64 [R17], R10 ;  /* 0x0000000a11009388 */ /* 0x0081e20000000a00 */
[----:B------:R-:W-:Y:S01]  /*0790*/  BAR.SYNC.DEFER_BLOCKING 0x0 ;  /* 0x0000000000007b1d */ /* 0x000fe20000010000 */
[----:B------:R-:W-:-:S04]  /*07a0*/  ISETP.GE.AND P3, PT, R20, RZ, PT ;  /* 0x000000ff1400720c */ /* 0x000fc80003f66270 */
[----:B------:R-:W-:-:S04]  /*07b0*/  @P2 IADD3 R21, PT, PT, R21, 0x1, RZ ;  /* 0x0000000115152810 */ /* 0x000fc80007ffe0ff */
[----:B------:R-:W-:Y:S01]  /*07c0*/  @!P4 IMAD R13, R13, UR5, R8 ;  /* 0x000000050d0dcc24 */ /* 0x000fe2000f8e0208 */
[----:B0-----:R-:W-:Y:S01]  /*07d0*/  SHF.R.S32.HI R11, RZ, 0x4, R18 ;  /* 0x00000004ff0b7819 */ /* 0x001fe20000011412 */
[----:B------:R-:W-:Y:S02]  /*07e0*/  IMAD.MOV.U32 R9, RZ, RZ, R21 ;  /* 0x000000ffff097224 */ /* 0x000fe400078e0015 */
[----:B------:R-:W-:Y:S01]  /*07f0*/  @P4 IMAD R10, R6, UR5, R3 ;  /* 0x00000005060a4c24 */ /* 0x000fe2000f8e0203 */
[----:B------:R-:W-:Y:S01]  /*0800*/  ISETP.GE.AND P1, PT, R28, R11, PT ;  /* 0x0000000b1c00720c */ /* 0x000fe20003f26270 */
[----:B------:R-:W-:Y:S01]  /*0810*/  IMAD.MOV.U32 R11, RZ, RZ, -0x800001 ;  /* 0xff7fffffff0b7424 */ /* 0x000fe200078e00ff */
[----:B------:R-:W-:Y:S01]  /*0820*/  @!P4 IADD3 R18, PT, PT, RZ, -R13, RZ ;  /* 0x8000000dff12c210 */ /* 0x000fe20007ffe0ff */
[----:B------:R-:W-:Y:S01]  /*0830*/  @!P3 IMAD.MOV R9, RZ, RZ, -R9 ;  /* 0x000000ffff09b224 */ /* 0x000fe200078e0a09 */
[----:B------:R-:W-:Y:S01]  /*0840*/  @!P0 LOP3.LUT R9, RZ, R15, RZ, 0x33, !PT ;  /* 0x0000000fff098212 */ /* 0x000fe200078e33ff */
[----:B------:R-:W-:-:S02]  /*0850*/  IMAD R15, R0, UR4, RZ ;  /* 0x00000004000f7c24 */ /* 0x000fc4000f8e02ff */
[----:B------:R-:W-:Y:S02]  /*0860*/  @P4 IMAD R10, R10, R23, 0x1 ;  /* 0x000000010a0a4424 */ /* 0x000fe400078e0217 */
[----:B------:R-:W-:-:S04]  /*0870*/  @!P4 IMAD R10, R23, R18, 0x1 ;  /* 0x00000001170ac424 */ /* 0x000fc800078e0212 */
[----:B------:R-:W-:Y:S05]  /*0880*/  @P1 BRA `(.L_x_18765) ;  /* 0x0000001000d81947 */ /* 0x000fea0003800000 */
[----:B------:R-:W0:Y:S01]  /*0890*/  LDCU.64 UR8, c[0x0][0x3a8] ;  /* 0x00007500ff0877ac */ /* 0x000e220008000a00 */
[----:B------:R-:W-:Y:S01]  /*08a0*/  SHF.R.U32.HI R12, RZ, 0x3, R12 ;  /* 0x00000003ff0c7819 */ /* 0x000fe2000001160c */
[----:B------:R-:W-:Y:S01]  /*08b0*/  VIADD R19, R19, 0xc0 ;  /* 0x000000c013137836 */ /* 0x000fe20000000000 */
[----:B------:R-:W-:Y:S01]  /*08c0*/  SHF.L.U32 R5, R14, 0x2, RZ ;  /* 0x000000020e057819 */ /* 0x000fe200000006ff */
[----:B------:R-:W1:Y:S01]  /*08d0*/  LDCU UR5, c[0x0][0x3d0] ;  /* 0x00007a00ff0577ac */ /* 0x000e620008000800 */
[----:B------:R-:W-:Y:S01]  /*08e0*/  LOP3.LUT R12, R12, 0x7c, RZ, 0xc0, !PT ;  /* 0x0000007c0c0c7812 */ /* 0x000fe200078ec0ff */
[----:B------:R-:W-:Y:S01]  /*08f0*/  IMAD.SHL.U32 R11, R14, 0x8, RZ ;  /* 0x000000080e0b7824 */ /* 0x000fe200078e00ff */
[----:B------:R-:W-:Y:S01]  /*0900*/  MOV R13, RZ ;  /* 0x000000ff000d7202 */ /* 0x000fe20000000f00 */
[----:B------:R-:W2:Y:S01]  /*0910*/  LDCU UR4, c[0x0][0x3ec] ;  /* 0x00007d80ff0477ac */ /* 0x000ea20008000800 */
[----:B------:R-:W-:Y:S02]  /*0920*/  LOP3.LUT R5, R5, 0x3c, RZ, 0xc0, !PT ;  /* 0x0000003c05057812 */ /* 0x000fe400078ec0ff */
[----:B------:R-:W-:Y:S01]  /*0930*/  LEA R16, R16, R19, 0x18 ;  /* 0x0000001310107211 */ /* 0x000fe200078ec0ff */
[----:B------:R-:W-:Y:S01]  /*0940*/  IMAD.WIDE R12, R15, 0x4, R12 ;  /* 0x000000040f0c7825 */ /* 0x000fe200078e020c */
[----:B------:R-:W-:-:S02]  /*0950*/  SHF.L.U32 R29, R28, 0x4, RZ ;  /* 0x000000041c1d7819 */ /* 0x000fc400000006ff */
[----:B------:R-:W-:Y:S01]  /*0960*/  LOP3.LUT R20, R11, 0x78, RZ, 0xc0, !PT ;  /* 0x000000780b147812 */ /* 0x000fe200078ec0ff */
[----:B------:R-:W-:Y:S01]  /*0970*/  IMAD R5, R28, 0x40, R5 ;  /* 0x000000401c057824 */ /* 0x000fe200078e0205 */
[----:B0-----:R-:W-:Y:S01]  /*0980*/  IADD3 R26, P0, PT, R12, UR8, RZ ;  /* 0x000000080c1a7c10 */ /* 0x001fe2000ff1e0ff */
[----:B------:R-:W-:Y:S02]  /*0990*/  IMAD.MOV.U32 R11, RZ, RZ, -0x800001 ;  /* 0xff7fffffff0b7424 */ /* 0x000fe400078e00ff */
[----:B------:R-:W-:Y:S01]  /*09a0*/  IMAD.IADD R23, R5, 0x1, R16 ;  /* 0x0000000105177824 */ /* 0x000fe200078e0210 */
[----:B------:R-:W-:Y:S01]  /*09b0*/  IADD3.X R27, PT, PT, R13, UR9, RZ, P0, !PT ;  /* 0x000000090d1b7c10 */ /* 0x000fe200087fe4ff */
[----:B-1----:R-:W-:Y:S01]  /*09c0*/  IMAD R5, R8, UR5, RZ ;  /* 0x0000000508057c24 */ /* 0x002fe2000f8e02ff */
[C---:B------:R-:W-:Y:S01]  /*09d0*/  LOP3.LUT R13, R29.reuse, 0xf, R14, 0xf8, !PT ;  /* 0x0000000f1d0d7812 */ /* 0x040fe200078ef80e */
[----:B------:R-:W-:Y:S01]  /*09e0*/  VIADD R29, R29, 0x1 ;  /* 0x000000011d1d7836 */ /* 0x000fe20000000000 */
[----:B--2---:R-:W-:-:S02]  /*09f0*/  IADD3 R30, PT, PT, R9, -UR4, RZ ;  /* 0x80000004091e7c10 */ /* 0x004fc4000fffe0ff */
[----:B------:R-:W-:Y:S01]  /*0a00*/  IADD3 R20, P0, PT, R5, R20, RZ ;  /* 0x0000001405147210 */ /* 0x000fe20007f1e0ff */
[C---:B------:R-:W-:Y:S02]  /*0a10*/  IMAD.IADD R31, R13.reuse, 0x1, -R2 ;  /* 0x000000010d1f7824 */ /* 0x040fe400078e0a02 */
[----:B------:R-:W-:Y:S01]  /*0a20*/  VIADD R32, R13, 0x1 ;  /* 0x000000010d207836 */ /* 0x000fe20000000000 */
[----:B------:R-:W-:-:S09]  /*0a30*/  LEA.HI.X.SX32 R21, R5, RZ, 0x1, P0 ;  /* 0x000000ff05157211 */ /* 0x000fd200000f0eff */
.L_x_18770:
[----:B------:R-:W0:Y:S01]  /*0a40*/  LDC R24, c[0x0][0x3f0] ;  /* 0x0000fc00ff187b82 */ /* 0x000e220000000800 */
[----:B------:R-:W-:Y:S01]  /*0a50*/  IADD3 R12, PT, PT, R29, -0x1, RZ ;  /* 0xffffffff1d0c7810 */ /* 0x000fe20007ffe0ff */
[----:B------:R-:W1:Y:S01]  /*0a60*/  S2R R33, SR_TID.X ;  /* 0x0000000000217919 */ /* 0x000e620000002100 */
[----:B------:R-:W-:Y:S02]  /*0a70*/  BSSY B1, `(.L_x_18766) ;  /* 0x000010a000017945 */ /* 0x000fe40003800000 */
[----:B------:R-:W-:-:S03]  /*0a80*/  IABS R18, R12 ;  /* 0x0000000c00127213 */ /* 0x000fc60000000000 */
[----:B------:R-:W2:Y:S02]  /*0a90*/  LDC R17, c[0x0][0x3f4] ;  /* 0x0000fd00ff117b82 */ /* 0x000ea40000000800 */
[----:B------:R-:W-:-:S04]  /*0aa0*/  IMAD.HI.U32 R15, R7, R18, RZ ;  /* 0x00000012070f7227 */ /* 0x000fc800078e00ff */
[----:B------:R-:W-:Y:S01]  /*0ab0*/  IMAD.MOV R13, RZ, RZ, -R15 ;  /* 0x000000ffff0d7224 */ /* 0x000fe200078e0a0f */
[----:B0-----:R-:W-:-:S04]  /*0ac0*/  IABS R14, R24 ;  /* 0x00000018000e7213 */ /* 0x001fc80000000000 */
[----:B------:R-:W0:Y:S01]  /*0ad0*/  I2F.RP R16, R14 ;  /* 0x0000000e00107306 */ /* 0x000e220000209400 */
[-C--:B--2---:R-:W-:Y:S02]  /*0ae0*/  IABS R5, R17.reuse ;  /* 0x0000001100057213 */ /* 0x084fe40000000000 */
[----:B------:R-:W-:Y:S02]  /*0af0*/  LOP3.LUT R12, R12, R17, RZ, 0x3c, !PT ;  /* 0x000000110c0c7212 */ /* 0x000fe400078e3cff */
[----:B-1----:R-:W-:Y:S01]  /*0b00*/  LOP3.LUT R33, R33, 0x1, RZ, 0xc0, !PT ;  /* 0x0000000121217812 */ /* 0x002fe200078ec0ff */
        /* <DEDUP_REMOVED lines=41> */
.L_x_18767:
[----:B------:R-:W2:Y:S02]  /*0da0*/  LDG.E.CONSTANT R13, desc[UR6][R26.64] ;  /* 0x000000061a0d7981 */ /* 0x000ea4000c1e9900 */
        /* <DEDUP_REMOVED lines=10> */
[----:B------:R-:W0:Y:S01]  /*0e50*/  S2R R13, SR_CgaCtaId ;  /* 0x00000000000d7919 */ /* 0x000e220000008800 */
[----:B------:R-:W-:-:S02]  /*0e60*/  MOV R12, 0x400 ;  /* 0x00000400000c7802 */ /* 0x000fc40000000f00 */
[----:B------:R-:W4:Y:S04]  /*0e70*/  LDG.E.CONSTANT R41, desc[UR6][R24.64+0x204] ;  /* 0x0002040618297981 */ /* 0x000f28000c1e9900 */
[----:B------:R-:W4:Y:S04]  /*0e80*/  LDG.E.CONSTANT R42, desc[UR6][R24.64+0x300] ;  /* 0x00030006182a7981 */ /* 0x000f28000c1e9900 */
[----:B------:R-:W4:Y:S04]  /*0e90*/  LDG.E.CONSTANT R37, desc[UR6][R24.64+0x304] ;  /* 0x0003040618257981 */ /* 0x000f28000c1e9900 */
[----:B------:R-:W4:Y:S01]  /*0ea0*/  LDG.E.CONSTANT R44, desc[UR6][R24.64+0x904] ;  /* 0x00090406182c7981 */ /* 0x000f22000c1e9900 */
[----:B0-----:R-:W-:-:S05]  /*0eb0*/  LEA R12, R13, R12, 0x18 ;  /* 0x0000000c0d0c7211 */ /* 0x001fca00078ec0ff */
[----:B------:R-:W-:-:S05]  /*0ec0*/  IMAD R34, R33, 0x50, R12 ;  /* 0x0000005021227824 */ /* 0x000fca00078e020c */
[----:B------:R-:W0:Y:S02]  /*0ed0*/  LDS.128 R12, [R34] ;  /* 0x00000000220c7984 */ /* 0x000e240000000c00 */
[C---:B0-----:R-:W-:Y:S01]  /*0ee0*/  IMAD.U32 R17, R14.reuse, 0x10000, RZ ;  /* 0x000100000e117824 */ /* 0x041fe200078e00ff */
[----:B------:R-:W-:Y:S01]  /*0ef0*/  PRMT R14, R14, 0x7632, R14 ;  /* 0x000076320e0e7816 */ /* 0x000fe2000000000e */
[C---:B------:R-:W-:Y:S01]  /*0f00*/  IMAD.U32 R35, R12.reuse, 0x10000, RZ ;  /* 0x000100000c237824 */ /* 0x040fe200078e00ff */
[----:B------:R-:W-:Y:S01]  /*0f10*/  PRMT R12, R12, 0x7632, R12 ;  /* 0x000076320c0c7816 */ /* 0x000fe2000000000c */
[C---:B--2---:R-:W-:Y:S01]  /*0f20*/  IMAD.U32 R40, R18.reuse, 0x10000, RZ ;  /* 0x0001000012287824 */ /* 0x044fe200078e00ff */
[----:B------:R-:W-:-:S03]  /*0f30*/  PRMT R18, R18, 0x7632, R18 ;  /* 0x0000763212127816 */ /* 0x000fc60000000012 */
[----:B------:R-:W-:Y:S01]  /*0f40*/  FMUL.FTZ R40, R17, R40 ;  /* 0x0000002811287220 */ /* 0x000fe20000410000 */
[----:B------:R-:W-:Y:S02]  /*0f50*/  SHF.L.U32 R17, R14, 0x10, RZ ;  /* 0x000000100e117819 */ /* 0x000fe400000006ff */
[----:B---3--:R-:W-:Y:S01]  /*0f60*/  SHF.L.U32 R14, R16, 0x10, RZ ;  /* 0x00000010100e7819 */ /* 0x008fe200000006ff */
[----:B------:R-:W-:Y:S01]  /*0f70*/  IMAD.U32 R18, R18, 0x10000, RZ ;  /* 0x0001000012127824 */ /* 0x000fe200078e00ff */
[----:B------:R-:W-:-:S03]  /*0f80*/  PRMT R16, R16, 0x7632, R16 ;  /* 0x0000763210107816 */ /* 0x000fc60000000010 */
[----:B------:R-:W-:Y:S01]  /*0f90*/  FFMA.FTZ R35, R35, R14, R40 ;  /* 0x0000000e23237223 */ /* 0x000fe20000010028 */
[----:B------:R-:W-:Y:S01]  /*0fa0*/  FMUL.FTZ R14, R17, R18 ;  /* 0x00000012110e7220 */ /* 0x000fe20000410000 */
[----:B------:R-:W-:Y:S02]  /*0fb0*/  IMAD.U32 R17, R15, 0x10000, RZ ;  /* 0x000100000f117824 */ /* 0x000fe400078e00ff */
[----:B----4-:R-:W-:Y:S01]  /*0fc0*/  IMAD.U32 R18, R39, 0x10000, RZ ;  /* 0x0001000027127824 */ /* 0x010fe200078e00ff */
[----:B------:R-:W-:-:S03]  /*0fd0*/  SHF.L.U32 R19, R38, 0x10, RZ ;  /* 0x0000001026137819 */ /* 0x000fc600000006ff */
[----:B------:R-:W-:Y:S01]  /*0fe0*/  FMUL.FTZ R43, R17, R18 ;  /* 0x00000012112b7220 */ /* 0x000fe20000410000 */
[----:B------:R-:W-:Y:S01]  /*0ff0*/  SHF.L.U32 R17, R12, 0x10, RZ ;  /* 0x000000100c117819 */ /* 0x000fe200000006ff */
[----:B------:R-:W-:Y:S02]  /*1000*/  IMAD.U32 R12, R16, 0x10000, RZ ;  /* 0x00010000100c7824 */ /* 0x000fe400078e00ff */
[----:B------:R-:W-:Y:S02]  /*1010*/  IMAD.U32 R16, R13, 0x10000, RZ ;  /* 0x000100000d107824 */ /* 0x000fe400078e00ff */
[----:B------:R-:W-:Y:S02]  /*1020*/  FFMA.FTZ R12, R17, R12, R14 ;  /* 0x0000000c110c7223 */ /* 0x000fe4000001000e */
[----:B------:R-:W-:Y:S02]  /*1030*/  FFMA.FTZ R14, R16, R19, R43 ;  /* 0x00000013100e7223 */ /* 0x000fe4000001002b */
[----:B------:R-:W0:Y:S01]  /*1040*/  LDS.128 R16, [R34+0x10] ;  /* 0x0000100022107984 */ /* 0x000e220000000c00 */
[----:B------:R-:W-:-:S02]  /*1050*/  PRMT R39, R39, 0x7632, R39 ;  /* 0x0000763227277816 */ /* 0x000fc40000000027 */
[----:B------:R-:W-:-:S03]  /*1060*/  PRMT R15, R15, 0x7632, R15 ;  /* 0x000076320f0f7816 */ /* 0x000fc6000000000f */
[----:B------:R-:W-:Y:S01]  /*1070*/  IMAD.U32 R40, R39, 0x10000, RZ ;  /* 0x0001000027287824 */ /* 0x000fe200078e00ff */
[----:B------:R-:W-:Y:S01]  /*1080*/  PRMT R13, R13, 0x7632, R13 ;  /* 0x000076320d0d7816 */ /* 0x000fe2000000000d */
[----:B------:R-:W2:Y:S01]  /*1090*/  LDG.E.CONSTANT R39, desc[UR6][R24.64+0x400] ;  /* 0x0004000618277981 */ /* 0x000ea2000c1e9900 */
[----:B------:R-:W-:Y:S01]  /*10a0*/  PRMT R38, R38, 0x7632, R38 ;  /* 0x0000763226267816 */ /* 0x000fe20000000026 */
[----:B------:R-:W-:Y:S01]  /*10b0*/  IMAD.U32 R15, R15, 0x10000, RZ ;  /* 0x000100000f0f7824 */ /* 0x000fe200078e00ff */
[----:B------:R-:W-:-:S03]  /*10c0*/  SHF.L.U32 R13, R13, 0x10, RZ ;  /* 0x000000100d0d7819 */ /* 0x000fc600000006ff */
[----:B------:R-:W-:Y:S01]  /*10d0*/  FMUL.FTZ R40, R15, R40 ;  /* 0x000000280f287220 */ /* 0x000fe20000410000 */
[----:B------:R-:W-:-:S04]  /*10e0*/  IMAD.U32 R38, R38, 0x10000, RZ ;  /* 0x0001000026267824 */ /* 0x000fc800078e00ff */
[----:B------:R-:W-:Y:S01]  /*10f0*/  FFMA.FTZ R15, R13, R38, R40 ;  /* 0x000000260d0f7223 */ /* 0x000fe20000010028 */
[----:B------:R-:W-:Y:S01]  /*1100*/  SHF.L.U32 R13, R36, 0x10, RZ ;  /* 0x00000010240d7819 */ /* 0x000fe200000006ff */
[----:B------:R-:W3:Y:S01]  /*1110*/  LDG.E.CONSTANT R40, desc[UR6][R24.64+0x404] ;  /* 0x0004040618287981 */ /* 0x000ee2000c1e9900 */
[----:B0-----:R-:W-:-:S04]  /*1120*/  IMAD.U32 R38, R16, 0x10000, RZ ;  /* 0x0001000010267824 */ /* 0x001fc800078e00ff */
[----:B------:R-:W-:Y:S02]  /*1130*/  FFMA.FTZ R13, R38, R13, R35 ;  /* 0x0000000d260d7223 */ /* 0x000fe40000010023 */
[----:B------:R-:W4:Y:S04]  /*1140*/  LDG.E.CONSTANT R38, desc[UR6][R24.64+0x500] ;  /* 0x0005000618267981 */ /* 0x000f28000c1e9900 */
[----:B------:R-:W4:Y:S01]  /*1150*/  LDG.E.CONSTANT R35, desc[UR6][R24.64+0x504] ;  /* 0x0005040618237981 */ /* 0x000f22000c1e9900 */
[----:B------:R-:W-:Y:S02]  /*1160*/  PRMT R16, R16, 0x7632, R16 ;  /* 0x0000763210107816 */ /* 0x000fe40000000010 */
[----:B------:R-:W-:-:S03]  /*1170*/  PRMT R36, R36, 0x7632, R36 ;  /* 0x0000763224247816 */ /* 0x000fc60000000024 */
[----:B------:R-:W-:Y:S02]  /*1180*/  IMAD.U32 R43, R16, 0x10000, RZ ;  /* 0x00010000102b7824 */ /* 0x000fe400078e00ff */
[----:B------:R-:W-:Y:S02]  /*1190*/  IMAD.U32 R36, R36, 0x10000, RZ ;  /* 0x0001000024247824 */ /* 0x000fe400078e00ff */
[----:B------:R-:W-:Y:S02]  /*11a0*/  IMAD.U32 R16, R41, 0x10000, RZ ;  /* 0x0001000029107824 */ /* 0x000fe400078e00ff */
[----:B------:R-:W-:Y:S01]  /*11b0*/  FFMA.FTZ R12, R43, R36, R12 ;  /* 0x000000242b0c7223 */ /* 0x000fe2000001000c */
[C---:B------:R-:W-:Y:S01]  /*11c0*/  SHF.L.U32 R43, R17.reuse, 0x10, RZ ;  /* 0x00000010112b7819 */ /* 0x040fe200000006ff */
[----:B------:R-:W4:Y:S01]  /*11d0*/  LDG.E.CONSTANT R36, desc[UR6][R24.64+0x600] ;  /* 0x0006000618247981 */ /* 0x000f22000c1e9900 */
[----:B------:R-:W-:Y:S02]  /*11e0*/  PRMT R17, R17, 0x7632, R17 ;  /* 0x0000763211117816 */ /* 0x000fe40000000011 */
[----:B------:R-:W-:Y:S01]  /*11f0*/  PRMT R41, R41, 0x7632, R41 ;  /* 0x0000763229297816 */ /* 0x000fe20000000029 */
[----:B------:R-:W-:-:S02]  /*1200*/  FFMA.FTZ R14, R43, R16, R14 ;  /* 0x000000102b0e7223 */ /* 0x000fc4000001000e */
[----:B------:R-:W-:Y:S01]  /*1210*/  IMAD.U32 R16, R17, 0x10000, RZ ;  /* 0x0001000011107824 */ /* 0x000fe200078e00ff */
[----:B------:R-:W-:Y:S01]  /*1220*/  SHF.L.U32 R17, R41, 0x10, RZ ;  /* 0x0000001029117819 */ /* 0x000fe200000006ff */
[----:B------:R-:W4:Y:S04]  /*1230*/  LDG.E.CONSTANT R43, desc[UR6][R24.64+0x804] ;  /* 0x00080406182b7981 */ /* 0x000f28000c1e9900 */
[----:B------:R-:W-:Y:S01]  /*1240*/  FFMA.FTZ R17, R16, R17, R15 ;  /* 0x0000001110117223 */ /* 0x000fe2000001000f */
[C---:B------:R-:W-:Y:S01]  /*1250*/  IMAD.U32 R16, R18.reuse, 0x10000, RZ ;  /* 0x0001000012107824 */ /* 0x040fe200078e00ff */
[----:B------:R-:W-:Y:S01]  /*1260*/  PRMT R18, R18, 0x7632, R18 ;  /* 0x0000763212127816 */ /* 0x000fe20000000012 */
[C---:B------:R-:W-:Y:S01]  /*1270*/  IMAD.U32 R15, R42.reuse, 0x10000, RZ ;  /* 0x000100002a0f7824 */ /* 0x040fe200078e00ff */
[----:B------:R-:W-:Y:S01]  /*1280*/  PRMT R42, R42, 0x7632, R42 ;  /* 0x000076322a2a7816 */ /* 0x000fe2000000002a */
[----:B------:R-:W-:-:S02]  /*1290*/  IMAD.U32 R41, R19, 0x10000, RZ ;  /* 0x0001000013297824 */ /* 0x000fc400078e00ff */
[----:B------:R-:W-:Y:S01]  /*12a0*/  FFMA.FTZ R16, R16, R15, R13 ;  /* 0x0000000f10107223 */ /* 0x000fe2000001000d */
[----:B------:R-:W-:Y:S01]  /*12b0*/  SHF.L.U32 R13, R18, 0x10, RZ ;  /* 0x00000010120d7819 */ /* 0x000fe200000006ff */
[----:B------:R-:W-:Y:S01]  /*12c0*/  IMAD.U32 R18, R42, 0x10000, RZ ;  /* 0x000100002a127824 */ /* 0x000fe200078e00ff */
[----:B------:R-:W-:-:S03]  /*12d0*/  SHF.L.U32 R15, R37, 0x10, RZ ;  /* 0x00000010250f7819 */ /* 0x000fc600000006ff */
[----:B------:R-:W-:Y:S02]  /*12e0*/  FFMA.FTZ R18, R13, R18, R12 ;  /* 0x000000120d127223 */ /* 0x000fe4000001000c */
[----:B------:R-:W-:Y:S02]  /*12f0*/  FFMA.FTZ R41, R41, R15, R14 ;  /* 0x0000000f29297223 */ /* 0x000fe4000001000e */
[----:B------:R-:W0:Y:S01]  /*1300*/  LDS.128 R12, [R34+0x20] ;  /* 0x00002000220c7984 */ /* 0x000e220000000c00 */
[----:B------:R-:W-:Y:S02]  /*1310*/  PRMT R37, R37, 0x7632, R37 ;  /* 0x0000763225257816 */ /* 0x000fe40000000025 */
[----:B------:R-:W-:-:S03]  /*1320*/  PRMT R19, R19, 0x7632, R19 ;  /* 0x0000763213137816 */ /* 0x000fc60000000013 */
[----:B------:R-:W-:Y:S02]  /*1330*/  IMAD.U32 R37, R37, 0x10000, RZ ;  /* 0x0001000025257824 */ /* 0x000fe400078e00ff */
[----:B------:R-:W-:-:S04]  /*1340*/  IMAD.U32 R42, R19, 0x10000, RZ ;  /* 0x00010000132a7824 */ /* 0x000fc800078e00ff */
[----:B------:R-:W-:Y:S02]  /*1350*/  FFMA.FTZ R17, R42, R37, R17 ;  /* 0x000000252a117223 */ /* 0x000fe40000010011 */
[----:B------:R-:W4:Y:S01]  /*1360*/  LDG.E.CONSTANT R37, desc[UR6][R24.64+0x700] ;  /* 0x0007000618257981 */ /* 0x000f22000c1e9900 */
[C---:B0-----:R-:W-:Y:S02]  /*1370*/  SHF.L.U32 R19, R12.reuse, 0x10, RZ ;  /* 0x000000100c137819 */ /* 0x041fe400000006ff */
[----:B------:R-:W-:Y:S01]  /*1380*/  PRMT R12, R12, 0x7632, R12 ;  /* 0x000076320c0c7816 */ /* 0x000fe2000000000c */
[----:B--2---:R-:W-:-:S04]  /*1390*/  IMAD.U32 R42, R39, 0x10000, RZ ;  /* 0x00010000272a7824 */ /* 0x004fc800078e00ff */
[----:B------:R-:W-:Y:S01]  /*13a0*/  FFMA.FTZ R16, R19, R42, R16 ;  /* 0x0000002a13107223 */ /* 0x000fe20000010010 */
[----:B------:R-:W-:Y:S01]  /*13b0*/  PRMT R19, R39, 0x7632, R19 ;  /* 0x0000763227137816 */ /* 0x000fe20000000013 */
[----:B------:R-:W-:Y:S02]  /*13c0*/  IMAD.U32 R39, R12, 0x10000, RZ ;  /* 0x000100000c277824 */ /* 0x000fe400078e00ff */
[----:B------:R-:W-:Y:S01]  /*13d0*/  IMAD.U32 R12, R13, 0x10000, RZ ;  /* 0x000100000d0c7824 */ /* 0x000fe200078e00ff */
[----:B------:R-:W-:Y:S02]  /*13e0*/  SHF.L.U32 R19, R19, 0x10, RZ ;  /* 0x0000001013137819 */ /* 0x000fe400000006ff */
[----:B------:R-:W-:-:S03]  /*13f0*/  PRMT R13, R13, 0x7632, R13 ;  /* 0x000076320d0d7816 */ /* 0x000fc6000000000d */
[----:B------:R-:W-:Y:S01]  /*1400*/  FFMA.FTZ R39, R39, R19, R18 ;  /* 0x0000001327277223 */ /* 0x000fe20000010012 */
[----:B---3--:R-:W-:Y:S01]  /*1410*/  IMAD.U32 R18, R40, 0x10000, RZ ;  /* 0x0001000028127824 */ /* 0x008fe200078e00ff */
[----:B------:R-:W-:Y:S01]  /*1420*/  SHF.L.U32 R19, R14, 0x10, RZ ;  /* 0x000000100e137819 */ /* 0x000fe200000006ff */
[----:B------:R-:W-:Y:S01]  /*1430*/  IMAD.U32 R42, R13, 0x10000, RZ ;  /* 0x000100000d2a7824 */ /* 0x000fe200078e00ff */
[----:B------:R-:W-:Y:S02]  /*1440*/  PRMT R40, R40, 0x7632, R40 ;  /* 0x0000763228287816 */ /* 0x000fe40000000028 */
[----:B------:R-:W-:Y:S01]  /*1450*/  PRMT R14, R14, 0x7632, R14 ;  /* 0x000076320e0e7816 */ /* 0x000fe2000000000e */
[----:B------:R-:W-:Y:S02]  /*1460*/  FFMA.FTZ R41, R12, R18, R41 ;  /* 0x000000120c297223 */ /* 0x000fe40000010029 */
[----:B------:R-:W-:Y:S02]  /*1470*/  IMAD.U32 R40, R40, 0x10000, RZ ;  /* 0x0001000028287824 */ /* 0x000fe400078e00ff */
[----:B------:R-:W-:-:S02]  /*1480*/  IMAD.U32 R14, R14, 0x10000, RZ ;  /* 0x000100000e0e7824 */ /* 0x000fc400078e00ff */
[----:B------:R-:W-:Y:S01]  /*1490*/  FFMA.FTZ R42, R42, R40, R17 ;  /* 0x000000282a2a7223 */ /* 0x000fe20000010011 */
[----:B------:R-:W-:Y:S02]  /*14a0*/  SHF.L.U32 R40, R15, 0x10, RZ ;  /* 0x000000100f287819 */ /* 0x000fe400000006ff */
[C---:B----4-:R-:W-:Y:S02]  /*14b0*/  PRMT R13, R38.reuse, 0x7632, R13 ;  /* 0x00007632260d7816 */ /* 0x050fe4000000000d */
[----:B------:R-:W-:Y:S02]  /*14c0*/  SHF.L.U32 R12, R38, 0x10, RZ ;  /* 0x00000010260c7819 */ /* 0x000fe400000006ff */
[----:B------:R-:W2:Y:S01]  /*14d0*/  LDG.E.CONSTANT R38, desc[UR6][R24.64+0x800] ;  /* 0x0008000618267981 */ /* 0x000ea2000c1e9900 */
[----:B------:R-:W-:Y:S01]  /*14e0*/  IMAD.U32 R13, R13, 0x10000, RZ ;  /* 0x000100000d0d7824 */ /* 0x000fe200078e00ff */
[----:B------:R-:W-:-:S03]  /*14f0*/  PRMT R15, R15, 0x7632, R15 ;  /* 0x000076320f0f7816 */ /* 0x000fc6000000000f */
[----:B------:R-:W-:Y:S01]  /*1500*/  FFMA.FTZ R13, R14, R13, R39 ;  /* 0x0000000d0e0d7223 */ /* 0x000fe20000010027 */
[C---:B------:R-:W-:Y:S01]  /*1510*/  IMAD.U32 R14, R35.reuse, 0x10000, RZ ;  /* 0x00010000230e7824 */ /* 0x040fe200078e00ff */
[----:B------:R-:W3:Y:S01]  /*1520*/  LDG.E.CONSTANT R39, desc[UR6][R24.64+0x900] ;  /* 0x0009000618277981 */ /* 0x000ee2000c1e9900 */
[----:B------:R-:W-:Y:S01]  /*1530*/  PRMT R35, R35, 0x7632, R35 ;  /* 0x0000763223237816 */ /* 0x000fe20000000023 */
[----:B------:R-:W-:Y:S02]  /*1540*/  IMAD.U32 R15, R15, 0x10000, RZ ;  /* 0x000100000f0f7824 */ /* 0x000fe400078e00ff */
[----:B------:R-:W-:Y:S01]  /*1550*/  FFMA.FTZ R40, R40, R14, R41 ;  /* 0x0000000e28287223 */ /* 0x000fe20000010029 */
[----:B------:R-:W-:Y:S01]  /*1560*/  SHF.L.U32 R35, R35, 0x10, RZ ;  /* 0x0000001023237819 */ /* 0x000fe200000006ff */
[----:B------:R-:W4:Y:S04]  /*1570*/  LDG.E.CONSTANT R41, desc[UR6][R24.64+0x604] ;  /* 0x0006040618297981 */ /* 0x000f28000c1e9900 */
[----:B------:R-:W-:-:S02]  /*1580*/  FFMA.FTZ R35, R15, R35, R42 ;  /* 0x000000230f237223 */ /* 0x000fc4000001002a */
[----:B------:R0:W4:Y:S01]  /*1590*/  LDG.E.CONSTANT R42, desc[UR6][R24.64+0x704] ;  /* 0x00070406182a7981 */ /* 0x000122000c1e9900 */
[----:B------:R-:W-:-:S03]  /*15a0*/  FFMA.FTZ R12, R19, R12, R16 ;  /* 0x0000000c130c7223 */ /* 0x000fc60000010010 */
[----:B------:R-:W1:Y:S01]  /*15b0*/  LDS.128 R16, [R34+0x30] ;  /* 0x0000300022107984 */ /* 0x000e620000000c00 */
[C---:B------:R-:W-:Y:S01]  /*15c0*/  IMAD.U32 R14, R36.reuse, 0x10000, RZ ;  /* 0x00010000240e7824 */ /* 0x040fe200078e00ff */
[----:B------:R-:W-:-:S05]  /*15d0*/  PRMT R36, R36, 0x7632, R36 ;  /* 0x0000763224247816 */ /* 0x000fca0000000024 */
[----:B------:R-:W-:Y:S02]  /*15e0*/  IMAD.U32 R36, R36, 0x10000, RZ ;  /* 0x0001000024247824 */ /* 0x000fe400078e00ff */
[C---:B-1----:R-:W-:Y:S01]  /*15f0*/  IMAD.U32 R15, R16.reuse, 0x10000, RZ ;  /* 0x00010000100f7824 */ /* 0x042fe200078e00ff */
[----:B------:R-:W-:-:S04]  /*1600*/  PRMT R16, R16, 0x7632, R16 ;  /* 0x0000763210107816 */ /* 0x000fc80000000010 */
[----:B------:R-:W-:Y:S01]  /*1610*/  SHF.L.U32 R16, R16, 0x10, RZ ;  /* 0x0000001010107819 */ /* 0x000fe200000006ff */
[----:B------:R-:W-:-:S04]  /*1620*/  FFMA.FTZ R12, R15, R14, R12 ;  /* 0x0000000e0f0c7223 */ /* 0x000fc8000001000c */
[----:B------:R-:W-:Y:S01]  /*1630*/  FFMA.FTZ R16, R16, R36, R13 ;  /* 0x0000002410107223 */ /* 0x000fe2000001000d */
[----:B------:R-:W-:Y:S01]  /*1640*/  IMAD.U32 R13, R18, 0x10000, RZ ;  /* 0x00010000120d7824 */ /* 0x000fe200078e00ff */
[----:B------:R-:W-:-:S05]  /*1650*/  SHF.L.U32 R36, R37, 0x10, RZ ;  /* 0x0000001025247819 */ /* 0x000fca00000006ff */
[----:B------:R-:W-:Y:S02]  /*1660*/  FFMA.FTZ R36, R13, R36, R12 ;  /* 0x000000240d247223 */ /* 0x000fe4000001000c */
[----:B------:R-:W1:Y:S01]  /*1670*/  LDS.128 R12, [R34+0x40] ;  /* 0x00004000220c7984 */ /* 0x000e620000000c00 */
[----:B------:R-:W-:Y:S02]  /*1680*/  PRMT R18, R18, 0x7632, R18 ;  /* 0x0000763212127816 */ /* 0x000fe40000000012 */
[----:B------:R-:W-:-:S03]  /*1690*/  PRMT R37, R37, 0x7632, R37 ;  /* 0x0000763225257816 */ /* 0x000fc60000000025 */
[----:B0-----:R-:W-:Y:S02]  /*16a0*/  IMAD.U32 R25, R18, 0x10000, RZ ;  /* 0x0001000012197824 */ /* 0x001fe400078e00ff */
[----:B------:R-:W-:-:S04]  /*16b0*/  IMAD.U32 R37, R37, 0x10000, RZ ;  /* 0x0001000025257824 */ /* 0x000fc800078e00ff */
[----:B------:R-:W-:Y:S01]  /*16c0*/  FFMA.FTZ R16, R25, R37, R16 ;  /* 0x0000002519107223 */ /* 0x000fe20000010010 */
[C---:B-1----:R-:W-:Y:S02]  /*16d0*/  PRMT R18, R12.reuse, 0x7632, R18 ;  /* 0x000076320c127816 */ /* 0x042fe40000000012 */
[----:B------:R-:W-:-:S03]  /*16e0*/  SHF.L.U32 R25, R12, 0x10, RZ ;  /* 0x000000100c197819 */ /* 0x000fc600000006ff */
[----:B------:R-:W-:Y:S01]  /*16f0*/  IMAD.U32 R37, R18, 0x10000, RZ ;  /* 0x0001000012257824 */ /* 0x000fe200078e00ff */
[----:B------:R-:W-:Y:S01]  /*1700*/  PRMT R18, R14, 0x7632, R18 ;  /* 0x000076320e127816 */ /* 0x000fe20000000012 */
[----:B------:R-:W-:Y:S01]  /*1710*/  UMOV UR4, 0xffffffff ;  /* 0xffffffff00047882 */ /* 0x000fe20000000000 */
[----:B------:R-:W-:Y:S02]  /*1720*/  ISETP.NE.AND P0, PT, R33, RZ, PT ;  /* 0x000000ff2100720c */ /* 0x000fe40003f05270 */
[----:B-----5:R-:W-:Y:S02]  /*1730*/  FSETP.NEU.FTZ.AND P1, PT, R4, RZ, PT ;  /* 0x000000ff0400720b */ /* 0x020fe40003f3d000 */
[C---:B--2---:R-:W-:Y:S01]  /*1740*/  PRMT R12, R38.reuse, 0x7632, R12 ;  /* 0x00007632260c7816 */ /* 0x044fe2000000000c */
[----:B------:R-:W-:-:S03]  /*1750*/  IMAD.U32 R38, R38, 0x10000, RZ ;  /* 0x0001000026267824 */ /* 0x000fc600078e00ff */
[----:B------:R-:W-:Y:S01]  /*1760*/  SHF.L.U32 R12, R12, 0x10, RZ ;  /* 0x000000100c0c7819 */ /* 0x000fe200000006ff */
[C---:B---3--:R-:W-:Y:S01]  /*1770*/  IMAD.U32 R24, R39.reuse, 0x10000, RZ ;  /* 0x0001000027187824 */ /* 0x048fe200078e00ff */
[----:B------:R-:W-:-:S03]  /*1780*/  PRMT R39, R39, 0x7632, R39 ;  /* 0x0000763227277816 */ /* 0x000fc60000000027 */
[----:B------:R-:W-:Y:S01]  /*1790*/  FFMA.FTZ R16, R37, R12, R16 ;  /* 0x0000000c25107223 */ /* 0x000fe20000010010 */
[----:B------:R-:W-:Y:S01]  /*17a0*/  FFMA.FTZ R25, R25, R38, R36 ;  /* 0x0000002619197223 */ /* 0x000fe20000010024 */
[----:B------:R-:W-:Y:S01]  /*17b0*/  IMAD.U32 R12, R14, 0x10000, RZ ;  /* 0x000100000e0c7824 */ /* 0x000fe200078e00ff */
[----:B------:R-:W-:Y:S01]  /*17c0*/  SHF.L.U32 R37, R18, 0x10, RZ ;  /* 0x0000001012257819 */ /* 0x000fe200000006ff */
[----:B------:R-:W-:Y:S01]  /*17d0*/  IMAD.U32 R39, R39, 0x10000, RZ ;  /* 0x0001000027277824 */ /* 0x000fe200078e00ff */
[----:B------:R-:W-:Y:S02]  /*17e0*/  PRMT R14, R17, 0x7632, R14 ;  /* 0x00007632110e7816 */ /* 0x000fe4000000000e */
[----:B----4-:R-:W-:Y:S01]  /*17f0*/  PRMT R18, R41, 0x7632, R18 ;  /* 0x0000763229127816 */ /* 0x010fe20000000012 */
[----:B------:R-:W-:Y:S01]  /*1800*/  FFMA.FTZ R12, R12, R24, R25 ;  /* 0x000000180c0c7223 */ /* 0x000fe20000010019 */
[----:B------:R-:W-:Y:S01]  /*1810*/  IMAD.U32 R25, R17, 0x10000, RZ ;  /* 0x0001000011197824 */ /* 0x000fe200078e00ff */
[----:B------:R-:W-:Y:S01]  /*1820*/  SHF.L.U32 R14, R14, 0x10, RZ ;  /* 0x000000100e0e7819 */ /* 0x000fe200000006ff */
[----:B------:R-:W-:-:S02]  /*1830*/  IMAD.U32 R41, R41, 0x10000, RZ ;  /* 0x0001000029297824 */ /* 0x000fc400078e00ff */
[--C-:B------:R-:W-:Y:S01]  /*1840*/  FFMA.FTZ R17, R37, R39, R16.reuse ;  /* 0x0000002725117223 */ /* 0x100fe20000010010 */
[----:B------:R-:W-:Y:S01]  /*1850*/  IMAD.U32 R18, R18, 0x10000, RZ ;  /* 0x0001000012127824 */ /* 0x000fe200078e00ff */
[----:B------:R-:W-:Y:S02]  /*1860*/  PRMT R16, R19, 0x7632, R16 ;  /* 0x0000763213107816 */ /* 0x000fe40000000010 */
[C---:B------:R-:W-:Y:S01]  /*1870*/  PRMT R24, R42.reuse, 0x7632, R24 ;  /* 0x000076322a187816 */ /* 0x040fe20000000018 */
[----:B------:R-:W-:Y:S01]  /*1880*/  FFMA.FTZ R40, R25, R41, R40 ;  /* 0x0000002919287223 */ /* 0x000fe20000010028 */
[----:B------:R-:W-:Y:S02]  /*1890*/  SHF.L.U32 R19, R19, 0x10, RZ ;  /* 0x0000001013137819 */ /* 0x000fe400000006ff */
[----:B------:R-:W-:Y:S01]  /*18a0*/  SHF.L.U32 R42, R42, 0x10, RZ ;  /* 0x000000102a2a7819 */ /* 0x000fe200000006ff */
[----:B------:R-:W-:Y:S01]  /*18b0*/  FFMA.FTZ R18, R14, R18, R35 ;  /* 0x000000120e127223 */ /* 0x000fe20000010023 */
[----:B------:R-:W-:-:S03]  /*18c0*/  PRMT R14, R13, 0x7632, R14 ;  /* 0x000076320d0e7816 */ /* 0x000fc6000000000e */
[----:B------:R-:W-:Y:S01]  /*18d0*/  FFMA.FTZ R40, R19, R42, R40 ;  /* 0x0000002a13287223 */ /* 0x000fe20000010028 */
[----:B------:R-:W-:Y:S01]  /*18e0*/  PRMT R19, R43, 0x7632, R19 ;  /* 0x000076322b137816 */ /* 0x000fe20000000013 */
[----:B------:R-:W-:Y:S01]  /*18f0*/  IMAD.U32 R13, R13, 0x10000, RZ ;  /* 0x000100000d0d7824 */ /* 0x000fe200078e00ff */
[----:B------:R-:W-:Y:S01]  /*1900*/  SHF.L.U32 R43, R43, 0x10, RZ ;  /* 0x000000102b2b7819 */ /* 0x000fe200000006ff */
[----:B------:R-:W-:Y:S02]  /*1910*/  IMAD.U32 R25, R16, 0x10000, RZ ;  /* 0x0001000010197824 */ /* 0x000fe400078e00ff */
[----:B------:R-:W-:Y:S01]  /*1920*/  FADD.FTZ R12, R12, R17 ;  /* 0x000000110c0c7221 */ /* 0x000fe20000010000 */
[----:B------:R-:W-:Y:S02]  /*1930*/  IMAD.U32 R24, R24, 0x10000, RZ ;  /* 0x0001000018187824 */ /* 0x000fe400078e00ff */
[----:B------:R-:W-:Y:S01]  /*1940*/  IMAD.U32 R17, R14, 0x10000, RZ ;  /* 0x000100000e117824 */ /* 0x000fe200078e00ff */
[C---:B------:R-:W-:Y:S01]  /*1950*/  PRMT R14, R44.reuse, 0x7632, R14 ;  /* 0x000076322c0e7816 */ /* 0x040fe2000000000e */
[----:B------:R-:W-:Y:S01]  /*1960*/  FFMA.FTZ R18, R25, R24, R18 ;  /* 0x0000001819127223 */ /* 0x000fe20000010012 */
[C---:B------:R-:W-:Y:S01]  /*1970*/  PRMT R16, R15.reuse, 0x7632, R16 ;  /* 0x000076320f107816 */ /* 0x040fe20000000010 */
[----:B------:R-:W-:Y:S01]  /*1980*/  IMAD.U32 R15, R15, 0x10000, RZ ;  /* 0x000100000f0f7824 */ /* 0x000fe200078e00ff */
[----:B------:R-:W-:Y:S01]  /*1990*/  SHF.L.U32 R44, R44, 0x10, RZ ;  /* 0x000000102c2c7819 */ /* 0x000fe200000006ff */
[----:B------:R-:W-:-:S02]  /*19a0*/  IMAD.U32 R19, R19, 0x10000, RZ ;  /* 0x0001000013137824 */ /* 0x000fc400078e00ff */
[----:B------:R-:W-:Y:S01]  /*19b0*/  FFMA.FTZ R40, R13, R43, R40 ;  /* 0x0000002b0d287223 */ /* 0x000fe20000010028 */
        /* <DEDUP_REMOVED lines=9> */
.L_x_18813:
[----:B------:R-:W-:Y:S01]  /*1a50*/  IADD3 R12, PT, PT, R31, 0x1, RZ ;  /* 0x000000011f0c7810 */ /* 0x000fe20007ffe0ff */
[----:B-1----:R-:W-:-:S03]  /*1a60*/  FADD.FTZ R13, R14, R13 ;  /* 0x0000000d0e0d7221 */ /* 0x002fc60000010000 */
[----:B------:R-:W-:-:S05]  /*1a70*/  I2FP.F32.S32 R15, R12 ;  /* 0x0000000c000f7245 */ /* 0x000fca0000201400 */
[----:B------:R-:W-:-:S05]  /*1a80*/  FMUL.FTZ R15, R15, R4 ;  /* 0x000000040f0f7220 */ /* 0x000fca0000410000 */
[----:B------:R-:W-:Y:S01]  /*1a90*/  FSEL R12, R15, RZ, P1 ;  /* 0x000000ff0f0c7208 */ /* 0x000fe20000800000 */
[----:B------:R-:W-:-:S04]  /*1aa0*/  @!P0 VIADD R15, R32, 0xffffffff ;  /* 0xffffffff200f8836 */ /* 0x000fc80000000000 */
[----:B0-----:R-:W-:Y:S01]  /*1ab0*/  FFMA.FTZ R14, R13, UR11, R12 ;  /* 0x0000000b0d0e7c23 */ /* 0x001fe2000801000c */
[----:B------:R-:W-:-:S04]  /*1ac0*/  @!P0 ISETP.GE.AND P1, PT, R15, R2, PT ;  /* 0x000000020f00820c */ /* 0x000fc80003f26270 */
[----:B------:R-:W-:-:S05]  /*1ad0*/  @!P0 FSEL R12, R14, RZ, !P1 ;  /* 0x000000ff0e0c8208 */ /* 0x000fca0004800000 */
[----:B------:R1:W-:Y:S01]  /*1ae0*/  @!P0 STS [R23], R12 ;  /* 0x0000000c17008388 */ /* 0x0003e20000000800 */
[----:B------:R-:W-:-:S13]  /*1af0*/  ISETP.GE.OR P0, PT, R15, R2, P0 ;  /* 0x000000020f00720c */ /* 0x000fda0000706670 */
[----:B-1----:R-:W-:-:S07]  /*1b00*/  @!P0 FMNMX.FTZ R11, R11, R14, !PT ;  /* 0x0000000e0b0b8209 */ /* 0x002fce0007810000 */
.L_x_18768:
[----:B------:R-:W-:Y:S05]  /*1b10*/  BSYNC B1 ;  /* 0x0000000000017941 */ /* 0x000fea0003800000 */
.L_x_18766:
[----:B0-----:R-:W-:Y:S01]  /*1b20*/  VIADD R12, R2, 0xf ;  /* 0x0000000f020c7836 */ /* 0x001fe20000000000 */
[----:B------:R-:W-:Y:S01]  /*1b30*/  IADD3 R28, PT, PT, R28, 0x4, RZ ;  /* 0x000000041c1c7810 */ /* 0x000fe20007ffe0ff */
[----:B------:R-:W-:Y:S01]  /*1b40*/  VIADD R23, R23, 0x100 ;  /* 0x0000010017177836 */ /* 0x000fe20000000000 */
[----:B------:R-:W-:Y:S01]  /*1b50*/  IADD3 R26, P1, PT, R26, 0x10, RZ ;  /* 0x000000101a1a7810 */ /* 0x000fe20007f3e0ff */
[----:B------:R-:W-:Y:S01]  /*1b60*/  VIADD R31, R31, 0x40 ;  /* 0x000000401f1f7836 */ /* 0x000fe20000000000 */
[----:B------:R-:W-:Y:S01]  /*1b70*/  SHF.R.S32.HI R13, RZ, 0x1f, R12 ;  /* 0x0000001fff0d7819 */ /* 0x000fe2000001140c */
[----:B------:R-:W-:Y:S01]  /*1b80*/  VIADD R29, R29, 0x40 ;  /* 0x000000401d1d7836 */ /* 0x000fe20000000000 */
[----:B------:R-:W-:Y:S01]  /*1b90*/  IADD3 R32, PT, PT, R32, 0x40, RZ ;  /* 0x0000004020207810 */ /* 0x000fe20007ffe0ff */
[----:B------:R-:W-:Y:S01]  /*1ba0*/  IMAD.X R27, RZ, RZ, R27, P1 ;  /* 0x000000ffff1b7224 */ /* 0x000fe200008e061b */
[----:B------:R-:W-:-:S04]  /*1bb0*/  LEA.HI R13, R13, R12, RZ, 0x4 ;  /* 0x0000000c0d0d7211 */ /* 0x000fc800078f20ff */
[----:B------:R-:W-:-:S04]  /*1bc0*/  SHF.R.S32.HI R13, RZ, 0x4, R13 ;  /* 0x00000004ff0d7819 */ /* 0x000fc8000001140d */
[----:B------:R-:W-:-:S13]  /*1bd0*/  ISETP.GE.AND P0, PT, R28, R13, PT ;  /* 0x0000000d1c00720c */ /* 0x000fda0003f06270 */
[----:B------:R-:W-:Y:S05]  /*1be0*/  @!P0 BRA `(.L_x_18770) ;  /* 0xffffffec00948947 */ /* 0x000fea000383ffff */
.L_x_18765:
[----:B------:R-:W-:Y:S05]  /*1bf0*/  BSYNC B0 ;  /* 0x0000000000007941 */ /* 0x000fea0003800000 */
.L_x_18764:
[----:B-----5:R-:W0:Y:S01]  /*1c00*/  S2R R4, SR_TID.X ;  /* 0x0000000000047919 */ /* 0x020e220000002100 */
[----:B------:R-:W-:Y:S01]  /*1c10*/  UMOV UR4, 0xffffffff ;  /* 0xffffffff00047882 */ /* 0x000fe20000000000 */
[----:B0-----:R-:W-:Y:S02]  /*1c20*/  LOP3.LUT R16, R4, 0x1f, RZ, 0xc0, !PT ;  /* 0x0000001f04107812 */ /* 0x001fe400078ec0ff */
        /* <DEDUP_REMOVED lines=9> */
.L_x_18819:
[----:B------:R-:W2:Y:S01]  /*1cc0*/  S2R R7, SR_CgaCtaId ;  /* 0x0000000000077919 */ /* 0x000ea20000008800 */
[----:B------:R-:W-:Y:S01]  /*1cd0*/  MOV R11, 0x400 ;  /* 0x00000400000b7802 */ /* 0x000fe20000000f00 */
[----:B------:R-:W-:Y:S05]  /*1ce0*/  WARPSYNC.ALL ;  /* 0x0000000000007948 */ /* 0x000fea0003800000 */
[----:B------:R-:W-:Y:S02]  /*1cf0*/  IADD3 R12, PT, PT, R11, 0xa0, RZ ;  /* 0x000000a00b0c7810 */ /* 0x000fe40007ffe0ff */
[----:B------:R-:W-:Y:S02]  /*1d00*/  ISETP.NE.AND P3, PT, R16, RZ, PT ;  /* 0x000000ff1000720c */ /* 0x000fe40003f65270 */
[----:B-1----:R-:W-:-:S02]  /*1d10*/  FMNMX.FTZ R13, R14, R13, !PT ;  /* 0x0000000d0e0d7209 */ /* 0x002fc40007810000 */
[----:B--2---:R-:W-:-:S05]  /*1d20*/  LEA R15, R7, R12, 0x18 ;  /* 0x0000000c070f7211 */ /* 0x004fca00078ec0ff */
[----:B0-----:R-:W-:-:S05]  /*1d30*/  IMAD R14, R32, 0x4, R15 ;  /* 0x00000004200e7824 */ /* 0x001fca00078e020f */
[----:B------:R-:W-:Y:S01]  /*1d40*/  @!P3 STS [R14], R13 ;  /* 0x0000000d0e00b388 */ /* 0x000fe20000000800 */
[----:B------:R-:W-:Y:S01]  /*1d50*/  BAR.SYNC.DEFER_BLOCKING 0x0 ;  /* 0x0000000000007b1d */ /* 0x000fe20000010000 */
[C---:B------:R-:W-:Y:S01]  /*1d60*/  ISETP.GT.U32.AND P2, PT, R16.reuse, 0x3, PT ;  /* 0x000000031000780c */ /* 0x040fe20003f44070 */
[----:B------:R-:W-:Y:S01]  /*1d70*/  IMAD R15, R16, 0x4, R15 ;  /* 0x00000004100f7824 */ /* 0x000fe200078e020f */
[----:B------:R-:W-:Y:S01]  /*1d80*/  MOV R12, 0xff7fffff ;  /* 0xff7fffff000c7802 */ /* 0x000fe20000000f00 */
[----:B------:R-:W-:Y:S02]  /*1d90*/  IMAD.MOV.U32 R21, RZ, RZ, RZ ;  /* 0x000000ffff157224 */ /* 0x000fe400078e00ff */
[----:B------:R-:W-:Y:S08]  /*1da0*/  BSSY.RECONVERGENT B0, `(.L_x_18772) ;  /* 0x00000ee000007945 */ /* 0x000ff00003800200 */
[----:B------:R-:W0:Y:S04]  /*1db0*/  @!P2 LDS R12, [R15] ;  /* 0x000000000f0ca984 */ /* 0x000e280000000800 */
[----:B0-----:R-:W0:Y:S02]  /*1dc0*/  SHFL.BFLY PT, R13, R12, 0x2, 0x1f ;  /* 0x0c401f000c0d7f89 */ /* 0x001e2400000e0000 */
[----:B0-----:R-:W-:Y:S01]  /*1dd0*/  FMNMX.FTZ R17, R13, R12, !PT ;  /* 0x0000000c0d117209 */ /* 0x001fe20007810000 */
[----:B------:R-:W-:-:S04]  /*1de0*/  VIADD R13, R2, 0xf ;  /* 0x0000000f020d7836 */ /* 0x000fc80000000000 */
[----:B------:R-:W0:Y:S01]  /*1df0*/  SHFL.BFLY PT, R16, R17, 0x1, 0x1f ;  /* 0x0c201f0011107f89 */ /* 0x000e2200000e0000 */
[----:B------:R-:W-:-:S04]  /*1e00*/  SHF.R.S32.HI R18, RZ, 0x1f, R13 ;  /* 0x0000001fff127819 */ /* 0x000fc8000001140d */
[----:B------:R-:W-:-:S04]  /*1e10*/  LEA.HI R13, R18, R13, RZ, 0x4 ;  /* 0x0000000d120d7211 */ /* 0x000fc800078f20ff */
[----:B------:R-:W-:-:S04]  /*1e20*/  LOP3.LUT R13, R13, 0xfffffff0, RZ, 0xc0, !PT ;  /* 0xfffffff00d0d7812 */ /* 0x000fc800078ec0ff */
[----:B------:R-:W-:-:S04]  /*1e30*/  VIMNMX R13, PT, PT, R2, R13, PT ;  /* 0x0000000d020d7248 */ /* 0x000fc80003fe0100 */
[----:B------:R-:W-:Y:S02]  /*1e40*/  ISETP.GE.AND P1, PT, R4, R13, PT ;  /* 0x0000000d0400720c */ /* 0x000fe40003f26270 */
[----:B0-----:R-:W-:-:S06]  /*1e50*/  FMNMX.FTZ R16, R17, R16, !PT ;  /* 0x0000001011107209 */ /* 0x001fcc0007810000 */
[----:B------:R-:W0:Y:S05]  /*1e60*/  SHFL.IDX PT, R16, R16, RZ, 0x1f ;  /* 0x00001fff10107589 */ /* 0x000e2a00000e0000 */
        /* <DEDUP_REMOVED lines=18> */
.L_x_18776:
        /* <DEDUP_REMOVED lines=11> */
.L_x_18775:
[----:B------:R-:W-:Y:S05]  /*2040*/  BSYNC.RECONVERGENT B1 ;  /* 0x0000000000017941 */ /* 0x000fea0003800200 */
.L_x_18774:
        /* <DEDUP_REMOVED lines=12> */
.L_x_18779:
        /* <DEDUP_REMOVED lines=65> */
[----:B------:R-:W-:Y:S04]  /*2520*/  STS [R19+0x600], R28 ;  /* 0x0006001c13007388 */ /* 0x000fe80000000800 */
[----:B------:R2:W4:Y:S01]  /*2530*/  MUFU.EX2 R36, R27 ;  /* 0x0000001b00247308 */ /* 0x0005220000000800 */
[----:B---3--:R-:W-:Y:S01]  /*2540*/  FADD.FTZ R21, R21, R30 ;  /* 0x0000001e15157221 */ /* 0x008fe20000010000 */
[----:B------:R-:W-:Y:S06]  /*2550*/  STS [R19+0x800], R30 ;  /* 0x0008001e13007388 */ /* 0x000fec0000000800 */
[----:B------:R1:W3:Y:S01]  /*2560*/  MUFU.EX2 R38, R29 ;  /* 0x0000001d00267308 */ /* 0x0002e20000000800 */
[----:B0-----:R-:W-:Y:S01]  /*2570*/  FADD.FTZ R21, R21, R34 ;  /* 0x0000002215157221 */ /* 0x001fe20000010000 */
[----:B--2---:R-:W-:Y:S01]  /*2580*/  FADD.FTZ R27, -R16, R25 ;  /* 0x00000019101b7221 */ /* 0x004fe20000010100 */
[----:B------:R-:W-:Y:S03]  /*2590*/  STS [R19+0xa00], R34 ;  /* 0x000a002213007388 */ /* 0x000fe60000000800 */
[----:B------:R-:W-:-:S02]  /*25a0*/  FMUL.FTZ R27, R27, 1.4426950216293334961 ;  /* 0x3fb8aa3b1b1b7820 */ /* 0x000fc40000410000 */
[----:B------:R-:W0:Y:S01]  /*25b0*/  MUFU.EX2 R40, R33 ;  /* 0x0000002100287308 */ /* 0x000e220000000800 */
[----:B-1----:R-:W-:Y:S01]  /*25c0*/  FADD.FTZ R29, -R16, R23 ;  /* 0x00000017101d7221 */ /* 0x002fe20000010100 */
[----:B----4-:R-:W-:Y:S01]  /*25d0*/  FADD.FTZ R21, R21, R36 ;  /* 0x0000002415157221 */ /* 0x010fe20000010000 */
[----:B------:R-:W-:Y:S02]  /*25e0*/  STS [R19+0xc00], R36 ;  /* 0x000c002413007388 */ /* 0x000fe40000000800 */
[----:B------:R-:W-:-:S03]  /*25f0*/  FMUL.FTZ R29, R29, 1.4426950216293334961 ;  /* 0x3fb8aa3b1d1d7820 */ /* 0x000fc60000410000 */
        /* <DEDUP_REMOVED lines=21> */
.L_x_18778:
[----:B------:R-:W-:Y:S05]  /*2750*/  BSYNC.RECONVERGENT B1 ;  /* 0x0000000000017941 */ /* 0x000fea0003800200 */
.L_x_18777:
        /* <DEDUP_REMOVED lines=55> */
.L_x_18781:
[----:B------:R-:W-:Y:S05]  /*2ad0*/  BSYNC.RECONVERGENT B1 ;  /* 0x0000000000017941 */ /* 0x000fea0003800200 */
.L_x_18780:
        /* <DEDUP_REMOVED lines=26> */
.L_x_18773:
[----:B------:R-:W-:Y:S05]  /*2c80*/  BSYNC.RECONVERGENT B0 ;  /* 0x0000000000007941 */ /* 0x000fea0003800200 */
.L_x_18772:
[----:B---3--:R-:W1:Y:S01]  /*2c90*/  SHFL.BFLY PT, R12, R21, 0x10, 0x1f ;  /* 0x0e001f00150c7f89 */ /* 0x008e6200000e0000 */
[----:B------:R-:W-:Y:S01]  /*2ca0*/  BSSY.RECONVERGENT B0, `(.L_x_18782) ;  /* 0x000009d000007945 */ /* 0x000fe20003800200 */
[----:B-1----:R-:W-:-:S05]  /*2cb0*/  FADD.FTZ R12, R12, R21 ;  /* 0x000000150c0c7221 */ /* 0x002fca0000010000 */
[----:B------:R-:W1:Y:S02]  /*2cc0*/  SHFL.BFLY PT, R17, R12, 0x8, 0x1f ;  /* 0x0d001f000c117f89 */ /* 0x000e6400000e0000 */
[----:B-1----:R-:W-:-:S05]  /*2cd0*/  FADD.FTZ R17, R12, R17 ;  /* 0x000000110c117221 */ /* 0x002fca0000010000 */
[----:B0-----:R-:W0:Y:S02]  /*2ce0*/  SHFL.BFLY PT, R16, R17, 0x4, 0x1f ;  /* 0x0c801f0011107f89 */ /* 0x001e2400000e0000 */
        /* <DEDUP_REMOVED lines=33> */
.L_x_18786:
[----:B------:R-:W0:Y:S01]  /*2f00*/  LDS R15, [R14] ;  /* 0x000000000e0f7984 */ /* 0x000e220000000800 */
[----:B------:R-:W-:-:S05]  /*2f10*/  VIADD R17, R17, 0x1 ;  /* 0x0000000111117836 */ /* 0x000fca0000000000 */
[----:B------:R-:W-:Y:S01]  /*2f20*/  ISETP.NE.AND P0, PT, R17, RZ, PT ;  /* 0x000000ff1100720c */ /* 0x000fe20003f05270 */
[----:B0-----:R-:W-:-:S05]  /*2f30*/  FMUL.FTZ R15, R15, R12 ;  /* 0x0000000c0f0f7220 */ /* 0x001fca0000410000 */
[----:B------:R0:W-:Y:S02]  /*2f40*/  STS [R14], R15 ;  /* 0x0000000f0e007388 */ /* 0x0001e40000000800 */
[----:B0-----:R-:W-:-:S05]  /*2f50*/  VIADD R14, R14, 0x200 ;  /* 0x000002000e0e7836 */ /* 0x001fca0000000000 */
[----:B------:R-:W-:Y:S05]  /*2f60*/  @P0 BRA `(.L_x_18786) ;  /* 0xfffffffc00e40947 */ /* 0x000fea000383ffff */
.L_x_18785:
[----:B------:R-:W-:Y:S05]  /*2f70*/  BSYNC.RECONVERGENT B1 ;  /* 0x0000000000017941 */ /* 0x000fea0003800200 */
.L_x_18784:
        /* <DEDUP_REMOVED lines=12> */
.L_x_18789:
        /* <DEDUP_REMOVED lines=52> */
.L_x_18788:
[----:B------:R-:W-:Y:S05]  /*3380*/  BSYNC.RECONVERGENT B1 ;  /* 0x0000000000017941 */ /* 0x000fea0003800200 */
.L_x_18787:
        /* <DEDUP_REMOVED lines=31> */
.L_x_18791:
[----:B------:R-:W-:Y:S05]  /*3580*/  BSYNC.RECONVERGENT B1 ;  /* 0x0000000000017941 */ /* 0x000fea0003800200 */
.L_x_18790:
        /* <DEDUP_REMOVED lines=14> */
.L_x_18783:
[----:B------:R-:W-:Y:S05]  /*3670*/  BSYNC.RECONVERGENT B0 ;  /* 0x0000000000007941 */ /* 0x000fea0003800200 */
.L_x_18782:
[----:B------:R-:W-:Y:S01]  /*3680*/  VIADD R31, R2, 0xf ;  /* 0x0000000f021f7836 */ /* 0x000fe20000000000 */
[----:B------:R-:W-:Y:S01]  /*3690*/  BAR.SYNC.DEFER_BLOCKING 0x0 ;  /* 0x0000000000007b1d */ /* 0x000fe20000010000 */
[----:B------:R-:W-:Y:S01]  /*36a0*/  IMAD.MOV.U32 R30, RZ, RZ, RZ ;  /* 0x000000ffff1e7224 */ /* 0x000fe200078e00ff */
[----:B------:R-:W-:Y:S02]  /*36b0*/  CS2R R28, SRZ ;  /* 0x00000000001c7805 */ /* 0x000fe4000001ff00 */
[----:B------:R-:W-:Y:S02]  /*36c0*/  CS2R R26, SRZ ;  /* 0x00000000001a7805 */ /* 0x000fe4000001ff00 */
[----:B0-----:R-:W-:Y:S01]  /*36d0*/  SHF.R.S32.HI R12, RZ, 0x1f, R31 ;  /* 0x0000001fff0c7819 */ /* 0x001fe2000001141f */
[----:B------:R-:W0:Y:S01]  /*36e0*/  LDCU UR12, c[0x0][0x3cc] ;  /* 0x00007980ff0c77ac */ /* 0x000e220008000800 */
[----:B------:R-:W-:Y:S02]  /*36f0*/  BSSY.RECONVERGENT B1, `(.L_x_18792) ;  /* 0x00001af000017945 */ /* 0x000fe40003800200 */
[----:B------:R-:W-:Y:S01]  /*3700*/  LEA.HI R12, R12, R31, RZ, 0x4 ;  /* 0x0000001f0c0c7211 */ /* 0x000fe200078f20ff */
[----:B------:R-:W2:Y:S03]  /*3710*/  LDCU.64 UR4, c[0x0][0x398] ;  /* 0x00007300ff0477ac */ /* 0x000ea60008000a00 */
[----:B-1----:R-:W-:-:S04]  /*3720*/  SHF.R.S32.HI R17, RZ, 0x4, R12 ;  /* 0x00000004ff117819 */ /* 0x002fc8000001140c */
[----:B------:R-:W-:-:S13]  /*3730*/  ISETP.GE.AND P0, PT, R32, R17, PT ;  /* 0x000000112000720c */ /* 0x000fda0003f06270 */
[----:B0-2---:R-:W-:Y:S05]  /*3740*/  @P0 BRA `(.L_x_18793) ;  /* 0x0000001800a40947 */ /* 0x005fea0003800000 */
[----:B------:R-:W0:Y:S01]  /*3750*/  I2F.RP R16, R5 ;  /* 0x0000000500107306 */ /* 0x000e220000209400 */
[----:B------:R-:W1:Y:S01]  /*3760*/  LDCU UR8, c[0x0][0x3b8] ;  /* 0x00007700ff0877ac */ /* 0x000e620008000800 */
[----:B------:R-:W-:Y:S01]  /*3770*/  SHF.R.U32.HI R14, RZ, 0x3, R4 ;  /* 0x00000003ff0e7819 */ /* 0x000fe20000011604 */
[----:B------:R-:W-:Y:S01]  /*3780*/  IMAD.MOV.U32 R15, RZ, RZ, RZ ;  /* 0x000000ffff0f7224 */ /* 0x000fe200078e00ff */
[----:B------:R-:W2:Y:S02]  /*3790*/  LDCU UR9, c[0x0][0x3d0] ;  /* 0x00007a00ff0977ac */ /* 0x000ea40008000800 */
[----:B------:R-:W-:Y:S01]  /*37a0*/  LOP3.LUT R14, R14, 0x7c, RZ, 0xc0, !PT ;  /* 0x0000007c0e0e7812 */ /* 0x000fe200078ec0ff */
[----:B------:R-:W-:Y:S01]  /*37b0*/  IMAD.MOV.U32 R30, RZ, RZ, RZ ;  /* 0x000000ffff1e7224 */ /* 0x000fe200078e00ff */
[----:B------:R-:W3:Y:S01]  /*37c0*/  LDCU.64 UR10, c[0x0][0x3a8] ;  /* 0x00007500ff0a77ac */ /* 0x000ee20008000a00 */
[----:B0-----:R-:W0:Y:S01]  /*37d0*/  MUFU.RCP R16, R16 ;  /* 0x0000001000107308 */ /* 0x001e220000001000 */
[----:B-1----:R-:W-:Y:S01]  /*37e0*/  IMAD R19, R0, UR8, RZ ;  /* 0x0000000800137c24 */ /* 0x002fe2000f8e02ff */
[----:B------:R-:W1:Y:S03]  /*37f0*/  LDCU UR8, c[0x0][0x3ec] ;  /* 0x00007d80ff0877ac */ /* 0x000e660008000800 */
[----:B------:R-:W-:-:S04]  /*3800*/  IMAD.WIDE R14, R19, 0x4, R14 ;  /* 0x00000004130e7825 */ /* 0x000fc800078e020e */
[----:B--2---:R-:W-:Y:S01]  /*3810*/  IMAD R8, R8, UR9, RZ ;  /* 0x0000000908087c24 */ /* 0x004fe2000f8e02ff */
[----:B---3--:R-:W-:Y:S02]  /*3820*/  IADD3 R22, P0, PT, R14, UR10, RZ ;  /* 0x0000000a0e167c10 */ /* 0x008fe4000ff1e0ff */
[----:B0-----:R-:W-:Y:S01]  /*3830*/  IADD3 R12, PT, PT, R16, 0xffffffe, RZ ;  /* 0x0ffffffe100c7810 */ /* 0x001fe20007ffe0ff */
[----:B------:R-:W-:Y:S01]  /*3840*/  IMAD.SHL.U32 R16, R4, 0x20, RZ ;  /* 0x0000002004107824 */ /* 0x000fe200078e00ff */
[----:B------:R-:W-:Y:S02]  /*3850*/  IADD3.X R23, PT, PT, R15, UR11, RZ, P0, !PT ;  /* 0x0000000b0f177c10 */ /* 0x000fe400087fe4ff */
[----:B------:R0:W2:Y:S01]  /*3860*/  F2I.FTZ.U32.TRUNC.NTZ R13, R12 ;  /* 0x0000000c000d7305 */ /* 0x0000a2000021f000 */
[----:B-1----:R-:W-:Y:S02]  /*3870*/  IADD3 R34, PT, PT, R9, -UR8, RZ ;  /* 0x8000000809227c10 */ /* 0x002fe4000fffe0ff */
[----:B------:R-:W-:Y:S01]  /*3880*/  SHF.R.S32.HI R9, RZ, 0x1f, R8 ;  /* 0x0000001fff097819 */ /* 0x000fe20000011408 */
[----:B0-----:R-:W-:Y:S01]  /*3890*/  VIADD R12, R11, 0xc0 ;  /* 0x000000c00b0c7836 */ /* 0x001fe20000000000 */
[----:B------:R-:W-:-:S04]  /*38a0*/  LOP3.LUT R11, R16, 0x20, RZ, 0xe2, !PT ;  /* 0x00000020100b7812 */ /* 0x000fc800078ee2ff */
[----:B------:R-:W-:Y:S02]  /*38b0*/  LEA R12, R7, R12, 0x18 ;  /* 0x0000000c070c7211 */ /* 0x000fe400078ec0ff */
[----:B--2---:R-:W-:Y:S02]  /*38c0*/  IADD3 R18, PT, PT, RZ, -R13, RZ ;  /* 0x8000000dff127210 */ /* 0x004fe40007ffe0ff */
[----:B------:R-:W-:-:S03]  /*38d0*/  LEA R11, R32, R11, 0x6 ;  /* 0x0000000b200b7211 */ /* 0x000fc600078e30ff */
[----:B------:R-:W-:Y:S01]  /*38e0*/  IMAD.MOV.U32 R16, RZ, RZ, R18 ;  /* 0x000000ffff107224 */ /* 0x000fe200078e0012 */
[----:B------:R-:W-:Y:S01]  /*38f0*/  IADD3 R25, PT, PT, R11, 0x10, R12 ;  /* 0x000000100b197810 */ /* 0x000fe20007ffe00c */
[----:B------:R-:W-:Y:S02]  /*3900*/  IMAD.MOV.U32 R12, RZ, RZ, RZ ;  /* 0x000000ffff0c7224 */ /* 0x000fe400078e00ff */
[----:B------:R-:W-:Y:S02]  /*3910*/  IMAD R7, R16, R5, RZ ;  /* 0x0000000510077224 */ /* 0x000fe400078e02ff */
[C---:B------:R-:W-:Y:S02]  /*3920*/  IMAD.IADD R11, R32.reuse, 0x1, -R17 ;  /* 0x00000001200b7824 */ /* 0x040fe400078e0a11 */
[----:B------:R-:W-:Y:S01]  /*3930*/  IMAD.HI.U32 R24, R13, R7, R12 ;  /* 0x000000070d187227 */ /* 0x000fe200078e000c */
[----:B------:R-:W-:Y:S02]  /*3940*/  LEA R7, R32, 0x3, 0x4 ;  /* 0x0000000320077811 */ /* 0x000fe400078e20ff */
[----:B------:R-:W-:Y:S01]  /*3950*/  SHF.L.U32 R12, R4, 0x3, RZ ;  /* 0x00000003040c7819 */ /* 0x000fe200000006ff */
[----:B------:R-:W-:-:S03]  /*3960*/  VIADD R32, R32, 0x1 ;  /* 0x0000000120207836 */ /* 0x000fc60000000000 */
[----:B------:R-:W-:-:S07]  /*3970*/  LOP3.LUT R33, R7, 0x8, R12, 0xf8, !PT ;  /* 0x0000000807217812 */ /* 0x000fce00078ef80c */
.L_x_18806:
        /* <DEDUP_REMOVED lines=22> */
[----:B------:R-:W-:Y:S01]  /*3ae0*/  IMAD.MOV.U32 R17, RZ, RZ, R15 ;  /* 0x000000ffff117224 */ /* 0x000fe200078e000f */
[----:B0-----:R-:W-:-:S03]  /*3af0*/  IADD3 R12, PT, PT, RZ, -R13, RZ ;  /* 0x8000000dff0c7210 */ /* 0x001fc60007ffe0ff */
[----:B------:R-:W-:Y:S01]  /*3b00*/  @!P2 IMAD.MOV R17, RZ, RZ, -R17 ;  /* 0x000000ffff11a224 */ /* 0x000fe200078e0a11 */
[----:B------:R-:W-:Y:S02]  /*3b10*/  @!P1 LOP3.LUT R17, RZ, R19, RZ, 0x33, !PT ;  /* 0x00000013ff119212 */ /* 0x000fe400078e33ff */
[----:B------:R-:W-:Y:S01]  /*3b20*/  ISETP.NE.AND P2, PT, R20, RZ, PT ;  /* 0x000000ff1400720c */ /* 0x000fe20003f45270 */
[----:B------:R-:W-:Y:S02]  /*3b30*/  IMAD.MOV.U32 R19, RZ, RZ, R12 ;  /* 0x000000ffff137224 */ /* 0x000fe400078e000c */
[----:B------:R-:W-:Y:S02]  /*3b40*/  HFMA2 R12, -RZ, RZ, 0, 0 ;  /* 0x00000000ff0c7431 */ /* 0x000fe400000001ff */
[----:B------:R-:W-:Y:S02]  /*3b50*/  IMAD.IADD R15, R17, 0x1, R10 ;  /* 0x00000001110f7824 */ /* 0x000fe400078e020a */
[----:B------:R-:W-:-:S03]  /*3b60*/  IMAD R19, R19, R14, RZ ;  /* 0x0000000e13137224 */ /* 0x000fc600078e02ff */
        /* <DEDUP_REMOVED lines=16> */
[----:B------:R-:W2:Y:S01]  /*3c70*/  LDG.E.CONSTANT R21, desc[UR6][R22.64] ;  /* 0x0000000616157981 */ /* 0x000ea2000c1e9900 */
[----:B------:R-:W-:-:S03]  /*3c80*/  SHF.L.U32 R35, R4, 0x3, RZ ;  /* 0x0000000304237819 */ /* 0x000fc600000006ff */
[----:B------:R-:W0:Y:S01]  /*3c90*/  LDS.128 R12, [R25+-0x10] ;  /* 0xfffff000190c7984 */ /* 0x000e220000000c00 */
[----:B------:R-:W-:-:S03]  /*3ca0*/  LOP3.LUT R35, R35, 0xf8, RZ, 0xc0, !PT ;  /* 0x000000f823237812 */ /* 0x000fc600078ec0ff */
[----:B------:R-:W1:Y:S01]  /*3cb0*/  LDS.128 R16, [R25] ;  /* 0x0000000019107984 */ /* 0x000e620000000c00 */
[----:B------:R-:W-:Y:S01]  /*3cc0*/  BSSY.RECONVERGENT B2, `(.L_x_18796) ;  /* 0x0000030000027945 */ /* 0x000fe20003800200 */
[----:B0-----:R-:W-:Y:S02]  /*3cd0*/  F2FP.BF16.F32.PACK_AB R14, R15, R14 ;  /* 0x0000000e0f0e723e */ /* 0x001fe400000010ff */
[----:B------:R-:W-:Y:S02]  /*3ce0*/  IADD3 R15, PT, PT, R33, -0x3, RZ ;  /* 0xfffffffd210f7810 */ /* 0x000fe40007ffe0ff */
[----:B-1----:R-:W-:Y:S02]  /*3cf0*/  F2FP.BF16.F32.PACK_AB R17, R17, R16 ;  /* 0x000000101111723e */ /* 0x002fe400000010ff */
[----:B------:R-:W-:Y:S01]  /*3d00*/  F2FP.BF16.F32.PACK_AB R18, R19, R18 ;  /* 0x000000121312723e */ /* 0x000fe200000010ff */
[----:B--2---:R-:W-:-:S03]  /*3d10*/  IMAD.WIDE R20, R21, UR12, R8 ;  /* 0x0000000c15147c25 */ /* 0x004fc6000f8e0208 */
[----:B------:R-:W-:Y:S02]  /*3d20*/  IADD3 R20, P0, PT, R35, R20, RZ ;  /* 0x0000001423147210 */ /* 0x000fe40007f1e0ff */
[----:B------:R-:W-:-:S03]  /*3d30*/  F2FP.BF16.F32.PACK_AB R35, R13, R12 ;  /* 0x0000000c0d23723e */ /* 0x000fc600000010ff */
[----:B------:R-:W-:Y:S01]  /*3d40*/  IMAD.X R21, RZ, RZ, R21, P0 ;  /* 0x000000ffff157224 */ /* 0x000fe200000e0615 */
[----:B------:R-:W-:Y:S01]  /*3d50*/  LEA R12, P0, R20, UR4, 0x1 ;  /* 0x00000004140c7c11 */ /* 0x000fe2000f8008ff */
[----:B------:R-:W-:-:S03]  /*3d60*/  IMAD.MOV.U32 R16, RZ, RZ, R35 ;  /* 0x000000ffff107224 */ /* 0x000fc600078e0023 */
        /* <DEDUP_REMOVED lines=37> */
.L_x_18797:
[----:B------:R-:W-:Y:S05]  /*3fc0*/  BSYNC.RECONVERGENT B2 ;  /* 0x0000000000027941 */ /* 0x000fea0003800200 */
.L_x_18796:
[----:B-----5:R-:W-:Y:S02]  /*3fd0*/  HFMA2.BF16_V2 R36, R14, R21, -RZ ;  /* 0x000000150e247231 */ /* 0x020fe400003000ff */
[----:B------:R-:W-:Y:S02]  /*3fe0*/  HMUL2.BF16_V2 R35, R16, R35 ;  /* 0x0000002310237232 */ /* 0x000fe40000200000 */
[----:B------:R-:W-:Y:S02]  /*3ff0*/  HFMA2.BF16_V2 R19, R18, R19, -RZ ;  /* 0x0000001312137231 */ /* 0x000fe400003000ff */
[----:B------:R-:W-:Y:S01]  /*4000*/  HMUL2.BF16_V2 R37, R17, R20 ;  /* 0x0000001411257232 */ /* 0x000fe20000200000 */
[----:B------:R1:W5:Y:S01]  /*4010*/  LDG.E.CONSTANT R41, desc[UR6][R12.64+0x200] ;  /* 0x000200060c297981 */ /* 0x000362000c1e9900 */
[C---:B------:R-:W-:Y:S02]  /*4020*/  PRMT R20, R35.reuse, 0x7610, R20 ;  /* 0x0000761023147816 */ /* 0x040fe40000000014 */
[----:B------:R-:W-:-:S02]  /*4030*/  PRMT R21, R35, 0x7632, R21 ;  /* 0x0000763223157816 */ /* 0x000fc40000000015 */
        /* <DEDUP_REMOVED lines=9> */
[----:B------:R-:W-:Y:S02]  /*40d0*/  FADD.FTZ R21, R20, R21 ;  /* 0x0000001514157221 */ /* 0x000fe40000010000 */
[----:B------:R-:W-:-:S02]  /*40e0*/  FADD.FTZ R36, R35, R36 ;  /* 0x0000002423247221 */ /* 0x000fc40000010000 */
[----:B------:R-:W-:Y:S01]  /*40f0*/  FADD.FTZ R20, R37, R38 ;  /* 0x0000002625147221 */ /* 0x000fe20000010000 */
[----:B------:R-:W-:Y:S01]  /*4100*/  PRMT R37, R19, 0x7610, R37 ;  /* 0x0000761013257816 */ /* 0x000fe20000000025 */
[----:B------:R-:W-:Y:S01]  /*4110*/  FADD.FTZ R35, R21, R36 ;  /* 0x0000002415237221 */ /* 0x000fe20000010000 */
[----:B------:R-:W-:Y:S01]  /*4120*/  PRMT R38, R19, 0x7632, R38 ;  /* 0x0000763213267816 */ /* 0x000fe20000000026 */
[----:B------:R1:W5:Y:S04]  /*4130*/  LDG.E.CONSTANT R21, desc[UR6][R12.64+0x204] ;  /* 0x000204060c157981 */ /* 0x000368000c1e9900 */
[----:B------:R1:W5:Y:S04]  /*4140*/  LDG.E.CONSTANT R36, desc[UR6][R12.64+0x208] ;  /* 0x000208060c247981 */ /* 0x000368000c1e9900 */
[----:B------:R1:W5:Y:S01]  /*4150*/  LDG.E.CONSTANT R19, desc[UR6][R12.64+0x20c] ;  /* 0x00020c060c137981 */ /* 0x000362000c1e9900 */
[----:B------:R-:W-:Y:S01]  /*4160*/  BSSY.RECONVERGENT B2, `(.L_x_18798) ;  /* 0x0000022000027945 */ /* 0x000fe20003800200 */
[----:B------:R-:W-:-:S02]  /*4170*/  IMAD.U32 R37, R37, 0x10000, RZ ;  /* 0x0001000025257824 */ /* 0x000fc400078e00ff */
[----:B------:R-:W-:Y:S01]  /*4180*/  IMAD.U32 R38, R38, 0x10000, RZ ;  /* 0x0001000026267824 */ /* 0x000fe200078e00ff */
[----:B------:R-:W-:Y:S06]  /*4190*/  @P0 BRA `(.L_x_18799) ;  /* 0x0000000000780947 */ /* 0x000fec0003800000 */
[C---:B------:R-:W-:Y:S01]  /*41a0*/  IADD3 R39, PT, PT, R33.reuse, -0x1, RZ ;  /* 0xffffffff21277810 */ /* 0x040fe20007ffe0ff */
[C---:B------:R-:W-:Y:S01]  /*41b0*/  VIADD R43, R33.reuse, 0x2 ;  /* 0x00000002212b7836 */ /* 0x040fe20000000000 */
[-C--:B------:R-:W-:Y:S02]  /*41c0*/  ISETP.GE.AND P2, PT, R33, R2.reuse, PT ;  /* 0x000000022100720c */ /* 0x080fe40003f46270 */
[-C--:B------:R-:W-:Y:S02]  /*41d0*/  ISETP.GE.AND P1, PT, R39, R2.reuse, PT ;  /* 0x000000022700720c */ /* 0x080fe40003f26270 */
[C---:B-----5:R-:W-:Y:S02]  /*41e0*/  PRMT R39, R21.reuse, 0x7632, R39 ;  /* 0x0000763215277816 */ /* 0x060fe40000000027 */
[----:B------:R-:W-:Y:S02]  /*41f0*/  SEL R21, R21, RZ, !P1 ;  /* 0x000000ff15157207 */ /* 0x000fe40004800000 */
[----:B------:R-:W-:Y:S01]  /*4200*/  SEL R40, R39, RZ, !P2 ;  /* 0x000000ff27287207 */ /* 0x000fe20005000000 */
[----:B------:R-:W-:Y:S01]  /*4210*/  VIADD R39, R33, 0x1 ;  /* 0x0000000121277836 */ /* 0x000fe20000000000 */
[----:B------:R-:W-:-:S02]  /*4220*/  ISETP.GE.AND P1, PT, R15, R2, PT ;  /* 0x000000020f00720c */ /* 0x000fc40003f26270 */
[-C--:B------:R-:W-:Y:S02]  /*4230*/  ISETP.GE.AND P4, PT, R43, R2.reuse, PT ;  /* 0x000000022b00720c */ /* 0x080fe40003f86270 */
[-C--:B------:R-:W-:Y:S01]  /*4240*/  ISETP.GE.AND P3, PT, R39, R2.reuse, PT ;  /* 0x000000022700720c */ /* 0x080fe20003f66270 */
[C---:B------:R-:W-:Y:S01]  /*4250*/  VIADD R39, R33.reuse, 0x4 ;  /* 0x0000000421277836 */ /* 0x040fe20000000000 */
[----:B------:R-:W-:Y:S02]  /*4260*/  IADD3 R43, PT, PT, R33, 0x3, RZ ;  /* 0x00000003212b7810 */ /* 0x000fe40007ffe0ff */
[----:B------:R-:W-:Y:S02]  /*4270*/  PRMT R21, R21, 0x5410, R40 ;  /* 0x0000541015157816 */ /* 0x000fe40000000028 */
[----:B------:R-:W-:Y:S01]  /*4280*/  ISETP.GE.AND P6, PT, R39, R2, PT ;  /* 0x000000022700720c */ /* 0x000fe20003fc6270 */
[----:B------:R-:W-:Y:S01]  /*4290*/  VIADD R39, R33, 0xfffffffe ;  /* 0xfffffffe21277836 */ /* 0x000fe20000000000 */
[----:B------:R-:W-:-:S02]  /*42a0*/  SEL R40, R41, RZ, !P1 ;  /* 0x000000ff29287207 */ /* 0x000fc40004800000 */
[-C--:B------:R-:W-:Y:S02]  /*42b0*/  ISETP.GE.AND P5, PT, R43, R2.reuse, PT ;  /* 0x000000022b00720c */ /* 0x080fe40003fa6270 */
[----:B------:R-:W-:Y:S02]  /*42c0*/  ISETP.GE.AND P2, PT, R39, R2, PT ;  /* 0x000000022700720c */ /* 0x000fe40003f46270 */
[----:B------:R-:W-:Y:S02]  /*42d0*/  PRMT R39, R41, 0x7632, R39 ;  /* 0x0000763229277816 */ /* 0x000fe40000000027 */
[C---:B------:R-:W-:Y:S02]  /*42e0*/  PRMT R41, R36.reuse, 0x7632, R41 ;  /* 0x0000763224297816 */ /* 0x040fe40000000029 */
        /* <DEDUP_REMOVED lines=8> */
[----:B------:R-:W-:-:S07]  /*4370*/  PRMT R41, R40, 0x5410, R39 ;  /* 0x0000541028297816 */ /* 0x000fce0000000027 */
.L_x_18799:
[----:B------:R-:W-:Y:S05]  /*4380*/  BSYNC.RECONVERGENT B2 ;  /* 0x0000000000027941 */ /* 0x000fea0003800200 */
.L_x_18798:
[----:B------:R-:W-:Y:S01]  /*4390*/  FADD.FTZ R20, R35, R20 ;  /* 0x0000001423147221 */ /* 0x000fe20000010000 */
[----:B-----5:R-:W-:Y:S02]  /*43a0*/  HFMA2.BF16_V2 R35, R14, R21, -RZ ;  /* 0x000000150e237231 */ /* 0x020fe400003000ff */
[----:B------:R-:W-:Y:S02]  /*43b0*/  HMUL2.BF16_V2 R41, R16, R41 ;  /* 0x0000002910297232 */ /* 0x000fe40000200000 */
[----:B------:R-:W-:Y:S01]  /*43c0*/  FADD.FTZ R37, R37, R38 ;  /* 0x0000002625257221 */ /* 0x000fe20000010000 */
[----:B------:R-:W-:-:S03]  /*43d0*/  HMUL2.BF16_V2 R39, R17, R36 ;  /* 0x0000002411277232 */ /* 0x000fc60000200000 */
[----:B------:R-:W-:Y:S01]  /*43e0*/  FADD.FTZ R37, R20, R37 ;  /* 0x0000002514257221 */ /* 0x000fe20000010000 */
[C---:B------:R-:W-:Y:S02]  /*43f0*/  PRMT R21, R41.reuse, 0x7610, R21 ;  /* 0x0000761029157816 */ /* 0x040fe40000000015 */
        /* <DEDUP_REMOVED lines=8> */
[----:B------:R-:W-:Y:S01]  /*4480*/  BSSY.RECONVERGENT B2, `(.L_x_18800) ;  /* 0x0000026000027945 */ /* 0x000fe20003800200 */
[----:B------:R-:W-:Y:S01]  /*4490*/  FADD.FTZ R20, R21, R20 ;  /* 0x0000001415147221 */ /* 0x000fe20000010000 */
[----:B------:R-:W-:Y:S01]  /*44a0*/  PRMT R36, R39, 0x7632, R36 ;  /* 0x0000763227247816 */ /* 0x000fe20000000024 */
[----:B------:R-:W-:Y:S01]  /*44b0*/  FADD.FTZ R35, R35, R38 ;  /* 0x0000002623237221 */ /* 0x000fe20000010000 */
[----:B------:R2:W5:Y:S04]  /*44c0*/  LDG.E.CONSTANT R37, desc[UR6][R12.64+0x404] ;  /* 0x000404060c257981 */ /* 0x000568000c1e9900 */
[----:B------:R2:W5:Y:S04]  /*44d0*/  LDG.E.CONSTANT R38, desc[UR6][R12.64+0x408] ;  /* 0x000408060c267981 */ /* 0x000568000c1e9900 */
[----:B------:R2:W5:Y:S01]  /*44e0*/  LDG.E.CONSTANT R21, desc[UR6][R12.64+0x40c] ;  /* 0x00040c060c157981 */ /* 0x000562000c1e9900 */
[----:B------:R-:W-:Y:S05]  /*44f0*/  @P0 BRA `(.L_x_18801) ;  /* 0x0000000000780947 */ /* 0x000fea0003800000 */
[C---:B------:R-:W-:Y:S01]  /*4500*/  VIADD R43, R33.reuse, 0xffffffff ;  /* 0xffffffff212b7836 */ /* 0x040fe20000000000 */
[-C--:B------:R-:W-:Y:S02]  /*4510*/  ISETP.GE.AND P2, PT, R33, R2.reuse, PT ;  /* 0x000000022100720c */ /* 0x080fe40003f46270 */
[----:B-----5:R-:W-:Y:S02]  /*4520*/  PRMT R40, R37, 0x7632, R40 ;  /* 0x0000763225287816 */ /* 0x020fe40000000028 */
[-C--:B------:R-:W-:Y:S01]  /*4530*/  ISETP.GE.AND P1, PT, R43, R2.reuse, PT ;  /* 0x000000022b00720c */ /* 0x080fe20003f26270 */
[----:B------:R-:W-:Y:S01]  /*4540*/  VIADD R43, R33, 0x1 ;  /* 0x00000001212b7836 */ /* 0x000fe20000000000 */
[----:B------:R-:W-:Y:S02]  /*4550*/  SEL R40, R40, RZ, !P2 ;  /* 0x000000ff28287207 */ /* 0x000fe40005000000 */
[----:B------:R-:W-:Y:S02]  /*4560*/  SEL R37, R37, RZ, !P1 ;  /* 0x000000ff25257207 */ /* 0x000fe40004800000 */
[----:B------:R-:W-:-:S02]  /*4570*/  ISETP.GE.AND P1, PT, R43, R2, PT ;  /* 0x000000022b00720c */ /* 0x000fc40003f26270 */
[----:B------:R-:W-:Y:S02]  /*4580*/  IADD3 R43, PT, PT, R33, 0x2, RZ ;  /* 0x00000002212b7810 */ /* 0x000fe40007ffe0ff */
[--C-:B------:R-:W-:Y:S02]  /*4590*/  PRMT R37, R37, 0x5410, R40.reuse ;  /* 0x0000541025257816 */ /* 0x100fe40000000028 */
[----:B------:R-:W-:Y:S02]  /*45a0*/  ISETP.GE.AND P2, PT, R43, R2, PT ;  /* 0x000000022b00720c */ /* 0x000fe40003f46270 */
[C---:B------:R-:W-:Y:S02]  /*45b0*/  PRMT R40, R38.reuse, 0x7632, R40 ;  /* 0x0000763226287816 */ /* 0x040fe40000000028 */
[----:B------:R-:W-:Y:S02]  /*45c0*/  SEL R38, R38, RZ, !P1 ;  /* 0x000000ff26267207 */ /* 0x000fe40004800000 */
[----:B------:R-:W-:-:S02]  /*45d0*/  SEL R43, R40, RZ, !P2 ;  /* 0x000000ff282b7207 */ /* 0x000fc40005000000 */
[-C--:B------:R-:W-:Y:S02]  /*45e0*/  ISETP.GE.AND P1, PT, R15, R2.reuse, PT ;  /* 0x000000020f00720c */ /* 0x080fe40003f26270 */
[----:B------:R-:W-:Y:S01]  /*45f0*/  PRMT R38, R38, 0x5410, R43 ;  /* 0x0000541026267816 */ /* 0x000fe2000000002b */
[----:B------:R-:W-:Y:S01]  /*4600*/  VIADD R43, R33, 0x3 ;  /* 0x00000003212b7836 */ /* 0x000fe20000000000 */
[----:B------:R-:W-:Y:S02]  /*4610*/  PRMT R42, R21, 0x7632, R42 ;  /* 0x00007632152a7816 */ /* 0x000fe4000000002a */
[----:B------:R-:W-:Y:S02]  /*4620*/  PRMT R40, R41, 0x7632, R40 ;  /* 0x0000763229287816 */ /* 0x000fe40000000028 */
[----:B------:R-:W-:Y:S01]  /*4630*/  ISETP.GE.AND P3, PT, R43, R2, PT ;  /* 0x000000022b00720c */ /* 0x000fe20003f66270 */
[----:B------:R-:W-:Y:S01]  /*4640*/  VIADD R43, R33, 0x4 ;  /* 0x00000004212b7836 */ /* 0x000fe20000000000 */
[----:B------:R-:W-:-:S02]  /*4650*/  SEL R41, R41, RZ, !P1 ;  /* 0x000000ff29297207 */ /* 0x000fc40004800000 */
[----:B------:R-:W-:Y:S02]  /*4660*/  SEL R21, R21, RZ, !P3 ;  /* 0x000000ff15157207 */ /* 0x000fe40005800000 */
[-C--:B------:R-:W-:Y:S02]  /*4670*/  ISETP.GE.AND P4, PT, R43, R2.reuse, PT ;  /* 0x000000022b00720c */ /* 0x080fe40003f86270 */
[----:B------:R-:W-:Y:S02]  /*4680*/  IADD3 R43, PT, PT, R33, -0x2, RZ ;  /* 0xfffffffe212b7810 */ /* 0x000fe40007ffe0ff */
[----:B------:R-:W-:Y:S02]  /*4690*/  SEL R42, R42, RZ, !P4 ;  /* 0x000000ff2a2a7207 */ /* 0x000fe40006000000 */
[----:B------:R-:W-:Y:S02]  /*46a0*/  ISETP.GE.AND P2, PT, R43, R2, PT ;  /* 0x000000022b00720c */ /* 0x000fe40003f46270 */
[----:B------:R-:W-:-:S02]  /*46b0*/  PRMT R21, R21, 0x5410, R42 ;  /* 0x0000541015157816 */ /* 0x000fc4000000002a */
[----:B------:R-:W-:-:S04]  /*46c0*/  SEL R40, R40, RZ, !P2 ;  /* 0x000000ff28287207 */ /* 0x000fc80005000000 */
[----:B------:R-:W-:-:S07]  /*46d0*/  PRMT R41, R41, 0x5410, R40 ;  /* 0x0000541029297816 */ /* 0x000fce0000000028 */
.L_x_18801:
[----:B------:R-:W-:Y:S05]  /*46e0*/  BSYNC.RECONVERGENT B2 ;  /* 0x0000000000027941 */ /* 0x000fea0003800200 */
.L_x_18800:
[----:B-----5:R-:W-:Y:S02]  /*46f0*/  HFMA2.BF16_V2 R41, R16, R41, -RZ ;  /* 0x0000002910297231 */ /* 0x020fe400003000ff */
[----:B------:R-:W-:Y:S02]  /*4700*/  IMAD.U32 R39, R39, 0x10000, RZ ;  /* 0x0001000027277824 */ /* 0x000fe400078e00ff */
[----:B------:R-:W-:Y:S02]  /*4710*/  HMUL2.BF16_V2 R37, R14, R37 ;  /* 0x000000250e257232 */ /* 0x000fe40000200000 */
[----:B------:R-:W-:Y:S02]  /*4720*/  IMAD.U32 R36, R36, 0x10000, RZ ;  /* 0x0001000024247824 */ /* 0x000fe400078e00ff */
[----:B------:R-:W-:Y:S02]  /*4730*/  HFMA2.BF16_V2 R38, R17, R38, -RZ ;  /* 0x0000002611267231 */ /* 0x000fe400003000ff */
[----:B------:R-:W-:Y:S01]  /*4740*/  FADD.FTZ R35, R20, R35 ;  /* 0x0000002314237221 */ /* 0x000fe20000010000 */
[----:B------:R-:W-:-:S02]  /*4750*/  HMUL2.BF16_V2 R19, R18, R19 ;  /* 0x0000001312137232 */ /* 0x000fc40000200000 */
[----:B------:R-:W-:Y:S01]  /*4760*/  FADD.FTZ R36, R39, R36 ;  /* 0x0000002427247221 */ /* 0x000fe20000010000 */
[----:B------:R-:W-:-:S03]  /*4770*/  PRMT R39, R41, 0x7610, R39 ;  /* 0x0000761029277816 */ /* 0x000fc60000000027 */
[----:B------:R-:W-:Y:S01]  /*4780*/  FADD.FTZ R36, R35, R36 ;  /* 0x0000002423247221 */ /* 0x000fe20000010000 */
[----:B------:R-:W-:Y:S01]  /*4790*/  PRMT R40, R41, 0x7632, R40 ;  /* 0x0000763229287816 */ /* 0x000fe20000000028 */
[----:B------:R3:W5:Y:S01]  /*47a0*/  LDG.E.CONSTANT R35, desc[UR6][R12.64+0x60c] ;  /* 0x00060c060c237981 */ /* 0x000762000c1e9900 */
[----:B------:R-:W-:-:S03]  /*47b0*/  SHF.L.U32 R39, R39, 0x10, RZ ;  /* 0x0000001027277819 */ /* 0x000fc600000006ff */
[----:B------:R-:W-:Y:S01]  /*47c0*/  IMAD.U32 R40, R40, 0x10000, RZ ;  /* 0x0001000028287824 */ /* 0x000fe200078e00ff */
[----:B------:R3:W5:Y:S03]  /*47d0*/  LDG.E.CONSTANT R41, desc[UR6][R12.64+0x600] ;  /* 0x000600060c297981 */ /* 0x000766000c1e9900 */
[----:B------:R-:W-:Y:S01]  /*47e0*/  FADD.FTZ R20, R39, R40 ;  /* 0x0000002827147221 */ /* 0x000fe20000010000 */
[C---:B------:R-:W-:Y:S01]  /*47f0*/  PRMT R39, R37.reuse, 0x7632, R39 ;  /* 0x0000763225277816 */ /* 0x040fe20000000027 */
[----:B------:R-:W-:-:S03]  /*4800*/  IMAD.U32 R37, R37, 0x10000, RZ ;  /* 0x0001000025257824 */ /* 0x000fc600078e00ff */
[----:B------:R-:W-:Y:S02]  /*4810*/  SHF.L.U32 R40, R39, 0x10, RZ ;  /* 0x0000001027287819 */ /* 0x000fe400000006ff */
[C---:B------:R-:W-:Y:S01]  /*4820*/  PRMT R39, R38.reuse, 0x7632, R39 ;  /* 0x0000763226277816 */ /* 0x040fe20000000027 */
[----:B------:R-:W-:Y:S02]  /*4830*/  IMAD.U32 R38, R38, 0x10000, RZ ;  /* 0x0001000026267824 */ /* 0x000fe400078e00ff */
[----:B------:R-:W-:Y:S01]  /*4840*/  FADD.FTZ R37, R37, R40 ;  /* 0x0000002825257221 */ /* 0x000fe20000010000 */
[----:B------:R-:W-:Y:S02]  /*4850*/  HFMA2.BF16_V2 R40, R18, R21, -RZ ;  /* 0x0000001512287231 */ /* 0x000fe400003000ff */
[----:B------:R-:W-:-:S04]  /*4860*/  IMAD.U32 R39, R39, 0x10000, RZ ;  /* 0x0001000027277824 */ /* 0x000fc800078e00ff */
[--C-:B------:R-:W-:Y:S01]  /*4870*/  FADD.FTZ R21, R38, R39.reuse ;  /* 0x0000002726157221 */ /* 0x100fe20000010000 */
[C---:B------:R-:W-:Y:S02]  /*4880*/  PRMT R38, R19.reuse, 0x7632, R38 ;  /* 0x0000763213267816 */ /* 0x040fe40000000026 */
[----:B------:R-:W-:Y:S02]  /*4890*/  SHF.L.U32 R19, R19, 0x10, RZ ;  /* 0x0000001013137819 */ /* 0x000fe400000006ff */
[----:B------:R-:W-:Y:S01]  /*48a0*/  PRMT R39, R40, 0x7610, R39 ;  /* 0x0000761028277816 */ /* 0x000fe20000000027 */
[----:B------:R-:W-:Y:S01]  /*48b0*/  IMAD.U32 R38, R38, 0x10000, RZ ;  /* 0x0001000026267824 */ /* 0x000fe200078e00ff */
[----:B------:R-:W-:-:S03]  /*48c0*/  PRMT R40, R40, 0x7632, R40 ;  /* 0x0000763228287816 */ /* 0x000fc60000000028 */
[----:B------:R-:W-:Y:S01]  /*48d0*/  FADD.FTZ R19, R19, R38 ;  /* 0x0000002613137221 */ /* 0x000fe20000010000 */
[----:B------:R-:W-:Y:S01]  /*48e0*/  SHF.L.U32 R42, R40, 0x10, RZ ;  /* 0x00000010282a7819 */ /* 0x000fe200000006ff */
[----:B------:R-:W-:Y:S01]  /*48f0*/  FADD.FTZ R40, R20, R37 ;  /* 0x0000002514287221 */ /* 0x000fe20000010000 */
[----:B------:R3:W5:Y:S01]  /*4900*/  LDG.E.CONSTANT R38, desc[UR6][R12.64+0x608] ;  /* 0x000608060c267981 */ /* 0x000762000c1e9900 */
[----:B------:R-:W-:Y:S01]  /*4910*/  IMAD.U32 R39, R39, 0x10000, RZ ;  /* 0x0001000027277824 */ /* 0x000fe200078e00ff */
[----:B------:R-:W-:Y:S01]  /*4920*/  BSSY.RECONVERGENT B2, `(.L_x_18802) ;  /* 0x0000023000027945 */ /* 0x000fe20003800200 */
[----:B------:R-:W-:Y:S01]  /*4930*/  FADD.FTZ R21, R40, R21 ;  /* 0x0000001528157221 */ /* 0x000fe20000010000 */
[----:B------:R3:W5:Y:S01]  /*4940*/  LDG.E.CONSTANT R37, desc[UR6][R12.64+0x604] ;  /* 0x000604060c257981 */ /* 0x000762000c1e9900 */
[----:B------:R-:W-:Y:S01]  /*4950*/  FADD.FTZ R20, R39, R42 ;  /* 0x0000002a27147221 */ /* 0x000fe20000010000 */
[----:B------:R-:W-:Y:S06]  /*4960*/  @P0 BRA `(.L_x_18803) ;  /* 0x0000000000780947 */ /* 0x000fec0003800000 */
[C---:B------:R-:W-:Y:S01]  /*4970*/  VIADD R39, R33.reuse, 0xffffffff ;  /* 0xffffffff21277836 */ /* 0x040fe20000000000 */
[CC--:B------:R-:W-:Y:S02]  /*4980*/  ISETP.GE.AND P2, PT, R33.reuse, R2.reuse, PT ;  /* 0x000000022100720c */ /* 0x0c0fe40003f46270 */
[----:B------:R-:W-:Y:S02]  /*4990*/  IADD3 R43, PT, PT, R33, 0x2, RZ ;  /* 0x00000002212b7810 */ /* 0x000fe40007ffe0ff */
[-C--:B------:R-:W-:Y:S02]  /*49a0*/  ISETP.GE.AND P1, PT, R39, R2.reuse, PT ;  /* 0x000000022700720c */ /* 0x080fe40003f26270 */
[C---:B-----5:R-:W-:Y:S02]  /*49b0*/  PRMT R39, R37.reuse, 0x7632, R39 ;  /* 0x0000763225277816 */ /* 0x060fe40000000027 */
[----:B------:R-:W-:Y:S02]  /*49c0*/  SEL R37, R37, RZ, !P1 ;  /* 0x000000ff25257207 */ /* 0x000fe40004800000 */
[----:B------:R-:W-:Y:S01]  /*49d0*/  SEL R40, R39, RZ, !P2 ;  /* 0x000000ff27287207 */ /* 0x000fe20005000000 */
[----:B------:R-:W-:Y:S01]  /*49e0*/  VIADD R39, R33, 0x1 ;  /* 0x0000000121277836 */ /* 0x000fe20000000000 */
[-C--:B------:R-:W-:Y:S01]  /*49f0*/  ISETP.GE.AND P4, PT, R43, R2.reuse, PT ;  /* 0x000000022b00720c */ /* 0x080fe20003f86270 */
[----:B------:R-:W-:Y:S01]  /*4a00*/  VIADD R43, R33, 0x3 ;  /* 0x00000003212b7836 */ /* 0x000fe20000000000 */
[----:B------:R-:W-:-:S02]  /*4a10*/  ISETP.GE.AND P1, PT, R15, R2, PT ;  /* 0x000000020f00720c */ /* 0x000fc40003f26270 */
[-C--:B------:R-:W-:Y:S01]  /*4a20*/  ISETP.GE.AND P3, PT, R39, R2.reuse, PT ;  /* 0x000000022700720c */ /* 0x080fe20003f66270 */
[----:B------:R-:W-:Y:S01]  /*4a30*/  VIADD R39, R33, 0x4 ;  /* 0x0000000421277836 */ /* 0x000fe20000000000 */
[----:B------:R-:W-:Y:S02]  /*4a40*/  PRMT R37, R37, 0x5410, R40 ;  /* 0x0000541025257816 */ /* 0x000fe40000000028 */
[----:B------:R-:W-:Y:S02]  /*4a50*/  SEL R40, R41, RZ, !P1 ;  /* 0x000000ff29287207 */ /* 0x000fe40004800000 */
[-C--:B------:R-:W-:Y:S02]  /*4a60*/  ISETP.GE.AND P6, PT, R39, R2.reuse, PT ;  /* 0x000000022700720c */ /* 0x080fe40003fc6270 */
[----:B------:R-:W-:Y:S02]  /*4a70*/  IADD3 R39, PT, PT, R33, -0x2, RZ ;  /* 0xfffffffe21277810 */ /* 0x000fe40007ffe0ff */
[----:B------:R-:W-:-:S02]  /*4a80*/  ISETP.GE.AND P5, PT, R43, R2, PT ;  /* 0x000000022b00720c */ /* 0x000fc40003fa6270 */
[----:B------:R-:W-:Y:S02]  /*4a90*/  ISETP.GE.AND P2, PT, R39, R2, PT ;  /* 0x000000022700720c */ /* 0x000fe40003f46270 */
[----:B------:R-:W-:Y:S02]  /*4aa0*/  PRMT R39, R41, 0x7632, R39 ;  /* 0x0000763229277816 */ /* 0x000fe40000000027 */
[C---:B------:R-:W-:Y:S02]  /*4ab0*/  PRMT R41, R38.reuse, 0x7632, R41 ;  /* 0x0000763226297816 */ /* 0x040fe40000000029 */
[----:B------:R-:W-:Y:S02]  /*4ac0*/  PRMT R42, R35, 0x7632, R42 ;  /* 0x00007632232a7816 */ /* 0x000fe4000000002a */
[----:B------:R-:W-:Y:S02]  /*4ad0*/  SEL R38, R38, RZ, !P3 ;  /* 0x000000ff26267207 */ /* 0x000fe40005800000 */
[----:B------:R-:W-:-:S02]  /*4ae0*/  SEL R41, R41, RZ, !P4 ;  /* 0x000000ff29297207 */ /* 0x000fc40006000000 */
[----:B------:R-:W-:Y:S02]  /*4af0*/  SEL R35, R35, RZ, !P5 ;  /* 0x000000ff23237207 */ /* 0x000fe40006800000 */
[----:B------:R-:W-:Y:S02]  /*4b00*/  SEL R42, R42, RZ, !P6 ;  /* 0x000000ff2a2a7207 */ /* 0x000fe40007000000 */
[----:B------:R-:W-:Y:S02]  /*4b10*/  SEL R39, R39, RZ, !P2 ;  /* 0x000000ff27277207 */ /* 0x000fe40005000000 */
[----:B------:R-:W-:Y:S02]  /*4b20*/  PRMT R38, R38, 0x5410, R41 ;  /* 0x0000541026267816 */ /* 0x000fe40000000029 */
[----:B------:R-:W-:Y:S02]  /*4b30*/  PRMT R35, R35, 0x5410, R42 ;  /* 0x0000541023237816 */ /* 0x000fe4000000002a */
[----:B------:R-:W-:-:S07]  /*4b40*/  PRMT R41, R40, 0x5410, R39 ;  /* 0x0000541028297816 */ /* 0x000fce0000000027 */
.L_x_18803:
[----:B------:R-:W-:Y:S05]  /*4b50*/  BSYNC.RECONVERGENT B2 ;  /* 0x0000000000027941 */ /* 0x000fea0003800200 */
.L_x_18802:
[----:B-----5:R-:W-:Y:S02]  /*4b60*/  HFMA2.BF16_V2 R40, R14, R37, -RZ ;  /* 0x000000250e287231 */ /* 0x020fe400003000ff */
[----:B------:R-:W-:Y:S01]  /*4b70*/  HMUL2.BF16_V2 R39, R16, R41 ;  /* 0x0000002910277232 */ /* 0x000fe20000200000 */
[----:B------:R4:W5:Y:S01]  /*4b80*/  LDG.E.CONSTANT R45, desc[UR6][R12.64+0x800] ;  /* 0x000800060c2d7981 */ /* 0x000962000c1e9900 */
[----:B------:R-:W-:-:S03]  /*4b90*/  HMUL2.BF16_V2 R38, R17, R38 ;  /* 0x0000002611267232 */ /* 0x000fc60000200000 */
[C---:B------:R-:W-:Y:S01]  /*4ba0*/  PRMT R42, R39.reuse, 0x7632, R42 ;  /* 0x00007632272a7816 */ /* 0x040fe2000000002a */
[----:B------:R-:W-:Y:S01]  /*4bb0*/  IMAD.U32 R39, R39, 0x10000, RZ ;  /* 0x0001000027277824 */ /* 0x000fe200078e00ff */
[C---:B------:R-:W-:Y:S01]  /*4bc0*/  PRMT R37, R38.reuse, 0x7632, R37 ;  /* 0x0000763226257816 */ /* 0x040fe20000000025 */
[----:B------:R-:W-:Y:S01]  /*4bd0*/  IMAD.U32 R43, R38, 0x10000, RZ ;  /* 0x00010000262b7824 */ /* 0x000fe200078e00ff */
[----:B------:R-:W-:Y:S01]  /*4be0*/  PRMT R41, R40, 0x7632, R41 ;  /* 0x0000763228297816 */ /* 0x000fe20000000029 */
[----:B------:R-:W-:Y:S01]  /*4bf0*/  IMAD.U32 R42, R42, 0x10000, RZ ;  /* 0x000100002a2a7824 */ /* 0x000fe200078e00ff */
[----:B------:R-:W-:Y:S02]  /*4c00*/  SHF.L.U32 R40, R40, 0x10, RZ ;  /* 0x0000001028287819 */ /* 0x000fe400000006ff */
[----:B------:R-:W-:Y:S01]  /*4c10*/  SHF.L.U32 R44, R37, 0x10, RZ ;  /* 0x00000010252c7819 */ /* 0x000fe200000006ff */
[----:B------:R-:W-:Y:S02]  /*4c20*/  IMAD.U32 R41, R41, 0x10000, RZ ;  /* 0x0001000029297824 */ /* 0x000fe400078e00ff */
[----:B------:R-:W-:-:S02]  /*4c30*/  FADD.FTZ R38, R39, R42 ;  /* 0x0000002a27267221 */ /* 0x000fc40000010000 */
[----:B------:R-:W-:Y:S01]  /*4c40*/  FADD.FTZ R39, R40, R41 ;  /* 0x0000002928277221 */ /* 0x000fe20000010000 */
[----:B------:R-:W-:Y:S01]  /*4c50*/  FADD.FTZ R37, R43, R44 ;  /* 0x0000002c2b257221 */ /* 0x000fe20000010000 */
[----:B------:R4:W5:Y:S04]  /*4c60*/  LDG.E.CONSTANT R40, desc[UR6][R12.64+0x808] ;  /* 0x000808060c287981 */ /* 0x000968000c1e9900 */
[----:B------:R4:W5:Y:S04]  /*4c70*/  LDG.E.CONSTANT R43, desc[UR6][R12.64+0x804] ;  /* 0x000804060c2b7981 */ /* 0x000968000c1e9900 */
[----:B------:R4:W5:Y:S01]  /*4c80*/  LDG.E.CONSTANT R41, desc[UR6][R12.64+0x80c] ;  /* 0x00080c060c297981 */ /* 0x000962000c1e9900 */
[----:B------:R-:W-:Y:S04]  /*4c90*/  BSSY.RECONVERGENT B2, `(.L_x_18804) ;  /* 0x0000020000027945 */ /* 0x000fe80003800200 */
[----:B------:R-:W-:Y:S05]  /*4ca0*/  @P0 BRA `(.L_x_18805) ;  /* 0x0000000000780947 */ /* 0x000fea0003800000 */
[C---:B01234-:R-:W-:Y:S01]  /*4cb0*/  VIADD R13, R33.reuse, 0xfffffffe ;  /* 0xfffffffe210d7836 */ /* 0x05ffe20000000000 */
[-C--:B------:R-:W-:Y:S02]  /*4cc0*/  ISETP.GE.AND P3, PT, R33, R2.reuse, PT ;  /* 0x000000022100720c */ /* 0x080fe40003f66270 */
[-C--:B------:R-:W-:Y:S02]  /*4cd0*/  ISETP.GE.AND P0, PT, R15, R2.reuse, PT ;  /* 0x000000020f00720c */ /* 0x080fe40003f06270 */
[-C--:B------:R-:W-:Y:S01]  /*4ce0*/  ISETP.GE.AND P1, PT, R13, R2.reuse, PT ;  /* 0x000000020d00720c */ /* 0x080fe20003f26270 */
[----:B------:R-:W-:Y:S01]  /*4cf0*/  VIADD R13, R33, 0xffffffff ;  /* 0xffffffff210d7836 */ /* 0x000fe20000000000 */
[C---:B-----5:R-:W-:Y:S02]  /*4d00*/  PRMT R12, R45.reuse, 0x7632, R12 ;  /* 0x000076322d0c7816 */ /* 0x060fe4000000000c */
[----:B------:R-:W-:Y:S02]  /*4d10*/  SEL R45, R45, RZ, !P0 ;  /* 0x000000ff2d2d7207 */ /* 0x000fe40004000000 */
[----:B------:R-:W-:-:S02]  /*4d20*/  ISETP.GE.AND P2, PT, R13, R2, PT ;  /* 0x000000020d00720c */ /* 0x000fc40003f46270 */
[----:B------:R-:W-:Y:S02]  /*4d30*/  PRMT R13, R43, 0x7632, R13 ;  /* 0x000076322b0d7816 */ /* 0x000fe4000000000d */
[----:B------:R-:W-:Y:S02]  /*4d40*/  SEL R12, R12, RZ, !P1 ;  /* 0x000000ff0c0c7207 */ /* 0x000fe40004800000 */
[----:B------:R-:W-:Y:S02]  /*4d50*/  SEL R42, R13, RZ, !P3 ;  /* 0x000000ff0d2a7207 */ /* 0x000fe40005800000 */
[----:B------:R-:W-:Y:S02]  /*4d60*/  IADD3 R13, PT, PT, R33, 0x1, RZ ;  /* 0x00000001210d7810 */ /* 0x000fe40007ffe0ff */
[--C-:B------:R-:W-:Y:S02]  /*4d70*/  PRMT R45, R45, 0x5410, R12.reuse ;  /* 0x000054102d2d7816 */ /* 0x100fe4000000000c */
[----:B------:R-:W-:Y:S01]  /*4d80*/  ISETP.GE.AND P0, PT, R13, R2, PT ;  /* 0x000000020d00720c */ /* 0x000fe20003f06270 */
[----:B------:R-:W-:Y:S01]  /*4d90*/  VIADD R13, R33, 0x2 ;  /* 0x00000002210d7836 */ /* 0x000fe20000000000 */
[----:B------:R-:W-:-:S02]  /*4da0*/  PRMT R12, R40, 0x7632, R12 ;  /* 0x00007632280c7816 */ /* 0x000fc4000000000c */
[----:B------:R-:W-:Y:S02]  /*4db0*/  IADD3 R15, PT, PT, R33, 0x4, RZ ;  /* 0x00000004210f7810 */ /* 0x000fe40007ffe0ff */
[-C--:B------:R-:W-:Y:S01]  /*4dc0*/  ISETP.GE.AND P1, PT, R13, R2.reuse, PT ;  /* 0x000000020d00720c */ /* 0x080fe20003f26270 */
[----:B------:R-:W-:Y:S01]  /*4dd0*/  VIADD R13, R33, 0x3 ;  /* 0x00000003210d7836 */ /* 0x000fe20000000000 */
[----:B------:R-:W-:Y:S02]  /*4de0*/  SEL R43, R43, RZ, !P2 ;  /* 0x000000ff2b2b7207 */ /* 0x000fe40005000000 */
[----:B------:R-:W-:Y:S02]  /*4df0*/  SEL R40, R40, RZ, !P0 ;  /* 0x000000ff28287207 */ /* 0x000fe40004000000 */
[----:B------:R-:W-:Y:S02]  /*4e00*/  ISETP.GE.AND P2, PT, R13, R2, PT ;  /* 0x000000020d00720c */ /* 0x000fe40003f46270 */
[----:B------:R-:W-:-:S02]  /*4e10*/  SEL R13, R12, RZ, !P1 ;  /* 0x000000ff0c0d7207 */ /* 0x000fc40004800000 */
[----:B------:R-:W-:Y:S02]  /*4e20*/  ISETP.GE.AND P0, PT, R15, R2, PT ;  /* 0x000000020f00720c */ /* 0x000fe40003f06270 */
[C---:B------:R-:W-:Y:S02]  /*4e30*/  PRMT R12, R41.reuse, 0x7632, R12 ;  /* 0x00007632290c7816 */ /* 0x040fe4000000000c */
[----:B------:R-:W-:Y:S02]  /*4e40*/  SEL R41, R41, RZ, !P2 ;  /* 0x000000ff29297207 */ /* 0x000fe40005000000 */
[----:B------:R-:W-:Y:S02]  /*4e50*/  SEL R12, R12, RZ, !P0 ;  /* 0x000000ff0c0c7207 */ /* 0x000fe40004000000 */
[----:B------:R-:W-:Y:S02]  /*4e60*/  PRMT R43, R43, 0x5410, R42 ;  /* 0x000054102b2b7816 */ /* 0x000fe4000000002a */
[----:B------:R-:W-:-:S02]  /*4e70*/  PRMT R40, R40, 0x5410, R13 ;  /* 0x0000541028287816 */ /* 0x000fc4000000000d */
[----:B------:R-:W-:-:S07]  /*4e80*/  PRMT R41, R41, 0x5410, R12 ;  /* 0x0000541029297816 */ /* 0x000fce000000000c */
.L_x_18805:
[----:B------:R-:W-:Y:S05]  /*4e90*/  BSYNC.RECONVERGENT B2 ;  /* 0x0000000000027941 */ /* 0x000fea0003800200 */
.L_x_18804:
[----:B012345:R-:W-:Y:S02]  /*4ea0*/  HFMA2.BF16_V2 R12, R16, R45, -RZ ;  /* 0x0000002d100c7231 */ /* 0x03ffe400003000ff */
[----:B------:R-:W-:Y:S02]  /*4eb0*/  HMUL2.BF16_V2 R14, R14, R43 ;  /* 0x0000002b0e0e7232 */ /* 0x000fe40000200000 */
[C---:B------:R-:W-:Y:S02]  /*4ec0*/  HFMA2.BF16_V2 R35, R18.reuse, R35, -RZ ;  /* 0x0000002312237231 */ /* 0x040fe400003000ff */
[----:B------:R-:W-:Y:S02]  /*4ed0*/  HMUL2.BF16_V2 R16, R17, R40 ;  /* 0x0000002811107232 */ /* 0x000fe40000200000 */
[----:B------:R-:W-:Y:S02]  /*4ee0*/  HFMA2.BF16_V2 R18, R18, R41, -RZ ;  /* 0x0000002912127231 */ /* 0x000fe400003000ff */
[----:B------:R-:W-:Y:S01]  /*4ef0*/  FADD.FTZ R38, R38, R39 ;  /* 0x0000002726267221 */ /* 0x000fe20000010000 */
[----:B------:R-:W-:Y:S01]  /*4f00*/  PRMT R15, R14, 0x7632, R15 ;  /* 0x000076320e0f7816 */ /* 0x000fe2000000000f */
[----:B------:R-:W-:Y:S01]  /*4f10*/  FADD.FTZ R36, R36, R19 ;  /* 0x0000001324247221 */ /* 0x000fe20000010000 */
[----:B------:R-:W-:Y:S01]  /*4f20*/  SHF.L.U32 R14, R14, 0x10, RZ ;  /* 0x000000100e0e7819 */ /* 0x000fe200000006ff */
[----:B------:R-:W-:Y:S01]  /*4f30*/  FADD.FTZ R37, R38, R37 ;  /* 0x0000002526257221 */ /* 0x000fe20000010000 */
[C---:B------:R-:W-:Y:S01]  /*4f40*/  PRMT R13, R12.reuse, 0x7632, R13 ;  /* 0x000076320c0d7816 */ /* 0x040fe2000000000d */
        /* <DEDUP_REMOVED lines=22> */
[----:B------:R-:W-:-:S03]  /*50b0*/  FADD.FTZ R35, R18, R35 ;  /* 0x0000002312237221 */ /* 0x000fc60000010000 */
[----:B------:R-:W-:Y:S01]  /*50c0*/  FADD.FTZ R14, R37, R14 ;  /* 0x0000000e250e7221 */ /* 0x000fe20000010000 */
[----:B------:R-:W-:-:S03]  /*50d0*/  FADD.FTZ R35, R12, R35 ;  /* 0x000000230c237221 */ /* 0x000fc60000010000 */
[----:B------:R-:W-:Y:S01]  /*50e0*/  FADD.FTZ R27, R27, R14 ;  /* 0x0000000e1b1b7221 */ /* 0x000fe20000010000 */
[----:B------:R-:W-:-:S07]  /*50f0*/  FADD.FTZ R26, R26, R35 ;  /* 0x000000231a1a7221 */ /* 0x000fce0000010000 */
.L_x_18795:
[----:B------:R-:W-:Y:S05]  /*5100*/  BSYNC.RECONVERGENT B0 ;  /* 0x0000000000007941 */ /* 0x000fea0003800200 */
.L_x_18794:
[----:B------:R-:W-:Y:S01]  /*5110*/  SHF.R.S32.HI R12, RZ, 0x1f, R31 ;  /* 0x0000001fff0c7819 */ /* 0x000fe2000001141f */
[----:B------:R-:W-:Y:S01]  /*5120*/  VIADD R33, R33, 0x40 ;  /* 0x0000004021217836 */ /* 0x000fe20000000000 */
[----:B------:R-:W-:Y:S01]  /*5130*/  IADD3 R22, P1, PT, R22, 0x10, RZ ;  /* 0x0000001016167810 */ /* 0x000fe20007f3e0ff */
[----:B------:R-:W-:Y:S01]  /*5140*/  VIADD R7, R7, 0x40 ;  /* 0x0000004007077836 */ /* 0x000fe20000000000 */
[----:B------:R-:W-:Y:S01]  /*5150*/  LEA.HI R13, R12, R31, RZ, 0x4 ;  /* 0x0000001f0c0d7211 */ /* 0x000fe200078f20ff */
[C---:B------:R-:W-:Y:S01]  /*5160*/  VIADD R12, R32.reuse, 0x3 ;  /* 0x00000003200c7836 */ /* 0x040fe20000000000 */
[----:B------:R-:W-:Y:S01]  /*5170*/  IADD3 R11, PT, PT, R11, 0x4, RZ ;  /* 0x000000040b0b7810 */ /* 0x000fe20007ffe0ff */
[----:B------:R-:W-:Y:S01]  /*5180*/  VIADD R32, R32, 0x4 ;  /* 0x0000000420207836 */ /* 0x000fe20000000000 */
[----:B------:R-:W-:Y:S02]  /*5190*/  SHF.R.S32.HI R13, RZ, 0x4, R13 ;  /* 0x00000004ff0d7819 */ /* 0x000fe4000001140d */
[----:B------:R-:W-:-:S02]  /*51a0*/  IADD3 R25, PT, PT, R25, 0x100, RZ ;  /* 0x0000010019197810 */ /* 0x000fc40007ffe0ff */
[----:B------:R-:W-:Y:S02]  /*51b0*/  ISETP.GE.AND P0, PT, R12, R13, PT ;  /* 0x0000000d0c00720c */ /* 0x000fe40003f06270 */
[----:B------:R-:W-:-:S11]  /*51c0*/  IADD3.X R23, PT, PT, RZ, R23, RZ, P1, !PT ;  /* 0x00000017ff177210 */ /* 0x000fd60000ffe4ff */
[----:B------:R-:W-:Y:S05]  /*51d0*/  @!P0 BRA `(.L_x_18806) ;  /* 0xffffffe400e88947 */ /* 0x000fea000383ffff */
.L_x_18793:
[----:B------:R-:W-:Y:S05]  /*51e0*/  BSYNC.RECONVERGENT B1 ;  /* 0x0000000000017941 */ /* 0x000fea0003800200 */
.L_x_18792:
[----:B------:R-:W0:Y:S01]  /*51f0*/  S2R R15, SR_TID.X ;  /* 0x00000000000f7919 */ /* 0x000e220000002100 */
[----:B------:R-:W1:Y:S01]  /*5200*/  S2UR UR5, SR_CgaCtaId ;  /* 0x00000000000579c3 */ /* 0x000e620000008800 */
[----:B------:R-:W-:Y:S01]  /*5210*/  UMOV UR4, 0x400 ;  /* 0x0000040000047882 */ /* 0x000fe20000000000 */
[----:B------:R-:W-:Y:S01]  /*5220*/  BSSY.RECONVERGENT B0, `(.L_x_18807) ;  /* 0x000002d000007945 */ /* 0x000fe20003800200 */
[----:B------:R-:W2:Y:S01]  /*5230*/  SHFL.BFLY PT, R5, R30, 0x1, 0x1f ;  /* 0x0c201f001e057f89 */ /* 0x000ea200000e0000 */
[----:B------:R-:W-:-:S03]  /*5240*/  UIADD3 UR4, UPT, UPT, UR4, 0xc0, URZ ;  /* 0x000000c004047890 */ /* 0x000fc6000fffe0ff */
[----:B------:R-:W3:Y:S04]  /*5250*/  SHFL.BFLY PT, R2, R29, 0x1, 0x1f ;  /* 0x0c201f001d027f89 */ /* 0x000ee800000e0000 */
[----:B------:R-:W4:Y:S04]  /*5260*/  SHFL.BFLY PT, R7, R28, 0x1, 0x1f ;  /* 0x0c201f001c077f89 */ /* 0x000f2800000e0000 */
[----:B------:R-:W5:Y:S04]  /*5270*/  SHFL.BFLY PT, R8, R27, 0x1, 0x1f ;  /* 0x0c201f001b087f89 */ /* 0x000f6800000e0000 */
[----:B------:R-:W5:Y:S01]  /*5280*/  SHFL.BFLY PT, R9, R26, 0x1, 0x1f ;  /* 0x0c201f001a097f89 */ /* 0x000f6200000e0000 */
[----:B------:R-:W-:Y:S01]  /*5290*/  BAR.SYNC.DEFER_BLOCKING 0x0 ;  /* 0x0000000000007b1d */ /* 0x000fe20000010000 */
[----:B-1----:R-:W-:Y:S01]  /*52a0*/  ULEA UR4, UR5, UR4, 0x18 ;  /* 0x0000000405047291 */ /* 0x002fe2000f8ec0ff */
[----:B--2---:R-:W-:Y:S01]  /*52b0*/  FADD.FTZ R5, R5, R30 ;  /* 0x0000001e05057221 */ /* 0x004fe20000010000 */
[----:B0-----:R-:W-:-:S02]  /*52c0*/  LOP3.LUT R4, R15, 0x1, RZ, 0xc0, !PT ;  /* 0x000000010f047812 */ /* 0x001fc400078ec0ff */
[C---:B------:R-:W-:Y:S02]  /*52d0*/  LOP3.LUT R10, R15.reuse, 0x1f, RZ, 0xc0, !PT ;  /* 0x0000001f0f0a7812 */ /* 0x040fe400078ec0ff */
[----:B------:R-:W-:Y:S01]  /*52e0*/  ISETP.NE.AND P5, PT, R4, RZ, PT ;  /* 0x000000ff0400720c */ /* 0x000fe20003fa5270 */
[----:B---3--:R-:W-:Y:S01]  /*52f0*/  FADD.FTZ R4, R2, R29 ;  /* 0x0000001d02047221 */ /* 0x008fe20000010000 */
[----:B------:R-:W-:Y:S01]  /*5300*/  LOP3.LUT R11, R15, 0x3c0, RZ, 0xc0, !PT ;  /* 0x000003c00f0b7812 */ /* 0x000fe200078ec0ff */
[----:B----4-:R-:W-:Y:S01]  /*5310*/  FADD.FTZ R7, R7, R28 ;  /* 0x0000001c07077221 */ /* 0x010fe20000010000 */
[----:B------:R-:W-:Y:S01]  /*5320*/  SHF.R.U32.HI R13, RZ, 0x5, R15 ;  /* 0x00000005ff0d7819 */ /* 0x000fe2000001160f */
[----:B-----5:R-:W-:Y:S01]  /*5330*/  FADD.FTZ R8, R8, R27 ;  /* 0x0000001b08087221 */ /* 0x020fe20000010000 */
[----:B------:R-:W-:Y:S02]  /*5340*/  SHF.R.U32.HI R10, RZ, 0x1, R10 ;  /* 0x00000001ff0a7819 */ /* 0x000fe4000001160a */
[----:B------:R-:W-:Y:S01]  /*5350*/  ISETP.NE.OR P4, PT, R11, 0x40, P5 ;  /* 0x000000400b00780c */ /* 0x000fe20002f85670 */
[----:B------:R-:W-:Y:S01]  /*5360*/  FADD.FTZ R9, R9, R26 ;  /* 0x0000001a09097221 */ /* 0x000fe20000010000 */
[----:B------:R-:W-:Y:S01]  /*5370*/  LOP3.LUT P0, RZ, R15, 0x3c1, RZ, 0xc0, !PT ;  /* 0x000003c10fff7812 */ /* 0x000fe2000780c0ff */
[----:B------:R-:W-:Y:S01]  /*5380*/  IMAD R10, R13, 0x50, R10 ;  /* 0x000000500d0a7824 */ /* 0x000fe200078e020a */
[----:B------:R-:W-:-:S02]  /*5390*/  LOP3.LUT R2, R15, 0x3e0, RZ, 0xc0, !PT ;  /* 0x000003e00f027812 */ /* 0x000fc400078ec0ff */
[C---:B------:R-:W-:Y:S02]  /*53a0*/  LOP3.LUT P1, RZ, R15.reuse, 0x3e1, RZ, 0xc0, !PT ;  /* 0x000003e10fff7812 */ /* 0x040fe4000782c0ff */
[----:B------:R-:W-:Y:S02]  /*53b0*/  LEA R10, R10, UR4, 0x2 ;  /* 0x000000040a0a7c11 */ /* 0x000fe4000f8e10ff */
        /* <DEDUP_REMOVED lines=19> */
.L_x_18808:
[----:B------:R-:W-:Y:S05]  /*54f0*/  BSYNC.RECONVERGENT B0 ;  /* 0x0000000000007941 */ /* 0x000fea0003800200 */
.L_x_18807:
        /* <DEDUP_REMOVED lines=19> */
.L_x_18810:
[----:B------:R-:W-:Y:S05]  /*5630*/  BSYNC.RECONVERGENT B0 ;  /* 0x0000000000007941 */ /* 0x000fea0003800200 */
.L_x_18809:
        /* <DEDUP_REMOVED lines=13> */
[----:B------:R-:W-:Y:S01]  /*5710*/  PRMT R5, R7, 0x7632, R5 ;  /* 0x0000763207057816 */ /* 0x000fe20000000005 */
[----:B--2---:R-:W-:-:S06]  /*5720*/  UIMAD UR4, UR4, 0x50, URZ ;  /* 0x00000050040478a4 */ /* 0x004fcc000f8e02ff */
        /* <DEDUP_REMOVED lines=11> */
.L_x_18769:
[----:B------:R-:W-:Y:S01]  /*57e0*/  BSSY B2, `(.L_x_18811) ;  /* 0x0000008000027945 */ /* 0x000fe20003800000 */
[----:B------:R-:W-:Y:S01]  /*57f0*/  IMAD.MOV.U32 R12, RZ, RZ, R14 ;  /* 0x000000ffff0c7224 */ /* 0x000fe200078e000e */
[----:B------:R-:W-:Y:S01]  /*5800*/  MOV R17, 0x1 ;  /* 0x0000000100117802 */ /* 0x000fe20000000f00 */
[----:B------:R-:W-:Y:S01]  /*5810*/  IMAD.MOV.U32 R18, RZ, RZ, 0x1f ;  /* 0x0000001fff127424 */ /* 0x000fe200078e00ff */
[----:B------:R-:W-:-:S07]  /*5820*/  MOV R15, 0xffffffff ;  /* 0xffffffff000f7802 */ /* 0x000fce0000000f00 */
[----:B------:R-:W-:Y:S05]  /*5830*/  WARPSYNC.COLLECTIVE R15, `(.L_x_18812) ;  /* 0x000000000f087348 */ /* 0x000fea0003c00000 */
[----:B------:R0:W1:Y:S02]  /*5840*/  SHFL.BFLY P2, R13, R12, R17, R18 ;  /* 0x0c0000110c0d7389 */ /* 0x0000640000040012 */
[----:B01----:R-:W-:Y:S05]  /*5850*/  ENDCOLLECTIVE ;  /* 0x000000000000791b */ /* 0x003fea0003800000 */
.L_x_18812:
[----:B------:R-:W-:Y:S05]  /*5860*/  BSYNC B2 ;  /* 0x0000000000027941 */ /* 0x000fea0003800000 */
.L_x_18811:
[----:B------:R-:W-:Y:S05]  /*5870*/  BRA `(.L_x_18813) ;  /* 0xffffffc000747947 */ /* 0x000fea000383ffff */
.L_x_18771:
[----:B------:R-:W-:Y:S01]  /*5880*/  HFMA2 R17, -RZ, RZ, 0, 9.5367431640625e-07 ;  /* 0x00000010ff117431 */ /* 0x000fe200000001ff */
[----:B------:R-:W-:Y:S01]  /*5890*/  BSSY B0, `(.L_x_18814) ;  /* 0x0000007000007945 */ /* 0x000fe20003800000 */
[----:B------:R-:W-:Y:S01]  /*58a0*/  IMAD.MOV.U32 R12, RZ, RZ, R11 ;  /* 0x000000ffff0c7224 */ /* 0x000fe200078e000b */
[----:B------:R-:W-:Y:S01]  /*58b0*/  MOV R15, 0xffffffff ;  /* 0xffffffff000f7802 */ /* 0x000fe20000000f00 */
[----:B------:R-:W-:-:S07]  /*58c0*/  IMAD.MOV.U32 R18, RZ, RZ, 0x1f ;  /* 0x0000001fff127424 */ /* 0x000fce00078e00ff */
[----:B------:R-:W-:Y:S05]  /*58d0*/  WARPSYNC.COLLECTIVE R15, `(.L_x_18815) ;  /* 0x000000000f087348 */ /* 0x000fea0003c00000 */
[----:B------:R0:W1:Y:S02]  /*58e0*/  SHFL.BFLY P2, R13, R12, R17, R18 ;  /* 0x0c0000110c0d7389 */ /* 0x0000640000040012 */
[----:B01----:R-:W-:Y:S05]  /*58f0*/  ENDCOLLECTIVE ;  /* 0x000000000000791b */ /* 0x003fea0003800000 */
.L_x_18815:
[----:B------:R-:W-:Y:S05]  /*5900*/  BSYNC B0 ;  /* 0x0000000000007941 */ /* 0x000fea0003800000 */
.L_x_18814:
[----:B------:R-:W-:Y:S02]  /*5910*/  IMAD.MOV.U32 R12, RZ, RZ, R13 ;  /* 0x000000ffff0c7224 */ /* 0x000fe400078e000d */
[----:B------:R-:W-:Y:S02]  /*5920*/  HFMA2 R17, -RZ, RZ, 0, 4.76837158203125e-07 ;  /* 0x00000008ff117431 */ /* 0x000fe400000001ff */
[----:B------:R-:W-:Y:S01]  /*5930*/  IMAD.MOV.U32 R18, RZ, RZ, 0x1f ;  /* 0x0000001fff127424 */ /* 0x000fe200078e00ff */
[----:B------:R-:W-:Y:S02]  /*5940*/  MOV R15, 0xffffffff ;  /* 0xffffffff000f7802 */ /* 0x000fe40000000f00 */
[----:B------:R-:W-:-:S07]  /*5950*/  FMNMX.FTZ R12, R12, R11, !PT ;  /* 0x0000000b0c0c7209 */ /* 0x000fce0007810000 */
[----:B------:R-:W-:Y:S05]  /*5960*/  WARPSYNC.COLLECTIVE R15, `(.L_x_18816) ;  /* 0x000000000f087348 */ /* 0x000fea0003c00000 */
[----:B------:R0:W1:Y:S02]  /*5970*/  SHFL.BFLY P2, R13, R12, R17, R18 ;  /* 0x0c0000110c0d7389 */ /* 0x0000640000040012 */
[----:B01----:R-:W-:Y:S05]  /*5980*/  ENDCOLLECTIVE ;  /* 0x000000000000791b */ /* 0x003fea0003800000 */
.L_x_18816:
[----:B------:R-:W-:Y:S02]  /*5990*/  IMAD.MOV.U32 R17, RZ, RZ, 0x4 ;  /* 0x00000004ff117424 */ /* 0x000fe400078e00ff */
[----:B------:R-:W-:-:S05]  /*59a0*/  IMAD.MOV.U32 R7, RZ, RZ, R13 ;  /* 0x000000ffff077224 */ /* 0x000fca00078e000d */
[----:B------:R-:W-:-:S04]  /*59b0*/  FMNMX.FTZ R7, R12, R7, !PT ;  /* 0x000000070c077209 */ /* 0x000fc80007810000 */
[----:B------:R-:W-:-:S07]  /*59c0*/  MOV R12, R7 ;  /* 0x00000007000c7202 */ /* 0x000fce0000000f00 */
[----:B------:R-:W-:Y:S05]  /*59d0*/  WARPSYNC.COLLECTIVE R15, `(.L_x_18817) ;  /* 0x000000000f087348 */ /* 0x000fea0003c00000 */
[----:B------:R0:W1:Y:S02]  /*59e0*/  SHFL.BFLY P2, R13, R12, R17, R18 ;  /* 0x0c0000110c0d7389 */ /* 0x0000640000040012 */
[----:B01----:R-:W-:Y:S05]  /*59f0*/  ENDCOLLECTIVE ;  /* 0x000000000000791b */ /* 0x003fea0003800000 */
.L_x_18817:
[----:B------:R-:W-:Y:S01]  /*5a00*/  HFMA2 R17, -RZ, RZ, 0, 1.1920928955078125e-07 ;  /* 0x00000002ff117431 */ /* 0x000fe200000001ff */
[----:B------:R-:W-:-:S04]  /*5a10*/  MOV R14, R13 ;  /* 0x0000000d000e7202 */ /* 0x000fc80000000f00 */
[----:B------:R-:W-:-:S05]  /*5a20*/  FMNMX.FTZ R14, R7, R14, !PT ;  /* 0x0000000e070e7209 */ /* 0x000fca0007810000 */
[----:B------:R-:W-:-:S07]  /*5a30*/  IMAD.MOV.U32 R12, RZ, RZ, R14 ;  /* 0x000000ffff0c7224 */ /* 0x000fce00078e000e */
[----:B------:R-:W-:Y:S05]  /*5a40*/  WARPSYNC.COLLECTIVE R15, `(.L_x_18818) ;  /* 0x000000000f087348 */ /* 0x000fea0003c00000 */
[----:B------:R0:W1:Y:S02]  /*5a50*/  SHFL.BFLY P2, R13, R12, R17, R18 ;  /* 0x0c0000110c0d7389 */ /* 0x0000640000040012 */
[----:B01----:R-:W-:Y:S05]  /*5a60*/  ENDCOLLECTIVE ;  /* 0x000000000000791b */ /* 0x003fea0003800000 */
.L_x_18818:
[----:B------:R-:W-:Y:S05]  /*5a70*/  BRA `(.L_x_18819) ;  /* 0xffffffc000907947 */ /* 0x000fea000383ffff */
.L_x_18820:
        /* <DEDUP_REMOVED lines=16> */
.L_x_25929:


//--------------------- .text._ZN4vllm25paged_attention_v1_kernelI13__nv_bfloat16S1_Li64ELi16ELi128ELNS_18Fp8KVCacheDataTypeE0ELb1EEEvPT_PKS3_PKT0_S9_ifPKiSB_iPKfiiiSD_SD_iiiii --------------------------
	.section	.text._ZN4vllm25paged_attention_v1_kernelI13__nv_bfloat16S1_Li64ELi16ELi128ELNS_18Fp8KVCacheDataTypeE0ELb1EEEvPT_PKS3_PKT0_S9_ifPKiSB_iPKfiiiSD_SD_iiiii,"ax",@progbits
	.align	128
        .global         _ZN4vllm25paged_attention_v1_kernelI13__nv_bfloat16S1_Li64ELi16ELi128ELNS_18Fp8KVCacheDataTypeE0ELb1EEEvPT_PKS3_PKT0_S9_ifPKiSB_iPKfiiiSD_SD_iiiii
        .type           _ZN4vllm25paged_attention_v1_kernelI13__nv_bfloat16S1_Li64ELi16ELi128ELNS_18Fp8KVCacheDataTypeE0ELb1EEEvPT_PKS3_PKT0_S9_ifPKiSB_iPKfiiiSD_SD_iiiii,@function
        .size           _ZN4vllm25paged_attention_v1_kernelI13__nv_bfloat16S1_Li64ELi16ELi128ELNS_18Fp8KVCacheDataTypeE0ELb1EEEvPT_PKS3_PKT0_S9_ifPKiSB_iPKfiiiSD_SD_iiiii,(.L_x_25930 - _ZN4vllm25paged_attention_v1_kernelI13__nv_bfloat16S1_Li64ELi16ELi128ELNS_18Fp8KVCacheDataTypeE0ELb1EEEvPT_PKS3_PKT0_S9_ifPKiSB_iPKfiiiSD_SD_iiiii)
        .other          _ZN4vllm25paged_attention_v1_kernelI13__nv_bfloat16S1_Li64ELi16ELi128ELNS_18Fp8KVCacheDataTypeE0ELb1EEEvPT_PKS3_PKT0_S9_ifPKiSB_iPKfiiiSD_SD_iiiii,@"STO_CUDA_ENTRY STV_DEFAULT"
_ZN4vllm25paged_attention_v1_kernelI13__nv_bfloat16S1_Li64ELi16ELi128ELNS_18Fp8KVCacheDataTypeE0ELb1EEEvPT_PKS3_PKT0_S9_ifPKiSB_iPKfiiiSD_SD_iiiii:
.text._ZN4vllm25paged_attention_v1_kernelI13__nv_bfloat16S1_Li64ELi16ELi128ELNS_18Fp8KVCacheDataTypeE0ELb1EEEvPT_PKS3_PKT0_S9_ifPKiSB_iPKfiiiSD_SD_iiiii:
        /* <DEDUP_REMOVED lines=10> */
[----:B------:R-:W4:Y:S08]  /*00a0*/  LDC R11, c[0x0][0x3a0] ;  /* 0x0000e800ff0b7b82 */ /* 0x000f300000000800 */
[----:B------:R-:W4:Y:S01]  /*00b0*/  S2UR UR13, SR_CgaCtaId ;  /* 0x00000000000d79c3 */ /* 0x000f220000008800 */
[----:B------:R-:W-:Y:S01]  /*00c0*/  UMOV UR11, 0x400 ;  /* 0x00000400000b7882 */ /* 0x000fe20000000000 */
[----:B------:R-:W4:Y:S01]  /*00d0*/  LDCU UR14, c[0x0][0x3b8] ;  /* 0x00007700ff0e77ac */ /* 0x000f220008000800 */
[----:B------:R-:W0:Y:S02]  /*00e0*/  LDCU UR18, c[0x0][0x3cc] ;  /* 0x00007980ff1277ac */ /* 0x000e240008000800 */
[----:B0-----:R-:W-:Y:S01]  /*00f0*/  IMAD.WIDE.U32 R6, R0, 0x4, R6 ;  /* 0x0000000400067825 */ /* 0x001fe200078e0006 */
[----:B------:R-:W0:Y:S05]  /*0100*/  LDCU UR19, c[0x0][0x3a4] ;  /* 0x00007480ff1377ac */ /* 0x000e2a0008000800 */
[----:B-1----:R1:W4:Y:S01]  /*0110*/  LDG.E.CONSTANT R6, desc[UR8][R6.64] ;  /* 0x0000000806067981 */ /* 0x002322000c1e9900 */
[----:B--2---:R-:W-:Y:S01]  /*0120*/  ISETP.GT.U32.AND P1, PT, R10, 0xf, PT ;  /* 0x0000000f0a00780c */ /* 0x004fe20003f24070 */
[----:B---3--:R-:W-:Y:S01]  /*0130*/  IMAD R2, R0, UR4, RZ ;  /* 0x0000000400027c24 */ /* 0x008fe2000f8e02ff */
[----:B----4-:R-:W-:Y:S01]  /*0140*/  ISETP.NE.U32.AND P0, PT, R8, RZ, PT ;  /* 0x000000ff0800720c */ /* 0x010fe20003f05070 */
[----:B------:R-:W2:Y:S03]  /*0150*/  LDCU.64 UR20, c[0x0][0x390] ;  /* 0x00007200ff1477ac */ /* 0x000ea60008000a00 */
[----:B------:R-:W-:-:S07]  /*0160*/  ISETP.NE.AND.EX P0, PT, R9, RZ, PT, P0 ;  /* 0x000000ff0900720c */ /* 0x000fce0003f05300 */
[----:B------:R-:W3:Y:S01]  /*0170*/  @!P1 LDC.64 R12, c[0x0][0x388] ;  /* 0x0000e200ff0c9b82 */ /* 0x000ee20000000a00 */
[----:B------:R-:W-:Y:S02]  /*0180*/  @!P1 IMAD.SHL.U32 R5, R10, 0x4, RZ ;  /* 0x000000040a059824 */ /* 0x000fe400078e00ff */
[----:B------:R-:W-:-:S05]  /*0190*/  @!P1 IMAD.SHL.U32 R4, R3, 0x40, RZ ;  /* 0x0000004003049824 */ /* 0x000fca00078e00ff */
[----:B------:R-:W-:Y:S02]  /*01a0*/  @!P1 IADD3 R5, P2, P3, R5, R2, R4 ;  /* 0x0000000205059210 */ /* 0x000fe40007b5e004 */
[----:B------:R-:W-:-:S04]  /*01b0*/  SHF.R.S32.HI R2, RZ, 0x1f, R2 ;  /* 0x0000001fff027819 */ /* 0x000fc80000011402 */
[----:B------:R-:W-:Y:S02]  /*01c0*/  @!P1 IADD3.X R2, PT, PT, RZ, R2, RZ, P2, P3 ;  /* 0x00000002ff029210 */ /* 0x000fe400017e64ff */
[----:B---3--:R-:W-:-:S04]  /*01d0*/  @!P1 LEA R4, P2, R5, R12, 0x1 ;  /* 0x0000000c05049211 */ /* 0x008fc800078408ff */
[----:B------:R-:W-:Y:S02]  /*01e0*/  @!P1 LEA.HI.X R5, R5, R13, R2, 0x1, P2 ;  /* 0x0000000d05059211 */ /* 0x000fe400010f0c02 */
[----:B------:R-:W-:Y:S01]  /*01f0*/  IABS R16, R11 ;  /* 0x0000000b00107213 */ /* 0x000fe20000000000 */
[----:B------:R-:W3:Y:S02]  /*0200*/  @P0 LDC.64 R12, c[0x0][0x3c0] ;  /* 0x0000f000ff0c0b82 */ /* 0x000ee40000000a00 */
[----:B------:R-:W4:Y:S04]  /*0210*/  @!P1 LDG.E.CONSTANT R8, desc[UR8][R4.64] ;  /* 0x0000000804089981 */ /* 0x000f28000c1e9900 */
[----:B------:R0:W4:Y:S01]  /*0220*/  @!P1 LDG.E.CONSTANT R9, desc[UR8][R4.64+0x4] ;  /* 0x0000040804099981 */ /* 0x000122000c1e9900 */
[----:B-1----:R-:W1:Y:S01]  /*0230*/  I2F.RP R7, R16 ;  /* 0x0000001000077306 */ /* 0x002e620000209400 */
[----:B------:R-:W-:-:S07]  /*0240*/  HFMA2 R2, -RZ, RZ, 0, 0 ;  /* 0x00000000ff027431 */ /* 0x000fce00000001ff */
[----:B-1----:R-:W1:Y:S01]  /*0250*/  MUFU.RCP R7, R7 ;  /* 0x0000000700077308 */ /* 0x002e620000001000 */
[----:B0-----:R-:W0:Y:S01]  /*0260*/  LDC R4, c[0x0][0x370] ;  /* 0x0000dc00ff047b82 */ /* 0x001e220000000800 */
[----:B---3--:R-:W-:-:S05]  /*0270*/  @P0 IMAD.WIDE.U32 R12, R3, 0x4, R12 ;  /* 0x00000004030c0825 */ /* 0x008fca00078e000c */
[----:B------:R0:W5:Y:S01]  /*0280*/  @P0 LDG.E.CONSTANT R2, desc[UR8][R12.64] ;  /* 0x000000080c020981 */ /* 0x000162000c1e9900 */
[----:B------:R-:W-:Y:S01]  /*0290*/  ULEA UR12, UR13, UR11, 0x18 ;  /* 0x0000000b0d0c7291 */ /* 0x000fe2000f8ec0ff */
[----:B------:R-:W-:Y:S01]  /*02a0*/  SHF.R.U32.HI R21, RZ, 0x5, R10 ;  /* 0x00000005ff157819 */ /* 0x000fe2000001160a */
[----:B------:R-:W-:Y:S01]  /*02b0*/  UISETP.NE.AND UP0, UPT, UR15, URZ, UPT ;  /* 0x000000ff0f00728c */ /* 0x000fe2000bf05270 */
[----:B------:R-:W-:Y:S01]  /*02c0*/  BSSY B0, `(.L_x_18821) ;  /* 0x0000170000007945 */ /* 0x000fe20003800000 */
[----:B-1----:R-:W-:-:S04]  /*02d0*/  VIADD R14, R7, 0xffffffe ;  /* 0x0ffffffe070e7836 */ /* 0x002fc80000000000 */
[----:B------:R1:W3:Y:S01]  /*02e0*/  F2I.FTZ.U32.TRUNC.NTZ R15, R14 ;  /* 0x0000000e000f7305 */ /* 0x0002e2000021f000 */
[----:B0-----:R-:W-:Y:S02]  /*02f0*/  IABS R12, R4 ;  /* 0x00000004000c7213 */ /* 0x001fe40000000000 */
[----:B-1----:R-:W-:Y:S01]  /*0300*/  MOV R14, RZ ;  /* 0x000000ff000e7202 */ /* 0x002fe20000000f00 */
[----:B---3--:R-:W-:-:S04]  /*0310*/  IMAD.MOV R5, RZ, RZ, -R15 ;  /* 0x000000ffff057224 */ /* 0x008fc800078e0a0f */
[----:B------:R-:W-:-:S04]  /*0320*/  IMAD R5, R5, R16, RZ ;  /* 0x0000001005057224 */ /* 0x000fc800078e02ff */
[----:B------:R-:W-:-:S04]  /*0330*/  IMAD.HI.U32 R15, R15, R5, R14 ;  /* 0x000000050f0f7227 */ /* 0x000fc800078e000e */
[----:B------:R-:W-:-:S04]  /*0340*/  IMAD.MOV.U32 R5, RZ, RZ, R12 ;  /* 0x000000ffff057224 */ /* 0x000fc800078e000c */
[----:B------:R-:W-:-:S04]  /*0350*/  IMAD.HI.U32 R14, R15, R5, RZ ;  /* 0x000000050f0e7227 */ /* 0x000fc800078e00ff */
[----:B------:R-:W-:-:S04]  /*0360*/  IMAD.MOV R7, RZ, RZ, -R14 ;  /* 0x000000ffff077224 */ /* 0x000fc800078e0a0e */
[----:B------:R-:W-:Y:S01]  /*0370*/  IMAD R5, R16, R7, R5 ;  /* 0x0000000710057224 */ /* 0x000fe200078e0205 */
[----:B------:R-:W-:-:S04]  /*0380*/  MOV R7, UR15 ;  /* 0x0000000f00077c02 */ /* 0x000fc80008000f00 */
[----:B------:R-:W-:Y:S02]  /*0390*/  ISETP.GT.U32.AND P2, PT, R16, R5, PT ;  /* 0x000000051000720c */ /* 0x000fe40003f44070 */
[----:B------:R-:W-:-:S11]  /*03a0*/  IABS R7, R7 ;  /* 0x0000000700077213 */ /* 0x000fd60000000000 */
[----:B------:R-:W-:Y:S01]  /*03b0*/  @!P2 IMAD.IADD R5, R5, 0x1, -R16 ;  /* 0x000000010505a824 */ /* 0x000fe200078e0a10 */
[----:B------:R-:W-:Y:S02]  /*03c0*/  @!P2 IADD3 R14, PT, PT, R14, 0x1, RZ ;  /* 0x000000010e0ea810 */ /* 0x000fe40007ffe0ff */
[----:B------:R-:W-:Y:S02]  /*03d0*/  ISETP.NE.AND P2, PT, R11, RZ, PT ;  /* 0x000000ff0b00720c */ /* 0x000fe40003f45270 */
[----:B------:R-:W-:Y:S01]  /*03e0*/  ISETP.GE.U32.AND P0, PT, R5, R16, PT ;  /* 0x000000100500720c */ /* 0x000fe20003f06070 */
[----:B------:R-:W-:Y:S01]  /*03f0*/  IMAD.MOV.U32 R5, RZ, RZ, R7 ;  /* 0x000000ffff057224 */ /* 0x000fe200078e0007 */
[----:B------:R-:W-:-:S03]  /*0400*/  LOP3.LUT R7, R4, R11, RZ, 0x3c, !PT ;  /* 0x0000000b04077212 */ /* 0x000fc600078e3cff */
[----:B------:R-:W0:Y:S01]  /*0410*/  I2F.RP R15, R5 ;  /* 0x00000005000f7306 */ /* 0x000e220000209400 */
[----:B------:R-:W-:Y:S01]  /*0420*/  ISETP.GE.AND P3, PT, R7, RZ, PT ;  /* 0x000000ff0700720c */ /* 0x000fe20003f66270 */
[----:B------:R-:W-:-:S06]  /*0430*/  IMAD.MOV.U32 R20, RZ, RZ, R5 ;  /* 0x000000ffff147224 */ /* 0x000fcc00078e0005 */
[----:B------:R-:W-:-:S06]  /*0440*/  @P0 VIADD R14, R14, 0x1 ;  /* 0x000000010e0e0836 */ /* 0x000fcc0000000000 */
[----:B------:R-:W-:Y:S01]  /*0450*/  @!P3 IMAD.MOV R14, RZ, RZ, -R14 ;  /* 0x000000ffff0eb224 */ /* 0x000fe200078e0a0e */
[----:B0-----:R-:W0:Y:S01]  /*0460*/  MUFU.RCP R15, R15 ;  /* 0x0000000f000f7308 */ /* 0x001e220000001000 */
[----:B------:R-:W-:-:S04]  /*0470*/  @!P2 LOP3.LUT R14, RZ, R11, RZ, 0x33, !PT ;  /* 0x0000000bff0ea212 */ /* 0x000fc800078e33ff */
[-C--:B------:R-:W-:Y:S02]  /*0480*/  IABS R7, R14.reuse ;  /* 0x0000000e00077213 */ /* 0x080fe40000000000 */
[----:B------:R-:W-:Y:S02]  /*0490*/  IABS R17, R14 ;  /* 0x0000000e00117213 */ /* 0x000fe40000000000 */
[----:B------:R-:W-:Y:S01]  /*04a0*/  I2F.RP R12, R7 ;  /* 0x00000007000c7306 */ /* 0x000fe20000209400 */
[----:B0-----:R-:W-:-:S07]  /*04b0*/  IADD3 R13, PT, PT, R15, 0xffffffe, RZ ;  /* 0x0ffffffe0f0d7810 */ /* 0x001fce0007ffe0ff */
[----:B------:R-:W0:Y:S02]  /*04c0*/  F2I.FTZ.U32.TRUNC.NTZ R13, R13 ;  /* 0x0000000d000d7305 */ /* 0x000e24000021f000 */
[C---:B0-----:R-:W-:Y:S01]  /*04d0*/  R2UR UR5, R13.reuse ;  /* 0x000000000d0572ca */ /* 0x041fe200000e0000 */
[----:B------:R-:W-:-:S05]  /*04e0*/  IMAD R15, R13, R5, RZ ;  /* 0x000000050d0f7224 */ /* 0x000fca00078e02ff */
[----:B------:R-:W-:Y:S02]  /*04f0*/  IADD3 R15, PT, PT, RZ, -R15, RZ ;  /* 0x8000000fff0f7210 */ /* 0x000fe40007ffe0ff */
[----:B------:R-:W-:Y:S02]  /*0500*/  R2UR UR10, R6 ;  /* 0x00000000060a72ca */ /* 0x000fe400000e0000 */
[----:B------:R0:W1:Y:S02]  /*0510*/  MUFU.RCP R6, R12 ;  /* 0x0000000c00067308 */ /* 0x0000640000001000 */
[----:B0-----:R-:W-:-:S09]  /*0520*/  IMAD.MOV.U32 R12, RZ, RZ, RZ ;  /* 0x000000ffff0c7224 */ /* 0x001fd200078e00ff */
[----:B------:R-:W-:Y:S01]  /*0530*/  UIADD3 UR6, UPT, UPT, UR10, -0x1, URZ ;  /* 0xffffffff0a067890 */ /* 0x000fe2000fffe0ff */
[----:B------:R-:W-:Y:S01]  /*0540*/  R2UR UR4, R12 ;  /* 0x000000000c0472ca */ /* 0x000fe200000e0000 */
[----:B-1----:R-:W-:-:S04]  /*0550*/  VIADD R6, R6, 0xffffffe ;  /* 0x0ffffffe06067836 */ /* 0x002fc80000000000 */
[----:B------:R-:W-:Y:S01]  /*0560*/  IMAD.U32 R16, RZ, RZ, UR6 ;  /* 0x00000006ff107e24 */ /* 0x000fe2000f8e00ff */
[----:B------:R-:W-:-:S04]  /*0570*/  ULOP3.LUT UR6, UR6, UR15, URZ, 0x3c, !UPT ;  /* 0x0000000f06067292 */ /* 0x000fc8000f8e3cff */
[----:B------:R-:W-:-:S03]  /*0580*/  IABS R16, R16 ;  /* 0x0000001000107213 */ /* 0x000fc60000000000 */
[----:B------:R-:W-:Y:S01]  /*0590*/  IMAD.HI.U32 R15, R13, R15, UR4 ;  /* 0x000000040d0f7e27 */ /* 0x000fe2000f8e000f */
[----:B------:R-:W-:Y:S01]  /*05a0*/  R2UR UR7, R16 ;  /* 0x00000000100772ca */ /* 0x000fe200000e0000 */
[----:B------:R0:W1:Y:S03]  /*05b0*/  F2I.FTZ.U32.TRUNC.NTZ R13, R6 ;  /* 0x00000006000d7305 */ /* 0x000066000021f000 */
[----:B------:R-:W-:Y:S02]  /*05c0*/  R2UR UR22, R15 ;  /* 0x000000000f1672ca */ /* 0x000fe400000e0000 */
[----:B0-----:R-:W-:Y:S01]  /*05d0*/  IABS R6, R3 ;  /* 0x0000000300067213 */ /* 0x001fe20000000000 */
[----:B-1----:R-:W-:-:S10]  /*05e0*/  IMAD.MOV R12, RZ, RZ, -R13 ;  /* 0x000000ffff0c7224 */ /* 0x002fd400078e0a0d */
[----:B------:R-:W-:Y:S02]  /*05f0*/  UIMAD.WIDE.U32 UR4, UR22, UR7, URZ ;  /* 0x00000007160472a5 */ /* 0x000fe4000f8e00ff */
[----:B------:R-:W-:Y:S01]  /*0600*/  UIADD3 UR4, UPT, UPT, UR10, 0xf, URZ ;  /* 0x0000000f0a047890 */ /* 0x000fe2000fffe0ff */
[----:B------:R-:W-:Y:S02]  /*0610*/  IMAD R15, R12, R7, RZ ;  /* 0x000000070c0f7224 */ /* 0x000fe400078e02ff */
[----:B------:R-:W-:Y:S01]  /*0620*/  IMAD.MOV.U32 R12, RZ, RZ, RZ ;  /* 0x000000ffff0c7224 */ /* 0x000fe200078e00ff */
[----:B------:R-:W-:-:S03]  /*0630*/  IADD3 R16, PT, PT, RZ, -UR5, RZ ;  /* 0x80000005ff107c10 */ /* 0x000fc6000fffe0ff */
[----:B------:R-:W-:-:S04]  /*0640*/  IMAD.HI.U32 R12, R13, R15, R12 ;  /* 0x0000000f0d0c7227 */ /* 0x000fc800078e000c */
[----:B------:R-:W-:Y:S02]  /*0650*/  IMAD.MOV R15, RZ, RZ, -R17 ;  /* 0x000000ffff0f7224 */ /* 0x000fe400078e0a11 */
[----:B------:R-:W-:Y:S01]  /*0660*/  IMAD.HI.U32 R13, R12, R6, RZ ;  /* 0x000000060c0d7227 */ /* 0x000fe200078e00ff */
[----:B------:R-:W0:Y:S01]  /*0670*/  LDC R17, c[0x0][0x3f8] ;  /* 0x0000fe00ff117b82 */ /* 0x000e220000000800 */
[----:B------:R-:W-:Y:S02]  /*0680*/  LOP3.LUT R12, R3, R14, RZ, 0x3c, !PT ;  /* 0x0000000e030c7212 */ /* 0x000fe400078e3cff */
[----:B------:R-:W-:Y:S01]  /*0690*/  IMAD R16, R5, R16, UR7 ;  /* 0x0000000705107e24 */ /* 0x000fe2000f8e0210 */
[----:B------:R-:W-:Y:S01]  /*06a0*/  USHF.R.S32.HI UR7, URZ, 0x1f, UR4 ;  /* 0x0000001fff077899 */ /* 0x000fe20008011404 */
[----:B------:R-:W-:-:S03]  /*06b0*/  IMAD R6, R13, R15, R6 ;  /* 0x0000000f0d067224 */ /* 0x000fc600078e0206 */
[----:B------:R-:W-:Y:S01]  /*06c0*/  ISETP.GT.U32.AND P2, PT, R5, R16, PT ;  /* 0x000000100500720c */ /* 0x000fe20003f44070 */
[----:B------:R-:W-:Y:S01]  /*06d0*/  ULEA.HI UR7, UR7, UR4, URZ, 0x4 ;  /* 0x0000000407077291 */ /* 0x000fe2000f8f20ff */
[----:B------:R-:W-:-:S03]  /*06e0*/  ISETP.GT.U32.AND P0, PT, R7, R6, PT ;  /* 0x000000060700720c */ /* 0x000fc60003f04070 */
[----:B------:R-:W-:-:S08]  /*06f0*/  USHF.R.S32.HI UR7, URZ, 0x4, UR7 ;  /* 0x00000004ff077899 */ /* 0x000fd00008011407 */
[----:B------:R-:W-:Y:S01]  /*0700*/  VOTEU.ANY UP2, P2 ;  /* 0x0000000000ff7886 */ /* 0x000fe20001040100 */
[----:B------:R-:W-:Y:S02]  /*0710*/  PLOP3.LUT P3, PT, PT, PT, UP2, 0x80, 0x8 ;  /* 0x000000000008781c */ /* 0x000fe40003f6f028 */
[-C--:B------:R-:W-:Y:S02]  /*0720*/  @!P0 IADD3 R6, PT, PT, R6, -R7.reuse, RZ ;  /* 0x8000000706068210 */ /* 0x080fe40007ffe0ff */
[----:B------:R-:W-:Y:S01]  /*0730*/  @!P0 IADD3 R13, PT, PT, R13, 0x1, RZ ;  /* 0x000000010d0d8810 */ /* 0x000fe20007ffe0ff */
[----:B------:R-:W-:Y:S01]  /*0740*/  @!UP2 UIADD3 UR5, UPT, UPT, UR5, 0x1, URZ ;  /* 0x000000010505a890 */ /* 0x000fe2000fffe0ff */
[----:B------:R-:W-:Y:S01]  /*0750*/  ISETP.GE.U32.AND P4, PT, R6, R7, PT ;  /* 0x000000070600720c */ /* 0x000fe20003f86070 */
[----:B------:R-:W-:Y:S01]  /*0760*/  IMAD.SHL.U32 R6, R10, 0x40, RZ ;  /* 0x000000400a067824 */ /* 0x000fe200078e00ff */
[----:B------:R-:W-:Y:S01]  /*0770*/  ISETP.GE.AND P2, PT, R12, RZ, PT ;  /* 0x000000ff0c00720c */ /* 0x000fe20003f46270 */
[----:B------:R-:W-:Y:S01]  /*0780*/  UISETP.GE.AND UP2, UPT, UR6, URZ, UPT ;  /* 0x000000ff0600728c */ /* 0x000fe2000bf46270 */
[----:B------:R-:W-:-:S02]  /*0790*/  ISETP.NE.AND P0, PT, R14, RZ, PT ;  /* 0x000000ff0e00720c */ /* 0x000fc40003f05270 */
[----:B------:R-:W-:Y:S01]  /*07a0*/  LOP3.LUT R6, R6, 0x40, RZ, 0xc0, !PT ;  /* 0x0000004006067812 */ /* 0x000fe200078ec0ff */
[----:B------:R-:W-:Y:S01]  /*07b0*/  @!P3 IMAD.IADD R16, R16, 0x1, -R5 ;  /* 0x000000011010b824 */ /* 0x000fe200078e0a05 */
[----:B------:R-:W-:-:S03]  /*07c0*/  SHF.R.U32.HI R12, RZ, 0x1, R10 ;  /* 0x00000001ff0c7819 */ /* 0x000fc6000001160a */
[----:B------:R-:W-:Y:S01]  /*07d0*/  VIADD R15, R6, UR12 ;  /* 0x0000000c060f7c36 */ /* 0x000fe20008000000 */
[----:B------:R-:W-:Y:S01]  /*07e0*/  ISETP.GE.U32.AND P3, PT, R16, R5, PT ;  /* 0x000000051000720c */ /* 0x000fe20003f66070 */
[----:B------:R-:W-:Y:S01]  /*07f0*/  @P4 VIADD R13, R13, 0x1 ;  /* 0x000000010d0d4836 */ /* 0x000fe20000000000 */
[----:B0-----:R-:W-:Y:S01]  /*0800*/  ISETP.GE.AND P4, PT, R17, RZ, PT ;  /* 0x000000ff1100720c */ /* 0x001fe20003f86270 */
[----:B------:R-:W-:-:S03]  /*0810*/  @!P1 IMAD R15, R12, 0x8, R15 ;  /* 0x000000080c0f9824 */ /* 0x000fc600078e020f */
[----:B------:R-:W-:Y:S02]  /*0820*/  MOV R7, R13 ;  /* 0x0000000d00077202 */ /* 0x000fe40000000f00 */
[----:B----4-:R0:W-:Y:S03]  /*0830*/  @!P1 STS.64 [R15], R8 ;  /* 0x000000080f009388 */ /* 0x0101e60000000a00 */
[----:B------:R-:W-:Y:S01]  /*0840*/  @!P2 IMAD.MOV R7, RZ, RZ, -R7 ;  /* 0x000000ffff07a224 */ /* 0x000fe200078e0a07 */
[----:B------:R-:W-:Y:S01]  /*0850*/  @!P0 LOP3.LUT R7, RZ, R14, RZ, 0x33, !PT ;  /* 0x0000000eff078212 */ /* 0x000fe200078e33ff */
[----:B------:R-:W-:Y:S01]  /*0860*/  VOTEU.ANY UP1, P3 ;  /* 0x0000000000ff7886 */ /* 0x000fe20001820100 */
[----:B------:R-:W-:Y:S01]  /*0870*/  BAR.SYNC.DEFER_BLOCKING 0x0 ;  /* 0x0000000000007b1d */ /* 0x000fe20000010000 */
[----:B------:R-:W-:Y:S01]  /*0880*/  ISETP.GE.AND P0, PT, R21, UR7, PT ;  /* 0x0000000715007c0c */ /* 0x000fe2000bf06270 */
[----:B------:R-:W-:-:S02]  /*0890*/  @P4 IMAD R16, R4, UR16, R3 ;  /* 0x0000001004104c24 */ /* 0x000fc4000f8e0203 */
[----:B------:R-:W-:Y:S01]  /*08a0*/  @!P4 IMAD R11, R11, UR16, R7 ;  /* 0x000000100b0bcc24 */ /* 0x000fe2000f8e0207 */
[----:B------:R-:W-:Y:S01]  /*08b0*/  @UP1 UIADD3 UR5, UPT, UPT, UR5, 0x1, URZ ;  /* 0x0000000105051890 */ /* 0x000fe2000fffe0ff */
[----:B------:R-:W-:-:S03]  /*08c0*/  @P4 IMAD R16, R16, R17, 0x1 ;  /* 0x0000000110104424 */ /* 0x000fc600078e0211 */
[----:B------:R-:W-:Y:S01]  /*08d0*/  @!P4 IADD3 R14, PT, PT, RZ, -R11, RZ ;  /* 0x8000000bff0ec210 */ /* 0x000fe20007ffe0ff */
[----:B------:R-:W-:Y:S01]  /*08e0*/  @!UP2 UIADD3 UR5, UPT, UPT, URZ, -UR5, URZ ;  /* 0x80000005ff05a290 */ /* 0x000fe2000fffe0ff */
[----:B------:R-:W-:Y:S01]  /*08f0*/  IMAD R11, R0, UR14, RZ ;  /* 0x0000000e000b7c24 */ /* 0x000fe2000f8e02ff */
[----:B------:R-:W-:Y:S02]  /*0900*/  @!UP0 ULOP3.LUT UR5, URZ, UR15, URZ, 0x33, !UPT ;  /* 0x0000000fff058292 */ /* 0x000fe4000f8e33ff */
[----:B------:R-:W-:Y:S02]  /*0910*/  @!P4 IMAD R16, R17, R14, 0x1 ;  /* 0x000000011110c424 */ /* 0x000fe400078e020e */
[----:B------:R-:W-:Y:S01]  /*0920*/  IMAD.MOV.U32 R17, RZ, RZ, -0x800001 ;  /* 0xff7fffffff117424 */ /* 0x000fe200078e00ff */
[----:B0-2---:R-:W-:Y:S07]  /*0930*/  @P0 BRA `(.L_x_18822) ;  /* 0x0000001000200947 */ /* 0x005fee0003800000 */
[----:B------:R-:W0:Y:S01]  /*0940*/  LDCU.64 UR16, c[0x0][0x3a8] ;  /* 0x00007500ff1077ac */ /* 0x000e220008000a00 */
[----:B------:R-:W-:Y:S01]  /*0950*/  SHF.R.U32.HI R8, RZ, 0x3, R10 ;  /* 0x00000003ff087819 */ /* 0x000fe2000001160a */
[----:B------:R-:W-:Y:S01]  /*0960*/  IMAD.SHL.U32 R5, R12, 0x4, RZ ;  /* 0x000000040c057824 */ /* 0x000fe200078e00ff */
[----:B------:R-:W-:Y:S01]  /*0970*/  MOV R9, RZ ;  /* 0x000000ff00097202 */ /* 0x000fe20000000f00 */
[----:B------:R-:W1:Y:S01]  /*0980*/  LDCU UR14, c[0x0][0x3d0] ;  /* 0x00007a00ff0e77ac */ /* 0x000e620008000800 */
[----:B------:R-:W-:Y:S01]  /*0990*/  LOP3.LUT R8, R8, 0x7c, RZ, 0xc0, !PT ;  /* 0x0000007c08087812 */ /* 0x000fe200078ec0ff */
[----:B------:R-:W-:Y:S01]  /*09a0*/  IMAD.MOV.U32 R17, RZ, RZ, -0x800001 ;  /* 0xff7fffffff117424 */ /* 0x000fe200078e00ff */
[----:B------:R-:W-:Y:S01]  /*09b0*/  LOP3.LUT R10, R5, 0x3c, RZ, 0xc0, !PT ;  /* 0x0000003c050a7812 */ /* 0x000fe200078ec0ff */
[----:B------:R-:W2:Y:S02]  /*09c0*/  LDCU UR6, c[0x0][0x3ec] ;  /* 0x00007d80ff0677ac */ /* 0x000ea40008000800 */
[----:B------:R-:W-:Y:S01]  /*09d0*/  IMAD.WIDE R8, R11, 0x4, R8 ;  /* 0x000000040b087825 */ /* 0x000fe200078e0208 */
[----:B------:R-:W-:-:S03]  /*09e0*/  UIADD3 UR4, UPT, UPT, UR11, 0xa0, URZ ;  /* 0x000000a00b047890 */ /* 0x000fc6000fffe0ff */
[----:B------:R-:W-:Y:S01]  /*09f0*/  IMAD R10, R21, 0x40, R10 ;  /* 0x00000040150a7824 */ /* 0x000fe200078e020a */
[----:B------:R-:W-:Y:S01]  /*0a00*/  ULEA UR4, UR13, UR4, 0x18 ;  /* 0x000000040d047291 */ /* 0x000fe2000f8ec0ff */
[----:B0-----:R-:W-:Y:S01]  /*0a10*/  IADD3 R22, P0, PT, R8, UR16, RZ ;  /* 0x0000001008167c10 */ /* 0x001fe2000ff1e0ff */
[----:B------:R-:W-:-:S03]  /*0a20*/  IMAD.SHL.U32 R8, R12, 0x8, RZ ;  /* 0x000000080c087824 */ /* 0x000fc600078e00ff */
[----:B------:R-:W-:Y:S01]  /*0a30*/  IADD3.X R23, PT, PT, R9, UR17, RZ, P0, !PT ;  /* 0x0000001109177c10 */ /* 0x000fe200087fe4ff */
[----:B-1----:R-:W-:Y:S01]  /*0a40*/  IMAD R5, R7, UR14, RZ ;  /* 0x0000000e07057c24 */ /* 0x002fe2000f8e02ff */
[----:B------:R-:W-:Y:S01]  /*0a50*/  SHF.L.U32 R9, R21, 0x4, RZ ;  /* 0x0000000415097819 */ /* 0x000fe200000006ff */
[----:B------:R-:W-:Y:S01]  /*0a60*/  VIADD R28, R10, UR4 ;  /* 0x000000040a1c7c36 */ /* 0x000fe20008000000 */
[----:B------:R-:W-:Y:S02]  /*0a70*/  LOP3.LUT R8, R8, 0x78, RZ, 0xc0, !PT ;  /* 0x0000007808087812 */ /* 0x000fe400078ec0ff */
[C---:B------:R-:W-:Y:S01]  /*0a80*/  LOP3.LUT R12, R9.reuse, 0xf, R12, 0xf8, !PT ;  /* 0x0000000f090c7812 */ /* 0x040fe200078ef80c */
[----:B------:R-:W-:Y:S01]  /*0a90*/  VIADD R24, R9, 0x1 ;  /* 0x0000000109187836 */ /* 0x000fe20000000000 */
[----:B--2---:R-:W-:Y:S02]  /*0aa0*/  MOV R27, UR6 ;  /* 0x00000006001b7c02 */ /* 0x004fe40008000f00 */
[----:B------:R-:W-:Y:S01]  /*0ab0*/  IADD3 R18, P0, PT, R5, R8, RZ ;  /* 0x0000000805127210 */ /* 0x000fe20007f1e0ff */
[C---:B------:R-:W-:Y:S01]  /*0ac0*/  VIADD R25, R12.reuse, -UR10 ;  /* 0x8000000a0c197c36 */ /* 0x040fe20008000000 */
[----:B------:R-:W-:-:S02]  /*0ad0*/  IADD3 R26, PT, PT, R12, 0x1, RZ ;  /* 0x000000010c1a7810 */ /* 0x000fc40007ffe0ff */
[----:B------:R-:W-:Y:S02]  /*0ae0*/  IADD3 R27, PT, PT, -R27, UR5, RZ ;  /* 0x000000051b1b7c10 */ /* 0x000fe4000fffe1ff */
[----:B------:R-:W-:-:S07]  /*0af0*/  LEA.HI.X.SX32 R19, R5, RZ, 0x1, P0 ;  /* 0x000000ff05137211 */ /* 0x000fce00000f0eff */
.L_x_18827:
[----:B------:R-:W0:Y:S01]  /*0b00*/  LDC R14, c[0x0][0x3f0] ;  /* 0x0000fc00ff0e7b82 */ /* 0x000e220000000800 */
[----:B------:R-:W-:Y:S01]  /*0b10*/  VIADD R9, R24, 0xffffffff ;  /* 0xffffffff18097836 */ /* 0x000fe20000000000 */
[----:B------:R-:W1:Y:S01]  /*0b20*/  S2R R29, SR_TID.X ;  /* 0x00000000001d7919 */ /* 0x000e620000002100 */
[----:B------:R-:W-:Y:S03]  /*0b30*/  BSSY B1, `(.L_x_18823) ;  /* 0x00000df000017945 */ /* 0x000fe60003800000 */
[----:B------:R-:W-:Y:S02]  /*0b40*/  IABS R30, R9 ;  /* 0x00000009001e7213 */ /* 0x000fe40000000000 */
[----:B------:R-:W2:Y:S03]  /*0b50*/  LDC R8, c[0x0][0x3f4] ;  /* 0x0000fd00ff087b82 */ /* 0x000ea60000000800 */
[----:B------:R-:W-:-:S05]  /*0b60*/  IMAD.HI.U32 R11, R30, UR22, RZ ;  /* 0x000000161e0b7c27 */ /* 0x000fca000f8e00ff */
[----:B------:R-:W-:Y:S02]  /*0b70*/  IADD3 R13, PT, PT, RZ, -R11, RZ ;  /* 0x8000000bff0d7210 */ /* 0x000fe40007ffe0ff */
        /* <DEDUP_REMOVED lines=44> */
.L_x_18824:
[----:B------:R-:W2:Y:S04]  /*0e40*/  LDG.E.CONSTANT R9, desc[UR8][R22.64] ;  /* 0x0000000816097981 */ /* 0x000ea8000c1e9900 */
[----:B------:R-:W0:Y:S01]  /*0e50*/  LDS.128 R12, [R6+UR12] ;  /* 0x0000000c060c7984 */ /* 0x000e220008000c00 */
        /* <DEDUP_REMOVED lines=10> */
[----:B0-----:R-:W-:Y:S01]  /*0f00*/  IMAD.U32 R11, R14, 0x10000, RZ ;  /* 0x000100000e0b7824 */ /* 0x001fe200078e00ff */
[----:B------:R-:W-:-:S02]  /*0f10*/  SHF.L.U32 R33, R12, 0x10, RZ ;  /* 0x000000100c217819 */ /* 0x000fc400000006ff */
[----:B------:R-:W-:Y:S02]  /*0f20*/  PRMT R14, R14, 0x7632, R14 ;  /* 0x000076320e0e7816 */ /* 0x000fe4000000000e */
[----:B------:R-:W-:-:S03]  /*0f30*/  PRMT R12, R12, 0x7632, R12 ;  /* 0x000076320c0c7816 */ /* 0x000fc6000000000c */
[----:B------:R-:W-:Y:S02]  /*0f40*/  IMAD.U32 R14, R14, 0x10000, RZ ;  /* 0x000100000e0e7824 */ /* 0x000fe400078e00ff */
[----:B------:R-:W-:Y:S02]  /*0f50*/  IMAD.U32 R12, R12, 0x10000, RZ ;  /* 0x000100000c0c7824 */ /* 0x000fe400078e00ff */
[C---:B--2---:R-:W-:Y:S01]  /*0f60*/  IMAD.U32 R36, R10.reuse, 0x10000, RZ ;  /* 0x000100000a247824 */ /* 0x044fe200078e00ff */
[----:B------:R-:W-:-:S03]  /*0f70*/  PRMT R10, R10, 0x7632, R10 ;  /* 0x000076320a0a7816 */ /* 0x000fc6000000000a */
[----:B------:R-:W-:Y:S01]  /*0f80*/  FMUL.FTZ R11, R11, R36 ;  /* 0x000000240b0b7220 */ /* 0x000fe20000410000 */
[C---:B---3--:R-:W-:Y:S01]  /*0f90*/  IMAD.U32 R36, R9.reuse, 0x10000, RZ ;  /* 0x0001000009247824 */ /* 0x048fe200078e00ff */
[----:B------:R-:W-:-:S03]  /*0fa0*/  PRMT R9, R9, 0x7632, R9 ;  /* 0x0000763209097816 */ /* 0x000fc60000000009 */
[----:B------:R-:W-:Y:S01]  /*0fb0*/  FFMA.FTZ R33, R33, R36, R11 ;  /* 0x0000002421217223 */ /* 0x000fe2000001000b */
[----:B------:R-:W-:Y:S01]  /*0fc0*/  SHF.L.U32 R11, R10, 0x10, RZ ;  /* 0x000000100a0b7819 */ /* 0x000fe200000006ff */
[----:B------:R-:W-:Y:S01]  /*0fd0*/  IMAD.U32 R9, R9, 0x10000, RZ ;  /* 0x0001000009097824 */ /* 0x000fe200078e00ff */
[----:B----4-:R-:W-:Y:S01]  /*0fe0*/  PRMT R35, R34, 0x7632, R35 ;  /* 0x0000763222237816 */ /* 0x010fe20000000023 */
[C---:B------:R-:W-:Y:S01]  /*0ff0*/  IMAD.U32 R10, R8.reuse, 0x10000, RZ ;  /* 0x00010000080a7824 */ /* 0x040fe200078e00ff */
[----:B------:R-:W-:Y:S01]  /*1000*/  PRMT R8, R8, 0x7632, R8 ;  /* 0x0000763208087816 */ /* 0x000fe20000000008 */
[----:B------:R-:W-:Y:S02]  /*1010*/  FMUL.FTZ R11, R14, R11 ;  /* 0x0000000b0e0b7220 */ /* 0x000fe40000410000 */
[----:B------:R-:W-:Y:S01]  /*1020*/  IMAD.U32 R35, R35, 0x10000, RZ ;  /* 0x0001000023237824 */ /* 0x000fe200078e00ff */
[----:B------:R-:W-:Y:S01]  /*1030*/  SHF.L.U32 R8, R8, 0x10, RZ ;  /* 0x0000001008087819 */ /* 0x000fe200000006ff */
[----:B------:R-:W-:Y:S01]  /*1040*/  FFMA.FTZ R14, R12, R9, R11 ;  /* 0x000000090c0e7223 */ /* 0x000fe2000001000b */
[----:B------:R-:W-:Y:S01]  /*1050*/  SHF.L.U32 R9, R15, 0x10, RZ ;  /* 0x000000100f097819 */ /* 0x000fe200000006ff */
[----:B------:R-:W-:Y:S01]  /*1060*/  IMAD.U32 R12, R13, 0x10000, RZ ;  /* 0x000100000d0c7824 */ /* 0x000fe200078e00ff */
[----:B------:R-:W-:-:S02]  /*1070*/  PRMT R15, R15, 0x7632, R15 ;  /* 0x000076320f0f7816 */ /* 0x000fc4000000000f */
[----:B------:R-:W-:Y:S01]  /*1080*/  PRMT R13, R13, 0x7632, R13 ;  /* 0x000076320d0d7816 */ /* 0x000fe2000000000d */
[----:B------:R-:W-:Y:S01]  /*1090*/  FMUL.FTZ R11, R9, R10 ;  /* 0x0000000a090b7220 */ /* 0x000fe20000410000 */
[----:B------:R-:W-:Y:S02]  /*10a0*/  IMAD.U32 R9, R34, 0x10000, RZ ;  /* 0x0001000022097824 */ /* 0x000fe400078e00ff */
[----:B------:R-:W-:Y:S01]  /*10b0*/  IMAD.U32 R15, R15, 0x10000, RZ ;  /* 0x000100000f0f7824 */ /* 0x000fe200078e00ff */
[----:B------:R-:W-:Y:S01]  /*10c0*/  SHF.L.U32 R34, R13, 0x10, RZ ;  /* 0x000000100d227819 */ /* 0x000fe200000006ff */
[----:B------:R-:W-:Y:S01]  /*10d0*/  FFMA.FTZ R12, R12, R9, R11 ;  /* 0x000000090c0c7223 */ /* 0x000fe2000001000b */
[----:B------:R-:W-:Y:S01]  /*10e0*/  SHF.L.U32 R13, R32, 0x10, RZ ;  /* 0x00000010200d7819 */ /* 0x000fe200000006ff */
[----:B------:R-:W-:Y:S02]  /*10f0*/  FMUL.FTZ R15, R15, R8 ;  /* 0x000000080f0f7220 */ /* 0x000fe40000410000 */
[----:B------:R-:W0:Y:S02]  /*1100*/  LDS.128 R8, [R6+UR12+0x10] ;  /* 0x0000100c06087984 */ /* 0x000e240008000c00 */
[----:B------:R-:W-:Y:S01]  /*1110*/  FFMA.FTZ R15, R34, R35, R15 ;  /* 0x00000023220f7223 */ /* 0x000fe2000001000f */
[----:B------:R-:W-:-:S05]  /*1120*/  PRMT R32, R32, 0x7632, R32 ;  /* 0x0000763220207816 */ /* 0x000fca0000000020 */
[----:B------:R-:W-:Y:S02]  /*1130*/  IMAD.U32 R32, R32, 0x10000, RZ ;  /* 0x0001000020207824 */ /* 0x000fe400078e00ff */
[----:B0-----:R-:W-:-:S04]  /*1140*/  IMAD.U32 R34, R8, 0x10000, RZ ;  /* 0x0001000008227824 */ /* 0x001fc800078e00ff */
[----:B------:R-:W-:Y:S02]  /*1150*/  FFMA.FTZ R33, R34, R13, R33 ;  /* 0x0000000d22217223 */ /* 0x000fe40000010021 */
[----:B------:R-:W2:Y:S01]  /*1160*/  LDG.E.CONSTANT R34, desc[UR8][R30.64+0x204] ;  /* 0x000204081e227981 */ /* 0x000ea2000c1e9900 */
[----:B------:R-:W-:-:S03]  /*1170*/  PRMT R8, R8, 0x7632, R8 ;  /* 0x0000763208087816 */ /* 0x000fc60000000008 */
[----:B------:R-:W3:Y:S02]  /*1180*/  LDG.E.CONSTANT R13, desc[UR8][R30.64+0x300] ;  /* 0x000300081e0d7981 */ /* 0x000ee4000c1e9900 */
[----:B------:R-:W-:Y:S02]  /*1190*/  IMAD.U32 R35, R8, 0x10000, RZ ;  /* 0x0001000008237824 */ /* 0x000fe400078e00ff */
[----:B------:R-:W4:Y:S02]  /*11a0*/  LDG.E.CONSTANT R8, desc[UR8][R30.64+0x400] ;  /* 0x000400081e087981 */ /* 0x000f24000c1e9900 */
[----:B------:R-:W-:Y:S02]  /*11b0*/  FFMA.FTZ R14, R35, R32, R14 ;  /* 0x00000020230e7223 */ /* 0x000fe4000001000e */
[----:B------:R-:W4:Y:S01]  /*11c0*/  LDG.E.CONSTANT R32, desc[UR8][R30.64+0x304] ;  /* 0x000304081e207981 */ /* 0x000f22000c1e9900 */
[C---:B------:R-:W-:Y:S02]  /*11d0*/  SHF.L.U32 R35, R9.reuse, 0x10, RZ ;  /* 0x0000001009237819 */ /* 0x040fe400000006ff */
[----:B------:R-:W-:Y:S01]  /*11e0*/  PRMT R9, R9, 0x7632, R9 ;  /* 0x0000763209097816 */ /* 0x000fe20000000009 */
[----:B--2---:R-:W-:-:S04]  /*11f0*/  IMAD.U32 R36, R34, 0x10000, RZ ;  /* 0x0001000022247824 */ /* 0x004fc800078e00ff */
[----:B------:R-:W-:Y:S01]  /*1200*/  FFMA.FTZ R12, R35, R36, R12 ;  /* 0x00000024230c7223 */ /* 0x000fe2000001000c */
[----:B------:R-:W-:Y:S01]  /*1210*/  PRMT R35, R34, 0x7632, R35 ;  /* 0x0000763222237816 */ /* 0x000fe20000000023 */
[----:B------:R-:W-:Y:S02]  /*1220*/  IMAD.U32 R34, R9, 0x10000, RZ ;  /* 0x0001000009227824 */ /* 0x000fe400078e00ff */
[C---:B------:R-:W-:Y:S01]  /*1230*/  IMAD.U32 R36, R10.reuse, 0x10000, RZ ;  /* 0x000100000a247824 */ /* 0x040fe200078e00ff */
[----:B------:R-:W-:Y:S01]  /*1240*/  PRMT R10, R10, 0x7632, R10 ;  /* 0x000076320a0a7816 */ /* 0x000fe2000000000a */
[C---:B---3--:R-:W-:Y:S01]  /*1250*/  IMAD.U32 R9, R13.reuse, 0x10000, RZ ;  /* 0x000100000d097824 */ /* 0x048fe200078e00ff */
[----:B------:R-:W-:-:S03]  /*1260*/  PRMT R13, R13, 0x7632, R13 ;  /* 0x000076320d0d7816 */ /* 0x000fc6000000000d */
[----:B------:R-:W-:Y:S01]  /*1270*/  FFMA.FTZ R33, R36, R9, R33 ;  /* 0x0000000924217223 */ /* 0x000fe20000010021 */
[----:B------:R-:W-:Y:S01]  /*1280*/  SHF.L.U32 R9, R10, 0x10, RZ ;  /* 0x000000100a097819 */ /* 0x000fe200000006ff */
[----:B------:R-:W-:Y:S01]  /*1290*/  IMAD.U32 R10, R13, 0x10000, RZ ;  /* 0x000100000d0a7824 */ /* 0x000fe200078e00ff */
[----:B------:R-:W-:Y:S02]  /*12a0*/  SHF.L.U32 R35, R35, 0x10, RZ ;  /* 0x0000001023237819 */ /* 0x000fe400000006ff */
[----:B----4-:R-:W-:Y:S01]  /*12b0*/  SHF.L.U32 R13, R32, 0x10, RZ ;  /* 0x00000010200d7819 */ /* 0x010fe200000006ff */
[----:B------:R-:W-:Y:S01]  /*12c0*/  FFMA.FTZ R10, R9, R10, R14 ;  /* 0x0000000a090a7223 */ /* 0x000fe2000001000e */
[C---:B------:R-:W-:Y:S02]  /*12d0*/  IMAD.U32 R9, R11.reuse, 0x10000, RZ ;  /* 0x000100000b097824 */ /* 0x040fe400078e00ff */
[----:B------:R-:W-:Y:S01]  /*12e0*/  FFMA.FTZ R34, R34, R35, R15 ;  /* 0x0000002322227223 */ /* 0x000fe2000001000f */
[----:B------:R-:W-:Y:S01]  /*12f0*/  PRMT R11, R11, 0x7632, R11 ;  /* 0x000076320b0b7816 */ /* 0x000fe2000000000b */
[----:B------:R-:W2:Y:S01]  /*1300*/  LDG.E.CONSTANT R35, desc[UR8][R30.64+0x404] ;  /* 0x000404081e237981 */ /* 0x000ea2000c1e9900 */
[----:B------:R-:W-:-:S03]  /*1310*/  FFMA.FTZ R9, R9, R13, R12 ;  /* 0x0000000d09097223 */ /* 0x000fc6000001000c */
[----:B------:R-:W0:Y:S01]  /*1320*/  LDS.128 R12, [R6+UR12+0x20] ;  /* 0x0000200c060c7984 */ /* 0x000e220008000c00 */
[----:B------:R-:W-:Y:S01]  /*1330*/  PRMT R32, R32, 0x7632, R32 ;  /* 0x0000763220207816 */ /* 0x000fe20000000020 */
[----:B------:R-:W-:-:S04]  /*1340*/  IMAD.U32 R11, R11, 0x10000, RZ ;  /* 0x000100000b0b7824 */ /* 0x000fc800078e00ff */
[----:B------:R-:W-:-:S04]  /*1350*/  IMAD.U32 R32, R32, 0x10000, RZ ;  /* 0x0001000020207824 */ /* 0x000fc800078e00ff */
[----:B------:R-:W-:Y:S01]  /*1360*/  FFMA.FTZ R34, R11, R32, R34 ;  /* 0x000000200b227223 */ /* 0x000fe20000010022 */
        /* <DEDUP_REMOVED lines=12> */
[----:B------:R-:W-:-:S04]  /*1430*/  PRMT R13, R13, 0x7632, R13 ;  /* 0x000076320d0d7816 */ /* 0x000fc8000000000d */
[----:B------:R-:W-:Y:S01]  /*1440*/  SHF.L.U32 R13, R13, 0x10, RZ ;  /* 0x000000100d0d7819 */ /* 0x000fe200000006ff */
[C---:B--2---:R-:W-:Y:S01]  /*1450*/  IMAD.U32 R36, R35.reuse, 0x10000, RZ ;  /* 0x0001000023247824 */ /* 0x044fe200078e00ff */
[----:B------:R-:W-:-:S05]  /*1460*/  PRMT R35, R35, 0x7632, R35 ;  /* 0x0000763223237816 */ /* 0x000fca0000000023 */
[----:B------:R-:W-:Y:S02]  /*1470*/  IMAD.U32 R35, R35, 0x10000, RZ ;  /* 0x0001000023237824 */ /* 0x000fe400078e00ff */
[----:B------:R-:W-:Y:S01]  /*1480*/  FFMA.FTZ R9, R8, R36, R9 ;  /* 0x0000002408097223 */ /* 0x000fe20000010009 */
[C---:B------:R-:W-:Y:S02]  /*1490*/  IMAD.U32 R8, R14.reuse, 0x10000, RZ ;  /* 0x000100000e087824 */ /* 0x040fe400078e00ff */
[----:B------:R-:W-:Y:S01]  /*14a0*/  FFMA.FTZ R34, R13, R35, R34 ;  /* 0x000000230d227223 */ /* 0x000fe20000010022 */
[----:B------:R-:W-:Y:S01]  /*14b0*/  PRMT R14, R14, 0x7632, R14 ;  /* 0x000076320e0e7816 */ /* 0x000fe2000000000e */
[----:B------:R-:W2:Y:S01]  /*14c0*/  LDG.E.CONSTANT R35, desc[UR8][R30.64+0x704] ;  /* 0x000704081e237981 */ /* 0x000ea2000c1e9900 */
[C---:B---3--:R-:W-:Y:S02]  /*14d0*/  SHF.L.U32 R13, R11.reuse, 0x10, RZ ;  /* 0x000000100b0d7819 */ /* 0x048fe400000006ff */
[----:B------:R-:W-:-:S03]  /*14e0*/  PRMT R11, R11, 0x7632, R11 ;  /* 0x000076320b0b7816 */ /* 0x000fc6000000000b */
[----:B------:R-:W-:Y:S01]  /*14f0*/  FFMA.FTZ R33, R8, R13, R33 ;  /* 0x0000000d08217223 */ /* 0x000fe20000010021 */
[----:B------:R-:W-:Y:S01]  /*1500*/  IMAD.U32 R13, R14, 0x10000, RZ ;  /* 0x000100000e0d7824 */ /* 0x000fe200078e00ff */
[----:B------:R-:W-:Y:S01]  /*1510*/  SHF.L.U32 R14, R15, 0x10, RZ ;  /* 0x000000100f0e7819 */ /* 0x000fe200000006ff */
[----:B------:R-:W-:Y:S02]  /*1520*/  IMAD.U32 R11, R11, 0x10000, RZ ;  /* 0x000100000b0b7824 */ /* 0x000fe400078e00ff */
[----:B----4-:R-:W-:Y:S02]  /*1530*/  IMAD.U32 R8, R32, 0x10000, RZ ;  /* 0x0001000020087824 */ /* 0x010fe400078e00ff */
[----:B------:R-:W-:Y:S02]  /*1540*/  FFMA.FTZ R13, R13, R11, R10 ;  /* 0x0000000b0d0d7223 */ /* 0x000fe4000001000a */
[----:B------:R-:W-:Y:S02]  /*1550*/  FFMA.FTZ R14, R14, R8, R9 ;  /* 0x000000080e0e7223 */ /* 0x000fe40000010009 */
[----:B------:R-:W0:Y:S01]  /*1560*/  LDS.128 R8, [R6+UR12+0x30] ;  /* 0x0000300c06087984 */ /* 0x000e220008000c00 */
[----:B------:R-:W-:-:S02]  /*1570*/  PRMT R15, R15, 0x7632, R15 ;  /* 0x000076320f0f7816 */ /* 0x000fc4000000000f */
[----:B------:R-:W-:-:S03]  /*1580*/  PRMT R32, R32, 0x7632, R32 ;  /* 0x0000763220207816 */ /* 0x000fc60000000020 */
[----:B------:R-:W-:Y:S01]  /*1590*/  IMAD.U32 R15, R15, 0x10000, RZ ;  /* 0x000100000f0f7824 */ /* 0x000fe200078e00ff */
[----:B------:R-:W-:-:S05]  /*15a0*/  SHF.L.U32 R32, R32, 0x10, RZ ;  /* 0x0000001020207819 */ /* 0x000fca00000006ff */
[----:B------:R-:W-:Y:S01]  /*15b0*/  FFMA.FTZ R34, R15, R32, R34 ;  /* 0x000000200f227223 */ /* 0x000fe20000010022 */
[----:B------:R-:W-:Y:S02]  /*15c0*/  IMAD.U32 R15, R12, 0x10000, RZ ;  /* 0x000100000c0f7824 */ /* 0x000fe400078e00ff */
[----:B0-----:R-:W-:-:S04]  /*15d0*/  IMAD.U32 R32, R8, 0x10000, RZ ;  /* 0x0001000008207824 */ /* 0x001fc800078e00ff */
[----:B------:R-:W-:Y:S02]  /*15e0*/  FFMA.FTZ R33, R32, R15, R33 ;  /* 0x0000000f20217223 */ /* 0x000fe40000010021 */
[----:B------:R-:W3:Y:S04]  /*15f0*/  LDG.E.CONSTANT R15, desc[UR8][R30.64+0x604] ;  /* 0x000604081e0f7981 */ /* 0x000ee8000c1e9900 */
[----:B------:R-:W4:Y:S01]  /*1600*/  LDG.E.CONSTANT R32, desc[UR8][R30.64+0x700] ;  /* 0x000700081e207981 */ /* 0x000f22000c1e9900 */
[----:B------:R-:W-:Y:S02]  /*1610*/  PRMT R8, R8, 0x7632, R8 ;  /* 0x0000763208087816 */ /* 0x000fe40000000008 */
[----:B------:R-:W-:Y:S02]  /*1620*/  PRMT R12, R12, 0x7632, R12 ;  /* 0x000076320c0c7816 */ /* 0x000fe4000000000c */
[----:B------:R-:W-:-:S03]  /*1630*/  SHF.L.U32 R8, R8, 0x10, RZ ;  /* 0x0000001008087819 */ /* 0x000fc600000006ff */
[----:B------:R-:W-:Y:S02]  /*1640*/  IMAD.U32 R12, R12, 0x10000, RZ ;  /* 0x000100000c0c7824 */ /* 0x000fe400078e00ff */
[C---:B------:R-:W-:Y:S02]  /*1650*/  IMAD.U32 R37, R9.reuse, 0x10000, RZ ;  /* 0x0001000009257824 */ /* 0x040fe400078e00ff */
[----:B------:R-:W-:Y:S01]  /*1660*/  FFMA.FTZ R13, R8, R12, R13 ;  /* 0x0000000c080d7223 */ /* 0x000fe2000001000d */
[----:B------:R-:W-:-:S05]  /*1670*/  PRMT R9, R9, 0x7632, R9 ;  /* 0x0000763209097816 */ /* 0x000fca0000000009 */
[----:B------:R-:W-:Y:S01]  /*1680*/  IMAD.U32 R9, R9, 0x10000, RZ ;  /* 0x0001000009097824 */ /* 0x000fe200078e00ff */
[----:B------:R-:W-:Y:S01]  /*1690*/  UMOV UR4, 0xffffffff ;  /* 0xffffffff00047882 */ /* 0x000fe20000000000 */
[----:B------:R-:W-:Y:S02]  /*16a0*/  ISETP.NE.AND P0, PT, R29, RZ, PT ;  /* 0x000000ff1d00720c */ /* 0x000fe40003f05270 */
[----:B-----5:R-:W-:Y:S02]  /*16b0*/  FSETP.NEU.FTZ.AND P1, PT, R2, RZ, PT ;  /* 0x000000ff0200720b */ /* 0x020fe40003f3d000 */
[----:B---3--:R-:W-:Y:S01]  /*16c0*/  SHF.L.U32 R8, R15, 0x10, RZ ;  /* 0x000000100f087819 */ /* 0x008fe200000006ff */
[----:B----4-:R-:W-:-:S04]  /*16d0*/  IMAD.U32 R12, R32, 0x10000, RZ ;  /* 0x00010000200c7824 */ /* 0x010fc800078e00ff */
[----:B------:R-:W-:Y:S01]  /*16e0*/  FFMA.FTZ R14, R37, R8, R14 ;  /* 0x00000008250e7223 */ /* 0x000fe2000001000e */
[C---:B------:R-:W-:Y:S01]  /*16f0*/  IMAD.U32 R8, R10.reuse, 0x10000, RZ ;  /* 0x000100000a087824 */ /* 0x040fe200078e00ff */
[----:B------:R-:W-:Y:S02]  /*1700*/  PRMT R10, R10, 0x7632, R10 ;  /* 0x000076320a0a7816 */ /* 0x000fe4000000000a */
[----:B------:R-:W-:Y:S01]  /*1710*/  PRMT R32, R32, 0x7632, R32 ;  /* 0x0000763220207816 */ /* 0x000fe20000000020 */
[----:B------:R-:W-:Y:S01]  /*1720*/  FFMA.FTZ R33, R8, R12, R33 ;  /* 0x0000000c08217223 */ /* 0x000fe20000010021 */
[----:B------:R-:W-:Y:S02]  /*1730*/  SHF.L.U32 R8, R10, 0x10, RZ ;  /* 0x000000100a087819 */ /* 0x000fe400000006ff */
[----:B------:R-:W-:Y:S01]  /*1740*/  PRMT R15, R15, 0x7632, R15 ;  /* 0x000076320f0f7816 */ /* 0x000fe2000000000f */
[----:B------:R-:W-:Y:S01]  /*1750*/  IMAD.U32 R32, R32, 0x10000, RZ ;  /* 0x0001000020207824 */ /* 0x000fe200078e00ff */
[C---:B------:R-:W-:Y:S01]  /*1760*/  PRMT R10, R11.reuse, 0x7632, R10 ;  /* 0x000076320b0a7816 */ /* 0x040fe2000000000a */
[----:B------:R-:W-:Y:S01]  /*1770*/  IMAD.U32 R11, R11, 0x10000, RZ ;  /* 0x000100000b0b7824 */ /* 0x000fe200078e00ff */
[----:B--2---:R-:W-:Y:S01]  /*1780*/  PRMT R12, R35, 0x7632, R12 ;  /* 0x00007632230c7816 */ /* 0x004fe2000000000c */
[----:B------:R-:W-:Y:S01]  /*1790*/  FFMA.FTZ R8, R8, R32, R13 ;  /* 0x0000002008087223 */ /* 0x000fe2000001000d */
[----:B------:R-:W-:Y:S01]  /*17a0*/  SHF.L.U32 R15, R15, 0x10, RZ ;  /* 0x000000100f0f7819 */ /* 0x000fe200000006ff */
[----:B------:R-:W-:Y:S01]  /*17b0*/  IMAD.U32 R35, R35, 0x10000, RZ ;  /* 0x0001000023237824 */ /* 0x000fe200078e00ff */
[----:B------:R-:W-:Y:S01]  /*17c0*/  SHF.L.U32 R10, R10, 0x10, RZ ;  /* 0x000000100a0a7819 */ /* 0x000fe200000006ff */
[----:B------:R-:W-:-:S02]  /*17d0*/  IMAD.U32 R12, R12, 0x10000, RZ ;  /* 0x000100000c0c7824 */ /* 0x000fc400078e00ff */
[----:B------:R-:W-:Y:S01]  /*17e0*/  FADD.FTZ R8, R33, R8 ;  /* 0x0000000821087221 */ /* 0x000fe20000010000 */
[----:B------:R-:W-:Y:S01]  /*17f0*/  FFMA.FTZ R9, R9, R15, R34 ;  /* 0x0000000f09097223 */ /* 0x000fe20000010022 */
[----:B------:R-:W-:-:S03]  /*1800*/  FFMA.FTZ R11, R11, R35, R14 ;  /* 0x000000230b0b7223 */ /* 0x000fc6000001000e */
[----:B------:R-:W-:Y:S01]  /*1810*/  FFMA.FTZ R9, R10, R12, R9 ;  /* 0x0000000c0a097223 */ /* 0x000fe20000010009 */
[----:B------:R-:W-:-:S04]  /*1820*/  FADD.FTZ R8, R11, R8 ;  /* 0x000000080b087221 */ /* 0x000fc80000010000 */
[----:B------:R-:W-:Y:S01]  /*1830*/  FADD.FTZ R8, R9, R8 ;  /* 0x0000000809087221 */ /* 0x000fe20000010000 */
[----:B------:R-:W-:Y:S06]  /*1840*/  BRA.DIV UR4, `(.L_x_18826) ;  /* 0x0000003a04347947 */ /* 0x000fec000b800000 */
[----:B------:R0:W1:Y:S02]  /*1850*/  SHFL.BFLY PT, R9, R8, 0x1, 0x1f ;  /* 0x0c201f0008097f89 */ /* 0x00006400000e0000 */
.L_x_18866:
        /* <DEDUP_REMOVED lines=12> */
.L_x_18825:
[----:B------:R-:W-:Y:S05]  /*1920*/  BSYNC B1 ;  /* 0x0000000000017941 */ /* 0x000fea0003800000 */
.L_x_18823:
[----:B------:R-:W-:Y:S01]  /*1930*/  VIADD R21, R21, 0x4 ;  /* 0x0000000415157836 */ /* 0x000fe20000000000 */
[----:B------:R-:W-:Y:S01]  /*1940*/  IADD3 R22, P1, PT, R22, 0x10, RZ ;  /* 0x0000001016167810 */ /* 0x000fe20007f3e0ff */
[----:B0-----:R-:W-:Y:S01]  /*1950*/  VIADD R28, R28, 0x100 ;  /* 0x000001001c1c7836 */ /* 0x001fe20000000000 */
[----:B------:R-:W-:Y:S01]  /*1960*/  IADD3 R25, PT, PT, R25, 0x40, RZ ;  /* 0x0000004019197810 */ /* 0x000fe20007ffe0ff */
[----:B------:R-:W-:Y:S01]  /*1970*/  VIADD R26, R26, 0x40 ;  /* 0x000000401a1a7836 */ /* 0x000fe20000000000 */
[----:B------:R-:W-:Y:S01]  /*1980*/  ISETP.GE.AND P0, PT, R21, UR7, PT ;  /* 0x0000000715007c0c */ /* 0x000fe2000bf06270 */
[----:B------:R-:W-:Y:S01]  /*1990*/  VIADD R24, R24, 0x40 ;  /* 0x0000004018187836 */ /* 0x000fe20000000000 */
[----:B------:R-:W-:-:S11]  /*19a0*/  IADD3.X R23, PT, PT, RZ, R23, RZ, P1, !PT ;  /* 0x00000017ff177210 */ /* 0x000fd60000ffe4ff */
[----:B------:R-:W-:Y:S05]  /*19b0*/  @!P0 BRA `(.L_x_18827) ;  /* 0xfffffff000508947 */ /* 0x000fea000383ffff */
.L_x_18822:
[----:B------:R-:W-:Y:S05]  /*19c0*/  BSYNC B0 ;  /* 0x0000000000007941 */ /* 0x000fea0003800000 */
.L_x_18821:
        /* <DEDUP_REMOVED lines=12> */
.L_x_18872:
[----:B------:R-:W2:Y:S01]  /*1a90*/  S2R R9, SR_CgaCtaId ;  /* 0x0000000000097919 */ /* 0x000ea20000008800 */
[----:B------:R-:W-:Y:S01]  /*1aa0*/  MOV R8, 0x400 ;  /* 0x0000040000087802 */ /* 0x000fe20000000f00 */
[----:B------:R-:W-:Y:S05]  /*1ab0*/  WARPSYNC.ALL ;  /* 0x0000000000007948 */ /* 0x000fea0003800000 */
[----:B------:R-:W-:Y:S01]  /*1ac0*/  VIADD R6, R8, 0x80 ;  /* 0x0000008008067836 */ /* 0x000fe20000000000 */
[----:B------:R-:W-:Y:S02]  /*1ad0*/  ISETP.NE.AND P3, PT, R12, RZ, PT ;  /* 0x000000ff0c00720c */ /* 0x000fe40003f65270 */
[----:B-1----:R-:W-:-:S02]  /*1ae0*/  FMNMX.FTZ R11, R10, R11, !PT ;  /* 0x0000000b0a0b7209 */ /* 0x002fc40007810000 */
[----:B--2---:R-:W-:-:S05]  /*1af0*/  LEA R13, R9, R6, 0x18 ;  /* 0x00000006090d7211 */ /* 0x004fca00078ec0ff */
[----:B------:R-:W-:-:S05]  /*1b00*/  IMAD R6, R30, 0x4, R13 ;  /* 0x000000041e067824 */ /* 0x000fca00078e020d */
[----:B------:R-:W-:Y:S01]  /*1b10*/  @!P3 STS [R6], R11 ;  /* 0x0000000b0600b388 */ /* 0x000fe20000000800 */
[----:B------:R-:W-:Y:S01]  /*1b20*/  BAR.SYNC.DEFER_BLOCKING 0x0 ;  /* 0x0000000000007b1d */ /* 0x000fe20000010000 */
[C---:B------:R-:W-:Y:S01]  /*1b30*/  ISETP.GT.U32.AND P2, PT, R12.reuse, 0x3, PT ;  /* 0x000000030c00780c */ /* 0x040fe20003f44070 */
[----:B------:R-:W-:Y:S01]  /*1b40*/  UIADD3 UR4, UPT, UPT, UR10, 0xf, URZ ;  /* 0x0000000f0a047890 */ /* 0x000fe2000fffe0ff */
[----:B0-----:R-:W-:Y:S01]  /*1b50*/  LEA R10, R12, R13, 0x2 ;  /* 0x0000000d0c0a7211 */ /* 0x001fe200078e10ff */
[----:B------:R-:W-:Y:S02]  /*1b60*/  IMAD.MOV.U32 R12, RZ, RZ, -0x800001 ;  /* 0xff7fffffff0c7424 */ /* 0x000fe400078e00ff */
[----:B------:R-:W-:Y:S01]  /*1b70*/  USHF.R.S32.HI UR6, URZ, 0x1f, UR4 ;  /* 0x0000001fff067899 */ /* 0x000fe20008011404 */
[----:B------:R-:W-:Y:S03]  /*1b80*/  BSSY.RECONVERGENT B0, `(.L_x_18829) ;  /* 0x00000ef000007945 */ /* 0x000fe60003800200 */
        /* <DEDUP_REMOVED lines=30> */
.L_x_18833:
        /* <DEDUP_REMOVED lines=11> */
.L_x_18832:
[----:B------:R-:W-:Y:S05]  /*1e20*/  BSYNC.RECONVERGENT B1 ;  /* 0x0000000000017941 */ /* 0x000fea0003800200 */
.L_x_18831:
        /* <DEDUP_REMOVED lines=13> */
.L_x_18836:
[----:B------:R-:W0:Y:S01]  /*1f00*/  LDS R32, [R13] ;  /* 0x000000000d207984 */ /* 0x000e220000000800 */
[----:B------:R-:W-:-:S03]  /*1f10*/  VIADD R15, R15, 0x800 ;  /* 0x000008000f0f7836 */ /* 0x000fc60000000000 */
[----:B------:R-:W1:Y:S02]  /*1f20*/  LDS R34, [R13+0x200] ;  /* 0x000200000d227984 */ /* 0x000e640000000800 */
[----:B------:R-:W-:Y:S02]  /*1f30*/  ISETP.GE.AND P4, PT, R15, R12, PT ;  /* 0x0000000c0f00720c */ /* 0x000fe40003f86270 */
[----:B------:R-:W2:Y:S04]  /*1f40*/  LDS R18, [R13+-0x400] ;  /* 0xfffc00000d127984 */ /* 0x000ea80000000800 */
[----:B------:R-:W3:Y:S04]  /*1f50*/  LDS R20, [R13+-0x200] ;  /* 0xfffe00000d147984 */ /* 0x000ee80000000800 */
[----:B------:R-:W4:Y:S04]  /*1f60*/  LDS R22, [R13+0x400] ;  /* 0x000400000d167984 */ /* 0x000f280000000800 */
[----:B------:R-:W-:Y:S04]  /*1f70*/  LDS R26, [R13+0x800] ;  /* 0x000800000d1a7984 */ /* 0x000fe80000000800 */
[----:B------:R-:W5:Y:S04]  /*1f80*/  LDS R24, [R13+0x600] ;  /* 0x000600000d187984 */ /* 0x000f680000000800 */
[----:B------:R-:W5:Y:S04]  /*1f90*/  LDS R28, [R13+0xa00] ;  /* 0x000a00000d1c7984 */ /* 0x000f680000000800 */
        /* <DEDUP_REMOVED lines=8> */
[----:B------:R-:W-:Y:S01]  /*2020*/  FMUL.FTZ R21, R21, 1.4426950216293334961 ;  /* 0x3fb8aa3b15157820 */ /* 0x000fe20000410000 */
[C---:B---3--:R-:W-:Y:S02]  /*2030*/  FADD.FTZ R20, -R11.reuse, R20 ;  /* 0x000000140b147221 */ /* 0x048fe40000010100 */
[----:B------:R-:W-:Y:S01]  /*2040*/  FMUL.FTZ R17, R18, 1.4426950216293334961 ;  /* 0x3fb8aa3b12117820 */ /* 0x000fe20000410000 */
[----:B----4-:R-:W-:Y:S01]  /*2050*/  FADD.FTZ R23, -R11, R22 ;  /* 0x000000160b177221 */ /* 0x010fe20000010100 */
[----:B------:R-:W-:Y:S01]  /*2060*/  FMUL.FTZ R18, R20, 1.4426950216293334961 ;  /* 0x3fb8aa3b14127820 */ /* 0x000fe20000410000 */
[----:B------:R-:W1:Y:S02]  /*2070*/  MUFU.EX2 R22, R21 ;  /* 0x0000001500167308 */ /* 0x000e640000000800 */
[----:B------:R-:W-:-:S02]  /*2080*/  FMUL.FTZ R29, R23, 1.4426950216293334961 ;  /* 0x3fb8aa3b171d7820 */ /* 0x000fc40000410000 */
[----:B------:R-:W2:Y:S01]  /*2090*/  LDS R23, [R13+0x1200] ;  /* 0x001200000d177984 */ /* 0x000ea20000000800 */
[----:B-----5:R-:W-:-:S03]  /*20a0*/  FADD.FTZ R25, -R11, R24 ;  /* 0x000000180b197221 */ /* 0x020fc60000010100 */
[----:B------:R3:W4:Y:S01]  /*20b0*/  MUFU.EX2 R20, R19 ;  /* 0x0000001300147308 */ /* 0x0007220000000800 */
[----:B------:R-:W-:Y:S02]  /*20c0*/  FMUL.FTZ R31, R25, 1.4426950216293334961 ;  /* 0x3fb8aa3b191f7820 */ /* 0x000fe40000410000 */
[----:B------:R-:W5:Y:S05]  /*20d0*/  LDS R25, [R13+0x1600] ;  /* 0x001600000d197984 */ /* 0x000f6a0000000800 */
[----:B------:R-:W4:Y:S01]  /*20e0*/  MUFU.EX2 R17, R17 ;  /* 0x0000001100117308 */ /* 0x000f220000000800 */
[----:B---3--:R-:W-:Y:S01]  /*20f0*/  FADD.FTZ R19, -R11, R26 ;  /* 0x0000001a0b137221 */ /* 0x008fe20000010100 */
[----:B-1----:R-:W-:Y:S03]  /*2100*/  STS [R13+0x200], R22 ;  /* 0x000200160d007388 */ /* 0x002fe60000000800 */
[----:B------:R-:W-:Y:S01]  /*2110*/  FMUL.FTZ R33, R19, 1.4426950216293334961 ;  /* 0x3fb8aa3b13217820 */ /* 0x000fe20000410000 */
[C---:B------:R-:W-:Y:S01]  /*2120*/  FADD.FTZ R19, -R11.reuse, R28 ;  /* 0x0000001c0b137221 */ /* 0x040fe20000010100 */
[----:B0-----:R-:W-:Y:S01]  /*2130*/  FADD.FTZ R21, -R11, R32 ;  /* 0x000000200b157221 */ /* 0x001fe20000010100 */
[----:B------:R-:W0:Y:S02]  /*2140*/  MUFU.EX2 R18, R18 ;  /* 0x0000001200127308 */ /* 0x000e240000000800 */
[----:B------:R-:W-:Y:S01]  /*2150*/  FMUL.FTZ R35, R19, 1.4426950216293334961 ;  /* 0x3fb8aa3b13237820 */ /* 0x000fe20000410000 */
[----:B----4-:R-:W-:Y:S04]  /*2160*/  STS [R13], R20 ;  /* 0x000000140d007388 */ /* 0x010fe80000000800 */
[----:B------:R-:W1:Y:S01]  /*2170*/  LDS R19, [R13+0x1800] ;  /* 0x001800000d137984 */ /* 0x000e620000000800 */
[----:B------:R3:W4:Y:S03]  /*2180*/  MUFU.EX2 R24, R29 ;  /* 0x0000001d00187308 */ /* 0x0007260000000800 */
[----:B------:R-:W-:Y:S05]  /*2190*/  STS [R13+-0x400], R17 ;  /* 0xfffc00110d007388 */ /* 0x000fea0000000800 */
[----:B------:R4:W5:Y:S01]  /*21a0*/  MUFU.EX2 R26, R31 ;  /* 0x0000001f001a7308 */ /* 0x0009620000000800 */
[----:B---3--:R-:W-:Y:S01]  /*21b0*/  FMUL.FTZ R29, R21, 1.4426950216293334961 ;  /* 0x3fb8aa3b151d7820 */ /* 0x008fe20000410000 */
[----:B0-----:R-:W-:Y:S01]  /*21c0*/  STS [R13+-0x200], R18 ;  /* 0xfffe00120d007388 */ /* 0x001fe20000000800 */
[----:B--2---:R-:W-:-:S03]  /*21d0*/  FADD.FTZ R37, -R11, R23 ;  /* 0x000000170b257221 */ /* 0x004fc60000010100 */
[----:B------:R-:W0:Y:S01]  /*21e0*/  LDS R21, [R13+0x1a00] ;  /* 0x001a00000d157984 */ /* 0x000e220000000800 */
[----:B------:R-:W-:Y:S01]  /*21f0*/  FMUL.FTZ R37, R37, 1.4426950216293334961 ;  /* 0x3fb8aa3b25257820 */ /* 0x000fe20000410000 */
[----:B------:R2:W3:Y:S01]  /*2200*/  MUFU.EX2 R28, R33 ;  /* 0x00000021001c7308 */ /* 0x0004e20000000800 */
[C---:B----4-:R-:W-:Y:S01]  /*2210*/  FADD.FTZ R31, -R11.reuse, R34 ;  /* 0x000000220b1f7221 */ /* 0x050fe20000010100 */
[----:B------:R-:W-:Y:S01]  /*2220*/  STS [R13+0x400], R24 ;  /* 0x000400180d007388 */ /* 0x000fe20000000800 */
[----:B-----5:R-:W-:Y:S02]  /*2230*/  FADD.FTZ R25, -R11, R25 ;  /* 0x000000190b197221 */ /* 0x020fe40000010100 */
[----:B------:R-:W-:Y:S02]  /*2240*/  FMUL.FTZ R31, R31, 1.4426950216293334961 ;  /* 0x3fb8aa3b1f1f7820 */ /* 0x000fe40000410000 */
[----:B------:R-:W-:Y:S01]  /*2250*/  FMUL.FTZ R25, R25, 1.4426950216293334961 ;  /* 0x3fb8aa3b19197820 */ /* 0x000fe20000410000 */
[----:B------:R4:W5:Y:S01]  /*2260*/  MUFU.EX2 R34, R29 ;  /* 0x0000001d00227308 */ /* 0x0009620000000800 */
[----:B--2---:R-:W-:Y:S01]  /*2270*/  FADD.FTZ R33, -R11, R36 ;  /* 0x000000240b217221 */ /* 0x004fe20000010100 */
[----:B------:R-:W-:Y:S03]  /*2280*/  STS [R13+0x600], R26 ;  /* 0x0006001a0d007388 */ /* 0x000fe60000000800 */
[----:B------:R-:W-:-:S03]  /*2290*/  FMUL.FTZ R33, R33, 1.4426950216293334961 ;  /* 0x3fb8aa3b21217820 */ /* 0x000fc60000410000 */
[----:B------:R2:W1:Y:S01]  /*22a0*/  MUFU.EX2 R32, R35 ;  /* 0x0000002300207308 */ /* 0x0004620000000800 */
[----:B----4-:R-:W-:Y:S01]  /*22b0*/  FADD.FTZ R29, R17, R14 ;  /* 0x0000000e111d7221 */ /* 0x010fe20000010000 */
[----:B---3--:R-:W-:Y:S03]  /*22c0*/  STS [R13+0x800], R28 ;  /* 0x0008001c0d007388 */ /* 0x008fe60000000800 */
[----:B------:R-:W-:-:S03]  /*22d0*/  FADD.FTZ R29, R29, R18 ;  /* 0x000000121d1d7221 */ /* 0x000fc60000010000 */
[----:B------:R1:W3:Y:S01]  /*22e0*/  MUFU.EX2 R36, R31 ;  /* 0x0000001f00247308 */ /* 0x0002e20000000800 */
[----:B------:R-:W-:Y:S01]  /*22f0*/  FADD.FTZ R29, R29, R20 ;  /* 0x000000141d1d7221 */ /* 0x000fe20000010000 */
[----:B--2---:R-:W-:Y:S01]  /*2300*/  FADD.FTZ R35, -R11, R27 ;  /* 0x0000001b0b237221 */ /* 0x004fe20000010100 */
[----:B-----5:R-:W-:Y:S02]  /*2310*/  STS [R13+0xc00], R34 ;  /* 0x000c00220d007388 */ /* 0x020fe40000000800 */
[----:B------:R-:W-:Y:S01]  /*2320*/  FADD.FTZ R29, R29, R22 ;  /* 0x000000161d1d7221 */ /* 0x000fe20000010000 */
[----:B------:R-:W-:Y:S02]  /*2330*/  FMUL.FTZ R14, R35, 1.4426950216293334961 ;  /* 0x3fb8aa3b230e7820 */ /* 0x000fe40000410000 */
[----:B------:R-:W2:Y:S01]  /*2340*/  MUFU.EX2 R23, R33 ;  /* 0x0000002100177308 */ /* 0x000ea20000000800 */
[----:B------:R-:W-:Y:S01]  /*2350*/  FADD.FTZ R29, R29, R24 ;  /* 0x000000181d1d7221 */ /* 0x000fe20000010000 */
[----:B-1----:R-:W-:Y:S01]  /*2360*/  FADD.FTZ R31, -R11, R19 ;  /* 0x000000130b1f7221 */ /* 0x002fe20000010100 */
[----:B------:R-:W-:Y:S02]  /*2370*/  STS [R13+0xa00], R32 ;  /* 0x000a00200d007388 */ /* 0x000fe40000000800 */
[----:B------:R-:W-:Y:S01]  /*2380*/  FADD.FTZ R29, R29, R26 ;  /* 0x0000001a1d1d7221 */ /* 0x000fe20000010000 */
[----:B0-----:R-:W-:Y:S01]  /*2390*/  FADD.FTZ R21, -R11, R21 ;  /* 0x000000150b157221 */ /* 0x001fe20000010100 */
        /* <DEDUP_REMOVED lines=24> */
[----:B0-----:R-:W-:Y:S01]  /*2520*/  VIADD R13, R13, 0x2000 ;  /* 0x000020000d0d7836 */ /* 0x001fe20000000000 */
[----:B------:R-:W-:Y:S06]  /*2530*/  @!P4 BRA `(.L_x_18836) ;  /* 0xfffffff80070c947 */ /* 0x000fec000383ffff */
.L_x_18835:
[----:B------:R-:W-:Y:S05]  /*2540*/  BSYNC.RECONVERGENT B1 ;  /* 0x0000000000017941 */ /* 0x000fea0003800200 */
.L_x_18834:
        /* <DEDUP_REMOVED lines=55> */
.L_x_18838:
[----:B------:R-:W-:Y:S05]  /*28c0*/  BSYNC.RECONVERGENT B1 ;  /* 0x0000000000017941 */ /* 0x000fea0003800200 */
.L_x_18837:
        /* <DEDUP_REMOVED lines=26> */
.L_x_18830:
[----:B------:R-:W-:Y:S05]  /*2a70*/  BSYNC.RECONVERGENT B0 ;  /* 0x0000000000007941 */ /* 0x000fea0003800200 */
.L_x_18829:
        /* <DEDUP_REMOVED lines=39> */
.L_x_18843:
[----:B------:R-:W0:Y:S01]  /*2cf0*/  LDS R13, [R10] ;  /* 0x000000000a0d7984 */ /* 0x000e220000000800 */
[----:B------:R-:W-:-:S04]  /*2d00*/  IADD3 R12, PT, PT, R12, 0x1, RZ ;  /* 0x000000010c0c7810 */ /* 0x000fc80007ffe0ff */
[----:B------:R-:W-:Y:S01]  /*2d10*/  ISETP.NE.AND P0, PT, R12, RZ, PT ;  /* 0x000000ff0c00720c */ /* 0x000fe20003f05270 */
[----:B0-----:R-:W-:-:S05]  /*2d20*/  FMUL.FTZ R13, R13, R6 ;  /* 0x000000060d0d7220 */ /* 0x001fca0000410000 */
[----:B------:R0:W-:Y:S02]  /*2d30*/  STS [R10], R13 ;  /* 0x0000000d0a007388 */ /* 0x0001e40000000800 */
[----:B0-----:R-:W-:-:S05]  /*2d40*/  VIADD R10, R10, 0x200 ;  /* 0x000002000a0a7836 */ /* 0x001fca0000000000 */
[----:B------:R-:W-:Y:S05]  /*2d50*/  @P0 BRA `(.L_x_18843) ;  /* 0xfffffffc00e40947 */ /* 0x000fea000383ffff */
.L_x_18842:
[----:B------:R-:W-:Y:S05]  /*2d60*/  BSYNC.RECONVERGENT B1 ;  /* 0x0000000000017941 */ /* 0x000fea0003800200 */
.L_x_18841:
        /* <DEDUP_REMOVED lines=13> */
.L_x_18846:
        /* <DEDUP_REMOVED lines=52> */
.L_x_18845:
[----:B------:R-:W-:Y:S05]  /*3180*/  BSYNC.RECONVERGENT B1 ;  /* 0x0000000000017941 */ /* 0x000fea0003800200 */
.L_x_18844:
        /* <DEDUP_REMOVED lines=31> */
.L_x_18848:
[----:B------:R-:W-:Y:S05]  /*3380*/  BSYNC.RECONVERGENT B1 ;  /* 0x0000000000017941 */ /* 0x000fea0003800200 */
.L_x_18847:
        /* <DEDUP_REMOVED lines=14> */
.L_x_18840:
[----:B------:R-:W-:Y:S05]  /*3470*/  BSYNC.RECONVERGENT B0 ;  /* 0x0000000000007941 */ /* 0x000fea0003800200 */
.L_x_18839:
[----:B------:R-:W-:Y:S01]  /*3480*/  BAR.SYNC.DEFER_BLOCKING 0x0 ;  /* 0x0000000000007b1d */ /* 0x000fe20000010000 */
[----:B------:R-:W-:Y:S01]  /*3490*/  ISETP.GE.AND P0, PT, R30, UR7, PT ;  /* 0x000000071e007c0c */ /* 0x000fe2000bf06270 */
[----:B-1----:R-:W-:Y:S02]  /*34a0*/  HFMA2 R17, -RZ, RZ, 0, 0 ;  /* 0x00000000ff117431 */ /* 0x002fe400000001ff */
[----:B0-----:R-:W-:Y:S01]  /*34b0*/  IMAD.MOV.U32 R6, RZ, RZ, RZ ;  /* 0x000000ffff067224 */ /* 0x001fe200078e00ff */
[----:B------:R-:W-:Y:S01]  /*34c0*/  CS2R R18, SRZ ;  /* 0x0000000000127805 */ /* 0x000fe2000001ff00 */
[----:B------:R-:W0:Y:S01]  /*34d0*/  LDCU UR11, c[0x0][0x3cc] ;  /* 0x00007980ff0b77ac */ /* 0x000e220008000800 */
[----:B------:R-:W-:Y:S01]  /*34e0*/  BSSY.RECONVERGENT B1, `(.L_x_18849) ;  /* 0x000016c000017945 */ /* 0x000fe20003800200 */
[----:B------:R-:W1:Y:S06]  /*34f0*/  LDCU.64 UR12, c[0x0][0x398] ;  /* 0x00007300ff0c77ac */ /* 0x000e6c0008000a00 */
[----:B------:R-:W-:Y:S05]  /*3500*/  @P0 BRA `(.L_x_18850) ;  /* 0x0000001400a40947 */ /* 0x000fea0003800000 */
[----:B------:R-:W2:Y:S01]  /*3510*/  I2F.RP R6, R5 ;  /* 0x0000000500067306 */ /* 0x000ea20000209400 */
[----:B------:R-:W3:Y:S01]  /*3520*/  LDCU UR4, c[0x0][0x3b8] ;  /* 0x00007700ff0477ac */ /* 0x000ee20008000800 */
[----:B------:R-:W-:Y:S01]  /*3530*/  SHF.R.U32.HI R12, RZ, 0x3, R2 ;  /* 0x00000003ff0c7819 */ /* 0x000fe20000011602 */
[----:B------:R-:W-:Y:S01]  /*3540*/  IMAD.MOV.U32 R13, RZ, RZ, RZ ;  /* 0x000000ffff0d7224 */ /* 0x000fe200078e00ff */
[----:B------:R-:W-:Y:S01]  /*3550*/  LEA R28, R30, 0x3, 0x4 ;  /* 0x000000031e1c7811 */ /* 0x000fe200078e20ff */
[----:B------:R-:W4:Y:S01]  /*3560*/  LDCU UR6, c[0x0][0x3d0] ;  /* 0x00007a00ff0677ac */ /* 0x000f220008000800 */
[----:B------:R-:W-:Y:S01]  /*3570*/  LOP3.LUT R12, R12, 0x7c, RZ, 0xc0, !PT ;  /* 0x0000007c0c0c7812 */ /* 0x000fe200078ec0ff */
[----:B------:R-:W-:Y:S01]  /*3580*/  VIADD R8, R8, 0xa0 ;  /* 0x000000a008087836 */ /* 0x000fe20000000000 */
[----:B------:R-:W5:Y:S01]  /*3590*/  LDCU.64 UR14, c[0x0][0x3a8] ;  /* 0x00007500ff0e77ac */ /* 0x000f620008000a00 */
[----:B------:R-:W-:-:S03]  /*35a0*/  IMAD.SHL.U32 R31, R2, 0x8, RZ ;  /* 0x00000008021f7824 */ /* 0x000fc600078e00ff */
[----:B------:R-:W-:Y:S01]  /*35b0*/  LEA R8, R9, R8, 0x18 ;  /* 0x0000000809087211 */ /* 0x000fe200078ec0ff */
[----:B------:R-:W-:Y:S01]  /*35c0*/  VIADD R29, R30, -UR7 ;  /* 0x800000071e1d7c36 */ /* 0x000fe20008000000 */
[----:B--2---:R-:W2:Y:S01]  /*35d0*/  MUFU.RCP R6, R6 ;  /* 0x0000000600067308 */ /* 0x004ea20000001000 */
[----:B---3--:R-:W-:Y:S01]  /*35e0*/  IMAD R15, R0, UR4, RZ ;  /* 0x00000004000f7c24 */ /* 0x008fe2000f8e02ff */
[----:B------:R-:W3:Y:S03]  /*35f0*/  LDCU UR4, c[0x0][0x3ec] ;  /* 0x00007d80ff0477ac */ /* 0x000ee60008000800 */
[----:B------:R-:W-:Y:S01]  /*3600*/  IMAD.WIDE R12, R15, 0x4, R12 ;  /* 0x000000040f0c7825 */ /* 0x000fe200078e020c */
[----:B------:R-:W-:-:S03]  /*3610*/  SHF.L.U32 R15, R2, 0x5, RZ ;  /* 0x00000005020f7819 */ /* 0x000fc600000006ff */
[----:B----4-:R-:W-:Y:S01]  /*3620*/  IMAD R22, R7, UR6, RZ ;  /* 0x0000000607167c24 */ /* 0x010fe2000f8e02ff */
[----:B------:R-:W-:Y:S02]  /*3630*/  LOP3.LUT R15, R15, 0x20, RZ, 0xe2, !PT ;  /* 0x000000200f0f7812 */ /* 0x000fe400078ee2ff */
[----:B-----5:R-:W-:Y:S01]  /*3640*/  IADD3 R20, P0, PT, R12, UR14, RZ ;  /* 0x0000000e0c147c10 */ /* 0x020fe2000ff1e0ff */
[----:B--2---:R-:W-:Y:S01]  /*3650*/  VIADD R10, R6, 0xffffffe ;  /* 0x0ffffffe060a7836 */ /* 0x004fe20000000000 */
[----:B------:R-:W-:Y:S02]  /*3660*/  LEA R15, R30, R15, 0x6 ;  /* 0x0000000f1e0f7211 */ /* 0x000fe400078e30ff */
[----:B------:R-:W-:Y:S01]  /*3670*/  LOP3.LUT R7, R31, 0xf8, RZ, 0xc0, !PT ;  /* 0x000000f81f077812 */ /* 0x000fe200078ec0ff */
[----:B------:R2:W4:Y:S01]  /*3680*/  F2I.FTZ.U32.TRUNC.NTZ R11, R10 ;  /* 0x0000000a000b7305 */ /* 0x000522000021f000 */
[----:B------:R-:W-:Y:S01]  /*3690*/  IADD3 R21, PT, PT, R15, 0x10, R8 ;  /* 0x000000100f157810 */ /* 0x000fe20007ffe008 */
[----:B---3--:R-:W-:Y:S01]  /*36a0*/  IMAD.U32 R32, RZ, RZ, UR4 ;  /* 0x00000004ff207e24 */ /* 0x008fe2000f8e00ff */
[----:B------:R-:W-:-:S02]  /*36b0*/  IADD3.X R27, PT, PT, R13, UR15, RZ, P0, !PT ;  /* 0x0000000f0d1b7c10 */ /* 0x000fc400087fe4ff */
[----:B------:R-:W-:Y:S02]  /*36c0*/  IADD3 R30, PT, PT, R30, 0x1, RZ ;  /* 0x000000011e1e7810 */ /* 0x000fe40007ffe0ff */
[----:B------:R-:W-:Y:S01]  /*36d0*/  LOP3.LUT R31, R28, 0x8, R31, 0xf8, !PT ;  /* 0x000000081c1f7812 */ /* 0x000fe200078ef81f */
[----:B--2---:R-:W-:Y:S01]  /*36e0*/  IMAD.MOV.U32 R10, RZ, RZ, RZ ;  /* 0x000000ffff0a7224 */ /* 0x004fe200078e00ff */
[----:B------:R-:W-:Y:S02]  /*36f0*/  IADD3 R32, PT, PT, -R32, UR5, RZ ;  /* 0x0000000520207c10 */ /* 0x000fe4000fffe1ff */
[----:B------:R-:W-:Y:S01]  /*3700*/  SHF.R.S32.HI R23, RZ, 0x1f, R22 ;  /* 0x0000001fff177819 */ /* 0x000fe20000011416 */
[----:B----4-:R-:W-:-:S04]  /*3710*/  IMAD.MOV R6, RZ, RZ, -R11 ;  /* 0x000000ffff067224 */ /* 0x010fc800078e0a0b */
[----:B------:R-:W-:Y:S01]  /*3720*/  IMAD R9, R6, R5, RZ ;  /* 0x0000000506097224 */ /* 0x000fe200078e02ff */
[----:B------:R-:W-:-:S03]  /*3730*/  MOV R6, RZ ;  /* 0x000000ff00067202 */ /* 0x000fc60000000f00 */
[----:B------:R-:W-:-:S07]  /*3740*/  IMAD.HI.U32 R26, R11, R9, R10 ;  /* 0x000000090b1a7227 */ /* 0x000fce00078e000a */
.L_x_18861:
[----:B------:R-:W2:Y:S01]  /*3750*/  LDC R14, c[0x0][0x3f0] ;  /* 0x0000fc00ff0e7b82 */ /* 0x000ea20000000800 */
[----:B------:R-:W-:Y:S01]  /*3760*/  VIADD R9, R28, 0xfffffffd ;  /* 0xfffffffd1c097836 */ /* 0x000fe20000000000 */
[----:B------:R-:W-:Y:S04]  /*3770*/  BSSY.RECONVERGENT B0, `(.L_x_18851) ;  /* 0x0000138000007945 */ /* 0x000fe80003800200 */
[----:B------:R-:W-:Y:S02]  /*3780*/  IABS R13, R9 ;  /* 0x00000009000d7213 */ /* 0x000fe40000000000 */
[----:B------:R-:W3:Y:S03]  /*3790*/  LDC R8, c[0x0][0x3f4] ;  /* 0x0000fd00ff087b82 */ /* 0x000ee60000000800 */
[----:B------:R-:W-:-:S04]  /*37a0*/  IMAD.HI.U32 R11, R26, R13, RZ ;  /* 0x0000000d1a0b7227 */ /* 0x000fc800078e00ff */
[----:B------:R-:W-:Y:S01]  /*37b0*/  IMAD.MOV R12, RZ, RZ, -R11 ;  /* 0x000000ffff0c7224 */ /* 0x000fe200078e0a0b */
[----:B--2---:R-:W-:-:S04]  /*37c0*/  IABS R10, R14 ;  /* 0x0000000e000a7213 */ /* 0x004fc80000000000 */
[----:B------:R-:W2:Y:S01]  /*37d0*/  I2F.RP R24, R10 ;  /* 0x0000000a00187306 */ /* 0x000ea20000209400 */
[-C--:B---3--:R-:W-:Y:S02]  /*37e0*/  IABS R15, R8.reuse ;  /* 0x00000008000f7213 */ /* 0x088fe40000000000 */
[----:B------:R-:W-:-:S03]  /*37f0*/  LOP3.LUT R9, R9, R8, RZ, 0x3c, !PT ;  /* 0x0000000809097212 */ /* 0x000fc600078e3cff */
[----:B------:R-:W-:Y:S01]  /*3800*/  IMAD R12, R12, R15, R13 ;  /* 0x0000000f0c0c7224 */ /* 0x000fe200078e020d */
[----:B------:R-:W-:-:S04]  /*3810*/  ISETP.GE.AND P2, PT, R9, RZ, PT ;  /* 0x000000ff0900720c */ /* 0x000fc80003f46270 */
[----:B------:R-:W-:Y:S01]  /*3820*/  ISETP.GT.U32.AND P1, PT, R5, R12, PT ;  /* 0x0000000c0500720c */ /* 0x000fe20003f24070 */
[----:B--2---:R-:W2:-:S12]  /*3830*/  MUFU.RCP R24, R24 ;  /* 0x0000001800187308 */ /* 0x004e980000001000 */
[----:B------:R-:W-:Y:S01]  /*3840*/  @!P1 IADD3 R12, PT, PT, R12, -R15, RZ ;  /* 0x8000000f0c0c9210 */ /* 0x000fe20007ffe0ff */
[----:B------:R-:W-:Y:S01]  /*3850*/  @!P1 VIADD R11, R11, 0x1 ;  /* 0x000000010b0b9836 */ /* 0x000fe20000000000 */
[----:B------:R-:W-:Y:S02]  /*3860*/  ISETP.NE.AND P1, PT, R8, RZ, PT ;  /* 0x000000ff0800720c */ /* 0x000fe40003f25270 */
[----:B------:R-:W-:Y:S01]  /*3870*/  ISETP.GE.U32.AND P0, PT, R12, R5, PT ;  /* 0x000000050c00720c */ /* 0x000fe20003f06070 */
[----:B--2---:R-:W-:-:S04]  /*3880*/  VIADD R13, R24, 0xffffffe ;  /* 0x0ffffffe180d7836 */ /* 0x004fc80000000000 */
[----:B------:R-:W2:Y:S08]  /*3890*/  F2I.FTZ.U32.TRUNC.NTZ R9, R13 ;  /* 0x0000000d00097305 */ /* 0x000eb0000021f000 */
[----:B------:R-:W-:-:S05]  /*38a0*/  @P0 IADD3 R11, PT, PT, R11, 0x1, RZ ;  /* 0x000000010b0b0810 */ /* 0x000fca0007ffe0ff */
[----:B------:R-:W-:Y:S01]  /*38b0*/  @!P2 IMAD.MOV R11, RZ, RZ, -R11 ;  /* 0x000000ffff0ba224 */ /* 0x000fe200078e0a0b */
[----:B------:R-:W-:Y:S01]  /*38c0*/  @!P1 LOP3.LUT R11, RZ, R8, RZ, 0x33, !PT ;  /* 0x00000008ff0b9212 */ /* 0x000fe200078e33ff */
[----:B--2---:R-:W-:Y:S01]  /*38d0*/  IMAD.MOV R15, RZ, RZ, -R9 ;  /* 0x000000ffff0f7224 */ /* 0x004fe200078e0a09 */
[----:B------:R-:W-:Y:S01]  /*38e0*/  ISETP.NE.AND P2, PT, R14, RZ, PT ;  /* 0x000000ff0e00720c */ /* 0x000fe20003f45270 */
[----:B------:R-:W-:Y:S01]  /*38f0*/  IMAD.MOV.U32 R8, RZ, RZ, RZ ;  /* 0x000000ffff087224 */ /* 0x000fe200078e00ff */
        /* <DEDUP_REMOVED lines=19> */
[----:B------:R-:W2:Y:S01]  /*3a30*/  LDS.128 R8, [R21+-0x10] ;  /* 0xfffff00015087984 */ /* 0x000ea20000000c00 */
[----:B------:R-:W-:-:S03]  /*3a40*/  IMAD.MOV.U32 R35, RZ, RZ, R27 ;  /* 0x000000ffff237224 */ /* 0x000fc600078e001b */
[----:B------:R-:W3:Y:S04]  /*3a50*/  LDS.128 R12, [R21] ;  /* 0x00000000150c7984 */ /* 0x000ee80000000c00 */
[----:B------:R2:W0:Y:S02]  /*3a60*/  LDG.E.CONSTANT R25, desc[UR8][R34.64] ;  /* 0x0000000822197981 */ /* 0x000424000c1e9900 */
[----:B--2---:R-:W-:Y:S02]  /*3a70*/  F2FP.BF16.F32.PACK_AB R35, R9, R8 ;  /* 0x000000080923723e */ /* 0x004fe400000010ff */
[----:B---3--:R-:W-:Y:S01]  /*3a80*/  F2FP.BF16.F32.PACK_AB R14, R15, R14 ;  /* 0x0000000e0f0e723e */ /* 0x008fe200000010ff */
[----:B------:R-:W-:Y:S01]  /*3a90*/  BSSY.RECONVERGENT B2, `(.L_x_18853) ;  /* 0x000002e000027945 */ /* 0x000fe20003800200 */
[----:B------:R-:W-:Y:S01]  /*3aa0*/  F2FP.BF16.F32.PACK_AB R13, R13, R12 ;  /* 0x0000000c0d0d723e */ /* 0x000fe200000010ff */
[----:B0-----:R-:W-:-:S03]  /*3ab0*/  IMAD.WIDE R24, R25, UR11, R22 ;  /* 0x0000000b19187c25 */ /* 0x001fc6000f8e0216 */
[----:B------:R-:W-:Y:S02]  /*3ac0*/  IADD3 R33, P0, PT, R7, R24, RZ ;  /* 0x0000001807217210 */ /* 0x000fe40007f1e0ff */
[----:B------:R-:W-:Y:S01]  /*3ad0*/  F2FP.BF16.F32.PACK_AB R24, R11, R10 ;  /* 0x0000000a0b18723e */ /* 0x000fe200000010ff */
[----:B------:R-:W-:Y:S01]  /*3ae0*/  IMAD.MOV.U32 R10, RZ, RZ, R35 ;  /* 0x000000ffff0a7224 */ /* 0x000fe200078e0023 */
[----:B------:R-:W-:Y:S02]  /*3af0*/  IADD3.X R36, PT, PT, RZ, R25, RZ, P0, !PT ;  /* 0x00000019ff247210 */ /* 0x000fe400007fe4ff */
[----:B-1----:R-:W-:-:S04]  /*3b00*/  LEA R8, P0, R33, UR12, 0x1 ;  /* 0x0000000c21087c11 */ /* 0x002fc8000f8008ff */
        /* <DEDUP_REMOVED lines=38> */
.L_x_18854:
[----:B------:R-:W-:Y:S05]  /*3d70*/  BSYNC.RECONVERGENT B2 ;  /* 0x0000000000027941 */ /* 0x000fea0003800200 */
.L_x_18853:
[----:B-----5:R-:W-:Y:S01]  /*3d80*/  HMUL2.BF16_V2 R25, R10, R25 ;  /* 0x000000190a197232 */ /* 0x020fe20000200000 */
[----:B------:R-:W-:Y:S01]  /*3d90*/  MOV R12, R24 ;  /* 0x00000018000c7202 */ /* 0x000fe20000000f00 */
[----:B------:R-:W-:-:S03]  /*3da0*/  HMUL2.BF16_V2 R34, R13, R34 ;  /* 0x000000220d227232 */ /* 0x000fc60000200000 */
[C---:B------:R-:W-:Y:S01]  /*3db0*/  PRMT R35, R25.reuse, 0x7632, R35 ;  /* 0x0000763219237816 */ /* 0x040fe20000000023 */
[----:B------:R-:W-:-:S04]  /*3dc0*/  IMAD.U32 R25, R25, 0x10000, RZ ;  /* 0x0001000019197824 */ /* 0x000fc800078e00ff */
[----:B------:R-:W-:Y:S02]  /*3dd0*/  IMAD.U32 R24, R35, 0x10000, RZ ;  /* 0x0001000023187824 */ /* 0x000fe400078e00ff */
[----:B------:R-:W-:Y:S02]  /*3de0*/  HFMA2.BF16_V2 R35, R12, R15, -RZ ;  /* 0x0000000f0c237231 */ /* 0x000fe400003000ff */
[----:B------:R-:W-:-:S03]  /*3df0*/  FADD.FTZ R15, R25, R24 ;  /* 0x00000018190f7221 */ /* 0x000fc60000010000 */
[C---:B------:R-:W-:Y:S02]  /*3e00*/  PRMT R24, R35.reuse, 0x7610, R24 ;  /* 0x0000761023187816 */ /* 0x040fe40000000018 */
[----:B------:R-:W-:Y:S01]  /*3e10*/  PRMT R25, R35, 0x7632, R25 ;  /* 0x0000763223197816 */ /* 0x000fe20000000019 */
[----:B------:R-:W-:Y:S01]  /*3e20*/  HFMA2.BF16_V2 R35, R14, R11, -RZ ;  /* 0x0000000b0e237231 */ /* 0x000fe200003000ff */
[----:B------:R-:W-:-:S03]  /*3e30*/  SHF.L.U32 R24, R24, 0x10, RZ ;  /* 0x0000001018187819 */ /* 0x000fc600000006ff */
[----:B------:R-:W-:-:S04]  /*3e40*/  IMAD.U32 R25, R25, 0x10000, RZ ;  /* 0x0001000019197824 */ /* 0x000fc800078e00ff */
[--C-:B------:R-:W-:Y:S01]  /*3e50*/  FADD.FTZ R24, R24, R25.reuse ;  /* 0x0000001918187221 */ /* 0x100fe20000010000 */
[C---:B------:R-:W-:Y:S02]  /*3e60*/  PRMT R25, R34.reuse, 0x7610, R25 ;  /* 0x0000761022197816 */ /* 0x040fe40000000019 */
[----:B------:R-:W-:-:S03]  /*3e70*/  PRMT R34, R34, 0x7632, R34 ;  /* 0x0000763222227816 */ /* 0x000fc60000000022 */
        /* <DEDUP_REMOVED lines=48> */
.L_x_18856:
[----:B------:R-:W-:Y:S05]  /*4180*/  BSYNC.RECONVERGENT B2 ;  /* 0x0000000000027941 */ /* 0x000fea0003800200 */
.L_x_18855:
        /* <DEDUP_REMOVED lines=62> */
.L_x_18858:
[----:B------:R-:W-:Y:S05]  /*4570*/  BSYNC.RECONVERGENT B2 ;  /* 0x0000000000027941 */ /* 0x000fea0003800200 */
.L_x_18857:
[----:B-----5:R-:W-:Y:S02]  /*4580*/  HMUL2.BF16_V2 R15, R10, R15 ;  /* 0x0000000f0a0f7232 */ /* 0x020fe40000200000 */
[----:B------:R-:W-:Y:S02]  /*4590*/  HFMA2.BF16_V2 R25, R12, R25, -RZ ;  /* 0x000000190c197231 */ /* 0x000fe400003000ff */
[----:B------:R-:W-:Y:S02]  /*45a0*/  HMUL2.BF16_V2 R24, R13, R24 ;  /* 0x000000180d187232 */ /* 0x000fe40000200000 */
[----:B------:R-:W-:Y:S01]  /*45b0*/  HFMA2.BF16_V2 R11, R14, R11, -RZ ;  /* 0x0000000b0e0b7231 */ /* 0x000fe200003000ff */
[----:B------:R3:W5:Y:S01]  /*45c0*/  LDG.E.CONSTANT R35, desc[UR8][R8.64+0x600] ;  /* 0x0006000808237981 */ /* 0x000762000c1e9900 */
        /* <DEDUP_REMOVED lines=9> */
[----:B------:R-:W-:-:S03]  /*4660*/  SHF.L.U32 R24, R24, 0x10, RZ ;  /* 0x0000001018187819 */ /* 0x000fc600000006ff */
[----:B------:R-:W-:-:S04]  /*4670*/  IMAD.U32 R25, R25, 0x10000, RZ ;  /* 0x0001000019197824 */ /* 0x000fc800078e00ff */
[----:B------:R-:W-:Y:S01]  /*4680*/  FADD.FTZ R24, R24, R25 ;  /* 0x0000001918187221 */ /* 0x000fe20000010000 */
[----:B------:R-:W-:Y:S01]  /*4690*/  FADD.FTZ R25, R15, R34 ;  /* 0x000000220f197221 */ /* 0x000fe20000010000 */
[C---:B------:R-:W-:Y:S02]  /*46a0*/  PRMT R15, R11.reuse, 0x7632, R15 ;  /* 0x000076320b0f7816 */ /* 0x040fe4000000000f */
        /* <DEDUP_REMOVED lines=9> */
[----:B0123--:R-:W-:Y:S02]  /*4740*/  IADD3 R8, PT, PT, R31, -0x2, RZ ;  /* 0xfffffffe1f087810 */ /* 0x00ffe40007ffe0ff */
        /* <DEDUP_REMOVED lines=10> */
[----:B------:R-:W-:Y:S02]  /*47f0*/  PRMT R35, R35, 0x5410, R8 ;  /* 0x0000541023237816 */ /* 0x000fe40000000008 */
[----:B------:R-:W-:-:S02]  /*4800*/  IADD3 R8, PT, PT, R31, 0x1, RZ ;  /* 0x000000011f087810 */ /* 0x000fc40007ffe0ff */
[----:B------:R-:W-:Y:S02]  /*4810*/  SEL R36, R9, RZ, !P3 ;  /* 0x000000ff09247207 */ /* 0x000fe40005800000 */
[----:B------:R-:W-:Y:S01]  /*4820*/  ISETP.GE.AND P0, PT, R8, UR10, PT ;  /* 0x0000000a08007c0c */ /* 0x000fe2000bf06270 */
[----:B------:R-:W-:Y:S01]  /*4830*/  VIADD R8, R31, 0x2 ;  /* 0x000000021f087836 */ /* 0x000fe20000000000 */
[----:B------:R-:W-:-:S04]  /*4840*/  PRMT R15, R15, 0x5410, R36 ;  /* 0x000054100f0f7816 */ /* 0x000fc80000000024 */
        /* <DEDUP_REMOVED lines=13> */
.L_x_18860:
[----:B------:R-:W-:Y:S05]  /*4920*/  BSYNC.RECONVERGENT B2 ;  /* 0x0000000000027941 */ /* 0x000fea0003800200 */
.L_x_18859:
[----:B0123-5:R-:W-:Y:S02]  /*4930*/  HMUL2.BF16_V2 R8, R10, R35 ;  /* 0x000000230a087232 */ /* 0x02ffe40000200000 */
        /* <DEDUP_REMOVED lines=10> */
[----:B------:R-:W-:Y:S01]  /*49e0*/  PRMT R9, R12, 0x7610, R9 ;  /* 0x000076100c097816 */ /* 0x000fe20000000009 */
[----:B------:R-:W-:Y:S01]  /*49f0*/  IMAD.U32 R10, R10, 0x10000, RZ ;  /* 0x000100000a0a7824 */ /* 0x000fe200078e00ff */
[C---:B------:R-:W-:Y:S02]  /*4a00*/  PRMT R12, R13.reuse, 0x7610, R12 ;  /* 0x000076100d0c7816 */ /* 0x040fe4000000000c */
[----:B------:R-:W-:Y:S02]  /*4a10*/  PRMT R13, R13, 0x7632, R13 ;  /* 0x000076320d0d7816 */ /* 0x000fe4000000000d */
[----:B------:R-:W-:Y:S02]  /*4a20*/  SHF.L.U32 R15, R9, 0x10, RZ ;  /* 0x00000010090f7819 */ /* 0x000fe400000006ff */
        /* <DEDUP_REMOVED lines=12> */
.L_x_18852:
[----:B01----:R-:W-:Y:S05]  /*4af0*/  BSYNC.RECONVERGENT B0 ;  /* 0x0000000000007941 */ /* 0x003fea0003800200 */
.L_x_18851:
        /* <DEDUP_REMOVED lines=10> */
.L_x_18850:
[----:B01----:R-:W-:Y:S05]  /*4ba0*/  BSYNC.RECONVERGENT B1 ;  /* 0x0000000000017941 */ /* 0x003fea0003800200 */
.L_x_18849:
[----:B------:R-:W0:Y:S01]  /*4bb0*/  SHFL.BFLY PT, R5, R6, 0x1, 0x1f ;  /* 0x0c201f0006057f89 */ /* 0x000e2200000e0000 */
[C---:B------:R-:W-:Y:S01]  /*4bc0*/  LOP3.LUT R9, R2.reuse, 0x1, RZ, 0xc0, !PT ;  /* 0x0000000102097812 */ /* 0x040fe200078ec0ff */
[----:B------:R-:W-:Y:S01]  /*4bd0*/  BSSY.RECONVERGENT B0, `(.L_x_18862) ;  /* 0x000001a000007945 */ /* 0x000fe20003800200 */
[C---:B------:R-:W-:Y:S01]  /*4be0*/  LOP3.LUT R11, R2.reuse, 0x1f, RZ, 0xc0, !PT ;  /* 0x0000001f020b7812 */ /* 0x040fe200078ec0ff */
[----:B------:R-:W1:Y:S01]  /*4bf0*/  SHFL.BFLY PT, R8, R17, 0x1, 0x1f ;  /* 0x0c201f0011087f89 */ /* 0x000e6200000e0000 */
[----:B------:R-:W-:Y:S01]  /*4c00*/  BAR.SYNC.DEFER_BLOCKING 0x0 ;  /* 0x0000000000007b1d */ /* 0x000fe20000010000 */
[----:B------:R-:W-:Y:S02]  /*4c10*/  ISETP.NE.AND P0, PT, R9, RZ, PT ;  /* 0x000000ff0900720c */ /* 0x000fe40003f05270 */
[----:B------:R-:W-:-:S04]  /*4c20*/  LOP3.LUT R9, R2, 0x3c0, RZ, 0xc0, !PT ;  /* 0x000003c002097812 */ /* 0x000fc800078ec0ff */
[----:B------:R-:W-:Y:S01]  /*4c30*/  ISETP.NE.OR P1, PT, R9, 0x40, P0 ;  /* 0x000000400900780c */ /* 0x000fe20000725670 */
[----:B------:R-:W2:Y:S01]  /*4c40*/  SHFL.BFLY PT, R7, R18, 0x1, 0x1f ;  /* 0x0c201f0012077f89 */ /* 0x000ea200000e0000 */
[----:B------:R-:W-:-:S03]  /*4c50*/  SHF.R.U32.HI R9, RZ, 0x5, R2 ;  /* 0x00000005ff097819 */ /* 0x000fc60000011602 */
[----:B------:R-:W3:Y:S01]  /*4c60*/  SHFL.BFLY PT, R10, R19, 0x1, 0x1f ;  /* 0x0c201f00130a7f89 */ /* 0x000ee200000e0000 */
[----:B0-----:R-:W-:Y:S01]  /*4c70*/  FADD.FTZ R5, R5, R6 ;  /* 0x0000000605057221 */ /* 0x001fe20000010000 */
[----:B------:R-:W-:Y:S01]  /*4c80*/  SHF.R.U32.HI R6, RZ, 0x1, R11 ;  /* 0x00000001ff067819 */ /* 0x000fe2000001160b */
[----:B-1----:R-:W-:-:S04]  /*4c90*/  FADD.FTZ R8, R8, R17 ;  /* 0x0000001108087221 */ /* 0x002fc80000010000 */
[----:B------:R-:W-:Y:S02]  /*4ca0*/  IMAD R9, R9, 0x40, R6 ;  /* 0x0000004009097824 */ /* 0x000fe400078e0206 */
        /* <DEDUP_REMOVED lines=12> */
.L_x_18863:
[----:B------:R-:W-:Y:S05]  /*4d70*/  BSYNC.RECONVERGENT B0 ;  /* 0x0000000000007941 */ /* 0x000fea0003800200 */
.L_x_18862:
        /* <DEDUP_REMOVED lines=39> */
[----:B01----:R-:W-:Y:S01]  /*4ff0*/  @!P1 FADD.FTZ R5, R12, R5 ;  /* 0x000000050c059221 */ /* 0x003fe20000010000 */
[----:B------:R-:W-:Y:S01]  /*5000*/  SHF.L.U32 R0, R0, 0x6, RZ ;  /* 0x0000000600007819 */ /* 0x000fe200000006ff */
        /* <DEDUP_REMOVED lines=17> */
.L_x_18826:
        /* <DEDUP_REMOVED lines=8> */
.L_x_18865:
[----:B------:R-:W-:Y:S05]  /*51a0*/  BSYNC B2 ;  /* 0x0000000000027941 */ /* 0x000fea0003800000 */
.L_x_18864:
[----:B------:R-:W-:Y:S01]  /*51b0*/  IMAD.MOV.U32 R9, RZ, RZ, R11 ;  /* 0x000000ffff097224 */ /* 0x000fe200078e000b */
[----:B------:R-:W-:Y:S06]  /*51c0*/  BRA `(.L_x_18866) ;  /* 0xffffffc400a47947 */ /* 0x000fec000383ffff */
.L_x_18828:
        /* <DEDUP_REMOVED lines=8> */
.L_x_18868:
[----:B------:R-:W-:Y:S05]  /*5250*/  BSYNC B0 ;  /* 0x0000000000007941 */ /* 0x000fea0003800000 */
.L_x_18867:
[----:B------:R-:W-:Y:S01]  /*5260*/  MOV R6, R11 ;  /* 0x0000000b00067202 */ /* 0x000fe20000000f00 */
        /* <DEDUP_REMOVED lines=8> */
.L_x_18869:
[----:B------:R-:W-:Y:S02]  /*52f0*/  IMAD.MOV.U32 R15, RZ, RZ, 0x4 ;  /* 0x00000004ff0f7424 */ /* 0x000fe400078e00ff */
[----:B------:R-:W-:-:S05]  /*5300*/  IMAD.MOV.U32 R9, RZ, RZ, R11 ;  /* 0x000000ffff097224 */ /* 0x000fca00078e000b */
[----:B------:R-:W-:-:S04]  /*5310*/  FMNMX.FTZ R9, R6, R9, !PT ;  /* 0x0000000906097209 */ /* 0x000fc80007810000 */
[----:B------:R-:W-:-:S07]  /*5320*/  MOV R14, R9 ;  /* 0x00000009000e7202 */ /* 0x000fce0000000f00 */
[----:B------:R-:W-:Y:S05]  /*5330*/  WARPSYNC.COLLECTIVE R13, `(.L_x_18870) ;  /* 0x000000000d087348 */ /* 0x000fea0003c00000 */
[----:B------:R0:W1:Y:S02]  /*5340*/  SHFL.BFLY P2, R11, R14, R15, R32 ;  /* 0x0c00000f0e0b7389 */ /* 0x0000640000040020 */
[----:B01----:R-:W-:Y:S05]  /*5350*/  ENDCOLLECTIVE ;  /* 0x000000000000791b */ /* 0x003fea0003800000 */
.L_x_18870:
[----:B------:R-:W-:Y:S01]  /*5360*/  HFMA2 R15, -RZ, RZ, 0, 1.1920928955078125e-07 ;  /* 0x00000002ff0f7431 */ /* 0x000fe200000001ff */
[----:B------:R-:W-:-:S04]  /*5370*/  MOV R8, R11 ;  /* 0x0000000b00087202 */ /* 0x000fc80000000f00 */
[----:B------:R-:W-:-:S05]  /*5380*/  FMNMX.FTZ R10, R9, R8, !PT ;  /* 0x00000008090a7209 */ /* 0x000fca0007810000 */
[----:B------:R-:W-:-:S07]  /*5390*/  IMAD.MOV.U32 R14, RZ, RZ, R10 ;  /* 0x000000ffff0e7224 */ /* 0x000fce00078e000a */
[----:B------:R-:W-:Y:S05]  /*53a0*/  WARPSYNC.COLLECTIVE R13, `(.L_x_18871) ;  /* 0x000000000d087348 */ /* 0x000fea0003c00000 */
[----:B------:R0:W1:Y:S02]  /*53b0*/  SHFL.BFLY P2, R11, R14, R15, R32 ;  /* 0x0c00000f0e0b7389 */ /* 0x0000640000040020 */
[----:B01----:R-:W-:Y:S05]  /*53c0*/  ENDCOLLECTIVE ;  /* 0x000000000000791b */ /* 0x003fea0003800000 */
.L_x_18871:
[----:B------:R-:W-:Y:S05]  /*53d0*/  BRA `(.L_x_18872) ;  /* 0xffffffc400ac7947 */ /* 0x000fea000383ffff */
.L_x_18873:
        /* <DEDUP_REMOVED lines=10> */
.L_x_25930:


//--------------------- .text._ZN4vllm25paged_attention_v1_kernelI13__nv_bfloat16S1_Li32ELi16ELi128ELNS_18Fp8KVCacheDataTypeE0ELb1EEEvPT_PKS3_PKT0_S9_ifPKiSB_iPKfiiiSD_SD_iiiii --------------------------
	.section	.text._ZN4vllm25paged_attention_v1_kernelI13__nv_bfloat16S1_Li32ELi16ELi128ELNS_18Fp8KVCacheDataTypeE0ELb1EEEvPT_PKS3_PKT0_S9_ifPKiSB_iPKfiiiSD_SD_iiiii,"ax",@progbits
	.align	128
        .global         _ZN4vllm25paged_attention_v1_kernelI13__nv_bfloat16S1_Li32ELi16ELi128ELNS_18Fp8KVCacheDataTypeE0ELb1EEEvPT_PKS3_PKT0_S9_ifPKiSB_iPKfiiiSD_SD_iiiii
        .type           _ZN4vllm25paged_attention_v1_kernelI13__nv_bfloat16S1_Li32ELi16ELi128ELNS_18Fp8KVCacheDataTypeE0ELb1EEEvPT_PKS3_PKT0_S9_ifPKiSB_iPKfiiiSD_SD_iiiii,@function
        .size           _ZN4vllm25paged_attention_v1_kernelI13__nv_bfloat16S1_Li32ELi16ELi128ELNS_18Fp8KVCacheDataTypeE0ELb1EEEvPT_PKS3_PKT0_S9_ifPKiSB_iPKfiiiSD_SD_iiiii,(.L_x_25931 - _ZN4vllm25paged_attention_v1_kernelI13__nv_bfloat16S1_Li32ELi16ELi128ELNS_18Fp8KVCacheDataTypeE0ELb1EEEvPT_PKS3_PKT0_S9_ifPKiSB_iPKfiiiSD_SD_iiiii)
        .other          _ZN4vllm25paged_attention_v1_kernelI13__nv_bfloat16S1_Li32ELi16ELi128ELNS_18Fp8KVCacheDataTypeE0ELb1EEEvPT_PKS3_PKT0_S9_ifPKiSB_iPKfiiiSD_SD_iiiii,@"STO_CUDA_ENTRY STV_DEFAULT"
_ZN4vllm25paged_attention_v1_kernelI13__nv_bfloat16S1_Li32ELi16ELi128ELNS_18Fp8KVCacheDataTypeE0ELb1EEEvPT_PKS3_PKT0_S9_ifPKiSB_iPKfiiiSD_SD_iiiii:
.text._ZN4vllm25paged_attention_v1_kernelI13__nv_bfloat16S1_Li32ELi16ELi128ELNS_18Fp8KVCacheDataTypeE0ELb1EEEvPT_PKS3_PKT0_S9_ifPKiSB_iPKfiiiSD_SD_iiiii:
        /* <DEDUP_REMOVED lines=9> */
[----:B------:R-:W-:-:S07]  /*0090*/  HFMA2 R16, -RZ, RZ, 0, 0 ;  /* 0x00000000ff107431 */ /* 0x000fce00000001ff */
[----:B------:R-:W4:Y:S01]  /*00a0*/  S2UR UR7, SR_CgaCtaId ;  /* 0x00000000000779c3 */ /* 0x000f220000008800 */
[----:B------:R-:W-:Y:S01]  /*00b0*/  UMOV UR6, 0x400 ;  /* 0x0000040000067882 */ /* 0x000fe20000000000 */
[----:B------:R-:W4:Y:S01]  /*00c0*/  LDCU UR5, c[0x0][0x3b8] ;  /* 0x00007700ff0577ac */ /* 0x000f220008000800 */
        /* <DEDUP_REMOVED lines=11> */
[----:B------:R-:W-:-:S02]  /*0180*/  @!P1 IMAD.SHL.U32 R9, R10, 0x4, RZ ;  /* 0x000000040a099824 */ /* 0x000fc400078e00ff */
[----:B------:R-:W-:-:S05]  /*0190*/  @!P1 IMAD.SHL.U32 R4, R7, 0x20, RZ ;  /* 0x0000002007049824 */ /* 0x000fca00078e00ff */
[----:B------:R-:W-:Y:S01]  /*01a0*/  @!P1 IADD3 R4, P2, P3, R9, R0, R4 ;  /* 0x0000000009049210 */ /* 0x000fe20007b5e004 */
[----:B-1----:R-:W1:Y:S01]  /*01b0*/  @P0 LDC.64 R2, c[0x0][0x3c0] ;  /* 0x0000f000ff020b82 */ /* 0x002e620000000a00 */
[----:B------:R-:W-:-:S04]  /*01c0*/  SHF.R.S32.HI R0, RZ, 0x1f, R0 ;  /* 0x0000001fff007819 */ /* 0x000fc80000011400 */
[----:B------:R-:W-:Y:S02]  /*01d0*/  @!P1 IADD3.X R0, PT, PT, RZ, R0, RZ, P2, P3 ;  /* 0x00000000ff009210 */ /* 0x000fe400017e64ff */
[----:B----4-:R-:W-:-:S04]  /*01e0*/  @!P1 LEA R12, P2, R4, R14, 0x1 ;  /* 0x0000000e040c9211 */ /* 0x010fc800078408ff */
[----:B------:R-:W-:-:S05]  /*01f0*/  @!P1 LEA.HI.X R13, R4, R15, R0, 0x1, P2 ;  /* 0x0000000f040d9211 */ /* 0x000fca00010f0c00 */
[----:B------:R-:W4:Y:S04]  /*0200*/  @!P1 LDG.E.CONSTANT R8, desc[UR8][R12.64] ;  /* 0x000000080c089981 */ /* 0x000f28000c1e9900 */
[----:B------:R-:W4:Y:S01]  /*0210*/  @!P1 LDG.E.CONSTANT R9, desc[UR8][R12.64+0x4] ;  /* 0x000004080c099981 */ /* 0x000f22000c1e9900 */
[----:B------:R-:W-:Y:S01]  /*0220*/  IABS R15, R11 ;  /* 0x0000000b000f7213 */ /* 0x000fe20000000000 */
[----:B-1----:R-:W-:-:S03]  /*0230*/  @P0 IMAD.WIDE.U32 R2, R7, 0x4, R2 ;  /* 0x0000000407020825 */ /* 0x002fc600078e0002 */
[----:B------:R-:W1:Y:S01]  /*0240*/  I2F.RP R0, R15 ;  /* 0x0000000f00007306 */ /* 0x000e620000209400 */
[----:B------:R-:W0:Y:S01]  /*0250*/  LDC R4, c[0x0][0x370] ;  /* 0x0000dc00ff047b82 */ /* 0x000e220000000800 */
[----:B------:R0:W5:Y:S01]  /*0260*/  @P0 LDG.E.CONSTANT R16, desc[UR8][R2.64] ;  /* 0x0000000802100981 */ /* 0x000162000c1e9900 */
[----:B------:R-:W-:Y:S01]  /*0270*/  ULEA UR4, UR7, UR6, 0x18 ;  /* 0x0000000607047291 */ /* 0x000fe2000f8ec0ff */
[----:B------:R-:W-:Y:S01]  /*0280*/  BSSY B0, `(.L_x_18874) ;  /* 0x0000121000007945 */ /* 0x000fe20003800000 */
[----:B------:R-:W-:-:S03]  /*0290*/  IMAD.MOV.U32 R29, RZ, RZ, -0x800001 ;  /* 0xff7fffffff1d7424 */ /* 0x000fc600078e00ff */
[----:B-1----:R-:W1:Y:S01]  /*02a0*/  MUFU.RCP R0, R0 ;  /* 0x0000000000007308 */ /* 0x002e620000001000 */
[----:B0-----:R-:W-:Y:S01]  /*02b0*/  IABS R2, R4 ;  /* 0x0000000400027213 */ /* 0x001fe20000000000 */
[----:B-1----:R-:W-:-:S06]  /*02c0*/  VIADD R14, R0, 0xffffffe ;  /* 0x0ffffffe000e7836 */ /* 0x002fcc0000000000 */
[----:B------:R-:W0:Y:S02]  /*02d0*/  F2I.FTZ.U32.TRUNC.NTZ R13, R14 ;  /* 0x0000000e000d7305 */ /* 0x000e24000021f000 */
[----:B0-----:R-:W-:-:S04]  /*02e0*/  IMAD.MOV R12, RZ, RZ, -R13 ;  /* 0x000000ffff0c7224 */ /* 0x001fc800078e0a0d */
[----:B------:R-:W-:Y:S01]  /*02f0*/  IMAD R17, R12, R15, RZ ;  /* 0x0000000f0c117224 */ /* 0x000fe200078e02ff */
[----:B------:R-:W-:-:S05]  /*0300*/  MOV R12, RZ ;  /* 0x000000ff000c7202 */ /* 0x000fca0000000f00 */
[----:B------:R-:W-:-:S06]  /*0310*/  IMAD.HI.U32 R12, R13, R17, R12 ;  /* 0x000000110d0c7227 */ /* 0x000fcc00078e000c */
        /* <DEDUP_REMOVED lines=9> */
[----:B------:R-:W-:Y:S02]  /*03b0*/  LOP3.LUT R2, R4, R11, RZ, 0x3c, !PT ;  /* 0x0000000b04027212 */ /* 0x000fe400078e3cff */
[----:B0-----:R-:W-:Y:S02]  /*03c0*/  IABS R3, R12 ;  /* 0x0000000c00037213 */ /* 0x001fe40000000000 */
[----:B------:R-:W-:-:S02]  /*03d0*/  ISETP.GE.AND P3, PT, R2, RZ, PT ;  /* 0x000000ff0200720c */ /* 0x000fc40003f66270 */
[----:B------:R-:W0:Y:S05]  /*03e0*/  I2F.RP R17, R3 ;  /* 0x0000000300117306 */ /* 0x000e2a0000209400 */
[----:B------:R-:W-:-:S06]  /*03f0*/  @P0 VIADD R0, R0, 0x1 ;  /* 0x0000000100000836 */ /* 0x000fcc0000000000 */
[----:B------:R-:W-:Y:S01]  /*0400*/  @!P3 IMAD.MOV R0, RZ, RZ, -R0 ;  /* 0x000000ffff00b224 */ /* 0x000fe200078e0a00 */
[----:B------:R-:W-:Y:S01]  /*0410*/  @!P2 LOP3.LUT R0, RZ, R11, RZ, 0x33, !PT ;  /* 0x0000000bff00a212 */ /* 0x000fe200078e33ff */
[----:B0-----:R-:W0:Y:S03]  /*0420*/  MUFU.RCP R17, R17 ;  /* 0x0000001100117308 */ /* 0x001e260000001000 */
[-C--:B------:R-:W-:Y:S02]  /*0430*/  IABS R2, R0.reuse ;  /* 0x0000000000027213 */ /* 0x080fe40000000000 */
[----:B------:R-:W-:-:S03]  /*0440*/  IABS R20, R0 ;  /* 0x0000000000147213 */ /* 0x000fc60000000000 */
[----:B------:R-:W1:Y:S01]  /*0450*/  I2F.RP R13, R2 ;  /* 0x00000002000d7306 */ /* 0x000e620000209400 */
[----:B0-----:R-:W-:-:S07]  /*0460*/  VIADD R14, R17, 0xffffffe ;  /* 0x0ffffffe110e7836 */ /* 0x001fce0000000000 */
[----:B------:R0:W2:Y:S08]  /*0470*/  F2I.FTZ.U32.TRUNC.NTZ R15, R14 ;  /* 0x0000000e000f7305 */ /* 0x0000b0000021f000 */
[----:B-1----:R-:W1:Y:S01]  /*0480*/  MUFU.RCP R13, R13 ;  /* 0x0000000d000d7308 */ /* 0x002e620000001000 */
[----:B0-----:R-:W-:Y:S02]  /*0490*/  IMAD.MOV.U32 R14, RZ, RZ, RZ ;  /* 0x000000ffff0e7224 */ /* 0x001fe400078e00ff */
[----:B--2---:R-:W-:-:S05]  /*04a0*/  IMAD R17, R15, R3, RZ ;  /* 0x000000030f117224 */ /* 0x004fca00078e02ff */
[----:B------:R-:W-:Y:S02]  /*04b0*/  IADD3 R17, PT, PT, RZ, -R17, RZ ;  /* 0x80000011ff117210 */ /* 0x000fe40007ffe0ff */
[----:B-1----:R-:W-:-:S03]  /*04c0*/  IADD3 R18, PT, PT, R13, 0xffffffe, RZ ;  /* 0x0ffffffe0d127810 */ /* 0x002fc60007ffe0ff */
[----:B------:R-:W-:Y:S01]  /*04d0*/  IMAD.HI.U32 R17, R15, R17, R14 ;  /* 0x000000110f117227 */ /* 0x000fe200078e000e */
[----:B------:R-:W-:Y:S01]  /*04e0*/  IABS R13, R7 ;  /* 0x00000007000d7213 */ /* 0x000fe20000000000 */
[----:B------:R0:W1:Y:S02]  /*04f0*/  F2I.FTZ.U32.TRUNC.NTZ R19, R18 ;  /* 0x0000001200137305 */ /* 0x000064000021f000 */
[----:B0-----:R-:W-:Y:S02]  /*0500*/  HFMA2 R18, -RZ, RZ, 0, 0 ;  /* 0x00000000ff127431 */ /* 0x001fe400000001ff */
[----:B-1----:R-:W-:-:S04]  /*0510*/  IMAD.MOV R21, RZ, RZ, -R19 ;  /* 0x000000ffff157224 */ /* 0x002fc800078e0a13 */
[----:B------:R-:W-:-:S04]  /*0520*/  IMAD R21, R21, R2, RZ ;  /* 0x0000000215157224 */ /* 0x000fc800078e02ff */
[----:B------:R-:W-:Y:S02]  /*0530*/  IMAD.HI.U32 R19, R19, R21, R18 ;  /* 0x0000001513137227 */ /* 0x000fe400078e0012 */
[----:B------:R-:W0:Y:S02]  /*0540*/  LDC R21, c[0x0][0x3f8] ;  /* 0x0000fe00ff157b82 */ /* 0x000e240000000800 */
        /* <DEDUP_REMOVED lines=8> */
[----:B------:R-:W-:Y:S02]  /*05d0*/  LOP3.LUT R2, R7, R0, RZ, 0x3c, !PT ;  /* 0x0000000007027212 */ /* 0x000fe400078e3cff */
[----:B------:R-:W-:Y:S02]  /*05e0*/  SHF.R.U32.HI R13, RZ, 0x1, R10 ;  /* 0x00000001ff0d7819 */ /* 0x000fe4000001160a */
[----:B------:R-:W-:-:S02]  /*05f0*/  ISETP.GE.AND P4, PT, R2, RZ, PT ;  /* 0x000000ff0200720c */ /* 0x000fc40003f86270 */
[----:B------:R-:W-:-:S04]  /*0600*/  SHF.L.U32 R2, R10, 0x5, RZ ;  /* 0x000000050a027819 */ /* 0x000fc800000006ff */
[----:B------:R-:W-:Y:S01]  /*0610*/  LOP3.LUT R2, R2, 0x20, RZ, 0xc0, !PT ;  /* 0x0000002002027812 */ /* 0x000fe200078ec0ff */
[----:B------:R-:W-:Y:S02]  /*0620*/  @P3 VIADD R32, R32, 0x1 ;  /* 0x0000000120203836 */ /* 0x000fe40000000000 */
[----:B------:R-:W-:Y:S02]  /*0630*/  VIADD R19, R5, 0xffffffff ;  /* 0xffffffff05137836 */ /* 0x000fe40000000000 */
[----:B------:R-:W-:Y:S01]  /*0640*/  VIADD R2, R2, UR4 ;  /* 0x0000000402027c36 */ /* 0x000fe20008000000 */
[----:B------:R-:W1:Y:S01]  /*0650*/  LDCU UR4, c[0x0][0x3e8] ;  /* 0x00007d00ff0477ac */ /* 0x000e620008000800 */
[----:B------:R-:W-:Y:S01]  /*0660*/  @!P4 IMAD.MOV R32, RZ, RZ, -R32 ;  /* 0x000000ffff20c224 */ /* 0x000fe200078e0a20 */
[----:B------:R-:W-:Y:S01]  /*0670*/  IABS R18, R19 ;  /* 0x0000001300127213 */ /* 0x000fe20000000000 */
[----:B------:R-:W-:Y:S01]  /*0680*/  @!P1 IMAD R2, R13, 0x8, R2 ;  /* 0x000000080d029824 */ /* 0x000fe200078e0202 */
[----:B------:R-:W-:-:S02]  /*0690*/  LOP3.LUT R19, R19, R12, RZ, 0x3c, !PT ;  /* 0x0000000c13137212 */ /* 0x000fc400078e3cff */
[----:B------:R-:W-:Y:S01]  /*06a0*/  @!P2 LOP3.LUT R32, RZ, R0, RZ, 0x33, !PT ;  /* 0x00000000ff20a212 */ /* 0x000fe200078e33ff */
[----:B------:R-:W-:Y:S01]  /*06b0*/  IMAD.MOV.U32 R14, RZ, RZ, R18 ;  /* 0x000000ffff0e7224 */ /* 0x000fe200078e0012 */
[----:B------:R-:W-:Y:S02]  /*06c0*/  IADD3 R0, PT, PT, R5, 0xf, RZ ;  /* 0x0000000f05007810 */ /* 0x000fe40007ffe0ff */
[----:B------:R-:W-:Y:S01]  /*06d0*/  ISETP.GE.AND P2, PT, R19, RZ, PT ;  /* 0x000000ff1300720c */ /* 0x000fe20003f46270 */
[----:B------:R-:W-:Y:S01]  /*06e0*/  IMAD.HI.U32 R31, R17, R14, RZ ;  /* 0x0000000e111f7227 */ /* 0x000fe200078e00ff */
[----:B------:R-:W-:Y:S02]  /*06f0*/  SHF.R.U32.HI R19, RZ, 0x5, R10 ;  /* 0x00000005ff137819 */ /* 0x000fe4000001160a */
[----:B------:R-:W-:Y:S02]  /*0700*/  MOV R18, R3 ;  /* 0x0000000300127202 */ /* 0x000fe40000000f00 */
[----:B------:R-:W-:-:S05]  /*0710*/  IADD3 R15, PT, PT, RZ, -R31, RZ ;  /* 0x8000001fff0f7210 */ /* 0x000fca0007ffe0ff */
[----:B------:R-:W-:Y:S01]  /*0720*/  IMAD R14, R3, R15, R14 ;  /* 0x0000000f030e7224 */ /* 0x000fe200078e020e */
[----:B------:R-:W-:-:S04]  /*0730*/  SHF.R.S32.HI R15, RZ, 0x1f, R0 ;  /* 0x0000001fff0f7819 */ /* 0x000fc80000011400 */
[----:B------:R-:W-:-:S13]  /*0740*/  ISETP.GT.U32.AND P0, PT, R3, R14, PT ;  /* 0x0000000e0300720c */ /* 0x000fda0003f04070 */
[-C--:B------:R-:W-:Y:S01]  /*0750*/  @!P0 IADD3 R14, PT, PT, R14, -R3.reuse, RZ ;  /* 0x800000030e0e8210 */ /* 0x080fe20007ffe0ff */
[----:B------:R-:W-:Y:S01]  /*0760*/  @!P0 VIADD R31, R31, 0x1 ;  /* 0x000000011f1f8836 */ /* 0x000fe20000000000 */
[----:B------:R-:W-:Y:S02]  /*0770*/  ISETP.NE.AND P0, PT, R12, RZ, PT ;  /* 0x000000ff0c00720c */ /* 0x000fe40003f05270 */
[----:B------:R-:W-:Y:S01]  /*0780*/  ISETP.GE.U32.AND P3, PT, R14, R3, PT ;  /* 0x000000030e00720c */ /* 0x000fe20003f66070 */
[----:B----4-:R2:W-:Y:S01]  /*0790*/  @!P1 STS.64 [R2], R8 ;  /* 0x0000000802009388 */ /* 0x0105e20000000a00 */
[----:B------:R-:W-:Y:S01]  /*07a0*/  BAR.SYNC.DEFER_BLOCKING 0x0 ;  /* 0x0000000000007b1d */ /* 0x000fe20000010000 */
[----:B0-----:R-:W-:-:S10]  /*07b0*/  ISETP.GE.AND P1, PT, R21, RZ, PT ;  /* 0x000000ff1500720c */ /* 0x001fd40003f26270 */
[----:B------:R-:W-:Y:S01]  /*07c0*/  @P3 VIADD R31, R31, 0x1 ;  /* 0x000000011f1f3836 */ /* 0x000fe20000000000 */
[----:B--2---:R-:W-:-:S04]  /*07d0*/  LEA.HI R2, R15, R0, RZ, 0x4 ;  /* 0x000000000f027211 */ /* 0x004fc800078f20ff */
[----:B------:R-:W-:Y:S02]  /*07e0*/  @!P2 IADD3 R31, PT, PT, RZ, -R31, RZ ;  /* 0x8000001fff1fa210 */ /* 0x000fe40007ffe0ff */
[----:B------:R-:W-:Y:S01]  /*07f0*/  SHF.R.S32.HI R2, RZ, 0x4, R2 ;  /* 0x00000004ff027819 */ /* 0x000fe20000011402 */
[----:B-1----:R-:W-:Y:S01]  /*0800*/  @!P1 IMAD R11, R11, UR4, R32 ;  /* 0x000000040b0b9c24 */ /* 0x002fe2000f8e0220 */
[----:B------:R-:W-:Y:S01]  /*0810*/  @!P0 LOP3.LUT R31, RZ, R12, RZ, 0x33, !PT ;  /* 0x0000000cff1f8212 */ /* 0x000fe200078e33ff */
[----:B------:R-:W-:Y:S01]  /*0820*/  @P1 IMAD R0, R4, UR4, R7 ;  /* 0x0000000404001c24 */ /* 0x000fe2000f8e0207 */
[----:B------:R-:W-:Y:S01]  /*0830*/  ISETP.GE.AND P2, PT, R19, R2, PT ;  /* 0x000000021300720c */ /* 0x000fe20003f46270 */
[----:B------:R-:W-:Y:S02]  /*0840*/  @!P1 IMAD.MOV R8, RZ, RZ, -R11 ;  /* 0x000000ffff089224 */ /* 0x000fe400078e0a0b */
[----:B------:R-:W-:Y:S02]  /*0850*/  IMAD R11, R6, UR5, RZ ;  /* 0x00000005060b7c24 */ /* 0x000fe4000f8e02ff */
[----:B------:R-:W-:-:S02]  /*0860*/  @P1 IMAD R0, R0, R21, 0x1 ;  /* 0x0000000100001424 */ /* 0x000fc400078e0215 */
[----:B------:R-:W-:-:S06]  /*0870*/  @!P1 IMAD R0, R21, R8, 0x1 ;  /* 0x0000000115009424 */ /* 0x000fcc00078e0208 */
[----:B---3--:R-:W-:Y:S05]  /*0880*/  @P2 BRA `(.L_x_18875) ;  /* 0x0000000c00002947 */ /* 0x008fea0003800000 */
[----:B------:R-:W0:Y:S01]  /*0890*/  LDCU.64 UR10, c[0x0][0x3a8] ;  /* 0x00007500ff0a77ac */ /* 0x000e220008000a00 */
[----:B------:R-:W-:Y:S01]  /*08a0*/  SHF.R.U32.HI R8, RZ, 0x3, R10 ;  /* 0x00000003ff087819 */ /* 0x000fe2000001160a */
[----:B------:R-:W-:Y:S01]  /*08b0*/  IMAD.MOV.U32 R9, RZ, RZ, RZ ;  /* 0x000000ffff097224 */ /* 0x000fe200078e00ff */
[----:B------:R-:W-:Y:S01]  /*08c0*/  SHF.L.U32 R3, R13, 0x3, RZ ;  /* 0x000000030d037819 */ /* 0x000fe200000006ff */
[----:B------:R-:W1:Y:S01]  /*08d0*/  LDCU UR5, c[0x0][0x3d0] ;  /* 0x00007a00ff0577ac */ /* 0x000e620008000800 */
[----:B------:R-:W-:Y:S01]  /*08e0*/  LOP3.LUT R8, R8, 0x7c, RZ, 0xc0, !PT ;  /* 0x0000007c08087812 */ /* 0x000fe200078ec0ff */
[----:B------:R-:W-:Y:S01]  /*08f0*/  IMAD.SHL.U32 R26, R19, 0x10, RZ ;  /* 0x00000010131a7824 */ /* 0x000fe200078e00ff */
[----:B------:R-:W-:Y:S01]  /*0900*/  LOP3.LUT R22, R3, 0x78, RZ, 0xc0, !PT ;  /* 0x0000007803167812 */ /* 0x000fe200078ec0ff */
[----:B------:R-:W-:Y:S01]  /*0910*/  UIADD3 UR4, UPT, UPT, UR6, 0x60, URZ ;  /* 0x0000006006047890 */ /* 0x000fe2000fffe0ff */
[----:B------:R-:W-:Y:S01]  /*0920*/  MOV R29, 0xff7fffff ;  /* 0xff7fffff001d7802 */ /* 0x000fe20000000f00 */
[----:B------:R-:W-:Y:S01]  /*0930*/  IMAD.WIDE R8, R11, 0x4, R8 ;  /* 0x000000040b087825 */ /* 0x000fe200078e0208 */
[----:B------:R-:W-:Y:S01]  /*0940*/  LOP3.LUT R10, R26, 0xf, R13, 0xf8, !PT ;  /* 0x0000000f1a0a7812 */ /* 0x000fe200078ef80d */
[----:B------:R-:W-:-:S02]  /*0950*/  ULEA UR4, UR7, UR4, 0x18 ;  /* 0x0000000407047291 */ /* 0x000fc4000f8ec0ff */
[----:B------:R-:W-:Y:S01]  /*0960*/  VIADD R26, R26, 0x1 ;  /* 0x000000011a1a7836 */ /* 0x000fe20000000000 */
[C---:B------:R-:W-:Y:S01]  /*0970*/  IADD3 R27, PT, PT, R10.reuse, 0x1, RZ ;  /* 0x000000010a1b7810 */ /* 0x040fe20007ffe0ff */
[----:B------:R-:W-:Y:S01]  /*0980*/  IMAD.IADD R30, R10, 0x1, -R5 ;  /* 0x000000010a1e7824 */ /* 0x000fe200078e0a05 */
[----:B0-----:R-:W-:Y:S01]  /*0990*/  IADD3 R20, P0, PT, R8, UR10, RZ ;  /* 0x0000000a08147c10 */ /* 0x001fe2000ff1e0ff */
[----:B------:R-:W-:Y:S02]  /*09a0*/  IMAD.SHL.U32 R8, R13, 0x4, RZ ;  /* 0x000000040d087824 */ /* 0x000fe400078e00ff */
[----:B-1----:R-:W-:Y:S01]  /*09b0*/  IMAD R3, R32, UR5, RZ ;  /* 0x0000000520037c24 */ /* 0x002fe2000f8e02ff */
[----:B------:R-:W-:Y:S02]  /*09c0*/  IADD3.X R21, PT, PT, R9, UR11, RZ, P0, !PT ;  /* 0x0000000b09157c10 */ /* 0x000fe400087fe4ff */
[----:B------:R-:W-:Y:S02]  /*09d0*/  LOP3.LUT R8, R8, 0x3c, RZ, 0xc0, !PT ;  /* 0x0000003c08087812 */ /* 0x000fe400078ec0ff */
[----:B------:R-:W-:-:S03]  /*09e0*/  IADD3 R22, P0, PT, R3, R22, RZ ;  /* 0x0000001603167210 */ /* 0x000fc60007f1e0ff */
[----:B------:R-:W-:Y:S01]  /*09f0*/  IMAD R8, R19, 0x40, R8 ;  /* 0x0000004013087824 */ /* 0x000fe200078e0208 */
[----:B------:R-:W-:-:S03]  /*0a00*/  LEA.HI.X.SX32 R23, R3, RZ, 0x1, P0 ;  /* 0x000000ff03177211 */ /* 0x000fc600000f0eff */
[----:B------:R-:W-:-:S07]  /*0a10*/  VIADD R28, R8, UR4 ;  /* 0x00000004081c7c36 */ /* 0x000fce0008000000 */
.L_x_18880:
[----:B------:R-:W0:Y:S01]  /*0a20*/  LDC R14, c[0x0][0x3f0] ;  /* 0x0000fc00ff0e7b82 */ /* 0x000e220000000800 */
[----:B------:R-:W-:Y:S01]  /*0a30*/  VIADD R9, R26, 0xffffffff ;  /* 0xffffffff1a097836 */ /* 0x000fe20000000000 */
[----:B------:R-:W-:Y:S04]  /*0a40*/  BSSY B1, `(.L_x_18876) ;  /* 0x000009b000017945 */ /* 0x000fe80003800000 */
        /* <DEDUP_REMOVED lines=29> */
[----:B------:R-:W-:Y:S02]  /*0c20*/  MOV R9, R13 ;  /* 0x0000000d00097202 */ /* 0x000fe40000000f00 */
[----:B------:R-:W0:Y:S03]  /*0c30*/  S2R R13, SR_TID.X ;  /* 0x00000000000d7919 */ /* 0x000e260000002100 */
[----:B------:R-:W-:-:S04]  /*0c40*/  IMAD.HI.U32 R8, R8, R9, RZ ;  /* 0x0000000908087227 */ /* 0x000fc800078e00ff */
[----:B------:R-:W-:-:S04]  /*0c50*/  IMAD.MOV R8, RZ, RZ, -R8 ;  /* 0x000000ffff087224 */ /* 0x000fc800078e0a08 */
[----:B------:R-:W-:Y:S02]  /*0c60*/  IMAD R9, R10, R8, R9 ;  /* 0x000000080a097224 */ /* 0x000fe400078e0209 */
[----:B------:R-:W-:-:S03]  /*0c70*/  VIADD R8, R31, -UR12 ;  /* 0x8000000c1f087c36 */ /* 0x000fc60008000000 */
[----:B------:R-:W-:-:S13]  /*0c80*/  ISETP.GT.U32.AND P0, PT, R10, R9, PT ;  /* 0x000000090a00720c */ /* 0x000fda0003f04070 */
[----:B------:R-:W-:Y:S01]  /*0c90*/  @!P0 IMAD.IADD R9, R9, 0x1, -R10 ;  /* 0x0000000109098824 */ /* 0x000fe200078e0a0a */
[----:B0-----:R-:W-:-:S04]  /*0ca0*/  LOP3.LUT R13, R13, 0x1, RZ, 0xc0, !PT ;  /* 0x000000010d0d7812 */ /* 0x001fc800078ec0ff */
        /* <DEDUP_REMOVED lines=9> */
[----:B------:R-:W-:-:S05]  /*0d40*/  MOV R9, 0xff7fffff ;  /* 0xff7fffff00097802 */ /* 0x000fca0000000f00 */
[----:B------:R0:W-:Y:S01]  /*0d50*/  STS [R28], R9 ;  /* 0x000000091c007388 */ /* 0x0001e20000000800 */
[----:B------:R-:W-:Y:S05]  /*0d60*/  BRA `(.L_x_18878) ;  /* 0x0000000400a07947 */ /* 0x000fea0003800000 */
.L_x_18877:
[----:B------:R-:W2:Y:S01]  /*0d70*/  LDG.E.CONSTANT R9, desc[UR8][R20.64] ;  /* 0x0000000814097981 */ /* 0x000ea2000c1e9900 */
[----:B------:R-:W0:Y:S01]  /*0d80*/  S2UR UR5, SR_CgaCtaId ;  /* 0x00000000000579c3 */ /* 0x000e220000008800 */
[----:B------:R-:W-:Y:S02]  /*0d90*/  UMOV UR4, 0x400 ;  /* 0x0000040000047882 */ /* 0x000fe40000000000 */
[----:B0-----:R-:W-:Y:S01]  /*0da0*/  ULEA UR4, UR5, UR4, 0x18 ;  /* 0x0000000405047291 */ /* 0x001fe2000f8ec0ff */
        /* <DEDUP_REMOVED lines=8> */
[C---:B------:R-:W-:Y:S02]  /*0e30*/  LEA R12, R13.reuse, UR4, 0x5 ;  /* 0x000000040d0c7c11 */ /* 0x040fe4000f8e28ff */
[----:B------:R-:W-:-:S03]  /*0e40*/  ISETP.NE.AND P0, PT, R13, RZ, PT ;  /* 0x000000ff0d00720c */ /* 0x000fc60003f05270 */
[----:B------:R-:W0:Y:S02]  /*0e50*/  LDS.128 R8, [R12] ;  /* 0x000000000c087984 */ /* 0x000e240000000c00 */
[C---:B0-----:R-:W-:Y:S01]  /*0e60*/  IMAD.U32 R13, R10.reuse, 0x10000, RZ ;  /* 0x000100000a0d7824 */ /* 0x041fe200078e00ff */
[----:B------:R-:W-:-:S04]  /*0e70*/  PRMT R10, R10, 0x7632, R10 ;  /* 0x000076320a0a7816 */ /* 0x000fc8000000000a */
[----:B------:R-:W-:Y:S02]  /*0e80*/  SHF.L.U32 R10, R10, 0x10, RZ ;  /* 0x000000100a0a7819 */ /* 0x000fe400000006ff */
[C---:B--2---:R-:W-:Y:S02]  /*0e90*/  SHF.L.U32 R34, R15.reuse, 0x10, RZ ;  /* 0x000000100f227819 */ /* 0x044fe400000006ff */
[----:B------:R-:W-:-:S03]  /*0ea0*/  PRMT R15, R15, 0x7632, R15 ;  /* 0x000076320f0f7816 */ /* 0x000fc6000000000f */
[----:B------:R-:W-:Y:S01]  /*0eb0*/  FMUL.FTZ R35, R13, R34 ;  /* 0x000000220d237220 */ /* 0x000fe20000410000 */
[C---:B------:R-:W-:Y:S01]  /*0ec0*/  IMAD.U32 R34, R8.reuse, 0x10000, RZ ;  /* 0x0001000008227824 */ /* 0x040fe200078e00ff */
[----:B------:R-:W-:Y:S01]  /*0ed0*/  PRMT R8, R8, 0x7632, R8 ;  /* 0x0000763208087816 */ /* 0x000fe20000000008 */
[C---:B---3--:R-:W-:Y:S01]  /*0ee0*/  IMAD.U32 R13, R14.reuse, 0x10000, RZ ;  /* 0x000100000e0d7824 */ /* 0x048fe200078e00ff */
[----:B------:R-:W-:Y:S01]  /*0ef0*/  PRMT R14, R14, 0x7632, R14 ;  /* 0x000076320e0e7816 */ /* 0x000fe2000000000e */
[----:B------:R-:W-:Y:S02]  /*0f00*/  IMAD.U32 R15, R15, 0x10000, RZ ;  /* 0x000100000f0f7824 */ /* 0x000fe400078e00ff */
[----:B------:R-:W-:Y:S01]  /*0f10*/  FFMA.FTZ R34, R34, R13, R35 ;  /* 0x0000000d22227223 */ /* 0x000fe20000010023 */
[----:B------:R-:W-:Y:S01]  /*0f20*/  SHF.L.U32 R13, R14, 0x10, RZ ;  /* 0x000000100e0d7819 */ /* 0x000fe200000006ff */
[----:B------:R-:W-:Y:S01]  /*0f30*/  FMUL.FTZ R15, R10, R15 ;  /* 0x0000000f0a0f7220 */ /* 0x000fe20000410000 */
[----:B------:R-:W-:-:S02]  /*0f40*/  IMAD.U32 R8, R8, 0x10000, RZ ;  /* 0x0001000008087824 */ /* 0x000fc400078e00ff */
[----:B----4-:R-:W-:Y:S02]  /*0f50*/  IMAD.U32 R36, R33, 0x10000, RZ ;  /* 0x0001000021247824 */ /* 0x010fe400078e00ff */
[----:B------:R-:W-:Y:S02]  /*0f60*/  FFMA.FTZ R10, R8, R13, R15 ;  /* 0x0000000d080a7223 */ /* 0x000fe4000001000f */
[----:B------:R-:W0:Y:S04]  /*0f70*/  LDS.128 R12, [R12+0x10] ;  /* 0x000010000c0c7984 */ /* 0x000e280000000c00 */
[----:B------:R-:W2:Y:S01]  /*0f80*/  LDG.E.CONSTANT R8, desc[UR8][R24.64+0x4] ;  /* 0x0000040818087981 */ /* 0x000ea2000c1e9900 */
[----:B0-----:R-:W-:-:S04]  /*0f90*/  IMAD.U32 R35, R12, 0x10000, RZ ;  /* 0x000100000c237824 */ /* 0x001fc800078e00ff */
[----:B------:R-:W-:Y:S02]  /*0fa0*/  FFMA.FTZ R36, R35, R36, R34 ;  /* 0x0000002423247223 */ /* 0x000fe40000010022 */
[----:B------:R-:W3:Y:S04]  /*0fb0*/  LDG.E.CONSTANT R35, desc[UR8][R24.64+0x300] ;  /* 0x0003000818237981 */ /* 0x000ee8000c1e9900 */
[----:B------:R-:W4:Y:S01]  /*0fc0*/  LDG.E.CONSTANT R34, desc[UR8][R24.64+0x104] ;  /* 0x0001040818227981 */ /* 0x000f22000c1e9900 */
[----:B------:R-:W-:-:S04]  /*0fd0*/  PRMT R33, R12, 0x7632, R33 ;  /* 0x000076320c217816 */ /* 0x000fc80000000021 */
[C---:B------:R-:W-:Y:S02]  /*0fe0*/  PRMT R37, R33.reuse, 0x7632, R37 ;  /* 0x0000763221257816 */ /* 0x040fe40000000025 */
[----:B------:R-:W-:-:S03]  /*0ff0*/  SHF.L.U32 R33, R33, 0x10, RZ ;  /* 0x0000001021217819 */ /* 0x000fc600000006ff */
[----:B------:R-:W-:-:S04]  /*1000*/  IMAD.U32 R37, R37, 0x10000, RZ ;  /* 0x0001000025257824 */ /* 0x000fc800078e00ff */
[----:B------:R-:W-:Y:S01]  /*1010*/  FFMA.FTZ R33, R33, R37, R10 ;  /* 0x0000002521217223 */ /* 0x000fe2000001000a */
[C---:B------:R-:W-:Y:S01]  /*1020*/  IMAD.U32 R37, R14.reuse, 0x10000, RZ ;  /* 0x000100000e257824 */ /* 0x040fe200078e00ff */
[----:B------:R-:W-:-:S05]  /*1030*/  PRMT R14, R14, 0x7632, R14 ;  /* 0x000076320e0e7816 */ /* 0x000fca000000000e */
[----:B------:R-:W-:Y:S01]  /*1040*/  IMAD.U32 R14, R14, 0x10000, RZ ;  /* 0x000100000e0e7824 */ /* 0x000fe200078e00ff */
[C---:B------:R-:W-:Y:S02]  /*1050*/  PRMT R12, R11.reuse, 0x7632, R12 ;  /* 0x000076320b0c7816 */ /* 0x040fe4000000000c */
[----:B------:R-:W-:-:S03]  /*1060*/  SHF.L.U32 R11, R11, 0x10, RZ ;  /* 0x000000100b0b7819 */ /* 0x000fc600000006ff */
[----:B------:R-:W-:Y:S01]  /*1070*/  IMAD.U32 R12, R12, 0x10000, RZ ;  /* 0x000100000c0c7824 */ /* 0x000fe200078e00ff */
[C---:B---3--:R-:W-:Y:S02]  /*1080*/  SHF.L.U32 R10, R35.reuse, 0x10, RZ ;  /* 0x00000010230a7819 */ /* 0x048fe400000006ff */
[----:B------:R-:W-:-:S05]  /*1090*/  PRMT R35, R35, 0x7632, R35 ;  /* 0x0000763223237816 */ /* 0x000fca0000000023 */
[----:B------:R-:W-:-:S04]  /*10a0*/  IMAD.U32 R35, R35, 0x10000, RZ ;  /* 0x0001000023237824 */ /* 0x000fc800078e00ff */
[----:B------:R-:W-:Y:S01]  /*10b0*/  FFMA.FTZ R33, R14, R35, R33 ;  /* 0x000000230e217223 */ /* 0x000fe20000010021 */
[C---:B----4-:R-:W-:Y:S01]  /*10c0*/  PRMT R14, R34.reuse, 0x7632, R14 ;  /* 0x00007632220e7816 */ /* 0x050fe2000000000e */
[----:B------:R-:W-:-:S03]  /*10d0*/  IMAD.U32 R34, R34, 0x10000, RZ ;  /* 0x0001000022227824 */ /* 0x000fc600078e00ff */
[----:B------:R-:W-:Y:S01]  /*10e0*/  SHF.L.U32 R35, R14, 0x10, RZ ;  /* 0x000000100e237819 */ /* 0x000fe200000006ff */
[----:B------:R-:W-:Y:S01]  /*10f0*/  FFMA.FTZ R10, R37, R10, R36 ;  /* 0x0000000a250a7223 */ /* 0x000fe20000010024 */
[----:B------:R-:W-:Y:S02]  /*1100*/  FMUL.FTZ R37, R11, R34 ;  /* 0x000000220b257220 */ /* 0x000fe40000410000 */
[----:B------:R-:W3:Y:S01]  /*1110*/  LDG.E.CONSTANT R34, desc[UR8][R24.64+0x304] ;  /* 0x0003040818227981 */ /* 0x000ee2000c1e9900 */
[----:B------:R-:W-:-:S03]  /*1120*/  FMUL.FTZ R11, R12, R35 ;  /* 0x000000230c0b7220 */ /* 0x000fc60000410000 */
[----:B------:R-:W4:Y:S01]  /*1130*/  LDG.E.CONSTANT R12, desc[UR8][R24.64+0x204] ;  /* 0x00020408180c7981 */ /* 0x000f22000c1e9900 */
[C---:B------:R-:W-:Y:S02]  /*1140*/  IMAD.U32 R14, R9.reuse, 0x10000, RZ ;  /* 0x00010000090e7824 */ /* 0x040fe400078e00ff */
[----:B--2---:R-:W-:Y:S01]  /*1150*/  IMAD.U32 R35, R8, 0x10000, RZ ;  /* 0x0001000008237824 */ /* 0x004fe200078e00ff */
[----:B------:R-:W-:-:S03]  /*1160*/  PRMT R9, R9, 0x7632, R9 ;  /* 0x0000763209097816 */ /* 0x000fc60000000009 */
[----:B------:R-:W-:Y:S01]  /*1170*/  FFMA.FTZ R14, R14, R35, R37 ;  /* 0x000000230e0e7223 */ /* 0x000fe20000010025 */
[----:B------:R-:W-:Y:S02]  /*1180*/  PRMT R35, R8, 0x7632, R35 ;  /* 0x0000763208237816 */ /* 0x000fe40000000023 */
[----:B------:R-:W-:-:S03]  /*1190*/  SHF.L.U32 R8, R9, 0x10, RZ ;  /* 0x0000001009087819 */ /* 0x000fc600000006ff */
[----:B------:R-:W-:Y:S01]  /*11a0*/  IMAD.U32 R35, R35, 0x10000, RZ ;  /* 0x0001000023237824 */ /* 0x000fe200078e00ff */
[----:B------:R-:W-:-:S03]  /*11b0*/  PRMT R9, R13, 0x7632, R9 ;  /* 0x000076320d097816 */ /* 0x000fc60000000009 */
[----:B------:R-:W-:Y:S01]  /*11c0*/  FFMA.FTZ R8, R8, R35, R11 ;  /* 0x0000002308087223 */ /* 0x000fe2000001000b */
[----:B------:R-:W-:Y:S01]  /*11d0*/  SHF.L.U32 R9, R9, 0x10, RZ ;  /* 0x0000001009097819 */ /* 0x000fe200000006ff */
[----:B------:R-:W-:Y:S02]  /*11e0*/  IMAD.U32 R13, R13, 0x10000, RZ ;  /* 0x000100000d0d7824 */ /* 0x000fe400078e00ff */
[----:B------:R-:W-:Y:S01]  /*11f0*/  FADD.FTZ R33, R10, R33 ;  /* 0x000000210a217221 */ /* 0x000fe20000010000 */
[----:B------:R-:W-:Y:S01]  /*1200*/  UMOV UR4, 0xffffffff ;  /* 0xffffffff00047882 */ /* 0x000fe20000000000 */
[----:B-----5:R-:W-:Y:S02]  /*1210*/  FSETP.NEU.FTZ.AND P1, PT, R16, RZ, PT ;  /* 0x000000ff1000720b */ /* 0x020fe40003f3d000 */
[C---:B----4-:R-:W-:Y:S01]  /*1220*/  PRMT R11, R12.reuse, 0x7632, R11 ;  /* 0x000076320c0b7816 */ /* 0x050fe2000000000b */
[----:B------:R-:W-:-:S04]  /*1230*/  IMAD.U32 R12, R12, 0x10000, RZ ;  /* 0x000100000c0c7824 */ /* 0x000fc800078e00ff */
[----:B------:R-:W-:Y:S02]  /*1240*/  IMAD.U32 R11, R11, 0x10000, RZ ;  /* 0x000100000b0b7824 */ /* 0x000fe400078e00ff */
[----:B------:R-:W-:Y:S02]  /*1250*/  FFMA.FTZ R14, R13, R12, R14 ;  /* 0x0000000c0d0e7223 */ /* 0x000fe4000001000e */
[----:B------:R-:W-:Y:S01]  /*1260*/  FFMA.FTZ R8, R9, R11, R8 ;  /* 0x0000000b09087223 */ /* 0x000fe20000010008 */
[C---:B------:R-:W-:Y:S02]  /*1270*/  PRMT R9, R15.reuse, 0x7632, R9 ;  /* 0x000076320f097816 */ /* 0x040fe40000000009 */
[C---:B---3--:R-:W-:Y:S01]  /*1280*/  PRMT R11, R34.reuse, 0x7632, R11 ;  /* 0x00007632220b7816 */ /* 0x048fe2000000000b */
[----:B------:R-:W-:Y:S01]  /*1290*/  IMAD.U32 R34, R34, 0x10000, RZ ;  /* 0x0001000022227824 */ /* 0x000fe200078e00ff */
[----:B------:R-:W-:Y:S01]  /*12a0*/  SHF.L.U32 R15, R15, 0x10, RZ ;  /* 0x000000100f0f7819 */ /* 0x000fe200000006ff */
[----:B------:R-:W-:Y:S01]  /*12b0*/  IMAD.U32 R9, R9, 0x10000, RZ ;  /* 0x0001000009097824 */ /* 0x000fe200078e00ff */
[----:B------:R-:W-:-:S03]  /*12c0*/  SHF.L.U32 R11, R11, 0x10, RZ ;  /* 0x000000100b0b7819 */ /* 0x000fc600000006ff */
[----:B------:R-:W-:Y:S02]  /*12d0*/  FFMA.FTZ R14, R15, R34, R14 ;  /* 0x000000220f0e7223 */ /* 0x000fe4000001000e */
[----:B------:R-:W-:Y:S02]  /*12e0*/  FFMA.FTZ R8, R9, R11, R8 ;  /* 0x0000000b09087223 */ /* 0x000fe40000010008 */
[----:B------:R-:W-:-:S04]  /*12f0*/  FADD.FTZ R33, R14, R33 ;  /* 0x000000210e217221 */ /* 0x000fc80000010000 */
[----:B------:R-:W-:Y:S01]  /*1300*/  FADD.FTZ R8, R8, R33 ;  /* 0x0000002108087221 */ /* 0x000fe20000010000 */
[----:B------:R-:W-:Y:S06]  /*1310*/  BRA.DIV UR4, `(.L_x_18879) ;  /* 0x0000002e04ac7947 */ /* 0x000fec000b800000 */
[----:B------:R0:W1:Y:S02]  /*1320*/  SHFL.BFLY PT, R9, R8, 0x1, 0x1f ;  /* 0x0c201f0008097f89 */ /* 0x00006400000e0000 */
.L_x_18913:
[----:B------:R-:W-:Y:S02]  /*1330*/  VIADD R10, R30, 0x1 ;  /* 0x000000011e0a7836 */ /* 0x000fe40000000000 */
[----:B-1----:R-:W-:Y:S01]  /*1340*/  FADD.FTZ R9, R8, R9 ;  /* 0x0000000908097221 */ /* 0x002fe20000010000 */
[----:B0-----:R-:W-:Y:S02]  /*1350*/  @!P0 VIADD R8, R27, 0xffffffff ;  /* 0xffffffff1b088836 */ /* 0x001fe40000000000 */
        /* <DEDUP_REMOVED lines=9> */
.L_x_18878:
[----:B------:R-:W-:Y:S05]  /*13f0*/  BSYNC B1 ;  /* 0x0000000000017941 */ /* 0x000fea0003800000 */
.L_x_18876:
[----:B------:R-:W-:Y:S01]  /*1400*/  IADD3 R19, PT, PT, R19, 0x4, RZ ;  /* 0x0000000413137810 */ /* 0x000fe20007ffe0ff */
[----:B0-----:R-:W-:Y:S01]  /*1410*/  VIADD R28, R28, 0x100 ;  /* 0x000001001c1c7836 */ /* 0x001fe20000000000 */
[----:B------:R-:W-:Y:S01]  /*1420*/  IADD3 R20, P1, PT, R20, 0x10, RZ ;  /* 0x0000001014147810 */ /* 0x000fe20007f3e0ff */
[----:B------:R-:W-:Y:S01]  /*1430*/  VIADD R30, R30, 0x40 ;  /* 0x000000401e1e7836 */ /* 0x000fe20000000000 */
[----:B------:R-:W-:Y:S01]  /*1440*/  ISETP.GE.AND P0, PT, R19, R2, PT ;  /* 0x000000021300720c */ /* 0x000fe20003f06270 */
[----:B------:R-:W-:Y:S01]  /*1450*/  VIADD R26, R26, 0x40 ;  /* 0x000000401a1a7836 */ /* 0x000fe20000000000 */
[----:B------:R-:W-:Y:S01]  /*1460*/  IADD3 R27, PT, PT, R27, 0x40, RZ ;  /* 0x000000401b1b7810 */ /* 0x000fe20007ffe0ff */
[----:B------:R-:W-:-:S10]  /*1470*/  IMAD.X R21, RZ, RZ, R21, P1 ;  /* 0x000000ffff157224 */ /* 0x000fd400008e0615 */
[----:B------:R-:W-:Y:S05]  /*1480*/  @!P0 BRA `(.L_x_18880) ;  /* 0xfffffff400648947 */ /* 0x000fea000383ffff */
.L_x_18875:
[----:B------:R-:W-:Y:S05]  /*1490*/  BSYNC B0 ;  /* 0x0000000000007941 */ /* 0x000fea0003800000 */
.L_x_18874:
        /* <DEDUP_REMOVED lines=12> */
.L_x_18919:
[----:B------:R-:W2:Y:S01]  /*1560*/  S2R R8, SR_CgaCtaId ;  /* 0x0000000000087919 */ /* 0x000ea20000008800 */
[----:B------:R-:W-:Y:S01]  /*1570*/  MOV R12, 0x400 ;  /* 0x00000400000c7802 */ /* 0x000fe20000000f00 */
[----:B------:R-:W-:Y:S05]  /*1580*/  WARPSYNC.ALL ;  /* 0x0000000000007948 */ /* 0x000fea0003800000 */
[----:B------:R-:W-:Y:S02]  /*1590*/  IADD3 R9, PT, PT, R12, 0x40, RZ ;  /* 0x000000400c097810 */ /* 0x000fe40007ffe0ff */
[----:B------:R-:W-:Y:S02]  /*15a0*/  ISETP.NE.AND P3, PT, R17, RZ, PT ;  /* 0x000000ff1100720c */ /* 0x000fe40003f65270 */
[----:B01----:R-:W-:-:S02]  /*15b0*/  FMNMX.FTZ R10, R10, R11, !PT ;  /* 0x0000000b0a0a7209 */ /* 0x003fc40007810000 */
[----:B--2---:R-:W-:-:S05]  /*15c0*/  LEA R14, R8, R9, 0x18 ;  /* 0x00000009080e7211 */ /* 0x004fca00078ec0ff */
[----:B------:R-:W-:-:S05]  /*15d0*/  IMAD R9, R13, 0x4, R14 ;  /* 0x000000040d097824 */ /* 0x000fca00078e020e */
[----:B------:R0:W-:Y:S01]  /*15e0*/  @!P3 STS [R9], R10 ;  /* 0x0000000a0900b388 */ /* 0x0001e20000000800 */
[----:B------:R-:W-:Y:S01]  /*15f0*/  BAR.SYNC.DEFER_BLOCKING 0x0 ;  /* 0x0000000000007b1d */ /* 0x000fe20000010000 */
[C---:B------:R-:W-:Y:S01]  /*1600*/  ISETP.GT.U32.AND P2, PT, R17.reuse, 0x3, PT ;  /* 0x000000031100780c */ /* 0x040fe20003f44070 */
[----:B0-----:R-:W-:Y:S01]  /*1610*/  IMAD R10, R17, 0x4, R14 ;  /* 0x00000004110a7824 */ /* 0x001fe200078e020e */
[----:B------:R-:W-:Y:S01]  /*1620*/  MOV R14, 0xff7fffff ;  /* 0xff7fffff000e7802 */ /* 0x000fe20000000f00 */
[----:B------:R-:W-:Y:S02]  /*1630*/  VIADD R15, R5, 0xf ;  /* 0x0000000f050f7836 */ /* 0x000fe40000000000 */
[----:B------:R-:W-:Y:S03]  /*1640*/  BSSY.RECONVERGENT B0, `(.L_x_18882) ;  /* 0x00000ee000007945 */ /* 0x000fe60003800200 */
[----:B------:R-:W-:-:S05]  /*1650*/  SHF.R.S32.HI R20, RZ, 0x1f, R15 ;  /* 0x0000001fff147819 */ /* 0x000fca000001140f */
[----:B------:R-:W0:Y:S04]  /*1660*/  @!P2 LDS R14, [R10] ;  /* 0x000000000a0ea984 */ /* 0x000e280000000800 */
[----:B0-----:R-:W0:Y:S02]  /*1670*/  SHFL.BFLY PT, R11, R14, 0x2, 0x1f ;  /* 0x0c401f000e0b7f89 */ /* 0x001e2400000e0000 */
[----:B0-----:R-:W-:-:S05]  /*1680*/  FMNMX.FTZ R19, R11, R14, !PT ;  /* 0x0000000e0b137209 */ /* 0x001fca0007810000 */
[----:B------:R-:W0:Y:S02]  /*1690*/  SHFL.BFLY PT, R18, R19, 0x1, 0x1f ;  /* 0x0c201f0013127f89 */ /* 0x000e2400000e0000 */
[----:B0-----:R-:W-:Y:S02]  /*16a0*/  FMNMX.FTZ R11, R19, R18, !PT ;  /* 0x00000012130b7209 */ /* 0x001fe40007810000 */
[----:B------:R-:W-:-:S04]  /*16b0*/  LEA.HI R18, R20, R15, RZ, 0x4 ;  /* 0x0000000f14127211 */ /* 0x000fc800078f20ff */
[----:B------:R-:W-:Y:S01]  /*16c0*/  LOP3.LUT R18, R18, 0xfffffff0, RZ, 0xc0, !PT ;  /* 0xfffffff012127812 */ /* 0x000fe200078ec0ff */
[----:B------:R-:W0:Y:S03]  /*16d0*/  SHFL.IDX PT, R11, R11, RZ, 0x1f ;  /* 0x00001fff0b0b7589 */ /* 0x000e2600000e0000 */
[----:B------:R-:W-:Y:S01]  /*16e0*/  VIMNMX R15, PT, PT, R5, R18, PT ;  /* 0x00000012050f7248 */ /* 0x000fe20003fe0100 */
[----:B------:R-:W-:-:S03]  /*16f0*/  IMAD.MOV.U32 R18, RZ, RZ, RZ ;  /* 0x000000ffff127224 */ /* 0x000fc600078e00ff */
        /* <DEDUP_REMOVED lines=19> */
.L_x_18886:
        /* <DEDUP_REMOVED lines=11> */
.L_x_18885:
[----:B------:R-:W-:Y:S05]  /*18e0*/  BSYNC.RECONVERGENT B1 ;  /* 0x0000000000017941 */ /* 0x000fea0003800200 */
.L_x_18884:
        /* <DEDUP_REMOVED lines=12> */
.L_x_18889:
        /* <DEDUP_REMOVED lines=24> */
[----:B------:R-:W-:Y:S01]  /*1b30*/  LDS R22, [R19+0x1400] ;  /* 0x0014000013167984 */ /* 0x000fe20000000800 */
[----:B-----5:R-:W-:Y:S01]  /*1b40*/  FADD.FTZ R24, -R11, R24 ;  /* 0x000000180b187221 */ /* 0x020fe20000010100 */
[----:B------:R-:W-:-:S05]  /*1b50*/  FMUL.FTZ R29, R28, 1.4426950216293334961 ;  /* 0x3fb8aa3b1c1d7820 */ /* 0x000fca0000410000 */
[----:B------:R-:W5:Y:S01]  /*1b60*/  MUFU.EX2 R25, R25 ;  /* 0x0000001900197308 */ /* 0x000f620000000800 */
[----:B-1----:R0:W-:Y:S01]  /*1b70*/  STS [R19+-0x400], R27 ;  /* 0xfffc001b13007388 */ /* 0x0021e20000000800 */
[----:B------:R-:W-:Y:S01]  /*1b80*/  FADD.FTZ R18, R27, R18 ;  /* 0x000000121b127221 */ /* 0x000fe20000010000 */
[----:B------:R-:W-:Y:S02]  /*1b90*/  FADD.FTZ R37, -R11, R36 ;  /* 0x000000240b257221 */ /* 0x000fe40000010100 */
[----:B------:R-:W-:Y:S02]  /*1ba0*/  LDS R36, [R19+0x1a00] ;  /* 0x001a000013247984 */ /* 0x000fe40000000800 */
[----:B------:R-:W-:Y:S01]  /*1bb0*/  FMUL.FTZ R37, R37, 1.4426950216293334961 ;  /* 0x3fb8aa3b25257820 */ /* 0x000fe20000410000 */
[----:B------:R-:W1:Y:S01]  /*1bc0*/  MUFU.EX2 R29, R29 ;  /* 0x0000001d001d7308 */ /* 0x000e620000000800 */
[----:B----4-:R-:W-:Y:S01]  /*1bd0*/  FADD.FTZ R28, R18, R21 ;  /* 0x00000015121c7221 */ /* 0x010fe20000010000 */
[----:B------:R-:W-:Y:S01]  /*1be0*/  FMUL.FTZ R18, R24, 1.4426950216293334961 ;  /* 0x3fb8aa3b18127820 */ /* 0x000fe20000410000 */
[----:B------:R1:W-:Y:S04]  /*1bf0*/  STS [R19+-0x200], R21 ;  /* 0xfffe001513007388 */ /* 0x0003e80000000800 */
[----:B------:R-:W4:Y:S01]  /*1c00*/  LDS R24, [R19+0x1200] ;  /* 0x0012000013187984 */ /* 0x000f220000000800 */
[----:B------:R-:W2:Y:S01]  /*1c10*/  MUFU.EX2 R18, R18 ;  /* 0x0000001200127308 */ /* 0x000ea20000000800 */
[----:B-----5:R-:W-:-:S02]  /*1c20*/  FADD.FTZ R28, R28, R25 ;  /* 0x000000191c1c7221 */ /* 0x020fc40000010000 */
[----:B------:R5:W-:Y:S01]  /*1c30*/  STS [R19], R25 ;  /* 0x0000001913007388 */ /* 0x000be20000000800 */
[----:B0-----:R-:W-:-:S03]  /*1c40*/  FADD.FTZ R27, -R11, R26 ;  /* 0x0000001a0b1b7221 */ /* 0x001fc60000010100 */
[----:B------:R-:W0:Y:S01]  /*1c50*/  LDS R26, [R19+0x1600] ;  /* 0x00160000131a7984 */ /* 0x000e220000000800 */
[----:B------:R-:W-:Y:S01]  /*1c60*/  FMUL.FTZ R35, R27, 1.4426950216293334961 ;  /* 0x3fb8aa3b1b237820 */ /* 0x000fe20000410000 */
[----:B------:R-:W-:Y:S01]  /*1c70*/  FADD.FTZ R27, -R11, R23 ;  /* 0x000000170b1b7221 */ /* 0x000fe20000010100 */
[----:B-1----:R-:W-:Y:S01]  /*1c80*/  FADD.FTZ R21, R28, R29 ;  /* 0x0000001d1c157221 */ /* 0x002fe20000010000 */
[----:B------:R-:W1:Y:S01]  /*1c90*/  LDS R23, [R19+0x1800] ;  /* 0x0018000013177984 */ /* 0x000e620000000800 */
[----:B------:R3:W3:Y:S01]  /*1ca0*/  MUFU.EX2 R28, R33 ;  /* 0x00000021001c7308 */ /* 0x0006e20000000800 */
[----:B------:R-:W-:Y:S02]  /*1cb0*/  FMUL.FTZ R27, R27, 1.4426950216293334961 ;  /* 0x3fb8aa3b1b1b7820 */ /* 0x000fe40000410000 */
[----:B------:R3:W-:Y:S01]  /*1cc0*/  STS [R19+0x200], R29 ;  /* 0x0002001d13007388 */ /* 0x0007e20000000800 */
[----:B--2---:R-:W-:-:S03]  /*1cd0*/  FADD.FTZ R21, R21, R18 ;  /* 0x0000001215157221 */ /* 0x004fc60000010000 */
[----:B------:R2:W-:Y:S01]  /*1ce0*/  STS [R19+0x400], R18 ;  /* 0x0004001213007388 */ /* 0x0005e20000000800 */
[----:B-----5:R-:W5:Y:S01]  /*1cf0*/  MUFU.EX2 R25, R35 ;  /* 0x0000002300197308 */ /* 0x020f620000000800 */
[C---:B---3--:R-:W-:Y:S01]  /*1d00*/  FADD.FTZ R33, -R11.reuse, R30 ;  /* 0x0000001e0b217221 */ /* 0x048fe20000010100 */
[----:B------:R-:W-:-:S03]  /*1d10*/  FADD.FTZ R29, -R11, R34 ;  /* 0x000000220b1d7221 */ /* 0x000fc60000010100 */
[----:B------:R-:W-:-:S03]  /*1d20*/  FMUL.FTZ R33, R33, 1.4426950216293334961 ;  /* 0x3fb8aa3b21217820 */ /* 0x000fc60000410000 */
[----:B------:R-:W3:Y:S01]  /*1d30*/  MUFU.EX2 R27, R27 ;  /* 0x0000001b001b7308 */ /* 0x000ee20000000800 */
[----:B------:R-:W-:Y:S01]  /*1d40*/  FMUL.FTZ R29, R29, 1.4426950216293334961 ;  /* 0x3fb8aa3b1d1d7820 */ /* 0x000fe20000410000 */
[----:B------:R-:W-:Y:S01]  /*1d50*/  FADD.FTZ R21, R21, R28 ;  /* 0x0000001c15157221 */ /* 0x000fe20000010000 */
[----:B------:R-:W-:Y:S05]  /*1d60*/  STS [R19+0x600], R28 ;  /* 0x0006001c13007388 */ /* 0x000fea0000000800 */
[----:B------:R2:W1:Y:S01]  /*1d70*/  MUFU.EX2 R30, R29 ;  /* 0x0000001d001e7308 */ /* 0x0004620000000800 */
[----:B-----5:R5:W-:Y:S01]  /*1d80*/  STS [R19+0x800], R25 ;  /* 0x0008001913007388 */ /* 0x020be20000000800 */
[----:B----4-:R-:W-:-:S04]  /*1d90*/  FADD.FTZ R35, -R11, R24 ;  /* 0x000000180b237221 */ /* 0x010fc80000010100 */
[----:B------:R-:W-:Y:S02]  /*1da0*/  FMUL.FTZ R35, R35, 1.4426950216293334961 ;  /* 0x3fb8aa3b23237820 */ /* 0x000fe40000410000 */
[----:B------:R0:W4:Y:S01]  /*1db0*/  MUFU.EX2 R34, R37 ;  /* 0x0000002500227308 */ /* 0x0001220000000800 */
[----:B--2---:R-:W-:Y:S01]  /*1dc0*/  FADD.FTZ R29, -R11, R22 ;  /* 0x000000160b1d7221 */ /* 0x004fe20000010100 */
[----:B---3--:R-:W-:Y:S03]  /*1dd0*/  STS [R19+0xa00], R27 ;  /* 0x000a001b13007388 */ /* 0x008fe60000000800 */
[----:B------:R-:W-:-:S03]  /*1de0*/  FMUL.FTZ R29, R29, 1.4426950216293334961 ;  /* 0x3fb8aa3b1d1d7820 */ /* 0x000fc60000410000 */
[----:B------:R-:W2:Y:S01]  /*1df0*/  MUFU.EX2 R24, R33 ;  /* 0x0000002100187308 */ /* 0x000ea20000000800 */
[----:B0-----:R-:W-:Y:S01]  /*1e00*/  FADD.FTZ R37, -R11, R26 ;  /* 0x0000001a0b257221 */ /* 0x001fe20000010100 */
[----:B-1----:R-:W-:Y:S03]  /*1e10*/  STS [R19+0xe00], R30 ;  /* 0x000e001e13007388 */ /* 0x002fe60000000800 */
[----:B------:R-:W-:-:S03]  /*1e20*/  FMUL.FTZ R37, R37, 1.4426950216293334961 ;  /* 0x3fb8aa3b25257820 */ /* 0x000fc60000410000 */
[----:B------:R0:W1:Y:S01]  /*1e30*/  MUFU.EX2 R26, R29 ;  /* 0x0000001d001a7308 */ /* 0x0000620000000800 */
[----:B----4-:R-:W-:Y:S07]  /*1e40*/  STS [R19+0xc00], R34 ;  /* 0x000c002213007388 */ /* 0x010fee0000000800 */
[----:B------:R3:W4:Y:S01]  /*1e50*/  MUFU.EX2 R22, R35 ;  /* 0x0000002300167308 */ /* 0x0007220000000800 */
[----:B0-----:R-:W-:Y:S01]  /*1e60*/  FADD.FTZ R29, -R11, R23 ;  /* 0x000000170b1d7221 */ /* 0x001fe20000010100 */
[----:B--2---:R-:W-:Y:S03]  /*1e70*/  STS [R19+0x1000], R24 ;  /* 0x0010001813007388 */ /* 0x004fe60000000800 */
[----:B------:R-:W-:Y:S01]  /*1e80*/  FMUL.FTZ R33, R29, 1.4426950216293334961 ;  /* 0x3fb8aa3b1d217820 */ /* 0x000fe20000410000 */
[----:B------:R-:W-:-:S02]  /*1e90*/  FADD.FTZ R29, -R11, R36 ;  /* 0x000000240b1d7221 */ /* 0x000fc40000010100 */
[----:B------:R-:W0:Y:S01]  /*1ea0*/  MUFU.EX2 R23, R37 ;  /* 0x0000002500177308 */ /* 0x000e220000000800 */
[----:B-1----:R-:W-:Y:S01]  /*1eb0*/  STS [R19+0x1400], R26 ;  /* 0x0014001a13007388 */ /* 0x002fe20000000800 */
[----:B---3--:R-:W-:Y:S01]  /*1ec0*/  FMUL.FTZ R35, R29, 1.4426950216293334961 ;  /* 0x3fb8aa3b1d237820 */ /* 0x008fe20000410000 */
[----:B------:R-:W-:-:S04]  /*1ed0*/  FADD.FTZ R29, R21, R25 ;  /* 0x00000019151d7221 */ /* 0x000fc80000010000 */
[----:B------:R-:W-:Y:S01]  /*1ee0*/  FADD.FTZ R29, R29, R27 ;  /* 0x0000001b1d1d7221 */ /* 0x000fe20000010000 */
[----:B------:R-:W1:Y:S01]  /*1ef0*/  MUFU.EX2 R36, R33 ;  /* 0x0000002100247308 */ /* 0x000e620000000800 */
[----:B----4-:R-:W-:Y:S02]  /*1f00*/  STS [R19+0x1200], R22 ;  /* 0x0012001613007388 */ /* 0x010fe40000000800 */
[----:B------:R-:W-:-:S04]  /*1f10*/  FADD.FTZ R29, R29, R34 ;  /* 0x000000221d1d7221 */ /* 0x000fc80000010000 */
[----:B------:R-:W-:Y:S01]  /*1f20*/  FADD.FTZ R29, R29, R30 ;  /* 0x0000001e1d1d7221 */ /* 0x000fe20000010000 */
[----:B------:R-:W2:Y:S01]  /*1f30*/  MUFU.EX2 R21, R35 ;  /* 0x0000002300157308 */ /* 0x000ea20000000800 */
[----:B0-----:R-:W-:Y:S02]  /*1f40*/  STS [R19+0x1600], R23 ;  /* 0x0016001713007388 */ /* 0x001fe40000000800 */
[----:B------:R-:W-:-:S04]  /*1f50*/  FADD.FTZ R29, R29, R24 ;  /* 0x000000181d1d7221 */ /* 0x000fc80000010000 */
[----:B------:R-:W-:Y:S01]  /*1f60*/  FADD.FTZ R29, R29, R22 ;  /* 0x000000161d1d7221 */ /* 0x000fe20000010000 */
[----:B-1----:R-:W-:Y:S03]  /*1f70*/  STS [R19+0x1800], R36 ;  /* 0x0018002413007388 */ /* 0x002fe60000000800 */
[----:B------:R-:W-:-:S04]  /*1f80*/  FADD.FTZ R18, R29, R26 ;  /* 0x0000001a1d127221 */ /* 0x000fc80000010000 */
[----:B-----5:R-:W-:Y:S01]  /*1f90*/  FADD.FTZ R25, R18, R23 ;  /* 0x0000001712197221 */ /* 0x020fe20000010000 */
[----:B--2---:R0:W-:Y:S03]  /*1fa0*/  STS [R19+0x1a00], R21 ;  /* 0x001a001513007388 */ /* 0x0041e60000000800 */
[----:B------:R-:W-:-:S04]  /*1fb0*/  FADD.FTZ R18, R25, R36 ;  /* 0x0000002419127221 */ /* 0x000fc80000010000 */
[----:B------:R-:W-:Y:S01]  /*1fc0*/  FADD.FTZ R18, R18, R21 ;  /* 0x0000001512127221 */ /* 0x000fe20000010000 */
[----:B0-----:R-:W-:Y:S01]  /*1fd0*/  VIADD R19, R19, 0x2000 ;  /* 0x0000200013137836 */ /* 0x001fe20000000000 */
[----:B------:R-:W-:Y:S06]  /*1fe0*/  @!P4 BRA `(.L_x_18889) ;  /* 0xfffffff80070c947 */ /* 0x000fec000383ffff */
.L_x_18888:
[----:B------:R-:W-:Y:S05]  /*1ff0*/  BSYNC.RECONVERGENT B1 ;  /* 0x0000000000017941 */ /* 0x000fea0003800200 */
.L_x_18887:
        /* <DEDUP_REMOVED lines=55> */
.L_x_18891:
[----:B------:R-:W-:Y:S05]  /*2370*/  BSYNC.RECONVERGENT B1 ;  /* 0x0000000000017941 */ /* 0x000fea0003800200 */
.L_x_18890:
        /* <DEDUP_REMOVED lines=26> */
.L_x_18883:
[----:B------:R-:W-:Y:S05]  /*2520*/  BSYNC.RECONVERGENT B0 ;  /* 0x0000000000007941 */ /* 0x000fea0003800200 */
.L_x_18882:
        /* <DEDUP_REMOVED lines=39> */
.L_x_18896:
[----:B------:R-:W0:Y:S01]  /*27a0*/  LDS R20, [R10] ;  /* 0x000000000a147984 */ /* 0x000e220000000800 */
[----:B------:R-:W-:-:S05]  /*27b0*/  VIADD R18, R18, 0x1 ;  /* 0x0000000112127836 */ /* 0x000fca0000000000 */
[----:B------:R-:W-:Y:S01]  /*27c0*/  ISETP.NE.AND P0, PT, R18, RZ, PT ;  /* 0x000000ff1200720c */ /* 0x000fe20003f05270 */
[----:B0-----:R-:W-:-:S05]  /*27d0*/  FMUL.FTZ R11, R20, R9 ;  /* 0x00000009140b7220 */ /* 0x001fca0000410000 */
[----:B------:R0:W-:Y:S02]  /*27e0*/  STS [R10], R11 ;  /* 0x0000000b0a007388 */ /* 0x0001e40000000800 */
[----:B0-----:R-:W-:-:S05]  /*27f0*/  VIADD R10, R10, 0x200 ;  /* 0x000002000a0a7836 */ /* 0x001fca0000000000 */
[----:B------:R-:W-:Y:S05]  /*2800*/  @P0 BRA `(.L_x_18896) ;  /* 0xfffffffc00e40947 */ /* 0x000fea000383ffff */
.L_x_18895:
[----:B------:R-:W-:Y:S05]  /*2810*/  BSYNC.RECONVERGENT B1 ;  /* 0x0000000000017941 */ /* 0x000fea0003800200 */
.L_x_18894:
        /* <DEDUP_REMOVED lines=12> */
.L_x_18899:
[----:B------:R-:W0:Y:S01]  /*28e0*/  LDS R36, [R10+-0x400] ;  /* 0xfffc00000a247984 */ /* 0x000e220000000800 */
[----:B------:R-:W-:-:S03]  /*28f0*/  VIADD R14, R14, 0x800 ;  /* 0x000008000e0e7836 */ /* 0x000fc60000000000 */
[----:B------:R-:W1:Y:S02]  /*2900*/  LDS R29, [R10+-0x200] ;  /* 0xfffe00000a1d7984 */ /* 0x000e640000000800 */
[----:B------:R-:W-:Y:S02]  /*2910*/  ISETP.GE.AND P1, PT, R14, R11, PT ;  /* 0x0000000b0e00720c */ /* 0x000fe40003f26270 */
[----:B------:R-:W2:Y:S04]  /*2920*/  LDS R33, [R10] ;  /* 0x000000000a217984 */ /* 0x000ea80000000800 */
[----:B------:R-:W-:Y:S04]  /*2930*/  LDS R28, [R10+0x400] ;  /* 0x000400000a1c7984 */ /* 0x000fe80000000800 */
[----:B------:R-:W3:Y:S04]  /*2940*/  LDS R34, [R10+0x200] ;  /* 0x000200000a227984 */ /* 0x000ee80000000800 */
[----:B------:R-:W4:Y:S04]  /*2950*/  LDS R30, [R10+0x600] ;  /* 0x000600000a1e7984 */ /* 0x000f280000000800 */
        /* <DEDUP_REMOVED lines=9> */
[----:B------:R-:W2:Y:S04]  /*29f0*/  LDS R36, [R10+0x1400] ;  /* 0x001400000a247984 */ /* 0x000ea80000000800 */
        /* <DEDUP_REMOVED lines=8> */
[----:B------:R0:W-:Y:S01]  /*2a80*/  STS [R10+-0x200], R29 ;  /* 0xfffe001d0a007388 */ /* 0x0001e20000000800 */
[----:B------:R-:W-:-:S03]  /*2a90*/  FMUL.FTZ R24, R9, R24 ;  /* 0x0000001809187220 */ /* 0x000fc60000410000 */
[----:B------:R1:W-:Y:S01]  /*2aa0*/  STS [R10], R33 ;  /* 0x000000210a007388 */ /* 0x0003e20000000800 */
[----:B-----5:R-:W-:-:S03]  /*2ab0*/  FMUL.FTZ R27, R9, R28 ;  /* 0x0000001c091b7220 */ /* 0x020fc60000410000 */
[----:B------:R-:W-:Y:S01]  /*2ac0*/  STS [R10+0x200], R35 ;  /* 0x000200230a007388 */ /* 0x000fe20000000800 */
[----:B0-----:R-:W-:-:S03]  /*2ad0*/  FMUL.FTZ R29, R9, R22 ;  /* 0x00000016091d7220 */ /* 0x001fc60000410000 */
[----:B------:R2:W-:Y:S01]  /*2ae0*/  STS [R10+0x400], R27 ;  /* 0x0004001b0a007388 */ /* 0x0005e20000000800 */
[C---:B-1----:R-:W-:Y:S01]  /*2af0*/  FMUL.FTZ R33, R9.reuse, R20 ;  /* 0x0000001409217220 */ /* 0x042fe20000410000 */
[C---:B------:R-:W-:Y:S02]  /*2b00*/  FMUL.FTZ R25, R9.reuse, R25 ;  /* 0x0000001909197220 */ /* 0x040fe40000410000 */
[----:B------:R-:W-:Y:S04]  /*2b10*/  STS [R10+0x600], R37 ;  /* 0x000600250a007388 */ /* 0x000fe80000000800 */
[----:B------:R-:W-:Y:S01]  /*2b20*/  STS [R10+0x800], R26 ;  /* 0x0008001a0a007388 */ /* 0x000fe20000000800 */
[C---:B--2---:R-:W-:Y:S01]  /*2b30*/  FMUL.FTZ R27, R9.reuse, R36 ;  /* 0x00000024091b7220 */ /* 0x044fe20000410000 */
[----:B------:R-:W-:-:S02]  /*2b40*/  FMUL.FTZ R23, R9, R23 ;  /* 0x0000001709177220 */ /* 0x000fc40000410000 */
        /* <DEDUP_REMOVED lines=13> */
.L_x_18898:
[----:B------:R-:W-:Y:S05]  /*2c20*/  BSYNC.RECONVERGENT B1 ;  /* 0x0000000000017941 */ /* 0x000fea0003800200 */
.L_x_18897:
        /* <DEDUP_REMOVED lines=31> */
.L_x_18901:
[----:B------:R-:W-:Y:S05]  /*2e20*/  BSYNC.RECONVERGENT B1 ;  /* 0x0000000000017941 */ /* 0x000fea0003800200 */
.L_x_18900:
        /* <DEDUP_REMOVED lines=14> */
.L_x_18893:
[----:B------:R-:W-:Y:S05]  /*2f10*/  BSYNC.RECONVERGENT B0 ;  /* 0x0000000000007941 */ /* 0x000fea0003800200 */
.L_x_18892:
[----:B------:R-:W-:Y:S01]  /*2f20*/  BAR.SYNC.DEFER_BLOCKING 0x0 ;  /* 0x0000000000007b1d */ /* 0x000fe20000010000 */
[----:B------:R-:W-:Y:S02]  /*2f30*/  ISETP.GE.AND P0, PT, R13, R2, PT ;  /* 0x000000020d00720c */ /* 0x000fe40003f06270 */
[----:B-1----:R-:W-:-:S03]  /*2f40*/  CS2R R18, SRZ ;  /* 0x0000000000127805 */ /* 0x002fc6000001ff00 */
[----:B------:R-:W1:Y:S01]  /*2f50*/  LDCU UR12, c[0x0][0x3cc] ;  /* 0x00007980ff0c77ac */ /* 0x000e620008000800 */
[----:B------:R-:W-:Y:S01]  /*2f60*/  BSSY.RECONVERGENT B1, `(.L_x_18902) ;  /* 0x00000ed000017945 */ /* 0x000fe20003800200 */
[----:B------:R-:W2:Y:S06]  /*2f70*/  LDCU.64 UR6, c[0x0][0x398] ;  /* 0x00007300ff0677ac */ /* 0x000eac0008000a00 */
[----:B------:R-:W-:Y:S05]  /*2f80*/  @P0 BRA `(.L_x_18903) ;  /* 0x0000000c00a80947 */ /* 0x000fea0003800000 */
[----:B0-----:R-:W0:Y:S01]  /*2f90*/  I2F.RP R14, R3 ;  /* 0x00000003000e7306 */ /* 0x001e220000209400 */
[----:B------:R-:W3:Y:S01]  /*2fa0*/  LDCU UR4, c[0x0][0x3b8] ;  /* 0x00007700ff0477ac */ /* 0x000ee20008000800 */
[----:B------:R-:W-:Y:S01]  /*2fb0*/  SHF.R.U32.HI R10, RZ, 0x3, R16 ;  /* 0x00000003ff0a7819 */ /* 0x000fe20000011610 */
[----:B------:R-:W-:Y:S01]  /*2fc0*/  IMAD.MOV.U32 R11, RZ, RZ, RZ ;  /* 0x000000ffff0b7224 */ /* 0x000fe200078e00ff */
[C---:B------:R-:W-:Y:S01]  /*2fd0*/  LEA R28, R13.reuse, 0x3, 0x4 ;  /* 0x000000030d1c7811 */ /* 0x040fe200078e20ff */
[----:B------:R-:W4:Y:S01]  /*2fe0*/  LDCU UR5, c[0x0][0x3d0] ;  /* 0x00007a00ff0577ac */ /* 0x000f220008000800 */
[----:B------:R-:W-:Y:S01]  /*2ff0*/  LOP3.LUT R10, R10, 0x7c, RZ, 0xc0, !PT ;  /* 0x0000007c0a0a7812 */ /* 0x000fe200078ec0ff */
[C---:B------:R-:W-:Y:S01]  /*3000*/  VIADD R30, R13.reuse, 0x1 ;  /* 0x000000010d1e7836 */ /* 0x040fe20000000000 */
[----:B------:R-:W-:Y:S01]  /*3010*/  IADD3 R29, PT, PT, R13, -R2, RZ ;  /* 0x800000020d1d7210 */ /* 0x000fe20007ffe0ff */
[----:B------:R-:W5:Y:S01]  /*3020*/  LDCU.64 UR10, c[0x0][0x3a8] ;  /* 0x00007500ff0a77ac */ /* 0x000f620008000a00 */
[----:B0-----:R-:W0:Y:S01]  /*3030*/  MUFU.RCP R14, R14 ;  /* 0x0000000e000e7308 */ /* 0x001e220000001000 */
[----:B---3--:R-:W-:Y:S01]  /*3040*/  IMAD R15, R6, UR4, RZ ;  /* 0x00000004060f7c24 */ /* 0x008fe2000f8e02ff */
[----:B------:R-:W3:Y:S03]  /*3050*/  LDCU UR4, c[0x0][0x3ec] ;  /* 0x00007d80ff0477ac */ /* 0x000ee60008000800 */
[----:B------:R-:W-:Y:S01]  /*3060*/  IMAD.WIDE R10, R15, 0x4, R10 ;  /* 0x000000040f0a7825 */ /* 0x000fe200078e020a */
[----:B------:R-:W-:-:S03]  /*3070*/  IADD3 R15, PT, PT, R12, 0x60, RZ ;  /* 0x000000600c0f7810 */ /* 0x000fc60007ffe0ff */
[----:B----4-:R-:W-:Y:S01]  /*3080*/  IMAD R22, R32, UR5, RZ ;  /* 0x0000000520167c24 */ /* 0x010fe2000f8e02ff */
[----:B------:R-:W-:Y:S01]  /*3090*/  LEA R21, R8, R15, 0x18 ;  /* 0x0000000f08157211 */ /* 0x000fe200078ec0ff */
[----:B------:R-:W-:Y:S01]  /*30a0*/  IMAD.MOV.U32 R8, RZ, RZ, RZ ;  /* 0x000000ffff087224 */ /* 0x000fe200078e00ff */
[----:B-----5:R-:W-:Y:S02]  /*30b0*/  IADD3 R20, P0, PT, R10, UR10, RZ ;  /* 0x0000000a0a147c10 */ /* 0x020fe4000ff1e0ff */
[----:B0-----:R-:W-:Y:S02]  /*30c0*/  IADD3 R9, PT, PT, R14, 0xffffffe, RZ ;  /* 0x0ffffffe0e097810 */ /* 0x001fe40007ffe0ff */
[----:B------:R-:W-:Y:S02]  /*30d0*/  SHF.L.U32 R14, R16, 0x5, RZ ;  /* 0x00000005100e7819 */ /* 0x000fe400000006ff */
[----:B------:R-:W-:Y:S02]  /*30e0*/  IADD3.X R27, PT, PT, R11, UR11, RZ, P0, !PT ;  /* 0x0000000b0b1b7c10 */ /* 0x000fe400087fe4ff */
[----:B------:R-:W0:Y:S01]  /*30f0*/  F2I.FTZ.U32.TRUNC.NTZ R9, R9 ;  /* 0x0000000900097305 */ /* 0x000e22000021f000 */
[----:B------:R-:W-:-:S02]  /*3100*/  LOP3.LUT R12, R14, 0x20, RZ, 0xe2, !PT ;  /* 0x000000200e0c7812 */ /* 0x000fc400078ee2ff */
[----:B---3--:R-:W-:Y:S02]  /*3110*/  IADD3 R31, PT, PT, R31, -UR4, RZ ;  /* 0x800000041f1f7c10 */ /* 0x008fe4000fffe0ff */
[----:B------:R-:W-:Y:S02]  /*3120*/  LEA R12, R13, R12, 0x6 ;  /* 0x0000000c0d0c7211 */ /* 0x000fe400078e30ff */
[----:B------:R-:W-:Y:S02]  /*3130*/  SHF.R.S32.HI R23, RZ, 0x1f, R22 ;  /* 0x0000001fff177819 */ /* 0x000fe40000011416 */
[----:B------:R-:W-:Y:S01]  /*3140*/  IADD3 R21, PT, PT, R12, 0x10, R21 ;  /* 0x000000100c157810 */ /* 0x000fe20007ffe015 */
[----:B0-----:R-:W-:-:S04]  /*3150*/  IMAD.MOV R18, RZ, RZ, -R9 ;  /* 0x000000ffff127224 */ /* 0x001fc800078e0a09 */
[----:B------:R-:W-:Y:S02]  /*3160*/  IMAD.MOV.U32 R14, RZ, RZ, R18 ;  /* 0x000000ffff0e7224 */ /* 0x000fe400078e0012 */
[----:B------:R-:W-:Y:S02]  /*3170*/  IMAD.MOV.U32 R18, RZ, RZ, RZ ;  /* 0x000000ffff127224 */ /* 0x000fe400078e00ff */
[----:B------:R-:W-:-:S04]  /*3180*/  IMAD R15, R14, R3, RZ ;  /* 0x000000030e0f7224 */ /* 0x000fc800078e02ff */
[----:B------:R-:W-:Y:S01]  /*3190*/  IMAD.HI.U32 R26, R9, R15, R8 ;  /* 0x0000000f091a7227 */ /* 0x000fe200078e0008 */
[----:B------:R-:W-:-:S04]  /*31a0*/  SHF.L.U32 R9, R16, 0x3, RZ ;  /* 0x0000000310097819 */ /* 0x000fc800000006ff */
[----:B------:R-:W-:Y:S02]  /*31b0*/  LOP3.LUT R33, R9, 0xf8, RZ, 0xc0, !PT ;  /* 0x000000f809217812 */ /* 0x000fe400078ec0ff */
[----:B------:R-:W-:-:S07]  /*31c0*/  LOP3.LUT R32, R28, 0x8, R9, 0xf8, !PT ;  /* 0x000000081c207812 */ /* 0x000fce00078ef809 */
.L_x_18910:
[----:B------:R-:W0:Y:S01]  /*31d0*/  LDC R13, c[0x0][0x3f0] ;  /* 0x0000fc00ff0d7b82 */ /* 0x000e220000000800 */
[----:B------:R-:W-:Y:S01]  /*31e0*/  VIADD R9, R28, 0xfffffffd ;  /* 0xfffffffd1c097836 */ /* 0x000fe20000000000 */
[----:B------:R-:W-:Y:S04]  /*31f0*/  BSSY.RECONVERGENT B0, `(.L_x_18904) ;  /* 0x00000b9000007945 */ /* 0x000fe80003800200 */
[----:B------:R-:W-:Y:S02]  /*3200*/  IABS R15, R9 ;  /* 0x00000009000f7213 */ /* 0x000fe40000000000 */
[----:B------:R-:W3:Y:S03]  /*3210*/  LDC R8, c[0x0][0x3f4] ;  /* 0x0000fd00ff087b82 */ /* 0x000ee60000000800 */
[----:B------:R-:W-:-:S05]  /*3220*/  IMAD.HI.U32 R11, R26, R15, RZ ;  /* 0x0000000f1a0b7227 */ /* 0x000fca00078e00ff */
[----:B------:R-:W-:Y:S02]  /*3230*/  IADD3 R12, PT, PT, RZ, -R11, RZ ;  /* 0x8000000bff0c7210 */ /* 0x000fe40007ffe0ff */
[----:B0-----:R-:W-:-:S04]  /*3240*/  IABS R10, R13 ;  /* 0x0000000d000a7213 */ /* 0x001fc80000000000 */
[----:B------:R-:W0:Y:S01]  /*3250*/  I2F.RP R14, R10 ;  /* 0x0000000a000e7306 */ /* 0x000e220000209400 */
[-C--:B---3--:R-:W-:Y:S02]  /*3260*/  IABS R25, R8.reuse ;  /* 0x0000000800197213 */ /* 0x088fe40000000000 */
        /* <DEDUP_REMOVED lines=12> */
[----:B------:R-:W-:Y:S01]  /*3330*/  @!P2 IMAD.MOV R11, RZ, RZ, -R11 ;  /* 0x000000ffff0ba224 */ /* 0x000fe200078e0a0b */
[----:B------:R-:W-:Y:S01]  /*3340*/  @!P1 LOP3.LUT R11, RZ, R8, RZ, 0x33, !PT ;  /* 0x00000008ff0b9212 */ /* 0x000fe200078e33ff */
[----:B------:R-:W-:Y:S01]  /*3350*/  HFMA2 R8, -RZ, RZ, 0, 0 ;  /* 0x00000000ff087431 */ /* 0x000fe200000001ff */
[----:B0-----:R-:W-:Y:S02]  /*3360*/  IADD3 R25, PT, PT, RZ, -R9, RZ ;  /* 0x80000009ff197210 */ /* 0x001fe40007ffe0ff */
[----:B------:R-:W-:Y:S01]  /*3370*/  ISETP.NE.AND P2, PT, R13, RZ, PT ;  /* 0x000000ff0d00720c */ /* 0x000fe20003f45270 */
[----:B------:R-:W-:Y:S02]  /*3380*/  IMAD.IADD R12, R11, 0x1, R0 ;  /* 0x000000010b0c7824 */ /* 0x000fe400078e0200 */
        /* <DEDUP_REMOVED lines=17> */
[----:B------:R-:W-:Y:S01]  /*34a0*/  MOV R34, R20 ;  /* 0x0000001400227202 */ /* 0x000fe20000000f00 */
[----:B------:R-:W-:Y:S01]  /*34b0*/  IMAD.MOV.U32 R35, RZ, RZ, R27 ;  /* 0x000000ffff237224 */ /* 0x000fe200078e001b */
[----:B------:R-:W0:Y:S04]  /*34c0*/  LDS.128 R8, [R21+-0x10] ;  /* 0xfffff00015087984 */ /* 0x000e280000000c00 */
[----:B------:R0:W1:Y:S04]  /*34d0*/  LDG.E.CONSTANT R25, desc[UR8][R34.64] ;  /* 0x0000000822197981 */ /* 0x000068000c1e9900 */
[----:B------:R-:W3:Y:S01]  /*34e0*/  LDS.128 R12, [R21] ;  /* 0x00000000150c7984 */ /* 0x000ee20000000c00 */
[----:B0-----:R-:W-:Y:S01]  /*34f0*/  F2FP.BF16.F32.PACK_AB R35, R9, R8 ;  /* 0x000000080923723e */ /* 0x001fe200000010ff */
[----:B------:R-:W-:Y:S01]  /*3500*/  BSSY.RECONVERGENT B2, `(.L_x_18906) ;  /* 0x000002f000027945 */ /* 0x000fe20003800200 */
[----:B------:R-:W-:-:S03]  /*3510*/  F2FP.BF16.F32.PACK_AB R10, R11, R10 ;  /* 0x0000000a0b0a723e */ /* 0x000fc600000010ff */
[----:B------:R-:W-:Y:S01]  /*3520*/  IMAD.MOV.U32 R11, RZ, RZ, R35 ;  /* 0x000000ffff0b7224 */ /* 0x000fe200078e0023 */
[----:B---3--:R-:W-:Y:S01]  /*3530*/  F2FP.BF16.F32.PACK_AB R14, R15, R14 ;  /* 0x0000000e0f0e723e */ /* 0x008fe200000010ff */
[----:B-1----:R-:W-:-:S03]  /*3540*/  IMAD.WIDE R24, R25, UR12, R22 ;  /* 0x0000000c19187c25 */ /* 0x002fc6000f8e0216 */
[----:B------:R-:W-:-:S04]  /*3550*/  IADD3 R9, P0, PT, R33, R24, RZ ;  /* 0x0000001821097210 */ /* 0x000fc80007f1e0ff */
[----:B------:R-:W-:Y:S02]  /*3560*/  IADD3.X R24, PT, PT, RZ, R25, RZ, P0, !PT ;  /* 0x00000019ff187210 */ /* 0x000fe400007fe4ff */
[----:B--2---:R-:W-:-:S04]  /*3570*/  LEA R8, P0, R9, UR6, 0x1 ;  /* 0x0000000609087c11 */ /* 0x004fc8000f8008ff */
[----:B------:R-:W-:Y:S02]  /*3580*/  LEA.HI.X R9, R9, UR7, R24, 0x1, P0 ;  /* 0x0000000709097c11 */ /* 0x000fe400080f0c18 */
[----:B------:R-:W-:Y:S02]  /*3590*/  F2FP.BF16.F32.PACK_AB R24, R13, R12 ;  /* 0x0000000c0d18723e */ /* 0x000fe400000010ff */
[----:B------:R-:W-:Y:S01]  /*35a0*/  ISETP.NE.AND P0, PT, R29, -0x1, PT ;  /* 0xffffffff1d00780c */ /* 0x000fe20003f05270 */
[----:B------:R0:W5:Y:S01]  /*35b0*/  LDG.E.CONSTANT R34, desc[UR8][R8.64] ;  /* 0x0000000808227981 */ /* 0x000162000c1e9900 */
[----:B------:R-:W-:-:S03]  /*35c0*/  IADD3 R12, PT, PT, R32, -0x3, RZ ;  /* 0xfffffffd200c7810 */ /* 0x000fc60007ffe0ff */
[----:B------:R0:W5:Y:S04]  /*35d0*/  LDG.E.CONSTANT R25, desc[UR8][R8.64+0x4] ;  /* 0x0000040808197981 */ /* 0x000168000c1e9900 */
[----:B------:R0:W5:Y:S04]  /*35e0*/  LDG.E.CONSTANT R15, desc[UR8][R8.64+0x8] ;  /* 0x00000808080f7981 */ /* 0x000168000c1e9900 */
[----:B------:R0:W5:Y:S01]  /*35f0*/  LDG.E.CONSTANT R13, desc[UR8][R8.64+0xc] ;  /* 0x00000c08080d7981 */ /* 0x000162000c1e9900 */
[----:B------:R-:W-:Y:S05]  /*3600*/  @P0 BRA `(.L_x_18907) ;  /* 0x0000000000780947 */ /* 0x000fea0003800000 */
[C---:B------:R-:W-:Y:S01]  /*3610*/  VIADD R36, R32.reuse, 0xffffffff ;  /* 0xffffffff20247836 */ /* 0x040fe20000000000 */
[-C--:B------:R-:W-:Y:S02]  /*3620*/  ISETP.GE.AND P2, PT, R32, R5.reuse, PT ;  /* 0x000000052000720c */ /* 0x080fe40003f46270 */
[----:B-----5:R-:W-:Y:S02]  /*3630*/  PRMT R35, R25, 0x7632, R35 ;  /* 0x0000763219237816 */ /* 0x020fe40000000023 */
[----:B------:R-:W-:Y:S02]  /*3640*/  ISETP.GE.AND P1, PT, R36, R5, PT ;  /* 0x000000052400720c */ /* 0x000fe40003f26270 */
[----:B------:R-:W-:Y:S02]  /*3650*/  SEL R36, R35, RZ, !P2 ;  /* 0x000000ff23247207 */ /* 0x000fe40005000000 */
[----:B------:R-:W-:Y:S02]  /*3660*/  SEL R25, R25, RZ, !P1 ;  /* 0x000000ff19197207 */ /* 0x000fe40004800000 */
[----:B------:R-:W-:-:S02]  /*3670*/  PRMT R35, R15, 0x7632, R35 ;  /* 0x000076320f237816 */ /* 0x000fc40000000023 */
[----:B------:R-:W-:Y:S02]  /*3680*/  PRMT R25, R25, 0x5410, R36 ;  /* 0x0000541019197816 */ /* 0x000fe40000000024 */
[----:B------:R-:W-:-:S04]  /*3690*/  IADD3 R36, PT, PT, R32, 0x1, RZ ;  /* 0x0000000120247810 */ /* 0x000fc80007ffe0ff */
[----:B------:R-:W-:Y:S01]  /*36a0*/  ISETP.GE.AND P1, PT, R36, R5, PT ;  /* 0x000000052400720c */ /* 0x000fe20003f26270 */
[----:B------:R-:W-:-:S03]  /*36b0*/  VIADD R36, R32, 0x2 ;  /* 0x0000000220247836 */ /* 0x000fc60000000000 */
[----:B------:R-:W-:Y:S02]  /*36c0*/  SEL R15, R15, RZ, !P1 ;  /* 0x000000ff0f0f7207 */ /* 0x000fe40004800000 */
[----:B------:R-:W-:-:S04]  /*36d0*/  ISETP.GE.AND P2, PT, R36, R5, PT ;  /* 0x000000052400720c */ /* 0x000fc80003f46270 */
[----:B------:R-:W-:Y:S02]  /*36e0*/  SEL R36, R35, RZ, !P2 ;  /* 0x000000ff23247207 */ /* 0x000fe40005000000 */
[----:B------:R-:W-:Y:S02]  /*36f0*/  PRMT R35, R13, 0x7632, R35 ;  /* 0x000076320d237816 */ /* 0x000fe40000000023 */
[----:B------:R-:W-:Y:S02]  /*3700*/  PRMT R15, R15, 0x5410, R36 ;  /* 0x000054100f0f7816 */ /* 0x000fe40000000024 */
[----:B------:R-:W-:-:S04]  /*3710*/  IADD3 R36, PT, PT, R32, 0x3, RZ ;  /* 0x0000000320247810 */ /* 0x000fc80007ffe0ff */
[----:B------:R-:W-:Y:S01]  /*3720*/  ISETP.GE.AND P1, PT, R36, R5, PT ;  /* 0x000000052400720c */ /* 0x000fe20003f26270 */
[----:B------:R-:W-:-:S03]  /*3730*/  VIADD R36, R32, 0x4 ;  /* 0x0000000420247836 */ /* 0x000fc60000000000 */
[----:B------:R-:W-:Y:S02]  /*3740*/  SEL R13, R13, RZ, !P1 ;  /* 0x000000ff0d0d7207 */ /* 0x000fe40004800000 */
[-C--:B------:R-:W-:Y:S02]  /*3750*/  ISETP.GE.AND P2, PT, R36, R5.reuse, PT ;  /* 0x000000052400720c */ /* 0x080fe40003f46270 */
[----:B------:R-:W-:Y:S02]  /*3760*/  ISETP.GE.AND P1, PT, R12, R5, PT ;  /* 0x000000050c00720c */ /* 0x000fe40003f26270 */
[----:B------:R-:W-:Y:S02]  /*3770*/  SEL R36, R35, RZ, !P2 ;  /* 0x000000ff23247207 */ /* 0x000fe40005000000 */
[----:B------:R-:W-:Y:S02]  /*3780*/  PRMT R35, R34, 0x7632, R35 ;  /* 0x0000763222237816 */ /* 0x000fe40000000023 */
[----:B------:R-:W-:-:S02]  /*3790*/  PRMT R13, R13, 0x5410, R36 ;  /* 0x000054100d0d7816 */ /* 0x000fc40000000024 */
[----:B------:R-:W-:Y:S02]  /*37a0*/  IADD3 R36, PT, PT, R32, -0x2, RZ ;  /* 0xfffffffe20247810 */ /* 0x000fe40007ffe0ff */
[----:B------:R-:W-:Y:S02]  /*37b0*/  SEL R34, R34, RZ, !P1 ;  /* 0x000000ff22227207 */ /* 0x000fe40004800000 */
[----:B------:R-:W-:-:S04]  /*37c0*/  ISETP.GE.AND P2, PT, R36, R5, PT ;  /* 0x000000052400720c */ /* 0x000fc80003f46270 */
[----:B------:R-:W-:-:S04]  /*37d0*/  SEL R35, R35, RZ, !P2 ;  /* 0x000000ff23237207 */ /* 0x000fc80005000000 */
[----:B------:R-:W-:-:S07]  /*37e0*/  PRMT R34, R34, 0x5410, R35 ;  /* 0x0000541022227816 */ /* 0x000fce0000000023 */
.L_x_18907:
[----:B------:R-:W-:Y:S05]  /*37f0*/  BSYNC.RECONVERGENT B2 ;  /* 0x0000000000027941 */ /* 0x000fea0003800200 */
.L_x_18906:
[----:B-----5:R-:W-:Y:S02]  /*3800*/  HMUL2.BF16_V2 R34, R11, R34 ;  /* 0x000000220b227232 */ /* 0x020fe40000200000 */
[----:B------:R-:W-:Y:S02]  /*3810*/  HFMA2.BF16_V2 R36, R10, R25, -RZ ;  /* 0x000000190a247231 */ /* 0x000fe400003000ff */
[----:B------:R-:W-:Y:S01]  /*3820*/  HFMA2.BF16_V2 R13, R14, R13, -RZ ;  /* 0x0000000d0e0d7231 */ /* 0x000fe200003000ff */
[C---:B------:R-:W-:Y:S01]  /*3830*/  PRMT R35, R34.reuse, 0x7632, R35 ;  /* 0x0000763222237816 */ /* 0x040fe20000000023 */
[----:B------:R-:W-:-:S03]  /*3840*/  IMAD.U32 R34, R34, 0x10000, RZ ;  /* 0x0001000022227824 */ /* 0x000fc600078e00ff */
[----:B------:R-:W-:-:S05]  /*3850*/  SHF.L.U32 R35, R35, 0x10, RZ ;  /* 0x0000001023237819 */ /* 0x000fca00000006ff */
[--C-:B------:R-:W-:Y:S01]  /*3860*/  FADD.FTZ R25, R34, R35.reuse ;  /* 0x0000002322197221 */ /* 0x100fe20000010000 */
[C---:B------:R-:W-:Y:S02]  /*3870*/  PRMT R34, R36.reuse, 0x7610, R34 ;  /* 0x0000761024227816 */ /* 0x040fe40000000022 */
[----:B------:R-:W-:-:S03]  /*3880*/  PRMT R35, R36, 0x7632, R35 ;  /* 0x0000763224237816 */ /* 0x000fc60000000023 */
[----:B------:R-:W-:Y:S01]  /*3890*/  IMAD.U32 R34, R34, 0x10000, RZ ;  /* 0x0001000022227824 */ /* 0x000fe200078e00ff */
[----:B------:R-:W-:-:S05]  /*38a0*/  SHF.L.U32 R35, R35, 0x10, RZ ;  /* 0x0000001023237819 */ /* 0x000fca00000006ff */
[----:B------:R-:W-:Y:S01]  /*38b0*/  FADD.FTZ R34, R34, R35 ;  /* 0x0000002322227221 */ /* 0x000fe20000010000 */
[----:B------:R-:W-:-:S03]  /*38c0*/  HMUL2.BF16_V2 R35, R24, R15 ;  /* 0x0000000f18237232 */ /* 0x000fc60000200000 */
[--C-:B------:R-:W-:Y:S02]  /*38d0*/  FADD.FTZ R15, R25, R34.reuse ;  /* 0x00000022190f7221 */ /* 0x100fe40000010000 */
[C---:B------:R-:W-:Y:S02]  /*38e0*/  PRMT R25, R35.reuse, 0x7610, R25 ;  /* 0x0000761023197816 */ /* 0x040fe40000000019 */
[----:B------:R-:W-:Y:S02]  /*38f0*/  PRMT R34, R35, 0x7632, R34 ;  /* 0x0000763223227816 */ /* 0x000fe40000000022 */
[----:B------:R1:W5:Y:S01]  /*3900*/  LDG.E.CONSTANT R35, desc[UR8][R8.64+0x20c] ;  /* 0x00020c0808237981 */ /* 0x000362000c1e9900 */
[----:B------:R-:W-:Y:S01]  /*3910*/  IMAD.U32 R25, R25, 0x10000, RZ ;  /* 0x0001000019197824 */ /* 0x000fe200078e00ff */
[----:B------:R-:W-:-:S05]  /*3920*/  SHF.L.U32 R34, R34, 0x10, RZ ;  /* 0x0000001022227819 */ /* 0x000fca00000006ff */
[----:B------:R-:W-:Y:S01]  /*3930*/  FADD.FTZ R34, R25, R34 ;  /* 0x0000002219227221 */ /* 0x000fe20000010000 */
[C---:B------:R-:W-:Y:S01]  /*3940*/  PRMT R25, R13.reuse, 0x7632, R25 ;  /* 0x000076320d197816 */ /* 0x040fe20000000019 */
[----:B------:R-:W-:-:S03]  /*3950*/  IMAD.U32 R13, R13, 0x10000, RZ ;  /* 0x000100000d0d7824 */ /* 0x000fc600078e00ff */
[----:B------:R-:W-:Y:S02]  /*3960*/  SHF.L.U32 R36, R25, 0x10, RZ ;  /* 0x0000001019247819 */ /* 0x000fe400000006ff */
[----:B------:R1:W5:Y:S03]  /*3970*/  LDG.E.CONSTANT R25, desc[UR8][R8.64+0x204] ;  /* 0x0002040808197981 */ /* 0x000366000c1e9900 */
[----:B------:R-:W-:Y:S01]  /*3980*/  FADD.FTZ R36, R13, R36 ;  /* 0x000000240d247221 */ /* 0x000fe20000010000 */
[----:B------:R-:W-:Y:S02]  /*3990*/  FADD.FTZ R13, R15, R34 ;  /* 0x000000220f0d7221 */ /* 0x000fe40000010000 */
[----:B------:R1:W5:Y:S01]  /*39a0*/  LDG.E.CONSTANT R34, desc[UR8][R8.64+0x200] ;  /* 0x0002000808227981 */ /* 0x000362000c1e9900 */
[----:B------:R-:W-:Y:S01]  /*39b0*/  BSSY.RECONVERGENT B2, `(.L_x_18908) ;  /* 0x0000022000027945 */ /* 0x000fe20003800200 */
[----:B------:R-:W-:-:S02]  /*39c0*/  FADD.FTZ R13, R13, R36 ;  /* 0x000000240d0d7221 */ /* 0x000fc40000010000 */
[----:B------:R1:W5:Y:S01]  /*39d0*/  LDG.E.CONSTANT R15, desc[UR8][R8.64+0x208] ;  /* 0x00020808080f7981 */ /* 0x000362000c1e9900 */
[----:B------:R-:W-:Y:S05]  /*39e0*/  @P0 BRA `(.L_x_18909) ;  /* 0x0000000000780947 */ /* 0x000fea0003800000 */
[C---:B01----:R-:W-:Y:S01]  /*39f0*/  VIADD R8, R32.reuse, 0xfffffffe ;  /* 0xfffffffe20087836 */ /* 0x043fe20000000000 */
[-C--:B------:R-:W-:Y:S02]  /*3a00*/  ISETP.GE.AND P3, PT, R32, R5.reuse, PT ;  /* 0x000000052000720c */ /* 0x080fe40003f66270 */
[----:B-----5:R-:W-:Y:S02]  /*3a10*/  PRMT R9, R25, 0x7632, R9 ;  /* 0x0000763219097816 */ /* 0x020fe40000000009 */
[-C--:B------:R-:W-:Y:S02]  /*3a20*/  ISETP.GE.AND P1, PT, R8, R5.reuse, PT ;  /* 0x000000050800720c */ /* 0x080fe40003f26270 */
[----:B------:R-:W-:Y:S02]  /*3a30*/  IADD3 R8, PT, PT, R32, -0x1, RZ ;  /* 0xffffffff20087810 */ /* 0x000fe40007ffe0ff */
[-C--:B------:R-:W-:Y:S02]  /*3a40*/  ISETP.GE.AND P0, PT, R12, R5.reuse, PT ;  /* 0x000000050c00720c */ /* 0x080fe40003f06270 */
[----:B------:R-:W-:-:S02]  /*3a50*/  ISETP.GE.AND P2, PT, R8, R5, PT ;  /* 0x000000050800720c */ /* 0x000fc40003f46270 */
[----:B------:R-:W-:Y:S02]  /*3a60*/  PRMT R8, R34, 0x7632, R8 ;  /* 0x0000763222087816 */ /* 0x000fe40000000008 */
[----:B------:R-:W-:Y:S02]  /*3a70*/  SEL R12, R9, RZ, !P3 ;  /* 0x000000ff090c7207 */ /* 0x000fe40005800000 */
[----:B------:R-:W-:Y:S01]  /*3a80*/  SEL R9, R8, RZ, !P1 ;  /* 0x000000ff08097207 */ /* 0x000fe20004800000 */
[----:B------:R-:W-:Y:S01]  /*3a90*/  VIADD R8, R32, 0x1 ;  /* 0x0000000120087836 */ /* 0x000fe20000000000 */
[----:B------:R-:W-:Y:S02]  /*3aa0*/  SEL R34, R34, RZ, !P0 ;  /* 0x000000ff22227207 */ /* 0x000fe40004000000 */
[----:B------:R-:W-:Y:S02]  /*3ab0*/  SEL R25, R25, RZ, !P2 ;  /* 0x000000ff19197207 */ /* 0x000fe40005000000 */
[----:B------:R-:W-:-:S02]  /*3ac0*/  ISETP.GE.AND P0, PT, R8, R5, PT ;  /* 0x000000050800720c */ /* 0x000fc40003f06270 */
[----:B------:R-:W-:Y:S02]  /*3ad0*/  IADD3 R8, PT, PT, R32, 0x2, RZ ;  /* 0x0000000220087810 */ /* 0x000fe40007ffe0ff */
[----:B------:R-:W-:Y:S02]  /*3ae0*/  PRMT R25, R25, 0x5410, R12 ;  /* 0x0000541019197816 */ /* 0x000fe4000000000c */
[-C--:B------:R-:W-:Y:S01]  /*3af0*/  ISETP.GE.AND P1, PT, R8, R5.reuse, PT ;  /* 0x000000050800720c */ /* 0x080fe20003f26270 */
[C---:B------:R-:W-:Y:S01]  /*3b00*/  VIADD R8, R32.reuse, 0x3 ;  /* 0x0000000320087836 */ /* 0x040fe20000000000 */
[----:B------:R-:W-:Y:S02]  /*3b10*/  IADD3 R12, PT, PT, R32, 0x4, RZ ;  /* 0x00000004200c7810 */ /* 0x000fe40007ffe0ff */
[----:B------:R-:W-:Y:S02]  /*3b20*/  PRMT R34, R34, 0x5410, R9 ;  /* 0x0000541022227816 */ /* 0x000fe40000000009 */
[----:B------:R-:W-:-:S02]  /*3b30*/  ISETP.GE.AND P2, PT, R8, R5, PT ;  /* 0x000000050800720c */ /* 0x000fc40003f46270 */
[C---:B------:R-:W-:Y:S02]  /*3b40*/  PRMT R8, R15.reuse, 0x7632, R8 ;  /* 0x000076320f087816 */ /* 0x040fe40000000008 */
[----:B------:R-:W-:Y:S02]  /*3b50*/  SEL R15, R15, RZ, !P0 ;  /* 0x000000ff0f0f7207 */ /* 0x000fe40004000000 */
[----:B------:R-:W-:Y:S02]  /*3b60*/  SEL R8, R8, RZ, !P1 ;  /* 0x000000ff08087207 */ /* 0x000fe40004800000 */
[----:B------:R-:W-:Y:S02]  /*3b70*/  ISETP.GE.AND P0, PT, R12, R5, PT ;  /* 0x000000050c00720c */ /* 0x000fe40003f06270 */
[--C-:B------:R-:W-:Y:S02]  /*3b80*/  PRMT R15, R15, 0x5410, R8.reuse ;  /* 0x000054100f0f7816 */ /* 0x100fe40000000008 */
[----:B------:R-:W-:-:S02]  /*3b90*/  PRMT R8, R35, 0x7632, R8 ;  /* 0x0000763223087816 */ /* 0x000fc40000000008 */
[----:B------:R-:W-:Y:S02]  /*3ba0*/  SEL R35, R35, RZ, !P2 ;  /* 0x000000ff23237207 */ /* 0x000fe40005000000 */
[----:B------:R-:W-:-:S04]  /*3bb0*/  SEL R8, R8, RZ, !P0 ;  /* 0x000000ff08087207 */ /* 0x000fc80004000000 */
[----:B------:R-:W-:-:S07]  /*3bc0*/  PRMT R35, R35, 0x5410, R8 ;  /* 0x0000541023237816 */ /* 0x000fce0000000008 */
.L_x_18909:
[----:B------:R-:W-:Y:S05]  /*3bd0*/  BSYNC.RECONVERGENT B2 ;  /* 0x0000000000027941 */ /* 0x000fea0003800200 */
.L_x_18908:
[----:B01---5:R-:W-:Y:S02]  /*3be0*/  HMUL2.BF16_V2 R8, R11, R34 ;  /* 0x000000220b087232 */ /* 0x023fe40000200000 */
[----:B------:R-:W-:Y:S02]  /*3bf0*/  HFMA2.BF16_V2 R10, R10, R25, -RZ ;  /* 0x000000190a0a7231 */ /* 0x000fe400003000ff */
[----:B------:R-:W-:Y:S02]  /*3c00*/  HMUL2.BF16_V2 R11, R24, R15 ;  /* 0x0000000f180b7232 */ /* 0x000fe40000200000 */
[----:B------:R-:W-:Y:S02]  /*3c10*/  HFMA2.BF16_V2 R14, R14, R35, -RZ ;  /* 0x000000230e0e7231 */ /* 0x000fe400003000ff */
[----:B------:R-:W-:Y:S01]  /*3c20*/  FADD.FTZ R18, R18, R13 ;  /* 0x0000000d12127221 */ /* 0x000fe20000010000 */
[C---:B------:R-:W-:Y:S01]  /*3c30*/  PRMT R9, R8.reuse, 0x7632, R9 ;  /* 0x0000763208097816 */ /* 0x040fe20000000009 */
[----:B------:R-:W-:Y:S01]  /*3c40*/  IMAD.U32 R8, R8, 0x10000, RZ ;  /* 0x0001000008087824 */ /* 0x000fe200078e00ff */
[C---:B------:R-:W-:Y:S01]  /*3c50*/  PRMT R12, R11.reuse, 0x7632, R12 ;  /* 0x000076320b0c7816 */ /* 0x040fe2000000000c */
[----:B------:R-:W-:Y:S01]  /*3c60*/  IMAD.U32 R11, R11, 0x10000, RZ ;  /* 0x000100000b0b7824 */ /* 0x000fe200078e00ff */
[----:B------:R-:W-:-:S02]  /*3c70*/  SHF.L.U32 R9, R9, 0x10, RZ ;  /* 0x0000001009097819 */ /* 0x000fc400000006ff */
[----:B------:R-:W-:-:S03]  /*3c80*/  SHF.L.U32 R12, R12, 0x10, RZ ;  /* 0x000000100c0c7819 */ /* 0x000fc600000006ff */
[--C-:B------:R-:W-:Y:S01]  /*3c90*/  FADD.FTZ R8, R8, R9.reuse ;  /* 0x0000000908087221 */ /* 0x100fe20000010000 */
[C---:B------:R-:W-:Y:S01]  /*3ca0*/  PRMT R9, R10.reuse, 0x7610, R9 ;  /* 0x000076100a097816 */ /* 0x040fe20000000009 */
[----:B------:R-:W-:Y:S01]  /*3cb0*/  FADD.FTZ R11, R11, R12 ;  /* 0x0000000c0b0b7221 */ /* 0x000fe20000010000 */
[----:B------:R-:W-:-:S03]  /*3cc0*/  PRMT R10, R10, 0x7632, R10 ;  /* 0x000076320a0a7816 */ /* 0x000fc6000000000a */
[----:B------:R-:W-:Y:S01]  /*3cd0*/  IMAD.U32 R15, R9, 0x10000, RZ ;  /* 0x00010000090f7824 */ /* 0x000fe200078e00ff */
[----:B------:R-:W-:Y:S02]  /*3ce0*/  SHF.L.U32 R10, R10, 0x10, RZ ;  /* 0x000000100a0a7819 */ /* 0x000fe400000006ff */
[C---:B------:R-:W-:Y:S01]  /*3cf0*/  PRMT R9, R14.reuse, 0x7632, R9 ;  /* 0x000076320e097816 */ /* 0x040fe20000000009 */
[----:B------:R-:W-:Y:S02]  /*3d00*/  IMAD.U32 R14, R14, 0x10000, RZ ;  /* 0x000100000e0e7824 */ /* 0x000fe400078e00ff */
[----:B------:R-:W-:Y:S01]  /*3d10*/  FADD.FTZ R15, R15, R10 ;  /* 0x0000000a0f0f7221 */ /* 0x000fe20000010000 */
[----:B------:R-:W-:-:S03]  /*3d20*/  SHF.L.U32 R9, R9, 0x10, RZ ;  /* 0x0000001009097819 */ /* 0x000fc600000006ff */
[----:B------:R-:W-:Y:S02]  /*3d30*/  FADD.FTZ R8, R8, R15 ;  /* 0x0000000f08087221 */ /* 0x000fe40000010000 */
[----:B------:R-:W-:Y:S02]  /*3d40*/  FADD.FTZ R9, R14, R9 ;  /* 0x000000090e097221 */ /* 0x000fe40000010000 */
[----:B------:R-:W-:-:S04]  /*3d50*/  FADD.FTZ R8, R8, R11 ;  /* 0x0000000b08087221 */ /* 0x000fc80000010000 */
[----:B------:R-:W-:-:S04]  /*3d60*/  FADD.FTZ R8, R8, R9 ;  /* 0x0000000908087221 */ /* 0x000fc80000010000 */
[----:B------:R-:W-:-:S07]  /*3d70*/  FADD.FTZ R19, R19, R8 ;  /* 0x0000000813137221 */ /* 0x000fce0000010000 */
.L_x_18905:
[----:B-12---:R-:W-:Y:S05]  /*3d80*/  BSYNC.RECONVERGENT B0 ;  /* 0x0000000000007941 */ /* 0x006fea0003800200 */
.L_x_18904:
[----:B------:R-:W-:Y:S01]  /*3d90*/  VIADD R9, R30, 0x3 ;  /* 0x000000031e097836 */ /* 0x000fe20000000000 */
[----:B------:R-:W-:Y:S01]  /*3da0*/  IADD3 R20, P1, PT, R20, 0x10, RZ ;  /* 0x0000001014147810 */ /* 0x000fe20007f3e0ff */
[----:B------:R-:W-:Y:S01]  /*3db0*/  VIADD R32, R32, 0x40 ;  /* 0x0000004020207836 */ /* 0x000fe20000000000 */
[----:B------:R-:W-:Y:S01]  /*3dc0*/  IADD3 R29, PT, PT, R29, 0x4, RZ ;  /* 0x000000041d1d7810 */ /* 0x000fe20007ffe0ff */
[----:B------:R-:W-:Y:S01]  /*3dd0*/  VIADD R21, R21, 0x100 ;  /* 0x0000010015157836 */ /* 0x000fe20000000000 */
[----:B------:R-:W-:Y:S01]  /*3de0*/  ISETP.GE.AND P0, PT, R9, R2, PT ;  /* 0x000000020900720c */ /* 0x000fe20003f06270 */
[----:B------:R-:W-:Y:S01]  /*3df0*/  IMAD.X R27, RZ, RZ, R27, P1 ;  /* 0x000000ffff1b7224 */ /* 0x000fe200008e061b */
[----:B------:R-:W-:Y:S02]  /*3e00*/  IADD3 R30, PT, PT, R30, 0x4, RZ ;  /* 0x000000041e1e7810 */ /* 0x000fe40007ffe0ff */
[----:B------:R-:W-:-:S09]  /*3e10*/  IADD3 R28, PT, PT, R28, 0x40, RZ ;  /* 0x000000401c1c7810 */ /* 0x000fd20007ffe0ff */
[----:B------:R-:W-:Y:S05]  /*3e20*/  @!P0 BRA `(.L_x_18910) ;  /* 0xfffffff000e88947 */ /* 0x000fea000383ffff */
.L_x_18903:
[----:B-12---:R-:W-:Y:S05]  /*3e30*/  BSYNC.RECONVERGENT B1 ;  /* 0x0000000000017941 */ /* 0x006fea0003800200 */
.L_x_18902:
[----:B------:R-:W1:Y:S01]  /*3e40*/  S2UR UR5, SR_CgaCtaId ;  /* 0x00000000000579c3 */ /* 0x000e620000008800 */
[----:B------:R-:W2:Y:S01]  /*3e50*/  SHFL.BFLY PT, R3, R18, 0x1, 0x1f ;  /* 0x0c201f0012037f89 */ /* 0x000ea200000e0000 */
[----:B------:R-:W-:Y:S01]  /*3e60*/  LOP3.LUT R2, R16, 0x1, RZ, 0xc0, !PT ;  /* 0x0000000110027812 */ /* 0x000fe200078ec0ff */
[----:B------:R-:W-:Y:S01]  /*3e70*/  UMOV UR4, 0x400 ;  /* 0x0000040000047882 */ /* 0x000fe20000000000 */
[----:B------:R-:W-:Y:S01]  /*3e80*/  SHF.R.U32.HI R17, RZ, 0x1, R17 ;  /* 0x00000001ff117819 */ /* 0x000fe20000011611 */
[----:B------:R-:W3:Y:S03]  /*3e90*/  SHFL.BFLY PT, R0, R19, 0x1, 0x1f ;  /* 0x0c201f0013007f89 */ /* 0x000ee600000e0000 */
[----:B------:R-:W-:Y:S01]  /*3ea0*/  BAR.SYNC.DEFER_BLOCKING 0x0 ;  /* 0x0000000000007b1d */ /* 0x000fe20000010000 */
[----:B------:R-:W-:Y:S01]  /*3eb0*/  ISETP.NE.AND P0, PT, R2, RZ, PT ;  /* 0x000000ff0200720c */ /* 0x000fe20003f05270 */
[----:B------:R-:W-:Y:S01]  /*3ec0*/  UIADD3 UR4, UPT, UPT, UR4, 0x60, URZ ;  /* 0x0000006004047890 */ /* 0x000fe2000fffe0ff */
[----:B------:R-:W-:-:S02]  /*3ed0*/  LOP3.LUT R2, R16, 0x3c0, RZ, 0xc0, !PT ;  /* 0x000003c010027812 */ /* 0x000fc400078ec0ff */
[----:B------:R-:W-:Y:S02]  /*3ee0*/  LOP3.LUT P2, RZ, R16, 0x3c1, RZ, 0xc0, !PT ;  /* 0x000003c110ff7812 */ /* 0x000fe4000784c0ff */
[----:B------:R-:W-:Y:S02]  /*3ef0*/  ISETP.NE.OR P1, PT, R2, 0x40, P0 ;  /* 0x000000400200780c */ /* 0x000fe40000725670 */
[----:B------:R-:W-:Y:S02]  /*3f00*/  LOP3.LUT R2, R17, 0x3e0, R16, 0xf8, !PT ;  /* 0x000003e011027812 */ /* 0x000fe400078ef810 */
[----:B0-----:R-:W-:Y:S01]  /*3f10*/  LOP3.LUT R9, R16, 0x3e1, RZ, 0xc0, !PT ;  /* 0x000003e110097812 */ /* 0x001fe200078ec0ff */
[----:B-1----:R-:W-:Y:S01]  /*3f20*/  ULEA UR4, UR5, UR4, 0x18 ;  /* 0x0000000405047291 */ /* 0x002fe2000f8ec0ff */
[----:B--2---:R-:W-:Y:S02]  /*3f30*/  FADD.FTZ R3, R3, R18 ;  /* 0x0000001203037221 */ /* 0x004fe40000010000 */
[----:B------:R-:W-:Y:S01]  /*3f40*/  ISETP.NE.AND P3, PT, R9, 0x20, PT ;  /* 0x000000200900780c */ /* 0x000fe20003f65270 */
[----:B---3--:R-:W-:-:S02]  /*3f50*/  FADD.FTZ R0, R0, R19 ;  /* 0x0000001300007221 */ /* 0x008fc40000010000 */
[----:B------:R-:W-:-:S05]  /*3f60*/  LEA R2, R2, UR4, 0x2 ;  /* 0x0000000402027c11 */ /* 0x000fca000f8e10ff */
[----:B------:R-:W-:Y:S04]  /*3f70*/  @!P1 STS [R2+-0x100], R3 ;  /* 0xffff000302009388 */ /* 0x000fe80000000800 */
[----:B------:R-:W-:Y:S01]  /*3f80*/  @!P1 STS [R2+-0xc0], R0 ;  /* 0xffff400002009388 */ /* 0x000fe20000000800 */
[----:B------:R-:W-:Y:S01]  /*3f90*/  @!P3 LEA R17, R17, UR4, 0x2 ;  /* 0x000000041111bc11 */ /* 0x000fe2000f8e10ff */
        /* <DEDUP_REMOVED lines=21> */
[----:B------:R-:W-:Y:S01]  /*40f0*/  SHF.R.U32.HI R7, RZ, 0x1, R16 ;  /* 0x00000001ff077819 */ /* 0x000fe20000011610 */
[----:B01----:R-:W-:Y:S01]  /*4100*/  @!P1 FADD.FTZ R3, R8, R3 ;  /* 0x0000000308039221 */ /* 0x003fe20000010000 */
[----:B------:R-:W-:Y:S01]  /*4110*/  SHF.L.U32 R4, R4, 0x5, RZ ;  /* 0x0000000504047819 */ /* 0x000fe200000006ff */
[----:B--2---:R-:W-:-:S05]  /*4120*/  @!P1 FADD.FTZ R0, R5, R0 ;  /* 0x0000000005009221 */ /* 0x004fca0000010000 */
[----:B------:R-:W-:Y:S01]  /*4130*/  F2FP.BF16.F32.PACK_AB R0, R0, R3 ;  /* 0x000000030000723e */ /* 0x000fe200000010ff */
[----:B---3--:R-:W-:-:S06]  /*4140*/  USHF.L.U32 UR4, UR4, 0x5, URZ ;  /* 0x0000000504047899 */ /* 0x008fcc00080006ff */
[----:B------:R-:W-:-:S04]  /*4150*/  IADD3 R4, P0, P2, R7, UR4, R4 ;  /* 0x0000000407047c10 */ /* 0x000fc8000fa1e004 */
[----:B------:R-:W-:Y:S02]  /*4160*/  IADD3.X R5, PT, PT, RZ, RZ, RZ, P0, P2 ;  /* 0x000000ffff057210 */ /* 0x000fe400007e44ff */
[----:B----4-:R-:W-:-:S04]  /*4170*/  LEA R2, P0, R4, UR6, 0x1 ;  /* 0x0000000604027c11 */ /* 0x010fc8000f8008ff */
[----:B------:R-:W-:Y:S02]  /*4180*/  LEA.HI.X R3, R4, UR7, R5, 0x1, P0 ;  /* 0x0000000704037c11 */ /* 0x000fe400080f0c05 */
[----:B------:R-:W-:-:S03]  /*4190*/  PRMT R4, R0, 0x7632, R4 ;  /* 0x0000763200047816 */ /* 0x000fc60000000004 */
[----:B------:R-:W-:Y:S04]  /*41a0*/  STG.E.U16 desc[UR8][R2.64], R0 ;  /* 0x0000000002007986 */ /* 0x000fe8000c101508 */
[----:B------:R-:W-:Y:S01]  /*41b0*/  STG.E.U16 desc[UR8][R2.64+0x20], R4 ;  /* 0x0000200402007986 */ /* 0x000fe2000c101508 */
[----:B------:R-:W-:Y:S05]  /*41c0*/  EXIT ;  /* 0x000000000000794d */ /* 0x000fea0003800000 */
.L_x_18879:
[----:B------:R-:W-:Y:S01]  /*41d0*/  BSSY B2, `(.L_x_18911) ;  /* 0x0000007000027945 */ /* 0x000fe20003800000 */
[----:B------:R-:W-:Y:S01]  /*41e0*/  IMAD.MOV.U32 R15, RZ, RZ, 0x1 ;  /* 0x00000001ff0f7424 */ /* 0x000fe200078e00ff */
[----:B------:R-:W-:Y:S01]  /*41f0*/  MOV R25, 0x1f ;  /* 0x0000001f00197802 */ /* 0x000fe20000000f00 */
[----:B------:R-:W-:-:S07]  /*4200*/  IMAD.MOV.U32 R12, RZ, RZ, -0x1 ;  /* 0xffffffffff0c7424 */ /* 0x000fce00078e00ff */
[----:B------:R-:W-:Y:S05]  /*4210*/  WARPSYNC.COLLECTIVE R12, `(.L_x_18912) ;  /* 0x000000000c087348 */ /* 0x000fea0003c00000 */
[----:B------:R0:W1:Y:S02]  /*4220*/  SHFL.BFLY P2, R11, R8, R15, R25 ;  /* 0x0c00000f080b7389 */ /* 0x0000640000040019 */
[----:B01----:R-:W-:Y:S05]  /*4230*/  ENDCOLLECTIVE ;  /* 0x000000000000791b */ /* 0x003fea0003800000 */
.L_x_18912:
[----:B------:R-:W-:Y:S05]  /*4240*/  BSYNC B2 ;  /* 0x0000000000027941 */ /* 0x000fea0003800000 */
.L_x_18911:
[----:B------:R-:W-:Y:S01]  /*4250*/  MOV R9, R11 ;  /* 0x0000000b00097202 */ /* 0x000fe20000000f00 */
[----:B------:R-:W-:Y:S06]  /*4260*/  BRA `(.L_x_18913) ;  /* 0xffffffd000307947 */ /* 0x000fec000383ffff */
.L_x_18881:
        /* <DEDUP_REMOVED lines=8> */
.L_x_18915:
[----:B------:R-:W-:Y:S05]  /*42f0*/  BSYNC B0 ;  /* 0x0000000000007941 */ /* 0x000fea0003800000 */
.L_x_18914:
        /* <DEDUP_REMOVED lines=8> */
.L_x_18916:
[----:B------:R-:W-:Y:S02]  /*4380*/  IMAD.MOV.U32 R15, RZ, RZ, 0x4 ;  /* 0x00000004ff0f7424 */ /* 0x000fe400078e00ff */
[----:B------:R-:W-:-:S05]  /*4390*/  IMAD.MOV.U32 R9, RZ, RZ, R11 ;  /* 0x000000ffff097224 */ /* 0x000fca00078e000b */
[----:B------:R-:W-:-:S04]  /*43a0*/  FMNMX.FTZ R9, R8, R9, !PT ;  /* 0x0000000908097209 */ /* 0x000fc80007810000 */
[----:B------:R-:W-:-:S07]  /*43b0*/  MOV R8, R9 ;  /* 0x0000000900087202 */ /* 0x000fce0000000f00 */
[----:B------:R-:W-:Y:S05]  /*43c0*/  WARPSYNC.COLLECTIVE R12, `(.L_x_18917) ;  /* 0x000000000c087348 */ /* 0x000fea0003c00000 */
[----:B------:R0:W1:Y:S02]  /*43d0*/  SHFL.BFLY P2, R11, R8, R15, R25 ;  /* 0x0c00000f080b7389 */ /* 0x0000640000040019 */
[----:B01----:R-:W-:Y:S05]  /*43e0*/  ENDCOLLECTIVE ;  /* 0x000000000000791b */ /* 0x003fea0003800000 */
.L_x_18917:
[----:B------:R-:W-:Y:S01]  /*43f0*/  HFMA2 R15, -RZ, RZ, 0, 1.1920928955078125e-07 ;  /* 0x00000002ff0f7431 */ /* 0x000fe200000001ff */
[----:B------:R-:W-:-:S04]  /*4400*/  MOV R10, R11 ;  /* 0x0000000b000a7202 */ /* 0x000fc80000000f00 */
[----:B------:R-:W-:-:S05]  /*4410*/  FMNMX.FTZ R10, R9, R10, !PT ;  /* 0x0000000a090a7209 */ /* 0x000fca0007810000 */
[----:B------:R-:W-:-:S07]  /*4420*/  IMAD.MOV.U32 R8, RZ, RZ, R10 ;  /* 0x000000ffff087224 */ /* 0x000fce00078e000a */
[----:B------:R-:W-:Y:S05]  /*4430*/  WARPSYNC.COLLECTIVE R12, `(.L_x_18918) ;  /* 0x000000000c087348 */ /* 0x000fea0003c00000 */
[----:B------:R0:W1:Y:S02]  /*4440*/  SHFL.BFLY P2, R11, R8, R15, R25 ;  /* 0x0c00000f080b7389 */ /* 0x0000640000040019 */
[----:B01----:R-:W-:Y:S05]  /*4450*/  ENDCOLLECTIVE ;  /* 0x000000000000791b */ /* 0x003fea0003800000 */
.L_x_18918:
[----:B------:R-:W-:Y:S05]  /*4460*/  BRA `(.L_x_18919) ;  /* 0xffffffd0003c7947 */ /* 0x000fea000383ffff */
.L_x_18920:
        /* <DEDUP_REMOVED lines=9> */
.L_x_25931:


//--------------------- .text._ZN4vllm25paged_attention_v1_kernelI13__nv_bfloat16S1_Li256ELi8ELi128ELNS_18Fp8KVCacheDataTypeE0ELb0EEEvPT_PKS3_PKT0_S9_ifPKiSB_iPKfiiiSD_SD_iiiii --------------------------
	.section	.text._ZN4vllm25paged_attention_v1_kernelI13__nv_bfloat16S1_Li256ELi8ELi128ELNS_18Fp8KVCacheDataTypeE0ELb0EEEvPT_PKS3_PKT0_S9_ifPKiSB_iPKfiiiSD_SD_iiiii,"ax",@progbits
	.align	128
        .global         _ZN4vllm25paged_attention_v1_kernelI13__nv_bfloat16S1_Li256ELi8ELi128ELNS_18Fp8KVCacheDataTypeE0ELb0EEEvPT_PKS3_PKT0_S9_ifPKiSB_iPKfiiiSD_SD_iiiii
        .type           _ZN4vllm25paged_attention_v1_kernelI13__nv_bfloat16S1_Li256ELi8ELi128ELNS_18Fp8KVCacheDataTypeE0ELb0EEEvPT_PKS3_PKT0_S9_ifPKiSB_iPKfiiiSD_SD_iiiii,@function
        .size           _ZN4vllm25paged_attention_v1_kernelI13__nv_bfloat16S1_Li256ELi8ELi128ELNS_18Fp8KVCacheDataTypeE0ELb0EEEvPT_PKS3_PKT0_S9_ifPKiSB_iPKfiiiSD_SD_iiiii,(.L_x_25932 - _ZN4vllm25paged_attention_v1_kernelI13__nv_bfloat16S1_Li256ELi8ELi128ELNS_18Fp8KVCacheDataTypeE0ELb0EEEvPT_PKS3_PKT0_S9_ifPKiSB_iPKfiiiSD_SD_iiiii)
        .other          _ZN4vllm25paged_attention_v1_kernelI13__nv_bfloat16S1_Li256ELi8ELi128ELNS_18Fp8KVCacheDataTypeE0ELb0EEEvPT_PKS3_PKT0_S9_ifPKiSB_iPKfiiiSD_SD_iiiii,@"STO_CUDA_ENTRY STV_DEFAULT"
_ZN4vllm25paged_attention_v1_kernelI13__nv_bfloat16S1_Li256ELi8ELi128ELNS_18Fp8KVCacheDataTypeE0ELb0EEEvPT_PKS3_PKT0_S9_ifPKiSB_iPKfiiiSD_SD_iiiii:
.text._ZN4vllm25paged_attention_v1_kernelI13__nv_bfloat16S1_Li256ELi8ELi128ELNS_18Fp8KVCacheDataTypeE0ELb0EEEvPT_PKS3_PKT0_S9_ifPKiSB_iPKfiiiSD_SD_iiiii:
        /* <DEDUP_REMOVED lines=10> */
[----:B------:R-:W4:Y:S01]  /*00a0*/  LDCU UR18, c[0x0][0x3cc] ;  /* 0x00007980ff1277ac */ /* 0x000f220008000800 */
[----:B-1----:R-:W-:Y:S01]  /*00b0*/  UIMAD.WIDE.U32 UR4, UR12, 0x4, UR4 ;  /* 0x000000040c0478a5 */ /* 0x002fe2000f8e0004 */
[----:B------:R-:W1:Y:S01]  /*00c0*/  LDCU UR19, c[0x0][0x3a4] ;  /* 0x00007480ff1377ac */ /* 0x000e620008000800 */
[----:B0-----:R-:W-:-:S04]  /*00d0*/  ISETP.GT.U32.AND P0, PT, R44, 0x7f, PT ;  /* 0x0000007f2c00780c */ /* 0x001fc80003f04070 */
[----:B------:R-:W-:Y:S01]  /*00e0*/  IMAD.U32 R4, RZ, RZ, UR4 ;  /* 0x00000004ff047e24 */ /* 0x000fe2000f8e00ff */
[----:B---3--:R-:W-:Y:S01]  /*00f0*/  MOV R3, UR13 ;  /* 0x0000000d00037c02 */ /* 0x008fe20008000f00 */
[----:B------:R-:W-:Y:S01]  /*0100*/  IMAD.U32 R5, RZ, RZ, UR5 ;  /* 0x00000005ff057e24 */ /* 0x000fe2000f8e00ff */
[----:B--2---:R-:W-:Y:S01]  /*0110*/  UISETP.NE.U32.AND UP0, UPT, UR8, URZ, UPT ;  /* 0x000000ff0800728c */ /* 0x004fe2000bf05070 */
[----:B------:R-:W0:Y:S03]  /*0120*/  LDCU.64 UR20, c[0x0][0x390] ;  /* 0x00007200ff1477ac */ /* 0x000e260008000a00 */
[----:B------:R-:W2:Y:S02]  /*0130*/  LDG.E.CONSTANT R10, desc[UR10][R4.64] ;  /* 0x0000000a040a7981 */ /* 0x000ea4000c1e9900 */
[----:B------:R-:W3:Y:S01]  /*0140*/  @!P0 LDC.64 R6, c[0x0][0x388] ;  /* 0x0000e200ff068b82 */ /* 0x000ee20000000a00 */
[----:B----4-:R-:W-:Y:S01]  /*0150*/  UIMAD UR4, UR12, UR6, URZ ;  /* 0x000000060c0472a4 */ /* 0x010fe2000f8e02ff */
[----:B------:R-:W-:Y:S01]  /*0160*/  @!P0 IMAD.SHL.U32 R3, R3, 0x100, RZ ;  /* 0x0000010003038824 */ /* 0x000fe200078e00ff */
[----:B------:R-:W4:Y:S01]  /*0170*/  LDCU UR8, c[0x0][0x3b8] ;  /* 0x00007700ff0877ac */ /* 0x000f220008000800 */
[----:B------:R-:W-:Y:S01]  /*0180*/  @!P0 IMAD.SHL.U32 R0, R44, 0x2, RZ ;  /* 0x000000022c008824 */ /* 0x000fe200078e00ff */
[----:B------:R-:W-:-:S04]  /*0190*/  USHF.R.S32.HI UR5, URZ, 0x1f, UR4 ;  /* 0x0000001fff057899 */ /* 0x000fc80008011404 */
[----:B------:R-:W-:-:S04]  /*01a0*/  @!P0 IADD3 R0, P1, P2, R0, UR4, R3 ;  /* 0x0000000400008c10 */ /* 0x000fc8000fa3e003 */
[----:B------:R-:W-:Y:S02]  /*01b0*/  @!P0 IADD3.X R3, PT, PT, RZ, UR5, RZ, P1, P2 ;  /* 0x00000005ff038c10 */ /* 0x000fe40008fe44ff */
[----:B---3--:R-:W-:-:S04]  /*01c0*/  @!P0 LEA R2, P1, R0, R6, 0x1 ;  /* 0x0000000600028211 */ /* 0x008fc800078208ff */
[----:B------:R-:W-:-:S05]  /*01d0*/  @!P0 LEA.HI.X R3, R0, R7, R3, 0x1, P1 ;  /* 0x0000000700038211 */ /* 0x000fca00008f0c03 */
[----:B------:R3:W4:Y:S01]  /*01e0*/  @!P0 LDG.E.CONSTANT R8, desc[UR10][R2.64] ;  /* 0x0000000a02088981 */ /* 0x000722000c1e9900 */
[----:B------:R-:W-:-:S04]  /*01f0*/  IABS R7, R9 ;  /* 0x0000000900077213 */ /* 0x000fc80000000000 */
[----:B------:R-:W1:Y:S01]  /*0200*/  I2F.RP R6, R7 ;  /* 0x0000000700067306 */ /* 0x000e620000209400 */
[----:B------:R-:W-:-:S11]  /*0210*/  UISETP.NE.AND.EX UP0, UPT, UR9, URZ, UPT, UP0 ;  /* 0x000000ff0900728c */ /* 0x000fd6000bf05300 */
[----:B------:R-:W0:Y:S01]  /*0220*/  @UP0 LDCU.64 UR4, c[0x0][0x3c0] ;  /* 0x00007800ff0407ac */ /* 0x000e220008000a00 */
[----:B-1----:R-:W3:Y:S01]  /*0230*/  MUFU.RCP R6, R6 ;  /* 0x0000000600067308 */ /* 0x002ee20000001000 */
[----:B------:R-:W-:Y:S02]  /*0240*/  PLOP3.LUT P1, PT, PT, PT, UP0, 0x80, 0x8 ;  /* 0x000000000008781c */ /* 0x000fe40003f2f008 */
[----:B---3--:R-:W-:-:S05]  /*0250*/  IADD3 R2, PT, PT, R6, 0xffffffe, RZ ;  /* 0x0ffffffe06027810 */ /* 0x008fca0007ffe0ff */
[----:B------:R1:W3:Y:S01]  /*0260*/  F2I.FTZ.U32.TRUNC.NTZ R3, R2 ;  /* 0x0000000200037305 */ /* 0x0002e2000021f000 */
[----:B0-----:R-:W-:Y:S01]  /*0270*/  @UP0 UIMAD.WIDE.U32 UR4, UR13, 0x4, UR4 ;  /* 0x000000040d0408a5 */ /* 0x001fe2000f8e0004 */
[----:B------:R-:W-:-:S05]  /*0280*/  HFMA2 R0, -RZ, RZ, 0, 0 ;  /* 0x00000000ff007431 */ /* 0x000fca00000001ff */
[----:B------:R-:W-:Y:S02]  /*0290*/  IMAD.U32 R4, RZ, RZ, UR4 ;  /* 0x00000004ff047e24 */ /* 0x000fe4000f8e00ff */
[----:B------:R-:W-:Y:S02]  /*02a0*/  IMAD.U32 R5, RZ, RZ, UR5 ;  /* 0x00000005ff057e24 */ /* 0x000fe4000f8e00ff */
[----:B-1----:R-:W-:-:S03]  /*02b0*/  IMAD.MOV.U32 R2, RZ, RZ, RZ ;  /* 0x000000ffff027224 */ /* 0x002fc600078e00ff */
[----:B------:R0:W5:Y:S01]  /*02c0*/  @P1 LDG.E.CONSTANT R0, desc[UR10][R4.64] ;  /* 0x0000000a04001981 */ /* 0x000162000c1e9900 */
[----:B---3--:R-:W-:-:S04]  /*02d0*/  IMAD.MOV R12, RZ, RZ, -R3 ;  /* 0x000000ffff0c7224 */ /* 0x008fc800078e0a03 */
        /* <DEDUP_REMOVED lines=9> */
[----:B------:R-:W-:Y:S01]  /*0370*/  LOP3.LUT R2, R9, UR14, RZ, 0x3c, !PT ;  /* 0x0000000e09027c12 */ /* 0x000fe2000f8e3cff */
        /* <DEDUP_REMOVED lines=12> */
[----:B------:R-:W-:Y:S02]  /*0440*/  IABS R4, UR13 ;  /* 0x0000000d00047c13 */ /* 0x000fe40008000000 */
[----:B------:R-:W-:Y:S01]  /*0450*/  IABS R9, R7 ;  /* 0x0000000700097213 */ /* 0x000fe20000000000 */
[----:B0-----:R-:W-:Y:S02]  /*0460*/  IMAD.MOV.U32 R2, RZ, RZ, RZ ;  /* 0x000000ffff027224 */ /* 0x001fe400078e00ff */
[----:B-1----:R-:W-:-:S04]  /*0470*/  IMAD.MOV R5, RZ, RZ, -R3 ;  /* 0x000000ffff057224 */ /* 0x002fc800078e0a03 */
[----:B------:R-:W-:-:S04]  /*0480*/  IMAD R5, R5, R6, RZ ;  /* 0x0000000605057224 */ /* 0x000fc800078e02ff */
[----:B------:R-:W-:Y:S01]  /*0490*/  IMAD.HI.U32 R3, R3, R5, R2 ;  /* 0x0000000503037227 */ /* 0x000fe200078e0002 */
[----:B------:R-:W0:Y:S01]  /*04a0*/  S2UR UR5, SR_CgaCtaId ;  /* 0x00000000000579c3 */ /* 0x000e220000008800 */
[----:B------:R-:W-:-:S04]  /*04b0*/  IADD3 R5, PT, PT, RZ, -R9, RZ ;  /* 0x80000009ff057210 */ /* 0x000fc80007ffe0ff */
[----:B------:R-:W-:-:S04]  /*04c0*/  IMAD.HI.U32 R28, R3, R4, RZ ;  /* 0x00000004031c7227 */ /* 0x000fc800078e00ff */
[----:B------:R-:W-:-:S05]  /*04d0*/  IMAD R3, R28, R5, R4 ;  /* 0x000000051c037224 */ /* 0x000fca00078e0204 */
[----:B------:R-:W-:Y:S01]  /*04e0*/  ISETP.GT.U32.AND P2, PT, R6, R3, PT ;  /* 0x000000030600720c */ /* 0x000fe20003f44070 */
[----:B------:R-:W-:Y:S01]  /*04f0*/  UMOV UR4, 0x400 ;  /* 0x0000040000047882 */ /* 0x000fe20000000000 */
[----:B------:R-:W-:Y:S01]  /*0500*/  IMAD.SHL.U32 R2, R44, 0x80, RZ ;  /* 0x000000802c027824 */ /* 0x000fe200078e00ff */
[----:B0-----:R-:W-:-:S10]  /*0510*/  ULEA UR4, UR5, UR4, 0x18 ;  /* 0x0000000405047291 */ /* 0x001fd4000f8ec0ff */
[----:B------:R-:W-:Y:S01]  /*0520*/  @!P2 IMAD.IADD R3, R3, 0x1, -R6 ;  /* 0x000000010303a824 */ /* 0x000fe200078e0a06 */
[----:B------:R-:W-:-:S04]  /*0530*/  LOP3.LUT R53, R2, 0x180, RZ, 0xc0, !PT ;  /* 0x0000018002357812 */ /* 0x000fc800078ec0ff */
[----:B------:R-:W-:Y:S02]  /*0540*/  ISETP.GE.U32.AND P1, PT, R3, R6, PT ;  /* 0x000000060300720c */ /* 0x000fe40003f26070 */
[----:B------:R-:W-:Y:S02]  /*0550*/  SHF.R.U32.HI R2, RZ, 0x2, R44 ;  /* 0x00000002ff027819 */ /* 0x000fe4000001162c */
[----:B------:R-:W-:Y:S02]  /*0560*/  IADD3 R5, PT, PT, R53, UR4, RZ ;  /* 0x0000000435057c10 */ /* 0x000fe4000fffe0ff */
[----:B------:R-:W-:Y:S01]  /*0570*/  LOP3.LUT R3, R7, UR13, RZ, 0x3c, !PT ;  /* 0x0000000d07037c12 */ /* 0x000fe2000f8e3cff */
[----:B------:R-:W-:Y:S02]  /*0580*/  @!P2 VIADD R28, R28, 0x1 ;  /* 0x000000011c1ca836 */ /* 0x000fe40000000000 */
[----:B------:R-:W-:Y:S01]  /*0590*/  @!P0 IMAD R5, R2, 0x4, R5 ;  /* 0x0000000402058824 */ /* 0x000fe200078e0205 */
[----:B------:R-:W-:-:S02]  /*05a0*/  ISETP.GE.AND P3, PT, R3, RZ, PT ;  /* 0x000000ff0300720c */ /* 0x000fc40003f66270 */
[----:B--2---:R-:W-:-:S13]  /*05b0*/  R2UR UR9, R10 ;  /* 0x000000000a0972ca */ /* 0x004fda00000e0000 */
[----:B------:R-:W-:-:S04]  /*05c0*/  UIADD3 UR5, UPT, UPT, UR9, 0x7, URZ ;  /* 0x0000000709057890 */ /* 0x000fc8000fffe0ff */
[----:B------:R-:W-:-:S04]  /*05d0*/  USHF.R.S32.HI UR6, URZ, 0x1f, UR5 ;  /* 0x0000001fff067899 */ /* 0x000fc80008011405 */
[----:B------:R-:W-:Y:S01]  /*05e0*/  ULEA.HI UR6, UR6, UR5, URZ, 0x3 ;  /* 0x0000000506067291 */ /* 0x000fe2000f8f18ff */
[----:B------:R-:W-:-:S03]  /*05f0*/  SHF.R.U32.HI R3, RZ, 0x5, R44 ;  /* 0x00000005ff037819 */ /* 0x000fc6000001162c */
[----:B------:R-:W-:Y:S01]  /*0600*/  USHF.R.S32.HI UR7, URZ, 0x3, UR6 ;  /* 0x00000003ff077899 */ /* 0x000fe20008011406 */
[----:B------:R-:W-:-:S05]  /*0610*/  @P1 IADD3 R28, PT, PT, R28, 0x1, RZ ;  /* 0x000000011c1c1810 */ /* 0x000fca0007ffe0ff */
[----:B------:R-:W-:Y:S01]  /*0620*/  ISETP.GE.AND P1, PT, R3, UR7, PT ;  /* 0x0000000703007c0c */ /* 0x000fe2000bf26270 */
[----:B----4-:R0:W-:Y:S01]  /*0630*/  @!P0 STS [R5], R8 ;  /* 0x0000000805008388 */ /* 0x0101e20000000800 */
        /* <DEDUP_REMOVED lines=8> */
[----:B------:R-:W0:Y:S01]  /*06c0*/  S2R R45, SR_TID.X ;  /* 0x00000000002d7919 */ /* 0x000e220000002100 */
[----:B------:R-:W1:Y:S01]  /*06d0*/  LDCU.64 UR16, c[0x0][0x3a8] ;  /* 0x00007500ff1077ac */ /* 0x000e620008000a00 */
[----:B------:R-:W-:Y:S01]  /*06e0*/  MOV R3, UR5 ;  /* 0x0000000500037c02 */ /* 0x000fe20008000f00 */
[----:B------:R-:W-:Y:S01]  /*06f0*/  IMAD.MOV.U32 R17, RZ, RZ, RZ ;  /* 0x000000ffff117224 */ /* 0x000fe200078e00ff */
[----:B------:R-:W2:Y:S01]  /*0700*/  LDS.128 R24, [R53+UR4+0x10] ;  /* 0x0000100435187984 */ /* 0x000ea20008000c00 */
[----:B------:R-:W3:Y:S01]  /*0710*/  LDCU UR15, c[0x0][0x3d0] ;  /* 0x00007a00ff0f77ac */ /* 0x000ee20008000800 */
[----:B------:R-:W4:Y:S01]  /*0720*/  S2UR UR8, SR_CgaCtaId ;  /* 0x00000000000879c3 */ /* 0x000f220000008800 */
[----:B------:R-:W-:Y:S01]  /*0730*/  LOP3.LUT R71, R44, 0x3, RZ, 0xc0, !PT ;  /* 0x000000032c477812 */ /* 0x000fe200078ec0ff */
[----:B------:R-:W1:Y:S01]  /*0740*/  LDS.128 R20, [R53+UR4] ;  /* 0x0000000435147984 */ /* 0x000e620008000c00 */
[C---:B------:R-:W-:Y:S01]  /*0750*/  IMAD.SHL.U32 R75, R2.reuse, 0x8, RZ ;  /* 0x00000008024b7824 */ /* 0x040fe200078e00ff */
[C---:B------:R-:W-:Y:S01]  /*0760*/  LOP3.LUT R44, R2.reuse, 0x7, RZ, 0xc0, !PT ;  /* 0x00000007022c7812 */ /* 0x040fe200078ec0ff */
[----:B------:R-:W-:Y:S01]  /*0770*/  IMAD.SHL.U32 R2, R2, 0x4, RZ ;  /* 0x0000000402027824 */ /* 0x000fe200078e00ff */
[----:B------:R-:W1:Y:S01]  /*0780*/  LDS.128 R4, [R53+UR4+0x20] ;  /* 0x0000200435047984 */ /* 0x000e620008000c00 */
[----:B------:R-:W-:Y:S01]  /*0790*/  UMOV UR6, 0x400 ;  /* 0x0000040000067882 */ /* 0x000fe20000000000 */
[----:B------:R-:W-:Y:S01]  /*07a0*/  LOP3.LUT R75, R75, 0x38, RZ, 0xc0, !PT ;  /* 0x000000384b4b7812 */ /* 0x000fe200078ec0ff */
[----:B------:R-:W-:Y:S01]  /*07b0*/  UIADD3 UR6, UPT, UPT, UR6, 0x220, URZ ;  /* 0x0000022006067890 */ /* 0x000fe2000fffe0ff */
[----:B------:R-:W1:Y:S01]  /*07c0*/  LDS.128 R8, [R53+UR4+0x30] ;  /* 0x0000300435087984 */ /* 0x000e620008000c00 */
[----:B------:R-:W-:-:S02]  /*07d0*/  LOP3.LUT R76, R2, 0x1c, RZ, 0xc0, !PT ;  /* 0x0000001c024c7812 */ /* 0x000fc400078ec0ff */
[----:B------:R-:W-:Y:S01]  /*07e0*/  MOV R68, 0xff7fffff ;  /* 0xff7fffff00447802 */ /* 0x000fe20000000f00 */
[----:B------:R-:W1:Y:S01]  /*07f0*/  LDS.128 R12, [R53+UR4+0x40] ;  /* 0x00004004350c7984 */ /* 0x000e620008000c00 */
[----:B---3--:R-:W-:Y:S01]  /*0800*/  IMAD R74, R28, UR15, RZ ;  /* 0x0000000f1c4a7c24 */ /* 0x008fe2000f8e02ff */
[----:B----4-:R-:W-:Y:S01]  /*0810*/  ULEA UR6, UR8, UR6, 0x18 ;  /* 0x0000000608067291 */ /* 0x010fe2000f8ec0ff */
[--C-:B0-----:R-:W-:Y:S02]  /*0820*/  SHF.R.U32.HI R16, RZ, 0x3, R45.reuse ;  /* 0x00000003ff107819 */ /* 0x101fe4000001162d */
[----:B------:R-:W-:Y:S02]  /*0830*/  SHF.R.U32.HI R45, RZ, 0x5, R45 ;  /* 0x00000005ff2d7819 */ /* 0x000fe4000001162d */
[----:B------:R-:W-:-:S03]  /*0840*/  LOP3.LUT R16, R16, 0x7c, RZ, 0xc0, !PT ;  /* 0x0000007c10107812 */ /* 0x000fc600078ec0ff */
[----:B------:R-:W-:Y:S02]  /*0850*/  IMAD R76, R45, 0x20, R76 ;  /* 0x000000202d4c7824 */ /* 0x000fe400078e024c */
[----:B------:R-:W-:Y:S01]  /*0860*/  IMAD.WIDE R16, R3, 0x4, R16 ;  /* 0x0000000403107825 */ /* 0x000fe200078e0210 */
[----:B--2---:R-:W-:-:S03]  /*0870*/  PRMT R42, R24, 0x7632, R42 ;  /* 0x00007632182a7816 */ /* 0x004fc6000000002a */
[C---:B------:R-:W-:Y:S01]  /*0880*/  IMAD.U32 R36, R25.reuse, 0x10000, RZ ;  /* 0x0001000019247824 */ /* 0x040fe200078e00ff */
[----:B-1----:R-:W-:Y:S01]  /*0890*/  IADD3 R30, P0, PT, R16, UR16, RZ ;  /* 0x00000010101e7c10 */ /* 0x002fe2000ff1e0ff */
        /* <DEDUP_REMOVED lines=11> */
[----:B------:R-:W-:Y:S01]  /*0950*/  IADD3.X R31, PT, PT, R17, UR17, RZ, P0, !PT ;  /* 0x00000011111f7c10 */ /* 0x000fe200087fe4ff */
[----:B------:R-:W0:Y:S01]  /*0960*/  LDS.128 R24, [R53+UR4+0x70] ;  /* 0x0000700435187984 */ /* 0x000e220008000c00 */
[----:B------:R-:W-:Y:S01]  /*0970*/  PRMT R3, R20, 0x7632, R3 ;  /* 0x0000763214037816 */ /* 0x000fe20000000003 */
[----:B------:R-:W-:Y:S01]  /*0980*/  IMAD.U32 R47, R47, 0x10000, RZ ;  /* 0x000100002f2f7824 */ /* 0x000fe200078e00ff */
[C---:B------:R-:W-:Y:S01]  /*0990*/  PRMT R39, R21.reuse, 0x7632, R39 ;  /* 0x0000763215277816 */ /* 0x040fe20000000027 */
[----:B------:R-:W1:Y:S01]  /*09a0*/  LDS.128 R16, [R53+UR4+0x50] ;  /* 0x0000500435107984 */ /* 0x000e620008000c00 */
[----:B------:R-:W-:Y:S01]  /*09b0*/  SHF.L.U32 R32, R21, 0x10, RZ ;  /* 0x0000001015207819 */ /* 0x000fe200000006ff */
[----:B------:R-:W-:Y:S01]  /*09c0*/  VIADD R76, R76, UR6 ;  /* 0x000000064c4c7c36 */ /* 0x000fe20008000000 */
[----:B------:R-:W-:Y:S01]  /*09d0*/  PRMT R40, R22, 0x7632, R40 ;  /* 0x0000763216287816 */ /* 0x000fe20000000028 */
[----:B------:R-:W-:Y:S01]  /*09e0*/  IMAD.U32 R39, R39, 0x10000, RZ ;  /* 0x0001000027277824 */ /* 0x000fe200078e00ff */
[----:B------:R-:W-:-:S02]  /*09f0*/  PRMT R41, R23, 0x7632, R41 ;  /* 0x0000763217297816 */ /* 0x000fc40000000029 */
[----:B------:R2:W3:Y:S01]  /*0a00*/  LDS.128 R20, [R53+UR4+0x60] ;  /* 0x0000600435147984 */ /* 0x0004e20008000c00 */
[----:B------:R-:W-:Y:S01]  /*0a10*/  IADD3 R2, P0, PT, R74, R75, RZ ;  /* 0x0000004b4a027210 */ /* 0x000fe20007f1e0ff */
[----:B------:R-:W-:Y:S01]  /*0a20*/  IMAD R75, R45, 0x8, R44 ;  /* 0x000000082d4b7824 */ /* 0x000fe200078e022c */
[C---:B------:R-:W-:Y:S01]  /*0a30*/  PRMT R48, R4.reuse, 0x7632, R48 ;  /* 0x0000763204307816 */ /* 0x040fe20000000030 */
[----:B------:R-:W-:Y:S01]  /*0a40*/  IMAD.U32 R4, R4, 0x10000, RZ ;  /* 0x0001000004047824 */ /* 0x000fe200078e00ff */
[----:B------:R-:W-:Y:S01]  /*0a50*/  PRMT R50, R6, 0x7632, R50 ;  /* 0x0000763206327816 */ /* 0x000fe20000000032 */
        /* <DEDUP_REMOVED lines=23> */
[C---:B0-----:R-:W-:Y:S01]  /*0bd0*/  PRMT R72, R24.reuse, 0x7632, R72 ;  /* 0x0000763218487816 */ /* 0x041fe20000000048 */
[----:B------:R-:W-:Y:S01]  /*0be0*/  IMAD.U32 R65, R25, 0x10000, RZ ;  /* 0x0001000019417824 */ /* 0x000fe200078e00ff */
[----:B------:R-:W-:Y:S01]  /*0bf0*/  SHF.L.U32 R63, R24, 0x10, RZ ;  /* 0x00000010183f7819 */ /* 0x000fe200000006ff */
[----:B------:R-:W-:Y:S01]  /*0c00*/  IMAD.U32 R54, R54, 0x10000, RZ ;  /* 0x0001000036367824 */ /* 0x000fe200078e00ff */
[C---:B-1----:R-:W-:Y:S01]  /*0c10*/  PRMT R60, R16.reuse, 0x7632, R60 ;  /* 0x00007632103c7816 */ /* 0x042fe2000000003c */
[----:B------:R-:W-:Y:S01]  /*0c20*/  IMAD.U32 R16, R16, 0x10000, RZ ;  /* 0x0001000010107824 */ /* 0x000fe200078e00ff */
[----:B------:R-:W-:Y:S01]  /*0c30*/  PRMT R62, R18, 0x7632, R62 ;  /* 0x00007632123e7816 */ /* 0x000fe2000000003e */
[----:B------:R-:W-:Y:S01]  /*0c40*/  IMAD.U32 R56, R56, 0x10000, RZ ;  /* 0x0001000038387824 */ /* 0x000fe200078e00ff */
[C---:B------:R-:W-:Y:S01]  /*0c50*/  PRMT R64, R19.reuse, 0x7632, R64 ;  /* 0x0000763213407816 */ /* 0x040fe20000000040 */
[----:B------:R-:W-:Y:S01]  /*0c60*/  IMAD.U32 R19, R19, 0x10000, RZ ;  /* 0x0001000013137824 */ /* 0x000fe200078e00ff */
[----:B------:R-:W-:Y:S01]  /*0c70*/  PRMT R24, R25, 0x7632, R24 ;  /* 0x0000763219187816 */ /* 0x000fe20000000018 */
        /* <DEDUP_REMOVED lines=17> */
[----:B------:R-:W-:Y:S01]  /*0d90*/  IADD3 R74, PT, PT, R75, -UR9, RZ ;  /* 0x800000094b4a7c10 */ /* 0x000fe2000fffe0ff */
        /* <DEDUP_REMOVED lines=12> */
[----:B------:R-:W-:Y:S01]  /*0e60*/  VIADD R75, R75, 0x1 ;  /* 0x000000014b4b7836 */ /* 0x000fe20000000000 */
        /* <DEDUP_REMOVED lines=11> */
.L_x_18924:
        /* <DEDUP_REMOVED lines=16> */
[----:B------:R-:W2:Y:S01]  /*1020*/  LDG.E.CONSTANT R79, desc[UR10][R24.64+0x400] ;  /* 0x0004000a184f7981 */ /* 0x000ea2000c1e9900 */
[----:B---3--:R-:W-:Y:S01]  /*1030*/  PRMT R85, R80, 0x7632, R85 ;  /* 0x0000763250557816 */ /* 0x008fe20000000055 */
[----:B------:R-:W-:Y:S01]  /*1040*/  FMUL.FTZ R90, R32, R89 ;  /* 0x00000059205a7220 */ /* 0x000fe20000410000 */
[----:B------:R-:W-:Y:S01]  /*1050*/  SHF.L.U32 R80, R80, 0x10, RZ ;  /* 0x0000001050507819 */ /* 0x000fe200000006ff */
[----:B------:R-:W-:-:S04]  /*1060*/  IMAD.U32 R88, R88, 0x10000, RZ ;  /* 0x0001000058587824 */ /* 0x000fc800078e00ff */
[----:B------:R-:W-:Y:S02]  /*1070*/  FFMA.FTZ R90, R29, R80, R90 ;  /* 0x000000501d5a7223 */ /* 0x000fe4000001005a */
[----:B------:R-:W3:Y:S01]  /*1080*/  LDG.E.CONSTANT R80, desc[UR10][R24.64+0x480] ;  /* 0x0004800a18507981 */ /* 0x000ee2000c1e9900 */
[----:B------:R-:W-:Y:S01]  /*1090*/  FMUL.FTZ R89, R39, R88 ;  /* 0x0000005827597220 */ /* 0x000fe20000410000 */
[----:B------:R-:W-:Y:S02]  /*10a0*/  SHF.L.U32 R85, R85, 0x10, RZ ;  /* 0x0000001055557819 */ /* 0x000fe400000006ff */
[C---:B----4-:R-:W-:Y:S01]  /*10b0*/  PRMT R88, R81.reuse, 0x7632, R88 ;  /* 0x0000763251587816 */ /* 0x050fe20000000058 */
[----:B------:R-:W-:Y:S02]  /*10c0*/  IMAD.U32 R81, R81, 0x10000, RZ ;  /* 0x0001000051517824 */ /* 0x000fe400078e00ff */
[----:B------:R-:W-:Y:S02]  /*10d0*/  FFMA.FTZ R85, R44, R85, R89 ;  /* 0x000000552c557223 */ /* 0x000fe40000010059 */
[----:B------:R-:W-:-:S02]  /*10e0*/  IMAD.U32 R88, R88, 0x10000, RZ ;  /* 0x0001000058587824 */ /* 0x000fc400078e00ff */
[----:B------:R-:W-:Y:S02]  /*10f0*/  FFMA.FTZ R89, R33, R81, R90 ;  /* 0x0000005121597223 */ /* 0x000fe4000001005a */
[----:B------:R-:W4:Y:S01]  /*1100*/  LDG.E.CONSTANT R81, desc[UR10][R24.64+0x500] ;  /* 0x0005000a18517981 */ /* 0x000f22000c1e9900 */
[--C-:B------:R-:W-:Y:S01]  /*1110*/  FFMA.FTZ R88, R40, R88, R85.reuse ;  /* 0x0000005828587223 */ /* 0x100fe20000010055 */
[C---:B------:R-:W-:Y:S02]  /*1120*/  PRMT R85, R82.reuse, 0x7632, R85 ;  /* 0x0000763252557816 */ /* 0x040fe40000000055 */
[----:B------:R-:W-:-:S03]  /*1130*/  SHF.L.U32 R82, R82, 0x10, RZ ;  /* 0x0000001052527819 */ /* 0x000fc600000006ff */
[----:B------:R-:W-:Y:S02]  /*1140*/  IMAD.U32 R85, R85, 0x10000, RZ ;  /* 0x0001000055557824 */ /* 0x000fe400078e00ff */
[----:B------:R-:W-:Y:S02]  /*1150*/  FFMA.FTZ R90, R34, R82, R89 ;  /* 0x00000052225a7223 */ /* 0x000fe40000010059 */
[----:B------:R-:W4:Y:S01]  /*1160*/  LDG.E.CONSTANT R82, desc[UR10][R24.64+0x580] ;  /* 0x0005800a18527981 */ /* 0x000f22000c1e9900 */
[--C-:B------:R-:W-:Y:S01]  /*1170*/  FFMA.FTZ R85, R41, R85, R88.reuse ;  /* 0x0000005529557223 */ /* 0x100fe20000010058 */
[C---:B------:R-:W-:Y:S01]  /*1180*/  PRMT R88, R84.reuse, 0x7632, R88 ;  /* 0x0000763254587816 */ /* 0x040fe20000000058 */
[----:B------:R-:W-:-:S03]  /*1190*/  IMAD.U32 R84, R84, 0x10000, RZ ;  /* 0x0001000054547824 */ /* 0x000fc600078e00ff */
[----:B------:R-:W-:Y:S01]  /*11a0*/  SHF.L.U32 R88, R88, 0x10, RZ ;  /* 0x0000001058587819 */ /* 0x000fe200000006ff */
[----:B------:R-:W-:Y:S02]  /*11b0*/  FFMA.FTZ R89, R35, R84, R90 ;  /* 0x0000005423597223 */ /* 0x000fe4000001005a */
[----:B------:R-:W4:Y:S02]  /*11c0*/  LDG.E.CONSTANT R84, desc[UR10][R24.64+0x600] ;  /* 0x0006000a18547981 */ /* 0x000f24000c1e9900 */
[----:B------:R-:W-:Y:S01]  /*11d0*/  FFMA.FTZ R88, R42, R88, R85 ;  /* 0x000000582a587223 */ /* 0x000fe20000010055 */
[----:B------:R-:W-:-:S04]  /*11e0*/  IMAD.U32 R85, R83, 0x10000, RZ ;  /* 0x0001000053557824 */ /* 0x000fc800078e00ff */
[----:B------:R-:W-:Y:S02]  /*11f0*/  FFMA.FTZ R90, R36, R85, R89 ;  /* 0x00000055245a7223 */ /* 0x000fe40000010059 */
[----:B------:R-:W4:Y:S01]  /*1200*/  LDG.E.CONSTANT R85, desc[UR10][R24.64+0x680] ;  /* 0x0006800a18557981 */ /* 0x000f22000c1e9900 */
[----:B------:R-:W-:Y:S02]  /*1210*/  PRMT R83, R83, 0x7632, R83 ;  /* 0x0000763253537816 */ /* 0x000fe40000000053 */
[----:B------:R-:W-:-:S03]  /*1220*/  SHF.L.U32 R89, R86, 0x10, RZ ;  /* 0x0000001056597819 */ /* 0x000fc600000006ff */
[----:B------:R-:W-:Y:S01]  /*1230*/  IMAD.U32 R83, R83, 0x10000, RZ ;  /* 0x0001000053537824 */ /* 0x000fe200078e00ff */
[----:B------:R-:W-:-:S03]  /*1240*/  PRMT R86, R86, 0x7632, R86 ;  /* 0x0000763256567816 */ /* 0x000fc60000000056 */
[--C-:B------:R-:W-:Y:S01]  /*1250*/  FFMA.FTZ R91, R43, R83, R88.reuse ;  /* 0x000000532b5b7223 */ /* 0x100fe20000010058 */
[----:B------:R-:W-:Y:S01]  /*1260*/  PRMT R88, R87, 0x7632, R88 ;  /* 0x0000763257587816 */ /* 0x000fe20000000058 */
[----:B------:R-:W4:Y:S01]  /*1270*/  LDG.E.CONSTANT R83, desc[UR10][R24.64+0x700] ;  /* 0x0007000a18537981 */ /* 0x000f22000c1e9900 */
[----:B------:R-:W-:Y:S02]  /*1280*/  IMAD.U32 R86, R86, 0x10000, RZ ;  /* 0x0001000056567824 */ /* 0x000fe400078e00ff */
[----:B------:R-:W-:Y:S01]  /*1290*/  FFMA.FTZ R89, R37, R89, R90 ;  /* 0x0000005925597223 */ /* 0x000fe2000001005a */
[----:B------:R-:W-:Y:S01]  /*12a0*/  IMAD.U32 R87, R87, 0x10000, RZ ;  /* 0x0001000057577824 */ /* 0x000fe200078e00ff */
[----:B------:R-:W-:Y:S01]  /*12b0*/  SHF.L.U32 R88, R88, 0x10, RZ ;  /* 0x0000001058587819 */ /* 0x000fe200000006ff */
[----:B------:R-:W-:Y:S02]  /*12c0*/  FFMA.FTZ R86, R46, R86, R91 ;  /* 0x000000562e567223 */ /* 0x000fe4000001005b */
[----:B------:R-:W-:-:S02]  /*12d0*/  FFMA.FTZ R87, R38, R87, R89 ;  /* 0x0000005726577223 */ /* 0x000fc40000010059 */
[----:B------:R-:W-:Y:S02]  /*12e0*/  FFMA.FTZ R89, R47, R88, R86 ;  /* 0x000000582f597223 */ /* 0x000fe40000010056 */
[----:B------:R-:W4:Y:S01]  /*12f0*/  LDG.E.CONSTANT R86, desc[UR10][R24.64+0x780] ;  /* 0x0007800a18567981 */ /* 0x000f22000c1e9900 */
[C---:B--2---:R-:W-:Y:S01]  /*1300*/  PRMT R88, R79.reuse, 0x7632, R88 ;  /* 0x000076324f587816 */ /* 0x044fe20000000058 */
[----:B------:R-:W-:-:S04]  /*1310*/  IMAD.U32 R79, R79, 0x10000, RZ ;  /* 0x000100004f4f7824 */ /* 0x000fc800078e00ff */
[----:B------:R-:W-:Y:S02]  /*1320*/  FFMA.FTZ R90, R4, R79, R87 ;  /* 0x0000004f045a7223 */ /* 0x000fe40000010057 */
[----:B------:R-:W2:Y:S01]  /*1330*/  LDG.E.CONSTANT R87, desc[UR10][R24.64+0x800] ;  /* 0x0008000a18577981 */ /* 0x000ea2000c1e9900 */
[----:B------:R-:W-:Y:S01]  /*1340*/  IMAD.U32 R88, R88, 0x10000, RZ ;  /* 0x0001000058587824 */ /* 0x000fe200078e00ff */
[C---:B---3--:R-:W-:Y:S02]  /*1350*/  PRMT R79, R80.reuse, 0x7632, R79 ;  /* 0x00007632504f7816 */ /* 0x048fe4000000004f */
[----:B------:R-:W-:Y:S01]  /*1360*/  SHF.L.U32 R80, R80, 0x10, RZ ;  /* 0x0000001050507819 */ /* 0x000fe200000006ff */
[----:B------:R-:W-:Y:S02]  /*1370*/  FFMA.FTZ R88, R48, R88, R89 ;  /* 0x0000005830587223 */ /* 0x000fe40000010059 */
[----:B------:R-:W-:Y:S02]  /*1380*/  IMAD.U32 R79, R79, 0x10000, RZ ;  /* 0x000100004f4f7824 */ /* 0x000fe400078e00ff */
[----:B------:R-:W-:-:S02]  /*1390*/  FFMA.FTZ R89, R5, R80, R90 ;  /* 0x0000005005597223 */ /* 0x000fc4000001005a */
[--C-:B------:R-:W-:Y:S01]  /*13a0*/  FFMA.FTZ R79, R49, R79, R88.reuse ;  /* 0x0000004f314f7223 */ /* 0x100fe20000010058 */
[----:B------:R-:W3:Y:S01]  /*13b0*/  LDG.E.CONSTANT R80, desc[UR10][R24.64+0x880] ;  /* 0x0008800a18507981 */ /* 0x000ee2000c1e9900 */
[C---:B----4-:R-:W-:Y:S01]  /*13c0*/  PRMT R88, R81.reuse, 0x7632, R88 ;  /* 0x0000763251587816 */ /* 0x050fe20000000058 */
[----:B------:R-:W-:-:S03]  /*13d0*/  IMAD.U32 R81, R81, 0x10000, RZ ;  /* 0x0001000051517824 */ /* 0x000fc600078e00ff */
[----:B------:R-:W-:Y:S01]  /*13e0*/  SHF.L.U32 R88, R88, 0x10, RZ ;  /* 0x0000001058587819 */ /* 0x000fe200000006ff */
[----:B------:R-:W-:Y:S02]  /*13f0*/  FFMA.FTZ R90, R6, R81, R89 ;  /* 0x00000051065a7223 */ /* 0x000fe40000010059 */
[----:B------:R-:W4:Y:S02]  /*1400*/  LDG.E.CONSTANT R81, desc[UR10][R24.64+0x900] ;  /* 0x0009000a18517981 */ /* 0x000f24000c1e9900 */
[--C-:B------:R-:W-:Y:S01]  /*1410*/  FFMA.FTZ R88, R50, R88, R79.reuse ;  /* 0x0000005832587223 */ /* 0x100fe2000001004f */
[C---:B------:R-:W-:Y:S01]  /*1420*/  PRMT R79, R82.reuse, 0x7632, R79 ;  /* 0x00007632524f7816 */ /* 0x040fe2000000004f */
[----:B------:R-:W-:-:S04]  /*1430*/  IMAD.U32 R82, R82, 0x10000, RZ ;  /* 0x0001000052527824 */ /* 0x000fc800078e00ff */
[----:B------:R-:W-:Y:S02]  /*1440*/  IMAD.U32 R79, R79, 0x10000, RZ ;  /* 0x000100004f4f7824 */ /* 0x000fe400078e00ff */
[----:B------:R-:W-:Y:S02]  /*1450*/  FFMA.FTZ R89, R7, R82, R90 ;  /* 0x0000005207597223 */ /* 0x000fe4000001005a */
[----:B------:R-:W4:Y:S01]  /*1460*/  LDG.E.CONSTANT R82, desc[UR10][R24.64+0x980] ;  /* 0x0009800a18527981 */ /* 0x000f22000c1e9900 */
[--C-:B------:R-:W-:Y:S01]  /*1470*/  FFMA.FTZ R79, R51, R79, R88.reuse ;  /* 0x0000004f334f7223 */ /* 0x100fe20000010058 */
[C---:B------:R-:W-:Y:S02]  /*1480*/  PRMT R88, R84.reuse, 0x7632, R88 ;  /* 0x0000763254587816 */ /* 0x040fe40000000058 */
[----:B------:R-:W-:-:S03]  /*1490*/  SHF.L.U32 R84, R84, 0x10, RZ ;  /* 0x0000001054547819 */ /* 0x000fc600000006ff */
[----:B------:R-:W-:Y:S02]  /*14a0*/  IMAD.U32 R88, R88, 0x10000, RZ ;  /* 0x0001000058587824 */ /* 0x000fe400078e00ff */
[----:B------:R-:W-:Y:S02]  /*14b0*/  FFMA.FTZ R90, R8, R84, R89 ;  /* 0x00000054085a7223 */ /* 0x000fe40000010059 */
[--C-:B------:R-:W-:Y:S01]  /*14c0*/  FFMA.FTZ R88, R52, R88, R79.reuse ;  /* 0x0000005834587223 */ /* 0x100fe2000001004f */
[C---:B------:R-:W-:Y:S01]  /*14d0*/  PRMT R79, R85.reuse, 0x7632, R79 ;  /* 0x00007632554f7816 */ /* 0x040fe2000000004f */
[----:B------:R-:W4:Y:S01]  /*14e0*/  LDG.E.CONSTANT R84, desc[UR10][R24.64+0xa00] ;  /* 0x000a000a18547981 */ /* 0x000f22000c1e9900 */
[----:B------:R-:W-:-:S04]  /*14f0*/  IMAD.U32 R85, R85, 0x10000, RZ ;  /* 0x0001000055557824 */ /* 0x000fc800078e00ff */
[----:B------:R-:W-:Y:S02]  /*1500*/  FFMA.FTZ R89, R9, R85, R90 ;  /* 0x0000005509597223 */ /* 0x000fe4000001005a */
[----:B------:R-:W4:Y:S01]  /*1510*/  LDG.E.CONSTANT R85, desc[UR10][R24.64+0xa80] ;  /* 0x000a800a18557981 */ /* 0x000f22000c1e9900 */
[----:B------:R-:W-:-:S05]  /*1520*/  SHF.L.U32 R79, R79, 0x10, RZ ;  /* 0x000000104f4f7819 */ /* 0x000fca00000006ff */
[----:B------:R-:W-:Y:S02]  /*1530*/  FFMA.FTZ R91, R53, R79, R88 ;  /* 0x0000004f355b7223 */ /* 0x000fe40000010058 */
[----:B------:R-:W4:Y:S01]  /*1540*/  LDG.E.CONSTANT R79, desc[UR10][R24.64+0xb00] ;  /* 0x000b000a184f7981 */ /* 0x000f22000c1e9900 */
[C---:B------:R-:W-:Y:S01]  /*1550*/  IMAD.U32 R88, R83.reuse, 0x10000, RZ ;  /* 0x0001000053587824 */ /* 0x040fe200078e00ff */
[----:B------:R-:W-:-:S05]  /*1560*/  PRMT R83, R83, 0x7632, R83 ;  /* 0x0000763253537816 */ /* 0x000fca0000000053 */
[----:B------:R-:W-:Y:S02]  /*1570*/  IMAD.U32 R83, R83, 0x10000, RZ ;  /* 0x0001000053537824 */ /* 0x000fe400078e00ff */
[----:B------:R-:W-:Y:S02]  /*1580*/  FFMA.FTZ R88, R10, R88, R89 ;  /* 0x000000580a587223 */ /* 0x000fe40000010059 */
[----:B------:R-:W-:Y:S01]  /*1590*/  FFMA.FTZ R90, R54, R83, R91 ;  /* 0x00000053365a7223 */ /* 0x000fe2000001005b */
[C---:B------:R-:W-:Y:S02]  /*15a0*/  PRMT R83, R86.reuse, 0x7632, R83 ;  /* 0x0000763256537816 */ /* 0x040fe40000000053 */
[----:B------:R-:W-:-:S03]  /*15b0*/  SHF.L.U32 R86, R86, 0x10, RZ ;  /* 0x0000001056567819 */ /* 0x000fc600000006ff */
[----:B------:R-:W-:Y:S02]  /*15c0*/  IMAD.U32 R83, R83, 0x10000, RZ ;  /* 0x0001000053537824 */ /* 0x000fe400078e00ff */
[----:B------:R-:W-:Y:S02]  /*15d0*/  FFMA.FTZ R89, R11, R86, R88 ;  /* 0x000000560b597223 */ /* 0x000fe40000010058 */
[----:B------:R-:W-:Y:S01]  /*15e0*/  FFMA.FTZ R83, R55, R83, R90 ;  /* 0x0000005337537223 */ /* 0x000fe2000001005a */
[----:B--2---:R-:W-:-:S04]  /*15f0*/  PRMT R86, R87, 0x7632, R86 ;  /* 0x0000763257567816 */ /* 0x004fc80000000056 */
[----:B------:R-:W-:-:S05]  /*1600*/  SHF.L.U32 R86, R86, 0x10, RZ ;  /* 0x0000001056567819 */ /* 0x000fca00000006ff */
[--C-:B------:R-:W-:Y:S01]  /*1610*/  FFMA.FTZ R86, R56, R86, R83.reuse ;  /* 0x0000005638567223 */ /* 0x100fe20000010053 */
[----:B---3--:R-:W-:Y:S01]  /*1620*/  PRMT R83, R80, 0x7632, R83 ;  /* 0x0000763250537816 */ /* 0x008fe20000000053 */
[----:B------:R-:W-:-:S04]  /*1630*/  IMAD.U32 R87, R87, 0x10000, RZ ;  /* 0x0001000057577824 */ /* 0x000fc800078e00ff */
[----:B------:R-:W-:Y:S02]  /*1640*/  IMAD.U32 R83, R83, 0x10000, RZ ;  /* 0x0001000053537824 */ /* 0x000fe400078e00ff */
[----:B------:R-:W-:Y:S02]  /*1650*/  FFMA.FTZ R88, R12, R87, R89 ;  /* 0x000000570c587223 */ /* 0x000fe40000010059 */
[--C-:B------:R-:W-:Y:S01]  /*1660*/  FFMA.FTZ R83, R57, R83, R86.reuse ;  /* 0x0000005339537223 */ /* 0x100fe20000010056 */
[----:B----4-:R-:W-:Y:S01]  /*1670*/  PRMT R86, R81, 0x7632, R86 ;  /* 0x0000763251567816 */ /* 0x010fe20000000056 */
[----:B------:R-:W-:Y:S02]  /*1680*/  IMAD.U32 R87, R80, 0x10000, RZ ;  /* 0x0001000050577824 */ /* 0x000fe400078e00ff */
[----:B------:R-:W2:Y:S02]  /*1690*/  LDG.E.CONSTANT R80, desc[UR10][R24.64+0xb80] ;  /* 0x000b800a18507981 */ /* 0x000ea4000c1e9900 */
[----:B------:R-:W-:-:S02]  /*16a0*/  IMAD.U32 R86, R86, 0x10000, RZ ;  /* 0x0001000056567824 */ /* 0x000fc400078e00ff */
[----:B------:R-:W-:Y:S01]  /*16b0*/  FFMA.FTZ R87, R13, R87, R88 ;  /* 0x000000570d577223 */ /* 0x000fe20000010058 */
[----:B------:R-:W-:Y:S02]  /*16c0*/  SHF.L.U32 R88, R81, 0x10, RZ ;  /* 0x0000001051587819 */ /* 0x000fe400000006ff */
[----:B------:R-:W3:Y:S01]  /*16d0*/  LDG.E.CONSTANT R81, desc[UR10][R24.64+0xc00] ;  /* 0x000c000a18517981 */ /* 0x000ee2000c1e9900 */
[--C-:B------:R-:W-:Y:S01]  /*16e0*/  FFMA.FTZ R86, R58, R86, R83.reuse ;  /* 0x000000563a567223 */ /* 0x100fe20000010053 */
[----:B------:R-:W-:Y:S01]  /*16f0*/  PRMT R83, R82, 0x7632, R83 ;  /* 0x0000763252537816 */ /* 0x000fe20000000053 */
[----:B------:R-:W-:Y:S01]  /*1700*/  FFMA.FTZ R88, R14, R88, R87 ;  /* 0x000000580e587223 */ /* 0x000fe20000010057 */
[----:B------:R-:W-:Y:S02]  /*1710*/  IMAD.U32 R87, R82, 0x10000, RZ ;  /* 0x0001000052577824 */ /* 0x000fe400078e00ff */
[----:B------:R-:W4:Y:S01]  /*1720*/  LDG.E.CONSTANT R82, desc[UR10][R24.64+0xc80] ;  /* 0x000c800a18527981 */ /* 0x000f22000c1e9900 */
[----:B------:R-:W-:Y:S01]  /*1730*/  SHF.L.U32 R83, R83, 0x10, RZ ;  /* 0x0000001053537819 */ /* 0x000fe200000006ff */
[----:B------:R-:W-:-:S04]  /*1740*/  FFMA.FTZ R87, R15, R87, R88 ;  /* 0x000000570f577223 */ /* 0x000fc80000010058 */
[--C-:B------:R-:W-:Y:S02]  /*1750*/  FFMA.FTZ R89, R59, R83, R86.reuse ;  /* 0x000000533b597223 */ /* 0x100fe40000010056 */
[----:B------:R-:W4:Y:S01]  /*1760*/  LDG.E.CONSTANT R83, desc[UR10][R24.64+0xd00] ;  /* 0x000d000a18537981 */ /* 0x000f22000c1e9900 */
[C---:B------:R-:W-:Y:S01]  /*1770*/  PRMT R86, R84.reuse, 0x7632, R86 ;  /* 0x0000763254567816 */ /* 0x040fe20000000056 */
[----:B------:R-:W-:-:S04]  /*1780*/  IMAD.U32 R84, R84, 0x10000, RZ ;  /* 0x0001000054547824 */ /* 0x000fc800078e00ff */
[--C-:B------:R-:W-:Y:S01]  /*1790*/  FFMA.FTZ R88, R16, R84, R87.reuse ;  /* 0x0000005410587223 */ /* 0x100fe20000010057 */
[----:B------:R-:W-:Y:S01]  /*17a0*/  IMAD.U32 R86, R86, 0x10000, RZ ;  /* 0x0001000056567824 */ /* 0x000fe200078e00ff */
[C---:B------:R-:W-:Y:S01]  /*17b0*/  PRMT R87, R85.reuse, 0x7632, R87 ;  /* 0x0000763255577816 */ /* 0x040fe20000000057 */
[----:B------:R-:W4:Y:S01]  /*17c0*/  LDG.E.CONSTANT R84, desc[UR10][R24.64+0xd80] ;  /* 0x000d800a18547981 */ /* 0x000f22000c1e9900 */
[----:B------:R-:W-:Y:S01]  /*17d0*/  SHF.L.U32 R85, R85, 0x10, RZ ;  /* 0x0000001055557819 */ /* 0x000fe200000006ff */
[----:B------:R-:W-:-:S04]  /*17e0*/  FFMA.FTZ R86, R60, R86, R89 ;  /* 0x000000563c567223 */ /* 0x000fc80000010059 */
[----:B------:R-:W-:Y:S02]  /*17f0*/  FFMA.FTZ R89, R17, R85, R88 ;  /* 0x0000005511597223 */ /* 0x000fe40000010058 */
[----:B------:R-:W4:Y:S01]  /*1800*/  LDG.E.CONSTANT R85, desc[UR10][R24.64+0xe00] ;  /* 0x000e000a18557981 */ /* 0x000f22000c1e9900 */
[----:B------:R-:W-:-:S03]  /*1810*/  IMAD.U32 R87, R87, 0x10000, RZ ;  /* 0x0001000057577824 */ /* 0x000fc600078e00ff */
[----:B------:R-:W4:Y:S01]  /*1820*/  LDG.E.CONSTANT R88, desc[UR10][R24.64+0xe80] ;  /* 0x000e800a18587981 */ /* 0x000f22000c1e9900 */
[----:B------:R-:W-:Y:S01]  /*1830*/  FFMA.FTZ R87, R61, R87, R86 ;  /* 0x000000573d577223 */ /* 0x000fe20000010056 */
[C---:B------:R-:W-:Y:S02]  /*1840*/  IMAD.U32 R90, R79.reuse, 0x10000, RZ ;  /* 0x000100004f5a7824 */ /* 0x040fe400078e00ff */
[----:B------:R-:W4:Y:S02]  /*1850*/  LDG.E.CONSTANT R86, desc[UR10][R24.64+0xf00] ;  /* 0x000f000a18567981 */ /* 0x000f24000c1e9900 */
[----:B------:R-:W-:Y:S02]  /*1860*/  FFMA.FTZ R90, R18, R90, R89 ;  /* 0x0000005a125a7223 */ /* 0x000fe40000010059 */
[----:B------:R4:W4:Y:S01]  /*1870*/  LDG.E.CONSTANT R89, desc[UR10][R24.64+0xf80] ;  /* 0x000f800a18597981 */ /* 0x000922000c1e9900 */
[----:B------:R-:W-:-:S04]  /*1880*/  PRMT R79, R79, 0x7632, R79 ;  /* 0x000076324f4f7816 */ /* 0x000fc8000000004f */
[----:B------:R-:W-:-:S05]  /*1890*/  SHF.L.U32 R79, R79, 0x10, RZ ;  /* 0x000000104f4f7819 */ /* 0x000fca00000006ff */
[--C-:B------:R-:W-:Y:S01]  /*18a0*/  FFMA.FTZ R79, R62, R79, R87.reuse ;  /* 0x0000004f3e4f7223 */ /* 0x100fe20000010057 */
[----:B------:R-:W-:Y:S01]  /*18b0*/  UMOV UR6, 0xffffffff ;  /* 0xffffffff00067882 */ /* 0x000fe20000000000 */
[----:B------:R-:W-:Y:S02]  /*18c0*/  ISETP.NE.AND P2, PT, R71, RZ, PT ;  /* 0x000000ff4700720c */ /* 0x000fe40003f45270 */
[----:B-----5:R-:W-:Y:S02]  /*18d0*/  FSETP.NEU.FTZ.AND P0, PT, R0, RZ, PT ;  /* 0x000000ff0000720b */ /* 0x020fe40003f1d000 */
[C---:B--2---:R-:W-:Y:S01]  /*18e0*/  PRMT R87, R80.reuse, 0x7632, R87 ;  /* 0x0000763250577816 */ /* 0x044fe20000000057 */
[----:B------:R-:W-:-:S04]  /*18f0*/  IMAD.U32 R80, R80, 0x10000, RZ ;  /* 0x0001000050507824 */ /* 0x000fc800078e00ff */
[----:B------:R-:W-:Y:S01]  /*1900*/  FFMA.FTZ R91, R19, R80, R90 ;  /* 0x00000050135b7223 */ /* 0x000fe2000001005a */
[----:B---3--:R-:W-:Y:S01]  /*1910*/  PRMT R80, R81, 0x7632, R80 ;  /* 0x0000763251507816 */ /* 0x008fe20000000050 */
[----:B------:R-:W-:Y:S01]  /*1920*/  IMAD.U32 R87, R87, 0x10000, RZ ;  /* 0x0001000057577824 */ /* 0x000fe200078e00ff */
[----:B------:R-:W-:-:S03]  /*1930*/  SHF.L.U32 R81, R81, 0x10, RZ ;  /* 0x0000001051517819 */ /* 0x000fc600000006ff */
[----:B------:R-:W-:Y:S01]  /*1940*/  FFMA.FTZ R79, R64, R87, R79 ;  /* 0x00000057404f7223 */ /* 0x000fe2000001004f */
[----:B------:R-:W-:Y:S01]  /*1950*/  IMAD.U32 R80, R80, 0x10000, RZ ;  /* 0x0001000050507824 */ /* 0x000fe200078e00ff */
[----:B----4-:R-:W-:Y:S01]  /*1960*/  PRMT R25, R82, 0x7632, R25 ;  /* 0x0000763252197816 */ /* 0x010fe20000000019 */
[----:B------:R-:W-:Y:S01]  /*1970*/  FFMA.FTZ R24, R20, R81, R91 ;  /* 0x0000005114187223 */ /* 0x000fe2000001005b */
[----:B------:R-:W-:Y:S02]  /*1980*/  IMAD.U32 R82, R82, 0x10000, RZ ;  /* 0x0001000052527824 */ /* 0x000fe400078e00ff */
[----:B------:R-:W-:Y:S01]  /*1990*/  FFMA.FTZ R80, R66, R80, R79 ;  /* 0x0000005042507223 */ /* 0x000fe2000001004f */
[----:B------:R-:W-:Y:S01]  /*19a0*/  SHF.L.U32 R25, R25, 0x10, RZ ;  /* 0x0000001019197819 */ /* 0x000fe200000006ff */
[--C-:B------:R-:W-:Y:S01]  /*19b0*/  FFMA.FTZ R79, R21, R82, R24.reuse ;  /* 0x00000052154f7223 */ /* 0x100fe20000010018 */
[----:B------:R-:W-:-:S03]  /*19c0*/  PRMT R24, R83, 0x7632, R24 ;  /* 0x0000763253187816 */ /* 0x000fc60000000018 */
[----:B------:R-:W-:Y:S02]  /*19d0*/  FFMA.FTZ R80, R67, R25, R80 ;  /* 0x0000001943507223 */ /* 0x000fe40000010050 */
[----:B------:R-:W-:Y:S02]  /*19e0*/  IMAD.U32 R24, R24, 0x10000, RZ ;  /* 0x0001000018187824 */ /* 0x000fe400078e00ff */
[----:B------:R-:W-:Y:S02]  /*19f0*/  IMAD.U32 R83, R83, 0x10000, RZ ;  /* 0x0001000053537824 */ /* 0x000fe400078e00ff */
[----:B------:R-:W-:Y:S01]  /*1a00*/  FFMA.FTZ R25, R69, R24, R80 ;  /* 0x0000001845197223 */ /* 0x000fe20000010050 */
[C---:B------:R-:W-:Y:S02]  /*1a10*/  SHF.L.U32 R24, R84.reuse, 0x10, RZ ;  /* 0x0000001054187819 */ /* 0x040fe400000006ff */
[----:B------:R-:W-:Y:S01]  /*1a20*/  PRMT R84, R84, 0x7632, R84 ;  /* 0x0000763254547816 */ /* 0x000fe20000000054 */
[--C-:B------:R-:W-:Y:S01]  /*1a30*/  FFMA.FTZ R82, R22, R83, R79.reuse ;  /* 0x0000005316527223 */ /* 0x100fe2000001004f */
[----:B------:R-:W-:-:S03]  /*1a40*/  PRMT R79, R85, 0x7632, R79 ;  /* 0x00007632554f7816 */ /* 0x000fc6000000004f */
[----:B------:R-:W-:Y:S02]  /*1a50*/  IMAD.U32 R84, R84, 0x10000, RZ ;  /* 0x0001000054547824 */ /* 0x000fe400078e00ff */
[----:B------:R-:W-:Y:S01]  /*1a60*/  FFMA.FTZ R24, R23, R24, R82 ;  /* 0x0000001817187223 */ /* 0x000fe20000010052 */
[----:B------:R-:W-:Y:S01]  /*1a70*/  IMAD.U32 R85, R85, 0x10000, RZ ;  /* 0x0001000055557824 */ /* 0x000fe200078e00ff */
[----:B------:R-:W-:Y:S01]  /*1a80*/  SHF.L.U32 R79, R79, 0x10, RZ ;  /* 0x000000104f4f7819 */ /* 0x000fe200000006ff */
[----:B------:R-:W-:Y:S01]  /*1a90*/  FFMA.FTZ R25, R70, R84, R25 ;  /* 0x0000005446197223 */ /* 0x000fe20000010019 */
[C---:B------:R-:W-:Y:S01]  /*1aa0*/  PRMT R81, R88.reuse, 0x7632, R81 ;  /* 0x0000763258517816 */ /* 0x040fe20000000051 */
[----:B------:R-:W-:Y:S01]  /*1ab0*/  FFMA.FTZ R24, R63, R85, R24 ;  /* 0x000000553f187223 */ /* 0x000fe20000010018 */
[----:B------:R-:W-:Y:S02]  /*1ac0*/  IMAD.U32 R88, R88, 0x10000, RZ ;  /* 0x0001000058587824 */ /* 0x000fe400078e00ff */
[----:B------:R-:W-:Y:S01]  /*1ad0*/  FFMA.FTZ R80, R72, R79, R25 ;  /* 0x0000004f48507223 */ /* 0x000fe20000010019 */
[C---:B------:R-:W-:Y:S01]  /*1ae0*/  PRMT R79, R86.reuse, 0x7632, R79 ;  /* 0x00007632564f7816 */ /* 0x040fe2000000004f */
[----:B------:R-:W-:Y:S01]  /*1af0*/  IMAD.U32 R81, R81, 0x10000, RZ ;  /* 0x0001000051517824 */ /* 0x000fe200078e00ff */
[----:B------:R-:W-:Y:S01]  /*1b00*/  SHF.L.U32 R86, R86, 0x10, RZ ;  /* 0x0000001056567819 */ /* 0x000fe200000006ff */
[--C-:B------:R-:W-:Y:S01]  /*1b10*/  FFMA.FTZ R25, R65, R88, R24.reuse ;  /* 0x0000005841197223 */ /* 0x100fe20000010018 */
[----:B------:R-:W-:Y:S01]  /*1b20*/  PRMT R24, R89, 0x7632, R24 ;  /* 0x0000763259187816 */ /* 0x000fe20000000018 */
[----:B------:R-:W-:-:S02]  /*1b30*/  IMAD.U32 R79, R79, 0x10000, RZ ;  /* 0x000100004f4f7824 */ /* 0x000fc400078e00ff */
[----:B------:R-:W-:Y:S01]  /*1b40*/  FFMA.FTZ R81, R77, R81, R80 ;  /* 0x000000514d517223 */ /* 0x000fe20000010050 */
[----:B------:R-:W-:Y:S01]  /*1b50*/  FFMA.FTZ R86, R26, R86, R25 ;  /* 0x000000561a567223 */ /* 0x000fe20000010019 */
[----:B------:R-:W-:Y:S01]  /*1b60*/  SHF.L.U32 R25, R24, 0x10, RZ ;  /* 0x0000001018197819 */ /* 0x000fe200000006ff */
[----:B------:R-:W-:Y:S02]  /*1b70*/  IMAD.U32 R89, R89, 0x10000, RZ ;  /* 0x0001000059597824 */ /* 0x000fe400078e00ff */
[----:B------:R-:W-:Y:S02]  /*1b80*/  FFMA.FTZ R24, R78, R79, R81 ;  /* 0x0000004f4e187223 */ /* 0x000fe40000010051 */
[----:B------:R-:W-:Y:S02]  /*1b90*/  FFMA.FTZ R86, R27, R89, R86 ;  /* 0x000000591b567223 */ /* 0x000fe40000010056 */
[----:B------:R-:W-:-:S04]  /*1ba0*/  FFMA.FTZ R25, R73, R25, R24 ;  /* 0x0000001949197223 */ /* 0x000fc80000010018 */
[----:B------:R-:W-:Y:S01]  /*1bb0*/  FADD.FTZ R25, R86, R25 ;  /* 0x0000001956197221 */ /* 0x000fe20000010000 */
[----:B------:R-:W-:Y:S06]  /*1bc0*/  BRA.DIV UR6, `(.L_x_18923) ;  /* 0x0000004606847947 */ /* 0x000fec000b800000 */
[----:B------:R-:W0:Y:S02]  /*1bd0*/  SHFL.BFLY PT, R24, R25, 0x2, 0x1f ;  /* 0x0c401f0019187f89 */ /* 0x000e2400000e0000 */
[----:B0-----:R-:W-:-:S05]  /*1be0*/  FADD.FTZ R24, R25, R24 ;  /* 0x0000001819187221 */ /* 0x001fca0000010000 */
[----:B------:R0:W1:Y:S02]  /*1bf0*/  SHFL.BFLY PT, R79, R24, 0x1, 0x1f ;  /* 0x0c201f00184f7f89 */ /* 0x00006400000e0000 */
.L_x_18976:
[----:B------:R-:W-:Y:S02]  /*1c00*/  VIADD R25, R74, 0x1 ;  /* 0x000000014a197836 */ /* 0x000fe40000000000 */
[----:B-1----:R-:W-:Y:S01]  /*1c10*/  FADD.FTZ R79, R24, R79 ;  /* 0x0000004f184f7221 */ /* 0x002fe20000010000 */
[----:B0-----:R-:W-:Y:S01]  /*1c20*/  @!P2 VIADD R24, R75, 0xffffffff ;  /* 0xffffffff4b18a836 */ /* 0x001fe20000000000 */
[----:B------:R-:W-:Y:S01]  /*1c30*/  IADD3 R45, PT, PT, R45, 0x4, RZ ;  /* 0x000000042d2d7810 */ /* 0x000fe20007ffe0ff */
[----:B------:R-:W-:Y:S01]  /*1c40*/  VIADD R74, R74, 0x20 ;  /* 0x000000204a4a7836 */ /* 0x000fe20000000000 */
[----:B------:R-:W-:Y:S01]  /*1c50*/  I2FP.F32.S32 R25, R25 ;  /* 0x0000001900197245 */ /* 0x000fe20000201400 */
[----:B------:R-:W-:Y:S01]  /*1c60*/  VIADD R75, R75, 0x20 ;  /* 0x000000204b4b7836 */ /* 0x000fe20000000000 */
[----:B------:R-:W-:-:S03]  /*1c70*/  ISETP.GE.OR P3, PT, R24, UR9, P2 ;  /* 0x0000000918007c0c */ /* 0x000fc60009766670 */
[----:B------:R-:W-:-:S05]  /*1c80*/  FMUL.FTZ R25, R25, R0 ;  /* 0x0000000019197220 */ /* 0x000fca0000410000 */
[----:B------:R-:W-:Y:S02]  /*1c90*/  FSEL R80, R25, RZ, P0 ;  /* 0x000000ff19507208 */ /* 0x000fe40000000000 */
[----:B------:R-:W-:-:S03]  /*1ca0*/  @!P2 ISETP.GE.AND P0, PT, R24, UR9, PT ;  /* 0x000000091800ac0c */ /* 0x000fc6000bf06270 */
[----:B------:R-:W-:-:S05]  /*1cb0*/  FFMA.FTZ R79, R79, UR19, R80 ;  /* 0x000000134f4f7c23 */ /* 0x000fca0008010050 */
[----:B------:R-:W-:Y:S02]  /*1cc0*/  @!P2 FSEL R25, R79, RZ, !P0 ;  /* 0x000000ff4f19a208 */ /* 0x000fe40004000000 */
[----:B------:R-:W-:Y:S02]  /*1cd0*/  IADD3 R30, P0, PT, R30, 0x10, RZ ;  /* 0x000000101e1e7810 */ /* 0x000fe40007f1e0ff */
[----:B------:R-:W-:Y:S01]  /*1ce0*/  @!P3 FMNMX.FTZ R68, R68, R79, !PT ;  /* 0x0000004f4444b209 */ /* 0x000fe20007810000 */
[----:B------:R0:W-:Y:S01]  /*1cf0*/  @!P2 STS [R76], R25 ;  /* 0x000000194c00a388 */ /* 0x0001e20000000800 */
[----:B------:R-:W-:Y:S02]  /*1d00*/  ISETP.GE.AND P2, PT, R45, UR7, PT ;  /* 0x000000072d007c0c */ /* 0x000fe4000bf46270 */
[----:B------:R-:W-:Y:S01]  /*1d10*/  IADD3.X R31, PT, PT, RZ, R31, RZ, P0, !PT ;  /* 0x0000001fff1f7210 */ /* 0x000fe200007fe4ff */
[----:B0-----:R-:W-:-:S10]  /*1d20*/  VIADD R76, R76, 0x80 ;  /* 0x000000804c4c7836 */ /* 0x001fd40000000000 */
[----:B------:R-:W-:Y:S05]  /*1d30*/  @!P2 BRA `(.L_x_18924) ;  /* 0xfffffff00078a947 */ /* 0x000fea000383ffff */
.L_x_18922:
[----:B------:R-:W-:Y:S05]  /*1d40*/  BSYNC B0 ;  /* 0x0000000000007941 */ /* 0x000fea0003800000 */
.L_x_18921:
[----:B-----5:R-:W0:Y:S01]  /*1d50*/  S2R R0, SR_TID.X ;  /* 0x0000000000007919 */ /* 0x020e220000002100 */
[----:B------:R-:W-:Y:S01]  /*1d60*/  UIADD3 UR6, UPT, UPT, UR9, 0x7, URZ ;  /* 0x0000000709067890 */ /* 0x000fe2000fffe0ff */
[----:B------:R-:W-:Y:S01]  /*1d70*/  MOV R3, 0x400 ;  /* 0x0000040000037802 */ /* 0x000fe20000000f00 */
[----:B------:R-:W1:Y:S02]  /*1d80*/  S2R R2, SR_CgaCtaId ;  /* 0x0000000000027919 */ /* 0x000e640000008800 */
[----:B------:R-:W-:-:S06]  /*1d90*/  USHF.R.S32.HI UR8, URZ, 0x1f, UR6 ;  /* 0x0000001fff087899 */ /* 0x000fcc0008011406 */
[----:B------:R-:W-:-:S05]  /*1da0*/  IMAD.U32 R9, RZ, RZ, UR8 ;  /* 0x00000008ff097e24 */ /* 0x000fca000f8e00ff */
[----:B------:R-:W-:Y:S01]  /*1db0*/  LEA.HI R9, R9, UR6, RZ, 0x3 ;  /* 0x0000000609097c11 */ /* 0x000fe2000f8f18ff */
[----:B------:R-:W-:Y:S01]  /*1dc0*/  UMOV UR6, 0xffffffff ;  /* 0xffffffff00067882 */ /* 0x000fe20000000000 */
[----:B0-----:R-:W-:Y:S02]  /*1dd0*/  LOP3.LUT R12, R0, 0x1f, RZ, 0xc0, !PT ;  /* 0x0000001f000c7812 */ /* 0x001fe400078ec0ff */
[----:B------:R-:W-:Y:S01]  /*1de0*/  SHF.R.U32.HI R13, RZ, 0x5, R0 ;  /* 0x00000005ff0d7819 */ /* 0x000fe20000011600 */
[----:B-1----:R-:W-:Y:S06]  /*1df0*/  BRA.DIV UR6, `(.L_x_18925) ;  /* 0x0000004606407947 */ /* 0x002fec000b800000 */
[----:B------:R-:W0:Y:S02]  /*1e00*/  SHFL.BFLY PT, R5, R68, 0x10, 0x1f ;  /* 0x0e001f0044057f89 */ /* 0x000e2400000e0000 */
[----:B0-----:R-:W-:-:S05]  /*1e10*/  FMNMX.FTZ R5, R5, R68, !PT ;  /* 0x0000004405057209 */ /* 0x001fca0007810000 */
[----:B------:R-:W0:Y:S02]  /*1e20*/  SHFL.BFLY PT, R4, R5, 0x8, 0x1f ;  /* 0x0d001f0005047f89 */ /* 0x000e2400000e0000 */
[----:B0-----:R-:W-:-:S05]  /*1e30*/  FMNMX.FTZ R4, R5, R4, !PT ;  /* 0x0000000405047209 */ /* 0x001fca0007810000 */
[----:B------:R0:W1:Y:S02]  /*1e40*/  SHFL.BFLY PT, R7, R4, 0x4, 0x1f ;  /* 0x0c801f0004077f89 */ /* 0x00006400000e0000 */
.L_x_18981:
[----:B------:R-:W-:Y:S01]  /*1e50*/  IADD3 R5, PT, PT, R3, 0x200, RZ ;  /* 0x0000020003057810 */ /* 0x000fe20007ffe0ff */
[----:B------:R-:W-:Y:S05]  /*1e60*/  WARPSYNC.ALL ;  /* 0x0000000000007948 */ /* 0x000fea0003800000 */
[----:B------:R-:W-:Y:S02]  /*1e70*/  ISETP.NE.AND P2, PT, R12, RZ, PT ;  /* 0x000000ff0c00720c */ /* 0x000fe40003f45270 */
[----:B------:R-:W-:Y:S02]  /*1e80*/  LEA R5, R2, R5, 0x18 ;  /* 0x0000000502057211 */ /* 0x000fe400078ec0ff */
[----:B-1----:R-:W-:-:S03]  /*1e90*/  FMNMX.FTZ R7, R4, R7, !PT ;  /* 0x0000000704077209 */ /* 0x002fc60007810000 */
[----:B0-----:R-:W-:-:S06]  /*1ea0*/  IMAD R4, R13, 0x4, R5 ;  /* 0x000000040d047824 */ /* 0x001fcc00078e0205 */
        /* <DEDUP_REMOVED lines=34> */
.L_x_18930:
        /* <DEDUP_REMOVED lines=11> */
.L_x_18929:
[----:B------:R-:W-:Y:S05]  /*2180*/  BSYNC.RECONVERGENT B1 ;  /* 0x0000000000017941 */ /* 0x000fea0003800200 */
.L_x_18928:
        /* <DEDUP_REMOVED lines=12> */
.L_x_18933:
        /* <DEDUP_REMOVED lines=100> */
.L_x_18932:
[----:B------:R-:W-:Y:S05]  /*2890*/  BSYNC.RECONVERGENT B1 ;  /* 0x0000000000017941 */ /* 0x000fea0003800200 */
.L_x_18931:
        /* <DEDUP_REMOVED lines=55> */
.L_x_18935:
[----:B------:R-:W-:Y:S05]  /*2c10*/  BSYNC.RECONVERGENT B1 ;  /* 0x0000000000017941 */ /* 0x000fea0003800200 */
.L_x_18934:
        /* <DEDUP_REMOVED lines=26> */
.L_x_18927:
[----:B------:R-:W-:Y:S05]  /*2dc0*/  BSYNC.RECONVERGENT B0 ;  /* 0x0000000000007941 */ /* 0x000fea0003800200 */
.L_x_18926:
        /* <DEDUP_REMOVED lines=39> */
.L_x_18940:
[----:B------:R-:W0:Y:S01]  /*3040*/  LDS R7, [R6] ;  /* 0x0000000006077984 */ /* 0x000e220000000800 */
[----:B------:R-:W-:-:S04]  /*3050*/  IADD3 R8, PT, PT, R8, 0x1, RZ ;  /* 0x0000000108087810 */ /* 0x000fc80007ffe0ff */
[----:B------:R-:W-:Y:S01]  /*3060*/  ISETP.NE.AND P0, PT, R8, RZ, PT ;  /* 0x000000ff0800720c */ /* 0x000fe20003f05270 */
[----:B0-----:R-:W-:-:S05]  /*3070*/  FMUL.FTZ R7, R7, R35 ;  /* 0x0000002307077220 */ /* 0x001fca0000410000 */
[----:B------:R0:W-:Y:S02]  /*3080*/  STS [R6], R7 ;  /* 0x0000000706007388 */ /* 0x0001e40000000800 */
[----:B0-----:R-:W-:-:S05]  /*3090*/  VIADD R6, R6, 0x200 ;  /* 0x0000020006067836 */ /* 0x001fca0000000000 */
[----:B------:R-:W-:Y:S05]  /*30a0*/  @P0 BRA `(.L_x_18940) ;  /* 0xfffffffc00e40947 */ /* 0x000fea000383ffff */
.L_x_18939:
[----:B------:R-:W-:Y:S05]  /*30b0*/  BSYNC.RECONVERGENT B1 ;  /* 0x0000000000017941 */ /* 0x000fea0003800200 */
.L_x_18938:
        /* <DEDUP_REMOVED lines=12> */
.L_x_18943:
        /* <DEDUP_REMOVED lines=29> */
[C---:B-----5:R-:W-:Y:S01]  /*3350*/  FMUL.FTZ R7, R35.reuse, R20 ;  /* 0x0000001423077220 */ /* 0x060fe20000410000 */
[C---:B------:R-:W-:Y:S01]  /*3360*/  FMUL.FTZ R25, R35.reuse, R24 ;  /* 0x0000001823197220 */ /* 0x040fe20000410000 */
        /* <DEDUP_REMOVED lines=21> */
.L_x_18942:
[----:B------:R-:W-:Y:S05]  /*34c0*/  BSYNC.RECONVERGENT B1 ;  /* 0x0000000000017941 */ /* 0x000fea0003800200 */
.L_x_18941:
        /* <DEDUP_REMOVED lines=31> */
.L_x_18945:
[----:B------:R-:W-:Y:S05]  /*36c0*/  BSYNC.RECONVERGENT B1 ;  /* 0x0000000000017941 */ /* 0x000fea0003800200 */
.L_x_18944:
        /* <DEDUP_REMOVED lines=14> */
.L_x_18937:
[----:B------:R-:W-:Y:S05]  /*37b0*/  BSYNC.RECONVERGENT B0 ;  /* 0x0000000000007941 */ /* 0x000fea0003800200 */
.L_x_18936:
[----:B------:R-:W-:Y:S01]  /*37c0*/  BAR.SYNC.DEFER_BLOCKING 0x0 ;  /* 0x0000000000007b1d */ /* 0x000fe20000010000 */
[----:B------:R-:W-:Y:S02]  /*37d0*/  CS2R R20, SRZ ;  /* 0x0000000000147805 */ /* 0x000fe4000001ff00 */
        /* <DEDUP_REMOVED lines=8> */
[----:B------:R-:W-:Y:S01]  /*3860*/  SHF.R.U32.HI R4, RZ, 0x3, R0 ;  /* 0x00000003ff047819 */ /* 0x000fe20000011600 */
[----:B------:R-:W-:Y:S01]  /*3870*/  VIADD R3, R3, 0x220 ;  /* 0x0000022003037836 */ /* 0x000fe20000000000 */
[----:B01----:R-:W-:Y:S01]  /*3880*/  MOV R7, UR5 ;  /* 0x0000000500077c02 */ /* 0x003fe20008000f00 */
[----:B------:R-:W0:Y:S01]  /*3890*/  LDCU.64 UR18, c[0x0][0x3a8] ;  /* 0x00007500ff1277ac */ /* 0x000e220008000a00 */
[----:B------:R-:W-:Y:S01]  /*38a0*/  LOP3.LUT R4, R4, 0x7c, RZ, 0xc0, !PT ;  /* 0x0000007c04047812 */ /* 0x000fe200078ec0ff */
[----:B------:R-:W-:Y:S01]  /*38b0*/  IMAD.MOV.U32 R5, RZ, RZ, RZ ;  /* 0x000000ffff057224 */ /* 0x000fe200078e00ff */
[----:B------:R-:W-:Y:S01]  /*38c0*/  LEA R24, R2, R3, 0x18 ;  /* 0x0000000302187211 */ /* 0x000fe200078ec0ff */
[----:B------:R-:W-:Y:S01]  /*38d0*/  HFMA2 R21, -RZ, RZ, 0, 0 ;  /* 0x00000000ff157431 */ /* 0x000fe200000001ff */
[----:B------:R-:W-:Y:S01]  /*38e0*/  IADD3 R23, PT, PT, R13, 0x1, RZ ;  /* 0x000000010d177810 */ /* 0x000fe20007ffe0ff */
[----:B------:R-:W-:Y:S01]  /*38f0*/  IMAD.WIDE R4, R7, 0x4, R4 ;  /* 0x0000000407047825 */ /* 0x000fe200078e0204 */
[----:B------:R-:W-:-:S03]  /*3900*/  LEA R61, R13, 0x3, 0x3 ;  /* 0x000000030d3d7811 */ /* 0x000fc600078e18ff */
[C---:B------:R-:W-:Y:S02]  /*3910*/  IMAD R24, R13.reuse, 0x20, R24 ;  /* 0x000000200d187824 */ /* 0x040fe400078e0218 */
[----:B------:R-:W-:Y:S02]  /*3920*/  VIADD R60, R13, -UR7 ;  /* 0x800000070d3c7c36 */ /* 0x000fe40008000000 */
[----:B----4-:R-:W-:Y:S02]  /*3930*/  IMAD R28, R28, UR4, RZ ;  /* 0x000000041c1c7c24 */ /* 0x010fe4000f8e02ff */
[----:B------:R-:W-:Y:S01]  /*3940*/  VIADD R24, R24, 0x10 ;  /* 0x0000001018187836 */ /* 0x000fe20000000000 */
[----:B0-----:R-:W-:Y:S02]  /*3950*/  IADD3 R22, P0, PT, R4, UR18, RZ ;  /* 0x0000001204167c10 */ /* 0x001fe4000ff1e0ff */
[----:B------:R-:W-:Y:S02]  /*3960*/  SHF.R.S32.HI R29, RZ, 0x1f, R28 ;  /* 0x0000001fff1d7819 */ /* 0x000fe4000001141c */
[----:B------:R-:W-:-:S09]  /*3970*/  IADD3.X R25, PT, PT, R5, UR19, RZ, P0, !PT ;  /* 0x0000001305197c10 */ /* 0x000fd200087fe4ff */
.L_x_18964:
[----:B------:R-:W-:Y:S01]  /*3980*/  IMAD.MOV.U32 R4, RZ, RZ, R22 ;  /* 0x000000ffff047224 */ /* 0x000fe200078e0016 */
[----:B------:R-:W-:Y:S01]  /*3990*/  MOV R5, R25 ;  /* 0x0000001900057202 */ /* 0x000fe20000000f00 */
[----:B------:R-:W0:Y:S04]  /*39a0*/  LDS.128 R8, [R24] ;  /* 0x0000000018087984 */ /* 0x000e280000000c00 */
[----:B------:R-:W2:Y:S01]  /*39b0*/  LDG.E.CONSTANT R3, desc[UR10][R4.64] ;  /* 0x0000000a04037981 */ /* 0x000ea2000c1e9900 */
[----:B------:R-:W-:Y:S01]  /*39c0*/  BSSY.RECONVERGENT B1, `(.L_x_18948) ;  /* 0x000004d000017945 */ /* 0x000fe20003800200 */
[----:B0-----:R-:W-:Y:S02]  /*39d0*/  F2FP.BF16.F32.PACK_AB R62, R9, R8 ;  /* 0x00000008093e723e */ /* 0x001fe400000010ff */
[----:B------:R-:W-:Y:S01]  /*39e0*/  F2FP.BF16.F32.PACK_AB R10, R11, R10 ;  /* 0x0000000a0b0a723e */ /* 0x000fe200000010ff */
[----:B--2---:R-:W-:-:S03]  /*39f0*/  IMAD.WIDE R2, R3, UR6, R28 ;  /* 0x0000000603027c25 */ /* 0x004fc6000f8e021c */
[----:B------:R-:W-:-:S05]  /*3a00*/  LEA R6, P0, R12, R2, 0x3 ;  /* 0x000000020c067211 */ /* 0x000fca00078018ff */
        /* <DEDUP_REMOVED lines=38> */
[----:B0-----:R-:W-:Y:S01]  /*3c70*/  IMAD.MOV.U32 R2, RZ, RZ, R4 ;  /* 0x000000ffff027224 */ /* 0x001fe200078e0004 */
[----:B------:R-:W-:-:S02]  /*3c80*/  F2FP.BF16.F32.PACK_AB R3, R7, R6 ;  /* 0x000000060703723e */ /* 0x000fc400000010ff */
[----:B------:R-:W-:Y:S01]  /*3c90*/  IADD3 R4, PT, PT, R61, -0x3, RZ ;  /* 0xfffffffd3d047810 */ /* 0x000fe20007ffe0ff */
        /* <DEDUP_REMOVED lines=10> */
[----:B------:R-:W-:-:S02]  /*3d40*/  IADD3 R6, PT, PT, R61, -0x2, RZ ;  /* 0xfffffffe3d067810 */ /* 0x000fc40007ffe0ff */
        /* <DEDUP_REMOVED lines=20> */
.L_x_18949:
[----:B------:R-:W-:Y:S05]  /*3e90*/  BSYNC.RECONVERGENT B1 ;  /* 0x0000000000017941 */ /* 0x000fea0003800200 */
.L_x_18948:
        /* <DEDUP_REMOVED lines=56> */
.L_x_18951:
[----:B------:R-:W-:Y:S05]  /*4220*/  BSYNC.RECONVERGENT B1 ;  /* 0x0000000000017941 */ /* 0x000fea0003800200 */
.L_x_18950:
        /* <DEDUP_REMOVED lines=18> */
[----:B------:R-:W-:-:S02]  /*4350*/  IADD3 R57, PT, PT, R61, 0x4, RZ ;  /* 0x000000043d397810 */ /* 0x000fc40007ffe0ff */
        /* <DEDUP_REMOVED lines=20> */
.L_x_18953:
[----:B------:R-:W-:Y:S05]  /*44a0*/  BSYNC.RECONVERGENT B1 ;  /* 0x0000000000017941 */ /* 0x000fea0003800200 */
.L_x_18952:
[----:B------:R-:W-:Y:S01]  /*44b0*/  SHF.L.U32 R56, R9, 0x10, RZ ;  /* 0x0000001009387819 */ /* 0x000fe200000006ff */
[----:B------:R-:W-:Y:S02]  /*44c0*/  HFMA2.BF16_V2 R9, R2, R45, -RZ ;  /* 0x0000002d02097231 */ /* 0x000fe400003000ff */
[----:B------:R-:W-:Y:S02]  /*44d0*/  HMUL2.BF16_V2 R45, R3, R46 ;  /* 0x0000002e032d7232 */ /* 0x000fe40000200000 */
[----:B------:R-:W-:Y:S01]  /*44e0*/  IMAD.U32 R10, R10, 0x10000, RZ ;  /* 0x000100000a0a7824 */ /* 0x000fe200078e00ff */
[----:B------:R-:W-:Y:S01]  /*44f0*/  SHF.L.U32 R43, R43, 0x10, RZ ;  /* 0x000000102b2b7819 */ /* 0x000fe200000006ff */
[----:B------:R-:W-:Y:S01]  /*4500*/  IMAD.U32 R11, R11, 0x10000, RZ ;  /* 0x000100000b0b7824 */ /* 0x000fe200078e00ff */
[----:B------:R-:W-:Y:S01]  /*4510*/  BSSY.RECONVERGENT B1, `(.L_x_18954) ;  /* 0x0000043000017945 */ /* 0x000fe20003800200 */
[----:B------:R-:W-:Y:S01]  /*4520*/  PRMT R46, R45, 0x7632, R46 ;  /* 0x000076322d2e7816 */ /* 0x000fe2000000002e */
[----:B------:R-:W-:-:S02]  /*4530*/  IMAD.U32 R7, R7, 0x10000, RZ ;  /* 0x0001000007077824 */ /* 0x000fc400078e00ff */
[--C-:B------:R-:W-:Y:S01]  /*4540*/  FADD.FTZ R10, R10, R11.reuse ;  /* 0x0000000b0a0a7221 */ /* 0x100fe20000010000 */
[----:B------:R-:W-:Y:S01]  /*4550*/  IMAD.U32 R54, R54, 0x10000, RZ ;  /* 0x0001000036367824 */ /* 0x000fe200078e00ff */
[----:B------:R-:W-:Y:S01]  /*4560*/  PRMT R11, R9, 0x7632, R11 ;  /* 0x00007632090b7816 */ /* 0x000fe2000000000b */
[----:B------:R-:W-:Y:S01]  /*4570*/  FADD.FTZ R7, R7, R56 ;  /* 0x0000003807077221 */ /* 0x000fe20000010000 */
[----:B------:R-:W-:Y:S02]  /*4580*/  IMAD.U32 R45, R45, 0x10000, RZ ;  /* 0x000100002d2d7824 */ /* 0x000fe400078e00ff */
[----:B------:R-:W-:Y:S01]  /*4590*/  FADD.FTZ R43, R43, R54 ;  /* 0x000000362b2b7221 */ /* 0x000fe20000010000 */
[----:B------:R-:W-:Y:S01]  /*45a0*/  IMAD.U32 R46, R46, 0x10000, RZ ;  /* 0x000100002e2e7824 */ /* 0x000fe200078e00ff */
[----:B------:R-:W-:Y:S01]  /*45b0*/  SHF.L.U32 R54, R11, 0x10, RZ ;  /* 0x000000100b367819 */ /* 0x000fe200000006ff */
[----:B------:R-:W-:Y:S02]  /*45c0*/  HMUL2.BF16_V2 R11, R6, R47 ;  /* 0x0000002f060b7232 */ /* 0x000fe40000200000 */
[----:B------:R-:W-:Y:S01]  /*45d0*/  FADD.FTZ R10, R7, R10 ;  /* 0x0000000a070a7221 */ /* 0x000fe20000010000 */
[----:B------:R-:W-:Y:S01]  /*45e0*/  FADD.FTZ R47, R45, R46 ;  /* 0x0000002e2d2f7221 */ /* 0x000fe20000010000 */
[----:B------:R-:W-:-:S02]  /*45f0*/  HFMA2.BF16_V2 R7, R5, R44, -RZ ;  /* 0x0000002c05077231 */ /* 0x000fc400003000ff */
[----:B------:R-:W-:Y:S02]  /*4600*/  IMAD.U32 R9, R9, 0x10000, RZ ;  /* 0x0001000009097824 */ /* 0x000fe400078e00ff */
[----:B------:R-:W-:Y:S01]  /*4610*/  HFMA2.BF16_V2 R45, R5, R48, -RZ ;  /* 0x00000030052d7231 */ /* 0x000fe200003000ff */
[----:B------:R-:W-:Y:S01]  /*4620*/  PRMT R44, R11, 0x7632, R44 ;  /* 0x000076320b2c7816 */ /* 0x000fe2000000002c */
[----:B------:R-:W-:Y:S01]  /*4630*/  FADD.FTZ R10, R10, R43 ;  /* 0x0000002b0a0a7221 */ /* 0x000fe20000010000 */
[----:B------:R-:W-:Y:S01]  /*4640*/  FADD.FTZ R54, R9, R54 ;  /* 0x0000003609367221 */ /* 0x000fe20000010000 */
[----:B------:R-:W-:Y:S01]  /*4650*/  SHF.L.U32 R11, R11, 0x10, RZ ;  /* 0x000000100b0b7819 */ /* 0x000fe200000006ff */
[----:B------:R-:W-:Y:S01]  /*4660*/  FADD.FTZ R21, R8, R21 ;  /* 0x0000001508157221 */ /* 0x000fe20000010000 */
[----:B------:R-:W-:Y:S02]  /*4670*/  IMAD.U32 R48, R44, 0x10000, RZ ;  /* 0x000100002c307824 */ /* 0x000fe400078e00ff */
[----:B------:R-:W-:Y:S01]  /*4680*/  FADD.FTZ R47, R54, R47 ;  /* 0x0000002f362f7221 */ /* 0x000fe20000010000 */
[C---:B------:R-:W-:Y:S01]  /*4690*/  PRMT R9, R7.reuse, 0x7632, R9 ;  /* 0x0000763207097816 */ /* 0x040fe20000000009 */
        /* <DEDUP_REMOVED lines=18> */
[----:B------:R-:W-:Y:S02]  /*47c0*/  ISETP.GE.AND P1, PT, R8, UR9, PT ;  /* 0x0000000908007c0c */ /* 0x000fe4000bf26270 */
[----:B------:R-:W-:Y:S01]  /*47d0*/  ISETP.GE.AND P4, PT, R10, UR9, PT ;  /* 0x000000090a007c0c */ /* 0x000fe2000bf86270 */
[C---:B------:R-:W-:Y:S01]  /*47e0*/  VIADD R10, R61.reuse, 0x4 ;  /* 0x000000043d0a7836 */ /* 0x040fe20000000000 */
[----:B------:R-:W-:-:S02]  /*47f0*/  ISETP.GE.AND P6, PT, R61, UR9, PT ;  /* 0x000000093d007c0c */ /* 0x000fc4000bfc6270 */
        /* <DEDUP_REMOVED lines=20> */
.L_x_18955:
[----:B------:R-:W-:Y:S05]  /*4940*/  BSYNC.RECONVERGENT B1 ;  /* 0x0000000000017941 */ /* 0x000fea0003800200 */
.L_x_18954:
        /* <DEDUP_REMOVED lines=56> */
.L_x_18957:
[----:B------:R-:W-:Y:S05]  /*4cd0*/  BSYNC.RECONVERGENT B1 ;  /* 0x0000000000017941 */ /* 0x000fea0003800200 */
.L_x_18956:
        /* <DEDUP_REMOVED lines=56> */
.L_x_18959:
[----:B------:R-:W-:Y:S05]  /*5060*/  BSYNC.RECONVERGENT B1 ;  /* 0x0000000000017941 */ /* 0x000fea0003800200 */
.L_x_18958:
        /* <DEDUP_REMOVED lines=13> */
[C---:B------:R-:W-:Y:S01]  /*5140*/  ISETP.GE.AND P6, PT, R61.reuse, UR9, PT ;  /* 0x000000093d007c0c */ /* 0x040fe2000bfc6270 */
[C---:B------:R-:W-:Y:S01]  /*5150*/  VIADD R43, R61.reuse, 0x1 ;  /* 0x000000013d2b7836 */ /* 0x040fe20000000000 */
[----:B------:R-:W-:Y:S01]  /*5160*/  ISETP.GE.AND P4, PT, R44, UR9, PT ;  /* 0x000000092c007c0c */ /* 0x000fe2000bf86270 */
[C---:B------:R-:W-:Y:S01]  /*5170*/  VIADD R45, R61.reuse, 0x3 ;  /* 0x000000033d2d7836 */ /* 0x040fe20000000000 */
        /* <DEDUP_REMOVED lines=24> */
.L_x_18961:
[----:B------:R-:W-:Y:S05]  /*5300*/  BSYNC.RECONVERGENT B1 ;  /* 0x0000000000017941 */ /* 0x000fea0003800200 */
.L_x_18960:
[----:B------:R-:W-:Y:S02]  /*5310*/  HFMA2.BF16_V2 R30, R2, R30, -RZ ;  /* 0x0000001e021e7231 */ /* 0x000fe400003000ff */
[----:B------:R-:W-:Y:S01]  /*5320*/  IMAD.U32 R11, R11, 0x10000, RZ ;  /* 0x000100000b0b7824 */ /* 0x000fe200078e00ff */
[----:B------:R-:W-:Y:S01]  /*5330*/  SHF.L.U32 R38, R38, 0x10, RZ ;  /* 0x0000001026267819 */ /* 0x000fe200000006ff */
[----:B------:R-:W-:Y:S02]  /*5340*/  IMAD.U32 R26, R26, 0x10000, RZ ;  /* 0x000100001a1a7824 */ /* 0x000fe400078e00ff */
[----:B------:R-:W-:Y:S02]  /*5350*/  HMUL2.BF16_V2 R31, R3, R31 ;  /* 0x0000001f031f7232 */ /* 0x000fe40000200000 */
        /* <DEDUP_REMOVED lines=10> */
[----:B------:R-:W-:Y:S01]  /*5400*/  FADD.FTZ R38, R11, R38 ;  /* 0x000000260b267221 */ /* 0x000fe20000010000 */
[----:B------:R-:W-:Y:S01]  /*5410*/  SHF.L.U32 R31, R31, 0x10, RZ ;  /* 0x000000101f1f7819 */ /* 0x000fe200000006ff */
[----:B------:R-:W-:Y:S02]  /*5420*/  IMAD.U32 R43, R30, 0x10000, RZ ;  /* 0x000100001e2b7824 */ /* 0x000fe400078e00ff */
[----:B------:R-:W-:-:S02]  /*5430*/  HFMA2.BF16_V2 R11, R5, R27, -RZ ;  /* 0x0000001b050b7231 */ /* 0x000fc400003000ff */
[----:B------:R-:W-:Y:S02]  /*5440*/  IMAD.U32 R30, R39, 0x10000, RZ ;  /* 0x00010000271e7824 */ /* 0x000fe400078e00ff */
[----:B------:R-:W-:Y:S02]  /*5450*/  HMUL2.BF16_V2 R27, R6, R32 ;  /* 0x00000020061b7232 */ /* 0x000fe40000200000 */
[----:B------:R-:W-:Y:S02]  /*5460*/  IMAD.U32 R26, R26, 0x10000, RZ ;  /* 0x000100001a1a7824 */ /* 0x000fe400078e00ff */
[----:B------:R-:W-:Y:S01]  /*5470*/  FADD.FTZ R38, R38, R41 ;  /* 0x0000002926267221 */ /* 0x000fe20000010000 */
[--C-:B------:R-:W-:Y:S01]  /*5480*/  FADD.FTZ R40, R31, R30.reuse ;  /* 0x0000001e1f287221 */ /* 0x100fe20000010000 */
[----:B------:R-:W-:Y:S01]  /*5490*/  HFMA2.BF16_V2 R31, R5, R33, -RZ ;  /* 0x00000021051f7231 */ /* 0x000fe200003000ff */
[C---:B------:R-:W-:Y:S01]  /*54a0*/  PRMT R30, R27.reuse, 0x7632, R30 ;  /* 0x000076321b1e7816 */ /* 0x040fe2000000001e */
[----:B------:R-:W-:Y:S01]  /*54b0*/  FADD.FTZ R43, R26, R43 ;  /* 0x0000002b1a2b7221 */ /* 0x000fe20000010000 */
[----:B------:R-:W-:Y:S01]  /*54c0*/  IMAD.U32 R27, R27, 0x10000, RZ ;  /* 0x000100001b1b7824 */ /* 0x000fe200078e00ff */
[C---:B------:R-:W-:Y:S01]  /*54d0*/  PRMT R26, R11.reuse, 0x7632, R26 ;  /* 0x000076320b1a7816 */ /* 0x040fe2000000001a */
[----:B------:R-:W-:Y:S01]  /*54e0*/  IMAD.U32 R11, R11, 0x10000, RZ ;  /* 0x000100000b0b7824 */ /* 0x000fe200078e00ff */
[----:B------:R-:W-:Y:S01]  /*54f0*/  SHF.L.U32 R30, R30, 0x10, RZ ;  /* 0x000000101e1e7819 */ /* 0x000fe200000006ff */
[----:B------:R-:W-:Y:S01]  /*5500*/  FADD.FTZ R40, R43, R40 ;  /* 0x000000282b287221 */ /* 0x000fe20000010000 */
[----:B------:R-:W-:Y:S01]  /*5510*/  FADD.FTZ R10, R10, R9 ;  /* 0x000000090a0a7221 */ /* 0x000fe20000010000 */
[----:B------:R-:W-:Y:S01]  /*5520*/  IMAD.U32 R26, R26, 0x10000, RZ ;  /* 0x000100001a1a7824 */ /* 0x000fe200078e00ff */
[----:B------:R-:W-:Y:S01]  /*5530*/  PRMT R32, R31, 0x7632, R32 ;  /* 0x000076321f207816 */ /* 0x000fe20000000020 */
[----:B------:R-:W-:Y:S01]  /*5540*/  FADD.FTZ R27, R27, R30 ;  /* 0x0000001e1b1b7221 */ /* 0x000fe20000010000 */
        /* <DEDUP_REMOVED lines=8> */
[----:B------:R-:W-:Y:S01]  /*55d0*/  FADD.FTZ R17, R10, R17 ;  /* 0x000000110a117221 */ /* 0x000fe20000010000 */
[----:B------:R-:W-:Y:S02]  /*55e0*/  FADD.FTZ R18, R11, R18 ;  /* 0x000000120b127221 */ /* 0x000fe40000010000 */
[----:B------:R-:W-:-:S04]  /*55f0*/  FADD.FTZ R32, R27, R32 ;  /* 0x000000201b207221 */ /* 0x000fc80000010000 */
[----:B------:R-:W-:Y:S01]  /*5600*/  FADD.FTZ R19, R32, R19 ;  /* 0x0000001320137221 */ /* 0x000fe20000010000 */
        /* <DEDUP_REMOVED lines=31> */
.L_x_18963:
[----:B------:R-:W-:Y:S05]  /*5800*/  BSYNC.RECONVERGENT B1 ;  /* 0x0000000000017941 */ /* 0x000fea0003800200 */
.L_x_18962:
        /* <DEDUP_REMOVED lines=16> */
[----:B------:R-:W-:Y:S01]  /*5910*/  VIADD R2, R23, 0x3 ;  /* 0x0000000317027836 */ /* 0x000fe20000000000 */
[----:B------:R-:W-:Y:S01]  /*5920*/  SHF.L.U32 R6, R6, 0x10, RZ ;  /* 0x0000001006067819 */ /* 0x000fe200000006ff */
[----:B------:R-:W-:Y:S01]  /*5930*/  FADD.FTZ R9, R9, R10 ;  /* 0x0000000a09097221 */ /* 0x000fe20000010000 */
[----:B------:R-:W-:Y:S01]  /*5940*/  FADD.FTZ R4, R4, R5 ;  /* 0x0000000504047221 */ /* 0x000fe20000010000 */
[----:B------:R-:W-:Y:S01]  /*5950*/  IMAD.U32 R8, R8, 0x10000, RZ ;  /* 0x0001000008087824 */ /* 0x000fe200078e00ff */
[----:B------:R-:W-:Y:S01]  /*5960*/  ISETP.GE.AND P0, PT, R2, UR7, PT ;  /* 0x0000000702007c0c */ /* 0x000fe2000bf06270 */
[----:B------:R-:W-:Y:S01]  /*5970*/  FADD.FTZ R7, R6, R7 ;  /* 0x0000000706077221 */ /* 0x000fe20000010000 */
[----:B------:R-:W-:Y:S01]  /*5980*/  FADD.FTZ R4, R9, R4 ;  /* 0x0000000409047221 */ /* 0x000fe20000010000 */
[----:B------:R-:W-:Y:S01]  /*5990*/  FADD.FTZ R3, R8, R3 ;  /* 0x0000000308037221 */ /* 0x000fe20000010000 */
[----:B------:R-:W-:Y:S01]  /*59a0*/  IADD3 R60, PT, PT, R60, 0x4, RZ ;  /* 0x000000043c3c7810 */ /* 0x000fe20007ffe0ff */
[----:B------:R-:W-:-:S02]  /*59b0*/  VIADD R23, R23, 0x4 ;  /* 0x0000000417177836 */ /* 0x000fc40000000000 */
[----:B------:R-:W-:Y:S01]  /*59c0*/  FADD.FTZ R4, R4, R7 ;  /* 0x0000000704047221 */ /* 0x000fe20000010000 */
[----:B------:R-:W-:Y:S02]  /*59d0*/  IADD3 R61, PT, PT, R61, 0x20, RZ ;  /* 0x000000203d3d7810 */ /* 0x000fe40007ffe0ff */
[----:B------:R-:W-:Y:S01]  /*59e0*/  IADD3.X R25, PT, PT, RZ, R25, RZ, P1, !PT ;  /* 0x00000019ff197210 */ /* 0x000fe20000ffe4ff */
[----:B------:R-:W-:-:S04]  /*59f0*/  FADD.FTZ R3, R4, R3 ;  /* 0x0000000304037221 */ /* 0x000fc80000010000 */
[----:B------:R-:W-:Y:S01]  /*5a00*/  FADD.FTZ R20, R3, R20 ;  /* 0x0000001403147221 */ /* 0x000fe20000010000 */
[----:B------:R-:W-:Y:S06]  /*5a10*/  @!P0 BRA `(.L_x_18964) ;  /* 0xffffffdc00d88947 */ /* 0x000fec000383ffff */
.L_x_18947:
[----:B--23--:R-:W-:Y:S05]  /*5a20*/  BSYNC.RECONVERGENT B0 ;  /* 0x0000000000007941 */ /* 0x00cfea0003800200 */
.L_x_18946:
[C---:B------:R-:W-:Y:S01]  /*5a30*/  LOP3.LUT R2, R0.reuse, 0x3c0, RZ, 0xc0, !PT ;  /* 0x000003c000027812 */ /* 0x040fe200078ec0ff */
[----:B------:R-:W-:Y:S01]  /*5a40*/  BAR.SYNC.DEFER_BLOCKING 0x0 ;  /* 0x0000000000007b1d */ /* 0x000fe20000010000 */
[----:B------:R-:W-:Y:S01]  /*5a50*/  LOP3.LUT R3, R0, 0x3e0, RZ, 0xc0, !PT ;  /* 0x000003e000037812 */ /* 0x000fe200078ec0ff */
[----:B------:R-:W-:Y:S01]  /*5a60*/  IMAD R13, R13, 0x100, R12 ;  /* 0x000001000d0d7824 */ /* 0x000fe200078e020c */
[----:B------:R-:W-:Y:S02]  /*5a70*/  ISETP.NE.AND P0, PT, R2, 0x40, PT ;  /* 0x000000400200780c */ /* 0x000fe40003f05270 */
[C---:B------:R-:W-:Y:S01]  /*5a80*/  ISETP.GT.U32.AND P1, PT, R0.reuse, 0x3f, PT ;  /* 0x0000003f0000780c */ /* 0x040fe20003f24070 */
[----:B------:R-:W-:Y:S01]  /*5a90*/  BSSY.RECONVERGENT B0, `(.L_x_18965) ;  /* 0x0000011000007945 */ /* 0x000fe20003800200 */
[----:B------:R-:W-:Y:S02]  /*5aa0*/  ISETP.NE.AND P2, PT, R3, 0x20, PT ;  /* 0x000000200300780c */ /* 0x000fe40003f45270 */
[----:B------:R-:W-:-:S07]  /*5ab0*/  ISETP.GT.U32.AND P3, PT, R0, 0x1f, PT ;  /* 0x0000001f0000780c */ /* 0x000fce0003f64070 */
[----:B------:R-:W-:Y:S06]  /*5ac0*/  @P0 BRA `(.L_x_18966) ;  /* 0x0000000000340947 */ /* 0x000fec0003800000 */
[----:B------:R-:W2:Y:S01]  /*5ad0*/  S2UR UR5, SR_CgaCtaId ;  /* 0x00000000000579c3 */ /* 0x000ea20000008800 */
[----:B------:R-:W-:Y:S02]  /*5ae0*/  UMOV UR4, 0x400 ;  /* 0x0000040000047882 */ /* 0x000fe40000000000 */
[----:B------:R-:W-:-:S04]  /*5af0*/  UIADD3 UR4, UPT, UPT, UR4, 0x220, URZ ;  /* 0x0000022004047890 */ /* 0x000fc8000fffe0ff */
[----:B--2---:R-:W-:-:S06]  /*5b00*/  ULEA UR4, UR5, UR4, 0x18 ;  /* 0x0000000405047291 */ /* 0x004fcc000f8ec0ff */
        /* <DEDUP_REMOVED lines=9> */
.L_x_18966:
[----:B------:R-:W-:Y:S05]  /*5ba0*/  BSYNC.RECONVERGENT B0 ;  /* 0x0000000000007941 */ /* 0x000fea0003800200 */
.L_x_18965:
[----:B------:R-:W-:Y:S06]  /*5bb0*/  BAR.SYNC.DEFER_BLOCKING 0x0 ;  /* 0x0000000000007b1d */ /* 0x000fec0000010000 */
[----:B------:R-:W-:Y:S04]  /*5bc0*/  BSSY.RECONVERGENT B0, `(.L_x_18967) ;  /* 0x0000017000007945 */ /* 0x000fe80003800200 */
[----:B------:R-:W-:Y:S05]  /*5bd0*/  @P1 BRA `(.L_x_18968) ;  /* 0x0000000000541947 */ /* 0x000fea0003800000 */
[----:B------:R-:W3:Y:S01]  /*5be0*/  S2UR UR5, SR_CgaCtaId ;  /* 0x00000000000579c3 */ /* 0x000ee20000008800 */
[----:B------:R-:W-:Y:S02]  /*5bf0*/  UMOV UR4, 0x400 ;  /* 0x0000040000047882 */ /* 0x000fe40000000000 */
[----:B------:R-:W-:-:S04]  /*5c00*/  UIADD3 UR4, UPT, UPT, UR4, 0x220, URZ ;  /* 0x0000022004047890 */ /* 0x000fc8000fffe0ff */
[----:B---3--:R-:W-:-:S06]  /*5c10*/  ULEA UR4, UR5, UR4, 0x18 ;  /* 0x0000000405047291 */ /* 0x008fcc000f8ec0ff */
[----:B------:R-:W-:-:S05]  /*5c20*/  LEA R10, R13, UR4, 0x2 ;  /* 0x000000040d0a7c11 */ /* 0x000fca000f8e10ff */
[----:B--2---:R-:W2:Y:S04]  /*5c30*/  LDS R2, [R10] ;  /* 0x000000000a027984 */ /* 0x004ea80000000800 */
[----:B------:R-:W3:Y:S04]  /*5c40*/  LDS R3, [R10+0x80] ;  /* 0x000080000a037984 */ /* 0x000ee80000000800 */
[----:B------:R-:W4:Y:S04]  /*5c50*/  LDS R4, [R10+0x100] ;  /* 0x000100000a047984 */ /* 0x000f280000000800 */
[----:B-1----:R-:W1:Y:S04]  /*5c60*/  LDS R5, [R10+0x180] ;  /* 0x000180000a057984 */ /* 0x002e680000000800 */
[----:B------:R-:W5:Y:S04]  /*5c70*/  LDS R6, [R10+0x200] ;  /* 0x000200000a067984 */ /* 0x000f680000000800 */
[----:B0-----:R-:W0:Y:S04]  /*5c80*/  LDS R7, [R10+0x280] ;  /* 0x000280000a077984 */ /* 0x001e280000000800 */
[----:B------:R-:W0:Y:S04]  /*5c90*/  LDS R8, [R10+0x300] ;  /* 0x000300000a087984 */ /* 0x000e280000000800 */
[----:B------:R-:W0:Y:S01]  /*5ca0*/  LDS R9, [R10+0x380] ;  /* 0x000380000a097984 */ /* 0x000e220000000800 */
[----:B--2---:R-:W-:Y:S01]  /*5cb0*/  FADD.FTZ R21, R21, R2 ;  /* 0x0000000215157221 */ /* 0x004fe20000010000 */
[----:B---3--:R-:W-:Y:S01]  /*5cc0*/  FADD.FTZ R14, R14, R3 ;  /* 0x000000030e0e7221 */ /* 0x008fe20000010000 */
[----:B----4-:R-:W-:Y:S01]  /*5cd0*/  FADD.FTZ R15, R15, R4 ;  /* 0x000000040f0f7221 */ /* 0x010fe20000010000 */
[----:B-1----:R-:W-:Y:S01]  /*5ce0*/  FADD.FTZ R16, R16, R5 ;  /* 0x0000000510107221 */ /* 0x002fe20000010000 */
[----:B-----5:R-:W-:Y:S01]  /*5cf0*/  FADD.FTZ R17, R17, R6 ;  /* 0x0000000611117221 */ /* 0x020fe20000010000 */
[----:B0-----:R-:W-:Y:S01]  /*5d00*/  FADD.FTZ R18, R18, R7 ;  /* 0x0000000712127221 */ /* 0x001fe20000010000 */
[----:B------:R-:W-:Y:S01]  /*5d10*/  FADD.FTZ R19, R19, R8 ;  /* 0x0000000813137221 */ /* 0x000fe20000010000 */
[----:B------:R-:W-:-:S07]  /*5d20*/  FADD.FTZ R20, R20, R9 ;  /* 0x0000000914147221 */ /* 0x000fce0000010000 */
.L_x_18968:
[----:B------:R-:W-:Y:S05]  /*5d30*/  BSYNC.RECONVERGENT B0 ;  /* 0x0000000000007941 */ /* 0x000fea0003800200 */
.L_x_18967:
        /* <DEDUP_REMOVED lines=16> */
.L_x_18970:
[----:B------:R-:W-:Y:S05]  /*5e40*/  BSYNC.RECONVERGENT B0 ;  /* 0x0000000000007941 */ /* 0x000fea0003800200 */
.L_x_18969:
[----:B------:R-:W-:Y:S06]  /*5e50*/  BAR.SYNC.DEFER_BLOCKING 0x0 ;  /* 0x0000000000007b1d */ /* 0x000fec0000010000 */
[----:B------:R-:W-:Y:S04]  /*5e60*/  BSSY.RECONVERGENT B0, `(.L_x_18971) ;  /* 0x0000017000007945 */ /* 0x000fe80003800200 */
[----:B------:R-:W-:Y:S05]  /*5e70*/  @P3 BRA `(.L_x_18972) ;  /* 0x0000000000543947 */ /* 0x000fea0003800000 */
[----:B------:R-:W4:Y:S01]  /*5e80*/  S2UR UR5, SR_CgaCtaId ;  /* 0x00000000000579c3 */ /* 0x000f220000008800 */
[----:B------:R-:W-:Y:S02]  /*5e90*/  UMOV UR4, 0x400 ;  /* 0x0000040000047882 */ /* 0x000fe40000000000 */
[----:B------:R-:W-:-:S04]  /*5ea0*/  UIADD3 UR4, UPT, UPT, UR4, 0x220, URZ ;  /* 0x0000022004047890 */ /* 0x000fc8000fffe0ff */
[----:B----4-:R-:W-:-:S06]  /*5eb0*/  ULEA UR4, UR5, UR4, 0x18 ;  /* 0x0000000405047291 */ /* 0x010fcc000f8ec0ff */
[----:B------:R-:W-:-:S05]  /*5ec0*/  LEA R13, R13, UR4, 0x2 ;  /* 0x000000040d0d7c11 */ /* 0x000fca000f8e10ff */
[----:B--2---:R-:W3:Y:S04]  /*5ed0*/  LDS R2, [R13] ;  /* 0x000000000d027984 */ /* 0x004ee80000000800 */
[----:B------:R-:W2:Y:S04]  /*5ee0*/  LDS R3, [R13+0x80] ;  /* 0x000080000d037984 */ /* 0x000ea80000000800 */
[----:B------:R-:W4:Y:S04]  /*5ef0*/  LDS R4, [R13+0x100] ;  /* 0x000100000d047984 */ /* 0x000f280000000800 */
[----:B-1----:R-:W1:Y:S04]  /*5f00*/  LDS R5, [R13+0x180] ;  /* 0x000180000d057984 */ /* 0x002e680000000800 */
[----:B------:R-:W5:Y:S04]  /*5f10*/  LDS R6, [R13+0x200] ;  /* 0x000200000d067984 */ /* 0x000f680000000800 */
[----:B0-----:R-:W0:Y:S04]  /*5f20*/  LDS R7, [R13+0x280] ;  /* 0x000280000d077984 */ /* 0x001e280000000800 */
[----:B------:R-:W0:Y:S04]  /*5f30*/  LDS R8, [R13+0x300] ;  /* 0x000300000d087984 */ /* 0x000e280000000800 */
[----:B------:R-:W0:Y:S01]  /*5f40*/  LDS R9, [R13+0x380] ;  /* 0x000380000d097984 */ /* 0x000e220000000800 */
[----:B---3--:R-:W-:Y:S01]  /*5f50*/  FADD.FTZ R21, R21, R2 ;  /* 0x0000000215157221 */ /* 0x008fe20000010000 */
[----:B--2---:R-:W-:Y:S01]  /*5f60*/  FADD.FTZ R14, R14, R3 ;  /* 0x000000030e0e7221 */ /* 0x004fe20000010000 */
[----:B----4-:R-:W-:Y:S01]  /*5f70*/  FADD.FTZ R15, R15, R4 ;  /* 0x000000040f0f7221 */ /* 0x010fe20000010000 */
[----:B-1----:R-:W-:Y:S01]  /*5f80*/  FADD.FTZ R16, R16, R5 ;  /* 0x0000000510107221 */ /* 0x002fe20000010000 */
[----:B-----5:R-:W-:Y:S01]  /*5f90*/  FADD.FTZ R17, R17, R6 ;  /* 0x0000000611117221 */ /* 0x020fe20000010000 */
[----:B0-----:R-:W-:Y:S01]  /*5fa0*/  FADD.FTZ R18, R18, R7 ;  /* 0x0000000712127221 */ /* 0x001fe20000010000 */
[----:B------:R-:W-:Y:S01]  /*5fb0*/  FADD.FTZ R19, R19, R8 ;  /* 0x0000000813137221 */ /* 0x000fe20000010000 */
[----:B------:R-:W-:-:S07]  /*5fc0*/  FADD.FTZ R20, R20, R9 ;  /* 0x0000000914147221 */ /* 0x000fce0000010000 */
.L_x_18972:
[----:B------:R-:W-:Y:S05]  /*5fd0*/  BSYNC.RECONVERGENT B0 ;  /* 0x0000000000007941 */ /* 0x000fea0003800200 */
.L_x_18971:
[----:B------:R-:W-:Y:S06]  /*5fe0*/  BAR.SYNC.DEFER_BLOCKING 0x0 ;  /* 0x0000000000007b1d */ /* 0x000fec0000010000 */
[----:B------:R-:W-:Y:S05]  /*5ff0*/  @P3 EXIT ;  /* 0x000000000000394d */ /* 0x000fea0003800000 */
[----:B------:R-:W4:Y:S01]  /*6000*/  S2UR UR6, SR_CTAID.Z ;  /* 0x00000000000679c3 */ /* 0x000f220000002700 */
[----:B------:R-:W5:Y:S01]  /*6010*/  LDCU UR5, c[0x0][0x378] ;  /* 0x00006f00ff0577ac */ /* 0x000f620008000800 */
[----:B--23--:R-:W-:Y:S02]  /*6020*/  F2FP.BF16.F32.PACK_AB R14, R14, R21 ;  /* 0x000000150e0e723e */ /* 0x00cfe400000010ff */
[----:B------:R-:W-:Y:S01]  /*6030*/  F2FP.BF16.F32.PACK_AB R15, R16, R15 ;  /* 0x0000000f100f723e */ /* 0x000fe200000010ff */
[----:B------:R-:W-:Y:S01]  /*6040*/  UIMAD UR4, UR12, UR14, UR13 ;  /* 0x0000000e0c0472a4 */ /* 0x000fe2000f8e020d */
[----:B------:R-:W-:Y:S01]  /*6050*/  F2FP.BF16.F32.PACK_AB R17, R18, R17 ;  /* 0x000000111211723e */ /* 0x000fe200000010ff */
[----:B------:R-:W2:Y:S01]  /*6060*/  LDCU.64 UR8, c[0x0][0x380] ;  /* 0x00007000ff0877ac */ /* 0x000ea20008000a00 */
[----:B------:R-:W-:Y:S02]  /*6070*/  F2FP.BF16.F32.PACK_AB R19, R20, R19 ;  /* 0x000000131413723e */ /* 0x000fe400000010ff */
[----:B------:R-:W-:-:S02]  /*6080*/  PRMT R4, R15, 0x7632, R4 ;  /* 0x000076320f047816 */ /* 0x000fc40000000004 */
[----:B-1----:R-:W-:Y:S02]  /*6090*/  PRMT R5, R17, 0x7632, R5 ;  /* 0x0000763211057816 */ /* 0x002fe40000000005 */
[----:B------:R-:W-:Y:S01]  /*60a0*/  PRMT R6, R19, 0x7632, R6 ;  /* 0x0000763213067816 */ /* 0x000fe20000000006 */
[----:B-----5:R-:W-:Y:S02]  /*60b0*/  UIMAD UR4, UR4, UR5, URZ ;  /* 0x00000005040472a4 */ /* 0x020fe4000f8e02ff */
[----:B----4-:R-:W-:-:S04]  /*60c0*/  USHF.L.U32 UR5, UR6, 0x8, URZ ;  /* 0x0000000806057899 */ /* 0x010fc800080006ff */
[----:B------:R-:W-:-:S06]  /*60d0*/  ULEA UR4, UP0, UR4, UR5, 0x8 ;  /* 0x0000000504047291 */ /* 0x000fcc000f8040ff */
[----:B------:R-:W-:Y:S01]  /*60e0*/  MOV R3, UR4 ;  /* 0x0000000400037c02 */ /* 0x000fe20008000f00 */
[----:B------:R-:W-:-:S03]  /*60f0*/  UIADD3.X UR4, UPT, UPT, URZ, URZ, URZ, UP0, !UPT ;  /* 0x000000ffff047290 */ /* 0x000fc600087fe4ff */
[----:B------:R-:W-:-:S03]  /*6100*/  LOP3.LUT R0, R3, 0x1f, R0, 0xf8, !PT ;  /* 0x0000001f03007812 */ /* 0x000fc600078ef800 */
[----:B------:R-:W-:Y:S01]  /*6110*/  IMAD.U32 R3, RZ, RZ, UR4 ;  /* 0x00000004ff037e24 */ /* 0x000fe2000f8e00ff */
[----:B--2---:R-:W-:-:S04]  /*6120*/  LEA R2, P0, R0, UR8, 0x1 ;  /* 0x0000000800027c11 */ /* 0x004fc8000f8008ff */
        /* <DEDUP_REMOVED lines=11> */
.L_x_18923:
[----:B------:R-:W-:Y:S01]  /*61e0*/  BSSY B1, `(.L_x_18973) ;  /* 0x0000007000017945 */ /* 0x000fe20003800000 */
[----:B------:R-:W-:Y:S01]  /*61f0*/  MOV R81, 0x2 ;  /* 0x0000000200517802 */ /* 0x000fe20000000f00 */
[----:B------:R-:W-:Y:S01]  /*6200*/  IMAD.MOV.U32 R82, RZ, RZ, 0x1f ;  /* 0x0000001fff527424 */ /* 0x000fe200078e00ff */
[----:B------:R-:W-:-:S07]  /*6210*/  MOV R80, 0xffffffff ;  /* 0xffffffff00507802 */ /* 0x000fce0000000f00 */
[----:B------:R-:W-:Y:S05]  /*6220*/  WARPSYNC.COLLECTIVE R80, `(.L_x_18974) ;  /* 0x0000000050087348 */ /* 0x000fea0003c00000 */
[----:B------:R0:W1:Y:S02]  /*6230*/  SHFL.BFLY P3, R79, R25, R81, R82 ;  /* 0x0c000051194f7389 */ /* 0x0000640000060052 */
[----:B01----:R-:W-:Y:S05]  /*6240*/  ENDCOLLECTIVE ;  /* 0x000000000000791b */ /* 0x003fea0003800000 */
.L_x_18974:
[----:B------:R-:W-:Y:S05]  /*6250*/  BSYNC B1 ;  /* 0x0000000000017941 */ /* 0x000fea0003800000 */
.L_x_18973:
[----:B------:R-:W-:Y:S02]  /*6260*/  IMAD.MOV.U32 R24, RZ, RZ, R79 ;  /* 0x000000ffff187224 */ /* 0x000fe400078e004f */
[----:B------:R-:W-:Y:S02]  /*6270*/  HFMA2 R82, -RZ, RZ, 0, 1.847743988037109375e-06 ;  /* 0x0000001fff527431 */ /* 0x000fe400000001ff */
[----:B------:R-:W-:Y:S02]  /*6280*/  IMAD.MOV.U32 R81, RZ, RZ, 0x1 ;  /* 0x00000001ff517424 */ /* 0x000fe400078e00ff */
[----:B------:R-:W-:Y:S01]  /*6290*/  FADD.FTZ R24, R25, R24 ;  /* 0x0000001819187221 */ /* 0x000fe20000010000 */
[----:B------:R-:W-:-:S04]  /*62a0*/  IMAD.MOV.U32 R80, RZ, RZ, -0x1 ;  /* 0xffffffffff507424 */ /* 0x000fc800078e00ff */
[----:B------:R-:W-:-:S07]  /*62b0*/  MOV R25, R24 ;  /* 0x0000001800197202 */ /* 0x000fce0000000f00 */
[----:B------:R-:W-:Y:S05]  /*62c0*/  WARPSYNC.COLLECTIVE R80, `(.L_x_18975) ;  /* 0x0000000050087348 */ /* 0x000fea0003c00000 */
[----:B------:R0:W1:Y:S02]  /*62d0*/  SHFL.BFLY P3, R79, R25, R81, R82 ;  /* 0x0c000051194f7389 */ /* 0x0000640000060052 */
[----:B01----:R-:W-:Y:S05]  /*62e0*/  ENDCOLLECTIVE ;  /* 0x000000000000791b */ /* 0x003fea0003800000 */
.L_x_18975:
[----:B------:R-:W-:Y:S05]  /*62f0*/  BRA `(.L_x_18976) ;  /* 0xffffffb800407947 */ /* 0x000fea000383ffff */
.L_x_18925:
        /* <DEDUP_REMOVED lines=8> */
.L_x_18978:
[----:B------:R-:W-:Y:S05]  /*6380*/  BSYNC B0 ;  /* 0x0000000000007941 */ /* 0x000fea0003800000 */
.L_x_18977:
        /* <DEDUP_REMOVED lines=9> */
.L_x_18979:
[----:B------:R-:W-:Y:S02]  /*6420*/  IMAD.MOV.U32 R81, RZ, RZ, 0x4 ;  /* 0x00000004ff517424 */ /* 0x000fe400078e00ff */
[----:B------:R-:W-:-:S05]  /*6430*/  IMAD.MOV.U32 R4, RZ, RZ, R79 ;  /* 0x000000ffff047224 */ /* 0x000fca00078e004f */
[----:B------:R-:W-:-:S04]  /*6440*/  FMNMX.FTZ R4, R5, R4, !PT ;  /* 0x0000000405047209 */ /* 0x000fc80007810000 */
[----:B------:R-:W-:-:S07]  /*6450*/  MOV R25, R4 ;  /* 0x0000000400197202 */ /* 0x000fce0000000f00 */
[----:B------:R-:W-:Y:S05]  /*6460*/  WARPSYNC.COLLECTIVE R80, `(.L_x_18980) ;  /* 0x0000000050087348 */ /* 0x000fea0003c00000 */
[----:B------:R0:W1:Y:S02]  /*6470*/  SHFL.BFLY P3, R79, R25, R81, R82 ;  /* 0x0c000051194f7389 */ /* 0x0000640000060052 */
[----:B01----:R-:W-:Y:S05]  /*6480*/  ENDCOLLECTIVE ;  /* 0x000000000000791b */ /* 0x003fea0003800000 */
.L_x_18980:
[----:B------:R-:W-:Y:S01]  /*6490*/  MOV R7, R79 ;  /* 0x0000004f00077202 */ /* 0x000fe20000000f00 */
[----:B------:R-:W-:Y:S06]  /*64a0*/  BRA `(.L_x_18981) ;  /* 0xffffffb800687947 */ /* 0x000fec000383ffff */
.L_x_18982:
        /* <DEDUP_REMOVED lines=13> */
.L_x_25932:


//--------------------- .text._ZN4vllm25paged_attention_v1_kernelI13__nv_bfloat16S1_Li192ELi8ELi128ELNS_18Fp8KVCacheDataTypeE0ELb0EEEvPT_PKS3_PKT0_S9_ifPKiSB_iPKfiiiSD_SD_iiiii --------------------------
	.section	.text._ZN4vllm25paged_attention_v1_kernelI13__nv_bfloat16S1_Li192ELi8ELi128ELNS_18Fp8KVCacheDataTypeE0ELb0EEEvPT_PKS3_PKT0_S9_ifPKiSB_iPKfiiiSD_SD_iiiii,"ax",@progbits
	.align	128
        .global         _ZN4vllm25paged_attention_v1_kernelI13__nv_bfloat16S1_Li192ELi8ELi128ELNS_18Fp8KVCacheDataTypeE0ELb0EEEvPT_PKS3_PKT0_S9_ifPKiSB_iPKfiiiSD_SD_iiiii
        .type           _ZN4vllm25paged_attention_v1_kernelI13__nv_bfloat16S1_Li192ELi8ELi128ELNS_18Fp8KVCacheDataTypeE0ELb0EEEvPT_PKS3_PKT0_S9_ifPKiSB_iPKfiiiSD_SD_iiiii,@function
        .size           _ZN4vllm25paged_attention_v1_kernelI13__nv_bfloat16S1_Li192ELi8ELi128ELNS_18Fp8KVCacheDataTypeE0ELb0EEEvPT_PKS3_PKT0_S9_ifPKiSB_iPKfiiiSD_SD_iiiii,(.L_x_25933 - _ZN4vllm25paged_attention_v1_kernelI13__nv_bfloat16S1_Li192ELi8ELi128ELNS_18Fp8KVCacheDataTypeE0ELb0EEEvPT_PKS3_PKT0_S9_ifPKiSB_iPKfiiiSD_SD_iiiii)
        .other          _ZN4vllm25paged_attention_v1_kernelI13__nv_bfloat16S1_Li192ELi8ELi128ELNS_18Fp8KVCacheDataTypeE0ELb0EEEvPT_PKS3_PKT0_S9_ifPKiSB_iPKfiiiSD_SD_iiiii,@"STO_CUDA_ENTRY STV_DEFAULT"
_ZN4vllm25paged_attention_v1_kernelI13__nv_bfloat16S1_Li192ELi8ELi128ELNS_18Fp8KVCacheDataTypeE0ELb0EEEvPT_PKS3_PKT0_S9_ifPKiSB_iPKfiiiSD_SD_iiiii:
.text._ZN4vllm25paged_attention_v1_kernelI13__nv_bfloat16S1_Li192ELi8ELi128ELNS_18Fp8KVCacheDataTypeE0ELb0EEEvPT_PKS3_PKT0_S9_ifPKiSB_iPKfiiiSD_SD_iiiii:
[----:B------:R-:W-:Y:S01]  /*0000*/  LDC R1, c[0x0][0x37c] ;  /* 0x0000df00ff017b82 */ /* 0x000fe20000000800 */
[----:B------:R-:W0:Y:S07]  /*0010*/  S2R R33, SR_TID.X ;  /* 0x0000000000217919 */ /* 0x000e2e0000002100 */
[----:B------:R-:W1:Y:S01]  /*0020*/  S2UR UR10, SR_CTAID.Y ;  /* 0x00000000000a79c3 */ /* 0x000e620000002600 */
[----:B------:R-:W1:Y:S01]  /*0030*/  LDCU.64 UR4, c[0x0][0x3b0] ;  /* 0x00007600ff0477ac */ /* 0x000e620008000a00 */
[----:B------:R-:W2:Y:S01]  /*0040*/  S2R R11, SR_CTAID.X ;  /* 0x00000000000b7919 */ /* 0x000ea20000002500 */
[----:B------:R-:W3:Y:S05]  /*0050*/  LDCU.64 UR8, c[0x0][0x358] ;  /* 0x00006b00ff0877ac */ /* 0x000eea0008000a00 */
[----:B------:R-:W4:Y:S01]  /*0060*/  LDC.64 R12, c[0x0][0x3c0] ;  /* 0x0000f000ff0c7b82 */ /* 0x000f220000000a00 */
[----:B------:R-:W3:Y:S07]  /*0070*/  LDCU UR6, c[0x0][0x3c8] ;  /* 0x00007900ff0677ac */ /* 0x000eee0008000800 */
[----:B------:R-:W4:Y:S01]  /*0080*/  LDC R15, c[0x0][0x3a0] ;  /* 0x0000e800ff0f7b82 */ /* 0x000f220000000800 */
[----:B------:R-:W-:Y:S01]  /*0090*/  IMAD.MOV.U32 R32, RZ, RZ, RZ ;  /* 0x000000ffff207224 */ /* 0x000fe200078e00ff */
[----:B------:R-:W4:Y:S01]  /*00a0*/  S2R R16, SR_CgaCtaId ;  /* 0x0000000000107919 */ /* 0x000f220000008800 */
[----:B------:R-:W2:Y:S01]  /*00b0*/  LDCU UR11, c[0x0][0x3cc] ;  /* 0x00007980ff0b77ac */ /* 0x000ea20008000800 */
[----:B------:R-:W2:Y:S01]  /*00c0*/  LDCU UR16, c[0x0][0x3a4] ;  /* 0x00007480ff1077ac */ /* 0x000ea20008000800 */
[----:B-1----:R-:W-:Y:S01]  /*00d0*/  UIMAD.WIDE.U32 UR4, UR10, 0x4, UR4 ;  /* 0x000000040a0478a5 */ /* 0x002fe2000f8e0004 */
[----:B------:R-:W1:Y:S01]  /*00e0*/  LDCU.64 UR14, c[0x0][0x390] ;  /* 0x00007200ff0e77ac */ /* 0x000e620008000a00 */
[----:B0-----:R-:W-:-:S04]  /*00f0*/  ISETP.GT.U32.AND P1, PT, R33, 0x5f, PT ;  /* 0x0000005f2100780c */ /* 0x001fc80003f24070 */
[----:B------:R-:W-:Y:S02]  /*0100*/  IMAD.U32 R2, RZ, RZ, UR4 ;  /* 0x00000004ff027e24 */ /* 0x000fe4000f8e00ff */
[----:B------:R-:W-:-:S05]  /*0110*/  IMAD.U32 R3, RZ, RZ, UR5 ;  /* 0x00000005ff037e24 */ /* 0x000fca000f8e00ff */
[----:B---3--:R-:W3:Y:S02]  /*0120*/  LDG.E.CONSTANT R8, desc[UR8][R2.64] ;  /* 0x0000000802087981 */ /* 0x008ee4000c1e9900 */
[----:B------:R-:W0:Y:S01]  /*0130*/  @!P1 LDC.64 R6, c[0x0][0x388] ;  /* 0x0000e200ff069b82 */ /* 0x000e220000000a00 */
[----:B------:R-:W-:Y:S01]  /*0140*/  UIMAD UR4, UR10, UR6, URZ ;  /* 0x000000060a0472a4 */ /* 0x000fe2000f8e02ff */
[----:B--2---:R-:W-:Y:S01]  /*0150*/  @!P1 IMAD R5, R11, 0xc0, RZ ;  /* 0x000000c00b059824 */ /* 0x004fe200078e02ff */
[----:B------:R-:W-:Y:S01]  /*0160*/  @!P1 SHF.L.U32 R0, R33, 0x1, RZ ;  /* 0x0000000121009819 */ /* 0x000fe200000006ff */
[----:B------:R-:W2:Y:S01]  /*0170*/  LDCU UR6, c[0x0][0x3b8] ;  /* 0x00007700ff0677ac */ /* 0x000ea20008000800 */
[----:B------:R-:W-:Y:S02]  /*0180*/  USHF.R.S32.HI UR5, URZ, 0x1f, UR4 ;  /* 0x0000001fff057899 */ /* 0x000fe40008011404 */
[----:B------:R-:W-:-:S04]  /*0190*/  @!P1 IADD3 R0, P2, P3, R0, UR4, R5 ;  /* 0x0000000400009c10 */ /* 0x000fc8000fb5e005 */
[----:B------:R-:W-:Y:S02]  /*01a0*/  @!P1 IADD3.X R5, PT, PT, RZ, UR5, RZ, P2, P3 ;  /* 0x00000005ff059c10 */ /* 0x000fe400097e64ff */
[----:B0-----:R-:W-:-:S04]  /*01b0*/  @!P1 LEA R4, P2, R0, R6, 0x1 ;  /* 0x0000000600049211 */ /* 0x001fc800078408ff */
[----:B------:R-:W-:-:S05]  /*01c0*/  @!P1 LEA.HI.X R5, R0, R7, R5, 0x1, P2 ;  /* 0x0000000700059211 */ /* 0x000fca00010f0c05 */
[----:B------:R0:W2:Y:S01]  /*01d0*/  @!P1 LDG.E.CONSTANT R9, desc[UR8][R4.64] ;  /* 0x0000000804099981 */ /* 0x0000a2000c1e9900 */
[----:B----4-:R-:W-:-:S04]  /*01e0*/  ISETP.NE.U32.AND P0, PT, R12, RZ, PT ;  /* 0x000000ff0c00720c */ /* 0x010fc80003f05070 */
[----:B------:R-:W-:Y:S02]  /*01f0*/  ISETP.NE.AND.EX P0, PT, R13, RZ, PT, P0 ;  /* 0x000000ff0d00720c */ /* 0x000fe40003f05300 */
[----:B------:R-:W-:-:S04]  /*0200*/  IABS R13, R15 ;  /* 0x0000000f000d7213 */ /* 0x000fc80000000000 */
[----:B------:R-:W4:Y:S01]  /*0210*/  I2F.RP R0, R13 ;  /* 0x0000000d00007306 */ /* 0x000f220000209400 */
[----:B0-----:R-:W0:Y:S08]  /*0220*/  LDC R4, c[0x0][0x370] ;  /* 0x0000dc00ff047b82 */ /* 0x001e300000000800 */
[----:B------:R-:W1:Y:S01]  /*0230*/  @P0 LDC.64 R2, c[0x0][0x3c0] ;  /* 0x0000f000ff020b82 */ /* 0x000e620000000a00 */
[----:B----4-:R-:W4:Y:S02]  /*0240*/  MUFU.RCP R0, R0 ;  /* 0x0000000000007308 */ /* 0x010f240000001000 */
[----:B----4-:R-:W-:-:S06]  /*0250*/  VIADD R6, R0, 0xffffffe ;  /* 0x0ffffffe00067836 */ /* 0x010fcc0000000000 */
[----:B------:R4:W0:Y:S01]  /*0260*/  F2I.FTZ.U32.TRUNC.NTZ R7, R6 ;  /* 0x0000000600077305 */ /* 0x000822000021f000 */
[----:B-1----:R-:W-:-:S05]  /*0270*/  @P0 IMAD.WIDE.U32 R2, R11, 0x4, R2 ;  /* 0x000000040b020825 */ /* 0x002fca00078e0002 */
[----:B------:R1:W5:Y:S01]  /*0280*/  @P0 LDG.E.CONSTANT R32, desc[UR8][R2.64] ;  /* 0x0000000802200981 */ /* 0x000362000c1e9900 */
[----:B----4-:R-:W-:Y:S01]  /*0290*/  IMAD.MOV.U32 R6, RZ, RZ, RZ ;  /* 0x000000ffff067224 */ /* 0x010fe200078e00ff */
[----:B0-----:R-:W-:-:S05]  /*02a0*/  IADD3 R10, PT, PT, RZ, -R7, RZ ;  /* 0x80000007ff0a7210 */ /* 0x001fca0007ffe0ff */
[----:B------:R-:W-:Y:S01]  /*02b0*/  IMAD R5, R10, R13, RZ ;  /* 0x0000000d0a057224 */ /* 0x000fe200078e02ff */
[----:B-1----:R-:W-:-:S03]  /*02c0*/  IABS R2, R4 ;  /* 0x0000000400027213 */ /* 0x002fc60000000000 */
        /* <DEDUP_REMOVED lines=16> */
[----:B------:R-:W0:Y:S08]  /*03d0*/  I2F.RP R0, R7 ;  /* 0x0000000700007306 */ /* 0x000e300000209400 */
[----:B0-----:R-:W0:Y:S02]  /*03e0*/  MUFU.RCP R0, R0 ;  /* 0x0000000000007308 */ /* 0x001e240000001000 */
[----:B0-----:R-:W-:-:S06]  /*03f0*/  VIADD R2, R0, 0xffffffe ;  /* 0x0ffffffe00027836 */ /* 0x001fcc0000000000 */
[----:B------:R0:W1:Y:S01]  /*0400*/  F2I.FTZ.U32.TRUNC.NTZ R3, R2 ;  /* 0x0000000200037305 */ /* 0x000062000021f000 */
[----:B------:R-:W-:Y:S01]  /*0410*/  IABS R0, R11 ;  /* 0x0000000b00007213 */ /* 0x000fe20000000000 */
[----:B0-----:R-:W-:Y:S01]  /*0420*/  IMAD.MOV.U32 R2, RZ, RZ, RZ ;  /* 0x000000ffff027224 */ /* 0x001fe200078e00ff */
[----:B-1----:R-:W-:-:S05]  /*0430*/  IADD3 R4, PT, PT, RZ, -R3, RZ ;  /* 0x80000003ff047210 */ /* 0x002fca0007ffe0ff */
[----:B------:R-:W-:Y:S01]  /*0440*/  IMAD R5, R4, R7, RZ ;  /* 0x0000000704057224 */ /* 0x000fe200078e02ff */
[----:B------:R-:W-:-:S03]  /*0450*/  IABS R4, R6 ;  /* 0x0000000600047213 */ /* 0x000fc60000000000 */
[----:B------:R-:W-:-:S04]  /*0460*/  IMAD.HI.U32 R3, R3, R5, R2 ;  /* 0x0000000503037227 */ /* 0x000fc800078e0002 */
[----:B------:R-:W-:Y:S02]  /*0470*/  IMAD.MOV R5, RZ, RZ, -R4 ;  /* 0x000000ffff057224 */ /* 0x000fe400078e0a04 */
[----:B------:R-:W-:-:S04]  /*0480*/  IMAD.HI.U32 R30, R3, R0, RZ ;  /* 0x00000000031e7227 */ /* 0x000fc800078e00ff */
[----:B------:R-:W-:-:S05]  /*0490*/  IMAD R0, R30, R5, R0 ;  /* 0x000000051e007224 */ /* 0x000fca00078e0200 */
[----:B------:R-:W-:Y:S02]  /*04a0*/  ISETP.GT.U32.AND P2, PT, R7, R0, PT ;  /* 0x000000000700720c */ /* 0x000fe40003f44070 */
[----:B------:R-:W-:Y:S02]  /*04b0*/  MOV R3, 0x400 ;  /* 0x0000040000037802 */ /* 0x000fe40000000f00 */
[----:B------:R-:W-:Y:S02]  /*04c0*/  LOP3.LUT R2, R33, 0x3, RZ, 0xc0, !PT ;  /* 0x0000000321027812 */ /* 0x000fe400078ec0ff */
[----:B------:R-:W-:-:S07]  /*04d0*/  LEA R5, R16, R3, 0x18 ;  /* 0x0000000310057211 */ /* 0x000fce00078ec0ff */
[----:B------:R-:W-:-:S04]  /*04e0*/  @!P2 IADD3 R0, PT, PT, R0, -R7, RZ ;  /* 0x800000070000a210 */ /* 0x000fc80007ffe0ff */
[----:B------:R-:W-:Y:S01]  /*04f0*/  ISETP.GE.U32.AND P0, PT, R0, R7, PT ;  /* 0x000000070000720c */ /* 0x000fe20003f06070 */
[----:B------:R-:W-:Y:S01]  /*0500*/  IMAD R39, R2, 0x60, R5 ;  /* 0x0000006002277824 */ /* 0x000fe200078e0205 */
[--C-:B------:R-:W-:Y:S01]  /*0510*/  SHF.R.U32.HI R2, RZ, 0x2, R33.reuse ;  /* 0x00000002ff027819 */ /* 0x100fe20000011621 */
[----:B------:R-:W-:Y:S01]  /*0520*/  @!P2 VIADD R30, R30, 0x1 ;  /* 0x000000011e1ea836 */ /* 0x000fe20000000000 */
[----:B------:R-:W-:Y:S02]  /*0530*/  SHF.R.U32.HI R31, RZ, 0x5, R33 ;  /* 0x00000005ff1f7819 */ /* 0x000fe40000011621 */
[----:B---3--:R-:W-:-:S13]  /*0540*/  R2UR UR7, R8 ;  /* 0x00000000080772ca */ /* 0x008fda00000e0000 */
[----:B------:R-:W-:-:S04]  /*0550*/  UIADD3 UR4, UPT, UPT, UR7, 0x7, URZ ;  /* 0x0000000707047890 */ /* 0x000fc8000fffe0ff */
[----:B------:R-:W-:-:S04]  /*0560*/  USHF.R.S32.HI UR5, URZ, 0x1f, UR4 ;  /* 0x0000001fff057899 */ /* 0x000fc80008011404 */
[----:B------:R-:W-:Y:S01]  /*0570*/  ULEA.HI UR5, UR5, UR4, URZ, 0x3 ;  /* 0x0000000405057291 */ /* 0x000fe2000f8f18ff */
[----:B------:R-:W-:-:S03]  /*0580*/  @!P1 IMAD R4, R2, 0x4, R39 ;  /* 0x0000000402049824 */ /* 0x000fc600078e0227 */
[----:B------:R-:W-:Y:S01]  /*0590*/  USHF.R.S32.HI UR5, URZ, 0x3, UR5 ;  /* 0x00000003ff057899 */ /* 0x000fe20008011405 */
[----:B------:R-:W-:Y:S02]  /*05a0*/  LOP3.LUT R0, R11, R6, RZ, 0x3c, !PT ;  /* 0x000000060b007212 */ /* 0x000fe400078e3cff */
[----:B------:R-:W-:Y:S02]  /*05b0*/  @P0 IADD3 R30, PT, PT, R30, 0x1, RZ ;  /* 0x000000011e1e0810 */ /* 0x000fe40007ffe0ff */
[----:B------:R-:W-:Y:S02]  /*05c0*/  ISETP.GE.AND P3, PT, R0, RZ, PT ;  /* 0x000000ff0000720c */ /* 0x000fe40003f66270 */
[----:B------:R-:W-:Y:S01]  /*05d0*/  ISETP.GE.AND P0, PT, R31, UR5, PT ;  /* 0x000000051f007c0c */ /* 0x000fe2000bf06270 */
[----:B--2---:R0:W-:Y:S01]  /*05e0*/  @!P1 STS [R4], R9 ;  /* 0x0000000904009388 */ /* 0x0041e20000000800 */
[----:B------:R-:W-:Y:S01]  /*05f0*/  BAR.SYNC.DEFER_BLOCKING 0x0 ;  /* 0x0000000000007b1d */ /* 0x000fe20000010000 */
[----:B------:R-:W-:Y:S01]  /*0600*/  ISETP.NE.AND P1, PT, R6, RZ, PT ;  /* 0x000000ff0600720c */ /* 0x000fe20003f25270 */
[----:B------:R-:W-:-:S07]  /*0610*/  UIMAD UR4, UR10, UR6, URZ ;  /* 0x000000060a0472a4 */ /* 0x000fce000f8e02ff */
[----:B------:R-:W-:Y:S01]  /*0620*/  @!P3 IMAD.MOV R30, RZ, RZ, -R30 ;  /* 0x000000ffff1eb224 */ /* 0x000fe200078e0a1e */
[----:B------:R-:W-:Y:S01]  /*0630*/  BSSY B0, `(.L_x_18983) ;  /* 0x000011c000007945 */ /* 0x000fe20003800000 */
[----:B------:R-:W-:-:S03]  /*0640*/  IMAD.MOV.U32 R51, RZ, RZ, -0x800001 ;  /* 0xff7fffffff337424 */ /* 0x000fc600078e00ff */
[----:B------:R-:W-:Y:S01]  /*0650*/  @!P1 LOP3.LUT R30, RZ, R6, RZ, 0x33, !PT ;  /* 0x00000006ff1e9212 */ /* 0x000fe200078e33ff */
[----:B0-----:R-:W-:Y:S06]  /*0660*/  @P0 BRA `(.L_x_18984) ;  /* 0x0000001000600947 */ /* 0x001fec0003800000 */
[----:B------:R-:W0:Y:S01]  /*0670*/  LDCU.64 UR12, c[0x0][0x3a8] ;  /* 0x00007500ff0c77ac */ /* 0x000e220008000a00 */
[----:B------:R-:W-:Y:S01]  /*0680*/  SHF.R.U32.HI R20, RZ, 0x3, R33 ;  /* 0x00000003ff147819 */ /* 0x000fe20000011621 */
[----:B------:R-:W-:Y:S01]  /*0690*/  IMAD.MOV.U32 R21, RZ, RZ, RZ ;  /* 0x000000ffff157224 */ /* 0x000fe200078e00ff */
[----:B------:R-:W-:Y:S01]  /*06a0*/  MOV R17, UR4 ;  /* 0x0000000400117c02 */ /* 0x000fe20008000f00 */
[----:B------:R-:W-:Y:S01]  /*06b0*/  VIADD R3, R3, 0x1a0 ;  /* 0x000001a003037836 */ /* 0x000fe20000000000 */
[----:B------:R-:W-:Y:S01]  /*06c0*/  LOP3.LUT R20, R20, 0x7c, RZ, 0xc0, !PT ;  /* 0x0000007c14147812 */ /* 0x000fe200078ec0ff */
[----:B------:R-:W1:Y:S01]  /*06d0*/  LDS.128 R12, [R39+0x30] ;  /* 0x00003000270c7984 */ /* 0x000e620000000c00 */
[----:B------:R-:W2:Y:S01]  /*06e0*/  LDCU UR6, c[0x0][0x3d0] ;  /* 0x00007a00ff0677ac */ /* 0x000ea20008000800 */
[----:B------:R-:W-:Y:S01]  /*06f0*/  LOP3.LUT R2, R2, 0x7, RZ, 0xc0, !PT ;  /* 0x0000000702027812 */ /* 0x000fe200078ec0ff */
[----:B------:R-:W-:Y:S01]  /*0700*/  IMAD.SHL.U32 R55, R33, 0x2, RZ ;  /* 0x0000000221377824 */ /* 0x000fe200078e00ff */
[----:B------:R-:W-:Y:S01]  /*0710*/  LEA R3, R16, R3, 0x18 ;  /* 0x0000000310037211 */ /* 0x000fe200078ec0ff */
[----:B------:R-:W-:Y:S01]  /*0720*/  IMAD.WIDE R20, R17, 0x4, R20 ;  /* 0x0000000411147825 */ /* 0x000fe200078e0214 */
[----:B------:R-:W3:Y:S01]  /*0730*/  LDS.128 R24, [R39] ;  /* 0x0000000027187984 */ /* 0x000ee20000000c00 */
[----:B------:R-:W-:-:S02]  /*0740*/  LOP3.LUT R0, R33, 0x3fc, RZ, 0xc0, !PT ;  /* 0x000003fc21007812 */ /* 0x000fc400078ec0ff */
[----:B------:R-:W-:Y:S01]  /*0750*/  LEA R2, R31, R2, 0x3 ;  /* 0x000000021f027211 */ /* 0x000fe200078e18ff */
[----:B------:R-:W4:Y:S01]  /*0760*/  LDS.128 R4, [R39+0x10] ;  /* 0x0000100027047984 */ /* 0x000f220000000c00 */
[----:B------:R-:W-:Y:S01]  /*0770*/  LOP3.LUT R57, R55, 0x38, RZ, 0xc0, !PT ;  /* 0x0000003837397812 */ /* 0x000fe200078ec0ff */
[----:B------:R-:W-:Y:S01]  /*0780*/  IMAD.MOV.U32 R51, RZ, RZ, -0x800001 ;  /* 0xff7fffffff337424 */ /* 0x000fe200078e00ff */
[----:B0-----:R-:W-:Y:S01]  /*0790*/  IADD3 R28, P0, PT, R20, UR12, RZ ;  /* 0x0000000c141c7c10 */ /* 0x001fe2000ff1e0ff */
[----:B------:R-:W0:Y:S01]  /*07a0*/  LDS.128 R8, [R39+0x20] ;  /* 0x0000200027087984 */ /* 0x000e220000000c00 */
[----:B------:R-:W-:Y:S01]  /*07b0*/  IADD3 R0, PT, PT, R0, R3, RZ ;  /* 0x0000000300007210 */ /* 0x000fe20007ffe0ff */
[----:B------:R-:W-:Y:S01]  /*07c0*/  VIADD R54, R2, -UR7 ;  /* 0x8000000702367c36 */ /* 0x000fe20008000000 */
[----:B------:R-:W-:Y:S01]  /*07d0*/  IADD3.X R29, PT, PT, R21, UR13, RZ, P0, !PT ;  /* 0x0000000d151d7c10 */ /* 0x000fe200087fe4ff */
[----:B------:R-:W0:Y:S01]  /*07e0*/  LDS.128 R16, [R39+0x40] ;  /* 0x0000400027107984 */ /* 0x000e220000000c00 */
[----:B--2---:R-:W-:Y:S01]  /*07f0*/  IMAD R62, R30, UR6, RZ ;  /* 0x000000061e3e7c24 */ /* 0x004fe2000f8e02ff */
[----:B-----5:R-:W-:Y:S01]  /*0800*/  FSETP.NEU.FTZ.AND P0, PT, R32, RZ, PT ;  /* 0x000000ff2000720b */ /* 0x020fe20003f1d000 */
[----:B------:R-:W-:Y:S01]  /*0810*/  VIADD R53, R2, 0x1 ;  /* 0x0000000102357836 */ /* 0x000fe20000000000 */
[----:B------:R-:W2:Y:S01]  /*0820*/  LDS.128 R20, [R39+0x50] ;  /* 0x0000500027147984 */ /* 0x000ea20000000c00 */
[----:B------:R-:W-:-:S02]  /*0830*/  LOP3.LUT R55, R55, 0x6, RZ, 0xc0, !PT ;  /* 0x0000000637377812 */ /* 0x000fc400078ec0ff */
[----:B------:R-:W-:Y:S02]  /*0840*/  IADD3 R2, P1, PT, R62, R57, RZ ;  /* 0x000000393e027210 */ /* 0x000fe40007f3e0ff */
[C---:B-1----:R-:W-:Y:S01]  /*0850*/  PRMT R49, R14.reuse, 0x7632, R49 ;  /* 0x000076320e317816 */ /* 0x042fe20000000031 */
[C---:B------:R-:W-:Y:S01]  /*0860*/  IMAD.U32 R44, R15.reuse, 0x10000, RZ ;  /* 0x000100000f2c7824 */ /* 0x040fe200078e00ff */
[----:B------:R-:W-:Y:S02]  /*0870*/  SHF.L.U32 R42, R14, 0x10, RZ ;  /* 0x000000100e2a7819 */ /* 0x000fe400000006ff */
[----:B------:R-:W-:Y:S01]  /*0880*/  PRMT R14, R15, 0x7632, R14 ;  /* 0x000076320f0e7816 */ /* 0x000fe2000000000e */
[----:B------:R-:W-:Y:S01]  /*0890*/  IMAD.U32 R49, R49, 0x10000, RZ ;  /* 0x0001000031317824 */ /* 0x000fe200078e00ff */
[C---:B---3--:R-:W-:Y:S01]  /*08a0*/  PRMT R3, R24.reuse, 0x7632, R3 ;  /* 0x0000763218037816 */ /* 0x048fe20000000003 */
[----:B------:R-:W-:Y:S01]  /*08b0*/  IMAD.U32 R24, R24, 0x10000, RZ ;  /* 0x0001000018187824 */ /* 0x000fe200078e00ff */
[C---:B------:R-:W-:Y:S01]  /*08c0*/  PRMT R34, R25.reuse, 0x7632, R34 ;  /* 0x0000763219227816 */ /* 0x040fe20000000022 */
        /* <DEDUP_REMOVED lines=65> */
.L_x_18986:
        /* <DEDUP_REMOVED lines=22> */
[----:B------:R-:W-:Y:S02]  /*0e40*/  IMAD.U32 R72, R72, 0x10000, RZ ;  /* 0x0001000048487824 */ /* 0x000fe400078e00ff */
[----:B------:R-:W-:Y:S01]  /*0e50*/  FMUL.FTZ R74, R34, R73 ;  /* 0x00000049224a7220 */ /* 0x000fe20000410000 */
[C---:B----4-:R-:W-:Y:S01]  /*0e60*/  PRMT R73, R70.reuse, 0x7632, R73 ;  /* 0x0000763246497816 */ /* 0x050fe20000000049 */
[----:B------:R-:W-:Y:S02]  /*0e70*/  IMAD.U32 R70, R70, 0x10000, RZ ;  /* 0x0001000046467824 */ /* 0x000fe400078e00ff */
[----:B------:R-:W-:Y:S01]  /*0e80*/  FFMA.FTZ R72, R57, R72, R74 ;  /* 0x0000004839487223 */ /* 0x000fe2000001004a */
[----:B------:R-:W-:Y:S01]  /*0e90*/  SHF.L.U32 R73, R73, 0x10, RZ ;  /* 0x0000001049497819 */ /* 0x000fe200000006ff */
[--C-:B------:R-:W-:Y:S01]  /*0ea0*/  FFMA.FTZ R74, R26, R70, R71.reuse ;  /* 0x000000461a4a7223 */ /* 0x100fe20000010047 */
[----:B-----5:R-:W-:Y:S01]  /*0eb0*/  PRMT R71, R69, 0x7632, R71 ;  /* 0x0000763245477816 */ /* 0x020fe20000000047 */
[----:B------:R-:W3:Y:S02]  /*0ec0*/  LDG.E.CONSTANT R70, desc[UR8][R14.64+0x480] ;  /* 0x000480080e467981 */ /* 0x000ee4000c1e9900 */
[----:B------:R-:W-:-:S02]  /*0ed0*/  FFMA.FTZ R73, R35, R73, R72 ;  /* 0x0000004923497223 */ /* 0x000fc40000010048 */
[----:B------:R-:W-:Y:S02]  /*0ee0*/  IMAD.U32 R71, R71, 0x10000, RZ ;  /* 0x0001000047477824 */ /* 0x000fe400078e00ff */
[----:B------:R-:W-:Y:S02]  /*0ef0*/  IMAD.U32 R69, R69, 0x10000, RZ ;  /* 0x0001000045457824 */ /* 0x000fe400078e00ff */
[----:B------:R-:W-:Y:S01]  /*0f00*/  FFMA.FTZ R72, R36, R71, R73 ;  /* 0x0000004724487223 */ /* 0x000fe20000010049 */
[C---:B------:R-:W-:Y:S01]  /*0f10*/  PRMT R71, R68.reuse, 0x7632, R71 ;  /* 0x0000763244477816 */ /* 0x040fe20000000047 */
[----:B------:R-:W-:Y:S02]  /*0f20*/  FFMA.FTZ R75, R27, R69, R74 ;  /* 0x000000451b4b7223 */ /* 0x000fe4000001004a */
[----:B------:R-:W4:Y:S02]  /*0f30*/  LDG.E.CONSTANT R69, desc[UR8][R14.64+0x500] ;  /* 0x000500080e457981 */ /* 0x000f24000c1e9900 */
[----:B------:R-:W-:Y:S01]  /*0f40*/  IMAD.U32 R71, R71, 0x10000, RZ ;  /* 0x0001000047477824 */ /* 0x000fe200078e00ff */
[----:B------:R-:W-:-:S03]  /*0f50*/  SHF.L.U32 R68, R68, 0x10, RZ ;  /* 0x0000001044447819 */ /* 0x000fc600000006ff */
[--C-:B------:R-:W-:Y:S01]  /*0f60*/  FFMA.FTZ R71, R37, R71, R72.reuse ;  /* 0x0000004725477223 */ /* 0x100fe20000010048 */
[C---:B------:R-:W-:Y:S01]  /*0f70*/  PRMT R72, R67.reuse, 0x7632, R72 ;  /* 0x0000763243487816 */ /* 0x040fe20000000048 */
[----:B------:R-:W-:Y:S01]  /*0f80*/  FFMA.FTZ R74, R4, R68, R75 ;  /* 0x00000044044a7223 */ /* 0x000fe2000001004b */
[----:B------:R-:W-:Y:S01]  /*0f90*/  IMAD.U32 R67, R67, 0x10000, RZ ;  /* 0x0001000043437824 */ /* 0x000fe200078e00ff */
[----:B------:R-:W5:Y:S01]  /*0fa0*/  LDG.E.CONSTANT R68, desc[UR8][R14.64+0x580] ;  /* 0x000580080e447981 */ /* 0x000f62000c1e9900 */
[----:B------:R-:W-:Y:S02]  /*0fb0*/  SHF.L.U32 R72, R72, 0x10, RZ ;  /* 0x0000001048487819 */ /* 0x000fe400000006ff */
[----:B------:R-:W-:Y:S02]  /*0fc0*/  FFMA.FTZ R73, R5, R67, R74 ;  /* 0x0000004305497223 */ /* 0x000fe4000001004a */
[----:B------:R-:W5:Y:S01]  /*0fd0*/  LDG.E.CONSTANT R67, desc[UR8][R14.64+0x600] ;  /* 0x000600080e437981 */ /* 0x000f62000c1e9900 */
[--C-:B------:R-:W-:Y:S01]  /*0fe0*/  FFMA.FTZ R72, R38, R72, R71.reuse ;  /* 0x0000004826487223 */ /* 0x100fe20000010047 */
[C---:B------:R-:W-:Y:S01]  /*0ff0*/  PRMT R71, R66.reuse, 0x7632, R71 ;  /* 0x0000763242477816 */ /* 0x040fe20000000047 */
[----:B------:R-:W-:-:S04]  /*1000*/  IMAD.U32 R66, R66, 0x10000, RZ ;  /* 0x0001000042427824 */ /* 0x000fc800078e00ff */
[----:B------:R-:W-:Y:S02]  /*1010*/  IMAD.U32 R71, R71, 0x10000, RZ ;  /* 0x0001000047477824 */ /* 0x000fe400078e00ff */
[----:B------:R-:W-:Y:S02]  /*1020*/  FFMA.FTZ R74, R6, R66, R73 ;  /* 0x00000042064a7223 */ /* 0x000fe40000010049 */
[----:B------:R-:W5:Y:S01]  /*1030*/  LDG.E.CONSTANT R66, desc[UR8][R14.64+0x680] ;  /* 0x000680080e427981 */ /* 0x000f62000c1e9900 */
[--C-:B------:R-:W-:Y:S01]  /*1040*/  FFMA.FTZ R71, R39, R71, R72.reuse ;  /* 0x0000004727477223 */ /* 0x100fe20000010048 */
[C---:B------:R-:W-:Y:S02]  /*1050*/  PRMT R72, R65.reuse, 0x7632, R72 ;  /* 0x0000763241487816 */ /* 0x040fe40000000048 */
[----:B------:R-:W-:-:S03]  /*1060*/  SHF.L.U32 R65, R65, 0x10, RZ ;  /* 0x0000001041417819 */ /* 0x000fc600000006ff */
[----:B------:R-:W-:Y:S02]  /*1070*/  IMAD.U32 R72, R72, 0x10000, RZ ;  /* 0x0001000048487824 */ /* 0x000fe400078e00ff */
[----:B------:R-:W-:Y:S02]  /*1080*/  FFMA.FTZ R65, R7, R65, R74 ;  /* 0x0000004107417223 */ /* 0x000fe4000001004a */
[----:B------:R-:W-:Y:S02]  /*1090*/  FFMA.FTZ R74, R40, R72, R71 ;  /* 0x00000048284a7223 */ /* 0x000fe40000010047 */
[----:B------:R-:W5:Y:S01]  /*10a0*/  LDG.E.CONSTANT R71, desc[UR8][R14.64+0x700] ;  /* 0x000700080e477981 */ /* 0x000f62000c1e9900 */
[----:B--2---:R-:W-:-:S04]  /*10b0*/  IMAD.U32 R72, R62, 0x10000, RZ ;  /* 0x000100003e487824 */ /* 0x004fc800078e00ff */
[----:B------:R-:W-:Y:S02]  /*10c0*/  FFMA.FTZ R72, R8, R72, R65 ;  /* 0x0000004808487223 */ /* 0x000fe40000010041 */
[----:B------:R-:W2:Y:S01]  /*10d0*/  LDG.E.CONSTANT R65, desc[UR8][R14.64+0x780] ;  /* 0x000780080e417981 */ /* 0x000ea2000c1e9900 */
[----:B------:R-:W-:-:S04]  /*10e0*/  PRMT R62, R62, 0x7632, R62 ;  /* 0x000076323e3e7816 */ /* 0x000fc8000000003e */
[----:B------:R-:W-:Y:S02]  /*10f0*/  SHF.L.U32 R62, R62, 0x10, RZ ;  /* 0x000000103e3e7819 */ /* 0x000fe400000006ff */
[C---:B---3--:R-:W-:Y:S01]  /*1100*/  PRMT R73, R70.reuse, 0x7632, R73 ;  /* 0x0000763246497816 */ /* 0x048fe20000000049 */
[----:B------:R-:W-:Y:S02]  /*1110*/  IMAD.U32 R70, R70, 0x10000, RZ ;  /* 0x0001000046467824 */ /* 0x000fe400078e00ff */
[----:B------:R-:W-:Y:S02]  /*1120*/  FFMA.FTZ R62, R41, R62, R74 ;  /* 0x0000003e293e7223 */ /* 0x000fe4000001004a */
[----:B------:R-:W3:Y:S01]  /*1130*/  LDG.E.CONSTANT R74, desc[UR8][R14.64+0xb80] ;  /* 0x000b80080e4a7981 */ /* 0x000ee2000c1e9900 */
[----:B------:R-:W-:Y:S01]  /*1140*/  FFMA.FTZ R75, R9, R70, R72 ;  /* 0x00000046094b7223 */ /* 0x000fe20000010048 */
[----:B------:R-:W-:Y:S01]  /*1150*/  IMAD.U32 R73, R73, 0x10000, RZ ;  /* 0x0001000049497824 */ /* 0x000fe200078e00ff */
[----:B----4-:R-:W-:-:S02]  /*1160*/  PRMT R70, R69, 0x7632, R70 ;  /* 0x0000763245467816 */ /* 0x010fc40000000046 */
[----:B------:R-:W-:Y:S01]  /*1170*/  SHF.L.U32 R69, R69, 0x10, RZ ;  /* 0x0000001045457819 */ /* 0x000fe200000006ff */
[----:B------:R-:W-:Y:S02]  /*1180*/  FFMA.FTZ R62, R43, R73, R62 ;  /* 0x000000492b3e7223 */ /* 0x000fe4000001003e */
[----:B------:R-:W-:Y:S02]  /*1190*/  IMAD.U32 R70, R70, 0x10000, RZ ;  /* 0x0001000046467824 */ /* 0x000fe400078e00ff */
[----:B------:R-:W-:Y:S02]  /*11a0*/  FFMA.FTZ R72, R10, R69, R75 ;  /* 0x000000450a487223 */ /* 0x000fe4000001004b */
[----:B------:R-:W-:Y:S01]  /*11b0*/  FFMA.FTZ R69, R45, R70, R62 ;  /* 0x000000462d457223 */ /* 0x000fe2000001003e */
[C---:B-----5:R-:W-:Y:S01]  /*11c0*/  PRMT R70, R68.reuse, 0x7632, R70 ;  /* 0x0000763244467816 */ /* 0x060fe20000000046 */
[----:B------:R-:W-:Y:S01]  /*11d0*/  IMAD.U32 R68, R68, 0x10000, RZ ;  /* 0x0001000044447824 */ /* 0x000fe200078e00ff */
[----:B------:R-:W4:Y:S02]  /*11e0*/  LDG.E.CONSTANT R62, desc[UR8][R14.64+0x800] ;  /* 0x000800080e3e7981 */ /* 0x000f24000c1e9900 */
[----:B------:R-:W-:Y:S01]  /*11f0*/  SHF.L.U32 R70, R70, 0x10, RZ ;  /* 0x0000001046467819 */ /* 0x000fe200000006ff */
[----:B------:R-:W-:Y:S01]  /*1200*/  FFMA.FTZ R73, R11, R68, R72 ;  /* 0x000000440b497223 */ /* 0x000fe20000010048 */
[----:B------:R-:W-:-:S03]  /*1210*/  PRMT R68, R67, 0x7632, R68 ;  /* 0x0000763243447816 */ /* 0x000fc60000000044 */
[----:B------:R-:W-:Y:S01]  /*1220*/  FFMA.FTZ R70, R46, R70, R69 ;  /* 0x000000462e467223 */ /* 0x000fe20000010045 */
[----:B------:R-:W-:Y:S02]  /*1230*/  IMAD.U32 R69, R67, 0x10000, RZ ;  /* 0x0001000043457824 */ /* 0x000fe400078e00ff */
[----:B------:R-:W-:Y:S01]  /*1240*/  IMAD.U32 R68, R68, 0x10000, RZ ;  /* 0x0001000044447824 */ /* 0x000fe200078e00ff */
[----:B------:R-:W5:Y:S01]  /*1250*/  LDG.E.CONSTANT R67, desc[UR8][R14.64+0x880] ;  /* 0x000880080e437981 */ /* 0x000f62000c1e9900 */
[----:B------:R-:W-:Y:S02]  /*1260*/  FFMA.FTZ R72, R12, R69, R73 ;  /* 0x000000450c487223 */ /* 0x000fe40000010049 */
[----:B------:R-:W-:Y:S01]  /*1270*/  FFMA.FTZ R69, R47, R68, R70 ;  /* 0x000000442f457223 */ /* 0x000fe20000010046 */
[C---:B------:R-:W-:Y:S02]  /*1280*/  PRMT R68, R66.reuse, 0x7632, R68 ;  /* 0x0000763242447816 */ /* 0x040fe40000000044 */
[----:B------:R-:W-:-:S02]  /*1290*/  SHF.L.U32 R70, R66, 0x10, RZ ;  /* 0x0000001042467819 */ /* 0x000fc400000006ff */
[----:B------:R-:W3:Y:S01]  /*12a0*/  LDG.E.CONSTANT R66, desc[UR8][R14.64+0x900] ;  /* 0x000900080e427981 */ /* 0x000ee2000c1e9900 */
[----:B------:R-:W-:Y:S02]  /*12b0*/  IMAD.U32 R68, R68, 0x10000, RZ ;  /* 0x0001000044447824 */ /* 0x000fe400078e00ff */
[----:B------:R-:W-:Y:S02]  /*12c0*/  FFMA.FTZ R73, R13, R70, R72 ;  /* 0x000000460d497223 */ /* 0x000fe40000010048 */
[--C-:B------:R-:W-:Y:S01]  /*12d0*/  FFMA.FTZ R70, R48, R68, R69.reuse ;  /* 0x0000004430467223 */ /* 0x100fe20000010045 */
[----:B------:R-:W3:Y:S01]  /*12e0*/  LDG.E.CONSTANT R72, desc[UR8][R14.64+0xa80] ;  /* 0x000a80080e487981 */ /* 0x000ee2000c1e9900 */
[----:B------:R-:W-:-:S03]  /*12f0*/  PRMT R69, R71, 0x7632, R69 ;  /* 0x0000763247457816 */ /* 0x000fc60000000045 */
[----:B------:R-:W3:Y:S01]  /*1300*/  LDG.E.CONSTANT R68, desc[UR8][R14.64+0x980] ;  /* 0x000980080e447981 */ /* 0x000ee2000c1e9900 */
[----:B------:R-:W-:Y:S01]  /*1310*/  SHF.L.U32 R69, R69, 0x10, RZ ;  /* 0x0000001045457819 */ /* 0x000fe200000006ff */
[----:B------:R-:W-:-:S04]  /*1320*/  IMAD.U32 R71, R71, 0x10000, RZ ;  /* 0x0001000047477824 */ /* 0x000fc800078e00ff */
[----:B------:R-:W-:Y:S02]  /*1330*/  FFMA.FTZ R70, R49, R69, R70 ;  /* 0x0000004531467223 */ /* 0x000fe40000010046 */
[----:B------:R-:W3:Y:S01]  /*1340*/  LDG.E.CONSTANT R69, desc[UR8][R14.64+0xa00] ;  /* 0x000a00080e457981 */ /* 0x000ee2000c1e9900 */
[----:B------:R-:W-:Y:S01]  /*1350*/  FFMA.FTZ R73, R42, R71, R73 ;  /* 0x000000472a497223 */ /* 0x000fe20000010049 */
[----:B--2---:R-:W-:-:S04]  /*1360*/  IMAD.U32 R71, R65, 0x10000, RZ ;  /* 0x0001000041477824 */ /* 0x004fc800078e00ff */
[----:B------:R-:W-:Y:S02]  /*1370*/  FFMA.FTZ R73, R44, R71, R73 ;  /* 0x000000472c497223 */ /* 0x000fe40000010049 */
[----:B------:R3:W2:Y:S01]  /*1380*/  LDG.E.CONSTANT R71, desc[UR8][R14.64+0xb00] ;  /* 0x000b00080e477981 */ /* 0x0006a2000c1e9900 */
[----:B------:R-:W-:-:S05]  /*1390*/  PRMT R65, R65, 0x7632, R65 ;  /* 0x0000763241417816 */ /* 0x000fca0000000041 */
[----:B------:R-:W-:-:S04]  /*13a0*/  IMAD.U32 R65, R65, 0x10000, RZ ;  /* 0x0001000041417824 */ /* 0x000fc800078e00ff */
[--C-:B------:R-:W-:Y:S01]  /*13b0*/  FFMA.FTZ R65, R63, R65, R70.reuse ;  /* 0x000000413f417223 */ /* 0x100fe20000010046 */
[----:B----4-:R-:W-:-:S05]  /*13c0*/  PRMT R70, R62, 0x7632, R70 ;  /* 0x000076323e467816 */ /* 0x010fca0000000046 */
[----:B------:R-:W-:Y:S01]  /*13d0*/  IMAD.U32 R70, R70, 0x10000, RZ ;  /* 0x0001000046467824 */ /* 0x000fe200078e00ff */
[----:B------:R-:W-:-:S03]  /*13e0*/  SHF.L.U32 R62, R62, 0x10, RZ ;  /* 0x000000103e3e7819 */ /* 0x000fc600000006ff */
[----:B------:R-:W-:Y:S01]  /*13f0*/  FFMA.FTZ R65, R64, R70, R65 ;  /* 0x0000004640417223 */ /* 0x000fe20000010041 */
[----:B-----5:R-:W-:Y:S01]  /*1400*/  PRMT R70, R67, 0x7632, R70 ;  /* 0x0000763243467816 */ /* 0x020fe20000000046 */
[----:B------:R-:W-:-:S03]  /*1410*/  FFMA.FTZ R62, R16, R62, R73 ;  /* 0x0000003e103e7223 */ /* 0x000fc60000010049 */
[----:B------:R-:W-:Y:S01]  /*1420*/  SHF.L.U32 R70, R70, 0x10, RZ ;  /* 0x0000001046467819 */ /* 0x000fe200000006ff */
[----:B------:R-:W-:Y:S01]  /*1430*/  IMAD.U32 R67, R67, 0x10000, RZ ;  /* 0x0001000043437824 */ /* 0x000fe200078e00ff */
[----:B---3--:R-:W-:-:S03]  /*1440*/  PRMT R14, R66, 0x7632, R14 ;  /* 0x00007632420e7816 */ /* 0x008fc6000000000e */
[----:B------:R-:W-:Y:S01]  /*1450*/  FFMA.FTZ R65, R50, R70, R65 ;  /* 0x0000004632417223 */ /* 0x000fe20000010041 */
[----:B------:R-:W-:Y:S01]  /*1460*/  FFMA.FTZ R67, R17, R67, R62 ;  /* 0x0000004311437223 */ /* 0x000fe2000001003e */
[----:B------:R-:W-:Y:S02]  /*1470*/  IMAD.U32 R66, R66, 0x10000, RZ ;  /* 0x0001000042427824 */ /* 0x000fe400078e00ff */
[----:B------:R-:W-:Y:S02]  /*1480*/  IMAD.U32 R14, R14, 0x10000, RZ ;  /* 0x000100000e0e7824 */ /* 0x000fe400078e00ff */
[----:B------:R-:W-:Y:S02]  /*1490*/  FFMA.FTZ R66, R18, R66, R67 ;  /* 0x0000004212427223 */ /* 0x000fe40000010043 */
[----:B------:R-:W-:Y:S01]  /*14a0*/  FFMA.FTZ R65, R52, R14, R65 ;  /* 0x0000000e34417223 */ /* 0x000fe20000010041 */
[C---:B------:R-:W-:Y:S02]  /*14b0*/  SHF.L.U32 R14, R68.reuse, 0x10, RZ ;  /* 0x00000010440e7819 */ /* 0x040fe400000006ff */
[----:B------:R-:W-:-:S03]  /*14c0*/  PRMT R68, R68, 0x7632, R68 ;  /* 0x0000763244447816 */ /* 0x000fc60000000044 */
[----:B------:R-:W-:Y:S01]  /*14d0*/  FFMA.FTZ R15, R19, R14, R66 ;  /* 0x0000000e130f7223 */ /* 0x000fe20000010042 */
[C---:B------:R-:W-:Y:S01]  /*14e0*/  PRMT R14, R69.reuse, 0x7632, R14 ;  /* 0x00007632450e7816 */ /* 0x040fe2000000000e */
[----:B------:R-:W-:Y:S02]  /*14f0*/  IMAD.U32 R69, R69, 0x10000, RZ ;  /* 0x0001000045457824 */ /* 0x000fe400078e00ff */
[----:B------:R-:W-:Y:S01]  /*1500*/  IMAD.U32 R68, R68, 0x10000, RZ ;  /* 0x0001000044447824 */ /* 0x000fe200078e00ff */
[----:B------:R-:W-:Y:S01]  /*1510*/  SHF.L.U32 R14, R14, 0x10, RZ ;  /* 0x000000100e0e7819 */ /* 0x000fe200000006ff */
[--C-:B------:R-:W-:Y:S01]  /*1520*/  FFMA.FTZ R62, R20, R69, R15.reuse ;  /* 0x00000045143e7223 */ /* 0x100fe2000001000f */
[----:B------:R-:W-:Y:S01]  /*1530*/  PRMT R15, R72, 0x7632, R15 ;  /* 0x00007632480f7816 */ /* 0x000fe2000000000f */
[----:B------:R-:W-:Y:S01]  /*1540*/  FFMA.FTZ R65, R56, R68, R65 ;  /* 0x0000004438417223 */ /* 0x000fe20000010041 */
[----:B------:R-:W-:-:S03]  /*1550*/  IMAD.U32 R72, R72, 0x10000, RZ ;  /* 0x0001000048487824 */ /* 0x000fc600078e00ff */
[----:B------:R-:W-:Y:S01]  /*1560*/  FFMA.FTZ R14, R58, R14, R65 ;  /* 0x0000000e3a0e7223 */ /* 0x000fe20000010041 */
[----:B------:R-:W-:Y:S02]  /*1570*/  IMAD.U32 R15, R15, 0x10000, RZ ;  /* 0x000100000f0f7824 */ /* 0x000fe400078e00ff */
[--C-:B------:R-:W-:Y:S01]  /*1580*/  FFMA.FTZ R65, R21, R72, R62.reuse ;  /* 0x0000004815417223 */ /* 0x100fe2000001003e */
[C---:B------:R-:W-:Y:S01]  /*1590*/  PRMT R62, R74.reuse, 0x7632, R62 ;  /* 0x000076324a3e7816 */ /* 0x040fe2000000003e */
[----:B------:R-:W-:Y:S01]  /*15a0*/  FFMA.FTZ R15, R59, R15, R14 ;  /* 0x0000000f3b0f7223 */ /* 0x000fe2000001000e */
[----:B------:R-:W-:Y:S02]  /*15b0*/  IMAD.U32 R74, R74, 0x10000, RZ ;  /* 0x000100004a4a7824 */ /* 0x000fe400078e00ff */
[----:B------:R-:W-:Y:S01]  /*15c0*/  SHF.L.U32 R62, R62, 0x10, RZ ;  /* 0x000000103e3e7819 */ /* 0x000fe200000006ff */
[----:B------:R-:W-:Y:S01]  /*15d0*/  UMOV UR6, 0xffffffff ;  /* 0xffffffff00067882 */ /* 0x000fe20000000000 */
[----:B--2---:R-:W-:-:S02]  /*15e0*/  PRMT R66, R71, 0x7632, R66 ;  /* 0x0000763247427816 */ /* 0x004fc40000000042 */
[----:B------:R-:W-:-:S03]  /*15f0*/  SHF.L.U32 R71, R71, 0x10, RZ ;  /* 0x0000001047477819 */ /* 0x000fc600000006ff */
[----:B------:R-:W-:Y:S02]  /*1600*/  IMAD.U32 R66, R66, 0x10000, RZ ;  /* 0x0001000042427824 */ /* 0x000fe400078e00ff */
[----:B------:R-:W-:Y:S02]  /*1610*/  FFMA.FTZ R14, R22, R71, R65 ;  /* 0x00000047160e7223 */ /* 0x000fe40000010041 */
        /* <DEDUP_REMOVED lines=8> */
.L_x_19030:
[C---:B------:R-:W-:Y:S01]  /*16a0*/  VIADD R14, R54.reuse, 0x1 ;  /* 0x00000001360e7836 */ /* 0x040fe20000000000 */
[----:B------:R-:W-:Y:S01]  /*16b0*/  LOP3.LUT P2, RZ, R33, 0x3, RZ, 0xc0, !PT ;  /* 0x0000000321ff7812 */ /* 0x000fe2000784c0ff */
[----:B-1----:R-:W-:Y:S01]  /*16c0*/  FADD.FTZ R62, R15, R62 ;  /* 0x0000003e0f3e7221 */ /* 0x002fe20000010000 */
[----:B------:R-:W-:Y:S01]  /*16d0*/  IADD3 R31, PT, PT, R31, 0x4, RZ ;  /* 0x000000041f1f7810 */ /* 0x000fe20007ffe0ff */
[----:B------:R-:W-:Y:S01]  /*16e0*/  VIADD R54, R54, 0x20 ;  /* 0x0000002036367836 */ /* 0x000fe20000000000 */
[----:B------:R-:W-:-:S05]  /*16f0*/  I2FP.F32.S32 R65, R14 ;  /* 0x0000000e00417245 */ /* 0x000fca0000201400 */
[----:B------:R-:W-:-:S04]  /*1700*/  FMUL.FTZ R65, R65, R32 ;  /* 0x0000002041417220 */ /* 0x000fc80000410000 */
[----:B------:R-:W-:Y:S01]  /*1710*/  @!P2 VIADD R14, R53, 0xffffffff ;  /* 0xffffffff350ea836 */ /* 0x000fe20000000000 */
[----:B------:R-:W-:Y:S02]  /*1720*/  FSEL R65, R65, RZ, P0 ;  /* 0x000000ff41417208 */ /* 0x000fe40000000000 */
[----:B------:R-:W-:Y:S02]  /*1730*/  IADD3 R53, PT, PT, R53, 0x20, RZ ;  /* 0x0000002035357810 */ /* 0x000fe40007ffe0ff */
[----:B------:R-:W-:Y:S01]  /*1740*/  @!P2 ISETP.GE.AND P1, PT, R14, UR7, PT ;  /* 0x000000070e00ac0c */ /* 0x000fe2000bf26270 */
[----:B------:R-:W-:Y:S01]  /*1750*/  FFMA.FTZ R62, R62, UR16, R65 ;  /* 0x000000103e3e7c23 */ /* 0x000fe20008010041 */
[----:B------:R-:W-:-:S04]  /*1760*/  ISETP.GE.OR P3, PT, R14, UR7, P2 ;  /* 0x000000070e007c0c */ /* 0x000fc80009766670 */
[----:B0-----:R-:W-:Y:S02]  /*1770*/  @!P2 FSEL R15, R62, RZ, !P1 ;  /* 0x000000ff3e0fa208 */ /* 0x001fe40004800000 */
[----:B------:R-:W-:-:S03]  /*1780*/  ISETP.GE.AND P1, PT, R31, UR5, PT ;  /* 0x000000051f007c0c */ /* 0x000fc6000bf26270 */
[----:B------:R0:W-:Y:S01]  /*1790*/  @!P2 STS [R0], R15 ;  /* 0x0000000f0000a388 */ /* 0x0001e20000000800 */
[----:B------:R-:W-:-:S03]  /*17a0*/  IADD3 R28, P2, PT, R28, 0x10, RZ ;  /* 0x000000101c1c7810 */ /* 0x000fc60007f5e0ff */
[----:B------:R-:W-:Y:S02]  /*17b0*/  @!P3 FMNMX.FTZ R51, R51, R62, !PT ;  /* 0x0000003e3333b209 */ /* 0x000fe40007810000 */
[----:B------:R-:W-:Y:S02]  /*17c0*/  IMAD.X R29, RZ, RZ, R29, P2 ;  /* 0x000000ffff1d7224 */ /* 0x000fe400010e061d */
[----:B0-----:R-:W-:Y:S02]  /*17d0*/  VIADD R0, R0, 0x80 ;  /* 0x0000008000007836 */ /* 0x001fe40000000000 */
[----:B------:R-:W-:Y:S05]  /*17e0*/  @!P1 BRA `(.L_x_18986) ;  /* 0xfffffff4003c9947 */ /* 0x000fea000383ffff */
.L_x_18984:
[----:B------:R-:W-:Y:S05]  /*17f0*/  BSYNC B0 ;  /* 0x0000000000007941 */ /* 0x000fea0003800000 */
.L_x_18983:
[----:B------:R-:W-:Y:S01]  /*1800*/  UIADD3 UR6, UPT, UPT, UR7, 0x7, URZ ;  /* 0x0000000707067890 */ /* 0x000fe2000fffe0ff */
[----:B------:R-:W0:Y:S01]  /*1810*/  S2R R2, SR_CgaCtaId ;  /* 0x0000000000027919 */ /* 0x000e220000008800 */
[----:B------:R-:W-:Y:S02]  /*1820*/  SHF.R.U32.HI R0, RZ, 0x5, R33 ;  /* 0x00000005ff007819 */ /* 0x000fe40000011621 */
[----:B------:R-:W-:Y:S01]  /*1830*/  USHF.R.S32.HI UR12, URZ, 0x1f, UR6 ;  /* 0x0000001fff0c7899 */ /* 0x000fe20008011406 */
[----:B------:R-:W-:-:S05]  /*1840*/  MOV R4, 0x400 ;  /* 0x0000040000047802 */ /* 0x000fca0000000f00 */
[----:B------:R-:W-:-:S05]  /*1850*/  IMAD.U32 R12, RZ, RZ, UR12 ;  /* 0x0000000cff0c7e24 */ /* 0x000fca000f8e00ff */
[----:B------:R-:W-:Y:S01]  /*1860*/  LEA.HI R12, R12, UR6, RZ, 0x3 ;  /* 0x000000060c0c7c11 */ /* 0x000fe2000f8f18ff */
[----:B------:R-:W-:-:S03]  /*1870*/  UMOV UR6, 0xffffffff ;  /* 0xffffffff00067882 */ /* 0x000fc60000000000 */
[----:B------:R-:W-:Y:S05]  /*1880*/  BRA.DIV UR6, `(.L_x_18987) ;  /* 0x0000003a06bc7947 */ /* 0x000fea000b800000 */
[----:B------:R-:W1:Y:S02]  /*1890*/  SHFL.BFLY PT, R6, R51, 0x10, 0x1f ;  /* 0x0e001f0033067f89 */ /* 0x000e6400000e0000 */
[----:B-1----:R-:W-:-:S05]  /*18a0*/  FMNMX.FTZ R6, R6, R51, !PT ;  /* 0x0000003306067209 */ /* 0x002fca0007810000 */
[----:B------:R-:W1:Y:S02]  /*18b0*/  SHFL.BFLY PT, R3, R6, 0x8, 0x1f ;  /* 0x0d001f0006037f89 */ /* 0x000e6400000e0000 */
[----:B-1----:R-:W-:-:S05]  /*18c0*/  FMNMX.FTZ R5, R6, R3, !PT ;  /* 0x0000000306057209 */ /* 0x002fca0007810000 */
[----:B------:R1:W2:Y:S02]  /*18d0*/  SHFL.BFLY PT, R8, R5, 0x4, 0x1f ;  /* 0x0c801f0005087f89 */ /* 0x0002a400000e0000 */
.L_x_19035:
[----:B------:R-:W-:Y:S01]  /*18e0*/  IADD3 R7, PT, PT, R4, 0x180, RZ ;  /* 0x0000018004077810 */ /* 0x000fe20007ffe0ff */
[----:B------:R-:W-:Y:S05]  /*18f0*/  WARPSYNC.ALL ;  /* 0x0000000000007948 */ /* 0x000fea0003800000 */
[----:B------:R-:W-:Y:S02]  /*1900*/  LOP3.LUT P0, R3, R33, 0x1f, RZ, 0xc0, !PT ;  /* 0x0000001f21037812 */ /* 0x000fe4000780c0ff */
[----:B0-----:R-:W-:Y:S02]  /*1910*/  LEA R7, R2, R7, 0x18 ;  /* 0x0000000702077211 */ /* 0x001fe400078ec0ff */
[----:B--2---:R-:W-:-:S03]  /*1920*/  FMNMX.FTZ R8, R5, R8, !PT ;  /* 0x0000000805087209 */ /* 0x004fc60007810000 */
[----:B-1----:R-:W-:-:S06]  /*1930*/  IMAD R5, R0, 0x4, R7 ;  /* 0x0000000400057824 */ /* 0x002fcc00078e0207 */
        /* <DEDUP_REMOVED lines=8> */
[----:B0-----:R-:W-:Y:S01]  /*19c0*/  FMNMX.FTZ R11, R9, R10, !PT ;  /* 0x0000000a090b7209 */ /* 0x001fe20007810000 */
[----:B------:R-:W-:-:S04]  /*19d0*/  IMAD.MOV.U32 R9, RZ, RZ, RZ ;  /* 0x000000ffff097224 */ /* 0x000fc800078e00ff */
[----:B------:R-:W0:Y:S02]  /*19e0*/  SHFL.BFLY PT, R6, R11, 0x1, 0x1f ;  /* 0x0c201f000b067f89 */ /* 0x000e2400000e0000 */
[----:B0-----:R-:W-:Y:S02]  /*19f0*/  FMNMX.FTZ R8, R11, R6, !PT ;  /* 0x000000060b087209 */ /* 0x001fe40007810000 */
[----:B------:R-:W-:-:S04]  /*1a00*/  LOP3.LUT R6, R12, 0xfffffff8, RZ, 0xc0, !PT ;  /* 0xfffffff80c067812 */ /* 0x000fc800078ec0ff */
        /* <DEDUP_REMOVED lines=21> */
.L_x_18992:
        /* <DEDUP_REMOVED lines=11> */
.L_x_18991:
[----:B------:R-:W-:Y:S05]  /*1c10*/  BSYNC.RECONVERGENT B1 ;  /* 0x0000000000017941 */ /* 0x000fea0003800200 */
.L_x_18990:
        /* <DEDUP_REMOVED lines=12> */
.L_x_18995:
        /* <DEDUP_REMOVED lines=100> */
.L_x_18994:
[----:B------:R-:W-:Y:S05]  /*2320*/  BSYNC.RECONVERGENT B1 ;  /* 0x0000000000017941 */ /* 0x000fea0003800200 */
.L_x_18993:
        /* <DEDUP_REMOVED lines=55> */
.L_x_18997:
[----:B------:R-:W-:Y:S05]  /*26a0*/  BSYNC.RECONVERGENT B1 ;  /* 0x0000000000017941 */ /* 0x000fea0003800200 */
.L_x_18996:
        /* <DEDUP_REMOVED lines=26> */
.L_x_18989:
[----:B------:R-:W-:Y:S05]  /*2850*/  BSYNC.RECONVERGENT B0 ;  /* 0x0000000000007941 */ /* 0x000fea0003800200 */
.L_x_18988:
        /* <DEDUP_REMOVED lines=40> */
.L_x_19002:
[----:B------:R-:W0:Y:S01]  /*2ae0*/  LDS R8, [R9] ;  /* 0x0000000009087984 */ /* 0x000e220000000800 */
[----:B------:R-:W-:-:S04]  /*2af0*/  IADD3 R10, PT, PT, R10, 0x1, RZ ;  /* 0x000000010a0a7810 */ /* 0x000fc80007ffe0ff */
[----:B------:R-:W-:Y:S01]  /*2b00*/  ISETP.NE.AND P0, PT, R10, RZ, PT ;  /* 0x000000ff0a00720c */ /* 0x000fe20003f05270 */
[----:B0-----:R-:W-:-:S05]  /*2b10*/  FMUL.FTZ R8, R8, R5 ;  /* 0x0000000508087220 */ /* 0x001fca0000410000 */
[----:B------:R0:W-:Y:S02]  /*2b20*/  STS [R9], R8 ;  /* 0x0000000809007388 */ /* 0x0001e40000000800 */
[----:B0-----:R-:W-:-:S05]  /*2b30*/  VIADD R9, R9, 0x200 ;  /* 0x0000020009097836 */ /* 0x001fca0000000000 */
[----:B------:R-:W-:Y:S05]  /*2b40*/  @P0 BRA `(.L_x_19002) ;  /* 0xfffffffc00e40947 */ /* 0x000fea000383ffff */
.L_x_19001:
[----:B------:R-:W-:Y:S05]  /*2b50*/  BSYNC.RECONVERGENT B1 ;  /* 0x0000000000017941 */ /* 0x000fea0003800200 */
.L_x_19000:
        /* <DEDUP_REMOVED lines=12> */
.L_x_19005:
        /* <DEDUP_REMOVED lines=52> */
.L_x_19004:
[----:B------:R-:W-:Y:S05]  /*2f60*/  BSYNC.RECONVERGENT B1 ;  /* 0x0000000000017941 */ /* 0x000fea0003800200 */
.L_x_19003:
        /* <DEDUP_REMOVED lines=31> */
.L_x_19007:
[----:B------:R-:W-:Y:S05]  /*3160*/  BSYNC.RECONVERGENT B1 ;  /* 0x0000000000017941 */ /* 0x000fea0003800200 */
.L_x_19006:
        /* <DEDUP_REMOVED lines=14> */
.L_x_18999:
[----:B------:R-:W-:Y:S05]  /*3250*/  BSYNC.RECONVERGENT B0 ;  /* 0x0000000000007941 */ /* 0x000fea0003800200 */
.L_x_18998:
[----:B------:R-:W-:Y:S01]  /*3260*/  BAR.SYNC.DEFER_BLOCKING 0x0 ;  /* 0x0000000000007b1d */ /* 0x000fe20000010000 */
[----:B------:R-:W-:Y:S02]  /*3270*/  ISETP.GE.AND P0, PT, R0, UR5, PT ;  /* 0x0000000500007c0c */ /* 0x000fe4000bf06270 */
[----:B------:R-:W-:Y:S02]  /*3280*/  CS2R R16, SRZ ;  /* 0x0000000000107805 */ /* 0x000fe4000001ff00 */
[----:B------:R-:W-:Y:S02]  /*3290*/  CS2R R12, SRZ ;  /* 0x00000000000c7805 */ /* 0x000fe4000001ff00 */
[----:B------:R-:W-:Y:S01]  /*32a0*/  CS2R R14, SRZ ;  /* 0x00000000000e7805 */ /* 0x000fe2000001ff00 */
[----:B------:R-:W2:Y:S01]  /*32b0*/  LDCU UR11, c[0x0][0x3cc] ;  /* 0x00007980ff0b77ac */ /* 0x000ea20008000800 */
[----:B------:R-:W-:Y:S01]  /*32c0*/  BSSY.RECONVERGENT B0, `(.L_x_19008) ;  /* 0x00001a1000007945 */ /* 0x000fe20003800200 */
[----:B------:R-:W3:Y:S04]  /*32d0*/  LDCU.64 UR12, c[0x0][0x398] ;  /* 0x00007300ff0c77ac */ /* 0x000ee80008000a00 */
[----:B------:R-:W-:Y:S05]  /*32e0*/  @P0 BRA `(.L_x_19009) ;  /* 0x0000001800780947 */ /* 0x000fea0003800000 */
[----:B------:R-:W-:Y:S01]  /*32f0*/  SHF.R.U32.HI R6, RZ, 0x3, R33 ;  /* 0x00000003ff067819 */ /* 0x000fe20000011621 */
[----:B------:R-:W4:Y:S01]  /*3300*/  LDCU UR6, c[0x0][0x3d0] ;  /* 0x00007a00ff0677ac */ /* 0x000f220008000800 */
[----:B01----:R-:W-:Y:S01]  /*3310*/  MOV R5, UR4 ;  /* 0x0000000400057c02 */ /* 0x003fe20008000f00 */
[----:B------:R-:W-:Y:S01]  /*3320*/  IMAD.MOV.U32 R7, RZ, RZ, RZ ;  /* 0x000000ffff077224 */ /* 0x000fe200078e00ff */
[----:B------:R-:W-:Y:S01]  /*3330*/  LOP3.LUT R6, R6, 0x7c, RZ, 0xc0, !PT ;  /* 0x0000007c06067812 */ /* 0x000fe200078ec0ff */
[----:B------:R-:W0:Y:S01]  /*3340*/  LDCU.64 UR14, c[0x0][0x3a8] ;  /* 0x00007500ff0e77ac */ /* 0x000e220008000a00 */
[----:B------:R-:W-:Y:S02]  /*3350*/  HFMA2 R17, -RZ, RZ, 0, 0 ;  /* 0x00000000ff117431 */ /* 0x000fe400000001ff */
[C---:B------:R-:W-:Y:S01]  /*3360*/  VIADD R50, R0.reuse, -UR5 ;  /* 0x8000000500327c36 */ /* 0x040fe20008000000 */
[----:B------:R-:W-:Y:S01]  /*3370*/  LEA R51, R0, 0x3, 0x3 ;  /* 0x0000000300337811 */ /* 0x000fe200078e18ff */
[----:B------:R-:W-:-:S04]  /*3380*/  IMAD.WIDE R6, R5, 0x4, R6 ;  /* 0x0000000405067825 */ /* 0x000fc800078e0206 */
[----:B------:R-:W-:-:S05]  /*3390*/  VIADD R5, R4, 0x1a0 ;  /* 0x000001a004057836 */ /* 0x000fca0000000000 */
[----:B------:R-:W-:Y:S01]  /*33a0*/  LEA R5, R2, R5, 0x18 ;  /* 0x0000000502057211 */ /* 0x000fe200078ec0ff */
[----:B----4-:R-:W-:Y:S01]  /*33b0*/  IMAD R30, R30, UR6, RZ ;  /* 0x000000061e1e7c24 */ /* 0x010fe2000f8e02ff */
[----:B------:R-:W-:Y:S02]  /*33c0*/  IADD3 R2, PT, PT, R0, 0x1, RZ ;  /* 0x0000000100027810 */ /* 0x000fe40007ffe0ff */
[----:B0-----:R-:W-:Y:S01]  /*33d0*/  IADD3 R18, P0, PT, R6, UR14, RZ ;  /* 0x0000000e06127c10 */ /* 0x001fe2000ff1e0ff */
[----:B------:R-:W-:Y:S01]  /*33e0*/  IMAD R22, R0, 0x20, R5 ;  /* 0x0000002000167824 */ /* 0x000fe200078e0205 */
[----:B------:R-:W-:Y:S02]  /*33f0*/  SHF.R.S32.HI R31, RZ, 0x1f, R30 ;  /* 0x0000001fff1f7819 */ /* 0x000fe4000001141e */
[----:B------:R-:W-:Y:S01]  /*3400*/  IADD3.X R19, PT, PT, R7, UR15, RZ, P0, !PT ;  /* 0x0000000f07137c10 */ /* 0x000fe200087fe4ff */
[----:B------:R-:W-:-:S08]  /*3410*/  VIADD R22, R22, 0x10 ;  /* 0x0000001016167836 */ /* 0x000fd00000000000 */
.L_x_19022:
[----:B------:R-:W2:Y:S04]  /*3420*/  LDG.E.CONSTANT R5, desc[UR8][R18.64] ;  /* 0x0000000812057981 */ /* 0x000ea8000c1e9900 */
[----:B------:R-:W0:Y:S01]  /*3430*/  LDS.128 R8, [R22] ;  /* 0x0000000016087984 */ /* 0x000e220000000c00 */
[----:B------:R-:W-:Y:S01]  /*3440*/  BSSY.RECONVERGENT B1, `(.L_x_19010) ;  /* 0x0000044000017945 */ /* 0x000fe20003800200 */
[----:B0-----:R-:W-:Y:S01]  /*3450*/  F2FP.BF16.F32.PACK_AB R52, R11, R10 ;  /* 0x0000000a0b34723e */ /* 0x001fe200000010ff */
[----:B--2---:R-:W-:-:S03]  /*3460*/  IMAD.WIDE R4, R5, UR11, R30 ;  /* 0x0000000b05047c25 */ /* 0x004fc6000f8e021e */
[----:B------:R-:W-:-:S05]  /*3470*/  LEA R4, P0, R3, R4, 0x3 ;  /* 0x0000000403047211 */ /* 0x000fca00078018ff */
        /* <DEDUP_REMOVED lines=64> */
.L_x_19011:
[----:B------:R-:W-:Y:S05]  /*3880*/  BSYNC.RECONVERGENT B1 ;  /* 0x0000000000017941 */ /* 0x000fea0003800200 */
.L_x_19010:
        /* <DEDUP_REMOVED lines=57> */
.L_x_19013:
[----:B------:R-:W-:Y:S05]  /*3c20*/  BSYNC.RECONVERGENT B1 ;  /* 0x0000000000017941 */ /* 0x000fea0003800200 */
.L_x_19012:
        /* <DEDUP_REMOVED lines=11> */
[----:B------:R-:W-:Y:S02]  /*3ce0*/  SHF.L.U32 R10, R10, 0x10, RZ ;  /* 0x000000100a0a7819 */ /* 0x000fe400000006ff */
[----:B------:R-:W-:Y:S01]  /*3cf0*/  SHF.L.U32 R21, R21, 0x10, RZ ;  /* 0x0000001015157819 */ /* 0x000fe200000006ff */
[----:B------:R-:W-:Y:S02]  /*3d00*/  IMAD.U32 R43, R20, 0x10000, RZ ;  /* 0x00010000142b7824 */ /* 0x000fe400078e00ff */
[----:B------:R-:W-:Y:S01]  /*3d10*/  FADD.FTZ R11, R9, R10 ;  /* 0x0000000a090b7221 */ /* 0x000fe20000010000 */
[----:B------:R-:W-:Y:S01]  /*3d20*/  PRMT R9, R44, 0x7610, R9 ;  /* 0x000076102c097816 */ /* 0x000fe20000000009 */
[----:B------:R-:W-:-:S02]  /*3d30*/  IMAD.U32 R20, R41, 0x10000, RZ ;  /* 0x0001000029147824 */ /* 0x000fc400078e00ff */
        /* <DEDUP_REMOVED lines=37> */
.L_x_19015:
[----:B------:R-:W-:Y:S05]  /*3f90*/  BSYNC.RECONVERGENT B1 ;  /* 0x0000000000017941 */ /* 0x000fea0003800200 */
.L_x_19014:
        /* <DEDUP_REMOVED lines=31> */
[----:B------:R-:W-:Y:S01]  /*4190*/  VIADD R41, R51, 0x4 ;  /* 0x0000000433297836 */ /* 0x000fe20000000000 */
[----:B------:R-:W-:Y:S02]  /*41a0*/  ISETP.GE.AND P1, PT, R37, UR7, PT ;  /* 0x0000000725007c0c */ /* 0x000fe4000bf26270 */
[----:B------:R-:W-:Y:S02]  /*41b0*/  ISETP.GE.AND P5, PT, R38, UR7, PT ;  /* 0x0000000726007c0c */ /* 0x000fe4000bfa6270 */
[----:B------:R-:W-:-:S02]  /*41c0*/  ISETP.GE.AND P6, PT, R51, UR7, PT ;  /* 0x0000000733007c0c */ /* 0x000fc4000bfc6270 */
[----:B------:R-:W-:Y:S02]  /*41d0*/  PRMT R37, R36, 0x7632, R37 ;  /* 0x0000763224257816 */ /* 0x000fe40000000025 */
[----:B------:R-:W-:Y:S02]  /*41e0*/  IADD3 R38, PT, PT, R51, -0x2, RZ ;  /* 0xfffffffe33267810 */ /* 0x000fe40007ffe0ff */
[----:B------:R-:W-:Y:S02]  /*41f0*/  ISETP.GE.AND P3, PT, R42, UR7, PT ;  /* 0x000000072a007c0c */ /* 0x000fe4000bf66270 */
[----:B------:R-:W-:Y:S02]  /*4200*/  ISETP.GE.AND P2, PT, R41, UR7, PT ;  /* 0x0000000729007c0c */ /* 0x000fe4000bf46270 */
[----:B------:R-:W-:Y:S02]  /*4210*/  SEL R41, R36, RZ, !P1 ;  /* 0x000000ff24297207 */ /* 0x000fe40004800000 */
[----:B------:R-:W-:-:S02]  /*4220*/  SEL R42, R37, RZ, !P6 ;  /* 0x000000ff252a7207 */ /* 0x000fc40007000000 */
[----:B------:R-:W-:Y:S02]  /*4230*/  ISETP.GE.AND P1, PT, R38, UR7, PT ;  /* 0x0000000726007c0c */ /* 0x000fe4000bf26270 */
[----:B------:R-:W-:Y:S02]  /*4240*/  PRMT R37, R23, 0x7632, R37 ;  /* 0x0000763217257816 */ /* 0x000fe40000000025 */
[----:B------:R-:W-:Y:S02]  /*4250*/  PRMT R38, R24, 0x7632, R38 ;  /* 0x0000763218267816 */ /* 0x000fe40000000026 */
[----:B------:R-:W-:Y:S02]  /*4260*/  ISETP.GE.AND P6, PT, R6, UR7, PT ;  /* 0x0000000706007c0c */ /* 0x000fe4000bfc6270 */
        /* <DEDUP_REMOVED lines=11> */
.L_x_19017:
[----:B------:R-:W-:Y:S05]  /*4320*/  BSYNC.RECONVERGENT B1 ;  /* 0x0000000000017941 */ /* 0x000fea0003800200 */
.L_x_19016:
        /* <DEDUP_REMOVED lines=20> */
[C---:B------:R-:W-:Y:S02]  /*4470*/  PRMT R40, R26.reuse, 0x7632, R40 ;  /* 0x000076321a287816 */ /* 0x040fe40000000028 */
[----:B------:R-:W-:Y:S02]  /*4480*/  IADD3 R43, PT, PT, R51, 0x3, RZ ;  /* 0x00000003332b7810 */ /* 0x000fe40007ffe0ff */
[----:B------:R-:W-:Y:S02]  /*4490*/  ISETP.GE.AND P2, PT, R41, UR7, PT ;  /* 0x0000000729007c0c */ /* 0x000fe4000bf46270 */
[----:B------:R-:W-:Y:S02]  /*44a0*/  SEL R41, R26, RZ, !P1 ;  /* 0x000000ff1a297207 */ /* 0x000fe40004800000 */
[----:B------:R-:W-:Y:S02]  /*44b0*/  ISETP.GE.AND P1, PT, R42, UR7, PT ;  /* 0x000000072a007c0c */ /* 0x000fe4000bf26270 */
[----:B------:R-:W-:-:S02]  /*44c0*/  SEL R42, R40, RZ, !P6 ;  /* 0x000000ff282a7207 */ /* 0x000fc40007000000 */
[----:B------:R-:W-:Y:S02]  /*44d0*/  ISETP.GE.AND P3, PT, R43, UR7, PT ;  /* 0x000000072b007c0c */ /* 0x000fe4000bf66270 */
[----:B------:R-:W-:Y:S02]  /*44e0*/  PRMT R40, R27, 0x7632, R40 ;  /* 0x000076321b287816 */ /* 0x000fe40000000028 */
[----:B------:R-:W-:Y:S02]  /*44f0*/  ISETP.GE.AND P6, PT, R6, UR7, PT ;  /* 0x0000000706007c0c */ /* 0x000fe4000bfc6270 */
        /* <DEDUP_REMOVED lines=12> */
.L_x_19019:
[----:B------:R-:W-:Y:S05]  /*45c0*/  BSYNC.RECONVERGENT B1 ;  /* 0x0000000000017941 */ /* 0x000fea0003800200 */
.L_x_19018:
[----:B------:R-:W-:Y:S01]  /*45d0*/  SHF.L.U32 R37, R37, 0x10, RZ ;  /* 0x0000001025257819 */ /* 0x000fe200000006ff */
[----:B------:R-:W-:Y:S02]  /*45e0*/  IMAD.U32 R36, R36, 0x10000, RZ ;  /* 0x0001000024247824 */ /* 0x000fe400078e00ff */
[----:B------:R-:W-:Y:S01]  /*45f0*/  HMUL2.BF16_V2 R26, R5, R26 ;  /* 0x0000001a051a7232 */ /* 0x000fe20000200000 */
[----:B------:R-:W-:Y:S01]  /*4600*/  SHF.L.U32 R40, R23, 0x10, RZ ;  /* 0x0000001017287819 */ /* 0x000fe200000006ff */
[----:B------:R-:W-:Y:S02]  /*4610*/  HFMA2.BF16_V2 R23, R4, R25, -RZ ;  /* 0x0000001904177231 */ /* 0x000fe400003000ff */
[--C-:B------:R-:W-:Y:S01]  /*4620*/  FADD.FTZ R36, R36, R37.reuse ;  /* 0x0000002524247221 */ /* 0x100fe20000010000 */
        /* <DEDUP_REMOVED lines=45> */
[----:B------:R-:W-:Y:S02]  /*4900*/  ISETP.GE.AND P6, PT, R6, UR7, PT ;  /* 0x0000000706007c0c */ /* 0x000fe4000bfc6270 */
[----:B------:R-:W-:Y:S01]  /*4910*/  ISETP.GE.AND P5, PT, R9, UR7, PT ;  /* 0x0000000709007c0c */ /* 0x000fe2000bfa6270 */
[C---:B------:R-:W-:Y:S01]  /*4920*/  VIADD R9, R51.reuse, 0x1 ;  /* 0x0000000133097836 */ /* 0x040fe20000000000 */
[----:B------:R-:W-:Y:S02]  /*4930*/  ISETP.GE.AND P4, PT, R10, UR7, PT ;  /* 0x000000070a007c0c */ /* 0x000fe4000bf86270 */
[C---:B------:R-:W-:Y:S02]  /*4940*/  IADD3 R6, PT, PT, R51.reuse, 0x4, RZ ;  /* 0x0000000433067810 */ /* 0x040fe40007ffe0ff */
[----:B------:R-:W-:-:S02]  /*4950*/  IADD3 R10, PT, PT, R51, 0x2, RZ ;  /* 0x00000002330a7810 */ /* 0x000fc40007ffe0ff */
[----:B------:R-:W-:Y:S02]  /*4960*/  ISETP.GE.AND P0, PT, R6, UR7, PT ;  /* 0x0000000706007c0c */ /* 0x000fe4000bf06270 */
[----:B------:R-:W-:Y:S02]  /*4970*/  ISETP.GE.AND P3, PT, R9, UR7, PT ;  /* 0x0000000709007c0c */ /* 0x000fe4000bf66270 */
[----:B------:R-:W-:Y:S02]  /*4980*/  ISETP.GE.AND P2, PT, R10, UR7, PT ;  /* 0x000000070a007c0c */ /* 0x000fe4000bf46270 */
[----:B------:R-:W-:Y:S02]  /*4990*/  SEL R6, R29, RZ, !P6 ;  /* 0x000000ff1d067207 */ /* 0x000fe40007000000 */
[----:B------:R-:W-:Y:S02]  /*49a0*/  ISETP.GE.AND P1, PT, R11, UR7, PT ;  /* 0x000000070b007c0c */ /* 0x000fe4000bf26270 */
[----:B------:R-:W-:-:S02]  /*49b0*/  ISETP.GE.AND P6, PT, R51, UR7, PT ;  /* 0x0000000733007c0c */ /* 0x000fc4000bfc6270 */
        /* <DEDUP_REMOVED lines=15> */
.L_x_19021:
[----:B------:R-:W-:Y:S05]  /*4ab0*/  BSYNC.RECONVERGENT B1 ;  /* 0x0000000000017941 */ /* 0x000fea0003800200 */
.L_x_19020:
        /* <DEDUP_REMOVED lines=33> */
.L_x_19009:
[----:B--23--:R-:W-:Y:S05]  /*4cd0*/  BSYNC.RECONVERGENT B0 ;  /* 0x0000000000007941 */ /* 0x00cfea0003800200 */
.L_x_19008:
[----:B------:R-:W2:Y:S08]  /*4ce0*/  S2UR UR5, SR_CgaCtaId ;  /* 0x00000000000579c3 */ /* 0x000eb00000008800 */
[----:B------:R-:W-:Y:S01]  /*4cf0*/  BAR.SYNC.DEFER_BLOCKING 0x0 ;  /* 0x0000000000007b1d */ /* 0x000fe20000010000 */
[C---:B------:R-:W-:Y:S01]  /*4d00*/  LOP3.LUT R2, R33.reuse, 0x3c0, RZ, 0xc0, !PT ;  /* 0x000003c021027812 */ /* 0x040fe200078ec0ff */
[----:B------:R-:W-:Y:S01]  /*4d10*/  IMAD R0, R0, 0xc0, R3 ;  /* 0x000000c000007824 */ /* 0x000fe200078e0203 */
[----:B------:R-:W-:-:S02]  /*4d20*/  ISETP.GT.U32.AND P1, PT, R33, 0x3f, PT ;  /* 0x0000003f2100780c */ /* 0x000fc40003f24070 */
[----:B------:R-:W-:Y:S01]  /*4d30*/  ISETP.NE.AND P0, PT, R2, 0x40, PT ;  /* 0x000000400200780c */ /* 0x000fe20003f05270 */
[----:B------:R-:W-:Y:S01]  /*4d40*/  UMOV UR4, 0x400 ;  /* 0x0000040000047882 */ /* 0x000fe20000000000 */
[C---:B------:R-:W-:Y:S01]  /*4d50*/  LOP3.LUT R2, R33.reuse, 0x3e0, RZ, 0xc0, !PT ;  /* 0x000003e021027812 */ /* 0x040fe200078ec0ff */
[----:B------:R-:W-:Y:S01]  /*4d60*/  UIADD3 UR4, UPT, UPT, UR4, 0x1a0, URZ ;  /* 0x000001a004047890 */ /* 0x000fe2000fffe0ff */
[----:B------:R-:W-:Y:S01]  /*4d70*/  BSSY.RECONVERGENT B0, `(.L_x_19023) ;  /* 0x0000019000007945 */ /* 0x000fe20003800200 */
[----:B------:R-:W-:Y:S02]  /*4d80*/  ISETP.GT.U32.AND P3, PT, R33, 0x1f, PT ;  /* 0x0000001f2100780c */ /* 0x000fe40003f64070 */
[----:B------:R-:W-:Y:S01]  /*4d90*/  ISETP.NE.AND P2, PT, R2, 0x20, PT ;  /* 0x000000200200780c */ /* 0x000fe20003f45270 */
[----:B--2---:R-:W-:-:S06]  /*4da0*/  ULEA UR4, UR5, UR4, 0x18 ;  /* 0x0000000405047291 */ /* 0x004fcc000f8ec0ff */
        /* <DEDUP_REMOVED lines=9> */
[----:B------:R-:W2:Y:S04]  /*4e40*/  LDS R2, [R0] ;  /* 0x0000000000027984 */ /* 0x000ea80000000800 */
[----:B01----:R-:W0:Y:S04]  /*4e50*/  LDS R5, [R0+0x80] ;  /* 0x0000800000057984 */ /* 0x003e280000000800 */
[----:B------:R-:W1:Y:S04]  /*4e60*/  LDS R4, [R0+0x100] ;  /* 0x0001000000047984 */ /* 0x000e680000000800 */
[----:B------:R-:W3:Y:S04]  /*4e70*/  LDS R7, [R0+0x180] ;  /* 0x0001800000077984 */ /* 0x000ee80000000800 */
[----:B------:R-:W4:Y:S04]  /*4e80*/  LDS R6, [R0+0x200] ;  /* 0x0002000000067984 */ /* 0x000f280000000800 */
[----:B------:R-:W4:Y:S01]  /*4e90*/  LDS R9, [R0+0x280] ;  /* 0x0002800000097984 */ /* 0x000f220000000800 */
[----:B--2---:R-:W-:Y:S01]  /*4ea0*/  FADD.FTZ R17, R17, R2 ;  /* 0x0000000211117221 */ /* 0x004fe20000010000 */
[----:B0-----:R-:W-:Y:S01]  /*4eb0*/  FADD.FTZ R12, R12, R5 ;  /* 0x000000050c0c7221 */ /* 0x001fe20000010000 */
[----:B-1----:R-:W-:Y:S01]  /*4ec0*/  FADD.FTZ R13, R13, R4 ;  /* 0x000000040d0d7221 */ /* 0x002fe20000010000 */
[----:B---3--:R-:W-:Y:S01]  /*4ed0*/  FADD.FTZ R14, R14, R7 ;  /* 0x000000070e0e7221 */ /* 0x008fe20000010000 */
[----:B----4-:R-:W-:Y:S01]  /*4ee0*/  FADD.FTZ R15, R15, R6 ;  /* 0x000000060f0f7221 */ /* 0x010fe20000010000 */
[----:B------:R-:W-:-:S07]  /*4ef0*/  FADD.FTZ R16, R16, R9 ;  /* 0x0000000910107221 */ /* 0x000fce0000010000 */
.L_x_19024:
[----:B------:R-:W-:Y:S05]  /*4f00*/  BSYNC.RECONVERGENT B0 ;  /* 0x0000000000007941 */ /* 0x000fea0003800200 */
.L_x_19023:
        /* <DEDUP_REMOVED lines=13> */
[----:B------:R-:W4:Y:S04]  /*4fe0*/  LDS R7, [R0+0x180] ;  /* 0x0001800000077984 */ /* 0x000f280000000800 */
[----:B------:R-:W4:Y:S04]  /*4ff0*/  LDS R6, [R0+0x200] ;  /* 0x0002000000067984 */ /* 0x000f280000000800 */
[----:B------:R-:W4:Y:S01]  /*5000*/  LDS R9, [R0+0x280] ;  /* 0x0002800000097984 */ /* 0x000f220000000800 */
[----:B--23--:R-:W-:Y:S01]  /*5010*/  FADD.FTZ R17, R17, R2 ;  /* 0x0000000211117221 */ /* 0x00cfe20000010000 */
[----:B0-----:R-:W-:Y:S01]  /*5020*/  FADD.FTZ R12, R12, R5 ;  /* 0x000000050c0c7221 */ /* 0x001fe20000010000 */
[----:B-1----:R-:W-:Y:S01]  /*5030*/  FADD.FTZ R13, R13, R4 ;  /* 0x000000040d0d7221 */ /* 0x002fe20000010000 */
[----:B----4-:R-:W-:Y:S01]  /*5040*/  FADD.FTZ R14, R14, R7 ;  /* 0x000000070e0e7221 */ /* 0x010fe20000010000 */
[----:B------:R-:W-:Y:S01]  /*5050*/  FADD.FTZ R15, R15, R6 ;  /* 0x000000060f0f7221 */ /* 0x000fe20000010000 */
[----:B------:R-:W-:-:S07]  /*5060*/  FADD.FTZ R16, R16, R9 ;  /* 0x0000000910107221 */ /* 0x000fce0000010000 */
.L_x_19026:
[----:B------:R-:W-:Y:S05]  /*5070*/  BSYNC.RECONVERGENT B0 ;  /* 0x0000000000007941 */ /* 0x000fea0003800200 */
.L_x_19025:
[----:B------:R-:W-:Y:S06]  /*5080*/  BAR.SYNC.DEFER_BLOCKING 0x0 ;  /* 0x0000000000007b1d */ /* 0x000fec0000010000 */
[----:B------:R-:W-:Y:S05]  /*5090*/  @P3 EXIT ;  /* 0x000000000000394d */ /* 0x000fea0003800000 */
[----:B------:R-:W4:Y:S01]  /*50a0*/  S2UR UR7, SR_CTAID.X ;  /* 0x00000000000779c3 */ /* 0x000f220000002500 */
[----:B------:R-:W4:Y:S01]  /*50b0*/  LDCU UR4, c[0x0][0x370] ;  /* 0x00006e00ff0477ac */ /* 0x000f220008000800 */
[----:B--23--:R-:W-:Y:S02]  /*50c0*/  F2FP.BF16.F32.PACK_AB R12, R12, R17 ;  /* 0x000000110c0c723e */ /* 0x00cfe400000010ff */
[----:B------:R-:W-:Y:S01]  /*50d0*/  F2FP.BF16.F32.PACK_AB R15, R16, R15 ;  /* 0x0000000f100f723e */ /* 0x000fe200000010ff */
[----:B------:R-:W2:Y:S01]  /*50e0*/  LDCU UR5, c[0x0][0x378] ;  /* 0x00006f00ff0577ac */ /* 0x000ea20008000800 */
[----:B------:R-:W-:Y:S02]  /*50f0*/  F2FP.BF16.F32.PACK_AB R13, R14, R13 ;  /* 0x0000000d0e0d723e */ /* 0x000fe400000010ff */
[----:B------:R-:W3:Y:S01]  /*5100*/  S2UR UR6, SR_CTAID.Z ;  /* 0x00000000000679c3 */ /* 0x000ee20000002700 */
[----:B------:R-:W3:Y:S01]  /*5110*/  LDCU.64 UR12, c[0x0][0x380] ;  /* 0x00007000ff0c77ac */ /* 0x000ee20008000a00 */
[----:B------:R-:W-:-:S02]  /*5120*/  PRMT R4, R13, 0x7632, R4 ;  /* 0x000076320d047816 */ /* 0x000fc40000000004 */
[----:B01----:R-:W-:Y:S01]  /*5130*/  PRMT R5, R15, 0x7632, R5 ;  /* 0x000076320f057816 */ /* 0x003fe20000000005 */
[----:B----4-:R-:W-:-:S04]  /*5140*/  UIMAD UR4, UR10, UR4, UR7 ;  /* 0x000000040a0472a4 */ /* 0x010fc8000f8e0207 */
[----:B--2---:R-:W-:Y:S02]  /*5150*/  UIMAD UR4, UR4, UR5, URZ ;  /* 0x00000005040472a4 */ /* 0x004fe4000f8e02ff */
[----:B---3--:R-:W-:Y:S02]  /*5160*/  UIMAD UR5, UR6, 0xc0, URZ ;  /* 0x000000c0060578a4 */ /* 0x008fe4000f8e02ff */
[----:B------:R-:W-:-:S04]  /*5170*/  UIMAD UR4, UR4, 0xc0, URZ ;  /* 0x000000c0040478a4 */ /* 0x000fc8000f8e02ff */
[----:B------:R-:W-:-:S04]  /*5180*/  UIADD3 UR5, UP0, UPT, UR4, UR5, URZ ;  /* 0x0000000504057290 */ /* 0x000fc8000ff1e0ff */
[----:B------:R-:W-:Y:S02]  /*5190*/  UIADD3.X UR4, UPT, UPT, URZ, URZ, URZ, UP0, !UPT ;  /* 0x000000ffff047290 */ /* 0x000fe400087fe4ff */
[----:B------:R-:W-:-:S04]  /*51a0*/  LOP3.LUT R3, R3, UR5, RZ, 0xfc, !PT ;  /* 0x0000000503037c12 */ /* 0x000fc8000f8efcff */
[----:B------:R-:W-:Y:S01]  /*51b0*/  IMAD.U32 R0, RZ, RZ, UR4 ;  /* 0x00000004ff007e24 */ /* 0x000fe2000f8e00ff */
[----:B------:R-:W-:-:S04]  /*51c0*/  LEA R2, P0, R3, UR12, 0x1 ;  /* 0x0000000c03027c11 */ /* 0x000fc8000f8008ff */
        /* <DEDUP_REMOVED lines=9> */
.L_x_18985:
[----:B------:R-:W-:Y:S01]  /*5260*/  BSSY B1, `(.L_x_19027) ;  /* 0x0000007000017945 */ /* 0x000fe20003800000 */
[----:B------:R-:W-:Y:S01]  /*5270*/  MOV R66, 0x2 ;  /* 0x0000000200427802 */ /* 0x000fe20000000f00 */
[----:B------:R-:W-:Y:S01]  /*5280*/  IMAD.MOV.U32 R67, RZ, RZ, 0x1f ;  /* 0x0000001fff437424 */ /* 0x000fe200078e00ff */
[----:B------:R-:W-:-:S07]  /*5290*/  MOV R65, 0xffffffff ;  /* 0xffffffff00417802 */ /* 0x000fce0000000f00 */
[----:B------:R-:W-:Y:S05]  /*52a0*/  WARPSYNC.COLLECTIVE R65, `(.L_x_19028) ;  /* 0x0000000041087348 */ /* 0x000fea0003c00000 */
[----:B------:R0:W1:Y:S02]  /*52b0*/  SHFL.BFLY P1, R62, R14, R66, R67 ;  /* 0x0c0000420e3e7389 */ /* 0x0000640000020043 */
[----:B01----:R-:W-:Y:S05]  /*52c0*/  ENDCOLLECTIVE ;  /* 0x000000000000791b */ /* 0x003fea0003800000 */
.L_x_19028:
[----:B------:R-:W-:Y:S05]  /*52d0*/  BSYNC B1 ;  /* 0x0000000000017941 */ /* 0x000fea0003800000 */
.L_x_19027:
        /* <DEDUP_REMOVED lines=9> */
.L_x_19029:
[----:B------:R-:W-:Y:S05]  /*5370*/  BRA `(.L_x_19030) ;  /* 0xffffffc000c87947 */ /* 0x000fea000383ffff */
.L_x_18987:
[----:B------:R-:W-:Y:S01]  /*5380*/  HFMA2 R67, -RZ, RZ, 0, 1.847743988037109375e-06 ;  /* 0x0000001fff437431 */ /* 0x000fe200000001ff */
[----:B------:R-:W-:Y:S01]  /*5390*/  BSSY B0, `(.L_x_19031) ;  /* 0x0000007000007945 */ /* 0x000fe20003800000 */
[----:B------:R-:W-:Y:S01]  /*53a0*/  MOV R14, R51 ;  /* 0x00000033000e7202 */ /* 0x000fe20000000f00 */
[----:B------:R-:W-:Y:S02]  /*53b0*/  IMAD.MOV.U32 R66, RZ, RZ, 0x10 ;  /* 0x00000010ff427424 */ /* 0x000fe400078e00ff */
[----:B------:R-:W-:-:S07]  /*53c0*/  IMAD.MOV.U32 R65, RZ, RZ, -0x1 ;  /* 0xffffffffff417424 */ /* 0x000fce00078e00ff */
[----:B0----5:R-:W-:Y:S05]  /*53d0*/  WARPSYNC.COLLECTIVE R65, `(.L_x_19032) ;  /* 0x0000000041087348 */ /* 0x021fea0003c00000 */
[----:B------:R1:W2:Y:S02]  /*53e0*/  SHFL.BFLY P1, R62, R14, R66, R67 ;  /* 0x0c0000420e3e7389 */ /* 0x0002a40000020043 */
[----:B012--5:R-:W-:Y:S05]  /*53f0*/  ENDCOLLECTIVE ;  /* 0x000000000000791b */ /* 0x027fea0003800000 */
.L_x_19032:
[----:B------:R-:W-:Y:S05]  /*5400*/  BSYNC B0 ;  /* 0x0000000000007941 */ /* 0x000fea0003800000 */
.L_x_19031:
        /* <DEDUP_REMOVED lines=9> */
.L_x_19033:
[----:B------:R-:W-:Y:S02]  /*54a0*/  IMAD.MOV.U32 R66, RZ, RZ, 0x4 ;  /* 0x00000004ff427424 */ /* 0x000fe400078e00ff */
[----:B------:R-:W-:-:S05]  /*54b0*/  IMAD.MOV.U32 R3, RZ, RZ, R62 ;  /* 0x000000ffff037224 */ /* 0x000fca00078e003e */
[----:B------:R-:W-:-:S04]  /*54c0*/  FMNMX.FTZ R5, R6, R3, !PT ;  /* 0x0000000306057209 */ /* 0x000fc80007810000 */
[----:B------:R-:W-:-:S07]  /*54d0*/  MOV R14, R5 ;  /* 0x00000005000e7202 */ /* 0x000fce0000000f00 */
[----:B------:R-:W-:Y:S05]  /*54e0*/  WARPSYNC.COLLECTIVE R65, `(.L_x_19034) ;  /* 0x0000000041087348 */ /* 0x000fea0003c00000 */
[----:B------:R0:W1:Y:S02]  /*54f0*/  SHFL.BFLY P1, R62, R14, R66, R67 ;  /* 0x0c0000420e3e7389 */ /* 0x0000640000020043 */
[----:B01----:R-:W-:Y:S05]  /*5500*/  ENDCOLLECTIVE ;  /* 0x000000000000791b */ /* 0x003fea0003800000 */
.L_x_19034:
[----:B------:R-:W-:Y:S01]  /*5510*/  MOV R8, R62 ;  /* 0x0000003e00087202 */ /* 0x000fe20000000f00 */
[----:B------:R-:W-:Y:S06]  /*5520*/  BRA `(.L_x_19035) ;  /* 0xffffffc000ec7947 */ /* 0x000fec000383ffff */
.L_x_19036:
        /* <DEDUP_REMOVED lines=13> */
.L_x_25933:


//--------------------- .text._ZN4vllm25paged_attention_v1_kernelI13__nv_bfloat16S1_Li128ELi8ELi128ELNS_18Fp8KVCacheDataTypeE0ELb0EEEvPT_PKS3_PKT0_S9_ifPKiSB_iPKfiiiSD_SD_iiiii --------------------------
	.section	.text._ZN4vllm25paged_attention_v1_kernelI13__nv_bfloat16S1_Li128ELi8ELi128ELNS_18Fp8KVCacheDataTypeE0ELb0EEEvPT_PKS3_PKT0_S9_ifPKiSB_iPKfiiiSD_SD_iiiii,"ax",@progbits
	.align	128
        .global         _ZN4vllm25paged_attention_v1_kernelI13__nv_bfloat16S1_Li128ELi8ELi128ELNS_18Fp8KVCacheDataTypeE0ELb0EEEvPT_PKS3_PKT0_S9_ifPKiSB_iPKfiiiSD_SD_iiiii
        .type           _ZN4vllm25paged_attention_v1_kernelI13__nv_bfloat16S1_Li128ELi8ELi128ELNS_18Fp8KVCacheDataTypeE0ELb0EEEvPT_PKS3_PKT0_S9_ifPKiSB_iPKfiiiSD_SD_iiiii,@function
        .size           _ZN4vllm25paged_attention_v1_kernelI13__nv_bfloat16S1_Li128ELi8ELi128ELNS_18Fp8KVCacheDataTypeE0ELb0EEEvPT_PKS3_PKT0_S9_ifPKiSB_iPKfiiiSD_SD_iiiii,(.L_x_25934 - _ZN4vllm25paged_attention_v1_kernelI13__nv_bfloat16S1_Li128ELi8ELi128ELNS_18Fp8KVCacheDataTypeE0ELb0EEEvPT_PKS3_PKT0_S9_ifPKiSB_iPKfiiiSD_SD_iiiii)
        .other          _ZN4vllm25paged_attention_v1_kernelI13__nv_bfloat16S1_Li128ELi8ELi128ELNS_18Fp8KVCacheDataTypeE0ELb0EEEvPT_PKS3_PKT0_S9_ifPKiSB_iPKfiiiSD_SD_iiiii,@"STO_CUDA_ENTRY STV_DEFAULT"
_ZN4vllm25paged_attention_v1_kernelI13__nv_bfloat16S1_Li128ELi8ELi128ELNS_18Fp8KVCacheDataTypeE0ELb0EEEvPT_PKS3_PKT0_S9_ifPKiSB_iPKfiiiSD_SD_iiiii:
.text._ZN4vllm25paged_attention_v1_kernelI13__nv_bfloat16S1_Li128ELi8ELi128ELNS_18Fp8KVCacheDataTypeE0ELb0EEEvPT_PKS3_PKT0_S9_ifPKiSB_iPKfiiiSD_SD_iiiii:
        /* <DEDUP_REMOVED lines=8> */
[----:B------:R-:W4:Y:S01]  /*0080*/  LDCU UR12, c[0x0][0x370] ;  /* 0x00006e00ff0c77ac */ /* 0x000f220008000800 */
[----:B------:R-:W-:-:S06]  /*0090*/  HFMA2 R20, -RZ, RZ, 0, 0 ;  /* 0x00000000ff147431 */ /* 0x000fcc00000001ff */
[----:B------:R-:W4:Y:S01]  /*00a0*/  S2UR UR11, SR_CgaCtaId ;  /* 0x00000000000b79c3 */ /* 0x000f220000008800 */
[----:B------:R-:W-:Y:S01]  /*00b0*/  UMOV UR9, 0x400 ;  /* 0x0000040000097882 */ /* 0x000fe20000000000 */
[----:B------:R-:W4:Y:S01]  /*00c0*/  LDCU UR13, c[0x0][0x3b8] ;  /* 0x00007700ff0d77ac */ /* 0x000f220008000800 */
[----:B------:R-:W1:Y:S01]  /*00d0*/  LDCU UR16, c[0x0][0x3cc] ;  /* 0x00007980ff1077ac */ /* 0x000e620008000800 */
[----:B------:R-:W1:Y:S01]  /*00e0*/  LDCU UR17, c[0x0][0x3a4] ;  /* 0x00007480ff1177ac */ /* 0x000e620008000800 */
[----:B------:R-:W1:Y:S01]  /*00f0*/  LDCU.64 UR18, c[0x0][0x390] ;  /* 0x00007200ff1277ac */ /* 0x000e620008000a00 */
[----:B0-----:R-:W-:Y:S01]  /*0100*/  ISETP.GT.U32.AND P1, PT, R37, 0x3f, PT ;  /* 0x0000003f2500780c */ /* 0x001fe20003f24070 */
[----:B-1----:R-:W-:-:S05]  /*0110*/  IMAD.WIDE.U32 R2, R0, 0x4, R2 ;  /* 0x0000000400027825 */ /* 0x002fca00078e0002 */
[----:B--2---:R0:W2:Y:S07]  /*0120*/  LDG.E.CONSTANT R12, desc[UR6][R2.64] ;  /* 0x00000006020c7981 */ /* 0x0040ae000c1e9900 */
[----:B------:R-:W1:Y:S01]  /*0130*/  @!P1 LDC.64 R8, c[0x0][0x388] ;  /* 0x0000e200ff089b82 */ /* 0x000e620000000a00 */
[----:B---3--:R-:W-:Y:S02]  /*0140*/  IMAD R4, R0, UR4, RZ ;  /* 0x0000000400047c24 */ /* 0x008fe4000f8e02ff */
[----:B------:R-:W-:-:S02]  /*0150*/  @!P1 IMAD.SHL.U32 R5, R37, 0x2, RZ ;  /* 0x0000000225059824 */ /* 0x000fc400078e00ff */
[----:B----4-:R-:W-:-:S05]  /*0160*/  @!P1 IMAD.SHL.U32 R6, R21, 0x80, RZ ;  /* 0x0000008015069824 */ /* 0x010fca00078e00ff */
[----:B------:R-:W-:Y:S02]  /*0170*/  @!P1 IADD3 R5, P2, P3, R5, R4, R6 ;  /* 0x0000000405059210 */ /* 0x000fe40007b5e006 */
[----:B------:R-:W-:-:S04]  /*0180*/  SHF.R.S32.HI R4, RZ, 0x1f, R4 ;  /* 0x0000001fff047819 */ /* 0x000fc80000011404 */
[----:B------:R-:W-:Y:S02]  /*0190*/  @!P1 IADD3.X R6, PT, PT, RZ, R4, RZ, P2, P3 ;  /* 0x00000004ff069210 */ /* 0x000fe400017e64ff */
[----:B-1----:R-:W-:-:S04]  /*01a0*/  @!P1 LEA R4, P2, R5, R8, 0x1 ;  /* 0x0000000805049211 */ /* 0x002fc800078408ff */
[----:B------:R-:W-:Y:S02]  /*01b0*/  @!P1 LEA.HI.X R5, R5, R9, R6, 0x1, P2 ;  /* 0x0000000905059211 */ /* 0x000fe400010f0c06 */
[----:B------:R-:W-:-:S03]  /*01c0*/  ISETP.NE.U32.AND P0, PT, R10, RZ, PT ;  /* 0x000000ff0a00720c */ /* 0x000fc60003f05070 */
[----:B------:R1:W3:Y:S01]  /*01d0*/  @!P1 LDG.E.CONSTANT R10, desc[UR6][R4.64] ;  /* 0x00000006040a9981 */ /* 0x0002e2000c1e9900 */
[----:B------:R-:W-:Y:S02]  /*01e0*/  ISETP.NE.AND.EX P0, PT, R11, RZ, PT, P0 ;  /* 0x000000ff0b00720c */ /* 0x000fe40003f05300 */
[----:B------:R-:W4:Y:S11]  /*01f0*/  LDC R11, c[0x0][0x3a0] ;  /* 0x0000e800ff0b7b82 */ /* 0x000f360000000800 */
[----:B0-----:R-:W0:Y:S01]  /*0200*/  @P0 LDC.64 R2, c[0x0][0x3c0] ;  /* 0x0000f000ff020b82 */ /* 0x001e220000000a00 */
[----:B----4-:R-:W-:-:S04]  /*0210*/  IABS R9, R11 ;  /* 0x0000000b00097213 */ /* 0x010fc80000000000 */
[----:B------:R-:W4:Y:S08]  /*0220*/  I2F.RP R8, R9 ;  /* 0x0000000900087306 */ /* 0x000f300000209400 */
[----:B----4-:R-:W4:Y:S02]  /*0230*/  MUFU.RCP R8, R8 ;  /* 0x0000000800087308 */ /* 0x010f240000001000 */
[----:B----4-:R-:W-:-:S06]  /*0240*/  VIADD R6, R8, 0xffffffe ;  /* 0x0ffffffe08067836 */ /* 0x010fcc0000000000 */
[----:B------:R4:W1:Y:S01]  /*0250*/  F2I.FTZ.U32.TRUNC.NTZ R7, R6 ;  /* 0x0000000600077305 */ /* 0x000862000021f000 */
[----:B0-----:R-:W-:-:S05]  /*0260*/  @P0 IMAD.WIDE.U32 R2, R21, 0x4, R2 ;  /* 0x0000000415020825 */ /* 0x001fca00078e0002 */
[----:B------:R0:W5:Y:S01]  /*0270*/  @P0 LDG.E.CONSTANT R20, desc[UR6][R2.64] ;  /* 0x0000000602140981 */ /* 0x000162000c1e9900 */
[----:B----4-:R-:W-:Y:S01]  /*0280*/  MOV R6, RZ ;  /* 0x000000ff00067202 */ /* 0x010fe20000000f00 */
[----:B-1----:R-:W-:-:S04]  /*0290*/  IMAD.MOV R4, RZ, RZ, -R7 ;  /* 0x000000ffff047224 */ /* 0x002fc800078e0a07 */
[----:B------:R-:W-:Y:S01]  /*02a0*/  IMAD R5, R4, R9, RZ ;  /* 0x0000000904057224 */ /* 0x000fe200078e02ff */
[----:B0-----:R-:W-:-:S03]  /*02b0*/  IABS R2, UR12 ;  /* 0x0000000c00027c13 */ /* 0x001fc60008000000 */
[----:B------:R-:W-:-:S06]  /*02c0*/  IMAD.HI.U32 R7, R7, R5, R6 ;  /* 0x0000000507077227 */ /* 0x000fcc00078e0006 */
[----:B------:R-:W-:-:S04]  /*02d0*/  IMAD.HI.U32 R7, R7, R2, RZ ;  /* 0x0000000207077227 */ /* 0x000fc800078e00ff */
[----:B------:R-:W-:-:S04]  /*02e0*/  IMAD.MOV R3, RZ, RZ, -R7 ;  /* 0x000000ffff037224 */ /* 0x000fc800078e0a07 */
[----:B------:R-:W-:-:S05]  /*02f0*/  IMAD R2, R9, R3, R2 ;  /* 0x0000000309027224 */ /* 0x000fca00078e0202 */
[----:B------:R-:W-:-:S13]  /*0300*/  ISETP.GT.U32.AND P2, PT, R9, R2, PT ;  /* 0x000000020900720c */ /* 0x000fda0003f44070 */
[----:B------:R-:W-:-:S05]  /*0310*/  @!P2 IMAD.IADD R2, R2, 0x1, -R9 ;  /* 0x000000010202a824 */ /* 0x000fca00078e0a09 */
[----:B------:R-:W-:Y:S02]  /*0320*/  ISETP.GE.U32.AND P0, PT, R2, R9, PT ;  /* 0x000000090200720c */ /* 0x000fe40003f06070 */
[----:B------:R-:W-:Y:S02]  /*0330*/  LOP3.LUT R2, R11, UR12, RZ, 0x3c, !PT ;  /* 0x0000000c0b027c12 */ /* 0x000fe4000f8e3cff */
[----:B------:R-:W-:Y:S02]  /*0340*/  @!P2 IADD3 R7, PT, PT, R7, 0x1, RZ ;  /* 0x000000010707a810 */ /* 0x000fe40007ffe0ff */
[----:B------:R-:W-:Y:S02]  /*0350*/  ISETP.GE.AND P3, PT, R2, RZ, PT ;  /* 0x000000ff0200720c */ /* 0x000fe40003f66270 */
[----:B------:R-:W-:-:S05]  /*0360*/  ISETP.NE.AND P2, PT, R11, RZ, PT ;  /* 0x000000ff0b00720c */ /* 0x000fca0003f45270 */
[----:B------:R-:W-:-:S06]  /*0370*/  @P0 VIADD R7, R7, 0x1 ;  /* 0x0000000107070836 */ /* 0x000fcc0000000000 */
[----:B------:R-:W-:Y:S02]  /*0380*/  @!P3 IMAD.MOV R7, RZ, RZ, -R7 ;  /* 0x000000ffff07b224 */ /* 0x000fe400078e0a07 */
[----:B------:R-:W-:-:S04]  /*0390*/  @!P2 LOP3.LUT R7, RZ, R11, RZ, 0x33, !PT ;  /* 0x0000000bff07a212 */ /* 0x000fc800078e33ff */
[----:B------:R-:W-:-:S04]  /*03a0*/  IABS R6, R7 ;  /* 0x0000000700067213 */ /* 0x000fc80000000000 */
[----:B------:R-:W0:Y:S08]  /*03b0*/  I2F.RP R4, R6 ;  /* 0x0000000600047306 */ /* 0x000e300000209400 */
[----:B0-----:R-:W0:Y:S02]  /*03c0*/  MUFU.RCP R4, R4 ;  /* 0x0000000400047308 */ /* 0x001e240000001000 */
[----:B0-----:R-:W-:-:S06]  /*03d0*/  IADD3 R2, PT, PT, R4, 0xffffffe, RZ ;  /* 0x0ffffffe04027810 */ /* 0x001fcc0007ffe0ff */
[----:B------:R0:W1:Y:S01]  /*03e0*/  F2I.FTZ.U32.TRUNC.NTZ R3, R2 ;  /* 0x0000000200037305 */ /* 0x000062000021f000 */
[----:B------:R-:W-:Y:S02]  /*03f0*/  IABS R4, R21 ;  /* 0x0000001500047213 */ /* 0x000fe40000000000 */
[----:B------:R-:W-:Y:S01]  /*0400*/  IABS R8, R7 ;  /* 0x0000000700087213 */ /* 0x000fe20000000000 */
[----:B0-----:R-:W-:Y:S02]  /*0410*/  IMAD.MOV.U32 R2, RZ, RZ, RZ ;  /* 0x000000ffff027224 */ /* 0x001fe400078e00ff */
[----:B-1----:R-:W-:-:S04]  /*0420*/  IMAD.MOV R5, RZ, RZ, -R3 ;  /* 0x000000ffff057224 */ /* 0x002fc800078e0a03 */
[----:B------:R-:W-:-:S04]  /*0430*/  IMAD R5, R5, R6, RZ ;  /* 0x0000000605057224 */ /* 0x000fc800078e02ff */
[----:B------:R-:W-:Y:S01]  /*0440*/  IMAD.HI.U32 R3, R3, R5, R2 ;  /* 0x0000000503037227 */ /* 0x000fe200078e0002 */
[----:B------:R-:W-:-:S05]  /*0450*/  IADD3 R5, PT, PT, RZ, -R8, RZ ;  /* 0x80000008ff057210 */ /* 0x000fca0007ffe0ff */
[----:B------:R-:W-:-:S04]  /*0460*/  IMAD.HI.U32 R22, R3, R4, RZ ;  /* 0x0000000403167227 */ /* 0x000fc800078e00ff */
[----:B------:R-:W-:Y:S02]  /*0470*/  IMAD R3, R22, R5, R4 ;  /* 0x0000000516037224 */ /* 0x000fe400078e0204 */
[----:B------:R-:W-:-:S03]  /*0480*/  IMAD.SHL.U32 R2, R37, 0x40, RZ ;  /* 0x0000004025027824 */ /* 0x000fc600078e00ff */
[----:B------:R-:W-:Y:S01]  /*0490*/  ISETP.GT.U32.AND P2, PT, R6, R3, PT ;  /* 0x000000030600720c */ /* 0x000fe20003f44070 */
[----:B------:R-:W-:Y:S01]  /*04a0*/  ULEA UR10, UR11, UR9, 0x18 ;  /* 0x000000090b0a7291 */ /* 0x000fe2000f8ec0ff */
[----:B------:R-:W-:Y:S02]  /*04b0*/  LOP3.LUT R23, R2, 0xc0, RZ, 0xc0, !PT ;  /* 0x000000c002177812 */ /* 0x000fe400078ec0ff */
[----:B------:R-:W-:-:S03]  /*04c0*/  SHF.R.U32.HI R2, RZ, 0x2, R37 ;  /* 0x00000002ff027819 */ /* 0x000fc60000011625 */
[----:B------:R-:W-:Y:S02]  /*04d0*/  IADD3 R5, PT, PT, R23, UR10, RZ ;  /* 0x0000000a17057c10 */ /* 0x000fe4000fffe0ff */
[----:B--2---:R-:W-:-:S04]  /*04e0*/  R2UR UR8, R12 ;  /* 0x000000000c0872ca */ /* 0x004fc800000e0000 */
[----:B------:R-:W-:-:S09]  /*04f0*/  @!P2 IMAD.IADD R3, R3, 0x1, -R6 ;  /* 0x000000010303a824 */ /* 0x000fd200078e0a06 */
[----:B------:R-:W-:-:S04]  /*0500*/  UIADD3 UR4, UPT, UPT, UR8, 0x7, URZ ;  /* 0x0000000708047890 */ /* 0x000fc8000fffe0ff */
[----:B------:R-:W-:-:S04]  /*0510*/  USHF.R.S32.HI UR5, URZ, 0x1f, UR4 ;  /* 0x0000001fff057899 */ /* 0x000fc80008011404 */
[----:B------:R-:W-:Y:S01]  /*0520*/  ULEA.HI UR5, UR5, UR4, URZ, 0x3 ;  /* 0x0000000405057291 */ /* 0x000fe2000f8f18ff */
[----:B------:R-:W-:Y:S01]  /*0530*/  @!P1 IMAD R5, R2, 0x4, R5 ;  /* 0x0000000402059824 */ /* 0x000fe200078e0205 */
[----:B------:R-:W-:Y:S02]  /*0540*/  ISETP.GE.U32.AND P0, PT, R3, R6, PT ;  /* 0x000000060300720c */ /* 0x000fe40003f06070 */
[----:B------:R-:W-:Y:S01]  /*0550*/  USHF.R.S32.HI UR5, URZ, 0x3, UR5 ;  /* 0x00000003ff057899 */ /* 0x000fe20008011405 */
[----:B------:R-:W-:Y:S02]  /*0560*/  SHF.R.U32.HI R35, RZ, 0x5, R37 ;  /* 0x00000005ff237819 */ /* 0x000fe40000011625 */
[----:B------:R-:W-:Y:S01]  /*0570*/  LOP3.LUT R3, R21, R7, RZ, 0x3c, !PT ;  /* 0x0000000715037212 */ /* 0x000fe200078e3cff */
[----:B------:R-:W-:Y:S01]  /*0580*/  @!P2 VIADD R22, R22, 0x1 ;  /* 0x000000011616a836 */ /* 0x000fe20000000000 */
[----:B------:R-:W-:Y:S02]  /*0590*/  ISETP.NE.AND P2, PT, R7, RZ, PT ;  /* 0x000000ff0700720c */ /* 0x000fe40003f45270 */
[----:B------:R-:W-:Y:S01]  /*05a0*/  ISETP.GE.AND P3, PT, R3, RZ, PT ;  /* 0x000000ff0300720c */ /* 0x000fe20003f66270 */
[----:B---3--:R0:W-:Y:S01]  /*05b0*/  @!P1 STS [R5], R10 ;  /* 0x0000000a05009388 */ /* 0x0081e20000000800 */
[----:B------:R-:W-:Y:S01]  /*05c0*/  BAR.SYNC.DEFER_BLOCKING 0x0 ;  /* 0x0000000000007b1d */ /* 0x000fe20000010000 */
[----:B------:R-:W-:-:S02]  /*05d0*/  ISETP.GE.AND P1, PT, R35, UR5, PT ;  /* 0x0000000523007c0c */ /* 0x000fc4000bf26270 */
[----:B------:R-:W-:Y:S01]  /*05e0*/  @P0 IADD3 R22, PT, PT, R22, 0x1, RZ ;  /* 0x0000000116160810 */ /* 0x000fe20007ffe0ff */
[----:B------:R-:W-:Y:S02]  /*05f0*/  IMAD R3, R0, UR13, RZ ;  /* 0x0000000d00037c24 */ /* 0x000fe4000f8e02ff */
[----:B------:R-:W-:Y:S01]  /*0600*/  BSSY B0, `(.L_x_19037) ;  /* 0x00000d4000007945 */ /* 0x000fe20003800000 */
[----:B------:R-:W-:-:S04]  /*0610*/  IMAD.MOV.U32 R38, RZ, RZ, -0x800001 ;  /* 0xff7fffffff267424 */ /* 0x000fc800078e00ff */
[----:B------:R-:W-:Y:S01]  /*0620*/  @!P3 IMAD.MOV R22, RZ, RZ, -R22 ;  /* 0x000000ffff16b224 */ /* 0x000fe200078e0a16 */
[----:B------:R-:W-:Y:S02]  /*0630*/  @!P2 LOP3.LUT R22, RZ, R7, RZ, 0x33, !PT ;  /* 0x00000007ff16a212 */ /* 0x000fe400078e33ff */
[----:B0-----:R-:W-:Y:S05]  /*0640*/  @P1 BRA `(.L_x_19038) ;  /* 0x0000000c003c1947 */ /* 0x001fea0003800000 */
[----:B------:R-:W0:Y:S01]  /*0650*/  LDS.128 R12, [R23+UR10+0x30] ;  /* 0x0000300a170c7984 */ /* 0x000e220008000c00 */
[----:B------:R-:W1:Y:S01]  /*0660*/  LDCU.64 UR14, c[0x0][0x3a8] ;  /* 0x00007500ff0e77ac */ /* 0x000e620008000a00 */
[----:B------:R-:W-:Y:S01]  /*0670*/  SHF.R.U32.HI R24, RZ, 0x3, R37 ;  /* 0x00000003ff187819 */ /* 0x000fe20000011625 */
[----:B------:R-:W-:Y:S01]  /*0680*/  IMAD.SHL.U32 R34, R2, 0x4, RZ ;  /* 0x0000000402227824 */ /* 0x000fe200078e00ff */
[----:B------:R-:W2:Y:S01]  /*0690*/  LDS.128 R4, [R23+UR10+0x10] ;  /* 0x0000100a17047984 */ /* 0x000ea20008000c00 */
[----:B------:R-:W3:Y:S01]  /*06a0*/  LDCU UR13, c[0x0][0x3d0] ;  /* 0x00007a00ff0d77ac */ /* 0x000ee20008000800 */
[----:B------:R-:W-:Y:S02]  /*06b0*/  LOP3.LUT R24, R24, 0x7c, RZ, 0xc0, !PT ;  /* 0x0000007c18187812 */ /* 0x000fe400078ec0ff */
[----:B------:R-:W4:Y:S01]  /*06c0*/  LDS.128 R16, [R23+UR10] ;  /* 0x0000000a17107984 */ /* 0x000f220008000c00 */
[----:B------:R-:W-:Y:S01]  /*06d0*/  MOV R25, RZ ;  /* 0x000000ff00197202 */ /* 0x000fe20000000f00 */
[----:B------:R-:W-:Y:S01]  /*06e0*/  UIADD3 UR4, UPT, UPT, UR9, 0x120, URZ ;  /* 0x0000012009047890 */ /* 0x000fe2000fffe0ff */
[----:B------:R-:W-:Y:S01]  /*06f0*/  LOP3.LUT R48, R34, 0x1c, RZ, 0xc0, !PT ;  /* 0x0000001c22307812 */ /* 0x000fe200078ec0ff */
[----:B------:R2:W4:Y:S01]  /*0700*/  LDS.128 R8, [R23+UR10+0x20] ;  /* 0x0000200a17087984 */ /* 0x0005220008000c00 */
[----:B------:R-:W-:Y:S01]  /*0710*/  LOP3.LUT R37, R37, 0x3, RZ, 0xc0, !PT ;  /* 0x0000000325257812 */ /* 0x000fe200078ec0ff */
[----:B------:R-:W-:Y:S01]  /*0720*/  IMAD.WIDE R24, R3, 0x4, R24 ;  /* 0x0000000403187825 */ /* 0x000fe200078e0218 */
[----:B------:R-:W-:Y:S01]  /*0730*/  ULEA UR4, UR11, UR4, 0x18 ;  /* 0x000000040b047291 */ /* 0x000fe2000f8ec0ff */
[----:B------:R-:W-:-:S02]  /*0740*/  MOV R38, 0xff7fffff ;  /* 0xff7fffff00267802 */ /* 0x000fc40000000f00 */
[----:B------:R-:W-:Y:S01]  /*0750*/  IMAD R48, R35, 0x20, R48 ;  /* 0x0000002023307824 */ /* 0x000fe200078e0230 */
[----:B-1----:R-:W-:-:S03]  /*0760*/  IADD3 R24, P0, PT, R24, UR14, RZ ;  /* 0x0000000e18187c10 */ /* 0x002fc6000ff1e0ff */
[----:B------:R-:W-:Y:S01]  /*0770*/  VIADD R48, R48, UR4 ;  /* 0x0000000430307c36 */ /* 0x000fe20008000000 */
[----:B------:R-:W-:Y:S01]  /*0780*/  IADD3.X R25, PT, PT, R25, UR15, RZ, P0, !PT ;  /* 0x0000000f19197c10 */ /* 0x000fe200087fe4ff */
[----:B---3--:R-:W-:Y:S01]  /*0790*/  IMAD R47, R22, UR13, RZ ;  /* 0x0000000d162f7c24 */ /* 0x008fe2000f8e02ff */
[C---:B0-----:R-:W-:Y:S01]  /*07a0*/  PRMT R45, R15.reuse, 0x7632, R45 ;  /* 0x000076320f2d7816 */ /* 0x041fe2000000002d */
[----:B------:R-:W-:Y:S01]  /*07b0*/  IMAD.U32 R36, R15, 0x10000, RZ ;  /* 0x000100000f247824 */ /* 0x000fe200078e00ff */
[C---:B------:R-:W-:Y:S02]  /*07c0*/  SHF.L.U32 R15, R2.reuse, 0x3, RZ ;  /* 0x00000003020f7819 */ /* 0x040fe400000006ff */
[----:B------:R-:W-:Y:S01]  /*07d0*/  LOP3.LUT R2, R2, 0x7, RZ, 0xc0, !PT ;  /* 0x0000000702027812 */ /* 0x000fe200078ec0ff */
[C---:B--2---:R-:W-:Y:S01]  /*07e0*/  IMAD.U32 R23, R4.reuse, 0x10000, RZ ;  /* 0x0001000004177824 */ /* 0x044fe200078e00ff */
[----:B------:R-:W-:Y:S02]  /*07f0*/  LOP3.LUT R34, R15, 0x38, RZ, 0xc0, !PT ;  /* 0x000000380f227812 */ /* 0x000fe400078ec0ff */
[----:B------:R-:W-:Y:S01]  /*0800*/  PRMT R30, R4, 0x7632, R30 ;  /* 0x00007632041e7816 */ /* 0x000fe2000000001e */
[----:B------:R-:W-:Y:S01]  /*0810*/  IMAD R15, R35, 0x8, R2 ;  /* 0x00000008230f7824 */ /* 0x000fe200078e0202 */
        /* <DEDUP_REMOVED lines=31> */
[----:B------:R-:W-:Y:S01]  /*0a10*/  VIADD R34, R15, -UR8 ;  /* 0x800000080f227c36 */ /* 0x000fe20008000000 */
        /* <DEDUP_REMOVED lines=15> */
[----:B------:R-:W-:-:S07]  /*0b10*/  LEA.HI.X.SX32 R3, R47, RZ, 0x1, P0 ;  /* 0x000000ff2f037211 */ /* 0x000fce00000f0eff */
.L_x_19040:
        /* <DEDUP_REMOVED lines=14> */
[----:B--2---:R-:W-:-:S02]  /*0c00*/  SHF.L.U32 R58, R56, 0x10, RZ ;  /* 0x00000010383a7819 */ /* 0x004fc400000006ff */
[----:B------:R-:W-:Y:S02]  /*0c10*/  PRMT R57, R56, 0x7632, R57 ;  /* 0x0000763238397816 */ /* 0x000fe40000000039 */
[C---:B---3--:R-:W-:Y:S01]  /*0c20*/  PRMT R56, R55.reuse, 0x7632, R56 ;  /* 0x0000763237387816 */ /* 0x048fe20000000038 */
[----:B------:R-:W-:Y:S02]  /*0c30*/  IMAD.U32 R55, R55, 0x10000, RZ ;  /* 0x0001000037377824 */ /* 0x000fe400078e00ff */
[----:B------:R-:W-:Y:S01]  /*0c40*/  FMUL.FTZ R59, R17, R58 ;  /* 0x0000003a113b7220 */ /* 0x000fe20000410000 */
[----:B------:R-:W-:Y:S01]  /*0c50*/  IMAD.U32 R60, R57, 0x10000, RZ ;  /* 0x00010000393c7824 */ /* 0x000fe200078e00ff */
[----:B------:R-:W-:Y:S01]  /*0c60*/  SHF.L.U32 R57, R56, 0x10, RZ ;  /* 0x0000001038397819 */ /* 0x000fe200000006ff */
[----:B------:R-:W2:Y:S01]  /*0c70*/  LDG.E.CONSTANT R58, desc[UR6][R4.64+0x780] ;  /* 0x00078006043a7981 */ /* 0x000ea2000c1e9900 */
[----:B----4-:R-:W-:Y:S01]  /*0c80*/  PRMT R56, R54, 0x7632, R56 ;  /* 0x0000763236387816 */ /* 0x010fe20000000038 */
[----:B------:R-:W-:Y:S01]  /*0c90*/  FFMA.FTZ R55, R16, R55, R59 ;  /* 0x0000003710377223 */ /* 0x000fe2000001003b */
[----:B------:R-:W-:-:S02]  /*0ca0*/  IMAD.U32 R54, R54, 0x10000, RZ ;  /* 0x0001000036367824 */ /* 0x000fc400078e00ff */
[----:B------:R-:W-:Y:S01]  /*0cb0*/  FMUL.FTZ R61, R27, R60 ;  /* 0x0000003c1b3d7220 */ /* 0x000fe20000410000 */
[----:B------:R-:W-:Y:S02]  /*0cc0*/  IMAD.U32 R56, R56, 0x10000, RZ ;  /* 0x0001000038387824 */ /* 0x000fe400078e00ff */
[--C-:B------:R-:W-:Y:S01]  /*0cd0*/  FFMA.FTZ R54, R18, R54, R55.reuse ;  /* 0x0000003612367223 */ /* 0x100fe20000010037 */
[----:B------:R-:W-:Y:S01]  /*0ce0*/  PRMT R55, R50, 0x7632, R55 ;  /* 0x0000763232377816 */ /* 0x000fe20000000037 */
[----:B------:R-:W-:Y:S01]  /*0cf0*/  FFMA.FTZ R57, R40, R57, R61 ;  /* 0x0000003928397223 */ /* 0x000fe2000001003d */
[----:B------:R-:W-:-:S03]  /*0d00*/  SHF.L.U32 R50, R50, 0x10, RZ ;  /* 0x0000001032327819 */ /* 0x000fc600000006ff */
[----:B------:R-:W-:Y:S01]  /*0d10*/  FFMA.FTZ R56, R28, R56, R57 ;  /* 0x000000381c387223 */ /* 0x000fe20000010039 */
[----:B------:R-:W-:Y:S02]  /*0d20*/  IMAD.U32 R55, R55, 0x10000, RZ ;  /* 0x0001000037377824 */ /* 0x000fe400078e00ff */
[----:B------:R-:W-:Y:S02]  /*0d30*/  FFMA.FTZ R54, R19, R50, R54 ;  /* 0x0000003213367223 */ /* 0x000fe40000010036 */
[----:B------:R-:W3:Y:S01]  /*0d40*/  LDG.E.CONSTANT R50, desc[UR6][R4.64+0x400] ;  /* 0x0004000604327981 */ /* 0x000ee2000c1e9900 */
[--C-:B------:R-:W-:Y:S01]  /*0d50*/  FFMA.FTZ R55, R29, R55, R56.reuse ;  /* 0x000000371d377223 */ /* 0x100fe20000010038 */
[C---:B------:R-:W-:Y:S01]  /*0d60*/  PRMT R56, R53.reuse, 0x7632, R56 ;  /* 0x0000763235387816 */ /* 0x040fe20000000038 */
[----:B------:R-:W-:-:S03]  /*0d70*/  IMAD.U32 R53, R53, 0x10000, RZ ;  /* 0x0001000035357824 */ /* 0x000fc600078e00ff */
[----:B------:R-:W-:Y:S01]  /*0d80*/  SHF.L.U32 R56, R56, 0x10, RZ ;  /* 0x0000001038387819 */ /* 0x000fe200000006ff */
[--C-:B------:R-:W-:Y:S01]  /*0d90*/  FFMA.FTZ R57, R23, R53, R54.reuse ;  /* 0x0000003517397223 */ /* 0x100fe20000010036 */
[----:B------:R-:W-:Y:S01]  /*0da0*/  PRMT R54, R52, 0x7632, R54 ;  /* 0x0000763234367816 */ /* 0x000fe20000000036 */
[----:B------:R-:W4:Y:S02]  /*0db0*/  LDG.E.CONSTANT R53, desc[UR6][R4.64+0x480] ;  /* 0x0004800604357981 */ /* 0x000f24000c1e9900 */
[----:B------:R-:W-:Y:S02]  /*0dc0*/  FFMA.FTZ R55, R30, R56, R55 ;  /* 0x000000381e377223 */ /* 0x000fe40000010037 */
[----:B------:R-:W-:Y:S02]  /*0dd0*/  IMAD.U32 R54, R54, 0x10000, RZ ;  /* 0x0001000036367824 */ /* 0x000fe400078e00ff */
[----:B------:R-:W-:Y:S02]  /*0de0*/  IMAD.U32 R52, R52, 0x10000, RZ ;  /* 0x0001000034347824 */ /* 0x000fe400078e00ff */
[--C-:B------:R-:W-:Y:S01]  /*0df0*/  FFMA.FTZ R54, R46, R54, R55.reuse ;  /* 0x000000362e367223 */ /* 0x100fe20000010037 */
[----:B------:R-:W-:Y:S01]  /*0e00*/  PRMT R55, R51, 0x7632, R55 ;  /* 0x0000763233377816 */ /* 0x000fe20000000037 */
[----:B------:R-:W-:-:S02]  /*0e10*/  FFMA.FTZ R57, R26, R52, R57 ;  /* 0x000000341a397223 */ /* 0x000fc40000010039 */
[----:B------:R-:W2:Y:S02]  /*0e20*/  LDG.E.CONSTANT R52, desc[UR6][R4.64+0x500] ;  /* 0x0005000604347981 */ /* 0x000ea4000c1e9900 */
[----:B------:R-:W-:Y:S01]  /*0e30*/  IMAD.U32 R55, R55, 0x10000, RZ ;  /* 0x0001000037377824 */ /* 0x000fe200078e00ff */
[----:B------:R-:W-:-:S03]  /*0e40*/  SHF.L.U32 R51, R51, 0x10, RZ ;  /* 0x0000001033337819 */ /* 0x000fc600000006ff */
[----:B------:R-:W-:Y:S02]  /*0e50*/  FFMA.FTZ R54, R49, R55, R54 ;  /* 0x0000003731367223 */ /* 0x000fe40000010036 */
[----:B------:R-:W2:Y:S01]  /*0e60*/  LDG.E.CONSTANT R55, desc[UR6][R4.64+0x580] ;  /* 0x0005800604377981 */ /* 0x000ea2000c1e9900 */
[----:B------:R-:W-:Y:S01]  /*0e70*/  FFMA.FTZ R56, R6, R51, R57 ;  /* 0x0000003306387223 */ /* 0x000fe20000010039 */
[----:B------:R-:W-:Y:S02]  /*0e80*/  IMAD.U32 R59, R47, 0x10000, RZ ;  /* 0x000100002f3b7824 */ /* 0x000fe400078e00ff */
[----:B------:R-:W2:Y:S02]  /*0e90*/  LDG.E.CONSTANT R51, desc[UR6][R4.64+0x600] ;  /* 0x0006000604337981 */ /* 0x000ea4000c1e9900 */
[----:B------:R-:W-:Y:S02]  /*0ea0*/  FFMA.FTZ R59, R7, R59, R56 ;  /* 0x0000003b073b7223 */ /* 0x000fe40000010038 */
[----:B------:R-:W2:Y:S04]  /*0eb0*/  LDG.E.CONSTANT R56, desc[UR6][R4.64+0x680] ;  /* 0x0006800604387981 */ /* 0x000ea8000c1e9900 */
[----:B------:R2:W2:Y:S01]  /*0ec0*/  LDG.E.CONSTANT R57, desc[UR6][R4.64+0x700] ;  /* 0x0007000604397981 */ /* 0x0004a2000c1e9900 */
[----:B------:R-:W-:-:S04]  /*0ed0*/  PRMT R47, R47, 0x7632, R47 ;  /* 0x000076322f2f7816 */ /* 0x000fc8000000002f */
[----:B------:R-:W-:-:S05]  /*0ee0*/  SHF.L.U32 R47, R47, 0x10, RZ ;  /* 0x000000102f2f7819 */ /* 0x000fca00000006ff */
[--C-:B------:R-:W-:Y:S01]  /*0ef0*/  FFMA.FTZ R47, R31, R47, R54.reuse ;  /* 0x0000002f1f2f7223 */ /* 0x100fe20000010036 */
[----:B------:R-:W-:Y:S01]  /*0f00*/  UMOV UR4, 0xffffffff ;  /* 0xffffffff00047882 */ /* 0x000fe20000000000 */
[----:B------:R-:W-:Y:S02]  /*0f10*/  ISETP.NE.AND P2, PT, R37, RZ, PT ;  /* 0x000000ff2500720c */ /* 0x000fe40003f45270 */
[----:B-----5:R-:W-:Y:S02]  /*0f20*/  FSETP.NEU.FTZ.AND P0, PT, R20, RZ, PT ;  /* 0x000000ff1400720b */ /* 0x020fe40003f1d000 */
[----:B---3--:R-:W-:-:S05]  /*0f30*/  PRMT R54, R50, 0x7632, R54 ;  /* 0x0000763232367816 */ /* 0x008fca0000000036 */
[----:B------:R-:W-:-:S04]  /*0f40*/  IMAD.U32 R54, R54, 0x10000, RZ ;  /* 0x0001000036367824 */ /* 0x000fc800078e00ff */
[--C-:B------:R-:W-:Y:S01]  /*0f50*/  FFMA.FTZ R54, R32, R54, R47.reuse ;  /* 0x0000003620367223 */ /* 0x100fe2000001002f */
[C---:B----4-:R-:W-:Y:S01]  /*0f60*/  PRMT R47, R53.reuse, 0x7632, R47 ;  /* 0x00007632352f7816 */ /* 0x050fe2000000002f */
[----:B------:R-:W-:Y:S01]  /*0f70*/  IMAD.U32 R50, R50, 0x10000, RZ ;  /* 0x0001000032327824 */ /* 0x000fe200078e00ff */
[----:B------:R-:W-:-:S03]  /*0f80*/  SHF.L.U32 R53, R53, 0x10, RZ ;  /* 0x0000001035357819 */ /* 0x000fc600000006ff */
[----:B------:R-:W-:Y:S02]  /*0f90*/  IMAD.U32 R47, R47, 0x10000, RZ ;  /* 0x000100002f2f7824 */ /* 0x000fe400078e00ff */
[----:B------:R-:W-:Y:S01]  /*0fa0*/  FFMA.FTZ R50, R8, R50, R59 ;  /* 0x0000003208327223 */ /* 0x000fe2000001003b */
[----:B--2---:R-:W-:Y:S01]  /*0fb0*/  PRMT R4, R52, 0x7632, R4 ;  /* 0x0000763234047816 */ /* 0x004fe20000000004 */
[----:B------:R-:W-:Y:S02]  /*0fc0*/  FFMA.FTZ R54, R33, R47, R54 ;  /* 0x0000002f21367223 */ /* 0x000fe40000010036 */
[----:B------:R-:W-:Y:S01]  /*0fd0*/  FFMA.FTZ R53, R9, R53, R50 ;  /* 0x0000003509357223 */ /* 0x000fe20000010032 */
[----:B------:R-:W-:Y:S01]  /*0fe0*/  SHF.L.U32 R4, R4, 0x10, RZ ;  /* 0x0000001004047819 */ /* 0x000fe200000006ff */
[----:B------:R-:W-:Y:S01]  /*0ff0*/  IMAD.U32 R52, R52, 0x10000, RZ ;  /* 0x0001000034347824 */ /* 0x000fe200078e00ff */
[----:B------:R-:W-:-:S03]  /*1000*/  PRMT R5, R55, 0x7632, R5 ;  /* 0x0000763237057816 */ /* 0x000fc60000000005 */
[----:B------:R-:W-:Y:S01]  /*1010*/  FFMA.FTZ R4, R39, R4, R54 ;  /* 0x0000000427047223 */ /* 0x000fe20000010036 */
[----:B------:R-:W-:Y:S01]  /*1020*/  FFMA.FTZ R52, R10, R52, R53 ;  /* 0x000000340a347223 */ /* 0x000fe20000010035 */
[----:B------:R-:W-:Y:S01]  /*1030*/  PRMT R47, R51, 0x7632, R47 ;  /* 0x00007632332f7816 */ /* 0x000fe2000000002f */
[----:B------:R-:W-:Y:S02]  /*1040*/  IMAD.U32 R5, R5, 0x10000, RZ ;  /* 0x0001000005057824 */ /* 0x000fe400078e00ff */
[----:B------:R-:W-:Y:S01]  /*1050*/  IMAD.U32 R55, R55, 0x10000, RZ ;  /* 0x0001000037377824 */ /* 0x000fe200078e00ff */
[----:B------:R-:W-:Y:S01]  /*1060*/  SHF.L.U32 R51, R51, 0x10, RZ ;  /* 0x0000001033337819 */ /* 0x000fe200000006ff */
[----:B------:R-:W-:Y:S02]  /*1070*/  IMAD.U32 R47, R47, 0x10000, RZ ;  /* 0x000100002f2f7824 */ /* 0x000fe400078e00ff */
[----:B------:R-:W-:Y:S01]  /*1080*/  FFMA.FTZ R5, R41, R5, R4 ;  /* 0x0000000529057223 */ /* 0x000fe20000010004 */
[--C-:B------:R-:W-:Y:S01]  /*1090*/  FFMA.FTZ R55, R11, R55, R52.reuse ;  /* 0x000000370b377223 */ /* 0x100fe20000010034 */
[C---:B------:R-:W-:Y:S01]  /*10a0*/  PRMT R52, R56.reuse, 0x7632, R52 ;  /* 0x0000763238347816 */ /* 0x040fe20000000034 */
[----:B------:R-:W-:-:S02]  /*10b0*/  IMAD.U32 R56, R56, 0x10000, RZ ;  /* 0x0001000038387824 */ /* 0x000fc400078e00ff */
[----:B------:R-:W-:Y:S01]  /*10c0*/  FFMA.FTZ R50, R42, R47, R5 ;  /* 0x0000002f2a327223 */ /* 0x000fe20000010005 */
[----:B------:R-:W-:Y:S01]  /*10d0*/  FFMA.FTZ R4, R12, R51, R55 ;  /* 0x000000330c047223 */ /* 0x000fe20000010037 */
[----:B------:R-:W-:Y:S02]  /*10e0*/  PRMT R47, R57, 0x7632, R47 ;  /* 0x00007632392f7816 */ /* 0x000fe4000000002f */
[----:B------:R-:W-:Y:S01]  /*10f0*/  SHF.L.U32 R52, R52, 0x10, RZ ;  /* 0x0000001034347819 */ /* 0x000fe200000006ff */
[----:B------:R-:W-:Y:S01]  /*1100*/  FFMA.FTZ R5, R13, R56, R4 ;  /* 0x000000380d057223 */ /* 0x000fe20000010004 */
[C---:B------:R-:W-:Y:S01]  /*1110*/  PRMT R51, R58.reuse, 0x7632, R51 ;  /* 0x000076323a337816 */ /* 0x040fe20000000033 */
[----:B------:R-:W-:Y:S02]  /*1120*/  IMAD.U32 R4, R47, 0x10000, RZ ;  /* 0x000100002f047824 */ /* 0x000fe400078e00ff */
[----:B------:R-:W-:Y:S02]  /*1130*/  IMAD.U32 R57, R57, 0x10000, RZ ;  /* 0x0001000039397824 */ /* 0x000fe400078e00ff */
[----:B------:R-:W-:Y:S01]  /*1140*/  FFMA.FTZ R47, R43, R52, R50 ;  /* 0x000000342b2f7223 */ /* 0x000fe20000010032 */
[----:B------:R-:W-:Y:S01]  /*1150*/  SHF.L.U32 R58, R58, 0x10, RZ ;  /* 0x000000103a3a7819 */ /* 0x000fe200000006ff */
[----:B------:R-:W-:-:S02]  /*1160*/  IMAD.U32 R51, R51, 0x10000, RZ ;  /* 0x0001000033337824 */ /* 0x000fc400078e00ff */
[----:B------:R-:W-:Y:S01]  /*1170*/  FFMA.FTZ R5, R14, R57, R5 ;  /* 0x000000390e057223 */ /* 0x000fe20000010005 */
[----:B------:R-:W-:-:S03]  /*1180*/  FFMA.FTZ R4, R44, R4, R47 ;  /* 0x000000042c047223 */ /* 0x000fc6000001002f */
[----:B------:R-:W-:Y:S01]  /*1190*/  FFMA.FTZ R5, R36, R58, R5 ;  /* 0x0000003a24057223 */ /* 0x000fe20000010005 */
[----:B------:R-:W-:-:S04]  /*11a0*/  FFMA.FTZ R4, R45, R51, R4 ;  /* 0x000000332d047223 */ /* 0x000fc80000010004 */
[----:B------:R-:W-:Y:S01]  /*11b0*/  FADD.FTZ R4, R5, R4 ;  /* 0x0000000405047221 */ /* 0x000fe20000010000 */
[----:B------:R-:W-:Y:S06]  /*11c0*/  BRA.DIV UR4, `(.L_x_19039) ;  /* 0x00000036041c7947 */ /* 0x000fec000b800000 */
[----:B------:R-:W0:Y:S02]  /*11d0*/  SHFL.BFLY PT, R5, R4, 0x2, 0x1f ;  /* 0x0c401f0004057f89 */ /* 0x000e2400000e0000 */
[----:B0-----:R-:W-:-:S05]  /*11e0*/  FADD.FTZ R5, R4, R5 ;  /* 0x0000000504057221 */ /* 0x001fca0000010000 */
[----:B------:R0:W1:Y:S02]  /*11f0*/  SHFL.BFLY PT, R50, R5, 0x1, 0x1f ;  /* 0x0c201f0005327f89 */ /* 0x00006400000e0000 */
.L_x_19084:
[C---:B------:R-:W-:Y:S02]  /*1200*/  VIADD R4, R34.reuse, 0x1 ;  /* 0x0000000122047836 */ /* 0x040fe40000000000 */
[----:B-1----:R-:W-:Y:S01]  /*1210*/  FADD.FTZ R50, R5, R50 ;  /* 0x0000003205327221 */ /* 0x002fe20000010000 */
[----:B------:R-:W-:Y:S02]  /*1220*/  VIADD R35, R35, 0x4 ;  /* 0x0000000423237836 */ /* 0x000fe40000000000 */
[----:B------:R-:W-:Y:S01]  /*1230*/  VIADD R34, R34, 0x20 ;  /* 0x0000002022227836 */ /* 0x000fe20000000000 */
[----:B------:R-:W-:Y:S02]  /*1240*/  I2FP.F32.S32 R47, R4 ;  /* 0x00000004002f7245 */ /* 0x000fe40000201400 */
[C---:B------:R-:W-:Y:S02]  /*1250*/  @!P2 IADD3 R4, PT, PT, R15.reuse, -0x1, RZ ;  /* 0xffffffff0f04a810 */ /* 0x040fe40007ffe0ff */
[----:B------:R-:W-:Y:S01]  /*1260*/  IADD3 R15, PT, PT, R15, 0x20, RZ ;  /* 0x000000200f0f7810 */ /* 0x000fe20007ffe0ff */
[----:B------:R-:W-:Y:S01]  /*1270*/  FMUL.FTZ R47, R47, R20 ;  /* 0x000000142f2f7220 */ /* 0x000fe20000410000 */
[----:B------:R-:W-:-:S04]  /*1280*/  ISETP.GE.OR P3, PT, R4, UR8, P2 ;  /* 0x0000000804007c0c */ /* 0x000fc80009766670 */
        /* <DEDUP_REMOVED lines=11> */
.L_x_19038:
[----:B------:R-:W-:Y:S05]  /*1340*/  BSYNC B0 ;  /* 0x0000000000007941 */ /* 0x000fea0003800000 */
.L_x_19037:
[----:B------:R-:W0:Y:S01]  /*1350*/  S2R R2, SR_TID.X ;  /* 0x0000000000027919 */ /* 0x000e220000002100 */
[----:B------:R-:W-:Y:S01]  /*1360*/  UIADD3 UR4, UPT, UPT, UR8, 0x7, URZ ;  /* 0x0000000708047890 */ /* 0x000fe2000fffe0ff */
[----:B------:R-:W-:Y:S01]  /*1370*/  MOV R5, 0x400 ;  /* 0x0000040000057802 */ /* 0x000fe20000000f00 */
[----:B------:R-:W1:Y:S02]  /*1380*/  S2R R4, SR_CgaCtaId ;  /* 0x0000000000047919 */ /* 0x000e640000008800 */
[----:B------:R-:W-:-:S06]  /*1390*/  USHF.R.S32.HI UR13, URZ, 0x1f, UR4 ;  /* 0x0000001fff0d7899 */ /* 0x000fcc0008011404 */
[----:B------:R-:W-:-:S04]  /*13a0*/  MOV R10, UR13 ;  /* 0x0000000d000a7c02 */ /* 0x000fc80008000f00 */
        /* <DEDUP_REMOVED lines=10> */
.L_x_19089:
[----:B------:R-:W-:Y:S01]  /*1450*/  VIADD R7, R5, 0x100 ;  /* 0x0000010005077836 */ /* 0x000fe20000000000 */
[----:B------:R-:W-:Y:S01]  /*1460*/  ISETP.NE.AND P2, PT, R3, RZ, PT ;  /* 0x000000ff0300720c */ /* 0x000fe20003f45270 */
[----:B------:R-:W-:Y:S05]  /*1470*/  WARPSYNC.ALL ;  /* 0x0000000000007948 */ /* 0x000fea0003800000 */
[----:B------:R-:W-:Y:S02]  /*1480*/  LEA R7, R4, R7, 0x18 ;  /* 0x0000000704077211 */ /* 0x000fe400078ec0ff */
[----:B-1----:R-:W-:-:S03]  /*1490*/  FMNMX.FTZ R9, R6, R9, !PT ;  /* 0x0000000906097209 */ /* 0x002fc60007810000 */
[----:B0-----:R-:W-:-:S05]  /*14a0*/  IMAD R6, R12, 0x4, R7 ;  /* 0x000000040c067824 */ /* 0x001fca00078e0207 */
[----:B------:R0:W-:Y:S01]  /*14b0*/  @!P2 STS [R6], R9 ;  /* 0x000000090600a388 */ /* 0x0001e20000000800 */
[----:B------:R-:W-:Y:S01]  /*14c0*/  BAR.SYNC.DEFER_BLOCKING 0x0 ;  /* 0x0000000000007b1d */ /* 0x000fe20000010000 */
[C---:B------:R-:W-:Y:S01]  /*14d0*/  ISETP.GT.U32.AND P3, PT, R3.reuse, 0x3, PT ;  /* 0x000000030300780c */ /* 0x040fe20003f64070 */
[----:B------:R-:W-:Y:S01]  /*14e0*/  IMAD.MOV.U32 R11, RZ, RZ, -0x800001 ;  /* 0xff7fffffff0b7424 */ /* 0x000fe200078e00ff */
[----:B------:R-:W-:Y:S02]  /*14f0*/  LEA R7, R3, R7, 0x2 ;  /* 0x0000000703077211 */ /* 0x000fe400078e10ff */
[----:B0-----:R-:W-:Y:S01]  /*1500*/  LOP3.LUT R9, R10, 0xfffffff8, RZ, 0xc0, !PT ;  /* 0xfffffff80a097812 */ /* 0x001fe200078ec0ff */
[----:B------:R-:W-:Y:S01]  /*1510*/  BSSY.RECONVERGENT B0, `(.L_x_19042) ;  /* 0x00000eb000007945 */ /* 0x000fe20003800200 */
[----:B------:R-:W-:Y:S02]  /*1520*/  IMAD.MOV.U32 R10, RZ, RZ, RZ ;  /* 0x000000ffff0a7224 */ /* 0x000fe400078e00ff */
[----:B------:R-:W-:-:S04]  /*1530*/  VIMNMX R9, PT, PT, R9, UR8, PT ;  /* 0x0000000809097c48 */ /* 0x000fc8000bfe0100 */
        /* <DEDUP_REMOVED lines=25> */
.L_x_19046:
        /* <DEDUP_REMOVED lines=11> */
.L_x_19045:
[----:B------:R-:W-:Y:S05]  /*1780*/  BSYNC.RECONVERGENT B1 ;  /* 0x0000000000017941 */ /* 0x000fea0003800200 */
.L_x_19044:
        /* <DEDUP_REMOVED lines=12> */
.L_x_19049:
[----:B------:R-:W0:Y:S01]  /*1850*/  LDS R17, [R11+-0x200] ;  /* 0xfffe00000b117984 */ /* 0x000e220000000800 */
[----:B------:R-:W-:-:S03]  /*1860*/  VIADD R14, R14, 0x800 ;  /* 0x000008000e0e7836 */ /* 0x000fc60000000000 */
[----:B------:R-:W1:Y:S02]  /*1870*/  LDS R19, [R11] ;  /* 0x000000000b137984 */ /* 0x000e640000000800 */
[----:B------:R-:W-:Y:S02]  /*1880*/  ISETP.GE.AND P5, PT, R14, R13, PT ;  /* 0x0000000d0e00720c */ /* 0x000fe40003fa6270 */
[----:B------:R-:W2:Y:S04]  /*1890*/  LDS R15, [R11+-0x400] ;  /* 0xfffc00000b0f7984 */ /* 0x000ea80000000800 */
[----:B------:R-:W3:Y:S04]  /*18a0*/  LDS R23, [R11+0x200] ;  /* 0x000200000b177984 */ /* 0x000ee80000000800 */
        /* <DEDUP_REMOVED lines=13> */
[C---:B---3--:R-:W-:Y:S01]  /*1980*/  FADD.FTZ R23, -R8.reuse, R23 ;  /* 0x0000001708177221 */ /* 0x048fe20000010100 */
[----:B------:R-:W-:Y:S01]  /*1990*/  FMUL.FTZ R15, R15, 1.4426950216293334961 ;  /* 0x3fb8aa3b0f0f7820 */ /* 0x000fe20000410000 */
[----:B----4-:R-:W-:-:S02]  /*19a0*/  FADD.FTZ R25, -R8, R25 ;  /* 0x0000001908197221 */ /* 0x010fc40000010100 */
[----:B-----5:R-:W-:Y:S02]  /*19b0*/  FMUL.FTZ R20, R23, 1.4426950216293334961 ;  /* 0x3fb8aa3b17147820 */ /* 0x020fe40000410000 */
[----:B------:R-:W-:Y:S01]  /*19c0*/  MUFU.EX2 R18, R18 ;  /* 0x0000001200127308 */ /* 0x000fe20000000800 */
[----:B------:R-:W3:Y:S01]  /*19d0*/  LDS R23, [R11+0x1200] ;  /* 0x001200000b177984 */ /* 0x000ee20000000800 */
[C---:B------:R-:W-:Y:S01]  /*19e0*/  FADD.FTZ R27, -R8.reuse, R27 ;  /* 0x0000001b081b7221 */ /* 0x040fe20000010100 */
[----:B------:R-:W-:Y:S02]  /*19f0*/  FMUL.FTZ R24, R25, 1.4426950216293334961 ;  /* 0x3fb8aa3b19187820 */ /* 0x000fe40000410000 */
[----:B------:R-:W4:Y:S01]  /*1a00*/  LDS R25, [R11+0x1400] ;  /* 0x001400000b197984 */ /* 0x000f220000000800 */
[C---:B------:R-:W-:Y:S01]  /*1a10*/  FADD.FTZ R29, -R8.reuse, R29 ;  /* 0x0000001d081d7221 */ /* 0x040fe20000010100 */
[----:B------:R-:W-:Y:S01]  /*1a20*/  FMUL.FTZ R26, R27, 1.4426950216293334961 ;  /* 0x3fb8aa3b1b1a7820 */ /* 0x000fe20000410000 */
[----:B------:R-:W0:Y:S01]  /*1a30*/  MUFU.EX2 R15, R15 ;  /* 0x0000000f000f7308 */ /* 0x000e220000000800 */
[----:B------:R-:W4:Y:S01]  /*1a40*/  LDS R27, [R11+0x1600] ;  /* 0x001600000b1b7984 */ /* 0x000f220000000800 */
[----:B------:R-:W-:Y:S01]  /*1a50*/  FADD.FTZ R31, -R8, R31 ;  /* 0x0000001f081f7221 */ /* 0x000fe20000010100 */
[----:B------:R-:W-:-:S02]  /*1a60*/  FMUL.FTZ R28, R29, 1.4426950216293334961 ;  /* 0x3fb8aa3b1d1c7820 */ /* 0x000fc40000410000 */
[----:B------:R-:W4:Y:S01]  /*1a70*/  LDS R29, [R11+0x1800] ;  /* 0x001800000b1d7984 */ /* 0x000f220000000800 */
[----:B------:R-:W-:Y:S01]  /*1a80*/  FMUL.FTZ R30, R31, 1.4426950216293334961 ;  /* 0x3fb8aa3b1f1e7820 */ /* 0x000fe20000410000 */
[C---:B------:R-:W-:Y:S01]  /*1a90*/  FADD.FTZ R33, -R8.reuse, R33 ;  /* 0x0000002108217221 */ /* 0x040fe20000010100 */
[----:B------:R-:W2:Y:S01]  /*1aa0*/  MUFU.EX2 R20, R20 ;  /* 0x0000001400147308 */ /* 0x000ea20000000800 */
[----:B------:R-:W4:Y:S02]  /*1ab0*/  LDS R31, [R11+0x1a00] ;  /* 0x001a00000b1f7984 */ /* 0x000f240000000800 */
[----:B------:R-:W-:Y:S02]  /*1ac0*/  FMUL.FTZ R33, R33, 1.4426950216293334961 ;  /* 0x3fb8aa3b21217820 */ /* 0x000fe40000410000 */
[----:B-1----:R-:W-:Y:S03]  /*1ad0*/  STS [R11+-0x200], R16 ;  /* 0xfffe00100b007388 */ /* 0x002fe60000000800 */
[----:B------:R-:W1:Y:S01]  /*1ae0*/  MUFU.EX2 R24, R24 ;  /* 0x0000001800187308 */ /* 0x000e620000000800 */
[----:B0-----:R-:W-:Y:S01]  /*1af0*/  STS [R11+-0x400], R15 ;  /* 0xfffc000f0b007388 */ /* 0x001fe20000000800 */
[----:B------:R-:W-:-:S03]  /*1b00*/  FADD.FTZ R17, -R8, R17 ;  /* 0x0000001108117221 */ /* 0x000fc60000010100 */
[----:B------:R-:W-:Y:S01]  /*1b10*/  STS [R11], R18 ;  /* 0x000000120b007388 */ /* 0x000fe20000000800 */
[----:B------:R-:W-:Y:S02]  /*1b20*/  FMUL.FTZ R17, R17, 1.4426950216293334961 ;  /* 0x3fb8aa3b11117820 */ /* 0x000fe40000410000 */
[----:B------:R-:W0:Y:S01]  /*1b30*/  MUFU.EX2 R26, R26 ;  /* 0x0000001a001a7308 */ /* 0x000e220000000800 */
[----:B--2---:R-:W-:Y:S01]  /*1b40*/  FADD.FTZ R19, -R8, R19 ;  /* 0x0000001308137221 */ /* 0x004fe20000010100 */
[----:B------:R-:W-:Y:S03]  /*1b50*/  STS [R11+0x200], R20 ;  /* 0x000200140b007388 */ /* 0x000fe60000000800 */
[----:B------:R-:W-:-:S03]  /*1b60*/  FMUL.FTZ R19, R19, 1.4426950216293334961 ;  /* 0x3fb8aa3b13137820 */ /* 0x000fc60000410000 */
[----:B------:R2:W0:Y:S01]  /*1b70*/  MUFU.EX2 R32, R17 ;  /* 0x0000001100207308 */ /* 0x0004220000000800 */
[C---:B---3--:R-:W-:Y:S01]  /*1b80*/  FADD.FTZ R23, -R8.reuse, R23 ;  /* 0x0000001708177221 */ /* 0x048fe20000010100 */
[----:B-1----:R-:W-:Y:S01]  /*1b90*/  STS [R11+0x400], R24 ;  /* 0x000400180b007388 */ /* 0x002fe20000000800 */
[----:B----4-:R-:W-:Y:S02]  /*1ba0*/  FADD.FTZ R25, -R8, R25 ;  /* 0x0000001908197221 */ /* 0x010fe40000010100 */
[----:B------:R-:W-:-:S03]  /*1bb0*/  FMUL.FTZ R23, R23, 1.4426950216293334961 ;  /* 0x3fb8aa3b17177820 */ /* 0x000fc60000410000 */
[----:B------:R-:W1:Y:S01]  /*1bc0*/  MUFU.EX2 R28, R28 ;  /* 0x0000001c001c7308 */ /* 0x000e620000000800 */
[----:B--2---:R-:W-:Y:S01]  /*1bd0*/  FADD.FTZ R17, R15, R10 ;  /* 0x0000000a0f117221 */ /* 0x004fe20000010000 */
[----:B------:R-:W-:Y:S01]  /*1be0*/  FMUL.FTZ R25, R25, 1.4426950216293334961 ;  /* 0x3fb8aa3b19197820 */ /* 0x000fe20000410000 */
[C---:B------:R-:W-:Y:S01]  /*1bf0*/  FADD.FTZ R27, -R8.reuse, R27 ;  /* 0x0000001b081b7221 */ /* 0x040fe20000010100 */
[C---:B------:R-:W-:Y:S01]  /*1c00*/  FADD.FTZ R29, -R8.reuse, R29 ;  /* 0x0000001d081d7221 */ /* 0x040fe20000010100 */
[----:B------:R-:W-:Y:S01]  /*1c10*/  FADD.FTZ R17, R17, R16 ;  /* 0x0000001011117221 */ /* 0x000fe20000010000 */
[----:B0-----:R-:W-:Y:S01]  /*1c20*/  STS [R11+0x600], R26 ;  /* 0x0006001a0b007388 */ /* 0x001fe20000000800 */
[----:B------:R-:W-:Y:S01]  /*1c30*/  FMUL.FTZ R27, R27, 1.4426950216293334961 ;  /* 0x3fb8aa3b1b1b7820 */ /* 0x000fe20000410000 */
[----:B------:R-:W0:Y:S01]  /*1c40*/  MUFU.EX2 R30, R30 ;  /* 0x0000001e001e7308 */ /* 0x000e220000000800 */
[----:B------:R-:W-:Y:S01]  /*1c50*/  FADD.FTZ R17, R17, R18 ;  /* 0x0000001211117221 */ /* 0x000fe20000010000 */
[----:B------:R-:W-:Y:S01]  /*1c60*/  FADD.FTZ R31, -R8, R31 ;  /* 0x0000001f081f7221 */ /* 0x000fe20000010100 */
[----:B------:R-:W-:Y:S01]  /*1c70*/  FMUL.FTZ R29, R29, 1.4426950216293334961 ;  /* 0x3fb8aa3b1d1d7820 */ /* 0x000fe20000410000 */
[----:B------:R-:W-:Y:S01]  /*1c80*/  STS [R11+0xc00], R32 ;  /* 0x000c00200b007388 */ /* 0x000fe20000000800 */
[----:B------:R-:W-:Y:S01]  /*1c90*/  FADD.FTZ R17, R17, R20 ;  /* 0x0000001411117221 */ /* 0x000fe20000010000 */
[----:B------:R-:W-:-:S02]  /*1ca0*/  FMUL.FTZ R31, R31, 1.4426950216293334961 ;  /* 0x3fb8aa3b1f1f7820 */ /* 0x000fc40000410000 */
[----:B------:R-:W2:Y:S01]  /*1cb0*/  MUFU.EX2 R34, R33 ;  /* 0x0000002100227308 */ /* 0x000ea20000000800 */
[----:B------:R-:W-:Y:S01]  /*1cc0*/  FADD.FTZ R17, R17, R24 ;  /* 0x0000001811117221 */ /* 0x000fe20000010000 */
[----:B-1----:R-:W-:Y:S03]  /*1cd0*/  STS [R11+0x800], R28 ;  /* 0x0008001c0b007388 */ /* 0x002fe60000000800 */
[----:B------:R-:W-:-:S03]  /*1ce0*/  FADD.FTZ R17, R17, R26 ;  /* 0x0000001a11117221 */ /* 0x000fc60000010000 */
[----:B------:R-:W1:Y:S01]  /*1cf0*/  MUFU.EX2 R36, R19 ;  /* 0x0000001300247308 */ /* 0x000e620000000800 */
[----:B------:R-:W-:Y:S01]  /*1d00*/  FADD.FTZ R17, R17, R28 ;  /* 0x0000001c11117221 */ /* 0x000fe20000010000 */
[----:B0-----:R-:W-:Y:S03]  /*1d10*/  STS [R11+0xa00], R30 ;  /* 0x000a001e0b007388 */ /* 0x001fe60000000800 */
        /* <DEDUP_REMOVED lines=23> */
.L_x_19048:
[----:B------:R-:W-:Y:S05]  /*1e90*/  BSYNC.RECONVERGENT B1 ;  /* 0x0000000000017941 */ /* 0x000fea0003800200 */
.L_x_19047:
        /* <DEDUP_REMOVED lines=55> */
.L_x_19051:
[----:B------:R-:W-:Y:S05]  /*2210*/  BSYNC.RECONVERGENT B1 ;  /* 0x0000000000017941 */ /* 0x000fea0003800200 */
.L_x_19050:
        /* <DEDUP_REMOVED lines=26> */
.L_x_19043:
[----:B------:R-:W-:Y:S05]  /*23c0*/  BSYNC.RECONVERGENT B0 ;  /* 0x0000000000007941 */ /* 0x000fea0003800200 */
.L_x_19042:
        /* <DEDUP_REMOVED lines=39> */
.L_x_19056:
[----:B------:R-:W0:Y:S01]  /*2640*/  LDS R7, [R10] ;  /* 0x000000000a077984 */ /* 0x000e220000000800 */
[----:B------:R-:W-:-:S05]  /*2650*/  VIADD R11, R11, 0x1 ;  /* 0x000000010b0b7836 */ /* 0x000fca0000000000 */
[----:B------:R-:W-:Y:S01]  /*2660*/  ISETP.NE.AND P0, PT, R11, RZ, PT ;  /* 0x000000ff0b00720c */ /* 0x000fe20003f05270 */
[----:B0-----:R-:W-:-:S05]  /*2670*/  FMUL.FTZ R7, R7, R6 ;  /* 0x0000000607077220 */ /* 0x001fca0000410000 */
[----:B------:R0:W-:Y:S02]  /*2680*/  STS [R10], R7 ;  /* 0x000000070a007388 */ /* 0x0001e40000000800 */
[----:B0-----:R-:W-:-:S05]  /*2690*/  IADD3 R10, PT, PT, R10, 0x200, RZ ;  /* 0x000002000a0a7810 */ /* 0x001fca0007ffe0ff */
[----:B------:R-:W-:Y:S05]  /*26a0*/  @P0 BRA `(.L_x_19056) ;  /* 0xfffffffc00e40947 */ /* 0x000fea000383ffff */
.L_x_19055:
[----:B------:R-:W-:Y:S05]  /*26b0*/  BSYNC.RECONVERGENT B1 ;  /* 0x0000000000017941 */ /* 0x000fea0003800200 */
.L_x_19054:
        /* <DEDUP_REMOVED lines=12> */
.L_x_19059:
        /* <DEDUP_REMOVED lines=52> */
.L_x_19058:
[----:B------:R-:W-:Y:S05]  /*2ac0*/  BSYNC.RECONVERGENT B1 ;  /* 0x0000000000017941 */ /* 0x000fea0003800200 */
.L_x_19057:
        /* <DEDUP_REMOVED lines=31> */
.L_x_19061:
[----:B------:R-:W-:Y:S05]  /*2cc0*/  BSYNC.RECONVERGENT B1 ;  /* 0x0000000000017941 */ /* 0x000fea0003800200 */
.L_x_19060:
        /* <DEDUP_REMOVED lines=14> */
.L_x_19053:
[----:B------:R-:W-:Y:S05]  /*2db0*/  BSYNC.RECONVERGENT B0 ;  /* 0x0000000000007941 */ /* 0x000fea0003800200 */
.L_x_19052:
[----:B------:R-:W-:Y:S01]  /*2dc0*/  BAR.SYNC.DEFER_BLOCKING 0x0 ;  /* 0x0000000000007b1d */ /* 0x000fe20000010000 */
[----:B------:R-:W-:Y:S02]  /*2dd0*/  HFMA2 R13, -RZ, RZ, 0, 0 ;  /* 0x00000000ff0d7431 */ /* 0x000fe400000001ff */
[----:B------:R-:W-:Y:S01]  /*2de0*/  IMAD.MOV.U32 R16, RZ, RZ, RZ ;  /* 0x000000ffff107224 */ /* 0x000fe200078e00ff */
[----:B-1----:R-:W-:Y:S02]  /*2df0*/  CS2R R14, SRZ ;  /* 0x00000000000e7805 */ /* 0x002fe4000001ff00 */
[----:B------:R-:W1:Y:S01]  /*2e00*/  LDCU UR9, c[0x0][0x3cc] ;  /* 0x00007980ff0977ac */ /* 0x000e620008000800 */
[----:B------:R-:W-:Y:S01]  /*2e10*/  BSSY.RECONVERGENT B0, `(.L_x_19062) ;  /* 0x0000129000007945 */ /* 0x000fe20003800200 */
[----:B------:R-:W2:Y:S03]  /*2e20*/  LDCU.64 UR10, c[0x0][0x398] ;  /* 0x00007300ff0a77ac */ /* 0x000ea60008000a00 */
[----:B------:R-:W-:Y:S05]  /*2e30*/  @P1 BRA `(.L_x_19063) ;  /* 0x0000001000981947 */ /* 0x000fea0003800000 */
[----:B------:R-:W3:Y:S01]  /*2e40*/  LDCU UR13, c[0x0][0x3b8] ;  /* 0x00007700ff0d77ac */ /* 0x000ee20008000800 */
[----:B0-----:R-:W-:Y:S01]  /*2e50*/  SHF.R.U32.HI R6, RZ, 0x3, R2 ;  /* 0x00000003ff067819 */ /* 0x001fe20000011602 */
[----:B------:R-:W-:Y:S01]  /*2e60*/  IMAD.MOV.U32 R7, RZ, RZ, RZ ;  /* 0x000000ffff077224 */ /* 0x000fe200078e00ff */
[----:B------:R-:W-:Y:S01]  /*2e70*/  IADD3 R5, PT, PT, R5, 0x120, RZ ;  /* 0x0000012005057810 */ /* 0x000fe20007ffe0ff */
[----:B------:R-:W0:Y:S01]  /*2e80*/  LDCU UR4, c[0x0][0x3d0] ;  /* 0x00007a00ff0477ac */ /* 0x000e220008000800 */
[----:B------:R-:W-:Y:S01]  /*2e90*/  LOP3.LUT R6, R6, 0x7c, RZ, 0xc0, !PT ;  /* 0x0000007c06067812 */ /* 0x000fe200078ec0ff */
[----:B------:R-:W-:Y:S01]  /*2ea0*/  VIADD R17, R12, 0x1 ;  /* 0x000000010c117836 */ /* 0x000fe20000000000 */
[----:B------:R-:W-:Y:S01]  /*2eb0*/  LEA R5, R4, R5, 0x18 ;  /* 0x0000000504057211 */ /* 0x000fe200078ec0ff */
[----:B------:R-:W4:Y:S01]  /*2ec0*/  LDCU.64 UR14, c[0x0][0x3a8] ;  /* 0x00007500ff0e77ac */ /* 0x000f220008000a00 */
[C---:B------:R-:W-:Y:S02]  /*2ed0*/  IADD3 R42, PT, PT, R12.reuse, -UR5, RZ ;  /* 0x800000050c2a7c10 */ /* 0x040fe4000fffe0ff */
[C---:B------:R-:W-:Y:S01]  /*2ee0*/  LEA R43, R12.reuse, 0x3, 0x3 ;  /* 0x000000030c2b7811 */ /* 0x040fe200078e18ff */
[----:B-----5:R-:W-:Y:S01]  /*2ef0*/  IMAD R20, R12, 0x20, R5 ;  /* 0x000000200c147824 */ /* 0x020fe200078e0205 */
[----:B------:R-:W-:-:S03]  /*2f00*/  MOV R16, RZ ;  /* 0x000000ff00107202 */ /* 0x000fc60000000f00 */
[----:B------:R-:W-:Y:S02]  /*2f10*/  VIADD R20, R20, 0x10 ;  /* 0x0000001014147836 */ /* 0x000fe40000000000 */
[----:B---3--:R-:W-:-:S04]  /*2f20*/  IMAD R9, R0, UR13, RZ ;  /* 0x0000000d00097c24 */ /* 0x008fc8000f8e02ff */
[----:B------:R-:W-:-:S04]  /*2f30*/  IMAD.WIDE R6, R9, 0x4, R6 ;  /* 0x0000000409067825 */ /* 0x000fc800078e0206 */
[----:B0-----:R-:W-:Y:S01]  /*2f40*/  IMAD R22, R22, UR4, RZ ;  /* 0x0000000416167c24 */ /* 0x001fe2000f8e02ff */
[----:B----4-:R-:W-:-:S04]  /*2f50*/  IADD3 R18, P0, PT, R6, UR14, RZ ;  /* 0x0000000e06127c10 */ /* 0x010fc8000ff1e0ff */
[----:B------:R-:W-:Y:S02]  /*2f60*/  IADD3.X R19, PT, PT, R7, UR15, RZ, P0, !PT ;  /* 0x0000000f07137c10 */ /* 0x000fe400087fe4ff */
[----:B------:R-:W-:-:S07]  /*2f70*/  SHF.R.S32.HI R23, RZ, 0x1f, R22 ;  /* 0x0000001fff177819 */ /* 0x000fce0000011416 */
.L_x_19072:
[----:B------:R-:W1:Y:S04]  /*2f80*/  LDG.E.CONSTANT R5, desc[UR6][R18.64] ;  /* 0x0000000612057981 */ /* 0x000e68000c1e9900 */
[----:B------:R-:W0:Y:S01]  /*2f90*/  LDS.128 R8, [R20] ;  /* 0x0000000014087984 */ /* 0x000e220000000c00 */
[----:B------:R-:W-:Y:S01]  /*2fa0*/  BSSY.RECONVERGENT B1, `(.L_x_19064) ;  /* 0x000003c000017945 */ /* 0x000fe20003800200 */
[----:B0-----:R-:W-:Y:S01]  /*2fb0*/  F2FP.BF16.F32.PACK_AB R44, R11, R10 ;  /* 0x0000000a0b2c723e */ /* 0x001fe200000010ff */
[----:B-1----:R-:W-:-:S03]  /*2fc0*/  IMAD.WIDE R4, R5, UR9, R22 ;  /* 0x0000000905047c25 */ /* 0x002fc6000f8e0216 */
[----:B------:R-:W-:-:S04]  /*2fd0*/  LEA R4, P0, R3, R4, 0x3 ;  /* 0x0000000403047211 */ /* 0x000fc800078018ff */
[----:B------:R-:W-:Y:S02]  /*2fe0*/  IADD3.X R5, PT, PT, RZ, R5, RZ, P0, !PT ;  /* 0x00000005ff057210 */ /* 0x000fe400007fe4ff */
[----:B--2---:R-:W-:-:S04]  /*2ff0*/  LEA R24, P0, R4, UR10, 0x1 ;  /* 0x0000000a04187c11 */ /* 0x004fc8000f8008ff */
        /* <DEDUP_REMOVED lines=31> */
[----:B------:R-:W-:Y:S02]  /*31f0*/  ISETP.GE.AND P4, PT, R9, UR8, PT ;  /* 0x0000000809007c0c */ /* 0x000fe4000bf86270 */
[----:B------:R-:W-:-:S02]  /*3200*/  IADD3 R9, PT, PT, R43, 0x4, RZ ;  /* 0x000000042b097810 */ /* 0x000fc40007ffe0ff */
[----:B------:R-:W-:Y:S02]  /*3210*/  ISETP.GE.AND P6, PT, R43, UR8, PT ;  /* 0x000000082b007c0c */ /* 0x000fe4000bfc6270 */
[C---:B-----5:R-:W-:Y:S02]  /*3220*/  PRMT R7, R40.reuse, 0x7632, R7 ;  /* 0x0000763228077816 */ /* 0x060fe40000000007 */
[----:B------:R-:W-:Y:S02]  /*3230*/  SEL R40, R40, RZ, !P1 ;  /* 0x000000ff28287207 */ /* 0x000fe40004800000 */
[----:B------:R-:W-:Y:S02]  /*3240*/  ISETP.GE.AND P2, PT, R9, UR8, PT ;  /* 0x0000000809007c0c */ /* 0x000fe4000bf46270 */
[----:B------:R-:W-:Y:S02]  /*3250*/  ISETP.GE.AND P1, PT, R8, UR8, PT ;  /* 0x0000000808007c0c */ /* 0x000fe4000bf26270 */
[----:B------:R-:W-:-:S02]  /*3260*/  SEL R9, R7, RZ, !P6 ;  /* 0x000000ff07097207 */ /* 0x000fc40007000000 */
[----:B------:R-:W-:Y:S02]  /*3270*/  PRMT R8, R39, 0x7632, R8 ;  /* 0x0000763227087816 */ /* 0x000fe40000000008 */
[----:B------:R-:W-:Y:S02]  /*3280*/  ISETP.GE.AND P3, PT, R10, UR8, PT ;  /* 0x000000080a007c0c */ /* 0x000fe4000bf66270 */
        /* <DEDUP_REMOVED lines=13> */
.L_x_19065:
[----:B------:R-:W-:Y:S05]  /*3360*/  BSYNC.RECONVERGENT B1 ;  /* 0x0000000000017941 */ /* 0x000fea0003800200 */
.L_x_19064:
[----:B-----5:R-:W-:Y:S02]  /*3370*/  HFMA2.BF16_V2 R11, R5, R40, -RZ ;  /* 0x00000028050b7231 */ /* 0x020fe400003000ff */
[----:B------:R-:W-:Y:S02]  /*3380*/  IMAD.MOV.U32 R7, RZ, RZ, R44 ;  /* 0x000000ffff077224 */ /* 0x000fe400078e002c */
[----:B------:R-:W-:Y:S01]  /*3390*/  HMUL2.BF16_V2 R9, R4, R41 ;  /* 0x0000002904097232 */ /* 0x000fe20000200000 */
[----:B------:R-:W-:Y:S01]  /*33a0*/  MOV R8, R25 ;  /* 0x0000001900087202 */ /* 0x000fe20000000f00 */
[----:B------:R-:W-:Y:S01]  /*33b0*/  BSSY.RECONVERGENT B1, `(.L_x_19066) ;  /* 0x0000033000017945 */ /* 0x000fe20003800200 */
[----:B------:R-:W-:-:S03]  /*33c0*/  HFMA2.BF16_V2 R41, R7, R38, -RZ ;  /* 0x0000002607297231 */ /* 0x000fc600003000ff */
[----:B------:R-:W-:Y:S01]  /*33d0*/  HMUL2.BF16_V2 R25, R8, R39 ;  /* 0x0000002708197232 */ /* 0x000fe20000200000 */
[----:B------:R-:W-:Y:S02]  /*33e0*/  PRMT R10, R9, 0x7632, R10 ;  /* 0x00007632090a7816 */ /* 0x000fe4000000000a */
[C---:B------:R-:W-:Y:S02]  /*33f0*/  PRMT R24, R11.reuse, 0x7632, R24 ;  /* 0x000076320b187816 */ /* 0x040fe40000000018 */
[----:B------:R-:W-:Y:S01]  /*3400*/  SHF.L.U32 R11, R11, 0x10, RZ ;  /* 0x000000100b0b7819 */ /* 0x000fe200000006ff */
[----:B------:R-:W-:Y:S01]  /*3410*/  IMAD.U32 R10, R10, 0x10000, RZ ;  /* 0x000100000a0a7824 */ /* 0x000fe200078e00ff */
[----:B------:R-:W-:Y:S01]  /*3420*/  SHF.L.U32 R9, R9, 0x10, RZ ;  /* 0x0000001009097819 */ /* 0x000fe200000006ff */
[----:B------:R-:W-:Y:S01]  /*3430*/  IMAD.U32 R40, R24, 0x10000, RZ ;  /* 0x0001000018287824 */ /* 0x000fe200078e00ff */
[C---:B------:R-:W-:Y:S02]  /*3440*/  PRMT R39, R25.reuse, 0x7632, R39 ;  /* 0x0000763219277816 */ /* 0x040fe40000000027 */
[----:B------:R-:W-:Y:S01]  /*3450*/  SHF.L.U32 R38, R25, 0x10, RZ ;  /* 0x0000001019267819 */ /* 0x000fe200000006ff */
[----:B------:R-:W-:Y:S01]  /*3460*/  FADD.FTZ R25, R11, R40 ;  /* 0x000000280b197221 */ /* 0x000fe20000010000 */
[----:B------:R-:W-:Y:S01]  /*3470*/  FADD.FTZ R24, R9, R10 ;  /* 0x0000000a09187221 */ /* 0x000fe20000010000 */
[----:B------:R-:W-:Y:S01]  /*3480*/  PRMT R11, R41, 0x7632, R11 ;  /* 0x00007632290b7816 */ /* 0x000fe2000000000b */
[----:B------:R-:W-:Y:S01]  /*3490*/  IMAD.U32 R39, R39, 0x10000, RZ ;  /* 0x0001000027277824 */ /* 0x000fe200078e00ff */
[----:B------:R-:W-:Y:S01]  /*34a0*/  PRMT R9, R41, 0x7610, R9 ;  /* 0x0000761029097816 */ /* 0x000fe20000000009 */
[----:B------:R-:W-:-:S02]  /*34b0*/  FADD.FTZ R25, R24, R25 ;  /* 0x0000001918197221 */ /* 0x000fc40000010000 */
[----:B------:R-:W-:Y:S01]  /*34c0*/  FADD.FTZ R10, R38, R39 ;  /* 0x00000027260a7221 */ /* 0x000fe20000010000 */
[----:B------:R-:W-:Y:S01]  /*34d0*/  SHF.L.U32 R9, R9, 0x10, RZ ;  /* 0x0000001009097819 */ /* 0x000fe200000006ff */
[----:B------:R-:W-:Y:S01]  /*34e0*/  IMAD.U32 R24, R11, 0x10000, RZ ;  /* 0x000100000b187824 */ /* 0x000fe200078e00ff */
        /* <DEDUP_REMOVED lines=11> */
[C---:B------:R-:W-:Y:S02]  /*35a0*/  PRMT R11, R36.reuse, 0x7632, R11 ;  /* 0x00007632240b7816 */ /* 0x040fe4000000000b */
        /* <DEDUP_REMOVED lines=19> */
.L_x_19067:
[----:B------:R-:W-:Y:S05]  /*36e0*/  BSYNC.RECONVERGENT B1 ;  /* 0x0000000000017941 */ /* 0x000fea0003800200 */
.L_x_19066:
        /* <DEDUP_REMOVED lines=14> */
[----:B------:R-:W-:Y:S02]  /*37d0*/  IADD3 R38, PT, PT, R43, -0x1, RZ ;  /* 0xffffffff2b267810 */ /* 0x000fe40007ffe0ff */
[----:B------:R-:W-:Y:S02]  /*37e0*/  ISETP.GE.AND P5, PT, R39, UR8, PT ;  /* 0x0000000827007c0c */ /* 0x000fe4000bfa6270 */
[----:B------:R-:W-:Y:S01]  /*37f0*/  ISETP.GE.AND P4, PT, R40, UR8, PT ;  /* 0x0000000828007c0c */ /* 0x000fe2000bf86270 */
[C---:B------:R-:W-:Y:S01]  /*3800*/  VIADD R40, R43.reuse, 0xfffffffe ;  /* 0xfffffffe2b287836 */ /* 0x040fe20000000000 */
[----:B------:R-:W-:Y:S02]  /*3810*/  IADD3 R39, PT, PT, R43, 0x4, RZ ;  /* 0x000000042b277810 */ /* 0x000fe40007ffe0ff */
[----:B------:R-:W-:-:S02]  /*3820*/  ISETP.GE.AND P1, PT, R38, UR8, PT ;  /* 0x0000000826007c0c */ /* 0x000fc4000bf26270 */
[----:B------:R-:W-:Y:S02]  /*3830*/  ISETP.GE.AND P6, PT, R43, UR8, PT ;  /* 0x000000082b007c0c */ /* 0x000fe4000bfc6270 */
[C---:B------:R-:W-:Y:S02]  /*3840*/  PRMT R38, R34.reuse, 0x7632, R38 ;  /* 0x0000763222267816 */ /* 0x040fe40000000026 */
        /* <DEDUP_REMOVED lines=19> */
.L_x_19069:
[----:B------:R-:W-:Y:S05]  /*3980*/  BSYNC.RECONVERGENT B1 ;  /* 0x0000000000017941 */ /* 0x000fea0003800200 */
.L_x_19068:
[----:B------:R-:W-:Y:S01]  /*3990*/  HFMA2.BF16_V2 R33, R4, R33, -RZ ;  /* 0x0000002104217231 */ /* 0x000fe200003000ff */
[----:B------:R-:W-:Y:S01]  /*39a0*/  SHF.L.U32 R24, R24, 0x10, RZ ;  /* 0x0000001018187819 */ /* 0x000fe200000006ff */
[----:B------:R-:W-:Y:S01]  /*39b0*/  IMAD.U32 R11, R11, 0x10000, RZ ;  /* 0x000100000b0b7824 */ /* 0x000fe200078e00ff */
[----:B------:R-:W-:Y:S01]  /*39c0*/  SHF.L.U32 R25, R25, 0x10, RZ ;  /* 0x0000001019197819 */ /* 0x000fe200000006ff */
[----:B------:R-:W-:Y:S01]  /*39d0*/  HFMA2.BF16_V2 R26, R7, R26, -RZ ;  /* 0x0000001a071a7231 */ /* 0x000fe200003000ff */
[----:B------:R-:W-:Y:S01]  /*39e0*/  SHF.L.U32 R36, R36, 0x10, RZ ;  /* 0x0000001024247819 */ /* 0x000fe200000006ff */
[----:B------:R-:W-:Y:S01]  /*39f0*/  FADD.FTZ R11, R24, R11 ;  /* 0x0000000b180b7221 */ /* 0x000fe20000010000 */
[----:B------:R-:W-:Y:S02]  /*3a00*/  IMAD.U32 R38, R35, 0x10000, RZ ;  /* 0x0001000023267824 */ /* 0x000fe400078e00ff */
[----:B------:R-:W-:Y:S02]  /*3a10*/  HMUL2.BF16_V2 R34, R5, R34 ;  /* 0x0000002205227232 */ /* 0x000fe40000200000 */
[----:B------:R-:W-:Y:S01]  /*3a20*/  IMAD.U32 R37, R37, 0x10000, RZ ;  /* 0x0001000025257824 */ /* 0x000fe200078e00ff */
[----:B------:R-:W-:Y:S01]  /*3a30*/  PRMT R24, R33, 0x7610, R24 ;  /* 0x0000761021187816 */ /* 0x000fe20000000018 */
[----:B------:R-:W-:Y:S01]  /*3a40*/  FADD.FTZ R25, R25, R38 ;  /* 0x0000002619197221 */ /* 0x000fe20000010000 */
[----:B------:R-:W-:Y:S01]  /*3a50*/  PRMT R33, R33, 0x7632, R33 ;  /* 0x0000763221217816 */ /* 0x000fe20000000021 */
[----:B------:R-:W-:Y:S01]  /*3a60*/  FADD.FTZ R36, R36, R37 ;  /* 0x0000002524247221 */ /* 0x000fe20000010000 */
[----:B------:R-:W-:Y:S01]  /*3a70*/  SHF.L.U32 R24, R24, 0x10, RZ ;  /* 0x0000001018187819 */ /* 0x000fe200000006ff */
[----:B------:R-:W-:-:S02]  /*3a80*/  HMUL2.BF16_V2 R27, R8, R27 ;  /* 0x0000001b081b7232 */ /* 0x000fc40000200000 */
[----:B------:R-:W-:Y:S02]  /*3a90*/  HFMA2.BF16_V2 R28, R7, R28, -RZ ;  /* 0x0000001c071c7231 */ /* 0x000fe400003000ff */
[----:B------:R-:W-:Y:S01]  /*3aa0*/  IMAD.U32 R33, R33, 0x10000, RZ ;  /* 0x0001000021217824 */ /* 0x000fe200078e00ff */
[C---:B------:R-:W-:Y:S01]  /*3ab0*/  PRMT R35, R34.reuse, 0x7632, R35 ;  /* 0x0000763222237816 */ /* 0x040fe20000000023 */
[----:B------:R-:W-:Y:S01]  /*3ac0*/  FADD.FTZ R36, R25, R36 ;  /* 0x0000002419247221 */ /* 0x000fe20000010000 */
[----:B------:R-:W-:Y:S01]  /*3ad0*/  SHF.L.U32 R37, R34, 0x10, RZ ;  /* 0x0000001022257819 */ /* 0x000fe200000006ff */
[----:B------:R-:W-:Y:S01]  /*3ae0*/  FADD.FTZ R34, R24, R33 ;  /* 0x0000002118227221 */ /* 0x000fe20000010000 */
[C---:B------:R-:W-:Y:S01]  /*3af0*/  PRMT R24, R26.reuse, 0x7610, R24 ;  /* 0x000076101a187816 */ /* 0x040fe20000000018 */
[----:B------:R-:W-:Y:S01]  /*3b00*/  IMAD.U32 R38, R35, 0x10000, RZ ;  /* 0x0001000023267824 */ /* 0x000fe200078e00ff */
[----:B------:R-:W-:Y:S01]  /*3b10*/  PRMT R25, R26, 0x7632, R25 ;  /* 0x000076321a197816 */ /* 0x000fe20000000019 */
        /* <DEDUP_REMOVED lines=15> */
[----:B------:R-:W-:Y:S01]  /*3c10*/  BSSY.RECONVERGENT B1, `(.L_x_19070) ;  /* 0x0000027000017945 */ /* 0x000fe20003800200 */
        /* <DEDUP_REMOVED lines=9> */
[C---:B------:R-:W-:Y:S02]  /*3cb0*/  IADD3 R9, PT, PT, R43.reuse, -0x2, RZ ;  /* 0xfffffffe2b097810 */ /* 0x040fe40007ffe0ff */
[----:B------:R-:W-:Y:S01]  /*3cc0*/  ISETP.GE.AND P6, PT, R6, UR8, PT ;  /* 0x0000000806007c0c */ /* 0x000fe2000bfc6270 */
[C---:B------:R-:W-:Y:S01]  /*3cd0*/  VIADD R6, R43.reuse, 0x4 ;  /* 0x000000042b067836 */ /* 0x040fe20000000000 */
[----:B------:R-:W-:Y:S01]  /*3ce0*/  ISETP.GE.AND P4, PT, R10, UR8, PT ;  /* 0x000000080a007c0c */ /* 0x000fe2000bf86270 */
[----:B------:R-:W-:Y:S01]  /*3cf0*/  VIADD R10, R43, 0x2 ;  /* 0x000000022b0a7836 */ /* 0x000fe20000000000 */
[----:B------:R-:W-:Y:S02]  /*3d00*/  ISETP.GE.AND P5, PT, R9, UR8, PT ;  /* 0x0000000809007c0c */ /* 0x000fe4000bfa6270 */
[C---:B------:R-:W-:Y:S02]  /*3d10*/  IADD3 R9, PT, PT, R43.reuse, 0x1, RZ ;  /* 0x000000012b097810 */ /* 0x040fe40007ffe0ff */
[----:B------:R-:W-:-:S02]  /*3d20*/  IADD3 R11, PT, PT, R43, 0x3, RZ ;  /* 0x000000032b0b7810 */ /* 0x000fc40007ffe0ff */
[----:B------:R-:W-:Y:S02]  /*3d30*/  ISETP.GE.AND P0, PT, R6, UR8, PT ;  /* 0x0000000806007c0c */ /* 0x000fe4000bf06270 */
[----:B------:R-:W-:Y:S02]  /*3d40*/  ISETP.GE.AND P3, PT, R9, UR8, PT ;  /* 0x0000000809007c0c */ /* 0x000fe4000bf66270 */
[----:B------:R-:W-:Y:S02]  /*3d50*/  ISETP.GE.AND P2, PT, R10, UR8, PT ;  /* 0x000000080a007c0c */ /* 0x000fe4000bf46270 */
[----:B------:R-:W-:Y:S02]  /*3d60*/  ISETP.GE.AND P1, PT, R11, UR8, PT ;  /* 0x000000080b007c0c */ /* 0x000fe4000bf26270 */
[----:B------:R-:W-:Y:S02]  /*3d70*/  SEL R6, R29, RZ, !P6 ;  /* 0x000000ff1d067207 */ /* 0x000fe40007000000 */
        /* <DEDUP_REMOVED lines=16> */
.L_x_19071:
[----:B------:R-:W-:Y:S05]  /*3e80*/  BSYNC.RECONVERGENT B1 ;  /* 0x0000000000017941 */ /* 0x000fea0003800200 */
.L_x_19070:
        /* <DEDUP_REMOVED lines=21> */
[----:B------:R-:W-:Y:S01]  /*3fe0*/  FADD.FTZ R6, R6, R7 ;  /* 0x0000000706067221 */ /* 0x000fe20000010000 */
[----:B------:R-:W-:Y:S02]  /*3ff0*/  ISETP.GE.AND P0, PT, R4, UR5, PT ;  /* 0x0000000504007c0c */ /* 0x000fe4000bf06270 */
        /* <DEDUP_REMOVED lines=10> */
.L_x_19063:
[----:B-12---:R-:W-:Y:S05]  /*40a0*/  BSYNC.RECONVERGENT B0 ;  /* 0x0000000000007941 */ /* 0x006fea0003800200 */
.L_x_19062:
[C---:B------:R-:W-:Y:S01]  /*40b0*/  LOP3.LUT R4, R2.reuse, 0x3c0, RZ, 0xc0, !PT ;  /* 0x000003c002047812 */ /* 0x040fe200078ec0ff */
[----:B------:R-:W-:Y:S01]  /*40c0*/  BAR.SYNC.DEFER_BLOCKING 0x0 ;  /* 0x0000000000007b1d */ /* 0x000fe20000010000 */
[----:B------:R-:W-:Y:S02]  /*40d0*/  LOP3.LUT R5, R2, 0x3e0, RZ, 0xc0, !PT ;  /* 0x000003e002057812 */ /* 0x000fe400078ec0ff */
[----:B------:R-:W-:Y:S02]  /*40e0*/  ISETP.NE.AND P0, PT, R4, 0x40, PT ;  /* 0x000000400400780c */ /* 0x000fe40003f05270 */
[C---:B------:R-:W-:Y:S01]  /*40f0*/  ISETP.GT.U32.AND P3, PT, R2.reuse, 0x3f, PT ;  /* 0x0000003f0200780c */ /* 0x040fe20003f64070 */
[----:B------:R-:W-:Y:S01]  /*4100*/  BSSY.RECONVERGENT B0, `(.L_x_19073) ;  /* 0x000000e000007945 */ /* 0x000fe20003800200 */
[----:B------:R-:W-:Y:S02]  /*4110*/  ISETP.NE.AND P1, PT, R5, 0x20, PT ;  /* 0x000000200500780c */ /* 0x000fe40003f25270 */
[----:B------:R-:W-:-:S02]  /*4120*/  ISETP.GT.U32.AND P2, PT, R2, 0x1f, PT ;  /* 0x0000001f0200780c */ /* 0x000fc40003f44070 */
[----:B------:R-:W-:-:S05]  /*4130*/  LEA R12, R12, R3, 0x7 ;  /* 0x000000030c0c7211 */ /* 0x000fca00078e38ff */
        /* <DEDUP_REMOVED lines=10> */
.L_x_19074:
[----:B------:R-:W-:Y:S05]  /*41e0*/  BSYNC.RECONVERGENT B0 ;  /* 0x0000000000007941 */ /* 0x000fea0003800200 */
.L_x_19073:
        /* <DEDUP_REMOVED lines=9> */
[----:B-1----:R-:W1:Y:S04]  /*4280*/  LDS R4, [R8+0x80] ;  /* 0x0000800008047984 */ /* 0x002e680000000800 */
[----:B------:R-:W3:Y:S04]  /*4290*/  LDS R7, [R8+0x100] ;  /* 0x0001000008077984 */ /* 0x000ee80000000800 */
[----:B0-----:R-:W0:Y:S01]  /*42a0*/  LDS R6, [R8+0x180] ;  /* 0x0001800008067984 */ /* 0x001e220000000800 */
[----:B--2---:R-:W-:Y:S01]  /*42b0*/  FADD.FTZ R16, R16, R5 ;  /* 0x0000000510107221 */ /* 0x004fe20000010000 */
[----:B-1----:R-:W-:Y:S01]  /*42c0*/  FADD.FTZ R13, R13, R4 ;  /* 0x000000040d0d7221 */ /* 0x002fe20000010000 */
[----:B---3--:R-:W-:Y:S01]  /*42d0*/  FADD.FTZ R14, R14, R7 ;  /* 0x000000070e0e7221 */ /* 0x008fe20000010000 */
[----:B0-----:R-:W-:-:S07]  /*42e0*/  FADD.FTZ R15, R15, R6 ;  /* 0x000000060f0f7221 */ /* 0x001fce0000010000 */
.L_x_19076:
[----:B------:R-:W-:Y:S05]  /*42f0*/  BSYNC.RECONVERGENT B0 ;  /* 0x0000000000007941 */ /* 0x000fea0003800200 */
.L_x_19075:
        /* <DEDUP_REMOVED lines=8> */
[----:B------:R2:W-:Y:S04]  /*4380*/  STS [R3], R16 ;  /* 0x0000001003007388 */ /* 0x0005e80000000800 */
[----:B------:R2:W-:Y:S04]  /*4390*/  STS [R3+0x80], R13 ;  /* 0x0000800d03007388 */ /* 0x0005e80000000800 */
[----:B------:R2:W-:Y:S04]  /*43a0*/  STS [R3+0x100], R14 ;  /* 0x0001000e03007388 */ /* 0x0005e80000000800 */
[----:B------:R2:W-:Y:S02]  /*43b0*/  STS [R3+0x180], R15 ;  /* 0x0001800f03007388 */ /* 0x0005e40000000800 */
.L_x_19078:
[----:B------:R-:W-:Y:S05]  /*43c0*/  BSYNC.RECONVERGENT B0 ;  /* 0x0000000000007941 */ /* 0x000fea0003800200 */
.L_x_19077:
        /* <DEDUP_REMOVED lines=9> */
[----:B-1----:R-:W1:Y:S04]  /*4460*/  LDS R4, [R12+0x80] ;  /* 0x000080000c047984 */ /* 0x002e680000000800 */
[----:B------:R-:W3:Y:S04]  /*4470*/  LDS R5, [R12+0x100] ;  /* 0x000100000c057984 */ /* 0x000ee80000000800 */
[----:B0-----:R-:W0:Y:S01]  /*4480*/  LDS R6, [R12+0x180] ;  /* 0x000180000c067984 */ /* 0x001e220000000800 */
[----:B--2---:R-:W-:Y:S01]  /*4490*/  FADD.FTZ R16, R16, R3 ;  /* 0x0000000310107221 */ /* 0x004fe20000010000 */
[----:B-1----:R-:W-:Y:S01]  /*44a0*/  FADD.FTZ R13, R13, R4 ;  /* 0x000000040d0d7221 */ /* 0x002fe20000010000 */
[----:B---3--:R-:W-:Y:S01]  /*44b0*/  FADD.FTZ R14, R14, R5 ;  /* 0x000000050e0e7221 */ /* 0x008fe20000010000 */
[----:B0-----:R-:W-:-:S07]  /*44c0*/  FADD.FTZ R15, R15, R6 ;  /* 0x000000060f0f7221 */ /* 0x001fce0000010000 */
.L_x_19080:
[----:B------:R-:W-:Y:S05]  /*44d0*/  BSYNC.RECONVERGENT B0 ;  /* 0x0000000000007941 */ /* 0x000fea0003800200 */
.L_x_19079:
[----:B------:R-:W-:Y:S06]  /*44e0*/  BAR.SYNC.DEFER_BLOCKING 0x0 ;  /* 0x0000000000007b1d */ /* 0x000fec0000010000 */
[----:B------:R-:W-:Y:S05]  /*44f0*/  @P2 EXIT ;  /* 0x000000000000294d */ /* 0x000fea0003800000 */
[----:B--2---:R-:W2:Y:S01]  /*4500*/  S2R R3, SR_CTAID.Z ;  /* 0x0000000000037919 */ /* 0x004ea20000002700 */
[----:B------:R-:W3:Y:S01]  /*4510*/  LDCU UR4, c[0x0][0x378] ;  /* 0x00006f00ff0477ac */ /* 0x000ee20008000800 */
[----:B------:R-:W-:Y:S01]  /*4520*/  IMAD R0, R0, UR12, R21 ;  /* 0x0000000c00007c24 */ /* 0x000fe2000f8e0215 */
[----:B-1----:R-:W-:Y:S01]  /*4530*/  F2FP.BF16.F32.PACK_AB R13, R13, R16 ;  /* 0x000000100d0d723e */ /* 0x002fe200000010ff */
[----:B------:R-:W1:Y:S01]  /*4540*/  LDCU.64 UR8, c[0x0][0x380] ;  /* 0x00007000ff0877ac */ /* 0x000e620008000a00 */
[----:B------:R-:W-:-:S04]  /*4550*/  F2FP.BF16.F32.PACK_AB R14, R15, R14 ;  /* 0x0000000e0f0e723e */ /* 0x000fc800000010ff */
[----:B------:R-:W-:Y:S01]  /*4560*/  PRMT R4, R14, 0x7632, R4 ;  /* 0x000076320e047816 */ /* 0x000fe20000000004 */
[----:B---3--:R-:W-:Y:S02]  /*4570*/  IMAD R0, R0, UR4, RZ ;  /* 0x0000000400007c24 */ /* 0x008fe4000f8e02ff */
[----:B--2---:R-:W-:-:S05]  /*4580*/  IMAD.SHL.U32 R3, R3, 0x80, RZ ;  /* 0x0000008003037824 */ /* 0x004fca00078e00ff */
[----:B------:R-:W-:-:S04]  /*4590*/  LEA R3, P0, R0, R3, 0x7 ;  /* 0x0000000300037211 */ /* 0x000fc800078038ff */
[----:B------:R-:W-:Y:S02]  /*45a0*/  LOP3.LUT R0, R3, 0x1f, R2, 0xf8, !PT ;  /* 0x0000001f03007812 */ /* 0x000fe400078ef802 */
[----:B------:R-:W-:Y:S02]  /*45b0*/  IADD3.X R3, PT, PT, RZ, RZ, RZ, P0, !PT ;  /* 0x000000ffff037210 */ /* 0x000fe400007fe4ff */
[----:B-1----:R-:W-:-:S04]  /*45c0*/  LEA R2, P0, R0, UR8, 0x1 ;  /* 0x0000000800027c11 */ /* 0x002fc8000f8008ff */
[----:B------:R-:W-:Y:S02]  /*45d0*/  LEA.HI.X R3, R0, UR9, R3, 0x1, P0 ;  /* 0x0000000900037c11 */ /* 0x000fe400080f0c03 */
[----:B------:R-:W-:-:S03]  /*45e0*/  PRMT R0, R13, 0x7632, R0 ;  /* 0x000076320d007816 */ /* 0x000fc60000000000 */
[----:B------:R-:W-:Y:S04]  /*45f0*/  STG.E.U16 desc[UR6][R2.64], R13 ;  /* 0x0000000d02007986 */ /* 0x000fe8000c101506 */
[----:B------:R-:W-:Y:S04]  /*4600*/  STG.E.U16 desc[UR6][R2.64+0x40], R0 ;  /* 0x0000400002007986 */ /* 0x000fe8000c101506 */
[----:B------:R-:W-:Y:S04]  /*4610*/  STG.E.U16 desc[UR6][R2.64+0x80], R14 ;  /* 0x0000800e02007986 */ /* 0x000fe8000c101506 */
[----:B------:R-:W-:Y:S01]  /*4620*/  STG.E.U16 desc[UR6][R2.64+0xc0], R4 ;  /* 0x0000c00402007986 */ /* 0x000fe2000c101506 */
[----:B------:R-:W-:Y:S05]  /*4630*/  EXIT ;  /* 0x000000000000794d */ /* 0x000fea0003800000 */
.L_x_19039:
        /* <DEDUP_REMOVED lines=8> */
.L_x_19082:
[----:B------:R-:W-:Y:S05]  /*46c0*/  BSYNC B1 ;  /* 0x0000000000017941 */ /* 0x000fea0003800000 */
.L_x_19081:
        /* <DEDUP_REMOVED lines=9> */
.L_x_19083:
[----:B------:R-:W-:Y:S05]  /*4760*/  BRA `(.L_x_19084) ;  /* 0xffffffc800a47947 */ /* 0x000fea000383ffff */
.L_x_19041:
[----:B------:R-:W-:Y:S01]  /*4770*/  HFMA2 R54, -RZ, RZ, 0, 1.847743988037109375e-06 ;  /* 0x0000001fff367431 */ /* 0x000fe200000001ff */
[----:B------:R-:W-:Y:S01]  /*4780*/  BSSY B0, `(.L_x_19085) ;  /* 0x0000007000007945 */ /* 0x000fe20003800000 */
[----:B------:R-:W-:Y:S01]  /*4790*/  MOV R52, R38 ;  /* 0x0000002600347202 */ /* 0x000fe20000000f00 */
[----:B------:R-:W-:Y:S02]  /*47a0*/  IMAD.MOV.U32 R51, RZ, RZ, 0x10 ;  /* 0x00000010ff337424 */ /* 0x000fe400078e00ff */
[----:B------:R-:W-:-:S07]  /*47b0*/  IMAD.MOV.U32 R47, RZ, RZ, -0x1 ;  /* 0xffffffffff2f7424 */ /* 0x000fce00078e00ff */
[----:B-----5:R-:W-:Y:S05]  /*47c0*/  WARPSYNC.COLLECTIVE R47, `(.L_x_19086) ;  /* 0x000000002f087348 */ /* 0x020fea0003c00000 */
[----:B------:R0:W1:Y:S02]  /*47d0*/  SHFL.BFLY P3, R50, R52, R51, R54 ;  /* 0x0c00003334327389 */ /* 0x0000640000060036 */
[----:B01---5:R-:W-:Y:S05]  /*47e0*/  ENDCOLLECTIVE ;  /* 0x000000000000791b */ /* 0x023fea0003800000 */
.L_x_19086:
[----:B------:R-:W-:Y:S05]  /*47f0*/  BSYNC B0 ;  /* 0x0000000000007941 */ /* 0x000fea0003800000 */
.L_x_19085:
        /* <DEDUP_REMOVED lines=9> */
.L_x_19087:
[----:B------:R-:W-:Y:S02]  /*4890*/  IMAD.MOV.U32 R51, RZ, RZ, 0x4 ;  /* 0x00000004ff337424 */ /* 0x000fe400078e00ff */
[----:B------:R-:W-:-:S05]  /*48a0*/  IMAD.MOV.U32 R6, RZ, RZ, R50 ;  /* 0x000000ffff067224 */ /* 0x000fca00078e0032 */
[----:B------:R-:W-:-:S04]  /*48b0*/  FMNMX.FTZ R6, R7, R6, !PT ;  /* 0x0000000607067209 */ /* 0x000fc80007810000 */
[----:B------:R-:W-:-:S07]  /*48c0*/  MOV R52, R6 ;  /* 0x0000000600347202 */ /* 0x000fce0000000f00 */
[----:B------:R-:W-:Y:S05]  /*48d0*/  WARPSYNC.COLLECTIVE R47, `(.L_x_19088) ;  /* 0x000000002f087348 */ /* 0x000fea0003c00000 */
[----:B------:R0:W1:Y:S02]  /*48e0*/  SHFL.BFLY P3, R50, R52, R51, R54 ;  /* 0x0c00003334327389 */ /* 0x0000640000060036 */
[----:B01----:R-:W-:Y:S05]  /*48f0*/  ENDCOLLECTIVE ;  /* 0x000000000000791b */ /* 0x003fea0003800000 */
.L_x_19088:
[----:B------:R-:W-:Y:S01]  /*4900*/  MOV R9, R50 ;  /* 0x0000003200097202 */ /* 0x000fe20000000f00 */
[----:B------:R-:W-:Y:S06]  /*4910*/  BRA `(.L_x_19089) ;  /* 0xffffffc800cc7947 */ /* 0x000fec000383ffff */
.L_x_19090:
        /* <DEDUP_REMOVED lines=14> */
.L_x_25934:


//--------------------- .text._ZN4vllm25paged_attention_v1_kernelI13__nv_bfloat16S1_Li120ELi8ELi128ELNS_18Fp8KVCacheDataTypeE0ELb0EEEvPT_PKS3_PKT0_S9_ifPKiSB_iPKfiiiSD_SD_iiiii --------------------------
	.section	.text._ZN4vllm25paged_attention_v1_kernelI13__nv_bfloat16S1_Li120ELi8ELi128ELNS_18Fp8KVCacheDataTypeE0ELb0EEEvPT_PKS3_PKT0_S9_ifPKiSB_iPKfiiiSD_SD_iiiii,"ax",@progbits
	.align	128
        .global         _ZN4vllm25paged_attention_v1_kernelI13__nv_bfloat16S1_Li120ELi8ELi128ELNS_18Fp8KVCacheDataTypeE0ELb0EEEvPT_PKS3_PKT0_S9_ifPKiSB_iPKfiiiSD_SD_iiiii
        .type           _ZN4vllm25paged_attention_v1_kernelI13__nv_bfloat16S1_Li120ELi8ELi128ELNS_18Fp8KVCacheDataTypeE0ELb0EEEvPT_PKS3_PKT0_S9_ifPKiSB_iPKfiiiSD_SD_iiiii,@function
        .size           _ZN4vllm25paged_attention_v1_kernelI13__nv_bfloat16S1_Li120ELi8ELi128ELNS_18Fp8KVCacheDataTypeE0ELb0EEEvPT_PKS3_PKT0_S9_ifPKiSB_iPKfiiiSD_SD_iiiii,(.L_x_25935 - _ZN4vllm25paged_attention_v1_kernelI13__nv_bfloat16S1_Li120ELi8ELi128ELNS_18Fp8KVCacheDataTypeE0ELb0EEEvPT_PKS3_PKT0_S9_ifPKiSB_iPKfiiiSD_SD_iiiii)
        .other          _ZN4vllm25paged_attention_v1_kernelI13__nv_bfloat16S1_Li120ELi8ELi128ELNS_18Fp8KVCacheDataTypeE0ELb0EEEvPT_PKS3_PKT0_S9_ifPKiSB_iPKfiiiSD_SD_iiiii,@"STO_CUDA_ENTRY STV_DEFAULT"
_ZN4vllm25paged_attention_v1_kernelI13__nv_bfloat16S1_Li120ELi8ELi128ELNS_18Fp8KVCacheDataTypeE0ELb0EEEvPT_PKS3_PKT0_S9_ifPKiSB_iPKfiiiSD_SD_iiiii:
.text._ZN4vllm25paged_attention_v1_kernelI13__nv_bfloat16S1_Li120ELi8ELi128ELNS_18Fp8KVCacheDataTypeE0ELb0EEEvPT_PKS3_PKT0_S9_ifPKiSB_iPKfiiiSD_SD_iiiii:
[----:B------:R-:W-:Y:S01]  /*0000*/  LDC R1, c[0x0][0x37c] ;  /* 0x0000df00ff017b82 */ /* 0x000fe20000000800 */
[----:B------:R-:W0:Y:S07]  /*0010*/  S2R R2, SR_TID.X ;  /* 0x0000000000027919 */ /* 0x000e2e0000002100 */
[----:B------:R-:W1:Y:S01]  /*0020*/  LDC.64 R4, c[0x0][0x3b0] ;  /* 0x0000ec00ff047b82 */ /* 0x000e620000000a00 */
[----:B------:R-:W2:Y:S01]  /*0030*/  LDCU UR4, c[0x0][0x3c8] ;  /* 0x00007900ff0477ac */ /* 0x000ea20008000800 */
[----:B------:R-:W2:Y:S01]  /*0040*/  S2R R0, SR_CTAID.Y ;  /* 0x0000000000007919 */ /* 0x000ea20000002600 */
[----:B------:R-:W3:Y:S01]  /*0050*/  LDCU.64 UR6, c[0x0][0x358] ;  /* 0x00006b00ff0677ac */ /* 0x000ee20008000a00 */
[----:B------:R-:W4:Y:S04]  /*0060*/  S2R R9, SR_CTAID.X ;  /* 0x0000000000097919 */ /* 0x000f280000002500 */
[----:B------:R-:W3:Y:S01]  /*0070*/  LDC.64 R12, c[0x0][0x3c0] ;  /* 0x0000f000ff0c7b82 */ /* 0x000ee20000000a00 */
[----:B------:R-:W-:Y:S01]  /*0080*/  IMAD.MOV.U32 R40, RZ, RZ, RZ ;  /* 0x000000ffff287224 */ /* 0x000fe200078e00ff */
[----:B------:R-:W1:Y:S01]  /*0090*/  LDCU UR5, c[0x0][0x3cc] ;  /* 0x00007980ff0577ac */ /* 0x000e620008000800 */
[----:B------:R-:W1:Y:S01]  /*00a0*/  LDCU UR12, c[0x0][0x3a4] ;  /* 0x00007480ff0c77ac */ /* 0x000e620008000800 */
[----:B------:R-:W1:Y:S01]  /*00b0*/  LDCU.64 UR10, c[0x0][0x390] ;  /* 0x00007200ff0a77ac */ /* 0x000e620008000a00 */
[----:B0-----:R-:W-:-:S02]  /*00c0*/  ISETP.GT.U32.AND P1, PT, R2, 0x3b, PT ;  /* 0x0000003b0200780c */ /* 0x001fc40003f24070 */
[----:B---3--:R-:W-:Y:S01]  /*00d0*/  ISETP.NE.U32.AND P0, PT, R12, RZ, PT ;  /* 0x000000ff0c00720c */ /* 0x008fe20003f05070 */
[----:B--2---:R-:W-:Y:S01]  /*00e0*/  IMAD R3, R0, UR4, RZ ;  /* 0x0000000400037c24 */ /* 0x004fe2000f8e02ff */
[----:B------:R-:W-:Y:S01]  /*00f0*/  LOP3.LUT R41, R2, 0x3, RZ, 0xc0, !PT ;  /* 0x0000000302297812 */ /* 0x000fe200078ec0ff */
[----:B-1----:R-:W-:Y:S01]  /*0100*/  IMAD.WIDE.U32 R4, R0, 0x4, R4 ;  /* 0x0000000400047825 */ /* 0x002fe200078e0004 */
[----:B------:R-:W-:Y:S01]  /*0110*/  ISETP.NE.AND.EX P0, PT, R13, RZ, PT, P0 ;  /* 0x000000ff0d00720c */ /* 0x000fe20003f05300 */
[----:B------:R-:W0:Y:S01]  /*0120*/  LDCU UR4, c[0x0][0x3b8] ;  /* 0x00007700ff0477ac */ /* 0x000e220008000800 */
[----:B------:R-:W1:Y:S02]  /*0130*/  LDC R13, c[0x0][0x3a0] ;  /* 0x0000e800ff0d7b82 */ /* 0x000e640000000800 */
[----:B------:R-:W2:Y:S03]  /*0140*/  LDG.E.CONSTANT R8, desc[UR6][R4.64] ;  /* 0x0000000604087981 */ /* 0x000ea6000c1e9900 */
[----:B----4-:R-:W-:-:S02]  /*0150*/  @!P1 IMAD R7, R9, 0x78, RZ ;  /* 0x0000007809079824 */ /* 0x010fc400078e02ff */
[----:B------:R-:W-:Y:S01]  /*0160*/  @!P1 IMAD.SHL.U32 R6, R2, 0x2, RZ ;  /* 0x0000000202069824 */ /* 0x000fe200078e00ff */
[----:B------:R-:W3:Y:S04]  /*0170*/  @!P1 LDC.64 R10, c[0x0][0x388] ;  /* 0x0000e200ff0a9b82 */ /* 0x000ee80000000a00 */
[----:B------:R-:W-:Y:S02]  /*0180*/  @!P1 IADD3 R6, P2, P3, R6, R3, R7 ;  /* 0x0000000306069210 */ /* 0x000fe40007b5e007 */
[----:B------:R-:W-:-:S04]  /*0190*/  SHF.R.S32.HI R3, RZ, 0x1f, R3 ;  /* 0x0000001fff037819 */ /* 0x000fc80000011403 */
[----:B------:R-:W-:Y:S02]  /*01a0*/  @!P1 IADD3.X R3, PT, PT, RZ, R3, RZ, P2, P3 ;  /* 0x00000003ff039210 */ /* 0x000fe400017e64ff */
[----:B---3--:R-:W-:-:S04]  /*01b0*/  @!P1 LEA R10, P2, R6, R10, 0x1 ;  /* 0x0000000a060a9211 */ /* 0x008fc800078408ff */
[----:B------:R-:W-:Y:S02]  /*01c0*/  @!P1 LEA.HI.X R11, R6, R11, R3, 0x1, P2 ;  /* 0x0000000b060b9211 */ /* 0x000fe400010f0c03 */
[----:B-1----:R-:W-:Y:S01]  /*01d0*/  IABS R12, R13 ;  /* 0x0000000d000c7213 */ /* 0x002fe20000000000 */
[----:B------:R-:W1:Y:S02]  /*01e0*/  @P0 LDC.64 R6, c[0x0][0x3c0] ;  /* 0x0000f000ff060b82 */ /* 0x000e640000000a00 */
[----:B------:R3:W4:Y:S01]  /*01f0*/  @!P1 LDG.E.CONSTANT R14, desc[UR6][R10.64] ;  /* 0x000000060a0e9981 */ /* 0x000722000c1e9900 */
[----:B------:R-:W0:Y:S08]  /*0200*/  I2F.RP R3, R12 ;  /* 0x0000000c00037306 */ /* 0x000e300000209400 */
[----:B0-----:R-:W0:Y:S01]  /*0210*/  MUFU.RCP R3, R3 ;  /* 0x0000000300037308 */ /* 0x001e220000001000 */
[----:B---3--:R-:W3:Y:S01]  /*0220*/  LDC R10, c[0x0][0x370] ;  /* 0x0000dc00ff0a7b82 */ /* 0x008ee20000000800 */
[----:B0-----:R-:W-:-:S06]  /*0230*/  IADD3 R4, PT, PT, R3, 0xffffffe, RZ ;  /* 0x0ffffffe03047810 */ /* 0x001fcc0007ffe0ff */
[----:B------:R0:W0:Y:S01]  /*0240*/  F2I.FTZ.U32.TRUNC.NTZ R5, R4 ;  /* 0x0000000400057305 */ /* 0x000022000021f000 */
[----:B-1----:R-:W-:-:S05]  /*0250*/  @P0 IMAD.WIDE.U32 R6, R9, 0x4, R6 ;  /* 0x0000000409060825 */ /* 0x002fca00078e0006 */
[----:B------:R3:W5:Y:S01]  /*0260*/  @P0 LDG.E.CONSTANT R40, desc[UR6][R6.64] ;  /* 0x0000000606280981 */ /* 0x000762000c1e9900 */
[----:B0-----:R-:W-:Y:S02]  /*0270*/  IMAD.MOV.U32 R4, RZ, RZ, RZ ;  /* 0x000000ffff047224 */ /* 0x001fe400078e00ff */
[----:B------:R-:W-:-:S04]  /*0280*/  IMAD.MOV R11, RZ, RZ, -R5 ;  /* 0x000000ffff0b7224 */ /* 0x000fc800078e0a05 */
        /* <DEDUP_REMOVED lines=22> */
[----:B------:R0:W3:Y:S01]  /*03f0*/  F2I.FTZ.U32.TRUNC.NTZ R5, R4 ;  /* 0x0000000400057305 */ /* 0x0000e2000021f000 */
[----:B------:R-:W-:Y:S02]  /*0400*/  IABS R6, R9 ;  /* 0x0000000900067213 */ /* 0x000fe40000000000 */
[----:B------:R-:W-:Y:S01]  /*0410*/  IABS R11, R18 ;  /* 0x00000012000b7213 */ /* 0x000fe20000000000 */
[----:B0-----:R-:W-:Y:S02]  /*0420*/  IMAD.MOV.U32 R4, RZ, RZ, RZ ;  /* 0x000000ffff047224 */ /* 0x001fe400078e00ff */
[----:B---3--:R-:W-:-:S04]  /*0430*/  IMAD.MOV R7, RZ, RZ, -R5 ;  /* 0x000000ffff077224 */ /* 0x008fc800078e0a05 */
[----:B------:R-:W-:-:S04]  /*0440*/  IMAD R7, R7, R16, RZ ;  /* 0x0000001007077224 */ /* 0x000fc800078e02ff */
[----:B------:R-:W-:Y:S01]  /*0450*/  IMAD.HI.U32 R5, R5, R7, R4 ;  /* 0x0000000705057227 */ /* 0x000fe200078e0004 */
[----:B------:R-:W-:-:S05]  /*0460*/  IADD3 R3, PT, PT, RZ, -R11, RZ ;  /* 0x8000000bff037210 */ /* 0x000fca0007ffe0ff */
[----:B------:R-:W-:-:S04]  /*0470*/  IMAD.HI.U32 R39, R5, R6, RZ ;  /* 0x0000000605277227 */ /* 0x000fc800078e00ff */
[----:B------:R-:W-:Y:S01]  /*0480*/  IMAD R3, R39, R3, R6 ;  /* 0x0000000327037224 */ /* 0x000fe200078e0206 */
[----:B------:R-:W-:-:S04]  /*0490*/  MOV R4, 0x400 ;  /* 0x0000040000047802 */ /* 0x000fc80000000f00 */
[----:B------:R-:W-:Y:S02]  /*04a0*/  ISETP.GT.U32.AND P2, PT, R16, R3, PT ;  /* 0x000000031000720c */ /* 0x000fe40003f44070 */
[----:B-1----:R-:W-:Y:S02]  /*04b0*/  LEA R6, R13, R4, 0x18 ;  /* 0x000000040d067211 */ /* 0x002fe400078ec0ff */
[----:B------:R-:W-:-:S03]  /*04c0*/  LOP3.LUT R7, R9, R18, RZ, 0x3c, !PT ;  /* 0x0000001209077212 */ /* 0x000fc600078e3cff */
[----:B------:R-:W-:Y:S01]  /*04d0*/  IMAD R12, R41, 0x3c, R6 ;  /* 0x0000003c290c7824 */ /* 0x000fe200078e0206 */
[----:B------:R-:W-:Y:S02]  /*04e0*/  ISETP.GE.AND P3, PT, R7, RZ, PT ;  /* 0x000000ff0700720c */ /* 0x000fe40003f66270 */
[----:B------:R-:W-:-:S03]  /*04f0*/  SHF.R.U32.HI R5, RZ, 0x2, R2 ;  /* 0x00000002ff057819 */ /* 0x000fc60000011602 */
[----:B------:R-:W-:-:S05]  /*0500*/  @!P2 IMAD.IADD R3, R3, 0x1, -R16 ;  /* 0x000000010303a824 */ /* 0x000fca00078e0a10 */
[----:B------:R-:W-:Y:S01]  /*0510*/  ISETP.GE.U32.AND P0, PT, R3, R16, PT ;  /* 0x000000100300720c */ /* 0x000fe20003f06070 */
[----:B------:R-:W-:Y:S02]  /*0520*/  @!P1 IMAD R3, R5, 0x4, R12 ;  /* 0x0000000405039824 */ /* 0x000fe400078e020c */
[----:B------:R-:W-:Y:S01]  /*0530*/  @!P2 VIADD R39, R39, 0x1 ;  /* 0x000000012727a836 */ /* 0x000fe20000000000 */
[----:B------:R-:W-:Y:S01]  /*0540*/  ISETP.NE.AND P2, PT, R18, RZ, PT ;  /* 0x000000ff1200720c */ /* 0x000fe20003f45270 */
[----:B------:R-:W-:Y:S01]  /*0550*/  BSSY B0, `(.L_x_19091) ;  /* 0x00000e1000007945 */ /* 0x000fe20003800000 */
[----:B------:R-:W-:-:S07]  /*0560*/  IMAD.MOV.U32 R38, RZ, RZ, -0x800001 ;  /* 0xff7fffffff267424 */ /* 0x000fce00078e00ff */
[----:B------:R-:W-:Y:S01]  /*0570*/  @P0 VIADD R39, R39, 0x1 ;  /* 0x0000000127270836 */ /* 0x000fe20000000000 */
[----:B--2---:R-:W-:-:S04]  /*0580*/  IADD3 R6, PT, PT, R8, 0x7, RZ ;  /* 0x0000000708067810 */ /* 0x004fc80007ffe0ff */
[----:B------:R-:W-:-:S04]  /*0590*/  SHF.R.S32.HI R7, RZ, 0x1f, R6 ;  /* 0x0000001fff077819 */ /* 0x000fc80000011406 */
[----:B------:R-:W-:Y:S02]  /*05a0*/  LEA.HI R7, R7, R6, RZ, 0x3 ;  /* 0x0000000607077211 */ /* 0x000fe400078f18ff */
[----:B------:R-:W-:Y:S02]  /*05b0*/  SHF.R.U32.HI R6, RZ, 0x5, R2 ;  /* 0x00000005ff067819 */ /* 0x000fe40000011602 */
[----:B------:R-:W-:Y:S01]  /*05c0*/  SHF.R.S32.HI R11, RZ, 0x3, R7 ;  /* 0x00000003ff0b7819 */ /* 0x000fe20000011407 */
[----:B------:R-:W-:Y:S01]  /*05d0*/  IMAD R7, R0, UR4, RZ ;  /* 0x0000000400077c24 */ /* 0x000fe2000f8e02ff */
[----:B------:R-:W-:Y:S02]  /*05e0*/  @!P3 IADD3 R39, PT, PT, RZ, -R39, RZ ;  /* 0x80000027ff27b210 */ /* 0x000fe40007ffe0ff */
[----:B------:R-:W-:Y:S01]  /*05f0*/  @!P2 LOP3.LUT R39, RZ, R18, RZ, 0x33, !PT ;  /* 0x00000012ff27a212 */ /* 0x000fe200078e33ff */
[----:B----4-:R0:W-:Y:S01]  /*0600*/  @!P1 STS [R3], R14 ;  /* 0x0000000e03009388 */ /* 0x0101e20000000800 */
[----:B------:R-:W-:Y:S01]  /*0610*/  BAR.SYNC.DEFER_BLOCKING 0x0 ;  /* 0x0000000000007b1d */ /* 0x000fe20000010000 */
[----:B------:R-:W-:-:S13]  /*0620*/  ISETP.GE.AND P1, PT, R6, R11, PT ;  /* 0x0000000b0600720c */ /* 0x000fda0003f26270 */
[----:B0-----:R-:W-:Y:S05]  /*0630*/  @P1 BRA `(.L_x_19092) ;  /* 0x0000000c00481947 */ /* 0x001fea0003800000 */
[----:B------:R-:W0:Y:S01]  /*0640*/  LDS R34, [R12+0x4] ;  /* 0x000004000c227984 */ /* 0x000e220000000800 */
[----:B------:R-:W1:Y:S01]  /*0650*/  LDCU.64 UR8, c[0x0][0x3a8] ;  /* 0x00007500ff0877ac */ /* 0x000e620008000a00 */
[----:B------:R-:W-:Y:S01]  /*0660*/  HFMA2 R3, -RZ, RZ, 0, 0 ;  /* 0x00000000ff037431 */ /* 0x000fe200000001ff */
[----:B------:R-:W-:Y:S01]  /*0670*/  SHF.R.U32.HI R2, RZ, 0x3, R2 ;  /* 0x00000003ff027819 */ /* 0x000fe20000011602 */
[----:B------:R-:W2:Y:S01]  /*0680*/  LDS R33, [R12+0x8] ;  /* 0x000008000c217984 */ /* 0x000ea20000000800 */
[----:B------:R-:W3:Y:S01]  /*0690*/  LDCU UR4, c[0x0][0x3d0] ;  /* 0x00007a00ff0477ac */ /* 0x000ee20008000800 */
[----:B------:R-:W-:Y:S01]  /*06a0*/  VIADD R4, R4, 0x110 ;  /* 0x0000011004047836 */ /* 0x000fe20000000000 */
[----:B------:R-:W-:Y:S01]  /*06b0*/  LOP3.LUT R2, R2, 0x7c, RZ, 0xc0, !PT ;  /* 0x0000007c02027812 */ /* 0x000fe200078ec0ff */
[----:B------:R-:W4:Y:S01]  /*06c0*/  LDS R31, [R12+0x10] ;  /* 0x000010000c1f7984 */ /* 0x000f220000000800 */
[----:B------:R-:W-:Y:S02]  /*06d0*/  LOP3.LUT R19, R5, 0x7, RZ, 0xc0, !PT ;  /* 0x0000000705137812 */ /* 0x000fe400078ec0ff */
[----:B------:R-:W-:Y:S01]  /*06e0*/  LEA R14, R13, R4, 0x18 ;  /* 0x000000040d0e7211 */ /* 0x000fe200078ec0ff */
[----:B------:R-:W4:Y:S01]  /*06f0*/  LDS R30, [R12+0x14] ;  /* 0x000014000c1e7984 */ /* 0x000f220000000800 */
[----:B------:R-:W-:Y:S01]  /*0700*/  IMAD.SHL.U32 R4, R5, 0x4, RZ ;  /* 0x0000000405047824 */ /* 0x000fe200078e00ff */
[----:B------:R-:W-:Y:S01]  /*0710*/  LEA R19, R6, R19, 0x3 ;  /* 0x0000001306137211 */ /* 0x000fe200078e18ff */
[----:B------:R-:W-:Y:S01]  /*0720*/  IMAD.WIDE R2, R7, 0x4, R2 ;  /* 0x0000000407027825 */ /* 0x000fe200078e0202 */
[----:B------:R-:W4:Y:S01]  /*0730*/  LDS R28, [R12+0x1c] ;  /* 0x00001c000c1c7984 */ /* 0x000f220000000800 */
[----:B------:R-:W-:-:S02]  /*0740*/  MOV R38, 0xff7fffff ;  /* 0xff7fffff00267802 */ /* 0x000fc40000000f00 */
[----:B------:R-:W-:Y:S01]  /*0750*/  LOP3.LUT R7, R4, 0x1c, RZ, 0xc0, !PT ;  /* 0x0000001c04077812 */ /* 0x000fe200078ec0ff */
[----:B------:R-:W4:Y:S01]  /*0760*/  LDS R27, [R12+0x20] ;  /* 0x000020000c1b7984 */ /* 0x000f220000000800 */
[----:B-1----:R-:W-:Y:S01]  /*0770*/  IADD3 R4, P0, PT, R2, UR8, RZ ;  /* 0x0000000802047c10 */ /* 0x002fe2000ff1e0ff */
[----:B------:R-:W-:Y:S02]  /*0780*/  IMAD.SHL.U32 R2, R5, 0x8, RZ ;  /* 0x0000000805027824 */ /* 0x000fe400078e00ff */
[----:B------:R-:W1:Y:S01]  /*0790*/  LDS R25, [R12+0x28] ;  /* 0x000028000c197984 */ /* 0x000e620000000800 */
[----:B------:R-:W-:Y:S01]  /*07a0*/  IMAD R7, R6, 0x20, R7 ;  /* 0x0000002006077824 */ /* 0x000fe200078e0207 */
[----:B------:R-:W-:Y:S01]  /*07b0*/  IADD3.X R5, PT, PT, R3, UR9, RZ, P0, !PT ;  /* 0x0000000903057c10 */ /* 0x000fe200087fe4ff */
[----:B---3--:R-:W-:Y:S01]  /*07c0*/  IMAD R3, R39, UR4, RZ ;  /* 0x0000000427037c24 */ /* 0x008fe2000f8e02ff */
[----:B------:R-:W3:Y:S01]  /*07d0*/  LDS R24, [R12+0x2c] ;  /* 0x00002c000c187984 */ /* 0x000ee20000000800 */
[----:B------:R-:W-:Y:S01]  /*07e0*/  LOP3.LUT R2, R2, 0x38, RZ, 0xc0, !PT ;  /* 0x0000003802027812 */ /* 0x000fe200078ec0ff */
[----:B------:R-:W-:Y:S01]  /*07f0*/  IMAD.IADD R37, R7, 0x1, R14 ;  /* 0x0000000107257824 */ /* 0x000fe200078e020e */
[----:B-----5:R-:W-:Y:S01]  /*0800*/  FSETP.NEU.FTZ.AND P0, PT, R40, RZ, PT ;  /* 0x000000ff2800720b */ /* 0x020fe20003f1d000 */
[----:B------:R-:W3:Y:S01]  /*0810*/  LDS R22, [R12+0x34] ;  /* 0x000034000c167984 */ /* 0x000ee20000000800 */
[----:B------:R-:W-:Y:S01]  /*0820*/  IADD3 R2, P2, PT, R3, R2, RZ ;  /* 0x0000000203027210 */ /* 0x000fe20007f5e0ff */
[----:B------:R-:W-:-:S02]  /*0830*/  IMAD.IADD R20, R19, 0x1, -R8 ;  /* 0x0000000113147824 */ /* 0x000fc400078e0a08 */
[----:B------:R-:W3:Y:S01]  /*0840*/  LDS R21, [R12+0x38] ;  /* 0x000038000c157984 */ /* 0x000ee20000000800 */
[----:B------:R-:W-:Y:S01]  /*0850*/  VIADD R19, R19, 0x1 ;  /* 0x0000000113137836 */ /* 0x000fe20000000000 */
[----:B------:R-:W-:Y:S02]  /*0860*/  LEA.HI.X.SX32 R3, R3, RZ, 0x1, P2 ;  /* 0x000000ff03037211 */ /* 0x000fe400010f0eff */
[----:B------:R-:W3:Y:S01]  /*0870*/  LDS R35, [R12] ;  /* 0x000000000c237984 */ /* 0x000ee20000000800 */
[C---:B0-----:R-:W-:Y:S01]  /*0880*/  PRMT R17, R34.reuse, 0x7632, R17 ;  /* 0x0000763222117816 */ /* 0x041fe20000000011 */
[----:B------:R-:W-:Y:S02]  /*0890*/  IMAD.U32 R34, R34, 0x10000, RZ ;  /* 0x0001000022227824 */ /* 0x000fe400078e00ff */
[----:B------:R-:W0:Y:S01]  /*08a0*/  LDS R32, [R12+0xc] ;  /* 0x00000c000c207984 */ /* 0x000e220000000800 */
[----:B--2---:R-:W-:Y:S01]  /*08b0*/  PRMT R16, R33, 0x7632, R16 ;  /* 0x0000763221107816 */ /* 0x004fe20000000010 */
[----:B------:R-:W-:Y:S01]  /*08c0*/  IMAD.U32 R17, R17, 0x10000, RZ ;  /* 0x0001000011117824 */ /* 0x000fe200078e00ff */
[----:B------:R-:W-:Y:S01]  /*08d0*/  SHF.L.U32 R33, R33, 0x10, RZ ;  /* 0x0000001021217819 */ /* 0x000fe200000006ff */
[----:B------:R-:W2:Y:S01]  /*08e0*/  LDS R29, [R12+0x18] ;  /* 0x000018000c1d7984 */ /* 0x000ea20000000800 */
[C---:B----4-:R-:W-:Y:S01]  /*08f0*/  PRMT R14, R31.reuse, 0x7632, R14 ;  /* 0x000076321f0e7816 */ /* 0x050fe2000000000e */
[----:B------:R-:W-:-:S02]  /*0900*/  IMAD.U32 R31, R31, 0x10000, RZ ;  /* 0x000100001f1f7824 */ /* 0x000fc400078e00ff */
[----:B------:R-:W4:Y:S01]  /*0910*/  LDS R26, [R12+0x24] ;  /* 0x000024000c1a7984 */ /* 0x000f220000000800 */
[----:B------:R-:W-:Y:S01]  /*0920*/  PRMT R13, R30, 0x7632, R13 ;  /* 0x000076321e0d7816 */ /* 0x000fe2000000000d */
[----:B------:R-:W-:Y:S01]  /*0930*/  IMAD.U32 R16, R16, 0x10000, RZ ;  /* 0x0001000010107824 */ /* 0x000fe200078e00ff */
[----:B------:R-:W-:Y:S01]  /*0940*/  SHF.L.U32 R30, R30, 0x10, RZ ;  /* 0x000000101e1e7819 */ /* 0x000fe200000006ff */
[----:B------:R2:W4:Y:S01]  /*0950*/  LDS R23, [R12+0x30] ;  /* 0x000030000c177984 */ /* 0x0005220000000800 */
[C---:B------:R-:W-:Y:S01]  /*0960*/  PRMT R42, R28.reuse, 0x7632, R42 ;  /* 0x000076321c2a7816 */ /* 0x040fe2000000002a */
[----:B------:R-:W-:Y:S01]  /*0970*/  IMAD.U32 R28, R28, 0x10000, RZ ;  /* 0x000100001c1c7824 */ /* 0x000fe200078e00ff */
[----:B------:R-:W4:Y:S01]  /*0980*/  S2R R36, SR_TID.X ;  /* 0x0000000000247919 */ /* 0x000f220000002100 */
[C---:B------:R-:W-:Y:S01]  /*0990*/  PRMT R47, R27.reuse, 0x7632, R47 ;  /* 0x000076321b2f7816 */ /* 0x040fe2000000002f */
[----:B------:R-:W-:Y:S01]  /*09a0*/  IMAD.U32 R14, R14, 0x10000, RZ ;  /* 0x000100000e0e7824 */ /* 0x000fe200078e00ff */
[----:B------:R-:W-:Y:S01]  /*09b0*/  SHF.L.U32 R27, R27, 0x10, RZ ;  /* 0x000000101b1b7819 */ /* 0x000fe200000006ff */
[----:B------:R-:W-:Y:S01]  /*09c0*/  IMAD.U32 R13, R13, 0x10000, RZ ;  /* 0x000100000d0d7824 */ /* 0x000fe200078e00ff */
[C---:B-1----:R-:W-:Y:S01]  /*09d0*/  PRMT R45, R25.reuse, 0x7632, R45 ;  /* 0x00007632192d7816 */ /* 0x042fe2000000002d */
[----:B------:R-:W-:Y:S01]  /*09e0*/  IMAD.U32 R25, R25, 0x10000, RZ ;  /* 0x0001000019197824 */ /* 0x000fe200078e00ff */
[----:B---3--:R-:W-:Y:S01]  /*09f0*/  PRMT R44, R24, 0x7632, R44 ;  /* 0x00007632182c7816 */ /* 0x008fe2000000002c */
[----:B------:R-:W-:Y:S01]  /*0a00*/  IMAD.U32 R42, R42, 0x10000, RZ ;  /* 0x000100002a2a7824 */ /* 0x000fe200078e00ff */
[----:B------:R-:W-:Y:S01]  /*0a10*/  SHF.L.U32 R24, R24, 0x10, RZ ;  /* 0x0000001018187819 */ /* 0x000fe200000006ff */
[----:B------:R-:W-:Y:S01]  /*0a20*/  IMAD.U32 R47, R47, 0x10000, RZ ;  /* 0x000100002f2f7824 */ /* 0x000fe200078e00ff */
[C---:B------:R-:W-:Y:S01]  /*0a30*/  PRMT R6, R22.reuse, 0x7632, R6 ;  /* 0x0000763216067816 */ /* 0x040fe20000000006 */
[----:B------:R-:W-:-:S02]  /*0a40*/  IMAD.U32 R22, R22, 0x10000, RZ ;  /* 0x0001000016167824 */ /* 0x000fc400078e00ff */
[----:B------:R-:W-:Y:S01]  /*0a50*/  IMAD.U32 R45, R45, 0x10000, RZ ;  /* 0x000100002d2d7824 */ /* 0x000fe200078e00ff */
[C---:B------:R-:W-:Y:S01]  /*0a60*/  PRMT R7, R21.reuse, 0x7632, R7 ;  /* 0x0000763215077816 */ /* 0x040fe20000000007 */
[----:B------:R-:W-:Y:S01]  /*0a70*/  IMAD.U32 R44, R44, 0x10000, RZ ;  /* 0x000100002c2c7824 */ /* 0x000fe200078e00ff */
[----:B------:R-:W-:Y:S01]  /*0a80*/  SHF.L.U32 R21, R21, 0x10, RZ ;  /* 0x0000001015157819 */ /* 0x000fe200000006ff */
[----:B------:R-:W-:Y:S01]  /*0a90*/  IMAD.U32 R48, R6, 0x10000, RZ ;  /* 0x0001000006307824 */ /* 0x000fe200078e00ff */
[C---:B------:R-:W-:Y:S01]  /*0aa0*/  PRMT R18, R35.reuse, 0x7632, R18 ;  /* 0x0000763223127816 */ /* 0x040fe20000000012 */
[----:B------:R-:W-:Y:S02]  /*0ab0*/  IMAD.U32 R35, R35, 0x10000, RZ ;  /* 0x0001000023237824 */ /* 0x000fe400078e00ff */
[----:B------:R-:W-:Y:S01]  /*0ac0*/  IMAD.U32 R49, R7, 0x10000, RZ ;  /* 0x0001000007317824 */ /* 0x000fe200078e00ff */
[C---:B0-----:R-:W-:Y:S01]  /*0ad0*/  PRMT R15, R32.reuse, 0x7632, R15 ;  /* 0x00007632200f7816 */ /* 0x041fe2000000000f */
[----:B------:R-:W-:Y:S01]  /*0ae0*/  IMAD.U32 R32, R32, 0x10000, RZ ;  /* 0x0001000020207824 */ /* 0x000fe200078e00ff */
[----:B------:R-:W-:-:S02]  /*0af0*/  SHF.L.U32 R18, R18, 0x10, RZ ;  /* 0x0000001012127819 */ /* 0x000fc400000006ff */
[C---:B--2---:R-:W-:Y:S01]  /*0b00*/  PRMT R12, R29.reuse, 0x7632, R12 ;  /* 0x000076321d0c7816 */ /* 0x044fe2000000000c */
[----:B------:R-:W-:Y:S01]  /*0b10*/  IMAD.U32 R29, R29, 0x10000, RZ ;  /* 0x000100001d1d7824 */ /* 0x000fe200078e00ff */
[----:B------:R-:W-:Y:S02]  /*0b20*/  SHF.L.U32 R15, R15, 0x10, RZ ;  /* 0x000000100f0f7819 */ /* 0x000fe400000006ff */
[C---:B----4-:R-:W-:Y:S01]  /*0b30*/  PRMT R46, R26.reuse, 0x7632, R46 ;  /* 0x000076321a2e7816 */ /* 0x050fe2000000002e */
[----:B------:R-:W-:Y:S01]  /*0b40*/  IMAD.U32 R26, R26, 0x10000, RZ ;  /* 0x000100001a1a7824 */ /* 0x000fe200078e00ff */
[----:B------:R-:W-:Y:S02]  /*0b50*/  SHF.R.U32.HI R36, RZ, 0x5, R36 ;  /* 0x00000005ff247819 */ /* 0x000fe40000011624 */
[C---:B------:R-:W-:Y:S01]  /*0b60*/  PRMT R43, R23.reuse, 0x7632, R43 ;  /* 0x00007632172b7816 */ /* 0x040fe2000000002b */
[----:B------:R-:W-:Y:S01]  /*0b70*/  IMAD.U32 R23, R23, 0x10000, RZ ;  /* 0x0001000017177824 */ /* 0x000fe200078e00ff */
[----:B------:R-:W-:-:S02]  /*0b80*/  SHF.L.U32 R12, R12, 0x10, RZ ;  /* 0x000000100c0c7819 */ /* 0x000fc400000006ff */
[----:B------:R-:W-:Y:S02]  /*0b90*/  SHF.L.U32 R46, R46, 0x10, RZ ;  /* 0x000000102e2e7819 */ /* 0x000fe400000006ff */
[----:B------:R-:W-:-:S07]  /*0ba0*/  SHF.L.U32 R43, R43, 0x10, RZ ;  /* 0x000000102b2b7819 */ /* 0x000fce00000006ff */
.L_x_19094:
        /* <DEDUP_REMOVED lines=13> */
[----:B--2---:R-:W-:-:S04]  /*0c80*/  IMAD.U32 R59, R58, 0x10000, RZ ;  /* 0x000100003a3b7824 */ /* 0x004fc800078e00ff */
[----:B------:R-:W-:Y:S01]  /*0c90*/  FMUL.FTZ R50, R34, R59 ;  /* 0x0000003b22327220 */ /* 0x000fe20000410000 */
[----:B---3--:R-:W-:-:S04]  /*0ca0*/  IMAD.U32 R56, R57, 0x10000, RZ ;  /* 0x0001000039387824 */ /* 0x008fc800078e00ff */
[----:B------:R-:W-:Y:S02]  /*0cb0*/  FFMA.FTZ R56, R35, R56, R50 ;  /* 0x0000003823387223 */ /* 0x000fe40000010032 */
[----:B------:R-:W2:Y:S01]  /*0cc0*/  LDG.E.CONSTANT R50, desc[UR6][R6.64+0x380] ;  /* 0x0003800606327981 */ /* 0x000ea2000c1e9900 */
[----:B------:R-:W-:-:S04]  /*0cd0*/  PRMT R58, R58, 0x7632, R58 ;  /* 0x000076323a3a7816 */ /* 0x000fc8000000003a */
[----:B------:R-:W-:Y:S02]  /*0ce0*/  SHF.L.U32 R58, R58, 0x10, RZ ;  /* 0x000000103a3a7819 */ /* 0x000fe400000006ff */
[----:B------:R-:W-:-:S03]  /*0cf0*/  PRMT R57, R57, 0x7632, R57 ;  /* 0x0000763239397816 */ /* 0x000fc60000000039 */
[----:B------:R-:W-:Y:S01]  /*0d00*/  FMUL.FTZ R59, R17, R58 ;  /* 0x0000003a113b7220 */ /* 0x000fe20000410000 */
[C---:B----4-:R-:W-:Y:S01]  /*0d10*/  PRMT R58, R55.reuse, 0x7632, R58 ;  /* 0x00007632373a7816 */ /* 0x050fe2000000003a */
[----:B------:R-:W-:Y:S02]  /*0d20*/  IMAD.U32 R55, R55, 0x10000, RZ ;  /* 0x0001000037377824 */ /* 0x000fe400078e00ff */
[----:B------:R-:W-:Y:S01]  /*0d30*/  IMAD.U32 R57, R57, 0x10000, RZ ;  /* 0x0001000039397824 */ /* 0x000fe200078e00ff */
[----:B------:R-:W-:Y:S01]  /*0d40*/  SHF.L.U32 R58, R58, 0x10, RZ ;  /* 0x000000103a3a7819 */ /* 0x000fe200000006ff */
[--C-:B------:R-:W-:Y:S01]  /*0d50*/  FFMA.FTZ R55, R33, R55, R56.reuse ;  /* 0x0000003721377223 */ /* 0x100fe20000010038 */
[----:B-----5:R-:W-:Y:S01]  /*0d60*/  PRMT R56, R54, 0x7632, R56 ;  /* 0x0000763236387816 */ /* 0x020fe20000000038 */
[----:B------:R-:W-:Y:S01]  /*0d70*/  FFMA.FTZ R57, R18, R57, R59 ;  /* 0x0000003912397223 */ /* 0x000fe2000001003b */
[----:B------:R-:W-:Y:S01]  /*0d80*/  IMAD.U32 R54, R54, 0x10000, RZ ;  /* 0x0001000036367824 */ /* 0x000fe200078e00ff */
[----:B------:R-:W3:Y:S02]  /*0d90*/  LDG.E.CONSTANT R59, desc[UR6][R6.64+0x700] ;  /* 0x00070006063b7981 */ /* 0x000ee4000c1e9900 */
[----:B------:R-:W-:Y:S01]  /*0da0*/  FFMA.FTZ R58, R16, R58, R57 ;  /* 0x0000003a103a7223 */ /* 0x000fe20000010039 */
[----:B------:R-:W-:-:S02]  /*0db0*/  IMAD.U32 R56, R56, 0x10000, RZ ;  /* 0x0001000038387824 */ /* 0x000fc400078e00ff */
[----:B------:R-:W-:Y:S01]  /*0dc0*/  FFMA.FTZ R54, R32, R54, R55 ;  /* 0x0000003620367223 */ /* 0x000fe20000010037 */
[----:B------:R-:W-:Y:S01]  /*0dd0*/  SHF.L.U32 R57, R53, 0x10, RZ ;  /* 0x0000001035397819 */ /* 0x000fe200000006ff */
[----:B------:R-:W-:Y:S01]  /*0de0*/  FFMA.FTZ R55, R15, R56, R58 ;  /* 0x000000380f377223 */ /* 0x000fe2000001003a */
[----:B------:R-:W-:-:S03]  /*0df0*/  PRMT R56, R53, 0x7632, R56 ;  /* 0x0000763235387816 */ /* 0x000fc60000000038 */
[--C-:B------:R-:W-:Y:S01]  /*0e00*/  FFMA.FTZ R57, R31, R57, R54.reuse ;  /* 0x000000391f397223 */ /* 0x100fe20000010036 */
[----:B------:R-:W-:Y:S01]  /*0e10*/  PRMT R54, R52, 0x7632, R54 ;  /* 0x0000763234367816 */ /* 0x000fe20000000036 */
[----:B------:R-:W4:Y:S01]  /*0e20*/  LDG.E.CONSTANT R53, desc[UR6][R6.64+0x400] ;  /* 0x0004000606357981 */ /* 0x000f22000c1e9900 */
[----:B------:R-:W-:Y:S02]  /*0e30*/  IMAD.U32 R56, R56, 0x10000, RZ ;  /* 0x0001000038387824 */ /* 0x000fe400078e00ff */
[----:B------:R-:W-:Y:S02]  /*0e40*/  SHF.L.U32 R54, R54, 0x10, RZ ;  /* 0x0000001036367819 */ /* 0x000fe400000006ff */
[----:B------:R-:W-:Y:S01]  /*0e50*/  FFMA.FTZ R56, R14, R56, R55 ;  /* 0x000000380e387223 */ /* 0x000fe20000010037 */
[----:B------:R-:W-:Y:S02]  /*0e60*/  IMAD.U32 R55, R52, 0x10000, RZ ;  /* 0x0001000034377824 */ /* 0x000fe400078e00ff */
[----:B------:R-:W5:Y:S02]  /*0e70*/  LDG.E.CONSTANT R52, desc[UR6][R6.64+0x480] ;  /* 0x0004800606347981 */ /* 0x000f64000c1e9900 */
[----:B------:R-:W-:Y:S01]  /*0e80*/  FFMA.FTZ R58, R30, R55, R57 ;  /* 0x000000371e3a7223 */ /* 0x000fe20000010039 */
[----:B------:R-:W-:Y:S01]  /*0e90*/  FFMA.FTZ R55, R13, R54, R56 ;  /* 0x000000360d377223 */ /* 0x000fe20000010038 */
[C---:B------:R-:W-:Y:S01]  /*0ea0*/  PRMT R54, R51.reuse, 0x7632, R54 ;  /* 0x0000763233367816 */ /* 0x040fe20000000036 */
[----:B------:R-:W-:-:S02]  /*0eb0*/  IMAD.U32 R56, R51, 0x10000, RZ ;  /* 0x0001000033387824 */ /* 0x000fc400078e00ff */
[----:B------:R-:W3:Y:S02]  /*0ec0*/  LDG.E.CONSTANT R51, desc[UR6][R6.64+0x500] ;  /* 0x0005000606337981 */ /* 0x000ee4000c1e9900 */
[----:B------:R-:W-:Y:S02]  /*0ed0*/  IMAD.U32 R54, R54, 0x10000, RZ ;  /* 0x0001000036367824 */ /* 0x000fe400078e00ff */
[----:B------:R-:W-:Y:S02]  /*0ee0*/  FFMA.FTZ R57, R29, R56, R58 ;  /* 0x000000381d397223 */ /* 0x000fe4000001003a */
[----:B------:R-:W3:Y:S01]  /*0ef0*/  LDG.E.CONSTANT R56, desc[UR6][R6.64+0x680] ;  /* 0x0006800606387981 */ /* 0x000ee2000c1e9900 */
[----:B------:R-:W-:-:S03]  /*0f00*/  FFMA.FTZ R55, R12, R54, R55 ;  /* 0x000000360c377223 */ /* 0x000fc60000010037 */
[----:B------:R-:W3:Y:S01]  /*0f10*/  LDG.E.CONSTANT R54, desc[UR6][R6.64+0x580] ;  /* 0x0005800606367981 */ /* 0x000ee2000c1e9900 */
[----:B--2---:R-:W-:-:S05]  /*0f20*/  SHF.L.U32 R58, R50, 0x10, RZ ;  /* 0x00000010323a7819 */ /* 0x004fca00000006ff */
[----:B------:R-:W-:Y:S02]  /*0f30*/  FFMA.FTZ R58, R28, R58, R57 ;  /* 0x0000003a1c3a7223 */ /* 0x000fe40000010039 */
[----:B------:R3:W2:Y:S01]  /*0f40*/  LDG.E.CONSTANT R57, desc[UR6][R6.64+0x600] ;  /* 0x0006000606397981 */ /* 0x0006a2000c1e9900 */
[----:B------:R-:W-:-:S05]  /*0f50*/  PRMT R50, R50, 0x7632, R50 ;  /* 0x0000763232327816 */ /* 0x000fca0000000032 */
[----:B------:R-:W-:-:S04]  /*0f60*/  IMAD.U32 R50, R50, 0x10000, RZ ;  /* 0x0001000032327824 */ /* 0x000fc800078e00ff */
[--C-:B------:R-:W-:Y:S01]  /*0f70*/  FFMA.FTZ R50, R42, R50, R55.reuse ;  /* 0x000000322a327223 */ /* 0x100fe20000010037 */
[C---:B----4-:R-:W-:Y:S01]  /*0f80*/  PRMT R55, R53.reuse, 0x7632, R55 ;  /* 0x0000763235377816 */ /* 0x050fe20000000037 */
[----:B------:R-:W-:-:S03]  /*0f90*/  IMAD.U32 R53, R53, 0x10000, RZ ;  /* 0x0001000035357824 */ /* 0x000fc600078e00ff */
[----:B------:R-:W-:Y:S01]  /*0fa0*/  SHF.L.U32 R55, R55, 0x10, RZ ;  /* 0x0000001037377819 */ /* 0x000fe200000006ff */
[----:B------:R-:W-:-:S04]  /*0fb0*/  FFMA.FTZ R53, R27, R53, R58 ;  /* 0x000000351b357223 */ /* 0x000fc8000001003a */
[--C-:B------:R-:W-:Y:S01]  /*0fc0*/  FFMA.FTZ R55, R47, R55, R50.reuse ;  /* 0x000000372f377223 */ /* 0x100fe20000010032 */
[C---:B-----5:R-:W-:Y:S01]  /*0fd0*/  PRMT R50, R52.reuse, 0x7632, R50 ;  /* 0x0000763234327816 */ /* 0x060fe20000000032 */
[----:B------:R-:W-:Y:S01]  /*0fe0*/  IMAD.U32 R52, R52, 0x10000, RZ ;  /* 0x0001000034347824 */ /* 0x000fe200078e00ff */
[----:B---3--:R-:W-:-:S03]  /*0ff0*/  SHF.L.U32 R6, R51, 0x10, RZ ;  /* 0x0000001033067819 */ /* 0x008fc600000006ff */
[----:B------:R-:W-:Y:S01]  /*1000*/  FFMA.FTZ R52, R26, R52, R53 ;  /* 0x000000341a347223 */ /* 0x000fe20000010035 */
[----:B------:R-:W-:Y:S01]  /*1010*/  PRMT R51, R51, 0x7632, R51 ;  /* 0x0000763233337816 */ /* 0x000fe20000000033 */
[----:B------:R-:W-:Y:S02]  /*1020*/  IMAD.U32 R50, R50, 0x10000, RZ ;  /* 0x0001000032327824 */ /* 0x000fe400078e00ff */
[----:B------:R-:W-:Y:S01]  /*1030*/  FFMA.FTZ R7, R25, R6, R52 ;  /* 0x0000000619077223 */ /* 0x000fe20000010034 */
[C---:B------:R-:W-:Y:S01]  /*1040*/  PRMT R6, R54.reuse, 0x7632, R6 ;  /* 0x0000763236067816 */ /* 0x040fe20000000006 */
[----:B------:R-:W-:Y:S02]  /*1050*/  IMAD.U32 R54, R54, 0x10000, RZ ;  /* 0x0001000036367824 */ /* 0x000fe400078e00ff */
[----:B------:R-:W-:Y:S01]  /*1060*/  FFMA.FTZ R50, R46, R50, R55 ;  /* 0x000000322e327223 */ /* 0x000fe20000010037 */
[----:B------:R-:W-:Y:S01]  /*1070*/  IMAD.U32 R51, R51, 0x10000, RZ ;  /* 0x0001000033337824 */ /* 0x000fe200078e00ff */
[----:B------:R-:W-:Y:S01]  /*1080*/  SHF.L.U32 R6, R6, 0x10, RZ ;  /* 0x0000001006067819 */ /* 0x000fe200000006ff */
[----:B------:R-:W-:-:S02]  /*1090*/  FFMA.FTZ R54, R24, R54, R7 ;  /* 0x0000003618367223 */ /* 0x000fc40000010007 */
[--C-:B------:R-:W-:Y:S01]  /*10a0*/  FFMA.FTZ R51, R45, R51, R50.reuse ;  /* 0x000000332d337223 */ /* 0x100fe20000010032 */
[----:B------:R-:W-:-:S03]  /*10b0*/  PRMT R50, R56, 0x7632, R50 ;  /* 0x0000763238327816 */ /* 0x000fc60000000032 */
[--C-:B------:R-:W-:Y:S01]  /*10c0*/  FFMA.FTZ R6, R44, R6, R51.reuse ;  /* 0x000000062c067223 */ /* 0x100fe20000010033 */
[----:B------:R-:W-:Y:S01]  /*10d0*/  SHF.L.U32 R56, R56, 0x10, RZ ;  /* 0x0000001038387819 */ /* 0x000fe200000006ff */
[----:B------:R-:W-:Y:S01]  /*10e0*/  IMAD.U32 R50, R50, 0x10000, RZ ;  /* 0x0001000032327824 */ /* 0x000fe200078e00ff */
[C---:B------:R-:W-:Y:S01]  /*10f0*/  PRMT R51, R59.reuse, 0x7632, R51 ;  /* 0x000076323b337816 */ /* 0x040fe20000000033 */
[----:B------:R-:W-:-:S03]  /*1100*/  IMAD.U32 R59, R59, 0x10000, RZ ;  /* 0x000100003b3b7824 */ /* 0x000fc600078e00ff */
[----:B------:R-:W-:Y:S01]  /*1110*/  SHF.L.U32 R51, R51, 0x10, RZ ;  /* 0x0000001033337819 */ /* 0x000fe200000006ff */
[----:B------:R-:W-:Y:S01]  /*1120*/  UMOV UR4, 0xffffffff ;  /* 0xffffffff00047882 */ /* 0x000fe20000000000 */
[C---:B--2---:R-:W-:Y:S01]  /*1130*/  PRMT R7, R57.reuse, 0x7632, R7 ;  /* 0x0000763239077816 */ /* 0x044fe20000000007 */
[----:B------:R-:W-:-:S04]  /*1140*/  IMAD.U32 R57, R57, 0x10000, RZ ;  /* 0x0001000039397824 */ /* 0x000fc800078e00ff */
[----:B------:R-:W-:Y:S02]  /*1150*/  IMAD.U32 R7, R7, 0x10000, RZ ;  /* 0x0001000007077824 */ /* 0x000fe400078e00ff */
[----:B------:R-:W-:Y:S02]  /*1160*/  FFMA.FTZ R57, R23, R57, R54 ;  /* 0x0000003917397223 */ /* 0x000fe40000010036 */
[----:B------:R-:W-:Y:S02]  /*1170*/  FFMA.FTZ R7, R43, R7, R6 ;  /* 0x000000072b077223 */ /* 0x000fe40000010006 */
[----:B------:R-:W-:Y:S02]  /*1180*/  FFMA.FTZ R56, R22, R56, R57 ;  /* 0x0000003816387223 */ /* 0x000fe40000010039 */
[----:B------:R-:W-:Y:S02]  /*1190*/  FFMA.FTZ R50, R48, R50, R7 ;  /* 0x0000003230327223 */ /* 0x000fe40000010007 */
[----:B------:R-:W-:-:S02]  /*11a0*/  FFMA.FTZ R56, R21, R59, R56 ;  /* 0x0000003b15387223 */ /* 0x000fc40000010038 */
[----:B------:R-:W-:-:S04]  /*11b0*/  FFMA.FTZ R51, R49, R51, R50 ;  /* 0x0000003331337223 */ /* 0x000fc80000010032 */
[----:B------:R-:W-:Y:S01]  /*11c0*/  FADD.FTZ R51, R56, R51 ;  /* 0x0000003338337221 */ /* 0x000fe20000010000 */
[----:B------:R-:W-:Y:S06]  /*11d0*/  BRA.DIV UR4, `(.L_x_19093) ;  /* 0x0000003204f87947 */ /* 0x000fec000b800000 */
[----:B------:R-:W0:Y:S02]  /*11e0*/  SHFL.BFLY PT, R6, R51, 0x2, 0x1f ;  /* 0x0c401f0033067f89 */ /* 0x000e2400000e0000 */
[----:B0-----:R-:W-:-:S05]  /*11f0*/  FADD.FTZ R6, R51, R6 ;  /* 0x0000000633067221 */ /* 0x001fca0000010000 */
[----:B------:R0:W1:Y:S02]  /*1200*/  SHFL.BFLY PT, R7, R6, 0x1, 0x1f ;  /* 0x0c201f0006077f89 */ /* 0x00006400000e0000 */
.L_x_19140:
[----:B------:R-:W-:Y:S01]  /*1210*/  VIADD R50, R20, 0x1 ;  /* 0x0000000114327836 */ /* 0x000fe20000000000 */
[----:B------:R-:W-:Y:S01]  /*1220*/  ISETP.NE.AND P3, PT, R41, RZ, PT ;  /* 0x000000ff2900720c */ /* 0x000fe20003f65270 */
[----:B-1----:R-:W-:Y:S01]  /*1230*/  FADD.FTZ R7, R6, R7 ;  /* 0x0000000706077221 */ /* 0x002fe20000010000 */
[----:B------:R-:W-:Y:S01]  /*1240*/  IADD3 R36, PT, PT, R36, 0x4, RZ ;  /* 0x0000000424247810 */ /* 0x000fe20007ffe0ff */
[----:B------:R-:W-:Y:S01]  /*1250*/  VIADD R20, R20, 0x20 ;  /* 0x0000002014147836 */ /* 0x000fe20000000000 */
[----:B------:R-:W-:-:S05]  /*1260*/  I2FP.F32.S32 R51, R50 ;  /* 0x0000003200337245 */ /* 0x000fca0000201400 */
[----:B------:R-:W-:-:S05]  /*1270*/  FMUL.FTZ R51, R51, R40 ;  /* 0x0000002833337220 */ /* 0x000fca0000410000 */
[----:B------:R-:W-:Y:S01]  /*1280*/  FSEL R50, R51, RZ, P0 ;  /* 0x000000ff33327208 */ /* 0x000fe20000000000 */
[C---:B------:R-:W-:Y:S01]  /*1290*/  @!P3 VIADD R51, R19.reuse, 0xffffffff ;  /* 0xffffffff1333b836 */ /* 0x040fe20000000000 */
[----:B------:R-:W-:-:S03]  /*12a0*/  IADD3 R19, PT, PT, R19, 0x20, RZ ;  /* 0x0000002013137810 */ /* 0x000fc60007ffe0ff */
[----:B------:R-:W-:Y:S01]  /*12b0*/  FFMA.FTZ R7, R7, UR12, R50 ;  /* 0x0000000c07077c23 */ /* 0x000fe20008010032 */
[CC--:B------:R-:W-:Y:S02]  /*12c0*/  @!P3 ISETP.GE.AND P2, PT, R51.reuse, R8.reuse, PT ;  /* 0x000000083300b20c */ /* 0x0c0fe40003f46270 */
[----:B------:R-:W-:Y:S02]  /*12d0*/  ISETP.GE.OR P4, PT, R51, R8, P3 ;  /* 0x000000083300720c */ /* 0x000fe40001f86670 */
[----:B0-----:R-:W-:Y:S02]  /*12e0*/  @!P3 FSEL R6, R7, RZ, !P2 ;  /* 0x000000ff0706b208 */ /* 0x001fe40005000000 */
[----:B------:R-:W-:-:S03]  /*12f0*/  IADD3 R4, P2, PT, R4, 0x10, RZ ;  /* 0x0000001004047810 */ /* 0x000fc60007f5e0ff */
[----:B------:R0:W-:Y:S01]  /*1300*/  @!P3 STS [R37], R6 ;  /* 0x000000062500b388 */ /* 0x0001e20000000800 */
[----:B------:R-:W-:Y:S01]  /*1310*/  ISETP.GE.AND P3, PT, R36, R11, PT ;  /* 0x0000000b2400720c */ /* 0x000fe20003f66270 */
[----:B------:R-:W-:-:S04]  /*1320*/  IMAD.X R5, RZ, RZ, R5, P2 ;  /* 0x000000ffff057224 */ /* 0x000fc800010e0605 */
[----:B------:R-:W-:Y:S01]  /*1330*/  @!P4 FMNMX.FTZ R38, R38, R7, !PT ;  /* 0x000000072626c209 */ /* 0x000fe20007810000 */
[----:B0-----:R-:W-:-:S07]  /*1340*/  VIADD R37, R37, 0x80 ;  /* 0x0000008025257836 */ /* 0x001fce0000000000 */
[----:B------:R-:W-:Y:S05]  /*1350*/  @!P3 BRA `(.L_x_19094) ;  /* 0xfffffff80014b947 */ /* 0x000fea000383ffff */
.L_x_19092:
[----:B------:R-:W-:Y:S05]  /*1360*/  BSYNC B0 ;  /* 0x0000000000007941 */ /* 0x000fea0003800000 */
.L_x_19091:
        /* <DEDUP_REMOVED lines=15> */
.L_x_19145:
        /* <DEDUP_REMOVED lines=40> */
.L_x_19100:
        /* <DEDUP_REMOVED lines=11> */
.L_x_19099:
[----:B------:R-:W-:Y:S05]  /*1790*/  BSYNC.RECONVERGENT B1 ;  /* 0x0000000000017941 */ /* 0x000fea0003800200 */
.L_x_19098:
        /* <DEDUP_REMOVED lines=12> */
.L_x_19103:
        /* <DEDUP_REMOVED lines=18> */
[----:B------:R-:W-:Y:S01]  /*1980*/  FMUL.FTZ R21, R21, 1.4426950216293334961 ;  /* 0x3fb8aa3b15157820 */ /* 0x000fe20000410000 */
[----:B------:R-:W2:Y:S02]  /*1990*/  MUFU.EX2 R16, R16 ;  /* 0x0000001000107308 */ /* 0x000ea40000000800 */
[----:B------:R-:W-:Y:S01]  /*19a0*/  FMUL.FTZ R23, R23, 1.4426950216293334961 ;  /* 0x3fb8aa3b17177820 */ /* 0x000fe20000410000 */
[C---:B---3--:R-:W-:Y:S01]  /*19b0*/  FADD.FTZ R25, -R12.reuse, R25 ;  /* 0x000000190c197221 */ /* 0x048fe20000010100 */
[----:B----4-:R-:W-:-:S03]  /*19c0*/  FADD.FTZ R27, -R12, R27 ;  /* 0x0000001b0c1b7221 */ /* 0x010fc60000010100 */
[----:B------:R-:W-:Y:S01]  /*19d0*/  FMUL.FTZ R25, R25, 1.4426950216293334961 ;  /* 0x3fb8aa3b19197820 */ /* 0x000fe20000410000 */
[----:B------:R3:W4:Y:S01]  /*19e0*/  MUFU.EX2 R22, R21 ;  /* 0x0000001500167308 */ /* 0x0007220000000800 */
[----:B------:R-:W-:Y:S01]  /*19f0*/  FMUL.FTZ R27, R27, 1.4426950216293334961 ;  /* 0x3fb8aa3b1b1b7820 */ /* 0x000fe20000410000 */
[C---:B------:R-:W-:Y:S01]  /*1a00*/  FADD.FTZ R29, -R12.reuse, R29 ;  /* 0x0000001d0c1d7221 */ /* 0x040fe20000010100 */
[----:B------:R-:W-:-:S03]  /*1a10*/  FADD.FTZ R31, -R12, R31 ;  /* 0x0000001f0c1f7221 */ /* 0x000fc60000010100 */
[----:B------:R-:W-:Y:S02]  /*1a20*/  FMUL.FTZ R29, R29, 1.4426950216293334961 ;  /* 0x3fb8aa3b1d1d7820 */ /* 0x000fe40000410000 */
[----:B------:R4:W1:Y:S01]  /*1a30*/  MUFU.EX2 R24, R23 ;  /* 0x0000001700187308 */ /* 0x0008620000000800 */
[----:B---3--:R-:W3:Y:S01]  /*1a40*/  LDS R21, [R13+0x1400] ;  /* 0x001400000d157984 */ /* 0x008ee20000000800 */
[----:B------:R-:W-:Y:S01]  /*1a50*/  FMUL.FTZ R31, R31, 1.4426950216293334961 ;  /* 0x3fb8aa3b1f1f7820 */ /* 0x000fe20000410000 */
[C---:B------:R-:W-:Y:S02]  /*1a60*/  FADD.FTZ R33, -R12.reuse, R33 ;  /* 0x000000210c217221 */ /* 0x040fe40000010100 */
[----:B--2---:R-:W-:Y:S01]  /*1a70*/  STS [R13+-0x400], R16 ;  /* 0xfffc00100d007388 */ /* 0x004fe20000000800 */
[C---:B------:R-:W-:Y:S01]  /*1a80*/  FADD.FTZ R35, -R12.reuse, R35 ;  /* 0x000000230c237221 */ /* 0x040fe20000010100 */
[----:B------:R-:W-:Y:S01]  /*1a90*/  FMUL.FTZ R33, R33, 1.4426950216293334961 ;  /* 0x3fb8aa3b21217820 */ /* 0x000fe20000410000 */
[----:B------:R2:W1:Y:S01]  /*1aa0*/  MUFU.EX2 R26, R25 ;  /* 0x00000019001a7308 */ /* 0x0004620000000800 */
[----:B----4-:R-:W4:Y:S01]  /*1ab0*/  LDS R23, [R13+0x1600] ;  /* 0x001600000d177984 */ /* 0x010f220000000800 */
[----:B------:R-:W-:Y:S01]  /*1ac0*/  FMUL.FTZ R35, R35, 1.4426950216293334961 ;  /* 0x3fb8aa3b23237820 */ /* 0x000fe20000410000 */
[----:B------:R-:W-:-:S02]  /*1ad0*/  FADD.FTZ R37, -R12, R37 ;  /* 0x000000250c257221 */ /* 0x000fc40000010100 */
[----:B------:R-:W-:Y:S02]  /*1ae0*/  STS [R13+-0x200], R22 ;  /* 0xfffe00160d007388 */ /* 0x000fe40000000800 */
[----:B------:R-:W-:Y:S01]  /*1af0*/  FMUL.FTZ R37, R37, 1.4426950216293334961 ;  /* 0x3fb8aa3b25257820 */ /* 0x000fe20000410000 */
[----:B------:R1:W3:Y:S01]  /*1b00*/  MUFU.EX2 R28, R27 ;  /* 0x0000001b001c7308 */ /* 0x0002e20000000800 */
[----:B--2---:R-:W2:Y:S01]  /*1b10*/  LDS R25, [R13+0x1800] ;  /* 0x001800000d197984 */ /* 0x004ea20000000800 */
[C---:B0-----:R-:W-:Y:S01]  /*1b20*/  FADD.FTZ R41, -R12.reuse, R41 ;  /* 0x000000290c297221 */ /* 0x041fe20000010100 */
[----:B-1----:R-:W-:Y:S02]  /*1b30*/  FADD.FTZ R17, -R12, R17 ;  /* 0x000000110c117221 */ /* 0x002fe40000010100 */
[----:B------:R-:W-:Y:S01]  /*1b40*/  STS [R13], R24 ;  /* 0x000000180d007388 */ /* 0x000fe20000000800 */
[----:B------:R-:W-:Y:S01]  /*1b50*/  FMUL.FTZ R41, R41, 1.4426950216293334961 ;  /* 0x3fb8aa3b29297820 */ /* 0x000fe20000410000 */
[----:B------:R-:W-:-:S02]  /*1b60*/  FMUL.FTZ R17, R17, 1.4426950216293334961 ;  /* 0x3fb8aa3b11117820 */ /* 0x000fc40000410000 */
[----:B------:R-:W0:Y:S01]  /*1b70*/  LDS R27, [R13+0x1a00] ;  /* 0x001a00000d1b7984 */ /* 0x000e220000000800 */
[----:B------:R-:W1:Y:S03]  /*1b80*/  MUFU.EX2 R30, R29 ;  /* 0x0000001d001e7308 */ /* 0x000e660000000800 */
[----:B------:R-:W-:Y:S04]  /*1b90*/  STS [R13+0x200], R26 ;  /* 0x0002001a0d007388 */ /* 0x000fe80000000800 */
[----:B---3--:R-:W-:Y:S01]  /*1ba0*/  STS [R13+0x400], R28 ;  /* 0x0004001c0d007388 */ /* 0x008fe20000000800 */
[----:B------:R3:W4:Y:S01]  /*1bb0*/  MUFU.EX2 R36, R17 ;  /* 0x0000001100247308 */ /* 0x0007220000000800 */
[----:B------:R-:W-:-:S07]  /*1bc0*/  FADD.FTZ R21, -R12, R21 ;  /* 0x000000150c157221 */ /* 0x000fce0000010100 */
[----:B------:R-:W0:Y:S01]  /*1bd0*/  MUFU.EX2 R32, R31 ;  /* 0x0000001f00207308 */ /* 0x000e220000000800 */
[----:B---3--:R-:W-:Y:S01]  /*1be0*/  FADD.FTZ R17, R16, R6 ;  /* 0x0000000610117221 */ /* 0x008fe20000010000 */
[----:B-1----:R-:W-:Y:S01]  /*1bf0*/  STS [R13+0x600], R30 ;  /* 0x0006001e0d007388 */ /* 0x002fe20000000800 */
[----:B------:R-:W-:Y:S02]  /*1c00*/  FMUL.FTZ R21, R21, 1.4426950216293334961 ;  /* 0x3fb8aa3b15157820 */ /* 0x000fe40000410000 */
[----:B------:R-:W-:Y:S01]  /*1c10*/  FADD.FTZ R17, R17, R22 ;  /* 0x0000001611117221 */ /* 0x000fe20000010000 */
[----:B----4-:R-:W-:Y:S02]  /*1c20*/  FADD.FTZ R23, -R12, R23 ;  /* 0x000000170c177221 */ /* 0x010fe40000010100 */
[----:B------:R-:W1:Y:S01]  /*1c30*/  MUFU.EX2 R34, R33 ;  /* 0x0000002100227308 */ /* 0x000e620000000800 */
[----:B------:R-:W-:Y:S01]  /*1c40*/  FADD.FTZ R17, R17, R24 ;  /* 0x0000001811117221 */ /* 0x000fe20000010000 */
[----:B------:R-:W-:Y:S01]  /*1c50*/  STS [R13+0xc00], R36 ;  /* 0x000c00240d007388 */ /* 0x000fe20000000800 */
[----:B------:R-:W-:-:S02]  /*1c60*/  FMUL.FTZ R23, R23, 1.4426950216293334961 ;  /* 0x3fb8aa3b17177820 */ /* 0x000fc40000410000 */
[----:B------:R-:W-:Y:S01]  /*1c70*/  FADD.FTZ R17, R17, R26 ;  /* 0x0000001a11117221 */ /* 0x000fe20000010000 */
[C---:B--2---:R-:W-:Y:S02]  /*1c80*/  FADD.FTZ R25, -R12.reuse, R25 ;  /* 0x000000190c197221 */ /* 0x044fe40000010100 */
[----:B------:R-:W2:Y:S01]  /*1c90*/  MUFU.EX2 R38, R35 ;  /* 0x0000002300267308 */ /* 0x000ea20000000800 */
[----:B------:R-:W-:Y:S01]  /*1ca0*/  FADD.FTZ R17, R17, R28 ;  /* 0x0000001c11117221 */ /* 0x000fe20000010000 */
[----:B0-----:R-:W-:Y:S01]  /*1cb0*/  STS [R13+0x800], R32 ;  /* 0x000800200d007388 */ /* 0x001fe20000000800 */
[----:B------:R-:W-:Y:S02]  /*1cc0*/  FMUL.FTZ R25, R25, 1.4426950216293334961 ;  /* 0x3fb8aa3b19197820 */ /* 0x000fe40000410000 */
[----:B------:R-:W-:Y:S01]  /*1cd0*/  FADD.FTZ R17, R17, R30 ;  /* 0x0000001e11117221 */ /* 0x000fe20000010000 */
[----:B------:R-:W-:Y:S02]  /*1ce0*/  FADD.FTZ R27, -R12, R27 ;  /* 0x0000001b0c1b7221 */ /* 0x000fe40000010100 */
[----:B-----5:R-:W0:Y:S01]  /*1cf0*/  MUFU.EX2 R40, R37 ;  /* 0x0000002500287308 */ /* 0x020e220000000800 */
[----:B------:R-:W-:Y:S01]  /*1d00*/  FADD.FTZ R17, R17, R32 ;  /* 0x0000002011117221 */ /* 0x000fe20000010000 */
[----:B-1----:R-:W-:Y:S01]  /*1d10*/  STS [R13+0xa00], R34 ;  /* 0x000a00220d007388 */ /* 0x002fe20000000800 */
[----:B------:R-:W-:-:S02]  /*1d20*/  FMUL.FTZ R27, R27, 1.4426950216293334961 ;  /* 0x3fb8aa3b1b1b7820 */ /* 0x000fc40000410000 */
        /* <DEDUP_REMOVED lines=23> */
.L_x_19102:
[----:B------:R-:W-:Y:S05]  /*1ea0*/  BSYNC.RECONVERGENT B1 ;  /* 0x0000000000017941 */ /* 0x000fea0003800200 */
.L_x_19101:
        /* <DEDUP_REMOVED lines=55> */
.L_x_19105:
[----:B------:R-:W-:Y:S05]  /*2220*/  BSYNC.RECONVERGENT B1 ;  /* 0x0000000000017941 */ /* 0x000fea0003800200 */
.L_x_19104:
        /* <DEDUP_REMOVED lines=26> */
.L_x_19097:
[----:B------:R-:W-:Y:S05]  /*23d0*/  BSYNC.RECONVERGENT B0 ;  /* 0x0000000000007941 */ /* 0x000fea0003800200 */
.L_x_19096:
        /* <DEDUP_REMOVED lines=39> */
.L_x_19110:
[----:B------:R-:W0:Y:S01]  /*2650*/  LDS R5, [R12] ;  /* 0x000000000c057984 */ /* 0x000e220000000800 */
[----:B------:R-:W-:-:S04]  /*2660*/  IADD3 R13, PT, PT, R13, 0x1, RZ ;  /* 0x000000010d0d7810 */ /* 0x000fc80007ffe0ff */
[----:B------:R-:W-:Y:S01]  /*2670*/  ISETP.NE.AND P0, PT, R13, RZ, PT ;  /* 0x000000ff0d00720c */ /* 0x000fe20003f05270 */
[----:B0-----:R-:W-:-:S05]  /*2680*/  FMUL.FTZ R5, R5, R4 ;  /* 0x0000000405057220 */ /* 0x001fca0000410000 */
[----:B------:R0:W-:Y:S02]  /*2690*/  STS [R12], R5 ;  /* 0x000000050c007388 */ /* 0x0001e40000000800 */
[----:B0-----:R-:W-:-:S05]  /*26a0*/  VIADD R12, R12, 0x200 ;  /* 0x000002000c0c7836 */ /* 0x001fca0000000000 */
[----:B------:R-:W-:Y:S05]  /*26b0*/  @P0 BRA `(.L_x_19110) ;  /* 0xfffffffc00e40947 */ /* 0x000fea000383ffff */
.L_x_19109:
[----:B------:R-:W-:Y:S05]  /*26c0*/  BSYNC.RECONVERGENT B1 ;  /* 0x0000000000017941 */ /* 0x000fea0003800200 */
.L_x_19108:
        /* <DEDUP_REMOVED lines=12> */
.L_x_19113:
        /* <DEDUP_REMOVED lines=52> */
.L_x_19112:
[----:B------:R-:W-:Y:S05]  /*2ad0*/  BSYNC.RECONVERGENT B1 ;  /* 0x0000000000017941 */ /* 0x000fea0003800200 */
.L_x_19111:
        /* <DEDUP_REMOVED lines=31> */
.L_x_19115:
[----:B------:R-:W-:Y:S05]  /*2cd0*/  BSYNC.RECONVERGENT B1 ;  /* 0x0000000000017941 */ /* 0x000fea0003800200 */
.L_x_19114:
        /* <DEDUP_REMOVED lines=14> */
.L_x_19107:
[----:B------:R-:W-:Y:S05]  /*2dc0*/  BSYNC.RECONVERGENT B0 ;  /* 0x0000000000007941 */ /* 0x000fea0003800200 */
.L_x_19106:
[----:B------:R-:W-:Y:S01]  /*2dd0*/  BAR.SYNC.DEFER_BLOCKING 0x0 ;  /* 0x0000000000007b1d */ /* 0x000fe20000010000 */
[----:B------:R-:W-:Y:S01]  /*2de0*/  HFMA2 R21, -RZ, RZ, 0, 0 ;  /* 0x00000000ff157431 */ /* 0x000fe200000001ff */
[----:B------:R-:W-:Y:S01]  /*2df0*/  CS2R R22, SRZ ;  /* 0x0000000000167805 */ /* 0x000fe2000001ff00 */
[----:B------:R-:W-:-:S03]  /*2e00*/  IMAD.MOV.U32 R24, RZ, RZ, RZ ;  /* 0x000000ffff187224 */ /* 0x000fc600078e00ff */
[----:B------:R-:W2:Y:S01]  /*2e10*/  LDCU UR9, c[0x0][0x3cc] ;  /* 0x00007980ff0977ac */ /* 0x000ea20008000800 */
[----:B------:R-:W-:Y:S01]  /*2e20*/  BSSY.RECONVERGENT B0, `(.L_x_19116) ;  /* 0x0000129000007945 */ /* 0x000fe20003800200 */
[----:B------:R-:W3:Y:S03]  /*2e30*/  LDCU.64 UR4, c[0x0][0x398] ;  /* 0x00007300ff0477ac */ /* 0x000ee60008000a00 */
[----:B------:R-:W-:Y:S05]  /*2e40*/  @P1 BRA `(.L_x_19117) ;  /* 0x0000001000981947 */ /* 0x000fea0003800000 */
[----:B------:R-:W4:Y:S01]  /*2e50*/  LDCU UR12, c[0x0][0x3b8] ;  /* 0x00007700ff0c77ac */ /* 0x000f220008000800 */
[----:B01----:R-:W-:Y:S01]  /*2e60*/  SHF.R.U32.HI R4, RZ, 0x3, R18 ;  /* 0x00000003ff047819 */ /* 0x003fe20000011612 */
[----:B------:R-:W-:Y:S01]  /*2e70*/  VIADD R3, R3, 0x110 ;  /* 0x0000011003037836 */ /* 0x000fe20000000000 */
[----:B------:R-:W-:Y:S01]  /*2e80*/  MOV R5, RZ ;  /* 0x000000ff00057202 */ /* 0x000fe20000000f00 */
[----:B------:R-:W0:Y:S01]  /*2e90*/  LDCU UR8, c[0x0][0x3d0] ;  /* 0x00007a00ff0877ac */ /* 0x000e220008000800 */
[----:B------:R-:W-:Y:S01]  /*2ea0*/  LOP3.LUT R4, R4, 0x7c, RZ, 0xc0, !PT ;  /* 0x0000007c04047812 */ /* 0x000fe200078ec0ff */
[----:B------:R-:W-:Y:S01]  /*2eb0*/  IMAD.IADD R41, R20, 0x1, -R11 ;  /* 0x0000000114297824 */ /* 0x000fe200078e0a0b */
[----:B------:R-:W-:Y:S01]  /*2ec0*/  LEA R3, R2, R3, 0x18 ;  /* 0x0000000302037211 */ /* 0x000fe200078ec0ff */
[----:B------:R-:W1:Y:S01]  /*2ed0*/  LDCU.64 UR10, c[0x0][0x3a8] ;  /* 0x00007500ff0a77ac */ /* 0x000e620008000a00 */
[C---:B------:R-:W-:Y:S01]  /*2ee0*/  IADD3 R25, PT, PT, R20.reuse, 0x1, RZ ;  /* 0x0000000114197810 */ /* 0x040fe20007ffe0ff */
[----:B------:R-:W-:Y:S01]  /*2ef0*/  IMAD.MOV.U32 R22, RZ, RZ, RZ ;  /* 0x000000ffff167224 */ /* 0x000fe200078e00ff */
[----:B------:R-:W-:-:S02]  /*2f00*/  LEA R28, R20, R3, 0x5 ;  /* 0x00000003141c7211 */ /* 0x000fc400078e28ff */
[----:B------:R-:W-:Y:S02]  /*2f10*/  LEA R29, R20, 0x3, 0x3 ;  /* 0x00000003141d7811 */ /* 0x000fe400078e18ff */
[----:B------:R-:W-:Y:S01]  /*2f20*/  IADD3 R28, PT, PT, R28, 0x10, RZ ;  /* 0x000000101c1c7810 */ /* 0x000fe20007ffe0ff */
[----:B----4-:R-:W-:-:S04]  /*2f30*/  IMAD R7, R0, UR12, RZ ;  /* 0x0000000c00077c24 */ /* 0x010fc8000f8e02ff */
[----:B------:R-:W-:-:S04]  /*2f40*/  IMAD.WIDE R4, R7, 0x4, R4 ;  /* 0x0000000407047825 */ /* 0x000fc800078e0204 */
[----:B0-----:R-:W-:Y:S01]  /*2f50*/  IMAD R16, R39, UR8, RZ ;  /* 0x0000000827107c24 */ /* 0x001fe2000f8e02ff */
[----:B-1----:R-:W-:-:S04]  /*2f60*/  IADD3 R26, P0, PT, R4, UR10, RZ ;  /* 0x0000000a041a7c10 */ /* 0x002fc8000ff1e0ff */
[----:B------:R-:W-:Y:S02]  /*2f70*/  IADD3.X R27, PT, PT, R5, UR11, RZ, P0, !PT ;  /* 0x0000000b051b7c10 */ /* 0x000fe400087fe4ff */
[----:B------:R-:W-:-:S07]  /*2f80*/  SHF.R.S32.HI R17, RZ, 0x1f, R16 ;  /* 0x0000001fff117819 */ /* 0x000fce0000011410 */
.L_x_19128:
[----:B------:R-:W2:Y:S04]  /*2f90*/  LDG.E.CONSTANT R3, desc[UR6][R26.64] ;  /* 0x000000061a037981 */ /* 0x000ea8000c1e9900 */
[----:B------:R-:W-:Y:S01]  /*2fa0*/  LDS.128 R12, [R28] ;  /* 0x000000001c0c7984 */ /* 0x000fe20000000c00 */
[----:B--2---:R-:W-:-:S03]  /*2fb0*/  IMAD.WIDE R2, R3, UR9, R16 ;  /* 0x0000000903027c25 */ /* 0x004fc6000f8e0210 */
[----:B------:R-:W-:-:S05]  /*2fc0*/  LEA R4, P0, R19, R2, 0x3 ;  /* 0x0000000213047211 */ /* 0x000fca00078018ff */
        /* <DEDUP_REMOVED lines=54> */
.L_x_19119:
[----:B------:R-:W-:Y:S05]  /*3330*/  BSYNC.RECONVERGENT B1 ;  /* 0x0000000000017941 */ /* 0x000fea0003800200 */
.L_x_19118:
        /* <DEDUP_REMOVED lines=15> */
[C---:B------:R-:W-:Y:S01]  /*3430*/  PRMT R12, R38.reuse, 0x7610, R12 ;  /* 0x00007610260c7816 */ /* 0x040fe2000000000c */
        /* <DEDUP_REMOVED lines=12> */
[----:B------:R-:W-:Y:S02]  /*3500*/  IADD3 R43, PT, PT, R29, -0x2, RZ ;  /* 0xfffffffe1d2b7810 */ /* 0x000fe40007ffe0ff */
[----:B------:R-:W-:Y:S01]  /*3510*/  ISETP.GE.AND P5, PT, R45, R8, PT ;  /* 0x000000082d00720c */ /* 0x000fe20003fa6270 */
[----:B------:R-:W-:Y:S01]  /*3520*/  VIADD R45, R29, 0x4 ;  /* 0x000000041d2d7836 */ /* 0x000fe20000000000 */
[----:B------:R-:W-:-:S02]  /*3530*/  PRMT R38, R36, 0x7632, R38 ;  /* 0x0000763224267816 */ /* 0x000fc40000000026 */
[----:B------:R-:W-:Y:S02]  /*3540*/  IADD3 R49, PT, PT, R29, 0x3, RZ ;  /* 0x000000031d317810 */ /* 0x000fe40007ffe0ff */
[----:B------:R-:W-:Y:S02]  /*3550*/  SEL R40, R36, RZ, !P1 ;  /* 0x000000ff24287207 */ /* 0x000fe40004800000 */
[-C--:B------:R-:W-:Y:S02]  /*3560*/  ISETP.GE.AND P1, PT, R43, R8.reuse, PT ;  /* 0x000000082b00720c */ /* 0x080fe40003f26270 */
[----:B------:R-:W-:Y:S02]  /*3570*/  SEL R43, R38, RZ, !P6 ;  /* 0x000000ff262b7207 */ /* 0x000fe40007000000 */
[----:B------:R-:W-:Y:S02]  /*3580*/  ISETP.GE.AND P4, PT, R47, R8, PT ;  /* 0x000000082f00720c */ /* 0x000fe40003f86270 */
        /* <DEDUP_REMOVED lines=16> */
.L_x_19121:
[----:B------:R-:W-:Y:S05]  /*3690*/  BSYNC.RECONVERGENT B1 ;  /* 0x0000000000017941 */ /* 0x000fea0003800200 */
.L_x_19120:
[----:B------:R-:W-:Y:S02]  /*36a0*/  HMUL2.BF16_V2 R38, R4, R37 ;  /* 0x0000002504267232 */ /* 0x000fe40000200000 */
[----:B------:R-:W-:Y:S02]  /*36b0*/  HFMA2.BF16_V2 R37, R7, R36, -RZ ;  /* 0x0000002407257231 */ /* 0x000fe400003000ff */
[----:B------:R-:W-:Y:S01]  /*36c0*/  HMUL2.BF16_V2 R35, R6, R35 ;  /* 0x0000002306237232 */ /* 0x000fe20000200000 */
[----:B------:R-:W-:Y:S01]  /*36d0*/  BSSY.RECONVERGENT B1, `(.L_x_19122) ;  /* 0x0000025000017945 */ /* 0x000fe20003800200 */
        /* <DEDUP_REMOVED lines=18> */
[----:B------:R-:W-:Y:S02]  /*3800*/  SEL R43, R40, RZ, !P6 ;  /* 0x000000ff282b7207 */ /* 0x000fe40007000000 */
[-C--:B------:R-:W-:Y:S02]  /*3810*/  ISETP.GE.AND P4, PT, R47, R8.reuse, PT ;  /* 0x000000082f00720c */ /* 0x080fe40003f86270 */
[----:B------:R-:W-:-:S02]  /*3820*/  ISETP.GE.AND P2, PT, R45, R8, PT ;  /* 0x000000082d00720c */ /* 0x000fc40003f46270 */
        /* <DEDUP_REMOVED lines=15> */
.L_x_19123:
[----:B------:R-:W-:Y:S05]  /*3920*/  BSYNC.RECONVERGENT B1 ;  /* 0x0000000000017941 */ /* 0x000fea0003800200 */
.L_x_19122:
[----:B------:R-:W-:Y:S01]  /*3930*/  HFMA2.BF16_V2 R33, R4, R33, -RZ ;  /* 0x0000002104217231 */ /* 0x000fe200003000ff */
[----:B------:R-:W-:Y:S01]  /*3940*/  SHF.L.U32 R39, R39, 0x10, RZ ;  /* 0x0000001027277819 */ /* 0x000fe200000006ff */
[----:B------:R-:W-:Y:S01]  /*3950*/  IMAD.U32 R38, R38, 0x10000, RZ ;  /* 0x0001000026267824 */ /* 0x000fe200078e00ff */
[----:B------:R-:W-:Y:S01]  /*3960*/  SHF.L.U32 R36, R36, 0x10, RZ ;  /* 0x0000001024247819 */ /* 0x000fe200000006ff */
[----:B------:R-:W-:Y:S01]  /*3970*/  IMAD.U32 R37, R37, 0x10000, RZ ;  /* 0x0001000025257824 */ /* 0x000fe200078e00ff */
[----:B------:R-:W-:Y:S01]  /*3980*/  SHF.L.U32 R14, R14, 0x10, RZ ;  /* 0x000000100e0e7819 */ /* 0x000fe200000006ff */
[----:B------:R-:W-:Y:S01]  /*3990*/  FADD.FTZ R38, R38, R39 ;  /* 0x0000002726267221 */ /* 0x000fe20000010000 */
[----:B------:R-:W-:Y:S02]  /*39a0*/  HMUL2.BF16_V2 R39, R7, R34 ;  /* 0x0000002207277232 */ /* 0x000fe40000200000 */
[----:B------:R-:W-:Y:S01]  /*39b0*/  FADD.FTZ R37, R37, R36 ;  /* 0x0000002425257221 */ /* 0x000fe20000010000 */
[----:B------:R-:W-:Y:S01]  /*39c0*/  IMAD.U32 R35, R35, 0x10000, RZ ;  /* 0x0001000023237824 */ /* 0x000fe200078e00ff */
[C---:B------:R-:W-:Y:S01]  /*39d0*/  PRMT R34, R33.reuse, 0x7632, R34 ;  /* 0x0000763221227816 */ /* 0x040fe20000000022 */
[----:B------:R-:W-:Y:S01]  /*39e0*/  IMAD.U32 R33, R33, 0x10000, RZ ;  /* 0x0001000021217824 */ /* 0x000fe200078e00ff */
[----:B------:R-:W-:Y:S01]  /*39f0*/  PRMT R36, R39, 0x7632, R36 ;  /* 0x0000763227247816 */ /* 0x000fe20000000024 */
[----:B------:R-:W-:Y:S01]  /*3a00*/  FADD.FTZ R14, R35, R14 ;  /* 0x0000000e230e7221 */ /* 0x000fe20000010000 */
[----:B------:R-:W-:Y:S01]  /*3a10*/  SHF.L.U32 R34, R34, 0x10, RZ ;  /* 0x0000001022227819 */ /* 0x000fe200000006ff */
[----:B------:R-:W-:Y:S01]  /*3a20*/  HFMA2.BF16_V2 R30, R13, R30, -RZ ;  /* 0x0000001e0d1e7231 */ /* 0x000fe200003000ff */
[----:B------:R-:W-:Y:S01]  /*3a30*/  SHF.L.U32 R40, R36, 0x10, RZ ;  /* 0x0000001024287819 */ /* 0x000fe200000006ff */
[----:B------:R-:W-:Y:S01]  /*3a40*/  FADD.FTZ R37, R38, R37 ;  /* 0x0000002526257221 */ /* 0x000fe20000010000 */
[----:B------:R-:W-:Y:S01]  /*3a50*/  PRMT R35, R39, 0x7610, R35 ;  /* 0x0000761027237816 */ /* 0x000fe20000000023 */
[----:B------:R-:W-:Y:S01]  /*3a60*/  FADD.FTZ R36, R33, R34 ;  /* 0x0000002221247221 */ /* 0x000fe20000010000 */
[----:B------:R-:W-:-:S02]  /*3a70*/  HMUL2.BF16_V2 R33, R6, R31 ;  /* 0x0000001f06217232 */ /* 0x000fc40000200000 */
[----:B------:R-:W-:Y:S01]  /*3a80*/  HFMA2.BF16_V2 R34, R13, R32, -RZ ;  /* 0x000000200d227231 */ /* 0x000fe200003000ff */
[----:B------:R-:W-:Y:S01]  /*3a90*/  ISETP.GT.U32.AND P1, PT, R19, 0x17, PT ;  /* 0x000000171300780c */ /* 0x000fe20003f24070 */
[----:B------:R-:W-:Y:S02]  /*3aa0*/  IMAD.U32 R35, R35, 0x10000, RZ ;  /* 0x0001000023237824 */ /* 0x000fe400078e00ff */
        /* <DEDUP_REMOVED lines=25> */
[----:B------:R0:W5:Y:S04]  /*3c40*/  LDG.E.CONSTANT R15, desc[UR6][R2.64+0x600] ;  /* 0x00060006020f7981 */ /* 0x000168000c1e9900 */
[----:B------:R0:W5:Y:S04]  /*3c50*/  LDG.E.CONSTANT R12, desc[UR6][R2.64+0x604] ;  /* 0x00060406020c7981 */ /* 0x000168000c1e9900 */
[----:B------:R0:W5:Y:S04]  /*3c60*/  LDG.E.CONSTANT R31, desc[UR6][R2.64+0x608] ;  /* 0x00060806021f7981 */ /* 0x000168000c1e9900 */
[----:B------:R0:W5:Y:S01]  /*3c70*/  LDG.E.CONSTANT R14, desc[UR6][R2.64+0x60c] ;  /* 0x00060c06020e7981 */ /* 0x000162000c1e9900 */
[----:B------:R-:W-:Y:S04]  /*3c80*/  BSSY.RECONVERGENT B2, `(.L_x_19126) ;  /* 0x0000020000027945 */ /* 0x000fe80003800200 */
[----:B------:R-:W-:Y:S05]  /*3c90*/  @P0 BRA `(.L_x_19127) ;  /* 0x0000000000780947 */ /* 0x000fea0003800000 */
[C---:B0-----:R-:W-:Y:S01]  /*3ca0*/  VIADD R3, R29.reuse, 0xfffffffe ;  /* 0xfffffffe1d037836 */ /* 0x041fe20000000000 */
[C---:B------:R-:W-:Y:S01]  /*3cb0*/  IADD3 R33, PT, PT, R29.reuse, -0x1, RZ ;  /* 0xffffffff1d217810 */ /* 0x040fe20007ffe0ff */
[----:B------:R-:W-:Y:S01]  /*3cc0*/  VIADD R35, R29, 0x3 ;  /* 0x000000031d237836 */ /* 0x000fe20000000000 */
[-C--:B------:R-:W-:Y:S01]  /*3cd0*/  ISETP.GE.AND P6, PT, R5, R8.reuse, PT ;  /* 0x000000080500720c */ /* 0x080fe20003fc6270 */
[----:B------:R-:W-:Y:S01]  /*3ce0*/  VIADD R5, R29, 0x1 ;  /* 0x000000011d057836 */ /* 0x000fe20000000000 */
[-C--:B------:R-:W-:Y:S02]  /*3cf0*/  ISETP.GE.AND P5, PT, R3, R8.reuse, PT ;  /* 0x000000080300720c */ /* 0x080fe40003fa6270 */
[----:B------:R-:W-:Y:S02]  /*3d00*/  ISETP.GE.AND P4, PT, R33, R8, PT ;  /* 0x000000082100720c */ /* 0x000fe40003f86270 */
[C---:B------:R-:W-:Y:S02]  /*3d10*/  IADD3 R33, PT, PT, R29.reuse, 0x2, RZ ;  /* 0x000000021d217810 */ /* 0x040fe40007ffe0ff */
[----:B------:R-:W-:-:S02]  /*3d20*/  IADD3 R3, PT, PT, R29, 0x4, RZ ;  /* 0x000000041d037810 */ /* 0x000fc40007ffe0ff */
[-C--:B------:R-:W-:Y:S02]  /*3d30*/  ISETP.GE.AND P3, PT, R5, R8.reuse, PT ;  /* 0x000000080500720c */ /* 0x080fe40003f66270 */
[-C--:B------:R-:W-:Y:S02]  /*3d40*/  ISETP.GE.AND P2, PT, R33, R8.reuse, PT ;  /* 0x000000082100720c */ /* 0x080fe40003f46270 */
[-C--:B------:R-:W-:Y:S02]  /*3d50*/  ISETP.GE.AND P0, PT, R3, R8.reuse, PT ;  /* 0x000000080300720c */ /* 0x080fe40003f06270 */
[----:B-----5:R-:W-:Y:S02]  /*3d60*/  SEL R2, R15, RZ, !P6 ;  /* 0x000000ff0f027207 */ /* 0x020fe40007000000 */
[----:B------:R-:W-:Y:S02]  /*3d70*/  PRMT R5, R31, 0x7632, R5 ;  /* 0x000076321f057816 */ /* 0x000fe40000000005 */
        /* <DEDUP_REMOVED lines=16> */
.L_x_19127:
[----:B------:R-:W-:Y:S05]  /*3e80*/  BSYNC.RECONVERGENT B2 ;  /* 0x0000000000027941 */ /* 0x000fea0003800200 */
.L_x_19126:
[----:B0----5:R-:W-:Y:S02]  /*3e90*/  HMUL2.BF16_V2 R2, R4, R15 ;  /* 0x0000000f04027232 */ /* 0x021fe40000200000 */
[----:B------:R-:W-:Y:S02]  /*3ea0*/  HFMA2.BF16_V2 R4, R7, R12, -RZ ;  /* 0x0000000c07047231 */ /* 0x000fe400003000ff */
[----:B------:R-:W-:Y:S02]  /*3eb0*/  HMUL2.BF16_V2 R6, R6, R31 ;  /* 0x0000001f06067232 */ /* 0x000fe40000200000 */
[----:B------:R-:W-:Y:S01]  /*3ec0*/  HFMA2.BF16_V2 R12, R13, R14, -RZ ;  /* 0x0000000e0d0c7231 */ /* 0x000fe200003000ff */
[C---:B------:R-:W-:Y:S01]  /*3ed0*/  PRMT R3, R2.reuse, 0x7632, R3 ;  /* 0x0000763202037816 */ /* 0x040fe20000000003 */
[----:B------:R-:W-:Y:S01]  /*3ee0*/  IMAD.U32 R13, R2, 0x10000, RZ ;  /* 0x00010000020d7824 */ /* 0x000fe200078e00ff */
[C---:B------:R-:W-:Y:S01]  /*3ef0*/  PRMT R7, R6.reuse, 0x7632, R7 ;  /* 0x0000763206077816 */ /* 0x040fe20000000007 */
[----:B------:R-:W-:Y:S01]  /*3f00*/  IMAD.U32 R6, R6, 0x10000, RZ ;  /* 0x0001000006067824 */ /* 0x000fe200078e00ff */
[----:B------:R-:W-:-:S02]  /*3f10*/  SHF.L.U32 R14, R3, 0x10, RZ ;  /* 0x00000010030e7819 */ /* 0x000fc400000006ff */
[C---:B------:R-:W-:Y:S01]  /*3f20*/  PRMT R5, R4.reuse, 0x7632, R5 ;  /* 0x0000763204057816 */ /* 0x040fe20000000005 */
[----:B------:R-:W-:Y:S01]  /*3f30*/  IMAD.U32 R4, R4, 0x10000, RZ ;  /* 0x0001000004047824 */ /* 0x000fe200078e00ff */
[C---:B------:R-:W-:Y:S01]  /*3f40*/  PRMT R2, R12.reuse, 0x7632, R2 ;  /* 0x000076320c027816 */ /* 0x040fe20000000002 */
[----:B------:R-:W-:Y:S01]  /*3f50*/  FADD.FTZ R13, R13, R14 ;  /* 0x0000000e0d0d7221 */ /* 0x000fe20000010000 */
[----:B------:R-:W-:Y:S01]  /*3f60*/  SHF.L.U32 R5, R5, 0x10, RZ ;  /* 0x0000001005057819 */ /* 0x000fe200000006ff */
[----:B------:R-:W-:Y:S01]  /*3f70*/  IMAD.U32 R12, R12, 0x10000, RZ ;  /* 0x000100000c0c7824 */ /* 0x000fe200078e00ff */
[----:B------:R-:W-:Y:S02]  /*3f80*/  SHF.L.U32 R7, R7, 0x10, RZ ;  /* 0x0000001007077819 */ /* 0x000fe400000006ff */
[----:B------:R-:W-:Y:S01]  /*3f90*/  SHF.L.U32 R3, R2, 0x10, RZ ;  /* 0x0000001002037819 */ /* 0x000fe200000006ff */
[----:B------:R-:W-:Y:S02]  /*3fa0*/  FADD.FTZ R4, R4, R5 ;  /* 0x0000000504047221 */ /* 0x000fe40000010000 */
[----:B------:R-:W-:-:S02]  /*3fb0*/  FADD.FTZ R7, R6, R7 ;  /* 0x0000000706077221 */ /* 0x000fc40000010000 */
[----:B------:R-:W-:Y:S01]  /*3fc0*/  FADD.FTZ R4, R13, R4 ;  /* 0x000000040d047221 */ /* 0x000fe20000010000 */
[----:B------:R-:W-:-:S03]  /*3fd0*/  FADD.FTZ R3, R12, R3 ;  /* 0x000000030c037221 */ /* 0x000fc60000010000 */
[----:B------:R-:W-:-:S04]  /*3fe0*/  FADD.FTZ R4, R4, R7 ;  /* 0x0000000704047221 */ /* 0x000fc80000010000 */
[----:B------:R-:W-:-:S04]  /*3ff0*/  FADD.FTZ R3, R4, R3 ;  /* 0x0000000304037221 */ /* 0x000fc80000010000 */
[----:B------:R-:W-:-:S07]  /*4000*/  FADD.FTZ R24, R24, R3 ;  /* 0x0000000318187221 */ /* 0x000fce0000010000 */
.L_x_19125:
[----:B------:R-:W-:Y:S05]  /*4010*/  BSYNC.RECONVERGENT B1 ;  /* 0x0000000000017941 */ /* 0x000fea0003800200 */
.L_x_19124:
[C---:B------:R-:W-:Y:S01]  /*4020*/  VIADD R2, R25.reuse, 0x3 ;  /* 0x0000000319027836 */ /* 0x040fe20000000000 */
[----:B------:R-:W-:Y:S01]  /*4030*/  IADD3 R26, P1, PT, R26, 0x10, RZ ;  /* 0x000000101a1a7810 */ /* 0x000fe20007f3e0ff */
[----:B------:R-:W-:Y:S01]  /*4040*/  VIADD R25, R25, 0x4 ;  /* 0x0000000419197836 */ /* 0x000fe20000000000 */
[----:B------:R-:W-:Y:S01]  /*4050*/  IADD3 R41, PT, PT, R41, 0x4, RZ ;  /* 0x0000000429297810 */ /* 0x000fe20007ffe0ff */
[----:B------:R-:W-:Y:S01]  /*4060*/  VIADD R28, R28, 0x80 ;  /* 0x000000801c1c7836 */ /* 0x000fe20000000000 */
[----:B------:R-:W-:Y:S02]  /*4070*/  ISETP.GE.AND P0, PT, R2, R11, PT ;  /* 0x0000000b0200720c */ /* 0x000fe40003f06270 */
[----:B------:R-:W-:Y:S02]  /*4080*/  IADD3 R29, PT, PT, R29, 0x20, RZ ;  /* 0x000000201d1d7810 */ /* 0x000fe40007ffe0ff */
[----:B------:R-:W-:-:S09]  /*4090*/  IADD3.X R27, PT, PT, RZ, R27, RZ, P1, !PT ;  /* 0x0000001bff1b7210 */ /* 0x000fd20000ffe4ff */
[----:B------:R-:W-:Y:S05]  /*40a0*/  @!P0 BRA `(.L_x_19128) ;  /* 0xffffffec00b88947 */ /* 0x000fea000383ffff */
.L_x_19117:
[----:B--23--:R-:W-:Y:S05]  /*40b0*/  BSYNC.RECONVERGENT B0 ;  /* 0x0000000000007941 */ /* 0x00cfea0003800200 */
.L_x_19116:
[----:B------:R-:W2:Y:S01]  /*40c0*/  S2UR UR5, SR_CgaCtaId ;  /* 0x00000000000579c3 */ /* 0x000ea20000008800 */
[----:B------:R-:W-:Y:S01]  /*40d0*/  LOP3.LUT R2, R18, 0x3c0, RZ, 0xc0, !PT ;  /* 0x000003c012027812 */ /* 0x000fe200078ec0ff */
[----:B------:R-:W-:Y:S01]  /*40e0*/  UMOV UR4, 0x400 ;  /* 0x0000040000047882 */ /* 0x000fe20000000000 */
[----:B------:R-:W-:Y:S01]  /*40f0*/  IMAD R20, R20, 0x78, R19 ;  /* 0x0000007814147824 */ /* 0x000fe200078e0213 */
[----:B------:R-:W-:-:S04]  /*4100*/  UIADD3 UR4, UPT, UPT, UR4, 0x110, URZ ;  /* 0x0000011004047890 */ /* 0x000fc8000fffe0ff */
[----:B------:R-:W-:Y:S01]  /*4110*/  BAR.SYNC.DEFER_BLOCKING 0x0 ;  /* 0x0000000000007b1d */ /* 0x000fe20000010000 */
[----:B------:R-:W-:Y:S02]  /*4120*/  ISETP.NE.AND P1, PT, R2, 0x40, PT ;  /* 0x000000400200780c */ /* 0x000fe40003f25270 */
[C---:B------:R-:W-:Y:S02]  /*4130*/  LOP3.LUT R3, R18.reuse, 0x3e0, RZ, 0xc0, !PT ;  /* 0x000003e012037812 */ /* 0x040fe400078ec0ff */
[C---:B------:R-:W-:Y:S01]  /*4140*/  ISETP.GT.U32.AND P2, PT, R18.reuse, 0x3f, PT ;  /* 0x0000003f1200780c */ /* 0x040fe20003f44070 */
[----:B------:R-:W-:Y:S01]  /*4150*/  BSSY.RECONVERGENT B0, `(.L_x_19129) ;  /* 0x000000b000007945 */ /* 0x000fe20003800200 */
[----:B------:R-:W-:Y:S02]  /*4160*/  ISETP.GT.U32.AND P0, PT, R18, 0x1f, PT ;  /* 0x0000001f1200780c */ /* 0x000fe40003f04070 */
[----:B------:R-:W-:Y:S01]  /*4170*/  ISETP.NE.AND P3, PT, R3, 0x20, PT ;  /* 0x000000200300780c */ /* 0x000fe20003f65270 */
[----:B--2---:R-:W-:-:S06]  /*4180*/  ULEA UR4, UR5, UR4, 0x18 ;  /* 0x0000000405047291 */ /* 0x004fcc000f8ec0ff */
[----:B------:R-:W-:Y:S01]  /*4190*/  LEA R20, R20, UR4, 0x2 ;  /* 0x0000000414147c11 */ /* 0x000fe2000f8e10ff */
[----:B------:R-:W-:Y:S06]  /*41a0*/  @P1 BRA `(.L_x_19130) ;  /* 0x0000000000141947 */ /* 0x000fec0003800000 */
[----:B------:R-:W-:Y:S01]  /*41b0*/  ISETP.GT.U32.AND P1, PT, R19, 0x17, PT ;  /* 0x000000171300780c */ /* 0x000fe20003f24070 */
[----:B------:R2:W-:Y:S04]  /*41c0*/  STS [R20+-0x3c0], R22 ;  /* 0xfffc401614007388 */ /* 0x0005e80000000800 */
[----:B------:R2:W-:Y:S04]  /*41d0*/  STS [R20+-0x340], R23 ;  /* 0xfffcc01714007388 */ /* 0x0005e80000000800 */
[----:B------:R2:W-:Y:S04]  /*41e0*/  STS [R20+-0x2c0], R21 ;  /* 0xfffd401514007388 */ /* 0x0005e80000000800 */
[----:B------:R2:W-:Y:S02]  /*41f0*/  @!P1 STS [R20+-0x240], R24 ;  /* 0xfffdc01814009388 */ /* 0x0005e40000000800 */
.L_x_19130:
[----:B------:R-:W-:Y:S05]  /*4200*/  BSYNC.RECONVERGENT B0 ;  /* 0x0000000000007941 */ /* 0x000fea0003800200 */
.L_x_19129:
[----:B------:R-:W-:Y:S06]  /*4210*/  BAR.SYNC.DEFER_BLOCKING 0x0 ;  /* 0x0000000000007b1d */ /* 0x000fec0000010000 */
[----:B------:R-:W-:Y:S04]  /*4220*/  BSSY.RECONVERGENT B0, `(.L_x_19131) ;  /* 0x000000b000007945 */ /* 0x000fe80003800200 */
[----:B------:R-:W-:Y:S05]  /*4230*/  @P2 BRA `(.L_x_19132) ;  /* 0x0000000000242947 */ /* 0x000fea0003800000 */
[----:B------:R-:W-:Y:S01]  /*4240*/  ISETP.GT.U32.AND P1, PT, R19, 0x17, PT ;  /* 0x000000171300780c */ /* 0x000fe20003f24070 */
[----:B------:R-:W2:Y:S04]  /*4250*/  LDS R3, [R20] ;  /* 0x0000000014037984 */ /* 0x000ea80000000800 */
[----:B------:R-:W3:Y:S04]  /*4260*/  LDS R2, [R20+0x80] ;  /* 0x0000800014027984 */ /* 0x000ee80000000800 */
[----:B01----:R-:W0:Y:S04]  /*4270*/  LDS R4, [R20+0x100] ;  /* 0x0001000014047984 */ /* 0x003e280000000800 */
[----:B------:R-:W1:Y:S01]  /*4280*/  @!P1 LDS R5, [R20+0x180] ;  /* 0x0001800014059984 */ /* 0x000e620000000800 */
[----:B--2---:R-:W-:Y:S01]  /*4290*/  FADD.FTZ R22, R22, R3 ;  /* 0x0000000316167221 */ /* 0x004fe20000010000 */
[----:B---3--:R-:W-:Y:S01]  /*42a0*/  FADD.FTZ R23, R23, R2 ;  /* 0x0000000217177221 */ /* 0x008fe20000010000 */
[----:B0-----:R-:W-:Y:S01]  /*42b0*/  FADD.FTZ R21, R21, R4 ;  /* 0x0000000415157221 */ /* 0x001fe20000010000 */
[----:B-1----:R-:W-:-:S07]  /*42c0*/  @!P1 FADD.FTZ R24, R5, R24 ;  /* 0x0000001805189221 */ /* 0x002fce0000010000 */
.L_x_19132:
[----:B------:R-:W-:Y:S05]  /*42d0*/  BSYNC.RECONVERGENT B0 ;  /* 0x0000000000007941 */ /* 0x000fea0003800200 */
.L_x_19131:
        /* <DEDUP_REMOVED lines=8> */
.L_x_19134:
[----:B------:R-:W-:Y:S05]  /*4360*/  BSYNC.RECONVERGENT B0 ;  /* 0x0000000000007941 */ /* 0x000fea0003800200 */
.L_x_19133:
[----:B------:R-:W-:Y:S06]  /*4370*/  BAR.SYNC.DEFER_BLOCKING 0x0 ;  /* 0x0000000000007b1d */ /* 0x000fec0000010000 */
[----:B------:R-:W-:Y:S04]  /*4380*/  BSSY.RECONVERGENT B0, `(.L_x_19135) ;  /* 0x000000b000007945 */ /* 0x000fe80003800200 */
[----:B------:R-:W-:Y:S05]  /*4390*/  @P0 BRA `(.L_x_19136) ;  /* 0x0000000000240947 */ /* 0x000fea0003800000 */
[----:B------:R-:W-:Y:S01]  /*43a0*/  ISETP.GT.U32.AND P1, PT, R19, 0x17, PT ;  /* 0x000000171300780c */ /* 0x000fe20003f24070 */
[----:B------:R-:W2:Y:S04]  /*43b0*/  LDS R3, [R20] ;  /* 0x0000000014037984 */ /* 0x000ea80000000800 */
[----:B------:R-:W4:Y:S04]  /*43c0*/  LDS R2, [R20+0x80] ;  /* 0x0000800014027984 */ /* 0x000f280000000800 */
[----:B01----:R-:W0:Y:S04]  /*43d0*/  LDS R4, [R20+0x100] ;  /* 0x0001000014047984 */ /* 0x003e280000000800 */
[----:B------:R-:W1:Y:S01]  /*43e0*/  @!P1 LDS R5, [R20+0x180] ;  /* 0x0001800014059984 */ /* 0x000e620000000800 */
[----:B--23--:R-:W-:Y:S01]  /*43f0*/  FADD.FTZ R22, R22, R3 ;  /* 0x0000000316167221 */ /* 0x00cfe20000010000 */
[----:B----4-:R-:W-:Y:S01]  /*4400*/  FADD.FTZ R23, R23, R2 ;  /* 0x0000000217177221 */ /* 0x010fe20000010000 */
[----:B0-----:R-:W-:Y:S01]  /*4410*/  FADD.FTZ R21, R21, R4 ;  /* 0x0000000415157221 */ /* 0x001fe20000010000 */
[----:B-1----:R-:W-:-:S07]  /*4420*/  @!P1 FADD.FTZ R24, R5, R24 ;  /* 0x0000001805189221 */ /* 0x002fce0000010000 */
.L_x_19136:
[----:B------:R-:W-:Y:S05]  /*4430*/  BSYNC.RECONVERGENT B0 ;  /* 0x0000000000007941 */ /* 0x000fea0003800200 */
.L_x_19135:
[----:B------:R-:W-:Y:S06]  /*4440*/  BAR.SYNC.DEFER_BLOCKING 0x0 ;  /* 0x0000000000007b1d */ /* 0x000fec0000010000 */
[----:B------:R-:W-:Y:S05]  /*4450*/  @P0 EXIT ;  /* 0x000000000000094d */ /* 0x000fea0003800000 */
[----:B------:R-:W4:Y:S01]  /*4460*/  S2UR UR4, SR_CTAID.Z ;  /* 0x00000000000479c3 */ /* 0x000f220000002700 */
[----:B------:R-:W0:Y:S01]  /*4470*/  LDCU UR5, c[0x0][0x378] ;  /* 0x00006f00ff0577ac */ /* 0x000e220008000800 */
[----:B------:R-:W-:Y:S01]  /*4480*/  IMAD R0, R0, R10, R9 ;  /* 0x0000000a00007224 */ /* 0x000fe200078e0209 */
[----:B--23--:R-:W-:Y:S01]  /*4490*/  F2FP.BF16.F32.PACK_AB R22, R23, R22 ;  /* 0x000000161716723e */ /* 0x00cfe200000010ff */
[----:B------:R-:W2:Y:S01]  /*44a0*/  LDCU.64 UR8, c[0x0][0x380] ;  /* 0x00007000ff0877ac */ /* 0x000ea20008000a00 */
[----:B------:R-:W-:Y:S01]  /*44b0*/  F2FP.BF16.F32.PACK_AB R21, RZ, R21 ;  /* 0x00000015ff15723e */ /* 0x000fe200000010ff */
[----:B0-----:R-:W-:-:S04]  /*44c0*/  IMAD R0, R0, UR5, RZ ;  /* 0x0000000500007c24 */ /* 0x001fc8000f8e02ff */
[----:B------:R-:W-:Y:S01]  /*44d0*/  IMAD R0, R0, 0x78, RZ ;  /* 0x0000007800007824 */ /* 0x000fe200078e02ff */
[----:B----4-:R-:W-:-:S06]  /*44e0*/  UIMAD UR4, UR4, 0x78, URZ ;  /* 0x00000078040478a4 */ /* 0x010fcc000f8e02ff */
[----:B------:R-:W-:-:S04]  /*44f0*/  IADD3 R0, P0, P1, R19, UR4, R0 ;  /* 0x0000000413007c10 */ /* 0x000fc8000f91e000 */
[----:B------:R-:W-:Y:S02]  /*4500*/  IADD3.X R3, PT, PT, RZ, RZ, RZ, P0, P1 ;  /* 0x000000ffff037210 */ /* 0x000fe400007e24ff */
[----:B------:R-:W-:Y:S02]  /*4510*/  ISETP.GT.U32.AND P1, PT, R19, 0x17, PT ;  /* 0x000000171300780c */ /* 0x000fe40003f24070 */
[----:B--2---:R-:W-:-:S04]  /*4520*/  LEA R2, P0, R0, UR8, 0x1 ;  /* 0x0000000800027c11 */ /* 0x004fc8000f8008ff */
[----:B------:R-:W-:Y:S02]  /*4530*/  LEA.HI.X R3, R0, UR9, R3, 0x1, P0 ;  /* 0x0000000900037c11 */ /* 0x000fe400080f0c03 */
[----:B------:R-:W-:-:S03]  /*4540*/  PRMT R0, R22, 0x7632, R0 ;  /* 0x0000763216007816 */ /* 0x000fc60000000000 */
[----:B------:R0:W-:Y:S04]  /*4550*/  STG.E.U16 desc[UR6][R2.64], R22 ;  /* 0x0000001602007986 */ /* 0x0001e8000c101506 */
[----:B------:R0:W-:Y:S04]  /*4560*/  STG.E.U16 desc[UR6][R2.64+0x40], R0 ;  /* 0x0000400002007986 */ /* 0x0001e8000c101506 */
[----:B------:R0:W-:Y:S01]  /*4570*/  STG.E.U16 desc[UR6][R2.64+0x80], R21 ;  /* 0x0000801502007986 */ /* 0x0001e2000c101506 */
[----:B------:R-:W-:Y:S05]  /*4580*/  @P1 EXIT ;  /* 0x000000000000194d */ /* 0x000fea0003800000 */
[----:B0-----:R-:W-:-:S05]  /*4590*/  F2FP.BF16.F32.PACK_AB R0, RZ, R24 ;  /* 0x00000018ff00723e */ /* 0x001fca00000010ff */
[----:B------:R-:W-:Y:S01]  /*45a0*/  STG.E.U16 desc[UR6][R2.64+0xc0], R0 ;  /* 0x0000c00002007986 */ /* 0x000fe2000c101506 */
[----:B------:R-:W-:Y:S05]  /*45b0*/  EXIT ;  /* 0x000000000000794d */ /* 0x000fea0003800000 */
.L_x_19093:
[----:B------:R-:W-:Y:S01]  /*45c0*/  BSSY B1, `(.L_x_19137) ;  /* 0x0000007000017945 */ /* 0x000fe20003800000 */
[----:B------:R-:W-:Y:S01]  /*45d0*/  IMAD.MOV.U32 R52, RZ, RZ, 0x2 ;  /* 0x00000002ff347424 */ /* 0x000fe200078e00ff */
[----:B------:R-:W-:Y:S01]  /*45e0*/  MOV R53, 0x1f ;  /* 0x0000001f00357802 */ /* 0x000fe20000000f00 */
[----:B------:R-:W-:-:S07]  /*45f0*/  IMAD.MOV.U32 R50, RZ, RZ, -0x1 ;  /* 0xffffffffff327424 */ /* 0x000fce00078e00ff */
[----:B------:R-:W-:Y:S05]  /*4600*/  WARPSYNC.COLLECTIVE R50, `(.L_x_19138) ;  /* 0x0000000032087348 */ /* 0x000fea0003c00000 */
[----:B------:R0:W1:Y:S02]  /*4610*/  SHFL.BFLY P2, R7, R51, R52, R53 ;  /* 0x0c00003433077389 */ /* 0x0000640000040035 */
[----:B01----:R-:W-:Y:S05]  /*4620*/  ENDCOLLECTIVE ;  /* 0x000000000000791b */ /* 0x003fea0003800000 */
.L_x_19138:
[----:B------:R-:W-:Y:S05]  /*4630*/  BSYNC B1 ;  /* 0x0000000000017941 */ /* 0x000fea0003800000 */
.L_x_19137:
[----:B------:R-:W-:Y:S01]  /*4640*/  MOV R6, R7 ;  /* 0x0000000700067202 */ /* 0x000fe20000000f00 */
[----:B------:R-:W-:Y:S02]  /*4650*/  HFMA2 R52, -RZ, RZ, 0, 5.9604644775390625e-08 ;  /* 0x00000001ff347431 */ /* 0x000fe400000001ff */
[----:B------:R-:W-:Y:S01]  /*4660*/  IMAD.MOV.U32 R53, RZ, RZ, 0x1f ;  /* 0x0000001fff357424 */ /* 0x000fe200078e00ff */
[----:B------:R-:W-:Y:S01]  /*4670*/  MOV R50, 0xffffffff ;  /* 0xffffffff00327802 */ /* 0x000fe20000000f00 */
[----:B------:R-:W-:-:S04]  /*4680*/  FADD.FTZ R6, R51, R6 ;  /* 0x0000000633067221 */ /* 0x000fc80000010000 */
[----:B------:R-:W-:-:S07]  /*4690*/  IMAD.MOV.U32 R51, RZ, RZ, R6 ;  /* 0x000000ffff337224 */ /* 0x000fce00078e0006 */
[----:B------:R-:W-:Y:S05]  /*46a0*/  WARPSYNC.COLLECTIVE R50, `(.L_x_19139) ;  /* 0x0000000032087348 */ /* 0x000fea0003c00000 */
[----:B------:R0:W1:Y:S02]  /*46b0*/  SHFL.BFLY P2, R7, R51, R52, R53 ;  /* 0x0c00003433077389 */ /* 0x0000640000040035 */
[----:B01----:R-:W-:Y:S05]  /*46c0*/  ENDCOLLECTIVE ;  /* 0x000000000000791b */ /* 0x003fea0003800000 */
.L_x_19139:
[----:B------:R-:W-:Y:S05]  /*46d0*/  BRA `(.L_x_19140) ;  /* 0xffffffc800cc7947 */ /* 0x000fea000383ffff */
.L_x_19095:
[----:B------:R-:W-:Y:S01]  /*46e0*/  HFMA2 R52, -RZ, RZ, 0, 9.5367431640625e-07 ;  /* 0x00000010ff347431 */ /* 0x000fe200000001ff */
[----:B------:R-:W-:Y:S01]  /*46f0*/  BSSY B0, `(.L_x_19141) ;  /* 0x0000007000007945 */ /* 0x000fe20003800000 */
[----:B------:R-:W-:Y:S01]  /*4700*/  IMAD.MOV.U32 R51, RZ, RZ, R38 ;  /* 0x000000ffff337224 */ /* 0x000fe200078e0026 */
[----:B------:R-:W-:Y:S01]  /*4710*/  MOV R50, 0xffffffff ;  /* 0xffffffff00327802 */ /* 0x000fe20000000f00 */
[----:B------:R-:W-:-:S07]  /*4720*/  IMAD.MOV.U32 R53, RZ, RZ, 0x1f ;  /* 0x0000001fff357424 */ /* 0x000fce00078e00ff */
[----:B-----5:R-:W-:Y:S05]  /*4730*/  WARPSYNC.COLLECTIVE R50, `(.L_x_19142) ;  /* 0x0000000032087348 */ /* 0x020fea0003c00000 */
[----:B------:R0:W1:Y:S02]  /*4740*/  SHFL.BFLY P2, R7, R51, R52, R53 ;  /* 0x0c00003433077389 */ /* 0x0000640000040035 */
[----:B01---5:R-:W-:Y:S05]  /*4750*/  ENDCOLLECTIVE ;  /* 0x000000000000791b */ /* 0x023fea0003800000 */
.L_x_19142:
[----:B------:R-:W-:Y:S05]  /*4760*/  BSYNC B0 ;  /* 0x0000000000007941 */ /* 0x000fea0003800000 */
.L_x_19141:
        /* <DEDUP_REMOVED lines=9> */
.L_x_19143:
[----:B------:R-:W-:Y:S01]  /*4800*/  HFMA2 R52, -RZ, RZ, 0, 2.384185791015625e-07 ;  /* 0x00000004ff347431 */ /* 0x000fe200000001ff */
[----:B------:R-:W-:-:S04]  /*4810*/  MOV R4, R7 ;  /* 0x0000000700047202 */ /* 0x000fc80000000f00 */
[----:B------:R-:W-:-:S05]  /*4820*/  FMNMX.FTZ R4, R5, R4, !PT ;  /* 0x0000000405047209 */ /* 0x000fca0007810000 */
[----:B------:R-:W-:-:S07]  /*4830*/  IMAD.MOV.U32 R51, RZ, RZ, R4 ;  /* 0x000000ffff337224 */ /* 0x000fce00078e0004 */
[----:B------:R-:W-:Y:S05]  /*4840*/  WARPSYNC.COLLECTIVE R50, `(.L_x_19144) ;  /* 0x0000000032087348 */ /* 0x000fea0003c00000 */
[----:B------:R0:W1:Y:S02]  /*4850*/  SHFL.BFLY P2, R7, R51, R52, R53 ;  /* 0x0c00003433077389 */ /* 0x0000640000040035 */
[----:B01----:R-:W-:Y:S05]  /*4860*/  ENDCOLLECTIVE ;  /* 0x000000000000791b */ /* 0x003fea0003800000 */
.L_x_19144:
[----:B------:R-:W-:Y:S05]  /*4870*/  BRA `(.L_x_19145) ;  /* 0xffffffc800f87947 */ /* 0x000fea000383ffff */
.L_x_19146:
        /* <DEDUP_REMOVED lines=16> */
.L_x_25935:


//--------------------- .text._ZN4vllm25paged_attention_v1_kernelI13__nv_bfloat16S1_Li112ELi8ELi128ELNS_18Fp8KVCacheDataTypeE0ELb0EEEvPT_PKS3_PKT0_S9_ifPKiSB_iPKfiiiSD_SD_iiiii --------------------------
	.section	.text._ZN4vllm25paged_attention_v1_kernelI13__nv_bfloat16S1_Li112ELi8ELi128ELNS_18Fp8KVCacheDataTypeE0ELb0EEEvPT_PKS3_PKT0_S9_ifPKiSB_iPKfiiiSD_SD_iiiii,"ax",@progbits
	.align	128
        .global         _ZN4vllm25paged_attention_v1_kernelI13__nv_bfloat16S1_Li112ELi8ELi128ELNS_18Fp8KVCacheDataTypeE0ELb0EEEvPT_PKS3_PKT0_S9_ifPKiSB_iPKfiiiSD_SD_iiiii
        .type           _ZN4vllm25paged_attention_v1_kernelI13__nv_bfloat16S1_Li112ELi8ELi128ELNS_18Fp8KVCacheDataTypeE0ELb0EEEvPT_PKS3_PKT0_S9_ifPKiSB_iPKfiiiSD_SD_iiiii,@function
        .size           _ZN4vllm25paged_attention_v1_kernelI13__nv_bfloat16S1_Li112ELi8ELi128ELNS_18Fp8KVCacheDataTypeE0ELb0EEEvPT_PKS3_PKT0_S9_ifPKiSB_iPKfiiiSD_SD_iiiii,(.L_x_25936 - _ZN4vllm25paged_attention_v1_kernelI13__nv_bfloat16S1_Li112ELi8ELi128ELNS_18Fp8KVCacheDataTypeE0ELb0EEEvPT_PKS3_PKT0_S9_ifPKiSB_iPKfiiiSD_SD_iiiii)
        .other          _ZN4vllm25paged_attention_v1_kernelI13__nv_bfloat16S1_Li112ELi8ELi128ELNS_18Fp8KVCacheDataTypeE0ELb0EEEvPT_PKS3_PKT0_S9_ifPKiSB_iPKfiiiSD_SD_iiiii,@"STO_CUDA_ENTRY STV_DEFAULT"
_ZN4vllm25paged_attention_v1_kernelI13__nv_bfloat16S1_Li112ELi8ELi128ELNS_18Fp8KVCacheDataTypeE0ELb0EEEvPT_PKS3_PKT0_S9_ifPKiSB_iPKfiiiSD_SD_iiiii:
.text._ZN4vllm25paged_attention_v1_kernelI13__nv_bfloat16S1_Li112ELi8ELi128ELNS_18Fp8KVCacheDataTypeE0ELb0EEEvPT_PKS3_PKT0_S9_ifPKiSB_iPKfiiiSD_SD_iiiii:
[----:B------:R-:W-:Y:S01]  /*0000*/  LDC R1, c[0x0][0x37c] ;  /* 0x0000df00ff017b82 */ /* 0x000fe20000000800 */
[----:B------:R-:W0:Y:S07]  /*0010*/  S2R R4, SR_TID.X ;  /* 0x0000000000047919 */ /* 0x000e2e0000002100 */
[----:B------:R-:W1:Y:S01]  /*0020*/  LDC.64 R8, c[0x0][0x3c0] ;  /* 0x0000f000ff087b82 */ /* 0x000e620000000a00 */
[----:B------:R-:W2:Y:S01]  /*0030*/  LDCU UR4, c[0x0][0x3c8] ;  /* 0x00007900ff0477ac */ /* 0x000ea20008000800 */
[----:B------:R-:W3:Y:S01]  /*0040*/  S2R R10, SR_CTAID.Y ;  /* 0x00000000000a7919 */ /* 0x000ee20000002600 */
[----:B------:R-:W4:Y:S01]  /*0050*/  LDCU.64 UR6, c[0x0][0x358] ;  /* 0x00006b00ff0677ac */ /* 0x000f220008000a00 */
[----:B------:R-:W4:Y:S04]  /*0060*/  S2R R11, SR_CTAID.X ;  /* 0x00000000000b7919 */ /* 0x000f280000002500 */
[----:B------:R-:W3:Y:S01]  /*0070*/  LDC.64 R2, c[0x0][0x3b0] ;  /* 0x0000ec00ff027b82 */ /* 0x000ee20000000a00 */
[----:B------:R-:W-:Y:S01]  /*0080*/  IMAD.MOV.U32 R17, RZ, RZ, RZ ;  /* 0x000000ffff117224 */ /* 0x000fe200078e00ff */
[----:B------:R-:W0:Y:S06]  /*0090*/  LDCU UR8, c[0x0][0x3cc] ;  /* 0x00007980ff0877ac */ /* 0x000e2c0008000800 */
[----:B------:R-:W4:Y:S01]  /*00a0*/  LDC R19, c[0x0][0x3a0] ;  /* 0x0000e800ff137b82 */ /* 0x000f220000000800 */
[----:B------:R-:W4:Y:S01]  /*00b0*/  S2R R16, SR_CgaCtaId ;  /* 0x0000000000107919 */ /* 0x000f220000008800 */
[----:B------:R-:W0:Y:S01]  /*00c0*/  LDCU UR9, c[0x0][0x3a4] ;  /* 0x00007480ff0977ac */ /* 0x000e220008000800 */
[----:B------:R-:W0:Y:S01]  /*00d0*/  LDCU.64 UR10, c[0x0][0x390] ;  /* 0x00007200ff0a77ac */ /* 0x000e220008000a00 */
[----:B-1----:R-:W-:-:S04]  /*00e0*/  ISETP.NE.U32.AND P0, PT, R8, RZ, PT ;  /* 0x000000ff0800720c */ /* 0x002fc80003f05070 */
[----:B------:R-:W-:Y:S02]  /*00f0*/  ISETP.NE.AND.EX P0, PT, R9, RZ, PT, P0 ;  /* 0x000000ff0900720c */ /* 0x000fe40003f05300 */
[----:B0-----:R-:W-:Y:S01]  /*0100*/  ISETP.GT.U32.AND P1, PT, R4, 0x37, PT ;  /* 0x000000370400780c */ /* 0x001fe20003f24070 */
[----:B---3--:R-:W-:-:S04]  /*0110*/  IMAD.WIDE.U32 R2, R10, 0x4, R2 ;  /* 0x000000040a027825 */ /* 0x008fc800078e0002 */
[----:B--2---:R-:W-:Y:S01]  /*0120*/  IMAD R0, R10, UR4, RZ ;  /* 0x000000040a007c24 */ /* 0x004fe2000f8e02ff */
[----:B----4-:R0:W2:Y:S01]  /*0130*/  LDG.E.CONSTANT R9, desc[UR6][R2.64] ;  /* 0x0000000602097981 */ /* 0x0100a2000c1e9900 */
[----:B------:R-:W1:Y:S01]  /*0140*/  LDC R8, c[0x0][0x370] ;  /* 0x0000dc00ff087b82 */ /* 0x000e620000000800 */
[----:B------:R-:W-:Y:S01]  /*0150*/  SHF.R.U32.HI R30, RZ, 0x2, R4 ;  /* 0x00000002ff1e7819 */ /* 0x000fe20000011604 */
[----:B------:R-:W3:Y:S04]  /*0160*/  LDCU UR4, c[0x0][0x3b8] ;  /* 0x00007700ff0477ac */ /* 0x000ee80008000800 */
[----:B------:R-:W-:Y:S02]  /*0170*/  @!P1 IMAD R6, R11, 0x70, RZ ;  /* 0x000000700b069824 */ /* 0x000fe400078e02ff */
[----:B------:R-:W-:Y:S01]  /*0180*/  @!P1 IMAD.SHL.U32 R5, R4, 0x2, RZ ;  /* 0x0000000204059824 */ /* 0x000fe200078e00ff */
[----:B------:R-:W4:Y:S04]  /*0190*/  @!P1 LDC.64 R12, c[0x0][0x388] ;  /* 0x0000e200ff0c9b82 */ /* 0x000f280000000a00 */
[----:B------:R-:W-:-:S02]  /*01a0*/  @!P1 IADD3 R5, P2, P3, R5, R0, R6 ;  /* 0x0000000005059210 */ /* 0x000fc40007b5e006 */
[----:B------:R-:W-:-:S04]  /*01b0*/  SHF.R.S32.HI R0, RZ, 0x1f, R0 ;  /* 0x0000001fff007819 */ /* 0x000fc80000011400 */
[----:B------:R-:W-:Y:S01]  /*01c0*/  @!P1 IADD3.X R0, PT, PT, RZ, R0, RZ, P2, P3 ;  /* 0x00000000ff009210 */ /* 0x000fe200017e64ff */
[----:B------:R-:W3:Y:S01]  /*01d0*/  @P0 LDC.64 R6, c[0x0][0x3c0] ;  /* 0x0000f000ff060b82 */ /* 0x000ee20000000a00 */
[----:B----4-:R-:W-:-:S04]  /*01e0*/  @!P1 LEA R12, P2, R5, R12, 0x1 ;  /* 0x0000000c050c9211 */ /* 0x010fc800078408ff */
[----:B------:R-:W-:-:S05]  /*01f0*/  @!P1 LEA.HI.X R13, R5, R13, R0, 0x1, P2 ;  /* 0x0000000d050d9211 */ /* 0x000fca00010f0c00 */
[----:B------:R4:W2:Y:S01]  /*0200*/  @!P1 LDG.E.CONSTANT R15, desc[UR6][R12.64] ;  /* 0x000000060c0f9981 */ /* 0x0008a2000c1e9900 */
[----:B------:R-:W-:-:S04]  /*0210*/  IABS R5, R19 ;  /* 0x0000001300057213 */ /* 0x000fc80000000000 */
[----:B------:R-:W0:Y:S08]  /*0220*/  I2F.RP R0, R5 ;  /* 0x0000000500007306 */ /* 0x000e300000209400 */
[----:B0-----:R-:W0:Y:S02]  /*0230*/  MUFU.RCP R0, R0 ;  /* 0x0000000000007308 */ /* 0x001e240000001000 */
[----:B0-----:R-:W-:-:S06]  /*0240*/  IADD3 R2, PT, PT, R0, 0xffffffe, RZ ;  /* 0x0ffffffe00027810 */ /* 0x001fcc0007ffe0ff */
[----:B------:R0:W4:Y:S01]  /*0250*/  F2I.FTZ.U32.TRUNC.NTZ R3, R2 ;  /* 0x0000000200037305 */ /* 0x000122000021f000 */
[----:B---3--:R-:W-:-:S05]  /*0260*/  @P0 IMAD.WIDE.U32 R6, R11, 0x4, R6 ;  /* 0x000000040b060825 */ /* 0x008fca00078e0006 */
[----:B------:R1:W5:Y:S01]  /*0270*/  @P0 LDG.E.CONSTANT R17, desc[UR6][R6.64] ;  /* 0x0000000606110981 */ /* 0x000362000c1e9900 */
[----:B0-----:R-:W-:Y:S02]  /*0280*/  IMAD.MOV.U32 R2, RZ, RZ, RZ ;  /* 0x000000ffff027224 */ /* 0x001fe400078e00ff */
[----:B----4-:R-:W-:-:S04]  /*0290*/  IMAD.MOV R12, RZ, RZ, -R3 ;  /* 0x000000ffff0c7224 */ /* 0x010fc800078e0a03 */
[----:B------:R-:W-:Y:S01]  /*02a0*/  IMAD R13, R12, R5, RZ ;  /* 0x000000050c0d7224 */ /* 0x000fe200078e02ff */
[----:B-1----:R-:W-:-:S03]  /*02b0*/  IABS R6, R8 ;  /* 0x0000000800067213 */ /* 0x002fc60000000000 */
        /* <DEDUP_REMOVED lines=30> */
[----:B------:R-:W-:Y:S02]  /*04a0*/  MOV R5, 0x400 ;  /* 0x0000040000057802 */ /* 0x000fe40000000f00 */
[----:B------:R-:W-:-:S09]  /*04b0*/  LOP3.LUT R3, R11, R6, RZ, 0x3c, !PT ;  /* 0x000000060b037212 */ /* 0x000fd200078e3cff */
[----:B------:R-:W-:Y:S01]  /*04c0*/  @!P2 IMAD.IADD R0, R0, 0x1, -R7 ;  /* 0x000000010000a824 */ /* 0x000fe200078e0a07 */
[----:B------:R-:W-:-:S04]  /*04d0*/  LOP3.LUT R19, R4, 0x3, RZ, 0xc0, !PT ;  /* 0x0000000304137812 */ /* 0x000fc800078ec0ff */
[----:B------:R-:W-:Y:S02]  /*04e0*/  ISETP.GE.U32.AND P0, PT, R0, R7, PT ;  /* 0x000000070000720c */ /* 0x000fe40003f06070 */
[----:B------:R-:W-:Y:S02]  /*04f0*/  LEA R2, R16, R5, 0x18 ;  /* 0x0000000510027211 */ /* 0x000fe400078ec0ff */
[----:B------:R-:W-:-:S03]  /*0500*/  ISETP.GE.AND P3, PT, R3, RZ, PT ;  /* 0x000000ff0300720c */ /* 0x000fc60003f66270 */
[----:B------:R-:W-:Y:S01]  /*0510*/  IMAD R13, R19, 0x38, R2 ;  /* 0x00000038130d7824 */ /* 0x000fe200078e0202 */
[----:B------:R-:W-:Y:S01]  /*0520*/  SHF.R.U32.HI R21, RZ, 0x5, R4 ;  /* 0x00000005ff157819 */ /* 0x000fe20000011604 */
[----:B------:R-:W-:Y:S02]  /*0530*/  @!P2 VIADD R12, R12, 0x1 ;  /* 0x000000010c0ca836 */ /* 0x000fe40000000000 */
[----:B------:R-:W-:Y:S02]  /*0540*/  @!P1 IMAD R2, R30, 0x4, R13 ;  /* 0x000000041e029824 */ /* 0x000fe400078e020d */
[----:B------:R-:W-:Y:S01]  /*0550*/  @P0 VIADD R12, R12, 0x1 ;  /* 0x000000010c0c0836 */ /* 0x000fe20000000000 */
[----:B--2---:R-:W-:-:S04]  /*0560*/  IADD3 R0, PT, PT, R9, 0x7, RZ ;  /* 0x0000000709007810 */ /* 0x004fc80007ffe0ff */
[----:B------:R-:W-:-:S04]  /*0570*/  SHF.R.S32.HI R3, RZ, 0x1f, R0 ;  /* 0x0000001fff037819 */ /* 0x000fc80000011400 */
[----:B------:R-:W-:-:S04]  /*0580*/  LEA.HI R0, R3, R0, RZ, 0x3 ;  /* 0x0000000003007211 */ /* 0x000fc800078f18ff */
[----:B------:R-:W-:-:S04]  /*0590*/  SHF.R.S32.HI R0, RZ, 0x3, R0 ;  /* 0x00000003ff007819 */ /* 0x000fc80000011400 */
[----:B------:R-:W-:Y:S01]  /*05a0*/  ISETP.GE.AND P0, PT, R21, R0, PT ;  /* 0x000000001500720c */ /* 0x000fe20003f06270 */
[----:B------:R-:W-:Y:S01]  /*05b0*/  IMAD R31, R10, UR4, RZ ;  /* 0x000000040a1f7c24 */ /* 0x000fe2000f8e02ff */
[----:B------:R-:W-:Y:S01]  /*05c0*/  BSSY B0, `(.L_x_19147) ;  /* 0x00000c7000007945 */ /* 0x000fe20003800000 */
[----:B------:R-:W-:Y:S01]  /*05d0*/  @!P3 IADD3 R12, PT, PT, RZ, -R12, RZ ;  /* 0x8000000cff0cb210 */ /* 0x000fe20007ffe0ff */
[----:B------:R-:W-:Y:S01]  /*05e0*/  IMAD.MOV.U32 R26, RZ, RZ, -0x800001 ;  /* 0xff7fffffff1a7424 */ /* 0x000fe200078e00ff */
[----:B------:R0:W-:Y:S01]  /*05f0*/  @!P1 STS [R2], R15 ;  /* 0x0000000f02009388 */ /* 0x0001e20000000800 */
[----:B------:R-:W-:Y:S01]  /*0600*/  BAR.SYNC.DEFER_BLOCKING 0x0 ;  /* 0x0000000000007b1d */ /* 0x000fe20000010000 */
[----:B------:R-:W-:-:S13]  /*0610*/  ISETP.NE.AND P1, PT, R6, RZ, PT ;  /* 0x000000ff0600720c */ /* 0x000fda0003f25270 */
[----:B------:R-:W-:Y:S01]  /*0620*/  @!P1 LOP3.LUT R12, RZ, R6, RZ, 0x33, !PT ;  /* 0x00000006ff0c9212 */ /* 0x000fe200078e33ff */
[----:B0-----:R-:W-:Y:S06]  /*0630*/  @P0 BRA `(.L_x_19148) ;  /* 0x0000000800fc0947 */ /* 0x001fec0003800000 */
[----:B------:R-:W0:Y:S01]  /*0640*/  LDS.64 R28, [R13+0x8] ;  /* 0x000008000d1c7984 */ /* 0x000e220000000a00 */
[----:B------:R-:W1:Y:S01]  /*0650*/  LDCU.64 UR4, c[0x0][0x3a8] ;  /* 0x00007500ff0477ac */ /* 0x000e620008000a00 */
[----:B------:R-:W-:Y:S01]  /*0660*/  SHF.R.U32.HI R14, RZ, 0x3, R4 ;  /* 0x00000003ff0e7819 */ /* 0x000fe20000011604 */
[----:B------:R-:W-:Y:S01]  /*0670*/  IMAD.MOV.U32 R15, RZ, RZ, RZ ;  /* 0x000000ffff0f7224 */ /* 0x000fe200078e00ff */
[----:B------:R-:W2:Y:S01]  /*0680*/  LDS.64 R6, [R13+0x28] ;  /* 0x000028000d067984 */ /* 0x000ea20000000a00 */
[----:B------:R-:W-:Y:S02]  /*0690*/  IADD3 R5, PT, PT, R5, 0x100, RZ ;  /* 0x0000010005057810 */ /* 0x000fe40007ffe0ff */
[----:B------:R-:W-:Y:S01]  /*06a0*/  LOP3.LUT R14, R14, 0x7c, RZ, 0xc0, !PT ;  /* 0x0000007c0e0e7812 */ /* 0x000fe200078ec0ff */
[----:B------:R-:W3:Y:S01]  /*06b0*/  LDS.64 R2, [R13+0x30] ;  /* 0x000030000d027984 */ /* 0x000ee20000000a00 */
[----:B------:R-:W-:Y:S02]  /*06c0*/  LOP3.LUT R4, R4, 0x1c, RZ, 0xc0, !PT ;  /* 0x0000001c04047812 */ /* 0x000fe400078ec0ff */
[----:B------:R-:W-:Y:S01]  /*06d0*/  LEA R5, R16, R5, 0x18 ;  /* 0x0000000510057211 */ /* 0x000fe200078ec0ff */
[----:B------:R-:W4:Y:S01]  /*06e0*/  LDS.64 R32, [R13] ;  /* 0x000000000d207984 */ /* 0x000f220000000a00 */
[----:B------:R-:W-:-:S03]  /*06f0*/  IMAD.WIDE R14, R31, 0x4, R14 ;  /* 0x000000041f0e7825 */ /* 0x000fc600078e020e */
[----:B------:R-:W4:Y:S01]  /*0700*/  LDS.64 R22, [R13+0x10] ;  /* 0x000010000d167984 */ /* 0x000f220000000a00 */
[----:B------:R-:W-:Y:S01]  /*0710*/  IMAD R16, R21, 0x20, R4 ;  /* 0x0000002015107824 */ /* 0x000fe200078e0204 */
[----:B-1----:R-:W-:Y:S02]  /*0720*/  IADD3 R4, P0, PT, R14, UR4, RZ ;  /* 0x000000040e047c10 */ /* 0x002fe4000ff1e0ff */
[----:B------:R-:W1:Y:S01]  /*0730*/  LDS.64 R24, [R13+0x18] ;  /* 0x000018000d187984 */ /* 0x000e620000000a00 */
[----:B------:R-:W3:Y:S01]  /*0740*/  LDCU UR4, c[0x0][0x3d0] ;  /* 0x00007a00ff0477ac */ /* 0x000ee20008000800 */
[----:B------:R-:W-:Y:S01]  /*0750*/  IMAD.IADD R16, R16, 0x1, R5 ;  /* 0x0000000110107824 */ /* 0x000fe200078e0205 */
[----:B------:R-:W-:Y:S01]  /*0760*/  IADD3.X R5, PT, PT, R15, UR5, RZ, P0, !PT ;  /* 0x000000050f057c10 */ /* 0x000fe200087fe4ff */
[----:B------:R0:W1:Y:S01]  /*0770*/  LDS.64 R26, [R13+0x20] ;  /* 0x000020000d1a7984 */ /* 0x0000620000000a00 */
[----:B-----5:R-:W-:Y:S01]  /*0780*/  FSETP.NEU.FTZ.AND P0, PT, R17, RZ, PT ;  /* 0x000000ff1100720b */ /* 0x020fe20003f1d000 */
[----:B------:R-:W1:Y:S01]  /*0790*/  S2R R48, SR_TID.X ;  /* 0x0000000000307919 */ /* 0x000e620000002100 */
[C---:B0-----:R-:W-:Y:S01]  /*07a0*/  PRMT R36, R28.reuse, 0x7632, R36 ;  /* 0x000076321c247816 */ /* 0x041fe20000000024 */
[----:B------:R-:W-:Y:S01]  /*07b0*/  IMAD.U32 R13, R28, 0x10000, RZ ;  /* 0x000100001c0d7824 */ /* 0x000fe200078e00ff */
[----:B------:R-:W-:-:S02]  /*07c0*/  PRMT R37, R29, 0x7632, R37 ;  /* 0x000076321d257816 */ /* 0x000fc40000000025 */
[C---:B--2---:R-:W-:Y:S01]  /*07d0*/  PRMT R44, R6.reuse, 0x7632, R44 ;  /* 0x00007632062c7816 */ /* 0x044fe2000000002c */
[----:B------:R-:W-:Y:S01]  /*07e0*/  IMAD.U32 R28, R6, 0x10000, RZ ;  /* 0x00010000061c7824 */ /* 0x000fe200078e00ff */
[----:B------:R-:W-:Y:S01]  /*07f0*/  LOP3.LUT R6, R30, 0x7, RZ, 0xc0, !PT ;  /* 0x000000071e067812 */ /* 0x000fe200078ec0ff */
[----:B------:R-:W-:Y:S01]  /*0800*/  IMAD.U32 R37, R37, 0x10000, RZ ;  /* 0x0001000025257824 */ /* 0x000fe200078e00ff */
[C---:B---3--:R-:W-:Y:S01]  /*0810*/  PRMT R46, R2.reuse, 0x7632, R46 ;  /* 0x00007632022e7816 */ /* 0x048fe2000000002e */
[----:B------:R-:W-:Y:S01]  /*0820*/  IMAD.U32 R34, R3, 0x10000, RZ ;  /* 0x0001000003227824 */ /* 0x000fe200078e00ff */
[----:B------:R-:W-:Y:S01]  /*0830*/  SHF.L.U32 R30, R2, 0x10, RZ ;  /* 0x00000010021e7819 */ /* 0x000fe200000006ff */
[----:B------:R-:W-:Y:S01]  /*0840*/  IMAD R6, R21, 0x8, R6 ;  /* 0x0000000815067824 */ /* 0x000fe200078e0206 */
[----:B------:R-:W-:Y:S01]  /*0850*/  PRMT R47, R3, 0x7632, R47 ;  /* 0x00007632032f7816 */ /* 0x000fe2000000002f */
[----:B------:R-:W-:Y:S01]  /*0860*/  IMAD R3, R12, UR4, RZ ;  /* 0x000000040c037c24 */ /* 0x000fe2000f8e02ff */
[----:B----4-:R-:W-:Y:S01]  /*0870*/  PRMT R31, R32, 0x7632, R31 ;  /* 0x00007632201f7816 */ /* 0x010fe2000000001f */
[C---:B------:R-:W-:Y:S01]  /*0880*/  IMAD.U32 R14, R33.reuse, 0x10000, RZ ;  /* 0x00010000210e7824 */ /* 0x040fe200078e00ff */
[----:B------:R-:W-:Y:S01]  /*0890*/  PRMT R35, R33, 0x7632, R35 ;  /* 0x0000763221237816 */ /* 0x000fe20000000023 */
[C---:B------:R-:W-:Y:S01]  /*08a0*/  IMAD.U32 R20, R22.reuse, 0x10000, RZ ;  /* 0x0001000016147824 */ /* 0x040fe200078e00ff */
[----:B------:R-:W-:Y:S01]  /*08b0*/  PRMT R38, R22, 0x7632, R38 ;  /* 0x0000763216267816 */ /* 0x000fe20000000026 */
[----:B------:R-:W-:Y:S01]  /*08c0*/  IMAD.U32 R22, R23, 0x10000, RZ ;  /* 0x0001000017167824 */ /* 0x000fe200078e00ff */
[----:B-1----:R-:W-:Y:S01]  /*08d0*/  PRMT R40, R24, 0x7632, R40 ;  /* 0x0000763218287816 */ /* 0x002fe20000000028 */
[----:B------:R-:W-:Y:S01]  /*08e0*/  IMAD.SHL.U32 R2, R48, 0x2, RZ ;  /* 0x0000000230027824 */ /* 0x000fe200078e00ff */
[----:B------:R-:W-:Y:S01]  /*08f0*/  PRMT R41, R25, 0x7632, R41 ;  /* 0x0000763219297816 */ /* 0x000fe20000000029 */
[----:B------:R-:W-:Y:S01]  /*0900*/  IMAD.IADD R33, R6, 0x1, -R9 ;  /* 0x0000000106217824 */ /* 0x000fe200078e0a09 */
[----:B------:R-:W-:Y:S01]  /*0910*/  PRMT R43, R27, 0x7632, R43 ;  /* 0x000076321b2b7816 */ /* 0x000fe2000000002b */
[----:B------:R-:W-:Y:S01]  /*0920*/  IMAD.U32 R31, R31, 0x10000, RZ ;  /* 0x000100001f1f7824 */ /* 0x000fe200078e00ff */
[----:B------:R-:W-:Y:S01]  /*0930*/  LOP3.LUT R2, R2, 0x38, RZ, 0xc0, !PT ;  /* 0x0000003802027812 */ /* 0x000fe200078ec0ff */
        /* <DEDUP_REMOVED lines=19> */
[----:B------:R-:W-:Y:S01]  /*0a70*/  IADD3 R32, PT, PT, R6, 0x1, RZ ;  /* 0x0000000106207810 */ /* 0x000fe20007ffe0ff */
[----:B------:R-:W-:Y:S01]  /*0a80*/  IMAD.U32 R47, R47, 0x10000, RZ ;  /* 0x000100002f2f7824 */ /* 0x000fe200078e00ff */
[----:B------:R-:W-:-:S02]  /*0a90*/  SHF.L.U32 R36, R36, 0x10, RZ ;  /* 0x0000001024247819 */ /* 0x000fc400000006ff */
[----:B------:R-:W-:Y:S02]  /*0aa0*/  SHF.L.U32 R39, R39, 0x10, RZ ;  /* 0x0000001027277819 */ /* 0x000fe400000006ff */
[----:B------:R-:W-:Y:S02]  /*0ab0*/  SHF.L.U32 R42, R42, 0x10, RZ ;  /* 0x000000102a2a7819 */ /* 0x000fe400000006ff */
[----:B------:R-:W-:Y:S02]  /*0ac0*/  SHF.L.U32 R45, R45, 0x10, RZ ;  /* 0x000000102d2d7819 */ /* 0x000fe400000006ff */
[----:B------:R-:W-:-:S07]  /*0ad0*/  LEA.HI.X.SX32 R3, R3, RZ, 0x1, P1 ;  /* 0x000000ff03037211 */ /* 0x000fce00008f0eff */
.L_x_19150:
        /* <DEDUP_REMOVED lines=13> */
[C---:B--2---:R-:W-:Y:S01]  /*0bb0*/  PRMT R54, R53.reuse, 0x7632, R54 ;  /* 0x0000763235367816 */ /* 0x044fe20000000036 */
[----:B------:R-:W-:Y:S01]  /*0bc0*/  IMAD.U32 R55, R53, 0x10000, RZ ;  /* 0x0001000035377824 */ /* 0x000fe200078e00ff */
[----:B---3--:R-:W-:-:S02]  /*0bd0*/  PRMT R53, R50, 0x7632, R53 ;  /* 0x0000763232357816 */ /* 0x008fc40000000035 */
[----:B------:R-:W-:-:S03]  /*0be0*/  SHF.L.U32 R56, R54, 0x10, RZ ;  /* 0x0000001036387819 */ /* 0x000fc600000006ff */
[----:B------:R-:W-:Y:S02]  /*0bf0*/  IMAD.U32 R54, R53, 0x10000, RZ ;  /* 0x0001000035367824 */ /* 0x000fe400078e00ff */
[----:B------:R-:W-:Y:S01]  /*0c00*/  FMUL.FTZ R56, R35, R56 ;  /* 0x0000003823387220 */ /* 0x000fe20000410000 */
[----:B------:R-:W-:Y:S02]  /*0c10*/  IMAD.U32 R50, R50, 0x10000, RZ ;  /* 0x0001000032327824 */ /* 0x000fe400078e00ff */
[----:B------:R-:W-:Y:S01]  /*0c20*/  FMUL.FTZ R58, R14, R55 ;  /* 0x000000370e3a7220 */ /* 0x000fe20000410000 */
[----:B------:R-:W-:Y:S01]  /*0c30*/  FFMA.FTZ R53, R31, R54, R56 ;  /* 0x000000361f357223 */ /* 0x000fe20000010038 */
[C---:B----4-:R-:W-:Y:S01]  /*0c40*/  PRMT R54, R52.reuse, 0x7632, R54 ;  /* 0x0000763234367816 */ /* 0x050fe20000000036 */
[----:B------:R-:W-:Y:S02]  /*0c50*/  IMAD.U32 R52, R52, 0x10000, RZ ;  /* 0x0001000034347824 */ /* 0x000fe400078e00ff */
[----:B------:R-:W-:Y:S01]  /*0c60*/  FFMA.FTZ R58, R15, R50, R58 ;  /* 0x000000320f3a7223 */ /* 0x000fe2000001003a */
[----:B------:R-:W-:Y:S01]  /*0c70*/  SHF.L.U32 R54, R54, 0x10, RZ ;  /* 0x0000001036367819 */ /* 0x000fe200000006ff */
[----:B------:R-:W2:Y:S02]  /*0c80*/  LDG.E.CONSTANT R50, desc[UR6][R6.64+0x300] ;  /* 0x0003000606327981 */ /* 0x000ea4000c1e9900 */
[----:B------:R-:W-:-:S02]  /*0c90*/  FFMA.FTZ R55, R13, R52, R58 ;  /* 0x000000340d377223 */ /* 0x000fc4000001003a */
[----:B------:R-:W3:Y:S01]  /*0ca0*/  LDG.E.CONSTANT R52, desc[UR6][R6.64+0x380] ;  /* 0x0003800606347981 */ /* 0x000ee2000c1e9900 */
[--C-:B------:R-:W-:Y:S01]  /*0cb0*/  FFMA.FTZ R54, R36, R54, R53.reuse ;  /* 0x0000003624367223 */ /* 0x100fe20000010035 */
[C---:B-----5:R-:W-:Y:S01]  /*0cc0*/  PRMT R53, R51.reuse, 0x7632, R53 ;  /* 0x0000763233357816 */ /* 0x060fe20000000035 */
[----:B------:R-:W-:Y:S01]  /*0cd0*/  IMAD.U32 R56, R51, 0x10000, RZ ;  /* 0x0001000033387824 */ /* 0x000fe200078e00ff */
[----:B------:R-:W4:Y:S04]  /*0ce0*/  LDG.E.CONSTANT R58, desc[UR6][R6.64+0x680] ;  /* 0x00068006063a7981 */ /* 0x000f28000c1e9900 */
[----:B------:R-:W5:Y:S01]  /*0cf0*/  LDG.E.CONSTANT R51, desc[UR6][R6.64+0x400] ;  /* 0x0004000606337981 */ /* 0x000f62000c1e9900 */
[----:B------:R-:W-:Y:S02]  /*0d00*/  IMAD.U32 R53, R53, 0x10000, RZ ;  /* 0x0001000035357824 */ /* 0x000fe400078e00ff */
[----:B------:R-:W-:-:S02]  /*0d10*/  FFMA.FTZ R59, R18, R56, R55 ;  /* 0x00000038123b7223 */ /* 0x000fc40000010037 */
[----:B------:R-:W4:Y:S01]  /*0d20*/  LDG.E.CONSTANT R55, desc[UR6][R6.64+0x500] ;  /* 0x0005000606377981 */ /* 0x000f22000c1e9900 */
[----:B------:R-:W-:-:S03]  /*0d30*/  FFMA.FTZ R53, R37, R53, R54 ;  /* 0x0000003525357223 */ /* 0x000fc60000010036 */
[----:B------:R-:W4:Y:S01]  /*0d40*/  LDG.E.CONSTANT R54, desc[UR6][R6.64+0x480] ;  /* 0x0004800606367981 */ /* 0x000f22000c1e9900 */
[----:B------:R-:W-:-:S05]  /*0d50*/  SHF.L.U32 R56, R48, 0x10, RZ ;  /* 0x0000001030387819 */ /* 0x000fca00000006ff */
[----:B------:R-:W-:Y:S02]  /*0d60*/  FFMA.FTZ R59, R20, R56, R59 ;  /* 0x00000038143b7223 */ /* 0x000fe4000001003b */
[----:B------:R3:W4:Y:S01]  /*0d70*/  LDG.E.CONSTANT R56, desc[UR6][R6.64+0x600] ;  /* 0x0006000606387981 */ /* 0x000722000c1e9900 */
[----:B------:R-:W-:-:S05]  /*0d80*/  PRMT R48, R48, 0x7632, R48 ;  /* 0x0000763230307816 */ /* 0x000fca0000000030 */
[----:B------:R-:W-:-:S04]  /*0d90*/  IMAD.U32 R48, R48, 0x10000, RZ ;  /* 0x0001000030307824 */ /* 0x000fc800078e00ff */
[--C-:B------:R-:W-:Y:S01]  /*0da0*/  FFMA.FTZ R48, R38, R48, R53.reuse ;  /* 0x0000003026307223 */ /* 0x100fe20000010035 */
[----:B------:R-:W-:-:S04]  /*0db0*/  PRMT R53, R49, 0x7632, R53 ;  /* 0x0000763231357816 */ /* 0x000fc80000000035 */
[----:B------:R-:W-:Y:S01]  /*0dc0*/  SHF.L.U32 R53, R53, 0x10, RZ ;  /* 0x0000001035357819 */ /* 0x000fe200000006ff */
[----:B------:R-:W-:-:S04]  /*0dd0*/  IMAD.U32 R49, R49, 0x10000, RZ ;  /* 0x0001000031317824 */ /* 0x000fc800078e00ff */
[--C-:B------:R-:W-:Y:S01]  /*0de0*/  FFMA.FTZ R53, R39, R53, R48.reuse ;  /* 0x0000003527357223 */ /* 0x100fe20000010030 */
[----:B------:R-:W-:Y:S01]  /*0df0*/  FFMA.FTZ R60, R22, R49, R59 ;  /* 0x00000031163c7223 */ /* 0x000fe2000001003b */
[----:B------:R-:W-:Y:S01]  /*0e00*/  UMOV UR4, 0xffffffff ;  /* 0xffffffff00047882 */ /* 0x000fe20000000000 */
[C---:B--2---:R-:W-:Y:S01]  /*0e10*/  PRMT R48, R50.reuse, 0x7632, R48 ;  /* 0x0000763232307816 */ /* 0x044fe20000000030 */
[----:B------:R-:W-:Y:S01]  /*0e20*/  IMAD.U32 R50, R50, 0x10000, RZ ;  /* 0x0001000032327824 */ /* 0x000fe200078e00ff */
[----:B---3--:R-:W-:-:S03]  /*0e30*/  SHF.L.U32 R6, R52, 0x10, RZ ;  /* 0x0000001034067819 */ /* 0x008fc600000006ff */
[----:B------:R-:W-:Y:S01]  /*0e40*/  IMAD.U32 R48, R48, 0x10000, RZ ;  /* 0x0001000030307824 */ /* 0x000fe200078e00ff */
[----:B------:R-:W-:Y:S01]  /*0e50*/  PRMT R52, R52, 0x7632, R52 ;  /* 0x0000763234347816 */ /* 0x000fe20000000034 */
[----:B------:R-:W-:Y:S02]  /*0e60*/  FFMA.FTZ R7, R23, R50, R60 ;  /* 0x0000003217077223 */ /* 0x000fe4000001003c */
[----:B------:R-:W-:Y:S02]  /*0e70*/  FFMA.FTZ R48, R40, R48, R53 ;  /* 0x0000003028307223 */ /* 0x000fe40000010035 */
[----:B------:R-:W-:Y:S01]  /*0e80*/  IMAD.U32 R52, R52, 0x10000, RZ ;  /* 0x0001000034347824 */ /* 0x000fe200078e00ff */
[C---:B-----5:R-:W-:Y:S01]  /*0e90*/  PRMT R49, R51.reuse, 0x7632, R49 ;  /* 0x0000763233317816 */ /* 0x060fe20000000031 */
[----:B------:R-:W-:Y:S01]  /*0ea0*/  FFMA.FTZ R6, R24, R6, R7 ;  /* 0x0000000618067223 */ /* 0x000fe20000010007 */
[----:B------:R-:W-:Y:S02]  /*0eb0*/  IMAD.U32 R51, R51, 0x10000, RZ ;  /* 0x0001000033337824 */ /* 0x000fe400078e00ff */
[----:B------:R-:W-:Y:S01]  /*0ec0*/  FFMA.FTZ R7, R41, R52, R48 ;  /* 0x0000003429077223 */ /* 0x000fe20000010030 */
[----:B------:R-:W-:Y:S01]  /*0ed0*/  SHF.L.U32 R49, R49, 0x10, RZ ;  /* 0x0000001031317819 */ /* 0x000fe200000006ff */
[----:B------:R-:W-:Y:S01]  /*0ee0*/  FFMA.FTZ R6, R25, R51, R6 ;  /* 0x0000003319067223 */ /* 0x000fe20000010006 */
[C---:B----4-:R-:W-:Y:S01]  /*0ef0*/  PRMT R50, R54.reuse, 0x7632, R50 ;  /* 0x0000763236327816 */ /* 0x050fe20000000032 */
[----:B------:R-:W-:-:S02]  /*0f00*/  IMAD.U32 R54, R54, 0x10000, RZ ;  /* 0x0001000036367824 */ /* 0x000fc400078e00ff */
[----:B------:R-:W-:Y:S01]  /*0f10*/  FFMA.FTZ R48, R42, R49, R7 ;  /* 0x000000312a307223 */ /* 0x000fe20000010007 */
[C---:B------:R-:W-:Y:S01]  /*0f20*/  PRMT R49, R55.reuse, 0x7632, R49 ;  /* 0x0000763237317816 */ /* 0x040fe20000000031 */
[----:B------:R-:W-:Y:S01]  /*0f30*/  IMAD.U32 R50, R50, 0x10000, RZ ;  /* 0x0001000032327824 */ /* 0x000fe200078e00ff */
[----:B------:R-:W-:Y:S01]  /*0f40*/  SHF.L.U32 R55, R55, 0x10, RZ ;  /* 0x0000001037377819 */ /* 0x000fe200000006ff */
[----:B------:R-:W-:Y:S02]  /*0f50*/  FFMA.FTZ R7, R27, R54, R6 ;  /* 0x000000361b077223 */ /* 0x000fe40000010006 */
[----:B------:R-:W-:Y:S02]  /*0f60*/  IMAD.U32 R6, R49, 0x10000, RZ ;  /* 0x0001000031067824 */ /* 0x000fe400078e00ff */
[----:B------:R-:W-:Y:S01]  /*0f70*/  FFMA.FTZ R49, R43, R50, R48 ;  /* 0x000000322b317223 */ /* 0x000fe20000010030 */
[--C-:B------:R-:W-:Y:S01]  /*0f80*/  FFMA.FTZ R48, R28, R55, R7.reuse ;  /* 0x000000371c307223 */ /* 0x100fe20000010007 */
[C---:B------:R-:W-:Y:S01]  /*0f90*/  PRMT R7, R57.reuse, 0x7632, R7 ;  /* 0x0000763239077816 */ /* 0x040fe20000000007 */
[----:B------:R-:W-:-:S02]  /*0fa0*/  IMAD.U32 R57, R57, 0x10000, RZ ;  /* 0x0001000039397824 */ /* 0x000fc400078e00ff */
[--C-:B------:R-:W-:Y:S01]  /*0fb0*/  FFMA.FTZ R6, R44, R6, R49.reuse ;  /* 0x000000062c067223 */ /* 0x100fe20000010031 */
[----:B------:R-:W-:Y:S02]  /*0fc0*/  PRMT R49, R56, 0x7632, R49 ;  /* 0x0000763238317816 */ /* 0x000fe40000000031 */
[----:B------:R-:W-:Y:S01]  /*0fd0*/  SHF.L.U32 R7, R7, 0x10, RZ ;  /* 0x0000001007077819 */ /* 0x000fe200000006ff */
[--C-:B------:R-:W-:Y:S01]  /*0fe0*/  FFMA.FTZ R57, R29, R57, R48.reuse ;  /* 0x000000391d397223 */ /* 0x100fe20000010030 */
[----:B------:R-:W-:Y:S01]  /*0ff0*/  PRMT R48, R58, 0x7632, R48 ;  /* 0x000076323a307816 */ /* 0x000fe20000000030 */
[----:B------:R-:W-:Y:S02]  /*1000*/  IMAD.U32 R56, R56, 0x10000, RZ ;  /* 0x0001000038387824 */ /* 0x000fe400078e00ff */
[----:B------:R-:W-:Y:S02]  /*1010*/  IMAD.U32 R49, R49, 0x10000, RZ ;  /* 0x0001000031317824 */ /* 0x000fe400078e00ff */
[----:B------:R-:W-:Y:S01]  /*1020*/  FFMA.FTZ R7, R45, R7, R6 ;  /* 0x000000072d077223 */ /* 0x000fe20000010006 */
[----:B------:R-:W-:Y:S01]  /*1030*/  SHF.L.U32 R58, R58, 0x10, RZ ;  /* 0x000000103a3a7819 */ /* 0x000fe200000006ff */
[----:B------:R-:W-:Y:S01]  /*1040*/  FFMA.FTZ R57, R30, R56, R57 ;  /* 0x000000381e397223 */ /* 0x000fe20000010039 */
[----:B------:R-:W-:-:S02]  /*1050*/  IMAD.U32 R48, R48, 0x10000, RZ ;  /* 0x0001000030307824 */ /* 0x000fc400078e00ff */
[----:B------:R-:W-:Y:S01]  /*1060*/  FFMA.FTZ R6, R46, R49, R7 ;  /* 0x000000312e067223 */ /* 0x000fe20000010007 */
[----:B------:R-:W-:-:S03]  /*1070*/  FFMA.FTZ R57, R34, R58, R57 ;  /* 0x0000003a22397223 */ /* 0x000fc60000010039 */
[----:B------:R-:W-:-:S04]  /*1080*/  FFMA.FTZ R6, R47, R48, R6 ;  /* 0x000000302f067223 */ /* 0x000fc80000010006 */
[----:B------:R-:W-:Y:S01]  /*1090*/  FADD.FTZ R6, R57, R6 ;  /* 0x0000000639067221 */ /* 0x000fe20000010000 */
[----:B------:R-:W-:Y:S06]  /*10a0*/  BRA.DIV UR4, `(.L_x_19149) ;  /* 0x0000003604087947 */ /* 0x000fec000b800000 */
[----:B------:R-:W0:Y:S02]  /*10b0*/  SHFL.BFLY PT, R7, R6, 0x2, 0x1f ;  /* 0x0c401f0006077f89 */ /* 0x000e2400000e0000 */
[----:B0-----:R-:W-:-:S05]  /*10c0*/  FADD.FTZ R7, R6, R7 ;  /* 0x0000000706077221 */ /* 0x001fca0000010000 */
[----:B------:R0:W1:Y:S02]  /*10d0*/  SHFL.BFLY PT, R48, R7, 0x1, 0x1f ;  /* 0x0c201f0007307f89 */ /* 0x00006400000e0000 */
.L_x_19196:
[----:B------:R-:W-:Y:S01]  /*10e0*/  VIADD R6, R33, 0x1 ;  /* 0x0000000121067836 */ /* 0x000fe20000000000 */
[----:B------:R-:W-:Y:S01]  /*10f0*/  ISETP.NE.AND P2, PT, R19, RZ, PT ;  /* 0x000000ff1300720c */ /* 0x000fe20003f45270 */
[----:B-1----:R-:W-:Y:S01]  /*1100*/  FADD.FTZ R48, R7, R48 ;  /* 0x0000003007307221 */ /* 0x002fe20000010000 */
[----:B------:R-:W-:Y:S02]  /*1110*/  VIADD R21, R21, 0x4 ;  /* 0x0000000415157836 */ /* 0x000fe40000000000 */
[----:B------:R-:W-:Y:S01]  /*1120*/  I2FP.F32.S32 R6, R6 ;  /* 0x0000000600067245 */ /* 0x000fe20000201400 */
[----:B------:R-:W-:-:S04]  /*1130*/  VIADD R33, R33, 0x20 ;  /* 0x0000002021217836 */ /* 0x000fc80000000000 */
[----:B------:R-:W-:-:S05]  /*1140*/  FMUL.FTZ R6, R6, R17 ;  /* 0x0000001106067220 */ /* 0x000fca0000410000 */
[----:B------:R-:W-:Y:S02]  /*1150*/  FSEL R49, R6, RZ, P0 ;  /* 0x000000ff06317208 */ /* 0x000fe40000000000 */
[C---:B------:R-:W-:Y:S01]  /*1160*/  @!P2 IADD3 R6, PT, PT, R32.reuse, -0x1, RZ ;  /* 0xffffffff2006a810 */ /* 0x040fe20007ffe0ff */
        /* <DEDUP_REMOVED lines=9> */
[----:B------:R-:W-:Y:S01]  /*1200*/  @!P3 FMNMX.FTZ R26, R26, R49, !PT ;  /* 0x000000311a1ab209 */ /* 0x000fe20007810000 */
[----:B0-----:R-:W-:Y:S02]  /*1210*/  VIADD R16, R16, 0x80 ;  /* 0x0000008010107836 */ /* 0x001fe40000000000 */
[----:B------:R-:W-:Y:S05]  /*1220*/  @!P1 BRA `(.L_x_19150) ;  /* 0xfffffff8002c9947 */ /* 0x000fea000383ffff */
.L_x_19148:
[----:B------:R-:W-:Y:S05]  /*1230*/  BSYNC B0 ;  /* 0x0000000000007941 */ /* 0x000fea0003800000 */
.L_x_19147:
[----:B------:R-:W0:Y:S01]  /*1240*/  S2R R18, SR_TID.X ;  /* 0x0000000000127919 */ /* 0x000e220000002100 */
[----:B------:R-:W-:Y:S01]  /*1250*/  IADD3 R3, PT, PT, R9, 0x7, RZ ;  /* 0x0000000709037810 */ /* 0x000fe20007ffe0ff */
[----:B------:R-:W-:Y:S01]  /*1260*/  UMOV UR4, 0xffffffff ;  /* 0xffffffff00047882 */ /* 0x000fe20000000000 */
[----:B------:R-:W1:Y:S02]  /*1270*/  S2R R2, SR_CgaCtaId ;  /* 0x0000000000027919 */ /* 0x000e640000008800 */
        /* <DEDUP_REMOVED lines=11> */
.L_x_19201:
[----:B------:R-:W-:Y:S01]  /*1330*/  VIADD R5, R3, 0xe0 ;  /* 0x000000e003057836 */ /* 0x000fe20000000000 */
[----:B------:R-:W-:Y:S01]  /*1340*/  ISETP.NE.AND P3, PT, R19, RZ, PT ;  /* 0x000000ff1300720c */ /* 0x000fe20003f65270 */
[----:B------:R-:W-:Y:S05]  /*1350*/  WARPSYNC.ALL ;  /* 0x0000000000007948 */ /* 0x000fea0003800000 */
[----:B------:R-:W-:Y:S02]  /*1360*/  LEA R6, R2, R5, 0x18 ;  /* 0x0000000502067211 */ /* 0x000fe400078ec0ff */
[----:B-1----:R-:W-:-:S03]  /*1370*/  FMNMX.FTZ R7, R4, R7, !PT ;  /* 0x0000000704077209 */ /* 0x002fc60007810000 */
[----:B0-----:R-:W-:-:S05]  /*1380*/  IMAD R4, R21, 0x4, R6 ;  /* 0x0000000415047824 */ /* 0x001fca00078e0206 */
        /* <DEDUP_REMOVED lines=34> */
.L_x_19156:
        /* <DEDUP_REMOVED lines=11> */
.L_x_19155:
[----:B------:R-:W-:Y:S05]  /*1660*/  BSYNC.RECONVERGENT B1 ;  /* 0x0000000000017941 */ /* 0x000fea0003800200 */
.L_x_19154:
        /* <DEDUP_REMOVED lines=12> */
.L_x_19159:
        /* <DEDUP_REMOVED lines=14> */
[----:B-----5:R-:W-:Y:S01]  /*1810*/  FMUL.FTZ R17, R20, 1.4426950216293334961 ;  /* 0x3fb8aa3b14117820 */ /* 0x020fe20000410000 */
        /* <DEDUP_REMOVED lines=14> */
[----:B------:R4:W0:Y:S01]  /*1900*/  MUFU.EX2 R25, R24 ;  /* 0x0000001800197308 */ /* 0x0008220000000800 */
[----:B---3--:R-:W3:Y:S01]  /*1910*/  LDS R22, [R14+0x1400] ;  /* 0x001400000e167984 */ /* 0x008ee20000000800 */
[----:B--2---:R-:W-:Y:S01]  /*1920*/  FADD.FTZ R6, R17, R6 ;  /* 0x0000000611067221 */ /* 0x004fe20000010000 */
[----:B------:R-:W-:Y:S01]  /*1930*/  FMUL.FTZ R32, R32, 1.4426950216293334961 ;  /* 0x3fb8aa3b20207820 */ /* 0x000fe20000410000 */
[C---:B------:R-:W-:Y:S01]  /*1940*/  FADD.FTZ R34, -R13.reuse, R34 ;  /* 0x000000220d227221 */ /* 0x040fe20000010100 */
[----:B------:R-:W-:Y:S01]  /*1950*/  STS [R14+-0x400], R17 ;  /* 0xfffc00110e007388 */ /* 0x000fe20000000800 */
[C---:B------:R-:W-:Y:S02]  /*1960*/  FADD.FTZ R36, -R13.reuse, R36 ;  /* 0x000000240d247221 */ /* 0x040fe40000010100 */
[----:B------:R2:W1:Y:S01]  /*1970*/  MUFU.EX2 R27, R26 ;  /* 0x0000001a001b7308 */ /* 0x0004620000000800 */
[----:B----4-:R-:W4:Y:S01]  /*1980*/  LDS R24, [R14+0x1600] ;  /* 0x001600000e187984 */ /* 0x010f220000000800 */
[----:B------:R-:W-:Y:S01]  /*1990*/  FADD.FTZ R6, R6, R23 ;  /* 0x0000001706067221 */ /* 0x000fe20000010000 */
[----:B------:R-:W-:Y:S01]  /*19a0*/  FMUL.FTZ R34, R34, 1.4426950216293334961 ;  /* 0x3fb8aa3b22227820 */ /* 0x000fe20000410000 */
[----:B------:R-:W-:Y:S01]  /*19b0*/  FMUL.FTZ R36, R36, 1.4426950216293334961 ;  /* 0x3fb8aa3b24247820 */ /* 0x000fe20000410000 */
[C---:B------:R-:W-:Y:S01]  /*19c0*/  FADD.FTZ R38, -R13.reuse, R38 ;  /* 0x000000260d267221 */ /* 0x040fe20000010100 */
[----:B------:R-:W-:Y:S01]  /*19d0*/  STS [R14+-0x200], R23 ;  /* 0xfffe00170e007388 */ /* 0x000fe20000000800 */
[C---:B0-----:R-:W-:Y:S01]  /*19e0*/  FADD.FTZ R40, -R13.reuse, R40 ;  /* 0x000000280d287221 */ /* 0x041fe20000010100 */
[----:B------:R0:W0:Y:S01]  /*19f0*/  MUFU.EX2 R29, R28 ;  /* 0x0000001c001d7308 */ /* 0x0000220000000800 */
[----:B------:R-:W-:Y:S01]  /*1a00*/  FADD.FTZ R6, R6, R25 ;  /* 0x0000001906067221 */ /* 0x000fe20000010000 */
[----:B--2---:R-:W2:Y:S01]  /*1a10*/  LDS R26, [R14+0x1800] ;  /* 0x001800000e1a7984 */ /* 0x004ea20000000800 */
[----:B------:R-:W-:Y:S01]  /*1a20*/  FMUL.FTZ R38, R38, 1.4426950216293334961 ;  /* 0x3fb8aa3b26267820 */ /* 0x000fe20000410000 */
[----:B-1----:R-:W-:Y:S01]  /*1a30*/  FADD.FTZ R20, -R13, R20 ;  /* 0x000000140d147221 */ /* 0x002fe20000010100 */
[----:B------:R-:W-:Y:S01]  /*1a40*/  FMUL.FTZ R40, R40, 1.4426950216293334961 ;  /* 0x3fb8aa3b28287820 */ /* 0x000fe20000410000 */
[----:B------:R-:W-:Y:S02]  /*1a50*/  STS [R14], R25 ;  /* 0x000000190e007388 */ /* 0x000fe40000000800 */
[----:B------:R-:W1:Y:S01]  /*1a60*/  MUFU.EX2 R31, R30 ;  /* 0x0000001e001f7308 */ /* 0x000e620000000800 */
[----:B------:R-:W-:Y:S01]  /*1a70*/  FMUL.FTZ R20, R20, 1.4426950216293334961 ;  /* 0x3fb8aa3b14147820 */ /* 0x000fe20000410000 */
[----:B0-----:R-:W0:Y:S01]  /*1a80*/  LDS R28, [R14+0x1a00] ;  /* 0x001a00000e1c7984 */ /* 0x001e220000000800 */
[----:B------:R-:W-:-:S03]  /*1a90*/  FADD.FTZ R6, R6, R27 ;  /* 0x0000001b06067221 */ /* 0x000fc60000010000 */
[----:B------:R-:W-:Y:S02]  /*1aa0*/  STS [R14+0x200], R27 ;  /* 0x0002001b0e007388 */ /* 0x000fe40000000800 */
[----:B------:R-:W4:Y:S01]  /*1ab0*/  MUFU.EX2 R33, R32 ;  /* 0x0000002000217308 */ /* 0x000f220000000800 */
[----:B------:R-:W-:Y:S01]  /*1ac0*/  FADD.FTZ R6, R6, R29 ;  /* 0x0000001d06067221 */ /* 0x000fe20000010000 */
[----:B------:R-:W-:Y:S06]  /*1ad0*/  STS [R14+0x400], R29 ;  /* 0x0004001d0e007388 */ /* 0x000fec0000000800 */
[----:B------:R-:W2:Y:S01]  /*1ae0*/  MUFU.EX2 R35, R34 ;  /* 0x0000002200237308 */ /* 0x000ea20000000800 */
[----:B-1----:R-:W-:Y:S01]  /*1af0*/  FADD.FTZ R6, R6, R31 ;  /* 0x0000001f06067221 */ /* 0x002fe20000010000 */
[----:B---3--:R-:W-:Y:S01]  /*1b00*/  FADD.FTZ R22, -R13, R22 ;  /* 0x000000160d167221 */ /* 0x008fe20000010100 */
[----:B------:R-:W-:Y:S03]  /*1b10*/  STS [R14+0x600], R31 ;  /* 0x0006001f0e007388 */ /* 0x000fe60000000800 */
[----:B------:R-:W-:-:S02]  /*1b20*/  FMUL.FTZ R22, R22, 1.4426950216293334961 ;  /* 0x3fb8aa3b16167820 */ /* 0x000fc40000410000 */
[----:B------:R-:W1:Y:S01]  /*1b30*/  MUFU.EX2 R37, R20 ;  /* 0x0000001400257308 */ /* 0x000e620000000800 */
[----:B----4-:R-:W-:Y:S01]  /*1b40*/  FADD.FTZ R6, R6, R33 ;  /* 0x0000002106067221 */ /* 0x010fe20000010000 */
[C---:B------:R-:W-:Y:S01]  /*1b50*/  FADD.FTZ R24, -R13.reuse, R24 ;  /* 0x000000180d187221 */ /* 0x040fe20000010100 */
[----:B------:R-:W-:Y:S03]  /*1b60*/  STS [R14+0x800], R33 ;  /* 0x000800210e007388 */ /* 0x000fe60000000800 */
[----:B------:R-:W-:Y:S02]  /*1b70*/  FMUL.FTZ R24, R24, 1.4426950216293334961 ;  /* 0x3fb8aa3b18187820 */ /* 0x000fe40000410000 */
[----:B------:R-:W3:Y:S01]  /*1b80*/  MUFU.EX2 R39, R36 ;  /* 0x0000002400277308 */ /* 0x000ee20000000800 */
[----:B--2---:R-:W-:Y:S01]  /*1b90*/  FADD.FTZ R6, R6, R35 ;  /* 0x0000002306067221 */ /* 0x004fe20000010000 */
[----:B------:R-:W-:Y:S01]  /*1ba0*/  FADD.FTZ R26, -R13, R26 ;  /* 0x0000001a0d1a7221 */ /* 0x000fe20000010100 */
[----:B------:R-:W-:Y:S03]  /*1bb0*/  STS [R14+0xa00], R35 ;  /* 0x000a00230e007388 */ /* 0x000fe60000000800 */
[----:B------:R-:W-:-:S02]  /*1bc0*/  FMUL.FTZ R26, R26, 1.4426950216293334961 ;  /* 0x3fb8aa3b1a1a7820 */ /* 0x000fc40000410000 */
[----:B------:R-:W2:Y:S01]  /*1bd0*/  MUFU.EX2 R41, R38 ;  /* 0x0000002600297308 */ /* 0x000ea20000000800 */
[----:B-1----:R-:W-:Y:S01]  /*1be0*/  FADD.FTZ R6, R6, R37 ;  /* 0x0000002506067221 */ /* 0x002fe20000010000 */
[----:B0-----:R-:W-:Y:S01]  /*1bf0*/  FADD.FTZ R28, -R13, R28 ;  /* 0x0000001c0d1c7221 */ /* 0x001fe20000010100 */
[----:B------:R-:W-:Y:S03]  /*1c00*/  STS [R14+0xc00], R37 ;  /* 0x000c00250e007388 */ /* 0x000fe60000000800 */
[----:B------:R-:W-:Y:S02]  /*1c10*/  FMUL.FTZ R28, R28, 1.4426950216293334961 ;  /* 0x3fb8aa3b1c1c7820 */ /* 0x000fe40000410000 */
        /* <DEDUP_REMOVED lines=21> */
.L_x_19158:
[----:B------:R-:W-:Y:S05]  /*1d70*/  BSYNC.RECONVERGENT B1 ;  /* 0x0000000000017941 */ /* 0x000fea0003800200 */
.L_x_19157:
        /* <DEDUP_REMOVED lines=22> */
[----:B-----5:R-:W1:Y:S01]  /*1ee0*/  MUFU.EX2 R17, R22 ;  /* 0x0000001600117308 */ /* 0x020e620000000800 */
        /* <DEDUP_REMOVED lines=32> */
.L_x_19161:
[----:B------:R-:W-:Y:S05]  /*20f0*/  BSYNC.RECONVERGENT B1 ;  /* 0x0000000000017941 */ /* 0x000fea0003800200 */
.L_x_19160:
        /* <DEDUP_REMOVED lines=15> */
[----:B-----5:R-:W1:Y:S08]  /*21f0*/  MUFU.EX2 R17, R20 ;  /* 0x0000001400117308 */ /* 0x020e700000000800 */
        /* <DEDUP_REMOVED lines=10> */
.L_x_19153:
[----:B------:R-:W-:Y:S05]  /*22a0*/  BSYNC.RECONVERGENT B0 ;  /* 0x0000000000007941 */ /* 0x000fea0003800200 */
.L_x_19152:
        /* <DEDUP_REMOVED lines=9> */
[----:B-----5:R-:W0:Y:S02]  /*2340*/  SHFL.BFLY PT, R17, R16, 0x1, 0x1f ;  /* 0x0c201f0010117f89 */ /* 0x020e2400000e0000 */
        /* <DEDUP_REMOVED lines=29> */
.L_x_19166:
[----:B------:R-:W0:Y:S01]  /*2520*/  LDS R5, [R13] ;  /* 0x000000000d057984 */ /* 0x000e220000000800 */
[----:B------:R-:W-:-:S05]  /*2530*/  VIADD R14, R14, 0x1 ;  /* 0x000000010e0e7836 */ /* 0x000fca0000000000 */
[----:B------:R-:W-:Y:S01]  /*2540*/  ISETP.NE.AND P0, PT, R14, RZ, PT ;  /* 0x000000ff0e00720c */ /* 0x000fe20003f05270 */
[----:B0-----:R-:W-:-:S05]  /*2550*/  FMUL.FTZ R16, R5, R4 ;  /* 0x0000000405107220 */ /* 0x001fca0000410000 */
[----:B------:R0:W-:Y:S02]  /*2560*/  STS [R13], R16 ;  /* 0x000000100d007388 */ /* 0x0001e40000000800 */
[----:B0-----:R-:W-:-:S05]  /*2570*/  VIADD R13, R13, 0x200 ;  /* 0x000002000d0d7836 */ /* 0x001fca0000000000 */
[----:B------:R-:W-:Y:S05]  /*2580*/  @P0 BRA `(.L_x_19166) ;  /* 0xfffffffc00e40947 */ /* 0x000fea000383ffff */
.L_x_19165:
[----:B------:R-:W-:Y:S05]  /*2590*/  BSYNC.RECONVERGENT B1 ;  /* 0x0000000000017941 */ /* 0x000fea0003800200 */
.L_x_19164:
        /* <DEDUP_REMOVED lines=12> */
.L_x_19169:
        /* <DEDUP_REMOVED lines=52> */
.L_x_19168:
[----:B------:R-:W-:Y:S05]  /*29a0*/  BSYNC.RECONVERGENT B1 ;  /* 0x0000000000017941 */ /* 0x000fea0003800200 */
.L_x_19167:
        /* <DEDUP_REMOVED lines=31> */
.L_x_19171:
[----:B------:R-:W-:Y:S05]  /*2ba0*/  BSYNC.RECONVERGENT B1 ;  /* 0x0000000000017941 */ /* 0x000fea0003800200 */
.L_x_19170:
        /* <DEDUP_REMOVED lines=14> */
.L_x_19163:
[----:B------:R-:W-:Y:S05]  /*2c90*/  BSYNC.RECONVERGENT B0 ;  /* 0x0000000000007941 */ /* 0x000fea0003800200 */
.L_x_19162:
[----:B------:R-:W-:Y:S01]  /*2ca0*/  BAR.SYNC.DEFER_BLOCKING 0x0 ;  /* 0x0000000000007b1d */ /* 0x000fe20000010000 */
[----:B------:R-:W-:Y:S02]  /*2cb0*/  ISETP.GE.AND P0, PT, R21, R0, PT ;  /* 0x000000001500720c */ /* 0x000fe40003f06270 */
[----:B------:R-:W-:Y:S01]  /*2cc0*/  CS2R R22, SRZ ;  /* 0x0000000000167805 */ /* 0x000fe2000001ff00 */
[----:B------:R-:W-:Y:S02]  /*2cd0*/  IMAD.MOV.U32 R20, RZ, RZ, RZ ;  /* 0x000000ffff147224 */ /* 0x000fe400078e00ff */
[----:B------:R-:W-:Y:S01]  /*2ce0*/  IMAD.MOV.U32 R24, RZ, RZ, RZ ;  /* 0x000000ffff187224 */ /* 0x000fe200078e00ff */
[----:B------:R-:W2:Y:S01]  /*2cf0*/  LDCU UR9, c[0x0][0x3cc] ;  /* 0x00007980ff0977ac */ /* 0x000ea20008000800 */
[----:B------:R-:W-:Y:S01]  /*2d00*/  BSSY.RECONVERGENT B0, `(.L_x_19172) ;  /* 0x000012c000007945 */ /* 0x000fe20003800200 */
[----:B------:R-:W3:Y:S05]  /*2d10*/  LDCU.64 UR4, c[0x0][0x398] ;  /* 0x00007300ff0477ac */ /* 0x000eea0008000a00 */
[----:B------:R-:W-:Y:S05]  /*2d20*/  @P0 BRA `(.L_x_19173) ;  /* 0x0000001000a40947 */ /* 0x000fea0003800000 */
[----:B------:R-:W4:Y:S01]  /*2d30*/  LDCU UR12, c[0x0][0x3b8] ;  /* 0x00007700ff0c77ac */ /* 0x000f220008000800 */
[----:B-1----:R-:W-:Y:S01]  /*2d40*/  HFMA2 R5, -RZ, RZ, 0, 0 ;  /* 0x00000000ff057431 */ /* 0x002fe200000001ff */
[----:B0-----:R-:W-:Y:S01]  /*2d50*/  SHF.R.U32.HI R4, RZ, 0x3, R18 ;  /* 0x00000003ff047819 */ /* 0x001fe20000011612 */
[----:B------:R-:W-:Y:S01]  /*2d60*/  VIADD R3, R3, 0x100 ;  /* 0x0000010003037836 */ /* 0x000fe20000000000 */
[----:B------:R-:W0:Y:S01]  /*2d70*/  LDCU UR8, c[0x0][0x3d0] ;  /* 0x00007a00ff0877ac */ /* 0x000e220008000800 */
[C---:B------:R-:W-:Y:S01]  /*2d80*/  VIADD R25, R21.reuse, 0x1 ;  /* 0x0000000115197836 */ /* 0x040fe20000000000 */
[----:B------:R-:W-:Y:S01]  /*2d90*/  LOP3.LUT R4, R4, 0x7c, RZ, 0xc0, !PT ;  /* 0x0000007c04047812 */ /* 0x000fe200078ec0ff */
[----:B------:R-:W-:Y:S01]  /*2da0*/  IMAD.MOV.U32 R22, RZ, RZ, RZ ;  /* 0x000000ffff167224 */ /* 0x000fe200078e00ff */
[----:B------:R-:W1:Y:S01]  /*2db0*/  LDCU.64 UR10, c[0x0][0x3a8] ;  /* 0x00007500ff0a77ac */ /* 0x000e620008000a00 */
[----:B------:R-:W-:Y:S02]  /*2dc0*/  LEA R2, R2, R3, 0x18 ;  /* 0x0000000302027211 */ /* 0x000fe400078ec0ff */
[----:B------:R-:W-:-:S02]  /*2dd0*/  IADD3 R41, PT, PT, R21, -R0, RZ ;  /* 0x8000000015297210 */ /* 0x000fc40007ffe0ff */
[C---:B------:R-:W-:Y:S01]  /*2de0*/  LEA R28, R21.reuse, 0x3, 0x3 ;  /* 0x00000003151c7811 */ /* 0x040fe200078e18ff */
[----:B------:R-:W-:Y:S02]  /*2df0*/  IMAD R29, R21, 0x20, R2 ;  /* 0x00000020151d7824 */ /* 0x000fe400078e0202 */
[----:B----4-:R-:W-:-:S03]  /*2e00*/  IMAD R7, R10, UR12, RZ ;  /* 0x0000000c0a077c24 */ /* 0x010fc6000f8e02ff */
[----:B------:R-:W-:Y:S01]  /*2e10*/  IADD3 R29, PT, PT, R29, 0x10, RZ ;  /* 0x000000101d1d7810 */ /* 0x000fe20007ffe0ff */
[----:B------:R-:W-:-:S04]  /*2e20*/  IMAD.WIDE R4, R7, 0x4, R4 ;  /* 0x0000000407047825 */ /* 0x000fc800078e0204 */
[----:B0-----:R-:W-:Y:S01]  /*2e30*/  IMAD R16, R12, UR8, RZ ;  /* 0x000000080c107c24 */ /* 0x001fe2000f8e02ff */
[----:B-1----:R-:W-:-:S04]  /*2e40*/  IADD3 R26, P0, PT, R4, UR10, RZ ;  /* 0x0000000a041a7c10 */ /* 0x002fc8000ff1e0ff */
[----:B------:R-:W-:Y:S02]  /*2e50*/  IADD3.X R27, PT, PT, R5, UR11, RZ, P0, !PT ;  /* 0x0000000b051b7c10 */ /* 0x000fe400087fe4ff */
[----:B------:R-:W-:-:S07]  /*2e60*/  SHF.R.S32.HI R17, RZ, 0x1f, R16 ;  /* 0x0000001fff117819 */ /* 0x000fce0000011410 */
.L_x_19184:
        /* <DEDUP_REMOVED lines=59> */
.L_x_19175:
[----:B------:R-:W-:Y:S05]  /*3220*/  BSYNC.RECONVERGENT B1 ;  /* 0x0000000000017941 */ /* 0x000fea0003800200 */
.L_x_19174:
        /* <DEDUP_REMOVED lines=9> */
[----:B------:R-:W-:Y:S02]  /*32c0*/  PRMT R42, R40, 0x7632, R42 ;  /* 0x00007632282a7816 */ /* 0x000fe4000000002a */
[----:B------:R-:W-:Y:S01]  /*32d0*/  SHF.L.U32 R43, R15, 0x10, RZ ;  /* 0x000000100f2b7819 */ /* 0x000fe200000006ff */
[----:B------:R-:W-:Y:S02]  /*32e0*/  IMAD.U32 R44, R39, 0x10000, RZ ;  /* 0x00010000272c7824 */ /* 0x000fe400078e00ff */
[----:B------:R-:W-:Y:S01]  /*32f0*/  FADD.FTZ R15, R13, R14 ;  /* 0x0000000e0d0f7221 */ /* 0x000fe20000010000 */
[----:B------:R-:W-:Y:S01]  /*3300*/  PRMT R13, R38, 0x7610, R13 ;  /* 0x00007610260d7816 */ /* 0x000fe2000000000d */
[----:B------:R-:W-:Y:S01]  /*3310*/  IMAD.U32 R39, R42, 0x10000, RZ ;  /* 0x000100002a277824 */ /* 0x000fe200078e00ff */
[----:B------:R-:W-:Y:S01]  /*3320*/  SHF.L.U32 R40, R40, 0x10, RZ ;  /* 0x0000001028287819 */ /* 0x000fe200000006ff */
[----:B------:R-:W-:Y:S01]  /*3330*/  FADD.FTZ R44, R43, R44 ;  /* 0x0000002c2b2c7221 */ /* 0x000fe20000010000 */
[----:B------:R-:W-:-:S02]  /*3340*/  PRMT R38, R38, 0x7632, R38 ;  /* 0x0000763226267816 */ /* 0x000fc40000000026 */
[----:B------:R-:W-:Y:S01]  /*3350*/  SHF.L.U32 R13, R13, 0x10, RZ ;  /* 0x000000100d0d7819 */ /* 0x000fe200000006ff */
[----:B------:R-:W-:Y:S01]  /*3360*/  FADD.FTZ R14, R40, R39 ;  /* 0x00000027280e7221 */ /* 0x000fe20000010000 */
[----:B------:R-:W-:Y:S01]  /*3370*/  FADD.FTZ R15, R15, R44 ;  /* 0x0000002c0f0f7221 */ /* 0x000fe20000010000 */
[----:B------:R-:W-:Y:S01]  /*3380*/  IMAD.U32 R38, R38, 0x10000, RZ ;  /* 0x0001000026267824 */ /* 0x000fe200078e00ff */
[----:B------:R-:W-:Y:S06]  /*3390*/  @P0 BRA `(.L_x_19177) ;  /* 0x0000000000780947 */ /* 0x000fec0003800000 */
[C---:B------:R-:W-:Y:S01]  /*33a0*/  VIADD R42, R28.reuse, 0x1 ;  /* 0x000000011c2a7836 */ /* 0x040fe20000000000 */
[C---:B------:R-:W-:Y:S01]  /*33b0*/  IADD3 R40, PT, PT, R28.reuse, -0x1, RZ ;  /* 0xffffffff1c287810 */ /* 0x040fe20007ffe0ff */
[C---:B------:R-:W-:Y:S01]  /*33c0*/  VIADD R46, R28.reuse, 0x3 ;  /* 0x000000031c2e7836 */ /* 0x040fe20000000000 */
[----:B------:R-:W-:Y:S02]  /*33d0*/  IADD3 R44, PT, PT, R28, 0x2, RZ ;  /* 0x000000021c2c7810 */ /* 0x000fe40007ffe0ff */
[-C--:B------:R-:W-:Y:S02]  /*33e0*/  ISETP.GE.AND P5, PT, R42, R9.reuse, PT ;  /* 0x000000092a00720c */ /* 0x080fe40003fa6270 */
[-C--:B------:R-:W-:Y:S01]  /*33f0*/  ISETP.GE.AND P1, PT, R40, R9.reuse, PT ;  /* 0x000000092800720c */ /* 0x080fe20003f26270 */
[C---:B------:R-:W-:Y:S01]  /*3400*/  VIADD R40, R28.reuse, 0xfffffffe ;  /* 0xfffffffe1c287836 */ /* 0x040fe20000000000 */
[C---:B------:R-:W-:Y:S02]  /*3410*/  IADD3 R42, PT, PT, R28.reuse, 0x4, RZ ;  /* 0x000000041c2a7810 */ /* 0x040fe40007ffe0ff */
[----:B------:R-:W-:-:S02]  /*3420*/  ISETP.GE.AND P6, PT, R28, R9, PT ;  /* 0x000000091c00720c */ /* 0x000fc40003fc6270 */
[----:B------:R-:W-:Y:S02]  /*3430*/  PRMT R39, R36, 0x7632, R39 ;  /* 0x0000763224277816 */ /* 0x000fe40000000027 */
[-C--:B------:R-:W-:Y:S02]  /*3440*/  ISETP.GE.AND P2, PT, R42, R9.reuse, PT ;  /* 0x000000092a00720c */ /* 0x080fe40003f46270 */
        /* <DEDUP_REMOVED lines=19> */
.L_x_19177:
[----:B------:R-:W-:Y:S05]  /*3580*/  BSYNC.RECONVERGENT B1 ;  /* 0x0000000000017941 */ /* 0x000fea0003800200 */
.L_x_19176:
        /* <DEDUP_REMOVED lines=13> */
[C---:B------:R-:W-:Y:S01]  /*3660*/  IADD3 R40, PT, PT, R28.reuse, -0x1, RZ ;  /* 0xffffffff1c287810 */ /* 0x040fe20007ffe0ff */
[C---:B------:R-:W-:Y:S01]  /*3670*/  VIADD R46, R28.reuse, 0x3 ;  /* 0x000000031c2e7836 */ /* 0x040fe20000000000 */
[----:B------:R-:W-:Y:S02]  /*3680*/  IADD3 R44, PT, PT, R28, 0x2, RZ ;  /* 0x000000021c2c7810 */ /* 0x000fe40007ffe0ff */
[-C--:B------:R-:W-:Y:S02]  /*3690*/  ISETP.GE.AND P1, PT, R40, R9.reuse, PT ;  /* 0x000000092800720c */ /* 0x080fe40003f26270 */
[-C--:B------:R-:W-:Y:S02]  /*36a0*/  ISETP.GE.AND P5, PT, R42, R9.reuse, PT ;  /* 0x000000092a00720c */ /* 0x080fe40003fa6270 */
[----:B------:R-:W-:Y:S01]  /*36b0*/  ISETP.GE.AND P4, PT, R44, R9, PT ;  /* 0x000000092c00720c */ /* 0x000fe20003f86270 */
[C---:B------:R-:W-:Y:S01]  /*36c0*/  VIADD R44, R28.reuse, 0xfffffffe ;  /* 0xfffffffe1c2c7836 */ /* 0x040fe20000000000 */
[----:B------:R-:W-:-:S02]  /*36d0*/  IADD3 R42, PT, PT, R28, 0x4, RZ ;  /* 0x000000041c2a7810 */ /* 0x000fc40007ffe0ff */
[-C--:B------:R-:W-:Y:S02]  /*36e0*/  ISETP.GE.AND P6, PT, R28, R9.reuse, PT ;  /* 0x000000091c00720c */ /* 0x080fe40003fc6270 */
[----:B------:R-:W-:Y:S02]  /*36f0*/  PRMT R40, R34, 0x7632, R40 ;  /* 0x0000763222287816 */ /* 0x000fe40000000028 */
[----:B------:R-:W-:Y:S02]  /*3700*/  ISETP.GE.AND P2, PT, R42, R9, PT ;  /* 0x000000092a00720c */ /* 0x000fe40003f46270 */
[----:B------:R-:W-:Y:S02]  /*3710*/  SEL R43, R40, RZ, !P6 ;  /* 0x000000ff282b7207 */ /* 0x000fe40007000000 */
        /* <DEDUP_REMOVED lines=17> */
.L_x_19179:
[----:B------:R-:W-:Y:S05]  /*3830*/  BSYNC.RECONVERGENT B1 ;  /* 0x0000000000017941 */ /* 0x000fea0003800200 */
.L_x_19178:
        /* <DEDUP_REMOVED lines=10> */
[----:B------:R-:W-:Y:S01]  /*38e0*/  PRMT R34, R33, 0x7632, R34 ;  /* 0x0000763221227816 */ /* 0x000fe20000000022 */
[----:B------:R-:W-:Y:S01]  /*38f0*/  HFMA2.BF16_V2 R30, R7, R30, -RZ ;  /* 0x0000001e071e7231 */ /* 0x000fe200003000ff */
        /* <DEDUP_REMOVED lines=8> */
[----:B------:R-:W-:Y:S02]  /*3980*/  HMUL2.BF16_V2 R33, R12, R31 ;  /* 0x0000001f0c217232 */ /* 0x000fe40000200000 */
[----:B------:R-:W-:Y:S01]  /*3990*/  HFMA2.BF16_V2 R34, R7, R32, -RZ ;  /* 0x0000002007227231 */ /* 0x000fe200003000ff */
[----:B------:R-:W-:Y:S01]  /*39a0*/  SHF.L.U32 R35, R35, 0x10, RZ ;  /* 0x0000001023237819 */ /* 0x000fe200000006ff */
        /* <DEDUP_REMOVED lines=9> */
[----:B------:R-:W-:Y:S01]  /*3a40*/  PRMT R35, R34, 0x7632, R35 ;  /* 0x0000763222237816 */ /* 0x000fe20000000023 */
[----:B------:R-:W-:Y:S01]  /*3a50*/  IMAD.U32 R33, R33, 0x10000, RZ ;  /* 0x0001000021217824 */ /* 0x000fe200078e00ff */
[----:B------:R-:W-:Y:S01]  /*3a60*/  ISETP.GT.U32.AND P1, PT, R19, 0xf, PT ;  /* 0x0000000f1300780c */ /* 0x000fe20003f24070 */
[----:B------:R-:W-:Y:S01]  /*3a70*/  BSSY.RECONVERGENT B1, `(.L_x_19180) ;  /* 0x000004b000017945 */ /* 0x000fe20003800200 */
[----:B------:R-:W-:Y:S01]  /*3a80*/  SHF.L.U32 R30, R30, 0x10, RZ ;  /* 0x000000101e1e7819 */ /* 0x000fe200000006ff */
[----:B------:R-:W-:Y:S01]  /*3a90*/  IMAD.U32 R35, R35, 0x10000, RZ ;  /* 0x0001000023237824 */ /* 0x000fe200078e00ff */
        /* <DEDUP_REMOVED lines=19> */
[-C--:B------:R-:W-:Y:S02]  /*3bd0*/  ISETP.GE.AND P6, PT, R4, R9.reuse, PT ;  /* 0x000000090400720c */ /* 0x080fe40003fc6270 */
[-C--:B------:R-:W-:Y:S01]  /*3be0*/  ISETP.GE.AND P5, PT, R2, R9.reuse, PT ;  /* 0x000000090200720c */ /* 0x080fe20003fa6270 */
[----:B------:R-:W-:Y:S01]  /*3bf0*/  VIADD R2, R28, 0x4 ;  /* 0x000000041c027836 */ /* 0x000fe20000000000 */
[----:B------:R-:W-:Y:S01]  /*3c00*/  ISETP.GE.AND P4, PT, R32, R9, PT ;  /* 0x000000092000720c */ /* 0x000fe20003f86270 */
[C---:B------:R-:W-:Y:S01]  /*3c10*/  VIADD R32, R28.reuse, 0x2 ;  /* 0x000000021c207836 */ /* 0x040fe20000000000 */
[C---:B------:R-:W-:Y:S02]  /*3c20*/  IADD3 R4, PT, PT, R28.reuse, 0x1, RZ ;  /* 0x000000011c047810 */ /* 0x040fe40007ffe0ff */
[----:B------:R-:W-:-:S02]  /*3c30*/  IADD3 R34, PT, PT, R28, 0x3, RZ ;  /* 0x000000031c227810 */ /* 0x000fc40007ffe0ff */
[-C--:B------:R-:W-:Y:S02]  /*3c40*/  ISETP.GE.AND P0, PT, R2, R9.reuse, PT ;  /* 0x000000090200720c */ /* 0x080fe40003f06270 */
[-C--:B------:R-:W-:Y:S02]  /*3c50*/  ISETP.GE.AND P3, PT, R4, R9.reuse, PT ;  /* 0x000000090400720c */ /* 0x080fe40003f66270 */
[----:B-----5:R-:W-:Y:S02]  /*3c60*/  SEL R2, R13, RZ, !P6 ;  /* 0x000000ff0d027207 */ /* 0x020fe40007000000 */
        /* <DEDUP_REMOVED lines=18> */
.L_x_19183:
[----:B------:R-:W-:Y:S05]  /*3d90*/  BSYNC.RECONVERGENT B2 ;  /* 0x0000000000027941 */ /* 0x000fea0003800200 */
.L_x_19182:
[----:B-----5:R-:W-:Y:S02]  /*3da0*/  HFMA2.BF16_V2 R4, R5, R14, -RZ ;  /* 0x0000000e05047231 */ /* 0x020fe400003000ff */
[----:B0-----:R-:W-:Y:S02]  /*3db0*/  HMUL2.BF16_V2 R2, R6, R13 ;  /* 0x0000000d06027232 */ /* 0x001fe40000200000 */
[----:B------:R-:W-:Y:S02]  /*3dc0*/  HMUL2.BF16_V2 R6, R12, R15 ;  /* 0x0000000f0c067232 */ /* 0x000fe40000200000 */
[----:B------:R-:W-:Y:S01]  /*3dd0*/  HFMA2.BF16_V2 R12, R7, R30, -RZ ;  /* 0x0000001e070c7231 */ /* 0x000fe200003000ff */
[----:B------:R-:W-:Y:S02]  /*3de0*/  PRMT R3, R2, 0x7632, R3 ;  /* 0x0000763202037816 */ /* 0x000fe40000000003 */
[----:B------:R-:W-:Y:S02]  /*3df0*/  PRMT R7, R6, 0x7632, R7 ;  /* 0x0000763206077816 */ /* 0x000fe40000000007 */
        /* <DEDUP_REMOVED lines=18> */
.L_x_19181:
[----:B------:R-:W-:Y:S05]  /*3f20*/  BSYNC.RECONVERGENT B1 ;  /* 0x0000000000017941 */ /* 0x000fea0003800200 */
.L_x_19180:
[----:B------:R-:W-:Y:S01]  /*3f30*/  IADD3 R3, PT, PT, R25, 0x3, RZ ;  /* 0x0000000319037810 */ /* 0x000fe20007ffe0ff */
[----:B------:R-:W-:Y:S01]  /*3f40*/  VIADD R41, R41, 0x4 ;  /* 0x0000000429297836 */ /* 0x000fe20000000000 */
[----:B------:R-:W-:Y:S01]  /*3f50*/  IADD3 R26, P1, PT, R26, 0x10, RZ ;  /* 0x000000101a1a7810 */ /* 0x000fe20007f3e0ff */
[----:B------:R-:W-:Y:S01]  /*3f60*/  VIADD R28, R28, 0x20 ;  /* 0x000000201c1c7836 */ /* 0x000fe20000000000 */
[----:B------:R-:W-:Y:S02]  /*3f70*/  ISETP.GE.AND P0, PT, R3, R0, PT ;  /* 0x000000000300720c */ /* 0x000fe40003f06270 */
[----:B------:R-:W-:Y:S01]  /*3f80*/  IADD3 R25, PT, PT, R25, 0x4, RZ ;  /* 0x0000000419197810 */ /* 0x000fe20007ffe0ff */
[----:B------:R-:W-:Y:S01]  /*3f90*/  IMAD.X R27, RZ, RZ, R27, P1 ;  /* 0x000000ffff1b7224 */ /* 0x000fe200008e061b */
[----:B------:R-:W-:-:S09]  /*3fa0*/  IADD3 R29, PT, PT, R29, 0x80, RZ ;  /* 0x000000801d1d7810 */ /* 0x000fd20007ffe0ff */
[----:B------:R-:W-:Y:S05]  /*3fb0*/  @!P0 BRA `(.L_x_19184) ;  /* 0xffffffec00ac8947 */ /* 0x000fea000383ffff */
.L_x_19173:
[----:B--23--:R-:W-:Y:S05]  /*3fc0*/  BSYNC.RECONVERGENT B0 ;  /* 0x0000000000007941 */ /* 0x00cfea0003800200 */
.L_x_19172:
        /* <DEDUP_REMOVED lines=20> */
.L_x_19186:
[----:B------:R-:W-:Y:S05]  /*4110*/  BSYNC.RECONVERGENT B0 ;  /* 0x0000000000007941 */ /* 0x000fea0003800200 */
.L_x_19185:
[----:B------:R-:W-:Y:S06]  /*4120*/  BAR.SYNC.DEFER_BLOCKING 0x0 ;  /* 0x0000000000007b1d */ /* 0x000fec0000010000 */
[----:B------:R-:W-:Y:S04]  /*4130*/  BSSY.RECONVERGENT B0, `(.L_x_19187) ;  /* 0x000000b000007945 */ /* 0x000fe80003800200 */
[----:B------:R-:W-:Y:S05]  /*4140*/  @P2 BRA `(.L_x_19188) ;  /* 0x0000000000242947 */ /* 0x000fea0003800000 */
[----:B------:R-:W-:Y:S01]  /*4150*/  ISETP.GT.U32.AND P1, PT, R19, 0xf, PT ;  /* 0x0000000f1300780c */ /* 0x000fe20003f24070 */
[----:B------:R-:W2:Y:S04]  /*4160*/  LDS R3, [R21] ;  /* 0x0000000015037984 */ /* 0x000ea80000000800 */
[----:B------:R-:W3:Y:S04]  /*4170*/  LDS R0, [R21+0x80] ;  /* 0x0000800015007984 */ /* 0x000ee80000000800 */
[----:B-1----:R-:W1:Y:S04]  /*4180*/  LDS R5, [R21+0x100] ;  /* 0x0001000015057984 */ /* 0x002e680000000800 */
[----:B------:R-:W4:Y:S01]  /*4190*/  @!P1 LDS R2, [R21+0x180] ;  /* 0x0001800015029984 */ /* 0x000f220000000800 */
[----:B--2---:R-:W-:Y:S01]  /*41a0*/  FADD.FTZ R22, R22, R3 ;  /* 0x0000000316167221 */ /* 0x004fe20000010000 */
[----:B---3--:R-:W-:Y:S01]  /*41b0*/  FADD.FTZ R23, R23, R0 ;  /* 0x0000000017177221 */ /* 0x008fe20000010000 */
[----:B-1----:R-:W-:Y:S01]  /*41c0*/  FADD.FTZ R20, R20, R5 ;  /* 0x0000000514147221 */ /* 0x002fe20000010000 */
[----:B----4-:R-:W-:-:S07]  /*41d0*/  @!P1 FADD.FTZ R24, R2, R24 ;  /* 0x0000001802189221 */ /* 0x010fce0000010000 */
.L_x_19188:
[----:B------:R-:W-:Y:S05]  /*41e0*/  BSYNC.RECONVERGENT B0 ;  /* 0x0000000000007941 */ /* 0x000fea0003800200 */
.L_x_19187:
        /* <DEDUP_REMOVED lines=8> */
.L_x_19190:
[----:B------:R-:W-:Y:S05]  /*4270*/  BSYNC.RECONVERGENT B0 ;  /* 0x0000000000007941 */ /* 0x000fea0003800200 */
.L_x_19189:
[----:B------:R-:W-:Y:S06]  /*4280*/  BAR.SYNC.DEFER_BLOCKING 0x0 ;  /* 0x0000000000007b1d */ /* 0x000fec0000010000 */
[----:B------:R-:W-:Y:S04]  /*4290*/  BSSY.RECONVERGENT B0, `(.L_x_19191) ;  /* 0x000000b000007945 */ /* 0x000fe80003800200 */
[----:B------:R-:W-:Y:S05]  /*42a0*/  @P0 BRA `(.L_x_19192) ;  /* 0x0000000000240947 */ /* 0x000fea0003800000 */
[----:B------:R-:W-:Y:S01]  /*42b0*/  ISETP.GT.U32.AND P1, PT, R19, 0xf, PT ;  /* 0x0000000f1300780c */ /* 0x000fe20003f24070 */
[----:B------:R-:W2:Y:S04]  /*42c0*/  LDS R3, [R21] ;  /* 0x0000000015037984 */ /* 0x000ea80000000800 */
[----:B------:R-:W4:Y:S04]  /*42d0*/  LDS R0, [R21+0x80] ;  /* 0x0000800015007984 */ /* 0x000f280000000800 */
[----:B-1----:R-:W1:Y:S04]  /*42e0*/  LDS R5, [R21+0x100] ;  /* 0x0001000015057984 */ /* 0x002e680000000800 */
[----:B------:R-:W5:Y:S01]  /*42f0*/  @!P1 LDS R2, [R21+0x180] ;  /* 0x0001800015029984 */ /* 0x000f620000000800 */
[----:B--23--:R-:W-:Y:S01]  /*4300*/  FADD.FTZ R22, R22, R3 ;  /* 0x0000000316167221 */ /* 0x00cfe20000010000 */
[----:B----4-:R-:W-:Y:S01]  /*4310*/  FADD.FTZ R23, R23, R0 ;  /* 0x0000000017177221 */ /* 0x010fe20000010000 */
[----:B-1----:R-:W-:Y:S01]  /*4320*/  FADD.FTZ R20, R20, R5 ;  /* 0x0000000514147221 */ /* 0x002fe20000010000 */
[----:B-----5:R-:W-:-:S07]  /*4330*/  @!P1 FADD.FTZ R24, R2, R24 ;  /* 0x0000001802189221 */ /* 0x020fce0000010000 */
.L_x_19192:
[----:B------:R-:W-:Y:S05]  /*4340*/  BSYNC.RECONVERGENT B0 ;  /* 0x0000000000007941 */ /* 0x000fea0003800200 */
.L_x_19191:
[----:B------:R-:W-:Y:S06]  /*4350*/  BAR.SYNC.DEFER_BLOCKING 0x0 ;  /* 0x0000000000007b1d */ /* 0x000fec0000010000 */
[----:B------:R-:W-:Y:S05]  /*4360*/  @P0 EXIT ;  /* 0x000000000000094d */ /* 0x000fea0003800000 */
[----:B------:R-:W4:Y:S01]  /*4370*/  S2UR UR4, SR_CTAID.Z ;  /* 0x00000000000479c3 */ /* 0x000f220000002700 */
[----:B------:R-:W5:Y:S01]  /*4380*/  LDCU UR5, c[0x0][0x378] ;  /* 0x00006f00ff0577ac */ /* 0x000f620008000800 */
[----:B------:R-:W-:Y:S01]  /*4390*/  IMAD R8, R10, R8, R11 ;  /* 0x000000080a087224 */ /* 0x000fe200078e020b */
[----:B--23--:R-:W-:Y:S01]  /*43a0*/  F2FP.BF16.F32.PACK_AB R22, R23, R22 ;  /* 0x000000161716723e */ /* 0x00cfe200000010ff */
[----:B------:R-:W2:Y:S01]  /*43b0*/  LDCU.64 UR8, c[0x0][0x380] ;  /* 0x00007000ff0877ac */ /* 0x000ea20008000a00 */
[----:B------:R-:W-:Y:S02]  /*43c0*/  F2FP.BF16.F32.PACK_AB R20, RZ, R20 ;  /* 0x00000014ff14723e */ /* 0x000fe400000010ff */
[----:B------:R-:W-:Y:S01]  /*43d0*/  PRMT R0, R22, 0x7632, R0 ;  /* 0x0000763216007816 */ /* 0x000fe20000000000 */
[----:B-----5:R-:W-:-:S04]  /*43e0*/  IMAD R8, R8, UR5, RZ ;  /* 0x0000000508087c24 */ /* 0x020fc8000f8e02ff */
[----:B------:R-:W-:Y:S01]  /*43f0*/  IMAD R8, R8, 0x70, RZ ;  /* 0x0000007008087824 */ /* 0x000fe200078e02ff */
[----:B----4-:R-:W-:-:S06]  /*4400*/  UIMAD UR4, UR4, 0x70, URZ ;  /* 0x00000070040478a4 */ /* 0x010fcc000f8e02ff */
[----:B------:R-:W-:-:S04]  /*4410*/  IADD3 R8, P0, P1, R19, UR4, R8 ;  /* 0x0000000413087c10 */ /* 0x000fc8000f91e008 */
[----:B------:R-:W-:Y:S02]  /*4420*/  IADD3.X R3, PT, PT, RZ, RZ, RZ, P0, P1 ;  /* 0x000000ffff037210 */ /* 0x000fe400007e24ff */
[----:B------:R-:W-:Y:S02]  /*4430*/  ISETP.GT.U32.AND P1, PT, R19, 0xf, PT ;  /* 0x0000000f1300780c */ /* 0x000fe40003f24070 */
[----:B--2---:R-:W-:-:S04]  /*4440*/  LEA R2, P0, R8, UR8, 0x1 ;  /* 0x0000000808027c11 */ /* 0x004fc8000f8008ff */
[----:B------:R-:W-:-:S05]  /*4450*/  LEA.HI.X R3, R8, UR9, R3, 0x1, P0 ;  /* 0x0000000908037c11 */ /* 0x000fca00080f0c03 */
[----:B------:R2:W-:Y:S04]  /*4460*/  STG.E.U16 desc[UR6][R2.64], R22 ;  /* 0x0000001602007986 */ /* 0x0005e8000c101506 */
[----:B------:R2:W-:Y:S04]  /*4470*/  STG.E.U16 desc[UR6][R2.64+0x40], R0 ;  /* 0x0000400002007986 */ /* 0x0005e8000c101506 */
[----:B------:R2:W-:Y:S01]  /*4480*/  STG.E.U16 desc[UR6][R2.64+0x80], R20 ;  /* 0x0000801402007986 */ /* 0x0005e2000c101506 */
[----:B------:R-:W-:Y:S05]  /*4490*/  @P1 EXIT ;  /* 0x000000000000194d */ /* 0x000fea0003800000 */
[----:B--2---:R-:W-:-:S05]  /*44a0*/  F2FP.BF16.F32.PACK_AB R0, RZ, R24 ;  /* 0x00000018ff00723e */ /* 0x004fca00000010ff */
[----:B------:R-:W-:Y:S01]  /*44b0*/  STG.E.U16 desc[UR6][R2.64+0xc0], R0 ;  /* 0x0000c00002007986 */ /* 0x000fe2000c101506 */
[----:B------:R-:W-:Y:S05]  /*44c0*/  EXIT ;  /* 0x000000000000794d */ /* 0x000fea0003800000 */
.L_x_19149:
[----:B------:R-:W-:Y:S01]  /*44d0*/  BSSY B1, `(.L_x_19193) ;  /* 0x0000007000017945 */ /* 0x000fe20003800000 */
[----:B------:R-:W-:Y:S01]  /*44e0*/  MOV R50, 0x2 ;  /* 0x0000000200327802 */ /* 0x000fe20000000f00 */
[----:B------:R-:W-:Y:S01]  /*44f0*/  IMAD.MOV.U32 R51, RZ, RZ, 0x1f ;  /* 0x0000001fff337424 */ /* 0x000fe200078e00ff */
[----:B------:R-:W-:-:S07]  /*4500*/  MOV R49, 0xffffffff ;  /* 0xffffffff00317802 */ /* 0x000fce0000000f00 */
[----:B------:R-:W-:Y:S05]  /*4510*/  WARPSYNC.COLLECTIVE R49, `(.L_x_19194) ;  /* 0x0000000031087348 */ /* 0x000fea0003c00000 */
[----:B------:R0:W1:Y:S02]  /*4520*/  SHFL.BFLY P1, R48, R6, R50, R51 ;  /* 0x0c00003206307389 */ /* 0x0000640000020033 */
[----:B01----:R-:W-:Y:S05]  /*4530*/  ENDCOLLECTIVE ;  /* 0x000000000000791b */ /* 0x003fea0003800000 */
.L_x_19194:
[----:B------:R-:W-:Y:S05]  /*4540*/  BSYNC B1 ;  /* 0x0000000000017941 */ /* 0x000fea0003800000 */
.L_x_19193:
        /* <DEDUP_REMOVED lines=9> */
.L_x_19195:
[----:B------:R-:W-:Y:S05]  /*45e0*/  BRA `(.L_x_19196) ;  /* 0xffffffc800bc7947 */ /* 0x000fea000383ffff */
.L_x_19151:
        /* <DEDUP_REMOVED lines=8> */
.L_x_19198:
[----:B------:R-:W-:Y:S05]  /*4670*/  BSYNC B0 ;  /* 0x0000000000007941 */ /* 0x000fea0003800000 */
.L_x_19197:
        /* <DEDUP_REMOVED lines=9> */
.L_x_19199:
[----:B------:R-:W-:Y:S02]  /*4710*/  IMAD.MOV.U32 R50, RZ, RZ, 0x4 ;  /* 0x00000004ff327424 */ /* 0x000fe400078e00ff */
[----:B------:R-:W-:-:S05]  /*4720*/  IMAD.MOV.U32 R4, RZ, RZ, R48 ;  /* 0x000000ffff047224 */ /* 0x000fca00078e0030 */
[----:B------:R-:W-:-:S04]  /*4730*/  FMNMX.FTZ R4, R5, R4, !PT ;  /* 0x0000000405047209 */ /* 0x000fc80007810000 */
[----:B------:R-:W-:-:S07]  /*4740*/  MOV R6, R4 ;  /* 0x0000000400067202 */ /* 0x000fce0000000f00 */
[----:B------:R-:W-:Y:S05]  /*4750*/  WARPSYNC.COLLECTIVE R49, `(.L_x_19200) ;  /* 0x0000000031087348 */ /* 0x000fea0003c00000 */
[----:B------:R0:W1:Y:S02]  /*4760*/  SHFL.BFLY P1, R48, R6, R50, R51 ;  /* 0x0c00003206307389 */ /* 0x0000640000020033 */
[----:B01----:R-:W-:Y:S05]  /*4770*/  ENDCOLLECTIVE ;  /* 0x000000000000791b */ /* 0x003fea0003800000 */
.L_x_19200:
[----:B------:R-:W-:Y:S01]  /*4780*/  MOV R7, R48 ;  /* 0x0000003000077202 */ /* 0x000fe20000000f00 */
[----:B------:R-:W-:Y:S06]  /*4790*/  BRA `(.L_x_19201) ;  /* 0xffffffc800e47947 */ /* 0x000fec000383ffff */
.L_x_19202:
        /* <DEDUP_REMOVED lines=14> */
.L_x_25936:


//--------------------- .text._ZN4vllm25paged_attention_v1_kernelI13__nv_bfloat16S1_Li96ELi8ELi128ELNS_18Fp8KVCacheDataTypeE0ELb0EEEvPT_PKS3_PKT0_S9_ifPKiSB_iPKfiiiSD_SD_iiiii --------------------------
	.section	.text._ZN4vllm25paged_attention_v1_kernelI13__nv_bfloat16S1_Li96ELi8ELi128ELNS_18Fp8KVCacheDataTypeE0ELb0EEEvPT_PKS3_PKT0_S9_ifPKiSB_iPKfiiiSD_SD_iiiii,"ax",@progbits
	.align	128
        .global         _ZN4vllm25paged_attention_v1_kernelI13__nv_bfloat16S1_Li96ELi8ELi128ELNS_18Fp8KVCacheDataTypeE0ELb0EEEvPT_PKS3_PKT0_S9_ifPKiSB_iPKfiiiSD_SD_iiiii
        .type           _ZN4vllm25paged_attention_v1_kernelI13__nv_bfloat16S1_Li96ELi8ELi128ELNS_18Fp8KVCacheDataTypeE0ELb0EEEvPT_PKS3_PKT0_S9_ifPKiSB_iPKfiiiSD_SD_iiiii,@function
        .size           _ZN4vllm25paged_attention_v1_kernelI13__nv_bfloat16S1_Li96ELi8ELi128ELNS_18Fp8KVCacheDataTypeE0ELb0EEEvPT_PKS3_PKT0_S9_ifPKiSB_iPKfiiiSD_SD_iiiii,(.L_x_25937 - _ZN4vllm25paged_attention_v1_kernelI13__nv_bfloat16S1_Li96ELi8ELi128ELNS_18Fp8KVCacheDataTypeE0ELb0EEEvPT_PKS3_PKT0_S9_ifPKiSB_iPKfiiiSD_SD_iiiii)
        .other          _ZN4vllm25paged_attention_v1_kernelI13__nv_bfloat16S1_Li96ELi8ELi128ELNS_18Fp8KVCacheDataTypeE0ELb0EEEvPT_PKS3_PKT0_S9_ifPKiSB_iPKfiiiSD_SD_iiiii,@"STO_CUDA_ENTRY STV_DEFAULT"
_ZN4vllm25paged_attention_v1_kernelI13__nv_bfloat16S1_Li96ELi8ELi128ELNS_18Fp8KVCacheDataTypeE0ELb0EEEvPT_PKS3_PKT0_S9_ifPKiSB_iPKfiiiSD_SD_iiiii:
.text._ZN4vllm25paged_attention_v1_kernelI13__nv_bfloat16S1_Li96ELi8ELi128ELNS_18Fp8KVCacheDataTypeE0ELb0EEEvPT_PKS3_PKT0_S9_ifPKiSB_iPKfiiiSD_SD_iiiii:
        /* <DEDUP_REMOVED lines=10> */
[----:B------:R-:W-:Y:S01]  /*00a0*/  IMAD.MOV.U32 R18, RZ, RZ, RZ ;  /* 0x000000ffff127224 */ /* 0x000fe200078e00ff */
        /* <DEDUP_REMOVED lines=8> */
[----:B------:R-:W0:Y:S03]  /*0130*/  LDCU UR17, c[0x0][0x3a4] ;  /* 0x00007480ff1177ac */ /* 0x000e260008000800 */
[----:B------:R-:W2:Y:S01]  /*0140*/  LDG.E.CONSTANT R0, desc[UR8][R4.64] ;  /* 0x0000000804007981 */ /* 0x000ea2000c1e9900 */
[----:B------:R-:W3:Y:S01]  /*0150*/  LDCU.64 UR18, c[0x0][0x390] ;  /* 0x00007200ff1277ac */ /* 0x000ee20008000a00 */
[----:B------:R-:W1:Y:S01]  /*0160*/  @!P0 LDC.64 R8, c[0x0][0x388] ;  /* 0x0000e200ff088b82 */ /* 0x000e620000000a00 */
[----:B----4-:R-:W-:Y:S01]  /*0170*/  UIMAD UR4, UR11, UR6, URZ ;  /* 0x000000060b0472a4 */ /* 0x010fe2000f8e02ff */
[----:B------:R-:W-:-:S02]  /*0180*/  @!P0 IMAD R3, R3, 0x60, RZ ;  /* 0x0000006003038824 */ /* 0x000fc400078e02ff */
[----:B------:R-:W-:Y:S01]  /*0190*/  @!P0 IMAD.SHL.U32 R2, R16, 0x2, RZ ;  /* 0x0000000210028824 */ /* 0x000fe200078e00ff */
[----:B------:R-:W-:-:S04]  /*01a0*/  USHF.R.S32.HI UR5, URZ, 0x1f, UR4 ;  /* 0x0000001fff057899 */ /* 0x000fc80008011404 */
[----:B------:R-:W-:-:S04]  /*01b0*/  @!P0 IADD3 R3, P1, P2, R2, UR4, R3 ;  /* 0x0000000402038c10 */ /* 0x000fc8000fa3e003 */
[----:B------:R-:W-:Y:S02]  /*01c0*/  @!P0 IADD3.X R6, PT, PT, RZ, UR5, RZ, P1, P2 ;  /* 0x00000005ff068c10 */ /* 0x000fe40008fe44ff */
[----:B-1----:R-:W-:-:S04]  /*01d0*/  @!P0 LEA R2, P1, R3, R8, 0x1 ;  /* 0x0000000803028211 */ /* 0x002fc800078208ff */
[----:B------:R-:W-:-:S06]  /*01e0*/  @!P0 LEA.HI.X R3, R3, R9, R6, 0x1, P1 ;  /* 0x0000000903038211 */ /* 0x000fcc00008f0c06 */
[----:B------:R1:W4:Y:S01]  /*01f0*/  @!P0 LDG.E.CONSTANT R3, desc[UR8][R2.64] ;  /* 0x0000000802038981 */ /* 0x000322000c1e9900 */
[----:B------:R-:W-:-:S04]  /*0200*/  IABS R9, R10 ;  /* 0x0000000a00097213 */ /* 0x000fc80000000000 */
[----:B------:R-:W0:Y:S01]  /*0210*/  I2F.RP R8, R9 ;  /* 0x0000000900087306 */ /* 0x000e220000209400 */
[----:B------:R-:W-:-:S11]  /*0220*/  UISETP.NE.AND.EX UP0, UPT, UR15, URZ, UPT, UP0 ;  /* 0x000000ff0f00728c */ /* 0x000fd6000bf05300 */
[----:B------:R-:W3:Y:S01]  /*0230*/  @UP0 LDCU.64 UR4, c[0x0][0x3c0] ;  /* 0x00007800ff0407ac */ /* 0x000ee20008000a00 */
[----:B0-----:R-:W0:Y:S02]  /*0240*/  MUFU.RCP R8, R8 ;  /* 0x0000000800087308 */ /* 0x001e240000001000 */
[----:B0-----:R-:W-:-:S06]  /*0250*/  VIADD R6, R8, 0xffffffe ;  /* 0x0ffffffe08067836 */ /* 0x001fcc0000000000 */
[----:B------:R0:W1:Y:S01]  /*0260*/  F2I.FTZ.U32.TRUNC.NTZ R7, R6 ;  /* 0x0000000600077305 */ /* 0x000062000021f000 */
[----:B------:R-:W-:Y:S01]  /*0270*/  PLOP3.LUT P1, PT, PT, PT, UP0, 0x80, 0x8 ;  /* 0x000000000008781c */ /* 0x000fe20003f2f008 */
[----:B---3--:R-:W-:Y:S01]  /*0280*/  @UP0 UIMAD.WIDE.U32 UR4, UR12, 0x4, UR4 ;  /* 0x000000040c0408a5 */ /* 0x008fe2000f8e0004 */
[----:B0-----:R-:W-:Y:S01]  /*0290*/  IMAD.MOV.U32 R6, RZ, RZ, RZ ;  /* 0x000000ffff067224 */ /* 0x001fe200078e00ff */
[----:B-1----:R-:W-:-:S05]  /*02a0*/  IADD3 R2, PT, PT, RZ, -R7, RZ ;  /* 0x80000007ff027210 */ /* 0x002fca0007ffe0ff */
[----:B------:R-:W-:Y:S01]  /*02b0*/  IMAD R11, R2, R9, RZ ;  /* 0x00000009020b7224 */ /* 0x000fe200078e02ff */
[----:B------:R-:W-:-:S03]  /*02c0*/  IABS R2, UR13 ;  /* 0x0000000d00027c13 */ /* 0x000fc60008000000 */
[----:B------:R-:W-:Y:S01]  /*02d0*/  IMAD.HI.U32 R7, R7, R11, R6 ;  /* 0x0000000b07077227 */ /* 0x000fe200078e0006 */
[----:B------:R-:W-:-:S03]  /*02e0*/  MOV R4, UR4 ;  /* 0x0000000400047c02 */ /* 0x000fc60008000f00 */
[----:B------:R-:W-:Y:S02]  /*02f0*/  IMAD.U32 R5, RZ, RZ, UR5 ;  /* 0x00000005ff057e24 */ /* 0x000fe4000f8e00ff */
[----:B------:R-:W-:-:S03]  /*0300*/  IMAD.HI.U32 R7, R7, R2, RZ ;  /* 0x0000000207077227 */ /* 0x000fc600078e00ff */
[----:B------:R0:W5:Y:S02]  /*0310*/  @P1 LDG.E.CONSTANT R18, desc[UR8][R4.64] ;  /* 0x0000000804121981 */ /* 0x000164000c1e9900 */
[----:B0-----:R-:W-:-:S04]  /*0320*/  IMAD.MOV R4, RZ, RZ, -R7 ;  /* 0x000000ffff047224 */ /* 0x001fc800078e0a07 */
[----:B------:R-:W-:-:S05]  /*0330*/  IMAD R2, R9, R4, R2 ;  /* 0x0000000409027224 */ /* 0x000fca00078e0202 */
[----:B------:R-:W-:-:S13]  /*0340*/  ISETP.GT.U32.AND P2, PT, R9, R2, PT ;  /* 0x000000020900720c */ /* 0x000fda0003f44070 */
[----:B------:R-:W-:-:S04]  /*0350*/  @!P2 IADD3 R2, PT, PT, R2, -R9, RZ ;  /* 0x800000090202a210 */ /* 0x000fc80007ffe0ff */
[----:B------:R-:W-:Y:S02]  /*0360*/  ISETP.GE.U32.AND P1, PT, R2, R9, PT ;  /* 0x000000090200720c */ /* 0x000fe40003f26070 */
[C---:B------:R-:W-:Y:S01]  /*0370*/  LOP3.LUT R2, R10.reuse, UR13, RZ, 0x3c, !PT ;  /* 0x0000000d0a027c12 */ /* 0x040fe2000f8e3cff */
        /* <DEDUP_REMOVED lines=12> */
[----:B------:R-:W3:Y:S01]  /*0440*/  S2R R7, SR_CgaCtaId ;  /* 0x0000000000077919 */ /* 0x000ee20000008800 */
[----:B------:R-:W-:Y:S01]  /*0450*/  IABS R2, UR12 ;  /* 0x0000000c00027c13 */ /* 0x000fe20008000000 */
        /* <DEDUP_REMOVED lines=11> */
[----:B---3--:R-:W-:-:S07]  /*0510*/  LEA R2, R7, R2, 0x18 ;  /* 0x0000000207027211 */ /* 0x008fce00078ec0ff */
[----:B------:R-:W-:-:S04]  /*0520*/  @!P2 IADD3 R4, PT, PT, R4, -R9, RZ ;  /* 0x800000090404a210 */ /* 0x000fc80007ffe0ff */
[----:B------:R-:W-:Y:S01]  /*0530*/  ISETP.GE.U32.AND P1, PT, R4, R9, PT ;  /* 0x000000090400720c */ /* 0x000fe20003f26070 */
[----:B------:R-:W-:Y:S01]  /*0540*/  IMAD R19, R17, 0x30, R2 ;  /* 0x0000003011137824 */ /* 0x000fe200078e0202 */
[----:B------:R-:W-:Y:S02]  /*0550*/  SHF.R.U32.HI R2, RZ, 0x2, R16 ;  /* 0x00000002ff027819 */ /* 0x000fe40000011610 */
[----:B--2---:R-:W-:Y:S01]  /*0560*/  R2UR UR10, R0 ;  /* 0x00000000000a72ca */ /* 0x004fe200000e0000 */
[----:B------:R-:W-:-:S12]  /*0570*/  @!P2 VIADD R5, R5, 0x1 ;  /* 0x000000010505a836 */ /* 0x000fd80000000000 */
[----:B------:R-:W-:-:S04]  /*0580*/  UIADD3 UR4, UPT, UPT, UR10, 0x7, URZ ;  /* 0x000000070a047890 */ /* 0x000fc8000fffe0ff */
[----:B------:R-:W-:-:S04]  /*0590*/  USHF.R.S32.HI UR5, URZ, 0x1f, UR4 ;  /* 0x0000001fff057899 */ /* 0x000fc80008011404 */
[----:B------:R-:W-:Y:S01]  /*05a0*/  ULEA.HI UR5, UR5, UR4, URZ, 0x3 ;  /* 0x0000000405057291 */ /* 0x000fe2000f8f18ff */
[----:B------:R-:W-:Y:S01]  /*05b0*/  @!P0 IMAD R4, R2, 0x4, R19 ;  /* 0x0000000402048824 */ /* 0x000fe200078e0213 */
[----:B------:R-:W-:Y:S02]  /*05c0*/  SHF.R.U32.HI R16, RZ, 0x5, R16 ;  /* 0x00000005ff107819 */ /* 0x000fe40000011610 */
[----:B------:R-:W-:Y:S01]  /*05d0*/  USHF.R.S32.HI UR6, URZ, 0x3, UR5 ;  /* 0x00000003ff067899 */ /* 0x000fe20008011405 */
[----:B------:R-:W-:Y:S02]  /*05e0*/  LOP3.LUT R0, R6, UR12, RZ, 0x3c, !PT ;  /* 0x0000000c06007c12 */ /* 0x000fe4000f8e3cff */
[----:B------:R-:W-:Y:S02]  /*05f0*/  @P1 IADD3 R5, PT, PT, R5, 0x1, RZ ;  /* 0x0000000105051810 */ /* 0x000fe40007ffe0ff */
[----:B------:R-:W-:Y:S02]  /*0600*/  ISETP.GE.AND P3, PT, R0, RZ, PT ;  /* 0x000000ff0000720c */ /* 0x000fe40003f66270 */
[----:B------:R-:W-:Y:S01]  /*0610*/  ISETP.GE.AND P1, PT, R16, UR6, PT ;  /* 0x0000000610007c0c */ /* 0x000fe2000bf26270 */
[----:B----4-:R0:W-:Y:S01]  /*0620*/  @!P0 STS [R4], R3 ;  /* 0x0000000304008388 */ /* 0x0101e20000000800 */
[----:B------:R-:W-:Y:S01]  /*0630*/  BAR.SYNC.DEFER_BLOCKING 0x0 ;  /* 0x0000000000007b1d */ /* 0x000fe20000010000 */
[----:B------:R-:W-:Y:S01]  /*0640*/  ISETP.NE.AND P0, PT, R6, RZ, PT ;  /* 0x000000ff0600720c */ /* 0x000fe20003f05270 */
[----:B------:R-:W-:Y:S01]  /*0650*/  IMAD.MOV.U32 R0, RZ, RZ, R5 ;  /* 0x000000ffff007224 */ /* 0x000fe200078e0005 */
[----:B------:R-:W-:-:S03]  /*0660*/  UIMAD UR4, UR11, UR7, URZ ;  /* 0x000000070b0472a4 */ /* 0x000fc6000f8e02ff */
[----:B------:R-:W-:Y:S03]  /*0670*/  BSSY B0, `(.L_x_19203) ;  /* 0x00000b2000007945 */ /* 0x000fe60003800000 */
[----:B------:R-:W-:Y:S01]  /*0680*/  @!P3 IMAD.MOV R0, RZ, RZ, -R0 ;  /* 0x000000ffff00b224 */ /* 0x000fe200078e0a00 */
[----:B------:R-:W-:-:S04]  /*0690*/  MOV R27, 0xff7fffff ;  /* 0xff7fffff001b7802 */ /* 0x000fc80000000f00 */
[----:B------:R-:W-:Y:S01]  /*06a0*/  @!P0 LOP3.LUT R0, RZ, R6, RZ, 0x33, !PT ;  /* 0x00000006ff008212 */ /* 0x000fe200078e33ff */
[----:B0-----:R-:W-:Y:S06]  /*06b0*/  @P1 BRA `(.L_x_19204) ;  /* 0x0000000800b41947 */ /* 0x001fec0003800000 */
[----:B------:R-:W0:Y:S01]  /*06c0*/  S2R R20, SR_TID.X ;  /* 0x0000000000147919 */ /* 0x000e220000002100 */
[----:B------:R-:W1:Y:S01]  /*06d0*/  LDCU.64 UR14, c[0x0][0x3a8] ;  /* 0x00007500ff0e77ac */ /* 0x000e620008000a00 */
[----:B------:R-:W-:Y:S01]  /*06e0*/  IMAD.U32 R3, RZ, RZ, UR4 ;  /* 0x00000004ff037e24 */ /* 0x000fe2000f8e00ff */
[----:B------:R-:W2:Y:S01]  /*06f0*/  S2UR UR7, SR_CgaCtaId ;  /* 0x00000000000779c3 */ /* 0x000ea20000008800 */
[----:B------:R-:W3:Y:S01]  /*0700*/  LDS.128 R12, [R19+0x20] ;  /* 0x00002000130c7984 */ /* 0x000ee20000000c00 */
[----:B------:R-:W-:Y:S01]  /*0710*/  IMAD.MOV.U32 R21, RZ, RZ, RZ ;  /* 0x000000ffff157224 */ /* 0x000fe200078e00ff */
[----:B------:R-:W-:Y:S01]  /*0720*/  SHF.L.U32 R26, R2, 0x3, RZ ;  /* 0x00000003021a7819 */ /* 0x000fe200000006ff */
[----:B------:R-:W-:Y:S01]  /*0730*/  UMOV UR5, 0x400 ;  /* 0x0000040000057882 */ /* 0x000fe20000000000 */
[----:B------:R-:W4:Y:S01]  /*0740*/  LDS.128 R4, [R19] ;  /* 0x0000000013047984 */ /* 0x000f220000000c00 */
[----:B------:R-:W-:Y:S01]  /*0750*/  UIADD3 UR5, UPT, UPT, UR5, 0xe0, URZ ;  /* 0x000000e005057890 */ /* 0x000fe2000fffe0ff */
[----:B------:R-:W-:Y:S01]  /*0760*/  LOP3.LUT R39, R26, 0x38, RZ, 0xc0, !PT ;  /* 0x000000381a277812 */ /* 0x000fe200078ec0ff */
[----:B------:R-:W-:Y:S01]  /*0770*/  IMAD.MOV.U32 R27, RZ, RZ, -0x800001 ;  /* 0xff7fffffff1b7424 */ /* 0x000fe200078e00ff */
[----:B------:R4:W4:Y:S01]  /*0780*/  LDS.128 R8, [R19+0x10] ;  /* 0x0000100013087984 */ /* 0x0009220000000c00 */
[----:B--2---:R-:W-:Y:S01]  /*0790*/  ULEA UR5, UR7, UR5, 0x18 ;  /* 0x0000000507057291 */ /* 0x004fe2000f8ec0ff */
[----:B0-----:R-:W-:-:S04]  /*07a0*/  SHF.R.U32.HI R20, RZ, 0x3, R20 ;  /* 0x00000003ff147819 */ /* 0x001fc80000011614 */
[----:B------:R-:W-:-:S05]  /*07b0*/  LOP3.LUT R20, R20, 0x7c, RZ, 0xc0, !PT ;  /* 0x0000007c14147812 */ /* 0x000fca00078ec0ff */
[----:B------:R-:W-:Y:S01]  /*07c0*/  IMAD.WIDE R20, R3, 0x4, R20 ;  /* 0x0000000403147825 */ /* 0x000fe200078e0214 */
[----:B---3--:R-:W-:-:S03]  /*07d0*/  PRMT R37, R15, 0x7632, R37 ;  /* 0x000076320f257816 */ /* 0x008fc60000000025 */
[----:B------:R-:W-:Y:S01]  /*07e0*/  IMAD.U32 R28, R15, 0x10000, RZ ;  /* 0x000100000f1c7824 */ /* 0x000fe200078e00ff */
[----:B-1----:R-:W-:Y:S01]  /*07f0*/  IADD3 R20, P0, PT, R20, UR14, RZ ;  /* 0x0000000e14147c10 */ /* 0x002fe2000ff1e0ff */
[----:B------:R-:W0:Y:S01]  /*0800*/  LDCU UR14, c[0x0][0x3d0] ;  /* 0x00007a00ff0e77ac */ /* 0x000e220008000800 */
[C---:B------:R-:W-:Y:S01]  /*0810*/  LOP3.LUT R15, R2.reuse, 0x7, RZ, 0xc0, !PT ;  /* 0x00000007020f7812 */ /* 0x040fe200078ec0ff */
[----:B------:R-:W-:Y:S01]  /*0820*/  IMAD.SHL.U32 R2, R2, 0x4, RZ ;  /* 0x0000000402027824 */ /* 0x000fe200078e00ff */
[C---:B----4-:R-:W-:Y:S01]  /*0830*/  PRMT R24, R6.reuse, 0x7632, R24 ;  /* 0x0000763206187816 */ /* 0x050fe20000000018 */
[----:B------:R-:W-:Y:S01]  /*0840*/  IMAD.U32 R19, R6, 0x10000, RZ ;  /* 0x0001000006137824 */ /* 0x000fe200078e00ff */
[----:B------:R-:W-:Y:S02]  /*0850*/  PRMT R3, R4, 0x7632, R3 ;  /* 0x0000763204037816 */ /* 0x000fe40000000003 */
[----:B------:R-:W-:Y:S02]  /*0860*/  LOP3.LUT R41, R2, 0x1c, RZ, 0xc0, !PT ;  /* 0x0000001c02297812 */ /* 0x000fe400078ec0ff */
[----:B------:R-:W-:Y:S01]  /*0870*/  PRMT R6, R7, 0x7632, R6 ;  /* 0x0000763207067816 */ /* 0x000fe20000000006 */
[----:B------:R-:W-:Y:S01]  /*0880*/  IMAD.U32 R30, R3, 0x10000, RZ ;  /* 0x00010000031e7824 */ /* 0x000fe200078e00ff */
[----:B------:R-:W-:-:S02]  /*0890*/  SHF.L.U32 R22, R7, 0x10, RZ ;  /* 0x0000001007167819 */ /* 0x000fc400000006ff */
[----:B------:R-:W-:Y:S01]  /*08a0*/  LEA R15, R16, R15, 0x3 ;  /* 0x0000000f100f7211 */ /* 0x000fe200078e18ff */
[----:B------:R-:W-:Y:S01]  /*08b0*/  IMAD.U32 R34, R6, 0x10000, RZ ;  /* 0x0001000006227824 */ /* 0x000fe200078e00ff */
[C---:B------:R-:W-:Y:S01]  /*08c0*/  PRMT R23, R5.reuse, 0x7632, R23 ;  /* 0x0000763205177816 */ /* 0x040fe20000000017 */
[----:B------:R-:W-:Y:S01]  /*08d0*/  IMAD.U32 R5, R5, 0x10000, RZ ;  /* 0x0001000005057824 */ /* 0x000fe200078e00ff */
[----:B------:R-:W-:Y:S01]  /*08e0*/  PRMT R7, R8, 0x7632, R7 ;  /* 0x0000763208077816 */ /* 0x000fe20000000007 */
[----:B0-----:R-:W-:Y:S01]  /*08f0*/  IMAD R38, R0, UR14, RZ ;  /* 0x0000000e00267c24 */ /* 0x001fe2000f8e02ff */
[----:B------:R-:W-:Y:S01]  /*0900*/  PRMT R29, R10, 0x7632, R29 ;  /* 0x000076320a1d7816 */ /* 0x000fe2000000001d */
[----:B------:R-:W-:Y:S01]  /*0910*/  VIADD R26, R15, -UR10 ;  /* 0x8000000a0f1a7c36 */ /* 0x000fe20008000000 */
[----:B------:R-:W-:Y:S01]  /*0920*/  PRMT R31, R11, 0x7632, R31 ;  /* 0x000076320b1f7816 */ /* 0x000fe2000000001f */
[----:B------:R-:W-:Y:S01]  /*0930*/  IMAD.U32 R8, R8, 0x10000, RZ ;  /* 0x0001000008087824 */ /* 0x000fe200078e00ff */
[----:B------:R-:W-:Y:S01]  /*0940*/  PRMT R33, R13, 0x7632, R33 ;  /* 0x000076320d217816 */ /* 0x000fe20000000021 */
[----:B------:R-:W-:Y:S01]  /*0950*/  IMAD.U32 R11, R11, 0x10000, RZ ;  /* 0x000100000b0b7824 */ /* 0x000fe200078e00ff */
[C---:B------:R-:W-:Y:S01]  /*0960*/  PRMT R35, R14.reuse, 0x7632, R35 ;  /* 0x000076320e237816 */ /* 0x040fe20000000023 */
[----:B------:R-:W-:Y:S01]  /*0970*/  IMAD.U32 R14, R14, 0x10000, RZ ;  /* 0x000100000e0e7824 */ /* 0x000fe200078e00ff */
[----:B------:R-:W-:Y:S01]  /*0980*/  IADD3 R2, P1, PT, R38, R39, RZ ;  /* 0x0000002726027210 */ /* 0x000fe20007f3e0ff */
[----:B------:R-:W-:Y:S01]  /*0990*/  IMAD R39, R16, 0x20, R41 ;  /* 0x0000002010277824 */ /* 0x000fe200078e0229 */
[C---:B------:R-:W-:Y:S01]  /*09a0*/  PRMT R25, R9.reuse, 0x7632, R25 ;  /* 0x0000763209197816 */ /* 0x040fe20000000019 */
[----:B------:R-:W-:Y:S01]  /*09b0*/  IMAD.U32 R9, R9, 0x10000, RZ ;  /* 0x0001000009097824 */ /* 0x000fe200078e00ff */
[C---:B------:R-:W-:Y:S01]  /*09c0*/  PRMT R32, R12.reuse, 0x7632, R32 ;  /* 0x000076320c207816 */ /* 0x040fe20000000020 */
[----:B------:R-:W-:Y:S01]  /*09d0*/  IMAD.U32 R12, R12, 0x10000, RZ ;  /* 0x000100000c0c7824 */ /* 0x000fe200078e00ff */
[----:B------:R-:W-:Y:S01]  /*09e0*/  IADD3.X R21, PT, PT, R21, UR15, RZ, P0, !PT ;  /* 0x0000000f15157c10 */ /* 0x000fe200087fe4ff */
[----:B------:R-:W-:Y:S01]  /*09f0*/  IMAD.U32 R23, R23, 0x10000, RZ ;  /* 0x0001000017177824 */ /* 0x000fe200078e00ff */
[----:B------:R-:W-:Y:S01]  /*0a00*/  SHF.L.U32 R4, R4, 0x10, RZ ;  /* 0x0000001004047819 */ /* 0x000fe200000006ff */
[----:B------:R-:W-:Y:S01]  /*0a10*/  IMAD.U32 R36, R7, 0x10000, RZ ;  /* 0x0001000007247824 */ /* 0x000fe200078e00ff */
[----:B------:R-:W-:Y:S01]  /*0a20*/  SHF.L.U32 R10, R10, 0x10, RZ ;  /* 0x000000100a0a7819 */ /* 0x000fe200000006ff */
[----:B------:R-:W-:Y:S01]  /*0a30*/  IMAD.U32 R29, R29, 0x10000, RZ ;  /* 0x000100001d1d7824 */ /* 0x000fe200078e00ff */
[----:B------:R-:W-:Y:S01]  /*0a40*/  SHF.L.U32 R13, R13, 0x10, RZ ;  /* 0x000000100d0d7819 */ /* 0x000fe200000006ff */
[----:B------:R-:W-:Y:S01]  /*0a50*/  IMAD.U32 R31, R31, 0x10000, RZ ;  /* 0x000100001f1f7824 */ /* 0x000fe200078e00ff */
[----:B-----5:R-:W-:Y:S01]  /*0a60*/  FSETP.NEU.FTZ.AND P0, PT, R18, RZ, PT ;  /* 0x000000ff1200720b */ /* 0x020fe20003f1d000 */
[----:B------:R-:W-:Y:S01]  /*0a70*/  IMAD.U32 R33, R33, 0x10000, RZ ;  /* 0x0001000021217824 */ /* 0x000fe200078e00ff */
[----:B------:R-:W-:Y:S01]  /*0a80*/  IADD3 R15, PT, PT, R15, 0x1, RZ ;  /* 0x000000010f0f7810 */ /* 0x000fe20007ffe0ff */
[----:B------:R-:W-:Y:S01]  /*0a90*/  IMAD.U32 R35, R35, 0x10000, RZ ;  /* 0x0001000023237824 */ /* 0x000fe200078e00ff */
[----:B------:R-:W-:Y:S01]  /*0aa0*/  SHF.L.U32 R24, R24, 0x10, RZ ;  /* 0x0000001018187819 */ /* 0x000fe200000006ff */
[----:B------:R-:W-:Y:S01]  /*0ab0*/  VIADD R39, R39, UR5 ;  /* 0x0000000527277c36 */ /* 0x000fe20008000000 */
[----:B------:R-:W-:-:S02]  /*0ac0*/  SHF.L.U32 R25, R25, 0x10, RZ ;  /* 0x0000001019197819 */ /* 0x000fc400000006ff */
[----:B------:R-:W-:Y:S02]  /*0ad0*/  SHF.L.U32 R32, R32, 0x10, RZ ;  /* 0x0000001020207819 */ /* 0x000fe400000006ff */
[----:B------:R-:W-:Y:S02]  /*0ae0*/  SHF.L.U32 R37, R37, 0x10, RZ ;  /* 0x0000001025257819 */ /* 0x000fe400000006ff */
[----:B------:R-:W-:-:S07]  /*0af0*/  LEA.HI.X.SX32 R3, R38, RZ, 0x1, P1 ;  /* 0x000000ff26037211 */ /* 0x000fce00008f0eff */
.L_x_19206:
[----:B------:R-:W2:Y:S02]  /*0b00*/  LDG.E.CONSTANT R7, desc[UR8][R20.64] ;  /* 0x0000000814077981 */ /* 0x000ea4000c1e9900 */
[----:B--2---:R-:W-:-:S03]  /*0b10*/  IMAD.WIDE R6, R7, UR16, R2 ;  /* 0x0000001007067c25 */ /* 0x004fc6000f8e0202 */
[----:B------:R-:W-:-:S05]  /*0b20*/  LEA R38, P1, R17, R6, 0x1 ;  /* 0x0000000611267211 */ /* 0x000fca00078208ff */
[----:B------:R-:W-:Y:S01]  /*0b30*/  IMAD.X R7, RZ, RZ, R7, P1 ;  /* 0x000000ffff077224 */ /* 0x000fe200008e0607 */
[----:B------:R-:W-:-:S04]  /*0b40*/  LEA R6, P1, R38, UR18, 0x1 ;  /* 0x0000001226067c11 */ /* 0x000fc8000f8208ff */
[----:B------:R-:W-:-:S05]  /*0b50*/  LEA.HI.X R7, R38, UR19, R7, 0x1, P1 ;  /* 0x0000001326077c11 */ /* 0x000fca00088f0c07 */
[----:B0-----:R-:W2:Y:S04]  /*0b60*/  LDG.E.CONSTANT R40, desc[UR8][R6.64+0x80] ;  /* 0x0000800806287981 */ /* 0x001ea8000c1e9900 */
[----:B------:R-:W3:Y:S01]  /*0b70*/  LDG.E.CONSTANT R38, desc[UR8][R6.64] ;  /* 0x0000000806267981 */ /* 0x000ee2000c1e9900 */
[C---:B--2---:R-:W-:Y:S02]  /*0b80*/  SHF.L.U32 R42, R40.reuse, 0x10, RZ ;  /* 0x00000010282a7819 */ /* 0x044fe400000006ff */
[----:B------:R-:W-:Y:S01]  /*0b90*/  PRMT R40, R40, 0x7632, R40 ;  /* 0x0000763228287816 */ /* 0x000fe20000000028 */
[C---:B---3--:R-:W-:Y:S02]  /*0ba0*/  IMAD.U32 R41, R38.reuse, 0x10000, RZ ;  /* 0x0001000026297824 */ /* 0x048fe400078e00ff */
[----:B------:R-:W-:Y:S01]  /*0bb0*/  FMUL.FTZ R43, R5, R42 ;  /* 0x0000002a052b7220 */ /* 0x000fe20000410000 */
[----:B------:R-:W-:Y:S01]  /*0bc0*/  PRMT R38, R38, 0x7632, R38 ;  /* 0x0000763226267816 */ /* 0x000fe20000000026 */
[----:B------:R-:W2:Y:S01]  /*0bd0*/  LDG.E.CONSTANT R42, desc[UR8][R6.64+0x100] ;  /* 0x00010008062a7981 */ /* 0x000ea2000c1e9900 */
[----:B------:R-:W-:-:S02]  /*0be0*/  IMAD.U32 R40, R40, 0x10000, RZ ;  /* 0x0001000028287824 */ /* 0x000fc400078e00ff */
[----:B------:R-:W-:Y:S01]  /*0bf0*/  FFMA.FTZ R44, R4, R41, R43 ;  /* 0x00000029042c7223 */ /* 0x000fe2000001002b */
[----:B------:R-:W-:Y:S01]  /*0c00*/  SHF.L.U32 R45, R38, 0x10, RZ ;  /* 0x00000010262d7819 */ /* 0x000fe200000006ff */
[----:B------:R-:W-:Y:S01]  /*0c10*/  FMUL.FTZ R41, R23, R40 ;  /* 0x0000002817297220 */ /* 0x000fe20000410000 */
[----:B------:R-:W3:Y:S03]  /*0c20*/  LDG.E.CONSTANT R38, desc[UR8][R6.64+0x280] ;  /* 0x0002800806267981 */ /* 0x000ee6000c1e9900 */
[----:B------:R-:W-:Y:S01]  /*0c30*/  FFMA.FTZ R45, R30, R45, R41 ;  /* 0x0000002d1e2d7223 */ /* 0x000fe20000010029 */
[----:B------:R-:W4:Y:S04]  /*0c40*/  LDG.E.CONSTANT R40, desc[UR8][R6.64+0x200] ;  /* 0x0002000806287981 */ /* 0x000f28000c1e9900 */
[----:B------:R-:W5:Y:S01]  /*0c50*/  LDG.E.CONSTANT R41, desc[UR8][R6.64+0x180] ;  /* 0x0001800806297981 */ /* 0x000f62000c1e9900 */
[C---:B--2---:R-:W-:Y:S01]  /*0c60*/  IMAD.U32 R43, R42.reuse, 0x10000, RZ ;  /* 0x000100002a2b7824 */ /* 0x044fe200078e00ff */
[----:B------:R-:W-:-:S05]  /*0c70*/  PRMT R42, R42, 0x7632, R42 ;  /* 0x000076322a2a7816 */ /* 0x000fca000000002a */
[----:B------:R-:W-:Y:S02]  /*0c80*/  IMAD.U32 R42, R42, 0x10000, RZ ;  /* 0x000100002a2a7824 */ /* 0x000fe400078e00ff */
[----:B------:R-:W-:Y:S02]  /*0c90*/  FFMA.FTZ R43, R19, R43, R44 ;  /* 0x0000002b132b7223 */ /* 0x000fe4000001002c */
[----:B------:R-:W-:Y:S01]  /*0ca0*/  FFMA.FTZ R45, R24, R42, R45 ;  /* 0x0000002a182d7223 */ /* 0x000fe2000001002d */
[C---:B-----5:R-:W-:Y:S02]  /*0cb0*/  SHF.L.U32 R42, R41.reuse, 0x10, RZ ;  /* 0x00000010292a7819 */ /* 0x060fe400000006ff */
[----:B------:R-:W-:-:S03]  /*0cc0*/  PRMT R41, R41, 0x7632, R41 ;  /* 0x0000763229297816 */ /* 0x000fc60000000029 */
[----:B------:R-:W-:Y:S01]  /*0cd0*/  FFMA.FTZ R43, R22, R42, R43 ;  /* 0x0000002a162b7223 */ /* 0x000fe2000001002b */
[C---:B----4-:R-:W-:Y:S01]  /*0ce0*/  IMAD.U32 R42, R40.reuse, 0x10000, RZ ;  /* 0x00010000282a7824 */ /* 0x050fe200078e00ff */
[----:B------:R-:W-:Y:S01]  /*0cf0*/  PRMT R40, R40, 0x7632, R40 ;  /* 0x0000763228287816 */ /* 0x000fe20000000028 */
[----:B------:R-:W-:-:S03]  /*0d00*/  IMAD.U32 R41, R41, 0x10000, RZ ;  /* 0x0001000029297824 */ /* 0x000fc600078e00ff */
[----:B------:R-:W-:Y:S01]  /*0d10*/  SHF.L.U32 R40, R40, 0x10, RZ ;  /* 0x0000001028287819 */ /* 0x000fe200000006ff */
[----:B------:R-:W-:-:S04]  /*0d20*/  FFMA.FTZ R45, R34, R41, R45 ;  /* 0x00000029222d7223 */ /* 0x000fc8000001002d */
[----:B------:R-:W-:Y:S02]  /*0d30*/  FFMA.FTZ R44, R36, R40, R45 ;  /* 0x00000028242c7223 */ /* 0x000fe4000001002d */
[----:B------:R-:W2:Y:S01]  /*0d40*/  LDG.E.CONSTANT R40, desc[UR8][R6.64+0x300] ;  /* 0x0003000806287981 */ /* 0x000ea2000c1e9900 */
[----:B------:R-:W-:Y:S01]  /*0d50*/  FFMA.FTZ R42, R8, R42, R43 ;  /* 0x0000002a082a7223 */ /* 0x000fe2000001002b */
[C---:B---3--:R-:W-:Y:S02]  /*0d60*/  IMAD.U32 R41, R38.reuse, 0x10000, RZ ;  /* 0x0001000026297824 */ /* 0x048fe400078e00ff */
[----:B------:R-:W3:Y:S02]  /*0d70*/  LDG.E.CONSTANT R43, desc[UR8][R6.64+0x380] ;  /* 0x00038008062b7981 */ /* 0x000ee4000c1e9900 */
[----:B------:R-:W-:Y:S02]  /*0d80*/  FFMA.FTZ R41, R9, R41, R42 ;  /* 0x0000002909297223 */ /* 0x000fe4000001002a */
[----:B------:R-:W4:Y:S01]  /*0d90*/  LDG.E.CONSTANT R42, desc[UR8][R6.64+0x400] ;  /* 0x00040008062a7981 */ /* 0x000f22000c1e9900 */
[----:B------:R-:W-:-:S05]  /*0da0*/  PRMT R38, R38, 0x7632, R38 ;  /* 0x0000763226267816 */ /* 0x000fca0000000026 */
[----:B------:R-:W-:-:S04]  /*0db0*/  IMAD.U32 R38, R38, 0x10000, RZ ;  /* 0x0001000026267824 */ /* 0x000fc800078e00ff */
[----:B------:R-:W-:Y:S02]  /*0dc0*/  FFMA.FTZ R45, R25, R38, R44 ;  /* 0x00000026192d7223 */ /* 0x000fe4000001002c */
[----:B------:R-:W5:Y:S01]  /*0dd0*/  LDG.E.CONSTANT R38, desc[UR8][R6.64+0x480] ;  /* 0x0004800806267981 */ /* 0x000f62000c1e9900 */
[C---:B--2---:R-:W-:Y:S02]  /*0de0*/  SHF.L.U32 R44, R40.reuse, 0x10, RZ ;  /* 0x00000010282c7819 */ /* 0x044fe400000006ff */
[----:B------:R-:W-:-:S03]  /*0df0*/  PRMT R40, R40, 0x7632, R40 ;  /* 0x0000763228287816 */ /* 0x000fc60000000028 */
[----:B------:R-:W-:Y:S01]  /*0e00*/  FFMA.FTZ R44, R10, R44, R41 ;  /* 0x0000002c0a2c7223 */ /* 0x000fe20000010029 */
[C---:B---3--:R-:W-:Y:S01]  /*0e10*/  IMAD.U32 R41, R43.reuse, 0x10000, RZ ;  /* 0x000100002b297824 */ /* 0x048fe200078e00ff */
[----:B------:R-:W-:Y:S01]  /*0e20*/  PRMT R43, R43, 0x7632, R43 ;  /* 0x000076322b2b7816 */ /* 0x000fe2000000002b */
[----:B------:R-:W-:Y:S02]  /*0e30*/  IMAD.U32 R40, R40, 0x10000, RZ ;  /* 0x0001000028287824 */ /* 0x000fe400078e00ff */
[----:B------:R-:W-:Y:S01]  /*0e40*/  FFMA.FTZ R41, R11, R41, R44 ;  /* 0x000000290b297223 */ /* 0x000fe2000001002c */
[----:B------:R-:W-:Y:S01]  /*0e50*/  SHF.L.U32 R43, R43, 0x10, RZ ;  /* 0x000000102b2b7819 */ /* 0x000fe200000006ff */
[C---:B----4-:R-:W-:Y:S02]  /*0e60*/  IMAD.U32 R44, R42.reuse, 0x10000, RZ ;  /* 0x000100002a2c7824 */ /* 0x050fe400078e00ff */
[----:B------:R-:W-:Y:S01]  /*0e70*/  FFMA.FTZ R40, R29, R40, R45 ;  /* 0x000000281d287223 */ /* 0x000fe2000001002d */
[----:B------:R-:W-:-:S03]  /*0e80*/  PRMT R42, R42, 0x7632, R42 ;  /* 0x000076322a2a7816 */ /* 0x000fc6000000002a */
[----:B------:R-:W-:Y:S02]  /*0e90*/  FFMA.FTZ R43, R31, R43, R40 ;  /* 0x0000002b1f2b7223 */ /* 0x000fe40000010028 */
[----:B------:R-:W-:Y:S02]  /*0ea0*/  IMAD.U32 R40, R42, 0x10000, RZ ;  /* 0x000100002a287824 */ /* 0x000fe400078e00ff */
[----:B------:R-:W2:Y:S02]  /*0eb0*/  LDG.E.CONSTANT R42, desc[UR8][R6.64+0x500] ;  /* 0x00050008062a7981 */ /* 0x000ea4000c1e9900 */
[----:B------:R-:W-:Y:S02]  /*0ec0*/  FFMA.FTZ R40, R32, R40, R43 ;  /* 0x0000002820287223 */ /* 0x000fe4000001002b */
[----:B------:R-:W3:Y:S01]  /*0ed0*/  LDG.E.CONSTANT R43, desc[UR8][R6.64+0x580] ;  /* 0x00058008062b7981 */ /* 0x000ee2000c1e9900 */
[----:B------:R-:W-:Y:S01]  /*0ee0*/  FFMA.FTZ R44, R12, R44, R41 ;  /* 0x0000002c0c2c7223 */ /* 0x000fe20000010029 */
[----:B-----5:R-:W-:-:S02]  /*0ef0*/  SHF.L.U32 R41, R38, 0x10, RZ ;  /* 0x0000001026297819 */ /* 0x020fc400000006ff */
[----:B------:R-:W-:-:S05]  /*0f00*/  PRMT R38, R38, 0x7632, R38 ;  /* 0x0000763226267816 */ /* 0x000fca0000000026 */
[----:B------:R-:W-:-:S04]  /*0f10*/  IMAD.U32 R38, R38, 0x10000, RZ ;  /* 0x0001000026267824 */ /* 0x000fc800078e00ff */
[----:B------:R-:W-:Y:S01]  /*0f20*/  FFMA.FTZ R38, R33, R38, R40 ;  /* 0x0000002621267223 */ /* 0x000fe20000010028 */
[----:B------:R-:W-:Y:S01]  /*0f30*/  FFMA.FTZ R41, R13, R41, R44 ;  /* 0x000000290d297223 */ /* 0x000fe2000001002c */
[----:B------:R-:W-:Y:S01]  /*0f40*/  UMOV UR5, 0xffffffff ;  /* 0xffffffff00057882 */ /* 0x000fe20000000000 */
[----:B--2---:R-:W-:-:S04]  /*0f50*/  PRMT R40, R42, 0x7632, R40 ;  /* 0x000076322a287816 */ /* 0x004fc80000000028 */
[----:B------:R-:W-:Y:S01]  /*0f60*/  SHF.L.U32 R40, R40, 0x10, RZ ;  /* 0x0000001028287819 */ /* 0x000fe200000006ff */
[----:B------:R-:W-:-:S04]  /*0f70*/  IMAD.U32 R42, R42, 0x10000, RZ ;  /* 0x000100002a2a7824 */ /* 0x000fc800078e00ff */
[----:B------:R-:W-:Y:S01]  /*0f80*/  FFMA.FTZ R38, R35, R40, R38 ;  /* 0x0000002823267223 */ /* 0x000fe20000010026 */
[C---:B---3--:R-:W-:Y:S01]  /*0f90*/  PRMT R40, R43.reuse, 0x7632, R40 ;  /* 0x000076322b287816 */ /* 0x048fe20000000028 */
[----:B------:R-:W-:Y:S01]  /*0fa0*/  FFMA.FTZ R41, R14, R42, R41 ;  /* 0x0000002a0e297223 */ /* 0x000fe20000010029 */
[----:B------:R-:W-:-:S03]  /*0fb0*/  IMAD.U32 R43, R43, 0x10000, RZ ;  /* 0x000100002b2b7824 */ /* 0x000fc600078e00ff */
[----:B------:R-:W-:Y:S02]  /*0fc0*/  IMAD.U32 R40, R40, 0x10000, RZ ;  /* 0x0001000028287824 */ /* 0x000fe400078e00ff */
[----:B------:R-:W-:Y:S02]  /*0fd0*/  FFMA.FTZ R41, R28, R43, R41 ;  /* 0x0000002b1c297223 */ /* 0x000fe40000010029 */
[----:B------:R-:W-:-:S04]  /*0fe0*/  FFMA.FTZ R38, R37, R40, R38 ;  /* 0x0000002825267223 */ /* 0x000fc80000010026 */
[----:B------:R-:W-:Y:S01]  /*0ff0*/  FADD.FTZ R40, R41, R38 ;  /* 0x0000002629287221 */ /* 0x000fe20000010000 */
[----:B------:R-:W-:Y:S06]  /*1000*/  BRA.DIV UR5, `(.L_x_19205) ;  /* 0x0000002e05ac7947 */ /* 0x000fec000b800000 */
[----:B------:R-:W0:Y:S02]  /*1010*/  SHFL.BFLY PT, R41, R40, 0x2, 0x1f ;  /* 0x0c401f0028297f89 */ /* 0x000e2400000e0000 */
[----:B0-----:R-:W-:-:S05]  /*1020*/  FADD.FTZ R40, R40, R41 ;  /* 0x0000002928287221 */ /* 0x001fca0000010000 */
[----:B------:R0:W1:Y:S02]  /*1030*/  SHFL.BFLY PT, R41, R40, 0x1, 0x1f ;  /* 0x0c201f0028297f89 */ /* 0x00006400000e0000 */
.L_x_19240:
        /* <DEDUP_REMOVED lines=11> */
[C---:B------:R-:W-:Y:S02]  /*10f0*/  @!P2 ISETP.GE.AND P1, PT, R7.reuse, UR10, PT ;  /* 0x0000000a0700ac0c */ /* 0x040fe4000bf26270 */
[----:B------:R-:W-:Y:S02]  /*1100*/  ISETP.GE.OR P3, PT, R7, UR10, P2 ;  /* 0x0000000a07007c0c */ /* 0x000fe40009766670 */
[----:B------:R-:W-:-:S02]  /*1110*/  @!P2 FSEL R6, R38, RZ, !P1 ;  /* 0x000000ff2606a208 */ /* 0x000fc40004800000 */
[----:B------:R-:W-:-:S03]  /*1120*/  ISETP.GE.AND P1, PT, R16, UR6, PT ;  /* 0x0000000610007c0c */ /* 0x000fc6000bf26270 */
[----:B------:R1:W-:Y:S01]  /*1130*/  @!P2 STS [R39], R6 ;  /* 0x000000062700a388 */ /* 0x0003e20000000800 */
[----:B------:R-:W-:-:S05]  /*1140*/  IADD3 R20, P2, PT, R20, 0x10, RZ ;  /* 0x0000001014147810 */ /* 0x000fca0007f5e0ff */
[----:B------:R-:W-:Y:S01]  /*1150*/  @!P3 FMNMX.FTZ R27, R27, R38, !PT ;  /* 0x000000261b1bb209 */ /* 0x000fe20007810000 */
[----:B------:R-:W-:Y:S01]  /*1160*/  IMAD.X R21, RZ, RZ, R21, P2 ;  /* 0x000000ffff157224 */ /* 0x000fe200010e0615 */
[----:B-1----:R-:W-:Y:S02]  /*1170*/  IADD3 R39, PT, PT, R39, 0x80, RZ ;  /* 0x0000008027277810 */ /* 0x002fe40007ffe0ff */
[----:B------:R-:W-:Y:S05]  /*1180*/  @!P1 BRA `(.L_x_19206) ;  /* 0xfffffff8005c9947 */ /* 0x000fea000383ffff */
.L_x_19204:
[----:B------:R-:W-:Y:S05]  /*1190*/  BSYNC B0 ;  /* 0x0000000000007941 */ /* 0x000fea0003800000 */
.L_x_19203:
[----:B------:R-:W1:Y:S01]  /*11a0*/  S2R R14, SR_TID.X ;  /* 0x00000000000e7919 */ /* 0x000e620000002100 */
[----:B------:R-:W-:Y:S01]  /*11b0*/  UIADD3 UR5, UPT, UPT, UR10, 0x7, URZ ;  /* 0x000000070a057890 */ /* 0x000fe2000fffe0ff */
[----:B------:R-:W-:Y:S01]  /*11c0*/  MOV R3, 0x400 ;  /* 0x0000040000037802 */ /* 0x000fe20000000f00 */
[----:B------:R-:W2:Y:S02]  /*11d0*/  S2R R2, SR_CgaCtaId ;  /* 0x0000000000027919 */ /* 0x000ea40000008800 */
[----:B------:R-:W-:-:S06]  /*11e0*/  USHF.R.S32.HI UR7, URZ, 0x1f, UR5 ;  /* 0x0000001fff077899 */ /* 0x000fcc0008011405 */
[----:B------:R-:W-:-:S05]  /*11f0*/  IMAD.U32 R8, RZ, RZ, UR7 ;  /* 0x00000007ff087e24 */ /* 0x000fca000f8e00ff */
[----:B------:R-:W-:Y:S01]  /*1200*/  LEA.HI R8, R8, UR5, RZ, 0x3 ;  /* 0x0000000508087c11 */ /* 0x000fe2000f8f18ff */
[----:B------:R-:W-:Y:S01]  /*1210*/  UMOV UR5, 0xffffffff ;  /* 0xffffffff00057882 */ /* 0x000fe20000000000 */
[----:B-1----:R-:W-:Y:S02]  /*1220*/  SHF.R.U32.HI R13, RZ, 0x5, R14 ;  /* 0x00000005ff0d7819 */ /* 0x002fe4000001160e */
[----:B------:R-:W-:Y:S01]  /*1230*/  LOP3.LUT R12, R14, 0x1f, RZ, 0xc0, !PT ;  /* 0x0000001f0e0c7812 */ /* 0x000fe200078ec0ff */
[----:B--2---:R-:W-:Y:S06]  /*1240*/  BRA.DIV UR5, `(.L_x_19207) ;  /* 0x0000002e055c7947 */ /* 0x004fec000b800000 */
[----:B------:R-:W0:Y:S02]  /*1250*/  SHFL.BFLY PT, R41, R27, 0x10, 0x1f ;  /* 0x0e001f001b297f89 */ /* 0x000e2400000e0000 */
[----:B0-----:R-:W-:-:S05]  /*1260*/  FMNMX.FTZ R40, R41, R27, !PT ;  /* 0x0000001b29287209 */ /* 0x001fca0007810000 */
[----:B------:R-:W0:Y:S02]  /*1270*/  SHFL.BFLY PT, R41, R40, 0x8, 0x1f ;  /* 0x0d001f0028297f89 */ /* 0x000e2400000e0000 */
[----:B0-----:R-:W-:-:S05]  /*1280*/  FMNMX.FTZ R4, R40, R41, !PT ;  /* 0x0000002928047209 */ /* 0x001fca0007810000 */
[----:B------:R0:W1:Y:S02]  /*1290*/  SHFL.BFLY PT, R41, R4, 0x4, 0x1f ;  /* 0x0c801f0004297f89 */ /* 0x00006400000e0000 */
.L_x_19245:
[----:B------:R-:W-:Y:S01]  /*12a0*/  VIADD R5, R3, 0xc0 ;  /* 0x000000c003057836 */ /* 0x000fe20000000000 */
[----:B------:R-:W-:Y:S01]  /*12b0*/  ISETP.NE.AND P3, PT, R12, RZ, PT ;  /* 0x000000ff0c00720c */ /* 0x000fe20003f65270 */
[----:B------:R-:W-:Y:S05]  /*12c0*/  WARPSYNC.ALL ;  /* 0x0000000000007948 */ /* 0x000fea0003800000 */
[----:B------:R-:W-:Y:S02]  /*12d0*/  LEA R5, R2, R5, 0x18 ;  /* 0x0000000502057211 */ /* 0x000fe400078ec0ff */
[----:B-1----:R-:W-:Y:S02]  /*12e0*/  FMNMX.FTZ R41, R4, R41, !PT ;  /* 0x0000002904297209 */ /* 0x002fe40007810000 */
[----:B0-----:R-:W-:-:S05]  /*12f0*/  LEA R4, R13, R5, 0x2 ;  /* 0x000000050d047211 */ /* 0x001fca00078e10ff */
        /* <DEDUP_REMOVED lines=34> */
.L_x_19212:
        /* <DEDUP_REMOVED lines=11> */
.L_x_19211:
[----:B------:R-:W-:Y:S05]  /*15d0*/  BSYNC.RECONVERGENT B1 ;  /* 0x0000000000017941 */ /* 0x000fea0003800200 */
.L_x_19210:
        /* <DEDUP_REMOVED lines=12> */
.L_x_19215:
[----:B------:R-:W0:Y:S01]  /*16a0*/  LDS R19, [R9+-0x200] ;  /* 0xfffe000009137984 */ /* 0x000e220000000800 */
[----:B------:R-:W-:-:S03]  /*16b0*/  IADD3 R10, PT, PT, R10, 0x800, RZ ;  /* 0x000008000a0a7810 */ /* 0x000fc60007ffe0ff */
[----:B------:R-:W1:Y:S01]  /*16c0*/  LDS R21, [R9] ;  /* 0x0000000009157984 */ /* 0x000e620000000800 */
[----:B------:R-:W-:-:S03]  /*16d0*/  ISETP.GE.AND P4, PT, R10, R11, PT ;  /* 0x0000000b0a00720c */ /* 0x000fc60003f86270 */
[----:B------:R-:W2:Y:S04]  /*16e0*/  LDS R23, [R9+0x200] ;  /* 0x0002000009177984 */ /* 0x000ea80000000800 */
[----:B------:R-:W3:Y:S04]  /*16f0*/  LDS R15, [R9+-0x400] ;  /* 0xfffc0000090f7984 */ /* 0x000ee80000000800 */
[----:B------:R-:W4:Y:S04]  /*1700*/  LDS R25, [R9+0x400] ;  /* 0x0004000009197984 */ /* 0x000f280000000800 */
[----:B------:R-:W4:Y:S04]  /*1710*/  LDS R27, [R9+0x600] ;  /* 0x00060000091b7984 */ /* 0x000f280000000800 */
[----:B------:R-:W4:Y:S04]  /*1720*/  LDS R29, [R9+0x800] ;  /* 0x00080000091d7984 */ /* 0x000f280000000800 */
[----:B------:R-:W4:Y:S01]  /*1730*/  LDS R17, [R9+0xa00] ;  /* 0x000a000009117984 */ /* 0x000f220000000800 */
[----:B0-----:R-:W-:-:S04]  /*1740*/  FADD.FTZ R19, -R6, R19 ;  /* 0x0000001306137221 */ /* 0x001fc80000010100 */
[----:B------:R-:W-:Y:S01]  /*1750*/  FMUL.FTZ R16, R19, 1.4426950216293334961 ;  /* 0x3fb8aa3b13107820 */ /* 0x000fe20000410000 */
[C---:B-1---5:R-:W-:Y:S01]  /*1760*/  FADD.FTZ R18, -R6.reuse, R21 ;  /* 0x0000001506127221 */ /* 0x062fe20000010100 */
[----:B------:R-:W0:Y:S01]  /*1770*/  LDS R19, [R9+0xc00] ;  /* 0x000c000009137984 */ /* 0x000e220000000800 */
[----:B--2---:R-:W-:Y:S02]  /*1780*/  FADD.FTZ R23, -R6, R23 ;  /* 0x0000001706177221 */ /* 0x004fe40000010100 */
[----:B------:R-:W-:Y:S01]  /*1790*/  FMUL.FTZ R18, R18, 1.4426950216293334961 ;  /* 0x3fb8aa3b12127820 */ /* 0x000fe20000410000 */
[----:B------:R-:W1:Y:S01]  /*17a0*/  LDS R21, [R9+0xe00] ;  /* 0x000e000009157984 */ /* 0x000e620000000800 */
[----:B------:R-:W2:Y:S01]  /*17b0*/  MUFU.EX2 R16, R16 ;  /* 0x0000001000107308 */ /* 0x000ea20000000800 */
[C---:B---3--:R-:W-:Y:S01]  /*17c0*/  FADD.FTZ R15, -R6.reuse, R15 ;  /* 0x0000000f060f7221 */ /* 0x048fe20000010100 */
[----:B------:R-:W-:Y:S02]  /*17d0*/  FMUL.FTZ R20, R23, 1.4426950216293334961 ;  /* 0x3fb8aa3b17147820 */ /* 0x000fe40000410000 */
[----:B------:R-:W3:Y:S01]  /*17e0*/  LDS R23, [R9+0x1000] ;  /* 0x0010000009177984 */ /* 0x000ee20000000800 */
[----:B------:R-:W-:Y:S01]  /*17f0*/  FMUL.FTZ R15, R15, 1.4426950216293334961 ;  /* 0x3fb8aa3b0f0f7820 */ /* 0x000fe20000410000 */
[----:B----4-:R-:W-:-:S02]  /*1800*/  FADD.FTZ R22, -R6, R25 ;  /* 0x0000001906167221 */ /* 0x010fc40000010100 */
[----:B------:R-:W4:Y:S01]  /*1810*/  LDS R25, [R9+0x1200] ;  /* 0x0012000009197984 */ /* 0x000f220000000800 */
[----:B------:R-:W-:Y:S01]  /*1820*/  FADD.FTZ R24, -R6, R27 ;  /* 0x0000001b06187221 */ /* 0x000fe20000010100 */
[----:B------:R-:W2:Y:S01]  /*1830*/  MUFU.EX2 R18, R18 ;  /* 0x0000001200127308 */ /* 0x000ea20000000800 */
[----:B------:R-:W-:Y:S01]  /*1840*/  FMUL.FTZ R22, R22, 1.4426950216293334961 ;  /* 0x3fb8aa3b16167820 */ /* 0x000fe20000410000 */
[----:B------:R-:W4:Y:S01]  /*1850*/  LDS R27, [R9+0x1400] ;  /* 0x00140000091b7984 */ /* 0x000f220000000800 */
[----:B------:R-:W-:Y:S01]  /*1860*/  FADD.FTZ R26, -R6, R29 ;  /* 0x0000001d061a7221 */ /* 0x000fe20000010100 */
[----:B------:R-:W-:Y:S02]  /*1870*/  FMUL.FTZ R24, R24, 1.4426950216293334961 ;  /* 0x3fb8aa3b18187820 */ /* 0x000fe40000410000 */
[----:B------:R-:W4:Y:S01]  /*1880*/  LDS R29, [R9+0x1600] ;  /* 0x00160000091d7984 */ /* 0x000f220000000800 */
[----:B------:R-:W-:Y:S01]  /*1890*/  FADD.FTZ R28, -R6, R17 ;  /* 0x00000011061c7221 */ /* 0x000fe20000010100 */
[----:B------:R-:W0:Y:S01]  /*18a0*/  MUFU.EX2 R15, R15 ;  /* 0x0000000f000f7308 */ /* 0x000e220000000800 */
[----:B------:R-:W-:Y:S01]  /*18b0*/  FMUL.FTZ R26, R26, 1.4426950216293334961 ;  /* 0x3fb8aa3b1a1a7820 */ /* 0x000fe20000410000 */
[----:B------:R-:W4:Y:S01]  /*18c0*/  LDS R17, [R9+0x1800] ;  /* 0x0018000009117984 */ /* 0x000f220000000800 */
[----:B------:R-:W-:-:S03]  /*18d0*/  FMUL.FTZ R28, R28, 1.4426950216293334961 ;  /* 0x3fb8aa3b1c1c7820 */ /* 0x000fc60000410000 */
[----:B--2---:R-:W-:Y:S02]  /*18e0*/  STS [R9+-0x200], R16 ;  /* 0xfffe001009007388 */ /* 0x004fe40000000800 */
[----:B------:R-:W2:Y:S02]  /*18f0*/  MUFU.EX2 R20, R20 ;  /* 0x0000001400147308 */ /* 0x000ea40000000800 */
[----:B------:R-:W-:Y:S06]  /*1900*/  STS [R9], R18 ;  /* 0x0000001209007388 */ /* 0x000fec0000000800 */
[----:B------:R-:W4:Y:S01]  /*1910*/  MUFU.EX2 R22, R22 ;  /* 0x0000001600167308 */ /* 0x000f220000000800 */
[C---:B0-----:R-:W-:Y:S01]  /*1920*/  FADD.FTZ R30, -R6.reuse, R19 ;  /* 0x00000013061e7221 */ /* 0x041fe20000010100 */
[----:B------:R-:W-:Y:S01]  /*1930*/  STS [R9+-0x400], R15 ;  /* 0xfffc000f09007388 */ /* 0x000fe20000000800 */
[----:B-1----:R-:W-:-:S03]  /*1940*/  FADD.FTZ R21, -R6, R21 ;  /* 0x0000001506157221 */ /* 0x002fc60000010100 */
[----:B------:R-:W0:Y:S01]  /*1950*/  LDS R19, [R9+0x1a00] ;  /* 0x001a000009137984 */ /* 0x000e220000000800 */
[----:B------:R-:W-:Y:S01]  /*1960*/  FMUL.FTZ R30, R30, 1.4426950216293334961 ;  /* 0x3fb8aa3b1e1e7820 */ /* 0x000fe20000410000 */
[----:B------:R-:W1:Y:S01]  /*1970*/  MUFU.EX2 R24, R24 ;  /* 0x0000001800187308 */ /* 0x000e620000000800 */
[----:B------:R-:W-:Y:S01]  /*1980*/  FMUL.FTZ R32, R21, 1.4426950216293334961 ;  /* 0x3fb8aa3b15207820 */ /* 0x000fe20000410000 */
[----:B------:R-:W-:Y:S01]  /*1990*/  FADD.FTZ R21, R15, R8 ;  /* 0x000000080f157221 */ /* 0x000fe20000010000 */
[C---:B---3--:R-:W-:Y:S01]  /*19a0*/  FADD.FTZ R23, -R6.reuse, R23 ;  /* 0x0000001706177221 */ /* 0x048fe20000010100 */
[----:B--2---:R-:W-:Y:S02]  /*19b0*/  STS [R9+0x200], R20 ;  /* 0x0002001409007388 */ /* 0x004fe40000000800 */
[----:B------:R-:W-:Y:S01]  /*19c0*/  FADD.FTZ R21, R21, R16 ;  /* 0x0000001015157221 */ /* 0x000fe20000010000 */
[----:B------:R-:W-:Y:S01]  /*19d0*/  FMUL.FTZ R23, R23, 1.4426950216293334961 ;  /* 0x3fb8aa3b17177820 */ /* 0x000fe20000410000 */
[----:B------:R-:W2:Y:S01]  /*19e0*/  MUFU.EX2 R26, R26 ;  /* 0x0000001a001a7308 */ /* 0x000ea20000000800 */
[C---:B----4-:R-:W-:Y:S01]  /*19f0*/  FADD.FTZ R25, -R6.reuse, R25 ;  /* 0x0000001906197221 */ /* 0x050fe20000010100 */
[----:B------:R-:W-:Y:S01]  /*1a00*/  FADD.FTZ R21, R21, R18 ;  /* 0x0000001215157221 */ /* 0x000fe20000010000 */
[C---:B------:R-:W-:Y:S01]  /*1a10*/  FADD.FTZ R27, -R6.reuse, R27 ;  /* 0x0000001b061b7221 */ /* 0x040fe20000010100 */
[----:B------:R-:W-:Y:S01]  /*1a20*/  STS [R9+0x400], R22 ;  /* 0x0004001609007388 */ /* 0x000fe20000000800 */
[----:B------:R-:W-:Y:S01]  /*1a30*/  FMUL.FTZ R25, R25, 1.4426950216293334961 ;  /* 0x3fb8aa3b19197820 */ /* 0x000fe20000410000 */
[----:B------:R-:W-:Y:S01]  /*1a40*/  FADD.FTZ R21, R21, R20 ;  /* 0x0000001415157221 */ /* 0x000fe20000010000 */
[----:B------:R-:W-:Y:S01]  /*1a50*/  FMUL.FTZ R27, R27, 1.4426950216293334961 ;  /* 0x3fb8aa3b1b1b7820 */ /* 0x000fe20000410000 */
[----:B------:R-:W3:Y:S01]  /*1a60*/  MUFU.EX2 R28, R28 ;  /* 0x0000001c001c7308 */ /* 0x000ee20000000800 */
[C---:B------:R-:W-:Y:S01]  /*1a70*/  FADD.FTZ R29, -R6.reuse, R29 ;  /* 0x0000001d061d7221 */ /* 0x040fe20000010100 */
[----:B------:R-:W-:Y:S01]  /*1a80*/  FADD.FTZ R21, R21, R22 ;  /* 0x0000001615157221 */ /* 0x000fe20000010000 */
[----:B------:R-:W-:Y:S01]  /*1a90*/  FADD.FTZ R17, -R6, R17 ;  /* 0x0000001106117221 */ /* 0x000fe20000010100 */
[----:B-1----:R-:W-:Y:S01]  /*1aa0*/  STS [R9+0x600], R24 ;  /* 0x0006001809007388 */ /* 0x002fe20000000800 */
[----:B------:R-:W-:Y:S01]  /*1ab0*/  FMUL.FTZ R29, R29, 1.4426950216293334961 ;  /* 0x3fb8aa3b1d1d7820 */ /* 0x000fe20000410000 */
[----:B------:R-:W-:Y:S01]  /*1ac0*/  FADD.FTZ R21, R21, R24 ;  /* 0x0000001815157221 */ /* 0x000fe20000010000 */
[----:B------:R-:W-:Y:S01]  /*1ad0*/  FMUL.FTZ R17, R17, 1.4426950216293334961 ;  /* 0x3fb8aa3b11117820 */ /* 0x000fe20000410000 */
[----:B------:R-:W1:Y:S01]  /*1ae0*/  MUFU.EX2 R30, R30 ;  /* 0x0000001e001e7308 */ /* 0x000e620000000800 */
[----:B--2---:R-:W-:Y:S01]  /*1af0*/  STS [R9+0x800], R26 ;  /* 0x0008001a09007388 */ /* 0x004fe20000000800 */
[----:B------:R-:W-:-:S06]  /*1b00*/  FADD.FTZ R21, R21, R26 ;  /* 0x0000001a15157221 */ /* 0x000fcc0000010000 */
[----:B------:R-:W2:Y:S01]  /*1b10*/  MUFU.EX2 R32, R32 ;  /* 0x0000002000207308 */ /* 0x000ea20000000800 */
[----:B---3--:R-:W-:Y:S01]  /*1b20*/  FADD.FTZ R21, R21, R28 ;  /* 0x0000001c15157221 */ /* 0x008fe20000010000 */
[----:B------:R-:W-:Y:S01]  /*1b30*/  STS [R9+0xa00], R28 ;  /* 0x000a001c09007388 */ /* 0x000fe20000000800 */
[----:B0-----:R-:W-:-:S05]  /*1b40*/  FADD.FTZ R19, -R6, R19 ;  /* 0x0000001306137221 */ /* 0x001fca0000010100 */
[----:B------:R-:W0:Y:S01]  /*1b50*/  MUFU.EX2 R34, R23 ;  /* 0x0000001700227308 */ /* 0x000e220000000800 */
[----:B-1----:R-:W-:Y:S01]  /*1b60*/  FADD.FTZ R21, R21, R30 ;  /* 0x0000001e15157221 */ /* 0x002fe20000010000 */
        /* <DEDUP_REMOVED lines=23> */
.L_x_19214:
[----:B------:R-:W-:Y:S05]  /*1ce0*/  BSYNC.RECONVERGENT B1 ;  /* 0x0000000000017941 */ /* 0x000fea0003800200 */
.L_x_19213:
        /* <DEDUP_REMOVED lines=55> */
.L_x_19217:
[----:B------:R-:W-:Y:S05]  /*2060*/  BSYNC.RECONVERGENT B1 ;  /* 0x0000000000017941 */ /* 0x000fea0003800200 */
.L_x_19216:
        /* <DEDUP_REMOVED lines=26> */
.L_x_19209:
[----:B------:R-:W-:Y:S05]  /*2210*/  BSYNC.RECONVERGENT B0 ;  /* 0x0000000000007941 */ /* 0x000fea0003800200 */
.L_x_19208:
        /* <DEDUP_REMOVED lines=39> */
.L_x_19222:
[----:B------:R-:W0:Y:S01]  /*2490*/  LDS R5, [R8] ;  /* 0x0000000008057984 */ /* 0x000e220000000800 */
[----:B------:R-:W-:-:S04]  /*24a0*/  IADD3 R9, PT, PT, R9, 0x1, RZ ;  /* 0x0000000109097810 */ /* 0x000fc80007ffe0ff */
[----:B------:R-:W-:Y:S01]  /*24b0*/  ISETP.NE.AND P0, PT, R9, RZ, PT ;  /* 0x000000ff0900720c */ /* 0x000fe20003f05270 */
[----:B0-----:R-:W-:-:S05]  /*24c0*/  FMUL.FTZ R5, R5, R4 ;  /* 0x0000000405057220 */ /* 0x001fca0000410000 */
[----:B------:R0:W-:Y:S02]  /*24d0*/  STS [R8], R5 ;  /* 0x0000000508007388 */ /* 0x0001e40000000800 */
[----:B0-----:R-:W-:-:S05]  /*24e0*/  VIADD R8, R8, 0x200 ;  /* 0x0000020008087836 */ /* 0x001fca0000000000 */
[----:B------:R-:W-:Y:S05]  /*24f0*/  @P0 BRA `(.L_x_19222) ;  /* 0xfffffffc00e40947 */ /* 0x000fea000383ffff */
.L_x_19221:
[----:B------:R-:W-:Y:S05]  /*2500*/  BSYNC.RECONVERGENT B1 ;  /* 0x0000000000017941 */ /* 0x000fea0003800200 */
.L_x_19220:
[----:B------:R-:W-:Y:S05]  /*2510*/  @!P1 BRA `(.L_x_19219) ;  /* 0x0000000400b89947 */ /* 0x000fea0003800000 */
[----:B------:R-:W-:Y:S01]  /*2520*/  IADD3 R8, PT, PT, -R6, R7, RZ ;  /* 0x0000000706087210 */ /* 0x000fe20007ffe1ff */
        /* <DEDUP_REMOVED lines=10> */
.L_x_19225:
        /* <DEDUP_REMOVED lines=19> */
[----:B---3-5:R-:W-:-:S03]  /*2700*/  FMUL.FTZ R18, R4, R17 ;  /* 0x0000001104127220 */ /* 0x028fc60000410000 */
        /* <DEDUP_REMOVED lines=32> */
.L_x_19224:
[----:B------:R-:W-:Y:S05]  /*2910*/  BSYNC.RECONVERGENT B1 ;  /* 0x0000000000017941 */ /* 0x000fea0003800200 */
.L_x_19223:
        /* <DEDUP_REMOVED lines=19> */
[----:B---3-5:R-:W-:-:S03]  /*2a50*/  FMUL.FTZ R18, R4, R17 ;  /* 0x0000001104127220 */ /* 0x028fc60000410000 */
        /* <DEDUP_REMOVED lines=11> */
.L_x_19227:
[----:B------:R-:W-:Y:S05]  /*2b10*/  BSYNC.RECONVERGENT B1 ;  /* 0x0000000000017941 */ /* 0x000fea0003800200 */
.L_x_19226:
        /* <DEDUP_REMOVED lines=14> */
.L_x_19219:
[----:B------:R-:W-:Y:S05]  /*2c00*/  BSYNC.RECONVERGENT B0 ;  /* 0x0000000000007941 */ /* 0x000fea0003800200 */
.L_x_19218:
[----:B------:R-:W-:Y:S01]  /*2c10*/  BAR.SYNC.DEFER_BLOCKING 0x0 ;  /* 0x0000000000007b1d */ /* 0x000fe20000010000 */
[----:B------:R-:W-:Y:S01]  /*2c20*/  ISETP.GE.AND P0, PT, R13, UR6, PT ;  /* 0x000000060d007c0c */ /* 0x000fe2000bf06270 */
[----:B------:R-:W-:Y:S02]  /*2c30*/  HFMA2 R20, -RZ, RZ, 0, 0 ;  /* 0x00000000ff147431 */ /* 0x000fe400000001ff */
[----:B------:R-:W-:Y:S01]  /*2c40*/  IMAD.MOV.U32 R15, RZ, RZ, RZ ;  /* 0x000000ffff0f7224 */ /* 0x000fe200078e00ff */
[----:B-----5:R-:W-:Y:S01]  /*2c50*/  MOV R18, RZ ;  /* 0x000000ff00127202 */ /* 0x020fe20000000f00 */
[----:B------:R-:W2:Y:S01]  /*2c60*/  LDCU UR18, c[0x0][0x3cc] ;  /* 0x00007980ff1277ac */ /* 0x000ea20008000800 */
[----:B------:R-:W-:Y:S01]  /*2c70*/  BSSY.RECONVERGENT B0, `(.L_x_19228) ;  /* 0x00000eb000007945 */ /* 0x000fe20003800200 */
[----:B------:R-:W3:Y:S06]  /*2c80*/  LDCU.64 UR14, c[0x0][0x398] ;  /* 0x00007300ff0e77ac */ /* 0x000eec0008000a00 */
[----:B------:R-:W-:Y:S05]  /*2c90*/  @P0 BRA `(.L_x_19229) ;  /* 0x0000000c00a00947 */ /* 0x000fea0003800000 */
[----:B------:R-:W4:Y:S01]  /*2ca0*/  LDCU.64 UR16, c[0x0][0x3a8] ;  /* 0x00007500ff1077ac */ /* 0x000f220008000a00 */
[----:B01----:R-:W-:Y:S01]  /*2cb0*/  SHF.R.U32.HI R4, RZ, 0x3, R14 ;  /* 0x00000003ff047819 */ /* 0x003fe2000001160e */
[----:B------:R-:W-:Y:S01]  /*2cc0*/  IMAD.U32 R7, RZ, RZ, UR4 ;  /* 0x00000004ff077e24 */ /* 0x000fe2000f8e00ff */
[----:B------:R-:W-:Y:S01]  /*2cd0*/  MOV R5, RZ ;  /* 0x000000ff00057202 */ /* 0x000fe20000000f00 */
[----:B------:R-:W0:Y:S01]  /*2ce0*/  LDCU UR5, c[0x0][0x3d0] ;  /* 0x00007a00ff0577ac */ /* 0x000e220008000800 */
[----:B------:R-:W-:Y:S01]  /*2cf0*/  LOP3.LUT R4, R4, 0x7c, RZ, 0xc0, !PT ;  /* 0x0000007c04047812 */ /* 0x000fe200078ec0ff */
[----:B------:R-:W-:Y:S01]  /*2d00*/  VIADD R3, R3, 0xe0 ;  /* 0x000000e003037836 */ /* 0x000fe20000000000 */
[C---:B------:R-:W-:Y:S01]  /*2d10*/  IADD3 R19, PT, PT, R13.reuse, 0x1, RZ ;  /* 0x000000010d137810 */ /* 0x040fe20007ffe0ff */
[C---:B------:R-:W-:Y:S01]  /*2d20*/  VIADD R34, R13.reuse, -UR6 ;  /* 0x800000060d227c36 */ /* 0x040fe20008000000 */
[----:B------:R-:W-:Y:S01]  /*2d30*/  LEA R36, R13, 0x3, 0x3 ;  /* 0x000000030d247811 */ /* 0x000fe200078e18ff */
[----:B------:R-:W-:-:S04]  /*2d40*/  IMAD.WIDE R4, R7, 0x4, R4 ;  /* 0x0000000407047825 */ /* 0x000fc800078e0204 */
[----:B------:R-:W-:Y:S01]  /*2d50*/  IMAD.MOV.U32 R20, RZ, RZ, RZ ;  /* 0x000000ffff147224 */ /* 0x000fe200078e00ff */
[----:B----4-:R-:W-:Y:S02]  /*2d60*/  IADD3 R22, P0, PT, R4, UR16, RZ ;  /* 0x0000001004167c10 */ /* 0x010fe4000ff1e0ff */
[----:B------:R-:W-:Y:S01]  /*2d70*/  LEA R4, R2, R3, 0x18 ;  /* 0x0000000302047211 */ /* 0x000fe200078ec0ff */
[----:B0-----:R-:W-:Y:S01]  /*2d80*/  IMAD R2, R0, UR5, RZ ;  /* 0x0000000500027c24 */ /* 0x001fe2000f8e02ff */
[----:B------:R-:W-:Y:S02]  /*2d90*/  IADD3.X R23, PT, PT, R5, UR17, RZ, P0, !PT ;  /* 0x0000001105177c10 */ /* 0x000fe400087fe4ff */
[----:B------:R-:W-:Y:S02]  /*2da0*/  LEA R0, R13, R4, 0x5 ;  /* 0x000000040d007211 */ /* 0x000fe400078e28ff */
[----:B------:R-:W-:Y:S02]  /*2db0*/  SHF.R.S32.HI R3, RZ, 0x1f, R2 ;  /* 0x0000001fff037819 */ /* 0x000fe40000011402 */
[----:B------:R-:W-:-:S07]  /*2dc0*/  IADD3 R0, PT, PT, R0, 0x10, RZ ;  /* 0x0000001000007810 */ /* 0x000fce0007ffe0ff */
.L_x_19236:
        /* <DEDUP_REMOVED lines=30> */
[----:B------:R-:W-:Y:S02]  /*2fb0*/  IADD3 R17, PT, PT, R36, 0x3, RZ ;  /* 0x0000000324117810 */ /* 0x000fe40007ffe0ff */
[----:B------:R-:W-:Y:S01]  /*2fc0*/  ISETP.GE.AND P4, PT, R16, UR10, PT ;  /* 0x0000000a10007c0c */ /* 0x000fe2000bf86270 */
[----:B------:R-:W-:Y:S01]  /*2fd0*/  VIADD R16, R36, 0x4 ;  /* 0x0000000424107836 */ /* 0x000fe20000000000 */
[----:B------:R-:W-:Y:S02]  /*2fe0*/  ISETP.GE.AND P1, PT, R8, UR10, PT ;  /* 0x0000000a08007c0c */ /* 0x000fe4000bf26270 */
[----:B------:R-:W-:Y:S02]  /*2ff0*/  ISETP.GE.AND P5, PT, R9, UR10, PT ;  /* 0x0000000a09007c0c */ /* 0x000fe4000bfa6270 */
[----:B------:R-:W-:-:S02]  /*3000*/  ISETP.GE.AND P6, PT, R36, UR10, PT ;  /* 0x0000000a24007c0c */ /* 0x000fc4000bfc6270 */
[----:B------:R-:W-:Y:S02]  /*3010*/  IADD3 R9, PT, PT, R36, -0x2, RZ ;  /* 0xfffffffe24097810 */ /* 0x000fe40007ffe0ff */
[C---:B-----5:R-:W-:Y:S02]  /*3020*/  PRMT R8, R33.reuse, 0x7632, R8 ;  /* 0x0000763221087816 */ /* 0x060fe40000000008 */
[----:B------:R-:W-:Y:S02]  /*3030*/  ISETP.GE.AND P2, PT, R16, UR10, PT ;  /* 0x0000000a10007c0c */ /* 0x000fe4000bf46270 */
[----:B------:R-:W-:Y:S02]  /*3040*/  SEL R33, R33, RZ, !P1 ;  /* 0x000000ff21217207 */ /* 0x000fe40004800000 */
        /* <DEDUP_REMOVED lines=17> */
.L_x_19231:
[----:B------:R-:W-:Y:S05]  /*3160*/  BSYNC.RECONVERGENT B1 ;  /* 0x0000000000017941 */ /* 0x000fea0003800200 */
.L_x_19230:
[----:B-----5:R-:W-:Y:S02]  /*3170*/  HFMA2.BF16_V2 R16, R6, R33, -RZ ;  /* 0x0000002106107231 */ /* 0x020fe400003000ff */
[----:B------:R-:W-:Y:S01]  /*3180*/  HMUL2.BF16_V2 R8, R4, R35 ;  /* 0x0000002304087232 */ /* 0x000fe20000200000 */
[----:B------:R-:W-:Y:S01]  /*3190*/  BSSY.RECONVERGENT B1, `(.L_x_19232) ;  /* 0x000002d000017945 */ /* 0x000fe20003800200 */
[----:B------:R-:W-:-:S03]  /*31a0*/  HMUL2.BF16_V2 R35, R7, R32 ;  /* 0x0000002007237232 */ /* 0x000fc60000200000 */
[C---:B------:R-:W-:Y:S01]  /*31b0*/  PRMT R9, R8.reuse, 0x7632, R9 ;  /* 0x0000763208097816 */ /* 0x040fe20000000009 */
[----:B------:R-:W-:Y:S01]  /*31c0*/  IMAD.U32 R8, R8, 0x10000, RZ ;  /* 0x0001000008087824 */ /* 0x000fe200078e00ff */
[C---:B------:R-:W-:Y:S01]  /*31d0*/  PRMT R17, R16.reuse, 0x7632, R17 ;  /* 0x0000763210117816 */ /* 0x040fe20000000011 */
[----:B------:R-:W-:Y:S01]  /*31e0*/  IMAD.U32 R32, R16, 0x10000, RZ ;  /* 0x0001000010207824 */ /* 0x000fe200078e00ff */
[----:B------:R-:W-:Y:S02]  /*31f0*/  SHF.L.U32 R9, R9, 0x10, RZ ;  /* 0x0000001009097819 */ /* 0x000fe400000006ff */
[----:B------:R-:W-:Y:S02]  /*3200*/  SHF.L.U32 R33, R17, 0x10, RZ ;  /* 0x0000001011217819 */ /* 0x000fe400000006ff */
[C---:B------:R-:W-:Y:S01]  /*3210*/  PRMT R16, R35.reuse, 0x7610, R16 ;  /* 0x0000761023107816 */ /* 0x040fe20000000010 */
[----:B------:R-:W-:Y:S01]  /*3220*/  FADD.FTZ R8, R8, R9 ;  /* 0x0000000908087221 */ /* 0x000fe20000010000 */
[----:B------:R-:W-:Y:S01]  /*3230*/  PRMT R17, R35, 0x7632, R17 ;  /* 0x0000763223117816 */ /* 0x000fe20000000011 */
[----:B------:R-:W-:-:S02]  /*3240*/  FADD.FTZ R9, R32, R33 ;  /* 0x0000002120097221 */ /* 0x000fc40000010000 */
[----:B------:R-:W-:Y:S01]  /*3250*/  IMAD.U32 R16, R16, 0x10000, RZ ;  /* 0x0001000010107824 */ /* 0x000fe200078e00ff */
[----:B------:R-:W-:Y:S01]  /*3260*/  SHF.L.U32 R17, R17, 0x10, RZ ;  /* 0x0000001011117819 */ /* 0x000fe200000006ff */
[----:B------:R-:W-:Y:S06]  /*3270*/  @P0 BRA `(.L_x_19233) ;  /* 0x0000000000780947 */ /* 0x000fec0003800000 */
[C---:B------:R-:W-:Y:S01]  /*3280*/  VIADD R32, R36.reuse, 0xffffffff ;  /* 0xffffffff24207836 */ /* 0x040fe20000000000 */
[C---:B------:R-:W-:Y:S01]  /*3290*/  IADD3 R33, PT, PT, R36.reuse, 0x1, RZ ;  /* 0x0000000124217810 */ /* 0x040fe20007ffe0ff */
[C---:B------:R-:W-:Y:S01]  /*32a0*/  VIADD R35, R36.reuse, 0x2 ;  /* 0x0000000224237836 */ /* 0x040fe20000000000 */
[C---:B------:R-:W-:Y:S02]  /*32b0*/  ISETP.GE.AND P6, PT, R36.reuse, UR10, PT ;  /* 0x0000000a24007c0c */ /* 0x040fe4000bfc6270 */
[----:B------:R-:W-:Y:S01]  /*32c0*/  ISETP.GE.AND P5, PT, R33, UR10, PT ;  /* 0x0000000a21007c0c */ /* 0x000fe2000bfa6270 */
[----:B------:R-:W-:Y:S01]  /*32d0*/  VIADD R33, R36, 0x4 ;  /* 0x0000000424217836 */ /* 0x000fe20000000000 */
[----:B------:R-:W-:Y:S02]  /*32e0*/  ISETP.GE.AND P1, PT, R32, UR10, PT ;  /* 0x0000000a20007c0c */ /* 0x000fe4000bf26270 */
[----:B------:R-:W-:Y:S02]  /*32f0*/  PRMT R32, R30, 0x7632, R32 ;  /* 0x000076321e207816 */ /* 0x000fe40000000020 */
[----:B------:R-:W-:-:S02]  /*3300*/  IADD3 R37, PT, PT, R36, 0x3, RZ ;  /* 0x0000000324257810 */ /* 0x000fc40007ffe0ff */
[----:B------:R-:W-:Y:S02]  /*3310*/  ISETP.GE.AND P4, PT, R35, UR10, PT ;  /* 0x0000000a23007c0c */ /* 0x000fe4000bf86270 */
[----:B------:R-:W-:Y:S02]  /*3320*/  IADD3 R35, PT, PT, R36, -0x2, RZ ;  /* 0xfffffffe24237810 */ /* 0x000fe40007ffe0ff */
[----:B------:R-:W-:Y:S02]  /*3330*/  ISETP.GE.AND P2, PT, R33, UR10, PT ;  /* 0x0000000a21007c0c */ /* 0x000fe4000bf46270 */
[----:B------:R-:W-:Y:S02]  /*3340*/  SEL R38, R32, RZ, !P6 ;  /* 0x000000ff20267207 */ /* 0x000fe40007000000 */
        /* <DEDUP_REMOVED lines=17> */
.L_x_19233:
[----:B------:R-:W-:Y:S05]  /*3460*/  BSYNC.RECONVERGENT B1 ;  /* 0x0000000000017941 */ /* 0x000fea0003800200 */
.L_x_19232:
[----:B------:R-:W-:Y:S02]  /*3470*/  HFMA2.BF16_V2 R31, R4, R31, -RZ ;  /* 0x0000001f041f7231 */ /* 0x000fe400003000ff */
[----:B------:R-:W-:Y:S01]  /*3480*/  FADD.FTZ R9, R8, R9 ;  /* 0x0000000908097221 */ /* 0x000fe20000010000 */
[----:B------:R-:W-:Y:S01]  /*3490*/  F2FP.BF16.F32.PACK_AB R33, R11, R10 ;  /* 0x0000000a0b21723e */ /* 0x000fe200000010ff */
[----:B------:R-:W-:Y:S02]  /*34a0*/  HMUL2.BF16_V2 R11, R6, R30 ;  /* 0x0000001e060b7232 */ /* 0x000fe40000200000 */
[--C-:B------:R-:W-:Y:S01]  /*34b0*/  FADD.FTZ R16, R16, R17.reuse ;  /* 0x0000001110107221 */ /* 0x100fe20000010000 */
[----:B------:R-:W-:Y:S01]  /*34c0*/  HMUL2.BF16_V2 R28, R7, R28 ;  /* 0x0000001c071c7232 */ /* 0x000fe20000200000 */
[----:B------:R-:W-:Y:S01]  /*34d0*/  BSSY.RECONVERGENT B1, `(.L_x_19234) ;  /* 0x0000042000017945 */ /* 0x000fe20003800200 */
[C---:B------:R-:W-:Y:S01]  /*34e0*/  PRMT R17, R11.reuse, 0x7632, R17 ;  /* 0x000076320b117816 */ /* 0x040fe20000000011 */
[----:B------:R-:W-:Y:S01]  /*34f0*/  IMAD.U32 R11, R11, 0x10000, RZ ;  /* 0x000100000b0b7824 */ /* 0x000fe200078e00ff */
[----:B------:R-:W-:Y:S01]  /*3500*/  PRMT R8, R31, 0x7610, R8 ;  /* 0x000076101f087816 */ /* 0x000fe20000000008 */
[----:B------:R-:W-:Y:S01]  /*3510*/  FADD.FTZ R9, R9, R16 ;  /* 0x0000001009097221 */ /* 0x000fe20000010000 */
[----:B------:R-:W-:-:S02]  /*3520*/  PRMT R10, R31, 0x7632, R10 ;  /* 0x000076321f0a7816 */ /* 0x000fc4000000000a */
[----:B------:R-:W-:Y:S01]  /*3530*/  SHF.L.U32 R32, R17, 0x10, RZ ;  /* 0x0000001011207819 */ /* 0x000fe200000006ff */
[----:B------:R-:W-:Y:S01]  /*3540*/  IMAD.U32 R30, R8, 0x10000, RZ ;  /* 0x00010000081e7824 */ /* 0x000fe200078e00ff */
[----:B------:R-:W-:Y:S01]  /*3550*/  SHF.L.U32 R31, R10, 0x10, RZ ;  /* 0x000000100a1f7819 */ /* 0x000fe200000006ff */
[----:B------:R-:W-:-:S04]  /*3560*/  IMAD.MOV.U32 R8, RZ, RZ, R33 ;  /* 0x000000ffff087224 */ /* 0x000fc800078e0021 */
[----:B------:R-:W-:Y:S01]  /*3570*/  FADD.FTZ R10, R30, R31 ;  /* 0x0000001f1e0a7221 */ /* 0x000fe20000010000 */
[----:B------:R-:W-:Y:S01]  /*3580*/  FADD.FTZ R31, R11, R32 ;  /* 0x000000200b1f7221 */ /* 0x000fe20000010000 */
[C---:B------:R-:W-:Y:S02]  /*3590*/  HFMA2.BF16_V2 R29, R8.reuse, R29, -RZ ;  /* 0x0000001d081d7231 */ /* 0x040fe400003000ff */
[----:B------:R-:W-:Y:S01]  /*35a0*/  HFMA2.BF16_V2 R30, R8, R27, -RZ ;  /* 0x0000001b081e7231 */ /* 0x000fe200003000ff */
[----:B------:R-:W-:Y:S01]  /*35b0*/  PRMT R27, R28, 0x7610, R27 ;  /* 0x000076101c1b7816 */ /* 0x000fe2000000001b */
[----:B------:R-:W-:Y:S01]  /*35c0*/  FADD.FTZ R10, R10, R31 ;  /* 0x0000001f0a0a7221 */ /* 0x000fe20000010000 */
[----:B------:R-:W-:Y:S02]  /*35d0*/  PRMT R28, R28, 0x7632, R28 ;  /* 0x000076321c1c7816 */ /* 0x000fe4000000001c */
[----:B------:R-:W-:Y:S02]  /*35e0*/  SHF.L.U32 R27, R27, 0x10, RZ ;  /* 0x000000101b1b7819 */ /* 0x000fe400000006ff */
[C---:B------:R-:W-:Y:S01]  /*35f0*/  PRMT R11, R29.reuse, 0x7610, R11 ;  /* 0x000076101d0b7816 */ /* 0x040fe2000000000b */
[----:B------:R-:W-:Y:S01]  /*3600*/  IMAD.U32 R32, R28, 0x10000, RZ ;  /* 0x000100001c207824 */ /* 0x000fe200078e00ff */
[----:B------:R-:W-:-:S02]  /*3610*/  PRMT R17, R29, 0x7632, R17 ;  /* 0x000076321d117816 */ /* 0x000fc40000000011 */
[C---:B------:R-:W-:Y:S01]  /*3620*/  PRMT R29, R30.reuse, 0x7610, R29 ;  /* 0x000076101e1d7816 */ /* 0x040fe2000000001d */
[----:B------:R-:W-:Y:S01]  /*3630*/  FADD.FTZ R27, R27, R32 ;  /* 0x000000201b1b7221 */ /* 0x000fe20000010000 */
[----:B------:R-:W-:Y:S01]  /*3640*/  PRMT R30, R30, 0x7632, R30 ;  /* 0x000076321e1e7816 */ /* 0x000fe2000000001e */
[----:B------:R-:W-:Y:S01]  /*3650*/  IMAD.U32 R28, R17, 0x10000, RZ ;  /* 0x00010000111c7824 */ /* 0x000fe200078e00ff */
[----:B------:R-:W-:Y:S01]  /*3660*/  SHF.L.U32 R11, R11, 0x10, RZ ;  /* 0x000000100b0b7819 */ /* 0x000fe200000006ff */
[----:B------:R-:W-:Y:S01]  /*3670*/  FADD.FTZ R10, R10, R27 ;  /* 0x0000001b0a0a7221 */ /* 0x000fe20000010000 */
[----:B------:R-:W-:Y:S01]  /*3680*/  SHF.L.U32 R29, R29, 0x10, RZ ;  /* 0x000000101d1d7819 */ /* 0x000fe200000006ff */
[----:B------:R-:W-:Y:S02]  /*3690*/  IMAD.U32 R30, R30, 0x10000, RZ ;  /* 0x000100001e1e7824 */ /* 0x000fe400078e00ff */
[----:B------:R-:W-:Y:S02]  /*36a0*/  FADD.FTZ R28, R11, R28 ;  /* 0x0000001c0b1c7221 */ /* 0x000fe40000010000 */
[----:B------:R-:W-:-:S02]  /*36b0*/  FADD.FTZ R29, R29, R30 ;  /* 0x0000001e1d1d7221 */ /* 0x000fc40000010000 */
[----:B------:R-:W-:Y:S02]  /*36c0*/  FADD.FTZ R9, R9, R28 ;  /* 0x0000001c09097221 */ /* 0x000fe40000010000 */
[----:B------:R-:W-:Y:S02]  /*36d0*/  FADD.FTZ R10, R10, R29 ;  /* 0x0000001d0a0a7221 */ /* 0x000fe40000010000 */
[----:B------:R-:W-:Y:S02]  /*36e0*/  FADD.FTZ R20, R9, R20 ;  /* 0x0000001409147221 */ /* 0x000fe40000010000 */
[----:B------:R-:W-:Y:S01]  /*36f0*/  FADD.FTZ R15, R10, R15 ;  /* 0x0000000f0a0f7221 */ /* 0x000fe20000010000 */
[----:B------:R-:W-:Y:S06]  /*3700*/  @P0 BRA `(.L_x_19235) ;  /* 0x0000000000780947 */ /* 0x000fec0003800000 */
[C---:B------:R-:W-:Y:S01]  /*3710*/  VIADD R10, R36.reuse, 0xffffffff ;  /* 0xffffffff240a7836 */ /* 0x040fe20000000000 */
[C---:B------:R-:W-:Y:S02]  /*3720*/  IADD3 R9, PT, PT, R36.reuse, -0x2, RZ ;  /* 0xfffffffe24097810 */ /* 0x040fe40007ffe0ff */
[----:B------:R-:W-:Y:S01]  /*3730*/  ISETP.GE.AND P6, PT, R5, UR10, PT ;  /* 0x0000000a05007c0c */ /* 0x000fe2000bfc6270 */
[----:B------:R-:W-:Y:S01]  /*3740*/  VIADD R5, R36, 0x4 ;  /* 0x0000000424057836 */ /* 0x000fe20000000000 */
[----:B------:R-:W-:Y:S02]  /*3750*/  ISETP.GE.AND P5, PT, R9, UR10, PT ;  /* 0x0000000a09007c0c */ /* 0x000fe4000bfa6270 */
[----:B------:R-:W-:Y:S01]  /*3760*/  ISETP.GE.AND P4, PT, R10, UR10, PT ;  /* 0x0000000a0a007c0c */ /* 0x000fe2000bf86270 */
[C---:B------:R-:W-:Y:S01]  /*3770*/  VIADD R10, R36.reuse, 0x2 ;  /* 0x00000002240a7836 */ /* 0x040fe20000000000 */
        /* <DEDUP_REMOVED lines=23> */
.L_x_19235:
[----:B------:R-:W-:Y:S05]  /*38f0*/  BSYNC.RECONVERGENT B1 ;  /* 0x0000000000017941 */ /* 0x000fea0003800200 */
.L_x_19234:
        /* <DEDUP_REMOVED lines=15> */
[----:B------:R-:W-:Y:S01]  /*39f0*/  PRMT R9, R25, 0x7632, R9 ;  /* 0x0000763219097816 */ /* 0x000fe20000000009 */
[----:B------:R-:W-:Y:S01]  /*3a00*/  IMAD.U32 R5, R4, 0x10000, RZ ;  /* 0x0001000004057824 */ /* 0x000fe200078e00ff */
[----:B------:R-:W-:Y:S01]  /*3a10*/  SHF.L.U32 R6, R6, 0x10, RZ ;  /* 0x0000001006067819 */ /* 0x000fe200000006ff */
[----:B------:R-:W-:Y:S01]  /*3a20*/  FADD.FTZ R11, R11, R16 ;  /* 0x000000100b0b7221 */ /* 0x000fe20000010000 */
[----:B------:R-:W-:Y:S01]  /*3a30*/  IADD3 R4, PT, PT, R19, 0x3, RZ ;  /* 0x0000000313047810 */ /* 0x000fe20007ffe0ff */
[----:B------:R-:W-:Y:S01]  /*3a40*/  IMAD.U32 R9, R9, 0x10000, RZ ;  /* 0x0001000009097824 */ /* 0x000fe200078e00ff */
[----:B------:R-:W-:Y:S01]  /*3a50*/  SHF.L.U32 R8, R8, 0x10, RZ ;  /* 0x0000001008087819 */ /* 0x000fe200000006ff */
[----:B------:R-:W-:Y:S01]  /*3a60*/  FADD.FTZ R6, R6, R7 ;  /* 0x0000000706067221 */ /* 0x000fe20000010000 */
[----:B------:R-:W-:-:S02]  /*3a70*/  ISETP.GE.AND P0, PT, R4, UR6, PT ;  /* 0x0000000604007c0c */ /* 0x000fc4000bf06270 */
        /* <DEDUP_REMOVED lines=10> */
.L_x_19229:
[----:B--23--:R-:W-:Y:S05]  /*3b20*/  BSYNC.RECONVERGENT B0 ;  /* 0x0000000000007941 */ /* 0x00cfea0003800200 */
.L_x_19228:
        /* <DEDUP_REMOVED lines=9> */
[----:B------:R-:W-:-:S03]  /*3bc0*/  ISETP.GT.U32.AND P2, PT, R14, 0x1f, PT ;  /* 0x0000001f0e00780c */ /* 0x000fc60003f44070 */
[----:B--2---:R-:W-:-:S06]  /*3bd0*/  ULEA UR5, UR7, UR5, 0x18 ;  /* 0x0000000507057291 */ /* 0x004fcc000f8ec0ff */
[----:B------:R-:W-:-:S05]  /*3be0*/  LEA R3, R12, UR5, 0x2 ;  /* 0x000000050c037c11 */ /* 0x000fca000f8e10ff */
[----:B------:R-:W-:Y:S04]  /*3bf0*/  @!P0 STS [R3+-0x300], R20 ;  /* 0xfffd001403008388 */ /* 0x000fe80000000800 */
[----:B------:R-:W-:Y:S04]  /*3c00*/  @!P0 STS [R3+-0x280], R15 ;  /* 0xfffd800f03008388 */ /* 0x000fe80000000800 */
[----:B------:R-:W-:Y:S01]  /*3c10*/  @!P0 STS [R3+-0x200], R18 ;  /* 0xfffe001203008388 */ /* 0x000fe20000000800 */
[----:B------:R-:W-:Y:S01]  /*3c20*/  BAR.SYNC.DEFER_BLOCKING 0x0 ;  /* 0x0000000000007b1d */ /* 0x000fe20000010000 */
[----:B------:R-:W-:-:S05]  /*3c30*/  ISETP.NE.AND P0, PT, R2, 0x20, PT ;  /* 0x000000200200780c */ /* 0x000fca0003f05270 */
[----:B-1----:R-:W1:Y:S04]  /*3c40*/  @!P1 LDS R5, [R3] ;  /* 0x0000000003059984 */ /* 0x002e680000000800 */
[----:B------:R-:W2:Y:S04]  /*3c50*/  @!P1 LDS R0, [R3+0x80] ;  /* 0x0000800003009984 */ /* 0x000ea80000000800 */
[----:B------:R-:W3:Y:S01]  /*3c60*/  @!P1 LDS R7, [R3+0x100] ;  /* 0x0001000003079984 */ /* 0x000ee20000000800 */
[----:B-1----:R-:W-:Y:S01]  /*3c70*/  @!P1 FADD.FTZ R20, R5, R20 ;  /* 0x0000001405149221 */ /* 0x002fe20000010000 */
[----:B------:R-:W-:Y:S01]  /*3c80*/  BAR.SYNC.DEFER_BLOCKING 0x0 ;  /* 0x0000000000007b1d */ /* 0x000fe20000010000 */
[----:B--2---:R-:W-:Y:S01]  /*3c90*/  @!P1 FADD.FTZ R15, R0, R15 ;  /* 0x0000000f000f9221 */ /* 0x004fe20000010000 */
[----:B---3--:R-:W-:-:S04]  /*3ca0*/  @!P1 FADD.FTZ R18, R7, R18 ;  /* 0x0000001207129221 */ /* 0x008fc80000010000 */
[----:B------:R1:W-:Y:S04]  /*3cb0*/  @!P0 STS [R3+-0x180], R20 ;  /* 0xfffe801403008388 */ /* 0x0003e80000000800 */
[----:B------:R1:W-:Y:S04]  /*3cc0*/  @!P0 STS [R3+-0x100], R15 ;  /* 0xffff000f03008388 */ /* 0x0003e80000000800 */
[----:B------:R1:W-:Y:S01]  /*3cd0*/  @!P0 STS [R3+-0x80], R18 ;  /* 0xffff801203008388 */ /* 0x0003e20000000800 */
[----:B------:R-:W-:Y:S06]  /*3ce0*/  BAR.SYNC.DEFER_BLOCKING 0x0 ;  /* 0x0000000000007b1d */ /* 0x000fec0000010000 */
[----:B------:R1:W2:Y:S04]  /*3cf0*/  @!P2 LDS R5, [R3] ;  /* 0x000000000305a984 */ /* 0x0002a80000000800 */
[----:B------:R1:W3:Y:S04]  /*3d00*/  @!P2 LDS R0, [R3+0x80] ;  /* 0x000080000300a984 */ /* 0x0002e80000000800 */
[----:B------:R1:W4:Y:S01]  /*3d10*/  @!P2 LDS R7, [R3+0x100] ;  /* 0x000100000307a984 */ /* 0x0003220000000800 */
[----:B------:R-:W-:Y:S06]  /*3d20*/  BAR.SYNC.DEFER_BLOCKING 0x0 ;  /* 0x0000000000007b1d */ /* 0x000fec0000010000 */
[----:B------:R-:W-:Y:S05]  /*3d30*/  @P2 EXIT ;  /* 0x000000000000294d */ /* 0x000fea0003800000 */
[----:B------:R-:W5:Y:S01]  /*3d40*/  S2UR UR6, SR_CTAID.Z ;  /* 0x00000000000679c3 */ /* 0x000f620000002700 */
[----:B------:R-:W0:Y:S01]  /*3d50*/  LDCU UR5, c[0x0][0x378] ;  /* 0x00006f00ff0577ac */ /* 0x000e220008000800 */
[----:B-12---:R-:W-:Y:S01]  /*3d60*/  @!P2 FADD.FTZ R20, R5, R20 ;  /* 0x000000140514a221 */ /* 0x006fe20000010000 */
[----:B---3--:R-:W-:Y:S01]  /*3d70*/  @!P2 FADD.FTZ R15, R0, R15 ;  /* 0x0000000f000fa221 */ /* 0x008fe20000010000 */
[----:B----4-:R-:W-:Y:S01]  /*3d80*/  @!P2 FADD.FTZ R18, R7, R18 ;  /* 0x000000120712a221 */ /* 0x010fe20000010000 */
[----:B------:R-:W-:Y:S01]  /*3d90*/  UIMAD UR4, UR11, UR13, UR12 ;  /* 0x0000000d0b0472a4 */ /* 0x000fe2000f8e020c */
[----:B------:R-:W1:Y:S02]  /*3da0*/  LDCU.64 UR14, c[0x0][0x380] ;  /* 0x00007000ff0e77ac */ /* 0x000e640008000a00 */
[----:B------:R-:W-:Y:S02]  /*3db0*/  F2FP.BF16.F32.PACK_AB R15, R15, R20 ;  /* 0x000000140f0f723e */ /* 0x000fe400000010ff */
[----:B------:R-:W-:-:S02]  /*3dc0*/  F2FP.BF16.F32.PACK_AB R18, RZ, R18 ;  /* 0x00000012ff12723e */ /* 0x000fc400000010ff */
[----:B------:R-:W-:Y:S01]  /*3dd0*/  PRMT R0, R15, 0x7632, R0 ;  /* 0x000076320f007816 */ /* 0x000fe20000000000 */
[----:B0-----:R-:W-:-:S04]  /*3de0*/  UIMAD UR4, UR4, UR5, URZ ;  /* 0x00000005040472a4 */ /* 0x001fc8000f8e02ff */
[----:B------:R-:W-:Y:S02]  /*3df0*/  UIMAD UR4, UR4, 0x60, URZ ;  /* 0x00000060040478a4 */ /* 0x000fe4000f8e02ff */
[----:B-----5:R-:W-:-:S04]  /*3e00*/  UIMAD UR5, UR6, 0x60, URZ ;  /* 0x00000060060578a4 */ /* 0x020fc8000f8e02ff */
[----:B------:R-:W-:-:S04]  /*3e10*/  UIADD3 UR5, UP0, UPT, UR4, UR5, URZ ;  /* 0x0000000504057290 */ /* 0x000fc8000ff1e0ff */
[----:B------:R-:W-:Y:S02]  /*3e20*/  UIADD3.X UR4, UPT, UPT, URZ, URZ, URZ, UP0, !UPT ;  /* 0x000000ffff047290 */ /* 0x000fe400087fe4ff */
[----:B------:R-:W-:-:S04]  /*3e30*/  MOV R3, UR5 ;  /* 0x0000000500037c02 */ /* 0x000fc80008000f00 */
[----:B------:R-:W-:Y:S01]  /*3e40*/  LOP3.LUT R14, R3, 0x1f, R14, 0xf8, !PT ;  /* 0x0000001f030e7812 */ /* 0x000fe200078ef80e */
[----:B------:R-:W-:-:S03]  /*3e50*/  IMAD.U32 R3, RZ, RZ, UR4 ;  /* 0x00000004ff037e24 */ /* 0x000fc6000f8e00ff */
[----:B-1----:R-:W-:-:S04]  /*3e60*/  LEA R2, P0, R14, UR14, 0x1 ;  /* 0x0000000e0e027c11 */ /* 0x002fc8000f8008ff */
[----:B------:R-:W-:-:S05]  /*3e70*/  LEA.HI.X R3, R14, UR15, R3, 0x1, P0 ;  /* 0x0000000f0e037c11 */ /* 0x000fca00080f0c03 */
[----:B------:R-:W-:Y:S04]  /*3e80*/  STG.E.U16 desc[UR8][R2.64], R15 ;  /* 0x0000000f02007986 */ /* 0x000fe8000c101508 */
[----:B------:R-:W-:Y:S04]  /*3e90*/  STG.E.U16 desc[UR8][R2.64+0x40], R0 ;  /* 0x0000400002007986 */ /* 0x000fe8000c101508 */
[----:B------:R-:W-:Y:S01]  /*3ea0*/  STG.E.U16 desc[UR8][R2.64+0x80], R18 ;  /* 0x0000801202007986 */ /* 0x000fe2000c101508 */
[----:B------:R-:W-:Y:S05]  /*3eb0*/  EXIT ;  /* 0x000000000000794d */ /* 0x000fea0003800000 */
.L_x_19205:
[----:B------:R-:W-:Y:S01]  /*3ec0*/  BSSY B1, `(.L_x_19237) ;  /* 0x0000007000017945 */ /* 0x000fe20003800000 */
[----:B------:R-:W-:Y:S01]  /*3ed0*/  MOV R6, 0x2 ;  /* 0x0000000200067802 */ /* 0x000fe20000000f00 */
[----:B------:R-:W-:Y:S01]  /*3ee0*/  IMAD.MOV.U32 R7, RZ, RZ, 0x1f ;  /* 0x0000001fff077424 */ /* 0x000fe200078e00ff */
[----:B------:R-:W-:-:S07]  /*3ef0*/  MOV R38, 0xffffffff ;  /* 0xffffffff00267802 */ /* 0x000fce0000000f00 */
[----:B------:R-:W-:Y:S05]  /*3f00*/  WARPSYNC.COLLECTIVE R38, `(.L_x_19238) ;  /* 0x0000000026087348 */ /* 0x000fea0003c00000 */
[----:B------:R0:W1:Y:S02]  /*3f10*/  SHFL.BFLY P1, R41, R40, R6, R7 ;  /* 0x0c00000628297389 */ /* 0x0000640000020007 */
[----:B01----:R-:W-:Y:S05]  /*3f20*/  ENDCOLLECTIVE ;  /* 0x000000000000791b */ /* 0x003fea0003800000 */
.L_x_19238:
[----:B------:R-:W-:Y:S05]  /*3f30*/  BSYNC B1 ;  /* 0x0000000000017941 */ /* 0x000fea0003800000 */
.L_x_19237:
[----:B------:R-:W-:Y:S02]  /*3f40*/  HFMA2 R7, -RZ, RZ, 0, 1.847743988037109375e-06 ;  /* 0x0000001fff077431 */ /* 0x000fe400000001ff */
[----:B------:R-:W-:Y:S01]  /*3f50*/  FADD.FTZ R40, R40, R41 ;  /* 0x0000002928287221 */ /* 0x000fe20000010000 */
[----:B------:R-:W-:Y:S02]  /*3f60*/  IMAD.MOV.U32 R6, RZ, RZ, 0x1 ;  /* 0x00000001ff067424 */ /* 0x000fe400078e00ff */
[----:B------:R-:W-:-:S07]  /*3f70*/  IMAD.MOV.U32 R38, RZ, RZ, -0x1 ;  /* 0xffffffffff267424 */ /* 0x000fce00078e00ff */
[----:B------:R-:W-:Y:S05]  /*3f80*/  WARPSYNC.COLLECTIVE R38, `(.L_x_19239) ;  /* 0x0000000026087348 */ /* 0x000fea0003c00000 */
[----:B------:R0:W1:Y:S02]  /*3f90*/  SHFL.BFLY P1, R41, R40, R6, R7 ;  /* 0x0c00000628297389 */ /* 0x0000640000020007 */
[----:B01----:R-:W-:Y:S05]  /*3fa0*/  ENDCOLLECTIVE ;  /* 0x000000000000791b */ /* 0x003fea0003800000 */
.L_x_19239:
[----:B------:R-:W-:Y:S05]  /*3fb0*/  BRA `(.L_x_19240) ;  /* 0xffffffd000207947 */ /* 0x000fea000383ffff */
.L_x_19207:
[----:B------:R-:W-:Y:S01]  /*3fc0*/  HFMA2 R7, -RZ, RZ, 0, 1.847743988037109375e-06 ;  /* 0x0000001fff077431 */ /* 0x000fe200000001ff */
[----:B------:R-:W-:Y:S01]  /*3fd0*/  BSSY B0, `(.L_x_19241) ;  /* 0x0000007000007945 */ /* 0x000fe20003800000 */
[----:B0-----:R-:W-:Y:S01]  /*3fe0*/  MOV R40, R27 ;  /* 0x0000001b00287202 */ /* 0x001fe20000000f00 */
[----:B------:R-:W-:Y:S02]  /*3ff0*/  IMAD.MOV.U32 R6, RZ, RZ, 0x10 ;  /* 0x00000010ff067424 */ /* 0x000fe400078e00ff */
[----:B------:R-:W-:-:S07]  /*4000*/  IMAD.MOV.U32 R38, RZ, RZ, -0x1 ;  /* 0xffffffffff267424 */ /* 0x000fce00078e00ff */
[----:B-----5:R-:W-:Y:S05]  /*4010*/  WARPSYNC.COLLECTIVE R38, `(.L_x_19242) ;  /* 0x0000000026087348 */ /* 0x020fea0003c00000 */
[----:B------:R0:W1:Y:S02]  /*4020*/  SHFL.BFLY P1, R41, R40, R6, R7 ;  /* 0x0c00000628297389 */ /* 0x0000640000020007 */
[----:B01---5:R-:W-:Y:S05]  /*4030*/  ENDCOLLECTIVE ;  /* 0x000000000000791b */ /* 0x023fea0003800000 */
.L_x_19242:
[----:B------:R-:W-:Y:S05]  /*4040*/  BSYNC B0 ;  /* 0x0000000000007941 */ /* 0x000fea0003800000 */
.L_x_19241:
[----:B------:R-:W-:Y:S01]  /*4050*/  FMNMX.FTZ R40, R41, R27, !PT ;  /* 0x0000001b29287209 */ /* 0x000fe20007810000 */
[----:B------:R-:W-:Y:S01]  /*4060*/  IMAD.MOV.U32 R7, RZ, RZ, 0x1f ;  /* 0x0000001fff077424 */ /* 0x000fe200078e00ff */
[----:B------:R-:W-:Y:S02]  /*4070*/  MOV R6, 0x8 ;  /* 0x0000000800067802 */ /* 0x000fe40000000f00 */
[----:B------:R-:W-:-:S07]  /*4080*/  MOV R38, 0xffffffff ;  /* 0xffffffff00267802 */ /* 0x000fce0000000f00 */
[----:B------:R-:W-:Y:S05]  /*4090*/  WARPSYNC.COLLECTIVE R38, `(.L_x_19243) ;  /* 0x0000000026087348 */ /* 0x000fea0003c00000 */
[----:B------:R0:W1:Y:S02]  /*40a0*/  SHFL.BFLY P1, R41, R40, R6, R7 ;  /* 0x0c00000628297389 */ /* 0x0000640000020007 */
[----:B01----:R-:W-:Y:S05]  /*40b0*/  ENDCOLLECTIVE ;  /* 0x000000000000791b */ /* 0x003fea0003800000 */
.L_x_19243:
[----:B------:R-:W-:Y:S01]  /*40c0*/  HFMA2 R6, -RZ, RZ, 0, 2.384185791015625e-07 ;  /* 0x00000004ff067431 */ /* 0x000fe200000001ff */
[----:B------:R-:W-:-:S05]  /*40d0*/  FMNMX.FTZ R4, R40, R41, !PT ;  /* 0x0000002928047209 */ /* 0x000fca0007810000 */
[----:B------:R-:W-:-:S07]  /*40e0*/  IMAD.MOV.U32 R40, RZ, RZ, R4 ;  /* 0x000000ffff287224 */ /* 0x000fce00078e0004 */
[----:B------:R-:W-:Y:S05]  /*40f0*/  WARPSYNC.COLLECTIVE R38, `(.L_x_19244) ;  /* 0x0000000026087348 */ /* 0x000fea0003c00000 */
[----:B------:R0:W1:Y:S02]  /*4100*/  SHFL.BFLY P1, R41, R40, R6, R7 ;  /* 0x0c00000628297389 */ /* 0x0000640000020007 */
[----:B01----:R-:W-:Y:S05]  /*4110*/  ENDCOLLECTIVE ;  /* 0x000000000000791b */ /* 0x003fea0003800000 */
.L_x_19244:
[----:B------:R-:W-:Y:S05]  /*4120*/  BRA `(.L_x_19245) ;  /* 0xffffffd0005c7947 */ /* 0x000fea000383ffff */
.L_x_19246:
        /* <DEDUP_REMOVED lines=13> */
.L_x_25937:


//--------------------- .text._ZN4vllm25paged_attention_v1_kernelI13__nv_bfloat16S1_Li80ELi8ELi128ELNS_18Fp8KVCacheDataTypeE0ELb0EEEvPT_PKS3_PKT0_S9_ifPKiSB_iPKfiiiSD_SD_iiiii --------------------------
	.section	.text._ZN4vllm25paged_attention_v1_kernelI13__nv_bfloat16S1_Li80ELi8ELi128ELNS_18Fp8KVCacheDataTypeE0ELb0EEEvPT_PKS3_PKT0_S9_ifPKiSB_iPKfiiiSD_SD_iiiii,"ax",@progbits
	.align	128
        .global         _ZN4vllm25paged_attention_v1_kernelI13__nv_bfloat16S1_Li80ELi8ELi128ELNS_18Fp8KVCacheDataTypeE0ELb0EEEvPT_PKS3_PKT0_S9_ifPKiSB_iPKfiiiSD_SD_iiiii
        .type           _ZN4vllm25paged_attention_v1_kernelI13__nv_bfloat16S1_Li80ELi8ELi128ELNS_18Fp8KVCacheDataTypeE0ELb0EEEvPT_PKS3_PKT0_S9_ifPKiSB_iPKfiiiSD_SD_iiiii,@function
        .size           _ZN4vllm25paged_attention_v1_kernelI13__nv_bfloat16S1_Li80ELi8ELi128ELNS_18Fp8KVCacheDataTypeE0ELb0EEEvPT_PKS3_PKT0_S9_ifPKiSB_iPKfiiiSD_SD_iiiii,(.L_x_25938 - _ZN4vllm25paged_attention_v1_kernelI13__nv_bfloat16S1_Li80ELi8ELi128ELNS_18Fp8KVCacheDataTypeE0ELb0EEEvPT_PKS3_PKT0_S9_ifPKiSB_iPKfiiiSD_SD_iiiii)
        .other          _ZN4vllm25paged_attention_v1_kernelI13__nv_bfloat16S1_Li80ELi8ELi128ELNS_18Fp8KVCacheDataTypeE0ELb0EEEvPT_PKS3_PKT0_S9_ifPKiSB_iPKfiiiSD_SD_iiiii,@"STO_CUDA_ENTRY STV_DEFAULT"
_ZN4vllm25paged_attention_v1_kernelI13__nv_bfloat16S1_Li80ELi8ELi128ELNS_18Fp8KVCacheDataTypeE0ELb0EEEvPT_PKS3_PKT0_S9_ifPKiSB_iPKfiiiSD_SD_iiiii:
.text._ZN4vllm25paged_attention_v1_kernelI13__nv_bfloat16S1_Li80ELi8ELi128ELNS_18Fp8KVCacheDataTypeE0ELb0EEEvPT_PKS3_PKT0_S9_ifPKiSB_iPKfiiiSD_SD_iiiii:
        /* <DEDUP_REMOVED lines=21> */
[----:B------:R-:W-:Y:S01]  /*0150*/  @!P1 IMAD R2, R11, 0x50, RZ ;  /* 0x000000500b029824 */ /* 0x000fe200078e02ff */
[----:B------:R-:W-:Y:S01]  /*0160*/  ISETP.NE.AND.EX P0, PT, R13, RZ, PT, P0 ;  /* 0x000000ff0d00720c */ /* 0x000fe20003f05300 */
[----:B------:R-:W-:-:S05]  /*0170*/  @!P1 IMAD.SHL.U32 R3, R4, 0x2, RZ ;  /* 0x0000000204039824 */ /* 0x000fca00078e00ff */
[----:B------:R-:W-:Y:S02]  /*0180*/  @!P1 IADD3 R3, P2, P3, R3, R0, R2 ;  /* 0x0000000003039210 */ /* 0x000fe40007b5e002 */
[----:B------:R-:W-:-:S04]  /*0190*/  SHF.R.S32.HI R0, RZ, 0x1f, R0 ;  /* 0x0000001fff007819 */ /* 0x000fc80000011400 */
[----:B------:R-:W-:Y:S01]  /*01a0*/  @!P1 IADD3.X R0, PT, PT, RZ, R0, RZ, P2, P3 ;  /* 0x00000000ff009210 */ /* 0x000fe200017e64ff */
[----:B------:R-:W2:Y:S01]  /*01b0*/  @P0 LDC.64 R12, c[0x0][0x3c0] ;  /* 0x0000f000ff0c0b82 */ /* 0x000ea20000000a00 */
[----:B-1----:R-:W-:-:S04]  /*01c0*/  @!P1 LEA R2, P2, R3, R8, 0x1 ;  /* 0x0000000803029211 */ /* 0x002fc800078408ff */
[----:B------:R-:W-:Y:S02]  /*01d0*/  @!P1 LEA.HI.X R3, R3, R9, R0, 0x1, P2 ;  /* 0x0000000903039211 */ /* 0x000fe400010f0c00 */
[----:B------:R-:W3:Y:S04]  /*01e0*/  LDG.E.CONSTANT R9, desc[UR6][R6.64] ;  /* 0x0000000606097981 */ /* 0x000ee8000c1e9900 */
[----:B------:R-:W4:Y:S01]  /*01f0*/  @!P1 LDG.E.CONSTANT R2, desc[UR6][R2.64] ;  /* 0x0000000602029981 */ /* 0x000f22000c1e9900 */
[----:B------:R-:W1:Y:S01]  /*0200*/  I2F.RP R0, R5 ;  /* 0x0000000500007306 */ /* 0x000e620000209400 */
[----:B--2---:R-:W-:Y:S01]  /*0210*/  @P0 IMAD.WIDE.U32 R12, R11, 0x4, R12 ;  /* 0x000000040b0c0825 */ /* 0x004fe200078e000c */
[----:B------:R-:W2:Y:S04]  /*0220*/  LDC R8, c[0x0][0x370] ;  /* 0x0000dc00ff087b82 */ /* 0x000ea80000000800 */
[----:B------:R2:W5:Y:S01]  /*0230*/  @P0 LDG.E.CONSTANT R14, desc[UR6][R12.64] ;  /* 0x000000060c0e0981 */ /* 0x000562000c1e9900 */
[--C-:B------:R-:W-:Y:S01]  /*0240*/  SHF.R.U32.HI R27, RZ, 0x2, R4.reuse ;  /* 0x00000002ff1b7819 */ /* 0x100fe20000011604 */
[----:B------:R-:W-:Y:S01]  /*0250*/  BSSY B0, `(.L_x_19247) ;  /* 0x00000d9000007945 */ /* 0x000fe20003800000 */
[----:B------:R-:W-:Y:S01]  /*0260*/  SHF.R.U32.HI R29, RZ, 0x5, R4 ;  /* 0x00000005ff1d7819 */ /* 0x000fe20000011604 */
[----:B------:R-:W-:Y:S01]  /*0270*/  IMAD.MOV.U32 R21, RZ, RZ, -0x800001 ;  /* 0xff7fffffff157424 */ /* 0x000fe200078e00ff */
[----:B-1----:R-:W1:Y:S01]  /*0280*/  MUFU.RCP R0, R0 ;  /* 0x0000000000007308 */ /* 0x002e620000001000 */
[----:B--2---:R-:W-:-:S02]  /*0290*/  IABS R12, R8 ;  /* 0x00000008000c7213 */ /* 0x004fc40000000000 */
        /* <DEDUP_REMOVED lines=14> */
[----:B------:R-:W-:Y:S01]  /*0380*/  LOP3.LUT R0, R8, R15, RZ, 0x3c, !PT ;  /* 0x0000000f08007212 */ /* 0x000fe200078e3cff */
[----:B------:R-:W1:Y:S03]  /*0390*/  S2R R5, SR_CgaCtaId ;  /* 0x0000000000057919 */ /* 0x000e660000008800 */
[----:B------:R-:W-:-:S07]  /*03a0*/  ISETP.GE.AND P3, PT, R0, RZ, PT ;  /* 0x000000ff0000720c */ /* 0x000fce0003f66270 */
[----:B------:R-:W-:-:S05]  /*03b0*/  @P0 IADD3 R7, PT, PT, R7, 0x1, RZ ;  /* 0x0000000107070810 */ /* 0x000fca0007ffe0ff */
[----:B------:R-:W-:-:S04]  /*03c0*/  IMAD.MOV.U32 R16, RZ, RZ, R7 ;  /* 0x000000ffff107224 */ /* 0x000fc800078e0007 */
[----:B------:R-:W-:Y:S01]  /*03d0*/  @!P3 IMAD.MOV R16, RZ, RZ, -R16 ;  /* 0x000000ffff10b224 */ /* 0x000fe200078e0a10 */
[----:B------:R-:W-:Y:S01]  /*03e0*/  @!P2 LOP3.LUT R16, RZ, R15, RZ, 0x33, !PT ;  /* 0x0000000fff10a212 */ /* 0x000fe200078e33ff */
[----:B0-----:R-:W-:-:S03]  /*03f0*/  IMAD R15, R10, UR4, RZ ;  /* 0x000000040a0f7c24 */ /* 0x001fc6000f8e02ff */
[----:B------:R-:W-:-:S04]  /*0400*/  IABS R3, R16 ;  /* 0x0000001000037213 */ /* 0x000fc80000000000 */
[----:B------:R-:W0:Y:S08]  /*0410*/  I2F.RP R0, R3 ;  /* 0x0000000300007306 */ /* 0x000e300000209400 */
[----:B0-----:R-:W0:Y:S02]  /*0420*/  MUFU.RCP R0, R0 ;  /* 0x0000000000007308 */ /* 0x001e240000001000 */
[----:B0-----:R-:W-:-:S02]  /*0430*/  IADD3 R6, PT, PT, R0, 0xffffffe, RZ ;  /* 0x0ffffffe00067810 */ /* 0x001fc40007ffe0ff */
[----:B------:R-:W-:-:S04]  /*0440*/  IABS R0, R11 ;  /* 0x0000000b00007213 */ /* 0x000fc80000000000 */
[----:B------:R0:W2:Y:S02]  /*0450*/  F2I.FTZ.U32.TRUNC.NTZ R7, R6 ;  /* 0x0000000600077305 */ /* 0x0000a4000021f000 */
[----:B0-----:R-:W-:Y:S02]  /*0460*/  IMAD.MOV.U32 R6, RZ, RZ, RZ ;  /* 0x000000ffff067224 */ /* 0x001fe400078e00ff */
[----:B--2---:R-:W-:-:S04]  /*0470*/  IMAD.MOV R12, RZ, RZ, -R7 ;  /* 0x000000ffff0c7224 */ /* 0x004fc800078e0a07 */
[----:B------:R-:W-:Y:S01]  /*0480*/  IMAD R13, R12, R3, RZ ;  /* 0x000000030c0d7224 */ /* 0x000fe200078e02ff */
[----:B------:R-:W-:-:S03]  /*0490*/  IABS R12, R16 ;  /* 0x00000010000c7213 */ /* 0x000fc60000000000 */
[----:B------:R-:W-:Y:S01]  /*04a0*/  IMAD.HI.U32 R7, R7, R13, R6 ;  /* 0x0000000d07077227 */ /* 0x000fe200078e0006 */
[----:B------:R-:W-:Y:S02]  /*04b0*/  IADD3 R13, PT, PT, RZ, -R12, RZ ;  /* 0x8000000cff0d7210 */ /* 0x000fe40007ffe0ff */
[----:B-1----:R-:W-:-:S03]  /*04c0*/  LEA R6, R5, R24, 0x18 ;  /* 0x0000001805067211 */ /* 0x002fc600078ec0ff */
[----:B------:R-:W-:-:S04]  /*04d0*/  IMAD.HI.U32 R12, R7, R0, RZ ;  /* 0x00000000070c7227 */ /* 0x000fc800078e00ff */
[----:B------:R-:W-:Y:S01]  /*04e0*/  IMAD R0, R12, R13, R0 ;  /* 0x0000000d0c007224 */ /* 0x000fe200078e0200 */
[----:B------:R-:W-:-:S04]  /*04f0*/  LOP3.LUT R13, R4, 0x3, RZ, 0xc0, !PT ;  /* 0x00000003040d7812 */ /* 0x000fc800078ec0ff */
[----:B------:R-:W-:Y:S01]  /*0500*/  ISETP.GT.U32.AND P2, PT, R3, R0, PT ;  /* 0x000000000300720c */ /* 0x000fe20003f44070 */
[----:B------:R-:W-:Y:S01]  /*0510*/  IMAD R26, R13, 0x28, R6 ;  /* 0x000000280d1a7824 */ /* 0x000fe200078e0206 */
[----:B------:R-:W-:-:S04]  /*0520*/  LOP3.LUT R6, R11, R16, RZ, 0x3c, !PT ;  /* 0x000000100b067212 */ /* 0x000fc800078e3cff */
[----:B------:R-:W-:-:S07]  /*0530*/  ISETP.GE.AND P3, PT, R6, RZ, PT ;  /* 0x000000ff0600720c */ /* 0x000fce0003f66270 */
[----:B------:R-:W-:Y:S02]  /*0540*/  @!P2 IMAD.IADD R0, R0, 0x1, -R3 ;  /* 0x000000010000a824 */ /* 0x000fe400078e0a03 */
[----:B------:R-:W-:Y:S01]  /*0550*/  @!P2 VIADD R12, R12, 0x1 ;  /* 0x000000010c0ca836 */ /* 0x000fe20000000000 */
[----:B------:R-:W-:Y:S02]  /*0560*/  ISETP.NE.AND P2, PT, R16, RZ, PT ;  /* 0x000000ff1000720c */ /* 0x000fe40003f45270 */
[----:B------:R-:W-:Y:S01]  /*0570*/  ISETP.GE.U32.AND P0, PT, R0, R3, PT ;  /* 0x000000030000720c */ /* 0x000fe20003f06070 */
[----:B------:R-:W-:-:S12]  /*0580*/  @!P1 IMAD R3, R27, 0x4, R26 ;  /* 0x000000041b039824 */ /* 0x000fd800078e021a */
[----:B------:R-:W-:-:S05]  /*0590*/  @P0 VIADD R12, R12, 0x1 ;  /* 0x000000010c0c0836 */ /* 0x000fca0000000000 */
[----:B------:R-:W-:Y:S02]  /*05a0*/  @!P3 IADD3 R12, PT, PT, RZ, -R12, RZ ;  /* 0x8000000cff0cb210 */ /* 0x000fe40007ffe0ff */
[----:B------:R-:W-:Y:S02]  /*05b0*/  @!P2 LOP3.LUT R12, RZ, R16, RZ, 0x33, !PT ;  /* 0x00000010ff0ca212 */ /* 0x000fe400078e33ff */
[----:B---3--:R-:W-:-:S04]  /*05c0*/  IADD3 R0, PT, PT, R9, 0x7, RZ ;  /* 0x0000000709007810 */ /* 0x008fc80007ffe0ff */
[----:B------:R-:W-:Y:S01]  /*05d0*/  SHF.R.S32.HI R7, RZ, 0x1f, R0 ;  /* 0x0000001fff077819 */ /* 0x000fe20000011400 */
[----:B----4-:R0:W-:Y:S03]  /*05e0*/  @!P1 STS [R3], R2 ;  /* 0x0000000203009388 */ /* 0x0101e60000000800 */
[----:B------:R-:W-:-:S04]  /*05f0*/  LEA.HI R0, R7, R0, RZ, 0x3 ;  /* 0x0000000007007211 */ /* 0x000fc800078f18ff */
[----:B------:R-:W-:Y:S01]  /*0600*/  SHF.R.S32.HI R0, RZ, 0x3, R0 ;  /* 0x00000003ff007819 */ /* 0x000fe20000011400 */
[----:B------:R-:W-:Y:S03]  /*0610*/  BAR.SYNC.DEFER_BLOCKING 0x0 ;  /* 0x0000000000007b1d */ /* 0x000fe60000010000 */
[----:B------:R-:W-:-:S13]  /*0620*/  ISETP.GE.AND P1, PT, R29, R0, PT ;  /* 0x000000001d00720c */ /* 0x000fda0003f26270 */
[----:B0-----:R-:W-:Y:S05]  /*0630*/  @P1 BRA `(.L_x_19248) ;  /* 0x0000000800681947 */ /* 0x001fea0003800000 */
[----:B------:R-:W0:Y:S01]  /*0640*/  LDS.64 R20, [R26+0x10] ;  /* 0x000010001a147984 */ /* 0x000e220000000a00 */
[----:B------:R-:W1:Y:S01]  /*0650*/  LDCU.64 UR4, c[0x0][0x3a8] ;  /* 0x00007500ff0477ac */ /* 0x000e620008000a00 */
[----:B------:R-:W-:Y:S01]  /*0660*/  SHF.R.U32.HI R4, RZ, 0x3, R4 ;  /* 0x00000003ff047819 */ /* 0x000fe20000011604 */
[----:B------:R-:W-:Y:S01]  /*0670*/  HFMA2 R23, -RZ, RZ, 0, 0 ;  /* 0x00000000ff177431 */ /* 0x000fe200000001ff */
[----:B------:R-:W2:Y:S01]  /*0680*/  LDS.64 R6, [R26+0x18] ;  /* 0x000018001a067984 */ /* 0x000ea20000000a00 */
[----:B------:R-:W-:Y:S01]  /*0690*/  VIADD R24, R24, 0xc0 ;  /* 0x000000c018187836 */ /* 0x000fe20000000000 */
[----:B------:R-:W-:Y:S01]  /*06a0*/  LOP3.LUT R22, R4, 0x7c, RZ, 0xc0, !PT ;  /* 0x0000007c04167812 */ /* 0x000fe200078ec0ff */
[----:B------:R-:W-:Y:S01]  /*06b0*/  IMAD.SHL.U32 R4, R27, 0x4, RZ ;  /* 0x000000041b047824 */ /* 0x000fe200078e00ff */
[----:B------:R-:W3:Y:S02]  /*06c0*/  LDS.64 R2, [R26+0x20] ;  /* 0x000020001a027984 */ /* 0x000ee40000000a00 */
[----:B------:R-:W-:-:S02]  /*06d0*/  LEA R24, R5, R24, 0x18 ;  /* 0x0000001805187211 */ /* 0x000fc400078ec0ff */
[----:B------:R-:W4:Y:S01]  /*06e0*/  LDS.64 R16, [R26] ;  /* 0x000000001a107984 */ /* 0x000f220000000a00 */
[----:B------:R-:W-:Y:S01]  /*06f0*/  LOP3.LUT R4, R4, 0x1c, RZ, 0xc0, !PT ;  /* 0x0000001c04047812 */ /* 0x000fe200078ec0ff */
[----:B------:R-:W-:Y:S02]  /*0700*/  IMAD.WIDE R22, R15, 0x4, R22 ;  /* 0x000000040f167825 */ /* 0x000fe400078e0216 */
[----:B------:R3:W4:Y:S02]  /*0710*/  LDS.64 R18, [R26+0x8] ;  /* 0x000008001a127984 */ /* 0x0007240000000a00 */
[----:B------:R-:W-:Y:S01]  /*0720*/  IMAD R15, R29, 0x20, R4 ;  /* 0x000000201d0f7824 */ /* 0x000fe200078e0204 */
[----:B-1----:R-:W-:Y:S01]  /*0730*/  IADD3 R4, P0, PT, R22, UR4, RZ ;  /* 0x0000000416047c10 */ /* 0x002fe2000ff1e0ff */
[----:B------:R-:W1:Y:S03]  /*0740*/  LDCU UR4, c[0x0][0x3d0] ;  /* 0x00007a00ff0477ac */ /* 0x000e660008000800 */
[----:B------:R-:W-:-:S02]  /*0750*/  IADD3 R15, PT, PT, R15, R24, RZ ;  /* 0x000000180f0f7210 */ /* 0x000fc40007ffe0ff */
[----:B------:R-:W-:Y:S02]  /*0760*/  IADD3.X R5, PT, PT, R23, UR5, RZ, P0, !PT ;  /* 0x0000000517057c10 */ /* 0x000fe400087fe4ff */
[----:B-----5:R-:W-:Y:S02]  /*0770*/  FSETP.NEU.FTZ.AND P0, PT, R14, RZ, PT ;  /* 0x000000ff0e00720b */ /* 0x020fe40003f1d000 */
[C---:B0-----:R-:W-:Y:S02]  /*0780*/  PRMT R35, R21.reuse, 0x7632, R35 ;  /* 0x0000763215237816 */ /* 0x041fe40000000023 */
[----:B------:R-:W-:Y:S01]  /*0790*/  SHF.L.U32 R22, R21, 0x10, RZ ;  /* 0x0000001015167819 */ /* 0x000fe200000006ff */
[----:B------:R-:W-:Y:S01]  /*07a0*/  IMAD.SHL.U32 R21, R27, 0x8, RZ ;  /* 0x000000081b157824 */ /* 0x000fe200078e00ff */
[C---:B--2---:R-:W-:Y:S01]  /*07b0*/  PRMT R37, R7.reuse, 0x7632, R37 ;  /* 0x0000763207257816 */ /* 0x044fe20000000025 */
[----:B------:R-:W-:Y:S01]  /*07c0*/  IMAD.U32 R24, R7, 0x10000, RZ ;  /* 0x0001000007187824 */ /* 0x000fe200078e00ff */
[C---:B------:R-:W-:Y:S01]  /*07d0*/  PRMT R36, R6.reuse, 0x7632, R36 ;  /* 0x0000763206247816 */ /* 0x040fe20000000024 */
[----:B------:R-:W-:Y:S01]  /*07e0*/  IMAD.U32 R23, R6, 0x10000, RZ ;  /* 0x0001000006177824 */ /* 0x000fe200078e00ff */
[C---:B---3--:R-:W-:Y:S01]  /*07f0*/  PRMT R7, R2.reuse, 0x7632, R7 ;  /* 0x0000763202077816 */ /* 0x048fe20000000007 */
[----:B------:R-:W-:Y:S01]  /*0800*/  IMAD.U32 R26, R3, 0x10000, RZ ;  /* 0x00010000031a7824 */ /* 0x000fe200078e00ff */
[----:B------:R-:W-:Y:S01]  /*0810*/  SHF.L.U32 R25, R2, 0x10, RZ ;  /* 0x0000001002197819 */ /* 0x000fe200000006ff */
[----:B------:R-:W-:Y:S01]  /*0820*/  IMAD.U32 R35, R35, 0x10000, RZ ;  /* 0x0001000023237824 */ /* 0x000fe200078e00ff */
[----:B------:R-:W-:Y:S01]  /*0830*/  PRMT R6, R3, 0x7632, R6 ;  /* 0x0000763203067816 */ /* 0x000fe20000000006 */
[----:B-1----:R-:W-:Y:S01]  /*0840*/  IMAD R3, R12, UR4, RZ ;  /* 0x000000040c037c24 */ /* 0x002fe2000f8e02ff */
[----:B------:R-:W-:Y:S01]  /*0850*/  LOP3.LUT R2, R27, 0x7, RZ, 0xc0, !PT ;  /* 0x000000071b027812 */ /* 0x000fe200078ec0ff */
[----:B------:R-:W-:Y:S01]  /*0860*/  IMAD.MOV.U32 R27, RZ, RZ, R29 ;  /* 0x000000ffff1b7224 */ /* 0x000fe200078e001d */
[----:B------:R-:W-:Y:S01]  /*0870*/  LOP3.LUT R28, R21, 0x38, RZ, 0xc0, !PT ;  /* 0x00000038151c7812 */ /* 0x000fe200078ec0ff */
[----:B------:R-:W-:Y:S01]  /*0880*/  IMAD.MOV.U32 R21, RZ, RZ, -0x800001 ;  /* 0xff7fffffff157424 */ /* 0x000fe200078e00ff */
[----:B------:R-:W-:Y:S01]  /*0890*/  LEA R38, R29, R2, 0x3 ;  /* 0x000000021d267211 */ /* 0x000fe200078e18ff */
[----:B------:R-:W-:Y:S01]  /*08a0*/  IMAD.U32 R36, R36, 0x10000, RZ ;  /* 0x0001000024247824 */ /* 0x000fe200078e00ff */
[C---:B----4-:R-:W-:Y:S01]  /*08b0*/  PRMT R30, R16.reuse, 0x7632, R30 ;  /* 0x00007632101e7816 */ /* 0x050fe2000000001e */
[----:B------:R-:W-:Y:S01]  /*08c0*/  IMAD.U32 R16, R16, 0x10000, RZ ;  /* 0x0001000010107824 */ /* 0x000fe200078e00ff */
[----:B------:R-:W-:Y:S01]  /*08d0*/  PRMT R32, R18, 0x7632, R32 ;  /* 0x0000763212207816 */ /* 0x000fe20000000020 */
[----:B------:R-:W-:Y:S01]  /*08e0*/  VIADD R29, R38, 0x1 ;  /* 0x00000001261d7836 */ /* 0x000fe20000000000 */
        /* <DEDUP_REMOVED lines=8> */
[----:B------:R-:W-:Y:S01]  /*0970*/  IADD3 R28, PT, PT, -R9, R38, RZ ;  /* 0x00000026091c7210 */ /* 0x000fe20007ffe1ff */
        /* <DEDUP_REMOVED lines=9> */
.L_x_19250:
[----:B0-----:R-:W2:Y:S02]  /*0a10*/  LDG.E.CONSTANT R7, desc[UR6][R4.64] ;  /* 0x0000000604077981 */ /* 0x001ea4000c1e9900 */
        /* <DEDUP_REMOVED lines=14> */
[----:B------:R4:W5:Y:S01]  /*0b00*/  LDG.E.CONSTANT R47, desc[UR6][R6.64+0x480] ;  /* 0x00048006062f7981 */ /* 0x000962000c1e9900 */
[----:B------:R-:W-:Y:S01]  /*0b10*/  UMOV UR4, 0xffffffff ;  /* 0xffffffff00047882 */ /* 0x000fe20000000000 */
[C---:B--2---:R-:W-:Y:S01]  /*0b20*/  IMAD.U32 R52, R49.reuse, 0x10000, RZ ;  /* 0x0001000031347824 */ /* 0x044fe200078e00ff */
[----:B------:R-:W-:-:S02]  /*0b30*/  PRMT R50, R49, 0x7632, R50 ;  /* 0x0000763231327816 */ /* 0x000fc40000000032 */
[C---:B---3--:R-:W-:Y:S01]  /*0b40*/  SHF.L.U32 R51, R48.reuse, 0x10, RZ ;  /* 0x0000001030337819 */ /* 0x048fe200000006ff */
[----:B------:R-:W-:Y:S01]  /*0b50*/  FMUL.FTZ R53, R17, R52 ;  /* 0x0000003411357220 */ /* 0x000fe20000410000 */
[----:B------:R-:W-:Y:S01]  /*0b60*/  PRMT R49, R48, 0x7632, R49 ;  /* 0x0000763230317816 */ /* 0x000fe20000000031 */
[----:B------:R-:W-:Y:S01]  /*0b70*/  IMAD.U32 R50, R50, 0x10000, RZ ;  /* 0x0001000032327824 */ /* 0x000fe200078e00ff */
[----:B----4-:R-:W-:Y:S01]  /*0b80*/  PRMT R6, R44, 0x7632, R6 ;  /* 0x000076322c067816 */ /* 0x010fe20000000006 */
[----:B------:R-:W-:Y:S01]  /*0b90*/  FFMA.FTZ R51, R16, R51, R53 ;  /* 0x0000003310337223 */ /* 0x000fe20000010035 */
[----:B------:R-:W-:Y:S02]  /*0ba0*/  IMAD.U32 R44, R44, 0x10000, RZ ;  /* 0x000100002c2c7824 */ /* 0x000fe400078e00ff */
[----:B------:R-:W-:Y:S01]  /*0bb0*/  FMUL.FTZ R50, R31, R50 ;  /* 0x000000321f327220 */ /* 0x000fe20000410000 */
[----:B------:R-:W-:Y:S01]  /*0bc0*/  IMAD.U32 R49, R49, 0x10000, RZ ;  /* 0x0001000031317824 */ /* 0x000fe200078e00ff */
[----:B------:R-:W-:Y:S01]  /*0bd0*/  SHF.L.U32 R6, R6, 0x10, RZ ;  /* 0x0000001006067819 */ /* 0x000fe200000006ff */
[----:B------:R-:W-:Y:S01]  /*0be0*/  FFMA.FTZ R44, R18, R44, R51 ;  /* 0x0000002c122c7223 */ /* 0x000fe20000010033 */
[C---:B-----5:R-:W-:Y:S01]  /*0bf0*/  IMAD.U32 R7, R46.reuse, 0x10000, RZ ;  /* 0x000100002e077824 */ /* 0x060fe200078e00ff */
[----:B------:R-:W-:Y:S01]  /*0c00*/  PRMT R46, R46, 0x7632, R46 ;  /* 0x000076322e2e7816 */ /* 0x000fe2000000002e */
[----:B------:R-:W-:Y:S01]  /*0c10*/  FFMA.FTZ R49, R30, R49, R50 ;  /* 0x000000311e317223 */ /* 0x000fe20000010032 */
[----:B------:R-:W-:Y:S01]  /*0c20*/  SHF.L.U32 R48, R43, 0x10, RZ ;  /* 0x000000102b307819 */ /* 0x000fe200000006ff */
[--C-:B------:R-:W-:Y:S01]  /*0c30*/  FFMA.FTZ R7, R19, R7, R44.reuse ;  /* 0x0000000713077223 */ /* 0x100fe2000001002c */
[----:B------:R-:W-:Y:S01]  /*0c40*/  PRMT R44, R43, 0x7632, R44 ;  /* 0x000076322b2c7816 */ /* 0x000fe2000000002c */
[----:B------:R-:W-:Y:S01]  /*0c50*/  FFMA.FTZ R6, R32, R6, R49 ;  /* 0x0000000620067223 */ /* 0x000fe20000010031 */
[----:B------:R-:W-:-:S02]  /*0c60*/  IMAD.U32 R46, R46, 0x10000, RZ ;  /* 0x000100002e2e7824 */ /* 0x000fc400078e00ff */
[----:B------:R-:W-:Y:S01]  /*0c70*/  FFMA.FTZ R7, R20, R48, R7 ;  /* 0x0000003014077223 */ /* 0x000fe20000010007 */
[----:B------:R-:W-:Y:S02]  /*0c80*/  IMAD.U32 R44, R44, 0x10000, RZ ;  /* 0x000100002c2c7824 */ /* 0x000fe400078e00ff */
[--C-:B------:R-:W-:Y:S01]  /*0c90*/  FFMA.FTZ R43, R33, R46, R6.reuse ;  /* 0x0000002e212b7223 */ /* 0x100fe20000010006 */
[C---:B------:R-:W-:Y:S01]  /*0ca0*/  PRMT R6, R42.reuse, 0x7632, R6 ;  /* 0x000076322a067816 */ /* 0x040fe20000000006 */
[----:B------:R-:W-:Y:S02]  /*0cb0*/  IMAD.U32 R42, R42, 0x10000, RZ ;  /* 0x000100002a2a7824 */ /* 0x000fe400078e00ff */
[--C-:B------:R-:W-:Y:S01]  /*0cc0*/  FFMA.FTZ R44, R34, R44, R43.reuse ;  /* 0x0000002c222c7223 */ /* 0x100fe2000001002b */
[C---:B------:R-:W-:Y:S01]  /*0cd0*/  PRMT R43, R45.reuse, 0x7632, R43 ;  /* 0x000076322d2b7816 */ /* 0x040fe2000000002b */
[----:B------:R-:W-:Y:S01]  /*0ce0*/  IMAD.U32 R45, R45, 0x10000, RZ ;  /* 0x000100002d2d7824 */ /* 0x000fe200078e00ff */
[----:B------:R-:W-:Y:S01]  /*0cf0*/  SHF.L.U32 R6, R6, 0x10, RZ ;  /* 0x0000001006067819 */ /* 0x000fe200000006ff */
[----:B------:R-:W-:-:S02]  /*0d00*/  FFMA.FTZ R42, R22, R42, R7 ;  /* 0x0000002a162a7223 */ /* 0x000fc40000010007 */
[----:B------:R-:W-:Y:S02]  /*0d10*/  IMAD.U32 R43, R43, 0x10000, RZ ;  /* 0x000100002b2b7824 */ /* 0x000fe400078e00ff */
[----:B------:R-:W-:Y:S01]  /*0d20*/  FFMA.FTZ R7, R35, R6, R44 ;  /* 0x0000000623077223 */ /* 0x000fe2000001002c */
        /* <DEDUP_REMOVED lines=8> */
[----:B------:R-:W-:Y:S01]  /*0db0*/  FFMA.FTZ R40, R24, R41, R45 ;  /* 0x0000002918287223 */ /* 0x000fe2000001002d */
[----:B------:R-:W-:Y:S01]  /*0dc0*/  SHF.L.U32 R41, R7, 0x10, RZ ;  /* 0x0000001007297819 */ /* 0x000fe200000006ff */
[----:B------:R-:W-:Y:S01]  /*0dd0*/  FFMA.FTZ R7, R37, R42, R6 ;  /* 0x0000002a25077223 */ /* 0x000fe20000010006 */
[----:B------:R-:W-:Y:S02]  /*0de0*/  IMAD.U32 R47, R47, 0x10000, RZ ;  /* 0x000100002f2f7824 */ /* 0x000fe400078e00ff */
[----:B------:R-:W-:Y:S01]  /*0df0*/  FFMA.FTZ R43, R25, R43, R40 ;  /* 0x0000002b192b7223 */ /* 0x000fe20000010028 */
[----:B------:R-:W-:Y:S02]  /*0e00*/  IMAD.U32 R44, R44, 0x10000, RZ ;  /* 0x000100002c2c7824 */ /* 0x000fe400078e00ff */
        /* <DEDUP_REMOVED lines=8> */
.L_x_19294:
        /* <DEDUP_REMOVED lines=13> */
[----:B------:R-:W-:-:S02]  /*0f60*/  @!P3 FSEL R40, R42, RZ, !P2 ;  /* 0x000000ff2a28b208 */ /* 0x000fc40005000000 */
[----:B------:R-:W-:-:S03]  /*0f70*/  IADD3 R4, P2, PT, R4, 0x10, RZ ;  /* 0x0000001004047810 */ /* 0x000fc60007f5e0ff */
[----:B------:R1:W-:Y:S01]  /*0f80*/  @!P3 STS [R15], R40 ;  /* 0x000000280f00b388 */ /* 0x0003e20000000800 */
[----:B------:R-:W-:Y:S01]  /*0f90*/  ISETP.GE.AND P3, PT, R27, R0, PT ;  /* 0x000000001b00720c */ /* 0x000fe20003f66270 */
[----:B------:R-:W-:-:S04]  /*0fa0*/  IMAD.X R5, RZ, RZ, R5, P2 ;  /* 0x000000ffff057224 */ /* 0x000fc800010e0605 */
[----:B------:R-:W-:Y:S02]  /*0fb0*/  @!P4 FMNMX.FTZ R21, R21, R42, !PT ;  /* 0x0000002a1515c209 */ /* 0x000fe40007810000 */
[----:B-1----:R-:W-:-:S06]  /*0fc0*/  IADD3 R15, PT, PT, R15, 0x80, RZ ;  /* 0x000000800f0f7810 */ /* 0x002fcc0007ffe0ff */
[----:B------:R-:W-:Y:S05]  /*0fd0*/  @!P3 BRA `(.L_x_19250) ;  /* 0xfffffff8008cb947 */ /* 0x000fea000383ffff */
.L_x_19248:
[----:B------:R-:W-:Y:S05]  /*0fe0*/  BSYNC B0 ;  /* 0x0000000000007941 */ /* 0x000fea0003800000 */
.L_x_19247:
        /* <DEDUP_REMOVED lines=14> */
[----:B------:R1:W2:Y:S02]  /*10d0*/  SHFL.BFLY PT, R6, R5, 0x4, 0x1f ;  /* 0x0c801f0005067f89 */ /* 0x0002a400000e0000 */
.L_x_19299:
[----:B0-----:R-:W-:Y:S01]  /*10e0*/  VIADD R7, R3, 0xa0 ;  /* 0x000000a003077836 */ /* 0x001fe20000000000 */
[----:B------:R-:W-:Y:S01]  /*10f0*/  ISETP.NE.AND P2, PT, R18, RZ, PT ;  /* 0x000000ff1200720c */ /* 0x000fe20003f45270 */
[----:B------:R-:W-:Y:S05]  /*1100*/  WARPSYNC.ALL ;  /* 0x0000000000007948 */ /* 0x000fea0003800000 */
[----:B------:R-:W-:Y:S02]  /*1110*/  LEA R7, R2, R7, 0x18 ;  /* 0x0000000702077211 */ /* 0x000fe400078ec0ff */
[----:B-12---:R-:W-:Y:S02]  /*1120*/  FMNMX.FTZ R5, R5, R6, !PT ;  /* 0x0000000605057209 */ /* 0x006fe40007810000 */
[----:B------:R-:W-:-:S05]  /*1130*/  LEA R4, R19, R7, 0x2 ;  /* 0x0000000713047211 */ /* 0x000fca00078e10ff */
[----:B------:R0:W-:Y:S01]  /*1140*/  @!P2 STS [R4], R5 ;  /* 0x000000050400a388 */ /* 0x0001e20000000800 */
[----:B------:R-:W-:Y:S01]  /*1150*/  BAR.SYNC.DEFER_BLOCKING 0x0 ;  /* 0x0000000000007b1d */ /* 0x000fe20000010000 */
[----:B------:R-:W-:Y:S01]  /*1160*/  ISETP.GT.U32.AND P3, PT, R18, 0x3, PT ;  /* 0x000000031200780c */ /* 0x000fe20003f64070 */
[----:B-----5:R-:W-:Y:S01]  /*1170*/  IMAD.MOV.U32 R14, RZ, RZ, -0x800001 ;  /* 0xff7fffffff0e7424 */ /* 0x020fe200078e00ff */
[----:B------:R-:W-:Y:S01]  /*1180*/  LOP3.LUT R16, R16, 0xfffffff8, RZ, 0xc0, !PT ;  /* 0xfffffff810107812 */ /* 0x000fe200078ec0ff */
[----:B0-----:R-:W-:Y:S02]  /*1190*/  IMAD R5, R18, 0x4, R7 ;  /* 0x0000000412057824 */ /* 0x001fe400078e0207 */
        /* <DEDUP_REMOVED lines=28> */
.L_x_19256:
        /* <DEDUP_REMOVED lines=11> */
.L_x_19255:
[----:B------:R-:W-:Y:S05]  /*1410*/  BSYNC.RECONVERGENT B1 ;  /* 0x0000000000017941 */ /* 0x000fea0003800200 */
.L_x_19254:
        /* <DEDUP_REMOVED lines=12> */
.L_x_19259:
        /* <DEDUP_REMOVED lines=100> */
.L_x_19258:
[----:B------:R-:W-:Y:S05]  /*1b20*/  BSYNC.RECONVERGENT B1 ;  /* 0x0000000000017941 */ /* 0x000fea0003800200 */
.L_x_19257:
        /* <DEDUP_REMOVED lines=55> */
.L_x_19261:
[----:B------:R-:W-:Y:S05]  /*1ea0*/  BSYNC.RECONVERGENT B1 ;  /* 0x0000000000017941 */ /* 0x000fea0003800200 */
.L_x_19260:
        /* <DEDUP_REMOVED lines=26> */
.L_x_19253:
[----:B------:R-:W-:Y:S05]  /*2050*/  BSYNC.RECONVERGENT B0 ;  /* 0x0000000000007941 */ /* 0x000fea0003800200 */
.L_x_19252:
        /* <DEDUP_REMOVED lines=39> */
.L_x_19266:
[----:B------:R-:W0:Y:S01]  /*22d0*/  LDS R5, [R13] ;  /* 0x000000000d057984 */ /* 0x000e220000000800 */
[----:B------:R-:W-:-:S05]  /*22e0*/  VIADD R14, R14, 0x1 ;  /* 0x000000010e0e7836 */ /* 0x000fca0000000000 */
[----:B------:R-:W-:Y:S01]  /*22f0*/  ISETP.NE.AND P0, PT, R14, RZ, PT ;  /* 0x000000ff0e00720c */ /* 0x000fe20003f05270 */
[----:B0-----:R-:W-:-:S05]  /*2300*/  FMUL.FTZ R16, R5, R4 ;  /* 0x0000000405107220 */ /* 0x001fca0000410000 */
[----:B------:R0:W-:Y:S02]  /*2310*/  STS [R13], R16 ;  /* 0x000000100d007388 */ /* 0x0001e40000000800 */
[----:B0-----:R-:W-:-:S05]  /*2320*/  IADD3 R13, PT, PT, R13, 0x200, RZ ;  /* 0x000002000d0d7810 */ /* 0x001fca0007ffe0ff */
[----:B------:R-:W-:Y:S05]  /*2330*/  @P0 BRA `(.L_x_19266) ;  /* 0xfffffffc00e40947 */ /* 0x000fea000383ffff */
.L_x_19265:
[----:B------:R-:W-:Y:S05]  /*2340*/  BSYNC.RECONVERGENT B1 ;  /* 0x0000000000017941 */ /* 0x000fea0003800200 */
.L_x_19264:
        /* <DEDUP_REMOVED lines=12> */
.L_x_19269:
        /* <DEDUP_REMOVED lines=52> */
.L_x_19268:
[----:B------:R-:W-:Y:S05]  /*2750*/  BSYNC.RECONVERGENT B1 ;  /* 0x0000000000017941 */ /* 0x000fea0003800200 */
.L_x_19267:
        /* <DEDUP_REMOVED lines=31> */
.L_x_19271:
[----:B------:R-:W-:Y:S05]  /*2950*/  BSYNC.RECONVERGENT B1 ;  /* 0x0000000000017941 */ /* 0x000fea0003800200 */
.L_x_19270:
        /* <DEDUP_REMOVED lines=14> */
.L_x_19263:
[----:B------:R-:W-:Y:S05]  /*2a40*/  BSYNC.RECONVERGENT B0 ;  /* 0x0000000000007941 */ /* 0x000fea0003800200 */
.L_x_19262:
[----:B------:R-:W-:Y:S01]  /*2a50*/  BAR.SYNC.DEFER_BLOCKING 0x0 ;  /* 0x0000000000007b1d */ /* 0x000fe20000010000 */
[----:B------:R-:W-:Y:S01]  /*2a60*/  IMAD.MOV.U32 R21, RZ, RZ, RZ ;  /* 0x000000ffff157224 */ /* 0x000fe200078e00ff */
[----:B------:R-:W-:-:S04]  /*2a70*/  CS2R R22, SRZ ;  /* 0x0000000000167805 */ /* 0x000fc8000001ff00 */
[----:B------:R-:W2:Y:S01]  /*2a80*/  LDCU UR9, c[0x0][0x3cc] ;  /* 0x00007980ff0977ac */ /* 0x000ea20008000800 */
[----:B------:R-:W-:Y:S01]  /*2a90*/  BSSY.RECONVERGENT B0, `(.L_x_19272) ;  /* 0x00000ef000007945 */ /* 0x000fe20003800200 */
[----:B------:R-:W3:Y:S03]  /*2aa0*/  LDCU.64 UR4, c[0x0][0x398] ;  /* 0x00007300ff0477ac */ /* 0x000ee60008000a00 */
[----:B------:R-:W-:Y:S05]  /*2ab0*/  @P1 BRA `(.L_x_19273) ;  /* 0x0000000c00b01947 */ /* 0x000fea0003800000 */
[----:B------:R-:W4:Y:S01]  /*2ac0*/  LDCU UR12, c[0x0][0x3b8] ;  /* 0x00007700ff0c77ac */ /* 0x000f220008000800 */
[----:B-1----:R-:W-:Y:S01]  /*2ad0*/  HFMA2 R5, -RZ, RZ, 0, 0 ;  /* 0x00000000ff057431 */ /* 0x002fe200000001ff */
[----:B0-----:R-:W-:Y:S01]  /*2ae0*/  SHF.R.U32.HI R4, RZ, 0x3, R20 ;  /* 0x00000003ff047819 */ /* 0x001fe20000011614 */
[----:B------:R-:W-:Y:S01]  /*2af0*/  VIADD R3, R3, 0xc0 ;  /* 0x000000c003037836 */ /* 0x000fe20000000000 */
[----:B------:R-:W0:Y:S01]  /*2b00*/  LDCU UR8, c[0x0][0x3d0] ;  /* 0x00007a00ff0877ac */ /* 0x000e220008000800 */
[C---:B------:R-:W-:Y:S01]  /*2b10*/  IADD3 R26, PT, PT, R19.reuse, 0x1, RZ ;  /* 0x00000001131a7810 */ /* 0x040fe20007ffe0ff */
[C---:B------:R-:W-:Y:S01]  /*2b20*/  IMAD.IADD R37, R19.reuse, 0x1, -R0 ;  /* 0x0000000113257824 */ /* 0x040fe200078e0a00 */
[----:B------:R-:W-:Y:S01]  /*2b30*/  LOP3.LUT R4, R4, 0x7c, RZ, 0xc0, !PT ;  /* 0x0000007c04047812 */ /* 0x000fe200078ec0ff */
[----:B------:R-:W1:Y:S01]  /*2b40*/  LDCU.64 UR10, c[0x0][0x3a8] ;  /* 0x00007500ff0a77ac */ /* 0x000e620008000a00 */
[----:B------:R-:W-:Y:S01]  /*2b50*/  LEA R2, R2, R3, 0x18 ;  /* 0x0000000302027211 */ /* 0x000fe200078ec0ff */
[----:B------:R-:W-:Y:S01]  /*2b60*/  IMAD.MOV.U32 R21, RZ, RZ, RZ ;  /* 0x000000ffff157224 */ /* 0x000fe200078e00ff */
[----:B------:R-:W-:-:S02]  /*2b70*/  LEA R28, R19, 0x3, 0x3 ;  /* 0x00000003131c7811 */ /* 0x000fc400078e18ff */
[----:B------:R-:W-:-:S04]  /*2b80*/  LEA R27, R19, R2, 0x5 ;  /* 0x00000002131b7211 */ /* 0x000fc800078e28ff */
[----:B------:R-:W-:Y:S01]  /*2b90*/  IADD3 R27, PT, PT, R27, 0x10, RZ ;  /* 0x000000101b1b7810 */ /* 0x000fe20007ffe0ff */
[----:B----4-:R-:W-:-:S04]  /*2ba0*/  IMAD R7, R10, UR12, RZ ;  /* 0x0000000c0a077c24 */ /* 0x010fc8000f8e02ff */
[----:B------:R-:W-:-:S04]  /*2bb0*/  IMAD.WIDE R4, R7, 0x4, R4 ;  /* 0x0000000407047825 */ /* 0x000fc800078e0204 */
[----:B0-----:R-:W-:Y:S01]  /*2bc0*/  IMAD R16, R12, UR8, RZ ;  /* 0x000000080c107c24 */ /* 0x001fe2000f8e02ff */
[----:B-1----:R-:W-:-:S04]  /*2bd0*/  IADD3 R24, P0, PT, R4, UR10, RZ ;  /* 0x0000000a04187c10 */ /* 0x002fc8000ff1e0ff */
[----:B------:R-:W-:Y:S02]  /*2be0*/  IADD3.X R25, PT, PT, R5, UR11, RZ, P0, !PT ;  /* 0x0000000b05197c10 */ /* 0x000fe400087fe4ff */
[----:B------:R-:W-:-:S07]  /*2bf0*/  SHF.R.S32.HI R17, RZ, 0x1f, R16 ;  /* 0x0000001fff117819 */ /* 0x000fce0000011410 */
.L_x_19282:
[----:B------:R-:W2:Y:S04]  /*2c00*/  LDG.E.CONSTANT R3, desc[UR6][R24.64] ;  /* 0x0000000618037981 */ /* 0x000ea8000c1e9900 */
[----:B------:R-:W0:Y:S01]  /*2c10*/  LDS.128 R12, [R27] ;  /* 0x000000001b0c7984 */ /* 0x000e220000000c00 */
[----:B--2---:R-:W-:-:S03]  /*2c20*/  IMAD.WIDE R2, R3, UR9, R16 ;  /* 0x0000000903027c25 */ /* 0x004fc6000f8e0210 */
[----:B------:R-:W-:-:S05]  /*2c30*/  LEA R4, P0, R18, R2, 0x3 ;  /* 0x0000000212047211 */ /* 0x000fca00078018ff */
        /* <DEDUP_REMOVED lines=15> */
[----:B-1----:R-:W-:Y:S02]  /*2d30*/  F2FP.BF16.F32.PACK_AB R5, R5, R4 ;  /* 0x000000040505723e */ /* 0x002fe400000010ff */
[----:B------:R-:W-:Y:S02]  /*2d40*/  F2FP.BF16.F32.PACK_AB R6, R7, R6 ;  /* 0x000000060706723e */ /* 0x000fe400000010ff */
[----:B------:R-:W-:-:S05]  /*2d50*/  IADD3 R4, PT, PT, R28, -0x3, RZ ;  /* 0xfffffffd1c047810 */ /* 0x000fca0007ffe0ff */
        /* <DEDUP_REMOVED lines=31> */
.L_x_19275:
[----:B------:R-:W-:Y:S05]  /*2f50*/  BSYNC.RECONVERGENT B1 ;  /* 0x0000000000017941 */ /* 0x000fea0003800200 */
.L_x_19274:
[----:B-----5:R-:W-:Y:S02]  /*2f60*/  HFMA2.BF16_V2 R35, R6, R35, -RZ ;  /* 0x0000002306237231 */ /* 0x020fe400003000ff */
[----:B------:R-:W-:Y:S01]  /*2f70*/  HMUL2.BF16_V2 R7, R5, R36 ;  /* 0x0000002405077232 */ /* 0x000fe20000200000 */
[----:B------:R-:W-:Y:S01]  /*2f80*/  BSSY.RECONVERGENT B1, `(.L_x_19276) ;  /* 0x000002d000017945 */ /* 0x000fe20003800200 */
[----:B------:R-:W-:-:S03]  /*2f90*/  HMUL2.BF16_V2 R39, R12, R34 ;  /* 0x000000220c277232 */ /* 0x000fc60000200000 */
[C---:B------:R-:W-:Y:S01]  /*2fa0*/  PRMT R13, R7.reuse, 0x7632, R13 ;  /* 0x00007632070d7816 */ /* 0x040fe2000000000d */
[----:B------:R-:W-:Y:S01]  /*2fb0*/  IMAD.U32 R34, R7, 0x10000, RZ ;  /* 0x0001000007227824 */ /* 0x000fe200078e00ff */
[----:B------:R-:W-:Y:S02]  /*2fc0*/  PRMT R7, R39, 0x7610, R7 ;  /* 0x0000761027077816 */ /* 0x000fe40000000007 */
[C---:B------:R-:W-:Y:S01]  /*2fd0*/  PRMT R36, R35.reuse, 0x7632, R36 ;  /* 0x0000763223247816 */ /* 0x040fe20000000024 */
[----:B------:R-:W-:Y:S01]  /*2fe0*/  IMAD.U32 R35, R35, 0x10000, RZ ;  /* 0x0001000023237824 */ /* 0x000fe200078e00ff */
[----:B------:R-:W-:Y:S01]  /*2ff0*/  SHF.L.U32 R13, R13, 0x10, RZ ;  /* 0x000000100d0d7819 */ /* 0x000fe200000006ff */
[----:B------:R-:W-:Y:S01]  /*3000*/  IMAD.U32 R7, R7, 0x10000, RZ ;  /* 0x0001000007077824 */ /* 0x000fe200078e00ff */
[----:B------:R-:W-:Y:S02]  /*3010*/  SHF.L.U32 R38, R36, 0x10, RZ ;  /* 0x0000001024267819 */ /* 0x000fe400000006ff */
[----:B------:R-:W-:Y:S01]  /*3020*/  PRMT R36, R39, 0x7632, R36 ;  /* 0x0000763227247816 */ /* 0x000fe20000000024 */
[----:B------:R-:W-:-:S02]  /*3030*/  FADD.FTZ R13, R34, R13 ;  /* 0x0000000d220d7221 */ /* 0x000fc40000010000 */
[----:B------:R-:W-:Y:S01]  /*3040*/  FADD.FTZ R34, R35, R38 ;  /* 0x0000002623227221 */ /* 0x000fe20000010000 */
[----:B------:R-:W-:Y:S01]  /*3050*/  SHF.L.U32 R36, R36, 0x10, RZ ;  /* 0x0000001024247819 */ /* 0x000fe200000006ff */
[----:B------:R-:W-:Y:S06]  /*3060*/  @P0 BRA `(.L_x_19277) ;  /* 0x0000000000780947 */ /* 0x000fec0003800000 */
[C---:B------:R-:W-:Y:S01]  /*3070*/  VIADD R38, R28.reuse, 0xffffffff ;  /* 0xffffffff1c267836 */ /* 0x040fe20000000000 */
[C---:B------:R-:W-:Y:S01]  /*3080*/  IADD3 R40, PT, PT, R28.reuse, 0x1, RZ ;  /* 0x000000011c287810 */ /* 0x040fe20007ffe0ff */
[C---:B------:R-:W-:Y:S01]  /*3090*/  VIADD R42, R28.reuse, 0x2 ;  /* 0x000000021c2a7836 */ /* 0x040fe20000000000 */
[-C--:B------:R-:W-:Y:S02]  /*30a0*/  ISETP.GE.AND P6, PT, R28, R9.reuse, PT ;  /* 0x000000091c00720c */ /* 0x080fe40003fc6270 */
        /* <DEDUP_REMOVED lines=26> */
.L_x_19277:
[----:B------:R-:W-:Y:S05]  /*3250*/  BSYNC.RECONVERGENT B1 ;  /* 0x0000000000017941 */ /* 0x000fea0003800200 */
.L_x_19276:
[----:B------:R-:W-:Y:S02]  /*3260*/  HFMA2.BF16_V2 R32, R5, R32, -RZ ;  /* 0x0000002005207231 */ /* 0x000fe400003000ff */
[----:B------:R-:W-:Y:S01]  /*3270*/  HMUL2.BF16_V2 R33, R6, R33 ;  /* 0x0000002106217232 */ /* 0x000fe20000200000 */
[----:B------:R-:W-:Y:S01]  /*3280*/  F2FP.BF16.F32.PACK_AB R35, R15, R14 ;  /* 0x0000000e0f23723e */ /* 0x000fe200000010ff */
[----:B------:R-:W-:Y:S01]  /*3290*/  FADD.FTZ R14, R13, R34 ;  /* 0x000000220d0e7221 */ /* 0x000fe20000010000 */
[----:B------:R-:W-:Y:S01]  /*32a0*/  FADD.FTZ R7, R7, R36 ;  /* 0x0000002407077221 */ /* 0x000fe20000010000 */
[----:B------:R-:W-:Y:S01]  /*32b0*/  HMUL2.BF16_V2 R30, R12, R30 ;  /* 0x0000001e0c1e7232 */ /* 0x000fe20000200000 */
[----:B------:R-:W-:Y:S01]  /*32c0*/  ISETP.GT.U32.AND P1, PT, R18, 0xf, PT ;  /* 0x0000000f1200780c */ /* 0x000fe20003f24070 */
[----:B------:R-:W-:Y:S01]  /*32d0*/  BSSY.RECONVERGENT B1, `(.L_x_19278) ;  /* 0x0000061000017945 */ /* 0x000fe20003800200 */
[----:B------:R-:W-:Y:S01]  /*32e0*/  FADD.FTZ R7, R14, R7 ;  /* 0x000000070e077221 */ /* 0x000fe20000010000 */
[----:B------:R-:W-:-:S02]  /*32f0*/  PRMT R13, R32, 0x7610, R13 ;  /* 0x00007610200d7816 */ /* 0x000fc4000000000d */
[----:B------:R-:W-:Y:S02]  /*3300*/  PRMT R15, R32, 0x7632, R15 ;  /* 0x00007632200f7816 */ /* 0x000fe4000000000f */
[----:B------:R-:W-:Y:S01]  /*3310*/  PRMT R32, R33, 0x7610, R32 ;  /* 0x0000761021207816 */ /* 0x000fe20000000020 */
[----:B------:R-:W-:Y:S01]  /*3320*/  IMAD.U32 R13, R13, 0x10000, RZ ;  /* 0x000100000d0d7824 */ /* 0x000fe200078e00ff */
[----:B------:R-:W-:Y:S02]  /*3330*/  SHF.L.U32 R34, R15, 0x10, RZ ;  /* 0x000000100f227819 */ /* 0x000fe400000006ff */
[----:B------:R-:W-:Y:S01]  /*3340*/  PRMT R33, R33, 0x7632, R33 ;  /* 0x0000763221217816 */ /* 0x000fe20000000021 */
[----:B------:R-:W-:Y:S02]  /*3350*/  IMAD.U32 R15, R32, 0x10000, RZ ;  /* 0x00010000200f7824 */ /* 0x000fe400078e00ff */
[----:B------:R-:W-:Y:S01]  /*3360*/  IMAD.MOV.U32 R32, RZ, RZ, R35 ;  /* 0x000000ffff207224 */ /* 0x000fe200078e0023 */
[----:B------:R-:W-:Y:S01]  /*3370*/  SHF.L.U32 R36, R33, 0x10, RZ ;  /* 0x0000001021247819 */ /* 0x000fe200000006ff */
[----:B------:R-:W-:-:S03]  /*3380*/  FADD.FTZ R34, R13, R34 ;  /* 0x000000220d227221 */ /* 0x000fc60000010000 */
[C---:B------:R-:W-:Y:S02]  /*3390*/  HFMA2.BF16_V2 R29, R32.reuse, R29, -RZ ;  /* 0x0000001d201d7231 */ /* 0x040fe400003000ff */
[----:B------:R-:W-:Y:S01]  /*33a0*/  FADD.FTZ R35, R15, R36 ;  /* 0x000000240f237221 */ /* 0x000fe20000010000 */
[----:B------:R-:W-:-:S03]  /*33b0*/  HFMA2.BF16_V2 R31, R32, R31, -RZ ;  /* 0x0000001f201f7231 */ /* 0x000fc600003000ff */
[----:B------:R-:W-:Y:S01]  /*33c0*/  FADD.FTZ R34, R34, R35 ;  /* 0x0000002322227221 */ /* 0x000fe20000010000 */
[C---:B------:R-:W-:Y:S02]  /*33d0*/  PRMT R13, R29.reuse, 0x7610, R13 ;  /* 0x000076101d0d7816 */ /* 0x040fe4000000000d */
[----:B------:R-:W-:Y:S02]  /*33e0*/  PRMT R15, R29, 0x7632, R15 ;  /* 0x000076321d0f7816 */ /* 0x000fe4000000000f */
[C---:B------:R-:W-:Y:S02]  /*33f0*/  PRMT R29, R30.reuse, 0x7610, R29 ;  /* 0x000076101e1d7816 */ /* 0x040fe4000000001d */
[----:B------:R-:W-:Y:S02]  /*3400*/  PRMT R30, R30, 0x7632, R30 ;  /* 0x000076321e1e7816 */ /* 0x000fe4000000001e */
[----:B------:R-:W-:Y:S02]  /*3410*/  PRMT R33, R31, 0x7632, R33 ;  /* 0x000076321f217816 */ /* 0x000fe40000000021 */
[----:B------:R-:W-:Y:S01]  /*3420*/  SHF.L.U32 R29, R29, 0x10, RZ ;  /* 0x000000101d1d7819 */ /* 0x000fe200000006ff */
        /* <DEDUP_REMOVED lines=30> */
[----:B-----5:R-:W-:Y:S02]  /*3610*/  SEL R2, R14, RZ, !P6 ;  /* 0x000000ff0e027207 */ /* 0x020fe40007000000 */
        /* <DEDUP_REMOVED lines=19> */
.L_x_19281:
[----:B------:R-:W-:Y:S05]  /*3750*/  BSYNC.RECONVERGENT B2 ;  /* 0x0000000000027941 */ /* 0x000fea0003800200 */
.L_x_19280:
        /* <DEDUP_REMOVED lines=24> */
.L_x_19279:
[----:B------:R-:W-:Y:S05]  /*38e0*/  BSYNC.RECONVERGENT B1 ;  /* 0x0000000000017941 */ /* 0x000fea0003800200 */
.L_x_19278:
        /* <DEDUP_REMOVED lines=9> */
.L_x_19273:
[----:B--23--:R-:W-:Y:S05]  /*3980*/  BSYNC.RECONVERGENT B0 ;  /* 0x0000000000007941 */ /* 0x00cfea0003800200 */
.L_x_19272:
        /* <DEDUP_REMOVED lines=17> */
[----:B------:R2:W-:Y:S08]  /*3aa0*/  STS [R19+-0x200], R22 ;  /* 0xfffe001613007388 */ /* 0x0005f00000000800 */
[----:B------:R2:W-:Y:S02]  /*3ab0*/  @!P1 STS [R19+-0x180], R23 ;  /* 0xfffe801713009388 */ /* 0x0005e40000000800 */
.L_x_19284:
[----:B------:R-:W-:Y:S05]  /*3ac0*/  BSYNC.RECONVERGENT B0 ;  /* 0x0000000000007941 */ /* 0x000fea0003800200 */
.L_x_19283:
[----:B------:R-:W-:Y:S06]  /*3ad0*/  BAR.SYNC.DEFER_BLOCKING 0x0 ;  /* 0x0000000000007b1d */ /* 0x000fec0000010000 */
[----:B------:R-:W-:Y:S04]  /*3ae0*/  BSSY.RECONVERGENT B0, `(.L_x_19285) ;  /* 0x0000009000007945 */ /* 0x000fe80003800200 */
[----:B------:R-:W-:Y:S05]  /*3af0*/  @P2 BRA `(.L_x_19286) ;  /* 0x00000000001c2947 */ /* 0x000fea0003800000 */
[----:B------:R-:W-:Y:S01]  /*3b00*/  ISETP.GT.U32.AND P1, PT, R18, 0xf, PT ;  /* 0x0000000f1200780c */ /* 0x000fe20003f24070 */
[----:B------:R-:W2:Y:S04]  /*3b10*/  LDS R0, [R19] ;  /* 0x0000000013007984 */ /* 0x000ea80000000800 */
[----:B------:R-:W3:Y:S08]  /*3b20*/  LDS R3, [R19+0x80] ;  /* 0x0000800013037984 */ /* 0x000ef00000000800 */
[----:B------:R-:W4:Y:S01]  /*3b30*/  @!P1 LDS R2, [R19+0x100] ;  /* 0x0001000013029984 */ /* 0x000f220000000800 */
[----:B--2---:R-:W-:Y:S01]  /*3b40*/  FADD.FTZ R21, R21, R0 ;  /* 0x0000000015157221 */ /* 0x004fe20000010000 */
[----:B---3--:R-:W-:Y:S01]  /*3b50*/  FADD.FTZ R22, R22, R3 ;  /* 0x0000000316167221 */ /* 0x008fe20000010000 */
[----:B----4-:R-:W-:-:S07]  /*3b60*/  @!P1 FADD.FTZ R23, R2, R23 ;  /* 0x0000001702179221 */ /* 0x010fce0000010000 */
.L_x_19286:
[----:B------:R-:W-:Y:S05]  /*3b70*/  BSYNC.RECONVERGENT B0 ;  /* 0x0000000000007941 */ /* 0x000fea0003800200 */
.L_x_19285:
[----:B------:R-:W-:Y:S06]  /*3b80*/  BAR.SYNC.DEFER_BLOCKING 0x0 ;  /* 0x0000000000007b1d */ /* 0x000fec0000010000 */
[----:B------:R-:W-:Y:S04]  /*3b90*/  BSSY.RECONVERGENT B0, `(.L_x_19287) ;  /* 0x0000006000007945 */ /* 0x000fe80003800200 */
[----:B------:R-:W-:Y:S05]  /*3ba0*/  @P3 BRA `(.L_x_19288) ;  /* 0x0000000000103947 */ /* 0x000fea0003800000 */
[----:B------:R-:W-:Y:S01]  /*3bb0*/  ISETP.GT.U32.AND P1, PT, R18, 0xf, PT ;  /* 0x0000000f1200780c */ /* 0x000fe20003f24070 */
[----:B------:R3:W-:Y:S04]  /*3bc0*/  STS [R19+-0x140], R21 ;  /* 0xfffec01513007388 */ /* 0x0007e80000000800 */
[----:B------:R3:W-:Y:S08]  /*3bd0*/  STS [R19+-0xc0], R22 ;  /* 0xffff401613007388 */ /* 0x0007f00000000800 */
[----:B------:R3:W-:Y:S02]  /*3be0*/  @!P1 STS [R19+-0x40], R23 ;  /* 0xffffc01713009388 */ /* 0x0007e40000000800 */
.L_x_19288:
[----:B------:R-:W-:Y:S05]  /*3bf0*/  BSYNC.RECONVERGENT B0 ;  /* 0x0000000000007941 */ /* 0x000fea0003800200 */
.L_x_19287:
[----:B------:R-:W-:Y:S06]  /*3c00*/  BAR.SYNC.DEFER_BLOCKING 0x0 ;  /* 0x0000000000007b1d */ /* 0x000fec0000010000 */
[----:B------:R-:W-:Y:S04]  /*3c10*/  BSSY.RECONVERGENT B0, `(.L_x_19289) ;  /* 0x0000009000007945 */ /* 0x000fe80003800200 */
[----:B------:R-:W-:Y:S05]  /*3c20*/  @P0 BRA `(.L_x_19290) ;  /* 0x00000000001c0947 */ /* 0x000fea0003800000 */
[----:B------:R-:W-:Y:S01]  /*3c30*/  ISETP.GT.U32.AND P1, PT, R18, 0xf, PT ;  /* 0x0000000f1200780c */ /* 0x000fe20003f24070 */
[----:B------:R-:W2:Y:S04]  /*3c40*/  LDS R0, [R19] ;  /* 0x0000000013007984 */ /* 0x000ea80000000800 */
[----:B------:R-:W4:Y:S08]  /*3c50*/  LDS R3, [R19+0x80] ;  /* 0x0000800013037984 */ /* 0x000f300000000800 */
[----:B------:R-:W5:Y:S01]  /*3c60*/  @!P1 LDS R2, [R19+0x100] ;  /* 0x0001000013029984 */ /* 0x000f620000000800 */
[----:B--23--:R-:W-:Y:S01]  /*3c70*/  FADD.FTZ R21, R21, R0 ;  /* 0x0000000015157221 */ /* 0x00cfe20000010000 */
[----:B----4-:R-:W-:Y:S01]  /*3c80*/  FADD.FTZ R22, R22, R3 ;  /* 0x0000000316167221 */ /* 0x010fe20000010000 */
[----:B-----5:R-:W-:-:S07]  /*3c90*/  @!P1 FADD.FTZ R23, R2, R23 ;  /* 0x0000001702179221 */ /* 0x020fce0000010000 */
.L_x_19290:
[----:B------:R-:W-:Y:S05]  /*3ca0*/  BSYNC.RECONVERGENT B0 ;  /* 0x0000000000007941 */ /* 0x000fea0003800200 */
.L_x_19289:
[----:B------:R-:W-:Y:S06]  /*3cb0*/  BAR.SYNC.DEFER_BLOCKING 0x0 ;  /* 0x0000000000007b1d */ /* 0x000fec0000010000 */
[----:B------:R-:W-:Y:S05]  /*3cc0*/  @P0 EXIT ;  /* 0x000000000000094d */ /* 0x000fea0003800000 */
[----:B------:R-:W4:Y:S01]  /*3cd0*/  S2UR UR4, SR_CTAID.Z ;  /* 0x00000000000479c3 */ /* 0x000f220000002700 */
[----:B------:R-:W5:Y:S01]  /*3ce0*/  LDCU UR5, c[0x0][0x378] ;  /* 0x00006f00ff0577ac */ /* 0x000f620008000800 */
[----:B------:R-:W-:Y:S01]  /*3cf0*/  IMAD R8, R10, R8, R11 ;  /* 0x000000080a087224 */ /* 0x000fe200078e020b */
[----:B--23--:R-:W-:Y:S01]  /*3d00*/  F2FP.BF16.F32.PACK_AB R21, R22, R21 ;  /* 0x000000151615723e */ /* 0x00cfe200000010ff */
[----:B------:R-:W2:Y:S02]  /*3d10*/  LDCU.64 UR8, c[0x0][0x380] ;  /* 0x00007000ff0877ac */ /* 0x000ea40008000a00 */
[----:B-----5:R-:W-:-:S04]  /*3d20*/  IMAD R8, R8, UR5, RZ ;  /* 0x0000000508087c24 */ /* 0x020fc8000f8e02ff */
[----:B------:R-:W-:Y:S01]  /*3d30*/  IMAD R3, R8, 0x50, RZ ;  /* 0x0000005008037824 */ /* 0x000fe200078e02ff */
[----:B----4-:R-:W-:-:S06]  /*3d40*/  UIMAD UR4, UR4, 0x50, URZ ;  /* 0x00000050040478a4 */ /* 0x010fcc000f8e02ff */
[----:B------:R-:W-:-:S04]  /*3d50*/  IADD3 R3, P0, P1, R18, UR4, R3 ;  /* 0x0000000412037c10 */ /* 0x000fc8000f91e003 */
[----:B------:R-:W-:Y:S02]  /*3d60*/  IADD3.X R0, PT, PT, RZ, RZ, RZ, P0, P1 ;  /* 0x000000ffff007210 */ /* 0x000fe400007e24ff */
[----:B------:R-:W-:Y:S02]  /*3d70*/  ISETP.GT.U32.AND P1, PT, R18, 0xf, PT ;  /* 0x0000000f1200780c */ /* 0x000fe40003f24070 */
[----:B--2---:R-:W-:-:S04]  /*3d80*/  LEA R2, P0, R3, UR8, 0x1 ;  /* 0x0000000803027c11 */ /* 0x004fc8000f8008ff */
[--C-:B------:R-:W-:Y:S02]  /*3d90*/  LEA.HI.X R3, R3, UR9, R0.reuse, 0x1, P0 ;  /* 0x0000000903037c11 */ /* 0x100fe400080f0c00 */
[----:B------:R-:W-:-:S03]  /*3da0*/  PRMT R0, R21, 0x7632, R0 ;  /* 0x0000763215007816 */ /* 0x000fc60000000000 */
[----:B------:R2:W-:Y:S04]  /*3db0*/  STG.E.U16 desc[UR6][R2.64], R21 ;  /* 0x0000001502007986 */ /* 0x0005e8000c101506 */
[----:B------:R2:W-:Y:S01]  /*3dc0*/  STG.E.U16 desc[UR6][R2.64+0x40], R0 ;  /* 0x0000400002007986 */ /* 0x0005e2000c101506 */
[----:B------:R-:W-:Y:S05]  /*3dd0*/  @P1 EXIT ;  /* 0x000000000000194d */ /* 0x000fea0003800000 */
[----:B--2---:R-:W-:-:S05]  /*3de0*/  F2FP.BF16.F32.PACK_AB R0, RZ, R23 ;  /* 0x00000017ff00723e */ /* 0x004fca00000010ff */
[----:B------:R-:W-:Y:S01]  /*3df0*/  STG.E.U16 desc[UR6][R2.64+0x80], R0 ;  /* 0x0000800002007986 */ /* 0x000fe2000c101506 */
[----:B------:R-:W-:Y:S05]  /*3e00*/  EXIT ;  /* 0x000000000000794d */ /* 0x000fea0003800000 */
.L_x_19249:
        /* <DEDUP_REMOVED lines=8> */
.L_x_19292:
[----:B------:R-:W-:Y:S05]  /*3e90*/  BSYNC B1 ;  /* 0x0000000000017941 */ /* 0x000fea0003800000 */
.L_x_19291:
[----:B------:R-:W-:Y:S01]  /*3ea0*/  MOV R7, R40 ;  /* 0x0000002800077202 */ /* 0x000fe20000000f00 */
[----:B------:R-:W-:Y:S02]  /*3eb0*/  HFMA2 R44, -RZ, RZ, 0, 1.847743988037109375e-06 ;  /* 0x0000001fff2c7431 */ /* 0x000fe400000001ff */
[----:B------:R-:W-:Y:S02]  /*3ec0*/  IMAD.MOV.U32 R42, RZ, RZ, 0x1 ;  /* 0x00000001ff2a7424 */ /* 0x000fe400078e00ff */
[----:B------:R-:W-:Y:S02]  /*3ed0*/  IMAD.MOV.U32 R41, RZ, RZ, -0x1 ;  /* 0xffffffffff297424 */ /* 0x000fe400078e00ff */
[----:B------:R-:W-:-:S07]  /*3ee0*/  FADD.FTZ R7, R6, R7 ;  /* 0x0000000706077221 */ /* 0x000fce0000010000 */
[----:B------:R-:W-:Y:S05]  /*3ef0*/  WARPSYNC.COLLECTIVE R41, `(.L_x_19293) ;  /* 0x0000000029087348 */ /* 0x000fea0003c00000 */
[----:B------:R0:W1:Y:S02]  /*3f00*/  SHFL.BFLY P2, R40, R7, R42, R44 ;  /* 0x0c00002a07287389 */ /* 0x000064000004002c */
[----:B01----:R-:W-:Y:S05]  /*3f10*/  ENDCOLLECTIVE ;  /* 0x000000000000791b */ /* 0x003fea0003800000 */
.L_x_19293:
[----:B------:R-:W-:Y:S05]  /*3f20*/  BRA `(.L_x_19294) ;  /* 0xffffffcc00d87947 */ /* 0x000fea000383ffff */
.L_x_19251:
        /* <DEDUP_REMOVED lines=8> */
.L_x_19296:
[----:B------:R-:W-:Y:S05]  /*3fb0*/  BSYNC B0 ;  /* 0x0000000000007941 */ /* 0x000fea0003800000 */
.L_x_19295:
        /* <DEDUP_REMOVED lines=9> */
.L_x_19297:
[----:B------:R-:W-:Y:S02]  /*4050*/  IMAD.MOV.U32 R42, RZ, RZ, 0x4 ;  /* 0x00000004ff2a7424 */ /* 0x000fe400078e00ff */
[----:B------:R-:W-:-:S05]  /*4060*/  IMAD.MOV.U32 R5, RZ, RZ, R40 ;  /* 0x000000ffff057224 */ /* 0x000fca00078e0028 */
[----:B------:R-:W-:-:S04]  /*4070*/  FMNMX.FTZ R5, R4, R5, !PT ;  /* 0x0000000504057209 */ /* 0x000fc80007810000 */
[----:B------:R-:W-:-:S07]  /*4080*/  MOV R7, R5 ;  /* 0x0000000500077202 */ /* 0x000fce0000000f00 */
[----:B------:R-:W-:Y:S05]  /*4090*/  WARPSYNC.COLLECTIVE R41, `(.L_x_19298) ;  /* 0x0000000029087348 */ /* 0x000fea0003c00000 */
[----:B------:R0:W1:Y:S02]  /*40a0*/  SHFL.BFLY P2, R40, R7, R42, R44 ;  /* 0x0c00002a07287389 */ /* 0x000064000004002c */
[----:B01----:R-:W-:Y:S05]  /*40b0*/  ENDCOLLECTIVE ;  /* 0x000000000000791b */ /* 0x003fea0003800000 */
.L_x_19298:
[----:B------:R-:W-:Y:S01]  /*40c0*/  MOV R6, R40 ;  /* 0x0000002800067202 */ /* 0x000fe20000000f00 */
[----:B------:R-:W-:Y:S06]  /*40d0*/  BRA `(.L_x_19299) ;  /* 0xffffffd000007947 */ /* 0x000fec000383ffff */
.L_x_19300:
        /* <DEDUP_REMOVED lines=10> */
.L_x_25938:


//--------------------- .text._ZN4vllm25paged_attention_v1_kernelI13__nv_bfloat16S1_Li64ELi8ELi128ELNS_18Fp8KVCacheDataTypeE0ELb0EEEvPT_PKS3_PKT0_S9_ifPKiSB_iPKfiiiSD_SD_iiiii --------------------------
	.section	.text._ZN4vllm25paged_attention_v1_kernelI13__nv_bfloat16S1_Li64ELi8ELi128ELNS_18Fp8KVCacheDataTypeE0ELb0EEEvPT_PKS3_PKT0_S9_ifPKiSB_iPKfiiiSD_SD_iiiii,"ax",@progbits
	.align	128
        .global         _ZN4vllm25paged_attention_v1_kernelI13__nv_bfloat16S1_Li64ELi8ELi128ELNS_18Fp8KVCacheDataTypeE0ELb0EEEvPT_PKS3_PKT0_S9_ifPKiSB_iPKfiiiSD_SD_iiiii
        .type           _ZN4vllm25paged_attention_v1_kernelI13__nv_bfloat16S1_Li64ELi8ELi128ELNS_18Fp8KVCacheDataTypeE0ELb0EEEvPT_PKS3_PKT0_S9_ifPKiSB_iPKfiiiSD_SD_iiiii,@function
        .size           _ZN4vllm25paged_attention_v1_kernelI13__nv_bfloat16S1_Li64ELi8ELi128ELNS_18Fp8KVCacheDataTypeE0ELb0EEEvPT_PKS3_PKT0_S9_ifPKiSB_iPKfiiiSD_SD_iiiii,(.L_x_25939 - _ZN4vllm25paged_attention_v1_kernelI13__nv_bfloat16S1_Li64ELi8ELi128ELNS_18Fp8KVCacheDataTypeE0ELb0EEEvPT_PKS3_PKT0_S9_ifPKiSB_iPKfiiiSD_SD_iiiii)
        .other          _ZN4vllm25paged_attention_v1_kernelI13__nv_bfloat16S1_Li64ELi8ELi128ELNS_18Fp8KVCacheDataTypeE0ELb0EEEvPT_PKS3_PKT0_S9_ifPKiSB_iPKfiiiSD_SD_iiiii,@"STO_CUDA_ENTRY STV_DEFAULT"
_ZN4vllm25paged_attention_v1_kernelI13__nv_bfloat16S1_Li64ELi8ELi128ELNS_18Fp8KVCacheDataTypeE0ELb0EEEvPT_PKS3_PKT0_S9_ifPKiSB_iPKfiiiSD_SD_iiiii:
.text._ZN4vllm25paged_attention_v1_kernelI13__nv_bfloat16S1_Li64ELi8ELi128ELNS_18Fp8KVCacheDataTypeE0ELb0EEEvPT_PKS3_PKT0_S9_ifPKiSB_iPKfiiiSD_SD_iiiii:
        /* <DEDUP_REMOVED lines=9> */
[----:B------:R-:W-:-:S07]  /*0090*/  HFMA2 R20, -RZ, RZ, 0, 0 ;  /* 0x00000000ff147431 */ /* 0x000fce00000001ff */
[----:B------:R-:W4:Y:S01]  /*00a0*/  S2UR UR7, SR_CgaCtaId ;  /* 0x00000000000779c3 */ /* 0x000f220000008800 */
[----:B------:R-:W-:Y:S01]  /*00b0*/  UMOV UR5, 0x400 ;  /* 0x0000040000057882 */ /* 0x000fe20000000000 */
[----:B------:R-:W1:Y:S01]  /*00c0*/  LDCU UR12, c[0x0][0x3cc] ;  /* 0x00007980ff0c77ac */ /* 0x000e620008000800 */
[----:B------:R-:W1:Y:S01]  /*00d0*/  LDCU UR13, c[0x0][0x3a4] ;  /* 0x00007480ff0d77ac */ /* 0x000e620008000800 */
[----:B0-----:R-:W-:Y:S02]  /*00e0*/  ISETP.GT.U32.AND P1, PT, R2, 0x1f, PT ;  /* 0x0000001f0200780c */ /* 0x001fe40003f24070 */
[----:B--2---:R-:W-:Y:S01]  /*00f0*/  ISETP.NE.U32.AND P0, PT, R10, RZ, PT ;  /* 0x000000ff0a00720c */ /* 0x004fe20003f05070 */
[----:B------:R-:W0:Y:S01]  /*0100*/  LDCU.64 UR14, c[0x0][0x390] ;  /* 0x00007200ff0e77ac */ /* 0x000e220008000a00 */
[----:B-1----:R-:W-:Y:S02]  /*0110*/  IMAD.WIDE.U32 R6, R14, 0x4, R6 ;  /* 0x000000040e067825 */ /* 0x002fe400078e0006 */
[----:B------:R-:W-:-:S02]  /*0120*/  ISETP.NE.AND.EX P0, PT, R11, RZ, PT, P0 ;  /* 0x000000ff0b00720c */ /* 0x000fc40003f05300 */
[----:B------:R-:W-:Y:S01]  /*0130*/  IMAD R0, R14, UR4, RZ ;  /* 0x000000040e007c24 */ /* 0x000fe2000f8e02ff */
[----:B---3--:R1:W2:Y:S01]  /*0140*/  LDG.E.CONSTANT R13, desc[UR8][R6.64] ;  /* 0x00000008060d7981 */ /* 0x0082a2000c1e9900 */
[----:B------:R-:W3:Y:S01]  /*0150*/  LDC R11, c[0x0][0x3a0] ;  /* 0x0000e800ff0b7b82 */ /* 0x000ee20000000800 */
[----:B------:R-:W0:Y:S02]  /*0160*/  LDCU UR4, c[0x0][0x3b8] ;  /* 0x00007700ff0477ac */ /* 0x000e240008000800 */
[----:B------:R-:W-:Y:S02]  /*0170*/  @!P1 IMAD.SHL.U32 R3, R2, 0x2, RZ ;  /* 0x0000000202039824 */ /* 0x000fe400078e00ff */
[----:B----4-:R-:W-:-:S03]  /*0180*/  @!P1 IMAD.SHL.U32 R4, R15, 0x40, RZ ;  /* 0x000000400f049824 */ /* 0x010fc600078e00ff */
[----:B------:R-:W4:Y:S02]  /*0190*/  @!P1 LDC.64 R8, c[0x0][0x388] ;  /* 0x0000e200ff089b82 */ /* 0x000f240000000a00 */
[----:B------:R-:W-:Y:S02]  /*01a0*/  @!P1 IADD3 R3, P2, P3, R3, R0, R4 ;  /* 0x0000000003039210 */ /* 0x000fe40007b5e004 */
[----:B------:R-:W-:-:S04]  /*01b0*/  SHF.R.S32.HI R0, RZ, 0x1f, R0 ;  /* 0x0000001fff007819 */ /* 0x000fc80000011400 */
[----:B------:R-:W-:Y:S02]  /*01c0*/  @!P1 IADD3.X R0, PT, PT, RZ, R0, RZ, P2, P3 ;  /* 0x00000000ff009210 */ /* 0x000fe400017e64ff */
[----:B----4-:R-:W-:-:S04]  /*01d0*/  @!P1 LEA R4, P2, R3, R8, 0x1 ;  /* 0x0000000803049211 */ /* 0x010fc800078408ff */
[----:B------:R-:W-:Y:S02]  /*01e0*/  @!P1 LEA.HI.X R5, R3, R9, R0, 0x1, P2 ;  /* 0x0000000903059211 */ /* 0x000fe400010f0c00 */
[----:B---3--:R-:W-:Y:S01]  /*01f0*/  IABS R3, R11 ;  /* 0x0000000b00037213 */ /* 0x008fe20000000000 */
[----:B------:R-:W3:Y:S02]  /*0200*/  @P0 LDC.64 R8, c[0x0][0x3c0] ;  /* 0x0000f000ff080b82 */ /* 0x000ee40000000a00 */
[----:B------:R4:W2:Y:S01]  /*0210*/  @!P1 LDG.E.CONSTANT R4, desc[UR8][R4.64] ;  /* 0x0000000804049981 */ /* 0x0008a2000c1e9900 */
[----:B------:R-:W1:Y:S08]  /*0220*/  I2F.RP R0, R3 ;  /* 0x0000000300007306 */ /* 0x000e700000209400 */
[----:B-1----:R-:W1:Y:S02]  /*0230*/  MUFU.RCP R0, R0 ;  /* 0x0000000000007308 */ /* 0x002e640000001000 */
[----:B-1----:R-:W-:-:S06]  /*0240*/  VIADD R6, R0, 0xffffffe ;  /* 0x0ffffffe00067836 */ /* 0x002fcc0000000000 */
[----:B------:R1:W0:Y:S01]  /*0250*/  F2I.FTZ.U32.TRUNC.NTZ R7, R6 ;  /* 0x0000000600077305 */ /* 0x000222000021f000 */
[----:B---3--:R-:W-:-:S05]  /*0260*/  @P0 IMAD.WIDE.U32 R8, R15, 0x4, R8 ;  /* 0x000000040f080825 */ /* 0x008fca00078e0008 */
[----:B------:R3:W5:Y:S01]  /*0270*/  @P0 LDG.E.CONSTANT R20, desc[UR8][R8.64] ;  /* 0x0000000808140981 */ /* 0x000762000c1e9900 */
[----:B-1----:R-:W-:Y:S01]  /*0280*/  MOV R6, RZ ;  /* 0x000000ff00067202 */ /* 0x002fe20000000f00 */
[----:B0-----:R-:W-:-:S04]  /*0290*/  IMAD.MOV R10, RZ, RZ, -R7 ;  /* 0x000000ffff0a7224 */ /* 0x001fc800078e0a07 */
[----:B----4-:R-:W-:Y:S01]  /*02a0*/  IMAD R5, R10, R3, RZ ;  /* 0x000000030a057224 */ /* 0x010fe200078e02ff */
[----:B---3--:R-:W-:-:S03]  /*02b0*/  IABS R8, R12 ;  /* 0x0000000c00087213 */ /* 0x008fc60000000000 */
        /* <DEDUP_REMOVED lines=31> */
[----:B------:R-:W-:-:S04]  /*04b0*/  ULEA UR6, UR7, UR5, 0x18 ;  /* 0x0000000507067291 */ /* 0x000fc8000f8ec0ff */
[----:B------:R-:W-:-:S07]  /*04c0*/  LOP3.LUT R5, R3, 0x60, RZ, 0xc0, !PT ;  /* 0x0000006003057812 */ /* 0x000fce00078ec0ff */
[----:B------:R-:W-:-:S04]  /*04d0*/  @!P2 IADD3 R0, PT, PT, R0, -R9, RZ ;  /* 0x800000090000a210 */ /* 0x000fc80007ffe0ff */
[----:B------:R-:W-:Y:S01]  /*04e0*/  ISETP.GE.U32.AND P0, PT, R0, R9, PT ;  /* 0x000000090000720c */ /* 0x000fe20003f06070 */
[----:B------:R-:W-:Y:S01]  /*04f0*/  VIADD R6, R5, UR6 ;  /* 0x0000000605067c36 */ /* 0x000fe20008000000 */
[--C-:B------:R-:W-:Y:S01]  /*0500*/  SHF.R.U32.HI R3, RZ, 0x2, R2.reuse ;  /* 0x00000002ff037819 */ /* 0x100fe20000011602 */
[----:B------:R-:W-:Y:S01]  /*0510*/  @!P2 VIADD R18, R18, 0x1 ;  /* 0x000000011212a836 */ /* 0x000fe20000000000 */
[----:B------:R-:W-:-:S03]  /*0520*/  SHF.R.U32.HI R21, RZ, 0x5, R2 ;  /* 0x00000005ff157819 */ /* 0x000fc60000011602 */
[----:B------:R-:W-:Y:S01]  /*0530*/  @!P1 IMAD R5, R3, 0x4, R6 ;  /* 0x0000000403059824 */ /* 0x000fe200078e0206 */
[----:B------:R-:W-:-:S04]  /*0540*/  LOP3.LUT R6, R15, R8, RZ, 0x3c, !PT ;  /* 0x000000080f067212 */ /* 0x000fc800078e3cff */
[----:B------:R-:W-:Y:S01]  /*0550*/  ISETP.GE.AND P3, PT, R6, RZ, PT ;  /* 0x000000ff0600720c */ /* 0x000fe20003f66270 */
        /* <DEDUP_REMOVED lines=9> */
[----:B------:R0:W-:Y:S01]  /*05f0*/  @!P1 STS [R5], R4 ;  /* 0x0000000405009388 */ /* 0x0001e20000000800 */
[----:B------:R-:W-:Y:S01]  /*0600*/  BAR.SYNC.DEFER_BLOCKING 0x0 ;  /* 0x0000000000007b1d */ /* 0x000fe20000010000 */
[----:B------:R-:W-:-:S13]  /*0610*/  ISETP.NE.AND P1, PT, R8, RZ, PT ;  /* 0x000000ff0800720c */ /* 0x000fda0003f25270 */
[----:B------:R-:W-:Y:S01]  /*0620*/  @!P1 LOP3.LUT R18, RZ, R8, RZ, 0x33, !PT ;  /* 0x00000008ff129212 */ /* 0x000fe200078e33ff */
[----:B------:R-:W-:Y:S01]  /*0630*/  IMAD.MOV.U32 R8, RZ, RZ, -0x800001 ;  /* 0xff7fffffff087424 */ /* 0x000fe200078e00ff */
[----:B0-----:R-:W-:Y:S06]  /*0640*/  @P0 BRA `(.L_x_19302) ;  /* 0x00000008001c0947 */ /* 0x001fec0003800000 */
[----:B------:R-:W-:Y:S01]  /*0650*/  LOP3.LUT R19, R2, 0x3, RZ, 0xc0, !PT ;  /* 0x0000000302137812 */ /* 0x000fe200078ec0ff */
[----:B------:R-:W0:Y:S01]  /*0660*/  LDCU.64 UR10, c[0x0][0x3a8] ;  /* 0x00007500ff0a77ac */ /* 0x000e220008000a00 */
[----:B------:R-:W1:Y:S01]  /*0670*/  S2R R27, SR_TID.X ;  /* 0x00000000001b7919 */ /* 0x000e620000002100 */
[----:B------:R-:W-:Y:S01]  /*0680*/  SHF.R.U32.HI R22, RZ, 0x3, R2 ;  /* 0x00000003ff167819 */ /* 0x000fe20000011602 */
[----:B------:R-:W-:Y:S01]  /*0690*/  IMAD.MOV.U32 R23, RZ, RZ, RZ ;  /* 0x000000ffff177224 */ /* 0x000fe200078e00ff */
[----:B------:R-:W-:Y:S01]  /*06a0*/  LEA R24, R19, UR6, 0x5 ;  /* 0x0000000613187c11 */ /* 0x000fe2000f8e28ff */
[----:B------:R-:W-:Y:S01]  /*06b0*/  UIADD3 UR4, UPT, UPT, UR5, 0xa0, URZ ;  /* 0x000000a005047890 */ /* 0x000fe2000fffe0ff */
[----:B------:R-:W-:Y:S02]  /*06c0*/  LOP3.LUT R22, R22, 0x7c, RZ, 0xc0, !PT ;  /* 0x0000007c16167812 */ /* 0x000fe400078ec0ff */
[----:B------:R-:W-:Y:S01]  /*06d0*/  LOP3.LUT R29, R2, 0x3fc, RZ, 0xc0, !PT ;  /* 0x000003fc021d7812 */ /* 0x000fe200078ec0ff */
[----:B------:R-:W2:Y:S01]  /*06e0*/  LDS.128 R4, [R24] ;  /* 0x0000000018047984 */ /* 0x000ea20000000c00 */
[----:B------:R-:W-:Y:S01]  /*06f0*/  ULEA UR4, UR7, UR4, 0x18 ;  /* 0x0000000407047291 */ /* 0x000fe2000f8ec0ff */
[----:B------:R-:W-:-:S02]  /*0700*/  IMAD.WIDE R22, R17, 0x4, R22 ;  /* 0x0000000411167825 */ /* 0x000fc400078e0216 */
[----:B------:R3:W4:Y:S03]  /*0710*/  LDS.128 R8, [R24+0x10] ;  /* 0x0000100018087984 */ /* 0x0007260000000c00 */
[----:B------:R-:W-:Y:S01]  /*0720*/  VIADD R29, R29, UR4 ;  /* 0x000000041d1d7c36 */ /* 0x000fe20008000000 */
[----:B0-----:R-:W-:Y:S01]  /*0730*/  IADD3 R17, P0, PT, R22, UR10, RZ ;  /* 0x0000000a16117c10 */ /* 0x001fe2000ff1e0ff */
[----:B------:R-:W0:Y:S03]  /*0740*/  LDCU UR10, c[0x0][0x3d0] ;  /* 0x00007a00ff0a77ac */ /* 0x000e260008000800 */
[----:B------:R-:W-:Y:S02]  /*0750*/  IADD3.X R16, PT, PT, R23, UR11, RZ, P0, !PT ;  /* 0x0000000b17107c10 */ /* 0x000fe400087fe4ff */
[----:B-----5:R-:W-:-:S02]  /*0760*/  FSETP.NEU.FTZ.AND P0, PT, R20, RZ, PT ;  /* 0x000000ff1400720b */ /* 0x020fc40003f1d000 */
[C---:B--2---:R-:W-:Y:S01]  /*0770*/  PRMT R32, R6.reuse, 0x7632, R32 ;  /* 0x0000763206207816 */ /* 0x044fe20000000020 */
[----:B---3--:R-:W-:Y:S01]  /*0780*/  IMAD.U32 R24, R6, 0x10000, RZ ;  /* 0x0001000006187824 */ /* 0x008fe200078e00ff */
[C---:B------:R-:W-:Y:S01]  /*0790*/  PRMT R30, R4.reuse, 0x7632, R30 ;  /* 0x00007632041e7816 */ /* 0x040fe2000000001e */
[----:B-1----:R-:W-:Y:S01]  /*07a0*/  IMAD.SHL.U32 R6, R27, 0x2, RZ ;  /* 0x000000021b067824 */ /* 0x002fe200078e00ff */
[----:B------:R-:W-:Y:S01]  /*07b0*/  SHF.L.U32 R22, R4, 0x10, RZ ;  /* 0x0000001004167819 */ /* 0x000fe200000006ff */
[----:B----4-:R-:W-:Y:S01]  /*07c0*/  IMAD.U32 R26, R8, 0x10000, RZ ;  /* 0x00010000081a7824 */ /* 0x010fe200078e00ff */
[----:B------:R-:W-:Y:S01]  /*07d0*/  LOP3.LUT R4, R3, 0x7, RZ, 0xc0, !PT ;  /* 0x0000000703047812 */ /* 0x000fe200078ec0ff */
[----:B0-----:R-:W-:Y:S01]  /*07e0*/  IMAD R3, R18, UR10, RZ ;  /* 0x0000000a12037c24 */ /* 0x001fe2000f8e02ff */
        /* <DEDUP_REMOVED lines=8> */
[----:B------:R-:W-:Y:S01]  /*0870*/  LEA R4, R21, R4, 0x3 ;  /* 0x0000000415047211 */ /* 0x000fe200078e18ff */
[----:B------:R-:W-:Y:S01]  /*0880*/  IMAD.U32 R33, R33, 0x10000, RZ ;  /* 0x0001000021217824 */ /* 0x000fe200078e00ff */
[----:B------:R-:W-:Y:S01]  /*0890*/  PRMT R31, R5, 0x7632, R31 ;  /* 0x00007632051f7816 */ /* 0x000fe2000000001f */
[----:B------:R-:W-:Y:S01]  /*08a0*/  IMAD.U32 R35, R35, 0x10000, RZ ;  /* 0x0001000023237824 */ /* 0x000fe200078e00ff */
[----:B------:R-:W-:Y:S01]  /*08b0*/  PRMT R34, R8, 0x7632, R34 ;  /* 0x0000763208227816 */ /* 0x000fe20000000022 */
[----:B------:R-:W-:Y:S01]  /*08c0*/  IMAD.MOV.U32 R8, RZ, RZ, -0x800001 ;  /* 0xff7fffffff087424 */ /* 0x000fe200078e00ff */
[C---:B------:R-:W-:Y:S01]  /*08d0*/  PRMT R37, R11.reuse, 0x7632, R37 ;  /* 0x000076320b257816 */ /* 0x040fe20000000025 */
[----:B------:R-:W-:Y:S01]  /*08e0*/  IMAD.U32 R11, R11, 0x10000, RZ ;  /* 0x000100000b0b7824 */ /* 0x000fe200078e00ff */
[----:B------:R-:W-:Y:S01]  /*08f0*/  IADD3 R2, P1, PT, R3, R6, RZ ;  /* 0x0000000603027210 */ /* 0x000fe20007f3e0ff */
[----:B------:R-:W-:Y:S01]  /*0900*/  VIADD R27, R4, 0x1 ;  /* 0x00000001041b7836 */ /* 0x000fe20000000000 */
[----:B------:R-:W-:Y:S01]  /*0910*/  SHF.L.U32 R25, R7, 0x10, RZ ;  /* 0x0000001007197819 */ /* 0x000fe200000006ff */
[----:B------:R-:W-:Y:S01]  /*0920*/  IMAD.U32 R36, R36, 0x10000, RZ ;  /* 0x0001000024247824 */ /* 0x000fe200078e00ff */
[----:B------:R-:W-:-:S02]  /*0930*/  SHF.L.U32 R10, R10, 0x10, RZ ;  /* 0x000000100a0a7819 */ /* 0x000fc400000006ff */
[----:B------:R-:W-:Y:S02]  /*0940*/  IADD3 R28, PT, PT, -R13, R4, RZ ;  /* 0x000000040d1c7210 */ /* 0x000fe40007ffe1ff */
[----:B------:R-:W-:Y:S02]  /*0950*/  LEA.HI.X.SX32 R3, R3, RZ, 0x1, P1 ;  /* 0x000000ff03037211 */ /* 0x000fe400008f0eff */
[----:B------:R-:W-:Y:S02]  /*0960*/  SHF.L.U32 R31, R31, 0x10, RZ ;  /* 0x000000101f1f7819 */ /* 0x000fe400000006ff */
[----:B------:R-:W-:Y:S02]  /*0970*/  SHF.L.U32 R34, R34, 0x10, RZ ;  /* 0x0000001022227819 */ /* 0x000fe400000006ff */
[----:B------:R-:W-:-:S07]  /*0980*/  SHF.L.U32 R37, R37, 0x10, RZ ;  /* 0x0000001025257819 */ /* 0x000fce00000006ff */
.L_x_19304:
[----:B------:R-:W-:Y:S02]  /*0990*/  IMAD.MOV.U32 R4, RZ, RZ, R17 ;  /* 0x000000ffff047224 */ /* 0x000fe400078e0011 */
[----:B------:R-:W-:-:S05]  /*09a0*/  IMAD.MOV.U32 R5, RZ, RZ, R16 ;  /* 0x000000ffff057224 */ /* 0x000fca00078e0010 */
        /* <DEDUP_REMOVED lines=9> */
[----:B------:R-:W5:Y:S01]  /*0a40*/  LDG.E.CONSTANT R39, desc[UR8][R6.64+0x180] ;  /* 0x0001800806277981 */ /* 0x000f62000c1e9900 */
[C---:B--2---:R-:W-:Y:S01]  /*0a50*/  PRMT R4, R40.reuse, 0x7632, R4 ;  /* 0x0000763228047816 */ /* 0x044fe20000000004 */
[----:B------:R-:W-:Y:S01]  /*0a60*/  IMAD.U32 R5, R40, 0x10000, RZ ;  /* 0x0001000028057824 */ /* 0x000fe200078e00ff */
[----:B---3--:R-:W-:-:S02]  /*0a70*/  SHF.L.U32 R40, R41, 0x10, RZ ;  /* 0x0000001029287819 */ /* 0x008fc400000006ff */
[----:B------:R-:W-:Y:S02]  /*0a80*/  PRMT R42, R41, 0x7632, R42 ;  /* 0x00007632292a7816 */ /* 0x000fe4000000002a */
[----:B------:R-:W-:Y:S01]  /*0a90*/  SHF.L.U32 R41, R4, 0x10, RZ ;  /* 0x0000001004297819 */ /* 0x000fe200000006ff */
[----:B------:R-:W-:Y:S01]  /*0aa0*/  FMUL.FTZ R43, R23, R40 ;  /* 0x00000028172b7220 */ /* 0x000fe20000410000 */
[----:B------:R-:W2:Y:S01]  /*0ab0*/  LDG.E.CONSTANT R4, desc[UR8][R6.64+0x200] ;  /* 0x0002000806047981 */ /* 0x000ea2000c1e9900 */
[----:B------:R-:W-:Y:S02]  /*0ac0*/  IMAD.U32 R42, R42, 0x10000, RZ ;  /* 0x000100002a2a7824 */ /* 0x000fe400078e00ff */
[----:B------:R-:W-:Y:S01]  /*0ad0*/  FFMA.FTZ R43, R22, R5, R43 ;  /* 0x00000005162b7223 */ /* 0x000fe2000001002b */
[----:B------:R-:W3:Y:S04]  /*0ae0*/  LDG.E.CONSTANT R40, desc[UR8][R6.64+0x300] ;  /* 0x0003000806287981 */ /* 0x000ee8000c1e9900 */
[----:B------:R-:W3:Y:S01]  /*0af0*/  LDG.E.CONSTANT R5, desc[UR8][R6.64+0x280] ;  /* 0x0002800806057981 */ /* 0x000ee2000c1e9900 */
[----:B------:R-:W-:Y:S01]  /*0b00*/  FMUL.FTZ R45, R31, R42 ;  /* 0x0000002a1f2d7220 */ /* 0x000fe20000410000 */
[----:B----4-:R-:W-:-:S04]  /*0b10*/  IMAD.U32 R42, R38, 0x10000, RZ ;  /* 0x00010000262a7824 */ /* 0x010fc800078e00ff */
[----:B------:R-:W-:Y:S02]  /*0b20*/  FFMA.FTZ R42, R24, R42, R43 ;  /* 0x0000002a182a7223 */ /* 0x000fe4000001002b */
[----:B------:R3:W4:Y:S01]  /*0b30*/  LDG.E.CONSTANT R43, desc[UR8][R6.64+0x380] ;  /* 0x00038008062b7981 */ /* 0x000722000c1e9900 */
[----:B------:R-:W-:Y:S01]  /*0b40*/  PRMT R38, R38, 0x7632, R38 ;  /* 0x0000763226267816 */ /* 0x000fe20000000026 */
[----:B------:R-:W-:-:S03]  /*0b50*/  FFMA.FTZ R41, R30, R41, R45 ;  /* 0x000000291e297223 */ /* 0x000fc6000001002d */
[----:B------:R-:W-:-:S05]  /*0b60*/  SHF.L.U32 R38, R38, 0x10, RZ ;  /* 0x0000001026267819 */ /* 0x000fca00000006ff */
[--C-:B------:R-:W-:Y:S01]  /*0b70*/  FFMA.FTZ R38, R32, R38, R41.reuse ;  /* 0x0000002620267223 */ /* 0x100fe20000010029 */
[----:B-----5:R-:W-:-:S04]  /*0b80*/  PRMT R41, R39, 0x7632, R41 ;  /* 0x0000763227297816 */ /* 0x020fc80000000029 */
[----:B------:R-:W-:Y:S01]  /*0b90*/  SHF.L.U32 R41, R41, 0x10, RZ ;  /* 0x0000001029297819 */ /* 0x000fe200000006ff */
[----:B------:R-:W-:-:S04]  /*0ba0*/  IMAD.U32 R39, R39, 0x10000, RZ ;  /* 0x0001000027277824 */ /* 0x000fc800078e00ff */
[----:B------:R-:W-:Y:S01]  /*0bb0*/  FFMA.FTZ R41, R33, R41, R38 ;  /* 0x0000002921297223 */ /* 0x000fe20000010026 */
[----:B------:R-:W-:Y:S01]  /*0bc0*/  FFMA.FTZ R39, R25, R39, R42 ;  /* 0x0000002719277223 */ /* 0x000fe2000001002a */
[----:B------:R-:W-:Y:S01]  /*0bd0*/  UMOV UR4, 0xffffffff ;  /* 0xffffffff00047882 */ /* 0x000fe20000000000 */
[C---:B--2---:R-:W-:Y:S01]  /*0be0*/  IMAD.U32 R38, R4.reuse, 0x10000, RZ ;  /* 0x0001000004267824 */ /* 0x044fe200078e00ff */
[----:B------:R-:W-:-:S03]  /*0bf0*/  PRMT R4, R4, 0x7632, R4 ;  /* 0x0000763204047816 */ /* 0x000fc60000000004 */
[----:B------:R-:W-:Y:S01]  /*0c00*/  FFMA.FTZ R38, R26, R38, R39 ;  /* 0x000000261a267223 */ /* 0x000fe20000010027 */
[----:B------:R-:W-:Y:S02]  /*0c10*/  SHF.L.U32 R4, R4, 0x10, RZ ;  /* 0x0000001004047819 */ /* 0x000fe400000006ff */
[C---:B---3--:R-:W-:Y:S01]  /*0c20*/  PRMT R6, R5.reuse, 0x7632, R6 ;  /* 0x0000763205067816 */ /* 0x048fe20000000006 */
[----:B------:R-:W-:Y:S02]  /*0c30*/  IMAD.U32 R5, R5, 0x10000, RZ ;  /* 0x0001000005057824 */ /* 0x000fe400078e00ff */
[----:B------:R-:W-:Y:S01]  /*0c40*/  FFMA.FTZ R4, R34, R4, R41 ;  /* 0x0000000422047223 */ /* 0x000fe20000010029 */
[----:B------:R-:W-:Y:S01]  /*0c50*/  SHF.L.U32 R6, R6, 0x10, RZ ;  /* 0x0000001006067819 */ /* 0x000fe200000006ff */
[--C-:B------:R-:W-:Y:S01]  /*0c60*/  FFMA.FTZ R5, R9, R5, R38.reuse ;  /* 0x0000000509057223 */ /* 0x100fe20000010026 */
[C---:B------:R-:W-:Y:S01]  /*0c70*/  PRMT R38, R40.reuse, 0x7632, R38 ;  /* 0x0000763228267816 */ /* 0x040fe20000000026 */
[----:B------:R-:W-:-:S02]  /*0c80*/  IMAD.U32 R40, R40, 0x10000, RZ ;  /* 0x0001000028287824 */ /* 0x000fc400078e00ff */
[--C-:B------:R-:W-:Y:S01]  /*0c90*/  FFMA.FTZ R7, R35, R6, R4.reuse ;  /* 0x0000000623077223 */ /* 0x100fe20000010004 */
[C---:B----4-:R-:W-:Y:S02]  /*0ca0*/  PRMT R4, R43.reuse, 0x7632, R4 ;  /* 0x000076322b047816 */ /* 0x050fe40000000004 */
[----:B------:R-:W-:Y:S01]  /*0cb0*/  SHF.L.U32 R38, R38, 0x10, RZ ;  /* 0x0000001026267819 */ /* 0x000fe200000006ff */
[----:B------:R-:W-:Y:S01]  /*0cc0*/  FFMA.FTZ R40, R10, R40, R5 ;  /* 0x000000280a287223 */ /* 0x000fe20000010005 */
[----:B------:R-:W-:Y:S01]  /*0cd0*/  SHF.L.U32 R4, R4, 0x10, RZ ;  /* 0x0000001004047819 */ /* 0x000fe200000006ff */
[----:B------:R-:W-:Y:S02]  /*0ce0*/  IMAD.U32 R43, R43, 0x10000, RZ ;  /* 0x000100002b2b7824 */ /* 0x000fe400078e00ff */
        /* <DEDUP_REMOVED lines=8> */
.L_x_19340:
[C---:B------:R-:W-:Y:S01]  /*0d70*/  VIADD R4, R28.reuse, 0x1 ;  /* 0x000000011c047836 */ /* 0x040fe20000000000 */
[----:B------:R-:W-:Y:S01]  /*0d80*/  ISETP.NE.AND P2, PT, R19, RZ, PT ;  /* 0x000000ff1300720c */ /* 0x000fe20003f45270 */
[----:B-1----:R-:W-:Y:S01]  /*0d90*/  FADD.FTZ R38, R7, R38 ;  /* 0x0000002607267221 */ /* 0x002fe20000010000 */
[----:B------:R-:W-:Y:S01]  /*0da0*/  VIADD R21, R21, 0x4 ;  /* 0x0000000415157836 */ /* 0x000fe20000000000 */
[----:B------:R-:W-:Y:S02]  /*0db0*/  IADD3 R28, PT, PT, R28, 0x20, RZ ;  /* 0x000000201c1c7810 */ /* 0x000fe40007ffe0ff */
[----:B------:R-:W-:-:S05]  /*0dc0*/  I2FP.F32.S32 R5, R4 ;  /* 0x0000000400057245 */ /* 0x000fca0000201400 */
[----:B------:R-:W-:-:S03]  /*0dd0*/  FMUL.FTZ R5, R5, R20 ;  /* 0x0000001405057220 */ /* 0x000fc60000410000 */
[----:B------:R-:W-:Y:S02]  /*0de0*/  @!P2 IADD3 R4, PT, PT, R27, -0x1, RZ ;  /* 0xffffffff1b04a810 */ /* 0x000fe40007ffe0ff */
[----:B------:R-:W-:Y:S02]  /*0df0*/  FSEL R5, R5, RZ, P0 ;  /* 0x000000ff05057208 */ /* 0x000fe40000000000 */
[CC--:B------:R-:W-:Y:S02]  /*0e00*/  @!P2 ISETP.GE.AND P1, PT, R4.reuse, R13.reuse, PT ;  /* 0x0000000d0400a20c */ /* 0x0c0fe40003f26270 */
[----:B------:R-:W-:Y:S01]  /*0e10*/  ISETP.GE.OR P3, PT, R4, R13, P2 ;  /* 0x0000000d0400720c */ /* 0x000fe20001766670 */
[----:B------:R-:W-:Y:S01]  /*0e20*/  FFMA.FTZ R5, R38, UR13, R5 ;  /* 0x0000000d26057c23 */ /* 0x000fe20008010005 */
[----:B------:R-:W-:-:S04]  /*0e30*/  IADD3 R27, PT, PT, R27, 0x20, RZ ;  /* 0x000000201b1b7810 */ /* 0x000fc80007ffe0ff */
[----:B------:R-:W-:Y:S02]  /*0e40*/  @!P2 FSEL R6, R5, RZ, !P1 ;  /* 0x000000ff0506a208 */ /* 0x000fe40004800000 */
[----:B------:R-:W-:-:S03]  /*0e50*/  ISETP.GE.AND P1, PT, R21, R0, PT ;  /* 0x000000001500720c */ /* 0x000fc60003f26270 */
[----:B------:R1:W-:Y:S01]  /*0e60*/  @!P2 STS [R29], R6 ;  /* 0x000000061d00a388 */ /* 0x0003e20000000800 */
[----:B------:R-:W-:Y:S02]  /*0e70*/  IADD3 R17, P2, PT, R17, 0x10, RZ ;  /* 0x0000001011117810 */ /* 0x000fe40007f5e0ff */
[----:B------:R-:W-:-:S03]  /*0e80*/  @!P3 FMNMX.FTZ R8, R8, R5, !PT ;  /* 0x000000050808b209 */ /* 0x000fc60007810000 */
[----:B------:R-:W-:Y:S02]  /*0e90*/  IMAD.X R16, RZ, RZ, R16, P2 ;  /* 0x000000ffff107224 */ /* 0x000fe400010e0610 */
[----:B-1----:R-:W-:Y:S02]  /*0ea0*/  VIADD R29, R29, 0x80 ;  /* 0x000000801d1d7836 */ /* 0x002fe40000000000 */
[----:B------:R-:W-:Y:S05]  /*0eb0*/  @!P1 BRA `(.L_x_19304) ;  /* 0xfffffff800b49947 */ /* 0x000fea000383ffff */
.L_x_19302:
[----:B------:R-:W-:Y:S05]  /*0ec0*/  BSYNC B0 ;  /* 0x0000000000007941 */ /* 0x000fea0003800000 */
.L_x_19301:
[----:B-----5:R-:W1:Y:S01]  /*0ed0*/  S2R R20, SR_TID.X ;  /* 0x0000000000147919 */ /* 0x020e620000002100 */
[----:B------:R-:W-:Y:S01]  /*0ee0*/  IADD3 R3, PT, PT, R13, 0x7, RZ ;  /* 0x000000070d037810 */ /* 0x000fe20007ffe0ff */
[----:B------:R-:W-:Y:S01]  /*0ef0*/  UMOV UR4, 0xffffffff ;  /* 0xffffffff00047882 */ /* 0x000fe20000000000 */
[----:B------:R-:W2:Y:S02]  /*0f00*/  S2R R2, SR_CgaCtaId ;  /* 0x0000000000027919 */ /* 0x000ea40000008800 */
[----:B------:R-:W-:-:S04]  /*0f10*/  SHF.R.S32.HI R4, RZ, 0x1f, R3 ;  /* 0x0000001fff047819 */ /* 0x000fc80000011403 */
[----:B------:R-:W-:Y:S02]  /*0f20*/  LEA.HI R11, R4, R3, RZ, 0x3 ;  /* 0x00000003040b7211 */ /* 0x000fe400078f18ff */
[----:B------:R-:W-:Y:S02]  /*0f30*/  MOV R3, 0x400 ;  /* 0x0000040000037802 */ /* 0x000fe40000000f00 */
[----:B-1----:R-:W-:Y:S02]  /*0f40*/  LOP3.LUT R16, R20, 0x1f, RZ, 0xc0, !PT ;  /* 0x0000001f14107812 */ /* 0x002fe400078ec0ff */
[----:B------:R-:W-:Y:S01]  /*0f50*/  SHF.R.U32.HI R17, RZ, 0x5, R20 ;  /* 0x00000005ff117819 */ /* 0x000fe20000011614 */
[----:B--2---:R-:W-:Y:S06]  /*0f60*/  BRA.DIV UR4, `(.L_x_19305) ;  /* 0x0000002a04807947 */ /* 0x004fec000b800000 */
[----:B------:R-:W0:Y:S02]  /*0f70*/  SHFL.BFLY PT, R5, R8, 0x10, 0x1f ;  /* 0x0e001f0008057f89 */ /* 0x000e2400000e0000 */
[----:B0-----:R-:W-:-:S05]  /*0f80*/  FMNMX.FTZ R7, R5, R8, !PT ;  /* 0x0000000805077209 */ /* 0x001fca0007810000 */
[----:B------:R-:W0:Y:S02]  /*0f90*/  SHFL.BFLY PT, R10, R7, 0x8, 0x1f ;  /* 0x0d001f00070a7f89 */ /* 0x000e2400000e0000 */
[----:B0-----:R-:W-:-:S05]  /*0fa0*/  FMNMX.FTZ R10, R7, R10, !PT ;  /* 0x0000000a070a7209 */ /* 0x001fca0007810000 */
[----:B------:R0:W1:Y:S02]  /*0fb0*/  SHFL.BFLY PT, R9, R10, 0x4, 0x1f ;  /* 0x0c801f000a097f89 */ /* 0x00006400000e0000 */
.L_x_19345:
[----:B------:R-:W-:Y:S01]  /*0fc0*/  VIADD R5, R3, 0x80 ;  /* 0x0000008003057836 */ /* 0x000fe20000000000 */
[----:B------:R-:W-:Y:S01]  /*0fd0*/  ISETP.NE.AND P3, PT, R16, RZ, PT ;  /* 0x000000ff1000720c */ /* 0x000fe20003f65270 */
[----:B------:R-:W-:Y:S05]  /*0fe0*/  WARPSYNC.ALL ;  /* 0x0000000000007948 */ /* 0x000fea0003800000 */
[----:B------:R-:W-:Y:S02]  /*0ff0*/  LEA R5, R2, R5, 0x18 ;  /* 0x0000000502057211 */ /* 0x000fe400078ec0ff */
[----:B-1----:R-:W-:Y:S02]  /*1000*/  FMNMX.FTZ R9, R10, R9, !PT ;  /* 0x000000090a097209 */ /* 0x002fe40007810000 */
[----:B------:R-:W-:-:S05]  /*1010*/  LEA R4, R17, R5, 0x2 ;  /* 0x0000000511047211 */ /* 0x000fca00078e10ff */
        /* <DEDUP_REMOVED lines=8> */
[----:B-1----:R-:W-:-:S05]  /*10a0*/  FMNMX.FTZ R9, R5, R8, !PT ;  /* 0x0000000805097209 */ /* 0x002fca0007810000 */
[----:B0-----:R-:W0:Y:S02]  /*10b0*/  SHFL.BFLY PT, R10, R9, 0x1, 0x1f ;  /* 0x0c201f00090a7f89 */ /* 0x001e2400000e0000 */
        /* <DEDUP_REMOVED lines=24> */
.L_x_19310:
        /* <DEDUP_REMOVED lines=11> */
.L_x_19309:
[----:B------:R-:W-:Y:S05]  /*12f0*/  BSYNC.RECONVERGENT B1 ;  /* 0x0000000000017941 */ /* 0x000fea0003800200 */
.L_x_19308:
        /* <DEDUP_REMOVED lines=12> */
.L_x_19313:
[----:B------:R-:W0:Y:S01]  /*13c0*/  LDS R22, [R9+-0x400] ;  /* 0xfffc000009167984 */ /* 0x000e220000000800 */
[----:B------:R-:W-:-:S03]  /*13d0*/  IADD3 R8, PT, PT, R8, 0x800, RZ ;  /* 0x0000080008087810 */ /* 0x000fc60007ffe0ff */
[----:B------:R-:W1:Y:S01]  /*13e0*/  LDS R26, [R9] ;  /* 0x00000000091a7984 */ /* 0x000e620000000800 */
[----:B------:R-:W-:-:S03]  /*13f0*/  ISETP.GE.AND P4, PT, R8, R11, PT ;  /* 0x0000000b0800720c */ /* 0x000fc60003f86270 */
[----:B------:R-:W2:Y:S04]  /*1400*/  LDS R38, [R9+0x200] ;  /* 0x0002000009267984 */ /* 0x000ea80000000800 */
[----:B------:R-:W3:Y:S04]  /*1410*/  LDS R40, [R9+0x400] ;  /* 0x0004000009287984 */ /* 0x000ee80000000800 */
[----:B------:R-:W4:Y:S04]  /*1420*/  LDS R42, [R9+0x600] ;  /* 0x00060000092a7984 */ /* 0x000f280000000800 */
[----:B------:R-:W5:Y:S04]  /*1430*/  LDS R30, [R9+0x800] ;  /* 0x00080000091e7984 */ /* 0x000f680000000800 */
[----:B------:R-:W5:Y:S04]  /*1440*/  LDS R24, [R9+-0x200] ;  /* 0xfffe000009187984 */ /* 0x000f680000000800 */
[----:B------:R-:W-:Y:S04]  /*1450*/  LDS R36, [R9+0xe00] ;  /* 0x000e000009247984 */ /* 0x000fe80000000800 */
[----:B------:R-:W5:Y:S04]  /*1460*/  LDS R32, [R9+0xa00] ;  /* 0x000a000009207984 */ /* 0x000f680000000800 */
[----:B------:R-:W5:Y:S01]  /*1470*/  LDS R34, [R9+0xc00] ;  /* 0x000c000009227984 */ /* 0x000f620000000800 */
[----:B0-----:R-:W-:-:S03]  /*1480*/  FADD.FTZ R22, -R7, R22 ;  /* 0x0000001607167221 */ /* 0x001fc60000010100 */
[----:B------:R-:W-:Y:S01]  /*1490*/  LDS R44, [R9+0x1800] ;  /* 0x00180000092c7984 */ /* 0x000fe20000000800 */
[C---:B-1----:R-:W-:Y:S01]  /*14a0*/  FADD.FTZ R26, -R7.reuse, R26 ;  /* 0x0000001a071a7221 */ /* 0x042fe20000010100 */
[----:B------:R-:W-:Y:S01]  /*14b0*/  FMUL.FTZ R19, R22, 1.4426950216293334961 ;  /* 0x3fb8aa3b16137820 */ /* 0x000fe20000410000 */
[----:B--2---:R-:W-:Y:S02]  /*14c0*/  FADD.FTZ R38, -R7, R38 ;  /* 0x0000002607267221 */ /* 0x004fe40000010100 */
[----:B------:R-:W-:-:S03]  /*14d0*/  FMUL.FTZ R22, R26, 1.4426950216293334961 ;  /* 0x3fb8aa3b1a167820 */ /* 0x000fc60000410000 */
[----:B------:R-:W0:Y:S01]  /*14e0*/  MUFU.EX2 R19, R19 ;  /* 0x0000001300137308 */ /* 0x000e220000000800 */
[----:B------:R-:W-:Y:S01]  /*14f0*/  FMUL.FTZ R26, R38, 1.4426950216293334961 ;  /* 0x3fb8aa3b261a7820 */ /* 0x000fe20000410000 */
[----:B---3--:R-:W-:Y:S01]  /*1500*/  FADD.FTZ R21, -R7, R40 ;  /* 0x0000002807157221 */ /* 0x008fe20000010100 */
[----:B------:R-:W1:Y:S03]  /*1510*/  LDS R38, [R9+0x1000] ;  /* 0x0010000009267984 */ /* 0x000e660000000800 */
[----:B------:R-:W-:Y:S01]  /*1520*/  FMUL.FTZ R23, R21, 1.4426950216293334961 ;  /* 0x3fb8aa3b15177820 */ /* 0x000fe20000410000 */
[----:B------:R-:W2:Y:S01]  /*1530*/  LDS R40, [R9+0x1200] ;  /* 0x0012000009287984 */ /* 0x000ea20000000800 */
[C---:B----4-:R-:W-:Y:S01]  /*1540*/  FADD.FTZ R21, -R7.reuse, R42 ;  /* 0x0000002a07157221 */ /* 0x050fe20000010100 */
[----:B-----5:R-:W-:Y:S01]  /*1550*/  FADD.FTZ R27, -R7, R30 ;  /* 0x0000001e071b7221 */ /* 0x020fe20000010100 */
[----:B------:R-:W3:Y:S01]  /*1560*/  MUFU.EX2 R22, R22 ;  /* 0x0000001600167308 */ /* 0x000ee20000000800 */
[----:B------:R-:W-:Y:S01]  /*1570*/  LDS R42, [R9+0x1400] ;  /* 0x00140000092a7984 */ /* 0x000fe20000000800 */
[----:B------:R-:W-:Y:S01]  /*1580*/  FMUL.FTZ R25, R21, 1.4426950216293334961 ;  /* 0x3fb8aa3b15197820 */ /* 0x000fe20000410000 */
[----:B------:R-:W-:Y:S01]  /*1590*/  FADD.FTZ R24, -R7, R24 ;  /* 0x0000001807187221 */ /* 0x000fe20000010100 */
[----:B------:R-:W-:Y:S01]  /*15a0*/  FMUL.FTZ R27, R27, 1.4426950216293334961 ;  /* 0x3fb8aa3b1b1b7820 */ /* 0x000fe20000410000 */
[----:B------:R-:W4:Y:S02]  /*15b0*/  LDS R21, [R9+0x1600] ;  /* 0x0016000009157984 */ /* 0x000f240000000800 */
[----:B------:R-:W-:Y:S01]  /*15c0*/  FMUL.FTZ R24, R24, 1.4426950216293334961 ;  /* 0x3fb8aa3b18187820 */ /* 0x000fe20000410000 */
[----:B------:R5:W3:Y:S01]  /*15d0*/  MUFU.EX2 R30, R25 ;  /* 0x00000019001e7308 */ /* 0x000ae20000000800 */
[----:B0-----:R-:W-:Y:S01]  /*15e0*/  STS [R9+-0x400], R19 ;  /* 0xfffc001309007388 */ /* 0x001fe20000000800 */
[----:B------:R-:W-:-:S04]  /*15f0*/  FADD.FTZ R29, -R7, R32 ;  /* 0x00000020071d7221 */ /* 0x000fc80000010100 */
[----:B------:R-:W-:Y:S02]  /*1600*/  FMUL.FTZ R29, R29, 1.4426950216293334961 ;  /* 0x3fb8aa3b1d1d7820 */ /* 0x000fe40000410000 */
[----:B------:R-:W0:Y:S01]  /*1610*/  MUFU.EX2 R28, R24 ;  /* 0x00000018001c7308 */ /* 0x000e220000000800 */
[C---:B-----5:R-:W-:Y:S01]  /*1620*/  FADD.FTZ R25, -R7.reuse, R36 ;  /* 0x0000002407197221 */ /* 0x060fe20000010100 */
[----:B------:R-:W-:Y:S01]  /*1630*/  FADD.FTZ R31, -R7, R34 ;  /* 0x00000022071f7221 */ /* 0x000fe20000010100 */
[----:B---3--:R-:W-:Y:S02]  /*1640*/  STS [R9], R22 ;  /* 0x0000001609007388 */ /* 0x008fe40000000800 */
[----:B------:R-:W-:Y:S01]  /*1650*/  FMUL.FTZ R33, R25, 1.4426950216293334961 ;  /* 0x3fb8aa3b19217820 */ /* 0x000fe20000410000 */
[----:B------:R-:W-:Y:S02]  /*1660*/  FMUL.FTZ R31, R31, 1.4426950216293334961 ;  /* 0x3fb8aa3b1f1f7820 */ /* 0x000fe40000410000 */
[----:B------:R3:W5:Y:S01]  /*1670*/  MUFU.EX2 R32, R27 ;  /* 0x0000001b00207308 */ /* 0x0007620000000800 */
[----:B------:R-:W-:Y:S07]  /*1680*/  STS [R9+0x600], R30 ;  /* 0x0006001e09007388 */ /* 0x000fee0000000800 */
[----:B------:R5:W4:Y:S01]  /*1690*/  MUFU.EX2 R24, R23 ;  /* 0x0000001700187308 */ /* 0x000b220000000800 */
[----:B-1----:R-:W-:Y:S01]  /*16a0*/  FADD.FTZ R25, -R7, R38 ;  /* 0x0000002607197221 */ /* 0x002fe20000010100 */
[----:B0-----:R-:W-:Y:S03]  /*16b0*/  STS [R9+-0x200], R28 ;  /* 0xfffe001c09007388 */ /* 0x001fe60000000800 */
[----:B---3--:R-:W-:Y:S01]  /*16c0*/  FMUL.FTZ R27, R25, 1.4426950216293334961 ;  /* 0x3fb8aa3b191b7820 */ /* 0x008fe20000410000 */
[----:B--2---:R-:W-:-:S02]  /*16d0*/  FADD.FTZ R25, -R7, R40 ;  /* 0x0000002807197221 */ /* 0x004fc40000010100 */
[----:B------:R0:W1:Y:S01]  /*16e0*/  MUFU.EX2 R34, R29 ;  /* 0x0000001d00227308 */ /* 0x0000620000000800 */
[----:B-----5:R-:W2:Y:S01]  /*16f0*/  LDS R23, [R9+0x1a00] ;  /* 0x001a000009177984 */ /* 0x020ea20000000800 */
[----:B----4-:R-:W-:-:S03]  /*1700*/  FADD.FTZ R21, -R7, R21 ;  /* 0x0000001507157221 */ /* 0x010fc60000010100 */
[----:B------:R-:W-:Y:S03]  /*1710*/  STS [R9+0x800], R32 ;  /* 0x0008002009007388 */ /* 0x000fe60000000800 */
[----:B------:R-:W3:Y:S01]  /*1720*/  MUFU.EX2 R26, R26 ;  /* 0x0000001a001a7308 */ /* 0x000ee20000000800 */
[----:B0-----:R-:W-:Y:S01]  /*1730*/  FMUL.FTZ R29, R25, 1.4426950216293334961 ;  /* 0x3fb8aa3b191d7820 */ /* 0x001fe20000410000 */
[----:B------:R-:W-:Y:S01]  /*1740*/  FADD.FTZ R25, -R7, R42 ;  /* 0x0000002a07197221 */ /* 0x000fe20000010100 */
[----:B------:R-:W-:Y:S03]  /*1750*/  STS [R9+0x400], R24 ;  /* 0x0004001809007388 */ /* 0x000fe60000000800 */
[----:B------:R-:W-:Y:S01]  /*1760*/  FMUL.FTZ R35, R25, 1.4426950216293334961 ;  /* 0x3fb8aa3b19237820 */ /* 0x000fe20000410000 */
[----:B------:R-:W-:Y:S01]  /*1770*/  FADD.FTZ R25, R19, R10 ;  /* 0x0000000a13197221 */ /* 0x000fe20000010000 */
[----:B------:R0:W4:Y:S01]  /*1780*/  MUFU.EX2 R36, R31 ;  /* 0x0000001f00247308 */ /* 0x0001220000000800 */
[----:B-1----:R-:W-:Y:S02]  /*1790*/  STS [R9+0xa00], R34 ;  /* 0x000a002209007388 */ /* 0x002fe40000000800 */
[----:B------:R-:W-:-:S04]  /*17a0*/  FADD.FTZ R25, R25, R28 ;  /* 0x0000001c19197221 */ /* 0x000fc80000010000 */
[----:B------:R-:W-:Y:S01]  /*17b0*/  FADD.FTZ R25, R25, R22 ;  /* 0x0000001619197221 */ /* 0x000fe20000010000 */
[----:B------:R-:W1:Y:S01]  /*17c0*/  MUFU.EX2 R38, R33 ;  /* 0x0000002100267308 */ /* 0x000e620000000800 */
[----:B0-----:R-:W-:Y:S01]  /*17d0*/  FMUL.FTZ R31, R21, 1.4426950216293334961 ;  /* 0x3fb8aa3b151f7820 */ /* 0x001fe20000410000 */
[----:B------:R-:W-:Y:S01]  /*17e0*/  FADD.FTZ R21, -R7, R44 ;  /* 0x0000002c07157221 */ /* 0x000fe20000010100 */
[----:B---3--:R-:W-:Y:S01]  /*17f0*/  FADD.FTZ R25, R25, R26 ;  /* 0x0000001a19197221 */ /* 0x008fe20000010000 */
[----:B------:R-:W-:Y:S02]  /*1800*/  STS [R9+0x200], R26 ;  /* 0x0002001a09007388 */ /* 0x000fe40000000800 */
[----:B------:R-:W-:Y:S01]  /*1810*/  FMUL.FTZ R21, R21, 1.4426950216293334961 ;  /* 0x3fb8aa3b15157820 */ /* 0x000fe20000410000 */
[----:B------:R-:W-:Y:S01]  /*1820*/  FADD.FTZ R25, R25, R24 ;  /* 0x0000001819197221 */ /* 0x000fe20000010000 */
[----:B------:R-:W0:Y:S01]  /*1830*/  MUFU.EX2 R40, R27 ;  /* 0x0000001b00287308 */ /* 0x000e220000000800 */
[----:B----4-:R-:W-:Y:S02]  /*1840*/  STS [R9+0xc00], R36 ;  /* 0x000c002409007388 */ /* 0x010fe40000000800 */
[----:B------:R-:W-:-:S04]  /*1850*/  FADD.FTZ R25, R25, R30 ;  /* 0x0000001e19197221 */ /* 0x000fc80000010000 */
[----:B------:R-:W-:Y:S01]  /*1860*/  FADD.FTZ R25, R25, R32 ;  /* 0x0000002019197221 */ /* 0x000fe20000010000 */
[----:B------:R-:W3:Y:S01]  /*1870*/  MUFU.EX2 R42, R29 ;  /* 0x0000001d002a7308 */ /* 0x000ee20000000800 */
[----:B--2---:R-:W-:Y:S01]  /*1880*/  FADD.FTZ R23, -R7, R23 ;  /* 0x0000001707177221 */ /* 0x004fe20000010100 */
[----:B-1----:R-:W-:Y:S01]  /*1890*/  STS [R9+0xe00], R38 ;  /* 0x000e002609007388 */ /* 0x002fe20000000800 */
[----:B------:R-:W-:Y:S02]  /*18a0*/  FADD.FTZ R25, R25, R34 ;  /* 0x0000002219197221 */ /* 0x000fe40000010000 */
[----:B------:R-:W-:Y:S02]  /*18b0*/  FMUL.FTZ R23, R23, 1.4426950216293334961 ;  /* 0x3fb8aa3b17177820 */ /* 0x000fe40000410000 */
[----:B------:R-:W-:Y:S01]  /*18c0*/  FADD.FTZ R25, R25, R36 ;  /* 0x0000002419197221 */ /* 0x000fe20000010000 */
[----:B------:R-:W1:Y:S01]  /*18d0*/  MUFU.EX2 R10, R35 ;  /* 0x00000023000a7308 */ /* 0x000e620000000800 */
[----:B0-----:R-:W-:Y:S02]  /*18e0*/  STS [R9+0x1000], R40 ;  /* 0x0010002809007388 */ /* 0x001fe40000000800 */
[----:B------:R-:W-:-:S04]  /*18f0*/  FADD.FTZ R25, R25, R38 ;  /* 0x0000002619197221 */ /* 0x000fc80000010000 */
[----:B------:R-:W-:Y:S01]  /*1900*/  FADD.FTZ R25, R25, R40 ;  /* 0x0000002819197221 */ /* 0x000fe20000010000 */
[----:B------:R-:W0:Y:S01]  /*1910*/  MUFU.EX2 R44, R31 ;  /* 0x0000001f002c7308 */ /* 0x000e220000000800 */
[----:B---3--:R-:W-:Y:S02]  /*1920*/  STS [R9+0x1200], R42 ;  /* 0x0012002a09007388 */ /* 0x008fe40000000800 */
[----:B------:R-:W-:-:S05]  /*1930*/  FADD.FTZ R25, R25, R42 ;  /* 0x0000002a19197221 */ /* 0x000fca0000010000 */
[----:B------:R-:W2:Y:S01]  /*1940*/  MUFU.EX2 R21, R21 ;  /* 0x0000001500157308 */ /* 0x000ea20000000800 */
[----:B-1----:R-:W-:Y:S01]  /*1950*/  FADD.FTZ R25, R25, R10 ;  /* 0x0000000a19197221 */ /* 0x002fe20000010000 */
[----:B------:R1:W-:Y:S06]  /*1960*/  STS [R9+0x1400], R10 ;  /* 0x0014000a09007388 */ /* 0x0003ec0000000800 */
[----:B------:R-:W3:Y:S01]  /*1970*/  MUFU.EX2 R23, R23 ;  /* 0x0000001700177308 */ /* 0x000ee20000000800 */
[----:B0-----:R-:W-:Y:S01]  /*1980*/  FADD.FTZ R22, R25, R44 ;  /* 0x0000002c19167221 */ /* 0x001fe20000010000 */
[----:B------:R-:W-:Y:S03]  /*1990*/  STS [R9+0x1600], R44 ;  /* 0x0016002c09007388 */ /* 0x000fe60000000800 */
[----:B--2---:R-:W-:Y:S01]  /*19a0*/  FADD.FTZ R22, R22, R21 ;  /* 0x0000001516167221 */ /* 0x004fe20000010000 */
[----:B------:R-:W-:Y:S04]  /*19b0*/  STS [R9+0x1800], R21 ;  /* 0x0018001509007388 */ /* 0x000fe80000000800 */
[----:B---3--:R0:W-:Y:S01]  /*19c0*/  STS [R9+0x1a00], R23 ;  /* 0x001a001709007388 */ /* 0x0081e20000000800 */
[----:B-1----:R-:W-:Y:S01]  /*19d0*/  FADD.FTZ R10, R22, R23 ;  /* 0x00000017160a7221 */ /* 0x002fe20000010000 */
[----:B0-----:R-:W-:Y:S01]  /*19e0*/  VIADD R9, R9, 0x2000 ;  /* 0x0000200009097836 */ /* 0x001fe20000000000 */
[----:B------:R-:W-:Y:S06]  /*19f0*/  @!P4 BRA `(.L_x_19313) ;  /* 0xfffffff80070c947 */ /* 0x000fec000383ffff */
.L_x_19312:
[----:B------:R-:W-:Y:S05]  /*1a00*/  BSYNC.RECONVERGENT B1 ;  /* 0x0000000000017941 */ /* 0x000fea0003800200 */
.L_x_19311:
        /* <DEDUP_REMOVED lines=55> */
.L_x_19315:
[----:B------:R-:W-:Y:S05]  /*1d80*/  BSYNC.RECONVERGENT B1 ;  /* 0x0000000000017941 */ /* 0x000fea0003800200 */
.L_x_19314:
        /* <DEDUP_REMOVED lines=26> */
.L_x_19307:
[----:B------:R-:W-:Y:S05]  /*1f30*/  BSYNC.RECONVERGENT B0 ;  /* 0x0000000000007941 */ /* 0x000fea0003800200 */
.L_x_19306:
        /* <DEDUP_REMOVED lines=39> */
.L_x_19320:
[----:B------:R-:W0:Y:S01]  /*21b0*/  LDS R7, [R6] ;  /* 0x0000000006077984 */ /* 0x000e220000000800 */
[----:B------:R-:W-:-:S04]  /*21c0*/  IADD3 R9, PT, PT, R9, 0x1, RZ ;  /* 0x0000000109097810 */ /* 0x000fc80007ffe0ff */
[----:B------:R-:W-:Y:S01]  /*21d0*/  ISETP.NE.AND P0, PT, R9, RZ, PT ;  /* 0x000000ff0900720c */ /* 0x000fe20003f05270 */
[----:B0-----:R-:W-:-:S05]  /*21e0*/  FMUL.FTZ R7, R7, R4 ;  /* 0x0000000407077220 */ /* 0x001fca0000410000 */
[----:B------:R0:W-:Y:S02]  /*21f0*/  STS [R6], R7 ;  /* 0x0000000706007388 */ /* 0x0001e40000000800 */
[----:B0-----:R-:W-:-:S05]  /*2200*/  VIADD R6, R6, 0x200 ;  /* 0x0000020006067836 */ /* 0x001fca0000000000 */
[----:B------:R-:W-:Y:S05]  /*2210*/  @P0 BRA `(.L_x_19320) ;  /* 0xfffffffc00e40947 */ /* 0x000fea000383ffff */
.L_x_19319:
[----:B------:R-:W-:Y:S05]  /*2220*/  BSYNC.RECONVERGENT B1 ;  /* 0x0000000000017941 */ /* 0x000fea0003800200 */
.L_x_19318:
        /* <DEDUP_REMOVED lines=12> */
.L_x_19323:
        /* <DEDUP_REMOVED lines=52> */
.L_x_19322:
[----:B------:R-:W-:Y:S05]  /*2630*/  BSYNC.RECONVERGENT B1 ;  /* 0x0000000000017941 */ /* 0x000fea0003800200 */
.L_x_19321:
        /* <DEDUP_REMOVED lines=31> */
.L_x_19325:
[----:B------:R-:W-:Y:S05]  /*2830*/  BSYNC.RECONVERGENT B1 ;  /* 0x0000000000017941 */ /* 0x000fea0003800200 */
.L_x_19324:
        /* <DEDUP_REMOVED lines=14> */
.L_x_19317:
[----:B------:R-:W-:Y:S05]  /*2920*/  BSYNC.RECONVERGENT B0 ;  /* 0x0000000000007941 */ /* 0x000fea0003800200 */
.L_x_19316:
[----:B------:R-:W-:Y:S01]  /*2930*/  BAR.SYNC.DEFER_BLOCKING 0x0 ;  /* 0x0000000000007b1d */ /* 0x000fe20000010000 */
[----:B------:R-:W-:Y:S01]  /*2940*/  ISETP.GE.AND P0, PT, R17, R0, PT ;  /* 0x000000001100720c */ /* 0x000fe20003f06270 */
[----:B------:R-:W-:Y:S02]  /*2950*/  HFMA2 R21, -RZ, RZ, 0, 0 ;  /* 0x00000000ff157431 */ /* 0x000fe400000001ff */
[----:B------:R-:W-:Y:S02]  /*2960*/  IMAD.MOV.U32 R22, RZ, RZ, RZ ;  /* 0x000000ffff167224 */ /* 0x000fe400078e00ff */
[----:B------:R-:W2:Y:S01]  /*2970*/  LDCU UR7, c[0x0][0x3cc] ;  /* 0x00007980ff0777ac */ /* 0x000ea20008000800 */
[----:B------:R-:W-:Y:S01]  /*2980*/  BSSY.RECONVERGENT B0, `(.L_x_19326) ;  /* 0x00000a9000007945 */ /* 0x000fe20003800200 */
[----:B------:R-:W3:Y:S06]  /*2990*/  LDCU.64 UR4, c[0x0][0x398] ;  /* 0x00007300ff0477ac */ /* 0x000eec0008000a00 */
[----:B------:R-:W-:Y:S05]  /*29a0*/  @P0 BRA `(.L_x_19327) ;  /* 0x0000000800980947 */ /* 0x000fea0003800000 */
[----:B------:R-:W4:Y:S01]  /*29b0*/  LDCU UR12, c[0x0][0x3b8] ;  /* 0x00007700ff0c77ac */ /* 0x000f220008000800 */
[----:B0-----:R-:W-:Y:S01]  /*29c0*/  SHF.R.U32.HI R4, RZ, 0x3, R20 ;  /* 0x00000003ff047819 */ /* 0x001fe20000011614 */
[----:B------:R-:W-:Y:S01]  /*29d0*/  VIADD R3, R3, 0xa0 ;  /* 0x000000a003037836 */ /* 0x000fe20000000000 */
[----:B-1----:R-:W-:Y:S01]  /*29e0*/  MOV R5, RZ ;  /* 0x000000ff00057202 */ /* 0x002fe20000000f00 */
[----:B------:R-:W0:Y:S01]  /*29f0*/  LDCU UR6, c[0x0][0x3d0] ;  /* 0x00007a00ff0677ac */ /* 0x000e220008000800 */
[----:B------:R-:W-:Y:S01]  /*2a00*/  LOP3.LUT R4, R4, 0x7c, RZ, 0xc0, !PT ;  /* 0x0000007c04047812 */ /* 0x000fe200078ec0ff */
[C---:B------:R-:W-:Y:S01]  /*2a10*/  IMAD.IADD R36, R17.reuse, 0x1, -R0 ;  /* 0x0000000111247824 */ /* 0x040fe200078e0a00 */
        /* <DEDUP_REMOVED lines=13> */
.L_x_19332:
[----:B------:R-:W2:Y:S04]  /*2af0*/  LDG.E.CONSTANT R3, desc[UR8][R24.64] ;  /* 0x0000000818037981 */ /* 0x000ea8000c1e9900 */
[----:B------:R-:W0:Y:S01]  /*2b00*/  LDS.128 R8, [R27] ;  /* 0x000000001b087984 */ /* 0x000e220000000c00 */
        /* <DEDUP_REMOVED lines=17> */
[----:B------:R1:W5:Y:S01]  /*2c20*/  LDG.E.CONSTANT R34, desc[UR8][R2.64+0xc] ;  /* 0x00000c0802227981 */ /* 0x000362000c1e9900 */
[----:B0-----:R-:W-:-:S02]  /*2c30*/  F2FP.BF16.F32.PACK_AB R4, R5, R4 ;  /* 0x000000040504723e */ /* 0x001fc400000010ff */
[----:B------:R-:W-:Y:S02]  /*2c40*/  F2FP.BF16.F32.PACK_AB R6, R7, R6 ;  /* 0x000000060706723e */ /* 0x000fe400000010ff */
[----:B-1----:R-:W-:Y:S01]  /*2c50*/  MOV R2, R4 ;  /* 0x0000000400027202 */ /* 0x002fe20000000f00 */
[----:B------:R-:W-:Y:S01]  /*2c60*/  VIADD R4, R26, 0xfffffffd ;  /* 0xfffffffd1a047836 */ /* 0x000fe20000000000 */
[----:B------:R-:W-:Y:S06]  /*2c70*/  @P0 BRA `(.L_x_19329) ;  /* 0x0000000000780947 */ /* 0x000fec0003800000 */
[C---:B------:R-:W-:Y:S01]  /*2c80*/  VIADD R40, R26.reuse, 0x1 ;  /* 0x000000011a287836 */ /* 0x040fe20000000000 */
[C---:B------:R-:W-:Y:S01]  /*2c90*/  IADD3 R38, PT, PT, R26.reuse, -0x1, RZ ;  /* 0xffffffff1a267810 */ /* 0x040fe20007ffe0ff */
[C---:B------:R-:W-:Y:S01]  /*2ca0*/  VIADD R44, R26.reuse, 0x3 ;  /* 0x000000031a2c7836 */ /* 0x040fe20000000000 */
[-C--:B------:R-:W-:Y:S02]  /*2cb0*/  ISETP.GE.AND P6, PT, R26, R13.reuse, PT ;  /* 0x0000000d1a00720c */ /* 0x080fe40003fc6270 */
[-C--:B------:R-:W-:Y:S02]  /*2cc0*/  ISETP.GE.AND P5, PT, R40, R13.reuse, PT ;  /* 0x0000000d2800720c */ /* 0x080fe40003fa6270 */
[----:B------:R-:W-:Y:S01]  /*2cd0*/  ISETP.GE.AND P1, PT, R38, R13, PT ;  /* 0x0000000d2600720c */ /* 0x000fe20003f26270 */
[C---:B------:R-:W-:Y:S01]  /*2ce0*/  VIADD R38, R26.reuse, 0xfffffffe ;  /* 0xfffffffe1a267836 */ /* 0x040fe20000000000 */
[----:B------:R-:W-:Y:S02]  /*2cf0*/  IADD3 R40, PT, PT, R26, 0x4, RZ ;  /* 0x000000041a287810 */ /* 0x000fe40007ffe0ff */
[----:B-----5:R-:W-:-:S02]  /*2d00*/  PRMT R3, R33, 0x7632, R3 ;  /* 0x0000763221037816 */ /* 0x020fc40000000003 */
[----:B------:R-:W-:Y:S02]  /*2d10*/  IADD3 R42, PT, PT, R26, 0x2, RZ ;  /* 0x000000021a2a7810 */ /* 0x000fe40007ffe0ff */
[-C--:B------:R-:W-:Y:S02]  /*2d20*/  ISETP.GE.AND P2, PT, R40, R13.reuse, PT ;  /* 0x0000000d2800720c */ /* 0x080fe40003f46270 */
[----:B------:R-:W-:Y:S02]  /*2d30*/  SEL R33, R33, RZ, !P1 ;  /* 0x000000ff21217207 */ /* 0x000fe40004800000 */
        /* <DEDUP_REMOVED lines=18> */
.L_x_19329:
[----:B------:R-:W-:Y:S05]  /*2e60*/  BSYNC.RECONVERGENT B1 ;  /* 0x0000000000017941 */ /* 0x000fea0003800200 */
.L_x_19328:
[----:B-----5:R-:W-:Y:S02]  /*2e70*/  HFMA2.BF16_V2 R7, R6, R33, -RZ ;  /* 0x0000002106077231 */ /* 0x020fe400003000ff */
[----:B------:R-:W-:Y:S02]  /*2e80*/  HMUL2.BF16_V2 R3, R2, R35 ;  /* 0x0000002302037232 */ /* 0x000fe40000200000 */
[----:B------:R-:W-:Y:S02]  /*2e90*/  HFMA2.BF16_V2 R33, R10, R34, -RZ ;  /* 0x000000220a217231 */ /* 0x000fe400003000ff */
[----:B------:R-:W-:Y:S01]  /*2ea0*/  HMUL2.BF16_V2 R11, R8, R32 ;  /* 0x00000020080b7232 */ /* 0x000fe20000200000 */
[----:B------:R-:W-:Y:S01]  /*2eb0*/  BSSY.RECONVERGENT B1, `(.L_x_19330) ;  /* 0x0000034000017945 */ /* 0x000fe20003800200 */
[----:B------:R-:W-:-:S03]  /*2ec0*/  PRMT R5, R3, 0x7632, R5 ;  /* 0x0000763203057816 */ /* 0x000fc60000000005 */
        /* <DEDUP_REMOVED lines=50> */
.L_x_19331:
[----:B------:R-:W-:Y:S05]  /*31f0*/  BSYNC.RECONVERGENT B1 ;  /* 0x0000000000017941 */ /* 0x000fea0003800200 */
.L_x_19330:
[----:B------:R-:W-:Y:S02]  /*3200*/  HFMA2.BF16_V2 R4, R6, R29, -RZ ;  /* 0x0000001d06047231 */ /* 0x000fe400003000ff */
[----:B------:R-:W-:Y:S01]  /*3210*/  HMUL2.BF16_V2 R2, R2, R28 ;  /* 0x0000001c02027232 */ /* 0x000fe20000200000 */
[----:B------:R-:W-:Y:S01]  /*3220*/  IADD3 R24, P1, PT, R24, 0x10, RZ ;  /* 0x0000001018187810 */ /* 0x000fe20007f3e0ff */
[----:B------:R-:W-:Y:S02]  /*3230*/  HMUL2.BF16_V2 R6, R8, R30 ;  /* 0x0000001e08067232 */ /* 0x000fe40000200000 */
[----:B------:R-:W-:Y:S02]  /*3240*/  HFMA2.BF16_V2 R8, R10, R31, -RZ ;  /* 0x0000001f0a087231 */ /* 0x000fe400003000ff */
[----:B------:R-:W-:Y:S01]  /*3250*/  VIADD R36, R36, 0x4 ;  /* 0x0000000424247836 */ /* 0x000fe20000000000 */
[----:B------:R-:W-:Y:S01]  /*3260*/  PRMT R3, R2, 0x7632, R3 ;  /* 0x0000763202037816 */ /* 0x000fe20000000003 */
[----:B------:R-:W-:Y:S01]  /*3270*/  VIADD R26, R26, 0x20 ;  /* 0x000000201a1a7836 */ /* 0x000fe20000000000 */
[----:B------:R-:W-:Y:S01]  /*3280*/  PRMT R7, R6, 0x7632, R7 ;  /* 0x0000763206077816 */ /* 0x000fe20000000007 */
[----:B------:R-:W-:Y:S01]  /*3290*/  IMAD.X R25, RZ, RZ, R25, P1 ;  /* 0x000000ffff197224 */ /* 0x000fe200008e0619 */
[C---:B------:R-:W-:Y:S01]  /*32a0*/  PRMT R5, R4.reuse, 0x7632, R5 ;  /* 0x0000763204057816 */ /* 0x040fe20000000005 */
[----:B------:R-:W-:Y:S01]  /*32b0*/  IMAD.U32 R10, R3, 0x10000, RZ ;  /* 0x00010000030a7824 */ /* 0x000fe200078e00ff */
[----:B------:R-:W-:Y:S01]  /*32c0*/  SHF.L.U32 R4, R4, 0x10, RZ ;  /* 0x0000001004047819 */ /* 0x000fe200000006ff */
[----:B------:R-:W-:Y:S01]  /*32d0*/  IMAD.U32 R7, R7, 0x10000, RZ ;  /* 0x0001000007077824 */ /* 0x000fe200078e00ff */
[----:B------:R-:W-:Y:S01]  /*32e0*/  SHF.L.U32 R9, R2, 0x10, RZ ;  /* 0x0000001002097819 */ /* 0x000fe200000006ff */
[----:B------:R-:W-:Y:S01]  /*32f0*/  IMAD.U32 R5, R5, 0x10000, RZ ;  /* 0x0001000005057824 */ /* 0x000fe200078e00ff */
[----:B------:R-:W-:-:S02]  /*3300*/  PRMT R2, R8, 0x7632, R2 ;  /* 0x0000763208027816 */ /* 0x000fc40000000002 */
[----:B------:R-:W-:Y:S01]  /*3310*/  SHF.L.U32 R6, R6, 0x10, RZ ;  /* 0x0000001006067819 */ /* 0x000fe200000006ff */
[----:B------:R-:W-:Y:S01]  /*3320*/  FADD.FTZ R4, R4, R5 ;  /* 0x0000000504047221 */ /* 0x000fe20000010000 */
[----:B------:R-:W-:Y:S01]  /*3330*/  IADD3 R5, PT, PT, R23, 0x3, RZ ;  /* 0x0000000317057810 */ /* 0x000fe20007ffe0ff */
[----:B------:R-:W-:Y:S01]  /*3340*/  FADD.FTZ R9, R9, R10 ;  /* 0x0000000a09097221 */ /* 0x000fe20000010000 */
[----:B------:R-:W-:Y:S01]  /*3350*/  SHF.L.U32 R8, R8, 0x10, RZ ;  /* 0x0000001008087819 */ /* 0x000fe200000006ff */
[----:B------:R-:W-:Y:S01]  /*3360*/  IMAD.U32 R3, R2, 0x10000, RZ ;  /* 0x0001000002037824 */ /* 0x000fe200078e00ff */
[----:B------:R-:W-:Y:S01]  /*3370*/  ISETP.GE.AND P0, PT, R5, R0, PT ;  /* 0x000000000500720c */ /* 0x000fe20003f06270 */
[----:B------:R-:W-:Y:S01]  /*3380*/  FADD.FTZ R7, R6, R7 ;  /* 0x0000000706077221 */ /* 0x000fe20000010000 */
[----:B------:R-:W-:Y:S01]  /*3390*/  FADD.FTZ R4, R9, R4 ;  /* 0x0000000409047221 */ /* 0x000fe20000010000 */
[----:B------:R-:W-:Y:S01]  /*33a0*/  FADD.FTZ R3, R8, R3 ;  /* 0x0000000308037221 */ /* 0x000fe20000010000 */
[----:B------:R-:W-:-:S02]  /*33b0*/  IADD3 R23, PT, PT, R23, 0x4, RZ ;  /* 0x0000000417177810 */ /* 0x000fc40007ffe0ff */
[----:B------:R-:W-:Y:S01]  /*33c0*/  FADD.FTZ R4, R4, R7 ;  /* 0x0000000704047221 */ /* 0x000fe20000010000 */
[----:B------:R-:W-:-:S03]  /*33d0*/  IADD3 R27, PT, PT, R27, 0x80, RZ ;  /* 0x000000801b1b7810 */ /* 0x000fc60007ffe0ff */
[----:B------:R-:W-:-:S04]  /*33e0*/  FADD.FTZ R3, R4, R3 ;  /* 0x0000000304037221 */ /* 0x000fc80000010000 */
[----:B------:R-:W-:Y:S01]  /*33f0*/  FADD.FTZ R22, R3, R22 ;  /* 0x0000001603167221 */ /* 0x000fe20000010000 */
[----:B------:R-:W-:Y:S06]  /*3400*/  @!P0 BRA `(.L_x_19332) ;  /* 0xfffffff400b88947 */ /* 0x000fec000383ffff */
.L_x_19327:
[----:B--23--:R-:W-:Y:S05]  /*3410*/  BSYNC.RECONVERGENT B0 ;  /* 0x0000000000007941 */ /* 0x00cfea0003800200 */
.L_x_19326:
[C---:B------:R-:W-:Y:S01]  /*3420*/  LOP3.LUT R0, R20.reuse, 0x3c0, RZ, 0xc0, !PT ;  /* 0x000003c014007812 */ /* 0x040fe200078ec0ff */
[----:B------:R-:W-:Y:S01]  /*3430*/  BAR.SYNC.DEFER_BLOCKING 0x0 ;  /* 0x0000000000007b1d */ /* 0x000fe20000010000 */
[----:B------:R-:W-:Y:S02]  /*3440*/  LOP3.LUT R2, R20, 0x3e0, RZ, 0xc0, !PT ;  /* 0x000003e014027812 */ /* 0x000fe400078ec0ff */
[----:B------:R-:W-:Y:S02]  /*3450*/  ISETP.NE.AND P0, PT, R0, 0x40, PT ;  /* 0x000000400000780c */ /* 0x000fe40003f05270 */
[----:B------:R-:W-:Y:S01]  /*3460*/  ISETP.NE.AND P2, PT, R2, 0x20, PT ;  /* 0x000000200200780c */ /* 0x000fe20003f45270 */
[----:B------:R-:W-:Y:S01]  /*3470*/  BSSY.RECONVERGENT B0, `(.L_x_19333) ;  /* 0x000001b000007945 */ /* 0x000fe20003800200 */
[----:B------:R-:W-:Y:S02]  /*3480*/  ISETP.GT.U32.AND P1, PT, R20, 0x3f, PT ;  /* 0x0000003f1400780c */ /* 0x000fe40003f24070 */
[----:B------:R-:W-:-:S02]  /*3490*/  LEA R17, R17, R16, 0x6 ;  /* 0x0000001011117211 */ /* 0x000fc400078e30ff */
[----:B------:R-:W-:-:S05]  /*34a0*/  ISETP.GT.U32.AND P3, PT, R20, 0x1f, PT ;  /* 0x0000001f1400780c */ /* 0x000fca0003f64070 */
[----:B------:R-:W2:Y:S01]  /*34b0*/  @!P0 S2R R3, SR_CgaCtaId ;  /* 0x0000000000038919 */ /* 0x000ea20000008800 */
[----:B------:R-:W-:Y:S02]  /*34c0*/  @!P0 MOV R0, 0x400 ;  /* 0x0000040000008802 */ /* 0x000fe40000000f00 */
[----:B------:R-:W-:Y:S01]  /*34d0*/  @!P2 MOV R2, 0x400 ;  /* 0x000004000002a802 */ /* 0x000fe20000000f00 */
[----:B-1----:R-:W1:Y:S01]  /*34e0*/  @!P2 S2R R5, SR_CgaCtaId ;  /* 0x000000000005a919 */ /* 0x002e620000008800 */
[----:B------:R-:W-:-:S03]  /*34f0*/  @!P0 IADD3 R0, PT, PT, R0, 0xa0, RZ ;  /* 0x000000a000008810 */ /* 0x000fc60007ffe0ff */
[----:B------:R-:W-:Y:S01]  /*3500*/  @!P2 VIADD R2, R2, 0xa0 ;  /* 0x000000a00202a836 */ /* 0x000fe20000000000 */
[----:B--2---:R-:W-:-:S04]  /*3510*/  @!P0 LEA R0, R3, R0, 0x18 ;  /* 0x0000000003008211 */ /* 0x004fc800078ec0ff */
[----:B-1----:R-:W-:Y:S01]  /*3520*/  @!P2 LEA R5, R5, R2, 0x18 ;  /* 0x000000020505a211 */ /* 0x002fe200078ec0ff */
[----:B------:R-:W-:-:S03]  /*3530*/  @!P0 IMAD R0, R17, 0x4, R0 ;  /* 0x0000000411008824 */ /* 0x000fc600078e0200 */
[----:B------:R-:W-:Y:S02]  /*3540*/  @!P2 LEA R16, R16, R5, 0x2 ;  /* 0x000000051010a211 */ /* 0x000fe400078e10ff */
[----:B------:R1:W-:Y:S04]  /*3550*/  @!P0 STS [R0+-0x200], R21 ;  /* 0xfffe001500008388 */ /* 0x0003e80000000800 */
[----:B------:R1:W-:Y:S01]  /*3560*/  @!P0 STS [R0+-0x180], R22 ;  /* 0xfffe801600008388 */ /* 0x0003e20000000800 */
[----:B------:R-:W-:Y:S06]  /*3570*/  BAR.SYNC.DEFER_BLOCKING 0x0 ;  /* 0x0000000000007b1d */ /* 0x000fec0000010000 */
[----:B------:R-:W-:Y:S05]  /*3580*/  @P1 BRA `(.L_x_19334) ;  /* 0x0000000000241947 */ /* 0x000fea0003800000 */
[----:B------:R-:W2:Y:S01]  /*3590*/  S2UR UR5, SR_CgaCtaId ;  /* 0x00000000000579c3 */ /* 0x000ea20000008800 */
[----:B------:R-:W-:Y:S02]  /*35a0*/  UMOV UR4, 0x400 ;  /* 0x0000040000047882 */ /* 0x000fe40000000000 */
[----:B------:R-:W-:-:S04]  /*35b0*/  UIADD3 UR4, UPT, UPT, UR4, 0xa0, URZ ;  /* 0x000000a004047890 */ /* 0x000fc8000fffe0ff */
[----:B--2---:R-:W-:-:S06]  /*35c0*/  ULEA UR4, UR5, UR4, 0x18 ;  /* 0x0000000405047291 */ /* 0x004fcc000f8ec0ff */
[----:B------:R-:W-:-:S05]  /*35d0*/  LEA R2, R17, UR4, 0x2 ;  /* 0x0000000411027c11 */ /* 0x000fca000f8e10ff */
[----:B-1----:R-:W1:Y:S04]  /*35e0*/  LDS R0, [R2] ;  /* 0x0000000002007984 */ /* 0x002e680000000800 */
[----:B------:R-:W2:Y:S01]  /*35f0*/  LDS R3, [R2+0x80] ;  /* 0x0000800002037984 */ /* 0x000ea20000000800 */
[----:B-1----:R-:W-:Y:S01]  /*3600*/  FADD.FTZ R21, R21, R0 ;  /* 0x0000000015157221 */ /* 0x002fe20000010000 */
[----:B--2---:R-:W-:-:S07]  /*3610*/  FADD.FTZ R22, R22, R3 ;  /* 0x0000000316167221 */ /* 0x004fce0000010000 */
.L_x_19334:
[----:B------:R-:W-:Y:S05]  /*3620*/  BSYNC.RECONVERGENT B0 ;  /* 0x0000000000007941 */ /* 0x000fea0003800200 */
.L_x_19333:
[----:B------:R-:W-:Y:S06]  /*3630*/  BAR.SYNC.DEFER_BLOCKING 0x0 ;  /* 0x0000000000007b1d */ /* 0x000fec0000010000 */
[----:B------:R-:W-:Y:S01]  /*3640*/  BSSY.RECONVERGENT B0, `(.L_x_19335) ;  /* 0x000000e000007945 */ /* 0x000fe20003800200 */
[----:B------:R2:W-:Y:S04]  /*3650*/  @!P2 STS [R16], R21 ;  /* 0x000000151000a388 */ /* 0x0005e80000000800 */
[----:B------:R2:W-:Y:S01]  /*3660*/  @!P2 STS [R16+0x80], R22 ;  /* 0x000080161000a388 */ /* 0x0005e20000000800 */
[----:B------:R-:W-:Y:S06]  /*3670*/  BAR.SYNC.DEFER_BLOCKING 0x0 ;  /* 0x0000000000007b1d */ /* 0x000fec0000010000 */
[----:B------:R-:W-:Y:S05]  /*3680*/  @P3 BRA `(.L_x_19336) ;  /* 0x0000000000243947 */ /* 0x000fea0003800000 */
[----:B------:R-:W3:Y:S01]  /*3690*/  S2UR UR5, SR_CgaCtaId ;  /* 0x00000000000579c3 */ /* 0x000ee20000008800 */
[----:B------:R-:W-:Y:S02]  /*36a0*/  UMOV UR4, 0x400 ;  /* 0x0000040000047882 */ /* 0x000fe40000000000 */
[----:B------:R-:W-:-:S04]  /*36b0*/  UIADD3 UR4, UPT, UPT, UR4, 0xa0, URZ ;  /* 0x000000a004047890 */ /* 0x000fc8000fffe0ff */
[----:B---3--:R-:W-:-:S06]  /*36c0*/  ULEA UR4, UR5, UR4, 0x18 ;  /* 0x0000000405047291 */ /* 0x008fcc000f8ec0ff */
[----:B------:R-:W-:-:S05]  /*36d0*/  LEA R17, R17, UR4, 0x2 ;  /* 0x0000000411117c11 */ /* 0x000fca000f8e10ff */
[----:B-1----:R-:W2:Y:S04]  /*36e0*/  LDS R0, [R17] ;  /* 0x0000000011007984 */ /* 0x002ea80000000800 */
[----:B------:R-:W1:Y:S01]  /*36f0*/  LDS R3, [R17+0x80] ;  /* 0x0000800011037984 */ /* 0x000e620000000800 */
[----:B--2---:R-:W-:Y:S01]  /*3700*/  FADD.FTZ R21, R21, R0 ;  /* 0x0000000015157221 */ /* 0x004fe20000010000 */
[----:B-1----:R-:W-:-:S07]  /*3710*/  FADD.FTZ R22, R22, R3 ;  /* 0x0000000316167221 */ /* 0x002fce0000010000 */
.L_x_19336:
[----:B------:R-:W-:Y:S05]  /*3720*/  BSYNC.RECONVERGENT B0 ;  /* 0x0000000000007941 */ /* 0x000fea0003800200 */
.L_x_19335:
[----:B------:R-:W-:Y:S06]  /*3730*/  BAR.SYNC.DEFER_BLOCKING 0x0 ;  /* 0x0000000000007b1d */ /* 0x000fec0000010000 */
[----:B------:R-:W-:Y:S05]  /*3740*/  @P3 EXIT ;  /* 0x000000000000394d */ /* 0x000fea0003800000 */
[----:B------:R-:W3:Y:S01]  /*3750*/  S2R R3, SR_CTAID.Z ;  /* 0x0000000000037919 */ /* 0x000ee20000002700 */
[----:B------:R-:W4:Y:S01]  /*3760*/  LDCU UR4, c[0x0][0x378] ;  /* 0x00006f00ff0477ac */ /* 0x000f220008000800 */
[----:B------:R-:W-:Y:S01]  /*3770*/  IMAD R12, R14, R12, R15 ;  /* 0x0000000c0e0c7224 */ /* 0x000fe200078e020f */
[----:B-12---:R-:W-:Y:S01]  /*3780*/  F2FP.BF16.F32.PACK_AB R21, R22, R21 ;  /* 0x000000151615723e */ /* 0x006fe200000010ff */
[----:B------:R-:W1:Y:S03]  /*3790*/  LDCU.64 UR6, c[0x0][0x380] ;  /* 0x00007000ff0677ac */ /* 0x000e660008000a00 */
[----:B------:R-:W-:Y:S01]  /*37a0*/  PRMT R0, R21, 0x7632, R0 ;  /* 0x0000763215007816 */ /* 0x000fe20000000000 */
[----:B----4-:R-:W-:Y:S02]  /*37b0*/  IMAD R12, R12, UR4, RZ ;  /* 0x000000040c0c7c24 */ /* 0x010fe4000f8e02ff */
[----:B---3--:R-:W-:-:S05]  /*37c0*/  IMAD.SHL.U32 R3, R3, 0x40, RZ ;  /* 0x0000004003037824 */ /* 0x008fca00078e00ff */
[----:B------:R-:W-:-:S04]  /*37d0*/  LEA R3, P0, R12, R3, 0x6 ;  /* 0x000000030c037211 */ /* 0x000fc800078030ff */
[----:B------:R-:W-:Y:S02]  /*37e0*/  LOP3.LUT R20, R3, 0x1f, R20, 0xf8, !PT ;  /* 0x0000001f03147812 */ /* 0x000fe400078ef814 */
[----:B------:R-:W-:Y:S02]  /*37f0*/  IADD3.X R3, PT, PT, RZ, RZ, RZ, P0, !PT ;  /* 0x000000ffff037210 */ /* 0x000fe400007fe4ff */
[----:B-1----:R-:W-:-:S04]  /*3800*/  LEA R2, P0, R20, UR6, 0x1 ;  /* 0x0000000614027c11 */ /* 0x002fc8000f8008ff */
[----:B------:R-:W-:-:S05]  /*3810*/  LEA.HI.X R3, R20, UR7, R3, 0x1, P0 ;  /* 0x0000000714037c11 */ /* 0x000fca00080f0c03 */
[----:B------:R-:W-:Y:S04]  /*3820*/  STG.E.U16 desc[UR8][R2.64], R21 ;  /* 0x0000001502007986 */ /* 0x000fe8000c101508 */
[----:B------:R-:W-:Y:S01]  /*3830*/  STG.E.U16 desc[UR8][R2.64+0x40], R0 ;  /* 0x0000400002007986 */ /* 0x000fe2000c101508 */
[----:B------:R-:W-:Y:S05]  /*3840*/  EXIT ;  /* 0x000000000000794d */ /* 0x000fea0003800000 */
.L_x_19303:
        /* <DEDUP_REMOVED lines=8> */
.L_x_19338:
[----:B------:R-:W-:Y:S05]  /*38d0*/  BSYNC B1 ;  /* 0x0000000000017941 */ /* 0x000fea0003800000 */
.L_x_19337:
[----:B------:R-:W-:Y:S02]  /*38e0*/  IMAD.MOV.U32 R5, RZ, RZ, R38 ;  /* 0x000000ffff057224 */ /* 0x000fe400078e0026 */
[----:B------:R-:W-:Y:S01]  /*38f0*/  HFMA2 R6, -RZ, RZ, 0, 5.9604644775390625e-08 ;  /* 0x00000001ff067431 */ /* 0x000fe200000001ff */
[----:B------:R-:W-:Y:S01]  /*3900*/  MOV R4, 0xffffffff ;  /* 0xffffffff00047802 */ /* 0x000fe20000000f00 */
[----:B------:R-:W-:Y:S01]  /*3910*/  FADD.FTZ R7, R40, R5 ;  /* 0x0000000528077221 */ /* 0x000fe20000010000 */
[----:B------:R-:W-:-:S07]  /*3920*/  IMAD.MOV.U32 R5, RZ, RZ, 0x1f ;  /* 0x0000001fff057424 */ /* 0x000fce00078e00ff */
[----:B------:R-:W-:Y:S05]  /*3930*/  WARPSYNC.COLLECTIVE R4, `(.L_x_19339) ;  /* 0x0000000004087348 */ /* 0x000fea0003c00000 */
[----:B------:R0:W1:Y:S02]  /*3940*/  SHFL.BFLY P1, R38, R7, R6, R5 ;  /* 0x0c00000607267389 */ /* 0x0000640000020005 */
[----:B01----:R-:W-:Y:S05]  /*3950*/  ENDCOLLECTIVE ;  /* 0x000000000000791b */ /* 0x003fea0003800000 */
.L_x_19339:
[----:B------:R-:W-:Y:S05]  /*3960*/  BRA `(.L_x_19340) ;  /* 0xffffffd400007947 */ /* 0x000fea000383ffff */
.L_x_19305:
[----:B------:R-:W-:Y:S01]  /*3970*/  HFMA2 R6, -RZ, RZ, 0, 9.5367431640625e-07 ;  /* 0x00000010ff067431 */ /* 0x000fe200000001ff */
[----:B------:R-:W-:Y:S01]  /*3980*/  BSSY B0, `(.L_x_19341) ;  /* 0x0000007000007945 */ /* 0x000fe20003800000 */
[----:B0-----:R-:W-:Y:S01]  /*3990*/  IMAD.MOV.U32 R7, RZ, RZ, R8 ;  /* 0x000000ffff077224 */ /* 0x001fe200078e0008 */
[----:B------:R-:W-:Y:S01]  /*39a0*/  MOV R4, 0xffffffff ;  /* 0xffffffff00047802 */ /* 0x000fe20000000f00 */
[----:B------:R-:W-:-:S07]  /*39b0*/  IMAD.MOV.U32 R5, RZ, RZ, 0x1f ;  /* 0x0000001fff057424 */ /* 0x000fce00078e00ff */
[----:B------:R-:W-:Y:S05]  /*39c0*/  WARPSYNC.COLLECTIVE R4, `(.L_x_19342) ;  /* 0x0000000004087348 */ /* 0x000fea0003c00000 */
[----:B------:R0:W1:Y:S02]  /*39d0*/  SHFL.BFLY P1, R38, R7, R6, R5 ;  /* 0x0c00000607267389 */ /* 0x0000640000020005 */
[----:B01----:R-:W-:Y:S05]  /*39e0*/  ENDCOLLECTIVE ;  /* 0x000000000000791b */ /* 0x003fea0003800000 */
.L_x_19342:
[----:B------:R-:W-:Y:S05]  /*39f0*/  BSYNC B0 ;  /* 0x0000000000007941 */ /* 0x000fea0003800000 */
.L_x_19341:
[----:B------:R-:W-:Y:S02]  /*3a00*/  IMAD.MOV.U32 R5, RZ, RZ, R38 ;  /* 0x000000ffff057224 */ /* 0x000fe400078e0026 */
[----:B------:R-:W-:Y:S01]  /*3a10*/  HFMA2 R6, -RZ, RZ, 0, 4.76837158203125e-07 ;  /* 0x00000008ff067431 */ /* 0x000fe200000001ff */
[----:B------:R-:W-:Y:S02]  /*3a20*/  MOV R4, 0xffffffff ;  /* 0xffffffff00047802 */ /* 0x000fe40000000f00 */
[----:B------:R-:W-:Y:S01]  /*3a30*/  FMNMX.FTZ R7, R5, R8, !PT ;  /* 0x0000000805077209 */ /* 0x000fe20007810000 */
[----:B------:R-:W-:-:S07]  /*3a40*/  IMAD.MOV.U32 R5, RZ, RZ, 0x1f ;  /* 0x0000001fff057424 */ /* 0x000fce00078e00ff */
[----:B------:R-:W-:Y:S05]  /*3a50*/  WARPSYNC.COLLECTIVE R4, `(.L_x_19343) ;  /* 0x0000000004087348 */ /* 0x000fea0003c00000 */
[----:B------:R0:W1:Y:S02]  /*3a60*/  SHFL.BFLY P1, R38, R7, R6, R5 ;  /* 0x0c00000607267389 */ /* 0x0000640000020005 */
[----:B01----:R-:W-:Y:S05]  /*3a70*/  ENDCOLLECTIVE ;  /* 0x000000000000791b */ /* 0x003fea0003800000 */
.L_x_19343:
[----:B------:R-:W-:Y:S02]  /*3a80*/  IMAD.MOV.U32 R6, RZ, RZ, 0x4 ;  /* 0x00000004ff067424 */ /* 0x000fe400078e00ff */
[----:B------:R-:W-:-:S05]  /*3a90*/  IMAD.MOV.U32 R10, RZ, RZ, R38 ;  /* 0x000000ffff0a7224 */ /* 0x000fca00078e0026 */
[----:B------:R-:W-:-:S04]  /*3aa0*/  FMNMX.FTZ R10, R7, R10, !PT ;  /* 0x0000000a070a7209 */ /* 0x000fc80007810000 */
[----:B------:R-:W-:-:S07]  /*3ab0*/  MOV R7, R10 ;  /* 0x0000000a00077202 */ /* 0x000fce0000000f00 */
[----:B------:R-:W-:Y:S05]  /*3ac0*/  WARPSYNC.COLLECTIVE R4, `(.L_x_19344) ;  /* 0x0000000004087348 */ /* 0x000fea0003c00000 */
[----:B------:R0:W1:Y:S02]  /*3ad0*/  SHFL.BFLY P1, R38, R7, R6, R5 ;  /* 0x0c00000607267389 */ /* 0x0000640000020005 */
[----:B01----:R-:W-:Y:S05]  /*3ae0*/  ENDCOLLECTIVE ;  /* 0x000000000000791b */ /* 0x003fea0003800000 */
.L_x_19344:
[----:B------:R-:W-:Y:S01]  /*3af0*/  MOV R9, R38 ;  /* 0x0000002600097202 */ /* 0x000fe20000000f00 */
[----:B------:R-:W-:Y:S06]  /*3b00*/  BRA `(.L_x_19345) ;  /* 0xffffffd4002c7947 */ /* 0x000fec000383ffff */
.L_x_19346:
        /* <DEDUP_REMOVED lines=15> */
.L_x_25939:


//--------------------- .text._ZN4vllm25paged_attention_v1_kernelI13__nv_bfloat16S1_Li32ELi8ELi128ELNS_18Fp8KVCacheDataTypeE0ELb0EEEvPT_PKS3_PKT0_S9_ifPKiSB_iPKfiiiSD_SD_iiiii --------------------------
	.section	.text._ZN4vllm25paged_attention_v1_kernelI13__nv_bfloat16S1_Li32ELi8ELi128ELNS_18Fp8KVCacheDataTypeE0ELb0EEEvPT_PKS3_PKT0_S9_ifPKiSB_iPKfiiiSD_SD_iiiii,"ax",@progbits
	.align	128
        .global         _ZN4vllm25paged_attention_v1_kernelI13__nv_bfloat16S1_Li32ELi8ELi128ELNS_18Fp8KVCacheDataTypeE0ELb0EEEvPT_PKS3_PKT0_S9_ifPKiSB_iPKfiiiSD_SD_iiiii
        .type           _ZN4vllm25paged_attention_v1_kernelI13__nv_bfloat16S1_Li32ELi8ELi128ELNS_18Fp8KVCacheDataTypeE0ELb0EEEvPT_PKS3_PKT0_S9_ifPKiSB_iPKfiiiSD_SD_iiiii,@function
        .size           _ZN4vllm25paged_attention_v1_kernelI13__nv_bfloat16S1_Li32ELi8ELi128ELNS_18Fp8KVCacheDataTypeE0ELb0EEEvPT_PKS3_PKT0_S9_ifPKiSB_iPKfiiiSD_SD_iiiii,(.L_x_25940 - _ZN4vllm25paged_attention_v1_kernelI13__nv_bfloat16S1_Li32ELi8ELi128ELNS_18Fp8KVCacheDataTypeE0ELb0EEEvPT_PKS3_PKT0_S9_ifPKiSB_iPKfiiiSD_SD_iiiii)
        .other          _ZN4vllm25paged_attention_v1_kernelI13__nv_bfloat16S1_Li32ELi8ELi128ELNS_18Fp8KVCacheDataTypeE0ELb0EEEvPT_PKS3_PKT0_S9_ifPKiSB_iPKfiiiSD_SD_iiiii,@"STO_CUDA_ENTRY STV_DEFAULT"
_ZN4vllm25paged_attention_v1_kernelI13__nv_bfloat16S1_Li32ELi8ELi128ELNS_18Fp8KVCacheDataTypeE0ELb0EEEvPT_PKS3_PKT0_S9_ifPKiSB_iPKfiiiSD_SD_iiiii:
.text._ZN4vllm25paged_attention_v1_kernelI13__nv_bfloat16S1_Li32ELi8ELi128ELNS_18Fp8KVCacheDataTypeE0ELb0EEEvPT_PKS3_PKT0_S9_ifPKiSB_iPKfiiiSD_SD_iiiii:
[----:B------:R-:W-:Y:S01]  /*0000*/  LDC R1, c[0x0][0x37c] ;  /* 0x0000df00ff017b82 */ /* 0x000fe20000000800 */
[----:B------:R-:W0:Y:S07]  /*0010*/  S2R R3, SR_TID.X ;  /* 0x0000000000037919 */ /* 0x000e2e0000002100 */
[----:B------:R-:W1:Y:S01]  /*0020*/  S2UR UR14, SR_CTAID.Y ;  /* 0x00000000000e79c3 */ /* 0x000e620000002600 */
[----:B------:R-:W1:Y:S01]  /*0030*/  LDCU.64 UR4, c[0x0][0x3b0] ;  /* 0x00007600ff0477ac */ /* 0x000e620008000a00 */
[----:B------:R-:W2:Y:S06]  /*0040*/  LDCU.64 UR8, c[0x0][0x358] ;  /* 0x00006b00ff0877ac */ /* 0x000eac0008000a00 */
[----:B------:R-:W3:Y:S01]  /*0050*/  S2UR UR15, SR_CTAID.X ;  /* 0x00000000000f79c3 */ /* 0x000ee20000002500 */
[----:B------:R-:W4:Y:S01]  /*0060*/  LDCU UR6, c[0x0][0x3c8] ;  /* 0x00007900ff0677ac */ /* 0x000f220008000800 */
[----:B------:R-:W4:Y:S06]  /*0070*/  LDCU.64 UR10, c[0x0][0x3c0] ;  /* 0x00007800ff0a77ac */ /* 0x000f2c0008000a00 */
[----:B------:R-:W4:Y:S01]  /*0080*/  LDC R10, c[0x0][0x3a0] ;  /* 0x0000e800ff0a7b82 */ /* 0x000f220000000800 */
[----:B------:R-:W4:Y:S01]  /*0090*/  LDCU UR16, c[0x0][0x370] ;  /* 0x00006e00ff1077ac */ /* 0x000f220008000800 */
[----:B------:R-:W-:Y:S01]  /*00a0*/  HFMA2 R13, -RZ, RZ, 0, 0 ;  /* 0x00000000ff0d7431 */ /* 0x000fe200000001ff */
[----:B------:R-:W4:Y:S01]  /*00b0*/  LDCU UR7, c[0x0][0x3b8] ;  /* 0x00007700ff0777ac */ /* 0x000f220008000800 */
[----:B-1----:R-:W-:-:S04]  /*00c0*/  UIMAD.WIDE.U32 UR4, UR14, 0x4, UR4 ;  /* 0x000000040e0478a5 */ /* 0x002fc8000f8e0004 */
[----:B------:R-:W1:Y:S01]  /*00d0*/  S2UR UR13, SR_CgaCtaId ;  /* 0x00000000000d79c3 */ /* 0x000e620000008800 */
[----:B------:R-:W1:Y:S01]  /*00e0*/  LDCU UR17, c[0x0][0x3cc] ;  /* 0x00007980ff1177ac */ /* 0x000e620008000800 */
[C---:B0-----:R-:W-:Y:S01]  /*00f0*/  ISETP.GT.U32.AND P0, PT, R3.reuse, 0xf, PT ;  /* 0x0000000f0300780c */ /* 0x041fe20003f04070 */
[----:B------:R-:W-:Y:S01]  /*0100*/  IMAD.U32 R6, RZ, RZ, UR4 ;  /* 0x00000004ff067e24 */ /* 0x000fe2000f8e00ff */
[----:B------:R-:W0:Y:S01]  /*0110*/  LDCU UR22, c[0x0][0x3a4] ;  /* 0x00007480ff1677ac */ /* 0x000e220008000800 */
[----:B------:R-:W-:Y:S01]  /*0120*/  IMAD.U32 R7, RZ, RZ, UR5 ;  /* 0x00000005ff077e24 */ /* 0x000fe2000f8e00ff */
[----:B------:R-:W0:Y:S04]  /*0130*/  LDCU.64 UR20, c[0x0][0x390] ;  /* 0x00007200ff1477ac */ /* 0x000e280008000a00 */
[----:B--2---:R2:W2:Y:S05]  /*0140*/  LDG.E.CONSTANT R0, desc[UR8][R6.64] ;  /* 0x0000000806007981 */ /* 0x0044aa000c1e9900 */
[----:B------:R-:W0:Y:S01]  /*0150*/  @!P0 LDC.64 R8, c[0x0][0x388] ;  /* 0x0000e200ff088b82 */ /* 0x000e220000000a00 */
[----:B---3--:R-:W-:Y:S01]  /*0160*/  MOV R5, UR15 ;  /* 0x0000000f00057c02 */ /* 0x008fe20008000f00 */
[----:B----4-:R-:W-:Y:S01]  /*0170*/  UIMAD UR4, UR14, UR6, URZ ;  /* 0x000000060e0472a4 */ /* 0x010fe2000f8e02ff */
[----:B------:R-:W-:-:S03]  /*0180*/  @!P0 IMAD.SHL.U32 R2, R3, 0x2, RZ ;  /* 0x0000000203028824 */ /* 0x000fc600078e00ff */
[----:B------:R-:W-:Y:S01]  /*0190*/  @!P0 IMAD.SHL.U32 R5, R5, 0x20, RZ ;  /* 0x0000002005058824 */ /* 0x000fe200078e00ff */
[----:B------:R-:W-:-:S04]  /*01a0*/  USHF.R.S32.HI UR5, URZ, 0x1f, UR4 ;  /* 0x0000001fff057899 */ /* 0x000fc80008011404 */
[----:B------:R-:W-:-:S04]  /*01b0*/  @!P0 IADD3 R2, P1, P2, R2, UR4, R5 ;  /* 0x0000000402028c10 */ /* 0x000fc8000fa3e005 */
[----:B------:R-:W-:Y:S02]  /*01c0*/  @!P0 IADD3.X R5, PT, PT, RZ, UR5, RZ, P1, P2 ;  /* 0x00000005ff058c10 */ /* 0x000fe40008fe44ff */
[----:B0-----:R-:W-:-:S04]  /*01d0*/  @!P0 LEA R4, P1, R2, R8, 0x1 ;  /* 0x0000000802048211 */ /* 0x001fc800078208ff */
[----:B------:R-:W-:-:S05]  /*01e0*/  @!P0 LEA.HI.X R5, R2, R9, R5, 0x1, P1 ;  /* 0x0000000902058211 */ /* 0x000fca00008f0c05 */
[----:B------:R0:W3:Y:S01]  /*01f0*/  @!P0 LDG.E.CONSTANT R4, desc[UR8][R4.64] ;  /* 0x0000000804048981 */ /* 0x0000e2000c1e9900 */
[----:B------:R-:W-:-:S04]  /*0200*/  IABS R11, R10 ;  /* 0x0000000a000b7213 */ /* 0x000fc80000000000 */
[----:B------:R-:W4:Y:S01]  /*0210*/  I2F.RP R2, R11 ;  /* 0x0000000b00027306 */ /* 0x000f220000209400 */
[----:B------:R-:W-:-:S04]  /*0220*/  UISETP.NE.U32.AND UP0, UPT, UR10, URZ, UPT ;  /* 0x000000ff0a00728c */ /* 0x000fc8000bf05070 */
[----:B------:R-:W-:-:S03]  /*0230*/  UISETP.NE.AND.EX UP0, UPT, UR11, URZ, UPT, UP0 ;  /* 0x000000ff0b00728c */ /* 0x000fc6000bf05300 */
[----:B----4-:R-:W4:Y:S08]  /*0240*/  MUFU.RCP R2, R2 ;  /* 0x0000000200027308 */ /* 0x010f300000001000 */
[----:B------:R-:W1:Y:S01]  /*0250*/  @UP0 LDCU.64 UR4, c[0x0][0x3c0] ;  /* 0x00007800ff0407ac */ /* 0x000e620008000a00 */
[----:B------:R-:W-:Y:S02]  /*0260*/  PLOP3.LUT P1, PT, PT, PT, UP0, 0x80, 0x8 ;  /* 0x000000000008781c */ /* 0x000fe40003f2f008 */
[----:B----4-:R-:W-:-:S04]  /*0270*/  IADD3 R8, PT, PT, R2, 0xffffffe, RZ ;  /* 0x0ffffffe02087810 */ /* 0x010fc80007ffe0ff */
[----:B------:R4:W0:Y:S01]  /*0280*/  F2I.FTZ.U32.TRUNC.NTZ R9, R8 ;  /* 0x0000000800097305 */ /* 0x000822000021f000 */
[----:B-1----:R-:W-:-:S06]  /*0290*/  @UP0 UIMAD.WIDE.U32 UR4, UR15, 0x4, UR4 ;  /* 0x000000040f0408a5 */ /* 0x002fcc000f8e0004 */
[----:B--2---:R-:W-:Y:S02]  /*02a0*/  IMAD.U32 R6, RZ, RZ, UR4 ;  /* 0x00000004ff067e24 */ /* 0x004fe4000f8e00ff */
[----:B------:R-:W-:Y:S02]  /*02b0*/  IMAD.U32 R7, RZ, RZ, UR5 ;  /* 0x00000005ff077e24 */ /* 0x000fe4000f8e00ff */
[----:B----4-:R-:W-:-:S03]  /*02c0*/  IMAD.MOV.U32 R8, RZ, RZ, RZ ;  /* 0x000000ffff087224 */ /* 0x010fc600078e00ff */
[----:B------:R1:W5:Y:S01]  /*02d0*/  @P1 LDG.E.CONSTANT R13, desc[UR8][R6.64] ;  /* 0x00000008060d1981 */ /* 0x000362000c1e9900 */
[----:B0-----:R-:W-:-:S04]  /*02e0*/  IMAD.MOV R12, RZ, RZ, -R9 ;  /* 0x000000ffff0c7224 */ /* 0x001fc800078e0a09 */
[----:B------:R-:W-:-:S04]  /*02f0*/  IMAD R5, R12, R11, RZ ;  /* 0x0000000b0c057224 */ /* 0x000fc800078e02ff */
[----:B------:R-:W-:Y:S01]  /*0300*/  IMAD.HI.U32 R9, R9, R5, R8 ;  /* 0x0000000509097227 */ /* 0x000fe200078e0008 */
[----:B-1----:R-:W-:-:S05]  /*0310*/  IABS R6, UR16 ;  /* 0x0000001000067c13 */ /* 0x002fca0008000000 */
[----:B------:R-:W-:-:S05]  /*0320*/  IMAD.HI.U32 R5, R9, R6, RZ ;  /* 0x0000000609057227 */ /* 0x000fca00078e00ff */
[----:B------:R-:W-:-:S05]  /*0330*/  IADD3 R2, PT, PT, -R5, RZ, RZ ;  /* 0x000000ff05027210 */ /* 0x000fca0007ffe1ff */
        /* <DEDUP_REMOVED lines=8> */
[----:B------:R-:W-:-:S06]  /*03c0*/  @P1 IADD3 R5, PT, PT, R5, 0x1, RZ ;  /* 0x0000000105051810 */ /* 0x000fcc0007ffe0ff */
[----:B------:R-:W-:Y:S01]  /*03d0*/  @!P3 IMAD.MOV R5, RZ, RZ, -R5 ;  /* 0x000000ffff05b224 */ /* 0x000fe200078e0a05 */
[----:B------:R-:W-:-:S04]  /*03e0*/  @!P2 LOP3.LUT R5, RZ, R10, RZ, 0x33, !PT ;  /* 0x0000000aff05a212 */ /* 0x000fc800078e33ff */
[----:B------:R-:W-:-:S04]  /*03f0*/  IABS R9, R5 ;  /* 0x0000000500097213 */ /* 0x000fc80000000000 */
[----:B------:R-:W0:Y:S08]  /*0400*/  I2F.RP R2, R9 ;  /* 0x0000000900027306 */ /* 0x000e300000209400 */
[----:B0-----:R-:W0:Y:S02]  /*0410*/  MUFU.RCP R2, R2 ;  /* 0x0000000200027308 */ /* 0x001e240000001000 */
[----:B0-----:R-:W-:-:S06]  /*0420*/  VIADD R6, R2, 0xffffffe ;  /* 0x0ffffffe02067836 */ /* 0x001fcc0000000000 */
[----:B------:R0:W1:Y:S01]  /*0430*/  F2I.FTZ.U32.TRUNC.NTZ R7, R6 ;  /* 0x0000000600077305 */ /* 0x000062000021f000 */
        /* <DEDUP_REMOVED lines=9> */
[----:B------:R-:W-:Y:S01]  /*04d0*/  ISETP.GT.U32.AND P2, PT, R9, R2, PT ;  /* 0x000000020900720c */ /* 0x000fe20003f44070 */
[----:B------:R-:W-:Y:S02]  /*04e0*/  UMOV UR11, 0x400 ;  /* 0x00000400000b7882 */ /* 0x000fe40000000000 */
[----:B------:R-:W-:-:S10]  /*04f0*/  ULEA UR12, UR13, UR11, 0x18 ;  /* 0x0000000b0d0c7291 */ /* 0x000fd4000f8ec0ff */
[----:B------:R-:W-:-:S05]  /*0500*/  @!P2 IMAD.IADD R2, R2, 0x1, -R9 ;  /* 0x000000010202a824 */ /* 0x000fca00078e0a09 */
[----:B------:R-:W-:Y:S02]  /*0510*/  ISETP.GE.U32.AND P1, PT, R2, R9, PT ;  /* 0x000000090200720c */ /* 0x000fe40003f26070 */
[--C-:B------:R-:W-:Y:S01]  /*0520*/  SHF.R.U32.HI R8, RZ, 0x2, R3.reuse ;  /* 0x00000002ff087819 */ /* 0x100fe20000011603 */
[----:B------:R-:W-:Y:S01]  /*0530*/  @!P2 VIADD R10, R10, 0x1 ;  /* 0x000000010a0aa836 */ /* 0x000fe20000000000 */
[----:B------:R-:W-:Y:S02]  /*0540*/  SHF.R.U32.HI R2, RZ, 0x5, R3 ;  /* 0x00000005ff027819 */ /* 0x000fe40000011603 */
[----:B------:R-:W-:Y:S02]  /*0550*/  R2UR UR10, R0 ;  /* 0x00000000000a72ca */ /* 0x000fe400000e0000 */
[----:B------:R-:W-:-:S04]  /*0560*/  SHF.L.U32 R0, R3, 0x4, RZ ;  /* 0x0000000403007819 */ /* 0x000fc800000006ff */
[----:B------:R-:W-:-:S07]  /*0570*/  LOP3.LUT R6, R0, 0x30, RZ, 0xc0, !PT ;  /* 0x0000003000067812 */ /* 0x000fce00078ec0ff */
[----:B------:R-:W-:-:S04]  /*0580*/  UIADD3 UR4, UPT, UPT, UR10, 0x7, URZ ;  /* 0x000000070a047890 */ /* 0x000fc8000fffe0ff */
[----:B------:R-:W-:Y:S01]  /*0590*/  USHF.R.S32.HI UR5, URZ, 0x1f, UR4 ;  /* 0x0000001fff057899 */ /* 0x000fe20008011404 */
[----:B------:R-:W-:-:S03]  /*05a0*/  VIADD R7, R6, UR12 ;  /* 0x0000000c06077c36 */ /* 0x000fc60008000000 */
[----:B------:R-:W-:Y:S01]  /*05b0*/  ULEA.HI UR5, UR5, UR4, URZ, 0x3 ;  /* 0x0000000405057291 */ /* 0x000fe2000f8f18ff */
[----:B------:R-:W-:-:S03]  /*05c0*/  LOP3.LUT R0, R5, UR15, RZ, 0x3c, !PT ;  /* 0x0000000f05007c12 */ /* 0x000fc6000f8e3cff */
[----:B------:R-:W-:Y:S01]  /*05d0*/  USHF.R.S32.HI UR6, URZ, 0x3, UR5 ;  /* 0x00000003ff067899 */ /* 0x000fe20008011405 */
[----:B------:R-:W-:Y:S01]  /*05e0*/  @!P0 LEA R7, R8, R7, 0x2 ;  /* 0x0000000708078211 */ /* 0x000fe200078e10ff */
[----:B------:R-:W-:Y:S01]  /*05f0*/  @P1 VIADD R10, R10, 0x1 ;  /* 0x000000010a0a1836 */ /* 0x000fe20000000000 */
[----:B------:R-:W-:-:S03]  /*0600*/  ISETP.GE.AND P3, PT, R0, RZ, PT ;  /* 0x000000ff0000720c */ /* 0x000fc60003f66270 */
[----:B------:R-:W-:Y:S01]  /*0610*/  ISETP.GE.AND P1, PT, R2, UR6, PT ;  /* 0x0000000602007c0c */ /* 0x000fe2000bf26270 */
[----:B---3--:R0:W-:Y:S01]  /*0620*/  @!P0 STS [R7], R4 ;  /* 0x0000000407008388 */ /* 0x0081e20000000800 */
[----:B------:R-:W-:Y:S01]  /*0630*/  BAR.SYNC.DEFER_BLOCKING 0x0 ;  /* 0x0000000000007b1d */ /* 0x000fe20000010000 */
[----:B------:R-:W-:Y:S01]  /*0640*/  ISETP.NE.AND P0, PT, R5, RZ, PT ;  /* 0x000000ff0500720c */ /* 0x000fe20003f05270 */
[----:B------:R-:W-:-:S06]  /*0650*/  UIMAD UR4, UR14, UR7, URZ ;  /* 0x000000070e0472a4 */ /* 0x000fcc000f8e02ff */
[----:B------:R-:W-:Y:S01]  /*0660*/  @!P3 IADD3 R10, PT, PT, -R10, RZ, RZ ;  /* 0x000000ff0a0ab210 */ /* 0x000fe20007ffe1ff */
[----:B------:R-:W-:Y:S01]  /*0670*/  BSSY B0, `(.L_x_19347) ;  /* 0x0000069000007945 */ /* 0x000fe20003800000 */
[----:B------:R-:W-:Y:S01]  /*0680*/  IMAD.MOV.U32 R17, RZ, RZ, -0x800001 ;  /* 0xff7fffffff117424 */ /* 0x000fe200078e00ff */
[----:B------:R-:W-:-:S03]  /*0690*/  LOP3.LUT R0, R3, 0x1f, RZ, 0xc0, !PT ;  /* 0x0000001f03007812 */ /* 0x000fc600078ec0ff */
[----:B------:R-:W-:Y:S01]  /*06a0*/  @!P0 LOP3.LUT R10, RZ, R5, RZ, 0x33, !PT ;  /* 0x00000005ff0a8212 */ /* 0x000fe200078e33ff */
[----:B0-----:R-:W-:Y:S06]  /*06b0*/  @P1 BRA `(.L_x_19348) ;  /* 0x0000000400901947 */ /* 0x001fec0003800000 */
[----:B------:R-:W0:Y:S01]  /*06c0*/  LDS.128 R4, [R6+UR12] ;  /* 0x0000000c06047984 */ /* 0x000e220008000c00 */
[----:B------:R-:W1:Y:S01]  /*06d0*/  LDCU.64 UR18, c[0x0][0x3a8] ;  /* 0x00007500ff1277ac */ /* 0x000e620008000a00 */
[----:B------:R-:W-:Y:S01]  /*06e0*/  SHF.R.U32.HI R14, RZ, 0x3, R3 ;  /* 0x00000003ff0e7819 */ /* 0x000fe20000011603 */
[----:B------:R-:W-:Y:S01]  /*06f0*/  IMAD.U32 R9, RZ, RZ, UR4 ;  /* 0x00000004ff097e24 */ /* 0x000fe2000f8e00ff */
[----:B------:R-:W-:Y:S01]  /*0700*/  MOV R15, RZ ;  /* 0x000000ff000f7202 */ /* 0x000fe20000000f00 */
[----:B------:R-:W2:Y:S01]  /*0710*/  LDCU UR7, c[0x0][0x3d0] ;  /* 0x00007a00ff0777ac */ /* 0x000ea20008000800 */
[----:B------:R-:W-:Y:S01]  /*0720*/  LOP3.LUT R14, R14, 0x7c, RZ, 0xc0, !PT ;  /* 0x0000007c0e0e7812 */ /* 0x000fe200078ec0ff */
[----:B------:R-:W-:Y:S01]  /*0730*/  IMAD.MOV.U32 R17, RZ, RZ, -0x800001 ;  /* 0xff7fffffff117424 */ /* 0x000fe200078e00ff */
[----:B------:R-:W-:Y:S01]  /*0740*/  LOP3.LUT R19, R3, 0x3, RZ, 0xc0, !PT ;  /* 0x0000000303137812 */ /* 0x000fe200078ec0ff */
[----:B------:R-:W-:Y:S01]  /*0750*/  UIADD3 UR5, UPT, UPT, UR11, 0x60, URZ ;  /* 0x000000600b057890 */ /* 0x000fe2000fffe0ff */
[----:B------:R-:W-:-:S02]  /*0760*/  IMAD.MOV.U32 R20, RZ, RZ, R2 ;  /* 0x000000ffff147224 */ /* 0x000fc400078e0002 */
[----:B------:R-:W-:Y:S01]  /*0770*/  IMAD.WIDE R14, R9, 0x4, R14 ;  /* 0x00000004090e7825 */ /* 0x000fe200078e020e */
[----:B------:R-:W-:Y:S02]  /*0780*/  ULEA UR5, UR13, UR5, 0x18 ;  /* 0x000000050d057291 */ /* 0x000fe4000f8ec0ff */
[----:B-1----:R-:W-:-:S04]  /*0790*/  IADD3 R12, P0, PT, R14, UR18, RZ ;  /* 0x000000120e0c7c10 */ /* 0x002fc8000ff1e0ff */
[----:B------:R-:W-:Y:S02]  /*07a0*/  IADD3.X R11, PT, PT, R15, UR19, RZ, P0, !PT ;  /* 0x000000130f0b7c10 */ /* 0x000fe400087fe4ff */
[----:B-----5:R-:W-:Y:S02]  /*07b0*/  FSETP.NEU.FTZ.AND P0, PT, R13, RZ, PT ;  /* 0x000000ff0d00720b */ /* 0x020fe40003f1d000 */
[C---:B0-----:R-:W-:Y:S01]  /*07c0*/  PRMT R23, R4.reuse, 0x7632, R23 ;  /* 0x0000763204177816 */ /* 0x041fe20000000017 */
[----:B------:R-:W-:Y:S01]  /*07d0*/  IMAD.U32 R14, R4, 0x10000, RZ ;  /* 0x00010000040e7824 */ /* 0x000fe200078e00ff */
[C---:B------:R-:W-:Y:S01]  /*07e0*/  PRMT R26, R7.reuse, 0x7632, R26 ;  /* 0x00007632071a7816 */ /* 0x040fe2000000001a */
[----:B------:R-:W-:Y:S01]  /*07f0*/  IMAD.U32 R18, R7, 0x10000, RZ ;  /* 0x0001000007127824 */ /* 0x000fe200078e00ff */
[C---:B------:R-:W-:Y:S01]  /*0800*/  LOP3.LUT R7, R8.reuse, 0x7, RZ, 0xc0, !PT ;  /* 0x0000000708077812 */ /* 0x040fe200078ec0ff */
[C---:B------:R-:W-:Y:S01]  /*0810*/  IMAD.SHL.U32 R4, R8.reuse, 0x8, RZ ;  /* 0x0000000808047824 */ /* 0x040fe200078e00ff */
[----:B------:R-:W-:Y:S01]  /*0820*/  SHF.L.U32 R8, R8, 0x2, RZ ;  /* 0x0000000208087819 */ /* 0x000fe200000006ff */
[C---:B------:R-:W-:Y:S01]  /*0830*/  IMAD.U32 R15, R5.reuse, 0x10000, RZ ;  /* 0x00010000050f7824 */ /* 0x040fe200078e00ff */
[----:B------:R-:W-:Y:S01]  /*0840*/  PRMT R24, R5, 0x7632, R24 ;  /* 0x0000763205187816 */ /* 0x000fe20000000018 */
[----:B--2---:R-:W-:Y:S01]  /*0850*/  IMAD R5, R10, UR7, RZ ;  /* 0x000000070a057c24 */ /* 0x004fe2000f8e02ff */
[----:B------:R-:W-:Y:S01]  /*0860*/  LOP3.LUT R9, R8, 0x1c, RZ, 0xc0, !PT ;  /* 0x0000001c08097812 */ /* 0x000fe200078ec0ff */
[----:B------:R-:W-:Y:S01]  /*0870*/  IMAD.U32 R23, R23, 0x10000, RZ ;  /* 0x0001000017177824 */ /* 0x000fe200078e00ff */
[----:B------:R-:W-:Y:S01]  /*0880*/  LOP3.LUT R4, R4, 0x38, RZ, 0xc0, !PT ;  /* 0x0000003804047812 */ /* 0x000fe200078ec0ff */
[----:B------:R-:W-:Y:S01]  /*0890*/  IMAD.U32 R24, R24, 0x10000, RZ ;  /* 0x0001000018187824 */ /* 0x000fe200078e00ff */
[C---:B------:R-:W-:Y:S01]  /*08a0*/  LEA R7, R2.reuse, R7, 0x3 ;  /* 0x0000000702077211 */ /* 0x040fe200078e18ff */
[----:B------:R-:W-:Y:S01]  /*08b0*/  IMAD R9, R2, 0x20, R9 ;  /* 0x0000002002097824 */ /* 0x000fe200078e0209 */
[----:B------:R-:W-:Y:S01]  /*08c0*/  PRMT R25, R6, 0x7632, R25 ;  /* 0x0000763206197816 */ /* 0x000fe20000000019 */
[----:B------:R-:W-:Y:S01]  /*08d0*/  IMAD.U32 R26, R26, 0x10000, RZ ;  /* 0x000100001a1a7824 */ /* 0x000fe200078e00ff */
[----:B------:R-:W-:Y:S01]  /*08e0*/  IADD3 R4, P1, PT, R5, R4, RZ ;  /* 0x0000000405047210 */ /* 0x000fe20007f3e0ff */
[----:B------:R-:W-:Y:S01]  /*08f0*/  VIADD R21, R7, -UR10 ;  /* 0x8000000a07157c36 */ /* 0x000fe20008000000 */
[----:B------:R-:W-:Y:S01]  /*0900*/  SHF.L.U32 R16, R6, 0x10, RZ ;  /* 0x0000001006107819 */ /* 0x000fe200000006ff */
[----:B------:R-:W-:Y:S01]  /*0910*/  VIADD R27, R9, UR5 ;  /* 0x00000005091b7c36 */ /* 0x000fe20008000000 */
[----:B------:R-:W-:-:S02]  /*0920*/  IADD3 R22, PT, PT, R7, 0x1, RZ ;  /* 0x0000000107167810 */ /* 0x000fc40007ffe0ff */
[----:B------:R-:W-:Y:S02]  /*0930*/  SHF.L.U32 R25, R25, 0x10, RZ ;  /* 0x0000001019197819 */ /* 0x000fe400000006ff */
[----:B------:R-:W-:-:S07]  /*0940*/  LEA.HI.X.SX32 R5, R5, RZ, 0x1, P1 ;  /* 0x000000ff05057211 */ /* 0x000fce00008f0eff */
.L_x_19350:
        /* <DEDUP_REMOVED lines=9> */
[----:B------:R-:W3:Y:S01]  /*09e0*/  LDG.E.CONSTANT R28, desc[UR8][R8.64] ;  /* 0x00000008081c7981 */ /* 0x000ee2000c1e9900 */
[C---:B--2---:R-:W-:Y:S02]  /*09f0*/  SHF.L.U32 R29, R7.reuse, 0x10, RZ ;  /* 0x00000010071d7819 */ /* 0x044fe400000006ff */
[----:B------:R-:W-:Y:S01]  /*0a00*/  PRMT R7, R7, 0x7632, R7 ;  /* 0x0000763207077816 */ /* 0x000fe20000000007 */
[C---:B---3--:R-:W-:Y:S02]  /*0a10*/  IMAD.U32 R6, R28.reuse, 0x10000, RZ ;  /* 0x000100001c067824 */ /* 0x048fe400078e00ff */
[----:B------:R-:W-:Y:S01]  /*0a20*/  FMUL.FTZ R29, R15, R29 ;  /* 0x0000001d0f1d7220 */ /* 0x000fe20000410000 */
[----:B------:R-:W-:Y:S01]  /*0a30*/  PRMT R28, R28, 0x7632, R28 ;  /* 0x000076321c1c7816 */ /* 0x000fe2000000001c */
[----:B------:R-:W-:-:S02]  /*0a40*/  IMAD.U32 R7, R7, 0x10000, RZ ;  /* 0x0001000007077824 */ /* 0x000fc400078e00ff */
[----:B------:R-:W-:Y:S01]  /*0a50*/  FFMA.FTZ R29, R14, R6, R29 ;  /* 0x000000060e1d7223 */ /* 0x000fe2000001001d */
[----:B------:R-:W-:Y:S01]  /*0a60*/  SHF.L.U32 R6, R28, 0x10, RZ ;  /* 0x000000101c067819 */ /* 0x000fe200000006ff */
[----:B------:R-:W-:Y:S02]  /*0a70*/  FMUL.FTZ R28, R24, R7 ;  /* 0x00000007181c7220 */ /* 0x000fe40000410000 */
[----:B------:R0:W2:Y:S02]  /*0a80*/  LDG.E.CONSTANT R7, desc[UR8][R8.64+0x180] ;  /* 0x0001800808077981 */ /* 0x0000a4000c1e9900 */
[----:B------:R-:W-:Y:S02]  /*0a90*/  FFMA.FTZ R6, R23, R6, R28 ;  /* 0x0000000617067223 */ /* 0x000fe4000001001c */
[----:B------:R-:W0:Y:S01]  /*0aa0*/  LDG.E.CONSTANT R28, desc[UR8][R8.64+0x100] ;  /* 0x00010008081c7981 */ /* 0x000e22000c1e9900 */
[----:B------:R-:W-:Y:S01]  /*0ab0*/  UMOV UR5, 0xffffffff ;  /* 0xffffffff00057882 */ /* 0x000fe20000000000 */
[C---:B0-----:R-:W-:Y:S01]  /*0ac0*/  IMAD.U32 R8, R28.reuse, 0x10000, RZ ;  /* 0x000100001c087824 */ /* 0x041fe200078e00ff */
[----:B------:R-:W-:-:S05]  /*0ad0*/  PRMT R28, R28, 0x7632, R28 ;  /* 0x000076321c1c7816 */ /* 0x000fca000000001c */
[----:B------:R-:W-:-:S04]  /*0ae0*/  IMAD.U32 R28, R28, 0x10000, RZ ;  /* 0x000100001c1c7824 */ /* 0x000fc800078e00ff */
[----:B------:R-:W-:Y:S01]  /*0af0*/  FFMA.FTZ R6, R25, R28, R6 ;  /* 0x0000001c19067223 */ /* 0x000fe20000010006 */
[C---:B--2---:R-:W-:Y:S02]  /*0b00*/  SHF.L.U32 R28, R7.reuse, 0x10, RZ ;  /* 0x00000010071c7819 */ /* 0x044fe400000006ff */
[----:B------:R-:W-:Y:S01]  /*0b10*/  PRMT R7, R7, 0x7632, R7 ;  /* 0x0000763207077816 */ /* 0x000fe20000000007 */
[----:B------:R-:W-:-:S04]  /*0b20*/  FFMA.FTZ R29, R16, R8, R29 ;  /* 0x00000008101d7223 */ /* 0x000fc8000001001d */
        /* <DEDUP_REMOVED lines=8> */
.L_x_19386:
[----:B------:R-:W-:Y:S01]  /*0bb0*/  VIADD R7, R21, 0x1 ;  /* 0x0000000115077836 */ /* 0x000fe20000000000 */
[----:B------:R-:W-:Y:S01]  /*0bc0*/  ISETP.NE.AND P3, PT, R19, RZ, PT ;  /* 0x000000ff1300720c */ /* 0x000fe20003f65270 */
[----:B------:R-:W-:Y:S02]  /*0bd0*/  VIADD R20, R20, 0x4 ;  /* 0x0000000414147836 */ /* 0x000fe40000000000 */
[----:B-1----:R-:W-:Y:S01]  /*0be0*/  FADD.FTZ R29, R6, R29 ;  /* 0x0000001d061d7221 */ /* 0x002fe20000010000 */
[----:B------:R-:W-:Y:S01]  /*0bf0*/  VIADD R21, R21, 0x20 ;  /* 0x0000002015157836 */ /* 0x000fe20000000000 */
[----:B------:R-:W-:Y:S02]  /*0c00*/  I2FP.F32.S32 R8, R7 ;  /* 0x0000000700087245 */ /* 0x000fe40000201400 */
[----:B------:R-:W-:-:S03]  /*0c10*/  ISETP.GE.AND P2, PT, R20, UR6, PT ;  /* 0x0000000614007c0c */ /* 0x000fc6000bf46270 */
[----:B------:R-:W-:-:S03]  /*0c20*/  FMUL.FTZ R8, R8, R13 ;  /* 0x0000000d08087220 */ /* 0x000fc60000410000 */
[C---:B------:R-:W-:Y:S01]  /*0c30*/  @!P3 IADD3 R7, PT, PT, R22.reuse, -0x1, RZ ;  /* 0xffffffff1607b810 */ /* 0x040fe20007ffe0ff */
[----:B------:R-:W-:Y:S01]  /*0c40*/  VIADD R22, R22, 0x20 ;  /* 0x0000002016167836 */ /* 0x000fe20000000000 */
[----:B------:R-:W-:Y:S02]  /*0c50*/  FSEL R8, R8, RZ, P0 ;  /* 0x000000ff08087208 */ /* 0x000fe40000000000 */
[C---:B------:R-:W-:Y:S02]  /*0c60*/  ISETP.GE.OR P4, PT, R7.reuse, UR10, P3 ;  /* 0x0000000a07007c0c */ /* 0x040fe40009f86670 */
[----:B------:R-:W-:Y:S01]  /*0c70*/  @!P3 ISETP.GE.AND P1, PT, R7, UR10, PT ;  /* 0x0000000a0700bc0c */ /* 0x000fe2000bf26270 */
[----:B------:R-:W-:-:S05]  /*0c80*/  FFMA.FTZ R8, R29, UR22, R8 ;  /* 0x000000161d087c23 */ /* 0x000fca0008010008 */
[----:B0-----:R-:W-:Y:S02]  /*0c90*/  @!P3 FSEL R6, R8, RZ, !P1 ;  /* 0x000000ff0806b208 */ /* 0x001fe40004800000 */
[----:B------:R-:W-:-:S03]  /*0ca0*/  IADD3 R12, P1, PT, R12, 0x10, RZ ;  /* 0x000000100c0c7810 */ /* 0x000fc60007f3e0ff */
[----:B------:R0:W-:Y:S01]  /*0cb0*/  @!P3 STS [R27], R6 ;  /* 0x000000061b00b388 */ /* 0x0001e20000000800 */
[----:B------:R-:W-:Y:S02]  /*0cc0*/  @!P4 FMNMX.FTZ R17, R17, R8, !PT ;  /* 0x000000081111c209 */ /* 0x000fe40007810000 */
[----:B------:R-:W-:Y:S01]  /*0cd0*/  IADD3.X R11, PT, PT, RZ, R11, RZ, P1, !PT ;  /* 0x0000000bff0b7210 */ /* 0x000fe20000ffe4ff */
[----:B0-----:R-:W-:Y:S01]  /*0ce0*/  VIADD R27, R27, 0x80 ;  /* 0x000000801b1b7836 */ /* 0x001fe20000000000 */
[----:B------:R-:W-:Y:S06]  /*0cf0*/  @!P2 BRA `(.L_x_19350) ;  /* 0xfffffffc0014a947 */ /* 0x000fec000383ffff */
.L_x_19348:
[----:B------:R-:W-:Y:S05]  /*0d00*/  BSYNC B0 ;  /* 0x0000000000007941 */ /* 0x000fea0003800000 */
.L_x_19347:
[----:B------:R-:W-:-:S03]  /*0d10*/  UMOV UR5, 0xffffffff ;  /* 0xffffffff00057882 */ /* 0x000fc60000000000 */
[----:B------:R-:W-:Y:S05]  /*0d20*/  BRA.DIV UR5, `(.L_x_19351) ;  /* 0x0000002e05a07947 */ /* 0x000fea000b800000 */
[----:B------:R-:W0:Y:S02]  /*0d30*/  SHFL.BFLY PT, R4, R17, 0x10, 0x1f ;  /* 0x0e001f0011047f89 */ /* 0x000e2400000e0000 */
[----:B0-----:R-:W-:-:S05]  /*0d40*/  FMNMX.FTZ R4, R4, R17, !PT ;  /* 0x0000001104047209 */ /* 0x001fca0007810000 */
[----:B------:R-:W0:Y:S02]  /*0d50*/  SHFL.BFLY PT, R5, R4, 0x8, 0x1f ;  /* 0x0d001f0004057f89 */ /* 0x000e2400000e0000 */
[----:B0-----:R-:W-:-:S05]  /*0d60*/  FMNMX.FTZ R5, R4, R5, !PT ;  /* 0x0000000504057209 */ /* 0x001fca0007810000 */
[----:B------:R0:W1:Y:S02]  /*0d70*/  SHFL.BFLY PT, R6, R5, 0x4, 0x1f ;  /* 0x0c801f0005067f89 */ /* 0x00006400000e0000 */
.L_x_19391:
        /* <DEDUP_REMOVED lines=8> */
[----:B------:R0:W-:Y:S01]  /*0e00*/  @!P3 STS [R5], R6 ;  /* 0x000000060500b388 */ /* 0x0001e20000000800 */
[----:B------:R-:W-:Y:S01]  /*0e10*/  BAR.SYNC.DEFER_BLOCKING 0x0 ;  /* 0x0000000000007b1d */ /* 0x000fe20000010000 */
[C---:B------:R-:W-:Y:S01]  /*0e20*/  ISETP.GT.U32.AND P2, PT, R0.reuse, 0x3, PT ;  /* 0x000000030000780c */ /* 0x040fe20003f44070 */
[----:B0-----:R-:W-:Y:S01]  /*0e30*/  IMAD R6, R0, 0x4, R7 ;  /* 0x0000000400067824 */ /* 0x001fe200078e0207 */
[----:B------:R-:W-:Y:S01]  /*0e40*/  MOV R8, 0xff7fffff ;  /* 0xff7fffff00087802 */ /* 0x000fe20000000f00 */
        /* <DEDUP_REMOVED lines=18> */
[----:B-----5:R-:W-:-:S03]  /*0f70*/  IMAD.MOV.U32 R13, RZ, RZ, R3 ;  /* 0x000000ffff0d7224 */ /* 0x020fc600078e0003 */
        /* <DEDUP_REMOVED lines=13> */
[----:B------:R-:W-:-:S07]  /*1050*/  IADD3 R8, PT, PT, -R8, RZ, RZ ;  /* 0x000000ff08087210 */ /* 0x000fce0007ffe1ff */
.L_x_19356:
        /* <DEDUP_REMOVED lines=11> */
.L_x_19355:
[----:B------:R-:W-:Y:S05]  /*1110*/  BSYNC.RECONVERGENT B1 ;  /* 0x0000000000017941 */ /* 0x000fea0003800200 */
.L_x_19354:
        /* <DEDUP_REMOVED lines=13> */
.L_x_19359:
        /* <DEDUP_REMOVED lines=9> */
[----:B------:R-:W-:Y:S04]  /*1280*/  LDS R26, [R11+0xe00] ;  /* 0x000e00000b1a7984 */ /* 0x000fe80000000800 */
[----:B------:R-:W-:Y:S01]  /*1290*/  LDS R24, [R11+0x1000] ;  /* 0x001000000b187984 */ /* 0x000fe20000000800 */
        /* <DEDUP_REMOVED lines=8> */
[C---:B---3--:R-:W-:Y:S01]  /*1320*/  FADD.FTZ R18, -R7.reuse, R18 ;  /* 0x0000001207127221 */ /* 0x048fe20000010100 */
[----:B------:R-:W-:Y:S02]  /*1330*/  FMUL.FTZ R23, R22, 1.4426950216293334961 ;  /* 0x3fb8aa3b16177820 */ /* 0x000fe40000410000 */
[----:B------:R-:W3:Y:S01]  /*1340*/  LDS R22, [R11+0x1200] ;  /* 0x001200000b167984 */ /* 0x000ee20000000800 */
[----:B----4-:R-:W-:Y:S01]  /*1350*/  FADD.FTZ R16, -R7, R16 ;  /* 0x0000001007107221 */ /* 0x010fe20000010100 */
[----:B------:R-:W-:-:S02]  /*1360*/  FMUL.FTZ R25, R18, 1.4426950216293334961 ;  /* 0x3fb8aa3b12197820 */ /* 0x000fc40000410000 */
[----:B------:R-:W4:Y:S01]  /*1370*/  MUFU.EX2 R19, R19 ;  /* 0x0000001300137308 */ /* 0x000f220000000800 */
[----:B-----5:R-:W-:Y:S01]  /*1380*/  FADD.FTZ R18, -R7, R12 ;  /* 0x0000000c07127221 */ /* 0x020fe20000010100 */
[----:B------:R-:W-:Y:S02]  /*1390*/  FMUL.FTZ R27, R16, 1.4426950216293334961 ;  /* 0x3fb8aa3b101b7820 */ /* 0x000fe40000410000 */
[----:B------:R-:W-:Y:S01]  /*13a0*/  LDS R16, [R11+0x1400] ;  /* 0x001400000b107984 */ /* 0x000fe20000000800 */
[----:B------:R-:W-:-:S03]  /*13b0*/  FMUL.FTZ R20, R18, 1.4426950216293334961 ;  /* 0x3fb8aa3b12147820 */ /* 0x000fc60000410000 */
[----:B------:R0:W5:Y:S01]  /*13c0*/  MUFU.EX2 R12, R25 ;  /* 0x00000019000c7308 */ /* 0x0001620000000800 */
[----:B--2---:R-:W-:Y:S01]  /*13d0*/  FADD.FTZ R18, R17, R9 ;  /* 0x0000000911127221 */ /* 0x004fe20000010000 */
[----:B------:R-:W-:Y:S04]  /*13e0*/  STS [R11+-0x400], R17 ;  /* 0xfffc00110b007388 */ /* 0x000fe80000000800 */
[----:B------:R-:W-:Y:S02]  /*13f0*/  LDS R17, [R11+0x1800] ;  /* 0x001800000b117984 */ /* 0x000fe40000000800 */
[----:B------:R-:W2:Y:S01]  /*1400*/  MUFU.EX2 R23, R23 ;  /* 0x0000001700177308 */ /* 0x000ea20000000800 */
[----:B----4-:R-:W-:Y:S01]  /*1410*/  FADD.FTZ R9, R18, R19 ;  /* 0x0000001312097221 */ /* 0x010fe20000010000 */
[----:B------:R4:W-:Y:S01]  /*1420*/  STS [R11+-0x200], R19 ;  /* 0xfffe00130b007388 */ /* 0x0009e20000000800 */
[----:B0-----:R-:W-:-:S05]  /*1430*/  FADD.FTZ R25, -R7, R14 ;  /* 0x0000000e07197221 */ /* 0x001fca0000010100 */
[----:B------:R-:W0:Y:S01]  /*1440*/  MUFU.EX2 R20, R20 ;  /* 0x0000001400147308 */ /* 0x000e220000000800 */
[----:B------:R-:W3:Y:S01]  /*1450*/  LDS R14, [R11+0x1600] ;  /* 0x001600000b0e7984 */ /* 0x000ee20000000800 */
[----:B-1----:R-:W-:Y:S01]  /*1460*/  FADD.FTZ R29, -R7, R15 ;  /* 0x0000000f071d7221 */ /* 0x002fe20000010100 */
[----:B------:R-:W-:Y:S02]  /*1470*/  FMUL.FTZ R25, R25, 1.4426950216293334961 ;  /* 0x3fb8aa3b19197820 */ /* 0x000fe40000410000 */
[----:B-----5:R-:W-:Y:S01]  /*1480*/  STS [R11+0x200], R12 ;  /* 0x0002000c0b007388 */ /* 0x020fe20000000800 */
[----:B----4-:R-:W-:Y:S01]  /*1490*/  FMUL.FTZ R19, R29, 1.4426950216293334961 ;  /* 0x3fb8aa3b1d137820 */ /* 0x010fe20000410000 */
[----:B------:R-:W-:Y:S01]  /*14a0*/  FADD.FTZ R29, -R7, R28 ;  /* 0x0000001c071d7221 */ /* 0x000fe20000010100 */
[----:B------:R1:W4:Y:S01]  /*14b0*/  MUFU.EX2 R18, R27 ;  /* 0x0000001b00127308 */ /* 0x0003220000000800 */
[----:B------:R-:W5:Y:S01]  /*14c0*/  LDS R28, [R11+0x1a00] ;  /* 0x001a00000b1c7984 */ /* 0x000f620000000800 */
[----:B--2---:R-:W-:Y:S01]  /*14d0*/  FADD.FTZ R9, R9, R23 ;  /* 0x0000001709097221 */ /* 0x004fe20000010000 */
[----:B------:R-:W-:-:S02]  /*14e0*/  FMUL.FTZ R29, R29, 1.4426950216293334961 ;  /* 0x3fb8aa3b1d1d7820 */ /* 0x000fc40000410000 */
[----:B------:R2:W-:Y:S01]  /*14f0*/  STS [R11], R23 ;  /* 0x000000170b007388 */ /* 0x0005e20000000800 */
[----:B------:R-:W-:Y:S02]  /*1500*/  FADD.FTZ R9, R9, R12 ;  /* 0x0000000c09097221 */ /* 0x000fe40000010000 */
[----:B------:R3:W4:Y:S01]  /*1510*/  MUFU.EX2 R15, R25 ;  /* 0x00000019000f7308 */ /* 0x0007220000000800 */
[----:B-1----:R-:W-:Y:S01]  /*1520*/  FADD.FTZ R27, -R7, R26 ;  /* 0x0000001a071b7221 */ /* 0x002fe20000010100 */
[----:B0-----:R-:W-:Y:S01]  /*1530*/  FADD.FTZ R9, R9, R20 ;  /* 0x0000001409097221 */ /* 0x001fe20000010000 */
[----:B------:R-:W-:Y:S02]  /*1540*/  STS [R11+0x400], R20 ;  /* 0x000400140b007388 */ /* 0x000fe40000000800 */
[----:B------:R-:W-:Y:S01]  /*1550*/  FMUL.FTZ R27, R27, 1.4426950216293334961 ;  /* 0x3fb8aa3b1b1b7820 */ /* 0x000fe20000410000 */
[C---:B--2---:R-:W-:Y:S02]  /*1560*/  FADD.FTZ R23, -R7.reuse, R24 ;  /* 0x0000001807177221 */ /* 0x044fe40000010100 */
[----:B------:R-:W0:Y:S01]  /*1570*/  MUFU.EX2 R19, R19 ;  /* 0x0000001300137308 */ /* 0x000e220000000800 */
[----:B---3--:R-:W-:Y:S01]  /*1580*/  FADD.FTZ R25, -R7, R22 ;  /* 0x0000001607197221 */ /* 0x008fe20000010100 */
[----:B----4-:R-:W-:Y:S01]  /*1590*/  FADD.FTZ R9, R9, R18 ;  /* 0x0000001209097221 */ /* 0x010fe20000010000 */
[----:B------:R-:W-:Y:S01]  /*15a0*/  FMUL.FTZ R23, R23, 1.4426950216293334961 ;  /* 0x3fb8aa3b17177820 */ /* 0x000fe20000410000 */
[----:B------:R-:W-:Y:S01]  /*15b0*/  STS [R11+0x600], R18 ;  /* 0x000600120b007388 */ /* 0x000fe20000000800 */
[----:B------:R-:W-:-:S03]  /*15c0*/  FMUL.FTZ R25, R25, 1.4426950216293334961 ;  /* 0x3fb8aa3b19197820 */ /* 0x000fc60000410000 */
[----:B------:R1:W2:Y:S01]  /*15d0*/  MUFU.EX2 R26, R29 ;  /* 0x0000001d001a7308 */ /* 0x0002a20000000800 */
[----:B------:R-:W-:Y:S01]  /*15e0*/  FADD.FTZ R9, R9, R15 ;  /* 0x0000000f09097221 */ /* 0x000fe20000010000 */
[----:B------:R-:W-:Y:S06]  /*15f0*/  STS [R11+0x800], R15 ;  /* 0x0008000f0b007388 */ /* 0x000fec0000000800 */
[----:B------:R3:W4:Y:S01]  /*1600*/  MUFU.EX2 R24, R27 ;  /* 0x0000001b00187308 */ /* 0x0007220000000800 */
[----:B-1----:R-:W-:Y:S01]  /*1610*/  FADD.FTZ R29, -R7, R14 ;  /* 0x0000000e071d7221 */ /* 0x002fe20000010100 */
[----:B0-----:R-:W-:Y:S01]  /*1620*/  FADD.FTZ R9, R9, R19 ;  /* 0x0000001309097221 */ /* 0x001fe20000010000 */
[----:B------:R-:W-:Y:S02]  /*1630*/  STS [R11+0xa00], R19 ;  /* 0x000a00130b007388 */ /* 0x000fe40000000800 */
[----:B------:R-:W-:-:S03]  /*1640*/  FMUL.FTZ R29, R29, 1.4426950216293334961 ;  /* 0x3fb8aa3b1d1d7820 */ /* 0x000fc60000410000 */
[----:B------:R0:W1:Y:S01]  /*1650*/  MUFU.EX2 R22, R23 ;  /* 0x0000001700167308 */ /* 0x0000620000000800 */
[----:B---3--:R-:W-:Y:S01]  /*1660*/  FADD.FTZ R27, -R7, R17 ;  /* 0x00000011071b7221 */ /* 0x008fe20000010100 */
[----:B--2---:R-:W-:Y:S01]  /*1670*/  FADD.FTZ R9, R9, R26 ;  /* 0x0000001a09097221 */ /* 0x004fe20000010000 */
[----:B------:R-:W-:Y:S02]  /*1680*/  STS [R11+0xc00], R26 ;  /* 0x000c001a0b007388 */ /* 0x000fe40000000800 */
[----:B------:R-:W-:-:S03]  /*1690*/  FMUL.FTZ R27, R27, 1.4426950216293334961 ;  /* 0x3fb8aa3b1b1b7820 */ /* 0x000fc60000410000 */
[----:B------:R-:W2:Y:S01]  /*16a0*/  MUFU.EX2 R17, R29 ;  /* 0x0000001d00117308 */ /* 0x000ea20000000800 */
[----:B0-----:R-:W-:Y:S01]  /*16b0*/  FADD.FTZ R23, -R7, R16 ;  /* 0x0000001007177221 */ /* 0x001fe20000010100 */
[----:B----4-:R-:W-:Y:S01]  /*16c0*/  FADD.FTZ R9, R9, R24 ;  /* 0x0000001809097221 */ /* 0x010fe20000010000 */
[----:B------:R-:W-:Y:S02]  /*16d0*/  STS [R11+0xe00], R24 ;  /* 0x000e00180b007388 */ /* 0x000fe40000000800 */
[----:B------:R-:W-:-:S03]  /*16e0*/  FMUL.FTZ R23, R23, 1.4426950216293334961 ;  /* 0x3fb8aa3b17177820 */ /* 0x000fc60000410000 */
[----:B------:R5:W0:Y:S01]  /*16f0*/  MUFU.EX2 R16, R25 ;  /* 0x0000001900107308 */ /* 0x000a220000000800 */
[----:B-1----:R-:W-:Y:S01]  /*1700*/  FADD.FTZ R9, R9, R22 ;  /* 0x0000001609097221 */ /* 0x002fe20000010000 */
[----:B------:R-:W-:Y:S06]  /*1710*/  STS [R11+0x1000], R22 ;  /* 0x001000160b007388 */ /* 0x000fec0000000800 */
[----:B------:R1:W3:Y:S01]  /*1720*/  MUFU.EX2 R14, R23 ;  /* 0x00000017000e7308 */ /* 0x0002e20000000800 */
[----:B-----5:R-:W-:Y:S01]  /*1730*/  FADD.FTZ R25, -R7, R28 ;  /* 0x0000001c07197221 */ /* 0x020fe20000010100 */
[----:B--2---:R-:W-:Y:S06]  /*1740*/  STS [R11+0x1600], R17 ;  /* 0x001600110b007388 */ /* 0x004fec0000000800 */
[----:B------:R-:W2:Y:S01]  /*1750*/  MUFU.EX2 R28, R27 ;  /* 0x0000001b001c7308 */ /* 0x000ea20000000800 */
[----:B-1----:R-:W-:Y:S01]  /*1760*/  FMUL.FTZ R23, R25, 1.4426950216293334961 ;  /* 0x3fb8aa3b19177820 */ /* 0x002fe20000410000 */
[----:B0-----:R-:W-:Y:S01]  /*1770*/  FADD.FTZ R9, R9, R16 ;  /* 0x0000001009097221 */ /* 0x001fe20000010000 */
[----:B------:R-:W-:Y:S05]  /*1780*/  STS [R11+0x1200], R16 ;  /* 0x001200100b007388 */ /* 0x000fea0000000800 */
[----:B------:R-:W0:Y:S01]  /*1790*/  MUFU.EX2 R23, R23 ;  /* 0x0000001700177308 */ /* 0x000e220000000800 */
[----:B---3--:R-:W-:Y:S01]  /*17a0*/  FADD.FTZ R12, R9, R14 ;  /* 0x0000000e090c7221 */ /* 0x008fe20000010000 */
[----:B------:R-:W-:Y:S03]  /*17b0*/  STS [R11+0x1400], R14 ;  /* 0x0014000e0b007388 */ /* 0x000fe60000000800 */
[----:B------:R-:W-:-:S04]  /*17c0*/  FADD.FTZ R9, R12, R17 ;  /* 0x000000110c097221 */ /* 0x000fc80000010000 */
[----:B--2---:R-:W-:Y:S01]  /*17d0*/  FADD.FTZ R12, R9, R28 ;  /* 0x0000001c090c7221 */ /* 0x004fe20000010000 */
[----:B------:R-:W-:Y:S04]  /*17e0*/  STS [R11+0x1800], R28 ;  /* 0x0018001c0b007388 */ /* 0x000fe80000000800 */
[----:B0-----:R0:W-:Y:S01]  /*17f0*/  STS [R11+0x1a00], R23 ;  /* 0x001a00170b007388 */ /* 0x0011e20000000800 */
[----:B------:R-:W-:Y:S01]  /*1800*/  FADD.FTZ R9, R12, R23 ;  /* 0x000000170c097221 */ /* 0x000fe20000010000 */
[----:B0-----:R-:W-:Y:S01]  /*1810*/  VIADD R11, R11, 0x2000 ;  /* 0x000020000b0b7836 */ /* 0x001fe20000000000 */
[----:B------:R-:W-:Y:S06]  /*1820*/  @!P4 BRA `(.L_x_19359) ;  /* 0xfffffff80070c947 */ /* 0x000fec000383ffff */
.L_x_19358:
[----:B------:R-:W-:Y:S05]  /*1830*/  BSYNC.RECONVERGENT B1 ;  /* 0x0000000000017941 */ /* 0x000fea0003800200 */
.L_x_19357:
        /* <DEDUP_REMOVED lines=55> */
.L_x_19361:
[----:B------:R-:W-:Y:S05]  /*1bb0*/  BSYNC.RECONVERGENT B1 ;  /* 0x0000000000017941 */ /* 0x000fea0003800200 */
.L_x_19360:
        /* <DEDUP_REMOVED lines=26> */
.L_x_19353:
[----:B------:R-:W-:Y:S05]  /*1d60*/  BSYNC.RECONVERGENT B0 ;  /* 0x0000000000007941 */ /* 0x000fea0003800200 */
.L_x_19352:
        /* <DEDUP_REMOVED lines=39> */
.L_x_19366:
[----:B------:R-:W0:Y:S01]  /*1fe0*/  LDS R6, [R8] ;  /* 0x0000000008067984 */ /* 0x000e220000000800 */
[----:B------:R-:W-:-:S05]  /*1ff0*/  VIADD R9, R9, 0x1 ;  /* 0x0000000109097836 */ /* 0x000fca0000000000 */
[----:B------:R-:W-:Y:S01]  /*2000*/  ISETP.NE.AND P0, PT, R9, RZ, PT ;  /* 0x000000ff0900720c */ /* 0x000fe20003f05270 */
[----:B0-----:R-:W-:-:S05]  /*2010*/  FMUL.FTZ R11, R6, R5 ;  /* 0x00000005060b7220 */ /* 0x001fca0000410000 */
[----:B------:R0:W-:Y:S02]  /*2020*/  STS [R8], R11 ;  /* 0x0000000b08007388 */ /* 0x0001e40000000800 */
[----:B0-----:R-:W-:-:S05]  /*2030*/  IADD3 R8, PT, PT, R8, 0x200, RZ ;  /* 0x0000020008087810 */ /* 0x001fca0007ffe0ff */
[----:B------:R-:W-:Y:S05]  /*2040*/  @P0 BRA `(.L_x_19366) ;  /* 0xfffffffc00e40947 */ /* 0x000fea000383ffff */
.L_x_19365:
[----:B------:R-:W-:Y:S05]  /*2050*/  BSYNC.RECONVERGENT B1 ;  /* 0x0000000000017941 */ /* 0x000fea0003800200 */
.L_x_19364:
        /* <DEDUP_REMOVED lines=13> */
.L_x_19369:
[----:B------:R-:W0:Y:S01]  /*2130*/  LDS R15, [R6+-0x400] ;  /* 0xfffc0000060f7984 */ /* 0x000e220000000800 */
[----:B------:R-:W-:-:S03]  /*2140*/  IADD3 R7, PT, PT, R7, 0x800, RZ ;  /* 0x0000080007077810 */ /* 0x000fc60007ffe0ff */
[----:B------:R-:W1:Y:S01]  /*2150*/  LDS R17, [R6+-0x200] ;  /* 0xfffe000006117984 */ /* 0x000e620000000800 */
[----:B------:R-:W-:-:S03]  /*2160*/  ISETP.GE.AND P1, PT, R7, R8, PT ;  /* 0x000000080700720c */ /* 0x000fc60003f26270 */
[----:B------:R-:W2:Y:S04]  /*2170*/  LDS R19, [R6] ;  /* 0x0000000006137984 */ /* 0x000ea80000000800 */
[----:B------:R-:W3:Y:S04]  /*2180*/  LDS R23, [R6+0x200] ;  /* 0x0002000006177984 */ /* 0x000ee80000000800 */
[----:B-----5:R-:W4:Y:S04]  /*2190*/  LDS R13, [R6+0x400] ;  /* 0x00040000060d7984 */ /* 0x020f280000000800 */
[----:B------:R-:W4:Y:S04]  /*21a0*/  LDS R11, [R6+0x600] ;  /* 0x00060000060b7984 */ /* 0x000f280000000800 */
[----:B------:R-:W4:Y:S04]  /*21b0*/  LDS R9, [R6+0x800] ;  /* 0x0008000006097984 */ /* 0x000f280000000800 */
[----:B------:R-:W4:Y:S04]  /*21c0*/  LDS R22, [R6+0xa00] ;  /* 0x000a000006167984 */ /* 0x000f280000000800 */
[----:B------:R-:W-:Y:S04]  /*21d0*/  LDS R28, [R6+0xc00] ;  /* 0x000c0000061c7984 */ /* 0x000fe80000000800 */
[----:B------:R-:W4:Y:S04]  /*21e0*/  LDS R26, [R6+0xe00] ;  /* 0x000e0000061a7984 */ /* 0x000f280000000800 */
[----:B------:R-:W4:Y:S01]  /*21f0*/  LDS R24, [R6+0x1000] ;  /* 0x0010000006187984 */ /* 0x000f220000000800 */
        /* <DEDUP_REMOVED lines=10> */
[----:B------:R-:W-:-:S03]  /*22a0*/  FMUL.FTZ R11, R5, R11 ;  /* 0x0000000b050b7220 */ /* 0x000fc60000410000 */
[----:B------:R4:W-:Y:S01]  /*22b0*/  STS [R6+-0x400], R15 ;  /* 0xfffc000f06007388 */ /* 0x0009e20000000800 */
[----:B------:R-:W-:-:S03]  /*22c0*/  FMUL.FTZ R9, R5, R9 ;  /* 0x0000000905097220 */ /* 0x000fc60000410000 */
[----:B------:R4:W-:Y:S04]  /*22d0*/  STS [R6+-0x200], R17 ;  /* 0xfffe001106007388 */ /* 0x0009e80000000800 */
[----:B------:R-:W-:Y:S01]  /*22e0*/  STS [R6], R19 ;  /* 0x0000001306007388 */ /* 0x000fe20000000800 */
[----:B----4-:R-:W-:-:S03]  /*22f0*/  FMUL.FTZ R15, R5, R22 ;  /* 0x00000016050f7220 */ /* 0x010fc60000410000 */
[----:B------:R-:W-:Y:S01]  /*2300*/  STS [R6+0x200], R23 ;  /* 0x0002001706007388 */ /* 0x000fe20000000800 */
[C---:B------:R-:W-:Y:S01]  /*2310*/  FMUL.FTZ R25, R5.reuse, R26 ;  /* 0x0000001a05197220 */ /* 0x040fe20000410000 */
[C---:B------:R-:W-:Y:S02]  /*2320*/  FMUL.FTZ R17, R5.reuse, R28 ;  /* 0x0000001c05117220 */ /* 0x040fe40000410000 */
        /* <DEDUP_REMOVED lines=20> */
.L_x_19368:
[----:B------:R-:W-:Y:S05]  /*2470*/  BSYNC.RECONVERGENT B1 ;  /* 0x0000000000017941 */ /* 0x000fea0003800200 */
.L_x_19367:
        /* <DEDUP_REMOVED lines=17> */
[----:B--2--5:R-:W-:-:S03]  /*2590*/  FMUL.FTZ R13, R5, R14 ;  /* 0x0000000e050d7220 */ /* 0x024fc60000410000 */
        /* <DEDUP_REMOVED lines=13> */
.L_x_19371:
[----:B------:R-:W-:Y:S05]  /*2670*/  BSYNC.RECONVERGENT B1 ;  /* 0x0000000000017941 */ /* 0x000fea0003800200 */
.L_x_19370:
        /* <DEDUP_REMOVED lines=14> */
.L_x_19363:
[----:B------:R-:W-:Y:S05]  /*2760*/  BSYNC.RECONVERGENT B0 ;  /* 0x0000000000007941 */ /* 0x000fea0003800200 */
.L_x_19362:
[----:B------:R-:W-:Y:S01]  /*2770*/  BAR.SYNC.DEFER_BLOCKING 0x0 ;  /* 0x0000000000007b1d */ /* 0x000fe20000010000 */
[----:B------:R-:W-:Y:S01]  /*2780*/  ISETP.GE.AND P0, PT, R2, UR6, PT ;  /* 0x0000000602007c0c */ /* 0x000fe2000bf06270 */
[----:B------:R-:W-:-:S04]  /*2790*/  IMAD.MOV.U32 R19, RZ, RZ, RZ ;  /* 0x000000ffff137224 */ /* 0x000fc800078e00ff */
[----:B------:R-:W-:Y:S08]  /*27a0*/  BSSY.RECONVERGENT B0, `(.L_x_19372) ;  /* 0x0000107000007945 */ /* 0x000ff00003800200 */
[----:B------:R-:W-:Y:S05]  /*27b0*/  @P0 BRA `(.L_x_19373) ;  /* 0x0000001000140947 */ /* 0x000fea0003800000 */
[----:B------:R-:W2:Y:S01]  /*27c0*/  LDCU UR5, c[0x0][0x3d0] ;  /* 0x00007a00ff0577ac */ /* 0x000ea20008000800 */
[----:B------:R-:W-:Y:S01]  /*27d0*/  LOP3.LUT R16, RZ, R2, RZ, 0x33, !PT ;  /* 0x00000002ff107212 */ /* 0x000fe200078e33ff */
[----:B------:R-:W3:Y:S01]  /*27e0*/  LDC.64 R22, c[0x0][0x3a8] ;  /* 0x0000ea00ff167b82 */ /* 0x000ee20000000a00 */
[----:B-1----:R-:W-:Y:S01]  /*27f0*/  MOV R9, UR4 ;  /* 0x0000000400097c02 */ /* 0x002fe20008000f00 */
[----:B0-----:R-:W-:Y:S01]  /*2800*/  IMAD.U32 R8, RZ, RZ, UR6 ;  /* 0x00000006ff087e24 */ /* 0x001fe2000f8e00ff */
[----:B------:R-:W-:Y:S01]  /*2810*/  BSSY.RECONVERGENT B1, `(.L_x_19374) ;  /* 0x000005b000017945 */ /* 0x000fe20003800200 */
[----:B------:R-:W-:Y:S02]  /*2820*/  VIADD R16, R16, UR6 ;  /* 0x0000000610107c36 */ /* 0x000fe40008000000 */
[----:B------:R-:W-:-:S03]  /*2830*/  IMAD.MOV.U32 R19, RZ, RZ, RZ ;  /* 0x000000ffff137224 */ /* 0x000fc600078e00ff */
[----:B------:R-:W-:Y:S01]  /*2840*/  LOP3.LUT P0, RZ, R16, 0x4, RZ, 0xc0, !PT ;  /* 0x0000000410ff7812 */ /* 0x000fe2000780c0ff */
[----:B--2---:R-:W-:-:S05]  /*2850*/  IMAD R5, R10, UR5, RZ ;  /* 0x000000050a057c24 */ /* 0x004fca000f8e02ff */
[----:B------:R-:W-:Y:S01]  /*2860*/  LEA R6, P1, R0, R5, 0x3 ;  /* 0x0000000500067211 */ /* 0x000fe200078218ff */
[----:B---3--:R-:W-:-:S03]  /*2870*/  IMAD.WIDE R22, R9, 0x4, R22 ;  /* 0x0000000409167825 */ /* 0x008fc600078e0216 */
[----:B------:R-:W-:Y:S02]  /*2880*/  LEA.HI.X.SX32 R7, R5, RZ, 0x1, P1 ;  /* 0x000000ff05077211 */ /* 0x000fe400008f0eff */
[----:B------:R-:W-:Y:S01]  /*2890*/  IADD3 R5, PT, PT, R8, -0x1, RZ ;  /* 0xffffffff08057810 */ /* 0x000fe20007ffe0ff */
[----:B------:R-:W-:Y:S06]  /*28a0*/  @P0 BRA `(.L_x_19375) ;  /* 0x0000000400440947 */ /* 0x000fec0003800000 */
[----:B------:R-:W-:Y:S01]  /*28b0*/  IMAD.WIDE.U32 R8, R2, 0x4, R22 ;  /* 0x0000000402087825 */ /* 0x000fe200078e0016 */
[----:B------:R-:W0:Y:S01]  /*28c0*/  LDCU UR5, c[0x0][0x3cc] ;  /* 0x00007980ff0577ac */ /* 0x000e220008000800 */
[----:B------:R-:W1:Y:S04]  /*28d0*/  LDCU.64 UR12, c[0x0][0x398] ;  /* 0x00007300ff0c77ac */ /* 0x000e680008000a00 */
[----:B------:R-:W0:Y:S02]  /*28e0*/  LDG.E.CONSTANT R9, desc[UR8][R8.64] ;  /* 0x0000000808097981 */ /* 0x000e24000c1e9900 */
[----:B0-----:R-:W-:-:S03]  /*28f0*/  IMAD.WIDE R10, R9, UR5, R6 ;  /* 0x00000005090a7c25 */ /* 0x001fc6000f8e0206 */
[----:B-1----:R-:W-:-:S04]  /*2900*/  LEA R24, P0, R10, UR12, 0x1 ;  /* 0x0000000c0a187c11 */ /* 0x002fc8000f8008ff */
[----:B------:R-:W-:-:S05]  /*2910*/  LEA.HI.X R25, R10, UR13, R11, 0x1, P0 ;  /* 0x0000000d0a197c11 */ /* 0x000fca00080f0c0b */
[----:B------:R0:W5:Y:S04]  /*2920*/  LDG.E.CONSTANT R19, desc[UR8][R24.64] ;  /* 0x0000000818137981 */ /* 0x000168000c1e9900 */
[----:B------:R0:W5:Y:S04]  /*2930*/  LDG.E.CONSTANT R18, desc[UR8][R24.64+0x4] ;  /* 0x0000040818127981 */ /* 0x000168000c1e9900 */
[----:B------:R0:W5:Y:S04]  /*2940*/  LDG.E.CONSTANT R17, desc[UR8][R24.64+0x8] ;  /* 0x0000080818117981 */ /* 0x000168000c1e9900 */
[----:B------:R0:W5:Y:S01]  /*2950*/  LDG.E.CONSTANT R20, desc[UR8][R24.64+0xc] ;  /* 0x00000c0818147981 */ /* 0x000162000c1e9900 */
[----:B------:R-:W-:Y:S01]  /*2960*/  VIADD R10, R4, 0x60 ;  /* 0x00000060040a7836 */ /* 0x000fe20000000000 */
[----:B------:R-:W-:Y:S01]  /*2970*/  ISETP.NE.AND P0, PT, R2, R5, PT ;  /* 0x000000050200720c */ /* 0x000fe20003f05270 */
[----:B------:R-:W-:Y:S03]  /*2980*/  BSSY.RECONVERGENT B2, `(.L_x_19376) ;  /* 0x000002a000027945 */ /* 0x000fe60003800200 */
[----:B------:R-:W-:-:S05]  /*2990*/  LEA R9, R21, R10, 0x18 ;  /* 0x0000000a15097211 */ /* 0x000fca00078ec0ff */
[----:B------:R-:W-:-:S05]  /*29a0*/  IMAD R26, R2, 0x20, R9 ;  /* 0x00000020021a7824 */ /* 0x000fca00078e0209 */
[----:B------:R-:W1:Y:S04]  /*29b0*/  LDS.128 R8, [R26] ;  /* 0x000000001a087984 */ /* 0x000e680000000c00 */
[----:B-----5:R-:W2:Y:S01]  /*29c0*/  LDS.128 R12, [R26+0x10] ;  /* 0x000010001a0c7984 */ /* 0x020ea20000000c00 */
[----:B-1----:R-:W-:Y:S02]  /*29d0*/  F2FP.BF16.F32.PACK_AB R8, R9, R8 ;  /* 0x000000080908723e */ /* 0x002fe400000010ff */
[----:B------:R-:W-:Y:S02]  /*29e0*/  F2FP.BF16.F32.PACK_AB R9, R11, R10 ;  /* 0x0000000a0b09723e */ /* 0x000fe400000010ff */
[----:B--2---:R-:W-:Y:S02]  /*29f0*/  F2FP.BF16.F32.PACK_AB R12, R13, R12 ;  /* 0x0000000c0d0c723e */ /* 0x004fe400000010ff */
[----:B------:R-:W-:Y:S01]  /*2a00*/  F2FP.BF16.F32.PACK_AB R14, R15, R14 ;  /* 0x0000000e0f0e723e */ /* 0x000fe200000010ff */
[----:B0-----:R-:W-:Y:S06]  /*2a10*/  @P0 BRA `(.L_x_19377) ;  /* 0x0000000000800947 */ /* 0x001fec0003800000 */
[----:B------:R-:W-:-:S04]  /*2a20*/  SHF.L.U32 R11, R2, 0x3, RZ ;  /* 0x00000003020b7819 */ /* 0x000fc800000006ff */
[C---:B------:R-:W-:Y:S01]  /*2a30*/  IADD3 R15, PT, PT, R11.reuse, 0x3, RZ ;  /* 0x000000030b0f7810 */ /* 0x040fe20007ffe0ff */
[C---:B------:R-:W-:Y:S01]  /*2a40*/  VIADD R10, R11.reuse, 0x1 ;  /* 0x000000010b0a7836 */ /* 0x040fe20000000000 */
[C---:B------:R-:W-:Y:S01]  /*2a50*/  ISETP.GE.AND P6, PT, R11.reuse, UR10, PT ;  /* 0x0000000a0b007c0c */ /* 0x040fe2000bfc6270 */
[----:B------:R-:W-:Y:S01]  /*2a60*/  VIADD R13, R11, 0x2 ;  /* 0x000000020b0d7836 */ /* 0x000fe20000000000 */
[----:B------:R-:W-:Y:S01]  /*2a70*/  ISETP.GE.AND P3, PT, R15, UR10, PT ;  /* 0x0000000a0f007c0c */ /* 0x000fe2000bf66270 */
[C---:B------:R-:W-:Y:S01]  /*2a80*/  VIADD R24, R11.reuse, 0x4 ;  /* 0x000000040b187836 */ /* 0x040fe20000000000 */
[----:B------:R-:W-:Y:S01]  /*2a90*/  ISETP.GE.AND P5, PT, R10, UR10, PT ;  /* 0x0000000a0a007c0c */ /* 0x000fe2000bfa6270 */
[----:B------:R-:W-:Y:S01]  /*2aa0*/  VIADD R10, R11, 0x5 ;  /* 0x000000050b0a7836 */ /* 0x000fe20000000000 */
[----:B------:R-:W-:Y:S02]  /*2ab0*/  ISETP.GE.AND P4, PT, R13, UR10, PT ;  /* 0x0000000a0d007c0c */ /* 0x000fe4000bf86270 */
[C---:B------:R-:W-:Y:S01]  /*2ac0*/  IADD3 R13, PT, PT, R11.reuse, 0x6, RZ ;  /* 0x000000060b0d7810 */ /* 0x040fe20007ffe0ff */
[----:B------:R-:W-:Y:S01]  /*2ad0*/  VIADD R11, R11, 0x7 ;  /* 0x000000070b0b7836 */ /* 0x000fe20000000000 */
[----:B------:R-:W-:-:S02]  /*2ae0*/  ISETP.GE.AND P1, PT, R10, UR10, PT ;  /* 0x0000000a0a007c0c */ /* 0x000fc4000bf26270 */
[----:B------:R-:W-:Y:S02]  /*2af0*/  SEL R10, R19, RZ, !P6 ;  /* 0x000000ff130a7207 */ /* 0x000fe40007000000 */
[----:B------:R-:W-:Y:S02]  /*2b00*/  ISETP.GE.AND P0, PT, R13, UR10, PT ;  /* 0x0000000a0d007c0c */ /* 0x000fe4000bf06270 */
[----:B------:R-:W-:Y:S02]  /*2b10*/  ISETP.GE.AND P6, PT, R11, UR10, PT ;  /* 0x0000000a0b007c0c */ /* 0x000fe4000bfc6270 */
[----:B------:R-:W-:Y:S02]  /*2b20*/  ISETP.GE.AND P2, PT, R24, UR10, PT ;  /* 0x0000000a18007c0c */ /* 0x000fe4000bf46270 */
[----:B------:R-:W-:Y:S02]  /*2b30*/  PRMT R19, R19, 0x7632, R19 ;  /* 0x0000763213137816 */ /* 0x000fe40000000013 */
[----:B------:R-:W-:-:S02]  /*2b40*/  PRMT R11, R18, 0x7632, R11 ;  /* 0x00007632120b7816 */ /* 0x000fc4000000000b */
[----:B------:R-:W-:Y:S02]  /*2b50*/  PRMT R13, R17, 0x7632, R13 ;  /* 0x00007632110d7816 */ /* 0x000fe4000000000d */
[----:B------:R-:W-:Y:S02]  /*2b60*/  PRMT R15, R20, 0x7632, R15 ;  /* 0x00007632140f7816 */ /* 0x000fe4000000000f */
[----:B------:R-:W-:Y:S02]  /*2b70*/  SEL R19, R19, RZ, !P5 ;  /* 0x000000ff13137207 */ /* 0x000fe40006800000 */
        /* <DEDUP_REMOVED lines=10> */
.L_x_19377:
[----:B------:R-:W-:Y:S05]  /*2c20*/  BSYNC.RECONVERGENT B2 ;  /* 0x0000000000027941 */ /* 0x000fea0003800200 */
.L_x_19376:
[----:B------:R-:W-:Y:S02]  /*2c30*/  HFMA2.BF16_V2 R10, R9, R18, -RZ ;  /* 0x00000012090a7231 */ /* 0x000fe400003000ff */
[----:B------:R-:W-:Y:S02]  /*2c40*/  HMUL2.BF16_V2 R8, R8, R19 ;  /* 0x0000001308087232 */ /* 0x000fe40000200000 */
[----:B------:R-:W-:Y:S02]  /*2c50*/  HFMA2.BF16_V2 R14, R14, R20, -RZ ;  /* 0x000000140e0e7231 */ /* 0x000fe400003000ff */
[----:B------:R-:W-:Y:S01]  /*2c60*/  HMUL2.BF16_V2 R12, R12, R17 ;  /* 0x000000110c0c7232 */ /* 0x000fe20000200000 */
[----:B------:R-:W-:Y:S02]  /*2c70*/  IADD3 R2, PT, PT, R2, 0x4, RZ ;  /* 0x0000000402027810 */ /* 0x000fe40007ffe0ff */
[C---:B------:R-:W-:Y:S01]  /*2c80*/  PRMT R9, R8.reuse, 0x7632, R9 ;  /* 0x0000763208097816 */ /* 0x040fe20000000009 */
[----:B------:R-:W-:Y:S01]  /*2c90*/  IMAD.U32 R15, R8, 0x10000, RZ ;  /* 0x00010000080f7824 */ /* 0x000fe200078e00ff */
[----:B------:R-:W-:-:S02]  /*2ca0*/  PRMT R13, R12, 0x7632, R13 ;  /* 0x000076320c0d7816 */ /* 0x000fc4000000000d */
        /* <DEDUP_REMOVED lines=8> */
[----:B------:R-:W-:Y:S01]  /*2d30*/  SHF.L.U32 R14, R14, 0x10, RZ ;  /* 0x000000100e0e7819 */ /* 0x000fe200000006ff */
[----:B------:R-:W-:Y:S01]  /*2d40*/  FADD.FTZ R10, R10, R11 ;  /* 0x0000000b0a0a7221 */ /* 0x000fe20000010000 */
[----:B------:R-:W-:-:S02]  /*2d50*/  IMAD.U32 R9, R8, 0x10000, RZ ;  /* 0x0001000008097824 */ /* 0x000fc400078e00ff */
[----:B------:R-:W-:Y:S01]  /*2d60*/  FADD.FTZ R13, R12, R13 ;  /* 0x0000000d0c0d7221 */ /* 0x000fe20000010000 */
[----:B------:R-:W-:Y:S01]  /*2d70*/  FADD.FTZ R10, R15, R10 ;  /* 0x0000000a0f0a7221 */ /* 0x000fe20000010000 */
[----:B------:R-:W-:-:S03]  /*2d80*/  FADD.FTZ R9, R14, R9 ;  /* 0x000000090e097221 */ /* 0x000fc60000010000 */
[----:B------:R-:W-:-:S04]  /*2d90*/  FADD.FTZ R10, R10, R13 ;  /* 0x0000000d0a0a7221 */ /* 0x000fc80000010000 */
[----:B------:R-:W-:-:S04]  /*2da0*/  FADD.FTZ R9, R10, R9 ;  /* 0x000000090a097221 */ /* 0x000fc80000010000 */
[----:B------:R-:W-:-:S07]  /*2db0*/  FADD.FTZ R19, RZ, R9 ;  /* 0x00000009ff137221 */ /* 0x000fce0000010000 */
.L_x_19375:
[----:B------:R-:W-:Y:S05]  /*2dc0*/  BSYNC.RECONVERGENT B1 ;  /* 0x0000000000017941 */ /* 0x000fea0003800200 */
.L_x_19374:
[----:B------:R-:W-:-:S13]  /*2dd0*/  ISETP.GE.U32.AND P0, PT, R16, 0x4, PT ;  /* 0x000000041000780c */ /* 0x000fda0003f06070 */
[----:B------:R-:W-:Y:S05]  /*2de0*/  @!P0 BRA `(.L_x_19373) ;  /* 0x0000000800888947 */ /* 0x000fea0003800000 */
[----:B------:R-:W-:-:S05]  /*2df0*/  VIADD R4, R4, 0x60 ;  /* 0x0000006004047836 */ /* 0x000fca0000000000 */
[----:B------:R-:W-:-:S07]  /*2e00*/  LEA R21, R21, R4, 0x18 ;  /* 0x0000000415157211 */ /* 0x000fce00078ec0ff */
.L_x_19382:
[C---:B------:R-:W-:Y:S01]  /*2e10*/  IMAD.WIDE.U32 R14, R2.reuse, 0x4, R22 ;  /* 0x00000004020e7825 */ /* 0x040fe200078e0016 */
[----:B------:R-:W0:Y:S04]  /*2e20*/  LDC R24, c[0x0][0x3cc] ;  /* 0x0000f300ff187b82 */ /* 0x000e280000000800 */
[----:B------:R-:W0:Y:S04]  /*2e30*/  LDG.E.CONSTANT R9, desc[UR8][R14.64+0x10] ;  /* 0x000010080e097981 */ /* 0x000e28000c1e9900 */
[----:B------:R-:W2:Y:S01]  /*2e40*/  LDG.E.CONSTANT R25, desc[UR8][R14.64] ;  /* 0x000000080e197981 */ /* 0x000ea2000c1e9900 */
[----:B-----5:R-:W1:Y:S01]  /*2e50*/  LDC.64 R12, c[0x0][0x398] ;  /* 0x0000e600ff0c7b82 */ /* 0x020e620000000a00 */
[----:B------:R-:W-:Y:S01]  /*2e60*/  LEA R20, R2, R21, 0x5 ;  /* 0x0000001502147211 */ /* 0x000fe200078e28ff */
[----:B0-----:R-:W-:-:S04]  /*2e70*/  IMAD.WIDE R8, R9, R24, R6 ;  /* 0x0000001809087225 */ /* 0x001fc800078e0206 */
[----:B--2---:R-:W-:Y:S01]  /*2e80*/  IMAD.WIDE R14, R25, R24, R6 ;  /* 0x00000018190e7225 */ /* 0x004fe200078e0206 */
[----:B-1----:R-:W-:-:S04]  /*2e90*/  LEA R26, P0, R8, R12, 0x1 ;  /* 0x0000000c081a7211 */ /* 0x002fc800078008ff */
[-C--:B------:R-:W-:Y:S02]  /*2ea0*/  LEA.HI.X R27, R8, R13.reuse, R9, 0x1, P0 ;  /* 0x0000000d081b7211 */ /* 0x080fe400000f0c09 */
[C---:B------:R-:W-:Y:S01]  /*2eb0*/  LEA R24, P0, R14.reuse, R12, 0x1 ;  /* 0x0000000c0e187211 */ /* 0x040fe200078008ff */
[----:B------:R-:W0:Y:S03]  /*2ec0*/  LDS.128 R8, [R20] ;  /* 0x0000000014087984 */ /* 0x000e260000000c00 */
[----:B------:R-:W-:Y:S01]  /*2ed0*/  LEA.HI.X R25, R14, R13, R15, 0x1, P0 ;  /* 0x0000000d0e197211 */ /* 0x000fe200000f0c0f */
[----:B------:R1:W5:Y:S04]  /*2ee0*/  LDG.E.CONSTANT R18, desc[UR8][R26.64] ;  /* 0x000000081a127981 */ /* 0x000368000c1e9900 */
[----:B------:R-:W2:Y:S04]  /*2ef0*/  LDS.128 R12, [R20+0x10] ;  /* 0x00001000140c7984 */ /* 0x000ea80000000c00 */
[----:B------:R1:W5:Y:S04]  /*2f00*/  LDG.E.CONSTANT R17, desc[UR8][R26.64+0x4] ;  /* 0x000004081a117981 */ /* 0x000368000c1e9900 */
[----:B------:R1:W5:Y:S04]  /*2f10*/  LDG.E.CONSTANT R16, desc[UR8][R26.64+0x8] ;  /* 0x000008081a107981 */ /* 0x000368000c1e9900 */
[----:B------:R1:W5:Y:S04]  /*2f20*/  LDG.E.CONSTANT R4, desc[UR8][R26.64+0xc] ;  /* 0x00000c081a047981 */ /* 0x000368000c1e9900 */
[----:B------:R1:W5:Y:S01]  /*2f30*/  LDG.E.CONSTANT R26, desc[UR8][R24.64+0xc] ;  /* 0x00000c08181a7981 */ /* 0x000362000c1e9900 */
[----:B0-----:R-:W-:-:S02]  /*2f40*/  F2FP.BF16.F32.PACK_AB R8, R9, R8 ;  /* 0x000000080908723e */ /* 0x001fc400000010ff */
[----:B------:R-:W-:Y:S01]  /*2f50*/  F2FP.BF16.F32.PACK_AB R10, R11, R10 ;  /* 0x0000000a0b0a723e */ /* 0x000fe200000010ff */
[----:B------:R1:W5:Y:S04]  /*2f60*/  LDG.E.CONSTANT R9, desc[UR8][R24.64] ;  /* 0x0000000818097981 */ /* 0x000368000c1e9900 */
[----:B------:R1:W5:Y:S01]  /*2f70*/  LDG.E.CONSTANT R11, desc[UR8][R24.64+0x4] ;  /* 0x00000408180b7981 */ /* 0x000362000c1e9900 */
[----:B--2---:R-:W-:-:S03]  /*2f80*/  F2FP.BF16.F32.PACK_AB R12, R13, R12 ;  /* 0x0000000c0d0c723e */ /* 0x004fc600000010ff */
[----:B------:R1:W5:Y:S01]  /*2f90*/  LDG.E.CONSTANT R13, desc[UR8][R24.64+0x8] ;  /* 0x00000808180d7981 */ /* 0x000362000c1e9900 */
[----:B------:R-:W-:Y:S01]  /*2fa0*/  ISETP.NE.AND P0, PT, R2, R5, PT ;  /* 0x000000050200720c */ /* 0x000fe20003f05270 */
[----:B------:R-:W-:Y:S01]  /*2fb0*/  BSSY.RECONVERGENT B1, `(.L_x_19378) ;  /* 0x0000023000017945 */ /* 0x000fe20003800200 */
[----:B------:R-:W-:-:S11]  /*2fc0*/  F2FP.BF16.F32.PACK_AB R14, R15, R14 ;  /* 0x0000000e0f0e723e */ /* 0x000fd600000010ff */
[----:B-1----:R-:W-:Y:S05]  /*2fd0*/  @P0 BRA `(.L_x_19379) ;  /* 0x0000000000800947 */ /* 0x002fea0003800000 */
[----:B------:R-:W-:-:S04]  /*2fe0*/  IMAD.SHL.U32 R15, R2, 0x8, RZ ;  /* 0x00000008020f7824 */ /* 0x000fc800078e00ff */
[C---:B------:R-:W-:Y:S01]  /*2ff0*/  VIADD R25, R15.reuse, 0x4 ;  /* 0x000000040f197836 */ /* 0x040fe20000000000 */
[C---:B------:R-:W-:Y:S02]  /*3000*/  IADD3 R24, PT, PT, R15.reuse, 0x1, RZ ;  /* 0x000000010f187810 */ /* 0x040fe40007ffe0ff */
[----:B------:R-:W-:Y:S02]  /*3010*/  ISETP.GE.AND P0, PT, R15, UR10, PT ;  /* 0x0000000a0f007c0c */ /* 0x000fe4000bf06270 */
[----:B------:R-:W-:Y:S02]  /*3020*/  ISETP.GE.AND P1, PT, R24, UR10, PT ;  /* 0x0000000a18007c0c */ /* 0x000fe4000bf26270 */
[C---:B-----5:R-:W-:Y:S02]  /*3030*/  PRMT R24, R9.reuse, 0x7632, R24 ;  /* 0x0000763209187816 */ /* 0x060fe40000000018 */
[----:B------:R-:W-:Y:S02]  /*3040*/  SEL R9, R9, RZ, !P0 ;  /* 0x000000ff09097207 */ /* 0x000fe40004000000 */
[----:B------:R-:W-:-:S02]  /*3050*/  SEL R24, R24, RZ, !P1 ;  /* 0x000000ff18187207 */ /* 0x000fc40004800000 */
[----:B------:R-:W-:Y:S01]  /*3060*/  ISETP.GE.AND P2, PT, R25, UR10, PT ;  /* 0x0000000a19007c0c */ /* 0x000fe2000bf46270 */
[----:B------:R-:W-:Y:S01]  /*3070*/  VIADD R25, R15, 0x6 ;  /* 0x000000060f197836 */ /* 0x000fe20000000000 */
[----:B------:R-:W-:Y:S01]  /*3080*/  PRMT R9, R9, 0x5410, R24 ;  /* 0x0000541009097816 */ /* 0x000fe20000000018 */
[----:B------:R-:W-:-:S03]  /*3090*/  VIADD R24, R15, 0x2 ;  /* 0x000000020f187836 */ /* 0x000fc60000000000 */
[----:B------:R-:W-:Y:S02]  /*30a0*/  ISETP.GE.AND P4, PT, R25, UR10, PT ;  /* 0x0000000a19007c0c */ /* 0x000fe4000bf86270 */
[----:B------:R-:W-:Y:S02]  /*30b0*/  ISETP.GE.AND P0, PT, R24, UR10, PT ;  /* 0x0000000a18007c0c */ /* 0x000fe4000bf06270 */
[C---:B------:R-:W-:Y:S02]  /*30c0*/  IADD3 R24, PT, PT, R15.reuse, 0x3, RZ ;  /* 0x000000030f187810 */ /* 0x040fe40007ffe0ff */
[----:B------:R-:W-:Y:S02]  /*30d0*/  PRMT R25, R26, 0x7632, R25 ;  /* 0x000076321a197816 */ /* 0x000fe40000000019 */
[----:B------:R-:W-:Y:S02]  /*30e0*/  ISETP.GE.AND P1, PT, R24, UR10, PT ;  /* 0x0000000a18007c0c */ /* 0x000fe4000bf26270 */
[----:B------:R-:W-:-:S02]  /*30f0*/  IADD3 R24, PT, PT, R15, 0x5, RZ ;  /* 0x000000050f187810 */ /* 0x000fc40007ffe0ff */
[----:B------:R-:W-:Y:S02]  /*3100*/  IADD3 R15, PT, PT, R15, 0x7, RZ ;  /* 0x000000070f0f7810 */ /* 0x000fe40007ffe0ff */
[----:B------:R-:W-:Y:S02]  /*3110*/  ISETP.GE.AND P3, PT, R24, UR10, PT ;  /* 0x0000000a18007c0c */ /* 0x000fe4000bf66270 */
[C---:B------:R-:W-:Y:S02]  /*3120*/  PRMT R24, R11.reuse, 0x7632, R24 ;  /* 0x000076320b187816 */ /* 0x040fe40000000018 */
[----:B------:R-:W-:Y:S02]  /*3130*/  SEL R11, R11, RZ, !P0 ;  /* 0x000000ff0b0b7207 */ /* 0x000fe40004000000 */
[----:B------:R-:W-:Y:S02]  /*3140*/  SEL R24, R24, RZ, !P1 ;  /* 0x000000ff18187207 */ /* 0x000fe40004800000 */
[----:B------:R-:W-:-:S02]  /*3150*/  ISETP.GE.AND P0, PT, R15, UR10, PT ;  /* 0x0000000a0f007c0c */ /* 0x000fc4000bf06270 */
[----:B------:R-:W-:Y:S02]  /*3160*/  PRMT R15, R13, 0x7632, R15 ;  /* 0x000076320d0f7816 */ /* 0x000fe4000000000f */
[----:B------:R-:W-:Y:S02]  /*3170*/  PRMT R11, R11, 0x5410, R24 ;  /* 0x000054100b0b7816 */ /* 0x000fe40000000018 */
[----:B------:R-:W-:Y:S02]  /*3180*/  SEL R13, R13, RZ, !P2 ;  /* 0x000000ff0d0d7207 */ /* 0x000fe40005000000 */
[----:B------:R-:W-:Y:S02]  /*3190*/  SEL R24, R15, RZ, !P3 ;  /* 0x000000ff0f187207 */ /* 0x000fe40005800000 */
[----:B------:R-:W-:Y:S02]  /*31a0*/  SEL R26, R26, RZ, !P4 ;  /* 0x000000ff1a1a7207 */ /* 0x000fe40006000000 */
[----:B------:R-:W-:-:S02]  /*31b0*/  SEL R25, R25, RZ, !P0 ;  /* 0x000000ff19197207 */ /* 0x000fc40004000000 */
[----:B------:R-:W-:Y:S02]  /*31c0*/  PRMT R13, R13, 0x5410, R24 ;  /* 0x000054100d0d7816 */ /* 0x000fe40000000018 */
[----:B------:R-:W-:-:S07]  /*31d0*/  PRMT R26, R26, 0x5410, R25 ;  /* 0x000054101a1a7816 */ /* 0x000fce0000000019 */
.L_x_19379:
[----:B------:R-:W-:Y:S05]  /*31e0*/  BSYNC.RECONVERGENT B1 ;  /* 0x0000000000017941 */ /* 0x000fea0003800200 */
.L_x_19378:
        /* <DEDUP_REMOVED lines=8> */
[C---:B------:R-:W-:Y:S02]  /*3270*/  PRMT R12, R10.reuse, 0x7610, R12 ;  /* 0x000076100a0c7816 */ /* 0x040fe4000000000c */
[----:B------:R-:W-:Y:S01]  /*3280*/  PRMT R13, R10, 0x7632, R13 ;  /* 0x000076320a0d7816 */ /* 0x000fe2000000000d */
[----:B------:R-:W-:Y:S01]  /*3290*/  IMAD.U32 R14, R14, 0x10000, RZ ;  /* 0x000100000e0e7824 */ /* 0x000fe200078e00ff */
[----:B------:R-:W-:Y:S02]  /*32a0*/  PRMT R15, R8, 0x7632, R15 ;  /* 0x00007632080f7816 */ /* 0x000fe4000000000f */
[C---:B------:R-:W-:Y:S02]  /*32b0*/  PRMT R10, R26.reuse, 0x7610, R10 ;  /* 0x000076101a0a7816 */ /* 0x040fe4000000000a */
[----:B------:R-:W-:Y:S02]  /*32c0*/  PRMT R8, R26, 0x7632, R8 ;  /* 0x000076321a087816 */ /* 0x000fe40000000008 */
[----:B------:R-:W-:Y:S01]  /*32d0*/  SHF.L.U32 R24, R11, 0x10, RZ ;  /* 0x000000100b187819 */ /* 0x000fe200000006ff */
[----:B------:R-:W-:Y:S01]  /*32e0*/  IMAD.U32 R11, R12, 0x10000, RZ ;  /* 0x000100000c0b7824 */ /* 0x000fe200078e00ff */
[----:B------:R-:W-:Y:S01]  /*32f0*/  SHF.L.U32 R26, R13, 0x10, RZ ;  /* 0x000000100d1a7819 */ /* 0x000fe200000006ff */
[----:B------:R-:W-:Y:S01]  /*3300*/  IMAD.U32 R10, R10, 0x10000, RZ ;  /* 0x000100000a0a7824 */ /* 0x000fe200078e00ff */
[----:B------:R-:W-:Y:S01]  /*3310*/  SHF.L.U32 R15, R15, 0x10, RZ ;  /* 0x000000100f0f7819 */ /* 0x000fe200000006ff */
[----:B------:R-:W-:Y:S01]  /*3320*/  FADD.FTZ R12, R9, R24 ;  /* 0x00000018090c7221 */ /* 0x000fe20000010000 */
[----:B------:R-:W-:Y:S01]  /*3330*/  SHF.L.U32 R25, R8, 0x10, RZ ;  /* 0x0000001008197819 */ /* 0x000fe200000006ff */
[----:B------:R-:W-:Y:S01]  /*3340*/  FADD.FTZ R13, R11, R26 ;  /* 0x0000001a0b0d7221 */ /* 0x000fe20000010000 */
[----:B------:R-:W-:-:S02]  /*3350*/  VIADD R26, R2, 0x4 ;  /* 0x00000004021a7836 */ /* 0x000fc40000000000 */
[----:B------:R-:W-:Y:S01]  /*3360*/  FADD.FTZ R24, R14, R15 ;  /* 0x0000000f0e187221 */ /* 0x000fe20000010000 */
[----:B------:R-:W-:Y:S01]  /*3370*/  FADD.FTZ R25, R10, R25 ;  /* 0x000000190a197221 */ /* 0x000fe20000010000 */
[----:B------:R-:W-:Y:S01]  /*3380*/  FADD.FTZ R27, R12, R13 ;  /* 0x0000000d0c1b7221 */ /* 0x000fe20000010000 */
[----:B------:R-:W0:Y:S01]  /*3390*/  LDS.128 R8, [R20+0x80] ;  /* 0x0000800014087984 */ /* 0x000e220000000c00 */
[----:B------:R-:W-:Y:S02]  /*33a0*/  ISETP.NE.AND P0, PT, R26, R5, PT ;  /* 0x000000051a00720c */ /* 0x000fe40003f05270 */
[----:B------:R-:W-:Y:S01]  /*33b0*/  FADD.FTZ R24, R27, R24 ;  /* 0x000000181b187221 */ /* 0x000fe20000010000 */
[----:B------:R-:W1:Y:S03]  /*33c0*/  LDS.128 R12, [R20+0x90] ;  /* 0x00009000140c7984 */ /* 0x000e660000000c00 */
[----:B------:R-:W-:-:S04]  /*33d0*/  FADD.FTZ R24, R24, R25 ;  /* 0x0000001918187221 */ /* 0x000fc80000010000 */
[----:B------:R-:W-:Y:S01]  /*33e0*/  FADD.FTZ R19, R24, R19 ;  /* 0x0000001318137221 */ /* 0x000fe20000010000 */
[----:B0-----:R-:W-:Y:S02]  /*33f0*/  F2FP.BF16.F32.PACK_AB R8, R9, R8 ;  /* 0x000000080908723e */ /* 0x001fe400000010ff */
[----:B------:R-:W-:Y:S02]  /*3400*/  F2FP.BF16.F32.PACK_AB R10, R11, R10 ;  /* 0x0000000a0b0a723e */ /* 0x000fe400000010ff */
[----:B-1----:R-:W-:Y:S02]  /*3410*/  F2FP.BF16.F32.PACK_AB R12, R13, R12 ;  /* 0x0000000c0d0c723e */ /* 0x002fe400000010ff */
[----:B------:R-:W-:Y:S01]  /*3420*/  F2FP.BF16.F32.PACK_AB R14, R15, R14 ;  /* 0x0000000e0f0e723e */ /* 0x000fe200000010ff */
[----:B------:R-:W-:Y:S06]  /*3430*/  @P0 BRA `(.L_x_19381) ;  /* 0x0000000000800947 */ /* 0x000fec0003800000 */
[----:B------:R-:W-:-:S04]  /*3440*/  SHF.L.U32 R9, R5, 0x3, RZ ;  /* 0x0000000305097819 */ /* 0x000fc800000006ff */
        /* <DEDUP_REMOVED lines=9> */
[----:B------:R-:W-:-:S02]  /*34e0*/  IADD3 R15, PT, PT, R9, 0x6, RZ ;  /* 0x00000006090f7810 */ /* 0x000fc40007ffe0ff */
[----:B------:R-:W-:Y:S02]  /*34f0*/  IADD3 R20, PT, PT, R9, 0x4, RZ ;  /* 0x0000000409147810 */ /* 0x000fe40007ffe0ff */
[----:B------:R-:W-:Y:S02]  /*3500*/  SEL R9, R18, RZ, !P6 ;  /* 0x000000ff12097207 */ /* 0x000fe40007000000 */
[----:B------:R-:W-:Y:S02]  /*3510*/  ISETP.GE.AND P1, PT, R13, UR10, PT ;  /* 0x0000000a0d007c0c */ /* 0x000fe4000bf26270 */
[----:B------:R-:W-:Y:S02]  /*3520*/  ISETP.GE.AND P0, PT, R15, UR10, PT ;  /* 0x0000000a0f007c0c */ /* 0x000fe4000bf06270 */
[----:B------:R-:W-:Y:S02]  /*3530*/  ISETP.GE.AND P6, PT, R11, UR10, PT ;  /* 0x0000000a0b007c0c */ /* 0x000fe4000bfc6270 */
[----:B------:R-:W-:-:S02]  /*3540*/  ISETP.GE.AND P2, PT, R20, UR10, PT ;  /* 0x0000000a14007c0c */ /* 0x000fc4000bf46270 */
[----:B------:R-:W-:Y:S02]  /*3550*/  PRMT R18, R18, 0x7632, R18 ;  /* 0x0000763212127816 */ /* 0x000fe40000000012 */
        /* <DEDUP_REMOVED lines=14> */
.L_x_19381:
[----:B------:R-:W-:Y:S05]  /*3640*/  BSYNC.RECONVERGENT B1 ;  /* 0x0000000000017941 */ /* 0x000fea0003800200 */
.L_x_19380:
[----:B------:R-:W-:Y:S02]  /*3650*/  HFMA2.BF16_V2 R10, R10, R17, -RZ ;  /* 0x000000110a0a7231 */ /* 0x000fe400003000ff */
[----:B------:R-:W-:Y:S02]  /*3660*/  HMUL2.BF16_V2 R8, R8, R18 ;  /* 0x0000001208087232 */ /* 0x000fe40000200000 */
[----:B------:R-:W-:Y:S02]  /*3670*/  HFMA2.BF16_V2 R13, R14, R4, -RZ ;  /* 0x000000040e0d7231 */ /* 0x000fe400003000ff */
[----:B------:R-:W-:Y:S01]  /*3680*/  HMUL2.BF16_V2 R11, R12, R16 ;  /* 0x000000100c0b7232 */ /* 0x000fe20000200000 */
[----:B------:R-:W-:Y:S02]  /*3690*/  IADD3 R2, PT, PT, R2, 0x8, RZ ;  /* 0x0000000802027810 */ /* 0x000fe40007ffe0ff */
[----:B------:R-:W-:Y:S02]  /*36a0*/  PRMT R9, R8, 0x7632, R9 ;  /* 0x0000763208097816 */ /* 0x000fe40000000009 */
[----:B------:R-:W-:-:S02]  /*36b0*/  PRMT R12, R11, 0x7632, R12 ;  /* 0x000076320b0c7816 */ /* 0x000fc4000000000c */
[C---:B------:R-:W-:Y:S01]  /*36c0*/  PRMT R4, R10.reuse, 0x7610, R4 ;  /* 0x000076100a047816 */ /* 0x040fe20000000004 */
[----:B------:R-:W-:Y:S01]  /*36d0*/  IMAD.U32 R9, R9, 0x10000, RZ ;  /* 0x0001000009097824 */ /* 0x000fe200078e00ff */
[----:B------:R-:W-:Y:S01]  /*36e0*/  PRMT R10, R10, 0x7632, R10 ;  /* 0x000076320a0a7816 */ /* 0x000fe2000000000a */
[----:B------:R-:W-:Y:S01]  /*36f0*/  IMAD.U32 R12, R12, 0x10000, RZ ;  /* 0x000100000c0c7824 */ /* 0x000fe200078e00ff */
[----:B------:R-:W-:Y:S02]  /*3700*/  SHF.L.U32 R8, R8, 0x10, RZ ;  /* 0x0000001008087819 */ /* 0x000fe400000006ff */
[----:B------:R-:W-:Y:S01]  /*3710*/  SHF.L.U32 R14, R4, 0x10, RZ ;  /* 0x00000010040e7819 */ /* 0x000fe200000006ff */
[----:B------:R-:W-:Y:S01]  /*3720*/  IMAD.U32 R15, R10, 0x10000, RZ ;  /* 0x000100000a0f7824 */ /* 0x000fe200078e00ff */
[----:B------:R-:W-:Y:S01]  /*3730*/  PRMT R4, R13, 0x7632, R4 ;  /* 0x000076320d047816 */ /* 0x000fe20000000004 */
[----:B------:R-:W-:Y:S01]  /*3740*/  FADD.FTZ R8, R8, R9 ;  /* 0x0000000908087221 */ /* 0x000fe20000010000 */
[----:B------:R-:W-:Y:S01]  /*3750*/  SHF.L.U32 R11, R11, 0x10, RZ ;  /* 0x000000100b0b7819 */ /* 0x000fe200000006ff */
[----:B------:R-:W-:Y:S01]  /*3760*/  FADD.FTZ R15, R14, R15 ;  /* 0x0000000f0e0f7221 */ /* 0x000fe20000010000 */
[----:B------:R-:W-:Y:S01]  /*3770*/  ISETP.GE.AND P0, PT, R2, UR6, PT ;  /* 0x0000000602007c0c */ /* 0x000fe2000bf06270 */
[----:B------:R-:W-:Y:S01]  /*3780*/  IMAD.U32 R4, R4, 0x10000, RZ ;  /* 0x0001000004047824 */ /* 0x000fe200078e00ff */
[----:B------:R-:W-:Y:S01]  /*3790*/  SHF.L.U32 R13, R13, 0x10, RZ ;  /* 0x000000100d0d7819 */ /* 0x000fe200000006ff */
[----:B------:R-:W-:Y:S01]  /*37a0*/  FADD.FTZ R11, R11, R12 ;  /* 0x0000000c0b0b7221 */ /* 0x000fe20000010000 */
[----:B------:R-:W-:-:S03]  /*37b0*/  FADD.FTZ R8, R8, R15 ;  /* 0x0000000f08087221 */ /* 0x000fc60000010000 */
[----:B------:R-:W-:Y:S01]  /*37c0*/  FADD.FTZ R13, R13, R4 ;  /* 0x000000040d0d7221 */ /* 0x000fe20000010000 */
[----:B------:R-:W-:-:S04]  /*37d0*/  FADD.FTZ R8, R8, R11 ;  /* 0x0000000b08087221 */ /* 0x000fc80000010000 */
[----:B------:R-:W-:-:S04]  /*37e0*/  FADD.FTZ R8, R8, R13 ;  /* 0x0000000d08087221 */ /* 0x000fc80000010000 */
[----:B------:R-:W-:Y:S01]  /*37f0*/  FADD.FTZ R19, R19, R8 ;  /* 0x0000000813137221 */ /* 0x000fe20000010000 */
[----:B------:R-:W-:Y:S06]  /*3800*/  @!P0 BRA `(.L_x_19382) ;  /* 0xfffffff400808947 */ /* 0x000fec000383ffff */
.L_x_19373:
[----:B------:R-:W-:Y:S05]  /*3810*/  BSYNC.RECONVERGENT B0 ;  /* 0x0000000000007941 */ /* 0x000fea0003800200 */
.L_x_19372:
[----:B------:R-:W2:Y:S08]  /*3820*/  S2UR UR7, SR_CgaCtaId ;  /* 0x00000000000779c3 */ /* 0x000eb00000008800 */
[----:B------:R-:W-:Y:S01]  /*3830*/  BAR.SYNC.DEFER_BLOCKING 0x0 ;  /* 0x0000000000007b1d */ /* 0x000fe20000010000 */
[C---:B------:R-:W-:Y:S02]  /*3840*/  LOP3.LUT R2, R3.reuse, 0x3c0, RZ, 0xc0, !PT ;  /* 0x000003c003027812 */ /* 0x040fe400078ec0ff */
[----:B------:R-:W-:-:S02]  /*3850*/  ISETP.GT.U32.AND P1, PT, R3, 0x3f, PT ;  /* 0x0000003f0300780c */ /* 0x000fc40003f24070 */
[----:B------:R-:W-:Y:S01]  /*3860*/  ISETP.NE.AND P0, PT, R2, 0x40, PT ;  /* 0x000000400200780c */ /* 0x000fe20003f05270 */
[----:B------:R-:W-:Y:S01]  /*3870*/  UMOV UR5, 0x400 ;  /* 0x0000040000057882 */ /* 0x000fe20000000000 */
[C---:B------:R-:W-:Y:S01]  /*3880*/  LOP3.LUT R2, R3.reuse, 0x3e0, RZ, 0xc0, !PT ;  /* 0x000003e003027812 */ /* 0x040fe200078ec0ff */
[----:B------:R-:W-:Y:S01]  /*3890*/  UIADD3 UR5, UPT, UPT, UR5, 0x60, URZ ;  /* 0x0000006005057890 */ /* 0x000fe2000fffe0ff */
[----:B------:R-:W-:Y:S02]  /*38a0*/  ISETP.GT.U32.AND P2, PT, R3, 0x1f, PT ;  /* 0x0000001f0300780c */ /* 0x000fe40003f44070 */
[----:B------:R-:W-:Y:S01]  /*38b0*/  LOP3.LUT R4, R2, 0x1f, R3, 0xf8, !PT ;  /* 0x0000001f02047812 */ /* 0x000fe200078ef803 */
[----:B--2---:R-:W-:-:S06]  /*38c0*/  ULEA UR5, UR7, UR5, 0x18 ;  /* 0x0000000507057291 */ /* 0x004fcc000f8ec0ff */
[----:B------:R-:W-:-:S05]  /*38d0*/  LEA R4, R4, UR5, 0x2 ;  /* 0x0000000504047c11 */ /* 0x000fca000f8e10ff */
[----:B------:R-:W-:Y:S01]  /*38e0*/  @!P0 STS [R4+-0x100], R19 ;  /* 0xffff001304008388 */ /* 0x000fe20000000800 */
[----:B------:R-:W-:Y:S01]  /*38f0*/  BAR.SYNC.DEFER_BLOCKING 0x0 ;  /* 0x0000000000007b1d */ /* 0x000fe20000010000 */
[----:B------:R-:W-:-:S13]  /*3900*/  ISETP.NE.AND P0, PT, R2, 0x20, PT ;  /* 0x000000200200780c */ /* 0x000fda0003f05270 */
[----:B------:R-:W-:Y:S01]  /*3910*/  @!P0 LEA R2, R0, UR5, 0x2 ;  /* 0x0000000500028c11 */ /* 0x000fe2000f8e10ff */
[----:B-1----:R-:W1:Y:S02]  /*3920*/  @!P1 LDS R6, [R4] ;  /* 0x0000000004069984 */ /* 0x002e640000000800 */
[----:B-1----:R-:W-:Y:S01]  /*3930*/  @!P1 FADD.FTZ R19, R19, R6 ;  /* 0x0000000613139221 */ /* 0x002fe20000010000 */
[----:B------:R-:W-:Y:S06]  /*3940*/  BAR.SYNC.DEFER_BLOCKING 0x0 ;  /* 0x0000000000007b1d */ /* 0x000fec0000010000 */
[----:B------:R1:W-:Y:S02]  /*3950*/  @!P0 STS [R2], R19 ;  /* 0x0000001302008388 */ /* 0x0003e40000000800 */
[----:B------:R-:W-:Y:S06]  /*3960*/  BAR.SYNC.DEFER_BLOCKING 0x0 ;  /* 0x0000000000007b1d */ /* 0x000fec0000010000 */
[----:B------:R1:W2:Y:S02]  /*3970*/  @!P2 LDS R6, [R4] ;  /* 0x000000000406a984 */ /* 0x0002a40000000800 */
[----:B------:R-:W-:Y:S06]  /*3980*/  BAR.SYNC.DEFER_BLOCKING 0x0 ;  /* 0x0000000000007b1d */ /* 0x000fec0000010000 */
[----:B------:R-:W-:Y:S05]  /*3990*/  @P2 EXIT ;  /* 0x000000000000294d */ /* 0x000fea0003800000 */
[----:B------:R-:W3:Y:S01]  /*39a0*/  S2R R3, SR_CTAID.Z ;  /* 0x0000000000037919 */ /* 0x000ee20000002700 */
[----:B------:R-:W4:Y:S01]  /*39b0*/  LDCU UR5, c[0x0][0x378] ;  /* 0x00006f00ff0577ac */ /* 0x000f220008000800 */
[----:B-12---:R-:W-:Y:S01]  /*39c0*/  @!P2 FADD.FTZ R19, R19, R6 ;  /* 0x000000061313a221 */ /* 0x006fe20000010000 */
[----:B------:R-:W-:Y:S01]  /*39d0*/  UIMAD UR4, UR14, UR16, UR15 ;  /* 0x000000100e0472a4 */ /* 0x000fe2000f8e020f */
[----:B------:R-:W1:Y:S03]  /*39e0*/  LDCU.64 UR6, c[0x0][0x380] ;  /* 0x00007000ff0677ac */ /* 0x000e660008000a00 */
[----:B------:R-:W-:Y:S01]  /*39f0*/  F2FP.BF16.F32.PACK_AB R19, RZ, R19 ;  /* 0x00000013ff13723e */ /* 0x000fe200000010ff */
[----:B----4-:R-:W-:Y:S01]  /*3a00*/  UIMAD UR4, UR4, UR5, URZ ;  /* 0x00000005040472a4 */ /* 0x010fe2000f8e02ff */
[----:B---3--:R-:W-:-:S05]  /*3a10*/  IMAD R0, R3, 0x20, R0 ;  /* 0x0000002003007824 */ /* 0x008fca00078e0200 */
[----:B------:R-:W-:-:S04]  /*3a20*/  MOV R3, UR4 ;  /* 0x0000000400037c02 */ /* 0x000fc80008000f00 */
[----:B------:R-:W-:-:S05]  /*3a30*/  LEA R0, P0, R3, R0, 0x5 ;  /* 0x0000000003007211 */ /* 0x000fca00078028ff */
[----:B------:R-:W-:Y:S01]  /*3a40*/  IMAD.X R3, RZ, RZ, RZ, P0 ;  /* 0x000000ffff037224 */ /* 0x000fe200000e06ff */
[----:B-1----:R-:W-:-:S04]  /*3a50*/  LEA R2, P0, R0, UR6, 0x1 ;  /* 0x0000000600027c11 */ /* 0x002fc8000f8008ff */
[----:B------:R-:W-:-:S05]  /*3a60*/  LEA.HI.X R3, R0, UR7, R3, 0x1, P0 ;  /* 0x0000000700037c11 */ /* 0x000fca00080f0c03 */
[----:B------:R-:W-:Y:S01]  /*3a70*/  STG.E.U16 desc[UR8][R2.64], R19 ;  /* 0x0000001302007986 */ /* 0x000fe2000c101508 */
[----:B------:R-:W-:Y:S05]  /*3a80*/  EXIT ;  /* 0x000000000000794d */ /* 0x000fea0003800000 */
.L_x_19349:
[----:B------:R-:W-:Y:S01]  /*3a90*/  BSSY B1, `(.L_x_19383) ;  /* 0x0000007000017945 */ /* 0x000fe20003800000 */
[----:B------:R-:W-:Y:S01]  /*3aa0*/  MOV R9, 0x2 ;  /* 0x0000000200097802 */ /* 0x000fe20000000f00 */
[----:B------:R-:W-:Y:S01]  /*3ab0*/  IMAD.MOV.U32 R8, RZ, RZ, 0x1f ;  /* 0x0000001fff087424 */ /* 0x000fe200078e00ff */
[----:B------:R-:W-:-:S07]  /*3ac0*/  MOV R7, 0xffffffff ;  /* 0xffffffff00077802 */ /* 0x000fce0000000f00 */
[----:B------:R-:W-:Y:S05]  /*3ad0*/  WARPSYNC.COLLECTIVE R7, `(.L_x_19384) ;  /* 0x0000000007087348 */ /* 0x000fea0003c00000 */
[----:B------:R0:W1:Y:S02]  /*3ae0*/  SHFL.BFLY P1, R29, R28, R9, R8 ;  /* 0x0c0000091c1d7389 */ /* 0x0000640000020008 */
[----:B01----:R-:W-:Y:S05]  /*3af0*/  ENDCOLLECTIVE ;  /* 0x000000000000791b */ /* 0x003fea0003800000 */
.L_x_19384:
[----:B------:R-:W-:Y:S05]  /*3b00*/  BSYNC B1 ;  /* 0x0000000000017941 */ /* 0x000fea0003800000 */
.L_x_19383:
        /* <DEDUP_REMOVED lines=9> */
.L_x_19385:
[----:B------:R-:W-:Y:S05]  /*3ba0*/  BRA `(.L_x_19386) ;  /* 0xffffffd000007947 */ /* 0x000fea000383ffff */
.L_x_19351:
        /* <DEDUP_REMOVED lines=8> */
.L_x_19388:
[----:B------:R-:W-:Y:S05]  /*3c30*/  BSYNC B0 ;  /* 0x0000000000007941 */ /* 0x000fea0003800000 */
.L_x_19387:
        /* <DEDUP_REMOVED lines=9> */
.L_x_19389:
[----:B------:R-:W-:Y:S02]  /*3cd0*/  IMAD.MOV.U32 R9, RZ, RZ, 0x4 ;  /* 0x00000004ff097424 */ /* 0x000fe400078e00ff */
[----:B------:R-:W-:-:S05]  /*3ce0*/  IMAD.MOV.U32 R5, RZ, RZ, R29 ;  /* 0x000000ffff057224 */ /* 0x000fca00078e001d */
[----:B------:R-:W-:-:S04]  /*3cf0*/  FMNMX.FTZ R5, R4, R5, !PT ;  /* 0x0000000504057209 */ /* 0x000fc80007810000 */
[----:B------:R-:W-:-:S07]  /*3d00*/  MOV R28, R5 ;  /* 0x00000005001c7202 */ /* 0x000fce0000000f00 */
[----:B------:R-:W-:Y:S05]  /*3d10*/  WARPSYNC.COLLECTIVE R7, `(.L_x_19390) ;  /* 0x0000000007087348 */ /* 0x000fea0003c00000 */
[----:B------:R0:W1:Y:S02]  /*3d20*/  SHFL.BFLY P1, R29, R28, R9, R8 ;  /* 0x0c0000091c1d7389 */ /* 0x0000640000020008 */
[----:B01----:R-:W-:Y:S05]  /*3d30*/  ENDCOLLECTIVE ;  /* 0x000000000000791b */ /* 0x003fea0003800000 */
.L_x_19390:
[----:B------:R-:W-:Y:S01]  /*3d40*/  MOV R6, R29 ;  /* 0x0000001d00067202 */ /* 0x000fe20000000f00 */
[----:B------:R-:W-:Y:S06]  /*3d50*/  BRA `(.L_x_19391) ;  /* 0xffffffd000087947 */ /* 0x000fec000383ffff */
.L_x_19392:
        /* <DEDUP_REMOVED lines=10> */
.L_x_25940:


//--------------------- .text._ZN4vllm25paged_attention_v1_kernelI13__nv_bfloat16S1_Li256ELi8ELi128ELNS_18Fp8KVCacheDataTypeE0ELb1EEEvPT_PKS3_PKT0_S9_ifPKiSB_iPKfiiiSD_SD_iiiii --------------------------
	.section	.text._ZN4vllm25paged_attention_v1_kernelI13__nv_bfloat16S1_Li256ELi8ELi128ELNS_18Fp8KVCacheDataTypeE0ELb1EEEvPT_PKS3_PKT0_S9_ifPKiSB_iPKfiiiSD_SD_iiiii,"ax",@progbits
	.align	128
        .global         _ZN4vllm25paged_attention_v1_kernelI13__nv_bfloat16S1_Li256ELi8ELi128ELNS_18Fp8KVCacheDataTypeE0ELb1EEEvPT_PKS3_PKT0_S9_ifPKiSB_iPKfiiiSD_SD_iiiii
        .type           _ZN4vllm25paged_attention_v1_kernelI13__nv_bfloat16S1_Li256ELi8ELi128ELNS_18Fp8KVCacheDataTypeE0ELb1EEEvPT_PKS3_PKT0_S9_ifPKiSB_iPKfiiiSD_SD_iiiii,@function
        .size           _ZN4vllm25paged_attention_v1_kernelI13__nv_bfloat16S1_Li256ELi8ELi128ELNS_18Fp8KVCacheDataTypeE0ELb1EEEvPT_PKS3_PKT0_S9_ifPKiSB_iPKfiiiSD_SD_iiiii,(.L_x_25941 - _ZN4vllm25paged_attention_v1_kernelI13__nv_bfloat16S1_Li256ELi8ELi128ELNS_18Fp8KVCacheDataTypeE0ELb1EEEvPT_PKS3_PKT0_S9_ifPKiSB_iPKfiiiSD_SD_iiiii)
        .other          _ZN4vllm25paged_attention_v1_kernelI13__nv_bfloat16S1_Li256ELi8ELi128ELNS_18Fp8KVCacheDataTypeE0ELb1EEEvPT_PKS3_PKT0_S9_ifPKiSB_iPKfiiiSD_SD_iiiii,@"STO_CUDA_ENTRY STV_DEFAULT"
_ZN4vllm25paged_attention_v1_kernelI13__nv_bfloat16S1_Li256ELi8ELi128ELNS_18Fp8KVCacheDataTypeE0ELb1EEEvPT_PKS3_PKT0_S9_ifPKiSB_iPKfiiiSD_SD_iiiii:
.text._ZN4vllm25paged_attention_v1_kernelI13__nv_bfloat16S1_Li256ELi8ELi128ELNS_18Fp8KVCacheDataTypeE0ELb1EEEvPT_PKS3_PKT0_S9_ifPKiSB_iPKfiiiSD_SD_iiiii:
[----:B------:R-:W-:Y:S08]  /*0000*/  LDC R1, c[0x0][0x37c] ;  /* 0x0000df00ff017b82 */ /* 0x000ff00000000800 */
[----:B------:R-:W0:Y:S01]  /*0010*/  S2UR UR9, SR_CTAID.Y ;  /* 0x00000000000979c3 */ /* 0x000e220000002600 */
[----:B------:R-:W0:Y:S01]  /*0020*/  LDCU.64 UR4, c[0x0][0x3b0] ;  /* 0x00007600ff0477ac */ /* 0x000e220008000a00 */
[----:B------:R-:W1:Y:S01]  /*0030*/  LDCU.64 UR10, c[0x0][0x358] ;  /* 0x00006b00ff0a77ac */ /* 0x000e620008000a00 */
[----:B------:R-:W2:Y:S05]  /*0040*/  S2R R5, SR_TID.X ;  /* 0x0000000000057919 */ /* 0x000eaa0000002100 */
[----:B------:R-:W3:Y:S01]  /*0050*/  LDC.64 R8, c[0x0][0x3c0] ;  /* 0x0000f000ff087b82 */ /* 0x000ee20000000a00 */
[----:B------:R-:W4:Y:S01]  /*0060*/  S2R R0, SR_CTAID.X ;  /* 0x0000000000007919 */ /* 0x000f220000002500 */
[----:B------:R-:W-:Y:S01]  /*0070*/  IMAD.MOV.U32 R24, RZ, RZ, RZ ;  /* 0x000000ffff187224 */ /* 0x000fe200078e00ff */
[----:B------:R-:W4:Y:S05]  /*0080*/  LDCU UR16, c[0x0][0x3f4] ;  /* 0x00007e80ff1077ac */ /* 0x000f2a0008000800 */
[----:B------:R-:W4:Y:S01]  /*0090*/  S2UR UR15, SR_CgaCtaId ;  /* 0x00000000000f79c3 */ /* 0x000f220000008800 */
[----:B------:R-:W4:Y:S01]  /*00a0*/  LDCU UR17, c[0x0][0x3e8] ;  /* 0x00007d00ff1177ac */ /* 0x000f220008000800 */
[----:B------:R-:W-:Y:S01]  /*00b0*/  UMOV UR13, 0x400 ;  /* 0x00000400000d7882 */ /* 0x000fe20000000000 */
[----:B------:R-:W4:Y:S01]  /*00c0*/  LDCU UR8, c[0x0][0x3b8] ;  /* 0x00007700ff0877ac */ /* 0x000f220008000800 */
[----:B0-----:R-:W-:Y:S01]  /*00d0*/  UIMAD.WIDE.U32 UR4, UR9, 0x4, UR4 ;  /* 0x00000004090478a5 */ /* 0x001fe2000f8e0004 */
[----:B------:R-:W0:Y:S05]  /*00e0*/  LDCU UR18, c[0x0][0x3ec] ;  /* 0x00007d80ff1277ac */ /* 0x000e2a0008000800 */
[----:B------:R-:W-:Y:S01]  /*00f0*/  IMAD.U32 R2, RZ, RZ, UR4 ;  /* 0x00000004ff027e24 */ /* 0x000fe2000f8e00ff */
[----:B------:R-:W0:Y:S01]  /*0100*/  LDCU UR19, c[0x0][0x3d0] ;  /* 0x00007a00ff1377ac */ /* 0x000e220008000800 */
[----:B------:R-:W-:-:S03]  /*0110*/  IMAD.U32 R3, RZ, RZ, UR5 ;  /* 0x00000005ff037e24 */ /* 0x000fc6000f8e00ff */
[----:B------:R-:W4:Y:S02]  /*0120*/  LDCU UR4, c[0x0][0x3c8] ;  /* 0x00007900ff0477ac */ /* 0x000f240008000800 */
[----:B-1----:R1:W4:Y:S01]  /*0130*/  LDG.E.CONSTANT R4, desc[UR10][R2.64] ;  /* 0x0000000a02047981 */ /* 0x002322000c1e9900 */
[----:B--2---:R-:W-:Y:S01]  /*0140*/  ISETP.GT.U32.AND P1, PT, R5, 0x7f, PT ;  /* 0x0000007f0500780c */ /* 0x004fe20003f24070 */
[----:B------:R-:W2:Y:S01]  /*0150*/  LDCU UR20, c[0x0][0x3cc] ;  /* 0x00007980ff1477ac */ /* 0x000ea20008000800 */
[----:B---3--:R-:W-:Y:S01]  /*0160*/  ISETP.NE.U32.AND P0, PT, R8, RZ, PT ;  /* 0x000000ff0800720c */ /* 0x008fe20003f05070 */
[----:B------:R-:W3:Y:S03]  /*0170*/  LDCU UR21, c[0x0][0x3a4] ;  /* 0x00007480ff1577ac */ /* 0x000ee60008000800 */
[----:B------:R-:W-:Y:S01]  /*0180*/  ISETP.NE.AND.EX P0, PT, R9, RZ, PT, P0 ;  /* 0x000000ff0900720c */ /* 0x000fe20003f05300 */
[----:B------:R-:W0:Y:S06]  /*0190*/  LDCU.64 UR22, c[0x0][0x390] ;  /* 0x00007200ff1677ac */ /* 0x000e2c0008000a00 */
[----:B------:R-:W2:Y:S01]  /*01a0*/  @!P1 LDC.64 R10, c[0x0][0x388] ;  /* 0x0000e200ff0a9b82 */ /* 0x000ea20000000a00 */
[----:B------:R-:W-:Y:S01]  /*01b0*/  @!P1 IMAD.SHL.U32 R6, R5, 0x2, RZ ;  /* 0x0000000205069824 */ /* 0x000fe200078e00ff */
[----:B----4-:R-:W-:Y:S01]  /*01c0*/  UIMAD UR4, UR9, UR4, URZ ;  /* 0x00000004090472a4 */ /* 0x010fe2000f8e02ff */
[----:B------:R-:W-:-:S03]  /*01d0*/  @!P1 SHF.L.U32 R7, R0, 0x8, RZ ;  /* 0x0000000800079819 */ /* 0x000fc600000006ff */
[----:B------:R-:W-:Y:S02]  /*01e0*/  USHF.R.S32.HI UR5, URZ, 0x1f, UR4 ;  /* 0x0000001fff057899 */ /* 0x000fe40008011404 */
[----:B------:R-:W-:Y:S01]  /*01f0*/  @!P1 IADD3 R6, P2, P3, R6, UR4, R7 ;  /* 0x0000000406069c10 */ /* 0x000fe2000fb5e007 */
[----:B------:R-:W4:Y:S03]  /*0200*/  @P0 LDC.64 R8, c[0x0][0x3c0] ;  /* 0x0000f000ff080b82 */ /* 0x000f260000000a00 */
[----:B-1----:R-:W-:Y:S02]  /*0210*/  @!P1 IADD3.X R3, PT, PT, RZ, UR5, RZ, P2, P3 ;  /* 0x00000005ff039c10 */ /* 0x002fe400097e64ff */
[----:B--2---:R-:W-:-:S04]  /*0220*/  @!P1 LEA R2, P2, R6, R10, 0x1 ;  /* 0x0000000a06029211 */ /* 0x004fc800078408ff */
[----:B------:R-:W-:Y:S02]  /*0230*/  @!P1 LEA.HI.X R3, R6, R11, R3, 0x1, P2 ;  /* 0x0000000b06039211 */ /* 0x000fe400010f0c03 */
[----:B------:R-:W1:Y:S03]  /*0240*/  LDC R6, c[0x0][0x3a0] ;  /* 0x0000e800ff067b82 */ /* 0x000e660000000800 */
[----:B------:R2:W3:Y:S01]  /*0250*/  @!P1 LDG.E.CONSTANT R7, desc[UR10][R2.64] ;  /* 0x0000000a02079981 */ /* 0x0004e2000c1e9900 */
[----:B----4-:R-:W-:-:S05]  /*0260*/  @P0 IMAD.WIDE.U32 R8, R0, 0x4, R8 ;  /* 0x0000000400080825 */ /* 0x010fca00078e0008 */
[----:B------:R4:W5:Y:S01]  /*0270*/  @P0 LDG.E.CONSTANT R24, desc[UR10][R8.64] ;  /* 0x0000000a08180981 */ /* 0x000962000c1e9900 */
[----:B-1----:R-:W-:-:S04]  /*0280*/  IABS R13, R6 ;  /* 0x00000006000d7213 */ /* 0x002fc80000000000 */
[----:B------:R-:W1:Y:S08]  /*0290*/  I2F.RP R12, R13 ;  /* 0x0000000d000c7306 */ /* 0x000e700000209400 */
[----:B-1----:R-:W1:Y:S01]  /*02a0*/  MUFU.RCP R12, R12 ;  /* 0x0000000c000c7308 */ /* 0x002e620000001000 */
[----:B--2---:R-:W2:Y:S01]  /*02b0*/  LDC R3, c[0x0][0x370] ;  /* 0x0000dc00ff037b82 */ /* 0x004ea20000000800 */
[----:B-1----:R-:W-:-:S06]  /*02c0*/  VIADD R10, R12, 0xffffffe ;  /* 0x0ffffffe0c0a7836 */ /* 0x002fcc0000000000 */
[----:B------:R1:W0:Y:S02]  /*02d0*/  F2I.FTZ.U32.TRUNC.NTZ R11, R10 ;  /* 0x0000000a000b7305 */ /* 0x000224000021f000 */
[----:B-1----:R-:W-:Y:S02]  /*02e0*/  HFMA2 R10, -RZ, RZ, 0, 0 ;  /* 0x00000000ff0a7431 */ /* 0x002fe400000001ff */
[----:B0-----:R-:W-:-:S04]  /*02f0*/  IMAD.MOV R2, RZ, RZ, -R11 ;  /* 0x000000ffff027224 */ /* 0x001fc800078e0a0b */
[----:B------:R-:W-:Y:S01]  /*0300*/  IMAD R15, R2, R13, RZ ;  /* 0x0000000d020f7224 */ /* 0x000fe200078e02ff */
[----:B--2---:R-:W-:-:S03]  /*0310*/  IABS R2, R3 ;  /* 0x0000000300027213 */ /* 0x004fc60000000000 */
[----:B------:R-:W-:-:S06]  /*0320*/  IMAD.HI.U32 R11, R11, R15, R10 ;  /* 0x0000000f0b0b7227 */ /* 0x000fcc00078e000a */
[----:B----4-:R-:W-:-:S04]  /*0330*/  IMAD.HI.U32 R9, R11, R2, RZ ;  /* 0x000000020b097227 */ /* 0x010fc800078e00ff */
[----:B------:R-:W-:-:S04]  /*0340*/  IMAD.MOV R8, RZ, RZ, -R9 ;  /* 0x000000ffff087224 */ /* 0x000fc800078e0a09 */
[----:B------:R-:W-:-:S05]  /*0350*/  IMAD R2, R13, R8, R2 ;  /* 0x000000080d027224 */ /* 0x000fca00078e0202 */
[----:B------:R-:W-:Y:S01]  /*0360*/  ISETP.GT.U32.AND P2, PT, R13, R2, PT ;  /* 0x000000020d00720c */ /* 0x000fe20003f44070 */
[----:B------:R-:W-:-:S05]  /*0370*/  IMAD.U32 R8, RZ, RZ, UR16 ;  /* 0x00000010ff087e24 */ /* 0x000fca000f8e00ff */
[----:B------:R-:W-:-:S07]  /*0380*/  IABS R8, R8 ;  /* 0x0000000800087213 */ /* 0x000fce0000000000 */
[----:B------:R-:W-:-:S05]  /*0390*/  @!P2 IMAD.IADD R2, R2, 0x1, -R13 ;  /* 0x000000010202a824 */ /* 0x000fca00078e0a0d */
[----:B------:R-:W-:Y:S02]  /*03a0*/  ISETP.GE.U32.AND P0, PT, R2, R13, PT ;  /* 0x0000000d0200720c */ /* 0x000fe40003f06070 */
[----:B------:R-:W-:-:S04]  /*03b0*/  MOV R2, R8 ;  /* 0x0000000800027202 */ /* 0x000fc80000000f00 */
[----:B------:R-:W0:Y:S01]  /*03c0*/  I2F.RP R12, R2 ;  /* 0x00000002000c7306 */ /* 0x000e220000209400 */
[-C--:B------:R-:W-:Y:S01]  /*03d0*/  LOP3.LUT R8, R3, R6.reuse, RZ, 0x3c, !PT ;  /* 0x0000000603087212 */ /* 0x080fe200078e3cff */
[----:B------:R-:W-:Y:S01]  /*03e0*/  @!P2 VIADD R9, R9, 0x1 ;  /* 0x000000010909a836 */ /* 0x000fe20000000000 */
[----:B------:R-:W-:Y:S02]  /*03f0*/  ISETP.NE.AND P2, PT, R6, RZ, PT ;  /* 0x000000ff0600720c */ /* 0x000fe40003f45270 */
[----:B------:R-:W-:Y:S02]  /*0400*/  ISETP.GE.AND P3, PT, R8, RZ, PT ;  /* 0x000000ff0800720c */ /* 0x000fe40003f66270 */
[----:B------:R-:W-:Y:S01]  /*0410*/  @P0 VIADD R9, R9, 0x1 ;  /* 0x0000000109090836 */ /* 0x000fe20000000000 */
[----:B0-----:R-:W0:Y:S10]  /*0420*/  MUFU.RCP R12, R12 ;  /* 0x0000000c000c7308 */ /* 0x001e340000001000 */
[----:B------:R-:W-:Y:S01]  /*0430*/  @!P3 IMAD.MOV R9, RZ, RZ, -R9 ;  /* 0x000000ffff09b224 */ /* 0x000fe200078e0a09 */
[----:B------:R-:W-:-:S04]  /*0440*/  @!P2 LOP3.LUT R9, RZ, R6, RZ, 0x33, !PT ;  /* 0x00000006ff09a212 */ /* 0x000fc800078e33ff */
[----:B------:R-:W-:-:S04]  /*0450*/  IABS R8, R9 ;  /* 0x0000000900087213 */ /* 0x000fc80000000000 */
[----:B------:R-:W-:Y:S01]  /*0460*/  I2F.RP R10, R8 ;  /* 0x00000008000a7306 */ /* 0x000fe20000209400 */
[----:B0-----:R-:W-:-:S07]  /*0470*/  IADD3 R11, PT, PT, R12, 0xffffffe, RZ ;  /* 0x0ffffffe0c0b7810 */ /* 0x001fce0007ffe0ff */
        /* <DEDUP_REMOVED lines=8> */
[----:B------:R-:W-:-:S05]  /*0500*/  R2UR UR4, R10 ;  /* 0x000000000a0472ca */ /* 0x000fca00000e0000 */
[----:B------:R-:W-:Y:S01]  /*0510*/  IMAD.U32 R14, RZ, RZ, UR6 ;  /* 0x00000006ff0e7e24 */ /* 0x000fe2000f8e00ff */
[----:B-1----:R-:W-:-:S04]  /*0520*/  IADD3 R4, PT, PT, R4, 0xffffffe, RZ ;  /* 0x0ffffffe04047810 */ /* 0x002fc80007ffe0ff */
[----:B------:R-:W-:-:S03]  /*0530*/  IABS R12, R14 ;  /* 0x0000000e000c7213 */ /* 0x000fc60000000000 */
[----:B------:R-:W-:Y:S01]  /*0540*/  IMAD.HI.U32 R13, R11, R13, UR4 ;  /* 0x000000040b0d7e27 */ /* 0x000fe2000f8e000d */
[----:B------:R-:W-:Y:S01]  /*0550*/  R2UR UR7, R12 ;  /* 0x000000000c0772ca */ /* 0x000fe200000e0000 */
[----:B------:R-:W0:Y:S03]  /*0560*/  F2I.FTZ.U32.TRUNC.NTZ R11, R4 ;  /* 0x00000004000b7305 */ /* 0x000e26000021f000 */
[----:B------:R-:W-:Y:S02]  /*0570*/  R2UR UR24, R13 ;  /* 0x000000000d1872ca */ /* 0x000fe400000e0000 */
[----:B------:R-:W-:Y:S01]  /*0580*/  IABS R12, R0 ;  /* 0x00000000000c7213 */ /* 0x000fe20000000000 */
[----:B0-----:R-:W-:-:S10]  /*0590*/  IMAD.MOV R13, RZ, RZ, -R11 ;  /* 0x000000ffff0d7224 */ /* 0x001fd400078e0a0b */
[----:B------:R-:W-:Y:S01]  /*05a0*/  UIMAD.WIDE.U32 UR4, UR24, UR7, URZ ;  /* 0x00000007180472a5 */ /* 0x000fe2000f8e00ff */
[----:B------:R-:W-:-:S05]  /*05b0*/  IMAD R13, R13, R8, RZ ;  /* 0x000000080d0d7224 */ /* 0x000fca00078e02ff */
[----:B------:R-:W-:Y:S01]  /*05c0*/  IMAD R15, RZ, RZ, -UR5 ;  /* 0x80000005ff0f7e24 */ /* 0x000fe2000f8e02ff */
[----:B------:R-:W-:Y:S01]  /*05d0*/  IABS R14, R9 ;  /* 0x00000009000e7213 */ /* 0x000fe20000000000 */
[----:B------:R-:W-:Y:S01]  /*05e0*/  IMAD.HI.U32 R10, R11, R13, R10 ;  /* 0x0000000d0b0a7227 */ /* 0x000fe200078e000a */
[----:B------:R-:W-:-:S03]  /*05f0*/  MOV R11, R12 ;  /* 0x0000000c000b7202 */ /* 0x000fc60000000f00 */
[----:B------:R-:W-:Y:S02]  /*0600*/  IMAD R13, R2, R15, UR7 ;  /* 0x00000007020d7e24 */ /* 0x000fe4000f8e020f */
[----:B------:R-:W-:Y:S02]  /*0610*/  IMAD.MOV R12, RZ, RZ, -R14 ;  /* 0x000000ffff0c7224 */ /* 0x000fe400078e0a0e */
[----:B------:R-:W-:Y:S01]  /*0620*/  IMAD.HI.U32 R4, R10, R11, RZ ;  /* 0x0000000b0a047227 */ /* 0x000fe200078e00ff */
[----:B------:R-:W-:-:S03]  /*0630*/  ISETP.GT.U32.AND P2, PT, R2, R13, PT ;  /* 0x0000000d0200720c */ /* 0x000fc60003f44070 */
[----:B------:R-:W-:Y:S02]  /*0640*/  IMAD R11, R4, R12, R11 ;  /* 0x0000000c040b7224 */ /* 0x000fe400078e020b */
[----:B------:R-:W0:Y:S03]  /*0650*/  LDC R12, c[0x0][0x3f8] ;  /* 0x0000fe00ff0c7b82 */ /* 0x000e260000000800 */
[----:B------:R-:W-:-:S05]  /*0660*/  ISETP.GT.U32.AND P0, PT, R8, R11, PT ;  /* 0x0000000b0800720c */ /* 0x000fca0003f04070 */
[----:B------:R-:W-:Y:S01]  /*0670*/  VOTEU.ANY UP2, P2 ;  /* 0x0000000000ff7886 */ /* 0x000fe20001040100 */
[----:B------:R-:W-:-:S07]  /*0680*/  PLOP3.LUT P2, PT, PT, PT, UP2, 0x80, 0x8 ;  /* 0x000000000008781c */ /* 0x000fce0003f4f028 */
[----:B------:R-:W-:Y:S01]  /*0690*/  @!P0 IMAD.IADD R11, R11, 0x1, -R8 ;  /* 0x000000010b0b8824 */ /* 0x000fe200078e0a08 */
[----:B------:R-:W-:-:S04]  /*06a0*/  UIADD3 UR4, UPT, UPT, UR12, 0x7, URZ ;  /* 0x000000070c047890 */ /* 0x000fc8000fffe0ff */
[----:B------:R-:W-:Y:S02]  /*06b0*/  ISETP.GE.U32.AND P4, PT, R11, R8, PT ;  /* 0x000000080b00720c */ /* 0x000fe40003f86070 */
[-C--:B------:R-:W-:Y:S02]  /*06c0*/  @!P2 IADD3 R13, PT, PT, R13, -R2.reuse, RZ ;  /* 0x800000020d0da210 */ /* 0x080fe40007ffe0ff */
[----:B------:R-:W-:Y:S01]  /*06d0*/  LOP3.LUT R8, R0, R9, RZ, 0x3c, !PT ;  /* 0x0000000900087212 */ /* 0x000fe200078e3cff */
[----:B------:R-:W-:Y:S01]  /*06e0*/  @!P0 VIADD R4, R4, 0x1 ;  /* 0x0000000104048836 */ /* 0x000fe20000000000 */
[----:B------:R-:W-:Y:S01]  /*06f0*/  ISETP.GE.U32.AND P2, PT, R13, R2, PT ;  /* 0x000000020d00720c */ /* 0x000fe20003f46070 */
[----:B------:R-:W-:Y:S01]  /*0700*/  USHF.R.S32.HI UR7, URZ, 0x1f, UR4 ;  /* 0x0000001fff077899 */ /* 0x000fe20008011404 */
[----:B------:R-:W-:Y:S02]  /*0710*/  ISETP.GE.AND P3, PT, R8, RZ, PT ;  /* 0x000000ff0800720c */ /* 0x000fe40003f66270 */
[----:B------:R-:W-:Y:S01]  /*0720*/  ISETP.NE.AND P0, PT, R9, RZ, PT ;  /* 0x000000ff0900720c */ /* 0x000fe20003f05270 */
[----:B------:R-:W-:Y:S01]  /*0730*/  ULEA.HI UR7, UR7, UR4, URZ, 0x3 ;  /* 0x0000000407077291 */ /* 0x000fe2000f8f18ff */
[----:B------:R-:W-:Y:S01]  /*0740*/  IMAD.SHL.U32 R10, R5, 0x80, RZ ;  /* 0x00000080050a7824 */ /* 0x000fe200078e00ff */
[----:B------:R-:W-:-:S02]  /*0750*/  @P4 IADD3 R4, PT, PT, R4, 0x1, RZ ;  /* 0x0000000104044810 */ /* 0x000fc40007ffe0ff */
[----:B0-----:R-:W-:Y:S01]  /*0760*/  ISETP.GE.AND P4, PT, R12, RZ, PT ;  /* 0x000000ff0c00720c */ /* 0x001fe20003f86270 */
[----:B------:R-:W-:Y:S01]  /*0770*/  USHF.R.S32.HI UR7, URZ, 0x3, UR7 ;  /* 0x00000003ff077899 */ /* 0x000fe20008011407 */
[--C-:B------:R-:W-:Y:S01]  /*0780*/  SHF.R.U32.HI R25, RZ, 0x5, R5.reuse ;  /* 0x00000005ff197819 */ /* 0x100fe20000011605 */
[----:B------:R-:W-:Y:S01]  /*0790*/  ULEA UR14, UR15, UR13, 0x18 ;  /* 0x0000000d0f0e7291 */ /* 0x000fe2000f8ec0ff */
[----:B------:R-:W-:Y:S01]  /*07a0*/  LOP3.LUT R10, R10, 0x180, RZ, 0xc0, !PT ;  /* 0x000001800a0a7812 */ /* 0x000fe200078ec0ff */
[----:B------:R-:W-:Y:S01]  /*07b0*/  ULOP3.LUT UR6, UR6, UR16, URZ, 0x3c, !UPT ;  /* 0x0000001006067292 */ /* 0x000fe2000f8e3cff */
[----:B------:R-:W-:Y:S01]  /*07c0*/  @!P3 IADD3 R4, PT, PT, RZ, -R4, RZ ;  /* 0x80000004ff04b210 */ /* 0x000fe20007ffe0ff */
[----:B------:R-:W-:Y:S01]  /*07d0*/  VOTEU.ANY UP1, P2 ;  /* 0x0000000000ff7886 */ /* 0x000fe20001020100 */
[----:B------:R-:W-:Y:S01]  /*07e0*/  @!UP2 UIADD3 UR5, UPT, UPT, UR5, 0x1, URZ ;  /* 0x000000010505a890 */ /* 0x000fe2000fffe0ff */
[----:B------:R-:W-:Y:S01]  /*07f0*/  @!P0 LOP3.LUT R4, RZ, R9, RZ, 0x33, !PT ;  /* 0x00000009ff048212 */ /* 0x000fe200078e33ff */
[----:B------:R-:W-:Y:S01]  /*0800*/  UISETP.GE.AND UP2, UPT, UR6, URZ, UPT ;  /* 0x000000ff0600728c */ /* 0x000fe2000bf46270 */
[----:B------:R-:W-:Y:S01]  /*0810*/  ISETP.GE.AND P0, PT, R25, UR7, PT ;  /* 0x0000000719007c0c */ /* 0x000fe2000bf06270 */
[----:B------:R-:W-:Y:S01]  /*0820*/  UISETP.NE.AND UP0, UPT, UR16, URZ, UPT ;  /* 0x000000ff1000728c */ /* 0x000fe2000bf05270 */
[----:B------:R-:W-:Y:S01]  /*0830*/  SHF.R.U32.HI R8, RZ, 0x2, R5 ;  /* 0x00000002ff087819 */ /* 0x000fe20000011605 */
[----:B------:R-:W-:Y:S01]  /*0840*/  VIADD R11, R10, UR14 ;  /* 0x0000000e0a0b7c36 */ /* 0x000fe20008000000 */
[----:B------:R-:W-:Y:S01]  /*0850*/  @UP1 UIADD3 UR5, UPT, UPT, UR5, 0x1, URZ ;  /* 0x0000000105051890 */ /* 0x000fe2000fffe0ff */
[----:B------:R-:W-:-:S02]  /*0860*/  @!P4 IMAD R6, R6, UR17, R4 ;  /* 0x000000110606cc24 */ /* 0x000fc4000f8e0204 */
[----:B------:R-:W-:Y:S02]  /*0870*/  @!P1 IMAD R10, R8, 0x4, R11 ;  /* 0x00000004080a9824 */ /* 0x000fe400078e020b */
[----:B------:R-:W-:Y:S02]  /*0880*/  @P4 IMAD R21, R3, UR17, R0 ;  /* 0x0000001103154c24 */ /* 0x000fe4000f8e0200 */
[----:B------:R-:W-:Y:S01]  /*0890*/  UMOV UR6, UR5 ;  /* 0x0000000500067c82 */ /* 0x000fe20008000000 */
[----:B---3--:R0:W-:Y:S01]  /*08a0*/  @!P1 STS [R10], R7 ;  /* 0x000000070a009388 */ /* 0x0081e20000000800 */
[----:B------:R-:W-:Y:S01]  /*08b0*/  @!UP2 UIADD3 UR6, UPT, UPT, URZ, -UR6, URZ ;  /* 0x80000006ff06a290 */ /* 0x000fe2000fffe0ff */
[----:B------:R-:W-:Y:S01]  /*08c0*/  @!P4 IMAD.MOV R9, RZ, RZ, -R6 ;  /* 0x000000ffff09c224 */ /* 0x000fe200078e0a06 */
[----:B------:R-:W-:Y:S01]  /*08d0*/  UIMAD UR4, UR9, UR8, URZ ;  /* 0x00000008090472a4 */ /* 0x000fe2000f8e02ff */
[----:B------:R-:W-:Y:S01]  /*08e0*/  BSSY B0, `(.L_x_19393) ;  /* 0x00001a4000007945 */ /* 0x000fe20003800000 */
[----:B------:R-:W-:Y:S01]  /*08f0*/  @!UP0 ULOP3.LUT UR6, URZ, UR16, URZ, 0x33, !UPT ;  /* 0x00000010ff068292 */ /* 0x000fe2000f8e33ff */
[----:B------:R-:W-:Y:S01]  /*0900*/  @P4 IMAD R21, R21, R12, 0x1 ;  /* 0x0000000115154424 */ /* 0x000fe200078e020c */
[----:B------:R-:W-:Y:S01]  /*0910*/  LOP3.LUT R26, R5, 0x1f, RZ, 0xc0, !PT ;  /* 0x0000001f051a7812 */ /* 0x000fe200078ec0ff */
[----:B------:R-:W-:Y:S01]  /*0920*/  @!P4 IMAD R21, R12, R9, 0x1 ;  /* 0x000000010c15c424 */ /* 0x000fe200078e0209 */
[----:B------:R-:W-:Y:S01]  /*0930*/  MOV R22, R2 ;  /* 0x0000000200167202 */ /* 0x000fe20000000f00 */
[----:B------:R-:W-:Y:S01]  /*0940*/  IMAD.MOV.U32 R20, RZ, RZ, -0x800001 ;  /* 0xff7fffffff147424 */ /* 0x000fe200078e00ff */
[----:B------:R-:W-:Y:S06]  /*0950*/  BAR.SYNC.DEFER_BLOCKING 0x0 ;  /* 0x0000000000007b1d */ /* 0x000fec0000010000 */
[----:B0-----:R-:W-:Y:S05]  /*0960*/  @P0 BRA `(.L_x_19394) ;  /* 0x00000018006c0947 */ /* 0x001fea0003800000 */
[----:B------:R-:W0:Y:S01]  /*0970*/  LDCU.64 UR16, c[0x0][0x3a8] ;  /* 0x00007500ff1077ac */ /* 0x000e220008000a00 */
[----:B------:R-:W-:Y:S01]  /*0980*/  SHF.R.U32.HI R6, RZ, 0x3, R5 ;  /* 0x00000003ff067819 */ /* 0x000fe20000011605 */
[----:B------:R-:W-:Y:S01]  /*0990*/  IMAD.U32 R9, RZ, RZ, UR4 ;  /* 0x00000004ff097e24 */ /* 0x000fe2000f8e00ff */
[----:B------:R-:W-:Y:S01]  /*09a0*/  SHF.L.U32 R2, R8, 0x2, RZ ;  /* 0x0000000208027819 */ /* 0x000fe200000006ff */
[----:B------:R-:W-:Y:S01]  /*09b0*/  IMAD.MOV.U32 R7, RZ, RZ, RZ ;  /* 0x000000ffff077224 */ /* 0x000fe200078e00ff */
[----:B------:R-:W-:Y:S01]  /*09c0*/  LOP3.LUT R6, R6, 0x7c, RZ, 0xc0, !PT ;  /* 0x0000007c06067812 */ /* 0x000fe200078ec0ff */
[----:B------:R-:W-:Y:S01]  /*09d0*/  UIADD3 UR5, UPT, UPT, UR13, 0x220, URZ ;  /* 0x000002200d057890 */ /* 0x000fe2000fffe0ff */
[----:B------:R-:W-:Y:S01]  /*09e0*/  LOP3.LUT R2, R2, 0x1c, RZ, 0xc0, !PT ;  /* 0x0000001c02027812 */ /* 0x000fe200078ec0ff */
[----:B------:R-:W-:Y:S01]  /*09f0*/  IMAD.MOV.U32 R20, RZ, RZ, -0x800001 ;  /* 0xff7fffffff147424 */ /* 0x000fe200078e00ff */
[----:B------:R-:W-:Y:S01]  /*0a00*/  LOP3.LUT R23, R5, 0x3, RZ, 0xc0, !PT ;  /* 0x0000000305177812 */ /* 0x000fe200078ec0ff */
[----:B------:R-:W-:Y:S01]  /*0a10*/  IMAD.WIDE R6, R9, 0x4, R6 ;  /* 0x0000000409067825 */ /* 0x000fe200078e0206 */
[----:B------:R-:W-:Y:S01]  /*0a20*/  ULEA UR5, UR15, UR5, 0x18 ;  /* 0x000000050f057291 */ /* 0x000fe2000f8ec0ff */
[----:B------:R-:W-:-:S02]  /*0a30*/  LEA R2, R25, R2, 0x5 ;  /* 0x0000000219027211 */ /* 0x000fc400078e28ff */
[----:B------:R-:W-:-:S03]  /*0a40*/  IMAD.SHL.U32 R9, R25, 0x8, RZ ;  /* 0x0000000819097824 */ /* 0x000fc600078e00ff */
[----:B------:R-:W-:Y:S01]  /*0a50*/  VIADD R19, R2, UR5 ;  /* 0x0000000502137c36 */ /* 0x000fe20008000000 */
[----:B0-----:R-:W-:Y:S01]  /*0a60*/  IADD3 R6, P0, PT, R6, UR16, RZ ;  /* 0x0000001006067c10 */ /* 0x001fe2000ff1e0ff */
[C---:B------:R-:W-:Y:S01]  /*0a70*/  VIADD R16, R9.reuse, 0x1 ;  /* 0x0000000109107836 */ /* 0x040fe20000000000 */
[----:B------:R-:W-:Y:S02]  /*0a80*/  LOP3.LUT R8, R9, 0x7, R8, 0xf8, !PT ;  /* 0x0000000709087812 */ /* 0x000fe400078ef808 */
[----:B------:R-:W-:Y:S02]  /*0a90*/  IADD3.X R7, PT, PT, R7, UR17, RZ, P0, !PT ;  /* 0x0000001107077c10 */ /* 0x000fe400087fe4ff */
[C---:B------:R-:W-:Y:S01]  /*0aa0*/  IADD3 R17, PT, PT, R8.reuse, 0x1, RZ ;  /* 0x0000000108117810 */ /* 0x040fe20007ffe0ff */
[----:B------:R-:W-:-:S07]  /*0ab0*/  VIADD R18, R8, -UR12 ;  /* 0x8000000c08127c36 */ /* 0x000fce0008000000 */
.L_x_19399:
        /* <DEDUP_REMOVED lines=13> */
[----:B------:R-:W-:Y:S01]  /*0b90*/  ISETP.GE.AND P2, PT, R8, RZ, PT ;  /* 0x000000ff0800720c */ /* 0x000fe20003f46270 */
[----:B------:R-:W-:-:S03]  /*0ba0*/  HFMA2 R8, -RZ, RZ, 0, 0 ;  /* 0x00000000ff087431 */ /* 0x000fc600000001ff */
        /* <DEDUP_REMOVED lines=16> */
[----:B------:R-:W-:-:S03]  /*0cb0*/  IMAD.HI.U32 R8, R9, R13, R8 ;  /* 0x0000000d09087227 */ /* 0x000fc600078e0008 */
        /* <DEDUP_REMOVED lines=20> */
.L_x_19396:
[----:B------:R-:W2:Y:S01]  /*0e00*/  LDG.E.CONSTANT R11, desc[UR10][R6.64] ;  /* 0x0000000a060b7981 */ /* 0x000ea2000c1e9900 */
[----:B------:R-:W-:Y:S02]  /*0e10*/  IMAD.SHL.U32 R8, R5, 0x2, RZ ;  /* 0x0000000205087824 */ /* 0x000fe400078e00ff */
[----:B------:R-:W-:-:S03]  /*0e20*/  IMAD R9, R4, UR19, RZ ;  /* 0x0000001304097c24 */ /* 0x000fc6000f8e02ff */
[----:B------:R-:W-:-:S04]  /*0e30*/  LOP3.LUT R8, R8, 0x38, RZ, 0xc0, !PT ;  /* 0x0000003808087812 */ /* 0x000fc800078ec0ff */
[----:B------:R-:W-:-:S04]  /*0e40*/  IADD3 R8, P0, PT, R9, R8, RZ ;  /* 0x0000000809087210 */ /* 0x000fc80007f1e0ff */
[----:B------:R-:W-:Y:S02]  /*0e50*/  LEA.HI.X.SX32 R9, R9, RZ, 0x1, P0 ;  /* 0x000000ff09097211 */ /* 0x000fe400000f0eff */
[----:B------:R-:W-:-:S05]  /*0e60*/  LEA R27, R23, UR14, 0x7 ;  /* 0x0000000e171b7c11 */ /* 0x000fca000f8e38ff */
[----:B------:R-:W0:Y:S01]  /*0e70*/  LDS.128 R12, [R27] ;  /* 0x000000001b0c7984 */ /* 0x000e220000000c00 */
        /* <DEDUP_REMOVED lines=11> */
[----:B0-----:R-:W-:-:S03]  /*0f30*/  SHF.L.U32 R9, R13, 0x10, RZ ;  /* 0x000000100d097819 */ /* 0x001fc600000006ff */
[----:B------:R-:W4:Y:S01]  /*0f40*/  LDG.E.CONSTANT R36, desc[UR10][R28.64+0x300] ;  /* 0x0003000a1c247981 */ /* 0x000f22000c1e9900 */
[----:B------:R-:W-:-:S03]  /*0f50*/  PRMT R13, R13, 0x7632, R13 ;  /* 0x000076320d0d7816 */ /* 0x000fc6000000000d */
[----:B------:R-:W4:Y:S02]  /*0f60*/  LDG.E.CONSTANT R33, desc[UR10][R28.64+0x580] ;  /* 0x0005800a1c217981 */ /* 0x000f24000c1e9900 */
[----:B------:R-:W-:Y:S02]  /*0f70*/  IMAD.U32 R13, R13, 0x10000, RZ ;  /* 0x000100000d0d7824 */ /* 0x000fe400078e00ff */
[----:B--2---:R-:W-:-:S04]  /*0f80*/  IMAD.U32 R30, R11, 0x10000, RZ ;  /* 0x000100000b1e7824 */ /* 0x004fc800078e00ff */
[----:B------:R-:W-:Y:S01]  /*0f90*/  FMUL.FTZ R34, R9, R30 ;  /* 0x0000001e09227220 */ /* 0x000fe20000410000 */
[----:B---3--:R-:W-:Y:S01]  /*0fa0*/  SHF.L.U32 R30, R10, 0x10, RZ ;  /* 0x000000100a1e7819 */ /* 0x008fe200000006ff */
[----:B------:R-:W-:-:S04]  /*0fb0*/  IMAD.U32 R9, R12, 0x10000, RZ ;  /* 0x000100000c097824 */ /* 0x000fc800078e00ff */
[----:B------:R-:W-:Y:S02]  /*0fc0*/  FFMA.FTZ R9, R9, R30, R34 ;  /* 0x0000001e09097223 */ /* 0x000fe40000010022 */
[----:B------:R-:W2:Y:S01]  /*0fd0*/  LDG.E.CONSTANT R30, desc[UR10][R28.64+0x380] ;  /* 0x0003800a1c1e7981 */ /* 0x000ea2000c1e9900 */
[----:B------:R-:W-:Y:S02]  /*0fe0*/  PRMT R11, R11, 0x7632, R11 ;  /* 0x000076320b0b7816 */ /* 0x000fe4000000000b */
[----:B------:R-:W-:-:S03]  /*0ff0*/  PRMT R12, R12, 0x7632, R12 ;  /* 0x000076320c0c7816 */ /* 0x000fc6000000000c */
[----:B------:R-:W-:Y:S01]  /*1000*/  IMAD.U32 R34, R11, 0x10000, RZ ;  /* 0x000100000b227824 */ /* 0x000fe200078e00ff */
[----:B------:R-:W-:Y:S02]  /*1010*/  PRMT R11, R10, 0x7632, R11 ;  /* 0x000076320a0b7816 */ /* 0x000fe4000000000b */
[----:B------:R-:W-:Y:S01]  /*1020*/  SHF.L.U32 R10, R12, 0x10, RZ ;  /* 0x000000100c0a7819 */ /* 0x000fe200000006ff */
[----:B------:R-:W-:Y:S02]  /*1030*/  FMUL.FTZ R13, R13, R34 ;  /* 0x000000220d0d7220 */ /* 0x000fe40000410000 */
[----:B------:R-:W-:Y:S01]  /*1040*/  IMAD.U32 R11, R11, 0x10000, RZ ;  /* 0x000100000b0b7824 */ /* 0x000fe200078e00ff */
[----:B------:R-:W3:Y:S01]  /*1050*/  LDG.E.CONSTANT R34, desc[UR10][R28.64+0x400] ;  /* 0x0004000a1c227981 */ /* 0x000ee2000c1e9900 */
[----:B------:R-:W-:Y:S02]  /*1060*/  IMAD.U32 R12, R14, 0x10000, RZ ;  /* 0x000100000e0c7824 */ /* 0x000fe400078e00ff */
[----:B------:R-:W-:Y:S01]  /*1070*/  FFMA.FTZ R10, R10, R11, R13 ;  /* 0x0000000b0a0a7223 */ /* 0x000fe2000001000d */
[----:B----4-:R-:W-:-:S02]  /*1080*/  SHF.L.U32 R11, R8, 0x10, RZ ;  /* 0x00000010080b7819 */ /* 0x010fc400000006ff */
[----:B------:R-:W-:Y:S02]  /*1090*/  PRMT R14, R14, 0x7632, R14 ;  /* 0x000076320e0e7816 */ /* 0x000fe4000000000e */
[----:B------:R-:W-:Y:S01]  /*10a0*/  PRMT R8, R8, 0x7632, R8 ;  /* 0x0000763208087816 */ /* 0x000fe20000000008 */
[----:B------:R-:W-:Y:S02]  /*10b0*/  FFMA.FTZ R9, R12, R11, R9 ;  /* 0x0000000b0c097223 */ /* 0x000fe40000010009 */
[----:B------:R-:W-:Y:S01]  /*10c0*/  IMAD.U32 R11, R14, 0x10000, RZ ;  /* 0x000100000e0b7824 */ /* 0x000fe200078e00ff */
[----:B------:R-:W-:Y:S01]  /*10d0*/  SHF.L.U32 R14, R15, 0x10, RZ ;  /* 0x000000100f0e7819 */ /* 0x000fe200000006ff */
[----:B------:R-:W-:Y:S02]  /*10e0*/  IMAD.U32 R8, R8, 0x10000, RZ ;  /* 0x0001000008087824 */ /* 0x000fe400078e00ff */
[----:B------:R-:W-:Y:S01]  /*10f0*/  IMAD.U32 R13, R31, 0x10000, RZ ;  /* 0x000100001f0d7824 */ /* 0x000fe200078e00ff */
[----:B------:R-:W-:Y:S01]  /*1100*/  PRMT R15, R15, 0x7632, R15 ;  /* 0x000076320f0f7816 */ /* 0x000fe2000000000f */
[----:B------:R-:W-:Y:S01]  /*1110*/  FFMA.FTZ R12, R11, R8, R10 ;  /* 0x000000080b0c7223 */ /* 0x000fe2000001000a */
[----:B------:R-:W-:Y:S01]  /*1120*/  PRMT R31, R31, 0x7632, R31 ;  /* 0x000076321f1f7816 */ /* 0x000fe2000000001f */
[----:B------:R-:W-:-:S02]  /*1130*/  FFMA.FTZ R13, R14, R13, R9 ;  /* 0x0000000d0e0d7223 */ /* 0x000fc40000010009 */
[----:B------:R-:W0:Y:S01]  /*1140*/  LDS.128 R8, [R27+0x10] ;  /* 0x000010001b087984 */ /* 0x000e220000000c00 */
[----:B------:R-:W-:Y:S01]  /*1150*/  SHF.L.U32 R31, R31, 0x10, RZ ;  /* 0x000000101f1f7819 */ /* 0x000fe200000006ff */
[----:B------:R-:W-:-:S04]  /*1160*/  IMAD.U32 R15, R15, 0x10000, RZ ;  /* 0x000100000f0f7824 */ /* 0x000fc800078e00ff */
[----:B------:R-:W-:Y:S02]  /*1170*/  FFMA.FTZ R12, R15, R31, R12 ;  /* 0x0000001f0f0c7223 */ /* 0x000fe4000001000c */
[----:B------:R-:W4:Y:S01]  /*1180*/  LDG.E.CONSTANT R31, desc[UR10][R28.64+0x480] ;  /* 0x0004800a1c1f7981 */ /* 0x000f22000c1e9900 */
[----:B------:R-:W-:Y:S02]  /*1190*/  IMAD.U32 R15, R32, 0x10000, RZ ;  /* 0x00010000200f7824 */ /* 0x000fe400078e00ff */
[C---:B0-----:R-:W-:Y:S01]  /*11a0*/  IMAD.U32 R14, R8.reuse, 0x10000, RZ ;  /* 0x00010000080e7824 */ /* 0x041fe200078e00ff */
[----:B------:R-:W-:-:S03]  /*11b0*/  PRMT R8, R8, 0x7632, R8 ;  /* 0x0000763208087816 */ /* 0x000fc60000000008 */
[----:B------:R-:W-:Y:S01]  /*11c0*/  FFMA.FTZ R13, R14, R15, R13 ;  /* 0x0000000f0e0d7223 */ /* 0x000fe2000001000d */
[----:B------:R-:W-:Y:S02]  /*11d0*/  SHF.L.U32 R15, R8, 0x10, RZ ;  /* 0x00000010080f7819 */ /* 0x000fe400000006ff */
[----:B------:R-:W4:Y:S01]  /*11e0*/  LDG.E.CONSTANT R8, desc[UR10][R28.64+0x500] ;  /* 0x0005000a1c087981 */ /* 0x000f22000c1e9900 */
[----:B------:R-:W-:-:S05]  /*11f0*/  PRMT R32, R32, 0x7632, R32 ;  /* 0x0000763220207816 */ /* 0x000fca0000000020 */
[----:B------:R-:W-:Y:S02]  /*1200*/  IMAD.U32 R32, R32, 0x10000, RZ ;  /* 0x0001000020207824 */ /* 0x000fe400078e00ff */
[----:B------:R-:W-:Y:S02]  /*1210*/  IMAD.U32 R14, R9, 0x10000, RZ ;  /* 0x00010000090e7824 */ /* 0x000fe400078e00ff */
[----:B------:R-:W-:Y:S01]  /*1220*/  FFMA.FTZ R12, R15, R32, R12 ;  /* 0x000000200f0c7223 */ /* 0x000fe2000001000c */
[----:B------:R-:W-:Y:S01]  /*1230*/  SHF.L.U32 R15, R35, 0x10, RZ ;  /* 0x00000010230f7819 */ /* 0x000fe200000006ff */
[----:B------:R-:W4:Y:S01]  /*1240*/  LDG.E.CONSTANT R32, desc[UR10][R28.64+0x600] ;  /* 0x0006000a1c207981 */ /* 0x000f22000c1e9900 */
[----:B------:R-:W-:Y:S02]  /*1250*/  PRMT R9, R9, 0x7632, R9 ;  /* 0x0000763209097816 */ /* 0x000fe40000000009 */
[----:B------:R-:W-:-:S03]  /*1260*/  PRMT R35, R35, 0x7632, R35 ;  /* 0x0000763223237816 */ /* 0x000fc60000000023 */
[----:B------:R-:W-:Y:S02]  /*1270*/  IMAD.U32 R9, R9, 0x10000, RZ ;  /* 0x0001000009097824 */ /* 0x000fe400078e00ff */
[----:B------:R-:W-:Y:S02]  /*1280*/  IMAD.U32 R35, R35, 0x10000, RZ ;  /* 0x0001000023237824 */ /* 0x000fe400078e00ff */
[----:B------:R-:W-:Y:S01]  /*1290*/  FFMA.FTZ R13, R14, R15, R13 ;  /* 0x0000000f0e0d7223 */ /* 0x000fe2000001000d */
[----:B------:R-:W-:Y:S01]  /*12a0*/  SHF.L.U32 R14, R10, 0x10, RZ ;  /* 0x000000100a0e7819 */ /* 0x000fe200000006ff */
[----:B------:R-:W-:Y:S01]  /*12b0*/  FFMA.FTZ R12, R9, R35, R12 ;  /* 0x00000023090c7223 */ /* 0x000fe2000001000c */
[----:B------:R-:W-:Y:S01]  /*12c0*/  IMAD.U32 R9, R36, 0x10000, RZ ;  /* 0x0001000024097824 */ /* 0x000fe200078e00ff */
[----:B------:R-:W-:Y:S02]  /*12d0*/  PRMT R10, R10, 0x7632, R10 ;  /* 0x000076320a0a7816 */ /* 0x000fe4000000000a */
[----:B------:R-:W-:Y:S01]  /*12e0*/  PRMT R36, R36, 0x7632, R36 ;  /* 0x0000763224247816 */ /* 0x000fe20000000024 */
[----:B------:R-:W-:-:S02]  /*12f0*/  FFMA.FTZ R13, R14, R9, R13 ;  /* 0x000000090e0d7223 */ /* 0x000fc4000001000d */
[----:B------:R-:W-:Y:S01]  /*1300*/  IMAD.U32 R9, R10, 0x10000, RZ ;  /* 0x000100000a097824 */ /* 0x000fe200078e00ff */
[----:B------:R-:W-:Y:S01]  /*1310*/  SHF.L.U32 R36, R36, 0x10, RZ ;  /* 0x0000001024247819 */ /* 0x000fe200000006ff */
[----:B------:R-:W-:-:S04]  /*1320*/  IMAD.U32 R10, R11, 0x10000, RZ ;  /* 0x000100000b0a7824 */ /* 0x000fc800078e00ff */
[----:B------:R-:W-:Y:S01]  /*1330*/  FFMA.FTZ R9, R9, R36, R12 ;  /* 0x0000002409097223 */ /* 0x000fe2000001000c */
[----:B------:R-:W-:Y:S01]  /*1340*/  PRMT R11, R11, 0x7632, R11 ;  /* 0x000076320b0b7816 */ /* 0x000fe2000000000b */
[----:B------:R-:W4:Y:S01]  /*1350*/  LDG.E.CONSTANT R36, desc[UR10][R28.64+0xa80] ;  /* 0x000a800a1c247981 */ /* 0x000f22000c1e9900 */
[----:B--2---:R-:W-:-:S04]  /*1360*/  IMAD.U32 R12, R30, 0x10000, RZ ;  /* 0x000100001e0c7824 */ /* 0x004fc800078e00ff */
[----:B------:R-:W-:Y:S02]  /*1370*/  FFMA.FTZ R10, R10, R12, R13 ;  /* 0x0000000c0a0a7223 */ /* 0x000fe4000001000d */
[----:B------:R-:W0:Y:S01]  /*1380*/  LDS.128 R12, [R27+0x20] ;  /* 0x000020001b0c7984 */ /* 0x000e220000000c00 */
[----:B------:R-:W-:Y:S02]  /*1390*/  PRMT R35, R30, 0x7632, R35 ;  /* 0x000076321e237816 */ /* 0x000fe40000000023 */
[----:B------:R-:W-:-:S03]  /*13a0*/  SHF.L.U32 R30, R11, 0x10, RZ ;  /* 0x000000100b1e7819 */ /* 0x000fc600000006ff */
[----:B------:R-:W-:-:S04]  /*13b0*/  IMAD.U32 R35, R35, 0x10000, RZ ;  /* 0x0001000023237824 */ /* 0x000fc800078e00ff */
[----:B------:R-:W-:Y:S02]  /*13c0*/  FFMA.FTZ R9, R30, R35, R9 ;  /* 0x000000231e097223 */ /* 0x000fe40000010009 */
[----:B------:R-:W2:Y:S01]  /*13d0*/  LDG.E.CONSTANT R35, desc[UR10][R28.64+0x680] ;  /* 0x0006800a1c237981 */ /* 0x000ea2000c1e9900 */
[C---:B---3--:R-:W-:Y:S02]  /*13e0*/  SHF.L.U32 R30, R34.reuse, 0x10, RZ ;  /* 0x00000010221e7819 */ /* 0x048fe400000006ff */
[----:B------:R-:W-:-:S05]  /*13f0*/  PRMT R34, R34, 0x7632, R34 ;  /* 0x0000763222227816 */ /* 0x000fca0000000022 */
[----:B------:R-:W-:Y:S02]  /*1400*/  IMAD.U32 R34, R34, 0x10000, RZ ;  /* 0x0001000022227824 */ /* 0x000fe400078e00ff */
[C---:B0-----:R-:W-:Y:S01]  /*1410*/  IMAD.U32 R11, R12.reuse, 0x10000, RZ ;  /* 0x000100000c0b7824 */ /* 0x041fe200078e00ff */
[----:B------:R-:W-:-:S05]  /*1420*/  PRMT R12, R12, 0x7632, R12 ;  /* 0x000076320c0c7816 */ /* 0x000fca000000000c */
[----:B------:R-:W-:Y:S02]  /*1430*/  IMAD.U32 R12, R12, 0x10000, RZ ;  /* 0x000100000c0c7824 */ /* 0x000fe400078e00ff */
[----:B------:R-:W-:Y:S01]  /*1440*/  FFMA.FTZ R10, R11, R30, R10 ;  /* 0x0000001e0b0a7223 */ /* 0x000fe2000001000a */
[----:B------:R-:W-:Y:S01]  /*1450*/  SHF.L.U32 R11, R13, 0x10, RZ ;  /* 0x000000100d0b7819 */ /* 0x000fe200000006ff */
[----:B------:R-:W-:Y:S01]  /*1460*/  FFMA.FTZ R9, R12, R34, R9 ;  /* 0x000000220c097223 */ /* 0x000fe20000010009 */
[----:B----4-:R-:W-:Y:S01]  /*1470*/  IMAD.U32 R30, R31, 0x10000, RZ ;  /* 0x000100001f1e7824 */ /* 0x010fe200078e00ff */
[----:B------:R-:W3:Y:S03]  /*1480*/  LDG.E.CONSTANT R12, desc[UR10][R28.64+0x700] ;  /* 0x0007000a1c0c7981 */ /* 0x000ee6000c1e9900 */
[----:B------:R-:W-:Y:S02]  /*1490*/  FFMA.FTZ R10, R11, R30, R10 ;  /* 0x0000001e0b0a7223 */ /* 0x000fe4000001000a */
[----:B------:R-:W4:Y:S01]  /*14a0*/  LDG.E.CONSTANT R30, desc[UR10][R28.64+0x780] ;  /* 0x0007800a1c1e7981 */ /* 0x000f22000c1e9900 */
[----:B------:R-:W-:-:S02]  /*14b0*/  PRMT R13, R13, 0x7632, R13 ;  /* 0x000076320d0d7816 */ /* 0x000fc4000000000d */
[----:B------:R-:W-:Y:S01]  /*14c0*/  PRMT R31, R31, 0x7632, R31 ;  /* 0x000076321f1f7816 */ /* 0x000fe2000000001f */
[C---:B------:R-:W-:Y:S02]  /*14d0*/  IMAD.U32 R11, R14.reuse, 0x10000, RZ ;  /* 0x000100000e0b7824 */ /* 0x040fe400078e00ff */
[----:B------:R-:W-:Y:S01]  /*14e0*/  IMAD.U32 R34, R13, 0x10000, RZ ;  /* 0x000100000d227824 */ /* 0x000fe200078e00ff */
[----:B------:R-:W-:Y:S02]  /*14f0*/  SHF.L.U32 R31, R31, 0x10, RZ ;  /* 0x000000101f1f7819 */ /* 0x000fe400000006ff */
[----:B------:R-:W-:-:S03]  /*1500*/  PRMT R14, R14, 0x7632, R14 ;  /* 0x000076320e0e7816 */ /* 0x000fc6000000000e */
[----:B------:R-:W-:Y:S01]  /*1510*/  FFMA.FTZ R9, R34, R31, R9 ;  /* 0x0000001f22097223 */ /* 0x000fe20000010009 */
[----:B------:R-:W-:Y:S01]  /*1520*/  SHF.L.U32 R14, R14, 0x10, RZ ;  /* 0x000000100e0e7819 */ /* 0x000fe200000006ff */
[C---:B------:R-:W-:Y:S01]  /*1530*/  IMAD.U32 R13, R8.reuse, 0x10000, RZ ;  /* 0x00010000080d7824 */ /* 0x040fe200078e00ff */
[----:B------:R-:W-:Y:S02]  /*1540*/  PRMT R8, R8, 0x7632, R8 ;  /* 0x0000763208087816 */ /* 0x000fe40000000008 */
[----:B------:R-:W-:Y:S01]  /*1550*/  SHF.L.U32 R31, R33, 0x10, RZ ;  /* 0x00000010211f7819 */ /* 0x000fe200000006ff */
[----:B------:R-:W-:Y:S01]  /*1560*/  FFMA.FTZ R10, R11, R13, R10 ;  /* 0x0000000d0b0a7223 */ /* 0x000fe2000001000a */
[----:B------:R-:W-:Y:S02]  /*1570*/  IMAD.U32 R11, R15, 0x10000, RZ ;  /* 0x000100000f0b7824 */ /* 0x000fe400078e00ff */
[----:B------:R-:W-:-:S04]  /*1580*/  IMAD.U32 R8, R8, 0x10000, RZ ;  /* 0x0001000008087824 */ /* 0x000fc800078e00ff */
[----:B------:R-:W-:Y:S01]  /*1590*/  FFMA.FTZ R13, R14, R8, R9 ;  /* 0x000000080e0d7223 */ /* 0x000fe20000010009 */
[----:B------:R-:W-:Y:S02]  /*15a0*/  FFMA.FTZ R14, R11, R31, R10 ;  /* 0x0000001f0b0e7223 */ /* 0x000fe4000001000a */
[----:B------:R-:W4:Y:S04]  /*15b0*/  LDG.E.CONSTANT R31, desc[UR10][R28.64+0x800] ;  /* 0x0008000a1c1f7981 */ /* 0x000f28000c1e9900 */
        /* <DEDUP_REMOVED lines=11> */
[----:B------:R-:W-:-:S05]  /*1670*/  PRMT R8, R8, 0x7632, R8 ;  /* 0x0000763208087816 */ /* 0x000fca0000000008 */
[----:B------:R-:W-:Y:S02]  /*1680*/  IMAD.U32 R8, R8, 0x10000, RZ ;  /* 0x0001000008087824 */ /* 0x000fe400078e00ff */
[----:B------:R-:W-:Y:S01]  /*1690*/  FFMA.FTZ R14, R15, R33, R14 ;  /* 0x000000210f0e7223 */ /* 0x000fe2000001000e */
[C---:B------:R-:W-:Y:S01]  /*16a0*/  IMAD.U32 R15, R9.reuse, 0x10000, RZ ;  /* 0x00010000090f7824 */ /* 0x040fe200078e00ff */
[----:B------:R-:W4:Y:S01]  /*16b0*/  LDG.E.CONSTANT R33, desc[UR10][R28.64+0x980] ;  /* 0x0009800a1c217981 */ /* 0x000f22000c1e9900 */
[----:B------:R-:W-:Y:S01]  /*16c0*/  FFMA.FTZ R13, R8, R32, R13 ;  /* 0x00000020080d7223 */ /* 0x000fe2000001000d */
[----:B------:R-:W-:-:S04]  /*16d0*/  PRMT R9, R9, 0x7632, R9 ;  /* 0x0000763209097816 */ /* 0x000fc80000000009 */
[----:B------:R-:W-:Y:S01]  /*16e0*/  SHF.L.U32 R32, R9, 0x10, RZ ;  /* 0x0000001009207819 */ /* 0x000fe200000006ff */
[C---:B------:R-:W-:Y:S01]  /*16f0*/  IMAD.U32 R9, R10.reuse, 0x10000, RZ ;  /* 0x000100000a097824 */ /* 0x040fe200078e00ff */
[----:B------:R-:W-:-:S05]  /*1700*/  PRMT R10, R10, 0x7632, R10 ;  /* 0x000076320a0a7816 */ /* 0x000fca000000000a */
[----:B------:R-:W-:Y:S02]  /*1710*/  IMAD.U32 R10, R10, 0x10000, RZ ;  /* 0x000100000a0a7824 */ /* 0x000fe400078e00ff */
[----:B--2---:R-:W-:-:S04]  /*1720*/  IMAD.U32 R8, R35, 0x10000, RZ ;  /* 0x0001000023087824 */ /* 0x004fc800078e00ff */
[----:B------:R-:W-:Y:S02]  /*1730*/  FFMA.FTZ R14, R15, R8, R14 ;  /* 0x000000080f0e7223 */ /* 0x000fe4000001000e */
[----:B------:R-:W2:Y:S01]  /*1740*/  LDG.E.CONSTANT R8, desc[UR10][R28.64+0x900] ;  /* 0x0009000a1c087981 */ /* 0x000ea2000c1e9900 */
[----:B------:R-:W-:-:S05]  /*1750*/  PRMT R35, R35, 0x7632, R35 ;  /* 0x0000763223237816 */ /* 0x000fca0000000023 */
[----:B------:R-:W-:-:S04]  /*1760*/  IMAD.U32 R35, R35, 0x10000, RZ ;  /* 0x0001000023237824 */ /* 0x000fc800078e00ff */
[----:B------:R-:W-:Y:S02]  /*1770*/  FFMA.FTZ R13, R32, R35, R13 ;  /* 0x00000023200d7223 */ /* 0x000fe4000001000d */
[----:B------:R-:W2:Y:S01]  /*1780*/  LDG.E.CONSTANT R35, desc[UR10][R28.64+0xa00] ;  /* 0x000a000a1c237981 */ /* 0x000ea2000c1e9900 */
[C---:B---3--:R-:W-:Y:S02]  /*1790*/  SHF.L.U32 R15, R12.reuse, 0x10, RZ ;  /* 0x000000100c0f7819 */ /* 0x048fe400000006ff */
[----:B------:R-:W-:-:S03]  /*17a0*/  PRMT R12, R12, 0x7632, R12 ;  /* 0x000076320c0c7816 */ /* 0x000fc6000000000c */
[----:B------:R-:W-:Y:S01]  /*17b0*/  FFMA.FTZ R14, R9, R15, R14 ;  /* 0x0000000f090e7223 */ /* 0x000fe2000001000e */
[----:B------:R-:W-:Y:S01]  /*17c0*/  SHF.L.U32 R15, R11, 0x10, RZ ;  /* 0x000000100b0f7819 */ /* 0x000fe200000006ff */
[----:B------:R-:W-:Y:S02]  /*17d0*/  IMAD.U32 R9, R12, 0x10000, RZ ;  /* 0x000100000c097824 */ /* 0x000fe400078e00ff */
[----:B----4-:R-:W-:Y:S02]  /*17e0*/  IMAD.U32 R12, R30, 0x10000, RZ ;  /* 0x000100001e0c7824 */ /* 0x010fe400078e00ff */
[----:B------:R-:W-:Y:S02]  /*17f0*/  FFMA.FTZ R9, R10, R9, R13 ;  /* 0x000000090a097223 */ /* 0x000fe4000001000d */
[----:B------:R-:W-:Y:S02]  /*1800*/  FFMA.FTZ R10, R15, R12, R14 ;  /* 0x0000000c0f0a7223 */ /* 0x000fe4000001000e */
[----:B------:R-:W0:Y:S01]  /*1810*/  LDS.128 R12, [R27+0x40] ;  /* 0x000040001b0c7984 */ /* 0x000e220000000c00 */
[----:B------:R-:W-:-:S02]  /*1820*/  PRMT R11, R11, 0x7632, R11 ;  /* 0x000076320b0b7816 */ /* 0x000fc4000000000b */
[----:B------:R-:W-:-:S03]  /*1830*/  PRMT R32, R30, 0x7632, R32 ;  /* 0x000076321e207816 */ /* 0x000fc60000000020 */
[----:B------:R-:W-:Y:S01]  /*1840*/  IMAD.U32 R30, R11, 0x10000, RZ ;  /* 0x000100000b1e7824 */ /* 0x000fe200078e00ff */
[----:B------:R-:W-:-:S05]  /*1850*/  SHF.L.U32 R32, R32, 0x10, RZ ;  /* 0x0000001020207819 */ /* 0x000fca00000006ff */
[----:B------:R-:W-:Y:S02]  /*1860*/  FFMA.FTZ R9, R30, R32, R9 ;  /* 0x000000201e097223 */ /* 0x000fe40000010009 */
[----:B------:R-:W3:Y:S01]  /*1870*/  LDG.E.CONSTANT R32, desc[UR10][R28.64+0xc00] ;  /* 0x000c000a1c207981 */ /* 0x000ee2000c1e9900 */
[----:B------:R-:W-:Y:S02]  /*1880*/  IMAD.U32 R30, R31, 0x10000, RZ ;  /* 0x000100001f1e7824 */ /* 0x000fe400078e00ff */
[----:B0-----:R-:W-:-:S04]  /*1890*/  IMAD.U32 R11, R12, 0x10000, RZ ;  /* 0x000100000c0b7824 */ /* 0x001fc800078e00ff */
[----:B------:R-:W-:Y:S02]  /*18a0*/  FFMA.FTZ R10, R11, R30, R10 ;  /* 0x0000001e0b0a7223 */ /* 0x000fe4000001000a */
[----:B------:R-:W4:Y:S01]  /*18b0*/  LDG.E.CONSTANT R30, desc[UR10][R28.64+0xb00] ;  /* 0x000b000a1c1e7981 */ /* 0x000f22000c1e9900 */
[----:B------:R-:W-:Y:S02]  /*18c0*/  PRMT R31, R31, 0x7632, R31 ;  /* 0x000076321f1f7816 */ /* 0x000fe4000000001f */
[----:B------:R-:W-:-:S03]  /*18d0*/  PRMT R12, R12, 0x7632, R12 ;  /* 0x000076320c0c7816 */ /* 0x000fc6000000000c */
[----:B------:R-:W-:Y:S01]  /*18e0*/  IMAD.U32 R31, R31, 0x10000, RZ ;  /* 0x000100001f1f7824 */ /* 0x000fe200078e00ff */
[----:B------:R-:W-:-:S05]  /*18f0*/  SHF.L.U32 R12, R12, 0x10, RZ ;  /* 0x000000100c0c7819 */ /* 0x000fca00000006ff */
[----:B------:R-:W-:Y:S02]  /*1900*/  FFMA.FTZ R9, R12, R31, R9 ;  /* 0x0000001f0c097223 */ /* 0x000fe40000010009 */
[----:B------:R-:W3:Y:S01]  /*1910*/  LDG.E.CONSTANT R31, desc[UR10][R28.64+0xb80] ;  /* 0x000b800a1c1f7981 */ /* 0x000ee2000c1e9900 */
[C---:B------:R-:W-:Y:S01]  /*1920*/  IMAD.U32 R11, R13.reuse, 0x10000, RZ ;  /* 0x000100000d0b7824 */ /* 0x040fe200078e00ff */
[C---:B------:R-:W-:Y:S02]  /*1930*/  SHF.L.U32 R12, R34.reuse, 0x10, RZ ;  /* 0x00000010220c7819 */ /* 0x040fe400000006ff */
[----:B------:R-:W-:Y:S02]  /*1940*/  PRMT R13, R13, 0x7632, R13 ;  /* 0x000076320d0d7816 */ /* 0x000fe4000000000d */
[----:B------:R-:W-:Y:S01]  /*1950*/  PRMT R34, R34, 0x7632, R34 ;  /* 0x0000763222227816 */ /* 0x000fe20000000022 */
[----:B------:R-:W-:Y:S02]  /*1960*/  FFMA.FTZ R10, R11, R12, R10 ;  /* 0x0000000c0b0a7223 */ /* 0x000fe4000001000a */
[----:B------:R-:W-:-:S02]  /*1970*/  IMAD.U32 R12, R13, 0x10000, RZ ;  /* 0x000100000d0c7824 */ /* 0x000fc400078e00ff */
[----:B------:R-:W-:Y:S01]  /*1980*/  IMAD.U32 R34, R34, 0x10000, RZ ;  /* 0x0001000022227824 */ /* 0x000fe200078e00ff */
[----:B------:R-:W-:-:S03]  /*1990*/  SHF.L.U32 R11, R14, 0x10, RZ ;  /* 0x000000100e0b7819 */ /* 0x000fc600000006ff */
[----:B------:R-:W-:Y:S01]  /*19a0*/  FFMA.FTZ R9, R12, R34, R9 ;  /* 0x000000220c097223 */ /* 0x000fe20000010009 */
[----:B------:R-:W-:Y:S01]  /*19b0*/  PRMT R14, R14, 0x7632, R14 ;  /* 0x000076320e0e7816 */ /* 0x000fe2000000000e */
[C---:B------:R-:W-:Y:S01]  /*19c0*/  IMAD.U32 R13, R15.reuse, 0x10000, RZ ;  /* 0x000100000f0d7824 */ /* 0x040fe200078e00ff */
[----:B------:R-:W-:-:S04]  /*19d0*/  PRMT R15, R15, 0x7632, R15 ;  /* 0x000076320f0f7816 */ /* 0x000fc8000000000f */
[----:B------:R-:W-:Y:S01]  /*19e0*/  SHF.L.U32 R15, R15, 0x10, RZ ;  /* 0x000000100f0f7819 */ /* 0x000fe200000006ff */
[C---:B--2---:R-:W-:Y:S01]  /*19f0*/  IMAD.U32 R12, R8.reuse, 0x10000, RZ ;  /* 0x00010000080c7824 */ /* 0x044fe200078e00ff */
[----:B------:R-:W-:-:S03]  /*1a00*/  PRMT R8, R8, 0x7632, R8 ;  /* 0x0000763208087816 */ /* 0x000fc60000000008 */
[----:B------:R-:W-:Y:S01]  /*1a10*/  FFMA.FTZ R10, R11, R12, R10 ;  /* 0x0000000c0b0a7223 */ /* 0x000fe2000001000a */
[----:B------:R-:W-:Y:S01]  /*1a20*/  SHF.L.U32 R8, R8, 0x10, RZ ;  /* 0x0000001008087819 */ /* 0x000fe200000006ff */
[----:B------:R-:W-:-:S04]  /*1a30*/  IMAD.U32 R12, R14, 0x10000, RZ ;  /* 0x000100000e0c7824 */ /* 0x000fc800078e00ff */
[----:B------:R-:W-:Y:S01]  /*1a40*/  FFMA.FTZ R12, R12, R8, R9 ;  /* 0x000000080c0c7223 */ /* 0x000fe20000010009 */
[----:B------:R-:W-:-:S04]  /*1a50*/  IMAD.U32 R8, R33, 0x10000, RZ ;  /* 0x0001000021087824 */ /* 0x000fc800078e00ff */
[----:B------:R-:W-:Y:S02]  /*1a60*/  FFMA.FTZ R13, R13, R8, R10 ;  /* 0x000000080d0d7223 */ /* 0x000fe4000001000a */
[----:B------:R-:W0:Y:S01]  /*1a70*/  LDS.128 R8, [R27+0x50] ;  /* 0x000050001b087984 */ /* 0x000e220000000c00 */
[----:B------:R-:W-:-:S05]  /*1a80*/  PRMT R33, R33, 0x7632, R33 ;  /* 0x0000763221217816 */ /* 0x000fca0000000021 */
[----:B------:R-:W-:-:S04]  /*1a90*/  IMAD.U32 R33, R33, 0x10000, RZ ;  /* 0x0001000021217824 */ /* 0x000fc800078e00ff */
[----:B------:R-:W-:Y:S01]  /*1aa0*/  FFMA.FTZ R12, R15, R33, R12 ;  /* 0x000000210f0c7223 */ /* 0x000fe2000001000c */
[C---:B------:R-:W-:Y:S01]  /*1ab0*/  SHF.L.U32 R15, R35.reuse, 0x10, RZ ;  /* 0x00000010230f7819 */ /* 0x040fe200000006ff */
[----:B------:R-:W2:Y:S01]  /*1ac0*/  LDG.E.CONSTANT R33, desc[UR10][R28.64+0xd00] ;  /* 0x000d000a1c217981 */ /* 0x000ea2000c1e9900 */
[----:B------:R-:W-:-:S05]  /*1ad0*/  PRMT R35, R35, 0x7632, R35 ;  /* 0x0000763223237816 */ /* 0x000fca0000000023 */
[----:B------:R-:W-:Y:S02]  /*1ae0*/  IMAD.U32 R35, R35, 0x10000, RZ ;  /* 0x0001000023237824 */ /* 0x000fe400078e00ff */
[C---:B0-----:R-:W-:Y:S01]  /*1af0*/  IMAD.U32 R14, R8.reuse, 0x10000, RZ ;  /* 0x00010000080e7824 */ /* 0x041fe200078e00ff */
[----:B------:R-:W-:-:S03]  /*1b00*/  PRMT R8, R8, 0x7632, R8 ;  /* 0x0000763208087816 */ /* 0x000fc60000000008 */
[----:B------:R-:W-:Y:S02]  /*1b10*/  FFMA.FTZ R13, R14, R15, R13 ;  /* 0x0000000f0e0d7223 */ /* 0x000fe4000001000d */
[----:B------:R-:W-:Y:S01]  /*1b20*/  IMAD.U32 R15, R8, 0x10000, RZ ;  /* 0x00010000080f7824 */ /* 0x000fe200078e00ff */
[----:B------:R-:W-:Y:S01]  /*1b30*/  SHF.L.U32 R14, R9, 0x10, RZ ;  /* 0x00000010090e7819 */ /* 0x000fe200000006ff */
[----:B------:R-:W2:Y:S02]  /*1b40*/  LDG.E.CONSTANT R8, desc[UR10][R28.64+0xc80] ;  /* 0x000c800a1c087981 */ /* 0x000ea4000c1e9900 */
[----:B------:R-:W-:Y:S01]  /*1b50*/  FFMA.FTZ R12, R15, R35, R12 ;  /* 0x000000230f0c7223 */ /* 0x000fe2000001000c */
[C---:B------:R-:W-:Y:S01]  /*1b60*/  IMAD.U32 R15, R36.reuse, 0x10000, RZ ;  /* 0x00010000240f7824 */ /* 0x040fe200078e00ff */
[----:B------:R-:W-:Y:S02]  /*1b70*/  PRMT R9, R9, 0x7632, R9 ;  /* 0x0000763209097816 */ /* 0x000fe40000000009 */
[----:B------:R-:W-:-:S03]  /*1b80*/  PRMT R36, R36, 0x7632, R36 ;  /* 0x0000763224247816 */ /* 0x000fc60000000024 */
[----:B------:R-:W-:Y:S01]  /*1b90*/  IMAD.U32 R9, R9, 0x10000, RZ ;  /* 0x0001000009097824 */ /* 0x000fe200078e00ff */
[----:B------:R-:W-:Y:S01]  /*1ba0*/  SHF.L.U32 R36, R36, 0x10, RZ ;  /* 0x0000001024247819 */ /* 0x000fe200000006ff */
[----:B------:R-:W-:Y:S01]  /*1bb0*/  FFMA.FTZ R13, R14, R15, R13 ;  /* 0x0000000f0e0d7223 */ /* 0x000fe2000001000d */
[----:B------:R-:W-:-:S03]  /*1bc0*/  IMAD.U32 R34, R10, 0x10000, RZ ;  /* 0x000100000a227824 */ /* 0x000fc600078e00ff */
[----:B------:R-:W-:Y:S01]  /*1bd0*/  FFMA.FTZ R9, R9, R36, R12 ;  /* 0x0000002409097223 */ /* 0x000fe2000001000c */
[----:B------:R-:W-:Y:S01]  /*1be0*/  PRMT R10, R10, 0x7632, R10 ;  /* 0x000076320a0a7816 */ /* 0x000fe2000000000a */
[----:B------:R-:W-:Y:S01]  /*1bf0*/  IMAD.U32 R35, R11, 0x10000, RZ ;  /* 0x000100000b237824 */ /* 0x000fe200078e00ff */
[----:B------:R-:W2:Y:S01]  /*1c00*/  LDG.E.CONSTANT R36, desc[UR10][R28.64+0xf80] ;  /* 0x000f800a1c247981 */ /* 0x000ea2000c1e9900 */
[----:B----4-:R-:W-:-:S04]  /*1c10*/  IMAD.U32 R12, R30, 0x10000, RZ ;  /* 0x000100001e0c7824 */ /* 0x010fc800078e00ff */
[----:B------:R-:W-:Y:S02]  /*1c20*/  FFMA.FTZ R34, R34, R12, R13 ;  /* 0x0000000c22227223 */ /* 0x000fe4000001000d */
[----:B------:R-:W0:Y:S01]  /*1c30*/  LDS.128 R12, [R27+0x60] ;  /* 0x000060001b0c7984 */ /* 0x000e220000000c00 */
[----:B------:R-:W-:Y:S02]  /*1c40*/  PRMT R30, R30, 0x7632, R30 ;  /* 0x000076321e1e7816 */ /* 0x000fe4000000001e */
[----:B------:R-:W-:-:S03]  /*1c50*/  SHF.L.U32 R10, R10, 0x10, RZ ;  /* 0x000000100a0a7819 */ /* 0x000fc600000006ff */
[----:B------:R-:W-:Y:S01]  /*1c60*/  IMAD.U32 R30, R30, 0x10000, RZ ;  /* 0x000100001e1e7824 */ /* 0x000fe200078e00ff */
[----:B------:R-:W-:-:S03]  /*1c70*/  PRMT R11, R11, 0x7632, R11 ;  /* 0x000076320b0b7816 */ /* 0x000fc6000000000b */
[----:B------:R-:W-:Y:S01]  /*1c80*/  FFMA.FTZ R9, R10, R30, R9 ;  /* 0x0000001e0a097223 */ /* 0x000fe20000010009 */
[C---:B---3--:R-:W-:Y:S01]  /*1c90*/  SHF.L.U32 R10, R31.reuse, 0x10, RZ ;  /* 0x000000101f0a7819 */ /* 0x048fe200000006ff */
[----:B------:R-:W3:Y:S01]  /*1ca0*/  LDG.E.CONSTANT R30, desc[UR10][R28.64+0xd80] ;  /* 0x000d800a1c1e7981 */ /* 0x000ee2000c1e9900 */
[----:B------:R-:W-:-:S03]  /*1cb0*/  PRMT R31, R31, 0x7632, R31 ;  /* 0x000076321f1f7816 */ /* 0x000fc6000000001f */
[----:B------:R-:W-:Y:S01]  /*1cc0*/  FFMA.FTZ R34, R35, R10, R34 ;  /* 0x0000000a23227223 */ /* 0x000fe20000010022 */
[----:B------:R-:W-:Y:S01]  /*1cd0*/  IMAD.U32 R10, R11, 0x10000, RZ ;  /* 0x000100000b0a7824 */ /* 0x000fe200078e00ff */
[----:B------:R-:W4:Y:S01]  /*1ce0*/  LDG.E.CONSTANT R35, desc[UR10][R28.64+0xf00] ;  /* 0x000f000a1c237981 */ /* 0x000f22000c1e9900 */
[----:B------:R-:W-:-:S04]  /*1cf0*/  IMAD.U32 R31, R31, 0x10000, RZ ;  /* 0x000100001f1f7824 */ /* 0x000fc800078e00ff */
[----:B------:R-:W-:Y:S02]  /*1d00*/  FFMA.FTZ R9, R10, R31, R9 ;  /* 0x0000001f0a097223 */ /* 0x000fe40000010009 */
[----:B------:R-:W4:Y:S01]  /*1d10*/  LDG.E.CONSTANT R31, desc[UR10][R28.64+0xe00] ;  /* 0x000e000a1c1f7981 */ /* 0x000f22000c1e9900 */
[----:B------:R-:W-:Y:S01]  /*1d20*/  IMAD.U32 R10, R32, 0x10000, RZ ;  /* 0x00010000200a7824 */ /* 0x000fe200078e00ff */
[----:B0-----:R-:W-:-:S05]  /*1d30*/  SHF.L.U32 R11, R12, 0x10, RZ ;  /* 0x000000100c0b7819 */ /* 0x001fca00000006ff */
[----:B------:R-:W-:Y:S02]  /*1d40*/  FFMA.FTZ R10, R11, R10, R34 ;  /* 0x0000000a0b0a7223 */ /* 0x000fe40000010022 */
[----:B------:R0:W4:Y:S01]  /*1d50*/  LDG.E.CONSTANT R34, desc[UR10][R28.64+0xe80] ;  /* 0x000e800a1c227981 */ /* 0x000122000c1e9900 */
[----:B------:R-:W-:Y:S02]  /*1d60*/  PRMT R12, R12, 0x7632, R12 ;  /* 0x000076320c0c7816 */ /* 0x000fe4000000000c */
[----:B------:R-:W-:-:S03]  /*1d70*/  PRMT R32, R32, 0x7632, R32 ;  /* 0x0000763220207816 */ /* 0x000fc60000000020 */
[----:B------:R-:W-:Y:S01]  /*1d80*/  IMAD.U32 R12, R12, 0x10000, RZ ;  /* 0x000100000c0c7824 */ /* 0x000fe200078e00ff */
[----:B------:R-:W-:Y:S01]  /*1d90*/  SHF.L.U32 R32, R32, 0x10, RZ ;  /* 0x0000001020207819 */ /* 0x000fe200000006ff */
[C---:B------:R-:W-:Y:S01]  /*1da0*/  IMAD.U32 R11, R13.reuse, 0x10000, RZ ;  /* 0x000100000d0b7824 */ /* 0x040fe200078e00ff */
[----:B------:R-:W-:-:S03]  /*1db0*/  PRMT R13, R13, 0x7632, R13 ;  /* 0x000076320d0d7816 */ /* 0x000fc6000000000d */
[----:B------:R-:W-:Y:S01]  /*1dc0*/  FFMA.FTZ R9, R12, R32, R9 ;  /* 0x000000200c097223 */ /* 0x000fe20000010009 */
[----:B0-----:R-:W-:Y:S01]  /*1dd0*/  SHF.L.U32 R28, R15, 0x10, RZ ;  /* 0x000000100f1c7819 */ /* 0x001fe200000006ff */
[----:B------:R-:W-:Y:S01]  /*1de0*/  UMOV UR5, 0xffffffff ;  /* 0xffffffff00057882 */ /* 0x000fe20000000000 */
[----:B------:R-:W-:Y:S02]  /*1df0*/  ISETP.NE.AND P0, PT, R23, RZ, PT ;  /* 0x000000ff1700720c */ /* 0x000fe40003f05270 */
[----:B-----5:R-:W-:Y:S01]  /*1e00*/  FSETP.NEU.FTZ.AND P1, PT, R24, RZ, PT ;  /* 0x000000ff1800720b */ /* 0x020fe20003f3d000 */
[C---:B--2---:R-:W-:Y:S01]  /*1e10*/  IMAD.U32 R12, R8.reuse, 0x10000, RZ ;  /* 0x00010000080c7824 */ /* 0x044fe200078e00ff */
[----:B------:R-:W-:-:S03]  /*1e20*/  PRMT R8, R8, 0x7632, R8 ;  /* 0x0000763208087816 */ /* 0x000fc60000000008 */
[----:B------:R-:W-:Y:S01]  /*1e30*/  FFMA.FTZ R10, R11, R12, R10 ;  /* 0x0000000c0b0a7223 */ /* 0x000fe2000001000a */
[----:B------:R-:W-:Y:S01]  /*1e40*/  SHF.L.U32 R12, R13, 0x10, RZ ;  /* 0x000000100d0c7819 */ /* 0x000fe200000006ff */
[----:B------:R-:W-:Y:S01]  /*1e50*/  IMAD.U32 R8, R8, 0x10000, RZ ;  /* 0x0001000008087824 */ /* 0x000fe200078e00ff */
[----:B------:R-:W-:Y:S01]  /*1e60*/  SHF.L.U32 R11, R33, 0x10, RZ ;  /* 0x00000010210b7819 */ /* 0x000fe200000006ff */
[----:B------:R-:W-:Y:S02]  /*1e70*/  IMAD.U32 R13, R14, 0x10000, RZ ;  /* 0x000100000e0d7824 */ /* 0x000fe400078e00ff */
[----:B------:R-:W-:Y:S02]  /*1e80*/  FFMA.FTZ R12, R12, R8, R9 ;  /* 0x000000080c0c7223 */ /* 0x000fe40000010009 */
[----:B------:R-:W-:Y:S02]  /*1e90*/  FFMA.FTZ R13, R13, R11, R10 ;  /* 0x0000000b0d0d7223 */ /* 0x000fe4000001000a */
[----:B------:R-:W0:Y:S01]  /*1ea0*/  LDS.128 R8, [R27+0x70] ;  /* 0x000070001b087984 */ /* 0x000e220000000c00 */
[----:B------:R-:W-:-:S02]  /*1eb0*/  PRMT R14, R14, 0x7632, R14 ;  /* 0x000076320e0e7816 */ /* 0x000fc4000000000e */
[----:B------:R-:W-:-:S03]  /*1ec0*/  PRMT R33, R33, 0x7632, R33 ;  /* 0x0000763221217816 */ /* 0x000fc60000000021 */
[----:B------:R-:W-:Y:S02]  /*1ed0*/  IMAD.U32 R29, R14, 0x10000, RZ ;  /* 0x000100000e1d7824 */ /* 0x000fe400078e00ff */
[----:B------:R-:W-:Y:S01]  /*1ee0*/  IMAD.U32 R33, R33, 0x10000, RZ ;  /* 0x0001000021217824 */ /* 0x000fe200078e00ff */
[----:B------:R-:W-:-:S03]  /*1ef0*/  PRMT R14, R15, 0x7632, R14 ;  /* 0x000076320f0e7816 */ /* 0x000fc6000000000e */
[----:B------:R-:W-:Y:S02]  /*1f00*/  FFMA.FTZ R12, R29, R33, R12 ;  /* 0x000000211d0c7223 */ /* 0x000fe4000001000c */
[----:B------:R-:W-:Y:S01]  /*1f10*/  IMAD.U32 R15, R14, 0x10000, RZ ;  /* 0x000100000e0f7824 */ /* 0x000fe200078e00ff */
[C---:B---3--:R-:W-:Y:S01]  /*1f20*/  PRMT R29, R30.reuse, 0x7632, R29 ;  /* 0x000076321e1d7816 */ /* 0x048fe2000000001d */
[----:B------:R-:W-:-:S03]  /*1f30*/  IMAD.U32 R30, R30, 0x10000, RZ ;  /* 0x000100001e1e7824 */ /* 0x000fc600078e00ff */
[----:B------:R-:W-:Y:S02]  /*1f40*/  SHF.L.U32 R29, R29, 0x10, RZ ;  /* 0x000000101d1d7819 */ /* 0x000fe400000006ff */
[----:B0-----:R-:W-:Y:S01]  /*1f50*/  PRMT R14, R8, 0x7632, R14 ;  /* 0x00007632080e7816 */ /* 0x001fe2000000000e */
[----:B------:R-:W-:Y:S02]  /*1f60*/  FFMA.FTZ R13, R28, R30, R13 ;  /* 0x0000001e1c0d7223 */ /* 0x000fe4000001000d */
[----:B------:R-:W-:Y:S01]  /*1f70*/  FFMA.FTZ R12, R15, R29, R12 ;  /* 0x0000001d0f0c7223 */ /* 0x000fe2000001000c */
[C---:B----4-:R-:W-:Y:S01]  /*1f80*/  PRMT R27, R31.reuse, 0x7632, R27 ;  /* 0x000076321f1b7816 */ /* 0x050fe2000000001b */
[----:B------:R-:W-:Y:S01]  /*1f90*/  IMAD.U32 R15, R14, 0x10000, RZ ;  /* 0x000100000e0f7824 */ /* 0x000fe200078e00ff */
[----:B------:R-:W-:Y:S01]  /*1fa0*/  SHF.L.U32 R31, R31, 0x10, RZ ;  /* 0x000000101f1f7819 */ /* 0x000fe200000006ff */
[----:B------:R-:W-:Y:S02]  /*1fb0*/  IMAD.U32 R8, R8, 0x10000, RZ ;  /* 0x0001000008087824 */ /* 0x000fe400078e00ff */
[----:B------:R-:W-:-:S02]  /*1fc0*/  IMAD.U32 R27, R27, 0x10000, RZ ;  /* 0x000100001b1b7824 */ /* 0x000fc400078e00ff */
[----:B------:R-:W-:Y:S02]  /*1fd0*/  FFMA.FTZ R8, R8, R31, R13 ;  /* 0x0000001f08087223 */ /* 0x000fe4000001000d */
[--C-:B------:R-:W-:Y:S01]  /*1fe0*/  FFMA.FTZ R15, R15, R27, R12.reuse ;  /* 0x0000001b0f0f7223 */ /* 0x100fe2000001000c */
[C---:B------:R-:W-:Y:S01]  /*1ff0*/  PRMT R12, R9.reuse, 0x7632, R12 ;  /* 0x00007632090c7816 */ /* 0x040fe2000000000c */
[----:B------:R-:W-:Y:S01]  /*2000*/  IMAD.U32 R13, R9, 0x10000, RZ ;  /* 0x00010000090d7824 */ /* 0x000fe200078e00ff */
[----:B------:R-:W-:Y:S02]  /*2010*/  PRMT R9, R10, 0x7632, R9 ;  /* 0x000076320a097816 */ /* 0x000fe40000000009 */
[----:B------:R-:W-:Y:S02]  /*2020*/  SHF.L.U32 R14, R12, 0x10, RZ ;  /* 0x000000100c0e7819 */ /* 0x000fe400000006ff */
[C---:B------:R-:W-:Y:S01]  /*2030*/  PRMT R27, R34.reuse, 0x7632, R27 ;  /* 0x00007632221b7816 */ /* 0x040fe2000000001b */
[----:B------:R-:W-:Y:S01]  /*2040*/  IMAD.U32 R34, R34, 0x10000, RZ ;  /* 0x0001000022227824 */ /* 0x000fe200078e00ff */
[----:B------:R-:W-:-:S03]  /*2050*/  SHF.L.U32 R12, R10, 0x10, RZ ;  /* 0x000000100a0c7819 */ /* 0x000fc600000006ff */
[----:B------:R-:W-:Y:S02]  /*2060*/  IMAD.U32 R27, R27, 0x10000, RZ ;  /* 0x000100001b1b7824 */ /* 0x000fe400078e00ff */
[--C-:B------:R-:W-:Y:S01]  /*2070*/  FFMA.FTZ R13, R13, R34, R8.reuse ;  /* 0x000000220d0d7223 */ /* 0x100fe20000010008 */
[C---:B------:R-:W-:Y:S01]  /*2080*/  PRMT R8, R35.reuse, 0x7632, R8 ;  /* 0x0000763223087816 */ /* 0x040fe20000000008 */
[----:B------:R-:W-:Y:S02]  /*2090*/  IMAD.U32 R35, R35, 0x10000, RZ ;  /* 0x0001000023237824 */ /* 0x000fe400078e00ff */
[--C-:B------:R-:W-:Y:S01]  /*20a0*/  FFMA.FTZ R14, R14, R27, R15.reuse ;  /* 0x0000001b0e0e7223 */ /* 0x100fe2000001000f */
[----:B------:R-:W-:Y:S02]  /*20b0*/  PRMT R10, R11, 0x7632, R10 ;  /* 0x000076320b0a7816 */ /* 0x000fe4000000000a */
[----:B------:R-:W-:Y:S01]  /*20c0*/  SHF.L.U32 R9, R9, 0x10, RZ ;  /* 0x0000001009097819 */ /* 0x000fe200000006ff */
[----:B------:R-:W-:Y:S01]  /*20d0*/  IMAD.U32 R8, R8, 0x10000, RZ ;  /* 0x0001000008087824 */ /* 0x000fe200078e00ff */
[----:B------:R-:W-:Y:S01]  /*20e0*/  PRMT R15, R36, 0x7632, R15 ;  /* 0x00007632240f7816 */ /* 0x000fe2000000000f */
[----:B------:R-:W-:Y:S01]  /*20f0*/  FFMA.FTZ R12, R12, R35, R13 ;  /* 0x000000230c0c7223 */ /* 0x000fe2000001000d */
[----:B------:R-:W-:Y:S01]  /*2100*/  SHF.L.U32 R13, R10, 0x10, RZ ;  /* 0x000000100a0d7819 */ /* 0x000fe200000006ff */
[----:B------:R-:W-:-:S02]  /*2110*/  IMAD.U32 R11, R11, 0x10000, RZ ;  /* 0x000100000b0b7824 */ /* 0x000fc400078e00ff */
[----:B------:R-:W-:Y:S01]  /*2120*/  FFMA.FTZ R8, R9, R8, R14 ;  /* 0x0000000809087223 */ /* 0x000fe2000001000e */
[----:B------:R-:W-:Y:S02]  /*2130*/  IMAD.U32 R36, R36, 0x10000, RZ ;  /* 0x0001000024247824 */ /* 0x000fe400078e00ff */
        /* <DEDUP_REMOVED lines=8> */
.L_x_19453:
        /* <DEDUP_REMOVED lines=12> */
.L_x_19397:
[----:B------:R-:W-:Y:S05]  /*2280*/  BSYNC B1 ;  /* 0x0000000000017941 */ /* 0x000fea0003800000 */
.L_x_19395:
        /* <DEDUP_REMOVED lines=9> */
.L_x_19394:
[----:B------:R-:W-:Y:S05]  /*2320*/  BSYNC B0 ;  /* 0x0000000000007941 */ /* 0x000fea0003800000 */
.L_x_19393:
[----:B------:R-:W-:-:S03]  /*2330*/  UMOV UR5, 0xffffffff ;  /* 0xffffffff00057882 */ /* 0x000fc60000000000 */
[----:B------:R-:W-:Y:S05]  /*2340*/  BRA.DIV UR5, `(.L_x_19400) ;  /* 0x0000004a05447947 */ /* 0x000fea000b800000 */
[----:B------:R-:W0:Y:S02]  /*2350*/  SHFL.BFLY PT, R7, R20, 0x10, 0x1f ;  /* 0x0e001f0014077f89 */ /* 0x000e2400000e0000 */
[----:B0-----:R-:W-:-:S05]  /*2360*/  FMNMX.FTZ R7, R7, R20, !PT ;  /* 0x0000001407077209 */ /* 0x001fca0007810000 */
[----:B------:R-:W0:Y:S02]  /*2370*/  SHFL.BFLY PT, R6, R7, 0x8, 0x1f ;  /* 0x0d001f0007067f89 */ /* 0x000e2400000e0000 */
[----:B0-----:R-:W-:-:S05]  /*2380*/  FMNMX.FTZ R8, R7, R6, !PT ;  /* 0x0000000607087209 */ /* 0x001fca0007810000 */
[----:B------:R0:W1:Y:S02]  /*2390*/  SHFL.BFLY PT, R9, R8, 0x4, 0x1f ;  /* 0x0c801f0008097f89 */ /* 0x00006400000e0000 */
.L_x_19458:
[----:B------:R-:W2:Y:S01]  /*23a0*/  S2R R6, SR_CgaCtaId ;  /* 0x0000000000067919 */ /* 0x000ea20000008800 */
[----:B------:R-:W-:Y:S01]  /*23b0*/  MOV R11, 0x400 ;  /* 0x00000400000b7802 */ /* 0x000fe20000000f00 */
[----:B------:R-:W-:Y:S05]  /*23c0*/  WARPSYNC.ALL ;  /* 0x0000000000007948 */ /* 0x000fea0003800000 */
[----:B------:R-:W-:Y:S01]  /*23d0*/  VIADD R7, R11, 0x200 ;  /* 0x000002000b077836 */ /* 0x000fe20000000000 */
[----:B------:R-:W-:Y:S02]  /*23e0*/  ISETP.NE.AND P3, PT, R26, RZ, PT ;  /* 0x000000ff1a00720c */ /* 0x000fe40003f65270 */
        /* <DEDUP_REMOVED lines=42> */
.L_x_19405:
        /* <DEDUP_REMOVED lines=11> */
.L_x_19404:
[----:B------:R-:W-:Y:S05]  /*2740*/  BSYNC.RECONVERGENT B1 ;  /* 0x0000000000017941 */ /* 0x000fea0003800200 */
.L_x_19403:
        /* <DEDUP_REMOVED lines=13> */
.L_x_19408:
[----:B------:R-:W0:Y:S01]  /*2820*/  LDS R34, [R13+0x200] ;  /* 0x000200000d227984 */ /* 0x000e220000000800 */
[----:B------:R-:W-:-:S03]  /*2830*/  VIADD R15, R15, 0x800 ;  /* 0x000008000f0f7836 */ /* 0x000fc60000000000 */
[----:B------:R-:W1:Y:S02]  /*2840*/  LDS R16, [R13+-0x400] ;  /* 0xfffc00000d107984 */ /* 0x000e640000000800 */
[----:B------:R-:W-:Y:S02]  /*2850*/  ISETP.GE.AND P4, PT, R15, R12, PT ;  /* 0x0000000c0f00720c */ /* 0x000fe40003f86270 */
[----:B-----5:R-:W2:Y:S04]  /*2860*/  LDS R24, [R13+0x600] ;  /* 0x000600000d187984 */ /* 0x020ea80000000800 */
[----:B------:R-:W3:Y:S04]  /*2870*/  LDS R18, [R13+-0x200] ;  /* 0xfffe00000d127984 */ /* 0x000ee80000000800 */
[----:B------:R-:W4:Y:S04]  /*2880*/  LDS R22, [R13+0x400] ;  /* 0x000400000d167984 */ /* 0x000f280000000800 */
[----:B------:R-:W4:Y:S04]  /*2890*/  LDS R20, [R13] ;  /* 0x000000000d147984 */ /* 0x000f280000000800 */
[----:B------:R-:W4:Y:S04]  /*28a0*/  LDS R28, [R13+0x800] ;  /* 0x000800000d1c7984 */ /* 0x000f280000000800 */
[----:B------:R-:W4:Y:S04]  /*28b0*/  LDS R30, [R13+0xa00] ;  /* 0x000a00000d1e7984 */ /* 0x000f280000000800 */
[----:B------:R-:W-:Y:S04]  /*28c0*/  LDS R32, [R13+0xc00] ;  /* 0x000c00000d207984 */ /* 0x000fe80000000800 */
[----:B------:R-:W-:Y:S01]  /*28d0*/  LDS R36, [R13+0x1000] ;  /* 0x001000000d247984 */ /* 0x000fe20000000800 */
[----:B0-----:R-:W-:-:S03]  /*28e0*/  FADD.FTZ R17, -R9, R34 ;  /* 0x0000002209117221 */ /* 0x001fc60000010100 */
[----:B------:R-:W-:Y:S01]  /*28f0*/  LDS R23, [R13+0x1200] ;  /* 0x001200000d177984 */ /* 0x000fe20000000800 */
[----:B-1----:R-:W-:-:S03]  /*2900*/  FADD.FTZ R16, -R9, R16 ;  /* 0x0000001009107221 */ /* 0x002fc60000010100 */
[----:B------:R-:W0:Y:S01]  /*2910*/  LDS R34, [R13+0xe00] ;  /* 0x000e00000d227984 */ /* 0x000e220000000800 */
[----:B------:R-:W-:Y:S01]  /*2920*/  FMUL.FTZ R17, R17, 1.4426950216293334961 ;  /* 0x3fb8aa3b11117820 */ /* 0x000fe20000410000 */
[C---:B--2---:R-:W-:Y:S01]  /*2930*/  FADD.FTZ R25, -R9.reuse, R24 ;  /* 0x0000001809197221 */ /* 0x044fe20000010100 */
[----:B------:R-:W-:Y:S01]  /*2940*/  FMUL.FTZ R16, R16, 1.4426950216293334961 ;  /* 0x3fb8aa3b10107820 */ /* 0x000fe20000410000 */
[----:B------:R-:W-:Y:S01]  /*2950*/  LDS R27, [R13+0x1400] ;  /* 0x001400000d1b7984 */ /* 0x000fe20000000800 */
[----:B---3--:R-:W-:Y:S01]  /*2960*/  FADD.FTZ R18, -R9, R18 ;  /* 0x0000001209127221 */ /* 0x008fe20000010100 */
[----:B------:R-:W-:-:S03]  /*2970*/  FMUL.FTZ R29, R25, 1.4426950216293334961 ;  /* 0x3fb8aa3b191d7820 */ /* 0x000fc60000410000 */
[----:B------:R-:W1:Y:S01]  /*2980*/  MUFU.EX2 R16, R16 ;  /* 0x0000001000107308 */ /* 0x000e620000000800 */
[C---:B----4-:R-:W-:Y:S01]  /*2990*/  FADD.FTZ R19, -R9.reuse, R22 ;  /* 0x0000001609137221 */ /* 0x050fe20000010100 */
[----:B------:R-:W-:Y:S01]  /*29a0*/  FMUL.FTZ R18, R18, 1.4426950216293334961 ;  /* 0x3fb8aa3b12127820 */ /* 0x000fe20000410000 */
[----:B------:R-:W-:Y:S02]  /*29b0*/  FADD.FTZ R20, -R9, R20 ;  /* 0x0000001409147221 */ /* 0x000fe40000010100 */
[----:B------:R-:W-:-:S03]  /*29c0*/  FMUL.FTZ R19, R19, 1.4426950216293334961 ;  /* 0x3fb8aa3b13137820 */ /* 0x000fc60000410000 */
[----:B------:R2:W3:Y:S01]  /*29d0*/  MUFU.EX2 R22, R17 ;  /* 0x0000001100167308 */ /* 0x0004e20000000800 */
[----:B------:R-:W-:Y:S01]  /*29e0*/  FADD.FTZ R25, -R9, R28 ;  /* 0x0000001c09197221 */ /* 0x000fe20000010100 */
[----:B------:R-:W-:-:S03]  /*29f0*/  FMUL.FTZ R20, R20, 1.4426950216293334961 ;  /* 0x3fb8aa3b14147820 */ /* 0x000fc60000410000 */
[----:B------:R-:W-:Y:S02]  /*2a00*/  FMUL.FTZ R31, R25, 1.4426950216293334961 ;  /* 0x3fb8aa3b191f7820 */ /* 0x000fe40000410000 */
[----:B------:R-:W4:Y:S01]  /*2a10*/  LDS R25, [R13+0x1600] ;  /* 0x001600000d197984 */ /* 0x000f220000000800 */
[----:B------:R0:W0:Y:S01]  /*2a20*/  MUFU.EX2 R28, R29 ;  /* 0x0000001d001c7308 */ /* 0x0000220000000800 */
[----:B--2---:R-:W-:Y:S02]  /*2a30*/  FADD.FTZ R17, -R9, R30 ;  /* 0x0000001e09117221 */ /* 0x004fe40000010100 */
[----:B-1----:R-:W-:Y:S02]  /*2a40*/  STS [R13+-0x400], R16 ;  /* 0xfffc00100d007388 */ /* 0x002fe40000000800 */
[----:B------:R-:W-:Y:S02]  /*2a50*/  FMUL.FTZ R33, R17, 1.4426950216293334961 ;  /* 0x3fb8aa3b11217820 */ /* 0x000fe40000410000 */
[----:B------:R-:W-:Y:S01]  /*2a60*/  LDS R17, [R13+0x1800] ;  /* 0x001800000d117984 */ /* 0x000fe20000000800 */
[----:B------:R1:W2:Y:S03]  /*2a70*/  MUFU.EX2 R24, R19 ;  /* 0x0000001300187308 */ /* 0x0002a60000000800 */
[----:B---3--:R-:W-:Y:S01]  /*2a80*/  STS [R13+0x200], R22 ;  /* 0x000200160d007388 */ /* 0x008fe20000000800 */
[----:B0-----:R-:W-:-:S04]  /*2a90*/  FADD.FTZ R29, -R9, R34 ;  /* 0x00000022091d7221 */ /* 0x001fc80000010100 */
[----:B------:R-:W0:Y:S01]  /*2aa0*/  MUFU.EX2 R18, R18 ;  /* 0x0000001200127308 */ /* 0x000e220000000800 */
[----:B-1----:R-:W-:Y:S01]  /*2ab0*/  FADD.FTZ R19, -R9, R32 ;  /* 0x0000002009137221 */ /* 0x002fe20000010100 */
[----:B------:R-:W-:Y:S01]  /*2ac0*/  FMUL.FTZ R37, R29, 1.4426950216293334961 ;  /* 0x3fb8aa3b1d257820 */ /* 0x000fe20000410000 */
[----:B------:R-:W-:Y:S01]  /*2ad0*/  FADD.FTZ R29, -R9, R36 ;  /* 0x00000024091d7221 */ /* 0x000fe20000010100 */
[----:B------:R-:W-:Y:S01]  /*2ae0*/  STS [R13+0x600], R28 ;  /* 0x0006001c0d007388 */ /* 0x000fe20000000800 */
[----:B------:R-:W-:-:S03]  /*2af0*/  FMUL.FTZ R35, R19, 1.4426950216293334961 ;  /* 0x3fb8aa3b13237820 */ /* 0x000fc60000410000 */
[----:B------:R-:W1:Y:S01]  /*2b00*/  MUFU.EX2 R20, R20 ;  /* 0x0000001400147308 */ /* 0x000e620000000800 */
[----:B------:R-:W3:Y:S04]  /*2b10*/  LDS R19, [R13+0x1a00] ;  /* 0x001a00000d137984 */ /* 0x000ee80000000800 */
[----:B--2---:R-:W-:Y:S03]  /*2b20*/  STS [R13+0x400], R24 ;  /* 0x000400180d007388 */ /* 0x004fe60000000800 */
[----:B------:R2:W1:Y:S01]  /*2b30*/  MUFU.EX2 R30, R31 ;  /* 0x0000001f001e7308 */ /* 0x0004620000000800 */
[----:B0-----:R0:W-:Y:S01]  /*2b40*/  STS [R13+-0x200], R18 ;  /* 0xfffe00120d007388 */ /* 0x0011e20000000800 */
[----:B----4-:R-:W-:-:S06]  /*2b50*/  FADD.FTZ R25, -R9, R25 ;  /* 0x0000001909197221 */ /* 0x010fcc0000010100 */
[----:B------:R4:W0:Y:S01]  /*2b60*/  MUFU.EX2 R32, R33 ;  /* 0x0000002100207308 */ /* 0x0008220000000800 */
[----:B--2---:R-:W-:Y:S01]  /*2b70*/  FMUL.FTZ R31, R29, 1.4426950216293334961 ;  /* 0x3fb8aa3b1d1f7820 */ /* 0x004fe20000410000 */
[----:B------:R-:W-:Y:S01]  /*2b80*/  FADD.FTZ R29, -R9, R23 ;  /* 0x00000017091d7221 */ /* 0x000fe20000010100 */
[----:B------:R-:W-:Y:S01]  /*2b90*/  FMUL.FTZ R25, R25, 1.4426950216293334961 ;  /* 0x3fb8aa3b19197820 */ /* 0x000fe20000410000 */
[----:B-1----:R-:W-:Y:S04]  /*2ba0*/  STS [R13], R20 ;  /* 0x000000140d007388 */ /* 0x002fe80000000800 */
[----:B------:R-:W1:Y:S01]  /*2bb0*/  MUFU.EX2 R34, R35 ;  /* 0x0000002300227308 */ /* 0x000e620000000800 */
[----:B----4-:R-:W-:Y:S01]  /*2bc0*/  FMUL.FTZ R33, R29, 1.4426950216293334961 ;  /* 0x3fb8aa3b1d217820 */ /* 0x010fe20000410000 */
[----:B------:R-:W-:Y:S01]  /*2bd0*/  FADD.FTZ R29, R16, R14 ;  /* 0x0000000e101d7221 */ /* 0x000fe20000010000 */
[----:B------:R-:W-:Y:S03]  /*2be0*/  STS [R13+0x800], R30 ;  /* 0x0008001e0d007388 */ /* 0x000fe60000000800 */
[----:B------:R-:W-:-:S02]  /*2bf0*/  FADD.FTZ R29, R29, R18 ;  /* 0x000000121d1d7221 */ /* 0x000fc40000010000 */
[----:B------:R-:W2:Y:S01]  /*2c00*/  MUFU.EX2 R36, R37 ;  /* 0x0000002500247308 */ /* 0x000ea20000000800 */
[----:B0-----:R-:W-:Y:S01]  /*2c10*/  STS [R13+0xa00], R32 ;  /* 0x000a00200d007388 */ /* 0x001fe20000000800 */
[----:B------:R-:W-:-:S04]  /*2c20*/  FADD.FTZ R29, R29, R20 ;  /* 0x000000141d1d7221 */ /* 0x000fc80000010000 */
[----:B------:R-:W-:Y:S02]  /*2c30*/  FADD.FTZ R29, R29, R22 ;  /* 0x000000161d1d7221 */ /* 0x000fe40000010000 */
[----:B------:R0:W4:Y:S01]  /*2c40*/  MUFU.EX2 R23, R31 ;  /* 0x0000001f00177308 */ /* 0x0001220000000800 */
[----:B---3--:R-:W-:Y:S01]  /*2c50*/  FADD.FTZ R19, -R9, R19 ;  /* 0x0000001309137221 */ /* 0x008fe20000010100 */
[----:B------:R-:W-:Y:S01]  /*2c60*/  FADD.FTZ R29, R29, R24 ;  /* 0x000000181d1d7221 */ /* 0x000fe20000010000 */
[----:B-1----:R-:W-:Y:S02]  /*2c70*/  STS [R13+0xc00], R34 ;  /* 0x000c00220d007388 */ /* 0x002fe40000000800 */
[----:B------:R-:W-:Y:S01]  /*2c80*/  FMUL.FTZ R19, R19, 1.4426950216293334961 ;  /* 0x3fb8aa3b13137820 */ /* 0x000fe20000410000 */
[----:B------:R-:W-:Y:S01]  /*2c90*/  FADD.FTZ R29, R29, R28 ;  /* 0x0000001c1d1d7221 */ /* 0x000fe20000010000 */
[----:B0-----:R-:W-:-:S03]  /*2ca0*/  FADD.FTZ R31, -R9, R27 ;  /* 0x0000001b091f7221 */ /* 0x001fc60000010100 */
[----:B------:R-:W-:Y:S01]  /*2cb0*/  FADD.FTZ R29, R29, R30 ;  /* 0x0000001e1d1d7221 */ /* 0x000fe20000010000 */
[----:B------:R-:W0:Y:S01]  /*2cc0*/  MUFU.EX2 R27, R33 ;  /* 0x00000021001b7308 */ /* 0x000e220000000800 */
[----:B--2---:R-:W-:Y:S01]  /*2cd0*/  STS [R13+0xe00], R36 ;  /* 0x000e00240d007388 */ /* 0x004fe20000000800 */
[----:B------:R-:W-:Y:S01]  /*2ce0*/  FMUL.FTZ R14, R31, 1.4426950216293334961 ;  /* 0x3fb8aa3b1f0e7820 */ /* 0x000fe20000410000 */
[----:B------:R-:W-:Y:S01]  /*2cf0*/  FADD.FTZ R29, R29, R32 ;  /* 0x000000201d1d7221 */ /* 0x000fe20000010000 */
[----:B------:R-:W-:Y:S01]  /*2d00*/  FADD.FTZ R31, -R9, R17 ;  /* 0x00000011091f7221 */ /* 0x000fe20000010100 */
[----:B----4-:R-:W-:Y:S02]  /*2d10*/  STS [R13+0x1000], R23 ;  /* 0x001000170d007388 */ /* 0x010fe40000000800 */
[----:B------:R-:W-:Y:S01]  /*2d20*/  FADD.FTZ R29, R29, R34 ;  /* 0x000000221d1d7221 */ /* 0x000fe20000010000 */
[----:B------:R-:W1:Y:S01]  /*2d30*/  MUFU.EX2 R14, R14 ;  /* 0x0000000e000e7308 */ /* 0x000e620000000800 */
[----:B------:R-:W-:-:S02]  /*2d40*/  FMUL.FTZ R16, R31, 1.4426950216293334961 ;  /* 0x3fb8aa3b1f107820 */ /* 0x000fc40000410000 */
[----:B------:R-:W-:-:S04]  /*2d50*/  FADD.FTZ R29, R29, R36 ;  /* 0x000000241d1d7221 */ /* 0x000fc80000010000 */
[----:B------:R-:W-:Y:S01]  /*2d60*/  FADD.FTZ R18, R29, R23 ;  /* 0x000000171d127221 */ /* 0x000fe20000010000 */
[----:B------:R2:W3:Y:S01]  /*2d70*/  MUFU.EX2 R17, R25 ;  /* 0x0000001900117308 */ /* 0x0004e20000000800 */
[----:B0-----:R-:W-:Y:S07]  /*2d80*/  STS [R13+0x1200], R27 ;  /* 0x0012001b0d007388 */ /* 0x001fee0000000800 */
        /* <DEDUP_REMOVED lines=13> */
.L_x_19407:
[----:B------:R-:W-:Y:S05]  /*2e60*/  BSYNC.RECONVERGENT B1 ;  /* 0x0000000000017941 */ /* 0x000fea0003800200 */
.L_x_19406:
        /* <DEDUP_REMOVED lines=8> */
[----:B-----5:R-:W2:Y:S04]  /*2ef0*/  LDS R24, [R13] ;  /* 0x000000000d187984 */ /* 0x020ea80000000800 */
        /* <DEDUP_REMOVED lines=46> */
.L_x_19410:
[----:B------:R-:W-:Y:S05]  /*31e0*/  BSYNC.RECONVERGENT B1 ;  /* 0x0000000000017941 */ /* 0x000fea0003800200 */
.L_x_19409:
        /* <DEDUP_REMOVED lines=26> */
.L_x_19402:
[----:B------:R-:W-:Y:S05]  /*3390*/  BSYNC.RECONVERGENT B0 ;  /* 0x0000000000007941 */ /* 0x000fea0003800200 */
.L_x_19401:
        /* <DEDUP_REMOVED lines=39> */
.L_x_19415:
[----:B------:R-:W0:Y:S01]  /*3610*/  LDS R8, [R12] ;  /* 0x000000000c087984 */ /* 0x000e220000000800 */
[----:B------:R-:W-:-:S04]  /*3620*/  IADD3 R13, PT, PT, R13, 0x1, RZ ;  /* 0x000000010d0d7810 */ /* 0x000fc80007ffe0ff */
[----:B------:R-:W-:Y:S01]  /*3630*/  ISETP.NE.AND P0, PT, R13, RZ, PT ;  /* 0x000000ff0d00720c */ /* 0x000fe20003f05270 */
[----:B0-----:R-:W-:-:S05]  /*3640*/  FMUL.FTZ R15, R8, R7 ;  /* 0x00000007080f7220 */ /* 0x001fca0000410000 */
[----:B------:R0:W-:Y:S02]  /*3650*/  STS [R12], R15 ;  /* 0x0000000f0c007388 */ /* 0x0001e40000000800 */
[----:B0-----:R-:W-:-:S05]  /*3660*/  VIADD R12, R12, 0x200 ;  /* 0x000002000c0c7836 */ /* 0x001fca0000000000 */
[----:B------:R-:W-:Y:S05]  /*3670*/  @P0 BRA `(.L_x_19415) ;  /* 0xfffffffc00e40947 */ /* 0x000fea000383ffff */
.L_x_19414:
[----:B------:R-:W-:Y:S05]  /*3680*/  BSYNC.RECONVERGENT B1 ;  /* 0x0000000000017941 */ /* 0x000fea0003800200 */
.L_x_19413:
        /* <DEDUP_REMOVED lines=13> */
.L_x_19418:
        /* <DEDUP_REMOVED lines=52> */
.L_x_19417:
[----:B------:R-:W-:Y:S05]  /*3aa0*/  BSYNC.RECONVERGENT B1 ;  /* 0x0000000000017941 */ /* 0x000fea0003800200 */
.L_x_19416:
        /* <DEDUP_REMOVED lines=31> */
.L_x_19420:
[----:B------:R-:W-:Y:S05]  /*3ca0*/  BSYNC.RECONVERGENT B1 ;  /* 0x0000000000017941 */ /* 0x000fea0003800200 */
.L_x_19419:
        /* <DEDUP_REMOVED lines=14> */
.L_x_19412:
[----:B------:R-:W-:Y:S05]  /*3d90*/  BSYNC.RECONVERGENT B0 ;  /* 0x0000000000007941 */ /* 0x000fea0003800200 */
.L_x_19411:
[----:B------:R-:W-:Y:S01]  /*3da0*/  ISETP.GE.AND P0, PT, R10, UR7, PT ;  /* 0x000000070a007c0c */ /* 0x000fe2000bf06270 */
[----:B------:R-:W-:Y:S01]  /*3db0*/  BAR.SYNC.DEFER_BLOCKING 0x0 ;  /* 0x0000000000007b1d */ /* 0x000fe20000010000 */
[----:B------:R-:W-:Y:S02]  /*3dc0*/  HFMA2 R27, -RZ, RZ, 0, 0 ;  /* 0x00000000ff1b7431 */ /* 0x000fe400000001ff */
[----:B------:R-:W-:Y:S01]  /*3dd0*/  IMAD.MOV.U32 R30, RZ, RZ, RZ ;  /* 0x000000ffff1e7224 */ /* 0x000fe200078e00ff */
[----:B------:R-:W-:Y:S02]  /*3de0*/  CS2R R28, SRZ ;  /* 0x00000000001c7805 */ /* 0x000fe4000001ff00 */
[----:B-----5:R-:W-:Y:S01]  /*3df0*/  CS2R R24, SRZ ;  /* 0x0000000000187805 */ /* 0x020fe2000001ff00 */
[----:B------:R-:W-:Y:S01]  /*3e00*/  IMAD.MOV.U32 R20, RZ, RZ, RZ ;  /* 0x000000ffff147224 */ /* 0x000fe200078e00ff */
[----:B------:R-:W2:Y:S01]  /*3e10*/  LDCU UR13, c[0x0][0x3cc] ;  /* 0x00007980ff0d77ac */ /* 0x000ea20008000800 */
[----:B------:R-:W-:Y:S01]  /*3e20*/  BSSY.RECONVERGENT B1, `(.L_x_19421) ;  /* 0x0000257000017945 */ /* 0x000fe20003800200 */
[----:B------:R-:W-:Y:S01]  /*3e30*/  IMAD.MOV.U32 R19, RZ, RZ, RZ ;  /* 0x000000ffff137224 */ /* 0x000fe200078e00ff */
[----:B------:R-:W3:Y:S02]  /*3e40*/  LDCU.64 UR14, c[0x0][0x398] ;  /* 0x00007300ff0e77ac */ /* 0x000ee40008000a00 */
[----:B------:R-:W-:Y:S05]  /*3e50*/  @P0 BRA `(.L_x_19422) ;  /* 0x00000024004c0947 */ /* 0x000fea0003800000 */
[----:B0-----:R-:W0:Y:S01]  /*3e60*/  I2F.RP R12, R2 ;  /* 0x00000002000c7306 */ /* 0x001e220000209400 */
[----:B-1----:R-:W-:Y:S01]  /*3e70*/  SHF.R.U32.HI R8, RZ, 0x3, R5 ;  /* 0x00000003ff087819 */ /* 0x002fe20000011605 */
[----:B------:R-:W1:Y:S01]  /*3e80*/  LDCU UR8, c[0x0][0x3d0] ;  /* 0x00007a00ff0877ac */ /* 0x000e620008000800 */
[----:B------:R-:W-:Y:S01]  /*3e90*/  MOV R9, RZ ;  /* 0x000000ff00097202 */ /* 0x000fe20000000f00 */
[----:B------:R-:W-:Y:S01]  /*3ea0*/  IMAD.U32 R13, RZ, RZ, UR4 ;  /* 0x00000004ff0d7e24 */ /* 0x000fe2000f8e00ff */
[----:B------:R-:W-:Y:S01]  /*3eb0*/  LOP3.LUT R8, R8, 0x7c, RZ, 0xc0, !PT ;  /* 0x0000007c08087812 */ /* 0x000fe200078ec0ff */
[----:B------:R-:W4:Y:S01]  /*3ec0*/  LDCU UR5, c[0x0][0x3ec] ;  /* 0x00007d80ff0577ac */ /* 0x000f220008000800 */
[----:B------:R-:W-:Y:S01]  /*3ed0*/  IMAD.MOV.U32 R30, RZ, RZ, RZ ;  /* 0x000000ffff1e7224 */ /* 0x000fe200078e00ff */
[----:B------:R-:W5:Y:S02]  /*3ee0*/  LDCU.64 UR16, c[0x0][0x3a8] ;  /* 0x00007500ff1077ac */ /* 0x000f640008000a00 */
[----:B------:R-:W-:Y:S01]  /*3ef0*/  IMAD.WIDE R8, R13, 0x4, R8 ;  /* 0x000000040d087825 */ /* 0x000fe200078e0208 */
[----:B0-----:R-:W0:Y:S03]  /*3f00*/  MUFU.RCP R12, R12 ;  /* 0x0000000c000c7308 */ /* 0x001e260000001000 */
[----:B------:R-:W-:-:S02]  /*3f10*/  VIADD R13, R11, 0x220 ;  /* 0x000002200b0d7836 */ /* 0x000fc40000000000 */
[----:B-1----:R-:W-:-:S03]  /*3f20*/  IMAD R22, R4, UR8, RZ ;  /* 0x0000000804167c24 */ /* 0x002fc6000f8e02ff */
[----:B------:R-:W-:Y:S01]  /*3f30*/  LEA R13, R6, R13, 0x18 ;  /* 0x0000000d060d7211 */ /* 0x000fe200078ec0ff */
[----:B------:R-:W-:Y:S01]  /*3f40*/  IMAD.MOV.U32 R6, RZ, RZ, RZ ;  /* 0x000000ffff067224 */ /* 0x000fe200078e00ff */
[C---:B------:R-:W-:Y:S01]  /*3f50*/  LEA R4, R10.reuse, 0x3, 0x3 ;  /* 0x000000030a047811 */ /* 0x040fe200078e18ff */
[----:B----4-:R-:W-:Y:S01]  /*3f60*/  IMAD.U32 R31, RZ, RZ, UR5 ;  /* 0x00000005ff1f7e24 */ /* 0x010fe2000f8e00ff */
[----:B------:R-:W-:Y:S02]  /*3f70*/  LEA R32, R10, R13, 0x5 ;  /* 0x0000000d0a207211 */ /* 0x000fe400078e28ff */
[----:B------:R-:W-:Y:S02]  /*3f80*/  SHF.R.S32.HI R23, RZ, 0x1f, R22 ;  /* 0x0000001fff177819 */ /* 0x000fe40000011416 */
[----:B-----5:R-:W-:Y:S01]  /*3f90*/  IADD3 R18, P0, PT, R8, UR16, RZ ;  /* 0x0000001008127c10 */ /* 0x020fe2000ff1e0ff */
[----:B------:R-:W-:Y:S01]  /*3fa0*/  VIADD R32, R32, 0x10 ;  /* 0x0000001020207836 */ /* 0x000fe20000000000 */
[----:B------:R-:W-:-:S02]  /*3fb0*/  IADD3 R31, PT, PT, -R31, UR6, RZ ;  /* 0x000000061f1f7c10 */ /* 0x000fc4000fffe1ff */
[----:B0-----:R-:W-:Y:S02]  /*3fc0*/  IADD3 R7, PT, PT, R12, 0xffffffe, RZ ;  /* 0x0ffffffe0c077810 */ /* 0x001fe40007ffe0ff */
[----:B------:R-:W-:-:S04]  /*3fd0*/  IADD3.X R17, PT, PT, R9, UR17, RZ, P0, !PT ;  /* 0x0000001109117c10 */ /* 0x000fc800087fe4ff */
[----:B------:R-:W0:Y:S02]  /*3fe0*/  F2I.FTZ.U32.TRUNC.NTZ R7, R7 ;  /* 0x0000000700077305 */ /* 0x000e24000021f000 */
[----:B0-----:R-:W-:-:S04]  /*3ff0*/  IMAD.MOV R15, RZ, RZ, -R7 ;  /* 0x000000ffff0f7224 */ /* 0x001fc800078e0a07 */
[----:B------:R-:W-:-:S04]  /*4000*/  IMAD R11, R15, R2, RZ ;  /* 0x000000020f0b7224 */ /* 0x000fc800078e02ff */
[----:B------:R-:W-:Y:S01]  /*4010*/  IMAD.HI.U32 R16, R7, R11, R6 ;  /* 0x0000000b07107227 */ /* 0x000fe200078e0006 */
[----:B------:R-:W-:-:S03]  /*4020*/  IADD3 R7, PT, PT, R10, -UR7, RZ ;  /* 0x800000070a077c10 */ /* 0x000fc6000fffe0ff */
[----:B------:R-:W-:-:S07]  /*4030*/  VIADD R6, R10, 0x1 ;  /* 0x000000010a067836 */ /* 0x000fce0000000000 */
.L_x_19441:
        /* <DEDUP_REMOVED lines=15> */
[----:B------:R-:W-:Y:S02]  /*4130*/  @!P1 IMAD.IADD R13, R13, 0x1, -R34 ;  /* 0x000000010d0d9824 */ /* 0x000fe400078e0a22 */
[----:B------:R-:W-:Y:S01]  /*4140*/  @!P1 VIADD R11, R11, 0x1 ;  /* 0x000000010b0b9836 */ /* 0x000fe20000000000 */
[----:B------:R-:W-:Y:S02]  /*4150*/  ISETP.NE.AND P1, PT, R8, RZ, PT ;  /* 0x000000ff0800720c */ /* 0x000fe40003f25270 */
[----:B0-----:R-:W-:Y:S02]  /*4160*/  IADD3 R9, PT, PT, R15, 0xffffffe, RZ ;  /* 0x0ffffffe0f097810 */ /* 0x001fe40007ffe0ff */
[----:B------:R-:W-:-:S04]  /*4170*/  ISETP.GE.U32.AND P0, PT, R13, R2, PT ;  /* 0x000000020d00720c */ /* 0x000fc80003f06070 */
[----:B------:R-:W0:Y:S09]  /*4180*/  F2I.FTZ.U32.TRUNC.NTZ R9, R9 ;  /* 0x0000000900097305 */ /* 0x000e32000021f000 */
[----:B------:R-:W-:-:S04]  /*4190*/  @P0 VIADD R11, R11, 0x1 ;  /* 0x000000010b0b0836 */ /* 0x000fc80000000000 */
[----:B------:R-:W-:Y:S01]  /*41a0*/  @!P2 IMAD.MOV R11, RZ, RZ, -R11 ;  /* 0x000000ffff0ba224 */ /* 0x000fe200078e0a0b */
[----:B------:R-:W-:Y:S01]  /*41b0*/  @!P1 LOP3.LUT R11, RZ, R8, RZ, 0x33, !PT ;  /* 0x00000008ff0b9212 */ /* 0x000fe200078e33ff */
[----:B------:R-:W-:Y:S01]  /*41c0*/  IMAD.MOV.U32 R8, RZ, RZ, RZ ;  /* 0x000000ffff087224 */ /* 0x000fe200078e00ff */
[----:B0-----:R-:W-:Y:S02]  /*41d0*/  IADD3 R13, PT, PT, RZ, -R9, RZ ;  /* 0x80000009ff0d7210 */ /* 0x001fe40007ffe0ff */
[----:B------:R-:W-:Y:S02]  /*41e0*/  IADD3 R12, PT, PT, R11, R21, RZ ;  /* 0x000000150b0c7210 */ /* 0x000fe40007ffe0ff */
[----:B------:R-:W-:Y:S01]  /*41f0*/  ISETP.NE.AND P2, PT, R14, RZ, PT ;  /* 0x000000ff0e00720c */ /* 0x000fe20003f45270 */
[----:B------:R-:W-:Y:S01]  /*4200*/  IMAD R13, R13, R10, RZ ;  /* 0x0000000a0d0d7224 */ /* 0x000fe200078e02ff */
[----:B------:R-:W-:-:S03]  /*4210*/  ISETP.GE.AND P1, PT, R12, RZ, PT ;  /* 0x000000ff0c00720c */ /* 0x000fc60003f26270 */
[----:B------:R-:W-:Y:S01]  /*4220*/  IMAD.HI.U32 R8, R9, R13, R8 ;  /* 0x0000000d09087227 */ /* 0x000fe200078e0008 */
[----:B------:R-:W-:-:S05]  /*4230*/  IABS R9, R12 ;  /* 0x0000000c00097213 */ /* 0x000fca0000000000 */
        /* <DEDUP_REMOVED lines=14> */
[----:B------:R-:W0:Y:S04]  /*4320*/  LDS.128 R8, [R32+-0x10] ;  /* 0xfffff00020087984 */ /* 0x000e280000000c00 */
[----:B------:R0:W2:Y:S04]  /*4330*/  LDG.E.CONSTANT R37, desc[UR10][R34.64] ;  /* 0x0000000a22257981 */ /* 0x0000a8000c1e9900 */
[----:B------:R-:W1:Y:S01]  /*4340*/  LDS.128 R12, [R32] ;  /* 0x00000000200c7984 */ /* 0x000e620000000c00 */
[----:B0-----:R-:W-:-:S02]  /*4350*/  F2FP.BF16.F32.PACK_AB R35, R9, R8 ;  /* 0x000000080923723e */ /* 0x001fc400000010ff */
[----:B------:R-:W-:Y:S02]  /*4360*/  F2FP.BF16.F32.PACK_AB R10, R11, R10 ;  /* 0x0000000a0b0a723e */ /* 0x000fe400000010ff */
[----:B-1----:R-:W-:Y:S01]  /*4370*/  F2FP.BF16.F32.PACK_AB R12, R13, R12 ;  /* 0x0000000c0d0c723e */ /* 0x002fe200000010ff */
[----:B--2---:R-:W-:-:S03]  /*4380*/  IMAD.WIDE R8, R37, UR13, R22 ;  /* 0x0000000d25087c25 */ /* 0x004fc6000f8e0216 */
[----:B------:R-:W-:-:S05]  /*4390*/  LEA R11, P0, R26, R8, 0x3 ;  /* 0x000000081a0b7211 */ /* 0x000fca00078018ff */
[----:B------:R-:W-:Y:S01]  /*43a0*/  IMAD.X R36, RZ, RZ, R9, P0 ;  /* 0x000000ffff247224 */ /* 0x000fe200000e0609 */
[----:B---3--:R-:W-:-:S04]  /*43b0*/  LEA R8, P0, R11, UR14, 0x1 ;  /* 0x0000000e0b087c11 */ /* 0x008fc8000f8008ff */
[----:B------:R-:W-:Y:S02]  /*43c0*/  LEA.HI.X R9, R11, UR15, R36, 0x1, P0 ;  /* 0x0000000f0b097c11 */ /* 0x000fe400080f0c24 */
[----:B------:R-:W-:Y:S02]  /*43d0*/  F2FP.BF16.F32.PACK_AB R11, R15, R14 ;  /* 0x0000000e0f0b723e */ /* 0x000fe400000010ff */
[----:B------:R-:W-:Y:S01]  /*43e0*/  ISETP.NE.AND P0, PT, R7, -0x1, PT ;  /* 0xffffffff0700780c */ /* 0x000fe20003f05270 */
        /* <DEDUP_REMOVED lines=32> */
[C---:B------:R-:W-:Y:S02]  /*45f0*/  PRMT R36, R34.reuse, 0x7632, R36 ;  /* 0x0000763222247816 */ /* 0x040fe40000000024 */
[----:B------:R-:W-:Y:S02]  /*4600*/  SEL R34, R34, RZ, !P1 ;  /* 0x000000ff22227207 */ /* 0x000fe40004800000 */
[----:B------:R-:W-:-:S04]  /*4610*/  SEL R37, R36, RZ, !P2 ;  /* 0x000000ff24257207 */ /* 0x000fc80005000000 */
[----:B------:R-:W-:-:S07]  /*4620*/  PRMT R34, R34, 0x5410, R37 ;  /* 0x0000541022227816 */ /* 0x000fce0000000025 */
.L_x_19426:
[----:B------:R-:W-:Y:S05]  /*4630*/  BSYNC.RECONVERGENT B2 ;  /* 0x0000000000027941 */ /* 0x000fea0003800200 */
.L_x_19425:
[----:B-----5:R-:W-:Y:S02]  /*4640*/  HMUL2.BF16_V2 R36, R35, R34 ;  /* 0x0000002223247232 */ /* 0x020fe40000200000 */
[----:B------:R-:W-:-:S03]  /*4650*/  HMUL2.BF16_V2 R13, R12, R13 ;  /* 0x0000000d0c0d7232 */ /* 0x000fc60000200000 */
[C---:B------:R-:W-:Y:S01]  /*4660*/  PRMT R34, R36.reuse, 0x7632, R34 ;  /* 0x0000763224227816 */ /* 0x040fe20000000022 */
[----:B------:R-:W-:-:S03]  /*4670*/  IMAD.U32 R36, R36, 0x10000, RZ ;  /* 0x0001000024247824 */ /* 0x000fc600078e00ff */
[----:B------:R-:W-:Y:S01]  /*4680*/  SHF.L.U32 R37, R34, 0x10, RZ ;  /* 0x0000001022257819 */ /* 0x000fe200000006ff */
[----:B------:R-:W-:-:S04]  /*4690*/  HFMA2.BF16_V2 R34, R10, R15, -RZ ;  /* 0x0000000f0a227231 */ /* 0x000fc800003000ff */
[----:B------:R-:W-:Y:S01]  /*46a0*/  FADD.FTZ R15, R36, R37 ;  /* 0x00000025240f7221 */ /* 0x000fe20000010000 */
[C---:B------:R-:W-:Y:S01]  /*46b0*/  PRMT R36, R34.reuse, 0x7632, R36 ;  /* 0x0000763222247816 */ /* 0x040fe20000000024 */
[----:B------:R-:W-:-:S04]  /*46c0*/  IMAD.U32 R34, R34, 0x10000, RZ ;  /* 0x0001000022227824 */ /* 0x000fc800078e00ff */
[----:B------:R-:W-:-:S04]  /*46d0*/  IMAD.U32 R37, R36, 0x10000, RZ ;  /* 0x0001000024257824 */ /* 0x000fc800078e00ff */
[----:B------:R-:W-:-:S04]  /*46e0*/  FADD.FTZ R34, R34, R37 ;  /* 0x0000002522227221 */ /* 0x000fc80000010000 */
[--C-:B------:R-:W-:Y:S01]  /*46f0*/  FADD.FTZ R15, R15, R34.reuse ;  /* 0x000000220f0f7221 */ /* 0x100fe20000010000 */
[C---:B------:R-:W-:Y:S02]  /*4700*/  PRMT R34, R13.reuse, 0x7632, R34 ;  /* 0x000076320d227816 */ /* 0x040fe40000000022 */
[----:B------:R-:W-:-:S03]  /*4710*/  SHF.L.U32 R13, R13, 0x10, RZ ;  /* 0x000000100d0d7819 */ /* 0x000fc600000006ff */
[----:B------:R-:W-:-:S04]  /*4720*/  IMAD.U32 R34, R34, 0x10000, RZ ;  /* 0x0001000022227824 */ /* 0x000fc800078e00ff */
        /* <DEDUP_REMOVED lines=40> */
[----:B------:R-:W-:Y:S02]  /*49b0*/  PRMT R36, R34, 0x7632, R36 ;  /* 0x0000763222247816 */ /* 0x000fe40000000024 */
[----:B------:R-:W-:Y:S02]  /*49c0*/  PRMT R14, R14, 0x5410, R37 ;  /* 0x000054100e0e7816 */ /* 0x000fe40000000025 */
[----:B------:R-:W-:Y:S02]  /*49d0*/  SEL R34, R34, RZ, !P1 ;  /* 0x000000ff22227207 */ /* 0x000fe40004800000 */
[----:B------:R-:W-:-:S04]  /*49e0*/  SEL R37, R36, RZ, !P2 ;  /* 0x000000ff24257207 */ /* 0x000fc80005000000 */
[----:B------:R-:W-:-:S07]  /*49f0*/  PRMT R34, R34, 0x5410, R37 ;  /* 0x0000541022227816 */ /* 0x000fce0000000025 */
.L_x_19428:
[----:B------:R-:W-:Y:S05]  /*4a00*/  BSYNC.RECONVERGENT B2 ;  /* 0x0000000000027941 */ /* 0x000fea0003800200 */
.L_x_19427:
[----:B-----5:R-:W-:Y:S02]  /*4a10*/  HMUL2.BF16_V2 R34, R35, R34 ;  /* 0x0000002223227232 */ /* 0x020fe40000200000 */
[----:B------:R-:W-:Y:S02]  /*4a20*/  HFMA2.BF16_V2 R15, R10, R15, -RZ ;  /* 0x0000000f0a0f7231 */ /* 0x000fe400003000ff */
[----:B------:R-:W-:Y:S02]  /*4a30*/  HMUL2.BF16_V2 R13, R12, R13 ;  /* 0x0000000d0c0d7232 */ /* 0x000fe40000200000 */
[----:B------:R-:W-:Y:S01]  /*4a40*/  HFMA2.BF16_V2 R14, R11, R14, -RZ ;  /* 0x0000000e0b0e7231 */ /* 0x000fe200003000ff */
[C---:B------:R-:W-:Y:S01]  /*4a50*/  PRMT R36, R34.reuse, 0x7632, R36 ;  /* 0x0000763222247816 */ /* 0x040fe20000000024 */
[----:B------:R-:W-:-:S04]  /*4a60*/  IMAD.U32 R34, R34, 0x10000, RZ ;  /* 0x0001000022227824 */ /* 0x000fc800078e00ff */
[----:B------:R-:W-:Y:S01]  /*4a70*/  IMAD.U32 R37, R36, 0x10000, RZ ;  /* 0x0001000024257824 */ /* 0x000fe200078e00ff */
[C---:B------:R-:W-:Y:S02]  /*4a80*/  PRMT R36, R15.reuse, 0x7632, R36 ;  /* 0x000076320f247816 */ /* 0x040fe40000000024 */
[----:B------:R-:W-:Y:S01]  /*4a90*/  SHF.L.U32 R15, R15, 0x10, RZ ;  /* 0x000000100f0f7819 */ /* 0x000fe200000006ff */
[----:B------:R-:W-:Y:S02]  /*4aa0*/  FADD.FTZ R34, R34, R37 ;  /* 0x0000002522227221 */ /* 0x000fe40000010000 */
[----:B------:R-:W-:-:S04]  /*4ab0*/  IMAD.U32 R36, R36, 0x10000, RZ ;  /* 0x0001000024247824 */ /* 0x000fc800078e00ff */
[----:B------:R-:W-:-:S04]  /*4ac0*/  FADD.FTZ R15, R15, R36 ;  /* 0x000000240f0f7221 */ /* 0x000fc80000010000 */
[--C-:B------:R-:W-:Y:S01]  /*4ad0*/  FADD.FTZ R34, R34, R15.reuse ;  /* 0x0000000f22227221 */ /* 0x100fe20000010000 */
[C---:B------:R-:W-:Y:S01]  /*4ae0*/  PRMT R15, R13.reuse, 0x7632, R15 ;  /* 0x000076320d0f7816 */ /* 0x040fe2000000000f */
[----:B------:R-:W-:-:S03]  /*4af0*/  IMAD.U32 R13, R13, 0x10000, RZ ;  /* 0x000100000d0d7824 */ /* 0x000fc600078e00ff */
[----:B------:R-:W-:Y:S02]  /*4b00*/  SHF.L.U32 R36, R15, 0x10, RZ ;  /* 0x000000100f247819 */ /* 0x000fe400000006ff */
[----:B------:R2:W5:Y:S03]  /*4b10*/  LDG.E.CONSTANT R15, desc[UR10][R8.64+0x404] ;  /* 0x0004040a080f7981 */ /* 0x000566000c1e9900 */
[----:B------:R-:W-:-:S04]  /*4b20*/  FADD.FTZ R13, R13, R36 ;  /* 0x000000240d0d7221 */ /* 0x000fc80000010000 */
[--C-:B------:R-:W-:Y:S01]  /*4b30*/  FADD.FTZ R34, R34, R13.reuse ;  /* 0x0000000d22227221 */ /* 0x100fe20000010000 */
[C---:B------:R-:W-:Y:S02]  /*4b40*/  PRMT R13, R14.reuse, 0x7610, R13 ;  /* 0x000076100e0d7816 */ /* 0x040fe4000000000d */
[----:B------:R-:W-:-:S03]  /*4b50*/  PRMT R14, R14, 0x7632, R14 ;  /* 0x000076320e0e7816 */ /* 0x000fc6000000000e */
        /* <DEDUP_REMOVED lines=40> */
.L_x_19430:
[----:B------:R-:W-:Y:S05]  /*4de0*/  BSYNC.RECONVERGENT B2 ;  /* 0x0000000000027941 */ /* 0x000fea0003800200 */
.L_x_19429:
[----:B-----5:R-:W-:Y:S02]  /*4df0*/  HMUL2.BF16_V2 R34, R35, R34 ;  /* 0x0000002223227232 */ /* 0x020fe40000200000 */
[----:B------:R-:W-:Y:S02]  /*4e00*/  HFMA2.BF16_V2 R15, R10, R15, -RZ ;  /* 0x0000000f0a0f7231 */ /* 0x000fe400003000ff */
[----:B------:R-:W-:Y:S02]  /*4e10*/  HMUL2.BF16_V2 R13, R12, R13 ;  /* 0x0000000d0c0d7232 */ /* 0x000fe40000200000 */
[----:B------:R-:W-:Y:S01]  /*4e20*/  HFMA2.BF16_V2 R14, R11, R14, -RZ ;  /* 0x0000000e0b0e7231 */ /* 0x000fe200003000ff */
[C---:B------:R-:W-:Y:S02]  /*4e30*/  PRMT R36, R34.reuse, 0x7632, R36 ;  /* 0x0000763222247816 */ /* 0x040fe40000000024 */
[----:B------:R-:W-:-:S03]  /*4e40*/  SHF.L.U32 R34, R34, 0x10, RZ ;  /* 0x0000001022227819 */ /* 0x000fc600000006ff */
[----:B------:R-:W-:Y:S01]  /*4e50*/  IMAD.U32 R37, R36, 0x10000, RZ ;  /* 0x0001000024257824 */ /* 0x000fe200078e00ff */
[C---:B------:R-:W-:Y:S01]  /*4e60*/  PRMT R36, R15.reuse, 0x7632, R36 ;  /* 0x000076320f247816 */ /* 0x040fe20000000024 */
[----:B------:R-:W-:Y:S02]  /*4e70*/  IMAD.U32 R15, R15, 0x10000, RZ ;  /* 0x000100000f0f7824 */ /* 0x000fe400078e00ff */
[----:B------:R-:W-:Y:S01]  /*4e80*/  FADD.FTZ R34, R34, R37 ;  /* 0x0000002522227221 */ /* 0x000fe20000010000 */
[----:B------:R-:W-:-:S05]  /*4e90*/  SHF.L.U32 R36, R36, 0x10, RZ ;  /* 0x0000001024247819 */ /* 0x000fca00000006ff */
[----:B------:R-:W-:-:S04]  /*4ea0*/  FADD.FTZ R15, R15, R36 ;  /* 0x000000240f0f7221 */ /* 0x000fc80000010000 */
[--C-:B------:R-:W-:Y:S01]  /*4eb0*/  FADD.FTZ R34, R34, R15.reuse ;  /* 0x0000000f22227221 */ /* 0x100fe20000010000 */
[C---:B------:R-:W-:Y:S01]  /*4ec0*/  PRMT R15, R13.reuse, 0x7632, R15 ;  /* 0x000076320d0f7816 */ /* 0x040fe2000000000f */
[----:B------:R-:W-:-:S04]  /*4ed0*/  IMAD.U32 R13, R13, 0x10000, RZ ;  /* 0x000100000d0d7824 */ /* 0x000fc800078e00ff */
[----:B------:R-:W-:Y:S02]  /*4ee0*/  IMAD.U32 R36, R15, 0x10000, RZ ;  /* 0x000100000f247824 */ /* 0x000fe400078e00ff */
[----:B------:R3:W5:Y:S02]  /*4ef0*/  LDG.E.CONSTANT R15, desc[UR10][R8.64+0x604] ;  /* 0x0006040a080f7981 */ /* 0x000764000c1e9900 */
[----:B------:R-:W-:-:S04]  /*4f00*/  FADD.FTZ R13, R13, R36 ;  /* 0x000000240d0d7221 */ /* 0x000fc80000010000 */
[--C-:B------:R-:W-:Y:S01]  /*4f10*/  FADD.FTZ R34, R34, R13.reuse ;  /* 0x0000000d22227221 */ /* 0x100fe20000010000 */
[C---:B------:R-:W-:Y:S02]  /*4f20*/  PRMT R13, R14.reuse, 0x7610, R13 ;  /* 0x000076100e0d7816 */ /* 0x040fe4000000000d */
[----:B------:R-:W-:Y:S02]  /*4f30*/  PRMT R14, R14, 0x7632, R14 ;  /* 0x000076320e0e7816 */ /* 0x000fe4000000000e */
        /* <DEDUP_REMOVED lines=40> */
.L_x_19432:
[----:B------:R-:W-:Y:S05]  /*51c0*/  BSYNC.RECONVERGENT B2 ;  /* 0x0000000000027941 */ /* 0x000fea0003800200 */
.L_x_19431:
[----:B-----5:R-:W-:Y:S02]  /*51d0*/  HMUL2.BF16_V2 R34, R35, R34 ;  /* 0x0000002223227232 */ /* 0x020fe40000200000 */
[----:B------:R-:W-:Y:S02]  /*51e0*/  HFMA2.BF16_V2 R15, R10, R15, -RZ ;  /* 0x0000000f0a0f7231 */ /* 0x000fe400003000ff */
[----:B------:R-:W-:Y:S02]  /*51f0*/  HMUL2.BF16_V2 R13, R12, R13 ;  /* 0x0000000d0c0d7232 */ /* 0x000fe40000200000 */
[----:B------:R-:W-:Y:S01]  /*5200*/  HFMA2.BF16_V2 R14, R11, R14, -RZ ;  /* 0x0000000e0b0e7231 */ /* 0x000fe200003000ff */
[C---:B------:R-:W-:Y:S01]  /*5210*/  PRMT R36, R34.reuse, 0x7632, R36 ;  /* 0x0000763222247816 */ /* 0x040fe20000000024 */
[----:B------:R-:W-:-:S03]  /*5220*/  IMAD.U32 R34, R34, 0x10000, RZ ;  /* 0x0001000022227824 */ /* 0x000fc600078e00ff */
[----:B------:R-:W-:Y:S02]  /*5230*/  SHF.L.U32 R37, R36, 0x10, RZ ;  /* 0x0000001024257819 */ /* 0x000fe400000006ff */
[C---:B------:R-:W-:Y:S01]  /*5240*/  PRMT R36, R15.reuse, 0x7632, R36 ;  /* 0x000076320f247816 */ /* 0x040fe20000000024 */
[----:B------:R-:W-:Y:S02]  /*5250*/  IMAD.U32 R15, R15, 0x10000, RZ ;  /* 0x000100000f0f7824 */ /* 0x000fe400078e00ff */
[----:B------:R-:W-:Y:S02]  /*5260*/  FADD.FTZ R34, R34, R37 ;  /* 0x0000002522227221 */ /* 0x000fe40000010000 */
[----:B------:R-:W-:-:S04]  /*5270*/  IMAD.U32 R36, R36, 0x10000, RZ ;  /* 0x0001000024247824 */ /* 0x000fc800078e00ff */
[----:B------:R-:W-:-:S04]  /*5280*/  FADD.FTZ R15, R15, R36 ;  /* 0x000000240f0f7221 */ /* 0x000fc80000010000 */
[--C-:B------:R-:W-:Y:S01]  /*5290*/  FADD.FTZ R34, R34, R15.reuse ;  /* 0x0000000f22227221 */ /* 0x100fe20000010000 */
[C---:B------:R-:W-:Y:S02]  /*52a0*/  PRMT R15, R13.reuse, 0x7632, R15 ;  /* 0x000076320d0f7816 */ /* 0x040fe4000000000f */
[----:B------:R-:W-:-:S03]  /*52b0*/  SHF.L.U32 R13, R13, 0x10, RZ ;  /* 0x000000100d0d7819 */ /* 0x000fc600000006ff */
[----:B------:R-:W-:Y:S02]  /*52c0*/  IMAD.U32 R36, R15, 0x10000, RZ ;  /* 0x000100000f247824 */ /* 0x000fe400078e00ff */
[----:B------:R4:W5:Y:S02]  /*52d0*/  LDG.E.CONSTANT R15, desc[UR10][R8.64+0x804] ;  /* 0x0008040a080f7981 */ /* 0x000964000c1e9900 */
[----:B------:R-:W-:-:S04]  /*52e0*/  FADD.FTZ R13, R13, R36 ;  /* 0x000000240d0d7221 */ /* 0x000fc80000010000 */
[--C-:B------:R-:W-:Y:S01]  /*52f0*/  FADD.FTZ R34, R34, R13.reuse ;  /* 0x0000000d22227221 */ /* 0x100fe20000010000 */
[C---:B------:R-:W-:Y:S02]  /*5300*/  PRMT R13, R14.reuse, 0x7610, R13 ;  /* 0x000076100e0d7816 */ /* 0x040fe4000000000d */
[----:B------:R-:W-:-:S03]  /*5310*/  PRMT R14, R14, 0x7632, R14 ;  /* 0x000076320e0e7816 */ /* 0x000fc6000000000e */
        /* <DEDUP_REMOVED lines=40> */
.L_x_19434:
[----:B------:R-:W-:Y:S05]  /*55a0*/  BSYNC.RECONVERGENT B2 ;  /* 0x0000000000027941 */ /* 0x000fea0003800200 */
.L_x_19433:
        /* <DEDUP_REMOVED lines=61> */
.L_x_19436:
[----:B------:R-:W-:Y:S05]  /*5980*/  BSYNC.RECONVERGENT B2 ;  /* 0x0000000000027941 */ /* 0x000fea0003800200 */
.L_x_19435:
        /* <DEDUP_REMOVED lines=61> */
.L_x_19438:
[----:B------:R-:W-:Y:S05]  /*5d60*/  BSYNC.RECONVERGENT B2 ;  /* 0x0000000000027941 */ /* 0x000fea0003800200 */
.L_x_19437:
        /* <DEDUP_REMOVED lines=31> */
[C---:B01234-:R-:W-:Y:S01]  /*5f60*/  VIADD R8, R4.reuse, 0xfffffffe ;  /* 0xfffffffe04087836 */ /* 0x05ffe20000000000 */
[----:B------:R-:W-:Y:S02]  /*5f70*/  ISETP.GE.AND P3, PT, R4, UR12, PT ;  /* 0x0000000c04007c0c */ /* 0x000fe4000bf66270 */
[----:B-----5:R-:W-:Y:S02]  /*5f80*/  PRMT R9, R15, 0x7632, R9 ;  /* 0x000076320f097816 */ /* 0x020fe40000000009 */
[----:B------:R-:W-:Y:S01]  /*5f90*/  ISETP.GE.AND P1, PT, R8, UR12, PT ;  /* 0x0000000c08007c0c */ /* 0x000fe2000bf26270 */
[----:B------:R-:W-:Y:S01]  /*5fa0*/  VIADD R8, R4, 0xffffffff ;  /* 0xffffffff04087836 */ /* 0x000fe20000000000 */
[----:B------:R-:W-:Y:S02]  /*5fb0*/  SEL R36, R9, RZ, !P3 ;  /* 0x000000ff09247207 */ /* 0x000fe40005800000 */
[----:B------:R-:W-:Y:S02]  /*5fc0*/  ISETP.GE.AND P0, PT, R33, UR12, PT ;  /* 0x0000000c21007c0c */ /* 0x000fe4000bf06270 */
[----:B------:R-:W-:-:S02]  /*5fd0*/  ISETP.GE.AND P2, PT, R8, UR12, PT ;  /* 0x0000000c08007c0c */ /* 0x000fc4000bf46270 */
[C---:B------:R-:W-:Y:S02]  /*5fe0*/  PRMT R8, R34.reuse, 0x7632, R8 ;  /* 0x0000763222087816 */ /* 0x040fe40000000008 */
[----:B------:R-:W-:Y:S02]  /*5ff0*/  SEL R34, R34, RZ, !P0 ;  /* 0x000000ff22227207 */ /* 0x000fe40004000000 */
[----:B------:R-:W-:Y:S02]  /*6000*/  SEL R9, R8, RZ, !P1 ;  /* 0x000000ff08097207 */ /* 0x000fe40004800000 */
[----:B------:R-:W-:Y:S02]  /*6010*/  IADD3 R8, PT, PT, R4, 0x1, RZ ;  /* 0x0000000104087810 */ /* 0x000fe40007ffe0ff */
[----:B------:R-:W-:Y:S02]  /*6020*/  SEL R15, R15, RZ, !P2 ;  /* 0x000000ff0f0f7207 */ /* 0x000fe40005000000 */
[----:B------:R-:W-:Y:S01]  /*6030*/  ISETP.GE.AND P0, PT, R8, UR12, PT ;  /* 0x0000000c08007c0c */ /* 0x000fe2000bf06270 */
[----:B------:R-:W-:Y:S01]  /*6040*/  VIADD R8, R4, 0x2 ;  /* 0x0000000204087836 */ /* 0x000fe20000000000 */
[----:B------:R-:W-:-:S02]  /*6050*/  PRMT R34, R34, 0x5410, R9 ;  /* 0x0000541022227816 */ /* 0x000fc40000000009 */
[----:B------:R-:W-:Y:S02]  /*6060*/  IADD3 R9, PT, PT, R4, 0x4, RZ ;  /* 0x0000000404097810 */ /* 0x000fe40007ffe0ff */
        /* <DEDUP_REMOVED lines=13> */
.L_x_19440:
[----:B------:R-:W-:Y:S05]  /*6140*/  BSYNC.RECONVERGENT B2 ;  /* 0x0000000000027941 */ /* 0x000fea0003800200 */
.L_x_19439:
[----:B012345:R-:W-:Y:S02]  /*6150*/  HMUL2.BF16_V2 R8, R35, R34 ;  /* 0x0000002223087232 */ /* 0x03ffe40000200000 */
[----:B------:R-:W-:Y:S02]  /*6160*/  HFMA2.BF16_V2 R10, R10, R15, -RZ ;  /* 0x0000000f0a0a7231 */ /* 0x000fe400003000ff */
[----:B------:R-:W-:Y:S02]  /*6170*/  HMUL2.BF16_V2 R12, R12, R13 ;  /* 0x0000000d0c0c7232 */ /* 0x000fe40000200000 */
[----:B------:R-:W-:Y:S01]  /*6180*/  HFMA2.BF16_V2 R13, R11, R14, -RZ ;  /* 0x0000000e0b0d7231 */ /* 0x000fe200003000ff */
[C---:B------:R-:W-:Y:S01]  /*6190*/  PRMT R9, R8.reuse, 0x7632, R9 ;  /* 0x0000763208097816 */ /* 0x040fe20000000009 */
[----:B------:R-:W-:Y:S01]  /*61a0*/  IMAD.U32 R8, R8, 0x10000, RZ ;  /* 0x0001000008087824 */ /* 0x000fe200078e00ff */
[C---:B------:R-:W-:Y:S02]  /*61b0*/  PRMT R11, R12.reuse, 0x7610, R11 ;  /* 0x000076100c0b7816 */ /* 0x040fe4000000000b */
[----:B------:R-:W-:Y:S01]  /*61c0*/  PRMT R12, R12, 0x7632, R12 ;  /* 0x000076320c0c7816 */ /* 0x000fe2000000000c */
[----:B------:R-:W-:-:S02]  /*61d0*/  IMAD.U32 R9, R9, 0x10000, RZ ;  /* 0x0001000009097824 */ /* 0x000fc400078e00ff */
[----:B------:R-:W-:Y:S01]  /*61e0*/  IMAD.U32 R11, R11, 0x10000, RZ ;  /* 0x000100000b0b7824 */ /* 0x000fe200078e00ff */
[----:B------:R-:W-:Y:S01]  /*61f0*/  SHF.L.U32 R12, R12, 0x10, RZ ;  /* 0x000000100c0c7819 */ /* 0x000fe200000006ff */
[--C-:B------:R-:W-:Y:S01]  /*6200*/  FADD.FTZ R8, R8, R9.reuse ;  /* 0x0000000908087221 */ /* 0x100fe20000010000 */
[C---:B------:R-:W-:Y:S02]  /*6210*/  PRMT R9, R10.reuse, 0x7610, R9 ;  /* 0x000076100a097816 */ /* 0x040fe40000000009 */
[----:B------:R-:W-:Y:S01]  /*6220*/  PRMT R10, R10, 0x7632, R10 ;  /* 0x000076320a0a7816 */ /* 0x000fe2000000000a */
[----:B------:R-:W-:Y:S01]  /*6230*/  FADD.FTZ R11, R11, R12 ;  /* 0x0000000c0b0b7221 */ /* 0x000fe20000010000 */
[----:B------:R-:W-:Y:S02]  /*6240*/  SHF.L.U32 R14, R9, 0x10, RZ ;  /* 0x00000010090e7819 */ /* 0x000fe400000006ff */
[----:B------:R-:W-:Y:S01]  /*6250*/  PRMT R9, R13, 0x7632, R9 ;  /* 0x000076320d097816 */ /* 0x000fe20000000009 */
[----:B------:R-:W-:-:S02]  /*6260*/  IMAD.U32 R15, R10, 0x10000, RZ ;  /* 0x000100000a0f7824 */ /* 0x000fc400078e00ff */
[----:B------:R-:W-:Y:S02]  /*6270*/  IMAD.U32 R13, R13, 0x10000, RZ ;  /* 0x000100000d0d7824 */ /* 0x000fe400078e00ff */
[----:B------:R-:W-:Y:S01]  /*6280*/  FADD.FTZ R15, R14, R15 ;  /* 0x0000000f0e0f7221 */ /* 0x000fe20000010000 */
[----:B------:R-:W-:-:S03]  /*6290*/  IMAD.U32 R10, R9, 0x10000, RZ ;  /* 0x00010000090a7824 */ /* 0x000fc600078e00ff */
[----:B------:R-:W-:Y:S01]  /*62a0*/  FADD.FTZ R8, R8, R15 ;  /* 0x0000000f08087221 */ /* 0x000fe20000010000 */
[----:B------:R-:W-:-:S03]  /*62b0*/  FADD.FTZ R13, R13, R10 ;  /* 0x0000000a0d0d7221 */ /* 0x000fc60000010000 */
[----:B------:R-:W-:-:S04]  /*62c0*/  FADD.FTZ R8, R8, R11 ;  /* 0x0000000b08087221 */ /* 0x000fc80000010000 */
[----:B------:R-:W-:-:S04]  /*62d0*/  FADD.FTZ R8, R8, R13 ;  /* 0x0000000d08087221 */ /* 0x000fc80000010000 */
[----:B------:R-:W-:-:S07]  /*62e0*/  FADD.FTZ R19, R19, R8 ;  /* 0x0000000813137221 */ /* 0x000fce0000010000 */
.L_x_19424:
[----:B--23--:R-:W-:Y:S05]  /*62f0*/  BSYNC.RECONVERGENT B0 ;  /* 0x0000000000007941 */ /* 0x00cfea0003800200 */
.L_x_19423:
[----:B------:R-:W-:Y:S01]  /*6300*/  IADD3 R8, PT, PT, R6, 0x3, RZ ;  /* 0x0000000306087810 */ /* 0x000fe20007ffe0ff */
[----:B------:R-:W-:Y:S01]  /*6310*/  VIADD R7, R7, 0x4 ;  /* 0x0000000407077836 */ /* 0x000fe20000000000 */
[----:B------:R-:W-:Y:S01]  /*6320*/  IADD3 R18, P1, PT, R18, 0x10, RZ ;  /* 0x0000001012127810 */ /* 0x000fe20007f3e0ff */
[----:B------:R-:W-:Y:S01]  /*6330*/  VIADD R6, R6, 0x4 ;  /* 0x0000000406067836 */ /* 0x000fe20000000000 */
[----:B------:R-:W-:Y:S01]  /*6340*/  ISETP.GE.AND P0, PT, R8, UR7, PT ;  /* 0x0000000708007c0c */ /* 0x000fe2000bf06270 */
[----:B------:R-:W-:Y:S01]  /*6350*/  VIADD R32, R32, 0x80 ;  /* 0x0000008020207836 */ /* 0x000fe20000000000 */
[----:B------:R-:W-:Y:S01]  /*6360*/  IADD3 R4, PT, PT, R4, 0x20, RZ ;  /* 0x0000002004047810 */ /* 0x000fe20007ffe0ff */
[----:B------:R-:W-:-:S10]  /*6370*/  IMAD.X R17, RZ, RZ, R17, P1 ;  /* 0x000000ffff117224 */ /* 0x000fd400008e0611 */
[----:B------:R-:W-:Y:S05]  /*6380*/  @!P0 BRA `(.L_x_19441) ;  /* 0xffffffdc002c8947 */ /* 0x000fea000383ffff */
.L_x_19422:
[----:B--23--:R-:W-:Y:S05]  /*6390*/  BSYNC.RECONVERGENT B1 ;  /* 0x0000000000017941 */ /* 0x00cfea0003800200 */
.L_x_19421:
[C---:B------:R-:W-:Y:S01]  /*63a0*/  LOP3.LUT R2, R5.reuse, 0x3c0, RZ, 0xc0, !PT ;  /* 0x000003c005027812 */ /* 0x040fe200078ec0ff */
[----:B------:R-:W-:Y:S01]  /*63b0*/  BAR.SYNC.DEFER_BLOCKING 0x0 ;  /* 0x0000000000007b1d */ /* 0x000fe20000010000 */
[C---:B------:R-:W-:Y:S02]  /*63c0*/  LOP3.LUT R4, R5.reuse, 0x3e0, RZ, 0xc0, !PT ;  /* 0x000003e005047812 */ /* 0x040fe400078ec0ff */
[----:B------:R-:W-:Y:S02]  /*63d0*/  ISETP.NE.AND P0, PT, R2, 0x40, PT ;  /* 0x000000400200780c */ /* 0x000fe40003f05270 */
[----:B01----:R-:W-:Y:S01]  /*63e0*/  SHF.R.U32.HI R7, RZ, 0x5, R5 ;  /* 0x00000005ff077819 */ /* 0x003fe20000011605 */
[----:B------:R-:W-:Y:S01]  /*63f0*/  BSSY.RECONVERGENT B0, `(.L_x_19442) ;  /* 0x0000013000007945 */ /* 0x000fe20003800200 */
[----:B------:R-:W-:Y:S02]  /*6400*/  ISETP.NE.AND P2, PT, R4, 0x20, PT ;  /* 0x000000200400780c */ /* 0x000fe40003f45270 */
[----:B------:R-:W-:-:S02]  /*6410*/  ISETP.GT.U32.AND P1, PT, R5, 0x3f, PT ;  /* 0x0000003f0500780c */ /* 0x000fc40003f24070 */
[----:B------:R-:W-:Y:S02]  /*6420*/  ISETP.GT.U32.AND P3, PT, R5, 0x1f, PT ;  /* 0x0000001f0500780c */ /* 0x000fe40003f64070 */
[----:B------:R-:W-:-:S03]  /*6430*/  LEA R2, R7, R26, 0x8 ;  /* 0x0000001a07027211 */ /* 0x000fc600078e40ff */
[----:B------:R-:W-:Y:S08]  /*6440*/  @P0 BRA `(.L_x_19443) ;  /* 0x0000000000340947 */ /* 0x000ff00003800000 */
        /* <DEDUP_REMOVED lines=13> */
.L_x_19443:
[----:B------:R-:W-:Y:S05]  /*6520*/  BSYNC.RECONVERGENT B0 ;  /* 0x0000000000007941 */ /* 0x000fea0003800200 */
.L_x_19442:
[----:B------:R-:W-:Y:S06]  /*6530*/  BAR.SYNC.DEFER_BLOCKING 0x0 ;  /* 0x0000000000007b1d */ /* 0x000fec0000010000 */
[----:B------:R-:W-:Y:S04]  /*6540*/  BSSY.RECONVERGENT B0, `(.L_x_19444) ;  /* 0x0000017000007945 */ /* 0x000fe80003800200 */
[----:B------:R-:W-:Y:S05]  /*6550*/  @P1 BRA `(.L_x_19445) ;  /* 0x0000000000541947 */ /* 0x000fea0003800000 */
[----:B------:R-:W1:Y:S01]  /*6560*/  S2UR UR5, SR_CgaCtaId ;  /* 0x00000000000579c3 */ /* 0x000e620000008800 */
[----:B------:R-:W-:Y:S02]  /*6570*/  UMOV UR4, 0x400 ;  /* 0x0000040000047882 */ /* 0x000fe40000000000 */
[----:B------:R-:W-:-:S04]  /*6580*/  UIADD3 UR4, UPT, UPT, UR4, 0x220, URZ ;  /* 0x0000022004047890 */ /* 0x000fc8000fffe0ff */
[----:B-1----:R-:W-:-:S06]  /*6590*/  ULEA UR4, UR5, UR4, 0x18 ;  /* 0x0000000405047291 */ /* 0x002fcc000f8ec0ff */
[----:B------:R-:W-:-:S05]  /*65a0*/  LEA R12, R2, UR4, 0x2 ;  /* 0x00000004020c7c11 */ /* 0x000fca000f8e10ff */
        /* <DEDUP_REMOVED lines=16> */
.L_x_19445:
[----:B------:R-:W-:Y:S05]  /*66b0*/  BSYNC.RECONVERGENT B0 ;  /* 0x0000000000007941 */ /* 0x000fea0003800200 */
.L_x_19444:
        /* <DEDUP_REMOVED lines=16> */
.L_x_19447:
[----:B------:R-:W-:Y:S05]  /*67c0*/  BSYNC.RECONVERGENT B0 ;  /* 0x0000000000007941 */ /* 0x000fea0003800200 */
.L_x_19446:
        /* <DEDUP_REMOVED lines=24> */
.L_x_19449:
[----:B------:R-:W-:Y:S05]  /*6950*/  BSYNC.RECONVERGENT B0 ;  /* 0x0000000000007941 */ /* 0x000fea0003800200 */
.L_x_19448:
[----:B------:R-:W-:Y:S06]  /*6960*/  BAR.SYNC.DEFER_BLOCKING 0x0 ;  /* 0x0000000000007b1d */ /* 0x000fec0000010000 */
[----:B------:R-:W-:Y:S05]  /*6970*/  @P3 EXIT ;  /* 0x000000000000394d */ /* 0x000fea0003800000 */
[----:B------:R-:W2:Y:S01]  /*6980*/  S2R R2, SR_CTAID.Z ;  /* 0x0000000000027919 */ /* 0x000ea20000002700 */
[----:B------:R-:W3:Y:S01]  /*6990*/  LDCU UR4, c[0x0][0x378] ;  /* 0x00006f00ff0477ac */ /* 0x000ee20008000800 */
[----:B------:R-:W-:Y:S01]  /*69a0*/  IMAD R0, R3, UR9, R0 ;  /* 0x0000000903007c24 */ /* 0x000fe2000f8e0200 */
[----:B01----:R-:W-:Y:S01]  /*69b0*/  F2FP.BF16.F32.PACK_AB R29, R29, R30 ;  /* 0x0000001e1d1d723e */ /* 0x003fe200000010ff */
[----:B------:R-:W0:Y:S01]  /*69c0*/  LDCU.64 UR6, c[0x0][0x380] ;  /* 0x00007000ff0677ac */ /* 0x000e220008000a00 */
[----:B------:R-:W-:Y:S02]  /*69d0*/  F2FP.BF16.F32.PACK_AB R27, R27, R28 ;  /* 0x0000001c1b1b723e */ /* 0x000fe400000010ff */
[----:B------:R-:W-:Y:S02]  /*69e0*/  F2FP.BF16.F32.PACK_AB R24, R24, R25 ;  /* 0x000000191818723e */ /* 0x000fe400000010ff */
[----:B------:R-:W-:Y:S02]  /*69f0*/  F2FP.BF16.F32.PACK_AB R19, R19, R20 ;  /* 0x000000141313723e */ /* 0x000fe400000010ff */
[----:B------:R-:W-:-:S02]  /*6a00*/  PRMT R4, R27, 0x7632, R4 ;  /* 0x000076321b047816 */ /* 0x000fc40000000004 */
[----:B------:R-:W-:Y:S01]  /*6a10*/  PRMT R6, R19, 0x7632, R6 ;  /* 0x0000763213067816 */ /* 0x000fe20000000006 */
[----:B---3--:R-:W-:Y:S02]  /*6a20*/  IMAD R0, R0, UR4, RZ ;  /* 0x0000000400007c24 */ /* 0x008fe4000f8e02ff */
[----:B--2---:R-:W-:-:S05]  /*6a30*/  IMAD.SHL.U32 R3, R2, 0x100, RZ ;  /* 0x0000010002037824 */ /* 0x004fca00078e00ff */
[----:B------:R-:W-:-:S04]  /*6a40*/  LEA R0, P0, R0, R3, 0x8 ;  /* 0x0000000300007211 */ /* 0x000fc800078040ff */
[----:B------:R-:W-:Y:S01]  /*6a50*/  LOP3.LUT R5, R0, 0x1f, R5, 0xf8, !PT ;  /* 0x0000001f00057812 */ /* 0x000fe200078ef805 */
[----:B------:R-:W-:-:S03]  /*6a60*/  IMAD.X R0, RZ, RZ, RZ, P0 ;  /* 0x000000ffff007224 */ /* 0x000fc600000e06ff */
[----:B0-----:R-:W-:-:S04]  /*6a70*/  LEA R2, P0, R5, UR6, 0x1 ;  /* 0x0000000605027c11 */ /* 0x001fc8000f8008ff */
        /* <DEDUP_REMOVED lines=12> */
.L_x_19398:
[----:B------:R-:W-:Y:S01]  /*6b40*/  BSSY B2, `(.L_x_19450) ;  /* 0x0000007000027945 */ /* 0x000fe20003800000 */
[----:B------:R-:W-:Y:S01]  /*6b50*/  MOV R12, 0x2 ;  /* 0x00000002000c7802 */ /* 0x000fe20000000f00 */
[----:B------:R-:W-:Y:S02]  /*6b60*/  IMAD.MOV.U32 R13, RZ, RZ, 0x1f ;  /* 0x0000001fff0d7424 */ /* 0x000fe400078e00ff */
[----:B------:R-:W-:-:S07]  /*6b70*/  IMAD.MOV.U32 R11, RZ, RZ, -0x1 ;  /* 0xffffffffff0b7424 */ /* 0x000fce00078e00ff */
[----:B------:R-:W-:Y:S05]  /*6b80*/  WARPSYNC.COLLECTIVE R11, `(.L_x_19451) ;  /* 0x000000000b087348 */ /* 0x000fea0003c00000 */
[----:B------:R0:W1:Y:S02]  /*6b90*/  SHFL.BFLY P2, R10, R8, R12, R13 ;  /* 0x0c00000c080a7389 */ /* 0x000064000004000d */
[----:B01----:R-:W-:Y:S05]  /*6ba0*/  ENDCOLLECTIVE ;  /* 0x000000000000791b */ /* 0x003fea0003800000 */
.L_x_19451:
[----:B------:R-:W-:Y:S05]  /*6bb0*/  BSYNC B2 ;  /* 0x0000000000027941 */ /* 0x000fea0003800000 */
.L_x_19450:
[----:B------:R-:W-:Y:S01]  /*6bc0*/  MOV R9, R10 ;  /* 0x0000000a00097202 */ /* 0x000fe20000000f00 */
[----:B------:R-:W-:Y:S02]  /*6bd0*/  HFMA2 R13, -RZ, RZ, 0, 1.847743988037109375e-06 ;  /* 0x0000001fff0d7431 */ /* 0x000fe400000001ff */
[----:B------:R-:W-:Y:S02]  /*6be0*/  IMAD.MOV.U32 R12, RZ, RZ, 0x1 ;  /* 0x00000001ff0c7424 */ /* 0x000fe400078e00ff */
[----:B------:R-:W-:Y:S02]  /*6bf0*/  IMAD.MOV.U32 R11, RZ, RZ, -0x1 ;  /* 0xffffffffff0b7424 */ /* 0x000fe400078e00ff */
[----:B------:R-:W-:-:S04]  /*6c00*/  FADD.FTZ R9, R8, R9 ;  /* 0x0000000908097221 */ /* 0x000fc80000010000 */
[----:B------:R-:W-:-:S07]  /*6c10*/  IMAD.MOV.U32 R8, RZ, RZ, R9 ;  /* 0x000000ffff087224 */ /* 0x000fce00078e0009 */
[----:B------:R-:W-:Y:S05]  /*6c20*/  WARPSYNC.COLLECTIVE R11, `(.L_x_19452) ;  /* 0x000000000b087348 */ /* 0x000fea0003c00000 */
[----:B------:R0:W1:Y:S02]  /*6c30*/  SHFL.BFLY P2, R10, R8, R12, R13 ;  /* 0x0c00000c080a7389 */ /* 0x000064000004000d */
[----:B01----:R-:W-:Y:S05]  /*6c40*/  ENDCOLLECTIVE ;  /* 0x000000000000791b */ /* 0x003fea0003800000 */
.L_x_19452:
[----:B------:R-:W-:Y:S05]  /*6c50*/  BRA `(.L_x_19453) ;  /* 0xffffffb400587947 */ /* 0x000fea000383ffff */
.L_x_19400:
[----:B------:R-:W-:Y:S01]  /*6c60*/  BSSY B0, `(.L_x_19454) ;  /* 0x0000008000007945 */ /* 0x000fe20003800000 */
[----:B------:R-:W-:Y:S01]  /*6c70*/  IMAD.MOV.U32 R8, RZ, RZ, R20 ;  /* 0x000000ffff087224 */ /* 0x000fe200078e0014 */
[----:B------:R-:W-:Y:S01]  /*6c80*/  MOV R12, 0x10 ;  /* 0x00000010000c7802 */ /* 0x000fe20000000f00 */
[----:B------:R-:W-:Y:S02]  /*6c90*/  IMAD.MOV.U32 R13, RZ, RZ, 0x1f ;  /* 0x0000001fff0d7424 */ /* 0x000fe400078e00ff */
[----:B------:R-:W-:-:S07]  /*6ca0*/  IMAD.MOV.U32 R11, RZ, RZ, -0x1 ;  /* 0xffffffffff0b7424 */ /* 0x000fce00078e00ff */
[----:B-----5:R-:W-:Y:S05]  /*6cb0*/  WARPSYNC.COLLECTIVE R11, `(.L_x_19455) ;  /* 0x000000000b087348 */ /* 0x020fea0003c00000 */
[----:B------:R0:W1:Y:S02]  /*6cc0*/  SHFL.BFLY P2, R10, R8, R12, R13 ;  /* 0x0c00000c080a7389 */ /* 0x000064000004000d */
[----:B01---5:R-:W-:Y:S05]  /*6cd0*/  ENDCOLLECTIVE ;  /* 0x000000000000791b */ /* 0x023fea0003800000 */
.L_x_19455:
[----:B------:R-:W-:Y:S05]  /*6ce0*/  BSYNC B0 ;  /* 0x0000000000007941 */ /* 0x000fea0003800000 */
.L_x_19454:
        /* <DEDUP_REMOVED lines=9> */
.L_x_19456:
[----:B------:R-:W-:Y:S01]  /*6d80*/  MOV R12, 0x4 ;  /* 0x00000004000c7802 */ /* 0x000fe20000000f00 */
[----:B------:R-:W-:-:S05]  /*6d90*/  IMAD.MOV.U32 R6, RZ, RZ, R10 ;  /* 0x000000ffff067224 */ /* 0x000fca00078e000a */
[----:B------:R-:W-:-:S07]  /*6da0*/  FMNMX.FTZ R8, R7, R6, !PT ;  /* 0x0000000607087209 */ /* 0x000fce0007810000 */
[----:B------:R-:W-:Y:S05]  /*6db0*/  WARPSYNC.COLLECTIVE R11, `(.L_x_19457) ;  /* 0x000000000b087348 */ /* 0x000fea0003c00000 */
[----:B------:R0:W1:Y:S02]  /*6dc0*/  SHFL.BFLY P2, R10, R8, R12, R13 ;  /* 0x0c00000c080a7389 */ /* 0x000064000004000d */
[----:B01----:R-:W-:Y:S05]  /*6dd0*/  ENDCOLLECTIVE ;  /* 0x000000000000791b */ /* 0x003fea0003800000 */
.L_x_19457:
[----:B------:R-:W-:Y:S01]  /*6de0*/  IMAD.MOV.U32 R9, RZ, RZ, R10 ;  /* 0x000000ffff097224 */ /* 0x000fe200078e000a */
[----:B------:R-:W-:Y:S06]  /*6df0*/  BRA `(.L_x_19458) ;  /* 0xffffffb400687947 */ /* 0x000fec000383ffff */
.L_x_19459:
        /* <DEDUP_REMOVED lines=16> */
.L_x_25941:


//--------------------- .text._ZN4vllm25paged_attention_v1_kernelI13__nv_bfloat16S1_Li192ELi8ELi128ELNS_18Fp8KVCacheDataTypeE0ELb1EEEvPT_PKS3_PKT0_S9_ifPKiSB_iPKfiiiSD_SD_iiiii --------------------------
	.section	.text._ZN4vllm25paged_attention_v1_kernelI13__nv_bfloat16S1_Li192ELi8ELi128ELNS_18Fp8KVCacheDataTypeE0ELb1EEEvPT_PKS3_PKT0_S9_ifPKiSB_iPKfiiiSD_SD_iiiii,"ax",@progbits
	.align	128
        .global         _ZN4vllm25paged_attention_v1_kernelI13__nv_bfloat16S1_Li192ELi8ELi128ELNS_18Fp8KVCacheDataTypeE0ELb1EEEvPT_PKS3_PKT0_S9_ifPKiSB_iPKfiiiSD_SD_iiiii
        .type           _ZN4vllm25paged_attention_v1_kernelI13__nv_bfloat16S1_Li192ELi8ELi128ELNS_18Fp8KVCacheDataTypeE0ELb1EEEvPT_PKS3_PKT0_S9_ifPKiSB_iPKfiiiSD_SD_iiiii,@function
        .size           _ZN4vllm25paged_attention_v1_kernelI13__nv_bfloat16S1_Li192ELi8ELi128ELNS_18Fp8KVCacheDataTypeE0ELb1EEEvPT_PKS3_PKT0_S9_ifPKiSB_iPKfiiiSD_SD_iiiii,(.L_x_25942 - _ZN4vllm25paged_attention_v1_kernelI13__nv_bfloat16S1_Li192ELi8ELi128ELNS_18Fp8KVCacheDataTypeE0ELb1EEEvPT_PKS3_PKT0_S9_ifPKiSB_iPKfiiiSD_SD_iiiii)
        .other          _ZN4vllm25paged_attention_v1_kernelI13__nv_bfloat16S1_Li192ELi8ELi128ELNS_18Fp8KVCacheDataTypeE0ELb1EEEvPT_PKS3_PKT0_S9_ifPKiSB_iPKfiiiSD_SD_iiiii,@"STO_CUDA_ENTRY STV_DEFAULT"
_ZN4vllm25paged_attention_v1_kernelI13__nv_bfloat16S1_Li192ELi8ELi128ELNS_18Fp8KVCacheDataTypeE0ELb1EEEvPT_PKS3_PKT0_S9_ifPKiSB_iPKfiiiSD_SD_iiiii:
.text._ZN4vllm25paged_attention_v1_kernelI13__nv_bfloat16S1_Li192ELi8ELi128ELNS_18Fp8KVCacheDataTypeE0ELb1EEEvPT_PKS3_PKT0_S9_ifPKiSB_iPKfiiiSD_SD_iiiii:
        /* <DEDUP_REMOVED lines=8> */
[----:B------:R-:W4:Y:S01]  /*0080*/  LDCU UR13, c[0x0][0x3f4] ;  /* 0x00007e80ff0d77ac */ /* 0x000f220008000800 */
        /* <DEDUP_REMOVED lines=10> */
[----:B------:R-:W2:Y:S01]  /*0130*/  LDCU.64 UR18, c[0x0][0x390] ;  /* 0x00007200ff1277ac */ /* 0x000ea20008000a00 */
[----:B---3--:R-:W-:-:S04]  /*0140*/  ISETP.NE.U32.AND P0, PT, R8, RZ, PT ;  /* 0x000000ff0800720c */ /* 0x008fc80003f05070 */
[----:B------:R-:W-:-:S07]  /*0150*/  ISETP.NE.AND.EX P0, PT, R9, RZ, PT, P0 ;  /* 0x000000ff0900720c */ /* 0x000fce0003f05300 */
[----:B------:R-:W3:Y:S01]  /*0160*/  @!P1 LDC.64 R10, c[0x0][0x388] ;  /* 0x0000e200ff0a9b82 */ /* 0x000ee20000000a00 */
[----:B----4-:R-:W-:Y:S01]  /*0170*/  @!P1 IMAD R7, R4, 0xc0, RZ ;  /* 0x000000c004079824 */ /* 0x010fe200078e02ff */
[----:B0-----:R-:W-:Y:S01]  /*0180*/  UIMAD UR4, UR12, UR4, URZ ;  /* 0x000000040c0472a4 */ /* 0x001fe2000f8e02ff */
[----:B------:R-:W-:-:S03]  /*0190*/  @!P1 SHF.L.U32 R6, R5, 0x1, RZ ;  /* 0x0000000105069819 */ /* 0x000fc600000006ff */
[----:B------:R-:W-:Y:S02]  /*01a0*/  USHF.R.S32.HI UR5, URZ, 0x1f, UR4 ;  /* 0x0000001fff057899 */ /* 0x000fe40008011404 */
[----:B------:R-:W-:Y:S01]  /*01b0*/  @!P1 IADD3 R6, P2, P3, R6, UR4, R7 ;  /* 0x0000000406069c10 */ /* 0x000fe2000fb5e007 */
[----:B------:R-:W0:Y:S03]  /*01c0*/  @P0 LDC.64 R8, c[0x0][0x3c0] ;  /* 0x0000f000ff080b82 */ /* 0x000e260000000a00 */
[----:B-1----:R-:W-:Y:S02]  /*01d0*/  @!P1 IADD3.X R2, PT, PT, RZ, UR5, RZ, P2, P3 ;  /* 0x00000005ff029c10 */ /* 0x002fe400097e64ff */
[----:B---3--:R-:W-:-:S04]  /*01e0*/  @!P1 LEA R10, P2, R6, R10, 0x1 ;  /* 0x0000000a060a9211 */ /* 0x008fc800078408ff */
[----:B------:R-:W-:Y:S02]  /*01f0*/  @!P1 LEA.HI.X R11, R6, R11, R2, 0x1, P2 ;  /* 0x0000000b060b9211 */ /* 0x000fe400010f0c02 */
[----:B------:R-:W1:Y:S03]  /*0200*/  LDC R6, c[0x0][0x3a0] ;  /* 0x0000e800ff067b82 */ /* 0x000e660000000800 */
[----:B------:R-:W3:Y:S01]  /*0210*/  @!P1 LDG.E.CONSTANT R7, desc[UR10][R10.64] ;  /* 0x0000000a0a079981 */ /* 0x000ee2000c1e9900 */
[----:B0-----:R-:W-:-:S04]  /*0220*/  @P0 IMAD.WIDE.U32 R8, R4, 0x4, R8 ;  /* 0x0000000404080825 */ /* 0x001fc800078e0008 */
[----:B------:R-:W0:Y:S01]  /*0230*/  LDC R3, c[0x0][0x370] ;  /* 0x0000dc00ff037b82 */ /* 0x000e220000000800 */
[----:B------:R0:W5:Y:S01]  /*0240*/  @P0 LDG.E.CONSTANT R26, desc[UR10][R8.64] ;  /* 0x0000000a081a0981 */ /* 0x000162000c1e9900 */
[----:B-1----:R-:W-:-:S04]  /*0250*/  IABS R15, R6 ;  /* 0x00000006000f7213 */ /* 0x002fc80000000000 */
[----:B------:R-:W1:Y:S08]  /*0260*/  I2F.RP R2, R15 ;  /* 0x0000000f00027306 */ /* 0x000e700000209400 */
[----:B-1----:R-:W1:Y:S02]  /*0270*/  MUFU.RCP R2, R2 ;  /* 0x0000000200027308 */ /* 0x002e640000001000 */
[----:B-1----:R-:W-:-:S06]  /*0280*/  VIADD R12, R2, 0xffffffe ;  /* 0x0ffffffe020c7836 */ /* 0x002fcc0000000000 */
[----:B------:R1:W4:Y:S01]  /*0290*/  F2I.FTZ.U32.TRUNC.NTZ R13, R12 ;  /* 0x0000000c000d7305 */ /* 0x000322000021f000 */
[----:B0-----:R-:W-:Y:S01]  /*02a0*/  IABS R8, R3 ;  /* 0x0000000300087213 */ /* 0x001fe20000000000 */
[----:B-1----:R-:W-:Y:S01]  /*02b0*/  IMAD.MOV.U32 R12, RZ, RZ, RZ ;  /* 0x000000ffff0c7224 */ /* 0x002fe200078e00ff */
[----:B----4-:R-:W-:-:S05]  /*02c0*/  IADD3 R10, PT, PT, RZ, -R13, RZ ;  /* 0x8000000dff0a7210 */ /* 0x010fca0007ffe0ff */
[----:B------:R-:W-:-:S04]  /*02d0*/  IMAD R11, R10, R15, RZ ;  /* 0x0000000f0a0b7224 */ /* 0x000fc800078e02ff */
[----:B------:R-:W-:-:S06]  /*02e0*/  IMAD.HI.U32 R13, R13, R11, R12 ;  /* 0x0000000b0d0d7227 */ /* 0x000fcc00078e000c */
[----:B------:R-:W-:-:S04]  /*02f0*/  IMAD.HI.U32 R9, R13, R8, RZ ;  /* 0x000000080d097227 */ /* 0x000fc800078e00ff */
[----:B------:R-:W-:-:S04]  /*0300*/  IMAD.MOV R2, RZ, RZ, -R9 ;  /* 0x000000ffff027224 */ /* 0x000fc800078e0a09 */
[----:B------:R-:W-:-:S05]  /*0310*/  IMAD R2, R15, R2, R8 ;  /* 0x000000020f027224 */ /* 0x000fca00078e0208 */
[----:B------:R-:W-:-:S13]  /*0320*/  ISETP.GT.U32.AND P2, PT, R15, R2, PT ;  /* 0x000000020f00720c */ /* 0x000fda0003f44070 */
[----:B------:R-:W-:-:S04]  /*0330*/  @!P2 IADD3 R2, PT, PT, R2, -R15, RZ ;  /* 0x8000000f0202a210 */ /* 0x000fc80007ffe0ff */
[----:B------:R-:W-:Y:S01]  /*0340*/  ISETP.GE.U32.AND P0, PT, R2, R15, PT ;  /* 0x0000000f0200720c */ /* 0x000fe20003f06070 */
[----:B------:R-:W-:-:S05]  /*0350*/  IMAD.U32 R2, RZ, RZ, UR13 ;  /* 0x0000000dff027e24 */ /* 0x000fca000f8e00ff */
[----:B------:R-:W-:Y:S02]  /*0360*/  IABS R2, R2 ;  /* 0x0000000200027213 */ /* 0x000fe40000000000 */
[----:B------:R-:W-:Y:S02]  /*0370*/  LOP3.LUT R8, R3, R6, RZ, 0x3c, !PT ;  /* 0x0000000603087212 */ /* 0x000fe400078e3cff */
[----:B------:R-:W0:Y:S01]  /*0380*/  I2F.RP R11, R2 ;  /* 0x00000002000b7306 */ /* 0x000e220000209400 */
[----:B------:R-:W-:Y:S01]  /*0390*/  @!P2 VIADD R9, R9, 0x1 ;  /* 0x000000010909a836 */ /* 0x000fe20000000000 */
[----:B------:R-:W-:Y:S02]  /*03a0*/  ISETP.GE.AND P3, PT, R8, RZ, PT ;  /* 0x000000ff0800720c */ /* 0x000fe40003f66270 */
[----:B------:R-:W-:Y:S02]  /*03b0*/  ISETP.NE.AND P2, PT, R6, RZ, PT ;  /* 0x000000ff0600720c */ /* 0x000fe40003f45270 */
[----:B------:R-:W-:-:S02]  /*03c0*/  @P0 IADD3 R9, PT, PT, R9, 0x1, RZ ;  /* 0x0000000109090810 */ /* 0x000fc40007ffe0ff */
[----:B0-----:R-:W0:Y:S07]  /*03d0*/  MUFU.RCP R11, R11 ;  /* 0x0000000b000b7308 */ /* 0x001e2e0000001000 */
[----:B------:R-:W-:Y:S02]  /*03e0*/  @!P3 IMAD.MOV R9, RZ, RZ, -R9 ;  /* 0x000000ffff09b224 */ /* 0x000fe400078e0a09 */
[----:B------:R-:W-:-:S04]  /*03f0*/  @!P2 LOP3.LUT R9, RZ, R6, RZ, 0x33, !PT ;  /* 0x00000006ff09a212 */ /* 0x000fc800078e33ff */
[----:B------:R-:W-:-:S04]  /*0400*/  IABS R8, R9 ;  /* 0x0000000900087213 */ /* 0x000fc80000000000 */
[----:B------:R-:W1:Y:S01]  /*0410*/  I2F.RP R12, R8 ;  /* 0x00000008000c7306 */ /* 0x000e620000209400 */
[----:B0-----:R-:W-:-:S07]  /*0420*/  VIADD R13, R11, 0xffffffe ;  /* 0x0ffffffe0b0d7836 */ /* 0x001fce0000000000 */
[----:B------:R-:W0:Y:S08]  /*0430*/  F2I.FTZ.U32.TRUNC.NTZ R13, R13 ;  /* 0x0000000d000d7305 */ /* 0x000e30000021f000 */
[----:B-1----:R1:W4:Y:S02]  /*0440*/  MUFU.RCP R10, R12 ;  /* 0x0000000c000a7308 */ /* 0x0023240000001000 */
[----:B-1----:R-:W-:Y:S01]  /*0450*/  HFMA2 R12, -RZ, RZ, 0, 0 ;  /* 0x00000000ff0c7431 */ /* 0x002fe200000001ff */
[----:B0-----:R-:W-:-:S04]  /*0460*/  R2UR UR5, R13 ;  /* 0x000000000d0572ca */ /* 0x001fc800000e0000 */
[----:B------:R-:W-:Y:S01]  /*0470*/  R2UR UR4, R12 ;  /* 0x000000000c0472ca */ /* 0x000fe200000e0000 */
[----:B----4-:R-:W-:-:S04]  /*0480*/  VIADD R10, R10, 0xffffffe ;  /* 0x0ffffffe0a0a7836 */ /* 0x010fc80000000000 */
[----:B------:R0:W1:Y:S02]  /*0490*/  F2I.FTZ.U32.TRUNC.NTZ R11, R10 ;  /* 0x0000000a000b7305 */ /* 0x000064000021f000 */
[----:B0-----:R-:W-:Y:S01]  /*04a0*/  IMAD.MOV.U32 R10, RZ, RZ, RZ ;  /* 0x000000ffff0a7224 */ /* 0x001fe200078e00ff */
[----:B------:R-:W-:Y:S01]  /*04b0*/  R2UR UR9, R0 ;  /* 0x00000000000972ca */ /* 0x000fe200000e0000 */
[----:B------:R-:W-:-:S05]  /*04c0*/  IMAD R0, R13, R2, RZ ;  /* 0x000000020d007224 */ /* 0x000fca00078e02ff */
[----:B------:R-:W-:-:S07]  /*04d0*/  IADD3 R15, PT, PT, RZ, -R0, RZ ;  /* 0x80000000ff0f7210 */ /* 0x000fce0007ffe0ff */
[----:B------:R-:W-:Y:S01]  /*04e0*/  UIADD3 UR6, UPT, UPT, UR9, -0x1, URZ ;  /* 0xffffffff09067890 */ /* 0x000fe2000fffe0ff */
[----:B------:R-:W-:-:S05]  /*04f0*/  IMAD.HI.U32 R15, R13, R15, UR4 ;  /* 0x000000040d0f7e27 */ /* 0x000fca000f8e000f */
[----:B------:R-:W-:Y:S01]  /*0500*/  IMAD.U32 R14, RZ, RZ, UR6 ;  /* 0x00000006ff0e7e24 */ /* 0x000fe2000f8e00ff */
[----:B------:R-:W-:-:S04]  /*0510*/  R2UR UR20, R15 ;  /* 0x000000000f1472ca */ /* 0x000fc800000e0000 */
[----:B------:R-:W-:-:S04]  /*0520*/  IABS R0, R14 ;  /* 0x0000000e00007213 */ /* 0x000fc80000000000 */
[----:B------:R-:W-:Y:S01]  /*0530*/  R2UR UR7, R0 ;  /* 0x00000000000772ca */ /* 0x000fe200000e0000 */
[----:B-1----:R-:W-:-:S04]  /*0540*/  IMAD.MOV R13, RZ, RZ, -R11 ;  /* 0x000000ffff0d7224 */ /* 0x002fc800078e0a0b */
[----:B------:R-:W-:-:S08]  /*0550*/  IMAD R13, R13, R8, RZ ;  /* 0x000000080d0d7224 */ /* 0x000fd000078e02ff */
[----:B------:R-:W-:Y:S01]  /*0560*/  UIMAD.WIDE.U32 UR4, UR20, UR7, URZ ;  /* 0x00000007140472a5 */ /* 0x000fe2000f8e00ff */
[----:B------:R-:W-:Y:S01]  /*0570*/  IMAD.HI.U32 R10, R11, R13, R10 ;  /* 0x0000000d0b0a7227 */ /* 0x000fe200078e000a */
[----:B------:R-:W-:-:S04]  /*0580*/  IABS R0, R9 ;  /* 0x0000000900007213 */ /* 0x000fc80000000000 */
[----:B------:R-:W-:Y:S02]  /*0590*/  IADD3 R13, PT, PT, RZ, -UR5, RZ ;  /* 0x80000005ff0d7c10 */ /* 0x000fe4000fffe0ff */
[----:B------:R-:W-:-:S03]  /*05a0*/  IABS R11, R4 ;  /* 0x00000004000b7213 */ /* 0x000fc60000000000 */
[----:B------:R-:W-:Y:S02]  /*05b0*/  IMAD R13, R2, R13, UR7 ;  /* 0x00000007020d7e24 */ /* 0x000fe4000f8e020d */
[----:B------:R-:W-:Y:S02]  /*05c0*/  IMAD.MOV R14, RZ, RZ, -R0 ;  /* 0x000000ffff0e7224 */ /* 0x000fe400078e0a00 */
[----:B------:R-:W-:Y:S01]  /*05d0*/  IMAD.HI.U32 R0, R10, R11, RZ ;  /* 0x0000000b0a007227 */ /* 0x000fe200078e00ff */
[----:B------:R-:W-:-:S03]  /*05e0*/  ISETP.GT.U32.AND P2, PT, R2, R13, PT ;  /* 0x0000000d0200720c */ /* 0x000fc60003f44070 */
[----:B------:R-:W-:Y:S01]  /*05f0*/  IMAD R11, R0, R14, R11 ;  /* 0x0000000e000b7224 */ /* 0x000fe200078e020b */
[----:B------:R-:W0:Y:S01]  /*0600*/  S2R R12, SR_CgaCtaId ;  /* 0x00000000000c7919 */ /* 0x000e220000008800 */
[----:B------:R-:W1:Y:S03]  /*0610*/  LDC R14, c[0x0][0x3f8] ;  /* 0x0000fe00ff0e7b82 */ /* 0x000e660000000800 */
[----:B------:R-:W-:-:S05]  /*0620*/  ISETP.GT.U32.AND P0, PT, R8, R11, PT ;  /* 0x0000000b0800720c */ /* 0x000fca0003f04070 */
[----:B------:R-:W-:Y:S01]  /*0630*/  VOTEU.ANY UP2, P2 ;  /* 0x0000000000ff7886 */ /* 0x000fe20001040100 */
[----:B------:R-:W-:-:S07]  /*0640*/  PLOP3.LUT P2, PT, PT, PT, UP2, 0x80, 0x8 ;  /* 0x000000000008781c */ /* 0x000fce0003f4f028 */
[----:B------:R-:W-:Y:S01]  /*0650*/  @!P0 IMAD.IADD R11, R11, 0x1, -R8 ;  /* 0x000000010b0b8824 */ /* 0x000fe200078e0a08 */
[----:B------:R-:W-:Y:S01]  /*0660*/  LOP3.LUT R10, R4, R9, RZ, 0x3c, !PT ;  /* 0x00000009040a7212 */ /* 0x000fe200078e3cff */
[----:B------:R-:W-:-:S03]  /*0670*/  UIADD3 UR4, UPT, UPT, UR9, 0x7, URZ ;  /* 0x0000000709047890 */ /* 0x000fc6000fffe0ff */
[----:B------:R-:W-:Y:S02]  /*0680*/  ISETP.GE.U32.AND P4, PT, R11, R8, PT ;  /* 0x000000080b00720c */ /* 0x000fe40003f86070 */
[-C--:B------:R-:W-:Y:S01]  /*0690*/  @!P2 IADD3 R13, PT, PT, R13, -R2.reuse, RZ ;  /* 0x800000020d0da210 */ /* 0x080fe20007ffe0ff */
[----:B------:R-:W-:Y:S01]  /*06a0*/  @!P0 VIADD R0, R0, 0x1 ;  /* 0x0000000100008836 */ /* 0x000fe20000000000 */
[----:B------:R-:W-:Y:S02]  /*06b0*/  ISETP.GE.AND P3, PT, R10, RZ, PT ;  /* 0x000000ff0a00720c */ /* 0x000fe40003f66270 */
[----:B------:R-:W-:Y:S01]  /*06c0*/  ISETP.GE.U32.AND P2, PT, R13, R2, PT ;  /* 0x000000020d00720c */ /* 0x000fe20003f46070 */
[----:B------:R-:W-:Y:S01]  /*06d0*/  USHF.R.S32.HI UR7, URZ, 0x1f, UR4 ;  /* 0x0000001fff077899 */ /* 0x000fe20008011404 */
[----:B------:R-:W-:-:S03]  /*06e0*/  ISETP.NE.AND P0, PT, R9, RZ, PT ;  /* 0x000000ff0900720c */ /* 0x000fc60003f05270 */
[----:B------:R-:W-:Y:S01]  /*06f0*/  ULEA.HI UR7, UR7, UR4, URZ, 0x3 ;  /* 0x0000000407077291 */ /* 0x000fe2000f8f18ff */
[----:B------:R-:W-:Y:S01]  /*0700*/  MOV R11, 0x400 ;  /* 0x00000400000b7802 */ /* 0x000fe20000000f00 */
[----:B------:R-:W-:Y:S01]  /*0710*/  @P4 VIADD R0, R0, 0x1 ;  /* 0x0000000100004836 */ /* 0x000fe20000000000 */
[----:B-1----:R-:W-:Y:S01]  /*0720*/  ISETP.GE.AND P4, PT, R14, RZ, PT ;  /* 0x000000ff0e00720c */ /* 0x002fe20003f86270 */
[----:B------:R-:W-:Y:S01]  /*0730*/  USHF.R.S32.HI UR7, URZ, 0x3, UR7 ;  /* 0x00000003ff077899 */ /* 0x000fe20008011407 */
[----:B------:R-:W-:Y:S01]  /*0740*/  LOP3.LUT R25, R5, 0x3, RZ, 0xc0, !PT ;  /* 0x0000000305197812 */ /* 0x000fe200078ec0ff */
[----:B------:R-:W-:Y:S01]  /*0750*/  ULOP3.LUT UR6, UR6, UR13, URZ, 0x3c, !UPT ;  /* 0x0000000d06067292 */ /* 0x000fe2000f8e3cff */
[----:B0-----:R-:W-:Y:S01]  /*0760*/  LEA R8, R12, R11, 0x18 ;  /* 0x0000000b0c087211 */ /* 0x001fe200078ec0ff */
[----:B------:R-:W-:Y:S01]  /*0770*/  VOTEU.ANY UP1, P2 ;  /* 0x0000000000ff7886 */ /* 0x000fe20001020100 */
[--C-:B------:R-:W-:Y:S01]  /*0780*/  SHF.R.U32.HI R16, RZ, 0x5, R5.reuse ;  /* 0x00000005ff107819 */ /* 0x100fe20000011605 */
[----:B------:R-:W-:Y:S01]  /*0790*/  @!P3 IMAD.MOV R0, RZ, RZ, -R0 ;  /* 0x000000ffff00b224 */ /* 0x000fe200078e0a00 */
[----:B------:R-:W-:Y:S01]  /*07a0*/  @!UP2 UIADD3 UR5, UPT, UPT, UR5, 0x1, URZ ;  /* 0x000000010505a890 */ /* 0x000fe2000fffe0ff */
[----:B------:R-:W-:Y:S01]  /*07b0*/  @!P0 LOP3.LUT R0, RZ, R9, RZ, 0x33, !PT ;  /* 0x00000009ff008212 */ /* 0x000fe200078e33ff */
[----:B------:R-:W-:Y:S01]  /*07c0*/  UISETP.GE.AND UP2, UPT, UR6, URZ, UPT ;  /* 0x000000ff0600728c */ /* 0x000fe2000bf46270 */
[----:B------:R-:W-:Y:S01]  /*07d0*/  ISETP.GE.AND P0, PT, R16, UR7, PT ;  /* 0x0000000710007c0c */ /* 0x000fe2000bf06270 */
[----:B------:R-:W-:Y:S01]  /*07e0*/  UISETP.NE.AND UP0, UPT, UR13, URZ, UPT ;  /* 0x000000ff0d00728c */ /* 0x000fe2000bf05270 */
[----:B------:R-:W-:Y:S01]  /*07f0*/  IMAD R13, R25, 0x60, R8 ;  /* 0x00000060190d7824 */ /* 0x000fe200078e0208 */
[----:B------:R-:W-:Y:S01]  /*0800*/  SHF.R.U32.HI R8, RZ, 0x2, R5 ;  /* 0x00000002ff087819 */ /* 0x000fe20000011605 */
[----:B------:R-:W-:Y:S01]  /*0810*/  @UP1 UIADD3 UR5, UPT, UPT, UR5, 0x1, URZ ;  /* 0x0000000105051890 */ /* 0x000fe2000fffe0ff */
[----:B------:R-:W-:-:S02]  /*0820*/  @!P4 IMAD R6, R6, UR14, R0 ;  /* 0x0000000e0606cc24 */ /* 0x000fc4000f8e0200 */
[----:B------:R-:W-:Y:S01]  /*0830*/  @!P1 LEA R10, R8, R13, 0x2 ;  /* 0x0000000d080a9211 */ /* 0x000fe200078e10ff */
[----:B------:R-:W-:-:S03]  /*0840*/  @P4 IMAD R23, R3, UR14, R4 ;  /* 0x0000000e03174c24 */ /* 0x000fc6000f8e0204 */
        /* <DEDUP_REMOVED lines=8> */
[----:B------:R-:W-:Y:S01]  /*08d0*/  MOV R22, 0xff7fffff ;  /* 0xff7fffff00167802 */ /* 0x000fe20000000f00 */
[----:B------:R-:W-:Y:S01]  /*08e0*/  @!P4 IMAD R23, R14, R9, 0x1 ;  /* 0x000000010e17c424 */ /* 0x000fe200078e0209 */
[----:B------:R-:W-:Y:S01]  /*08f0*/  LOP3.LUT R27, R5, 0x1f, RZ, 0xc0, !PT ;  /* 0x0000001f051b7812 */ /* 0x000fe200078ec0ff */
[----:B------:R-:W-:Y:S01]  /*0900*/  IMAD.MOV.U32 R24, RZ, RZ, R2 ;  /* 0x000000ffff187224 */ /* 0x000fe200078e0002 */
[----:B------:R-:W-:Y:S06]  /*0910*/  BAR.SYNC.DEFER_BLOCKING 0x0 ;  /* 0x0000000000007b1d */ /* 0x000fec0000010000 */
[----:B0-2---:R-:W-:Y:S05]  /*0920*/  @P0 BRA `(.L_x_19461) ;  /* 0x00000014005c0947 */ /* 0x005fea0003800000 */
[----:B------:R-:W0:Y:S01]  /*0930*/  LDCU.64 UR14, c[0x0][0x3a8] ;  /* 0x00007500ff0e77ac */ /* 0x000e220008000a00 */
[----:B------:R-:W-:Y:S01]  /*0940*/  SHF.R.U32.HI R10, RZ, 0x3, R5 ;  /* 0x00000003ff0a7819 */ /* 0x000fe20000011605 */
[----:B------:R-:W-:Y:S01]  /*0950*/  VIADD R9, R11, 0x1a0 ;  /* 0x000001a00b097836 */ /* 0x000fe20000000000 */
[----:B------:R-:W-:Y:S01]  /*0960*/  MOV R13, UR4 ;  /* 0x00000004000d7c02 */ /* 0x000fe20008000f00 */
[----:B------:R-:W1:Y:S01]  /*0970*/  LDCU UR8, c[0x0][0x3d0] ;  /* 0x00007a00ff0877ac */ /* 0x000e620008000800 */
[----:B------:R-:W-:Y:S01]  /*0980*/  LOP3.LUT R10, R10, 0x7c, RZ, 0xc0, !PT ;  /* 0x0000007c0a0a7812 */ /* 0x000fe200078ec0ff */
[----:B------:R-:W-:Y:S01]  /*0990*/  IMAD.MOV.U32 R11, RZ, RZ, RZ ;  /* 0x000000ffff0b7224 */ /* 0x000fe200078e00ff */
[----:B------:R-:W-:Y:S01]  /*09a0*/  LEA R12, R12, R9, 0x18 ;  /* 0x000000090c0c7211 */ /* 0x000fe200078ec0ff */
[----:B------:R-:W2:Y:S01]  /*09b0*/  LDCU UR5, c[0x0][0x3ec] ;  /* 0x00007d80ff0577ac */ /* 0x000ea20008000800 */
[----:B------:R-:W-:Y:S02]  /*09c0*/  IMAD.SHL.U32 R2, R8, 0x4, RZ ;  /* 0x0000000408027824 */ /* 0x000fe400078e00ff */
[----:B------:R-:W-:-:S03]  /*09d0*/  IMAD.WIDE R10, R13, 0x4, R10 ;  /* 0x000000040d0a7825 */ /* 0x000fc600078e020a */
[----:B------:R-:W-:Y:S01]  /*09e0*/  LOP3.LUT R7, R2, 0x1c, RZ, 0xc0, !PT ;  /* 0x0000001c02077812 */ /* 0x000fe200078ec0ff */
[----:B------:R-:W-:Y:S02]  /*09f0*/  IMAD.SHL.U32 R9, R8, 0x8, RZ ;  /* 0x0000000808097824 */ /* 0x000fe400078e00ff */
[----:B------:R-:W-:Y:S01]  /*0a00*/  IMAD.MOV.U32 R22, RZ, RZ, -0x800001 ;  /* 0xff7fffffff167424 */ /* 0x000fe200078e00ff */
[----:B0-----:R-:W-:Y:S02]  /*0a10*/  IADD3 R6, P0, PT, R10, UR14, RZ ;  /* 0x0000000e0a067c10 */ /* 0x001fe4000ff1e0ff */
[----:B------:R-:W-:Y:S02]  /*0a20*/  LOP3.LUT R9, R9, 0x38, RZ, 0xc0, !PT ;  /* 0x0000003809097812 */ /* 0x000fe400078ec0ff */
[----:B------:R-:W-:Y:S01]  /*0a30*/  IADD3.X R17, PT, PT, R11, UR15, RZ, P0, !PT ;  /* 0x0000000f0b117c10 */ /* 0x000fe200087fe4ff */
[----:B-1----:R-:W-:Y:S01]  /*0a40*/  IMAD R2, R0, UR8, RZ ;  /* 0x0000000800027c24 */ /* 0x002fe2000f8e02ff */
[----:B------:R-:W-:-:S02]  /*0a50*/  SHF.L.U32 R11, R16, 0x3, RZ ;  /* 0x00000003100b7819 */ /* 0x000fc400000006ff */
[----:B------:R-:W-:Y:S01]  /*0a60*/  LEA R7, R16, R7, 0x5 ;  /* 0x0000000710077211 */ /* 0x000fe200078e28ff */
[----:B--2---:R-:W-:Y:S01]  /*0a70*/  IMAD.U32 R21, RZ, RZ, UR5 ;  /* 0x00000005ff157e24 */ /* 0x004fe2000f8e00ff */
[----:B------:R-:W-:Y:S02]  /*0a80*/  LOP3.LUT R8, R11, 0x7, R8, 0xf8, !PT ;  /* 0x000000070b087812 */ /* 0x000fe400078ef808 */
[----:B------:R-:W-:Y:S01]  /*0a90*/  IADD3 R28, P0, PT, R2, R9, RZ ;  /* 0x00000009021c7210 */ /* 0x000fe20007f1e0ff */
[----:B------:R-:W-:Y:S01]  /*0aa0*/  IMAD.IADD R7, R7, 0x1, R12 ;  /* 0x0000000107077824 */ /* 0x000fe200078e020c */
[----:B------:R-:W-:Y:S01]  /*0ab0*/  IADD3 R18, PT, PT, R11, 0x1, RZ ;  /* 0x000000010b127810 */ /* 0x000fe20007ffe0ff */
[C---:B------:R-:W-:Y:S01]  /*0ac0*/  VIADD R19, R8.reuse, -UR9 ;  /* 0x8000000908137c36 */ /* 0x040fe20008000000 */
[----:B------:R-:W-:Y:S01]  /*0ad0*/  IADD3 R21, PT, PT, -R21, UR6, RZ ;  /* 0x0000000615157c10 */ /* 0x000fe2000fffe1ff */
[----:B------:R-:W-:Y:S01]  /*0ae0*/  VIADD R20, R8, 0x1 ;  /* 0x0000000108147836 */ /* 0x000fe20000000000 */
[----:B------:R-:W-:-:S07]  /*0af0*/  LEA.HI.X.SX32 R29, R2, RZ, 0x1, P0 ;  /* 0x000000ff021d7211 */ /* 0x000fce00000f0eff */
.L_x_19466:
[----:B------:R-:W0:Y:S01]  /*0b00*/  LDC R15, c[0x0][0x3f0] ;  /* 0x0000fc00ff0f7b82 */ /* 0x000e220000000800 */
[----:B------:R-:W-:Y:S01]  /*0b10*/  IADD3 R9, PT, PT, R18, -0x1, RZ ;  /* 0xffffffff12097810 */ /* 0x000fe20007ffe0ff */
[----:B------:R-:W-:Y:S03]  /*0b20*/  BSSY B1, `(.L_x_19462) ;  /* 0x000012e000017945 */ /* 0x000fe60003800000 */
        /* <DEDUP_REMOVED lines=19> */
[----:B------:R-:W-:Y:S02]  /*0c60*/  @!P2 IADD3 R12, PT, PT, RZ, -R12, RZ ;  /* 0x8000000cff0ca210 */ /* 0x000fe40007ffe0ff */
[----:B------:R-:W-:Y:S01]  /*0c70*/  @!P1 LOP3.LUT R12, RZ, R8, RZ, 0x33, !PT ;  /* 0x00000008ff0c9212 */ /* 0x000fe200078e33ff */
[----:B------:R-:W-:Y:S02]  /*0c80*/  HFMA2 R8, -RZ, RZ, 0, 0 ;  /* 0x00000000ff087431 */ /* 0x000fe400000001ff */
[----:B0-----:R-:W-:Y:S01]  /*0c90*/  IMAD.MOV R13, RZ, RZ, -R9 ;  /* 0x000000ffff0d7224 */ /* 0x001fe200078e0a09 */
[----:B------:R-:W-:Y:S01]  /*0ca0*/  ISETP.NE.AND P1, PT, R15, RZ, PT ;  /* 0x000000ff0f00720c */ /* 0x000fe20003f25270 */
[----:B------:R-:W-:Y:S02]  /*0cb0*/  IMAD.IADD R11, R12, 0x1, R23 ;  /* 0x000000010c0b7824 */ /* 0x000fe400078e0217 */
[----:B------:R-:W-:-:S03]  /*0cc0*/  IMAD R13, R13, R10, RZ ;  /* 0x0000000a0d0d7224 */ /* 0x000fc600078e02ff */
        /* <DEDUP_REMOVED lines=21> */
.L_x_19463:
[----:B------:R-:W-:Y:S02]  /*0e20*/  IMAD.MOV.U32 R8, RZ, RZ, R6 ;  /* 0x000000ffff087224 */ /* 0x000fe400078e0006 */
[----:B------:R-:W-:-:S05]  /*0e30*/  IMAD.MOV.U32 R9, RZ, RZ, R17 ;  /* 0x000000ffff097224 */ /* 0x000fca00078e0011 */
[----:B------:R-:W2:Y:S02]  /*0e40*/  LDG.E.CONSTANT R11, desc[UR10][R8.64] ;  /* 0x0000000a080b7981 */ /* 0x000ea4000c1e9900 */
[----:B--2---:R-:W-:-:S03]  /*0e50*/  IMAD.WIDE R10, R11, UR16, R28 ;  /* 0x000000100b0a7c25 */ /* 0x004fc6000f8e021c */
[----:B------:R-:W-:-:S04]  /*0e60*/  LEA R10, P0, R25, R10, 0x1 ;  /* 0x0000000a190a7211 */ /* 0x000fc800078008ff */
[----:B------:R-:W-:Y:S02]  /*0e70*/  IADD3.X R11, PT, PT, RZ, R11, RZ, P0, !PT ;  /* 0x0000000bff0b7210 */ /* 0x000fe400007fe4ff */
[----:B------:R-:W-:-:S04]  /*0e80*/  LEA R30, P0, R10, UR18, 0x1 ;  /* 0x000000120a1e7c11 */ /* 0x000fc8000f8008ff */
[----:B------:R-:W-:-:S05]  /*0e90*/  LEA.HI.X R31, R10, UR19, R11, 0x1, P0 ;  /* 0x000000130a1f7c11 */ /* 0x000fca00080f0c0b */
[----:B------:R-:W2:Y:S04]  /*0ea0*/  LDG.E.CONSTANT R14, desc[UR10][R30.64+0x80] ;  /* 0x0000800a1e0e7981 */ /* 0x000ea8000c1e9900 */
[----:B------:R-:W3:Y:S01]  /*0eb0*/  LDG.E.CONSTANT R34, desc[UR10][R30.64] ;  /* 0x0000000a1e227981 */ /* 0x000ee2000c1e9900 */
[----:B------:R-:W-:Y:S01]  /*0ec0*/  MOV R10, 0x400 ;  /* 0x00000400000a7802 */ /* 0x000fe20000000f00 */
[----:B------:R-:W0:Y:S02]  /*0ed0*/  S2R R11, SR_CgaCtaId ;  /* 0x00000000000b7919 */ /* 0x000e240000008800 */
[----:B------:R-:W4:Y:S01]  /*0ee0*/  LDG.E.CONSTANT R33, desc[UR10][R30.64+0x100] ;  /* 0x0001000a1e217981 */ /* 0x000f22000c1e9900 */
[----:B0-----:R-:W-:-:S05]  /*0ef0*/  LEA R10, R11, R10, 0x18 ;  /* 0x0000000a0b0a7211 */ /* 0x001fca00078ec0ff */
[----:B------:R-:W-:-:S05]  /*0f00*/  IMAD R12, R25, 0x60, R10 ;  /* 0x00000060190c7824 */ /* 0x000fca00078e020a */
[----:B------:R-:W0:Y:S02]  /*0f10*/  LDS.128 R8, [R12] ;  /* 0x000000000c087984 */ /* 0x000e240000000c00 */
[C---:B0-----:R-:W-:Y:S01]  /*0f20*/  IMAD.U32 R13, R9.reuse, 0x10000, RZ ;  /* 0x00010000090d7824 */ /* 0x041fe200078e00ff */
[----:B------:R-:W-:Y:S02]  /*0f30*/  SHF.L.U32 R15, R8, 0x10, RZ ;  /* 0x00000010080f7819 */ /* 0x000fe400000006ff */
[----:B------:R-:W-:-:S05]  /*0f40*/  PRMT R9, R9, 0x7632, R9 ;  /* 0x0000763209097816 */ /* 0x000fca0000000009 */
[----:B------:R-:W-:Y:S02]  /*0f50*/  IMAD.U32 R9, R9, 0x10000, RZ ;  /* 0x0001000009097824 */ /* 0x000fe400078e00ff */
[----:B--2---:R-:W-:-:S04]  /*0f60*/  IMAD.U32 R32, R14, 0x10000, RZ ;  /* 0x000100000e207824 */ /* 0x004fc800078e00ff */
[----:B------:R-:W-:Y:S01]  /*0f70*/  FMUL.FTZ R36, R13, R32 ;  /* 0x000000200d247220 */ /* 0x000fe20000410000 */
[----:B---3--:R-:W-:Y:S01]  /*0f80*/  IMAD.U32 R32, R34, 0x10000, RZ ;  /* 0x0001000022207824 */ /* 0x008fe200078e00ff */
[----:B------:R-:W2:Y:S03]  /*0f90*/  LDG.E.CONSTANT R13, desc[UR10][R30.64+0x200] ;  /* 0x0002000a1e0d7981 */ /* 0x000ea6000c1e9900 */
[----:B------:R-:W-:Y:S02]  /*0fa0*/  FFMA.FTZ R15, R15, R32, R36 ;  /* 0x000000200f0f7223 */ /* 0x000fe40000010024 */
[----:B------:R-:W3:Y:S01]  /*0fb0*/  LDG.E.CONSTANT R32, desc[UR10][R30.64+0x180] ;  /* 0x0001800a1e207981 */ /* 0x000ee2000c1e9900 */
[----:B------:R-:W-:-:S04]  /*0fc0*/  PRMT R14, R14, 0x7632, R14 ;  /* 0x000076320e0e7816 */ /* 0x000fc8000000000e */
[----:B------:R-:W-:-:S05]  /*0fd0*/  SHF.L.U32 R14, R14, 0x10, RZ ;  /* 0x000000100e0e7819 */ /* 0x000fca00000006ff */
[----:B------:R-:W-:Y:S02]  /*0fe0*/  FMUL.FTZ R9, R9, R14 ;  /* 0x0000000e09097220 */ /* 0x000fe40000410000 */
[----:B------:R-:W2:Y:S01]  /*0ff0*/  LDG.E.CONSTANT R14, desc[UR10][R30.64+0x280] ;  /* 0x0002800a1e0e7981 */ /* 0x000ea2000c1e9900 */
[----:B------:R-:W-:Y:S02]  /*1000*/  PRMT R8, R8, 0x7632, R8 ;  /* 0x0000763208087816 */ /* 0x000fe40000000008 */
[----:B------:R-:W-:-:S03]  /*1010*/  PRMT R34, R34, 0x7632, R34 ;  /* 0x0000763222227816 */ /* 0x000fc60000000022 */
[----:B------:R-:W-:Y:S02]  /*1020*/  IMAD.U32 R8, R8, 0x10000, RZ ;  /* 0x0001000008087824 */ /* 0x000fe400078e00ff */
[----:B------:R-:W-:-:S04]  /*1030*/  IMAD.U32 R34, R34, 0x10000, RZ ;  /* 0x0001000022227824 */ /* 0x000fc800078e00ff */
[----:B------:R-:W-:Y:S01]  /*1040*/  FFMA.FTZ R9, R8, R34, R9 ;  /* 0x0000002208097223 */ /* 0x000fe20000010009 */
[C---:B------:R-:W-:Y:S01]  /*1050*/  SHF.L.U32 R8, R10.reuse, 0x10, RZ ;  /* 0x000000100a087819 */ /* 0x040fe200000006ff */
[C---:B----4-:R-:W-:Y:S01]  /*1060*/  IMAD.U32 R34, R33.reuse, 0x10000, RZ ;  /* 0x0001000021227824 */ /* 0x050fe200078e00ff */
[----:B------:R-:W-:Y:S02]  /*1070*/  PRMT R10, R10, 0x7632, R10 ;  /* 0x000076320a0a7816 */ /* 0x000fe4000000000a */
[----:B------:R-:W-:-:S03]  /*1080*/  PRMT R33, R33, 0x7632, R33 ;  /* 0x0000763221217816 */ /* 0x000fc60000000021 */
[----:B------:R-:W-:Y:S01]  /*1090*/  IMAD.U32 R10, R10, 0x10000, RZ ;  /* 0x000100000a0a7824 */ /* 0x000fe200078e00ff */
[----:B------:R-:W-:-:S05]  /*10a0*/  SHF.L.U32 R33, R33, 0x10, RZ ;  /* 0x0000001021217819 */ /* 0x000fca00000006ff */
[----:B------:R-:W-:Y:S01]  /*10b0*/  FFMA.FTZ R9, R10, R33, R9 ;  /* 0x000000210a097223 */ /* 0x000fe20000010009 */
[C---:B------:R-:W-:Y:S01]  /*10c0*/  PRMT R10, R11.reuse, 0x7632, R10 ;  /* 0x000076320b0a7816 */ /* 0x040fe2000000000a */
[----:B------:R-:W-:Y:S02]  /*10d0*/  IMAD.U32 R33, R11, 0x10000, RZ ;  /* 0x000100000b217824 */ /* 0x000fe400078e00ff */
[----:B------:R-:W-:Y:S02]  /*10e0*/  FFMA.FTZ R8, R8, R34, R15 ;  /* 0x0000002208087223 */ /* 0x000fe4000001000f */
[----:B------:R-:W4:Y:S01]  /*10f0*/  LDG.E.CONSTANT R15, desc[UR10][R30.64+0x300] ;  /* 0x0003000a1e0f7981 */ /* 0x000f22000c1e9900 */
[----:B------:R-:W-:Y:S01]  /*1100*/  IMAD.U32 R10, R10, 0x10000, RZ ;  /* 0x000100000a0a7824 */ /* 0x000fe200078e00ff */
[C---:B---3--:R-:W-:Y:S02]  /*1110*/  PRMT R11, R32.reuse, 0x7632, R11 ;  /* 0x00007632200b7816 */ /* 0x048fe4000000000b */
[----:B------:R-:W-:-:S03]  /*1120*/  SHF.L.U32 R32, R32, 0x10, RZ ;  /* 0x0000001020207819 */ /* 0x000fc600000006ff */
[----:B------:R-:W-:Y:S02]  /*1130*/  IMAD.U32 R11, R11, 0x10000, RZ ;  /* 0x000100000b0b7824 */ /* 0x000fe400078e00ff */
[----:B------:R-:W-:Y:S02]  /*1140*/  FFMA.FTZ R33, R33, R32, R8 ;  /* 0x0000002021217223 */ /* 0x000fe40000010008 */
[----:B------:R-:W-:Y:S02]  /*1150*/  FFMA.FTZ R32, R10, R11, R9 ;  /* 0x0000000b0a207223 */ /* 0x000fe40000010009 */
[----:B------:R-:W0:Y:S01]  /*1160*/  LDS.128 R8, [R12+0x10] ;  /* 0x000010000c087984 */ /* 0x000e220000000c00 */
[----:B--2---:R-:W-:Y:S01]  /*1170*/  SHF.L.U32 R35, R13, 0x10, RZ ;  /* 0x000000100d237819 */ /* 0x004fe200000006ff */
[----:B0-----:R-:W-:-:S04]  /*1180*/  IMAD.U32 R34, R8, 0x10000, RZ ;  /* 0x0001000008227824 */ /* 0x001fc800078e00ff */
[----:B------:R-:W-:Y:S02]  /*1190*/  FFMA.FTZ R33, R34, R35, R33 ;  /* 0x0000002322217223 */ /* 0x000fe40000010021 */
[----:B------:R-:W2:Y:S01]  /*11a0*/  LDG.E.CONSTANT R34, desc[UR10][R30.64+0x380] ;  /* 0x0003800a1e227981 */ /* 0x000ea2000c1e9900 */
        /* <DEDUP_REMOVED lines=8> */
[----:B------:R-:W3:Y:S04]  /*1230*/  LDG.E.CONSTANT R33, desc[UR10][R30.64+0x400] ;  /* 0x0004000a1e217981 */ /* 0x000ee8000c1e9900 */
[----:B------:R-:W3:Y:S01]  /*1240*/  LDG.E.CONSTANT R13, desc[UR10][R30.64+0x480] ;  /* 0x0004800a1e0d7981 */ /* 0x000ee2000c1e9900 */
[----:B------:R-:W-:Y:S02]  /*1250*/  PRMT R9, R9, 0x7632, R9 ;  /* 0x0000763209097816 */ /* 0x000fe40000000009 */
[----:B------:R-:W-:-:S03]  /*1260*/  PRMT R14, R14, 0x7632, R14 ;  /* 0x000076320e0e7816 */ /* 0x000fc6000000000e */
[----:B------:R-:W-:Y:S01]  /*1270*/  IMAD.U32 R9, R9, 0x10000, RZ ;  /* 0x0001000009097824 */ /* 0x000fe200078e00ff */
[----:B------:R-:W-:Y:S01]  /*1280*/  SHF.L.U32 R14, R14, 0x10, RZ ;  /* 0x000000100e0e7819 */ /* 0x000fe200000006ff */
[C---:B------:R-:W-:Y:S01]  /*1290*/  IMAD.U32 R35, R10.reuse, 0x10000, RZ ;  /* 0x000100000a237824 */ /* 0x040fe200078e00ff */
[----:B------:R-:W-:-:S03]  /*12a0*/  PRMT R10, R10, 0x7632, R10 ;  /* 0x000076320a0a7816 */ /* 0x000fc6000000000a */
[----:B------:R-:W-:Y:S01]  /*12b0*/  FFMA.FTZ R9, R9, R14, R32 ;  /* 0x0000000e09097223 */ /* 0x000fe20000010020 */
[C---:B----4-:R-:W-:Y:S01]  /*12c0*/  IMAD.U32 R14, R15.reuse, 0x10000, RZ ;  /* 0x000100000f0e7824 */ /* 0x050fe200078e00ff */
[----:B------:R-:W-:Y:S01]  /*12d0*/  PRMT R15, R15, 0x7632, R15 ;  /* 0x000076320f0f7816 */ /* 0x000fe2000000000f */
[----:B------:R-:W4:Y:S01]  /*12e0*/  LDG.E.CONSTANT R32, desc[UR10][R30.64+0x500] ;  /* 0x0005000a1e207981 */ /* 0x000f22000c1e9900 */
[----:B------:R-:W-:-:S03]  /*12f0*/  SHF.L.U32 R10, R10, 0x10, RZ ;  /* 0x000000100a0a7819 */ /* 0x000fc600000006ff */
[----:B------:R-:W-:-:S04]  /*1300*/  IMAD.U32 R15, R15, 0x10000, RZ ;  /* 0x000100000f0f7824 */ /* 0x000fc800078e00ff */
[----:B------:R-:W-:Y:S01]  /*1310*/  FFMA.FTZ R9, R10, R15, R9 ;  /* 0x0000000f0a097223 */ /* 0x000fe20000010009 */
[C---:B------:R-:W-:Y:S01]  /*1320*/  PRMT R10, R11.reuse, 0x7632, R10 ;  /* 0x000076320b0a7816 */ /* 0x040fe2000000000a */
[----:B------:R-:W-:Y:S02]  /*1330*/  IMAD.U32 R15, R11, 0x10000, RZ ;  /* 0x000100000b0f7824 */ /* 0x000fe400078e00ff */
[----:B------:R-:W-:Y:S01]  /*1340*/  FFMA.FTZ R8, R35, R14, R8 ;  /* 0x0000000e23087223 */ /* 0x000fe20000010008 */
[----:B------:R-:W-:Y:S02]  /*1350*/  SHF.L.U32 R10, R10, 0x10, RZ ;  /* 0x000000100a0a7819 */ /* 0x000fe400000006ff */
[C---:B--2---:R-:W-:Y:S01]  /*1360*/  PRMT R11, R34.reuse, 0x7632, R11 ;  /* 0x00007632220b7816 */ /* 0x044fe2000000000b */
[----:B------:R-:W-:-:S04]  /*1370*/  IMAD.U32 R34, R34, 0x10000, RZ ;  /* 0x0001000022227824 */ /* 0x000fc800078e00ff */
[----:B------:R-:W-:Y:S02]  /*1380*/  IMAD.U32 R11, R11, 0x10000, RZ ;  /* 0x000100000b0b7824 */ /* 0x000fe400078e00ff */
[----:B------:R-:W-:Y:S02]  /*1390*/  FFMA.FTZ R15, R15, R34, R8 ;  /* 0x000000220f0f7223 */ /* 0x000fe40000010008 */
[----:B------:R-:W-:Y:S02]  /*13a0*/  FFMA.FTZ R14, R10, R11, R9 ;  /* 0x0000000b0a0e7223 */ /* 0x000fe40000010009 */
[----:B------:R-:W0:Y:S01]  /*13b0*/  LDS.128 R8, [R12+0x20] ;  /* 0x000020000c087984 */ /* 0x000e220000000c00 */
[----:B---3--:R-:W-:Y:S01]  /*13c0*/  IMAD.U32 R35, R33, 0x10000, RZ ;  /* 0x0001000021237824 */ /* 0x008fe200078e00ff */
[----:B0-----:R-:W-:-:S05]  /*13d0*/  SHF.L.U32 R34, R8, 0x10, RZ ;  /* 0x0000001008227819 */ /* 0x001fca00000006ff */
[----:B------:R-:W-:Y:S02]  /*13e0*/  FFMA.FTZ R15, R34, R35, R15 ;  /* 0x00000023220f7223 */ /* 0x000fe4000001000f */
[----:B------:R-:W2:Y:S01]  /*13f0*/  LDG.E.CONSTANT R34, desc[UR10][R30.64+0x580] ;  /* 0x0005800a1e227981 */ /* 0x000ea2000c1e9900 */
[----:B------:R-:W-:Y:S02]  /*1400*/  PRMT R8, R8, 0x7632, R8 ;  /* 0x0000763208087816 */ /* 0x000fe40000000008 */
[----:B------:R-:W-:-:S03]  /*1410*/  PRMT R35, R33, 0x7632, R35 ;  /* 0x0000763221237816 */ /* 0x000fc60000000023 */
[----:B------:R-:W-:Y:S01]  /*1420*/  IMAD.U32 R33, R8, 0x10000, RZ ;  /* 0x0001000008217824 */ /* 0x000fe200078e00ff */
[----:B------:R-:W-:-:S05]  /*1430*/  SHF.L.U32 R8, R35, 0x10, RZ ;  /* 0x0000001023087819 */ /* 0x000fca00000006ff */
[----:B------:R-:W-:Y:S01]  /*1440*/  FFMA.FTZ R8, R33, R8, R14 ;  /* 0x0000000821087223 */ /* 0x000fe2000001000e */
[----:B------:R-:W-:Y:S02]  /*1450*/  IMAD.U32 R14, R9, 0x10000, RZ ;  /* 0x00010000090e7824 */ /* 0x000fe400078e00ff */
[----:B------:R-:W-:-:S04]  /*1460*/  IMAD.U32 R33, R13, 0x10000, RZ ;  /* 0x000100000d217824 */ /* 0x000fc800078e00ff */
[----:B------:R-:W-:Y:S02]  /*1470*/  FFMA.FTZ R33, R14, R33, R15 ;  /* 0x000000210e217223 */ /* 0x000fe4000001000f */
[----:B------:R-:W3:Y:S04]  /*1480*/  LDG.E.CONSTANT R15, desc[UR10][R30.64+0x600] ;  /* 0x0006000a1e0f7981 */ /* 0x000ee8000c1e9900 */
[----:B------:R-:W3:Y:S01]  /*1490*/  LDG.E.CONSTANT R14, desc[UR10][R30.64+0x680] ;  /* 0x0006800a1e0e7981 */ /* 0x000ee2000c1e9900 */
[----:B------:R-:W-:Y:S02]  /*14a0*/  PRMT R13, R13, 0x7632, R13 ;  /* 0x000076320d0d7816 */ /* 0x000fe4000000000d */
[----:B------:R-:W-:-:S03]  /*14b0*/  PRMT R9, R9, 0x7632, R9 ;  /* 0x0000763209097816 */ /* 0x000fc60000000009 */
[----:B------:R-:W-:Y:S01]  /*14c0*/  IMAD.U32 R13, R13, 0x10000, RZ ;  /* 0x000100000d0d7824 */ /* 0x000fe200078e00ff */
[----:B------:R-:W-:-:S05]  /*14d0*/  SHF.L.U32 R9, R9, 0x10, RZ ;  /* 0x0000001009097819 */ /* 0x000fca00000006ff */
[----:B------:R-:W-:Y:S02]  /*14e0*/  FFMA.FTZ R8, R9, R13, R8 ;  /* 0x0000000d09087223 */ /* 0x000fe40000010008 */
[----:B------:R-:W3:Y:S01]  /*14f0*/  LDG.E.CONSTANT R13, desc[UR10][R30.64+0x700] ;  /* 0x0007000a1e0d7981 */ /* 0x000ee2000c1e9900 */
[----:B------:R-:W-:Y:S01]  /*1500*/  IMAD.U32 R36, R10, 0x10000, RZ ;  /* 0x000100000a247824 */ /* 0x000fe200078e00ff */
[----:B----4-:R-:W-:Y:S02]  /*1510*/  SHF.L.U32 R9, R32, 0x10, RZ ;  /* 0x0000001020097819 */ /* 0x010fe400000006ff */
[----:B------:R-:W-:Y:S02]  /*1520*/  PRMT R10, R10, 0x7632, R10 ;  /* 0x000076320a0a7816 */ /* 0x000fe4000000000a */
[----:B------:R-:W-:Y:S01]  /*1530*/  PRMT R32, R32, 0x7632, R32 ;  /* 0x0000763220207816 */ /* 0x000fe20000000020 */
[----:B------:R-:W-:Y:S02]  /*1540*/  FFMA.FTZ R33, R36, R9, R33 ;  /* 0x0000000924217223 */ /* 0x000fe40000010021 */
[----:B------:R-:W-:-:S02]  /*1550*/  IMAD.U32 R9, R10, 0x10000, RZ ;  /* 0x000100000a097824 */ /* 0x000fc400078e00ff */
[----:B------:R-:W-:Y:S01]  /*1560*/  IMAD.U32 R32, R32, 0x10000, RZ ;  /* 0x0001000020207824 */ /* 0x000fe200078e00ff */
[----:B------:R-:W-:-:S03]  /*1570*/  SHF.L.U32 R10, R11, 0x10, RZ ;  /* 0x000000100b0a7819 */ /* 0x000fc600000006ff */
[----:B------:R-:W-:Y:S01]  /*1580*/  FFMA.FTZ R8, R9, R32, R8 ;  /* 0x0000002009087223 */ /* 0x000fe20000010008 */
[----:B------:R-:W-:-:S05]  /*1590*/  PRMT R9, R11, 0x7632, R9 ;  /* 0x000076320b097816 */ /* 0x000fca0000000009 */
[----:B------:R-:W-:Y:S01]  /*15a0*/  IMAD.U32 R9, R9, 0x10000, RZ ;  /* 0x0001000009097824 */ /* 0x000fe200078e00ff */
[C---:B--2---:R-:W-:Y:S01]  /*15b0*/  PRMT R11, R34.reuse, 0x7632, R11 ;  /* 0x00007632220b7816 */ /* 0x044fe2000000000b */
[----:B------:R-:W-:-:S03]  /*15c0*/  IMAD.U32 R34, R34, 0x10000, RZ ;  /* 0x0001000022227824 */ /* 0x000fc600078e00ff */
[----:B------:R-:W-:Y:S01]  /*15d0*/  SHF.L.U32 R11, R11, 0x10, RZ ;  /* 0x000000100b0b7819 */ /* 0x000fe200000006ff */
[----:B------:R-:W-:-:S04]  /*15e0*/  FFMA.FTZ R33, R10, R34, R33 ;  /* 0x000000220a217223 */ /* 0x000fc80000010021 */
[----:B------:R-:W-:Y:S02]  /*15f0*/  FFMA.FTZ R32, R9, R11, R8 ;  /* 0x0000000b09207223 */ /* 0x000fe40000010008 */
[----:B------:R-:W0:Y:S01]  /*1600*/  LDS.128 R8, [R12+0x30] ;  /* 0x000030000c087984 */ /* 0x000e220000000c00 */
[----:B---3--:R-:W-:Y:S02]  /*1610*/  IMAD.U32 R35, R15, 0x10000, RZ ;  /* 0x000100000f237824 */ /* 0x008fe400078e00ff */
[----:B0-----:R-:W-:-:S04]  /*1620*/  IMAD.U32 R34, R8, 0x10000, RZ ;  /* 0x0001000008227824 */ /* 0x001fc800078e00ff */
[----:B------:R-:W-:Y:S02]  /*1630*/  FFMA.FTZ R34, R34, R35, R33 ;  /* 0x0000002322227223 */ /* 0x000fe40000010021 */
[----:B------:R-:W2:Y:S01]  /*1640*/  LDG.E.CONSTANT R33, desc[UR10][R30.64+0x780] ;  /* 0x0007800a1e217981 */ /* 0x000ea2000c1e9900 */
[----:B------:R-:W-:Y:S02]  /*1650*/  PRMT R8, R8, 0x7632, R8 ;  /* 0x0000763208087816 */ /* 0x000fe40000000008 */
[----:B------:R-:W-:Y:S02]  /*1660*/  PRMT R35, R15, 0x7632, R35 ;  /* 0x000076320f237816 */ /* 0x000fe40000000023 */
[----:B------:R-:W-:-:S03]  /*1670*/  SHF.L.U32 R15, R8, 0x10, RZ ;  /* 0x00000010080f7819 */ /* 0x000fc600000006ff */
[----:B------:R-:W-:-:S04]  /*1680*/  IMAD.U32 R8, R35, 0x10000, RZ ;  /* 0x0001000023087824 */ /* 0x000fc800078e00ff */
[----:B------:R-:W-:Y:S01]  /*1690*/  FFMA.FTZ R8, R15, R8, R32 ;  /* 0x000000080f087223 */ /* 0x000fe20000010020 */
[----:B------:R-:W-:Y:S01]  /*16a0*/  IMAD.U32 R15, R9, 0x10000, RZ ;  /* 0x00010000090f7824 */ /* 0x000fe200078e00ff */
[----:B------:R-:W-:-:S05]  /*16b0*/  SHF.L.U32 R32, R14, 0x10, RZ ;  /* 0x000000100e207819 */ /* 0x000fca00000006ff */
[----:B------:R-:W-:Y:S02]  /*16c0*/  FFMA.FTZ R34, R15, R32, R34 ;  /* 0x000000200f227223 */ /* 0x000fe40000010022 */
[----:B------:R-:W3:Y:S01]  /*16d0*/  LDG.E.CONSTANT R15, desc[UR10][R30.64+0x800] ;  /* 0x0008000a1e0f7981 */ /* 0x000ee2000c1e9900 */
[----:B------:R-:W-:Y:S02]  /*16e0*/  PRMT R9, R9, 0x7632, R9 ;  /* 0x0000763209097816 */ /* 0x000fe40000000009 */
[----:B------:R-:W-:Y:S01]  /*16f0*/  PRMT R14, R14, 0x7632, R14 ;  /* 0x000076320e0e7816 */ /* 0x000fe2000000000e */
[----:B------:R-:W4:Y:S02]  /*1700*/  LDG.E.CONSTANT R32, desc[UR10][R30.64+0x880] ;  /* 0x0008800a1e207981 */ /* 0x000f24000c1e9900 */
        /* <DEDUP_REMOVED lines=15> */
[C---:B--2---:R-:W-:Y:S02]  /*1800*/  PRMT R10, R33.reuse, 0x7632, R10 ;  /* 0x00007632210a7816 */ /* 0x044fe4000000000a */
[----:B------:R-:W-:-:S03]  /*1810*/  SHF.L.U32 R33, R33, 0x10, RZ ;  /* 0x0000001021217819 */ /* 0x000fc600000006ff */
[----:B------:R-:W-:Y:S02]  /*1820*/  IMAD.U32 R10, R10, 0x10000, RZ ;  /* 0x000100000a0a7824 */ /* 0x000fe400078e00ff */
[----:B------:R-:W-:Y:S02]  /*1830*/  FFMA.FTZ R34, R11, R33, R34 ;  /* 0x000000210b227223 */ /* 0x000fe40000010022 */
[----:B------:R-:W-:Y:S02]  /*1840*/  FFMA.FTZ R13, R9, R10, R8 ;  /* 0x0000000a090d7223 */ /* 0x000fe40000010008 */
[----:B------:R-:W0:Y:S01]  /*1850*/  LDS.128 R8, [R12+0x40] ;  /* 0x000040000c087984 */ /* 0x000e220000000c00 */
[----:B---3--:R-:W-:Y:S01]  /*1860*/  SHF.L.U32 R35, R15, 0x10, RZ ;  /* 0x000000100f237819 */ /* 0x008fe200000006ff */
[----:B0-----:R-:W-:-:S04]  /*1870*/  IMAD.U32 R33, R8, 0x10000, RZ ;  /* 0x0001000008217824 */ /* 0x001fc800078e00ff */
[----:B------:R-:W-:Y:S02]  /*1880*/  FFMA.FTZ R34, R33, R35, R34 ;  /* 0x0000002321227223 */ /* 0x000fe40000010022 */
[----:B------:R-:W2:Y:S01]  /*1890*/  LDG.E.CONSTANT R33, desc[UR10][R30.64+0x980] ;  /* 0x0009800a1e217981 */ /* 0x000ea2000c1e9900 */
[----:B------:R-:W-:Y:S02]  /*18a0*/  PRMT R8, R8, 0x7632, R8 ;  /* 0x0000763208087816 */ /* 0x000fe40000000008 */
[----:B------:R-:W-:-:S03]  /*18b0*/  PRMT R15, R15, 0x7632, R15 ;  /* 0x000076320f0f7816 */ /* 0x000fc6000000000f */
[----:B------:R-:W-:Y:S02]  /*18c0*/  IMAD.U32 R8, R8, 0x10000, RZ ;  /* 0x0001000008087824 */ /* 0x000fe400078e00ff */
[----:B------:R-:W-:-:S04]  /*18d0*/  IMAD.U32 R15, R15, 0x10000, RZ ;  /* 0x000100000f0f7824 */ /* 0x000fc800078e00ff */
[----:B------:R-:W-:Y:S01]  /*18e0*/  FFMA.FTZ R13, R8, R15, R13 ;  /* 0x0000000f080d7223 */ /* 0x000fe2000001000d */
[C---:B------:R-:W-:Y:S01]  /*18f0*/  SHF.L.U32 R15, R9.reuse, 0x10, RZ ;  /* 0x00000010090f7819 */ /* 0x040fe200000006ff */
[----:B----4-:R-:W-:Y:S01]  /*1900*/  IMAD.U32 R8, R32, 0x10000, RZ ;  /* 0x0001000020087824 */ /* 0x010fe200078e00ff */
[----:B------:R-:W-:-:S03]  /*1910*/  PRMT R9, R9, 0x7632, R9 ;  /* 0x0000763209097816 */ /* 0x000fc60000000009 */
[----:B------:R-:W-:Y:S01]  /*1920*/  FFMA.FTZ R34, R15, R8, R34 ;  /* 0x000000080f227223 */ /* 0x000fe20000010022 */
[----:B------:R-:W-:Y:S01]  /*1930*/  PRMT R15, R32, 0x7632, R15 ;  /* 0x00007632200f7816 */ /* 0x000fe2000000000f */
[----:B------:R-:W3:Y:S01]  /*1940*/  LDG.E.CONSTANT R8, desc[UR10][R30.64+0xa00] ;  /* 0x000a000a1e087981 */ /* 0x000ee2000c1e9900 */
[----:B------:R-:W-:Y:S02]  /*1950*/  IMAD.U32 R32, R9, 0x10000, RZ ;  /* 0x0001000009207824 */ /* 0x000fe400078e00ff */
[----:B------:R-:W-:Y:S01]  /*1960*/  SHF.L.U32 R15, R15, 0x10, RZ ;  /* 0x000000100f0f7819 */ /* 0x000fe200000006ff */
[----:B------:R-:W4:Y:S04]  /*1970*/  LDG.E.CONSTANT R9, desc[UR10][R30.64+0xa80] ;  /* 0x000a800a1e097981 */ /* 0x000f28000c1e9900 */
[----:B------:R-:W-:Y:S01]  /*1980*/  FFMA.FTZ R13, R32, R15, R13 ;  /* 0x0000000f200d7223 */ /* 0x000fe2000001000d */
[----:B------:R-:W-:-:S02]  /*1990*/  IMAD.U32 R32, R14, 0x10000, RZ ;  /* 0x000100000e207824 */ /* 0x000fc400078e00ff */
[----:B------:R-:W-:-:S04]  /*19a0*/  IMAD.U32 R15, R10, 0x10000, RZ ;  /* 0x000100000a0f7824 */ /* 0x000fc800078e00ff */
[----:B------:R-:W-:Y:S02]  /*19b0*/  FFMA.FTZ R15, R15, R32, R34 ;  /* 0x000000200f0f7223 */ /* 0x000fe40000010022 */
[----:B------:R-:W4:Y:S04]  /*19c0*/  LDG.E.CONSTANT R32, desc[UR10][R30.64+0xb00] ;  /* 0x000b000a1e207981 */ /* 0x000f28000c1e9900 */
[----:B------:R3:W4:Y:S01]  /*19d0*/  LDG.E.CONSTANT R34, desc[UR10][R30.64+0xb80] ;  /* 0x000b800a1e227981 */ /* 0x000722000c1e9900 */
[----:B------:R-:W-:Y:S02]  /*19e0*/  PRMT R10, R10, 0x7632, R10 ;  /* 0x000076320a0a7816 */ /* 0x000fe4000000000a */
[----:B------:R-:W-:Y:S02]  /*19f0*/  PRMT R14, R14, 0x7632, R14 ;  /* 0x000076320e0e7816 */ /* 0x000fe4000000000e */
[----:B------:R-:W-:-:S03]  /*1a00*/  SHF.L.U32 R10, R10, 0x10, RZ ;  /* 0x000000100a0a7819 */ /* 0x000fc600000006ff */
[----:B------:R-:W-:-:S04]  /*1a10*/  IMAD.U32 R14, R14, 0x10000, RZ ;  /* 0x000100000e0e7824 */ /* 0x000fc800078e00ff */
[----:B------:R-:W-:Y:S01]  /*1a20*/  FFMA.FTZ R10, R10, R14, R13 ;  /* 0x0000000e0a0a7223 */ /* 0x000fe2000001000d */
[C---:B------:R-:W-:Y:S01]  /*1a30*/  IMAD.U32 R14, R11.reuse, 0x10000, RZ ;  /* 0x000100000b0e7824 */ /* 0x040fe200078e00ff */
[----:B------:R-:W-:-:S05]  /*1a40*/  PRMT R11, R11, 0x7632, R11 ;  /* 0x000076320b0b7816 */ /* 0x000fca000000000b */
[----:B------:R-:W-:Y:S01]  /*1a50*/  IMAD.U32 R11, R11, 0x10000, RZ ;  /* 0x000100000b0b7824 */ /* 0x000fe200078e00ff */
[----:B------:R-:W-:Y:S01]  /*1a60*/  UMOV UR5, 0xffffffff ;  /* 0xffffffff00057882 */ /* 0x000fe20000000000 */
[----:B------:R-:W-:Y:S02]  /*1a70*/  ISETP.NE.AND P0, PT, R25, RZ, PT ;  /* 0x000000ff1900720c */ /* 0x000fe40003f05270 */
[----:B-----5:R-:W-:Y:S02]  /*1a80*/  FSETP.NEU.FTZ.AND P1, PT, R26, RZ, PT ;  /* 0x000000ff1a00720b */ /* 0x020fe40003f3d000 */
[----:B--2---:R-:W-:-:S05]  /*1a90*/  SHF.L.U32 R35, R33, 0x10, RZ ;  /* 0x0000001021237819 */ /* 0x004fca00000006ff */
[----:B------:R-:W-:Y:S02]  /*1aa0*/  FFMA.FTZ R35, R14, R35, R15 ;  /* 0x000000230e237223 */ /* 0x000fe4000001000f */
[----:B------:R-:W0:Y:S01]  /*1ab0*/  LDS.128 R12, [R12+0x50] ;  /* 0x000050000c0c7984 */ /* 0x000e220000000c00 */
[----:B------:R-:W-:-:S05]  /*1ac0*/  PRMT R33, R33, 0x7632, R33 ;  /* 0x0000763221217816 */ /* 0x000fca0000000021 */
[----:B------:R-:W-:-:S04]  /*1ad0*/  IMAD.U32 R33, R33, 0x10000, RZ ;  /* 0x0001000021217824 */ /* 0x000fc800078e00ff */
[----:B------:R-:W-:Y:S01]  /*1ae0*/  FFMA.FTZ R10, R11, R33, R10 ;  /* 0x000000210b0a7223 */ /* 0x000fe2000001000a */
[C---:B---3--:R-:W-:Y:S01]  /*1af0*/  PRMT R31, R8.reuse, 0x7632, R31 ;  /* 0x00007632081f7816 */ /* 0x048fe2000000001f */
[----:B------:R-:W-:-:S03]  /*1b00*/  IMAD.U32 R8, R8, 0x10000, RZ ;  /* 0x0001000008087824 */ /* 0x000fc600078e00ff */
[----:B------:R-:W-:Y:S02]  /*1b10*/  SHF.L.U32 R31, R31, 0x10, RZ ;  /* 0x000000101f1f7819 */ /* 0x000fe400000006ff */
[C---:B0-----:R-:W-:Y:S02]  /*1b20*/  PRMT R11, R12.reuse, 0x7632, R11 ;  /* 0x000076320c0b7816 */ /* 0x041fe4000000000b */
[----:B------:R-:W-:-:S03]  /*1b30*/  SHF.L.U32 R30, R12, 0x10, RZ ;  /* 0x000000100c1e7819 */ /* 0x000fc600000006ff */
[----:B------:R-:W-:Y:S02]  /*1b40*/  IMAD.U32 R11, R11, 0x10000, RZ ;  /* 0x000100000b0b7824 */ /* 0x000fe400078e00ff */
[----:B------:R-:W-:Y:S01]  /*1b50*/  FFMA.FTZ R35, R30, R8, R35 ;  /* 0x000000081e237223 */ /* 0x000fe20000010023 */
[----:B----4-:R-:W-:Y:S01]  /*1b60*/  PRMT R30, R9, 0x7632, R30 ;  /* 0x00007632091e7816 */ /* 0x010fe2000000001e */
[--C-:B------:R-:W-:Y:S01]  /*1b70*/  FFMA.FTZ R8, R11, R31, R10.reuse ;  /* 0x0000001f0b087223 */ /* 0x100fe2000001000a */
[C---:B------:R-:W-:Y:S01]  /*1b80*/  PRMT R10, R13.reuse, 0x7632, R10 ;  /* 0x000076320d0a7816 */ /* 0x040fe2000000000a */
[----:B------:R-:W-:Y:S01]  /*1b90*/  IMAD.U32 R12, R13, 0x10000, RZ ;  /* 0x000100000d0c7824 */ /* 0x000fe200078e00ff */
[----:B------:R-:W-:Y:S01]  /*1ba0*/  SHF.L.U32 R9, R9, 0x10, RZ ;  /* 0x0000001009097819 */ /* 0x000fe200000006ff */
[----:B------:R-:W-:Y:S02]  /*1bb0*/  IMAD.U32 R30, R30, 0x10000, RZ ;  /* 0x000100001e1e7824 */ /* 0x000fe400078e00ff */
[----:B------:R-:W-:Y:S01]  /*1bc0*/  IMAD.U32 R11, R10, 0x10000, RZ ;  /* 0x000100000a0b7824 */ /* 0x000fe200078e00ff */
[----:B------:R-:W-:Y:S01]  /*1bd0*/  PRMT R10, R32, 0x7632, R10 ;  /* 0x00007632200a7816 */ /* 0x000fe2000000000a */
[----:B------:R-:W-:Y:S01]  /*1be0*/  FFMA.FTZ R35, R12, R9, R35 ;  /* 0x000000090c237223 */ /* 0x000fe20000010023 */
[C---:B------:R-:W-:Y:S01]  /*1bf0*/  PRMT R9, R14.reuse, 0x7632, R9 ;  /* 0x000076320e097816 */ /* 0x040fe20000000009 */
[----:B------:R-:W-:Y:S01]  /*1c00*/  FFMA.FTZ R8, R11, R30, R8 ;  /* 0x0000001e0b087223 */ /* 0x000fe20000010008 */
[----:B------:R-:W-:Y:S01]  /*1c10*/  PRMT R11, R15, 0x7632, R11 ;  /* 0x000076320f0b7816 */ /* 0x000fe2000000000b */
[----:B------:R-:W-:Y:S01]  /*1c20*/  IMAD.U32 R14, R14, 0x10000, RZ ;  /* 0x000100000e0e7824 */ /* 0x000fe200078e00ff */
[----:B------:R-:W-:Y:S01]  /*1c30*/  SHF.L.U32 R32, R32, 0x10, RZ ;  /* 0x0000001020207819 */ /* 0x000fe200000006ff */
[----:B------:R-:W-:Y:S01]  /*1c40*/  IMAD.U32 R9, R9, 0x10000, RZ ;  /* 0x0001000009097824 */ /* 0x000fe200078e00ff */
[----:B------:R-:W-:-:S02]  /*1c50*/  PRMT R12, R34, 0x7632, R12 ;  /* 0x00007632220c7816 */ /* 0x000fc4000000000c */
[----:B------:R-:W-:Y:S01]  /*1c60*/  SHF.L.U32 R10, R10, 0x10, RZ ;  /* 0x000000100a0a7819 */ /* 0x000fe200000006ff */
[----:B------:R-:W-:Y:S01]  /*1c70*/  IMAD.U32 R15, R15, 0x10000, RZ ;  /* 0x000100000f0f7824 */ /* 0x000fe200078e00ff */
[----:B------:R-:W-:Y:S01]  /*1c80*/  SHF.L.U32 R12, R12, 0x10, RZ ;  /* 0x000000100c0c7819 */ /* 0x000fe200000006ff */
[----:B------:R-:W-:Y:S01]  /*1c90*/  FFMA.FTZ R14, R14, R32, R35 ;  /* 0x000000200e0e7223 */ /* 0x000fe20000010023 */
[----:B------:R-:W-:Y:S02]  /*1ca0*/  IMAD.U32 R11, R11, 0x10000, RZ ;  /* 0x000100000b0b7824 */ /* 0x000fe400078e00ff */
[----:B------:R-:W-:Y:S01]  /*1cb0*/  FFMA.FTZ R8, R9, R10, R8 ;  /* 0x0000000a09087223 */ /* 0x000fe20000010008 */
[----:B------:R-:W-:-:S03]  /*1cc0*/  IMAD.U32 R34, R34, 0x10000, RZ ;  /* 0x0001000022227824 */ /* 0x000fc600078e00ff */
[----:B------:R-:W-:Y:S01]  /*1cd0*/  FFMA.FTZ R11, R11, R12, R8 ;  /* 0x0000000c0b0b7223 */ /* 0x000fe20000010008 */
[----:B------:R-:W-:-:S04]  /*1ce0*/  FFMA.FTZ R14, R15, R34, R14 ;  /* 0x000000220f0e7223 */ /* 0x000fc8000001000e */
[----:B------:R-:W-:Y:S01]  /*1cf0*/  FADD.FTZ R11, R14, R11 ;  /* 0x0000000b0e0b7221 */ /* 0x000fe20000010000 */
[----:B------:R-:W-:Y:S06]  /*1d00*/  BRA.DIV UR5, `(.L_x_19465) ;  /* 0x0000003e05f07947 */ /* 0x000fec000b800000 */
[----:B------:R-:W0:Y:S02]  /*1d10*/  SHFL.BFLY PT, R8, R11, 0x2, 0x1f ;  /* 0x0c401f000b087f89 */ /* 0x000e2400000e0000 */
[----:B0-----:R-:W-:-:S05]  /*1d20*/  FADD.FTZ R8, R11, R8 ;  /* 0x000000080b087221 */ /* 0x001fca0000010000 */
[----:B------:R0:W1:Y:S02]  /*1d30*/  SHFL.BFLY PT, R9, R8, 0x1, 0x1f ;  /* 0x0c201f0008097f89 */ /* 0x00006400000e0000 */
.L_x_19512:
[----:B------:R-:W-:Y:S02]  /*1d40*/  VIADD R10, R19, 0x1 ;  /* 0x00000001130a7836 */ /* 0x000fe40000000000 */
[----:B-1----:R-:W-:-:S03]  /*1d50*/  FADD.FTZ R9, R8, R9 ;  /* 0x0000000908097221 */ /* 0x002fc60000010000 */
[----:B------:R-:W-:-:S05]  /*1d60*/  I2FP.F32.S32 R11, R10 ;  /* 0x0000000a000b7245 */ /* 0x000fca0000201400 */
[----:B------:R-:W-:-:S05]  /*1d70*/  FMUL.FTZ R11, R11, R26 ;  /* 0x0000001a0b0b7220 */ /* 0x000fca0000410000 */
[----:B------:R-:W-:Y:S01]  /*1d80*/  FSEL R10, R11, RZ, P1 ;  /* 0x000000ff0b0a7208 */ /* 0x000fe20000800000 */
[----:B------:R-:W-:-:S04]  /*1d90*/  @!P0 VIADD R11, R20, 0xffffffff ;  /* 0xffffffff140b8836 */ /* 0x000fc80000000000 */
[----:B------:R-:W-:Y:S01]  /*1da0*/  FFMA.FTZ R9, R9, UR17, R10 ;  /* 0x0000001109097c23 */ /* 0x000fe2000801000a */
[----:B------:R-:W-:-:S04]  /*1db0*/  @!P0 ISETP.GE.AND P1, PT, R11, UR9, PT ;  /* 0x000000090b008c0c */ /* 0x000fc8000bf26270 */
[----:B0-----:R-:W-:-:S05]  /*1dc0*/  @!P0 FSEL R8, R9, RZ, !P1 ;  /* 0x000000ff09088208 */ /* 0x001fca0004800000 */
[----:B------:R1:W-:Y:S01]  /*1dd0*/  @!P0 STS [R7], R8 ;  /* 0x0000000807008388 */ /* 0x0003e20000000800 */
[----:B------:R-:W-:-:S13]  /*1de0*/  ISETP.GE.OR P0, PT, R11, UR9, P0 ;  /* 0x000000090b007c0c */ /* 0x000fda0008706670 */
[----:B-1----:R-:W-:-:S07]  /*1df0*/  @!P0 FMNMX.FTZ R22, R22, R9, !PT ;  /* 0x0000000916168209 */ /* 0x002fce0007810000 */
.L_x_19464:
[----:B------:R-:W-:Y:S05]  /*1e00*/  BSYNC B1 ;  /* 0x0000000000017941 */ /* 0x000fea0003800000 */
.L_x_19462:
        /* <DEDUP_REMOVED lines=9> */
.L_x_19461:
[----:B------:R-:W-:Y:S05]  /*1ea0*/  BSYNC B0 ;  /* 0x0000000000007941 */ /* 0x000fea0003800000 */
.L_x_19460:
[----:B------:R-:W-:Y:S01]  /*1eb0*/  UMOV UR5, 0xffffffff ;  /* 0xffffffff00057882 */ /* 0x000fe20000000000 */
[----:B------:R-:W-:Y:S02]  /*1ec0*/  SHF.R.U32.HI R8, RZ, 0x5, R5 ;  /* 0x00000005ff087819 */ /* 0x000fe40000011605 */
[----:B------:R-:W-:Y:S05]  /*1ed0*/  BRA.DIV UR5, `(.L_x_19467) ;  /* 0x0000003e05c87947 */ /* 0x000fea000b800000 */
[----:B------:R-:W0:Y:S02]  /*1ee0*/  SHFL.BFLY PT, R7, R22, 0x10, 0x1f ;  /* 0x0e001f0016077f89 */ /* 0x000e2400000e0000 */
[----:B0-----:R-:W-:-:S05]  /*1ef0*/  FMNMX.FTZ R7, R7, R22, !PT ;  /* 0x0000001607077209 */ /* 0x001fca0007810000 */
[----:B------:R-:W0:Y:S02]  /*1f00*/  SHFL.BFLY PT, R6, R7, 0x8, 0x1f ;  /* 0x0d001f0007067f89 */ /* 0x000e2400000e0000 */
[----:B0-----:R-:W-:-:S05]  /*1f10*/  FMNMX.FTZ R9, R7, R6, !PT ;  /* 0x0000000607097209 */ /* 0x001fca0007810000 */
[----:B------:R0:W1:Y:S02]  /*1f20*/  SHFL.BFLY PT, R10, R9, 0x4, 0x1f ;  /* 0x0c801f00090a7f89 */ /* 0x00006400000e0000 */
.L_x_19517:
        /* <DEDUP_REMOVED lines=32> */
[----:B------:R-:W-:Y:S02]  /*2130*/  IMAD.MOV.U32 R15, RZ, RZ, R5 ;  /* 0x000000ffff0f7224 */ /* 0x000fe400078e0005 */
[----:B------:R-:W-:-:S05]  /*2140*/  VIADD R12, R12, UR5 ;  /* 0x000000050c0c7c36 */ /* 0x000fca0008000000 */
[C---:B------:R-:W-:Y:S02]  /*2150*/  LOP3.LUT R13, R12.reuse, 0x180, RZ, 0xc0, !PT ;  /* 0x000001800c0d7812 */ /* 0x040fe400078ec0ff */
[----:B------:R-:W-:Y:S02]  /*2160*/  ISETP.GE.U32.AND P0, PT, R12, 0x180, PT ;  /* 0x000001800c00780c */ /* 0x000fe40003f06070 */
[----:B------:R-:W-:-:S13]  /*2170*/  ISETP.NE.AND P4, PT, R13, 0x180, PT ;  /* 0x000001800d00780c */ /* 0x000fda0003f85270 */
        /* <DEDUP_REMOVED lines=9> */
.L_x_19472:
        /* <DEDUP_REMOVED lines=11> */
.L_x_19471:
[----:B------:R-:W-:Y:S05]  /*22c0*/  BSYNC.RECONVERGENT B1 ;  /* 0x0000000000017941 */ /* 0x000fea0003800200 */
.L_x_19470:
        /* <DEDUP_REMOVED lines=13> */
.L_x_19475:
[----:B------:R-:W0:Y:S01]  /*23a0*/  LDS R32, [R13+0x200] ;  /* 0x000200000d207984 */ /* 0x000e220000000800 */
[----:B------:R-:W-:-:S03]  /*23b0*/  IADD3 R15, PT, PT, R15, 0x800, RZ ;  /* 0x000008000f0f7810 */ /* 0x000fc60007ffe0ff */
[----:B------:R-:W1:Y:S01]  /*23c0*/  LDS R16, [R13+-0x400] ;  /* 0xfffc00000d107984 */ /* 0x000e620000000800 */
[----:B------:R-:W-:-:S03]  /*23d0*/  ISETP.GE.AND P4, PT, R15, R12, PT ;  /* 0x0000000c0f00720c */ /* 0x000fc60003f86270 */
[----:B------:R-:W2:Y:S04]  /*23e0*/  LDS R22, [R13+0x400] ;  /* 0x000400000d167984 */ /* 0x000ea80000000800 */
[----:B------:R-:W3:Y:S04]  /*23f0*/  LDS R24, [R13+0x600] ;  /* 0x000600000d187984 */ /* 0x000ee80000000800 */
[----:B------:R-:W4:Y:S04]  /*2400*/  LDS R18, [R13+-0x200] ;  /* 0xfffe00000d127984 */ /* 0x000f280000000800 */
[----:B------:R-:W4:Y:S04]  /*2410*/  LDS R20, [R13] ;  /* 0x000000000d147984 */ /* 0x000f280000000800 */
[----:B-----5:R-:W4:Y:S04]  /*2420*/  LDS R26, [R13+0x800] ;  /* 0x000800000d1a7984 */ /* 0x020f280000000800 */
[----:B------:R-:W4:Y:S04]  /*2430*/  LDS R28, [R13+0xa00] ;  /* 0x000a00000d1c7984 */ /* 0x000f280000000800 */
[----:B------:R-:W4:Y:S04]  /*2440*/  LDS R30, [R13+0xc00] ;  /* 0x000c00000d1e7984 */ /* 0x000f280000000800 */
[----:B------:R-:W-:Y:S01]  /*2450*/  LDS R34, [R13+0x1000] ;  /* 0x001000000d227984 */ /* 0x000fe20000000800 */
[----:B0-----:R-:W-:-:S03]  /*2460*/  FADD.FTZ R17, -R11, R32 ;  /* 0x000000200b117221 */ /* 0x001fc60000010100 */
[----:B------:R-:W-:Y:S01]  /*2470*/  LDS R25, [R13+0x1400] ;  /* 0x001400000d197984 */ /* 0x000fe20000000800 */
[----:B-1----:R-:W-:-:S03]  /*2480*/  FADD.FTZ R16, -R11, R16 ;  /* 0x000000100b107221 */ /* 0x002fc60000010100 */
[----:B------:R-:W-:Y:S01]  /*2490*/  LDS R32, [R13+0xe00] ;  /* 0x000e00000d207984 */ /* 0x000fe20000000800 */
[----:B------:R-:W-:Y:S01]  /*24a0*/  FMUL.FTZ R17, R17, 1.4426950216293334961 ;  /* 0x3fb8aa3b11117820 */ /* 0x000fe20000410000 */
[C---:B--2---:R-:W-:Y:S01]  /*24b0*/  FADD.FTZ R19, -R11.reuse, R22 ;  /* 0x000000160b137221 */ /* 0x044fe20000010100 */
[----:B------:R-:W-:Y:S02]  /*24c0*/  FMUL.FTZ R16, R16, 1.4426950216293334961 ;  /* 0x3fb8aa3b10107820 */ /* 0x000fe40000410000 */
[----:B------:R-:W0:Y:S01]  /*24d0*/  MUFU.EX2 R22, R17 ;  /* 0x0000001100167308 */ /* 0x000e220000000800 */
[----:B------:R-:W-:Y:S01]  /*24e0*/  LDS R36, [R13+0x1800] ;  /* 0x001800000d247984 */ /* 0x000fe20000000800 */
[----:B---3--:R-:W-:Y:S01]  /*24f0*/  FADD.FTZ R21, -R11, R24 ;  /* 0x000000180b157221 */ /* 0x008fe20000010100 */
[----:B------:R-:W-:Y:S02]  /*2500*/  FMUL.FTZ R29, R19, 1.4426950216293334961 ;  /* 0x3fb8aa3b131d7820 */ /* 0x000fe40000410000 */
[----:B------:R-:W1:Y:S01]  /*2510*/  LDS R19, [R13+0x1200] ;  /* 0x001200000d137984 */ /* 0x000e620000000800 */
[----:B----4-:R-:W-:Y:S01]  /*2520*/  FADD.FTZ R18, -R11, R18 ;  /* 0x000000120b127221 */ /* 0x010fe20000010100 */
[----:B------:R-:W-:Y:S01]  /*2530*/  FMUL.FTZ R31, R21, 1.4426950216293334961 ;  /* 0x3fb8aa3b151f7820 */ /* 0x000fe20000410000 */
[----:B------:R-:W2:Y:S02]  /*2540*/  MUFU.EX2 R16, R16 ;  /* 0x0000001000107308 */ /* 0x000ea40000000800 */
[----:B------:R-:W-:Y:S01]  /*2550*/  FMUL.FTZ R18, R18, 1.4426950216293334961 ;  /* 0x3fb8aa3b12127820 */ /* 0x000fe20000410000 */
[C---:B------:R-:W-:Y:S01]  /*2560*/  FADD.FTZ R20, -R11.reuse, R20 ;  /* 0x000000140b147221 */ /* 0x040fe20000010100 */
[----:B------:R-:W-:-:S03]  /*2570*/  FADD.FTZ R21, -R11, R26 ;  /* 0x0000001a0b157221 */ /* 0x000fc60000010100 */
[----:B------:R-:W-:Y:S01]  /*2580*/  FMUL.FTZ R20, R20, 1.4426950216293334961 ;  /* 0x3fb8aa3b14147820 */ /* 0x000fe20000410000 */
[----:B------:R-:W3:Y:S01]  /*2590*/  MUFU.EX2 R18, R18 ;  /* 0x0000001200127308 */ /* 0x000ee20000000800 */
[----:B0-----:R-:W-:Y:S01]  /*25a0*/  STS [R13+0x200], R22 ;  /* 0x000200160d007388 */ /* 0x001fe20000000800 */
[----:B------:R-:W-:Y:S01]  /*25b0*/  FADD.FTZ R17, -R11, R28 ;  /* 0x0000001c0b117221 */ /* 0x000fe20000010100 */
[----:B------:R-:W-:Y:S02]  /*25c0*/  FMUL.FTZ R33, R21, 1.4426950216293334961 ;  /* 0x3fb8aa3b15217820 */ /* 0x000fe40000410000 */
[----:B------:R-:W0:Y:S01]  /*25d0*/  LDS R21, [R13+0x1600] ;  /* 0x001600000d157984 */ /* 0x000e220000000800 */
[----:B------:R-:W-:Y:S01]  /*25e0*/  FMUL.FTZ R35, R17, 1.4426950216293334961 ;  /* 0x3fb8aa3b11237820 */ /* 0x000fe20000410000 */
[----:B------:R-:W-:Y:S01]  /*25f0*/  FADD.FTZ R17, -R11, R30 ;  /* 0x0000001e0b117221 */ /* 0x000fe20000010100 */
[----:B------:R4:W1:Y:S01]  /*2600*/  MUFU.EX2 R24, R29 ;  /* 0x0000001d00187308 */ /* 0x0008620000000800 */
[----:B--2---:R-:W-:Y:S07]  /*2610*/  STS [R13+-0x400], R16 ;  /* 0xfffc00100d007388 */ /* 0x004fee0000000800 */
[----:B------:R-:W2:Y:S01]  /*2620*/  MUFU.EX2 R20, R20 ;  /* 0x0000001400147308 */ /* 0x000ea20000000800 */
[----:B----4-:R-:W-:Y:S01]  /*2630*/  FMUL.FTZ R29, R17, 1.4426950216293334961 ;  /* 0x3fb8aa3b111d7820 */ /* 0x010fe20000410000 */
[----:B---3--:R-:W-:Y:S04]  /*2640*/  STS [R13+-0x200], R18 ;  /* 0xfffe00120d007388 */ /* 0x008fe80000000800 */
[----:B------:R-:W3:Y:S02]  /*2650*/  LDS R17, [R13+0x1a00] ;  /* 0x001a00000d117984 */ /* 0x000ee40000000800 */
[----:B------:R4:W0:Y:S02]  /*2660*/  MUFU.EX2 R26, R31 ;  /* 0x0000001f001a7308 */ /* 0x0008240000000800 */
[----:B-1----:R-:W-:Y:S01]  /*2670*/  STS [R13+0x400], R24 ;  /* 0x000400180d007388 */ /* 0x002fe20000000800 */
[----:B------:R-:W-:-:S05]  /*2680*/  FADD.FTZ R37, -R11, R19 ;  /* 0x000000130b257221 */ /* 0x000fca0000010100 */
[----:B------:R1:W0:Y:S01]  /*2690*/  MUFU.EX2 R28, R33 ;  /* 0x00000021001c7308 */ /* 0x0002220000000800 */
[----:B----4-:R-:W-:Y:S01]  /*26a0*/  FADD.FTZ R31, -R11, R32 ;  /* 0x000000200b1f7221 */ /* 0x010fe20000010100 */
[----:B------:R-:W-:Y:S01]  /*26b0*/  FMUL.FTZ R37, R37, 1.4426950216293334961 ;  /* 0x3fb8aa3b25257820 */ /* 0x000fe20000410000 */
[----:B--2---:R-:W-:Y:S02]  /*26c0*/  STS [R13], R20 ;  /* 0x000000140d007388 */ /* 0x004fe40000000800 */
[----:B------:R-:W-:-:S03]  /*26d0*/  FMUL.FTZ R31, R31, 1.4426950216293334961 ;  /* 0x3fb8aa3b1f1f7820 */ /* 0x000fc60000410000 */
[----:B------:R2:W4:Y:S01]  /*26e0*/  MUFU.EX2 R32, R29 ;  /* 0x0000001d00207308 */ /* 0x0005220000000800 */
[----:B-1----:R-:W-:Y:S01]  /*26f0*/  FADD.FTZ R33, -R11, R34 ;  /* 0x000000220b217221 */ /* 0x002fe20000010100 */
[----:B0-----:R-:W-:Y:S03]  /*2700*/  STS [R13+0x600], R26 ;  /* 0x0006001a0d007388 */ /* 0x001fe60000000800 */
[----:B------:R-:W-:Y:S01]  /*2710*/  FMUL.FTZ R33, R33, 1.4426950216293334961 ;  /* 0x3fb8aa3b21217820 */ /* 0x000fe20000410000 */
[----:B------:R-:W-:Y:S02]  /*2720*/  FADD.FTZ R21, -R11, R21 ;  /* 0x000000150b157221 */ /* 0x000fe40000010100 */
[----:B------:R0:W1:Y:S01]  /*2730*/  MUFU.EX2 R30, R35 ;  /* 0x00000023001e7308 */ /* 0x0000620000000800 */
[----:B--2---:R-:W-:Y:S01]  /*2740*/  FADD.FTZ R29, R16, R14 ;  /* 0x0000000e101d7221 */ /* 0x004fe20000010000 */
[----:B------:R-:W-:Y:S01]  /*2750*/  FMUL.FTZ R21, R21, 1.4426950216293334961 ;  /* 0x3fb8aa3b15157820 */ /* 0x000fe20000410000 */
[----:B------:R-:W-:Y:S02]  /*2760*/  STS [R13+0x800], R28 ;  /* 0x0008001c0d007388 */ /* 0x000fe40000000800 */
[----:B------:R-:W-:-:S03]  /*2770*/  FADD.FTZ R29, R29, R18 ;  /* 0x000000121d1d7221 */ /* 0x000fc60000010000 */
[----:B------:R2:W1:Y:S01]  /*2780*/  MUFU.EX2 R34, R31 ;  /* 0x0000001f00227308 */ /* 0x0004620000000800 */
[----:B------:R-:W-:Y:S01]  /*2790*/  FADD.FTZ R29, R29, R20 ;  /* 0x000000141d1d7221 */ /* 0x000fe20000010000 */
[----:B0-----:R-:W-:Y:S01]  /*27a0*/  FADD.FTZ R35, -R11, R25 ;  /* 0x000000190b237221 */ /* 0x001fe20000010100 */
[----:B----4-:R-:W-:Y:S02]  /*27b0*/  STS [R13+0xc00], R32 ;  /* 0x000c00200d007388 */ /* 0x010fe40000000800 */
[----:B------:R-:W-:Y:S01]  /*27c0*/  FADD.FTZ R29, R29, R22 ;  /* 0x000000161d1d7221 */ /* 0x000fe20000010000 */
[----:B------:R-:W-:Y:S01]  /*27d0*/  FMUL.FTZ R14, R35, 1.4426950216293334961 ;  /* 0x3fb8aa3b230e7820 */ /* 0x000fe20000410000 */
[----:B---3--:R-:W-:Y:S01]  /*27e0*/  FADD.FTZ R17, -R11, R17 ;  /* 0x000000110b117221 */ /* 0x008fe20000010100 */
[----:B------:R-:W0:Y:S01]  /*27f0*/  MUFU.EX2 R19, R33 ;  /* 0x0000002100137308 */ /* 0x000e220000000800 */
[----:B------:R-:W-:Y:S01]  /*2800*/  FADD.FTZ R29, R29, R24 ;  /* 0x000000181d1d7221 */ /* 0x000fe20000010000 */
[----:B--2---:R-:W-:Y:S01]  /*2810*/  FADD.FTZ R31, -R11, R36 ;  /* 0x000000240b1f7221 */ /* 0x004fe20000010100 */
[----:B------:R-:W-:Y:S01]  /*2820*/  FMUL.FTZ R17, R17, 1.4426950216293334961 ;  /* 0x3fb8aa3b11117820 */ /* 0x000fe20000410000 */
[----:B-1----:R-:W-:Y:S01]  /*2830*/  STS [R13+0xa00], R30 ;  /* 0x000a001e0d007388 */ /* 0x002fe20000000800 */
[----:B------:R-:W-:Y:S01]  /*2840*/  FADD.FTZ R29, R29, R26 ;  /* 0x0000001a1d1d7221 */ /* 0x000fe20000010000 */
[----:B------:R-:W-:-:S02]  /*2850*/  FMUL.FTZ R16, R31, 1.4426950216293334961 ;  /* 0x3fb8aa3b1f107820 */ /* 0x000fc40000410000 */
[----:B------:R-:W1:Y:S01]  /*2860*/  MUFU.EX2 R25, R37 ;  /* 0x0000002500197308 */ /* 0x000e620000000800 */
[----:B------:R-:W-:Y:S01]  /*2870*/  FADD.FTZ R29, R29, R28 ;  /* 0x0000001c1d1d7221 */ /* 0x000fe20000010000 */
[----:B------:R-:W-:Y:S03]  /*2880*/  STS [R13+0xe00], R34 ;  /* 0x000e00220d007388 */ /* 0x000fe60000000800 */
[----:B------:R-:W-:-:S03]  /*2890*/  FADD.FTZ R29, R29, R30 ;  /* 0x0000001e1d1d7221 */ /* 0x000fc60000010000 */
[----:B------:R-:W2:Y:S01]  /*28a0*/  MUFU.EX2 R14, R14 ;  /* 0x0000000e000e7308 */ /* 0x000ea20000000800 */
[----:B------:R-:W-:Y:S01]  /*28b0*/  FADD.FTZ R29, R29, R32 ;  /* 0x000000201d1d7221 */ /* 0x000fe20000010000 */
[----:B0-----:R-:W-:Y:S03]  /*28c0*/  STS [R13+0x1000], R19 ;  /* 0x001000130d007388 */ /* 0x001fe60000000800 */
[----:B------:R-:W-:-:S03]  /*28d0*/  FADD.FTZ R29, R29, R34 ;  /* 0x000000221d1d7221 */ /* 0x000fc60000010000 */
[----:B------:R0:W3:Y:S01]  /*28e0*/  MUFU.EX2 R36, R21 ;  /* 0x0000001500247308 */ /* 0x0000e20000000800 */
[----:B------:R-:W-:Y:S01]  /*28f0*/  FADD.FTZ R18, R29, R19 ;  /* 0x000000131d127221 */ /* 0x000fe20000010000 */
[----:B-1----:R-:W-:Y:S06]  /*2900*/  STS [R13+0x1200], R25 ;  /* 0x001200190d007388 */ /* 0x002fec0000000800 */
[----:B------:R-:W1:Y:S01]  /*2910*/  MUFU.EX2 R16, R16 ;  /* 0x0000001000107308 */ /* 0x000e620000000800 */
[----:B0-----:R-:W-:Y:S01]  /*2920*/  FADD.FTZ R21, R18, R25 ;  /* 0x0000001912157221 */ /* 0x001fe20000010000 */
[----:B--2---:R0:W-:Y:S03]  /*2930*/  STS [R13+0x1400], R14 ;  /* 0x0014000e0d007388 */ /* 0x0041e60000000800 */
[----:B------:R-:W-:-:S03]  /*2940*/  FADD.FTZ R21, R21, R14 ;  /* 0x0000000e15157221 */ /* 0x000fc60000010000 */
[----:B------:R-:W2:Y:S01]  /*2950*/  MUFU.EX2 R17, R17 ;  /* 0x0000001100117308 */ /* 0x000ea20000000800 */
[----:B---3--:R-:W-:Y:S01]  /*2960*/  FADD.FTZ R21, R21, R36 ;  /* 0x0000002415157221 */ /* 0x008fe20000010000 */
[----:B------:R-:W-:Y:S03]  /*2970*/  STS [R13+0x1600], R36 ;  /* 0x001600240d007388 */ /* 0x000fe60000000800 */
[----:B-1----:R-:W-:Y:S01]  /*2980*/  FADD.FTZ R18, R21, R16 ;  /* 0x0000001015127221 */ /* 0x002fe20000010000 */
[----:B------:R-:W-:Y:S04]  /*2990*/  STS [R13+0x1800], R16 ;  /* 0x001800100d007388 */ /* 0x000fe80000000800 */
[----:B--2---:R1:W-:Y:S01]  /*29a0*/  STS [R13+0x1a00], R17 ;  /* 0x001a00110d007388 */ /* 0x0043e20000000800 */
[----:B0-----:R-:W-:Y:S01]  /*29b0*/  FADD.FTZ R14, R18, R17 ;  /* 0x00000011120e7221 */ /* 0x001fe20000010000 */
[----:B-1----:R-:W-:Y:S01]  /*29c0*/  VIADD R13, R13, 0x2000 ;  /* 0x000020000d0d7836 */ /* 0x002fe20000000000 */
[----:B------:R-:W-:Y:S06]  /*29d0*/  @!P4 BRA `(.L_x_19475) ;  /* 0xfffffff80070c947 */ /* 0x000fec000383ffff */
.L_x_19474:
[----:B------:R-:W-:Y:S05]  /*29e0*/  BSYNC.RECONVERGENT B1 ;  /* 0x0000000000017941 */ /* 0x000fea0003800200 */
.L_x_19473:
        /* <DEDUP_REMOVED lines=9> */
[----:B-----5:R-:W3:Y:S04]  /*2a80*/  LDS R26, [R13+0x200] ;  /* 0x000200000d1a7984 */ /* 0x020ee80000000800 */
        /* <DEDUP_REMOVED lines=45> */
.L_x_19477:
[----:B------:R-:W-:Y:S05]  /*2d60*/  BSYNC.RECONVERGENT B1 ;  /* 0x0000000000017941 */ /* 0x000fea0003800200 */
.L_x_19476:
        /* <DEDUP_REMOVED lines=26> */
.L_x_19469:
[----:B------:R-:W-:Y:S05]  /*2f10*/  BSYNC.RECONVERGENT B0 ;  /* 0x0000000000007941 */ /* 0x000fea0003800200 */
.L_x_19468:
        /* <DEDUP_REMOVED lines=39> */
.L_x_19482:
[----:B------:R-:W0:Y:S01]  /*3190*/  LDS R10, [R12] ;  /* 0x000000000c0a7984 */ /* 0x000e220000000800 */
[----:B------:R-:W-:-:S05]  /*31a0*/  VIADD R13, R13, 0x1 ;  /* 0x000000010d0d7836 */ /* 0x000fca0000000000 */
[----:B------:R-:W-:Y:S01]  /*31b0*/  ISETP.NE.AND P0, PT, R13, RZ, PT ;  /* 0x000000ff0d00720c */ /* 0x000fe20003f05270 */
[----:B0-----:R-:W-:-:S05]  /*31c0*/  FMUL.FTZ R15, R10, R9 ;  /* 0x000000090a0f7220 */ /* 0x001fca0000410000 */
[----:B------:R0:W-:Y:S02]  /*31d0*/  STS [R12], R15 ;  /* 0x0000000f0c007388 */ /* 0x0001e40000000800 */
[----:B0-----:R-:W-:-:S05]  /*31e0*/  IADD3 R12, PT, PT, R12, 0x200, RZ ;  /* 0x000002000c0c7810 */ /* 0x001fca0007ffe0ff */
[----:B------:R-:W-:Y:S05]  /*31f0*/  @P0 BRA `(.L_x_19482) ;  /* 0xfffffffc00e40947 */ /* 0x000fea000383ffff */
.L_x_19481:
[----:B------:R-:W-:Y:S05]  /*3200*/  BSYNC.RECONVERGENT B1 ;  /* 0x0000000000017941 */ /* 0x000fea0003800200 */
.L_x_19480:
        /* <DEDUP_REMOVED lines=13> */
.L_x_19485:
        /* <DEDUP_REMOVED lines=52> */
.L_x_19484:
[----:B------:R-:W-:Y:S05]  /*3620*/  BSYNC.RECONVERGENT B1 ;  /* 0x0000000000017941 */ /* 0x000fea0003800200 */
.L_x_19483:
        /* <DEDUP_REMOVED lines=31> */
.L_x_19487:
[----:B------:R-:W-:Y:S05]  /*3820*/  BSYNC.RECONVERGENT B1 ;  /* 0x0000000000017941 */ /* 0x000fea0003800200 */
.L_x_19486:
        /* <DEDUP_REMOVED lines=14> */
.L_x_19479:
[----:B------:R-:W-:Y:S05]  /*3910*/  BSYNC.RECONVERGENT B0 ;  /* 0x0000000000007941 */ /* 0x000fea0003800200 */
.L_x_19478:
[----:B------:R-:W-:Y:S01]  /*3920*/  ISETP.GE.AND P0, PT, R8, UR7, PT ;  /* 0x0000000708007c0c */ /* 0x000fe2000bf06270 */
[----:B------:R-:W-:Y:S01]  /*3930*/  BAR.SYNC.DEFER_BLOCKING 0x0 ;  /* 0x0000000000007b1d */ /* 0x000fe20000010000 */
[----:B------:R-:W-:Y:S02]  /*3940*/  HFMA2 R22, -RZ, RZ, 0, 0 ;  /* 0x00000000ff167431 */ /* 0x000fe400000001ff */
[----:B------:R-:W-:Y:S01]  /*3950*/  IMAD.MOV.U32 R30, RZ, RZ, RZ ;  /* 0x000000ffff1e7224 */ /* 0x000fe200078e00ff */
[----:B------:R-:W-:Y:S01]  /*3960*/  CS2R R28, SRZ ;  /* 0x00000000001c7805 */ /* 0x000fe2000001ff00 */
[----:B-----5:R-:W-:Y:S01]  /*3970*/  IMAD.MOV.U32 R26, RZ, RZ, RZ ;  /* 0x000000ffff1a7224 */ /* 0x020fe200078e00ff */
[----:B------:R-:W2:Y:S01]  /*3980*/  LDCU UR13, c[0x0][0x3cc] ;  /* 0x00007980ff0d77ac */ /* 0x000ea20008000800 */
[----:B------:R-:W-:Y:S01]  /*3990*/  BSSY.RECONVERGENT B1, `(.L_x_19488) ;  /* 0x00001dd000017945 */ /* 0x000fe20003800200 */
[----:B------:R-:W-:Y:S01]  /*39a0*/  IMAD.MOV.U32 R19, RZ, RZ, RZ ;  /* 0x000000ffff137224 */ /* 0x000fe200078e00ff */
[----:B------:R-:W3:Y:S03]  /*39b0*/  LDCU.64 UR14, c[0x0][0x398] ;  /* 0x00007300ff0e77ac */ /* 0x000ee60008000a00 */
[----:B------:R-:W-:Y:S05]  /*39c0*/  @P0 BRA `(.L_x_19489) ;  /* 0x0000001c00640947 */ /* 0x000fea0003800000 */
[----:B01----:R-:W0:Y:S01]  /*39d0*/  I2F.RP R9, R2 ;  /* 0x0000000200097306 */ /* 0x003e220000209400 */
[----:B------:R-:W1:Y:S01]  /*39e0*/  LDCU UR8, c[0x0][0x3d0] ;  /* 0x00007a00ff0877ac */ /* 0x000e620008000800 */
[----:B------:R-:W-:Y:S01]  /*39f0*/  SHF.R.U32.HI R12, RZ, 0x3, R5 ;  /* 0x00000003ff0c7819 */ /* 0x000fe20000011605 */
[----:B------:R-:W-:Y:S01]  /*3a00*/  IMAD.MOV.U32 R13, RZ, RZ, RZ ;  /* 0x000000ffff0d7224 */ /* 0x000fe200078e00ff */
[----:B------:R-:W-:Y:S01]  /*3a10*/  MOV R15, UR4 ;  /* 0x00000004000f7c02 */ /* 0x000fe20008000f00 */
[----:B------:R-:W4:Y:S01]  /*3a20*/  LDCU UR5, c[0x0][0x3ec] ;  /* 0x00007d80ff0577ac */ /* 0x000f220008000800 */
[----:B------:R-:W-:Y:S01]  /*3a30*/  LOP3.LUT R12, R12, 0x7c, RZ, 0xc0, !PT ;  /* 0x0000007c0c0c7812 */ /* 0x000fe200078ec0ff */
[----:B------:R-:W-:Y:S01]  /*3a40*/  IMAD.MOV.U32 R30, RZ, RZ, RZ ;  /* 0x000000ffff1e7224 */ /* 0x000fe200078e00ff */
[----:B------:R-:W5:Y:S03]  /*3a50*/  LDCU.64 UR16, c[0x0][0x3a8] ;  /* 0x00007500ff1077ac */ /* 0x000f660008000a00 */
[----:B------:R-:W-:Y:S01]  /*3a60*/  IMAD.WIDE R12, R15, 0x4, R12 ;  /* 0x000000040f0c7825 */ /* 0x000fe200078e020c */
[----:B0-----:R-:W0:Y:S03]  /*3a70*/  MUFU.RCP R9, R9 ;  /* 0x0000000900097308 */ /* 0x001e260000001000 */
[----:B-1----:R-:W-:Y:S01]  /*3a80*/  IMAD R20, R0, UR8, RZ ;  /* 0x0000000800147c24 */ /* 0x002fe2000f8e02ff */
[----:B------:R-:W-:Y:S01]  /*3a90*/  LEA R0, R8, 0x3, 0x3 ;  /* 0x0000000308007811 */ /* 0x000fe200078e18ff */
[----:B----4-:R-:W-:-:S03]  /*3aa0*/  IMAD.U32 R31, RZ, RZ, UR5 ;  /* 0x00000005ff1f7e24 */ /* 0x010fc6000f8e00ff */
[----:B------:R-:W-:Y:S02]  /*3ab0*/  SHF.R.S32.HI R21, RZ, 0x1f, R20 ;  /* 0x0000001fff157819 */ /* 0x000fe40000011414 */
[----:B-----5:R-:W-:Y:S02]  /*3ac0*/  IADD3 R18, P0, PT, R12, UR16, RZ ;  /* 0x000000100c127c10 */ /* 0x020fe4000ff1e0ff */
[----:B------:R-:W-:Y:S02]  /*3ad0*/  IADD3 R31, PT, PT, -R31, UR6, RZ ;  /* 0x000000061f1f7c10 */ /* 0x000fe4000fffe1ff */
[----:B------:R-:W-:Y:S01]  /*3ae0*/  IADD3.X R17, PT, PT, R13, UR17, RZ, P0, !PT ;  /* 0x000000110d117c10 */ /* 0x000fe200087fe4ff */
[----:B0-----:R-:W-:Y:S02]  /*3af0*/  VIADD R10, R9, 0xffffffe ;  /* 0x0ffffffe090a7836 */ /* 0x001fe40000000000 */
[----:B------:R-:W-:Y:S02]  /*3b00*/  VIADD R9, R7, 0x1a0 ;  /* 0x000001a007097836 */ /* 0x000fe40000000000 */
[----:B------:R0:W1:Y:S03]  /*3b10*/  F2I.FTZ.U32.TRUNC.NTZ R11, R10 ;  /* 0x0000000a000b7305 */ /* 0x000066000021f000 */
[----:B------:R-:W-:Y:S01]  /*3b20*/  LEA R9, R6, R9, 0x18 ;  /* 0x0000000906097211 */ /* 0x000fe200078ec0ff */
[----:B------:R-:W-:-:S03]  /*3b30*/  VIADD R6, R8, 0x1 ;  /* 0x0000000108067836 */ /* 0x000fc60000000000 */
[----:B------:R-:W-:Y:S01]  /*3b40*/  LEA R32, R8, R9, 0x5 ;  /* 0x0000000908207211 */ /* 0x000fe200078e28ff */
[----:B0-----:R-:W-:-:S04]  /*3b50*/  IMAD.MOV.U32 R10, RZ, RZ, RZ ;  /* 0x000000ffff0a7224 */ /* 0x001fc800078e00ff */
[----:B------:R-:W-:Y:S02]  /*3b60*/  VIADD R32, R32, 0x10 ;  /* 0x0000001020207836 */ /* 0x000fe40000000000 */
[----:B-1----:R-:W-:-:S05]  /*3b70*/  IMAD.MOV R14, RZ, RZ, -R11 ;  /* 0x000000ffff0e7224 */ /* 0x002fca00078e0a0b */
[----:B------:R-:W-:-:S05]  /*3b80*/  MOV R15, R14 ;  /* 0x0000000e000f7202 */ /* 0x000fca0000000f00 */
[----:B------:R-:W-:-:S04]  /*3b90*/  IMAD R7, R15, R2, RZ ;  /* 0x000000020f077224 */ /* 0x000fc800078e02ff */
[----:B------:R-:W-:Y:S01]  /*3ba0*/  IMAD.HI.U32 R16, R11, R7, R10 ;  /* 0x000000070b107227 */ /* 0x000fe200078e000a */
[----:B------:R-:W-:-:S07]  /*3bb0*/  IADD3 R7, PT, PT, R8, -UR7, RZ ;  /* 0x8000000708077c10 */ /* 0x000fce000fffe0ff */
.L_x_19504:
        /* <DEDUP_REMOVED lines=10> */
[----:B------:R-:W-:-:S05]  /*3c60*/  IMAD R9, R12, R14, R9 ;  /* 0x0000000e0c097224 */ /* 0x000fca00078e0209 */
[----:B------:R-:W-:Y:S01]  /*3c70*/  ISETP.GT.U32.AND P1, PT, R2, R9, PT ;  /* 0x000000090200720c */ /* 0x000fe20003f24070 */
[----:B0-----:R-:W0:-:S12]  /*3c80*/  MUFU.RCP R15, R15 ;  /* 0x0000000f000f7308 */ /* 0x001e180000001000 */
[----:B------:R-:W-:Y:S02]  /*3c90*/  @!P1 IMAD.IADD R9, R9, 0x1, -R14 ;  /* 0x0000000109099824 */ /* 0x000fe400078e0a0e */
[----:B------:R-:W-:Y:S01]  /*3ca0*/  @!P1 VIADD R11, R11, 0x1 ;  /* 0x000000010b0b9836 */ /* 0x000fe20000000000 */
[----:B------:R-:W-:Y:S02]  /*3cb0*/  ISETP.NE.AND P1, PT, R8, RZ, PT ;  /* 0x000000ff0800720c */ /* 0x000fe40003f25270 */
[----:B------:R-:W-:Y:S02]  /*3cc0*/  ISETP.GE.U32.AND P0, PT, R9, R2, PT ;  /* 0x000000020900720c */ /* 0x000fe40003f06070 */
[----:B------:R-:W-:Y:S02]  /*3cd0*/  LOP3.LUT R9, R33, R8, RZ, 0x3c, !PT ;  /* 0x0000000821097212 */ /* 0x000fe400078e3cff */
[----:B0-----:R-:W-:Y:S02]  /*3ce0*/  IADD3 R14, PT, PT, R15, 0xffffffe, RZ ;  /* 0x0ffffffe0f0e7810 */ /* 0x001fe40007ffe0ff */
[----:B------:R-:W-:-:S02]  /*3cf0*/  ISETP.GE.AND P2, PT, R9, RZ, PT ;  /* 0x000000ff0900720c */ /* 0x000fc40003f46270 */
[----:B------:R-:W0:Y:S05]  /*3d00*/  F2I.FTZ.U32.TRUNC.NTZ R9, R14 ;  /* 0x0000000e00097305 */ /* 0x000e2a000021f000 */
[----:B------:R-:W-:-:S06]  /*3d10*/  @P0 VIADD R11, R11, 0x1 ;  /* 0x000000010b0b0836 */ /* 0x000fcc0000000000 */
[----:B------:R-:W-:Y:S02]  /*3d20*/  @!P2 IADD3 R11, PT, PT, RZ, -R11, RZ ;  /* 0x8000000bff0ba210 */ /* 0x000fe40007ffe0ff */
[----:B------:R-:W-:Y:S01]  /*3d30*/  @!P1 LOP3.LUT R11, RZ, R8, RZ, 0x33, !PT ;  /* 0x00000008ff0b9212 */ /* 0x000fe200078e33ff */
[----:B0-----:R-:W-:Y:S01]  /*3d40*/  IMAD.MOV R15, RZ, RZ, -R9 ;  /* 0x000000ffff0f7224 */ /* 0x001fe200078e0a09 */
[----:B------:R-:W-:-:S03]  /*3d50*/  MOV R8, RZ ;  /* 0x000000ff00087202 */ /* 0x000fc60000000f00 */
[----:B------:R-:W-:Y:S01]  /*3d60*/  IMAD.IADD R12, R11, 0x1, R23 ;  /* 0x000000010b0c7824 */ /* 0x000fe200078e0217 */
[----:B------:R-:W-:Y:S01]  /*3d70*/  ISETP.NE.AND P2, PT, R13, RZ, PT ;  /* 0x000000ff0d00720c */ /* 0x000fe20003f45270 */
        /* <DEDUP_REMOVED lines=20> */
[----:B------:R0:W2:Y:S04]  /*3ec0*/  LDG.E.CONSTANT R25, desc[UR10][R34.64] ;  /* 0x0000000a22197981 */ /* 0x0000a8000c1e9900 */
[----:B------:R-:W1:Y:S01]  /*3ed0*/  LDS.128 R12, [R32] ;  /* 0x00000000200c7984 */ /* 0x000e620000000c00 */
[----:B0-----:R-:W-:Y:S01]  /*3ee0*/  F2FP.BF16.F32.PACK_AB R35, R9, R8 ;  /* 0x000000080923723e */ /* 0x001fe200000010ff */
[----:B------:R-:W-:Y:S01]  /*3ef0*/  BSSY.RECONVERGENT B2, `(.L_x_19492) ;  /* 0x000002e000027945 */ /* 0x000fe20003800200 */
[----:B------:R-:W-:-:S02]  /*3f00*/  F2FP.BF16.F32.PACK_AB R10, R11, R10 ;  /* 0x0000000a0b0a723e */ /* 0x000fc400000010ff */
[----:B------:R-:W-:Y:S02]  /*3f10*/  MOV R11, R35 ;  /* 0x00000023000b7202 */ /* 0x000fe40000000f00 */
[----:B-1----:R-:W-:Y:S02]  /*3f20*/  F2FP.BF16.F32.PACK_AB R13, R13, R12 ;  /* 0x0000000c0d0d723e */ /* 0x002fe400000010ff */
[----:B------:R-:W-:Y:S01]  /*3f30*/  F2FP.BF16.F32.PACK_AB R15, R15, R14 ;  /* 0x0000000e0f0f723e */ /* 0x000fe200000010ff */
[----:B--2---:R-:W-:-:S03]  /*3f40*/  IMAD.WIDE R24, R25, UR13, R20 ;  /* 0x0000000d19187c25 */ /* 0x004fc6000f8e0214 */
[----:B------:R-:W-:-:S05]  /*3f50*/  LEA R9, P0, R27, R24, 0x3 ;  /* 0x000000181b097211 */ /* 0x000fca00078018ff */
        /* <DEDUP_REMOVED lines=39> */
.L_x_19493:
[----:B------:R-:W-:Y:S05]  /*41d0*/  BSYNC.RECONVERGENT B2 ;  /* 0x0000000000027941 */ /* 0x000fea0003800200 */
.L_x_19492:
[----:B-----5:R-:W-:Y:S02]  /*41e0*/  HMUL2.BF16_V2 R24, R11, R24 ;  /* 0x000000180b187232 */ /* 0x020fe40000200000 */
[----:B------:R-:W-:Y:S02]  /*41f0*/  HFMA2.BF16_V2 R25, R10, R25, -RZ ;  /* 0x000000190a197231 */ /* 0x000fe400003000ff */
[----:B------:R-:W-:Y:S01]  /*4200*/  HMUL2.BF16_V2 R14, R13, R14 ;  /* 0x0000000e0d0e7232 */ /* 0x000fe20000200000 */
[C---:B------:R-:W-:Y:S01]  /*4210*/  PRMT R34, R24.reuse, 0x7632, R34 ;  /* 0x0000763218227816 */ /* 0x040fe20000000022 */
[----:B------:R-:W-:-:S04]  /*4220*/  IMAD.U32 R24, R24, 0x10000, RZ ;  /* 0x0001000018187824 */ /* 0x000fc800078e00ff */
[----:B------:R-:W-:Y:S01]  /*4230*/  IMAD.U32 R35, R34, 0x10000, RZ ;  /* 0x0001000022237824 */ /* 0x000fe200078e00ff */
[C---:B------:R-:W-:Y:S02]  /*4240*/  PRMT R34, R25.reuse, 0x7632, R34 ;  /* 0x0000763219227816 */ /* 0x040fe40000000022 */
[----:B------:R-:W-:Y:S01]  /*4250*/  SHF.L.U32 R25, R25, 0x10, RZ ;  /* 0x0000001019197819 */ /* 0x000fe200000006ff */
[----:B------:R-:W-:Y:S02]  /*4260*/  FADD.FTZ R24, R24, R35 ;  /* 0x0000002318187221 */ /* 0x000fe40000010000 */
[----:B------:R-:W-:-:S04]  /*4270*/  IMAD.U32 R34, R34, 0x10000, RZ ;  /* 0x0001000022227824 */ /* 0x000fc800078e00ff */
[--C-:B------:R-:W-:Y:S01]  /*4280*/  FADD.FTZ R25, R25, R34.reuse ;  /* 0x0000002219197221 */ /* 0x100fe20000010000 */
[C---:B------:R-:W-:Y:S01]  /*4290*/  PRMT R34, R14.reuse, 0x7632, R34 ;  /* 0x000076320e227816 */ /* 0x040fe20000000022 */
[----:B------:R-:W-:Y:S02]  /*42a0*/  IMAD.U32 R14, R14, 0x10000, RZ ;  /* 0x000100000e0e7824 */ /* 0x000fe400078e00ff */
[----:B------:R-:W-:Y:S01]  /*42b0*/  FADD.FTZ R25, R24, R25 ;  /* 0x0000001918197221 */ /* 0x000fe20000010000 */
[----:B------:R-:W-:Y:S01]  /*42c0*/  SHF.L.U32 R35, R34, 0x10, RZ ;  /* 0x0000001022237819 */ /* 0x000fe200000006ff */
[----:B------:R-:W-:-:S04]  /*42d0*/  HFMA2.BF16_V2 R34, R15, R12, -RZ ;  /* 0x0000000c0f227231 */ /* 0x000fc800003000ff */
[----:B------:R-:W-:-:S04]  /*42e0*/  FADD.FTZ R12, R14, R35 ;  /* 0x000000230e0c7221 */ /* 0x000fc80000010000 */
[----:B------:R-:W-:Y:S01]  /*42f0*/  FADD.FTZ R12, R25, R12 ;  /* 0x0000000c190c7221 */ /* 0x000fe20000010000 */
[C---:B------:R-:W-:Y:S01]  /*4300*/  PRMT R14, R34.reuse, 0x7610, R14 ;  /* 0x00007610220e7816 */ /* 0x040fe2000000000e */
[----:B------:R1:W5:Y:S01]  /*4310*/  LDG.E.CONSTANT R25, desc[UR10][R8.64+0x204] ;  /* 0x0002040a08197981 */ /* 0x000362000c1e9900 */
[----:B------:R-:W-:-:S03]  /*4320*/  PRMT R24, R34, 0x7632, R24 ;  /* 0x0000763222187816 */ /* 0x000fc60000000018 */
[----:B------:R-:W-:Y:S02]  /*4330*/  IMAD.U32 R14, R14, 0x10000, RZ ;  /* 0x000100000e0e7824 */ /* 0x000fe400078e00ff */
[----:B------:R-:W-:Y:S02]  /*4340*/  IMAD.U32 R35, R24, 0x10000, RZ ;  /* 0x0001000018237824 */ /* 0x000fe400078e00ff */
[----:B------:R1:W5:Y:S02]  /*4350*/  LDG.E.CONSTANT R24, desc[UR10][R8.64+0x200] ;  /* 0x0002000a08187981 */ /* 0x000364000c1e9900 */
[----:B------:R-:W-:Y:S02]  /*4360*/  FADD.FTZ R35, R14, R35 ;  /* 0x000000230e237221 */ /* 0x000fe40000010000 */
[----:B------:R1:W5:Y:S02]  /*4370*/  LDG.E.CONSTANT R14, desc[UR10][R8.64+0x208] ;  /* 0x0002080a080e7981 */ /* 0x000364000c1e9900 */
[----:B------:R-:W-:-:S02]  /*4380*/  FADD.FTZ R35, R12, R35 ;  /* 0x000000230c237221 */ /* 0x000fc40000010000 */
[----:B------:R1:W5:Y:S01]  /*4390*/  LDG.E.CONSTANT R12, desc[UR10][R8.64+0x20c] ;  /* 0x00020c0a080c7981 */ /* 0x000362000c1e9900 */
[----:B------:R-:W-:Y:S01]  /*43a0*/  BSSY.RECONVERGENT B2, `(.L_x_19494) ;  /* 0x0000021000027945 */ /* 0x000fe20003800200 */
[----:B------:R-:W-:-:S03]  /*43b0*/  FADD.FTZ R30, R30, R35 ;  /* 0x000000231e1e7221 */ /* 0x000fc60000010000 */
        /* <DEDUP_REMOVED lines=31> */
.L_x_19495:
[----:B------:R-:W-:Y:S05]  /*45b0*/  BSYNC.RECONVERGENT B2 ;  /* 0x0000000000027941 */ /* 0x000fea0003800200 */
.L_x_19494:
[----:B-----5:R-:W-:Y:S02]  /*45c0*/  HMUL2.BF16_V2 R24, R11, R24 ;  /* 0x000000180b187232 */ /* 0x020fe40000200000 */
[----:B------:R-:W-:Y:S02]  /*45d0*/  HFMA2.BF16_V2 R25, R10, R25, -RZ ;  /* 0x000000190a197231 */ /* 0x000fe400003000ff */
[----:B------:R-:W-:Y:S01]  /*45e0*/  HMUL2.BF16_V2 R14, R13, R14 ;  /* 0x0000000e0d0e7232 */ /* 0x000fe20000200000 */
[C---:B------:R-:W-:Y:S02]  /*45f0*/  PRMT R34, R24.reuse, 0x7632, R34 ;  /* 0x0000763218227816 */ /* 0x040fe40000000022 */
[----:B------:R-:W-:-:S03]  /*4600*/  SHF.L.U32 R24, R24, 0x10, RZ ;  /* 0x0000001018187819 */ /* 0x000fc600000006ff */
[----:B------:R-:W-:Y:S01]  /*4610*/  IMAD.U32 R35, R34, 0x10000, RZ ;  /* 0x0001000022237824 */ /* 0x000fe200078e00ff */
[C---:B------:R-:W-:Y:S01]  /*4620*/  PRMT R34, R25.reuse, 0x7632, R34 ;  /* 0x0000763219227816 */ /* 0x040fe20000000022 */
[----:B------:R-:W-:Y:S02]  /*4630*/  IMAD.U32 R25, R25, 0x10000, RZ ;  /* 0x0001000019197824 */ /* 0x000fe400078e00ff */
[----:B------:R-:W-:Y:S01]  /*4640*/  FADD.FTZ R24, R24, R35 ;  /* 0x0000002318187221 */ /* 0x000fe20000010000 */
[----:B------:R-:W-:-:S05]  /*4650*/  SHF.L.U32 R34, R34, 0x10, RZ ;  /* 0x0000001022227819 */ /* 0x000fca00000006ff */
[--C-:B------:R-:W-:Y:S01]  /*4660*/  FADD.FTZ R25, R25, R34.reuse ;  /* 0x0000002219197221 */ /* 0x100fe20000010000 */
[C---:B------:R-:W-:Y:S01]  /*4670*/  PRMT R34, R14.reuse, 0x7632, R34 ;  /* 0x000076320e227816 */ /* 0x040fe20000000022 */
[----:B------:R-:W-:Y:S02]  /*4680*/  IMAD.U32 R14, R14, 0x10000, RZ ;  /* 0x000100000e0e7824 */ /* 0x000fe400078e00ff */
[----:B------:R-:W-:Y:S02]  /*4690*/  FADD.FTZ R25, R24, R25 ;  /* 0x0000001918197221 */ /* 0x000fe40000010000 */
[----:B------:R-:W-:Y:S02]  /*46a0*/  IMAD.U32 R35, R34, 0x10000, RZ ;  /* 0x0001000022237824 */ /* 0x000fe400078e00ff */
[----:B------:R-:W-:Y:S02]  /*46b0*/  HFMA2.BF16_V2 R34, R15, R12, -RZ ;  /* 0x0000000c0f227231 */ /* 0x000fe400003000ff */
[----:B------:R-:W-:-:S04]  /*46c0*/  FADD.FTZ R12, R14, R35 ;  /* 0x000000230e0c7221 */ /* 0x000fc80000010000 */
[----:B------:R-:W-:Y:S02]  /*46d0*/  FADD.FTZ R12, R25, R12 ;  /* 0x0000000c190c7221 */ /* 0x000fe40000010000 */
[----:B------:R2:W5:Y:S01]  /*46e0*/  LDG.E.CONSTANT R25, desc[UR10][R8.64+0x404] ;  /* 0x0004040a08197981 */ /* 0x000562000c1e9900 */
[C---:B------:R-:W-:Y:S02]  /*46f0*/  PRMT R14, R34.reuse, 0x7610, R14 ;  /* 0x00007610220e7816 */ /* 0x040fe4000000000e */
[----:B------:R-:W-:Y:S02]  /*4700*/  PRMT R24, R34, 0x7632, R24 ;  /* 0x0000763222187816 */ /* 0x000fe40000000018 */
[----:B------:R-:W-:-:S03]  /*4710*/  SHF.L.U32 R14, R14, 0x10, RZ ;  /* 0x000000100e0e7819 */ /* 0x000fc600000006ff */
[----:B------:R-:W-:Y:S02]  /*4720*/  IMAD.U32 R35, R24, 0x10000, RZ ;  /* 0x0001000018237824 */ /* 0x000fe400078e00ff */
[----:B------:R2:W5:Y:S02]  /*4730*/  LDG.E.CONSTANT R24, desc[UR10][R8.64+0x400] ;  /* 0x0004000a08187981 */ /* 0x000564000c1e9900 */
        /* <DEDUP_REMOVED lines=37> */
.L_x_19497:
[----:B------:R-:W-:Y:S05]  /*4990*/  BSYNC.RECONVERGENT B2 ;  /* 0x0000000000027941 */ /* 0x000fea0003800200 */
.L_x_19496:
[----:B-----5:R-:W-:Y:S02]  /*49a0*/  HMUL2.BF16_V2 R24, R11, R24 ;  /* 0x000000180b187232 */ /* 0x020fe40000200000 */
[----:B------:R-:W-:Y:S02]  /*49b0*/  HFMA2.BF16_V2 R25, R10, R25, -RZ ;  /* 0x000000190a197231 */ /* 0x000fe400003000ff */
[----:B------:R-:W-:Y:S01]  /*49c0*/  HMUL2.BF16_V2 R14, R13, R14 ;  /* 0x0000000e0d0e7232 */ /* 0x000fe20000200000 */
[C---:B------:R-:W-:Y:S01]  /*49d0*/  PRMT R34, R24.reuse, 0x7632, R34 ;  /* 0x0000763218227816 */ /* 0x040fe20000000022 */
[----:B------:R-:W-:-:S03]  /*49e0*/  IMAD.U32 R24, R24, 0x10000, RZ ;  /* 0x0001000018187824 */ /* 0x000fc600078e00ff */
[----:B------:R-:W-:Y:S02]  /*49f0*/  SHF.L.U32 R35, R34, 0x10, RZ ;  /* 0x0000001022237819 */ /* 0x000fe400000006ff */
[C---:B------:R-:W-:Y:S01]  /*4a00*/  PRMT R34, R25.reuse, 0x7632, R34 ;  /* 0x0000763219227816 */ /* 0x040fe20000000022 */
[----:B------:R-:W-:Y:S02]  /*4a10*/  IMAD.U32 R25, R25, 0x10000, RZ ;  /* 0x0001000019197824 */ /* 0x000fe400078e00ff */
[----:B------:R-:W-:Y:S02]  /*4a20*/  FADD.FTZ R24, R24, R35 ;  /* 0x0000002318187221 */ /* 0x000fe40000010000 */
[----:B------:R-:W-:-:S04]  /*4a30*/  IMAD.U32 R34, R34, 0x10000, RZ ;  /* 0x0001000022227824 */ /* 0x000fc800078e00ff */
[--C-:B------:R-:W-:Y:S01]  /*4a40*/  FADD.FTZ R25, R25, R34.reuse ;  /* 0x0000002219197221 */ /* 0x100fe20000010000 */
[C---:B------:R-:W-:Y:S02]  /*4a50*/  PRMT R34, R14.reuse, 0x7632, R34 ;  /* 0x000076320e227816 */ /* 0x040fe40000000022 */
[----:B------:R-:W-:Y:S01]  /*4a60*/  SHF.L.U32 R14, R14, 0x10, RZ ;  /* 0x000000100e0e7819 */ /* 0x000fe200000006ff */
[----:B------:R-:W-:Y:S02]  /*4a70*/  FADD.FTZ R25, R24, R25 ;  /* 0x0000001918197221 */ /* 0x000fe40000010000 */
[----:B------:R-:W-:Y:S02]  /*4a80*/  IMAD.U32 R35, R34, 0x10000, RZ ;  /* 0x0001000022237824 */ /* 0x000fe400078e00ff */
[----:B------:R-:W-:Y:S02]  /*4a90*/  HFMA2.BF16_V2 R34, R15, R12, -RZ ;  /* 0x0000000c0f227231 */ /* 0x000fe400003000ff */
[----:B------:R-:W-:-:S04]  /*4aa0*/  FADD.FTZ R12, R14, R35 ;  /* 0x000000230e0c7221 */ /* 0x000fc80000010000 */
[----:B------:R-:W-:Y:S02]  /*4ab0*/  FADD.FTZ R12, R25, R12 ;  /* 0x0000000c190c7221 */ /* 0x000fe40000010000 */
[----:B------:R3:W5:Y:S01]  /*4ac0*/  LDG.E.CONSTANT R25, desc[UR10][R8.64+0x604] ;  /* 0x0006040a08197981 */ /* 0x000762000c1e9900 */
[C---:B------:R-:W-:Y:S02]  /*4ad0*/  PRMT R14, R34.reuse, 0x7610, R14 ;  /* 0x00007610220e7816 */ /* 0x040fe4000000000e */
[----:B------:R-:W-:-:S03]  /*4ae0*/  PRMT R24, R34, 0x7632, R24 ;  /* 0x0000763222187816 */ /* 0x000fc60000000018 */
[----:B------:R-:W-:Y:S01]  /*4af0*/  IMAD.U32 R14, R14, 0x10000, RZ ;  /* 0x000100000e0e7824 */ /* 0x000fe200078e00ff */
[----:B------:R-:W-:Y:S02]  /*4b00*/  SHF.L.U32 R35, R24, 0x10, RZ ;  /* 0x0000001018237819 */ /* 0x000fe400000006ff */
[----:B------:R3:W5:Y:S03]  /*4b10*/  LDG.E.CONSTANT R24, desc[UR10][R8.64+0x600] ;  /* 0x0006000a08187981 */ /* 0x000766000c1e9900 */
[----:B------:R-:W-:Y:S02]  /*4b20*/  FADD.FTZ R35, R14, R35 ;  /* 0x000000230e237221 */ /* 0x000fe40000010000 */
[----:B------:R3:W5:Y:S02]  /*4b30*/  LDG.E.CONSTANT R14, desc[UR10][R8.64+0x608] ;  /* 0x0006080a080e7981 */ /* 0x000764000c1e9900 */
[----:B------:R-:W-:-:S02]  /*4b40*/  FADD.FTZ R35, R12, R35 ;  /* 0x000000230c237221 */ /* 0x000fc40000010000 */
        /* <DEDUP_REMOVED lines=34> */
.L_x_19499:
[----:B------:R-:W-:Y:S05]  /*4d70*/  BSYNC.RECONVERGENT B2 ;  /* 0x0000000000027941 */ /* 0x000fea0003800200 */
.L_x_19498:
        /* <DEDUP_REMOVED lines=61> */
.L_x_19501:
[----:B------:R-:W-:Y:S05]  /*5150*/  BSYNC.RECONVERGENT B2 ;  /* 0x0000000000027941 */ /* 0x000fea0003800200 */
.L_x_19500:
        /* <DEDUP_REMOVED lines=14> */
[----:B------:R-:W-:Y:S01]  /*5240*/  FADD.FTZ R25, R24, R25 ;  /* 0x0000001918197221 */ /* 0x000fe20000010000 */
[----:B------:R-:W-:Y:S02]  /*5250*/  SHF.L.U32 R35, R34, 0x10, RZ ;  /* 0x0000001022237819 */ /* 0x000fe400000006ff */
[C---:B------:R-:W-:Y:S01]  /*5260*/  PRMT R24, R12.reuse, 0x7632, R24 ;  /* 0x000076320c187816 */ /* 0x040fe20000000018 */
[----:B------:R-:W-:Y:S01]  /*5270*/  IMAD.U32 R12, R12, 0x10000, RZ ;  /* 0x000100000c0c7824 */ /* 0x000fe200078e00ff */
[----:B------:R0:W5:Y:S01]  /*5280*/  LDG.E.CONSTANT R34, desc[UR10][R8.64+0xa00] ;  /* 0x000a000a08227981 */ /* 0x000162000c1e9900 */
[----:B------:R-:W-:Y:S01]  /*5290*/  FADD.FTZ R14, R14, R35 ;  /* 0x000000230e0e7221 */ /* 0x000fe20000010000 */
[----:B------:R-:W-:-:S02]  /*52a0*/  SHF.L.U32 R35, R24, 0x10, RZ ;  /* 0x0000001018237819 */ /* 0x000fc400000006ff */
[----:B------:R0:W5:Y:S01]  /*52b0*/  LDG.E.CONSTANT R24, desc[UR10][R8.64+0xa0c] ;  /* 0x000a0c0a08187981 */ /* 0x000162000c1e9900 */
[----:B------:R-:W-:Y:S02]  /*52c0*/  FADD.FTZ R25, R25, R14 ;  /* 0x0000000e19197221 */ /* 0x000fe40000010000 */
[----:B------:R-:W-:Y:S01]  /*52d0*/  FADD.FTZ R12, R12, R35 ;  /* 0x000000230c0c7221 */ /* 0x000fe20000010000 */
[----:B------:R0:W5:Y:S04]  /*52e0*/  LDG.E.CONSTANT R14, desc[UR10][R8.64+0xa08] ;  /* 0x000a080a080e7981 */ /* 0x000168000c1e9900 */
[----:B------:R0:W5:Y:S01]  /*52f0*/  LDG.E.CONSTANT R35, desc[UR10][R8.64+0xa04] ;  /* 0x000a040a08237981 */ /* 0x000162000c1e9900 */
[----:B------:R-:W-:Y:S04]  /*5300*/  BSSY.RECONVERGENT B2, `(.L_x_19502) ;  /* 0x0000020000027945 */ /* 0x000fe80003800200 */
[----:B------:R-:W-:Y:S05]  /*5310*/  @P0 BRA `(.L_x_19503) ;  /* 0x0000000000780947 */ /* 0x000fea0003800000 */
[C---:B01234-:R-:W-:Y:S01]  /*5320*/  VIADD R8, R0.reuse, 0xfffffffe ;  /* 0xfffffffe00087836 */ /* 0x05ffe20000000000 */
[----:B------:R-:W-:Y:S02]  /*5330*/  ISETP.GE.AND P3, PT, R0, UR9, PT ;  /* 0x0000000900007c0c */ /* 0x000fe4000bf66270 */
[----:B-----5:R-:W-:Y:S02]  /*5340*/  PRMT R9, R35, 0x7632, R9 ;  /* 0x0000763223097816 */ /* 0x020fe40000000009 */
[----:B------:R-:W-:Y:S02]  /*5350*/  ISETP.GE.AND P1, PT, R8, UR9, PT ;  /* 0x0000000908007c0c */ /* 0x000fe4000bf26270 */
[----:B------:R-:W-:Y:S02]  /*5360*/  IADD3 R8, PT, PT, R0, -0x1, RZ ;  /* 0xffffffff00087810 */ /* 0x000fe40007ffe0ff */
[----:B------:R-:W-:Y:S02]  /*5370*/  SEL R36, R9, RZ, !P3 ;  /* 0x000000ff09247207 */ /* 0x000fe40005800000 */
[----:B------:R-:W-:-:S02]  /*5380*/  ISETP.GE.AND P2, PT, R8, UR9, PT ;  /* 0x0000000908007c0c */ /* 0x000fc4000bf46270 */
[----:B------:R-:W-:Y:S02]  /*5390*/  PRMT R8, R34, 0x7632, R8 ;  /* 0x0000763222087816 */ /* 0x000fe40000000008 */
[----:B------:R-:W-:Y:S02]  /*53a0*/  ISETP.GE.AND P0, PT, R33, UR9, PT ;  /* 0x0000000921007c0c */ /* 0x000fe4000bf06270 */
[----:B------:R-:W-:Y:S01]  /*53b0*/  SEL R9, R8, RZ, !P1 ;  /* 0x000000ff08097207 */ /* 0x000fe20004800000 */
[----:B------:R-:W-:Y:S01]  /*53c0*/  VIADD R8, R0, 0x1 ;  /* 0x0000000100087836 */ /* 0x000fe20000000000 */
[----:B------:R-:W-:Y:S02]  /*53d0*/  SEL R34, R34, RZ, !P0 ;  /* 0x000000ff22227207 */ /* 0x000fe40004000000 */
[----:B------:R-:W-:Y:S02]  /*53e0*/  SEL R35, R35, RZ, !P2 ;  /* 0x000000ff23237207 */ /* 0x000fe40005000000 */
[----:B------:R-:W-:-:S02]  /*53f0*/  ISETP.GE.AND P0, PT, R8, UR9, PT ;  /* 0x0000000908007c0c */ /* 0x000fc4000bf06270 */
[----:B------:R-:W-:Y:S02]  /*5400*/  IADD3 R8, PT, PT, R0, 0x2, RZ ;  /* 0x0000000200087810 */ /* 0x000fe40007ffe0ff */
[----:B------:R-:W-:Y:S02]  /*5410*/  PRMT R34, R34, 0x5410, R9 ;  /* 0x0000541022227816 */ /* 0x000fe40000000009 */
[----:B------:R-:W-:Y:S01]  /*5420*/  ISETP.GE.AND P1, PT, R8, UR9, PT ;  /* 0x0000000908007c0c */ /* 0x000fe2000bf26270 */
[----:B------:R-:W-:Y:S01]  /*5430*/  VIADD R8, R0, 0x3 ;  /* 0x0000000300087836 */ /* 0x000fe20000000000 */
[----:B------:R-:W-:-:S04]  /*5440*/  PRMT R35, R35, 0x5410, R36 ;  /* 0x0000541023237816 */ /* 0x000fc80000000024 */
        /* <DEDUP_REMOVED lines=11> */
.L_x_19503:
[----:B------:R-:W-:Y:S05]  /*5500*/  BSYNC.RECONVERGENT B2 ;  /* 0x0000000000027941 */ /* 0x000fea0003800200 */
.L_x_19502:
[----:B012345:R-:W-:Y:S02]  /*5510*/  HMUL2.BF16_V2 R8, R11, R34 ;  /* 0x000000220b087232 */ /* 0x03ffe40000200000 */
        /* <DEDUP_REMOVED lines=26> */
.L_x_19491:
[----:B--23--:R-:W-:Y:S05]  /*56c0*/  BSYNC.RECONVERGENT B0 ;  /* 0x0000000000007941 */ /* 0x00cfea0003800200 */
.L_x_19490:
[----:B------:R-:W-:Y:S01]  /*56d0*/  VIADD R8, R6, 0x3 ;  /* 0x0000000306087836 */ /* 0x000fe20000000000 */
[----:B------:R-:W-:Y:S01]  /*56e0*/  IADD3 R18, P1, PT, R18, 0x10, RZ ;  /* 0x0000001012127810 */ /* 0x000fe20007f3e0ff */
[----:B------:R-:W-:Y:S01]  /*56f0*/  VIADD R6, R6, 0x4 ;  /* 0x0000000406067836 */ /* 0x000fe20000000000 */
[----:B------:R-:W-:Y:S01]  /*5700*/  IADD3 R7, PT, PT, R7, 0x4, RZ ;  /* 0x0000000407077810 */ /* 0x000fe20007ffe0ff */
[----:B------:R-:W-:Y:S01]  /*5710*/  VIADD R32, R32, 0x80 ;  /* 0x0000008020207836 */ /* 0x000fe20000000000 */
[----:B------:R-:W-:Y:S02]  /*5720*/  ISETP.GE.AND P0, PT, R8, UR7, PT ;  /* 0x0000000708007c0c */ /* 0x000fe4000bf06270 */
[----:B------:R-:W-:Y:S02]  /*5730*/  IADD3 R0, PT, PT, R0, 0x20, RZ ;  /* 0x0000002000007810 */ /* 0x000fe40007ffe0ff */
[----:B------:R-:W-:-:S09]  /*5740*/  IADD3.X R17, PT, PT, RZ, R17, RZ, P1, !PT ;  /* 0x00000011ff117210 */ /* 0x000fd20000ffe4ff */
[----:B------:R-:W-:Y:S05]  /*5750*/  @!P0 BRA `(.L_x_19504) ;  /* 0xffffffe400188947 */ /* 0x000fea000383ffff */
.L_x_19489:
[----:B--23--:R-:W-:Y:S05]  /*5760*/  BSYNC.RECONVERGENT B1 ;  /* 0x0000000000017941 */ /* 0x00cfea0003800200 */
.L_x_19488:
[----:B------:R-:W2:Y:S08]  /*5770*/  S2UR UR5, SR_CgaCtaId ;  /* 0x00000000000579c3 */ /* 0x000eb00000008800 */
[----:B------:R-:W-:Y:S01]  /*5780*/  BAR.SYNC.DEFER_BLOCKING 0x0 ;  /* 0x0000000000007b1d */ /* 0x000fe20000010000 */
[----:B------:R-:W-:Y:S02]  /*5790*/  LOP3.LUT R2, R5, 0x3c0, RZ, 0xc0, !PT ;  /* 0x000003c005027812 */ /* 0x000fe400078ec0ff */
[----:B------:R-:W-:-:S02]  /*57a0*/  SHF.R.U32.HI R0, RZ, 0x5, R5 ;  /* 0x00000005ff007819 */ /* 0x000fc40000011605 */
[----:B------:R-:W-:Y:S01]  /*57b0*/  ISETP.NE.AND P0, PT, R2, 0x40, PT ;  /* 0x000000400200780c */ /* 0x000fe20003f05270 */
[----:B------:R-:W-:Y:S01]  /*57c0*/  UMOV UR4, 0x400 ;  /* 0x0000040000047882 */ /* 0x000fe20000000000 */
[C---:B------:R-:W-:Y:S01]  /*57d0*/  ISETP.GT.U32.AND P1, PT, R5.reuse, 0x3f, PT ;  /* 0x0000003f0500780c */ /* 0x040fe20003f24070 */
[----:B------:R-:W-:Y:S01]  /*57e0*/  UIADD3 UR4, UPT, UPT, UR4, 0x1a0, URZ ;  /* 0x000001a004047890 */ /* 0x000fe2000fffe0ff */
[----:B------:R-:W-:Y:S01]  /*57f0*/  IMAD R27, R0, 0xc0, R27 ;  /* 0x000000c0001b7824 */ /* 0x000fe200078e021b */
[C---:B------:R-:W-:Y:S01]  /*5800*/  LOP3.LUT R6, R5.reuse, 0x3e0, RZ, 0xc0, !PT ;  /* 0x000003e005067812 */ /* 0x040fe200078ec0ff */
        /* <DEDUP_REMOVED lines=14> */
[----:B------:R-:W3:Y:S04]  /*58f0*/  LDS R0, [R27+0x80] ;  /* 0x000080001b007984 */ /* 0x000ee80000000800 */
[----:B01----:R-:W0:Y:S04]  /*5900*/  LDS R9, [R27+0x100] ;  /* 0x000100001b097984 */ /* 0x003e280000000800 */
[----:B------:R-:W1:Y:S04]  /*5910*/  LDS R11, [R27+0x180] ;  /* 0x000180001b0b7984 */ /* 0x000e680000000800 */
[----:B------:R-:W4:Y:S04]  /*5920*/  LDS R2, [R27+0x200] ;  /* 0x000200001b027984 */ /* 0x000f280000000800 */
[----:B------:R-:W5:Y:S01]  /*5930*/  LDS R6, [R27+0x280] ;  /* 0x000280001b067984 */ /* 0x000f620000000800 */
[----:B--2---:R-:W-:Y:S01]  /*5940*/  FADD.FTZ R30, R7, R30 ;  /* 0x0000001e071e7221 */ /* 0x004fe20000010000 */
[----:B---3--:R-:W-:Y:S01]  /*5950*/  FADD.FTZ R29, R0, R29 ;  /* 0x0000001d001d7221 */ /* 0x008fe20000010000 */
[----:B0-----:R-:W-:Y:S01]  /*5960*/  FADD.FTZ R28, R9, R28 ;  /* 0x0000001c091c7221 */ /* 0x001fe20000010000 */
[----:B-1----:R-:W-:Y:S01]  /*5970*/  FADD.FTZ R26, R11, R26 ;  /* 0x0000001a0b1a7221 */ /* 0x002fe20000010000 */
[----:B----4-:R-:W-:Y:S01]  /*5980*/  FADD.FTZ R22, R2, R22 ;  /* 0x0000001602167221 */ /* 0x010fe20000010000 */
[----:B-----5:R-:W-:-:S07]  /*5990*/  FADD.FTZ R19, R6, R19 ;  /* 0x0000001306137221 */ /* 0x020fce0000010000 */
.L_x_19506:
[----:B------:R-:W-:Y:S05]  /*59a0*/  BSYNC.RECONVERGENT B0 ;  /* 0x0000000000007941 */ /* 0x000fea0003800200 */
.L_x_19505:
        /* <DEDUP_REMOVED lines=11> */
[----:B------:R-:W4:Y:S04]  /*5a60*/  LDS R0, [R27+0x80] ;  /* 0x000080001b007984 */ /* 0x000f280000000800 */
[----:B01----:R-:W0:Y:S04]  /*5a70*/  LDS R9, [R27+0x100] ;  /* 0x000100001b097984 */ /* 0x003e280000000800 */
[----:B------:R-:W1:Y:S04]  /*5a80*/  LDS R11, [R27+0x180] ;  /* 0x000180001b0b7984 */ /* 0x000e680000000800 */
[----:B------:R-:W5:Y:S04]  /*5a90*/  LDS R2, [R27+0x200] ;  /* 0x000200001b027984 */ /* 0x000f680000000800 */
[----:B------:R-:W5:Y:S01]  /*5aa0*/  LDS R6, [R27+0x280] ;  /* 0x000280001b067984 */ /* 0x000f620000000800 */
[----:B--23--:R-:W-:Y:S01]  /*5ab0*/  FADD.FTZ R30, R7, R30 ;  /* 0x0000001e071e7221 */ /* 0x00cfe20000010000 */
[----:B----4-:R-:W-:Y:S01]  /*5ac0*/  FADD.FTZ R29, R0, R29 ;  /* 0x0000001d001d7221 */ /* 0x010fe20000010000 */
[----:B0-----:R-:W-:Y:S01]  /*5ad0*/  FADD.FTZ R28, R9, R28 ;  /* 0x0000001c091c7221 */ /* 0x001fe20000010000 */
[----:B-1----:R-:W-:Y:S01]  /*5ae0*/  FADD.FTZ R26, R11, R26 ;  /* 0x0000001a0b1a7221 */ /* 0x002fe20000010000 */
[----:B-----5:R-:W-:Y:S01]  /*5af0*/  FADD.FTZ R22, R2, R22 ;  /* 0x0000001602167221 */ /* 0x020fe20000010000 */
[----:B------:R-:W-:-:S07]  /*5b00*/  FADD.FTZ R19, R6, R19 ;  /* 0x0000001306137221 */ /* 0x000fce0000010000 */
.L_x_19508:
[----:B------:R-:W-:Y:S05]  /*5b10*/  BSYNC.RECONVERGENT B0 ;  /* 0x0000000000007941 */ /* 0x000fea0003800200 */
.L_x_19507:
[----:B------:R-:W-:Y:S06]  /*5b20*/  BAR.SYNC.DEFER_BLOCKING 0x0 ;  /* 0x0000000000007b1d */ /* 0x000fec0000010000 */
[----:B------:R-:W-:Y:S05]  /*5b30*/  @P3 EXIT ;  /* 0x000000000000394d */ /* 0x000fea0003800000 */
[----:B------:R-:W4:Y:S01]  /*5b40*/  S2R R0, SR_CTAID.Z ;  /* 0x0000000000007919 */ /* 0x000f220000002700 */
[----:B------:R-:W5:Y:S01]  /*5b50*/  LDCU UR4, c[0x0][0x378] ;  /* 0x00006f00ff0477ac */ /* 0x000f620008000800 */
[--C-:B------:R-:W-:Y:S01]  /*5b60*/  IMAD R3, R3, UR12, R4.reuse ;  /* 0x0000000c03037c24 */ /* 0x100fe2000f8e0204 */
[----:B--23--:R-:W-:Y:S01]  /*5b70*/  F2FP.BF16.F32.PACK_AB R30, R29, R30 ;  /* 0x0000001e1d1e723e */ /* 0x00cfe200000010ff */
[----:B------:R-:W2:Y:S01]  /*5b80*/  LDCU.64 UR6, c[0x0][0x380] ;  /* 0x00007000ff0677ac */ /* 0x000ea20008000a00 */
[----:B------:R-:W-:Y:S02]  /*5b90*/  F2FP.BF16.F32.PACK_AB R26, R26, R28 ;  /* 0x0000001c1a1a723e */ /* 0x000fe400000010ff */
[----:B------:R-:W-:Y:S01]  /*5ba0*/  PRMT R4, R30, 0x7632, R4 ;  /* 0x000076321e047816 */ /* 0x000fe20000000004 */
[----:B-----5:R-:W-:-:S04]  /*5bb0*/  IMAD R3, R3, UR4, RZ ;  /* 0x0000000403037c24 */ /* 0x020fc8000f8e02ff */
[----:B------:R-:W-:Y:S02]  /*5bc0*/  IMAD R3, R3, 0xc0, RZ ;  /* 0x000000c003037824 */ /* 0x000fe400078e02ff */
[----:B----4-:R-:W-:-:S05]  /*5bd0*/  IMAD R0, R0, 0xc0, RZ ;  /* 0x000000c000007824 */ /* 0x010fca00078e02ff */
[----:B------:R-:W-:-:S04]  /*5be0*/  IADD3 R0, P0, PT, R3, R0, RZ ;  /* 0x0000000003007210 */ /* 0x000fc80007f1e0ff */
[----:B------:R-:W-:Y:S01]  /*5bf0*/  LOP3.LUT R5, R0, 0x1f, R5, 0xf8, !PT ;  /* 0x0000001f00057812 */ /* 0x000fe200078ef805 */
[----:B------:R-:W-:-:S03]  /*5c00*/  IMAD.X R0, RZ, RZ, RZ, P0 ;  /* 0x000000ffff007224 */ /* 0x000fc600000e06ff */
[----:B--2---:R-:W-:-:S04]  /*5c10*/  LEA R2, P0, R5, UR6, 0x1 ;  /* 0x0000000605027c11 */ /* 0x004fc8000f8008ff */
[----:B------:R-:W-:Y:S02]  /*5c20*/  LEA.HI.X R3, R5, UR7, R0, 0x1, P0 ;  /* 0x0000000705037c11 */ /* 0x000fe400080f0c00 */
[----:B------:R-:W-:Y:S02]  /*5c30*/  F2FP.BF16.F32.PACK_AB R0, R19, R22 ;  /* 0x000000161300723e */ /* 0x000fe400000010ff */
[----:B------:R-:W-:Y:S01]  /*5c40*/  PRMT R5, R26, 0x7632, R5 ;  /* 0x000076321a057816 */ /* 0x000fe20000000005 */
[----:B------:R-:W-:Y:S01]  /*5c50*/  STG.E.U16 desc[UR10][R2.64], R30 ;  /* 0x0000001e02007986 */ /* 0x000fe2000c10150a */
[----:B------:R-:W-:-:S03]  /*5c60*/  PRMT R6, R0, 0x7632, R6 ;  /* 0x0000763200067816 */ /* 0x000fc60000000006 */
[----:B------:R-:W-:Y:S04]  /*5c70*/  STG.E.U16 desc[UR10][R2.64+0x40], R4 ;  /* 0x0000400402007986 */ /* 0x000fe8000c10150a */
[----:B------:R-:W-:Y:S04]  /*5c80*/  STG.E.U16 desc[UR10][R2.64+0x80], R26 ;  /* 0x0000801a02007986 */ /* 0x000fe8000c10150a */
[----:B------:R-:W-:Y:S04]  /*5c90*/  STG.E.U16 desc[UR10][R2.64+0xc0], R5 ;  /* 0x0000c00502007986 */ /* 0x000fe8000c10150a */
[----:B------:R-:W-:Y:S04]  /*5ca0*/  STG.E.U16 desc[UR10][R2.64+0x100], R0 ;  /* 0x0001000002007986 */ /* 0x000fe8000c10150a */
[----:B------:R-:W-:Y:S01]  /*5cb0*/  STG.E.U16 desc[UR10][R2.64+0x140], R6 ;  /* 0x0001400602007986 */ /* 0x000fe2000c10150a */
[----:B------:R-:W-:Y:S05]  /*5cc0*/  EXIT ;  /* 0x000000000000794d */ /* 0x000fea0003800000 */
.L_x_19465:
[----:B------:R-:W-:Y:S01]  /*5cd0*/  BSSY B2, `(.L_x_19509) ;  /* 0x0000007000027945 */ /* 0x000fe20003800000 */
[----:B------:R-:W-:Y:S01]  /*5ce0*/  MOV R13, 0x2 ;  /* 0x00000002000d7802 */ /* 0x000fe20000000f00 */
[----:B------:R-:W-:Y:S01]  /*5cf0*/  IMAD.MOV.U32 R14, RZ, RZ, 0x1f ;  /* 0x0000001fff0e7424 */ /* 0x000fe200078e00ff */
[----:B------:R-:W-:-:S07]  /*5d00*/  MOV R12, 0xffffffff ;  /* 0xffffffff000c7802 */ /* 0x000fce0000000f00 */
[----:B------:R-:W-:Y:S05]  /*5d10*/  WARPSYNC.COLLECTIVE R12, `(.L_x_19510) ;  /* 0x000000000c087348 */ /* 0x000fea0003c00000 */
[----:B------:R0:W1:Y:S02]  /*5d20*/  SHFL.BFLY P2, R10, R11, R13, R14 ;  /* 0x0c00000d0b0a7389 */ /* 0x000064000004000e */
[----:B01----:R-:W-:Y:S05]  /*5d30*/  ENDCOLLECTIVE ;  /* 0x000000000000791b */ /* 0x003fea0003800000 */
.L_x_19510:
[----:B------:R-:W-:Y:S05]  /*5d40*/  BSYNC B2 ;  /* 0x0000000000027941 */ /* 0x000fea0003800000 */
.L_x_19509:
        /* <DEDUP_REMOVED lines=9> */
.L_x_19511:
[----:B------:R-:W-:Y:S01]  /*5de0*/  MOV R9, R10 ;  /* 0x0000000a00097202 */ /* 0x000fe20000000f00 */
[----:B------:R-:W-:Y:S06]  /*5df0*/  BRA `(.L_x_19512) ;  /* 0xffffffbc00d07947 */ /* 0x000fec000383ffff */
.L_x_19467:
        /* <DEDUP_REMOVED lines=8> */
.L_x_19514:
[----:B------:R-:W-:Y:S05]  /*5e80*/  BSYNC B0 ;  /* 0x0000000000007941 */ /* 0x000fea0003800000 */
.L_x_19513:
        /* <DEDUP_REMOVED lines=9> */
.L_x_19515:
[----:B------:R-:W-:Y:S01]  /*5f20*/  HFMA2 R13, -RZ, RZ, 0, 2.384185791015625e-07 ;  /* 0x00000004ff0d7431 */ /* 0x000fe200000001ff */
[----:B------:R-:W-:-:S04]  /*5f30*/  MOV R6, R10 ;  /* 0x0000000a00067202 */ /* 0x000fc80000000f00 */
[----:B------:R-:W-:-:S05]  /*5f40*/  FMNMX.FTZ R9, R7, R6, !PT ;  /* 0x0000000607097209 */ /* 0x000fca0007810000 */
[----:B------:R-:W-:-:S07]  /*5f50*/  IMAD.MOV.U32 R11, RZ, RZ, R9 ;  /* 0x000000ffff0b7224 */ /* 0x000fce00078e0009 */
[----:B------:R-:W-:Y:S05]  /*5f60*/  WARPSYNC.COLLECTIVE R12, `(.L_x_19516) ;  /* 0x000000000c087348 */ /* 0x000fea0003c00000 */
[----:B------:R0:W1:Y:S02]  /*5f70*/  SHFL.BFLY P2, R10, R11, R13, R14 ;  /* 0x0c00000d0b0a7389 */ /* 0x000064000004000e */
[----:B01----:R-:W-:Y:S05]  /*5f80*/  ENDCOLLECTIVE ;  /* 0x000000000000791b */ /* 0x003fea0003800000 */
.L_x_19516:
[----:B------:R-:W-:Y:S05]  /*5f90*/  BRA `(.L_x_19517) ;  /* 0xffffffbc00e47947 */ /* 0x000fea000383ffff */
.L_x_19518:
        /* <DEDUP_REMOVED lines=14> */
.L_x_25942:


//--------------------- .text._ZN4vllm25paged_attention_v1_kernelI13__nv_bfloat16S1_Li128ELi8ELi128ELNS_18Fp8KVCacheDataTypeE0ELb1EEEvPT_PKS3_PKT0_S9_ifPKiSB_iPKfiiiSD_SD_iiiii --------------------------
	.section	.text._ZN4vllm25paged_attention_v1_kernelI13__nv_bfloat16S1_Li128ELi8ELi128ELNS_18Fp8KVCacheDataTypeE0ELb1EEEvPT_PKS3_PKT0_S9_ifPKiSB_iPKfiiiSD_SD_iiiii,"ax",@progbits
	.align	128
        .global         _ZN4vllm25paged_attention_v1_kernelI13__nv_bfloat16S1_Li128ELi8ELi128ELNS_18Fp8KVCacheDataTypeE0ELb1EEEvPT_PKS3_PKT0_S9_ifPKiSB_iPKfiiiSD_SD_iiiii
        .type           _ZN4vllm25paged_attention_v1_kernelI13__nv_bfloat16S1_Li128ELi8ELi128ELNS_18Fp8KVCacheDataTypeE0ELb1EEEvPT_PKS3_PKT0_S9_ifPKiSB_iPKfiiiSD_SD_iiiii,@function
        .size           _ZN4vllm25paged_attention_v1_kernelI13__nv_bfloat16S1_Li128ELi8ELi128ELNS_18Fp8KVCacheDataTypeE0ELb1EEEvPT_PKS3_PKT0_S9_ifPKiSB_iPKfiiiSD_SD_iiiii,(.L_x_25943 - _ZN4vllm25paged_attention_v1_kernelI13__nv_bfloat16S1_Li128ELi8ELi128ELNS_18Fp8KVCacheDataTypeE0ELb1EEEvPT_PKS3_PKT0_S9_ifPKiSB_iPKfiiiSD_SD_iiiii)
        .other          _ZN4vllm25paged_attention_v1_kernelI13__nv_bfloat16S1_Li128ELi8ELi128ELNS_18Fp8KVCacheDataTypeE0ELb1EEEvPT_PKS3_PKT0_S9_ifPKiSB_iPKfiiiSD_SD_iiiii,@"STO_CUDA_ENTRY STV_DEFAULT"
_ZN4vllm25paged_attention_v1_kernelI13__nv_bfloat16S1_Li128ELi8ELi128ELNS_18Fp8KVCacheDataTypeE0ELb1EEEvPT_PKS3_PKT0_S9_ifPKiSB_iPKfiiiSD_SD_iiiii:
.text._ZN4vllm25paged_attention_v1_kernelI13__nv_bfloat16S1_Li128ELi8ELi128ELNS_18Fp8KVCacheDataTypeE0ELb1EEEvPT_PKS3_PKT0_S9_ifPKiSB_iPKfiiiSD_SD_iiiii:
        /* <DEDUP_REMOVED lines=8> */
[----:B------:R-:W-:-:S07]  /*0080*/  HFMA2 R19, -RZ, RZ, 0, 0 ;  /* 0x00000000ff137431 */ /* 0x000fce00000001ff */
[----:B------:R-:W4:Y:S01]  /*0090*/  S2UR UR9, SR_CgaCtaId ;  /* 0x00000000000979c3 */ /* 0x000f220000008800 */
[----:B------:R-:W-:Y:S01]  /*00a0*/  UMOV UR5, 0x400 ;  /* 0x0000040000057882 */ /* 0x000fe20000000000 */
[----:B------:R-:W4:Y:S01]  /*00b0*/  LDCU UR10, c[0x0][0x3e8] ;  /* 0x00007d00ff0a77ac */ /* 0x000f220008000800 */
[----:B------:R-:W0:Y:S01]  /*00c0*/  LDCU UR12, c[0x0][0x3ec] ;  /* 0x00007d80ff0c77ac */ /* 0x000e220008000800 */
        /* <DEDUP_REMOVED lines=8> */
[----:B------:R-:W-:Y:S01]  /*0150*/  ULEA UR8, UR9, UR5, 0x18 ;  /* 0x0000000509087291 */ /* 0x000fe2000f8ec0ff */
[----:B------:R-:W2:Y:S02]  /*0160*/  LDCU UR4, c[0x0][0x3b8] ;  /* 0x00007700ff0477ac */ /* 0x000ea40008000800 */
[----:B------:R-:W-:Y:S01]  /*0170*/  ISETP.NE.AND.EX P0, PT, R11, RZ, PT, P0 ;  /* 0x000000ff0b00720c */ /* 0x000fe20003f05300 */
[----:B------:R-:W3:Y:S06]  /*0180*/  LDCU.64 UR16, c[0x0][0x390] ;  /* 0x00007200ff1077ac */ /* 0x000eec0008000a00 */
[----:B------:R-:W1:Y:S01]  /*0190*/  @!P1 LDC.64 R12, c[0x0][0x388] ;  /* 0x0000e200ff0c9b82 */ /* 0x000e620000000a00 */
[----:B------:R-:W-:-:S02]  /*01a0*/  @!P1 IMAD.SHL.U32 R9, R20, 0x2, RZ ;  /* 0x0000000214099824 */ /* 0x000fc400078e00ff */
[----:B------:R-:W-:-:S05]  /*01b0*/  @!P1 IMAD.SHL.U32 R4, R7, 0x80, RZ ;  /* 0x0000008007049824 */ /* 0x000fca00078e00ff */
[----:B------:R-:W-:Y:S02]  /*01c0*/  @!P1 IADD3 R4, P2, P3, R9, R0, R4 ;  /* 0x0000000009049210 */ /* 0x000fe40007b5e004 */
[----:B------:R-:W-:Y:S01]  /*01d0*/  SHF.R.S32.HI R0, RZ, 0x1f, R0 ;  /* 0x0000001fff007819 */ /* 0x000fe20000011400 */
[----:B------:R-:W4:Y:S03]  /*01e0*/  @P0 LDC.64 R8, c[0x0][0x3c0] ;  /* 0x0000f000ff080b82 */ /* 0x000f260000000a00 */
[----:B------:R-:W-:Y:S02]  /*01f0*/  @!P1 IADD3.X R0, PT, PT, RZ, R0, RZ, P2, P3 ;  /* 0x00000000ff009210 */ /* 0x000fe400017e64ff */
[----:B-1----:R-:W-:-:S04]  /*0200*/  @!P1 LEA R2, P2, R4, R12, 0x1 ;  /* 0x0000000c04029211 */ /* 0x002fc800078408ff */
[----:B------:R-:W-:Y:S02]  /*0210*/  @!P1 LEA.HI.X R3, R4, R13, R0, 0x1, P2 ;  /* 0x0000000d04039211 */ /* 0x000fe400010f0c00 */
[----:B------:R-:W1:Y:S03]  /*0220*/  LDC R0, c[0x0][0x3a0] ;  /* 0x0000e800ff007b82 */ /* 0x000e660000000800 */
[----:B------:R0:W2:Y:S01]  /*0230*/  @!P1 LDG.E.CONSTANT R2, desc[UR6][R2.64] ;  /* 0x0000000602029981 */ /* 0x0000a2000c1e9900 */
[----:B----4-:R-:W-:-:S04]  /*0240*/  @P0 IMAD.WIDE.U32 R8, R7, 0x4, R8 ;  /* 0x0000000407080825 */ /* 0x010fc800078e0008 */
[----:B------:R-:W4:Y:S01]  /*0250*/  LDC R4, c[0x0][0x370] ;  /* 0x0000dc00ff047b82 */ /* 0x000f220000000800 */
[----:B------:R3:W5:Y:S01]  /*0260*/  @P0 LDG.E.CONSTANT R19, desc[UR6][R8.64] ;  /* 0x0000000608130981 */ /* 0x000762000c1e9900 */
[----:B-1----:R-:W-:-:S04]  /*0270*/  IABS R14, R0 ;  /* 0x00000000000e7213 */ /* 0x002fc80000000000 */
[----:B------:R-:W1:Y:S08]  /*0280*/  I2F.RP R12, R14 ;  /* 0x0000000e000c7306 */ /* 0x000e700000209400 */
[----:B-1----:R-:W1:Y:S02]  /*0290*/  MUFU.RCP R12, R12 ;  /* 0x0000000c000c7308 */ /* 0x002e640000001000 */
[----:B-1----:R-:W-:-:S06]  /*02a0*/  VIADD R10, R12, 0xffffffe ;  /* 0x0ffffffe0c0a7836 */ /* 0x002fcc0000000000 */
[----:B------:R1:W0:Y:S01]  /*02b0*/  F2I.FTZ.U32.TRUNC.NTZ R11, R10 ;  /* 0x0000000a000b7305 */ /* 0x000222000021f000 */
[----:B----4-:R-:W-:Y:S02]  /*02c0*/  IABS R13, R4 ;  /* 0x00000004000d7213 */ /* 0x010fe40000000000 */
[----:B-1----:R-:W-:Y:S01]  /*02d0*/  MOV R10, RZ ;  /* 0x000000ff000a7202 */ /* 0x002fe20000000f00 */
[----:B0-----:R-:W-:-:S04]  /*02e0*/  IMAD.MOV R3, RZ, RZ, -R11 ;  /* 0x000000ffff037224 */ /* 0x001fc800078e0a0b */
[----:B------:R-:W-:-:S04]  /*02f0*/  IMAD R3, R3, R14, RZ ;  /* 0x0000000e03037224 */ /* 0x000fc800078e02ff */
[----:B------:R-:W-:Y:S02]  /*0300*/  IMAD.HI.U32 R11, R11, R3, R10 ;  /* 0x000000030b0b7227 */ /* 0x000fe400078e000a */
[----:B------:R-:W0:Y:S02]  /*0310*/  LDC R10, c[0x0][0x3f4] ;  /* 0x0000fd00ff0a7b82 */ /* 0x000e240000000800 */
[----:B------:R-:W-:-:S04]  /*0320*/  IMAD.MOV.U32 R3, RZ, RZ, R13 ;  /* 0x000000ffff037224 */ /* 0x000fc800078e000d */
[----:B------:R-:W-:-:S04]  /*0330*/  IMAD.HI.U32 R12, R11, R3, RZ ;  /* 0x000000030b0c7227 */ /* 0x000fc800078e00ff */
[----:B---3--:R-:W-:-:S04]  /*0340*/  IMAD.MOV R8, RZ, RZ, -R12 ;  /* 0x000000ffff087224 */ /* 0x008fc800078e0a0c */
        /* <DEDUP_REMOVED lines=8> */
[----:B------:R-:W-:-:S06]  /*03d0*/  @P0 VIADD R12, R12, 0x1 ;  /* 0x000000010c0c0836 */ /* 0x000fcc0000000000 */
[----:B------:R-:W-:Y:S02]  /*03e0*/  @!P3 IADD3 R12, PT, PT, RZ, -R12, RZ ;  /* 0x8000000cff0cb210 */ /* 0x000fe40007ffe0ff */
[----:B------:R-:W-:-:S04]  /*03f0*/  @!P2 LOP3.LUT R12, RZ, R0, RZ, 0x33, !PT ;  /* 0x00000000ff0ca212 */ /* 0x000fc800078e33ff */
[----:B------:R-:W-:-:S04]  /*0400*/  IABS R11, R12 ;  /* 0x0000000c000b7213 */ /* 0x000fc80000000000 */
[----:B------:R-:W1:Y:S01]  /*0410*/  I2F.RP R13, R11 ;  /* 0x0000000b000d7306 */ /* 0x000e620000209400 */
[----:B0-----:R-:W-:-:S07]  /*0420*/  IABS R3, R10 ;  /* 0x0000000a00037213 */ /* 0x001fce0000000000 */
[----:B------:R-:W0:Y:S08]  /*0430*/  I2F.RP R16, R3 ;  /* 0x0000000300107306 */ /* 0x000e300000209400 */
[----:B-1----:R-:W1:Y:S08]  /*0440*/  MUFU.RCP R13, R13 ;  /* 0x0000000d000d7308 */ /* 0x002e700000001000 */
[----:B0-----:R-:W0:Y:S01]  /*0450*/  MUFU.RCP R16, R16 ;  /* 0x0000001000107308 */ /* 0x001e220000001000 */
[----:B-1----:R-:W-:-:S07]  /*0460*/  VIADD R14, R13, 0xffffffe ;  /* 0x0ffffffe0d0e7836 */ /* 0x002fce0000000000 */
[----:B------:R1:W3:Y:S01]  /*0470*/  F2I.FTZ.U32.TRUNC.NTZ R15, R14 ;  /* 0x0000000e000f7305 */ /* 0x0002e2000021f000 */
[----:B0-----:R-:W-:-:S07]  /*0480*/  VIADD R8, R16, 0xffffffe ;  /* 0x0ffffffe10087836 */ /* 0x001fce0000000000 */
[----:B------:R-:W0:Y:S01]  /*0490*/  F2I.FTZ.U32.TRUNC.NTZ R9, R8 ;  /* 0x0000000800097305 */ /* 0x000e22000021f000 */
[----:B-1----:R-:W-:Y:S01]  /*04a0*/  IMAD.MOV.U32 R14, RZ, RZ, RZ ;  /* 0x000000ffff0e7224 */ /* 0x002fe200078e00ff */
[----:B---3--:R-:W-:-:S05]  /*04b0*/  IADD3 R18, PT, PT, RZ, -R15, RZ ;  /* 0x8000000fff127210 */ /* 0x008fca0007ffe0ff */
[----:B------:R-:W-:Y:S01]  /*04c0*/  IMAD R17, R18, R11, RZ ;  /* 0x0000000b12117224 */ /* 0x000fe200078e02ff */
[----:B------:R-:W-:Y:S02]  /*04d0*/  IABS R18, R7 ;  /* 0x0000000700127213 */ /* 0x000fe40000000000 */
[----:B------:R-:W-:Y:S01]  /*04e0*/  IABS R13, R12 ;  /* 0x0000000c000d7213 */ /* 0x000fe20000000000 */
[----:B------:R-:W-:-:S04]  /*04f0*/  IMAD.HI.U32 R15, R15, R17, R14 ;  /* 0x000000110f0f7227 */ /* 0x000fc800078e000e */
[----:B------:R-:W-:Y:S02]  /*0500*/  IMAD.MOV R14, RZ, RZ, -R13 ;  /* 0x000000ffff0e7224 */ /* 0x000fe400078e0a0d */
[----:B------:R-:W-:-:S04]  /*0510*/  IMAD.HI.U32 R17, R15, R18, RZ ;  /* 0x000000120f117227 */ /* 0x000fc800078e00ff */
[----:B------:R-:W-:Y:S02]  /*0520*/  IMAD R14, R17, R14, R18 ;  /* 0x0000000e110e7224 */ /* 0x000fe400078e0212 */
[----:B0-----:R-:W-:Y:S02]  /*0530*/  IMAD R16, R9, R3, RZ ;  /* 0x0000000309107224 */ /* 0x001fe400078e02ff */
[----:B------:R-:W-:Y:S01]  /*0540*/  IMAD.MOV.U32 R8, RZ, RZ, RZ ;  /* 0x000000ffff087224 */ /* 0x000fe200078e00ff */
[----:B------:R-:W-:Y:S01]  /*0550*/  ISETP.GT.U32.AND P2, PT, R11, R14, PT ;  /* 0x0000000e0b00720c */ /* 0x000fe20003f44070 */
[----:B------:R-:W-:-:S04]  /*0560*/  IMAD.MOV R15, RZ, RZ, -R16 ;  /* 0x000000ffff0f7224 */ /* 0x000fc800078e0a10 */
[----:B------:R-:W-:Y:S02]  /*0570*/  IMAD.HI.U32 R18, R9, R15, R8 ;  /* 0x0000000f09127227 */ /* 0x000fe400078e0008 */
[----:B------:R-:W0:Y:S01]  /*0580*/  LDC R15, c[0x0][0x3f8] ;  /* 0x0000fe00ff0f7b82 */ /* 0x000e220000000800 */
[----:B------:R-:W-:-:S04]  /*0590*/  IADD3 R13, PT, PT, R5, -0x1, RZ ;  /* 0xffffffff050d7810 */ /* 0x000fc80007ffe0ff */
[----:B------:R-:W-:-:S04]  /*05a0*/  IABS R16, R13 ;  /* 0x0000000d00107213 */ /* 0x000fc80000000000 */
[----:B------:R-:W-:Y:S01]  /*05b0*/  MOV R8, R16 ;  /* 0x0000001000087202 */ /* 0x000fe20000000f00 */
[----:B------:R-:W-:-:S04]  /*05c0*/  @!P2 IMAD.IADD R14, R14, 0x1, -R11 ;  /* 0x000000010e0ea824 */ /* 0x000fc800078e0a0b */
[----:B------:R-:W-:Y:S01]  /*05d0*/  IMAD.HI.U32 R16, R18, R8, RZ ;  /* 0x0000000812107227 */ /* 0x000fe200078e00ff */
[----:B------:R-:W-:-:S03]  /*05e0*/  ISETP.GE.U32.AND P3, PT, R14, R11, PT ;  /* 0x0000000b0e00720c */ /* 0x000fc60003f66070 */
[----:B------:R-:W-:-:S04]  /*05f0*/  IMAD.MOV R9, RZ, RZ, -R16 ;  /* 0x000000ffff097224 */ /* 0x000fc800078e0a10 */
[----:B------:R-:W-:Y:S01]  /*0600*/  IMAD R14, R3, R9, R8 ;  /* 0x00000009030e7224 */ /* 0x000fe200078e0208 */
[----:B------:R-:W-:-:S04]  /*0610*/  LOP3.LUT R8, R7, R12, RZ, 0x3c, !PT ;  /* 0x0000000c07087212 */ /* 0x000fc800078e3cff */
[----:B------:R-:W-:Y:S02]  /*0620*/  ISETP.GT.U32.AND P0, PT, R3, R14, PT ;  /* 0x0000000e0300720c */ /* 0x000fe40003f04070 */
[----:B------:R-:W-:Y:S02]  /*0630*/  ISETP.GE.AND P4, PT, R8, RZ, PT ;  /* 0x000000ff0800720c */ /* 0x000fe40003f86270 */
[----:B------:R-:W-:Y:S01]  /*0640*/  @!P2 IADD3 R17, PT, PT, R17, 0x1, RZ ;  /* 0x000000011111a810 */ /* 0x000fe20007ffe0ff */
[----:B------:R-:W-:Y:S01]  /*0650*/  IMAD.SHL.U32 R8, R20, 0x40, RZ ;  /* 0x0000004014087824 */ /* 0x000fe200078e00ff */
[----:B------:R-:W-:-:S04]  /*0660*/  ISETP.NE.AND P2, PT, R12, RZ, PT ;  /* 0x000000ff0c00720c */ /* 0x000fc80003f45270 */
[----:B------:R-:W-:-:S03]  /*0670*/  LOP3.LUT R9, R8, 0xc0, RZ, 0xc0, !PT ;  /* 0x000000c008097812 */ /* 0x000fc600078ec0ff */
[----:B------:R-:W-:Y:S02]  /*0680*/  @!P0 IMAD.IADD R14, R14, 0x1, -R3 ;  /* 0x000000010e0e8824 */ /* 0x000fe400078e0a03 */
[----:B------:R-:W-:Y:S01]  /*0690*/  @P3 VIADD R17, R17, 0x1 ;  /* 0x0000000111113836 */ /* 0x000fe20000000000 */
[----:B------:R-:W-:Y:S02]  /*06a0*/  SHF.R.U32.HI R8, RZ, 0x2, R20 ;  /* 0x00000002ff087819 */ /* 0x000fe40000011614 */
[----:B------:R-:W-:Y:S01]  /*06b0*/  ISETP.GE.U32.AND P3, PT, R14, R3, PT ;  /* 0x000000030e00720c */ /* 0x000fe20003f66070 */
[----:B------:R-:W-:Y:S01]  /*06c0*/  VIADD R11, R5, 0x7 ;  /* 0x00000007050b7836 */ /* 0x000fe20000000000 */
[----:B------:R-:W-:Y:S02]  /*06d0*/  IADD3 R9, PT, PT, R9, UR8, RZ ;  /* 0x0000000809097c10 */ /* 0x000fe4000fffe0ff */
[----:B------:R-:W-:Y:S01]  /*06e0*/  LOP3.LUT R13, R13, R10, RZ, 0x3c, !PT ;  /* 0x0000000a0d0d7212 */ /* 0x000fe200078e3cff */
[----:B------:R-:W-:Y:S01]  /*06f0*/  @!P4 IMAD.MOV R17, RZ, RZ, -R17 ;  /* 0x000000ffff11c224 */ /* 0x000fe200078e0a11 */
[----:B------:R-:W-:-:S02]  /*0700*/  @!P2 LOP3.LUT R17, RZ, R12, RZ, 0x33, !PT ;  /* 0x0000000cff11a212 */ /* 0x000fc400078e33ff */
[----:B------:R-:W-:Y:S02]  /*0710*/  @!P1 LEA R9, R8, R9, 0x2 ;  /* 0x0000000908099211 */ /* 0x000fe400078e10ff */
[----:B------:R-:W-:Y:S01]  /*0720*/  ISETP.GE.AND P2, PT, R13, RZ, PT ;  /* 0x000000ff0d00720c */ /* 0x000fe20003f46270 */
[----:B------:R-:W-:Y:S01]  /*0730*/  @!P0 VIADD R16, R16, 0x1 ;  /* 0x0000000110108836 */ /* 0x000fe20000000000 */
[----:B------:R-:W-:Y:S01]  /*0740*/  SHF.R.S32.HI R12, RZ, 0x1f, R11 ;  /* 0x0000001fff0c7819 */ /* 0x000fe2000001140b */
[----:B--2---:R1:W-:Y:S01]  /*0750*/  @!P1 STS [R9], R2 ;  /* 0x0000000209009388 */ /* 0x0043e20000000800 */
[----:B0-----:R-:W-:Y:S02]  /*0760*/  ISETP.GE.AND P1, PT, R15, RZ, PT ;  /* 0x000000ff0f00720c */ /* 0x001fe40003f26270 */
[----:B------:R-:W-:Y:S02]  /*0770*/  @P3 IADD3 R16, PT, PT, R16, 0x1, RZ ;  /* 0x0000000110103810 */ /* 0x000fe40007ffe0ff */
[----:B------:R-:W-:-:S02]  /*0780*/  SHF.R.U32.HI R31, RZ, 0x5, R20 ;  /* 0x00000005ff1f7819 */ /* 0x000fc40000011614 */
[----:B-1----:R-:W-:-:S03]  /*0790*/  LEA.HI R2, R12, R11, RZ, 0x3 ;  /* 0x0000000b0c027211 */ /* 0x002fc600078f18ff */
[----:B------:R-:W-:Y:S01]  /*07a0*/  @!P2 IMAD.MOV R16, RZ, RZ, -R16 ;  /* 0x000000ffff10a224 */ /* 0x000fe200078e0a10 */
[----:B------:R-:W-:Y:S01]  /*07b0*/  SHF.R.S32.HI R2, RZ, 0x3, R2 ;  /* 0x00000003ff027819 */ /* 0x000fe20000011402 */
[----:B------:R-:W-:Y:S01]  /*07c0*/  BAR.SYNC.DEFER_BLOCKING 0x0 ;  /* 0x0000000000007b1d */ /* 0x000fe20000010000 */
[----:B------:R-:W-:Y:S02]  /*07d0*/  ISETP.NE.AND P0, PT, R10, RZ, PT ;  /* 0x000000ff0a00720c */ /* 0x000fe40003f05270 */
[----:B------:R-:W-:Y:S01]  /*07e0*/  ISETP.GE.AND P2, PT, R31, R2, PT ;  /* 0x000000021f00720c */ /* 0x000fe20003f46270 */
[----:B------:R-:W-:Y:S02]  /*07f0*/  @!P1 IMAD R9, R0, UR10, R17 ;  /* 0x0000000a00099c24 */ /* 0x000fe4000f8e0211 */
[----:B------:R-:W-:Y:S01]  /*0800*/  @P1 IMAD R0, R4, UR10, R7 ;  /* 0x0000000a04001c24 */ /* 0x000fe2000f8e0207 */
[----:B------:R-:W-:Y:S01]  /*0810*/  BSSY B0, `(.L_x_19519) ;  /* 0x000010e000007945 */ /* 0x000fe20003800000 */
[----:B------:R-:W-:-:S02]  /*0820*/  @!P1 IMAD.MOV R12, RZ, RZ, -R9 ;  /* 0x000000ffff0c9224 */ /* 0x000fc400078e0a09 */
[----:B------:R-:W-:Y:S01]  /*0830*/  IMAD R9, R6, UR4, RZ ;  /* 0x0000000406097c24 */ /* 0x000fe2000f8e02ff */
[----:B------:R-:W-:Y:S01]  /*0840*/  MOV R21, 0xff7fffff ;  /* 0xff7fffff00157802 */ /* 0x000fe20000000f00 */
[----:B------:R-:W-:Y:S02]  /*0850*/  @P1 IMAD R0, R0, R15, 0x1 ;  /* 0x0000000100001424 */ /* 0x000fe400078e020f */
[----:B------:R-:W-:Y:S01]  /*0860*/  @!P0 LOP3.LUT R16, RZ, R10, RZ, 0x33, !PT ;  /* 0x0000000aff108212 */ /* 0x000fe200078e33ff */
[----:B------:R-:W-:Y:S02]  /*0870*/  @!P1 IMAD R0, R15, R12, 0x1 ;  /* 0x000000010f009424 */ /* 0x000fe400078e020c */
[----:B------:R-:W-:Y:S01]  /*0880*/  IMAD.MOV.U32 R22, RZ, RZ, R3 ;  /* 0x000000ffff167224 */ /* 0x000fe200078e0003 */
[----:B------:R-:W-:Y:S06]  /*0890*/  @P2 BRA `(.L_x_19520) ;  /* 0x0000001000142947 */ /* 0x000fec0003800000 */
[----:B------:R-:W0:Y:S01]  /*08a0*/  LDCU.64 UR10, c[0x0][0x3a8] ;  /* 0x00007500ff0a77ac */ /* 0x000e220008000a00 */
[----:B------:R-:W-:Y:S01]  /*08b0*/  SHF.R.U32.HI R10, RZ, 0x3, R20 ;  /* 0x00000003ff0a7819 */ /* 0x000fe20000011614 */
[----:B------:R-:W-:Y:S01]  /*08c0*/  IMAD.MOV.U32 R11, RZ, RZ, RZ ;  /* 0x000000ffff0b7224 */ /* 0x000fe200078e00ff */
[----:B------:R-:W-:Y:S01]  /*08d0*/  SHF.L.U32 R3, R8, 0x2, RZ ;  /* 0x0000000208037819 */ /* 0x000fe200000006ff */
[----:B------:R-:W-:Y:S01]  /*08e0*/  UIADD3 UR4, UPT, UPT, UR5, 0x120, URZ ;  /* 0x0000012005047890 */ /* 0x000fe2000fffe0ff */
[----:B------:R-:W-:Y:S01]  /*08f0*/  LOP3.LUT R10, R10, 0x7c, RZ, 0xc0, !PT ;  /* 0x0000007c0a0a7812 */ /* 0x000fe200078ec0ff */
[----:B------:R-:W-:Y:S01]  /*0900*/  IMAD.MOV.U32 R21, RZ, RZ, -0x800001 ;  /* 0xff7fffffff157424 */ /* 0x000fe200078e00ff */
[----:B------:R-:W-:Y:S01]  /*0910*/  LOP3.LUT R23, R20, 0x3, RZ, 0xc0, !PT ;  /* 0x0000000314177812 */ /* 0x000fe200078ec0ff */
[----:B------:R-:W-:Y:S02]  /*0920*/  ULEA UR4, UR9, UR4, 0x18 ;  /* 0x0000000409047291 */ /* 0x000fe4000f8ec0ff */
[----:B------:R-:W-:-:S04]  /*0930*/  IMAD.WIDE R10, R9, 0x4, R10 ;  /* 0x00000004090a7825 */ /* 0x000fc800078e020a */
[----:B------:R-:W-:Y:S01]  /*0940*/  IMAD.SHL.U32 R9, R31, 0x8, RZ ;  /* 0x000000081f097824 */ /* 0x000fe200078e00ff */
[----:B0-----:R-:W-:-:S03]  /*0950*/  IADD3 R24, P0, PT, R10, UR10, RZ ;  /* 0x0000000a0a187c10 */ /* 0x001fc6000ff1e0ff */
[----:B------:R-:W-:Y:S01]  /*0960*/  VIADD R26, R9, 0x1 ;  /* 0x00000001091a7836 */ /* 0x000fe20000000000 */
[----:B------:R-:W-:Y:S02]  /*0970*/  LOP3.LUT R10, R3, 0x1c, RZ, 0xc0, !PT ;  /* 0x0000001c030a7812 */ /* 0x000fe400078ec0ff */
[----:B------:R-:W-:Y:S02]  /*0980*/  LOP3.LUT R8, R9, 0x7, R8, 0xf8, !PT ;  /* 0x0000000709087812 */ /* 0x000fe400078ef808 */
[----:B------:R-:W-:Y:S02]  /*0990*/  LEA R10, R31, R10, 0x5 ;  /* 0x0000000a1f0a7211 */ /* 0x000fe400078e28ff */
[----:B------:R-:W-:Y:S01]  /*09a0*/  IADD3.X R25, PT, PT, R11, UR11, RZ, P0, !PT ;  /* 0x0000000b0b197c10 */ /* 0x000fe200087fe4ff */
[C---:B------:R-:W-:Y:S01]  /*09b0*/  IMAD.IADD R27, R8.reuse, 0x1, -R5 ;  /* 0x00000001081b7824 */ /* 0x040fe200078e0a05 */
[----:B------:R-:W-:Y:S01]  /*09c0*/  IADD3 R28, PT, PT, R8, 0x1, RZ ;  /* 0x00000001081c7810 */ /* 0x000fe20007ffe0ff */
[----:B------:R-:W-:-:S07]  /*09d0*/  VIADD R29, R10, UR4 ;  /* 0x000000040a1d7c36 */ /* 0x000fce0008000000 */
.L_x_19525:
        /* <DEDUP_REMOVED lines=35> */
[----:B------:R-:W-:Y:S02]  /*0c10*/  IMAD R9, R10, R8, R9 ;  /* 0x000000080a097224 */ /* 0x000fe400078e0209 */
[----:B------:R-:W-:-:S03]  /*0c20*/  VIADD R8, R16, -UR12 ;  /* 0x8000000c10087c36 */ /* 0x000fc60008000000 */
        /* <DEDUP_REMOVED lines=14> */
.L_x_19522:
        /* <DEDUP_REMOVED lines=16> */
[----:B0-----:R-:W-:-:S03]  /*0e10*/  SHF.L.U32 R9, R13, 0x10, RZ ;  /* 0x000000100d097819 */ /* 0x001fc600000006ff */
[----:B------:R-:W4:Y:S01]  /*0e20*/  LDG.E.CONSTANT R35, desc[UR6][R32.64+0x180] ;  /* 0x0001800620237981 */ /* 0x000f22000c1e9900 */
[----:B------:R-:W-:Y:S01]  /*0e30*/  PRMT R13, R13, 0x7632, R13 ;  /* 0x000076320d0d7816 */ /* 0x000fe2000000000d */
[----:B--2---:R-:W-:-:S04]  /*0e40*/  IMAD.U32 R34, R11, 0x10000, RZ ;  /* 0x000100000b227824 */ /* 0x004fc800078e00ff */
[----:B------:R-:W-:Y:S02]  /*0e50*/  FMUL.FTZ R37, R9, R34 ;  /* 0x0000002209257220 */ /* 0x000fe40000410000 */
[----:B------:R-:W2:Y:S01]  /*0e60*/  LDG.E.CONSTANT R34, desc[UR6][R32.64+0x200] ;  /* 0x0002000620227981 */ /* 0x000ea2000c1e9900 */
[----:B---3--:R-:W-:Y:S01]  /*0e70*/  SHF.L.U32 R36, R10, 0x10, RZ ;  /* 0x000000100a247819 */ /* 0x008fe200000006ff */
[----:B------:R-:W-:Y:S01]  /*0e80*/  IMAD.U32 R9, R12, 0x10000, RZ ;  /* 0x000100000c097824 */ /* 0x000fe200078e00ff */
[----:B------:R-:W-:-:S03]  /*0e90*/  PRMT R10, R11, 0x7632, R10 ;  /* 0x000076320b0a7816 */ /* 0x000fc6000000000a */
[----:B------:R-:W-:Y:S01]  /*0ea0*/  FFMA.FTZ R9, R9, R36, R37 ;  /* 0x0000002409097223 */ /* 0x000fe20000010025 */
[----:B------:R-:W-:Y:S01]  /*0eb0*/  PRMT R12, R12, 0x7632, R12 ;  /* 0x000076320c0c7816 */ /* 0x000fe2000000000c */
[C---:B------:R-:W-:Y:S01]  /*0ec0*/  IMAD.U32 R36, R10.reuse, 0x10000, RZ ;  /* 0x000100000a247824 */ /* 0x040fe200078e00ff */
[----:B------:R-:W-:Y:S01]  /*0ed0*/  PRMT R10, R10, 0x7632, R10 ;  /* 0x000076320a0a7816 */ /* 0x000fe2000000000a */
[----:B------:R-:W-:Y:S01]  /*0ee0*/  IMAD.U32 R11, R13, 0x10000, RZ ;  /* 0x000100000d0b7824 */ /* 0x000fe200078e00ff */
[----:B------:R-:W-:-:S03]  /*0ef0*/  SHF.L.U32 R12, R12, 0x10, RZ ;  /* 0x000000100c0c7819 */ /* 0x000fc600000006ff */
[----:B------:R-:W-:Y:S01]  /*0f00*/  FMUL.FTZ R11, R11, R36 ;  /* 0x000000240b0b7220 */ /* 0x000fe20000410000 */
[----:B------:R-:W-:-:S04]  /*0f10*/  IMAD.U32 R10, R10, 0x10000, RZ ;  /* 0x000100000a0a7824 */ /* 0x000fc800078e00ff */
[----:B------:R-:W-:Y:S01]  /*0f20*/  FFMA.FTZ R11, R12, R10, R11 ;  /* 0x0000000a0c0b7223 */ /* 0x000fe2000001000b */
[----:B------:R-:W-:Y:S01]  /*0f30*/  IMAD.U32 R10, R14, 0x10000, RZ ;  /* 0x000100000e0a7824 */ /* 0x000fe200078e00ff */
[----:B----4-:R-:W-:Y:S02]  /*0f40*/  SHF.L.U32 R12, R8, 0x10, RZ ;  /* 0x00000010080c7819 */ /* 0x010fe400000006ff */
[----:B------:R-:W-:Y:S02]  /*0f50*/  PRMT R14, R14, 0x7632, R14 ;  /* 0x000076320e0e7816 */ /* 0x000fe4000000000e */
[----:B------:R-:W-:Y:S01]  /*0f60*/  PRMT R8, R8, 0x7632, R8 ;  /* 0x0000763208087816 */ /* 0x000fe20000000008 */
[----:B------:R-:W-:Y:S02]  /*0f70*/  FFMA.FTZ R9, R10, R12, R9 ;  /* 0x0000000c0a097223 */ /* 0x000fe40000010009 */
[----:B------:R-:W-:Y:S02]  /*0f80*/  IMAD.U32 R12, R14, 0x10000, RZ ;  /* 0x000100000e0c7824 */ /* 0x000fe400078e00ff */
[----:B------:R-:W-:-:S02]  /*0f90*/  IMAD.U32 R8, R8, 0x10000, RZ ;  /* 0x0001000008087824 */ /* 0x000fc400078e00ff */
[----:B------:R-:W-:Y:S02]  /*0fa0*/  IMAD.U32 R13, R35, 0x10000, RZ ;  /* 0x00010000230d7824 */ /* 0x000fe400078e00ff */
[----:B------:R-:W-:Y:S01]  /*0fb0*/  FFMA.FTZ R12, R12, R8, R11 ;  /* 0x000000080c0c7223 */ /* 0x000fe2000001000b */
[----:B------:R-:W-:-:S05]  /*0fc0*/  SHF.L.U32 R8, R15, 0x10, RZ ;  /* 0x000000100f087819 */ /* 0x000fca00000006ff */
[----:B------:R-:W-:Y:S02]  /*0fd0*/  FFMA.FTZ R13, R8, R13, R9 ;  /* 0x0000000d080d7223 */ /* 0x000fe40000010009 */
[----:B------:R-:W0:Y:S01]  /*0fe0*/  LDS.128 R8, [R30+0x10] ;  /* 0x000010001e087984 */ /* 0x000e220000000c00 */
[----:B------:R-:W-:Y:S02]  /*0ff0*/  PRMT R15, R15, 0x7632, R15 ;  /* 0x000076320f0f7816 */ /* 0x000fe4000000000f */
[----:B------:R-:W-:-:S03]  /*1000*/  PRMT R35, R35, 0x7632, R35 ;  /* 0x0000763223237816 */ /* 0x000fc60000000023 */
[----:B------:R-:W-:Y:S01]  /*1010*/  IMAD.U32 R15, R15, 0x10000, RZ ;  /* 0x000100000f0f7824 */ /* 0x000fe200078e00ff */
[----:B------:R-:W-:-:S05]  /*1020*/  SHF.L.U32 R35, R35, 0x10, RZ ;  /* 0x0000001023237819 */ /* 0x000fca00000006ff */
[----:B------:R-:W-:Y:S01]  /*1030*/  FFMA.FTZ R15, R15, R35, R12 ;  /* 0x000000230f0f7223 */ /* 0x000fe2000001000c */
[C---:B0-----:R-:W-:Y:S01]  /*1040*/  IMAD.U32 R14, R8.reuse, 0x10000, RZ ;  /* 0x00010000080e7824 */ /* 0x041fe200078e00ff */
[----:B------:R-:W-:-:S04]  /*1050*/  PRMT R8, R8, 0x7632, R8 ;  /* 0x0000763208087816 */ /* 0x000fc80000000008 */
[----:B------:R-:W-:Y:S01]  /*1060*/  SHF.L.U32 R8, R8, 0x10, RZ ;  /* 0x0000001008087819 */ /* 0x000fe200000006ff */
[----:B--2---:R-:W-:-:S04]  /*1070*/  IMAD.U32 R12, R34, 0x10000, RZ ;  /* 0x00010000220c7824 */ /* 0x004fc800078e00ff */
[----:B------:R-:W-:Y:S02]  /*1080*/  FFMA.FTZ R14, R14, R12, R13 ;  /* 0x0000000c0e0e7223 */ /* 0x000fe4000001000d */
[----:B------:R-:W2:Y:S01]  /*1090*/  LDG.E.CONSTANT R13, desc[UR6][R32.64+0x280] ;  /* 0x00028006200d7981 */ /* 0x000ea2000c1e9900 */
[----:B------:R-:W-:-:S03]  /*10a0*/  PRMT R34, R34, 0x7632, R34 ;  /* 0x0000763222227816 */ /* 0x000fc60000000022 */
[----:B------:R-:W3:Y:S02]  /*10b0*/  LDG.E.CONSTANT R12, desc[UR6][R32.64+0x300] ;  /* 0x00030006200c7981 */ /* 0x000ee4000c1e9900 */
[----:B------:R-:W-:-:S04]  /*10c0*/  IMAD.U32 R34, R34, 0x10000, RZ ;  /* 0x0001000022227824 */ /* 0x000fc800078e00ff */
[----:B------:R-:W-:Y:S02]  /*10d0*/  FFMA.FTZ R15, R8, R34, R15 ;  /* 0x00000022080f7223 */ /* 0x000fe4000001000f */
[----:B------:R-:W4:Y:S04]  /*10e0*/  LDG.E.CONSTANT R34, desc[UR6][R32.64+0x380] ;  /* 0x0003800620227981 */ /* 0x000f28000c1e9900 */
[----:B------:R-:W4:Y:S01]  /*10f0*/  LDG.E.CONSTANT R8, desc[UR6][R32.64+0x400] ;  /* 0x0004000620087981 */ /* 0x000f22000c1e9900 */
[C---:B------:R-:W-:Y:S01]  /*1100*/  IMAD.U32 R35, R9.reuse, 0x10000, RZ ;  /* 0x0001000009237824 */ /* 0x040fe200078e00ff */
[----:B------:R-:W-:Y:S02]  /*1110*/  PRMT R9, R9, 0x7632, R9 ;  /* 0x0000763209097816 */ /* 0x000fe40000000009 */
[----:B--2---:R-:W-:-:S02]  /*1120*/  SHF.L.U32 R36, R13, 0x10, RZ ;  /* 0x000000100d247819 */ /* 0x004fc400000006ff */
[----:B------:R-:W-:-:S03]  /*1130*/  PRMT R13, R13, 0x7632, R13 ;  /* 0x000076320d0d7816 */ /* 0x000fc6000000000d */
[----:B------:R-:W-:Y:S01]  /*1140*/  FFMA.FTZ R14, R35, R36, R14 ;  /* 0x00000024230e7223 */ /* 0x000fe2000001000e */
[----:B------:R-:W-:Y:S02]  /*1150*/  IMAD.U32 R36, R9, 0x10000, RZ ;  /* 0x0001000009247824 */ /* 0x000fe400078e00ff */
[----:B------:R-:W-:Y:S01]  /*1160*/  IMAD.U32 R13, R13, 0x10000, RZ ;  /* 0x000100000d0d7824 */ /* 0x000fe200078e00ff */
[----:B------:R-:W-:-:S03]  /*1170*/  SHF.L.U32 R9, R10, 0x10, RZ ;  /* 0x000000100a097819 */ /* 0x000fc600000006ff */
[----:B------:R-:W-:Y:S01]  /*1180*/  FFMA.FTZ R15, R36, R13, R15 ;  /* 0x0000000d240f7223 */ /* 0x000fe2000001000f */
[----:B---3--:R-:W-:Y:S01]  /*1190*/  IMAD.U32 R13, R12, 0x10000, RZ ;  /* 0x000100000c0d7824 */ /* 0x008fe200078e00ff */
[----:B------:R-:W-:Y:S02]  /*11a0*/  PRMT R10, R10, 0x7632, R10 ;  /* 0x000076320a0a7816 */ /* 0x000fe4000000000a */
[----:B------:R-:W-:Y:S01]  /*11b0*/  PRMT R12, R12, 0x7632, R12 ;  /* 0x000076320c0c7816 */ /* 0x000fe2000000000c */
[----:B------:R-:W-:Y:S02]  /*11c0*/  FFMA.FTZ R14, R9, R13, R14 ;  /* 0x0000000d090e7223 */ /* 0x000fe4000001000e */
[----:B------:R-:W-:Y:S01]  /*11d0*/  IMAD.U32 R10, R10, 0x10000, RZ ;  /* 0x000100000a0a7824 */ /* 0x000fe200078e00ff */
[----:B------:R-:W-:Y:S01]  /*11e0*/  SHF.L.U32 R9, R12, 0x10, RZ ;  /* 0x000000100c097819 */ /* 0x000fe200000006ff */
[----:B------:R-:W-:-:S04]  /*11f0*/  IMAD.U32 R13, R11, 0x10000, RZ ;  /* 0x000100000b0d7824 */ /* 0x000fc800078e00ff */
[----:B------:R-:W-:Y:S01]  /*1200*/  FFMA.FTZ R9, R10, R9, R15 ;  /* 0x000000090a097223 */ /* 0x000fe2000001000f */
[----:B----4-:R-:W-:-:S04]  /*1210*/  IMAD.U32 R10, R34, 0x10000, RZ ;  /* 0x00010000220a7824 */ /* 0x010fc800078e00ff */
[----:B------:R-:W-:Y:S02]  /*1220*/  FFMA.FTZ R10, R13, R10, R14 ;  /* 0x0000000a0d0a7223 */ /* 0x000fe4000001000e */
[----:B------:R-:W0:Y:S01]  /*1230*/  LDS.128 R12, [R30+0x20] ;  /* 0x000020001e0c7984 */ /* 0x000e220000000c00 */
[----:B------:R-:W-:Y:S02]  /*1240*/  PRMT R11, R11, 0x7632, R11 ;  /* 0x000076320b0b7816 */ /* 0x000fe4000000000b */
[----:B------:R-:W-:Y:S02]  /*1250*/  PRMT R35, R34, 0x7632, R35 ;  /* 0x0000763222237816 */ /* 0x000fe40000000023 */
[----:B------:R-:W-:-:S03]  /*1260*/  SHF.L.U32 R34, R11, 0x10, RZ ;  /* 0x000000100b227819 */ /* 0x000fc600000006ff */
[----:B------:R-:W-:-:S04]  /*1270*/  IMAD.U32 R35, R35, 0x10000, RZ ;  /* 0x0001000023237824 */ /* 0x000fc800078e00ff */
[----:B------:R-:W-:Y:S01]  /*1280*/  FFMA.FTZ R34, R34, R35, R9 ;  /* 0x0000002322227223 */ /* 0x000fe20000010009 */
[----:B------:R-:W-:Y:S01]  /*1290*/  SHF.L.U32 R9, R8, 0x10, RZ ;  /* 0x0000001008097819 */ /* 0x000fe200000006ff */
[----:B0-----:R-:W-:-:S04]  /*12a0*/  IMAD.U32 R11, R12, 0x10000, RZ ;  /* 0x000100000c0b7824 */ /* 0x001fc800078e00ff */
[----:B------:R-:W-:Y:S02]  /*12b0*/  FFMA.FTZ R11, R11, R9, R10 ;  /* 0x000000090b0b7223 */ /* 0x000fe4000001000a */
[----:B------:R-:W2:Y:S04]  /*12c0*/  LDG.E.CONSTANT R10, desc[UR6][R32.64+0x480] ;  /* 0x00048006200a7981 */ /* 0x000ea8000c1e9900 */
[----:B------:R-:W3:Y:S01]  /*12d0*/  LDG.E.CONSTANT R9, desc[UR6][R32.64+0x500] ;  /* 0x0005000620097981 */ /* 0x000ee2000c1e9900 */
[----:B------:R-:W-:-:S05]  /*12e0*/  PRMT R12, R12, 0x7632, R12 ;  /* 0x000076320c0c7816 */ /* 0x000fca000000000c */
[----:B------:R-:W-:Y:S02]  /*12f0*/  IMAD.U32 R35, R12, 0x10000, RZ ;  /* 0x000100000c237824 */ /* 0x000fe400078e00ff */
[----:B------:R-:W4:Y:S01]  /*1300*/  LDG.E.CONSTANT R12, desc[UR6][R32.64+0x580] ;  /* 0x00058006200c7981 */ /* 0x000f22000c1e9900 */
[----:B------:R-:W-:-:S05]  /*1310*/  PRMT R8, R8, 0x7632, R8 ;  /* 0x0000763208087816 */ /* 0x000fca0000000008 */
[----:B------:R-:W-:-:S04]  /*1320*/  IMAD.U32 R8, R8, 0x10000, RZ ;  /* 0x0001000008087824 */ /* 0x000fc800078e00ff */
[----:B------:R-:W-:Y:S02]  /*1330*/  FFMA.FTZ R8, R35, R8, R34 ;  /* 0x0000000823087223 */ /* 0x000fe40000010022 */
[----:B------:R-:W4:Y:S01]  /*1340*/  LDG.E.CONSTANT R34, desc[UR6][R32.64+0x600] ;  /* 0x0006000620227981 */ /* 0x000f22000c1e9900 */
[C---:B------:R-:W-:Y:S02]  /*1350*/  SHF.L.U32 R36, R13.reuse, 0x10, RZ ;  /* 0x000000100d247819 */ /* 0x040fe400000006ff */
[----:B------:R-:W-:-:S05]  /*1360*/  PRMT R13, R13, 0x7632, R13 ;  /* 0x000076320d0d7816 */ /* 0x000fca000000000d */
[----:B------:R-:W-:Y:S02]  /*1370*/  IMAD.U32 R13, R13, 0x10000, RZ ;  /* 0x000100000d0d7824 */ /* 0x000fe400078e00ff */
[C---:B--2---:R-:W-:Y:S01]  /*1380*/  IMAD.U32 R35, R10.reuse, 0x10000, RZ ;  /* 0x000100000a237824 */ /* 0x044fe200078e00ff */
[----:B------:R-:W-:-:S04]  /*1390*/  PRMT R10, R10, 0x7632, R10 ;  /* 0x000076320a0a7816 */ /* 0x000fc8000000000a */
[----:B------:R-:W-:Y:S01]  /*13a0*/  SHF.L.U32 R10, R10, 0x10, RZ ;  /* 0x000000100a0a7819 */ /* 0x000fe200000006ff */
[----:B------:R-:W-:-:S04]  /*13b0*/  FFMA.FTZ R11, R36, R35, R11 ;  /* 0x00000023240b7223 */ /* 0x000fc8000001000b */
[----:B------:R-:W-:Y:S01]  /*13c0*/  FFMA.FTZ R8, R13, R10, R8 ;  /* 0x0000000a0d087223 */ /* 0x000fe20000010008 */
[C---:B------:R-:W-:Y:S02]  /*13d0*/  IMAD.U32 R10, R14.reuse, 0x10000, RZ ;  /* 0x000100000e0a7824 */ /* 0x040fe400078e00ff */
[----:B---3--:R-:W-:Y:S01]  /*13e0*/  IMAD.U32 R13, R9, 0x10000, RZ ;  /* 0x00010000090d7824 */ /* 0x008fe200078e00ff */
[----:B------:R-:W-:-:S03]  /*13f0*/  PRMT R14, R14, 0x7632, R14 ;  /* 0x000076320e0e7816 */ /* 0x000fc6000000000e */
[----:B------:R-:W-:Y:S01]  /*1400*/  FFMA.FTZ R11, R10, R13, R11 ;  /* 0x0000000d0a0b7223 */ /* 0x000fe2000001000b */
[----:B------:R-:W-:Y:S02]  /*1410*/  PRMT R10, R9, 0x7632, R10 ;  /* 0x00007632090a7816 */ /* 0x000fe4000000000a */
[----:B------:R-:W-:-:S03]  /*1420*/  SHF.L.U32 R9, R14, 0x10, RZ ;  /* 0x000000100e097819 */ /* 0x000fc600000006ff */
[----:B------:R-:W-:Y:S01]  /*1430*/  IMAD.U32 R10, R10, 0x10000, RZ ;  /* 0x000100000a0a7824 */ /* 0x000fe200078e00ff */
[----:B----4-:R-:W-:-:S03]  /*1440*/  SHF.L.U32 R13, R12, 0x10, RZ ;  /* 0x000000100c0d7819 */ /* 0x010fc600000006ff */
[----:B------:R-:W-:Y:S01]  /*1450*/  FFMA.FTZ R14, R9, R10, R8 ;  /* 0x0000000a090e7223 */ /* 0x000fe20000010008 */
[----:B------:R-:W-:-:S04]  /*1460*/  IMAD.U32 R8, R15, 0x10000, RZ ;  /* 0x000100000f087824 */ /* 0x000fc800078e00ff */
[----:B------:R-:W-:Y:S02]  /*1470*/  FFMA.FTZ R13, R8, R13, R11 ;  /* 0x0000000d080d7223 */ /* 0x000fe4000001000b */
[----:B------:R-:W0:Y:S01]  /*1480*/  LDS.128 R8, [R30+0x30] ;  /* 0x000030001e087984 */ /* 0x000e220000000c00 */
        /* <DEDUP_REMOVED lines=11> */
[----:B------:R-:W-:Y:S02]  /*1540*/  PRMT R8, R8, 0x7632, R8 ;  /* 0x0000763208087816 */ /* 0x000fe40000000008 */
[----:B------:R-:W-:-:S03]  /*1550*/  PRMT R34, R34, 0x7632, R34 ;  /* 0x0000763222227816 */ /* 0x000fc60000000022 */
[----:B------:R-:W-:Y:S01]  /*1560*/  IMAD.U32 R8, R8, 0x10000, RZ ;  /* 0x0001000008087824 */ /* 0x000fe200078e00ff */
[----:B------:R-:W-:-:S05]  /*1570*/  SHF.L.U32 R34, R34, 0x10, RZ ;  /* 0x0000001022227819 */ /* 0x000fca00000006ff */
[--C-:B------:R-:W-:Y:S01]  /*1580*/  FFMA.FTZ R8, R8, R34, R15.reuse ;  /* 0x0000002208087223 */ /* 0x100fe2000001000f */
[C---:B------:R-:W-:Y:S01]  /*1590*/  PRMT R15, R9.reuse, 0x7632, R15 ;  /* 0x00007632090f7816 */ /* 0x040fe2000000000f */
[----:B------:R-:W-:-:S04]  /*15a0*/  IMAD.U32 R30, R9, 0x10000, RZ ;  /* 0x00010000091e7824 */ /* 0x000fc800078e00ff */
[----:B------:R-:W-:Y:S02]  /*15b0*/  IMAD.U32 R15, R15, 0x10000, RZ ;  /* 0x000100000f0f7824 */ /* 0x000fe400078e00ff */
[C---:B------:R-:W-:Y:S01]  /*15c0*/  IMAD.U32 R9, R10.reuse, 0x10000, RZ ;  /* 0x000100000a097824 */ /* 0x040fe200078e00ff */
[----:B------:R-:W-:Y:S01]  /*15d0*/  PRMT R10, R10, 0x7632, R10 ;  /* 0x000076320a0a7816 */ /* 0x000fe2000000000a */
[----:B------:R-:W-:Y:S01]  /*15e0*/  UMOV UR4, 0xffffffff ;  /* 0xffffffff00047882 */ /* 0x000fe20000000000 */
[----:B------:R-:W-:Y:S02]  /*15f0*/  ISETP.NE.AND P0, PT, R23, RZ, PT ;  /* 0x000000ff1700720c */ /* 0x000fe40003f05270 */
[----:B-----5:R-:W-:Y:S02]  /*1600*/  FSETP.NEU.FTZ.AND P1, PT, R19, RZ, PT ;  /* 0x000000ff1300720b */ /* 0x020fe40003f3d000 */
[C---:B--2---:R-:W-:Y:S02]  /*1610*/  PRMT R34, R14.reuse, 0x7632, R34 ;  /* 0x000076320e227816 */ /* 0x044fe40000000022 */
[----:B------:R-:W-:-:S03]  /*1620*/  SHF.L.U32 R14, R14, 0x10, RZ ;  /* 0x000000100e0e7819 */ /* 0x000fc600000006ff */
[----:B------:R-:W-:Y:S02]  /*1630*/  IMAD.U32 R34, R34, 0x10000, RZ ;  /* 0x0001000022227824 */ /* 0x000fe400078e00ff */
[----:B------:R-:W-:Y:S02]  /*1640*/  FFMA.FTZ R14, R30, R14, R35 ;  /* 0x0000000e1e0e7223 */ /* 0x000fe40000010023 */
[----:B------:R-:W-:Y:S01]  /*1650*/  FFMA.FTZ R8, R15, R34, R8 ;  /* 0x000000220f087223 */ /* 0x000fe20000010008 */
[C---:B------:R-:W-:Y:S01]  /*1660*/  PRMT R30, R11.reuse, 0x7632, R30 ;  /* 0x000076320b1e7816 */ /* 0x040fe2000000001e */
[----:B------:R-:W-:Y:S01]  /*1670*/  IMAD.U32 R11, R11, 0x10000, RZ ;  /* 0x000100000b0b7824 */ /* 0x000fe200078e00ff */
[C---:B---3--:R-:W-:Y:S02]  /*1680*/  SHF.L.U32 R15, R12.reuse, 0x10, RZ ;  /* 0x000000100c0f7819 */ /* 0x048fe400000006ff */
[----:B------:R-:W-:-:S03]  /*1690*/  PRMT R12, R12, 0x7632, R12 ;  /* 0x000076320c0c7816 */ /* 0x000fc6000000000c */
[----:B------:R-:W-:Y:S01]  /*16a0*/  FFMA.FTZ R14, R9, R15, R14 ;  /* 0x0000000f090e7223 */ /* 0x000fe2000001000e */
[----:B------:R-:W-:Y:S01]  /*16b0*/  IMAD.U32 R9, R10, 0x10000, RZ ;  /* 0x000100000a097824 */ /* 0x000fe200078e00ff */
[C---:B----4-:R-:W-:Y:S02]  /*16c0*/  PRMT R10, R13.reuse, 0x7632, R10 ;  /* 0x000076320d0a7816 */ /* 0x050fe4000000000a */
[----:B------:R-:W-:Y:S01]  /*16d0*/  SHF.L.U32 R12, R12, 0x10, RZ ;  /* 0x000000100c0c7819 */ /* 0x000fe200000006ff */
[----:B------:R-:W-:Y:S01]  /*16e0*/  IMAD.U32 R15, R13, 0x10000, RZ ;  /* 0x000100000d0f7824 */ /* 0x000fe200078e00ff */
[----:B------:R-:W-:Y:S01]  /*16f0*/  SHF.L.U32 R10, R10, 0x10, RZ ;  /* 0x000000100a0a7819 */ /* 0x000fe200000006ff */
        /* <DEDUP_REMOVED lines=9> */
.L_x_19571:
[----:B------:R-:W-:Y:S02]  /*1790*/  VIADD R8, R27, 0x1 ;  /* 0x000000011b087836 */ /* 0x000fe40000000000 */
[----:B-1----:R-:W-:-:S03]  /*17a0*/  FADD.FTZ R10, R9, R10 ;  /* 0x0000000a090a7221 */ /* 0x002fc60000010000 */
[----:B------:R-:W-:-:S05]  /*17b0*/  I2FP.F32.S32 R8, R8 ;  /* 0x0000000800087245 */ /* 0x000fca0000201400 */
[----:B------:R-:W-:-:S05]  /*17c0*/  FMUL.FTZ R8, R8, R19 ;  /* 0x0000001308087220 */ /* 0x000fca0000410000 */
[----:B------:R-:W-:Y:S01]  /*17d0*/  FSEL R11, R8, RZ, P1 ;  /* 0x000000ff080b7208 */ /* 0x000fe20000800000 */
[----:B------:R-:W-:-:S04]  /*17e0*/  @!P0 VIADD R8, R28, 0xffffffff ;  /* 0xffffffff1c088836 */ /* 0x000fc80000000000 */
[----:B------:R-:W-:Y:S01]  /*17f0*/  FFMA.FTZ R12, R10, UR15, R11 ;  /* 0x0000000f0a0c7c23 */ /* 0x000fe2000801000b */
[----:B------:R-:W-:-:S04]  /*1800*/  @!P0 ISETP.GE.AND P1, PT, R8, R5, PT ;  /* 0x000000050800820c */ /* 0x000fc80003f26270 */
[----:B------:R-:W-:-:S05]  /*1810*/  @!P0 FSEL R10, R12, RZ, !P1 ;  /* 0x000000ff0c0a8208 */ /* 0x000fca0004800000 */
[----:B------:R1:W-:Y:S01]  /*1820*/  @!P0 STS [R29], R10 ;  /* 0x0000000a1d008388 */ /* 0x0003e20000000800 */
[----:B------:R-:W-:-:S13]  /*1830*/  ISETP.GE.OR P0, PT, R8, R5, P0 ;  /* 0x000000050800720c */ /* 0x000fda0000706670 */
[----:B-1----:R-:W-:-:S07]  /*1840*/  @!P0 FMNMX.FTZ R21, R21, R12, !PT ;  /* 0x0000000c15158209 */ /* 0x002fce0007810000 */
.L_x_19523:
[----:B------:R-:W-:Y:S05]  /*1850*/  BSYNC B1 ;  /* 0x0000000000017941 */ /* 0x000fea0003800000 */
.L_x_19521:
        /* <DEDUP_REMOVED lines=9> */
.L_x_19520:
[----:B------:R-:W-:Y:S05]  /*18f0*/  BSYNC B0 ;  /* 0x0000000000007941 */ /* 0x000fea0003800000 */
.L_x_19519:
[----:B------:R-:W-:Y:S01]  /*1900*/  UMOV UR4, 0xffffffff ;  /* 0xffffffff00047882 */ /* 0x000fe20000000000 */
[----:B------:R-:W-:Y:S02]  /*1910*/  LOP3.LUT R18, R20, 0x1f, RZ, 0xc0, !PT ;  /* 0x0000001f14127812 */ /* 0x000fe400078ec0ff */
[----:B------:R-:W-:Y:S05]  /*1920*/  BRA.DIV UR4, `(.L_x_19526) ;  /* 0x0000003604d47947 */ /* 0x000fea000b800000 */
[----:B------:R-:W0:Y:S02]  /*1930*/  SHFL.BFLY PT, R8, R21, 0x10, 0x1f ;  /* 0x0e001f0015087f89 */ /* 0x000e2400000e0000 */
[----:B0-----:R-:W-:-:S05]  /*1940*/  FMNMX.FTZ R8, R8, R21, !PT ;  /* 0x0000001508087209 */ /* 0x001fca0007810000 */
[----:B------:R-:W0:Y:S02]  /*1950*/  SHFL.BFLY PT, R9, R8, 0x8, 0x1f ;  /* 0x0d001f0008097f89 */ /* 0x000e2400000e0000 */
[----:B0-----:R-:W-:-:S05]  /*1960*/  FMNMX.FTZ R9, R8, R9, !PT ;  /* 0x0000000908097209 */ /* 0x001fca0007810000 */
[----:B------:R0:W1:Y:S02]  /*1970*/  SHFL.BFLY PT, R10, R9, 0x4, 0x1f ;  /* 0x0c801f00090a7f89 */ /* 0x00006400000e0000 */
.L_x_19576:
[----:B------:R-:W2:Y:S01]  /*1980*/  S2R R8, SR_CgaCtaId ;  /* 0x0000000000087919 */ /* 0x000ea20000008800 */
[----:B------:R-:W-:Y:S01]  /*1990*/  MOV R12, 0x400 ;  /* 0x00000400000c7802 */ /* 0x000fe20000000f00 */
[----:B------:R-:W-:Y:S05]  /*19a0*/  WARPSYNC.ALL ;  /* 0x0000000000007948 */ /* 0x000fea0003800000 */
[----:B------:R-:W-:Y:S02]  /*19b0*/  IADD3 R11, PT, PT, R12, 0x100, RZ ;  /* 0x000001000c0b7810 */ /* 0x000fe40007ffe0ff */
[----:B------:R-:W-:Y:S02]  /*19c0*/  ISETP.NE.AND P3, PT, R18, RZ, PT ;  /* 0x000000ff1200720c */ /* 0x000fe40003f65270 */
[----:B------:R-:W-:-:S02]  /*19d0*/  SHF.R.U32.HI R13, RZ, 0x5, R20 ;  /* 0x00000005ff0d7819 */ /* 0x000fc40000011614 */
[----:B-1----:R-:W-:Y:S02]  /*19e0*/  FMNMX.FTZ R10, R9, R10, !PT ;  /* 0x0000000a090a7209 */ /* 0x002fe40007810000 */
[----:B--2---:R-:W-:-:S05]  /*19f0*/  LEA R11, R8, R11, 0x18 ;  /* 0x0000000b080b7211 */ /* 0x004fca00078ec0ff */
[----:B0-----:R-:W-:-:S05]  /*1a00*/  IMAD R9, R13, 0x4, R11 ;  /* 0x000000040d097824 */ /* 0x001fca00078e020b */
[----:B------:R0:W-:Y:S01]  /*1a10*/  @!P3 STS [R9], R10 ;  /* 0x0000000a0900b388 */ /* 0x0001e20000000800 */
[----:B------:R-:W-:Y:S01]  /*1a20*/  BAR.SYNC.DEFER_BLOCKING 0x0 ;  /* 0x0000000000007b1d */ /* 0x000fe20000010000 */
[C---:B------:R-:W-:Y:S01]  /*1a30*/  ISETP.GT.U32.AND P2, PT, R18.reuse, 0x3, PT ;  /* 0x000000031200780c */ /* 0x040fe20003f44070 */
[----:B0-----:R-:W-:Y:S01]  /*1a40*/  IMAD R10, R18, 0x4, R11 ;  /* 0x00000004120a7824 */ /* 0x001fe200078e020b */
[----:B------:R-:W-:Y:S01]  /*1a50*/  MOV R14, 0xff7fffff ;  /* 0xff7fffff000e7802 */ /* 0x000fe20000000f00 */
[----:B------:R-:W-:Y:S02]  /*1a60*/  VIADD R15, R5, 0x7 ;  /* 0x00000007050f7836 */ /* 0x000fe40000000000 */
[----:B------:R-:W-:Y:S01]  /*1a70*/  BSSY.RECONVERGENT B0, `(.L_x_19527) ;  /* 0x00000ee000007945 */ /* 0x000fe20003800200 */
[----:B-----5:R-:W-:Y:S02]  /*1a80*/  IMAD.MOV.U32 R19, RZ, RZ, RZ ;  /* 0x000000ffff137224 */ /* 0x020fe400078e00ff */
        /* <DEDUP_REMOVED lines=29> */
.L_x_19531:
        /* <DEDUP_REMOVED lines=11> */
.L_x_19530:
[----:B------:R-:W-:Y:S05]  /*1d10*/  BSYNC.RECONVERGENT B1 ;  /* 0x0000000000017941 */ /* 0x000fea0003800200 */
.L_x_19529:
        /* <DEDUP_REMOVED lines=12> */
.L_x_19534:
[----:B------:R-:W0:Y:S01]  /*1de0*/  LDS R32, [R22+-0x400] ;  /* 0xfffc000016207984 */ /* 0x000e220000000800 */
[----:B------:R-:W-:-:S03]  /*1df0*/  VIADD R24, R24, 0x800 ;  /* 0x0000080018187836 */ /* 0x000fc60000000000 */
[----:B------:R-:W1:Y:S02]  /*1e00*/  LDS R36, [R22] ;  /* 0x0000000016247984 */ /* 0x000e640000000800 */
[----:B------:R-:W-:Y:S02]  /*1e10*/  ISETP.GE.AND P4, PT, R24, R14, PT ;  /* 0x0000000e1800720c */ /* 0x000fe40003f86270 */
[----:B------:R-:W2:Y:S04]  /*1e20*/  LDS R34, [R22+-0x200] ;  /* 0xfffe000016227984 */ /* 0x000ea80000000800 */
        /* <DEDUP_REMOVED lines=14> */
[----:B------:R-:W-:Y:S02]  /*1f10*/  FMUL.FTZ R21, R34, 1.4426950216293334961 ;  /* 0x3fb8aa3b22157820 */ /* 0x000fe40000410000 */
[----:B------:R-:W3:Y:S01]  /*1f20*/  LDS R34, [R22+0x1000] ;  /* 0x0010000016227984 */ /* 0x000ee20000000800 */
[C---:B----4-:R-:W-:Y:S01]  /*1f30*/  FADD.FTZ R28, -R11.reuse, R28 ;  /* 0x0000001c0b1c7221 */ /* 0x050fe20000010100 */
[----:B------:R-:W-:Y:S01]  /*1f40*/  FMUL.FTZ R31, R30, 1.4426950216293334961 ;  /* 0x3fb8aa3b1e1f7820 */ /* 0x000fe20000410000 */
[----:B------:R-:W4:Y:S01]  /*1f50*/  MUFU.EX2 R27, R27 ;  /* 0x0000001b001b7308 */ /* 0x000f220000000800 */
[----:B-----5:R-:W-:-:S04]  /*1f60*/  FADD.FTZ R26, -R11, R26 ;  /* 0x0000001a0b1a7221 */ /* 0x020fc80000010100 */
[----:B------:R-:W-:Y:S02]  /*1f70*/  FMUL.FTZ R33, R26, 1.4426950216293334961 ;  /* 0x3fb8aa3b1a217820 */ /* 0x000fe40000410000 */
[----:B------:R-:W5:Y:S01]  /*1f80*/  LDS R26, [R22+0x1400] ;  /* 0x00140000161a7984 */ /* 0x000f620000000800 */
[----:B-1----:R-:W-:Y:S01]  /*1f90*/  FADD.FTZ R30, R29, R19 ;  /* 0x000000131d1e7221 */ /* 0x002fe20000010000 */
[----:B------:R-:W-:Y:S01]  /*1fa0*/  FMUL.FTZ R19, R28, 1.4426950216293334961 ;  /* 0x3fb8aa3b1c137820 */ /* 0x000fe20000410000 */
[----:B------:R-:W1:Y:S01]  /*1fb0*/  MUFU.EX2 R21, R21 ;  /* 0x0000001500157308 */ /* 0x000e620000000800 */
[----:B------:R-:W5:Y:S01]  /*1fc0*/  LDS R28, [R22+0x1200] ;  /* 0x00120000161c7984 */ /* 0x000f620000000800 */
[----:B------:R-:W-:-:S03]  /*1fd0*/  FADD.FTZ R37, -R11, R23 ;  /* 0x000000170b257221 */ /* 0x000fc60000010100 */
[----:B------:R0:W-:Y:S03]  /*1fe0*/  STS [R22+-0x400], R29 ;  /* 0xfffc001d16007388 */ /* 0x0001e60000000800 */
[----:B------:R-:W3:Y:S01]  /*1ff0*/  MUFU.EX2 R31, R31 ;  /* 0x0000001f001f7308 */ /* 0x000ee20000000800 */
[----:B------:R-:W-:Y:S04]  /*2000*/  LDS R23, [R22+0x1a00] ;  /* 0x001a000016177984 */ /* 0x000fe80000000800 */
[----:B----4-:R4:W-:Y:S03]  /*2010*/  STS [R22], R27 ;  /* 0x0000001b16007388 */ /* 0x0109e60000000800 */
[----:B------:R-:W3:Y:S01]  /*2020*/  MUFU.EX2 R19, R19 ;  /* 0x0000001300137308 */ /* 0x000ee20000000800 */
[----:B0-----:R-:W-:Y:S01]  /*2030*/  FADD.FTZ R29, -R11, R32 ;  /* 0x000000200b1d7221 */ /* 0x001fe20000010100 */
[----:B-1----:R-:W-:Y:S01]  /*2040*/  FADD.FTZ R30, R30, R21 ;  /* 0x000000151e1e7221 */ /* 0x002fe20000010000 */
[----:B------:R-:W0:Y:S02]  /*2050*/  LDS R32, [R22+0x1600] ;  /* 0x0016000016207984 */ /* 0x000e240000000800 */
[----:B------:R-:W-:Y:S01]  /*2060*/  FMUL.FTZ R35, R29, 1.4426950216293334961 ;  /* 0x3fb8aa3b1d237820 */ /* 0x000fe20000410000 */
[C---:B------:R-:W-:Y:S01]  /*2070*/  FADD.FTZ R29, -R11.reuse, R25 ;  /* 0x000000190b1d7221 */ /* 0x040fe20000010100 */
[----:B------:R1:W-:Y:S01]  /*2080*/  STS [R22+-0x200], R21 ;  /* 0xfffe001516007388 */ /* 0x0003e20000000800 */
[----:B------:R-:W-:Y:S01]  /*2090*/  FADD.FTZ R30, R30, R27 ;  /* 0x0000001b1e1e7221 */ /* 0x000fe20000010000 */
[----:B--2---:R-:W-:Y:S01]  /*20a0*/  FADD.FTZ R36, -R11, R36 ;  /* 0x000000240b247221 */ /* 0x004fe20000010100 */
[----:B------:R-:W-:Y:S01]  /*20b0*/  FMUL.FTZ R29, R29, 1.4426950216293334961 ;  /* 0x3fb8aa3b1d1d7820 */ /* 0x000fe20000410000 */
[----:B------:R-:W2:Y:S01]  /*20c0*/  LDS R25, [R22+0x1800] ;  /* 0x0018000016197984 */ /* 0x000ea20000000800 */
[----:B----4-:R-:W4:Y:S01]  /*20d0*/  MUFU.EX2 R27, R35 ;  /* 0x00000023001b7308 */ /* 0x010f220000000800 */
[----:B---3--:R-:W-:Y:S01]  /*20e0*/  FADD.FTZ R30, R30, R31 ;  /* 0x0000001f1e1e7221 */ /* 0x008fe20000010000 */
[C---:B------:R-:W-:Y:S01]  /*20f0*/  FADD.FTZ R34, -R11.reuse, R34 ;  /* 0x000000220b227221 */ /* 0x040fe20000010100 */
[----:B------:R3:W-:Y:S02]  /*2100*/  STS [R22+0x200], R31 ;  /* 0x0002001f16007388 */ /* 0x0007e40000000800 */
[----:B------:R-:W-:Y:S01]  /*2110*/  FADD.FTZ R30, R30, R19 ;  /* 0x000000131e1e7221 */ /* 0x000fe20000010000 */
[----:B------:R-:W-:Y:S01]  /*2120*/  FMUL.FTZ R34, R34, 1.4426950216293334961 ;  /* 0x3fb8aa3b22227820 */ /* 0x000fe20000410000 */
[----:B------:R2:W-:Y:S01]  /*2130*/  STS [R22+0x400], R19 ;  /* 0x0004001316007388 */ /* 0x0005e20000000800 */
[----:B-1----:R1:W0:Y:S01]  /*2140*/  MUFU.EX2 R21, R33 ;  /* 0x0000002100157308 */ /* 0x0022220000000800 */
[----:B-----5:R-:W-:Y:S01]  /*2150*/  FADD.FTZ R26, -R11, R26 ;  /* 0x0000001a0b1a7221 */ /* 0x020fe20000010100 */
[----:B---3--:R-:W-:Y:S01]  /*2160*/  FMUL.FTZ R31, R37, 1.4426950216293334961 ;  /* 0x3fb8aa3b251f7820 */ /* 0x008fe20000410000 */
[----:B------:R-:W-:-:S02]  /*2170*/  FADD.FTZ R28, -R11, R28 ;  /* 0x0000001c0b1c7221 */ /* 0x000fc40000010100 */
[----:B------:R-:W-:-:S03]  /*2180*/  FMUL.FTZ R26, R26, 1.4426950216293334961 ;  /* 0x3fb8aa3b1a1a7820 */ /* 0x000fc60000410000 */
[----:B------:R-:W3:Y:S01]  /*2190*/  MUFU.EX2 R29, R29 ;  /* 0x0000001d001d7308 */ /* 0x000ee20000000800 */
[----:B-1----:R-:W-:Y:S01]  /*21a0*/  FMUL.FTZ R33, R36, 1.4426950216293334961 ;  /* 0x3fb8aa3b24217820 */ /* 0x002fe20000410000 */
[----:B------:R-:W-:Y:S01]  /*21b0*/  FMUL.FTZ R28, R28, 1.4426950216293334961 ;  /* 0x3fb8aa3b1c1c7820 */ /* 0x000fe20000410000 */
[----:B----4-:R-:W-:Y:S05]  /*21c0*/  STS [R22+0x800], R27 ;  /* 0x0008001b16007388 */ /* 0x010fea0000000800 */
[----:B------:R-:W1:Y:S01]  /*21d0*/  MUFU.EX2 R31, R31 ;  /* 0x0000001f001f7308 */ /* 0x000e620000000800 */
[----:B0-----:R-:W-:Y:S01]  /*21e0*/  FADD.FTZ R30, R30, R21 ;  /* 0x000000151e1e7221 */ /* 0x001fe20000010000 */
[----:B------:R-:W-:Y:S03]  /*21f0*/  STS [R22+0x600], R21 ;  /* 0x0006001516007388 */ /* 0x000fe60000000800 */
[----:B------:R-:W-:Y:S01]  /*2200*/  FADD.FTZ R30, R30, R27 ;  /* 0x0000001b1e1e7221 */ /* 0x000fe20000010000 */
[----:B------:R-:W-:-:S02]  /*2210*/  FADD.FTZ R32, -R11, R32 ;  /* 0x000000200b207221 */ /* 0x000fc40000010100 */
[----:B------:R-:W0:Y:S01]  /*2220*/  MUFU.EX2 R33, R33 ;  /* 0x0000002100217308 */ /* 0x000e220000000800 */
[----:B---3--:R-:W-:Y:S01]  /*2230*/  FADD.FTZ R30, R30, R29 ;  /* 0x0000001d1e1e7221 */ /* 0x008fe20000010000 */
[----:B------:R-:W-:Y:S01]  /*2240*/  STS [R22+0xa00], R29 ;  /* 0x000a001d16007388 */ /* 0x000fe20000000800 */
[----:B------:R-:W-:Y:S01]  /*2250*/  FMUL.FTZ R32, R32, 1.4426950216293334961 ;  /* 0x3fb8aa3b20207820 */ /* 0x000fe20000410000 */
[----:B--2---:R-:W-:-:S04]  /*2260*/  FADD.FTZ R36, -R11, R25 ;  /* 0x000000190b247221 */ /* 0x004fc80000010100 */
[----:B------:R2:W3:Y:S01]  /*2270*/  MUFU.EX2 R35, R34 ;  /* 0x0000002200237308 */ /* 0x0004e20000000800 */
[----:B-1----:R-:W-:Y:S01]  /*2280*/  FADD.FTZ R30, R30, R31 ;  /* 0x0000001f1e1e7221 */ /* 0x002fe20000010000 */
[----:B------:R-:W-:Y:S01]  /*2290*/  STS [R22+0xc00], R31 ;  /* 0x000c001f16007388 */ /* 0x000fe20000000800 */
[----:B------:R-:W-:-:S05]  /*22a0*/  FMUL.FTZ R36, R36, 1.4426950216293334961 ;  /* 0x3fb8aa3b24247820 */ /* 0x000fca0000410000 */
[----:B------:R1:W4:Y:S01]  /*22b0*/  MUFU.EX2 R37, R28 ;  /* 0x0000001c00257308 */ /* 0x0003220000000800 */
[----:B--2---:R-:W-:Y:S01]  /*22c0*/  FADD.FTZ R34, -R11, R23 ;  /* 0x000000170b227221 */ /* 0x004fe20000010100 */
[----:B0-----:R-:W-:Y:S01]  /*22d0*/  FADD.FTZ R30, R30, R33 ;  /* 0x000000211e1e7221 */ /* 0x001fe20000010000 */
[----:B------:R-:W-:Y:S05]  /*22e0*/  STS [R22+0xe00], R33 ;  /* 0x000e002116007388 */ /* 0x000fea0000000800 */
[----:B------:R-:W0:Y:S01]  /*22f0*/  MUFU.EX2 R26, R26 ;  /* 0x0000001a001a7308 */ /* 0x000e220000000800 */
[----:B-1----:R-:W-:Y:S01]  /*2300*/  FMUL.FTZ R28, R34, 1.4426950216293334961 ;  /* 0x3fb8aa3b221c7820 */ /* 0x002fe20000410000 */
[----:B---3--:R-:W-:Y:S01]  /*2310*/  FADD.FTZ R30, R30, R35 ;  /* 0x000000231e1e7221 */ /* 0x008fe20000010000 */
[----:B------:R-:W-:Y:S05]  /*2320*/  STS [R22+0x1000], R35 ;  /* 0x0010002316007388 */ /* 0x000fea0000000800 */
        /* <DEDUP_REMOVED lines=13> */
[----:B0-----:R-:W-:Y:S01]  /*2400*/  VIADD R22, R22, 0x2000 ;  /* 0x0000200016167836 */ /* 0x001fe20000000000 */
[----:B------:R-:W-:Y:S06]  /*2410*/  @!P4 BRA `(.L_x_19534) ;  /* 0xfffffff80070c947 */ /* 0x000fec000383ffff */
.L_x_19533:
[----:B------:R-:W-:Y:S05]  /*2420*/  BSYNC.RECONVERGENT B1 ;  /* 0x0000000000017941 */ /* 0x000fea0003800200 */
.L_x_19532:
        /* <DEDUP_REMOVED lines=55> */
.L_x_19536:
[----:B------:R-:W-:Y:S05]  /*27a0*/  BSYNC.RECONVERGENT B1 ;  /* 0x0000000000017941 */ /* 0x000fea0003800200 */
.L_x_19535:
        /* <DEDUP_REMOVED lines=26> */
.L_x_19528:
[----:B------:R-:W-:Y:S05]  /*2950*/  BSYNC.RECONVERGENT B0 ;  /* 0x0000000000007941 */ /* 0x000fea0003800200 */
.L_x_19527:
        /* <DEDUP_REMOVED lines=39> */
.L_x_19541:
[----:B------:R-:W0:Y:S01]  /*2bd0*/  LDS R22, [R10] ;  /* 0x000000000a167984 */ /* 0x000e220000000800 */
[----:B------:R-:W-:-:S05]  /*2be0*/  VIADD R19, R19, 0x1 ;  /* 0x0000000113137836 */ /* 0x000fca0000000000 */
[----:B------:R-:W-:Y:S01]  /*2bf0*/  ISETP.NE.AND P0, PT, R19, RZ, PT ;  /* 0x000000ff1300720c */ /* 0x000fe20003f05270 */
[----:B0-----:R-:W-:-:S05]  /*2c00*/  FMUL.FTZ R11, R22, R9 ;  /* 0x00000009160b7220 */ /* 0x001fca0000410000 */
[----:B------:R0:W-:Y:S02]  /*2c10*/  STS [R10], R11 ;  /* 0x0000000b0a007388 */ /* 0x0001e40000000800 */
[----:B0-----:R-:W-:-:S05]  /*2c20*/  VIADD R10, R10, 0x200 ;  /* 0x000002000a0a7836 */ /* 0x001fca0000000000 */
[----:B------:R-:W-:Y:S05]  /*2c30*/  @P0 BRA `(.L_x_19541) ;  /* 0xfffffffc00e40947 */ /* 0x000fea000383ffff */
.L_x_19540:
[----:B------:R-:W-:Y:S05]  /*2c40*/  BSYNC.RECONVERGENT B1 ;  /* 0x0000000000017941 */ /* 0x000fea0003800200 */
.L_x_19539:
        /* <DEDUP_REMOVED lines=12> */
.L_x_19544:
[----:B------:R-:W0:Y:S01]  /*2d10*/  LDS R19, [R10+-0x400] ;  /* 0xfffc00000a137984 */ /* 0x000e220000000800 */
[----:B------:R-:W-:-:S03]  /*2d20*/  VIADD R14, R14, 0x800 ;  /* 0x000008000e0e7836 */ /* 0x000fc60000000000 */
[----:B------:R-:W1:Y:S02]  /*2d30*/  LDS R31, [R10+-0x200] ;  /* 0xfffe00000a1f7984 */ /* 0x000e640000000800 */
[----:B------:R-:W-:Y:S02]  /*2d40*/  ISETP.GE.AND P1, PT, R14, R11, PT ;  /* 0x0000000b0e00720c */ /* 0x000fe40003f26270 */
[----:B------:R-:W2:Y:S04]  /*2d50*/  LDS R33, [R10] ;  /* 0x000000000a217984 */ /* 0x000ea80000000800 */
[----:B------:R-:W3:Y:S04]  /*2d60*/  LDS R36, [R10+0x200] ;  /* 0x000200000a247984 */ /* 0x000ee80000000800 */
[----:B------:R-:W-:Y:S04]  /*2d70*/  LDS R32, [R10+0x400] ;  /* 0x000400000a207984 */ /* 0x000fe80000000800 */
        /* <DEDUP_REMOVED lines=12> */
[----:B------:R-:W3:Y:S04]  /*2e40*/  LDS R25, [R10+0x1600] ;  /* 0x001600000a197984 */ /* 0x000ee80000000800 */
        /* <DEDUP_REMOVED lines=12> */
[----:B------:R-:W-:Y:S01]  /*2f10*/  STS [R10+0x400], R29 ;  /* 0x0004001d0a007388 */ /* 0x000fe20000000800 */
[C---:B-1----:R-:W-:Y:S01]  /*2f20*/  FMUL.FTZ R33, R9.reuse, R24 ;  /* 0x0000001809217220 */ /* 0x042fe20000410000 */
[C---:B------:R-:W-:Y:S02]  /*2f30*/  FMUL.FTZ R27, R9.reuse, R27 ;  /* 0x0000001b091b7220 */ /* 0x040fe40000410000 */
[----:B------:R-:W-:Y:S01]  /*2f40*/  STS [R10+0x600], R37 ;  /* 0x000600250a007388 */ /* 0x000fe20000000800 */
[----:B--2---:R-:W-:-:S03]  /*2f50*/  FMUL.FTZ R19, R9, R19 ;  /* 0x0000001309137220 */ /* 0x004fc60000410000 */
[----:B------:R-:W-:Y:S01]  /*2f60*/  STS [R10+0x800], R30 ;  /* 0x0008001e0a007388 */ /* 0x000fe20000000800 */
[----:B---3--:R-:W-:-:S03]  /*2f70*/  FMUL.FTZ R25, R9, R25 ;  /* 0x0000001909197220 */ /* 0x008fc60000410000 */
[----:B------:R-:W-:Y:S01]  /*2f80*/  STS [R10+0xa00], R22 ;  /* 0x000a00160a007388 */ /* 0x000fe20000000800 */
[----:B------:R-:W-:-:S03]  /*2f90*/  FMUL.FTZ R23, R9, R23 ;  /* 0x0000001709177220 */ /* 0x000fc60000410000 */
        /* <DEDUP_REMOVED lines=11> */
.L_x_19543:
[----:B------:R-:W-:Y:S05]  /*3050*/  BSYNC.RECONVERGENT B1 ;  /* 0x0000000000017941 */ /* 0x000fea0003800200 */
.L_x_19542:
        /* <DEDUP_REMOVED lines=31> */
.L_x_19546:
[----:B------:R-:W-:Y:S05]  /*3250*/  BSYNC.RECONVERGENT B1 ;  /* 0x0000000000017941 */ /* 0x000fea0003800200 */
.L_x_19545:
        /* <DEDUP_REMOVED lines=14> */
.L_x_19538:
[----:B------:R-:W-:Y:S05]  /*3340*/  BSYNC.RECONVERGENT B0 ;  /* 0x0000000000007941 */ /* 0x000fea0003800200 */
.L_x_19537:
[----:B------:R-:W-:Y:S01]  /*3350*/  BAR.SYNC.DEFER_BLOCKING 0x0 ;  /* 0x0000000000007b1d */ /* 0x000fe20000010000 */
[----:B------:R-:W-:Y:S02]  /*3360*/  ISETP.GE.AND P0, PT, R13, R2, PT ;  /* 0x000000020d00720c */ /* 0x000fe40003f06270 */
[----:B------:R-:W-:Y:S01]  /*3370*/  CS2R R22, SRZ ;  /* 0x0000000000167805 */ /* 0x000fe2000001ff00 */
[----:B------:R-:W-:Y:S02]  /*3380*/  IMAD.MOV.U32 R21, RZ, RZ, RZ ;  /* 0x000000ffff157224 */ /* 0x000fe400078e00ff */
[----:B-1----:R-:W-:Y:S01]  /*3390*/  IMAD.MOV.U32 R19, RZ, RZ, RZ ;  /* 0x000000ffff137224 */ /* 0x002fe200078e00ff */
[----:B------:R-:W1:Y:S01]  /*33a0*/  LDCU UR12, c[0x0][0x3cc] ;  /* 0x00007980ff0c77ac */ /* 0x000e620008000800 */
[----:B------:R-:W-:Y:S01]  /*33b0*/  BSSY.RECONVERGENT B1, `(.L_x_19547) ;  /* 0x000015e000017945 */ /* 0x000fe20003800200 */
[----:B------:R-:W2:Y:S05]  /*33c0*/  LDCU.64 UR4, c[0x0][0x398] ;  /* 0x00007300ff0477ac */ /* 0x000eaa0008000a00 */
[----:B------:R-:W-:Y:S05]  /*33d0*/  @P0 BRA `(.L_x_19548) ;  /* 0x00000014006c0947 */ /* 0x000fea0003800000 */
[----:B0-----:R-:W0:Y:S01]  /*33e0*/  I2F.RP R14, R3 ;  /* 0x00000003000e7306 */ /* 0x001e220000209400 */
[----:B------:R-:W3:Y:S01]  /*33f0*/  LDCU UR8, c[0x0][0x3b8] ;  /* 0x00007700ff0877ac */ /* 0x000ee20008000800 */
[----:B------:R-:W-:Y:S01]  /*3400*/  SHF.R.U32.HI R10, RZ, 0x3, R20 ;  /* 0x00000003ff0a7819 */ /* 0x000fe20000011614 */
[----:B------:R-:W-:Y:S01]  /*3410*/  IMAD.MOV.U32 R11, RZ, RZ, RZ ;  /* 0x000000ffff0b7224 */ /* 0x000fe200078e00ff */
[C---:B------:R-:W-:Y:S01]  /*3420*/  IADD3 R20, PT, PT, R13.reuse, 0x1, RZ ;  /* 0x000000010d147810 */ /* 0x040fe20007ffe0ff */
[----:B------:R-:W4:Y:S01]  /*3430*/  LDCU UR9, c[0x0][0x3d0] ;  /* 0x00007a00ff0977ac */ /* 0x000f220008000800 */
[----:B------:R-:W-:Y:S01]  /*3440*/  LOP3.LUT R10, R10, 0x7c, RZ, 0xc0, !PT ;  /* 0x0000007c0a0a7812 */ /* 0x000fe200078ec0ff */
[C---:B------:R-:W-:Y:S01]  /*3450*/  IMAD.IADD R26, R13.reuse, 0x1, -R2 ;  /* 0x000000010d1a7824 */ /* 0x040fe200078e0a02 */
[----:B------:R-:W-:Y:S01]  /*3460*/  LEA R30, R13, 0x3, 0x3 ;  /* 0x000000030d1e7811 */ /* 0x000fe200078e18ff */
[----:B------:R-:W5:Y:S01]  /*3470*/  LDCU.64 UR10, c[0x0][0x3a8] ;  /* 0x00007500ff0a77ac */ /* 0x000f620008000a00 */
[----:B------:R-:W-:Y:S01]  /*3480*/  IMAD.MOV.U32 R23, RZ, RZ, RZ ;  /* 0x000000ffff177224 */ /* 0x000fe200078e00ff */
        /* <DEDUP_REMOVED lines=9> */
[----:B0-----:R-:W-:Y:S01]  /*3520*/  IADD3 R9, PT, PT, R14, 0xffffffe, RZ ;  /* 0x0ffffffe0e097810 */ /* 0x001fe20007ffe0ff */
[----:B------:R-:W-:Y:S01]  /*3530*/  IMAD R32, R13, 0x20, R32 ;  /* 0x000000200d207824 */ /* 0x000fe200078e0220 */
[----:B------:R-:W-:Y:S02]  /*3540*/  IADD3.X R29, PT, PT, R11, UR11, RZ, P0, !PT ;  /* 0x0000000b0b1d7c10 */ /* 0x000fe400087fe4ff */
[----:B------:R-:W-:Y:S01]  /*3550*/  SHF.R.S32.HI R25, RZ, 0x1f, R24 ;  /* 0x0000001fff197819 */ /* 0x000fe20000011418 */
[----:B------:R-:W-:Y:S01]  /*3560*/  VIADD R32, R32, 0x10 ;  /* 0x0000001020207836 */ /* 0x000fe20000000000 */
[----:B------:R-:W0:Y:S01]  /*3570*/  F2I.FTZ.U32.TRUNC.NTZ R9, R9 ;  /* 0x0000000900097305 */ /* 0x000e22000021f000 */
[----:B---3--:R-:W-:Y:S01]  /*3580*/  IADD3 R31, PT, PT, R16, -UR8, RZ ;  /* 0x80000008101f7c10 */ /* 0x008fe2000fffe0ff */
[----:B0-----:R-:W-:-:S04]  /*3590*/  IMAD.MOV R14, RZ, RZ, -R9 ;  /* 0x000000ffff0e7224 */ /* 0x001fc800078e0a09 */
[----:B------:R-:W-:-:S04]  /*35a0*/  IMAD R27, R14, R3, RZ ;  /* 0x000000030e1b7224 */ /* 0x000fc800078e02ff */
[----:B------:R-:W-:-:S07]  /*35b0*/  IMAD.HI.U32 R27, R9, R27, R8 ;  /* 0x0000001b091b7227 */ /* 0x000fce00078e0008 */
.L_x_19559:
[----:B------:R-:W0:Y:S01]  /*35c0*/  LDC R11, c[0x0][0x3f4] ;  /* 0x0000fd00ff0b7b82 */ /* 0x000e220000000800 */
[----:B------:R-:W-:Y:S01]  /*35d0*/  VIADD R34, R30, 0xfffffffd ;  /* 0xfffffffd1e227836 */ /* 0x000fe20000000000 */
[----:B------:R-:W-:Y:S04]  /*35e0*/  BSSY.RECONVERGENT B0, `(.L_x_19549) ;  /* 0x0000131000007945 */ /* 0x000fe80003800200 */
[----:B------:R-:W-:Y:S02]  /*35f0*/  IABS R12, R34 ;  /* 0x00000022000c7213 */ /* 0x000fe40000000000 */
[----:B------:R-:W3:Y:S03]  /*3600*/  LDC R13, c[0x0][0x3f0] ;  /* 0x0000fc00ff0d7b82 */ /* 0x000ee60000000800 */
[----:B------:R-:W-:-:S05]  /*3610*/  IMAD.HI.U32 R8, R27, R12, RZ ;  /* 0x0000000c1b087227 */ /* 0x000fca00078e00ff */
[----:B------:R-:W-:Y:S02]  /*3620*/  IADD3 R9, PT, PT, RZ, -R8, RZ ;  /* 0x80000008ff097210 */ /* 0x000fe40007ffe0ff */
[----:B0-----:R-:W-:-:S05]  /*3630*/  IABS R15, R11 ;  /* 0x0000000b000f7213 */ /* 0x001fca0000000000 */
[----:B------:R-:W-:Y:S01]  /*3640*/  IMAD R12, R9, R15, R12 ;  /* 0x0000000f090c7224 */ /* 0x000fe200078e020c */
[----:B------:R-:W-:Y:S02]  /*3650*/  LOP3.LUT R9, R34, R11, RZ, 0x3c, !PT ;  /* 0x0000000b22097212 */ /* 0x000fe400078e3cff */
[----:B---3--:R-:W-:Y:S02]  /*3660*/  IABS R10, R13 ;  /* 0x0000000d000a7213 */ /* 0x008fe40000000000 */
[----:B------:R-:W-:Y:S02]  /*3670*/  ISETP.GT.U32.AND P1, PT, R3, R12, PT ;  /* 0x0000000c0300720c */ /* 0x000fe40003f24070 */
[----:B------:R-:W0:Y:S01]  /*3680*/  I2F.RP R14, R10 ;  /* 0x0000000a000e7306 */ /* 0x000e220000209400 */
[----:B------:R-:W-:-:S10]  /*3690*/  ISETP.GE.AND P2, PT, R9, RZ, PT ;  /* 0x000000ff0900720c */ /* 0x000fd40003f46270 */
[----:B------:R-:W-:Y:S01]  /*36a0*/  @!P1 IMAD.IADD R12, R12, 0x1, -R15 ;  /* 0x000000010c0c9824 */ /* 0x000fe200078e0a0f */
[----:B------:R-:W-:Y:S02]  /*36b0*/  @!P1 IADD3 R8, PT, PT, R8, 0x1, RZ ;  /* 0x0000000108089810 */ /* 0x000fe40007ffe0ff */
[----:B------:R-:W-:Y:S01]  /*36c0*/  ISETP.NE.AND P1, PT, R11, RZ, PT ;  /* 0x000000ff0b00720c */ /* 0x000fe20003f25270 */
[----:B0-----:R-:W0:Y:S01]  /*36d0*/  MUFU.RCP R14, R14 ;  /* 0x0000000e000e7308 */ /* 0x001e220000001000 */
[----:B------:R-:W-:-:S13]  /*36e0*/  ISETP.GE.U32.AND P0, PT, R12, R3, PT ;  /* 0x000000030c00720c */ /* 0x000fda0003f06070 */
[----:B------:R-:W-:Y:S02]  /*36f0*/  @P0 VIADD R8, R8, 0x1 ;  /* 0x0000000108080836 */ /* 0x000fe40000000000 */
[----:B0-----:R-:W-:Y:S02]  /*3700*/  VIADD R15, R14, 0xffffffe ;  /* 0x0ffffffe0e0f7836 */ /* 0x001fe40000000000 */
[----:B------:R-:W-:Y:S02]  /*3710*/  IMAD.MOV.U32 R12, RZ, RZ, R8 ;  /* 0x000000ffff0c7224 */ /* 0x000fe400078e0008 */
[----:B------:R-:W-:Y:S01]  /*3720*/  HFMA2 R8, -RZ, RZ, 0, 0 ;  /* 0x00000000ff087431 */ /* 0x000fe200000001ff */
[----:B------:R-:W0:Y:S02]  /*3730*/  F2I.FTZ.U32.TRUNC.NTZ R9, R15 ;  /* 0x0000000f00097305 */ /* 0x000e24000021f000 */
[----:B------:R-:W-:Y:S02]  /*3740*/  @!P2 IADD3 R12, PT, PT, RZ, -R12, RZ ;  /* 0x8000000cff0ca210 */ /* 0x000fe40007ffe0ff */
[----:B------:R-:W-:-:S02]  /*3750*/  @!P1 LOP3.LUT R12, RZ, R11, RZ, 0x33, !PT ;  /* 0x0000000bff0c9212 */ /* 0x000fc400078e33ff */
[----:B------:R-:W-:-:S03]  /*3760*/  ISETP.NE.AND P2, PT, R13, RZ, PT ;  /* 0x000000ff0d00720c */ /* 0x000fc60003f45270 */
[----:B------:R-:W-:Y:S02]  /*3770*/  IMAD.IADD R11, R12, 0x1, R0 ;  /* 0x000000010c0b7824 */ /* 0x000fe400078e0200 */
[----:B0-----:R-:W-:-:S03]  /*3780*/  IMAD.MOV R17, RZ, RZ, -R9 ;  /* 0x000000ffff117224 */ /* 0x001fc600078e0a09 */
[----:B------:R-:W-:Y:S02]  /*3790*/  IABS R14, R11 ;  /* 0x0000000b000e7213 */ /* 0x000fe40000000000 */
[----:B------:R-:W-:Y:S01]  /*37a0*/  ISETP.GE.AND P1, PT, R11, RZ, PT ;  /* 0x000000ff0b00720c */ /* 0x000fe20003f26270 */
[----:B------:R-:W-:-:S04]  /*37b0*/  IMAD R17, R17, R10, RZ ;  /* 0x0000000a11117224 */ /* 0x000fc800078e02ff */
        /* <DEDUP_REMOVED lines=14> */
[----:B------:R-:W1:Y:S04]  /*38a0*/  LDG.E.CONSTANT R17, desc[UR6][R28.64] ;  /* 0x000000061c117981 */ /* 0x000e68000c1e9900 */
[----:B------:R-:W0:Y:S04]  /*38b0*/  LDS.128 R8, [R32+-0x10] ;  /* 0xfffff00020087984 */ /* 0x000e280000000c00 */
[----:B------:R-:W3:Y:S01]  /*38c0*/  LDS.128 R12, [R32] ;  /* 0x00000000200c7984 */ /* 0x000ee20000000c00 */
[----:B0-----:R-:W-:Y:S01]  /*38d0*/  F2FP.BF16.F32.PACK_AB R33, R9, R8 ;  /* 0x000000080921723e */ /* 0x001fe200000010ff */
[----:B------:R-:W-:Y:S01]  /*38e0*/  BSSY.RECONVERGENT B2, `(.L_x_19551) ;  /* 0x000002e000027945 */ /* 0x000fe20003800200 */
[----:B------:R-:W-:-:S02]  /*38f0*/  F2FP.BF16.F32.PACK_AB R10, R11, R10 ;  /* 0x0000000a0b0a723e */ /* 0x000fc400000010ff */
[----:B---3--:R-:W-:Y:S01]  /*3900*/  F2FP.BF16.F32.PACK_AB R13, R13, R12 ;  /* 0x0000000c0d0d723e */ /* 0x008fe200000010ff */
[----:B------:R-:W-:Y:S01]  /*3910*/  IMAD.MOV.U32 R11, RZ, RZ, R33 ;  /* 0x000000ffff0b7224 */ /* 0x000fe200078e0021 */
[----:B------:R-:W-:Y:S01]  /*3920*/  F2FP.BF16.F32.PACK_AB R15, R15, R14 ;  /* 0x0000000e0f0f723e */ /* 0x000fe200000010ff */
[----:B-1----:R-:W-:-:S03]  /*3930*/  IMAD.WIDE R16, R17, UR12, R24 ;  /* 0x0000000c11107c25 */ /* 0x002fc6000f8e0218 */
[----:B------:R-:W-:-:S04]  /*3940*/  LEA R9, P0, R18, R16, 0x3 ;  /* 0x0000001012097211 */ /* 0x000fc800078018ff */
[----:B------:R-:W-:Y:S02]  /*3950*/  IADD3.X R16, PT, PT, RZ, R17, RZ, P0, !PT ;  /* 0x00000011ff107210 */ /* 0x000fe400007fe4ff */
[----:B--2---:R-:W-:-:S04]  /*3960*/  LEA R8, P0, R9, UR4, 0x1 ;  /* 0x0000000409087c11 */ /* 0x004fc8000f8008ff */
        /* <DEDUP_REMOVED lines=19> */
[----:B------:R-:W-:Y:S01]  /*3aa0*/  ISETP.GE.AND P2, PT, R36, R5, PT ;  /* 0x000000052400720c */ /* 0x000fe20003f46270 */
[----:B------:R-:W-:-:S03]  /*3ab0*/  VIADD R36, R30, 0x3 ;  /* 0x000000031e247836 */ /* 0x000fc60000000000 */
[----:B------:R-:W-:Y:S02]  /*3ac0*/  SEL R33, R33, RZ, !P2 ;  /* 0x000000ff21217207 */ /* 0x000fe40005000000 */
[-C--:B------:R-:W-:Y:S02]  /*3ad0*/  ISETP.GE.AND P1, PT, R36, R5.reuse, PT ;  /* 0x000000052400720c */ /* 0x080fe40003f26270 */
[----:B------:R-:W-:Y:S02]  /*3ae0*/  IADD3 R36, PT, PT, R30, 0x4, RZ ;  /* 0x000000041e247810 */ /* 0x000fe40007ffe0ff */
[--C-:B------:R-:W-:Y:S02]  /*3af0*/  PRMT R14, R14, 0x5410, R33.reuse ;  /* 0x000054100e0e7816 */ /* 0x100fe40000000021 */
[----:B------:R-:W-:Y:S01]  /*3b00*/  ISETP.GE.AND P2, PT, R36, R5, PT ;  /* 0x000000052400720c */ /* 0x000fe20003f46270 */
[----:B------:R-:W-:Y:S01]  /*3b10*/  VIADD R36, R30, 0xfffffffe ;  /* 0xfffffffe1e247836 */ /* 0x000fe20000000000 */
[----:B------:R-:W-:-:S02]  /*3b20*/  PRMT R33, R12, 0x7632, R33 ;  /* 0x000076320c217816 */ /* 0x000fc40000000021 */
[----:B------:R-:W-:Y:S02]  /*3b30*/  SEL R12, R12, RZ, !P1 ;  /* 0x000000ff0c0c7207 */ /* 0x000fe40004800000 */
[----:B------:R-:W-:Y:S02]  /*3b40*/  SEL R33, R33, RZ, !P2 ;  /* 0x000000ff21217207 */ /* 0x000fe40005000000 */
[-C--:B------:R-:W-:Y:S02]  /*3b50*/  ISETP.GE.AND P2, PT, R36, R5.reuse, PT ;  /* 0x000000052400720c */ /* 0x080fe40003f46270 */
[--C-:B------:R-:W-:Y:S02]  /*3b60*/  PRMT R12, R12, 0x5410, R33.reuse ;  /* 0x000054100c0c7816 */ /* 0x100fe40000000021 */
[----:B------:R-:W-:Y:S02]  /*3b70*/  ISETP.GE.AND P1, PT, R34, R5, PT ;  /* 0x000000052200720c */ /* 0x000fe40003f26270 */
[----:B------:R-:W-:-:S02]  /*3b80*/  PRMT R33, R16, 0x7632, R33 ;  /* 0x0000763210217816 */ /* 0x000fc40000000021 */
[----:B------:R-:W-:Y:S02]  /*3b90*/  SEL R16, R16, RZ, !P1 ;  /* 0x000000ff10107207 */ /* 0x000fe40004800000 */
[----:B------:R-:W-:-:S04]  /*3ba0*/  SEL R33, R33, RZ, !P2 ;  /* 0x000000ff21217207 */ /* 0x000fc80005000000 */
[----:B------:R-:W-:-:S07]  /*3bb0*/  PRMT R16, R16, 0x5410, R33 ;  /* 0x0000541010107816 */ /* 0x000fce0000000021 */
.L_x_19552:
[----:B------:R-:W-:Y:S05]  /*3bc0*/  BSYNC.RECONVERGENT B2 ;  /* 0x0000000000027941 */ /* 0x000fea0003800200 */
.L_x_19551:
        /* <DEDUP_REMOVED lines=8> */
[C---:B------:R-:W-:Y:S01]  /*3c50*/  PRMT R33, R17.reuse, 0x7632, R33 ;  /* 0x0000763211217816 */ /* 0x040fe20000000021 */
[----:B------:R-:W-:-:S03]  /*3c60*/  IMAD.U32 R17, R17, 0x10000, RZ ;  /* 0x0001000011117824 */ /* 0x000fc600078e00ff */
[----:B------:R-:W-:Y:S02]  /*3c70*/  SHF.L.U32 R36, R33, 0x10, RZ ;  /* 0x0000001021247819 */ /* 0x000fe400000006ff */
[C---:B------:R-:W-:Y:S01]  /*3c80*/  PRMT R33, R14.reuse, 0x7632, R33 ;  /* 0x000076320e217816 */ /* 0x040fe20000000021 */
[----:B------:R-:W-:Y:S02]  /*3c90*/  IMAD.U32 R14, R14, 0x10000, RZ ;  /* 0x000100000e0e7824 */ /* 0x000fe400078e00ff */
[----:B------:R-:W-:Y:S01]  /*3ca0*/  FADD.FTZ R17, R17, R36 ;  /* 0x0000002411117221 */ /* 0x000fe20000010000 */
[----:B------:R-:W-:-:S03]  /*3cb0*/  SHF.L.U32 R33, R33, 0x10, RZ ;  /* 0x0000001021217819 */ /* 0x000fc600000006ff */
[----:B------:R-:W-:Y:S01]  /*3cc0*/  FADD.FTZ R17, R16, R17 ;  /* 0x0000001110117221 */ /* 0x000fe20000010000 */
[C---:B------:R-:W-:Y:S01]  /*3cd0*/  PRMT R16, R35.reuse, 0x7632, R16 ;  /* 0x0000763223107816 */ /* 0x040fe20000000010 */
[----:B------:R-:W-:Y:S01]  /*3ce0*/  FADD.FTZ R12, R14, R33 ;  /* 0x000000210e0c7221 */ /* 0x000fe20000010000 */
[----:B------:R-:W-:Y:S02]  /*3cf0*/  PRMT R14, R35, 0x7610, R14 ;  /* 0x00007610230e7816 */ /* 0x000fe4000000000e */
[----:B------:R-:W-:Y:S01]  /*3d00*/  SHF.L.U32 R33, R16, 0x10, RZ ;  /* 0x0000001010217819 */ /* 0x000fe200000006ff */
[----:B------:R-:W-:Y:S01]  /*3d10*/  FADD.FTZ R12, R17, R12 ;  /* 0x0000000c110c7221 */ /* 0x000fe20000010000 */
[----:B------:R1:W5:Y:S01]  /*3d20*/  LDG.E.CONSTANT R16, desc[UR6][R8.64+0x200] ;  /* 0x0002000608107981 */ /* 0x000362000c1e9900 */
[----:B------:R-:W-:-:S03]  /*3d30*/  IMAD.U32 R14, R14, 0x10000, RZ ;  /* 0x000100000e0e7824 */ /* 0x000fc600078e00ff */
[----:B------:R1:W5:Y:S01]  /*3d40*/  LDG.E.CONSTANT R17, desc[UR6][R8.64+0x204] ;  /* 0x0002040608117981 */ /* 0x000362000c1e9900 */
[----:B------:R-:W-:-:S03]  /*3d50*/  FADD.FTZ R33, R14, R33 ;  /* 0x000000210e217221 */ /* 0x000fc60000010000 */
[----:B------:R1:W5:Y:S01]  /*3d60*/  LDG.E.CONSTANT R14, desc[UR6][R8.64+0x208] ;  /* 0x00020806080e7981 */ /* 0x000362000c1e9900 */
[----:B------:R-:W-:-:S04]  /*3d70*/  FADD.FTZ R12, R12, R33 ;  /* 0x000000210c0c7221 */ /* 0x000fc80000010000 */
[----:B------:R-:W-:Y:S02]  /*3d80*/  FADD.FTZ R23, R23, R12 ;  /* 0x0000000c17177221 */ /* 0x000fe40000010000 */
[----:B------:R1:W5:Y:S01]  /*3d90*/  LDG.E.CONSTANT R12, desc[UR6][R8.64+0x20c] ;  /* 0x00020c06080c7981 */ /* 0x000362000c1e9900 */
[----:B------:R-:W-:Y:S04]  /*3da0*/  BSSY.RECONVERGENT B2, `(.L_x_19553) ;  /* 0x0000020000027945 */ /* 0x000fe80003800200 */
        /* <DEDUP_REMOVED lines=13> */
[-C--:B------:R-:W-:Y:S02]  /*3e80*/  ISETP.GE.AND P2, PT, R36, R5.reuse, PT ;  /* 0x000000052400720c */ /* 0x080fe40003f46270 */
[----:B------:R-:W-:Y:S02]  /*3e90*/  IADD3 R36, PT, PT, R30, 0x3, RZ ;  /* 0x000000031e247810 */ /* 0x000fe40007ffe0ff */
[----:B------:R-:W-:Y:S02]  /*3ea0*/  SEL R33, R33, RZ, !P2 ;  /* 0x000000ff21217207 */ /* 0x000fe40005000000 */
[----:B------:R-:W-:Y:S01]  /*3eb0*/  ISETP.GE.AND P1, PT, R36, R5, PT ;  /* 0x000000052400720c */ /* 0x000fe20003f26270 */
[----:B------:R-:W-:Y:S01]  /*3ec0*/  VIADD R36, R30, 0x4 ;  /* 0x000000041e247836 */ /* 0x000fe20000000000 */
[----:B------:R-:W-:-:S02]  /*3ed0*/  PRMT R14, R14, 0x5410, R33 ;  /* 0x000054100e0e7816 */ /* 0x000fc40000000021 */
[----:B------:R-:W-:Y:S02]  /*3ee0*/  PRMT R33, R12, 0x7632, R33 ;  /* 0x000076320c217816 */ /* 0x000fe40000000021 */
[----:B------:R-:W-:Y:S02]  /*3ef0*/  ISETP.GE.AND P2, PT, R36, R5, PT ;  /* 0x000000052400720c */ /* 0x000fe40003f46270 */
[----:B------:R-:W-:Y:S02]  /*3f00*/  SEL R12, R12, RZ, !P1 ;  /* 0x000000ff0c0c7207 */ /* 0x000fe40004800000 */
[----:B------:R-:W-:Y:S02]  /*3f10*/  SEL R33, R33, RZ, !P2 ;  /* 0x000000ff21217207 */ /* 0x000fe40005000000 */
[----:B------:R-:W-:Y:S02]  /*3f20*/  IADD3 R36, PT, PT, R30, -0x2, RZ ;  /* 0xfffffffe1e247810 */ /* 0x000fe40007ffe0ff */
[----:B------:R-:W-:-:S02]  /*3f30*/  PRMT R12, R12, 0x5410, R33 ;  /* 0x000054100c0c7816 */ /* 0x000fc40000000021 */
[-C--:B------:R-:W-:Y:S02]  /*3f40*/  ISETP.GE.AND P2, PT, R36, R5.reuse, PT ;  /* 0x000000052400720c */ /* 0x080fe40003f46270 */
[----:B------:R-:W-:Y:S02]  /*3f50*/  ISETP.GE.AND P1, PT, R34, R5, PT ;  /* 0x000000052200720c */ /* 0x000fe40003f26270 */
[C---:B------:R-:W-:Y:S02]  /*3f60*/  PRMT R33, R16.reuse, 0x7632, R33 ;  /* 0x0000763210217816 */ /* 0x040fe40000000021 */
[----:B------:R-:W-:Y:S02]  /*3f70*/  SEL R16, R16, RZ, !P1 ;  /* 0x000000ff10107207 */ /* 0x000fe40004800000 */
[----:B------:R-:W-:-:S04]  /*3f80*/  SEL R33, R33, RZ, !P2 ;  /* 0x000000ff21217207 */ /* 0x000fc80005000000 */
[----:B------:R-:W-:-:S07]  /*3f90*/  PRMT R16, R16, 0x5410, R33 ;  /* 0x0000541010107816 */ /* 0x000fce0000000021 */
.L_x_19554:
[----:B------:R-:W-:Y:S05]  /*3fa0*/  BSYNC.RECONVERGENT B2 ;  /* 0x0000000000027941 */ /* 0x000fea0003800200 */
.L_x_19553:
        /* <DEDUP_REMOVED lines=26> */
[----:B------:R-:W-:-:S03]  /*4150*/  FADD.FTZ R33, R12, R33 ;  /* 0x000000210c217221 */ /* 0x000fc60000010000 */
[----:B------:R2:W5:Y:S01]  /*4160*/  LDG.E.CONSTANT R12, desc[UR6][R8.64+0x40c] ;  /* 0x00040c06080c7981 */ /* 0x000562000c1e9900 */
[----:B------:R-:W-:Y:S01]  /*4170*/  BSSY.RECONVERGENT B2, `(.L_x_19555) ;  /* 0x0000021000027945 */ /* 0x000fe20003800200 */
[----:B------:R-:W-:-:S03]  /*4180*/  FADD.FTZ R22, R22, R33 ;  /* 0x0000002116167221 */ /* 0x000fc60000010000 */
        /* <DEDUP_REMOVED lines=31> */
.L_x_19556:
[----:B------:R-:W-:Y:S05]  /*4380*/  BSYNC.RECONVERGENT B2 ;  /* 0x0000000000027941 */ /* 0x000fea0003800200 */
.L_x_19555:
        /* <DEDUP_REMOVED lines=14> */
[----:B------:R-:W-:Y:S01]  /*4470*/  SHF.L.U32 R33, R33, 0x10, RZ ;  /* 0x0000001021217819 */ /* 0x000fe200000006ff */
[----:B------:R3:W5:Y:S02]  /*4480*/  LDG.E.CONSTANT R36, desc[UR6][R8.64+0x600] ;  /* 0x0006000608247981 */ /* 0x000764000c1e9900 */
[----:B------:R-:W-:Y:S01]  /*4490*/  FADD.FTZ R17, R16, R17 ;  /* 0x0000001110117221 */ /* 0x000fe20000010000 */
[----:B------:R-:W-:Y:S01]  /*44a0*/  PRMT R16, R12, 0x7632, R16 ;  /* 0x000076320c107816 */ /* 0x000fe20000000010 */
[----:B------:R-:W-:Y:S01]  /*44b0*/  FADD.FTZ R14, R14, R33 ;  /* 0x000000210e0e7221 */ /* 0x000fe20000010000 */
[----:B------:R-:W-:-:S02]  /*44c0*/  IMAD.U32 R12, R12, 0x10000, RZ ;  /* 0x000100000c0c7824 */ /* 0x000fc400078e00ff */
[----:B------:R-:W-:Y:S01]  /*44d0*/  SHF.L.U32 R33, R16, 0x10, RZ ;  /* 0x0000001010217819 */ /* 0x000fe200000006ff */
[----:B------:R-:W-:Y:S01]  /*44e0*/  FADD.FTZ R17, R17, R14 ;  /* 0x0000000e11117221 */ /* 0x000fe20000010000 */
[----:B------:R3:W5:Y:S03]  /*44f0*/  LDG.E.CONSTANT R16, desc[UR6][R8.64+0x60c] ;  /* 0x00060c0608107981 */ /* 0x000766000c1e9900 */
[----:B------:R-:W-:Y:S01]  /*4500*/  FADD.FTZ R12, R12, R33 ;  /* 0x000000210c0c7221 */ /* 0x000fe20000010000 */
[----:B------:R3:W5:Y:S04]  /*4510*/  LDG.E.CONSTANT R14, desc[UR6][R8.64+0x608] ;  /* 0x00060806080e7981 */ /* 0x000768000c1e9900 */
[----:B------:R3:W5:Y:S01]  /*4520*/  LDG.E.CONSTANT R33, desc[UR6][R8.64+0x604] ;  /* 0x0006040608217981 */ /* 0x000762000c1e9900 */
[----:B------:R-:W-:Y:S04]  /*4530*/  BSSY.RECONVERGENT B2, `(.L_x_19557) ;  /* 0x0000020000027945 */ /* 0x000fe80003800200 */
[----:B------:R-:W-:Y:S05]  /*4540*/  @P0 BRA `(.L_x_19558) ;  /* 0x0000000000780947 */ /* 0x000fea0003800000 */
[C---:B0123--:R-:W-:Y:S01]  /*4550*/  VIADD R8, R30.reuse, 0xfffffffe ;  /* 0xfffffffe1e087836 */ /* 0x04ffe20000000000 */
        /* <DEDUP_REMOVED lines=15> */
[----:B------:R-:W-:Y:S01]  /*4650*/  ISETP.GE.AND P1, PT, R8, R5, PT ;  /* 0x000000050800720c */ /* 0x000fe20003f26270 */
[----:B------:R-:W-:Y:S01]  /*4660*/  VIADD R8, R30, 0x3 ;  /* 0x000000031e087836 */ /* 0x000fe20000000000 */
[----:B------:R-:W-:-:S04]  /*4670*/  PRMT R33, R33, 0x5410, R34 ;  /* 0x0000541021217816 */ /* 0x000fc80000000022 */
[----:B------:R-:W-:Y:S02]  /*4680*/  ISETP.GE.AND P2, PT, R8, R5, PT ;  /* 0x000000050800720c */ /* 0x000fe40003f46270 */
[C---:B------:R-:W-:Y:S02]  /*4690*/  PRMT R8, R14.reuse, 0x7632, R8 ;  /* 0x000076320e087816 */ /* 0x040fe40000000008 */
[----:B------:R-:W-:Y:S02]  /*46a0*/  SEL R14, R14, RZ, !P0 ;  /* 0x000000ff0e0e7207 */ /* 0x000fe40004000000 */
[----:B------:R-:W-:Y:S02]  /*46b0*/  SEL R9, R8, RZ, !P1 ;  /* 0x000000ff08097207 */ /* 0x000fe40004800000 */
[----:B------:R-:W-:Y:S02]  /*46c0*/  IADD3 R8, PT, PT, R30, 0x4, RZ ;  /* 0x000000041e087810 */ /* 0x000fe40007ffe0ff */
[----:B------:R-:W-:-:S02]  /*46d0*/  PRMT R14, R14, 0x5410, R9 ;  /* 0x000054100e0e7816 */ /* 0x000fc40000000009 */
[----:B------:R-:W-:Y:S02]  /*46e0*/  ISETP.GE.AND P0, PT, R8, R5, PT ;  /* 0x000000050800720c */ /* 0x000fe40003f06270 */
[C---:B------:R-:W-:Y:S02]  /*46f0*/  PRMT R8, R16.reuse, 0x7632, R8 ;  /* 0x0000763210087816 */ /* 0x040fe40000000008 */
[----:B------:R-:W-:Y:S02]  /*4700*/  SEL R16, R16, RZ, !P2 ;  /* 0x000000ff10107207 */ /* 0x000fe40005000000 */
[----:B------:R-:W-:-:S04]  /*4710*/  SEL R9, R8, RZ, !P0 ;  /* 0x000000ff08097207 */ /* 0x000fc80004000000 */
[----:B------:R-:W-:-:S07]  /*4720*/  PRMT R16, R16, 0x5410, R9 ;  /* 0x0000541010107816 */ /* 0x000fce0000000009 */
.L_x_19558:
[----:B------:R-:W-:Y:S05]  /*4730*/  BSYNC.RECONVERGENT B2 ;  /* 0x0000000000027941 */ /* 0x000fea0003800200 */
.L_x_19557:
[----:B0123-5:R-:W-:Y:S02]  /*4740*/  HMUL2.BF16_V2 R8, R11, R36 ;  /* 0x000000240b087232 */ /* 0x02ffe40000200000 */
        /* <DEDUP_REMOVED lines=26> */
.L_x_19550:
[----:B-12---:R-:W-:Y:S05]  /*48f0*/  BSYNC.RECONVERGENT B0 ;  /* 0x0000000000007941 */ /* 0x006fea0003800200 */
.L_x_19549:
[----:B------:R-:W-:Y:S01]  /*4900*/  VIADD R9, R20, 0x3 ;  /* 0x0000000314097836 */ /* 0x000fe20000000000 */
        /* <DEDUP_REMOVED lines=8> */
.L_x_19548:
[----:B-12---:R-:W-:Y:S05]  /*4990*/  BSYNC.RECONVERGENT B1 ;  /* 0x0000000000017941 */ /* 0x006fea0003800200 */
.L_x_19547:
[----:B------:R-:W1:Y:S01]  /*49a0*/  S2R R10, SR_TID.X ;  /* 0x00000000000a7919 */ /* 0x000e620000002100 */
[----:B------:R-:W-:Y:S01]  /*49b0*/  BSSY.RECONVERGENT B0, `(.L_x_19560) ;  /* 0x0000015000007945 */ /* 0x000fe20003800200 */
[----:B------:R-:W-:Y:S01]  /*49c0*/  BAR.SYNC.DEFER_BLOCKING 0x0 ;  /* 0x0000000000007b1d */ /* 0x000fe20000010000 */
[C---:B-1----:R-:W-:Y:S02]  /*49d0*/  LOP3.LUT R0, R10.reuse, 0x3c0, RZ, 0xc0, !PT ;  /* 0x000003c00a007812 */ /* 0x042fe400078ec0ff */
[----:B------:R-:W-:Y:S02]  /*49e0*/  LOP3.LUT R11, R10, 0x1f, RZ, 0xc0, !PT ;  /* 0x0000001f0a0b7812 */ /* 0x000fe400078ec0ff */
[----:B------:R-:W-:Y:S02]  /*49f0*/  ISETP.NE.AND P0, PT, R0, 0x40, PT ;  /* 0x000000400000780c */ /* 0x000fe40003f05270 */
[----:B------:R-:W-:Y:S02]  /*4a00*/  SHF.R.U32.HI R0, RZ, 0x5, R10 ;  /* 0x00000005ff007819 */ /* 0x000fe4000001160a */
[----:B------:R-:W-:-:S02]  /*4a10*/  LOP3.LUT R2, R10, 0x3e0, RZ, 0xc0, !PT ;  /* 0x000003e00a027812 */ /* 0x000fc400078ec0ff */
[----:B------:R-:W-:Y:S01]  /*4a20*/  ISETP.GT.U32.AND P3, PT, R10, 0x3f, PT ;  /* 0x0000003f0a00780c */ /* 0x000fe20003f64070 */
[----:B------:R-:W-:Y:S01]  /*4a30*/  IMAD R0, R0, 0x80, R11 ;  /* 0x0000008000007824 */ /* 0x000fe200078e020b */
[----:B------:R-:W-:Y:S02]  /*4a40*/  ISETP.NE.AND P1, PT, R2, 0x20, PT ;  /* 0x000000200200780c */ /* 0x000fe40003f25270 */
[----:B------:R-:W-:-:S03]  /*4a50*/  ISETP.GT.U32.AND P2, PT, R10, 0x1f, PT ;  /* 0x0000001f0a00780c */ /* 0x000fc60003f44070 */
[----:B------:R-:W-:Y:S10]  /*4a60*/  @P0 BRA `(.L_x_19561) ;  /* 0x0000000000240947 */ /* 0x000ff40003800000 */
        /* <DEDUP_REMOVED lines=9> */
.L_x_19561:
[----:B------:R-:W-:Y:S05]  /*4b00*/  BSYNC.RECONVERGENT B0 ;  /* 0x0000000000007941 */ /* 0x000fea0003800200 */
.L_x_19560:
[----:B------:R-:W-:Y:S06]  /*4b10*/  BAR.SYNC.DEFER_BLOCKING 0x0 ;  /* 0x0000000000007b1d */ /* 0x000fec0000010000 */
[----:B------:R-:W-:Y:S04]  /*4b20*/  BSSY.RECONVERGENT B0, `(.L_x_19562) ;  /* 0x000000f000007945 */ /* 0x000fe80003800200 */
[----:B------:R-:W-:Y:S05]  /*4b30*/  @P3 BRA `(.L_x_19563) ;  /* 0x0000000000343947 */ /* 0x000fea0003800000 */
[----:B------:R-:W2:Y:S01]  /*4b40*/  S2UR UR5, SR_CgaCtaId ;  /* 0x00000000000579c3 */ /* 0x000ea20000008800 */
[----:B------:R-:W-:Y:S02]  /*4b50*/  UMOV UR4, 0x400 ;  /* 0x0000040000047882 */ /* 0x000fe40000000000 */
[----:B------:R-:W-:-:S04]  /*4b60*/  UIADD3 UR4, UPT, UPT, UR4, 0x120, URZ ;  /* 0x0000012004047890 */ /* 0x000fc8000fffe0ff */
[----:B--2---:R-:W-:-:S06]  /*4b70*/  ULEA UR4, UR5, UR4, 0x18 ;  /* 0x0000000405047291 */ /* 0x004fcc000f8ec0ff */
[----:B0-----:R-:W-:-:S05]  /*4b80*/  LEA R9, R0, UR4, 0x2 ;  /* 0x0000000400097c11 */ /* 0x001fca000f8e10ff */
[----:B-1----:R-:W0:Y:S04]  /*4b90*/  LDS R2, [R9] ;  /* 0x0000000009027984 */ /* 0x002e280000000800 */
[----:B------:R-:W1:Y:S04]  /*4ba0*/  LDS R3, [R9+0x80] ;  /* 0x0000800009037984 */ /* 0x000e680000000800 */
[----:B------:R-:W2:Y:S04]  /*4bb0*/  LDS R5, [R9+0x100] ;  /* 0x0001000009057984 */ /* 0x000ea80000000800 */
[----:B------:R-:W3:Y:S01]  /*4bc0*/  LDS R8, [R9+0x180] ;  /* 0x0001800009087984 */ /* 0x000ee20000000800 */
[----:B0-----:R-:W-:Y:S01]  /*4bd0*/  FADD.FTZ R23, R2, R23 ;  /* 0x0000001702177221 */ /* 0x001fe20000010000 */
[----:B-1----:R-:W-:Y:S01]  /*4be0*/  FADD.FTZ R22, R3, R22 ;  /* 0x0000001603167221 */ /* 0x002fe20000010000 */
[----:B--2---:R-:W-:Y:S01]  /*4bf0*/  FADD.FTZ R21, R5, R21 ;  /* 0x0000001505157221 */ /* 0x004fe20000010000 */
[----:B---3--:R-:W-:-:S07]  /*4c00*/  FADD.FTZ R19, R8, R19 ;  /* 0x0000001308137221 */ /* 0x008fce0000010000 */
.L_x_19563:
[----:B------:R-:W-:Y:S05]  /*4c10*/  BSYNC.RECONVERGENT B0 ;  /* 0x0000000000007941 */ /* 0x000fea0003800200 */
.L_x_19562:
[----:B------:R-:W-:Y:S06]  /*4c20*/  BAR.SYNC.DEFER_BLOCKING 0x0 ;  /* 0x0000000000007b1d */ /* 0x000fec0000010000 */
[----:B------:R-:W-:Y:S04]  /*4c30*/  BSSY.RECONVERGENT B0, `(.L_x_19564) ;  /* 0x000000b000007945 */ /* 0x000fe80003800200 */
[----:B------:R-:W-:Y:S05]  /*4c40*/  @P1 BRA `(.L_x_19565) ;  /* 0x0000000000241947 */ /* 0x000fea0003800000 */
[----:B------:R-:W2:Y:S01]  /*4c50*/  S2UR UR5, SR_CgaCtaId ;  /* 0x00000000000579c3 */ /* 0x000ea20000008800 */
[----:B------:R-:W-:Y:S02]  /*4c60*/  UMOV UR4, 0x400 ;  /* 0x0000040000047882 */ /* 0x000fe40000000000 */
[----:B------:R-:W-:-:S04]  /*4c70*/  UIADD3 UR4, UPT, UPT, UR4, 0x120, URZ ;  /* 0x0000012004047890 */ /* 0x000fc8000fffe0ff */
[----:B--2---:R-:W-:-:S06]  /*4c80*/  ULEA UR4, UR5, UR4, 0x18 ;  /* 0x0000000405047291 */ /* 0x004fcc000f8ec0ff */
[----:B-1----:R-:W-:-:S05]  /*4c90*/  LEA R2, R11, UR4, 0x2 ;  /* 0x000000040b027c11 */ /* 0x002fca000f8e10ff */
[----:B------:R2:W-:Y:S04]  /*4ca0*/  STS [R2], R23 ;  /* 0x0000001702007388 */ /* 0x0005e80000000800 */
[----:B------:R2:W-:Y:S04]  /*4cb0*/  STS [R2+0x80], R22 ;  /* 0x0000801602007388 */ /* 0x0005e80000000800 */
[----:B------:R2:W-:Y:S04]  /*4cc0*/  STS [R2+0x100], R21 ;  /* 0x0001001502007388 */ /* 0x0005e80000000800 */
[----:B------:R2:W-:Y:S02]  /*4cd0*/  STS [R2+0x180], R19 ;  /* 0x0001801302007388 */ /* 0x0005e40000000800 */
.L_x_19565:
[----:B------:R-:W-:Y:S05]  /*4ce0*/  BSYNC.RECONVERGENT B0 ;  /* 0x0000000000007941 */ /* 0x000fea0003800200 */
.L_x_19564:
        /* <DEDUP_REMOVED lines=8> */
[----:B------:R-:W3:Y:S04]  /*4d70*/  LDS R0, [R8] ;  /* 0x0000000008007984 */ /* 0x000ee80000000800 */
[----:B-12---:R-:W1:Y:S04]  /*4d80*/  LDS R2, [R8+0x80] ;  /* 0x0000800008027984 */ /* 0x006e680000000800 */
[----:B------:R-:W2:Y:S04]  /*4d90*/  LDS R3, [R8+0x100] ;  /* 0x0001000008037984 */ /* 0x000ea80000000800 */
[----:B------:R-:W4:Y:S01]  /*4da0*/  LDS R5, [R8+0x180] ;  /* 0x0001800008057984 */ /* 0x000f220000000800 */
[----:B---3--:R-:W-:Y:S01]  /*4db0*/  FADD.FTZ R23, R0, R23 ;  /* 0x0000001700177221 */ /* 0x008fe20000010000 */
[----:B-1----:R-:W-:Y:S01]  /*4dc0*/  FADD.FTZ R22, R2, R22 ;  /* 0x0000001602167221 */ /* 0x002fe20000010000 */
[----:B--2---:R-:W-:Y:S01]  /*4dd0*/  FADD.FTZ R21, R3, R21 ;  /* 0x0000001503157221 */ /* 0x004fe20000010000 */
[----:B----4-:R-:W-:-:S07]  /*4de0*/  FADD.FTZ R19, R5, R19 ;  /* 0x0000001305137221 */ /* 0x010fce0000010000 */
.L_x_19567:
[----:B------:R-:W-:Y:S05]  /*4df0*/  BSYNC.RECONVERGENT B0 ;  /* 0x0000000000007941 */ /* 0x000fea0003800200 */
.L_x_19566:
[----:B------:R-:W-:Y:S06]  /*4e00*/  BAR.SYNC.DEFER_BLOCKING 0x0 ;  /* 0x0000000000007b1d */ /* 0x000fec0000010000 */
[----:B------:R-:W-:Y:S05]  /*4e10*/  @P2 EXIT ;  /* 0x000000000000294d */ /* 0x000fea0003800000 */
[----:B------:R-:W3:Y:S01]  /*4e20*/  S2R R3, SR_CTAID.Z ;  /* 0x0000000000037919 */ /* 0x000ee20000002700 */
[----:B------:R-:W4:Y:S01]  /*4e30*/  LDCU UR4, c[0x0][0x378] ;  /* 0x00006f00ff0477ac */ /* 0x000f220008000800 */
[----:B------:R-:W-:Y:S01]  /*4e40*/  IMAD R4, R6, R4, R7 ;  /* 0x0000000406047224 */ /* 0x000fe200078e0207 */
[----:B------:R-:W-:Y:S01]  /*4e50*/  F2FP.BF16.F32.PACK_AB R0, R22, R23 ;  /* 0x000000171600723e */ /* 0x000fe200000010ff */
[----:B------:R-:W1:Y:S03]  /*4e60*/  LDCU.64 UR8, c[0x0][0x380] ;  /* 0x00007000ff0877ac */ /* 0x000e660008000a00 */
[----:B------:R-:W-:Y:S01]  /*4e70*/  PRMT R5, R0, 0x7632, R5 ;  /* 0x0000763200057816 */ /* 0x000fe20000000005 */
[----:B----4-:R-:W-:Y:S01]  /*4e80*/  IMAD R4, R4, UR4, RZ ;  /* 0x0000000404047c24 */ /* 0x010fe2000f8e02ff */
[----:B---3--:R-:W-:-:S04]  /*4e90*/  SHF.L.U32 R3, R3, 0x7, RZ ;  /* 0x0000000703037819 */ /* 0x008fc800000006ff */
[----:B------:R-:W-:Y:S02]  /*4ea0*/  LEA R3, P0, R4, R3, 0x7 ;  /* 0x0000000304037211 */ /* 0x000fe400078038ff */
[----:B------:R-:W-:Y:S02]  /*4eb0*/  F2FP.BF16.F32.PACK_AB R4, R19, R21 ;  /* 0x000000151304723e */ /* 0x000fe400000010ff */
[----:B------:R-:W-:Y:S01]  /*4ec0*/  LOP3.LUT R3, R3, 0x1f, R10, 0xf8, !PT ;  /* 0x0000001f03037812 */ /* 0x000fe200078ef80a */
[----:B------:R-:W-:-:S03]  /*4ed0*/  IMAD.X R6, RZ, RZ, RZ, P0 ;  /* 0x000000ffff067224 */ /* 0x000fc600000e06ff */
[----:B-12---:R-:W-:-:S04]  /*4ee0*/  LEA R2, P0, R3, UR8, 0x1 ;  /* 0x0000000803027c11 */ /* 0x006fc8000f8008ff */
[--C-:B------:R-:W-:Y:S02]  /*4ef0*/  LEA.HI.X R3, R3, UR9, R6.reuse, 0x1, P0 ;  /* 0x0000000903037c11 */ /* 0x100fe400080f0c06 */
[----:B------:R-:W-:-:S03]  /*4f00*/  PRMT R6, R4, 0x7632, R6 ;  /* 0x0000763204067816 */ /* 0x000fc60000000006 */
[----:B------:R-:W-:Y:S04]  /*4f10*/  STG.E.U16 desc[UR6][R2.64], R0 ;  /* 0x0000000002007986 */ /* 0x000fe8000c101506 */
[----:B------:R-:W-:Y:S04]  /*4f20*/  STG.E.U16 desc[UR6][R2.64+0x40], R5 ;  /* 0x0000400502007986 */ /* 0x000fe8000c101506 */
[----:B------:R-:W-:Y:S04]  /*4f30*/  STG.E.U16 desc[UR6][R2.64+0x80], R4 ;  /* 0x0000800402007986 */ /* 0x000fe8000c101506 */
[----:B------:R-:W-:Y:S01]  /*4f40*/  STG.E.U16 desc[UR6][R2.64+0xc0], R6 ;  /* 0x0000c00602007986 */ /* 0x000fe2000c101506 */
[----:B------:R-:W-:Y:S05]  /*4f50*/  EXIT ;  /* 0x000000000000794d */ /* 0x000fea0003800000 */
.L_x_19524:
[----:B------:R-:W-:Y:S01]  /*4f60*/  BSSY B2, `(.L_x_19568) ;  /* 0x0000007000027945 */ /* 0x000fe20003800000 */
[----:B------:R-:W-:Y:S01]  /*4f70*/  MOV R12, 0x2 ;  /* 0x00000002000c7802 */ /* 0x000fe20000000f00 */
[----:B------:R-:W-:Y:S01]  /*4f80*/  IMAD.MOV.U32 R13, RZ, RZ, 0x1f ;  /* 0x0000001fff0d7424 */ /* 0x000fe200078e00ff */
[----:B------:R-:W-:-:S07]  /*4f90*/  MOV R11, 0xffffffff ;  /* 0xffffffff000b7802 */ /* 0x000fce0000000f00 */
[----:B------:R-:W-:Y:S05]  /*4fa0*/  WARPSYNC.COLLECTIVE R11, `(.L_x_19569) ;  /* 0x000000000b087348 */ /* 0x000fea0003c00000 */
[----:B------:R0:W1:Y:S02]  /*4fb0*/  SHFL.BFLY P2, R10, R8, R12, R13 ;  /* 0x0c00000c080a7389 */ /* 0x000064000004000d */
[----:B01----:R-:W-:Y:S05]  /*4fc0*/  ENDCOLLECTIVE ;  /* 0x000000000000791b */ /* 0x003fea0003800000 */
.L_x_19569:
[----:B------:R-:W-:Y:S05]  /*4fd0*/  BSYNC B2 ;  /* 0x0000000000027941 */ /* 0x000fea0003800000 */
.L_x_19568:
        /* <DEDUP_REMOVED lines=9> */
.L_x_19570:
[----:B------:R-:W-:Y:S05]  /*5070*/  BRA `(.L_x_19571) ;  /* 0xffffffc400c47947 */ /* 0x000fea000383ffff */
.L_x_19526:
        /* <DEDUP_REMOVED lines=8> */
.L_x_19573:
[----:B------:R-:W-:Y:S05]  /*5100*/  BSYNC B0 ;  /* 0x0000000000007941 */ /* 0x000fea0003800000 */
.L_x_19572:
[----:B------:R-:W-:Y:S01]  /*5110*/  MOV R8, R10 ;  /* 0x0000000a00087202 */ /* 0x000fe20000000f00 */
[----:B------:R-:W-:Y:S02]  /*5120*/  HFMA2 R13, -RZ, RZ, 0, 1.847743988037109375e-06 ;  /* 0x0000001fff0d7431 */ /* 0x000fe400000001ff */
[----:B------:R-:W-:Y:S01]  /*5130*/  IMAD.MOV.U32 R12, RZ, RZ, 0x8 ;  /* 0x00000008ff0c7424 */ /* 0x000fe200078e00ff */
[----:B------:R-:W-:Y:S01]  /*5140*/  FMNMX.FTZ R8, R8, R21, !PT ;  /* 0x0000001508087209 */ /* 0x000fe20007810000 */
[----:B------:R-:W-:-:S07]  /*5150*/  IMAD.MOV.U32 R11, RZ, RZ, -0x1 ;  /* 0xffffffffff0b7424 */ /* 0x000fce00078e00ff */
[----:B------:R-:W-:Y:S05]  /*5160*/  WARPSYNC.COLLECTIVE R11, `(.L_x_19574) ;  /* 0x000000000b087348 */ /* 0x000fea0003c00000 */
[----:B------:R0:W1:Y:S02]  /*5170*/  SHFL.BFLY P2, R10, R8, R12, R13 ;  /* 0x0c00000c080a7389 */ /* 0x000064000004000d */
[----:B01----:R-:W-:Y:S05]  /*5180*/  ENDCOLLECTIVE ;  /* 0x000000000000791b */ /* 0x003fea0003800000 */
.L_x_19574:
[----:B------:R-:W-:Y:S01]  /*5190*/  HFMA2 R12, -RZ, RZ, 0, 2.384185791015625e-07 ;  /* 0x00000004ff0c7431 */ /* 0x000fe200000001ff */
[----:B------:R-:W-:-:S04]  /*51a0*/  MOV R9, R10 ;  /* 0x0000000a00097202 */ /* 0x000fc80000000f00 */
[----:B------:R-:W-:-:S05]  /*51b0*/  FMNMX.FTZ R9, R8, R9, !PT ;  /* 0x0000000908097209 */ /* 0x000fca0007810000 */
[----:B------:R-:W-:-:S07]  /*51c0*/  IMAD.MOV.U32 R8, RZ, RZ, R9 ;  /* 0x000000ffff087224 */ /* 0x000fce00078e0009 */
[----:B------:R-:W-:Y:S05]  /*51d0*/  WARPSYNC.COLLECTIVE R11, `(.L_x_19575) ;  /* 0x000000000b087348 */ /* 0x000fea0003c00000 */
[----:B------:R0:W1:Y:S02]  /*51e0*/  SHFL.BFLY P2, R10, R8, R12, R13 ;  /* 0x0c00000c080a7389 */ /* 0x000064000004000d */
[----:B01----:R-:W-:Y:S05]  /*51f0*/  ENDCOLLECTIVE ;  /* 0x000000000000791b */ /* 0x003fea0003800000 */
.L_x_19575:
[----:B------:R-:W-:Y:S05]  /*5200*/  BRA `(.L_x_19576) ;  /* 0xffffffc400dc7947 */ /* 0x000fea000383ffff */
.L_x_19577:
        /* <DEDUP_REMOVED lines=15> */
.L_x_25943:


//--------------------- .text._ZN4vllm25paged_attention_v1_kernelI13__nv_bfloat16S1_Li120ELi8ELi128ELNS_18Fp8KVCacheDataTypeE0ELb1EEEvPT_PKS3_PKT0_S9_ifPKiSB_iPKfiiiSD_SD_iiiii --------------------------
	.section	.text._ZN4vllm25paged_attention_v1_kernelI13__nv_bfloat16S1_Li120ELi8ELi128ELNS_18Fp8KVCacheDataTypeE0ELb1EEEvPT_PKS3_PKT0_S9_ifPKiSB_iPKfiiiSD_SD_iiiii,"ax",@progbits
	.align	128
        .global         _ZN4vllm25paged_attention_v1_kernelI13__nv_bfloat16S1_Li120ELi8ELi128ELNS_18Fp8KVCacheDataTypeE0ELb1EEEvPT_PKS3_PKT0_S9_ifPKiSB_iPKfiiiSD_SD_iiiii
        .type           _ZN4vllm25paged_attention_v1_kernelI13__nv_bfloat16S1_Li120ELi8ELi128ELNS_18Fp8KVCacheDataTypeE0ELb1EEEvPT_PKS3_PKT0_S9_ifPKiSB_iPKfiiiSD_SD_iiiii,@function
        .size           _ZN4vllm25paged_attention_v1_kernelI13__nv_bfloat16S1_Li120ELi8ELi128ELNS_18Fp8KVCacheDataTypeE0ELb1EEEvPT_PKS3_PKT0_S9_ifPKiSB_iPKfiiiSD_SD_iiiii,(.L_x_25944 - _ZN4vllm25paged_attention_v1_kernelI13__nv_bfloat16S1_Li120ELi8ELi128ELNS_18Fp8KVCacheDataTypeE0ELb1EEEvPT_PKS3_PKT0_S9_ifPKiSB_iPKfiiiSD_SD_iiiii)
        .other          _ZN4vllm25paged_attention_v1_kernelI13__nv_bfloat16S1_Li120ELi8ELi128ELNS_18Fp8KVCacheDataTypeE0ELb1EEEvPT_PKS3_PKT0_S9_ifPKiSB_iPKfiiiSD_SD_iiiii,@"STO_CUDA_ENTRY STV_DEFAULT"
_ZN4vllm25paged_attention_v1_kernelI13__nv_bfloat16S1_Li120ELi8ELi128ELNS_18Fp8KVCacheDataTypeE0ELb1EEEvPT_PKS3_PKT0_S9_ifPKiSB_iPKfiiiSD_SD_iiiii:
.text._ZN4vllm25paged_attention_v1_kernelI13__nv_bfloat16S1_Li120ELi8ELi128ELNS_18Fp8KVCacheDataTypeE0ELb1EEEvPT_PKS3_PKT0_S9_ifPKiSB_iPKfiiiSD_SD_iiiii:
        /* <DEDUP_REMOVED lines=10> */
[----:B------:R-:W0:Y:S05]  /*00a0*/  LDCU UR8, c[0x0][0x3ec] ;  /* 0x00007d80ff0877ac */ /* 0x000e2a0008000800 */
[----:B------:R-:W4:Y:S01]  /*00b0*/  LDC R24, c[0x0][0x3f8] ;  /* 0x0000fe00ff187b82 */ /* 0x000f220000000800 */
[----:B------:R-:W0:Y:S01]  /*00c0*/  LDCU UR9, c[0x0][0x3d0] ;  /* 0x00007a00ff0977ac */ /* 0x000e220008000800 */
[----:B------:R-:W0:Y:S01]  /*00d0*/  LDCU UR10, c[0x0][0x3cc] ;  /* 0x00007980ff0a77ac */ /* 0x000e220008000800 */
[----:B------:R-:W0:Y:S01]  /*00e0*/  LDCU UR11, c[0x0][0x3a4] ;  /* 0x00007480ff0b77ac */ /* 0x000e220008000800 */
[----:B------:R-:W0:Y:S02]  /*00f0*/  LDCU.64 UR12, c[0x0][0x390] ;  /* 0x00007200ff0c77ac */ /* 0x000e240008000a00 */
[----:B0-----:R-:W-:-:S05]  /*0100*/  IMAD.WIDE.U32 R4, R0, 0x4, R4 ;  /* 0x0000000400047825 */ /* 0x001fca00078e0004 */
[----:B-1----:R0:W4:Y:S01]  /*0110*/  LDG.E.CONSTANT R2, desc[UR6][R4.64] ;  /* 0x0000000604027981 */ /* 0x002122000c1e9900 */
[----:B--2---:R-:W-:Y:S01]  /*0120*/  ISETP.GT.U32.AND P1, PT, R10, 0x3b, PT ;  /* 0x0000003b0a00780c */ /* 0x004fe20003f24070 */
[----:B---3--:R-:W-:Y:S01]  /*0130*/  IMAD R6, R0, UR4, RZ ;  /* 0x0000000400067c24 */ /* 0x008fe2000f8e02ff */
[----:B----4-:R-:W-:Y:S01]  /*0140*/  ISETP.NE.U32.AND P0, PT, R12, RZ, PT ;  /* 0x000000ff0c00720c */ /* 0x010fe20003f05070 */
[----:B------:R-:W1:Y:S03]  /*0150*/  LDCU UR4, c[0x0][0x3b8] ;  /* 0x00007700ff0477ac */ /* 0x000e660008000800 */
[----:B------:R-:W-:-:S07]  /*0160*/  ISETP.NE.AND.EX P0, PT, R13, RZ, PT, P0 ;  /* 0x000000ff0d00720c */ /* 0x000fce0003f05300 */
[----:B------:R-:W2:Y:S01]  /*0170*/  @!P1 LDC.64 R14, c[0x0][0x388] ;  /* 0x0000e200ff0e9b82 */ /* 0x000ea20000000a00 */
[----:B------:R-:W-:Y:S02]  /*0180*/  @!P1 IMAD R8, R3, 0x78, RZ ;  /* 0x0000007803089824 */ /* 0x000fe400078e02ff */
[----:B------:R-:W-:-:S05]  /*0190*/  @!P1 IMAD.SHL.U32 R7, R10, 0x2, RZ ;  /* 0x000000020a079824 */ /* 0x000fca00078e00ff */
[----:B------:R-:W-:Y:S02]  /*01a0*/  @!P1 IADD3 R8, P2, P3, R7, R6, R8 ;  /* 0x0000000607089210 */ /* 0x000fe40007b5e008 */
[----:B------:R-:W-:Y:S01]  /*01b0*/  SHF.R.S32.HI R6, RZ, 0x1f, R6 ;  /* 0x0000001fff067819 */ /* 0x000fe20000011406 */
[----:B------:R-:W3:Y:S03]  /*01c0*/  LDC R7, c[0x0][0x3a0] ;  /* 0x0000e800ff077b82 */ /* 0x000ee60000000800 */
[----:B------:R-:W-:Y:S02]  /*01d0*/  @!P1 IADD3.X R6, PT, PT, RZ, R6, RZ, P2, P3 ;  /* 0x00000006ff069210 */ /* 0x000fe400017e64ff */
[----:B--2---:R-:W-:-:S04]  /*01e0*/  @!P1 LEA R12, P2, R8, R14, 0x1 ;  /* 0x0000000e080c9211 */ /* 0x004fc800078408ff */
[----:B------:R-:W-:Y:S02]  /*01f0*/  @!P1 LEA.HI.X R13, R8, R15, R6, 0x1, P2 ;  /* 0x0000000f080d9211 */ /* 0x000fe400010f0c06 */
[----:B------:R-:W2:Y:S03]  /*0200*/  @P0 LDC.64 R8, c[0x0][0x3c0] ;  /* 0x0000f000ff080b82 */ /* 0x000ea60000000a00 */
[----:B------:R-:W4:Y:S01]  /*0210*/  @!P1 LDG.E.CONSTANT R6, desc[UR6][R12.64] ;  /* 0x000000060c069981 */ /* 0x000f22000c1e9900 */
[----:B---3--:R-:W-:-:S04]  /*0220*/  IABS R16, R7 ;  /* 0x0000000700107213 */ /* 0x008fc80000000000 */
[----:B0-----:R-:W0:Y:S08]  /*0230*/  I2F.RP R5, R16 ;  /* 0x0000001000057306 */ /* 0x001e300000209400 */
[----:B0-----:R-:W0:Y:S01]  /*0240*/  MUFU.RCP R5, R5 ;  /* 0x0000000500057308 */ /* 0x001e220000001000 */
[----:B------:R-:W3:Y:S01]  /*0250*/  LDC R4, c[0x0][0x370] ;  /* 0x0000dc00ff047b82 */ /* 0x000ee20000000800 */
[----:B--2---:R-:W-:-:S05]  /*0260*/  @P0 IMAD.WIDE.U32 R8, R3, 0x4, R8 ;  /* 0x0000000403080825 */ /* 0x004fca00078e0008 */
[----:B------:R3:W5:Y:S01]  /*0270*/  @P0 LDG.E.CONSTANT R11, desc[UR6][R8.64] ;  /* 0x00000006080b0981 */ /* 0x000762000c1e9900 */
[----:B------:R-:W-:Y:S01]  /*0280*/  BSSY B0, `(.L_x_19578) ;  /* 0x0000168000007945 */ /* 0x000fe20003800000 */
[----:B0-----:R-:W-:-:S04]  /*0290*/  IADD3 R14, PT, PT, R5, 0xffffffe, RZ ;  /* 0x0ffffffe050e7810 */ /* 0x001fc80007ffe0ff */
[----:B------:R0:W2:Y:S01]  /*02a0*/  F2I.FTZ.U32.TRUNC.NTZ R15, R14 ;  /* 0x0000000e000f7305 */ /* 0x0000a2000021f000 */
[----:B---3--:R-:W-:Y:S01]  /*02b0*/  IABS R9, R4 ;  /* 0x0000000400097213 */ /* 0x008fe20000000000 */
[----:B0-----:R-:W-:Y:S02]  /*02c0*/  IMAD.MOV.U32 R14, RZ, RZ, RZ ;  /* 0x000000ffff0e7224 */ /* 0x001fe400078e00ff */
[----:B--2---:R-:W-:-:S04]  /*02d0*/  IMAD.MOV R13, RZ, RZ, -R15 ;  /* 0x000000ffff0d7224 */ /* 0x004fc800078e0a0f */
[----:B------:R-:W-:-:S04]  /*02e0*/  IMAD R13, R13, R16, RZ ;  /* 0x000000100d0d7224 */ /* 0x000fc800078e02ff */
[----:B------:R-:W-:-:S06]  /*02f0*/  IMAD.HI.U32 R15, R15, R13, R14 ;  /* 0x0000000d0f0f7227 */ /* 0x000fcc00078e000e */
[----:B------:R-:W-:-:S05]  /*0300*/  IMAD.HI.U32 R8, R15, R9, RZ ;  /* 0x000000090f087227 */ /* 0x000fca00078e00ff */
[----:B------:R-:W-:-:S05]  /*0310*/  IADD3 R5, PT, PT, RZ, -R8, RZ ;  /* 0x80000008ff057210 */ /* 0x000fca0007ffe0ff */
[C---:B------:R-:W-:Y:S02]  /*0320*/  IMAD R5, R16.reuse, R5, R9 ;  /* 0x0000000510057224 */ /* 0x040fe400078e0209 */
[----:B------:R-:W0:Y:S03]  /*0330*/  LDC R9, c[0x0][0x3f4] ;  /* 0x0000fd00ff097b82 */ /* 0x000e260000000800 */
[----:B------:R-:W-:-:S13]  /*0340*/  ISETP.GT.U32.AND P2, PT, R16, R5, PT ;  /* 0x000000051000720c */ /* 0x000fda0003f44070 */
[----:B------:R-:W-:Y:S02]  /*0350*/  @!P2 IMAD.IADD R5, R5, 0x1, -R16 ;  /* 0x000000010505a824 */ /* 0x000fe400078e0a10 */
[----:B------:R-:W-:Y:S01]  /*0360*/  @!P2 VIADD R8, R8, 0x1 ;  /* 0x000000010808a836 */ /* 0x000fe20000000000 */
[----:B------:R-:W-:Y:S02]  /*0370*/  ISETP.NE.AND P2, PT, R7, RZ, PT ;  /* 0x000000ff0700720c */ /* 0x000fe40003f45270 */
[----:B------:R-:W-:Y:S02]  /*0380*/  ISETP.GE.U32.AND P0, PT, R5, R16, PT ;  /* 0x000000100500720c */ /* 0x000fe40003f06070 */
[----:B------:R-:W-:-:S04]  /*0390*/  LOP3.LUT R5, R4, R7, RZ, 0x3c, !PT ;  /* 0x0000000704057212 */ /* 0x000fc800078e3cff */
[----:B------:R-:W-:Y:S02]  /*03a0*/  ISETP.GE.AND P3, PT, R5, RZ, PT ;  /* 0x000000ff0500720c */ /* 0x000fe40003f66270 */
[----:B0-----:R-:W-:-:S04]  /*03b0*/  IABS R5, R9 ;  /* 0x0000000900057213 */ /* 0x001fc80000000000 */
[----:B------:R-:W0:Y:S01]  /*03c0*/  I2F.RP R18, R5 ;  /* 0x0000000500127306 */ /* 0x000e220000209400 */
[----:B------:R-:W-:-:S06]  /*03d0*/  @P0 IADD3 R8, PT, PT, R8, 0x1, RZ ;  /* 0x0000000108080810 */ /* 0x000fcc0007ffe0ff */
[----:B------:R-:W-:Y:S01]  /*03e0*/  @!P3 IMAD.MOV R8, RZ, RZ, -R8 ;  /* 0x000000ffff08b224 */ /* 0x000fe200078e0a08 */
[----:B------:R-:W-:-:S04]  /*03f0*/  @!P2 LOP3.LUT R8, RZ, R7, RZ, 0x33, !PT ;  /* 0x00000007ff08a212 */ /* 0x000fc800078e33ff */
[----:B------:R-:W-:Y:S01]  /*0400*/  IABS R15, R8 ;  /* 0x00000008000f7213 */ /* 0x000fe20000000000 */
[----:B0-----:R-:W0:Y:S08]  /*0410*/  MUFU.RCP R18, R18 ;  /* 0x0000001200127308 */ /* 0x001e300000001000 */
[----:B------:R-:W2:Y:S01]  /*0420*/  I2F.RP R14, R15 ;  /* 0x0000000f000e7306 */ /* 0x000ea20000209400 */
[----:B0-----:R-:W-:-:S07]  /*0430*/  VIADD R16, R18, 0xffffffe ;  /* 0x0ffffffe12107836 */ /* 0x001fce0000000000 */
[----:B------:R0:W-:Y:S08]  /*0440*/  F2I.FTZ.U32.TRUNC.NTZ R17, R16 ;  /* 0x0000001000117305 */ /* 0x0001f0000021f000 */
[----:B--2---:R-:W2:Y:S01]  /*0450*/  MUFU.RCP R14, R14 ;  /* 0x0000000e000e7308 */ /* 0x004ea20000001000 */
[----:B0-----:R-:W-:Y:S02]  /*0460*/  IMAD.MOV.U32 R16, RZ, RZ, RZ ;  /* 0x000000ffff107224 */ /* 0x001fe400078e00ff */
[----:B--2---:R-:W-:Y:S01]  /*0470*/  VIADD R12, R14, 0xffffffe ;  /* 0x0ffffffe0e0c7836 */ /* 0x004fe20000000000 */
[----:B------:R-:W-:-:S04]  /*0480*/  IABS R14, R3 ;  /* 0x00000003000e7213 */ /* 0x000fc80000000000 */
[----:B------:R0:W2:Y:S02]  /*0490*/  F2I.FTZ.U32.TRUNC.NTZ R13, R12 ;  /* 0x0000000c000d7305 */ /* 0x0000a4000021f000 */
[----:B0-----:R-:W-:Y:S01]  /*04a0*/  IMAD.MOV.U32 R12, RZ, RZ, RZ ;  /* 0x000000ffff0c7224 */ /* 0x001fe200078e00ff */
[----:B--2---:R-:W-:-:S05]  /*04b0*/  IADD3 R20, PT, PT, RZ, -R13, RZ ;  /* 0x8000000dff147210 */ /* 0x004fca0007ffe0ff */
[----:B------:R-:W-:Y:S01]  /*04c0*/  IMAD R19, R20, R15, RZ ;  /* 0x0000000f14137224 */ /* 0x000fe200078e02ff */
[----:B------:R-:W-:-:S03]  /*04d0*/  IABS R20, R8 ;  /* 0x0000000800147213 */ /* 0x000fc60000000000 */
[----:B------:R-:W-:Y:S01]  /*04e0*/  IMAD.HI.U32 R13, R13, R19, R12 ;  /* 0x000000130d0d7227 */ /* 0x000fe200078e000c */
[----:B------:R-:W-:-:S03]  /*04f0*/  MOV R12, R14 ;  /* 0x0000000e000c7202 */ /* 0x000fc60000000f00 */
[----:B------:R-:W-:Y:S02]  /*0500*/  IMAD.MOV R19, RZ, RZ, -R20 ;  /* 0x000000ffff137224 */ /* 0x000fe400078e0a14 */
[----:B------:R-:W-:-:S04]  /*0510*/  IMAD.HI.U32 R22, R13, R12, RZ ;  /* 0x0000000c0d167227 */ /* 0x000fc800078e00ff */
[----:B------:R-:W-:Y:S02]  /*0520*/  IMAD R13, R17, R5, RZ ;  /* 0x00000005110d7224 */ /* 0x000fe400078e02ff */
[----:B------:R-:W-:-:S03]  /*0530*/  IMAD R12, R22, R19, R12 ;  /* 0x00000013160c7224 */ /* 0x000fc600078e020c */
[----:B------:R-:W-:Y:S02]  /*0540*/  IADD3 R13, PT, PT, RZ, -R13, RZ ;  /* 0x8000000dff0d7210 */ /* 0x000fe40007ffe0ff */
[----:B------:R-:W-:-:S03]  /*0550*/  ISETP.GT.U32.AND P3, PT, R15, R12, PT ;  /* 0x0000000c0f00720c */ /* 0x000fc60003f64070 */
[----:B------:R-:W-:Y:S01]  /*0560*/  IMAD.HI.U32 R16, R17, R13, R16 ;  /* 0x0000000d11107227 */ /* 0x000fe200078e0010 */
[----:B------:R-:W-:-:S09]  /*0570*/  LOP3.LUT R17, R10, 0x3, RZ, 0xc0, !PT ;  /* 0x000000030a117812 */ /* 0x000fd200078ec0ff */
[-C--:B------:R-:W-:Y:S01]  /*0580*/  @!P3 IADD3 R12, PT, PT, R12, -R15.reuse, RZ ;  /* 0x8000000f0c0cb210 */ /* 0x080fe20007ffe0ff */
[----:B------:R-:W-:Y:S01]  /*0590*/  @!P3 VIADD R22, R22, 0x1 ;  /* 0x000000011616b836 */ /* 0x000fe20000000000 */
[----:B------:R-:W-:Y:S02]  /*05a0*/  ISETP.NE.AND P3, PT, R8, RZ, PT ;  /* 0x000000ff0800720c */ /* 0x000fe40003f65270 */
[----:B------:R-:W-:Y:S02]  /*05b0*/  ISETP.GE.U32.AND P2, PT, R12, R15, PT ;  /* 0x0000000f0c00720c */ /* 0x000fe40003f46070 */
[----:B------:R-:W-:-:S04]  /*05c0*/  LOP3.LUT R15, R3, R8, RZ, 0x3c, !PT ;  /* 0x00000008030f7212 */ /* 0x000fc800078e3cff */
[----:B------:R-:W-:Y:S02]  /*05d0*/  ISETP.GE.AND P4, PT, R15, RZ, PT ;  /* 0x000000ff0f00720c */ /* 0x000fe40003f86270 */
[----:B------:R-:W-:-:S05]  /*05e0*/  SHF.R.U32.HI R15, RZ, 0x2, R10 ;  /* 0x00000002ff0f7819 */ /* 0x000fca000001160a */
[----:B------:R-:W-:Y:S01]  /*05f0*/  @P2 IADD3 R22, PT, PT, R22, 0x1, RZ ;  /* 0x0000000116162810 */ /* 0x000fe20007ffe0ff */
[----:B------:R-:W-:-:S05]  /*0600*/  VIADD R20, R2, 0xffffffff ;  /* 0xffffffff02147836 */ /* 0x000fca0000000000 */
[----:B------:R-:W-:Y:S01]  /*0610*/  IABS R14, R20 ;  /* 0x00000014000e7213 */ /* 0x000fe20000000000 */
[----:B------:R-:W-:Y:S01]  /*0620*/  @!P4 IMAD.MOV R22, RZ, RZ, -R22 ;  /* 0x000000ffff16c224 */ /* 0x000fe200078e0a16 */
[----:B------:R-:W-:Y:S02]  /*0630*/  @!P3 LOP3.LUT R22, RZ, R8, RZ, 0x33, !PT ;  /* 0x00000008ff16b212 */ /* 0x000fe400078e33ff */
[----:B------:R-:W-:Y:S01]  /*0640*/  IADD3 R8, PT, PT, R2, 0x7, RZ ;  /* 0x0000000702087810 */ /* 0x000fe20007ffe0ff */
[----:B------:R-:W-:Y:S01]  /*0650*/  IMAD.MOV.U32 R13, RZ, RZ, R14 ;  /* 0x000000ffff0d7224 */ /* 0x000fe200078e000e */
[----:B------:R-:W-:Y:S01]  /*0660*/  LOP3.LUT R20, R20, R9, RZ, 0x3c, !PT ;  /* 0x0000000914147212 */ /* 0x000fe200078e3cff */
[----:B------:R-:W0:Y:S01]  /*0670*/  S2R R14, SR_CgaCtaId ;  /* 0x00000000000e7919 */ /* 0x000e220000008800 */
[----:B------:R-:W-:Y:S01]  /*0680*/  SHF.R.S32.HI R19, RZ, 0x1f, R8 ;  /* 0x0000001fff137819 */ /* 0x000fe20000011408 */
[----:B------:R-:W-:Y:S01]  /*0690*/  IMAD.HI.U32 R30, R16, R13, RZ ;  /* 0x0000000d101e7227 */ /* 0x000fe200078e00ff */
[----:B------:R-:W-:-:S02]  /*06a0*/  ISETP.GE.AND P4, PT, R24, RZ, PT ;  /* 0x000000ff1800720c */ /* 0x000fc40003f86270 */
[----:B------:R-:W-:Y:S01]  /*06b0*/  LEA.HI R8, R19, R8, RZ, 0x3 ;  /* 0x0000000813087211 */ /* 0x000fe200078f18ff */
[----:B------:R-:W-:Y:S01]  /*06c0*/  IMAD.MOV R18, RZ, RZ, -R30 ;  /* 0x000000ffff127224 */ /* 0x000fe200078e0a1e */
[----:B------:R-:W-:Y:S02]  /*06d0*/  SHF.R.U32.HI R19, RZ, 0x5, R10 ;  /* 0x00000005ff137819 */ /* 0x000fe4000001160a */
[----:B------:R-:W-:Y:S01]  /*06e0*/  SHF.R.S32.HI R8, RZ, 0x3, R8 ;  /* 0x00000003ff087819 */ /* 0x000fe20000011408 */
[C---:B------:R-:W-:Y:S01]  /*06f0*/  IMAD R12, R5.reuse, R18, R13 ;  /* 0x00000012050c7224 */ /* 0x040fe200078e020d */
[----:B------:R-:W-:Y:S02]  /*0700*/  MOV R13, 0x400 ;  /* 0x00000400000d7802 */ /* 0x000fe40000000f00 */
[----:B------:R-:W-:Y:S01]  /*0710*/  ISETP.GE.AND P3, PT, R20, RZ, PT ;  /* 0x000000ff1400720c */ /* 0x000fe20003f66270 */
[----:B------:R-:W-:Y:S01]  /*0720*/  IMAD.MOV.U32 R20, RZ, RZ, R5 ;  /* 0x000000ffff147224 */ /* 0x000fe200078e0005 */
[----:B------:R-:W-:-:S13]  /*0730*/  ISETP.GT.U32.AND P0, PT, R5, R12, PT ;  /* 0x0000000c0500720c */ /* 0x000fda0003f04070 */
[----:B------:R-:W-:Y:S02]  /*0740*/  @!P0 IMAD.IADD R12, R12, 0x1, -R5 ;  /* 0x000000010c0c8824 */ /* 0x000fe400078e0a05 */
[----:B------:R-:W-:Y:S01]  /*0750*/  @!P0 VIADD R30, R30, 0x1 ;  /* 0x000000011e1e8836 */ /* 0x000fe20000000000 */
[----:B------:R-:W-:Y:S02]  /*0760*/  ISETP.NE.AND P0, PT, R9, RZ, PT ;  /* 0x000000ff0900720c */ /* 0x000fe40003f05270 */
[----:B0-----:R-:W-:Y:S02]  /*0770*/  LEA R18, R14, R13, 0x18 ;  /* 0x0000000d0e127211 */ /* 0x001fe400078ec0ff */
[----:B------:R-:W-:Y:S01]  /*0780*/  ISETP.GE.U32.AND P2, PT, R12, R5, PT ;  /* 0x000000050c00720c */ /* 0x000fe20003f46070 */
[----:B------:R-:W-:Y:S02]  /*0790*/  @!P4 IMAD R12, R7, UR5, R22 ;  /* 0x00000005070ccc24 */ /* 0x000fe4000f8e0216 */
[----:B------:R-:W-:-:S02]  /*07a0*/  IMAD R18, R17, 0x3c, R18 ;  /* 0x0000003c11127824 */ /* 0x000fc400078e0212 */
[----:B------:R-:W-:Y:S02]  /*07b0*/  @P4 IMAD R7, R4, UR5, R3 ;  /* 0x0000000504074c24 */ /* 0x000fe4000f8e0203 */
[----:B------:R-:W-:-:S05]  /*07c0*/  @!P1 IMAD R21, R15, 0x4, R18 ;  /* 0x000000040f159824 */ /* 0x000fca00078e0212 */
[----:B----4-:R0:W-:Y:S01]  /*07d0*/  @!P1 STS [R21], R6 ;  /* 0x0000000615009388 */ /* 0x0101e20000000800 */
[----:B------:R-:W-:Y:S01]  /*07e0*/  BAR.SYNC.DEFER_BLOCKING 0x0 ;  /* 0x0000000000007b1d */ /* 0x000fe20000010000 */
[----:B------:R-:W-:Y:S02]  /*07f0*/  ISETP.GE.AND P1, PT, R19, R8, PT ;  /* 0x000000081300720c */ /* 0x000fe40003f26270 */
[----:B------:R-:W-:Y:S01]  /*0800*/  @P2 IADD3 R30, PT, PT, R30, 0x1, RZ ;  /* 0x000000011e1e2810 */ /* 0x000fe20007ffe0ff */
[----:B0-----:R-:W-:-:S04]  /*0810*/  @!P4 IMAD.MOV R21, RZ, RZ, -R12 ;  /* 0x000000ffff15c224 */ /* 0x001fc800078e0a0c */
[----:B------:R-:W-:Y:S01]  /*0820*/  @!P3 IMAD.MOV R30, RZ, RZ, -R30 ;  /* 0x000000ffff1eb224 */ /* 0x000fe200078e0a1e */
[----:B------:R-:W-:Y:S01]  /*0830*/  @!P0 LOP3.LUT R30, RZ, R9, RZ, 0x33, !PT ;  /* 0x00000009ff1e8212 */ /* 0x000fe200078e33ff */
[----:B-1----:R-:W-:Y:S02]  /*0840*/  IMAD R9, R0, UR4, RZ ;  /* 0x0000000400097c24 */ /* 0x002fe4000f8e02ff */
[----:B------:R-:W-:Y:S01]  /*0850*/  @P4 IMAD R6, R7, R24, 0x1 ;  /* 0x0000000107064424 */ /* 0x000fe200078e0218 */
[----:B------:R-:W-:Y:S01]  /*0860*/  LOP3.LUT R7, R10, 0x1f, RZ, 0xc0, !PT ;  /* 0x0000001f0a077812 */ /* 0x000fe200078ec0ff */
[----:B------:R-:W-:Y:S01]  /*0870*/  @!P4 IMAD R6, R24, R21, 0x1 ;  /* 0x000000011806c424 */ /* 0x000fe200078e0215 */
[----:B------:R-:W-:Y:S01]  /*0880*/  MOV R24, 0xff7fffff ;  /* 0xff7fffff00187802 */ /* 0x000fe20000000f00 */
[----:B------:R-:W-:Y:S06]  /*0890*/  @P1 BRA `(.L_x_19579) ;  /* 0x0000001000181947 */ /* 0x000fec0003800000 */
[----:B------:R-:W0:Y:S01]  /*08a0*/  LDCU.64 UR4, c[0x0][0x3a8] ;  /* 0x00007500ff0477ac */ /* 0x000e220008000a00 */
[----:B------:R-:W-:Y:S01]  /*08b0*/  SHF.R.U32.HI R12, RZ, 0x3, R10 ;  /* 0x00000003ff0c7819 */ /* 0x000fe2000001160a */
[----:B------:R-:W-:Y:S01]  /*08c0*/  IMAD.SHL.U32 R5, R15, 0x4, RZ ;  /* 0x000000040f057824 */ /* 0x000fe200078e00ff */
[----:B------:R-:W-:Y:S01]  /*08d0*/  IADD3 R21, PT, PT, R13, 0x110, RZ ;  /* 0x000001100d157810 */ /* 0x000fe20007ffe0ff */
[----:B------:R-:W-:Y:S01]  /*08e0*/  IMAD.MOV.U32 R13, RZ, RZ, RZ ;  /* 0x000000ffff0d7224 */ /* 0x000fe200078e00ff */
[----:B------:R-:W-:Y:S02]  /*08f0*/  LOP3.LUT R12, R12, 0x7c, RZ, 0xc0, !PT ;  /* 0x0000007c0c0c7812 */ /* 0x000fe400078ec0ff */
[----:B------:R-:W-:Y:S01]  /*0900*/  LEA R23, R14, R21, 0x18 ;  /* 0x000000150e177211 */ /* 0x000fe200078ec0ff */
[----:B------:R-:W-:Y:S01]  /*0910*/  IMAD.SHL.U32 R14, R19, 0x8, RZ ;  /* 0x00000008130e7824 */ /* 0x000fe200078e00ff */
[----:B------:R-:W-:Y:S01]  /*0920*/  LOP3.LUT R24, R5, 0x1c, RZ, 0xc0, !PT ;  /* 0x0000001c05187812 */ /* 0x000fe200078ec0ff */
[----:B------:R-:W-:-:S03]  /*0930*/  IMAD.WIDE R12, R9, 0x4, R12 ;  /* 0x00000004090c7825 */ /* 0x000fc600078e020c */
[----:B------:R-:W-:Y:S02]  /*0940*/  LEA R24, R19, R24, 0x5 ;  /* 0x0000001813187211 */ /* 0x000fe400078e28ff */
[C---:B------:R-:W-:Y:S02]  /*0950*/  LOP3.LUT R15, R14.reuse, 0x7, R15, 0xf8, !PT ;  /* 0x000000070e0f7812 */ /* 0x040fe400078ef80f */
[----:B------:R-:W-:Y:S01]  /*0960*/  IADD3 R25, PT, PT, R14, 0x1, RZ ;  /* 0x000000010e197810 */ /* 0x000fe20007ffe0ff */
[----:B------:R-:W-:Y:S01]  /*0970*/  IMAD.IADD R23, R24, 0x1, R23 ;  /* 0x0000000118177824 */ /* 0x000fe200078e0217 */
[----:B0-----:R-:W-:Y:S01]  /*0980*/  IADD3 R21, P0, PT, R12, UR4, RZ ;  /* 0x000000040c157c10 */ /* 0x001fe2000ff1e0ff */
[----:B------:R-:W-:Y:S02]  /*0990*/  IMAD.MOV.U32 R24, RZ, RZ, -0x800001 ;  /* 0xff7fffffff187424 */ /* 0x000fe400078e00ff */
[----:B------:R-:W-:Y:S01]  /*09a0*/  IMAD.IADD R28, R15, 0x1, -R2 ;  /* 0x000000010f1c7824 */ /* 0x000fe200078e0a02 */
[----:B------:R-:W-:Y:S01]  /*09b0*/  IADD3.X R26, PT, PT, R13, UR5, RZ, P0, !PT ;  /* 0x000000050d1a7c10 */ /* 0x000fe200087fe4ff */
[----:B------:R-:W-:-:S08]  /*09c0*/  VIADD R27, R15, 0x1 ;  /* 0x000000010f1b7836 */ /* 0x000fd00000000000 */
.L_x_19584:
[----:B------:R-:W0:Y:S01]  /*09d0*/  LDC R32, c[0x0][0x3f0] ;  /* 0x0000fc00ff207b82 */ /* 0x000e220000000800 */
[----:B------:R-:W-:Y:S01]  /*09e0*/  IADD3 R29, PT, PT, R25, -0x1, RZ ;  /* 0xffffffff191d7810 */ /* 0x000fe20007ffe0ff */
[----:B------:R-:W-:Y:S03]  /*09f0*/  BSSY B1, `(.L_x_19580) ;  /* 0x00000e7000017945 */ /* 0x000fe60003800000 */
        /* <DEDUP_REMOVED lines=15> */
[----:B0-----:R-:W-:Y:S02]  /*0af0*/  IADD3 R33, PT, PT, R31, 0xffffffe, RZ ;  /* 0x0ffffffe1f217810 */ /* 0x001fe40007ffe0ff */
[----:B------:R-:W-:Y:S02]  /*0b00*/  ISETP.GE.U32.AND P0, PT, R13, R20, PT ;  /* 0x000000140d00720c */ /* 0x000fe40003f06070 */
[----:B------:R-:W0:Y:S11]  /*0b10*/  F2I.FTZ.U32.TRUNC.NTZ R13, R33 ;  /* 0x00000021000d7305 */ /* 0x000e36000021f000 */
[----:B------:R-:W-:Y:S01]  /*0b20*/  @P0 VIADD R15, R15, 0x1 ;  /* 0x000000010f0f0836 */ /* 0x000fe20000000000 */
[----:B0-----:R-:W-:-:S03]  /*0b30*/  IADD3 R29, PT, PT, RZ, -R13, RZ ;  /* 0x8000000dff1d7210 */ /* 0x001fc60007ffe0ff */
[----:B------:R-:W-:Y:S01]  /*0b40*/  @!P2 IMAD.MOV R15, RZ, RZ, -R15 ;  /* 0x000000ffff0fa224 */ /* 0x000fe200078e0a0f */
[----:B------:R-:W-:Y:S01]  /*0b50*/  @!P1 LOP3.LUT R15, RZ, R12, RZ, 0x33, !PT ;  /* 0x0000000cff0f9212 */ /* 0x000fe200078e33ff */
[----:B------:R-:W-:Y:S01]  /*0b60*/  IMAD.MOV.U32 R12, RZ, RZ, RZ ;  /* 0x000000ffff0c7224 */ /* 0x000fe200078e00ff */
[----:B------:R-:W-:Y:S01]  /*0b70*/  ISETP.NE.AND P1, PT, R32, RZ, PT ;  /* 0x000000ff2000720c */ /* 0x000fe20003f25270 */
[----:B------:R-:W-:-:S04]  /*0b80*/  IMAD R29, R29, R14, RZ ;  /* 0x0000000e1d1d7224 */ /* 0x000fc800078e02ff */
[----:B------:R-:W-:Y:S01]  /*0b90*/  IMAD.HI.U32 R12, R13, R29, R12 ;  /* 0x0000001d0d0c7227 */ /* 0x000fe200078e000c */
[----:B------:R-:W-:-:S04]  /*0ba0*/  IADD3 R29, PT, PT, R15, R6, RZ ;  /* 0x000000060f1d7210 */ /* 0x000fc80007ffe0ff */
[----:B------:R-:W-:Y:S02]  /*0bb0*/  IABS R13, R29 ;  /* 0x0000001d000d7213 */ /* 0x000fe40000000000 */
[----:B------:R-:W-:-:S03]  /*0bc0*/  ISETP.GE.AND P2, PT, R29, RZ, PT ;  /* 0x000000ff1d00720c */ /* 0x000fc60003f46270 */
        /* <DEDUP_REMOVED lines=18> */
.L_x_19581:
[----:B------:R-:W-:Y:S02]  /*0cf0*/  IMAD.MOV.U32 R13, RZ, RZ, R26 ;  /* 0x000000ffff0d7224 */ /* 0x000fe400078e001a */
[----:B------:R-:W-:-:S05]  /*0d00*/  IMAD.MOV.U32 R12, RZ, RZ, R21 ;  /* 0x000000ffff0c7224 */ /* 0x000fca00078e0015 */
[----:B------:R-:W2:Y:S01]  /*0d10*/  LDG.E.CONSTANT R13, desc[UR6][R12.64] ;  /* 0x000000060c0d7981 */ /* 0x000ea2000c1e9900 */
[----:B------:R-:W-:Y:S01]  /*0d20*/  SHF.L.U32 R14, R10, 0x1, RZ ;  /* 0x000000010a0e7819 */ /* 0x000fe200000006ff */
[----:B------:R-:W-:-:S03]  /*0d30*/  IMAD R15, R22, UR9, RZ ;  /* 0x00000009160f7c24 */ /* 0x000fc6000f8e02ff */
[----:B------:R-:W-:-:S04]  /*0d40*/  LOP3.LUT R14, R14, 0x38, RZ, 0xc0, !PT ;  /* 0x000000380e0e7812 */ /* 0x000fc800078ec0ff */
[----:B------:R-:W-:-:S04]  /*0d50*/  IADD3 R14, P0, PT, R15, R14, RZ ;  /* 0x0000000e0f0e7210 */ /* 0x000fc80007f1e0ff */
[----:B------:R-:W-:-:S03]  /*0d60*/  LEA.HI.X.SX32 R15, R15, RZ, 0x1, P0 ;  /* 0x000000ff0f0f7211 */ /* 0x000fc600000f0eff */
[----:B--2---:R-:W-:-:S03]  /*0d70*/  IMAD.WIDE R14, R13, UR10, R14 ;  /* 0x0000000a0d0e7c25 */ /* 0x004fc6000f8e020e */
[----:B------:R-:W-:-:S05]  /*0d80*/  LEA R29, P0, R17, R14, 0x1 ;  /* 0x0000000e111d7211 */ /* 0x000fca00078008ff */
[----:B------:R-:W-:Y:S01]  /*0d90*/  IMAD.X R32, RZ, RZ, R15, P0 ;  /* 0x000000ffff207224 */ /* 0x000fe200000e060f */
[----:B------:R-:W-:-:S04]  /*0da0*/  LEA R14, P0, R29, UR12, 0x1 ;  /* 0x0000000c1d0e7c11 */ /* 0x000fc8000f8008ff */
[----:B------:R-:W-:Y:S02]  /*0db0*/  LEA.HI.X R15, R29, UR13, R32, 0x1, P0 ;  /* 0x0000000d1d0f7c11 */ /* 0x000fe400080f0c20 */
[----:B------:R-:W0:Y:S04]  /*0dc0*/  LDS R29, [R18+0x4] ;  /* 0x00000400121d7984 */ /* 0x000e280000000800 */
[----:B------:R-:W2:Y:S04]  /*0dd0*/  LDG.E.CONSTANT R34, desc[UR6][R14.64+0x80] ;  /* 0x000080060e227981 */ /* 0x000ea8000c1e9900 */
[----:B------:R-:W3:Y:S04]  /*0de0*/  LDG.E.CONSTANT R33, desc[UR6][R14.64] ;  /* 0x000000060e217981 */ /* 0x000ee8000c1e9900 */
[----:B------:R-:W4:Y:S04]  /*0df0*/  LDG.E.CONSTANT R13, desc[UR6][R14.64+0x100] ;  /* 0x000100060e0d7981 */ /* 0x000f28000c1e9900 */
[----:B------:R-:W4:Y:S01]  /*0e00*/  LDG.E.CONSTANT R12, desc[UR6][R14.64+0x180] ;  /* 0x000180060e0c7981 */ /* 0x000f22000c1e9900 */
[C---:B0-----:R-:W-:Y:S01]  /*0e10*/  IMAD.U32 R31, R29.reuse, 0x10000, RZ ;  /* 0x000100001d1f7824 */ /* 0x041fe200078e00ff */
[----:B------:R-:W-:-:S04]  /*0e20*/  PRMT R29, R29, 0x7632, R29 ;  /* 0x000076321d1d7816 */ /* 0x000fc8000000001d */
[----:B------:R-:W-:Y:S02]  /*0e30*/  SHF.L.U32 R29, R29, 0x10, RZ ;  /* 0x000000101d1d7819 */ /* 0x000fe400000006ff */
[C---:B--2---:R-:W-:Y:S02]  /*0e40*/  SHF.L.U32 R32, R34.reuse, 0x10, RZ ;  /* 0x0000001022207819 */ /* 0x044fe400000006ff */
[----:B------:R-:W-:Y:S01]  /*0e50*/  PRMT R34, R34, 0x7632, R34 ;  /* 0x0000763222227816 */ /* 0x000fe20000000022 */
[----:B---3--:R-:W-:Y:S02]  /*0e60*/  IMAD.U32 R36, R33, 0x10000, RZ ;  /* 0x0001000021247824 */ /* 0x008fe400078e00ff */
[----:B------:R-:W-:Y:S02]  /*0e70*/  FMUL.FTZ R35, R31, R32 ;  /* 0x000000201f237220 */ /* 0x000fe40000410000 */
[----:B------:R-:W0:Y:S01]  /*0e80*/  LDS R32, [R18] ;  /* 0x0000000012207984 */ /* 0x000e220000000800 */
[----:B------:R-:W-:-:S04]  /*0e90*/  IMAD.U32 R34, R34, 0x10000, RZ ;  /* 0x0001000022227824 */ /* 0x000fc800078e00ff */
[----:B------:R-:W-:Y:S02]  /*0ea0*/  FMUL.FTZ R34, R29, R34 ;  /* 0x000000221d227220 */ /* 0x000fe40000410000 */
[----:B------:R-:W1:Y:S01]  /*0eb0*/  LDS R29, [R18+0x8] ;  /* 0x00000800121d7984 */ /* 0x000e620000000800 */
[C---:B0-----:R-:W-:Y:S01]  /*0ec0*/  IMAD.U32 R31, R32.reuse, 0x10000, RZ ;  /* 0x00010000201f7824 */ /* 0x041fe200078e00ff */
[----:B------:R-:W-:-:S03]  /*0ed0*/  PRMT R32, R32, 0x7632, R32 ;  /* 0x0000763220207816 */ /* 0x000fc60000000020 */
[--C-:B------:R-:W-:Y:S01]  /*0ee0*/  FFMA.FTZ R31, R31, R36, R35.reuse ;  /* 0x000000241f1f7223 */ /* 0x100fe20000010023 */
[----:B------:R-:W-:Y:S01]  /*0ef0*/  PRMT R35, R33, 0x7632, R35 ;  /* 0x0000763221237816 */ /* 0x000fe20000000023 */
[----:B------:R-:W-:Y:S02]  /*0f00*/  IMAD.U32 R33, R32, 0x10000, RZ ;  /* 0x0001000020217824 */ /* 0x000fe400078e00ff */
[----:B-1----:R-:W-:Y:S01]  /*0f10*/  IMAD.U32 R32, R29, 0x10000, RZ ;  /* 0x000100001d207824 */ /* 0x002fe200078e00ff */
[----:B------:R-:W-:-:S05]  /*0f20*/  SHF.L.U32 R35, R35, 0x10, RZ ;  /* 0x0000001023237819 */ /* 0x000fca00000006ff */
[----:B------:R-:W-:Y:S01]  /*0f30*/  FFMA.FTZ R34, R33, R35, R34 ;  /* 0x0000002321227223 */ /* 0x000fe20000010022 */
[----:B----4-:R-:W-:-:S04]  /*0f40*/  IMAD.U32 R33, R13, 0x10000, RZ ;  /* 0x000100000d217824 */ /* 0x010fc800078e00ff */
[----:B------:R-:W-:Y:S02]  /*0f50*/  FFMA.FTZ R33, R32, R33, R31 ;  /* 0x0000002120217223 */ /* 0x000fe4000001001f */
[----:B------:R-:W2:Y:S01]  /*0f60*/  LDG.E.CONSTANT R31, desc[UR6][R14.64+0x200] ;  /* 0x000200060e1f7981 */ /* 0x000ea2000c1e9900 */
[----:B------:R-:W-:Y:S02]  /*0f70*/  PRMT R29, R29, 0x7632, R29 ;  /* 0x000076321d1d7816 */ /* 0x000fe4000000001d */
[----:B------:R-:W-:Y:S01]  /*0f80*/  PRMT R13, R13, 0x7632, R13 ;  /* 0x000076320d0d7816 */ /* 0x000fe2000000000d */
[----:B------:R-:W0:Y:S01]  /*0f90*/  LDS R32, [R18+0xc] ;  /* 0x00000c0012207984 */ /* 0x000e220000000800 */
[----:B------:R-:W-:-:S03]  /*0fa0*/  SHF.L.U32 R29, R29, 0x10, RZ ;  /* 0x000000101d1d7819 */ /* 0x000fc600000006ff */
[----:B------:R-:W-:-:S04]  /*0fb0*/  IMAD.U32 R13, R13, 0x10000, RZ ;  /* 0x000100000d0d7824 */ /* 0x000fc800078e00ff */
[----:B------:R-:W-:Y:S01]  /*0fc0*/  FFMA.FTZ R34, R29, R13, R34 ;  /* 0x0000000d1d227223 */ /* 0x000fe20000010022 */
[----:B------:R-:W-:Y:S01]  /*0fd0*/  SHF.L.U32 R13, R12, 0x10, RZ ;  /* 0x000000100c0d7819 */ /* 0x000fe200000006ff */
[----:B------:R-:W3:Y:S01]  /*0fe0*/  LDG.E.CONSTANT R29, desc[UR6][R14.64+0x280] ;  /* 0x000280060e1d7981 */ /* 0x000ee2000c1e9900 */
[----:B0-----:R-:W-:-:S04]  /*0ff0*/  IMAD.U32 R36, R32, 0x10000, RZ ;  /* 0x0001000020247824 */ /* 0x001fc800078e00ff */
[----:B------:R-:W-:Y:S02]  /*1000*/  FFMA.FTZ R33, R36, R13, R33 ;  /* 0x0000000d24217223 */ /* 0x000fe40000010021 */
[----:B------:R-:W4:Y:S01]  /*1010*/  LDG.E.CONSTANT R13, desc[UR6][R14.64+0x300] ;  /* 0x000300060e0d7981 */ /* 0x000f22000c1e9900 */
[----:B------:R-:W-:Y:S02]  /*1020*/  PRMT R12, R12, 0x7632, R12 ;  /* 0x000076320c0c7816 */ /* 0x000fe4000000000c */
[----:B------:R-:W-:-:S03]  /*1030*/  PRMT R32, R32, 0x7632, R32 ;  /* 0x0000763220207816 */ /* 0x000fc60000000020 */
[----:B------:R-:W-:Y:S02]  /*1040*/  IMAD.U32 R12, R12, 0x10000, RZ ;  /* 0x000100000c0c7824 */ /* 0x000fe400078e00ff */
[----:B------:R-:W-:Y:S02]  /*1050*/  IMAD.U32 R35, R32, 0x10000, RZ ;  /* 0x0001000020237824 */ /* 0x000fe400078e00ff */
[----:B------:R-:W0:Y:S02]  /*1060*/  LDS R32, [R18+0x10] ;  /* 0x0000100012207984 */ /* 0x000e240000000800 */
[----:B------:R-:W-:Y:S02]  /*1070*/  FFMA.FTZ R34, R35, R12, R34 ;  /* 0x0000000c23227223 */ /* 0x000fe40000010022 */
[----:B------:R-:W4:Y:S01]  /*1080*/  LDG.E.CONSTANT R12, desc[UR6][R14.64+0x380] ;  /* 0x000380060e0c7981 */ /* 0x000f22000c1e9900 */
[C---:B0-----:R-:W-:Y:S02]  /*1090*/  SHF.L.U32 R36, R32.reuse, 0x10, RZ ;  /* 0x0000001020247819 */ /* 0x041fe400000006ff */
[----:B------:R-:W-:Y:S01]  /*10a0*/  PRMT R32, R32, 0x7632, R32 ;  /* 0x0000763220207816 */ /* 0x000fe20000000020 */
[----:B--2---:R-:W-:-:S04]  /*10b0*/  IMAD.U32 R35, R31, 0x10000, RZ ;  /* 0x000100001f237824 */ /* 0x004fc800078e00ff */
[----:B------:R-:W-:Y:S01]  /*10c0*/  FFMA.FTZ R33, R36, R35, R33 ;  /* 0x0000002324217223 */ /* 0x000fe20000010021 */
[----:B------:R-:W-:Y:S01]  /*10d0*/  PRMT R35, R31, 0x7632, R35 ;  /* 0x000076321f237816 */ /* 0x000fe20000000023 */
[----:B------:R-:W-:-:S03]  /*10e0*/  IMAD.U32 R31, R32, 0x10000, RZ ;  /* 0x00010000201f7824 */ /* 0x000fc600078e00ff */
[----:B------:R-:W-:-:S05]  /*10f0*/  SHF.L.U32 R35, R35, 0x10, RZ ;  /* 0x0000001023237819 */ /* 0x000fca00000006ff */
[----:B------:R-:W-:Y:S02]  /*1100*/  FFMA.FTZ R34, R31, R35, R34 ;  /* 0x000000231f227223 */ /* 0x000fe40000010022 */
[----:B------:R-:W0:Y:S01]  /*1110*/  LDS R31, [R18+0x14] ;  /* 0x00001400121f7984 */ /* 0x000e220000000800 */
[C---:B---3--:R-:W-:Y:S01]  /*1120*/  IMAD.U32 R35, R29.reuse, 0x10000, RZ ;  /* 0x000100001d237824 */ /* 0x048fe200078e00ff */
[----:B------:R-:W-:Y:S01]  /*1130*/  PRMT R29, R29, 0x7632, R29 ;  /* 0x000076321d1d7816 */ /* 0x000fe2000000001d */
[----:B0-----:R-:W-:-:S04]  /*1140*/  IMAD.U32 R32, R31, 0x10000, RZ ;  /* 0x000100001f207824 */ /* 0x001fc800078e00ff */
[----:B------:R-:W-:Y:S02]  /*1150*/  FFMA.FTZ R33, R32, R35, R33 ;  /* 0x0000002320217223 */ /* 0x000fe40000010021 */
[----:B------:R-:W0:Y:S01]  /*1160*/  LDS R32, [R18+0x18] ;  /* 0x0000180012207984 */ /* 0x000e220000000800 */
[----:B------:R-:W-:Y:S01]  /*1170*/  PRMT R31, R31, 0x7632, R31 ;  /* 0x000076321f1f7816 */ /* 0x000fe2000000001f */
[----:B------:R-:W-:-:S03]  /*1180*/  IMAD.U32 R29, R29, 0x10000, RZ ;  /* 0x000100001d1d7824 */ /* 0x000fc600078e00ff */
[----:B------:R-:W-:-:S05]  /*1190*/  SHF.L.U32 R31, R31, 0x10, RZ ;  /* 0x000000101f1f7819 */ /* 0x000fca00000006ff */
[----:B------:R-:W-:Y:S01]  /*11a0*/  FFMA.FTZ R34, R31, R29, R34 ;  /* 0x0000001d1f227223 */ /* 0x000fe20000010022 */
[----:B----4-:R-:W-:Y:S01]  /*11b0*/  SHF.L.U32 R29, R13, 0x10, RZ ;  /* 0x000000100d1d7819 */ /* 0x010fe200000006ff */
[----:B------:R-:W1:Y:S01]  /*11c0*/  LDS R31, [R18+0x1c] ;  /* 0x00001c00121f7984 */ /* 0x000e620000000800 */
[----:B0-----:R-:W-:-:S04]  /*11d0*/  IMAD.U32 R36, R32, 0x10000, RZ ;  /* 0x0001000020247824 */ /* 0x001fc800078e00ff */
[----:B------:R-:W-:Y:S02]  /*11e0*/  FFMA.FTZ R33, R36, R29, R33 ;  /* 0x0000001d24217223 */ /* 0x000fe40000010021 */
[----:B------:R-:W2:Y:S01]  /*11f0*/  LDG.E.CONSTANT R29, desc[UR6][R14.64+0x400] ;  /* 0x000400060e1d7981 */ /* 0x000ea2000c1e9900 */
[----:B------:R-:W-:Y:S02]  /*1200*/  PRMT R32, R32, 0x7632, R32 ;  /* 0x0000763220207816 */ /* 0x000fe40000000020 */
[----:B------:R-:W-:-:S03]  /*1210*/  PRMT R35, R13, 0x7632, R35 ;  /* 0x000076320d237816 */ /* 0x000fc60000000023 */
[----:B------:R-:W-:Y:S02]  /*1220*/  IMAD.U32 R13, R32, 0x10000, RZ ;  /* 0x00010000200d7824 */ /* 0x000fe400078e00ff */
[----:B------:R-:W-:Y:S01]  /*1230*/  IMAD.U32 R35, R35, 0x10000, RZ ;  /* 0x0001000023237824 */ /* 0x000fe200078e00ff */
[----:B-1----:R-:W-:-:S03]  /*1240*/  SHF.L.U32 R32, R31, 0x10, RZ ;  /* 0x000000101f207819 */ /* 0x002fc600000006ff */
[----:B------:R-:W-:Y:S01]  /*1250*/  FFMA.FTZ R34, R13, R35, R34 ;  /* 0x000000230d227223 */ /* 0x000fe20000010022 */
[----:B------:R-:W-:-:S04]  /*1260*/  IMAD.U32 R13, R12, 0x10000, RZ ;  /* 0x000100000c0d7824 */ /* 0x000fc800078e00ff */
[----:B------:R-:W-:Y:S02]  /*1270*/  FFMA.FTZ R33, R32, R13, R33 ;  /* 0x0000000d20217223 */ /* 0x000fe40000010021 */
[----:B------:R-:W3:Y:S04]  /*1280*/  LDG.E.CONSTANT R32, desc[UR6][R14.64+0x480] ;  /* 0x000480060e207981 */ /* 0x000ee8000c1e9900 */
[----:B------:R-:W4:Y:S01]  /*1290*/  LDG.E.CONSTANT R13, desc[UR6][R14.64+0x500] ;  /* 0x000500060e0d7981 */ /* 0x000f22000c1e9900 */
[----:B------:R-:W-:Y:S02]  /*12a0*/  PRMT R31, R31, 0x7632, R31 ;  /* 0x000076321f1f7816 */ /* 0x000fe4000000001f */
[----:B------:R-:W-:-:S03]  /*12b0*/  PRMT R12, R12, 0x7632, R12 ;  /* 0x000076320c0c7816 */ /* 0x000fc6000000000c */
[----:B------:R-:W-:Y:S01]  /*12c0*/  IMAD.U32 R31, R31, 0x10000, RZ ;  /* 0x000100001f1f7824 */ /* 0x000fe200078e00ff */
[----:B------:R-:W-:-:S05]  /*12d0*/  SHF.L.U32 R12, R12, 0x10, RZ ;  /* 0x000000100c0c7819 */ /* 0x000fca00000006ff */
[----:B------:R-:W-:Y:S02]  /*12e0*/  FFMA.FTZ R34, R31, R12, R34 ;  /* 0x0000000c1f227223 */ /* 0x000fe40000010022 */
[----:B------:R-:W4:Y:S04]  /*12f0*/  LDG.E.CONSTANT R12, desc[UR6][R14.64+0x580] ;  /* 0x000580060e0c7981 */ /* 0x000f28000c1e9900 */
[----:B------:R-:W0:Y:S02]  /*1300*/  LDS R31, [R18+0x20] ;  /* 0x00002000121f7984 */ /* 0x000e240000000800 */
[C---:B0-----:R-:W-:Y:S01]  /*1310*/  IMAD.U32 R36, R31.reuse, 0x10000, RZ ;  /* 0x000100001f247824 */ /* 0x041fe200078e00ff */
[----:B------:R-:W-:-:S04]  /*1320*/  PRMT R31, R31, 0x7632, R31 ;  /* 0x000076321f1f7816 */ /* 0x000fc8000000001f */
[----:B------:R-:W-:Y:S01]  /*1330*/  SHF.L.U32 R31, R31, 0x10, RZ ;  /* 0x000000101f1f7819 */ /* 0x000fe200000006ff */
[C---:B--2---:R-:W-:Y:S01]  /*1340*/  IMAD.U32 R35, R29.reuse, 0x10000, RZ ;  /* 0x000100001d237824 */ /* 0x044fe200078e00ff */
[----:B------:R-:W-:-:S05]  /*1350*/  PRMT R29, R29, 0x7632, R29 ;  /* 0x000076321d1d7816 */ /* 0x000fca000000001d */
[----:B------:R-:W-:-:S04]  /*1360*/  IMAD.U32 R29, R29, 0x10000, RZ ;  /* 0x000100001d1d7824 */ /* 0x000fc800078e00ff */
[----:B------:R-:W-:Y:S02]  /*1370*/  FFMA.FTZ R34, R31, R29, R34 ;  /* 0x0000001d1f227223 */ /* 0x000fe40000010022 */
[----:B------:R-:W0:Y:S01]  /*1380*/  LDS R31, [R18+0x24] ;  /* 0x00002400121f7984 */ /* 0x000e220000000800 */
[----:B------:R-:W-:Y:S01]  /*1390*/  FFMA.FTZ R33, R36, R35, R33 ;  /* 0x0000002324217223 */ /* 0x000fe20000010021 */
[----:B---3--:R-:W-:Y:S01]  /*13a0*/  SHF.L.U32 R29, R32, 0x10, RZ ;  /* 0x00000010201d7819 */ /* 0x008fe200000006ff */
[----:B0-----:R-:W-:-:S04]  /*13b0*/  IMAD.U32 R36, R31, 0x10000, RZ ;  /* 0x000100001f247824 */ /* 0x001fc800078e00ff */
[----:B------:R-:W-:Y:S02]  /*13c0*/  FFMA.FTZ R29, R36, R29, R33 ;  /* 0x0000001d241d7223 */ /* 0x000fe40000010021 */
[----:B------:R-:W0:Y:S01]  /*13d0*/  LDS R33, [R18+0x28] ;  /* 0x0000280012217984 */ /* 0x000e220000000800 */
[----:B------:R-:W-:Y:S02]  /*13e0*/  PRMT R31, R31, 0x7632, R31 ;  /* 0x000076321f1f7816 */ /* 0x000fe4000000001f */
[----:B------:R-:W-:-:S03]  /*13f0*/  PRMT R32, R32, 0x7632, R32 ;  /* 0x0000763220207816 */ /* 0x000fc60000000020 */
[----:B------:R-:W-:Y:S02]  /*1400*/  IMAD.U32 R31, R31, 0x10000, RZ ;  /* 0x000100001f1f7824 */ /* 0x000fe400078e00ff */
[----:B------:R-:W-:-:S04]  /*1410*/  IMAD.U32 R32, R32, 0x10000, RZ ;  /* 0x0001000020207824 */ /* 0x000fc800078e00ff */
[----:B------:R-:W-:Y:S01]  /*1420*/  FFMA.FTZ R34, R31, R32, R34 ;  /* 0x000000201f227223 */ /* 0x000fe20000010022 */
[----:B----4-:R-:W-:Y:S01]  /*1430*/  IMAD.U32 R31, R13, 0x10000, RZ ;  /* 0x000100000d1f7824 */ /* 0x010fe200078e00ff */
[----:B0-----:R-:W-:-:S05]  /*1440*/  SHF.L.U32 R32, R33, 0x10, RZ ;  /* 0x0000001021207819 */ /* 0x001fca00000006ff */
[----:B------:R-:W-:Y:S02]  /*1450*/  FFMA.FTZ R32, R32, R31, R29 ;  /* 0x0000001f20207223 */ /* 0x000fe4000001001d */
[----:B------:R-:W2:Y:S04]  /*1460*/  LDG.E.CONSTANT R31, desc[UR6][R14.64+0x600] ;  /* 0x000600060e1f7981 */ /* 0x000ea8000c1e9900 */
[----:B------:R-:W0:Y:S01]  /*1470*/  LDS R29, [R18+0x2c] ;  /* 0x00002c00121d7984 */ /* 0x000e220000000800 */
[----:B------:R-:W-:Y:S02]  /*1480*/  PRMT R33, R33, 0x7632, R33 ;  /* 0x0000763221217816 */ /* 0x000fe40000000021 */
[----:B------:R-:W-:-:S03]  /*1490*/  PRMT R13, R13, 0x7632, R13 ;  /* 0x000076320d0d7816 */ /* 0x000fc6000000000d */
[----:B------:R-:W-:Y:S01]  /*14a0*/  IMAD.U32 R33, R33, 0x10000, RZ ;  /* 0x0001000021217824 */ /* 0x000fe200078e00ff */
[----:B------:R-:W-:-:S05]  /*14b0*/  SHF.L.U32 R13, R13, 0x10, RZ ;  /* 0x000000100d0d7819 */ /* 0x000fca00000006ff */
[----:B------:R-:W-:Y:S01]  /*14c0*/  FFMA.FTZ R34, R33, R13, R34 ;  /* 0x0000000d21227223 */ /* 0x000fe20000010022 */
[----:B------:R-:W-:Y:S01]  /*14d0*/  IMAD.U32 R13, R12, 0x10000, RZ ;  /* 0x000100000c0d7824 */ /* 0x000fe200078e00ff */
[----:B------:R-:W1:Y:S01]  /*14e0*/  LDS R33, [R18+0x30] ;  /* 0x0000300012217984 */ /* 0x000e620000000800 */
[----:B0-----:R-:W-:-:S04]  /*14f0*/  IMAD.U32 R35, R29, 0x10000, RZ ;  /* 0x000100001d237824 */ /* 0x001fc800078e00ff */
[----:B------:R-:W-:Y:S02]  /*1500*/  FFMA.FTZ R35, R35, R13, R32 ;  /* 0x0000000d23237223 */ /* 0x000fe40000010020 */
[----:B------:R-:W3:Y:S04]  /*1510*/  LDG.E.CONSTANT R13, desc[UR6][R14.64+0x680] ;  /* 0x000680060e0d7981 */ /* 0x000ee8000c1e9900 */
[----:B------:R0:W4:Y:S01]  /*1520*/  LDG.E.CONSTANT R32, desc[UR6][R14.64+0x700] ;  /* 0x000700060e207981 */ /* 0x000122000c1e9900 */
[----:B------:R-:W-:Y:S02]  /*1530*/  PRMT R29, R29, 0x7632, R29 ;  /* 0x000076321d1d7816 */ /* 0x000fe4000000001d */
[----:B------:R-:W-:Y:S02]  /*1540*/  PRMT R12, R12, 0x7632, R12 ;  /* 0x000076320c0c7816 */ /* 0x000fe4000000000c */
[----:B------:R-:W-:-:S03]  /*1550*/  SHF.L.U32 R29, R29, 0x10, RZ ;  /* 0x000000101d1d7819 */ /* 0x000fc600000006ff */
        /* <DEDUP_REMOVED lines=8> */
[----:B--2---:R-:W-:-:S05]  /*15e0*/  SHF.L.U32 R29, R31, 0x10, RZ ;  /* 0x000000101f1d7819 */ /* 0x004fca00000006ff */
[----:B------:R-:W-:Y:S02]  /*15f0*/  FFMA.FTZ R35, R12, R29, R35 ;  /* 0x0000001d0c237223 */ /* 0x000fe40000010023 */
[----:B------:R-:W0:Y:S04]  /*1600*/  LDS R29, [R18+0x34] ;  /* 0x00003400121d7984 */ /* 0x000e280000000800 */
[----:B------:R-:W1:Y:S01]  /*1610*/  LDS R12, [R18+0x38] ;  /* 0x00003800120c7984 */ /* 0x000e620000000800 */
[----:B------:R-:W-:-:S05]  /*1620*/  PRMT R31, R31, 0x7632, R31 ;  /* 0x000076321f1f7816 */ /* 0x000fca000000001f */
[----:B------:R-:W-:-:S04]  /*1630*/  IMAD.U32 R31, R31, 0x10000, RZ ;  /* 0x000100001f1f7824 */ /* 0x000fc800078e00ff */
[----:B------:R-:W-:Y:S01]  /*1640*/  FFMA.FTZ R34, R33, R31, R34 ;  /* 0x0000001f21227223 */ /* 0x000fe20000010022 */
[C---:B0-----:R-:W-:Y:S02]  /*1650*/  PRMT R14, R29.reuse, 0x7632, R14 ;  /* 0x000076321d0e7816 */ /* 0x041fe4000000000e */
[----:B------:R-:W-:Y:S02]  /*1660*/  SHF.L.U32 R36, R29, 0x10, RZ ;  /* 0x000000101d247819 */ /* 0x000fe400000006ff */
[C---:B---3--:R-:W-:Y:S01]  /*1670*/  PRMT R29, R13.reuse, 0x7632, R29 ;  /* 0x000076320d1d7816 */ /* 0x048fe2000000001d */
[----:B------:R-:W-:Y:S02]  /*1680*/  IMAD.U32 R15, R14, 0x10000, RZ ;  /* 0x000100000e0f7824 */ /* 0x000fe400078e00ff */
[----:B------:R-:W-:Y:S01]  /*1690*/  IMAD.U32 R13, R13, 0x10000, RZ ;  /* 0x000100000d0d7824 */ /* 0x000fe200078e00ff */
[----:B------:R-:W-:-:S03]  /*16a0*/  SHF.L.U32 R29, R29, 0x10, RZ ;  /* 0x000000101d1d7819 */ /* 0x000fc600000006ff */
[----:B------:R-:W-:Y:S01]  /*16b0*/  FFMA.FTZ R35, R36, R13, R35 ;  /* 0x0000000d24237223 */ /* 0x000fe20000010023 */
[----:B-1----:R-:W-:Y:S01]  /*16c0*/  PRMT R13, R12, 0x7632, R13 ;  /* 0x000076320c0d7816 */ /* 0x002fe2000000000d */
[----:B------:R-:W-:Y:S01]  /*16d0*/  FFMA.FTZ R15, R15, R29, R34 ;  /* 0x0000001d0f0f7223 */ /* 0x000fe20000010022 */
[----:B----4-:R-:W-:Y:S01]  /*16e0*/  PRMT R29, R32, 0x7632, R29 ;  /* 0x00007632201d7816 */ /* 0x010fe2000000001d */
[----:B------:R-:W-:Y:S01]  /*16f0*/  IMAD.U32 R12, R12, 0x10000, RZ ;  /* 0x000100000c0c7824 */ /* 0x000fe200078e00ff */
[----:B------:R-:W-:Y:S01]  /*1700*/  SHF.L.U32 R32, R32, 0x10, RZ ;  /* 0x0000001020207819 */ /* 0x000fe200000006ff */
[----:B------:R-:W-:Y:S02]  /*1710*/  IMAD.U32 R14, R13, 0x10000, RZ ;  /* 0x000100000d0e7824 */ /* 0x000fe400078e00ff */
[----:B------:R-:W-:Y:S02]  /*1720*/  IMAD.U32 R29, R29, 0x10000, RZ ;  /* 0x000100001d1d7824 */ /* 0x000fe400078e00ff */
[----:B------:R-:W-:-:S02]  /*1730*/  FFMA.FTZ R12, R12, R32, R35 ;  /* 0x000000200c0c7223 */ /* 0x000fc40000010023 */
[----:B------:R-:W-:-:S04]  /*1740*/  FFMA.FTZ R15, R14, R29, R15 ;  /* 0x0000001d0e0f7223 */ /* 0x000fc8000001000f */
[----:B------:R-:W-:Y:S01]  /*1750*/  FADD.FTZ R12, R12, R15 ;  /* 0x0000000f0c0c7221 */ /* 0x000fe20000010000 */
[----:B------:R-:W-:Y:S06]  /*1760*/  BRA.DIV UR4, `(.L_x_19583) ;  /* 0x0000003604f87947 */ /* 0x000fec000b800000 */
[----:B------:R-:W0:Y:S02]  /*1770*/  SHFL.BFLY PT, R13, R12, 0x2, 0x1f ;  /* 0x0c401f000c0d7f89 */ /* 0x000e2400000e0000 */
[----:B0-----:R-:W-:-:S05]  /*1780*/  FADD.FTZ R13, R12, R13 ;  /* 0x0000000d0c0d7221 */ /* 0x001fca0000010000 */
[----:B------:R0:W1:Y:S02]  /*1790*/  SHFL.BFLY PT, R14, R13, 0x1, 0x1f ;  /* 0x0c201f000d0e7f89 */ /* 0x00006400000e0000 */
.L_x_19630:
        /* <DEDUP_REMOVED lines=12> */
.L_x_19582:
[----:B------:R-:W-:Y:S05]  /*1860*/  BSYNC B1 ;  /* 0x0000000000017941 */ /* 0x000fea0003800000 */
.L_x_19580:
[----:B------:R-:W-:Y:S01]  /*1870*/  VIADD R19, R19, 0x4 ;  /* 0x0000000413137836 */ /* 0x000fe20000000000 */
[----:B------:R-:W-:Y:S01]  /*1880*/  IADD3 R21, P1, PT, R21, 0x10, RZ ;  /* 0x0000001015157810 */ /* 0x000fe20007f3e0ff */
[----:B0-----:R-:W-:Y:S01]  /*1890*/  VIADD R23, R23, 0x80 ;  /* 0x0000008017177836 */ /* 0x001fe20000000000 */
[----:B------:R-:W-:Y:S01]  /*18a0*/  IADD3 R28, PT, PT, R28, 0x20, RZ ;  /* 0x000000201c1c7810 */ /* 0x000fe20007ffe0ff */
[----:B------:R-:W-:Y:S01]  /*18b0*/  VIADD R27, R27, 0x20 ;  /* 0x000000201b1b7836 */ /* 0x000fe20000000000 */
[----:B------:R-:W-:Y:S01]  /*18c0*/  ISETP.GE.AND P0, PT, R19, R8, PT ;  /* 0x000000081300720c */ /* 0x000fe20003f06270 */
[----:B------:R-:W-:Y:S01]  /*18d0*/  VIADD R25, R25, 0x20 ;  /* 0x0000002019197836 */ /* 0x000fe20000000000 */
[----:B------:R-:W-:-:S11]  /*18e0*/  IADD3.X R26, PT, PT, RZ, R26, RZ, P1, !PT ;  /* 0x0000001aff1a7210 */ /* 0x000fd60000ffe4ff */
[----:B------:R-:W-:Y:S05]  /*18f0*/  @!P0 BRA `(.L_x_19584) ;  /* 0xfffffff000348947 */ /* 0x000fea000383ffff */
.L_x_19579:
[----:B------:R-:W-:Y:S05]  /*1900*/  BSYNC B0 ;  /* 0x0000000000007941 */ /* 0x000fea0003800000 */
.L_x_19578:
[----:B------:R-:W-:-:S03]  /*1910*/  UMOV UR4, 0xffffffff ;  /* 0xffffffff00047882 */ /* 0x000fc60000000000 */
[----:B------:R-:W-:Y:S05]  /*1920*/  BRA.DIV UR4, `(.L_x_19585) ;  /* 0x0000003604d47947 */ /* 0x000fea000b800000 */
[----:B-----5:R-:W0:Y:S02]  /*1930*/  SHFL.BFLY PT, R11, R24, 0x10, 0x1f ;  /* 0x0e001f00180b7f89 */ /* 0x020e2400000e0000 */
[----:B0-----:R-:W-:-:S05]  /*1940*/  FMNMX.FTZ R11, R11, R24, !PT ;  /* 0x000000180b0b7209 */ /* 0x001fca0007810000 */
[----:B------:R-:W0:Y:S02]  /*1950*/  SHFL.BFLY PT, R12, R11, 0x8, 0x1f ;  /* 0x0d001f000b0c7f89 */ /* 0x000e2400000e0000 */
[----:B0-----:R-:W-:-:S05]  /*1960*/  FMNMX.FTZ R14, R11, R12, !PT ;  /* 0x0000000c0b0e7209 */ /* 0x001fca0007810000 */
[----:B------:R0:W1:Y:S02]  /*1970*/  SHFL.BFLY PT, R15, R14, 0x4, 0x1f ;  /* 0x0c801f000e0f7f89 */ /* 0x00006400000e0000 */
.L_x_19635:
        /* <DEDUP_REMOVED lines=12> */
[----:B------:R-:W-:Y:S01]  /*1a40*/  VIADD R17, R2, 0x7 ;  /* 0x0000000702117836 */ /* 0x000fe20000000000 */
[----:B0-----:R-:W-:Y:S01]  /*1a50*/  LEA R14, R7, R16, 0x2 ;  /* 0x00000010070e7211 */ /* 0x001fe200078e10ff */
[----:B------:R-:W-:Y:S02]  /*1a60*/  IMAD.MOV.U32 R16, RZ, RZ, -0x800001 ;  /* 0xff7fffffff107424 */ /* 0x000fe400078e00ff */
[----:B------:R-:W-:Y:S01]  /*1a70*/  HFMA2 R19, -RZ, RZ, 0, 0 ;  /* 0x00000000ff137431 */ /* 0x000fe200000001ff */
[----:B------:R-:W-:Y:S01]  /*1a80*/  BSSY.RECONVERGENT B0, `(.L_x_19586) ;  /* 0x00000ed000007945 */ /* 0x000fe20003800200 */
[----:B------:R-:W-:-:S04]  /*1a90*/  SHF.R.S32.HI R20, RZ, 0x1f, R17 ;  /* 0x0000001fff147819 */ /* 0x000fc80000011411 */
[----:B------:R-:W-:-:S04]  /*1aa0*/  LEA.HI R17, R20, R17, RZ, 0x3 ;  /* 0x0000001114117211 */ /* 0x000fc800078f18ff */
[----:B------:R-:W-:-:S04]  /*1ab0*/  LOP3.LUT R17, R17, 0xfffffff8, RZ, 0xc0, !PT ;  /* 0xfffffff811117812 */ /* 0x000fc800078ec0ff */
        /* <DEDUP_REMOVED lines=13> */
[----:B------:R-:W-:-:S05]  /*1b90*/  IMAD.IADD R16, R16, 0x1, R17 ;  /* 0x0000000110107824 */ /* 0x000fca00078e0211 */
[C---:B------:R-:W-:Y:S02]  /*1ba0*/  LOP3.LUT R18, R16.reuse, 0x180, RZ, 0xc0, !PT ;  /* 0x0000018010127812 */ /* 0x040fe400078ec0ff */
[----:B------:R-:W-:Y:S02]  /*1bb0*/  ISETP.GE.U32.AND P4, PT, R16, 0x180, PT ;  /* 0x000001801000780c */ /* 0x000fe40003f86070 */
[----:B------:R-:W-:-:S13]  /*1bc0*/  ISETP.NE.AND P0, PT, R18, 0x180, PT ;  /* 0x000001801200780c */ /* 0x000fda0003f05270 */
        /* <DEDUP_REMOVED lines=9> */
.L_x_19590:
        /* <DEDUP_REMOVED lines=11> */
.L_x_19589:
[----:B------:R-:W-:Y:S05]  /*1d10*/  BSYNC.RECONVERGENT B1 ;  /* 0x0000000000017941 */ /* 0x000fea0003800200 */
.L_x_19588:
        /* <DEDUP_REMOVED lines=12> */
.L_x_19593:
[----:B------:R-:W0:Y:S01]  /*1de0*/  LDS R24, [R18+-0x400] ;  /* 0xfffc000012187984 */ /* 0x000e220000000800 */
[----:B------:R-:W-:-:S03]  /*1df0*/  VIADD R20, R20, 0x800 ;  /* 0x0000080014147836 */ /* 0x000fc60000000000 */
[----:B------:R-:W1:Y:S02]  /*1e00*/  LDS R32, [R18+-0x200] ;  /* 0xfffe000012207984 */ /* 0x000e640000000800 */
[----:B------:R-:W-:Y:S02]  /*1e10*/  ISETP.GE.AND P4, PT, R20, R16, PT ;  /* 0x000000101400720c */ /* 0x000fe40003f86270 */
[----:B------:R-:W2:Y:S04]  /*1e20*/  LDS R34, [R18] ;  /* 0x0000000012227984 */ /* 0x000ea80000000800 */
[----:B------:R-:W3:Y:S04]  /*1e30*/  LDS R28, [R18+0x200] ;  /* 0x00020000121c7984 */ /* 0x000ee80000000800 */
[----:B------:R-:W4:Y:S04]  /*1e40*/  LDS R26, [R18+0x400] ;  /* 0x00040000121a7984 */ /* 0x000f280000000800 */
[----:B------:R-:W-:Y:S04]  /*1e50*/  LDS R23, [R18+0xa00] ;  /* 0x000a000012177984 */ /* 0x000fe80000000800 */
[----:B------:R-:W5:Y:S04]  /*1e60*/  LDS R36, [R18+0xc00] ;  /* 0x000c000012247984 */ /* 0x000f680000000800 */
[----:B------:R-:W-:Y:S01]  /*1e70*/  LDS R25, [R18+0xe00] ;  /* 0x000e000012197984 */ /* 0x000fe20000000800 */
[C---:B0-----:R-:W-:Y:S01]  /*1e80*/  FADD.FTZ R24, -R15.reuse, R24 ;  /* 0x000000180f187221 */ /* 0x041fe20000010100 */
[----:B-1----:R-:W-:-:S03]  /*1e90*/  FADD.FTZ R32, -R15, R32 ;  /* 0x000000200f207221 */ /* 0x002fc60000010100 */
[----:B------:R-:W-:Y:S02]  /*1ea0*/  FMUL.FTZ R21, R24, 1.4426950216293334961 ;  /* 0x3fb8aa3b18157820 */ /* 0x000fe40000410000 */
[----:B------:R-:W0:Y:S01]  /*1eb0*/  LDS R24, [R18+0x600] ;  /* 0x0006000012187984 */ /* 0x000e220000000800 */
[----:B------:R-:W-:Y:S01]  /*1ec0*/  FMUL.FTZ R27, R32, 1.4426950216293334961 ;  /* 0x3fb8aa3b201b7820 */ /* 0x000fe20000410000 */
[C---:B--2---:R-:W-:Y:S02]  /*1ed0*/  FADD.FTZ R34, -R15.reuse, R34 ;  /* 0x000000220f227221 */ /* 0x044fe40000010100 */
[----:B------:R-:W1:Y:S01]  /*1ee0*/  LDS R32, [R18+0x800] ;  /* 0x0008000012207984 */ /* 0x000e620000000800 */
[----:B------:R-:W2:Y:S01]  /*1ef0*/  MUFU.EX2 R21, R21 ;  /* 0x0000001500157308 */ /* 0x000ea20000000800 */
[----:B------:R-:W-:Y:S01]  /*1f00*/  FMUL.FTZ R33, R34, 1.4426950216293334961 ;  /* 0x3fb8aa3b22217820 */ /* 0x000fe20000410000 */
[C---:B---3--:R-:W-:Y:S01]  /*1f10*/  FADD.FTZ R28, -R15.reuse, R28 ;  /* 0x0000001c0f1c7221 */ /* 0x048fe20000010100 */
[----:B------:R-:W3:Y:S01]  /*1f20*/  LDS R34, [R18+0x1000] ;  /* 0x0010000012227984 */ /* 0x000ee20000000800 */
[----:B----4-:R-:W-:-:S02]  /*1f30*/  FADD.FTZ R26, -R15, R26 ;  /* 0x0000001a0f1a7221 */ /* 0x010fc40000010100 */
[----:B------:R-:W-:Y:S02]  /*1f40*/  FMUL.FTZ R28, R28, 1.4426950216293334961 ;  /* 0x3fb8aa3b1c1c7820 */ /* 0x000fe40000410000 */
[----:B------:R-:W4:Y:S01]  /*1f50*/  MUFU.EX2 R27, R27 ;  /* 0x0000001b001b7308 */ /* 0x000f220000000800 */
[----:B------:R-:W-:Y:S01]  /*1f60*/  FMUL.FTZ R35, R26, 1.4426950216293334961 ;  /* 0x3fb8aa3b1a237820 */ /* 0x000fe20000410000 */
[----:B-----5:R-:W-:-:S06]  /*1f70*/  FADD.FTZ R36, -R15, R36 ;  /* 0x000000240f247221 */ /* 0x020fcc0000010100 */
[----:B------:R-:W5:Y:S01]  /*1f80*/  MUFU.EX2 R33, R33 ;  /* 0x0000002100217308 */ /* 0x000f620000000800 */
[----:B--2---:R-:W-:Y:S01]  /*1f90*/  FADD.FTZ R26, R21, R19 ;  /* 0x00000013151a7221 */ /* 0x004fe20000010000 */
[----:B------:R-:W-:Y:S01]  /*1fa0*/  STS [R18+-0x400], R21 ;  /* 0xfffc001512007388 */ /* 0x000fe20000000800 */
[----:B------:R-:W-:-:S05]  /*1fb0*/  FMUL.FTZ R36, R36, 1.4426950216293334961 ;  /* 0x3fb8aa3b24247820 */ /* 0x000fca0000410000 */
[----:B------:R2:W3:Y:S01]  /*1fc0*/  MUFU.EX2 R31, R28 ;  /* 0x0000001c001f7308 */ /* 0x0004e20000000800 */
[----:B----4-:R1:W-:Y:S01]  /*1fd0*/  STS [R18+-0x200], R27 ;  /* 0xfffe001b12007388 */ /* 0x0103e20000000800 */
[----:B------:R-:W-:-:S06]  /*1fe0*/  FADD.FTZ R26, R26, R27 ;  /* 0x0000001b1a1a7221 */ /* 0x000fcc0000010000 */
[----:B------:R-:W4:Y:S01]  /*1ff0*/  MUFU.EX2 R35, R35 ;  /* 0x0000002300237308 */ /* 0x000f220000000800 */
[----:B--2---:R-:W2:Y:S01]  /*2000*/  LDS R28, [R18+0x1200] ;  /* 0x00120000121c7984 */ /* 0x004ea20000000800 */
[----:B-----5:R-:W-:Y:S01]  /*2010*/  FADD.FTZ R26, R26, R33 ;  /* 0x000000211a1a7221 */ /* 0x020fe20000010000 */
[C---:B0-----:R-:W-:Y:S02]  /*2020*/  FADD.FTZ R24, -R15.reuse, R24 ;  /* 0x000000180f187221 */ /* 0x041fe40000010100 */
[----:B------:R0:W-:Y:S01]  /*2030*/  STS [R18], R33 ;  /* 0x0000002112007388 */ /* 0x0001e20000000800 */
[----:B-1----:R-:W-:Y:S01]  /*2040*/  FADD.FTZ R27, -R15, R32 ;  /* 0x000000200f1b7221 */ /* 0x002fe20000010100 */
[----:B------:R-:W-:Y:S02]  /*2050*/  FMUL.FTZ R21, R24, 1.4426950216293334961 ;  /* 0x3fb8aa3b18157820 */ /* 0x000fe40000410000 */
[----:B------:R-:W1:Y:S01]  /*2060*/  LDS R32, [R18+0x1800] ;  /* 0x0018000012207984 */ /* 0x000e620000000800 */
[----:B---3--:R-:W-:Y:S01]  /*2070*/  FADD.FTZ R19, R26, R31 ;  /* 0x0000001f1a137221 */ /* 0x008fe20000010000 */
[----:B------:R-:W-:Y:S01]  /*2080*/  FMUL.FTZ R37, R27, 1.4426950216293334961 ;  /* 0x3fb8aa3b1b257820 */ /* 0x000fe20000410000 */
[C---:B------:R-:W-:Y:S01]  /*2090*/  FADD.FTZ R34, -R15.reuse, R34 ;  /* 0x000000220f227221 */ /* 0x040fe20000010100 */
[----:B------:R-:W3:Y:S01]  /*20a0*/  LDS R24, [R18+0x1600] ;  /* 0x0016000012187984 */ /* 0x000ee20000000800 */
[----:B------:R-:W5:Y:S01]  /*20b0*/  MUFU.EX2 R21, R21 ;  /* 0x0000001500157308 */ /* 0x000f620000000800 */
[----:B0-----:R-:W-:Y:S01]  /*20c0*/  FADD.FTZ R33, -R15, R25 ;  /* 0x000000190f217221 */ /* 0x001fe20000010100 */
[----:B------:R-:W-:Y:S01]  /*20d0*/  FMUL.FTZ R34, R34, 1.4426950216293334961 ;  /* 0x3fb8aa3b22227820 */ /* 0x000fe20000410000 */
[----:B------:R-:W-:Y:S01]  /*20e0*/  LDS R27, [R18+0x1a00] ;  /* 0x001a0000121b7984 */ /* 0x000fe20000000800 */
[----:B----4-:R-:W-:Y:S01]  /*20f0*/  FADD.FTZ R19, R19, R35 ;  /* 0x0000002313137221 */ /* 0x010fe20000010000 */
[----:B------:R-:W-:-:S02]  /*2100*/  FMUL.FTZ R33, R33, 1.4426950216293334961 ;  /* 0x3fb8aa3b21217820 */ /* 0x000fc40000410000 */
[----:B------:R-:W0:Y:S01]  /*2110*/  LDS R26, [R18+0x1400] ;  /* 0x00140000121a7984 */ /* 0x000e220000000800 */
[----:B------:R-:W4:Y:S03]  /*2120*/  MUFU.EX2 R25, R36 ;  /* 0x0000002400197308 */ /* 0x000f260000000800 */
[----:B------:R5:W-:Y:S04]  /*2130*/  STS [R18+0x200], R31 ;  /* 0x0002001f12007388 */ /* 0x000be80000000800 */
[----:B------:R3:W-:Y:S01]  /*2140*/  STS [R18+0x400], R35 ;  /* 0x0004002312007388 */ /* 0x0007e20000000800 */
[----:B------:R-:W1:Y:S03]  /*2150*/  MUFU.EX2 R33, R33 ;  /* 0x0000002100217308 */ /* 0x000e660000000800 */
[----:B-----5:R-:W-:Y:S01]  /*2160*/  STS [R18+0x600], R21 ;  /* 0x0006001512007388 */ /* 0x020fe20000000800 */
[----:B------:R-:W-:-:S04]  /*2170*/  FADD.FTZ R31, -R15, R23 ;  /* 0x000000170f1f7221 */ /* 0x000fc80000010100 */
[----:B------:R5:W0:Y:S01]  /*2180*/  MUFU.EX2 R23, R37 ;  /* 0x0000002500177308 */ /* 0x000a220000000800 */
[----:B------:R-:W-:Y:S01]  /*2190*/  FMUL.FTZ R31, R31, 1.4426950216293334961 ;  /* 0x3fb8aa3b1f1f7820 */ /* 0x000fe20000410000 */
[----:B----4-:R-:W-:Y:S01]  /*21a0*/  STS [R18+0xc00], R25 ;  /* 0x000c001912007388 */ /* 0x010fe20000000800 */
[----:B--2---:R-:W-:-:S05]  /*21b0*/  FADD.FTZ R28, -R15, R28 ;  /* 0x0000001c0f1c7221 */ /* 0x004fca0000010100 */
[----:B------:R-:W2:Y:S01]  /*21c0*/  MUFU.EX2 R31, R31 ;  /* 0x0000001f001f7308 */ /* 0x000ea20000000800 */
[----:B-----5:R-:W-:Y:S01]  /*21d0*/  FMUL.FTZ R37, R28, 1.4426950216293334961 ;  /* 0x3fb8aa3b1c257820 */ /* 0x020fe20000410000 */
[----:B-1----:R-:W-:Y:S01]  /*21e0*/  STS [R18+0xe00], R33 ;  /* 0x000e002112007388 */ /* 0x002fe20000000800 */
[C---:B------:R-:W-:Y:S01]  /*21f0*/  FADD.FTZ R32, -R15.reuse, R32 ;  /* 0x000000200f207221 */ /* 0x040fe20000010100 */
[----:B---3--:R-:W-:-:S04]  /*2200*/  FADD.FTZ R28, -R15, R24 ;  /* 0x000000180f1c7221 */ /* 0x008fc80000010100 */
[----:B------:R1:W3:Y:S01]  /*2210*/  MUFU.EX2 R35, R34 ;  /* 0x0000002200237308 */ /* 0x0002e20000000800 */
[----:B0-----:R-:W-:Y:S01]  /*2220*/  STS [R18+0x800], R23 ;  /* 0x0008001712007388 */ /* 0x001fe20000000800 */
[----:B------:R-:W-:Y:S01]  /*2230*/  FMUL.FTZ R36, R28, 1.4426950216293334961 ;  /* 0x3fb8aa3b1c247820 */ /* 0x000fe20000410000 */
[----:B------:R-:W-:Y:S01]  /*2240*/  FADD.FTZ R28, R19, R21 ;  /* 0x00000015131c7221 */ /* 0x000fe20000010000 */
[----:B------:R-:W-:-:S04]  /*2250*/  FADD.FTZ R26, -R15, R26 ;  /* 0x0000001a0f1a7221 */ /* 0x000fc80000010100 */
[----:B------:R-:W0:Y:S01]  /*2260*/  MUFU.EX2 R37, R37 ;  /* 0x0000002500257308 */ /* 0x000e220000000800 */
[----:B-1----:R-:W-:Y:S01]  /*2270*/  FMUL.FTZ R34, R32, 1.4426950216293334961 ;  /* 0x3fb8aa3b20227820 */ /* 0x002fe20000410000 */
[----:B------:R-:W-:Y:S01]  /*2280*/  FADD.FTZ R32, -R15, R27 ;  /* 0x0000001b0f207221 */ /* 0x000fe20000010100 */
[----:B------:R-:W-:Y:S01]  /*2290*/  FMUL.FTZ R26, R26, 1.4426950216293334961 ;  /* 0x3fb8aa3b1a1a7820 */ /* 0x000fe20000410000 */
[----:B--2---:R-:W-:Y:S02]  /*22a0*/  STS [R18+0xa00], R31 ;  /* 0x000a001f12007388 */ /* 0x004fe40000000800 */
[----:B------:R-:W-:Y:S01]  /*22b0*/  FMUL.FTZ R19, R32, 1.4426950216293334961 ;  /* 0x3fb8aa3b20137820 */ /* 0x000fe20000410000 */
[----:B------:R-:W-:Y:S01]  /*22c0*/  FADD.FTZ R32, R28, R23 ;  /* 0x000000171c207221 */ /* 0x000fe20000010000 */
[----:B------:R-:W1:Y:S01]  /*22d0*/  MUFU.EX2 R24, R26 ;  /* 0x0000001a00187308 */ /* 0x000e620000000800 */
[----:B---3--:R-:W-:Y:S02]  /*22e0*/  STS [R18+0x1000], R35 ;  /* 0x0010002312007388 */ /* 0x008fe40000000800 */
[----:B------:R-:W-:-:S04]  /*22f0*/  FADD.FTZ R32, R32, R31 ;  /* 0x0000001f20207221 */ /* 0x000fc80000010000 */
[----:B------:R-:W-:Y:S01]  /*2300*/  FADD.FTZ R32, R32, R25 ;  /* 0x0000001920207221 */ /* 0x000fe20000010000 */
[----:B------:R-:W2:Y:S01]  /*2310*/  MUFU.EX2 R26, R36 ;  /* 0x00000024001a7308 */ /* 0x000ea20000000800 */
[----:B0-----:R-:W-:Y:S02]  /*2320*/  STS [R18+0x1200], R37 ;  /* 0x0012002512007388 */ /* 0x001fe40000000800 */
[----:B------:R-:W-:-:S04]  /*2330*/  FADD.FTZ R32, R32, R33 ;  /* 0x0000002120207221 */ /* 0x000fc80000010000 */
[----:B------:R-:W-:Y:S01]  /*2340*/  FADD.FTZ R32, R32, R35 ;  /* 0x0000002320207221 */ /* 0x000fe20000010000 */
[----:B------:R-:W0:Y:S01]  /*2350*/  MUFU.EX2 R27, R34 ;  /* 0x00000022001b7308 */ /* 0x000e220000000800 */
[----:B-1----:R-:W-:Y:S07]  /*2360*/  STS [R18+0x1400], R24 ;  /* 0x0014001812007388 */ /* 0x002fee0000000800 */
[----:B------:R1:W3:Y:S01]  /*2370*/  MUFU.EX2 R28, R19 ;  /* 0x00000013001c7308 */ /* 0x0002e20000000800 */
[----:B--2---:R-:W-:Y:S01]  /*2380*/  STS [R18+0x1600], R26 ;  /* 0x0016001a12007388 */ /* 0x004fe20000000800 */
[----:B-1----:R-:W-:-:S03]  /*2390*/  FADD.FTZ R19, R32, R37 ;  /* 0x0000002520137221 */ /* 0x002fc60000010000 */
[----:B0-----:R-:W-:Y:S01]  /*23a0*/  STS [R18+0x1800], R27 ;  /* 0x0018001b12007388 */ /* 0x001fe20000000800 */
[----:B------:R-:W-:-:S04]  /*23b0*/  FADD.FTZ R19, R19, R24 ;  /* 0x0000001813137221 */ /* 0x000fc80000010000 */
[----:B------:R-:W-:Y:S01]  /*23c0*/  FADD.FTZ R32, R19, R26 ;  /* 0x0000001a13207221 */ /* 0x000fe20000010000 */
[----:B---3--:R0:W-:Y:S03]  /*23d0*/  STS [R18+0x1a00], R28 ;  /* 0x001a001c12007388 */ /* 0x0081e60000000800 */
[----:B------:R-:W-:-:S04]  /*23e0*/  FADD.FTZ R19, R32, R27 ;  /* 0x0000001b20137221 */ /* 0x000fc80000010000 */
[----:B------:R-:W-:Y:S01]  /*23f0*/  FADD.FTZ R19, R19, R28 ;  /* 0x0000001c13137221 */ /* 0x000fe20000010000 */
[----:B0-----:R-:W-:Y:S01]  /*2400*/  IADD3 R18, PT, PT, R18, 0x2000, RZ ;  /* 0x0000200012127810 */ /* 0x001fe20007ffe0ff */
[----:B------:R-:W-:Y:S06]  /*2410*/  @!P4 BRA `(.L_x_19593) ;  /* 0xfffffff80070c947 */ /* 0x000fec000383ffff */
.L_x_19592:
[----:B------:R-:W-:Y:S05]  /*2420*/  BSYNC.RECONVERGENT B1 ;  /* 0x0000000000017941 */ /* 0x000fea0003800200 */
.L_x_19591:
        /* <DEDUP_REMOVED lines=55> */
.L_x_19595:
[----:B------:R-:W-:Y:S05]  /*27a0*/  BSYNC.RECONVERGENT B1 ;  /* 0x0000000000017941 */ /* 0x000fea0003800200 */
.L_x_19594:
        /* <DEDUP_REMOVED lines=26> */
.L_x_19587:
[----:B------:R-:W-:Y:S05]  /*2950*/  BSYNC.RECONVERGENT B0 ;  /* 0x0000000000007941 */ /* 0x000fea0003800200 */
.L_x_19586:
        /* <DEDUP_REMOVED lines=22> */
[----:B------:R-:W-:Y:S02]  /*2ac0*/  IMAD.IADD R15, R14, 0x1, R17 ;  /* 0x000000010e0f7824 */ /* 0x000fe400078e0211 */
[----:B------:R-:W-:-:S03]  /*2ad0*/  IMAD.MOV.U32 R14, RZ, RZ, R10 ;  /* 0x000000ffff0e7224 */ /* 0x000fc600078e000a */
        /* <DEDUP_REMOVED lines=15> */
.L_x_19600:
[----:B------:R-:W0:Y:S01]  /*2bd0*/  LDS R20, [R16] ;  /* 0x0000000010147984 */ /* 0x000e220000000800 */
[----:B------:R-:W-:-:S05]  /*2be0*/  VIADD R18, R18, 0x1 ;  /* 0x0000000112127836 */ /* 0x000fca0000000000 */
[----:B------:R-:W-:Y:S01]  /*2bf0*/  ISETP.NE.AND P0, PT, R18, RZ, PT ;  /* 0x000000ff1200720c */ /* 0x000fe20003f05270 */
[----:B0-----:R-:W-:-:S05]  /*2c00*/  FMUL.FTZ R15, R20, R11 ;  /* 0x0000000b140f7220 */ /* 0x001fca0000410000 */
[----:B------:R0:W-:Y:S02]  /*2c10*/  STS [R16], R15 ;  /* 0x0000000f10007388 */ /* 0x0001e40000000800 */
[----:B0-----:R-:W-:-:S05]  /*2c20*/  IADD3 R16, PT, PT, R16, 0x200, RZ ;  /* 0x0000020010107810 */ /* 0x001fca0007ffe0ff */
[----:B------:R-:W-:Y:S05]  /*2c30*/  @P0 BRA `(.L_x_19600) ;  /* 0xfffffffc00e40947 */ /* 0x000fea000383ffff */
.L_x_19599:
[----:B------:R-:W-:Y:S05]  /*2c40*/  BSYNC.RECONVERGENT B1 ;  /* 0x0000000000017941 */ /* 0x000fea0003800200 */
.L_x_19598:
        /* <DEDUP_REMOVED lines=12> */
.L_x_19603:
        /* <DEDUP_REMOVED lines=25> */
[----:B------:R-:W-:Y:S01]  /*2ea0*/  STS [R15], R18 ;  /* 0x000000120f007388 */ /* 0x000fe20000000800 */
[----:B------:R-:W-:-:S03]  /*2eb0*/  FMUL.FTZ R28, R11, R28 ;  /* 0x0000001c0b1c7220 */ /* 0x000fc60000410000 */
[----:B------:R-:W-:Y:S01]  /*2ec0*/  STS [R15+0x200], R20 ;  /* 0x000200140f007388 */ /* 0x000fe20000000800 */
[----:B------:R-:W-:-:S03]  /*2ed0*/  FMUL.FTZ R36, R11, R36 ;  /* 0x000000240b247220 */ /* 0x000fc60000410000 */
[----:B------:R1:W-:Y:S01]  /*2ee0*/  STS [R15+0x400], R16 ;  /* 0x000400100f007388 */ /* 0x0003e20000000800 */
[----:B------:R-:W-:-:S03]  /*2ef0*/  FMUL.FTZ R34, R11, R34 ;  /* 0x000000220b227220 */ /* 0x000fc60000410000 */
[----:B------:R4:W-:Y:S01]  /*2f00*/  STS [R15+0x600], R24 ;  /* 0x000600180f007388 */ /* 0x0009e20000000800 */
[----:B0-----:R-:W-:-:S03]  /*2f10*/  FMUL.FTZ R32, R11, R32 ;  /* 0x000000200b207220 */ /* 0x001fc60000410000 */
[----:B------:R-:W-:Y:S01]  /*2f20*/  STS [R15+-0x400], R33 ;  /* 0xfffc00210f007388 */ /* 0x000fe20000000800 */
[----:B-1----:R-:W-:-:S03]  /*2f30*/  FMUL.FTZ R16, R11, R31 ;  /* 0x0000001f0b107220 */ /* 0x002fc60000410000 */
[----:B------:R-:W-:Y:S01]  /*2f40*/  STS [R15+-0x200], R35 ;  /* 0xfffe00230f007388 */ /* 0x000fe20000000800 */
        /* <DEDUP_REMOVED lines=16> */
.L_x_19602:
[----:B------:R-:W-:Y:S05]  /*3050*/  BSYNC.RECONVERGENT B1 ;  /* 0x0000000000017941 */ /* 0x000fea0003800200 */
.L_x_19601:
        /* <DEDUP_REMOVED lines=31> */
.L_x_19605:
[----:B------:R-:W-:Y:S05]  /*3250*/  BSYNC.RECONVERGENT B1 ;  /* 0x0000000000017941 */ /* 0x000fea0003800200 */
.L_x_19604:
        /* <DEDUP_REMOVED lines=14> */
.L_x_19597:
[----:B------:R-:W-:Y:S05]  /*3340*/  BSYNC.RECONVERGENT B0 ;  /* 0x0000000000007941 */ /* 0x000fea0003800200 */
.L_x_19596:
[----:B------:R-:W-:Y:S01]  /*3350*/  BAR.SYNC.DEFER_BLOCKING 0x0 ;  /* 0x0000000000007b1d */ /* 0x000fe20000010000 */
[----:B------:R-:W-:Y:S02]  /*3360*/  ISETP.GE.AND P0, PT, R29, R8, PT ;  /* 0x000000081d00720c */ /* 0x000fe40003f06270 */
[----:B01----:R-:W-:Y:S02]  /*3370*/  CS2R R16, SRZ ;  /* 0x0000000000107805 */ /* 0x003fe4000001ff00 */
[----:B------:R-:W-:Y:S01]  /*3380*/  CS2R R18, SRZ ;  /* 0x0000000000127805 */ /* 0x000fe2000001ff00 */
[----:B------:R-:W0:Y:S01]  /*3390*/  LDCU UR12, c[0x0][0x3cc] ;  /* 0x00007980ff0c77ac */ /* 0x000e220008000800 */
[----:B------:R-:W-:Y:S01]  /*33a0*/  BSSY.RECONVERGENT B1, `(.L_x_19606) ;  /* 0x0000168000017945 */ /* 0x000fe20003800200 */
[----:B------:R-:W1:Y:S06]  /*33b0*/  LDCU.64 UR4, c[0x0][0x398] ;  /* 0x00007300ff0477ac */ /* 0x000e6c0008000a00 */
[----:B------:R-:W-:Y:S05]  /*33c0*/  @P0 BRA `(.L_x_19607) ;  /* 0x0000001400940947 */ /* 0x000fea0003800000 */
[----:B------:R-:W2:Y:S01]  /*33d0*/  I2F.RP R14, R5 ;  /* 0x00000005000e7306 */ /* 0x000ea20000209400 */
[----:B------:R-:W3:Y:S01]  /*33e0*/  LDCU UR9, c[0x0][0x3d0] ;  /* 0x00007a00ff0977ac */ /* 0x000ee20008000800 */
[----:B------:R-:W-:Y:S01]  /*33f0*/  HFMA2 R11, -RZ, RZ, 0, 0 ;  /* 0x00000000ff0b7431 */ /* 0x000fe200000001ff */
[----:B------:R-:W-:Y:S01]  /*3400*/  SHF.R.U32.HI R10, RZ, 0x3, R10 ;  /* 0x00000003ff0a7819 */ /* 0x000fe2000001160a */
[----:B------:R-:W-:Y:S01]  /*3410*/  VIADD R13, R13, 0x110 ;  /* 0x000001100d0d7836 */ /* 0x000fe20000000000 */
[----:B------:R-:W4:Y:S01]  /*3420*/  LDCU.64 UR10, c[0x0][0x3a8] ;  /* 0x00007500ff0a77ac */ /* 0x000f220008000a00 */
[----:B------:R-:W-:Y:S01]  /*3430*/  VIADD R28, R29, 0x1 ;  /* 0x000000011d1c7836 */ /* 0x000fe20000000000 */
[----:B------:R-:W-:Y:S01]  /*3440*/  LOP3.LUT R10, R10, 0x7c, RZ, 0xc0, !PT ;  /* 0x0000007c0a0a7812 */ /* 0x000fe200078ec0ff */
[----:B------:R-:W-:Y:S01]  /*3450*/  IMAD.MOV.U32 R16, RZ, RZ, RZ ;  /* 0x000000ffff107224 */ /* 0x000fe200078e00ff */
[----:B------:R-:W5:Y:S01]  /*3460*/  LDCU UR8, c[0x0][0x3ec] ;  /* 0x00007d80ff0877ac */ /* 0x000f620008000800 */
[----:B------:R-:W-:-:S02]  /*3470*/  LEA R12, R12, R13, 0x18 ;  /* 0x0000000d0c0c7211 */ /* 0x000fc400078ec0ff */
[----:B------:R-:W-:Y:S02]  /*3480*/  IMAD.WIDE R10, R9, 0x4, R10 ;  /* 0x00000004090a7825 */ /* 0x000fe400078e020a */
[----:B------:R-:W-:Y:S01]  /*3490*/  LEA R31, R29, R12, 0x5 ;  /* 0x0000000c1d1f7211 */ /* 0x000fe200078e28ff */
[----:B--2---:R-:W2:Y:S03]  /*34a0*/  MUFU.RCP R14, R14 ;  /* 0x0000000e000e7308 */ /* 0x004ea60000001000 */
[----:B------:R-:W-:Y:S01]  /*34b0*/  IADD3 R31, PT, PT, R31, 0x10, RZ ;  /* 0x000000101f1f7810 */ /* 0x000fe20007ffe0ff */
[----:B---3--:R-:W-:Y:S01]  /*34c0*/  IMAD R22, R22, UR9, RZ ;  /* 0x0000000916167c24 */ /* 0x008fe2000f8e02ff */
[----:B----4-:R-:W-:-:S04]  /*34d0*/  IADD3 R20, P0, PT, R10, UR10, RZ ;  /* 0x0000000a0a147c10 */ /* 0x010fc8000ff1e0ff */
[----:B------:R-:W-:Y:S02]  /*34e0*/  SHF.R.S32.HI R23, RZ, 0x1f, R22 ;  /* 0x0000001fff177819 */ /* 0x000fe40000011416 */
[----:B------:R-:W-:Y:S01]  /*34f0*/  IADD3.X R21, PT, PT, R11, UR11, RZ, P0, !PT ;  /* 0x0000000b0b157c10 */ /* 0x000fe200087fe4ff */
[----:B-----5:R-:W-:Y:S02]  /*3500*/  VIADD R30, R30, -UR8 ;  /* 0x800000081e1e7c36 */ /* 0x020fe40008000000 */
[----:B--2---:R-:W-:-:S04]  /*3510*/  VIADD R26, R14, 0xffffffe ;  /* 0x0ffffffe0e1a7836 */ /* 0x004fc80000000000 */
[----:B------:R2:W3:Y:S02]  /*3520*/  F2I.FTZ.U32.TRUNC.NTZ R27, R26 ;  /* 0x0000001a001b7305 */ /* 0x0004e4000021f000 */
[----:B--2---:R-:W-:Y:S01]  /*3530*/  MOV R26, RZ ;  /* 0x000000ff001a7202 */ /* 0x004fe20000000f00 */
[----:B---3--:R-:W-:-:S04]  /*3540*/  IMAD.MOV R14, RZ, RZ, -R27 ;  /* 0x000000ffff0e7224 */ /* 0x008fc800078e0a1b */
[----:B------:R-:W-:-:S04]  /*3550*/  IMAD R9, R14, R5, RZ ;  /* 0x000000050e097224 */ /* 0x000fc800078e02ff */
[----:B------:R-:W-:-:S04]  /*3560*/  IMAD.HI.U32 R26, R27, R9, R26 ;  /* 0x000000091b1a7227 */ /* 0x000fc800078e001a */
[C---:B------:R-:W-:Y:S01]  /*3570*/  IMAD.IADD R27, R29.reuse, 0x1, -R8 ;  /* 0x000000011d1b7824 */ /* 0x040fe200078e0a08 */
[----:B------:R-:W-:-:S07]  /*3580*/  LEA R29, R29, 0x3, 0x3 ;  /* 0x000000031d1d7811 */ /* 0x000fce00078e18ff */
.L_x_19618:
        /* <DEDUP_REMOVED lines=9> */
[----:B---3--:R-:W-:-:S05]  /*3620*/  IABS R15, R8 ;  /* 0x00000008000f7213 */ /* 0x008fca0000000000 */
[----:B------:R-:W-:Y:S01]  /*3630*/  IMAD R12, R12, R15, R9 ;  /* 0x0000000f0c0c7224 */ /* 0x000fe200078e0209 */
[----:B------:R-:W-:-:S04]  /*3640*/  LOP3.LUT R9, R33, R8, RZ, 0x3c, !PT ;  /* 0x0000000821097212 */ /* 0x000fc800078e3cff */
[----:B------:R-:W-:Y:S01]  /*3650*/  ISETP.GT.U32.AND P1, PT, R5, R12, PT ;  /* 0x0000000c0500720c */ /* 0x000fe20003f24070 */
[----:B--2---:R-:W2:Y:S01]  /*3660*/  MUFU.RCP R14, R14 ;  /* 0x0000000e000e7308 */ /* 0x004ea20000001000 */
[----:B------:R-:W-:-:S11]  /*3670*/  ISETP.GE.AND P2, PT, R9, RZ, PT ;  /* 0x000000ff0900720c */ /* 0x000fd60003f46270 */
        /* <DEDUP_REMOVED lines=30> */
[----:B------:R-:W0:Y:S04]  /*3860*/  LDG.E.CONSTANT R25, desc[UR6][R20.64] ;  /* 0x0000000614197981 */ /* 0x000e28000c1e9900 */
[----:B------:R-:W2:Y:S04]  /*3870*/  LDS.128 R8, [R31+-0x10] ;  /* 0xfffff0001f087984 */ /* 0x000ea80000000c00 */
[----:B------:R-:W3:Y:S01]  /*3880*/  LDS.128 R12, [R31] ;  /* 0x000000001f0c7984 */ /* 0x000ee20000000c00 */
[----:B--2---:R-:W-:Y:S01]  /*3890*/  F2FP.BF16.F32.PACK_AB R32, R9, R8 ;  /* 0x000000080920723e */ /* 0x004fe200000010ff */
[----:B------:R-:W-:Y:S01]  /*38a0*/  BSSY.RECONVERGENT B2, `(.L_x_19610) ;  /* 0x000002e000027945 */ /* 0x000fe20003800200 */
[----:B------:R-:W-:-:S02]  /*38b0*/  F2FP.BF16.F32.PACK_AB R11, R11, R10 ;  /* 0x0000000a0b0b723e */ /* 0x000fc400000010ff */
[----:B---3--:R-:W-:Y:S01]  /*38c0*/  F2FP.BF16.F32.PACK_AB R12, R13, R12 ;  /* 0x0000000c0d0c723e */ /* 0x008fe200000010ff */
[----:B------:R-:W-:Y:S01]  /*38d0*/  IMAD.MOV.U32 R10, RZ, RZ, R32 ;  /* 0x000000ffff0a7224 */ /* 0x000fe200078e0020 */
[----:B------:R-:W-:Y:S01]  /*38e0*/  F2FP.BF16.F32.PACK_AB R13, R15, R14 ;  /* 0x0000000e0f0d723e */ /* 0x000fe200000010ff */
[----:B0-----:R-:W-:-:S03]  /*38f0*/  IMAD.WIDE R24, R25, UR12, R22 ;  /* 0x0000000c19187c25 */ /* 0x001fc6000f8e0216 */
[----:B------:R-:W-:-:S05]  /*3900*/  LEA R24, P0, R7, R24, 0x3 ;  /* 0x0000001807187211 */ /* 0x000fca00078018ff */
[----:B------:R-:W-:Y:S01]  /*3910*/  IMAD.X R25, RZ, RZ, R25, P0 ;  /* 0x000000ffff197224 */ /* 0x000fe200000e0619 */
[----:B-1----:R-:W-:-:S04]  /*3920*/  LEA R8, P0, R24, UR4, 0x1 ;  /* 0x0000000418087c11 */ /* 0x002fc8000f8008ff */
        /* <DEDUP_REMOVED lines=8> */
[-C--:B------:R-:W-:Y:S02]  /*39b0*/  ISETP.GE.AND P2, PT, R29, R2.reuse, PT ;  /* 0x000000021d00720c */ /* 0x080fe40003f46270 */
[----:B------:R-:W-:Y:S02]  /*39c0*/  ISETP.GE.AND P1, PT, R35, R2, PT ;  /* 0x000000022300720c */ /* 0x000fe40003f26270 */
[C---:B-----5:R-:W-:Y:S02]  /*39d0*/  PRMT R32, R24.reuse, 0x7632, R32 ;  /* 0x0000763218207816 */ /* 0x060fe40000000020 */
[----:B------:R-:W-:Y:S02]  /*39e0*/  SEL R24, R24, RZ, !P1 ;  /* 0x000000ff18187207 */ /* 0x000fe40004800000 */
[----:B------:R-:W-:-:S02]  /*39f0*/  SEL R35, R32, RZ, !P2 ;  /* 0x000000ff20237207 */ /* 0x000fc40005000000 */
[----:B------:R-:W-:Y:S02]  /*3a00*/  PRMT R32, R15, 0x7632, R32 ;  /* 0x000076320f207816 */ /* 0x000fe40000000020 */
[----:B------:R-:W-:Y:S01]  /*3a10*/  PRMT R24, R24, 0x5410, R35 ;  /* 0x0000541018187816 */ /* 0x000fe20000000023 */
[----:B------:R-:W-:Y:S01]  /*3a20*/  VIADD R35, R29, 0x1 ;  /* 0x000000011d237836 */ /* 0x000fe20000000000 */
[----:B------:R-:W-:-:S04]  /*3a30*/  PRMT R34, R14, 0x7632, R34 ;  /* 0x000076320e227816 */ /* 0x000fc80000000022 */
        /* <DEDUP_REMOVED lines=9> */
[-C--:B------:R-:W-:Y:S02]  /*3ad0*/  ISETP.GE.AND P1, PT, R33, R2.reuse, PT ;  /* 0x000000022100720c */ /* 0x080fe40003f26270 */
[-C--:B------:R-:W-:Y:S01]  /*3ae0*/  ISETP.GE.AND P4, PT, R35, R2.reuse, PT ;  /* 0x000000022300720c */ /* 0x080fe20003f86270 */
[----:B------:R-:W-:Y:S01]  /*3af0*/  VIADD R35, R29, 0xfffffffe ;  /* 0xfffffffe1d237836 */ /* 0x000fe20000000000 */
[C---:B------:R-:W-:Y:S02]  /*3b00*/  PRMT R32, R25.reuse, 0x7632, R32 ;  /* 0x0000763219207816 */ /* 0x040fe40000000020 */
[----:B------:R-:W-:Y:S02]  /*3b10*/  SEL R25, R25, RZ, !P1 ;  /* 0x000000ff19197207 */ /* 0x000fe40004800000 */
[----:B------:R-:W-:Y:S02]  /*3b20*/  ISETP.GE.AND P2, PT, R35, R2, PT ;  /* 0x000000022300720c */ /* 0x000fe40003f46270 */
[----:B------:R-:W-:-:S02]  /*3b30*/  SEL R14, R14, RZ, !P3 ;  /* 0x000000ff0e0e7207 */ /* 0x000fc40005800000 */
[----:B------:R-:W-:Y:S02]  /*3b40*/  SEL R35, R34, RZ, !P4 ;  /* 0x000000ff22237207 */ /* 0x000fe40006000000 */
[----:B------:R-:W-:Y:S02]  /*3b50*/  SEL R32, R32, RZ, !P2 ;  /* 0x000000ff20207207 */ /* 0x000fe40005000000 */
[----:B------:R-:W-:Y:S02]  /*3b60*/  PRMT R14, R14, 0x5410, R35 ;  /* 0x000054100e0e7816 */ /* 0x000fe40000000023 */
[----:B------:R-:W-:-:S07]  /*3b70*/  PRMT R25, R25, 0x5410, R32 ;  /* 0x0000541019197816 */ /* 0x000fce0000000020 */
.L_x_19611:
[----:B------:R-:W-:Y:S05]  /*3b80*/  BSYNC.RECONVERGENT B2 ;  /* 0x0000000000027941 */ /* 0x000fea0003800200 */
.L_x_19610:
[----:B-----5:R-:W-:Y:S02]  /*3b90*/  HFMA2.BF16_V2 R32, R11, R24, -RZ ;  /* 0x000000180b207231 */ /* 0x020fe400003000ff */
[----:B------:R-:W-:-:S05]  /*3ba0*/  HMUL2.BF16_V2 R25, R10, R25 ;  /* 0x000000190a197232 */ /* 0x000fca0000200000 */
[C---:B------:R-:W-:Y:S02]  /*3bb0*/  PRMT R24, R25.reuse, 0x7610, R24 ;  /* 0x0000761019187816 */ /* 0x040fe40000000018 */
[----:B------:R-:W-:Y:S02]  /*3bc0*/  PRMT R25, R25, 0x7632, R25 ;  /* 0x0000763219197816 */ /* 0x000fe40000000019 */
[C---:B------:R-:W-:Y:S01]  /*3bd0*/  PRMT R34, R32.reuse, 0x7632, R34 ;  /* 0x0000763220227816 */ /* 0x040fe20000000022 */
[----:B------:R-:W-:Y:S01]  /*3be0*/  IMAD.U32 R32, R32, 0x10000, RZ ;  /* 0x0001000020207824 */ /* 0x000fe200078e00ff */
[----:B------:R-:W-:Y:S01]  /*3bf0*/  SHF.L.U32 R24, R24, 0x10, RZ ;  /* 0x0000001018187819 */ /* 0x000fe200000006ff */
[----:B------:R-:W-:Y:S01]  /*3c00*/  IMAD.U32 R25, R25, 0x10000, RZ ;  /* 0x0001000019197824 */ /* 0x000fe200078e00ff */
[----:B------:R-:W-:Y:S01]  /*3c10*/  SHF.L.U32 R35, R34, 0x10, RZ ;  /* 0x0000001022237819 */ /* 0x000fe200000006ff */
[----:B------:R-:W-:Y:S02]  /*3c20*/  HMUL2.BF16_V2 R34, R12, R15 ;  /* 0x0000000f0c227232 */ /* 0x000fe40000200000 */
[----:B------:R-:W-:-:S02]  /*3c30*/  FADD.FTZ R15, R24, R25 ;  /* 0x00000019180f7221 */ /* 0x000fc40000010000 */
[----:B------:R-:W-:Y:S01]  /*3c40*/  FADD.FTZ R24, R32, R35 ;  /* 0x0000002320187221 */ /* 0x000fe20000010000 */
[C---:B------:R-:W-:Y:S02]  /*3c50*/  PRMT R25, R34.reuse, 0x7610, R25 ;  /* 0x0000761022197816 */ /* 0x040fe40000000019 */
[----:B------:R-:W-:Y:S01]  /*3c60*/  PRMT R32, R34, 0x7632, R32 ;  /* 0x0000763222207816 */ /* 0x000fe20000000020 */
        /* <DEDUP_REMOVED lines=27> */
[----:B------:R-:W-:Y:S02]  /*3e20*/  IADD3 R35, PT, PT, R29, 0x1, RZ ;  /* 0x000000011d237810 */ /* 0x000fe40007ffe0ff */
[----:B------:R-:W-:Y:S02]  /*3e30*/  PRMT R34, R14, 0x7632, R34 ;  /* 0x000076320e227816 */ /* 0x000fe40000000022 */
[----:B------:R-:W-:Y:S01]  /*3e40*/  ISETP.GE.AND P1, PT, R35, R2, PT ;  /* 0x000000022300720c */ /* 0x000fe20003f26270 */
[----:B------:R-:W-:-:S03]  /*3e50*/  VIADD R35, R29, 0x2 ;  /* 0x000000021d237836 */ /* 0x000fc60000000000 */
[----:B------:R-:W-:Y:S02]  /*3e60*/  SEL R15, R15, RZ, !P1 ;  /* 0x000000ff0f0f7207 */ /* 0x000fe40004800000 */
[-C--:B------:R-:W-:Y:S01]  /*3e70*/  ISETP.GE.AND P2, PT, R35, R2.reuse, PT ;  /* 0x000000022300720c */ /* 0x080fe20003f46270 */
[----:B------:R-:W-:Y:S01]  /*3e80*/  VIADD R35, R29, 0x3 ;  /* 0x000000031d237836 */ /* 0x000fe20000000000 */
[-C--:B------:R-:W-:Y:S02]  /*3e90*/  ISETP.GE.AND P1, PT, R33, R2.reuse, PT ;  /* 0x000000022100720c */ /* 0x080fe40003f26270 */
[----:B------:R-:W-:Y:S02]  /*3ea0*/  SEL R32, R32, RZ, !P2 ;  /* 0x000000ff20207207 */ /* 0x000fe40005000000 */
[----:B------:R-:W-:Y:S02]  /*3eb0*/  ISETP.GE.AND P3, PT, R35, R2, PT ;  /* 0x000000022300720c */ /* 0x000fe40003f66270 */
[----:B------:R-:W-:-:S02]  /*3ec0*/  IADD3 R35, PT, PT, R29, 0x4, RZ ;  /* 0x000000041d237810 */ /* 0x000fc40007ffe0ff */
[--C-:B------:R-:W-:Y:S02]  /*3ed0*/  PRMT R15, R15, 0x5410, R32.reuse ;  /* 0x000054100f0f7816 */ /* 0x100fe40000000020 */
        /* <DEDUP_REMOVED lines=10> */
.L_x_19613:
[----:B------:R-:W-:Y:S05]  /*3f80*/  BSYNC.RECONVERGENT B2 ;  /* 0x0000000000027941 */ /* 0x000fea0003800200 */
.L_x_19612:
[----:B-----5:R-:W-:Y:S02]  /*3f90*/  HFMA2.BF16_V2 R32, R11, R24, -RZ ;  /* 0x000000180b207231 */ /* 0x020fe400003000ff */
[----:B------:R-:W-:-:S05]  /*3fa0*/  HMUL2.BF16_V2 R25, R10, R25 ;  /* 0x000000190a197232 */ /* 0x000fca0000200000 */
[C---:B------:R-:W-:Y:S02]  /*3fb0*/  PRMT R24, R25.reuse, 0x7610, R24 ;  /* 0x0000761019187816 */ /* 0x040fe40000000018 */
[----:B------:R-:W-:Y:S02]  /*3fc0*/  PRMT R25, R25, 0x7632, R25 ;  /* 0x0000763219197816 */ /* 0x000fe40000000019 */
[----:B------:R-:W-:Y:S01]  /*3fd0*/  PRMT R34, R32, 0x7632, R34 ;  /* 0x0000763220227816 */ /* 0x000fe20000000022 */
[----:B------:R-:W-:Y:S01]  /*3fe0*/  IMAD.U32 R24, R24, 0x10000, RZ ;  /* 0x0001000018187824 */ /* 0x000fe200078e00ff */
[----:B------:R-:W-:Y:S01]  /*3ff0*/  SHF.L.U32 R25, R25, 0x10, RZ ;  /* 0x0000001019197819 */ /* 0x000fe200000006ff */
[----:B------:R-:W-:Y:S02]  /*4000*/  IMAD.U32 R32, R32, 0x10000, RZ ;  /* 0x0001000020207824 */ /* 0x000fe400078e00ff */
[----:B------:R-:W-:Y:S02]  /*4010*/  IMAD.U32 R35, R34, 0x10000, RZ ;  /* 0x0001000022237824 */ /* 0x000fe400078e00ff */
[----:B------:R-:W-:-:S02]  /*4020*/  HMUL2.BF16_V2 R34, R12, R15 ;  /* 0x0000000f0c227232 */ /* 0x000fc40000200000 */
[----:B------:R-:W-:Y:S01]  /*4030*/  FADD.FTZ R15, R24, R25 ;  /* 0x00000019180f7221 */ /* 0x000fe20000010000 */
[----:B------:R-:W-:Y:S02]  /*4040*/  FADD.FTZ R24, R32, R35 ;  /* 0x0000002320187221 */ /* 0x000fe40000010000 */
[C---:B------:R-:W-:Y:S02]  /*4050*/  PRMT R25, R34.reuse, 0x7610, R25 ;  /* 0x0000761022197816 */ /* 0x040fe40000000019 */
[----:B------:R-:W-:Y:S01]  /*4060*/  PRMT R32, R34, 0x7632, R32 ;  /* 0x0000763222207816 */ /* 0x000fe20000000020 */
        /* <DEDUP_REMOVED lines=15> */
[----:B------:R-:W-:Y:S01]  /*4160*/  FADD.FTZ R32, R32, R35 ;  /* 0x0000002320207221 */ /* 0x000fe20000010000 */
[----:B------:R-:W-:Y:S03]  /*4170*/  BSSY.RECONVERGENT B2, `(.L_x_19614) ;  /* 0x0000021000027945 */ /* 0x000fe60003800200 */
[----:B------:R-:W-:Y:S01]  /*4180*/  FADD.FTZ R17, R17, R32 ;  /* 0x0000002011117221 */ /* 0x000fe20000010000 */
[----:B------:R-:W-:Y:S06]  /*4190*/  @P0 BRA `(.L_x_19615) ;  /* 0x0000000000780947 */ /* 0x000fec0003800000 */
[C---:B------:R-:W-:Y:S01]  /*41a0*/  VIADD R35, R29.reuse, 0xffffffff ;  /* 0xffffffff1d237836 */ /* 0x040fe20000000000 */
[-C--:B------:R-:W-:Y:S02]  /*41b0*/  ISETP.GE.AND P2, PT, R29, R2.reuse, PT ;  /* 0x000000021d00720c */ /* 0x080fe40003f46270 */
[----:B-----5:R-:W-:Y:S02]  /*41c0*/  PRMT R32, R24, 0x7632, R32 ;  /* 0x0000763218207816 */ /* 0x020fe40000000020 */
[----:B------:R-:W-:Y:S02]  /*41d0*/  ISETP.GE.AND P1, PT, R35, R2, PT ;  /* 0x000000022300720c */ /* 0x000fe40003f26270 */
[----:B------:R-:W-:Y:S02]  /*41e0*/  SEL R35, R32, RZ, !P2 ;  /* 0x000000ff20237207 */ /* 0x000fe40005000000 */
[----:B------:R-:W-:Y:S02]  /*41f0*/  SEL R24, R24, RZ, !P1 ;  /* 0x000000ff18187207 */ /* 0x000fe40004800000 */
[----:B------:R-:W-:-:S02]  /*4200*/  PRMT R32, R15, 0x7632, R32 ;  /* 0x000076320f207816 */ /* 0x000fc40000000020 */
[----:B------:R-:W-:Y:S01]  /*4210*/  PRMT R24, R24, 0x5410, R35 ;  /* 0x0000541018187816 */ /* 0x000fe20000000023 */
[----:B------:R-:W-:Y:S01]  /*4220*/  VIADD R35, R29, 0x1 ;  /* 0x000000011d237836 */ /* 0x000fe20000000000 */
[----:B------:R-:W-:-:S04]  /*4230*/  PRMT R34, R14, 0x7632, R34 ;  /* 0x000076320e227816 */ /* 0x000fc80000000022 */
[-C--:B------:R-:W-:Y:S02]  /*4240*/  ISETP.GE.AND P1, PT, R35, R2.reuse, PT ;  /* 0x000000022300720c */ /* 0x080fe40003f26270 */
[----:B------:R-:W-:Y:S02]  /*4250*/  IADD3 R35, PT, PT, R29, 0x2, RZ ;  /* 0x000000021d237810 */ /* 0x000fe40007ffe0ff */
[----:B------:R-:W-:Y:S02]  /*4260*/  SEL R15, R15, RZ, !P1 ;  /* 0x000000ff0f0f7207 */ /* 0x000fe40004800000 */
[-C--:B------:R-:W-:Y:S01]  /*4270*/  ISETP.GE.AND P2, PT, R35, R2.reuse, PT ;  /* 0x000000022300720c */ /* 0x080fe20003f46270 */
[----:B------:R-:W-:Y:S01]  /*4280*/  VIADD R35, R29, 0x3 ;  /* 0x000000031d237836 */ /* 0x000fe20000000000 */
[----:B------:R-:W-:Y:S02]  /*4290*/  ISETP.GE.AND P1, PT, R33, R2, PT ;  /* 0x000000022100720c */ /* 0x000fe40003f26270 */
[----:B------:R-:W-:-:S02]  /*42a0*/  SEL R32, R32, RZ, !P2 ;  /* 0x000000ff20207207 */ /* 0x000fc40005000000 */
[-C--:B------:R-:W-:Y:S01]  /*42b0*/  ISETP.GE.AND P3, PT, R35, R2.reuse, PT ;  /* 0x000000022300720c */ /* 0x080fe20003f66270 */
[----:B------:R-:W-:Y:S01]  /*42c0*/  VIADD R35, R29, 0x4 ;  /* 0x000000041d237836 */ /* 0x000fe20000000000 */
[--C-:B------:R-:W-:Y:S02]  /*42d0*/  PRMT R15, R15, 0x5410, R32.reuse ;  /* 0x000054100f0f7816 */ /* 0x100fe40000000020 */
[----:B------:R-:W-:Y:S02]  /*42e0*/  PRMT R32, R25, 0x7632, R32 ;  /* 0x0000763219207816 */ /* 0x000fe40000000020 */
[----:B------:R-:W-:Y:S02]  /*42f0*/  ISETP.GE.AND P4, PT, R35, R2, PT ;  /* 0x000000022300720c */ /* 0x000fe40003f86270 */
[----:B------:R-:W-:Y:S02]  /*4300*/  IADD3 R35, PT, PT, R29, -0x2, RZ ;  /* 0xfffffffe1d237810 */ /* 0x000fe40007ffe0ff */
[----:B------:R-:W-:-:S02]  /*4310*/  SEL R25, R25, RZ, !P1 ;  /* 0x000000ff19197207 */ /* 0x000fc40004800000 */
[----:B------:R-:W-:Y:S02]  /*4320*/  ISETP.GE.AND P2, PT, R35, R2, PT ;  /* 0x000000022300720c */ /* 0x000fe40003f46270 */
[----:B------:R-:W-:Y:S02]  /*4330*/  SEL R14, R14, RZ, !P3 ;  /* 0x000000ff0e0e7207 */ /* 0x000fe40005800000 */
[----:B------:R-:W-:Y:S02]  /*4340*/  SEL R35, R34, RZ, !P4 ;  /* 0x000000ff22237207 */ /* 0x000fe40006000000 */
[----:B------:R-:W-:Y:S02]  /*4350*/  SEL R32, R32, RZ, !P2 ;  /* 0x000000ff20207207 */ /* 0x000fe40005000000 */
[----:B------:R-:W-:Y:S02]  /*4360*/  PRMT R14, R14, 0x5410, R35 ;  /* 0x000054100e0e7816 */ /* 0x000fe40000000023 */
[----:B------:R-:W-:-:S07]  /*4370*/  PRMT R25, R25, 0x5410, R32 ;  /* 0x0000541019197816 */ /* 0x000fce0000000020 */
.L_x_19615:
[----:B------:R-:W-:Y:S05]  /*4380*/  BSYNC.RECONVERGENT B2 ;  /* 0x0000000000027941 */ /* 0x000fea0003800200 */
.L_x_19614:
[----:B-----5:R-:W-:Y:S02]  /*4390*/  HFMA2.BF16_V2 R32, R11, R24, -RZ ;  /* 0x000000180b207231 */ /* 0x020fe400003000ff */
[----:B------:R-:W-:Y:S01]  /*43a0*/  HMUL2.BF16_V2 R25, R10, R25 ;  /* 0x000000190a197232 */ /* 0x000fe20000200000 */
[----:B------:R-:W-:-:S04]  /*43b0*/  ISETP.GT.U32.AND P1, PT, R7, 0x17, PT ;  /* 0x000000170700780c */ /* 0x000fc80003f24070 */
        /* <DEDUP_REMOVED lines=20> */
[----:B------:R-:W-:Y:S02]  /*4500*/  IMAD.U32 R15, R15, 0x10000, RZ ;  /* 0x000100000f0f7824 */ /* 0x000fe400078e00ff */
[----:B------:R-:W-:-:S04]  /*4510*/  IMAD.U32 R24, R24, 0x10000, RZ ;  /* 0x0001000018187824 */ /* 0x000fc800078e00ff */
[----:B------:R-:W-:-:S04]  /*4520*/  FADD.FTZ R15, R15, R24 ;  /* 0x000000180f0f7221 */ /* 0x000fc80000010000 */
[----:B------:R-:W-:-:S04]  /*4530*/  FADD.FTZ R15, R14, R15 ;  /* 0x0000000f0e0f7221 */ /* 0x000fc80000010000 */
        /* <DEDUP_REMOVED lines=8> */
[C---:B0123--:R-:W-:Y:S01]  /*45c0*/  IADD3 R9, PT, PT, R29.reuse, -0x2, RZ ;  /* 0xfffffffe1d097810 */ /* 0x04ffe20007ffe0ff */
[----:B------:R-:W-:Y:S01]  /*45d0*/  VIADD R35, R29, 0xffffffff ;  /* 0xffffffff1d237836 */ /* 0x000fe20000000000 */
[-C--:B------:R-:W-:Y:S02]  /*45e0*/  ISETP.GE.AND P6, PT, R33, R2.reuse, PT ;  /* 0x000000022100720c */ /* 0x080fe40003fc6270 */
[-C--:B------:R-:W-:Y:S01]  /*45f0*/  ISETP.GE.AND P4, PT, R9, R2.reuse, PT ;  /* 0x000000020900720c */ /* 0x080fe20003f86270 */
[----:B------:R-:W-:Y:S01]  /*4600*/  VIADD R9, R29, 0x1 ;  /* 0x000000011d097836 */ /* 0x000fe20000000000 */
[-C--:B------:R-:W-:Y:S01]  /*4610*/  ISETP.GE.AND P3, PT, R35, R2.reuse, PT ;  /* 0x000000022300720c */ /* 0x080fe20003f66270 */
[C---:B------:R-:W-:Y:S01]  /*4620*/  VIADD R35, R29.reuse, 0x3 ;  /* 0x000000031d237836 */ /* 0x040fe20000000000 */
[----:B------:R-:W-:Y:S02]  /*4630*/  IADD3 R33, PT, PT, R29, 0x2, RZ ;  /* 0x000000021d217810 */ /* 0x000fe40007ffe0ff */
[----:B------:R-:W-:-:S02]  /*4640*/  ISETP.GE.AND P2, PT, R9, R2, PT ;  /* 0x000000020900720c */ /* 0x000fc40003f46270 */
[----:B------:R-:W-:Y:S02]  /*4650*/  IADD3 R9, PT, PT, R29, 0x4, RZ ;  /* 0x000000041d097810 */ /* 0x000fe40007ffe0ff */
[C---:B-----5:R-:W-:Y:S02]  /*4660*/  PRMT R32, R25.reuse, 0x7632, R32 ;  /* 0x0000763219207816 */ /* 0x060fe40000000020 */
[----:B------:R-:W-:Y:S02]  /*4670*/  SEL R25, R25, RZ, !P6 ;  /* 0x000000ff19197207 */ /* 0x000fe40007000000 */
[-C--:B------:R-:W-:Y:S02]  /*4680*/  ISETP.GE.AND P6, PT, R9, R2.reuse, PT ;  /* 0x000000020900720c */ /* 0x080fe40003fc6270 */
[----:B------:R-:W-:Y:S02]  /*4690*/  ISETP.GE.AND P1, PT, R33, R2, PT ;  /* 0x000000022100720c */ /* 0x000fe40003f26270 */
[----:B------:R-:W-:-:S02]  /*46a0*/  PRMT R8, R14, 0x7632, R8 ;  /* 0x000076320e087816 */ /* 0x000fc40000000008 */
[----:B------:R-:W-:Y:S02]  /*46b0*/  SEL R9, R14, RZ, !P3 ;  /* 0x000000ff0e097207 */ /* 0x000fe40005800000 */
        /* <DEDUP_REMOVED lines=14> */
.L_x_19617:
[----:B------:R-:W-:Y:S05]  /*47a0*/  BSYNC.RECONVERGENT B2 ;  /* 0x0000000000027941 */ /* 0x000fea0003800200 */
.L_x_19616:
[----:B-----5:R-:W-:Y:S02]  /*47b0*/  HFMA2.BF16_V2 R11, R11, R14, -RZ ;  /* 0x0000000e0b0b7231 */ /* 0x020fe400003000ff */
[----:B0123--:R-:W-:Y:S02]  /*47c0*/  HMUL2.BF16_V2 R9, R10, R25 ;  /* 0x000000190a097232 */ /* 0x00ffe40000200000 */
[----:B------:R-:W-:Y:S02]  /*47d0*/  HFMA2.BF16_V2 R8, R13, R24, -RZ ;  /* 0x000000180d087231 */ /* 0x000fe400003000ff */
[----:B------:R-:W-:Y:S01]  /*47e0*/  HMUL2.BF16_V2 R15, R12, R15 ;  /* 0x0000000f0c0f7232 */ /* 0x000fe20000200000 */
[----:B------:R-:W-:-:S04]  /*47f0*/  PRMT R10, R9, 0x7632, R10 ;  /* 0x00007632090a7816 */ /* 0x000fc8000000000a */
[----:B------:R-:W-:Y:S02]  /*4800*/  PRMT R13, R15, 0x7610, R13 ;  /* 0x000076100f0d7816 */ /* 0x000fe4000000000d */
[C---:B------:R-:W-:Y:S01]  /*4810*/  PRMT R12, R11.reuse, 0x7632, R12 ;  /* 0x000076320b0c7816 */ /* 0x040fe2000000000c */
[----:B------:R-:W-:Y:S01]  /*4820*/  IMAD.U32 R11, R11, 0x10000, RZ ;  /* 0x000100000b0b7824 */ /* 0x000fe200078e00ff */
[----:B------:R-:W-:Y:S01]  /*4830*/  PRMT R14, R15, 0x7632, R14 ;  /* 0x000076320f0e7816 */ /* 0x000fe2000000000e */
[----:B------:R-:W-:Y:S01]  /*4840*/  IMAD.U32 R15, R9, 0x10000, RZ ;  /* 0x00010000090f7824 */ /* 0x000fe200078e00ff */
[----:B------:R-:W-:Y:S01]  /*4850*/  SHF.L.U32 R10, R10, 0x10, RZ ;  /* 0x000000100a0a7819 */ /* 0x000fe200000006ff */
[----:B------:R-:W-:Y:S01]  /*4860*/  IMAD.U32 R13, R13, 0x10000, RZ ;  /* 0x000100000d0d7824 */ /* 0x000fe200078e00ff */
[----:B------:R-:W-:Y:S02]  /*4870*/  SHF.L.U32 R12, R12, 0x10, RZ ;  /* 0x000000100c0c7819 */ /* 0x000fe400000006ff */
        /* <DEDUP_REMOVED lines=12> */
.L_x_19609:
[----:B01----:R-:W-:Y:S05]  /*4940*/  BSYNC.RECONVERGENT B0 ;  /* 0x0000000000007941 */ /* 0x003fea0003800200 */
.L_x_19608:
[----:B--2---:R-:W-:Y:S01]  /*4950*/  VIADD R8, R2, 0x7 ;  /* 0x0000000702087836 */ /* 0x004fe20000000000 */
[----:B------:R-:W-:Y:S01]  /*4960*/  IADD3 R20, P1, PT, R20, 0x10, RZ ;  /* 0x0000001014147810 */ /* 0x000fe20007f3e0ff */
[----:B------:R-:W-:Y:S01]  /*4970*/  VIADD R27, R27, 0x4 ;  /* 0x000000041b1b7836 */ /* 0x000fe20000000000 */
[----:B------:R-:W-:Y:S01]  /*4980*/  IADD3 R31, PT, PT, R31, 0x80, RZ ;  /* 0x000000801f1f7810 */ /* 0x000fe20007ffe0ff */
[----:B------:R-:W-:Y:S01]  /*4990*/  VIADD R29, R29, 0x20 ;  /* 0x000000201d1d7836 */ /* 0x000fe20000000000 */
[----:B------:R-:W-:Y:S01]  /*49a0*/  SHF.R.S32.HI R9, RZ, 0x1f, R8 ;  /* 0x0000001fff097819 */ /* 0x000fe20000011408 */
[----:B------:R-:W-:-:S03]  /*49b0*/  IMAD.X R21, RZ, RZ, R21, P1 ;  /* 0x000000ffff157224 */ /* 0x000fc600008e0615 */
[----:B------:R-:W-:Y:S02]  /*49c0*/  LEA.HI R9, R9, R8, RZ, 0x3 ;  /* 0x0000000809097211 */ /* 0x000fe400078f18ff */
[C---:B------:R-:W-:Y:S02]  /*49d0*/  IADD3 R8, PT, PT, R28.reuse, 0x3, RZ ;  /* 0x000000031c087810 */ /* 0x040fe40007ffe0ff */
[----:B------:R-:W-:Y:S02]  /*49e0*/  SHF.R.S32.HI R9, RZ, 0x3, R9 ;  /* 0x00000003ff097819 */ /* 0x000fe40000011409 */
[----:B------:R-:W-:Y:S02]  /*49f0*/  IADD3 R28, PT, PT, R28, 0x4, RZ ;  /* 0x000000041c1c7810 */ /* 0x000fe40007ffe0ff */
[----:B------:R-:W-:-:S13]  /*4a00*/  ISETP.GE.AND P0, PT, R8, R9, PT ;  /* 0x000000090800720c */ /* 0x000fda0003f06270 */
[----:B------:R-:W-:Y:S05]  /*4a10*/  @!P0 BRA `(.L_x_19618) ;  /* 0xffffffe800dc8947 */ /* 0x000fea000383ffff */
.L_x_19607:
[----:B01----:R-:W-:Y:S05]  /*4a20*/  BSYNC.RECONVERGENT B1 ;  /* 0x0000000000017941 */ /* 0x003fea0003800200 */
.L_x_19606:
[----:B------:R-:W0:Y:S01]  /*4a30*/  S2R R2, SR_TID.X ;  /* 0x0000000000027919 */ /* 0x000e220000002100 */
[----:B------:R-:W1:Y:S01]  /*4a40*/  S2UR UR5, SR_CgaCtaId ;  /* 0x00000000000579c3 */ /* 0x000e620000008800 */
[----:B------:R-:W-:Y:S01]  /*4a50*/  UMOV UR4, 0x400 ;  /* 0x0000040000047882 */ /* 0x000fe20000000000 */
[----:B------:R-:W-:Y:S01]  /*4a60*/  BSSY.RECONVERGENT B0, `(.L_x_19619) ;  /* 0x0000013000007945 */ /* 0x000fe20003800200 */
[----:B------:R-:W-:-:S05]  /*4a70*/  UIADD3 UR4, UPT, UPT, UR4, 0x110, URZ ;  /* 0x0000011004047890 */ /* 0x000fca000fffe0ff */
[----:B------:R-:W-:Y:S01]  /*4a80*/  BAR.SYNC.DEFER_BLOCKING 0x0 ;  /* 0x0000000000007b1d */ /* 0x000fe20000010000 */
[----:B-1----:R-:W-:Y:S01]  /*4a90*/  ULEA UR4, UR5, UR4, 0x18 ;  /* 0x0000000405047291 */ /* 0x002fe2000f8ec0ff */
[C---:B0-----:R-:W-:Y:S02]  /*4aa0*/  LOP3.LUT R5, R2.reuse, 0x3c0, RZ, 0xc0, !PT ;  /* 0x000003c002057812 */ /* 0x041fe400078ec0ff */
[C---:B------:R-:W-:Y:S02]  /*4ab0*/  ISETP.GT.U32.AND P2, PT, R2.reuse, 0x3f, PT ;  /* 0x0000003f0200780c */ /* 0x040fe40003f44070 */
[----:B------:R-:W-:Y:S02]  /*4ac0*/  ISETP.NE.AND P1, PT, R5, 0x40, PT ;  /* 0x000000400500780c */ /* 0x000fe40003f25270 */
[C---:B------:R-:W-:Y:S02]  /*4ad0*/  LOP3.LUT R6, R2.reuse, 0x3e0, RZ, 0xc0, !PT ;  /* 0x000003e002067812 */ /* 0x040fe400078ec0ff */
[----:B------:R-:W-:-:S02]  /*4ae0*/  ISETP.GT.U32.AND P0, PT, R2, 0x1f, PT ;  /* 0x0000001f0200780c */ /* 0x000fc40003f04070 */
[----:B------:R-:W-:Y:S02]  /*4af0*/  SHF.R.U32.HI R2, RZ, 0x5, R2 ;  /* 0x00000005ff027819 */ /* 0x000fe40000011602 */
[----:B------:R-:W-:-:S03]  /*4b00*/  ISETP.NE.AND P3, PT, R6, 0x20, PT ;  /* 0x000000200600780c */ /* 0x000fc60003f65270 */
[----:B------:R-:W-:-:S05]  /*4b10*/  IMAD R2, R2, 0x78, R7 ;  /* 0x0000007802027824 */ /* 0x000fca00078e0207 */
[----:B------:R-:W-:Y:S01]  /*4b20*/  LEA R2, R2, UR4, 0x2 ;  /* 0x0000000402027c11 */ /* 0x000fe2000f8e10ff */
[----:B------:R-:W-:Y:S06]  /*4b30*/  @P1 BRA `(.L_x_19620) ;  /* 0x0000000000141947 */ /* 0x000fec0003800000 */
[----:B------:R-:W-:Y:S01]  /*4b40*/  ISETP.GT.U32.AND P1, PT, R7, 0x17, PT ;  /* 0x000000170700780c */ /* 0x000fe20003f24070 */
[----:B------:R0:W-:Y:S04]  /*4b50*/  STS [R2+-0x3c0], R16 ;  /* 0xfffc401002007388 */ /* 0x0001e80000000800 */
[----:B------:R0:W-:Y:S04]  /*4b60*/  STS [R2+-0x340], R17 ;  /* 0xfffcc01102007388 */ /* 0x0001e80000000800 */
[----:B------:R0:W-:Y:S04]  /*4b70*/  STS [R2+-0x2c0], R18 ;  /* 0xfffd401202007388 */ /* 0x0001e80000000800 */
[----:B------:R0:W-:Y:S02]  /*4b80*/  @!P1 STS [R2+-0x240], R19 ;  /* 0xfffdc01302009388 */ /* 0x0001e40000000800 */
.L_x_19620:
[----:B------:R-:W-:Y:S05]  /*4b90*/  BSYNC.RECONVERGENT B0 ;  /* 0x0000000000007941 */ /* 0x000fea0003800200 */
.L_x_19619:
[----:B------:R-:W-:Y:S06]  /*4ba0*/  BAR.SYNC.DEFER_BLOCKING 0x0 ;  /* 0x0000000000007b1d */ /* 0x000fec0000010000 */
[----:B------:R-:W-:Y:S04]  /*4bb0*/  BSSY.RECONVERGENT B0, `(.L_x_19621) ;  /* 0x000000b000007945 */ /* 0x000fe80003800200 */
[----:B------:R-:W-:Y:S05]  /*4bc0*/  @P2 BRA `(.L_x_19622) ;  /* 0x0000000000242947 */ /* 0x000fea0003800000 */
[----:B------:R-:W-:Y:S01]  /*4bd0*/  ISETP.GT.U32.AND P1, PT, R7, 0x17, PT ;  /* 0x000000170700780c */ /* 0x000fe20003f24070 */
[----:B------:R-:W0:Y:S04]  /*4be0*/  LDS R5, [R2] ;  /* 0x0000000002057984 */ /* 0x000e280000000800 */
[----:B------:R-:W1:Y:S04]  /*4bf0*/  LDS R6, [R2+0x80] ;  /* 0x0000800002067984 */ /* 0x000e680000000800 */
[----:B------:R-:W2:Y:S04]  /*4c00*/  LDS R8, [R2+0x100] ;  /* 0x0001000002087984 */ /* 0x000ea80000000800 */
[----:B------:R-:W3:Y:S01]  /*4c10*/  @!P1 LDS R9, [R2+0x180] ;  /* 0x0001800002099984 */ /* 0x000ee20000000800 */
[----:B0-----:R-:W-:Y:S01]  /*4c20*/  FADD.FTZ R16, R5, R16 ;  /* 0x0000001005107221 */ /* 0x001fe20000010000 */
[----:B-1----:R-:W-:Y:S01]  /*4c30*/  FADD.FTZ R17, R6, R17 ;  /* 0x0000001106117221 */ /* 0x002fe20000010000 */
[----:B--2---:R-:W-:Y:S01]  /*4c40*/  FADD.FTZ R18, R8, R18 ;  /* 0x0000001208127221 */ /* 0x004fe20000010000 */
[----:B---3--:R-:W-:-:S07]  /*4c50*/  @!P1 FADD.FTZ R19, R9, R19 ;  /* 0x0000001309139221 */ /* 0x008fce0000010000 */
.L_x_19622:
[----:B------:R-:W-:Y:S05]  /*4c60*/  BSYNC.RECONVERGENT B0 ;  /* 0x0000000000007941 */ /* 0x000fea0003800200 */
.L_x_19621:
        /* <DEDUP_REMOVED lines=8> */
.L_x_19624:
[----:B------:R-:W-:Y:S05]  /*4cf0*/  BSYNC.RECONVERGENT B0 ;  /* 0x0000000000007941 */ /* 0x000fea0003800200 */
.L_x_19623:
[----:B------:R-:W-:Y:S06]  /*4d00*/  BAR.SYNC.DEFER_BLOCKING 0x0 ;  /* 0x0000000000007b1d */ /* 0x000fec0000010000 */
[----:B------:R-:W-:Y:S04]  /*4d10*/  BSSY.RECONVERGENT B0, `(.L_x_19625) ;  /* 0x000000b000007945 */ /* 0x000fe80003800200 */
[----:B------:R-:W-:Y:S05]  /*4d20*/  @P0 BRA `(.L_x_19626) ;  /* 0x0000000000240947 */ /* 0x000fea0003800000 */
[----:B------:R-:W-:Y:S01]  /*4d30*/  ISETP.GT.U32.AND P1, PT, R7, 0x17, PT ;  /* 0x000000170700780c */ /* 0x000fe20003f24070 */
[----:B------:R-:W0:Y:S04]  /*4d40*/  LDS R5, [R2] ;  /* 0x0000000002057984 */ /* 0x000e280000000800 */
[----:B------:R-:W2:Y:S04]  /*4d50*/  LDS R6, [R2+0x80] ;  /* 0x0000800002067984 */ /* 0x000ea80000000800 */
[----:B------:R-:W3:Y:S04]  /*4d60*/  LDS R8, [R2+0x100] ;  /* 0x0001000002087984 */ /* 0x000ee80000000800 */
[----:B------:R-:W4:Y:S01]  /*4d70*/  @!P1 LDS R9, [R2+0x180] ;  /* 0x0001800002099984 */ /* 0x000f220000000800 */
[----:B01----:R-:W-:Y:S01]  /*4d80*/  FADD.FTZ R16, R5, R16 ;  /* 0x0000001005107221 */ /* 0x003fe20000010000 */
[----:B--2---:R-:W-:Y:S01]  /*4d90*/  FADD.FTZ R17, R6, R17 ;  /* 0x0000001106117221 */ /* 0x004fe20000010000 */
[----:B---3--:R-:W-:Y:S01]  /*4da0*/  FADD.FTZ R18, R8, R18 ;  /* 0x0000001208127221 */ /* 0x008fe20000010000 */
[----:B----4-:R-:W-:-:S07]  /*4db0*/  @!P1 FADD.FTZ R19, R9, R19 ;  /* 0x0000001309139221 */ /* 0x010fce0000010000 */
.L_x_19626:
[----:B------:R-:W-:Y:S05]  /*4dc0*/  BSYNC.RECONVERGENT B0 ;  /* 0x0000000000007941 */ /* 0x000fea0003800200 */
.L_x_19625:
[----:B------:R-:W-:Y:S06]  /*4dd0*/  BAR.SYNC.DEFER_BLOCKING 0x0 ;  /* 0x0000000000007b1d */ /* 0x000fec0000010000 */
[----:B------:R-:W-:Y:S05]  /*4de0*/  @P0 EXIT ;  /* 0x000000000000094d */ /* 0x000fea0003800000 */
[----:B------:R-:W2:Y:S01]  /*4df0*/  S2UR UR4, SR_CTAID.Z ;  /* 0x00000000000479c3 */ /* 0x000ea20000002700 */
[----:B------:R-:W3:Y:S01]  /*4e00*/  LDCU UR5, c[0x0][0x378] ;  /* 0x00006f00ff0577ac */ /* 0x000ee20008000800 */
[----:B------:R-:W-:Y:S01]  /*4e10*/  IMAD R0, R0, R4, R3 ;  /* 0x0000000400007224 */ /* 0x000fe200078e0203 */
[----:B------:R-:W-:Y:S01]  /*4e20*/  F2FP.BF16.F32.PACK_AB R4, RZ, R18 ;  /* 0x00000012ff04723e */ /* 0x000fe200000010ff */
[----:B------:R-:W0:Y:S02]  /*4e30*/  LDCU.64 UR8, c[0x0][0x380] ;  /* 0x00007000ff0877ac */ /* 0x000e240008000a00 */
[----:B---3--:R-:W-:-:S04]  /*4e40*/  IMAD R0, R0, UR5, RZ ;  /* 0x0000000500007c24 */ /* 0x008fc8000f8e02ff */
[----:B------:R-:W-:Y:S01]  /*4e50*/  IMAD R0, R0, 0x78, RZ ;  /* 0x0000007800007824 */ /* 0x000fe200078e02ff */
[----:B--2---:R-:W-:-:S06]  /*4e60*/  UIMAD UR4, UR4, 0x78, URZ ;  /* 0x00000078040478a4 */ /* 0x004fcc000f8e02ff */
[----:B------:R-:W-:Y:S02]  /*4e70*/  IADD3 R3, P0, P1, R7, UR4, R0 ;  /* 0x0000000407037c10 */ /* 0x000fe4000f91e000 */
[----:B------:R-:W-:Y:S02]  /*4e80*/  F2FP.BF16.F32.PACK_AB R0, R17, R16 ;  /* 0x000000101100723e */ /* 0x000fe400000010ff */
[----:B------:R-:W-:Y:S02]  /*4e90*/  IADD3.X R6, PT, PT, RZ, RZ, RZ, P0, P1 ;  /* 0x000000ffff067210 */ /* 0x000fe400007e24ff */
[----:B------:R-:W-:Y:S02]  /*4ea0*/  ISETP.GT.U32.AND P1, PT, R7, 0x17, PT ;  /* 0x000000170700780c */ /* 0x000fe40003f24070 */
[----:B01----:R-:W-:Y:S02]  /*4eb0*/  LEA R2, P0, R3, UR8, 0x1 ;  /* 0x0000000803027c11 */ /* 0x003fe4000f8008ff */
[----:B------:R-:W-:-:S02]  /*4ec0*/  PRMT R5, R0, 0x7632, R5 ;  /* 0x0000763200057816 */ /* 0x000fc40000000005 */
[----:B------:R-:W-:-:S05]  /*4ed0*/  LEA.HI.X R3, R3, UR9, R6, 0x1, P0 ;  /* 0x0000000903037c11 */ /* 0x000fca00080f0c06 */
[----:B------:R0:W-:Y:S04]  /*4ee0*/  STG.E.U16 desc[UR6][R2.64], R0 ;  /* 0x0000000002007986 */ /* 0x0001e8000c101506 */
[----:B------:R0:W-:Y:S04]  /*4ef0*/  STG.E.U16 desc[UR6][R2.64+0x40], R5 ;  /* 0x0000400502007986 */ /* 0x0001e8000c101506 */
[----:B------:R0:W-:Y:S01]  /*4f00*/  STG.E.U16 desc[UR6][R2.64+0x80], R4 ;  /* 0x0000800402007986 */ /* 0x0001e2000c101506 */
[----:B------:R-:W-:Y:S05]  /*4f10*/  @P1 EXIT ;  /* 0x000000000000194d */ /* 0x000fea0003800000 */
[----:B0-----:R-:W-:-:S05]  /*4f20*/  F2FP.BF16.F32.PACK_AB R0, RZ, R19 ;  /* 0x00000013ff00723e */ /* 0x001fca00000010ff */
[----:B------:R-:W-:Y:S01]  /*4f30*/  STG.E.U16 desc[UR6][R2.64+0xc0], R0 ;  /* 0x0000c00002007986 */ /* 0x000fe2000c101506 */
[----:B------:R-:W-:Y:S05]  /*4f40*/  EXIT ;  /* 0x000000000000794d */ /* 0x000fea0003800000 */
.L_x_19583:
        /* <DEDUP_REMOVED lines=8> */
.L_x_19628:
[----:B------:R-:W-:Y:S05]  /*4fd0*/  BSYNC B2 ;  /* 0x0000000000027941 */ /* 0x000fea0003800000 */
.L_x_19627:
        /* <DEDUP_REMOVED lines=8> */
.L_x_19629:
[----:B------:R-:W-:Y:S01]  /*5060*/  MOV R14, R15 ;  /* 0x0000000f000e7202 */ /* 0x000fe20000000f00 */
[----:B------:R-:W-:Y:S06]  /*5070*/  BRA `(.L_x_19630) ;  /* 0xffffffc400c87947 */ /* 0x000fec000383ffff */
.L_x_19585:
        /* <DEDUP_REMOVED lines=8> */
.L_x_19632:
[----:B------:R-:W-:Y:S05]  /*5100*/  BSYNC B0 ;  /* 0x0000000000007941 */ /* 0x000fea0003800000 */
.L_x_19631:
        /* <DEDUP_REMOVED lines=9> */
.L_x_19633:
[----:B------:R-:W-:Y:S01]  /*51a0*/  HFMA2 R32, -RZ, RZ, 0, 2.384185791015625e-07 ;  /* 0x00000004ff207431 */ /* 0x000fe200000001ff */
[----:B------:R-:W-:-:S04]  /*51b0*/  MOV R12, R15 ;  /* 0x0000000f000c7202 */ /* 0x000fc80000000f00 */
[----:B------:R-:W-:-:S05]  /*51c0*/  FMNMX.FTZ R14, R11, R12, !PT ;  /* 0x0000000c0b0e7209 */ /* 0x000fca0007810000 */
[----:B------:R-:W-:-:S07]  /*51d0*/  IMAD.MOV.U32 R13, RZ, RZ, R14 ;  /* 0x000000ffff0d7224 */ /* 0x000fce00078e000e */
[----:B------:R-:W-:Y:S05]  /*51e0*/  WARPSYNC.COLLECTIVE R29, `(.L_x_19634) ;  /* 0x000000001d087348 */ /* 0x000fea0003c00000 */
[----:B------:R0:W1:Y:S02]  /*51f0*/  SHFL.BFLY P2, R15, R13, R32, R34 ;  /* 0x0c0000200d0f7389 */ /* 0x0000640000040022 */
[----:B01----:R-:W-:Y:S05]  /*5200*/  ENDCOLLECTIVE ;  /* 0x000000000000791b */ /* 0x003fea0003800000 */
.L_x_19634:
[----:B------:R-:W-:Y:S05]  /*5210*/  BRA `(.L_x_19635) ;  /* 0xffffffc400d87947 */ /* 0x000fea000383ffff */
.L_x_19636:
        /* <DEDUP_REMOVED lines=14> */
.L_x_25944:


//--------------------- .text._ZN4vllm25paged_attention_v1_kernelI13__nv_bfloat16S1_Li112ELi8ELi128ELNS_18Fp8KVCacheDataTypeE0ELb1EEEvPT_PKS3_PKT0_S9_ifPKiSB_iPKfiiiSD_SD_iiiii --------------------------
	.section	.text._ZN4vllm25paged_attention_v1_kernelI13__nv_bfloat16S1_Li112ELi8ELi128ELNS_18Fp8KVCacheDataTypeE0ELb1EEEvPT_PKS3_PKT0_S9_ifPKiSB_iPKfiiiSD_SD_iiiii,"ax",@progbits
	.align	128
        .global         _ZN4vllm25paged_attention_v1_kernelI13__nv_bfloat16S1_Li112ELi8ELi128ELNS_18Fp8KVCacheDataTypeE0ELb1EEEvPT_PKS3_PKT0_S9_ifPKiSB_iPKfiiiSD_SD_iiiii
        .type           _ZN4vllm25paged_attention_v1_kernelI13__nv_bfloat16S1_Li112ELi8ELi128ELNS_18Fp8KVCacheDataTypeE0ELb1EEEvPT_PKS3_PKT0_S9_ifPKiSB_iPKfiiiSD_SD_iiiii,@function
        .size           _ZN4vllm25paged_attention_v1_kernelI13__nv_bfloat16S1_Li112ELi8ELi128ELNS_18Fp8KVCacheDataTypeE0ELb1EEEvPT_PKS3_PKT0_S9_ifPKiSB_iPKfiiiSD_SD_iiiii,(.L_x_25945 - _ZN4vllm25paged_attention_v1_kernelI13__nv_bfloat16S1_Li112ELi8ELi128ELNS_18Fp8KVCacheDataTypeE0ELb1EEEvPT_PKS3_PKT0_S9_ifPKiSB_iPKfiiiSD_SD_iiiii)
        .other          _ZN4vllm25paged_attention_v1_kernelI13__nv_bfloat16S1_Li112ELi8ELi128ELNS_18Fp8KVCacheDataTypeE0ELb1EEEvPT_PKS3_PKT0_S9_ifPKiSB_iPKfiiiSD_SD_iiiii,@"STO_CUDA_ENTRY STV_DEFAULT"
_ZN4vllm25paged_attention_v1_kernelI13__nv_bfloat16S1_Li112ELi8ELi128ELNS_18Fp8KVCacheDataTypeE0ELb1EEEvPT_PKS3_PKT0_S9_ifPKiSB_iPKfiiiSD_SD_iiiii:
.text._ZN4vllm25paged_attention_v1_kernelI13__nv_bfloat16S1_Li112ELi8ELi128ELNS_18Fp8KVCacheDataTypeE0ELb1EEEvPT_PKS3_PKT0_S9_ifPKiSB_iPKfiiiSD_SD_iiiii:
        /* <DEDUP_REMOVED lines=40> */
[--C-:B------:R-:W-:Y:S01]  /*0280*/  SHF.R.U32.HI R21, RZ, 0x2, R13.reuse ;  /* 0x00000002ff157819 */ /* 0x100fe2000001160d */
[----:B------:R-:W-:Y:S01]  /*0290*/  BSSY B0, `(.L_x_19637) ;  /* 0x000015a000007945 */ /* 0x000fe20003800000 */
[----:B------:R-:W-:Y:S02]  /*02a0*/  SHF.R.U32.HI R29, RZ, 0x5, R13 ;  /* 0x00000005ff1d7819 */ /* 0x000fe4000001160d */
[----:B0-----:R-:W-:-:S04]  /*02b0*/  IADD3 R14, PT, PT, R5, 0xffffffe, RZ ;  /* 0x0ffffffe050e7810 */ /* 0x001fc80007ffe0ff */
[----:B------:R0:W2:Y:S01]  /*02c0*/  F2I.FTZ.U32.TRUNC.NTZ R15, R14 ;  /* 0x0000000e000f7305 */ /* 0x0000a2000021f000 */
[----:B---3--:R-:W-:Y:S01]  /*02d0*/  IABS R8, R4 ;  /* 0x0000000400087213 */ /* 0x008fe20000000000 */
[----:B0-----:R-:W-:Y:S02]  /*02e0*/  IMAD.MOV.U32 R14, RZ, RZ, RZ ;  /* 0x000000ffff0e7224 */ /* 0x001fe400078e00ff */
[----:B--2---:R-:W-:-:S04]  /*02f0*/  IMAD.MOV R11, RZ, RZ, -R15 ;  /* 0x000000ffff0b7224 */ /* 0x004fc800078e0a0f */
[----:B------:R-:W-:-:S04]  /*0300*/  IMAD R11, R11, R16, RZ ;  /* 0x000000100b0b7224 */ /* 0x000fc800078e02ff */
[----:B------:R-:W-:-:S06]  /*0310*/  IMAD.HI.U32 R15, R15, R11, R14 ;  /* 0x0000000b0f0f7227 */ /* 0x000fcc00078e000e */
[----:B------:R-:W-:Y:S02]  /*0320*/  IMAD.HI.U32 R14, R15, R8, RZ ;  /* 0x000000080f0e7227 */ /* 0x000fe400078e00ff */
[----:B------:R-:W0:Y:S03]  /*0330*/  LDC R15, c[0x0][0x3f4] ;  /* 0x0000fd00ff0f7b82 */ /* 0x000e260000000800 */
        /* <DEDUP_REMOVED lines=14> */
[-C--:B------:R-:W-:Y:S02]  /*0420*/  IABS R16, R14.reuse ;  /* 0x0000000e00107213 */ /* 0x080fe40000000000 */
[----:B------:R-:W-:Y:S01]  /*0430*/  IABS R20, R14 ;  /* 0x0000000e00147213 */ /* 0x000fe20000000000 */
[----:B0-----:R-:W0:Y:S08]  /*0440*/  MUFU.RCP R18, R18 ;  /* 0x0000001200127308 */ /* 0x001e300000001000 */
[----:B------:R-:W2:Y:S01]  /*0450*/  I2F.RP R17, R16 ;  /* 0x0000001000117306 */ /* 0x000ea20000209400 */
[----:B0-----:R-:W-:Y:S01]  /*0460*/  VIADD R8, R18, 0xffffffe ;  /* 0x0ffffffe12087836 */ /* 0x001fe20000000000 */
[----:B------:R-:W-:-:S02]  /*0470*/  IADD3 R18, PT, PT, RZ, -R20, RZ ;  /* 0x80000014ff127210 */ /* 0x000fc40007ffe0ff */
[----:B------:R-:W0:Y:S04]  /*0480*/  S2R R20, SR_CgaCtaId ;  /* 0x0000000000147919 */ /* 0x000e280000008800 */
[----:B------:R3:W-:Y:S08]  /*0490*/  F2I.FTZ.U32.TRUNC.NTZ R9, R8 ;  /* 0x0000000800097305 */ /* 0x0007f0000021f000 */
[----:B--2---:R-:W2:Y:S01]  /*04a0*/  MUFU.RCP R17, R17 ;  /* 0x0000001100117308 */ /* 0x004ea20000001000 */
[----:B---3--:R-:W-:-:S02]  /*04b0*/  HFMA2 R8, -RZ, RZ, 0, 0 ;  /* 0x00000000ff087431 */ /* 0x008fc400000001ff */
[----:B--2---:R-:W-:Y:S01]  /*04c0*/  VIADD R10, R17, 0xffffffe ;  /* 0x0ffffffe110a7836 */ /* 0x004fe20000000000 */
[----:B------:R-:W-:-:S04]  /*04d0*/  IABS R17, R3 ;  /* 0x0000000300117213 */ /* 0x000fc80000000000 */
[----:B------:R2:W3:Y:S02]  /*04e0*/  F2I.FTZ.U32.TRUNC.NTZ R11, R10 ;  /* 0x0000000a000b7305 */ /* 0x0004e4000021f000 */
[----:B--2---:R-:W-:Y:S01]  /*04f0*/  IMAD.MOV.U32 R10, RZ, RZ, RZ ;  /* 0x000000ffff0a7224 */ /* 0x004fe200078e00ff */
[----:B---3--:R-:W-:-:S05]  /*0500*/  IADD3 R19, PT, PT, RZ, -R11, RZ ;  /* 0x8000000bff137210 */ /* 0x008fca0007ffe0ff */
[----:B------:R-:W-:-:S04]  /*0510*/  IMAD R19, R19, R16, RZ ;  /* 0x0000001013137224 */ /* 0x000fc800078e02ff */
[----:B------:R-:W-:-:S06]  /*0520*/  IMAD.HI.U32 R11, R11, R19, R10 ;  /* 0x000000130b0b7227 */ /* 0x000fcc00078e000a */
[----:B------:R-:W-:-:S04]  /*0530*/  IMAD.HI.U32 R10, R11, R17, RZ ;  /* 0x000000110b0a7227 */ /* 0x000fc800078e00ff */
[----:B------:R-:W-:Y:S02]  /*0540*/  IMAD R17, R10, R18, R17 ;  /* 0x000000120a117224 */ /* 0x000fe400078e0211 */
[----:B------:R-:W-:-:S03]  /*0550*/  IMAD R11, R9, R5, RZ ;  /* 0x00000005090b7224 */ /* 0x000fc600078e02ff */
[----:B------:R-:W-:Y:S01]  /*0560*/  ISETP.GT.U32.AND P3, PT, R16, R17, PT ;  /* 0x000000111000720c */ /* 0x000fe20003f64070 */
[----:B------:R-:W-:-:S04]  /*0570*/  IMAD.MOV R11, RZ, RZ, -R11 ;  /* 0x000000ffff0b7224 */ /* 0x000fc800078e0a0b */
[----:B------:R-:W-:-:S08]  /*0580*/  IMAD.HI.U32 R11, R9, R11, R8 ;  /* 0x0000000b090b7227 */ /* 0x000fd000078e0008 */
[----:B------:R-:W-:Y:S02]  /*0590*/  @!P3 IMAD.IADD R17, R17, 0x1, -R16 ;  /* 0x000000011111b824 */ /* 0x000fe400078e0a10 */
[----:B------:R-:W-:Y:S01]  /*05a0*/  @!P3 VIADD R10, R10, 0x1 ;  /* 0x000000010a0ab836 */ /* 0x000fe20000000000 */
[----:B------:R-:W-:Y:S02]  /*05b0*/  ISETP.NE.AND P3, PT, R14, RZ, PT ;  /* 0x000000ff0e00720c */ /* 0x000fe40003f65270 */
[----:B------:R-:W-:Y:S02]  /*05c0*/  ISETP.GE.U32.AND P2, PT, R17, R16, PT ;  /* 0x000000101100720c */ /* 0x000fe40003f46070 */
[----:B------:R-:W-:-:S04]  /*05d0*/  LOP3.LUT R17, R3, R14, RZ, 0x3c, !PT ;  /* 0x0000000e03117212 */ /* 0x000fc800078e3cff */
[----:B------:R-:W-:-:S07]  /*05e0*/  ISETP.GE.AND P4, PT, R17, RZ, PT ;  /* 0x000000ff1100720c */ /* 0x000fce0003f86270 */
[----:B------:R-:W-:Y:S02]  /*05f0*/  @P2 VIADD R10, R10, 0x1 ;  /* 0x000000010a0a2836 */ /* 0x000fe40000000000 */
[----:B------:R-:W-:-:S04]  /*0600*/  VIADD R18, R2, 0xffffffff ;  /* 0xffffffff02127836 */ /* 0x000fc80000000000 */
[----:B------:R-:W-:Y:S02]  /*0610*/  @!P4 IADD3 R10, PT, PT, RZ, -R10, RZ ;  /* 0x8000000aff0ac210 */ /* 0x000fe40007ffe0ff */
[----:B------:R-:W-:Y:S02]  /*0620*/  IABS R19, R18 ;  /* 0x0000001200137213 */ /* 0x000fe40000000000 */
[----:B------:R-:W-:Y:S01]  /*0630*/  @!P3 LOP3.LUT R10, RZ, R14, RZ, 0x33, !PT ;  /* 0x0000000eff0ab212 */ /* 0x000fe200078e33ff */
[----:B------:R-:W-:Y:S01]  /*0640*/  VIADD R14, R2, 0x7 ;  /* 0x00000007020e7836 */ /* 0x000fe20000000000 */
[----:B------:R-:W-:Y:S01]  /*0650*/  ISETP.GE.AND P4, PT, R24, RZ, PT ;  /* 0x000000ff1800720c */ /* 0x000fe20003f86270 */
[----:B------:R-:W-:Y:S01]  /*0660*/  IMAD.MOV.U32 R8, RZ, RZ, R19 ;  /* 0x000000ffff087224 */ /* 0x000fe200078e0013 */
[----:B------:R-:W-:Y:S02]  /*0670*/  MOV R19, 0x400 ;  /* 0x0000040000137802 */ /* 0x000fe40000000f00 */
[----:B------:R-:W-:Y:S01]  /*0680*/  SHF.R.S32.HI R23, RZ, 0x1f, R14 ;  /* 0x0000001fff177819 */ /* 0x000fe2000001140e */
[----:B------:R-:W-:Y:S01]  /*0690*/  IMAD.HI.U32 R22, R11, R8, RZ ;  /* 0x000000080b167227 */ /* 0x000fe200078e00ff */
[----:B------:R-:W-:-:S02]  /*06a0*/  LOP3.LUT R18, R18, R15, RZ, 0x3c, !PT ;  /* 0x0000000f12127212 */ /* 0x000fc400078e3cff */
[----:B------:R-:W-:Y:S02]  /*06b0*/  LEA.HI R14, R23, R14, RZ, 0x3 ;  /* 0x0000000e170e7211 */ /* 0x000fe400078f18ff */
[----:B------:R-:W-:Y:S02]  /*06c0*/  IADD3 R9, PT, PT, RZ, -R22, RZ ;  /* 0x80000016ff097210 */ /* 0x000fe40007ffe0ff */
[----:B------:R-:W-:Y:S02]  /*06d0*/  SHF.R.S32.HI R14, RZ, 0x3, R14 ;  /* 0x00000003ff0e7819 */ /* 0x000fe4000001140e */
[----:B------:R-:W-:Y:S01]  /*06e0*/  ISETP.GE.AND P3, PT, R18, RZ, PT ;  /* 0x000000ff1200720c */ /* 0x000fe20003f66270 */
[----:B------:R-:W-:Y:S01]  /*06f0*/  IMAD R16, R5, R9, R8 ;  /* 0x0000000905107224 */ /* 0x000fe200078e0208 */
[----:B------:R-:W-:Y:S02]  /*0700*/  LOP3.LUT R9, R13, 0x3, RZ, 0xc0, !PT ;  /* 0x000000030d097812 */ /* 0x000fe400078ec0ff */
[----:B0-----:R-:W-:-:S02]  /*0710*/  LEA R8, R20, R19, 0x18 ;  /* 0x0000001314087211 */ /* 0x001fc400078ec0ff */
[----:B------:R-:W-:-:S03]  /*0720*/  ISETP.GT.U32.AND P0, PT, R5, R16, PT ;  /* 0x000000100500720c */ /* 0x000fc60003f04070 */
[----:B------:R-:W-:-:S05]  /*0730*/  IMAD R8, R9, 0x38, R8 ;  /* 0x0000003809087824 */ /* 0x000fca00078e0208 */
[----:B------:R-:W-:-:S05]  /*0740*/  @!P1 LEA R17, R21, R8, 0x2 ;  /* 0x0000000815119211 */ /* 0x000fca00078e10ff */
[----:B------:R-:W-:Y:S02]  /*0750*/  @!P0 IMAD.IADD R16, R16, 0x1, -R5 ;  /* 0x0000000110108824 */ /* 0x000fe400078e0a05 */
[----:B------:R-:W-:Y:S01]  /*0760*/  @!P0 VIADD R22, R22, 0x1 ;  /* 0x0000000116168836 */ /* 0x000fe20000000000 */
[----:B------:R-:W-:Y:S01]  /*0770*/  ISETP.NE.AND P0, PT, R15, RZ, PT ;  /* 0x000000ff0f00720c */ /* 0x000fe20003f05270 */
[----:B----4-:R0:W-:Y:S01]  /*0780*/  @!P1 STS [R17], R6 ;  /* 0x0000000611009388 */ /* 0x0101e20000000800 */
[----:B------:R-:W-:Y:S01]  /*0790*/  BAR.SYNC.DEFER_BLOCKING 0x0 ;  /* 0x0000000000007b1d */ /* 0x000fe20000010000 */
[----:B------:R-:W-:Y:S01]  /*07a0*/  ISETP.GE.U32.AND P2, PT, R16, R5, PT ;  /* 0x000000051000720c */ /* 0x000fe20003f46070 */
[----:B------:R-:W-:Y:S01]  /*07b0*/  @!P4 IMAD R16, R7, UR5, R10 ;  /* 0x000000050710cc24 */ /* 0x000fe2000f8e020a */
[----:B------:R-:W-:Y:S01]  /*07c0*/  ISETP.GE.AND P1, PT, R29, R14, PT ;  /* 0x0000000e1d00720c */ /* 0x000fe20003f26270 */
[----:B------:R-:W-:Y:S02]  /*07d0*/  @P4 IMAD R7, R4, UR5, R3 ;  /* 0x0000000504074c24 */ /* 0x000fe4000f8e0203 */
[----:B0-----:R-:W-:-:S02]  /*07e0*/  @!P4 IMAD.MOV R17, RZ, RZ, -R16 ;  /* 0x000000ffff11c224 */ /* 0x001fc400078e0a10 */
[----:B-1----:R-:W-:Y:S02]  /*07f0*/  IMAD R16, R0, UR4, RZ ;  /* 0x0000000400107c24 */ /* 0x002fe4000f8e02ff */
[----:B------:R-:W-:Y:S01]  /*0800*/  @P4 IMAD R6, R7, R24, 0x1 ;  /* 0x0000000107064424 */ /* 0x000fe200078e0218 */
[----:B------:R-:W-:Y:S01]  /*0810*/  LOP3.LUT R7, R13, 0x1f, RZ, 0xc0, !PT ;  /* 0x0000001f0d077812 */ /* 0x000fe200078ec0ff */
[----:B------:R-:W-:Y:S02]  /*0820*/  @!P4 IMAD R6, R24, R17, 0x1 ;  /* 0x000000011806c424 */ /* 0x000fe400078e0211 */
[----:B------:R-:W-:Y:S02]  /*0830*/  @P2 VIADD R22, R22, 0x1 ;  /* 0x0000000116162836 */ /* 0x000fe40000000000 */
[----:B------:R-:W-:-:S03]  /*0840*/  IMAD.MOV.U32 R17, RZ, RZ, R5 ;  /* 0x000000ffff117224 */ /* 0x000fc600078e0005 */
[----:B------:R-:W-:-:S05]  /*0850*/  MOV R8, R22 ;  /* 0x0000001600087202 */ /* 0x000fca0000000f00 */
[----:B------:R-:W-:Y:S01]  /*0860*/  @!P3 IMAD.MOV R8, RZ, RZ, -R8 ;  /* 0x000000ffff08b224 */ /* 0x000fe200078e0a08 */
[----:B------:R-:W-:Y:S02]  /*0870*/  @!P0 LOP3.LUT R8, RZ, R15, RZ, 0x33, !PT ;  /* 0x0000000fff088212 */ /* 0x000fe400078e33ff */
[----:B------:R-:W-:Y:S01]  /*0880*/  MOV R15, 0xff7fffff ;  /* 0xff7fffff000f7802 */ /* 0x000fe20000000f00 */
        /* <DEDUP_REMOVED lines=11> */
[----:B------:R-:W-:-:S02]  /*0940*/  LEA R23, R29, R22, 0x5 ;  /* 0x000000161d177211 */ /* 0x000fc400078e28ff */
[C---:B------:R-:W-:Y:S01]  /*0950*/  LOP3.LUT R21, R24.reuse, 0x7, R21, 0xf8, !PT ;  /* 0x0000000718157812 */ /* 0x040fe200078ef815 */
[----:B------:R-:W-:Y:S01]  /*0960*/  IMAD.MOV.U32 R15, RZ, RZ, -0x800001 ;  /* 0xff7fffffff0f7424 */ /* 0x000fe200078e00ff */
[----:B------:R-:W-:Y:S01]  /*0970*/  IADD3 R24, PT, PT, R24, 0x1, RZ ;  /* 0x0000000118187810 */ /* 0x000fe20007ffe0ff */
[----:B------:R-:W-:Y:S01]  /*0980*/  IMAD.IADD R23, R23, 0x1, R20 ;  /* 0x0000000117177824 */ /* 0x000fe200078e0214 */
[----:B0-----:R-:W-:Y:S01]  /*0990*/  IADD3 R22, P0, PT, R18, UR4, RZ ;  /* 0x0000000412167c10 */ /* 0x001fe2000ff1e0ff */
[C---:B------:R-:W-:Y:S02]  /*09a0*/  IMAD.IADD R26, R21.reuse, 0x1, -R2 ;  /* 0x00000001151a7824 */ /* 0x040fe400078e0a02 */
[----:B------:R-:W-:Y:S01]  /*09b0*/  VIADD R27, R21, 0x1 ;  /* 0x00000001151b7836 */ /* 0x000fe20000000000 */
[----:B------:R-:W-:-:S09]  /*09c0*/  IADD3.X R25, PT, PT, R19, UR5, RZ, P0, !PT ;  /* 0x0000000513197c10 */ /* 0x000fd200087fe4ff */
.L_x_19643:
        /* <DEDUP_REMOVED lines=22> */
[----:B------:R-:W-:Y:S01]  /*0b30*/  @!P2 IMAD.MOV R21, RZ, RZ, -R21 ;  /* 0x000000ffff15a224 */ /* 0x000fe200078e0a15 */
[----:B------:R-:W-:Y:S01]  /*0b40*/  @!P1 LOP3.LUT R21, RZ, R18, RZ, 0x33, !PT ;  /* 0x00000012ff159212 */ /* 0x000fe200078e33ff */
[----:B------:R-:W-:Y:S01]  /*0b50*/  HFMA2 R18, -RZ, RZ, 0, 0 ;  /* 0x00000000ff127431 */ /* 0x000fe200000001ff */
[----:B------:R-:W-:Y:S02]  /*0b60*/  ISETP.NE.AND P1, PT, R32, RZ, PT ;  /* 0x000000ff2000720c */ /* 0x000fe40003f25270 */
[----:B0-----:R-:W-:Y:S01]  /*0b70*/  IADD3 R33, PT, PT, RZ, -R19, RZ ;  /* 0x80000013ff217210 */ /* 0x001fe20007ffe0ff */
[----:B------:R-:W-:-:S04]  /*0b80*/  IMAD.IADD R28, R21, 0x1, R6 ;  /* 0x00000001151c7824 */ /* 0x000fc800078e0206 */
[----:B------:R-:W-:Y:S01]  /*0b90*/  IMAD R33, R33, R20, RZ ;  /* 0x0000001421217224 */ /* 0x000fe200078e02ff */
[----:B------:R-:W-:-:S03]  /*0ba0*/  ISETP.GE.AND P2, PT, R28, RZ, PT ;  /* 0x000000ff1c00720c */ /* 0x000fc60003f46270 */
[----:B------:R-:W-:Y:S01]  /*0bb0*/  IMAD.HI.U32 R18, R19, R33, R18 ;  /* 0x0000002113127227 */ /* 0x000fe200078e0012 */
[----:B------:R-:W-:-:S05]  /*0bc0*/  IABS R19, R28 ;  /* 0x0000001c00137213 */ /* 0x000fca0000000000 */
        /* <DEDUP_REMOVED lines=18> */
.L_x_19640:
        /* <DEDUP_REMOVED lines=16> */
[----:B------:R-:W-:Y:S01]  /*0df0*/  MOV R18, 0x400 ;  /* 0x0000040000127802 */ /* 0x000fe20000000f00 */
[----:B------:R-:W0:Y:S03]  /*0e00*/  S2R R19, SR_CgaCtaId ;  /* 0x0000000000137919 */ /* 0x000e260000008800 */
[----:B0-----:R-:W-:-:S05]  /*0e10*/  LEA R18, R19, R18, 0x18 ;  /* 0x0000001213127211 */ /* 0x001fca00078ec0ff */
[----:B------:R-:W-:-:S05]  /*0e20*/  IMAD R28, R9, 0x38, R18 ;  /* 0x00000038091c7824 */ /* 0x000fca00078e0212 */
[----:B------:R-:W0:Y:S02]  /*0e30*/  LDS.64 R18, [R28] ;  /* 0x000000001c127984 */ /* 0x000e240000000a00 */
        /* <DEDUP_REMOVED lines=9> */
[----:B------:R-:W-:-:S03]  /*0ed0*/  PRMT R32, R32, 0x7632, R32 ;  /* 0x0000763220207816 */ /* 0x000fc60000000020 */
[----:B------:R-:W-:Y:S01]  /*0ee0*/  FFMA.FTZ R21, R21, R34, R36 ;  /* 0x0000002215157223 */ /* 0x000fe20000010024 */
[----:B------:R-:W-:Y:S01]  /*0ef0*/  IMAD.U32 R34, R33, 0x10000, RZ ;  /* 0x0001000021227824 */ /* 0x000fe200078e00ff */
[----:B------:R-:W-:Y:S01]  /*0f00*/  SHF.L.U32 R35, R32, 0x10, RZ ;  /* 0x0000001020237819 */ /* 0x000fe200000006ff */
[----:B------:R-:W2:Y:S01]  /*0f10*/  LDG.E.CONSTANT R33, desc[UR6][R30.64+0x180] ;  /* 0x000180061e217981 */ /* 0x000ea2000c1e9900 */
[----:B------:R-:W-:Y:S02]  /*0f20*/  IMAD.U32 R18, R18, 0x10000, RZ ;  /* 0x0001000012127824 */ /* 0x000fe400078e00ff */
[----:B------:R-:W-:-:S04]  /*0f30*/  FMUL.FTZ R19, R19, R34 ;  /* 0x0000002213137220 */ /* 0x000fc80000410000 */
[----:B------:R-:W-:Y:S02]  /*0f40*/  FFMA.FTZ R35, R18, R35, R19 ;  /* 0x0000002312237223 */ /* 0x000fe40000010013 */
[----:B------:R-:W0:Y:S01]  /*0f50*/  LDS.64 R18, [R28+0x8] ;  /* 0x000008001c127984 */ /* 0x000e220000000a00 */
[----:B----4-:R-:W-:Y:S02]  /*0f60*/  IMAD.U32 R32, R20, 0x10000, RZ ;  /* 0x0001000014207824 */ /* 0x010fe400078e00ff */
[----:B0-----:R-:W-:-:S04]  /*0f70*/  IMAD.U32 R34, R18, 0x10000, RZ ;  /* 0x0001000012227824 */ /* 0x001fc800078e00ff */
        /* <DEDUP_REMOVED lines=8> */
[----:B------:R-:W4:Y:S01]  /*1000*/  LDG.E.CONSTANT R20, desc[UR6][R30.64+0x300] ;  /* 0x000300061e147981 */ /* 0x000f22000c1e9900 */
[C---:B------:R-:W-:Y:S01]  /*1010*/  IMAD.U32 R37, R19.reuse, 0x10000, RZ ;  /* 0x0001000013257824 */ /* 0x040fe200078e00ff */
[----:B------:R-:W-:Y:S02]  /*1020*/  PRMT R19, R19, 0x7632, R19 ;  /* 0x0000763213137816 */ /* 0x000fe40000000013 */
[C---:B--2---:R-:W-:Y:S02]  /*1030*/  SHF.L.U32 R18, R33.reuse, 0x10, RZ ;  /* 0x0000001021127819 */ /* 0x044fe400000006ff */
[----:B------:R-:W-:-:S03]  /*1040*/  PRMT R33, R33, 0x7632, R33 ;  /* 0x0000763221217816 */ /* 0x000fc60000000021 */
[----:B------:R-:W-:Y:S01]  /*1050*/  FFMA.FTZ R34, R37, R18, R34 ;  /* 0x0000001225227223 */ /* 0x000fe20000010022 */
[----:B------:R-:W-:Y:S02]  /*1060*/  IMAD.U32 R18, R19, 0x10000, RZ ;  /* 0x0001000013127824 */ /* 0x000fe400078e00ff */
[----:B------:R-:W-:-:S04]  /*1070*/  IMAD.U32 R33, R33, 0x10000, RZ ;  /* 0x0001000021217824 */ /* 0x000fc800078e00ff */
[----:B------:R-:W-:Y:S02]  /*1080*/  FFMA.FTZ R35, R18, R33, R35 ;  /* 0x0000002112237223 */ /* 0x000fe40000010023 */
[----:B------:R-:W0:Y:S02]  /*1090*/  LDS.64 R18, [R28+0x10] ;  /* 0x000010001c127984 */ /* 0x000e240000000a00 */
[C---:B0-----:R-:W-:Y:S01]  /*10a0*/  SHF.L.U32 R33, R18.reuse, 0x10, RZ ;  /* 0x0000001012217819 */ /* 0x041fe200000006ff */
[C---:B---3--:R-:W-:Y:S01]  /*10b0*/  IMAD.U32 R36, R21.reuse, 0x10000, RZ ;  /* 0x0001000015247824 */ /* 0x048fe200078e00ff */
[----:B------:R-:W-:Y:S02]  /*10c0*/  PRMT R18, R18, 0x7632, R18 ;  /* 0x0000763212127816 */ /* 0x000fe40000000012 */
[----:B------:R-:W-:-:S03]  /*10d0*/  PRMT R21, R21, 0x7632, R21 ;  /* 0x0000763215157816 */ /* 0x000fc60000000015 */
[----:B------:R-:W-:Y:S01]  /*10e0*/  IMAD.U32 R18, R18, 0x10000, RZ ;  /* 0x0001000012127824 */ /* 0x000fe200078e00ff */
[----:B------:R-:W-:Y:S01]  /*10f0*/  SHF.L.U32 R21, R21, 0x10, RZ ;  /* 0x0000001015157819 */ /* 0x000fe200000006ff */
[----:B------:R-:W-:-:S04]  /*1100*/  FFMA.FTZ R34, R33, R36, R34 ;  /* 0x0000002421227223 */ /* 0x000fc80000010022 */
[----:B------:R-:W-:Y:S01]  /*1110*/  FFMA.FTZ R35, R18, R21, R35 ;  /* 0x0000001512237223 */ /* 0x000fe20000010023 */
[C---:B------:R-:W-:Y:S02]  /*1120*/  IMAD.U32 R21, R19.reuse, 0x10000, RZ ;  /* 0x0001000013157824 */ /* 0x040fe400078e00ff */
[----:B----4-:R-:W-:Y:S01]  /*1130*/  IMAD.U32 R18, R32, 0x10000, RZ ;  /* 0x0001000020127824 */ /* 0x010fe200078e00ff */
[----:B------:R-:W-:-:S03]  /*1140*/  PRMT R19, R19, 0x7632, R19 ;  /* 0x0000763213137816 */ /* 0x000fc60000000013 */
[----:B------:R-:W-:Y:S01]  /*1150*/  FFMA.FTZ R34, R21, R18, R34 ;  /* 0x0000001215227223 */ /* 0x000fe20000010022 */
[----:B------:R-:W-:Y:S01]  /*1160*/  PRMT R18, R32, 0x7632, R18 ;  /* 0x0000763220127816 */ /* 0x000fe20000000012 */
[----:B------:R-:W2:Y:S01]  /*1170*/  LDG.E.CONSTANT R21, desc[UR6][R30.64+0x380] ;  /* 0x000380061e157981 */ /* 0x000ea2000c1e9900 */
[----:B------:R-:W-:-:S03]  /*1180*/  SHF.L.U32 R32, R19, 0x10, RZ ;  /* 0x0000001013207819 */ /* 0x000fc600000006ff */
[----:B------:R-:W-:-:S04]  /*1190*/  IMAD.U32 R18, R18, 0x10000, RZ ;  /* 0x0001000012127824 */ /* 0x000fc800078e00ff */
[----:B------:R-:W-:Y:S02]  /*11a0*/  FFMA.FTZ R32, R32, R18, R35 ;  /* 0x0000001220207223 */ /* 0x000fe40000010023 */
[----:B------:R-:W0:Y:S01]  /*11b0*/  LDS.64 R18, [R28+0x18] ;  /* 0x000018001c127984 */ /* 0x000e220000000a00 */
[----:B------:R-:W-:Y:S01]  /*11c0*/  SHF.L.U32 R33, R20, 0x10, RZ ;  /* 0x0000001014217819 */ /* 0x000fe200000006ff */
[----:B0-----:R-:W-:-:S04]  /*11d0*/  IMAD.U32 R35, R18, 0x10000, RZ ;  /* 0x0001000012237824 */ /* 0x001fc800078e00ff */
[----:B------:R-:W-:Y:S02]  /*11e0*/  FFMA.FTZ R35, R35, R33, R34 ;  /* 0x0000002123237223 */ /* 0x000fe40000010022 */
[----:B------:R-:W3:Y:S04]  /*11f0*/  LDG.E.CONSTANT R33, desc[UR6][R30.64+0x400] ;  /* 0x000400061e217981 */ /* 0x000ee8000c1e9900 */
[----:B------:R-:W4:Y:S01]  /*1200*/  LDG.E.CONSTANT R34, desc[UR6][R30.64+0x480] ;  /* 0x000480061e227981 */ /* 0x000f22000c1e9900 */
[----:B------:R-:W-:Y:S02]  /*1210*/  PRMT R18, R18, 0x7632, R18 ;  /* 0x0000763212127816 */ /* 0x000fe40000000012 */
[----:B------:R-:W-:-:S03]  /*1220*/  PRMT R20, R20, 0x7632, R20 ;  /* 0x0000763214147816 */ /* 0x000fc60000000014 */
[----:B------:R-:W-:Y:S02]  /*1230*/  IMAD.U32 R37, R18, 0x10000, RZ ;  /* 0x0001000012257824 */ /* 0x000fe400078e00ff */
[----:B------:R-:W-:-:S04]  /*1240*/  IMAD.U32 R18, R20, 0x10000, RZ ;  /* 0x0001000014127824 */ /* 0x000fc800078e00ff */
[----:B------:R-:W-:Y:S02]  /*1250*/  FFMA.FTZ R18, R37, R18, R32 ;  /* 0x0000001225127223 */ /* 0x000fe40000010020 */
[----:B------:R-:W4:Y:S01]  /*1260*/  LDG.E.CONSTANT R32, desc[UR6][R30.64+0x500] ;  /* 0x000500061e207981 */ /* 0x000f22000c1e9900 */
[C---:B------:R-:W-:Y:S02]  /*1270*/  SHF.L.U32 R20, R19.reuse, 0x10, RZ ;  /* 0x0000001013147819 */ /* 0x040fe400000006ff */
[----:B------:R-:W-:Y:S01]  /*1280*/  PRMT R19, R19, 0x7632, R19 ;  /* 0x0000763213137816 */ /* 0x000fe20000000013 */
[----:B------:R-:W4:Y:S04]  /*1290*/  LDG.E.CONSTANT R37, desc[UR6][R30.64+0x680] ;  /* 0x000680061e257981 */ /* 0x000f28000c1e9900 */
[----:B------:R-:W-:-:S02]  /*12a0*/  IMAD.U32 R19, R19, 0x10000, RZ ;  /* 0x0001000013137824 */ /* 0x000fc400078e00ff */
[C---:B--2---:R-:W-:Y:S01]  /*12b0*/  IMAD.U32 R36, R21.reuse, 0x10000, RZ ;  /* 0x0001000015247824 */ /* 0x044fe200078e00ff */
[----:B------:R-:W-:-:S04]  /*12c0*/  PRMT R21, R21, 0x7632, R21 ;  /* 0x0000763215157816 */ /* 0x000fc80000000015 */
[----:B------:R-:W-:Y:S01]  /*12d0*/  SHF.L.U32 R21, R21, 0x10, RZ ;  /* 0x0000001015157819 */ /* 0x000fe200000006ff */
[----:B------:R-:W-:-:S04]  /*12e0*/  FFMA.FTZ R35, R20, R36, R35 ;  /* 0x0000002414237223 */ /* 0x000fc80000010023 */
[----:B------:R-:W-:Y:S02]  /*12f0*/  FFMA.FTZ R18, R19, R21, R18 ;  /* 0x0000001513127223 */ /* 0x000fe40000010012 */
[----:B------:R-:W0:Y:S02]  /*1300*/  LDS.64 R20, [R28+0x20] ;  /* 0x000020001c147984 */ /* 0x000e240000000a00 */
[C---:B0-----:R-:W-:Y:S02]  /*1310*/  IMAD.U32 R36, R20.reuse, 0x10000, RZ ;  /* 0x0001000014247824 */ /* 0x041fe400078e00ff */
[----:B---3--:R-:W-:Y:S01]  /*1320*/  IMAD.U32 R19, R33, 0x10000, RZ ;  /* 0x0001000021137824 */ /* 0x008fe200078e00ff */
[----:B------:R-:W-:-:S03]  /*1330*/  PRMT R20, R20, 0x7632, R20 ;  /* 0x0000763214147816 */ /* 0x000fc60000000014 */
[----:B------:R-:W-:Y:S01]  /*1340*/  FFMA.FTZ R35, R36, R19, R35 ;  /* 0x0000001324237223 */ /* 0x000fe20000010023 */
[----:B------:R-:W-:Y:S02]  /*1350*/  PRMT R19, R33, 0x7632, R19 ;  /* 0x0000763221137816 */ /* 0x000fe40000000013 */
[----:B------:R-:W-:-:S03]  /*1360*/  SHF.L.U32 R33, R20, 0x10, RZ ;  /* 0x0000001014217819 */ /* 0x000fc600000006ff */
[----:B------:R-:W-:-:S04]  /*1370*/  IMAD.U32 R19, R19, 0x10000, RZ ;  /* 0x0001000013137824 */ /* 0x000fc800078e00ff */
[----:B------:R-:W-:Y:S01]  /*1380*/  FFMA.FTZ R33, R33, R19, R18 ;  /* 0x0000001321217223 */ /* 0x000fe20000010012 */
[----:B------:R-:W-:Y:S01]  /*1390*/  IMAD.U32 R18, R21, 0x10000, RZ ;  /* 0x0001000015127824 */ /* 0x000fe200078e00ff */
[----:B----4-:R-:W-:-:S05]  /*13a0*/  SHF.L.U32 R19, R34, 0x10, RZ ;  /* 0x0000001022137819 */ /* 0x010fca00000006ff */
[----:B------:R-:W-:Y:S02]  /*13b0*/  FFMA.FTZ R35, R18, R19, R35 ;  /* 0x0000001312237223 */ /* 0x000fe40000010023 */
[----:B------:R-:W0:Y:S01]  /*13c0*/  LDS.64 R18, [R28+0x28] ;  /* 0x000028001c127984 */ /* 0x000e220000000a00 */
[----:B------:R-:W-:Y:S02]  /*13d0*/  PRMT R21, R21, 0x7632, R21 ;  /* 0x0000763215157816 */ /* 0x000fe40000000015 */
[----:B------:R-:W-:-:S03]  /*13e0*/  PRMT R34, R34, 0x7632, R34 ;  /* 0x0000763222227816 */ /* 0x000fc60000000022 */
[----:B------:R-:W-:Y:S02]  /*13f0*/  IMAD.U32 R20, R21, 0x10000, RZ ;  /* 0x0001000015147824 */ /* 0x000fe400078e00ff */
[----:B------:R-:W-:-:S04]  /*1400*/  IMAD.U32 R34, R34, 0x10000, RZ ;  /* 0x0001000022227824 */ /* 0x000fc800078e00ff */
[----:B------:R-:W-:Y:S01]  /*1410*/  FFMA.FTZ R33, R20, R34, R33 ;  /* 0x0000002214217223 */ /* 0x000fe20000010021 */
[----:B------:R-:W-:Y:S01]  /*1420*/  IMAD.U32 R20, R32, 0x10000, RZ ;  /* 0x0001000020147824 */ /* 0x000fe200078e00ff */
[----:B------:R-:W2:Y:S01]  /*1430*/  LDG.E.CONSTANT R34, desc[UR6][R30.64+0x600] ;  /* 0x000600061e227981 */ /* 0x000ea2000c1e9900 */
[----:B0-----:R-:W-:-:S05]  /*1440*/  SHF.L.U32 R36, R18, 0x10, RZ ;  /* 0x0000001012247819 */ /* 0x001fca00000006ff */
[----:B------:R-:W-:Y:S02]  /*1450*/  FFMA.FTZ R36, R36, R20, R35 ;  /* 0x0000001424247223 */ /* 0x000fe40000010023 */
[----:B------:R0:W3:Y:S04]  /*1460*/  LDG.E.CONSTANT R35, desc[UR6][R30.64+0x580] ;  /* 0x000580061e237981 */ /* 0x0000e8000c1e9900 */
[----:B------:R2:W1:Y:S01]  /*1470*/  LDS.64 R20, [R28+0x30] ;  /* 0x000030001c147984 */ /* 0x0004620000000a00 */
[----:B------:R-:W-:Y:S02]  /*1480*/  PRMT R18, R18, 0x7632, R18 ;  /* 0x0000763212127816 */ /* 0x000fe40000000012 */
[----:B------:R-:W-:-:S03]  /*1490*/  PRMT R32, R32, 0x7632, R32 ;  /* 0x0000763220207816 */ /* 0x000fc60000000020 */
[----:B------:R-:W-:Y:S01]  /*14a0*/  IMAD.U32 R18, R18, 0x10000, RZ ;  /* 0x0001000012127824 */ /* 0x000fe200078e00ff */
[----:B------:R-:W-:-:S05]  /*14b0*/  SHF.L.U32 R32, R32, 0x10, RZ ;  /* 0x0000001020207819 */ /* 0x000fca00000006ff */
[----:B------:R-:W-:Y:S01]  /*14c0*/  FFMA.FTZ R33, R18, R32, R33 ;  /* 0x0000002012217223 */ /* 0x000fe20000010021 */
[C---:B------:R-:W-:Y:S01]  /*14d0*/  IMAD.U32 R18, R19.reuse, 0x10000, RZ ;  /* 0x0001000013127824 */ /* 0x040fe200078e00ff */
[----:B------:R-:W-:Y:S02]  /*14e0*/  PRMT R19, R19, 0x7632, R19 ;  /* 0x0000763213137816 */ /* 0x000fe40000000013 */
[C---:B0-----:R-:W-:Y:S01]  /*14f0*/  PRMT R30, R37.reuse, 0x7632, R30 ;  /* 0x00007632251e7816 */ /* 0x041fe2000000001e */
[----:B------:R-:W-:-:S03]  /*1500*/  IMAD.U32 R37, R37, 0x10000, RZ ;  /* 0x0001000025257824 */ /* 0x000fc600078e00ff */
[----:B------:R-:W-:Y:S01]  /*1510*/  SHF.L.U32 R30, R30, 0x10, RZ ;  /* 0x000000101e1e7819 */ /* 0x000fe200000006ff */
[----:B------:R-:W-:Y:S01]  /*1520*/  UMOV UR4, 0xffffffff ;  /* 0xffffffff00047882 */ /* 0x000fe20000000000 */
[----:B------:R-:W-:Y:S02]  /*1530*/  ISETP.NE.AND P0, PT, R9, RZ, PT ;  /* 0x000000ff0900720c */ /* 0x000fe40003f05270 */
[----:B-----5:R-:W-:Y:S02]  /*1540*/  FSETP.NEU.FTZ.AND P1, PT, R12, RZ, PT ;  /* 0x000000ff0c00720b */ /* 0x020fe40003f3d000 */
[C---:B--2---:R-:W-:Y:S02]  /*1550*/  PRMT R28, R34.reuse, 0x7632, R28 ;  /* 0x00007632221c7816 */ /* 0x044fe4000000001c */
[----:B------:R-:W-:-:S03]  /*1560*/  SHF.L.U32 R34, R34, 0x10, RZ ;  /* 0x0000001022227819 */ /* 0x000fc600000006ff */
[----:B------:R-:W-:Y:S02]  /*1570*/  IMAD.U32 R28, R28, 0x10000, RZ ;  /* 0x000100001c1c7824 */ /* 0x000fe400078e00ff */
[C---:B---3--:R-:W-:Y:S01]  /*1580*/  IMAD.U32 R32, R35.reuse, 0x10000, RZ ;  /* 0x0001000023207824 */ /* 0x048fe200078e00ff */
[----:B------:R-:W-:-:S03]  /*1590*/  PRMT R35, R35, 0x7632, R35 ;  /* 0x0000763223237816 */ /* 0x000fc60000000023 */
[----:B------:R-:W-:Y:S01]  /*15a0*/  FFMA.FTZ R36, R18, R32, R36 ;  /* 0x0000002012247223 */ /* 0x000fe20000010024 */
[----:B------:R-:W-:Y:S01]  /*15b0*/  SHF.L.U32 R18, R19, 0x10, RZ ;  /* 0x0000001013127819 */ /* 0x000fe200000006ff */
[----:B------:R-:W-:-:S04]  /*15c0*/  IMAD.U32 R35, R35, 0x10000, RZ ;  /* 0x0001000023237824 */ /* 0x000fc800078e00ff */
[----:B------:R-:W-:Y:S01]  /*15d0*/  FFMA.FTZ R33, R18, R35, R33 ;  /* 0x0000002312217223 */ /* 0x000fe20000010021 */
[C---:B-1----:R-:W-:Y:S01]  /*15e0*/  PRMT R18, R20.reuse, 0x7632, R18 ;  /* 0x0000763214127816 */ /* 0x042fe20000000012 */
[----:B------:R-:W-:Y:S01]  /*15f0*/  IMAD.U32 R19, R20, 0x10000, RZ ;  /* 0x0001000014137824 */ /* 0x000fe200078e00ff */
[----:B------:R-:W-:-:S03]  /*1600*/  PRMT R20, R21, 0x7632, R20 ;  /* 0x0000763215147816 */ /* 0x000fc60000000014 */
[----:B------:R-:W-:Y:S02]  /*1610*/  IMAD.U32 R18, R18, 0x10000, RZ ;  /* 0x0001000012127824 */ /* 0x000fe400078e00ff */
[----:B------:R-:W-:Y:S02]  /*1620*/  FFMA.FTZ R19, R19, R34, R36 ;  /* 0x0000002213137223 */ /* 0x000fe40000010024 */
[----:B------:R-:W-:Y:S01]  /*1630*/  FFMA.FTZ R18, R18, R28, R33 ;  /* 0x0000001c12127223 */ /* 0x000fe20000010021 */
[----:B------:R-:W-:Y:S01]  /*1640*/  SHF.L.U32 R28, R21, 0x10, RZ ;  /* 0x00000010151c7819 */ /* 0x000fe200000006ff */
[----:B------:R-:W-:-:S04]  /*1650*/  IMAD.U32 R21, R20, 0x10000, RZ ;  /* 0x0001000014157824 */ /* 0x000fc800078e00ff */
[----:B------:R-:W-:Y:S01]  /*1660*/  FFMA.FTZ R19, R28, R37, R19 ;  /* 0x000000251c137223 */ /* 0x000fe20000010013 */
[----:B------:R-:W-:-:S04]  /*1670*/  FFMA.FTZ R18, R21, R30, R18 ;  /* 0x0000001e15127223 */ /* 0x000fc80000010012 */
[----:B------:R-:W-:Y:S01]  /*1680*/  FADD.FTZ R18, R19, R18 ;  /* 0x0000001213127221 */ /* 0x000fe20000010000 */
[----:B------:R-:W-:Y:S06]  /*1690*/  BRA.DIV UR4, `(.L_x_19642) ;  /* 0x0000003a04047947 */ /* 0x000fec000b800000 */
[----:B------:R-:W0:Y:S02]  /*16a0*/  SHFL.BFLY PT, R19, R18, 0x2, 0x1f ;  /* 0x0c401f0012137f89 */ /* 0x000e2400000e0000 */
[----:B0-----:R-:W-:-:S05]  /*16b0*/  FADD.FTZ R19, R18, R19 ;  /* 0x0000001312137221 */ /* 0x001fca0000010000 */
[----:B------:R0:W1:Y:S02]  /*16c0*/  SHFL.BFLY PT, R20, R19, 0x1, 0x1f ;  /* 0x0c201f0013147f89 */ /* 0x00006400000e0000 */
.L_x_19689:
        /* <DEDUP_REMOVED lines=12> */
.L_x_19641:
[----:B------:R-:W-:Y:S05]  /*1790*/  BSYNC B1 ;  /* 0x0000000000017941 */ /* 0x000fea0003800000 */
.L_x_19639:
        /* <DEDUP_REMOVED lines=9> */
.L_x_19638:
[----:B------:R-:W-:Y:S05]  /*1830*/  BSYNC B0 ;  /* 0x0000000000007941 */ /* 0x000fea0003800000 */
.L_x_19637:
[----:B------:R-:W-:-:S03]  /*1840*/  UMOV UR4, 0xffffffff ;  /* 0xffffffff00047882 */ /* 0x000fc60000000000 */
[----:B------:R-:W-:Y:S05]  /*1850*/  BRA.DIV UR4, `(.L_x_19644) ;  /* 0x0000003604dc7947 */ /* 0x000fea000b800000 */
[----:B-----5:R-:W0:Y:S02]  /*1860*/  SHFL.BFLY PT, R12, R15, 0x10, 0x1f ;  /* 0x0e001f000f0c7f89 */ /* 0x020e2400000e0000 */
[----:B0-----:R-:W-:-:S05]  /*1870*/  FMNMX.FTZ R12, R12, R15, !PT ;  /* 0x0000000f0c0c7209 */ /* 0x001fca0007810000 */
[----:B------:R-:W0:Y:S02]  /*1880*/  SHFL.BFLY PT, R9, R12, 0x8, 0x1f ;  /* 0x0d001f000c097f89 */ /* 0x000e2400000e0000 */
[----:B0-----:R-:W-:-:S05]  /*1890*/  FMNMX.FTZ R17, R12, R9, !PT ;  /* 0x000000090c117209 */ /* 0x001fca0007810000 */
[----:B------:R0:W1:Y:S02]  /*18a0*/  SHFL.BFLY PT, R18, R17, 0x4, 0x1f ;  /* 0x0c801f0011127f89 */ /* 0x00006400000e0000 */
.L_x_19694:
[----:B------:R-:W2:Y:S01]  /*18b0*/  S2R R9, SR_CgaCtaId ;  /* 0x0000000000097919 */ /* 0x000ea20000008800 */
[----:B------:R-:W-:Y:S01]  /*18c0*/  MOV R11, 0x400 ;  /* 0x00000400000b7802 */ /* 0x000fe20000000f00 */
[----:B------:R-:W-:Y:S05]  /*18d0*/  WARPSYNC.ALL ;  /* 0x0000000000007948 */ /* 0x000fea0003800000 */
[----:B------:R-:W-:Y:S02]  /*18e0*/  IADD3 R12, PT, PT, R11, 0xe0, RZ ;  /* 0x000000e00b0c7810 */ /* 0x000fe40007ffe0ff */
[----:B------:R-:W-:Y:S02]  /*18f0*/  ISETP.NE.AND P3, PT, R7, RZ, PT ;  /* 0x000000ff0700720c */ /* 0x000fe40003f65270 */
[----:B------:R-:W-:-:S02]  /*1900*/  SHF.R.U32.HI R29, RZ, 0x5, R13 ;  /* 0x00000005ff1d7819 */ /* 0x000fc4000001160d */
[----:B01----:R-:W-:Y:S02]  /*1910*/  FMNMX.FTZ R17, R17, R18, !PT ;  /* 0x0000001211117209 */ /* 0x003fe40007810000 */
[----:B--2---:R-:W-:-:S05]  /*1920*/  LEA R20, R9, R12, 0x18 ;  /* 0x0000000c09147211 */ /* 0x004fca00078ec0ff */
[----:B------:R-:W-:-:S05]  /*1930*/  IMAD R12, R29, 0x4, R20 ;  /* 0x000000041d0c7824 */ /* 0x000fca00078e0214 */
        /* <DEDUP_REMOVED lines=14> */
[----:B------:R-:W-:Y:S01]  /*1a20*/  VIMNMX R18, PT, PT, R2, R21, PT ;  /* 0x0000001502127248 */ /* 0x000fe20003fe0100 */
[----:B------:R-:W-:-:S03]  /*1a30*/  IMAD.MOV.U32 R21, RZ, RZ, RZ ;  /* 0x000000ffff157224 */ /* 0x000fc600078e00ff */
[----:B------:R-:W-:Y:S02]  /*1a40*/  ISETP.GE.AND P1, PT, R13, R18, PT ;  /* 0x000000120d00720c */ /* 0x000fe40003f26270 */
[----:B0-----:R-:W-:-:S06]  /*1a50*/  FMNMX.FTZ R17, R20, R17, !PT ;  /* 0x0000001114117209 */ /* 0x001fcc0007810000 */
[----:B------:R-:W0:Y:S05]  /*1a60*/  SHFL.IDX PT, R17, R17, RZ, 0x1f ;  /* 0x00001fff11117589 */ /* 0x000e2a00000e0000 */
[----:B------:R-:W-:Y:S05]  /*1a70*/  @P1 BRA `(.L_x_19646) ;  /* 0x0000000c00801947 */ /* 0x000fea0003800000 */
[----:B------:R-:W-:Y:S01]  /*1a80*/  LOP3.LUT R19, RZ, R13, RZ, 0x33, !PT ;  /* 0x0000000dff137212 */ /* 0x000fe200078e33ff */
[----:B------:R-:W-:Y:S01]  /*1a90*/  BSSY.RECONVERGENT B1, `(.L_x_19647) ;  /* 0x000001b000017945 */ /* 0x000fe20003800200 */
[----:B------:R-:W-:Y:S02]  /*1aa0*/  IMAD.MOV.U32 R21, RZ, RZ, RZ ;  /* 0x000000ffff157224 */ /* 0x000fe400078e00ff */
[----:B------:R-:W-:Y:S01]  /*1ab0*/  IADD3 R19, PT, PT, R19, R18, RZ ;  /* 0x0000001213137210 */ /* 0x000fe20007ffe0ff */
        /* <DEDUP_REMOVED lines=13> */
.L_x_19649:
        /* <DEDUP_REMOVED lines=11> */
.L_x_19648:
[----:B------:R-:W-:Y:S05]  /*1c40*/  BSYNC.RECONVERGENT B1 ;  /* 0x0000000000017941 */ /* 0x000fea0003800200 */
.L_x_19647:
        /* <DEDUP_REMOVED lines=12> */
.L_x_19652:
        /* <DEDUP_REMOVED lines=19> */
[C---:B---3--:R-:W-:Y:S01]  /*1e40*/  FADD.FTZ R26, -R17.reuse, R26 ;  /* 0x0000001a111a7221 */ /* 0x048fe20000010100 */
[----:B----4-:R-:W-:-:S03]  /*1e50*/  FADD.FTZ R24, -R17, R24 ;  /* 0x0000001811187221 */ /* 0x010fc60000010100 */
[----:B------:R-:W-:Y:S01]  /*1e60*/  FMUL.FTZ R26, R26, 1.4426950216293334961 ;  /* 0x3fb8aa3b1a1a7820 */ /* 0x000fe20000410000 */
[----:B------:R-:W3:Y:S01]  /*1e70*/  MUFU.EX2 R27, R27 ;  /* 0x0000001b001b7308 */ /* 0x000ee20000000800 */
[----:B------:R-:W-:Y:S01]  /*1e80*/  FMUL.FTZ R35, R24, 1.4426950216293334961 ;  /* 0x3fb8aa3b18237820 */ /* 0x000fe20000410000 */
[----:B-----5:R-:W-:-:S06]  /*1e90*/  FADD.FTZ R32, -R17, R32 ;  /* 0x0000002011207221 */ /* 0x020fcc0000010100 */
[----:B------:R4:W5:Y:S01]  /*1ea0*/  MUFU.EX2 R33, R30 ;  /* 0x0000001e00217308 */ /* 0x0009620000000800 */
[----:B-1----:R-:W-:Y:S01]  /*1eb0*/  FADD.FTZ R24, R25, R21 ;  /* 0x0000001519187221 */ /* 0x002fe20000010000 */
[----:B------:R1:W-:Y:S01]  /*1ec0*/  STS [R20+-0x400], R25 ;  /* 0xfffc001914007388 */ /* 0x0003e20000000800 */
[----:B------:R-:W-:Y:S01]  /*1ed0*/  FADD.FTZ R36, -R17, R36 ;  /* 0x0000002411247221 */ /* 0x000fe20000010100 */
[----:B------:R-:W-:-:S04]  /*1ee0*/  FMUL.FTZ R32, R32, 1.4426950216293334961 ;  /* 0x3fb8aa3b20207820 */ /* 0x000fc80000410000 */
[----:B------:R1:W2:Y:S01]  /*1ef0*/  MUFU.EX2 R31, R26 ;  /* 0x0000001a001f7308 */ /* 0x0002a20000000800 */
[----:B---3--:R-:W-:Y:S01]  /*1f00*/  FADD.FTZ R24, R24, R27 ;  /* 0x0000001b18187221 */ /* 0x008fe20000010000 */
[----:B----4-:R-:W3:Y:S04]  /*1f10*/  LDS R30, [R20+0x1000] ;  /* 0x00100000141e7984 */ /* 0x010ee80000000800 */
[----:B------:R4:W-:Y:S02]  /*1f20*/  STS [R20+-0x200], R27 ;  /* 0xfffe001b14007388 */ /* 0x0009e40000000800 */
[----:B------:R-:W4:Y:S01]  /*1f30*/  MUFU.EX2 R35, R35 ;  /* 0x0000002300237308 */ /* 0x000f220000000800 */
[----:B-----5:R-:W-:Y:S01]  /*1f40*/  FADD.FTZ R24, R24, R33 ;  /* 0x0000002118187221 */ /* 0x020fe20000010000 */
[----:B-1----:R-:W1:Y:S01]  /*1f50*/  LDS R26, [R20+0x1200] ;  /* 0x00120000141a7984 */ /* 0x002e620000000800 */
[----:B0-----:R-:W-:-:S03]  /*1f60*/  FADD.FTZ R22, -R17, R22 ;  /* 0x0000001611167221 */ /* 0x001fc60000010100 */
[----:B------:R-:W-:Y:S01]  /*1f70*/  STS [R20], R33 ;  /* 0x0000002114007388 */ /* 0x000fe20000000800 */
[----:B------:R-:W-:Y:S01]  /*1f80*/  FMUL.FTZ R25, R22, 1.4426950216293334961 ;  /* 0x3fb8aa3b16197820 */ /* 0x000fe20000410000 */
[----:B--2---:R-:W-:Y:S02]  /*1f90*/  FADD.FTZ R21, R24, R31 ;  /* 0x0000001f18157221 */ /* 0x004fe40000010000 */
[----:B------:R-:W0:Y:S01]  /*1fa0*/  LDS R22, [R20+0x1600] ;  /* 0x0016000014167984 */ /* 0x000e220000000800 */
[----:B----4-:R-:W-:-:S03]  /*1fb0*/  FADD.FTZ R27, -R17, R28 ;  /* 0x0000001c111b7221 */ /* 0x010fc60000010100 */
[----:B------:R-:W2:Y:S01]  /*1fc0*/  LDS R24, [R20+0x1400] ;  /* 0x0014000014187984 */ /* 0x000ea20000000800 */
[----:B------:R-:W-:Y:S01]  /*1fd0*/  FMUL.FTZ R27, R27, 1.4426950216293334961 ;  /* 0x3fb8aa3b1b1b7820 */ /* 0x000fe20000410000 */
[----:B------:R-:W4:Y:S01]  /*1fe0*/  MUFU.EX2 R25, R25 ;  /* 0x0000001900197308 */ /* 0x000f220000000800 */
[----:B------:R-:W-:Y:S01]  /*1ff0*/  FADD.FTZ R21, R21, R35 ;  /* 0x0000002315157221 */ /* 0x000fe20000010000 */
[----:B------:R-:W5:Y:S04]  /*2000*/  LDS R28, [R20+0x1800] ;  /* 0x00180000141c7984 */ /* 0x000f680000000800 */
[----:B------:R3:W-:Y:S02]  /*2010*/  STS [R20+0x200], R31 ;  /* 0x0002001f14007388 */ /* 0x0007e40000000800 */
[----:B------:R-:W1:Y:S02]  /*2020*/  MUFU.EX2 R27, R27 ;  /* 0x0000001b001b7308 */ /* 0x000e640000000800 */
[----:B------:R4:W-:Y:S01]  /*2030*/  STS [R20+0x400], R35 ;  /* 0x0004002314007388 */ /* 0x0009e20000000800 */
[----:B---3--:R-:W-:-:S05]  /*2040*/  FADD.FTZ R31, -R17, R34 ;  /* 0x00000022111f7221 */ /* 0x008fca0000010100 */
[----:B------:R0:W3:Y:S01]  /*2050*/  MUFU.EX2 R33, R32 ;  /* 0x0000002000217308 */ /* 0x0000e20000000800 */
[----:B------:R-:W5:Y:S01]  /*2060*/  LDS R34, [R20+0x1a00] ;  /* 0x001a000014227984 */ /* 0x000f620000000800 */
[----:B------:R-:W-:Y:S01]  /*2070*/  FADD.FTZ R30, -R17, R30 ;  /* 0x0000001e111e7221 */ /* 0x000fe20000010100 */
[----:B------:R-:W-:Y:S01]  /*2080*/  FMUL.FTZ R31, R31, 1.4426950216293334961 ;  /* 0x3fb8aa3b1f1f7820 */ /* 0x000fe20000410000 */
[----:B----4-:R-:W-:Y:S01]  /*2090*/  FMUL.FTZ R35, R36, 1.4426950216293334961 ;  /* 0x3fb8aa3b24237820 */ /* 0x010fe20000410000 */
[----:B------:R-:W-:Y:S01]  /*20a0*/  STS [R20+0x600], R25 ;  /* 0x0006001914007388 */ /* 0x000fe20000000800 */
[----:B------:R-:W-:Y:S01]  /*20b0*/  FMUL.FTZ R30, R30, 1.4426950216293334961 ;  /* 0x3fb8aa3b1e1e7820 */ /* 0x000fe20000410000 */
[C---:B-1----:R-:W-:Y:S02]  /*20c0*/  FADD.FTZ R26, -R17.reuse, R26 ;  /* 0x0000001a111a7221 */ /* 0x042fe40000010100 */
[----:B------:R-:W1:Y:S01]  /*20d0*/  MUFU.EX2 R31, R31 ;  /* 0x0000001f001f7308 */ /* 0x000e620000000800 */
[----:B------:R-:W-:Y:S01]  /*20e0*/  STS [R20+0x800], R27 ;  /* 0x0008001b14007388 */ /* 0x000fe20000000800 */
[----:B------:R-:W-:Y:S01]  /*20f0*/  FMUL.FTZ R36, R26, 1.4426950216293334961 ;  /* 0x3fb8aa3b1a247820 */ /* 0x000fe20000410000 */
[----:B0-----:R-:W-:-:S05]  /*2100*/  FADD.FTZ R32, -R17, R22 ;  /* 0x0000001611207221 */ /* 0x001fca0000010100 */
[----:B------:R-:W0:Y:S01]  /*2110*/  MUFU.EX2 R35, R35 ;  /* 0x0000002300237308 */ /* 0x000e220000000800 */
[----:B---3--:R-:W-:Y:S01]  /*2120*/  STS [R20+0xc00], R33 ;  /* 0x000c002114007388 */ /* 0x008fe20000000800 */
[----:B--2---:R-:W-:-:S04]  /*2130*/  FADD.FTZ R26, -R17, R24 ;  /* 0x00000018111a7221 */ /* 0x004fc80000010100 */
[----:B------:R-:W-:Y:S02]  /*2140*/  FMUL.FTZ R26, R26, 1.4426950216293334961 ;  /* 0x3fb8aa3b1a1a7820 */ /* 0x000fe40000410000 */
[----:B------:R2:W3:Y:S01]  /*2150*/  MUFU.EX2 R37, R30 ;  /* 0x0000001e00257308 */ /* 0x0004e20000000800 */
[----:B-----5:R-:W-:Y:S01]  /*2160*/  FADD.FTZ R28, -R17, R28 ;  /* 0x0000001c111c7221 */ /* 0x020fe20000010100 */
[----:B-1----:R-:W-:Y:S03]  /*2170*/  STS [R20+0xa00], R31 ;  /* 0x000a001f14007388 */ /* 0x002fe60000000800 */
[----:B------:R-:W-:-:S03]  /*2180*/  FMUL.FTZ R28, R28, 1.4426950216293334961 ;  /* 0x3fb8aa3b1c1c7820 */ /* 0x000fc60000410000 */
[----:B------:R1:W4:Y:S01]  /*2190*/  MUFU.EX2 R22, R26 ;  /* 0x0000001a00167308 */ /* 0x0003220000000800 */
[----:B--2---:R-:W-:Y:S01]  /*21a0*/  FADD.FTZ R30, R21, R25 ;  /* 0x00000019151e7221 */ /* 0x004fe20000010000 */
[----:B0-----:R-:W-:Y:S01]  /*21b0*/  STS [R20+0xe00], R35 ;  /* 0x000e002314007388 */ /* 0x001fe20000000800 */
[----:B------:R-:W-:-:S05]  /*21c0*/  FADD.FTZ R34, -R17, R34 ;  /* 0x0000002211227221 */ /* 0x000fca0000010100 */
[----:B------:R-:W0:Y:S01]  /*21d0*/  MUFU.EX2 R24, R36 ;  /* 0x0000002400187308 */ /* 0x000e220000000800 */
[----:B-1----:R-:W-:Y:S01]  /*21e0*/  FMUL.FTZ R26, R32, 1.4426950216293334961 ;  /* 0x3fb8aa3b201a7820 */ /* 0x002fe20000410000 */
[----:B------:R-:W-:Y:S01]  /*21f0*/  FADD.FTZ R32, R30, R27 ;  /* 0x0000001b1e207221 */ /* 0x000fe20000010000 */
[----:B------:R-:W-:Y:S01]  /*2200*/  FMUL.FTZ R34, R34, 1.4426950216293334961 ;  /* 0x3fb8aa3b22227820 */ /* 0x000fe20000410000 */
[----:B---3--:R-:W-:Y:S02]  /*2210*/  STS [R20+0x1000], R37 ;  /* 0x0010002514007388 */ /* 0x008fe40000000800 */
[----:B------:R-:W-:Y:S02]  /*2220*/  FADD.FTZ R32, R32, R31 ;  /* 0x0000001f20207221 */ /* 0x000fe40000010000 */
[----:B------:R-:W1:Y:S01]  /*2230*/  MUFU.EX2 R26, R26 ;  /* 0x0000001a001a7308 */ /* 0x000e620000000800 */
[----:B----4-:R-:W-:Y:S01]  /*2240*/  STS [R20+0x1400], R22 ;  /* 0x0014001614007388 */ /* 0x010fe20000000800 */
[----:B------:R-:W-:-:S04]  /*2250*/  FADD.FTZ R32, R32, R33 ;  /* 0x0000002120207221 */ /* 0x000fc80000010000 */
[----:B------:R-:W-:Y:S02]  /*2260*/  FADD.FTZ R32, R32, R35 ;  /* 0x0000002320207221 */ /* 0x000fe40000010000 */
[----:B------:R-:W2:Y:S01]  /*2270*/  MUFU.EX2 R28, R28 ;  /* 0x0000001c001c7308 */ /* 0x000ea20000000800 */
[----:B0-----:R-:W-:Y:S01]  /*2280*/  STS [R20+0x1200], R24 ;  /* 0x0012001814007388 */ /* 0x001fe20000000800 */
[----:B------:R-:W-:-:S04]  /*2290*/  FADD.FTZ R21, R32, R37 ;  /* 0x0000002520157221 */ /* 0x000fc80000010000 */
[----:B------:R-:W-:Y:S02]  /*22a0*/  FADD.FTZ R21, R21, R24 ;  /* 0x0000001815157221 */ /* 0x000fe40000010000 */
[----:B------:R-:W0:Y:S01]  /*22b0*/  MUFU.EX2 R30, R34 ;  /* 0x00000022001e7308 */ /* 0x000e220000000800 */
[----:B-1----:R-:W-:Y:S01]  /*22c0*/  STS [R20+0x1600], R26 ;  /* 0x0016001a14007388 */ /* 0x002fe20000000800 */
[----:B------:R-:W-:-:S04]  /*22d0*/  FADD.FTZ R21, R21, R22 ;  /* 0x0000001615157221 */ /* 0x000fc80000010000 */
[----:B------:R-:W-:Y:S01]  /*22e0*/  FADD.FTZ R21, R21, R26 ;  /* 0x0000001a15157221 */ /* 0x000fe20000010000 */
[----:B--2---:R-:W-:Y:S03]  /*22f0*/  STS [R20+0x1800], R28 ;  /* 0x0018001c14007388 */ /* 0x004fe60000000800 */
[----:B------:R-:W-:Y:S01]  /*2300*/  FADD.FTZ R21, R21, R28 ;  /* 0x0000001c15157221 */ /* 0x000fe20000010000 */
[----:B0-----:R0:W-:Y:S03]  /*2310*/  STS [R20+0x1a00], R30 ;  /* 0x001a001e14007388 */ /* 0x0011e60000000800 */
[----:B------:R-:W-:Y:S01]  /*2320*/  FADD.FTZ R21, R21, R30 ;  /* 0x0000001e15157221 */ /* 0x000fe20000010000 */
[----:B0-----:R-:W-:Y:S01]  /*2330*/  VIADD R20, R20, 0x2000 ;  /* 0x0000200014147836 */ /* 0x001fe20000000000 */
[----:B------:R-:W-:Y:S06]  /*2340*/  @!P4 BRA `(.L_x_19652) ;  /* 0xfffffff80070c947 */ /* 0x000fec000383ffff */
.L_x_19651:
[----:B------:R-:W-:Y:S05]  /*2350*/  BSYNC.RECONVERGENT B1 ;  /* 0x0000000000017941 */ /* 0x000fea0003800200 */
.L_x_19650:
        /* <DEDUP_REMOVED lines=55> */
.L_x_19654:
[----:B------:R-:W-:Y:S05]  /*26d0*/  BSYNC.RECONVERGENT B1 ;  /* 0x0000000000017941 */ /* 0x000fea0003800200 */
.L_x_19653:
        /* <DEDUP_REMOVED lines=26> */
.L_x_19646:
[----:B------:R-:W-:Y:S05]  /*2880*/  BSYNC.RECONVERGENT B0 ;  /* 0x0000000000007941 */ /* 0x000fea0003800200 */
.L_x_19645:
        /* <DEDUP_REMOVED lines=22> */
[----:B------:R-:W-:Y:S01]  /*29f0*/  IADD3 R19, PT, PT, R15, R18, RZ ;  /* 0x000000120f137210 */ /* 0x000fe20007ffe0ff */
[----:B------:R-:W-:-:S03]  /*2a00*/  IMAD.MOV.U32 R15, RZ, RZ, R13 ;  /* 0x000000ffff0f7224 */ /* 0x000fc600078e000d */
        /* <DEDUP_REMOVED lines=15> */
.L_x_19659:
[----:B------:R-:W0:Y:S01]  /*2b00*/  LDS R21, [R17] ;  /* 0x0000000011157984 */ /* 0x000e220000000800 */
[----:B------:R-:W-:-:S05]  /*2b10*/  VIADD R19, R19, 0x1 ;  /* 0x0000000113137836 */ /* 0x000fca0000000000 */
[----:B------:R-:W-:Y:S01]  /*2b20*/  ISETP.NE.AND P0, PT, R19, RZ, PT ;  /* 0x000000ff1300720c */ /* 0x000fe20003f05270 */
[----:B0-----:R-:W-:-:S05]  /*2b30*/  FMUL.FTZ R20, R21, R12 ;  /* 0x0000000c15147220 */ /* 0x001fca0000410000 */
[----:B------:R0:W-:Y:S02]  /*2b40*/  STS [R17], R20 ;  /* 0x0000001411007388 */ /* 0x0001e40000000800 */
[----:B0-----:R-:W-:-:S05]  /*2b50*/  VIADD R17, R17, 0x200 ;  /* 0x0000020011117836 */ /* 0x001fca0000000000 */
[----:B------:R-:W-:Y:S05]  /*2b60*/  @P0 BRA `(.L_x_19659) ;  /* 0xfffffffc00e40947 */ /* 0x000fea000383ffff */
.L_x_19658:
[----:B------:R-:W-:Y:S05]  /*2b70*/  BSYNC.RECONVERGENT B1 ;  /* 0x0000000000017941 */ /* 0x000fea0003800200 */
.L_x_19657:
        /* <DEDUP_REMOVED lines=12> */
.L_x_19662:
        /* <DEDUP_REMOVED lines=8> */
[----:B------:R-:W-:Y:S04]  /*2cc0*/  LDS R27, [R17+0x800] ;  /* 0x00080000111b7984 */ /* 0x000fe80000000800 */
        /* <DEDUP_REMOVED lines=12> */
[----:B------:R-:W4:Y:S04]  /*2d90*/  LDS R26, [R17+0x1800] ;  /* 0x00180000111a7984 */ /* 0x000f280000000800 */
[----:B------:R-:W4:Y:S04]  /*2da0*/  LDS R24, [R17+0x1a00] ;  /* 0x001a000011187984 */ /* 0x000f280000000800 */
[----:B------:R0:W-:Y:S01]  /*2db0*/  STS [R17+-0x400], R32 ;  /* 0xfffc002011007388 */ /* 0x0001e20000000800 */
[----:B-----5:R-:W-:-:S03]  /*2dc0*/  FMUL.FTZ R31, R12, R31 ;  /* 0x0000001f0c1f7220 */ /* 0x020fc60000410000 */
[----:B------:R5:W-:Y:S01]  /*2dd0*/  STS [R17+-0x200], R34 ;  /* 0xfffe002211007388 */ /* 0x000be20000000800 */
[----:B------:R-:W-:-:S03]  /*2de0*/  FMUL.FTZ R37, R12, R37 ;  /* 0x000000250c257220 */ /* 0x000fc60000410000 */
[----:B------:R1:W-:Y:S01]  /*2df0*/  STS [R17], R36 ;  /* 0x0000002411007388 */ /* 0x0003e20000000800 */
[C---:B0-----:R-:W-:Y:S01]  /*2e00*/  FMUL.FTZ R32, R12.reuse, R25 ;  /* 0x000000190c207220 */ /* 0x041fe20000410000 */
[C---:B------:R-:W-:Y:S02]  /*2e10*/  FMUL.FTZ R35, R12.reuse, R35 ;  /* 0x000000230c237220 */ /* 0x040fe40000410000 */
[----:B------:R-:W-:Y:S01]  /*2e20*/  STS [R17+0x200], R23 ;  /* 0x0002001711007388 */ /* 0x000fe20000000800 */
[----:B-----5:R-:W-:-:S03]  /*2e30*/  FMUL.FTZ R34, R12, R27 ;  /* 0x0000001b0c227220 */ /* 0x020fc60000410000 */
        /* <DEDUP_REMOVED lines=9> */
[----:B------:R-:W-:Y:S01]  /*2ed0*/  STS [R17+0xc00], R37 ;  /* 0x000c002511007388 */ /* 0x000fe20000000800 */
[----:B------:R-:W-:-:S03]  /*2ee0*/  FMUL.FTZ R24, R12, R24 ;  /* 0x000000180c187220 */ /* 0x000fc60000410000 */
        /* <DEDUP_REMOVED lines=9> */
.L_x_19661:
[----:B------:R-:W-:Y:S05]  /*2f80*/  BSYNC.RECONVERGENT B1 ;  /* 0x0000000000017941 */ /* 0x000fea0003800200 */
.L_x_19660:
        /* <DEDUP_REMOVED lines=31> */
.L_x_19664:
[----:B------:R-:W-:Y:S05]  /*3180*/  BSYNC.RECONVERGENT B1 ;  /* 0x0000000000017941 */ /* 0x000fea0003800200 */
.L_x_19663:
        /* <DEDUP_REMOVED lines=14> */
.L_x_19656:
[----:B------:R-:W-:Y:S05]  /*3270*/  BSYNC.RECONVERGENT B0 ;  /* 0x0000000000007941 */ /* 0x000fea0003800200 */
.L_x_19655:
[----:B------:R-:W-:Y:S01]  /*3280*/  BAR.SYNC.DEFER_BLOCKING 0x0 ;  /* 0x0000000000007b1d */ /* 0x000fe20000010000 */
[----:B------:R-:W-:Y:S01]  /*3290*/  ISETP.GE.AND P0, PT, R29, R14, PT ;  /* 0x0000000e1d00720c */ /* 0x000fe20003f06270 */
[----:B-1----:R-:W-:Y:S01]  /*32a0*/  IMAD.MOV.U32 R20, RZ, RZ, RZ ;  /* 0x000000ffff147224 */ /* 0x002fe200078e00ff */
[----:B------:R-:W-:Y:S01]  /*32b0*/  CS2R R18, SRZ ;  /* 0x0000000000127805 */ /* 0x000fe2000001ff00 */
[----:B0-----:R-:W-:Y:S02]  /*32c0*/  IMAD.MOV.U32 R17, RZ, RZ, RZ ;  /* 0x000000ffff117224 */ /* 0x001fe400078e00ff */
[----:B------:R-:W0:Y:S01]  /*32d0*/  LDCU UR12, c[0x0][0x3cc] ;  /* 0x00007980ff0c77ac */ /* 0x000e220008000800 */
[----:B------:R-:W-:Y:S01]  /*32e0*/  BSSY.RECONVERGENT B1, `(.L_x_19665) ;  /* 0x000016a000017945 */ /* 0x000fe20003800200 */
[----:B------:R-:W1:Y:S06]  /*32f0*/  LDCU.64 UR4, c[0x0][0x398] ;  /* 0x00007300ff0477ac */ /* 0x000e6c0008000a00 */
[----:B------:R-:W-:Y:S05]  /*3300*/  @P0 BRA `(.L_x_19666) ;  /* 0x00000014009c0947 */ /* 0x000fea0003800000 */
[----:B------:R-:W2:Y:S01]  /*3310*/  I2F.RP R15, R5 ;  /* 0x00000005000f7306 */ /* 0x000ea20000209400 */
[----:B------:R-:W3:Y:S01]  /*3320*/  LDCU.64 UR10, c[0x0][0x3a8] ;  /* 0x00007500ff0a77ac */ /* 0x000ee20008000a00 */
[----:B------:R-:W-:Y:S01]  /*3330*/  SHF.R.U32.HI R13, RZ, 0x3, R13 ;  /* 0x00000003ff0d7819 */ /* 0x000fe2000001160d */
[C---:B------:R-:W-:Y:S01]  /*3340*/  IMAD.IADD R28, R29.reuse, 0x1, -R14 ;  /* 0x000000011d1c7824 */ /* 0x040fe200078e0a0e */
[----:B------:R-:W-:Y:S01]  /*3350*/  IADD3 R27, PT, PT, R29, 0x1, RZ ;  /* 0x000000011d1b7810 */ /* 0x000fe20007ffe0ff */
[----:B------:R-:W4:Y:S01]  /*3360*/  LDCU UR9, c[0x0][0x3d0] ;  /* 0x00007a00ff0977ac */ /* 0x000f220008000800 */
[----:B------:R-:W-:Y:S01]  /*3370*/  LOP3.LUT R12, R13, 0x7c, RZ, 0xc0, !PT ;  /* 0x0000007c0d0c7812 */ /* 0x000fe200078ec0ff */
[----:B------:R-:W-:Y:S01]  /*3380*/  IMAD.MOV.U32 R13, RZ, RZ, RZ ;  /* 0x000000ffff0d7224 */ /* 0x000fe200078e00ff */
[----:B------:R-:W5:Y:S03]  /*3390*/  LDCU UR8, c[0x0][0x3ec] ;  /* 0x00007d80ff0877ac */ /* 0x000f660008000800 */
[----:B------:R-:W-:Y:S01]  /*33a0*/  IMAD.WIDE R12, R16, 0x4, R12 ;  /* 0x00000004100c7825 */ /* 0x000fe200078e020c */
[----:B------:R-:W-:Y:S01]  /*33b0*/  IADD3 R16, PT, PT, R11, 0x100, RZ ;  /* 0x000001000b107810 */ /* 0x000fe20007ffe0ff */
[----:B--2---:R-:W2:Y:S01]  /*33c0*/  MUFU.RCP R15, R15 ;  /* 0x0000000f000f7308 */ /* 0x004ea20000001000 */
[----:B---3--:R-:W-:-:S02]  /*33d0*/  IADD3 R26, P0, PT, R12, UR10, RZ ;  /* 0x0000000a0c1a7c10 */ /* 0x008fc4000ff1e0ff */
[----:B------:R-:W-:Y:S02]  /*33e0*/  LEA R12, R9, R16, 0x18 ;  /* 0x00000010090c7211 */ /* 0x000fe400078ec0ff */
[----:B------:R-:W-:-:S03]  /*33f0*/  IADD3.X R21, PT, PT, R13, UR11, RZ, P0, !PT ;  /* 0x0000000b0d157c10 */ /* 0x000fc600087fe4ff */
[C---:B------:R-:W-:Y:S01]  /*3400*/  IMAD R31, R29.reuse, 0x20, R12 ;  /* 0x000000201d1f7824 */ /* 0x040fe200078e020c */
[----:B------:R-:W-:Y:S02]  /*3410*/  LEA R29, R29, 0x3, 0x3 ;  /* 0x000000031d1d7811 */ /* 0x000fe400078e18ff */
[----:B-----5:R-:W-:Y:S01]  /*3420*/  IADD3 R30, PT, PT, R8, -UR8, RZ ;  /* 0x80000008081e7c10 */ /* 0x020fe2000fffe0ff */
[----:B------:R-:W-:Y:S01]  /*3430*/  VIADD R31, R31, 0x10 ;  /* 0x000000101f1f7836 */ /* 0x000fe20000000000 */
[----:B--2---:R-:W-:-:S04]  /*3440*/  IADD3 R22, PT, PT, R15, 0xffffffe, RZ ;  /* 0x0ffffffe0f167810 */ /* 0x004fc80007ffe0ff */
[----:B------:R2:W3:Y:S02]  /*3450*/  F2I.FTZ.U32.TRUNC.NTZ R23, R22 ;  /* 0x0000001600177305 */ /* 0x0004e4000021f000 */
[----:B--2---:R-:W-:Y:S02]  /*3460*/  IMAD.MOV.U32 R22, RZ, RZ, RZ ;  /* 0x000000ffff167224 */ /* 0x004fe400078e00ff */
[----:B---3--:R-:W-:-:S04]  /*3470*/  IMAD.MOV R20, RZ, RZ, -R23 ;  /* 0x000000ffff147224 */ /* 0x008fc800078e0a17 */
[----:B------:R-:W-:Y:S02]  /*3480*/  IMAD R11, R20, R5, RZ ;  /* 0x00000005140b7224 */ /* 0x000fe400078e02ff */
[----:B------:R-:W-:Y:S02]  /*3490*/  IMAD.MOV.U32 R20, RZ, RZ, RZ ;  /* 0x000000ffff147224 */ /* 0x000fe400078e00ff */
[----:B------:R-:W-:-:S04]  /*34a0*/  IMAD.HI.U32 R16, R23, R11, R22 ;  /* 0x0000000b17107227 */ /* 0x000fc800078e0016 */
[----:B----4-:R-:W-:-:S05]  /*34b0*/  IMAD R22, R10, UR9, RZ ;  /* 0x000000090a167c24 */ /* 0x010fca000f8e02ff */
[----:B------:R-:W-:-:S07]  /*34c0*/  SHF.R.S32.HI R23, RZ, 0x1f, R22 ;  /* 0x0000001fff177819 */ /* 0x000fce0000011416 */
.L_x_19677:
[----:B------:R-:W2:Y:S01]  /*34d0*/  LDC R13, c[0x0][0x3f0] ;  /* 0x0000fc00ff0d7b82 */ /* 0x000ea20000000800 */
[----:B------:R-:W-:Y:S01]  /*34e0*/  VIADD R33, R29, 0xfffffffd ;  /* 0xfffffffd1d217836 */ /* 0x000fe20000000000 */
[----:B------:R-:W-:Y:S04]  /*34f0*/  BSSY.RECONVERGENT B0, `(.L_x_19667) ;  /* 0x000013b000007945 */ /* 0x000fe80003800200 */
[----:B------:R-:W-:Y:S02]  /*3500*/  IABS R9, R33 ;  /* 0x0000002100097213 */ /* 0x000fe40000000000 */
[----:B------:R-:W3:Y:S03]  /*3510*/  LDC R8, c[0x0][0x3f4] ;  /* 0x0000fd00ff087b82 */ /* 0x000ee60000000800 */
[----:B------:R-:W-:-:S05]  /*3520*/  IMAD.HI.U32 R11, R16, R9, RZ ;  /* 0x00000009100b7227 */ /* 0x000fca00078e00ff */
[----:B------:R-:W-:Y:S02]  /*3530*/  IADD3 R12, PT, PT, RZ, -R11, RZ ;  /* 0x8000000bff0c7210 */ /* 0x000fe40007ffe0ff */
        /* <DEDUP_REMOVED lines=8> */
[----:B------:R-:W-:Y:S01]  /*35c0*/  @!P1 IMAD.IADD R12, R12, 0x1, -R15 ;  /* 0x000000010c0c9824 */ /* 0x000fe200078e0a0f */
[----:B------:R-:W-:Y:S02]  /*35d0*/  @!P1 IADD3 R11, PT, PT, R11, 0x1, RZ ;  /* 0x000000010b0b9810 */ /* 0x000fe40007ffe0ff */
[----:B------:R-:W-:Y:S02]  /*35e0*/  ISETP.NE.AND P1, PT, R8, RZ, PT ;  /* 0x000000ff0800720c */ /* 0x000fe40003f25270 */
[----:B------:R-:W-:Y:S01]  /*35f0*/  ISETP.GE.U32.AND P0, PT, R12, R5, PT ;  /* 0x000000050c00720c */ /* 0x000fe20003f06070 */
[----:B--2---:R-:W-:-:S04]  /*3600*/  VIADD R15, R14, 0xffffffe ;  /* 0x0ffffffe0e0f7836 */ /* 0x004fc80000000000 */
[----:B------:R-:W2:Y:S08]  /*3610*/  F2I.FTZ.U32.TRUNC.NTZ R9, R15 ;  /* 0x0000000f00097305 */ /* 0x000eb0000021f000 */
[----:B------:R-:W-:-:S04]  /*3620*/  @P0 VIADD R11, R11, 0x1 ;  /* 0x000000010b0b0836 */ /* 0x000fc80000000000 */
[----:B------:R-:W-:Y:S01]  /*3630*/  @!P2 IMAD.MOV R11, RZ, RZ, -R11 ;  /* 0x000000ffff0ba224 */ /* 0x000fe200078e0a0b */
[----:B------:R-:W-:Y:S01]  /*3640*/  @!P1 LOP3.LUT R11, RZ, R8, RZ, 0x33, !PT ;  /* 0x00000008ff0b9212 */ /* 0x000fe200078e33ff */
[----:B------:R-:W-:Y:S01]  /*3650*/  IMAD.MOV.U32 R8, RZ, RZ, RZ ;  /* 0x000000ffff087224 */ /* 0x000fe200078e00ff */
[----:B--2---:R-:W-:Y:S02]  /*3660*/  IADD3 R25, PT, PT, RZ, -R9, RZ ;  /* 0x80000009ff197210 */ /* 0x004fe40007ffe0ff */
        /* <DEDUP_REMOVED lines=21> */
[----:B------:R-:W2:Y:S04]  /*37c0*/  LDS.128 R8, [R31+-0x10] ;  /* 0xfffff0001f087984 */ /* 0x000ea80000000c00 */
[----:B------:R-:W0:Y:S04]  /*37d0*/  LDG.E.CONSTANT R25, desc[UR6][R34.64] ;  /* 0x0000000622197981 */ /* 0x000e28000c1e9900 */
[----:B------:R-:W3:Y:S01]  /*37e0*/  LDS.128 R12, [R31] ;  /* 0x000000001f0c7984 */ /* 0x000ee20000000c00 */
[----:B--2---:R-:W-:Y:S01]  /*37f0*/  F2FP.BF16.F32.PACK_AB R32, R9, R8 ;  /* 0x000000080920723e */ /* 0x004fe200000010ff */
[----:B------:R-:W-:Y:S01]  /*3800*/  BSSY.RECONVERGENT B2, `(.L_x_19669) ;  /* 0x000002e000027945 */ /* 0x000fe20003800200 */
[----:B------:R-:W-:-:S03]  /*3810*/  F2FP.BF16.F32.PACK_AB R11, R11, R10 ;  /* 0x0000000a0b0b723e */ /* 0x000fc600000010ff */
[----:B------:R-:W-:Y:S01]  /*3820*/  IMAD.MOV.U32 R10, RZ, RZ, R32 ;  /* 0x000000ffff0a7224 */ /* 0x000fe200078e0020 */
[----:B---3--:R-:W-:Y:S02]  /*3830*/  F2FP.BF16.F32.PACK_AB R12, R13, R12 ;  /* 0x0000000c0d0c723e */ /* 0x008fe400000010ff */
        /* <DEDUP_REMOVED lines=42> */
.L_x_19670:
[----:B------:R-:W-:Y:S05]  /*3ae0*/  BSYNC.RECONVERGENT B2 ;  /* 0x0000000000027941 */ /* 0x000fea0003800200 */
.L_x_19669:
        /* <DEDUP_REMOVED lines=63> */
.L_x_19672:
[----:B------:R-:W-:Y:S05]  /*3ee0*/  BSYNC.RECONVERGENT B2 ;  /* 0x0000000000027941 */ /* 0x000fea0003800200 */
.L_x_19671:
        /* <DEDUP_REMOVED lines=63> */
.L_x_19674:
[----:B------:R-:W-:Y:S05]  /*42e0*/  BSYNC.RECONVERGENT B2 ;  /* 0x0000000000027941 */ /* 0x000fea0003800200 */
.L_x_19673:
        /* <DEDUP_REMOVED lines=65> */
.L_x_19676:
[----:B------:R-:W-:Y:S05]  /*4700*/  BSYNC.RECONVERGENT B2 ;  /* 0x0000000000027941 */ /* 0x000fea0003800200 */
.L_x_19675:
        /* <DEDUP_REMOVED lines=25> */
.L_x_19668:
[----:B01----:R-:W-:Y:S05]  /*48a0*/  BSYNC.RECONVERGENT B0 ;  /* 0x0000000000007941 */ /* 0x003fea0003800200 */
.L_x_19667:
        /* <DEDUP_REMOVED lines=13> */
.L_x_19666:
[----:B01----:R-:W-:Y:S05]  /*4980*/  BSYNC.RECONVERGENT B1 ;  /* 0x0000000000017941 */ /* 0x003fea0003800200 */
.L_x_19665:
        /* <DEDUP_REMOVED lines=22> */
.L_x_19679:
[----:B------:R-:W-:Y:S05]  /*4af0*/  BSYNC.RECONVERGENT B0 ;  /* 0x0000000000007941 */ /* 0x000fea0003800200 */
.L_x_19678:
        /* <DEDUP_REMOVED lines=12> */
.L_x_19681:
[----:B------:R-:W-:Y:S05]  /*4bc0*/  BSYNC.RECONVERGENT B0 ;  /* 0x0000000000007941 */ /* 0x000fea0003800200 */
.L_x_19680:
        /* <DEDUP_REMOVED lines=8> */
.L_x_19683:
[----:B------:R-:W-:Y:S05]  /*4c50*/  BSYNC.RECONVERGENT B0 ;  /* 0x0000000000007941 */ /* 0x000fea0003800200 */
.L_x_19682:
        /* <DEDUP_REMOVED lines=12> */
.L_x_19685:
[----:B------:R-:W-:Y:S05]  /*4d20*/  BSYNC.RECONVERGENT B0 ;  /* 0x0000000000007941 */ /* 0x000fea0003800200 */
.L_x_19684:
        /* <DEDUP_REMOVED lines=24> */
.L_x_19642:
        /* <DEDUP_REMOVED lines=8> */
.L_x_19687:
[----:B------:R-:W-:Y:S05]  /*4f30*/  BSYNC B2 ;  /* 0x0000000000027941 */ /* 0x000fea0003800000 */
.L_x_19686:
        /* <DEDUP_REMOVED lines=8> */
.L_x_19688:
[----:B------:R-:W-:Y:S05]  /*4fc0*/  BRA `(.L_x_19689) ;  /* 0xffffffc400c07947 */ /* 0x000fea000383ffff */
.L_x_19644:
        /* <DEDUP_REMOVED lines=8> */
.L_x_19691:
[----:B------:R-:W-:Y:S05]  /*5050*/  BSYNC B0 ;  /* 0x0000000000007941 */ /* 0x000fea0003800000 */
.L_x_19690:
        /* <DEDUP_REMOVED lines=9> */
.L_x_19692:
[----:B------:R-:W-:Y:S02]  /*50f0*/  IMAD.MOV.U32 R28, RZ, RZ, 0x4 ;  /* 0x00000004ff1c7424 */ /* 0x000fe400078e00ff */
[----:B------:R-:W-:-:S05]  /*5100*/  IMAD.MOV.U32 R9, RZ, RZ, R20 ;  /* 0x000000ffff097224 */ /* 0x000fca00078e0014 */
[----:B------:R-:W-:-:S04]  /*5110*/  FMNMX.FTZ R17, R12, R9, !PT ;  /* 0x000000090c117209 */ /* 0x000fc80007810000 */
[----:B------:R-:W-:-:S07]  /*5120*/  MOV R19, R17 ;  /* 0x0000001100137202 */ /* 0x000fce0000000f00 */
[----:B------:R-:W-:Y:S05]  /*5130*/  WARPSYNC.COLLECTIVE R21, `(.L_x_19693) ;  /* 0x0000000015087348 */ /* 0x000fea0003c00000 */
[----:B------:R0:W1:Y:S02]  /*5140*/  SHFL.BFLY P2, R20, R19, R28, R30 ;  /* 0x0c00001c13147389 */ /* 0x000064000004001e */
[----:B01----:R-:W-:Y:S05]  /*5150*/  ENDCOLLECTIVE ;  /* 0x000000000000791b */ /* 0x003fea0003800000 */
.L_x_19693:
[----:B------:R-:W-:Y:S01]  /*5160*/  MOV R18, R20 ;  /* 0x0000001400127202 */ /* 0x000fe20000000f00 */
[----:B------:R-:W-:Y:S06]  /*5170*/  BRA `(.L_x_19694) ;  /* 0xffffffc400cc7947 */ /* 0x000fec000383ffff */
.L_x_19695:
        /* <DEDUP_REMOVED lines=16> */
.L_x_25945:


//--------------------- .text._ZN4vllm25paged_attention_v1_kernelI13__nv_bfloat16S1_Li96ELi8ELi128ELNS_18Fp8KVCacheDataTypeE0ELb1EEEvPT_PKS3_PKT0_S9_ifPKiSB_iPKfiiiSD_SD_iiiii --------------------------
	.section	.text._ZN4vllm25paged_attention_v1_kernelI13__nv_bfloat16S1_Li96ELi8ELi128ELNS_18Fp8KVCacheDataTypeE0ELb1EEEvPT_PKS3_PKT0_S9_ifPKiSB_iPKfiiiSD_SD_iiiii,"ax",@progbits
	.align	128
        .global         _ZN4vllm25paged_attention_v1_kernelI13__nv_bfloat16S1_Li96ELi8ELi128ELNS_18Fp8KVCacheDataTypeE0ELb1EEEvPT_PKS3_PKT0_S9_ifPKiSB_iPKfiiiSD_SD_iiiii
        .type           _ZN4vllm25paged_attention_v1_kernelI13__nv_bfloat16S1_Li96ELi8ELi128ELNS_18Fp8KVCacheDataTypeE0ELb1EEEvPT_PKS3_PKT0_S9_ifPKiSB_iPKfiiiSD_SD_iiiii,@function
        .size           _ZN4vllm25paged_attention_v1_kernelI13__nv_bfloat16S1_Li96ELi8ELi128ELNS_18Fp8KVCacheDataTypeE0ELb1EEEvPT_PKS3_PKT0_S9_ifPKiSB_iPKfiiiSD_SD_iiiii,(.L_x_25946 - _ZN4vllm25paged_attention_v1_kernelI13__nv_bfloat16S1_Li96ELi8ELi128ELNS_18Fp8KVCacheDataTypeE0ELb1EEEvPT_PKS3_PKT0_S9_ifPKiSB_iPKfiiiSD_SD_iiiii)
        .other          _ZN4vllm25paged_attention_v1_kernelI13__nv_bfloat16S1_Li96ELi8ELi128ELNS_18Fp8KVCacheDataTypeE0ELb1EEEvPT_PKS3_PKT0_S9_ifPKiSB_iPKfiiiSD_SD_iiiii,@"STO_CUDA_ENTRY STV_DEFAULT"
_ZN4vllm25paged_attention_v1_kernelI13__nv_bfloat16S1_Li96ELi8ELi128ELNS_18Fp8KVCacheDataTypeE0ELb1EEEvPT_PKS3_PKT0_S9_ifPKiSB_iPKfiiiSD_SD_iiiii:
.text._ZN4vllm25paged_attention_v1_kernelI13__nv_bfloat16S1_Li96ELi8ELi128ELNS_18Fp8KVCacheDataTypeE0ELb1EEEvPT_PKS3_PKT0_S9_ifPKiSB_iPKfiiiSD_SD_iiiii:
        /* <DEDUP_REMOVED lines=25> */
[----:B------:R-:W-:Y:S01]  /*0190*/  @!P1 IADD3 R4, P2, P3, R9, R0, R4 ;  /* 0x0000000009049210 */ /* 0x000fe20007b5e004 */
[----:B0-----:R-:W0:Y:S01]  /*01a0*/  @P0 LDC.64 R2, c[0x0][0x3c0] ;  /* 0x0000f000ff020b82 */ /* 0x001e220000000a00 */
[----:B------:R-:W-:-:S04]  /*01b0*/  SHF.R.S32.HI R0, RZ, 0x1f, R0 ;  /* 0x0000001fff007819 */ /* 0x000fc80000011400 */
[----:B------:R-:W-:-:S03]  /*01c0*/  @!P1 IADD3.X R0, PT, PT, RZ, R0, RZ, P2, P3 ;  /* 0x00000000ff009210 */ /* 0x000fc600017e64ff */
[----:B------:R-:W3:Y:S01]  /*01d0*/  LDC R9, c[0x0][0x3a0] ;  /* 0x0000e800ff097b82 */ /* 0x000ee20000000800 */
[----:B--2---:R-:W-:-:S04]  /*01e0*/  @!P1 LEA R10, P2, R4, R12, 0x1 ;  /* 0x0000000c040a9211 */ /* 0x004fc800078408ff */
[----:B------:R-:W-:-:S05]  /*01f0*/  @!P1 LEA.HI.X R11, R4, R13, R0, 0x1, P2 ;  /* 0x0000000d040b9211 */ /* 0x000fca00010f0c00 */
[----:B------:R-:W2:Y:S01]  /*0200*/  @!P1 LDG.E.CONSTANT R0, desc[UR6][R10.64] ;  /* 0x000000060a009981 */ /* 0x000ea2000c1e9900 */
[----:B0-----:R-:W-:Y:S01]  /*0210*/  @P0 IMAD.WIDE.U32 R2, R5, 0x4, R2 ;  /* 0x0000000405020825 */ /* 0x001fe200078e0002 */
[----:B---3--:R-:W-:Y:S01]  /*0220*/  IABS R18, R9 ;  /* 0x0000000900127213 */ /* 0x008fe20000000000 */
[----:B------:R-:W0:Y:S03]  /*0230*/  LDC R4, c[0x0][0x370] ;  /* 0x0000dc00ff047b82 */ /* 0x000e260000000800 */
[----:B------:R0:W5:Y:S01]  /*0240*/  @P0 LDG.E.CONSTANT R16, desc[UR6][R2.64] ;  /* 0x0000000602100981 */ /* 0x000162000c1e9900 */
[----:B------:R-:W3:Y:S08]  /*0250*/  I2F.RP R14, R18 ;  /* 0x00000012000e7306 */ /* 0x000ef00000209400 */
[----:B---3--:R-:W3:Y:S02]  /*0260*/  MUFU.RCP R14, R14 ;  /* 0x0000000e000e7308 */ /* 0x008ee40000001000 */
[----:B---3--:R-:W-:-:S06]  /*0270*/  IADD3 R12, PT, PT, R14, 0xffffffe, RZ ;  /* 0x0ffffffe0e0c7810 */ /* 0x008fcc0007ffe0ff */
[----:B------:R3:W4:Y:S01]  /*0280*/  F2I.FTZ.U32.TRUNC.NTZ R13, R12 ;  /* 0x0000000c000d7305 */ /* 0x000722000021f000 */
[----:B0-----:R-:W-:Y:S01]  /*0290*/  IABS R3, R4 ;  /* 0x0000000400037213 */ /* 0x001fe20000000000 */
[----:B---3--:R-:W-:Y:S02]  /*02a0*/  IMAD.MOV.U32 R12, RZ, RZ, RZ ;  /* 0x000000ffff0c7224 */ /* 0x008fe400078e00ff */
[----:B----4-:R-:W-:-:S04]  /*02b0*/  IMAD.MOV R11, RZ, RZ, -R13 ;  /* 0x000000ffff0b7224 */ /* 0x010fc800078e0a0d */
[----:B------:R-:W-:-:S04]  /*02c0*/  IMAD R11, R11, R18, RZ ;  /* 0x000000120b0b7224 */ /* 0x000fc800078e02ff */
[----:B------:R-:W-:-:S06]  /*02d0*/  IMAD.HI.U32 R13, R13, R11, R12 ;  /* 0x0000000b0d0d7227 */ /* 0x000fcc00078e000c */
[----:B------:R-:W-:-:S05]  /*02e0*/  IMAD.HI.U32 R2, R13, R3, RZ ;  /* 0x000000030d027227 */ /* 0x000fca00078e00ff */
[----:B------:R-:W-:-:S05]  /*02f0*/  IADD3 R10, PT, PT, RZ, -R2, RZ ;  /* 0x80000002ff0a7210 */ /* 0x000fca0007ffe0ff */
[C---:B------:R-:W-:Y:S02]  /*0300*/  IMAD R3, R18.reuse, R10, R3 ;  /* 0x0000000a12037224 */ /* 0x040fe400078e0203 */
[----:B------:R-:W0:Y:S03]  /*0310*/  LDC R10, c[0x0][0x3f4] ;  /* 0x0000fd00ff0a7b82 */ /* 0x000e260000000800 */
[----:B------:R-:W-:-:S13]  /*0320*/  ISETP.GT.U32.AND P2, PT, R18, R3, PT ;  /* 0x000000031200720c */ /* 0x000fda0003f44070 */
[----:B------:R-:W-:-:S05]  /*0330*/  @!P2 IMAD.IADD R3, R3, 0x1, -R18 ;  /* 0x000000010303a824 */ /* 0x000fca00078e0a12 */
[----:B------:R-:W-:Y:S02]  /*0340*/  ISETP.GE.U32.AND P0, PT, R3, R18, PT ;  /* 0x000000120300720c */ /* 0x000fe40003f06070 */
[----:B------:R-:W-:Y:S01]  /*0350*/  LOP3.LUT R3, R4, R9, RZ, 0x3c, !PT ;  /* 0x0000000904037212 */ /* 0x000fe200078e3cff */
[----:B------:R-:W-:Y:S01]  /*0360*/  @!P2 VIADD R2, R2, 0x1 ;  /* 0x000000010202a836 */ /* 0x000fe20000000000 */
[----:B------:R-:W-:Y:S02]  /*0370*/  ISETP.NE.AND P2, PT, R9, RZ, PT ;  /* 0x000000ff0900720c */ /* 0x000fe40003f45270 */
[----:B------:R-:W-:-:S07]  /*0380*/  ISETP.GE.AND P3, PT, R3, RZ, PT ;  /* 0x000000ff0300720c */ /* 0x000fce0003f66270 */
[----:B------:R-:W-:-:S06]  /*0390*/  @P0 IADD3 R2, PT, PT, R2, 0x1, RZ ;  /* 0x0000000102020810 */ /* 0x000fcc0007ffe0ff */
[----:B------:R-:W-:Y:S01]  /*03a0*/  @!P3 IMAD.MOV R2, RZ, RZ, -R2 ;  /* 0x000000ffff02b224 */ /* 0x000fe200078e0a02 */
[----:B------:R-:W-:-:S04]  /*03b0*/  @!P2 LOP3.LUT R2, RZ, R9, RZ, 0x33, !PT ;  /* 0x00000009ff02a212 */ /* 0x000fc800078e33ff */
[----:B------:R-:W-:-:S04]  /*03c0*/  IABS R14, R2 ;  /* 0x00000002000e7213 */ /* 0x000fc80000000000 */
[----:B------:R-:W3:Y:S01]  /*03d0*/  I2F.RP R11, R14 ;  /* 0x0000000e000b7306 */ /* 0x000ee20000209400 */
[----:B0-----:R-:W-:-:S07]  /*03e0*/  IABS R3, R10 ;  /* 0x0000000a00037213 */ /* 0x001fce0000000000 */
[----:B------:R-:W0:Y:S08]  /*03f0*/  I2F.RP R15, R3 ;  /* 0x00000003000f7306 */ /* 0x000e300000209400 */
[----:B---3--:R-:W3:Y:S08]  /*0400*/  MUFU.RCP R11, R11 ;  /* 0x0000000b000b7308 */ /* 0x008ef00000001000 */
[----:B0-----:R-:W0:Y:S01]  /*0410*/  MUFU.RCP R15, R15 ;  /* 0x0000000f000f7308 */ /* 0x001e220000001000 */
[----:B---3--:R-:W-:-:S07]  /*0420*/  VIADD R18, R11, 0xffffffe ;  /* 0x0ffffffe0b127836 */ /* 0x008fce0000000000 */
[----:B------:R3:W4:Y:S01]  /*0430*/  F2I.FTZ.U32.TRUNC.NTZ R19, R18 ;  /* 0x0000001200137305 */ /* 0x000722000021f000 */
[----:B0-----:R-:W-:-:S07]  /*0440*/  IADD3 R12, PT, PT, R15, 0xffffffe, RZ ;  /* 0x0ffffffe0f0c7810 */ /* 0x001fce0007ffe0ff */
[----:B------:R0:W1:Y:S01]  /*0450*/  F2I.FTZ.U32.TRUNC.NTZ R13, R12 ;  /* 0x0000000c000d7305 */ /* 0x000062000021f000 */
[----:B---3--:R-:W-:Y:S02]  /*0460*/  IMAD.MOV.U32 R18, RZ, RZ, RZ ;  /* 0x000000ffff127224 */ /* 0x008fe400078e00ff */
[----:B----4-:R-:W-:-:S04]  /*0470*/  IMAD.MOV R17, RZ, RZ, -R19 ;  /* 0x000000ffff117224 */ /* 0x010fc800078e0a13 */
[----:B------:R-:W-:Y:S01]  /*0480*/  IMAD R17, R17, R14, RZ ;  /* 0x0000000e11117224 */ /* 0x000fe200078e02ff */
[----:B------:R-:W-:Y:S02]  /*0490*/  IABS R15, R5 ;  /* 0x00000005000f7213 */ /* 0x000fe40000000000 */
[----:B------:R-:W-:Y:S01]  /*04a0*/  IABS R11, R2 ;  /* 0x00000002000b7213 */ /* 0x000fe20000000000 */
[----:B------:R-:W-:-:S03]  /*04b0*/  IMAD.HI.U32 R19, R19, R17, R18 ;  /* 0x0000001113137227 */ /* 0x000fc600078e0012 */
[----:B------:R-:W-:-:S03]  /*04c0*/  IADD3 R17, PT, PT, RZ, -R11, RZ ;  /* 0x8000000bff117210 */ /* 0x000fc60007ffe0ff */
[----:B------:R-:W-:-:S04]  /*04d0*/  IMAD.HI.U32 R18, R19, R15, RZ ;  /* 0x0000000f13127227 */ /* 0x000fc800078e00ff */
[----:B0-----:R-:W-:Y:S02]  /*04e0*/  HFMA2 R12, -RZ, RZ, 0, 0 ;  /* 0x00000000ff0c7431 */ /* 0x001fe400000001ff */
[----:B------:R-:W-:Y:S02]  /*04f0*/  IMAD R15, R18, R17, R15 ;  /* 0x00000011120f7224 */ /* 0x000fe400078e020f */
[----:B-1----:R-:W-:-:S03]  /*0500*/  IMAD R11, R13, R3, RZ ;  /* 0x000000030d0b7224 */ /* 0x002fc600078e02ff */
[----:B------:R-:W-:Y:S01]  /*0510*/  ISETP.GT.U32.AND P4, PT, R14, R15, PT ;  /* 0x0000000f0e00720c */ /* 0x000fe20003f84070 */
[----:B------:R-:W-:-:S04]  /*0520*/  IMAD.MOV R11, RZ, RZ, -R11 ;  /* 0x000000ffff0b7224 */ /* 0x000fc800078e0a0b */
[----:B------:R-:W-:Y:S02]  /*0530*/  IMAD.HI.U32 R17, R13, R11, R12 ;  /* 0x0000000b0d117227 */ /* 0x000fe400078e000c */
[----:B------:R-:W0:Y:S06]  /*0540*/  S2R R11, SR_CgaCtaId ;  /* 0x00000000000b7919 */ /* 0x000e2c0000008800 */
[----:B------:R-:W-:-:S05]  /*0550*/  @!P4 IMAD.IADD R15, R15, 0x1, -R14 ;  /* 0x000000010f0fc824 */ /* 0x000fca00078e0a0e */
[----:B------:R-:W-:Y:S01]  /*0560*/  ISETP.GE.U32.AND P0, PT, R15, R14, PT ;  /* 0x0000000e0f00720c */ /* 0x000fe20003f06070 */
[----:B------:R-:W-:-:S05]  /*0570*/  VIADD R19, R6, 0xffffffff ;  /* 0xffffffff06137836 */ /* 0x000fca0000000000 */
[----:B------:R-:W-:-:S05]  /*0580*/  IABS R22, R19 ;  /* 0x0000001300167213 */ /* 0x000fca0000000000 */
[----:B------:R-:W-:-:S04]  /*0590*/  IMAD.HI.U32 R20, R17, R22, RZ ;  /* 0x0000001611147227 */ /* 0x000fc800078e00ff */
[----:B------:R-:W-:-:S04]  /*05a0*/  IMAD.MOV R12, RZ, RZ, -R20 ;  /* 0x000000ffff0c7224 */ /* 0x000fc800078e0a14 */
[----:B------:R-:W-:Y:S01]  /*05b0*/  IMAD R22, R3, R12, R22 ;  /* 0x0000000c03167224 */ /* 0x000fe200078e0216 */
[----:B------:R-:W-:Y:S02]  /*05c0*/  LOP3.LUT R12, R5, R2, RZ, 0x3c, !PT ;  /* 0x00000002050c7212 */ /* 0x000fe400078e3cff */
[----:B------:R-:W-:Y:S02]  /*05d0*/  @!P4 IADD3 R18, PT, PT, R18, 0x1, RZ ;  /* 0x000000011212c810 */ /* 0x000fe40007ffe0ff */
[----:B------:R-:W-:Y:S02]  /*05e0*/  ISETP.GT.U32.AND P2, PT, R3, R22, PT ;  /* 0x000000160300720c */ /* 0x000fe40003f44070 */
[----:B------:R-:W-:Y:S02]  /*05f0*/  ISETP.GE.AND P3, PT, R12, RZ, PT ;  /* 0x000000ff0c00720c */ /* 0x000fe40003f66270 */
[----:B------:R-:W-:Y:S01]  /*0600*/  ISETP.NE.AND P4, PT, R2, RZ, PT ;  /* 0x000000ff0200720c */ /* 0x000fe20003f85270 */
[----:B------:R-:W-:Y:S01]  /*0610*/  @P0 VIADD R18, R18, 0x1 ;  /* 0x0000000112120836 */ /* 0x000fe20000000000 */
[----:B------:R-:W-:-:S02]  /*0620*/  MOV R14, 0x400 ;  /* 0x00000400000e7802 */ /* 0x000fc40000000f00 */
[----:B------:R-:W-:-:S05]  /*0630*/  LOP3.LUT R12, R8, 0x3, RZ, 0xc0, !PT ;  /* 0x00000003080c7812 */ /* 0x000fca00078ec0ff */
[----:B------:R-:W-:Y:S02]  /*0640*/  @!P2 IMAD.IADD R22, R22, 0x1, -R3 ;  /* 0x000000011616a824 */ /* 0x000fe400078e0a03 */
[----:B------:R-:W-:Y:S02]  /*0650*/  @!P3 IADD3 R18, PT, PT, RZ, -R18, RZ ;  /* 0x80000012ff12b210 */ /* 0x000fe40007ffe0ff */
[----:B------:R-:W-:Y:S01]  /*0660*/  @!P4 LOP3.LUT R18, RZ, R2, RZ, 0x33, !PT ;  /* 0x00000002ff12c212 */ /* 0x000fe200078e33ff */
[----:B------:R-:W-:Y:S01]  /*0670*/  VIADD R2, R6, 0x7 ;  /* 0x0000000706027836 */ /* 0x000fe20000000000 */
[----:B0-----:R-:W-:Y:S02]  /*0680*/  LEA R13, R11, R14, 0x18 ;  /* 0x0000000e0b0d7211 */ /* 0x001fe400078ec0ff */
[----:B------:R-:W-:Y:S02]  /*0690*/  ISETP.GE.U32.AND P0, PT, R22, R3, PT ;  /* 0x000000031600720c */ /* 0x000fe40003f06070 */
[----:B------:R-:W-:Y:S01]  /*06a0*/  SHF.R.S32.HI R15, RZ, 0x1f, R2 ;  /* 0x0000001fff0f7819 */ /* 0x000fe20000011402 */
[----:B------:R-:W-:Y:S01]  /*06b0*/  IMAD R13, R12, 0x30, R13 ;  /* 0x000000300c0d7824 */ /* 0x000fe200078e020d */
[----:B------:R-:W-:-:S02]  /*06c0*/  SHF.R.U32.HI R12, RZ, 0x2, R8 ;  /* 0x00000002ff0c7819 */ /* 0x000fc40000011608 */
[----:B------:R-:W-:Y:S02]  /*06d0*/  LEA.HI R2, R15, R2, RZ, 0x3 ;  /* 0x000000020f027211 */ /* 0x000fe400078f18ff */
[----:B------:R-:W-:Y:S02]  /*06e0*/  ISETP.GE.AND P3, PT, R21, RZ, PT ;  /* 0x000000ff1500720c */ /* 0x000fe40003f66270 */
[----:B------:R-:W-:Y:S01]  /*06f0*/  @!P2 IADD3 R20, PT, PT, R20, 0x1, RZ ;  /* 0x000000011414a810 */ /* 0x000fe20007ffe0ff */
[----:B------:R-:W-:Y:S01]  /*0700*/  @!P1 IMAD R13, R12, 0x4, R13 ;  /* 0x000000040c0d9824 */ /* 0x000fe200078e020d */
[----:B------:R-:W-:Y:S02]  /*0710*/  SHF.R.U32.HI R25, RZ, 0x5, R8 ;  /* 0x00000005ff197819 */ /* 0x000fe40000011608 */
[----:B------:R-:W-:Y:S02]  /*0720*/  SHF.R.S32.HI R2, RZ, 0x3, R2 ;  /* 0x00000003ff027819 */ /* 0x000fe40000011402 */
[----:B------:R-:W-:Y:S01]  /*0730*/  LOP3.LUT R19, R19, R10, RZ, 0x3c, !PT ;  /* 0x0000000a13137212 */ /* 0x000fe200078e3cff */
[----:B------:R-:W-:Y:S01]  /*0740*/  @P0 VIADD R20, R20, 0x1 ;  /* 0x0000000114140836 */ /* 0x000fe20000000000 */
[----:B------:R-:W-:Y:S01]  /*0750*/  ISETP.GE.AND P0, PT, R25, R2, PT ;  /* 0x000000021900720c */ /* 0x000fe20003f06270 */
[----:B--2---:R0:W-:Y:S01]  /*0760*/  @!P1 STS [R13], R0 ;  /* 0x000000000d009388 */ /* 0x0041e20000000800 */
[----:B------:R-:W-:-:S02]  /*0770*/  ISETP.GE.AND P4, PT, R19, RZ, PT ;  /* 0x000000ff1300720c */ /* 0x000fc40003f86270 */
[----:B------:R-:W-:Y:S01]  /*0780*/  ISETP.NE.AND P1, PT, R10, RZ, PT ;  /* 0x000000ff0a00720c */ /* 0x000fe20003f25270 */
[----:B------:R-:W-:Y:S02]  /*0790*/  @!P3 IMAD R9, R9, UR5, R18 ;  /* 0x000000050909bc24 */ /* 0x000fe4000f8e0212 */
[----:B------:R-:W-:Y:S01]  /*07a0*/  IMAD.MOV.U32 R19, RZ, RZ, R20 ;  /* 0x000000ffff137224 */ /* 0x000fe200078e0014 */
[----:B------:R-:W-:Y:S01]  /*07b0*/  BSSY B0, `(.L_x_19696) ;  /* 0x00000f1000007945 */ /* 0x000fe20003800000 */
[----:B------:R-:W-:Y:S02]  /*07c0*/  @!P3 IMAD.MOV R20, RZ, RZ, -R9 ;  /* 0x000000ffff14b224 */ /* 0x000fe400078e0a09 */
[----:B0-----:R-:W-:Y:S02]  /*07d0*/  @P3 IMAD R0, R4, UR5, R5 ;  /* 0x0000000504003c24 */ /* 0x001fe4000f8e0205 */
[----:B------:R-:W-:Y:S01]  /*07e0*/  IMAD R13, R7, UR4, RZ ;  /* 0x00000004070d7c24 */ /* 0x000fe2000f8e02ff */
[----:B------:R-:W-:Y:S01]  /*07f0*/  MOV R26, R3 ;  /* 0x00000003001a7202 */ /* 0x000fe20000000f00 */
[----:B------:R-:W-:Y:S01]  /*0800*/  @P3 IMAD R0, R0, R21, 0x1 ;  /* 0x0000000100003424 */ /* 0x000fe200078e0215 */
[----:B------:R-:W-:Y:S01]  /*0810*/  @!P4 IADD3 R19, PT, PT, RZ, -R19, RZ ;  /* 0x80000013ff13c210 */ /* 0x000fe20007ffe0ff */
[----:B------:R-:W-:Y:S01]  /*0820*/  @!P3 IMAD R0, R21, R20, 0x1 ;  /* 0x000000011500b424 */ /* 0x000fe200078e0214 */
[----:B------:R-:W-:Y:S01]  /*0830*/  @!P1 LOP3.LUT R19, RZ, R10, RZ, 0x33, !PT ;  /* 0x0000000aff139212 */ /* 0x000fe200078e33ff */
[----:B------:R-:W-:Y:S01]  /*0840*/  IMAD.MOV.U32 R24, RZ, RZ, -0x800001 ;  /* 0xff7fffffff187424 */ /* 0x000fe200078e00ff */
[----:B------:R-:W-:Y:S06]  /*0850*/  BAR.SYNC.DEFER_BLOCKING 0x0 ;  /* 0x0000000000007b1d */ /* 0x000fec0000010000 */
[----:B------:R-:W-:Y:S05]  /*0860*/  @P0 BRA `(.L_x_19697) ;  /* 0x0000000c00940947 */ /* 0x000fea0003800000 */
[----:B------:R-:W0:Y:S01]  /*0870*/  LDCU UR4, c[0x0][0x3d0] ;  /* 0x00007a00ff0477ac */ /* 0x000e220008000800 */
[----:B------:R-:W-:Y:S01]  /*0880*/  VIADD R14, R14, 0xe0 ;  /* 0x000000e00e0e7836 */ /* 0x000fe20000000000 */
[----:B------:R-:W-:Y:S01]  /*0890*/  SHF.R.U32.HI R8, RZ, 0x3, R8 ;  /* 0x00000003ff087819 */ /* 0x000fe20000011608 */
[C---:B------:R-:W-:Y:S01]  /*08a0*/  IMAD.SHL.U32 R3, R12.reuse, 0x4, RZ ;  /* 0x000000040c037824 */ /* 0x040fe200078e00ff */
[----:B------:R-:W1:Y:S01]  /*08b0*/  LDCU.64 UR8, c[0x0][0x3a8] ;  /* 0x00007500ff0877ac */ /* 0x000e620008000a00 */
[----:B------:R-:W-:Y:S01]  /*08c0*/  MOV R9, RZ ;  /* 0x000000ff00097202 */ /* 0x000fe20000000f00 */
[----:B------:R-:W-:Y:S01]  /*08d0*/  IMAD.SHL.U32 R10, R12, 0x8, RZ ;  /* 0x000000080c0a7824 */ /* 0x000fe200078e00ff */
[----:B------:R-:W-:Y:S01]  /*08e0*/  LOP3.LUT R8, R8, 0x7c, RZ, 0xc0, !PT ;  /* 0x0000007c08087812 */ /* 0x000fe200078ec0ff */
[----:B------:R-:W-:Y:S01]  /*08f0*/  IMAD.MOV.U32 R24, RZ, RZ, -0x800001 ;  /* 0xff7fffffff187424 */ /* 0x000fe200078e00ff */
[----:B------:R-:W-:Y:S02]  /*0900*/  LEA R11, R11, R14, 0x18 ;  /* 0x0000000e0b0b7211 */ /* 0x000fe400078ec0ff */
[----:B------:R-:W-:Y:S01]  /*0910*/  LOP3.LUT R14, R3, 0x1c, RZ, 0xc0, !PT ;  /* 0x0000001c030e7812 */ /* 0x000fe200078ec0ff */
[----:B------:R-:W-:Y:S01]  /*0920*/  IMAD.WIDE R8, R13, 0x4, R8 ;  /* 0x000000040d087825 */ /* 0x000fe200078e0208 */
[----:B------:R-:W-:-:S02]  /*0930*/  LOP3.LUT R10, R10, 0x38, RZ, 0xc0, !PT ;  /* 0x000000380a0a7812 */ /* 0x000fc400078ec0ff */
[C---:B------:R-:W-:Y:S01]  /*0940*/  LEA R14, R25.reuse, R14, 0x5 ;  /* 0x0000000e190e7211 */ /* 0x040fe200078e28ff */
[----:B------:R-:W-:Y:S02]  /*0950*/  IMAD.SHL.U32 R13, R25, 0x8, RZ ;  /* 0x00000008190d7824 */ /* 0x000fe400078e00ff */
[----:B0-----:R-:W-:Y:S02]  /*0960*/  IMAD R3, R18, UR4, RZ ;  /* 0x0000000412037c24 */ /* 0x001fe4000f8e02ff */
[----:B------:R-:W-:Y:S01]  /*0970*/  IMAD.IADD R27, R14, 0x1, R11 ;  /* 0x000000010e1b7824 */ /* 0x000fe200078e020b */
[----:B------:R-:W-:Y:S02]  /*0980*/  LOP3.LUT R11, R13, 0x7, R12, 0xf8, !PT ;  /* 0x000000070d0b7812 */ /* 0x000fe400078ef80c */
[----:B-1----:R-:W-:Y:S02]  /*0990*/  IADD3 R28, P1, PT, R8, UR8, RZ ;  /* 0x00000008081c7c10 */ /* 0x002fe4000ff3e0ff */
[----:B------:R-:W-:Y:S01]  /*09a0*/  IADD3 R20, P0, PT, R3, R10, RZ ;  /* 0x0000000a03147210 */ /* 0x000fe20007f1e0ff */
[----:B------:R-:W-:Y:S01]  /*09b0*/  IMAD.IADD R31, R11, 0x1, -R6 ;  /* 0x000000010b1f7824 */ /* 0x000fe200078e0a06 */
[----:B------:R-:W-:Y:S01]  /*09c0*/  IADD3.X R29, PT, PT, R9, UR9, RZ, P1, !PT ;  /* 0x00000009091d7c10 */ /* 0x000fe20008ffe4ff */
[----:B------:R-:W-:Y:S01]  /*09d0*/  VIADD R32, R11, 0x1 ;  /* 0x000000010b207836 */ /* 0x000fe20000000000 */
[----:B------:R-:W-:-:S02]  /*09e0*/  IADD3 R30, PT, PT, R13, 0x1, RZ ;  /* 0x000000010d1e7810 */ /* 0x000fc40007ffe0ff */
[----:B------:R-:W-:-:S07]  /*09f0*/  LEA.HI.X.SX32 R21, R3, RZ, 0x1, P0 ;  /* 0x000000ff03157211 */ /* 0x000fce00000f0eff */
.L_x_19702:
        /* <DEDUP_REMOVED lines=32> */
[----:B------:R-:W-:Y:S02]  /*0c00*/  IMAD.MOV.U32 R9, RZ, RZ, R13 ;  /* 0x000000ffff097224 */ /* 0x000fe400078e000d */
[----:B------:R-:W0:Y:S02]  /*0c10*/  S2R R13, SR_TID.X ;  /* 0x00000000000d7919 */ /* 0x000e240000002100 */
        /* <DEDUP_REMOVED lines=8> */
[----:B------:R-:W-:Y:S02]  /*0ca0*/  ISETP.GT.AND P0, PT, R11, R8, PT ;  /* 0x000000080b00720c */ /* 0x000fe40003f04270 */
[----:B0-----:R-:W-:Y:S02]  /*0cb0*/  LOP3.LUT R11, R13, 0x3, RZ, 0xc0, !PT ;  /* 0x000000030d0b7812 */ /* 0x001fe400078ec0ff */
        /* <DEDUP_REMOVED lines=9> */
.L_x_19699:
[----:B------:R-:W2:Y:S02]  /*0d50*/  LDG.E.CONSTANT R9, desc[UR6][R28.64] ;  /* 0x000000061c097981 */ /* 0x000ea4000c1e9900 */
[----:B--2---:R-:W-:-:S03]  /*0d60*/  IMAD.WIDE R8, R9, UR11, R20 ;  /* 0x0000000b09087c25 */ /* 0x004fc6000f8e0214 */
[----:B------:R-:W-:-:S05]  /*0d70*/  LEA R8, P0, R11, R8, 0x1 ;  /* 0x000000080b087211 */ /* 0x000fca00078008ff */
[----:B------:R-:W-:Y:S01]  /*0d80*/  IMAD.X R9, RZ, RZ, R9, P0 ;  /* 0x000000ffff097224 */ /* 0x000fe200000e0609 */
[----:B------:R-:W-:-:S04]  /*0d90*/  LEA R22, P0, R8, UR12, 0x1 ;  /* 0x0000000c08167c11 */ /* 0x000fc8000f8008ff */
[----:B------:R-:W-:-:S05]  /*0da0*/  LEA.HI.X R23, R8, UR13, R9, 0x1, P0 ;  /* 0x0000000d08177c11 */ /* 0x000fca00080f0c09 */
[----:B------:R-:W2:Y:S01]  /*0db0*/  LDG.E.CONSTANT R36, desc[UR6][R22.64+0x80] ;  /* 0x0000800616247981 */ /* 0x000ea2000c1e9900 */
[----:B------:R-:W-:Y:S01]  /*0dc0*/  MOV R8, 0x400 ;  /* 0x0000040000087802 */ /* 0x000fe20000000f00 */
[----:B------:R-:W0:Y:S02]  /*0dd0*/  S2R R9, SR_CgaCtaId ;  /* 0x0000000000097919 */ /* 0x000e240000008800 */
[----:B------:R-:W3:Y:S04]  /*0de0*/  LDG.E.CONSTANT R10, desc[UR6][R22.64] ;  /* 0x00000006160a7981 */ /* 0x000ee8000c1e9900 */
[----:B------:R-:W4:Y:S01]  /*0df0*/  LDG.E.CONSTANT R35, desc[UR6][R22.64+0x180] ;  /* 0x0001800616237981 */ /* 0x000f22000c1e9900 */
[----:B0-----:R-:W-:-:S05]  /*0e00*/  LEA R8, R9, R8, 0x18 ;  /* 0x0000000809087211 */ /* 0x001fca00078ec0ff */
[----:B------:R-:W-:Y:S02]  /*0e10*/  IMAD R33, R11, 0x30, R8 ;  /* 0x000000300b217824 */ /* 0x000fe400078e0208 */
[----:B------:R-:W4:Y:S04]  /*0e20*/  LDG.E.CONSTANT R8, desc[UR6][R22.64+0x100] ;  /* 0x0001000616087981 */ /* 0x000f28000c1e9900 */
[----:B------:R-:W0:Y:S02]  /*0e30*/  LDS.128 R12, [R33] ;  /* 0x00000000210c7984 */ /* 0x000e240000000c00 */
[----:B0-----:R-:W-:Y:S01]  /*0e40*/  SHF.L.U32 R9, R13, 0x10, RZ ;  /* 0x000000100d097819 */ /* 0x001fe200000006ff */
[----:B--2---:R-:W-:-:S04]  /*0e50*/  IMAD.U32 R34, R36, 0x10000, RZ ;  /* 0x0001000024227824 */ /* 0x004fc800078e00ff */
[----:B------:R-:W-:Y:S02]  /*0e60*/  FMUL.FTZ R37, R9, R34 ;  /* 0x0000002209257220 */ /* 0x000fe40000410000 */
[----:B------:R-:W2:Y:S01]  /*0e70*/  LDG.E.CONSTANT R34, desc[UR6][R22.64+0x200] ;  /* 0x0002000616227981 */ /* 0x000ea2000c1e9900 */
[----:B------:R-:W-:Y:S01]  /*0e80*/  ISETP.NE.AND P0, PT, R11, RZ, PT ;  /* 0x000000ff0b00720c */ /* 0x000fe20003f05270 */
[----:B------:R-:W-:Y:S01]  /*0e90*/  IMAD.U32 R9, R12, 0x10000, RZ ;  /* 0x000100000c097824 */ /* 0x000fe200078e00ff */
[----:B---3--:R-:W-:Y:S02]  /*0ea0*/  SHF.L.U32 R11, R10, 0x10, RZ ;  /* 0x000000100a0b7819 */ /* 0x008fe400000006ff */
[----:B------:R-:W-:Y:S02]  /*0eb0*/  PRMT R13, R13, 0x7632, R13 ;  /* 0x000076320d0d7816 */ /* 0x000fe4000000000d */
[----:B------:R-:W-:Y:S01]  /*0ec0*/  PRMT R36, R36, 0x7632, R36 ;  /* 0x0000763224247816 */ /* 0x000fe20000000024 */
[----:B------:R-:W-:Y:S01]  /*0ed0*/  FFMA.FTZ R9, R9, R11, R37 ;  /* 0x0000000b09097223 */ /* 0x000fe20000010025 */
[----:B------:R-:W-:Y:S01]  /*0ee0*/  PRMT R12, R12, 0x7632, R12 ;  /* 0x000076320c0c7816 */ /* 0x000fe2000000000c */
[----:B------:R-:W-:Y:S01]  /*0ef0*/  IMAD.U32 R11, R13, 0x10000, RZ ;  /* 0x000100000d0b7824 */ /* 0x000fe200078e00ff */
[----:B------:R-:W-:Y:S01]  /*0f00*/  PRMT R10, R10, 0x7632, R10 ;  /* 0x000076320a0a7816 */ /* 0x000fe2000000000a */
[----:B------:R-:W-:Y:S01]  /*0f10*/  IMAD.U32 R36, R36, 0x10000, RZ ;  /* 0x0001000024247824 */ /* 0x000fe200078e00ff */
[----:B------:R-:W-:-:S03]  /*0f20*/  SHF.L.U32 R12, R12, 0x10, RZ ;  /* 0x000000100c0c7819 */ /* 0x000fc600000006ff */
[----:B------:R-:W-:Y:S01]  /*0f30*/  FMUL.FTZ R11, R11, R36 ;  /* 0x000000240b0b7220 */ /* 0x000fe20000410000 */
[----:B------:R-:W-:-:S04]  /*0f40*/  IMAD.U32 R10, R10, 0x10000, RZ ;  /* 0x000100000a0a7824 */ /* 0x000fc800078e00ff */
[----:B------:R-:W-:Y:S01]  /*0f50*/  FFMA.FTZ R11, R12, R10, R11 ;  /* 0x0000000a0c0b7223 */ /* 0x000fe2000001000b */
[C---:B------:R-:W-:Y:S01]  /*0f60*/  IMAD.U32 R10, R14.reuse, 0x10000, RZ ;  /* 0x000100000e0a7824 */ /* 0x040fe200078e00ff */
[----:B------:R-:W-:Y:S01]  /*0f70*/  PRMT R14, R14, 0x7632, R14 ;  /* 0x000076320e0e7816 */ /* 0x000fe2000000000e */
[----:B----4-:R-:W-:Y:S01]  /*0f80*/  IMAD.U32 R13, R35, 0x10000, RZ ;  /* 0x00010000230d7824 */ /* 0x010fe200078e00ff */
[C---:B------:R-:W-:Y:S02]  /*0f90*/  SHF.L.U32 R12, R8.reuse, 0x10, RZ ;  /* 0x00000010080c7819 */ /* 0x040fe400000006ff */
[----:B------:R-:W-:-:S03]  /*0fa0*/  PRMT R8, R8, 0x7632, R8 ;  /* 0x0000763208087816 */ /* 0x000fc60000000008 */
[----:B------:R-:W-:Y:S01]  /*0fb0*/  FFMA.FTZ R9, R10, R12, R9 ;  /* 0x0000000c0a097223 */ /* 0x000fe20000010009 */
[----:B------:R-:W-:Y:S02]  /*0fc0*/  IMAD.U32 R12, R14, 0x10000, RZ ;  /* 0x000100000e0c7824 */ /* 0x000fe400078e00ff */
[----:B------:R-:W-:-:S04]  /*0fd0*/  IMAD.U32 R8, R8, 0x10000, RZ ;  /* 0x0001000008087824 */ /* 0x000fc800078e00ff */
        /* <DEDUP_REMOVED lines=32> */
[----:B------:R-:W-:-:S03]  /*11e0*/  PRMT R12, R12, 0x7632, R12 ;  /* 0x000076320c0c7816 */ /* 0x000fc6000000000c */
[----:B------:R-:W-:Y:S01]  /*11f0*/  IMAD.U32 R10, R10, 0x10000, RZ ;  /* 0x000100000a0a7824 */ /* 0x000fe200078e00ff */
[----:B------:R-:W-:Y:S01]  /*1200*/  SHF.L.U32 R12, R12, 0x10, RZ ;  /* 0x000000100c0c7819 */ /* 0x000fe200000006ff */
[----:B------:R-:W-:Y:S01]  /*1210*/  FFMA.FTZ R14, R9, R13, R14 ;  /* 0x0000000d090e7223 */ /* 0x000fe2000001000e */
[----:B------:R-:W-:-:S03]  /*1220*/  IMAD.U32 R9, R11, 0x10000, RZ ;  /* 0x000100000b097824 */ /* 0x000fc600078e00ff */
[----:B------:R-:W-:Y:S01]  /*1230*/  FFMA.FTZ R10, R10, R12, R15 ;  /* 0x0000000c0a0a7223 */ /* 0x000fe2000001000f */
[----:B----4-:R-:W-:-:S04]  /*1240*/  IMAD.U32 R12, R8, 0x10000, RZ ;  /* 0x00010000080c7824 */ /* 0x010fc800078e00ff */
[----:B------:R-:W-:Y:S02]  /*1250*/  FFMA.FTZ R9, R9, R12, R14 ;  /* 0x0000000c09097223 */ /* 0x000fe4000001000e */
[----:B------:R-:W0:Y:S01]  /*1260*/  LDS.128 R12, [R33+0x20] ;  /* 0x00002000210c7984 */ /* 0x000e220000000c00 */
[----:B------:R-:W-:Y:S02]  /*1270*/  PRMT R11, R11, 0x7632, R11 ;  /* 0x000076320b0b7816 */ /* 0x000fe4000000000b */
[----:B------:R-:W-:Y:S02]  /*1280*/  PRMT R8, R8, 0x7632, R8 ;  /* 0x0000763208087816 */ /* 0x000fe40000000008 */
[----:B------:R-:W-:-:S03]  /*1290*/  SHF.L.U32 R11, R11, 0x10, RZ ;  /* 0x000000100b0b7819 */ /* 0x000fc600000006ff */
[----:B------:R-:W-:Y:S01]  /*12a0*/  IMAD.U32 R8, R8, 0x10000, RZ ;  /* 0x0001000008087824 */ /* 0x000fe200078e00ff */
[----:B------:R-:W-:-:S03]  /*12b0*/  SHF.L.U32 R35, R34, 0x10, RZ ;  /* 0x0000001022237819 */ /* 0x000fc600000006ff */
[----:B------:R-:W-:Y:S02]  /*12c0*/  FFMA.FTZ R11, R11, R8, R10 ;  /* 0x000000080b0b7223 */ /* 0x000fe4000001000a */
[----:B------:R-:W2:Y:S01]  /*12d0*/  LDG.E.CONSTANT R10, desc[UR6][R22.64+0x480] ;  /* 0x00048006160a7981 */ /* 0x000ea2000c1e9900 */
[----:B0-----:R-:W-:-:S04]  /*12e0*/  IMAD.U32 R8, R12, 0x10000, RZ ;  /* 0x000100000c087824 */ /* 0x001fc800078e00ff */
[----:B------:R-:W-:Y:S02]  /*12f0*/  FFMA.FTZ R35, R8, R35, R9 ;  /* 0x0000002308237223 */ /* 0x000fe40000010009 */
[----:B------:R-:W3:Y:S04]  /*1300*/  LDG.E.CONSTANT R8, desc[UR6][R22.64+0x500] ;  /* 0x0005000616087981 */ /* 0x000ee8000c1e9900 */
[----:B------:R3:W4:Y:S01]  /*1310*/  LDG.E.CONSTANT R9, desc[UR6][R22.64+0x580] ;  /* 0x0005800616097981 */ /* 0x000722000c1e9900 */
[----:B------:R-:W-:Y:S02]  /*1320*/  PRMT R12, R12, 0x7632, R12 ;  /* 0x000076320c0c7816 */ /* 0x000fe4000000000c */
[----:B------:R-:W-:-:S03]  /*1330*/  PRMT R34, R34, 0x7632, R34 ;  /* 0x0000763222227816 */ /* 0x000fc60000000022 */
[----:B------:R-:W-:Y:S02]  /*1340*/  IMAD.U32 R12, R12, 0x10000, RZ ;  /* 0x000100000c0c7824 */ /* 0x000fe400078e00ff */
[----:B------:R-:W-:-:S04]  /*1350*/  IMAD.U32 R34, R34, 0x10000, RZ ;  /* 0x0001000022227824 */ /* 0x000fc800078e00ff */
[----:B------:R-:W-:Y:S01]  /*1360*/  FFMA.FTZ R11, R12, R34, R11 ;  /* 0x000000220c0b7223 */ /* 0x000fe2000001000b */
[C---:B------:R-:W-:Y:S02]  /*1370*/  SHF.L.U32 R12, R13.reuse, 0x10, RZ ;  /* 0x000000100d0c7819 */ /* 0x040fe400000006ff */
[----:B------:R-:W-:Y:S01]  /*1380*/  PRMT R13, R13, 0x7632, R13 ;  /* 0x000076320d0d7816 */ /* 0x000fe2000000000d */
[----:B------:R-:W-:Y:S01]  /*1390*/  UMOV UR4, 0xffffffff ;  /* 0xffffffff00047882 */ /* 0x000fe20000000000 */
[----:B-----5:R-:W-:Y:S02]  /*13a0*/  FSETP.NEU.FTZ.AND P1, PT, R16, RZ, PT ;  /* 0x000000ff1000720b */ /* 0x020fe40003f3d000 */
[C---:B--2---:R-:W-:Y:S01]  /*13b0*/  PRMT R33, R10.reuse, 0x7632, R33 ;  /* 0x000076320a217816 */ /* 0x044fe20000000021 */
[----:B------:R-:W-:Y:S02]  /*13c0*/  IMAD.U32 R34, R10, 0x10000, RZ ;  /* 0x000100000a227824 */ /* 0x000fe400078e00ff */
[----:B------:R-:W-:Y:S01]  /*13d0*/  IMAD.U32 R10, R13, 0x10000, RZ ;  /* 0x000100000d0a7824 */ /* 0x000fe200078e00ff */
[----:B------:R-:W-:Y:S01]  /*13e0*/  SHF.L.U32 R33, R33, 0x10, RZ ;  /* 0x0000001021217819 */ /* 0x000fe200000006ff */
[----:B------:R-:W-:Y:S01]  /*13f0*/  FFMA.FTZ R12, R12, R34, R35 ;  /* 0x000000220c0c7223 */ /* 0x000fe20000010023 */
[C---:B------:R-:W-:Y:S01]  /*1400*/  IMAD.U32 R13, R14.reuse, 0x10000, RZ ;  /* 0x000100000e0d7824 */ /* 0x040fe200078e00ff */
[----:B------:R-:W-:-:S02]  /*1410*/  PRMT R14, R14, 0x7632, R14 ;  /* 0x000076320e0e7816 */ /* 0x000fc4000000000e */
[----:B------:R-:W-:Y:S02]  /*1420*/  FFMA.FTZ R11, R10, R33, R11 ;  /* 0x000000210a0b7223 */ /* 0x000fe4000001000b */
[----:B------:R-:W-:Y:S01]  /*1430*/  SHF.L.U32 R14, R14, 0x10, RZ ;  /* 0x000000100e0e7819 */ /* 0x000fe200000006ff */
[C---:B---3--:R-:W-:Y:S01]  /*1440*/  IMAD.U32 R22, R8.reuse, 0x10000, RZ ;  /* 0x0001000008167824 */ /* 0x048fe200078e00ff */
[----:B------:R-:W-:-:S03]  /*1450*/  PRMT R8, R8, 0x7632, R8 ;  /* 0x0000763208087816 */ /* 0x000fc60000000008 */
[--C-:B------:R-:W-:Y:S01]  /*1460*/  FFMA.FTZ R10, R13, R22, R12.reuse ;  /* 0x000000160d0a7223 */ /* 0x100fe2000001000c */
[----:B------:R-:W-:Y:S01]  /*1470*/  PRMT R12, R15, 0x7632, R12 ;  /* 0x000076320f0c7816 */ /* 0x000fe2000000000c */
[----:B------:R-:W-:Y:S01]  /*1480*/  IMAD.U32 R8, R8, 0x10000, RZ ;  /* 0x0001000008087824 */ /* 0x000fe200078e00ff */
[----:B----4-:R-:W-:Y:S01]  /*1490*/  PRMT R22, R9, 0x7632, R22 ;  /* 0x0000763209167816 */ /* 0x010fe20000000016 */
[----:B------:R-:W-:Y:S01]  /*14a0*/  IMAD.U32 R15, R15, 0x10000, RZ ;  /* 0x000100000f0f7824 */ /* 0x000fe200078e00ff */
[----:B------:R-:W-:Y:S01]  /*14b0*/  SHF.L.U32 R13, R12, 0x10, RZ ;  /* 0x000000100c0d7819 */ /* 0x000fe200000006ff */
[----:B------:R-:W-:Y:S02]  /*14c0*/  IMAD.U32 R9, R9, 0x10000, RZ ;  /* 0x0001000009097824 */ /* 0x000fe400078e00ff */
[----:B------:R-:W-:Y:S01]  /*14d0*/  FFMA.FTZ R8, R14, R8, R11 ;  /* 0x000000080e087223 */ /* 0x000fe2000001000b */
        /* <DEDUP_REMOVED lines=8> */
.L_x_19738:
[----:B------:R-:W-:Y:S01]  /*1560*/  IADD3 R8, PT, PT, R31, 0x1, RZ ;  /* 0x000000011f087810 */ /* 0x000fe20007ffe0ff */
        /* <DEDUP_REMOVED lines=11> */
.L_x_19700:
[----:B------:R-:W-:Y:S05]  /*1620*/  BSYNC B1 ;  /* 0x0000000000017941 */ /* 0x000fea0003800000 */
.L_x_19698:
[----:B------:R-:W-:Y:S01]  /*1630*/  VIADD R25, R25, 0x4 ;  /* 0x0000000419197836 */ /* 0x000fe20000000000 */
[----:B------:R-:W-:Y:S01]  /*1640*/  IADD3 R28, P1, PT, R28, 0x10, RZ ;  /* 0x000000101c1c7810 */ /* 0x000fe20007f3e0ff */
[----:B------:R-:W-:Y:S01]  /*1650*/  VIADD R31, R31, 0x20 ;  /* 0x000000201f1f7836 */ /* 0x000fe20000000000 */
[----:B0-----:R-:W-:Y:S01]  /*1660*/  IADD3 R27, PT, PT, R27, 0x80, RZ ;  /* 0x000000801b1b7810 */ /* 0x001fe20007ffe0ff */
[----:B------:R-:W-:Y:S01]  /*1670*/  VIADD R32, R32, 0x20 ;  /* 0x0000002020207836 */ /* 0x000fe20000000000 */
[----:B------:R-:W-:Y:S01]  /*1680*/  ISETP.GE.AND P0, PT, R25, R2, PT ;  /* 0x000000021900720c */ /* 0x000fe20003f06270 */
[----:B------:R-:W-:Y:S01]  /*1690*/  IMAD.X R29, RZ, RZ, R29, P1 ;  /* 0x000000ffff1d7224 */ /* 0x000fe200008e061d */
[----:B------:R-:W-:-:S11]  /*16a0*/  IADD3 R30, PT, PT, R30, 0x20, RZ ;  /* 0x000000201e1e7810 */ /* 0x000fd60007ffe0ff */
[----:B------:R-:W-:Y:S05]  /*16b0*/  @!P0 BRA `(.L_x_19702) ;  /* 0xfffffff000d08947 */ /* 0x000fea000383ffff */
.L_x_19697:
[----:B------:R-:W-:Y:S05]  /*16c0*/  BSYNC B0 ;  /* 0x0000000000007941 */ /* 0x000fea0003800000 */
.L_x_19696:
[----:B------:R-:W0:Y:S01]  /*16d0*/  S2R R8, SR_TID.X ;  /* 0x0000000000087919 */ /* 0x000e220000002100 */
[----:B------:R-:W-:Y:S01]  /*16e0*/  UMOV UR4, 0xffffffff ;  /* 0xffffffff00047882 */ /* 0x000fe20000000000 */
[----:B0----5:R-:W-:Y:S02]  /*16f0*/  LOP3.LUT R16, R8, 0x1f, RZ, 0xc0, !PT ;  /* 0x0000001f08107812 */ /* 0x021fe400078ec0ff */
[----:B------:R-:W-:Y:S05]  /*1700*/  BRA.DIV UR4, `(.L_x_19703) ;  /* 0x0000003204607947 */ /* 0x000fea000b800000 */
[----:B------:R-:W0:Y:S02]  /*1710*/  SHFL.BFLY PT, R9, R24, 0x10, 0x1f ;  /* 0x0e001f0018097f89 */ /* 0x000e2400000e0000 */
[----:B0-----:R-:W-:-:S05]  /*1720*/  FMNMX.FTZ R9, R9, R24, !PT ;  /* 0x0000001809097209 */ /* 0x001fca0007810000 */
[----:B------:R-:W0:Y:S02]  /*1730*/  SHFL.BFLY PT, R10, R9, 0x8, 0x1f ;  /* 0x0d001f00090a7f89 */ /* 0x000e2400000e0000 */
[----:B0-----:R-:W-:-:S05]  /*1740*/  FMNMX.FTZ R12, R9, R10, !PT ;  /* 0x0000000a090c7209 */ /* 0x001fca0007810000 */
[----:B------:R0:W1:Y:S02]  /*1750*/  SHFL.BFLY PT, R13, R12, 0x4, 0x1f ;  /* 0x0c801f000c0d7f89 */ /* 0x00006400000e0000 */
.L_x_19743:
[----:B------:R-:W2:Y:S01]  /*1760*/  S2R R10, SR_CgaCtaId ;  /* 0x00000000000a7919 */ /* 0x000ea20000008800 */
[----:B------:R-:W-:Y:S01]  /*1770*/  MOV R11, 0x400 ;  /* 0x00000400000b7802 */ /* 0x000fe20000000f00 */
[----:B------:R-:W-:Y:S05]  /*1780*/  WARPSYNC.ALL ;  /* 0x0000000000007948 */ /* 0x000fea0003800000 */
[----:B------:R-:W-:Y:S01]  /*1790*/  VIADD R9, R11, 0xc0 ;  /* 0x000000c00b097836 */ /* 0x000fe20000000000 */
[----:B------:R-:W-:Y:S02]  /*17a0*/  ISETP.NE.AND P3, PT, R16, RZ, PT ;  /* 0x000000ff1000720c */ /* 0x000fe40003f65270 */
[----:B------:R-:W-:-:S02]  /*17b0*/  SHF.R.U32.HI R29, RZ, 0x5, R8 ;  /* 0x00000005ff1d7819 */ /* 0x000fc40000011608 */
[----:B01----:R-:W-:Y:S02]  /*17c0*/  FMNMX.FTZ R12, R12, R13, !PT ;  /* 0x0000000d0c0c7209 */ /* 0x003fe40007810000 */
[----:B--2---:R-:W-:-:S04]  /*17d0*/  LEA R14, R10, R9, 0x18 ;  /* 0x000000090a0e7211 */ /* 0x004fc800078ec0ff */
[----:B------:R-:W-:-:S05]  /*17e0*/  LEA R9, R29, R14, 0x2 ;  /* 0x0000000e1d097211 */ /* 0x000fca00078e10ff */
[----:B------:R0:W-:Y:S01]  /*17f0*/  @!P3 STS [R9], R12 ;  /* 0x0000000c0900b388 */ /* 0x0001e20000000800 */
[----:B------:R-:W-:Y:S01]  /*1800*/  BAR.SYNC.DEFER_BLOCKING 0x0 ;  /* 0x0000000000007b1d */ /* 0x000fe20000010000 */
[C---:B------:R-:W-:Y:S01]  /*1810*/  ISETP.GT.U32.AND P2, PT, R16.reuse, 0x3, PT ;  /* 0x000000031000780c */ /* 0x040fe20003f44070 */
[----:B0-----:R-:W-:Y:S01]  /*1820*/  IMAD R12, R16, 0x4, R14 ;  /* 0x00000004100c7824 */ /* 0x001fe200078e020e */
[----:B------:R-:W-:Y:S01]  /*1830*/  IADD3 R15, PT, PT, R6, 0x7, RZ ;  /* 0x00000007060f7810 */ /* 0x000fe20007ffe0ff */
[----:B------:R-:W-:Y:S02]  /*1840*/  IMAD.MOV.U32 R14, RZ, RZ, -0x800001 ;  /* 0xff7fffffff0e7424 */ /* 0x000fe400078e00ff */
[----:B------:R-:W-:Y:S01]  /*1850*/  BSSY.RECONVERGENT B0, `(.L_x_19704) ;  /* 0x00000ee000007945 */ /* 0x000fe20003800200 */
[----:B------:R-:W-:Y:S01]  /*1860*/  SHF.R.S32.HI R22, RZ, 0x1f, R15 ;  /* 0x0000001fff167819 */ /* 0x000fe2000001140f */
[----:B------:R-:W-:-:S03]  /*1870*/  IMAD.MOV.U32 R17, RZ, RZ, RZ ;  /* 0x000000ffff117224 */ /* 0x000fc600078e00ff */
        /* <DEDUP_REMOVED lines=28> */
.L_x_19708:
        /* <DEDUP_REMOVED lines=11> */
.L_x_19707:
[----:B------:R-:W-:Y:S05]  /*1af0*/  BSYNC.RECONVERGENT B1 ;  /* 0x0000000000017941 */ /* 0x000fea0003800200 */
.L_x_19706:
        /* <DEDUP_REMOVED lines=12> */
.L_x_19711:
        /* <DEDUP_REMOVED lines=18> */
[----:B---3--:R-:W-:Y:S01]  /*1ce0*/  FADD.FTZ R32, -R13, R32 ;  /* 0x000000200d207221 */ /* 0x008fe20000010100 */
[----:B------:R-:W-:-:S03]  /*1cf0*/  FMUL.FTZ R31, R28, 1.4426950216293334961 ;  /* 0x3fb8aa3b1c1f7820 */ /* 0x000fc60000410000 */
[----:B------:R-:W-:Y:S01]  /*1d00*/  FMUL.FTZ R21, R32, 1.4426950216293334961 ;  /* 0x3fb8aa3b20157820 */ /* 0x000fe20000410000 */
[C---:B----4-:R-:W-:Y:S01]  /*1d10*/  FADD.FTZ R26, -R13.reuse, R26 ;  /* 0x0000001a0d1a7221 */ /* 0x050fe20000010100 */
[----:B------:R-:W3:Y:S01]  /*1d20*/  LDS R32, [R20+0x1000] ;  /* 0x0010000014207984 */ /* 0x000ee20000000800 */
[----:B------:R-:W4:Y:S01]  /*1d30*/  MUFU.EX2 R25, R25 ;  /* 0x0000001900197308 */ /* 0x000f220000000800 */
[----:B-----5:R-:W-:-:S04]  /*1d40*/  FADD.FTZ R24, -R13, R24 ;  /* 0x000000180d187221 */ /* 0x020fc80000010100 */
[----:B------:R-:W-:Y:S02]  /*1d50*/  FMUL.FTZ R33, R24, 1.4426950216293334961 ;  /* 0x3fb8aa3b18217820 */ /* 0x000fe40000410000 */
[----:B------:R-:W5:Y:S01]  /*1d60*/  LDS R24, [R20+0x1400] ;  /* 0x0014000014187984 */ /* 0x000f620000000800 */
[----:B-1----:R-:W-:Y:S01]  /*1d70*/  FADD.FTZ R28, R27, R17 ;  /* 0x000000111b1c7221 */ /* 0x002fe20000010000 */
[----:B------:R-:W-:Y:S01]  /*1d80*/  FMUL.FTZ R17, R26, 1.4426950216293334961 ;  /* 0x3fb8aa3b1a117820 */ /* 0x000fe20000410000 */
[----:B------:R-:W1:Y:S01]  /*1d90*/  MUFU.EX2 R21, R21 ;  /* 0x0000001500157308 */ /* 0x000e620000000800 */
[----:B------:R0:W-:Y:S01]  /*1da0*/  STS [R20+-0x400], R27 ;  /* 0xfffc001b14007388 */ /* 0x0001e20000000800 */
[----:B------:R-:W-:-:S03]  /*1db0*/  FADD.FTZ R37, -R13, R36 ;  /* 0x000000240d257221 */ /* 0x000fc60000010100 */
[----:B------:R-:W5:Y:S03]  /*1dc0*/  LDS R26, [R20+0x1200] ;  /* 0x00120000141a7984 */ /* 0x000f660000000800 */
[----:B------:R-:W2:Y:S01]  /*1dd0*/  MUFU.EX2 R31, R31 ;  /* 0x0000001f001f7308 */ /* 0x000ea20000000800 */
[----:B------:R-:W5:Y:S04]  /*1de0*/  LDS R36, [R20+0x1a00] ;  /* 0x001a000014247984 */ /* 0x000f680000000800 */
        /* <DEDUP_REMOVED lines=13> */
[----:B------:R-:W-:Y:S01]  /*1ec0*/  FADD.FTZ R28, R28, R31 ;  /* 0x0000001f1c1c7221 */ /* 0x000fe20000010000 */
[C---:B---3--:R-:W-:Y:S01]  /*1ed0*/  FADD.FTZ R32, -R13.reuse, R32 ;  /* 0x000000200d207221 */ /* 0x048fe20000010100 */
[----:B------:R3:W-:Y:S02]  /*1ee0*/  STS [R20+0x200], R31 ;  /* 0x0002001f14007388 */ /* 0x0007e40000000800 */
[----:B------:R-:W-:Y:S01]  /*1ef0*/  FADD.FTZ R28, R28, R17 ;  /* 0x000000111c1c7221 */ /* 0x000fe20000010000 */
[----:B------:R-:W-:Y:S01]  /*1f00*/  FMUL.FTZ R32, R32, 1.4426950216293334961 ;  /* 0x3fb8aa3b20207820 */ /* 0x000fe20000410000 */
[----:B------:R2:W-:Y:S01]  /*1f10*/  STS [R20+0x400], R17 ;  /* 0x0004001114007388 */ /* 0x0005e20000000800 */
[----:B-1----:R1:W0:Y:S01]  /*1f20*/  MUFU.EX2 R21, R33 ;  /* 0x0000002100157308 */ /* 0x0022220000000800 */
[----:B-----5:R-:W-:Y:S01]  /*1f30*/  FADD.FTZ R24, -R13, R24 ;  /* 0x000000180d187221 */ /* 0x020fe20000010100 */
[----:B---3--:R-:W-:-:S03]  /*1f40*/  FMUL.FTZ R31, R37, 1.4426950216293334961 ;  /* 0x3fb8aa3b251f7820 */ /* 0x008fc60000410000 */
[----:B------:R-:W-:-:S03]  /*1f50*/  FMUL.FTZ R24, R24, 1.4426950216293334961 ;  /* 0x3fb8aa3b18187820 */ /* 0x000fc60000410000 */
[----:B------:R-:W3:Y:S01]  /*1f60*/  MUFU.EX2 R27, R27 ;  /* 0x0000001b001b7308 */ /* 0x000ee20000000800 */
[----:B-1----:R-:W-:Y:S01]  /*1f70*/  FMUL.FTZ R33, R34, 1.4426950216293334961 ;  /* 0x3fb8aa3b22217820 */ /* 0x002fe20000410000 */
[C---:B------:R-:W-:Y:S01]  /*1f80*/  FADD.FTZ R26, -R13.reuse, R26 ;  /* 0x0000001a0d1a7221 */ /* 0x040fe20000010100 */
[----:B----4-:R-:W-:Y:S01]  /*1f90*/  STS [R20+0x800], R25 ;  /* 0x0008001914007388 */ /* 0x010fe20000000800 */
[C---:B------:R-:W-:Y:S02]  /*1fa0*/  FADD.FTZ R36, -R13.reuse, R36 ;  /* 0x000000240d247221 */ /* 0x040fe40000010100 */
[----:B------:R-:W-:Y:S02]  /*1fb0*/  FMUL.FTZ R26, R26, 1.4426950216293334961 ;  /* 0x3fb8aa3b1a1a7820 */ /* 0x000fe40000410000 */
[----:B------:R-:W1:Y:S01]  /*1fc0*/  MUFU.EX2 R31, R31 ;  /* 0x0000001f001f7308 */ /* 0x000e620000000800 */
[----:B0-----:R-:W-:Y:S01]  /*1fd0*/  FADD.FTZ R28, R28, R21 ;  /* 0x000000151c1c7221 */ /* 0x001fe20000010000 */
[----:B------:R-:W-:Y:S01]  /*1fe0*/  FMUL.FTZ R36, R36, 1.4426950216293334961 ;  /* 0x3fb8aa3b24247820 */ /* 0x000fe20000410000 */
[----:B------:R-:W-:Y:S01]  /*1ff0*/  STS [R20+0x600], R21 ;  /* 0x0006001514007388 */ /* 0x000fe20000000800 */
[----:B------:R-:W-:-:S04]  /*2000*/  FADD.FTZ R30, -R13, R30 ;  /* 0x0000001e0d1e7221 */ /* 0x000fc80000010100 */
[----:B------:R-:W0:Y:S01]  /*2010*/  MUFU.EX2 R33, R33 ;  /* 0x0000002100217308 */ /* 0x000e220000000800 */
[----:B---3--:R-:W-:Y:S01]  /*2020*/  STS [R20+0xa00], R27 ;  /* 0x000a001b14007388 */ /* 0x008fe20000000800 */
[----:B------:R-:W-:Y:S01]  /*2030*/  FMUL.FTZ R34, R30, 1.4426950216293334961 ;  /* 0x3fb8aa3b1e227820 */ /* 0x000fe20000410000 */
[----:B--2---:R-:W-:-:S05]  /*2040*/  FADD.FTZ R30, -R13, R23 ;  /* 0x000000170d1e7221 */ /* 0x004fca0000010100 */
[----:B------:R2:W3:Y:S01]  /*2050*/  MUFU.EX2 R35, R32 ;  /* 0x0000002000237308 */ /* 0x0004e20000000800 */
[----:B-1----:R-:W-:Y:S07]  /*2060*/  STS [R20+0xc00], R31 ;  /* 0x000c001f14007388 */ /* 0x002fee0000000800 */
[----:B------:R-:W1:Y:S01]  /*2070*/  MUFU.EX2 R37, R26 ;  /* 0x0000001a00257308 */ /* 0x000e620000000800 */
[----:B--2---:R-:W-:Y:S01]  /*2080*/  FMUL.FTZ R32, R30, 1.4426950216293334961 ;  /* 0x3fb8aa3b1e207820 */ /* 0x004fe20000410000 */
[----:B------:R-:W-:Y:S01]  /*2090*/  FADD.FTZ R30, R28, R25 ;  /* 0x000000191c1e7221 */ /* 0x000fe20000010000 */
[----:B0-----:R-:W-:Y:S03]  /*20a0*/  STS [R20+0xe00], R33 ;  /* 0x000e002114007388 */ /* 0x001fe60000000800 */
[----:B------:R-:W-:-:S02]  /*20b0*/  FADD.FTZ R30, R30, R27 ;  /* 0x0000001b1e1e7221 */ /* 0x000fc40000010000 */
[----:B------:R-:W0:Y:S01]  /*20c0*/  MUFU.EX2 R24, R24 ;  /* 0x0000001800187308 */ /* 0x000e220000000800 */
[----:B---3--:R-:W-:Y:S01]  /*20d0*/  STS [R20+0x1000], R35 ;  /* 0x0010002314007388 */ /* 0x008fe20000000800 */
[----:B------:R-:W-:-:S04]  /*20e0*/  FADD.FTZ R30, R30, R31 ;  /* 0x0000001f1e1e7221 */ /* 0x000fc80000010000 */
[----:B------:R-:W-:Y:S02]  /*20f0*/  FADD.FTZ R30, R30, R33 ;  /* 0x000000211e1e7221 */ /* 0x000fe40000010000 */
[----:B------:R-:W2:Y:S01]  /*2100*/  MUFU.EX2 R23, R34 ;  /* 0x0000002200177308 */ /* 0x000ea20000000800 */
[----:B-1----:R-:W-:Y:S01]  /*2110*/  STS [R20+0x1200], R37 ;  /* 0x0012002514007388 */ /* 0x002fe20000000800 */
[----:B------:R-:W-:-:S04]  /*2120*/  FADD.FTZ R30, R30, R35 ;  /* 0x000000231e1e7221 */ /* 0x000fc80000010000 */
[----:B------:R-:W-:Y:S02]  /*2130*/  FADD.FTZ R17, R30, R37 ;  /* 0x000000251e117221 */ /* 0x000fe40000010000 */
[----:B------:R-:W1:Y:S01]  /*2140*/  MUFU.EX2 R26, R32 ;  /* 0x00000020001a7308 */ /* 0x000e620000000800 */
[----:B0-----:R-:W-:Y:S01]  /*2150*/  STS [R20+0x1400], R24 ;  /* 0x0014001814007388 */ /* 0x001fe20000000800 */
[----:B------:R-:W-:-:S06]  /*2160*/  FADD.FTZ R30, R17, R24 ;  /* 0x00000018111e7221 */ /* 0x000fcc0000010000 */
[----:B------:R-:W0:Y:S01]  /*2170*/  MUFU.EX2 R28, R36 ;  /* 0x00000024001c7308 */ /* 0x000e220000000800 */
[----:B--2---:R-:W-:Y:S01]  /*2180*/  FADD.FTZ R17, R30, R23 ;  /* 0x000000171e117221 */ /* 0x004fe20000010000 */
[----:B------:R-:W-:Y:S03]  /*2190*/  STS [R20+0x1600], R23 ;  /* 0x0016001714007388 */ /* 0x000fe60000000800 */
[----:B-1----:R-:W-:Y:S01]  /*21a0*/  FADD.FTZ R17, R17, R26 ;  /* 0x0000001a11117221 */ /* 0x002fe20000010000 */
[----:B------:R-:W-:Y:S04]  /*21b0*/  STS [R20+0x1800], R26 ;  /* 0x0018001a14007388 */ /* 0x000fe80000000800 */
[----:B0-----:R0:W-:Y:S01]  /*21c0*/  STS [R20+0x1a00], R28 ;  /* 0x001a001c14007388 */ /* 0x0011e20000000800 */
[----:B------:R-:W-:Y:S01]  /*21d0*/  FADD.FTZ R17, R17, R28 ;  /* 0x0000001c11117221 */ /* 0x000fe20000010000 */
[----:B0-----:R-:W-:Y:S01]  /*21e0*/  VIADD R20, R20, 0x2000 ;  /* 0x0000200014147836 */ /* 0x001fe20000000000 */
[----:B------:R-:W-:Y:S06]  /*21f0*/  @!P4 BRA `(.L_x_19711) ;  /* 0xfffffff80070c947 */ /* 0x000fec000383ffff */
.L_x_19710:
[----:B------:R-:W-:Y:S05]  /*2200*/  BSYNC.RECONVERGENT B1 ;  /* 0x0000000000017941 */ /* 0x000fea0003800200 */
.L_x_19709:
        /* <DEDUP_REMOVED lines=55> */
.L_x_19713:
[----:B------:R-:W-:Y:S05]  /*2580*/  BSYNC.RECONVERGENT B1 ;  /* 0x0000000000017941 */ /* 0x000fea0003800200 */
.L_x_19712:
        /* <DEDUP_REMOVED lines=26> */
.L_x_19705:
[----:B------:R-:W-:Y:S05]  /*2730*/  BSYNC.RECONVERGENT B0 ;  /* 0x0000000000007941 */ /* 0x000fea0003800200 */
.L_x_19704:
        /* <DEDUP_REMOVED lines=39> */
.L_x_19718:
[----:B------:R-:W0:Y:S01]  /*29b0*/  LDS R20, [R12] ;  /* 0x000000000c147984 */ /* 0x000e220000000800 */
[----:B------:R-:W-:-:S04]  /*29c0*/  IADD3 R17, PT, PT, R17, 0x1, RZ ;  /* 0x0000000111117810 */ /* 0x000fc80007ffe0ff */
[----:B------:R-:W-:Y:S01]  /*29d0*/  ISETP.NE.AND P0, PT, R17, RZ, PT ;  /* 0x000000ff1100720c */ /* 0x000fe20003f05270 */
[----:B0-----:R-:W-:-:S05]  /*29e0*/  FMUL.FTZ R13, R20, R9 ;  /* 0x00000009140d7220 */ /* 0x001fca0000410000 */
[----:B------:R0:W-:Y:S02]  /*29f0*/  STS [R12], R13 ;  /* 0x0000000d0c007388 */ /* 0x0001e40000000800 */
[----:B0-----:R-:W-:-:S05]  /*2a00*/  VIADD R12, R12, 0x200 ;  /* 0x000002000c0c7836 */ /* 0x001fca0000000000 */
[----:B------:R-:W-:Y:S05]  /*2a10*/  @P0 BRA `(.L_x_19718) ;  /* 0xfffffffc00e40947 */ /* 0x000fea000383ffff */
.L_x_19717:
[----:B------:R-:W-:Y:S05]  /*2a20*/  BSYNC.RECONVERGENT B1 ;  /* 0x0000000000017941 */ /* 0x000fea0003800200 */
.L_x_19716:
        /* <DEDUP_REMOVED lines=12> */
.L_x_19721:
        /* <DEDUP_REMOVED lines=52> */
.L_x_19720:
[----:B------:R-:W-:Y:S05]  /*2e30*/  BSYNC.RECONVERGENT B1 ;  /* 0x0000000000017941 */ /* 0x000fea0003800200 */
.L_x_19719:
        /* <DEDUP_REMOVED lines=31> */
.L_x_19723:
[----:B------:R-:W-:Y:S05]  /*3030*/  BSYNC.RECONVERGENT B1 ;  /* 0x0000000000017941 */ /* 0x000fea0003800200 */
.L_x_19722:
        /* <DEDUP_REMOVED lines=14> */
.L_x_19715:
[----:B------:R-:W-:Y:S05]  /*3120*/  BSYNC.RECONVERGENT B0 ;  /* 0x0000000000007941 */ /* 0x000fea0003800200 */
.L_x_19714:
[----:B------:R-:W-:Y:S01]  /*3130*/  BAR.SYNC.DEFER_BLOCKING 0x0 ;  /* 0x0000000000007b1d */ /* 0x000fe20000010000 */
[----:B------:R-:W-:Y:S01]  /*3140*/  ISETP.GE.AND P0, PT, R29, R2, PT ;  /* 0x000000021d00720c */ /* 0x000fe20003f06270 */
[----:B------:R-:W-:Y:S01]  /*3150*/  HFMA2 R28, -RZ, RZ, 0, 0 ;  /* 0x00000000ff1c7431 */ /* 0x000fe200000001ff */
[----:B------:R-:W-:-:S03]  /*3160*/  CS2R R26, SRZ ;  /* 0x00000000001a7805 */ /* 0x000fc6000001ff00 */
[----:B------:R-:W2:Y:S01]  /*3170*/  LDCU UR12, c[0x0][0x3cc] ;  /* 0x00007980ff0c77ac */ /* 0x000ea20008000800 */
[----:B------:R-:W-:Y:S01]  /*3180*/  BSSY.RECONVERGENT B1, `(.L_x_19724) ;  /* 0x0000124000017945 */ /* 0x000fe20003800200 */
[----:B------:R-:W3:Y:S06]  /*3190*/  LDCU.64 UR8, c[0x0][0x398] ;  /* 0x00007300ff0877ac */ /* 0x000eec0008000a00 */
[----:B------:R-:W-:Y:S05]  /*31a0*/  @P0 BRA `(.L_x_19725) ;  /* 0x0000001000840947 */ /* 0x000fea0003800000 */
[----:B0-----:R-:W0:Y:S01]  /*31b0*/  I2F.RP R14, R3 ;  /* 0x00000003000e7306 */ /* 0x001e220000209400 */
[----:B------:R-:W4:Y:S01]  /*31c0*/  LDCU UR4, c[0x0][0x3b8] ;  /* 0x00007700ff0477ac */ /* 0x000f220008000800 */
[----:B------:R-:W-:Y:S01]  /*31d0*/  SHF.R.U32.HI R8, RZ, 0x3, R8 ;  /* 0x00000003ff087819 */ /* 0x000fe20000011608 */
[----:B------:R-:W-:Y:S01]  /*31e0*/  VIADD R11, R11, 0xe0 ;  /* 0x000000e00b0b7836 */ /* 0x000fe20000000000 */
[C---:B------:R-:W-:Y:S01]  /*31f0*/  IADD3 R20, PT, PT, R29.reuse, -R2, RZ ;  /* 0x800000021d147210 */ /* 0x040fe20007ffe0ff */
[----:B------:R-:W5:Y:S01]  /*3200*/  LDCU UR5, c[0x0][0x3d0] ;  /* 0x00007a00ff0577ac */ /* 0x000f620008000800 */
[----:B-1----:R-:W-:Y:S01]  /*3210*/  LOP3.LUT R12, R8, 0x7c, RZ, 0xc0, !PT ;  /* 0x0000007c080c7812 */ /* 0x002fe200078ec0ff */
[----:B------:R-:W-:Y:S01]  /*3220*/  IMAD.MOV.U32 R13, RZ, RZ, RZ ;  /* 0x000000ffff0d7224 */ /* 0x000fe200078e00ff */
[----:B------:R-:W-:Y:S01]  /*3230*/  LEA R10, R10, R11, 0x18 ;  /* 0x0000000b0a0a7211 */ /* 0x000fe200078ec0ff */
[----:B------:R-:W1:Y:S01]  /*3240*/  LDCU.64 UR10, c[0x0][0x3a8] ;  /* 0x00007500ff0a77ac */ /* 0x000e620008000a00 */
[----:B------:R-:W-:-:S02]  /*3250*/  VIADD R17, R29, 0x1 ;  /* 0x000000011d117836 */ /* 0x000fc40000000000 */
[C---:B------:R-:W-:Y:S01]  /*3260*/  LEA R31, R29.reuse, R10, 0x5 ;  /* 0x0000000a1d1f7211 */ /* 0x040fe200078e28ff */
[----:B------:R-:W-:Y:S01]  /*3270*/  IMAD.MOV.U32 R28, RZ, RZ, RZ ;  /* 0x000000ffff1c7224 */ /* 0x000fe200078e00ff */
[----:B------:R-:W-:Y:S01]  /*3280*/  LEA R29, R29, 0x3, 0x3 ;  /* 0x000000031d1d7811 */ /* 0x000fe200078e18ff */
[----:B0-----:R-:W0:Y:S02]  /*3290*/  MUFU.RCP R14, R14 ;  /* 0x0000000e000e7308 */ /* 0x001e240000001000 */
[----:B------:R-:W-:Y:S02]  /*32a0*/  VIADD R31, R31, 0x10 ;  /* 0x000000101f1f7836 */ /* 0x000fe40000000000 */
[----:B----4-:R-:W-:Y:S01]  /*32b0*/  IMAD R15, R7, UR4, RZ ;  /* 0x00000004070f7c24 */ /* 0x010fe2000f8e02ff */
[----:B------:R-:W4:Y:S03]  /*32c0*/  LDCU UR4, c[0x0][0x3ec] ;  /* 0x00007d80ff0477ac */ /* 0x000f260008000800 */
[----:B------:R-:W-:-:S04]  /*32d0*/  IMAD.WIDE R12, R15, 0x4, R12 ;  /* 0x000000040f0c7825 */ /* 0x000fc800078e020c */
[----:B-----5:R-:W-:Y:S01]  /*32e0*/  IMAD R18, R18, UR5, RZ ;  /* 0x0000000512127c24 */ /* 0x020fe2000f8e02ff */
[----:B-1----:R-:W-:Y:S01]  /*32f0*/  IADD3 R22, P0, PT, R12, UR10, RZ ;  /* 0x0000000a0c167c10 */ /* 0x002fe2000ff1e0ff */
[----:B0-----:R-:W-:-:S03]  /*3300*/  VIADD R9, R14, 0xffffffe ;  /* 0x0ffffffe0e097836 */ /* 0x001fc60000000000 */
[----:B------:R-:W-:-:S03]  /*3310*/  IADD3.X R23, PT, PT, R13, UR11, RZ, P0, !PT ;  /* 0x0000000b0d177c10 */ /* 0x000fc600087fe4ff */
[----:B------:R-:W0:Y:S01]  /*3320*/  F2I.FTZ.U32.TRUNC.NTZ R9, R9 ;  /* 0x0000000900097305 */ /* 0x000e22000021f000 */
[----:B----4-:R-:W-:Y:S02]  /*3330*/  IADD3 R30, PT, PT, R19, -UR4, RZ ;  /* 0x80000004131e7c10 */ /* 0x010fe4000fffe0ff */
[----:B------:R-:W-:Y:S02]  /*3340*/  SHF.R.S32.HI R19, RZ, 0x1f, R18 ;  /* 0x0000001fff137819 */ /* 0x000fe40000011412 */
[----:B0-----:R-:W-:-:S05]  /*3350*/  IADD3 R8, PT, PT, RZ, -R9, RZ ;  /* 0x80000009ff087210 */ /* 0x001fca0007ffe0ff */
[----:B------:R-:W-:Y:S02]  /*3360*/  IMAD R21, R8, R3, RZ ;  /* 0x0000000308157224 */ /* 0x000fe400078e02ff */
[----:B------:R-:W-:-:S04]  /*3370*/  IMAD.MOV.U32 R8, RZ, RZ, RZ ;  /* 0x000000ffff087224 */ /* 0x000fc800078e00ff */
[----:B------:R-:W-:-:S07]  /*3380*/  IMAD.HI.U32 R21, R9, R21, R8 ;  /* 0x0000001509157227 */ /* 0x000fce00078e0008 */
.L_x_19734:
        /* <DEDUP_REMOVED lines=15> */
[----:B------:R-:W-:Y:S02]  /*3480*/  @!P1 IADD3 R12, PT, PT, R12, -R15, RZ ;  /* 0x8000000f0c0c9210 */ /* 0x000fe40007ffe0ff */
[----:B------:R-:W-:Y:S02]  /*3490*/  @!P1 IADD3 R11, PT, PT, R11, 0x1, RZ ;  /* 0x000000010b0b9810 */ /* 0x000fe40007ffe0ff */
[----:B------:R-:W-:Y:S01]  /*34a0*/  ISETP.GE.U32.AND P0, PT, R12, R3, PT ;  /* 0x000000030c00720c */ /* 0x000fe20003f06070 */
[----:B0-----:R-:W-:Y:S01]  /*34b0*/  VIADD R15, R14, 0xffffffe ;  /* 0x0ffffffe0e0f7836 */ /* 0x001fe20000000000 */
[----:B------:R-:W-:-:S03]  /*34c0*/  ISETP.NE.AND P1, PT, R8, RZ, PT ;  /* 0x000000ff0800720c */ /* 0x000fc60003f25270 */
[----:B------:R-:W0:Y:S08]  /*34d0*/  F2I.FTZ.U32.TRUNC.NTZ R9, R15 ;  /* 0x0000000f00097305 */ /* 0x000e30000021f000 */
[----:B------:R-:W-:-:S05]  /*34e0*/  @P0 VIADD R11, R11, 0x1 ;  /* 0x000000010b0b0836 */ /* 0x000fca0000000000 */
[----:B------:R-:W-:Y:S02]  /*34f0*/  @!P2 IADD3 R11, PT, PT, RZ, -R11, RZ ;  /* 0x8000000bff0ba210 */ /* 0x000fe40007ffe0ff */
[----:B------:R-:W-:Y:S01]  /*3500*/  @!P1 LOP3.LUT R11, RZ, R8, RZ, 0x33, !PT ;  /* 0x00000008ff0b9212 */ /* 0x000fe200078e33ff */
[----:B0-----:R-:W-:Y:S01]  /*3510*/  IMAD.MOV R25, RZ, RZ, -R9 ;  /* 0x000000ffff197224 */ /* 0x001fe200078e0a09 */
[----:B------:R-:W-:Y:S01]  /*3520*/  ISETP.NE.AND P2, PT, R13, RZ, PT ;  /* 0x000000ff0d00720c */ /* 0x000fe20003f45270 */
[----:B------:R-:W-:Y:S01]  /*3530*/  IMAD.MOV.U32 R8, RZ, RZ, RZ ;  /* 0x000000ffff087224 */ /* 0x000fe200078e00ff */
[----:B------:R-:W-:Y:S01]  /*3540*/  IADD3 R12, PT, PT, R11, R0, RZ ;  /* 0x000000000b0c7210 */ /* 0x000fe20007ffe0ff */
        /* <DEDUP_REMOVED lines=19> */
[----:B------:R-:W1:Y:S01]  /*3680*/  LDS.128 R12, [R31] ;  /* 0x000000001f0c7984 */ /* 0x000e620000000c00 */
[----:B0-----:R-:W-:Y:S01]  /*3690*/  F2FP.BF16.F32.PACK_AB R32, R9, R8 ;  /* 0x000000080920723e */ /* 0x001fe200000010ff */
[----:B------:R-:W-:Y:S01]  /*36a0*/  BSSY.RECONVERGENT B2, `(.L_x_19728) ;  /* 0x000002e000027945 */ /* 0x000fe20003800200 */
[----:B------:R-:W-:-:S02]  /*36b0*/  F2FP.BF16.F32.PACK_AB R11, R11, R10 ;  /* 0x0000000a0b0b723e */ /* 0x000fc400000010ff */
[----:B-1----:R-:W-:Y:S02]  /*36c0*/  F2FP.BF16.F32.PACK_AB R12, R13, R12 ;  /* 0x0000000c0d0c723e */ /* 0x002fe400000010ff */
[----:B------:R-:W-:Y:S02]  /*36d0*/  F2FP.BF16.F32.PACK_AB R13, R15, R14 ;  /* 0x0000000e0f0d723e */ /* 0x000fe400000010ff */
[----:B------:R-:W-:Y:S01]  /*36e0*/  MOV R10, R32 ;  /* 0x00000020000a7202 */ /* 0x000fe20000000f00 */
        /* <DEDUP_REMOVED lines=31> */
[-C--:B------:R-:W-:Y:S02]  /*38e0*/  ISETP.GE.AND P4, PT, R35, R6.reuse, PT ;  /* 0x000000062300720c */ /* 0x080fe40003f86270 */
[----:B------:R-:W-:Y:S02]  /*38f0*/  IADD3 R35, PT, PT, R29, -0x2, RZ ;  /* 0xfffffffe1d237810 */ /* 0x000fe40007ffe0ff */
[----:B------:R-:W-:Y:S02]  /*3900*/  PRMT R32, R25, 0x7632, R32 ;  /* 0x0000763219207816 */ /* 0x000fe40000000020 */
[----:B------:R-:W-:Y:S02]  /*3910*/  ISETP.GE.AND P2, PT, R35, R6, PT ;  /* 0x000000062300720c */ /* 0x000fe40003f46270 */
[----:B------:R-:W-:-:S02]  /*3920*/  SEL R25, R25, RZ, !P1 ;  /* 0x000000ff19197207 */ /* 0x000fc40004800000 */
[----:B------:R-:W-:Y:S02]  /*3930*/  SEL R14, R14, RZ, !P3 ;  /* 0x000000ff0e0e7207 */ /* 0x000fe40005800000 */
[----:B------:R-:W-:Y:S02]  /*3940*/  SEL R35, R34, RZ, !P4 ;  /* 0x000000ff22237207 */ /* 0x000fe40006000000 */
[----:B------:R-:W-:Y:S02]  /*3950*/  SEL R32, R32, RZ, !P2 ;  /* 0x000000ff20207207 */ /* 0x000fe40005000000 */
[----:B------:R-:W-:Y:S02]  /*3960*/  PRMT R14, R14, 0x5410, R35 ;  /* 0x000054100e0e7816 */ /* 0x000fe40000000023 */
[----:B------:R-:W-:-:S07]  /*3970*/  PRMT R25, R25, 0x5410, R32 ;  /* 0x0000541019197816 */ /* 0x000fce0000000020 */
.L_x_19729:
[----:B------:R-:W-:Y:S05]  /*3980*/  BSYNC.RECONVERGENT B2 ;  /* 0x0000000000027941 */ /* 0x000fea0003800200 */
.L_x_19728:
[----:B-----5:R-:W-:Y:S02]  /*3990*/  HFMA2.BF16_V2 R32, R11, R24, -RZ ;  /* 0x000000180b207231 */ /* 0x020fe400003000ff */
[----:B------:R-:W-:-:S05]  /*39a0*/  HMUL2.BF16_V2 R25, R10, R25 ;  /* 0x000000190a197232 */ /* 0x000fca0000200000 */
[C---:B------:R-:W-:Y:S02]  /*39b0*/  PRMT R24, R25.reuse, 0x7610, R24 ;  /* 0x0000761019187816 */ /* 0x040fe40000000018 */
[----:B------:R-:W-:Y:S02]  /*39c0*/  PRMT R25, R25, 0x7632, R25 ;  /* 0x0000763219197816 */ /* 0x000fe40000000019 */
[----:B------:R-:W-:Y:S01]  /*39d0*/  PRMT R34, R32, 0x7632, R34 ;  /* 0x0000763220227816 */ /* 0x000fe20000000022 */
        /* <DEDUP_REMOVED lines=58> */
.L_x_19731:
[----:B------:R-:W-:Y:S05]  /*3d80*/  BSYNC.RECONVERGENT B2 ;  /* 0x0000000000027941 */ /* 0x000fea0003800200 */
.L_x_19730:
[----:B-----5:R-:W-:Y:S02]  /*3d90*/  HFMA2.BF16_V2 R32, R11, R24, -RZ ;  /* 0x000000180b207231 */ /* 0x020fe400003000ff */
[----:B------:R-:W-:Y:S02]  /*3da0*/  HMUL2.BF16_V2 R25, R10, R25 ;  /* 0x000000190a197232 */ /* 0x000fe40000200000 */
[----:B------:R-:W-:-:S03]  /*3db0*/  HMUL2.BF16_V2 R15, R12, R15 ;  /* 0x0000000f0c0f7232 */ /* 0x000fc60000200000 */
[C---:B------:R-:W-:Y:S02]  /*3dc0*/  PRMT R24, R25.reuse, 0x7610, R24 ;  /* 0x0000761019187816 */ /* 0x040fe40000000018 */
[----:B------:R-:W-:Y:S02]  /*3dd0*/  PRMT R25, R25, 0x7632, R25 ;  /* 0x0000763219197816 */ /* 0x000fe40000000019 */
[----:B------:R-:W-:Y:S01]  /*3de0*/  PRMT R34, R32, 0x7632, R34 ;  /* 0x0000763220227816 */ /* 0x000fe20000000022 */
[----:B------:R-:W-:Y:S01]  /*3df0*/  IMAD.U32 R24, R24, 0x10000, RZ ;  /* 0x0001000018187824 */ /* 0x000fe200078e00ff */
[----:B------:R-:W-:Y:S01]  /*3e00*/  SHF.L.U32 R25, R25, 0x10, RZ ;  /* 0x0000001019197819 */ /* 0x000fe200000006ff */
[----:B------:R-:W-:Y:S01]  /*3e10*/  IMAD.U32 R32, R32, 0x10000, RZ ;  /* 0x0001000020207824 */ /* 0x000fe200078e00ff */
[----:B------:R-:W-:-:S03]  /*3e20*/  SHF.L.U32 R35, R34, 0x10, RZ ;  /* 0x0000001022237819 */ /* 0x000fc600000006ff */
[----:B------:R-:W-:Y:S02]  /*3e30*/  FADD.FTZ R25, R24, R25 ;  /* 0x0000001918197221 */ /* 0x000fe40000010000 */
[----:B------:R-:W-:Y:S01]  /*3e40*/  FADD.FTZ R24, R32, R35 ;  /* 0x0000002320187221 */ /* 0x000fe20000010000 */
[----:B------:R-:W-:Y:S01]  /*3e50*/  HFMA2.BF16_V2 R32, R13, R14, -RZ ;  /* 0x0000000e0d207231 */ /* 0x000fe200003000ff */
[C---:B------:R-:W-:Y:S02]  /*3e60*/  PRMT R14, R15.reuse, 0x7610, R14 ;  /* 0x000076100f0e7816 */ /* 0x040fe4000000000e */
[----:B------:R-:W-:Y:S01]  /*3e70*/  PRMT R15, R15, 0x7632, R15 ;  /* 0x000076320f0f7816 */ /* 0x000fe2000000000f */
[----:B------:R-:W-:Y:S02]  /*3e80*/  FADD.FTZ R24, R25, R24 ;  /* 0x0000001819187221 */ /* 0x000fe40000010000 */
[----:B------:R-:W-:Y:S01]  /*3e90*/  IMAD.U32 R14, R14, 0x10000, RZ ;  /* 0x000100000e0e7824 */ /* 0x000fe200078e00ff */
[----:B------:R-:W-:Y:S01]  /*3ea0*/  SHF.L.U32 R15, R15, 0x10, RZ ;  /* 0x000000100f0f7819 */ /* 0x000fe200000006ff */
[----:B------:R2:W5:Y:S01]  /*3eb0*/  LDG.E.CONSTANT R25, desc[UR6][R8.64+0x408] ;  /* 0x0004080608197981 */ /* 0x000562000c1e9900 */
[C---:B------:R-:W-:Y:S01]  /*3ec0*/  PRMT R34, R32.reuse, 0x7632, R34 ;  /* 0x0000763220227816 */ /* 0x040fe20000000022 */
[----:B------:R-:W-:-:S02]  /*3ed0*/  IMAD.U32 R32, R32, 0x10000, RZ ;  /* 0x0001000020207824 */ /* 0x000fc400078e00ff */
[----:B------:R-:W-:Y:S01]  /*3ee0*/  FADD.FTZ R15, R14, R15 ;  /* 0x0000000f0e0f7221 */ /* 0x000fe20000010000 */
[----:B------:R-:W-:Y:S02]  /*3ef0*/  SHF.L.U32 R35, R34, 0x10, RZ ;  /* 0x0000001022237819 */ /* 0x000fe400000006ff */
[----:B------:R2:W5:Y:S03]  /*3f00*/  LDG.E.CONSTANT R34, desc[UR6][R8.64+0x40c] ;  /* 0x00040c0608227981 */ /* 0x000566000c1e9900 */
[----:B------:R-:W-:Y:S02]  /*3f10*/  FADD.FTZ R14, R32, R35 ;  /* 0x00000023200e7221 */ /* 0x000fe40000010000 */
[----:B------:R2:W5:Y:S04]  /*3f20*/  LDG.E.CONSTANT R35, desc[UR6][R8.64+0x400] ;  /* 0x0004000608237981 */ /* 0x000568000c1e9900 */
[----:B------:R2:W5:Y:S01]  /*3f30*/  LDG.E.CONSTANT R32, desc[UR6][R8.64+0x404] ;  /* 0x0004040608207981 */ /* 0x000562000c1e9900 */
[----:B------:R-:W-:Y:S04]  /*3f40*/  BSSY.RECONVERGENT B2, `(.L_x_19732) ;  /* 0x0000020000027945 */ /* 0x000fe80003800200 */
[----:B------:R-:W-:Y:S05]  /*3f50*/  @P0 BRA `(.L_x_19733) ;  /* 0x0000000000780947 */ /* 0x000fea0003800000 */
[C---:B012---:R-:W-:Y:S01]  /*3f60*/  VIADD R9, R29.reuse, 0xfffffffe ;  /* 0xfffffffe1d097836 */ /* 0x047fe20000000000 */
[-C--:B------:R-:W-:Y:S02]  /*3f70*/  ISETP.GE.AND P3, PT, R29, R6.reuse, PT ;  /* 0x000000061d00720c */ /* 0x080fe40003f66270 */
[-C--:B------:R-:W-:Y:S02]  /*3f80*/  ISETP.GE.AND P0, PT, R33, R6.reuse, PT ;  /* 0x000000062100720c */ /* 0x080fe40003f06270 */
[-C--:B------:R-:W-:Y:S02]  /*3f90*/  ISETP.GE.AND P1, PT, R9, R6.reuse, PT ;  /* 0x000000060900720c */ /* 0x080fe40003f26270 */
[----:B------:R-:W-:Y:S02]  /*3fa0*/  IADD3 R9, PT, PT, R29, -0x1, RZ ;  /* 0xffffffff1d097810 */ /* 0x000fe40007ffe0ff */
[----:B-----5:R-:W-:Y:S02]  /*3fb0*/  PRMT R8, R35, 0x7632, R8 ;  /* 0x0000763223087816 */ /* 0x020fe40000000008 */
[----:B------:R-:W-:-:S02]  /*3fc0*/  ISETP.GE.AND P2, PT, R9, R6, PT ;  /* 0x000000060900720c */ /* 0x000fc40003f46270 */
[C---:B------:R-:W-:Y:S02]  /*3fd0*/  PRMT R9, R32.reuse, 0x7632, R9 ;  /* 0x0000763220097816 */ /* 0x040fe40000000009 */
[----:B------:R-:W-:Y:S02]  /*3fe0*/  SEL R32, R32, RZ, !P2 ;  /* 0x000000ff20207207 */ /* 0x000fe40005000000 */
[----:B------:R-:W-:Y:S02]  /*3ff0*/  SEL R9, R9, RZ, !P3 ;  /* 0x000000ff09097207 */ /* 0x000fe40005800000 */
[----:B------:R-:W-:Y:S02]  /*4000*/  SEL R35, R35, RZ, !P0 ;  /* 0x000000ff23237207 */ /* 0x000fe40004000000 */
[----:B------:R-:W-:Y:S01]  /*4010*/  PRMT R32, R32, 0x5410, R9 ;  /* 0x0000541020207816 */ /* 0x000fe20000000009 */
[----:B------:R-:W-:Y:S01]  /*4020*/  VIADD R9, R29, 0x1 ;  /* 0x000000011d097836 */ /* 0x000fe20000000000 */
[----:B------:R-:W-:-:S04]  /*4030*/  SEL R8, R8, RZ, !P1 ;  /* 0x000000ff08087207 */ /* 0x000fc80004800000 */
[-C--:B------:R-:W-:Y:S02]  /*4040*/  ISETP.GE.AND P0, PT, R9, R6.reuse, PT ;  /* 0x000000060900720c */ /* 0x080fe40003f06270 */
[----:B------:R-:W-:Y:S02]  /*4050*/  IADD3 R9, PT, PT, R29, 0x2, RZ ;  /* 0x000000021d097810 */ /* 0x000fe40007ffe0ff */
[--C-:B------:R-:W-:Y:S02]  /*4060*/  PRMT R35, R35, 0x5410, R8.reuse ;  /* 0x0000541023237816 */ /* 0x100fe40000000008 */
[----:B------:R-:W-:Y:S01]  /*4070*/  ISETP.GE.AND P1, PT, R9, R6, PT ;  /* 0x000000060900720c */ /* 0x000fe20003f26270 */
[----:B------:R-:W-:Y:S01]  /*4080*/  VIADD R9, R29, 0x3 ;  /* 0x000000031d097836 */ /* 0x000fe20000000000 */
[C---:B------:R-:W-:Y:S02]  /*4090*/  PRMT R8, R25.reuse, 0x7632, R8 ;  /* 0x0000763219087816 */ /* 0x040fe40000000008 */
[----:B------:R-:W-:-:S02]  /*40a0*/  SEL R25, R25, RZ, !P0 ;  /* 0x000000ff19197207 */ /* 0x000fc40004000000 */
[-C--:B------:R-:W-:Y:S02]  /*40b0*/  ISETP.GE.AND P2, PT, R9, R6.reuse, PT ;  /* 0x000000060900720c */ /* 0x080fe40003f46270 */
[----:B------:R-:W-:Y:S02]  /*40c0*/  SEL R8, R8, RZ, !P1 ;  /* 0x000000ff08087207 */ /* 0x000fe40004800000 */
[----:B------:R-:W-:Y:S02]  /*40d0*/  IADD3 R9, PT, PT, R29, 0x4, RZ ;  /* 0x000000041d097810 */ /* 0x000fe40007ffe0ff */
[--C-:B------:R-:W-:Y:S02]  /*40e0*/  PRMT R25, R25, 0x5410, R8.reuse ;  /* 0x0000541019197816 */ /* 0x100fe40000000008 */
[----:B------:R-:W-:Y:S02]  /*40f0*/  ISETP.GE.AND P0, PT, R9, R6, PT ;  /* 0x000000060900720c */ /* 0x000fe40003f06270 */
[----:B------:R-:W-:-:S02]  /*4100*/  PRMT R8, R34, 0x7632, R8 ;  /* 0x0000763222087816 */ /* 0x000fc40000000008 */
[----:B------:R-:W-:Y:S02]  /*4110*/  SEL R34, R34, RZ, !P2 ;  /* 0x000000ff22227207 */ /* 0x000fe40005000000 */
[----:B------:R-:W-:-:S04]  /*4120*/  SEL R9, R8, RZ, !P0 ;  /* 0x000000ff08097207 */ /* 0x000fc80004000000 */
[----:B------:R-:W-:-:S07]  /*4130*/  PRMT R34, R34, 0x5410, R9 ;  /* 0x0000541022227816 */ /* 0x000fce0000000009 */
.L_x_19733:
[----:B------:R-:W-:Y:S05]  /*4140*/  BSYNC.RECONVERGENT B2 ;  /* 0x0000000000027941 */ /* 0x000fea0003800200 */
.L_x_19732:
[----:B012--5:R-:W-:Y:S02]  /*4150*/  HMUL2.BF16_V2 R8, R10, R35 ;  /* 0x000000230a087232 */ /* 0x027fe40000200000 */
[----:B------:R-:W-:Y:S02]  /*4160*/  HFMA2.BF16_V2 R11, R11, R32, -RZ ;  /* 0x000000200b0b7231 */ /* 0x000fe400003000ff */
[----:B------:R-:W-:Y:S02]  /*4170*/  HMUL2.BF16_V2 R12, R12, R25 ;  /* 0x000000190c0c7232 */ /* 0x000fe40000200000 */
[----:B------:R-:W-:Y:S02]  /*4180*/  HFMA2.BF16_V2 R13, R13, R34, -RZ ;  /* 0x000000220d0d7231 */ /* 0x000fe400003000ff */
[----:B------:R-:W-:Y:S01]  /*4190*/  FADD.FTZ R15, R24, R15 ;  /* 0x0000000f180f7221 */ /* 0x000fe20000010000 */
[C---:B------:R-:W-:Y:S01]  /*41a0*/  PRMT R9, R8.reuse, 0x7632, R9 ;  /* 0x0000763208097816 */ /* 0x040fe20000000009 */
[----:B------:R-:W-:-:S02]  /*41b0*/  IMAD.U32 R8, R8, 0x10000, RZ ;  /* 0x0001000008087824 */ /* 0x000fc400078e00ff */
[----:B------:R-:W-:Y:S01]  /*41c0*/  FADD.FTZ R14, R15, R14 ;  /* 0x0000000e0f0e7221 */ /* 0x000fe20000010000 */
[----:B------:R-:W-:Y:S02]  /*41d0*/  SHF.L.U32 R9, R9, 0x10, RZ ;  /* 0x0000001009097819 */ /* 0x000fe400000006ff */
[----:B------:R-:W-:Y:S01]  /*41e0*/  PRMT R10, R11, 0x7632, R10 ;  /* 0x000076320b0a7816 */ /* 0x000fe2000000000a */
[----:B------:R-:W-:Y:S02]  /*41f0*/  FADD.FTZ R27, R27, R14 ;  /* 0x0000000e1b1b7221 */ /* 0x000fe40000010000 */
        /* <DEDUP_REMOVED lines=14> */
[----:B------:R-:W-:-:S03]  /*42e0*/  FADD.FTZ R13, R13, R10 ;  /* 0x0000000a0d0d7221 */ /* 0x000fc60000010000 */
[----:B------:R-:W-:-:S04]  /*42f0*/  FADD.FTZ R8, R8, R11 ;  /* 0x0000000b08087221 */ /* 0x000fc80000010000 */
[----:B------:R-:W-:-:S04]  /*4300*/  FADD.FTZ R13, R8, R13 ;  /* 0x0000000d080d7221 */ /* 0x000fc80000010000 */
[----:B------:R-:W-:-:S07]  /*4310*/  FADD.FTZ R26, R26, R13 ;  /* 0x0000000d1a1a7221 */ /* 0x000fce0000010000 */
.L_x_19727:
[----:B--23--:R-:W-:Y:S05]  /*4320*/  BSYNC.RECONVERGENT B0 ;  /* 0x0000000000007941 */ /* 0x00cfea0003800200 */
.L_x_19726:
        /* <DEDUP_REMOVED lines=9> */
.L_x_19725:
[----:B--23--:R-:W-:Y:S05]  /*43c0*/  BSYNC.RECONVERGENT B1 ;  /* 0x0000000000017941 */ /* 0x00cfea0003800200 */
.L_x_19724:
[----:B01----:R-:W0:Y:S01]  /*43d0*/  S2R R9, SR_TID.X ;  /* 0x0000000000097919 */ /* 0x003e220000002100 */
[----:B------:R-:W1:Y:S01]  /*43e0*/  S2UR UR5, SR_CgaCtaId ;  /* 0x00000000000579c3 */ /* 0x000e620000008800 */
[----:B------:R-:W-:-:S07]  /*43f0*/  UMOV UR4, 0x400 ;  /* 0x0000040000047882 */ /* 0x000fce0000000000 */
[----:B------:R-:W-:Y:S01]  /*4400*/  BAR.SYNC.DEFER_BLOCKING 0x0 ;  /* 0x0000000000007b1d */ /* 0x000fe20000010000 */
[----:B------:R-:W-:-:S04]  /*4410*/  UIADD3 UR4, UPT, UPT, UR4, 0xe0, URZ ;  /* 0x000000e004047890 */ /* 0x000fc8000fffe0ff */
[----:B-1----:R-:W-:Y:S01]  /*4420*/  ULEA UR4, UR5, UR4, 0x18 ;  /* 0x0000000405047291 */ /* 0x002fe2000f8ec0ff */
[C---:B0-----:R-:W-:Y:S02]  /*4430*/  LOP3.LUT R2, R9.reuse, 0x3c0, RZ, 0xc0, !PT ;  /* 0x000003c009027812 */ /* 0x041fe400078ec0ff */
[C---:B------:R-:W-:Y:S02]  /*4440*/  LOP3.LUT R0, R9.reuse, 0x1f, RZ, 0xc0, !PT ;  /* 0x0000001f09007812 */ /* 0x040fe400078ec0ff */
[----:B------:R-:W-:Y:S02]  /*4450*/  SHF.R.U32.HI R3, RZ, 0x5, R9 ;  /* 0x00000005ff037819 */ /* 0x000fe40000011609 */
[----:B------:R-:W-:Y:S02]  /*4460*/  ISETP.NE.AND P0, PT, R2, 0x40, PT ;  /* 0x000000400200780c */ /* 0x000fe40003f05270 */
[----:B------:R-:W-:Y:S01]  /*4470*/  ISETP.GT.U32.AND P1, PT, R9, 0x3f, PT ;  /* 0x0000003f0900780c */ /* 0x000fe20003f24070 */
[----:B------:R-:W-:Y:S01]  /*4480*/  IMAD R0, R3, 0x60, R0 ;  /* 0x0000006003007824 */ /* 0x000fe200078e0200 */
[----:B------:R-:W-:-:S02]  /*4490*/  LOP3.LUT R8, R9, 0x3e0, RZ, 0xc0, !PT ;  /* 0x000003e009087812 */ /* 0x000fc400078ec0ff */
[----:B------:R-:W-:Y:S02]  /*44a0*/  ISETP.GT.U32.AND P2, PT, R9, 0x1f, PT ;  /* 0x0000001f0900780c */ /* 0x000fe40003f44070 */
[----:B------:R-:W-:-:S05]  /*44b0*/  LEA R0, R0, UR4, 0x2 ;  /* 0x0000000400007c11 */ /* 0x000fca000f8e10ff */
[----:B------:R-:W-:Y:S04]  /*44c0*/  @!P0 STS [R0+-0x300], R28 ;  /* 0xfffd001c00008388 */ /* 0x000fe80000000800 */
[----:B------:R-:W-:Y:S04]  /*44d0*/  @!P0 STS [R0+-0x280], R27 ;  /* 0xfffd801b00008388 */ /* 0x000fe80000000800 */
[----:B------:R-:W-:Y:S01]  /*44e0*/  @!P0 STS [R0+-0x200], R26 ;  /* 0xfffe001a00008388 */ /* 0x000fe20000000800 */
[----:B------:R-:W-:Y:S01]  /*44f0*/  BAR.SYNC.DEFER_BLOCKING 0x0 ;  /* 0x0000000000007b1d */ /* 0x000fe20000010000 */
[----:B------:R-:W-:-:S05]  /*4500*/  ISETP.NE.AND P0, PT, R8, 0x20, PT ;  /* 0x000000200800780c */ /* 0x000fca0003f05270 */
[----:B------:R-:W0:Y:S04]  /*4510*/  @!P1 LDS R2, [R0] ;  /* 0x0000000000029984 */ /* 0x000e280000000800 */
[----:B------:R-:W1:Y:S04]  /*4520*/  @!P1 LDS R3, [R0+0x80] ;  /* 0x0000800000039984 */ /* 0x000e680000000800 */
[----:B------:R-:W2:Y:S01]  /*4530*/  @!P1 LDS R6, [R0+0x100] ;  /* 0x0001000000069984 */ /* 0x000ea20000000800 */
[----:B0-----:R-:W-:Y:S01]  /*4540*/  @!P1 FADD.FTZ R28, R2, R28 ;  /* 0x0000001c021c9221 */ /* 0x001fe20000010000 */
[----:B------:R-:W-:Y:S01]  /*4550*/  BAR.SYNC.DEFER_BLOCKING 0x0 ;  /* 0x0000000000007b1d */ /* 0x000fe20000010000 */
[----:B-1----:R-:W-:Y:S01]  /*4560*/  @!P1 FADD.FTZ R27, R3, R27 ;  /* 0x0000001b031b9221 */ /* 0x002fe20000010000 */
[----:B--2---:R-:W-:-:S04]  /*4570*/  @!P1 FADD.FTZ R26, R6, R26 ;  /* 0x0000001a061a9221 */ /* 0x004fc80000010000 */
        /* <DEDUP_REMOVED lines=9> */
[----:B0-----:R-:W0:Y:S01]  /*4610*/  S2R R0, SR_CTAID.Z ;  /* 0x0000000000007919 */ /* 0x001e220000002700 */
[----:B------:R-:W4:Y:S01]  /*4620*/  LDCU UR4, c[0x0][0x378] ;  /* 0x00006f00ff0477ac */ /* 0x000f220008000800 */
[----:B------:R-:W-:Y:S02]  /*4630*/  IMAD R4, R7, R4, R5 ;  /* 0x0000000407047224 */ /* 0x000fe400078e0205 */
[----:B-1----:R-:W-:Y:S01]  /*4640*/  @!P2 FADD.FTZ R28, R2, R28 ;  /* 0x0000001c021ca221 */ /* 0x002fe20000010000 */
[----:B--2---:R-:W-:Y:S01]  /*4650*/  @!P2 FADD.FTZ R27, R3, R27 ;  /* 0x0000001b031ba221 */ /* 0x004fe20000010000 */
[----:B------:R-:W1:Y:S01]  /*4660*/  LDCU.64 UR8, c[0x0][0x380] ;  /* 0x00007000ff0877ac */ /* 0x000e620008000a00 */
[----:B---3--:R-:W-:Y:S01]  /*4670*/  @!P2 FADD.FTZ R26, R6, R26 ;  /* 0x0000001a061aa221 */ /* 0x008fe20000010000 */
[----:B----4-:R-:W-:-:S04]  /*4680*/  IMAD R4, R4, UR4, RZ ;  /* 0x0000000404047c24 */ /* 0x010fc8000f8e02ff */
[----:B------:R-:W-:Y:S01]  /*4690*/  IMAD R5, R4, 0x60, RZ ;  /* 0x0000006004057824 */ /* 0x000fe200078e02ff */
[----:B------:R-:W-:Y:S01]  /*46a0*/  F2FP.BF16.F32.PACK_AB R4, RZ, R26 ;  /* 0x0000001aff04723e */ /* 0x000fe200000010ff */
[----:B0-----:R-:W-:-:S05]  /*46b0*/  IMAD R0, R0, 0x60, RZ ;  /* 0x0000006000007824 */ /* 0x001fca00078e02ff */
[----:B------:R-:W-:-:S04]  /*46c0*/  IADD3 R0, P0, PT, R5, R0, RZ ;  /* 0x0000000005007210 */ /* 0x000fc80007f1e0ff */
[----:B------:R-:W-:Y:S01]  /*46d0*/  LOP3.LUT R3, R0, 0x1f, R9, 0xf8, !PT ;  /* 0x0000001f00037812 */ /* 0x000fe200078ef809 */
[----:B------:R-:W-:Y:S01]  /*46e0*/  IMAD.X R6, RZ, RZ, RZ, P0 ;  /* 0x000000ffff067224 */ /* 0x000fe200000e06ff */
[----:B------:R-:W-:Y:S02]  /*46f0*/  F2FP.BF16.F32.PACK_AB R0, R27, R28 ;  /* 0x0000001c1b00723e */ /* 0x000fe400000010ff */
[C---:B-1----:R-:W-:Y:S02]  /*4700*/  LEA R2, P0, R3.reuse, UR8, 0x1 ;  /* 0x0000000803027c11 */ /* 0x042fe4000f8008ff */
[----:B------:R-:W-:Y:S02]  /*4710*/  PRMT R5, R0, 0x7632, R5 ;  /* 0x0000763200057816 */ /* 0x000fe40000000005 */
[----:B------:R-:W-:-:S05]  /*4720*/  LEA.HI.X R3, R3, UR9, R6, 0x1, P0 ;  /* 0x0000000903037c11 */ /* 0x000fca00080f0c06 */
[----:B------:R-:W-:Y:S04]  /*4730*/  STG.E.U16 desc[UR6][R2.64], R0 ;  /* 0x0000000002007986 */ /* 0x000fe8000c101506 */
[----:B------:R-:W-:Y:S04]  /*4740*/  STG.E.U16 desc[UR6][R2.64+0x40], R5 ;  /* 0x0000400502007986 */ /* 0x000fe8000c101506 */
[----:B------:R-:W-:Y:S01]  /*4750*/  STG.E.U16 desc[UR6][R2.64+0x80], R4 ;  /* 0x0000800402007986 */ /* 0x000fe2000c101506 */
[----:B------:R-:W-:Y:S05]  /*4760*/  EXIT ;  /* 0x000000000000794d */ /* 0x000fea0003800000 */
.L_x_19701:
        /* <DEDUP_REMOVED lines=8> */
.L_x_19736:
[----:B------:R-:W-:Y:S05]  /*47f0*/  BSYNC B2 ;  /* 0x0000000000027941 */ /* 0x000fea0003800000 */
.L_x_19735:
        /* <DEDUP_REMOVED lines=8> */
.L_x_19737:
[----:B------:R-:W-:Y:S05]  /*4880*/  BRA `(.L_x_19738) ;  /* 0xffffffcc00347947 */ /* 0x000fea000383ffff */
.L_x_19703:
        /* <DEDUP_REMOVED lines=8> */
.L_x_19740:
[----:B------:R-:W-:Y:S05]  /*4910*/  BSYNC B0 ;  /* 0x0000000000007941 */ /* 0x000fea0003800000 */
.L_x_19739:
        /* <DEDUP_REMOVED lines=8> */
.L_x_19741:
[----:B------:R-:W-:Y:S01]  /*49a0*/  IMAD.MOV.U32 R14, RZ, RZ, 0x4 ;  /* 0x00000004ff0e7424 */ /* 0x000fe200078e00ff */
[----:B------:R-:W-:-:S04]  /*49b0*/  FMNMX.FTZ R12, R9, R10, !PT ;  /* 0x0000000a090c7209 */ /* 0x000fc80007810000 */
[----:B------:R-:W-:-:S07]  /*49c0*/  MOV R9, R12 ;  /* 0x0000000c00097202 */ /* 0x000fce0000000f00 */
[----:B------:R-:W-:Y:S05]  /*49d0*/  WARPSYNC.COLLECTIVE R11, `(.L_x_19742) ;  /* 0x000000000b087348 */ /* 0x000fea0003c00000 */
[----:B------:R0:W1:Y:S02]  /*49e0*/  SHFL.BFLY P2, R10, R9, R14, R22 ;  /* 0x0c00000e090a7389 */ /* 0x0000640000040016 */
[----:B01----:R-:W-:Y:S05]  /*49f0*/  ENDCOLLECTIVE ;  /* 0x000000000000791b */ /* 0x003fea0003800000 */
.L_x_19742:
[----:B------:R-:W-:Y:S01]  /*4a00*/  MOV R13, R10 ;  /* 0x0000000a000d7202 */ /* 0x000fe20000000f00 */
[----:B------:R-:W-:Y:S06]  /*4a10*/  BRA `(.L_x_19743) ;  /* 0xffffffcc00507947 */ /* 0x000fec000383ffff */
.L_x_19744:
        /* <DEDUP_REMOVED lines=14> */
.L_x_25946:


//--------------------- .text._ZN4vllm25paged_attention_v1_kernelI13__nv_bfloat16S1_Li80ELi8ELi128ELNS_18Fp8KVCacheDataTypeE0ELb1EEEvPT_PKS3_PKT0_S9_ifPKiSB_iPKfiiiSD_SD_iiiii --------------------------
	.section	.text._ZN4vllm25paged_attention_v1_kernelI13__nv_bfloat16S1_Li80ELi8ELi128ELNS_18Fp8KVCacheDataTypeE0ELb1EEEvPT_PKS3_PKT0_S9_ifPKiSB_iPKfiiiSD_SD_iiiii,"ax",@progbits
	.align	128
        .global         _ZN4vllm25paged_attention_v1_kernelI13__nv_bfloat16S1_Li80ELi8ELi128ELNS_18Fp8KVCacheDataTypeE0ELb1EEEvPT_PKS3_PKT0_S9_ifPKiSB_iPKfiiiSD_SD_iiiii
        .type           _ZN4vllm25paged_attention_v1_kernelI13__nv_bfloat16S1_Li80ELi8ELi128ELNS_18Fp8KVCacheDataTypeE0ELb1EEEvPT_PKS3_PKT0_S9_ifPKiSB_iPKfiiiSD_SD_iiiii,@function
        .size           _ZN4vllm25paged_attention_v1_kernelI13__nv_bfloat16S1_Li80ELi8ELi128ELNS_18Fp8KVCacheDataTypeE0ELb1EEEvPT_PKS3_PKT0_S9_ifPKiSB_iPKfiiiSD_SD_iiiii,(.L_x_25947 - _ZN4vllm25paged_attention_v1_kernelI13__nv_bfloat16S1_Li80ELi8ELi128ELNS_18Fp8KVCacheDataTypeE0ELb1EEEvPT_PKS3_PKT0_S9_ifPKiSB_iPKfiiiSD_SD_iiiii)
        .other          _ZN4vllm25paged_attention_v1_kernelI13__nv_bfloat16S1_Li80ELi8ELi128ELNS_18Fp8KVCacheDataTypeE0ELb1EEEvPT_PKS3_PKT0_S9_ifPKiSB_iPKfiiiSD_SD_iiiii,@"STO_CUDA_ENTRY STV_DEFAULT"
_ZN4vllm25paged_attention_v1_kernelI13__nv_bfloat16S1_Li80ELi8ELi128ELNS_18Fp8KVCacheDataTypeE0ELb1EEEvPT_PKS3_PKT0_S9_ifPKiSB_iPKfiiiSD_SD_iiiii:
.text._ZN4vllm25paged_attention_v1_kernelI13__nv_bfloat16S1_Li80ELi8ELi128ELNS_18Fp8KVCacheDataTypeE0ELb1EEEvPT_PKS3_PKT0_S9_ifPKiSB_iPKfiiiSD_SD_iiiii:
        /* <DEDUP_REMOVED lines=24> */
[----:B------:R-:W-:-:S04]  /*0180*/  SHF.R.S32.HI R0, RZ, 0x1f, R0 ;  /* 0x0000001fff007819 */ /* 0x000fc80000011400 */
[----:B0-----:R-:W-:Y:S02]  /*0190*/  @!P1 IADD3.X R3, PT, PT, RZ, R0, RZ, P2, P3 ;  /* 0x00000000ff039210 */ /* 0x001fe400017e64ff */
[----:B------:R-:W0:Y:S01]  /*01a0*/  LDC R0, c[0x0][0x3a0] ;  /* 0x0000e800ff007b82 */ /* 0x000e220000000800 */
[----:B--2---:R-:W-:-:S04]  /*01b0*/  @!P1 LEA R2, P2, R4, R10, 0x1 ;  /* 0x0000000a04029211 */ /* 0x004fc800078408ff */
[----:B------:R-:W-:-:S03]  /*01c0*/  @!P1 LEA.HI.X R3, R4, R11, R3, 0x1, P2 ;  /* 0x0000000b04039211 */ /* 0x000fc600010f0c03 */
[----:B------:R-:W2:Y:S02]  /*01d0*/  @P0 LDC.64 R10, c[0x0][0x3c0] ;  /* 0x0000f000ff0a0b82 */ /* 0x000ea40000000a00 */
[----:B------:R-:W3:Y:S01]  /*01e0*/  @!P1 LDG.E.CONSTANT R2, desc[UR6][R2.64] ;  /* 0x0000000602029981 */ /* 0x000ee2000c1e9900 */
[----:B------:R-:W-:Y:S01]  /*01f0*/  IMAD.MOV.U32 R8, RZ, RZ, RZ ;  /* 0x000000ffff087224 */ /* 0x000fe200078e00ff */
[----:B0-----:R-:W-:-:S04]  /*0200*/  IABS R9, R0 ;  /* 0x0000000000097213 */ /* 0x001fc80000000000 */
[----:B------:R-:W0:Y:S01]  /*0210*/  I2F.RP R4, R9 ;  /* 0x0000000900047306 */ /* 0x000e220000209400 */
[----:B------:R-:W4:Y:S01]  /*0220*/  LDC R5, c[0x0][0x370] ;  /* 0x0000dc00ff057b82 */ /* 0x000f220000000800 */
[----:B--2---:R-:W-:-:S06]  /*0230*/  @P0 IMAD.WIDE.U32 R10, R6, 0x4, R10 ;  /* 0x00000004060a0825 */ /* 0x004fcc00078e000a */
[----:B0-----:R-:W0:Y:S01]  /*0240*/  MUFU.RCP R4, R4 ;  /* 0x0000000400047308 */ /* 0x001e220000001000 */
[----:B------:R4:W5:Y:S01]  /*0250*/  @P0 LDG.E.CONSTANT R8, desc[UR6][R10.64] ;  /* 0x000000060a080981 */ /* 0x000962000c1e9900 */
[----:B------:R-:W-:Y:S01]  /*0260*/  SHF.R.U32.HI R28, RZ, 0x5, R15 ;  /* 0x00000005ff1c7819 */ /* 0x000fe2000001160f */
[----:B------:R-:W-:Y:S01]  /*0270*/  BSSY B0, `(.L_x_19745) ;  /* 0x0000136000007945 */ /* 0x000fe20003800000 */
[----:B----4-:R-:W-:Y:S02]  /*0280*/  IABS R10, R5 ;  /* 0x00000005000a7213 */ /* 0x010fe40000000000 */
[----:B0-----:R-:W-:-:S04]  /*0290*/  IADD3 R12, PT, PT, R4, 0xffffffe, RZ ;  /* 0x0ffffffe040c7810 */ /* 0x001fc80007ffe0ff */
[----:B------:R0:W2:Y:S02]  /*02a0*/  F2I.FTZ.U32.TRUNC.NTZ R13, R12 ;  /* 0x0000000c000d7305 */ /* 0x0000a4000021f000 */
        /* <DEDUP_REMOVED lines=22> */
[----:B0-----:R-:W0:Y:S04]  /*0410*/  MUFU.RCP R14, R14 ;  /* 0x0000000e000e7308 */ /* 0x001e280000001000 */
[----:B------:R-:W-:Y:S01]  /*0420*/  IMAD.MOV R21, RZ, RZ, -R20 ;  /* 0x000000ffff157224 */ /* 0x000fe200078e0a14 */
[----:B------:R-:W-:-:S03]  /*0430*/  MOV R20, 0x400 ;  /* 0x0000040000147802 */ /* 0x000fc60000000f00 */
        /* <DEDUP_REMOVED lines=10> */
[----:B------:R-:W-:-:S04]  /*04e0*/  IMAD R17, R17, R12, RZ ;  /* 0x0000000c11117224 */ /* 0x000fc800078e02ff */
[----:B------:R-:W-:Y:S01]  /*04f0*/  IMAD.HI.U32 R19, R19, R17, R18 ;  /* 0x0000001113137227 */ /* 0x000fe200078e0012 */
[----:B------:R-:W-:-:S03]  /*0500*/  MOV R18, R9 ;  /* 0x0000000900127202 */ /* 0x000fc60000000f00 */
[----:B------:R-:W-:Y:S02]  /*0510*/  IMAD R9, R11, R4, RZ ;  /* 0x000000040b097224 */ /* 0x000fe400078e02ff */
[----:B------:R-:W-:-:S03]  /*0520*/  IMAD.HI.U32 R19, R19, R18, RZ ;  /* 0x0000001213137227 */ /* 0x000fc600078e00ff */
[----:B------:R-:W-:Y:S01]  /*0530*/  IADD3 R9, PT, PT, RZ, -R9, RZ ;  /* 0x80000009ff097210 */ /* 0x000fe20007ffe0ff */
[----:B------:R-:W-:Y:S01]  /*0540*/  IMAD R21, R19, R21, R18 ;  /* 0x0000001513157224 */ /* 0x000fe200078e0212 */
[----:B------:R-:W-:-:S03]  /*0550*/  SHF.R.U32.HI R18, RZ, 0x2, R15 ;  /* 0x00000002ff127819 */ /* 0x000fc6000001160f */
[----:B------:R-:W-:Y:S01]  /*0560*/  IMAD.HI.U32 R9, R11, R9, R10 ;  /* 0x000000090b097227 */ /* 0x000fe200078e000a */
[----:B------:R-:W-:-:S13]  /*0570*/  ISETP.GT.U32.AND P3, PT, R12, R21, PT ;  /* 0x000000150c00720c */ /* 0x000fda0003f64070 */
[-C--:B------:R-:W-:Y:S01]  /*0580*/  @!P3 IADD3 R21, PT, PT, R21, -R12.reuse, RZ ;  /* 0x8000000c1515b210 */ /* 0x080fe20007ffe0ff */
[----:B------:R-:W-:Y:S01]  /*0590*/  @!P3 VIADD R19, R19, 0x1 ;  /* 0x000000011313b836 */ /* 0x000fe20000000000 */
[----:B------:R-:W-:Y:S02]  /*05a0*/  ISETP.NE.AND P3, PT, R3, RZ, PT ;  /* 0x000000ff0300720c */ /* 0x000fe40003f65270 */
[----:B------:R-:W-:Y:S02]  /*05b0*/  ISETP.GE.U32.AND P2, PT, R21, R12, PT ;  /* 0x0000000c1500720c */ /* 0x000fe40003f46070 */
[----:B------:R-:W-:-:S04]  /*05c0*/  LOP3.LUT R12, R6, R3, RZ, 0x3c, !PT ;  /* 0x00000003060c7212 */ /* 0x000fc800078e3cff */
[----:B------:R-:W-:Y:S01]  /*05d0*/  ISETP.GE.AND P4, PT, R12, RZ, PT ;  /* 0x000000ff0c00720c */ /* 0x000fe20003f86270 */
[----:B------:R-:W-:-:S06]  /*05e0*/  VIADD R14, R7, 0xffffffff ;  /* 0xffffffff070e7836 */ /* 0x000fcc0000000000 */
[----:B------:R-:W-:Y:S02]  /*05f0*/  @P2 IADD3 R19, PT, PT, R19, 0x1, RZ ;  /* 0x0000000113132810 */ /* 0x000fe40007ffe0ff */
[----:B------:R-:W-:Y:S02]  /*0600*/  IABS R17, R14 ;  /* 0x0000000e00117213 */ /* 0x000fe40000000000 */
[----:B------:R-:W-:-:S03]  /*0610*/  LOP3.LUT R14, R14, R13, RZ, 0x3c, !PT ;  /* 0x0000000d0e0e7212 */ /* 0x000fc600078e3cff */
[----:B------:R-:W-:Y:S02]  /*0620*/  IMAD.MOV.U32 R10, RZ, RZ, R17 ;  /* 0x000000ffff0a7224 */ /* 0x000fe400078e0011 */
[----:B------:R-:W0:Y:S02]  /*0630*/  S2R R17, SR_CgaCtaId ;  /* 0x0000000000117919 */ /* 0x000e240000008800 */
[----:B------:R-:W-:-:S04]  /*0640*/  IMAD.HI.U32 R22, R9, R10, RZ ;  /* 0x0000000a09167227 */ /* 0x000fc800078e00ff */
[----:B------:R-:W-:-:S04]  /*0650*/  IMAD.MOV R11, RZ, RZ, -R22 ;  /* 0x000000ffff0b7224 */ /* 0x000fc800078e0a16 */
[----:B------:R-:W-:Y:S01]  /*0660*/  IMAD R21, R4, R11, R10 ;  /* 0x0000000b04157224 */ /* 0x000fe200078e020a */
[----:B------:R-:W-:Y:S01]  /*0670*/  LOP3.LUT R11, R15, 0x3, RZ, 0xc0, !PT ;  /* 0x000000030f0b7812 */ /* 0x000fe200078ec0ff */
[----:B------:R-:W-:-:S03]  /*0680*/  IMAD.MOV.U32 R10, RZ, RZ, R19 ;  /* 0x000000ffff0a7224 */ /* 0x000fc600078e0013 */
[----:B------:R-:W-:Y:S01]  /*0690*/  ISETP.GT.U32.AND P0, PT, R4, R21, PT ;  /* 0x000000150400720c */ /* 0x000fe20003f04070 */
[----:B------:R-:W-:Y:S01]  /*06a0*/  @!P4 IMAD.MOV R10, RZ, RZ, -R10 ;  /* 0x000000ffff0ac224 */ /* 0x000fe200078e0a0a */
[----:B------:R-:W-:Y:S02]  /*06b0*/  @!P3 LOP3.LUT R10, RZ, R3, RZ, 0x33, !PT ;  /* 0x00000003ff0ab212 */ /* 0x000fe400078e33ff */
[----:B------:R-:W-:Y:S02]  /*06c0*/  ISETP.GE.AND P4, PT, R23, RZ, PT ;  /* 0x000000ff1700720c */ /* 0x000fe40003f86270 */
[----:B------:R-:W-:-:S07]  /*06d0*/  ISETP.GE.AND P3, PT, R14, RZ, PT ;  /* 0x000000ff0e00720c */ /* 0x000fce0003f66270 */
[----:B------:R-:W-:Y:S02]  /*06e0*/  @!P0 IADD3 R21, PT, PT, R21, -R4, RZ ;  /* 0x8000000415158210 */ /* 0x000fe40007ffe0ff */
[----:B------:R-:W-:Y:S02]  /*06f0*/  @!P0 IADD3 R22, PT, PT, R22, 0x1, RZ ;  /* 0x0000000116168810 */ /* 0x000fe40007ffe0ff */
[----:B0-----:R-:W-:Y:S01]  /*0700*/  LEA R12, R17, R20, 0x18 ;  /* 0x00000014110c7211 */ /* 0x001fe200078ec0ff */
[----:B------:R-:W-:Y:S01]  /*0710*/  @!P4 IMAD R14, R0, UR5, R10 ;  /* 0x00000005000ecc24 */ /* 0x000fe2000f8e020a */
[----:B------:R-:W-:Y:S01]  /*0720*/  ISETP.GE.U32.AND P2, PT, R21, R4, PT ;  /* 0x000000041500720c */ /* 0x000fe20003f46070 */
[----:B------:R-:W-:Y:S01]  /*0730*/  @P4 IMAD R0, R5, UR5, R6 ;  /* 0x0000000505004c24 */ /* 0x000fe2000f8e0206 */
[----:B------:R-:W-:Y:S01]  /*0740*/  ISETP.NE.AND P0, PT, R13, RZ, PT ;  /* 0x000000ff0d00720c */ /* 0x000fe20003f05270 */
[----:B------:R-:W-:Y:S02]  /*0750*/  IMAD R3, R11, 0x28, R12 ;  /* 0x000000280b037824 */ /* 0x000fe400078e020c */
[----:B------:R-:W-:-:S02]  /*0760*/  VIADD R12, R7, 0x7 ;  /* 0x00000007070c7836 */ /* 0x000fc40000000000 */
[----:B------:R-:W-:Y:S02]  /*0770*/  @!P1 IMAD R19, R18, 0x4, R3 ;  /* 0x0000000412139824 */ /* 0x000fe400078e0203 */
[----:B------:R-:W-:Y:S01]  /*0780*/  @!P4 IMAD.MOV R14, RZ, RZ, -R14 ;  /* 0x000000ffff0ec224 */ /* 0x000fe200078e0a0e */
[----:B------:R-:W-:Y:S02]  /*0790*/  SHF.R.S32.HI R3, RZ, 0x1f, R12 ;  /* 0x0000001fff037819 */ /* 0x000fe4000001140c */
[----:B---3--:R1:W-:Y:S01]  /*07a0*/  @!P1 STS [R19], R2 ;  /* 0x0000000213009388 */ /* 0x0083e20000000800 */
[----:B------:R-:W-:Y:S01]  /*07b0*/  @P2 VIADD R22, R22, 0x1 ;  /* 0x0000000116162836 */ /* 0x000fe20000000000 */
[----:B------:R-:W-:-:S03]  /*07c0*/  LEA.HI R3, R3, R12, RZ, 0x3 ;  /* 0x0000000c03037211 */ /* 0x000fc600078f18ff */
[----:B------:R-:W-:Y:S01]  /*07d0*/  IMAD.MOV.U32 R12, RZ, RZ, R22 ;  /* 0x000000ffff0c7224 */ /* 0x000fe200078e0016 */
[----:B------:R-:W-:Y:S01]  /*07e0*/  SHF.R.S32.HI R3, RZ, 0x3, R3 ;  /* 0x00000003ff037819 */ /* 0x000fe20000011403 */
[----:B------:R-:W-:Y:S03]  /*07f0*/  BAR.SYNC.DEFER_BLOCKING 0x0 ;  /* 0x0000000000007b1d */ /* 0x000fe60000010000 */
[----:B------:R-:W-:Y:S01]  /*0800*/  ISETP.GE.AND P1, PT, R28, R3, PT ;  /* 0x000000031c00720c */ /* 0x000fe20003f26270 */
[----:B-1----:R-:W-:Y:S01]  /*0810*/  IMAD R19, R16, UR4, RZ ;  /* 0x0000000410137c24 */ /* 0x002fe2000f8e02ff */
[----:B------:R-:W-:Y:S01]  /*0820*/  @!P3 IADD3 R12, PT, PT, RZ, -R12, RZ ;  /* 0x8000000cff0cb210 */ /* 0x000fe20007ffe0ff */
[----:B------:R-:W-:Y:S01]  /*0830*/  @P4 IMAD R2, R0, R23, 0x1 ;  /* 0x0000000100024424 */ /* 0x000fe200078e0217 */
[----:B------:R-:W-:Y:S01]  /*0840*/  @!P0 LOP3.LUT R12, RZ, R13, RZ, 0x33, !PT ;  /* 0x0000000dff0c8212 */ /* 0x000fe200078e33ff */
[----:B------:R-:W-:Y:S01]  /*0850*/  @!P4 IMAD R2, R23, R14, 0x1 ;  /* 0x000000011702c424 */ /* 0x000fe200078e020e */
[----:B------:R-:W-:Y:S01]  /*0860*/  LOP3.LUT R0, R15, 0x1f, RZ, 0xc0, !PT ;  /* 0x0000001f0f007812 */ /* 0x000fe200078ec0ff */
[----:B------:R-:W-:Y:S01]  /*0870*/  IMAD.MOV.U32 R13, RZ, RZ, -0x800001 ;  /* 0xff7fffffff0d7424 */ /* 0x000fe200078e00ff */
[----:B------:R-:W-:-:S05]  /*0880*/  MOV R14, R4 ;  /* 0x00000004000e7202 */ /* 0x000fca0000000f00 */
[----:B------:R-:W-:Y:S05]  /*0890*/  @P1 BRA `(.L_x_19746) ;  /* 0x0000000c004c1947 */ /* 0x000fea0003800000 */
[----:B------:R-:W0:Y:S01]  /*08a0*/  LDCU.64 UR8, c[0x0][0x3a8] ;  /* 0x00007500ff0877ac */ /* 0x000e220008000a00 */
[----:B------:R-:W-:Y:S01]  /*08b0*/  IMAD.SHL.U32 R4, R18, 0x4, RZ ;  /* 0x0000000412047824 */ /* 0x000fe200078e00ff */
[----:B------:R-:W-:Y:S01]  /*08c0*/  SHF.R.U32.HI R15, RZ, 0x3, R15 ;  /* 0x00000003ff0f7819 */ /* 0x000fe2000001160f */
[----:B------:R-:W-:Y:S01]  /*08d0*/  VIADD R22, R20, 0xc0 ;  /* 0x000000c014167836 */ /* 0x000fe20000000000 */
[----:B------:R-:W1:Y:S01]  /*08e0*/  LDCU UR5, c[0x0][0x3d0] ;  /* 0x00007a00ff0577ac */ /* 0x000e620008000800 */
[----:B------:R-:W-:Y:S01]  /*08f0*/  IMAD.MOV.U32 R21, RZ, RZ, RZ ;  /* 0x000000ffff157224 */ /* 0x000fe200078e00ff */
[----:B------:R-:W-:Y:S02]  /*0900*/  LOP3.LUT R13, R4, 0x1c, RZ, 0xc0, !PT ;  /* 0x0000001c040d7812 */ /* 0x000fe400078ec0ff */
[----:B------:R-:W-:Y:S01]  /*0910*/  LOP3.LUT R20, R15, 0x7c, RZ, 0xc0, !PT ;  /* 0x0000007c0f147812 */ /* 0x000fe200078ec0ff */
[----:B------:R-:W2:Y:S01]  /*0920*/  LDCU UR4, c[0x0][0x3ec] ;  /* 0x00007d80ff0477ac */ /* 0x000ea20008000800 */
[----:B------:R-:W-:Y:S01]  /*0930*/  LEA R22, R17, R22, 0x18 ;  /* 0x0000001611167211 */ /* 0x000fe200078ec0ff */
[C---:B------:R-:W-:Y:S01]  /*0940*/  IMAD.SHL.U32 R17, R28.reuse, 0x8, RZ ;  /* 0x000000081c117824 */ /* 0x040fe200078e00ff */
[----:B------:R-:W-:Y:S01]  /*0950*/  LEA R13, R28, R13, 0x5 ;  /* 0x0000000d1c0d7211 */ /* 0x000fe200078e28ff */
[----:B------:R-:W-:-:S04]  /*0960*/  IMAD.WIDE R20, R19, 0x4, R20 ;  /* 0x0000000413147825 */ /* 0x000fc800078e0214 */
[----:B------:R-:W-:Y:S01]  /*0970*/  IMAD.IADD R15, R13, 0x1, R22 ;  /* 0x000000010d0f7824 */ /* 0x000fe200078e0216 */
[----:B------:R-:W-:Y:S02]  /*0980*/  SHF.L.U32 R13, R18, 0x3, RZ ;  /* 0x00000003120d7819 */ /* 0x000fe400000006ff */
[----:B0-----:R-:W-:Y:S01]  /*0990*/  IADD3 R26, P0, PT, R20, UR8, RZ ;  /* 0x00000008141a7c10 */ /* 0x001fe2000ff1e0ff */
[----:B-1----:R-:W-:Y:S01]  /*09a0*/  IMAD R4, R10, UR5, RZ ;  /* 0x000000050a047c24 */ /* 0x002fe2000f8e02ff */
[----:B------:R-:W-:Y:S02]  /*09b0*/  LOP3.LUT R13, R13, 0x38, RZ, 0xc0, !PT ;  /* 0x000000380d0d7812 */ /* 0x000fe400078ec0ff */
[----:B------:R-:W-:Y:S02]  /*09c0*/  IADD3.X R27, PT, PT, R21, UR9, RZ, P0, !PT ;  /* 0x00000009151b7c10 */ /* 0x000fe400087fe4ff */
[C---:B------:R-:W-:Y:S01]  /*09d0*/  LOP3.LUT R20, R17.reuse, 0x7, R18, 0xf8, !PT ;  /* 0x0000000711147812 */ /* 0x040fe200078ef812 */
[----:B--2---:R-:W-:Y:S01]  /*09e0*/  VIADD R29, R12, -UR4 ;  /* 0x800000040c1d7c36 */ /* 0x004fe20008000000 */
[----:B------:R-:W-:Y:S01]  /*09f0*/  IADD3 R18, P0, PT, R4, R13, RZ ;  /* 0x0000000d04127210 */ /* 0x000fe20007f1e0ff */
[----:B------:R-:W-:Y:S01]  /*0a00*/  IMAD.MOV.U32 R13, RZ, RZ, -0x800001 ;  /* 0xff7fffffff0d7424 */ /* 0x000fe200078e00ff */
[----:B------:R-:W-:Y:S01]  /*0a10*/  IADD3 R17, PT, PT, R17, 0x1, RZ ;  /* 0x0000000111117810 */ /* 0x000fe20007ffe0ff */
[C---:B------:R-:W-:Y:S01]  /*0a20*/  IMAD.IADD R30, R20.reuse, 0x1, -R7 ;  /* 0x00000001141e7824 */ /* 0x040fe200078e0a07 */
[----:B------:R-:W-:-:S02]  /*0a30*/  IADD3 R31, PT, PT, R20, 0x1, RZ ;  /* 0x00000001141f7810 */ /* 0x000fc40007ffe0ff */
[----:B------:R-:W-:-:S07]  /*0a40*/  LEA.HI.X.SX32 R19, R4, RZ, 0x1, P0 ;  /* 0x000000ff04137211 */ /* 0x000fce00000f0eff */
.L_x_19751:
        /* <DEDUP_REMOVED lines=22> */
[----:B------:R-:W-:Y:S01]  /*0bb0*/  @!P2 IMAD.MOV R23, RZ, RZ, -R23 ;  /* 0x000000ffff17a224 */ /* 0x000fe200078e0a17 */
[----:B------:R-:W-:Y:S01]  /*0bc0*/  @!P1 LOP3.LUT R23, RZ, R20, RZ, 0x33, !PT ;  /* 0x00000014ff179212 */ /* 0x000fe200078e33ff */
[----:B------:R-:W-:Y:S02]  /*0bd0*/  HFMA2 R20, -RZ, RZ, 0, 0 ;  /* 0x00000000ff147431 */ /* 0x000fe400000001ff */
[----:B0-----:R-:W-:Y:S01]  /*0be0*/  IMAD.MOV R25, RZ, RZ, -R21 ;  /* 0x000000ffff197224 */ /* 0x001fe200078e0a15 */
[----:B------:R-:W-:Y:S01]  /*0bf0*/  ISETP.NE.AND P1, PT, R32, RZ, PT ;  /* 0x000000ff2000720c */ /* 0x000fe20003f25270 */
[----:B------:R-:W-:Y:S02]  /*0c00*/  IMAD.IADD R24, R23, 0x1, R2 ;  /* 0x0000000117187824 */ /* 0x000fe400078e0202 */
[----:B------:R-:W-:-:S03]  /*0c10*/  IMAD R25, R25, R22, RZ ;  /* 0x0000001619197224 */ /* 0x000fc600078e02ff */
[----:B------:R-:W-:Y:S01]  /*0c20*/  ISETP.GE.AND P2, PT, R24, RZ, PT ;  /* 0x000000ff1800720c */ /* 0x000fe20003f46270 */
[----:B------:R-:W-:Y:S01]  /*0c30*/  IMAD.HI.U32 R20, R21, R25, R20 ;  /* 0x0000001915147227 */ /* 0x000fe200078e0014 */
[----:B------:R-:W-:-:S05]  /*0c40*/  IABS R21, R24 ;  /* 0x0000001800157213 */ /* 0x000fca0000000000 */
        /* <DEDUP_REMOVED lines=17> */
.L_x_19748:
[----:B------:R-:W2:Y:S01]  /*0d60*/  LDG.E.CONSTANT R21, desc[UR6][R26.64] ;  /* 0x000000061a157981 */ /* 0x000ea2000c1e9900 */
[----:B------:R-:W0:Y:S01]  /*0d70*/  S2R R23, SR_CgaCtaId ;  /* 0x0000000000177919 */ /* 0x000e220000008800 */
        /* <DEDUP_REMOVED lines=8> */
[----:B------:R-:W-:-:S04]  /*0e00*/  MOV R22, 0x400 ;  /* 0x0000040000167802 */ /* 0x000fc80000000f00 */
[----:B0-----:R-:W-:-:S05]  /*0e10*/  LEA R22, R23, R22, 0x18 ;  /* 0x0000001617167211 */ /* 0x001fca00078ec0ff */
[----:B------:R-:W-:-:S05]  /*0e20*/  IMAD R24, R11, 0x28, R22 ;  /* 0x000000280b187824 */ /* 0x000fca00078e0216 */
[----:B------:R-:W0:Y:S02]  /*0e30*/  LDS.64 R22, [R24] ;  /* 0x0000000018167984 */ /* 0x000e240000000a00 */
[C---:B0-----:R-:W-:Y:S01]  /*0e40*/  IMAD.U32 R32, R23.reuse, 0x10000, RZ ;  /* 0x0001000017207824 */ /* 0x041fe200078e00ff */
[----:B------:R-:W-:-:S05]  /*0e50*/  PRMT R23, R23, 0x7632, R23 ;  /* 0x0000763217177816 */ /* 0x000fca0000000017 */
[----:B------:R-:W-:Y:S01]  /*0e60*/  IMAD.U32 R23, R23, 0x10000, RZ ;  /* 0x0001000017177824 */ /* 0x000fe200078e00ff */
[C---:B--2---:R-:W-:Y:S02]  /*0e70*/  SHF.L.U32 R35, R34.reuse, 0x10, RZ ;  /* 0x0000001022237819 */ /* 0x044fe400000006ff */
[----:B------:R-:W-:-:S03]  /*0e80*/  PRMT R34, R34, 0x7632, R34 ;  /* 0x0000763222227816 */ /* 0x000fc60000000022 */
[----:B------:R-:W-:Y:S01]  /*0e90*/  FMUL.FTZ R32, R32, R35 ;  /* 0x0000002320207220 */ /* 0x000fe20000410000 */
[----:B------:R-:W-:Y:S01]  /*0ea0*/  SHF.L.U32 R35, R22, 0x10, RZ ;  /* 0x0000001016237819 */ /* 0x000fe200000006ff */
[----:B------:R-:W-:Y:S01]  /*0eb0*/  IMAD.U32 R34, R34, 0x10000, RZ ;  /* 0x0001000022227824 */ /* 0x000fe200078e00ff */
[----:B------:R-:W-:-:S03]  /*0ec0*/  PRMT R22, R22, 0x7632, R22 ;  /* 0x0000763216167816 */ /* 0x000fc60000000016 */
[----:B------:R-:W-:Y:S01]  /*0ed0*/  FMUL.FTZ R23, R23, R34 ;  /* 0x0000002217177220 */ /* 0x000fe20000410000 */
[C---:B---3--:R-:W-:Y:S01]  /*0ee0*/  IMAD.U32 R34, R33.reuse, 0x10000, RZ ;  /* 0x0001000021227824 */ /* 0x048fe200078e00ff */
[----:B------:R-:W-:Y:S01]  /*0ef0*/  PRMT R33, R33, 0x7632, R33 ;  /* 0x0000763221217816 */ /* 0x000fe20000000021 */
[----:B------:R-:W-:Y:S02]  /*0f00*/  IMAD.U32 R22, R22, 0x10000, RZ ;  /* 0x0001000016167824 */ /* 0x000fe400078e00ff */
[----:B------:R-:W-:Y:S01]  /*0f10*/  FFMA.FTZ R32, R35, R34, R32 ;  /* 0x0000002223207223 */ /* 0x000fe20000010020 */
[----:B------:R-:W-:-:S05]  /*0f20*/  SHF.L.U32 R33, R33, 0x10, RZ ;  /* 0x0000001021217819 */ /* 0x000fca00000006ff */
[----:B------:R-:W-:Y:S01]  /*0f30*/  FFMA.FTZ R34, R22, R33, R23 ;  /* 0x0000002116227223 */ /* 0x000fe20000010017 */
[----:B----4-:R-:W-:Y:S01]  /*0f40*/  IMAD.U32 R33, R25, 0x10000, RZ ;  /* 0x0001000019217824 */ /* 0x010fe200078e00ff */
[----:B------:R-:W0:Y:S02]  /*0f50*/  LDS.64 R22, [R24+0x8] ;  /* 0x0000080018167984 */ /* 0x000e240000000a00 */
[----:B0-----:R-:W-:-:S04]  /*0f60*/  IMAD.U32 R35, R22, 0x10000, RZ ;  /* 0x0001000016237824 */ /* 0x001fc800078e00ff */
[----:B------:R-:W-:Y:S02]  /*0f70*/  FFMA.FTZ R35, R35, R33, R32 ;  /* 0x0000002123237223 */ /* 0x000fe40000010020 */
[----:B------:R-:W2:Y:S04]  /*0f80*/  LDG.E.CONSTANT R33, desc[UR6][R20.64+0x180] ;  /* 0x0001800614217981 */ /* 0x000ea8000c1e9900 */
[----:B------:R-:W3:Y:S01]  /*0f90*/  LDG.E.CONSTANT R32, desc[UR6][R20.64+0x200] ;  /* 0x0002000614207981 */ /* 0x000ee2000c1e9900 */
[----:B------:R-:W-:Y:S02]  /*0fa0*/  PRMT R22, R22, 0x7632, R22 ;  /* 0x0000763216167816 */ /* 0x000fe40000000016 */
[----:B------:R-:W-:Y:S02]  /*0fb0*/  PRMT R36, R25, 0x7632, R36 ;  /* 0x0000763219247816 */ /* 0x000fe40000000024 */
[----:B------:R-:W-:Y:S01]  /*0fc0*/  SHF.L.U32 R25, R22, 0x10, RZ ;  /* 0x0000001016197819 */ /* 0x000fe200000006ff */
[C---:B------:R-:W-:Y:S01]  /*0fd0*/  IMAD.U32 R22, R23.reuse, 0x10000, RZ ;  /* 0x0001000017167824 */ /* 0x040fe200078e00ff */
[----:B------:R-:W-:Y:S01]  /*0fe0*/  PRMT R23, R23, 0x7632, R23 ;  /* 0x0000763217177816 */ /* 0x000fe20000000017 */
[----:B------:R-:W-:-:S04]  /*0ff0*/  IMAD.U32 R36, R36, 0x10000, RZ ;  /* 0x0001000024247824 */ /* 0x000fc800078e00ff */
[----:B------:R-:W-:Y:S01]  /*1000*/  FFMA.FTZ R34, R25, R36, R34 ;  /* 0x0000002419227223 */ /* 0x000fe20000010022 */
[----:B------:R-:W-:Y:S01]  /*1010*/  IMAD.U32 R23, R23, 0x10000, RZ ;  /* 0x0001000017177824 */ /* 0x000fe200078e00ff */
[C---:B--2---:R-:W-:Y:S02]  /*1020*/  SHF.L.U32 R25, R33.reuse, 0x10, RZ ;  /* 0x0000001021197819 */ /* 0x044fe400000006ff */
[----:B------:R-:W-:-:S03]  /*1030*/  PRMT R33, R33, 0x7632, R33 ;  /* 0x0000763221217816 */ /* 0x000fc60000000021 */
[----:B------:R-:W-:Y:S01]  /*1040*/  FFMA.FTZ R35, R22, R25, R35 ;  /* 0x0000001916237223 */ /* 0x000fe20000010023 */
[----:B---3--:R-:W-:Y:S02]  /*1050*/  IMAD.U32 R25, R32, 0x10000, RZ ;  /* 0x0001000020197824 */ /* 0x008fe400078e00ff */
[----:B------:R-:W-:-:S04]  /*1060*/  IMAD.U32 R33, R33, 0x10000, RZ ;  /* 0x0001000021217824 */ /* 0x000fc800078e00ff */
[----:B------:R-:W-:Y:S02]  /*1070*/  FFMA.FTZ R34, R23, R33, R34 ;  /* 0x0000002117227223 */ /* 0x000fe40000010022 */
[----:B------:R-:W2:Y:S04]  /*1080*/  LDG.E.CONSTANT R33, desc[UR6][R20.64+0x280] ;  /* 0x0002800614217981 */ /* 0x000ea8000c1e9900 */
[----:B------:R-:W0:Y:S02]  /*1090*/  LDS.64 R22, [R24+0x10] ;  /* 0x0000100018167984 */ /* 0x000e240000000a00 */
[----:B0-----:R-:W-:-:S05]  /*10a0*/  SHF.L.U32 R36, R22, 0x10, RZ ;  /* 0x0000001016247819 */ /* 0x001fca00000006ff */
[----:B------:R-:W-:Y:S02]  /*10b0*/  FFMA.FTZ R35, R36, R25, R35 ;  /* 0x0000001924237223 */ /* 0x000fe40000010023 */
        /* <DEDUP_REMOVED lines=8> */
[----:B------:R-:W-:Y:S01]  /*1140*/  SHF.L.U32 R23, R23, 0x10, RZ ;  /* 0x0000001017177819 */ /* 0x000fe200000006ff */
[C---:B--2---:R-:W-:Y:S01]  /*1150*/  IMAD.U32 R32, R33.reuse, 0x10000, RZ ;  /* 0x0001000021207824 */ /* 0x044fe200078e00ff */
[----:B------:R-:W-:-:S05]  /*1160*/  PRMT R33, R33, 0x7632, R33 ;  /* 0x0000763221217816 */ /* 0x000fca0000000021 */
[----:B------:R-:W-:Y:S02]  /*1170*/  IMAD.U32 R33, R33, 0x10000, RZ ;  /* 0x0001000021217824 */ /* 0x000fe400078e00ff */
[----:B------:R-:W-:Y:S02]  /*1180*/  FFMA.FTZ R35, R22, R32, R35 ;  /* 0x0000002016237223 */ /* 0x000fe40000010023 */
[----:B------:R-:W-:Y:S02]  /*1190*/  FFMA.FTZ R34, R23, R33, R34 ;  /* 0x0000002117227223 */ /* 0x000fe40000010022 */
[----:B------:R-:W0:Y:S01]  /*11a0*/  LDS.64 R22, [R24+0x18] ;  /* 0x0000180018167984 */ /* 0x000e220000000a00 */
[----:B---3--:R-:W-:Y:S01]  /*11b0*/  SHF.L.U32 R33, R25, 0x10, RZ ;  /* 0x0000001019217819 */ /* 0x008fe200000006ff */
        /* <DEDUP_REMOVED lines=8> */
[----:B------:R-:W-:Y:S02]  /*1240*/  FFMA.FTZ R34, R25, R33, R34 ;  /* 0x0000002119227223 */ /* 0x000fe40000010022 */
[----:B------:R-:W3:Y:S01]  /*1250*/  LDG.E.CONSTANT R33, desc[UR6][R20.64+0x480] ;  /* 0x0004800614217981 */ /* 0x000ee2000c1e9900 */
[----:B--2---:R-:W-:-:S04]  /*1260*/  IMAD.U32 R25, R32, 0x10000, RZ ;  /* 0x0001000020197824 */ /* 0x004fc800078e00ff */
[----:B------:R-:W-:Y:S02]  /*1270*/  FFMA.FTZ R35, R22, R25, R35 ;  /* 0x0000001916237223 */ /* 0x000fe40000010023 */
[----:B------:R3:W2:Y:S04]  /*1280*/  LDG.E.CONSTANT R22, desc[UR6][R20.64+0x400] ;  /* 0x0004000614167981 */ /* 0x0006a8000c1e9900 */
[----:B------:R-:W0:Y:S01]  /*1290*/  LDS.64 R24, [R24+0x20] ;  /* 0x0000200018187984 */ /* 0x000e220000000a00 */
[----:B------:R-:W-:Y:S02]  /*12a0*/  PRMT R23, R23, 0x7632, R23 ;  /* 0x0000763217177816 */ /* 0x000fe40000000017 */
[----:B------:R-:W-:-:S03]  /*12b0*/  PRMT R32, R32, 0x7632, R32 ;  /* 0x0000763220207816 */ /* 0x000fc60000000020 */
[----:B------:R-:W-:Y:S01]  /*12c0*/  IMAD.U32 R23, R23, 0x10000, RZ ;  /* 0x0001000017177824 */ /* 0x000fe200078e00ff */
[----:B------:R-:W-:-:S05]  /*12d0*/  SHF.L.U32 R32, R32, 0x10, RZ ;  /* 0x0000001020207819 */ /* 0x000fca00000006ff */
[----:B------:R-:W-:Y:S01]  /*12e0*/  FFMA.FTZ R34, R23, R32, R34 ;  /* 0x0000002017227223 */ /* 0x000fe20000010022 */
[C---:B---3--:R-:W-:Y:S01]  /*12f0*/  PRMT R21, R33.reuse, 0x7632, R21 ;  /* 0x0000763221157816 */ /* 0x048fe20000000015 */
[----:B------:R-:W-:Y:S01]  /*1300*/  IMAD.U32 R33, R33, 0x10000, RZ ;  /* 0x0001000021217824 */ /* 0x000fe200078e00ff */
[----:B------:R-:W-:-:S03]  /*1310*/  UMOV UR4, 0xffffffff ;  /* 0xffffffff00047882 */ /* 0x000fc60000000000 */
[----:B------:R-:W-:Y:S01]  /*1320*/  IMAD.U32 R21, R21, 0x10000, RZ ;  /* 0x0001000015157824 */ /* 0x000fe200078e00ff */
[----:B------:R-:W-:Y:S02]  /*1330*/  ISETP.NE.AND P0, PT, R11, RZ, PT ;  /* 0x000000ff0b00720c */ /* 0x000fe40003f05270 */
[----:B-----5:R-:W-:Y:S02]  /*1340*/  FSETP.NEU.FTZ.AND P1, PT, R8, RZ, PT ;  /* 0x000000ff0800720b */ /* 0x020fe40003f3d000 */
[C---:B0-----:R-:W-:Y:S01]  /*1350*/  PRMT R23, R24.reuse, 0x7632, R23 ;  /* 0x0000763218177816 */ /* 0x041fe20000000017 */
[----:B------:R-:W-:Y:S01]  /*1360*/  IMAD.U32 R32, R24, 0x10000, RZ ;  /* 0x0001000018207824 */ /* 0x000fe200078e00ff */
[----:B------:R-:W-:-:S03]  /*1370*/  PRMT R20, R25, 0x7632, R20 ;  /* 0x0000763219147816 */ /* 0x000fc60000000014 */
[----:B------:R-:W-:Y:S01]  /*1380*/  IMAD.U32 R23, R23, 0x10000, RZ ;  /* 0x0001000017177824 */ /* 0x000fe200078e00ff */
[----:B------:R-:W-:Y:S02]  /*1390*/  SHF.L.U32 R20, R20, 0x10, RZ ;  /* 0x0000001014147819 */ /* 0x000fe400000006ff */
[C---:B--2---:R-:W-:Y:S02]  /*13a0*/  PRMT R36, R22.reuse, 0x7632, R36 ;  /* 0x0000763216247816 */ /* 0x044fe40000000024 */
[----:B------:R-:W-:-:S03]  /*13b0*/  SHF.L.U32 R22, R22, 0x10, RZ ;  /* 0x0000001016167819 */ /* 0x000fc600000006ff */
[----:B------:R-:W-:Y:S02]  /*13c0*/  IMAD.U32 R36, R36, 0x10000, RZ ;  /* 0x0001000024247824 */ /* 0x000fe400078e00ff */
[----:B------:R-:W-:Y:S01]  /*13d0*/  FFMA.FTZ R35, R32, R22, R35 ;  /* 0x0000001620237223 */ /* 0x000fe20000010023 */
        /* <DEDUP_REMOVED lines=9> */
.L_x_19795:
        /* <DEDUP_REMOVED lines=12> */
.L_x_19749:
[----:B------:R-:W-:Y:S05]  /*1530*/  BSYNC B1 ;  /* 0x0000000000017941 */ /* 0x000fea0003800000 */
.L_x_19747:
        /* <DEDUP_REMOVED lines=9> */
.L_x_19746:
[----:B------:R-:W-:Y:S05]  /*15d0*/  BSYNC B0 ;  /* 0x0000000000007941 */ /* 0x000fea0003800000 */
.L_x_19745:
[----:B-----5:R-:W0:Y:S01]  /*15e0*/  S2R R8, SR_TID.X ;  /* 0x0000000000087919 */ /* 0x020e220000002100 */
[----:B------:R-:W-:Y:S01]  /*15f0*/  UMOV UR4, 0xffffffff ;  /* 0xffffffff00047882 */ /* 0x000fe20000000000 */
[----:B0-----:R-:W-:Y:S02]  /*1600*/  SHF.R.U32.HI R18, RZ, 0x5, R8 ;  /* 0x00000005ff127819 */ /* 0x001fe40000011608 */
[----:B------:R-:W-:Y:S05]  /*1610*/  BRA.DIV UR4, `(.L_x_19752) ;  /* 0x0000003204ac7947 */ /* 0x000fea000b800000 */
[----:B------:R-:W0:Y:S02]  /*1620*/  SHFL.BFLY PT, R14, R13, 0x10, 0x1f ;  /* 0x0e001f000d0e7f89 */ /* 0x000e2400000e0000 */
[----:B0-----:R-:W-:-:S05]  /*1630*/  FMNMX.FTZ R14, R14, R13, !PT ;  /* 0x0000000d0e0e7209 */ /* 0x001fca0007810000 */
[----:B------:R-:W0:Y:S02]  /*1640*/  SHFL.BFLY PT, R9, R14, 0x8, 0x1f ;  /* 0x0d001f000e097f89 */ /* 0x000e2400000e0000 */
[----:B0-----:R-:W-:-:S05]  /*1650*/  FMNMX.FTZ R9, R14, R9, !PT ;  /* 0x000000090e097209 */ /* 0x001fca0007810000 */
[----:B------:R0:W1:Y:S02]  /*1660*/  SHFL.BFLY PT, R20, R9, 0x4, 0x1f ;  /* 0x0c801f0009147f89 */ /* 0x00006400000e0000 */
.L_x_19800:
[----:B------:R-:W2:Y:S01]  /*1670*/  S2R R11, SR_CgaCtaId ;  /* 0x00000000000b7919 */ /* 0x000ea20000008800 */
[----:B------:R-:W-:Y:S01]  /*1680*/  MOV R13, 0x400 ;  /* 0x00000400000d7802 */ /* 0x000fe20000000f00 */
[----:B------:R-:W-:Y:S05]  /*1690*/  WARPSYNC.ALL ;  /* 0x0000000000007948 */ /* 0x000fea0003800000 */
[----:B------:R-:W-:Y:S01]  /*16a0*/  VIADD R14, R13, 0xa0 ;  /* 0x000000a00d0e7836 */ /* 0x000fe20000000000 */
[----:B------:R-:W-:Y:S02]  /*16b0*/  ISETP.NE.AND P3, PT, R0, RZ, PT ;  /* 0x000000ff0000720c */ /* 0x000fe40003f65270 */
[----:B-1----:R-:W-:-:S02]  /*16c0*/  FMNMX.FTZ R20, R9, R20, !PT ;  /* 0x0000001409147209 */ /* 0x002fc40007810000 */
[----:B--2---:R-:W-:-:S04]  /*16d0*/  LEA R15, R11, R14, 0x18 ;  /* 0x0000000e0b0f7211 */ /* 0x004fc800078ec0ff */
[----:B0-----:R-:W-:-:S05]  /*16e0*/  LEA R9, R18, R15, 0x2 ;  /* 0x0000000f12097211 */ /* 0x001fca00078e10ff */
[----:B------:R-:W-:Y:S01]  /*16f0*/  @!P3 STS [R9], R20 ;  /* 0x000000140900b388 */ /* 0x000fe20000000800 */
[----:B------:R-:W-:Y:S01]  /*1700*/  BAR.SYNC.DEFER_BLOCKING 0x0 ;  /* 0x0000000000007b1d */ /* 0x000fe20000010000 */
[C---:B------:R-:W-:Y:S01]  /*1710*/  ISETP.GT.U32.AND P2, PT, R0.reuse, 0x3, PT ;  /* 0x000000030000780c */ /* 0x040fe20003f44070 */
[----:B------:R-:W-:Y:S01]  /*1720*/  IMAD.MOV.U32 R19, RZ, RZ, -0x800001 ;  /* 0xff7fffffff137424 */ /* 0x000fe200078e00ff */
[----:B------:R-:W-:Y:S01]  /*1730*/  IADD3 R17, PT, PT, R7, 0x7, RZ ;  /* 0x0000000707117810 */ /* 0x000fe20007ffe0ff */
[----:B------:R-:W-:Y:S02]  /*1740*/  IMAD R14, R0, 0x4, R15 ;  /* 0x00000004000e7824 */ /* 0x000fe400078e020f */
[----:B------:R-:W-:Y:S01]  /*1750*/  BSSY.RECONVERGENT B0, `(.L_x_19753) ;  /* 0x00000ee000007945 */ /* 0x000fe20003800200 */
[----:B------:R-:W-:-:S07]  /*1760*/  SHF.R.S32.HI R22, RZ, 0x1f, R17 ;  /* 0x0000001fff167819 */ /* 0x000fce0000011411 */
        /* <DEDUP_REMOVED lines=29> */
.L_x_19757:
        /* <DEDUP_REMOVED lines=11> */
.L_x_19756:
[----:B------:R-:W-:Y:S05]  /*19f0*/  BSYNC.RECONVERGENT B1 ;  /* 0x0000000000017941 */ /* 0x000fea0003800200 */
.L_x_19755:
        /* <DEDUP_REMOVED lines=12> */
.L_x_19760:
        /* <DEDUP_REMOVED lines=100> */
.L_x_19759:
[----:B------:R-:W-:Y:S05]  /*2100*/  BSYNC.RECONVERGENT B1 ;  /* 0x0000000000017941 */ /* 0x000fea0003800200 */
.L_x_19758:
        /* <DEDUP_REMOVED lines=32> */
[----:B------:R-:W-:-:S03]  /*2310*/  FMUL.FTZ R29, R29, 1.4426950216293334961 ;  /* 0x3fb8aa3b1d1d7820 */ /* 0x000fc60000410000 */
[----:B------:R-:W-:Y:S02]  /*2320*/  FMUL.FTZ R31, R31, 1.4426950216293334961 ;  /* 0x3fb8aa3b1f1f7820 */ /* 0x000fe40000410000 */
[----:B------:R0:W3:Y:S01]  /*2330*/  MUFU.EX2 R30, R23 ;  /* 0x00000017001e7308 */ /* 0x0000e20000000800 */
[----:B-1----:R-:W-:Y:S07]  /*2340*/  STS [R21+-0x200], R32 ;  /* 0xfffe002015007388 */ /* 0x002fee0000000800 */
[----:B------:R-:W1:Y:S01]  /*2350*/  MUFU.EX2 R28, R25 ;  /* 0x00000019001c7308 */ /* 0x000e620000000800 */
[----:B0-----:R-:W-:Y:S01]  /*2360*/  FADD.FTZ R23, R20, R19 ;  /* 0x0000001314177221 */ /* 0x001fe20000010000 */
[----:B--2---:R-:W-:Y:S03]  /*2370*/  STS [R21], R34 ;  /* 0x0000002215007388 */ /* 0x004fe60000000800 */
[----:B------:R-:W-:-:S03]  /*2380*/  FADD.FTZ R23, R23, R32 ;  /* 0x0000002017177221 */ /* 0x000fc60000010000 */
[----:B------:R-:W0:Y:S01]  /*2390*/  MUFU.EX2 R26, R27 ;  /* 0x0000001b001a7308 */ /* 0x000e220000000800 */
[----:B------:R-:W-:Y:S01]  /*23a0*/  FADD.FTZ R23, R23, R34 ;  /* 0x0000002217177221 */ /* 0x000fe20000010000 */
[----:B---3--:R-:W-:Y:S03]  /*23b0*/  STS [R21+0x200], R30 ;  /* 0x0002001e15007388 */ /* 0x008fe60000000800 */
[----:B------:R-:W-:-:S03]  /*23c0*/  FADD.FTZ R23, R23, R30 ;  /* 0x0000001e17177221 */ /* 0x000fc60000010000 */
        /* <DEDUP_REMOVED lines=11> */
.L_x_19762:
[----:B------:R-:W-:Y:S05]  /*2480*/  BSYNC.RECONVERGENT B1 ;  /* 0x0000000000017941 */ /* 0x000fea0003800200 */
.L_x_19761:
        /* <DEDUP_REMOVED lines=26> */
.L_x_19754:
[----:B------:R-:W-:Y:S05]  /*2630*/  BSYNC.RECONVERGENT B0 ;  /* 0x0000000000007941 */ /* 0x000fea0003800200 */
.L_x_19753:
        /* <DEDUP_REMOVED lines=39> */
.L_x_19767:
[----:B------:R-:W0:Y:S01]  /*28b0*/  LDS R22, [R14] ;  /* 0x000000000e167984 */ /* 0x000e220000000800 */
[----:B------:R-:W-:-:S04]  /*28c0*/  IADD3 R19, PT, PT, R19, 0x1, RZ ;  /* 0x0000000113137810 */ /* 0x000fc80007ffe0ff */
[----:B------:R-:W-:Y:S01]  /*28d0*/  ISETP.NE.AND P0, PT, R19, RZ, PT ;  /* 0x000000ff1300720c */ /* 0x000fe20003f05270 */
[----:B0-----:R-:W-:-:S05]  /*28e0*/  FMUL.FTZ R15, R22, R9 ;  /* 0x00000009160f7220 */ /* 0x001fca0000410000 */
[----:B------:R0:W-:Y:S02]  /*28f0*/  STS [R14], R15 ;  /* 0x0000000f0e007388 */ /* 0x0001e40000000800 */
[----:B0-----:R-:W-:-:S05]  /*2900*/  VIADD R14, R14, 0x200 ;  /* 0x000002000e0e7836 */ /* 0x001fca0000000000 */
[----:B------:R-:W-:Y:S05]  /*2910*/  @P0 BRA `(.L_x_19767) ;  /* 0xfffffffc00e40947 */ /* 0x000fea000383ffff */
.L_x_19766:
[----:B------:R-:W-:Y:S05]  /*2920*/  BSYNC.RECONVERGENT B1 ;  /* 0x0000000000017941 */ /* 0x000fea0003800200 */
.L_x_19765:
        /* <DEDUP_REMOVED lines=12> */
.L_x_19770:
        /* <DEDUP_REMOVED lines=52> */
.L_x_19769:
[----:B------:R-:W-:Y:S05]  /*2d30*/  BSYNC.RECONVERGENT B1 ;  /* 0x0000000000017941 */ /* 0x000fea0003800200 */
.L_x_19768:
        /* <DEDUP_REMOVED lines=31> */
.L_x_19772:
[----:B------:R-:W-:Y:S05]  /*2f30*/  BSYNC.RECONVERGENT B1 ;  /* 0x0000000000017941 */ /* 0x000fea0003800200 */
.L_x_19771:
        /* <DEDUP_REMOVED lines=14> */
.L_x_19764:
[----:B------:R-:W-:Y:S05]  /*3020*/  BSYNC.RECONVERGENT B0 ;  /* 0x0000000000007941 */ /* 0x000fea0003800200 */
.L_x_19763:
        /* <DEDUP_REMOVED lines=8> */
[----:B-1----:R-:W1:Y:S01]  /*30b0*/  I2F.RP R17, R4 ;  /* 0x0000000400117306 */ /* 0x002e620000209400 */
[----:B------:R-:W4:Y:S01]  /*30c0*/  LDCU UR8, c[0x0][0x3b8] ;  /* 0x00007700ff0877ac */ /* 0x000f220008000800 */
[----:B------:R-:W-:Y:S01]  /*30d0*/  SHF.R.U32.HI R8, RZ, 0x3, R8 ;  /* 0x00000003ff087819 */ /* 0x000fe20000011608 */
[----:B------:R-:W-:Y:S01]  /*30e0*/  IMAD.MOV.U32 R15, RZ, RZ, RZ ;  /* 0x000000ffff0f7224 */ /* 0x000fe200078e00ff */
[----:B------:R-:W-:Y:S01]  /*30f0*/  IADD3 R25, PT, PT, R18, -R3, RZ ;  /* 0x8000000312197210 */ /* 0x000fe20007ffe0ff */
[----:B------:R-:W0:Y:S01]  /*3100*/  LDCU UR9, c[0x0][0x3d0] ;  /* 0x00007a00ff0977ac */ /* 0x000e220008000800 */
[----:B------:R-:W-:Y:S01]  /*3110*/  LOP3.LUT R14, R8, 0x7c, RZ, 0xc0, !PT ;  /* 0x0000007c080e7812 */ /* 0x000fe200078ec0ff */
[----:B------:R-:W-:Y:S01]  /*3120*/  VIADD R8, R13, 0xc0 ;  /* 0x000000c00d087836 */ /* 0x000fe20000000000 */
[----:B------:R-:W-:Y:S01]  /*3130*/  MOV R31, RZ ;  /* 0x000000ff001f7202 */ /* 0x000fe20000000f00 */
[----:B------:R-:W5:Y:S01]  /*3140*/  LDCU.64 UR10, c[0x0][0x3a8] ;  /* 0x00007500ff0a77ac */ /* 0x000f620008000a00 */
[----:B------:R-:W-:Y:S01]  /*3150*/  VIADD R24, R18, 0x1 ;  /* 0x0000000112187836 */ /* 0x000fe20000000000 */
[----:B-1----:R-:W1:Y:S01]  /*3160*/  MUFU.RCP R17, R17 ;  /* 0x0000001100117308 */ /* 0x002e620000001000 */
[----:B----4-:R-:W-:Y:S01]  /*3170*/  IMAD R19, R16, UR8, RZ ;  /* 0x0000000810137c24 */ /* 0x010fe2000f8e02ff */
[----:B------:R-:W4:Y:S03]  /*3180*/  LDCU UR8, c[0x0][0x3ec] ;  /* 0x00007d80ff0877ac */ /* 0x000f260008000800 */
[----:B------:R-:W-:Y:S01]  /*3190*/  IMAD.WIDE R14, R19, 0x4, R14 ;  /* 0x00000004130e7825 */ /* 0x000fe200078e020e */
[----:B------:R-:W-:-:S03]  /*31a0*/  LEA R19, R11, R8, 0x18 ;  /* 0x000000080b137211 */ /* 0x000fc600078ec0ff */
[----:B0-----:R-:W-:Y:S01]  /*31b0*/  IMAD R20, R10, UR9, RZ ;  /* 0x000000090a147c24 */ /* 0x001fe2000f8e02ff */
[----:B-----5:R-:W-:Y:S01]  /*31c0*/  IADD3 R28, P0, PT, R14, UR10, RZ ;  /* 0x0000000a0e1c7c10 */ /* 0x020fe2000ff1e0ff */
[----:B------:R-:W-:Y:S02]  /*31d0*/  IMAD.MOV.U32 R8, RZ, RZ, RZ ;  /* 0x000000ffff087224 */ /* 0x000fe400078e00ff */
[C---:B------:R-:W-:Y:S01]  /*31e0*/  IMAD R19, R18.reuse, 0x20, R19 ;  /* 0x0000002012137824 */ /* 0x040fe200078e0213 */
[----:B------:R-:W-:Y:S01]  /*31f0*/  IADD3.X R27, PT, PT, R15, UR11, RZ, P0, !PT ;  /* 0x0000000b0f1b7c10 */ /* 0x000fe200087fe4ff */
[----:B-1----:R-:W-:Y:S01]  /*3200*/  VIADD R9, R17, 0xffffffe ;  /* 0x0ffffffe11097836 */ /* 0x002fe20000000000 */
[----:B------:R-:W-:Y:S01]  /*3210*/  LEA R18, R18, 0x3, 0x3 ;  /* 0x0000000312127811 */ /* 0x000fe200078e18ff */
[----:B------:R-:W-:Y:S01]  /*3220*/  VIADD R19, R19, 0x10 ;  /* 0x0000001013137836 */ /* 0x000fe20000000000 */
[----:B------:R-:W-:-:S03]  /*3230*/  SHF.R.S32.HI R21, RZ, 0x1f, R20 ;  /* 0x0000001fff157819 */ /* 0x000fc60000011414 */
[----:B------:R-:W0:Y:S02]  /*3240*/  F2I.FTZ.U32.TRUNC.NTZ R9, R9 ;  /* 0x0000000900097305 */ /* 0x000e24000021f000 */
[----:B0-----:R-:W-:-:S05]  /*3250*/  IADD3 R17, PT, PT, RZ, -R9, RZ ;  /* 0x80000009ff117210 */ /* 0x001fca0007ffe0ff */
[----:B------:R-:W-:Y:S02]  /*3260*/  IMAD R13, R17, R4, RZ ;  /* 0x00000004110d7224 */ /* 0x000fe400078e02ff */
[----:B----4-:R-:W-:Y:S02]  /*3270*/  VIADD R17, R12, -UR8 ;  /* 0x800000080c117c36 */ /* 0x010fe40008000000 */
[----:B------:R-:W-:-:S07]  /*3280*/  IMAD.HI.U32 R26, R9, R13, R8 ;  /* 0x0000000d091a7227 */ /* 0x000fce00078e0008 */
.L_x_19783:
        /* <DEDUP_REMOVED lines=14> */
[----:B------:R-:W-:Y:S02]  /*3370*/  ISETP.GE.AND P2, PT, R8, RZ, PT ;  /* 0x000000ff0800720c */ /* 0x000fe40003f46270 */
[----:B------:R-:W-:-:S09]  /*3380*/  MOV R8, RZ ;  /* 0x000000ff00087202 */ /* 0x000fd20000000f00 */
[----:B------:R-:W-:Y:S02]  /*3390*/  @!P1 IMAD.IADD R9, R9, 0x1, -R14 ;  /* 0x0000000109099824 */ /* 0x000fe400078e0a0e */
[----:B------:R-:W-:Y:S01]  /*33a0*/  @!P1 VIADD R12, R12, 0x1 ;  /* 0x000000010c0c9836 */ /* 0x000fe20000000000 */
[----:B------:R-:W-:Y:S02]  /*33b0*/  ISETP.NE.AND P1, PT, R11, RZ, PT ;  /* 0x000000ff0b00720c */ /* 0x000fe40003f25270 */
[----:B------:R-:W-:Y:S02]  /*33c0*/  ISETP.GE.U32.AND P0, PT, R9, R4, PT ;  /* 0x000000040900720c */ /* 0x000fe40003f06070 */
[----:B0-----:R-:W-:-:S06]  /*33d0*/  IADD3 R9, PT, PT, R15, 0xffffffe, RZ ;  /* 0x0ffffffe0f097810 */ /* 0x001fcc0007ffe0ff */
[----:B------:R-:W0:Y:S05]  /*33e0*/  F2I.FTZ.U32.TRUNC.NTZ R9, R9 ;  /* 0x0000000900097305 */ /* 0x000e2a000021f000 */
[----:B------:R-:W-:-:S05]  /*33f0*/  @P0 VIADD R12, R12, 0x1 ;  /* 0x000000010c0c0836 */ /* 0x000fca0000000000 */
[----:B------:R-:W-:Y:S02]  /*3400*/  @!P2 IADD3 R12, PT, PT, RZ, -R12, RZ ;  /* 0x8000000cff0ca210 */ /* 0x000fe40007ffe0ff */
[----:B------:R-:W-:Y:S02]  /*3410*/  @!P1 LOP3.LUT R12, RZ, R11, RZ, 0x33, !PT ;  /* 0x0000000bff0c9212 */ /* 0x000fe400078e33ff */
[----:B------:R-:W-:Y:S01]  /*3420*/  ISETP.NE.AND P2, PT, R13, RZ, PT ;  /* 0x000000ff0d00720c */ /* 0x000fe20003f45270 */
[----:B0-----:R-:W-:Y:S02]  /*3430*/  IMAD.MOV R15, RZ, RZ, -R9 ;  /* 0x000000ffff0f7224 */ /* 0x001fe400078e0a09 */
        /* <DEDUP_REMOVED lines=21> */
[----:B------:R-:W2:Y:S04]  /*3590*/  LDG.E.CONSTANT R23, desc[UR6][R34.64] ;  /* 0x0000000622177981 */ /* 0x000ea8000c1e9900 */
[----:B------:R-:W1:Y:S01]  /*35a0*/  LDS.128 R12, [R19] ;  /* 0x00000000130c7984 */ /* 0x000e620000000c00 */
[----:B0-----:R-:W-:Y:S01]  /*35b0*/  F2FP.BF16.F32.PACK_AB R33, R9, R8 ;  /* 0x000000080921723e */ /* 0x001fe200000010ff */
[----:B------:R-:W-:Y:S01]  /*35c0*/  BSSY.RECONVERGENT B2, `(.L_x_19777) ;  /* 0x000002e000027945 */ /* 0x000fe20003800200 */
[----:B------:R-:W-:-:S03]  /*35d0*/  F2FP.BF16.F32.PACK_AB R11, R11, R10 ;  /* 0x0000000a0b0b723e */ /* 0x000fc600000010ff */
[----:B------:R-:W-:Y:S01]  /*35e0*/  IMAD.MOV.U32 R10, RZ, RZ, R33 ;  /* 0x000000ffff0a7224 */ /* 0x000fe200078e0021 */
[----:B-1----:R-:W-:Y:S02]  /*35f0*/  F2FP.BF16.F32.PACK_AB R12, R13, R12 ;  /* 0x0000000c0d0c723e */ /* 0x002fe400000010ff */
[----:B------:R-:W-:Y:S01]  /*3600*/  F2FP.BF16.F32.PACK_AB R13, R15, R14 ;  /* 0x0000000e0f0d723e */ /* 0x000fe200000010ff */
[----:B--2---:R-:W-:-:S03]  /*3610*/  IMAD.WIDE R22, R23, UR12, R20 ;  /* 0x0000000c17167c25 */ /* 0x004fc6000f8e0214 */
[----:B------:R-:W-:-:S04]  /*3620*/  LEA R22, P0, R0, R22, 0x3 ;  /* 0x0000001600167211 */ /* 0x000fc800078018ff */
        /* <DEDUP_REMOVED lines=11> */
[----:B------:R-:W-:Y:S01]  /*36e0*/  ISETP.GE.AND P1, PT, R34, R7, PT ;  /* 0x000000072200720c */ /* 0x000fe20003f26270 */
[----:B------:R-:W-:Y:S01]  /*36f0*/  VIADD R34, R18, 0x1 ;  /* 0x0000000112227836 */ /* 0x000fe20000000000 */
[C---:B-----5:R-:W-:Y:S02]  /*3700*/  PRMT R33, R22.reuse, 0x7632, R33 ;  /* 0x0000763216217816 */ /* 0x060fe40000000021 */
[----:B------:R-:W-:Y:S02]  /*3710*/  SEL R22, R22, RZ, !P1 ;  /* 0x000000ff16167207 */ /* 0x000fe40004800000 */
[----:B------:R-:W-:-:S02]  /*3720*/  SEL R33, R33, RZ, !P2 ;  /* 0x000000ff21217207 */ /* 0x000fc40005000000 */
[-C--:B------:R-:W-:Y:S02]  /*3730*/  ISETP.GE.AND P1, PT, R34, R7.reuse, PT ;  /* 0x000000072200720c */ /* 0x080fe40003f26270 */
[----:B------:R-:W-:Y:S02]  /*3740*/  IADD3 R34, PT, PT, R18, 0x2, RZ ;  /* 0x0000000212227810 */ /* 0x000fe40007ffe0ff */
[--C-:B------:R-:W-:Y:S02]  /*3750*/  PRMT R22, R22, 0x5410, R33.reuse ;  /* 0x0000541016167816 */ /* 0x100fe40000000021 */
[----:B------:R-:W-:Y:S02]  /*3760*/  ISETP.GE.AND P2, PT, R34, R7, PT ;  /* 0x000000072200720c */ /* 0x000fe40003f46270 */
[C---:B------:R-:W-:Y:S02]  /*3770*/  PRMT R33, R15.reuse, 0x7632, R33 ;  /* 0x000076320f217816 */ /* 0x040fe40000000021 */
[----:B------:R-:W-:-:S02]  /*3780*/  SEL R15, R15, RZ, !P1 ;  /* 0x000000ff0f0f7207 */ /* 0x000fc40004800000 */
[----:B------:R-:W-:Y:S02]  /*3790*/  SEL R34, R33, RZ, !P2 ;  /* 0x000000ff21227207 */ /* 0x000fe40005000000 */
[-C--:B------:R-:W-:Y:S02]  /*37a0*/  ISETP.GE.AND P1, PT, R32, R7.reuse, PT ;  /* 0x000000072000720c */ /* 0x080fe40003f26270 */
[----:B------:R-:W-:Y:S01]  /*37b0*/  PRMT R15, R15, 0x5410, R34 ;  /* 0x000054100f0f7816 */ /* 0x000fe20000000022 */
[----:B------:R-:W-:Y:S01]  /*37c0*/  VIADD R34, R18, 0x3 ;  /* 0x0000000312227836 */ /* 0x000fe20000000000 */
[C---:B------:R-:W-:Y:S02]  /*37d0*/  PRMT R33, R23.reuse, 0x7632, R33 ;  /* 0x0000763217217816 */ /* 0x040fe40000000021 */
[----:B------:R-:W-:Y:S02]  /*37e0*/  SEL R23, R23, RZ, !P1 ;  /* 0x000000ff17177207 */ /* 0x000fe40004800000 */
[----:B------:R-:W-:-:S02]  /*37f0*/  ISETP.GE.AND P3, PT, R34, R7, PT ;  /* 0x000000072200720c */ /* 0x000fc40003f66270 */
[----:B------:R-:W-:-:S04]  /*3800*/  IADD3 R34, PT, PT, R18, 0x4, RZ ;  /* 0x0000000412227810 */ /* 0x000fc80007ffe0ff */
[----:B------:R-:W-:Y:S01]  /*3810*/  ISETP.GE.AND P4, PT, R34, R7, PT ;  /* 0x000000072200720c */ /* 0x000fe20003f86270 */
[----:B------:R-:W-:-:S05]  /*3820*/  VIADD R34, R18, 0xfffffffe ;  /* 0xfffffffe12227836 */ /* 0x000fca0000000000 */
[----:B------:R-:W-:Y:S02]  /*3830*/  ISETP.GE.AND P2, PT, R34, R7, PT ;  /* 0x000000072200720c */ /* 0x000fe40003f46270 */
[C---:B------:R-:W-:Y:S02]  /*3840*/  PRMT R34, R14.reuse, 0x7632, R34 ;  /* 0x000076320e227816 */ /* 0x040fe40000000022 */
[----:B------:R-:W-:Y:S02]  /*3850*/  SEL R14, R14, RZ, !P3 ;  /* 0x000000ff0e0e7207 */ /* 0x000fe40005800000 */
[----:B------:R-:W-:Y:S02]  /*3860*/  SEL R35, R34, RZ, !P4 ;  /* 0x000000ff22237207 */ /* 0x000fe40006000000 */
[----:B------:R-:W-:Y:S02]  /*3870*/  SEL R34, R33, RZ, !P2 ;  /* 0x000000ff21227207 */ /* 0x000fe40005000000 */
[----:B------:R-:W-:-:S02]  /*3880*/  PRMT R14, R14, 0x5410, R35 ;  /* 0x000054100e0e7816 */ /* 0x000fc40000000023 */
[----:B------:R-:W-:-:S07]  /*3890*/  PRMT R23, R23, 0x5410, R34 ;  /* 0x0000541017177816 */ /* 0x000fce0000000022 */
.L_x_19778:
[----:B------:R-:W-:Y:S05]  /*38a0*/  BSYNC.RECONVERGENT B2 ;  /* 0x0000000000027941 */ /* 0x000fea0003800200 */
.L_x_19777:
[----:B-----5:R-:W-:Y:S02]  /*38b0*/  HFMA2.BF16_V2 R33, R11, R22, -RZ ;  /* 0x000000160b217231 */ /* 0x020fe400003000ff */
[----:B------:R-:W-:Y:S02]  /*38c0*/  HMUL2.BF16_V2 R23, R10, R23 ;  /* 0x000000170a177232 */ /* 0x000fe40000200000 */
[----:B------:R-:W-:-:S03]  /*38d0*/  HMUL2.BF16_V2 R35, R12, R15 ;  /* 0x0000000f0c237232 */ /* 0x000fc60000200000 */
[C---:B------:R-:W-:Y:S02]  /*38e0*/  PRMT R22, R23.reuse, 0x7610, R22 ;  /* 0x0000761017167816 */ /* 0x040fe40000000016 */
[----:B------:R-:W-:Y:S02]  /*38f0*/  PRMT R23, R23, 0x7632, R23 ;  /* 0x0000763217177816 */ /* 0x000fe40000000017 */
[----:B------:R-:W-:Y:S02]  /*3900*/  PRMT R34, R33, 0x7632, R34 ;  /* 0x0000763221227816 */ /* 0x000fe40000000022 */
[----:B------:R-:W-:Y:S01]  /*3910*/  SHF.L.U32 R22, R22, 0x10, RZ ;  /* 0x0000001016167819 */ /* 0x000fe200000006ff */
[----:B------:R-:W-:Y:S01]  /*3920*/  IMAD.U32 R23, R23, 0x10000, RZ ;  /* 0x0001000017177824 */ /* 0x000fe200078e00ff */
[----:B------:R-:W-:Y:S01]  /*3930*/  SHF.L.U32 R33, R33, 0x10, RZ ;  /* 0x0000001021217819 */ /* 0x000fe200000006ff */
[----:B------:R-:W-:Y:S02]  /*3940*/  IMAD.U32 R34, R34, 0x10000, RZ ;  /* 0x0001000022227824 */ /* 0x000fe400078e00ff */
[--C-:B------:R-:W-:Y:S01]  /*3950*/  FADD.FTZ R15, R22, R23.reuse ;  /* 0x00000017160f7221 */ /* 0x100fe20000010000 */
[----:B------:R-:W-:Y:S01]  /*3960*/  PRMT R23, R35, 0x7610, R23 ;  /* 0x0000761023177816 */ /* 0x000fe20000000017 */
[----:B------:R-:W-:Y:S01]  /*3970*/  FADD.FTZ R22, R33, R34 ;  /* 0x0000002221167221 */ /* 0x000fe20000010000 */
[----:B------:R-:W-:-:S02]  /*3980*/  PRMT R33, R35, 0x7632, R33 ;  /* 0x0000763223217816 */ /* 0x000fc40000000021 */
[----:B------:R-:W-:-:S03]  /*3990*/  SHF.L.U32 R23, R23, 0x10, RZ ;  /* 0x0000001017177819 */ /* 0x000fc600000006ff */
[----:B------:R-:W-:Y:S02]  /*39a0*/  IMAD.U32 R34, R33, 0x10000, RZ ;  /* 0x0001000021227824 */ /* 0x000fe400078e00ff */
[----:B------:R-:W-:Y:S02]  /*39b0*/  HFMA2.BF16_V2 R33, R13, R14, -RZ ;  /* 0x0000000e0d217231 */ /* 0x000fe400003000ff */
[----:B------:R-:W-:Y:S01]  /*39c0*/  FADD.FTZ R14, R23, R34 ;  /* 0x00000022170e7221 */ /* 0x000fe20000010000 */
[--C-:B------:R-:W-:Y:S02]  /*39d0*/  FADD.FTZ R23, R15, R22.reuse ;  /* 0x000000160f177221 */ /* 0x100fe40000010000 */
[C---:B------:R-:W-:Y:S02]  /*39e0*/  PRMT R22, R33.reuse, 0x7632, R22 ;  /* 0x0000763221167816 */ /* 0x040fe40000000016 */
[----:B------:R-:W-:Y:S01]  /*39f0*/  PRMT R15, R33, 0x7610, R15 ;  /* 0x00007610210f7816 */ /* 0x000fe2000000000f */
[----:B------:R-:W-:-:S02]  /*3a00*/  FADD.FTZ R33, R23, R14 ;  /* 0x0000000e17217221 */ /* 0x000fc40000010000 */
        /* <DEDUP_REMOVED lines=41> */
.L_x_19780:
[----:B------:R-:W-:Y:S05]  /*3ca0*/  BSYNC.RECONVERGENT B2 ;  /* 0x0000000000027941 */ /* 0x000fea0003800200 */
.L_x_19779:
[----:B-----5:R-:W-:Y:S02]  /*3cb0*/  HFMA2.BF16_V2 R33, R11, R22, -RZ ;  /* 0x000000160b217231 */ /* 0x020fe400003000ff */
[----:B------:R-:W-:Y:S01]  /*3cc0*/  HMUL2.BF16_V2 R23, R10, R23 ;  /* 0x000000170a177232 */ /* 0x000fe20000200000 */
[----:B------:R-:W-:Y:S01]  /*3cd0*/  ISETP.GT.U32.AND P1, PT, R0, 0xf, PT ;  /* 0x0000000f0000780c */ /* 0x000fe20003f24070 */
        /* <DEDUP_REMOVED lines=16> */
[----:B------:R-:W-:-:S04]  /*3de0*/  FADD.FTZ R23, R15, R22 ;  /* 0x000000160f177221 */ /* 0x000fc80000010000 */
[----:B------:R-:W-:Y:S01]  /*3df0*/  FADD.FTZ R14, R23, R14 ;  /* 0x0000000e170e7221 */ /* 0x000fe20000010000 */
[C---:B------:R-:W-:Y:S02]  /*3e00*/  PRMT R15, R33.reuse, 0x7610, R15 ;  /* 0x00007610210f7816 */ /* 0x040fe4000000000f */
[----:B------:R-:W-:Y:S02]  /*3e10*/  PRMT R22, R33, 0x7632, R22 ;  /* 0x0000763221167816 */ /* 0x000fe40000000016 */
[----:B------:R-:W-:-:S03]  /*3e20*/  SHF.L.U32 R15, R15, 0x10, RZ ;  /* 0x000000100f0f7819 */ /* 0x000fc600000006ff */
        /* <DEDUP_REMOVED lines=11> */
[C---:B------:R-:W-:Y:S01]  /*3ee0*/  VIADD R34, R18.reuse, 0xffffffff ;  /* 0xffffffff12227836 */ /* 0x040fe20000000000 */
[----:B012---:R-:W-:Y:S02]  /*3ef0*/  IADD3 R8, PT, PT, R18, -0x2, RZ ;  /* 0xfffffffe12087810 */ /* 0x007fe40007ffe0ff */
[-C--:B------:R-:W-:Y:S01]  /*3f00*/  ISETP.GE.AND P6, PT, R32, R7.reuse, PT ;  /* 0x000000072000720c */ /* 0x080fe20003fc6270 */
[----:B------:R-:W-:Y:S01]  /*3f10*/  VIADD R32, R18, 0x2 ;  /* 0x0000000212207836 */ /* 0x000fe20000000000 */
[-C--:B------:R-:W-:Y:S02]  /*3f20*/  ISETP.GE.AND P3, PT, R34, R7.reuse, PT ;  /* 0x000000072200720c */ /* 0x080fe40003f66270 */
[----:B------:R-:W-:Y:S02]  /*3f30*/  IADD3 R34, PT, PT, R18, 0x3, RZ ;  /* 0x0000000312227810 */ /* 0x000fe40007ffe0ff */
[----:B------:R-:W-:Y:S02]  /*3f40*/  ISETP.GE.AND P4, PT, R8, R7, PT ;  /* 0x000000070800720c */ /* 0x000fe40003f86270 */
[----:B------:R-:W-:-:S02]  /*3f50*/  IADD3 R8, PT, PT, R18, 0x1, RZ ;  /* 0x0000000112087810 */ /* 0x000fc40007ffe0ff */
[-C--:B------:R-:W-:Y:S01]  /*3f60*/  ISETP.GE.AND P0, PT, R34, R7.reuse, PT ;  /* 0x000000072200720c */ /* 0x080fe20003f06270 */
[----:B------:R-:W-:Y:S01]  /*3f70*/  VIADD R34, R18, 0x4 ;  /* 0x0000000412227836 */ /* 0x000fe20000000000 */
[-C--:B------:R-:W-:Y:S02]  /*3f80*/  ISETP.GE.AND P1, PT, R32, R7.reuse, PT ;  /* 0x000000072000720c */ /* 0x080fe40003f26270 */
[----:B------:R-:W-:Y:S02]  /*3f90*/  ISETP.GE.AND P2, PT, R8, R7, PT ;  /* 0x000000070800720c */ /* 0x000fe40003f46270 */
[C---:B-----5:R-:W-:Y:S02]  /*3fa0*/  PRMT R32, R23.reuse, 0x7632, R32 ;  /* 0x0000763217207816 */ /* 0x060fe40000000020 */
[----:B------:R-:W-:Y:S02]  /*3fb0*/  PRMT R8, R14, 0x7632, R8 ;  /* 0x000076320e087816 */ /* 0x000fe40000000008 */
[----:B------:R-:W-:-:S02]  /*3fc0*/  SEL R23, R23, RZ, !P6 ;  /* 0x000000ff17177207 */ /* 0x000fc40007000000 */
        /* <DEDUP_REMOVED lines=15> */
.L_x_19782:
[----:B------:R-:W-:Y:S05]  /*40c0*/  BSYNC.RECONVERGENT B2 ;  /* 0x0000000000027941 */ /* 0x000fea0003800200 */
.L_x_19781:
[----:B-----5:R-:W-:Y:S02]  /*40d0*/  HFMA2.BF16_V2 R11, R11, R14, -RZ ;  /* 0x0000000e0b0b7231 */ /* 0x020fe400003000ff */
[----:B012---:R-:W-:Y:S02]  /*40e0*/  HMUL2.BF16_V2 R9, R10, R23 ;  /* 0x000000170a097232 */ /* 0x007fe40000200000 */
[----:B------:R-:W-:Y:S02]  /*40f0*/  HFMA2.BF16_V2 R8, R13, R22, -RZ ;  /* 0x000000160d087231 */ /* 0x000fe400003000ff */
[----:B------:R-:W-:Y:S01]  /*4100*/  HMUL2.BF16_V2 R15, R12, R15 ;  /* 0x0000000f0c0f7232 */ /* 0x000fe20000200000 */
[----:B------:R-:W-:-:S04]  /*4110*/  PRMT R10, R9, 0x7632, R10 ;  /* 0x00007632090a7816 */ /* 0x000fc8000000000a */
[----:B------:R-:W-:Y:S02]  /*4120*/  PRMT R13, R15, 0x7610, R13 ;  /* 0x000076100f0d7816 */ /* 0x000fe4000000000d */
[----:B------:R-:W-:Y:S01]  /*4130*/  PRMT R12, R11, 0x7632, R12 ;  /* 0x000076320b0c7816 */ /* 0x000fe2000000000c */
        /* <DEDUP_REMOVED lines=18> */
.L_x_19776:
[----:B--23--:R-:W-:Y:S05]  /*4260*/  BSYNC.RECONVERGENT B0 ;  /* 0x0000000000007941 */ /* 0x00cfea0003800200 */
.L_x_19775:
[----:B01----:R-:W-:Y:S01]  /*4270*/  IADD3 R8, PT, PT, R24, 0x3, RZ ;  /* 0x0000000318087810 */ /* 0x003fe20007ffe0ff */
        /* <DEDUP_REMOVED lines=8> */
.L_x_19774:
[----:B--23--:R-:W-:Y:S05]  /*4300*/  BSYNC.RECONVERGENT B1 ;  /* 0x0000000000017941 */ /* 0x00cfea0003800200 */
.L_x_19773:
[----:B------:R-:W2:Y:S01]  /*4310*/  S2R R7, SR_TID.X ;  /* 0x0000000000077919 */ /* 0x000ea20000002100 */
[----:B------:R-:W3:Y:S01]  /*4320*/  S2UR UR5, SR_CgaCtaId ;  /* 0x00000000000579c3 */ /* 0x000ee20000008800 */
[----:B------:R-:W-:Y:S01]  /*4330*/  UMOV UR4, 0x400 ;  /* 0x0000040000047882 */ /* 0x000fe20000000000 */
[----:B------:R-:W-:Y:S01]  /*4340*/  BSSY.RECONVERGENT B0, `(.L_x_19784) ;  /* 0x0000012000007945 */ /* 0x000fe20003800200 */
[----:B------:R-:W-:-:S05]  /*4350*/  UIADD3 UR4, UPT, UPT, UR4, 0xc0, URZ ;  /* 0x000000c004047890 */ /* 0x000fca000fffe0ff */
[----:B------:R-:W-:Y:S01]  /*4360*/  BAR.SYNC.DEFER_BLOCKING 0x0 ;  /* 0x0000000000007b1d */ /* 0x000fe20000010000 */
[----:B---3--:R-:W-:Y:S01]  /*4370*/  ULEA UR4, UR5, UR4, 0x18 ;  /* 0x0000000405047291 */ /* 0x008fe2000f8ec0ff */
[C---:B--2---:R-:W-:Y:S02]  /*4380*/  LOP3.LUT R2, R7.reuse, 0x3c0, RZ, 0xc0, !PT ;  /* 0x000003c007027812 */ /* 0x044fe400078ec0ff */
[----:B------:R-:W-:Y:S02]  /*4390*/  SHF.R.U32.HI R3, RZ, 0x5, R7 ;  /* 0x00000005ff037819 */ /* 0x000fe40000011607 */
[----:B------:R-:W-:Y:S02]  /*43a0*/  ISETP.NE.AND P1, PT, R2, 0x40, PT ;  /* 0x000000400200780c */ /* 0x000fe40003f25270 */
[----:B------:R-:W-:Y:S01]  /*43b0*/  LOP3.LUT R4, R7, 0x3e0, RZ, 0xc0, !PT ;  /* 0x000003e007047812 */ /* 0x000fe200078ec0ff */
[----:B------:R-:W-:Y:S01]  /*43c0*/  IMAD R2, R3, 0x50, R0 ;  /* 0x0000005003027824 */ /* 0x000fe200078e0200 */
[----:B------:R-:W-:-:S02]  /*43d0*/  ISETP.GT.U32.AND P2, PT, R7, 0x3f, PT ;  /* 0x0000003f0700780c */ /* 0x000fc40003f44070 */
[----:B------:R-:W-:Y:S02]  /*43e0*/  ISETP.GT.U32.AND P0, PT, R7, 0x1f, PT ;  /* 0x0000001f0700780c */ /* 0x000fe40003f04070 */
[----:B------:R-:W-:Y:S02]  /*43f0*/  LEA R2, R2, UR4, 0x2 ;  /* 0x0000000402027c11 */ /* 0x000fe4000f8e10ff */
[----:B------:R-:W-:-:S03]  /*4400*/  ISETP.NE.AND P3, PT, R4, 0x20, PT ;  /* 0x000000200400780c */ /* 0x000fc60003f65270 */
[----:B------:R-:W-:Y:S10]  /*4410*/  @P1 BRA `(.L_x_19785) ;  /* 0x0000000000101947 */ /* 0x000ff40003800000 */
[----:B------:R-:W-:Y:S01]  /*4420*/  ISETP.GT.U32.AND P1, PT, R0, 0xf, PT ;  /* 0x0000000f0000780c */ /* 0x000fe20003f24070 */
[----:B------:R2:W-:Y:S04]  /*4430*/  STS [R2+-0x280], R31 ;  /* 0xfffd801f02007388 */ /* 0x0005e80000000800 */
[----:B------:R2:W-:Y:S08]  /*4440*/  STS [R2+-0x200], R30 ;  /* 0xfffe001e02007388 */ /* 0x0005f00000000800 */
[----:B------:R2:W-:Y:S02]  /*4450*/  @!P1 STS [R2+-0x180], R29 ;  /* 0xfffe801d02009388 */ /* 0x0005e40000000800 */
.L_x_19785:
[----:B------:R-:W-:Y:S05]  /*4460*/  BSYNC.RECONVERGENT B0 ;  /* 0x0000000000007941 */ /* 0x000fea0003800200 */
.L_x_19784:
        /* <DEDUP_REMOVED lines=10> */
.L_x_19787:
[----:B------:R-:W-:Y:S05]  /*4510*/  BSYNC.RECONVERGENT B0 ;  /* 0x0000000000007941 */ /* 0x000fea0003800200 */
.L_x_19786:
[----:B------:R-:W-:Y:S06]  /*4520*/  BAR.SYNC.DEFER_BLOCKING 0x0 ;  /* 0x0000000000007b1d */ /* 0x000fec0000010000 */
[----:B------:R-:W-:Y:S04]  /*4530*/  BSSY.RECONVERGENT B0, `(.L_x_19788) ;  /* 0x0000006000007945 */ /* 0x000fe80003800200 */
[----:B------:R-:W-:Y:S05]  /*4540*/  @P3 BRA `(.L_x_19789) ;  /* 0x0000000000103947 */ /* 0x000fea0003800000 */
[----:B------:R-:W-:Y:S01]  /*4550*/  ISETP.GT.U32.AND P1, PT, R0, 0xf, PT ;  /* 0x0000000f0000780c */ /* 0x000fe20003f24070 */
[----:B------:R3:W-:Y:S04]  /*4560*/  STS [R2+-0x140], R31 ;  /* 0xfffec01f02007388 */ /* 0x0007e80000000800 */
[----:B------:R3:W-:Y:S08]  /*4570*/  STS [R2+-0xc0], R30 ;  /* 0xffff401e02007388 */ /* 0x0007f00000000800 */
[----:B------:R3:W-:Y:S02]  /*4580*/  @!P1 STS [R2+-0x40], R29 ;  /* 0xffffc01d02009388 */ /* 0x0007e40000000800 */
.L_x_19789:
[----:B------:R-:W-:Y:S05]  /*4590*/  BSYNC.RECONVERGENT B0 ;  /* 0x0000000000007941 */ /* 0x000fea0003800200 */
.L_x_19788:
        /* <DEDUP_REMOVED lines=10> */
.L_x_19791:
[----:B------:R-:W-:Y:S05]  /*4640*/  BSYNC.RECONVERGENT B0 ;  /* 0x0000000000007941 */ /* 0x000fea0003800200 */
.L_x_19790:
[----:B------:R-:W-:Y:S06]  /*4650*/  BAR.SYNC.DEFER_BLOCKING 0x0 ;  /* 0x0000000000007b1d */ /* 0x000fec0000010000 */
[----:B------:R-:W-:Y:S05]  /*4660*/  @P0 EXIT ;  /* 0x000000000000094d */ /* 0x000fea0003800000 */
[----:B------:R-:W4:Y:S01]  /*4670*/  S2UR UR4, SR_CTAID.Z ;  /* 0x00000000000479c3 */ /* 0x000f220000002700 */
[----:B------:R-:W5:Y:S01]  /*4680*/  LDCU UR5, c[0x0][0x378] ;  /* 0x00006f00ff0577ac */ /* 0x000f620008000800 */
[----:B------:R-:W-:Y:S01]  /*4690*/  IMAD R5, R16, R5, R6 ;  /* 0x0000000510057224 */ /* 0x000fe200078e0206 */
[----:B------:R-:W-:Y:S01]  /*46a0*/  F2FP.BF16.F32.PACK_AB R4, R30, R31 ;  /* 0x0000001f1e04723e */ /* 0x000fe200000010ff */
[----:B------:R-:W2:Y:S02]  /*46b0*/  LDCU.64 UR8, c[0x0][0x380] ;  /* 0x00007000ff0877ac */ /* 0x000ea40008000a00 */
[----:B-----5:R-:W-:-:S04]  /*46c0*/  IMAD R5, R5, UR5, RZ ;  /* 0x0000000505057c24 */ /* 0x020fc8000f8e02ff */
[----:B------:R-:W-:Y:S01]  /*46d0*/  IMAD R5, R5, 0x50, RZ ;  /* 0x0000005005057824 */ /* 0x000fe200078e02ff */
[----:B----4-:R-:W-:-:S06]  /*46e0*/  UIMAD UR4, UR4, 0x50, URZ ;  /* 0x00000050040478a4 */ /* 0x010fcc000f8e02ff */
[----:B------:R-:W-:-:S04]  /*46f0*/  IADD3 R5, P0, P1, R0, UR4, R5 ;  /* 0x0000000400057c10 */ /* 0x000fc8000f91e005 */
[----:B------:R-:W-:Y:S02]  /*4700*/  IADD3.X R6, PT, PT, RZ, RZ, RZ, P0, P1 ;  /* 0x000000ffff067210 */ /* 0x000fe400007e24ff */
[----:B------:R-:W-:Y:S02]  /*4710*/  ISETP.GT.U32.AND P1, PT, R0, 0xf, PT ;  /* 0x0000000f0000780c */ /* 0x000fe40003f24070 */
[C---:B--23--:R-:W-:Y:S02]  /*4720*/  LEA R2, P0, R5.reuse, UR8, 0x1 ;  /* 0x0000000805027c11 */ /* 0x04cfe4000f8008ff */
[----:B------:R-:W-:Y:S02]  /*4730*/  PRMT R0, R4, 0x7632, R0 ;  /* 0x0000763204007816 */ /* 0x000fe40000000000 */
[----:B------:R-:W-:-:S05]  /*4740*/  LEA.HI.X R3, R5, UR9, R6, 0x1, P0 ;  /* 0x0000000905037c11 */ /* 0x000fca00080f0c06 */
[----:B------:R2:W-:Y:S04]  /*4750*/  STG.E.U16 desc[UR6][R2.64], R4 ;  /* 0x0000000402007986 */ /* 0x0005e8000c101506 */
[----:B------:R2:W-:Y:S01]  /*4760*/  STG.E.U16 desc[UR6][R2.64+0x40], R0 ;  /* 0x0000400002007986 */ /* 0x0005e2000c101506 */
[----:B------:R-:W-:Y:S05]  /*4770*/  @P1 EXIT ;  /* 0x000000000000194d */ /* 0x000fea0003800000 */
[----:B--2---:R-:W-:-:S05]  /*4780*/  F2FP.BF16.F32.PACK_AB R0, RZ, R29 ;  /* 0x0000001dff00723e */ /* 0x004fca00000010ff */
[----:B------:R-:W-:Y:S01]  /*4790*/  STG.E.U16 desc[UR6][R2.64+0x80], R0 ;  /* 0x0000800002007986 */ /* 0x000fe2000c101506 */
[----:B------:R-:W-:Y:S05]  /*47a0*/  EXIT ;  /* 0x000000000000794d */ /* 0x000fea0003800000 */
.L_x_19750:
[----:B------:R-:W-:Y:S01]  /*47b0*/  BSSY B2, `(.L_x_19792) ;  /* 0x0000007000027945 */ /* 0x000fe20003800000 */
[----:B------:R-:W-:Y:S01]  /*47c0*/  MOV R24, 0x2 ;  /* 0x0000000200187802 */ /* 0x000fe20000000f00 */
[----:B------:R-:W-:Y:S01]  /*47d0*/  IMAD.MOV.U32 R25, RZ, RZ, 0x1f ;  /* 0x0000001fff197424 */ /* 0x000fe200078e00ff */
[----:B------:R-:W-:-:S07]  /*47e0*/  MOV R22, 0xffffffff ;  /* 0xffffffff00167802 */ /* 0x000fce0000000f00 */
[----:B------:R-:W-:Y:S05]  /*47f0*/  WARPSYNC.COLLECTIVE R22, `(.L_x_19793) ;  /* 0x0000000016087348 */ /* 0x000fea0003c00000 */
[----:B------:R0:W1:Y:S02]  /*4800*/  SHFL.BFLY P2, R23, R21, R24, R25 ;  /* 0x0c00001815177389 */ /* 0x0000640000040019 */
[----:B01----:R-:W-:Y:S05]  /*4810*/  ENDCOLLECTIVE ;  /* 0x000000000000791b */ /* 0x003fea0003800000 */
.L_x_19793:
[----:B------:R-:W-:Y:S05]  /*4820*/  BSYNC B2 ;  /* 0x0000000000027941 */ /* 0x000fea0003800000 */
.L_x_19792:
        /* <DEDUP_REMOVED lines=9> */
.L_x_19794:
[----:B------:R-:W-:Y:S05]  /*48c0*/  BRA `(.L_x_19795) ;  /* 0xffffffc800e87947 */ /* 0x000fea000383ffff */
.L_x_19752:
        /* <DEDUP_REMOVED lines=8> */
.L_x_19797:
[----:B------:R-:W-:Y:S05]  /*4950*/  BSYNC B0 ;  /* 0x0000000000007941 */ /* 0x000fea0003800000 */
.L_x_19796:
        /* <DEDUP_REMOVED lines=9> */
.L_x_19798:
[----:B------:R-:W-:Y:S02]  /*49f0*/  IMAD.MOV.U32 R24, RZ, RZ, 0x4 ;  /* 0x00000004ff187424 */ /* 0x000fe400078e00ff */
[----:B------:R-:W-:-:S05]  /*4a00*/  IMAD.MOV.U32 R9, RZ, RZ, R23 ;  /* 0x000000ffff097224 */ /* 0x000fca00078e0017 */
[----:B------:R-:W-:-:S04]  /*4a10*/  FMNMX.FTZ R9, R14, R9, !PT ;  /* 0x000000090e097209 */ /* 0x000fc80007810000 */
[----:B------:R-:W-:-:S07]  /*4a20*/  MOV R21, R9 ;  /* 0x0000000900157202 */ /* 0x000fce0000000f00 */
[----:B------:R-:W-:Y:S05]  /*4a30*/  WARPSYNC.COLLECTIVE R22, `(.L_x_19799) ;  /* 0x0000000016087348 */ /* 0x000fea0003c00000 */
[----:B------:R0:W1:Y:S02]  /*4a40*/  SHFL.BFLY P2, R23, R21, R24, R25 ;  /* 0x0c00001815177389 */ /* 0x0000640000040019 */
[----:B01----:R-:W-:Y:S05]  /*4a50*/  ENDCOLLECTIVE ;  /* 0x000000000000791b */ /* 0x003fea0003800000 */
.L_x_19799:
[----:B------:R-:W-:Y:S01]  /*4a60*/  MOV R20, R23 ;  /* 0x0000001700147202 */ /* 0x000fe20000000f00 */
[----:B------:R-:W-:Y:S06]  /*4a70*/  BRA `(.L_x_19800) ;  /* 0xffffffc800fc7947 */ /* 0x000fec000383ffff */
.L_x_19801:
        /* <DEDUP_REMOVED lines=16> */
.L_x_25947:


//--------------------- .text._ZN4vllm25paged_attention_v1_kernelI13__nv_bfloat16S1_Li64ELi8ELi128ELNS_18Fp8KVCacheDataTypeE0ELb1EEEvPT_PKS3_PKT0_S9_ifPKiSB_iPKfiiiSD_SD_iiiii --------------------------
	.section	.text._ZN4vllm25paged_attention_v1_kernelI13__nv_bfloat16S1_Li64ELi8ELi128ELNS_18Fp8KVCacheDataTypeE0ELb1EEEvPT_PKS3_PKT0_S9_ifPKiSB_iPKfiiiSD_SD_iiiii,"ax",@progbits
	.align	128
        .global         _ZN4vllm25paged_attention_v1_kernelI13__nv_bfloat16S1_Li64ELi8ELi128ELNS_18Fp8KVCacheDataTypeE0ELb1EEEvPT_PKS3_PKT0_S9_ifPKiSB_iPKfiiiSD_SD_iiiii
        .type           _ZN4vllm25paged_attention_v1_kernelI13__nv_bfloat16S1_Li64ELi8ELi128ELNS_18Fp8KVCacheDataTypeE0ELb1EEEvPT_PKS3_PKT0_S9_ifPKiSB_iPKfiiiSD_SD_iiiii,@function
        .size           _ZN4vllm25paged_attention_v1_kernelI13__nv_bfloat16S1_Li64ELi8ELi128ELNS_18Fp8KVCacheDataTypeE0ELb1EEEvPT_PKS3_PKT0_S9_ifPKiSB_iPKfiiiSD_SD_iiiii,(.L_x_25948 - _ZN4vllm25paged_attention_v1_kernelI13__nv_bfloat16S1_Li64ELi8ELi128ELNS_18Fp8KVCacheDataTypeE0ELb1EEEvPT_PKS3_PKT0_S9_ifPKiSB_iPKfiiiSD_SD_iiiii)
        .other          _ZN4vllm25paged_attention_v1_kernelI13__nv_bfloat16S1_Li64ELi8ELi128ELNS_18Fp8KVCacheDataTypeE0ELb1EEEvPT_PKS3_PKT0_S9_ifPKiSB_iPKfiiiSD_SD_iiiii,@"STO_CUDA_ENTRY STV_DEFAULT"
_ZN4vllm25paged_attention_v1_kernelI13__nv_bfloat16S1_Li64ELi8ELi128ELNS_18Fp8KVCacheDataTypeE0ELb1EEEvPT_PKS3_PKT0_S9_ifPKiSB_iPKfiiiSD_SD_iiiii:
.text._ZN4vllm25paged_attention_v1_kernelI13__nv_bfloat16S1_Li64ELi8ELi128ELNS_18Fp8KVCacheDataTypeE0ELb1EEEvPT_PKS3_PKT0_S9_ifPKiSB_iPKfiiiSD_SD_iiiii:
        /* <DEDUP_REMOVED lines=10> */
[----:B------:R-:W-:Y:S01]  /*00a0*/  UMOV UR12, 0x400 ;  /* 0x00000400000c7882 */ /* 0x000fe20000000000 */
        /* <DEDUP_REMOVED lines=14> */
[----:B----4-:R-:W-:Y:S01]  /*0190*/  @!P1 IMAD.SHL.U32 R4, R2, 0x40, RZ ;  /* 0x0000004002049824 */ /* 0x010fe200078e00ff */
[----:B0-----:R-:W-:Y:S01]  /*01a0*/  UIMAD UR4, UR14, UR4, URZ ;  /* 0x000000040e0472a4 */ /* 0x001fe2000f8e02ff */
[----:B------:R-:W-:-:S03]  /*01b0*/  @!P1 SHF.L.U32 R3, R0, 0x1, RZ ;  /* 0x0000000100039819 */ /* 0x000fc600000006ff */
[----:B------:R-:W-:Y:S02]  /*01c0*/  USHF.R.S32.HI UR5, URZ, 0x1f, UR4 ;  /* 0x0000001fff057899 */ /* 0x000fe40008011404 */
[----:B------:R-:W-:Y:S01]  /*01d0*/  @!P1 IADD3 R3, P2, P3, R3, UR4, R4 ;  /* 0x0000000403039c10 */ /* 0x000fe2000fb5e004 */
[----:B------:R-:W0:Y:S03]  /*01e0*/  @P0 LDC.64 R8, c[0x0][0x3c0] ;  /* 0x0000f000ff080b82 */ /* 0x000e260000000a00 */
[----:B------:R-:W-:Y:S02]  /*01f0*/  @!P1 IADD3.X R4, PT, PT, RZ, UR5, RZ, P2, P3 ;  /* 0x00000005ff049c10 */ /* 0x000fe400097e64ff */
[----:B---3--:R-:W-:-:S04]  /*0200*/  @!P1 LEA R10, P2, R3, R10, 0x1 ;  /* 0x0000000a030a9211 */ /* 0x008fc800078408ff */
[----:B------:R-:W-:Y:S02]  /*0210*/  @!P1 LEA.HI.X R11, R3, R11, R4, 0x1, P2 ;  /* 0x0000000b030b9211 */ /* 0x000fe400010f0c04 */
[----:B------:R-:W3:Y:S03]  /*0220*/  LDC R4, c[0x0][0x3a0] ;  /* 0x0000e800ff047b82 */ /* 0x000ee60000000800 */
[----:B------:R-:W4:Y:S01]  /*0230*/  @!P1 LDG.E.CONSTANT R5, desc[UR10][R10.64] ;  /* 0x0000000a0a059981 */ /* 0x000f22000c1e9900 */
[----:B0-----:R-:W-:-:S04]  /*0240*/  @P0 IMAD.WIDE.U32 R8, R2, 0x4, R8 ;  /* 0x0000000402080825 */ /* 0x001fc800078e0008 */
[----:B------:R-:W0:Y:S01]  /*0250*/  LDC R3, c[0x0][0x370] ;  /* 0x0000dc00ff037b82 */ /* 0x000e220000000800 */
[----:B------:R0:W5:Y:S01]  /*0260*/  @P0 LDG.E.CONSTANT R21, desc[UR10][R8.64] ;  /* 0x0000000a08150981 */ /* 0x000162000c1e9900 */
[----:B---3--:R-:W-:-:S04]  /*0270*/  IABS R15, R4 ;  /* 0x00000004000f7213 */ /* 0x008fc80000000000 */
[----:B-1----:R-:W1:Y:S08]  /*0280*/  I2F.RP R7, R15 ;  /* 0x0000000f00077306 */ /* 0x002e700000209400 */
[----:B-1----:R-:W1:Y:S02]  /*0290*/  MUFU.RCP R7, R7 ;  /* 0x0000000700077308 */ /* 0x002e640000001000 */
[----:B-1----:R-:W-:-:S06]  /*02a0*/  IADD3 R12, PT, PT, R7, 0xffffffe, RZ ;  /* 0x0ffffffe070c7810 */ /* 0x002fcc0007ffe0ff */
[----:B------:R1:W3:Y:S01]  /*02b0*/  F2I.FTZ.U32.TRUNC.NTZ R13, R12 ;  /* 0x0000000c000d7305 */ /* 0x0002e2000021f000 */
[----:B0-----:R-:W-:Y:S01]  /*02c0*/  IABS R8, R3 ;  /* 0x0000000300087213 */ /* 0x001fe20000000000 */
[----:B-1----:R-:W-:Y:S02]  /*02d0*/  IMAD.MOV.U32 R12, RZ, RZ, RZ ;  /* 0x000000ffff0c7224 */ /* 0x002fe400078e00ff */
[----:B---3--:R-:W-:-:S04]  /*02e0*/  IMAD.MOV R10, RZ, RZ, -R13 ;  /* 0x000000ffff0a7224 */ /* 0x008fc800078e0a0d */
[----:B------:R-:W-:-:S04]  /*02f0*/  IMAD R11, R10, R15, RZ ;  /* 0x0000000f0a0b7224 */ /* 0x000fc800078e02ff */
[----:B------:R-:W-:-:S06]  /*0300*/  IMAD.HI.U32 R13, R13, R11, R12 ;  /* 0x0000000b0d0d7227 */ /* 0x000fcc00078e000c */
[----:B------:R-:W-:-:S05]  /*0310*/  IMAD.HI.U32 R7, R13, R8, RZ ;  /* 0x000000080d077227 */ /* 0x000fca00078e00ff */
[----:B------:R-:W-:-:S05]  /*0320*/  IADD3 R9, PT, PT, RZ, -R7, RZ ;  /* 0x80000007ff097210 */ /* 0x000fca0007ffe0ff */
[----:B------:R-:W-:-:S05]  /*0330*/  IMAD R8, R15, R9, R8 ;  /* 0x000000090f087224 */ /* 0x000fca00078e0208 */
[----:B------:R-:W-:Y:S01]  /*0340*/  ISETP.GT.U32.AND P2, PT, R15, R8, PT ;  /* 0x000000080f00720c */ /* 0x000fe20003f44070 */
[----:B------:R-:W-:-:S05]  /*0350*/  IMAD.U32 R9, RZ, RZ, UR15 ;  /* 0x0000000fff097e24 */ /* 0x000fca000f8e00ff */
[----:B------:R-:W-:-:S04]  /*0360*/  IABS R12, R9 ;  /* 0x00000009000c7213 */ /* 0x000fc80000000000 */
[----:B------:R-:W0:Y:S03]  /*0370*/  I2F.RP R13, R12 ;  /* 0x0000000c000d7306 */ /* 0x000e260000209400 */
[----:B------:R-:W-:-:S05]  /*0380*/  @!P2 IMAD.IADD R8, R8, 0x1, -R15 ;  /* 0x000000010808a824 */ /* 0x000fca00078e0a0f */
[----:B------:R-:W-:Y:S02]  /*0390*/  ISETP.GE.U32.AND P0, PT, R8, R15, PT ;  /* 0x0000000f0800720c */ /* 0x000fe40003f06070 */
[----:B------:R-:W-:Y:S02]  /*03a0*/  LOP3.LUT R8, R3, R4, RZ, 0x3c, !PT ;  /* 0x0000000403087212 */ /* 0x000fe400078e3cff */
[----:B------:R-:W-:Y:S02]  /*03b0*/  @!P2 IADD3 R7, PT, PT, R7, 0x1, RZ ;  /* 0x000000010707a810 */ /* 0x000fe40007ffe0ff */
[----:B------:R-:W-:Y:S02]  /*03c0*/  ISETP.GE.AND P3, PT, R8, RZ, PT ;  /* 0x000000ff0800720c */ /* 0x000fe40003f66270 */
[----:B------:R-:W-:Y:S01]  /*03d0*/  ISETP.NE.AND P2, PT, R4, RZ, PT ;  /* 0x000000ff0400720c */ /* 0x000fe20003f45270 */
[----:B0-----:R-:W0:Y:S04]  /*03e0*/  MUFU.RCP R13, R13 ;  /* 0x0000000d000d7308 */ /* 0x001e280000001000 */
[----:B------:R-:W-:-:S06]  /*03f0*/  @P0 VIADD R7, R7, 0x1 ;  /* 0x0000000107070836 */ /* 0x000fcc0000000000 */
[----:B------:R-:W-:Y:S02]  /*0400*/  @!P3 IMAD.MOV R7, RZ, RZ, -R7 ;  /* 0x000000ffff07b224 */ /* 0x000fe400078e0a07 */
[----:B------:R-:W-:-:S04]  /*0410*/  @!P2 LOP3.LUT R7, RZ, R4, RZ, 0x33, !PT ;  /* 0x00000004ff07a212 */ /* 0x000fc800078e33ff */
[----:B------:R-:W-:Y:S02]  /*0420*/  IABS R8, R7 ;  /* 0x0000000700087213 */ /* 0x000fe40000000000 */
[----:B0-----:R-:W-:Y:S02]  /*0430*/  IADD3 R11, PT, PT, R13, 0xffffffe, RZ ;  /* 0x0ffffffe0d0b7810 */ /* 0x001fe40007ffe0ff */
[----:B------:R-:W0:Y:S08]  /*0440*/  I2F.RP R9, R8 ;  /* 0x0000000800097306 */ /* 0x000e300000209400 */
[----:B------:R-:W1:Y:S01]  /*0450*/  F2I.FTZ.U32.TRUNC.NTZ R11, R11 ;  /* 0x0000000b000b7305 */ /* 0x000e62000021f000 */
[----:B------:R-:W-:-:S07]  /*0460*/  IMAD.MOV.U32 R10, RZ, RZ, RZ ;  /* 0x000000ffff0a7224 */ /* 0x000fce00078e00ff */
[----:B0-----:R-:W0:Y:S01]  /*0470*/  MUFU.RCP R9, R9 ;  /* 0x0000000900097308 */ /* 0x001e220000001000 */
[----:B------:R-:W-:Y:S02]  /*0480*/  R2UR UR4, R10 ;  /* 0x000000000a0472ca */ /* 0x000fe400000e0000 */
[C---:B-1----:R-:W-:Y:S02]  /*0490*/  R2UR UR5, R11.reuse ;  /* 0x000000000b0572ca */ /* 0x042fe400000e0000 */
[----:B------:R-:W-:Y:S02]  /*04a0*/  IABS R14, R7 ;  /* 0x00000007000e7213 */ /* 0x000fe40000000000 */
[----:B------:R-:W-:Y:S01]  /*04b0*/  R2UR UR9, R6 ;  /* 0x00000000060972ca */ /* 0x000fe200000e0000 */
[----:B------:R-:W-:-:S12]  /*04c0*/  IMAD R6, R11, R12, RZ ;  /* 0x0000000c0b067224 */ /* 0x000fd800078e02ff */
[----:B------:R-:W-:Y:S01]  /*04d0*/  UIADD3 UR6, UPT, UPT, UR9, -0x1, URZ ;  /* 0xffffffff09067890 */ /* 0x000fe2000fffe0ff */
[----:B------:R-:W-:-:S05]  /*04e0*/  IADD3 R13, PT, PT, RZ, -R6, RZ ;  /* 0x80000006ff0d7210 */ /* 0x000fca0007ffe0ff */
[----:B------:R-:W-:-:S05]  /*04f0*/  IMAD.U32 R10, RZ, RZ, UR6 ;  /* 0x00000006ff0a7e24 */ /* 0x000fca000f8e00ff */
[----:B------:R-:W-:Y:S01]  /*0500*/  IABS R6, R10 ;  /* 0x0000000a00067213 */ /* 0x000fe20000000000 */
[----:B0-----:R-:W-:Y:S02]  /*0510*/  VIADD R10, R9, 0xffffffe ;  /* 0x0ffffffe090a7836 */ /* 0x001fe40000000000 */
[----:B------:R-:W-:Y:S02]  /*0520*/  IMAD.HI.U32 R13, R11, R13, UR4 ;  /* 0x000000040b0d7e27 */ /* 0x000fe4000f8e000d */
[----:B------:R0:W1:Y:S01]  /*0530*/  F2I.FTZ.U32.TRUNC.NTZ R11, R10 ;  /* 0x0000000a000b7305 */ /* 0x000062000021f000 */
[----:B------:R-:W-:Y:S02]  /*0540*/  R2UR UR7, R6 ;  /* 0x00000000060772ca */ /* 0x000fe400000e0000 */
[----:B------:R-:W-:Y:S02]  /*0550*/  R2UR UR22, R13 ;  /* 0x000000000d1672ca */ /* 0x000fe400000e0000 */
[----:B------:R-:W-:Y:S01]  /*0560*/  IABS R6, R2 ;  /* 0x0000000200067213 */ /* 0x000fe20000000000 */
[----:B0-----:R-:W-:-:S02]  /*0570*/  IMAD.MOV.U32 R10, RZ, RZ, RZ ;  /* 0x000000ffff0a7224 */ /* 0x001fc400078e00ff */
[----:B-1----:R-:W-:-:S08]  /*0580*/  IMAD.MOV R9, RZ, RZ, -R11 ;  /* 0x000000ffff097224 */ /* 0x002fd000078e0a0b */
[----:B------:R-:W-:Y:S01]  /*0590*/  UIMAD.WIDE.U32 UR4, UR22, UR7, URZ ;  /* 0x00000007160472a5 */ /* 0x000fe2000f8e00ff */
[----:B------:R-:W-:-:S04]  /*05a0*/  IMAD R9, R9, R8, RZ ;  /* 0x0000000809097224 */ /* 0x000fc800078e02ff */
[----:B------:R-:W-:Y:S01]  /*05b0*/  IMAD.HI.U32 R10, R11, R9, R10 ;  /* 0x000000090b0a7227 */ /* 0x000fe200078e000a */
[----:B------:R-:W-:-:S03]  /*05c0*/  IADD3 R13, PT, PT, RZ, -UR5, RZ ;  /* 0x80000005ff0d7c10 */ /* 0x000fc6000fffe0ff */
[----:B------:R-:W-:Y:S01]  /*05d0*/  IMAD.MOV.U32 R9, RZ, RZ, R6 ;  /* 0x000000ffff097224 */ /* 0x000fe200078e0006 */
[----:B------:R-:W-:Y:S01]  /*05e0*/  IADD3 R6, PT, PT, RZ, -R14, RZ ;  /* 0x8000000eff067210 */ /* 0x000fe20007ffe0ff */
[----:B------:R-:W-:Y:S02]  /*05f0*/  IMAD R11, R12, R13, UR7 ;  /* 0x000000070c0b7e24 */ /* 0x000fe4000f8e020d */
[----:B------:R-:W-:Y:S02]  /*0600*/  IMAD.HI.U32 R15, R10, R9, RZ ;  /* 0x000000090a0f7227 */ /* 0x000fe400078e00ff */
[----:B------:R-:W0:Y:S02]  /*0610*/  LDC R10, c[0x0][0x3f8] ;  /* 0x0000fe00ff0a7b82 */ /* 0x000e240000000800 */
[----:B------:R-:W-:Y:S01]  /*0620*/  IMAD R9, R15, R6, R9 ;  /* 0x000000060f097224 */ /* 0x000fe200078e0209 */
[----:B------:R-:W-:-:S04]  /*0630*/  ISETP.GT.U32.AND P0, PT, R12, R11, PT ;  /* 0x0000000b0c00720c */ /* 0x000fc80003f04070 */
[----:B------:R-:W-:-:S09]  /*0640*/  ISETP.GT.U32.AND P2, PT, R8, R9, PT ;  /* 0x000000090800720c */ /* 0x000fd20003f44070 */
[----:B------:R-:W-:Y:S01]  /*0650*/  VOTEU.ANY UP2, P0 ;  /* 0x0000000000ff7886 */ /* 0x000fe20000040100 */
[----:B------:R-:W-:-:S03]  /*0660*/  PLOP3.LUT P3, PT, PT, PT, UP2, 0x80, 0x8 ;  /* 0x000000000008781c */ /* 0x000fc60003f6f028 */
[----:B------:R-:W-:Y:S01]  /*0670*/  @!P2 IMAD.IADD R9, R9, 0x1, -R8 ;  /* 0x000000010909a824 */ /* 0x000fe200078e0a08 */
[----:B------:R-:W-:-:S04]  /*0680*/  LOP3.LUT R6, R2, R7, RZ, 0x3c, !PT ;  /* 0x0000000702067212 */ /* 0x000fc800078e3cff */
[----:B------:R-:W-:Y:S01]  /*0690*/  ISETP.GE.U32.AND P0, PT, R9, R8, PT ;  /* 0x000000080900720c */ /* 0x000fe20003f06070 */
[----:B------:R-:W-:Y:S01]  /*06a0*/  @!P2 VIADD R15, R15, 0x1 ;  /* 0x000000010f0fa836 */ /* 0x000fe20000000000 */
[----:B------:R-:W-:-:S03]  /*06b0*/  SHF.L.U32 R8, R0, 0x5, RZ ;  /* 0x0000000500087819 */ /* 0x000fc600000006ff */
[----:B------:R-:W-:Y:S01]  /*06c0*/  @!P3 IMAD.IADD R11, R11, 0x1, -R12 ;  /* 0x000000010b0bb824 */ /* 0x000fe200078e0a0c */
[----:B------:R-:W-:Y:S02]  /*06d0*/  ISETP.GE.AND P3, PT, R6, RZ, PT ;  /* 0x000000ff0600720c */ /* 0x000fe40003f66270 */
[----:B------:R-:W-:Y:S01]  /*06e0*/  ISETP.NE.AND P2, PT, R7, RZ, PT ;  /* 0x000000ff0700720c */ /* 0x000fe20003f45270 */
[----:B------:R-:W-:Y:S01]  /*06f0*/  ULEA UR7, UR13, UR12, 0x18 ;  /* 0x0000000c0d077291 */ /* 0x000fe2000f8ec0ff */
[----:B------:R-:W-:Y:S01]  /*0700*/  LOP3.LUT R8, R8, 0x60, RZ, 0xc0, !PT ;  /* 0x0000006008087812 */ /* 0x000fe200078ec0ff */
[----:B------:R-:W-:Y:S02]  /*0710*/  UIADD3 UR4, UPT, UPT, UR9, 0x7, URZ ;  /* 0x0000000709047890 */ /* 0x000fe4000fffe0ff */
[----:B------:R-:W-:Y:S01]  /*0720*/  @P0 VIADD R15, R15, 0x1 ;  /* 0x000000010f0f0836 */ /* 0x000fe20000000000 */
[----:B0-----:R-:W-:Y:S02]  /*0730*/  ISETP.GE.AND P0, PT, R10, RZ, PT ;  /* 0x000000ff0a00720c */ /* 0x001fe40003f06270 */
[----:B------:R-:W-:-:S02]  /*0740*/  ISETP.GE.U32.AND P4, PT, R11, R12, PT ;  /* 0x0000000c0b00720c */ /* 0x000fc40003f86070 */
[----:B------:R-:W-:Y:S01]  /*0750*/  IADD3 R9, PT, PT, R8, UR7, RZ ;  /* 0x0000000708097c10 */ /* 0x000fe2000fffe0ff */
[----:B------:R-:W-:Y:S01]  /*0760*/  USHF.R.S32.HI UR7, URZ, 0x1f, UR4 ;  /* 0x0000001fff077899 */ /* 0x000fe20008011404 */
[--C-:B------:R-:W-:Y:S01]  /*0770*/  SHF.R.U32.HI R6, RZ, 0x2, R0.reuse ;  /* 0x00000002ff067819 */ /* 0x100fe20000011600 */
[----:B------:R-:W-:Y:S01]  /*0780*/  @!P3 IMAD.MOV R15, RZ, RZ, -R15 ;  /* 0x000000ffff0fb224 */ /* 0x000fe200078e0a0f */
[----:B------:R-:W-:Y:S01]  /*0790*/  @!P2 LOP3.LUT R15, RZ, R7, RZ, 0x33, !PT ;  /* 0x00000007ff0fa212 */ /* 0x000fe200078e33ff */
[----:B------:R-:W-:Y:S02]  /*07a0*/  ULEA.HI UR7, UR7, UR4, URZ, 0x3 ;  /* 0x0000000407077291 */ /* 0x000fe4000f8f18ff */
[----:B------:R-:W-:Y:S02]  /*07b0*/  @!P1 IMAD R8, R6, 0x4, R9 ;  /* 0x0000000406089824 */ /* 0x000fe400078e0209 */
[----:B------:R-:W-:Y:S01]  /*07c0*/  USHF.R.S32.HI UR7, URZ, 0x3, UR7 ;  /* 0x00000003ff077899 */ /* 0x000fe20008011407 */
[----:B------:R-:W-:Y:S01]  /*07d0*/  @!P0 IMAD R7, R4, UR16, R15 ;  /* 0x0000001004078c24 */ /* 0x000fe2000f8e020f */
[----:B------:R-:W-:Y:S01]  /*07e0*/  ULOP3.LUT UR6, UR6, UR15, URZ, 0x3c, !UPT ;  /* 0x0000000f06067292 */ /* 0x000fe2000f8e3cff */
[----:B------:R-:W-:Y:S01]  /*07f0*/  SHF.R.U32.HI R4, RZ, 0x5, R0 ;  /* 0x00000005ff047819 */ /* 0x000fe20000011600 */
[----:B------:R-:W-:Y:S01]  /*0800*/  VOTEU.ANY UP1, P4 ;  /* 0x0000000000ff7886 */ /* 0x000fe20002020100 */
[----:B------:R-:W-:Y:S01]  /*0810*/  @!UP2 UIADD3 UR5, UPT, UPT, UR5, 0x1, URZ ;  /* 0x000000010505a890 */ /* 0x000fe2000fffe0ff */
[----:B----4-:R0:W-:Y:S01]  /*0820*/  @!P1 STS [R8], R5 ;  /* 0x0000000508009388 */ /* 0x0101e20000000800 */
[----:B------:R-:W-:Y:S01]  /*0830*/  UISETP.GE.AND UP2, UPT, UR6, URZ, UPT ;  /* 0x000000ff0600728c */ /* 0x000fe2000bf46270 */
[----:B------:R-:W-:Y:S01]  /*0840*/  ISETP.GE.AND P1, PT, R4, UR7, PT ;  /* 0x0000000704007c0c */ /* 0x000fe2000bf26270 */
[----:B------:R-:W-:-:S02]  /*0850*/  UISETP.NE.AND UP0, UPT, UR15, URZ, UPT ;  /* 0x000000ff0f00728c */ /* 0x000fc4000bf05270 */
[----:B------:R-:W-:Y:S01]  /*0860*/  @UP1 UIADD3 UR5, UPT, UPT, UR5, 0x1, URZ ;  /* 0x0000000105051890 */ /* 0x000fe2000fffe0ff */
[----:B------:R-:W-:Y:S01]  /*0870*/  @P0 IMAD R13, R3, UR16, R2 ;  /* 0x00000010030d0c24 */ /* 0x000fe2000f8e0202 */
[----:B------:R-:W-:Y:S01]  /*0880*/  @!P0 IADD3 R7, PT, PT, RZ, -R7, RZ ;  /* 0x80000007ff078210 */ /* 0x000fe20007ffe0ff */
[----:B------:R-:W-:Y:S01]  /*0890*/  UIMAD UR4, UR14, UR8, URZ ;  /* 0x000000080e0472a4 */ /* 0x000fe2000f8e02ff */
[----:B------:R-:W-:Y:S03]  /*08a0*/  BSSY B0, `(.L_x_19802) ;  /* 0x00000d0000007945 */ /* 0x000fe60003800000 */
[----:B------:R-:W-:Y:S02]  /*08b0*/  UMOV UR6, UR5 ;  /* 0x0000000500067c82 */ /* 0x000fe40008000000 */
[----:B------:R-:W-:Y:S02]  /*08c0*/  @!UP2 UIADD3 UR6, UPT, UPT, URZ, -UR6, URZ ;  /* 0x80000006ff06a290 */ /* 0x000fe4000fffe0ff */
[----:B------:R-:W-:Y:S01]  /*08d0*/  @!UP0 ULOP3.LUT UR6, URZ, UR15, URZ, 0x33, !UPT ;  /* 0x0000000fff068292 */ /* 0x000fe2000f8e33ff */
[----:B------:R-:W-:Y:S01]  /*08e0*/  @P0 IMAD R13, R13, R10, 0x1 ;  /* 0x000000010d0d0424 */ /* 0x000fe200078e020a */
[----:B------:R-:W-:Y:S01]  /*08f0*/  LOP3.LUT R14, R0, 0x1f, RZ, 0xc0, !PT ;  /* 0x0000001f000e7812 */ /* 0x000fe200078ec0ff */
[----:B------:R-:W-:-:S02]  /*0900*/  @!P0 IMAD R13, R10, R7, 0x1 ;  /* 0x000000010a0d8424 */ /* 0x000fc400078e0207 */
[----:B------:R-:W-:Y:S02]  /*0910*/  IMAD.MOV.U32 R20, RZ, RZ, -0x800001 ;  /* 0xff7fffffff147424 */ /* 0x000fe400078e00ff */
[----:B------:R-:W-:Y:S01]  /*0920*/  IMAD.MOV.U32 R22, RZ, RZ, R12 ;  /* 0x000000ffff167224 */ /* 0x000fe200078e000c */
[----:B------:R-:W-:Y:S06]  /*0930*/  BAR.SYNC.DEFER_BLOCKING 0x0 ;  /* 0x0000000000007b1d */ /* 0x000fec0000010000 */
[----:B0-2---:R-:W-:Y:S05]  /*0940*/  @P1 BRA `(.L_x_19803) ;  /* 0x0000000c00141947 */ /* 0x005fea0003800000 */
[----:B------:R-:W0:Y:S01]  /*0950*/  LDCU.64 UR16, c[0x0][0x3a8] ;  /* 0x00007500ff1077ac */ /* 0x000e220008000a00 */
[----:B------:R-:W-:Y:S01]  /*0960*/  SHF.R.U32.HI R24, RZ, 0x3, R0 ;  /* 0x00000003ff187819 */ /* 0x000fe20000011600 */
[----:B------:R-:W-:Y:S01]  /*0970*/  IMAD.MOV.U32 R25, RZ, RZ, RZ ;  /* 0x000000ffff197224 */ /* 0x000fe200078e00ff */
[----:B------:R-:W-:Y:S01]  /*0980*/  MOV R5, UR4 ;  /* 0x0000000400057c02 */ /* 0x000fe20008000f00 */
[----:B------:R-:W1:Y:S01]  /*0990*/  LDCU UR15, c[0x0][0x3d0] ;  /* 0x00007a00ff0f77ac */ /* 0x000e620008000800 */
[----:B------:R-:W-:Y:S01]  /*09a0*/  LOP3.LUT R24, R24, 0x7c, RZ, 0xc0, !PT ;  /* 0x0000007c18187812 */ /* 0x000fe200078ec0ff */
[----:B------:R-:W-:Y:S01]  /*09b0*/  IMAD.MOV.U32 R20, RZ, RZ, -0x800001 ;  /* 0xff7fffffff147424 */ /* 0x000fe200078e00ff */
[----:B------:R-:W-:Y:S01]  /*09c0*/  SHF.L.U32 R7, R4, 0x3, RZ ;  /* 0x0000000304077819 */ /* 0x000fe200000006ff */
[----:B------:R-:W2:Y:S01]  /*09d0*/  LDCU UR8, c[0x0][0x3ec] ;  /* 0x00007d80ff0877ac */ /* 0x000ea20008000800 */
[----:B------:R-:W-:Y:S01]  /*09e0*/  LOP3.LUT R27, R0, 0x3, RZ, 0xc0, !PT ;  /* 0x00000003001b7812 */ /* 0x000fe200078ec0ff */
[----:B------:R-:W-:Y:S01]  /*09f0*/  IMAD.WIDE R24, R5, 0x4, R24 ;  /* 0x0000000405187825 */ /* 0x000fe200078e0218 */
[----:B------:R-:W-:Y:S01]  /*0a00*/  IADD3 R26, PT, PT, R7, 0x1, RZ ;  /* 0x00000001071a7810 */ /* 0x000fe20007ffe0ff */
[----:B------:R-:W-:-:S02]  /*0a10*/  UIADD3 UR5, UPT, UPT, UR12, 0xa0, URZ ;  /* 0x000000a00c057890 */ /* 0x000fc4000fffe0ff */
[----:B------:R-:W-:Y:S02]  /*0a20*/  IMAD.SHL.U32 R5, R6, 0x4, RZ ;  /* 0x0000000406057824 */ /* 0x000fe400078e00ff */
[----:B------:R-:W-:Y:S01]  /*0a30*/  ULEA UR5, UR13, UR5, 0x18 ;  /* 0x000000050d057291 */ /* 0x000fe2000f8ec0ff */
[----:B0-----:R-:W-:Y:S02]  /*0a40*/  IADD3 R23, P0, PT, R24, UR16, RZ ;  /* 0x0000001018177c10 */ /* 0x001fe4000ff1e0ff */
[----:B------:R-:W-:Y:S02]  /*0a50*/  LOP3.LUT R5, R5, 0x1c, RZ, 0xc0, !PT ;  /* 0x0000001c05057812 */ /* 0x000fe400078ec0ff */
[----:B------:R-:W-:Y:S01]  /*0a60*/  IADD3.X R24, PT, PT, R25, UR17, RZ, P0, !PT ;  /* 0x0000001119187c10 */ /* 0x000fe200087fe4ff */
[----:B------:R-:W-:Y:S02]  /*0a70*/  IMAD.MOV.U32 R25, RZ, RZ, R4 ;  /* 0x000000ffff197224 */ /* 0x000fe400078e0004 */
[----:B------:R-:W-:Y:S01]  /*0a80*/  IMAD R30, R4, 0x20, R5 ;  /* 0x00000020041e7824 */ /* 0x000fe200078e0205 */
[----:B------:R-:W-:Y:S01]  /*0a90*/  SHF.L.U32 R5, R6, 0x3, RZ ;  /* 0x0000000306057819 */ /* 0x000fe200000006ff */
[----:B-1----:R-:W-:Y:S01]  /*0aa0*/  IMAD R4, R15, UR15, RZ ;  /* 0x0000000f0f047c24 */ /* 0x002fe2000f8e02ff */
[----:B------:R-:W-:Y:S01]  /*0ab0*/  LOP3.LUT R6, R7, 0x7, R6, 0xf8, !PT ;  /* 0x0000000707067812 */ /* 0x000fe200078ef806 */
[----:B--2---:R-:W-:Y:S01]  /*0ac0*/  IMAD.U32 R29, RZ, RZ, UR8 ;  /* 0x00000008ff1d7e24 */ /* 0x004fe2000f8e00ff */
[----:B------:R-:W-:-:S02]  /*0ad0*/  LOP3.LUT R5, R5, 0x38, RZ, 0xc0, !PT ;  /* 0x0000003805057812 */ /* 0x000fc400078ec0ff */
[----:B------:R-:W-:Y:S01]  /*0ae0*/  IADD3 R30, PT, PT, R30, UR5, RZ ;  /* 0x000000051e1e7c10 */ /* 0x000fe2000fffe0ff */
[----:B------:R-:W-:Y:S01]  /*0af0*/  VIADD R31, R6, -UR9 ;  /* 0x80000009061f7c36 */ /* 0x000fe20008000000 */
[----:B------:R-:W-:Y:S01]  /*0b00*/  IADD3 R16, P0, PT, R4, R5, RZ ;  /* 0x0000000504107210 */ /* 0x000fe20007f1e0ff */
[----:B------:R-:W-:Y:S01]  /*0b10*/  VIADD R28, R6, 0x1 ;  /* 0x00000001061c7836 */ /* 0x000fe20000000000 */
[----:B------:R-:W-:Y:S02]  /*0b20*/  IADD3 R29, PT, PT, -R29, UR6, RZ ;  /* 0x000000061d1d7c10 */ /* 0x000fe4000fffe1ff */
[----:B------:R-:W-:-:S09]  /*0b30*/  LEA.HI.X.SX32 R17, R4, RZ, 0x1, P0 ;  /* 0x000000ff04117211 */ /* 0x000fd200000f0eff */
.L_x_19808:
[----:B------:R-:W0:Y:S01]  /*0b40*/  LDC R11, c[0x0][0x3f0] ;  /* 0x0000fc00ff0b7b82 */ /* 0x000e220000000800 */
[----:B------:R-:W-:Y:S01]  /*0b50*/  VIADD R5, R26, 0xffffffff ;  /* 0xffffffff1a057836 */ /* 0x000fe20000000000 */
[----:B------:R-:W-:Y:S04]  /*0b60*/  BSSY B1, `(.L_x_19804) ;  /* 0x000009a000017945 */ /* 0x000fe80003800000 */
        /* <DEDUP_REMOVED lines=47> */
.L_x_19805:
[----:B------:R-:W-:Y:S01]  /*0e60*/  IMAD.MOV.U32 R4, RZ, RZ, R23 ;  /* 0x000000ffff047224 */ /* 0x000fe200078e0017 */
[----:B------:R-:W-:-:S05]  /*0e70*/  MOV R5, R24 ;  /* 0x0000001800057202 */ /* 0x000fca0000000f00 */
        /* <DEDUP_REMOVED lines=12> */
[----:B------:R-:W-:-:S03]  /*0f40*/  LEA R8, R27, UR5, 0x5 ;  /* 0x000000051b087c11 */ /* 0x000fc6000f8e28ff */
[----:B------:R-:W4:Y:S04]  /*0f50*/  LDG.E.CONSTANT R32, desc[UR10][R18.64+0x180] ;  /* 0x0001800a12207981 */ /* 0x000f28000c1e9900 */
[----:B------:R-:W0:Y:S02]  /*0f60*/  LDS.128 R4, [R8] ;  /* 0x0000000008047984 */ /* 0x000e240000000c00 */
[C---:B0-----:R-:W-:Y:S01]  /*0f70*/  IMAD.U32 R10, R5.reuse, 0x10000, RZ ;  /* 0x00010000050a7824 */ /* 0x041fe200078e00ff */
[----:B------:R-:W-:-:S04]  /*0f80*/  PRMT R5, R5, 0x7632, R5 ;  /* 0x0000763205057816 */ /* 0x000fc80000000005 */
[----:B------:R-:W-:Y:S02]  /*0f90*/  SHF.L.U32 R5, R5, 0x10, RZ ;  /* 0x0000001005057819 */ /* 0x000fe400000006ff */
[C---:B--2---:R-:W-:Y:S02]  /*0fa0*/  SHF.L.U32 R35, R33.reuse, 0x10, RZ ;  /* 0x0000001021237819 */ /* 0x044fe400000006ff */
[----:B------:R-:W-:-:S03]  /*0fb0*/  PRMT R33, R33, 0x7632, R33 ;  /* 0x0000763221217816 */ /* 0x000fc60000000021 */
[----:B------:R-:W-:Y:S01]  /*0fc0*/  FMUL.FTZ R37, R10, R35 ;  /* 0x000000230a257220 */ /* 0x000fe20000410000 */
[C---:B------:R-:W-:Y:S02]  /*0fd0*/  IMAD.U32 R10, R4.reuse, 0x10000, RZ ;  /* 0x00010000040a7824 */ /* 0x040fe400078e00ff */
[----:B------:R-:W-:Y:S02]  /*0fe0*/  IMAD.U32 R34, R33, 0x10000, RZ ;  /* 0x0001000021227824 */ /* 0x000fe400078e00ff */
[----:B---3--:R-:W-:Y:S02]  /*0ff0*/  IMAD.U32 R35, R11, 0x10000, RZ ;  /* 0x000100000b237824 */ /* 0x008fe400078e00ff */
[----:B------:R-:W-:Y:S01]  /*1000*/  FMUL.FTZ R36, R5, R34 ;  /* 0x0000002205247220 */ /* 0x000fe20000410000 */
[----:B------:R-:W-:Y:S01]  /*1010*/  PRMT R5, R4, 0x7632, R5 ;  /* 0x0000763204057816 */ /* 0x000fe20000000005 */
[----:B------:R-:W-:Y:S01]  /*1020*/  IMAD.U32 R33, R6, 0x10000, RZ ;  /* 0x0001000006217824 */ /* 0x000fe200078e00ff */
[----:B------:R-:W-:Y:S01]  /*1030*/  PRMT R11, R11, 0x7632, R11 ;  /* 0x000076320b0b7816 */ /* 0x000fe2000000000b */
[----:B------:R-:W2:Y:S01]  /*1040*/  LDG.E.CONSTANT R4, desc[UR10][R18.64+0x200] ;  /* 0x0002000a12047981 */ /* 0x000ea2000c1e9900 */
[----:B------:R-:W-:Y:S01]  /*1050*/  FFMA.FTZ R10, R10, R35, R37 ;  /* 0x000000230a0a7223 */ /* 0x000fe20000010025 */
[----:B------:R-:W-:Y:S01]  /*1060*/  IMAD.U32 R5, R5, 0x10000, RZ ;  /* 0x0001000005057824 */ /* 0x000fe200078e00ff */
[----:B------:R-:W-:-:S05]  /*1070*/  SHF.L.U32 R34, R11, 0x10, RZ ;  /* 0x000000100b227819 */ /* 0x000fca00000006ff */
[----:B------:R-:W-:Y:S02]  /*1080*/  FFMA.FTZ R11, R5, R34, R36 ;  /* 0x00000022050b7223 */ /* 0x000fe40000010024 */
[----:B------:R-:W3:Y:S01]  /*1090*/  LDG.E.CONSTANT R5, desc[UR10][R18.64+0x280] ;  /* 0x0002800a12057981 */ /* 0x000ee2000c1e9900 */
[----:B----4-:R-:W-:-:S04]  /*10a0*/  IMAD.U32 R34, R9, 0x10000, RZ ;  /* 0x0001000009227824 */ /* 0x010fc800078e00ff */
[----:B------:R-:W-:Y:S02]  /*10b0*/  FFMA.FTZ R10, R33, R34, R10 ;  /* 0x00000022210a7223 */ /* 0x000fe4000001000a */
[----:B------:R-:W4:Y:S04]  /*10c0*/  LDG.E.CONSTANT R33, desc[UR10][R18.64+0x300] ;  /* 0x0003000a12217981 */ /* 0x000f28000c1e9900 */
[----:B------:R0:W4:Y:S01]  /*10d0*/  LDG.E.CONSTANT R34, desc[UR10][R18.64+0x380] ;  /* 0x0003800a12227981 */ /* 0x000122000c1e9900 */
[----:B------:R-:W-:Y:S02]  /*10e0*/  PRMT R6, R6, 0x7632, R6 ;  /* 0x0000763206067816 */ /* 0x000fe40000000006 */
[----:B------:R-:W-:Y:S02]  /*10f0*/  PRMT R9, R9, 0x7632, R9 ;  /* 0x0000763209097816 */ /* 0x000fe40000000009 */
[----:B------:R-:W-:-:S03]  /*1100*/  SHF.L.U32 R6, R6, 0x10, RZ ;  /* 0x0000001006067819 */ /* 0x000fc600000006ff */
[----:B------:R-:W-:Y:S02]  /*1110*/  IMAD.U32 R9, R9, 0x10000, RZ ;  /* 0x0001000009097824 */ /* 0x000fe400078e00ff */
[----:B------:R-:W-:Y:S02]  /*1120*/  IMAD.U32 R35, R7, 0x10000, RZ ;  /* 0x0001000007237824 */ /* 0x000fe400078e00ff */
[----:B------:R-:W-:Y:S01]  /*1130*/  FFMA.FTZ R6, R6, R9, R11 ;  /* 0x0000000906067223 */ /* 0x000fe2000001000b */
[----:B------:R-:W-:-:S05]  /*1140*/  SHF.L.U32 R9, R32, 0x10, RZ ;  /* 0x0000001020097819 */ /* 0x000fca00000006ff */
[----:B------:R-:W-:Y:S02]  /*1150*/  FFMA.FTZ R35, R35, R9, R10 ;  /* 0x0000000923237223 */ /* 0x000fe4000001000a */
[----:B------:R-:W1:Y:S01]  /*1160*/  LDS.128 R8, [R8+0x10] ;  /* 0x0000100008087984 */ /* 0x000e620000000c00 */
[----:B------:R-:W-:Y:S02]  /*1170*/  PRMT R7, R7, 0x7632, R7 ;  /* 0x0000763207077816 */ /* 0x000fe40000000007 */
[----:B------:R-:W-:-:S03]  /*1180*/  PRMT R32, R32, 0x7632, R32 ;  /* 0x0000763220207816 */ /* 0x000fc60000000020 */
[----:B------:R-:W-:Y:S02]  /*1190*/  IMAD.U32 R7, R7, 0x10000, RZ ;  /* 0x0001000007077824 */ /* 0x000fe400078e00ff */
[----:B------:R-:W-:-:S04]  /*11a0*/  IMAD.U32 R32, R32, 0x10000, RZ ;  /* 0x0001000020207824 */ /* 0x000fc800078e00ff */
[----:B------:R-:W-:Y:S01]  /*11b0*/  FFMA.FTZ R6, R7, R32, R6 ;  /* 0x0000002007067223 */ /* 0x000fe20000010006 */
[C---:B-1----:R-:W-:Y:S02]  /*11c0*/  PRMT R7, R8.reuse, 0x7632, R7 ;  /* 0x0000763208077816 */ /* 0x042fe40000000007 */
[----:B0-----:R-:W-:-:S03]  /*11d0*/  SHF.L.U32 R18, R8, 0x10, RZ ;  /* 0x0000001008127819 */ /* 0x001fc600000006ff */
[----:B------:R-:W-:Y:S01]  /*11e0*/  IMAD.U32 R7, R7, 0x10000, RZ ;  /* 0x0001000007077824 */ /* 0x000fe200078e00ff */
[----:B------:R-:W-:Y:S01]  /*11f0*/  UMOV UR5, 0xffffffff ;  /* 0xffffffff00057882 */ /* 0x000fe20000000000 */
[----:B------:R-:W-:Y:S02]  /*1200*/  ISETP.NE.AND P0, PT, R27, RZ, PT ;  /* 0x000000ff1b00720c */ /* 0x000fe40003f05270 */
[----:B-----5:R-:W-:Y:S02]  /*1210*/  FSETP.NEU.FTZ.AND P1, PT, R21, RZ, PT ;  /* 0x000000ff1500720b */ /* 0x020fe40003f3d000 */
[C---:B--2---:R-:W-:Y:S01]  /*1220*/  PRMT R19, R4.reuse, 0x7632, R19 ;  /* 0x0000763204137816 */ /* 0x044fe20000000013 */
[----:B------:R-:W-:-:S03]  /*1230*/  IMAD.U32 R4, R4, 0x10000, RZ ;  /* 0x0001000004047824 */ /* 0x000fc600078e00ff */
[----:B------:R-:W-:Y:S01]  /*1240*/  SHF.L.U32 R19, R19, 0x10, RZ ;  /* 0x0000001013137819 */ /* 0x000fe200000006ff */
[----:B------:R-:W-:-:S04]  /*1250*/  FFMA.FTZ R4, R18, R4, R35 ;  /* 0x0000000412047223 */ /* 0x000fc80000010023 */
[----:B------:R-:W-:Y:S01]  /*1260*/  FFMA.FTZ R6, R7, R19, R6 ;  /* 0x0000001307067223 */ /* 0x000fe20000010006 */
[C---:B------:R-:W-:Y:S01]  /*1270*/  IMAD.U32 R7, R9.reuse, 0x10000, RZ ;  /* 0x0001000009077824 */ /* 0x040fe200078e00ff */
[----:B------:R-:W-:Y:S01]  /*1280*/  PRMT R9, R9, 0x7632, R9 ;  /* 0x0000763209097816 */ /* 0x000fe20000000009 */
[C---:B---3--:R-:W-:Y:S01]  /*1290*/  IMAD.U32 R8, R5.reuse, 0x10000, RZ ;  /* 0x0001000005087824 */ /* 0x048fe200078e00ff */
[----:B------:R-:W-:Y:S02]  /*12a0*/  PRMT R5, R5, 0x7632, R5 ;  /* 0x0000763205057816 */ /* 0x000fe40000000005 */
[----:B------:R-:W-:Y:S01]  /*12b0*/  SHF.L.U32 R9, R9, 0x10, RZ ;  /* 0x0000001009097819 */ /* 0x000fe200000006ff */
[----:B------:R-:W-:Y:S02]  /*12c0*/  FFMA.FTZ R4, R7, R8, R4 ;  /* 0x0000000807047223 */ /* 0x000fe40000010004 */
[----:B------:R-:W-:Y:S01]  /*12d0*/  IMAD.U32 R8, R5, 0x10000, RZ ;  /* 0x0001000005087824 */ /* 0x000fe200078e00ff */
[----:B------:R-:W-:-:S03]  /*12e0*/  PRMT R18, R10, 0x7632, R18 ;  /* 0x000076320a127816 */ /* 0x000fc60000000012 */
[----:B------:R-:W-:Y:S01]  /*12f0*/  FFMA.FTZ R6, R9, R8, R6 ;  /* 0x0000000809067223 */ /* 0x000fe20000010006 */
[----:B----4-:R-:W-:Y:S01]  /*1300*/  PRMT R8, R33, 0x7632, R8 ;  /* 0x0000763221087816 */ /* 0x010fe20000000008 */
        /* <DEDUP_REMOVED lines=19> */
.L_x_19846:
        /* <DEDUP_REMOVED lines=12> */
.L_x_19806:
[----:B------:R-:W-:Y:S05]  /*1500*/  BSYNC B1 ;  /* 0x0000000000017941 */ /* 0x000fea0003800000 */
.L_x_19804:
        /* <DEDUP_REMOVED lines=9> */
.L_x_19803:
[----:B------:R-:W-:Y:S05]  /*15a0*/  BSYNC B0 ;  /* 0x0000000000007941 */ /* 0x000fea0003800000 */
.L_x_19802:
[----:B------:R-:W-:Y:S01]  /*15b0*/  UMOV UR5, 0xffffffff ;  /* 0xffffffff00057882 */ /* 0x000fe20000000000 */
[----:B-----5:R-:W-:Y:S02]  /*15c0*/  SHF.R.U32.HI R21, RZ, 0x5, R0 ;  /* 0x00000005ff157819 */ /* 0x020fe40000011600 */
[----:B------:R-:W-:Y:S05]  /*15d0*/  BRA.DIV UR5, `(.L_x_19809) ;  /* 0x0000002e05987947 */ /* 0x000fea000b800000 */
[----:B------:R-:W0:Y:S02]  /*15e0*/  SHFL.BFLY PT, R5, R20, 0x10, 0x1f ;  /* 0x0e001f0014057f89 */ /* 0x000e2400000e0000 */
[----:B0-----:R-:W-:-:S05]  /*15f0*/  FMNMX.FTZ R5, R5, R20, !PT ;  /* 0x0000001405057209 */ /* 0x001fca0007810000 */
[----:B------:R-:W0:Y:S02]  /*1600*/  SHFL.BFLY PT, R4, R5, 0x8, 0x1f ;  /* 0x0d001f0005047f89 */ /* 0x000e2400000e0000 */
[----:B0-----:R-:W-:-:S05]  /*1610*/  FMNMX.FTZ R6, R5, R4, !PT ;  /* 0x0000000405067209 */ /* 0x001fca0007810000 */
[----:B------:R0:W1:Y:S02]  /*1620*/  SHFL.BFLY PT, R7, R6, 0x4, 0x1f ;  /* 0x0c801f0006077f89 */ /* 0x00006400000e0000 */
.L_x_19851:
        /* <DEDUP_REMOVED lines=46> */
.L_x_19814:
        /* <DEDUP_REMOVED lines=11> */
.L_x_19813:
[----:B------:R-:W-:Y:S05]  /*19c0*/  BSYNC.RECONVERGENT B1 ;  /* 0x0000000000017941 */ /* 0x000fea0003800200 */
.L_x_19812:
        /* <DEDUP_REMOVED lines=13> */
.L_x_19817:
[----:B------:R-:W0:Y:S01]  /*1aa0*/  LDS R35, [R10+0x200] ;  /* 0x000200000a237984 */ /* 0x000e220000000800 */
[----:B------:R-:W-:-:S03]  /*1ab0*/  IADD3 R16, PT, PT, R16, 0x800, RZ ;  /* 0x0000080010107810 */ /* 0x000fc60007ffe0ff */
[----:B------:R-:W1:Y:S01]  /*1ac0*/  LDS R17, [R10+-0x400] ;  /* 0xfffc00000a117984 */ /* 0x000e620000000800 */
[----:B------:R-:W-:-:S03]  /*1ad0*/  ISETP.GE.AND P4, PT, R16, R9, PT ;  /* 0x000000091000720c */ /* 0x000fc60003f86270 */
[----:B------:R-:W2:Y:S04]  /*1ae0*/  LDS R27, [R10+0x600] ;  /* 0x000600000a1b7984 */ /* 0x000ea80000000800 */
[----:B------:R-:W3:Y:S04]  /*1af0*/  LDS R19, [R10+-0x200] ;  /* 0xfffe00000a137984 */ /* 0x000ee80000000800 */
[----:B------:R-:W4:Y:S04]  /*1b00*/  LDS R25, [R10+0x400] ;  /* 0x000400000a197984 */ /* 0x000f280000000800 */
[----:B------:R-:W5:Y:S04]  /*1b10*/  LDS R23, [R10] ;  /* 0x000000000a177984 */ /* 0x000f680000000800 */
[----:B------:R-:W5:Y:S04]  /*1b20*/  LDS R29, [R10+0x800] ;  /* 0x000800000a1d7984 */ /* 0x000f680000000800 */
[----:B------:R-:W5:Y:S04]  /*1b30*/  LDS R31, [R10+0xa00] ;  /* 0x000a00000a1f7984 */ /* 0x000f680000000800 */
        /* <DEDUP_REMOVED lines=15> */
[----:B-----5:R-:W-:Y:S02]  /*1c30*/  FADD.FTZ R23, -R8, R23 ;  /* 0x0000001708177221 */ /* 0x020fe40000010100 */
[----:B------:R-:W-:-:S03]  /*1c40*/  FMUL.FTZ R20, R20, 1.4426950216293334961 ;  /* 0x3fb8aa3b14147820 */ /* 0x000fc60000410000 */
[----:B------:R2:W3:Y:S01]  /*1c50*/  MUFU.EX2 R25, R18 ;  /* 0x0000001200197308 */ /* 0x0004e20000000800 */
[----:B------:R-:W-:Y:S01]  /*1c60*/  FADD.FTZ R24, -R8, R29 ;  /* 0x0000001d08187221 */ /* 0x000fe20000010100 */
[----:B------:R-:W-:-:S03]  /*1c70*/  FMUL.FTZ R23, R23, 1.4426950216293334961 ;  /* 0x3fb8aa3b17177820 */ /* 0x000fc60000410000 */
[----:B------:R-:W-:Y:S02]  /*1c80*/  FMUL.FTZ R30, R24, 1.4426950216293334961 ;  /* 0x3fb8aa3b181e7820 */ /* 0x000fe40000410000 */
[----:B------:R-:W4:Y:S01]  /*1c90*/  LDS R24, [R10+0x1600] ;  /* 0x001600000a187984 */ /* 0x000f220000000800 */
[----:B------:R0:W5:Y:S01]  /*1ca0*/  MUFU.EX2 R29, R28 ;  /* 0x0000001c001d7308 */ /* 0x0001620000000800 */
        /* <DEDUP_REMOVED lines=11> */
[----:B-----5:R-:W-:Y:S01]  /*1d60*/  STS [R10+0x600], R29 ;  /* 0x0006001d0a007388 */ /* 0x020fe20000000800 */
[----:B------:R-:W-:-:S03]  /*1d70*/  FMUL.FTZ R34, R20, 1.4426950216293334961 ;  /* 0x3fb8aa3b14227820 */ /* 0x000fc60000410000 */
[----:B------:R-:W1:Y:S01]  /*1d80*/  MUFU.EX2 R23, R23 ;  /* 0x0000001700177308 */ /* 0x000e620000000800 */
[----:B------:R-:W3:Y:S04]  /*1d90*/  LDS R20, [R10+0x1a00] ;  /* 0x001a00000a147984 */ /* 0x000ee80000000800 */
[----:B--2---:R-:W-:Y:S03]  /*1da0*/  STS [R10+0x400], R27 ;  /* 0x0004001b0a007388 */ /* 0x004fe60000000800 */
[----:B------:R2:W5:Y:S01]  /*1db0*/  MUFU.EX2 R31, R30 ;  /* 0x0000001e001f7308 */ /* 0x0005620000000800 */
        /* <DEDUP_REMOVED lines=10> */
[----:B-----5:R-:W-:Y:S03]  /*1e60*/  STS [R10+0x800], R31 ;  /* 0x0008001f0a007388 */ /* 0x020fe60000000800 */
        /* <DEDUP_REMOVED lines=39> */
.L_x_19816:
[----:B------:R-:W-:Y:S05]  /*20e0*/  BSYNC.RECONVERGENT B1 ;  /* 0x0000000000017941 */ /* 0x000fea0003800200 */
.L_x_19815:
        /* <DEDUP_REMOVED lines=55> */
.L_x_19819:
[----:B------:R-:W-:Y:S05]  /*2460*/  BSYNC.RECONVERGENT B1 ;  /* 0x0000000000017941 */ /* 0x000fea0003800200 */
.L_x_19818:
        /* <DEDUP_REMOVED lines=26> */
.L_x_19811:
[----:B------:R-:W-:Y:S05]  /*2610*/  BSYNC.RECONVERGENT B0 ;  /* 0x0000000000007941 */ /* 0x000fea0003800200 */
.L_x_19810:
        /* <DEDUP_REMOVED lines=39> */
.L_x_19824:
[----:B------:R-:W0:Y:S01]  /*2890*/  LDS R7, [R9] ;  /* 0x0000000009077984 */ /* 0x000e220000000800 */
[----:B------:R-:W-:-:S05]  /*28a0*/  VIADD R10, R10, 0x1 ;  /* 0x000000010a0a7836 */ /* 0x000fca0000000000 */
[----:B------:R-:W-:Y:S01]  /*28b0*/  ISETP.NE.AND P0, PT, R10, RZ, PT ;  /* 0x000000ff0a00720c */ /* 0x000fe20003f05270 */
[----:B0-----:R-:W-:-:S05]  /*28c0*/  FMUL.FTZ R16, R7, R6 ;  /* 0x0000000607107220 */ /* 0x001fca0000410000 */
[----:B------:R0:W-:Y:S02]  /*28d0*/  STS [R9], R16 ;  /* 0x0000001009007388 */ /* 0x0001e40000000800 */
[----:B0-----:R-:W-:-:S05]  /*28e0*/  IADD3 R9, PT, PT, R9, 0x200, RZ ;  /* 0x0000020009097810 */ /* 0x001fca0007ffe0ff */
[----:B------:R-:W-:Y:S05]  /*28f0*/  @P0 BRA `(.L_x_19824) ;  /* 0xfffffffc00e40947 */ /* 0x000fea000383ffff */
.L_x_19823:
[----:B------:R-:W-:Y:S05]  /*2900*/  BSYNC.RECONVERGENT B1 ;  /* 0x0000000000017941 */ /* 0x000fea0003800200 */
.L_x_19822:
        /* <DEDUP_REMOVED lines=13> */
.L_x_19827:
        /* <DEDUP_REMOVED lines=52> */
.L_x_19826:
[----:B------:R-:W-:Y:S05]  /*2d20*/  BSYNC.RECONVERGENT B1 ;  /* 0x0000000000017941 */ /* 0x000fea0003800200 */
.L_x_19825:
        /* <DEDUP_REMOVED lines=31> */
.L_x_19829:
[----:B------:R-:W-:Y:S05]  /*2f20*/  BSYNC.RECONVERGENT B1 ;  /* 0x0000000000017941 */ /* 0x000fea0003800200 */
.L_x_19828:
        /* <DEDUP_REMOVED lines=14> */
.L_x_19821:
[----:B------:R-:W-:Y:S05]  /*3010*/  BSYNC.RECONVERGENT B0 ;  /* 0x0000000000007941 */ /* 0x000fea0003800200 */
.L_x_19820:
[----:B------:R-:W-:Y:S01]  /*3020*/  BAR.SYNC.DEFER_BLOCKING 0x0 ;  /* 0x0000000000007b1d */ /* 0x000fe20000010000 */
[----:B------:R-:W-:Y:S01]  /*3030*/  ISETP.GE.AND P0, PT, R21, UR7, PT ;  /* 0x0000000715007c0c */ /* 0x000fe2000bf06270 */
[----:B------:R-:W-:Y:S02]  /*3040*/  HFMA2 R25, -RZ, RZ, 0, 0 ;  /* 0x00000000ff197431 */ /* 0x000fe400000001ff */
[----:B------:R-:W-:Y:S02]  /*3050*/  IMAD.MOV.U32 R26, RZ, RZ, RZ ;  /* 0x000000ffff1a7224 */ /* 0x000fe400078e00ff */
[----:B------:R-:W2:Y:S01]  /*3060*/  LDCU UR15, c[0x0][0x3cc] ;  /* 0x00007980ff0f77ac */ /* 0x000ea20008000800 */
[----:B------:R-:W-:Y:S01]  /*3070*/  BSSY.RECONVERGENT B1, `(.L_x_19830) ;  /* 0x00000e6000017945 */ /* 0x000fe20003800200 */
[----:B------:R-:W3:Y:S06]  /*3080*/  LDCU.64 UR12, c[0x0][0x398] ;  /* 0x00007300ff0c77ac */ /* 0x000eec0008000a00 */
[----:B------:R-:W-:Y:S05]  /*3090*/  @P0 BRA `(.L_x_19831) ;  /* 0x0000000c008c0947 */ /* 0x000fea0003800000 */
[----:B-1----:R-:W1:Y:S01]  /*30a0*/  I2F.RP R10, R12 ;  /* 0x0000000c000a7306 */ /* 0x002e620000209400 */
[----:B------:R-:W-:Y:S01]  /*30b0*/  SHF.R.U32.HI R8, RZ, 0x3, R0 ;  /* 0x00000003ff087819 */ /* 0x000fe20000011600 */
[----:B------:R-:W4:Y:S01]  /*30c0*/  LDCU UR8, c[0x0][0x3d0] ;  /* 0x00007a00ff0877ac */ /* 0x000f220008000800 */
[----:B------:R-:W-:Y:S01]  /*30d0*/  MOV R11, UR4 ;  /* 0x00000004000b7c02 */ /* 0x000fe20008000f00 */
[C---:B------:R-:W-:Y:S01]  /*30e0*/  VIADD R29, R21.reuse, -UR7 ;  /* 0x80000007151d7c36 */ /* 0x040fe20008000000 */
[----:B------:R-:W-:Y:S01]  /*30f0*/  LOP3.LUT R8, R8, 0x7c, RZ, 0xc0, !PT ;  /* 0x0000007c08087812 */ /* 0x000fe200078ec0ff */
[----:B------:R-:W5:Y:S01]  /*3100*/  LDCU UR5, c[0x0][0x3ec] ;  /* 0x00007d80ff0577ac */ /* 0x000f620008000800 */
[----:B0-----:R-:W-:Y:S01]  /*3110*/  MOV R9, RZ ;  /* 0x000000ff00097202 */ /* 0x001fe20000000f00 */
[----:B------:R-:W-:Y:S01]  /*3120*/  IMAD.MOV.U32 R26, RZ, RZ, RZ ;  /* 0x000000ffff1a7224 */ /* 0x000fe200078e00ff */
[C---:B------:R-:W-:Y:S01]  /*3130*/  IADD3 R20, PT, PT, R21.reuse, 0x1, RZ ;  /* 0x0000000115147810 */ /* 0x040fe20007ffe0ff */
[----:B------:R-:W0:Y:S01]  /*3140*/  LDCU.64 UR16, c[0x0][0x3a8] ;  /* 0x00007500ff1077ac */ /* 0x000e220008000a00 */
[----:B------:R-:W-:Y:S01]  /*3150*/  LEA R30, R21, 0x3, 0x3 ;  /* 0x00000003151e7811 */ /* 0x000fe200078e18ff */
[----:B------:R-:W-:Y:S01]  /*3160*/  IMAD.WIDE R8, R11, 0x4, R8 ;  /* 0x000000040b087825 */ /* 0x000fe200078e0208 */
[----:B-1----:R-:W1:Y:S03]  /*3170*/  MUFU.RCP R10, R10 ;  /* 0x0000000a000a7308 */ /* 0x002e660000001000 */
[----:B------:R-:W-:-:S02]  /*3180*/  VIADD R11, R5, 0xa0 ;  /* 0x000000a0050b7836 */ /* 0x000fc40000000000 */
[----:B----4-:R-:W-:-:S03]  /*3190*/  IMAD R16, R15, UR8, RZ ;  /* 0x000000080f107c24 */ /* 0x010fc6000f8e02ff */
[----:B------:R-:W-:Y:S01]  /*31a0*/  LEA R4, R4, R11, 0x18 ;  /* 0x0000000b04047211 */ /* 0x000fe200078ec0ff */
[----:B-----5:R-:W-:-:S03]  /*31b0*/  IMAD.U32 R28, RZ, RZ, UR5 ;  /* 0x00000005ff1c7e24 */ /* 0x020fc6000f8e00ff */
[----:B------:R-:W-:Y:S02]  /*31c0*/  LEA R27, R21, R4, 0x5 ;  /* 0x00000004151b7211 */ /* 0x000fe400078e28ff */
[----:B0-----:R-:W-:Y:S02]  /*31d0*/  IADD3 R22, P0, PT, R8, UR16, RZ ;  /* 0x0000001008167c10 */ /* 0x001fe4000ff1e0ff */
[----:B------:R-:W-:Y:S01]  /*31e0*/  IADD3 R28, PT, PT, -R28, UR6, RZ ;  /* 0x000000061c1c7c10 */ /* 0x000fe2000fffe1ff */
[----:B-1----:R-:W-:Y:S01]  /*31f0*/  VIADD R6, R10, 0xffffffe ;  /* 0x0ffffffe0a067836 */ /* 0x002fe20000000000 */
[----:B------:R-:W-:Y:S02]  /*3200*/  IADD3.X R23, PT, PT, R9, UR17, RZ, P0, !PT ;  /* 0x0000001109177c10 */ /* 0x000fe400087fe4ff */
[----:B------:R-:W-:Y:S01]  /*3210*/  IADD3 R27, PT, PT, R27, 0x10, RZ ;  /* 0x000000101b1b7810 */ /* 0x000fe20007ffe0ff */
[----:B------:R0:W1:Y:S02]  /*3220*/  F2I.FTZ.U32.TRUNC.NTZ R7, R6 ;  /* 0x0000000600077305 */ /* 0x000064000021f000 */
[----:B0-----:R-:W-:Y:S01]  /*3230*/  MOV R6, RZ ;  /* 0x000000ff00067202 */ /* 0x001fe20000000f00 */
[----:B-1----:R-:W-:-:S04]  /*3240*/  IMAD.MOV R17, RZ, RZ, -R7 ;  /* 0x000000ffff117224 */ /* 0x002fc800078e0a07 */
[----:B------:R-:W-:Y:S01]  /*3250*/  IMAD R5, R17, R12, RZ ;  /* 0x0000000c11057224 */ /* 0x000fe200078e02ff */
[----:B------:R-:W-:-:S03]  /*3260*/  SHF.R.S32.HI R17, RZ, 0x1f, R16 ;  /* 0x0000001fff117819 */ /* 0x000fc60000011410 */
[----:B------:R-:W-:-:S07]  /*3270*/  IMAD.HI.U32 R24, R7, R5, R6 ;  /* 0x0000000507187227 */ /* 0x000fce00078e0006 */
.L_x_19838:
        /* <DEDUP_REMOVED lines=21> */
[----:B------:R-:W-:-:S05]  /*33d0*/  @P0 IADD3 R7, PT, PT, R7, 0x1, RZ ;  /* 0x0000000107070810 */ /* 0x000fca0007ffe0ff */
[----:B------:R-:W-:-:S05]  /*33e0*/  IMAD.MOV.U32 R8, RZ, RZ, R7 ;  /* 0x000000ffff087224 */ /* 0x000fca00078e0007 */
[----:B------:R-:W-:Y:S01]  /*33f0*/  @!P2 IADD3 R8, PT, PT, RZ, -R8, RZ ;  /* 0x80000008ff08a210 */ /* 0x000fe20007ffe0ff */
[----:B0-----:R-:W-:Y:S01]  /*3400*/  IMAD.MOV R11, RZ, RZ, -R5 ;  /* 0x000000ffff0b7224 */ /* 0x001fe200078e0a05 */
[----:B------:R-:W-:Y:S01]  /*3410*/  @!P1 LOP3.LUT R8, RZ, R4, RZ, 0x33, !PT ;  /* 0x00000004ff089212 */ /* 0x000fe200078e33ff */
[----:B------:R-:W-:Y:S01]  /*3420*/  IMAD.MOV.U32 R4, RZ, RZ, RZ ;  /* 0x000000ffff047224 */ /* 0x000fe200078e00ff */
[----:B------:R-:W-:Y:S01]  /*3430*/  ISETP.NE.AND P2, PT, R9, RZ, PT ;  /* 0x000000ff0900720c */ /* 0x000fe20003f45270 */
[----:B------:R-:W-:Y:S01]  /*3440*/  IMAD R11, R11, R6, RZ ;  /* 0x000000060b0b7224 */ /* 0x000fe200078e02ff */
[----:B------:R-:W-:-:S03]  /*3450*/  IADD3 R7, PT, PT, R8, R13, RZ ;  /* 0x0000000d08077210 */ /* 0x000fc60007ffe0ff */
[----:B------:R-:W-:Y:S01]  /*3460*/  IMAD.HI.U32 R4, R5, R11, R4 ;  /* 0x0000000b05047227 */ /* 0x000fe200078e0004 */
[----:B------:R-:W-:Y:S02]  /*3470*/  IABS R10, R7 ;  /* 0x00000007000a7213 */ /* 0x000fe40000000000 */
        /* <DEDUP_REMOVED lines=17> */
[----:B0-----:R-:W-:Y:S02]  /*3590*/  F2FP.BF16.F32.PACK_AB R4, R5, R4 ;  /* 0x000000040504723e */ /* 0x001fe400000010ff */
[----:B------:R-:W-:-:S02]  /*35a0*/  F2FP.BF16.F32.PACK_AB R6, R7, R6 ;  /* 0x000000060706723e */ /* 0x000fc400000010ff */
[----:B-1----:R-:W-:Y:S01]  /*35b0*/  F2FP.BF16.F32.PACK_AB R8, R9, R8 ;  /* 0x000000080908723e */ /* 0x002fe200000010ff */
        /* <DEDUP_REMOVED lines=19> */
[----:B------:R-:W-:-:S02]  /*36f0*/  ISETP.GE.AND P1, PT, R15, UR9, PT ;  /* 0x000000090f007c0c */ /* 0x000fc4000bf26270 */
[----:B------:R-:W-:Y:S02]  /*3700*/  PRMT R7, R7, 0x5410, R32 ;  /* 0x0000541007077816 */ /* 0x000fe40000000020 */
[C---:B------:R-:W-:Y:S02]  /*3710*/  IADD3 R32, PT, PT, R30.reuse, 0x2, RZ ;  /* 0x000000021e207810 */ /* 0x040fe40007ffe0ff */
[----:B------:R-:W-:Y:S02]  /*3720*/  ISETP.GE.AND P3, PT, R31, UR9, PT ;  /* 0x000000091f007c0c */ /* 0x000fe4000bf66270 */
[----:B------:R-:W-:Y:S02]  /*3730*/  IADD3 R31, PT, PT, R30, 0x4, RZ ;  /* 0x000000041e1f7810 */ /* 0x000fe40007ffe0ff */
[----:B------:R-:W-:Y:S01]  /*3740*/  ISETP.GE.AND P4, PT, R32, UR9, PT ;  /* 0x0000000920007c0c */ /* 0x000fe2000bf86270 */
[C---:B------:R-:W-:Y:S01]  /*3750*/  VIADD R32, R30.reuse, 0x3 ;  /* 0x000000031e207836 */ /* 0x040fe20000000000 */
[----:B------:R-:W-:Y:S01]  /*3760*/  ISETP.GE.AND P6, PT, R31, UR9, PT ;  /* 0x000000091f007c0c */ /* 0x000fe2000bfc6270 */
[----:B------:R-:W-:Y:S01]  /*3770*/  VIADD R31, R30, 0xfffffffe ;  /* 0xfffffffe1e1f7836 */ /* 0x000fe20000000000 */
        /* <DEDUP_REMOVED lines=14> */
.L_x_19835:
[----:B------:R-:W-:Y:S05]  /*3860*/  BSYNC.RECONVERGENT B2 ;  /* 0x0000000000027941 */ /* 0x000fea0003800200 */
.L_x_19834:
[----:B-----5:R-:W-:Y:S01]  /*3870*/  HMUL2.BF16_V2 R35, R4, R35 ;  /* 0x0000002304237232 */ /* 0x020fe20000200000 */
[----:B------:R-:W-:Y:S01]  /*3880*/  F2FP.BF16.F32.PACK_AB R10, R11, R10 ;  /* 0x0000000a0b0a723e */ /* 0x000fe200000010ff */
[----:B------:R-:W5:Y:S03]  /*3890*/  LDG.E.CONSTANT R33, desc[UR10][R18.64+0x200] ;  /* 0x0002000a12217981 */ /* 0x000f66000c1e9900 */
[C---:B------:R-:W-:Y:S01]  /*38a0*/  PRMT R11, R35.reuse, 0x7610, R11 ;  /* 0x00007610230b7816 */ /* 0x040fe2000000000b */
[----:B------:R-:W5:Y:S01]  /*38b0*/  LDG.E.CONSTANT R32, desc[UR10][R18.64+0x204] ;  /* 0x0002040a12207981 */ /* 0x000f62000c1e9900 */
[----:B------:R-:W-:-:S03]  /*38c0*/  PRMT R35, R35, 0x7632, R35 ;  /* 0x0000763223237816 */ /* 0x000fc60000000023 */
[----:B------:R-:W5:Y:S04]  /*38d0*/  LDG.E.CONSTANT R31, desc[UR10][R18.64+0x208] ;  /* 0x0002080a121f7981 */ /* 0x000f68000c1e9900 */
[----:B------:R0:W5:Y:S01]  /*38e0*/  LDG.E.CONSTANT R34, desc[UR10][R18.64+0x20c] ;  /* 0x00020c0a12227981 */ /* 0x000162000c1e9900 */
[----:B------:R-:W-:Y:S01]  /*38f0*/  SHF.L.U32 R11, R11, 0x10, RZ ;  /* 0x000000100b0b7819 */ /* 0x000fe200000006ff */
[----:B------:R-:W-:Y:S01]  /*3900*/  IMAD.U32 R36, R35, 0x10000, RZ ;  /* 0x0001000023247824 */ /* 0x000fe200078e00ff */
[----:B------:R-:W-:Y:S01]  /*3910*/  BSSY.RECONVERGENT B2, `(.L_x_19836) ;  /* 0x0000028000027945 */ /* 0x000fe20003800200 */
[----:B------:R-:W-:Y:S02]  /*3920*/  HMUL2.BF16_V2 R9, R8, R9 ;  /* 0x0000000908097232 */ /* 0x000fe40000200000 */
[----:B0-----:R-:W-:-:S02]  /*3930*/  HFMA2.BF16_V2 R19, R6, R7, -RZ ;  /* 0x0000000706137231 */ /* 0x001fc400003000ff */
[----:B------:R-:W-:-:S03]  /*3940*/  FADD.FTZ R7, R11, R36 ;  /* 0x000000240b077221 */ /* 0x000fc60000010000 */
[C---:B------:R-:W-:Y:S02]  /*3950*/  PRMT R11, R19.reuse, 0x7610, R11 ;  /* 0x00007610130b7816 */ /* 0x040fe4000000000b */
[----:B------:R-:W-:Y:S02]  /*3960*/  PRMT R18, R19, 0x7632, R18 ;  /* 0x0000763213127816 */ /* 0x000fe40000000012 */
[----:B------:R-:W-:-:S03]  /*3970*/  SHF.L.U32 R11, R11, 0x10, RZ ;  /* 0x000000100b0b7819 */ /* 0x000fc600000006ff */
[----:B------:R-:W-:-:S04]  /*3980*/  IMAD.U32 R18, R18, 0x10000, RZ ;  /* 0x0001000012127824 */ /* 0x000fc800078e00ff */
[----:B------:R-:W-:Y:S01]  /*3990*/  FADD.FTZ R18, R11, R18 ;  /* 0x000000120b127221 */ /* 0x000fe20000010000 */
[----:B------:R-:W-:Y:S06]  /*39a0*/  @P0 BRA `(.L_x_19837) ;  /* 0x0000000000780947 */ /* 0x000fec0003800000 */
[----:B------:R-:W-:Y:S01]  /*39b0*/  ISETP.GE.AND P0, PT, R15, UR9, PT ;  /* 0x000000090f007c0c */ /* 0x000fe2000bf06270 */
[C---:B------:R-:W-:Y:S01]  /*39c0*/  VIADD R15, R30.reuse, 0xffffffff ;  /* 0xffffffff1e0f7836 */ /* 0x040fe20000000000 */
[C---:B------:R-:W-:Y:S02]  /*39d0*/  IADD3 R11, PT, PT, R30.reuse, -0x2, RZ ;  /* 0xfffffffe1e0b7810 */ /* 0x040fe40007ffe0ff */
[----:B------:R-:W-:Y:S02]  /*39e0*/  ISETP.GE.AND P3, PT, R30, UR9, PT ;  /* 0x000000091e007c0c */ /* 0x000fe4000bf66270 */
[----:B------:R-:W-:Y:S02]  /*39f0*/  ISETP.GE.AND P2, PT, R15, UR9, PT ;  /* 0x000000090f007c0c */ /* 0x000fe4000bf46270 */
[----:B-----5:R-:W-:Y:S02]  /*3a00*/  PRMT R15, R32, 0x7632, R15 ;  /* 0x00007632200f7816 */ /* 0x020fe4000000000f */
[----:B------:R-:W-:-:S02]  /*3a10*/  ISETP.GE.AND P1, PT, R11, UR9, PT ;  /* 0x000000090b007c0c */ /* 0x000fc4000bf26270 */
[----:B------:R-:W-:Y:S02]  /*3a20*/  PRMT R11, R33, 0x7632, R11 ;  /* 0x00007632210b7816 */ /* 0x000fe4000000000b */
[----:B------:R-:W-:Y:S02]  /*3a30*/  SEL R15, R15, RZ, !P3 ;  /* 0x000000ff0f0f7207 */ /* 0x000fe40005800000 */
[----:B------:R-:W-:Y:S02]  /*3a40*/  SEL R32, R32, RZ, !P2 ;  /* 0x000000ff20207207 */ /* 0x000fe40005000000 */
[----:B------:R-:W-:Y:S02]  /*3a50*/  SEL R36, R11, RZ, !P1 ;  /* 0x000000ff0b247207 */ /* 0x000fe40004800000 */
[----:B------:R-:W-:Y:S01]  /*3a60*/  PRMT R32, R32, 0x5410, R15 ;  /* 0x0000541020207816 */ /* 0x000fe2000000000f */
[C---:B------:R-:W-:Y:S01]  /*3a70*/  VIADD R15, R30.reuse, 0x2 ;  /* 0x000000021e0f7836 */ /* 0x040fe20000000000 */
[----:B------:R-:W-:-:S02]  /*3a80*/  IADD3 R11, PT, PT, R30, 0x1, RZ ;  /* 0x000000011e0b7810 */ /* 0x000fc40007ffe0ff */
[----:B------:R-:W-:Y:S02]  /*3a90*/  SEL R33, R33, RZ, !P0 ;  /* 0x000000ff21217207 */ /* 0x000fe40004000000 */
[----:B------:R-:W-:Y:S01]  /*3aa0*/  ISETP.GE.AND P0, PT, R11, UR9, PT ;  /* 0x000000090b007c0c */ /* 0x000fe2000bf06270 */
[C---:B------:R-:W-:Y:S01]  /*3ab0*/  VIADD R11, R30.reuse, 0x4 ;  /* 0x000000041e0b7836 */ /* 0x040fe20000000000 */
[----:B------:R-:W-:Y:S02]  /*3ac0*/  ISETP.GE.AND P1, PT, R15, UR9, PT ;  /* 0x000000090f007c0c */ /* 0x000fe4000bf26270 */
[----:B------:R-:W-:Y:S02]  /*3ad0*/  IADD3 R15, PT, PT, R30, 0x3, RZ ;  /* 0x000000031e0f7810 */ /* 0x000fe40007ffe0ff */
[----:B------:R-:W-:Y:S02]  /*3ae0*/  ISETP.GE.AND P3, PT, R11, UR9, PT ;  /* 0x000000090b007c0c */ /* 0x000fe4000bf66270 */
[----:B------:R-:W-:-:S02]  /*3af0*/  ISETP.GE.AND P2, PT, R15, UR9, PT ;  /* 0x000000090f007c0c */ /* 0x000fc4000bf46270 */
[----:B------:R-:W-:Y:S02]  /*3b00*/  PRMT R11, R31, 0x7632, R11 ;  /* 0x000076321f0b7816 */ /* 0x000fe4000000000b */
[C---:B------:R-:W-:Y:S02]  /*3b10*/  PRMT R15, R34.reuse, 0x7632, R15 ;  /* 0x00007632220f7816 */ /* 0x040fe4000000000f */
[----:B------:R-:W-:Y:S02]  /*3b20*/  PRMT R33, R33, 0x5410, R36 ;  /* 0x0000541021217816 */ /* 0x000fe40000000024 */
[----:B------:R-:W-:Y:S02]  /*3b30*/  SEL R31, R31, RZ, !P0 ;  /* 0x000000ff1f1f7207 */ /* 0x000fe40004000000 */
[----:B------:R-:W-:Y:S02]  /*3b40*/  SEL R36, R11, RZ, !P1 ;  /* 0x000000ff0b247207 */ /* 0x000fe40004800000 */
[----:B------:R-:W-:-:S02]  /*3b50*/  SEL R34, R34, RZ, !P2 ;  /* 0x000000ff22227207 */ /* 0x000fc40005000000 */
[----:B------:R-:W-:Y:S02]  /*3b60*/  SEL R15, R15, RZ, !P3 ;  /* 0x000000ff0f0f7207 */ /* 0x000fe40005800000 */
[----:B------:R-:W-:Y:S02]  /*3b70*/  PRMT R31, R31, 0x5410, R36 ;  /* 0x000054101f1f7816 */ /* 0x000fe40000000024 */
[----:B------:R-:W-:-:S07]  /*3b80*/  PRMT R34, R34, 0x5410, R15 ;  /* 0x0000541022227816 */ /* 0x000fce000000000f */
.L_x_19837:
[----:B------:R-:W-:Y:S05]  /*3b90*/  BSYNC.RECONVERGENT B2 ;  /* 0x0000000000027941 */ /* 0x000fea0003800200 */
.L_x_19836:
[C---:B------:R-:W-:Y:S01]  /*3ba0*/  PRMT R11, R9.reuse, 0x7632, R11 ;  /* 0x00007632090b7816 */ /* 0x040fe2000000000b */
[----:B-----5:R-:W-:Y:S01]  /*3bb0*/  HFMA2.BF16_V2 R33, R4, R33, -RZ ;  /* 0x0000002104217231 */ /* 0x020fe200003000ff */
[----:B------:R-:W-:Y:S01]  /*3bc0*/  SHF.L.U32 R9, R9, 0x10, RZ ;  /* 0x0000001009097819 */ /* 0x000fe200000006ff */
[----:B------:R-:W-:Y:S01]  /*3bd0*/  FADD.FTZ R7, R7, R18 ;  /* 0x0000001207077221 */ /* 0x000fe20000010000 */
[----:B------:R-:W-:Y:S02]  /*3be0*/  HFMA2.BF16_V2 R34, R10, R34, -RZ ;  /* 0x000000220a227231 */ /* 0x000fe400003000ff */
[----:B------:R-:W-:Y:S02]  /*3bf0*/  IMAD.U32 R36, R11, 0x10000, RZ ;  /* 0x000100000b247824 */ /* 0x000fe400078e00ff */
[----:B------:R-:W-:Y:S02]  /*3c00*/  HMUL2.BF16_V2 R11, R6, R32 ;  /* 0x00000020060b7232 */ /* 0x000fe40000200000 */
[----:B------:R-:W-:-:S02]  /*3c10*/  HMUL2.BF16_V2 R31, R8, R31 ;  /* 0x0000001f081f7232 */ /* 0x000fc40000200000 */
[----:B------:R-:W-:Y:S01]  /*3c20*/  FADD.FTZ R4, R9, R36 ;  /* 0x0000002409047221 */ /* 0x000fe20000010000 */
[----:B------:R-:W-:Y:S02]  /*3c30*/  PRMT R15, R11, 0x7632, R15 ;  /* 0x000076320b0f7816 */ /* 0x000fe4000000000f */
[----:B------:R-:W-:Y:S01]  /*3c40*/  PRMT R6, R33, 0x7610, R6 ;  /* 0x0000761021067816 */ /* 0x000fe20000000006 */
[----:B------:R-:W-:Y:S01]  /*3c50*/  FADD.FTZ R4, R7, R4 ;  /* 0x0000000407047221 */ /* 0x000fe20000010000 */
[----:B------:R-:W-:Y:S01]  /*3c60*/  PRMT R9, R33, 0x7632, R9 ;  /* 0x0000763221097816 */ /* 0x000fe20000000009 */
[----:B------:R-:W-:Y:S01]  /*3c70*/  IMAD.U32 R18, R15, 0x10000, RZ ;  /* 0x000100000f127824 */ /* 0x000fe200078e00ff */
[----:B------:R-:W-:Y:S01]  /*3c80*/  SHF.L.U32 R6, R6, 0x10, RZ ;  /* 0x0000001006067819 */ /* 0x000fe200000006ff */
[----:B------:R-:W-:Y:S01]  /*3c90*/  HFMA2.BF16_V2 R15, R10, R5, -RZ ;  /* 0x000000050a0f7231 */ /* 0x000fe200003000ff */
[----:B------:R-:W-:Y:S01]  /*3ca0*/  SHF.L.U32 R11, R11, 0x10, RZ ;  /* 0x000000100b0b7819 */ /* 0x000fe200000006ff */
[----:B------:R-:W-:Y:S01]  /*3cb0*/  IMAD.U32 R9, R9, 0x10000, RZ ;  /* 0x0001000009097824 */ /* 0x000fe200078e00ff */
[----:B------:R-:W-:-:S03]  /*3cc0*/  PRMT R10, R31, 0x7610, R10 ;  /* 0x000076101f0a7816 */ /* 0x000fc6000000000a */
[----:B------:R-:W-:Y:S01]  /*3cd0*/  FADD.FTZ R5, R6, R9 ;  /* 0x0000000906057221 */ /* 0x000fe20000010000 */
[----:B------:R-:W-:Y:S01]  /*3ce0*/  FADD.FTZ R6, R11, R18 ;  /* 0x000000120b067221 */ /* 0x000fe20000010000 */
[----:B------:R-:W-:Y:S02]  /*3cf0*/  PRMT R11, R31, 0x7632, R11 ;  /* 0x000076321f0b7816 */ /* 0x000fe4000000000b */
[----:B------:R-:W-:Y:S01]  /*3d00*/  PRMT R8, R15, 0x7610, R8 ;  /* 0x000076100f087816 */ /* 0x000fe20000000008 */
[----:B------:R-:W-:Y:S01]  /*3d10*/  FADD.FTZ R5, R5, R6 ;  /* 0x0000000605057221 */ /* 0x000fe20000010000 */
[----:B------:R-:W-:Y:S01]  /*3d20*/  PRMT R9, R15, 0x7632, R9 ;  /* 0x000076320f097816 */ /* 0x000fe20000000009 */
[----:B------:R-:W-:Y:S01]  /*3d30*/  IMAD.U32 R11, R11, 0x10000, RZ ;  /* 0x000100000b0b7824 */ /* 0x000fe200078e00ff */
[C---:B------:R-:W-:Y:S02]  /*3d40*/  PRMT R15, R34.reuse, 0x7610, R15 ;  /* 0x00007610220f7816 */ /* 0x040fe4000000000f */
[----:B------:R-:W-:Y:S01]  /*3d50*/  PRMT R18, R34, 0x7632, R18 ;  /* 0x0000763222127816 */ /* 0x000fe20000000012 */
[----:B------:R-:W-:Y:S01]  /*3d60*/  IMAD.U32 R9, R9, 0x10000, RZ ;  /* 0x0001000009097824 */ /* 0x000fe200078e00ff */
[----:B------:R-:W-:-:S02]  /*3d70*/  SHF.L.U32 R10, R10, 0x10, RZ ;  /* 0x000000100a0a7819 */ /* 0x000fc400000006ff */
        /* <DEDUP_REMOVED lines=10> */
[----:B------:R-:W-:-:S07]  /*3e20*/  FADD.FTZ R25, R25, R18 ;  /* 0x0000001219197221 */ /* 0x000fce0000010000 */
.L_x_19833:
[----:B--23--:R-:W-:Y:S05]  /*3e30*/  BSYNC.RECONVERGENT B0 ;  /* 0x0000000000007941 */ /* 0x00cfea0003800200 */
.L_x_19832:
[----:B------:R-:W-:Y:S01]  /*3e40*/  IADD3 R4, PT, PT, R20, 0x3, RZ ;  /* 0x0000000314047810 */ /* 0x000fe20007ffe0ff */
[----:B------:R-:W-:Y:S01]  /*3e50*/  VIADD R29, R29, 0x4 ;  /* 0x000000041d1d7836 */ /* 0x000fe20000000000 */
[----:B------:R-:W-:Y:S01]  /*3e60*/  IADD3 R22, P1, PT, R22, 0x10, RZ ;  /* 0x0000001016167810 */ /* 0x000fe20007f3e0ff */
[----:B------:R-:W-:Y:S01]  /*3e70*/  VIADD R30, R30, 0x20 ;  /* 0x000000201e1e7836 */ /* 0x000fe20000000000 */
[----:B------:R-:W-:Y:S02]  /*3e80*/  ISETP.GE.AND P0, PT, R4, UR7, PT ;  /* 0x0000000704007c0c */ /* 0x000fe4000bf06270 */
[----:B------:R-:W-:Y:S01]  /*3e90*/  IADD3 R20, PT, PT, R20, 0x4, RZ ;  /* 0x0000000414147810 */ /* 0x000fe20007ffe0ff */
[----:B------:R-:W-:Y:S01]  /*3ea0*/  IMAD.X R23, RZ, RZ, R23, P1 ;  /* 0x000000ffff177224 */ /* 0x000fe200008e0617 */
[----:B------:R-:W-:-:S09]  /*3eb0*/  IADD3 R27, PT, PT, R27, 0x80, RZ ;  /* 0x000000801b1b7810 */ /* 0x000fd20007ffe0ff */
[----:B------:R-:W-:Y:S05]  /*3ec0*/  @!P0 BRA `(.L_x_19838) ;  /* 0xfffffff000ec8947 */ /* 0x000fea000383ffff */
.L_x_19831:
[----:B--23--:R-:W-:Y:S05]  /*3ed0*/  BSYNC.RECONVERGENT B1 ;  /* 0x0000000000017941 */ /* 0x00cfea0003800200 */
.L_x_19830:
        /* <DEDUP_REMOVED lines=11> */
[----:B01----:R-:W-:Y:S01]  /*3f90*/  @!P2 MOV R6, 0x400 ;  /* 0x000004000006a802 */ /* 0x003fe20000000f00 */
[----:B------:R-:W0:Y:S01]  /*3fa0*/  @!P2 S2R R7, SR_CgaCtaId ;  /* 0x000000000007a919 */ /* 0x000e220000008800 */
[----:B------:R-:W-:-:S03]  /*3fb0*/  @!P0 IADD3 R4, PT, PT, R4, 0xa0, RZ ;  /* 0x000000a004048810 */ /* 0x000fc60007ffe0ff */
[----:B------:R-:W-:Y:S01]  /*3fc0*/  @!P2 VIADD R6, R6, 0xa0 ;  /* 0x000000a00606a836 */ /* 0x000fe20000000000 */
[----:B--2---:R-:W-:-:S04]  /*3fd0*/  @!P0 LEA R4, R5, R4, 0x18 ;  /* 0x0000000405048211 */ /* 0x004fc800078ec0ff */
[----:B0-----:R-:W-:Y:S01]  /*3fe0*/  @!P2 LEA R7, R7, R6, 0x18 ;  /* 0x000000060707a211 */ /* 0x001fe200078ec0ff */
[----:B------:R-:W-:-:S03]  /*3ff0*/  @!P0 IMAD R4, R21, 0x4, R4 ;  /* 0x0000000415048824 */ /* 0x000fc600078e0204 */
[----:B------:R-:W-:Y:S02]  /*4000*/  @!P2 LEA R14, R14, R7, 0x2 ;  /* 0x000000070e0ea211 */ /* 0x000fe400078e10ff */
[----:B------:R0:W-:Y:S04]  /*4010*/  @!P0 STS [R4+-0x200], R26 ;  /* 0xfffe001a04008388 */ /* 0x0001e80000000800 */
[----:B------:R0:W-:Y:S01]  /*4020*/  @!P0 STS [R4+-0x180], R25 ;  /* 0xfffe801904008388 */ /* 0x0001e20000000800 */
[----:B------:R-:W-:Y:S06]  /*4030*/  BAR.SYNC.DEFER_BLOCKING 0x0 ;  /* 0x0000000000007b1d */ /* 0x000fec0000010000 */
[----:B------:R-:W-:Y:S05]  /*4040*/  @P1 BRA `(.L_x_19840) ;  /* 0x0000000000241947 */ /* 0x000fea0003800000 */
[----:B------:R-:W1:Y:S01]  /*4050*/  S2UR UR5, SR_CgaCtaId ;  /* 0x00000000000579c3 */ /* 0x000e620000008800 */
[----:B------:R-:W-:Y:S02]  /*4060*/  UMOV UR4, 0x400 ;  /* 0x0000040000047882 */ /* 0x000fe40000000000 */
[----:B------:R-:W-:-:S04]  /*4070*/  UIADD3 UR4, UPT, UPT, UR4, 0xa0, URZ ;  /* 0x000000a004047890 */ /* 0x000fc8000fffe0ff */
[----:B-1----:R-:W-:-:S06]  /*4080*/  ULEA UR4, UR5, UR4, 0x18 ;  /* 0x0000000405047291 */ /* 0x002fcc000f8ec0ff */
[----:B------:R-:W-:-:S05]  /*4090*/  LEA R6, R21, UR4, 0x2 ;  /* 0x0000000415067c11 */ /* 0x000fca000f8e10ff */
[----:B0-----:R-:W0:Y:S04]  /*40a0*/  LDS R4, [R6] ;  /* 0x0000000006047984 */ /* 0x001e280000000800 */
[----:B------:R-:W1:Y:S01]  /*40b0*/  LDS R5, [R6+0x80] ;  /* 0x0000800006057984 */ /* 0x000e620000000800 */
[----:B0-----:R-:W-:Y:S01]  /*40c0*/  FADD.FTZ R26, R4, R26 ;  /* 0x0000001a041a7221 */ /* 0x001fe20000010000 */
[----:B-1----:R-:W-:-:S07]  /*40d0*/  FADD.FTZ R25, R5, R25 ;  /* 0x0000001905197221 */ /* 0x002fce0000010000 */
.L_x_19840:
[----:B------:R-:W-:Y:S05]  /*40e0*/  BSYNC.RECONVERGENT B0 ;  /* 0x0000000000007941 */ /* 0x000fea0003800200 */
.L_x_19839:
        /* <DEDUP_REMOVED lines=10> */
[----:B------:R-:W-:-:S05]  /*4190*/  LEA R21, R21, UR4, 0x2 ;  /* 0x0000000415157c11 */ /* 0x000fca000f8e10ff */
[----:B0-----:R-:W1:Y:S04]  /*41a0*/  LDS R4, [R21] ;  /* 0x0000000015047984 */ /* 0x001e680000000800 */
[----:B------:R-:W0:Y:S01]  /*41b0*/  LDS R5, [R21+0x80] ;  /* 0x0000800015057984 */ /* 0x000e220000000800 */
[----:B-1----:R-:W-:Y:S01]  /*41c0*/  FADD.FTZ R26, R4, R26 ;  /* 0x0000001a041a7221 */ /* 0x002fe20000010000 */
[----:B0-----:R-:W-:-:S07]  /*41d0*/  FADD.FTZ R25, R5, R25 ;  /* 0x0000001905197221 */ /* 0x001fce0000010000 */
.L_x_19842:
[----:B------:R-:W-:Y:S05]  /*41e0*/  BSYNC.RECONVERGENT B0 ;  /* 0x0000000000007941 */ /* 0x000fea0003800200 */
.L_x_19841:
[----:B------:R-:W-:Y:S06]  /*41f0*/  BAR.SYNC.DEFER_BLOCKING 0x0 ;  /* 0x0000000000007b1d */ /* 0x000fec0000010000 */
[----:B------:R-:W-:Y:S05]  /*4200*/  @P3 EXIT ;  /* 0x000000000000394d */ /* 0x000fea0003800000 */
[----:B0-----:R-:W0:Y:S01]  /*4210*/  S2R R4, SR_CTAID.Z ;  /* 0x0000000000047919 */ /* 0x001e220000002700 */
[----:B------:R-:W2:Y:S01]  /*4220*/  LDCU UR4, c[0x0][0x378] ;  /* 0x00006f00ff0477ac */ /* 0x000ea20008000800 */
[----:B------:R-:W-:Y:S01]  /*4230*/  IMAD R2, R3, UR14, R2 ;  /* 0x0000000e03027c24 */ /* 0x000fe2000f8e0202 */
[----:B------:R-:W3:Y:S03]  /*4240*/  LDCU.64 UR6, c[0x0][0x380] ;  /* 0x00007000ff0677ac */ /* 0x000ee60008000a00 */
[----:B--2---:R-:W-:Y:S02]  /*4250*/  IMAD R2, R2, UR4, RZ ;  /* 0x0000000402027c24 */ /* 0x004fe4000f8e02ff */
[----:B0-----:R-:W-:-:S05]  /*4260*/  IMAD.SHL.U32 R3, R4, 0x40, RZ ;  /* 0x0000004004037824 */ /* 0x001fca00078e00ff */
[----:B------:R-:W-:-:S04]  /*4270*/  LEA R3, P0, R2, R3, 0x6 ;  /* 0x0000000302037211 */ /* 0x000fc800078030ff */
[----:B------:R-:W-:Y:S02]  /*4280*/  LOP3.LUT R3, R3, 0x1f, R0, 0xf8, !PT ;  /* 0x0000001f03037812 */ /* 0x000fe400078ef800 */
[----:B------:R-:W-:Y:S02]  /*4290*/  IADD3.X R4, PT, PT, RZ, RZ, RZ, P0, !PT ;  /* 0x000000ffff047210 */ /* 0x000fe400007fe4ff */
[----:B---3--:R-:W-:Y:S02]  /*42a0*/  LEA R2, P0, R3, UR6, 0x1 ;  /* 0x0000000603027c11 */ /* 0x008fe4000f8008ff */
[----:B------:R-:W-:Y:S02]  /*42b0*/  F2FP.BF16.F32.PACK_AB R0, R25, R26 ;  /* 0x0000001a1900723e */ /* 0x000fe400000010ff */
[--C-:B------:R-:W-:Y:S02]  /*42c0*/  LEA.HI.X R3, R3, UR7, R4.reuse, 0x1, P0 ;  /* 0x0000000703037c11 */ /* 0x100fe400080f0c04 */
[----:B------:R-:W-:-:S03]  /*42d0*/  PRMT R4, R0, 0x7632, R4 ;  /* 0x0000763200047816 */ /* 0x000fc60000000004 */
[----:B------:R-:W-:Y:S04]  /*42e0*/  STG.E.U16 desc[UR10][R2.64], R0 ;  /* 0x0000000002007986 */ /* 0x000fe8000c10150a */
[----:B------:R-:W-:Y:S01]  /*42f0*/  STG.E.U16 desc[UR10][R2.64+0x40], R4 ;  /* 0x0000400402007986 */ /* 0x000fe2000c10150a */
[----:B------:R-:W-:Y:S05]  /*4300*/  EXIT ;  /* 0x000000000000794d */ /* 0x000fea0003800000 */
.L_x_19807:
        /* <DEDUP_REMOVED lines=8> */
.L_x_19844:
[----:B------:R-:W-:Y:S05]  /*4390*/  BSYNC B2 ;  /* 0x0000000000027941 */ /* 0x000fea0003800000 */
.L_x_19843:
[----:B------:R-:W-:Y:S02]  /*43a0*/  IMAD.MOV.U32 R5, RZ, RZ, R7 ;  /* 0x000000ffff057224 */ /* 0x000fe400078e0007 */
[----:B------:R-:W-:Y:S02]  /*43b0*/  HFMA2 R9, -RZ, RZ, 0, 5.9604644775390625e-08 ;  /* 0x00000001ff097431 */ /* 0x000fe400000001ff */
[----:B------:R-:W-:Y:S01]  /*43c0*/  IMAD.MOV.U32 R10, RZ, RZ, 0x1f ;  /* 0x0000001fff0a7424 */ /* 0x000fe200078e00ff */
[----:B------:R-:W-:Y:S01]  /*43d0*/  MOV R8, 0xffffffff ;  /* 0xffffffff00087802 */ /* 0x000fe20000000f00 */
[----:B------:R-:W-:-:S07]  /*43e0*/  FADD.FTZ R5, R4, R5 ;  /* 0x0000000504057221 */ /* 0x000fce0000010000 */
[----:B------:R-:W-:Y:S05]  /*43f0*/  WARPSYNC.COLLECTIVE R8, `(.L_x_19845) ;  /* 0x0000000008087348 */ /* 0x000fea0003c00000 */
[----:B------:R0:W1:Y:S02]  /*4400*/  SHFL.BFLY P2, R7, R5, R9, R10 ;  /* 0x0c00000905077389 */ /* 0x000064000004000a */
[----:B01----:R-:W-:Y:S05]  /*4410*/  ENDCOLLECTIVE ;  /* 0x000000000000791b */ /* 0x003fea0003800000 */
.L_x_19845:
[----:B------:R-:W-:Y:S01]  /*4420*/  IMAD.MOV.U32 R6, RZ, RZ, R7 ;  /* 0x000000ffff067224 */ /* 0x000fe200078e0007 */
[----:B------:R-:W-:Y:S06]  /*4430*/  BRA `(.L_x_19846) ;  /* 0xffffffd000007947 */ /* 0x000fec000383ffff */
.L_x_19809:
        /* <DEDUP_REMOVED lines=8> */
.L_x_19848:
[----:B------:R-:W-:Y:S05]  /*44c0*/  BSYNC B0 ;  /* 0x0000000000007941 */ /* 0x000fea0003800000 */
.L_x_19847:
        /* <DEDUP_REMOVED lines=8> */
.L_x_19849:
[----:B------:R-:W-:Y:S01]  /*4550*/  HFMA2 R9, -RZ, RZ, 0, 2.384185791015625e-07 ;  /* 0x00000004ff097431 */ /* 0x000fe200000001ff */
[----:B------:R-:W-:-:S04]  /*4560*/  MOV R4, R7 ;  /* 0x0000000700047202 */ /* 0x000fc80000000f00 */
[----:B------:R-:W-:-:S05]  /*4570*/  FMNMX.FTZ R6, R5, R4, !PT ;  /* 0x0000000405067209 */ /* 0x000fca0007810000 */
[----:B------:R-:W-:-:S07]  /*4580*/  IMAD.MOV.U32 R5, RZ, RZ, R6 ;  /* 0x000000ffff057224 */ /* 0x000fce00078e0006 */
[----:B------:R-:W-:Y:S05]  /*4590*/  WARPSYNC.COLLECTIVE R8, `(.L_x_19850) ;  /* 0x0000000008087348 */ /* 0x000fea0003c00000 */
[----:B------:R0:W1:Y:S02]  /*45a0*/  SHFL.BFLY P2, R7, R5, R9, R10 ;  /* 0x0c00000905077389 */ /* 0x000064000004000a */
[----:B01----:R-:W-:Y:S05]  /*45b0*/  ENDCOLLECTIVE ;  /* 0x000000000000791b */ /* 0x003fea0003800000 */
.L_x_19850:
[----:B------:R-:W-:Y:S05]  /*45c0*/  BRA `(.L_x_19851) ;  /* 0xffffffd000187947 */ /* 0x000fea000383ffff */
.L_x_19852:
        /* <DEDUP_REMOVED lines=11> */
.L_x_25948:


//--------------------- .text._ZN4vllm25paged_attention_v1_kernelI13__nv_bfloat16S1_Li32ELi8ELi128ELNS_18Fp8KVCacheDataTypeE0ELb1EEEvPT_PKS3_PKT0_S9_ifPKiSB_iPKfiiiSD_SD_iiiii --------------------------
	.section	.text._ZN4vllm25paged_attention_v1_kernelI13__nv_bfloat16S1_Li32ELi8ELi128ELNS_18Fp8KVCacheDataTypeE0ELb1EEEvPT_PKS3_PKT0_S9_ifPKiSB_iPKfiiiSD_SD_iiiii,"ax",@progbits
	.align	128
        .global         _ZN4vllm25paged_attention_v1_kernelI13__nv_bfloat16S1_Li32ELi8ELi128ELNS_18Fp8KVCacheDataTypeE0ELb1EEEvPT_PKS3_PKT0_S9_ifPKiSB_iPKfiiiSD_SD_iiiii
        .type           _ZN4vllm25paged_attention_v1_kernelI13__nv_bfloat16S1_Li32ELi8ELi128ELNS_18Fp8KVCacheDataTypeE0ELb1EEEvPT_PKS3_PKT0_S9_ifPKiSB_iPKfiiiSD_SD_iiiii,@function
        .size           _ZN4vllm25paged_attention_v1_kernelI13__nv_bfloat16S1_Li32ELi8ELi128ELNS_18Fp8KVCacheDataTypeE0ELb1EEEvPT_PKS3_PKT0_S9_ifPKiSB_iPKfiiiSD_SD_iiiii,(.L_x_25949 - _ZN4vllm25paged_attention_v1_kernelI13__nv_bfloat16S1_Li32ELi8ELi128ELNS_18Fp8KVCacheDataTypeE0ELb1EEEvPT_PKS3_PKT0_S9_ifPKiSB_iPKfiiiSD_SD_iiiii)
        .other          _ZN4vllm25paged_attention_v1_kernelI13__nv_bfloat16S1_Li32ELi8ELi128ELNS_18Fp8KVCacheDataTypeE0ELb1EEEvPT_PKS3_PKT0_S9_ifPKiSB_iPKfiiiSD_SD_iiiii,@"STO_CUDA_ENTRY STV_DEFAULT"
_ZN4vllm25paged_attention_v1_kernelI13__nv_bfloat16S1_Li32ELi8ELi128ELNS_18Fp8KVCacheDataTypeE0ELb1EEEvPT_PKS3_PKT0_S9_ifPKiSB_iPKfiiiSD_SD_iiiii:
.text._ZN4vllm25paged_attention_v1_kernelI13__nv_bfloat16S1_Li32ELi8ELi128ELNS_18Fp8KVCacheDataTypeE0ELb1EEEvPT_PKS3_PKT0_S9_ifPKiSB_iPKfiiiSD_SD_iiiii:
        /* <DEDUP_REMOVED lines=10> */
[----:B------:R-:W4:Y:S08]  /*00a0*/  S2UR UR7, SR_CgaCtaId ;  /* 0x00000000000779c3 */ /* 0x000f300000008800 */
[----:B------:R-:W4:Y:S01]  /*00b0*/  LDC R21, c[0x0][0x3f8] ;  /* 0x0000fe00ff157b82 */ /* 0x000f220000000800 */
[----:B0-----:R-:W-:Y:S01]  /*00c0*/  IMAD.WIDE.U32 R4, R0, 0x4, R4 ;  /* 0x0000000400047825 */ /* 0x001fe200078e0004 */
[----:B------:R-:W-:Y:S01]  /*00d0*/  UMOV UR5, 0x400 ;  /* 0x0000040000057882 */ /* 0x000fe20000000000 */
[----:B------:R-:W0:Y:S03]  /*00e0*/  LDCU UR10, c[0x0][0x3e8] ;  /* 0x00007d00ff0a77ac */ /* 0x000e260008000800 */
[----:B-1----:R1:W4:Y:S01]  /*00f0*/  LDG.E.CONSTANT R14, desc[UR8][R4.64] ;  /* 0x00000008040e7981 */ /* 0x002322000c1e9900 */
[----:B--2---:R-:W-:Y:S01]  /*0100*/  ISETP.GT.U32.AND P1, PT, R2, 0xf, PT ;  /* 0x0000000f0200780c */ /* 0x004fe20003f24070 */
[----:B---3--:R-:W-:Y:S01]  /*0110*/  IMAD R3, R0, UR4, RZ ;  /* 0x0000000400037c24 */ /* 0x008fe2000f8e02ff */
[----:B----4-:R-:W-:Y:S01]  /*0120*/  ISETP.NE.U32.AND P0, PT, R8, RZ, PT ;  /* 0x000000ff0800720c */ /* 0x010fe20003f05070 */
[----:B------:R-:W2:Y:S03]  /*0130*/  LDCU UR4, c[0x0][0x3f4] ;  /* 0x00007e80ff0477ac */ /* 0x000ea60008000800 */
[----:B------:R-:W-:Y:S01]  /*0140*/  ISETP.NE.AND.EX P0, PT, R9, RZ, PT, P0 ;  /* 0x000000ff0900720c */ /* 0x000fe20003f05300 */
[----:B------:R-:W3:Y:S01]  /*0150*/  LDCU UR14, c[0x0][0x3cc] ;  /* 0x00007980ff0e77ac */ /* 0x000ee20008000800 */
[----:B------:R-:W4:Y:S05]  /*0160*/  LDCU UR15, c[0x0][0x3a4] ;  /* 0x00007480ff0f77ac */ /* 0x000f2a0008000800 */
[----:B------:R-:W0:Y:S01]  /*0170*/  @!P1 LDC.64 R10, c[0x0][0x388] ;  /* 0x0000e200ff0a9b82 */ /* 0x000e220000000a00 */
[----:B------:R-:W-:Y:S01]  /*0180*/  @!P1 IMAD.SHL.U32 R6, R2, 0x2, RZ ;  /* 0x0000000202069824 */ /* 0x000fe200078e00ff */
[----:B------:R-:W0:Y:S01]  /*0190*/  LDCU.64 UR16, c[0x0][0x390] ;  /* 0x00007200ff1077ac */ /* 0x000e220008000a00 */
[----:B------:R-:W-:-:S05]  /*01a0*/  @!P1 IMAD.SHL.U32 R7, R15, 0x20, RZ ;  /* 0x000000200f079824 */ /* 0x000fca00078e00ff */
[----:B------:R-:W-:Y:S02]  /*01b0*/  @!P1 IADD3 R6, P2, P3, R6, R3, R7 ;  /* 0x0000000306069210 */ /* 0x000fe40007b5e007 */
[----:B------:R-:W-:-:S04]  /*01c0*/  SHF.R.S32.HI R3, RZ, 0x1f, R3 ;  /* 0x0000001fff037819 */ /* 0x000fc80000011403 */
[----:B-1----:R-:W-:Y:S02]  /*01d0*/  @!P1 IADD3.X R5, PT, PT, RZ, R3, RZ, P2, P3 ;  /* 0x00000003ff059210 */ /* 0x002fe400017e64ff */
[----:B------:R-:W1:Y:S01]  /*01e0*/  LDC R3, c[0x0][0x3a0] ;  /* 0x0000e800ff037b82 */ /* 0x000e620000000800 */
[----:B0-----:R-:W-:-:S04]  /*01f0*/  @!P1 LEA R4, P2, R6, R10, 0x1 ;  /* 0x0000000a06049211 */ /* 0x001fc800078408ff */
[----:B------:R-:W-:-:S03]  /*0200*/  @!P1 LEA.HI.X R5, R6, R11, R5, 0x1, P2 ;  /* 0x0000000b06059211 */ /* 0x000fc600010f0c05 */
[----:B------:R-:W0:Y:S02]  /*0210*/  @P0 LDC.64 R6, c[0x0][0x3c0] ;  /* 0x0000f000ff060b82 */ /* 0x000e240000000a00 */
[----:B------:R3:W4:Y:S01]  /*0220*/  @!P1 LDG.E.CONSTANT R4, desc[UR8][R4.64] ;  /* 0x0000000804049981 */ /* 0x000722000c1e9900 */
[----:B-1----:R-:W-:-:S04]  /*0230*/  IABS R12, R3 ;  /* 0x00000003000c7213 */ /* 0x002fc80000000000 */
[----:B------:R-:W1:Y:S01]  /*0240*/  I2F.RP R10, R12 ;  /* 0x0000000c000a7306 */ /* 0x000e620000209400 */
[----:B------:R-:W-:Y:S01]  /*0250*/  IABS R11, R16 ;  /* 0x00000010000b7213 */ /* 0x000fe20000000000 */
[----:B0-----:R-:W-:-:S06]  /*0260*/  @P0 IMAD.WIDE.U32 R6, R15, 0x4, R6 ;  /* 0x000000040f060825 */ /* 0x001fcc00078e0006 */
[----:B-1----:R-:W0:Y:S01]  /*0270*/  MUFU.RCP R10, R10 ;  /* 0x0000000a000a7308 */ /* 0x002e220000001000 */
[----:B------:R1:W5:Y:S01]  /*0280*/  @P0 LDG.E.CONSTANT R13, desc[UR8][R6.64] ;  /* 0x00000008060d0981 */ /* 0x000362000c1e9900 */
[----:B--2---:R-:W-:Y:S01]  /*0290*/  IMAD.U32 R27, RZ, RZ, UR4 ;  /* 0x00000004ff1b7e24 */ /* 0x004fe2000f8e00ff */
[----:B------:R-:W-:Y:S01]  /*02a0*/  SHF.L.U32 R20, R2, 0x4, RZ ;  /* 0x0000000402147819 */ /* 0x000fe200000006ff */
[----:B------:R-:W-:Y:S01]  /*02b0*/  ULEA UR6, UR7, UR5, 0x18 ;  /* 0x0000000507067291 */ /* 0x000fe2000f8ec0ff */
[----:B------:R-:W-:Y:S01]  /*02c0*/  SHF.R.U32.HI R17, RZ, 0x5, R2 ;  /* 0x00000005ff117819 */ /* 0x000fe20000011602 */
[----:B------:R-:W2:Y:S01]  /*02d0*/  LDCU UR4, c[0x0][0x3b8] ;  /* 0x00007700ff0477ac */ /* 0x000ea20008000800 */
[-C--:B------:R-:W-:Y:S01]  /*02e0*/  IABS R25, R27.reuse ;  /* 0x0000001b00197213 */ /* 0x080fe20000000000 */
[----:B------:R-:W-:Y:S01]  /*02f0*/  BSSY B0, `(.L_x_19853) ;  /* 0x00000fa000007945 */ /* 0x000fe20003800000 */
[----:B------:R-:W-:Y:S01]  /*0300*/  LOP3.LUT R20, R20, 0x30, RZ, 0xc0, !PT ;  /* 0x0000003014147812 */ /* 0x000fe200078ec0ff */
[----:B------:R-:W-:Y:S01]  /*0310*/  IMAD.MOV.U32 R22, RZ, RZ, -0x800001 ;  /* 0xff7fffffff167424 */ /* 0x000fe200078e00ff */
[----:B------:R-:W-:Y:S01]  /*0320*/  LOP3.LUT R26, RZ, R27, RZ, 0x33, !PT ;  /* 0x0000001bff1a7212 */ /* 0x000fe200078e33ff */
[----:B------:R-:W-:-:S02]  /*0330*/  IMAD.MOV.U32 R23, RZ, RZ, R25 ;  /* 0x000000ffff177224 */ /* 0x000fc400078e0019 */
[----:B0-----:R-:W-:Y:S01]  /*0340*/  VIADD R8, R10, 0xffffffe ;  /* 0x0ffffffe0a087836 */ /* 0x001fe20000000000 */
[----:B------:R-:W-:-:S03]  /*0350*/  IABS R10, R15 ;  /* 0x0000000f000a7213 */ /* 0x000fc60000000000 */
[----:B------:R0:W3:Y:S02]  /*0360*/  F2I.FTZ.U32.TRUNC.NTZ R9, R8 ;  /* 0x0000000800097305 */ /* 0x0000e4000021f000 */
[----:B0-----:R-:W-:Y:S01]  /*0370*/  MOV R8, RZ ;  /* 0x000000ff00087202 */ /* 0x001fe20000000f00 */
[----:B---3--:R-:W-:-:S04]  /*0380*/  IMAD.MOV R5, RZ, RZ, -R9 ;  /* 0x000000ffff057224 */ /* 0x008fc800078e0a09 */
[----:B------:R-:W-:-:S04]  /*0390*/  IMAD R5, R5, R12, RZ ;  /* 0x0000000c05057224 */ /* 0x000fc800078e02ff */
[----:B------:R-:W-:-:S04]  /*03a0*/  IMAD.HI.U32 R9, R9, R5, R8 ;  /* 0x0000000509097227 */ /* 0x000fc800078e0008 */
[----:B------:R-:W-:-:S04]  /*03b0*/  IMAD.MOV.U32 R5, RZ, RZ, R11 ;  /* 0x000000ffff057224 */ /* 0x000fc800078e000b */
[----:B------:R-:W-:Y:S02]  /*03c0*/  IMAD.HI.U32 R8, R9, R5, RZ ;  /* 0x0000000509087227 */ /* 0x000fe400078e00ff */
[----:B------:R-:W0:Y:S02]  /*03d0*/  I2F.RP R9, R25 ;  /* 0x0000001900097306 */ /* 0x000e240000209400 */
[----:B-1----:R-:W-:-:S04]  /*03e0*/  IMAD.MOV R6, RZ, RZ, -R8 ;  /* 0x000000ffff067224 */ /* 0x002fc800078e0a08 */
[----:B------:R-:W-:-:S05]  /*03f0*/  IMAD R5, R12, R6, R5 ;  /* 0x000000060c057224 */ /* 0x000fca00078e0205 */
[----:B------:R-:W-:Y:S01]  /*0400*/  ISETP.GT.U32.AND P2, PT, R12, R5, PT ;  /* 0x000000050c00720c */ /* 0x000fe20003f44070 */
[----:B0-----:R-:W-:-:S12]  /*0410*/  MUFU.RCP R9, R9 ;  /* 0x0000000900097308 */ /* 0x001fd80000001000 */
[-C--:B------:R-:W-:Y:S01]  /*0420*/  @!P2 IADD3 R5, PT, PT, R5, -R12.reuse, RZ ;  /* 0x8000000c0505a210 */ /* 0x080fe20007ffe0ff */
[----:B------:R-:W-:Y:S01]  /*0430*/  @!P2 VIADD R8, R8, 0x1 ;  /* 0x000000010808a836 */ /* 0x000fe20000000000 */
[----:B------:R-:W-:Y:S02]  /*0440*/  ISETP.NE.AND P2, PT, R3, RZ, PT ;  /* 0x000000ff0300720c */ /* 0x000fe40003f45270 */
[----:B------:R-:W-:Y:S02]  /*0450*/  ISETP.GE.U32.AND P0, PT, R5, R12, PT ;  /* 0x0000000c0500720c */ /* 0x000fe40003f06070 */
[----:B------:R-:W-:-:S04]  /*0460*/  LOP3.LUT R5, R16, R3, RZ, 0x3c, !PT ;  /* 0x0000000310057212 */ /* 0x000fc800078e3cff */
[----:B------:R-:W-:-:S07]  /*0470*/  ISETP.GE.AND P3, PT, R5, RZ, PT ;  /* 0x000000ff0500720c */ /* 0x000fce0003f66270 */
[----:B------:R-:W-:-:S06]  /*0480*/  @P0 VIADD R8, R8, 0x1 ;  /* 0x0000000108080836 */ /* 0x000fcc0000000000 */
[----:B------:R-:W-:Y:S02]  /*0490*/  @!P3 IADD3 R8, PT, PT, -R8, RZ, RZ ;  /* 0x000000ff0808b210 */ /* 0x000fe40007ffe1ff */
[----:B------:R-:W-:-:S04]  /*04a0*/  @!P2 LOP3.LUT R8, RZ, R3, RZ, 0x33, !PT ;  /* 0x00000003ff08a212 */ /* 0x000fc800078e33ff */
[-C--:B------:R-:W-:Y:S02]  /*04b0*/  IABS R18, R8.reuse ;  /* 0x0000000800127213 */ /* 0x080fe40000000000 */
[----:B------:R-:W-:Y:S02]  /*04c0*/  IABS R12, R8 ;  /* 0x00000008000c7213 */ /* 0x000fe40000000000 */
[----:B------:R-:W0:Y:S08]  /*04d0*/  I2F.RP R5, R18 ;  /* 0x0000001200057306 */ /* 0x000e300000209400 */
[----:B0-----:R-:W0:Y:S02]  /*04e0*/  MUFU.RCP R5, R5 ;  /* 0x0000000500057308 */ /* 0x001e240000001000 */
[----:B0-----:R-:W-:-:S06]  /*04f0*/  VIADD R6, R5, 0xffffffe ;  /* 0x0ffffffe05067836 */ /* 0x001fcc0000000000 */
[----:B------:R0:W1:Y:S02]  /*0500*/  F2I.FTZ.U32.TRUNC.NTZ R7, R6 ;  /* 0x0000000600077305 */ /* 0x000064000021f000 */
[----:B0-----:R-:W-:Y:S01]  /*0510*/  IMAD.MOV.U32 R6, RZ, RZ, RZ ;  /* 0x000000ffff067224 */ /* 0x001fe200078e00ff */
[----:B-1----:R-:W-:-:S05]  /*0520*/  IADD3 R11, PT, PT, RZ, -R7, RZ ;  /* 0x80000007ff0b7210 */ /* 0x002fca0007ffe0ff */
[----:B------:R-:W-:Y:S02]  /*0530*/  IMAD R5, R11, R18, RZ ;  /* 0x000000120b057224 */ /* 0x000fe400078e02ff */
[----:B------:R-:W-:Y:S01]  /*0540*/  VIADD R11, R9, 0xffffffe ;  /* 0x0ffffffe090b7836 */ /* 0x000fe20000000000 */
[----:B------:R-:W-:Y:S01]  /*0550*/  IADD3 R9, PT, PT, RZ, -R12, RZ ;  /* 0x8000000cff097210 */ /* 0x000fe20007ffe0ff */
[----:B------:R-:W-:Y:S02]  /*0560*/  IMAD.HI.U32 R5, R7, R5, R6 ;  /* 0x0000000507057227 */ /* 0x000fe400078e0006 */
[----:B------:R-:W0:Y:S04]  /*0570*/  F2I.FTZ.U32.TRUNC.NTZ R7, R11 ;  /* 0x0000000b00077305 */ /* 0x000e28000021f000 */
[----:B------:R-:W-:-:S04]  /*0580*/  IMAD.HI.U32 R12, R5, R10, RZ ;  /* 0x0000000a050c7227 */ /* 0x000fc800078e00ff */
[----:B------:R-:W-:-:S05]  /*0590*/  IMAD R5, R12, R9, R10 ;  /* 0x000000090c057224 */ /* 0x000fca00078e020a */
[----:B------:R-:W-:Y:S01]  /*05a0*/  ISETP.GT.U32.AND P2, PT, R18, R5, PT ;  /* 0x000000051200720c */ /* 0x000fe20003f44070 */
[----:B0-----:R-:W-:-:S04]  /*05b0*/  IMAD R6, R7, R25, RZ ;  /* 0x0000001907067224 */ /* 0x001fc800078e02ff */
[----:B------:R-:W-:Y:S02]  /*05c0*/  IMAD.MOV R19, RZ, RZ, -R6 ;  /* 0x000000ffff137224 */ /* 0x000fe400078e0a06 */
[----:B------:R-:W-:-:S06]  /*05d0*/  HFMA2 R6, -RZ, RZ, 0, 0 ;  /* 0x00000000ff067431 */ /* 0x000fcc00000001ff */
[----:B------:R-:W-:Y:S02]  /*05e0*/  @!P2 IMAD.IADD R5, R5, 0x1, -R18 ;  /* 0x000000010505a824 */ /* 0x000fe400078e0a12 */
[----:B------:R-:W-:Y:S01]  /*05f0*/  @!P2 VIADD R12, R12, 0x1 ;  /* 0x000000010c0ca836 */ /* 0x000fe20000000000 */
[----:B------:R-:W-:Y:S01]  /*0600*/  ISETP.NE.AND P2, PT, R8, RZ, PT ;  /* 0x000000ff0800720c */ /* 0x000fe20003f45270 */
[----:B------:R-:W-:Y:S01]  /*0610*/  IMAD.HI.U32 R19, R7, R19, R6 ;  /* 0x0000001307137227 */ /* 0x000fe200078e0006 */
[----:B------:R-:W-:Y:S02]  /*0620*/  ISETP.GE.U32.AND P0, PT, R5, R18, PT ;  /* 0x000000120500720c */ /* 0x000fe40003f06070 */
[----:B------:R-:W-:-:S04]  /*0630*/  LOP3.LUT R5, R15, R8, RZ, 0x3c, !PT ;  /* 0x000000080f057212 */ /* 0x000fc800078e3cff */
[----:B------:R-:W-:Y:S02]  /*0640*/  ISETP.GE.AND P3, PT, R5, RZ, PT ;  /* 0x000000ff0500720c */ /* 0x000fe40003f66270 */
[----:B------:R-:W-:-:S05]  /*0650*/  SHF.R.U32.HI R5, RZ, 0x2, R2 ;  /* 0x00000002ff057819 */ /* 0x000fca0000011602 */
[----:B------:R-:W-:-:S06]  /*0660*/  @P0 VIADD R12, R12, 0x1 ;  /* 0x000000010c0c0836 */ /* 0x000fcc0000000000 */
[----:B------:R-:W-:Y:S01]  /*0670*/  @!P3 IMAD.MOV R12, RZ, RZ, -R12 ;  /* 0x000000ffff0cb224 */ /* 0x000fe200078e0a0c */
[----:B------:R-:W-:Y:S02]  /*0680*/  @!P2 LOP3.LUT R12, RZ, R8, RZ, 0x33, !PT ;  /* 0x00000008ff0ca212 */ /* 0x000fe400078e33ff */
[----:B------:R-:W-:Y:S01]  /*0690*/  ISETP.GE.AND P3, PT, R21, RZ, PT ;  /* 0x000000ff1500720c */ /* 0x000fe20003f66270 */
[C---:B------:R-:W-:Y:S02]  /*06a0*/  VIADD R10, R14.reuse, 0xffffffff ;  /* 0xffffffff0e0a7836 */ /* 0x040fe40000000000 */
[----:B------:R-:W-:-:S03]  /*06b0*/  VIADD R8, R14, 0x7 ;  /* 0x000000070e087836 */ /* 0x000fc60000000000 */
[----:B------:R-:W-:Y:S02]  /*06c0*/  IABS R9, R10 ;  /* 0x0000000a00097213 */ /* 0x000fe40000000000 */
[----:B------:R-:W-:Y:S02]  /*06d0*/  SHF.R.S32.HI R11, RZ, 0x1f, R8 ;  /* 0x0000001fff0b7819 */ /* 0x000fe40000011408 */
[----:B------:R-:W-:Y:S01]  /*06e0*/  LOP3.LUT R10, R10, R27, RZ, 0x3c, !PT ;  /* 0x0000001b0a0a7212 */ /* 0x000fe200078e3cff */
[----:B------:R-:W-:Y:S01]  /*06f0*/  IMAD.MOV.U32 R6, RZ, RZ, R9 ;  /* 0x000000ffff067224 */ /* 0x000fe200078e0009 */
[----:B------:R-:W-:Y:S01]  /*0700*/  LEA.HI R11, R11, R8, RZ, 0x3 ;  /* 0x000000080b0b7211 */ /* 0x000fe200078f18ff */
[----:B------:R-:W-:Y:S01]  /*0710*/  @!P3 IMAD R3, R3, UR10, R12 ;  /* 0x0000000a0303bc24 */ /* 0x000fe2000f8e020c */
[----:B------:R-:W-:Y:S01]  /*0720*/  ISETP.GE.AND P2, PT, R10, RZ, PT ;  /* 0x000000ff0a00720c */ /* 0x000fe20003f46270 */
[----:B------:R-:W-:-:S05]  /*0730*/  IMAD.HI.U32 R9, R19, R6, RZ ;  /* 0x0000000613097227 */ /* 0x000fca00078e00ff */
[----:B------:R-:W-:-:S05]  /*0740*/  IADD3 R18, PT, PT, -R9, RZ, RZ ;  /* 0x000000ff09127210 */ /* 0x000fca0007ffe1ff */
[----:B------:R-:W-:Y:S02]  /*0750*/  IMAD R18, R25, R18, R6 ;  /* 0x0000001219127224 */ /* 0x000fe400078e0206 */
[----:B------:R-:W-:-:S03]  /*0760*/  VIADD R6, R20, UR6 ;  /* 0x0000000614067c36 */ /* 0x000fc60008000000 */
[----:B------:R-:W-:Y:S01]  /*0770*/  ISETP.GT.U32.AND P4, PT, R25, R18, PT ;  /* 0x000000121900720c */ /* 0x000fe20003f84070 */
[----:B------:R-:W-:Y:S01]  /*0780*/  @!P1 IMAD R7, R5, 0x4, R6 ;  /* 0x0000000405079824 */ /* 0x000fe200078e0206 */
[----:B------:R-:W-:-:S11]  /*0790*/  SHF.R.S32.HI R6, RZ, 0x3, R11 ;  /* 0x00000003ff067819 */ /* 0x000fd6000001140b */
[-C--:B------:R-:W-:Y:S02]  /*07a0*/  @!P4 IADD3 R18, PT, PT, R18, -R25.reuse, RZ ;  /* 0x800000191212c210 */ /* 0x080fe40007ffe0ff */
[----:B------:R-:W-:Y:S02]  /*07b0*/  @!P4 IADD3 R9, PT, PT, R9, 0x1, RZ ;  /* 0x000000010909c810 */ /* 0x000fe40007ffe0ff */
[----:B------:R-:W-:Y:S01]  /*07c0*/  ISETP.GE.U32.AND P0, PT, R18, R25, PT ;  /* 0x000000191200720c */ /* 0x000fe20003f06070 */
[----:B----4-:R0:W-:Y:S01]  /*07d0*/  @!P1 STS [R7], R4 ;  /* 0x0000000407009388 */ /* 0x0101e20000000800 */
[----:B------:R-:W-:Y:S01]  /*07e0*/  @P3 IMAD R18, R16, UR10, R15 ;  /* 0x0000000a10123c24 */ /* 0x000fe2000f8e020f */
[----:B------:R-:W-:Y:S01]  /*07f0*/  BAR.SYNC.DEFER_BLOCKING 0x0 ;  /* 0x0000000000007b1d */ /* 0x000fe20000010000 */
[----:B------:R-:W-:Y:S02]  /*0800*/  ISETP.NE.AND P1, PT, R27, RZ, PT ;  /* 0x000000ff1b00720c */ /* 0x000fe40003f25270 */
[----:B------:R-:W-:-:S02]  /*0810*/  @P3 IMAD R18, R18, R21, 0x1 ;  /* 0x0000000112123424 */ /* 0x000fc400078e0215 */
[----:B0-----:R-:W-:-:S05]  /*0820*/  @!P3 IMAD.MOV R4, RZ, RZ, -R3 ;  /* 0x000000ffff04b224 */ /* 0x001fca00078e0a03 */
[----:B------:R-:W-:Y:S01]  /*0830*/  @P0 VIADD R9, R9, 0x1 ;  /* 0x0000000109090836 */ /* 0x000fe20000000000 */
[----:B------:R-:W-:Y:S01]  /*0840*/  ISETP.GE.AND P0, PT, R17, R6, PT ;  /* 0x000000061100720c */ /* 0x000fe20003f06270 */
[----:B--2---:R-:W-:Y:S02]  /*0850*/  IMAD R7, R0, UR4, RZ ;  /* 0x0000000400077c24 */ /* 0x004fe4000f8e02ff */
[----:B------:R-:W-:Y:S01]  /*0860*/  @!P3 IMAD R18, R21, R4, 0x1 ;  /* 0x000000011512b424 */ /* 0x000fe200078e0204 */
[----:B------:R-:W-:-:S04]  /*0870*/  @!P2 IADD3 R9, PT, PT, -R9, RZ, RZ ;  /* 0x000000ff0909a210 */ /* 0x000fc80007ffe1ff */
[----:B------:R-:W-:-:S05]  /*0880*/  SEL R21, R26, R9, !P1 ;  /* 0x000000091a157207 */ /* 0x000fca0004800000 */
[----:B------:R-:W-:Y:S05]  /*0890*/  @P0 BRA `(.L_x_19854) ;  /* 0x00000008007c0947 */ /* 0x000fea0003800000 */
[----:B------:R-:W0:Y:S01]  /*08a0*/  LDC R38, c[0x0][0x3f0] ;  /* 0x0000fc00ff267b82 */ /* 0x000e220000000800 */
[----:B------:R-:W1:Y:S01]  /*08b0*/  LDCU.64 UR12, c[0x0][0x3a8] ;  /* 0x00007500ff0c77ac */ /* 0x000e620008000a00 */
[----:B------:R-:W-:Y:S01]  /*08c0*/  SHF.R.U32.HI R2, RZ, 0x3, R2 ;  /* 0x00000003ff027819 */ /* 0x000fe20000011602 */
[----:B------:R-:W-:Y:S01]  /*08d0*/  IMAD.MOV.U32 R3, RZ, RZ, RZ ;  /* 0x000000ffff037224 */ /* 0x000fe200078e00ff */
[----:B------:R-:W-:Y:S01]  /*08e0*/  MOV R24, R17 ;  /* 0x0000001100187202 */ /* 0x000fe20000000f00 */
[----:B------:R-:W2:Y:S01]  /*08f0*/  LDCU UR11, c[0x0][0x3d0] ;  /* 0x00007a00ff0b77ac */ /* 0x000ea20008000800 */
[----:B------:R-:W-:Y:S01]  /*0900*/  LOP3.LUT R2, R2, 0x7c, RZ, 0xc0, !PT ;  /* 0x0000007c02027812 */ /* 0x000fe200078ec0ff */
[----:B------:R-:W-:Y:S01]  /*0910*/  IMAD.MOV.U32 R22, RZ, RZ, -0x800001 ;  /* 0xff7fffffff167424 */ /* 0x000fe200078e00ff */
[----:B------:R-:W3:Y:S01]  /*0920*/  LDC R27, c[0x0][0x3f4] ;  /* 0x0000fd00ff1b7b82 */ /* 0x000ee20000000800 */
[----:B------:R-:W4:Y:S02]  /*0930*/  LDCU UR10, c[0x0][0x3ec] ;  /* 0x00007d80ff0a77ac */ /* 0x000f240008000800 */
[----:B------:R-:W-:Y:S01]  /*0940*/  IMAD.WIDE R2, R7, 0x4, R2 ;  /* 0x0000000407027825 */ /* 0x000fe200078e0202 */
[----:B------:R-:W-:-:S04]  /*0950*/  UIADD3 UR4, UPT, UPT, UR5, 0x60, URZ ;  /* 0x0000006005047890 */ /* 0x000fc8000fffe0ff */
[----:B------:R-:W-:Y:S01]  /*0960*/  ULEA UR4, UR7, UR4, 0x18 ;  /* 0x0000000407047291 */ /* 0x000fe2000f8ec0ff */
[----:B0-----:R-:W-:Y:S02]  /*0970*/  IABS R6, R38 ;  /* 0x0000002600067213 */ /* 0x001fe40000000000 */
[----:B------:R-:W-:Y:S01]  /*0980*/  ISETP.NE.AND P2, PT, R38, RZ, PT ;  /* 0x000000ff2600720c */ /* 0x000fe20003f45270 */
[----:B----4-:R-:W-:Y:S01]  /*0990*/  VIADD R30, R21, -UR10 ;  /* 0x8000000a151e7c36 */ /* 0x010fe20008000000 */
[----:B------:R-:W0:Y:S08]  /*09a0*/  I2F.RP R4, R6 ;  /* 0x0000000600047306 */ /* 0x000e300000209400 */
[----:B0-----:R-:W0:Y:S02]  /*09b0*/  MUFU.RCP R4, R4 ;  /* 0x0000000400047308 */ /* 0x001e240000001000 */
[----:B0-----:R-:W-:-:S02]  /*09c0*/  IADD3 R28, PT, PT, R4, 0xffffffe, RZ ;  /* 0x0ffffffe041c7810 */ /* 0x001fc40007ffe0ff */
[----:B------:R-:W-:-:S04]  /*09d0*/  SHF.L.U32 R4, R5, 0x2, RZ ;  /* 0x0000000205047819 */ /* 0x000fc800000006ff */
[----:B------:R0:W4:Y:S01]  /*09e0*/  F2I.FTZ.U32.TRUNC.NTZ R29, R28 ;  /* 0x0000001c001d7305 */ /* 0x000122000021f000 */
[----:B------:R-:W-:-:S04]  /*09f0*/  LOP3.LUT R4, R4, 0x1c, RZ, 0xc0, !PT ;  /* 0x0000001c04047812 */ /* 0x000fc800078ec0ff */
[----:B------:R-:W-:Y:S01]  /*0a00*/  LEA R4, R17, R4, 0x5 ;  /* 0x0000000411047211 */ /* 0x000fe200078e28ff */
[----:B0-----:R-:W-:-:S03]  /*0a10*/  IMAD.MOV.U32 R28, RZ, RZ, RZ ;  /* 0x000000ffff1c7224 */ /* 0x001fc600078e00ff */
[----:B------:R-:W-:Y:S01]  /*0a20*/  IADD3 R32, PT, PT, R4, UR4, RZ ;  /* 0x0000000404207c10 */ /* 0x000fe2000fffe0ff */
[----:B----4-:R-:W-:-:S05]  /*0a30*/  IMAD.MOV R8, RZ, RZ, -R29 ;  /* 0x000000ffff087224 */ /* 0x010fca00078e0a1d */
[----:B------:R-:W-:Y:S02]  /*0a40*/  MOV R7, R8 ;  /* 0x0000000800077202 */ /* 0x000fe40000000f00 */
[----:B-1----:R-:W-:Y:S01]  /*0a50*/  IADD3 R8, P0, PT, R2, UR12, RZ ;  /* 0x0000000c02087c10 */ /* 0x002fe2000ff1e0ff */
[----:B------:R-:W-:Y:S02]  /*0a60*/  IMAD.SHL.U32 R2, R5, 0x8, RZ ;  /* 0x0000000805027824 */ /* 0x000fe400078e00ff */
[----:B------:R-:W-:Y:S01]  /*0a70*/  IMAD R7, R7, R6, RZ ;  /* 0x0000000607077224 */ /* 0x000fe200078e02ff */
[----:B------:R-:W-:Y:S01]  /*0a80*/  IADD3.X R9, PT, PT, R3, UR13, RZ, P0, !PT ;  /* 0x0000000d03097c10 */ /* 0x000fe200087fe4ff */
[----:B------:R-:W-:Y:S01]  /*0a90*/  IMAD.SHL.U32 R6, R17, 0x8, RZ ;  /* 0x0000000811067824 */ /* 0x000fe200078e00ff */
[----:B------:R-:W-:Y:S01]  /*0aa0*/  LOP3.LUT R2, R2, 0x38, RZ, 0xc0, !PT ;  /* 0x0000003802027812 */ /* 0x000fe200078ec0ff */
[----:B--2---:R-:W-:Y:S02]  /*0ab0*/  IMAD R3, R12, UR11, RZ ;  /* 0x0000000b0c037c24 */ /* 0x004fe4000f8e02ff */
[----:B------:R-:W-:Y:S01]  /*0ac0*/  IMAD.HI.U32 R28, R29, R7, R28 ;  /* 0x000000071d1c7227 */ /* 0x000fe200078e001c */
[----:B------:R-:W-:-:S02]  /*0ad0*/  LOP3.LUT R5, R6, 0x7, R5, 0xf8, !PT ;  /* 0x0000000706057812 */ /* 0x000fc400078ef805 */
[----:B------:R-:W-:Y:S01]  /*0ae0*/  IADD3 R2, P0, PT, R3, R2, RZ ;  /* 0x0000000203027210 */ /* 0x000fe20007f1e0ff */
[----:B------:R-:W-:Y:S02]  /*0af0*/  VIADD R29, R6, 0x1 ;  /* 0x00000001061d7836 */ /* 0x000fe40000000000 */
[----:B------:R-:W-:Y:S01]  /*0b00*/  IMAD.IADD R40, R5, 0x1, -R14 ;  /* 0x0000000105287824 */ /* 0x000fe200078e0a0e */
[----:B------:R-:W-:Y:S01]  /*0b10*/  LEA.HI.X.SX32 R3, R3, RZ, 0x1, P0 ;  /* 0x000000ff03037211 */ /* 0x000fe200000f0eff */
[----:B---3--:R-:W-:-:S08]  /*0b20*/  VIADD R31, R5, 0x1 ;  /* 0x00000001051f7836 */ /* 0x008fd00000000000 */
.L_x_19859:
[----:B------:R-:W-:Y:S01]  /*0b30*/  VIADD R4, R29, 0xffffffff ;  /* 0xffffffff1d047836 */ /* 0x000fe20000000000 */
[-C--:B------:R-:W-:Y:S01]  /*0b40*/  IABS R25, R27.reuse ;  /* 0x0000001b00197213 */ /* 0x080fe20000000000 */
[----:B------:R-:W0:Y:S01]  /*0b50*/  S2R R33, SR_TID.X ;  /* 0x0000000000217919 */ /* 0x000e220000002100 */
[-C--:B------:R-:W-:Y:S01]  /*0b60*/  LOP3.LUT R26, RZ, R27.reuse, RZ, 0x33, !PT ;  /* 0x0000001bff1a7212 */ /* 0x080fe200078e33ff */
[----:B------:R-:W-:Y:S01]  /*0b70*/  BSSY B1, `(.L_x_19855) ;  /* 0x0000064000017945 */ /* 0x000fe20003800000 */
[----:B------:R-:W-:Y:S02]  /*0b80*/  IABS R6, R4 ;  /* 0x0000000400067213 */ /* 0x000fe40000000000 */
[----:B------:R-:W-:Y:S02]  /*0b90*/  LOP3.LUT R4, R4, R27, RZ, 0x3c, !PT ;  /* 0x0000001b04047212 */ /* 0x000fe400078e3cff */
[----:B------:R-:W-:Y:S01]  /*0ba0*/  IABS R11, R38 ;  /* 0x00000026000b7213 */ /* 0x000fe20000000000 */
[----:B------:R-:W-:Y:S01]  /*0bb0*/  IMAD.HI.U32 R5, R19, R6, RZ ;  /* 0x0000000613057227 */ /* 0x000fe200078e00ff */
[----:B------:R-:W-:-:S03]  /*0bc0*/  ISETP.GE.AND P3, PT, R4, RZ, PT ;  /* 0x000000ff0400720c */ /* 0x000fc60003f66270 */
[----:B------:R-:W-:-:S04]  /*0bd0*/  IMAD.MOV R7, RZ, RZ, -R5 ;  /* 0x000000ffff077224 */ /* 0x000fc800078e0a05 */
[----:B------:R-:W-:-:S05]  /*0be0*/  IMAD R6, R25, R7, R6 ;  /* 0x0000000719067224 */ /* 0x000fca00078e0206 */
[----:B------:R-:W-:Y:S02]  /*0bf0*/  ISETP.GT.U32.AND P1, PT, R23, R6, PT ;  /* 0x000000061700720c */ /* 0x000fe40003f24070 */
[----:B0-----:R-:W-:-:S11]  /*0c00*/  LOP3.LUT R33, R33, 0x3, RZ, 0xc0, !PT ;  /* 0x0000000321217812 */ /* 0x001fd600078ec0ff */
[----:B------:R-:W-:Y:S01]  /*0c10*/  @!P1 IADD3 R6, PT, PT, R6, -R25, RZ ;  /* 0x8000001906069210 */ /* 0x000fe20007ffe0ff */
[----:B------:R-:W-:Y:S01]  /*0c20*/  @!P1 VIADD R5, R5, 0x1 ;  /* 0x0000000105059836 */ /* 0x000fe20000000000 */
[----:B------:R-:W-:Y:S02]  /*0c30*/  ISETP.NE.AND P1, PT, R27, RZ, PT ;  /* 0x000000ff1b00720c */ /* 0x000fe40003f25270 */
[----:B------:R-:W-:-:S13]  /*0c40*/  ISETP.GE.U32.AND P0, PT, R6, R23, PT ;  /* 0x000000170600720c */ /* 0x000fda0003f06070 */
[----:B------:R-:W-:-:S05]  /*0c50*/  @P0 VIADD R5, R5, 0x1 ;  /* 0x0000000105050836 */ /* 0x000fca0000000000 */
[----:B------:R-:W-:-:S04]  /*0c60*/  @!P3 IADD3 R5, PT, PT, -R5, RZ, RZ ;  /* 0x000000ff0505b210 */ /* 0x000fc80007ffe1ff */
[----:B------:R-:W-:-:S05]  /*0c70*/  SEL R7, R26, R5, !P1 ;  /* 0x000000051a077207 */ /* 0x000fca0004800000 */
[----:B------:R-:W-:-:S05]  /*0c80*/  IMAD.IADD R6, R7, 0x1, R18 ;  /* 0x0000000107067824 */ /* 0x000fca00078e0212 */
        /* <DEDUP_REMOVED lines=19> */
.L_x_19856:
[----:B------:R-:W2:Y:S02]  /*0dc0*/  LDG.E.CONSTANT R5, desc[UR8][R8.64] ;  /* 0x0000000808057981 */ /* 0x000ea4000c1e9900 */
[----:B--2---:R-:W-:-:S03]  /*0dd0*/  IMAD.WIDE R4, R5, UR14, R2 ;  /* 0x0000000e05047c25 */ /* 0x004fc6000f8e0202 */
[----:B------:R-:W-:-:S05]  /*0de0*/  LEA R4, P0, R33, R4, 0x1 ;  /* 0x0000000421047211 */ /* 0x000fca00078008ff */
[----:B------:R-:W-:Y:S01]  /*0df0*/  IMAD.X R5, RZ, RZ, R5, P0 ;  /* 0x000000ffff057224 */ /* 0x000fe200000e0605 */
[----:B------:R-:W-:-:S04]  /*0e00*/  LEA R10, P0, R4, UR16, 0x1 ;  /* 0x00000010040a7c11 */ /* 0x000fc8000f8008ff */
[----:B------:R-:W-:Y:S02]  /*0e10*/  LEA.HI.X R11, R4, UR17, R5, 0x1, P0 ;  /* 0x00000011040b7c11 */ /* 0x000fe400080f0c05 */
[----:B------:R-:W0:Y:S04]  /*0e20*/  LDS.128 R4, [R20+UR6] ;  /* 0x0000000614047984 */ /* 0x000e280008000c00 */
[----:B------:R-:W2:Y:S04]  /*0e30*/  LDG.E.CONSTANT R39, desc[UR8][R10.64+0x80] ;  /* 0x000080080a277981 */ /* 0x000ea8000c1e9900 */
[----:B------:R-:W3:Y:S04]  /*0e40*/  LDG.E.CONSTANT R37, desc[UR8][R10.64] ;  /* 0x000000080a257981 */ /* 0x000ee8000c1e9900 */
[----:B------:R-:W4:Y:S04]  /*0e50*/  LDG.E.CONSTANT R34, desc[UR8][R10.64+0x100] ;  /* 0x000100080a227981 */ /* 0x000f28000c1e9900 */
[----:B------:R1:W4:Y:S01]  /*0e60*/  LDG.E.CONSTANT R35, desc[UR8][R10.64+0x180] ;  /* 0x000180080a237981 */ /* 0x000322000c1e9900 */
[----:B------:R-:W-:Y:S01]  /*0e70*/  UMOV UR4, 0xffffffff ;  /* 0xffffffff00047882 */ /* 0x000fe20000000000 */
[----:B------:R-:W-:-:S02]  /*0e80*/  ISETP.NE.AND P3, PT, R33, RZ, PT ;  /* 0x000000ff2100720c */ /* 0x000fc40003f65270 */
[----:B-----5:R-:W-:Y:S01]  /*0e90*/  FSETP.NEU.FTZ.AND P0, PT, R13, RZ, PT ;  /* 0x000000ff0d00720b */ /* 0x020fe20003f1d000 */
[C---:B0-----:R-:W-:Y:S01]  /*0ea0*/  IMAD.U32 R36, R5.reuse, 0x10000, RZ ;  /* 0x0001000005247824 */ /* 0x041fe200078e00ff */
[----:B------:R-:W-:Y:S01]  /*0eb0*/  PRMT R5, R5, 0x7632, R5 ;  /* 0x0000763205057816 */ /* 0x000fe20000000005 */
[C---:B-1----:R-:W-:Y:S01]  /*0ec0*/  IMAD.U32 R11, R6.reuse, 0x10000, RZ ;  /* 0x00010000060b7824 */ /* 0x042fe200078e00ff */
[----:B------:R-:W-:Y:S02]  /*0ed0*/  PRMT R6, R6, 0x7632, R6 ;  /* 0x0000763206067816 */ /* 0x000fe40000000006 */
        /* <DEDUP_REMOVED lines=9> */
[----:B------:R-:W-:Y:S01]  /*0f70*/  IMAD.U32 R4, R4, 0x10000, RZ ;  /* 0x0001000004047824 */ /* 0x000fe200078e00ff */
[----:B------:R-:W-:Y:S01]  /*0f80*/  SHF.L.U32 R37, R37, 0x10, RZ ;  /* 0x0000001025257819 */ /* 0x000fe200000006ff */
[----:B------:R-:W-:Y:S01]  /*0f90*/  FMUL.FTZ R5, R5, R10 ;  /* 0x0000000a05057220 */ /* 0x000fe20000410000 */
[----:B------:R-:W-:Y:S01]  /*0fa0*/  FFMA.FTZ R36, R36, R41, R43 ;  /* 0x0000002924247223 */ /* 0x000fe2000001002b */
[C---:B----4-:R-:W-:Y:S01]  /*0fb0*/  IMAD.U32 R10, R34.reuse, 0x10000, RZ ;  /* 0x00010000220a7824 */ /* 0x050fe200078e00ff */
[----:B------:R-:W-:Y:S01]  /*0fc0*/  PRMT R34, R34, 0x7632, R34 ;  /* 0x0000763222227816 */ /* 0x000fe20000000022 */
[----:B------:R-:W-:Y:S01]  /*0fd0*/  FFMA.FTZ R4, R4, R37, R5 ;  /* 0x0000002504047223 */ /* 0x000fe20000010005 */
[----:B------:R-:W-:Y:S01]  /*0fe0*/  SHF.L.U32 R5, R6, 0x10, RZ ;  /* 0x0000001006057819 */ /* 0x000fe200000006ff */
[----:B------:R-:W-:Y:S01]  /*0ff0*/  FFMA.FTZ R36, R11, R10, R36 ;  /* 0x0000000a0b247223 */ /* 0x000fe20000010024 */
[----:B------:R-:W-:Y:S01]  /*1000*/  PRMT R10, R7, 0x7632, R10 ;  /* 0x00007632070a7816 */ /* 0x000fe2000000000a */
[----:B------:R-:W-:Y:S01]  /*1010*/  IMAD.U32 R34, R34, 0x10000, RZ ;  /* 0x0001000022227824 */ /* 0x000fe200078e00ff */
[----:B------:R-:W-:Y:S01]  /*1020*/  PRMT R6, R35, 0x7632, R6 ;  /* 0x0000763223067816 */ /* 0x000fe20000000006 */
[----:B------:R-:W-:Y:S01]  /*1030*/  IMAD.U32 R7, R7, 0x10000, RZ ;  /* 0x0001000007077824 */ /* 0x000fe200078e00ff */
[----:B------:R-:W-:Y:S01]  /*1040*/  SHF.L.U32 R35, R35, 0x10, RZ ;  /* 0x0000001023237819 */ /* 0x000fe200000006ff */
[----:B------:R-:W-:-:S02]  /*1050*/  IMAD.U32 R11, R10, 0x10000, RZ ;  /* 0x000100000a0b7824 */ /* 0x000fc400078e00ff */
[----:B------:R-:W-:Y:S01]  /*1060*/  FFMA.FTZ R4, R5, R34, R4 ;  /* 0x0000002205047223 */ /* 0x000fe20000010004 */
        /* <DEDUP_REMOVED lines=8> */
.L_x_19901:
        /* <DEDUP_REMOVED lines=8> */
[----:B------:R-:W-:Y:S02]  /*1170*/  @!P3 FSEL R7, R11, RZ, !P0 ;  /* 0x000000ff0b07b208 */ /* 0x000fe40004000000 */
[----:B------:R-:W-:-:S03]  /*1180*/  ISETP.GE.OR P0, PT, R5, R14, P3 ;  /* 0x0000000e0500720c */ /* 0x000fc60001f06670 */
[----:B------:R1:W-:Y:S10]  /*1190*/  @!P3 STS [R32], R7 ;  /* 0x000000072000b388 */ /* 0x0003f40000000800 */
[----:B-1----:R-:W-:-:S07]  /*11a0*/  @!P0 FMNMX.FTZ R22, R22, R11, !PT ;  /* 0x0000000b16168209 */ /* 0x002fce0007810000 */
.L_x_19857:
[----:B------:R-:W-:Y:S05]  /*11b0*/  BSYNC B1 ;  /* 0x0000000000017941 */ /* 0x000fea0003800000 */
.L_x_19855:
[----:B------:R-:W-:Y:S01]  /*11c0*/  VIADD R4, R14, 0x7 ;  /* 0x000000070e047836 */ /* 0x000fe20000000000 */
[----:B------:R-:W-:Y:S01]  /*11d0*/  IADD3 R24, PT, PT, R24, 0x4, RZ ;  /* 0x0000000418187810 */ /* 0x000fe20007ffe0ff */
[----:B0-----:R-:W-:Y:S01]  /*11e0*/  VIADD R32, R32, 0x80 ;  /* 0x0000008020207836 */ /* 0x001fe20000000000 */
        /* <DEDUP_REMOVED lines=10> */
.L_x_19854:
[----:B------:R-:W-:Y:S05]  /*1290*/  BSYNC B0 ;  /* 0x0000000000007941 */ /* 0x000fea0003800000 */
.L_x_19853:
[----:B------:R-:W0:Y:S01]  /*12a0*/  S2R R19, SR_TID.X ;  /* 0x0000000000137919 */ /* 0x000e220000002100 */
[----:B------:R-:W-:Y:S01]  /*12b0*/  UMOV UR4, 0xffffffff ;  /* 0xffffffff00047882 */ /* 0x000fe20000000000 */
[----:B0-----:R-:W-:Y:S02]  /*12c0*/  LOP3.LUT R20, R19, 0x1f, RZ, 0xc0, !PT ;  /* 0x0000001f13147812 */ /* 0x001fe400078ec0ff */
[----:B------:R-:W-:Y:S05]  /*12d0*/  BRA.DIV UR4, `(.L_x_19860) ;  /* 0x0000003604e07947 */ /* 0x000fea000b800000 */
[----:B------:R-:W0:Y:S02]  /*12e0*/  SHFL.BFLY PT, R3, R22, 0x10, 0x1f ;  /* 0x0e001f0016037f89 */ /* 0x000e2400000e0000 */
[----:B0-----:R-:W-:-:S05]  /*12f0*/  FMNMX.FTZ R3, R3, R22, !PT ;  /* 0x0000001603037209 */ /* 0x001fca0007810000 */
[----:B------:R-:W0:Y:S02]  /*1300*/  SHFL.BFLY PT, R2, R3, 0x8, 0x1f ;  /* 0x0d001f0003027f89 */ /* 0x000e2400000e0000 */
[----:B0-----:R-:W-:-:S05]  /*1310*/  FMNMX.FTZ R2, R3, R2, !PT ;  /* 0x0000000203027209 */ /* 0x001fca0007810000 */
[----:B------:R0:W1:Y:S02]  /*1320*/  SHFL.BFLY PT, R5, R2, 0x4, 0x1f ;  /* 0x0c801f0002057f89 */ /* 0x00006400000e0000 */
.L_x_19906:
        /* <DEDUP_REMOVED lines=8> */
[----:B------:R-:W-:Y:S01]  /*13b0*/  @!P2 STS [R3], R2 ;  /* 0x000000020300a388 */ /* 0x000fe20000000800 */
[----:B------:R-:W-:Y:S01]  /*13c0*/  BAR.SYNC.DEFER_BLOCKING 0x0 ;  /* 0x0000000000007b1d */ /* 0x000fe20000010000 */
[C---:B------:R-:W-:Y:S01]  /*13d0*/  ISETP.GT.U32.AND P3, PT, R20.reuse, 0x3, PT ;  /* 0x000000031400780c */ /* 0x040fe20003f64070 */
[----:B------:R-:W-:Y:S01]  /*13e0*/  IMAD R4, R20, 0x4, R4 ;  /* 0x0000000414047824 */ /* 0x000fe200078e0204 */
[----:B------:R-:W-:Y:S01]  /*13f0*/  MOV R6, 0xff7fffff ;  /* 0xff7fffff00067802 */ /* 0x000fe20000000f00 */
[----:B------:R-:W-:Y:S02]  /*1400*/  VIADD R8, R14, 0x7 ;  /* 0x000000070e087836 */ /* 0x000fe40000000000 */
[----:B------:R-:W-:Y:S01]  /*1410*/  BSSY.RECONVERGENT B0, `(.L_x_19861) ;  /* 0x00000ee000007945 */ /* 0x000fe20003800200 */
[----:B------:R-:W-:Y:S02]  /*1420*/  IMAD.MOV.U32 R10, RZ, RZ, RZ ;  /* 0x000000ffff0a7224 */ /* 0x000fe400078e00ff */
[----:B------:R-:W-:-:S04]  /*1430*/  SHF.R.S32.HI R9, RZ, 0x1f, R8 ;  /* 0x0000001fff097819 */ /* 0x000fc80000011408 */
[----:B------:R-:W-:-:S04]  /*1440*/  LEA.HI R9, R9, R8, RZ, 0x3 ;  /* 0x0000000809097211 */ /* 0x000fc800078f18ff */
[----:B------:R-:W-:Y:S01]  /*1450*/  LOP3.LUT R9, R9, 0xfffffff8, RZ, 0xc0, !PT ;  /* 0xfffffff809097812 */ /* 0x000fe200078ec0ff */
        /* <DEDUP_REMOVED lines=26> */
.L_x_19865:
        /* <DEDUP_REMOVED lines=11> */
.L_x_19864:
[----:B------:R-:W-:Y:S05]  /*16b0*/  BSYNC.RECONVERGENT B1 ;  /* 0x0000000000017941 */ /* 0x000fea0003800200 */
.L_x_19863:
        /* <DEDUP_REMOVED lines=12> */
.L_x_19868:
        /* <DEDUP_REMOVED lines=18> */
[C---:B---3-5:R-:W-:Y:S01]  /*18a0*/  FADD.FTZ R13, -R5.reuse, R32 ;  /* 0x00000020050d7221 */ /* 0x068fe20000010100 */
[----:B------:R-:W-:Y:S01]  /*18b0*/  FMUL.FTZ R23, R36, 1.4426950216293334961 ;  /* 0x3fb8aa3b24177820 */ /* 0x000fe20000410000 */
[----:B------:R-:W3:Y:S01]  /*18c0*/  LDS R32, [R8+0xe00] ;  /* 0x000e000008207984 */ /* 0x000ee20000000800 */
[----:B----4-:R-:W-:Y:S01]  /*18d0*/  FADD.FTZ R31, -R5, R38 ;  /* 0x00000026051f7221 */ /* 0x010fe20000010100 */
[----:B------:R-:W-:Y:S02]  /*18e0*/  FMUL.FTZ R13, R13, 1.4426950216293334961 ;  /* 0x3fb8aa3b0d0d7820 */ /* 0x000fe40000410000 */
[----:B------:R-:W4:Y:S01]  /*18f0*/  LDS R36, [R8+0x1000] ;  /* 0x0010000008247984 */ /* 0x000f220000000800 */
[----:B------:R-:W0:Y:S01]  /*1900*/  MUFU.EX2 R11, R11 ;  /* 0x0000000b000b7308 */ /* 0x000e220000000800 */
[----:B------:R-:W-:Y:S01]  /*1910*/  FADD.FTZ R24, -R5, R24 ;  /* 0x0000001805187221 */ /* 0x000fe20000010100 */
[----:B------:R-:W-:Y:S01]  /*1920*/  FMUL.FTZ R31, R31, 1.4426950216293334961 ;  /* 0x3fb8aa3b1f1f7820 */ /* 0x000fe20000410000 */
[----:B------:R-:W4:Y:S01]  /*1930*/  LDS R38, [R8+0x1200] ;  /* 0x0012000008267984 */ /* 0x000f220000000800 */
[----:B------:R-:W-:Y:S01]  /*1940*/  FADD.FTZ R33, -R5, R34 ;  /* 0x0000002205217221 */ /* 0x000fe20000010100 */
[----:B------:R-:W-:-:S02]  /*1950*/  FMUL.FTZ R35, R24, 1.4426950216293334961 ;  /* 0x3fb8aa3b18237820 */ /* 0x000fc40000410000 */
[----:B------:R-:W4:Y:S01]  /*1960*/  LDS R34, [R8+0x1400] ;  /* 0x0014000008227984 */ /* 0x000f220000000800 */
[----:B------:R-:W1:Y:S01]  /*1970*/  MUFU.EX2 R13, R13 ;  /* 0x0000000d000d7308 */ /* 0x000e620000000800 */
[----:B------:R-:W-:Y:S01]  /*1980*/  FMUL.FTZ R33, R33, 1.4426950216293334961 ;  /* 0x3fb8aa3b21217820 */ /* 0x000fe20000410000 */
[C---:B------:R-:W-:Y:S01]  /*1990*/  FADD.FTZ R40, -R5.reuse, R40 ;  /* 0x0000002805287221 */ /* 0x040fe20000010100 */
[----:B--2---:R-:W-:Y:S03]  /*19a0*/  STS [R8+-0x400], R7 ;  /* 0xfffc000708007388 */ /* 0x004fe60000000800 */
[----:B------:R-:W-:Y:S02]  /*19b0*/  FMUL.FTZ R40, R40, 1.4426950216293334961 ;  /* 0x3fb8aa3b28287820 */ /* 0x000fe40000410000 */
[----:B------:R-:W2:Y:S01]  /*19c0*/  MUFU.EX2 R23, R23 ;  /* 0x0000001700177308 */ /* 0x000ea20000000800 */
[----:B0-----:R-:W-:Y:S01]  /*19d0*/  STS [R8+-0x200], R11 ;  /* 0xfffe000b08007388 */ /* 0x001fe20000000800 */
[----:B------:R-:W-:-:S06]  /*19e0*/  FADD.FTZ R24, -R5, R22 ;  /* 0x0000001605187221 */ /* 0x000fcc0000010100 */
[----:B------:R-:W0:Y:S01]  /*19f0*/  MUFU.EX2 R31, R31 ;  /* 0x0000001f001f7308 */ /* 0x000e220000000800 */
[----:B------:R-:W0:Y:S01]  /*1a00*/  LDS R22, [R8+0x1800] ;  /* 0x0018000008167984 */ /* 0x000e220000000800 */
[----:B------:R-:W-:-:S03]  /*1a10*/  FMUL.FTZ R37, R24, 1.4426950216293334961 ;  /* 0x3fb8aa3b18257820 */ /* 0x000fc60000410000 */
[----:B------:R-:W0:Y:S01]  /*1a20*/  LDS R24, [R8+0x1a00] ;  /* 0x001a000008187984 */ /* 0x000e220000000800 */
[C---:B-1----:R-:W-:Y:S02]  /*1a30*/  FADD.FTZ R30, -R5.reuse, R30 ;  /* 0x0000001e051e7221 */ /* 0x042fe40000010100 */
[----:B------:R-:W1:Y:S01]  /*1a40*/  MUFU.EX2 R33, R33 ;  /* 0x0000002100217308 */ /* 0x000e620000000800 */
[----:B------:R-:W-:Y:S01]  /*1a50*/  STS [R8], R13 ;  /* 0x0000000d08007388 */ /* 0x000fe20000000800 */
[----:B------:R-:W-:Y:S01]  /*1a60*/  FMUL.FTZ R30, R30, 1.4426950216293334961 ;  /* 0x3fb8aa3b1e1e7820 */ /* 0x000fe20000410000 */
[C---:B---3--:R-:W-:Y:S02]  /*1a70*/  FADD.FTZ R32, -R5.reuse, R32 ;  /* 0x0000002005207221 */ /* 0x048fe40000010100 */
[----:B--2---:R-:W-:Y:S01]  /*1a80*/  STS [R8+0x200], R23 ;  /* 0x0002001708007388 */ /* 0x004fe20000000800 */
[C---:B----4-:R-:W-:Y:S02]  /*1a90*/  FADD.FTZ R36, -R5.reuse, R36 ;  /* 0x0000002405247221 */ /* 0x050fe40000010100 */
[----:B------:R2:W3:Y:S01]  /*1aa0*/  MUFU.EX2 R39, R30 ;  /* 0x0000001e00277308 */ /* 0x0004e20000000800 */
[----:B------:R-:W-:Y:S01]  /*1ab0*/  FMUL.FTZ R32, R32, 1.4426950216293334961 ;  /* 0x3fb8aa3b20207820 */ /* 0x000fe20000410000 */
[----:B0-----:R-:W-:Y:S01]  /*1ac0*/  STS [R8+0x400], R31 ;  /* 0x0004001f08007388 */ /* 0x001fe20000000800 */
[----:B------:R-:W-:Y:S01]  /*1ad0*/  FMUL.FTZ R36, R36, 1.4426950216293334961 ;  /* 0x3fb8aa3b24247820 */ /* 0x000fe20000410000 */
[C---:B------:R-:W-:Y:S01]  /*1ae0*/  FADD.FTZ R38, -R5.reuse, R38 ;  /* 0x0000002605267221 */ /* 0x040fe20000010100 */
[----:B------:R-:W-:-:S03]  /*1af0*/  FADD.FTZ R34, -R5, R34 ;  /* 0x0000002205227221 */ /* 0x000fc60000010100 */
[----:B------:R-:W0:Y:S01]  /*1b00*/  MUFU.EX2 R35, R35 ;  /* 0x0000002300237308 */ /* 0x000e220000000800 */
[----:B--2---:R-:W-:Y:S01]  /*1b10*/  FADD.FTZ R30, R7, R10 ;  /* 0x0000000a071e7221 */ /* 0x004fe20000010000 */
[----:B------:R-:W-:Y:S01]  /*1b20*/  FMUL.FTZ R38, R38, 1.4426950216293334961 ;  /* 0x3fb8aa3b26267820 */ /* 0x000fe20000410000 */
[----:B------:R-:W-:Y:S01]  /*1b30*/  FMUL.FTZ R34, R34, 1.4426950216293334961 ;  /* 0x3fb8aa3b22227820 */ /* 0x000fe20000410000 */
[----:B-1----:R-:W-:Y:S01]  /*1b40*/  STS [R8+0x600], R33 ;  /* 0x0006002108007388 */ /* 0x002fe20000000800 */
[----:B------:R-:W-:-:S03]  /*1b50*/  FADD.FTZ R30, R30, R11 ;  /* 0x0000000b1e1e7221 */ /* 0x000fc60000010000 */
[----:B------:R-:W1:Y:S01]  /*1b60*/  MUFU.EX2 R37, R37 ;  /* 0x0000002500257308 */ /* 0x000e620000000800 */
[----:B------:R-:W-:Y:S01]  /*1b70*/  FADD.FTZ R30, R30, R13 ;  /* 0x0000000d1e1e7221 */ /* 0x000fe20000010000 */
[----:B---3--:R-:W-:Y:S03]  /*1b80*/  STS [R8+0xc00], R39 ;  /* 0x000c002708007388 */ /* 0x008fe60000000800 */
[----:B------:R-:W-:-:S03]  /*1b90*/  FADD.FTZ R30, R30, R23 ;  /* 0x000000171e1e7221 */ /* 0x000fc60000010000 */
[----:B------:R2:W3:Y:S01]  /*1ba0*/  MUFU.EX2 R41, R32 ;  /* 0x0000002000297308 */ /* 0x0004e20000000800 */
[----:B------:R-:W-:Y:S01]  /*1bb0*/  FADD.FTZ R30, R30, R31 ;  /* 0x0000001f1e1e7221 */ /* 0x000fe20000010000 */
[----:B0-----:R-:W-:Y:S03]  /*1bc0*/  STS [R8+0x800], R35 ;  /* 0x0008002308007388 */ /* 0x001fe60000000800 */
[----:B------:R-:W-:-:S03]  /*1bd0*/  FADD.FTZ R30, R30, R33 ;  /* 0x000000211e1e7221 */ /* 0x000fc60000010000 */
[----:B------:R0:W4:Y:S01]  /*1be0*/  MUFU.EX2 R43, R36 ;  /* 0x00000024002b7308 */ /* 0x0001220000000800 */
[----:B------:R-:W-:Y:S01]  /*1bf0*/  FADD.FTZ R30, R30, R35 ;  /* 0x000000231e1e7221 */ /* 0x000fe20000010000 */
[C---:B--2---:R-:W-:Y:S01]  /*1c00*/  FADD.FTZ R32, -R5.reuse, R22 ;  /* 0x0000001605207221 */ /* 0x044fe20000010100 */
[----:B-1----:R-:W-:Y:S02]  /*1c10*/  STS [R8+0xa00], R37 ;  /* 0x000a002508007388 */ /* 0x002fe40000000800 */
[----:B------:R-:W-:Y:S01]  /*1c20*/  FADD.FTZ R30, R30, R37 ;  /* 0x000000251e1e7221 */ /* 0x000fe20000010000 */
[----:B------:R-:W-:Y:S02]  /*1c30*/  FMUL.FTZ R32, R32, 1.4426950216293334961 ;  /* 0x3fb8aa3b20207820 */ /* 0x000fe40000410000 */
[----:B------:R-:W1:Y:S01]  /*1c40*/  MUFU.EX2 R45, R38 ;  /* 0x00000026002d7308 */ /* 0x000e620000000800 */
[----:B0-----:R-:W-:Y:S01]  /*1c50*/  FADD.FTZ R36, -R5, R24 ;  /* 0x0000001805247221 */ /* 0x001fe20000010100 */
[----:B------:R-:W-:Y:S01]  /*1c60*/  FADD.FTZ R30, R30, R39 ;  /* 0x000000271e1e7221 */ /* 0x000fe20000010000 */
[----:B---3--:R-:W-:Y:S02]  /*1c70*/  STS [R8+0xe00], R41 ;  /* 0x000e002908007388 */ /* 0x008fe40000000800 */
[----:B------:R-:W-:Y:S01]  /*1c80*/  FMUL.FTZ R36, R36, 1.4426950216293334961 ;  /* 0x3fb8aa3b24247820 */ /* 0x000fe20000410000 */
[----:B------:R-:W-:-:S02]  /*1c90*/  FADD.FTZ R30, R30, R41 ;  /* 0x000000291e1e7221 */ /* 0x000fc40000010000 */
[----:B------:R-:W0:Y:S01]  /*1ca0*/  MUFU.EX2 R10, R34 ;  /* 0x00000022000a7308 */ /* 0x000e220000000800 */
[----:B----4-:R-:W-:Y:S01]  /*1cb0*/  STS [R8+0x1000], R43 ;  /* 0x0010002b08007388 */ /* 0x010fe20000000800 */
[----:B------:R-:W-:-:S06]  /*1cc0*/  FADD.FTZ R30, R30, R43 ;  /* 0x0000002b1e1e7221 */ /* 0x000fcc0000010000 */
[----:B------:R-:W2:Y:S01]  /*1cd0*/  MUFU.EX2 R22, R40 ;  /* 0x0000002800167308 */ /* 0x000ea20000000800 */
[----:B-1----:R-:W-:Y:S01]  /*1ce0*/  FADD.FTZ R7, R30, R45 ;  /* 0x0000002d1e077221 */ /* 0x002fe20000010000 */
[----:B------:R-:W-:Y:S06]  /*1cf0*/  STS [R8+0x1200], R45 ;  /* 0x0012002d08007388 */ /* 0x000fec0000000800 */
        /* <DEDUP_REMOVED lines=10> */
[----:B-1----:R-:W-:Y:S01]  /*1da0*/  VIADD R8, R8, 0x2000 ;  /* 0x0000200008087836 */ /* 0x002fe20000000000 */
[----:B------:R-:W-:Y:S06]  /*1db0*/  @!P5 BRA `(.L_x_19868) ;  /* 0xfffffff80070d947 */ /* 0x000fec000383ffff */
.L_x_19867:
[----:B------:R-:W-:Y:S05]  /*1dc0*/  BSYNC.RECONVERGENT B1 ;  /* 0x0000000000017941 */ /* 0x000fea0003800200 */
.L_x_19866:
        /* <DEDUP_REMOVED lines=20> */
[----:B-----5:R-:W-:Y:S01]  /*1f10*/  FMUL.FTZ R13, R32, 1.4426950216293334961 ;  /* 0x3fb8aa3b200d7820 */ /* 0x020fe20000410000 */
        /* <DEDUP_REMOVED lines=34> */
.L_x_19870:
[----:B------:R-:W-:Y:S05]  /*2140*/  BSYNC.RECONVERGENT B1 ;  /* 0x0000000000017941 */ /* 0x000fea0003800200 */
.L_x_19869:
        /* <DEDUP_REMOVED lines=26> */
.L_x_19862:
[----:B------:R-:W-:Y:S05]  /*22f0*/  BSYNC.RECONVERGENT B0 ;  /* 0x0000000000007941 */ /* 0x000fea0003800200 */
.L_x_19861:
        /* <DEDUP_REMOVED lines=39> */
.L_x_19875:
[----:B------:R-:W0:Y:S01]  /*2570*/  LDS R4, [R6] ;  /* 0x0000000006047984 */ /* 0x000e220000000800 */
[----:B------:R-:W-:-:S05]  /*2580*/  VIADD R7, R7, 0x1 ;  /* 0x0000000107077836 */ /* 0x000fca0000000000 */
[----:B------:R-:W-:Y:S01]  /*2590*/  ISETP.NE.AND P0, PT, R7, RZ, PT ;  /* 0x000000ff0700720c */ /* 0x000fe20003f05270 */
[----:B0-----:R-:W-:-:S05]  /*25a0*/  FMUL.FTZ R9, R4, R3 ;  /* 0x0000000304097220 */ /* 0x001fca0000410000 */
[----:B------:R0:W-:Y:S02]  /*25b0*/  STS [R6], R9 ;  /* 0x0000000906007388 */ /* 0x0001e40000000800 */
[----:B0-----:R-:W-:-:S05]  /*25c0*/  VIADD R6, R6, 0x200 ;  /* 0x0000020006067836 */ /* 0x001fca0000000000 */
[----:B------:R-:W-:Y:S05]  /*25d0*/  @P0 BRA `(.L_x_19875) ;  /* 0xfffffffc00e40947 */ /* 0x000fea000383ffff */
.L_x_19874:
[----:B------:R-:W-:Y:S05]  /*25e0*/  BSYNC.RECONVERGENT B1 ;  /* 0x0000000000017941 */ /* 0x000fea0003800200 */
.L_x_19873:
        /* <DEDUP_REMOVED lines=12> */
.L_x_19878:
        /* <DEDUP_REMOVED lines=52> */
.L_x_19877:
[----:B------:R-:W-:Y:S05]  /*29f0*/  BSYNC.RECONVERGENT B1 ;  /* 0x0000000000017941 */ /* 0x000fea0003800200 */
.L_x_19876:
        /* <DEDUP_REMOVED lines=31> */
.L_x_19880:
[----:B------:R-:W-:Y:S05]  /*2bf0*/  BSYNC.RECONVERGENT B1 ;  /* 0x0000000000017941 */ /* 0x000fea0003800200 */
.L_x_19879:
        /* <DEDUP_REMOVED lines=14> */
.L_x_19872:
[----:B------:R-:W-:Y:S05]  /*2ce0*/  BSYNC.RECONVERGENT B0 ;  /* 0x0000000000007941 */ /* 0x000fea0003800200 */
.L_x_19871:
[----:B------:R-:W-:Y:S01]  /*2cf0*/  VIADD R2, R14, 0x7 ;  /* 0x000000070e027836 */ /* 0x000fe20000000000 */
[----:B------:R-:W-:Y:S01]  /*2d00*/  BAR.SYNC.DEFER_BLOCKING 0x0 ;  /* 0x0000000000007b1d */ /* 0x000fe20000010000 */
[----:B------:R-:W-:-:S03]  /*2d10*/  IMAD.MOV.U32 R23, RZ, RZ, RZ ;  /* 0x000000ffff177224 */ /* 0x000fc600078e00ff */
[----:B01----:R-:W-:Y:S02]  /*2d20*/  SHF.R.S32.HI R3, RZ, 0x1f, R2 ;  /* 0x0000001fff037819 */ /* 0x003fe40000011402 */
[----:B------:R-:W0:Y:S01]  /*2d30*/  LDCU UR7, c[0x0][0x3cc] ;  /* 0x00007980ff0777ac */ /* 0x000e220008000800 */
[----:B------:R-:W-:Y:S01]  /*2d40*/  BSSY.RECONVERGENT B0, `(.L_x_19881) ;  /* 0x0000199000007945 */ /* 0x000fe20003800200 */
[----:B------:R-:W-:Y:S01]  /*2d50*/  LEA.HI R3, R3, R2, RZ, 0x3 ;  /* 0x0000000203037211 */ /* 0x000fe200078f18ff */
[----:B------:R-:W1:Y:S03]  /*2d60*/  LDCU.64 UR10, c[0x0][0x398] ;  /* 0x00007300ff0a77ac */ /* 0x000e660008000a00 */
[----:B------:R-:W-:-:S04]  /*2d70*/  SHF.R.S32.HI R22, RZ, 0x3, R3 ;  /* 0x00000003ff167819 */ /* 0x000fc80000011403 */
[----:B------:R-:W-:-:S13]  /*2d80*/  ISETP.GE.AND P0, PT, R17, R22, PT ;  /* 0x000000161100720c */ /* 0x000fda0003f06270 */
[----:B01----:R-:W-:Y:S05]  /*2d90*/  @P0 BRA `(.L_x_19882) ;  /* 0x00000018004c0947 */ /* 0x003fea0003800000 */
[----:B------:R-:W0:Y:S01]  /*2da0*/  LDCU UR5, c[0x0][0x3d0] ;  /* 0x00007a00ff0577ac */ /* 0x000e220008000800 */
[----:B------:R-:W1:Y:S01]  /*2db0*/  LDC.64 R4, c[0x0][0x3a8] ;  /* 0x0000ea00ff047b82 */ /* 0x000e620000000a00 */
[----:B------:R-:W-:Y:S01]  /*2dc0*/  LOP3.LUT R3, RZ, R17, RZ, 0x33, !PT ;  /* 0x00000011ff037212 */ /* 0x000fe200078e33ff */
[----:B------:R-:W-:Y:S01]  /*2dd0*/  BSSY.RECONVERGENT B1, `(.L_x_19883) ;  /* 0x0000092000017945 */ /* 0x000fe20003800200 */
[----:B------:R-:W2:Y:S01]  /*2de0*/  LDCU UR6, c[0x0][0x3b8] ;  /* 0x00007700ff0677ac */ /* 0x000ea20008000800 */
[----:B------:R-:W-:Y:S01]  /*2df0*/  VIADD R24, R22, 0xffffffff ;  /* 0xffffffff16187836 */ /* 0x000fe20000000000 */
[----:B------:R-:W-:Y:S01]  /*2e00*/  IADD3 R30, PT, PT, R3, R22, RZ ;  /* 0x00000016031e7210 */ /* 0x000fe20007ffe0ff */
[----:B------:R-:W-:Y:S01]  /*2e10*/  IMAD.MOV.U32 R23, RZ, RZ, RZ ;  /* 0x000000ffff177224 */ /* 0x000fe200078e00ff */
[----:B------:R-:W3:Y:S02]  /*2e20*/  LDCU UR4, c[0x0][0x3ec] ;  /* 0x00007d80ff0477ac */ /* 0x000ee40008000800 */
[----:B------:R-:W-:Y:S01]  /*2e30*/  LOP3.LUT P0, RZ, R30, 0x4, RZ, 0xc0, !PT ;  /* 0x000000041eff7812 */ /* 0x000fe2000780c0ff */
[----:B0-----:R-:W-:-:S02]  /*2e40*/  IMAD R7, R12, UR5, RZ ;  /* 0x000000050c077c24 */ /* 0x001fc4000f8e02ff */
[----:B--2--5:R-:W-:-:S03]  /*2e50*/  IMAD R13, R0, UR6, RZ ;  /* 0x00000006000d7c24 */ /* 0x024fc6000f8e02ff */
[----:B------:R-:W-:Y:S02]  /*2e60*/  LEA R2, P2, R20, R7, 0x3 ;  /* 0x0000000714027211 */ /* 0x000fe400078418ff */
[----:B---3--:R-:W-:Y:S01]  /*2e70*/  IADD3 R21, PT, PT, R21, -UR4, RZ ;  /* 0x8000000415157c10 */ /* 0x008fe2000fffe0ff */
[----:B-1----:R-:W-:Y:S01]  /*2e80*/  IMAD.WIDE R12, R13, 0x4, R4 ;  /* 0x000000040d0c7825 */ /* 0x002fe200078e0204 */
[----:B------:R-:W-:-:S03]  /*2e90*/  LEA.HI.X.SX32 R3, R7, RZ, 0x1, P2 ;  /* 0x000000ff07037211 */ /* 0x000fc600010f0eff */
[----:B------:R-:W-:Y:S06]  /*2ea0*/  @P0 BRA `(.L_x_19884) ;  /* 0x0000000800100947 */ /* 0x000fec0003800000 */
[----:B------:R-:W0:Y:S01]  /*2eb0*/  I2F.RP R7, R25 ;  /* 0x0000001900077306 */ /* 0x000e220000209400 */
[----:B------:R-:W1:Y:S01]  /*2ec0*/  LDC R6, c[0x0][0x3f0] ;  /* 0x0000fc00ff067b82 */ /* 0x000e620000000800 */
[----:B------:R-:W-:Y:S01]  /*2ed0*/  SHF.L.U32 R31, R17, 0x3, RZ ;  /* 0x00000003111f7819 */ /* 0x000fe200000006ff */
[----:B------:R-:W-:Y:S01]  /*2ee0*/  BSSY.RECONVERGENT B2, `(.L_x_19885) ;  /* 0x000007f000027945 */ /* 0x000fe20003800200 */
[----:B------:R-:W-:Y:S02]  /*2ef0*/  IMAD.MOV.U32 R23, RZ, RZ, RZ ;  /* 0x000000ffff177224 */ /* 0x000fe400078e00ff */
[----:B------:R-:W-:-:S04]  /*2f00*/  LOP3.LUT R27, R31, R27, RZ, 0x3c, !PT ;  /* 0x0000001b1f1b7212 */ /* 0x000fc800078e3cff */
[----:B------:R-:W-:Y:S01]  /*2f10*/  ISETP.GE.AND P3, PT, R27, RZ, PT ;  /* 0x000000ff1b00720c */ /* 0x000fe20003f66270 */
[----:B0-----:R-:W0:Y:S02]  /*2f20*/  MUFU.RCP R7, R7 ;  /* 0x0000000700077308 */ /* 0x001e240000001000 */
[----:B0-----:R-:W-:Y:S01]  /*2f30*/  VIADD R4, R7, 0xffffffe ;  /* 0x0ffffffe07047836 */ /* 0x001fe20000000000 */
[----:B-1----:R-:W-:-:S05]  /*2f40*/  IABS R7, R6 ;  /* 0x0000000600077213 */ /* 0x002fca0000000000 */
[----:B------:R0:W1:Y:S02]  /*2f50*/  F2I.FTZ.U32.TRUNC.NTZ R5, R4 ;  /* 0x0000000400057305 */ /* 0x000064000021f000 */
[----:B0-----:R-:W-:Y:S02]  /*2f60*/  IMAD.MOV.U32 R4, RZ, RZ, RZ ;  /* 0x000000ffff047224 */ /* 0x001fe400078e00ff */
[----:B-1----:R-:W-:-:S04]  /*2f70*/  IMAD.MOV R8, RZ, RZ, -R5 ;  /* 0x000000ffff087224 */ /* 0x002fc800078e0a05 */
[----:B------:R-:W-:Y:S01]  /*2f80*/  IMAD R9, R8, R25, RZ ;  /* 0x0000001908097224 */ /* 0x000fe200078e02ff */
[----:B------:R-:W-:-:S03]  /*2f90*/  IABS R8, R31 ;  /* 0x0000001f00087213 */ /* 0x000fc60000000000 */
[----:B------:R-:W-:-:S06]  /*2fa0*/  IMAD.HI.U32 R9, R5, R9, R4 ;  /* 0x0000000905097227 */ /* 0x000fcc00078e0004 */
[----:B------:R-:W-:Y:S02]  /*2fb0*/  IMAD.HI.U32 R4, R9, R8, RZ ;  /* 0x0000000809047227 */ /* 0x000fe400078e00ff */
[----:B------:R-:W0:Y:S02]  /*2fc0*/  I2F.RP R9, R7 ;  /* 0x0000000700097306 */ /* 0x000e240000209400 */
[----:B------:R-:W-:-:S04]  /*2fd0*/  IMAD.MOV R5, RZ, RZ, -R4 ;  /* 0x000000ffff057224 */ /* 0x000fc800078e0a04 */
[----:B------:R-:W-:-:S05]  /*2fe0*/  IMAD R8, R25, R5, R8 ;  /* 0x0000000519087224 */ /* 0x000fca00078e0208 */
[----:B------:R-:W-:Y:S01]  /*2ff0*/  ISETP.GT.U32.AND P2, PT, R25, R8, PT ;  /* 0x000000081900720c */ /* 0x000fe20003f44070 */
[----:B0-----:R-:W0:-:S12]  /*3000*/  MUFU.RCP R9, R9 ;  /* 0x0000000900097308 */ /* 0x001e180000001000 */
[-C--:B------:R-:W-:Y:S01]  /*3010*/  @!P2 IADD3 R8, PT, PT, R8, -R25.reuse, RZ ;  /* 0x800000190808a210 */ /* 0x080fe20007ffe0ff */
[----:B------:R-:W-:Y:S01]  /*3020*/  @!P2 VIADD R4, R4, 0x1 ;  /* 0x000000010404a836 */ /* 0x000fe20000000000 */
[----:B------:R-:W-:Y:S02]  /*3030*/  ISETP.NE.AND P2, PT, R6, RZ, PT ;  /* 0x000000ff0600720c */ /* 0x000fe40003f45270 */
[----:B------:R-:W-:Y:S01]  /*3040*/  ISETP.GE.U32.AND P0, PT, R8, R25, PT ;  /* 0x000000190800720c */ /* 0x000fe20003f06070 */
[----:B0-----:R-:W-:-:S06]  /*3050*/  VIADD R5, R9, 0xffffffe ;  /* 0x0ffffffe09057836 */ /* 0x001fcc0000000000 */
[----:B------:R-:W0:Y:S06]  /*3060*/  F2I.FTZ.U32.TRUNC.NTZ R5, R5 ;  /* 0x0000000500057305 */ /* 0x000e2c000021f000 */
[----:B------:R-:W-:-:S05]  /*3070*/  @P0 IADD3 R4, PT, PT, R4, 0x1, RZ ;  /* 0x0000000104040810 */ /* 0x000fca0007ffe0ff */
[----:B------:R-:W-:-:S05]  /*3080*/  @!P3 IMAD.MOV R4, RZ, RZ, -R4 ;  /* 0x000000ffff04b224 */ /* 0x000fca00078e0a04 */
[----:B------:R-:W-:Y:S01]  /*3090*/  SEL R26, R26, R4, !P1 ;  /* 0x000000041a1a7207 */ /* 0x000fe20004800000 */
[----:B0-----:R-:W-:-:S05]  /*30a0*/  IMAD.MOV R8, RZ, RZ, -R5 ;  /* 0x000000ffff087224 */ /* 0x001fca00078e0a05 */
[----:B------:R-:W-:Y:S01]  /*30b0*/  MOV R4, R8 ;  /* 0x0000000800047202 */ /* 0x000fe20000000f00 */
[----:B------:R-:W-:-:S04]  /*30c0*/  IMAD.IADD R8, R26, 0x1, R18 ;  /* 0x000000011a087824 */ /* 0x000fc800078e0212 */
[----:B------:R-:W-:Y:S01]  /*30d0*/  IMAD R9, R4, R7, RZ ;  /* 0x0000000704097224 */ /* 0x000fe200078e02ff */
[----:B------:R-:W-:Y:S01]  /*30e0*/  IABS R10, R8 ;  /* 0x00000008000a7213 */ /* 0x000fe20000000000 */
[----:B------:R-:W-:Y:S01]  /*30f0*/  IMAD.MOV.U32 R4, RZ, RZ, RZ ;  /* 0x000000ffff047224 */ /* 0x000fe200078e00ff */
[----:B------:R-:W-:-:S03]  /*3100*/  ISETP.GE.AND P1, PT, R8, RZ, PT ;  /* 0x000000ff0800720c */ /* 0x000fc60003f26270 */
[----:B------:R-:W-:-:S06]  /*3110*/  IMAD.HI.U32 R9, R5, R9, R4 ;  /* 0x0000000905097227 */ /* 0x000fcc00078e0004 */
[----:B------:R-:W-:-:S05]  /*3120*/  IMAD.HI.U32 R4, R9, R10, RZ ;  /* 0x0000000a09047227 */ /* 0x000fca00078e00ff */
[----:B------:R-:W-:-:S05]  /*3130*/  IADD3 R4, PT, PT, -R4, RZ, RZ ;  /* 0x000000ff04047210 */ /* 0x000fca0007ffe1ff */
[----:B------:R-:W-:-:S05]  /*3140*/  IMAD R4, R7, R4, R10 ;  /* 0x0000000407047224 */ /* 0x000fca00078e020a */
[----:B------:R-:W-:-:S13]  /*3150*/  ISETP.GT.U32.AND P0, PT, R7, R4, PT ;  /* 0x000000040700720c */ /* 0x000fda0003f04070 */
[----:B------:R-:W-:-:S05]  /*3160*/  @!P0 IMAD.IADD R4, R4, 0x1, -R7 ;  /* 0x0000000104048824 */ /* 0x000fca00078e0a07 */
[----:B------:R-:W-:-:S13]  /*3170*/  ISETP.GT.U32.AND P0, PT, R7, R4, PT ;  /* 0x000000040700720c */ /* 0x000fda0003f04070 */
[----:B------:R-:W-:Y:S01]  /*3180*/  @!P0 IMAD.IADD R4, R4, 0x1, -R7 ;  /* 0x0000000104048824 */ /* 0x000fe200078e0a07 */
[----:B------:R-:W-:-:S04]  /*3190*/  ISETP.GT.AND P0, PT, R26, R21, PT ;  /* 0x000000151a00720c */ /* 0x000fc80003f04270 */
[----:B------:R-:W-:Y:S02]  /*31a0*/  @!P1 IADD3 R4, PT, PT, -R4, RZ, RZ ;  /* 0x000000ff04049210 */ /* 0x000fe40007ffe1ff */
[----:B------:R-:W-:-:S04]  /*31b0*/  @!P2 LOP3.LUT R4, RZ, R6, RZ, 0x33, !PT ;  /* 0x00000006ff04a212 */ /* 0x000fc800078e33ff */
[----:B------:R-:W-:-:S13]  /*31c0*/  ISETP.NE.AND P1, PT, R4, RZ, PT ;  /* 0x000000ff0400720c */ /* 0x000fda0003f25270 */
[----:B------:R-:W-:Y:S05]  /*31d0*/  @!P0 BRA P1, `(.L_x_19886) ;  /* 0x00000004003c8947 */ /* 0x000fea0000800000 */
        /* <DEDUP_REMOVED lines=14> */
[----:B------:R-:W-:-:S04]  /*32c0*/  LEA R4, R28, R7, 0x18 ;  /* 0x000000071c047211 */ /* 0x000fc800078ec0ff */
[----:B------:R-:W-:-:S05]  /*32d0*/  LEA R35, R31, R4, 0x2 ;  /* 0x000000041f237211 */ /* 0x000fca00078e10ff */
[----:B------:R-:W1:Y:S04]  /*32e0*/  LDS.128 R4, [R35] ;  /* 0x0000000023047984 */ /* 0x000e680000000c00 */
[----:B------:R-:W2:Y:S01]  /*32f0*/  LDS.128 R8, [R35+0x10] ;  /* 0x0000100023087984 */ /* 0x000ea20000000c00 */
[----:B-1----:R-:W-:Y:S02]  /*3300*/  F2FP.BF16.F32.PACK_AB R4, R5, R4 ;  /* 0x000000040504723e */ /* 0x002fe400000010ff */
[----:B------:R-:W-:Y:S02]  /*3310*/  F2FP.BF16.F32.PACK_AB R6, R7, R6 ;  /* 0x000000060706723e */ /* 0x000fe400000010ff */
[----:B--2---:R-:W-:Y:S02]  /*3320*/  F2FP.BF16.F32.PACK_AB R8, R9, R8 ;  /* 0x000000080908723e */ /* 0x004fe400000010ff */
[----:B------:R-:W-:Y:S01]  /*3330*/  F2FP.BF16.F32.PACK_AB R10, R11, R10 ;  /* 0x0000000a0b0a723e */ /* 0x000fe200000010ff */
        /* <DEDUP_REMOVED lines=9> */
[C---:B------:R-:W-:Y:S01]  /*33d0*/  IADD3 R7, PT, PT, R31.reuse, 0x6, RZ ;  /* 0x000000061f077810 */ /* 0x040fe20007ffe0ff */
[----:B------:R-:W-:Y:S01]  /*33e0*/  VIADD R31, R31, 0x7 ;  /* 0x000000071f1f7836 */ /* 0x000fe20000000000 */
[----:B------:R-:W-:-:S02]  /*33f0*/  ISETP.GE.AND P1, PT, R5, R14, PT ;  /* 0x0000000e0500720c */ /* 0x000fc40003f26270 */
[-C--:B------:R-:W-:Y:S02]  /*3400*/  ISETP.GE.AND P3, PT, R9, R14.reuse, PT ;  /* 0x0000000e0900720c */ /* 0x080fe40003f66270 */
[-C--:B------:R-:W-:Y:S02]  /*3410*/  ISETP.GE.AND P2, PT, R11, R14.reuse, PT ;  /* 0x0000000e0b00720c */ /* 0x080fe40003f46270 */
[-C--:B------:R-:W-:Y:S02]  /*3420*/  ISETP.GE.AND P0, PT, R7, R14.reuse, PT ;  /* 0x0000000e0700720c */ /* 0x080fe40003f06270 */
[C---:B-----5:R-:W-:Y:S02]  /*3430*/  SEL R5, R34.reuse, RZ, !P6 ;  /* 0x000000ff22057207 */ /* 0x060fe40007000000 */
        /* <DEDUP_REMOVED lines=16> */
.L_x_19888:
[----:B------:R-:W-:Y:S05]  /*3540*/  BSYNC.RECONVERGENT B3 ;  /* 0x0000000000037941 */ /* 0x000fea0003800200 */
.L_x_19887:
[----:B-----5:R-:W-:Y:S02]  /*3550*/  HFMA2.BF16_V2 R6, R6, R32, -RZ ;  /* 0x0000002006067231 */ /* 0x020fe400003000ff */
[----:B------:R-:W-:Y:S02]  /*3560*/  HMUL2.BF16_V2 R4, R4, R34 ;  /* 0x0000002204047232 */ /* 0x000fe40000200000 */
[----:B------:R-:W-:Y:S02]  /*3570*/  HFMA2.BF16_V2 R10, R10, R33, -RZ ;  /* 0x000000210a0a7231 */ /* 0x000fe400003000ff */
[----:B------:R-:W-:Y:S01]  /*3580*/  HMUL2.BF16_V2 R8, R8, R23 ;  /* 0x0000001708087232 */ /* 0x000fe20000200000 */
[C---:B------:R-:W-:Y:S01]  /*3590*/  PRMT R5, R4.reuse, 0x7632, R5 ;  /* 0x0000763204057816 */ /* 0x040fe20000000005 */
[----:B------:R-:W-:-:S03]  /*35a0*/  IMAD.U32 R11, R4, 0x10000, RZ ;  /* 0x00010000040b7824 */ /* 0x000fc600078e00ff */
[----:B------:R-:W-:Y:S02]  /*35b0*/  PRMT R9, R8, 0x7632, R9 ;  /* 0x0000763208097816 */ /* 0x000fe40000000009 */
        /* <DEDUP_REMOVED lines=17> */
.L_x_19886:
[----:B------:R-:W-:Y:S05]  /*36d0*/  BSYNC.RECONVERGENT B2 ;  /* 0x0000000000027941 */ /* 0x000fea0003800200 */
.L_x_19885:
[----:B------:R-:W-:-:S07]  /*36e0*/  VIADD R17, R17, 0x4 ;  /* 0x0000000411117836 */ /* 0x000fce0000000000 */
.L_x_19884:
[----:B------:R-:W-:Y:S05]  /*36f0*/  BSYNC.RECONVERGENT B1 ;  /* 0x0000000000017941 */ /* 0x000fea0003800200 */
.L_x_19883:
[----:B------:R-:W-:-:S13]  /*3700*/  ISETP.GE.U32.AND P0, PT, R30, 0x4, PT ;  /* 0x000000041e00780c */ /* 0x000fda0003f06070 */
[----:B------:R-:W-:Y:S05]  /*3710*/  @!P0 BRA `(.L_x_19882) ;  /* 0x0000000c00ec8947 */ /* 0x000fea0003800000 */
[----:B------:R-:W0:Y:S01]  /*3720*/  I2F.RP R6, R25 ;  /* 0x0000001900067306 */ /* 0x000e220000209400 */
[----:B------:R-:W-:Y:S02]  /*3730*/  VIADD R29, R29, 0x60 ;  /* 0x000000601d1d7836 */ /* 0x000fe40000000000 */
[----:B------:R-:W-:-:S03]  /*3740*/  IMAD.MOV.U32 R40, RZ, RZ, R25 ;  /* 0x000000ffff287224 */ /* 0x000fc600078e0019 */
[----:B------:R-:W-:Y:S02]  /*3750*/  LEA R28, R28, R29, 0x18 ;  /* 0x0000001d1c1c7211 */ /* 0x000fe400078ec0ff */
[----:B0-----:R-:W0:Y:S02]  /*3760*/  MUFU.RCP R6, R6 ;  /* 0x0000000600067308 */ /* 0x001e240000001000 */
[----:B0-----:R-:W-:-:S06]  /*3770*/  VIADD R4, R6, 0xffffffe ;  /* 0x0ffffffe06047836 */ /* 0x001fcc0000000000 */
[----:B------:R0:W1:Y:S02]  /*3780*/  F2I.FTZ.U32.TRUNC.NTZ R5, R4 ;  /* 0x0000000400057305 */ /* 0x000064000021f000 */
[----:B0-----:R-:W-:Y:S02]  /*3790*/  MOV R4, RZ ;  /* 0x000000ff00047202 */ /* 0x001fe40000000f00 */
[----:B-1----:R-:W-:-:S05]  /*37a0*/  IADD3 R8, PT, PT, RZ, -R5, RZ ;  /* 0x80000005ff087210 */ /* 0x002fca0007ffe0ff */
[----:B------:R-:W-:-:S04]  /*37b0*/  IMAD R41, R8, R25, RZ ;  /* 0x0000001908297224 */ /* 0x000fc800078e02ff */
[----:B------:R-:W-:-:S07]  /*37c0*/  IMAD.HI.U32 R41, R5, R41, R4 ;  /* 0x0000002905297227 */ /* 0x000fce00078e0004 */
.L_x_19897:
[----:B------:R-:W0:Y:S01]  /*37d0*/  LDC R32, c[0x0][0x3f0] ;  /* 0x0000fc00ff207b82 */ /* 0x000e220000000800 */
[C---:B------:R-:W-:Y:S01]  /*37e0*/  IMAD.SHL.U32 R25, R17.reuse, 0x8, RZ ;  /* 0x0000000811197824 */ /* 0x040fe200078e00ff */
[----:B------:R-:W-:Y:S01]  /*37f0*/  BSSY.RECONVERGENT B1, `(.L_x_19889) ;  /* 0x0000078000017945 */ /* 0x000fe20003800200 */
[C---:B------:R-:W-:Y:S02]  /*3800*/  IMAD R29, R17.reuse, 0x20, R28 ;  /* 0x00000020111d7824 */ /* 0x040fe400078e021c */
[----:B------:R-:W-:Y:S01]  /*3810*/  IMAD.WIDE.U32 R26, R17, 0x4, R12 ;  /* 0x00000004111a7825 */ /* 0x000fe200078e000c */
[----:B------:R-:W-:Y:S02]  /*3820*/  IABS R4, R25 ;  /* 0x0000001900047213 */ /* 0x000fe40000000000 */
[----:B------:R-:W1:Y:S03]  /*3830*/  LDC R38, c[0x0][0x3f4] ;  /* 0x0000fd00ff267b82 */ /* 0x000e660000000800 */
[----:B------:R-:W-:-:S04]  /*3840*/  IMAD.HI.U32 R41, R41, R4, RZ ;  /* 0x0000000429297227 */ /* 0x000fc800078e00ff */
[----:B------:R-:W-:Y:S01]  /*3850*/  IMAD.MOV R5, RZ, RZ, -R41 ;  /* 0x000000ffff057224 */ /* 0x000fe200078e0a29 */
[----:B0-----:R-:W-:-:S04]  /*3860*/  IABS R36, R32 ;  /* 0x0000002000247213 */ /* 0x001fc80000000000 */
[----:B------:R-:W0:Y:S01]  /*3870*/  I2F.RP R6, R36 ;  /* 0x0000002400067306 */ /* 0x000e220000209400 */
[-C--:B-1----:R-:W-:Y:S02]  /*3880*/  IABS R35, R38.reuse ;  /* 0x0000002600237213 */ /* 0x082fe40000000000 */
[----:B------:R-:W-:-:S03]  /*3890*/  LOP3.LUT R34, RZ, R38, RZ, 0x33, !PT ;  /* 0x00000026ff227212 */ /* 0x000fc600078e33ff */
[----:B------:R-:W-:Y:S01]  /*38a0*/  IMAD R5, R35, R5, R4 ;  /* 0x0000000523057224 */ /* 0x000fe200078e0204 */
[----:B------:R-:W-:-:S04]  /*38b0*/  LOP3.LUT R4, R25, R38, RZ, 0x3c, !PT ;  /* 0x0000002619047212 */ /* 0x000fc800078e3cff */
[----:B------:R-:W-:Y:S01]  /*38c0*/  ISETP.GT.U32.AND P1, PT, R40, R5, PT ;  /* 0x000000052800720c */ /* 0x000fe20003f24070 */
[----:B0-----:R-:W0:Y:S01]  /*38d0*/  MUFU.RCP R6, R6 ;  /* 0x0000000600067308 */ /* 0x001e220000001000 */
[----:B------:R-:W-:Y:S01]  /*38e0*/  ISETP.GE.AND P2, PT, R4, RZ, PT ;  /* 0x000000ff0400720c */ /* 0x000fe20003f46270 */
[----:B------:R-:W-:-:S10]  /*38f0*/  IMAD.MOV.U32 R4, RZ, RZ, RZ ;  /* 0x000000ffff047224 */ /* 0x000fd400078e00ff */
[----:B------:R-:W-:Y:S01]  /*3900*/  @!P1 IADD3 R5, PT, PT, R5, -R35, RZ ;  /* 0x8000002305059210 */ /* 0x000fe20007ffe0ff */
[----:B------:R-:W-:-:S03]  /*3910*/  @!P1 VIADD R41, R41, 0x1 ;  /* 0x0000000129299836 */ /* 0x000fc60000000000 */
[----:B------:R-:W-:Y:S01]  /*3920*/  ISETP.GE.U32.AND P0, PT, R5, R40, PT ;  /* 0x000000280500720c */ /* 0x000fe20003f06070 */
[----:B0-----:R-:W-:-:S06]  /*3930*/  VIADD R5, R6, 0xffffffe ;  /* 0x0ffffffe06057836 */ /* 0x001fcc0000000000 */
[----:B------:R-:W0:Y:S06]  /*3940*/  F2I.FTZ.U32.TRUNC.NTZ R5, R5 ;  /* 0x0000000500057305 */ /* 0x000e2c000021f000 */
[----:B------:R-:W-:Y:S02]  /*3950*/  @P0 IADD3 R41, PT, PT, R41, 0x1, RZ ;  /* 0x0000000129290810 */ /* 0x000fe40007ffe0ff */
[----:B------:R-:W-:-:S03]  /*3960*/  ISETP.NE.AND P0, PT, R38, RZ, PT ;  /* 0x000000ff2600720c */ /* 0x000fc60003f05270 */
[----:B------:R-:W-:Y:S02]  /*3970*/  @!P2 IMAD.MOV R41, RZ, RZ, -R41 ;  /* 0x000000ffff29a224 */ /* 0x000fe400078e0a29 */
[----:B0-----:R-:W-:-:S03]  /*3980*/  IMAD.MOV R33, RZ, RZ, -R5 ;  /* 0x000000ffff217224 */ /* 0x001fc600078e0a05 */
[----:B------:R-:W-:Y:S01]  /*3990*/  SEL R41, R34, R41, !P0 ;  /* 0x0000002922297207 */ /* 0x000fe20004000000 */
[----:B------:R-:W-:-:S03]  /*39a0*/  IMAD R33, R33, R36, RZ ;  /* 0x0000002421217224 */ /* 0x000fc600078e02ff */
[----:B------:R-:W-:Y:S01]  /*39b0*/  IADD3 R6, PT, PT, R41, R18, RZ ;  /* 0x0000001229067210 */ /* 0x000fe20007ffe0ff */
[----:B------:R-:W-:-:S03]  /*39c0*/  IMAD.HI.U32 R33, R5, R33, R4 ;  /* 0x0000002105217227 */ /* 0x000fc600078e0004 */
[----:B------:R-:W-:Y:S02]  /*39d0*/  IABS R7, R6 ;  /* 0x0000000600077213 */ /* 0x000fe40000000000 */
[----:B------:R-:W-:-:S03]  /*39e0*/  ISETP.GE.AND P2, PT, R6, RZ, PT ;  /* 0x000000ff0600720c */ /* 0x000fc60003f46270 */
[----:B------:R-:W-:-:S04]  /*39f0*/  IMAD.MOV.U32 R5, RZ, RZ, R7 ;  /* 0x000000ffff057224 */ /* 0x000fc800078e0007 */
[----:B------:R-:W-:-:S05]  /*3a00*/  IMAD.HI.U32 R4, R33, R5, RZ ;  /* 0x0000000521047227 */ /* 0x000fca00078e00ff */
[----:B------:R-:W-:-:S05]  /*3a10*/  IADD3 R4, PT, PT, -R4, RZ, RZ ;  /* 0x000000ff04047210 */ /* 0x000fca0007ffe1ff */
[----:B------:R-:W-:-:S05]  /*3a20*/  IMAD R5, R36, R4, R5 ;  /* 0x0000000424057224 */ /* 0x000fca00078e0205 */
[----:B------:R-:W-:-:S13]  /*3a30*/  ISETP.GT.U32.AND P1, PT, R36, R5, PT ;  /* 0x000000052400720c */ /* 0x000fda0003f24070 */
[----:B------:R-:W-:-:S05]  /*3a40*/  @!P1 IMAD.IADD R5, R5, 0x1, -R36 ;  /* 0x0000000105059824 */ /* 0x000fca00078e0a24 */
[----:B------:R-:W-:-:S13]  /*3a50*/  ISETP.GT.U32.AND P1, PT, R36, R5, PT ;  /* 0x000000052400720c */ /* 0x000fda0003f24070 */
[----:B------:R-:W-:Y:S01]  /*3a60*/  @!P1 IMAD.IADD R5, R5, 0x1, -R36 ;  /* 0x0000000105059824 */ /* 0x000fe200078e0a24 */
[----:B------:R-:W-:Y:S02]  /*3a70*/  ISETP.NE.AND P1, PT, R32, RZ, PT ;  /* 0x000000ff2000720c */ /* 0x000fe40003f25270 */
[----:B------:R-:W-:Y:S02]  /*3a80*/  LOP3.LUT R32, RZ, R32, RZ, 0x33, !PT ;  /* 0x00000020ff207212 */ /* 0x000fe400078e33ff */
[----:B------:R-:W-:Y:S02]  /*3a90*/  @!P2 IADD3 R5, PT, PT, -R5, RZ, RZ ;  /* 0x000000ff0505a210 */ /* 0x000fe40007ffe1ff */
[----:B------:R-:W-:Y:S02]  /*3aa0*/  ISETP.GT.AND P2, PT, R41, R21, PT ;  /* 0x000000152900720c */ /* 0x000fe40003f44270 */
[----:B------:R-:W-:-:S04]  /*3ab0*/  SEL R5, R32, R5, !P1 ;  /* 0x0000000520057207 */ /* 0x000fc80004800000 */
[----:B------:R-:W-:-:S13]  /*3ac0*/  ISETP.NE.AND P3, PT, R5, RZ, PT ;  /* 0x000000ff0500720c */ /* 0x000fda0003f65270 */
[----:B------:R-:W-:Y:S05]  /*3ad0*/  @!P2 BRA P3, `(.L_x_19890) ;  /* 0x000000040024a947 */ /* 0x000fea0001800000 */
[----:B------:R-:W2:Y:S04]  /*3ae0*/  LDG.E.CONSTANT R5, desc[UR8][R26.64] ;  /* 0x000000081a057981 */ /* 0x000ea8000c1e9900 */
[----:B------:R-:W0:Y:S01]  /*3af0*/  LDS.128 R8, [R29+0x10] ;  /* 0x000010001d087984 */ /* 0x000e220000000c00 */
[----:B--2---:R-:W-:-:S03]  /*3b00*/  IMAD.WIDE R4, R5, UR7, R2 ;  /* 0x0000000705047c25 */ /* 0x004fc6000f8e0202 */
[----:B------:R-:W-:-:S04]  /*3b10*/  LEA R30, P2, R4, UR10, 0x1 ;  /* 0x0000000a041e7c11 */ /* 0x000fc8000f8408ff */
[----:B------:R-:W-:Y:S02]  /*3b20*/  LEA.HI.X R31, R4, UR11, R5, 0x1, P2 ;  /* 0x0000000b041f7c11 */ /* 0x000fe400090f0c05 */
[----:B------:R-:W1:Y:S04]  /*3b30*/  LDS.128 R4, [R29] ;  /* 0x000000001d047984 */ /* 0x000e680000000c00 */
[----:B------:R2:W5:Y:S04]  /*3b40*/  LDG.E.CONSTANT R37, desc[UR8][R30.64] ;  /* 0x000000081e257981 */ /* 0x000568000c1e9900 */
[----:B------:R2:W5:Y:S04]  /*3b50*/  LDG.E.CONSTANT R40, desc[UR8][R30.64+0x4] ;  /* 0x000004081e287981 */ /* 0x000568000c1e9900 */
[----:B------:R2:W5:Y:S04]  /*3b60*/  LDG.E.CONSTANT R39, desc[UR8][R30.64+0x8] ;  /* 0x000008081e277981 */ /* 0x000568000c1e9900 */
[----:B------:R2:W5:Y:S01]  /*3b70*/  LDG.E.CONSTANT R41, desc[UR8][R30.64+0xc] ;  /* 0x00000c081e297981 */ /* 0x000562000c1e9900 */
[----:B------:R-:W-:Y:S01]  /*3b80*/  ISETP.NE.AND P2, PT, R17, R24, PT ;  /* 0x000000181100720c */ /* 0x000fe20003f45270 */
[----:B------:R-:W-:Y:S01]  /*3b90*/  BSSY.RECONVERGENT B2, `(.L_x_19891) ;  /* 0x0000025000027945 */ /* 0x000fe20003800200 */
[----:B0-----:R-:W-:-:S02]  /*3ba0*/  F2FP.BF16.F32.PACK_AB R8, R9, R8 ;  /* 0x000000080908723e */ /* 0x001fc400000010ff */
[----:B------:R-:W-:Y:S02]  /*3bb0*/  F2FP.BF16.F32.PACK_AB R10, R11, R10 ;  /* 0x0000000a0b0a723e */ /* 0x000fe400000010ff */
[----:B-1----:R-:W-:Y:S02]  /*3bc0*/  F2FP.BF16.F32.PACK_AB R4, R5, R4 ;  /* 0x000000040504723e */ /* 0x002fe400000010ff */
[----:B------:R-:W-:-:S05]  /*3bd0*/  F2FP.BF16.F32.PACK_AB R5, R7, R6 ;  /* 0x000000060705723e */ /* 0x000fca00000010ff */
[----:B--2---:R-:W-:Y:S05]  /*3be0*/  @P2 BRA `(.L_x_19892) ;  /* 0x00000000007c2947 */ /* 0x004fea0003800000 */
[C---:B------:R-:W-:Y:S01]  /*3bf0*/  VIADD R7, R25.reuse, 0x2 ;  /* 0x0000000219077836 */ /* 0x040fe20000000000 */
[C---:B------:R-:W-:Y:S01]  /*3c00*/  IADD3 R9, PT, PT, R25.reuse, 0x3, RZ ;  /* 0x0000000319097810 */ /* 0x040fe20007ffe0ff */
[C---:B------:R-:W-:Y:S01]  /*3c10*/  VIADD R11, R25.reuse, 0x4 ;  /* 0x00000004190b7836 */ /* 0x040fe20000000000 */
[----:B------:R-:W-:Y:S02]  /*3c20*/  IADD3 R31, PT, PT, R25, 0x6, RZ ;  /* 0x00000006191f7810 */ /* 0x000fe40007ffe0ff */
[-C--:B------:R-:W-:Y:S01]  /*3c30*/  ISETP.GE.AND P5, PT, R7, R14.reuse, PT ;  /* 0x0000000e0700720c */ /* 0x080fe20003fa6270 */
[----:B------:R-:W-:Y:S01]  /*3c40*/  VIADD R7, R25, 0x5 ;  /* 0x0000000519077836 */ /* 0x000fe20000000000 */
[-C--:B------:R-:W-:Y:S01]  /*3c50*/  ISETP.GE.AND P6, PT, R9, R14.reuse, PT ;  /* 0x0000000e0900720c */ /* 0x080fe20003fc6270 */
[----:B------:R-:W-:Y:S01]  /*3c60*/  VIADD R9, R25, 0x1 ;  /* 0x0000000119097836 */ /* 0x000fe20000000000 */
[-C--:B------:R-:W-:Y:S01]  /*3c70*/  ISETP.GE.AND P2, PT, R11, R14.reuse, PT ;  /* 0x0000000e0b00720c */ /* 0x080fe20003f46270 */
[----:B------:R-:W-:Y:S01]  /*3c80*/  VIADD R11, R25, 0x7 ;  /* 0x00000007190b7836 */ /* 0x000fe20000000000 */
[----:B------:R-:W-:-:S02]  /*3c90*/  ISETP.GE.AND P3, PT, R7, R14, PT ;  /* 0x0000000e0700720c */ /* 0x000fc40003f66270 */
[C---:B-----5:R-:W-:Y:S02]  /*3ca0*/  PRMT R7, R40.reuse, 0x7632, R7 ;  /* 0x0000763228077816 */ /* 0x060fe40000000007 */
[----:B------:R-:W-:Y:S02]  /*3cb0*/  SEL R40, R40, RZ, !P5 ;  /* 0x000000ff28287207 */ /* 0x000fe40006800000 */
        /* <DEDUP_REMOVED lines=18> */
.L_x_19892:
[----:B------:R-:W-:Y:S05]  /*3de0*/  BSYNC.RECONVERGENT B2 ;  /* 0x0000000000027941 */ /* 0x000fea0003800200 */
.L_x_19891:
[----:B-----5:R-:W-:Y:S02]  /*3df0*/  HFMA2.BF16_V2 R6, R5, R40, -RZ ;  /* 0x0000002805067231 */ /* 0x020fe400003000ff */
[----:B------:R-:W-:Y:S02]  /*3e00*/  HMUL2.BF16_V2 R4, R4, R37 ;  /* 0x0000002504047232 */ /* 0x000fe40000200000 */
[----:B------:R-:W-:Y:S02]  /*3e10*/  HFMA2.BF16_V2 R10, R10, R41, -RZ ;  /* 0x000000290a0a7231 */ /* 0x000fe400003000ff */
[----:B------:R-:W-:Y:S01]  /*3e20*/  HMUL2.BF16_V2 R8, R8, R39 ;  /* 0x0000002708087232 */ /* 0x000fe20000200000 */
[----:B------:R-:W-:-:S04]  /*3e30*/  PRMT R5, R4, 0x7632, R5 ;  /* 0x0000763204057816 */ /* 0x000fc80000000005 */
        /* <DEDUP_REMOVED lines=19> */
.L_x_19890:
[----:B------:R-:W-:Y:S05]  /*3f70*/  BSYNC.RECONVERGENT B1 ;  /* 0x0000000000017941 */ /* 0x000fea0003800200 */
.L_x_19889:
[----:B------:R-:W0:Y:S01]  /*3f80*/  I2F.RP R6, R35 ;  /* 0x0000002300067306 */ /* 0x000e220000209400 */
[----:B------:R-:W-:Y:S01]  /*3f90*/  VIADD R39, R17, 0x4 ;  /* 0x0000000411277836 */ /* 0x000fe20000000000 */
[----:B------:R-:W-:Y:S01]  /*3fa0*/  BSSY.RECONVERGENT B1, `(.L_x_19893) ;  /* 0x000006f000017945 */ /* 0x000fe20003800200 */
[----:B------:R-:W-:Y:S02]  /*3fb0*/  IMAD.MOV.U32 R40, RZ, RZ, R35 ;  /* 0x000000ffff287224 */ /* 0x000fe400078e0023 */
[----:B------:R-:W-:-:S05]  /*3fc0*/  IMAD.SHL.U32 R37, R39, 0x8, RZ ;  /* 0x0000000827257824 */ /* 0x000fca00078e00ff */
[----:B------:R-:W-:-:S04]  /*3fd0*/  LOP3.LUT R38, R37, R38, RZ, 0x3c, !PT ;  /* 0x0000002625267212 */ /* 0x000fc800078e3cff */
[----:B------:R-:W-:Y:S01]  /*3fe0*/  ISETP.GE.AND P4, PT, R38, RZ, PT ;  /* 0x000000ff2600720c */ /* 0x000fe20003f86270 */
[----:B0-----:R-:W0:Y:S02]  /*3ff0*/  MUFU.RCP R6, R6 ;  /* 0x0000000600067308 */ /* 0x001e240000001000 */
[----:B0-----:R-:W-:Y:S01]  /*4000*/  VIADD R5, R6, 0xffffffe ;  /* 0x0ffffffe06057836 */ /* 0x001fe20000000000 */
[----:B------:R-:W-:-:S05]  /*4010*/  IABS R6, R37 ;  /* 0x0000002500067213 */ /* 0x000fca0000000000 */
[----:B------:R-:W0:Y:S02]  /*4020*/  F2I.FTZ.U32.TRUNC.NTZ R5, R5 ;  /* 0x0000000500057305 */ /* 0x000e24000021f000 */
[----:B0-----:R-:W-:-:S05]  /*4030*/  IADD3 R4, PT, PT, RZ, -R5, RZ ;  /* 0x80000005ff047210 */ /* 0x001fca0007ffe0ff */
[----:B------:R-:W-:Y:S01]  /*4040*/  IMAD R41, R4, R35, RZ ;  /* 0x0000002304297224 */ /* 0x000fe200078e02ff */
[----:B------:R-:W-:-:S05]  /*4050*/  MOV R4, RZ ;  /* 0x000000ff00047202 */ /* 0x000fca0000000f00 */
[----:B------:R-:W-:-:S06]  /*4060*/  IMAD.HI.U32 R41, R5, R41, R4 ;  /* 0x0000002905297227 */ /* 0x000fcc00078e0004 */
[----:B------:R-:W-:-:S04]  /*4070*/  IMAD.HI.U32 R4, R41, R6, RZ ;  /* 0x0000000629047227 */ /* 0x000fc800078e00ff */
[----:B------:R-:W-:-:S04]  /*4080*/  IMAD.MOV R5, RZ, RZ, -R4 ;  /* 0x000000ffff057224 */ /* 0x000fc800078e0a04 */
[----:B------:R-:W-:-:S05]  /*4090*/  IMAD R5, R35, R5, R6 ;  /* 0x0000000523057224 */ /* 0x000fca00078e0206 */
[----:B------:R-:W-:-:S13]  /*40a0*/  ISETP.GT.U32.AND P3, PT, R40, R5, PT ;  /* 0x000000052800720c */ /* 0x000fda0003f64070 */
[----:B------:R-:W-:Y:S01]  /*40b0*/  @!P3 IADD3 R5, PT, PT, R5, -R35, RZ ;  /* 0x800000230505b210 */ /* 0x000fe20007ffe0ff */
[----:B------:R-:W-:-:S03]  /*40c0*/  @!P3 VIADD R4, R4, 0x1 ;  /* 0x000000010404b836 */ /* 0x000fc60000000000 */
        /* <DEDUP_REMOVED lines=15> */
[----:B------:R-:W-:-:S05]  /*41c0*/  @!P2 IMAD.MOV R5, RZ, RZ, -R5 ;  /* 0x000000ffff05a224 */ /* 0x000fca00078e0a05 */
        /* <DEDUP_REMOVED lines=8> */
[----:B------:R-:W1:Y:S04]  /*4250*/  LDS.128 R4, [R29+0x80] ;  /* 0x000080001d047984 */ /* 0x000e680000000c00 */
        /* <DEDUP_REMOVED lines=13> */
[----:B------:R-:W-:Y:S01]  /*4330*/  VIADD R9, R25, 0x23 ;  /* 0x0000002319097836 */ /* 0x000fe20000000000 */
[-C--:B------:R-:W-:Y:S02]  /*4340*/  ISETP.GE.AND P6, PT, R37, R14.reuse, PT ;  /* 0x0000000e2500720c */ /* 0x080fe40003fc6270 */
[-C--:B------:R-:W-:Y:S02]  /*4350*/  ISETP.GE.AND P5, PT, R5, R14.reuse, PT ;  /* 0x0000000e0500720c */ /* 0x080fe40003fa6270 */
[-C--:B------:R-:W-:Y:S01]  /*4360*/  ISETP.GE.AND P4, PT, R7, R14.reuse, PT ;  /* 0x0000000e0700720c */ /* 0x080fe20003f86270 */
[----:B------:R-:W-:Y:S01]  /*4370*/  VIADD R7, R25, 0x25 ;  /* 0x0000002519077836 */ /* 0x000fe20000000000 */
[----:B------:R-:W-:Y:S01]  /*4380*/  ISETP.GE.AND P3, PT, R9, R14, PT ;  /* 0x0000000e0900720c */ /* 0x000fe20003f66270 */
[C---:B------:R-:W-:Y:S01]  /*4390*/  VIADD R9, R25.reuse, 0x26 ;  /* 0x0000002619097836 */ /* 0x040fe20000000000 */
[----:B------:R-:W-:-:S02]  /*43a0*/  IADD3 R5, PT, PT, R25, 0x24, RZ ;  /* 0x0000002419057810 */ /* 0x000fc40007ffe0ff */
[----:B------:R-:W-:Y:S02]  /*43b0*/  IADD3 R25, PT, PT, R25, 0x27, RZ ;  /* 0x0000002719197810 */ /* 0x000fe40007ffe0ff */
[-C--:B------:R-:W-:Y:S02]  /*43c0*/  ISETP.GE.AND P2, PT, R5, R14.reuse, PT ;  /* 0x0000000e0500720c */ /* 0x080fe40003f46270 */
[-C--:B------:R-:W-:Y:S02]  /*43d0*/  ISETP.GE.AND P1, PT, R7, R14.reuse, PT ;  /* 0x0000000e0700720c */ /* 0x080fe40003f26270 */
[-C--:B------:R-:W-:Y:S02]  /*43e0*/  ISETP.GE.AND P0, PT, R9, R14.reuse, PT ;  /* 0x0000000e0900720c */ /* 0x080fe40003f06270 */
[----:B-----5:R-:W-:Y:S02]  /*43f0*/  SEL R5, R35, RZ, !P6 ;  /* 0x000000ff23057207 */ /* 0x020fe40007000000 */
        /* <DEDUP_REMOVED lines=16> */
.L_x_19896:
[----:B------:R-:W-:Y:S05]  /*4500*/  BSYNC.RECONVERGENT B2 ;  /* 0x0000000000027941 */ /* 0x000fea0003800200 */
.L_x_19895:
[----:B-----5:R-:W-:Y:S02]  /*4510*/  HFMA2.BF16_V2 R6, R6, R33, -RZ ;  /* 0x0000002106067231 */ /* 0x020fe400003000ff */
[----:B------:R-:W-:Y:S02]  /*4520*/  HMUL2.BF16_V2 R4, R4, R35 ;  /* 0x0000002304047232 */ /* 0x000fe40000200000 */
[----:B------:R-:W-:Y:S02]  /*4530*/  HFMA2.BF16_V2 R10, R10, R34, -RZ ;  /* 0x000000220a0a7231 */ /* 0x000fe400003000ff */
[----:B------:R-:W-:Y:S01]  /*4540*/  HMUL2.BF16_V2 R8, R8, R32 ;  /* 0x0000002008087232 */ /* 0x000fe20000200000 */
[C---:B------:R-:W-:Y:S01]  /*4550*/  PRMT R5, R4.reuse, 0x7632, R5 ;  /* 0x0000763204057816 */ /* 0x040fe20000000005 */
[----:B------:R-:W-:-:S03]  /*4560*/  IMAD.U32 R11, R4, 0x10000, RZ ;  /* 0x00010000040b7824 */ /* 0x000fc600078e00ff */
[C---:B------:R-:W-:Y:S01]  /*4570*/  PRMT R9, R8.reuse, 0x7632, R9 ;  /* 0x0000763208097816 */ /* 0x040fe20000000009 */
[----:B------:R-:W-:Y:S01]  /*4580*/  IMAD.U32 R8, R8, 0x10000, RZ ;  /* 0x0001000008087824 */ /* 0x000fe200078e00ff */
[C---:B------:R-:W-:Y:S01]  /*4590*/  PRMT R7, R6.reuse, 0x7632, R7 ;  /* 0x0000763206077816 */ /* 0x040fe20000000007 */
[----:B------:R-:W-:Y:S01]  /*45a0*/  IMAD.U32 R26, R5, 0x10000, RZ ;  /* 0x00010000051a7824 */ /* 0x000fe200078e00ff */
[----:B------:R-:W-:Y:S02]  /*45b0*/  SHF.L.U32 R6, R6, 0x10, RZ ;  /* 0x0000001006067819 */ /* 0x000fe400000006ff */
[C---:B------:R-:W-:Y:S01]  /*45c0*/  PRMT R4, R10.reuse, 0x7632, R4 ;  /* 0x000076320a047816 */ /* 0x040fe20000000004 */
        /* <DEDUP_REMOVED lines=8> */
[----:B------:R-:W-:-:S03]  /*4650*/  FADD.FTZ R5, R10, R5 ;  /* 0x000000050a057221 */ /* 0x000fc60000010000 */
[----:B------:R-:W-:-:S04]  /*4660*/  FADD.FTZ R6, R6, R9 ;  /* 0x0000000906067221 */ /* 0x000fc80000010000 */
[----:B------:R-:W-:-:S04]  /*4670*/  FADD.FTZ R6, R6, R5 ;  /* 0x0000000506067221 */ /* 0x000fc80000010000 */
[----:B------:R-:W-:-:S07]  /*4680*/  FADD.FTZ R23, R23, R6 ;  /* 0x0000000617177221 */ /* 0x000fce0000010000 */
.L_x_19894:
[----:B------:R-:W-:Y:S05]  /*4690*/  BSYNC.RECONVERGENT B1 ;  /* 0x0000000000017941 */ /* 0x000fea0003800200 */
.L_x_19893:
[----:B------:R-:W-:-:S04]  /*46a0*/  IADD3 R17, PT, PT, R17, 0x8, RZ ;  /* 0x0000000811117810 */ /* 0x000fc80007ffe0ff */
[----:B------:R-:W-:-:S13]  /*46b0*/  ISETP.GE.AND P0, PT, R17, R22, PT ;  /* 0x000000161100720c */ /* 0x000fda0003f06270 */
[----:B------:R-:W-:Y:S05]  /*46c0*/  @!P0 BRA `(.L_x_19897) ;  /* 0xfffffff000408947 */ /* 0x000fea000383ffff */
.L_x_19882:
[----:B------:R-:W-:Y:S05]  /*46d0*/  BSYNC.RECONVERGENT B0 ;  /* 0x0000000000007941 */ /* 0x000fea0003800200 */
.L_x_19881:
[----:B------:R-:W0:Y:S08]  /*46e0*/  S2UR UR5, SR_CgaCtaId ;  /* 0x00000000000579c3 */ /* 0x000e300000008800 */
        /* <DEDUP_REMOVED lines=9> */
[----:B0-----:R-:W-:-:S06]  /*4780*/  ULEA UR4, UR5, UR4, 0x18 ;  /* 0x0000000405047291 */ /* 0x001fcc000f8ec0ff */
[----:B------:R-:W-:-:S05]  /*4790*/  LEA R4, R3, UR4, 0x2 ;  /* 0x0000000403047c11 */ /* 0x000fca000f8e10ff */
[----:B------:R-:W-:Y:S01]  /*47a0*/  @!P0 STS [R4+-0x100], R23 ;  /* 0xffff001704008388 */ /* 0x000fe20000000800 */
[----:B------:R-:W-:Y:S01]  /*47b0*/  BAR.SYNC.DEFER_BLOCKING 0x0 ;  /* 0x0000000000007b1d */ /* 0x000fe20000010000 */
[----:B------:R-:W-:-:S13]  /*47c0*/  ISETP.NE.AND P0, PT, R2, 0x20, PT ;  /* 0x000000200200780c */ /* 0x000fda0003f05270 */
[----:B------:R-:W-:Y:S01]  /*47d0*/  @!P0 LEA R2, R20, UR4, 0x2 ;  /* 0x0000000414028c11 */ /* 0x000fe2000f8e10ff */
[----:B------:R-:W0:Y:S02]  /*47e0*/  @!P1 LDS R6, [R4] ;  /* 0x0000000004069984 */ /* 0x000e240000000800 */
[----:B0-----:R-:W-:Y:S01]  /*47f0*/  @!P1 FADD.FTZ R23, R23, R6 ;  /* 0x0000000617179221 */ /* 0x001fe20000010000 */
[----:B------:R-:W-:Y:S06]  /*4800*/  BAR.SYNC.DEFER_BLOCKING 0x0 ;  /* 0x0000000000007b1d */ /* 0x000fec0000010000 */
[----:B------:R0:W-:Y:S02]  /*4810*/  @!P0 STS [R2], R23 ;  /* 0x0000001702008388 */ /* 0x0001e40000000800 */
[----:B------:R-:W-:Y:S06]  /*4820*/  BAR.SYNC.DEFER_BLOCKING 0x0 ;  /* 0x0000000000007b1d */ /* 0x000fec0000010000 */
[----:B------:R0:W1:Y:S02]  /*4830*/  @!P2 LDS R6, [R4] ;  /* 0x000000000406a984 */ /* 0x0000640000000800 */
[----:B------:R-:W-:Y:S06]  /*4840*/  BAR.SYNC.DEFER_BLOCKING 0x0 ;  /* 0x0000000000007b1d */ /* 0x000fec0000010000 */
[----:B------:R-:W-:Y:S05]  /*4850*/  @P2 EXIT ;  /* 0x000000000000294d */ /* 0x000fea0003800000 */
[----:B------:R-:W2:Y:S01]  /*4860*/  S2R R3, SR_CTAID.Z ;  /* 0x0000000000037919 */ /* 0x000ea20000002700 */
[----:B------:R-:W3:Y:S01]  /*4870*/  LDCU UR4, c[0x0][0x378] ;  /* 0x00006f00ff0477ac */ /* 0x000ee20008000800 */
[----:B------:R-:W-:Y:S02]  /*4880*/  IMAD R0, R0, R16, R15 ;  /* 0x0000001000007224 */ /* 0x000fe400078e020f */
[----:B01----:R-:W-:Y:S01]  /*4890*/  @!P2 FADD.FTZ R23, R23, R6 ;  /* 0x000000061717a221 */ /* 0x003fe20000010000 */
[----:B------:R-:W0:Y:S04]  /*48a0*/  LDCU.64 UR6, c[0x0][0x380] ;  /* 0x00007000ff0677ac */ /* 0x000e280008000a00 */
[----:B------:R-:W-:Y:S01]  /*48b0*/  F2FP.BF16.F32.PACK_AB R23, RZ, R23 ;  /* 0x00000017ff17723e */ /* 0x000fe200000010ff */
[----:B---3--:R-:W-:-:S02]  /*48c0*/  IMAD R0, R0, UR4, RZ ;  /* 0x0000000400007c24 */ /* 0x008fc4000f8e02ff */
[----:B--2---:R-:W-:-:S05]  /*48d0*/  IMAD R3, R3, 0x20, R20 ;  /* 0x0000002003037824 */ /* 0x004fca00078e0214 */
[----:B------:R-:W-:-:S05]  /*48e0*/  LEA R0, P0, R0, R3, 0x5 ;  /* 0x0000000300007211 */ /* 0x000fca00078028ff */
[----:B------:R-:W-:Y:S01]  /*48f0*/  IMAD.X R3, RZ, RZ, RZ, P0 ;  /* 0x000000ffff037224 */ /* 0x000fe200000e06ff */
[----:B0-----:R-:W-:-:S04]  /*4900*/  LEA R2, P0, R0, UR6, 0x1 ;  /* 0x0000000600027c11 */ /* 0x001fc8000f8008ff */
[----:B------:R-:W-:-:S05]  /*4910*/  LEA.HI.X R3, R0, UR7, R3, 0x1, P0 ;  /* 0x0000000700037c11 */ /* 0x000fca00080f0c03 */
[----:B------:R-:W-:Y:S01]  /*4920*/  STG.E.U16 desc[UR8][R2.64], R23 ;  /* 0x0000001702007986 */ /* 0x000fe2000c101508 */
[----:B------:R-:W-:Y:S05]  /*4930*/  EXIT ;  /* 0x000000000000794d */ /* 0x000fea0003800000 */
.L_x_19858:
[----:B------:R-:W-:Y:S01]  /*4940*/  BSSY B2, `(.L_x_19898) ;  /* 0x0000007000027945 */ /* 0x000fe20003800000 */
[----:B------:R-:W-:Y:S01]  /*4950*/  MOV R10, 0x2 ;  /* 0x00000002000a7802 */ /* 0x000fe20000000f00 */
[----:B------:R-:W-:Y:S01]  /*4960*/  IMAD.MOV.U32 R11, RZ, RZ, 0x1f ;  /* 0x0000001fff0b7424 */ /* 0x000fe200078e00ff */
[----:B------:R-:W-:-:S07]  /*4970*/  MOV R7, 0xffffffff ;  /* 0xffffffff00077802 */ /* 0x000fce0000000f00 */
[----:B------:R-:W-:Y:S05]  /*4980*/  WARPSYNC.COLLECTIVE R7, `(.L_x_19899) ;  /* 0x0000000007087348 */ /* 0x000fea0003c00000 */
[----:B------:R0:W1:Y:S02]  /*4990*/  SHFL.BFLY P4, R6, R4, R10, R11 ;  /* 0x0c00000a04067389 */ /* 0x000064000008000b */
[----:B01----:R-:W-:Y:S05]  /*49a0*/  ENDCOLLECTIVE ;  /* 0x000000000000791b */ /* 0x003fea0003800000 */
.L_x_19899:
[----:B------:R-:W-:Y:S05]  /*49b0*/  BSYNC B2 ;  /* 0x0000000000027941 */ /* 0x000fea0003800000 */
.L_x_19898:
        /* <DEDUP_REMOVED lines=9> */
.L_x_19900:
[----:B------:R-:W-:Y:S05]  /*4a50*/  BRA `(.L_x_19901) ;  /* 0xffffffc400a47947 */ /* 0x000fea000383ffff */
.L_x_19860:
        /* <DEDUP_REMOVED lines=8> */
.L_x_19903:
[----:B------:R-:W-:Y:S05]  /*4ae0*/  BSYNC B0 ;  /* 0x0000000000007941 */ /* 0x000fea0003800000 */
.L_x_19902:
        /* <DEDUP_REMOVED lines=9> */
.L_x_19904:
[----:B------:R-:W-:Y:S02]  /*4b80*/  IMAD.MOV.U32 R10, RZ, RZ, 0x4 ;  /* 0x00000004ff0a7424 */ /* 0x000fe400078e00ff */
[----:B------:R-:W-:-:S05]  /*4b90*/  IMAD.MOV.U32 R2, RZ, RZ, R6 ;  /* 0x000000ffff027224 */ /* 0x000fca00078e0006 */
[----:B------:R-:W-:-:S04]  /*4ba0*/  FMNMX.FTZ R2, R3, R2, !PT ;  /* 0x0000000203027209 */ /* 0x000fc80007810000 */
[----:B------:R-:W-:-:S07]  /*4bb0*/  MOV R4, R2 ;  /* 0x0000000200047202 */ /* 0x000fce0000000f00 */
[----:B------:R-:W-:Y:S05]  /*4bc0*/  WARPSYNC.COLLECTIVE R7, `(.L_x_19905) ;  /* 0x0000000007087348 */ /* 0x000fea0003c00000 */
[----:B------:R0:W1:Y:S02]  /*4bd0*/  SHFL.BFLY P4, R6, R4, R10, R11 ;  /* 0x0c00000a04067389 */ /* 0x000064000008000b */
[----:B01----:R-:W-:Y:S05]  /*4be0*/  ENDCOLLECTIVE ;  /* 0x000000000000791b */ /* 0x003fea0003800000 */
.L_x_19905:
[----:B------:R-:W-:Y:S01]  /*4bf0*/  MOV R5, R6 ;  /* 0x0000000600057202 */ /* 0x000fe20000000f00 */
[----:B------:R-:W-:Y:S06]  /*4c00*/  BRA `(.L_x_19906) ;  /* 0xffffffc400c87947 */ /* 0x000fec000383ffff */
.L_x_19907:
        /* <DEDUP_REMOVED lines=15> */
.L_x_25949:


//--------------------- .text._ZN4vllm25paged_attention_v1_kernelIttLi256ELi32ELi128ELNS_18Fp8KVCacheDataTypeE0ELb0EEEvPT_PKS2_PKT0_S8_ifPKiSA_iPKfiiiSC_SC_iiiii --------------------------
	.section	.text._ZN4vllm25paged_attention_v1_kernelIttLi256ELi32ELi128ELNS_18Fp8KVCacheDataTypeE0ELb0EEEvPT_PKS2_PKT0_S8_ifPKiSA_iPKfiiiSC_SC_iiiii,"ax",@progbits
	.align	128
        .global         _ZN4vllm25paged_attention_v1_kernelIttLi256ELi32ELi128ELNS_18Fp8KVCacheDataTypeE0ELb0EEEvPT_PKS2_PKT0_S8_ifPKiSA_iPKfiiiSC_SC_iiiii
        .type           _ZN4vllm25paged_attention_v1_kernelIttLi256ELi32ELi128ELNS_18Fp8KVCacheDataTypeE0ELb0EEEvPT_PKS2_PKT0_S8_ifPKiSA_iPKfiiiSC_SC_iiiii,@function
        .size           _ZN4vllm25paged_attention_v1_kernelIttLi256ELi32ELi128ELNS_18Fp8KVCacheDataTypeE0ELb0EEEvPT_PKS2_PKT0_S8_ifPKiSA_iPKfiiiSC_SC_iiiii,(.L_x_25950 - _ZN4vllm25paged_attention_v1_kernelIttLi256ELi32ELi128ELNS_18Fp8KVCacheDataTypeE0ELb0EEEvPT_PKS2_PKT0_S8_ifPKiSA_iPKfiiiSC_SC_iiiii)
        .other          _ZN4vllm25paged_attention_v1_kernelIttLi256ELi32ELi128ELNS_18Fp8KVCacheDataTypeE0ELb0EEEvPT_PKS2_PKT0_S8_ifPKiSA_iPKfiiiSC_SC_iiiii,@"STO_CUDA_ENTRY STV_DEFAULT"
_ZN4vllm25paged_attention_v1_kernelIttLi256ELi32ELi128ELNS_18Fp8KVCacheDataTypeE0ELb0EEEvPT_PKS2_PKT0_S8_ifPKiSA_iPKfiiiSC_SC_iiiii:
.text._ZN4vllm25paged_attention_v1_kernelIttLi256ELi32ELi128ELNS_18Fp8KVCacheDataTypeE0ELb0EEEvPT_PKS2_PKT0_S8_ifPKiSA_iPKfiiiSC_SC_iiiii:
[----:B------:R-:W-:Y:S01]  /*0000*/  LDC R1, c[0x0][0x37c] ;  /* 0x0000df00ff017b82 */ /* 0x000fe20000000800 */
[----:B------:R-:W0:Y:S07]  /*0010*/  S2R R2, SR_TID.X ;  /* 0x0000000000027919 */ /* 0x000e2e0000002100 */
[----:B------:R-:W1:Y:S01]  /*0020*/  LDC.64 R8, c[0x0][0x3b0] ;  /* 0x0000ec00ff087b82 */ /* 0x000e620000000a00 */
[----:B------:R-:W2:Y:S01]  /*0030*/  LDCU.64 UR6, c[0x0][0x358] ;  /* 0x00006b00ff0677ac */ /* 0x000ea20008000a00 */
[----:B------:R-:W1:Y:S01]  /*0040*/  S2R R48, SR_CTAID.Y ;  /* 0x0000000000307919 */ /* 0x000e620000002600 */
[----:B------:R-:W3:Y:S01]  /*0050*/  LDCU UR4, c[0x0][0x3c8] ;  /* 0x00007900ff0477ac */ /* 0x000ee20008000800 */
[----:B------:R-:W4:Y:S01]  /*0060*/  S2R R0, SR_CTAID.X ;  /* 0x0000000000007919 */ /* 0x000f220000002500 */
[----:B------:R-:W-:Y:S01]  /*0070*/  MOV R53, RZ ;  /* 0x000000ff00357202 */ /* 0x000fe20000000f00 */
[----:B------:R-:W0:Y:S01]  /*0080*/  LDCU UR10, c[0x0][0x3d0] ;  /* 0x00007a00ff0a77ac */ /* 0x000e220008000800 */
[----:B------:R-:W-:Y:S01]  /*0090*/  MOV R52, 0xff7fffff ;  /* 0xff7fffff00347802 */ /* 0x000fe20000000f00 */
[----:B------:R-:W1:Y:S01]  /*00a0*/  LDCU UR11, c[0x0][0x3cc] ;  /* 0x00007980ff0b77ac */ /* 0x000e620008000800 */
[----:B------:R-:W1:Y:S01]  /*00b0*/  LDCU UR14, c[0x0][0x3a4] ;  /* 0x00007480ff0e77ac */ /* 0x000e620008000800 */
[----:B------:R-:W1:Y:S01]  /*00c0*/  LDCU.64 UR12, c[0x0][0x390] ;  /* 0x00007200ff0c77ac */ /* 0x000e620008000a00 */
[----:B0-----:R-:W-:Y:S01]  /*00d0*/  ISETP.GT.U32.AND P1, PT, R2, 0x1f, PT ;  /* 0x0000001f0200780c */ /* 0x001fe20003f24070 */
[----:B-1----:R-:W-:-:S05]  /*00e0*/  IMAD.WIDE.U32 R8, R48, 0x4, R8 ;  /* 0x0000000430087825 */ /* 0x002fca00078e0008 */
[----:B--2---:R0:W2:Y:S07]  /*00f0*/  LDG.E.CONSTANT R55, desc[UR6][R8.64] ;  /* 0x0000000608377981 */ /* 0x0040ae000c1e9900 */
[----:B------:R-:W1:Y:S01]  /*0100*/  @!P1 LDC.64 R10, c[0x0][0x388] ;  /* 0x0000e200ff0a9b82 */ /* 0x000e620000000a00 */
[----:B---3--:R-:W-:Y:S01]  /*0110*/  IMAD R3, R48, UR4, RZ ;  /* 0x0000000430037c24 */ /* 0x008fe2000f8e02ff */
[----:B----4-:R-:W-:Y:S01]  /*0120*/  @!P1 SHF.L.U32 R5, R0, 0x8, RZ ;  /* 0x0000000800059819 */ /* 0x010fe200000006ff */
[----:B------:R-:W3:Y:S01]  /*0130*/  LDCU UR4, c[0x0][0x3b8] ;  /* 0x00007700ff0477ac */ /* 0x000ee20008000800 */
[----:B------:R-:W-:-:S04]  /*0140*/  @!P1 SHF.L.U32 R4, R2, 0x3, RZ ;  /* 0x0000000302049819 */ /* 0x000fc800000006ff */
[----:B------:R-:W-:Y:S02]  /*0150*/  @!P1 IADD3 R5, P0, P2, R4, R3, R5 ;  /* 0x0000000304059210 */ /* 0x000fe40007a1e005 */
[----:B------:R-:W-:-:S04]  /*0160*/  SHF.R.S32.HI R3, RZ, 0x1f, R3 ;  /* 0x0000001fff037819 */ /* 0x000fc80000011403 */
[----:B------:R-:W-:Y:S02]  /*0170*/  @!P1 IADD3.X R6, PT, PT, RZ, R3, RZ, P0, P2 ;  /* 0x00000003ff069210 */ /* 0x000fe400007e44ff */
[----:B-1----:R-:W-:-:S04]  /*0180*/  @!P1 LEA R4, P0, R5, R10, 0x1 ;  /* 0x0000000a05049211 */ /* 0x002fc800078008ff */
[----:B------:R-:W-:Y:S02]  /*0190*/  @!P1 LEA.HI.X R5, R5, R11, R6, 0x1, P0 ;  /* 0x0000000b05059211 */ /* 0x000fe400000f0c06 */
[----:B------:R-:W1:Y:S04]  /*01a0*/  LDC R11, c[0x0][0x3a0] ;  /* 0x0000e800ff0b7b82 */ /* 0x000e680000000800 */
[----:B------:R-:W4:Y:S01]  /*01b0*/  @!P1 LDG.E.128.CONSTANT R4, desc[UR6][R4.64] ;  /* 0x0000000604049981 */ /* 0x000f22000c1e9d00 */
[----:B-1----:R-:W-:-:S04]  /*01c0*/  IABS R12, R11 ;  /* 0x0000000b000c7213 */ /* 0x002fc80000000000 */
[----:B------:R-:W1:Y:S08]  /*01d0*/  I2F.RP R3, R12 ;  /* 0x0000000c00037306 */ /* 0x000e700000209400 */
[----:B-1----:R-:W0:Y:S01]  /*01e0*/  MUFU.RCP R3, R3 ;  /* 0x0000000300037308 */ /* 0x002e220000001000 */
[----:B------:R-:W1:Y:S01]  /*01f0*/  LDC R10, c[0x0][0x370] ;  /* 0x0000dc00ff0a7b82 */ /* 0x000e620000000800 */
[----:B0-----:R-:W-:-:S06]  /*0200*/  IADD3 R8, PT, PT, R3, 0xffffffe, RZ ;  /* 0x0ffffffe03087810 */ /* 0x001fcc0007ffe0ff */
[----:B------:R0:W3:Y:S02]  /*0210*/  F2I.FTZ.U32.TRUNC.NTZ R9, R8 ;  /* 0x0000000800097305 */ /* 0x0000e4000021f000 */
[----:B0-----:R-:W-:Y:S01]  /*0220*/  HFMA2 R8, -RZ, RZ, 0, 0 ;  /* 0x00000000ff087431 */ /* 0x001fe200000001ff */
[----:B---3--:R-:W-:Y:S02]  /*0230*/  IADD3 R13, PT, PT, RZ, -R9, RZ ;  /* 0x80000009ff0d7210 */ /* 0x008fe40007ffe0ff */
[----:B-1----:R-:W-:-:S03]  /*0240*/  IABS R14, R10 ;  /* 0x0000000a000e7213 */ /* 0x002fc60000000000 */
[----:B------:R-:W-:-:S04]  /*0250*/  IMAD R13, R13, R12, RZ ;  /* 0x0000000c0d0d7224 */ /* 0x000fc800078e02ff */
[----:B------:R-:W-:Y:S01]  /*0260*/  IMAD.HI.U32 R9, R9, R13, R8 ;  /* 0x0000000d09097227 */ /* 0x000fe200078e0008 */
[----:B------:R-:W-:Y:S02]  /*0270*/  MOV R13, R14 ;  /* 0x0000000e000d7202 */ /* 0x000fe40000000f00 */
[----:B------:R-:W0:Y:S03]  /*0280*/  LDC.64 R14, c[0x0][0x3c0] ;  /* 0x0000f000ff0e7b82 */ /* 0x000e260000000a00 */
[----:B------:R-:W-:-:S05]  /*0290*/  IMAD.HI.U32 R9, R9, R13, RZ ;  /* 0x0000000d09097227 */ /* 0x000fca00078e00ff */
[----:B------:R-:W-:-:S05]  /*02a0*/  IADD3 R3, PT, PT, RZ, -R9, RZ ;  /* 0x80000009ff037210 */ /* 0x000fca0007ffe0ff */
[----:B------:R-:W-:-:S05]  /*02b0*/  IMAD R3, R12, R3, R13 ;  /* 0x000000030c037224 */ /* 0x000fca00078e020d */
[----:B------:R-:W-:-:S13]  /*02c0*/  ISETP.GT.U32.AND P2, PT, R12, R3, PT ;  /* 0x000000030c00720c */ /* 0x000fda0003f44070 */
[----:B------:R-:W-:-:S04]  /*02d0*/  @!P2 IADD3 R3, PT, PT, R3, -R12, RZ ;  /* 0x8000000c0303a210 */ /* 0x000fc80007ffe0ff */
[----:B------:R-:W-:Y:S02]  /*02e0*/  ISETP.GE.U32.AND P0, PT, R3, R12, PT ;  /* 0x0000000c0300720c */ /* 0x000fe40003f06070 */
[----:B------:R-:W-:Y:S02]  /*02f0*/  LOP3.LUT R3, R10, R11, RZ, 0x3c, !PT ;  /* 0x0000000b0a037212 */ /* 0x000fe400078e3cff */
[----:B------:R-:W-:Y:S02]  /*0300*/  @!P2 IADD3 R9, PT, PT, R9, 0x1, RZ ;  /* 0x000000010909a810 */ /* 0x000fe40007ffe0ff */
[----:B------:R-:W-:Y:S02]  /*0310*/  ISETP.GE.AND P3, PT, R3, RZ, PT ;  /* 0x000000ff0300720c */ /* 0x000fe40003f66270 */
[----:B------:R-:W-:-:S05]  /*0320*/  ISETP.NE.AND P2, PT, R11, RZ, PT ;  /* 0x000000ff0b00720c */ /* 0x000fca0003f45270 */
[----:B------:R-:W-:-:S04]  /*0330*/  @P0 IADD3 R9, PT, PT, R9, 0x1, RZ ;  /* 0x0000000109090810 */ /* 0x000fc80007ffe0ff */
[----:B------:R-:W-:-:S04]  /*0340*/  MOV R17, R9 ;  /* 0x0000000900117202 */ /* 0x000fc80000000f00 */
[----:B------:R-:W-:Y:S02]  /*0350*/  @!P3 IADD3 R17, PT, PT, RZ, -R17, RZ ;  /* 0x80000011ff11b210 */ /* 0x000fe40007ffe0ff */
[----:B------:R-:W-:-:S04]  /*0360*/  @!P2 LOP3.LUT R17, RZ, R11, RZ, 0x33, !PT ;  /* 0x0000000bff11a212 */ /* 0x000fc800078e33ff */
[----:B------:R-:W-:-:S04]  /*0370*/  IABS R13, R17 ;  /* 0x00000011000d7213 */ /* 0x000fc80000000000 */
[----:B------:R-:W1:Y:S08]  /*0380*/  I2F.RP R3, R13 ;  /* 0x0000000d00037306 */ /* 0x000e700000209400 */
[----:B-1----:R-:W1:Y:S02]  /*0390*/  MUFU.RCP R3, R3 ;  /* 0x0000000300037308 */ /* 0x002e640000001000 */
[----:B-1----:R-:W-:-:S06]  /*03a0*/  IADD3 R8, PT, PT, R3, 0xffffffe, RZ ;  /* 0x0ffffffe03087810 */ /* 0x002fcc0007ffe0ff */
[----:B------:R1:W3:Y:S02]  /*03b0*/  F2I.FTZ.U32.TRUNC.NTZ R9, R8 ;  /* 0x0000000800097305 */ /* 0x0002e4000021f000 */
[----:B-1----:R-:W-:Y:S01]  /*03c0*/  HFMA2 R8, -RZ, RZ, 0, 0 ;  /* 0x00000000ff087431 */ /* 0x002fe200000001ff */
[----:B---3--:R-:W-:-:S05]  /*03d0*/  IADD3 R10, PT, PT, RZ, -R9, RZ ;  /* 0x80000009ff0a7210 */ /* 0x008fca0007ffe0ff */
[----:B------:R-:W-:Y:S01]  /*03e0*/  IMAD R11, R10, R13, RZ ;  /* 0x0000000d0a0b7224 */ /* 0x000fe200078e02ff */
[----:B0-----:R-:W-:Y:S02]  /*03f0*/  ISETP.NE.U32.AND P0, PT, R14, RZ, PT ;  /* 0x000000ff0e00720c */ /* 0x001fe40003f05070 */
[----:B------:R-:W-:Y:S01]  /*0400*/  IABS R10, R0 ;  /* 0x00000000000a7213 */ /* 0x000fe20000000000 */
[----:B------:R-:W-:Y:S01]  /*0410*/  IMAD.HI.U32 R9, R9, R11, R8 ;  /* 0x0000000b09097227 */ /* 0x000fe200078e0008 */
[----:B------:R-:W-:Y:S02]  /*0420*/  IABS R12, R17 ;  /* 0x00000011000c7213 */ /* 0x000fe40000000000 */
[----:B------:R-:W-:Y:S02]  /*0430*/  ISETP.NE.AND.EX P0, PT, R15, RZ, PT, P0 ;  /* 0x000000ff0f00720c */ /* 0x000fe40003f05300 */
[----:B------:R-:W-:Y:S01]  /*0440*/  IADD3 R8, PT, PT, RZ, -R12, RZ ;  /* 0x8000000cff087210 */ /* 0x000fe20007ffe0ff */
[----:B------:R-:W-:-:S04]  /*0450*/  IMAD.HI.U32 R3, R9, R10, RZ ;  /* 0x0000000a09037227 */ /* 0x000fc800078e00ff */
[----:B------:R-:W-:Y:S01]  /*0460*/  IMAD R10, R3, R8, R10 ;  /* 0x00000008030a7224 */ /* 0x000fe200078e020a */
[----:B------:R-:W0:Y:S04]  /*0470*/  @!P1 S2R R11, SR_CgaCtaId ;  /* 0x00000000000b9919 */ /* 0x000e280000008800 */
[----:B------:R-:W-:Y:S01]  /*0480*/  ISETP.GT.U32.AND P3, PT, R13, R10, PT ;  /* 0x0000000a0d00720c */ /* 0x000fe20003f64070 */
[----:B------:R-:W1:-:S12]  /*0490*/  @P0 LDC.64 R8, c[0x0][0x3c0] ;  /* 0x0000f000ff080b82 */ /* 0x000e580000000a00 */
[----:B------:R-:W-:-:S04]  /*04a0*/  @!P3 IADD3 R10, PT, PT, R10, -R13, RZ ;  /* 0x8000000d0a0ab210 */ /* 0x000fc80007ffe0ff */
[----:B------:R-:W-:Y:S02]  /*04b0*/  ISETP.GE.U32.AND P2, PT, R10, R13, PT ;  /* 0x0000000d0a00720c */ /* 0x000fe40003f46070 */
[----:B------:R-:W-:Y:S02]  /*04c0*/  @!P3 IADD3 R3, PT, PT, R3, 0x1, RZ ;  /* 0x000000010303b810 */ /* 0x000fe40007ffe0ff */
[----:B------:R-:W-:Y:S02]  /*04d0*/  SHF.R.U32.HI R54, RZ, 0x5, R2 ;  /* 0x00000005ff367819 */ /* 0x000fe40000011602 */
[----:B--2---:R-:W-:-:S04]  /*04e0*/  IADD3 R12, PT, PT, R55, 0x1f, RZ ;  /* 0x0000001f370c7810 */ /* 0x004fc80007ffe0ff */
[----:B------:R-:W-:-:S04]  /*04f0*/  SHF.R.S32.HI R13, RZ, 0x1f, R12 ;  /* 0x0000001fff0d7819 */ /* 0x000fc8000001140c */
[----:B------:R-:W-:Y:S01]  /*0500*/  LEA.HI R13, R13, R12, RZ, 0x5 ;  /* 0x0000000c0d0d7211 */ /* 0x000fe200078f28ff */
[C---:B-1----:R-:W-:Y:S01]  /*0510*/  @P0 IMAD.WIDE.U32 R8, R0.reuse, 0x4, R8 ;  /* 0x0000000400080825 */ /* 0x042fe200078e0008 */
[----:B------:R-:W-:Y:S02]  /*0520*/  LOP3.LUT R0, R0, R17, RZ, 0x3c, !PT ;  /* 0x0000001100007212 */ /* 0x000fe400078e3cff */
[----:B------:R-:W-:Y:S02]  /*0530*/  SHF.R.S32.HI R13, RZ, 0x5, R13 ;  /* 0x00000005ff0d7819 */ /* 0x000fe4000001140d */
[----:B------:R-:W-:Y:S01]  /*0540*/  @!P1 MOV R10, 0x400 ;  /* 0x00000400000a9802 */ /* 0x000fe20000000f00 */
[----:B------:R1:W5:Y:S01]  /*0550*/  @P0 LDG.E.CONSTANT R53, desc[UR6][R8.64] ;  /* 0x0000000608350981 */ /* 0x000362000c1e9900 */
[----:B------:R-:W-:Y:S02]  /*0560*/  @P2 IADD3 R3, PT, PT, R3, 0x1, RZ ;  /* 0x0000000103032810 */ /* 0x000fe40007ffe0ff */
[----:B------:R-:W-:-:S02]  /*0570*/  ISETP.GE.AND P2, PT, R54, R13, PT ;  /* 0x0000000d3600720c */ /* 0x000fc40003f46270 */
[----:B------:R-:W-:Y:S02]  /*0580*/  ISETP.GE.AND P4, PT, R0, RZ, PT ;  /* 0x000000ff0000720c */ /* 0x000fe40003f86270 */
[----:B0-----:R-:W-:Y:S02]  /*0590*/  @!P1 LEA R11, R11, R10, 0x18 ;  /* 0x0000000a0b0b9211 */ /* 0x001fe400078ec0ff */
[----:B------:R-:W-:Y:S02]  /*05a0*/  ISETP.NE.AND P0, PT, R17, RZ, PT ;  /* 0x000000ff1100720c */ /* 0x000fe40003f05270 */
[----:B------:R-:W-:Y:S02]  /*05b0*/  @!P1 LEA R11, R2, R11, 0x4 ;  /* 0x0000000b020b9211 */ /* 0x000fe400078e20ff */
[----:B------:R-:W-:Y:S01]  /*05c0*/  MOV R0, R3 ;  /* 0x0000000300007202 */ /* 0x000fe20000000f00 */
[----:B------:R-:W-:Y:S01]  /*05d0*/  IMAD R3, R48, UR4, RZ ;  /* 0x0000000430037c24 */ /* 0x000fe2000f8e02ff */
[----:B------:R-:W-:Y:S03]  /*05e0*/  BSSY.RECONVERGENT B0, `(.L_x_19908) ;  /* 0x0000384000007945 */ /* 0x000fe60003800200 */
[----:B------:R-:W-:Y:S01]  /*05f0*/  @!P4 IADD3 R0, PT, PT, RZ, -R0, RZ ;  /* 0x80000000ff00c210 */ /* 0x000fe20007ffe0ff */
[----:B----4-:R1:W-:Y:S03]  /*0600*/  @!P1 STS.128 [R11], R4 ;  /* 0x000000040b009388 */ /* 0x0103e60000000c00 */
[----:B------:R-:W-:Y:S01]  /*0610*/  @!P0 LOP3.LUT R0, RZ, R17, RZ, 0x33, !PT ;  /* 0x00000011ff008212 */ /* 0x000fe200078e33ff */
[----:B------:R-:W-:Y:S06]  /*0620*/  BAR.SYNC.DEFER_BLOCKING 0x0 ;  /* 0x0000000000007b1d */ /* 0x000fec0000010000 */
[----:B------:R-:W-:Y:S05]  /*0630*/  @P2 BRA `(.L_x_19909) ;  /* 0x0000003400f82947 */ /* 0x000fea0003800000 */
[----:B------:R-:W0:Y:S01]  /*0640*/  S2UR UR5, SR_CgaCtaId ;  /* 0x00000000000579c3 */ /* 0x000e220000008800 */
[----:B------:R-:W2:Y:S01]  /*0650*/  LDCU.64 UR8, c[0x0][0x3a8] ;  /* 0x00007500ff0877ac */ /* 0x000ea20008000a00 */
[----:B-1----:R-:W-:Y:S02]  /*0660*/  SHF.R.U32.HI R4, RZ, 0x3, R2 ;  /* 0x00000003ff047819 */ /* 0x002fe40000011602 */
[----:B------:R-:W-:Y:S01]  /*0670*/  MOV R5, RZ ;  /* 0x000000ff00057202 */ /* 0x000fe20000000f00 */
[----:B------:R-:W-:Y:S01]  /*0680*/  UMOV UR4, 0x400 ;  /* 0x0000040000047882 */ /* 0x000fe20000000000 */
[----:B------:R-:W-:Y:S01]  /*0690*/  LOP3.LUT R4, R4, 0x7c, RZ, 0xc0, !PT ;  /* 0x0000007c04047812 */ /* 0x000fe200078ec0ff */
[----:B------:R-:W-:Y:S01]  /*06a0*/  UIADD3 UR4, UPT, UPT, UR4, 0x220, URZ ;  /* 0x0000022004047890 */ /* 0x000fe2000fffe0ff */
[----:B------:R-:W-:Y:S02]  /*06b0*/  LOP3.LUT R7, R2, 0x1f, RZ, 0xc0, !PT ;  /* 0x0000001f02077812 */ /* 0x000fe400078ec0ff */
[----:B------:R-:W-:Y:S01]  /*06c0*/  MOV R52, 0xff7fffff ;  /* 0xff7fffff00347802 */ /* 0x000fe20000000f00 */
[----:B------:R-:W-:Y:S01]  /*06d0*/  IMAD.WIDE R4, R3, 0x4, R4 ;  /* 0x0000000403047825 */ /* 0x000fe200078e0204 */
[----:B------:R-:W-:-:S04]  /*06e0*/  LEA R50, R54, R7, 0x5 ;  /* 0x0000000736327211 */ /* 0x000fc800078e28ff */
[----:B------:R-:W-:Y:S02]  /*06f0*/  IADD3 R51, PT, PT, -R55, R50, RZ ;  /* 0x0000003237337210 */ /* 0x000fe40007ffe1ff */
[----:B------:R-:W-:Y:S02]  /*0700*/  IADD3 R49, PT, PT, R50, 0x1, RZ ;  /* 0x0000000132317810 */ /* 0x000fe40007ffe0ff */
[----:B--2---:R-:W-:Y:S01]  /*0710*/  IADD3 R3, P0, PT, R4, UR8, RZ ;  /* 0x0000000804037c10 */ /* 0x004fe2000ff1e0ff */
[----:B0-----:R-:W-:-:S03]  /*0720*/  ULEA UR4, UR5, UR4, 0x18 ;  /* 0x0000000405047291 */ /* 0x001fc6000f8ec0ff */
[----:B------:R-:W-:-:S03]  /*0730*/  IADD3.X R2, PT, PT, R5, UR9, RZ, P0, !PT ;  /* 0x0000000905027c10 */ /* 0x000fc600087fe4ff */
[----:B------:R-:W-:-:S07]  /*0740*/  LEA R50, R50, UR4, 0x2 ;  /* 0x0000000432327c11 */ /* 0x000fce000f8e10ff */
.L_x_19910:
[----:B------:R-:W-:Y:S02]  /*0750*/  MOV R7, R2 ;  /* 0x0000000200077202 */ /* 0x000fe40000000f00 */
[----:B------:R-:W-:-:S05]  /*0760*/  MOV R6, R3 ;  /* 0x0000000300067202 */ /* 0x000fca0000000f00 */
[----:B------:R-:W2:Y:S01]  /*0770*/  LDG.E.CONSTANT R7, desc[UR6][R6.64] ;  /* 0x0000000606077981 */ /* 0x000ea2000c1e9900 */
[----:B------:R-:W-:Y:S01]  /*0780*/  IMAD R5, R0, UR10, RZ ;  /* 0x0000000a00057c24 */ /* 0x000fe2000f8e02ff */
[----:B------:R-:W0:Y:S02]  /*0790*/  S2R R4, SR_TID.X ;  /* 0x0000000000047919 */ /* 0x000e240000002100 */
[----:B0-----:R-:W-:-:S04]  /*07a0*/  SHF.L.U32 R4, R4, 0x3, RZ ;  /* 0x0000000304047819 */ /* 0x001fc800000006ff */
[----:B------:R-:W-:-:S04]  /*07b0*/  LOP3.LUT R4, R4, 0xf8, RZ, 0xc0, !PT ;  /* 0x000000f804047812 */ /* 0x000fc800078ec0ff */
[----:B------:R-:W-:-:S04]  /*07c0*/  IADD3 R4, P0, PT, R5, R4, RZ ;  /* 0x0000000405047210 */ /* 0x000fc80007f1e0ff */
[----:B------:R-:W-:Y:S01]  /*07d0*/  LEA.HI.X.SX32 R5, R5, RZ, 0x1, P0 ;  /* 0x000000ff05057211 */ /* 0x000fe200000f0eff */
[----:B------:R-:W0:Y:S02]  /*07e0*/  S2UR UR5, SR_CgaCtaId ;  /* 0x00000000000579c3 */ /* 0x000e240000008800 */
[----:B--2---:R-:W-:-:S03]  /*07f0*/  IMAD.WIDE R4, R7, UR11, R4 ;  /* 0x0000000b07047c25 */ /* 0x004fc6000f8e0204 */
[----:B------:R-:W-:-:S04]  /*0800*/  LEA R56, P0, R4, UR12, 0x1 ;  /* 0x0000000c04387c11 */ /* 0x000fc8000f8008ff */
[----:B------:R-:W-:-:S05]  /*0810*/  LEA.HI.X R57, R4, UR13, R5, 0x1, P0 ;  /* 0x0000000d04397c11 */ /* 0x000fca00080f0c05 */
[----:B------:R-:W2:Y:S04]  /*0820*/  LDG.E.128.CONSTANT R32, desc[UR6][R56.64+0x200] ;  /* 0x0002000638207981 */ /* 0x000ea8000c1e9d00 */
[----:B------:R-:W3:Y:S04]  /*0830*/  LDG.E.128.CONSTANT R36, desc[UR6][R56.64] ;  /* 0x0000000638247981 */ /* 0x000ee8000c1e9d00 */
[----:B------:R-:W4:Y:S04]  /*0840*/  LDG.E.128.CONSTANT R16, desc[UR6][R56.64+0x400] ;  /* 0x0004000638107981 */ /* 0x000f28000c1e9d00 */
[----:B------:R-:W4:Y:S04]  /*0850*/  LDG.E.128.CONSTANT R8, desc[UR6][R56.64+0x600] ;  /* 0x0006000638087981 */ /* 0x000f28000c1e9d00 */
[----:B------:R-:W4:Y:S04]  /*0860*/  LDG.E.128.CONSTANT R28, desc[UR6][R56.64+0x800] ;  /* 0x00080006381c7981 */ /* 0x000f28000c1e9d00 */
[----:B------:R-:W4:Y:S01]  /*0870*/  LDG.E.128.CONSTANT R24, desc[UR6][R56.64+0xa00] ;  /* 0x000a000638187981 */ /* 0x000f22000c1e9d00 */
[----:B------:R-:W-:-:S02]  /*0880*/  UMOV UR4, 0x400 ;  /* 0x0000040000047882 */ /* 0x000fc40000000000 */
[----:B0-----:R-:W-:Y:S01]  /*0890*/  ULEA UR4, UR5, UR4, 0x18 ;  /* 0x0000000405047291 */ /* 0x001fe2000f8ec0ff */
[----:B------:R-:W4:Y:S08]  /*08a0*/  LDG.E.128.CONSTANT R20, desc[UR6][R56.64+0xc00] ;  /* 0x000c000638147981 */ /* 0x000f30000c1e9d00 */
[----:B------:R-:W0:Y:S04]  /*08b0*/  LDS.128 R40, [UR4+0x10] ;  /* 0x00001004ff287984 */ /* 0x000e280008000c00 */
[----:B------:R-:W1:Y:S01]  /*08c0*/  LDS.128 R44, [UR4] ;  /* 0x00000004ff2c7984 */ /* 0x000e620008000c00 */
[----:B0-----:R-:W-:-:S02]  /*08d0*/  HADD2.F32 R4, -RZ, R40.H0_H0 ;  /* 0x20000028ff047230 */ /* 0x001fc40000004100 */
[----:B------:R-:W-:Y:S02]  /*08e0*/  HADD2.F32 R12, -RZ, R40.H1_H1 ;  /* 0x30000028ff0c7230 */ /* 0x000fe40000004100 */
[----:B-1----:R-:W-:Y:S02]  /*08f0*/  HADD2.F32 R40, -RZ, R44.H0_H0 ;  /* 0x2000002cff287230 */ /* 0x002fe40000004100 */
[--C-:B------:R-:W-:Y:S02]  /*0900*/  HADD2.F32 R14, -RZ, R41.reuse.H1_H1 ;  /* 0x30000029ff0e7230 */ /* 0x100fe40000004100 */
[----:B------:R-:W-:Y:S02]  /*0910*/  HADD2.F32 R58, -RZ, R41.H0_H0 ;  /* 0x20000029ff3a7230 */ /* 0x000fe40000004100 */
[----:B--2---:R-:W-:Y:S02]  /*0920*/  HADD2.F32 R7, -RZ, R32.H0_H0 ;  /* 0x20000020ff077230 */ /* 0x004fe40000004100 */
[----:B---3--:R-:W-:-:S03]  /*0930*/  HADD2.F32 R5, -RZ, R36.H0_H0 ;  /* 0x20000024ff057230 */ /* 0x008fc60000004100 */
[----:B------:R-:W-:-:S04]  /*0940*/  FMUL.FTZ R7, R4, R7 ;  /* 0x0000000704077220 */ /* 0x000fc80000410000 */
[----:B------:R-:W-:Y:S02]  /*0950*/  FFMA.FTZ R40, R40, R5, R7 ;  /* 0x0000000528287223 */ /* 0x000fe40000010007 */
[----:B------:R-:W2:Y:S01]  /*0960*/  LDG.E.128.CONSTANT R4, desc[UR6][R56.64+0xe00] ;  /* 0x000e000638047981 */ /* 0x000ea2000c1e9d00 */
[----:B------:R-:W-:Y:S02]  /*0970*/  HADD2.F32 R13, -RZ, R32.H1_H1 ;  /* 0x30000020ff0d7230 */ /* 0x000fe40000004100 */
[----:B------:R-:W-:-:S03]  /*0980*/  HADD2.F32 R36, -RZ, R36.H1_H1 ;  /* 0x30000024ff247230 */ /* 0x000fc60000004100 */
[----:B------:R-:W-:Y:S01]  /*0990*/  FMUL.FTZ R12, R12, R13 ;  /* 0x0000000d0c0c7220 */ /* 0x000fe20000410000 */
[----:B------:R-:W-:Y:S02]  /*09a0*/  HADD2.F32 R13, -RZ, R44.H1_H1 ;  /* 0x3000002cff0d7230 */ /* 0x000fe40000004100 */
[--C-:B------:R-:W-:Y:S02]  /*09b0*/  HADD2.F32 R15, -RZ, R33.reuse.H0_H0 ;  /* 0x20000021ff0f7230 */ /* 0x100fe40000004100 */
[----:B------:R-:W-:Y:S02]  /*09c0*/  HADD2.F32 R33, -RZ, R33.H1_H1 ;  /* 0x30000021ff217230 */ /* 0x000fe40000004100 */
[----:B------:R-:W-:Y:S01]  /*09d0*/  FFMA.FTZ R41, R13, R36, R12 ;  /* 0x000000240d297223 */ /* 0x000fe2000001000c */
[----:B------:R-:W-:Y:S02]  /*09e0*/  HADD2.F32 R12, -RZ, R37.H0_H0 ;  /* 0x20000025ff0c7230 */ /* 0x000fe40000004100 */
[----:B------:R-:W-:-:S02]  /*09f0*/  HADD2.F32 R44, -RZ, R45.H1_H1 ;  /* 0x3000002dff2c7230 */ /* 0x000fc40000004100 */
[----:B------:R-:W-:Y:S01]  /*0a00*/  FMUL.FTZ R33, R14, R33 ;  /* 0x000000210e217220 */ /* 0x000fe20000410000 */
[----:B------:R-:W-:Y:S02]  /*0a10*/  HADD2.F32 R37, -RZ, R37.H1_H1 ;  /* 0x30000025ff257230 */ /* 0x000fe40000004100 */
[----:B------:R-:W-:Y:S01]  /*0a20*/  FMUL.FTZ R58, R58, R15 ;  /* 0x0000000f3a3a7220 */ /* 0x000fe20000410000 */
[----:B------:R-:W-:Y:S02]  /*0a30*/  HADD2.F32 R13, -RZ, R45.H0_H0 ;  /* 0x2000002dff0d7230 */ /* 0x000fe40000004100 */
[----:B------:R-:W-:Y:S02]  /*0a40*/  HADD2.F32 R32, -RZ, R42.H0_H0 ;  /* 0x2000002aff207230 */ /* 0x000fe40000004100 */
[----:B------:R-:W-:Y:S01]  /*0a50*/  FFMA.FTZ R44, R44, R37, R33 ;  /* 0x000000252c2c7223 */ /* 0x000fe20000010021 */
[----:B------:R-:W-:Y:S02]  /*0a60*/  HADD2.F32 R33, -RZ, R34.H0_H0 ;  /* 0x20000022ff217230 */ /* 0x000fe40000004100 */
[----:B------:R-:W-:-:S02]  /*0a70*/  FFMA.FTZ R58, R13, R12, R58 ;  /* 0x0000000c0d3a7223 */ /* 0x000fc4000001003a */
[----:B------:R-:W0:Y:S01]  /*0a80*/  LDS.128 R12, [UR4+0x20] ;  /* 0x00002004ff0c7984 */ /* 0x000e220008000c00 */
[----:B------:R-:W-:Y:S02]  /*0a90*/  HADD2.F32 R45, -RZ, R46.H0_H0 ;  /* 0x2000002eff2d7230 */ /* 0x000fe40000004100 */
[----:B------:R-:W-:Y:S01]  /*0aa0*/  FMUL.FTZ R36, R32, R33 ;  /* 0x0000002120247220 */ /* 0x000fe20000410000 */
[----:B------:R-:W-:Y:S02]  /*0ab0*/  HADD2.F32 R32, -RZ, R38.H0_H0 ;  /* 0x20000026ff207230 */ /* 0x000fe40000004100 */
[----:B------:R-:W-:-:S03]  /*0ac0*/  HADD2.F32 R33, -RZ, R34.H1_H1 ;  /* 0x30000022ff217230 */ /* 0x000fc60000004100 */
[----:B------:R-:W-:Y:S01]  /*0ad0*/  FFMA.FTZ R45, R45, R32, R36 ;  /* 0x000000202d2d7223 */ /* 0x000fe20000010024 */
[----:B------:R-:W-:Y:S02]  /*0ae0*/  HADD2.F32 R32, -RZ, R43.H0_H0 ;  /* 0x2000002bff207230 */ /* 0x000fe40000004100 */
[----:B------:R-:W-:Y:S02]  /*0af0*/  HADD2.F32 R34, -RZ, R35.H1_H1 ;  /* 0x30000023ff227230 */ /* 0x000fe40000004100 */
[----:B------:R-:W-:Y:S02]  /*0b00*/  HADD2.F32 R42, -RZ, R42.H1_H1 ;  /* 0x3000002aff2a7230 */ /* 0x000fe40000004100 */
[----:B------:R-:W-:Y:S02]  /*0b10*/  HADD2.F32 R43, -RZ, R43.H1_H1 ;  /* 0x3000002bff2b7230 */ /* 0x000fe40000004100 */
[----:B------:R-:W-:Y:S02]  /*0b20*/  HADD2.F32 R37, -RZ, R35.H0_H0 ;  /* 0x20000023ff257230 */ /* 0x000fe40000004100 */
[----:B------:R-:W-:Y:S01]  /*0b30*/  FMUL.FTZ R42, R42, R33 ;  /* 0x000000212a2a7220 */ /* 0x000fe20000410000 */
[----:B------:R-:W-:-:S02]  /*0b40*/  HADD2.F32 R38, -RZ, R38.H1_H1 ;  /* 0x30000026ff267230 */ /* 0x000fc40000004100 */
[----:B------:R-:W-:Y:S01]  /*0b50*/  FMUL.FTZ R60, R43, R34 ;  /* 0x000000222b3c7220 */ /* 0x000fe20000410000 */
[----:B------:R-:W-:Y:S02]  /*0b60*/  HADD2.F32 R34, -RZ, R39.H0_H0 ;  /* 0x20000027ff227230 */ /* 0x000fe40000004100 */
[----:B------:R-:W-:Y:S01]  /*0b70*/  FMUL.FTZ R32, R32, R37 ;  /* 0x0000002520207220 */ /* 0x000fe20000410000 */
[----:B------:R-:W-:Y:S02]  /*0b80*/  HADD2.F32 R33, -RZ, R46.H1_H1 ;  /* 0x3000002eff217230 */ /* 0x000fe40000004100 */
[----:B------:R-:W-:-:S03]  /*0b90*/  HADD2.F32 R35, -RZ, R47.H0_H0 ;  /* 0x2000002fff237230 */ /* 0x000fc60000004100 */
[----:B------:R-:W-:Y:S02]  /*0ba0*/  FFMA.FTZ R42, R33, R38, R42 ;  /* 0x00000026212a7223 */ /* 0x000fe4000001002a */
[----:B------:R-:W-:Y:S02]  /*0bb0*/  FFMA.FTZ R46, R35, R34, R32 ;  /* 0x00000022232e7223 */ /* 0x000fe40000010020 */
[----:B------:R-:W3:Y:S01]  /*0bc0*/  LDG.E.128.CONSTANT R32, desc[UR6][R56.64+0x1000] ;  /* 0x0010000638207981 */ /* 0x000ee2000c1e9d00 */
[----:B------:R-:W-:Y:S02]  /*0bd0*/  HADD2.F32 R36, -RZ, R39.H1_H1 ;  /* 0x30000027ff247230 */ /* 0x000fe40000004100 */
[----:B------:R-:W-:-:S05]  /*0be0*/  HADD2.F32 R43, -RZ, R47.H1_H1 ;  /* 0x3000002fff2b7230 */ /* 0x000fca0000004100 */
[----:B------:R-:W-:Y:S01]  /*0bf0*/  FFMA.FTZ R43, R43, R36, R60 ;  /* 0x000000242b2b7223 */ /* 0x000fe2000001003c */
[----:B0-----:R-:W-:Y:S02]  /*0c00*/  HADD2.F32 R37, -RZ, R12.H0_H0 ;  /* 0x2000000cff257230 */ /* 0x001fe40000004100 */
[----:B----4-:R-:W-:-:S05]  /*0c10*/  HADD2.F32 R36, -RZ, R16.H0_H0 ;  /* 0x20000010ff247230 */ /* 0x010fca0000004100 */
[----:B------:R-:W-:Y:S02]  /*0c20*/  FFMA.FTZ R40, R37, R36, R40 ;  /* 0x0000002425287223 */ /* 0x000fe40000010028 */
[----:B------:R-:W0:Y:S01]  /*0c30*/  LDS.128 R36, [UR4+0x30] ;  /* 0x00003004ff247984 */ /* 0x000e220008000c00 */
[----:B------:R-:W-:Y:S02]  /*0c40*/  HADD2.F32 R12, -RZ, R12.H1_H1 ;  /* 0x3000000cff0c7230 */ /* 0x000fe40000004100 */
[----:B------:R-:W-:Y:S02]  /*0c50*/  HADD2.F32 R16, -RZ, R16.H1_H1 ;  /* 0x30000010ff107230 */ /* 0x000fe40000004100 */
[----:B------:R-:W-:-:S03]  /*0c60*/  HADD2.F32 R47, -RZ, R13.H0_H0 ;  /* 0x2000000dff2f7230 */ /* 0x000fc60000004100 */
[----:B------:R-:W-:Y:S01]  /*0c70*/  FFMA.FTZ R41, R12, R16, R41 ;  /* 0x000000100c297223 */ /* 0x000fe20000010029 */
[----:B------:R-:W-:Y:S02]  /*0c80*/  HADD2.F32 R12, -RZ, R17.H0_H0 ;  /* 0x20000011ff0c7230 */ /* 0x000fe40000004100 */
[----:B------:R-:W-:Y:S02]  /*0c90*/  HADD2.F32 R13, -RZ, R13.H1_H1 ;  /* 0x3000000dff0d7230 */ /* 0x000fe40000004100 */
[----:B------:R-:W-:Y:S02]  /*0ca0*/  HADD2.F32 R17, -RZ, R17.H1_H1 ;  /* 0x30000011ff117230 */ /* 0x000fe40000004100 */
[----:B------:R-:W-:Y:S01]  /*0cb0*/  FFMA.FTZ R58, R47, R12, R58 ;  /* 0x0000000c2f3a7223 */ /* 0x000fe2000001003a */
[----:B------:R-:W-:Y:S02]  /*0cc0*/  HADD2.F32 R12, -RZ, R14.H0_H0 ;  /* 0x2000000eff0c7230 */ /* 0x000fe40000004100 */
[----:B------:R-:W-:Y:S01]  /*0cd0*/  FFMA.FTZ R44, R13, R17, R44 ;  /* 0x000000110d2c7223 */ /* 0x000fe2000001002c */
[----:B------:R-:W-:-:S02]  /*0ce0*/  HADD2.F32 R13, -RZ, R18.H0_H0 ;  /* 0x20000012ff0d7230 */ /* 0x000fc40000004100 */
[----:B------:R-:W-:-:S03]  /*0cf0*/  HADD2.F32 R18, -RZ, R18.H1_H1 ;  /* 0x30000012ff127230 */ /* 0x000fc60000004100 */
[----:B------:R-:W-:Y:S01]  /*0d00*/  FFMA.FTZ R45, R12, R13, R45 ;  /* 0x0000000d0c2d7223 */ /* 0x000fe2000001002d */
[----:B------:R-:W-:Y:S02]  /*0d10*/  HADD2.F32 R13, -RZ, R14.H1_H1 ;  /* 0x3000000eff0d7230 */ /* 0x000fe40000004100 */
[----:B------:R-:W-:Y:S02]  /*0d20*/  HADD2.F32 R14, -RZ, R19.H0_H0 ;  /* 0x20000013ff0e7230 */ /* 0x000fe40000004100 */
[----:B------:R-:W-:Y:S02]  /*0d30*/  HADD2.F32 R17, -RZ, R15.H0_H0 ;  /* 0x2000000fff117230 */ /* 0x000fe40000004100 */
[----:B------:R-:W-:Y:S02]  /*0d40*/  HADD2.F32 R19, -RZ, R19.H1_H1 ;  /* 0x30000013ff137230 */ /* 0x000fe40000004100 */
[----:B------:R-:W-:Y:S02]  /*0d50*/  HADD2.F32 R12, -RZ, R15.H1_H1 ;  /* 0x3000000fff0c7230 */ /* 0x000fe40000004100 */
[----:B------:R-:W-:Y:S01]  /*0d60*/  FFMA.FTZ R42, R13, R18, R42 ;  /* 0x000000120d2a7223 */ /* 0x000fe2000001002a */
[----:B------:R-:W-:-:S02]  /*0d70*/  FFMA.FTZ R46, R17, R14, R46 ;  /* 0x0000000e112e7223 */ /* 0x000fc4000001002e */
[----:B------:R-:W-:Y:S02]  /*0d80*/  FFMA.FTZ R43, R12, R19, R43 ;  /* 0x000000130c2b7223 */ /* 0x000fe4000001002b */
[----:B------:R-:W4:Y:S01]  /*0d90*/  LDG.E.128.CONSTANT R12, desc[UR6][R56.64+0x1200] ;  /* 0x00120006380c7981 */ /* 0x000f22000c1e9d00 */
[----:B0-----:R-:W-:Y:S02]  /*0da0*/  HADD2.F32 R17, -RZ, R36.H0_H0 ;  /* 0x20000024ff117230 */ /* 0x001fe40000004100 */
[----:B------:R-:W-:-:S05]  /*0db0*/  HADD2.F32 R16, -RZ, R8.H0_H0 ;  /* 0x20000008ff107230 */ /* 0x000fca0000004100 */
        /* <DEDUP_REMOVED lines=11> */
[----:B------:R-:W-:-:S02]  /*0e70*/  HADD2.F32 R36, -RZ, R10.H0_H0 ;  /* 0x2000000aff247230 */ /* 0x000fc40000004100 */
[----:B------:R-:W-:Y:S01]  /*0e80*/  FFMA.FTZ R44, R37, R9, R44 ;  /* 0x00000009252c7223 */ /* 0x000fe2000001002c */
[----:B------:R-:W-:Y:S02]  /*0e90*/  HADD2.F32 R9, -RZ, R38.H1_H1 ;  /* 0x30000026ff097230 */ /* 0x000fe40000004100 */
[----:B------:R-:W-:Y:S02]  /*0ea0*/  HADD2.F32 R10, -RZ, R10.H1_H1 ;  /* 0x3000000aff0a7230 */ /* 0x000fe40000004100 */
[----:B------:R-:W-:Y:S01]  /*0eb0*/  FFMA.FTZ R45, R8, R36, R45 ;  /* 0x00000024082d7223 */ /* 0x000fe2000001002d */
[--C-:B------:R-:W-:Y:S02]  /*0ec0*/  HADD2.F32 R36, -RZ, R11.reuse.H0_H0 ;  /* 0x2000000bff247230 */ /* 0x100fe40000004100 */
[----:B------:R-:W-:Y:S02]  /*0ed0*/  HADD2.F32 R11, -RZ, R11.H1_H1 ;  /* 0x3000000bff0b7230 */ /* 0x000fe40000004100 */
[----:B------:R-:W-:Y:S01]  /*0ee0*/  FFMA.FTZ R42, R9, R10, R42 ;  /* 0x0000000a092a7223 */ /* 0x000fe2000001002a */
[----:B------:R-:W-:-:S02]  /*0ef0*/  HADD2.F32 R9, -RZ, R39.H0_H0 ;  /* 0x20000027ff097230 */ /* 0x000fc40000004100 */
[----:B------:R-:W-:-:S03]  /*0f00*/  HADD2.F32 R8, -RZ, R39.H1_H1 ;  /* 0x30000027ff087230 */ /* 0x000fc60000004100 */
[----:B------:R-:W-:Y:S02]  /*0f10*/  FFMA.FTZ R46, R9, R36, R46 ;  /* 0x00000024092e7223 */ /* 0x000fe4000001002e */
[----:B------:R-:W-:Y:S02]  /*0f20*/  FFMA.FTZ R43, R8, R11, R43 ;  /* 0x0000000b082b7223 */ /* 0x000fe4000001002b */
[----:B------:R-:W4:Y:S01]  /*0f30*/  LDG.E.128.CONSTANT R8, desc[UR6][R56.64+0x1400] ;  /* 0x0014000638087981 */ /* 0x000f22000c1e9d00 */
[----:B------:R-:W-:Y:S02]  /*0f40*/  HADD2.F32 R38, -RZ, R28.H0_H0 ;  /* 0x2000001cff267230 */ /* 0x000fe40000004100 */
[----:B0-----:R-:W-:-:S05]  /*0f50*/  HADD2.F32 R37, -RZ, R16.H0_H0 ;  /* 0x20000010ff257230 */ /* 0x001fca0000004100 */
        /* <DEDUP_REMOVED lines=10> */
[--C-:B------:R-:W-:Y:S02]  /*1000*/  HADD2.F32 R16, -RZ, R18.reuse.H0_H0 ;  /* 0x20000012ff107230 */ /* 0x100fe40000004100 */
[----:B------:R-:W-:Y:S01]  /*1010*/  FFMA.FTZ R44, R17, R29, R44 ;  /* 0x0000001d112c7223 */ /* 0x000fe2000001002c */
[----:B------:R-:W-:-:S02]  /*1020*/  HADD2.F32 R17, -RZ, R18.H1_H1 ;  /* 0x30000012ff117230 */ /* 0x000fc40000004100 */
[--C-:B------:R-:W-:Y:S02]  /*1030*/  HADD2.F32 R18, -RZ, R30.reuse.H0_H0 ;  /* 0x2000001eff127230 */ /* 0x100fe40000004100 */
[----:B------:R-:W-:-:S03]  /*1040*/  HADD2.F32 R30, -RZ, R30.H1_H1 ;  /* 0x3000001eff1e7230 */ /* 0x000fc60000004100 */
[----:B------:R-:W-:Y:S01]  /*1050*/  FFMA.FTZ R45, R16, R18, R45 ;  /* 0x00000012102d7223 */ /* 0x000fe2000001002d */
[----:B------:R-:W-:Y:S02]  /*1060*/  HADD2.F32 R18, -RZ, R31.H0_H0 ;  /* 0x2000001fff127230 */ /* 0x000fe40000004100 */
[----:B------:R-:W-:Y:S01]  /*1070*/  FFMA.FTZ R42, R17, R30, R42 ;  /* 0x0000001e112a7223 */ /* 0x000fe2000001002a */
[----:B------:R-:W-:Y:S02]  /*1080*/  HADD2.F32 R17, -RZ, R19.H0_H0 ;  /* 0x20000013ff117230 */ /* 0x000fe40000004100 */
[----:B------:R-:W-:Y:S02]  /*1090*/  HADD2.F32 R31, -RZ, R31.H1_H1 ;  /* 0x3000001fff1f7230 */ /* 0x000fe40000004100 */
[----:B------:R-:W-:Y:S02]  /*10a0*/  HADD2.F32 R16, -RZ, R19.H1_H1 ;  /* 0x30000013ff107230 */ /* 0x000fe40000004100 */
[----:B------:R-:W-:-:S03]  /*10b0*/  FFMA.FTZ R46, R17, R18, R46 ;  /* 0x00000012112e7223 */ /* 0x000fc6000001002e */
        /* <DEDUP_REMOVED lines=17> */
[--C-:B------:R-:W-:Y:S02]  /*11d0*/  HADD2.F32 R36, -RZ, R27.reuse.H0_H0 ;  /* 0x2000001bff247230 */ /* 0x100fe40000004100 */
[----:B------:R-:W-:Y:S02]  /*11e0*/  HADD2.F32 R37, -RZ, R27.H1_H1 ;  /* 0x3000001bff257230 */ /* 0x000fe40000004100 */
[----:B------:R-:W-:Y:S01]  /*11f0*/  FFMA.FTZ R45, R24, R25, R45 ;  /* 0x00000019182d7223 */ /* 0x000fe2000001002d */
[--C-:B------:R-:W-:Y:S02]  /*1200*/  HADD2.F32 R27, -RZ, R39.reuse.H0_H0 ;  /* 0x20000027ff1b7230 */ /* 0x100fe40000004100 */
[----:B------:R-:W-:Y:S02]  /*1210*/  HADD2.F32 R24, -RZ, R39.H1_H1 ;  /* 0x30000027ff187230 */ /* 0x000fe40000004100 */
[----:B------:R-:W-:Y:S02]  /*1220*/  HADD2.F32 R25, -RZ, R38.H1_H1 ;  /* 0x30000026ff197230 */ /* 0x000fe40000004100 */
[----:B------:R-:W-:Y:S01]  /*1230*/  FFMA.FTZ R46, R27, R36, R46 ;  /* 0x000000241b2e7223 */ /* 0x000fe2000001002e */
[----:B------:R-:W-:Y:S01]  /*1240*/  FFMA.FTZ R43, R24, R37, R43 ;  /* 0x00000025182b7223 */ /* 0x000fe2000001002b */
[----:B------:R-:W-:Y:S01]  /*1250*/  HADD2.F32 R26, -RZ, R26.H1_H1 ;  /* 0x3000001aff1a7230 */ /* 0x000fe20000004100 */
[----:B------:R-:W4:Y:S01]  /*1260*/  LDG.E.128.CONSTANT R36, desc[UR6][R56.64+0x1800] ;  /* 0x0018000638247981 */ /* 0x000f22000c1e9d00 */
[----:B------:R-:W-:-:S03]  /*1270*/  HADD2.F32 R24, -RZ, R20.H0_H0 ;  /* 0x20000014ff187230 */ /* 0x000fc60000004100 */
[----:B------:R-:W-:Y:S01]  /*1280*/  FFMA.FTZ R42, R25, R26, R42 ;  /* 0x0000001a192a7223 */ /* 0x000fe2000001002a */
        /* <DEDUP_REMOVED lines=14> */
[----:B------:R-:W-:Y:S02]  /*1370*/  HADD2.F32 R28, -RZ, R23.H0_H0 ;  /* 0x20000017ff1c7230 */ /* 0x000fe40000004100 */
[--C-:B------:R-:W-:Y:S02]  /*1380*/  HADD2.F32 R59, -RZ, R31.reuse.H0_H0 ;  /* 0x2000001fff3b7230 */ /* 0x100fe40000004100 */
[----:B------:R-:W-:Y:S01]  /*1390*/  FFMA.FTZ R45, R20, R21, R45 ;  /* 0x00000015142d7223 */ /* 0x000fe2000001002d */
[----:B------:R-:W-:Y:S02]  /*13a0*/  HADD2.F32 R21, -RZ, R30.H1_H1 ;  /* 0x3000001eff157230 */ /* 0x000fe40000004100 */
[----:B------:R-:W-:Y:S02]  /*13b0*/  HADD2.F32 R20, -RZ, R31.H1_H1 ;  /* 0x3000001fff147230 */ /* 0x000fe40000004100 */
[----:B------:R-:W-:Y:S01]  /*13c0*/  FFMA.FTZ R59, R59, R28, R46 ;  /* 0x0000001c3b3b7223 */ /* 0x000fe2000001002e */
[----:B------:R-:W-:Y:S01]  /*13d0*/  HADD2.F32 R23, -RZ, R23.H1_H1 ;  /* 0x30000017ff177230 */ /* 0x000fe20000004100 */
[----:B------:R-:W4:Y:S01]  /*13e0*/  LDG.E.128.CONSTANT R28, desc[UR6][R56.64+0x1a00] ;  /* 0x001a0006381c7981 */ /* 0x000f22000c1e9d00 */
[----:B------:R-:W-:-:S03]  /*13f0*/  HADD2.F32 R22, -RZ, R22.H1_H1 ;  /* 0x30000016ff167230 */ /* 0x000fc60000004100 */
[----:B------:R-:W-:Y:S01]  /*1400*/  FFMA.FTZ R46, R20, R23, R43 ;  /* 0x00000017142e7223 */ /* 0x000fe2000001002b */
[----:B--2---:R-:W-:Y:S02]  /*1410*/  HADD2.F32 R20, -RZ, R4.H0_H0 ;  /* 0x20000004ff147230 */ /* 0x004fe40000004100 */
[--C-:B0-----:R-:W-:Y:S02]  /*1420*/  HADD2.F32 R47, -RZ, R24.reuse.H0_H0 ;  /* 0x20000018ff2f7230 */ /* 0x101fe40000004100 */
[----:B------:R-:W-:Y:S01]  /*1430*/  FFMA.FTZ R42, R21, R22, R42 ;  /* 0x00000016152a7223 */ /* 0x000fe2000001002a */
[----:B------:R-:W-:Y:S02]  /*1440*/  HADD2.F32 R21, -RZ, R25.H0_H0 ;  /* 0x20000019ff157230 */ /* 0x000fe40000004100 */
[----:B------:R-:W-:Y:S01]  /*1450*/  FFMA.FTZ R47, R47, R20, R40 ;  /* 0x000000142f2f7223 */ /* 0x000fe20000010028 */
[----:B------:R-:W-:Y:S02]  /*1460*/  HADD2.F32 R20, -RZ, R5.H0_H0 ;  /* 0x20000005ff147230 */ /* 0x000fe40000004100 */
[----:B------:R-:W-:-:S02]  /*1470*/  HADD2.F32 R24, -RZ, R24.H1_H1 ;  /* 0x30000018ff187230 */ /* 0x000fc40000004100 */
[----:B------:R-:W-:Y:S02]  /*1480*/  HADD2.F32 R4, -RZ, R4.H1_H1 ;  /* 0x30000004ff047230 */ /* 0x000fe40000004100 */
[----:B------:R-:W-:Y:S02]  /*1490*/  HADD2.F32 R25, -RZ, R25.H1_H1 ;  /* 0x30000019ff197230 */ /* 0x000fe40000004100 */
[----:B------:R-:W-:Y:S02]  /*14a0*/  HADD2.F32 R5, -RZ, R5.H1_H1 ;  /* 0x30000005ff057230 */ /* 0x000fe40000004100 */
[----:B------:R-:W-:Y:S01]  /*14b0*/  FFMA.FTZ R58, R21, R20, R58 ;  /* 0x00000014153a7223 */ /* 0x000fe2000001003a */
[----:B------:R-:W-:Y:S01]  /*14c0*/  FFMA.FTZ R4, R24, R4, R41 ;  /* 0x0000000418047223 */ /* 0x000fe20000010029 */
[----:B------:R-:W0:Y:S01]  /*14d0*/  LDS.128 R20, [UR4+0x80] ;  /* 0x00008004ff147984 */ /* 0x000e220008000c00 */
[----:B------:R-:W-:Y:S02]  /*14e0*/  HADD2.F32 R24, -RZ, R26.H0_H0 ;  /* 0x2000001aff187230 */ /* 0x000fe40000004100 */
[----:B------:R-:W-:Y:S01]  /*14f0*/  FFMA.FTZ R44, R25, R5, R44 ;  /* 0x00000005192c7223 */ /* 0x000fe2000001002c */
[----:B------:R-:W-:-:S02]  /*1500*/  HADD2.F32 R5, -RZ, R6.H0_H0 ;  /* 0x20000006ff057230 */ /* 0x000fc40000004100 */
[----:B------:R-:W-:-:S03]  /*1510*/  HADD2.F32 R6, -RZ, R6.H1_H1 ;  /* 0x30000006ff067230 */ /* 0x000fc60000004100 */
[----:B------:R-:W-:Y:S01]  /*1520*/  FFMA.FTZ R45, R24, R5, R45 ;  /* 0x00000005182d7223 */ /* 0x000fe2000001002d */
[----:B------:R-:W-:-:S05]  /*1530*/  HADD2.F32 R5, -RZ, R26.H1_H1 ;  /* 0x3000001aff057230 */ /* 0x000fca0000004100 */
[----:B------:R-:W-:Y:S02]  /*1540*/  FFMA.FTZ R5, R5, R6, R42 ;  /* 0x0000000605057223 */ /* 0x000fe4000001002a */
[----:B------:R-:W2:Y:S01]  /*1550*/  LDG.E.128.CONSTANT R40, desc[UR6][R56.64+0x1c00] ;  /* 0x001c000638287981 */ /* 0x000ea2000c1e9d00 */
[----:B------:R-:W-:Y:S02]  /*1560*/  HADD2.F32 R24, -RZ, R27.H0_H0 ;  /* 0x2000001bff187230 */ /* 0x000fe40000004100 */
[--C-:B------:R-:W-:Y:S02]  /*1570*/  HADD2.F32 R25, -RZ, R7.reuse.H0_H0 ;  /* 0x20000007ff197230 */ /* 0x100fe40000004100 */
[----:B------:R-:W-:Y:S02]  /*1580*/  HADD2.F32 R7, -RZ, R7.H1_H1 ;  /* 0x30000007ff077230 */ /* 0x000fe40000004100 */
[----:B------:R-:W-:-:S05]  /*1590*/  HADD2.F32 R27, -RZ, R27.H1_H1 ;  /* 0x3000001bff1b7230 */ /* 0x000fca0000004100 */
[----:B------:R-:W-:Y:S01]  /*15a0*/  FFMA.FTZ R46, R27, R7, R46 ;  /* 0x000000071b2e7223 */ /* 0x000fe2000001002e */
[--C-:B0-----:R-:W-:Y:S02]  /*15b0*/  HADD2.F32 R6, -RZ, R20.reuse.H0_H0 ;  /* 0x20000014ff067230 */ /* 0x101fe40000004100 */
[----:B------:R-:W-:Y:S02]  /*15c0*/  HADD2.F32 R7, -RZ, R20.H1_H1 ;  /* 0x30000014ff077230 */ /* 0x000fe40000004100 */
[--C-:B---3--:R-:W-:Y:S02]  /*15d0*/  HADD2.F32 R20, -RZ, R32.reuse.H0_H0 ;  /* 0x20000020ff147230 */ /* 0x108fe40000004100 */
[----:B------:R-:W-:-:S03]  /*15e0*/  HADD2.F32 R32, -RZ, R32.H1_H1 ;  /* 0x30000020ff207230 */ /* 0x000fc60000004100 */
[----:B------:R-:W-:Y:S02]  /*15f0*/  FFMA.FTZ R47, R6, R20, R47 ;  /* 0x00000014062f7223 */ /* 0x000fe4000001002f */
[----:B------:R-:W-:Y:S01]  /*1600*/  FFMA.FTZ R20, R7, R32, R4 ;  /* 0x0000002007147223 */ /* 0x000fe20000010004 */
[----:B------:R-:W-:Y:S02]  /*1610*/  HADD2.F32 R7, -RZ, R21.H0_H0 ;  /* 0x20000015ff077230 */ /* 0x000fe40000004100 */
[----:B------:R-:W-:Y:S02]  /*1620*/  HADD2.F32 R4, -RZ, R33.H0_H0 ;  /* 0x20000021ff047230 */ /* 0x000fe40000004100 */
[----:B------:R-:W-:Y:S02]  /*1630*/  HADD2.F32 R21, -RZ, R21.H1_H1 ;  /* 0x30000015ff157230 */ /* 0x000fe40000004100 */
[----:B------:R-:W-:Y:S02]  /*1640*/  HADD2.F32 R33, -RZ, R33.H1_H1 ;  /* 0x30000021ff217230 */ /* 0x000fe40000004100 */
[----:B------:R-:W-:Y:S01]  /*1650*/  FFMA.FTZ R58, R7, R4, R58 ;  /* 0x00000004073a7223 */ /* 0x000fe2000001003a */
[----:B------:R-:W-:-:S02]  /*1660*/  HADD2.F32 R4, -RZ, R22.H0_H0 ;  /* 0x20000016ff047230 */ /* 0x000fc40000004100 */
[----:B------:R-:W-:Y:S01]  /*1670*/  FFMA.FTZ R59, R24, R25, R59 ;  /* 0x00000019183b7223 */ /* 0x000fe2000001003b */
[----:B------:R-:W-:Y:S02]  /*1680*/  HADD2.F32 R22, -RZ, R22.H1_H1 ;  /* 0x30000016ff167230 */ /* 0x000fe40000004100 */
[----:B------:R-:W-:Y:S01]  /*1690*/  FFMA.FTZ R44, R21, R33, R44 ;  /* 0x00000021152c7223 */ /* 0x000fe2000001002c */
[--C-:B------:R-:W-:Y:S01]  /*16a0*/  HADD2.F32 R6, -RZ, R34.reuse.H0_H0 ;  /* 0x20000022ff067230 */ /* 0x100fe20000004100 */
[----:B------:R-:W0:Y:S01]  /*16b0*/  LDS.128 R24, [UR4+0x90] ;  /* 0x00009004ff187984 */ /* 0x000e220008000c00 */
[----:B------:R-:W-:-:S03]  /*16c0*/  HADD2.F32 R33, -RZ, R34.H1_H1 ;  /* 0x30000022ff217230 */ /* 0x000fc60000004100 */
[----:B------:R-:W-:Y:S02]  /*16d0*/  FFMA.FTZ R45, R4, R6, R45 ;  /* 0x00000006042d7223 */ /* 0x000fe4000001002d */
[----:B------:R-:W-:Y:S02]  /*16e0*/  FFMA.FTZ R33, R22, R33, R5 ;  /* 0x0000002116217223 */ /* 0x000fe40000010005 */
[----:B------:R-:W3:Y:S01]  /*16f0*/  LDG.E.128.CONSTANT R4, desc[UR6][R56.64+0x1e00] ;  /* 0x001e000638047981 */ /* 0x000ee2000c1e9d00 */
[----:B------:R-:W-:Y:S02]  /*1700*/  HADD2.F32 R22, -RZ, R23.H0_H0 ;  /* 0x20000017ff167230 */ /* 0x000fe40000004100 */
[--C-:B------:R-:W-:Y:S02]  /*1710*/  HADD2.F32 R21, -RZ, R35.reuse.H0_H0 ;  /* 0x20000023ff157230 */ /* 0x100fe40000004100 */
[----:B------:R-:W-:Y:S02]  /*1720*/  HADD2.F32 R35, -RZ, R35.H1_H1 ;  /* 0x30000023ff237230 */ /* 0x000fe40000004100 */
[----:B------:R-:W-:-:S02]  /*1730*/  HADD2.F32 R23, -RZ, R23.H1_H1 ;  /* 0x30000017ff177230 */ /* 0x000fc40000004100 */
[----:B------:R-:W-:-:S03]  /*1740*/  FFMA.FTZ R59, R22, R21, R59 ;  /* 0x00000015163b7223 */ /* 0x000fc6000001003b */
[----:B------:R-:W-:Y:S01]  /*1750*/  FFMA.FTZ R46, R23, R35, R46 ;  /* 0x00000023172e7223 */ /* 0x000fe2000001002e */
[--C-:B----4-:R-:W-:Y:S02]  /*1760*/  HADD2.F32 R23, -RZ, R12.reuse.H0_H0 ;  /* 0x2000000cff177230 */ /* 0x110fe40000004100 */
[----:B------:R-:W-:Y:S02]  /*1770*/  HADD2.F32 R32, -RZ, R12.H1_H1 ;  /* 0x3000000cff207230 */ /* 0x000fe40000004100 */
[--C-:B------:R-:W-:Y:S02]  /*1780*/  HADD2.F32 R12, -RZ, R13.reuse.H0_H0 ;  /* 0x2000000dff0c7230 */ /* 0x100fe40000004100 */
[----:B------:R-:W-:Y:S02]  /*1790*/  HADD2.F32 R13, -RZ, R13.H1_H1 ;  /* 0x3000000dff0d7230 */ /* 0x000fe40000004100 */
[--C-:B0-----:R-:W-:Y:S02]  /*17a0*/  HADD2.F32 R22, -RZ, R24.reuse.H0_H0 ;  /* 0x20000018ff167230 */ /* 0x101fe40000004100 */
[----:B------:R-:W-:-:S02]  /*17b0*/  HADD2.F32 R21, -RZ, R24.H1_H1 ;  /* 0x30000018ff157230 */ /* 0x000fc40000004100 */
[--C-:B------:R-:W-:Y:S02]  /*17c0*/  HADD2.F32 R35, -RZ, R25.reuse.H0_H0 ;  /* 0x20000019ff237230 */ /* 0x100fe40000004100 */
[----:B------:R-:W-:Y:S02]  /*17d0*/  HADD2.F32 R25, -RZ, R25.H1_H1 ;  /* 0x30000019ff197230 */ /* 0x000fe40000004100 */
[----:B------:R-:W-:Y:S01]  /*17e0*/  FFMA.FTZ R47, R22, R23, R47 ;  /* 0x00000017162f7223 */ /* 0x000fe2000001002f */
[----:B------:R-:W-:Y:S01]  /*17f0*/  FFMA.FTZ R32, R21, R32, R20 ;  /* 0x0000002015207223 */ /* 0x000fe20000010014 */
[----:B------:R-:W-:Y:S01]  /*1800*/  FFMA.FTZ R58, R35, R12, R58 ;  /* 0x0000000c233a7223 */ /* 0x000fe2000001003a */
[----:B------:R-:W0:Y:S01]  /*1810*/  LDS.128 R20, [UR4+0xa0] ;  /* 0x0000a004ff147984 */ /* 0x000e220008000c00 */
[----:B------:R-:W-:Y:S01]  /*1820*/  FFMA.FTZ R44, R25, R13, R44 ;  /* 0x0000000d192c7223 */ /* 0x000fe2000001002c */
[----:B------:R-:W-:Y:S02]  /*1830*/  HADD2.F32 R12, -RZ, R26.H0_H0 ;  /* 0x2000001aff0c7230 */ /* 0x000fe40000004100 */
[----:B------:R-:W-:-:S02]  /*1840*/  HADD2.F32 R13, -RZ, R14.H0_H0 ;  /* 0x2000000eff0d7230 */ /* 0x000fc40000004100 */
[----:B------:R-:W-:Y:S02]  /*1850*/  HADD2.F32 R26, -RZ, R26.H1_H1 ;  /* 0x3000001aff1a7230 */ /* 0x000fe40000004100 */
[----:B------:R-:W-:Y:S02]  /*1860*/  HADD2.F32 R14, -RZ, R14.H1_H1 ;  /* 0x3000000eff0e7230 */ /* 0x000fe40000004100 */
[----:B------:R-:W-:Y:S01]  /*1870*/  FFMA.FTZ R45, R12, R13, R45 ;  /* 0x0000000d0c2d7223 */ /* 0x000fe2000001002d */
[----:B------:R-:W-:Y:S02]  /*1880*/  HADD2.F32 R12, -RZ, R27.H0_H0 ;  /* 0x2000001bff0c7230 */ /* 0x000fe40000004100 */
[--C-:B------:R-:W-:Y:S02]  /*1890*/  HADD2.F32 R13, -RZ, R15.reuse.H0_H0 ;  /* 0x2000000fff0d7230 */ /* 0x100fe40000004100 */
[----:B------:R-:W-:Y:S01]  /*18a0*/  FFMA.FTZ R33, R26, R14, R33 ;  /* 0x0000000e1a217223 */ /* 0x000fe20000010021 */
[----:B------:R-:W-:-:S02]  /*18b0*/  HADD2.F32 R24, -RZ, R15.H1_H1 ;  /* 0x3000000fff187230 */ /* 0x000fc40000004100 */
[----:B------:R-:W-:Y:S02]  /*18c0*/  FFMA.FTZ R59, R12, R13, R59 ;  /* 0x0000000d0c3b7223 */ /* 0x000fe4000001003b */
[----:B------:R-:W4:Y:S01]  /*18d0*/  LDG.E.128.CONSTANT R12, desc[UR6][R56.64+0x2000] ;  /* 0x00200006380c7981 */ /* 0x000f22000c1e9d00 */
[----:B------:R-:W-:Y:S02]  /*18e0*/  HADD2.F32 R27, -RZ, R27.H1_H1 ;  /* 0x3000001bff1b7230 */ /* 0x000fe40000004100 */
[----:B------:R-:W-:-:S03]  /*18f0*/  HADD2.F32 R25, -RZ, R8.H0_H0 ;  /* 0x20000008ff197230 */ /* 0x000fc60000004100 */
[----:B------:R-:W-:Y:S01]  /*1900*/  FFMA.FTZ R46, R27, R24, R46 ;  /* 0x000000181b2e7223 */ /* 0x000fe2000001002e */
[----:B0-----:R-:W-:-:S05]  /*1910*/  HADD2.F32 R24, -RZ, R20.H0_H0 ;  /* 0x20000014ff187230 */ /* 0x001fca0000004100 */
[----:B------:R-:W-:Y:S02]  /*1920*/  FFMA.FTZ R47, R24, R25, R47 ;  /* 0x00000019182f7223 */ /* 0x000fe4000001002f */
[----:B------:R-:W0:Y:S01]  /*1930*/  LDS.128 R24, [UR4+0xb0] ;  /* 0x0000b004ff187984 */ /* 0x000e220008000c00 */
[----:B------:R-:W-:Y:S02]  /*1940*/  HADD2.F32 R35, -RZ, R20.H1_H1 ;  /* 0x30000014ff237230 */ /* 0x000fe40000004100 */
[----:B------:R-:W-:-:S05]  /*1950*/  HADD2.F32 R8, -RZ, R8.H1_H1 ;  /* 0x30000008ff087230 */ /* 0x000fca0000004100 */
        /* <DEDUP_REMOVED lines=17> */
[----:B------:R-:W-:Y:S02]  /*1a70*/  HADD2.F32 R20, -RZ, R16.H0_H0 ;  /* 0x20000010ff147230 */ /* 0x000fe40000004100 */
[----:B0-----:R-:W-:Y:S02]  /*1a80*/  HADD2.F32 R10, -RZ, R24.H0_H0 ;  /* 0x20000018ff0a7230 */ /* 0x001fe40000004100 */
[----:B------:R-:W-:Y:S01]  /*1a90*/  FFMA.FTZ R59, R8, R9, R59 ;  /* 0x00000009083b7223 */ /* 0x000fe2000001003b */
[----:B------:R-:W-:-:S02]  /*1aa0*/  FFMA.FTZ R46, R23, R11, R46 ;  /* 0x0000000b172e7223 */ /* 0x000fc4000001002e */
[----:B------:R-:W-:Y:S02]  /*1ab0*/  FFMA.FTZ R47, R10, R20, R47 ;  /* 0x000000140a2f7223 */ /* 0x000fe4000001002f */
[----:B------:R-:W0:Y:S04]  /*1ac0*/  LDS.128 R20, [UR4+0xc0] ;  /* 0x0000c004ff147984 */ /* 0x000e280008000c00 */
[----:B------:R-:W4:Y:S01]  /*1ad0*/  LDG.E.128.CONSTANT R8, desc[UR6][R56.64+0x2200] ;  /* 0x0022000638087981 */ /* 0x000f22000c1e9d00 */
        /* <DEDUP_REMOVED lines=36> */
[--C-:B------:R-:W-:Y:S02]  /*1d20*/  HADD2.F32 R21, -RZ, R38.reuse.H0_H0 ;  /* 0x20000026ff157230 */ /* 0x100fe40000004100 */
[----:B------:R-:W-:Y:S02]  /*1d30*/  HADD2.F32 R38, -RZ, R38.H1_H1 ;  /* 0x30000026ff267230 */ /* 0x000fe40000004100 */
[----:B------:R-:W-:Y:S02]  /*1d40*/  HADD2.F32 R36, -RZ, R22.H1_H1 ;  /* 0x30000016ff247230 */ /* 0x000fe40000004100 */
[----:B------:R-:W-:Y:S01]  /*1d50*/  FFMA.FTZ R45, R32, R21, R45 ;  /* 0x00000015202d7223 */ /* 0x000fe2000001002d */
[----:B------:R-:W-:Y:S02]  /*1d60*/  HADD2.F32 R21, -RZ, R39.H0_H0 ;  /* 0x20000027ff157230 */ /* 0x000fe40000004100 */
[----:B------:R-:W-:-:S02]  /*1d70*/  FFMA.FTZ R36, R36, R38, R33 ;  /* 0x0000002624247223 */ /* 0x000fc40000010021 */
[----:B------:R-:W1:Y:S01]  /*1d80*/  LDS.128 R32, [UR4+0xe0] ;  /* 0x0000e004ff207984 */ /* 0x000e620008000c00 */
[----:B------:R-:W-:Y:S02]  /*1d90*/  HADD2.F32 R22, -RZ, R23.H0_H0 ;  /* 0x20000017ff167230 */ /* 0x000fe40000004100 */
[----:B------:R-:W-:Y:S02]  /*1da0*/  HADD2.F32 R39, -RZ, R39.H1_H1 ;  /* 0x30000027ff277230 */ /* 0x000fe40000004100 */
[----:B------:R-:W-:Y:S02]  /*1db0*/  HADD2.F32 R23, -RZ, R23.H1_H1 ;  /* 0x30000017ff177230 */ /* 0x000fe40000004100 */
[----:B------:R-:W-:Y:S01]  /*1dc0*/  FFMA.FTZ R59, R22, R21, R59 ;  /* 0x00000015163b7223 */ /* 0x000fe2000001003b */
[--C-:B0-----:R-:W-:Y:S02]  /*1dd0*/  HADD2.F32 R22, -RZ, R24.reuse.H0_H0 ;  /* 0x20000018ff167230 */ /* 0x101fe40000004100 */
[----:B------:R-:W-:-:S02]  /*1de0*/  HADD2.F32 R21, -RZ, R24.H1_H1 ;  /* 0x30000018ff157230 */ /* 0x000fc40000004100 */
[----:B------:R-:W-:Y:S01]  /*1df0*/  FFMA.FTZ R46, R23, R39, R46 ;  /* 0x00000027172e7223 */ /* 0x000fe2000001002e */
[--C-:B------:R-:W-:Y:S02]  /*1e00*/  HADD2.F32 R23, -RZ, R28.reuse.H0_H0 ;  /* 0x2000001cff177230 */ /* 0x100fe40000004100 */
[----:B------:R-:W-:-:S03]  /*1e10*/  HADD2.F32 R24, -RZ, R28.H1_H1 ;  /* 0x3000001cff187230 */ /* 0x000fc60000004100 */
[----:B------:R-:W-:Y:S02]  /*1e20*/  FFMA.FTZ R47, R22, R23, R47 ;  /* 0x00000017162f7223 */ /* 0x000fe4000001002f */
[----:B------:R-:W-:Y:S02]  /*1e30*/  FFMA.FTZ R24, R21, R24, R20 ;  /* 0x0000001815187223 */ /* 0x000fe40000010014 */
[----:B------:R-:W4:Y:S01]  /*1e40*/  LDG.E.128.CONSTANT R20, desc[UR6][R56.64+0x2600] ;  /* 0x0026000638147981 */ /* 0x000f22000c1e9d00 */
[----:B------:R-:W-:Y:S02]  /*1e50*/  HADD2.F32 R37, -RZ, R25.H0_H0 ;  /* 0x20000019ff257230 */ /* 0x000fe40000004100 */
[----:B------:R-:W-:Y:S02]  /*1e60*/  HADD2.F32 R28, -RZ, R29.H0_H0 ;  /* 0x2000001dff1c7230 */ /* 0x000fe40000004100 */
[----:B------:R-:W-:Y:S02]  /*1e70*/  HADD2.F32 R25, -RZ, R25.H1_H1 ;  /* 0x30000019ff197230 */ /* 0x000fe40000004100 */
[----:B------:R-:W-:-:S02]  /*1e80*/  HADD2.F32 R29, -RZ, R29.H1_H1 ;  /* 0x3000001dff1d7230 */ /* 0x000fc40000004100 */
[----:B------:R-:W-:Y:S01]  /*1e90*/  FFMA.FTZ R58, R37, R28, R58 ;  /* 0x0000001c253a7223 */ /* 0x000fe2000001003a */
[----:B------:R-:W-:Y:S02]  /*1ea0*/  HADD2.F32 R28, -RZ, R26.H0_H0 ;  /* 0x2000001aff1c7230 */ /* 0x000fe40000004100 */
[----:B------:R-:W-:Y:S01]  /*1eb0*/  FFMA.FTZ R44, R25, R29, R44 ;  /* 0x0000001d192c7223 */ /* 0x000fe2000001002c */
[--C-:B------:R-:W-:Y:S02]  /*1ec0*/  HADD2.F32 R25, -RZ, R30.reuse.H0_H0 ;  /* 0x2000001eff197230 */ /* 0x100fe40000004100 */
[----:B------:R-:W-:-:S03]  /*1ed0*/  HADD2.F32 R30, -RZ, R30.H1_H1 ;  /* 0x3000001eff1e7230 */ /* 0x000fc60000004100 */
[----:B------:R-:W-:Y:S01]  /*1ee0*/  FFMA.FTZ R45, R28, R25, R45 ;  /* 0x000000191c2d7223 */ /* 0x000fe2000001002d */
[----:B------:R-:W-:Y:S02]  /*1ef0*/  HADD2.F32 R25, -RZ, R26.H1_H1 ;  /* 0x3000001aff197230 */ /* 0x000fe40000004100 */
[----:B------:R-:W-:Y:S02]  /*1f00*/  HADD2.F32 R26, -RZ, R27.H0_H0 ;  /* 0x2000001bff1a7230 */ /* 0x000fe40000004100 */
[----:B------:R-:W-:Y:S02]  /*1f10*/  HADD2.F32 R28, -RZ, R31.H0_H0 ;  /* 0x2000001fff1c7230 */ /* 0x000fe40000004100 */
[----:B------:R-:W-:Y:S01]  /*1f20*/  FFMA.FTZ R36, R25, R30, R36 ;  /* 0x0000001e19247223 */ /* 0x000fe20000010024 */
[--C-:B-1----:R-:W-:Y:S02]  /*1f30*/  HADD2.F32 R25, -RZ, R32.reuse.H1_H1 ;  /* 0x30000020ff197230 */ /* 0x102fe40000004100 */
[----:B------:R-:W-:Y:S01]  /*1f40*/  FFMA.FTZ R59, R26, R28, R59 ;  /* 0x0000001c1a3b7223 */ /* 0x000fe2000001003b */
[----:B------:R-:W-:-:S02]  /*1f50*/  HADD2.F32 R26, -RZ, R32.H0_H0 ;  /* 0x20000020ff1a7230 */ /* 0x000fc40000004100 */
[--C-:B--2---:R-:W-:Y:S02]  /*1f60*/  HADD2.F32 R32, -RZ, R40.reuse.H0_H0 ;  /* 0x20000028ff207230 */ /* 0x104fe40000004100 */
[----:B------:R-:W-:Y:S02]  /*1f70*/  HADD2.F32 R31, -RZ, R31.H1_H1 ;  /* 0x3000001fff1f7230 */ /* 0x000fe40000004100 */
[----:B------:R-:W-:Y:S02]  /*1f80*/  HADD2.F32 R27, -RZ, R27.H1_H1 ;  /* 0x3000001bff1b7230 */ /* 0x000fe40000004100 */
[----:B------:R-:W-:Y:S02]  /*1f90*/  HADD2.F32 R40, -RZ, R40.H1_H1 ;  /* 0x30000028ff287230 */ /* 0x000fe40000004100 */
[----:B------:R-:W-:Y:S01]  /*1fa0*/  FFMA.FTZ R47, R26, R32, R47 ;  /* 0x000000201a2f7223 */ /* 0x000fe2000001002f */
[----:B------:R-:W-:Y:S02]  /*1fb0*/  FFMA.FTZ R46, R27, R31, R46 ;  /* 0x0000001f1b2e7223 */ /* 0x000fe4000001002e */
[----:B------:R-:W-:Y:S01]  /*1fc0*/  FFMA.FTZ R32, R25, R40, R24 ;  /* 0x0000002819207223 */ /* 0x000fe20000010018 */
[----:B------:R-:W2:Y:S04]  /*1fd0*/  LDG.E.128.CONSTANT R28, desc[UR6][R56.64+0x2800] ;  /* 0x00280006381c7981 */ /* 0x000ea8000c1e9d00 */
[----:B------:R-:W0:Y:S01]  /*1fe0*/  LDS.128 R24, [UR4+0xf0] ;  /* 0x0000f004ff187984 */ /* 0x000e220008000c00 */
[----:B------:R-:W-:-:S02]  /*1ff0*/  HADD2.F32 R37, -RZ, R33.H0_H0 ;  /* 0x20000021ff257230 */ /* 0x000fc40000004100 */
[----:B------:R-:W-:-:S05]  /*2000*/  HADD2.F32 R38, -RZ, R41.H0_H0 ;  /* 0x20000029ff267230 */ /* 0x000fca0000004100 */
[----:B------:R-:W-:Y:S01]  /*2010*/  FFMA.FTZ R58, R37, R38, R58 ;  /* 0x00000026253a7223 */ /* 0x000fe2000001003a */
[----:B------:R-:W-:Y:S02]  /*2020*/  HADD2.F32 R38, -RZ, R34.H0_H0 ;  /* 0x20000022ff267230 */ /* 0x000fe40000004100 */
[----:B------:R-:W-:-:S05]  /*2030*/  HADD2.F32 R37, -RZ, R42.H0_H0 ;  /* 0x2000002aff257230 */ /* 0x000fca0000004100 */
[----:B------:R-:W-:Y:S01]  /*2040*/  FFMA.FTZ R45, R38, R37, R45 ;  /* 0x00000025262d7223 */ /* 0x000fe2000001002d */
[----:B------:R-:W-:Y:S02]  /*2050*/  HADD2.F32 R37, -RZ, R34.H1_H1 ;  /* 0x30000022ff257230 */ /* 0x000fe40000004100 */
[----:B------:R-:W-:Y:S02]  /*2060*/  HADD2.F32 R34, -RZ, R35.H0_H0 ;  /* 0x20000023ff227230 */ /* 0x000fe40000004100 */
[--C-:B------:R-:W-:Y:S02]  /*2070*/  HADD2.F32 R38, -RZ, R43.reuse.H0_H0 ;  /* 0x2000002bff267230 */ /* 0x100fe40000004100 */
[----:B------:R-:W-:Y:S02]  /*2080*/  HADD2.F32 R43, -RZ, R43.H1_H1 ;  /* 0x3000002bff2b7230 */ /* 0x000fe40000004100 */
[----:B------:R-:W-:Y:S02]  /*2090*/  HADD2.F32 R35, -RZ, R35.H1_H1 ;  /* 0x30000023ff237230 */ /* 0x000fe40000004100 */
[----:B------:R-:W-:Y:S01]  /*20a0*/  FFMA.FTZ R59, R34, R38, R59 ;  /* 0x00000026223b7223 */ /* 0x000fe2000001003b */
[----:B------:R-:W-:-:S02]  /*20b0*/  HADD2.F32 R33, -RZ, R33.H1_H1 ;  /* 0x30000021ff217230 */ /* 0x000fc40000004100 */
[----:B------:R-:W-:Y:S02]  /*20c0*/  HADD2.F32 R41, -RZ, R41.H1_H1 ;  /* 0x30000029ff297230 */ /* 0x000fe40000004100 */
[----:B------:R-:W-:Y:S01]  /*20d0*/  FFMA.FTZ R46, R35, R43, R46 ;  /* 0x0000002b232e7223 */ /* 0x000fe2000001002e */
[----:B---3--:R-:W-:Y:S02]  /*20e0*/  HADD2.F32 R35, -RZ, R4.H0_H0 ;  /* 0x20000004ff237230 */ /* 0x008fe40000004100 */
[----:B------:R-:W-:Y:S01]  /*20f0*/  FFMA.FTZ R33, R33, R41, R44 ;  /* 0x0000002921217223 */ /* 0x000fe2000001002c */
[----:B------:R-:W-:Y:S02]  /*2100*/  HADD2.F32 R44, -RZ, R42.H1_H1 ;  /* 0x3000002aff2c7230 */ /* 0x000fe40000004100 */
[----:B0-----:R-:W-:Y:S02]  /*2110*/  HADD2.F32 R34, -RZ, R24.H0_H0 ;  /* 0x20000018ff227230 */ /* 0x001fe40000004100 */
[----:B------:R-:W-:-:S03]  /*2120*/  HADD2.F32 R41, -RZ, R25.H0_H0 ;  /* 0x20000019ff297230 */ /* 0x000fc60000004100 */
[----:B------:R-:W-:Y:S01]  /*2130*/  FFMA.FTZ R47, R34, R35, R47 ;  /* 0x00000023222f7223 */ /* 0x000fe2000001002f */
[----:B------:R-:W-:Y:S02]  /*2140*/  HADD2.F32 R35, -RZ, R24.H1_H1 ;  /* 0x30000018ff237230 */ /* 0x000fe40000004100 */
[----:B------:R-:W-:Y:S02]  /*2150*/  HADD2.F32 R24, -RZ, R25.H1_H1 ;  /* 0x30000019ff187230 */ /* 0x000fe40000004100 */
[----:B------:R-:W-:Y:S01]  /*2160*/  FFMA.FTZ R44, R37, R44, R36 ;  /* 0x0000002c252c7223 */ /* 0x000fe20000010024 */
[--C-:B------:R-:W-:Y:S01]  /*2170*/  HADD2.F32 R25, -RZ, R5.reuse.H0_H0 ;  /* 0x20000005ff197230 */ /* 0x100fe20000004100 */
[----:B------:R-:W3:Y:S01]  /*2180*/  LDG.E.128.CONSTANT R36, desc[UR6][R56.64+0x2a00] ;  /* 0x002a000638247981 */ /* 0x000ee2000c1e9d00 */
[----:B------:R-:W-:Y:S02]  /*2190*/  HADD2.F32 R4, -RZ, R4.H1_H1 ;  /* 0x30000004ff047230 */ /* 0x000fe40000004100 */
[----:B------:R-:W-:-:S03]  /*21a0*/  HADD2.F32 R5, -RZ, R5.H1_H1 ;  /* 0x30000005ff057230 */ /* 0x000fc60000004100 */
[----:B------:R-:W-:Y:S02]  /*21b0*/  FFMA.FTZ R4, R35, R4, R32 ;  /* 0x0000000423047223 */ /* 0x000fe40000010020 */
[----:B------:R-:W-:Y:S02]  /*21c0*/  FFMA.FTZ R5, R24, R5, R33 ;  /* 0x0000000518057223 */ /* 0x000fe40000010021 */
[----:B------:R-:W0:Y:S01]  /*21d0*/  LDS.128 R32, [UR4+0x100] ;  /* 0x00010004ff207984 */ /* 0x000e220008000c00 */
[----:B------:R-:W-:-:S03]  /*21e0*/  FFMA.FTZ R58, R41, R25, R58 ;  /* 0x00000019293a7223 */ /* 0x000fc6000001003a */
[----:B------:R-:W3:Y:S01]  /*21f0*/  LDG.E.128.CONSTANT R40, desc[UR6][R56.64+0x2c00] ;  /* 0x002c000638287981 */ /* 0x000ee2000c1e9d00 */
[----:B------:R-:W-:Y:S02]  /*2200*/  HADD2.F32 R24, -RZ, R26.H0_H0 ;  /* 0x2000001aff187230 */ /* 0x000fe40000004100 */
[--C-:B------:R-:W-:Y:S02]  /*2210*/  HADD2.F32 R25, -RZ, R6.reuse.H0_H0 ;  /* 0x20000006ff197230 */ /* 0x100fe40000004100 */
[----:B------:R-:W-:-:S03]  /*2220*/  HADD2.F32 R6, -RZ, R6.H1_H1 ;  /* 0x30000006ff067230 */ /* 0x000fc60000004100 */
[----:B------:R-:W-:Y:S01]  /*2230*/  FFMA.FTZ R45, R24, R25, R45 ;  /* 0x00000019182d7223 */ /* 0x000fe2000001002d */
[----:B------:R-:W-:Y:S02]  /*2240*/  HADD2.F32 R25, -RZ, R26.H1_H1 ;  /* 0x3000001aff197230 */ /* 0x000fe40000004100 */
[----:B------:R-:W-:-:S03]  /*2250*/  HADD2.F32 R24, -RZ, R7.H0_H0 ;  /* 0x20000007ff187230 */ /* 0x000fc60000004100 */
[----:B------:R-:W-:Y:S01]  /*2260*/  FFMA.FTZ R44, R25, R6, R44 ;  /* 0x00000006192c7223 */ /* 0x000fe2000001002c */
[----:B------:R-:W-:Y:S02]  /*2270*/  HADD2.F32 R6, -RZ, R27.H0_H0 ;  /* 0x2000001bff067230 */ /* 0x000fe40000004100 */
[----:B------:R-:W-:Y:S02]  /*2280*/  HADD2.F32 R7, -RZ, R7.H1_H1 ;  /* 0x30000007ff077230 */ /* 0x000fe40000004100 */
[----:B------:R-:W-:Y:S02]  /*2290*/  HADD2.F32 R27, -RZ, R27.H1_H1 ;  /* 0x3000001bff1b7230 */ /* 0x000fe40000004100 */
[----:B------:R-:W-:Y:S01]  /*22a0*/  FFMA.FTZ R59, R6, R24, R59 ;  /* 0x00000018063b7223 */ /* 0x000fe2000001003b */
[----:B----4-:R-:W-:Y:S02]  /*22b0*/  HADD2.F32 R24, -RZ, R12.H0_H0 ;  /* 0x2000000cff187230 */ /* 0x010fe40000004100 */
[----:B------:R-:W-:Y:S01]  /*22c0*/  FFMA.FTZ R46, R27, R7, R46 ;  /* 0x000000071b2e7223 */ /* 0x000fe2000001002e */
[----:B0-----:R-:W-:-:S02]  /*22d0*/  HADD2.F32 R6, -RZ, R32.H0_H0 ;  /* 0x20000020ff067230 */ /* 0x001fc40000004100 */
[----:B------:R-:W-:Y:S02]  /*22e0*/  HADD2.F32 R7, -RZ, R32.H1_H1 ;  /* 0x30000020ff077230 */ /* 0x000fe40000004100 */
[----:B------:R-:W-:Y:S02]  /*22f0*/  HADD2.F32 R32, -RZ, R12.H1_H1 ;  /* 0x3000000cff207230 */ /* 0x000fe40000004100 */
[----:B------:R-:W-:Y:S01]  /*2300*/  FFMA.FTZ R47, R6, R24, R47 ;  /* 0x00000018062f7223 */ /* 0x000fe2000001002f */
[----:B------:R-:W-:Y:S01]  /*2310*/  HADD2.F32 R6, -RZ, R13.H0_H0 ;  /* 0x2000000dff067230 */ /* 0x000fe20000004100 */
[----:B------:R-:W0:Y:S01]  /*2320*/  LDS.128 R24, [UR4+0x110] ;  /* 0x00011004ff187984 */ /* 0x000e220008000c00 */
[----:B------:R-:W-:Y:S01]  /*2330*/  FFMA.FTZ R32, R7, R32, R4 ;  /* 0x0000002007207223 */ /* 0x000fe20000010004 */
[--C-:B------:R-:W-:Y:S02]  /*2340*/  HADD2.F32 R7, -RZ, R33.reuse.H0_H0 ;  /* 0x20000021ff077230 */ /* 0x100fe40000004100 */
[----:B------:R-:W-:-:S02]  /*2350*/  HADD2.F32 R4, -RZ, R33.H1_H1 ;  /* 0x30000021ff047230 */ /* 0x000fc40000004100 */
[----:B------:R-:W-:Y:S02]  /*2360*/  HADD2.F32 R33, -RZ, R13.H1_H1 ;  /* 0x3000000dff217230 */ /* 0x000fe40000004100 */
[----:B------:R-:W-:-:S03]  /*2370*/  FFMA.FTZ R58, R7, R6, R58 ;  /* 0x00000006073a7223 */ /* 0x000fc6000001003a */
[----:B------:R-:W-:Y:S02]  /*2380*/  FFMA.FTZ R33, R4, R33, R5 ;  /* 0x0000002104217223 */ /* 0x000fe40000010005 */
[----:B------:R-:W4:Y:S01]  /*2390*/  LDG.E.128.CONSTANT R4, desc[UR6][R56.64+0x2e00] ;  /* 0x002e000638047981 */ /* 0x000f22000c1e9d00 */
[----:B------:R-:W-:Y:S02]  /*23a0*/  HADD2.F32 R12, -RZ, R34.H0_H0 ;  /* 0x20000022ff0c7230 */ /* 0x000fe40000004100 */
[--C-:B------:R-:W-:Y:S02]  /*23b0*/  HADD2.F32 R13, -RZ, R14.reuse.H0_H0 ;  /* 0x2000000eff0d7230 */ /* 0x100fe40000004100 */
[----:B------:R-:W-:-:S03]  /*23c0*/  HADD2.F32 R14, -RZ, R14.H1_H1 ;  /* 0x3000000eff0e7230 */ /* 0x000fc60000004100 */
[----:B------:R-:W-:Y:S01]  /*23d0*/  FFMA.FTZ R45, R12, R13, R45 ;  /* 0x0000000d0c2d7223 */ /* 0x000fe2000001002d */
[----:B------:R-:W-:Y:S02]  /*23e0*/  HADD2.F32 R13, -RZ, R34.H1_H1 ;  /* 0x30000022ff0d7230 */ /* 0x000fe40000004100 */
[----:B------:R-:W-:-:S03]  /*23f0*/  HADD2.F32 R12, -RZ, R35.H0_H0 ;  /* 0x20000023ff0c7230 */ /* 0x000fc60000004100 */
[----:B------:R-:W-:Y:S01]  /*2400*/  FFMA.FTZ R44, R13, R14, R44 ;  /* 0x0000000e0d2c7223 */ /* 0x000fe2000001002c */
[--C-:B------:R-:W-:Y:S02]  /*2410*/  HADD2.F32 R13, -RZ, R15.reuse.H0_H0 ;  /* 0x2000000fff0d7230 */ /* 0x100fe40000004100 */
[----:B------:R-:W-:Y:S02]  /*2420*/  HADD2.F32 R15, -RZ, R15.H1_H1 ;  /* 0x3000000fff0f7230 */ /* 0x000fe40000004100 */
[----:B------:R-:W-:Y:S02]  /*2430*/  HADD2.F32 R35, -RZ, R35.H1_H1 ;  /* 0x30000023ff237230 */ /* 0x000fe40000004100 */
[----:B------:R-:W-:Y:S01]  /*2440*/  FFMA.FTZ R59, R12, R13, R59 ;  /* 0x0000000d0c3b7223 */ /* 0x000fe2000001003b */
[----:B0-----:R-:W-:Y:S02]  /*2450*/  HADD2.F32 R12, -RZ, R24.H0_H0 ;  /* 0x20000018ff0c7230 */ /* 0x001fe40000004100 */
[----:B------:R-:W-:-:S02]  /*2460*/  HADD2.F32 R13, -RZ, R8.H0_H0 ;  /* 0x20000008ff0d7230 */ /* 0x000fc40000004100 */
[----:B------:R-:W-:-:S03]  /*2470*/  FFMA.FTZ R46, R35, R15, R46 ;  /* 0x0000000f232e7223 */ /* 0x000fc6000001002e */
[----:B------:R-:W-:Y:S02]  /*2480*/  FFMA.FTZ R47, R12, R13, R47 ;  /* 0x0000000d0c2f7223 */ /* 0x000fe4000001002f */
[----:B------:R-:W0:Y:S01]  /*2490*/  LDS.128 R12, [UR4+0x120] ;  /* 0x00012004ff0c7984 */ /* 0x000e220008000c00 */
[----:B------:R-:W-:Y:S02]  /*24a0*/  HADD2.F32 R35, -RZ, R24.H1_H1 ;  /* 0x30000018ff237230 */ /* 0x000fe40000004100 */
[----:B------:R-:W-:-:S05]  /*24b0*/  HADD2.F32 R8, -RZ, R8.H1_H1 ;  /* 0x30000008ff087230 */ /* 0x000fca0000004100 */
[----:B------:R-:W-:Y:S01]  /*24c0*/  FFMA.FTZ R32, R35, R8, R32 ;  /* 0x0000000823207223 */ /* 0x000fe20000010020 */
[----:B------:R-:W-:Y:S02]  /*24d0*/  HADD2.F32 R35, -RZ, R25.H0_H0 ;  /* 0x20000019ff237230 */ /* 0x000fe40000004100 */
[--C-:B------:R-:W-:Y:S02]  /*24e0*/  HADD2.F32 R8, -RZ, R9.reuse.H0_H0 ;  /* 0x20000009ff087230 */ /* 0x100fe40000004100 */
[----:B------:R-:W-:-:S03]  /*24f0*/  HADD2.F32 R9, -RZ, R9.H1_H1 ;  /* 0x30000009ff097230 */ /* 0x000fc60000004100 */
[----:B------:R-:W-:Y:S01]  /*2500*/  FFMA.FTZ R58, R35, R8, R58 ;  /* 0x00000008233a7223 */ /* 0x000fe2000001003a */
[----:B------:R-:W-:-:S05]  /*2510*/  HADD2.F32 R8, -RZ, R25.H1_H1 ;  /* 0x30000019ff087230 */ /* 0x000fca0000004100 */
[----:B------:R-:W-:Y:S01]  /*2520*/  FFMA.FTZ R33, R8, R9, R33 ;  /* 0x0000000908217223 */ /* 0x000fe20000010021 */
[----:B------:R-:W-:Y:S02]  /*2530*/  HADD2.F32 R8, -RZ, R26.H0_H0 ;  /* 0x2000001aff087230 */ /* 0x000fe40000004100 */
[--C-:B------:R-:W-:Y:S02]  /*2540*/  HADD2.F32 R9, -RZ, R10.reuse.H0_H0 ;  /* 0x2000000aff097230 */ /* 0x100fe40000004100 */
[----:B------:R-:W-:Y:S02]  /*2550*/  HADD2.F32 R10, -RZ, R10.H1_H1 ;  /* 0x3000000aff0a7230 */ /* 0x000fe40000004100 */
[----:B------:R-:W-:Y:S02]  /*2560*/  HADD2.F32 R24, -RZ, R11.H0_H0 ;  /* 0x2000000bff187230 */ /* 0x000fe40000004100 */
[----:B------:R-:W-:Y:S01]  /*2570*/  FFMA.FTZ R45, R8, R9, R45 ;  /* 0x00000009082d7223 */ /* 0x000fe2000001002d */
[----:B------:R-:W-:-:S02]  /*2580*/  HADD2.F32 R9, -RZ, R26.H1_H1 ;  /* 0x3000001aff097230 */ /* 0x000fc40000004100 */
[----:B------:R-:W-:Y:S02]  /*2590*/  HADD2.F32 R8, -RZ, R27.H0_H0 ;  /* 0x2000001bff087230 */ /* 0x000fe40000004100 */
[----:B------:R-:W-:Y:S02]  /*25a0*/  HADD2.F32 R11, -RZ, R11.H1_H1 ;  /* 0x3000000bff0b7230 */ /* 0x000fe40000004100 */
[----:B------:R-:W-:Y:S01]  /*25b0*/  FFMA.FTZ R44, R9, R10, R44 ;  /* 0x0000000a092c7223 */ /* 0x000fe2000001002c */
[----:B------:R-:W-:Y:S02]  /*25c0*/  HADD2.F32 R27, -RZ, R27.H1_H1 ;  /* 0x3000001bff1b7230 */ /* 0x000fe40000004100 */
[----:B------:R-:W-:Y:S01]  /*25d0*/  FFMA.FTZ R59, R8, R24, R59 ;  /* 0x00000018083b7223 */ /* 0x000fe2000001003b */
[----:B0-----:R-:W-:Y:S02]  /*25e0*/  HADD2.F32 R8, -RZ, R12.H0_H0 ;  /* 0x2000000cff087230 */ /* 0x001fe40000004100 */
[----:B------:R-:W-:-:S02]  /*25f0*/  HADD2.F32 R9, -RZ, R16.H0_H0 ;  /* 0x20000010ff097230 */ /* 0x000fc40000004100 */
[----:B------:R-:W-:Y:S02]  /*2600*/  HADD2.F32 R25, -RZ, R12.H1_H1 ;  /* 0x3000000cff197230 */ /* 0x000fe40000004100 */
[----:B------:R-:W-:Y:S02]  /*2610*/  HADD2.F32 R16, -RZ, R16.H1_H1 ;  /* 0x30000010ff107230 */ /* 0x000fe40000004100 */
[----:B------:R-:W-:Y:S01]  /*2620*/  FFMA.FTZ R46, R27, R11, R46 ;  /* 0x0000000b1b2e7223 */ /* 0x000fe2000001002e */
[----:B------:R-:W-:Y:S02]  /*2630*/  FFMA.FTZ R47, R8, R9, R47 ;  /* 0x00000009082f7223 */ /* 0x000fe4000001002f */
[----:B------:R-:W4:Y:S01]  /*2640*/  LDG.E.128.CONSTANT R8, desc[UR6][R56.64+0x3000] ;  /* 0x0030000638087981 */ /* 0x000f22000c1e9d00 */
[----:B------:R-:W-:-:S03]  /*2650*/  FFMA.FTZ R32, R25, R16, R32 ;  /* 0x0000001019207223 */ /* 0x000fc60000010020 */
[----:B------:R-:W0:Y:S01]  /*2660*/  LDS.128 R24, [UR4+0x130] ;  /* 0x00013004ff187984 */ /* 0x000e220008000c00 */
        /* <DEDUP_REMOVED lines=8> */
[----:B------:R-:W-:-:S03]  /*26f0*/  HADD2.F32 R16, -RZ, R19.H0_H0 ;  /* 0x20000013ff107230 */ /* 0x000fc60000004100 */
[----:B------:R-:W-:Y:S01]  /*2700*/  FFMA.FTZ R45, R12, R13, R45 ;  /* 0x0000000d0c2d7223 */ /* 0x000fe2000001002d */
[----:B------:R-:W-:Y:S02]  /*2710*/  HADD2.F32 R12, -RZ, R15.H0_H0 ;  /* 0x2000000fff0c7230 */ /* 0x000fe40000004100 */
[----:B------:R-:W-:Y:S02]  /*2720*/  HADD2.F32 R18, -RZ, R18.H1_H1 ;  /* 0x30000012ff127230 */ /* 0x000fe40000004100 */
[----:B------:R-:W-:Y:S02]  /*2730*/  HADD2.F32 R19, -RZ, R19.H1_H1 ;  /* 0x30000013ff137230 */ /* 0x000fe40000004100 */
[----:B------:R-:W-:Y:S02]  /*2740*/  HADD2.F32 R13, -RZ, R14.H1_H1 ;  /* 0x3000000eff0d7230 */ /* 0x000fe40000004100 */
[----:B------:R-:W-:Y:S02]  /*2750*/  HADD2.F32 R15, -RZ, R15.H1_H1 ;  /* 0x3000000fff0f7230 */ /* 0x000fe40000004100 */
[----:B------:R-:W-:Y:S01]  /*2760*/  FFMA.FTZ R59, R12, R16, R59 ;  /* 0x000000100c3b7223 */ /* 0x000fe2000001003b */
[----:B------:R-:W-:-:S02]  /*2770*/  FFMA.FTZ R44, R13, R18, R44 ;  /* 0x000000120d2c7223 */ /* 0x000fc4000001002c */
[----:B------:R-:W-:Y:S02]  /*2780*/  FFMA.FTZ R46, R15, R19, R46 ;  /* 0x000000130f2e7223 */ /* 0x000fe4000001002e */
[----:B------:R-:W1:Y:S01]  /*2790*/  LDS.128 R12, [UR4+0x140] ;  /* 0x00014004ff0c7984 */ /* 0x000e620008000c00 */
[----:B------:R-:W-:Y:S02]  /*27a0*/  HADD2.F32 R17, -RZ, R20.H0_H0 ;  /* 0x20000014ff117230 */ /* 0x000fe40000004100 */
[--C-:B0-----:R-:W-:Y:S02]  /*27b0*/  HADD2.F32 R16, -RZ, R24.reuse.H0_H0 ;  /* 0x20000018ff107230 */ /* 0x101fe40000004100 */
[----:B------:R-:W-:Y:S02]  /*27c0*/  HADD2.F32 R18, -RZ, R21.H0_H0 ;  /* 0x20000015ff127230 */ /* 0x000fe40000004100 */
[----:B------:R-:W-:Y:S02]  /*27d0*/  HADD2.F32 R19, -RZ, R25.H0_H0 ;  /* 0x20000019ff137230 */ /* 0x000fe40000004100 */
[----:B------:R-:W-:Y:S01]  /*27e0*/  FFMA.FTZ R47, R16, R17, R47 ;  /* 0x00000011102f7223 */ /* 0x000fe2000001002f */
[----:B------:R-:W-:-:S02]  /*27f0*/  HADD2.F32 R17, -RZ, R24.H1_H1 ;  /* 0x30000018ff117230 */ /* 0x000fc40000004100 */
[----:B------:R-:W-:Y:S02]  /*2800*/  HADD2.F32 R16, -RZ, R25.H1_H1 ;  /* 0x30000019ff107230 */ /* 0x000fe40000004100 */
[----:B------:R-:W-:Y:S02]  /*2810*/  HADD2.F32 R20, -RZ, R20.H1_H1 ;  /* 0x30000014ff147230 */ /* 0x000fe40000004100 */
[----:B------:R-:W-:Y:S02]  /*2820*/  HADD2.F32 R21, -RZ, R21.H1_H1 ;  /* 0x30000015ff157230 */ /* 0x000fe40000004100 */
[----:B------:R-:W-:Y:S01]  /*2830*/  FFMA.FTZ R58, R19, R18, R58 ;  /* 0x00000012133a7223 */ /* 0x000fe2000001003a */
[----:B------:R-:W-:Y:S02]  /*2840*/  FFMA.FTZ R20, R17, R20, R32 ;  /* 0x0000001411147223 */ /* 0x000fe40000010020 */
[----:B------:R-:W-:Y:S02]  /*2850*/  FFMA.FTZ R21, R16, R21, R33 ;  /* 0x0000001510157223 */ /* 0x000fe40000010021 */
[----:B------:R-:W4:Y:S01]  /*2860*/  LDG.E.128.CONSTANT R16, desc[UR6][R56.64+0x3200] ;  /* 0x0032000638107981 */ /* 0x000f22000c1e9d00 */
[----:B------:R-:W-:-:S02]  /*2870*/  HADD2.F32 R24, -RZ, R26.H0_H0 ;  /* 0x2000001aff187230 */ /* 0x000fc40000004100 */
[----:B------:R-:W-:Y:S02]  /*2880*/  HADD2.F32 R25, -RZ, R22.H0_H0 ;  /* 0x20000016ff197230 */ /* 0x000fe40000004100 */
[----:B------:R-:W-:-:S03]  /*2890*/  HADD2.F32 R32, -RZ, R23.H1_H1 ;  /* 0x30000017ff207230 */ /* 0x000fc60000004100 */
[----:B------:R-:W-:Y:S01]  /*28a0*/  FFMA.FTZ R45, R24, R25, R45 ;  /* 0x00000019182d7223 */ /* 0x000fe2000001002d */
[----:B------:R-:W-:Y:S02]  /*28b0*/  HADD2.F32 R25, -RZ, R23.H0_H0 ;  /* 0x20000017ff197230 */ /* 0x000fe40000004100 */
[----:B------:R-:W-:Y:S02]  /*28c0*/  HADD2.F32 R22, -RZ, R22.H1_H1 ;  /* 0x30000016ff167230 */ /* 0x000fe40000004100 */
[----:B------:R-:W-:-:S05]  /*28d0*/  HADD2.F32 R23, -RZ, R26.H1_H1 ;  /* 0x3000001aff177230 */ /* 0x000fca0000004100 */
[----:B------:R-:W-:Y:S01]  /*28e0*/  FFMA.FTZ R44, R23, R22, R44 ;  /* 0x00000016172c7223 */ /* 0x000fe2000001002c */
[----:B-1----:R-:W-:Y:S02]  /*28f0*/  HADD2.F32 R22, -RZ, R12.H0_H0 ;  /* 0x2000000cff167230 */ /* 0x002fe40000004100 */
[----:B--2---:R-:W-:Y:S02]  /*2900*/  HADD2.F32 R23, -RZ, R28.H0_H0 ;  /* 0x2000001cff177230 */ /* 0x004fe40000004100 */
[--C-:B------:R-:W-:Y:S02]  /*2910*/  HADD2.F32 R24, -RZ, R27.reuse.H0_H0 ;  /* 0x2000001bff187230 */ /* 0x100fe40000004100 */
[----:B------:R-:W-:Y:S02]  /*2920*/  HADD2.F32 R27, -RZ, R27.H1_H1 ;  /* 0x3000001bff1b7230 */ /* 0x000fe40000004100 */
[----:B------:R-:W-:Y:S01]  /*2930*/  FFMA.FTZ R47, R22, R23, R47 ;  /* 0x00000017162f7223 */ /* 0x000fe2000001002f */
[----:B------:R-:W-:-:S02]  /*2940*/  HADD2.F32 R23, -RZ, R12.H1_H1 ;  /* 0x3000000cff177230 */ /* 0x000fc40000004100 */
[----:B------:R-:W-:Y:S02]  /*2950*/  HADD2.F32 R12, -RZ, R28.H1_H1 ;  /* 0x3000001cff0c7230 */ /* 0x000fe40000004100 */
[----:B------:R-:W-:Y:S01]  /*2960*/  FFMA.FTZ R59, R24, R25, R59 ;  /* 0x00000019183b7223 */ /* 0x000fe2000001003b */
[----:B------:R-:W-:Y:S01]  /*2970*/  FFMA.FTZ R46, R27, R32, R46 ;  /* 0x000000201b2e7223 */ /* 0x000fe2000001002e */
[----:B------:R-:W-:Y:S01]  /*2980*/  HADD2.F32 R25, -RZ, R13.H0_H0 ;  /* 0x2000000dff197230 */ /* 0x000fe20000004100 */
[----:B------:R-:W0:Y:S01]  /*2990*/  LDS.128 R32, [UR4+0x150] ;  /* 0x00015004ff207984 */ /* 0x000e220008000c00 */
[----:B------:R-:W-:Y:S02]  /*29a0*/  HADD2.F32 R22, -RZ, R29.H0_H0 ;  /* 0x2000001dff167230 */ /* 0x000fe40000004100 */
[----:B------:R-:W-:Y:S01]  /*29b0*/  FFMA.FTZ R12, R23, R12, R20 ;  /* 0x0000000c170c7223 */ /* 0x000fe20000010014 */
[--C-:B------:R-:W-:Y:S02]  /*29c0*/  HADD2.F32 R28, -RZ, R14.reuse.H0_H0 ;  /* 0x2000000eff1c7230 */ /* 0x100fe40000004100 */
[----:B------:R-:W-:-:S02]  /*29d0*/  HADD2.F32 R23, -RZ, R14.H1_H1 ;  /* 0x3000000eff177230 */ /* 0x000fc40000004100 */
[----:B------:R-:W-:Y:S01]  /*29e0*/  FFMA.FTZ R58, R25, R22, R58 ;  /* 0x00000016193a7223 */ /* 0x000fe2000001003a */
[--C-:B------:R-:W-:Y:S02]  /*29f0*/  HADD2.F32 R14, -RZ, R30.reuse.H0_H0 ;  /* 0x2000001eff0e7230 */ /* 0x100fe40000004100 */
[----:B------:R-:W-:Y:S02]  /*2a00*/  HADD2.F32 R20, -RZ, R13.H1_H1 ;  /* 0x3000000dff147230 */ /* 0x000fe40000004100 */
[----:B------:R-:W-:Y:S02]  /*2a10*/  HADD2.F32 R30, -RZ, R30.H1_H1 ;  /* 0x3000001eff1e7230 */ /* 0x000fe40000004100 */
[----:B------:R-:W-:Y:S02]  /*2a20*/  HADD2.F32 R22, -RZ, R15.H0_H0 ;  /* 0x2000000fff167230 */ /* 0x000fe40000004100 */
[----:B------:R-:W-:Y:S02]  /*2a30*/  HADD2.F32 R13, -RZ, R29.H1_H1 ;  /* 0x3000001dff0d7230 */ /* 0x000fe40000004100 */
[----:B------:R-:W-:-:S02]  /*2a40*/  HADD2.F32 R24, -RZ, R31.H0_H0 ;  /* 0x2000001fff187230 */ /* 0x000fc40000004100 */
[----:B------:R-:W-:Y:S01]  /*2a50*/  FFMA.FTZ R28, R28, R14, R45 ;  /* 0x0000000e1c1c7223 */ /* 0x000fe2000001002d */
[----:B------:R-:W-:Y:S01]  /*2a60*/  FFMA.FTZ R45, R23, R30, R44 ;  /* 0x0000001e172d7223 */ /* 0x000fe2000001002c */
[----:B------:R-:W-:Y:S01]  /*2a70*/  FFMA.FTZ R13, R20, R13, R21 ;  /* 0x0000000d140d7223 */ /* 0x000fe20000010015 */
[----:B------:R-:W-:Y:S02]  /*2a80*/  FFMA.FTZ R44, R22, R24, R59 ;  /* 0x00000018162c7223 */ /* 0x000fe4000001003b */
[----:B------:R-:W1:Y:S04]  /*2a90*/  LDS.128 R20, [UR4+0x160] ;  /* 0x00016004ff147984 */ /* 0x000e680008000c00 */
[----:B------:R-:W2:Y:S01]  /*2aa0*/  LDG.E.128.CONSTANT R24, desc[UR6][R56.64+0x3400] ;  /* 0x0034000638187981 */ /* 0x000ea2000c1e9d00 */
[----:B------:R-:W-:-:S02]  /*2ab0*/  HADD2.F32 R59, -RZ, R15.H1_H1 ;  /* 0x3000000fff3b7230 */ /* 0x000fc40000004100 */
[----:B------:R-:W-:Y:S02]  /*2ac0*/  HADD2.F32 R31, -RZ, R31.H1_H1 ;  /* 0x3000001fff1f7230 */ /* 0x000fe40000004100 */
[----:B0-----:R-:W-:Y:S02]  /*2ad0*/  HADD2.F32 R14, -RZ, R32.H0_H0 ;  /* 0x20000020ff0e7230 */ /* 0x001fe40000004100 */
[----:B---3--:R-:W-:Y:S02]  /*2ae0*/  HADD2.F32 R15, -RZ, R36.H0_H0 ;  /* 0x20000024ff0f7230 */ /* 0x008fe40000004100 */
[----:B------:R-:W-:Y:S01]  /*2af0*/  FFMA.FTZ R59, R59, R31, R46 ;  /* 0x0000001f3b3b7223 */ /* 0x000fe2000001002e */
[----:B------:R-:W-:Y:S02]  /*2b00*/  HADD2.F32 R60, -RZ, R37.H0_H0 ;  /* 0x20000025ff3c7230 */ /* 0x000fe40000004100 */
[----:B------:R-:W-:Y:S01]  /*2b10*/  FFMA.FTZ R47, R14, R15, R47 ;  /* 0x0000000f0e2f7223 */ /* 0x000fe2000001002f */
[----:B------:R-:W-:-:S02]  /*2b20*/  HADD2.F32 R15, -RZ, R33.H0_H0 ;  /* 0x20000021ff0f7230 */ /* 0x000fc40000004100 */
[----:B------:R-:W-:Y:S02]  /*2b30*/  HADD2.F32 R29, -RZ, R32.H1_H1 ;  /* 0x30000020ff1d7230 */ /* 0x000fe40000004100 */
[----:B------:R-:W-:Y:S02]  /*2b40*/  HADD2.F32 R36, -RZ, R36.H1_H1 ;  /* 0x30000024ff247230 */ /* 0x000fe40000004100 */
[----:B------:R-:W-:Y:S02]  /*2b50*/  HADD2.F32 R31, -RZ, R34.H0_H0 ;  /* 0x20000022ff1f7230 */ /* 0x000fe40000004100 */
[----:B------:R-:W-:Y:S02]  /*2b60*/  HADD2.F32 R46, -RZ, R38.H0_H0 ;  /* 0x20000026ff2e7230 */ /* 0x000fe40000004100 */
[----:B------:R-:W-:Y:S02]  /*2b70*/  HADD2.F32 R14, -RZ, R33.H1_H1 ;  /* 0x30000021ff0e7230 */ /* 0x000fe40000004100 */
[----:B------:R-:W-:-:S02]  /*2b80*/  HADD2.F32 R37, -RZ, R37.H1_H1 ;  /* 0x30000025ff257230 */ /* 0x000fc40000004100 */
[----:B------:R-:W-:Y:S01]  /*2b90*/  FFMA.FTZ R60, R15, R60, R58 ;  /* 0x0000003c0f3c7223 */ /* 0x000fe2000001003a */
[----:B------:R-:W-:Y:S01]  /*2ba0*/  FFMA.FTZ R29, R29, R36, R12 ;  /* 0x000000241d1d7223 */ /* 0x000fe2000001000c */
[----:B------:R-:W-:Y:S01]  /*2bb0*/  FFMA.FTZ R46, R31, R46, R28 ;  /* 0x0000002e1f2e7223 */ /* 0x000fe2000001001c */
[----:B-1----:R-:W-:Y:S02]  /*2bc0*/  HADD2.F32 R58, -RZ, R20.H0_H0 ;  /* 0x20000014ff3a7230 */ /* 0x002fe40000004100 */
[----:B------:R-:W-:Y:S01]  /*2bd0*/  FFMA.FTZ R36, R14, R37, R13 ;  /* 0x000000250e247223 */ /* 0x000fe2000001000d */
[----:B------:R-:W-:Y:S01]  /*2be0*/  HADD2.F32 R32, -RZ, R40.H0_H0 ;  /* 0x20000028ff207230 */ /* 0x000fe20000004100 */
[----:B------:R-:W3:Y:S01]  /*2bf0*/  LDG.E.128.CONSTANT R12, desc[UR6][R56.64+0x3600] ;  /* 0x00360006380c7981 */ /* 0x000ee2000c1e9d00 */
[--C-:B------:R-:W-:Y:S02]  /*2c00*/  HADD2.F32 R31, -RZ, R39.reuse.H0_H0 ;  /* 0x20000027ff1f7230 */ /* 0x100fe40000004100 */
[----:B------:R-:W-:-:S02]  /*2c10*/  HADD2.F32 R28, -RZ, R39.H1_H1 ;  /* 0x30000027ff1c7230 */ /* 0x000fc40000004100 */
[--C-:B------:R-:W-:Y:S02]  /*2c20*/  HADD2.F32 R33, -RZ, R35.reuse.H0_H0 ;  /* 0x20000023ff217230 */ /* 0x100fe40000004100 */
[----:B------:R-:W-:Y:S02]  /*2c30*/  HADD2.F32 R30, -RZ, R35.H1_H1 ;  /* 0x30000023ff1e7230 */ /* 0x000fe40000004100 */
[----:B------:R-:W-:Y:S02]  /*2c40*/  HADD2.F32 R20, -RZ, R20.H1_H1 ;  /* 0x30000014ff147230 */ /* 0x000fe40000004100 */
[----:B------:R-:W-:Y:S02]  /*2c50*/  HADD2.F32 R40, -RZ, R40.H1_H1 ;  /* 0x30000028ff287230 */ /* 0x000fe40000004100 */
[----:B------:R-:W-:Y:S01]  /*2c60*/  FFMA.FTZ R58, R58, R32, R47 ;  /* 0x000000203a3a7223 */ /* 0x000fe2000001002f */
[----:B------:R-:W-:Y:S01]  /*2c70*/  FFMA.FTZ R44, R33, R31, R44 ;  /* 0x0000001f212c7223 */ /* 0x000fe2000001002c */
[----:B------:R-:W-:Y:S01]  /*2c80*/  FFMA.FTZ R59, R30, R28, R59 ;  /* 0x0000001c1e3b7223 */ /* 0x000fe2000001003b */
[----:B------:R-:W-:-:S02]  /*2c90*/  FFMA.FTZ R47, R20, R40, R29 ;  /* 0x00000028142f7223 */ /* 0x000fc4000001001d */
[----:B------:R-:W0:Y:S01]  /*2ca0*/  LDS.128 R28, [UR4+0x170] ;  /* 0x00017004ff1c7984 */ /* 0x000e220008000c00 */
[----:B------:R-:W-:Y:S02]  /*2cb0*/  HADD2.F32 R34, -RZ, R34.H1_H1 ;  /* 0x30000022ff227230 */ /* 0x000fe40000004100 */
[----:B------:R-:W-:-:S05]  /*2cc0*/  HADD2.F32 R38, -RZ, R38.H1_H1 ;  /* 0x30000026ff267230 */ /* 0x000fca0000004100 */
[----:B------:R-:W-:Y:S02]  /*2cd0*/  FFMA.FTZ R45, R34, R38, R45 ;  /* 0x00000026222d7223 */ /* 0x000fe4000001002d */
[----:B------:R-:W3:Y:S01]  /*2ce0*/  LDG.E.128.CONSTANT R32, desc[UR6][R56.64+0x3800] ;  /* 0x0038000638207981 */ /* 0x000ee2000c1e9d00 */
[----:B------:R-:W-:Y:S02]  /*2cf0*/  HADD2.F32 R37, -RZ, R21.H0_H0 ;  /* 0x20000015ff257230 */ /* 0x000fe40000004100 */
[----:B------:R-:W-:Y:S02]  /*2d00*/  HADD2.F32 R20, -RZ, R41.H0_H0 ;  /* 0x20000029ff147230 */ /* 0x000fe40000004100 */
[----:B------:R-:W-:Y:S02]  /*2d10*/  HADD2.F32 R21, -RZ, R21.H1_H1 ;  /* 0x30000015ff157230 */ /* 0x000fe40000004100 */
[----:B------:R-:W-:Y:S02]  /*2d20*/  HADD2.F32 R40, -RZ, R41.H1_H1 ;  /* 0x30000029ff287230 */ /* 0x000fe40000004100 */
[----:B------:R-:W-:Y:S01]  /*2d30*/  FFMA.FTZ R60, R37, R20, R60 ;  /* 0x00000014253c7223 */ /* 0x000fe2000001003c */
[----:B------:R-:W-:-:S02]  /*2d40*/  HADD2.F32 R20, -RZ, R42.H0_H0 ;  /* 0x2000002aff147230 */ /* 0x000fc40000004100 */
[----:B------:R-:W-:Y:S01]  /*2d50*/  FFMA.FTZ R40, R21, R40, R36 ;  /* 0x0000002815287223 */ /* 0x000fe20000010024 */
[----:B------:R-:W-:Y:S01]  /*2d60*/  HADD2.F32 R21, -RZ, R22.H0_H0 ;  /* 0x20000016ff157230 */ /* 0x000fe20000004100 */
[----:B------:R-:W3:Y:S04]  /*2d70*/  LDG.E.128.CONSTANT R36, desc[UR6][R56.64+0x3a00] ;  /* 0x003a000638247981 */ /* 0x000ee8000c1e9d00 */
[----:B------:R-:W-:Y:S01]  /*2d80*/  FFMA.FTZ R46, R21, R20, R46 ;  /* 0x00000014152e7223 */ /* 0x000fe2000001002e */
[----:B------:R-:W-:Y:S02]  /*2d90*/  HADD2.F32 R21, -RZ, R23.H0_H0 ;  /* 0x20000017ff157230 */ /* 0x000fe40000004100 */
[--C-:B------:R-:W-:Y:S02]  /*2da0*/  HADD2.F32 R20, -RZ, R43.reuse.H0_H0 ;  /* 0x2000002bff147230 */ /* 0x100fe40000004100 */
[----:B------:R-:W-:-:S03]  /*2db0*/  HADD2.F32 R43, -RZ, R43.H1_H1 ;  /* 0x3000002bff2b7230 */ /* 0x000fc60000004100 */
[----:B------:R-:W-:Y:S01]  /*2dc0*/  FFMA.FTZ R44, R21, R20, R44 ;  /* 0x00000014152c7223 */ /* 0x000fe2000001002c */
[----:B------:R-:W-:Y:S02]  /*2dd0*/  HADD2.F32 R20, -RZ, R23.H1_H1 ;  /* 0x30000017ff147230 */ /* 0x000fe40000004100 */
[----:B0-----:R-:W-:-:S03]  /*2de0*/  HADD2.F32 R21, -RZ, R28.H0_H0 ;  /* 0x2000001cff157230 */ /* 0x001fc60000004100 */
[----:B------:R-:W-:Y:S01]  /*2df0*/  FFMA.FTZ R59, R20, R43, R59 ;  /* 0x0000002b143b7223 */ /* 0x000fe2000001003b */
[----:B----4-:R-:W-:Y:S02]  /*2e00*/  HADD2.F32 R20, -RZ, R4.H0_H0 ;  /* 0x20000004ff147230 */ /* 0x010fe40000004100 */
[----:B------:R-:W-:Y:S02]  /*2e10*/  HADD2.F32 R28, -RZ, R28.H1_H1 ;  /* 0x3000001cff1c7230 */ /* 0x000fe40000004100 */
[----:B------:R-:W-:Y:S02]  /*2e20*/  HADD2.F32 R4, -RZ, R4.H1_H1 ;  /* 0x30000004ff047230 */ /* 0x000fe40000004100 */
[----:B------:R-:W-:Y:S02]  /*2e30*/  HADD2.F32 R22, -RZ, R22.H1_H1 ;  /* 0x30000016ff167230 */ /* 0x000fe40000004100 */
[----:B------:R-:W-:Y:S02]  /*2e40*/  HADD2.F32 R42, -RZ, R42.H1_H1 ;  /* 0x3000002aff2a7230 */ /* 0x000fe40000004100 */
[----:B------:R-:W-:Y:S01]  /*2e50*/  FFMA.FTZ R4, R28, R4, R47 ;  /* 0x000000041c047223 */ /* 0x000fe2000001002f */
[----:B------:R-:W-:-:S02]  /*2e60*/  HADD2.F32 R41, -RZ, R29.H0_H0 ;  /* 0x2000001dff297230 */ /* 0x000fc40000004100 */
[----:B------:R-:W-:Y:S02]  /*2e70*/  HADD2.F32 R28, -RZ, R5.H0_H0 ;  /* 0x20000005ff1c7230 */ /* 0x000fe40000004100 */
[----:B------:R-:W-:Y:S01]  /*2e80*/  FFMA.FTZ R45, R22, R42, R45 ;  /* 0x0000002a162d7223 */ /* 0x000fe2000001002d */
[----:B------:R-:W-:Y:S01]  /*2e90*/  FFMA.FTZ R58, R21, R20, R58 ;  /* 0x00000014153a7223 */ /* 0x000fe2000001003a */
[----:B------:R-:W-:Y:S01]  /*2ea0*/  HADD2.F32 R29, -RZ, R29.H1_H1 ;  /* 0x3000001dff1d7230 */ /* 0x000fe20000004100 */
[----:B------:R-:W4:Y:S01]  /*2eb0*/  LDG.E.128.CONSTANT R20, desc[UR6][R56.64+0x3c00] ;  /* 0x003c000638147981 */ /* 0x000f22000c1e9d00 */
[----:B------:R-:W-:Y:S01]  /*2ec0*/  FFMA.FTZ R60, R41, R28, R60 ;  /* 0x0000001c293c7223 */ /* 0x000fe2000001003c */
[----:B------:R-:W-:-:S05]  /*2ed0*/  HADD2.F32 R28, -RZ, R5.H1_H1 ;  /* 0x30000005ff1c7230 */ /* 0x000fca0000004100 */
[----:B------:R-:W-:Y:S02]  /*2ee0*/  FFMA.FTZ R28, R29, R28, R40 ;  /* 0x0000001c1d1c7223 */ /* 0x000fe40000010028 */
[----:B------:R0:W4:Y:S01]  /*2ef0*/  LDG.E.128.CONSTANT R40, desc[UR6][R56.64+0x3e00] ;  /* 0x003e000638287981 */ /* 0x000122000c1e9d00 */
[----:B------:R-:W-:Y:S02]  /*2f00*/  HADD2.F32 R29, -RZ, R30.H0_H0 ;  /* 0x2000001eff1d7230 */ /* 0x000fe40000004100 */
[----:B------:R-:W-:Y:S02]  /*2f10*/  HADD2.F32 R5, -RZ, R6.H0_H0 ;  /* 0x20000006ff057230 */ /* 0x000fe40000004100 */
[----:B------:R-:W-:Y:S02]  /*2f20*/  HADD2.F32 R30, -RZ, R30.H1_H1 ;  /* 0x3000001eff1e7230 */ /* 0x000fe40000004100 */
[----:B------:R-:W-:Y:S02]  /*2f30*/  HADD2.F32 R6, -RZ, R6.H1_H1 ;  /* 0x30000006ff067230 */ /* 0x000fe40000004100 */
[----:B------:R-:W-:Y:S01]  /*2f40*/  FFMA.FTZ R29, R29, R5, R46 ;  /* 0x000000051d1d7223 */ /* 0x000fe2000001002e */
[----:B------:R-:W-:-:S02]  /*2f50*/  HADD2.F32 R61, -RZ, R31.H0_H0 ;  /* 0x2000001fff3d7230 */ /* 0x000fc40000004100 */
[----:B------:R-:W-:Y:S02]  /*2f60*/  HADD2.F32 R5, -RZ, R7.H0_H0 ;  /* 0x20000007ff057230 */ /* 0x000fe40000004100 */
[----:B------:R-:W-:-:S03]  /*2f70*/  FFMA.FTZ R30, R30, R6, R45 ;  /* 0x000000061e1e7223 */ /* 0x000fc6000001002d */
[----:B------:R-:W-:Y:S02]  /*2f80*/  FFMA.FTZ R61, R61, R5, R44 ;  /* 0x000000053d3d7223 */ /* 0x000fe4000001002c */
[----:B------:R-:W1:Y:S01]  /*2f90*/  LDS.128 R44, [UR4+0x180] ;  /* 0x00018004ff2c7984 */ /* 0x000e620008000c00 */
[----:B------:R-:W-:Y:S02]  /*2fa0*/  HADD2.F32 R7, -RZ, R7.H1_H1 ;  /* 0x30000007ff077230 */ /* 0x000fe40000004100 */
[----:B------:R-:W-:-:S05]  /*2fb0*/  HADD2.F32 R6, -RZ, R31.H1_H1 ;  /* 0x3000001fff067230 */ /* 0x000fca0000004100 */
[----:B------:R-:W-:Y:S01]  /*2fc0*/  FFMA.FTZ R59, R6, R7, R59 ;  /* 0x00000007063b7223 */ /* 0x000fe2000001003b */
[--C-:B------:R-:W-:Y:S02]  /*2fd0*/  HADD2.F32 R6, -RZ, R8.reuse.H0_H0 ;  /* 0x20000008ff067230 */ /* 0x100fe40000004100 */
[----:B------:R-:W-:Y:S02]  /*2fe0*/  HADD2.F32 R8, -RZ, R8.H1_H1 ;  /* 0x30000008ff087230 */ /* 0x000fe40000004100 */
[--C-:B-1----:R-:W-:Y:S02]  /*2ff0*/  HADD2.F32 R5, -RZ, R44.reuse.H0_H0 ;  /* 0x2000002cff057230 */ /* 0x102fe40000004100 */
[----:B------:R-:W-:-:S03]  /*3000*/  HADD2.F32 R31, -RZ, R44.H1_H1 ;  /* 0x3000002cff1f7230 */ /* 0x000fc60000004100 */
[----:B------:R-:W-:Y:S01]  /*3010*/  FFMA.FTZ R58, R5, R6, R58 ;  /* 0x00000006053a7223 */ /* 0x000fe2000001003a */
[----:B------:R-:W-:Y:S02]  /*3020*/  HADD2.F32 R5, -RZ, R45.H0_H0 ;  /* 0x2000002dff057230 */ /* 0x000fe40000004100 */
[----:B------:R-:W-:Y:S01]  /*3030*/  FFMA.FTZ R31, R31, R8, R4 ;  /* 0x000000081f1f7223 */ /* 0x000fe20000010004 */
[----:B------:R-:W-:-:S05]  /*3040*/  HADD2.F32 R4, -RZ, R9.H0_H0 ;  /* 0x20000009ff047230 */ /* 0x000fca0000004100 */
[----:B------:R-:W-:Y:S02]  /*3050*/  FFMA.FTZ R60, R5, R4, R60 ;  /* 0x00000004053c7223 */ /* 0x000fe4000001003c */
[----:B------:R-:W1:Y:S01]  /*3060*/  LDS.128 R4, [UR4+0x190] ;  /* 0x00019004ff047984 */ /* 0x000e620008000c00 */
[----:B------:R-:W-:Y:S02]  /*3070*/  HADD2.F32 R45, -RZ, R45.H1_H1 ;  /* 0x3000002dff2d7230 */ /* 0x000fe40000004100 */
[----:B------:R-:W-:Y:S02]  /*3080*/  HADD2.F32 R9, -RZ, R9.H1_H1 ;  /* 0x30000009ff097230 */ /* 0x000fe40000004100 */
[----:B------:R-:W-:-:S03]  /*3090*/  HADD2.F32 R8, -RZ, R46.H0_H0 ;  /* 0x2000002eff087230 */ /* 0x000fc60000004100 */
[----:B------:R-:W-:Y:S01]  /*30a0*/  FFMA.FTZ R28, R45, R9, R28 ;  /* 0x000000092d1c7223 */ /* 0x000fe2000001001c */
[--C-:B------:R-:W-:Y:S02]  /*30b0*/  HADD2.F32 R9, -RZ, R10.reuse.H0_H0 ;  /* 0x2000000aff097230 */ /* 0x100fe40000004100 */
[----:B------:R-:W-:-:S03]  /*30c0*/  HADD2.F32 R10, -RZ, R10.H1_H1 ;  /* 0x3000000aff0a7230 */ /* 0x000fc60000004100 */
[----:B------:R-:W-:Y:S01]  /*30d0*/  FFMA.FTZ R29, R8, R9, R29 ;  /* 0x00000009081d7223 */ /* 0x000fe2000001001d */
[----:B------:R-:W-:Y:S02]  /*30e0*/  HADD2.F32 R9, -RZ, R46.H1_H1 ;  /* 0x3000002eff097230 */ /* 0x000fe40000004100 */
[----:B------:R-:W-:-:S03]  /*30f0*/  HADD2.F32 R8, -RZ, R47.H0_H0 ;  /* 0x2000002fff087230 */ /* 0x000fc60000004100 */
[----:B------:R-:W-:Y:S01]  /*3100*/  FFMA.FTZ R30, R9, R10, R30 ;  /* 0x0000000a091e7223 */ /* 0x000fe2000001001e */
[--C-:B------:R-:W-:Y:S02]  /*3110*/  HADD2.F32 R9, -RZ, R11.reuse.H0_H0 ;  /* 0x2000000bff097230 */ /* 0x100fe40000004100 */
[----:B------:R-:W-:-:S03]  /*3120*/  HADD2.F32 R11, -RZ, R11.H1_H1 ;  /* 0x3000000bff0b7230 */ /* 0x000fc60000004100 */
[----:B------:R-:W-:Y:S01]  /*3130*/  FFMA.FTZ R61, R8, R9, R61 ;  /* 0x00000009083d7223 */ /* 0x000fe2000001003d */
[----:B------:R-:W-:-:S05]  /*3140*/  HADD2.F32 R8, -RZ, R47.H1_H1 ;  /* 0x3000002fff087230 */ /* 0x000fca0000004100 */
[----:B------:R-:W-:Y:S01]  /*3150*/  FFMA.FTZ R59, R8, R11, R59 ;  /* 0x0000000b083b7223 */ /* 0x000fe2000001003b */
[----:B------:R-:W-:Y:S02]  /*3160*/  HADD2.F32 R10, -RZ, R16.H0_H0 ;  /* 0x20000010ff0a7230 */ /* 0x000fe40000004100 */
[----:B-1----:R-:W-:-:S05]  /*3170*/  HADD2.F32 R9, -RZ, R4.H0_H0 ;  /* 0x20000004ff097230 */ /* 0x002fca0000004100 */
[----:B------:R-:W-:Y:S02]  /*3180*/  FFMA.FTZ R58, R9, R10, R58 ;  /* 0x0000000a093a7223 */ /* 0x000fe4000001003a */
[----:B------:R-:W1:Y:S01]  /*3190*/  LDS.128 R8, [UR4+0x1a0] ;  /* 0x0001a004ff087984 */ /* 0x000e620008000c00 */
        /* <DEDUP_REMOVED lines=9> */
[----:B------:R-:W-:Y:S02]  /*3230*/  HADD2.F32 R31, -RZ, R6.H1_H1 ;  /* 0x30000006ff1f7230 */ /* 0x000fe40000004100 */
[--C-:B------:R-:W-:Y:S02]  /*3240*/  HADD2.F32 R6, -RZ, R18.reuse.H0_H0 ;  /* 0x20000012ff067230 */ /* 0x100fe40000004100 */
[----:B------:R-:W-:Y:S02]  /*3250*/  HADD2.F32 R44, -RZ, R18.H1_H1 ;  /* 0x30000012ff2c7230 */ /* 0x000fe40000004100 */
[----:B------:R-:W-:Y:S01]  /*3260*/  FFMA.FTZ R18, R5, R17, R28 ;  /* 0x0000001105127223 */ /* 0x000fe2000001001c */
[----:B------:R-:W-:Y:S02]  /*3270*/  HADD2.F32 R5, -RZ, R19.H0_H0 ;  /* 0x20000013ff057230 */ /* 0x000fe40000004100 */
[----:B------:R-:W-:Y:S01]  /*3280*/  FFMA.FTZ R17, R16, R6, R29 ;  /* 0x0000000610117223 */ /* 0x000fe2000001001d */
[----:B------:R-:W-:-:S02]  /*3290*/  HADD2.F32 R6, -RZ, R7.H0_H0 ;  /* 0x20000007ff067230 */ /* 0x000fc40000004100 */
[----:B------:R-:W-:Y:S02]  /*32a0*/  FFMA.FTZ R16, R31, R44, R30 ;  /* 0x0000002c1f107223 */ /* 0x000fe4000001001e */
[----:B------:R-:W3:Y:S01]  /*32b0*/  LDS.128 R28, [UR4+0x1b0] ;  /* 0x0001b004ff1c7984 */ /* 0x000ee20008000c00 */
[----:B------:R-:W-:Y:S01]  /*32c0*/  FFMA.FTZ R61, R6, R5, R61 ;  /* 0x00000005063d7223 */ /* 0x000fe2000001003d */
[----:B------:R-:W-:Y:S02]  /*32d0*/  HADD2.F32 R6, -RZ, R7.H1_H1 ;  /* 0x30000007ff067230 */ /* 0x000fe40000004100 */
[--C-:B-1----:R-:W-:Y:S02]  /*32e0*/  HADD2.F32 R5, -RZ, R8.reuse.H0_H0 ;  /* 0x20000008ff057230 */ /* 0x102fe40000004100 */
[----:B------:R-:W-:Y:S02]  /*32f0*/  HADD2.F32 R7, -RZ, R8.H1_H1 ;  /* 0x30000008ff077230 */ /* 0x000fe40000004100 */
[----:B------:R-:W-:-:S02]  /*3300*/  HADD2.F32 R19, -RZ, R19.H1_H1 ;  /* 0x30000013ff137230 */ /* 0x000fc40000004100 */
[--C-:B--2---:R-:W-:Y:S02]  /*3310*/  HADD2.F32 R8, -RZ, R24.reuse.H0_H0 ;  /* 0x20000018ff087230 */ /* 0x104fe40000004100 */
[----:B------:R-:W-:-:S03]  /*3320*/  HADD2.F32 R24, -RZ, R24.H1_H1 ;  /* 0x30000018ff187230 */ /* 0x000fc60000004100 */
[----:B------:R-:W-:Y:S02]  /*3330*/  FFMA.FTZ R58, R5, R8, R58 ;  /* 0x00000008053a7223 */ /* 0x000fe4000001003a */
[----:B------:R-:W-:Y:S01]  /*3340*/  FFMA.FTZ R8, R7, R24, R4 ;  /* 0x0000001807087223 */ /* 0x000fe20000010004 */
[----:B------:R-:W-:Y:S02]  /*3350*/  HADD2.F32 R4, -RZ, R25.H0_H0 ;  /* 0x20000019ff047230 */ /* 0x000fe40000004100 */
[--C-:B------:R-:W-:Y:S02]  /*3360*/  HADD2.F32 R5, -RZ, R9.reuse.H0_H0 ;  /* 0x20000009ff057230 */ /* 0x100fe40000004100 */
[----:B------:R-:W-:Y:S02]  /*3370*/  HADD2.F32 R7, -RZ, R9.H1_H1 ;  /* 0x30000009ff077230 */ /* 0x000fe40000004100 */
[----:B------:R-:W-:Y:S02]  /*3380*/  HADD2.F32 R25, -RZ, R25.H1_H1 ;  /* 0x30000019ff197230 */ /* 0x000fe40000004100 */
[----:B------:R-:W-:Y:S01]  /*3390*/  FFMA.FTZ R19, R6, R19, R59 ;  /* 0x0000001306137223 */ /* 0x000fe2000001003b */
[----:B------:R-:W-:-:S02]  /*33a0*/  FFMA.FTZ R60, R5, R4, R60 ;  /* 0x00000004053c7223 */ /* 0x000fc4000001003c */
[----:B------:R-:W-:Y:S02]  /*33b0*/  FFMA.FTZ R18, R7, R25, R18 ;  /* 0x0000001907127223 */ /* 0x000fe40000010012 */
[----:B------:R-:W1:Y:S01]  /*33c0*/  LDS.128 R4, [UR4+0x1c0] ;  /* 0x0001c004ff047984 */ /* 0x000e620008000c00 */
[----:B------:R-:W-:Y:S02]  /*33d0*/  HADD2.F32 R9, -RZ, R26.H1_H1 ;  /* 0x3000001aff097230 */ /* 0x000fe40000004100 */
[--C-:B------:R-:W-:Y:S02]  /*33e0*/  HADD2.F32 R46, -RZ, R10.reuse.H0_H0 ;  /* 0x2000000aff2e7230 */ /* 0x100fe40000004100 */
[----:B------:R-:W-:Y:S02]  /*33f0*/  HADD2.F32 R25, -RZ, R10.H1_H1 ;  /* 0x3000000aff197230 */ /* 0x000fe40000004100 */
[----:B------:R-:W-:Y:S02]  /*3400*/  HADD2.F32 R24, -RZ, R27.H0_H0 ;  /* 0x2000001bff187230 */ /* 0x000fe40000004100 */
[----:B------:R-:W-:-:S02]  /*3410*/  HADD2.F32 R10, -RZ, R11.H0_H0 ;  /* 0x2000000bff0a7230 */ /* 0x000fc40000004100 */
[----:B------:R-:W-:Y:S01]  /*3420*/  FFMA.FTZ R16, R25, R9, R16 ;  /* 0x0000000919107223 */ /* 0x000fe20000010010 */
[----:B0-----:R-:W-:Y:S02]  /*3430*/  HADD2.F32 R56, -RZ, R11.H1_H1 ;  /* 0x3000000bff387230 */ /* 0x001fe40000004100 */
[----:B------:R-:W-:Y:S02]  /*3440*/  HADD2.F32 R44, -RZ, R26.H0_H0 ;  /* 0x2000001aff2c7230 */ /* 0x000fe40000004100 */
[----:B------:R-:W-:Y:S01]  /*3450*/  FFMA.FTZ R61, R10, R24, R61 ;  /* 0x000000180a3d7223 */ /* 0x000fe2000001003d */
[----:B------:R-:W-:Y:S02]  /*3460*/  HADD2.F32 R26, -RZ, R27.H1_H1 ;  /* 0x3000001bff1a7230 */ /* 0x000fe40000004100 */
[--C-:B---3--:R-:W-:Y:S02]  /*3470*/  HADD2.F32 R9, -RZ, R13.reuse.H0_H0 ;  /* 0x2000000dff097230 */ /* 0x108fe40000004100 */
[----:B------:R-:W-:-:S02]  /*3480*/  HADD2.F32 R25, -RZ, R13.H1_H1 ;  /* 0x3000000dff197230 */ /* 0x000fc40000004100 */
[--C-:B------:R-:W-:Y:S02]  /*3490*/  HADD2.F32 R10, -RZ, R12.reuse.H0_H0 ;  /* 0x2000000cff0a7230 */ /* 0x100fe40000004100 */
[----:B------:R-:W-:Y:S02]  /*34a0*/  HADD2.F32 R11, -RZ, R12.H1_H1 ;  /* 0x3000000cff0b7230 */ /* 0x000fe40000004100 */
[--C-:B------:R-:W-:Y:S02]  /*34b0*/  HADD2.F32 R24, -RZ, R14.reuse.H0_H0 ;  /* 0x2000000eff187230 */ /* 0x100fe40000004100 */
[----:B------:R-:W-:Y:S02]  /*34c0*/  HADD2.F32 R13, -RZ, R14.H1_H1 ;  /* 0x3000000eff0d7230 */ /* 0x000fe40000004100 */
[--C-:B------:R-:W-:Y:S02]  /*34d0*/  HADD2.F32 R14, -RZ, R15.reuse.H0_H0 ;  /* 0x2000000fff0e7230 */ /* 0x100fe40000004100 */
[----:B------:R-:W-:-:S02]  /*34e0*/  HADD2.F32 R12, -RZ, R15.H1_H1 ;  /* 0x3000000fff0c7230 */ /* 0x000fc40000004100 */
[--C-:B------:R-:W-:Y:S02]  /*34f0*/  HADD2.F32 R27, -RZ, R28.reuse.H0_H0 ;  /* 0x2000001cff1b7230 */ /* 0x100fe40000004100 */
[----:B------:R-:W-:Y:S02]  /*3500*/  HADD2.F32 R15, -RZ, R28.H1_H1 ;  /* 0x3000001cff0f7230 */ /* 0x000fe40000004100 */
[--C-:B------:R-:W-:Y:S02]  /*3510*/  HADD2.F32 R45, -RZ, R29.reuse.H0_H0 ;  /* 0x2000001dff2d7230 */ /* 0x100fe40000004100 */
[----:B------:R-:W-:Y:S01]  /*3520*/  FFMA.FTZ R58, R27, R10, R58 ;  /* 0x0000000a1b3a7223 */ /* 0x000fe2000001003a */
[----:B------:R-:W-:Y:S01]  /*3530*/  FFMA.FTZ R17, R46, R44, R17 ;  /* 0x0000002c2e117223 */ /* 0x000fe20000010011 */
[----:B------:R-:W-:Y:S01]  /*3540*/  FFMA.FTZ R15, R15, R11, R8 ;  /* 0x0000000b0f0f7223 */ /* 0x000fe20000010008 */
[----:B------:R-:W-:Y:S01]  /*3550*/  FFMA.FTZ R60, R45, R9, R60 ;  /* 0x000000092d3c7223 */ /* 0x000fe2000001003c */
[----:B------:R-:W-:Y:S01]  /*3560*/  FFMA.FTZ R19, R56, R26, R19 ;  /* 0x0000001a38137223 */ /* 0x000fe20000010013 */
[----:B------:R-:W0:Y:S01]  /*3570*/  LDS.128 R8, [UR4+0x1d0] ;  /* 0x0001d004ff087984 */ /* 0x000e220008000c00 */
[----:B------:R-:W-:-:S02]  /*3580*/  HADD2.F32 R29, -RZ, R29.H1_H1 ;  /* 0x3000001dff1d7230 */ /* 0x000fc40000004100 */
[--C-:B------:R-:W-:Y:S02]  /*3590*/  HADD2.F32 R44, -RZ, R30.reuse.H0_H0 ;  /* 0x2000001eff2c7230 */ /* 0x100fe40000004100 */
[----:B------:R-:W-:Y:S02]  /*35a0*/  HADD2.F32 R27, -RZ, R30.H1_H1 ;  /* 0x3000001eff1b7230 */ /* 0x000fe40000004100 */
[--C-:B------:R-:W-:Y:S02]  /*35b0*/  HADD2.F32 R28, -RZ, R31.reuse.H1_H1 ;  /* 0x3000001fff1c7230 */ /* 0x100fe40000004100 */
[----:B------:R-:W-:Y:S02]  /*35c0*/  HADD2.F32 R26, -RZ, R31.H0_H0 ;  /* 0x2000001fff1a7230 */ /* 0x000fe40000004100 */
[----:B------:R-:W-:Y:S01]  /*35d0*/  FFMA.FTZ R18, R29, R25, R18 ;  /* 0x000000191d127223 */ /* 0x000fe20000010012 */
[----:B------:R-:W-:Y:S01]  /*35e0*/  FFMA.FTZ R17, R44, R24, R17 ;  /* 0x000000182c117223 */ /* 0x000fe20000010011 */
[----:B------:R-:W-:Y:S01]  /*35f0*/  FFMA.FTZ R13, R27, R13, R16 ;  /* 0x0000000d1b0d7223 */ /* 0x000fe20000010010 */
[----:B------:R-:W-:Y:S01]  /*3600*/  FFMA.FTZ R12, R28, R12, R19 ;  /* 0x0000000c1c0c7223 */ /* 0x000fe20000010013 */
[----:B------:R-:W-:Y:S01]  /*3610*/  FFMA.FTZ R14, R26, R14, R61 ;  /* 0x0000000e1a0e7223 */ /* 0x000fe2000001003d */
[----:B-1----:R-:W-:-:S02]  /*3620*/  HADD2.F32 R31, -RZ, R4.H0_H0 ;  /* 0x20000004ff1f7230 */ /* 0x002fc40000004100 */
[----:B------:R-:W-:Y:S02]  /*3630*/  HADD2.F32 R24, -RZ, R4.H1_H1 ;  /* 0x30000004ff187230 */ /* 0x000fe40000004100 */
[--C-:B------:R-:W-:Y:S02]  /*3640*/  HADD2.F32 R45, -RZ, R5.reuse.H0_H0 ;  /* 0x20000005ff2d7230 */ /* 0x100fe40000004100 */
[----:B------:R-:W-:Y:S02]  /*3650*/  HADD2.F32 R47, -RZ, R5.H1_H1 ;  /* 0x30000005ff2f7230 */ /* 0x000fe40000004100 */
[--C-:B------:R-:W-:Y:S02]  /*3660*/  HADD2.F32 R28, -RZ, R6.reuse.H0_H0 ;  /* 0x20000006ff1c7230 */ /* 0x100fe40000004100 */
[----:B------:R-:W-:Y:S02]  /*3670*/  HADD2.F32 R30, -RZ, R6.H1_H1 ;  /* 0x30000006ff1e7230 */ /* 0x000fe40000004100 */
[----:B------:R-:W-:-:S02]  /*3680*/  HADD2.F32 R27, -RZ, R7.H0_H0 ;  /* 0x20000007ff1b7230 */ /* 0x000fc40000004100 */
[----:B------:R-:W-:Y:S02]  /*3690*/  HADD2.F32 R29, -RZ, R7.H1_H1 ;  /* 0x30000007ff1d7230 */ /* 0x000fe40000004100 */
[----:B------:R-:W-:Y:S01]  /*36a0*/  HADD2.F32 R26, -RZ, R32.H0_H0 ;  /* 0x20000020ff1a7230 */ /* 0x000fe20000004100 */
[----:B------:R-:W1:Y:S01]  /*36b0*/  LDS.128 R4, [UR4+0x1e0] ;  /* 0x0001e004ff047984 */ /* 0x000e620008000c00 */
[----:B------:R-:W-:Y:S02]  /*36c0*/  HADD2.F32 R16, -RZ, R34.H0_H0 ;  /* 0x20000022ff107230 */ /* 0x000fe40000004100 */
[----:B------:R-:W-:Y:S02]  /*36d0*/  HADD2.F32 R19, -RZ, R35.H0_H0 ;  /* 0x20000023ff137230 */ /* 0x000fe40000004100 */
[----:B------:R-:W-:Y:S02]  /*36e0*/  HADD2.F32 R32, -RZ, R32.H1_H1 ;  /* 0x30000020ff207230 */ /* 0x000fe40000004100 */
[----:B------:R-:W-:-:S02]  /*36f0*/  HADD2.F32 R34, -RZ, R34.H1_H1 ;  /* 0x30000022ff227230 */ /* 0x000fc40000004100 */
[----:B------:R-:W-:Y:S02]  /*3700*/  HADD2.F32 R35, -RZ, R35.H1_H1 ;  /* 0x30000023ff237230 */ /* 0x000fe40000004100 */
[----:B------:R-:W-:Y:S01]  /*3710*/  FFMA.FTZ R24, R24, R32, R15 ;  /* 0x0000002018187223 */ /* 0x000fe2000001000f */
[----:B------:R-:W-:Y:S01]  /*3720*/  FFMA.FTZ R19, R27, R19, R14 ;  /* 0x000000131b137223 */ /* 0x000fe2000001000e */
[----:B------:R-:W-:Y:S01]  /*3730*/  FFMA.FTZ R34, R30, R34, R13 ;  /* 0x000000221e227223 */ /* 0x000fe2000001000d */
[----:B------:R-:W-:Y:S02]  /*3740*/  FFMA.FTZ R29, R29, R35, R12 ;  /* 0x000000231d1d7223 */ /* 0x000fe4000001000c */
[----:B------:R-:W2:Y:S01]  /*3750*/  LDS.128 R12, [UR4+0x1f0] ;  /* 0x0001f004ff0c7984 */ /* 0x000ea20008000c00 */
[--C-:B------:R-:W-:Y:S02]  /*3760*/  HADD2.F32 R25, -RZ, R33.reuse.H0_H0 ;  /* 0x20000021ff197230 */ /* 0x100fe40000004100 */
[----:B------:R-:W-:-:S02]  /*3770*/  HADD2.F32 R33, -RZ, R33.H1_H1 ;  /* 0x30000021ff217230 */ /* 0x000fc40000004100 */
[----:B------:R-:W-:Y:S01]  /*3780*/  FFMA.FTZ R16, R28, R16, R17 ;  /* 0x000000101c107223 */ /* 0x000fe20000010011 */
[----:B------:R-:W-:Y:S01]  /*3790*/  FFMA.FTZ R58, R31, R26, R58 ;  /* 0x0000001a1f3a7223 */ /* 0x000fe2000001003a */
[--C-:B0-----:R-:W-:Y:S02]  /*37a0*/  HADD2.F32 R17, -RZ, R8.reuse.H0_H0 ;  /* 0x20000008ff117230 */ /* 0x101fe40000004100 */
[----:B------:R-:W-:Y:S02]  /*37b0*/  HADD2.F32 R27, -RZ, R8.H1_H1 ;  /* 0x30000008ff1b7230 */ /* 0x000fe40000004100 */
[----:B------:R-:W-:Y:S01]  /*37c0*/  FFMA.FTZ R18, R47, R33, R18 ;  /* 0x000000212f127223 */ /* 0x000fe20000010012 */
[----:B------:R-:W-:Y:S02]  /*37d0*/  HADD2.F32 R31, -RZ, R37.H0_H0 ;  /* 0x20000025ff1f7230 */ /* 0x000fe40000004100 */
[----:B------:R-:W-:Y:S02]  /*37e0*/  HADD2.F32 R8, -RZ, R9.H0_H0 ;  /* 0x20000009ff087230 */ /* 0x000fe40000004100 */
[----:B------:R-:W-:-:S02]  /*37f0*/  HADD2.F32 R37, -RZ, R37.H1_H1 ;  /* 0x30000025ff257230 */ /* 0x000fc40000004100 */
[----:B------:R-:W-:Y:S02]  /*3800*/  HADD2.F32 R9, -RZ, R9.H1_H1 ;  /* 0x30000009ff097230 */ /* 0x000fe40000004100 */
[--C-:B------:R-:W-:Y:S02]  /*3810*/  HADD2.F32 R33, -RZ, R10.reuse.H0_H0 ;  /* 0x2000000aff217230 */ /* 0x100fe40000004100 */
[----:B------:R-:W-:Y:S02]  /*3820*/  HADD2.F32 R35, -RZ, R10.H1_H1 ;  /* 0x3000000aff237230 */ /* 0x000fe40000004100 */
[----:B------:R-:W-:Y:S02]  /*3830*/  HADD2.F32 R30, -RZ, R36.H0_H0 ;  /* 0x20000024ff1e7230 */ /* 0x000fe40000004100 */
[----:B------:R-:W-:Y:S02]  /*3840*/  HADD2.F32 R28, -RZ, R39.H0_H0 ;  /* 0x20000027ff1c7230 */ /* 0x000fe40000004100 */
[----:B------:R-:W-:-:S02]  /*3850*/  HADD2.F32 R10, -RZ, R11.H0_H0 ;  /* 0x2000000bff0a7230 */ /* 0x000fc40000004100 */
[----:B------:R-:W-:Y:S01]  /*3860*/  FFMA.FTZ R25, R45, R25, R60 ;  /* 0x000000192d197223 */ /* 0x000fe2000001003c */
[----:B------:R-:W-:Y:S02]  /*3870*/  HADD2.F32 R44, -RZ, R11.H1_H1 ;  /* 0x3000000bff2c7230 */ /* 0x000fe40000004100 */
[----:B------:R-:W-:Y:S01]  /*3880*/  FFMA.FTZ R18, R9, R37, R18 ;  /* 0x0000002509127223 */ /* 0x000fe20000010012 */
[----:B------:R-:W-:Y:S02]  /*3890*/  HADD2.F32 R36, -RZ, R36.H1_H1 ;  /* 0x30000024ff247230 */ /* 0x000fe40000004100 */
[----:B------:R-:W-:Y:S01]  /*38a0*/  FFMA.FTZ R58, R17, R30, R58 ;  /* 0x0000001e113a7223 */ /* 0x000fe2000001003a */
[----:B------:R-:W-:Y:S01]  /*38b0*/  FFMA.FTZ R19, R10, R28, R19 ;  /* 0x0000001c0a137223 */ /* 0x000fe20000010013 */
[--C-:B-1----:R-:W-:Y:S02]  /*38c0*/  HADD2.F32 R9, -RZ, R4.reuse.H0_H0 ;  /* 0x20000004ff097230 */ /* 0x102fe40000004100 */
[----:B------:R-:W-:-:S02]  /*38d0*/  HADD2.F32 R11, -RZ, R4.H1_H1 ;  /* 0x30000004ff0b7230 */ /* 0x000fc40000004100 */
[----:B------:R-:W-:Y:S01]  /*38e0*/  FFMA.FTZ R25, R8, R31, R25 ;  /* 0x0000001f08197223 */ /* 0x000fe20000010019 */
[--C-:B----4-:R-:W-:Y:S02]  /*38f0*/  HADD2.F32 R10, -RZ, R20.reuse.H0_H0 ;  /* 0x20000014ff0a7230 */ /* 0x110fe40000004100 */
[----:B------:R-:W-:Y:S02]  /*3900*/  HADD2.F32 R17, -RZ, R21.H0_H0 ;  /* 0x20000015ff117230 */ /* 0x000fe40000004100 */
[----:B------:R-:W-:Y:S02]  /*3910*/  HADD2.F32 R4, -RZ, R5.H0_H0 ;  /* 0x20000005ff047230 */ /* 0x000fe40000004100 */
[----:B------:R-:W-:Y:S01]  /*3920*/  FFMA.FTZ R24, R27, R36, R24 ;  /* 0x000000241b187223 */ /* 0x000fe20000010018 */
[----:B------:R-:W-:Y:S02]  /*3930*/  HADD2.F32 R20, -RZ, R20.H1_H1 ;  /* 0x30000014ff147230 */ /* 0x000fe40000004100 */
[----:B------:R-:W-:Y:S01]  /*3940*/  FFMA.FTZ R9, R9, R10, R58 ;  /* 0x0000000a09097223 */ /* 0x000fe2000001003a */
[----:B--2---:R-:W-:-:S02]  /*3950*/  HADD2.F32 R10, -RZ, R12.H0_H0 ;  /* 0x2000000cff0a7230 */ /* 0x004fc40000004100 */
[----:B------:R-:W-:Y:S01]  /*3960*/  FFMA.FTZ R4, R4, R17, R25 ;  /* 0x0000001104047223 */ /* 0x000fe20000010019 */
[----:B------:R-:W-:Y:S02]  /*3970*/  HADD2.F32 R17, -RZ, R40.H0_H0 ;  /* 0x20000028ff117230 */ /* 0x000fe40000004100 */
[----:B------:R-:W-:Y:S01]  /*3980*/  FFMA.FTZ R11, R11, R20, R24 ;  /* 0x000000140b0b7223 */ /* 0x000fe20000010018 */
[----:B------:R-:W-:Y:S02]  /*3990*/  HADD2.F32 R26, -RZ, R39.H1_H1 ;  /* 0x30000027ff1a7230 */ /* 0x000fe40000004100 */
[----:B------:R-:W-:Y:S02]  /*39a0*/  HADD2.F32 R12, -RZ, R12.H1_H1 ;  /* 0x3000000cff0c7230 */ /* 0x000fe40000004100 */
[----:B------:R-:W-:Y:S02]  /*39b0*/  HADD2.F32 R40, -RZ, R40.H1_H1 ;  /* 0x30000028ff287230 */ /* 0x000fe40000004100 */
[----:B------:R-:W-:Y:S01]  /*39c0*/  FFMA.FTZ R26, R44, R26, R29 ;  /* 0x0000001a2c1a7223 */ /* 0x000fe2000001001d */
[----:B------:R-:W-:-:S02]  /*39d0*/  HADD2.F32 R32, -RZ, R38.H0_H0 ;  /* 0x20000026ff207230 */ /* 0x000fc40000004100 */
[----:B------:R-:W-:Y:S01]  /*39e0*/  FFMA.FTZ R9, R10, R17, R9 ;  /* 0x000000110a097223 */ /* 0x000fe20000010009 */
[--C-:B------:R-:W-:Y:S02]  /*39f0*/  HADD2.F32 R27, -RZ, R6.reuse.H0_H0 ;  /* 0x20000006ff1b7230 */ /* 0x100fe40000004100 */
[----:B------:R-:W-:Y:S01]  /*3a00*/  FFMA.FTZ R12, R12, R40, R11 ;  /* 0x000000280c0c7223 */ /* 0x000fe2000001000b */
[----:B------:R-:W-:Y:S02]  /*3a10*/  HADD2.F32 R29, -RZ, R6.H1_H1 ;  /* 0x30000006ff1d7230 */ /* 0x000fe40000004100 */
[----:B------:R-:W-:Y:S02]  /*3a20*/  HADD2.F32 R11, -RZ, R13.H0_H0 ;  /* 0x2000000dff0b7230 */ /* 0x000fe40000004100 */
[----:B------:R-:W-:Y:S02]  /*3a30*/  HADD2.F32 R17, -RZ, R41.H0_H0 ;  /* 0x20000029ff117230 */ /* 0x000fe40000004100 */
[----:B------:R-:W-:-:S02]  /*3a40*/  HADD2.F32 R21, -RZ, R21.H1_H1 ;  /* 0x30000015ff157230 */ /* 0x000fc40000004100 */
[----:B------:R-:W-:Y:S02]  /*3a50*/  HADD2.F32 R8, -RZ, R23.H0_H0 ;  /* 0x20000017ff087230 */ /* 0x000fe40000004100 */
[----:B------:R-:W-:Y:S02]  /*3a60*/  HADD2.F32 R5, -RZ, R5.H1_H1 ;  /* 0x30000005ff057230 */ /* 0x000fe40000004100 */
[----:B------:R-:W-:Y:S02]  /*3a70*/  HADD2.F32 R6, -RZ, R7.H0_H0 ;  /* 0x20000007ff067230 */ /* 0x000fe40000004100 */
[----:B------:R-:W-:Y:S01]  /*3a80*/  FFMA.FTZ R16, R33, R32, R16 ;  /* 0x0000002021107223 */ /* 0x000fe20000010010 */
[----:B------:R-:W-:Y:S02]  /*3a90*/  HADD2.F32 R28, -RZ, R22.H0_H0 ;  /* 0x20000016ff1c7230 */ /* 0x000fe40000004100 */
[----:B------:R-:W-:Y:S01]  /*3aa0*/  FFMA.FTZ R4, R11, R17, R4 ;  /* 0x000000110b047223 */ /* 0x000fe20000010004 */
[----:B------:R-:W-:-:S02]  /*3ab0*/  HADD2.F32 R38, -RZ, R38.H1_H1 ;  /* 0x30000026ff267230 */ /* 0x000fc40000004100 */
[----:B------:R-:W-:Y:S01]  /*3ac0*/  FFMA.FTZ R5, R5, R21, R18 ;  /* 0x0000001505057223 */ /* 0x000fe20000010012 */
[----:B------:R-:W-:Y:S02]  /*3ad0*/  HADD2.F32 R10, -RZ, R13.H1_H1 ;  /* 0x3000000dff0a7230 */ /* 0x000fe40000004100 */
[----:B------:R-:W-:Y:S01]  /*3ae0*/  FFMA.FTZ R6, R6, R8, R19 ;  /* 0x0000000806067223 */ /* 0x000fe20000010013 */
[----:B------:R-:W-:Y:S02]  /*3af0*/  HADD2.F32 R41, -RZ, R41.H1_H1 ;  /* 0x30000029ff297230 */ /* 0x000fe40000004100 */
[----:B------:R-:W-:Y:S01]  /*3b00*/  FADD.FTZ R11, R9, R12 ;  /* 0x0000000c090b7221 */ /* 0x000fe20000010000 */
[----:B------:R-:W-:Y:S02]  /*3b10*/  HADD2.F32 R9, -RZ, R14.H0_H0 ;  /* 0x2000000eff097230 */ /* 0x000fe40000004100 */
[----:B------:R-:W-:Y:S01]  /*3b20*/  FFMA.FTZ R16, R27, R28, R16 ;  /* 0x0000001c1b107223 */ /* 0x000fe20000010010 */
[----:B------:R-:W-:-:S02]  /*3b30*/  HADD2.F32 R8, -RZ, R42.H0_H0 ;  /* 0x2000002aff087230 */ /* 0x000fc40000004100 */
[----:B------:R-:W-:Y:S01]  /*3b40*/  FFMA.FTZ R34, R35, R38, R34 ;  /* 0x0000002623227223 */ /* 0x000fe20000010022 */
[----:B------:R-:W-:Y:S02]  /*3b50*/  HADD2.F32 R22, -RZ, R22.H1_H1 ;  /* 0x30000016ff167230 */ /* 0x000fe40000004100 */
[----:B------:R-:W-:Y:S01]  /*3b60*/  FFMA.FTZ R5, R10, R41, R5 ;  /* 0x000000290a057223 */ /* 0x000fe20000010005 */
[----:B------:R-:W-:Y:S01]  /*3b70*/  FADD.FTZ R4, R4, R11 ;  /* 0x0000000b04047221 */ /* 0x000fe20000010000 */
[----:B------:R-:W-:Y:S01]  /*3b80*/  FFMA.FTZ R8, R9, R8, R16 ;  /* 0x0000000809087223 */ /* 0x000fe20000010010 */
[----:B------:R-:W-:Y:S02]  /*3b90*/  HADD2.F32 R42, -RZ, R42.H1_H1 ;  /* 0x3000002aff2a7230 */ /* 0x000fe40000004100 */
[----:B------:R-:W-:Y:S01]  /*3ba0*/  FFMA.FTZ R22, R29, R22, R34 ;  /* 0x000000161d167223 */ /* 0x000fe20000010022 */
[----:B------:R-:W-:Y:S02]  /*3bb0*/  HADD2.F32 R9, -RZ, R14.H1_H1 ;  /* 0x3000000eff097230 */ /* 0x000fe40000004100 */
[----:B------:R-:W-:Y:S01]  /*3bc0*/  FADD.FTZ R11, R5, R4 ;  /* 0x00000004050b7221 */ /* 0x000fe20000010000 */
[----:B------:R-:W-:-:S02]  /*3bd0*/  HADD2.F32 R10, -RZ, R43.H0_H0 ;  /* 0x2000002bff0a7230 */ /* 0x000fc40000004100 */
[----:B------:R-:W-:Y:S02]  /*3be0*/  HADD2.F32 R5, -RZ, R15.H0_H0 ;  /* 0x2000000fff057230 */ /* 0x000fe40000004100 */
[----:B------:R-:W-:Y:S01]  /*3bf0*/  FFMA.FTZ R9, R9, R42, R22 ;  /* 0x0000002a09097223 */ /* 0x000fe20000010016 */
[----:B------:R-:W-:Y:S02]  /*3c00*/  FADD.FTZ R8, R8, R11 ;  /* 0x0000000b08087221 */ /* 0x000fe40000010000 */
[----:B------:R-:W-:Y:S02]  /*3c10*/  FFMA.FTZ R5, R5, R10, R6 ;  /* 0x0000000a05057223 */ /* 0x000fe40000010006 */
[----:B------:R-:W-:Y:S01]  /*3c20*/  FADD.FTZ R8, R9, R8 ;  /* 0x0000000809087221 */ /* 0x000fe20000010000 */
[----:B------:R-:W-:-:S03]  /*3c30*/  IADD3 R12, PT, PT, R51, 0x1, RZ ;  /* 0x00000001330c7810 */ /* 0x000fc60007ffe0ff */
[----:B------:R-:W-:Y:S01]  /*3c40*/  FADD.FTZ R5, R5, R8 ;  /* 0x0000000805057221 */ /* 0x000fe20000010000 */
[----:B------:R-:W-:Y:S01]  /*3c50*/  IADD3 R8, PT, PT, R55, 0x1f, RZ ;  /* 0x0000001f37087810 */ /* 0x000fe20007ffe0ff */
[----:B------:R-:W-:Y:S02]  /*3c60*/  HADD2.F32 R23, -RZ, R23.H1_H1 ;  /* 0x30000017ff177230 */ /* 0x000fe40000004100 */
[----:B------:R-:W-:Y:S01]  /*3c70*/  HADD2.F32 R7, -RZ, R7.H1_H1 ;  /* 0x30000007ff077230 */ /* 0x000fe20000004100 */
[----:B------:R-:W-:Y:S02]  /*3c80*/  SHF.R.S32.HI R9, RZ, 0x1f, R8 ;  /* 0x0000001fff097819 */ /* 0x000fe40000011408 */
[----:B------:R-:W-:Y:S01]  /*3c90*/  I2FP.F32.S32 R12, R12 ;  /* 0x0000000c000c7245 */ /* 0x000fe20000201400 */
[----:B------:R-:W-:Y:S02]  /*3ca0*/  HADD2.F32 R43, -RZ, R43.H1_H1 ;  /* 0x3000002bff2b7230 */ /* 0x000fe40000004100 */
[----:B------:R-:W-:Y:S01]  /*3cb0*/  FFMA.FTZ R7, R7, R23, R26 ;  /* 0x0000001707077223 */ /* 0x000fe2000001001a */
[----:B------:R-:W-:Y:S01]  /*3cc0*/  HADD2.F32 R4, -RZ, R15.H1_H1 ;  /* 0x3000000fff047230 */ /* 0x000fe20000004100 */
[----:B------:R-:W-:Y:S01]  /*3cd0*/  LEA.HI R9, R9, R8, RZ, 0x5 ;  /* 0x0000000809097211 */ /* 0x000fe200078f28ff */
[----:B-----5:R-:W-:Y:S01]  /*3ce0*/  FMUL.FTZ R12, R12, R53 ;  /* 0x000000350c0c7220 */ /* 0x020fe20000410000 */
[----:B------:R-:W-:-:S02]  /*3cf0*/  FSETP.NEU.FTZ.AND P0, PT, R53, RZ, PT ;  /* 0x000000ff3500720b */ /* 0x000fc40003f1d000 */
[----:B------:R-:W-:Y:S01]  /*3d00*/  FFMA.FTZ R4, R4, R43, R7 ;  /* 0x0000002b04047223 */ /* 0x000fe20000010007 */
[----:B------:R-:W-:Y:S02]  /*3d10*/  IADD3 R54, PT, PT, R54, 0x4, RZ ;  /* 0x0000000436367810 */ /* 0x000fe40007ffe0ff */
[----:B------:R-:W-:Y:S02]  /*3d20*/  SHF.R.S32.HI R9, RZ, 0x5, R9 ;  /* 0x00000005ff097819 */ /* 0x000fe40000011409 */
[----:B------:R-:W-:Y:S01]  /*3d30*/  IADD3 R6, PT, PT, R49, -0x1, RZ ;  /* 0xffffffff31067810 */ /* 0x000fe20007ffe0ff */
[----:B------:R-:W-:Y:S01]  /*3d40*/  FADD.FTZ R4, R4, R5 ;  /* 0x0000000504047221 */ /* 0x000fe20000010000 */
[----:B------:R-:W-:Y:S02]  /*3d50*/  FSEL R7, R12, RZ, P0 ;  /* 0x000000ff0c077208 */ /* 0x000fe40000000000 */
[----:B------:R-:W-:Y:S02]  /*3d60*/  ISETP.GE.AND P1, PT, R54, R9, PT ;  /* 0x000000093600720c */ /* 0x000fe40003f26270 */
[----:B------:R-:W-:Y:S01]  /*3d70*/  ISETP.GE.AND P0, PT, R6, R55, PT ;  /* 0x000000370600720c */ /* 0x000fe20003f06270 */
[----:B------:R-:W-:Y:S01]  /*3d80*/  FFMA.FTZ R7, R4, UR14, R7 ;  /* 0x0000000e04077c23 */ /* 0x000fe20008010007 */
[----:B------:R-:W-:-:S04]  /*3d90*/  IADD3 R3, P2, PT, R3, 0x10, RZ ;  /* 0x0000001003037810 */ /* 0x000fc80007f5e0ff */
[----:B------:R-:W-:Y:S02]  /*3da0*/  FSEL R5, R7, RZ, !P0 ;  /* 0x000000ff07057208 */ /* 0x000fe40004000000 */
[----:B------:R-:W-:Y:S02]  /*3db0*/  IADD3 R51, PT, PT, R51, 0x80, RZ ;  /* 0x0000008033337810 */ /* 0x000fe40007ffe0ff */
[----:B------:R-:W-:Y:S01]  /*3dc0*/  IADD3 R49, PT, PT, R49, 0x80, RZ ;  /* 0x0000008031317810 */ /* 0x000fe20007ffe0ff */
[----:B------:R0:W-:Y:S01]  /*3dd0*/  STS [R50], R5 ;  /* 0x0000000532007388 */ /* 0x0001e20000000800 */
[----:B------:R-:W-:Y:S02]  /*3de0*/  IADD3.X R2, PT, PT, RZ, R2, RZ, P2, !PT ;  /* 0x00000002ff027210 */ /* 0x000fe400017fe4ff */
[----:B------:R-:W-:Y:S02]  /*3df0*/  @!P0 FMNMX.FTZ R52, R7, R52, !PT ;  /* 0x0000003407348209 */ /* 0x000fe40007810000 */
[----:B0-----:R-:W-:Y:S01]  /*3e00*/  IADD3 R50, PT, PT, R50, 0x200, RZ ;  /* 0x0000020032327810 */ /* 0x001fe20007ffe0ff */
[----:B------:R-:W-:Y:S06]  /*3e10*/  @!P1 BRA `(.L_x_19910) ;  /* 0xffffffc8004c9947 */ /* 0x000fec000383ffff */
.L_x_19909:
[----:B------:R-:W-:Y:S05]  /*3e20*/  BSYNC.RECONVERGENT B0 ;  /* 0x0000000000007941 */ /* 0x000fea0003800200 */
.L_x_19908:
[----:B------:R-:W1:Y:S01]  /*3e30*/  SHFL.BFLY PT, R3, R52, 0x10, 0x1f ;  /* 0x0e001f0034037f89 */ /* 0x000e6200000e0000 */
[----:B------:R-:W-:Y:S01]  /*3e40*/  BSSY.RECONVERGENT B0, `(.L_x_19911) ;  /* 0x0000105000007945 */ /* 0x000fe20003800200 */
[----:B------:R-:W0:Y:S01]  /*3e50*/  S2R R20, SR_TID.X ;  /* 0x0000000000147919 */ /* 0x000e220000002100 */
[----:B-1----:R-:W-:-:S05]  /*3e60*/  FMNMX.FTZ R4, R3, R52, !PT ;  /* 0x0000003403047209 */ /* 0x002fca0007810000 */
[----:B------:R-:W1:Y:S01]  /*3e70*/  SHFL.BFLY PT, R3, R4, 0x8, 0x1f ;  /* 0x0d001f0004037f89 */ /* 0x000e6200000e0000 */
[----:B0-----:R-:W-:Y:S02]  /*3e80*/  LOP3.LUT P0, R47, R20, 0x1f, RZ, 0xc0, !PT ;  /* 0x0000001f142f7812 */ /* 0x001fe4000780c0ff */
[----:B------:R-:W-:Y:S02]  /*3e90*/  SHF.R.U32.HI R11, RZ, 0x5, R20 ;  /* 0x00000005ff0b7819 */ /* 0x000fe40000011614 */
[----:B------:R-:W-:Y:S02]  /*3ea0*/  ISETP.GT.U32.AND P1, PT, R47, 0x3, PT ;  /* 0x000000032f00780c */ /* 0x000fe40003f24070 */
[----:B-1----:R-:W-:Y:S02]  /*3eb0*/  FMNMX.FTZ R5, R4, R3, !PT ;  /* 0x0000000304057209 */ /* 0x002fe40007810000 */
[----:B------:R-:W0:Y:S03]  /*3ec0*/  S2R R3, SR_CgaCtaId ;  /* 0x0000000000037919 */ /* 0x000e260000008800 */
[----:B------:R-:W1:Y:S02]  /*3ed0*/  SHFL.BFLY PT, R2, R5, 0x4, 0x1f ;  /* 0x0c801f0005027f89 */ /* 0x000e6400000e0000 */
[----:B-1----:R-:W-:-:S02]  /*3ee0*/  FMNMX.FTZ R6, R5, R2, !PT ;  /* 0x0000000205067209 */ /* 0x002fc40007810000 */
[----:B------:R-:W-:-:S03]  /*3ef0*/  MOV R2, 0x400 ;  /* 0x0000040000027802 */ /* 0x000fc60000000f00 */
[----:B------:R-:W1:Y:S01]  /*3f00*/  SHFL.BFLY PT, R7, R6, 0x2, 0x1f ;  /* 0x0c401f0006077f89 */ /* 0x000e6200000e0000 */
[----:B------:R-:W-:-:S04]  /*3f10*/  IADD3 R4, PT, PT, R2, 0x200, RZ ;  /* 0x0000020002047810 */ /* 0x000fc80007ffe0ff */
[----:B0-----:R-:W-:-:S04]  /*3f20*/  LEA R10, R3, R4, 0x18 ;  /* 0x00000004030a7211 */ /* 0x001fc800078ec0ff */
[-C--:B------:R-:W-:Y:S02]  /*3f30*/  LEA R4, R11, R10.reuse, 0x2 ;  /* 0x0000000a0b047211 */ /* 0x080fe400078e10ff */
[----:B------:R-:W-:Y:S02]  /*3f40*/  LEA R5, R47, R10, 0x2 ;  /* 0x0000000a2f057211 */ /* 0x000fe400078e10ff */
[----:B------:R-:W-:Y:S02]  /*3f50*/  IADD3 R10, PT, PT, R55, 0x1f, RZ ;  /* 0x0000001f370a7810 */ /* 0x000fe40007ffe0ff */
[----:B-1----:R-:W-:-:S05]  /*3f60*/  FMNMX.FTZ R7, R6, R7, !PT ;  /* 0x0000000706077209 */ /* 0x002fca0007810000 */
[----:B------:R-:W0:Y:S02]  /*3f70*/  SHFL.BFLY PT, R8, R7, 0x1, 0x1f ;  /* 0x0c201f0007087f89 */ /* 0x000e2400000e0000 */
[----:B0-----:R-:W-:Y:S02]  /*3f80*/  FMNMX.FTZ R13, R7, R8, !PT ;  /* 0x00000008070d7209 */ /* 0x001fe40007810000 */
[----:B------:R-:W-:-:S03]  /*3f90*/  MOV R8, 0xff7fffff ;  /* 0xff7fffff00087802 */ /* 0x000fc60000000f00 */
[----:B------:R-:W-:Y:S01]  /*3fa0*/  @!P0 STS [R4], R13 ;  /* 0x0000000d04008388 */ /* 0x000fe20000000800 */
[----:B------:R-:W-:Y:S06]  /*3fb0*/  BAR.SYNC.DEFER_BLOCKING 0x0 ;  /* 0x0000000000007b1d */ /* 0x000fec0000010000 */
[----:B------:R-:W0:Y:S04]  /*3fc0*/  @!P1 LDS R8, [R5] ;  /* 0x0000000005089984 */ /* 0x000e280000000800 */
[----:B0-----:R-:W0:Y:S02]  /*3fd0*/  SHFL.BFLY PT, R7, R8, 0x2, 0x1f ;  /* 0x0c401f0008077f89 */ /* 0x001e2400000e0000 */
[----:B0-----:R-:W-:Y:S01]  /*3fe0*/  FMNMX.FTZ R9, R7, R8, !PT ;  /* 0x0000000807097209 */ /* 0x001fe20007810000 */
[----:B------:R-:W-:Y:S01]  /*3ff0*/  HFMA2 R8, -RZ, RZ, 0, 0 ;  /* 0x00000000ff087431 */ /* 0x000fe200000001ff */
[----:B------:R-:W-:-:S03]  /*4000*/  SHF.R.S32.HI R7, RZ, 0x1f, R10 ;  /* 0x0000001fff077819 */ /* 0x000fc6000001140a */
[----:B------:R-:W0:Y:S01]  /*4010*/  SHFL.BFLY PT, R6, R9, 0x1, 0x1f ;  /* 0x0c201f0009067f89 */ /* 0x000e2200000e0000 */
[----:B------:R-:W-:-:S04]  /*4020*/  LEA.HI R10, R7, R10, RZ, 0x5 ;  /* 0x0000000a070a7211 */ /* 0x000fc800078f28ff */
[----:B------:R-:W-:-:S04]  /*4030*/  LOP3.LUT R12, R10, 0xffffffe0, RZ, 0xc0, !PT ;  /* 0xffffffe00a0c7812 */ /* 0x000fc800078ec0ff */
[----:B------:R-:W-:-:S04]  /*4040*/  VIMNMX R7, PT, PT, R55, R12, PT ;  /* 0x0000000c37077248 */ /* 0x000fc80003fe0100 */
[----:B------:R-:W-:Y:S02]  /*4050*/  ISETP.GE.AND P2, PT, R20, R7, PT ;  /* 0x000000071400720c */ /* 0x000fe40003f46270 */
[----:B0-----:R-:W-:-:S06]  /*4060*/  FMNMX.FTZ R6, R9, R6, !PT ;  /* 0x0000000609067209 */ /* 0x001fcc0007810000 */
[----:B------:R-:W0:Y:S05]  /*4070*/  SHFL.IDX PT, R6, R6, RZ, 0x1f ;  /* 0x00001fff06067589 */ /* 0x000e2a00000e0000 */
        /* <DEDUP_REMOVED lines=17> */
[----:B------:R-:W-:-:S07]  /*4190*/  IADD3 R9, PT, PT, RZ, -R9, RZ ;  /* 0x80000009ff097210 */ /* 0x000fce0007ffe0ff */
.L_x_19915:
        /* <DEDUP_REMOVED lines=11> */
.L_x_19914:
[----:B------:R-:W-:Y:S05]  /*4250*/  BSYNC.RECONVERGENT B1 ;  /* 0x0000000000017941 */ /* 0x000fea0003800200 */
.L_x_19913:
[----:B------:R-:W-:Y:S05]  /*4260*/  @!P3 BRA `(.L_x_19912) ;  /* 0x0000000c0008b947 */ /* 0x000fea0003800000 */
[----:B------:R-:W-:Y:S01]  /*4270*/  IADD3 R9, PT, PT, -R12, R7, RZ ;  /* 0x000000070c097210 */ /* 0x000fe20007ffe1ff */
        /* <DEDUP_REMOVED lines=10> */
.L_x_19918:
        /* <DEDUP_REMOVED lines=26> */
[----:B------:R-:W4:Y:S02]  /*44c0*/  MUFU.EX2 R16, R16 ;  /* 0x0000001000107308 */ /* 0x000f240000000800 */
[----:B------:R-:W-:Y:S01]  /*44d0*/  FMUL.FTZ R23, R23, 1.4426950216293334961 ;  /* 0x3fb8aa3b17177820 */ /* 0x000fe20000410000 */
[C---:B------:R-:W-:Y:S01]  /*44e0*/  FADD.FTZ R25, -R6.reuse, R25 ;  /* 0x0000001906197221 */ /* 0x040fe20000010100 */
[----:B------:R-:W-:-:S03]  /*44f0*/  FADD.FTZ R27, -R6, R27 ;  /* 0x0000001b061b7221 */ /* 0x000fc60000010100 */
[----:B------:R-:W-:Y:S01]  /*4500*/  FMUL.FTZ R25, R25, 1.4426950216293334961 ;  /* 0x3fb8aa3b19197820 */ /* 0x000fe20000410000 */
[----:B------:R4:W0:Y:S01]  /*4510*/  MUFU.EX2 R22, R21 ;  /* 0x0000001500167308 */ /* 0x0008220000000800 */
[----:B--2---:R-:W-:Y:S01]  /*4520*/  STS [R9+-0x400], R14 ;  /* 0xfffc000e09007388 */ /* 0x004fe20000000800 */
[----:B------:R-:W-:Y:S01]  /*4530*/  FMUL.FTZ R27, R27, 1.4426950216293334961 ;  /* 0x3fb8aa3b1b1b7820 */ /* 0x000fe20000410000 */
[C---:B------:R-:W-:Y:S01]  /*4540*/  FADD.FTZ R29, -R6.reuse, R29 ;  /* 0x0000001d061d7221 */ /* 0x040fe20000010100 */
[----:B------:R-:W-:-:S03]  /*4550*/  FADD.FTZ R31, -R6, R31 ;  /* 0x0000001f061f7221 */ /* 0x000fc60000010100 */
[----:B------:R-:W-:Y:S01]  /*4560*/  FMUL.FTZ R29, R29, 1.4426950216293334961 ;  /* 0x3fb8aa3b1d1d7820 */ /* 0x000fe20000410000 */
[----:B------:R-:W2:Y:S01]  /*4570*/  MUFU.EX2 R18, R18 ;  /* 0x0000001200127308 */ /* 0x000ea20000000800 */
[----:B----4-:R-:W4:Y:S01]  /*4580*/  LDS R21, [R9+0x1800] ;  /* 0x0018000009157984 */ /* 0x010f220000000800 */
[----:B------:R-:W-:Y:S01]  /*4590*/  FMUL.FTZ R31, R31, 1.4426950216293334961 ;  /* 0x3fb8aa3b1f1f7820 */ /* 0x000fe20000410000 */
[C---:B------:R-:W-:Y:S02]  /*45a0*/  FADD.FTZ R33, -R6.reuse, R33 ;  /* 0x0000002106217221 */ /* 0x040fe40000010100 */
[----:B------:R-:W-:Y:S02]  /*45b0*/  STS [R9+-0x200], R16 ;  /* 0xfffe001009007388 */ /* 0x000fe40000000800 */
[----:B------:R-:W-:Y:S01]  /*45c0*/  FMUL.FTZ R33, R33, 1.4426950216293334961 ;  /* 0x3fb8aa3b21217820 */ /* 0x000fe20000410000 */
[----:B------:R2:W3:Y:S01]  /*45d0*/  MUFU.EX2 R24, R23 ;  /* 0x0000001700187308 */ /* 0x0004e20000000800 */
[C---:B0-----:R-:W-:Y:S01]  /*45e0*/  FADD.FTZ R35, -R6.reuse, R35 ;  /* 0x0000002306237221 */ /* 0x041fe20000010100 */
[----:B------:R-:W-:Y:S01]  /*45f0*/  STS [R9+0x200], R22 ;  /* 0x0002001609007388 */ /* 0x000fe20000000800 */
[----:B-1----:R-:W-:-:S02]  /*4600*/  FADD.FTZ R15, -R6, R15 ;  /* 0x0000000f060f7221 */ /* 0x002fc40000010100 */
[----:B------:R-:W-:Y:S02]  /*4610*/  FMUL.FTZ R35, R35, 1.4426950216293334961 ;  /* 0x3fb8aa3b23237820 */ /* 0x000fe40000410000 */
[----:B------:R-:W-:Y:S01]  /*4620*/  FMUL.FTZ R15, R15, 1.4426950216293334961 ;  /* 0x3fb8aa3b0f0f7820 */ /* 0x000fe20000410000 */
[----:B--2---:R-:W0:Y:S01]  /*4630*/  LDS R23, [R9+0x1a00] ;  /* 0x001a000009177984 */ /* 0x004e220000000800 */
[----:B------:R-:W1:Y:S01]  /*4640*/  MUFU.EX2 R26, R25 ;  /* 0x00000019001a7308 */ /* 0x000e620000000800 */
[C---:B------:R-:W-:Y:S01]  /*4650*/  FADD.FTZ R17, -R6.reuse, R17 ;  /* 0x0000001106117221 */ /* 0x040fe20000010100 */
[----:B---3--:R-:W-:Y:S01]  /*4660*/  FADD.FTZ R19, -R6, R19 ;  /* 0x0000001306137221 */ /* 0x008fe20000010100 */
[----:B------:R-:W-:Y:S02]  /*4670*/  STS [R9], R18 ;  /* 0x0000001209007388 */ /* 0x000fe40000000800 */
[----:B------:R-:W-:Y:S01]  /*4680*/  FMUL.FTZ R17, R17, 1.4426950216293334961 ;  /* 0x3fb8aa3b11117820 */ /* 0x000fe20000410000 */
[----:B------:R-:W-:-:S02]  /*4690*/  FMUL.FTZ R19, R19, 1.4426950216293334961 ;  /* 0x3fb8aa3b13137820 */ /* 0x000fc40000410000 */
[----:B------:R2:W3:Y:S01]  /*46a0*/  MUFU.EX2 R32, R15 ;  /* 0x0000000f00207308 */ /* 0x0004e20000000800 */
[----:B------:R-:W-:Y:S07]  /*46b0*/  STS [R9+0x400], R24 ;  /* 0x0004001809007388 */ /* 0x000fee0000000800 */
[----:B------:R-:W0:Y:S01]  /*46c0*/  MUFU.EX2 R28, R27 ;  /* 0x0000001b001c7308 */ /* 0x000e220000000800 */
[----:B--2---:R-:W-:Y:S01]  /*46d0*/  FADD.FTZ R15, R14, R8 ;  /* 0x000000080e0f7221 */ /* 0x004fe20000010000 */
[----:B-1----:R-:W-:Y:S03]  /*46e0*/  STS [R9+0x600], R26 ;  /* 0x0006001a09007388 */ /* 0x002fe60000000800 */
[----:B------:R-:W-:Y:S01]  /*46f0*/  FADD.FTZ R15, R15, R16 ;  /* 0x000000100f0f7221 */ /* 0x000fe20000010000 */
[----:B----4-:R-:W-:-:S02]  /*4700*/  FADD.FTZ R21, -R6, R21 ;  /* 0x0000001506157221 */ /* 0x010fc40000010100 */
[----:B------:R-:W1:Y:S01]  /*4710*/  MUFU.EX2 R30, R29 ;  /* 0x0000001d001e7308 */ /* 0x000e620000000800 */
[----:B------:R-:W-:Y:S01]  /*4720*/  FADD.FTZ R15, R15, R18 ;  /* 0x000000120f0f7221 */ /* 0x000fe20000010000 */
[----:B---3--:R-:W-:Y:S01]  /*4730*/  STS [R9+0xc00], R32 ;  /* 0x000c002009007388 */ /* 0x008fe20000000800 */
[----:B------:R-:W-:Y:S02]  /*4740*/  FMUL.FTZ R21, R21, 1.4426950216293334961 ;  /* 0x3fb8aa3b15157820 */ /* 0x000fe40000410000 */
[----:B------:R-:W-:-:S03]  /*4750*/  FADD.FTZ R15, R15, R22 ;  /* 0x000000160f0f7221 */ /* 0x000fc60000010000 */
[----:B------:R-:W2:Y:S01]  /*4760*/  MUFU.EX2 R34, R17 ;  /* 0x0000001100227308 */ /* 0x000ea20000000800 */
[----:B------:R-:W-:Y:S01]  /*4770*/  FADD.FTZ R15, R15, R24 ;  /* 0x000000180f0f7221 */ /* 0x000fe20000010000 */
[----:B0-----:R-:W-:Y:S03]  /*4780*/  STS [R9+0x800], R28 ;  /* 0x0008001c09007388 */ /* 0x001fe60000000800 */
[----:B------:R-:W-:Y:S01]  /*4790*/  FADD.FTZ R15, R15, R26 ;  /* 0x0000001a0f0f7221 */ /* 0x000fe20000010000 */
[----:B------:R-:W-:Y:S02]  /*47a0*/  FADD.FTZ R23, -R6, R23 ;  /* 0x0000001706177221 */ /* 0x000fe40000010100 */
[----:B------:R-:W0:Y:S01]  /*47b0*/  MUFU.EX2 R36, R19 ;  /* 0x0000001300247308 */ /* 0x000e220000000800 */
        /* <DEDUP_REMOVED lines=26> */
.L_x_19917:
[----:B------:R-:W-:Y:S05]  /*4960*/  BSYNC.RECONVERGENT B1 ;  /* 0x0000000000017941 */ /* 0x000fea0003800200 */
.L_x_19916:
[----:B------:R-:W-:Y:S01]  /*4970*/  IADD3 R13, PT, PT, -R12, R7, RZ ;  /* 0x000000070c0d7210 */ /* 0x000fe20007ffe1ff */
        /* <DEDUP_REMOVED lines=54> */
.L_x_19920:
[----:B------:R-:W-:Y:S05]  /*4ce0*/  BSYNC.RECONVERGENT B1 ;  /* 0x0000000000017941 */ /* 0x000fea0003800200 */
.L_x_19919:
        /* <DEDUP_REMOVED lines=26> */
.L_x_19912:
[----:B------:R-:W-:Y:S05]  /*4e90*/  BSYNC.RECONVERGENT B0 ;  /* 0x0000000000007941 */ /* 0x000fea0003800200 */
.L_x_19911:
        /* <DEDUP_REMOVED lines=37> */
[----:B------:R-:W-:Y:S02]  /*50f0*/  IADD3 R9, PT, PT, RZ, -R6, RZ ;  /* 0x80000006ff097210 */ /* 0x000fe40007ffe0ff */
[----:B------:R-:W-:Y:S02]  /*5100*/  LEA R8, R20, R13, 0x2 ;  /* 0x0000000d14087211 */ /* 0x000fe400078e10ff */
[----:B------:R-:W-:-:S07]  /*5110*/  IADD3 R6, PT, PT, R5, R20, RZ ;  /* 0x0000001405067210 */ /* 0x000fce0007ffe0ff */
.L_x_19925:
[----:B------:R-:W0:Y:S01]  /*5120*/  LDS R5, [R8] ;  /* 0x0000000008057984 */ /* 0x000e220000000800 */
[----:B------:R-:W-:-:S04]  /*5130*/  IADD3 R9, PT, PT, R9, 0x1, RZ ;  /* 0x0000000109097810 */ /* 0x000fc80007ffe0ff */
[----:B------:R-:W-:Y:S01]  /*5140*/  ISETP.NE.AND P0, PT, R9, RZ, PT ;  /* 0x000000ff0900720c */ /* 0x000fe20003f05270 */
[----:B0-----:R-:W-:-:S05]  /*5150*/  FMUL.FTZ R5, R5, R4 ;  /* 0x0000000405057220 */ /* 0x001fca0000410000 */
[----:B------:R0:W-:Y:S02]  /*5160*/  STS [R8], R5 ;  /* 0x0000000508007388 */ /* 0x0001e40000000800 */
[----:B0-----:R-:W-:-:S05]  /*5170*/  IADD3 R8, PT, PT, R8, 0x200, RZ ;  /* 0x0000020008087810 */ /* 0x001fca0007ffe0ff */
[----:B------:R-:W-:Y:S05]  /*5180*/  @P0 BRA `(.L_x_19925) ;  /* 0xfffffffc00e40947 */ /* 0x000fea000383ffff */
.L_x_19924:
[----:B------:R-:W-:Y:S05]  /*5190*/  BSYNC.RECONVERGENT B1 ;  /* 0x0000000000017941 */ /* 0x000fea0003800200 */
.L_x_19923:
        /* <DEDUP_REMOVED lines=12> */
.L_x_19928:
        /* <DEDUP_REMOVED lines=52> */
.L_x_19927:
[----:B------:R-:W-:Y:S05]  /*55a0*/  BSYNC.RECONVERGENT B1 ;  /* 0x0000000000017941 */ /* 0x000fea0003800200 */
.L_x_19926:
        /* <DEDUP_REMOVED lines=31> */
.L_x_19930:
[----:B------:R-:W-:Y:S05]  /*57a0*/  BSYNC.RECONVERGENT B1 ;  /* 0x0000000000017941 */ /* 0x000fea0003800200 */
.L_x_19929:
        /* <DEDUP_REMOVED lines=14> */
.L_x_19922:
[----:B------:R-:W-:Y:S05]  /*5890*/  BSYNC.RECONVERGENT B0 ;  /* 0x0000000000007941 */ /* 0x000fea0003800200 */
.L_x_19921:
[----:B------:R-:W-:Y:S01]  /*58a0*/  SHF.R.S32.HI R10, RZ, 0x5, R10 ;  /* 0x00000005ff0a7819 */ /* 0x000fe2000001140a */
[----:B------:R-:W-:Y:S01]  /*58b0*/  BAR.SYNC.DEFER_BLOCKING 0x0 ;  /* 0x0000000000007b1d */ /* 0x000fe20000010000 */
[----:B------:R-:W-:Y:S01]  /*58c0*/  HFMA2 R46, -RZ, RZ, 0, 0 ;  /* 0x00000000ff2e7431 */ /* 0x000fe200000001ff */
[----:B------:R-:W-:Y:S02]  /*58d0*/  CS2R R44, SRZ ;  /* 0x00000000002c7805 */ /* 0x000fe4000001ff00 */
[----:B------:R-:W-:Y:S02]  /*58e0*/  ISETP.GE.AND P0, PT, R11, R10, PT ;  /* 0x0000000a0b00720c */ /* 0x000fe40003f06270 */
[----:B------:R-:W-:Y:S02]  /*58f0*/  CS2R R42, SRZ ;  /* 0x00000000002a7805 */ /* 0x000fe4000001ff00 */
[----:B------:R-:W-:Y:S01]  /*5900*/  CS2R R40, SRZ ;  /* 0x0000000000287805 */ /* 0x000fe2000001ff00 */
[----:B------:R-:W2:Y:S01]  /*5910*/  LDCU UR9, c[0x0][0x3cc] ;  /* 0x00007980ff0977ac */ /* 0x000ea20008000800 */
[----:B------:R-:W-:Y:S01]  /*5920*/  BSSY.RECONVERGENT B0, `(.L_x_19931) ;  /* 0x0000593000007945 */ /* 0x000fe20003800200 */
[----:B------:R-:W-:-:S02]  /*5930*/  CS2R R38, SRZ ;  /* 0x0000000000267805 */ /* 0x000fc4000001ff00 */
[----:B------:R-:W-:Y:S01]  /*5940*/  CS2R R36, SRZ ;  /* 0x0000000000247805 */ /* 0x000fe2000001ff00 */
[----:B------:R-:W3:Y:S01]  /*5950*/  LDCU.64 UR4, c[0x0][0x398] ;  /* 0x00007300ff0477ac */ /* 0x000ee20008000a00 */
[----:B------:R-:W-:Y:S02]  /*5960*/  CS2R R34, SRZ ;  /* 0x0000000000227805 */ /* 0x000fe4000001ff00 */
[----:B------:R-:W-:Y:S02]  /*5970*/  CS2R R32, SRZ ;  /* 0x0000000000207805 */ /* 0x000fe4000001ff00 */
[----:B------:R-:W-:Y:S02]  /*5980*/  CS2R R30, SRZ ;  /* 0x00000000001e7805 */ /* 0x000fe4000001ff00 */
[----:B------:R-:W-:Y:S02]  /*5990*/  CS2R R28, SRZ ;  /* 0x00000000001c7805 */ /* 0x000fe4000001ff00 */
[----:B------:R-:W-:-:S02]  /*59a0*/  CS2R R26, SRZ ;  /* 0x00000000001a7805 */ /* 0x000fc4000001ff00 */
[----:B------:R-:W-:Y:S02]  /*59b0*/  CS2R R24, SRZ ;  /* 0x0000000000187805 */ /* 0x000fe4000001ff00 */
[----:B------:R-:W-:Y:S02]  /*59c0*/  CS2R R22, SRZ ;  /* 0x0000000000167805 */ /* 0x000fe4000001ff00 */
[----:B------:R-:W-:Y:S02]  /*59d0*/  MOV R21, RZ ;  /* 0x000000ff00157202 */ /* 0x000fe40000000f00 */
[----:B01----:R-:W-:Y:S02]  /*59e0*/  CS2R R8, SRZ ;  /* 0x0000000000087805 */ /* 0x003fe4000001ff00 */
[----:B------:R-:W-:Y:S02]  /*59f0*/  CS2R R6, SRZ ;  /* 0x0000000000067805 */ /* 0x000fe4000001ff00 */
[----:B------:R-:W-:Y:S01]  /*5a00*/  CS2R R4, SRZ ;  /* 0x0000000000047805 */ /* 0x000fe2000001ff00 */
[----:B--23--:R-:W-:Y:S06]  /*5a10*/  @P0 BRA `(.L_x_19932) ;  /* 0x00000058000c0947 */ /* 0x00cfec0003800000 */
[----:B------:R-:W0:Y:S01]  /*5a20*/  LDC.64 R58, c[0x0][0x3a8] ;  /* 0x0000ea00ff3a7b82 */ /* 0x000e220000000a00 */
[----:B------:R-:W1:Y:S01]  /*5a30*/  LDCU UR8, c[0x0][0x3d0] ;  /* 0x00007a00ff0877ac */ /* 0x000e620008000800 */
[----:B------:R-:W-:Y:S02]  /*5a40*/  IADD3 R2, PT, PT, R2, 0x220, RZ ;  /* 0x0000022002027810 */ /* 0x000fe40007ffe0ff */
[----:B------:R-:W-:Y:S01]  /*5a50*/  SHF.L.U32 R12, R20, 0x3, RZ ;  /* 0x00000003140c7819 */ /* 0x000fe200000006ff */
[----:B------:R-:W2:Y:S01]  /*5a60*/  LDCU UR10, c[0x0][0x3b8] ;  /* 0x00007700ff0a77ac */ /* 0x000ea20008000800 */
[----:B------:R-:W-:Y:S02]  /*5a70*/  LEA R3, R3, R2, 0x18 ;  /* 0x0000000203037211 */ /* 0x000fe400078ec0ff */
[----:B------:R-:W-:Y:S02]  /*5a80*/  IADD3 R2, PT, PT, R10, -0x1, RZ ;  /* 0xffffffff0a027810 */ /* 0x000fe40007ffe0ff */
[----:B------:R-:W-:-:S02]  /*5a90*/  MOV R46, RZ ;  /* 0x000000ff002e7202 */ /* 0x000fc40000000f00 */
[----:B------:R-:W-:Y:S02]  /*5aa0*/  MOV R50, R11 ;  /* 0x0000000b00327202 */ /* 0x000fe40000000f00 */
[----:B------:R-:W-:Y:S01]  /*5ab0*/  LOP3.LUT R51, R12, 0x18, RZ, 0xc0, !PT ;  /* 0x000000180c337812 */ /* 0x000fe200078ec0ff */
[----:B-1----:R-:W-:Y:S01]  /*5ac0*/  IMAD R60, R0, UR8, RZ ;  /* 0x00000008003c7c24 */ /* 0x002fe2000f8e02ff */
[----:B------:R-:W-:Y:S01]  /*5ad0*/  LOP3.LUT R0, R12, 0xf8, RZ, 0xc0, !PT ;  /* 0x000000f80c007812 */ /* 0x000fe200078ec0ff */
[----:B--2---:R-:W-:-:S03]  /*5ae0*/  IMAD R13, R48, UR10, RZ ;  /* 0x0000000a300d7c24 */ /* 0x004fc6000f8e02ff */
[----:B------:R-:W-:Y:S01]  /*5af0*/  SHF.R.S32.HI R61, RZ, 0x1f, R60 ;  /* 0x0000001fff3d7819 */ /* 0x000fe2000001143c */
[----:B0-----:R-:W-:-:S07]  /*5b00*/  IMAD.WIDE R58, R13, 0x4, R58 ;  /* 0x000000040d3a7825 */ /* 0x001fce00078e023a */
.L_x_19997:
[----:B------:R-:W-:-:S05]  /*5b10*/  IMAD.WIDE.U32 R12, R50, 0x4, R58 ;  /* 0x00000004320c7825 */ /* 0x000fca00078e003a */
[----:B--2--5:R0:W2:Y:S01]  /*5b20*/  LDG.E.CONSTANT R53, desc[UR6][R12.64] ;  /* 0x000000060c357981 */ /* 0x0240a2000c1e9900 */
[----:B------:R-:W-:-:S04]  /*5b30*/  LEA R49, R50, R51, 0x5 ;  /* 0x0000003332317211 */ /* 0x000fc800078e28ff */
[----:B------:R-:W-:-:S05]  /*5b40*/  LEA R56, R49, R3, 0x2 ;  /* 0x0000000331387211 */ /* 0x000fca00078e10ff */
[----:B0-----:R-:W0:Y:S04]  /*5b50*/  LDS.128 R12, [R56] ;  /* 0x00000000380c7984 */ /* 0x001e280000000c00 */
[----:B-1----:R-:W1:Y:S01]  /*5b60*/  LDS.128 R16, [R56+0x10] ;  /* 0x0000100038107984 */ /* 0x002e620000000c00 */
[----:B0-----:R-:W-:Y:S01]  /*5b70*/  F2FP.F16.F32.PACK_AB R14, R15, R14 ;  /* 0x0000000e0f0e723e */ /* 0x001fe200000000ff */
[----:B------:R-:W-:Y:S01]  /*5b80*/  BSSY.RECONVERGENT B1, `(.L_x_19933) ;  /* 0x000002c000017945 */ /* 0x000fe20003800200 */
[----:B-1----:R-:W-:Y:S02]  /*5b90*/  F2FP.F16.F32.PACK_AB R57, R17, R16 ;  /* 0x000000101139723e */ /* 0x002fe400000000ff */
[----:B------:R-:W-:Y:S01]  /*5ba0*/  F2FP.F16.F32.PACK_AB R54, R19, R18 ;  /* 0x000000121336723e */ /* 0x000fe200000000ff */
[----:B--2---:R-:W-:-:S03]  /*5bb0*/  IMAD.WIDE R52, R53, UR9, R60 ;  /* 0x0000000935347c25 */ /* 0x004fc6000f8e023c */
[----:B------:R-:W-:-:S04]  /*5bc0*/  IADD3 R15, P0, PT, R0, R52, RZ ;  /* 0x00000034000f7210 */ /* 0x000fc80007f1e0ff */
[----:B------:R-:W-:Y:S02]  /*5bd0*/  IADD3.X R52, PT, PT, RZ, R53, RZ, P0, !PT ;  /* 0x00000035ff347210 */ /* 0x000fe400007fe4ff */
[----:B---34-:R-:W-:Y:S02]  /*5be0*/  LEA R62, P1, R15, UR4, 0x1 ;  /* 0x000000040f3e7c11 */ /* 0x018fe4000f8208ff */
[----:B------:R-:W-:Y:S02]  /*5bf0*/  F2FP.F16.F32.PACK_AB R53, R13, R12 ;  /* 0x0000000c0d35723e */ /* 0x000fe400000000ff */
[----:B------:R-:W-:Y:S02]  /*5c00*/  LEA.HI.X R63, R15, UR5, R52, 0x1, P1 ;  /* 0x000000050f3f7c11 */ /* 0x000fe400088f0c34 */
[----:B------:R-:W-:Y:S02]  /*5c10*/  MOV R52, R14 ;  /* 0x0000000e00347202 */ /* 0x000fe40000000f00 */
[----:B------:R-:W-:Y:S01]  /*5c20*/  ISETP.NE.AND P0, PT, R50, R2, PT ;  /* 0x000000023200720c */ /* 0x000fe20003f05270 */
[----:B------:R0:W5:-:S12]  /*5c30*/  LDG.E.128.CONSTANT R12, desc[UR6][R62.64] ;  /* 0x000000063e0c7981 */ /* 0x000158000c1e9d00 */
[----:B0-----:R-:W-:Y:S05]  /*5c40*/  @P0 BRA `(.L_x_19934) ;  /* 0x00000000007c0947 */ /* 0x001fea0003800000 */
[----:B------:R-:W-:-:S04]  /*5c50*/  IADD3 R16, PT, PT, R49, 0x2, RZ ;  /* 0x0000000231107810 */ /* 0x000fc80007ffe0ff */
[----:B------:R-:W-:Y:S02]  /*5c60*/  ISETP.GE.AND P1, PT, R16, R55, PT ;  /* 0x000000371000720c */ /* 0x000fe40003f26270 */
[----:B------:R-:W-:-:S04]  /*5c70*/  IADD3 R16, PT, PT, R49, 0x3, RZ ;  /* 0x0000000331107810 */ /* 0x000fc80007ffe0ff */
[----:B------:R-:W-:Y:S02]  /*5c80*/  ISETP.GE.AND P2, PT, R16, R55, PT ;  /* 0x000000371000720c */ /* 0x000fe40003f46270 */
[C---:B-----5:R-:W-:Y:S02]  /*5c90*/  PRMT R16, R13.reuse, 0x7632, R16 ;  /* 0x000076320d107816 */ /* 0x060fe40000000010 */
[----:B------:R-:W-:Y:S02]  /*5ca0*/  SEL R13, R13, RZ, !P1 ;  /* 0x000000ff0d0d7207 */ /* 0x000fe40004800000 */
[----:B------:R-:W-:-:S04]  /*5cb0*/  SEL R16, R16, RZ, !P2 ;  /* 0x000000ff10107207 */ /* 0x000fc80005000000 */
[----:B------:R-:W-:Y:S02]  /*5cc0*/  PRMT R13, R13, 0x5410, R16 ;  /* 0x000054100d0d7816 */ /* 0x000fe40000000010 */
[----:B------:R-:W-:-:S04]  /*5cd0*/  IADD3 R16, PT, PT, R49, 0x4, RZ ;  /* 0x0000000431107810 */ /* 0x000fc80007ffe0ff */
[----:B------:R-:W-:Y:S02]  /*5ce0*/  ISETP.GE.AND P1, PT, R16, R55, PT ;  /* 0x000000371000720c */ /* 0x000fe40003f26270 */
[----:B------:R-:W-:-:S04]  /*5cf0*/  IADD3 R16, PT, PT, R49, 0x5, RZ ;  /* 0x0000000531107810 */ /* 0x000fc80007ffe0ff */
[----:B------:R-:W-:Y:S02]  /*5d00*/  ISETP.GE.AND P2, PT, R16, R55, PT ;  /* 0x000000371000720c */ /* 0x000fe40003f46270 */
[C---:B------:R-:W-:Y:S02]  /*5d10*/  PRMT R16, R14.reuse, 0x7632, R16 ;  /* 0x000076320e107816 */ /* 0x040fe40000000010 */
[----:B------:R-:W-:Y:S02]  /*5d20*/  SEL R14, R14, RZ, !P1 ;  /* 0x000000ff0e0e7207 */ /* 0x000fe40004800000 */
[----:B------:R-:W-:Y:S02]  /*5d30*/  SEL R17, R16, RZ, !P2 ;  /* 0x000000ff10117207 */ /* 0x000fe40005000000 */
[----:B------:R-:W-:Y:S02]  /*5d40*/  IADD3 R16, PT, PT, R49, 0x6, RZ ;  /* 0x0000000631107810 */ /* 0x000fe40007ffe0ff */
[----:B------:R-:W-:-:S02]  /*5d50*/  PRMT R14, R14, 0x5410, R17 ;  /* 0x000054100e0e7816 */ /* 0x000fc40000000011 */
[----:B------:R-:W-:Y:S02]  /*5d60*/  ISETP.GE.AND P1, PT, R16, R55, PT ;  /* 0x000000371000720c */ /* 0x000fe40003f26270 */
[----:B------:R-:W-:-:S04]  /*5d70*/  IADD3 R16, PT, PT, R49, 0x7, RZ ;  /* 0x0000000731107810 */ /* 0x000fc80007ffe0ff */
[-C--:B------:R-:W-:Y:S02]  /*5d80*/  ISETP.GE.AND P2, PT, R16, R55.reuse, PT ;  /* 0x000000371000720c */ /* 0x080fe40003f46270 */
[C---:B------:R-:W-:Y:S02]  /*5d90*/  PRMT R16, R15.reuse, 0x7632, R16 ;  /* 0x000076320f107816 */ /* 0x040fe40000000010 */
[----:B------:R-:W-:Y:S02]  /*5da0*/  SEL R15, R15, RZ, !P1 ;  /* 0x000000ff0f0f7207 */ /* 0x000fe40004800000 */
[----:B------:R-:W-:Y:S02]  /*5db0*/  SEL R16, R16, RZ, !P2 ;  /* 0x000000ff10107207 */ /* 0x000fe40005000000 */
[----:B------:R-:W-:Y:S02]  /*5dc0*/  ISETP.GE.AND P1, PT, R49, R55, PT ;  /* 0x000000373100720c */ /* 0x000fe40003f26270 */
[----:B------:R-:W-:-:S02]  /*5dd0*/  PRMT R15, R15, 0x5410, R16 ;  /* 0x000054100f0f7816 */ /* 0x000fc40000000010 */
[----:B------:R-:W-:-:S04]  /*5de0*/  IADD3 R16, PT, PT, R49, 0x1, RZ ;  /* 0x0000000131107810 */ /* 0x000fc80007ffe0ff */
[----:B------:R-:W-:Y:S02]  /*5df0*/  ISETP.GE.AND P2, PT, R16, R55, PT ;  /* 0x000000371000720c */ /* 0x000fe40003f46270 */
[C---:B------:R-:W-:Y:S02]  /*5e00*/  PRMT R16, R12.reuse, 0x7632, R16 ;  /* 0x000076320c107816 */ /* 0x040fe40000000010 */
[----:B------:R-:W-:Y:S02]  /*5e10*/  SEL R12, R12, RZ, !P1 ;  /* 0x000000ff0c0c7207 */ /* 0x000fe40004800000 */
[----:B------:R-:W-:-:S04]  /*5e20*/  SEL R17, R16, RZ, !P2 ;  /* 0x000000ff10117207 */ /* 0x000fc80005000000 */
[----:B------:R-:W-:-:S07]  /*5e30*/  PRMT R12, R12, 0x5410, R17 ;  /* 0x000054100c0c7816 */ /* 0x000fce0000000011 */
.L_x_19934:
[----:B------:R-:W-:Y:S05]  /*5e40*/  BSYNC.RECONVERGENT B1 ;  /* 0x0000000000017941 */ /* 0x000fea0003800200 */
.L_x_19933:
[----:B-----5:R-:W-:-:S04]  /*5e50*/  HMUL2 R13, R52, R13 ;  /* 0x0000000d340d7232 */ /* 0x020fc80000000000 */
[----:B------:R-:W-:-:S04]  /*5e60*/  HFMA2 R13, R53, R12, R13 ;  /* 0x0000000c350d7231 */ /* 0x000fc8000000000d */
[----:B------:R-:W-:-:S04]  /*5e70*/  HFMA2 R13, R57, R14, R13 ;  /* 0x0000000e390d7231 */ /* 0x000fc8000000000d */
[----:B------:R-:W-:-:S05]  /*5e80*/  HFMA2 R13, R54, R15, R13 ;  /* 0x0000000f360d7231 */ /* 0x000fca000000000d */
[--C-:B------:R-:W-:Y:S02]  /*5e90*/  HADD2.F32 R12, -RZ, R13.reuse.H0_H0 ;  /* 0x2000000dff0c7230 */ /* 0x100fe40000004100 */
[----:B------:R-:W-:-:S05]  /*5ea0*/  HADD2.F32 R13, -RZ, R13.H1_H1 ;  /* 0x3000000dff0d7230 */ /* 0x000fca0000004100 */
[----:B------:R-:W-:-:S04]  /*5eb0*/  FADD.FTZ R13, R12, R13 ;  /* 0x0000000d0c0d7221 */ /* 0x000fc80000010000 */
[----:B------:R-:W-:Y:S02]  /*5ec0*/  FADD.FTZ R46, R13, R46 ;  /* 0x0000002e0d2e7221 */ /* 0x000fe40000010000 */
[----:B------:R0:W5:Y:S01]  /*5ed0*/  LDG.E.128.CONSTANT R12, desc[UR6][R62.64+0x200] ;  /* 0x000200063e0c7981 */ /* 0x000162000c1e9d00 */
[----:B------:R-:W-:Y:S04]  /*5ee0*/  BSSY.RECONVERGENT B1, `(.L_x_19935) ;  /* 0x0000021000017945 */ /* 0x000fe80003800200 */
[----:B------:R-:W-:Y:S05]  /*5ef0*/  @P0 BRA `(.L_x_19936) ;  /* 0x00000000007c0947 */ /* 0x000fea0003800000 */
        /* <DEDUP_REMOVED lines=31> */
.L_x_19936:
[----:B------:R-:W-:Y:S05]  /*60f0*/  BSYNC.RECONVERGENT B1 ;  /* 0x0000000000017941 */ /* 0x000fea0003800200 */
.L_x_19935:
        /* <DEDUP_REMOVED lines=42> */
.L_x_19938:
[----:B------:R-:W-:Y:S05]  /*63a0*/  BSYNC.RECONVERGENT B1 ;  /* 0x0000000000017941 */ /* 0x000fea0003800200 */
.L_x_19937:
        /* <DEDUP_REMOVED lines=42> */
.L_x_19940:
[----:B------:R-:W-:Y:S05]  /*6650*/  BSYNC.RECONVERGENT B1 ;  /* 0x0000000000017941 */ /* 0x000fea0003800200 */
.L_x_19939:
        /* <DEDUP_REMOVED lines=42> */
.L_x_19942:
[----:B------:R-:W-:Y:S05]  /*6900*/  BSYNC.RECONVERGENT B1 ;  /* 0x0000000000017941 */ /* 0x000fea0003800200 */
.L_x_19941:
        /* <DEDUP_REMOVED lines=42> */
.L_x_19944:
[----:B------:R-:W-:Y:S05]  /*6bb0*/  BSYNC.RECONVERGENT B1 ;  /* 0x0000000000017941 */ /* 0x000fea0003800200 */
.L_x_19943:
        /* <DEDUP_REMOVED lines=42> */
.L_x_19946:
[----:B------:R-:W-:Y:S05]  /*6e60*/  BSYNC.RECONVERGENT B1 ;  /* 0x0000000000017941 */ /* 0x000fea0003800200 */
.L_x_19945:
        /* <DEDUP_REMOVED lines=42> */
.L_x_19948:
[----:B------:R-:W-:Y:S05]  /*7110*/  BSYNC.RECONVERGENT B1 ;  /* 0x0000000000017941 */ /* 0x000fea0003800200 */
.L_x_19947:
        /* <DEDUP_REMOVED lines=42> */
.L_x_19950:
[----:B------:R-:W-:Y:S05]  /*73c0*/  BSYNC.RECONVERGENT B1 ;  /* 0x0000000000017941 */ /* 0x000fea0003800200 */
.L_x_19949:
        /* <DEDUP_REMOVED lines=42> */
.L_x_19952:
[----:B------:R-:W-:Y:S05]  /*7670*/  BSYNC.RECONVERGENT B1 ;  /* 0x0000000000017941 */ /* 0x000fea0003800200 */
.L_x_19951:
        /* <DEDUP_REMOVED lines=42> */
.L_x_19954:
[----:B------:R-:W-:Y:S05]  /*7920*/  BSYNC.RECONVERGENT B1 ;  /* 0x0000000000017941 */ /* 0x000fea0003800200 */
.L_x_19953:
        /* <DEDUP_REMOVED lines=42> */
.L_x_19956:
[----:B------:R-:W-:Y:S05]  /*7bd0*/  BSYNC.RECONVERGENT B1 ;  /* 0x0000000000017941 */ /* 0x000fea0003800200 */
.L_x_19955:
        /* <DEDUP_REMOVED lines=42> */
.L_x_19958:
[----:B------:R-:W-:Y:S05]  /*7e80*/  BSYNC.RECONVERGENT B1 ;  /* 0x0000000000017941 */ /* 0x000fea0003800200 */
.L_x_19957:
        /* <DEDUP_REMOVED lines=42> */
.L_x_19960:
[----:B------:R-:W-:Y:S05]  /*8130*/  BSYNC.RECONVERGENT B1 ;  /* 0x0000000000017941 */ /* 0x000fea0003800200 */
.L_x_19959:
        /* <DEDUP_REMOVED lines=42> */
.L_x_19962:
[----:B------:R-:W-:Y:S05]  /*83e0*/  BSYNC.RECONVERGENT B1 ;  /* 0x0000000000017941 */ /* 0x000fea0003800200 */
.L_x_19961:
        /* <DEDUP_REMOVED lines=42> */
.L_x_19964:
[----:B------:R-:W-:Y:S05]  /*8690*/  BSYNC.RECONVERGENT B1 ;  /* 0x0000000000017941 */ /* 0x000fea0003800200 */
.L_x_19963:
        /* <DEDUP_REMOVED lines=42> */
.L_x_19966:
[----:B------:R-:W-:Y:S05]  /*8940*/  BSYNC.RECONVERGENT B1 ;  /* 0x0000000000017941 */ /* 0x000fea0003800200 */
.L_x_19965:
        /* <DEDUP_REMOVED lines=42> */
.L_x_19968:
[----:B------:R-:W-:Y:S05]  /*8bf0*/  BSYNC.RECONVERGENT B1 ;  /* 0x0000000000017941 */ /* 0x000fea0003800200 */
.L_x_19967:
        /* <DEDUP_REMOVED lines=42> */
.L_x_19970:
[----:B------:R-:W-:Y:S05]  /*8ea0*/  BSYNC.RECONVERGENT B1 ;  /* 0x0000000000017941 */ /* 0x000fea0003800200 */
.L_x_19969:
        /* <DEDUP_REMOVED lines=42> */
.L_x_19972:
[----:B------:R-:W-:Y:S05]  /*9150*/  BSYNC.RECONVERGENT B1 ;  /* 0x0000000000017941 */ /* 0x000fea0003800200 */
.L_x_19971:
        /* <DEDUP_REMOVED lines=42> */
.L_x_19974:
[----:B------:R-:W-:Y:S05]  /*9400*/  BSYNC.RECONVERGENT B1 ;  /* 0x0000000000017941 */ /* 0x000fea0003800200 */
.L_x_19973:
        /* <DEDUP_REMOVED lines=42> */
.L_x_19976:
[----:B------:R-:W-:Y:S05]  /*96b0*/  BSYNC.RECONVERGENT B1 ;  /* 0x0000000000017941 */ /* 0x000fea0003800200 */
.L_x_19975:
        /* <DEDUP_REMOVED lines=42> */
.L_x_19978:
[----:B------:R-:W-:Y:S05]  /*9960*/  BSYNC.RECONVERGENT B1 ;  /* 0x0000000000017941 */ /* 0x000fea0003800200 */
.L_x_19977:
        /* <DEDUP_REMOVED lines=42> */
.L_x_19980:
[----:B------:R-:W-:Y:S05]  /*9c10*/  BSYNC.RECONVERGENT B1 ;  /* 0x0000000000017941 */ /* 0x000fea0003800200 */
.L_x_19979:
        /* <DEDUP_REMOVED lines=42> */
.L_x_19982:
[----:B------:R-:W-:Y:S05]  /*9ec0*/  BSYNC.RECONVERGENT B1 ;  /* 0x0000000000017941 */ /* 0x000fea0003800200 */
.L_x_19981:
        /* <DEDUP_REMOVED lines=42> */
.L_x_19984:
[----:B------:R-:W-:Y:S05]  /*a170*/  BSYNC.RECONVERGENT B1 ;  /* 0x0000000000017941 */ /* 0x000fea0003800200 */
.L_x_19983:
        /* <DEDUP_REMOVED lines=42> */
.L_x_19986:
[----:B------:R-:W-:Y:S05]  /*a420*/  BSYNC.RECONVERGENT B1 ;  /* 0x0000000000017941 */ /* 0x000fea0003800200 */
.L_x_19985:
        /* <DEDUP_REMOVED lines=42> */
.L_x_19988:
[----:B------:R-:W-:Y:S05]  /*a6d0*/  BSYNC.RECONVERGENT B1 ;  /* 0x0000000000017941 */ /* 0x000fea0003800200 */
.L_x_19987:
        /* <DEDUP_REMOVED lines=42> */
.L_x_19990:
[----:B------:R-:W-:Y:S05]  /*a980*/  BSYNC.RECONVERGENT B1 ;  /* 0x0000000000017941 */ /* 0x000fea0003800200 */
.L_x_19989:
        /* <DEDUP_REMOVED lines=42> */
.L_x_19992:
[----:B------:R-:W-:Y:S05]  /*ac30*/  BSYNC.RECONVERGENT B1 ;  /* 0x0000000000017941 */ /* 0x000fea0003800200 */
.L_x_19991:
        /* <DEDUP_REMOVED lines=42> */
.L_x_19994:
[----:B------:R-:W-:Y:S05]  /*aee0*/  BSYNC.RECONVERGENT B1 ;  /* 0x0000000000017941 */ /* 0x000fea0003800200 */
.L_x_19993:
[----:B------:R0:W5:Y:S02]  /*aef0*/  LDG.E.128.CONSTANT R16, desc[UR6][R62.64+0x3e00] ;  /* 0x003e00063e107981 */ /* 0x000164000c1e9d00 */
[----:B-----5:R-:W-:Y:S01]  /*af00*/  HMUL2 R13, R52, R13 ;  /* 0x0000000d340d7232 */ /* 0x020fe20000000000 */
[----:B------:R-:W-:Y:S03]  /*af10*/  BSSY.RECONVERGENT B1, `(.L_x_19995) ;  /* 0x0000028000017945 */ /* 0x000fe60003800200 */
[----:B------:R-:W-:-:S04]  /*af20*/  HFMA2 R13, R53, R12, R13 ;  /* 0x0000000c350d7231 */ /* 0x000fc8000000000d */
[----:B------:R-:W-:-:S04]  /*af30*/  HFMA2 R13, R57, R14, R13 ;  /* 0x0000000e390d7231 */ /* 0x000fc8000000000d */
[----:B------:R-:W-:-:S05]  /*af40*/  HFMA2 R13, R54, R15, R13 ;  /* 0x0000000f360d7231 */ /* 0x000fca000000000d */
[--C-:B------:R-:W-:Y:S02]  /*af50*/  HADD2.F32 R12, -RZ, R13.reuse.H0_H0 ;  /* 0x2000000dff0c7230 */ /* 0x100fe40000004100 */
[----:B------:R-:W-:-:S05]  /*af60*/  HADD2.F32 R13, -RZ, R13.H1_H1 ;  /* 0x3000000dff0d7230 */ /* 0x000fca0000004100 */
[----:B------:R-:W-:-:S04]  /*af70*/  FADD.FTZ R12, R12, R13 ;  /* 0x0000000d0c0c7221 */ /* 0x000fc80000010000 */
[----:B------:R-:W-:Y:S01]  /*af80*/  FADD.FTZ R5, R12, R5 ;  /* 0x000000050c057221 */ /* 0x000fe20000010000 */
[----:B0-----:R-:W-:Y:S06]  /*af90*/  @P0 BRA `(.L_x_19996) ;  /* 0x00000000007c0947 */ /* 0x001fec0003800000 */
[C---:B------:R-:W-:Y:S02]  /*afa0*/  IADD3 R12, PT, PT, R49.reuse, 0x1, RZ ;  /* 0x00000001310c7810 */ /* 0x040fe40007ffe0ff */
[-C--:B------:R-:W-:Y:S02]  /*afb0*/  ISETP.GE.AND P0, PT, R49, R55.reuse, PT ;  /* 0x000000373100720c */ /* 0x080fe40003f06270 */
[----:B------:R-:W-:Y:S02]  /*afc0*/  ISETP.GE.AND P1, PT, R12, R55, PT ;  /* 0x000000370c00720c */ /* 0x000fe40003f26270 */
[C---:B------:R-:W-:Y:S02]  /*afd0*/  PRMT R12, R16.reuse, 0x7632, R12 ;  /* 0x00007632100c7816 */ /* 0x040fe4000000000c */
[----:B------:R-:W-:Y:S02]  /*afe0*/  SEL R16, R16, RZ, !P0 ;  /* 0x000000ff10107207 */ /* 0x000fe40004000000 */
[----:B------:R-:W-:-:S02]  /*aff0*/  SEL R13, R12, RZ, !P1 ;  /* 0x000000ff0c0d7207 */ /* 0x000fc40004800000 */
[C---:B------:R-:W-:Y:S02]  /*b000*/  IADD3 R12, PT, PT, R49.reuse, 0x2, RZ ;  /* 0x00000002310c7810 */ /* 0x040fe40007ffe0ff */
[C---:B------:R-:W-:Y:S02]  /*b010*/  IADD3 R14, PT, PT, R49.reuse, 0x6, RZ ;  /* 0x00000006310e7810 */ /* 0x040fe40007ffe0ff */
[-C--:B------:R-:W-:Y:S02]  /*b020*/  ISETP.GE.AND P2, PT, R12, R55.reuse, PT ;  /* 0x000000370c00720c */ /* 0x080fe40003f46270 */
[C---:B------:R-:W-:Y:S02]  /*b030*/  IADD3 R12, PT, PT, R49.reuse, 0x3, RZ ;  /* 0x00000003310c7810 */ /* 0x040fe40007ffe0ff */
[----:B------:R-:W-:Y:S02]  /*b040*/  IADD3 R56, PT, PT, R49, 0x7, RZ ;  /* 0x0000000731387810 */ /* 0x000fe40007ffe0ff */
[----:B------:R-:W-:-:S02]  /*b050*/  ISETP.GE.AND P3, PT, R12, R55, PT ;  /* 0x000000370c00720c */ /* 0x000fc40003f66270 */
[C---:B------:R-:W-:Y:S02]  /*b060*/  IADD3 R12, PT, PT, R49.reuse, 0x4, RZ ;  /* 0x00000004310c7810 */ /* 0x040fe40007ffe0ff */
        /* <DEDUP_REMOVED lines=9> */
[----:B------:R-:W-:Y:S02]  /*b100*/  ISETP.GE.AND P3, PT, R56, R55, PT ;  /* 0x000000373800720c */ /* 0x000fe40003f66270 */
[C---:B------:R-:W-:Y:S02]  /*b110*/  PRMT R12, R18.reuse, 0x7632, R12 ;  /* 0x00007632120c7816 */ /* 0x040fe4000000000c */
[C---:B------:R-:W-:Y:S02]  /*b120*/  PRMT R14, R19.reuse, 0x7632, R14 ;  /* 0x00007632130e7816 */ /* 0x040fe4000000000e */
[----:B------:R-:W-:Y:S02]  /*b130*/  SEL R18, R18, RZ, !P1 ;  /* 0x000000ff12127207 */ /* 0x000fe40004800000 */
[----:B------:R-:W-:Y:S02]  /*b140*/  SEL R19, R19, RZ, !P2 ;  /* 0x000000ff13137207 */ /* 0x000fe40005000000 */
[----:B------:R-:W-:-:S02]  /*b150*/  SEL R13, R12, RZ, !P0 ;  /* 0x000000ff0c0d7207 */ /* 0x000fc40004000000 */
[----:B------:R-:W-:Y:S02]  /*b160*/  SEL R14, R14, RZ, !P3 ;  /* 0x000000ff0e0e7207 */ /* 0x000fe40005800000 */
[----:B------:R-:W-:Y:S02]  /*b170*/  PRMT R18, R18, 0x5410, R13 ;  /* 0x0000541012127816 */ /* 0x000fe4000000000d */
[----:B------:R-:W-:-:S07]  /*b180*/  PRMT R19, R19, 0x5410, R14 ;  /* 0x0000541013137816 */ /* 0x000fce000000000e */
.L_x_19996:
[----:B------:R-:W-:Y:S05]  /*b190*/  BSYNC.RECONVERGENT B1 ;  /* 0x0000000000017941 */ /* 0x000fea0003800200 */
.L_x_19995:
[----:B------:R-:W-:Y:S01]  /*b1a0*/  HMUL2 R17, R52, R17 ;  /* 0x0000001134117232 */ /* 0x000fe20000000000 */
[----:B------:R-:W-:-:S03]  /*b1b0*/  IADD3 R50, PT, PT, R50, 0x4, RZ ;  /* 0x0000000432327810 */ /* 0x000fc60007ffe0ff */
[----:B------:R-:W-:Y:S01]  /*b1c0*/  HFMA2 R17, R53, R16, R17 ;  /* 0x0000001035117231 */ /* 0x000fe20000000011 */
[----:B------:R-:W-:-:S03]  /*b1d0*/  ISETP.GE.AND P0, PT, R50, R10, PT ;  /* 0x0000000a3200720c */ /* 0x000fc60003f06270 */
[----:B------:R-:W-:-:S04]  /*b1e0*/  HFMA2 R17, R57, R18, R17 ;  /* 0x0000001239117231 */ /* 0x000fc80000000011 */
[----:B------:R-:W-:-:S05]  /*b1f0*/  HFMA2 R17, R54, R19, R17 ;  /* 0x0000001336117231 */ /* 0x000fca0000000011 */
[--C-:B------:R-:W-:Y:S02]  /*b200*/  HADD2.F32 R12, -RZ, R17.reuse.H0_H0 ;  /* 0x20000011ff0c7230 */ /* 0x100fe40000004100 */
[----:B------:R-:W-:-:S05]  /*b210*/  HADD2.F32 R17, -RZ, R17.H1_H1 ;  /* 0x30000011ff117230 */ /* 0x000fca0000004100 */
[----:B------:R-:W-:-:S04]  /*b220*/  FADD.FTZ R17, R12, R17 ;  /* 0x000000110c117221 */ /* 0x000fc80000010000 */
[----:B------:R-:W-:Y:S01]  /*b230*/  FADD.FTZ R4, R17, R4 ;  /* 0x0000000411047221 */ /* 0x000fe20000010000 */
[----:B------:R-:W-:Y:S06]  /*b240*/  @!P0 BRA `(.L_x_19997) ;  /* 0xffffffa800308947 */ /* 0x000fec000383ffff */
.L_x_19932:
[----:B------:R-:W-:Y:S05]  /*b250*/  BSYNC.RECONVERGENT B0 ;  /* 0x0000000000007941 */ /* 0x000fea0003800200 */
.L_x_19931:
[----:B------:R-:W0:Y:S01]  /*b260*/  SHFL.BFLY PT, R0, R45, 0x2, 0x1f ;  /* 0x0c401f002d007f89 */ /* 0x000e2200000e0000 */
[----:B------:R-:W-:Y:S01]  /*b270*/  LOP3.LUT P0, RZ, R20, 0x3, RZ, 0xc0, !PT ;  /* 0x0000000314ff7812 */ /* 0x000fe2000780c0ff */
[----:B------:R-:W-:Y:S02]  /*b280*/  BSSY.RECONVERGENT B0, `(.L_x_19998) ;  /* 0x00000ab000007945 */ /* 0x000fe40003800200 */
[----:B------:R-:W1:Y:S04]  /*b290*/  SHFL.BFLY PT, R2, R33, 0x2, 0x1f ;  /* 0x0c401f0021027f89 */ /* 0x000e6800000e0000 */
[----:B------:R-:W2:Y:S04]  /*b2a0*/  SHFL.BFLY PT, R3, R46, 0x2, 0x1f ;  /* 0x0c401f002e037f89 */ /* 0x000ea800000e0000 */
[----:B------:R-:W3:Y:S04]  /*b2b0*/  SHFL.BFLY PT, R13, R40, 0x2, 0x1f ;  /* 0x0c401f00280d7f89 */ /* 0x000ee800000e0000 */
[----:B------:R-:W4:Y:S04]  /*b2c0*/  SHFL.BFLY PT, R17, R30, 0x2, 0x1f ;  /* 0x0c401f001e117f89 */ /* 0x000f2800000e0000 */
[----:B------:R-:W4:Y:S04]  /*b2d0*/  SHFL.BFLY PT, R16, R35, 0x2, 0x1f ;  /* 0x0c401f0023107f89 */ /* 0x000f2800000e0000 */
        /* <DEDUP_REMOVED lines=52> */
[----:B------:R-:W-:Y:S02]  /*b620*/  LOP3.LUT R7, R20, 0x3c0, RZ, 0xc0, !PT ;  /* 0x000003c014077812 */ /* 0x000fe400078ec0ff */
[----:B------:R-:W4:Y:S01]  /*b630*/  SHFL.BFLY PT, R51, R46, 0x1, 0x1f ;  /* 0x0c201f002e337f89 */ /* 0x000f2200000e0000 */
[----:B------:R-:W-:Y:S01]  /*b640*/  FADD.FTZ R18, R18, R5 ;  /* 0x0000000512127221 */ /* 0x000fe20000010000 */
[----:B------:R-:W-:Y:S02]  /*b650*/  ISETP.NE.OR P1, PT, R7, 0x40, P0 ;  /* 0x000000400700780c */ /* 0x000fe40000725670 */
        /* <DEDUP_REMOVED lines=23> */
[----:B---3--:R-:W-:Y:S01]  /*b7d0*/  FADD.FTZ R41, R41, R28 ;  /* 0x0000001c29297221 */ /* 0x008fe20000010000 */
[----:B----4-:R-:W-:Y:S02]  /*b7e0*/  FADD.FTZ R40, R40, R55 ;  /* 0x0000003728287221 */ /* 0x010fe40000010000 */
[----:B------:R-:W3:Y:S01]  /*b7f0*/  SHFL.BFLY PT, R51, R12, 0x1, 0x1f ;  /* 0x0c201f000c337f89 */ /* 0x000ee200000e0000 */
        /* <DEDUP_REMOVED lines=10> */
[----:B------:R-:W-:-:S03]  /*b8a0*/  SHF.R.U32.HI R0, RZ, 0x2, R47 ;  /* 0x00000002ff007819 */ /* 0x000fc6000001162f */
[----:B------:R-:W2:Y:S01]  /*b8b0*/  SHFL.BFLY PT, R53, R30, 0x1, 0x1f ;  /* 0x0c201f001e357f89 */ /* 0x000ea200000e0000 */
[----:B---3--:R-:W-:-:S03]  /*b8c0*/  FADD.FTZ R51, R12, R51 ;  /* 0x000000330c337221 */ /* 0x008fc60000010000 */
[----:B------:R-:W3:Y:S01]  /*b8d0*/  SHFL.BFLY PT, R28, R15, 0x1, 0x1f ;  /* 0x0c201f000f1c7f89 */ /* 0x000ee200000e0000 */
[----:B----4-:R-:W-:Y:S01]  /*b8e0*/  FADD.FTZ R17, R17, R2 ;  /* 0x0000000211117221 */ /* 0x010fe20000010000 */
[----:B------:R-:W-:Y:S02]  /*b8f0*/  LEA R2, R11, R0, 0x8 ;  /* 0x000000000b027211 */ /* 0x000fe400078e40ff */
        /* <DEDUP_REMOVED lines=19> */
[----:B-1----:R-:W-:-:S03]  /*ba30*/  FADD.FTZ R54, R54, R9 ;  /* 0x0000000936367221 */ /* 0x002fc60000010000 */
[----:B------:R-:W1:Y:S01]  /*ba40*/  SHFL.BFLY PT, R22, R29, 0x1, 0x1f ;  /* 0x0c201f001d167f89 */ /* 0x000e6200000e0000 */
[----:B--2---:R-:W-:Y:S01]  /*ba50*/  FADD.FTZ R14, R14, R21 ;  /* 0x000000150e0e7221 */ /* 0x004fe20000010000 */
[----:B------:R-:W-:Y:S01]  /*ba60*/  BAR.SYNC.DEFER_BLOCKING 0x0 ;  /* 0x0000000000007b1d */ /* 0x000fe20000010000 */
[----:B------:R-:W-:Y:S01]  /*ba70*/  FADD.FTZ R10, R10, R37 ;  /* 0x000000250a0a7221 */ /* 0x000fe20000010000 */
[----:B---3--:R-:W-:Y:S01]  /*ba80*/  FADD.FTZ R19, R19, R4 ;  /* 0x0000000413137221 */ /* 0x008fe20000010000 */
[----:B----4-:R-:W-:Y:S01]  /*ba90*/  FADD.FTZ R16, R16, R43 ;  /* 0x0000002b10107221 */ /* 0x010fe20000010000 */
[----:B------:R-:W-:Y:S01]  /*baa0*/  FADD.FTZ R25, R25, R6 ;  /* 0x0000000619197221 */ /* 0x000fe20000010000 */
[----:B0-----:R-:W-:Y:S01]  /*bab0*/  FADD.FTZ R18, R18, R49 ;  /* 0x0000003112127221 */ /* 0x001fe20000010000 */
[----:B-1----:R-:W-:Y:S01]  /*bac0*/  FADD.FTZ R29, R29, R22 ;  /* 0x000000161d1d7221 */ /* 0x002fe20000010000 */
        /* <DEDUP_REMOVED lines=38> */
.L_x_19999:
[----:B------:R-:W-:Y:S05]  /*bd30*/  BSYNC.RECONVERGENT B0 ;  /* 0x0000000000007941 */ /* 0x000fea0003800200 */
.L_x_19998:
        /* <DEDUP_REMOVED lines=77> */
.L_x_20001:
[----:B------:R-:W-:Y:S05]  /*c210*/  BSYNC.RECONVERGENT B0 ;  /* 0x0000000000007941 */ /* 0x000fea0003800200 */
.L_x_20000:
        /* <DEDUP_REMOVED lines=36> */
.L_x_20003:
[----:B------:R-:W-:Y:S05]  /*c460*/  BSYNC.RECONVERGENT B0 ;  /* 0x0000000000007941 */ /* 0x000fea0003800200 */
.L_x_20002:
        /* <DEDUP_REMOVED lines=67> */
.L_x_20005:
[----:B------:R-:W-:Y:S05]  /*c8a0*/  BSYNC.RECONVERGENT B0 ;  /* 0x0000000000007941 */ /* 0x000fea0003800200 */
.L_x_20004:
        /* <DEDUP_REMOVED lines=37> */
[----:B------:R-:W-:-:S02]  /*cb00*/  F2FP.F16.F32.PACK_AB R18, R29, R18 ;  /* 0x000000121d12723e */ /* 0x000fc400000000ff */
[----:B------:R-:W-:Y:S01]  /*cb10*/  PRMT R9, R23, 0x7632, R9 ;  /* 0x0000763217097816 */ /* 0x000fe20000000009 */
[----:B------:R2:W-:Y:S01]  /*cb20*/  STG.E.U16 desc[UR6][R2.64+0x50], R6 ;  /* 0x0000500602007986 */ /* 0x0005e2000c101506 */
[----:B------:R-:W-:Y:S02]  /*cb30*/  PRMT R8, R12, 0x7632, R8 ;  /* 0x000076320c087816 */ /* 0x000fe40000000008 */
[----:B0-----:R-:W-:Y:S01]  /*cb40*/  PRMT R4, R35, 0x7632, R4 ;  /* 0x0000763223047816 */ /* 0x001fe20000000004 */
[----:B------:R-:W-:Y:S01]  /*cb50*/  STG.E.U16 desc[UR6][R2.64+0x140], R5 ;  /* 0x0001400502007986 */ /* 0x000fe2000c101506 */
[----:B-1----:R-:W-:-:S03]  /*cb60*/  PRMT R0, R39, 0x7632, R0 ;  /* 0x0000763227007816 */ /* 0x002fc60000000000 */
[----:B------:R0:W-:Y:S01]  /*cb70*/  STG.E.U16 desc[UR6][R2.64+0xb0], R4 ;  /* 0x0000b00402007986 */ /* 0x0001e2000c101506 */
[----:B--2---:R-:W-:-:S03]  /*cb80*/  PRMT R6, R33, 0x7632, R6 ;  /* 0x0000763221067816 */ /* 0x004fc60000000006 */
[----:B------:R1:W-:Y:S04]  /*cb90*/  STG.E.U16 desc[UR6][R2.64+0x70], R0 ;  /* 0x0000700002007986 */ /* 0x0003e8000c101506 */
[----:B------:R2:W-:Y:S01]  /*cba0*/  STG.E.U16 desc[UR6][R2.64+0xd0], R6 ;  /* 0x0000d00602007986 */ /* 0x0005e2000c101506 */
[----:B0-----:R-:W-:-:S03]  /*cbb0*/  PRMT R4, R30, 0x7632, R4 ;  /* 0x000076321e047816 */ /* 0x001fc60000000004 */
[----:B------:R-:W-:Y:S01]  /*cbc0*/  STG.E.U16 desc[UR6][R2.64+0x160], R7 ;  /* 0x0001600702007986 */ /* 0x000fe2000c101506 */
[----:B-1----:R-:W-:-:S03]  /*cbd0*/  PRMT R0, R31, 0x7632, R0 ;  /* 0x000076321f007816 */ /* 0x002fc60000000000 */
[----:B------:R0:W-:Y:S01]  /*cbe0*/  STG.E.U16 desc[UR6][R2.64+0x110], R4 ;  /* 0x0001100402007986 */ /* 0x0001e2000c101506 */
[----:B--2---:R-:W-:-:S03]  /*cbf0*/  PRMT R6, R5, 0x7632, R6 ;  /* 0x0000763205067816 */ /* 0x004fc60000000006 */
[----:B------:R1:W-:Y:S01]  /*cc00*/  STG.E.U16 desc[UR6][R2.64+0xf0], R0 ;  /* 0x0000f00002007986 */ /* 0x0003e2000c101506 */
[----:B------:R-:W-:-:S03]  /*cc10*/  PRMT R5, R10, 0x7632, R5 ;  /* 0x000076320a057816 */ /* 0x000fc60000000005 */
[----:B------:R2:W-:Y:S01]  /*cc20*/  STG.E.U16 desc[UR6][R2.64+0x150], R6 ;  /* 0x0001500602007986 */ /* 0x0005e2000c101506 */
[----:B0-----:R-:W-:-:S03]  /*cc30*/  PRMT R4, R14, 0x7632, R4 ;  /* 0x000076320e047816 */ /* 0x001fc60000000004 */
[----:B------:R-:W-:Y:S01]  /*cc40*/  STG.E.U16 desc[UR6][R2.64], R45 ;  /* 0x0000002d02007986 */ /* 0x000fe2000c101506 */
[----:B-1----:R-:W-:-:S03]  /*cc50*/  PRMT R0, R7, 0x7632, R0 ;  /* 0x0000763207007816 */ /* 0x002fc60000000000 */
[----:B------:R-:W-:Y:S01]  /*cc60*/  STG.E.U16 desc[UR6][R2.64+0x20], R13 ;  /* 0x0000200d02007986 */ /* 0x000fe2000c101506 */
[----:B------:R-:W-:Y:S02]  /*cc70*/  PRMT R7, R18, 0x7632, R7 ;  /* 0x0000763212077816 */ /* 0x000fe40000000007 */
[----:B--2---:R-:W-:Y:S01]  /*cc80*/  PRMT R6, R16, 0x7632, R6 ;  /* 0x0000763210067816 */ /* 0x004fe20000000006 */
        /* <DEDUP_REMOVED lines=20> */
.L_x_20006:
        /* <DEDUP_REMOVED lines=11> */
.L_x_25950:


//--------------------- .text._ZN4vllm25paged_attention_v1_kernelIttLi192ELi32ELi128ELNS_18Fp8KVCacheDataTypeE0ELb0EEEvPT_PKS2_PKT0_S8_ifPKiSA_iPKfiiiSC_SC_iiiii --------------------------
	.section	.text._ZN4vllm25paged_attention_v1_kernelIttLi192ELi32ELi128ELNS_18Fp8KVCacheDataTypeE0ELb0EEEvPT_PKS2_PKT0_S8_ifPKiSA_iPKfiiiSC_SC_iiiii,"ax",@progbits
	.align	128
        .global         _ZN4vllm25paged_attention_v1_kernelIttLi192ELi32ELi128ELNS_18Fp8KVCacheDataTypeE0ELb0EEEvPT_PKS2_PKT0_S8_ifPKiSA_iPKfiiiSC_SC_iiiii
        .type           _ZN4vllm25paged_attention_v1_kernelIttLi192ELi32ELi128ELNS_18Fp8KVCacheDataTypeE0ELb0EEEvPT_PKS2_PKT0_S8_ifPKiSA_iPKfiiiSC_SC_iiiii,@function
        .size           _ZN4vllm25paged_attention_v1_kernelIttLi192ELi32ELi128ELNS_18Fp8KVCacheDataTypeE0ELb0EEEvPT_PKS2_PKT0_S8_ifPKiSA_iPKfiiiSC_SC_iiiii,(.L_x_25951 - _ZN4vllm25paged_attention_v1_kernelIttLi192ELi32ELi128ELNS_18Fp8KVCacheDataTypeE0ELb0EEEvPT_PKS2_PKT0_S8_ifPKiSA_iPKfiiiSC_SC_iiiii)
        .other          _ZN4vllm25paged_attention_v1_kernelIttLi192ELi32ELi128ELNS_18Fp8KVCacheDataTypeE0ELb0EEEvPT_PKS2_PKT0_S8_ifPKiSA_iPKfiiiSC_SC_iiiii,@"STO_CUDA_ENTRY STV_DEFAULT"
_ZN4vllm25paged_attention_v1_kernelIttLi192ELi32ELi128ELNS_18Fp8KVCacheDataTypeE0ELb0EEEvPT_PKS2_PKT0_S8_ifPKiSA_iPKfiiiSC_SC_iiiii:
.text._ZN4vllm25paged_attention_v1_kernelIttLi192ELi32ELi128ELNS_18Fp8KVCacheDataTypeE0ELb0EEEvPT_PKS2_PKT0_S8_ifPKiSA_iPKfiiiSC_SC_iiiii:
[----:B------:R-:W-:Y:S01]  /*0000*/  LDC R1, c[0x0][0x37c] ;  /* 0x0000df00ff017b82 */ /* 0x000fe20000000800 */
[----:B------:R-:W0:Y:S07]  /*0010*/  S2R R46, SR_TID.X ;  /* 0x00000000002e7919 */ /* 0x000e2e0000002100 */
[----:B------:R-:W1:Y:S01]  /*0020*/  S2UR UR11, SR_CTAID.Y ;  /* 0x00000000000b79c3 */ /* 0x000e620000002600 */
[----:B------:R-:W1:Y:S01]  /*0030*/  LDCU.64 UR4, c[0x0][0x3b0] ;  /* 0x00007600ff0477ac */ /* 0x000e620008000a00 */
[----:B------:R-:W2:Y:S06]  /*0040*/  LDCU.64 UR8, c[0x0][0x358] ;  /* 0x00006b00ff0877ac */ /* 0x000eac0008000a00 */
[----:B------:R-:W3:Y:S08]  /*0050*/  S2UR UR12, SR_CTAID.X ;  /* 0x00000000000c79c3 */ /* 0x000ef00000002500 */
[----:B------:R-:W4:Y:S01]  /*0060*/  LDC R8, c[0x0][0x3a0] ;  /* 0x0000e800ff087b82 */ /* 0x000f220000000800 */
[----:B------:R-:W4:Y:S01]  /*0070*/  LDCU UR13, c[0x0][0x370] ;  /* 0x00006e00ff0d77ac */ /* 0x000f220008000800 */
[----:B------:R-:W-:Y:S01]  /*0080*/  MOV R51, RZ ;  /* 0x000000ff00337202 */ /* 0x000fe20000000f00 */
[----:B------:R-:W4:Y:S01]  /*0090*/  LDCU UR7, c[0x0][0x3b8] ;  /* 0x00007700ff0777ac */ /* 0x000f220008000800 */
[----:B-1----:R-:W-:Y:S01]  /*00a0*/  UIMAD.WIDE.U32 UR4, UR11, 0x4, UR4 ;  /* 0x000000040b0478a5 */ /* 0x002fe2000f8e0004 */
[----:B------:R-:W1:Y:S01]  /*00b0*/  LDCU UR14, c[0x0][0x3d0] ;  /* 0x00007a00ff0e77ac */ /* 0x000e620008000800 */
[----:B0-----:R-:W-:Y:S01]  /*00c0*/  ISETP.GT.U32.AND P0, PT, R46, 0x17, PT ;  /* 0x000000172e00780c */ /* 0x001fe20003f04070 */
[----:B------:R-:W0:Y:S03]  /*00d0*/  LDCU UR15, c[0x0][0x3cc] ;  /* 0x00007980ff0f77ac */ /* 0x000e260008000800 */
[----:B------:R-:W-:-:S02]  /*00e0*/  MOV R2, UR4 ;  /* 0x0000000400027c02 */ /* 0x000fc40008000f00 */
[----:B------:R-:W-:-:S03]  /*00f0*/  MOV R3, UR5 ;  /* 0x0000000500037c02 */ /* 0x000fc60008000f00 */
[----:B------:R-:W1:Y:S02]  /*0100*/  LDCU UR4, c[0x0][0x3c8] ;  /* 0x00007900ff0477ac */ /* 0x000e640008000800 */
[----:B--2---:R2:W2:Y:S01]  /*0110*/  LDG.E.CONSTANT R12, desc[UR8][R2.64] ;  /* 0x00000008020c7981 */ /* 0x0044a2000c1e9900 */
[----:B---3--:R-:W-:Y:S01]  /*0120*/  MOV R5, UR12 ;  /* 0x0000000c00057c02 */ /* 0x008fe20008000f00 */
[----:B------:R-:W3:Y:S01]  /*0130*/  LDCU UR18, c[0x0][0x3a4] ;  /* 0x00007480ff1277ac */ /* 0x000ee20008000800 */
[----:B------:R-:W0:Y:S01]  /*0140*/  @!P0 LDC.64 R6, c[0x0][0x388] ;  /* 0x0000e200ff068b82 */ /* 0x000e220000000a00 */
[----:B------:R-:W-:Y:S02]  /*0150*/  @!P0 SHF.L.U32 R0, R46, 0x3, RZ ;  /* 0x000000032e008819 */ /* 0x000fe400000006ff */
[----:B------:R-:W-:Y:S01]  /*0160*/  @!P0 IMAD R5, R5, 0xc0, RZ ;  /* 0x000000c005058824 */ /* 0x000fe200078e02ff */
[----:B------:R-:W0:Y:S01]  /*0170*/  LDCU.64 UR16, c[0x0][0x390] ;  /* 0x00007200ff1077ac */ /* 0x000e220008000a00 */
[----:B-1----:R-:W-:-:S04]  /*0180*/  UIMAD UR4, UR11, UR4, URZ ;  /* 0x000000040b0472a4 */ /* 0x002fc8000f8e02ff */
[----:B------:R-:W-:Y:S02]  /*0190*/  USHF.R.S32.HI UR5, URZ, 0x1f, UR4 ;  /* 0x0000001fff057899 */ /* 0x000fe40008011404 */
[----:B------:R-:W-:-:S04]  /*01a0*/  @!P0 IADD3 R0, P1, P2, R0, UR4, R5 ;  /* 0x0000000400008c10 */ /* 0x000fc8000fa3e005 */
[----:B------:R-:W-:Y:S02]  /*01b0*/  @!P0 IADD3.X R5, PT, PT, RZ, UR5, RZ, P1, P2 ;  /* 0x00000005ff058c10 */ /* 0x000fe40008fe44ff */
[----:B0-----:R-:W-:-:S03]  /*01c0*/  @!P0 LEA R4, P1, R0, R6, 0x1 ;  /* 0x0000000600048211 */ /* 0x001fc600078208ff */
[----:B------:R-:W0:Y:S01]  /*01d0*/  LDCU.64 UR4, c[0x0][0x3c0] ;  /* 0x00007800ff0477ac */ /* 0x000e220008000a00 */
[----:B------:R-:W-:-:S06]  /*01e0*/  @!P0 LEA.HI.X R5, R0, R7, R5, 0x1, P1 ;  /* 0x0000000700058211 */ /* 0x000fcc00008f0c05 */
[----:B------:R-:W3:Y:S01]  /*01f0*/  @!P0 LDG.E.128.CONSTANT R4, desc[UR8][R4.64] ;  /* 0x0000000804048981 */ /* 0x000ee2000c1e9d00 */
[----:B----4-:R-:W-:-:S04]  /*0200*/  IABS R9, R8 ;  /* 0x0000000800097213 */ /* 0x010fc80000000000 */
[----:B------:R-:W1:Y:S01]  /*0210*/  I2F.RP R0, R9 ;  /* 0x0000000900007306 */ /* 0x000e620000209400 */
[----:B0-----:R-:W-:-:S04]  /*0220*/  UISETP.NE.U32.AND UP0, UPT, UR4, URZ, UPT ;  /* 0x000000ff0400728c */ /* 0x001fc8000bf05070 */
[----:B------:R-:W-:-:S03]  /*0230*/  UISETP.NE.AND.EX UP0, UPT, UR5, URZ, UPT, UP0 ;  /* 0x000000ff0500728c */ /* 0x000fc6000bf05300 */
[----:B-1----:R-:W2:Y:S08]  /*0240*/  MUFU.RCP R0, R0 ;  /* 0x0000000000007308 */ /* 0x002eb00000001000 */
[----:B------:R-:W0:Y:S01]  /*0250*/  @UP0 LDCU.64 UR4, c[0x0][0x3c0] ;  /* 0x00007800ff0407ac */ /* 0x000e220008000a00 */
[----:B--2---:R-:W-:-:S04]  /*0260*/  IADD3 R2, PT, PT, R0, 0xffffffe, RZ ;  /* 0x0ffffffe00027810 */ /* 0x004fc80007ffe0ff */
[----:B------:R1:W2:Y:S01]  /*0270*/  F2I.FTZ.U32.TRUNC.NTZ R3, R2 ;  /* 0x0000000200037305 */ /* 0x0002a2000021f000 */
[----:B0-----:R-:W-:Y:S01]  /*0280*/  @UP0 UIMAD.WIDE.U32 UR4, UR12, 0x4, UR4 ;  /* 0x000000040c0408a5 */ /* 0x001fe2000f8e0004 */
[----:B-1----:R-:W-:Y:S01]  /*0290*/  HFMA2 R2, -RZ, RZ, 0, 0 ;  /* 0x00000000ff027431 */ /* 0x002fe200000001ff */
[----:B--2---:R-:W-:-:S05]  /*02a0*/  IADD3 R10, PT, PT, RZ, -R3, RZ ;  /* 0x80000003ff0a7210 */ /* 0x004fca0007ffe0ff */
[----:B------:R-:W-:Y:S01]  /*02b0*/  IMAD R11, R10, R9, RZ ;  /* 0x000000090a0b7224 */ /* 0x000fe200078e02ff */
[----:B------:R-:W-:-:S03]  /*02c0*/  IABS R10, UR13 ;  /* 0x0000000d000a7c13 */ /* 0x000fc60008000000 */
[----:B------:R-:W-:-:S06]  /*02d0*/  IMAD.HI.U32 R3, R3, R11, R2 ;  /* 0x0000000b03037227 */ /* 0x000fcc00078e0002 */
[----:B------:R-:W-:-:S05]  /*02e0*/  IMAD.HI.U32 R3, R3, R10, RZ ;  /* 0x0000000a03037227 */ /* 0x000fca00078e00ff */
[----:B------:R-:W-:-:S05]  /*02f0*/  IADD3 R0, PT, PT, RZ, -R3, RZ ;  /* 0x80000003ff007210 */ /* 0x000fca0007ffe0ff */
[----:B------:R-:W-:-:S05]  /*0300*/  IMAD R0, R9, R0, R10 ;  /* 0x0000000009007224 */ /* 0x000fca00078e020a */
[----:B------:R-:W-:-:S13]  /*0310*/  ISETP.GT.U32.AND P2, PT, R9, R0, PT ;  /* 0x000000000900720c */ /* 0x000fda0003f44070 */
[-C--:B------:R-:W-:Y:S02]  /*0320*/  @!P2 IADD3 R0, PT, PT, R0, -R9.reuse, RZ ;  /* 0x800000090000a210 */ /* 0x080fe40007ffe0ff */
[----:B------:R-:W-:Y:S02]  /*0330*/  @!P2 IADD3 R3, PT, PT, R3, 0x1, RZ ;  /* 0x000000010303a810 */ /* 0x000fe40007ffe0ff */
[----:B------:R-:W-:Y:S02]  /*0340*/  ISETP.GE.U32.AND P1, PT, R0, R9, PT ;  /* 0x000000090000720c */ /* 0x000fe40003f26070 */
[C---:B------:R-:W-:Y:S02]  /*0350*/  LOP3.LUT R0, R8.reuse, UR13, RZ, 0x3c, !PT ;  /* 0x0000000d08007c12 */ /* 0x040fe4000f8e3cff */
[----:B------:R-:W-:Y:S02]  /*0360*/  ISETP.NE.AND P2, PT, R8, RZ, PT ;  /* 0x000000ff0800720c */ /* 0x000fe40003f45270 */
[----:B------:R-:W-:-:S07]  /*0370*/  ISETP.GE.AND P3, PT, R0, RZ, PT ;  /* 0x000000ff0000720c */ /* 0x000fce0003f66270 */
[----:B------:R-:W-:-:S04]  /*0380*/  @P1 IADD3 R3, PT, PT, R3, 0x1, RZ ;  /* 0x0000000103031810 */ /* 0x000fc80007ffe0ff */
[----:B------:R-:W-:-:S04]  /*0390*/  MOV R10, R3 ;  /* 0x00000003000a7202 */ /* 0x000fc80000000f00 */
[----:B------:R-:W-:Y:S02]  /*03a0*/  @!P3 IADD3 R10, PT, PT, RZ, -R10, RZ ;  /* 0x8000000aff0ab210 */ /* 0x000fe40007ffe0ff */
[----:B------:R-:W-:Y:S02]  /*03b0*/  @!P2 LOP3.LUT R10, RZ, R8, RZ, 0x33, !PT ;  /* 0x00000008ff0aa212 */ /* 0x000fe400078e33ff */
[----:B------:R-:W-:Y:S02]  /*03c0*/  PLOP3.LUT P3, PT, PT, PT, UP0, 0x80, 0x8 ;  /* 0x000000000008781c */ /* 0x000fe40003f6f008 */
[-C--:B------:R-:W-:Y:S02]  /*03d0*/  IABS R11, R10.reuse ;  /* 0x0000000a000b7213 */ /* 0x080fe40000000000 */
[----:B------:R-:W-:Y:S02]  /*03e0*/  IABS R13, R10 ;  /* 0x0000000a000d7213 */ /* 0x000fe40000000000 */
[----:B------:R-:W0:Y:S08]  /*03f0*/  I2F.RP R0, R11 ;  /* 0x0000000b00007306 */ /* 0x000e300000209400 */
[----:B0-----:R-:W0:Y:S02]  /*0400*/  MUFU.RCP R0, R0 ;  /* 0x0000000000007308 */ /* 0x001e240000001000 */
[----:B0-----:R-:W-:-:S06]  /*0410*/  IADD3 R2, PT, PT, R0, 0xffffffe, RZ ;  /* 0x0ffffffe00027810 */ /* 0x001fcc0007ffe0ff */
[----:B------:R0:W1:Y:S02]  /*0420*/  F2I.FTZ.U32.TRUNC.NTZ R3, R2 ;  /* 0x0000000200037305 */ /* 0x000064000021f000 */
[----:B0-----:R-:W-:Y:S01]  /*0430*/  HFMA2 R2, -RZ, RZ, 0, 0 ;  /* 0x00000000ff027431 */ /* 0x001fe200000001ff */
[----:B-1----:R-:W-:-:S05]  /*0440*/  IADD3 R8, PT, PT, RZ, -R3, RZ ;  /* 0x80000003ff087210 */ /* 0x002fca0007ffe0ff */
[----:B------:R-:W-:Y:S01]  /*0450*/  IMAD R9, R8, R11, RZ ;  /* 0x0000000b08097224 */ /* 0x000fe200078e02ff */
[----:B------:R-:W-:-:S03]  /*0460*/  IABS R8, UR12 ;  /* 0x0000000c00087c13 */ /* 0x000fc60008000000 */
[----:B------:R-:W-:Y:S01]  /*0470*/  IMAD.HI.U32 R3, R3, R9, R2 ;  /* 0x0000000903037227 */ /* 0x000fe200078e0002 */
[----:B------:R-:W-:-:S05]  /*0480*/  IADD3 R9, PT, PT, RZ, -R13, RZ ;  /* 0x8000000dff097210 */ /* 0x000fca0007ffe0ff */
[----:B------:R-:W-:Y:S01]  /*0490*/  IMAD.HI.U32 R0, R3, R8, RZ ;  /* 0x0000000803007227 */ /* 0x000fe200078e00ff */
[----:B------:R-:W-:-:S03]  /*04a0*/  MOV R3, UR5 ;  /* 0x0000000500037c02 */ /* 0x000fc60008000f00 */
[----:B------:R-:W-:Y:S01]  /*04b0*/  IMAD R2, R0, R9, R8 ;  /* 0x0000000900027224 */ /* 0x000fe200078e0208 */
[----:B------:R-:W-:Y:S01]  /*04c0*/  LOP3.LUT R8, R10, UR12, RZ, 0x3c, !PT ;  /* 0x0000000c0a087c12 */ /* 0x000fe2000f8e3cff */
[----:B------:R-:W0:Y:S03]  /*04d0*/  @!P0 S2R R9, SR_CgaCtaId ;  /* 0x0000000000098919 */ /* 0x000e260000008800 */
[----:B------:R-:W-:-:S13]  /*04e0*/  ISETP.GT.U32.AND P2, PT, R11, R2, PT ;  /* 0x000000020b00720c */ /* 0x000fda0003f44070 */
[----:B------:R-:W-:-:S04]  /*04f0*/  @!P2 IADD3 R2, PT, PT, R2, -R11, RZ ;  /* 0x8000000b0202a210 */ /* 0x000fc80007ffe0ff */
[----:B------:R-:W-:Y:S02]  /*0500*/  ISETP.GE.U32.AND P1, PT, R2, R11, PT ;  /* 0x0000000b0200720c */ /* 0x000fe40003f26070 */
[----:B------:R-:W-:Y:S02]  /*0510*/  MOV R2, UR4 ;  /* 0x0000000400027c02 */ /* 0x000fe40008000f00 */
[----:B------:R-:W-:Y:S02]  /*0520*/  @!P2 IADD3 R0, PT, PT, R0, 0x1, RZ ;  /* 0x000000010000a810 */ /* 0x000fe40007ffe0ff */
[----:B------:R-:W-:Y:S01]  /*0530*/  SHF.R.U32.HI R52, RZ, 0x5, R46 ;  /* 0x00000005ff347819 */ /* 0x000fe2000001162e */
[----:B------:R1:W5:Y:S01]  /*0540*/  @P3 LDG.E.CONSTANT R51, desc[UR8][R2.64] ;  /* 0x0000000802333981 */ /* 0x000362000c1e9900 */
[----:B------:R-:W-:Y:S02]  /*0550*/  ISETP.GE.AND P3, PT, R8, RZ, PT ;  /* 0x000000ff0800720c */ /* 0x000fe40003f66270 */
[----:B------:R-:W-:-:S13]  /*0560*/  R2UR UR10, R12 ;  /* 0x000000000c0a72ca */ /* 0x000fda00000e0000 */
[----:B------:R-:W-:-:S04]  /*0570*/  UIADD3 UR6, UPT, UPT, UR10, 0x1f, URZ ;  /* 0x0000001f0a067890 */ /* 0x000fc8000fffe0ff */
[----:B------:R-:W-:-:S04]  /*0580*/  USHF.R.S32.HI UR4, URZ, 0x1f, UR6 ;  /* 0x0000001fff047899 */ /* 0x000fc80008011406 */
[----:B------:R-:W-:-:S04]  /*0590*/  ULEA.HI UR4, UR4, UR6, URZ, 0x5 ;  /* 0x0000000604047291 */ /* 0x000fc8000f8f28ff */
[----:B------:R-:W-:Y:S01]  /*05a0*/  USHF.R.S32.HI UR5, URZ, 0x5, UR4 ;  /* 0x00000005ff057899 */ /* 0x000fe20008011404 */
[----:B------:R-:W-:Y:S02]  /*05b0*/  @!P0 MOV R8, 0x400 ;  /* 0x0000040000088802 */ /* 0x000fe40000000f00 */
[----:B------:R-:W-:-:S03]  /*05c0*/  @P1 IADD3 R0, PT, PT, R0, 0x1, RZ ;  /* 0x0000000100001810 */ /* 0x000fc60007ffe0ff */
[----:B------:R-:W-:Y:S02]  /*05d0*/  ISETP.GE.AND P1, PT, R52, UR5, PT ;  /* 0x0000000534007c0c */ /* 0x000fe4000bf26270 */
[----:B------:R-:W-:Y:S02]  /*05e0*/  ISETP.NE.AND P2, PT, R10, RZ, PT ;  /* 0x000000ff0a00720c */ /* 0x000fe40003f45270 */
[----:B0-----:R-:W-:-:S04]  /*05f0*/  @!P0 LEA R9, R9, R8, 0x18 ;  /* 0x0000000809098211 */ /* 0x001fc800078ec0ff */
[----:B------:R-:W-:Y:S01]  /*0600*/  @!P0 LEA R9, R46, R9, 0x4 ;  /* 0x000000092e098211 */ /* 0x000fe200078e20ff */
[----:B------:R-:W-:Y:S01]  /*0610*/  UIMAD UR4, UR11, UR7, URZ ;  /* 0x000000070b0472a4 */ /* 0x000fe2000f8e02ff */
[----:B------:R-:W-:Y:S03]  /*0620*/  BSSY.RECONVERGENT B0, `(.L_x_20007) ;  /* 0x00002ad000007945 */ /* 0x000fe60003800200 */
[----:B---3--:R1:W-:Y:S01]  /*0630*/  @!P0 STS.128 [R9], R4 ;  /* 0x0000000409008388 */ /* 0x0083e20000000c00 */
[----:B------:R-:W-:Y:S02]  /*0640*/  @!P3 IADD3 R0, PT, PT, RZ, -R0, RZ ;  /* 0x80000000ff00b210 */ /* 0x000fe40007ffe0ff */
[----:B------:R-:W-:Y:S02]  /*0650*/  @!P2 LOP3.LUT R0, RZ, R10, RZ, 0x33, !PT ;  /* 0x0000000aff00a212 */ /* 0x000fe400078e33ff */
[----:B------:R-:W-:Y:S01]  /*0660*/  MOV R50, 0xff7fffff ;  /* 0xff7fffff00327802 */ /* 0x000fe20000000f00 */
[----:B------:R-:W-:Y:S06]  /*0670*/  BAR.SYNC.DEFER_BLOCKING 0x0 ;  /* 0x0000000000007b1d */ /* 0x000fec0000010000 */
[----:B------:R-:W-:Y:S05]  /*0680*/  @P1 BRA `(.L_x_20008) ;  /* 0x0000002800981947 */ /* 0x000fea0003800000 */
[----:B-1----:R-:W0:Y:S01]  /*0690*/  S2R R2, SR_CgaCtaId ;  /* 0x0000000000027919 */ /* 0x002e220000008800 */
[----:B------:R-:W1:Y:S01]  /*06a0*/  LDCU.64 UR6, c[0x0][0x3a8] ;  /* 0x00007500ff0677ac */ /* 0x000e620008000a00 */
[----:B------:R-:W-:Y:S02]  /*06b0*/  SHF.R.U32.HI R4, RZ, 0x3, R46 ;  /* 0x00000003ff047819 */ /* 0x000fe4000001162e */
[----:B------:R-:W-:Y:S02]  /*06c0*/  MOV R3, UR4 ;  /* 0x0000000400037c02 */ /* 0x000fe40008000f00 */
[----:B------:R-:W-:Y:S02]  /*06d0*/  LOP3.LUT R4, R4, 0x7c, RZ, 0xc0, !PT ;  /* 0x0000007c04047812 */ /* 0x000fe400078ec0ff */
[----:B------:R-:W-:Y:S02]  /*06e0*/  MOV R5, RZ ;  /* 0x000000ff00057202 */ /* 0x000fe40000000f00 */
[----:B------:R-:W-:-:S02]  /*06f0*/  LOP3.LUT R7, R46, 0x1f, RZ, 0xc0, !PT ;  /* 0x0000001f2e077812 */ /* 0x000fc400078ec0ff */
[----:B------:R-:W-:Y:S01]  /*0700*/  MOV R50, 0xff7fffff ;  /* 0xff7fffff00327802 */ /* 0x000fe20000000f00 */
[----:B------:R-:W-:Y:S01]  /*0710*/  IMAD.WIDE R4, R3, 0x4, R4 ;  /* 0x0000000403047825 */ /* 0x000fe200078e0204 */
[----:B------:R-:W-:Y:S02]  /*0720*/  MOV R3, 0x400 ;  /* 0x0000040000037802 */ /* 0x000fe40000000f00 */
[----:B------:R-:W-:Y:S02]  /*0730*/  LEA R7, R52, R7, 0x5 ;  /* 0x0000000734077211 */ /* 0x000fe400078e28ff */
[----:B------:R-:W-:Y:S02]  /*0740*/  IADD3 R9, PT, PT, R3, 0x1a0, RZ ;  /* 0x000001a003097810 */ /* 0x000fe40007ffe0ff */
[----:B-1----:R-:W-:Y:S02]  /*0750*/  IADD3 R44, P0, PT, R4, UR6, RZ ;  /* 0x00000006042c7c10 */ /* 0x002fe4000ff1e0ff */
[----:B------:R-:W-:-:S02]  /*0760*/  IADD3 R49, PT, PT, R7, -UR10, RZ ;  /* 0x8000000a07317c10 */ /* 0x000fc4000fffe0ff */
[----:B------:R-:W-:Y:S02]  /*0770*/  IADD3.X R45, PT, PT, R5, UR7, RZ, P0, !PT ;  /* 0x00000007052d7c10 */ /* 0x000fe400087fe4ff */
[----:B------:R-:W-:Y:S02]  /*0780*/  IADD3 R47, PT, PT, R7, 0x1, RZ ;  /* 0x00000001072f7810 */ /* 0x000fe40007ffe0ff */
[----:B0-----:R-:W-:-:S04]  /*0790*/  LEA R48, R2, R9, 0x18 ;  /* 0x0000000902307211 */ /* 0x001fc800078ec0ff */
[----:B------:R-:W-:-:S07]  /*07a0*/  LEA R48, R7, R48, 0x2 ;  /* 0x0000003007307211 */ /* 0x000fce00078e10ff */
.L_x_20009:
[----:B------:R-:W2:Y:S01]  /*07b0*/  LDG.E.CONSTANT R7, desc[UR8][R44.64] ;  /* 0x000000082c077981 */ /* 0x000ea2000c1e9900 */
[----:B------:R-:W-:Y:S01]  /*07c0*/  SHF.L.U32 R4, R46, 0x3, RZ ;  /* 0x000000032e047819 */ /* 0x000fe200000006ff */
[----:B------:R-:W-:-:S03]  /*07d0*/  IMAD R5, R0, UR14, RZ ;  /* 0x0000000e00057c24 */ /* 0x000fc6000f8e02ff */
[----:B------:R-:W-:-:S04]  /*07e0*/  LOP3.LUT R4, R4, 0xf8, RZ, 0xc0, !PT ;  /* 0x000000f804047812 */ /* 0x000fc800078ec0ff */
[----:B------:R-:W-:-:S04]  /*07f0*/  IADD3 R4, P0, PT, R5, R4, RZ ;  /* 0x0000000405047210 */ /* 0x000fc80007f1e0ff */
[----:B------:R-:W-:Y:S02]  /*0800*/  LEA.HI.X.SX32 R5, R5, RZ, 0x1, P0 ;  /* 0x000000ff05057211 */ /* 0x000fe400000f0eff */
[----:B------:R-:W-:-:S05]  /*0810*/  LEA R53, R2, R3, 0x18 ;  /* 0x0000000302357211 */ /* 0x000fca00078ec0ff */
[----:B------:R-:W0:Y:S04]  /*0820*/  LDS.128 R24, [R53+0x10] ;  /* 0x0000100035187984 */ /* 0x000e280000000c00 */
[----:B------:R-:W1:Y:S01]  /*0830*/  LDS.128 R28, [R53] ;  /* 0x00000000351c7984 */ /* 0x000e620000000c00 */
[----:B--2---:R-:W-:-:S03]  /*0840*/  IMAD.WIDE R4, R7, UR15, R4 ;  /* 0x0000000f07047c25 */ /* 0x004fc6000f8e0204 */
[----:B------:R-:W-:-:S04]  /*0850*/  LEA R54, P0, R4, UR16, 0x1 ;  /* 0x0000001004367c11 */ /* 0x000fc8000f8008ff */
[----:B------:R-:W-:-:S05]  /*0860*/  LEA.HI.X R55, R4, UR17, R5, 0x1, P0 ;  /* 0x0000001104377c11 */ /* 0x000fca00080f0c05 */
[----:B------:R-:W2:Y:S04]  /*0870*/  LDG.E.128.CONSTANT R4, desc[UR8][R54.64+0x200] ;  /* 0x0002000836047981 */ /* 0x000ea8000c1e9d00 */
[----:B------:R-:W3:Y:S04]  /*0880*/  LDG.E.128.CONSTANT R8, desc[UR8][R54.64] ;  /* 0x0000000836087981 */ /* 0x000ee8000c1e9d00 */
[----:B------:R-:W4:Y:S04]  /*0890*/  LDG.E.128.CONSTANT R12, desc[UR8][R54.64+0x400] ;  /* 0x00040008360c7981 */ /* 0x000f28000c1e9d00 */
[----:B------:R-:W4:Y:S04]  /*08a0*/  LDG.E.128.CONSTANT R16, desc[UR8][R54.64+0x600] ;  /* 0x0006000836107981 */ /* 0x000f28000c1e9d00 */
[----:B------:R-:W4:Y:S01]  /*08b0*/  LDG.E.128.CONSTANT R20, desc[UR8][R54.64+0x800] ;  /* 0x0008000836147981 */ /* 0x000f22000c1e9d00 */
[----:B0-----:R-:W-:-:S02]  /*08c0*/  HADD2.F32 R32, -RZ, R24.H0_H0 ;  /* 0x20000018ff207230 */ /* 0x001fc40000004100 */
[----:B-1----:R-:W-:Y:S02]  /*08d0*/  HADD2.F32 R56, -RZ, R28.H0_H0 ;  /* 0x2000001cff387230 */ /* 0x002fe40000004100 */
[----:B------:R-:W-:Y:S02]  /*08e0*/  HADD2.F32 R24, -RZ, R24.H1_H1 ;  /* 0x30000018ff187230 */ /* 0x000fe40000004100 */
[----:B------:R-:W-:Y:S02]  /*08f0*/  HADD2.F32 R28, -RZ, R28.H1_H1 ;  /* 0x3000001cff1c7230 */ /* 0x000fe40000004100 */
[--C-:B--2---:R-:W-:Y:S02]  /*0900*/  HADD2.F32 R35, -RZ, R4.reuse.H0_H0 ;  /* 0x20000004ff237230 */ /* 0x104fe40000004100 */
[----:B------:R-:W-:Y:S02]  /*0910*/  HADD2.F32 R37, -RZ, R4.H1_H1 ;  /* 0x30000004ff257230 */ /* 0x000fe40000004100 */
[----:B---3--:R-:W-:-:S02]  /*0920*/  HADD2.F32 R33, -RZ, R8.H0_H0 ;  /* 0x20000008ff217230 */ /* 0x008fc40000004100 */
[----:B------:R-:W-:-:S04]  /*0930*/  FMUL.FTZ R35, R32, R35 ;  /* 0x0000002320237220 */ /* 0x000fc80000410000 */
[----:B------:R-:W-:Y:S02]  /*0940*/  FFMA.FTZ R56, R56, R33, R35 ;  /* 0x0000002138387223 */ /* 0x000fe40000010023 */
[----:B------:R-:W2:Y:S01]  /*0950*/  LDG.E.128.CONSTANT R32, desc[UR8][R54.64+0xa00] ;  /* 0x000a000836207981 */ /* 0x000ea2000c1e9d00 */
[----:B------:R-:W-:Y:S01]  /*0960*/  FMUL.FTZ R39, R24, R37 ;  /* 0x0000002518277220 */ /* 0x000fe20000410000 */
[----:B------:R-:W-:Y:S02]  /*0970*/  HADD2.F32 R37, -RZ, R8.H1_H1 ;  /* 0x30000008ff257230 */ /* 0x000fe40000004100 */
[--C-:B------:R-:W-:Y:S02]  /*0980*/  HADD2.F32 R4, -RZ, R25.reuse.H0_H0 ;  /* 0x20000019ff047230 */ /* 0x100fe40000004100 */
[----:B------:R-:W-:Y:S02]  /*0990*/  HADD2.F32 R25, -RZ, R25.H1_H1 ;  /* 0x30000019ff197230 */ /* 0x000fe40000004100 */
[----:B------:R-:W-:Y:S01]  /*09a0*/  FFMA.FTZ R8, R28, R37, R39 ;  /* 0x000000251c087223 */ /* 0x000fe20000010027 */
[----:B------:R-:W-:-:S02]  /*09b0*/  HADD2.F32 R37, -RZ, R5.H0_H0 ;  /* 0x20000005ff257230 */ /* 0x000fc40000004100 */
[----:B------:R-:W-:Y:S02]  /*09c0*/  HADD2.F32 R24, -RZ, R5.H1_H1 ;  /* 0x30000005ff187230 */ /* 0x000fe40000004100 */
[----:B------:R-:W-:Y:S02]  /*09d0*/  HADD2.F32 R28, -RZ, R26.H0_H0 ;  /* 0x2000001aff1c7230 */ /* 0x000fe40000004100 */
[----:B------:R-:W-:Y:S01]  /*09e0*/  FMUL.FTZ R39, R4, R37 ;  /* 0x0000002504277220 */ /* 0x000fe20000410000 */
[----:B------:R-:W-:Y:S02]  /*09f0*/  HADD2.F32 R4, -RZ, R29.H0_H0 ;  /* 0x2000001dff047230 */ /* 0x000fe40000004100 */
[----:B------:R-:W-:Y:S01]  /*0a00*/  FMUL.FTZ R5, R25, R24 ;  /* 0x0000001819057220 */ /* 0x000fe20000410000 */
[----:B------:R-:W-:Y:S02]  /*0a10*/  HADD2.F32 R37, -RZ, R9.H0_H0 ;  /* 0x20000009ff257230 */ /* 0x000fe40000004100 */
[----:B------:R-:W-:-:S02]  /*0a20*/  HADD2.F32 R24, -RZ, R29.H1_H1 ;  /* 0x3000001dff187230 */ /* 0x000fc40000004100 */
[----:B------:R-:W-:Y:S02]  /*0a30*/  HADD2.F32 R29, -RZ, R9.H1_H1 ;  /* 0x30000009ff1d7230 */ /* 0x000fe40000004100 */
[----:B------:R-:W-:Y:S01]  /*0a40*/  FFMA.FTZ R4, R4, R37, R39 ;  /* 0x0000002504047223 */ /* 0x000fe20000010027 */
[--C-:B------:R-:W-:Y:S02]  /*0a50*/  HADD2.F32 R37, -RZ, R6.reuse.H0_H0 ;  /* 0x20000006ff257230 */ /* 0x100fe40000004100 */
[----:B------:R-:W-:Y:S02]  /*0a60*/  HADD2.F32 R39, -RZ, R6.H1_H1 ;  /* 0x30000006ff277230 */ /* 0x000fe40000004100 */
[----:B------:R-:W-:Y:S01]  /*0a70*/  FFMA.FTZ R29, R24, R29, R5 ;  /* 0x0000001d181d7223 */ /* 0x000fe20000010005 */
[----:B------:R-:W-:Y:S02]  /*0a80*/  HADD2.F32 R25, -RZ, R30.H0_H0 ;  /* 0x2000001eff197230 */ /* 0x000fe40000004100 */
[----:B------:R-:W-:Y:S01]  /*0a90*/  FMUL.FTZ R6, R28, R37 ;  /* 0x000000251c067220 */ /* 0x000fe20000410000 */
[----:B------:R-:W-:-:S02]  /*0aa0*/  HADD2.F32 R9, -RZ, R10.H0_H0 ;  /* 0x2000000aff097230 */ /* 0x000fc40000004100 */
[----:B------:R-:W-:Y:S02]  /*0ab0*/  HADD2.F32 R26, -RZ, R26.H1_H1 ;  /* 0x3000001aff1a7230 */ /* 0x000fe40000004100 */
[----:B------:R-:W-:Y:S02]  /*0ac0*/  HADD2.F32 R30, -RZ, R30.H1_H1 ;  /* 0x3000001eff1e7230 */ /* 0x000fe40000004100 */
[----:B------:R-:W-:Y:S01]  /*0ad0*/  FFMA.FTZ R5, R25, R9, R6 ;  /* 0x0000000919057223 */ /* 0x000fe20000010006 */
[----:B------:R-:W-:Y:S02]  /*0ae0*/  HADD2.F32 R37, -RZ, R10.H1_H1 ;  /* 0x3000000aff257230 */ /* 0x000fe40000004100 */
[----:B------:R-:W-:Y:S01]  /*0af0*/  FMUL.FTZ R39, R26, R39 ;  /* 0x000000271a277220 */ /* 0x000fe20000410000 */
[----:B------:R-:W-:Y:S02]  /*0b00*/  HADD2.F32 R6, -RZ, R27.H0_H0 ;  /* 0x2000001bff067230 */ /* 0x000fe40000004100 */
[----:B------:R-:W-:-:S02]  /*0b10*/  HADD2.F32 R25, -RZ, R7.H0_H0 ;  /* 0x20000007ff197230 */ /* 0x000fc40000004100 */
[----:B------:R-:W-:Y:S01]  /*0b20*/  FFMA.FTZ R9, R30, R37, R39 ;  /* 0x000000251e097223 */ /* 0x000fe20000010027 */
[----:B------:R-:W-:Y:S01]  /*0b30*/  HADD2.F32 R10, -RZ, R31.H0_H0 ;  /* 0x2000001fff0a7230 */ /* 0x000fe20000004100 */
[----:B------:R-:W0:Y:S01]  /*0b40*/  LDS.128 R36, [R53+0x20] ;  /* 0x0000200035247984 */ /* 0x000e220000000c00 */
[----:B------:R-:W-:Y:S01]  /*0b50*/  FMUL.FTZ R41, R6, R25 ;  /* 0x0000001906297220 */ /* 0x000fe20000410000 */
[----:B------:R-:W-:-:S05]  /*0b60*/  HADD2.F32 R25, -RZ, R11.H0_H0 ;  /* 0x2000000bff197230 */ /* 0x000fca0000004100 */
[----:B------:R-:W-:Y:S02]  /*0b70*/  FFMA.FTZ R10, R10, R25, R41 ;  /* 0x000000190a0a7223 */ /* 0x000fe40000010029 */
[----:B------:R-:W3:Y:S01]  /*0b80*/  LDG.E.128.CONSTANT R40, desc[UR8][R54.64+0xc00] ;  /* 0x000c000836287981 */ /* 0x000ee2000c1e9d00 */
[----:B------:R-:W-:Y:S02]  /*0b90*/  HADD2.F32 R6, -RZ, R7.H1_H1 ;  /* 0x30000007ff067230 */ /* 0x000fe40000004100 */
[----:B------:R-:W-:Y:S02]  /*0ba0*/  HADD2.F32 R27, -RZ, R27.H1_H1 ;  /* 0x3000001bff1b7230 */ /* 0x000fe40000004100 */
[----:B------:R-:W-:Y:S02]  /*0bb0*/  HADD2.F32 R11, -RZ, R11.H1_H1 ;  /* 0x3000000bff0b7230 */ /* 0x000fe40000004100 */
[----:B------:R-:W-:Y:S02]  /*0bc0*/  HADD2.F32 R24, -RZ, R31.H1_H1 ;  /* 0x3000001fff187230 */ /* 0x000fe40000004100 */
[----:B------:R-:W-:Y:S01]  /*0bd0*/  FMUL.FTZ R27, R27, R6 ;  /* 0x000000061b1b7220 */ /* 0x000fe20000410000 */
[----:B----4-:R-:W-:-:S02]  /*0be0*/  HADD2.F32 R6, -RZ, R12.H0_H0 ;  /* 0x2000000cff067230 */ /* 0x010fc40000004100 */
[----:B------:R-:W-:Y:S02]  /*0bf0*/  HADD2.F32 R12, -RZ, R12.H1_H1 ;  /* 0x3000000cff0c7230 */ /* 0x000fe40000004100 */
[----:B------:R-:W-:Y:S01]  /*0c00*/  FFMA.FTZ R24, R24, R11, R27 ;  /* 0x0000000b18187223 */ /* 0x000fe2000001001b */
[----:B0-----:R-:W-:Y:S02]  /*0c10*/  HADD2.F32 R7, -RZ, R36.H0_H0 ;  /* 0x20000024ff077230 */ /* 0x001fe40000004100 */
[----:B------:R-:W-:Y:S02]  /*0c20*/  HADD2.F32 R25, -RZ, R37.H0_H0 ;  /* 0x20000025ff197230 */ /* 0x000fe40000004100 */
[----:B------:R-:W-:Y:S02]  /*0c30*/  HADD2.F32 R26, -RZ, R38.H1_H1 ;  /* 0x30000026ff1a7230 */ /* 0x000fe40000004100 */
[----:B------:R-:W-:Y:S01]  /*0c40*/  FFMA.FTZ R56, R7, R6, R56 ;  /* 0x0000000607387223 */ /* 0x000fe20000010038 */
[----:B------:R-:W-:-:S02]  /*0c50*/  HADD2.F32 R6, -RZ, R13.H0_H0 ;  /* 0x2000000dff067230 */ /* 0x000fc40000004100 */
[----:B------:R-:W-:Y:S02]  /*0c60*/  HADD2.F32 R7, -RZ, R36.H1_H1 ;  /* 0x30000024ff077230 */ /* 0x000fe40000004100 */
[----:B------:R-:W-:Y:S02]  /*0c70*/  HADD2.F32 R13, -RZ, R13.H1_H1 ;  /* 0x3000000dff0d7230 */ /* 0x000fe40000004100 */
[----:B------:R-:W-:Y:S01]  /*0c80*/  FFMA.FTZ R25, R25, R6, R4 ;  /* 0x0000000619197223 */ /* 0x000fe20000010004 */
[----:B------:R-:W-:Y:S02]  /*0c90*/  HADD2.F32 R4, -RZ, R37.H1_H1 ;  /* 0x30000025ff047230 */ /* 0x000fe40000004100 */
[----:B------:R-:W-:Y:S01]  /*0ca0*/  FFMA.FTZ R12, R7, R12, R8 ;  /* 0x0000000c070c7223 */ /* 0x000fe20000010008 */
[----:B------:R-:W-:Y:S02]  /*0cb0*/  HADD2.F32 R6, -RZ, R38.H0_H0 ;  /* 0x20000026ff067230 */ /* 0x000fe40000004100 */
[----:B------:R-:W-:-:S02]  /*0cc0*/  HADD2.F32 R7, -RZ, R14.H0_H0 ;  /* 0x2000000eff077230 */ /* 0x000fc40000004100 */
[----:B------:R-:W-:Y:S01]  /*0cd0*/  FFMA.FTZ R29, R4, R13, R29 ;  /* 0x0000000d041d7223 */ /* 0x000fe2000001001d */
[----:B------:R-:W-:Y:S02]  /*0ce0*/  HADD2.F32 R14, -RZ, R14.H1_H1 ;  /* 0x3000000eff0e7230 */ /* 0x000fe40000004100 */
[----:B------:R-:W-:Y:S02]  /*0cf0*/  HADD2.F32 R27, -RZ, R39.H0_H0 ;  /* 0x20000027ff1b7230 */ /* 0x000fe40000004100 */
[----:B------:R-:W-:Y:S01]  /*0d00*/  FFMA.FTZ R13, R6, R7, R5 ;  /* 0x00000007060d7223 */ /* 0x000fe20000010005 */
[----:B------:R-:W-:Y:S01]  /*0d10*/  HADD2.F32 R8, -RZ, R15.H0_H0 ;  /* 0x2000000fff087230 */ /* 0x000fe20000004100 */
[----:B------:R-:W0:Y:S01]  /*0d20*/  LDS.128 R4, [R53+0x30] ;  /* 0x0000300035047984 */ /* 0x000e220000000c00 */
[----:B------:R-:W-:-:S03]  /*0d30*/  FFMA.FTZ R26, R26, R14, R9 ;  /* 0x0000000e1a1a7223 */ /* 0x000fc60000010009 */
[----:B------:R-:W-:Y:S02]  /*0d40*/  FFMA.FTZ R27, R27, R8, R10 ;  /* 0x000000081b1b7223 */ /* 0x000fe4000001000a */
[----:B------:R-:W4:Y:S01]  /*0d50*/  LDG.E.128.CONSTANT R8, desc[UR8][R54.64+0xe00] ;  /* 0x000e000836087981 */ /* 0x000f22000c1e9d00 */
[----:B------:R-:W-:Y:S02]  /*0d60*/  HADD2.F32 R28, -RZ, R15.H1_H1 ;  /* 0x3000000fff1c7230 */ /* 0x000fe40000004100 */
[----:B------:R-:W-:Y:S02]  /*0d70*/  HADD2.F32 R14, -RZ, R16.H0_H0 ;  /* 0x20000010ff0e7230 */ /* 0x000fe40000004100 */
[----:B------:R-:W-:-:S05]  /*0d80*/  HADD2.F32 R39, -RZ, R39.H1_H1 ;  /* 0x30000027ff277230 */ /* 0x000fca0000004100 */
[----:B------:R-:W-:Y:S01]  /*0d90*/  FFMA.FTZ R28, R39, R28, R24 ;  /* 0x0000001c271c7223 */ /* 0x000fe20000010018 */
[----:B0-----:R-:W-:Y:S02]  /*0da0*/  HADD2.F32 R15, -RZ, R4.H0_H0 ;  /* 0x20000004ff0f7230 */ /* 0x001fe40000004100 */
[----:B------:R-:W-:-:S03]  /*0db0*/  HADD2.F32 R30, -RZ, R5.H0_H0 ;  /* 0x20000005ff1e7230 */ /* 0x000fc60000004100 */
[----:B------:R-:W-:Y:S01]  /*0dc0*/  FFMA.FTZ R56, R15, R14, R56 ;  /* 0x0000000e0f387223 */ /* 0x000fe20000010038 */
        /* <DEDUP_REMOVED lines=8> */
[--C-:B------:R-:W-:Y:S02]  /*0e50*/  HADD2.F32 R5, -RZ, R18.reuse.H0_H0 ;  /* 0x20000012ff057230 */ /* 0x100fe40000004100 */
[----:B------:R-:W-:Y:S02]  /*0e60*/  HADD2.F32 R18, -RZ, R18.H1_H1 ;  /* 0x30000012ff127230 */ /* 0x000fe40000004100 */
[----:B------:R-:W-:Y:S01]  /*0e70*/  FFMA.FTZ R29, R12, R17, R29 ;  /* 0x000000110c1d7223 */ /* 0x000fe2000001001d */
[----:B------:R-:W-:Y:S02]  /*0e80*/  HADD2.F32 R17, -RZ, R6.H1_H1 ;  /* 0x30000006ff117230 */ /* 0x000fe40000004100 */
[----:B------:R-:W-:Y:S01]  /*0e90*/  FFMA.FTZ R16, R16, R5, R13 ;  /* 0x0000000510107223 */ /* 0x000fe2000001000d */
[----:B------:R-:W-:Y:S01]  /*0ea0*/  HADD2.F32 R5, -RZ, R19.H0_H0 ;  /* 0x20000013ff057230 */ /* 0x000fe20000004100 */
[----:B------:R-:W0:Y:S01]  /*0eb0*/  LDS.128 R12, [R53+0x40] ;  /* 0x00004000350c7984 */ /* 0x000e220000000c00 */
[----:B------:R-:W-:Y:S01]  /*0ec0*/  FFMA.FTZ R17, R17, R18, R26 ;  /* 0x0000001211117223 */ /* 0x000fe2000001001a */
[----:B------:R-:W-:-:S05]  /*0ed0*/  HADD2.F32 R18, -RZ, R7.H0_H0 ;  /* 0x20000007ff127230 */ /* 0x000fca0000004100 */
[----:B------:R-:W-:Y:S02]  /*0ee0*/  FFMA.FTZ R18, R18, R5, R27 ;  /* 0x0000000512127223 */ /* 0x000fe4000001001b */
[----:B------:R-:W4:Y:S01]  /*0ef0*/  LDG.E.128.CONSTANT R24, desc[UR8][R54.64+0x1000] ;  /* 0x0010000836187981 */ /* 0x000f22000c1e9d00 */
[----:B------:R-:W-:Y:S02]  /*0f00*/  HADD2.F32 R6, -RZ, R20.H0_H0 ;  /* 0x20000014ff067230 */ /* 0x000fe40000004100 */
[----:B------:R-:W-:Y:S02]  /*0f10*/  HADD2.F32 R19, -RZ, R19.H1_H1 ;  /* 0x30000013ff137230 */ /* 0x000fe40000004100 */
[----:B------:R-:W-:-:S05]  /*0f20*/  HADD2.F32 R7, -RZ, R7.H1_H1 ;  /* 0x30000007ff077230 */ /* 0x000fca0000004100 */
[----:B------:R-:W-:Y:S01]  /*0f30*/  FFMA.FTZ R28, R7, R19, R28 ;  /* 0x00000013071c7223 */ /* 0x000fe2000001001c */
[----:B0-----:R-:W-:-:S05]  /*0f40*/  HADD2.F32 R5, -RZ, R12.H0_H0 ;  /* 0x2000000cff057230 */ /* 0x001fca0000004100 */
[----:B------:R-:W-:Y:S01]  /*0f50*/  FFMA.FTZ R56, R5, R6, R56 ;  /* 0x0000000605387223 */ /* 0x000fe20000010038 */
[----:B------:R-:W-:Y:S02]  /*0f60*/  HADD2.F32 R5, -RZ, R12.H1_H1 ;  /* 0x3000000cff057230 */ /* 0x000fe40000004100 */
[----:B------:R-:W-:Y:S02]  /*0f70*/  HADD2.F32 R12, -RZ, R20.H1_H1 ;  /* 0x30000014ff0c7230 */ /* 0x000fe40000004100 */
[--C-:B------:R-:W-:Y:S02]  /*0f80*/  HADD2.F32 R6, -RZ, R21.reuse.H0_H0 ;  /* 0x20000015ff067230 */ /* 0x100fe40000004100 */
[----:B------:R-:W-:Y:S02]  /*0f90*/  HADD2.F32 R21, -RZ, R21.H1_H1 ;  /* 0x30000015ff157230 */ /* 0x000fe40000004100 */
[----:B------:R-:W-:Y:S01]  /*0fa0*/  FFMA.FTZ R12, R5, R12, R4 ;  /* 0x0000000c050c7223 */ /* 0x000fe20000010004 */
[----:B------:R-:W-:-:S02]  /*0fb0*/  HADD2.F32 R5, -RZ, R13.H0_H0 ;  /* 0x2000000dff057230 */ /* 0x000fc40000004100 */
[----:B------:R-:W-:Y:S02]  /*0fc0*/  HADD2.F32 R4, -RZ, R13.H1_H1 ;  /* 0x3000000dff047230 */ /* 0x000fe40000004100 */
[----:B------:R-:W-:Y:S02]  /*0fd0*/  HADD2.F32 R13, -RZ, R14.H0_H0 ;  /* 0x2000000eff0d7230 */ /* 0x000fe40000004100 */
[----:B------:R-:W-:Y:S01]  /*0fe0*/  FFMA.FTZ R30, R5, R6, R30 ;  /* 0x00000006051e7223 */ /* 0x000fe2000001001e */
[--C-:B------:R-:W-:Y:S02]  /*0ff0*/  HADD2.F32 R20, -RZ, R22.reuse.H0_H0 ;  /* 0x20000016ff147230 */ /* 0x100fe40000004100 */
[----:B------:R-:W-:Y:S01]  /*1000*/  FFMA.FTZ R29, R4, R21, R29 ;  /* 0x00000015041d7223 */ /* 0x000fe2000001001d */
[----:B------:R-:W-:Y:S01]  /*1010*/  HADD2.F32 R21, -RZ, R22.H1_H1 ;  /* 0x30000016ff157230 */ /* 0x000fe20000004100 */
[----:B------:R-:W0:Y:S01]  /*1020*/  LDS.128 R4, [R53+0x50] ;  /* 0x0000500035047984 */ /* 0x000e220000000c00 */
[----:B------:R-:W-:-:S02]  /*1030*/  HADD2.F32 R14, -RZ, R14.H1_H1 ;  /* 0x3000000eff0e7230 */ /* 0x000fc40000004100 */
[----:B------:R-:W-:Y:S01]  /*1040*/  FFMA.FTZ R20, R13, R20, R16 ;  /* 0x000000140d147223 */ /* 0x000fe20000010010 */
[----:B------:R-:W-:Y:S02]  /*1050*/  HADD2.F32 R13, -RZ, R15.H0_H0 ;  /* 0x2000000fff0d7230 */ /* 0x000fe40000004100 */
[----:B------:R-:W-:Y:S02]  /*1060*/  HADD2.F32 R22, -RZ, R23.H0_H0 ;  /* 0x20000017ff167230 */ /* 0x000fe40000004100 */
[----:B------:R-:W-:-:S03]  /*1070*/  FFMA.FTZ R21, R14, R21, R17 ;  /* 0x000000150e157223 */ /* 0x000fc60000010011 */
[----:B------:R-:W-:Y:S02]  /*1080*/  FFMA.FTZ R22, R13, R22, R18 ;  /* 0x000000160d167223 */ /* 0x000fe40000010012 */
[----:B------:R-:W4:Y:S01]  /*1090*/  LDG.E.128.CONSTANT R16, desc[UR8][R54.64+0x1200] ;  /* 0x0012000836107981 */ /* 0x000f22000c1e9d00 */
[----:B------:R-:W-:Y:S02]  /*10a0*/  HADD2.F32 R23, -RZ, R23.H1_H1 ;  /* 0x30000017ff177230 */ /* 0x000fe40000004100 */
[----:B------:R-:W-:-:S05]  /*10b0*/  HADD2.F32 R15, -RZ, R15.H1_H1 ;  /* 0x3000000fff0f7230 */ /* 0x000fca0000004100 */
[----:B------:R-:W-:Y:S01]  /*10c0*/  FFMA.FTZ R28, R15, R23, R28 ;  /* 0x000000170f1c7223 */ /* 0x000fe2000001001c */
[----:B0-----:R-:W-:Y:S02]  /*10d0*/  HADD2.F32 R13, -RZ, R4.H0_H0 ;  /* 0x20000004ff0d7230 */ /* 0x001fe40000004100 */
[----:B------:R-:W-:Y:S02]  /*10e0*/  HADD2.F32 R31, -RZ, R7.H0_H0 ;  /* 0x20000007ff1f7230 */ /* 0x000fe40000004100 */
[----:B--2---:R-:W-:Y:S02]  /*10f0*/  HADD2.F32 R14, -RZ, R32.H0_H0 ;  /* 0x20000020ff0e7230 */ /* 0x004fe40000004100 */
[----:B------:R-:W-:-:S03]  /*1100*/  HADD2.F32 R23, -RZ, R34.H0_H0 ;  /* 0x20000022ff177230 */ /* 0x000fc60000004100 */
[----:B------:R-:W-:Y:S01]  /*1110*/  FFMA.FTZ R56, R13, R14, R56 ;  /* 0x0000000e0d387223 */ /* 0x000fe20000010038 */
[----:B------:R-:W-:Y:S02]  /*1120*/  HADD2.F32 R13, -RZ, R4.H1_H1 ;  /* 0x30000004ff0d7230 */ /* 0x000fe40000004100 */
[----:B------:R-:W-:-:S05]  /*1130*/  HADD2.F32 R4, -RZ, R32.H1_H1 ;  /* 0x30000020ff047230 */ /* 0x000fca0000004100 */
[----:B------:R-:W-:Y:S01]  /*1140*/  FFMA.FTZ R4, R13, R4, R12 ;  /* 0x000000040d047223 */ /* 0x000fe2000001000c */
[--C-:B------:R-:W-:Y:S02]  /*1150*/  HADD2.F32 R13, -RZ, R5.reuse.H0_H0 ;  /* 0x20000005ff0d7230 */ /* 0x100fe40000004100 */
[----:B------:R-:W-:Y:S02]  /*1160*/  HADD2.F32 R12, -RZ, R5.H1_H1 ;  /* 0x30000005ff0c7230 */ /* 0x000fe40000004100 */
[--C-:B------:R-:W-:Y:S02]  /*1170*/  HADD2.F32 R5, -RZ, R33.reuse.H0_H0 ;  /* 0x20000021ff057230 */ /* 0x100fe40000004100 */
[----:B------:R-:W-:-:S03]  /*1180*/  HADD2.F32 R33, -RZ, R33.H1_H1 ;  /* 0x30000021ff217230 */ /* 0x000fc60000004100 */
[----:B------:R-:W-:Y:S02]  /*1190*/  FFMA.FTZ R30, R13, R5, R30 ;  /* 0x000000050d1e7223 */ /* 0x000fe4000001001e */
[----:B------:R-:W-:Y:S01]  /*11a0*/  FFMA.FTZ R5, R12, R33, R29 ;  /* 0x000000210c057223 */ /* 0x000fe2000001001d */
[--C-:B------:R-:W-:Y:S01]  /*11b0*/  HADD2.F32 R33, -RZ, R6.reuse.H0_H0 ;  /* 0x20000006ff217230 */ /* 0x100fe20000004100 */
[----:B------:R-:W0:Y:S01]  /*11c0*/  LDS.128 R12, [R53+0x60] ;  /* 0x00006000350c7984 */ /* 0x000e220000000c00 */
[----:B------:R-:W-:Y:S02]  /*11d0*/  HADD2.F32 R6, -RZ, R6.H1_H1 ;  /* 0x30000006ff067230 */ /* 0x000fe40000004100 */
[----:B------:R-:W-:Y:S02]  /*11e0*/  HADD2.F32 R29, -RZ, R34.H1_H1 ;  /* 0x30000022ff1d7230 */ /* 0x000fe40000004100 */
[----:B------:R-:W-:-:S03]  /*11f0*/  FFMA.FTZ R33, R33, R23, R20 ;  /* 0x0000001721217223 */ /* 0x000fc60000010014 */
[----:B------:R-:W-:Y:S01]  /*1200*/  FFMA.FTZ R29, R6, R29, R21 ;  /* 0x0000001d061d7223 */ /* 0x000fe20000010015 */
[----:B------:R-:W-:-:S05]  /*1210*/  HADD2.F32 R6, -RZ, R35.H0_H0 ;  /* 0x20000023ff067230 */ /* 0x000fca0000004100 */
[----:B------:R-:W-:Y:S02]  /*1220*/  FFMA.FTZ R31, R31, R6, R22 ;  /* 0x000000061f1f7223 */ /* 0x000fe40000010016 */
[----:B------:R-:W2:Y:S01]  /*1230*/  LDG.E.128.CONSTANT R20, desc[UR8][R54.64+0x1400] ;  /* 0x0014000836147981 */ /* 0x000ea2000c1e9d00 */
[----:B------:R-:W-:Y:S02]  /*1240*/  HADD2.F32 R32, -RZ, R35.H1_H1 ;  /* 0x30000023ff207230 */ /* 0x000fe40000004100 */
[----:B------:R-:W-:-:S05]  /*1250*/  HADD2.F32 R7, -RZ, R7.H1_H1 ;  /* 0x30000007ff077230 */ /* 0x000fca0000004100 */
[----:B------:R-:W-:Y:S01]  /*1260*/  FFMA.FTZ R32, R7, R32, R28 ;  /* 0x0000002007207223 */ /* 0x000fe2000001001c */
[----:B---3--:R-:W-:Y:S02]  /*1270*/  HADD2.F32 R6, -RZ, R40.H0_H0 ;  /* 0x20000028ff067230 */ /* 0x008fe40000004100 */
[--C-:B------:R-:W-:Y:S02]  /*1280*/  HADD2.F32 R35, -RZ, R42.reuse.H0_H0 ;  /* 0x2000002aff237230 */ /* 0x100fe40000004100 */
[----:B------:R-:W-:Y:S02]  /*1290*/  HADD2.F32 R34, -RZ, R41.H0_H0 ;  /* 0x20000029ff227230 */ /* 0x000fe40000004100 */
[----:B------:R-:W-:Y:S02]  /*12a0*/  HADD2.F32 R42, -RZ, R42.H1_H1 ;  /* 0x3000002aff2a7230 */ /* 0x000fe40000004100 */
[----:B0-----:R-:W-:Y:S02]  /*12b0*/  HADD2.F32 R7, -RZ, R12.H0_H0 ;  /* 0x2000000cff077230 */ /* 0x001fe40000004100 */
[----:B------:R-:W-:-:S03]  /*12c0*/  HADD2.F32 R28, -RZ, R15.H0_H0 ;  /* 0x2000000fff1c7230 */ /* 0x000fc60000004100 */
[----:B------:R-:W-:Y:S01]  /*12d0*/  FFMA.FTZ R56, R7, R6, R56 ;  /* 0x0000000607387223 */ /* 0x000fe20000010038 */
[----:B------:R-:W-:Y:S02]  /*12e0*/  HADD2.F32 R7, -RZ, R12.H1_H1 ;  /* 0x3000000cff077230 */ /* 0x000fe40000004100 */
[----:B------:R-:W-:Y:S02]  /*12f0*/  HADD2.F32 R12, -RZ, R40.H1_H1 ;  /* 0x30000028ff0c7230 */ /* 0x000fe40000004100 */
[--C-:B------:R-:W-:Y:S02]  /*1300*/  HADD2.F32 R6, -RZ, R14.reuse.H0_H0 ;  /* 0x2000000eff067230 */ /* 0x100fe40000004100 */
[----:B------:R-:W-:Y:S02]  /*1310*/  HADD2.F32 R14, -RZ, R14.H1_H1 ;  /* 0x3000000eff0e7230 */ /* 0x000fe40000004100 */
[----:B------:R-:W-:Y:S01]  /*1320*/  FFMA.FTZ R12, R7, R12, R4 ;  /* 0x0000000c070c7223 */ /* 0x000fe20000010004 */
[----:B------:R-:W-:-:S02]  /*1330*/  HADD2.F32 R7, -RZ, R13.H0_H0 ;  /* 0x2000000dff077230 */ /* 0x000fc40000004100 */
[----:B------:R-:W-:Y:S01]  /*1340*/  FFMA.FTZ R35, R6, R35, R33 ;  /* 0x0000002306237223 */ /* 0x000fe20000010021 */
[----:B------:R-:W-:Y:S02]  /*1350*/  HADD2.F32 R4, -RZ, R13.H1_H1 ;  /* 0x3000000dff047230 */ /* 0x000fe40000004100 */
[----:B------:R-:W-:Y:S01]  /*1360*/  FFMA.FTZ R14, R14, R42, R29 ;  /* 0x0000002a0e0e7223 */ /* 0x000fe2000001001d */
[----:B------:R-:W-:Y:S02]  /*1370*/  HADD2.F32 R13, -RZ, R41.H1_H1 ;  /* 0x30000029ff0d7230 */ /* 0x000fe40000004100 */
[----:B------:R-:W-:Y:S01]  /*1380*/  FFMA.FTZ R34, R7, R34, R30 ;  /* 0x0000002207227223 */ /* 0x000fe2000001001e */
[----:B------:R-:W-:Y:S02]  /*1390*/  HADD2.F32 R33, -RZ, R43.H0_H0 ;  /* 0x2000002bff217230 */ /* 0x000fe40000004100 */
[----:B------:R-:W-:Y:S02]  /*13a0*/  FFMA.FTZ R13, R4, R13, R5 ;  /* 0x0000000d040d7223 */ /* 0x000fe40000010005 */
[----:B------:R-:W0:Y:S01]  /*13b0*/  LDS.128 R4, [R53+0x70] ;  /* 0x0000700035047984 */ /* 0x000e220000000c00 */
[----:B------:R-:W-:-:S03]  /*13c0*/  FFMA.FTZ R33, R28, R33, R31 ;  /* 0x000000211c217223 */ /* 0x000fc6000001001f */
[----:B------:R-:W3:Y:S01]  /*13d0*/  LDG.E.128.CONSTANT R28, desc[UR8][R54.64+0x1600] ;  /* 0x00160008361c7981 */ /* 0x000ee2000c1e9d00 */
[----:B------:R-:W-:Y:S02]  /*13e0*/  HADD2.F32 R36, -RZ, R43.H1_H1 ;  /* 0x3000002bff247230 */ /* 0x000fe40000004100 */
[----:B------:R-:W-:-:S05]  /*13f0*/  HADD2.F32 R15, -RZ, R15.H1_H1 ;  /* 0x3000000fff0f7230 */ /* 0x000fca0000004100 */
[----:B------:R-:W-:Y:S01]  /*1400*/  FFMA.FTZ R36, R15, R36, R32 ;  /* 0x000000240f247223 */ /* 0x000fe20000010020 */
[----:B----4-:R-:W-:Y:S02]  /*1410*/  HADD2.F32 R32, -RZ, R8.H0_H0 ;  /* 0x20000008ff207230 */ /* 0x010fe40000004100 */
[----:B0-----:R-:W-:-:S05]  /*1420*/  HADD2.F32 R15, -RZ, R4.H0_H0 ;  /* 0x20000004ff0f7230 */ /* 0x001fca0000004100 */
[----:B------:R-:W-:Y:S01]  /*1430*/  FFMA.FTZ R56, R15, R32, R56 ;  /* 0x000000200f387223 */ /* 0x000fe20000010038 */
[----:B------:R-:W-:Y:S02]  /*1440*/  HADD2.F32 R15, -RZ, R4.H1_H1 ;  /* 0x30000004ff0f7230 */ /* 0x000fe40000004100 */
[----:B------:R-:W-:Y:S02]  /*1450*/  HADD2.F32 R4, -RZ, R8.H1_H1 ;  /* 0x30000008ff047230 */ /* 0x000fe40000004100 */
[----:B------:R-:W-:Y:S02]  /*1460*/  HADD2.F32 R8, -RZ, R5.H1_H1 ;  /* 0x30000005ff087230 */ /* 0x000fe40000004100 */
[----:B------:R-:W-:Y:S02]  /*1470*/  HADD2.F32 R32, -RZ, R7.H0_H0 ;  /* 0x20000007ff207230 */ /* 0x000fe40000004100 */
[----:B------:R-:W-:Y:S01]  /*1480*/  FFMA.FTZ R4, R15, R4, R12 ;  /* 0x000000040f047223 */ /* 0x000fe2000001000c */
[----:B------:R-:W-:-:S02]  /*1490*/  HADD2.F32 R15, -RZ, R5.H0_H0 ;  /* 0x20000005ff0f7230 */ /* 0x000fc40000004100 */
[--C-:B------:R-:W-:Y:S02]  /*14a0*/  HADD2.F32 R5, -RZ, R9.reuse.H0_H0 ;  /* 0x20000009ff057230 */ /* 0x100fe40000004100 */
[----:B------:R-:W-:Y:S02]  /*14b0*/  HADD2.F32 R9, -RZ, R9.H1_H1 ;  /* 0x30000009ff097230 */ /* 0x000fe40000004100 */
[----:B------:R-:W-:Y:S02]  /*14c0*/  HADD2.F32 R12, -RZ, R6.H0_H0 ;  /* 0x20000006ff0c7230 */ /* 0x000fe40000004100 */
[----:B------:R-:W-:Y:S01]  /*14d0*/  FFMA.FTZ R5, R15, R5, R34 ;  /* 0x000000050f057223 */ /* 0x000fe20000010022 */
[----:B------:R-:W-:Y:S02]  /*14e0*/  HADD2.F32 R34, -RZ, R11.H0_H0 ;  /* 0x2000000bff227230 */ /* 0x000fe40000004100 */
[----:B------:R-:W-:Y:S01]  /*14f0*/  FFMA.FTZ R8, R8, R9, R13 ;  /* 0x0000000908087223 */ /* 0x000fe2000001000d */
[----:B------:R-:W-:-:S02]  /*1500*/  HADD2.F32 R13, -RZ, R10.H0_H0 ;  /* 0x2000000aff0d7230 */ /* 0x000fc40000004100 */
[----:B------:R-:W-:Y:S02]  /*1510*/  HADD2.F32 R9, -RZ, R6.H1_H1 ;  /* 0x30000006ff097230 */ /* 0x000fe40000004100 */
[----:B------:R-:W-:Y:S02]  /*1520*/  HADD2.F32 R10, -RZ, R10.H1_H1 ;  /* 0x3000000aff0a7230 */ /* 0x000fe40000004100 */
[----:B------:R-:W-:-:S03]  /*1530*/  FFMA.FTZ R6, R12, R13, R35 ;  /* 0x0000000d0c067223 */ /* 0x000fc60000010023 */
[----:B------:R-:W-:Y:S01]  /*1540*/  FFMA.FTZ R9, R9, R10, R14 ;  /* 0x0000000a09097223 */ /* 0x000fe2000001000e */
[----:B------:R-:W-:Y:S01]  /*1550*/  FFMA.FTZ R10, R32, R34, R33 ;  /* 0x00000022200a7223 */ /* 0x000fe20000010021 */
[----:B------:R-:W0:Y:S04]  /*1560*/  LDS.128 R12, [R53+0x80] ;  /* 0x00008000350c7984 */ /* 0x000e280000000c00 */
[----:B------:R-:W4:Y:S01]  /*1570*/  LDG.E.128.CONSTANT R32, desc[UR8][R54.64+0x1800] ;  /* 0x0018000836207981 */ /* 0x000f22000c1e9d00 */
[----:B------:R-:W-:Y:S02]  /*1580*/  HADD2.F32 R11, -RZ, R11.H1_H1 ;  /* 0x3000000bff0b7230 */ /* 0x000fe40000004100 */
[----:B------:R-:W-:-:S05]  /*1590*/  HADD2.F32 R7, -RZ, R7.H1_H1 ;  /* 0x30000007ff077230 */ /* 0x000fca0000004100 */
[----:B------:R-:W-:Y:S01]  /*15a0*/  FFMA.FTZ R36, R7, R11, R36 ;  /* 0x0000000b07247223 */ /* 0x000fe20000010024 */
[----:B------:R-:W-:Y:S02]  /*15b0*/  HADD2.F32 R11, -RZ, R24.H0_H0 ;  /* 0x20000018ff0b7230 */ /* 0x000fe40000004100 */
[----:B0-----:R-:W-:Y:S02]  /*15c0*/  HADD2.F32 R7, -RZ, R12.H0_H0 ;  /* 0x2000000cff077230 */ /* 0x001fe40000004100 */
[----:B------:R-:W-:-:S03]  /*15d0*/  HADD2.F32 R37, -RZ, R15.H0_H0 ;  /* 0x2000000fff257230 */ /* 0x000fc60000004100 */
[----:B------:R-:W-:Y:S01]  /*15e0*/  FFMA.FTZ R56, R7, R11, R56 ;  /* 0x0000000b07387223 */ /* 0x000fe20000010038 */
[----:B------:R-:W-:Y:S02]  /*15f0*/  HADD2.F32 R7, -RZ, R12.H1_H1 ;  /* 0x3000000cff077230 */ /* 0x000fe40000004100 */
[----:B------:R-:W-:Y:S02]  /*1600*/  HADD2.F32 R12, -RZ, R24.H1_H1 ;  /* 0x30000018ff0c7230 */ /* 0x000fe40000004100 */
[----:B------:R-:W-:-:S03]  /*1610*/  HADD2.F32 R24, -RZ, R25.H1_H1 ;  /* 0x30000019ff187230 */ /* 0x000fc60000004100 */
[----:B------:R-:W-:Y:S01]  /*1620*/  FFMA.FTZ R12, R7, R12, R4 ;  /* 0x0000000c070c7223 */ /* 0x000fe20000010004 */
[--C-:B------:R-:W-:Y:S02]  /*1630*/  HADD2.F32 R4, -RZ, R13.reuse.H0_H0 ;  /* 0x2000000dff047230 */ /* 0x100fe40000004100 */
[----:B------:R-:W-:Y:S02]  /*1640*/  HADD2.F32 R7, -RZ, R13.H1_H1 ;  /* 0x3000000dff077230 */ /* 0x000fe40000004100 */
[----:B------:R-:W-:Y:S02]  /*1650*/  HADD2.F32 R13, -RZ, R25.H0_H0 ;  /* 0x20000019ff0d7230 */ /* 0x000fe40000004100 */
[--C-:B------:R-:W-:Y:S02]  /*1660*/  HADD2.F32 R25, -RZ, R14.reuse.H0_H0 ;  /* 0x2000000eff197230 */ /* 0x100fe40000004100 */
[----:B------:R-:W-:Y:S01]  /*1670*/  FFMA.FTZ R24, R7, R24, R8 ;  /* 0x0000001807187223 */ /* 0x000fe20000010008 */
[----:B------:R-:W-:-:S02]  /*1680*/  HADD2.F32 R14, -RZ, R14.H1_H1 ;  /* 0x3000000eff0e7230 */ /* 0x000fc40000004100 */
[----:B------:R-:W-:Y:S01]  /*1690*/  FFMA.FTZ R13, R4, R13, R5 ;  /* 0x0000000d040d7223 */ /* 0x000fe20000010005 */
[--C-:B------:R-:W-:Y:S02]  /*16a0*/  HADD2.F32 R4, -RZ, R26.reuse.H0_H0 ;  /* 0x2000001aff047230 */ /* 0x100fe40000004100 */
[----:B------:R-:W-:Y:S02]  /*16b0*/  HADD2.F32 R5, -RZ, R27.H0_H0 ;  /* 0x2000001bff057230 */ /* 0x000fe40000004100 */
[----:B------:R-:W-:Y:S02]  /*16c0*/  HADD2.F32 R26, -RZ, R26.H1_H1 ;  /* 0x3000001aff1a7230 */ /* 0x000fe40000004100 */
[----:B------:R-:W-:Y:S01]  /*16d0*/  FFMA.FTZ R25, R25, R4, R6 ;  /* 0x0000000419197223 */ /* 0x000fe20000010006 */
[----:B------:R-:W-:Y:S02]  /*16e0*/  FFMA.FTZ R37, R37, R5, R10 ;  /* 0x0000000525257223 */ /* 0x000fe4000001000a */
[----:B------:R-:W0:Y:S01]  /*16f0*/  LDS.128 R4, [R53+0x90] ;  /* 0x0000900035047984 */ /* 0x000e220000000c00 */
[----:B------:R-:W-:-:S03]  /*1700*/  FFMA.FTZ R26, R14, R26, R9 ;  /* 0x0000001a0e1a7223 */ /* 0x000fc60000010009 */
[----:B------:R-:W4:Y:S01]  /*1710*/  LDG.E.128.CONSTANT R8, desc[UR8][R54.64+0x1a00] ;  /* 0x001a000836087981 */ /* 0x000f22000c1e9d00 */
[----:B------:R-:W-:Y:S02]  /*1720*/  HADD2.F32 R27, -RZ, R27.H1_H1 ;  /* 0x3000001bff1b7230 */ /* 0x000fe40000004100 */
[----:B------:R-:W-:Y:S02]  /*1730*/  HADD2.F32 R15, -RZ, R15.H1_H1 ;  /* 0x3000000fff0f7230 */ /* 0x000fe40000004100 */
[--C-:B------:R-:W-:Y:S02]  /*1740*/  HADD2.F32 R14, -RZ, R16.reuse.H0_H0 ;  /* 0x20000010ff0e7230 */ /* 0x100fe40000004100 */
[----:B------:R-:W-:Y:S02]  /*1750*/  HADD2.F32 R16, -RZ, R16.H1_H1 ;  /* 0x30000010ff107230 */ /* 0x000fe40000004100 */
[----:B------:R-:W-:Y:S01]  /*1760*/  FFMA.FTZ R36, R15, R27, R36 ;  /* 0x0000001b0f247223 */ /* 0x000fe20000010024 */
[----:B------:R-:W-:-:S02]  /*1770*/  HADD2.F32 R27, -RZ, R17.H0_H0 ;  /* 0x20000011ff1b7230 */ /* 0x000fc40000004100 */
[----:B------:R-:W-:Y:S02]  /*1780*/  HADD2.F32 R17, -RZ, R17.H1_H1 ;  /* 0x30000011ff117230 */ /* 0x000fe40000004100 */
[----:B0-----:R-:W-:-:S05]  /*1790*/  HADD2.F32 R15, -RZ, R4.H0_H0 ;  /* 0x20000004ff0f7230 */ /* 0x001fca0000004100 */
[----:B------:R-:W-:Y:S01]  /*17a0*/  FFMA.FTZ R56, R15, R14, R56 ;  /* 0x0000000e0f387223 */ /* 0x000fe20000010038 */
[----:B------:R-:W-:Y:S02]  /*17b0*/  HADD2.F32 R15, -RZ, R4.H1_H1 ;  /* 0x30000004ff0f7230 */ /* 0x000fe40000004100 */
[--C-:B------:R-:W-:Y:S02]  /*17c0*/  HADD2.F32 R4, -RZ, R5.reuse.H0_H0 ;  /* 0x20000005ff047230 */ /* 0x100fe40000004100 */
[----:B------:R-:W-:Y:S02]  /*17d0*/  HADD2.F32 R5, -RZ, R5.H1_H1 ;  /* 0x30000005ff057230 */ /* 0x000fe40000004100 */
[----:B------:R-:W-:Y:S01]  /*17e0*/  FFMA.FTZ R16, R15, R16, R12 ;  /* 0x000000100f107223 */ /* 0x000fe2000001000c */
[----:B------:R-:W-:Y:S01]  /*17f0*/  FFMA.FTZ R27, R4, R27, R13 ;  /* 0x0000001b041b7223 */ /* 0x000fe2000001000d */
[----:B------:R-:W-:Y:S01]  /*1800*/  HADD2.F32 R4, -RZ, R6.H0_H0 ;  /* 0x20000006ff047230 */ /* 0x000fe20000004100 */
[----:B------:R-:W0:Y:S01]  /*1810*/  LDS.128 R12, [R53+0xa0] ;  /* 0x0000a000350c7984 */ /* 0x000e220000000c00 */
[----:B------:R-:W-:Y:S01]  /*1820*/  FFMA.FTZ R24, R5, R17, R24 ;  /* 0x0000001105187223 */ /* 0x000fe20000010018 */
[----:B------:R-:W-:-:S02]  /*1830*/  HADD2.F32 R5, -RZ, R18.H0_H0 ;  /* 0x20000012ff057230 */ /* 0x000fc40000004100 */
[----:B------:R-:W-:-:S03]  /*1840*/  HADD2.F32 R18, -RZ, R18.H1_H1 ;  /* 0x30000012ff127230 */ /* 0x000fc60000004100 */
[----:B------:R-:W-:Y:S01]  /*1850*/  FFMA.FTZ R25, R4, R5, R25 ;  /* 0x0000000504197223 */ /* 0x000fe20000010019 */
[----:B------:R-:W-:Y:S02]  /*1860*/  HADD2.F32 R5, -RZ, R6.H1_H1 ;  /* 0x30000006ff057230 */ /* 0x000fe40000004100 */
[--C-:B------:R-:W-:Y:S02]  /*1870*/  HADD2.F32 R4, -RZ, R7.reuse.H0_H0 ;  /* 0x20000007ff047230 */ /* 0x100fe40000004100 */
[----:B------:R-:W-:Y:S02]  /*1880*/  HADD2.F32 R7, -RZ, R7.H1_H1 ;  /* 0x30000007ff077230 */ /* 0x000fe40000004100 */
[----:B------:R-:W-:Y:S01]  /*1890*/  FFMA.FTZ R26, R5, R18, R26 ;  /* 0x00000012051a7223 */ /* 0x000fe2000001001a */
[--C-:B------:R-:W-:Y:S02]  /*18a0*/  HADD2.F32 R5, -RZ, R19.reuse.H0_H0 ;  /* 0x20000013ff057230 */ /* 0x100fe40000004100 */
[----:B------:R-:W-:-:S03]  /*18b0*/  HADD2.F32 R19, -RZ, R19.H1_H1 ;  /* 0x30000013ff137230 */ /* 0x000fc60000004100 */
[----:B------:R-:W-:Y:S02]  /*18c0*/  FFMA.FTZ R37, R4, R5, R37 ;  /* 0x0000000504257223 */ /* 0x000fe40000010025 */
[----:B------:R-:W-:Y:S01]  /*18d0*/  FFMA.FTZ R36, R7, R19, R36 ;  /* 0x0000001307247223 */ /* 0x000fe20000010024 */
[--C-:B0-----:R-:W-:Y:S02]  /*18e0*/  HADD2.F32 R5, -RZ, R12.reuse.H0_H0 ;  /* 0x2000000cff057230 */ /* 0x101fe40000004100 */
[----:B------:R-:W-:Y:S02]  /*18f0*/  HADD2.F32 R17, -RZ, R12.H1_H1 ;  /* 0x3000000cff117230 */ /* 0x000fe40000004100 */
[----:B--2---:R-:W-:-:S05]  /*1900*/  HADD2.F32 R4, -RZ, R20.H0_H0 ;  /* 0x20000014ff047230 */ /* 0x004fca0000004100 */
[----:B------:R-:W-:Y:S02]  /*1910*/  FFMA.FTZ R56, R5, R4, R56 ;  /* 0x0000000405387223 */ /* 0x000fe40000010038 */
[----:B------:R-:W2:Y:S01]  /*1920*/  LDG.E.128.CONSTANT R4, desc[UR8][R54.64+0x1c00] ;  /* 0x001c000836047981 */ /* 0x000ea2000c1e9d00 */
[----:B------:R-:W-:Y:S02]  /*1930*/  HADD2.F32 R12, -RZ, R20.H1_H1 ;  /* 0x30000014ff0c7230 */ /* 0x000fe40000004100 */
[----:B------:R-:W-:-:S03]  /*1940*/  HADD2.F32 R20, -RZ, R14.H0_H0 ;  /* 0x2000000eff147230 */ /* 0x000fc60000004100 */
[----:B------:R-:W-:Y:S01]  /*1950*/  FFMA.FTZ R12, R17, R12, R16 ;  /* 0x0000000c110c7223 */ /* 0x000fe20000010010 */
[----:B------:R-:W-:Y:S02]  /*1960*/  HADD2.F32 R16, -RZ, R13.H0_H0 ;  /* 0x2000000dff107230 */ /* 0x000fe40000004100 */
[----:B------:R-:W-:Y:S02]  /*1970*/  HADD2.F32 R17, -RZ, R21.H0_H0 ;  /* 0x20000015ff117230 */ /* 0x000fe40000004100 */
[----:B------:R-:W-:Y:S02]  /*1980*/  HADD2.F32 R13, -RZ, R13.H1_H1 ;  /* 0x3000000dff0d7230 */ /* 0x000fe40000004100 */
[----:B------:R-:W-:Y:S02]  /*1990*/  HADD2.F32 R21, -RZ, R21.H1_H1 ;  /* 0x30000015ff157230 */ /* 0x000fe40000004100 */
[----:B------:R-:W-:Y:S02]  /*19a0*/  FFMA.FTZ R27, R16, R17, R27 ;  /* 0x00000011101b7223 */ /* 0x000fe4000001001b */
        /* <DEDUP_REMOVED lines=12> */
[----:B------:R-:W-:Y:S02]  /*1a70*/  FFMA.FTZ R36, R15, R23, R36 ;  /* 0x000000170f247223 */ /* 0x000fe40000010024 */
[----:B------:R-:W2:Y:S01]  /*1a80*/  LDG.E.128.CONSTANT R20, desc[UR8][R54.64+0x1e00] ;  /* 0x001e000836147981 */ /* 0x000ea2000c1e9d00 */
[----:B---3--:R-:W-:Y:S02]  /*1a90*/  HADD2.F32 R14, -RZ, R28.H0_H0 ;  /* 0x2000001cff0e7230 */ /* 0x008fe40000004100 */
[----:B0-----:R-:W-:-:S05]  /*1aa0*/  HADD2.F32 R13, -RZ, R16.H0_H0 ;  /* 0x20000010ff0d7230 */ /* 0x001fca0000004100 */
[----:B------:R-:W-:Y:S01]  /*1ab0*/  FFMA.FTZ R56, R13, R14, R56 ;  /* 0x0000000e0d387223 */ /* 0x000fe20000010038 */
[----:B------:R-:W-:Y:S02]  /*1ac0*/  HADD2.F32 R13, -RZ, R16.H1_H1 ;  /* 0x30000010ff0d7230 */ /* 0x000fe40000004100 */
[----:B------:R-:W-:-:S05]  /*1ad0*/  HADD2.F32 R16, -RZ, R28.H1_H1 ;  /* 0x3000001cff107230 */ /* 0x000fca0000004100 */
[----:B------:R-:W-:Y:S01]  /*1ae0*/  FFMA.FTZ R16, R13, R16, R12 ;  /* 0x000000100d107223 */ /* 0x000fe2000001000c */
[----:B------:R-:W-:Y:S02]  /*1af0*/  HADD2.F32 R12, -RZ, R17.H0_H0 ;  /* 0x20000011ff0c7230 */ /* 0x000fe40000004100 */
[----:B------:R-:W-:Y:S02]  /*1b00*/  HADD2.F32 R13, -RZ, R29.H0_H0 ;  /* 0x2000001dff0d7230 */ /* 0x000fe40000004100 */
[----:B------:R-:W-:Y:S02]  /*1b10*/  HADD2.F32 R17, -RZ, R17.H1_H1 ;  /* 0x30000011ff117230 */ /* 0x000fe40000004100 */
[----:B------:R-:W-:Y:S02]  /*1b20*/  HADD2.F32 R29, -RZ, R29.H1_H1 ;  /* 0x3000001dff1d7230 */ /* 0x000fe40000004100 */
[----:B------:R-:W-:-:S03]  /*1b30*/  HADD2.F32 R28, -RZ, R18.H0_H0 ;  /* 0x20000012ff1c7230 */ /* 0x000fc60000004100 */
[----:B------:R-:W-:Y:S01]  /*1b40*/  FFMA.FTZ R24, R17, R29, R24 ;  /* 0x0000001d11187223 */ /* 0x000fe20000010018 */
[--C-:B------:R-:W-:Y:S02]  /*1b50*/  HADD2.F32 R17, -RZ, R30.reuse.H0_H0 ;  /* 0x2000001eff117230 */ /* 0x100fe40000004100 */
[----:B------:R-:W-:Y:S02]  /*1b60*/  FFMA.FTZ R27, R12, R13, R27 ;  /* 0x0000000d0c1b7223 */ /* 0x000fe4000001001b */
[----:B------:R-:W0:Y:S01]  /*1b70*/  LDS.128 R12, [R53+0xc0] ;  /* 0x0000c000350c7984 */ /* 0x000e220000000c00 */
[----:B------:R-:W-:Y:S02]  /*1b80*/  HADD2.F32 R30, -RZ, R30.H1_H1 ;  /* 0x3000001eff1e7230 */ /* 0x000fe40000004100 */
[----:B------:R-:W-:Y:S01]  /*1b90*/  FFMA.FTZ R25, R28, R17, R25 ;  /* 0x000000111c197223 */ /* 0x000fe20000010019 */
[----:B------:R-:W-:Y:S02]  /*1ba0*/  HADD2.F32 R17, -RZ, R18.H1_H1 ;  /* 0x30000012ff117230 */ /* 0x000fe40000004100 */
[----:B------:R-:W-:-:S03]  /*1bb0*/  HADD2.F32 R18, -RZ, R19.H0_H0 ;  /* 0x20000013ff127230 */ /* 0x000fc60000004100 */
[----:B------:R-:W-:Y:S01]  /*1bc0*/  FFMA.FTZ R26, R17, R30, R26 ;  /* 0x0000001e111a7223 */ /* 0x000fe2000001001a */
[----:B------:R-:W-:-:S05]  /*1bd0*/  HADD2.F32 R17, -RZ, R31.H0_H0 ;  /* 0x2000001fff117230 */ /* 0x000fca0000004100 */
[----:B------:R-:W-:Y:S01]  /*1be0*/  FFMA.FTZ R37, R18, R17, R37 ;  /* 0x0000001112257223 */ /* 0x000fe20000010025 */
[----:B------:R-:W-:Y:S02]  /*1bf0*/  HADD2.F32 R17, -RZ, R31.H1_H1 ;  /* 0x3000001fff117230 */ /* 0x000fe40000004100 */
[----:B------:R-:W3:Y:S01]  /*1c00*/  LDG.E.128.CONSTANT R28, desc[UR8][R54.64+0x2000] ;  /* 0x00200008361c7981 */ /* 0x000ee2000c1e9d00 */
[----:B------:R-:W-:-:S05]  /*1c10*/  HADD2.F32 R19, -RZ, R19.H1_H1 ;  /* 0x30000013ff137230 */ /* 0x000fca0000004100 */
[----:B------:R-:W-:Y:S01]  /*1c20*/  FFMA.FTZ R36, R19, R17, R36 ;  /* 0x0000001113247223 */ /* 0x000fe20000010024 */
[----:B----4-:R-:W-:Y:S02]  /*1c30*/  HADD2.F32 R18, -RZ, R32.H0_H0 ;  /* 0x20000020ff127230 */ /* 0x010fe40000004100 */
[----:B0-----:R-:W-:Y:S02]  /*1c40*/  HADD2.F32 R17, -RZ, R12.H0_H0 ;  /* 0x2000000cff117230 */ /* 0x001fe40000004100 */
[----:B------:R-:W-:-:S03]  /*1c50*/  HADD2.F32 R38, -RZ, R13.H0_H0 ;  /* 0x2000000dff267230 */ /* 0x000fc60000004100 */
[----:B------:R-:W-:Y:S01]  /*1c60*/  FFMA.FTZ R56, R17, R18, R56 ;  /* 0x0000001211387223 */ /* 0x000fe20000010038 */
[----:B------:R-:W-:Y:S02]  /*1c70*/  HADD2.F32 R17, -RZ, R12.H1_H1 ;  /* 0x3000000cff117230 */ /* 0x000fe40000004100 */
[----:B------:R-:W-:Y:S02]  /*1c80*/  HADD2.F32 R12, -RZ, R33.H0_H0 ;  /* 0x20000021ff0c7230 */ /* 0x000fe40000004100 */
[----:B------:R-:W-:Y:S02]  /*1c90*/  HADD2.F32 R32, -RZ, R32.H1_H1 ;  /* 0x30000020ff207230 */ /* 0x000fe40000004100 */
[----:B------:R-:W-:Y:S02]  /*1ca0*/  HADD2.F32 R13, -RZ, R13.H1_H1 ;  /* 0x3000000dff0d7230 */ /* 0x000fe40000004100 */
[----:B------:R-:W-:Y:S01]  /*1cb0*/  FFMA.FTZ R38, R38, R12, R27 ;  /* 0x0000000c26267223 */ /* 0x000fe2000001001b */
[----:B------:R-:W-:-:S02]  /*1cc0*/  HADD2.F32 R12, -RZ, R33.H1_H1 ;  /* 0x30000021ff0c7230 */ /* 0x000fc40000004100 */
[----:B------:R-:W-:Y:S01]  /*1cd0*/  FFMA.FTZ R32, R17, R32, R16 ;  /* 0x0000002011207223 */ /* 0x000fe20000010010 */
[----:B------:R-:W-:Y:S02]  /*1ce0*/  HADD2.F32 R16, -RZ, R14.H0_H0 ;  /* 0x2000000eff107230 */ /* 0x000fe40000004100 */
[----:B------:R-:W-:Y:S02]  /*1cf0*/  HADD2.F32 R17, -RZ, R34.H0_H0 ;  /* 0x20000022ff117230 */ /* 0x000fe40000004100 */
[----:B------:R-:W-:Y:S01]  /*1d00*/  FFMA.FTZ R12, R13, R12, R24 ;  /* 0x0000000c0d0c7223 */ /* 0x000fe20000010018 */
[----:B------:R-:W-:Y:S02]  /*1d10*/  HADD2.F32 R27, -RZ, R14.H1_H1 ;  /* 0x3000000eff1b7230 */ /* 0x000fe40000004100 */
[----:B------:R-:W-:Y:S02]  /*1d20*/  HADD2.F32 R14, -RZ, R34.H1_H1 ;  /* 0x30000022ff0e7230 */ /* 0x000fe40000004100 */
[----:B------:R-:W-:Y:S01]  /*1d30*/  FFMA.FTZ R13, R16, R17, R25 ;  /* 0x00000011100d7223 */ /* 0x000fe20000010019 */
[----:B------:R-:W-:Y:S01]  /*1d40*/  HADD2.F32 R24, -RZ, R15.H0_H0 ;  /* 0x2000000fff187230 */ /* 0x000fe20000004100 */
[----:B------:R-:W0:Y:S01]  /*1d50*/  LDS.128 R16, [R53+0xd0] ;  /* 0x0000d00035107984 */ /* 0x000e220000000c00 */
[----:B------:R-:W-:-:S02]  /*1d60*/  HADD2.F32 R25, -RZ, R35.H0_H0 ;  /* 0x20000023ff197230 */ /* 0x000fc40000004100 */
[----:B------:R-:W-:-:S03]  /*1d70*/  FFMA.FTZ R14, R27, R14, R26 ;  /* 0x0000000e1b0e7223 */ /* 0x000fc6000001001a */
[----:B------:R-:W-:Y:S02]  /*1d80*/  FFMA.FTZ R37, R24, R25, R37 ;  /* 0x0000001918257223 */ /* 0x000fe40000010025 */
[----:B------:R-:W4:Y:S01]  /*1d90*/  LDG.E.128.CONSTANT R24, desc[UR8][R54.64+0x2200] ;  /* 0x0022000836187981 */ /* 0x000f22000c1e9d00 */
[----:B------:R-:W-:Y:S02]  /*1da0*/  HADD2.F32 R35, -RZ, R35.H1_H1 ;  /* 0x30000023ff237230 */ /* 0x000fe40000004100 */
[----:B------:R-:W-:-:S05]  /*1db0*/  HADD2.F32 R15, -RZ, R15.H1_H1 ;  /* 0x3000000fff0f7230 */ /* 0x000fca0000004100 */
[----:B------:R-:W-:Y:S01]  /*1dc0*/  FFMA.FTZ R36, R15, R35, R36 ;  /* 0x000000230f247223 */ /* 0x000fe20000010024 */
[----:B0-----:R-:W-:Y:S02]  /*1dd0*/  HADD2.F32 R15, -RZ, R16.H0_H0 ;  /* 0x20000010ff0f7230 */ /* 0x001fe40000004100 */
[--C-:B------:R-:W-:Y:S02]  /*1de0*/  HADD2.F32 R33, -RZ, R8.reuse.H0_H0 ;  /* 0x20000008ff217230 */ /* 0x100fe40000004100 */
[----:B------:R-:W-:-:S03]  /*1df0*/  HADD2.F32 R8, -RZ, R8.H1_H1 ;  /* 0x30000008ff087230 */ /* 0x000fc60000004100 */
[----:B------:R-:W-:Y:S01]  /*1e00*/  FFMA.FTZ R56, R15, R33, R56 ;  /* 0x000000210f387223 */ /* 0x000fe20000010038 */
[----:B------:R-:W-:Y:S02]  /*1e10*/  HADD2.F32 R15, -RZ, R16.H1_H1 ;  /* 0x30000010ff0f7230 */ /* 0x000fe40000004100 */
[----:B------:R-:W-:-:S03]  /*1e20*/  HADD2.F32 R16, -RZ, R9.H0_H0 ;  /* 0x20000009ff107230 */ /* 0x000fc60000004100 */
[----:B------:R-:W-:Y:S01]  /*1e30*/  FFMA.FTZ R8, R15, R8, R32 ;  /* 0x000000080f087223 */ /* 0x000fe20000010020 */
[--C-:B------:R-:W-:Y:S01]  /*1e40*/  HADD2.F32 R15, -RZ, R17.reuse.H0_H0 ;  /* 0x20000011ff0f7230 */ /* 0x100fe20000004100 */
[----:B------:R-:W4:Y:S01]  /*1e50*/  LDG.E.128.CONSTANT R32, desc[UR8][R54.64+0x2400] ;  /* 0x0024000836207981 */ /* 0x000f22000c1e9d00 */
[----:B------:R-:W-:-:S03]  /*1e60*/  HADD2.F32 R17, -RZ, R17.H1_H1 ;  /* 0x30000011ff117230 */ /* 0x000fc60000004100 */
[----:B------:R-:W-:Y:S01]  /*1e70*/  FFMA.FTZ R38, R15, R16, R38 ;  /* 0x000000100f267223 */ /* 0x000fe20000010026 */
[----:B------:R-:W-:Y:S02]  /*1e80*/  HADD2.F32 R16, -RZ, R9.H1_H1 ;  /* 0x30000009ff107230 */ /* 0x000fe40000004100 */
[----:B------:R-:W-:-:S03]  /*1e90*/  HADD2.F32 R9, -RZ, R18.H1_H1 ;  /* 0x30000012ff097230 */ /* 0x000fc60000004100 */
[----:B------:R-:W-:Y:S01]  /*1ea0*/  FFMA.FTZ R16, R17, R16, R12 ;  /* 0x0000001011107223 */ /* 0x000fe2000001000c */
[----:B------:R-:W-:Y:S02]  /*1eb0*/  HADD2.F32 R12, -RZ, R18.H0_H0 ;  /* 0x20000012ff0c7230 */ /* 0x000fe40000004100 */
[--C-:B------:R-:W-:Y:S02]  /*1ec0*/  HADD2.F32 R17, -RZ, R10.reuse.H0_H0 ;  /* 0x2000000aff117230 */ /* 0x100fe40000004100 */
[----:B------:R-:W-:-:S03]  /*1ed0*/  HADD2.F32 R18, -RZ, R10.H1_H1 ;  /* 0x3000000aff127230 */ /* 0x000fc60000004100 */
[----:B------:R-:W-:Y:S02]  /*1ee0*/  FFMA.FTZ R17, R12, R17, R13 ;  /* 0x000000110c117223 */ /* 0x000fe4000001000d */
[----:B------:R-:W-:Y:S02]  /*1ef0*/  FFMA.FTZ R18, R9, R18, R14 ;  /* 0x0000001209127223 */ /* 0x000fe4000001000e */
[----:B------:R-:W0:Y:S01]  /*1f00*/  LDS.128 R12, [R53+0xe0] ;  /* 0x0000e000350c7984 */ /* 0x000e220000000c00 */
[----:B------:R-:W-:Y:S02]  /*1f10*/  HADD2.F32 R10, -RZ, R19.H0_H0 ;  /* 0x20000013ff0a7230 */ /* 0x000fe40000004100 */
[----:B------:R-:W-:-:S05]  /*1f20*/  HADD2.F32 R9, -RZ, R11.H0_H0 ;  /* 0x2000000bff097230 */ /* 0x000fca0000004100 */
[----:B------:R-:W-:Y:S01]  /*1f30*/  FFMA.FTZ R37, R10, R9, R37 ;  /* 0x000000090a257223 */ /* 0x000fe20000010025 */
[----:B------:R-:W-:Y:S02]  /*1f40*/  HADD2.F32 R11, -RZ, R11.H1_H1 ;  /* 0x3000000bff0b7230 */ /* 0x000fe40000004100 */
[----:B------:R-:W-:-:S05]  /*1f50*/  HADD2.F32 R19, -RZ, R19.H1_H1 ;  /* 0x30000013ff137230 */ /* 0x000fca0000004100 */
[----:B------:R-:W-:Y:S01]  /*1f60*/  FFMA.FTZ R36, R19, R11, R36 ;  /* 0x0000000b13247223 */ /* 0x000fe20000010024 */
[----:B0-----:R-:W-:Y:S02]  /*1f70*/  HADD2.F32 R9, -RZ, R12.H0_H0 ;  /* 0x2000000cff097230 */ /* 0x001fe40000004100 */
[----:B--2---:R-:W-:-:S05]  /*1f80*/  HADD2.F32 R10, -RZ, R4.H0_H0 ;  /* 0x20000004ff0a7230 */ /* 0x004fca0000004100 */
[----:B------:R-:W-:Y:S01]  /*1f90*/  FFMA.FTZ R56, R9, R10, R56 ;  /* 0x0000000a09387223 */ /* 0x000fe20000010038 */
[----:B------:R-:W-:Y:S02]  /*1fa0*/  HADD2.F32 R9, -RZ, R12.H1_H1 ;  /* 0x3000000cff097230 */ /* 0x000fe40000004100 */
[----:B------:R-:W-:Y:S02]  /*1fb0*/  HADD2.F32 R12, -RZ, R4.H1_H1 ;  /* 0x30000004ff0c7230 */ /* 0x000fe40000004100 */
[----:B------:R-:W-:-:S03]  /*1fc0*/  HADD2.F32 R4, -RZ, R5.H0_H0 ;  /* 0x20000005ff047230 */ /* 0x000fc60000004100 */
[----:B------:R-:W-:Y:S01]  /*1fd0*/  FFMA.FTZ R12, R9, R12, R8 ;  /* 0x0000000c090c7223 */ /* 0x000fe20000010008 */
[----:B------:R-:W-:-:S05]  /*1fe0*/  HADD2.F32 R9, -RZ, R13.H0_H0 ;  /* 0x2000000dff097230 */ /* 0x000fca0000004100 */
[----:B------:R-:W-:Y:S02]  /*1ff0*/  FFMA.FTZ R38, R9, R4, R38 ;  /* 0x0000000409267223 */ /* 0x000fe40000010026 */
[----:B------:R-:W0:Y:S01]  /*2000*/  LDS.128 R8, [R53+0xf0] ;  /* 0x0000f00035087984 */ /* 0x000e220000000c00 */
        /* <DEDUP_REMOVED lines=14> */
[--C-:B------:R-:W-:Y:S02]  /*20f0*/  HADD2.F32 R4, -RZ, R20.reuse.H0_H0 ;  /* 0x20000014ff047230 */ /* 0x100fe40000004100 */
[----:B------:R-:W-:-:S02]  /*2100*/  HADD2.F32 R20, -RZ, R20.H1_H1 ;  /* 0x30000014ff147230 */ /* 0x000fc40000004100 */
[----:B------:R-:W-:Y:S01]  /*2110*/  FFMA.FTZ R36, R15, R7, R36 ;  /* 0x000000070f247223 */ /* 0x000fe20000010024 */
[--C-:B0-----:R-:W-:Y:S02]  /*2120*/  HADD2.F32 R5, -RZ, R8.reuse.H0_H0 ;  /* 0x20000008ff057230 */ /* 0x101fe40000004100 */
[----:B------:R-:W-:Y:S02]  /*2130*/  HADD2.F32 R19, -RZ, R8.H1_H1 ;  /* 0x30000008ff137230 */ /* 0x000fe40000004100 */
[----:B------:R-:W-:Y:S02]  /*2140*/  HADD2.F32 R13, -RZ, R9.H0_H0 ;  /* 0x20000009ff0d7230 */ /* 0x000fe40000004100 */
[----:B------:R-:W-:Y:S02]  /*2150*/  HADD2.F32 R8, -RZ, R21.H0_H0 ;  /* 0x20000015ff087230 */ /* 0x000fe40000004100 */
[----:B------:R-:W-:Y:S01]  /*2160*/  FFMA.FTZ R56, R5, R4, R56 ;  /* 0x0000000405387223 */ /* 0x000fe20000010038 */
[----:B------:R-:W-:Y:S01]  /*2170*/  FFMA.FTZ R19, R19, R20, R12 ;  /* 0x0000001413137223 */ /* 0x000fe2000001000c */
[----:B------:R-:W0:Y:S01]  /*2180*/  LDS.128 R4, [R53+0x100] ;  /* 0x0001000035047984 */ /* 0x000e220000000c00 */
[----:B------:R-:W-:-:S02]  /*2190*/  HADD2.F32 R12, -RZ, R22.H0_H0 ;  /* 0x20000016ff0c7230 */ /* 0x000fc40000004100 */
[----:B------:R-:W-:Y:S01]  /*21a0*/  FFMA.FTZ R38, R13, R8, R38 ;  /* 0x000000080d267223 */ /* 0x000fe20000010026 */
[----:B------:R-:W-:-:S05]  /*21b0*/  HADD2.F32 R8, -RZ, R10.H0_H0 ;  /* 0x2000000aff087230 */ /* 0x000fca0000004100 */
[----:B------:R-:W-:Y:S02]  /*21c0*/  FFMA.FTZ R17, R8, R12, R17 ;  /* 0x0000000c08117223 */ /* 0x000fe40000010011 */
[----:B------:R-:W2:Y:S01]  /*21d0*/  LDG.E.128.CONSTANT R12, desc[UR8][R54.64+0x2600] ;  /* 0x00260008360c7981 */ /* 0x000ea2000c1e9d00 */
[----:B------:R-:W-:Y:S02]  /*21e0*/  HADD2.F32 R9, -RZ, R9.H1_H1 ;  /* 0x30000009ff097230 */ /* 0x000fe40000004100 */
[----:B------:R-:W-:Y:S02]  /*21f0*/  HADD2.F32 R21, -RZ, R21.H1_H1 ;  /* 0x30000015ff157230 */ /* 0x000fe40000004100 */
[----:B------:R-:W-:-:S03]  /*2200*/  HADD2.F32 R20, -RZ, R22.H1_H1 ;  /* 0x30000016ff147230 */ /* 0x000fc60000004100 */
[----:B------:R-:W-:Y:S01]  /*2210*/  FFMA.FTZ R16, R9, R21, R16 ;  /* 0x0000001509107223 */ /* 0x000fe20000010010 */
[----:B------:R-:W-:Y:S02]  /*2220*/  HADD2.F32 R9, -RZ, R10.H1_H1 ;  /* 0x3000000aff097230 */ /* 0x000fe40000004100 */
[----:B------:R-:W-:-:S03]  /*2230*/  HADD2.F32 R8, -RZ, R11.H0_H0 ;  /* 0x2000000bff087230 */ /* 0x000fc60000004100 */
[----:B------:R-:W-:Y:S01]  /*2240*/  FFMA.FTZ R20, R9, R20, R18 ;  /* 0x0000001409147223 */ /* 0x000fe20000010012 */
[----:B------:R-:W-:Y:S02]  /*2250*/  HADD2.F32 R9, -RZ, R23.H0_H0 ;  /* 0x20000017ff097230 */ /* 0x000fe40000004100 */
[----:B---3--:R-:W-:-:S03]  /*2260*/  HADD2.F32 R41, -RZ, R28.H1_H1 ;  /* 0x3000001cff297230 */ /* 0x008fc60000004100 */
[----:B------:R-:W-:Y:S01]  /*2270*/  FFMA.FTZ R37, R8, R9, R37 ;  /* 0x0000000908257223 */ /* 0x000fe20000010025 */
[----:B------:R-:W-:Y:S02]  /*2280*/  HADD2.F32 R8, -RZ, R28.H0_H0 ;  /* 0x2000001cff087230 */ /* 0x000fe40000004100 */
[--C-:B0-----:R-:W-:Y:S02]  /*2290*/  HADD2.F32 R39, -RZ, R4.reuse.H0_H0 ;  /* 0x20000004ff277230 */ /* 0x101fe40000004100 */
[----:B------:R-:W-:Y:S02]  /*22a0*/  HADD2.F32 R4, -RZ, R4.H1_H1 ;  /* 0x30000004ff047230 */ /* 0x000fe40000004100 */
[----:B------:R-:W-:-:S03]  /*22b0*/  HADD2.F32 R40, -RZ, R29.H0_H0 ;  /* 0x2000001dff287230 */ /* 0x000fc60000004100 */
[----:B------:R-:W-:Y:S01]  /*22c0*/  FFMA.FTZ R41, R4, R41, R19 ;  /* 0x0000002904297223 */ /* 0x000fe20000010013 */
[--C-:B------:R-:W-:Y:S02]  /*22d0*/  HADD2.F32 R19, -RZ, R5.reuse.H0_H0 ;  /* 0x20000005ff137230 */ /* 0x100fe40000004100 */
[----:B------:R-:W-:Y:S02]  /*22e0*/  HADD2.F32 R5, -RZ, R5.H1_H1 ;  /* 0x30000005ff057230 */ /* 0x000fe40000004100 */
[----:B------:R-:W-:Y:S02]  /*22f0*/  HADD2.F32 R28, -RZ, R6.H0_H0 ;  /* 0x20000006ff1c7230 */ /* 0x000fe40000004100 */
[----:B------:R-:W-:Y:S02]  /*2300*/  HADD2.F32 R4, -RZ, R29.H1_H1 ;  /* 0x3000001dff047230 */ /* 0x000fe40000004100 */
[----:B------:R-:W-:Y:S02]  /*2310*/  HADD2.F32 R18, -RZ, R30.H0_H0 ;  /* 0x2000001eff127230 */ /* 0x000fe40000004100 */
[----:B------:R-:W-:Y:S01]  /*2320*/  FFMA.FTZ R39, R39, R8, R56 ;  /* 0x0000000827277223 */ /* 0x000fe20000010038 */
[----:B------:R-:W-:-:S02]  /*2330*/  HADD2.F32 R21, -RZ, R11.H1_H1 ;  /* 0x3000000bff157230 */ /* 0x000fc40000004100 */
[----:B------:R-:W-:Y:S01]  /*2340*/  FFMA.FTZ R40, R19, R40, R38 ;  /* 0x0000002813287223 */ /* 0x000fe20000010026 */
[----:B------:R-:W0:Y:S01]  /*2350*/  LDS.128 R8, [R53+0x110] ;  /* 0x0001100035087984 */ /* 0x000e220000000c00 */
[----:B------:R-:W-:Y:S01]  /*2360*/  FFMA.FTZ R4, R5, R4, R16 ;  /* 0x0000000405047223 */ /* 0x000fe20000010010 */
[----:B------:R-:W-:Y:S02]  /*2370*/  FFMA.FTZ R28, R28, R18, R17 ;  /* 0x000000121c1c7223 */ /* 0x000fe40000010011 */
[----:B------:R-:W3:Y:S01]  /*2380*/  LDG.E.128.CONSTANT R16, desc[UR8][R54.64+0x2800] ;  /* 0x0028000836107981 */ /* 0x000ee2000c1e9d00 */
[----:B------:R-:W-:Y:S02]  /*2390*/  HADD2.F32 R23, -RZ, R23.H1_H1 ;  /* 0x30000017ff177230 */ /* 0x000fe40000004100 */
        /* <DEDUP_REMOVED lines=10> */
[----:B------:R-:W-:-:S02]  /*2440*/  HADD2.F32 R5, -RZ, R24.H0_H0 ;  /* 0x20000018ff057230 */ /* 0x000fc40000004100 */
[----:B------:R-:W-:Y:S02]  /*2450*/  HADD2.F32 R24, -RZ, R24.H1_H1 ;  /* 0x30000018ff187230 */ /* 0x000fe40000004100 */
[----:B------:R-:W-:Y:S02]  /*2460*/  HADD2.F32 R25, -RZ, R25.H1_H1 ;  /* 0x30000019ff197230 */ /* 0x000fe40000004100 */
[----:B------:R-:W-:Y:S01]  /*2470*/  FFMA.FTZ R38, R38, R31, R21 ;  /* 0x0000001f26267223 */ /* 0x000fe20000010015 */
[--C-:B0-----:R-:W-:Y:S02]  /*2480*/  HADD2.F32 R7, -RZ, R9.reuse.H0_H0 ;  /* 0x20000009ff077230 */ /* 0x101fe40000004100 */
[--C-:B------:R-:W-:Y:S02]  /*2490*/  HADD2.F32 R6, -RZ, R8.reuse.H0_H0 ;  /* 0x20000008ff067230 */ /* 0x100fe40000004100 */
[----:B------:R-:W-:Y:S02]  /*24a0*/  HADD2.F32 R8, -RZ, R8.H1_H1 ;  /* 0x30000008ff087230 */ /* 0x000fe40000004100 */
[----:B------:R-:W-:-:S02]  /*24b0*/  HADD2.F32 R9, -RZ, R9.H1_H1 ;  /* 0x30000009ff097230 */ /* 0x000fc40000004100 */
[----:B------:R-:W-:Y:S02]  /*24c0*/  FFMA.FTZ R40, R7, R20, R40 ;  /* 0x0000001407287223 */ /* 0x000fe40000010028 */
[----:B------:R-:W4:Y:S01]  /*24d0*/  LDG.E.128.CONSTANT R20, desc[UR8][R54.64+0x2a00] ;  /* 0x002a000836147981 */ /* 0x000f22000c1e9d00 */
[----:B------:R-:W-:Y:S01]  /*24e0*/  FFMA.FTZ R41, R8, R24, R41 ;  /* 0x0000001808297223 */ /* 0x000fe20000010029 */
[----:B------:R-:W-:Y:S01]  /*24f0*/  FFMA.FTZ R8, R9, R25, R4 ;  /* 0x0000001909087223 */ /* 0x000fe20000010004 */
[----:B------:R-:W-:Y:S02]  /*2500*/  HADD2.F32 R9, -RZ, R10.H0_H0 ;  /* 0x2000000aff097230 */ /* 0x000fe40000004100 */
[----:B------:R-:W-:Y:S02]  /*2510*/  HADD2.F32 R24, -RZ, R26.H0_H0 ;  /* 0x2000001aff187230 */ /* 0x000fe40000004100 */
[----:B------:R-:W-:Y:S02]  /*2520*/  HADD2.F32 R25, -RZ, R10.H1_H1 ;  /* 0x3000000aff197230 */ /* 0x000fe40000004100 */
[----:B------:R-:W-:-:S02]  /*2530*/  HADD2.F32 R10, -RZ, R11.H0_H0 ;  /* 0x2000000bff0a7230 */ /* 0x000fc40000004100 */
[----:B------:R-:W-:Y:S01]  /*2540*/  FFMA.FTZ R9, R9, R24, R28 ;  /* 0x0000001809097223 */ /* 0x000fe2000001001c */
[--C-:B------:R-:W-:Y:S01]  /*2550*/  HADD2.F32 R24, -RZ, R27.reuse.H0_H0 ;  /* 0x2000001bff187230 */ /* 0x100fe20000004100 */
[----:B------:R-:W4:Y:S01]  /*2560*/  LDG.E.128.CONSTANT R28, desc[UR8][R54.64+0x2c00] ;  /* 0x002c0008361c7981 */ /* 0x000f22000c1e9d00 */
[----:B------:R-:W-:Y:S02]  /*2570*/  HADD2.F32 R26, -RZ, R26.H1_H1 ;  /* 0x3000001aff1a7230 */ /* 0x000fe40000004100 */
[----:B------:R-:W-:Y:S02]  /*2580*/  HADD2.F32 R27, -RZ, R27.H1_H1 ;  /* 0x3000001bff1b7230 */ /* 0x000fe40000004100 */
[----:B------:R-:W-:Y:S02]  /*2590*/  HADD2.F32 R11, -RZ, R11.H1_H1 ;  /* 0x3000000bff0b7230 */ /* 0x000fe40000004100 */
[----:B------:R-:W-:Y:S01]  /*25a0*/  FFMA.FTZ R36, R25, R26, R36 ;  /* 0x0000001a19247223 */ /* 0x000fe20000010024 */
[----:B------:R-:W-:-:S02]  /*25b0*/  FFMA.FTZ R37, R10, R24, R37 ;  /* 0x000000180a257223 */ /* 0x000fc40000010025 */
[----:B------:R-:W-:Y:S02]  /*25c0*/  FFMA.FTZ R38, R11, R27, R38 ;  /* 0x0000001b0b267223 */ /* 0x000fe40000010026 */
[----:B------:R-:W4:Y:S01]  /*25d0*/  LDG.E.128.CONSTANT R24, desc[UR8][R54.64+0x2e00] ;  /* 0x002e000836187981 */ /* 0x000f22000c1e9d00 */
[----:B------:R-:W-:-:S03]  /*25e0*/  FFMA.FTZ R39, R6, R5, R39 ;  /* 0x0000000506277223 */ /* 0x000fc60000010027 */
[----:B------:R-:W0:Y:S01]  /*25f0*/  LDS.128 R4, [R53+0x120] ;  /* 0x0001200035047984 */ /* 0x000e220000000c00 */
[--C-:B------:R-:W-:Y:S02]  /*2600*/  HADD2.F32 R11, -RZ, R32.reuse.H0_H0 ;  /* 0x20000020ff0b7230 */ /* 0x100fe40000004100 */
[----:B------:R-:W-:Y:S02]  /*2610*/  HADD2.F32 R32, -RZ, R32.H1_H1 ;  /* 0x30000020ff207230 */ /* 0x000fe40000004100 */
[--C-:B0-----:R-:W-:Y:S02]  /*2620*/  HADD2.F32 R10, -RZ, R4.reuse.H0_H0 ;  /* 0x20000004ff0a7230 */ /* 0x101fe40000004100 */
[----:B------:R-:W-:-:S03]  /*2630*/  HADD2.F32 R4, -RZ, R4.H1_H1 ;  /* 0x30000004ff047230 */ /* 0x000fc60000004100 */
[----:B------:R-:W-:Y:S01]  /*2640*/  FFMA.FTZ R39, R10, R11, R39 ;  /* 0x0000000b0a277223 */ /* 0x000fe20000010027 */
[----:B------:R-:W-:Y:S02]  /*2650*/  HADD2.F32 R11, -RZ, R5.H0_H0 ;  /* 0x20000005ff0b7230 */ /* 0x000fe40000004100 */
[----:B------:R-:W-:Y:S01]  /*2660*/  FFMA.FTZ R41, R4, R32, R41 ;  /* 0x0000002004297223 */ /* 0x000fe20000010029 */
[--C-:B------:R-:W-:Y:S02]  /*2670*/  HADD2.F32 R4, -RZ, R33.reuse.H0_H0 ;  /* 0x20000021ff047230 */ /* 0x100fe40000004100 */
[----:B------:R-:W-:Y:S02]  /*2680*/  HADD2.F32 R32, -RZ, R33.H1_H1 ;  /* 0x30000021ff207230 */ /* 0x000fe40000004100 */
[----:B------:R-:W-:Y:S02]  /*2690*/  HADD2.F32 R5, -RZ, R5.H1_H1 ;  /* 0x30000005ff057230 */ /* 0x000fe40000004100 */
[----:B------:R-:W-:Y:S01]  /*26a0*/  FFMA.FTZ R40, R11, R4, R40 ;  /* 0x000000040b287223 */ /* 0x000fe20000010028 */
[----:B------:R-:W-:-:S02]  /*26b0*/  HADD2.F32 R4, -RZ, R6.H0_H0 ;  /* 0x20000006ff047230 */ /* 0x000fc40000004100 */
[----:B------:R-:W-:Y:S02]  /*26c0*/  HADD2.F32 R33, -RZ, R34.H0_H0 ;  /* 0x20000022ff217230 */ /* 0x000fe40000004100 */
[----:B------:R-:W-:-:S03]  /*26d0*/  FFMA.FTZ R32, R5, R32, R8 ;  /* 0x0000002005207223 */ /* 0x000fc60000010008 */
[----:B------:R-:W-:Y:S02]  /*26e0*/  FFMA.FTZ R33, R4, R33, R9 ;  /* 0x0000002104217223 */ /* 0x000fe40000010009 */
[----:B------:R-:W0:Y:S01]  /*26f0*/  LDS.128 R8, [R53+0x130] ;  /* 0x0001300035087984 */ /* 0x000e220000000c00 */
[----:B------:R-:W-:Y:S02]  /*2700*/  HADD2.F32 R5, -RZ, R6.H1_H1 ;  /* 0x30000006ff057230 */ /* 0x000fe40000004100 */
[----:B------:R-:W-:Y:S02]  /*2710*/  HADD2.F32 R34, -RZ, R34.H1_H1 ;  /* 0x30000022ff227230 */ /* 0x000fe40000004100 */
[----:B------:R-:W-:-:S03]  /*2720*/  HADD2.F32 R4, -RZ, R7.H0_H0 ;  /* 0x20000007ff047230 */ /* 0x000fc60000004100 */
[----:B------:R-:W-:Y:S01]  /*2730*/  FFMA.FTZ R36, R5, R34, R36 ;  /* 0x0000002205247223 */ /* 0x000fe20000010024 */
[--C-:B------:R-:W-:Y:S02]  /*2740*/  HADD2.F32 R5, -RZ, R35.reuse.H0_H0 ;  /* 0x20000023ff057230 */ /* 0x100fe40000004100 */
[----:B------:R-:W-:Y:S02]  /*2750*/  HADD2.F32 R35, -RZ, R35.H1_H1 ;  /* 0x30000023ff237230 */ /* 0x000fe40000004100 */
[----:B------:R-:W-:Y:S02]  /*2760*/  HADD2.F32 R7, -RZ, R7.H1_H1 ;  /* 0x30000007ff077230 */ /* 0x000fe40000004100 */
[----:B------:R-:W-:-:S03]  /*2770*/  FFMA.FTZ R37, R4, R5, R37 ;  /* 0x0000000504257223 */ /* 0x000fc60000010025 */
[----:B------:R-:W-:Y:S01]  /*2780*/  FFMA.FTZ R38, R7, R35, R38 ;  /* 0x0000002307267223 */ /* 0x000fe20000010026 */
[--C-:B0-----:R-:W-:Y:S02]  /*2790*/  HADD2.F32 R4, -RZ, R8.reuse.H0_H0 ;  /* 0x20000008ff047230 */ /* 0x101fe40000004100 */
[----:B------:R-:W-:Y:S02]  /*27a0*/  HADD2.F32 R8, -RZ, R8.H1_H1 ;  /* 0x30000008ff087230 */ /* 0x000fe40000004100 */
[--C-:B------:R-:W-:Y:S02]  /*27b0*/  HADD2.F32 R35, -RZ, R9.reuse.H0_H0 ;  /* 0x20000009ff237230 */ /* 0x100fe40000004100 */
[----:B------:R-:W-:Y:S02]  /*27c0*/  HADD2.F32 R9, -RZ, R9.H1_H1 ;  /* 0x30000009ff097230 */ /* 0x000fe40000004100 */
[----:B--2---:R-:W-:-:S05]  /*27d0*/  HADD2.F32 R5, -RZ, R12.H0_H0 ;  /* 0x2000000cff057230 */ /* 0x004fca0000004100 */
[----:B------:R-:W-:Y:S02]  /*27e0*/  FFMA.FTZ R39, R4, R5, R39 ;  /* 0x0000000504277223 */ /* 0x000fe40000010027 */
[----:B------:R-:W0:Y:S01]  /*27f0*/  LDS.128 R4, [R53+0x140] ;  /* 0x0001400035047984 */ /* 0x000e220000000c00 */
[----:B------:R-:W-:-:S05]  /*2800*/  HADD2.F32 R12, -RZ, R12.H1_H1 ;  /* 0x3000000cff0c7230 */ /* 0x000fca0000004100 */
[----:B------:R-:W-:Y:S01]  /*2810*/  FFMA.FTZ R41, R8, R12, R41 ;  /* 0x0000000c08297223 */ /* 0x000fe20000010029 */
[----:B------:R-:W-:-:S05]  /*2820*/  HADD2.F32 R8, -RZ, R13.H0_H0 ;  /* 0x2000000dff087230 */ /* 0x000fca0000004100 */
[----:B------:R-:W-:Y:S01]  /*2830*/  FFMA.FTZ R40, R35, R8, R40 ;  /* 0x0000000823287223 */ /* 0x000fe20000010028 */
[----:B------:R-:W-:Y:S02]  /*2840*/  HADD2.F32 R8, -RZ, R13.H1_H1 ;  /* 0x3000000dff087230 */ /* 0x000fe40000004100 */
[----:B------:R-:W-:-:S03]  /*2850*/  HADD2.F32 R12, -RZ, R10.H0_H0 ;  /* 0x2000000aff0c7230 */ /* 0x000fc60000004100 */
[----:B------:R-:W-:Y:S01]  /*2860*/  FFMA.FTZ R8, R9, R8, R32 ;  /* 0x0000000809087223 */ /* 0x000fe20000010020 */
[----:B------:R-:W-:Y:S02]  /*2870*/  HADD2.F32 R9, -RZ, R14.H0_H0 ;  /* 0x2000000eff097230 */ /* 0x000fe40000004100 */
[----:B------:R-:W-:Y:S02]  /*2880*/  HADD2.F32 R13, -RZ, R10.H1_H1 ;  /* 0x3000000aff0d7230 */ /* 0x000fe40000004100 */
[----:B------:R-:W-:Y:S02]  /*2890*/  HADD2.F32 R10, -RZ, R11.H0_H0 ;  /* 0x2000000bff0a7230 */ /* 0x000fe40000004100 */
[----:B------:R-:W-:Y:S01]  /*28a0*/  FFMA.FTZ R9, R12, R9, R33 ;  /* 0x000000090c097223 */ /* 0x000fe20000010021 */
[--C-:B------:R-:W-:Y:S01]  /*28b0*/  HADD2.F32 R12, -RZ, R15.reuse.H0_H0 ;  /* 0x2000000fff0c7230 */ /* 0x100fe20000004100 */
[----:B------:R-:W1:Y:S01]  /*28c0*/  LDS.128 R32, [R53+0x150] ;  /* 0x0001500035207984 */ /* 0x000e620000000c00 */
[----:B------:R-:W-:-:S02]  /*28d0*/  HADD2.F32 R15, -RZ, R15.H1_H1 ;  /* 0x3000000fff0f7230 */ /* 0x000fc40000004100 */
[----:B------:R-:W-:Y:S02]  /*28e0*/  HADD2.F32 R11, -RZ, R11.H1_H1 ;  /* 0x3000000bff0b7230 */ /* 0x000fe40000004100 */
[----:B------:R-:W-:Y:S01]  /*28f0*/  FFMA.FTZ R37, R10, R12, R37 ;  /* 0x0000000c0a257223 */ /* 0x000fe20000010025 */
[----:B------:R-:W-:Y:S02]  /*2900*/  HADD2.F32 R14, -RZ, R14.H1_H1 ;  /* 0x3000000eff0e7230 */ /* 0x000fe40000004100 */
[----:B------:R-:W-:Y:S01]  /*2910*/  FFMA.FTZ R38, R11, R15, R38 ;  /* 0x0000000f0b267223 */ /* 0x000fe20000010026 */
[--C-:B0-----:R-:W-:Y:S02]  /*2920*/  HADD2.F32 R10, -RZ, R4.reuse.H0_H0 ;  /* 0x20000004ff0a7230 */ /* 0x101fe40000004100 */
[----:B------:R-:W-:Y:S02]  /*2930*/  HADD2.F32 R4, -RZ, R4.H1_H1 ;  /* 0x30000004ff047230 */ /* 0x000fe40000004100 */
[----:B---3--:R-:W-:-:S02]  /*2940*/  HADD2.F32 R11, -RZ, R16.H0_H0 ;  /* 0x20000010ff0b7230 */ /* 0x008fc40000004100 */
[----:B------:R-:W-:Y:S02]  /*2950*/  HADD2.F32 R16, -RZ, R16.H1_H1 ;  /* 0x30000010ff107230 */ /* 0x000fe40000004100 */
[----:B------:R-:W-:Y:S01]  /*2960*/  FFMA.FTZ R36, R13, R14, R36 ;  /* 0x0000000e0d247223 */ /* 0x000fe20000010024 */
[----:B------:R-:W-:Y:S01]  /*2970*/  FFMA.FTZ R39, R10, R11, R39 ;  /* 0x0000000b0a277223 */ /* 0x000fe20000010027 */
[--C-:B------:R-:W-:Y:S02]  /*2980*/  HADD2.F32 R11, -RZ, R5.reuse.H0_H0 ;  /* 0x20000005ff0b7230 */ /* 0x100fe40000004100 */
[----:B------:R-:W-:Y:S01]  /*2990*/  FFMA.FTZ R41, R4, R16, R41 ;  /* 0x0000001004297223 */ /* 0x000fe20000010029 */
[----:B------:R-:W-:Y:S02]  /*29a0*/  HADD2.F32 R5, -RZ, R5.H1_H1 ;  /* 0x30000005ff057230 */ /* 0x000fe40000004100 */
[--C-:B------:R-:W-:Y:S02]  /*29b0*/  HADD2.F32 R4, -RZ, R17.reuse.H0_H0 ;  /* 0x20000011ff047230 */ /* 0x100fe40000004100 */
[----:B------:R-:W-:-:S02]  /*29c0*/  HADD2.F32 R12, -RZ, R17.H1_H1 ;  /* 0x30000011ff0c7230 */ /* 0x000fc40000004100 */
[----:B------:R-:W-:Y:S02]  /*29d0*/  HADD2.F32 R10, -RZ, R6.H0_H0 ;  /* 0x20000006ff0a7230 */ /* 0x000fe40000004100 */
[----:B------:R-:W-:Y:S02]  /*29e0*/  HADD2.F32 R13, -RZ, R18.H0_H0 ;  /* 0x20000012ff0d7230 */ /* 0x000fe40000004100 */
[----:B------:R-:W-:Y:S01]  /*29f0*/  FFMA.FTZ R40, R11, R4, R40 ;  /* 0x000000040b287223 */ /* 0x000fe20000010028 */
[----:B------:R-:W-:Y:S01]  /*2a00*/  FFMA.FTZ R12, R5, R12, R8 ;  /* 0x0000000c050c7223 */ /* 0x000fe20000010008 */
[----:B------:R-:W-:Y:S02]  /*2a10*/  HADD2.F32 R4, -RZ, R7.H0_H0 ;  /* 0x20000007ff047230 */ /* 0x000fe40000004100 */
[----:B------:R-:W-:Y:S01]  /*2a20*/  FFMA.FTZ R13, R10, R13, R9 ;  /* 0x0000000d0a0d7223 */ /* 0x000fe20000010009 */
[--C-:B------:R-:W-:Y:S01]  /*2a30*/  HADD2.F32 R5, -RZ, R19.reuse.H0_H0 ;  /* 0x20000013ff057230 */ /* 0x100fe20000004100 */
[----:B------:R-:W0:Y:S01]  /*2a40*/  LDS.128 R8, [R53+0x160] ;  /* 0x0001600035087984 */ /* 0x000e220000000c00 */
[----:B------:R-:W-:-:S02]  /*2a50*/  HADD2.F32 R19, -RZ, R19.H1_H1 ;  /* 0x30000013ff137230 */ /* 0x000fc40000004100 */
[----:B------:R-:W-:Y:S02]  /*2a60*/  HADD2.F32 R7, -RZ, R7.H1_H1 ;  /* 0x30000007ff077230 */ /* 0x000fe40000004100 */
[----:B------:R-:W-:Y:S01]  /*2a70*/  FFMA.FTZ R37, R4, R5, R37 ;  /* 0x0000000504257223 */ /* 0x000fe20000010025 */
[----:B------:R-:W-:Y:S02]  /*2a80*/  HADD2.F32 R15, -RZ, R6.H1_H1 ;  /* 0x30000006ff0f7230 */ /* 0x000fe40000004100 */
[----:B------:R-:W-:Y:S02]  /*2a90*/  FFMA.FTZ R38, R7, R19, R38 ;  /* 0x0000001307267223 */ /* 0x000fe40000010026 */
[----:B------:R-:W2:Y:S01]  /*2aa0*/  LDS.128 R4, [R53+0x170] ;  /* 0x0001700035047984 */ /* 0x000ea20000000c00 */
[----:B------:R-:W-:Y:S02]  /*2ab0*/  HADD2.F32 R18, -RZ, R18.H1_H1 ;  /* 0x30000012ff127230 */ /* 0x000fe40000004100 */
[----:B-1----:R-:W-:-:S03]  /*2ac0*/  HADD2.F32 R14, -RZ, R32.H0_H0 ;  /* 0x20000020ff0e7230 */ /* 0x002fc60000004100 */
[----:B------:R-:W-:Y:S01]  /*2ad0*/  FFMA.FTZ R36, R15, R18, R36 ;  /* 0x000000120f247223 */ /* 0x000fe20000010024 */
[----:B------:R-:W-:Y:S02]  /*2ae0*/  HADD2.F32 R32, -RZ, R32.H1_H1 ;  /* 0x30000020ff207230 */ /* 0x000fe40000004100 */
[----:B------:R-:W-:Y:S02]  /*2af0*/  HADD2.F32 R17, -RZ, R33.H0_H0 ;  /* 0x20000021ff117230 */ /* 0x000fe40000004100 */
[--C-:B----4-:R-:W-:Y:S02]  /*2b00*/  HADD2.F32 R15, -RZ, R20.reuse.H0_H0 ;  /* 0x20000014ff0f7230 */ /* 0x110fe40000004100 */
[----:B------:R-:W-:Y:S02]  /*2b10*/  HADD2.F32 R20, -RZ, R20.H1_H1 ;  /* 0x30000014ff147230 */ /* 0x000fe40000004100 */
[--C-:B------:R-:W-:Y:S02]  /*2b20*/  HADD2.F32 R18, -RZ, R21.reuse.H0_H0 ;  /* 0x20000015ff127230 */ /* 0x100fe40000004100 */
[----:B------:R-:W-:Y:S01]  /*2b30*/  FFMA.FTZ R39, R14, R15, R39 ;  /* 0x0000000f0e277223 */ /* 0x000fe20000010027 */
[----:B------:R-:W-:-:S02]  /*2b40*/  HADD2.F32 R21, -RZ, R21.H1_H1 ;  /* 0x30000015ff157230 */ /* 0x000fc40000004100 */
[----:B------:R-:W-:Y:S01]  /*2b50*/  FFMA.FTZ R41, R32, R20, R41 ;  /* 0x0000001420297223 */ /* 0x000fe20000010029 */
[----:B------:R-:W-:Y:S02]  /*2b60*/  HADD2.F32 R33, -RZ, R33.H1_H1 ;  /* 0x30000021ff217230 */ /* 0x000fe40000004100 */
[----:B------:R-:W-:Y:S01]  /*2b70*/  FFMA.FTZ R40, R17, R18, R40 ;  /* 0x0000001211287223 */ /* 0x000fe20000010028 */
[--C-:B------:R-:W-:Y:S02]  /*2b80*/  HADD2.F32 R16, -RZ, R22.reuse.H0_H0 ;  /* 0x20000016ff107230 */ /* 0x100fe40000004100 */
[----:B------:R-:W-:Y:S02]  /*2b90*/  HADD2.F32 R15, -RZ, R22.H1_H1 ;  /* 0x30000016ff0f7230 */ /* 0x000fe40000004100 */
[----:B------:R-:W-:Y:S02]  /*2ba0*/  HADD2.F32 R14, -RZ, R23.H0_H0 ;  /* 0x20000017ff0e7230 */ /* 0x000fe40000004100 */
[----:B------:R-:W-:-:S02]  /*2bb0*/  HADD2.F32 R18, -RZ, R34.H0_H0 ;  /* 0x20000022ff127230 */ /* 0x000fc40000004100 */
[----:B------:R-:W-:Y:S02]  /*2bc0*/  HADD2.F32 R17, -RZ, R34.H1_H1 ;  /* 0x30000022ff117230 */ /* 0x000fe40000004100 */
[----:B------:R-:W-:Y:S02]  /*2bd0*/  HADD2.F32 R20, -RZ, R35.H0_H0 ;  /* 0x20000023ff147230 */ /* 0x000fe40000004100 */
[----:B------:R-:W-:Y:S01]  /*2be0*/  FFMA.FTZ R12, R33, R21, R12 ;  /* 0x00000015210c7223 */ /* 0x000fe2000001000c */
[----:B------:R-:W-:Y:S02]  /*2bf0*/  HADD2.F32 R19, -RZ, R28.H0_H0 ;  /* 0x2000001cff137230 */ /* 0x000fe40000004100 */
[----:B0-----:R-:W-:Y:S02]  /*2c00*/  HADD2.F32 R22, -RZ, R8.H0_H0 ;  /* 0x20000008ff167230 */ /* 0x001fe40000004100 */
[----:B------:R-:W-:Y:S01]  /*2c10*/  FFMA.FTZ R13, R18, R16, R13 ;  /* 0x00000010120d7223 */ /* 0x000fe2000001000d */
[----:B------:R-:W-:Y:S01]  /*2c20*/  FFMA.FTZ R15, R17, R15, R36 ;  /* 0x0000000f110f7223 */ /* 0x000fe20000010024 */
[----:B------:R-:W-:Y:S01]  /*2c30*/  FFMA.FTZ R14, R20, R14, R37 ;  /* 0x0000000e140e7223 */ /* 0x000fe20000010025 */
[----:B------:R-:W-:-:S02]  /*2c40*/  HADD2.F32 R21, -RZ, R28.H1_H1 ;  /* 0x3000001cff157230 */ /* 0x000fc40000004100 */
[----:B------:R-:W-:Y:S02]  /*2c50*/  HADD2.F32 R18, -RZ, R30.H0_H0 ;  /* 0x2000001eff127230 */ /* 0x000fe40000004100 */
[--C-:B------:R-:W-:Y:S02]  /*2c60*/  HADD2.F32 R17, -RZ, R31.reuse.H0_H0 ;  /* 0x2000001fff117230 */ /* 0x100fe40000004100 */
[----:B------:R-:W-:Y:S02]  /*2c70*/  HADD2.F32 R16, -RZ, R31.H1_H1 ;  /* 0x3000001fff107230 */ /* 0x000fe40000004100 */
[----:B------:R-:W-:Y:S02]  /*2c80*/  HADD2.F32 R28, -RZ, R8.H1_H1 ;  /* 0x30000008ff1c7230 */ /* 0x000fe40000004100 */
[----:B------:R-:W-:Y:S02]  /*2c90*/  HADD2.F32 R20, -RZ, R10.H0_H0 ;  /* 0x2000000aff147230 */ /* 0x000fe40000004100 */
[----:B------:R-:W-:Y:S01]  /*2ca0*/  FFMA.FTZ R19, R22, R19, R39 ;  /* 0x0000001316137223 */ /* 0x000fe20000010027 */
[----:B------:R-:W-:-:S02]  /*2cb0*/  HADD2.F32 R30, -RZ, R30.H1_H1 ;  /* 0x3000001eff1e7230 */ /* 0x000fc40000004100 */
[--C-:B------:R-:W-:Y:S02]  /*2cc0*/  HADD2.F32 R31, -RZ, R9.reuse.H0_H0 ;  /* 0x20000009ff1f7230 */ /* 0x100fe40000004100 */
[----:B------:R-:W-:Y:S02]  /*2cd0*/  HADD2.F32 R33, -RZ, R9.H1_H1 ;  /* 0x30000009ff217230 */ /* 0x000fe40000004100 */
[----:B------:R-:W-:Y:S02]  /*2ce0*/  HADD2.F32 R10, -RZ, R10.H1_H1 ;  /* 0x3000000aff0a7230 */ /* 0x000fe40000004100 */
[--C-:B------:R-:W-:Y:S02]  /*2cf0*/  HADD2.F32 R9, -RZ, R11.reuse.H0_H0 ;  /* 0x2000000bff097230 */ /* 0x100fe40000004100 */
[----:B------:R-:W-:Y:S02]  /*2d00*/  HADD2.F32 R8, -RZ, R11.H1_H1 ;  /* 0x3000000bff087230 */ /* 0x000fe40000004100 */
[----:B------:R-:W-:-:S02]  /*2d10*/  HADD2.F32 R32, -RZ, R29.H0_H0 ;  /* 0x2000001dff207230 */ /* 0x000fc40000004100 */
[----:B--2---:R-:W-:Y:S02]  /*2d20*/  HADD2.F32 R22, -RZ, R4.H0_H0 ;  /* 0x20000004ff167230 */ /* 0x004fe40000004100 */
[----:B------:R-:W-:Y:S02]  /*2d30*/  HADD2.F32 R11, -RZ, R24.H0_H0 ;  /* 0x20000018ff0b7230 */ /* 0x000fe40000004100 */
[----:B------:R-:W-:Y:S01]  /*2d40*/  FFMA.FTZ R21, R28, R21, R41 ;  /* 0x000000151c157223 */ /* 0x000fe20000010029 */
[----:B------:R-:W-:Y:S02]  /*2d50*/  HADD2.F32 R29, -RZ, R29.H1_H1 ;  /* 0x3000001dff1d7230 */ /* 0x000fe40000004100 */
[----:B------:R-:W-:Y:S02]  /*2d60*/  HADD2.F32 R4, -RZ, R4.H1_H1 ;  /* 0x30000004ff047230 */ /* 0x000fe40000004100 */
[----:B------:R-:W-:Y:S02]  /*2d70*/  HADD2.F32 R24, -RZ, R24.H1_H1 ;  /* 0x30000018ff187230 */ /* 0x000fe40000004100 */
[----:B------:R-:W-:Y:S01]  /*2d80*/  FFMA.FTZ R13, R20, R18, R13 ;  /* 0x00000012140d7223 */ /* 0x000fe2000001000d */
[----:B------:R-:W-:Y:S01]  /*2d90*/  FFMA.FTZ R10, R10, R30, R15 ;  /* 0x0000001e0a0a7223 */ /* 0x000fe2000001000f */
[----:B------:R-:W-:-:S02]  /*2da0*/  HADD2.F32 R18, -RZ, R5.H0_H0 ;  /* 0x20000005ff127230 */ /* 0x000fc40000004100 */
[----:B------:R-:W-:Y:S02]  /*2db0*/  HADD2.F32 R15, -RZ, R25.H0_H0 ;  /* 0x20000019ff0f7230 */ /* 0x000fe40000004100 */
[----:B------:R-:W-:Y:S01]  /*2dc0*/  FFMA.FTZ R12, R33, R29, R12 ;  /* 0x0000001d210c7223 */ /* 0x000fe2000001000c */
[----:B------:R-:W-:Y:S02]  /*2dd0*/  HADD2.F32 R5, -RZ, R5.H1_H1 ;  /* 0x30000005ff057230 */ /* 0x000fe40000004100 */
[----:B------:R-:W-:Y:S01]  /*2de0*/  FFMA.FTZ R11, R22, R11, R19 ;  /* 0x0000000b160b7223 */ /* 0x000fe20000010013 */
[----:B------:R-:W-:Y:S02]  /*2df0*/  HADD2.F32 R25, -RZ, R25.H1_H1 ;  /* 0x30000019ff197230 */ /* 0x000fe40000004100 */
[----:B------:R-:W-:Y:S01]  /*2e00*/  FFMA.FTZ R4, R4, R24, R21 ;  /* 0x0000001804047223 */ /* 0x000fe20000010015 */
[----:B------:R-:W-:Y:S01]  /*2e10*/  FFMA.FTZ R31, R31, R32, R40 ;  /* 0x000000201f1f7223 */ /* 0x000fe20000010028 */
[----:B------:R-:W-:-:S02]  /*2e20*/  FFMA.FTZ R9, R9, R17, R14 ;  /* 0x0000001109097223 */ /* 0x000fc4000001000e */
[----:B------:R-:W-:Y:S01]  /*2e30*/  FADD.FTZ R14, R11, R4 ;  /* 0x000000040b0e7221 */ /* 0x000fe20000010000 */
[----:B------:R-:W-:Y:S01]  /*2e40*/  FFMA.FTZ R5, R5, R25, R12 ;  /* 0x0000001905057223 */ /* 0x000fe2000001000c */
[----:B------:R-:W-:Y:S02]  /*2e50*/  HADD2.F32 R4, -RZ, R6.H0_H0 ;  /* 0x20000006ff047230 */ /* 0x000fe40000004100 */
[----:B------:R-:W-:Y:S01]  /*2e60*/  FFMA.FTZ R15, R18, R15, R31 ;  /* 0x0000000f120f7223 */ /* 0x000fe2000001001f */
[----:B------:R-:W-:-:S03]  /*2e70*/  HADD2.F32 R12, -RZ, R26.H0_H0 ;  /* 0x2000001aff0c7230 */ /* 0x000fc60000004100 */
[----:B------:R-:W-:Y:S02]  /*2e80*/  FADD.FTZ R14, R15, R14 ;  /* 0x0000000e0f0e7221 */ /* 0x000fe40000010000 */
[----:B------:R-:W-:Y:S01]  /*2e90*/  FFMA.FTZ R4, R4, R12, R13 ;  /* 0x0000000c04047223 */ /* 0x000fe2000001000d */
[----:B------:R-:W-:Y:S01]  /*2ea0*/  IADD3 R12, PT, PT, R49, 0x1, RZ ;  /* 0x00000001310c7810 */ /* 0x000fe20007ffe0ff */
[----:B------:R-:W-:Y:S02]  /*2eb0*/  HADD2.F32 R23, -RZ, R23.H1_H1 ;  /* 0x30000017ff177230 */ /* 0x000fe40000004100 */
[----:B------:R-:W-:Y:S01]  /*2ec0*/  FADD.FTZ R13, R5, R14 ;  /* 0x0000000e050d7221 */ /* 0x000fe20000010000 */
[----:B------:R-:W-:Y:S02]  /*2ed0*/  HADD2.F32 R35, -RZ, R35.H1_H1 ;  /* 0x30000023ff237230 */ /* 0x000fe40000004100 */
[----:B------:R-:W-:Y:S02]  /*2ee0*/  HADD2.F32 R11, -RZ, R6.H1_H1 ;  /* 0x30000006ff0b7230 */ /* 0x000fe40000004100 */
[----:B------:R-:W-:Y:S01]  /*2ef0*/  HADD2.F32 R26, -RZ, R26.H1_H1 ;  /* 0x3000001aff1a7230 */ /* 0x000fe20000004100 */
[----:B------:R-:W-:Y:S01]  /*2f00*/  I2FP.F32.S32 R12, R12 ;  /* 0x0000000c000c7245 */ /* 0x000fe20000201400 */
[----:B------:R-:W-:-:S02]  /*2f10*/  HADD2.F32 R6, -RZ, R7.H0_H0 ;  /* 0x20000007ff067230 */ /* 0x000fc40000004100 */
[----:B------:R-:W-:Y:S01]  /*2f20*/  FFMA.FTZ R23, R35, R23, R38 ;  /* 0x0000001723177223 */ /* 0x000fe20000010026 */
[----:B------:R-:W-:Y:S02]  /*2f30*/  HADD2.F32 R5, -RZ, R27.H0_H0 ;  /* 0x2000001bff057230 */ /* 0x000fe40000004100 */
[----:B------:R-:W-:Y:S01]  /*2f40*/  FFMA.FTZ R10, R11, R26, R10 ;  /* 0x0000001a0b0a7223 */ /* 0x000fe2000001000a */
[----:B------:R-:W-:Y:S01]  /*2f50*/  FADD.FTZ R13, R4, R13 ;  /* 0x0000000d040d7221 */ /* 0x000fe20000010000 */
[----:B-----5:R-:W-:Y:S01]  /*2f60*/  FMUL.FTZ R12, R12, R51 ;  /* 0x000000330c0c7220 */ /* 0x020fe20000410000 */
[----:B------:R-:W-:Y:S01]  /*2f70*/  HADD2.F32 R7, -RZ, R7.H1_H1 ;  /* 0x30000007ff077230 */ /* 0x000fe20000004100 */
[----:B------:R-:W-:Y:S01]  /*2f80*/  FSETP.NEU.FTZ.AND P0, PT, R51, RZ, PT ;  /* 0x000000ff3300720b */ /* 0x000fe20003f1d000 */
[----:B------:R-:W-:Y:S02]  /*2f90*/  HADD2.F32 R27, -RZ, R27.H1_H1 ;  /* 0x3000001bff1b7230 */ /* 0x000fe40000004100 */
[----:B------:R-:W-:Y:S01]  /*2fa0*/  FFMA.FTZ R8, R8, R16, R23 ;  /* 0x0000001008087223 */ /* 0x000fe20000010017 */
[----:B------:R-:W-:Y:S01]  /*2fb0*/  FFMA.FTZ R5, R6, R5, R9 ;  /* 0x0000000506057223 */ /* 0x000fe20000010009 */
[----:B------:R-:W-:Y:S01]  /*2fc0*/  FADD.FTZ R10, R10, R13 ;  /* 0x0000000d0a0a7221 */ /* 0x000fe20000010000 */
[----:B------:R-:W-:Y:S01]  /*2fd0*/  IADD3 R4, PT, PT, R47, -0x1, RZ ;  /* 0xffffffff2f047810 */ /* 0x000fe20007ffe0ff */
[----:B------:R-:W-:Y:S01]  /*2fe0*/  FFMA.FTZ R7, R7, R27, R8 ;  /* 0x0000001b07077223 */ /* 0x000fe20000010008 */
[----:B------:R-:W-:Y:S01]  /*2ff0*/  FSEL R12, R12, RZ, P0 ;  /* 0x000000ff0c0c7208 */ /* 0x000fe20000000000 */
[----:B------:R-:W-:Y:S01]  /*3000*/  FADD.FTZ R10, R5, R10 ;  /* 0x0000000a050a7221 */ /* 0x000fe20000010000 */
[----:B------:R-:W-:-:S03]  /*3010*/  ISETP.GE.AND P0, PT, R4, UR10, PT ;  /* 0x0000000a04007c0c */ /* 0x000fc6000bf06270 */
[----:B------:R-:W-:Y:S01]  /*3020*/  FADD.FTZ R7, R7, R10 ;  /* 0x0000000a07077221 */ /* 0x000fe20000010000 */
[----:B------:R-:W-:-:S03]  /*3030*/  IADD3 R52, PT, PT, R52, 0x4, RZ ;  /* 0x0000000434347810 */ /* 0x000fc60007ffe0ff */
[----:B------:R-:W-:-:S05]  /*3040*/  FFMA.FTZ R7, R7, UR18, R12 ;  /* 0x0000001207077c23 */ /* 0x000fca000801000c */
[C---:B------:R-:W-:Y:S02]  /*3050*/  FSEL R5, R7.reuse, RZ, !P0 ;  /* 0x000000ff07057208 */ /* 0x040fe40004000000 */
[----:B------:R-:W-:Y:S02]  /*3060*/  @!P0 FMNMX.FTZ R50, R7, R50, !PT ;  /* 0x0000003207328209 */ /* 0x000fe40007810000 */
[----:B------:R-:W-:Y:S02]  /*3070*/  ISETP.GE.AND P0, PT, R52, UR5, PT ;  /* 0x0000000534007c0c */ /* 0x000fe4000bf06270 */
[----:B------:R-:W-:Y:S01]  /*3080*/  IADD3 R44, P1, PT, R44, 0x10, RZ ;  /* 0x000000102c2c7810 */ /* 0x000fe20007f3e0ff */
[----:B------:R0:W-:Y:S01]  /*3090*/  STS [R48], R5 ;  /* 0x0000000530007388 */ /* 0x0001e20000000800 */
[----:B------:R-:W-:Y:S02]  /*30a0*/  IADD3 R49, PT, PT, R49, 0x80, RZ ;  /* 0x0000008031317810 */ /* 0x000fe40007ffe0ff */
[----:B------:R-:W-:-:S02]  /*30b0*/  IADD3 R47, PT, PT, R47, 0x80, RZ ;  /* 0x000000802f2f7810 */ /* 0x000fc40007ffe0ff */
[----:B------:R-:W-:Y:S02]  /*30c0*/  IADD3.X R45, PT, PT, RZ, R45, RZ, P1, !PT ;  /* 0x0000002dff2d7210 */ /* 0x000fe40000ffe4ff */
[----:B0-----:R-:W-:-:S03]  /*30d0*/  IADD3 R48, PT, PT, R48, 0x200, RZ ;  /* 0x0000020030307810 */ /* 0x001fc60007ffe0ff */
[----:B------:R-:W-:Y:S05]  /*30e0*/  @!P0 BRA `(.L_x_20009) ;  /* 0xffffffd400b08947 */ /* 0x000fea000383ffff */
.L_x_20008:
[----:B------:R-:W-:Y:S05]  /*30f0*/  BSYNC.RECONVERGENT B0 ;  /* 0x0000000000007941 */ /* 0x000fea0003800200 */
.L_x_20007:
[----:B-1----:R-:W0:Y:S01]  /*3100*/  SHFL.BFLY PT, R3, R50, 0x10, 0x1f ;  /* 0x0e001f0032037f89 */ /* 0x002e2200000e0000 */
[----:B------:R-:W-:Y:S01]  /*3110*/  LOP3.LUT P0, R39, R46, 0x1f, RZ, 0xc0, !PT ;  /* 0x0000001f2e277812 */ /* 0x000fe2000780c0ff */
[----:B------:R-:W-:Y:S01]  /*3120*/  UIADD3 UR6, UPT, UPT, UR10, 0x1f, URZ ;  /* 0x0000001f0a067890 */ /* 0x000fe2000fffe0ff */
[----:B------:R-:W-:Y:S01]  /*3130*/  SHF.R.U32.HI R11, RZ, 0x5, R46 ;  /* 0x00000005ff0b7819 */ /* 0x000fe2000001162e */
[----:B------:R-:W1:Y:S01]  /*3140*/  S2R R4, SR_CgaCtaId ;  /* 0x0000000000047919 */ /* 0x000e620000008800 */
[----:B------:R-:W-:Y:S01]  /*3150*/  ISETP.GT.U32.AND P1, PT, R39, 0x3, PT ;  /* 0x000000032700780c */ /* 0x000fe20003f24070 */
[----:B------:R-:W-:Y:S01]  /*3160*/  USHF.R.S32.HI UR7, URZ, 0x1f, UR6 ;  /* 0x0000001fff077899 */ /* 0x000fe20008011406 */
[----:B------:R-:W-:Y:S03]  /*3170*/  BSSY.RECONVERGENT B0, `(.L_x_20010) ;  /* 0x0000100000007945 */ /* 0x000fe60003800200 */
[----:B------:R-:W-:-:S04]  /*3180*/  ULEA.HI UR6, UR7, UR6, URZ, 0x5 ;  /* 0x0000000607067291 */ /* 0x000fc8000f8f28ff */
[----:B------:R-:W-:-:S04]  /*3190*/  ULOP3.LUT UR6, UR6, 0xffffffe0, URZ, 0xc0, !UPT ;  /* 0xffffffe006067892 */ /* 0x000fc8000f8ec0ff */
[----:B------:R-:W-:-:S04]  /*31a0*/  UISETP.LT.AND UP0, UPT, UR10, UR6, UPT ;  /* 0x000000060a00728c */ /* 0x000fc8000bf01270 */
[----:B------:R-:W-:Y:S01]  /*31b0*/  USEL UR6, UR10, UR6, UP0 ;  /* 0x000000060a067287 */ /* 0x000fe20008000000 */
[----:B0-----:R-:W-:-:S05]  /*31c0*/  FMNMX.FTZ R3, R3, R50, !PT ;  /* 0x0000003203037209 */ /* 0x001fca0007810000 */
[----:B------:R-:W-:Y:S01]  /*31d0*/  ISETP.GE.AND P2, PT, R46, UR6, PT ;  /* 0x000000062e007c0c */ /* 0x000fe2000bf46270 */
[----:B------:R-:W0:Y:S02]  /*31e0*/  SHFL.BFLY PT, R2, R3, 0x8, 0x1f ;  /* 0x0d001f0003027f89 */ /* 0x000e2400000e0000 */
[----:B0-----:R-:W-:-:S05]  /*31f0*/  FMNMX.FTZ R2, R3, R2, !PT ;  /* 0x0000000203027209 */ /* 0x001fca0007810000 */
[----:B------:R-:W0:Y:S02]  /*3200*/  SHFL.BFLY PT, R5, R2, 0x4, 0x1f ;  /* 0x0c801f0002057f89 */ /* 0x000e2400000e0000 */
[----:B0-----:R-:W-:-:S05]  /*3210*/  FMNMX.FTZ R5, R2, R5, !PT ;  /* 0x0000000502057209 */ /* 0x001fca0007810000 */
[----:B------:R-:W0:Y:S02]  /*3220*/  SHFL.BFLY PT, R6, R5, 0x2, 0x1f ;  /* 0x0c401f0005067f89 */ /* 0x000e2400000e0000 */
[----:B0-----:R-:W-:Y:S02]  /*3230*/  FMNMX.FTZ R7, R5, R6, !PT ;  /* 0x0000000605077209 */ /* 0x001fe40007810000 */
[----:B------:R-:W-:Y:S02]  /*3240*/  MOV R6, 0x400 ;  /* 0x0000040000067802 */ /* 0x000fe40000000f00 */
[----:B------:R-:W-:Y:S01]  /*3250*/  MOV R5, 0xff7fffff ;  /* 0xff7fffff00057802 */ /* 0x000fe20000000f00 */
[----:B------:R-:W0:Y:S01]  /*3260*/  SHFL.BFLY PT, R8, R7, 0x1, 0x1f ;  /* 0x0c201f0007087f89 */ /* 0x000e2200000e0000 */
[----:B------:R-:W-:-:S04]  /*3270*/  IADD3 R9, PT, PT, R6, 0x180, RZ ;  /* 0x0000018006097810 */ /* 0x000fc80007ffe0ff */
[----:B-1----:R-:W-:-:S04]  /*3280*/  LEA R10, R4, R9, 0x18 ;  /* 0x00000009040a7211 */ /* 0x002fc800078ec0ff */
[-C--:B------:R-:W-:Y:S02]  /*3290*/  LEA R2, R11, R10.reuse, 0x2 ;  /* 0x0000000a0b027211 */ /* 0x080fe400078e10ff */
[----:B------:R-:W-:Y:S02]  /*32a0*/  LEA R3, R39, R10, 0x2 ;  /* 0x0000000a27037211 */ /* 0x000fe400078e10ff */
[----:B0-----:R-:W-:-:S05]  /*32b0*/  FMNMX.FTZ R9, R7, R8, !PT ;  /* 0x0000000807097209 */ /* 0x001fca0007810000 */
[----:B------:R-:W-:Y:S01]  /*32c0*/  @!P0 STS [R2], R9 ;  /* 0x0000000902008388 */ /* 0x000fe20000000800 */
[----:B------:R-:W-:Y:S06]  /*32d0*/  BAR.SYNC.DEFER_BLOCKING 0x0 ;  /* 0x0000000000007b1d */ /* 0x000fec0000010000 */
        /* <DEDUP_REMOVED lines=11> */
[----:B------:R-:W-:-:S04]  /*3390*/  IADD3 R8, PT, PT, R5, UR6, RZ ;  /* 0x0000000605087c10 */ /* 0x000fc8000fffe0ff */
        /* <DEDUP_REMOVED lines=13> */
.L_x_20014:
        /* <DEDUP_REMOVED lines=11> */
.L_x_20013:
[----:B------:R-:W-:Y:S05]  /*3520*/  BSYNC.RECONVERGENT B1 ;  /* 0x0000000000017941 */ /* 0x000fea0003800200 */
.L_x_20012:
[----:B------:R-:W-:Y:S05]  /*3530*/  @!P3 BRA `(.L_x_20011) ;  /* 0x0000000c000cb947 */ /* 0x000fea0003800000 */
[C---:B------:R-:W-:Y:S01]  /*3540*/  IADD3 R8, PT, PT, -R9.reuse, UR6, RZ ;  /* 0x0000000609087c10 */ /* 0x040fe2000fffe1ff */
        /* <DEDUP_REMOVED lines=8> */
[----:B------:R-:W-:Y:S02]  /*35d0*/  MOV R10, UR6 ;  /* 0x00000006000a7c02 */ /* 0x000fe40008000f00 */
[----:B------:R-:W-:Y:S02]  /*35e0*/  PLOP3.LUT P0, PT, PT, PT, PT, 0x8, 0x80 ;  /* 0x000000000080781c */ /* 0x000fe40003f0e170 */
[----:B------:R-:W-:-:S11]  /*35f0*/  IADD3 R10, PT, PT, R10, -0x600, RZ ;  /* 0xfffffa000a0a7810 */ /* 0x000fd60007ffe0ff */
.L_x_20017:
[----:B------:R-:W0:Y:S01]  /*3600*/  LDS R14, [R8+-0x200] ;  /* 0xfffe0000080e7984 */ /* 0x000e220000000800 */
[----:B------:R-:W-:-:S03]  /*3610*/  IADD3 R9, PT, PT, R9, 0x800, RZ ;  /* 0x0000080009097810 */ /* 0x000fc60007ffe0ff */
[----:B------:R-:W1:Y:S01]  /*3620*/  LDS R16, [R8] ;  /* 0x0000000008107984 */ /* 0x000e620000000800 */
[----:B------:R-:W-:-:S03]  /*3630*/  ISETP.GE.AND P3, PT, R9, R10, PT ;  /* 0x0000000a0900720c */ /* 0x000fc60003f66270 */
        /* <DEDUP_REMOVED lines=18> */
[----:B------:R-:W-:Y:S02]  /*3760*/  FMUL.FTZ R17, R18, 1.4426950216293334961 ;  /* 0x3fb8aa3b12117820 */ /* 0x000fe40000410000 */
        /* <DEDUP_REMOVED lines=77> */
.L_x_20016:
[----:B------:R-:W-:Y:S05]  /*3c40*/  BSYNC.RECONVERGENT B1 ;  /* 0x0000000000017941 */ /* 0x000fea0003800200 */
.L_x_20015:
        /* <DEDUP_REMOVED lines=55> */
.L_x_20019:
[----:B------:R-:W-:Y:S05]  /*3fc0*/  BSYNC.RECONVERGENT B1 ;  /* 0x0000000000017941 */ /* 0x000fea0003800200 */
.L_x_20018:
        /* <DEDUP_REMOVED lines=26> */
.L_x_20011:
[----:B------:R-:W-:Y:S05]  /*4170*/  BSYNC.RECONVERGENT B0 ;  /* 0x0000000000007941 */ /* 0x000fea0003800200 */
.L_x_20010:
        /* <DEDUP_REMOVED lines=40> */
.L_x_20024:
[----:B------:R-:W0:Y:S01]  /*4400*/  LDS R3, [R7] ;  /* 0x0000000007037984 */ /* 0x000e220000000800 */
[----:B------:R-:W-:-:S04]  /*4410*/  IADD3 R8, PT, PT, R8, 0x1, RZ ;  /* 0x0000000108087810 */ /* 0x000fc80007ffe0ff */
[----:B------:R-:W-:Y:S01]  /*4420*/  ISETP.NE.AND P0, PT, R8, RZ, PT ;  /* 0x000000ff0800720c */ /* 0x000fe20003f05270 */
[----:B0-----:R-:W-:-:S05]  /*4430*/  FMUL.FTZ R10, R3, R2 ;  /* 0x00000002030a7220 */ /* 0x001fca0000410000 */
[----:B------:R0:W-:Y:S02]  /*4440*/  STS [R7], R10 ;  /* 0x0000000a07007388 */ /* 0x0001e40000000800 */
[----:B0-----:R-:W-:-:S05]  /*4450*/  IADD3 R7, PT, PT, R7, 0x200, RZ ;  /* 0x0000020007077810 */ /* 0x001fca0007ffe0ff */
[----:B------:R-:W-:Y:S05]  /*4460*/  @P0 BRA `(.L_x_20024) ;  /* 0xfffffffc00e40947 */ /* 0x000fea000383ffff */
.L_x_20023:
[----:B------:R-:W-:Y:S05]  /*4470*/  BSYNC.RECONVERGENT B1 ;  /* 0x0000000000017941 */ /* 0x000fea0003800200 */
.L_x_20022:
        /* <DEDUP_REMOVED lines=13> */
.L_x_20027:
        /* <DEDUP_REMOVED lines=52> */
.L_x_20026:
[----:B------:R-:W-:Y:S05]  /*4890*/  BSYNC.RECONVERGENT B1 ;  /* 0x0000000000017941 */ /* 0x000fea0003800200 */
.L_x_20025:
        /* <DEDUP_REMOVED lines=31> */
.L_x_20029:
[----:B------:R-:W-:Y:S05]  /*4a90*/  BSYNC.RECONVERGENT B1 ;  /* 0x0000000000017941 */ /* 0x000fea0003800200 */
.L_x_20028:
        /* <DEDUP_REMOVED lines=14> */
.L_x_20021:
[----:B------:R-:W-:Y:S05]  /*4b80*/  BSYNC.RECONVERGENT B0 ;  /* 0x0000000000007941 */ /* 0x000fea0003800200 */
.L_x_20020:
[----:B------:R-:W-:Y:S01]  /*4b90*/  ISETP.GE.AND P0, PT, R11, UR5, PT ;  /* 0x000000050b007c0c */ /* 0x000fe2000bf06270 */
[----:B------:R-:W-:Y:S01]  /*4ba0*/  BAR.SYNC.DEFER_BLOCKING 0x0 ;  /* 0x0000000000007b1d */ /* 0x000fe20000010000 */
[----:B------:R-:W-:Y:S01]  /*4bb0*/  HFMA2 R38, -RZ, RZ, 0, 0 ;  /* 0x00000000ff267431 */ /* 0x000fe200000001ff */
[----:B------:R-:W-:Y:S01]  /*4bc0*/  CS2R R36, SRZ ;  /* 0x0000000000247805 */ /* 0x000fe2000001ff00 */
[----:B------:R-:W-:Y:S01]  /*4bd0*/  HFMA2 R7, -RZ, RZ, 0, 0 ;  /* 0x00000000ff077431 */ /* 0x000fe200000001ff */
        /* <DEDUP_REMOVED lines=11> */
[----:B-1----:R-:W-:-:S02]  /*4c90*/  MOV R10, RZ ;  /* 0x000000ff000a7202 */ /* 0x002fc40000000f00 */
[----:B------:R-:W-:Y:S02]  /*4ca0*/  CS2R R8, SRZ ;  /* 0x0000000000087805 */ /* 0x000fe4000001ff00 */
[----:B0-----:R-:W-:Y:S01]  /*4cb0*/  MOV R5, RZ ;  /* 0x000000ff00057202 */ /* 0x001fe20000000f00 */
[----:B--2---:R-:W-:Y:S06]  /*4cc0*/  @P0 BRA `(.L_x_20031) ;  /* 0x00000040008c0947 */ /* 0x004fec0003800000 */
[----:B------:R-:W-:Y:S01]  /*4cd0*/  SHF.R.U32.HI R2, RZ, 0x3, R46 ;  /* 0x00000003ff027819 */ /* 0x000fe2000001162e */
[----:B------:R-:W0:Y:S01]  /*4ce0*/  LDCU UR14, c[0x0][0x3d0] ;  /* 0x00007a00ff0e77ac */ /* 0x000e220008000800 */
[----:B------:R-:W-:Y:S02]  /*4cf0*/  MOV R13, UR4 ;  /* 0x00000004000d7c02 */ /* 0x000fe40008000f00 */
[----:B------:R-:W-:Y:S01]  /*4d00*/  LOP3.LUT R2, R2, 0x7c, RZ, 0xc0, !PT ;  /* 0x0000007c02027812 */ /* 0x000fe200078ec0ff */
[----:B------:R-:W1:Y:S01]  /*4d10*/  LDCU.64 UR16, c[0x0][0x3a8] ;  /* 0x00007500ff1077ac */ /* 0x000e620008000a00 */
[----:B------:R-:W-:Y:S02]  /*4d20*/  MOV R3, RZ ;  /* 0x000000ff00037202 */ /* 0x000fe40000000f00 */
[----:B------:R-:W-:Y:S02]  /*4d30*/  SHF.L.U32 R12, R46, 0x5, RZ ;  /* 0x000000052e0c7819 */ /* 0x000fe400000006ff */
[----:B------:R-:W-:Y:S01]  /*4d40*/  IADD3 R41, PT, PT, R11, -UR5, RZ ;  /* 0x800000050b297c10 */ /* 0x000fe2000fffe0ff */
[----:B------:R-:W-:Y:S01]  /*4d50*/  IMAD.WIDE R2, R13, 0x4, R2 ;  /* 0x000000040d027825 */ /* 0x000fe200078e0202 */
[----:B------:R-:W-:-:S02]  /*4d60*/  IADD3 R13, PT, PT, R6, 0x1a0, RZ ;  /* 0x000001a0060d7810 */ /* 0x000fc40007ffe0ff */
[----:B------:R-:W-:Y:S02]  /*4d70*/  LOP3.LUT R6, R12, 0x60, RZ, 0xe2, !PT ;  /* 0x000000600c067812 */ /* 0x000fe400078ee2ff */
[----:B------:R-:W-:Y:S02]  /*4d80*/  LEA R15, R4, R13, 0x18 ;  /* 0x0000000d040f7211 */ /* 0x000fe400078ec0ff */
[----:B------:R-:W-:Y:S01]  /*4d90*/  SHF.L.U32 R13, R46, 0x3, RZ ;  /* 0x000000032e0d7819 */ /* 0x000fe200000006ff */
[----:B0-----:R-:W-:Y:S01]  /*4da0*/  IMAD R48, R0, UR14, RZ ;  /* 0x0000000e00307c24 */ /* 0x001fe2000f8e02ff */
[----:B------:R-:W-:Y:S02]  /*4db0*/  LEA R4, R11, R6, 0x7 ;  /* 0x000000060b047211 */ /* 0x000fe400078e38ff */
[----:B------:R-:W-:Y:S02]  /*4dc0*/  LOP3.LUT R12, R13, 0x18, RZ, 0xc0, !PT ;  /* 0x000000180d0c7812 */ /* 0x000fe400078ec0ff */
[----:B-1----:R-:W-:-:S02]  /*4dd0*/  IADD3 R6, P0, PT, R2, UR16, RZ ;  /* 0x0000001002067c10 */ /* 0x002fc4000ff1e0ff */
[----:B------:R-:W-:Y:S02]  /*4de0*/  LEA R12, R11, R12, 0x5 ;  /* 0x0000000c0b0c7211 */ /* 0x000fe400078e28ff */
[----:B------:R-:W-:Y:S02]  /*4df0*/  IADD3 R4, PT, PT, R4, 0x10, R15 ;  /* 0x0000001004047810 */ /* 0x000fe40007ffe00f */
[----:B------:R-:W-:Y:S02]  /*4e00*/  IADD3.X R3, PT, PT, R3, UR17, RZ, P0, !PT ;  /* 0x0000001103037c10 */ /* 0x000fe400087fe4ff */
[----:B------:R-:W-:Y:S02]  /*4e10*/  IADD3 R2, PT, PT, R11, 0x1, RZ ;  /* 0x000000010b027810 */ /* 0x000fe40007ffe0ff */
[----:B------:R-:W-:Y:S02]  /*4e20*/  MOV R38, RZ ;  /* 0x000000ff00267202 */ /* 0x000fe40000000f00 */
[----:B------:R-:W-:-:S02]  /*4e30*/  LOP3.LUT R0, R13, 0xf8, RZ, 0xc0, !PT ;  /* 0x000000f80d007812 */ /* 0x000fc400078ec0ff */
[----:B------:R-:W-:Y:S02]  /*4e40*/  SHF.R.S32.HI R49, RZ, 0x1f, R48 ;  /* 0x0000001fff317819 */ /* 0x000fe40000011430 */
[----:B------:R-:W-:-:S07]  /*4e50*/  IADD3 R40, PT, PT, R12, 0x3, RZ ;  /* 0x000000030c287810 */ /* 0x000fce0007ffe0ff */
.L_x_20080:
[----:B------:R-:W-:Y:S01]  /*4e60*/  MOV R44, R6 ;  /* 0x00000006002c7202 */ /* 0x000fe20000000f00 */
[----:B------:R-:W0:Y:S01]  /*4e70*/  LDS.128 R16, [R4+-0x10] ;  /* 0xfffff00004107984 */ /* 0x000e220000000c00 */
[----:B------:R-:W-:-:S03]  /*4e80*/  MOV R45, R3 ;  /* 0x00000003002d7202 */ /* 0x000fc60000000f00 */
[----:B--2---:R1:W2:Y:S04]  /*4e90*/  LDS.128 R12, [R4] ;  /* 0x00000000040c7984 */ /* 0x0042a80000000c00 */
[----:B---34-:R4:W3:Y:S01]  /*4ea0*/  LDG.E.CONSTANT R43, desc[UR8][R44.64] ;  /* 0x000000082c2b7981 */ /* 0x0188e2000c1e9900 */
[----:B0-----:R-:W-:Y:S02]  /*4eb0*/  F2FP.F16.F32.PACK_AB R18, R19, R18 ;  /* 0x000000121312723e */ /* 0x001fe400000000ff */
[----:B----4-:R-:W-:Y:S01]  /*4ec0*/  F2FP.F16.F32.PACK_AB R45, R17, R16 ;  /* 0x00000010112d723e */ /* 0x010fe200000000ff */
[----:B---3--:R-:W-:-:S03]  /*4ed0*/  IMAD.WIDE R42, R43, UR15, R48 ;  /* 0x0000000f2b2a7c25 */ /* 0x008fc6000f8e0230 */
[----:B------:R-:W-:-:S04]  /*4ee0*/  IADD3 R42, P0, PT, R0, R42, RZ ;  /* 0x0000002a002a7210 */ /* 0x000fc80007f1e0ff */
[----:B------:R-:W-:Y:S02]  /*4ef0*/  IADD3.X R43, PT, PT, RZ, R43, RZ, P0, !PT ;  /* 0x0000002bff2b7210 */ /* 0x000fe400007fe4ff */
[C---:B------:R-:W-:Y:S02]  /*4f00*/  LEA R50, P1, R42.reuse, UR6, 0x1 ;  /* 0x000000062a327c11 */ /* 0x040fe4000f8208ff */
[----:B------:R-:W-:Y:S02]  /*4f10*/  ISETP.NE.AND P0, PT, R41, -0x1, PT ;  /* 0xffffffff2900780c */ /* 0x000fe40003f05270 */
[----:B-----5:R-:W-:Y:S02]  /*4f20*/  LEA.HI.X R51, R42, UR7, R43, 0x1, P1 ;  /* 0x000000072a337c11 */ /* 0x020fe400088f0c2b */
[----:B------:R-:W-:Y:S01]  /*4f30*/  MOV R42, R18 ;  /* 0x00000012002a7202 */ /* 0x000fe20000000f00 */
[----:B------:R-:W-:Y:S01]  /*4f40*/  BSSY.RECONVERGENT B1, `(.L_x_20032) ;  /* 0x0000022000017945 */ /* 0x000fe20003800200 */
[----:B------:R-:W-:Y:S01]  /*4f50*/  IADD3 R43, PT, PT, R40, -0x3, RZ ;  /* 0xfffffffd282b7810 */ /* 0x000fe20007ffe0ff */
[----:B------:R1:W5:Y:S06]  /*4f60*/  LDG.E.128.CONSTANT R16, desc[UR8][R50.64] ;  /* 0x0000000832107981 */ /* 0x00036c000c1e9d00 */
[----:B--2---:R-:W-:Y:S05]  /*4f70*/  @P0 BRA `(.L_x_20033) ;  /* 0x0000000000780947 */ /* 0x004fea0003800000 */
[C---:B------:R-:W-:Y:S02]  /*4f80*/  IADD3 R44, PT, PT, R40.reuse, -0x1, RZ ;  /* 0xffffffff282c7810 */ /* 0x040fe40007ffe0ff */
[----:B------:R-:W-:Y:S02]  /*4f90*/  ISETP.GE.AND P2, PT, R40, UR10, PT ;  /* 0x0000000a28007c0c */ /* 0x000fe4000bf46270 */
[----:B------:R-:W-:Y:S02]  /*4fa0*/  ISETP.GE.AND P1, PT, R44, UR10, PT ;  /* 0x0000000a2c007c0c */ /* 0x000fe4000bf26270 */
[C---:B-----5:R-:W-:Y:S02]  /*4fb0*/  PRMT R44, R17.reuse, 0x7632, R44 ;  /* 0x00007632112c7816 */ /* 0x060fe4000000002c */
[----:B------:R-:W-:Y:S02]  /*4fc0*/  SEL R17, R17, RZ, !P1 ;  /* 0x000000ff11117207 */ /* 0x000fe40004800000 */
[----:B------:R-:W-:-:S04]  /*4fd0*/  SEL R44, R44, RZ, !P2 ;  /* 0x000000ff2c2c7207 */ /* 0x000fc80005000000 */
[----:B------:R-:W-:Y:S02]  /*4fe0*/  PRMT R17, R17, 0x5410, R44 ;  /* 0x0000541011117816 */ /* 0x000fe4000000002c */
[----:B------:R-:W-:-:S04]  /*4ff0*/  IADD3 R44, PT, PT, R40, 0x1, RZ ;  /* 0x00000001282c7810 */ /* 0x000fc80007ffe0ff */
[----:B------:R-:W-:Y:S02]  /*5000*/  ISETP.GE.AND P1, PT, R44, UR10, PT ;  /* 0x0000000a2c007c0c */ /* 0x000fe4000bf26270 */
[----:B------:R-:W-:-:S04]  /*5010*/  IADD3 R44, PT, PT, R40, 0x2, RZ ;  /* 0x00000002282c7810 */ /* 0x000fc80007ffe0ff */
[----:B------:R-:W-:Y:S02]  /*5020*/  ISETP.GE.AND P2, PT, R44, UR10, PT ;  /* 0x0000000a2c007c0c */ /* 0x000fe4000bf46270 */
[C---:B------:R-:W-:Y:S02]  /*5030*/  PRMT R44, R18.reuse, 0x7632, R44 ;  /* 0x00007632122c7816 */ /* 0x040fe4000000002c */
[----:B------:R-:W-:Y:S02]  /*5040*/  SEL R18, R18, RZ, !P1 ;  /* 0x000000ff12127207 */ /* 0x000fe40004800000 */
[----:B------:R-:W-:Y:S02]  /*5050*/  SEL R47, R44, RZ, !P2 ;  /* 0x000000ff2c2f7207 */ /* 0x000fe40005000000 */
[----:B------:R-:W-:Y:S02]  /*5060*/  IADD3 R44, PT, PT, R40, 0x3, RZ ;  /* 0x00000003282c7810 */ /* 0x000fe40007ffe0ff */
        /* <DEDUP_REMOVED lines=15> */
.L_x_20033:
[----:B------:R-:W-:Y:S05]  /*5160*/  BSYNC.RECONVERGENT B1 ;  /* 0x0000000000017941 */ /* 0x000fea0003800200 */
.L_x_20032:
[----:B------:R-:W-:Y:S01]  /*5170*/  F2FP.F16.F32.PACK_AB R47, R13, R12 ;  /* 0x0000000c0d2f723e */ /* 0x000fe200000000ff */
[----:B-----5:R-:W-:Y:S01]  /*5180*/  HMUL2 R17, R42, R17 ;  /* 0x000000112a117232 */ /* 0x020fe20000000000 */
[----:B------:R-:W-:Y:S02]  /*5190*/  F2FP.F16.F32.PACK_AB R44, R15, R14 ;  /* 0x0000000e0f2c723e */ /* 0x000fe400000000ff */
[----:B------:R0:W5:Y:S01]  /*51a0*/  LDG.E.128.CONSTANT R12, desc[UR8][R50.64+0x200] ;  /* 0x00020008320c7981 */ /* 0x000162000c1e9d00 */
[----:B------:R-:W-:Y:S01]  /*51b0*/  HFMA2 R17, R45, R16, R17 ;  /* 0x000000102d117231 */ /* 0x000fe20000000011 */
[----:B------:R-:W-:Y:S03]  /*51c0*/  BSSY.RECONVERGENT B1, `(.L_x_20034) ;  /* 0x0000022000017945 */ /* 0x000fe60003800200 */
[----:B------:R-:W-:-:S04]  /*51d0*/  HFMA2 R17, R47, R18, R17 ;  /* 0x000000122f117231 */ /* 0x000fc80000000011 */
[----:B------:R-:W-:Y:S01]  /*51e0*/  HFMA2 R19, R44, R19, R17 ;  /* 0x000000132c137231 */ /* 0x000fe20000000011 */
[----:B0-----:R-:W-:Y:S06]  /*51f0*/  @P0 BRA `(.L_x_20035) ;  /* 0x0000000000780947 */ /* 0x001fec0003800000 */
        /* <DEDUP_REMOVED lines=17> */
[----:B------:R-:W-:Y:S02]  /*5310*/  IADD3 R16, PT, PT, R40, 0x4, RZ ;  /* 0x0000000428107810 */ /* 0x000fe40007ffe0ff */
[----:B------:R-:W-:Y:S02]  /*5320*/  PRMT R17, R15, 0x7632, R17 ;  /* 0x000076320f117816 */ /* 0x000fe40000000011 */
[----:B------:R-:W-:Y:S02]  /*5330*/  ISETP.GE.AND P4, PT, R16, UR10, PT ;  /* 0x0000000a10007c0c */ /* 0x000fe4000bf86270 */
[----:B------:R-:W-:Y:S02]  /*5340*/  IADD3 R16, PT, PT, R40, -0x2, RZ ;  /* 0xfffffffe28107810 */ /* 0x000fe40007ffe0ff */
[----:B------:R-:W-:-:S02]  /*5350*/  ISETP.GE.AND P1, PT, R43, UR10, PT ;  /* 0x0000000a2b007c0c */ /* 0x000fc4000bf26270 */
[----:B------:R-:W-:Y:S02]  /*5360*/  ISETP.GE.AND P2, PT, R16, UR10, PT ;  /* 0x0000000a10007c0c */ /* 0x000fe4000bf46270 */
[C---:B------:R-:W-:Y:S02]  /*5370*/  PRMT R16, R12.reuse, 0x7632, R16 ;  /* 0x000076320c107816 */ /* 0x040fe40000000010 */
[----:B------:R-:W-:Y:S02]  /*5380*/  SEL R18, R17, RZ, !P4 ;  /* 0x000000ff11127207 */ /* 0x000fe40006000000 */
[----:B------:R-:W-:Y:S02]  /*5390*/  SEL R12, R12, RZ, !P1 ;  /* 0x000000ff0c0c7207 */ /* 0x000fe40004800000 */
[----:B------:R-:W-:Y:S02]  /*53a0*/  SEL R15, R15, RZ, !P3 ;  /* 0x000000ff0f0f7207 */ /* 0x000fe40005800000 */
[----:B------:R-:W-:-:S02]  /*53b0*/  SEL R17, R16, RZ, !P2 ;  /* 0x000000ff10117207 */ /* 0x000fc40005000000 */
[----:B------:R-:W-:Y:S02]  /*53c0*/  PRMT R15, R15, 0x5410, R18 ;  /* 0x000054100f0f7816 */ /* 0x000fe40000000012 */
[----:B------:R-:W-:-:S07]  /*53d0*/  PRMT R12, R12, 0x5410, R17 ;  /* 0x000054100c0c7816 */ /* 0x000fce0000000011 */
.L_x_20035:
[----:B------:R-:W-:Y:S05]  /*53e0*/  BSYNC.RECONVERGENT B1 ;  /* 0x0000000000017941 */ /* 0x000fea0003800200 */
.L_x_20034:
[----:B-----5:R-:W-:-:S04]  /*53f0*/  HMUL2 R13, R42, R13 ;  /* 0x0000000d2a0d7232 */ /* 0x020fc80000000000 */
[----:B------:R-:W-:Y:S02]  /*5400*/  HFMA2 R13, R45, R12, R13 ;  /* 0x0000000c2d0d7231 */ /* 0x000fe4000000000d */
[--C-:B------:R-:W-:Y:S02]  /*5410*/  HADD2.F32 R12, -RZ, R19.reuse.H0_H0 ;  /* 0x20000013ff0c7230 */ /* 0x100fe40000004100 */
[----:B------:R-:W-:Y:S02]  /*5420*/  HADD2.F32 R19, -RZ, R19.H1_H1 ;  /* 0x30000013ff137230 */ /* 0x000fe40000004100 */
[----:B------:R-:W-:-:S03]  /*5430*/  HFMA2 R13, R47, R14, R13 ;  /* 0x0000000e2f0d7231 */ /* 0x000fc6000000000d */
[----:B------:R-:W-:Y:S01]  /*5440*/  FADD.FTZ R19, R12, R19 ;  /* 0x000000130c137221 */ /* 0x000fe20000010000 */
[----:B------:R-:W-:Y:S03]  /*5450*/  BSSY.RECONVERGENT B1, `(.L_x_20036) ;  /* 0x0000023000017945 */ /* 0x000fe60003800200 */
[----:B------:R-:W-:Y:S01]  /*5460*/  FADD.FTZ R38, R19, R38 ;  /* 0x0000002613267221 */ /* 0x000fe20000010000 */
[----:B------:R-:W-:Y:S02]  /*5470*/  HFMA2 R16, R44, R15, R13 ;  /* 0x0000000f2c107231 */ /* 0x000fe4000000000d */
[----:B------:R0:W5:Y:S01]  /*5480*/  LDG.E.128.CONSTANT R12, desc[UR8][R50.64+0x400] ;  /* 0x00040008320c7981 */ /* 0x000162000c1e9d00 */
[----:B------:R-:W-:Y:S05]  /*5490*/  @P0 BRA `(.L_x_20037) ;  /* 0x0000000000780947 */ /* 0x000fea0003800000 */
[C---:B------:R-:W-:Y:S02]  /*54a0*/  IADD3 R17, PT, PT, R40.reuse, -0x1, RZ ;  /* 0xffffffff28117810 */ /* 0x040fe40007ffe0ff */
[----:B------:R-:W-:Y:S02]  /*54b0*/  ISETP.GE.AND P2, PT, R40, UR10, PT ;  /* 0x0000000a28007c0c */ /* 0x000fe4000bf46270 */
[----:B------:R-:W-:Y:S02]  /*54c0*/  ISETP.GE.AND P1, PT, R17, UR10, PT ;  /* 0x0000000a11007c0c */ /* 0x000fe4000bf26270 */
[C---:B-----5:R-:W-:Y:S02]  /*54d0*/  PRMT R17, R13.reuse, 0x7632, R17 ;  /* 0x000076320d117816 */ /* 0x060fe40000000011 */
[----:B------:R-:W-:Y:S02]  /*54e0*/  SEL R13, R13, RZ, !P1 ;  /* 0x000000ff0d0d7207 */ /* 0x000fe40004800000 */
[----:B------:R-:W-:-:S02]  /*54f0*/  SEL R18, R17, RZ, !P2 ;  /* 0x000000ff11127207 */ /* 0x000fc40005000000 */
[C---:B------:R-:W-:Y:S02]  /*5500*/  IADD3 R17, PT, PT, R40.reuse, 0x1, RZ ;  /* 0x0000000128117810 */ /* 0x040fe40007ffe0ff */
[--C-:B------:R-:W-:Y:S02]  /*5510*/  PRMT R13, R13, 0x5410, R18.reuse ;  /* 0x000054100d0d7816 */ /* 0x100fe40000000012 */
[----:B------:R-:W-:Y:S02]  /*5520*/  ISETP.GE.AND P1, PT, R17, UR10, PT ;  /* 0x0000000a11007c0c */ /* 0x000fe4000bf26270 */
[----:B------:R-:W-:Y:S02]  /*5530*/  IADD3 R17, PT, PT, R40, 0x2, RZ ;  /* 0x0000000228117810 */ /* 0x000fe40007ffe0ff */
[----:B------:R-:W-:Y:S02]  /*5540*/  PRMT R18, R15, 0x7632, R18 ;  /* 0x000076320f127816 */ /* 0x000fe40000000012 */
[----:B------:R-:W-:-:S02]  /*5550*/  ISETP.GE.AND P2, PT, R17, UR10, PT ;  /* 0x0000000a11007c0c */ /* 0x000fc4000bf46270 */
[C---:B------:R-:W-:Y:S02]  /*5560*/  PRMT R17, R14.reuse, 0x7632, R17 ;  /* 0x000076320e117816 */ /* 0x040fe40000000011 */
[----:B------:R-:W-:Y:S02]  /*5570*/  SEL R14, R14, RZ, !P1 ;  /* 0x000000ff0e0e7207 */ /* 0x000fe40004800000 */
[----:B------:R-:W-:Y:S02]  /*5580*/  SEL R17, R17, RZ, !P2 ;  /* 0x000000ff11117207 */ /* 0x000fe40005000000 */
[----:B------:R-:W-:Y:S02]  /*5590*/  ISETP.GE.AND P1, PT, R43, UR10, PT ;  /* 0x0000000a2b007c0c */ /* 0x000fe4000bf26270 */
[----:B------:R-:W-:Y:S02]  /*55a0*/  PRMT R14, R14, 0x5410, R17 ;  /* 0x000054100e0e7816 */ /* 0x000fe40000000011 */
[----:B------:R-:W-:-:S04]  /*55b0*/  IADD3 R17, PT, PT, R40, 0x3, RZ ;  /* 0x0000000328117810 */ /* 0x000fc80007ffe0ff */
[----:B------:R-:W-:Y:S02]  /*55c0*/  ISETP.GE.AND P3, PT, R17, UR10, PT ;  /* 0x0000000a11007c0c */ /* 0x000fe4000bf66270 */
[C---:B------:R-:W-:Y:S02]  /*55d0*/  IADD3 R17, PT, PT, R40.reuse, 0x4, RZ ;  /* 0x0000000428117810 */ /* 0x040fe40007ffe0ff */
        /* <DEDUP_REMOVED lines=10> */
.L_x_20037:
[----:B------:R-:W-:Y:S05]  /*5680*/  BSYNC.RECONVERGENT B1 ;  /* 0x0000000000017941 */ /* 0x000fea0003800200 */
.L_x_20036:
[----:B-----5:R-:W-:-:S04]  /*5690*/  HMUL2 R13, R42, R13 ;  /* 0x0000000d2a0d7232 */ /* 0x020fc80000000000 */
[----:B------:R-:W-:Y:S02]  /*56a0*/  HFMA2 R17, R45, R12, R13 ;  /* 0x0000000c2d117231 */ /* 0x000fe4000000000d */
[--C-:B------:R-:W-:Y:S02]  /*56b0*/  HADD2.F32 R12, -RZ, R16.reuse.H0_H0 ;  /* 0x20000010ff0c7230 */ /* 0x100fe40000004100 */
[----:B------:R-:W-:-:S05]  /*56c0*/  HADD2.F32 R13, -RZ, R16.H1_H1 ;  /* 0x30000010ff0d7230 */ /* 0x000fca0000004100 */
[----:B------:R-:W-:Y:S01]  /*56d0*/  FADD.FTZ R12, R12, R13 ;  /* 0x0000000d0c0c7221 */ /* 0x000fe20000010000 */
[----:B------:R-:W-:-:S03]  /*56e0*/  HFMA2 R16, R47, R14, R17 ;  /* 0x0000000e2f107231 */ /* 0x000fc60000000011 */
[----:B------:R-:W-:Y:S01]  /*56f0*/  FADD.FTZ R37, R12, R37 ;  /* 0x000000250c257221 */ /* 0x000fe20000010000 */
[----:B------:R-:W-:Y:S02]  /*5700*/  HFMA2 R16, R44, R15, R16 ;  /* 0x0000000f2c107231 */ /* 0x000fe40000000010 */
[----:B------:R2:W5:Y:S01]  /*5710*/  LDG.E.128.CONSTANT R12, desc[UR8][R50.64+0x600] ;  /* 0x00060008320c7981 */ /* 0x000562000c1e9d00 */
[----:B------:R-:W-:Y:S04]  /*5720*/  BSSY.RECONVERGENT B1, `(.L_x_20038) ;  /* 0x0000020000017945 */ /* 0x000fe80003800200 */
        /* <DEDUP_REMOVED lines=31> */
.L_x_20039:
[----:B------:R-:W-:Y:S05]  /*5920*/  BSYNC.RECONVERGENT B1 ;  /* 0x0000000000017941 */ /* 0x000fea0003800200 */
.L_x_20038:
[----:B-----5:R-:W-:-:S04]  /*5930*/  HMUL2 R13, R42, R13 ;  /* 0x0000000d2a0d7232 */ /* 0x020fc80000000000 */
[----:B------:R-:W-:Y:S02]  /*5940*/  HFMA2 R17, R45, R12, R13 ;  /* 0x0000000c2d117231 */ /* 0x000fe4000000000d */
[--C-:B------:R-:W-:Y:S02]  /*5950*/  HADD2.F32 R12, -RZ, R16.reuse.H0_H0 ;  /* 0x20000010ff0c7230 */ /* 0x100fe40000004100 */
[----:B------:R-:W-:Y:S02]  /*5960*/  HADD2.F32 R13, -RZ, R16.H1_H1 ;  /* 0x30000010ff0d7230 */ /* 0x000fe40000004100 */
[----:B------:R-:W-:-:S03]  /*5970*/  HFMA2 R16, R47, R14, R17 ;  /* 0x0000000e2f107231 */ /* 0x000fc60000000011 */
[----:B------:R-:W-:-:S04]  /*5980*/  FADD.FTZ R13, R12, R13 ;  /* 0x0000000d0c0d7221 */ /* 0x000fc80000010000 */
        /* <DEDUP_REMOVED lines=35> */
.L_x_20041:
[----:B------:R-:W-:Y:S05]  /*5bc0*/  BSYNC.RECONVERGENT B1 ;  /* 0x0000000000017941 */ /* 0x000fea0003800200 */
.L_x_20040:
        /* <DEDUP_REMOVED lines=41> */
.L_x_20043:
[----:B------:R-:W-:Y:S05]  /*5e60*/  BSYNC.RECONVERGENT B1 ;  /* 0x0000000000017941 */ /* 0x000fea0003800200 */
.L_x_20042:
        /* <DEDUP_REMOVED lines=41> */
.L_x_20045:
[----:B------:R-:W-:Y:S05]  /*6100*/  BSYNC.RECONVERGENT B1 ;  /* 0x0000000000017941 */ /* 0x000fea0003800200 */
.L_x_20044:
        /* <DEDUP_REMOVED lines=41> */
.L_x_20047:
[----:B------:R-:W-:Y:S05]  /*63a0*/  BSYNC.RECONVERGENT B1 ;  /* 0x0000000000017941 */ /* 0x000fea0003800200 */
.L_x_20046:
        /* <DEDUP_REMOVED lines=41> */
.L_x_20049:
[----:B------:R-:W-:Y:S05]  /*6640*/  BSYNC.RECONVERGENT B1 ;  /* 0x0000000000017941 */ /* 0x000fea0003800200 */
.L_x_20048:
        /* <DEDUP_REMOVED lines=41> */
.L_x_20051:
[----:B------:R-:W-:Y:S05]  /*68e0*/  BSYNC.RECONVERGENT B1 ;  /* 0x0000000000017941 */ /* 0x000fea0003800200 */
.L_x_20050:
        /* <DEDUP_REMOVED lines=41> */
.L_x_20053:
[----:B------:R-:W-:Y:S05]  /*6b80*/  BSYNC.RECONVERGENT B1 ;  /* 0x0000000000017941 */ /* 0x000fea0003800200 */
.L_x_20052:
        /* <DEDUP_REMOVED lines=41> */
.L_x_20055:
[----:B------:R-:W-:Y:S05]  /*6e20*/  BSYNC.RECONVERGENT B1 ;  /* 0x0000000000017941 */ /* 0x000fea0003800200 */
.L_x_20054:
        /* <DEDUP_REMOVED lines=41> */
.L_x_20057:
[----:B------:R-:W-:Y:S05]  /*70c0*/  BSYNC.RECONVERGENT B1 ;  /* 0x0000000000017941 */ /* 0x000fea0003800200 */
.L_x_20056:
        /* <DEDUP_REMOVED lines=41> */
.L_x_20059:
[----:B------:R-:W-:Y:S05]  /*7360*/  BSYNC.RECONVERGENT B1 ;  /* 0x0000000000017941 */ /* 0x000fea0003800200 */
.L_x_20058:
        /* <DEDUP_REMOVED lines=41> */
.L_x_20061:
[----:B------:R-:W-:Y:S05]  /*7600*/  BSYNC.RECONVERGENT B1 ;  /* 0x0000000000017941 */ /* 0x000fea0003800200 */
.L_x_20060:
        /* <DEDUP_REMOVED lines=41> */
.L_x_20063:
[----:B------:R-:W-:Y:S05]  /*78a0*/  BSYNC.RECONVERGENT B1 ;  /* 0x0000000000017941 */ /* 0x000fea0003800200 */
.L_x_20062:
        /* <DEDUP_REMOVED lines=41> */
.L_x_20065:
[----:B------:R-:W-:Y:S05]  /*7b40*/  BSYNC.RECONVERGENT B1 ;  /* 0x0000000000017941 */ /* 0x000fea0003800200 */
.L_x_20064:
        /* <DEDUP_REMOVED lines=41> */
.L_x_20067:
[----:B------:R-:W-:Y:S05]  /*7de0*/  BSYNC.RECONVERGENT B1 ;  /* 0x0000000000017941 */ /* 0x000fea0003800200 */
.L_x_20066:
        /* <DEDUP_REMOVED lines=41> */
.L_x_20069:
[----:B------:R-:W-:Y:S05]  /*8080*/  BSYNC.RECONVERGENT B1 ;  /* 0x0000000000017941 */ /* 0x000fea0003800200 */
.L_x_20068:
        /* <DEDUP_REMOVED lines=41> */
.L_x_20071:
[----:B------:R-:W-:Y:S05]  /*8320*/  BSYNC.RECONVERGENT B1 ;  /* 0x0000000000017941 */ /* 0x000fea0003800200 */
.L_x_20070:
        /* <DEDUP_REMOVED lines=41> */
.L_x_20073:
[----:B------:R-:W-:Y:S05]  /*85c0*/  BSYNC.RECONVERGENT B1 ;  /* 0x0000000000017941 */ /* 0x000fea0003800200 */
.L_x_20072:
        /* <DEDUP_REMOVED lines=41> */
.L_x_20075:
[----:B------:R-:W-:Y:S05]  /*8860*/  BSYNC.RECONVERGENT B1 ;  /* 0x0000000000017941 */ /* 0x000fea0003800200 */
.L_x_20074:
        /* <DEDUP_REMOVED lines=41> */
.L_x_20077:
[----:B------:R-:W-:Y:S05]  /*8b00*/  BSYNC.RECONVERGENT B1 ;  /* 0x0000000000017941 */ /* 0x000fea0003800200 */
.L_x_20076:
[----:B------:R0:W5:Y:S02]  /*8b10*/  LDG.E.128.CONSTANT R16, desc[UR8][R50.64+0x2e00] ;  /* 0x002e000832107981 */ /* 0x000164000c1e9d00 */
[----:B-----5:R-:W-:Y:S01]  /*8b20*/  HMUL2 R13, R42, R13 ;  /* 0x0000000d2a0d7232 */ /* 0x020fe20000000000 */
[----:B------:R-:W-:Y:S03]  /*8b30*/  BSSY.RECONVERGENT B1, `(.L_x_20078) ;  /* 0x000002b000017945 */ /* 0x000fe60003800200 */
[----:B------:R-:W-:Y:S02]  /*8b40*/  HFMA2 R13, R45, R12, R13 ;  /* 0x0000000c2d0d7231 */ /* 0x000fe4000000000d */
[----:B------:R-:W-:Y:S02]  /*8b50*/  HADD2.F32 R12, -RZ, R52.H0_H0 ;  /* 0x20000034ff0c7230 */ /* 0x000fe40000004100 */
[----:B------:R-:W-:-:S04]  /*8b60*/  HFMA2 R13, R47, R14, R13 ;  /* 0x0000000e2f0d7231 */ /* 0x000fc8000000000d */
[----:B------:R-:W-:Y:S02]  /*8b70*/  HFMA2 R15, R44, R15, R13 ;  /* 0x0000000f2c0f7231 */ /* 0x000fe4000000000d */
[----:B------:R-:W-:-:S05]  /*8b80*/  HADD2.F32 R13, -RZ, R52.H1_H1 ;  /* 0x30000034ff0d7230 */ /* 0x000fca0000004100 */
[----:B------:R-:W-:Y:S01]  /*8b90*/  FADD.FTZ R13, R12, R13 ;  /* 0x0000000d0c0d7221 */ /* 0x000fe20000010000 */
[----:B------:R-:W-:-:S03]  /*8ba0*/  HADD2.F32 R14, -RZ, R15.H0_H0 ;  /* 0x2000000fff0e7230 */ /* 0x000fc60000004100 */
[----:B------:R-:W-:Y:S01]  /*8bb0*/  FADD.FTZ R8, R13, R8 ;  /* 0x000000080d087221 */ /* 0x000fe20000010000 */
[----:B------:R-:W-:-:S05]  /*8bc0*/  HADD2.F32 R15, -RZ, R15.H1_H1 ;  /* 0x3000000fff0f7230 */ /* 0x000fca0000004100 */
[----:B------:R-:W-:-:S04]  /*8bd0*/  FADD.FTZ R14, R14, R15 ;  /* 0x0000000f0e0e7221 */ /* 0x000fc80000010000 */
[----:B------:R-:W-:Y:S01]  /*8be0*/  FADD.FTZ R7, R14, R7 ;  /* 0x000000070e077221 */ /* 0x000fe20000010000 */
[----:B0-----:R-:W-:Y:S06]  /*8bf0*/  @P0 BRA `(.L_x_20079) ;  /* 0x0000000000780947 */ /* 0x001fec0003800000 */
[C---:B------:R-:W-:Y:S02]  /*8c00*/  IADD3 R12, PT, PT, R40.reuse, -0x2, RZ ;  /* 0xfffffffe280c7810 */ /* 0x040fe40007ffe0ff */
[----:B------:R-:W-:Y:S02]  /*8c10*/  IADD3 R13, PT, PT, R40, -0x1, RZ ;  /* 0xffffffff280d7810 */ /* 0x000fe40007ffe0ff */
[----:B------:R-:W-:Y:S02]  /*8c20*/  ISETP.GE.AND P2, PT, R12, UR10, PT ;  /* 0x0000000a0c007c0c */ /* 0x000fe4000bf46270 */
[C---:B------:R-:W-:Y:S02]  /*8c30*/  IADD3 R14, PT, PT, R40.reuse, 0x1, RZ ;  /* 0x00000001280e7810 */ /* 0x040fe40007ffe0ff */
[----:B------:R-:W-:Y:S02]  /*8c40*/  IADD3 R12, PT, PT, R40, 0x4, RZ ;  /* 0x00000004280c7810 */ /* 0x000fe40007ffe0ff */
[----:B------:R-:W-:-:S02]  /*8c50*/  ISETP.GE.AND P5, PT, R13, UR10, PT ;  /* 0x0000000a0d007c0c */ /* 0x000fc4000bfa6270 */
[----:B------:R-:W-:Y:S02]  /*8c60*/  ISETP.GE.AND P6, PT, R43, UR10, PT ;  /* 0x0000000a2b007c0c */ /* 0x000fe4000bfc6270 */
[----:B------:R-:W-:Y:S02]  /*8c70*/  IADD3 R13, PT, PT, R40, 0x2, RZ ;  /* 0x00000002280d7810 */ /* 0x000fe40007ffe0ff */
[----:B------:R-:W-:Y:S02]  /*8c80*/  ISETP.GE.AND P4, PT, R14, UR10, PT ;  /* 0x0000000a0e007c0c */ /* 0x000fe4000bf86270 */
[----:B------:R-:W-:Y:S02]  /*8c90*/  ISETP.GE.AND P0, PT, R12, UR10, PT ;  /* 0x0000000a0c007c0c */ /* 0x000fe4000bf06270 */
[----:B------:R-:W-:Y:S02]  /*8ca0*/  IADD3 R14, PT, PT, R40, 0x3, RZ ;  /* 0x00000003280e7810 */ /* 0x000fe40007ffe0ff */
[----:B------:R-:W-:-:S02]  /*8cb0*/  PRMT R12, R16, 0x7632, R12 ;  /* 0x00007632100c7816 */ /* 0x000fc4000000000c */
[----:B------:R-:W-:Y:S02]  /*8cc0*/  ISETP.GE.AND P1, PT, R13, UR10, PT ;  /* 0x0000000a0d007c0c */ /* 0x000fe4000bf26270 */
[----:B------:R-:W-:Y:S02]  /*8cd0*/  SEL R16, R16, RZ, !P6 ;  /* 0x000000ff10107207 */ /* 0x000fe40007000000 */
[----:B------:R-:W-:Y:S02]  /*8ce0*/  ISETP.GE.AND P6, PT, R40, UR10, PT ;  /* 0x0000000a28007c0c */ /* 0x000fe4000bfc6270 */
[----:B------:R-:W-:Y:S02]  /*8cf0*/  PRMT R13, R17, 0x7632, R13 ;  /* 0x00007632110d7816 */ /* 0x000fe4000000000d */
[----:B------:R-:W-:Y:S02]  /*8d00*/  ISETP.GE.AND P3, PT, R14, UR10, PT ;  /* 0x0000000a0e007c0c */ /* 0x000fe4000bf66270 */
[----:B------:R-:W-:-:S02]  /*8d10*/  PRMT R15, R18, 0x7632, R15 ;  /* 0x00007632120f7816 */ /* 0x000fc4000000000f */
[----:B------:R-:W-:Y:S02]  /*8d20*/  PRMT R43, R19, 0x7632, R43 ;  /* 0x00007632132b7816 */ /* 0x000fe4000000002b */
[----:B------:R-:W-:Y:S02]  /*8d30*/  SEL R14, R13, RZ, !P6 ;  /* 0x000000ff0d0e7207 */ /* 0x000fe40007000000 */
        /* <DEDUP_REMOVED lines=10> */
.L_x_20079:
[----:B------:R-:W-:Y:S05]  /*8de0*/  BSYNC.RECONVERGENT B1 ;  /* 0x0000000000017941 */ /* 0x000fea0003800200 */
.L_x_20078:
[----:B------:R-:W-:Y:S01]  /*8df0*/  HMUL2 R17, R42, R17 ;  /* 0x000000112a117232 */ /* 0x000fe20000000000 */
[----:B------:R-:W-:Y:S02]  /*8e00*/  IADD3 R13, PT, PT, R2, 0x3, RZ ;  /* 0x00000003020d7810 */ /* 0x000fe40007ffe0ff */
[----:B------:R-:W-:Y:S01]  /*8e10*/  IADD3 R6, P1, PT, R6, 0x10, RZ ;  /* 0x0000001006067810 */ /* 0x000fe20007f3e0ff */
[----:B------:R-:W-:Y:S01]  /*8e20*/  HFMA2 R17, R45, R16, R17 ;  /* 0x000000102d117231 */ /* 0x000fe20000000011 */
[----:B------:R-:W-:Y:S02]  /*8e30*/  ISETP.GE.AND P0, PT, R13, UR5, PT ;  /* 0x000000050d007c0c */ /* 0x000fe4000bf06270 */
[----:B------:R-:W-:Y:S02]  /*8e40*/  IADD3 R41, PT, PT, R41, 0x4, RZ ;  /* 0x0000000429297810 */ /* 0x000fe40007ffe0ff */
[----:B------:R-:W-:Y:S01]  /*8e50*/  IADD3 R2, PT, PT, R2, 0x4, RZ ;  /* 0x0000000402027810 */ /* 0x000fe20007ffe0ff */
[----:B------:R-:W-:Y:S01]  /*8e60*/  HFMA2 R17, R47, R18, R17 ;  /* 0x000000122f117231 */ /* 0x000fe20000000011 */
[----:B------:R-:W-:-:S02]  /*8e70*/  IADD3 R40, PT, PT, R40, 0x80, RZ ;  /* 0x0000008028287810 */ /* 0x000fc40007ffe0ff */
[----:B-1----:R-:W-:Y:S02]  /*8e80*/  IADD3 R4, PT, PT, R4, 0x200, RZ ;  /* 0x0000020004047810 */ /* 0x002fe40007ffe0ff */
[----:B------:R-:W-:Y:S01]  /*8e90*/  IADD3.X R3, PT, PT, RZ, R3, RZ, P1, !PT ;  /* 0x00000003ff037210 */ /* 0x000fe20000ffe4ff */
[----:B------:R-:W-:-:S05]  /*8ea0*/  HFMA2 R17, R44, R19, R17 ;  /* 0x000000132c117231 */ /* 0x000fca0000000011 */
[--C-:B------:R-:W-:Y:S02]  /*8eb0*/  HADD2.F32 R12, -RZ, R17.reuse.H0_H0 ;  /* 0x20000011ff0c7230 */ /* 0x100fe40000004100 */
[----:B------:R-:W-:-:S05]  /*8ec0*/  HADD2.F32 R17, -RZ, R17.H1_H1 ;  /* 0x30000011ff117230 */ /* 0x000fca0000004100 */
[----:B------:R-:W-:-:S04]  /*8ed0*/  FADD.FTZ R12, R12, R17 ;  /* 0x000000110c0c7221 */ /* 0x000fc80000010000 */
[----:B------:R-:W-:Y:S01]  /*8ee0*/  FADD.FTZ R5, R12, R5 ;  /* 0x000000050c057221 */ /* 0x000fe20000010000 */
[----:B------:R-:W-:Y:S06]  /*8ef0*/  @!P0 BRA `(.L_x_20080) ;  /* 0xffffffbc00d88947 */ /* 0x000fec000383ffff */
.L_x_20031:
[----:B---3--:R-:W-:Y:S05]  /*8f00*/  BSYNC.RECONVERGENT B0 ;  /* 0x0000000000007941 */ /* 0x008fea0003800200 */
.L_x_20030:
[----:B------:R-:W0:Y:S01]  /*8f10*/  SHFL.BFLY PT, R3, R38, 0x2, 0x1f ;  /* 0x0c401f0026037f89 */ /* 0x000e2200000e0000 */
[----:B------:R-:W-:Y:S01]  /*8f20*/  SHF.R.U32.HI R2, RZ, 0x2, R39 ;  /* 0x00000002ff027819 */ /* 0x000fe20000011627 */
[----:B------:R-:W1:Y:S01]  /*8f30*/  S2UR UR5, SR_CgaCtaId ;  /* 0x00000000000579c3 */ /* 0x000e620000008800 */
[----:B------:R-:W-:Y:S01]  /*8f40*/  UMOV UR4, 0x400 ;  /* 0x0000040000047882 */ /* 0x000fe20000000000 */
[----:B------:R-:W3:Y:S01]  /*8f50*/  SHFL.BFLY PT, R0, R37, 0x2, 0x1f ;  /* 0x0c401f0025007f89 */ /* 0x000ee200000e0000 */
[----:B------:R-:W-:Y:S01]  /*8f60*/  UIADD3 UR4, UPT, UPT, UR4, 0x1a0, URZ ;  /* 0x000001a004047890 */ /* 0x000fe2000fffe0ff */
[----:B------:R-:W-:Y:S01]  /*8f70*/  IMAD R11, R11, 0xc0, R2 ;  /* 0x000000c00b0b7824 */ /* 0x000fe200078e0202 */
[----:B------:R-:W-:Y:S01]  /*8f80*/  BSSY.RECONVERGENT B0, `(.L_x_20081) ;  /* 0x0000084000007945 */ /* 0x000fe20003800200 */
[----:B------:R-:W2:Y:S01]  /*8f90*/  SHFL.BFLY PT, R40, R35, 0x2, 0x1f ;  /* 0x0c401f0023287f89 */ /* 0x000ea200000e0000 */
[C---:B------:R-:W-:Y:S02]  /*8fa0*/  LOP3.LUT P0, RZ, R46.reuse, 0x3c3, RZ, 0xc0, !PT ;  /* 0x000003c32eff7812 */ /* 0x040fe4000780c0ff */
[C---:B------:R-:W-:Y:S01]  /*8fb0*/  LOP3.LUT P1, RZ, R46.reuse, 0x3e3, RZ, 0xc0, !PT ;  /* 0x000003e32eff7812 */ /* 0x040fe2000782c0ff */
[----:B------:R-:W4:Y:S01]  /*8fc0*/  SHFL.BFLY PT, R47, R34, 0x2, 0x1f ;  /* 0x0c401f00222f7f89 */ /* 0x000f2200000e0000 */
[----:B------:R-:W-:-:S03]  /*8fd0*/  ISETP.GT.U32.AND P3, PT, R46, 0x1f, PT ;  /* 0x0000001f2e00780c */ /* 0x000fc60003f64070 */
[----:B------:R-:W4:Y:S04]  /*8fe0*/  SHFL.BFLY PT, R18, R33, 0x2, 0x1f ;  /* 0x0c401f0021127f89 */ /* 0x000f2800000e0000 */
[----:B------:R-:W4:Y:S04]  /*8ff0*/  SHFL.BFLY PT, R14, R31, 0x2, 0x1f ;  /* 0x0c401f001f0e7f89 */ /* 0x000f2800000e0000 */
[----:B------:R-:W4:Y:S01]  /*9000*/  SHFL.BFLY PT, R6, R29, 0x2, 0x1f ;  /* 0x0c401f001d067f89 */ /* 0x000f2200000e0000 */
[----:B0-----:R-:W-:Y:S01]  /*9010*/  FADD.FTZ R38, R3, R38 ;  /* 0x0000002603267221 */ /* 0x001fe20000010000 */
[----:B-1----:R-:W-:-:S02]  /*9020*/  ULEA UR4, UR5, UR4, 0x18 ;  /* 0x0000000405047291 */ /* 0x002fc4000f8ec0ff */
[----:B------:R-:W0:Y:S01]  /*9030*/  SHFL.BFLY PT, R41, R28, 0x2, 0x1f ;  /* 0x0c401f001c297f89 */ /* 0x000e2200000e0000 */
[----:B---3--:R-:W-:-:S03]  /*9040*/  FADD.FTZ R37, R0, R37 ;  /* 0x0000002500257221 */ /* 0x008fc60000010000 */
[----:B------:R-:W1:Y:S01]  /*9050*/  SHFL.BFLY PT, R16, R27, 0x2, 0x1f ;  /* 0x0c401f001b107f89 */ /* 0x000e6200000e0000 */
[----:B--2---:R-:W-:Y:S01]  /*9060*/  FADD.FTZ R35, R40, R35 ;  /* 0x0000002328237221 */ /* 0x004fe20000010000 */
[----:B------:R-:W-:Y:S02]  /*9070*/  LEA R11, R11, UR4, 0x2 ;  /* 0x000000040b0b7c11 */ /* 0x000fe4000f8e10ff */
[----:B------:R-:W2:Y:S01]  /*9080*/  SHFL.BFLY PT, R39, R26, 0x2, 0x1f ;  /* 0x0c401f001a277f89 */ /* 0x000ea200000e0000 */
[----:B----4-:R-:W-:-:S03]  /*9090*/  FADD.FTZ R34, R47, R34 ;  /* 0x000000222f227221 */ /* 0x010fc60000010000 */
[----:B------:R-:W3:Y:S01]  /*90a0*/  SHFL.BFLY PT, R17, R22, 0x2, 0x1f ;  /* 0x0c401f0016117f89 */ /* 0x000ee200000e0000 */
[----:B------:R-:W-:-:S03]  /*90b0*/  FADD.FTZ R33, R18, R33 ;  /* 0x0000002112217221 */ /* 0x000fc60000010000 */
        /* <DEDUP_REMOVED lines=15> */
[----:B------:R-:W-:Y:S01]  /*91b0*/  FADD.FTZ R23, R4, R23 ;  /* 0x0000001704177221 */ /* 0x000fe20000010000 */
[----:B------:R-:W-:Y:S02]  /*91c0*/  LOP3.LUT R4, R46, 0x3, RZ, 0xc0, !PT ;  /* 0x000000032e047812 */ /* 0x000fe400078ec0ff */
[----:B------:R-:W4:Y:S01]  /*91d0*/  SHFL.BFLY PT, R2, R21, 0x2, 0x1f ;  /* 0x0c401f0015027f89 */ /* 0x000f2200000e0000 */
[----:B------:R-:W-:Y:S01]  /*91e0*/  FADD.FTZ R3, R3, R8 ;  /* 0x0000000803037221 */ /* 0x000fe20000010000 */
[----:B------:R-:W-:Y:S02]  /*91f0*/  ISETP.NE.AND P2, PT, R4, RZ, PT ;  /* 0x000000ff0400720c */ /* 0x000fe40003f45270 */
[----:B------:R-:W4:Y:S01]  /*9200*/  SHFL.BFLY PT, R13, R10, 0x2, 0x1f ;  /* 0x0c401f000a0d7f89 */ /* 0x000f2200000e0000 */
[C---:B------:R-:W-:Y:S01]  /*9210*/  LOP3.LUT R8, R46.reuse, 0x3c0, RZ, 0xc0, !PT ;  /* 0x000003c02e087812 */ /* 0x040fe200078ec0ff */
[----:B0-----:R-:W-:Y:S01]  /*9220*/  FADD.FTZ R36, R49, R36 ;  /* 0x0000002431247221 */ /* 0x001fe20000010000 */
[----:B------:R-:W-:Y:S01]  /*9230*/  LOP3.LUT R4, R46, 0x3e0, RZ, 0xc0, !PT ;  /* 0x000003e02e047812 */ /* 0x000fe200078ec0ff */
[----:B------:R-:W0:Y:S01]  /*9240*/  SHFL.BFLY PT, R0, R9, 0x2, 0x1f ;  /* 0x0c401f0009007f89 */ /* 0x000e2200000e0000 */
[----:B-1----:R-:W-:Y:S01]  /*9250*/  FADD.FTZ R32, R45, R32 ;  /* 0x000000202d207221 */ /* 0x002fe20000010000 */
[----:B------:R-:W-:-:S02]  /*9260*/  ISETP.NE.OR P5, PT, R8, 0x40, P2 ;  /* 0x000000400800780c */ /* 0x000fc400017a5670 */
[----:B------:R-:W1:Y:S01]  /*9270*/  SHFL.BFLY PT, R14, R7, 0x2, 0x1f ;  /* 0x0c401f00070e7f89 */ /* 0x000e6200000e0000 */
[----:B--2---:R-:W-:Y:S01]  /*9280*/  FADD.FTZ R30, R43, R30 ;  /* 0x0000001e2b1e7221 */ /* 0x004fe20000010000 */
[----:B------:R-:W-:Y:S02]  /*9290*/  ISETP.NE.OR P4, PT, R4, 0x20, P2 ;  /* 0x000000200400780c */ /* 0x000fe40001785670 */
        /* <DEDUP_REMOVED lines=49> */
[----:B0-----:R-:W-:Y:S01]  /*95b0*/  FADD.FTZ R19, R2, R19 ;  /* 0x0000001302137221 */ /* 0x001fe20000010000 */
[----:B------:R-:W-:Y:S01]  /*95c0*/  BAR.SYNC.DEFER_BLOCKING 0x0 ;  /* 0x0000000000007b1d */ /* 0x000fe20000010000 */
[----:B------:R-:W-:Y:S01]  /*95d0*/  FADD.FTZ R14, R15, R14 ;  /* 0x0000000e0f0e7221 */ /* 0x000fe20000010000 */
[----:B-1----:R-:W-:Y:S01]  /*95e0*/  FADD.FTZ R13, R13, R16 ;  /* 0x000000100d0d7221 */ /* 0x002fe20000010000 */
        /* <DEDUP_REMOVED lines=29> */
.L_x_20082:
[----:B------:R-:W-:Y:S05]  /*97c0*/  BSYNC.RECONVERGENT B0 ;  /* 0x0000000000007941 */ /* 0x000fea0003800200 */
.L_x_20081:
        /* <DEDUP_REMOVED lines=24> */
[----:B------:R-:W-:-:S03]  /*9950*/  FADD.FTZ R33, R33, R18 ;  /* 0x0000001221217221 */ /* 0x000fc60000010000 */
        /* <DEDUP_REMOVED lines=11> */
[----:B0-----:R-:W-:-:S03]  /*9a10*/  FADD.FTZ R4, R4, R39 ;  /* 0x0000002704047221 */ /* 0x001fc60000010000 */
[----:B------:R-:W0:Y:S01]  /*9a20*/  LDS R48, [R11+0x2c0] ;  /* 0x0002c0000b307984 */ /* 0x000e220000000800 */
[----:B-1----:R-:W-:-:S03]  /*9a30*/  FADD.FTZ R5, R5, R26 ;  /* 0x0000001a05057221 */ /* 0x002fc60000010000 */
[----:B-----5:R-:W1:Y:S01]  /*9a40*/  LDS R51, [R11+0x2e0] ;  /* 0x0002e0000b337984 */ /* 0x020e620000000800 */
        /* <DEDUP_REMOVED lines=8> */
[----:B------:R-:W-:Y:S01]  /*9ad0*/  FADD.FTZ R3, R3, R44 ;  /* 0x0000002c03037221 */ /* 0x000fe20000010000 */
[----:B0-----:R-:W-:Y:S01]  /*9ae0*/  FADD.FTZ R7, R7, R48 ;  /* 0x0000003007077221 */ /* 0x001fe20000010000 */
[----:B-1----:R-:W-:-:S07]  /*9af0*/  FADD.FTZ R6, R6, R51 ;  /* 0x0000003306067221 */ /* 0x002fce0000010000 */
.L_x_20084:
[----:B------:R-:W-:Y:S05]  /*9b00*/  BSYNC.RECONVERGENT B0 ;  /* 0x0000000000007941 */ /* 0x000fea0003800200 */
.L_x_20083:
        /* <DEDUP_REMOVED lines=27> */
.L_x_20086:
[----:B------:R-:W-:Y:S05]  /*9cc0*/  BSYNC.RECONVERGENT B0 ;  /* 0x0000000000007941 */ /* 0x000fea0003800200 */
.L_x_20085:
[----:B------:R-:W-:Y:S06]  /*9cd0*/  BAR.SYNC.DEFER_BLOCKING 0x0 ;  /* 0x0000000000007b1d */ /* 0x000fec0000010000 */
[----:B------:R-:W-:Y:S04]  /*9ce0*/  BSSY.RECONVERGENT B0, `(.L_x_20087) ;  /* 0x0000032000007945 */ /* 0x000fe80003800200 */
[----:B------:R-:W-:Y:S05]  /*9cf0*/  @P1 BRA `(.L_x_20088) ;  /* 0x0000000000c01947 */ /* 0x000fea0003800000 */
[----:B-----5:R-:W0:Y:S04]  /*9d00*/  LDS R51, [R11+0x2e0] ;  /* 0x0002e0000b337984 */ /* 0x020e280000000800 */
        /* <DEDUP_REMOVED lines=8> */
[----:B------:R-:W4:Y:S04]  /*9d90*/  LDS R27, [R11+0x100] ;  /* 0x000100000b1b7984 */ /* 0x000f280000000800 */
        /* <DEDUP_REMOVED lines=26> */
[----:B------:R-:W1:Y:S01]  /*9f40*/  LDS R48, [R11+0x2c0] ;  /* 0x0002c0000b307984 */ /* 0x000e620000000800 */
        /* <DEDUP_REMOVED lines=11> */
.L_x_20088:
[----:B------:R-:W-:Y:S05]  /*a000*/  BSYNC.RECONVERGENT B0 ;  /* 0x0000000000007941 */ /* 0x000fea0003800200 */
.L_x_20087:
        /* <DEDUP_REMOVED lines=12> */
[----:B------:R-:W-:Y:S02]  /*a0d0*/  PRMT R2, R37, 0x7632, R2 ;  /* 0x0000763225027816 */ /* 0x000fe40000000002 */
[----:B------:R-:W-:-:S02]  /*a0e0*/  F2FP.F16.F32.PACK_AB R29, R29, R30 ;  /* 0x0000001e1d1d723e */ /* 0x000fc400000000ff */
[----:B------:R-:W-:Y:S02]  /*a0f0*/  F2FP.F16.F32.PACK_AB R4, R4, R21 ;  /* 0x000000150404723e */ /* 0x000fe400000000ff */
[----:B------:R-:W-:Y:S02]  /*a100*/  F2FP.F16.F32.PACK_AB R5, R8, R5 ;  /* 0x000000050805723e */ /* 0x000fe400000000ff */
[----:B------:R-:W-:Y:S02]  /*a110*/  PRMT R8, R4, 0x7632, R8 ;  /* 0x0000763204087816 */ /* 0x000fe40000000008 */
[----:B------:R-:W-:Y:S02]  /*a120*/  F2FP.F16.F32.PACK_AB R33, R33, R34 ;  /* 0x000000222121723e */ /* 0x000fe400000000ff */
[----:B------:R-:W-:Y:S02]  /*a130*/  F2FP.F16.F32.PACK_AB R31, R31, R32 ;  /* 0x000000201f1f723e */ /* 0x000fe400000000ff */
[----:B------:R-:W-:Y:S01]  /*a140*/  F2FP.F16.F32.PACK_AB R9, R10, R9 ;  /* 0x000000090a09723e */ /* 0x000fe200000000ff */
[----:B--2---:R-:W-:Y:S01]  /*a150*/  UIMAD UR5, UR5, 0xc0, URZ ;  /* 0x000000c0050578a4 */ /* 0x004fe2000f8e02ff */
[----:B------:R-:W-:-:S02]  /*a160*/  F2FP.F16.F32.PACK_AB R12, R19, R12 ;  /* 0x0000000c130c723e */ /* 0x000fc400000000ff */
[----:B------:R-:W-:Y:S02]  /*a170*/  F2FP.F16.F32.PACK_AB R13, R13, R14 ;  /* 0x0000000e0d0d723e */ /* 0x000fe400000000ff */
[----:B------:R-:W-:Y:S02]  /*a180*/  F2FP.F16.F32.PACK_AB R0, R3, R0 ;  /* 0x000000000300723e */ /* 0x000fe400000000ff */
[----:B------:R-:W-:Y:S02]  /*a190*/  MOV R11, UR5 ;  /* 0x00000005000b7c02 */ /* 0x000fe40008000f00 */
[----:B------:R-:W-:Y:S02]  /*a1a0*/  F2FP.F16.F32.PACK_AB R6, R6, R7 ;  /* 0x000000070606723e */ /* 0x000fe400000000ff */
[----:B------:R-:W-:Y:S02]  /*a1b0*/  IADD3 R46, P0, P1, R46, UR6, R11 ;  /* 0x000000062e2e7c10 */ /* 0x000fe4000f91e00b */
[----:B------:R-:W-:-:S02]  /*a1c0*/  PRMT R15, R33, 0x7632, R15 ;  /* 0x00007632210f7816 */ /* 0x000fc4000000000f */
[----:B------:R-:W-:Y:S02]  /*a1d0*/  IADD3.X R11, PT, PT, RZ, RZ, RZ, P0, P1 ;  /* 0x000000ffff0b7210 */ /* 0x000fe400007e24ff */
[C---:B---3--:R-:W-:Y:S02]  /*a1e0*/  LEA R16, P0, R46.reuse, UR10, 0x1 ;  /* 0x0000000a2e107c11 */ /* 0x048fe4000f8008ff */
[----:B------:R-:W-:Y:S02]  /*a1f0*/  PRMT R18, R31, 0x7632, R18 ;  /* 0x000076321f127816 */ /* 0x000fe40000000012 */
[--C-:B------:R-:W-:Y:S02]  /*a200*/  LEA.HI.X R17, R46, UR11, R11.reuse, 0x1, P0 ;  /* 0x0000000b2e117c11 */ /* 0x100fe400080f0c0b */
[----:B------:R-:W-:Y:S02]  /*a210*/  PRMT R11, R35, 0x7632, R11 ;  /* 0x00007632230b7816 */ /* 0x000fe4000000000b */
[----:B------:R-:W-:Y:S01]  /*a220*/  PRMT R10, R12, 0x7632, R10 ;  /* 0x000076320c0a7816 */ /* 0x000fe2000000000a */
[----:B------:R0:W-:Y:S01]  /*a230*/  STG.E.U16 desc[UR8][R16.64+0x10], R2 ;  /* 0x0000100210007986 */ /* 0x0001e2000c101508 */
[----:B------:R-:W-:-:S03]  /*a240*/  PRMT R3, R0, 0x7632, R3 ;  /* 0x0000763200037816 */ /* 0x000fc60000000003 */
[----:B------:R1:W-:Y:S04]  /*a250*/  STG.E.U16 desc[UR8][R16.64+0x30], R11 ;  /* 0x0000300b10007986 */ /* 0x0003e8000c101508 */
[----:B------:R2:W-:Y:S01]  /*a260*/  STG.E.U16 desc[UR8][R16.64+0xa0], R4 ;  /* 0x0000a00410007986 */ /* 0x0005e2000c101508 */
[----:B0-----:R-:W-:-:S03]  /*a270*/  PRMT R2, R29, 0x7632, R2 ;  /* 0x000076321d027816 */ /* 0x001fc60000000002 */
[----:B------:R0:W-:Y:S01]  /*a280*/  STG.E.U16 desc[UR8][R16.64+0xb0], R8 ;  /* 0x0000b00810007986 */ /* 0x0001e2000c101508 */
[----:B-1----:R-:W-:-:S03]  /*a290*/  PRMT R11, R5, 0x7632, R11 ;  /* 0x00007632050b7816 */ /* 0x002fc6000000000b */
[----:B------:R1:W-:Y:S01]  /*a2a0*/  STG.E.U16 desc[UR8][R16.64+0x90], R2 ;  /* 0x0000900210007986 */ /* 0x0003e2000c101508 */
[----:B--2---:R-:W-:-:S03]  /*a2b0*/  PRMT R4, R6, 0x7632, R4 ;  /* 0x0000763206047816 */ /* 0x004fc60000000004 */
        /* <DEDUP_REMOVED lines=22> */
.L_x_20089:
        /* <DEDUP_REMOVED lines=14> */
.L_x_25951:


//--------------------- .text._ZN4vllm25paged_attention_v1_kernelIttLi128ELi32ELi128ELNS_18Fp8KVCacheDataTypeE0ELb0EEEvPT_PKS2_PKT0_S8_ifPKiSA_iPKfiiiSC_SC_iiiii --------------------------
	.section	.text._ZN4vllm25paged_attention_v1_kernelIttLi128ELi32ELi128ELNS_18Fp8KVCacheDataTypeE0ELb0EEEvPT_PKS2_PKT0_S8_ifPKiSA_iPKfiiiSC_SC_iiiii,"ax",@progbits
	.align	128
        .global         _ZN4vllm25paged_attention_v1_kernelIttLi128ELi32ELi128ELNS_18Fp8KVCacheDataTypeE0ELb0EEEvPT_PKS2_PKT0_S8_ifPKiSA_iPKfiiiSC_SC_iiiii
        .type           _ZN4vllm25paged_attention_v1_kernelIttLi128ELi32ELi128ELNS_18Fp8KVCacheDataTypeE0ELb0EEEvPT_PKS2_PKT0_S8_ifPKiSA_iPKfiiiSC_SC_iiiii,@function
        .size           _ZN4vllm25paged_attention_v1_kernelIttLi128ELi32ELi128ELNS_18Fp8KVCacheDataTypeE0ELb0EEEvPT_PKS2_PKT0_S8_ifPKiSA_iPKfiiiSC_SC_iiiii,(.L_x_25952 - _ZN4vllm25paged_attention_v1_kernelIttLi128ELi32ELi128ELNS_18Fp8KVCacheDataTypeE0ELb0EEEvPT_PKS2_PKT0_S8_ifPKiSA_iPKfiiiSC_SC_iiiii)
        .other          _ZN4vllm25paged_attention_v1_kernelIttLi128ELi32ELi128ELNS_18Fp8KVCacheDataTypeE0ELb0EEEvPT_PKS2_PKT0_S8_ifPKiSA_iPKfiiiSC_SC_iiiii,@"STO_CUDA_ENTRY STV_DEFAULT"
_ZN4vllm25paged_attention_v1_kernelIttLi128ELi32ELi128ELNS_18Fp8KVCacheDataTypeE0ELb0EEEvPT_PKS2_PKT0_S8_ifPKiSA_iPKfiiiSC_SC_iiiii:
.text._ZN4vllm25paged_attention_v1_kernelIttLi128ELi32ELi128ELNS_18Fp8KVCacheDataTypeE0ELb0EEEvPT_PKS2_PKT0_S8_ifPKiSA_iPKfiiiSC_SC_iiiii:
        /* <DEDUP_REMOVED lines=9> */
[----:B------:R-:W-:Y:S01]  /*0090*/  HFMA2 R50, -RZ, RZ, 0, 0 ;  /* 0x00000000ff327431 */ /* 0x000fe200000001ff */
[----:B------:R-:W1:Y:S01]  /*00a0*/  LDCU UR8, c[0x0][0x3d0] ;  /* 0x00007a00ff0877ac */ /* 0x000e620008000800 */
[----:B------:R-:W-:Y:S01]  /*00b0*/  MOV R48, 0xff7fffff ;  /* 0xff7fffff00307802 */ /* 0x000fe20000000f00 */
[----:B------:R-:W1:Y:S01]  /*00c0*/  LDCU UR9, c[0x0][0x3cc] ;  /* 0x00007980ff0977ac */ /* 0x000e620008000800 */
[----:B------:R-:W1:Y:S01]  /*00d0*/  LDCU UR12, c[0x0][0x3a4] ;  /* 0x00007480ff0c77ac */ /* 0x000e620008000800 */
[----:B------:R-:W1:Y:S01]  /*00e0*/  LDCU.64 UR10, c[0x0][0x390] ;  /* 0x00007200ff0a77ac */ /* 0x000e620008000a00 */
[----:B0-----:R-:W-:Y:S01]  /*00f0*/  ISETP.GT.U32.AND P1, PT, R43, 0xf, PT ;  /* 0x0000000f2b00780c */ /* 0x001fe20003f24070 */
[----:B-1----:R-:W-:-:S06]  /*0100*/  IMAD.WIDE.U32 R52, R44, 0x4, R52 ;  /* 0x000000042c347825 */ /* 0x002fcc00078e0034 */
[----:B--2---:R-:W2:Y:S06]  /*0110*/  LDG.E.CONSTANT R52, desc[UR6][R52.64] ;  /* 0x0000000634347981 */ /* 0x004eac000c1e9900 */
[----:B------:R-:W0:Y:S01]  /*0120*/  @!P1 LDC.64 R6, c[0x0][0x388] ;  /* 0x0000e200ff069b82 */ /* 0x000e220000000a00 */
[----:B---3--:R-:W-:Y:S01]  /*0130*/  IMAD R2, R44, UR4, RZ ;  /* 0x000000042c027c24 */ /* 0x008fe2000f8e02ff */
[----:B----4-:R-:W-:Y:S01]  /*0140*/  @!P1 SHF.L.U32 R4, R0, 0x7, RZ ;  /* 0x0000000700049819 */ /* 0x010fe200000006ff */
[----:B------:R-:W1:Y:S01]  /*0150*/  LDCU UR4, c[0x0][0x3b8] ;  /* 0x00007700ff0477ac */ /* 0x000e620008000800 */
[----:B------:R-:W-:-:S04]  /*0160*/  @!P1 SHF.L.U32 R3, R43, 0x3, RZ ;  /* 0x000000032b039819 */ /* 0x000fc800000006ff */
[----:B------:R-:W-:Y:S02]  /*0170*/  @!P1 IADD3 R3, P0, P2, R3, R2, R4 ;  /* 0x0000000203039210 */ /* 0x000fe40007a1e004 */
[----:B------:R-:W-:-:S04]  /*0180*/  SHF.R.S32.HI R2, RZ, 0x1f, R2 ;  /* 0x0000001fff027819 */ /* 0x000fc80000011402 */
[----:B------:R-:W-:Y:S02]  /*0190*/  @!P1 IADD3.X R2, PT, PT, RZ, R2, RZ, P0, P2 ;  /* 0x00000002ff029210 */ /* 0x000fe400007e44ff */
[----:B0-----:R-:W-:-:S04]  /*01a0*/  @!P1 LEA R4, P0, R3, R6, 0x1 ;  /* 0x0000000603049211 */ /* 0x001fc800078008ff */
[----:B------:R-:W-:-:S06]  /*01b0*/  @!P1 LEA.HI.X R5, R3, R7, R2, 0x1, P0 ;  /* 0x0000000703059211 */ /* 0x000fcc00000f0c02 */
[----:B------:R-:W3:Y:S01]  /*01c0*/  @!P1 LDG.E.128.CONSTANT R4, desc[UR6][R4.64] ;  /* 0x0000000604049981 */ /* 0x000ee2000c1e9d00 */
[----:B------:R-:W-:-:S04]  /*01d0*/  IABS R11, R10 ;  /* 0x0000000a000b7213 */ /* 0x000fc80000000000 */
[----:B------:R-:W0:Y:S08]  /*01e0*/  I2F.RP R8, R11 ;  /* 0x0000000b00087306 */ /* 0x000e300000209400 */
[----:B0-----:R-:W0:Y:S02]  /*01f0*/  MUFU.RCP R8, R8 ;  /* 0x0000000800087308 */ /* 0x001e240000001000 */
[----:B0-----:R-:W-:-:S06]  /*0200*/  IADD3 R2, PT, PT, R8, 0xffffffe, RZ ;  /* 0x0ffffffe08027810 */ /* 0x001fcc0007ffe0ff */
[----:B------:R0:W4:Y:S02]  /*0210*/  F2I.FTZ.U32.TRUNC.NTZ R3, R2 ;  /* 0x0000000200037305 */ /* 0x000124000021f000 */
[----:B0-----:R-:W-:Y:S01]  /*0220*/  HFMA2 R2, -RZ, RZ, 0, 0 ;  /* 0x00000000ff027431 */ /* 0x001fe200000001ff */
[----:B----4-:R-:W-:-:S05]  /*0230*/  IADD3 R12, PT, PT, RZ, -R3, RZ ;  /* 0x80000003ff0c7210 */ /* 0x010fca0007ffe0ff */
[----:B------:R-:W-:Y:S01]  /*0240*/  IMAD R13, R12, R11, RZ ;  /* 0x0000000b0c0d7224 */ /* 0x000fe200078e02ff */
[----:B------:R-:W-:-:S03]  /*0250*/  IABS R12, R9 ;  /* 0x00000009000c7213 */ /* 0x000fc60000000000 */
[----:B------:R-:W-:-:S06]  /*0260*/  IMAD.HI.U32 R3, R3, R13, R2 ;  /* 0x0000000d03037227 */ /* 0x000fcc00078e0002 */
        /* <DEDUP_REMOVED lines=13> */
[----:B------:R-:W-:Y:S02]  /*0340*/  @!P2 LOP3.LUT R13, RZ, R10, RZ, 0x33, !PT ;  /* 0x0000000aff0da212 */ /* 0x000fe400078e33ff */
[----:B------:R-:W0:Y:S02]  /*0350*/  LDC.64 R10, c[0x0][0x3c0] ;  /* 0x0000f000ff0a7b82 */ /* 0x000e240000000a00 */
[----:B------:R-:W-:-:S04]  /*0360*/  IABS R12, R13 ;  /* 0x0000000d000c7213 */ /* 0x000fc80000000000 */
[----:B------:R-:W4:Y:S08]  /*0370*/  I2F.RP R8, R12 ;  /* 0x0000000c00087306 */ /* 0x000f300000209400 */
[----:B----4-:R-:W4:Y:S02]  /*0380*/  MUFU.RCP R8, R8 ;  /* 0x0000000800087308 */ /* 0x010f240000001000 */
[----:B----4-:R-:W-:-:S06]  /*0390*/  IADD3 R2, PT, PT, R8, 0xffffffe, RZ ;  /* 0x0ffffffe08027810 */ /* 0x010fcc0007ffe0ff */
[----:B------:R4:W1:Y:S01]  /*03a0*/  F2I.FTZ.U32.TRUNC.NTZ R3, R2 ;  /* 0x0000000200037305 */ /* 0x000862000021f000 */
[----:B0-----:R-:W-:Y:S01]  /*03b0*/  ISETP.NE.U32.AND P0, PT, R10, RZ, PT ;  /* 0x000000ff0a00720c */ /* 0x001fe20003f05070 */
[----:B----4-:R-:W-:Y:S01]  /*03c0*/  HFMA2 R2, -RZ, RZ, 0, 0 ;  /* 0x00000000ff027431 */ /* 0x010fe200000001ff */
[----:B-1----:R-:W-:Y:S02]  /*03d0*/  IADD3 R9, PT, PT, RZ, -R3, RZ ;  /* 0x80000003ff097210 */ /* 0x002fe40007ffe0ff */
[----:B------:R-:W-:-:S03]  /*03e0*/  IABS R10, R0 ;  /* 0x00000000000a7213 */ /* 0x000fc60000000000 */
[----:B------:R-:W-:Y:S01]  /*03f0*/  IMAD R9, R9, R12, RZ ;  /* 0x0000000c09097224 */ /* 0x000fe200078e02ff */
[----:B------:R-:W-:Y:S02]  /*0400*/  ISETP.NE.AND.EX P0, PT, R11, RZ, PT, P0 ;  /* 0x000000ff0b00720c */ /* 0x000fe40003f05300 */
[----:B------:R-:W-:Y:S01]  /*0410*/  IABS R14, R13 ;  /* 0x0000000d000e7213 */ /* 0x000fe20000000000 */
[----:B------:R-:W-:Y:S01]  /*0420*/  IMAD.HI.U32 R3, R3, R9, R2 ;  /* 0x0000000903037227 */ /* 0x000fe200078e0002 */
[----:B------:R-:W-:Y:S02]  /*0430*/  MOV R9, R10 ;  /* 0x0000000a00097202 */ /* 0x000fe40000000f00 */
[----:B------:R-:W-:-:S03]  /*0440*/  IADD3 R2, PT, PT, RZ, -R14, RZ ;  /* 0x8000000eff027210 */ /* 0x000fc60007ffe0ff */
[----:B------:R-:W-:-:S04]  /*0450*/  IMAD.HI.U32 R8, R3, R9, RZ ;  /* 0x0000000903087227 */ /* 0x000fc800078e00ff */
[----:B------:R-:W-:Y:S02]  /*0460*/  IMAD R9, R8, R2, R9 ;  /* 0x0000000208097224 */ /* 0x000fe400078e0209 */
[----:B------:R-:W0:Y:S01]  /*0470*/  @P0 LDC.64 R2, c[0x0][0x3c0] ;  /* 0x0000f000ff020b82 */ /* 0x000e220000000a00 */
[----:B------:R-:W1:Y:S02]  /*0480*/  @!P1 S2R R10, SR_CgaCtaId ;  /* 0x00000000000a9919 */ /* 0x000e640000008800 */
[----:B------:R-:W-:-:S13]  /*0490*/  ISETP.GT.U32.AND P3, PT, R12, R9, PT ;  /* 0x000000090c00720c */ /* 0x000fda0003f64070 */
[----:B------:R-:W-:Y:S02]  /*04a0*/  @!P3 IMAD.IADD R9, R9, 0x1, -R12 ;  /* 0x000000010909b824 */ /* 0x000fe400078e0a0c */
[C---:B0-----:R-:W-:Y:S01]  /*04b0*/  @P0 IMAD.WIDE.U32 R2, R0.reuse, 0x4, R2 ;  /* 0x0000000400020825 */ /* 0x041fe200078e0002 */
[----:B------:R-:W-:Y:S02]  /*04c0*/  LOP3.LUT R0, R0, R13, RZ, 0x3c, !PT ;  /* 0x0000000d00007212 */ /* 0x000fe400078e3cff */
[----:B------:R-:W-:Y:S02]  /*04d0*/  ISETP.GE.U32.AND P2, PT, R9, R12, PT ;  /* 0x0000000c0900720c */ /* 0x000fe40003f46070 */
[----:B------:R-:W-:Y:S01]  /*04e0*/  ISETP.GE.AND P4, PT, R0, RZ, PT ;  /* 0x000000ff0000720c */ /* 0x000fe20003f86270 */
[----:B------:R0:W5:Y:S01]  /*04f0*/  @P0 LDG.E.CONSTANT R50, desc[UR6][R2.64] ;  /* 0x0000000602320981 */ /* 0x000162000c1e9900 */
[----:B------:R-:W-:Y:S02]  /*0500*/  @!P3 IADD3 R8, PT, PT, R8, 0x1, RZ ;  /* 0x000000010808b810 */ /* 0x000fe40007ffe0ff */
[----:B------:R-:W-:-:S02]  /*0510*/  SHF.R.U32.HI R51, RZ, 0x5, R43 ;  /* 0x00000005ff337819 */ /* 0x000fc4000001162b */
[----:B------:R-:W-:Y:S02]  /*0520*/  @!P1 MOV R9, 0x400 ;  /* 0x0000040000099802 */ /* 0x000fe40000000f00 */
[----:B------:R-:W-:-:S03]  /*0530*/  ISETP.NE.AND P0, PT, R13, RZ, PT ;  /* 0x000000ff0d00720c */ /* 0x000fc60003f05270 */
[----:B------:R-:W-:Y:S02]  /*0540*/  @P2 IADD3 R8, PT, PT, R8, 0x1, RZ ;  /* 0x0000000108082810 */ /* 0x000fe40007ffe0ff */
[----:B--2---:R-:W-:-:S04]  /*0550*/  IADD3 R11, PT, PT, R52, 0x1f, RZ ;  /* 0x0000001f340b7810 */ /* 0x004fc80007ffe0ff */
[----:B------:R-:W-:-:S04]  /*0560*/  SHF.R.S32.HI R0, RZ, 0x1f, R11 ;  /* 0x0000001fff007819 */ /* 0x000fc8000001140b */
[----:B------:R-:W-:-:S04]  /*0570*/  LEA.HI R42, R0, R11, RZ, 0x5 ;  /* 0x0000000b002a7211 */ /* 0x000fc800078f28ff */
[----:B------:R-:W-:Y:S02]  /*0580*/  SHF.R.S32.HI R42, RZ, 0x5, R42 ;  /* 0x00000005ff2a7819 */ /* 0x000fe4000001142a */
[----:B-1----:R-:W-:Y:S02]  /*0590*/  @!P1 LEA R10, R10, R9, 0x18 ;  /* 0x000000090a0a9211 */ /* 0x002fe400078ec0ff */
[----:B------:R-:W-:Y:S02]  /*05a0*/  ISETP.GE.AND P2, PT, R51, R42, PT ;  /* 0x0000002a3300720c */ /* 0x000fe40003f46270 */
[----:B------:R-:W-:Y:S02]  /*05b0*/  @!P1 LEA R10, R43, R10, 0x4 ;  /* 0x0000000a2b0a9211 */ /* 0x000fe400078e20ff */
[----:B------:R-:W-:Y:S01]  /*05c0*/  MOV R0, R8 ;  /* 0x0000000800007202 */ /* 0x000fe20000000f00 */
[----:B------:R-:W-:Y:S01]  /*05d0*/  IMAD R49, R44, UR4, RZ ;  /* 0x000000042c317c24 */ /* 0x000fe2000f8e02ff */
[----:B------:R-:W-:Y:S02]  /*05e0*/  BSSY.RECONVERGENT B0, `(.L_x_20090) ;  /* 0x00001db000007945 */ /* 0x000fe40003800200 */
[----:B------:R-:W-:-:S02]  /*05f0*/  @!P4 IADD3 R0, PT, PT, RZ, -R0, RZ ;  /* 0x80000000ff00c210 */ /* 0x000fc40007ffe0ff */
[----:B------:R-:W-:Y:S01]  /*0600*/  @!P0 LOP3.LUT R0, RZ, R13, RZ, 0x33, !PT ;  /* 0x0000000dff008212 */ /* 0x000fe200078e33ff */
[----:B---3--:R0:W-:Y:S01]  /*0610*/  @!P1 STS.128 [R10], R4 ;  /* 0x000000040a009388 */ /* 0x0081e20000000c00 */
[----:B------:R-:W-:Y:S06]  /*0620*/  BAR.SYNC.DEFER_BLOCKING 0x0 ;  /* 0x0000000000007b1d */ /* 0x000fec0000010000 */
[----:B------:R-:W-:Y:S05]  /*0630*/  @P2 BRA `(.L_x_20091) ;  /* 0x0000001c00542947 */ /* 0x000fea0003800000 */
[----:B0-----:R-:W0:Y:S01]  /*0640*/  S2R R2, SR_CgaCtaId ;  /* 0x0000000000027919 */ /* 0x001e220000008800 */
[----:B------:R-:W1:Y:S01]  /*0650*/  LDCU.64 UR4, c[0x0][0x3a8] ;  /* 0x00007500ff0477ac */ /* 0x000e620008000a00 */
[----:B------:R-:W-:Y:S02]  /*0660*/  SHF.R.U32.HI R4, RZ, 0x3, R43 ;  /* 0x00000003ff047819 */ /* 0x000fe4000001162b */
[----:B------:R-:W-:Y:S02]  /*0670*/  MOV R5, RZ ;  /* 0x000000ff00057202 */ /* 0x000fe40000000f00 */
[----:B------:R-:W-:Y:S02]  /*0680*/  LOP3.LUT R4, R4, 0x7c, RZ, 0xc0, !PT ;  /* 0x0000007c04047812 */ /* 0x000fe400078ec0ff */
[----:B------:R-:W-:Y:S02]  /*0690*/  MOV R3, 0x400 ;  /* 0x0000040000037802 */ /* 0x000fe40000000f00 */
[----:B------:R-:W-:Y:S01]  /*06a0*/  LOP3.LUT R6, R43, 0x1f, RZ, 0xc0, !PT ;  /* 0x0000001f2b067812 */ /* 0x000fe200078ec0ff */
[----:B------:R-:W-:Y:S01]  /*06b0*/  IMAD.WIDE R4, R49, 0x4, R4 ;  /* 0x0000000431047825 */ /* 0x000fe200078e0204 */
[----:B------:R-:W-:-:S02]  /*06c0*/  IADD3 R7, PT, PT, R3, 0x120, RZ ;  /* 0x0000012003077810 */ /* 0x000fc40007ffe0ff */
[----:B------:R-:W-:Y:S02]  /*06d0*/  LEA R45, R51, R6, 0x5 ;  /* 0x00000006332d7211 */ /* 0x000fe400078e28ff */
[----:B------:R-:W-:Y:S02]  /*06e0*/  MOV R48, 0xff7fffff ;  /* 0xff7fffff00307802 */ /* 0x000fe40000000f00 */
[----:B------:R-:W-:Y:S02]  /*06f0*/  IADD3 R47, PT, PT, -R52, R45, RZ ;  /* 0x0000002d342f7210 */ /* 0x000fe40007ffe1ff */
[----:B-1----:R-:W-:-:S04]  /*0700*/  IADD3 R40, P0, PT, R4, UR4, RZ ;  /* 0x0000000404287c10 */ /* 0x002fc8000ff1e0ff */
[----:B------:R-:W-:Y:S02]  /*0710*/  IADD3.X R41, PT, PT, R5, UR5, RZ, P0, !PT ;  /* 0x0000000505297c10 */ /* 0x000fe400087fe4ff */
[----:B0-----:R-:W-:-:S04]  /*0720*/  LEA R46, R2, R7, 0x18 ;  /* 0x00000007022e7211 */ /* 0x001fc800078ec0ff */
[C---:B------:R-:W-:Y:S01]  /*0730*/  LEA R46, R45.reuse, R46, 0x2 ;  /* 0x0000002e2d2e7211 */ /* 0x040fe200078e10ff */
[----:B------:R-:W-:-:S07]  /*0740*/  VIADD R45, R45, 0x1 ;  /* 0x000000012d2d7836 */ /* 0x000fce0000000000 */
.L_x_20092:
        /* <DEDUP_REMOVED lines=15> */
[----:B------:R-:W4:Y:S01]  /*0840*/  LDG.E.128.CONSTANT R16, desc[UR6][R54.64+0x600] ;  /* 0x0006000636107981 */ /* 0x000f22000c1e9d00 */
[----:B0-----:R-:W-:-:S02]  /*0850*/  HADD2.F32 R28, -RZ, R20.H0_H0 ;  /* 0x20000014ff1c7230 */ /* 0x001fc40000004100 */
[----:B------:R-:W-:Y:S02]  /*0860*/  HADD2.F32 R32, -RZ, R20.H1_H1 ;  /* 0x30000014ff207230 */ /* 0x000fe40000004100 */
[--C-:B-1----:R-:W-:Y:S02]  /*0870*/  HADD2.F32 R20, -RZ, R24.reuse.H0_H0 ;  /* 0x20000018ff147230 */ /* 0x102fe40000004100 */
[----:B------:R-:W-:Y:S02]  /*0880*/  HADD2.F32 R24, -RZ, R24.H1_H1 ;  /* 0x30000018ff187230 */ /* 0x000fe40000004100 */
[--C-:B--2---:R-:W-:Y:S02]  /*0890*/  HADD2.F32 R29, -RZ, R4.reuse.H0_H0 ;  /* 0x20000004ff1d7230 */ /* 0x104fe40000004100 */
[----:B------:R-:W-:Y:S02]  /*08a0*/  HADD2.F32 R35, -RZ, R4.H1_H1 ;  /* 0x30000004ff237230 */ /* 0x000fe40000004100 */
[----:B---3--:R-:W-:-:S02]  /*08b0*/  HADD2.F32 R33, -RZ, R8.H0_H0 ;  /* 0x20000008ff217230 */ /* 0x008fc40000004100 */
[----:B------:R-:W-:Y:S02]  /*08c0*/  FMUL.FTZ R37, R28, R29 ;  /* 0x0000001d1c257220 */ /* 0x000fe40000410000 */
[----:B------:R-:W2:Y:S01]  /*08d0*/  LDG.E.128.CONSTANT R28, desc[UR6][R54.64+0x800] ;  /* 0x00080006361c7981 */ /* 0x000ea2000c1e9d00 */
[----:B------:R-:W-:Y:S01]  /*08e0*/  FMUL.FTZ R35, R32, R35 ;  /* 0x0000002320237220 */ /* 0x000fe20000410000 */
[----:B------:R-:W-:Y:S01]  /*08f0*/  FFMA.FTZ R4, R20, R33, R37 ;  /* 0x0000002114047223 */ /* 0x000fe20000010025 */
[----:B------:R-:W-:Y:S01]  /*0900*/  HADD2.F32 R33, -RZ, R8.H1_H1 ;  /* 0x30000008ff217230 */ /* 0x000fe20000004100 */
[----:B------:R-:W3:Y:S01]  /*0910*/  LDG.E.128.CONSTANT R36, desc[UR6][R54.64+0xa00] ;  /* 0x000a000636247981 */ /* 0x000ee2000c1e9d00 */
        /* <DEDUP_REMOVED lines=9> */
[----:B------:R-:W-:Y:S02]  /*09b0*/  HADD2.F32 R21, -RZ, R22.H1_H1 ;  /* 0x30000016ff157230 */ /* 0x000fe40000004100 */
[----:B------:R-:W-:-:S02]  /*09c0*/  HADD2.F32 R25, -RZ, R25.H1_H1 ;  /* 0x30000019ff197230 */ /* 0x000fc40000004100 */
[----:B------:R-:W-:Y:S01]  /*09d0*/  FFMA.FTZ R5, R5, R20, R32 ;  /* 0x0000001405057223 */ /* 0x000fe20000010020 */
[----:B------:R-:W-:Y:S02]  /*09e0*/  HADD2.F32 R20, -RZ, R22.H0_H0 ;  /* 0x20000016ff147230 */ /* 0x000fe40000004100 */
[----:B------:R-:W-:Y:S02]  /*09f0*/  HADD2.F32 R22, -RZ, R9.H1_H1 ;  /* 0x30000009ff167230 */ /* 0x000fe40000004100 */
[--C-:B------:R-:W-:Y:S02]  /*0a00*/  HADD2.F32 R33, -RZ, R6.reuse.H0_H0 ;  /* 0x20000006ff217230 */ /* 0x100fe40000004100 */
[----:B------:R-:W-:Y:S02]  /*0a10*/  HADD2.F32 R32, -RZ, R6.H1_H1 ;  /* 0x30000006ff207230 */ /* 0x000fe40000004100 */
[----:B------:R-:W-:Y:S01]  /*0a20*/  FFMA.FTZ R9, R25, R22, R24 ;  /* 0x0000001619097223 */ /* 0x000fe20000010018 */
[----:B------:R-:W-:-:S02]  /*0a30*/  HADD2.F32 R25, -RZ, R26.H0_H0 ;  /* 0x2000001aff197230 */ /* 0x000fc40000004100 */
[----:B------:R-:W-:Y:S01]  /*0a40*/  FMUL.FTZ R6, R20, R33 ;  /* 0x0000002114067220 */ /* 0x000fe20000410000 */
[----:B------:R-:W-:Y:S02]  /*0a50*/  HADD2.F32 R22, -RZ, R10.H0_H0 ;  /* 0x2000000aff167230 */ /* 0x000fe40000004100 */
[----:B------:R-:W-:Y:S01]  /*0a60*/  FMUL.FTZ R20, R21, R32 ;  /* 0x0000002015147220 */ /* 0x000fe20000410000 */
[----:B------:R-:W-:Y:S02]  /*0a70*/  HADD2.F32 R33, -RZ, R26.H1_H1 ;  /* 0x3000001aff217230 */ /* 0x000fe40000004100 */
[----:B------:R-:W-:Y:S02]  /*0a80*/  HADD2.F32 R24, -RZ, R10.H1_H1 ;  /* 0x3000000aff187230 */ /* 0x000fe40000004100 */
[----:B------:R-:W-:Y:S01]  /*0a90*/  FFMA.FTZ R10, R25, R22, R6 ;  /* 0x00000016190a7223 */ /* 0x000fe20000010006 */
[----:B------:R-:W-:Y:S02]  /*0aa0*/  HADD2.F32 R21, -RZ, R23.H0_H0 ;  /* 0x20000017ff157230 */ /* 0x000fe40000004100 */
[----:B------:R-:W-:-:S02]  /*0ab0*/  HADD2.F32 R26, -RZ, R7.H0_H0 ;  /* 0x20000007ff1a7230 */ /* 0x000fc40000004100 */
[----:B------:R-:W-:Y:S01]  /*0ac0*/  FFMA.FTZ R6, R33, R24, R20 ;  /* 0x0000001821067223 */ /* 0x000fe20000010014 */
[----:B------:R-:W-:Y:S01]  /*0ad0*/  HADD2.F32 R20, -RZ, R27.H0_H0 ;  /* 0x2000001bff147230 */ /* 0x000fe20000004100 */
[----:B------:R-:W0:Y:S01]  /*0ae0*/  LDS.128 R32, [R53+0x20] ;  /* 0x0000200035207984 */ /* 0x000e220000000c00 */
[----:B------:R-:W-:Y:S02]  /*0af0*/  HADD2.F32 R22, -RZ, R11.H0_H0 ;  /* 0x2000000bff167230 */ /* 0x000fe40000004100 */
[----:B------:R-:W-:Y:S01]  /*0b00*/  FMUL.FTZ R21, R21, R26 ;  /* 0x0000001a15157220 */ /* 0x000fe20000410000 */
[----:B------:R-:W-:-:S03]  /*0b10*/  HADD2.F32 R23, -RZ, R23.H1_H1 ;  /* 0x30000017ff177230 */ /* 0x000fc60000004100 */
[----:B------:R-:W-:Y:S01]  /*0b20*/  FFMA.FTZ R21, R20, R22, R21 ;  /* 0x0000001614157223 */ /* 0x000fe20000010015 */
[----:B------:R-:W-:Y:S02]  /*0b30*/  HADD2.F32 R20, -RZ, R7.H1_H1 ;  /* 0x30000007ff147230 */ /* 0x000fe40000004100 */
[----:B------:R-:W-:-:S03]  /*0b40*/  HADD2.F32 R11, -RZ, R11.H1_H1 ;  /* 0x3000000bff0b7230 */ /* 0x000fc60000004100 */
[----:B------:R-:W-:Y:S01]  /*0b50*/  FMUL.FTZ R23, R23, R20 ;  /* 0x0000001417177220 */ /* 0x000fe20000410000 */
[----:B------:R-:W-:Y:S02]  /*0b60*/  HADD2.F32 R20, -RZ, R27.H1_H1 ;  /* 0x3000001bff147230 */ /* 0x000fe40000004100 */
[--C-:B----4-:R-:W-:Y:S02]  /*0b70*/  HADD2.F32 R22, -RZ, R12.reuse.H0_H0 ;  /* 0x2000000cff167230 */ /* 0x110fe40000004100 */
[----:B------:R-:W-:Y:S02]  /*0b80*/  HADD2.F32 R12, -RZ, R12.H1_H1 ;  /* 0x3000000cff0c7230 */ /* 0x000fe40000004100 */
[----:B------:R-:W-:Y:S01]  /*0b90*/  FFMA.FTZ R20, R20, R11, R23 ;  /* 0x0000000b14147223 */ /* 0x000fe20000010017 */
[--C-:B0-----:R-:W-:Y:S02]  /*0ba0*/  HADD2.F32 R7, -RZ, R32.reuse.H0_H0 ;  /* 0x20000020ff077230 */ /* 0x101fe40000004100 */
[----:B------:R-:W-:-:S02]  /*0bb0*/  HADD2.F32 R23, -RZ, R32.H1_H1 ;  /* 0x30000020ff177230 */ /* 0x000fc40000004100 */
[----:B------:R-:W-:Y:S02]  /*0bc0*/  HADD2.F32 R24, -RZ, R33.H0_H0 ;  /* 0x20000021ff187230 */ /* 0x000fe40000004100 */
[----:B------:R-:W-:Y:S01]  /*0bd0*/  FFMA.FTZ R22, R7, R22, R4 ;  /* 0x0000001607167223 */ /* 0x000fe20000010004 */
[----:B------:R-:W-:Y:S02]  /*0be0*/  HADD2.F32 R4, -RZ, R13.H0_H0 ;  /* 0x2000000dff047230 */ /* 0x000fe40000004100 */
[----:B------:R-:W-:Y:S01]  /*0bf0*/  FFMA.FTZ R23, R23, R12, R8 ;  /* 0x0000000c17177223 */ /* 0x000fe20000010008 */
[----:B------:R-:W-:Y:S02]  /*0c00*/  HADD2.F32 R12, -RZ, R33.H1_H1 ;  /* 0x30000021ff0c7230 */ /* 0x000fe40000004100 */
[----:B------:R-:W-:Y:S02]  /*0c10*/  HADD2.F32 R13, -RZ, R13.H1_H1 ;  /* 0x3000000dff0d7230 */ /* 0x000fe40000004100 */
[----:B------:R-:W-:Y:S01]  /*0c20*/  FFMA.FTZ R24, R24, R4, R5 ;  /* 0x0000000418187223 */ /* 0x000fe20000010005 */
[----:B------:R-:W-:-:S02]  /*0c30*/  HADD2.F32 R5, -RZ, R34.H0_H0 ;  /* 0x20000022ff057230 */ /* 0x000fc40000004100 */
[----:B------:R-:W-:Y:S02]  /*0c40*/  HADD2.F32 R4, -RZ, R14.H0_H0 ;  /* 0x2000000eff047230 */ /* 0x000fe40000004100 */
[----:B------:R-:W-:-:S03]  /*0c50*/  FFMA.FTZ R12, R12, R13, R9 ;  /* 0x0000000d0c0c7223 */ /* 0x000fc60000010009 */
[----:B------:R-:W-:Y:S02]  /*0c60*/  FFMA.FTZ R13, R5, R4, R10 ;  /* 0x00000004050d7223 */ /* 0x000fe4000001000a */
[----:B------:R-:W4:Y:S01]  /*0c70*/  LDG.E.128.CONSTANT R8, desc[UR6][R54.64+0xc00] ;  /* 0x000c000636087981 */ /* 0x000f22000c1e9d00 */
[----:B------:R-:W-:Y:S02]  /*0c80*/  HADD2.F32 R5, -RZ, R34.H1_H1 ;  /* 0x30000022ff057230 */ /* 0x000fe40000004100 */
[----:B------:R-:W-:Y:S02]  /*0c90*/  HADD2.F32 R14, -RZ, R14.H1_H1 ;  /* 0x3000000eff0e7230 */ /* 0x000fe40000004100 */
[----:B------:R-:W-:Y:S02]  /*0ca0*/  HADD2.F32 R4, -RZ, R35.H0_H0 ;  /* 0x20000023ff047230 */ /* 0x000fe40000004100 */
        /* <DEDUP_REMOVED lines=8> */
[----:B------:R-:W-:Y:S02]  /*0d30*/  HADD2.F32 R16, -RZ, R16.H1_H1 ;  /* 0x30000010ff107230 */ /* 0x000fe40000004100 */
[--C-:B0-----:R-:W-:Y:S02]  /*0d40*/  HADD2.F32 R15, -RZ, R4.reuse.H0_H0 ;  /* 0x20000004ff0f7230 */ /* 0x101fe40000004100 */
        /* <DEDUP_REMOVED lines=21> */
[----:B------:R-:W-:-:S05]  /*0ea0*/  HADD2.F32 R6, -RZ, R7.H1_H1 ;  /* 0x30000007ff067230 */ /* 0x000fca0000004100 */
[----:B------:R-:W-:Y:S01]  /*0eb0*/  FFMA.FTZ R25, R6, R19, R25 ;  /* 0x0000001306197223 */ /* 0x000fe20000010019 */
[----:B0-----:R-:W-:Y:S02]  /*0ec0*/  HADD2.F32 R7, -RZ, R12.H0_H0 ;  /* 0x2000000cff077230 */ /* 0x001fe40000004100 */
[----:B------:R-:W-:Y:S02]  /*0ed0*/  HADD2.F32 R32, -RZ, R13.H1_H1 ;  /* 0x3000000dff207230 */ /* 0x000fe40000004100 */
[----:B------:R-:W-:Y:S02]  /*0ee0*/  HADD2.F32 R19, -RZ, R14.H0_H0 ;  /* 0x2000000eff137230 */ /* 0x000fe40000004100 */
[----:B--2---:R-:W-:-:S05]  /*0ef0*/  HADD2.F32 R6, -RZ, R28.H0_H0 ;  /* 0x2000001cff067230 */ /* 0x004fca0000004100 */
[----:B------:R-:W-:Y:S01]  /*0f00*/  FFMA.FTZ R26, R7, R6, R26 ;  /* 0x00000006071a7223 */ /* 0x000fe2000001001a */
[----:B------:R-:W-:Y:S02]  /*0f10*/  HADD2.F32 R7, -RZ, R12.H1_H1 ;  /* 0x3000000cff077230 */ /* 0x000fe40000004100 */
[----:B------:R-:W-:-:S05]  /*0f20*/  HADD2.F32 R12, -RZ, R28.H1_H1 ;  /* 0x3000001cff0c7230 */ /* 0x000fca0000004100 */
        /* <DEDUP_REMOVED lines=15> */
[----:B------:R-:W2:Y:S01]  /*1020*/  LDG.E.128.CONSTANT R16, desc[UR6][R54.64+0x1000] ;  /* 0x0010000636107981 */ /* 0x000ea2000c1e9d00 */
[----:B------:R-:W-:Y:S02]  /*1030*/  HADD2.F32 R14, -RZ, R15.H1_H1 ;  /* 0x3000000fff0e7230 */ /* 0x000fe40000004100 */
[----:B---3--:R-:W-:Y:S02]  /*1040*/  HADD2.F32 R30, -RZ, R36.H0_H0 ;  /* 0x20000024ff1e7230 */ /* 0x008fe40000004100 */
[----:B------:R-:W-:Y:S02]  /*1050*/  HADD2.F32 R29, -RZ, R31.H1_H1 ;  /* 0x3000001fff1d7230 */ /* 0x000fe40000004100 */
[----:B0-----:R-:W-:-:S05]  /*1060*/  HADD2.F32 R15, -RZ, R4.H0_H0 ;  /* 0x20000004ff0f7230 */ /* 0x001fca0000004100 */
[----:B------:R-:W-:Y:S01]  /*1070*/  FFMA.FTZ R30, R15, R30, R26 ;  /* 0x0000001e0f1e7223 */ /* 0x000fe2000001001a */
[----:B------:R-:W-:Y:S02]  /*1080*/  HADD2.F32 R15, -RZ, R4.H1_H1 ;  /* 0x30000004ff0f7230 */ /* 0x000fe40000004100 */
[----:B------:R-:W-:Y:S02]  /*1090*/  HADD2.F32 R4, -RZ, R36.H1_H1 ;  /* 0x30000024ff047230 */ /* 0x000fe40000004100 */
[----:B------:R-:W-:-:S03]  /*10a0*/  HADD2.F32 R31, -RZ, R5.H1_H1 ;  /* 0x30000005ff1f7230 */ /* 0x000fc60000004100 */
[----:B------:R-:W-:Y:S01]  /*10b0*/  FFMA.FTZ R4, R15, R4, R12 ;  /* 0x000000040f047223 */ /* 0x000fe2000001000c */
[----:B------:R-:W-:Y:S02]  /*10c0*/  HADD2.F32 R12, -RZ, R5.H0_H0 ;  /* 0x20000005ff0c7230 */ /* 0x000fe40000004100 */
[----:B------:R-:W-:Y:S02]  /*10d0*/  HADD2.F32 R5, -RZ, R37.H0_H0 ;  /* 0x20000025ff057230 */ /* 0x000fe40000004100 */
[----:B------:R-:W-:-:S03]  /*10e0*/  FFMA.FTZ R29, R14, R29, R25 ;  /* 0x0000001d0e1d7223 */ /* 0x000fc60000010019 */
[----:B------:R-:W-:Y:S02]  /*10f0*/  FFMA.FTZ R5, R12, R5, R13 ;  /* 0x000000050c057223 */ /* 0x000fe4000001000d */
[----:B------:R-:W0:Y:S01]  /*1100*/  LDS.128 R12, [R53+0x60] ;  /* 0x00006000350c7984 */ /* 0x000e220000000c00 */
[----:B------:R-:W-:Y:S02]  /*1110*/  HADD2.F32 R25, -RZ, R6.H0_H0 ;  /* 0x20000006ff197230 */ /* 0x000fe40000004100 */
[----:B------:R-:W-:-:S05]  /*1120*/  HADD2.F32 R34, -RZ, R38.H0_H0 ;  /* 0x20000026ff227230 */ /* 0x000fca0000004100 */
[----:B------:R-:W-:Y:S01]  /*1130*/  FFMA.FTZ R34, R25, R34, R24 ;  /* 0x0000002219227223 */ /* 0x000fe20000010018 */
[----:B------:R-:W-:Y:S02]  /*1140*/  HADD2.F32 R25, -RZ, R6.H1_H1 ;  /* 0x30000006ff197230 */ /* 0x000fe40000004100 */
[----:B------:R-:W-:Y:S02]  /*1150*/  HADD2.F32 R6, -RZ, R38.H1_H1 ;  /* 0x30000026ff067230 */ /* 0x000fe40000004100 */
[----:B------:R-:W-:-:S03]  /*1160*/  HADD2.F32 R24, -RZ, R39.H0_H0 ;  /* 0x20000027ff187230 */ /* 0x000fc60000004100 */
[----:B------:R-:W-:Y:S01]  /*1170*/  FFMA.FTZ R6, R25, R6, R28 ;  /* 0x0000000619067223 */ /* 0x000fe2000001001c */
[----:B------:R-:W-:-:S05]  /*1180*/  HADD2.F32 R28, -RZ, R7.H0_H0 ;  /* 0x20000007ff1c7230 */ /* 0x000fca0000004100 */
[----:B------:R-:W-:Y:S02]  /*1190*/  FFMA.FTZ R28, R28, R24, R27 ;  /* 0x000000181c1c7223 */ /* 0x000fe4000001001b */
[----:B------:R-:W3:Y:S01]  /*11a0*/  LDG.E.128.CONSTANT R24, desc[UR6][R54.64+0x1200] ;  /* 0x0012000636187981 */ /* 0x000ee2000c1e9d00 */
[----:B------:R-:W-:-:S05]  /*11b0*/  HADD2.F32 R37, -RZ, R37.H1_H1 ;  /* 0x30000025ff257230 */ /* 0x000fca0000004100 */
[----:B------:R-:W-:Y:S01]  /*11c0*/  FFMA.FTZ R31, R31, R37, R32 ;  /* 0x000000251f1f7223 */ /* 0x000fe20000010020 */
[----:B------:R-:W-:Y:S02]  /*11d0*/  HADD2.F32 R32, -RZ, R7.H1_H1 ;  /* 0x30000007ff207230 */ /* 0x000fe40000004100 */
[----:B----4-:R-:W-:Y:S02]  /*11e0*/  HADD2.F32 R7, -RZ, R8.H0_H0 ;  /* 0x20000008ff077230 */ /* 0x010fe40000004100 */
[----:B0-----:R-:W-:Y:S02]  /*11f0*/  HADD2.F32 R33, -RZ, R12.H0_H0 ;  /* 0x2000000cff217230 */ /* 0x001fe40000004100 */
        /* <DEDUP_REMOVED lines=8> */
[----:B------:R-:W-:Y:S02]  /*1280*/  HADD2.F32 R4, -RZ, R13.H1_H1 ;  /* 0x3000000dff047230 */ /* 0x000fe40000004100 */
[----:B------:R-:W-:Y:S02]  /*1290*/  HADD2.F32 R13, -RZ, R10.H0_H0 ;  /* 0x2000000aff0d7230 */ /* 0x000fe40000004100 */
[--C-:B------:R-:W-:Y:S02]  /*12a0*/  HADD2.F32 R5, -RZ, R14.reuse.H0_H0 ;  /* 0x2000000eff057230 */ /* 0x100fe40000004100 */
[----:B------:R-:W-:Y:S02]  /*12b0*/  HADD2.F32 R7, -RZ, R14.H1_H1 ;  /* 0x3000000eff077230 */ /* 0x000fe40000004100 */
[----:B------:R-:W-:Y:S02]  /*12c0*/  HADD2.F32 R10, -RZ, R10.H1_H1 ;  /* 0x3000000aff0a7230 */ /* 0x000fe40000004100 */
[----:B------:R-:W-:Y:S01]  /*12d0*/  FFMA.FTZ R9, R4, R9, R31 ;  /* 0x0000000904097223 */ /* 0x000fe2000001001f */
[----:B------:R-:W-:Y:S01]  /*12e0*/  FFMA.FTZ R34, R5, R13, R34 ;  /* 0x0000000d05227223 */ /* 0x000fe20000010022 */
[----:B------:R-:W-:-:S02]  /*12f0*/  HADD2.F32 R39, -RZ, R39.H1_H1 ;  /* 0x30000027ff277230 */ /* 0x000fc40000004100 */
[----:B------:R-:W-:Y:S01]  /*1300*/  FFMA.FTZ R10, R7, R10, R6 ;  /* 0x0000000a070a7223 */ /* 0x000fe20000010006 */
[----:B------:R-:W-:Y:S01]  /*1310*/  HADD2.F32 R35, -RZ, R15.H0_H0 ;  /* 0x2000000fff237230 */ /* 0x000fe20000004100 */
[----:B------:R-:W0:Y:S01]  /*1320*/  LDS.128 R4, [R53+0x70] ;  /* 0x0000700035047984 */ /* 0x000e220000000c00 */
[----:B------:R-:W-:Y:S02]  /*1330*/  HADD2.F32 R13, -RZ, R11.H0_H0 ;  /* 0x2000000bff0d7230 */ /* 0x000fe40000004100 */
[----:B------:R-:W-:-:S03]  /*1340*/  FFMA.FTZ R32, R32, R39, R29 ;  /* 0x0000002720207223 */ /* 0x000fc6000001001d */
[----:B------:R-:W-:Y:S02]  /*1350*/  FFMA.FTZ R35, R35, R13, R28 ;  /* 0x0000000d23237223 */ /* 0x000fe4000001001c */
[----:B------:R-:W4:Y:S01]  /*1360*/  LDG.E.128.CONSTANT R28, desc[UR6][R54.64+0x1400] ;  /* 0x00140006361c7981 */ /* 0x000f22000c1e9d00 */
[----:B------:R-:W-:Y:S02]  /*1370*/  HADD2.F32 R11, -RZ, R11.H1_H1 ;  /* 0x3000000bff0b7230 */ /* 0x000fe40000004100 */
[----:B------:R-:W-:-:S05]  /*1380*/  HADD2.F32 R15, -RZ, R15.H1_H1 ;  /* 0x3000000fff0f7230 */ /* 0x000fca0000004100 */
[----:B------:R-:W-:Y:S01]  /*1390*/  FFMA.FTZ R32, R15, R11, R32 ;  /* 0x0000000b0f207223 */ /* 0x000fe20000010020 */
[----:B------:R-:W-:Y:S02]  /*13a0*/  HADD2.F32 R11, -RZ, R20.H0_H0 ;  /* 0x20000014ff0b7230 */ /* 0x000fe40000004100 */
[----:B------:R-:W-:Y:S02]  /*13b0*/  HADD2.F32 R36, -RZ, R21.H0_H0 ;  /* 0x20000015ff247230 */ /* 0x000fe40000004100 */
[----:B0-----:R-:W-:-:S05]  /*13c0*/  HADD2.F32 R14, -RZ, R4.H0_H0 ;  /* 0x20000004ff0e7230 */ /* 0x001fca0000004100 */
[----:B------:R-:W-:Y:S01]  /*13d0*/  FFMA.FTZ R33, R14, R11, R33 ;  /* 0x0000000b0e217223 */ /* 0x000fe20000010021 */
[----:B------:R-:W-:Y:S02]  /*13e0*/  HADD2.F32 R11, -RZ, R4.H1_H1 ;  /* 0x30000004ff0b7230 */ /* 0x000fe40000004100 */
[----:B------:R-:W-:-:S05]  /*13f0*/  HADD2.F32 R4, -RZ, R20.H1_H1 ;  /* 0x30000014ff047230 */ /* 0x000fca0000004100 */
[----:B------:R-:W-:Y:S01]  /*1400*/  FFMA.FTZ R4, R11, R4, R8 ;  /* 0x000000040b047223 */ /* 0x000fe20000010008 */
[----:B------:R-:W-:-:S05]  /*1410*/  HADD2.F32 R11, -RZ, R5.H0_H0 ;  /* 0x20000005ff0b7230 */ /* 0x000fca0000004100 */
[----:B------:R-:W-:Y:S02]  /*1420*/  FFMA.FTZ R36, R11, R36, R12 ;  /* 0x000000240b247223 */ /* 0x000fe4000001000c */
[----:B------:R-:W4:Y:S01]  /*1430*/  LDG.E.128.CONSTANT R12, desc[UR6][R54.64+0x1600] ;  /* 0x00160006360c7981 */ /* 0x000f22000c1e9d00 */
[----:B------:R-:W-:Y:S02]  /*1440*/  HADD2.F32 R20, -RZ, R5.H1_H1 ;  /* 0x30000005ff147230 */ /* 0x000fe40000004100 */
[----:B------:R-:W-:Y:S02]  /*1450*/  HADD2.F32 R21, -RZ, R21.H1_H1 ;  /* 0x30000015ff157230 */ /* 0x000fe40000004100 */
[----:B------:R-:W-:Y:S02]  /*1460*/  HADD2.F32 R8, -RZ, R22.H0_H0 ;  /* 0x20000016ff087230 */ /* 0x000fe40000004100 */
[--C-:B------:R-:W-:Y:S02]  /*1470*/  HADD2.F32 R5, -RZ, R6.reuse.H0_H0 ;  /* 0x20000006ff057230 */ /* 0x100fe40000004100 */
[----:B------:R-:W-:Y:S01]  /*1480*/  FFMA.FTZ R20, R20, R21, R9 ;  /* 0x0000001514147223 */ /* 0x000fe20000010009 */
[----:B------:R-:W-:-:S02]  /*1490*/  HADD2.F32 R21, -RZ, R6.H1_H1 ;  /* 0x30000006ff157230 */ /* 0x000fc40000004100 */
[----:B------:R-:W-:Y:S02]  /*14a0*/  HADD2.F32 R22, -RZ, R22.H1_H1 ;  /* 0x30000016ff167230 */ /* 0x000fe40000004100 */
[----:B------:R-:W-:-:S03]  /*14b0*/  FFMA.FTZ R34, R5, R8, R34 ;  /* 0x0000000805227223 */ /* 0x000fc60000010022 */
        /* <DEDUP_REMOVED lines=9> */
[----:B------:R-:W-:Y:S02]  /*1550*/  HADD2.F32 R23, -RZ, R11.H1_H1 ;  /* 0x3000000bff177230 */ /* 0x000fe40000004100 */
[--C-:B--2---:R-:W-:Y:S02]  /*1560*/  HADD2.F32 R5, -RZ, R16.reuse.H0_H0 ;  /* 0x20000010ff057230 */ /* 0x104fe40000004100 */
[----:B------:R-:W-:-:S03]  /*1570*/  HADD2.F32 R16, -RZ, R16.H1_H1 ;  /* 0x30000010ff107230 */ /* 0x000fc60000004100 */
[----:B------:R-:W-:Y:S01]  /*1580*/  FFMA.FTZ R33, R6, R5, R33 ;  /* 0x0000000506217223 */ /* 0x000fe20000010021 */
        /* <DEDUP_REMOVED lines=13> */
[----:B------:R-:W-:Y:S01]  /*1660*/  FFMA.FTZ R34, R9, R17, R34 ;  /* 0x0000001109227223 */ /* 0x000fe20000010022 */
[----:B------:R-:W-:Y:S02]  /*1670*/  HADD2.F32 R9, -RZ, R19.H0_H0 ;  /* 0x20000013ff097230 */ /* 0x000fe40000004100 */
[----:B------:R-:W-:-:S02]  /*1680*/  HADD2.F32 R36, -RZ, R11.H0_H0 ;  /* 0x2000000bff247230 */ /* 0x000fc40000004100 */
[----:B------:R-:W-:Y:S01]  /*1690*/  FFMA.FTZ R21, R10, R18, R21 ;  /* 0x000000120a157223 */ /* 0x000fe20000010015 */
[----:B------:R-:W-:Y:S02]  /*16a0*/  HADD2.F32 R19, -RZ, R19.H1_H1 ;  /* 0x30000013ff137230 */ /* 0x000fe40000004100 */
[----:B------:R-:W-:-:S03]  /*16b0*/  FFMA.FTZ R36, R36, R9, R35 ;  /* 0x0000000924247223 */ /* 0x000fc60000010023 */
[----:B------:R-:W-:Y:S01]  /*16c0*/  FFMA.FTZ R23, R23, R19, R32 ;  /* 0x0000001317177223 */ /* 0x000fe20000010020 */
[--C-:B0-----:R-:W-:Y:S02]  /*16d0*/  HADD2.F32 R10, -RZ, R4.reuse.H0_H0 ;  /* 0x20000004ff0a7230 */ /* 0x101fe40000004100 */
[----:B------:R-:W-:Y:S02]  /*16e0*/  HADD2.F32 R9, -RZ, R4.H1_H1 ;  /* 0x30000004ff097230 */ /* 0x000fe40000004100 */
[----:B------:R-:W-:Y:S02]  /*16f0*/  HADD2.F32 R17, -RZ, R5.H0_H0 ;  /* 0x20000005ff117230 */ /* 0x000fe40000004100 */
[--C-:B---3--:R-:W-:Y:S02]  /*1700*/  HADD2.F32 R4, -RZ, R24.reuse.H0_H0 ;  /* 0x20000018ff047230 */ /* 0x108fe40000004100 */
[----:B------:R-:W-:Y:S02]  /*1710*/  HADD2.F32 R11, -RZ, R24.H1_H1 ;  /* 0x30000018ff0b7230 */ /* 0x000fe40000004100 */
[----:B------:R-:W-:-:S02]  /*1720*/  HADD2.F32 R20, -RZ, R25.H0_H0 ;  /* 0x20000019ff147230 */ /* 0x000fc40000004100 */
[----:B------:R-:W-:Y:S01]  /*1730*/  FFMA.FTZ R24, R10, R4, R33 ;  /* 0x000000040a187223 */ /* 0x000fe20000010021 */
[----:B------:R-:W-:Y:S02]  /*1740*/  FFMA.FTZ R4, R9, R11, R16 ;  /* 0x0000000b09047223 */ /* 0x000fe40000010010 */
[----:B------:R-:W-:Y:S02]  /*1750*/  FFMA.FTZ R20, R17, R20, R8 ;  /* 0x0000001411147223 */ /* 0x000fe40000010008 */
[----:B------:R-:W0:Y:S04]  /*1760*/  LDS.128 R8, [R53+0xa0] ;  /* 0x0000a00035087984 */ /* 0x000e280000000c00 */
[----:B------:R-:W2:Y:S01]  /*1770*/  LDG.E.128.CONSTANT R16, desc[UR6][R54.64+0x1800] ;  /* 0x0018000636107981 */ /* 0x000ea2000c1e9d00 */
[----:B------:R-:W-:-:S02]  /*1780*/  HADD2.F32 R5, -RZ, R5.H1_H1 ;  /* 0x30000005ff057230 */ /* 0x000fc40000004100 */
        /* <DEDUP_REMOVED lines=9> */
[----:B------:R-:W-:Y:S01]  /*1820*/  FFMA.FTZ R33, R33, R5, R36 ;  /* 0x0000000521217223 */ /* 0x000fe20000010024 */
[----:B------:R-:W-:Y:S02]  /*1830*/  HADD2.F32 R27, -RZ, R27.H1_H1 ;  /* 0x3000001bff1b7230 */ /* 0x000fe40000004100 */
[----:B------:R-:W-:-:S02]  /*1840*/  HADD2.F32 R26, -RZ, R26.H1_H1 ;  /* 0x3000001aff1a7230 */ /* 0x000fc40000004100 */
[--C-:B0-----:R-:W-:Y:S02]  /*1850*/  HADD2.F32 R5, -RZ, R8.reuse.H0_H0 ;  /* 0x20000008ff057230 */ /* 0x101fe40000004100 */
[----:B------:R-:W-:Y:S02]  /*1860*/  HADD2.F32 R7, -RZ, R8.H1_H1 ;  /* 0x30000008ff077230 */ /* 0x000fe40000004100 */
[--C-:B----4-:R-:W-:Y:S02]  /*1870*/  HADD2.F32 R36, -RZ, R28.reuse.H0_H0 ;  /* 0x2000001cff247230 */ /* 0x110fe40000004100 */
[----:B------:R-:W-:Y:S02]  /*1880*/  HADD2.F32 R28, -RZ, R28.H1_H1 ;  /* 0x3000001cff1c7230 */ /* 0x000fe40000004100 */
[----:B------:R-:W-:Y:S01]  /*1890*/  FFMA.FTZ R8, R6, R27, R23 ;  /* 0x0000001b06087223 */ /* 0x000fe20000010017 */
[----:B------:R-:W-:Y:S02]  /*18a0*/  FFMA.FTZ R36, R5, R36, R24 ;  /* 0x0000002405247223 */ /* 0x000fe40000010018 */
[----:B------:R-:W-:-:S02]  /*18b0*/  FFMA.FTZ R28, R7, R28, R4 ;  /* 0x0000001c071c7223 */ /* 0x000fc40000010004 */
[----:B------:R-:W3:Y:S01]  /*18c0*/  LDG.E.128.CONSTANT R4, desc[UR6][R54.64+0x1a00] ;  /* 0x001a000636047981 */ /* 0x000ee2000c1e9d00 */
[----:B------:R-:W-:-:S03]  /*18d0*/  FFMA.FTZ R32, R32, R26, R21 ;  /* 0x0000001a20207223 */ /* 0x000fc60000010015 */
[----:B------:R-:W0:Y:S01]  /*18e0*/  LDS.128 R24, [R53+0xb0] ;  /* 0x0000b00035187984 */ /* 0x000e220000000c00 */
[--C-:B------:R-:W-:Y:S02]  /*18f0*/  HADD2.F32 R21, -RZ, R9.reuse.H0_H0 ;  /* 0x20000009ff157230 */ /* 0x100fe40000004100 */
[----:B------:R-:W-:Y:S02]  /*1900*/  HADD2.F32 R9, -RZ, R9.H1_H1 ;  /* 0x30000009ff097230 */ /* 0x000fe40000004100 */
[--C-:B------:R-:W-:Y:S02]  /*1910*/  HADD2.F32 R23, -RZ, R29.reuse.H0_H0 ;  /* 0x2000001dff177230 */ /* 0x100fe40000004100 */
[----:B------:R-:W-:-:S03]  /*1920*/  HADD2.F32 R34, -RZ, R29.H1_H1 ;  /* 0x3000001dff227230 */ /* 0x000fc60000004100 */
[----:B------:R-:W-:Y:S01]  /*1930*/  FFMA.FTZ R29, R21, R23, R20 ;  /* 0x00000017151d7223 */ /* 0x000fe20000010014 */
[----:B------:R-:W-:Y:S02]  /*1940*/  HADD2.F32 R20, -RZ, R10.H0_H0 ;  /* 0x2000000aff147230 */ /* 0x000fe40000004100 */
[----:B------:R-:W-:Y:S01]  /*1950*/  FFMA.FTZ R34, R9, R34, R22 ;  /* 0x0000002209227223 */ /* 0x000fe20000010016 */
[--C-:B------:R-:W-:Y:S02]  /*1960*/  HADD2.F32 R9, -RZ, R30.reuse.H0_H0 ;  /* 0x2000001eff097230 */ /* 0x100fe40000004100 */
[----:B------:R-:W-:-:S03]  /*1970*/  HADD2.F32 R30, -RZ, R30.H1_H1 ;  /* 0x3000001eff1e7230 */ /* 0x000fc60000004100 */
[----:B------:R-:W-:Y:S01]  /*1980*/  FFMA.FTZ R35, R20, R9, R35 ;  /* 0x0000000914237223 */ /* 0x000fe20000010023 */
[----:B------:R-:W-:Y:S01]  /*1990*/  HADD2.F32 R9, -RZ, R10.H1_H1 ;  /* 0x3000000aff097230 */ /* 0x000fe20000004100 */
[----:B------:R-:W4:Y:S01]  /*19a0*/  LDG.E.128.CONSTANT R20, desc[UR6][R54.64+0x1c00] ;  /* 0x001c000636147981 */ /* 0x000f22000c1e9d00 */
[----:B------:R-:W-:-:S03]  /*19b0*/  HADD2.F32 R10, -RZ, R11.H0_H0 ;  /* 0x2000000bff0a7230 */ /* 0x000fc60000004100 */
[----:B------:R-:W-:Y:S01]  /*19c0*/  FFMA.FTZ R32, R9, R30, R32 ;  /* 0x0000001e09207223 */ /* 0x000fe20000010020 */
[--C-:B------:R-:W-:Y:S02]  /*19d0*/  HADD2.F32 R9, -RZ, R31.reuse.H0_H0 ;  /* 0x2000001fff097230 */ /* 0x100fe40000004100 */
[----:B------:R-:W-:Y:S02]  /*19e0*/  HADD2.F32 R31, -RZ, R31.H1_H1 ;  /* 0x3000001fff1f7230 */ /* 0x000fe40000004100 */
[----:B------:R-:W-:Y:S02]  /*19f0*/  HADD2.F32 R37, -RZ, R11.H1_H1 ;  /* 0x3000000bff257230 */ /* 0x000fe40000004100 */
[----:B------:R-:W-:-:S03]  /*1a00*/  FFMA.FTZ R33, R10, R9, R33 ;  /* 0x000000090a217223 */ /* 0x000fc60000010021 */
[----:B------:R-:W-:Y:S01]  /*1a10*/  FFMA.FTZ R37, R37, R31, R8 ;  /* 0x0000001f25257223 */ /* 0x000fe20000010008 */
[----:B0-----:R-:W-:Y:S02]  /*1a20*/  HADD2.F32 R9, -RZ, R24.H0_H0 ;  /* 0x20000018ff097230 */ /* 0x001fe40000004100 */
[----:B------:R-:W-:-:S05]  /*1a30*/  HADD2.F32 R8, -RZ, R12.H0_H0 ;  /* 0x2000000cff087230 */ /* 0x000fca0000004100 */
        /* <DEDUP_REMOVED lines=24> */
[--C-:B0-----:R-:W-:Y:S02]  /*1bc0*/  HADD2.F32 R13, -RZ, R28.reuse.H0_H0 ;  /* 0x2000001cff0d7230 */ /* 0x101fe40000004100 */
[----:B------:R-:W-:Y:S02]  /*1bd0*/  HADD2.F32 R25, -RZ, R28.H1_H1 ;  /* 0x3000001cff197230 */ /* 0x000fe40000004100 */
[----:B------:R-:W-:Y:S01]  /*1be0*/  HADD2.F32 R26, -RZ, R31.H1_H1 ;  /* 0x3000001fff1a7230 */ /* 0x000fe20000004100 */
[----:B-----5:R-:W-:Y:S01]  /*1bf0*/  FSETP.NEU.FTZ.AND P0, PT, R50, RZ, PT ;  /* 0x000000ff3200720b */ /* 0x020fe20003f1d000 */
[----:B--2---:R-:W-:-:S05]  /*1c00*/  HADD2.F32 R12, -RZ, R16.H0_H0 ;  /* 0x20000010ff0c7230 */ /* 0x004fca0000004100 */
[----:B------:R-:W-:Y:S02]  /*1c10*/  FFMA.FTZ R36, R13, R12, R36 ;  /* 0x0000000c0d247223 */ /* 0x000fe40000010024 */
[----:B------:R-:W0:Y:S01]  /*1c20*/  LDS.128 R12, [R53+0xd0] ;  /* 0x0000d000350c7984 */ /* 0x000e220000000c00 */
        /* <DEDUP_REMOVED lines=8> */
[----:B------:R-:W-:Y:S02]  /*1cb0*/  HADD2.F32 R25, -RZ, R18.H0_H0 ;  /* 0x20000012ff197230 */ /* 0x000fe40000004100 */
[----:B------:R-:W-:Y:S01]  /*1cc0*/  FFMA.FTZ R34, R29, R17, R34 ;  /* 0x000000111d227223 */ /* 0x000fe20000010022 */
[----:B------:R-:W-:Y:S02]  /*1cd0*/  HADD2.F32 R17, -RZ, R30.H1_H1 ;  /* 0x3000001eff117230 */ /* 0x000fe40000004100 */
[----:B------:R-:W-:Y:S02]  /*1ce0*/  HADD2.F32 R18, -RZ, R18.H1_H1 ;  /* 0x30000012ff127230 */ /* 0x000fe40000004100 */
[----:B------:R-:W-:Y:S01]  /*1cf0*/  FFMA.FTZ R35, R16, R25, R35 ;  /* 0x0000001910237223 */ /* 0x000fe20000010023 */
[----:B------:R-:W-:Y:S02]  /*1d00*/  HADD2.F32 R25, -RZ, R19.H1_H1 ;  /* 0x30000013ff197230 */ /* 0x000fe40000004100 */
[----:B------:R-:W-:-:S02]  /*1d10*/  HADD2.F32 R16, -RZ, R31.H0_H0 ;  /* 0x2000001fff107230 */ /* 0x000fc40000004100 */
[----:B------:R-:W-:Y:S01]  /*1d20*/  FFMA.FTZ R32, R17, R18, R32 ;  /* 0x0000001211207223 */ /* 0x000fe20000010020 */
[----:B------:R-:W-:Y:S02]  /*1d30*/  HADD2.F32 R17, -RZ, R19.H0_H0 ;  /* 0x20000013ff117230 */ /* 0x000fe40000004100 */
[----:B------:R-:W-:-:S03]  /*1d40*/  FFMA.FTZ R37, R26, R25, R37 ;  /* 0x000000191a257223 */ /* 0x000fc60000010025 */
[----:B------:R-:W-:Y:S02]  /*1d50*/  FFMA.FTZ R33, R16, R17, R33 ;  /* 0x0000001110217223 */ /* 0x000fe40000010021 */
[----:B------:R-:W1:Y:S01]  /*1d60*/  LDS.128 R16, [R53+0xe0] ;  /* 0x0000e00035107984 */ /* 0x000e620000000c00 */
[----:B0-----:R-:W-:Y:S02]  /*1d70*/  HADD2.F32 R25, -RZ, R12.H0_H0 ;  /* 0x2000000cff197230 */ /* 0x001fe40000004100 */
[----:B---3--:R-:W-:Y:S02]  /*1d80*/  HADD2.F32 R26, -RZ, R4.H0_H0 ;  /* 0x20000004ff1a7230 */ /* 0x008fe40000004100 */
[----:B------:R-:W-:-:S03]  /*1d90*/  HADD2.F32 R27, -RZ, R13.H0_H0 ;  /* 0x2000000dff1b7230 */ /* 0x000fc60000004100 */
[----:B------:R-:W-:Y:S01]  /*1da0*/  FFMA.FTZ R36, R25, R26, R36 ;  /* 0x0000001a19247223 */ /* 0x000fe20000010024 */
[----:B------:R-:W-:Y:S02]  /*1db0*/  HADD2.F32 R25, -RZ, R12.H1_H1 ;  /* 0x3000000cff197230 */ /* 0x000fe40000004100 */
[----:B------:R-:W-:Y:S02]  /*1dc0*/  HADD2.F32 R4, -RZ, R4.H1_H1 ;  /* 0x30000004ff047230 */ /* 0x000fe40000004100 */
[----:B------:R-:W-:-:S03]  /*1dd0*/  HADD2.F32 R12, -RZ, R5.H0_H0 ;  /* 0x20000005ff0c7230 */ /* 0x000fc60000004100 */
[----:B------:R-:W-:Y:S02]  /*1de0*/  FFMA.FTZ R4, R25, R4, R24 ;  /* 0x0000000419047223 */ /* 0x000fe40000010018 */
[----:B------:R-:W-:Y:S02]  /*1df0*/  FFMA.FTZ R38, R27, R12, R38 ;  /* 0x0000000c1b267223 */ /* 0x000fe40000010026 */
[----:B------:R-:W0:Y:S01]  /*1e00*/  LDS.128 R24, [R53+0xf0] ;  /* 0x0000f00035187984 */ /* 0x000e220000000c00 */
[----:B------:R-:W-:Y:S02]  /*1e10*/  HADD2.F32 R13, -RZ, R13.H1_H1 ;  /* 0x3000000dff0d7230 */ /* 0x000fe40000004100 */
[----:B------:R-:W-:Y:S02]  /*1e20*/  HADD2.F32 R5, -RZ, R5.H1_H1 ;  /* 0x30000005ff057230 */ /* 0x000fe40000004100 */
[----:B------:R-:W-:Y:S02]  /*1e30*/  HADD2.F32 R12, -RZ, R14.H0_H0 ;  /* 0x2000000eff0c7230 */ /* 0x000fe40000004100 */
[----:B------:R-:W-:-:S02]  /*1e40*/  HADD2.F32 R28, -RZ, R6.H0_H0 ;  /* 0x20000006ff1c7230 */ /* 0x000fc40000004100 */
[----:B------:R-:W-:Y:S01]  /*1e50*/  FFMA.FTZ R34, R13, R5, R34 ;  /* 0x000000050d227223 */ /* 0x000fe20000010022 */
[--C-:B------:R-:W-:Y:S02]  /*1e60*/  HADD2.F32 R13, -RZ, R7.reuse.H0_H0 ;  /* 0x20000007ff0d7230 */ /* 0x100fe40000004100 */
[----:B------:R-:W-:Y:S02]  /*1e70*/  HADD2.F32 R5, -RZ, R14.H1_H1 ;  /* 0x3000000eff057230 */ /* 0x000fe40000004100 */
[----:B------:R-:W-:Y:S01]  /*1e80*/  FFMA.FTZ R35, R12, R28, R35 ;  /* 0x0000001c0c237223 */ /* 0x000fe20000010023 */
[----:B------:R-:W-:Y:S02]  /*1e90*/  HADD2.F32 R6, -RZ, R6.H1_H1 ;  /* 0x30000006ff067230 */ /* 0x000fe40000004100 */
[----:B------:R-:W-:Y:S02]  /*1ea0*/  HADD2.F32 R7, -RZ, R7.H1_H1 ;  /* 0x30000007ff077230 */ /* 0x000fe40000004100 */
[----:B------:R-:W-:-:S02]  /*1eb0*/  HADD2.F32 R14, -RZ, R15.H1_H1 ;  /* 0x3000000fff0e7230 */ /* 0x000fc40000004100 */
[----:B------:R-:W-:Y:S02]  /*1ec0*/  HADD2.F32 R12, -RZ, R15.H0_H0 ;  /* 0x2000000fff0c7230 */ /* 0x000fe40000004100 */
[----:B-1----:R-:W-:Y:S02]  /*1ed0*/  HADD2.F32 R15, -RZ, R16.H0_H0 ;  /* 0x20000010ff0f7230 */ /* 0x002fe40000004100 */
[----:B----4-:R-:W-:Y:S02]  /*1ee0*/  HADD2.F32 R28, -RZ, R20.H0_H0 ;  /* 0x20000014ff1c7230 */ /* 0x010fe40000004100 */
[----:B------:R-:W-:Y:S01]  /*1ef0*/  FFMA.FTZ R32, R5, R6, R32 ;  /* 0x0000000605207223 */ /* 0x000fe20000010020 */
[----:B------:R-:W-:Y:S01]  /*1f00*/  FFMA.FTZ R37, R14, R7, R37 ;  /* 0x000000070e257223 */ /* 0x000fe20000010025 */
[--C-:B------:R-:W-:Y:S02]  /*1f10*/  HADD2.F32 R6, -RZ, R23.reuse.H0_H0 ;  /* 0x20000017ff067230 */ /* 0x100fe40000004100 */
[----:B------:R-:W-:-:S02]  /*1f20*/  HADD2.F32 R14, -RZ, R23.H1_H1 ;  /* 0x30000017ff0e7230 */ /* 0x000fc40000004100 */
[----:B------:R-:W-:Y:S01]  /*1f30*/  FFMA.FTZ R33, R12, R13, R33 ;  /* 0x0000000d0c217223 */ /* 0x000fe20000010021 */
[----:B------:R-:W-:Y:S02]  /*1f40*/  HADD2.F32 R7, -RZ, R20.H1_H1 ;  /* 0x30000014ff077230 */ /* 0x000fe40000004100 */
[----:B------:R-:W-:Y:S01]  /*1f50*/  FFMA.FTZ R36, R15, R28, R36 ;  /* 0x0000001c0f247223 */ /* 0x000fe20000010024 */
[----:B------:R-:W-:Y:S02]  /*1f60*/  HADD2.F32 R23, -RZ, R16.H1_H1 ;  /* 0x30000010ff177230 */ /* 0x000fe40000004100 */
[--C-:B------:R-:W-:Y:S02]  /*1f70*/  HADD2.F32 R12, -RZ, R22.reuse.H0_H0 ;  /* 0x20000016ff0c7230 */ /* 0x100fe40000004100 */
[----:B------:R-:W-:Y:S02]  /*1f80*/  HADD2.F32 R5, -RZ, R22.H1_H1 ;  /* 0x30000016ff057230 */ /* 0x000fe40000004100 */
[----:B------:R-:W-:-:S02]  /*1f90*/  HADD2.F32 R20, -RZ, R18.H0_H0 ;  /* 0x20000012ff147230 */ /* 0x000fc40000004100 */
[----:B------:R-:W-:Y:S02]  /*1fa0*/  HADD2.F32 R15, -RZ, R18.H1_H1 ;  /* 0x30000012ff0f7230 */ /* 0x000fe40000004100 */
[--C-:B------:R-:W-:Y:S02]  /*1fb0*/  HADD2.F32 R16, -RZ, R19.reuse.H0_H0 ;  /* 0x20000013ff107230 */ /* 0x100fe40000004100 */
[----:B------:R-:W-:Y:S02]  /*1fc0*/  HADD2.F32 R18, -RZ, R19.H1_H1 ;  /* 0x30000013ff127230 */ /* 0x000fe40000004100 */
[----:B------:R-:W-:Y:S02]  /*1fd0*/  HADD2.F32 R22, -RZ, R8.H0_H0 ;  /* 0x20000008ff167230 */ /* 0x000fe40000004100 */
[----:B------:R-:W-:Y:S01]  /*1fe0*/  FFMA.FTZ R4, R23, R7, R4 ;  /* 0x0000000717047223 */ /* 0x000fe20000010004 */
[----:B0-----:R-:W-:Y:S02]  /*1ff0*/  HADD2.F32 R19, -RZ, R24.H1_H1 ;  /* 0x30000018ff137230 */ /* 0x001fe40000004100 */
[----:B------:R-:W-:-:S02]  /*2000*/  HADD2.F32 R8, -RZ, R8.H1_H1 ;  /* 0x30000008ff087230 */ /* 0x000fc40000004100 */
[----:B------:R-:W-:Y:S02]  /*2010*/  HADD2.F32 R13, -RZ, R21.H0_H0 ;  /* 0x20000015ff0d7230 */ /* 0x000fe40000004100 */
[----:B------:R-:W-:Y:S02]  /*2020*/  HADD2.F32 R29, -RZ, R17.H0_H0 ;  /* 0x20000011ff1d7230 */ /* 0x000fe40000004100 */
[----:B------:R-:W-:Y:S02]  /*2030*/  HADD2.F32 R7, -RZ, R24.H0_H0 ;  /* 0x20000018ff077230 */ /* 0x000fe40000004100 */
[----:B------:R-:W-:Y:S01]  /*2040*/  FFMA.FTZ R5, R15, R5, R32 ;  /* 0x000000050f057223 */ /* 0x000fe20000010020 */
[----:B------:R-:W-:Y:S01]  /*2050*/  FFMA.FTZ R4, R19, R8, R4 ;  /* 0x0000000813047223 */ /* 0x000fe20000010004 */
[----:B------:R-:W-:Y:S02]  /*2060*/  HADD2.F32 R8, -RZ, R25.H0_H0 ;  /* 0x20000019ff087230 */ /* 0x000fe40000004100 */
[----:B------:R-:W-:Y:S01]  /*2070*/  FFMA.FTZ R13, R29, R13, R38 ;  /* 0x0000000d1d0d7223 */ /* 0x000fe20000010026 */
[----:B------:R-:W-:-:S02]  /*2080*/  HADD2.F32 R15, -RZ, R9.H0_H0 ;  /* 0x20000009ff0f7230 */ /* 0x000fc40000004100 */
[----:B------:R-:W-:Y:S01]  /*2090*/  FFMA.FTZ R7, R7, R22, R36 ;  /* 0x0000001607077223 */ /* 0x000fe20000010024 */
[----:B------:R-:W-:Y:S02]  /*20a0*/  HADD2.F32 R21, -RZ, R21.H1_H1 ;  /* 0x30000015ff157230 */ /* 0x000fe40000004100 */
[----:B------:R-:W-:Y:S02]  /*20b0*/  HADD2.F32 R17, -RZ, R17.H1_H1 ;  /* 0x30000011ff117230 */ /* 0x000fe40000004100 */
[----:B------:R-:W-:Y:S01]  /*20c0*/  FFMA.FTZ R12, R20, R12, R35 ;  /* 0x0000000c140c7223 */ /* 0x000fe20000010023 */
[----:B------:R-:W-:Y:S02]  /*20d0*/  HADD2.F32 R20, -RZ, R25.H1_H1 ;  /* 0x30000019ff147230 */ /* 0x000fe40000004100 */
[----:B------:R-:W-:Y:S01]  /*20e0*/  FFMA.FTZ R8, R8, R15, R13 ;  /* 0x0000000f08087223 */ /* 0x000fe2000001000d */
[----:B------:R-:W-:Y:S02]  /*20f0*/  HADD2.F32 R9, -RZ, R9.H1_H1 ;  /* 0x30000009ff097230 */ /* 0x000fe40000004100 */
[----:B------:R-:W-:Y:S01]  /*2100*/  FFMA.FTZ R17, R17, R21, R34 ;  /* 0x0000001511117223 */ /* 0x000fe20000010022 */
[----:B------:R-:W-:Y:S01]  /*2110*/  FADD.FTZ R13, R7, R4 ;  /* 0x00000004070d7221 */ /* 0x000fe20000010000 */
[----:B------:R-:W-:-:S02]  /*2120*/  HADD2.F32 R7, -RZ, R26.H0_H0 ;  /* 0x2000001aff077230 */ /* 0x000fc40000004100 */
[----:B------:R-:W-:Y:S02]  /*2130*/  HADD2.F32 R4, -RZ, R10.H0_H0 ;  /* 0x2000000aff047230 */ /* 0x000fe40000004100 */
[----:B------:R-:W-:Y:S01]  /*2140*/  FFMA.FTZ R9, R20, R9, R17 ;  /* 0x0000000914097223 */ /* 0x000fe20000010011 */
[----:B------:R-:W-:Y:S01]  /*2150*/  FADD.FTZ R8, R8, R13 ;  /* 0x0000000d08087221 */ /* 0x000fe20000010000 */
[----:B------:R-:W-:Y:S02]  /*2160*/  HADD2.F32 R26, -RZ, R26.H1_H1 ;  /* 0x3000001aff1a7230 */ /* 0x000fe40000004100 */
[----:B------:R-:W-:Y:S02]  /*2170*/  HADD2.F32 R10, -RZ, R10.H1_H1 ;  /* 0x3000000aff0a7230 */ /* 0x000fe40000004100 */
[----:B------:R-:W-:Y:S01]  /*2180*/  FFMA.FTZ R4, R7, R4, R12 ;  /* 0x0000000407047223 */ /* 0x000fe2000001000c */
[----:B------:R-:W-:Y:S01]  /*2190*/  FADD.FTZ R9, R9, R8 ;  /* 0x0000000809097221 */ /* 0x000fe20000010000 */
[----:B------:R-:W-:Y:S01]  /*21a0*/  IADD3 R8, PT, PT, R47, 0x1, RZ ;  /* 0x000000012f087810 */ /* 0x000fe20007ffe0ff */
[----:B------:R-:W-:-:S02]  /*21b0*/  HADD2.F32 R13, -RZ, R27.H0_H0 ;  /* 0x2000001bff0d7230 */ /* 0x000fc40000004100 */
[----:B------:R-:W-:Y:S01]  /*21c0*/  FFMA.FTZ R6, R16, R6, R33 ;  /* 0x0000000610067223 */ /* 0x000fe20000010021 */
[----:B------:R-:W-:Y:S02]  /*21d0*/  HADD2.F32 R7, -RZ, R11.H0_H0 ;  /* 0x2000000bff077230 */ /* 0x000fe40000004100 */
[----:B------:R-:W-:Y:S01]  /*21e0*/  FFMA.FTZ R5, R26, R10, R5 ;  /* 0x0000000a1a057223 */ /* 0x000fe20000010005 */
[----:B------:R-:W-:Y:S01]  /*21f0*/  FADD.FTZ R4, R4, R9 ;  /* 0x0000000904047221 */ /* 0x000fe20000010000 */
[----:B------:R-:W-:Y:S01]  /*2200*/  I2FP.F32.S32 R9, R8 ;  /* 0x0000000800097245 */ /* 0x000fe20000201400 */
[----:B------:R-:W-:Y:S02]  /*2210*/  FFMA.FTZ R6, R13, R7, R6 ;  /* 0x000000070d067223 */ /* 0x000fe40000010006 */
[----:B------:R-:W-:Y:S01]  /*2220*/  FADD.FTZ R5, R5, R4 ;  /* 0x0000000405057221 */ /* 0x000fe20000010000 */
[----:B------:R-:W-:Y:S02]  /*2230*/  HADD2.F32 R27, -RZ, R27.H1_H1 ;  /* 0x3000001bff1b7230 */ /* 0x000fe40000004100 */
[----:B------:R-:W-:Y:S01]  /*2240*/  FMUL.FTZ R9, R9, R50 ;  /* 0x0000003209097220 */ /* 0x000fe20000410000 */
[----:B------:R-:W-:-:S02]  /*2250*/  HADD2.F32 R11, -RZ, R11.H1_H1 ;  /* 0x3000000bff0b7230 */ /* 0x000fc40000004100 */
[----:B------:R-:W-:Y:S01]  /*2260*/  FADD.FTZ R6, R6, R5 ;  /* 0x0000000506067221 */ /* 0x000fe20000010000 */
[----:B------:R-:W-:Y:S01]  /*2270*/  FFMA.FTZ R14, R18, R14, R37 ;  /* 0x0000000e120e7223 */ /* 0x000fe20000010025 */
[----:B------:R-:W-:Y:S02]  /*2280*/  IADD3 R5, PT, PT, R45, -0x1, RZ ;  /* 0xffffffff2d057810 */ /* 0x000fe40007ffe0ff */
[----:B------:R-:W-:Y:S01]  /*2290*/  FSEL R9, R9, RZ, P0 ;  /* 0x000000ff09097208 */ /* 0x000fe20000000000 */
[----:B------:R-:W-:Y:S01]  /*22a0*/  FFMA.FTZ R11, R27, R11, R14 ;  /* 0x0000000b1b0b7223 */ /* 0x000fe2000001000e */
[----:B------:R-:W-:-:S03]  /*22b0*/  ISETP.GE.AND P0, PT, R5, R52, PT ;  /* 0x000000340500720c */ /* 0x000fc60003f06270 */
[----:B------:R-:W-:Y:S01]  /*22c0*/  FADD.FTZ R6, R11, R6 ;  /* 0x000000060b067221 */ /* 0x000fe20000010000 */
[----:B------:R-:W-:-:S03]  /*22d0*/  IADD3 R51, PT, PT, R51, 0x4, RZ ;  /* 0x0000000433337810 */ /* 0x000fc60007ffe0ff */
[----:B------:R-:W-:-:S05]  /*22e0*/  FFMA.FTZ R9, R6, UR12, R9 ;  /* 0x0000000c06097c23 */ /* 0x000fca0008010009 */
[C---:B------:R-:W-:Y:S02]  /*22f0*/  FSEL R5, R9.reuse, RZ, !P0 ;  /* 0x000000ff09057208 */ /* 0x040fe40004000000 */
[----:B------:R-:W-:Y:S02]  /*2300*/  @!P0 FMNMX.FTZ R48, R9, R48, !PT ;  /* 0x0000003009308209 */ /* 0x000fe40007810000 */
[----:B------:R-:W-:Y:S02]  /*2310*/  ISETP.GE.AND P0, PT, R51, R42, PT ;  /* 0x0000002a3300720c */ /* 0x000fe40003f06270 */
[----:B------:R-:W-:Y:S01]  /*2320*/  IADD3 R40, P1, PT, R40, 0x10, RZ ;  /* 0x0000001028287810 */ /* 0x000fe20007f3e0ff */
[----:B------:R0:W-:Y:S01]  /*2330*/  STS [R46], R5 ;  /* 0x000000052e007388 */ /* 0x0001e20000000800 */
[----:B------:R-:W-:Y:S02]  /*2340*/  IADD3 R47, PT, PT, R47, 0x80, RZ ;  /* 0x000000802f2f7810 */ /* 0x000fe40007ffe0ff */
[----:B------:R-:W-:-:S02]  /*2350*/  IADD3 R45, PT, PT, R45, 0x80, RZ ;  /* 0x000000802d2d7810 */ /* 0x000fc40007ffe0ff */
[----:B------:R-:W-:Y:S02]  /*2360*/  IADD3.X R41, PT, PT, RZ, R41, RZ, P1, !PT ;  /* 0x00000029ff297210 */ /* 0x000fe40000ffe4ff */
[----:B0-----:R-:W-:-:S03]  /*2370*/  IADD3 R46, PT, PT, R46, 0x200, RZ ;  /* 0x000002002e2e7810 */ /* 0x001fc60007ffe0ff */
[----:B------:R-:W-:Y:S05]  /*2380*/  @!P0 BRA `(.L_x_20092) ;  /* 0xffffffe000f08947 */ /* 0x000fea000383ffff */
.L_x_20091:
[----:B------:R-:W-:Y:S05]  /*2390*/  BSYNC.RECONVERGENT B0 ;  /* 0x0000000000007941 */ /* 0x000fea0003800200 */
.L_x_20090:
[----:B0-----:R-:W0:Y:S01]  /*23a0*/  SHFL.BFLY PT, R3, R48, 0x10, 0x1f ;  /* 0x0e001f0030037f89 */ /* 0x001e2200000e0000 */
[----:B------:R-:W-:Y:S01]  /*23b0*/  MOV R11, 0x400 ;  /* 0x00000400000b7802 */ /* 0x000fe20000000f00 */
[----:B------:R-:W-:Y:S01]  /*23c0*/  BSSY.RECONVERGENT B0, `(.L_x_20093) ;  /* 0x0000103000007945 */ /* 0x000fe20003800200 */
[----:B------:R-:W-:Y:S01]  /*23d0*/  LOP3.LUT P0, R35, R43, 0x1f, RZ, 0xc0, !PT ;  /* 0x0000001f2b237812 */ /* 0x000fe2000780c0ff */
[----:B------:R-:W1:Y:S01]  /*23e0*/  S2R R10, SR_CgaCtaId ;  /* 0x00000000000a7919 */ /* 0x000e620000008800 */
[----:B------:R-:W-:Y:S02]  /*23f0*/  IADD3 R13, PT, PT, R11, 0x100, RZ ;  /* 0x000001000b0d7810 */ /* 0x000fe40007ffe0ff */
[----:B------:R-:W-:Y:S02]  /*2400*/  SHF.R.U32.HI R7, RZ, 0x5, R43 ;  /* 0x00000005ff077819 */ /* 0x000fe4000001162b */
[----:B------:R-:W-:Y:S02]  /*2410*/  ISETP.GT.U32.AND P1, PT, R35, 0x3, PT ;  /* 0x000000032300780c */ /* 0x000fe40003f24070 */
[----:B------:R-:W-:-:S02]  /*2420*/  MOV R8, 0xff7fffff ;  /* 0xff7fffff00087802 */ /* 0x000fc40000000f00 */
[----:B0-----:R-:W-:-:S05]  /*2430*/  FMNMX.FTZ R3, R3, R48, !PT ;  /* 0x0000003003037209 */ /* 0x001fca0007810000 */
[----:B------:R-:W0:Y:S01]  /*2440*/  SHFL.BFLY PT, R2, R3, 0x8, 0x1f ;  /* 0x0d001f0003027f89 */ /* 0x000e2200000e0000 */
[----:B-1----:R-:W-:Y:S02]  /*2450*/  LEA R6, R10, R13, 0x18 ;  /* 0x0000000d0a067211 */ /* 0x002fe400078ec0ff */
[----:B0-----:R-:W-:Y:S02]  /*2460*/  FMNMX.FTZ R2, R3, R2, !PT ;  /* 0x0000000203027209 */ /* 0x001fe40007810000 */
[----:B------:R-:W-:-:S03]  /*2470*/  LEA R3, R35, R6, 0x2 ;  /* 0x0000000623037211 */ /* 0x000fc600078e10ff */
[----:B------:R-:W0:Y:S02]  /*2480*/  SHFL.BFLY PT, R5, R2, 0x4, 0x1f ;  /* 0x0c801f0002057f89 */ /* 0x000e2400000e0000 */
[----:B0-----:R-:W-:Y:S02]  /*2490*/  FMNMX.FTZ R5, R2, R5, !PT ;  /* 0x0000000502057209 */ /* 0x001fe40007810000 */
[----:B------:R-:W-:Y:S02]  /*24a0*/  LEA R2, R7, R6, 0x2 ;  /* 0x0000000607027211 */ /* 0x000fe400078e10ff */
[----:B------:R-:W-:Y:S01]  /*24b0*/  IADD3 R6, PT, PT, R52, 0x1f, RZ ;  /* 0x0000001f34067810 */ /* 0x000fe20007ffe0ff */
[----:B------:R-:W0:Y:S03]  /*24c0*/  SHFL.BFLY PT, R4, R5, 0x2, 0x1f ;  /* 0x0c401f0005047f89 */ /* 0x000e2600000e0000 */
[----:B------:R-:W-:-:S04]  /*24d0*/  SHF.R.S32.HI R15, RZ, 0x1f, R6 ;  /* 0x0000001fff0f7819 */ /* 0x000fc80000011406 */
[----:B------:R-:W-:Y:S01]  /*24e0*/  LEA.HI R15, R15, R6, RZ, 0x5 ;  /* 0x000000060f0f7211 */ /* 0x000fe200078f28ff */
[----:B------:R-:W-:Y:S01]  /*24f0*/  HFMA2 R6, -RZ, RZ, 0, 0 ;  /* 0x00000000ff067431 */ /* 0x000fe200000001ff */
[----:B0-----:R-:W-:-:S05]  /*2500*/  FMNMX.FTZ R4, R5, R4, !PT ;  /* 0x0000000405047209 */ /* 0x001fca0007810000 */
[----:B------:R-:W0:Y:S02]  /*2510*/  SHFL.BFLY PT, R9, R4, 0x1, 0x1f ;  /* 0x0c201f0004097f89 */ /* 0x000e2400000e0000 */
[----:B0-----:R-:W-:-:S05]  /*2520*/  FMNMX.FTZ R13, R4, R9, !PT ;  /* 0x00000009040d7209 */ /* 0x001fca0007810000 */
[----:B------:R0:W-:Y:S01]  /*2530*/  @!P0 STS [R2], R13 ;  /* 0x0000000d02008388 */ /* 0x0001e20000000800 */
[----:B------:R-:W-:Y:S01]  /*2540*/  BAR.SYNC.DEFER_BLOCKING 0x0 ;  /* 0x0000000000007b1d */ /* 0x000fe20000010000 */
[----:B0-----:R-:W-:-:S05]  /*2550*/  LOP3.LUT R13, R15, 0xffffffe0, RZ, 0xc0, !PT ;  /* 0xffffffe00f0d7812 */ /* 0x001fca00078ec0ff */
        /* <DEDUP_REMOVED lines=9> */
[-C--:B------:R-:W-:Y:S01]  /*25f0*/  LOP3.LUT R9, RZ, R43.reuse, RZ, 0x33, !PT ;  /* 0x0000002bff097212 */ /* 0x080fe200078e33ff */
[----:B------:R-:W-:Y:S04]  /*2600*/  BSSY.RECONVERGENT B1, `(.L_x_20095) ;  /* 0x000001b000017945 */ /* 0x000fe80003800200 */
[----:B------:R-:W-:Y:S01]  /*2610*/  IMAD.IADD R8, R9, 0x1, R4 ;  /* 0x0000000109087824 */ /* 0x000fe200078e0204 */
[----:B------:R-:W-:-:S04]  /*2620*/  MOV R9, R43 ;  /* 0x0000002b00097202 */ /* 0x000fc80000000f00 */
        /* <DEDUP_REMOVED lines=13> */
.L_x_20097:
        /* <DEDUP_REMOVED lines=11> */
.L_x_20096:
[----:B------:R-:W-:Y:S05]  /*27b0*/  BSYNC.RECONVERGENT B1 ;  /* 0x0000000000017941 */ /* 0x000fea0003800200 */
.L_x_20095:
        /* <DEDUP_REMOVED lines=12> */
.L_x_20100:
[----:B------:R-:W0:Y:S01]  /*2880*/  LDS R20, [R8+0x200] ;  /* 0x0002000008147984 */ /* 0x000e220000000800 */
[----:B------:R-:W-:-:S03]  /*2890*/  IADD3 R9, PT, PT, R9, 0x800, RZ ;  /* 0x0000080009097810 */ /* 0x000fc60007ffe0ff */
[----:B------:R-:W1:Y:S01]  /*28a0*/  LDS R14, [R8+-0x400] ;  /* 0xfffc0000080e7984 */ /* 0x000e620000000800 */
[----:B------:R-:W-:-:S03]  /*28b0*/  ISETP.GE.AND P3, PT, R9, R12, PT ;  /* 0x0000000c0900720c */ /* 0x000fc60003f66270 */
        /* <DEDUP_REMOVED lines=8> */
[----:B0-----:R-:W-:-:S03]  /*2940*/  FADD.FTZ R20, -R5, R20 ;  /* 0x0000001405147221 */ /* 0x001fc60000010100 */
[----:B------:R-:W0:Y:S01]  /*2950*/  LDS R34, [R8+0x1200] ;  /* 0x0012000008227984 */ /* 0x000e220000000800 */
[C---:B-1----:R-:W-:Y:S01]  /*2960*/  FADD.FTZ R14, -R5.reuse, R14 ;  /* 0x0000000e050e7221 */ /* 0x042fe20000010100 */
[----:B------:R-:W-:Y:S02]  /*2970*/  FMUL.FTZ R19, R20, 1.4426950216293334961 ;  /* 0x3fb8aa3b14137820 */ /* 0x000fe40000410000 */
[----:B------:R-:W1:Y:S01]  /*2980*/  LDS R20, [R8+0x1000] ;  /* 0x0010000008147984 */ /* 0x000e620000000800 */
[----:B------:R-:W-:Y:S01]  /*2990*/  FMUL.FTZ R13, R14, 1.4426950216293334961 ;  /* 0x3fb8aa3b0e0d7820 */ /* 0x000fe20000410000 */
[C---:B--2---:R-:W-:Y:S02]  /*29a0*/  FADD.FTZ R16, -R5.reuse, R16 ;  /* 0x0000001005107221 */ /* 0x044fe40000010100 */
[----:B------:R-:W2:Y:S01]  /*29b0*/  LDS R14, [R8+0x1600] ;  /* 0x00160000080e7984 */ /* 0x000ea20000000800 */
[C---:B---3--:R-:W-:Y:S01]  /*29c0*/  FADD.FTZ R22, -R5.reuse, R22 ;  /* 0x0000001605167221 */ /* 0x048fe20000010100 */
[----:B------:R-:W-:Y:S01]  /*29d0*/  FMUL.FTZ R15, R16, 1.4426950216293334961 ;  /* 0x3fb8aa3b100f7820 */ /* 0x000fe20000410000 */
[----:B------:R-:W3:Y:S01]  /*29e0*/  MUFU.EX2 R13, R13 ;  /* 0x0000000d000d7308 */ /* 0x000ee20000000800 */
[----:B------:R-:W2:Y:S01]  /*29f0*/  LDS R16, [R8+0x1800] ;  /* 0x0018000008107984 */ /* 0x000ea20000000800 */
[----:B----4-:R-:W-:Y:S01]  /*2a00*/  FADD.FTZ R18, -R5, R18 ;  /* 0x0000001205127221 */ /* 0x010fe20000010100 */
[----:B------:R-:W-:-:S02]  /*2a10*/  FMUL.FTZ R21, R22, 1.4426950216293334961 ;  /* 0x3fb8aa3b16157820 */ /* 0x000fc40000410000 */
[----:B------:R-:W4:Y:S01]  /*2a20*/  LDS R22, [R8+0x1400] ;  /* 0x0014000008167984 */ /* 0x000f220000000800 */
[----:B------:R-:W-:Y:S01]  /*2a30*/  FMUL.FTZ R17, R18, 1.4426950216293334961 ;  /* 0x3fb8aa3b12117820 */ /* 0x000fe20000410000 */
[C---:B------:R-:W-:Y:S01]  /*2a40*/  FADD.FTZ R24, -R5.reuse, R24 ;  /* 0x0000001805187221 */ /* 0x040fe20000010100 */
[----:B------:R-:W0:Y:S01]  /*2a50*/  MUFU.EX2 R15, R15 ;  /* 0x0000000f000f7308 */ /* 0x000e220000000800 */
[----:B------:R-:W4:Y:S01]  /*2a60*/  LDS R18, [R8+0x1a00] ;  /* 0x001a000008127984 */ /* 0x000f220000000800 */
[----:B------:R-:W-:Y:S01]  /*2a70*/  FADD.FTZ R26, -R5, R26 ;  /* 0x0000001a051a7221 */ /* 0x000fe20000010100 */
[----:B------:R-:W-:-:S03]  /*2a80*/  FMUL.FTZ R23, R24, 1.4426950216293334961 ;  /* 0x3fb8aa3b18177820 */ /* 0x000fc60000410000 */
[----:B------:R-:W-:Y:S01]  /*2a90*/  FMUL.FTZ R25, R26, 1.4426950216293334961 ;  /* 0x3fb8aa3b1a197820 */ /* 0x000fe20000410000 */
[----:B------:R-:W-:Y:S01]  /*2aa0*/  FADD.FTZ R28, -R5, R28 ;  /* 0x0000001c051c7221 */ /* 0x000fe20000010100 */
[----:B------:R-:W1:Y:S01]  /*2ab0*/  MUFU.EX2 R17, R17 ;  /* 0x0000001100117308 */ /* 0x000e620000000800 */
[----:B---3--:R-:W-:Y:S01]  /*2ac0*/  FADD.FTZ R6, R13, R6 ;  /* 0x000000060d067221 */ /* 0x008fe20000010000 */
[C---:B------:R-:W-:Y:S01]  /*2ad0*/  FADD.FTZ R30, -R5.reuse, R30 ;  /* 0x0000001e051e7221 */ /* 0x040fe20000010100 */
[----:B------:R-:W-:Y:S01]  /*2ae0*/  FMUL.FTZ R27, R28, 1.4426950216293334961 ;  /* 0x3fb8aa3b1c1b7820 */ /* 0x000fe20000410000 */
[----:B------:R-:W-:Y:S02]  /*2af0*/  STS [R8+-0x400], R13 ;  /* 0xfffc000d08007388 */ /* 0x000fe40000000800 */
[----:B------:R-:W-:Y:S01]  /*2b00*/  FMUL.FTZ R29, R30, 1.4426950216293334961 ;  /* 0x3fb8aa3b1e1d7820 */ /* 0x000fe20000410000 */
[C---:B------:R-:W-:Y:S01]  /*2b10*/  FADD.FTZ R32, -R5.reuse, R32 ;  /* 0x0000002005207221 */ /* 0x040fe20000010100 */
[----:B------:R-:W3:Y:S01]  /*2b20*/  MUFU.EX2 R19, R19 ;  /* 0x0000001300137308 */ /* 0x000ee20000000800 */
[----:B0-----:R-:W-:Y:S01]  /*2b30*/  FADD.FTZ R6, R6, R15 ;  /* 0x0000000f06067221 */ /* 0x001fe20000010000 */
[----:B------:R-:W-:Y:S01]  /*2b40*/  STS [R8+-0x200], R15 ;  /* 0xfffe000f08007388 */ /* 0x000fe20000000800 */
[----:B------:R-:W-:Y:S01]  /*2b50*/  FMUL.FTZ R31, R32, 1.4426950216293334961 ;  /* 0x3fb8aa3b201f7820 */ /* 0x000fe20000410000 */
[----:B------:R-:W-:-:S04]  /*2b60*/  FADD.FTZ R34, -R5, R34 ;  /* 0x0000002205227221 */ /* 0x000fc80000010100 */
[----:B------:R-:W0:Y:S01]  /*2b70*/  MUFU.EX2 R21, R21 ;  /* 0x0000001500157308 */ /* 0x000e220000000800 */
[----:B-1----:R-:W-:Y:S01]  /*2b80*/  FADD.FTZ R6, R6, R17 ;  /* 0x0000001106067221 */ /* 0x002fe20000010000 */
[C---:B------:R-:W-:Y:S01]  /*2b90*/  FADD.FTZ R20, -R5.reuse, R20 ;  /* 0x0000001405147221 */ /* 0x040fe20000010100 */
[----:B------:R-:W-:Y:S01]  /*2ba0*/  FMUL.FTZ R34, R34, 1.4426950216293334961 ;  /* 0x3fb8aa3b22227820 */ /* 0x000fe20000410000 */
[----:B------:R-:W-:Y:S01]  /*2bb0*/  STS [R8], R17 ;  /* 0x0000001108007388 */ /* 0x000fe20000000800 */
[C---:B--2---:R-:W-:Y:S01]  /*2bc0*/  FADD.FTZ R14, -R5.reuse, R14 ;  /* 0x0000000e050e7221 */ /* 0x044fe20000010100 */
[----:B------:R-:W-:Y:S02]  /*2bd0*/  FMUL.FTZ R20, R20, 1.4426950216293334961 ;  /* 0x3fb8aa3b14147820 */ /* 0x000fe40000410000 */
[----:B------:R-:W1:Y:S01]  /*2be0*/  MUFU.EX2 R23, R23 ;  /* 0x0000001700177308 */ /* 0x000e620000000800 */
[----:B---3--:R-:W-:Y:S01]  /*2bf0*/  FADD.FTZ R6, R6, R19 ;  /* 0x0000001306067221 */ /* 0x008fe20000010000 */
[----:B------:R-:W-:Y:S01]  /*2c00*/  FMUL.FTZ R14, R14, 1.4426950216293334961 ;  /* 0x3fb8aa3b0e0e7820 */ /* 0x000fe20000410000 */
[C---:B------:R-:W-:Y:S01]  /*2c10*/  FADD.FTZ R16, -R5.reuse, R16 ;  /* 0x0000001005107221 */ /* 0x040fe20000010100 */
[----:B------:R-:W-:Y:S01]  /*2c20*/  STS [R8+0x200], R19 ;  /* 0x0002001308007388 */ /* 0x000fe20000000800 */
[----:B----4-:R-:W-:-:S02]  /*2c30*/  FADD.FTZ R22, -R5, R22 ;  /* 0x0000001605167221 */ /* 0x010fc40000010100 */
[----:B------:R-:W-:Y:S01]  /*2c40*/  FMUL.FTZ R16, R16, 1.4426950216293334961 ;  /* 0x3fb8aa3b10107820 */ /* 0x000fe20000410000 */
[----:B------:R-:W2:Y:S01]  /*2c50*/  MUFU.EX2 R25, R25 ;  /* 0x0000001900197308 */ /* 0x000ea20000000800 */
[----:B0-----:R-:W-:Y:S01]  /*2c60*/  FADD.FTZ R6, R6, R21 ;  /* 0x0000001506067221 */ /* 0x001fe20000010000 */
[----:B------:R-:W-:Y:S01]  /*2c70*/  FMUL.FTZ R22, R22, 1.4426950216293334961 ;  /* 0x3fb8aa3b16167820 */ /* 0x000fe20000410000 */
[----:B------:R-:W-:Y:S01]  /*2c80*/  FADD.FTZ R18, -R5, R18 ;  /* 0x0000001205127221 */ /* 0x000fe20000010100 */
[----:B------:R-:W-:Y:S03]  /*2c90*/  STS [R8+0x400], R21 ;  /* 0x0004001508007388 */ /* 0x000fe60000000800 */
        /* <DEDUP_REMOVED lines=34> */
.L_x_20099:
[----:B------:R-:W-:Y:S05]  /*2ec0*/  BSYNC.RECONVERGENT B1 ;  /* 0x0000000000017941 */ /* 0x000fea0003800200 */
.L_x_20098:
        /* <DEDUP_REMOVED lines=55> */
.L_x_20102:
[----:B------:R-:W-:Y:S05]  /*3240*/  BSYNC.RECONVERGENT B1 ;  /* 0x0000000000017941 */ /* 0x000fea0003800200 */
.L_x_20101:
        /* <DEDUP_REMOVED lines=26> */
.L_x_20094:
[----:B------:R-:W-:Y:S05]  /*33f0*/  BSYNC.RECONVERGENT B0 ;  /* 0x0000000000007941 */ /* 0x000fea0003800200 */
.L_x_20093:
        /* <DEDUP_REMOVED lines=40> */
.L_x_20107:
[----:B------:R-:W0:Y:S01]  /*3680*/  LDS R9, [R3] ;  /* 0x0000000003097984 */ /* 0x000e220000000800 */
[----:B------:R-:W-:-:S04]  /*3690*/  IADD3 R8, PT, PT, R8, 0x1, RZ ;  /* 0x0000000108087810 */ /* 0x000fc80007ffe0ff */
[----:B------:R-:W-:Y:S01]  /*36a0*/  ISETP.NE.AND P0, PT, R8, RZ, PT ;  /* 0x000000ff0800720c */ /* 0x000fe20003f05270 */
[----:B0-----:R-:W-:-:S05]  /*36b0*/  FMUL.FTZ R6, R9, R2 ;  /* 0x0000000209067220 */ /* 0x001fca0000410000 */
[----:B------:R0:W-:Y:S02]  /*36c0*/  STS [R3], R6 ;  /* 0x0000000603007388 */ /* 0x0001e40000000800 */
[----:B0-----:R-:W-:-:S05]  /*36d0*/  IADD3 R3, PT, PT, R3, 0x200, RZ ;  /* 0x0000020003037810 */ /* 0x001fca0007ffe0ff */
[----:B------:R-:W-:Y:S05]  /*36e0*/  @P0 BRA `(.L_x_20107) ;  /* 0xfffffffc00e40947 */ /* 0x000fea000383ffff */
.L_x_20106:
[----:B------:R-:W-:Y:S05]  /*36f0*/  BSYNC.RECONVERGENT B1 ;  /* 0x0000000000017941 */ /* 0x000fea0003800200 */
.L_x_20105:
        /* <DEDUP_REMOVED lines=12> */
.L_x_20110:
        /* <DEDUP_REMOVED lines=52> */
.L_x_20109:
[----:B------:R-:W-:Y:S05]  /*3b00*/  BSYNC.RECONVERGENT B1 ;  /* 0x0000000000017941 */ /* 0x000fea0003800200 */
.L_x_20108:
        /* <DEDUP_REMOVED lines=31> */
.L_x_20112:
[----:B------:R-:W-:Y:S05]  /*3d00*/  BSYNC.RECONVERGENT B1 ;  /* 0x0000000000017941 */ /* 0x000fea0003800200 */
.L_x_20111:
        /* <DEDUP_REMOVED lines=14> */
.L_x_20104:
[----:B------:R-:W-:Y:S05]  /*3df0*/  BSYNC.RECONVERGENT B0 ;  /* 0x0000000000007941 */ /* 0x000fea0003800200 */
.L_x_20103:
        /* <DEDUP_REMOVED lines=9> */
[----:B------:R-:W-:-:S02]  /*3e90*/  CS2R R24, SRZ ;  /* 0x0000000000187805 */ /* 0x000fc4000001ff00 */
[----:B-1----:R-:W-:Y:S01]  /*3ea0*/  MOV R6, RZ ;  /* 0x000000ff00067202 */ /* 0x002fe20000000f00 */
[----:B------:R-:W1:Y:S01]  /*3eb0*/  LDCU.64 UR4, c[0x0][0x398] ;  /* 0x00007300ff0477ac */ /* 0x000e620008000a00 */
[----:B0-----:R-:W-:Y:S02]  /*3ec0*/  CS2R R4, SRZ ;  /* 0x0000000000047805 */ /* 0x001fe4000001ff00 */
[----:B------:R-:W-:Y:S01]  /*3ed0*/  CS2R R2, SRZ ;  /* 0x0000000000027805 */ /* 0x000fe2000001ff00 */
[----:B------:R-:W-:Y:S06]  /*3ee0*/  @P0 BRA `(.L_x_20114) ;  /* 0x0000002c003c0947 */ /* 0x000fec0003800000 */
[----:B------:R-:W0:Y:S01]  /*3ef0*/  LDCU.64 UR10, c[0x0][0x3a8] ;  /* 0x00007500ff0a77ac */ /* 0x000e220008000a00 */
[----:B------:R-:W-:Y:S02]  /*3f00*/  SHF.R.U32.HI R8, RZ, 0x3, R43 ;  /* 0x00000003ff087819 */ /* 0x000fe4000001162b */
[----:B------:R-:W-:Y:S01]  /*3f10*/  MOV R9, RZ ;  /* 0x000000ff00097202 */ /* 0x000fe20000000f00 */
[----:B------:R-:W3:Y:S01]  /*3f20*/  LDCU UR8, c[0x0][0x3d0] ;  /* 0x00007a00ff0877ac */ /* 0x000ee20008000800 */
[----:B------:R-:W-:Y:S02]  /*3f30*/  LOP3.LUT R8, R8, 0x7c, RZ, 0xc0, !PT ;  /* 0x0000007c08087812 */ /* 0x000fe400078ec0ff */
[----:B------:R-:W-:Y:S02]  /*3f40*/  IADD3 R11, PT, PT, R11, 0x120, RZ ;  /* 0x000001200b0b7810 */ /* 0x000fe40007ffe0ff */
[----:B------:R-:W-:Y:S01]  /*3f50*/  SHF.L.U32 R12, R43, 0x5, RZ ;  /* 0x000000052b0c7819 */ /* 0x000fe200000006ff */
[----:B------:R-:W-:Y:S01]  /*3f60*/  IMAD.WIDE R8, R49, 0x4, R8 ;  /* 0x0000000431087825 */ /* 0x000fe200078e0208 */
[----:B------:R-:W-:-:S02]  /*3f70*/  LEA R11, R10, R11, 0x18 ;  /* 0x0000000b0a0b7211 */ /* 0x000fc400078ec0ff */
[----:B------:R-:W-:Y:S01]  /*3f80*/  LOP3.LUT R12, R12, 0x60, RZ, 0xe2, !PT ;  /* 0x000000600c0c7812 */ /* 0x000fe200078ee2ff */
[----:B------:R-:W-:Y:S01]  /*3f90*/  IMAD.SHL.U32 R10, R43, 0x8, RZ ;  /* 0x000000082b0a7824 */ /* 0x000fe200078e00ff */
[C---:B------:R-:W-:Y:S02]  /*3fa0*/  IADD3 R39, PT, PT, R7.reuse, 0x1, RZ ;  /* 0x0000000107277810 */ /* 0x040fe40007ffe0ff */
[----:B------:R-:W-:Y:S02]  /*3fb0*/  LEA R12, R7, R12, 0x7 ;  /* 0x0000000c070c7211 */ /* 0x000fe400078e38ff */
[----:B0-----:R-:W-:Y:S02]  /*3fc0*/  IADD3 R36, P0, PT, R8, UR10, RZ ;  /* 0x0000000a08247c10 */ /* 0x001fe4000ff1e0ff */
[----:B------:R-:W-:Y:S01]  /*3fd0*/  LOP3.LUT R8, R10, 0x18, RZ, 0xc0, !PT ;  /* 0x000000180a087812 */ /* 0x000fe200078ec0ff */
[----:B---3-5:R-:W-:Y:S01]  /*3fe0*/  IMAD R50, R0, UR8, RZ ;  /* 0x0000000800327c24 */ /* 0x028fe2000f8e02ff */
[----:B------:R-:W-:-:S02]  /*3ff0*/  IADD3 R38, PT, PT, R12, 0x10, R11 ;  /* 0x000000100c267810 */ /* 0x000fc40007ffe00b */
[----:B------:R-:W-:Y:S02]  /*4000*/  LEA R8, R7, R8, 0x5 ;  /* 0x0000000807087211 */ /* 0x000fe400078e28ff */
[----:B------:R-:W-:Y:S02]  /*4010*/  IADD3.X R37, PT, PT, R9, UR11, RZ, P0, !PT ;  /* 0x0000000b09257c10 */ /* 0x000fe400087fe4ff */
[----:B------:R-:W-:Y:S02]  /*4020*/  IADD3 R40, PT, PT, R7, -R42, RZ ;  /* 0x8000002a07287210 */ /* 0x000fe40007ffe0ff */
[----:B------:R-:W-:Y:S02]  /*4030*/  MOV R34, RZ ;  /* 0x000000ff00227202 */ /* 0x000fe40000000f00 */
[----:B------:R-:W-:Y:S02]  /*4040*/  LOP3.LUT R0, R10, 0xf8, RZ, 0xc0, !PT ;  /* 0x000000f80a007812 */ /* 0x000fe400078ec0ff */
[----:B------:R-:W-:-:S02]  /*4050*/  SHF.R.S32.HI R51, RZ, 0x1f, R50 ;  /* 0x0000001fff337819 */ /* 0x000fc40000011432 */
[----:B------:R-:W-:-:S07]  /*4060*/  IADD3 R41, PT, PT, R8, 0x3, RZ ;  /* 0x0000000308297810 */ /* 0x000fce0007ffe0ff */
.L_x_20147:
[----:B--2---:R-:W2:Y:S01]  /*4070*/  LDG.E.CONSTANT R17, desc[UR6][R36.64] ;  /* 0x0000000624117981 */ /* 0x004ea2000c1e9900 */
[----:B------:R-:W-:-:S03]  /*4080*/  IADD3 R45, PT, PT, R41, -0x3, RZ ;  /* 0xfffffffd292d7810 */ /* 0x000fc60007ffe0ff */
[----:B------:R-:W0:Y:S04]  /*4090*/  LDS.128 R8, [R38+-0x10] ;  /* 0xfffff00026087984 */ /* 0x000e280000000c00 */
[----:B----4-:R3:W4:Y:S01]  /*40a0*/  LDS.128 R12, [R38] ;  /* 0x00000000260c7984 */ /* 0x0107220000000c00 */
[----:B------:R-:W-:Y:S01]  /*40b0*/  BSSY.RECONVERGENT B1, `(.L_x_20115) ;  /* 0x0000029000017945 */ /* 0x000fe20003800200 */
[----:B0-----:R-:W-:Y:S02]  /*40c0*/  F2FP.F16.F32.PACK_AB R46, R11, R10 ;  /* 0x0000000a0b2e723e */ /* 0x001fe400000000ff */
[----:B------:R-:W-:Y:S01]  /*40d0*/  F2FP.F16.F32.PACK_AB R47, R9, R8 ;  /* 0x00000008092f723e */ /* 0x000fe200000000ff */
[----:B--2---:R-:W-:-:S03]  /*40e0*/  IMAD.WIDE R16, R17, UR9, R50 ;  /* 0x0000000911107c25 */ /* 0x004fc6000f8e0232 */
[----:B------:R-:W-:-:S04]  /*40f0*/  IADD3 R16, P0, PT, R0, R16, RZ ;  /* 0x0000001000107210 */ /* 0x000fc80007f1e0ff */
[----:B------:R-:W-:Y:S02]  /*4100*/  IADD3.X R17, PT, PT, RZ, R17, RZ, P0, !PT ;  /* 0x00000011ff117210 */ /* 0x000fe400007fe4ff */
[----:B-1----:R-:W-:Y:S02]  /*4110*/  LEA R54, P1, R16, UR4, 0x1 ;  /* 0x0000000410367c11 */ /* 0x002fe4000f8208ff */
[----:B------:R-:W-:Y:S02]  /*4120*/  ISETP.NE.AND P0, PT, R40, -0x1, PT ;  /* 0xffffffff2800780c */ /* 0x000fe40003f05270 */
[----:B------:R-:W-:-:S05]  /*4130*/  LEA.HI.X R55, R16, UR5, R17, 0x1, P1 ;  /* 0x0000000510377c11 */ /* 0x000fca00088f0c11 */
[----:B------:R3:W5:Y:S06]  /*4140*/  LDG.E.128.CONSTANT R16, desc[UR6][R54.64] ;  /* 0x0000000636107981 */ /* 0x00076c000c1e9d00 */
[----:B----4-:R-:W-:Y:S05]  /*4150*/  @P0 BRA `(.L_x_20116) ;  /* 0x0000000000780947 */ /* 0x010fea0003800000 */
[C---:B------:R-:W-:Y:S02]  /*4160*/  IADD3 R11, PT, PT, R41.reuse, 0x1, RZ ;  /* 0x00000001290b7810 */ /* 0x040fe40007ffe0ff */
[C---:B------:R-:W-:Y:S02]  /*4170*/  IADD3 R9, PT, PT, R41.reuse, -0x1, RZ ;  /* 0xffffffff29097810 */ /* 0x040fe40007ffe0ff */
[----:B------:R-:W-:Y:S02]  /*4180*/  IADD3 R21, PT, PT, R41, 0x2, RZ ;  /* 0x0000000229157810 */ /* 0x000fe40007ffe0ff */
[-C--:B------:R-:W-:Y:S02]  /*4190*/  ISETP.GE.AND P1, PT, R11, R52.reuse, PT ;  /* 0x000000340b00720c */ /* 0x080fe40003f26270 */
[----:B------:R-:W-:Y:S02]  /*41a0*/  ISETP.GE.AND P6, PT, R9, R52, PT ;  /* 0x000000340900720c */ /* 0x000fe40003fc6270 */
[----:B------:R-:W-:-:S02]  /*41b0*/  IADD3 R11, PT, PT, R41, 0x4, RZ ;  /* 0x00000004290b7810 */ /* 0x000fc40007ffe0ff */
[----:B------:R-:W-:Y:S02]  /*41c0*/  IADD3 R9, PT, PT, R41, -0x2, RZ ;  /* 0xfffffffe29097810 */ /* 0x000fe40007ffe0ff */
[-C--:B------:R-:W-:Y:S02]  /*41d0*/  ISETP.GE.AND P2, PT, R21, R52.reuse, PT ;  /* 0x000000341500720c */ /* 0x080fe40003f46270 */
[----:B------:R-:W-:Y:S02]  /*41e0*/  IADD3 R21, PT, PT, R41, 0x3, RZ ;  /* 0x0000000329157810 */ /* 0x000fe40007ffe0ff */
[-C--:B------:R-:W-:Y:S02]  /*41f0*/  ISETP.GE.AND P4, PT, R11, R52.reuse, PT ;  /* 0x000000340b00720c */ /* 0x080fe40003f86270 */
[----:B------:R-:W-:Y:S02]  /*4200*/  ISETP.GE.AND P5, PT, R9, R52, PT ;  /* 0x000000340900720c */ /* 0x000fe40003fa6270 */
[----:B-----5:R-:W-:-:S02]  /*4210*/  PRMT R11, R18, 0x7632, R11 ;  /* 0x00007632120b7816 */ /* 0x020fc4000000000b */
[C---:B------:R-:W-:Y:S02]  /*4220*/  PRMT R9, R17.reuse, 0x7632, R9 ;  /* 0x0000763211097816 */ /* 0x040fe40000000009 */
[----:B------:R-:W-:Y:S02]  /*4230*/  SEL R18, R18, RZ, !P1 ;  /* 0x000000ff12127207 */ /* 0x000fe40004800000 */
[----:B------:R-:W-:Y:S02]  /*4240*/  SEL R17, R17, RZ, !P6 ;  /* 0x000000ff11117207 */ /* 0x000fe40007000000 */
[-C--:B------:R-:W-:Y:S02]  /*4250*/  ISETP.GE.AND P1, PT, R41, R52.reuse, PT ;  /* 0x000000342900720c */ /* 0x080fe40003f26270 */
[-C--:B------:R-:W-:Y:S02]  /*4260*/  ISETP.GE.AND P3, PT, R21, R52.reuse, PT ;  /* 0x000000341500720c */ /* 0x080fe40003f66270 */
[----:B------:R-:W-:-:S02]  /*4270*/  ISETP.GE.AND P6, PT, R45, R52, PT ;  /* 0x000000342d00720c */ /* 0x000fc40003fc6270 */
[C---:B------:R-:W-:Y:S02]  /*4280*/  PRMT R8, R16.reuse, 0x7632, R8 ;  /* 0x0000763210087816 */ /* 0x040fe40000000008 */
        /* <DEDUP_REMOVED lines=11> */
.L_x_20116:
[----:B------:R-:W-:Y:S05]  /*4340*/  BSYNC.RECONVERGENT B1 ;  /* 0x0000000000017941 */ /* 0x000fea0003800200 */
.L_x_20115:
[----:B-----5:R-:W-:Y:S01]  /*4350*/  HMUL2 R8, R46, R17 ;  /* 0x000000112e087232 */ /* 0x020fe20000000000 */
[----:B------:R-:W-:-:S03]  /*4360*/  F2FP.F16.F32.PACK_AB R49, R13, R12 ;  /* 0x0000000c0d31723e */ /* 0x000fc600000000ff */
[----:B------:R-:W-:Y:S02]  /*4370*/  HFMA2 R16, R47, R16, R8 ;  /* 0x000000102f107231 */ /* 0x000fe40000000008 */
[----:B------:R0:W5:Y:S01]  /*4380*/  LDG.E.128.CONSTANT R8, desc[UR6][R54.64+0x200] ;  /* 0x0002000636087981 */ /* 0x000162000c1e9d00 */
[----:B------:R-:W-:Y:S04]  /*4390*/  BSSY.RECONVERGENT B1, `(.L_x_20117) ;  /* 0x0000020000017945 */ /* 0x000fe80003800200 */
[----:B------:R-:W-:Y:S05]  /*43a0*/  @P0 BRA `(.L_x_20118) ;  /* 0x0000000000780947 */ /* 0x000fea0003800000 */
[C---:B------:R-:W-:Y:S02]  /*43b0*/  IADD3 R17, PT, PT, R41.reuse, 0x1, RZ ;  /* 0x0000000129117810 */ /* 0x040fe40007ffe0ff */
[----:B------:R-:W-:Y:S02]  /*43c0*/  IADD3 R13, PT, PT, R41, -0x1, RZ ;  /* 0xffffffff290d7810 */ /* 0x000fe40007ffe0ff */
[-C--:B------:R-:W-:Y:S02]  /*43d0*/  ISETP.GE.AND P1, PT, R17, R52.reuse, PT ;  /* 0x000000341100720c */ /* 0x080fe40003f26270 */
[----:B------:R-:W-:Y:S01]  /*43e0*/  ISETP.GE.AND P6, PT, R13, R52, PT ;  /* 0x000000340d00720c */ /* 0x000fe20003fc6270 */
[C---:B------:R-:W-:Y:S01]  /*43f0*/  VIADD R13, R41.reuse, 0x2 ;  /* 0x00000002290d7836 */ /* 0x040fe20000000000 */
[----:B------:R-:W-:Y:S02]  /*4400*/  IADD3 R17, PT, PT, R41, 0x3, RZ ;  /* 0x0000000329117810 */ /* 0x000fe40007ffe0ff */
[----:B-----5:R-:W-:-:S02]  /*4410*/  PRMT R12, R10, 0x7632, R12 ;  /* 0x000076320a0c7816 */ /* 0x020fc4000000000c */
[-C--:B------:R-:W-:Y:S02]  /*4420*/  ISETP.GE.AND P3, PT, R17, R52.reuse, PT ;  /* 0x000000341100720c */ /* 0x080fe40003f66270 */
[----:B------:R-:W-:Y:S02]  /*4430*/  IADD3 R17, PT, PT, R41, 0x4, RZ ;  /* 0x0000000429117810 */ /* 0x000fe40007ffe0ff */
[-C--:B------:R-:W-:Y:S02]  /*4440*/  ISETP.GE.AND P2, PT, R13, R52.reuse, PT ;  /* 0x000000340d00720c */ /* 0x080fe40003f46270 */
[----:B------:R-:W-:Y:S02]  /*4450*/  IADD3 R13, PT, PT, R41, -0x2, RZ ;  /* 0xfffffffe290d7810 */ /* 0x000fe40007ffe0ff */
[----:B------:R-:W-:Y:S02]  /*4460*/  ISETP.GE.AND P4, PT, R17, R52, PT ;  /* 0x000000341100720c */ /* 0x000fe40003f86270 */
[----:B------:R-:W-:-:S02]  /*4470*/  SEL R10, R10, RZ, !P1 ;  /* 0x000000ff0a0a7207 */ /* 0x000fc40004800000 */
[----:B------:R-:W-:Y:S02]  /*4480*/  PRMT R17, R9, 0x7632, R17 ;  /* 0x0000763209117816 */ /* 0x000fe40000000011 */
[-C--:B------:R-:W-:Y:S02]  /*4490*/  ISETP.GE.AND P1, PT, R41, R52.reuse, PT ;  /* 0x000000342900720c */ /* 0x080fe40003f26270 */
[-C--:B------:R-:W-:Y:S02]  /*44a0*/  ISETP.GE.AND P5, PT, R13, R52.reuse, PT ;  /* 0x000000340d00720c */ /* 0x080fe40003fa6270 */
[----:B------:R-:W-:Y:S02]  /*44b0*/  SEL R9, R9, RZ, !P6 ;  /* 0x000000ff09097207 */ /* 0x000fe40007000000 */
[----:B------:R-:W-:Y:S02]  /*44c0*/  ISETP.GE.AND P6, PT, R45, R52, PT ;  /* 0x000000342d00720c */ /* 0x000fe40003fc6270 */
        /* <DEDUP_REMOVED lines=8> */
[----:B------:R-:W-:Y:S02]  /*4550*/  PRMT R9, R9, 0x5410, R20 ;  /* 0x0000541009097816 */ /* 0x000fe40000000014 */
[----:B------:R-:W-:Y:S02]  /*4560*/  PRMT R10, R10, 0x5410, R17 ;  /* 0x000054100a0a7816 */ /* 0x000fe40000000011 */
[----:B------:R-:W-:Y:S02]  /*4570*/  PRMT R11, R11, 0x5410, R12 ;  /* 0x000054100b0b7816 */ /* 0x000fe4000000000c */
[----:B------:R-:W-:-:S07]  /*4580*/  PRMT R8, R8, 0x5410, R13 ;  /* 0x0000541008087816 */ /* 0x000fce000000000d */
.L_x_20118:
[----:B------:R-:W-:Y:S05]  /*4590*/  BSYNC.RECONVERGENT B1 ;  /* 0x0000000000017941 */ /* 0x000fea0003800200 */
.L_x_20117:
[----:B------:R-:W-:Y:S01]  /*45a0*/  F2FP.F16.F32.PACK_AB R48, R15, R14 ;  /* 0x0000000e0f30723e */ /* 0x000fe200000000ff */
[----:B-----5:R-:W-:Y:S01]  /*45b0*/  HMUL2 R9, R46, R9 ;  /* 0x000000092e097232 */ /* 0x020fe20000000000 */
[----:B------:R1:W5:Y:S01]  /*45c0*/  LDG.E.128.CONSTANT R12, desc[UR6][R54.64+0x400] ;  /* 0x00040006360c7981 */ /* 0x000362000c1e9d00 */
[----:B------:R-:W-:Y:S01]  /*45d0*/  BSSY.RECONVERGENT B1, `(.L_x_20119) ;  /* 0x0000022000017945 */ /* 0x000fe20003800200 */
[----:B------:R-:W-:Y:S02]  /*45e0*/  HFMA2 R16, R49, R18, R16 ;  /* 0x0000001231107231 */ /* 0x000fe40000000010 */
[----:B------:R-:W-:Y:S01]  /*45f0*/  HFMA2 R8, R47, R8, R9 ;  /* 0x000000082f087231 */ /* 0x000fe20000000009 */
[----:B------:R-:W-:Y:S06]  /*4600*/  @P0 BRA `(.L_x_20120) ;  /* 0x0000000000780947 */ /* 0x000fec0003800000 */
[C---:B------:R-:W-:Y:S02]  /*4610*/  IADD3 R9, PT, PT, R41.reuse, -0x1, RZ ;  /* 0xffffffff29097810 */ /* 0x040fe40007ffe0ff */
[-C--:B------:R-:W-:Y:S02]  /*4620*/  ISETP.GE.AND P2, PT, R41, R52.reuse, PT ;  /* 0x000000342900720c */ /* 0x080fe40003f46270 */
[----:B------:R-:W-:Y:S02]  /*4630*/  ISETP.GE.AND P1, PT, R9, R52, PT ;  /* 0x000000340900720c */ /* 0x000fe40003f26270 */
[C---:B-----5:R-:W-:Y:S02]  /*4640*/  PRMT R9, R13.reuse, 0x7632, R9 ;  /* 0x000076320d097816 */ /* 0x060fe40000000009 */
[----:B------:R-:W-:Y:S02]  /*4650*/  SEL R13, R13, RZ, !P1 ;  /* 0x000000ff0d0d7207 */ /* 0x000fe40004800000 */
[----:B------:R-:W-:-:S02]  /*4660*/  SEL R18, R9, RZ, !P2 ;  /* 0x000000ff09127207 */ /* 0x000fc40005000000 */
[----:B------:R-:W-:Y:S02]  /*4670*/  IADD3 R9, PT, PT, R41, 0x1, RZ ;  /* 0x0000000129097810 */ /* 0x000fe40007ffe0ff */
[----:B------:R-:W-:Y:S02]  /*4680*/  PRMT R13, R13, 0x5410, R18 ;  /* 0x000054100d0d7816 */ /* 0x000fe40000000012 */
[-C--:B------:R-:W-:Y:S02]  /*4690*/  ISETP.GE.AND P3, PT, R9, R52.reuse, PT ;  /* 0x000000340900720c */ /* 0x080fe40003f66270 */
[----:B------:R-:W-:Y:S02]  /*46a0*/  IADD3 R9, PT, PT, R41, 0x2, RZ ;  /* 0x0000000229097810 */ /* 0x000fe40007ffe0ff */
[-C--:B------:R-:W-:Y:S02]  /*46b0*/  ISETP.GE.AND P1, PT, R45, R52.reuse, PT ;  /* 0x000000342d00720c */ /* 0x080fe40003f26270 */
[----:B------:R-:W-:-:S02]  /*46c0*/  ISETP.GE.AND P4, PT, R9, R52, PT ;  /* 0x000000340900720c */ /* 0x000fc40003f86270 */
[----:B------:R-:W-:Y:S02]  /*46d0*/  IADD3 R9, PT, PT, R41, 0x3, RZ ;  /* 0x0000000329097810 */ /* 0x000fe40007ffe0ff */
[----:B------:R-:W-:Y:S02]  /*46e0*/  PRMT R17, R14, 0x7632, R17 ;  /* 0x000076320e117816 */ /* 0x000fe40000000011 */
[-C--:B------:R-:W-:Y:S02]  /*46f0*/  ISETP.GE.AND P5, PT, R9, R52.reuse, PT ;  /* 0x000000340900720c */ /* 0x080fe40003fa6270 */
[----:B------:R-:W-:Y:S02]  /*4700*/  IADD3 R9, PT, PT, R41, 0x4, RZ ;  /* 0x0000000429097810 */ /* 0x000fe40007ffe0ff */
[----:B------:R-:W-:Y:S02]  /*4710*/  PRMT R18, R15, 0x7632, R18 ;  /* 0x000076320f127816 */ /* 0x000fe40000000012 */
[----:B------:R-:W-:-:S02]  /*4720*/  ISETP.GE.AND P6, PT, R9, R52, PT ;  /* 0x000000340900720c */ /* 0x000fc40003fc6270 */
[----:B------:R-:W-:Y:S02]  /*4730*/  IADD3 R9, PT, PT, R41, -0x2, RZ ;  /* 0xfffffffe29097810 */ /* 0x000fe40007ffe0ff */
[----:B------:R-:W-:Y:S02]  /*4740*/  SEL R14, R14, RZ, !P3 ;  /* 0x000000ff0e0e7207 */ /* 0x000fe40005800000 */
[----:B------:R-:W-:Y:S02]  /*4750*/  ISETP.GE.AND P2, PT, R9, R52, PT ;  /* 0x000000340900720c */ /* 0x000fe40003f46270 */
[C---:B------:R-:W-:Y:S02]  /*4760*/  PRMT R9, R12.reuse, 0x7632, R9 ;  /* 0x000076320c097816 */ /* 0x040fe40000000009 */
        /* <DEDUP_REMOVED lines=8> */
.L_x_20120:
[----:B------:R-:W-:Y:S05]  /*47f0*/  BSYNC.RECONVERGENT B1 ;  /* 0x0000000000017941 */ /* 0x000fea0003800200 */
.L_x_20119:
[----:B-----5:R-:W-:Y:S02]  /*4800*/  HMUL2 R9, R46, R13 ;  /* 0x0000000d2e097232 */ /* 0x020fe40000000000 */
[----:B------:R-:W-:Y:S02]  /*4810*/  HFMA2 R8, R49, R10, R8 ;  /* 0x0000000a31087231 */ /* 0x000fe40000000008 */
[----:B------:R-:W-:Y:S02]  /*4820*/  HFMA2 R13, R48, R19, R16 ;  /* 0x00000013300d7231 */ /* 0x000fe40000000010 */
[----:B------:R2:W5:Y:S01]  /*4830*/  LDG.E.128.CONSTANT R16, desc[UR6][R54.64+0x600] ;  /* 0x0006000636107981 */ /* 0x000562000c1e9d00 */
[----:B------:R-:W-:Y:S01]  /*4840*/  BSSY.RECONVERGENT B1, `(.L_x_20121) ;  /* 0x0000021000017945 */ /* 0x000fe20003800200 */
[----:B------:R-:W-:-:S03]  /*4850*/  HFMA2 R9, R47, R12, R9 ;  /* 0x0000000c2f097231 */ /* 0x000fc60000000009 */
[----:B------:R-:W-:Y:S05]  /*4860*/  @P0 BRA `(.L_x_20122) ;  /* 0x0000000000780947 */ /* 0x000fea0003800000 */
[C---:B------:R-:W-:Y:S02]  /*4870*/  IADD3 R21, PT, PT, R41.reuse, -0x1, RZ ;  /* 0xffffffff29157810 */ /* 0x040fe40007ffe0ff */
[-C--:B------:R-:W-:Y:S02]  /*4880*/  ISETP.GE.AND P2, PT, R41, R52.reuse, PT ;  /* 0x000000342900720c */ /* 0x080fe40003f46270 */
[----:B------:R-:W-:Y:S02]  /*4890*/  ISETP.GE.AND P1, PT, R21, R52, PT ;  /* 0x000000341500720c */ /* 0x000fe40003f26270 */
[----:B-----5:R-:W-:Y:S02]  /*48a0*/  PRMT R10, R17, 0x7632, R10 ;  /* 0x00007632110a7816 */ /* 0x020fe4000000000a */
[----:B------:R-:W-:Y:S02]  /*48b0*/  IADD3 R21, PT, PT, R41, 0x1, RZ ;  /* 0x0000000129157810 */ /* 0x000fe40007ffe0ff */
[----:B------:R-:W-:-:S02]  /*48c0*/  SEL R17, R17, RZ, !P1 ;  /* 0x000000ff11117207 */ /* 0x000fc40004800000 */
[----:B------:R-:W-:Y:S02]  /*48d0*/  SEL R10, R10, RZ, !P2 ;  /* 0x000000ff0a0a7207 */ /* 0x000fe40005000000 */
[-C--:B------:R-:W-:Y:S02]  /*48e0*/  ISETP.GE.AND P1, PT, R21, R52.reuse, PT ;  /* 0x000000341500720c */ /* 0x080fe40003f26270 */
[----:B------:R-:W-:Y:S02]  /*48f0*/  IADD3 R21, PT, PT, R41, 0x2, RZ ;  /* 0x0000000229157810 */ /* 0x000fe40007ffe0ff */
[--C-:B------:R-:W-:Y:S02]  /*4900*/  PRMT R17, R17, 0x5410, R10.reuse ;  /* 0x0000541011117816 */ /* 0x100fe4000000000a */
[----:B------:R-:W-:Y:S02]  /*4910*/  ISETP.GE.AND P2, PT, R21, R52, PT ;  /* 0x000000341500720c */ /* 0x000fe40003f46270 */
[----:B------:R-:W-:-:S02]  /*4920*/  PRMT R10, R18, 0x7632, R10 ;  /* 0x00007632120a7816 */ /* 0x000fc4000000000a */
[----:B------:R-:W-:Y:S02]  /*4930*/  SEL R18, R18, RZ, !P1 ;  /* 0x000000ff12127207 */ /* 0x000fe40004800000 */
[----:B------:R-:W-:Y:S02]  /*4940*/  SEL R21, R10, RZ, !P2 ;  /* 0x000000ff0a157207 */ /* 0x000fe40005000000 */
[----:B------:R-:W-:Y:S02]  /*4950*/  ISETP.GE.AND P1, PT, R45, R52, PT ;  /* 0x000000342d00720c */ /* 0x000fe40003f26270 */
[----:B------:R-:W-:Y:S02]  /*4960*/  PRMT R18, R18, 0x5410, R21 ;  /* 0x0000541012127816 */ /* 0x000fe40000000015 */
[----:B------:R-:W-:Y:S02]  /*4970*/  IADD3 R21, PT, PT, R41, 0x3, RZ ;  /* 0x0000000329157810 */ /* 0x000fe40007ffe0ff */
[----:B------:R-:W-:-:S02]  /*4980*/  PRMT R12, R19, 0x7632, R12 ;  /* 0x00007632130c7816 */ /* 0x000fc4000000000c */
[-C--:B------:R-:W-:Y:S02]  /*4990*/  ISETP.GE.AND P3, PT, R21, R52.reuse, PT ;  /* 0x000000341500720c */ /* 0x080fe40003f66270 */
[----:B------:R-:W-:Y:S02]  /*49a0*/  IADD3 R21, PT, PT, R41, 0x4, RZ ;  /* 0x0000000429157810 */ /* 0x000fe40007ffe0ff */
[C---:B------:R-:W-:Y:S02]  /*49b0*/  PRMT R10, R16.reuse, 0x7632, R10 ;  /* 0x00007632100a7816 */ /* 0x040fe4000000000a */
        /* <DEDUP_REMOVED lines=9> */
.L_x_20122:
[----:B------:R-:W-:Y:S05]  /*4a50*/  BSYNC.RECONVERGENT B1 ;  /* 0x0000000000017941 */ /* 0x000fea0003800200 */
.L_x_20121:
[----:B------:R-:W-:Y:S02]  /*4a60*/  HFMA2 R12, R48, R11, R8 ;  /* 0x0000000b300c7231 */ /* 0x000fe40000000008 */
[----:B------:R-:W-:Y:S02]  /*4a70*/  HFMA2 R14, R49, R14, R9 ;  /* 0x0000000e310e7231 */ /* 0x000fe40000000009 */
[----:B-----5:R-:W-:Y:S01]  /*4a80*/  HMUL2 R17, R46, R17 ;  /* 0x000000112e117232 */ /* 0x020fe20000000000 */
[----:B------:R4:W5:Y:S03]  /*4a90*/  LDG.E.128.CONSTANT R8, desc[UR6][R54.64+0x800] ;  /* 0x0008000636087981 */ /* 0x000966000c1e9d00 */
[----:B------:R-:W-:Y:S01]  /*4aa0*/  HFMA2 R17, R47, R16, R17 ;  /* 0x000000102f117231 */ /* 0x000fe20000000011 */
[----:B------:R-:W-:Y:S03]  /*4ab0*/  BSSY.RECONVERGENT B1, `(.L_x_20123) ;  /* 0x0000021000017945 */ /* 0x000fe60003800200 */
[----:B------:R-:W-:Y:S01]  /*4ac0*/  HFMA2 R18, R49, R18, R17 ;  /* 0x0000001231127231 */ /* 0x000fe20000000011 */
[----:B------:R-:W-:Y:S06]  /*4ad0*/  @P0 BRA `(.L_x_20124) ;  /* 0x0000000000780947 */ /* 0x000fec0003800000 */
[C---:B------:R-:W-:Y:S01]  /*4ae0*/  VIADD R17, R41.reuse, 0xffffffff ;  /* 0xffffffff29117836 */ /* 0x040fe20000000000 */
[-C--:B------:R-:W-:Y:S02]  /*4af0*/  ISETP.GE.AND P2, PT, R41, R52.reuse, PT ;  /* 0x000000342900720c */ /* 0x080fe40003f46270 */
[----:B-----5:R-:W-:Y:S02]  /*4b00*/  PRMT R16, R9, 0x7632, R16 ;  /* 0x0000763209107816 */ /* 0x020fe40000000010 */
[----:B------:R-:W-:Y:S02]  /*4b10*/  ISETP.GE.AND P1, PT, R17, R52, PT ;  /* 0x000000341100720c */ /* 0x000fe40003f26270 */
[----:B------:R-:W-:Y:S02]  /*4b20*/  IADD3 R17, PT, PT, R41, 0x1, RZ ;  /* 0x0000000129117810 */ /* 0x000fe40007ffe0ff */
        /* <DEDUP_REMOVED lines=10> */
[----:B------:R-:W-:Y:S02]  /*4bd0*/  PRMT R10, R10, 0x5410, R17 ;  /* 0x000054100a0a7816 */ /* 0x000fe40000000011 */
[----:B------:R-:W-:Y:S02]  /*4be0*/  IADD3 R17, PT, PT, R41, 0x3, RZ ;  /* 0x0000000329117810 */ /* 0x000fe40007ffe0ff */
[----:B------:R-:W-:Y:S02]  /*4bf0*/  PRMT R16, R8, 0x7632, R16 ;  /* 0x0000763208107816 */ /* 0x000fe40000000010 */
[----:B------:R-:W-:-:S02]  /*4c00*/  ISETP.GE.AND P3, PT, R17, R52, PT ;  /* 0x000000341100720c */ /* 0x000fc40003f66270 */
[----:B------:R-:W-:Y:S02]  /*4c10*/  IADD3 R17, PT, PT, R41, 0x4, RZ ;  /* 0x0000000429117810 */ /* 0x000fe40007ffe0ff */
[----:B------:R-:W-:Y:S02]  /*4c20*/  SEL R8, R8, RZ, !P1 ;  /* 0x000000ff08087207 */ /* 0x000fe40004800000 */
[----:B------:R-:W-:Y:S02]  /*4c30*/  ISETP.GE.AND P4, PT, R17, R52, PT ;  /* 0x000000341100720c */ /* 0x000fe40003f86270 */
[----:B------:R-:W-:-:S04]  /*4c40*/  IADD3 R17, PT, PT, R41, -0x2, RZ ;  /* 0xfffffffe29117810 */ /* 0x000fc80007ffe0ff */
[----:B------:R-:W-:Y:S02]  /*4c50*/  ISETP.GE.AND P2, PT, R17, R52, PT ;  /* 0x000000341100720c */ /* 0x000fe40003f46270 */
[C---:B------:R-:W-:Y:S02]  /*4c60*/  PRMT R17, R11.reuse, 0x7632, R17 ;  /* 0x000076320b117816 */ /* 0x040fe40000000011 */
[----:B------:R-:W-:Y:S02]  /*4c70*/  SEL R11, R11, RZ, !P3 ;  /* 0x000000ff0b0b7207 */ /* 0x000fe40005800000 */
[----:B------:R-:W-:Y:S02]  /*4c80*/  SEL R20, R17, RZ, !P4 ;  /* 0x000000ff11147207 */ /* 0x000fe40006000000 */
[----:B------:R-:W-:Y:S02]  /*4c90*/  SEL R17, R16, RZ, !P2 ;  /* 0x000000ff10117207 */ /* 0x000fe40005000000 */
[----:B------:R-:W-:-:S02]  /*4ca0*/  PRMT R11, R11, 0x5410, R20 ;  /* 0x000054100b0b7816 */ /* 0x000fc40000000014 */
[----:B------:R-:W-:-:S07]  /*4cb0*/  PRMT R8, R8, 0x5410, R17 ;  /* 0x0000541008087816 */ /* 0x000fce0000000011 */
.L_x_20124:
[----:B------:R-:W-:Y:S05]  /*4cc0*/  BSYNC.RECONVERGENT B1 ;  /* 0x0000000000017941 */ /* 0x000fea0003800200 */
.L_x_20123:
[----:B-----5:R-:W-:Y:S02]  /*4cd0*/  HMUL2 R9, R46, R9 ;  /* 0x000000092e097232 */ /* 0x020fe40000000000 */
[C---:B------:R-:W-:Y:S02]  /*4ce0*/  HFMA2 R14, R48.reuse, R15, R14 ;  /* 0x0000000f300e7231 */ /* 0x040fe4000000000e */
[----:B------:R-:W-:Y:S02]  /*4cf0*/  HFMA2 R18, R48, R19, R18 ;  /* 0x0000001330127231 */ /* 0x000fe40000000012 */
[----:B------:R-:W-:Y:S02]  /*4d00*/  HFMA2 R9, R47, R8, R9 ;  /* 0x000000082f097231 */ /* 0x000fe40000000009 */
[--C-:B------:R-:W-:Y:S02]  /*4d10*/  HADD2.F32 R8, -RZ, R13.reuse.H0_H0 ;  /* 0x2000000dff087230 */ /* 0x100fe40000004100 */
[----:B------:R-:W-:-:S02]  /*4d20*/  HADD2.F32 R13, -RZ, R13.H1_H1 ;  /* 0x3000000dff0d7230 */ /* 0x000fc40000004100 */
[----:B------:R-:W-:Y:S02]  /*4d30*/  HADD2.F32 R15, -RZ, R14.H1_H1 ;  /* 0x3000000eff0f7230 */ /* 0x000fe40000004100 */
[----:B------:R-:W-:Y:S02]  /*4d40*/  HADD2.F32 R17, -RZ, R18.H1_H1 ;  /* 0x30000012ff117230 */ /* 0x000fe40000004100 */
[----:B------:R-:W-:Y:S01]  /*4d50*/  FADD.FTZ R13, R8, R13 ;  /* 0x0000000d080d7221 */ /* 0x000fe20000010000 */
[----:B------:R-:W-:Y:S02]  /*4d60*/  HFMA2 R9, R49, R10, R9 ;  /* 0x0000000a31097231 */ /* 0x000fe40000000009 */
[----:B------:R-:W-:Y:S01]  /*4d70*/  HADD2.F32 R10, -RZ, R14.H0_H0 ;  /* 0x2000000eff0a7230 */ /* 0x000fe20000004100 */
[----:B------:R-:W-:Y:S01]  /*4d80*/  BSSY.RECONVERGENT B1, `(.L_x_20125) ;  /* 0x000002f000017945 */ /* 0x000fe20003800200 */
[----:B------:R-:W-:Y:S02]  /*4d90*/  HADD2.F32 R14, -RZ, R18.H0_H0 ;  /* 0x20000012ff0e7230 */ /* 0x000fe40000004100 */
[----:B------:R-:W-:Y:S01]  /*4da0*/  FADD.FTZ R34, R13, R34 ;  /* 0x000000220d227221 */ /* 0x000fe20000010000 */
[----:B------:R-:W-:-:S02]  /*4db0*/  HFMA2 R11, R48, R11, R9 ;  /* 0x0000000b300b7231 */ /* 0x000fc40000000009 */
[--C-:B------:R-:W-:Y:S02]  /*4dc0*/  HADD2.F32 R9, -RZ, R12.reuse.H0_H0 ;  /* 0x2000000cff097230 */ /* 0x100fe40000004100 */
[----:B------:R-:W-:Y:S01]  /*4dd0*/  FADD.FTZ R14, R14, R17 ;  /* 0x000000110e0e7221 */ /* 0x000fe20000010000 */
[----:B------:R-:W-:Y:S02]  /*4de0*/  HADD2.F32 R12, -RZ, R12.H1_H1 ;  /* 0x3000000cff0c7230 */ /* 0x000fe40000004100 */
[----:B------:R-:W-:Y:S01]  /*4df0*/  FADD.FTZ R15, R10, R15 ;  /* 0x0000000f0a0f7221 */ /* 0x000fe20000010000 */
[----:B------:R-:W-:Y:S02]  /*4e00*/  FADD.FTZ R31, R14, R31 ;  /* 0x0000001f0e1f7221 */ /* 0x000fe40000010000 */
[----:B------:R-:W-:Y:S01]  /*4e10*/  FADD.FTZ R12, R9, R12 ;  /* 0x0000000c090c7221 */ /* 0x000fe20000010000 */
[----:B------:R-:W-:Y:S01]  /*4e20*/  FADD.FTZ R32, R15, R32 ;  /* 0x000000200f207221 */ /* 0x000fe20000010000 */
[----:B------:R-:W-:-:S02]  /*4e30*/  HADD2.F32 R17, -RZ, R11.H0_H0 ;  /* 0x2000000bff117230 */ /* 0x000fc40000004100 */
[----:B------:R-:W-:Y:S02]  /*4e40*/  HADD2.F32 R8, -RZ, R11.H1_H1 ;  /* 0x3000000bff087230 */ /* 0x000fe40000004100 */
[----:B------:R-:W-:-:S03]  /*4e50*/  FADD.FTZ R33, R12, R33 ;  /* 0x000000210c217221 */ /* 0x000fc60000010000 */
[----:B------:R-:W-:Y:S02]  /*4e60*/  FADD.FTZ R17, R17, R8 ;  /* 0x0000000811117221 */ /* 0x000fe40000010000 */
[----:B------:R0:W5:Y:S01]  /*4e70*/  LDG.E.128.CONSTANT R8, desc[UR6][R54.64+0xa00] ;  /* 0x000a000636087981 */ /* 0x000162000c1e9d00 */
[----:B------:R-:W-:Y:S05]  /*4e80*/  @P0 BRA `(.L_x_20126) ;  /* 0x0000000000780947 */ /* 0x000fea0003800000 */
[C---:B------:R-:W-:Y:S02]  /*4e90*/  IADD3 R15, PT, PT, R41.reuse, 0x1, RZ ;  /* 0x00000001290f7810 */ /* 0x040fe40007ffe0ff */
[----:B------:R-:W-:Y:S02]  /*4ea0*/  IADD3 R13, PT, PT, R41, -0x1, RZ ;  /* 0xffffffff290d7810 */ /* 0x000fe40007ffe0ff */
[-C--:B------:R-:W-:Y:S02]  /*4eb0*/  ISETP.GE.AND P1, PT, R15, R52.reuse, PT ;  /* 0x000000340f00720c */ /* 0x080fe40003f26270 */
[----:B------:R-:W-:Y:S02]  /*4ec0*/  ISETP.GE.AND P6, PT, R13, R52, PT ;  /* 0x000000340d00720c */ /* 0x000fe40003fc6270 */
[C---:B------:R-:W-:Y:S02]  /*4ed0*/  IADD3 R15, PT, PT, R41.reuse, 0x4, RZ ;  /* 0x00000004290f7810 */ /* 0x040fe40007ffe0ff */
[----:B------:R-:W-:-:S02]  /*4ee0*/  IADD3 R13, PT, PT, R41, -0x2, RZ ;  /* 0xfffffffe290d7810 */ /* 0x000fc40007ffe0ff */
[C---:B------:R-:W-:Y:S02]  /*4ef0*/  IADD3 R19, PT, PT, R41.reuse, 0x2, RZ ;  /* 0x0000000229137810 */ /* 0x040fe40007ffe0ff */
[----:B------:R-:W-:Y:S02]  /*4f00*/  IADD3 R21, PT, PT, R41, 0x3, RZ ;  /* 0x0000000329157810 */ /* 0x000fe40007ffe0ff */
[-C--:B------:R-:W-:Y:S02]  /*4f10*/  ISETP.GE.AND P4, PT, R15, R52.reuse, PT ;  /* 0x000000340f00720c */ /* 0x080fe40003f86270 */
[----:B------:R-:W-:Y:S02]  /*4f20*/  ISETP.GE.AND P5, PT, R13, R52, PT ;  /* 0x000000340d00720c */ /* 0x000fe40003fa6270 */
[----:B-----5:R-:W-:Y:S02]  /*4f30*/  PRMT R15, R10, 0x7632, R15 ;  /* 0x000076320a0f7816 */ /* 0x020fe4000000000f */
[----:B------:R-:W-:-:S02]  /*4f40*/  PRMT R13, R9, 0x7632, R13 ;  /* 0x00007632090d7816 */ /* 0x000fc4000000000d */
[----:B------:R-:W-:Y:S02]  /*4f50*/  SEL R10, R10, RZ, !P1 ;  /* 0x000000ff0a0a7207 */ /* 0x000fe40004800000 */
[----:B------:R-:W-:Y:S02]  /*4f60*/  SEL R9, R9, RZ, !P6 ;  /* 0x000000ff09097207 */ /* 0x000fe40007000000 */
[-C--:B------:R-:W-:Y:S02]  /*4f70*/  ISETP.GE.AND P1, PT, R41, R52.reuse, PT ;  /* 0x000000342900720c */ /* 0x080fe40003f26270 */
        /* <DEDUP_REMOVED lines=15> */
.L_x_20126:
[----:B------:R-:W-:Y:S05]  /*5070*/  BSYNC.RECONVERGENT B1 ;  /* 0x0000000000017941 */ /* 0x000fea0003800200 */
.L_x_20125:
[----:B------:R0:W5:Y:S01]  /*5080*/  LDG.E.128.CONSTANT R12, desc[UR6][R54.64+0xc00] ;  /* 0x000c0006360c7981 */ /* 0x000162000c1e9d00 */
[----:B------:R-:W-:Y:S01]  /*5090*/  BSSY.RECONVERGENT B1, `(.L_x_20127) ;  /* 0x0000021000017945 */ /* 0x000fe20003800200 */
[----:B-----5:R-:W-:-:S03]  /*50a0*/  HMUL2 R9, R46, R9 ;  /* 0x000000092e097232 */ /* 0x020fc60000000000 */
[----:B------:R-:W-:Y:S05]  /*50b0*/  @P0 BRA `(.L_x_20128) ;  /* 0x0000000000780947 */ /* 0x000fea0003800000 */
[C---:B------:R-:W-:Y:S02]  /*50c0*/  IADD3 R19, PT, PT, R41.reuse, -0x1, RZ ;  /* 0xffffffff29137810 */ /* 0x040fe40007ffe0ff */
[-C--:B------:R-:W-:Y:S02]  /*50d0*/  ISETP.GE.AND P2, PT, R41, R52.reuse, PT ;  /* 0x000000342900720c */ /* 0x080fe40003f46270 */
[-C--:B------:R-:W-:Y:S02]  /*50e0*/  ISETP.GE.AND P1, PT, R19, R52.reuse, PT ;  /* 0x000000341300720c */ /* 0x080fe40003f26270 */
[----:B------:R-:W-:Y:S02]  /*50f0*/  IADD3 R19, PT, PT, R41, 0x1, RZ ;  /* 0x0000000129137810 */ /* 0x000fe40007ffe0ff */
[----:B------:R-:W-:Y:S02]  /*5100*/  PRMT R16, R13, 0x7632, R16 ;  /* 0x000076320d107816 */ /* 0x000fe40000000010 */
[----:B------:R-:W-:-:S02]  /*5110*/  ISETP.GE.AND P3, PT, R19, R52, PT ;  /* 0x000000341300720c */ /* 0x000fc40003f66270 */
[----:B------:R-:W-:Y:S02]  /*5120*/  IADD3 R19, PT, PT, R41, 0x2, RZ ;  /* 0x0000000229137810 */ /* 0x000fe40007ffe0ff */
        /* <DEDUP_REMOVED lines=8> */
[-C--:B------:R-:W-:Y:S02]  /*51b0*/  ISETP.GE.AND P6, PT, R19, R52.reuse, PT ;  /* 0x000000341300720c */ /* 0x080fe40003fc6270 */
[----:B------:R-:W-:Y:S02]  /*51c0*/  IADD3 R19, PT, PT, R41, -0x2, RZ ;  /* 0xfffffffe29137810 */ /* 0x000fe40007ffe0ff */
[-C--:B------:R-:W-:Y:S02]  /*51d0*/  ISETP.GE.AND P1, PT, R45, R52.reuse, PT ;  /* 0x000000342d00720c */ /* 0x080fe40003f26270 */
        /* <DEDUP_REMOVED lines=11> */
[----:B------:R-:W-:-:S07]  /*5290*/  PRMT R12, R12, 0x5410, R19 ;  /* 0x000054100c0c7816 */ /* 0x000fce0000000013 */
.L_x_20128:
[----:B------:R-:W-:Y:S05]  /*52a0*/  BSYNC.RECONVERGENT B1 ;  /* 0x0000000000017941 */ /* 0x000fea0003800200 */
.L_x_20127:
[----:B------:R-:W-:Y:S01]  /*52b0*/  FADD.FTZ R30, R17, R30 ;  /* 0x0000001e111e7221 */ /* 0x000fe20000010000 */
[----:B------:R-:W-:Y:S01]  /*52c0*/  HFMA2 R13, R46, R13, -RZ ;  /* 0x0000000d2e0d7231 */ /* 0x000fe200001000ff */
[----:B------:R0:W5:Y:S01]  /*52d0*/  LDG.E.128.CONSTANT R16, desc[UR6][R54.64+0xe00] ;  /* 0x000e000636107981 */ /* 0x000162000c1e9d00 */
[----:B------:R-:W-:Y:S01]  /*52e0*/  BSSY.RECONVERGENT B1, `(.L_x_20129) ;  /* 0x0000022000017945 */ /* 0x000fe20003800200 */
[C---:B------:R-:W-:Y:S02]  /*52f0*/  HFMA2 R9, R47.reuse, R8, R9 ;  /* 0x000000082f097231 */ /* 0x040fe40000000009 */
[----:B------:R-:W-:Y:S01]  /*5300*/  HFMA2 R12, R47, R12, R13 ;  /* 0x0000000c2f0c7231 */ /* 0x000fe2000000000d */
[----:B------:R-:W-:Y:S06]  /*5310*/  @P0 BRA `(.L_x_20130) ;  /* 0x0000000000780947 */ /* 0x000fec0003800000 */
        /* <DEDUP_REMOVED lines=30> */
.L_x_20130:
[----:B------:R-:W-:Y:S05]  /*5500*/  BSYNC.RECONVERGENT B1 ;  /* 0x0000000000017941 */ /* 0x000fea0003800200 */
.L_x_20129:
[----:B------:R0:W5:Y:S02]  /*5510*/  LDG.E.128.CONSTANT R20, desc[UR6][R54.64+0x1000] ;  /* 0x0010000636147981 */ /* 0x000164000c1e9d00 */
[----:B-----5:R-:W-:Y:S02]  /*5520*/  HMUL2 R8, R46, R17 ;  /* 0x000000112e087232 */ /* 0x020fe40000000000 */
[C---:B------:R-:W-:Y:S02]  /*5530*/  HFMA2 R14, R49.reuse, R14, R12 ;  /* 0x0000000e310e7231 */ /* 0x040fe4000000000c */
[----:B------:R-:W-:Y:S02]  /*5540*/  HFMA2 R9, R49, R10, R9 ;  /* 0x0000000a31097231 */ /* 0x000fe40000000009 */
[----:B------:R-:W-:Y:S01]  /*5550*/  HFMA2 R8, R47, R16, R8 ;  /* 0x000000102f087231 */ /* 0x000fe20000000008 */
[----:B------:R-:W-:Y:S03]  /*5560*/  BSSY.RECONVERGENT B1, `(.L_x_20131) ;  /* 0x0000021000017945 */ /* 0x000fe60003800200 */
[----:B------:R-:W-:Y:S01]  /*5570*/  HFMA2 R18, R49, R18, R8 ;  /* 0x0000001231127231 */ /* 0x000fe20000000008 */
[----:B0-----:R-:W-:Y:S06]  /*5580*/  @P0 BRA `(.L_x_20132) ;  /* 0x0000000000780947 */ /* 0x001fec0003800000 */
[C---:B------:R-:W-:Y:S02]  /*5590*/  IADD3 R13, PT, PT, R41.reuse, -0x1, RZ ;  /* 0xffffffff290d7810 */ /* 0x040fe40007ffe0ff */
[-C--:B------:R-:W-:Y:S02]  /*55a0*/  ISETP.GE.AND P2, PT, R41, R52.reuse, PT ;  /* 0x000000342900720c */ /* 0x080fe40003f46270 */
[----:B------:R-:W-:Y:S02]  /*55b0*/  ISETP.GE.AND P1, PT, R13, R52, PT ;  /* 0x000000340d00720c */ /* 0x000fe40003f26270 */
[----:B------:R-:W-:Y:S02]  /*55c0*/  PRMT R8, R21, 0x7632, R8 ;  /* 0x0000763215087816 */ /* 0x000fe40000000008 */
        /* <DEDUP_REMOVED lines=26> */
.L_x_20132:
[----:B------:R-:W-:Y:S05]  /*5770*/  BSYNC.RECONVERGENT B1 ;  /* 0x0000000000017941 */ /* 0x000fea0003800200 */
.L_x_20131:
[----:B------:R-:W-:Y:S02]  /*5780*/  HMUL2 R10, R46, R21 ;  /* 0x000000152e0a7232 */ /* 0x000fe40000000000 */
[C---:B------:R-:W-:Y:S02]  /*5790*/  HFMA2 R15, R48.reuse, R15, R14 ;  /* 0x0000000f300f7231 */ /* 0x040fe4000000000e */
[C---:B------:R-:W-:Y:S02]  /*57a0*/  HFMA2 R12, R48.reuse, R11, R9 ;  /* 0x0000000b300c7231 */ /* 0x040fe40000000009 */
[----:B------:R-:W-:Y:S02]  /*57b0*/  HFMA2 R19, R48, R19, R18 ;  /* 0x0000001330137231 */ /* 0x000fe40000000012 */
[----:B------:R-:W-:-:S04]  /*57c0*/  HFMA2 R10, R47, R20, R10 ;  /* 0x000000142f0a7231 */ /* 0x000fc8000000000a */
[----:B------:R-:W-:Y:S02]  /*57d0*/  HFMA2 R22, R49, R22, R10 ;  /* 0x0000001631167231 */ /* 0x000fe4000000000a */
[----:B------:R0:W5:Y:S01]  /*57e0*/  LDG.E.128.CONSTANT R8, desc[UR6][R54.64+0x1200] ;  /* 0x0012000636087981 */ /* 0x000162000c1e9d00 */
[----:B------:R-:W-:Y:S04]  /*57f0*/  BSSY.RECONVERGENT B1, `(.L_x_20133) ;  /* 0x0000020000017945 */ /* 0x000fe80003800200 */
[----:B------:R-:W-:Y:S05]  /*5800*/  @P0 BRA `(.L_x_20134) ;  /* 0x0000000000780947 */ /* 0x000fea0003800000 */
[C---:B------:R-:W-:Y:S02]  /*5810*/  IADD3 R13, PT, PT, R41.reuse, -0x1, RZ ;  /* 0xffffffff290d7810 */ /* 0x040fe40007ffe0ff */
[-C--:B------:R-:W-:Y:S02]  /*5820*/  ISETP.GE.AND P2, PT, R41, R52.reuse, PT ;  /* 0x000000342900720c */ /* 0x080fe40003f46270 */
[----:B------:R-:W-:Y:S02]  /*5830*/  ISETP.GE.AND P1, PT, R13, R52, PT ;  /* 0x000000340d00720c */ /* 0x000fe40003f26270 */
[C---:B-----5:R-:W-:Y:S02]  /*5840*/  PRMT R13, R9.reuse, 0x7632, R13 ;  /* 0x00007632090d7816 */ /* 0x060fe4000000000d */
[----:B------:R-:W-:Y:S02]  /*5850*/  SEL R9, R9, RZ, !P1 ;  /* 0x000000ff09097207 */ /* 0x000fe40004800000 */
[----:B------:R-:W-:-:S02]  /*5860*/  SEL R14, R13, RZ, !P2 ;  /* 0x000000ff0d0e7207 */ /* 0x000fc40005000000 */
[----:B------:R-:W-:Y:S02]  /*5870*/  IADD3 R13, PT, PT, R41, 0x1, RZ ;  /* 0x00000001290d7810 */ /* 0x000fe40007ffe0ff */
[--C-:B------:R-:W-:Y:S02]  /*5880*/  PRMT R9, R9, 0x5410, R14.reuse ;  /* 0x0000541009097816 */ /* 0x100fe4000000000e */
[-C--:B------:R-:W-:Y:S01]  /*5890*/  ISETP.GE.AND P3, PT, R13, R52.reuse, PT ;  /* 0x000000340d00720c */ /* 0x080fe20003f66270 */
[----:B------:R-:W-:Y:S01]  /*58a0*/  VIADD R13, R41, 0x2 ;  /* 0x00000002290d7836 */ /* 0x000fe20000000000 */
[-C--:B------:R-:W-:Y:S02]  /*58b0*/  ISETP.GE.AND P1, PT, R45, R52.reuse, PT ;  /* 0x000000342d00720c */ /* 0x080fe40003f26270 */
[----:B------:R-:W-:Y:S02]  /*58c0*/  PRMT R14, R10, 0x7632, R14 ;  /* 0x000076320a0e7816 */ /* 0x000fe4000000000e */
[----:B------:R-:W-:-:S02]  /*58d0*/  ISETP.GE.AND P4, PT, R13, R52, PT ;  /* 0x000000340d00720c */ /* 0x000fc40003f86270 */
[----:B------:R-:W-:Y:S02]  /*58e0*/  IADD3 R13, PT, PT, R41, 0x3, RZ ;  /* 0x00000003290d7810 */ /* 0x000fe40007ffe0ff */
[----:B------:R-:W-:Y:S02]  /*58f0*/  PRMT R16, R11, 0x7632, R16 ;  /* 0x000076320b107816 */ /* 0x000fe40000000010 */
[-C--:B------:R-:W-:Y:S02]  /*5900*/  ISETP.GE.AND P5, PT, R13, R52.reuse, PT ;  /* 0x000000340d00720c */ /* 0x080fe40003fa6270 */
[----:B------:R-:W-:Y:S02]  /*5910*/  IADD3 R13, PT, PT, R41, 0x4, RZ ;  /* 0x00000004290d7810 */ /* 0x000fe40007ffe0ff */
[----:B------:R-:W-:Y:S02]  /*5920*/  SEL R10, R10, RZ, !P3 ;  /* 0x000000ff0a0a7207 */ /* 0x000fe40005800000 */
        /* <DEDUP_REMOVED lines=9> */
[----:B------:R-:W-:Y:S02]  /*59c0*/  PRMT R10, R10, 0x5410, R17 ;  /* 0x000054100a0a7816 */ /* 0x000fe40000000011 */
[----:B------:R-:W-:Y:S02]  /*59d0*/  PRMT R11, R11, 0x5410, R16 ;  /* 0x000054100b0b7816 */ /* 0x000fe40000000010 */
[----:B------:R-:W-:-:S07]  /*59e0*/  PRMT R8, R8, 0x5410, R13 ;  /* 0x0000541008087816 */ /* 0x000fce000000000d */
.L_x_20134:
[----:B------:R-:W-:Y:S05]  /*59f0*/  BSYNC.RECONVERGENT B1 ;  /* 0x0000000000017941 */ /* 0x000fea0003800200 */
.L_x_20133:
[----:B-----5:R-:W-:Y:S02]  /*5a00*/  HMUL2 R9, R46, R9 ;  /* 0x000000092e097232 */ /* 0x020fe40000000000 */
[----:B------:R-:W-:Y:S02]  /*5a10*/  HFMA2 R23, R48, R23, R22 ;  /* 0x0000001730177231 */ /* 0x000fe40000000016 */
[----:B------:R-:W-:Y:S02]  /*5a20*/  HFMA2 R13, R47, R8, R9 ;  /* 0x000000082f0d7231 */ /* 0x000fe40000000009 */
[--C-:B------:R-:W-:Y:S02]  /*5a30*/  HADD2.F32 R8, -RZ, R12.reuse.H0_H0 ;  /* 0x2000000cff087230 */ /* 0x100fe40000004100 */
[----:B------:R-:W-:Y:S02]  /*5a40*/  HADD2.F32 R9, -RZ, R12.H1_H1 ;  /* 0x3000000cff097230 */ /* 0x000fe40000004100 */
[----:B------:R-:W-:-:S02]  /*5a50*/  HADD2.F32 R12, -RZ, R15.H0_H0 ;  /* 0x2000000fff0c7230 */ /* 0x000fc40000004100 */
[----:B------:R-:W-:Y:S02]  /*5a60*/  HADD2.F32 R15, -RZ, R15.H1_H1 ;  /* 0x3000000fff0f7230 */ /* 0x000fe40000004100 */
[----:B------:R-:W-:Y:S01]  /*5a70*/  FADD.FTZ R8, R8, R9 ;  /* 0x0000000908087221 */ /* 0x000fe20000010000 */
[----:B------:R-:W-:Y:S02]  /*5a80*/  HADD2.F32 R9, -RZ, R19.H0_H0 ;  /* 0x20000013ff097230 */ /* 0x000fe40000004100 */
[----:B------:R-:W-:Y:S02]  /*5a90*/  HFMA2 R13, R49, R10, R13 ;  /* 0x0000000a310d7231 */ /* 0x000fe4000000000d */
[----:B------:R-:W-:Y:S02]  /*5aa0*/  HADD2.F32 R10, -RZ, R19.H1_H1 ;  /* 0x30000013ff0a7230 */ /* 0x000fe40000004100 */
[----:B------:R-:W-:Y:S01]  /*5ab0*/  FADD.FTZ R15, R12, R15 ;  /* 0x0000000f0c0f7221 */ /* 0x000fe20000010000 */
[----:B------:R-:W-:-:S02]  /*5ac0*/  HADD2.F32 R12, -RZ, R23.H0_H0 ;  /* 0x20000017ff0c7230 */ /* 0x000fc40000004100 */
[----:B------:R-:W-:Y:S01]  /*5ad0*/  FADD.FTZ R29, R8, R29 ;  /* 0x0000001d081d7221 */ /* 0x000fe20000010000 */
[----:B------:R-:W-:Y:S02]  /*5ae0*/  HADD2.F32 R23, -RZ, R23.H1_H1 ;  /* 0x30000017ff177230 */ /* 0x000fe40000004100 */
[----:B------:R-:W-:Y:S02]  /*5af0*/  HFMA2 R13, R48, R11, R13 ;  /* 0x0000000b300d7231 */ /* 0x000fe4000000000d */
[----:B------:R-:W-:Y:S01]  /*5b00*/  FADD.FTZ R8, R9, R10 ;  /* 0x0000000a09087221 */ /* 0x000fe20000010000 */
[----:B------:R-:W-:Y:S01]  /*5b10*/  FADD.FTZ R28, R15, R28 ;  /* 0x0000001c0f1c7221 */ /* 0x000fe20000010000 */
[----:B------:R-:W-:Y:S01]  /*5b20*/  FADD.FTZ R11, R12, R23 ;  /* 0x000000170c0b7221 */ /* 0x000fe20000010000 */
[--C-:B------:R-:W-:Y:S02]  /*5b30*/  HADD2.F32 R9, -RZ, R13.reuse.H0_H0 ;  /* 0x2000000dff097230 */ /* 0x100fe40000004100 */
[----:B------:R-:W-:-:S02]  /*5b40*/  HADD2.F32 R10, -RZ, R13.H1_H1 ;  /* 0x3000000dff0a7230 */ /* 0x000fc40000004100 */
[----:B------:R0:W5:Y:S01]  /*5b50*/  LDG.E.128.CONSTANT R12, desc[UR6][R54.64+0x1400] ;  /* 0x00140006360c7981 */ /* 0x000162000c1e9d00 */
[----:B------:R-:W-:Y:S04]  /*5b60*/  BSSY.RECONVERGENT B1, `(.L_x_20135) ;  /* 0x0000020000017945 */ /* 0x000fe80003800200 */
[----:B------:R-:W-:Y:S05]  /*5b70*/  @P0 BRA `(.L_x_20136) ;  /* 0x0000000000780947 */ /* 0x000fea0003800000 */
[C---:B------:R-:W-:Y:S02]  /*5b80*/  IADD3 R17, PT, PT, R41.reuse, -0x1, RZ ;  /* 0xffffffff29117810 */ /* 0x040fe40007ffe0ff */
[----:B------:R-:W-:Y:S02]  /*5b90*/  IADD3 R19, PT, PT, R41, 0x1, RZ ;  /* 0x0000000129137810 */ /* 0x000fe40007ffe0ff */
[-C--:B------:R-:W-:Y:S02]  /*5ba0*/  ISETP.GE.AND P6, PT, R17, R52.reuse, PT ;  /* 0x000000341100720c */ /* 0x080fe40003fc6270 */
[----:B------:R-:W-:Y:S02]  /*5bb0*/  ISETP.GE.AND P1, PT, R19, R52, PT ;  /* 0x000000341300720c */ /* 0x000fe40003f26270 */
[C---:B------:R-:W-:Y:S02]  /*5bc0*/  IADD3 R17, PT, PT, R41.reuse, 0x2, RZ ;  /* 0x0000000229117810 */ /* 0x040fe40007ffe0ff */
[----:B------:R-:W-:-:S02]  /*5bd0*/  IADD3 R19, PT, PT, R41, 0x3, RZ ;  /* 0x0000000329137810 */ /* 0x000fc40007ffe0ff */
[-C--:B------:R-:W-:Y:S02]  /*5be0*/  ISETP.GE.AND P2, PT, R17, R52.reuse, PT ;  /* 0x000000341100720c */ /* 0x080fe40003f46270 */
[----:B------:R-:W-:Y:S02]  /*5bf0*/  ISETP.GE.AND P3, PT, R19, R52, PT ;  /* 0x000000341300720c */ /* 0x000fe40003f66270 */
[C---:B------:R-:W-:Y:S02]  /*5c00*/  IADD3 R17, PT, PT, R41.reuse, -0x2, RZ ;  /* 0xfffffffe29117810 */ /* 0x040fe40007ffe0ff */
[----:B------:R-:W-:Y:S02]  /*5c10*/  IADD3 R19, PT, PT, R41, 0x4, RZ ;  /* 0x0000000429137810 */ /* 0x000fe40007ffe0ff */
[----:B-----5:R-:W-:Y:S02]  /*5c20*/  PRMT R18, R13, 0x7632, R18 ;  /* 0x000076320d127816 */ /* 0x020fe40000000012 */
[----:B------:R-:W-:-:S02]  /*5c30*/  PRMT R16, R14, 0x7632, R16 ;  /* 0x000076320e107816 */ /* 0x000fc40000000010 */
[-C--:B------:R-:W-:Y:S02]  /*5c40*/  ISETP.GE.AND P5, PT, R17, R52.reuse, PT ;  /* 0x000000341100720c */ /* 0x080fe40003fa6270 */
[----:B------:R-:W-:Y:S02]  /*5c50*/  SEL R13, R13, RZ, !P6 ;  /* 0x000000ff0d0d7207 */ /* 0x000fe40007000000 */
[----:B------:R-:W-:Y:S02]  /*5c60*/  SEL R14, R14, RZ, !P1 ;  /* 0x000000ff0e0e7207 */ /* 0x000fe40004800000 */
[-C--:B------:R-:W-:Y:S02]  /*5c70*/  ISETP.GE.AND P4, PT, R19, R52.reuse, PT ;  /* 0x000000341300720c */ /* 0x080fe40003f86270 */
[-C--:B------:R-:W-:Y:S02]  /*5c80*/  ISETP.GE.AND P6, PT, R45, R52.reuse, PT ;  /* 0x000000342d00720c */ /* 0x080fe40003fc6270 */
[----:B------:R-:W-:-:S02]  /*5c90*/  ISETP.GE.AND P1, PT, R41, R52, PT ;  /* 0x000000342900720c */ /* 0x000fc40003f26270 */
        /* <DEDUP_REMOVED lines=12> */
.L_x_20136:
[----:B------:R-:W-:Y:S05]  /*5d60*/  BSYNC.RECONVERGENT B1 ;  /* 0x0000000000017941 */ /* 0x000fea0003800200 */
.L_x_20135:
[----:B------:R0:W5:Y:S02]  /*5d70*/  LDG.E.128.CONSTANT R16, desc[UR6][R54.64+0x1600] ;  /* 0x0016000636107981 */ /* 0x000164000c1e9d00 */
[----:B-----5:R-:W-:Y:S01]  /*5d80*/  HMUL2 R13, R46, R13 ;  /* 0x0000000d2e0d7232 */ /* 0x020fe20000000000 */
[----:B------:R-:W-:Y:S01]  /*5d90*/  BSSY.RECONVERGENT B1, `(.L_x_20137) ;  /* 0x0000024000017945 */ /* 0x000fe20003800200 */
[----:B------:R-:W-:Y:S01]  /*5da0*/  FADD.FTZ R27, R8, R27 ;  /* 0x0000001b081b7221 */ /* 0x000fe20000010000 */
[----:B------:R-:W-:Y:S01]  /*5db0*/  FADD.FTZ R26, R11, R26 ;  /* 0x0000001a0b1a7221 */ /* 0x000fe20000010000 */
[----:B------:R-:W-:Y:S01]  /*5dc0*/  FADD.FTZ R8, R9, R10 ;  /* 0x0000000a09087221 */ /* 0x000fe20000010000 */
[----:B------:R-:W-:Y:S01]  /*5dd0*/  HFMA2 R12, R47, R12, R13 ;  /* 0x0000000c2f0c7231 */ /* 0x000fe2000000000d */
[----:B------:R-:W-:Y:S06]  /*5de0*/  @P0 BRA `(.L_x_20138) ;  /* 0x0000000000780947 */ /* 0x000fec0003800000 */
[C---:B------:R-:W-:Y:S02]  /*5df0*/  IADD3 R9, PT, PT, R41.reuse, -0x1, RZ ;  /* 0xffffffff29097810 */ /* 0x040fe40007ffe0ff */
[----:B------:R-:W-:Y:S02]  /*5e00*/  IADD3 R11, PT, PT, R41, 0x1, RZ ;  /* 0x00000001290b7810 */ /* 0x000fe40007ffe0ff */
[-C--:B------:R-:W-:Y:S02]  /*5e10*/  ISETP.GE.AND P6, PT, R9, R52.reuse, PT ;  /* 0x000000340900720c */ /* 0x080fe40003fc6270 */
[----:B------:R-:W-:Y:S02]  /*5e20*/  IADD3 R9, PT, PT, R41, 0x2, RZ ;  /* 0x0000000229097810 */ /* 0x000fe40007ffe0ff */
[----:B------:R-:W-:Y:S02]  /*5e30*/  ISETP.GE.AND P1, PT, R11, R52, PT ;  /* 0x000000340b00720c */ /* 0x000fe40003f26270 */
[----:B------:R-:W-:-:S02]  /*5e40*/  IADD3 R11, PT, PT, R41, 0x3, RZ ;  /* 0x00000003290b7810 */ /* 0x000fc40007ffe0ff */
[-C--:B------:R-:W-:Y:S02]  /*5e50*/  ISETP.GE.AND P2, PT, R9, R52.reuse, PT ;  /* 0x000000340900720c */ /* 0x080fe40003f46270 */
[----:B------:R-:W-:Y:S02]  /*5e60*/  IADD3 R9, PT, PT, R41, -0x2, RZ ;  /* 0xfffffffe29097810 */ /* 0x000fe40007ffe0ff */
[-C--:B------:R-:W-:Y:S02]  /*5e70*/  ISETP.GE.AND P3, PT, R11, R52.reuse, PT ;  /* 0x000000340b00720c */ /* 0x080fe40003f66270 */
[----:B------:R-:W-:Y:S02]  /*5e80*/  IADD3 R11, PT, PT, R41, 0x4, RZ ;  /* 0x00000004290b7810 */ /* 0x000fe40007ffe0ff */
[----:B------:R-:W-:Y:S02]  /*5e90*/  ISETP.GE.AND P5, PT, R9, R52, PT ;  /* 0x000000340900720c */ /* 0x000fe40003fa6270 */
[----:B------:R-:W-:-:S02]  /*5ea0*/  PRMT R9, R18, 0x7632, R9 ;  /* 0x0000763212097816 */ /* 0x000fc40000000009 */
[-C--:B------:R-:W-:Y:S02]  /*5eb0*/  ISETP.GE.AND P4, PT, R11, R52.reuse, PT ;  /* 0x000000340b00720c */ /* 0x080fe40003f86270 */
[----:B------:R-:W-:Y:S02]  /*5ec0*/  SEL R18, R18, RZ, !P1 ;  /* 0x000000ff12127207 */ /* 0x000fe40004800000 */
[----:B------:R-:W-:Y:S02]  /*5ed0*/  PRMT R11, R17, 0x7632, R11 ;  /* 0x00007632110b7816 */ /* 0x000fe4000000000b */
[-C--:B------:R-:W-:Y:S02]  /*5ee0*/  ISETP.GE.AND P1, PT, R41, R52.reuse, PT ;  /* 0x000000342900720c */ /* 0x080fe40003f26270 */
[----:B------:R-:W-:Y:S02]  /*5ef0*/  SEL R17, R17, RZ, !P6 ;  /* 0x000000ff11117207 */ /* 0x000fe40007000000 */
        /* <DEDUP_REMOVED lines=13> */
.L_x_20138:
[----:B------:R-:W-:Y:S05]  /*5fd0*/  BSYNC.RECONVERGENT B1 ;  /* 0x0000000000017941 */ /* 0x000fea0003800200 */
.L_x_20137:
[----:B------:R-:W-:Y:S01]  /*5fe0*/  FADD.FTZ R25, R8, R25 ;  /* 0x0000001908197221 */ /* 0x000fe20000010000 */
[----:B------:R-:W-:Y:S01]  /*5ff0*/  HFMA2 R17, R46, R17, -RZ ;  /* 0x000000112e117231 */ /* 0x000fe200001000ff */
[----:B------:R0:W5:Y:S01]  /*6000*/  LDG.E.128.CONSTANT R8, desc[UR6][R54.64+0x1800] ;  /* 0x0018000636087981 */ /* 0x000162000c1e9d00 */
[----:B------:R-:W-:Y:S01]  /*6010*/  BSSY.RECONVERGENT B1, `(.L_x_20139) ;  /* 0x0000022000017945 */ /* 0x000fe20003800200 */
[----:B------:R-:W-:Y:S02]  /*6020*/  HFMA2 R12, R49, R14, R12 ;  /* 0x0000000e310c7231 */ /* 0x000fe4000000000c */
[----:B------:R-:W-:Y:S01]  /*6030*/  HFMA2 R16, R47, R16, R17 ;  /* 0x000000102f107231 */ /* 0x000fe20000000011 */
[----:B------:R-:W-:Y:S06]  /*6040*/  @P0 BRA `(.L_x_20140) ;  /* 0x0000000000780947 */ /* 0x000fec0003800000 */
[C---:B------:R-:W-:Y:S01]  /*6050*/  VIADD R13, R41.reuse, 0xffffffff ;  /* 0xffffffff290d7836 */ /* 0x040fe20000000000 */
[-C--:B------:R-:W-:Y:S02]  /*6060*/  ISETP.GE.AND P2, PT, R41, R52.reuse, PT ;  /* 0x000000342900720c */ /* 0x080fe40003f46270 */
[----:B-----5:R-:W-:Y:S02]  /*6070*/  PRMT R20, R11, 0x7632, R20 ;  /* 0x000076320b147816 */ /* 0x020fe40000000014 */
[----:B------:R-:W-:Y:S02]  /*6080*/  ISETP.GE.AND P1, PT, R13, R52, PT ;  /* 0x000000340d00720c */ /* 0x000fe40003f26270 */
[C---:B------:R-:W-:Y:S02]  /*6090*/  PRMT R13, R9.reuse, 0x7632, R13 ;  /* 0x00007632090d7816 */ /* 0x040fe4000000000d */
        /* <DEDUP_REMOVED lines=9> */
[C---:B------:R-:W-:Y:S02]  /*6130*/  PRMT R14, R10.reuse, 0x7632, R14 ;  /* 0x000076320a0e7816 */ /* 0x040fe4000000000e */
        /* <DEDUP_REMOVED lines=15> */
.L_x_20140:
[----:B------:R-:W-:Y:S05]  /*6230*/  BSYNC.RECONVERGENT B1 ;  /* 0x0000000000017941 */ /* 0x000fea0003800200 */
.L_x_20139:
[----:B-----5:R-:W-:Y:S02]  /*6240*/  HMUL2 R17, R46, R9 ;  /* 0x000000092e117232 */ /* 0x020fe40000000000 */
[----:B------:R-:W-:Y:S02]  /*6250*/  HFMA2 R9, R48, R15, R12 ;  /* 0x0000000f30097231 */ /* 0x000fe4000000000c */
[----:B------:R-:W-:Y:S01]  /*6260*/  HFMA2 R16, R49, R18, R16 ;  /* 0x0000001231107231 */ /* 0x000fe20000000010 */
        /* <DEDUP_REMOVED lines=34> */
.L_x_20142:
[----:B------:R-:W-:Y:S05]  /*6490*/  BSYNC.RECONVERGENT B1 ;  /* 0x0000000000017941 */ /* 0x000fea0003800200 */
.L_x_20141:
[----:B------:R-:W-:Y:S02]  /*64a0*/  HFMA2 R8, R48, R19, R16 ;  /* 0x0000001330087231 */ /* 0x000fe40000000010 */
[----:B------:R-:W-:Y:S02]  /*64b0*/  HFMA2 R10, R49, R10, R17 ;  /* 0x0000000a310a7231 */ /* 0x000fe40000000011 */
[----:B------:R0:W5:Y:S02]  /*64c0*/  LDG.E.128.CONSTANT R16, desc[UR6][R54.64+0x1c00] ;  /* 0x001c000636107981 */ /* 0x000164000c1e9d00 */
[----:B-----5:R-:W-:-:S04]  /*64d0*/  HMUL2 R13, R46, R13 ;  /* 0x0000000d2e0d7232 */ /* 0x020fc80000000000 */
        /* <DEDUP_REMOVED lines=22> */
[----:B------:R-:W-:Y:S01]  /*6640*/  ISETP.GE.AND P3, PT, R13, R52, PT ;  /* 0x000000340d00720c */ /* 0x000fe20003f66270 */
[----:B------:R-:W-:Y:S01]  /*6650*/  VIADD R13, R41, 0x4 ;  /* 0x00000004290d7836 */ /* 0x000fe20000000000 */
[----:B------:R-:W-:-:S04]  /*6660*/  SEL R16, R16, RZ, !P1 ;  /* 0x000000ff10107207 */ /* 0x000fc80004800000 */
        /* <DEDUP_REMOVED lines=9> */
.L_x_20144:
[----:B------:R-:W-:Y:S05]  /*6700*/  BSYNC.RECONVERGENT B1 ;  /* 0x0000000000017941 */ /* 0x000fea0003800200 */
.L_x_20143:
[----:B------:R0:W5:Y:S01]  /*6710*/  LDG.E.128.CONSTANT R20, desc[UR6][R54.64+0x1e00] ;  /* 0x001e000636147981 */ /* 0x000162000c1e9d00 */
[----:B------:R-:W-:Y:S02]  /*6720*/  HMUL2 R17, R46, R17 ;  /* 0x000000112e117232 */ /* 0x000fe40000000000 */
[--C-:B------:R-:W-:Y:S02]  /*6730*/  HADD2.F32 R12, -RZ, R9.reuse.H0_H0 ;  /* 0x20000009ff0c7230 */ /* 0x100fe40000004100 */
[C---:B------:R-:W-:Y:S02]  /*6740*/  HFMA2 R14, R48.reuse, R15, R14 ;  /* 0x0000000f300e7231 */ /* 0x040fe4000000000e */
[----:B------:R-:W-:Y:S02]  /*6750*/  HADD2.F32 R9, -RZ, R9.H1_H1 ;  /* 0x30000009ff097230 */ /* 0x000fe40000004100 */
[----:B------:R-:W-:Y:S01]  /*6760*/  HFMA2 R17, R47, R16, R17 ;  /* 0x000000102f117231 */ /* 0x000fe20000000011 */
[----:B------:R-:W-:Y:S01]  /*6770*/  BSSY.RECONVERGENT B1, `(.L_x_20145) ;  /* 0x0000035000017945 */ /* 0x000fe20003800200 */
[----:B------:R-:W-:-:S02]  /*6780*/  HFMA2 R10, R48, R11, R10 ;  /* 0x0000000b300a7231 */ /* 0x000fc4000000000a */
[----:B------:R-:W-:Y:S01]  /*6790*/  FADD.FTZ R9, R12, R9 ;  /* 0x000000090c097221 */ /* 0x000fe20000010000 */
[----:B------:R-:W-:Y:S02]  /*67a0*/  HFMA2 R17, R49, R18, R17 ;  /* 0x0000001231117231 */ /* 0x000fe40000000011 */
[----:B------:R-:W-:Y:S02]  /*67b0*/  HADD2.F32 R11, -RZ, R10.H0_H0 ;  /* 0x2000000aff0b7230 */ /* 0x000fe40000004100 */
[----:B------:R-:W-:Y:S01]  /*67c0*/  FADD.FTZ R24, R9, R24 ;  /* 0x0000001809187221 */ /* 0x000fe20000010000 */
[--C-:B------:R-:W-:Y:S02]  /*67d0*/  HADD2.F32 R12, -RZ, R14.reuse.H0_H0 ;  /* 0x2000000eff0c7230 */ /* 0x100fe40000004100 */
[----:B------:R-:W-:Y:S02]  /*67e0*/  HADD2.F32 R13, -RZ, R14.H1_H1 ;  /* 0x3000000eff0d7230 */ /* 0x000fe40000004100 */
[----:B------:R-:W-:-:S02]  /*67f0*/  HADD2.F32 R9, -RZ, R8.H0_H0 ;  /* 0x20000008ff097230 */ /* 0x000fc40000004100 */
[----:B------:R-:W-:Y:S02]  /*6800*/  HADD2.F32 R8, -RZ, R8.H1_H1 ;  /* 0x30000008ff087230 */ /* 0x000fe40000004100 */
[----:B------:R-:W-:Y:S02]  /*6810*/  HFMA2 R17, R48, R19, R17 ;  /* 0x0000001330117231 */ /* 0x000fe40000000011 */
[----:B------:R-:W-:Y:S02]  /*6820*/  HADD2.F32 R10, -RZ, R10.H1_H1 ;  /* 0x3000000aff0a7230 */ /* 0x000fe40000004100 */
[----:B------:R-:W-:Y:S01]  /*6830*/  FADD.FTZ R13, R12, R13 ;  /* 0x0000000d0c0d7221 */ /* 0x000fe20000010000 */
[----:B------:R-:W-:Y:S01]  /*6840*/  FADD.FTZ R9, R9, R8 ;  /* 0x0000000809097221 */ /* 0x000fe20000010000 */
[--C-:B------:R-:W-:Y:S02]  /*6850*/  HADD2.F32 R14, -RZ, R17.reuse.H0_H0 ;  /* 0x20000011ff0e7230 */ /* 0x100fe40000004100 */
[----:B------:R-:W-:Y:S01]  /*6860*/  FADD.FTZ R10, R11, R10 ;  /* 0x0000000a0b0a7221 */ /* 0x000fe20000010000 */
[----:B------:R-:W-:-:S02]  /*6870*/  HADD2.F32 R17, -RZ, R17.H1_H1 ;  /* 0x30000011ff117230 */ /* 0x000fc40000004100 */
[----:B------:R-:W-:Y:S01]  /*6880*/  FADD.FTZ R6, R9, R6 ;  /* 0x0000000609067221 */ /* 0x000fe20000010000 */
[----:B------:R-:W-:Y:S01]  /*6890*/  FADD.FTZ R4, R13, R4 ;  /* 0x000000040d047221 */ /* 0x000fe20000010000 */
[----:B------:R-:W-:Y:S01]  /*68a0*/  FADD.FTZ R5, R10, R5 ;  /* 0x000000050a057221 */ /* 0x000fe20000010000 */
[----:B------:R-:W-:-:S04]  /*68b0*/  FADD.FTZ R14, R14, R17 ;  /* 0x000000110e0e7221 */ /* 0x000fc80000010000 */
[----:B------:R-:W-:Y:S01]  /*68c0*/  FADD.FTZ R3, R14, R3 ;  /* 0x000000030e037221 */ /* 0x000fe20000010000 */
[----:B0-----:R-:W-:Y:S06]  /*68d0*/  @P0 BRA `(.L_x_20146) ;  /* 0x0000000000780947 */ /* 0x001fec0003800000 */
[C---:B------:R-:W-:Y:S02]  /*68e0*/  IADD3 R9, PT, PT, R41.reuse, -0x2, RZ ;  /* 0xfffffffe29097810 */ /* 0x040fe40007ffe0ff */
[----:B------:R-:W-:Y:S02]  /*68f0*/  IADD3 R11, PT, PT, R41, -0x1, RZ ;  /* 0xffffffff290b7810 */ /* 0x000fe40007ffe0ff */
[-C--:B------:R-:W-:Y:S02]  /*6900*/  ISETP.GE.AND P2, PT, R9, R52.reuse, PT ;  /* 0x000000340900720c */ /* 0x080fe40003f46270 */
[-C--:B------:R-:W-:Y:S02]  /*6910*/  ISETP.GE.AND P6, PT, R45, R52.reuse, PT ;  /* 0x000000342d00720c */ /* 0x080fe40003fc6270 */
[----:B------:R-:W-:Y:S02]  /*6920*/  ISETP.GE.AND P5, PT, R11, R52, PT ;  /* 0x000000340b00720c */ /* 0x000fe40003fa6270 */
[----:B------:R-:W-:-:S02]  /*6930*/  IADD3 R9, PT, PT, R41, 0x4, RZ ;  /* 0x0000000429097810 */ /* 0x000fc40007ffe0ff */
[C---:B------:R-:W-:Y:S02]  /*6940*/  IADD3 R11, PT, PT, R41.reuse, 0x1, RZ ;  /* 0x00000001290b7810 */ /* 0x040fe40007ffe0ff */
[C---:B------:R-:W-:Y:S02]  /*6950*/  IADD3 R13, PT, PT, R41.reuse, 0x2, RZ ;  /* 0x00000002290d7810 */ /* 0x040fe40007ffe0ff */
[----:B------:R-:W-:Y:S02]  /*6960*/  IADD3 R15, PT, PT, R41, 0x3, RZ ;  /* 0x00000003290f7810 */ /* 0x000fe40007ffe0ff */
[C---:B-----5:R-:W-:Y:S02]  /*6970*/  PRMT R8, R20.reuse, 0x7632, R8 ;  /* 0x0000763214087816 */ /* 0x060fe40000000008 */
[----:B------:R-:W-:Y:S02]  /*6980*/  ISETP.GE.AND P0, PT, R9, R52, PT ;  /* 0x000000340900720c */ /* 0x000fe40003f06270 */
[----:B------:R-:W-:-:S02]  /*6990*/  SEL R20, R20, RZ, !P6 ;  /* 0x000000ff14147207 */ /* 0x000fc40007000000 */
[-C--:B------:R-:W-:Y:S02]  /*69a0*/  ISETP.GE.AND P4, PT, R11, R52.reuse, PT ;  /* 0x000000340b00720c */ /* 0x080fe40003f86270 */
[-C--:B------:R-:W-:Y:S02]  /*69b0*/  ISETP.GE.AND P6, PT, R41, R52.reuse, PT ;  /* 0x000000342900720c */ /* 0x080fe40003fc6270 */
[----:B------:R-:W-:Y:S02]  /*69c0*/  PRMT R9, R21, 0x7632, R9 ;  /* 0x0000763215097816 */ /* 0x000fe40000000009 */
        /* <DEDUP_REMOVED lines=15> */
.L_x_20146:
[----:B------:R-:W-:Y:S05]  /*6ac0*/  BSYNC.RECONVERGENT B1 ;  /* 0x0000000000017941 */ /* 0x000fea0003800200 */
.L_x_20145:
[----:B-----5:R-:W-:Y:S01]  /*6ad0*/  HMUL2 R10, R46, R21 ;  /* 0x000000152e0a7232 */ /* 0x020fe20000000000 */
[----:B------:R-:W-:Y:S02]  /*6ae0*/  IADD3 R9, PT, PT, R39, 0x3, RZ ;  /* 0x0000000327097810 */ /* 0x000fe40007ffe0ff */
[----:B------:R-:W-:Y:S02]  /*6af0*/  IADD3 R36, P1, PT, R36, 0x10, RZ ;  /* 0x0000001024247810 */ /* 0x000fe40007f3e0ff */
[----:B------:R-:W-:Y:S01]  /*6b00*/  ISETP.GE.AND P0, PT, R9, R42, PT ;  /* 0x0000002a0900720c */ /* 0x000fe20003f06270 */
[----:B------:R-:W-:Y:S01]  /*6b10*/  HFMA2 R11, R47, R20, R10 ;  /* 0x000000142f0b7231 */ /* 0x000fe2000000000a */
[----:B------:R-:W-:Y:S02]  /*6b20*/  IADD3 R40, PT, PT, R40, 0x4, RZ ;  /* 0x0000000428287810 */ /* 0x000fe40007ffe0ff */
[----:B------:R-:W-:Y:S02]  /*6b30*/  IADD3 R39, PT, PT, R39, 0x4, RZ ;  /* 0x0000000427277810 */ /* 0x000fe40007ffe0ff */
[----:B------:R-:W-:-:S02]  /*6b40*/  IADD3 R41, PT, PT, R41, 0x80, RZ ;  /* 0x0000008029297810 */ /* 0x000fc40007ffe0ff */
[----:B---3--:R-:W-:Y:S02]  /*6b50*/  IADD3 R38, PT, PT, R38, 0x200, RZ ;  /* 0x0000020026267810 */ /* 0x008fe40007ffe0ff */
[----:B------:R-:W-:Y:S01]  /*6b60*/  IADD3.X R37, PT, PT, RZ, R37, RZ, P1, !PT ;  /* 0x00000025ff257210 */ /* 0x000fe20000ffe4ff */
[----:B------:R-:W-:-:S04]  /*6b70*/  HFMA2 R11, R49, R22, R11 ;  /* 0x00000016310b7231 */ /* 0x000fc8000000000b */
[----:B------:R-:W-:-:S05]  /*6b80*/  HFMA2 R11, R48, R23, R11 ;  /* 0x00000017300b7231 */ /* 0x000fca000000000b */
[--C-:B------:R-:W-:Y:S02]  /*6b90*/  HADD2.F32 R8, -RZ, R11.reuse.H0_H0 ;  /* 0x2000000bff087230 */ /* 0x100fe40000004100 */
[----:B------:R-:W-:-:S05]  /*6ba0*/  HADD2.F32 R11, -RZ, R11.H1_H1 ;  /* 0x3000000bff0b7230 */ /* 0x000fca0000004100 */
[----:B------:R-:W-:-:S04]  /*6bb0*/  FADD.FTZ R11, R8, R11 ;  /* 0x0000000b080b7221 */ /* 0x000fc80000010000 */
[----:B------:R-:W-:Y:S01]  /*6bc0*/  FADD.FTZ R2, R11, R2 ;  /* 0x000000020b027221 */ /* 0x000fe20000010000 */
[----:B------:R-:W-:Y:S06]  /*6bd0*/  @!P0 BRA `(.L_x_20147) ;  /* 0xffffffd400248947 */ /* 0x000fec000383ffff */
.L_x_20114:
[----:B-12---:R-:W-:Y:S05]  /*6be0*/  BSYNC.RECONVERGENT B0 ;  /* 0x0000000000007941 */ /* 0x006fea0003800200 */
.L_x_20113:
[----:B------:R-:W0:Y:S01]  /*6bf0*/  SHFL.BFLY PT, R8, R31, 0x2, 0x1f ;  /* 0x0c401f001f087f89 */ /* 0x000e2200000e0000 */
[C---:B------:R-:W-:Y:S01]  /*6c00*/  LOP3.LUT P0, RZ, R43.reuse, 0x3, RZ, 0xc0, !PT ;  /* 0x000000032bff7812 */ /* 0x040fe2000780c0ff */
[----:B------:R-:W-:Y:S01]  /*6c10*/  BSSY.RECONVERGENT B0, `(.L_x_20148) ;  /* 0x000005b000007945 */ /* 0x000fe20003800200 */
[----:B------:R-:W-:Y:S01]  /*6c20*/  LOP3.LUT R20, R43, 0x3c0, RZ, 0xc0, !PT ;  /* 0x000003c02b147812 */ /* 0x000fe200078ec0ff */
[----:B------:R-:W1:Y:S03]  /*6c30*/  SHFL.BFLY PT, R9, R34, 0x2, 0x1f ;  /* 0x0c401f0022097f89 */ /* 0x000e6600000e0000 */
[----:B------:R-:W-:Y:S01]  /*6c40*/  ISETP.NE.OR P1, PT, R20, 0x40, P0 ;  /* 0x000000401400780c */ /* 0x000fe20000725670 */
        /* <DEDUP_REMOVED lines=35> */
[----:B------:R-:W1:Y:S04]  /*6e80*/  SHFL.BFLY PT, R8, R29, 0x1, 0x1f ;  /* 0x0c201f001d087f89 */ /* 0x000e6800000e0000 */
[----:B------:R-:W1:Y:S01]  /*6e90*/  SHFL.BFLY PT, R15, R28, 0x1, 0x1f ;  /* 0x0c201f001c0f7f89 */ /* 0x000e6200000e0000 */
[----:B--2---:R-:W-:Y:S01]  /*6ea0*/  FADD.FTZ R31, R31, R2 ;  /* 0x000000021f1f7221 */ /* 0x004fe20000010000 */
[----:B------:R-:W-:Y:S02]  /*6eb0*/  SHF.R.U32.HI R2, RZ, 0x2, R35 ;  /* 0x00000002ff027819 */ /* 0x000fe40000011623 */
[----:B------:R-:W2:Y:S01]  /*6ec0*/  SHFL.BFLY PT, R10, R27, 0x1, 0x1f ;  /* 0x0c201f001b0a7f89 */ /* 0x000ea200000e0000 */
[----:B---3--:R-:W-:Y:S01]  /*6ed0*/  FADD.FTZ R34, R34, R9 ;  /* 0x0000000922227221 */ /* 0x008fe20000010000 */
[----:B------:R-:W-:-:S02]  /*6ee0*/  LEA R7, R7, R2, 0x7 ;  /* 0x0000000207077211 */ /* 0x000fc400078e38ff */
        /* <DEDUP_REMOVED lines=17> */
[----:B------:R-:W-:Y:S01]  /*7000*/  FADD.FTZ R24, R24, R19 ;  /* 0x0000001318187221 */ /* 0x000fe20000010000 */
        /* <DEDUP_REMOVED lines=27> */
.L_x_20149:
[----:B------:R-:W-:Y:S05]  /*71c0*/  BSYNC.RECONVERGENT B0 ;  /* 0x0000000000007941 */ /* 0x000fea0003800200 */
.L_x_20148:
        /* <DEDUP_REMOVED lines=45> */
.L_x_20151:
[----:B------:R-:W-:Y:S05]  /*74a0*/  BSYNC.RECONVERGENT B0 ;  /* 0x0000000000007941 */ /* 0x000fea0003800200 */
.L_x_20150:
        /* <DEDUP_REMOVED lines=20> */
.L_x_20153:
[----:B------:R-:W-:Y:S05]  /*75f0*/  BSYNC.RECONVERGENT B0 ;  /* 0x0000000000007941 */ /* 0x000fea0003800200 */
.L_x_20152:
        /* <DEDUP_REMOVED lines=35> */
.L_x_20155:
[----:B------:R-:W-:Y:S05]  /*7830*/  BSYNC.RECONVERGENT B0 ;  /* 0x0000000000007941 */ /* 0x000fea0003800200 */
.L_x_20154:
        /* <DEDUP_REMOVED lines=25> */
[----:B------:R-:W-:Y:S02]  /*79d0*/  IADD3 R43, P0, P1, R43, UR4, R44 ;  /* 0x000000042b2b7c10 */ /* 0x000fe4000f91e02c */
[----:B------:R-:W-:Y:S02]  /*79e0*/  PRMT R5, R4, 0x7632, R5 ;  /* 0x0000763204057816 */ /* 0x000fe40000000005 */
[----:B------:R-:W-:Y:S02]  /*79f0*/  IADD3.X R2, PT, PT, RZ, RZ, RZ, P0, P1 ;  /* 0x000000ffff027210 */ /* 0x000fe400007e24ff */
[----:B--2---:R-:W-:-:S04]  /*7a00*/  LEA R6, P0, R43, UR8, 0x1 ;  /* 0x000000082b067c11 */ /* 0x004fc8000f8008ff */
[--C-:B------:R-:W-:Y:S02]  /*7a10*/  LEA.HI.X R7, R43, UR9, R2.reuse, 0x1, P0 ;  /* 0x000000092b077c11 */ /* 0x100fe400080f0c02 */
[----:B------:R-:W-:-:S03]  /*7a20*/  PRMT R2, R33, 0x7632, R2 ;  /* 0x0000763221027816 */ /* 0x000fc60000000002 */
        /* <DEDUP_REMOVED lines=19> */
.L_x_20156:
        /* <DEDUP_REMOVED lines=10> */
.L_x_25952:


//--------------------- .text._ZN4vllm25paged_attention_v1_kernelIttLi120ELi32ELi128ELNS_18Fp8KVCacheDataTypeE0ELb0EEEvPT_PKS2_PKT0_S8_ifPKiSA_iPKfiiiSC_SC_iiiii --------------------------
	.section	.text._ZN4vllm25paged_attention_v1_kernelIttLi120ELi32ELi128ELNS_18Fp8KVCacheDataTypeE0ELb0EEEvPT_PKS2_PKT0_S8_ifPKiSA_iPKfiiiSC_SC_iiiii,"ax",@progbits
	.align	128
        .global         _ZN4vllm25paged_attention_v1_kernelIttLi120ELi32ELi128ELNS_18Fp8KVCacheDataTypeE0ELb0EEEvPT_PKS2_PKT0_S8_ifPKiSA_iPKfiiiSC_SC_iiiii
        .type           _ZN4vllm25paged_attention_v1_kernelIttLi120ELi32ELi128ELNS_18Fp8KVCacheDataTypeE0ELb0EEEvPT_PKS2_PKT0_S8_ifPKiSA_iPKfiiiSC_SC_iiiii,@function
        .size           _ZN4vllm25paged_attention_v1_kernelIttLi120ELi32ELi128ELNS_18Fp8KVCacheDataTypeE0ELb0EEEvPT_PKS2_PKT0_S8_ifPKiSA_iPKfiiiSC_SC_iiiii,(.L_x_25953 - _ZN4vllm25paged_attention_v1_kernelIttLi120ELi32ELi128ELNS_18Fp8KVCacheDataTypeE0ELb0EEEvPT_PKS2_PKT0_S8_ifPKiSA_iPKfiiiSC_SC_iiiii)
        .other          _ZN4vllm25paged_attention_v1_kernelIttLi120ELi32ELi128ELNS_18Fp8KVCacheDataTypeE0ELb0EEEvPT_PKS2_PKT0_S8_ifPKiSA_iPKfiiiSC_SC_iiiii,@"STO_CUDA_ENTRY STV_DEFAULT"
_ZN4vllm25paged_attention_v1_kernelIttLi120ELi32ELi128ELNS_18Fp8KVCacheDataTypeE0ELb0EEEvPT_PKS2_PKT0_S8_ifPKiSA_iPKfiiiSC_SC_iiiii:
.text._ZN4vllm25paged_attention_v1_kernelIttLi120ELi32ELi128ELNS_18Fp8KVCacheDataTypeE0ELb0EEEvPT_PKS2_PKT0_S8_ifPKiSA_iPKfiiiSC_SC_iiiii:
        /* <DEDUP_REMOVED lines=8> */
[----:B------:R-:W4:Y:S01]  /*0080*/  LDC.64 R14, c[0x0][0x3c0] ;  /* 0x0000f000ff0e7b82 */ /* 0x000f220000000a00 */
[----:B------:R-:W-:Y:S01]  /*0090*/  HFMA2 R39, -RZ, RZ, 0, 0 ;  /* 0x00000000ff277431 */ /* 0x000fe200000001ff */
[----:B------:R-:W1:Y:S01]  /*00a0*/  LDCU UR8, c[0x0][0x3d0] ;  /* 0x00007a00ff0877ac */ /* 0x000e620008000800 */
        /* <DEDUP_REMOVED lines=9> */
[----:B------:R-:W-:Y:S01]  /*0140*/  @!P1 SHF.L.U32 R5, R33, 0x3, RZ ;  /* 0x0000000321059819 */ /* 0x000fe200000006ff */
[----:B----4-:R-:W-:Y:S01]  /*0150*/  @!P1 IMAD R6, R0, 0x78, RZ ;  /* 0x0000007800069824 */ /* 0x010fe200078e02ff */
[----:B------:R-:W-:Y:S01]  /*0160*/  IABS R11, R10 ;  /* 0x0000000a000b7213 */ /* 0x000fe20000000000 */
[----:B------:R-:W3:Y:S03]  /*0170*/  LDCU UR4, c[0x0][0x3b8] ;  /* 0x00007700ff0477ac */ /* 0x000ee60008000800 */
[----:B------:R-:W-:-:S02]  /*0180*/  @!P1 IADD3 R5, P0, P2, R5, R4, R6 ;  /* 0x0000000405059210 */ /* 0x000fc40007a1e006 */
[----:B------:R-:W-:-:S04]  /*0190*/  SHF.R.S32.HI R4, RZ, 0x1f, R4 ;  /* 0x0000001fff047819 */ /* 0x000fc80000011404 */
[----:B------:R-:W-:Y:S02]  /*01a0*/  @!P1 IADD3.X R6, PT, PT, RZ, R4, RZ, P0, P2 ;  /* 0x00000004ff069210 */ /* 0x000fe400007e44ff */
[----:B-1----:R-:W-:-:S04]  /*01b0*/  @!P1 LEA R4, P0, R5, R8, 0x1 ;  /* 0x0000000805049211 */ /* 0x002fc800078008ff */
[----:B------:R-:W-:-:S06]  /*01c0*/  @!P1 LEA.HI.X R5, R5, R9, R6, 0x1, P0 ;  /* 0x0000000905059211 */ /* 0x000fcc00000f0c06 */
[----:B------:R-:W4:Y:S01]  /*01d0*/  @!P1 LDG.E.128.CONSTANT R4, desc[UR6][R4.64] ;  /* 0x0000000604049981 */ /* 0x000f22000c1e9d00 */
[----:B------:R-:W1:Y:S08]  /*01e0*/  I2F.RP R8, R11 ;  /* 0x0000000b00087306 */ /* 0x000e700000209400 */
[----:B-1----:R-:W0:Y:S01]  /*01f0*/  MUFU.RCP R8, R8 ;  /* 0x0000000800087308 */ /* 0x002e220000001000 */
[----:B------:R-:W1:Y:S01]  /*0200*/  LDC R9, c[0x0][0x370] ;  /* 0x0000dc00ff097b82 */ /* 0x000e620000000800 */
[----:B0-----:R-:W-:-:S06]  /*0210*/  IADD3 R2, PT, PT, R8, 0xffffffe, RZ ;  /* 0x0ffffffe08027810 */ /* 0x001fcc0007ffe0ff */
[----:B------:R0:W3:Y:S02]  /*0220*/  F2I.FTZ.U32.TRUNC.NTZ R3, R2 ;  /* 0x0000000200037305 */ /* 0x0000e4000021f000 */
[----:B0-----:R-:W-:Y:S01]  /*0230*/  HFMA2 R2, -RZ, RZ, 0, 0 ;  /* 0x00000000ff027431 */ /* 0x001fe200000001ff */
[----:B---3--:R-:W-:-:S05]  /*0240*/  IADD3 R12, PT, PT, RZ, -R3, RZ ;  /* 0x80000003ff0c7210 */ /* 0x008fca0007ffe0ff */
[----:B------:R-:W-:Y:S01]  /*0250*/  IMAD R13, R12, R11, RZ ;  /* 0x0000000b0c0d7224 */ /* 0x000fe200078e02ff */
[----:B-1----:R-:W-:-:S03]  /*0260*/  IABS R12, R9 ;  /* 0x00000009000c7213 */ /* 0x002fc60000000000 */
        /* <DEDUP_REMOVED lines=11> */
[----:B------:R-:W-:-:S06]  /*0320*/  @P0 IADD3 R3, PT, PT, R3, 0x1, RZ ;  /* 0x0000000103030810 */ /* 0x000fcc0007ffe0ff */
[----:B------:R-:W-:Y:S02]  /*0330*/  @!P3 IADD3 R3, PT, PT, RZ, -R3, RZ ;  /* 0x80000003ff03b210 */ /* 0x000fe40007ffe0ff */
[----:B------:R-:W-:-:S04]  /*0340*/  @!P2 LOP3.LUT R3, RZ, R10, RZ, 0x33, !PT ;  /* 0x0000000aff03a212 */ /* 0x000fc800078e33ff */
[----:B------:R-:W-:-:S04]  /*0350*/  IABS R13, R3 ;  /* 0x00000003000d7213 */ /* 0x000fc80000000000 */
[----:B------:R-:W0:Y:S08]  /*0360*/  I2F.RP R2, R13 ;  /* 0x0000000d00027306 */ /* 0x000e300000209400 */
[----:B0-----:R-:W0:Y:S02]  /*0370*/  MUFU.RCP R2, R2 ;  /* 0x0000000200027308 */ /* 0x001e240000001000 */
[----:B0-----:R-:W-:-:S06]  /*0380*/  IADD3 R8, PT, PT, R2, 0xffffffe, RZ ;  /* 0x0ffffffe02087810 */ /* 0x001fcc0007ffe0ff */
[----:B------:R0:W1:Y:S01]  /*0390*/  F2I.FTZ.U32.TRUNC.NTZ R9, R8 ;  /* 0x0000000800097305 */ /* 0x000062000021f000 */
[----:B------:R-:W-:Y:S02]  /*03a0*/  IABS R12, R3 ;  /* 0x00000003000c7213 */ /* 0x000fe40000000000 */
[----:B0-----:R-:W-:Y:S02]  /*03b0*/  MOV R8, RZ ;  /* 0x000000ff00087202 */ /* 0x001fe40000000f00 */
[----:B-1----:R-:W-:-:S05]  /*03c0*/  IADD3 R10, PT, PT, RZ, -R9, RZ ;  /* 0x80000009ff0a7210 */ /* 0x002fca0007ffe0ff */
[----:B------:R-:W-:Y:S01]  /*03d0*/  IMAD R11, R10, R13, RZ ;  /* 0x0000000d0a0b7224 */ /* 0x000fe200078e02ff */
[----:B------:R-:W-:-:S03]  /*03e0*/  IABS R10, R0 ;  /* 0x00000000000a7213 */ /* 0x000fc60000000000 */
[----:B------:R-:W-:Y:S01]  /*03f0*/  IMAD.HI.U32 R9, R9, R11, R8 ;  /* 0x0000000b09097227 */ /* 0x000fe200078e0008 */
[----:B------:R-:W-:Y:S02]  /*0400*/  IADD3 R11, PT, PT, RZ, -R12, RZ ;  /* 0x8000000cff0b7210 */ /* 0x000fe40007ffe0ff */
[----:B------:R-:W-:-:S03]  /*0410*/  ISETP.NE.U32.AND P0, PT, R14, RZ, PT ;  /* 0x000000ff0e00720c */ /* 0x000fc60003f05070 */
[----:B------:R-:W-:Y:S01]  /*0420*/  IMAD.HI.U32 R2, R9, R10, RZ ;  /* 0x0000000a09027227 */ /* 0x000fe200078e00ff */
[----:B------:R-:W-:-:S03]  /*0430*/  ISETP.NE.AND.EX P0, PT, R15, RZ, PT, P0 ;  /* 0x000000ff0f00720c */ /* 0x000fc60003f05300 */
[----:B------:R-:W-:Y:S02]  /*0440*/  IMAD R10, R2, R11, R10 ;  /* 0x0000000b020a7224 */ /* 0x000fe400078e020a */
[----:B------:R-:W0:Y:S03]  /*0450*/  @!P1 S2R R11, SR_CgaCtaId ;  /* 0x00000000000b9919 */ /* 0x000e260000008800 */
[----:B------:R-:W-:-:S05]  /*0460*/  ISETP.GT.U32.AND P3, PT, R13, R10, PT ;  /* 0x0000000a0d00720c */ /* 0x000fca0003f64070 */
[----:B------:R-:W1:Y:S08]  /*0470*/  @P0 LDC.64 R8, c[0x0][0x3c0] ;  /* 0x0000f000ff080b82 */ /* 0x000e700000000a00 */
[----:B------:R-:W-:-:S05]  /*0480*/  @!P3 IMAD.IADD R10, R10, 0x1, -R13 ;  /* 0x000000010a0ab824 */ /* 0x000fca00078e0a0d */
[----:B------:R-:W-:Y:S02]  /*0490*/  ISETP.GE.U32.AND P2, PT, R10, R13, PT ;  /* 0x0000000d0a00720c */ /* 0x000fe40003f46070 */
[----:B------:R-:W-:-:S04]  /*04a0*/  @!P1 MOV R10, 0x400 ;  /* 0x00000400000a9802 */ /* 0x000fc80000000f00 */
[----:B0-----:R-:W-:Y:S01]  /*04b0*/  @!P1 LEA R10, R11, R10, 0x18 ;  /* 0x0000000a0b0a9211 */ /* 0x001fe200078ec0ff */
[C---:B-1----:R-:W-:Y:S01]  /*04c0*/  @P0 IMAD.WIDE.U32 R8, R0.reuse, 0x4, R8 ;  /* 0x0000000400080825 */ /* 0x042fe200078e0008 */
[----:B------:R-:W-:Y:S02]  /*04d0*/  LOP3.LUT R0, R0, R3, RZ, 0x3c, !PT ;  /* 0x0000000300007212 */ /* 0x000fe400078e3cff */
[----:B------:R-:W-:Y:S02]  /*04e0*/  @!P3 IADD3 R2, PT, PT, R2, 0x1, RZ ;  /* 0x000000010202b810 */ /* 0x000fe40007ffe0ff */
[----:B------:R-:W-:Y:S01]  /*04f0*/  SHF.R.U32.HI R40, RZ, 0x5, R33 ;  /* 0x00000005ff287819 */ /* 0x000fe20000011621 */
[----:B------:R0:W5:Y:S01]  /*0500*/  @P0 LDG.E.CONSTANT R39, desc[UR6][R8.64] ;  /* 0x0000000608270981 */ /* 0x000162000c1e9900 */
[----:B------:R-:W-:Y:S02]  /*0510*/  ISETP.GE.AND P4, PT, R0, RZ, PT ;  /* 0x000000ff0000720c */ /* 0x000fe40003f86270 */
[----:B------:R-:W-:-:S02]  /*0520*/  ISETP.NE.AND P0, PT, R3, RZ, PT ;  /* 0x000000ff0300720c */ /* 0x000fc40003f05270 */
[----:B------:R-:W-:Y:S02]  /*0530*/  @P2 IADD3 R2, PT, PT, R2, 0x1, RZ ;  /* 0x0000000102022810 */ /* 0x000fe40007ffe0ff */
[----:B--2---:R-:W-:-:S04]  /*0540*/  IADD3 R12, PT, PT, R41, 0x1f, RZ ;  /* 0x0000001f290c7810 */ /* 0x004fc80007ffe0ff */
[----:B------:R-:W-:-:S04]  /*0550*/  SHF.R.S32.HI R11, RZ, 0x1f, R12 ;  /* 0x0000001fff0b7819 */ /* 0x000fc8000001140c */
[----:B------:R-:W-:-:S04]  /*0560*/  LEA.HI R11, R11, R12, RZ, 0x5 ;  /* 0x0000000c0b0b7211 */ /* 0x000fc800078f28ff */
[----:B------:R-:W-:-:S04]  /*0570*/  SHF.R.S32.HI R11, RZ, 0x5, R11 ;  /* 0x00000005ff0b7819 */ /* 0x000fc8000001140b */
[----:B------:R-:W-:Y:S02]  /*0580*/  ISETP.GE.AND P2, PT, R40, R11, PT ;  /* 0x0000000b2800720c */ /* 0x000fe40003f46270 */
[----:B------:R-:W-:Y:S02]  /*0590*/  MOV R0, R2 ;  /* 0x0000000200007202 */ /* 0x000fe40000000f00 */
[----:B------:R-:W-:Y:S02]  /*05a0*/  @!P1 LEA R10, R33, R10, 0x4 ;  /* 0x0000000a210a9211 */ /* 0x000fe400078e20ff */
[----:B------:R-:W-:Y:S01]  /*05b0*/  @!P4 IADD3 R0, PT, PT, RZ, -R0, RZ ;  /* 0x80000000ff00c210 */ /* 0x000fe20007ffe0ff */
[----:B------:R-:W-:Y:S01]  /*05c0*/  BSSY.RECONVERGENT B0, `(.L_x_20157) ;  /* 0x00001c8000007945 */ /* 0x000fe20003800200 */
[----:B------:R-:W-:Y:S01]  /*05d0*/  @!P0 LOP3.LUT R0, RZ, R3, RZ, 0x33, !PT ;  /* 0x00000003ff008212 */ /* 0x000fe200078e33ff */
[----:B------:R-:W-:Y:S01]  /*05e0*/  IMAD R3, R34, UR4, RZ ;  /* 0x0000000422037c24 */ /* 0x000fe2000f8e02ff */
[----:B----4-:R0:W-:Y:S01]  /*05f0*/  @!P1 STS.128 [R10], R4 ;  /* 0x000000040a009388 */ /* 0x0101e20000000c00 */
[----:B------:R-:W-:Y:S06]  /*0600*/  BAR.SYNC.DEFER_BLOCKING 0x0 ;  /* 0x0000000000007b1d */ /* 0x000fec0000010000 */
[----:B------:R-:W-:Y:S05]  /*0610*/  @P2 BRA `(.L_x_20158) ;  /* 0x0000001c00082947 */ /* 0x000fea0003800000 */
[----:B------:R-:W1:Y:S01]  /*0620*/  S2R R2, SR_CgaCtaId ;  /* 0x0000000000027919 */ /* 0x000e620000008800 */
[----:B------:R-:W2:Y:S01]  /*0630*/  LDCU.64 UR4, c[0x0][0x3a8] ;  /* 0x00007500ff0477ac */ /* 0x000ea20008000a00 */
[----:B0-----:R-:W-:Y:S02]  /*0640*/  SHF.R.U32.HI R4, RZ, 0x3, R33 ;  /* 0x00000003ff047819 */ /* 0x001fe40000011621 */
[----:B------:R-:W-:Y:S02]  /*0650*/  MOV R5, RZ ;  /* 0x000000ff00057202 */ /* 0x000fe40000000f00 */
[----:B------:R-:W-:Y:S02]  /*0660*/  LOP3.LUT R4, R4, 0x7c, RZ, 0xc0, !PT ;  /* 0x0000007c04047812 */ /* 0x000fe400078ec0ff */
[----:B------:R-:W-:Y:S02]  /*0670*/  MOV R7, 0x400 ;  /* 0x0000040000077802 */ /* 0x000fe40000000f00 */
[----:B------:R-:W-:Y:S01]  /*0680*/  MOV R38, 0xff7fffff ;  /* 0xff7fffff00267802 */ /* 0x000fe20000000f00 */
[----:B------:R-:W-:Y:S01]  /*0690*/  IMAD.WIDE R4, R3, 0x4, R4 ;  /* 0x0000000403047825 */ /* 0x000fe200078e0204 */
[----:B------:R-:W-:-:S02]  /*06a0*/  LOP3.LUT R3, R33, 0x1f, RZ, 0xc0, !PT ;  /* 0x0000001f21037812 */ /* 0x000fc400078ec0ff */
[----:B------:R-:W-:Y:S02]  /*06b0*/  IADD3 R7, PT, PT, R7, 0x110, RZ ;  /* 0x0000011007077810 */ /* 0x000fe40007ffe0ff */
[----:B--2---:R-:W-:Y:S02]  /*06c0*/  IADD3 R32, P0, PT, R4, UR4, RZ ;  /* 0x0000000404207c10 */ /* 0x004fe4000ff1e0ff */
[----:B------:R-:W-:Y:S02]  /*06d0*/  LEA R4, R40, R3, 0x5 ;  /* 0x0000000328047211 */ /* 0x000fe400078e28ff */
[----:B------:R-:W-:Y:S02]  /*06e0*/  IADD3.X R3, PT, PT, R5, UR5, RZ, P0, !PT ;  /* 0x0000000505037c10 */ /* 0x000fe400087fe4ff */
[C---:B------:R-:W-:Y:S01]  /*06f0*/  IADD3 R35, PT, PT, R4.reuse, 0x1, RZ ;  /* 0x0000000104237810 */ /* 0x040fe20007ffe0ff */
[----:B------:R-:W-:Y:S01]  /*0700*/  IMAD.IADD R37, R4, 0x1, -R41 ;  /* 0x0000000104257824 */ /* 0x000fe200078e0a29 */
[----:B-1----:R-:W-:-:S04]  /*0710*/  LEA R7, R2, R7, 0x18 ;  /* 0x0000000702077211 */ /* 0x002fc800078ec0ff */
[----:B------:R-:W-:-:S07]  /*0720*/  LEA R36, R4, R7, 0x2 ;  /* 0x0000000704247211 */ /* 0x000fce00078e10ff */
.L_x_20159:
[----:B------:R-:W-:Y:S02]  /*0730*/  MOV R12, R32 ;  /* 0x00000020000c7202 */ /* 0x000fe40000000f00 */
[----:B------:R-:W-:-:S05]  /*0740*/  MOV R13, R3 ;  /* 0x00000003000d7202 */ /* 0x000fca0000000f00 */
[----:B------:R-:W2:Y:S01]  /*0750*/  LDG.E.CONSTANT R7, desc[UR6][R12.64] ;  /* 0x000000060c077981 */ /* 0x000ea2000c1e9900 */
[----:B------:R-:W-:Y:S01]  /*0760*/  SHF.L.U32 R4, R33, 0x3, RZ ;  /* 0x0000000321047819 */ /* 0x000fe200000006ff */
[----:B------:R-:W-:-:S03]  /*0770*/  IMAD R5, R0, UR8, RZ ;  /* 0x0000000800057c24 */ /* 0x000fc6000f8e02ff */
[----:B------:R-:W-:-:S04]  /*0780*/  LOP3.LUT R4, R4, 0xf8, RZ, 0xc0, !PT ;  /* 0x000000f804047812 */ /* 0x000fc800078ec0ff */
[----:B------:R-:W-:-:S04]  /*0790*/  IADD3 R4, P0, PT, R5, R4, RZ ;  /* 0x0000000405047210 */ /* 0x000fc80007f1e0ff */
[----:B------:R-:W-:Y:S02]  /*07a0*/  LEA.HI.X.SX32 R5, R5, RZ, 0x1, P0 ;  /* 0x000000ff05057211 */ /* 0x000fe400000f0eff */
[----:B------:R-:W-:-:S04]  /*07b0*/  MOV R17, 0x400 ;  /* 0x0000040000117802 */ /* 0x000fc80000000f00 */
        /* <DEDUP_REMOVED lines=8> */
[----:B------:R-:W4:Y:S01]  /*0840*/  LDG.E.128.CONSTANT R12, desc[UR6][R44.64+0x400] ;  /* 0x000400062c0c7981 */ /* 0x000f22000c1e9d00 */
[----:B0-----:R-:W-:Y:S02]  /*0850*/  HADD2.F32 R25, -RZ, R16.H0_H0 ;  /* 0x20000010ff197230 */ /* 0x001fe40000004100 */
[----:B-1----:R-:W-:-:S02]  /*0860*/  HADD2.F32 R43, -RZ, R20.H0_H0 ;  /* 0x20000014ff2b7230 */ /* 0x002fc40000004100 */
[----:B------:R-:W-:Y:S02]  /*0870*/  HADD2.F32 R16, -RZ, R16.H1_H1 ;  /* 0x30000010ff107230 */ /* 0x000fe40000004100 */
[----:B--2---:R-:W-:Y:S02]  /*0880*/  HADD2.F32 R26, -RZ, R4.H0_H0 ;  /* 0x20000004ff1a7230 */ /* 0x004fe40000004100 */
[----:B---3--:R-:W-:-:S03]  /*0890*/  HADD2.F32 R24, -RZ, R8.H0_H0 ;  /* 0x20000008ff187230 */ /* 0x008fc60000004100 */
[----:B------:R-:W-:-:S04]  /*08a0*/  FMUL.FTZ R26, R25, R26 ;  /* 0x0000001a191a7220 */ /* 0x000fc80000410000 */
[----:B------:R-:W-:Y:S02]  /*08b0*/  FFMA.FTZ R43, R43, R24, R26 ;  /* 0x000000182b2b7223 */ /* 0x000fe4000001001a */
[----:B------:R-:W2:Y:S01]  /*08c0*/  LDG.E.128.CONSTANT R24, desc[UR6][R44.64+0x600] ;  /* 0x000600062c187981 */ /* 0x000ea2000c1e9d00 */
[----:B------:R-:W-:Y:S02]  /*08d0*/  HADD2.F32 R29, -RZ, R4.H1_H1 ;  /* 0x30000004ff1d7230 */ /* 0x000fe40000004100 */
[--C-:B------:R-:W-:Y:S02]  /*08e0*/  HADD2.F32 R4, -RZ, R17.reuse.H0_H0 ;  /* 0x20000011ff047230 */ /* 0x100fe40000004100 */
[----:B------:R-:W-:Y:S02]  /*08f0*/  HADD2.F32 R17, -RZ, R17.H1_H1 ;  /* 0x30000011ff117230 */ /* 0x000fe40000004100 */
[----:B------:R-:W-:Y:S01]  /*0900*/  FMUL.FTZ R31, R16, R29 ;  /* 0x0000001d101f7220 */ /* 0x000fe20000410000 */
[----:B------:R-:W-:-:S02]  /*0910*/  HADD2.F32 R16, -RZ, R20.H1_H1 ;  /* 0x30000014ff107230 */ /* 0x000fc40000004100 */
[----:B------:R-:W-:Y:S02]  /*0920*/  HADD2.F32 R29, -RZ, R8.H1_H1 ;  /* 0x30000008ff1d7230 */ /* 0x000fe40000004100 */
[----:B------:R-:W-:Y:S02]  /*0930*/  HADD2.F32 R20, -RZ, R6.H0_H0 ;  /* 0x20000006ff147230 */ /* 0x000fe40000004100 */
[----:B------:R-:W-:Y:S02]  /*0940*/  HADD2.F32 R8, -RZ, R21.H0_H0 ;  /* 0x20000015ff087230 */ /* 0x000fe40000004100 */
[----:B------:R-:W-:Y:S01]  /*0950*/  FFMA.FTZ R16, R16, R29, R31 ;  /* 0x0000001d10107223 */ /* 0x000fe2000001001f */
[----:B------:R-:W-:Y:S02]  /*0960*/  HADD2.F32 R29, -RZ, R5.H0_H0 ;  /* 0x20000005ff1d7230 */ /* 0x000fe40000004100 */
[----:B------:R-:W-:-:S03]  /*0970*/  HADD2.F32 R21, -RZ, R21.H1_H1 ;  /* 0x30000015ff157230 */ /* 0x000fc60000004100 */
[----:B------:R-:W-:Y:S01]  /*0980*/  FMUL.FTZ R31, R4, R29 ;  /* 0x0000001d041f7220 */ /* 0x000fe20000410000 */
[----:B------:R-:W-:Y:S02]  /*0990*/  HADD2.F32 R4, -RZ, R5.H1_H1 ;  /* 0x30000005ff047230 */ /* 0x000fe40000004100 */
[----:B------:R-:W-:Y:S02]  /*09a0*/  HADD2.F32 R5, -RZ, R18.H0_H0 ;  /* 0x20000012ff057230 */ /* 0x000fe40000004100 */
[--C-:B------:R-:W-:Y:S02]  /*09b0*/  HADD2.F32 R29, -RZ, R9.reuse.H0_H0 ;  /* 0x20000009ff1d7230 */ /* 0x100fe40000004100 */
[----:B------:R-:W-:Y:S01]  /*09c0*/  FMUL.FTZ R28, R17, R4 ;  /* 0x00000004111c7220 */ /* 0x000fe20000410000 */
[----:B------:R-:W-:Y:S02]  /*09d0*/  HADD2.F32 R4, -RZ, R9.H1_H1 ;  /* 0x30000009ff047230 */ /* 0x000fe40000004100 */
[----:B------:R-:W-:Y:S01]  /*09e0*/  FMUL.FTZ R30, R5, R20 ;  /* 0x00000014051e7220 */ /* 0x000fe20000410000 */
[----:B------:R-:W-:-:S02]  /*09f0*/  HADD2.F32 R17, -RZ, R22.H0_H0 ;  /* 0x20000016ff117230 */ /* 0x000fc40000004100 */
[----:B------:R-:W-:Y:S01]  /*0a00*/  FFMA.FTZ R8, R8, R29, R31 ;  /* 0x0000001d08087223 */ /* 0x000fe2000001001f */
[----:B------:R-:W-:Y:S02]  /*0a10*/  HADD2.F32 R20, -RZ, R10.H0_H0 ;  /* 0x2000000aff147230 */ /* 0x000fe40000004100 */
[----:B------:R-:W-:-:S03]  /*0a20*/  FFMA.FTZ R21, R21, R4, R28 ;  /* 0x0000000415157223 */ /* 0x000fc6000001001c */
[----:B------:R-:W-:Y:S02]  /*0a30*/  FFMA.FTZ R17, R17, R20, R30 ;  /* 0x0000001411117223 */ /* 0x000fe4000001001e */
[----:B------:R-:W3:Y:S01]  /*0a40*/  LDG.E.128.CONSTANT R28, desc[UR6][R44.64+0x800] ;  /* 0x000800062c1c7981 */ /* 0x000ee2000c1e9d00 */
[----:B------:R-:W-:Y:S02]  /*0a50*/  HADD2.F32 R18, -RZ, R18.H1_H1 ;  /* 0x30000012ff127230 */ /* 0x000fe40000004100 */
[----:B------:R-:W-:Y:S02]  /*0a60*/  HADD2.F32 R5, -RZ, R6.H1_H1 ;  /* 0x30000006ff057230 */ /* 0x000fe40000004100 */
[----:B------:R-:W-:Y:S02]  /*0a70*/  HADD2.F32 R9, -RZ, R22.H1_H1 ;  /* 0x30000016ff097230 */ /* 0x000fe40000004100 */
[----:B------:R-:W-:Y:S02]  /*0a80*/  HADD2.F32 R10, -RZ, R10.H1_H1 ;  /* 0x3000000aff0a7230 */ /* 0x000fe40000004100 */
[----:B------:R-:W-:Y:S01]  /*0a90*/  FMUL.FTZ R18, R18, R5 ;  /* 0x0000000512127220 */ /* 0x000fe20000410000 */
[----:B------:R-:W-:-:S02]  /*0aa0*/  HADD2.F32 R4, -RZ, R19.H0_H0 ;  /* 0x20000013ff047230 */ /* 0x000fc40000004100 */
[----:B------:R-:W-:Y:S02]  /*0ab0*/  HADD2.F32 R5, -RZ, R7.H0_H0 ;  /* 0x20000007ff057230 */ /* 0x000fe40000004100 */
[----:B------:R-:W-:Y:S01]  /*0ac0*/  FFMA.FTZ R9, R9, R10, R18 ;  /* 0x0000000a09097223 */ /* 0x000fe20000010012 */
[----:B------:R-:W-:Y:S02]  /*0ad0*/  HADD2.F32 R19, -RZ, R19.H1_H1 ;  /* 0x30000013ff137230 */ /* 0x000fe40000004100 */
[----:B------:R-:W-:Y:S02]  /*0ae0*/  HADD2.F32 R10, -RZ, R23.H0_H0 ;  /* 0x20000017ff0a7230 */ /* 0x000fe40000004100 */
[----:B------:R-:W-:Y:S01]  /*0af0*/  FMUL.FTZ R47, R4, R5 ;  /* 0x00000005042f7220 */ /* 0x000fe20000410000 */
[----:B------:R-:W-:Y:S02]  /*0b00*/  HADD2.F32 R4, -RZ, R7.H1_H1 ;  /* 0x30000007ff047230 */ /* 0x000fe40000004100 */
[----:B------:R-:W-:-:S02]  /*0b10*/  HADD2.F32 R5, -RZ, R11.H0_H0 ;  /* 0x2000000bff057230 */ /* 0x000fc40000004100 */
[----:B------:R-:W-:Y:S02]  /*0b20*/  HADD2.F32 R11, -RZ, R11.H1_H1 ;  /* 0x3000000bff0b7230 */ /* 0x000fe40000004100 */
[----:B------:R-:W-:Y:S01]  /*0b30*/  FMUL.FTZ R19, R19, R4 ;  /* 0x0000000413137220 */ /* 0x000fe20000410000 */
[----:B------:R-:W-:Y:S02]  /*0b40*/  HADD2.F32 R20, -RZ, R23.H1_H1 ;  /* 0x30000017ff147230 */ /* 0x000fe40000004100 */
[----:B------:R-:W-:Y:S02]  /*0b50*/  FFMA.FTZ R10, R10, R5, R47 ;  /* 0x000000050a0a7223 */ /* 0x000fe4000001002f */
[----:B------:R-:W0:Y:S01]  /*0b60*/  LDS.128 R4, [R42+0x20] ;  /* 0x000020002a047984 */ /* 0x000e220000000c00 */
[----:B------:R-:W-:Y:S01]  /*0b70*/  FFMA.FTZ R20, R20, R11, R19 ;  /* 0x0000000b14147223 */ /* 0x000fe20000010013 */
[----:B----4-:R-:W-:Y:S02]  /*0b80*/  HADD2.F32 R11, -RZ, R12.H0_H0 ;  /* 0x2000000cff0b7230 */ /* 0x010fe40000004100 */
        /* <DEDUP_REMOVED lines=8> */
[----:B------:R-:W-:-:S03]  /*0c10*/  HADD2.F32 R16, -RZ, R6.H0_H0 ;  /* 0x20000006ff107230 */ /* 0x000fc60000004100 */
[----:B------:R-:W-:Y:S01]  /*0c20*/  FFMA.FTZ R12, R11, R12, R8 ;  /* 0x0000000c0b0c7223 */ /* 0x000fe20000010008 */
[----:B------:R-:W-:Y:S02]  /*0c30*/  HADD2.F32 R8, -RZ, R5.H1_H1 ;  /* 0x30000005ff087230 */ /* 0x000fe40000004100 */
[----:B------:R-:W-:Y:S02]  /*0c40*/  HADD2.F32 R5, -RZ, R14.H0_H0 ;  /* 0x2000000eff057230 */ /* 0x000fe40000004100 */
[----:B------:R-:W-:Y:S02]  /*0c50*/  HADD2.F32 R6, -RZ, R6.H1_H1 ;  /* 0x30000006ff067230 */ /* 0x000fe40000004100 */
[----:B------:R-:W-:Y:S01]  /*0c60*/  FFMA.FTZ R21, R8, R13, R21 ;  /* 0x0000000d08157223 */ /* 0x000fe20000010015 */
[----:B------:R-:W-:Y:S02]  /*0c70*/  FFMA.FTZ R5, R16, R5, R17 ;  /* 0x0000000510057223 */ /* 0x000fe40000010011 */
[----:B------:R-:W4:Y:S01]  /*0c80*/  LDG.E.128.CONSTANT R16, desc[UR6][R44.64+0xa00] ;  /* 0x000a00062c107981 */ /* 0x000f22000c1e9d00 */
[----:B------:R-:W-:-:S02]  /*0c90*/  HADD2.F32 R14, -RZ, R14.H1_H1 ;  /* 0x3000000eff0e7230 */ /* 0x000fc40000004100 */
[--C-:B------:R-:W-:Y:S02]  /*0ca0*/  HADD2.F32 R22, -RZ, R15.reuse.H0_H0 ;  /* 0x2000000fff167230 */ /* 0x100fe40000004100 */
[----:B------:R-:W-:Y:S02]  /*0cb0*/  HADD2.F32 R15, -RZ, R15.H1_H1 ;  /* 0x3000000fff0f7230 */ /* 0x000fe40000004100 */
[----:B------:R-:W-:Y:S01]  /*0cc0*/  FFMA.FTZ R6, R6, R14, R9 ;  /* 0x0000000e06067223 */ /* 0x000fe20000010009 */
[--C-:B------:R-:W-:Y:S02]  /*0cd0*/  HADD2.F32 R9, -RZ, R7.reuse.H0_H0 ;  /* 0x20000007ff097230 */ /* 0x100fe40000004100 */
[----:B------:R-:W-:-:S03]  /*0ce0*/  HADD2.F32 R7, -RZ, R7.H1_H1 ;  /* 0x30000007ff077230 */ /* 0x000fc60000004100 */
[----:B------:R-:W-:Y:S02]  /*0cf0*/  FFMA.FTZ R22, R9, R22, R10 ;  /* 0x0000001609167223 */ /* 0x000fe4000001000a */
[----:B------:R-:W0:Y:S01]  /*0d00*/  LDS.128 R8, [R42+0x30] ;  /* 0x000030002a087984 */ /* 0x000e220000000c00 */
[----:B------:R-:W-:Y:S01]  /*0d10*/  FFMA.FTZ R20, R7, R15, R20 ;  /* 0x0000000f07147223 */ /* 0x000fe20000010014 */
[--C-:B0-----:R-:W-:Y:S02]  /*0d20*/  HADD2.F32 R14, -RZ, R8.reuse.H0_H0 ;  /* 0x20000008ff0e7230 */ /* 0x101fe40000004100 */
[----:B------:R-:W-:Y:S02]  /*0d30*/  HADD2.F32 R23, -RZ, R8.H1_H1 ;  /* 0x30000008ff177230 */ /* 0x000fe40000004100 */
[----:B--2---:R-:W-:Y:S02]  /*0d40*/  HADD2.F32 R7, -RZ, R24.H0_H0 ;  /* 0x20000018ff077230 */ /* 0x004fe40000004100 */
[----:B------:R-:W-:-:S02]  /*0d50*/  HADD2.F32 R8, -RZ, R25.H0_H0 ;  /* 0x20000019ff087230 */ /* 0x000fc40000004100 */
[----:B------:R-:W-:Y:S02]  /*0d60*/  HADD2.F32 R24, -RZ, R24.H1_H1 ;  /* 0x30000018ff187230 */ /* 0x000fe40000004100 */
[----:B------:R-:W-:Y:S01]  /*0d70*/  FFMA.FTZ R43, R14, R7, R43 ;  /* 0x000000070e2b7223 */ /* 0x000fe2000001002b */
[--C-:B------:R-:W-:Y:S02]  /*0d80*/  HADD2.F32 R7, -RZ, R9.reuse.H0_H0 ;  /* 0x20000009ff077230 */ /* 0x100fe40000004100 */
[----:B------:R-:W-:Y:S01]  /*0d90*/  FFMA.FTZ R23, R23, R24, R4 ;  /* 0x0000001817177223 */ /* 0x000fe20000010004 */
[----:B------:R-:W-:Y:S02]  /*0da0*/  HADD2.F32 R4, -RZ, R9.H1_H1 ;  /* 0x30000009ff047230 */ /* 0x000fe40000004100 */
[----:B------:R-:W-:Y:S02]  /*0db0*/  FFMA.FTZ R8, R7, R8, R12 ;  /* 0x0000000807087223 */ /* 0x000fe4000001000c */
[----:B------:R-:W2:Y:S01]  /*0dc0*/  LDG.E.128.CONSTANT R12, desc[UR6][R44.64+0xc00] ;  /* 0x000c00062c0c7981 */ /* 0x000ea2000c1e9d00 */
[----:B------:R-:W-:-:S02]  /*0dd0*/  HADD2.F32 R9, -RZ, R25.H1_H1 ;  /* 0x30000019ff097230 */ /* 0x000fc40000004100 */
[----:B------:R-:W-:Y:S02]  /*0de0*/  HADD2.F32 R24, -RZ, R10.H0_H0 ;  /* 0x2000000aff187230 */ /* 0x000fe40000004100 */
[----:B------:R-:W-:Y:S02]  /*0df0*/  HADD2.F32 R25, -RZ, R11.H1_H1 ;  /* 0x3000000bff197230 */ /* 0x000fe40000004100 */
[----:B------:R-:W-:Y:S01]  /*0e00*/  FFMA.FTZ R9, R4, R9, R21 ;  /* 0x0000000904097223 */ /* 0x000fe20000010015 */
[----:B------:R-:W-:-:S05]  /*0e10*/  HADD2.F32 R4, -RZ, R26.H0_H0 ;  /* 0x2000001aff047230 */ /* 0x000fca0000004100 */
        /* <DEDUP_REMOVED lines=8> */
[--C-:B---3--:R-:W-:Y:S02]  /*0ea0*/  HADD2.F32 R11, -RZ, R28.reuse.H0_H0 ;  /* 0x2000001cff0b7230 */ /* 0x108fe40000004100 */
[----:B------:R-:W-:Y:S01]  /*0eb0*/  FFMA.FTZ R26, R5, R26, R22 ;  /* 0x0000001a051a7223 */ /* 0x000fe20000010016 */
[----:B------:R-:W-:Y:S01]  /*0ec0*/  HADD2.F32 R28, -RZ, R28.H1_H1 ;  /* 0x3000001cff1c7230 */ /* 0x000fe20000004100 */
[----:B------:R-:W0:Y:S02]  /*0ed0*/  LDS.128 R4, [R42+0x40] ;  /* 0x000040002a047984 */ /* 0x000e240000000c00 */
[--C-:B0-----:R-:W-:Y:S02]  /*0ee0*/  HADD2.F32 R20, -RZ, R4.reuse.H0_H0 ;  /* 0x20000004ff147230 */ /* 0x101fe40000004100 */
        /* <DEDUP_REMOVED lines=8> */
[----:B------:R-:W-:Y:S01]  /*0f70*/  FFMA.FTZ R27, R27, R11, R8 ;  /* 0x0000000b1b1b7223 */ /* 0x000fe20000010008 */
[----:B------:R-:W-:Y:S02]  /*0f80*/  HADD2.F32 R8, -RZ, R5.H1_H1 ;  /* 0x30000005ff087230 */ /* 0x000fe40000004100 */
[----:B------:R-:W-:-:S03]  /*0f90*/  HADD2.F32 R5, -RZ, R6.H0_H0 ;  /* 0x20000006ff057230 */ /* 0x000fc60000004100 */
[----:B------:R-:W-:Y:S01]  /*0fa0*/  FFMA.FTZ R29, R8, R29, R9 ;  /* 0x0000001d081d7223 */ /* 0x000fe20000010009 */
[--C-:B------:R-:W-:Y:S02]  /*0fb0*/  HADD2.F32 R8, -RZ, R30.reuse.H0_H0 ;  /* 0x2000001eff087230 */ /* 0x100fe40000004100 */
[----:B------:R-:W-:Y:S02]  /*0fc0*/  HADD2.F32 R30, -RZ, R30.H1_H1 ;  /* 0x3000001eff1e7230 */ /* 0x000fe40000004100 */
[----:B------:R-:W-:Y:S02]  /*0fd0*/  HADD2.F32 R9, -RZ, R7.H0_H0 ;  /* 0x20000007ff097230 */ /* 0x000fe40000004100 */
[----:B------:R-:W-:Y:S01]  /*0fe0*/  FFMA.FTZ R24, R5, R8, R24 ;  /* 0x0000000805187223 */ /* 0x000fe20000010018 */
[----:B------:R-:W-:Y:S02]  /*0ff0*/  HADD2.F32 R5, -RZ, R6.H1_H1 ;  /* 0x30000006ff057230 */ /* 0x000fe40000004100 */
[----:B------:R-:W-:-:S02]  /*1000*/  HADD2.F32 R6, -RZ, R31.H0_H0 ;  /* 0x2000001fff067230 */ /* 0x000fc40000004100 */
[----:B------:R-:W-:Y:S02]  /*1010*/  HADD2.F32 R31, -RZ, R31.H1_H1 ;  /* 0x3000001fff1f7230 */ /* 0x000fe40000004100 */
[----:B------:R-:W-:Y:S01]  /*1020*/  FFMA.FTZ R5, R5, R30, R10 ;  /* 0x0000001e05057223 */ /* 0x000fe2000001000a */
        /* <DEDUP_REMOVED lines=15> */
[----:B------:R-:W-:-:S02]  /*1120*/  HADD2.F32 R10, -RZ, R10.H1_H1 ;  /* 0x3000000aff0a7230 */ /* 0x000fc40000004100 */
[----:B------:R-:W-:Y:S01]  /*1130*/  FFMA.FTZ R29, R4, R17, R29 ;  /* 0x00000011041d7223 */ /* 0x000fe2000001001d */
[--C-:B------:R-:W-:Y:S02]  /*1140*/  HADD2.F32 R4, -RZ, R18.reuse.H0_H0 ;  /* 0x20000012ff047230 */ /* 0x100fe40000004100 */
[----:B------:R-:W-:Y:S02]  /*1150*/  HADD2.F32 R18, -RZ, R18.H1_H1 ;  /* 0x30000012ff127230 */ /* 0x000fe40000004100 */
[----:B------:R-:W-:Y:S02]  /*1160*/  HADD2.F32 R30, -RZ, R19.H0_H0 ;  /* 0x20000013ff1e7230 */ /* 0x000fe40000004100 */
[----:B------:R-:W-:Y:S01]  /*1170*/  FFMA.FTZ R9, R9, R4, R24 ;  /* 0x0000000409097223 */ /* 0x000fe20000010018 */
[----:B------:R-:W-:Y:S01]  /*1180*/  FFMA.FTZ R10, R10, R18, R5 ;  /* 0x000000120a0a7223 */ /* 0x000fe20000010005 */
[----:B------:R-:W-:Y:S01]  /*1190*/  HADD2.F32 R5, -RZ, R11.H0_H0 ;  /* 0x2000000bff057230 */ /* 0x000fe20000004100 */
[----:B------:R-:W4:Y:S01]  /*11a0*/  LDG.E.128.CONSTANT R24, desc[UR6][R44.64+0x1000] ;  /* 0x001000062c187981 */ /* 0x000f22000c1e9d00 */
[----:B------:R-:W-:-:S02]  /*11b0*/  HADD2.F32 R19, -RZ, R19.H1_H1 ;  /* 0x30000013ff137230 */ /* 0x000fc40000004100 */
[----:B------:R-:W-:Y:S02]  /*11c0*/  HADD2.F32 R11, -RZ, R11.H1_H1 ;  /* 0x3000000bff0b7230 */ /* 0x000fe40000004100 */
[----:B------:R-:W-:Y:S02]  /*11d0*/  FFMA.FTZ R30, R5, R30, R6 ;  /* 0x0000001e051e7223 */ /* 0x000fe40000010006 */
[----:B------:R-:W0:Y:S01]  /*11e0*/  LDS.128 R4, [R42+0x60] ;  /* 0x000060002a047984 */ /* 0x000e220000000c00 */
[----:B------:R-:W-:Y:S01]  /*11f0*/  FFMA.FTZ R28, R11, R19, R28 ;  /* 0x000000130b1c7223 */ /* 0x000fe2000001001c */
[----:B0-----:R-:W-:Y:S02]  /*1200*/  HADD2.F32 R18, -RZ, R4.H0_H0 ;  /* 0x20000004ff127230 */ /* 0x001fe40000004100 */
[----:B--2---:R-:W-:-:S05]  /*1210*/  HADD2.F32 R11, -RZ, R12.H0_H0 ;  /* 0x2000000cff0b7230 */ /* 0x004fca0000004100 */
[----:B------:R-:W-:Y:S01]  /*1220*/  FFMA.FTZ R43, R18, R11, R43 ;  /* 0x0000000b122b7223 */ /* 0x000fe2000001002b */
[----:B------:R-:W-:Y:S02]  /*1230*/  HADD2.F32 R11, -RZ, R4.H1_H1 ;  /* 0x30000004ff0b7230 */ /* 0x000fe40000004100 */
[----:B------:R-:W-:-:S05]  /*1240*/  HADD2.F32 R4, -RZ, R12.H1_H1 ;  /* 0x3000000cff047230 */ /* 0x000fca0000004100 */
[----:B------:R-:W-:Y:S01]  /*1250*/  FFMA.FTZ R4, R11, R4, R8 ;  /* 0x000000040b047223 */ /* 0x000fe20000010008 */
[--C-:B------:R-:W-:Y:S02]  /*1260*/  HADD2.F32 R11, -RZ, R5.reuse.H0_H0 ;  /* 0x20000005ff0b7230 */ /* 0x100fe40000004100 */
[----:B------:R-:W-:Y:S02]  /*1270*/  HADD2.F32 R8, -RZ, R5.H1_H1 ;  /* 0x30000005ff087230 */ /* 0x000fe40000004100 */
[--C-:B------:R-:W-:Y:S02]  /*1280*/  HADD2.F32 R5, -RZ, R13.reuse.H0_H0 ;  /* 0x2000000dff057230 */ /* 0x100fe40000004100 */
[----:B------:R-:W-:Y:S02]  /*1290*/  HADD2.F32 R13, -RZ, R13.H1_H1 ;  /* 0x3000000dff0d7230 */ /* 0x000fe40000004100 */
[----:B------:R-:W-:Y:S02]  /*12a0*/  HADD2.F32 R31, -RZ, R14.H0_H0 ;  /* 0x2000000eff1f7230 */ /* 0x000fe40000004100 */
[----:B------:R-:W-:Y:S01]  /*12b0*/  FFMA.FTZ R5, R11, R5, R16 ;  /* 0x000000050b057223 */ /* 0x000fe20000010010 */
[----:B------:R-:W-:Y:S01]  /*12c0*/  FFMA.FTZ R29, R8, R13, R29 ;  /* 0x0000000d081d7223 */ /* 0x000fe2000001001d */
[--C-:B------:R-:W-:Y:S01]  /*12d0*/  HADD2.F32 R8, -RZ, R6.reuse.H0_H0 ;  /* 0x20000006ff087230 */ /* 0x100fe20000004100 */
[----:B------:R-:W2:Y:S04]  /*12e0*/  LDG.E.128.CONSTANT R16, desc[UR6][R44.64+0x1200] ;  /* 0x001200062c107981 */ /* 0x000ea8000c1e9d00 */
[----:B------:R-:W-:Y:S01]  /*12f0*/  FFMA.FTZ R31, R8, R31, R9 ;  /* 0x0000001f081f7223 */ /* 0x000fe20000010009 */
[----:B------:R-:W-:-:S02]  /*1300*/  HADD2.F32 R9, -RZ, R6.H1_H1 ;  /* 0x30000006ff097230 */ /* 0x000fc40000004100 */
[----:B------:R-:W-:Y:S02]  /*1310*/  HADD2.F32 R6, -RZ, R14.H1_H1 ;  /* 0x3000000eff067230 */ /* 0x000fe40000004100 */
        /* <DEDUP_REMOVED lines=8> */
[----:B---3--:R-:W-:Y:S02]  /*13a0*/  HADD2.F32 R7, -RZ, R20.H0_H0 ;  /* 0x20000014ff077230 */ /* 0x008fe40000004100 */
[----:B0-----:R-:W-:-:S05]  /*13b0*/  HADD2.F32 R12, -RZ, R8.H0_H0 ;  /* 0x20000008ff0c7230 */ /* 0x001fca0000004100 */
[----:B------:R-:W-:Y:S02]  /*13c0*/  FFMA.FTZ R43, R12, R7, R43 ;  /* 0x000000070c2b7223 */ /* 0x000fe4000001002b */
[----:B------:R-:W3:Y:S01]  /*13d0*/  LDG.E.128.CONSTANT R12, desc[UR6][R44.64+0x1400] ;  /* 0x001400062c0c7981 */ /* 0x000ee2000c1e9d00 */
[----:B------:R-:W-:Y:S02]  /*13e0*/  HADD2.F32 R7, -RZ, R8.H1_H1 ;  /* 0x30000008ff077230 */ /* 0x000fe40000004100 */
[----:B------:R-:W-:Y:S02]  /*13f0*/  HADD2.F32 R8, -RZ, R20.H1_H1 ;  /* 0x30000014ff087230 */ /* 0x000fe40000004100 */
[----:B------:R-:W-:-:S03]  /*1400*/  HADD2.F32 R20, -RZ, R9.H0_H0 ;  /* 0x20000009ff147230 */ /* 0x000fc60000004100 */
[----:B------:R-:W-:Y:S01]  /*1410*/  FFMA.FTZ R8, R7, R8, R4 ;  /* 0x0000000807087223 */ /* 0x000fe20000010004 */
[----:B------:R-:W-:-:S05]  /*1420*/  HADD2.F32 R4, -RZ, R21.H0_H0 ;  /* 0x20000015ff047230 */ /* 0x000fca0000004100 */
[----:B------:R-:W-:Y:S01]  /*1430*/  FFMA.FTZ R20, R20, R4, R5 ;  /* 0x0000000414147223 */ /* 0x000fe20000010005 */
[----:B------:R-:W-:Y:S02]  /*1440*/  HADD2.F32 R4, -RZ, R9.H1_H1 ;  /* 0x30000009ff047230 */ /* 0x000fe40000004100 */
[----:B------:R-:W-:Y:S02]  /*1450*/  HADD2.F32 R9, -RZ, R21.H1_H1 ;  /* 0x30000015ff097230 */ /* 0x000fe40000004100 */
[----:B------:R-:W-:-:S03]  /*1460*/  HADD2.F32 R5, -RZ, R22.H0_H0 ;  /* 0x20000016ff057230 */ /* 0x000fc60000004100 */
[----:B------:R-:W-:Y:S01]  /*1470*/  FFMA.FTZ R9, R4, R9, R29 ;  /* 0x0000000904097223 */ /* 0x000fe2000001001d */
[----:B------:R-:W-:Y:S02]  /*1480*/  HADD2.F32 R4, -RZ, R10.H0_H0 ;  /* 0x2000000aff047230 */ /* 0x000fe40000004100 */
[----:B------:R-:W-:-:S03]  /*1490*/  HADD2.F32 R29, -RZ, R11.H1_H1 ;  /* 0x3000000bff1d7230 */ /* 0x000fc60000004100 */
[----:B------:R-:W-:Y:S01]  /*14a0*/  FFMA.FTZ R31, R4, R5, R31 ;  /* 0x00000005041f7223 */ /* 0x000fe2000001001f */
[----:B------:R-:W-:Y:S02]  /*14b0*/  HADD2.F32 R5, -RZ, R10.H1_H1 ;  /* 0x3000000aff057230 */ /* 0x000fe40000004100 */
[----:B------:R-:W-:Y:S02]  /*14c0*/  HADD2.F32 R10, -RZ, R22.H1_H1 ;  /* 0x30000016ff0a7230 */ /* 0x000fe40000004100 */
[--C-:B------:R-:W-:Y:S02]  /*14d0*/  HADD2.F32 R4, -RZ, R23.reuse.H0_H0 ;  /* 0x20000017ff047230 */ /* 0x100fe40000004100 */
[----:B------:R-:W-:Y:S02]  /*14e0*/  HADD2.F32 R23, -RZ, R23.H1_H1 ;  /* 0x30000017ff177230 */ /* 0x000fe40000004100 */
[----:B------:R-:W-:Y:S01]  /*14f0*/  FFMA.FTZ R10, R5, R10, R6 ;  /* 0x0000000a050a7223 */ /* 0x000fe20000010006 */
[----:B------:R-:W-:-:S02]  /*1500*/  HADD2.F32 R5, -RZ, R11.H0_H0 ;  /* 0x2000000bff057230 */ /* 0x000fc40000004100 */
[----:B------:R-:W-:-:S03]  /*1510*/  FFMA.FTZ R29, R29, R23, R28 ;  /* 0x000000171d1d7223 */ /* 0x000fc6000001001c */
[----:B------:R-:W-:Y:S02]  /*1520*/  FFMA.FTZ R30, R5, R4, R30 ;  /* 0x00000004051e7223 */ /* 0x000fe4000001001e */
[----:B------:R-:W0:Y:S02]  /*1530*/  LDS.128 R4, [R42+0x80] ;  /* 0x000080002a047984 */ /* 0x000e240000000c00 */
[----:B0-----:R-:W-:Y:S02]  /*1540*/  HADD2.F32 R28, -RZ, R4.H0_H0 ;  /* 0x20000004ff1c7230 */ /* 0x001fe40000004100 */
[----:B----4-:R-:W-:Y:S02]  /*1550*/  HADD2.F32 R11, -RZ, R24.H0_H0 ;  /* 0x20000018ff0b7230 */ /* 0x010fe40000004100 */
[----:B------:R-:W-:-:S03]  /*1560*/  HADD2.F32 R21, -RZ, R7.H0_H0 ;  /* 0x20000007ff157230 */ /* 0x000fc60000004100 */
[----:B------:R-:W-:Y:S01]  /*1570*/  FFMA.FTZ R28, R28, R11, R43 ;  /* 0x0000000b1c1c7223 */ /* 0x000fe2000001002b */
        /* <DEDUP_REMOVED lines=15> */
[----:B------:R-:W-:Y:S02]  /*1670*/  FFMA.FTZ R31, R9, R26, R10 ;  /* 0x0000001a091f7223 */ /* 0x000fe4000001000a */
[----:B------:R-:W0:Y:S01]  /*1680*/  LDS.128 R8, [R42+0x90] ;  /* 0x000090002a087984 */ /* 0x000e220000000c00 */
[----:B------:R-:W-:-:S03]  /*1690*/  FFMA.FTZ R30, R21, R20, R30 ;  /* 0x00000014151e7223 */ /* 0x000fc6000001001e */
[----:B------:R-:W4:Y:S01]  /*16a0*/  LDG.E.128.CONSTANT R20, desc[UR6][R44.64+0x1600] ;  /* 0x001600062c147981 */ /* 0x000f22000c1e9d00 */
[----:B------:R-:W-:Y:S02]  /*16b0*/  HADD2.F32 R26, -RZ, R7.H1_H1 ;  /* 0x30000007ff1a7230 */ /* 0x000fe40000004100 */
[----:B------:R-:W-:-:S05]  /*16c0*/  HADD2.F32 R43, -RZ, R27.H1_H1 ;  /* 0x3000001bff2b7230 */ /* 0x000fca0000004100 */
[----:B------:R-:W-:Y:S01]  /*16d0*/  FFMA.FTZ R43, R26, R43, R29 ;  /* 0x0000002b1a2b7223 */ /* 0x000fe2000001001d */
[----:B0-----:R-:W-:Y:S02]  /*16e0*/  HADD2.F32 R7, -RZ, R8.H0_H0 ;  /* 0x20000008ff077230 */ /* 0x001fe40000004100 */
[----:B------:R-:W-:Y:S02]  /*16f0*/  HADD2.F32 R29, -RZ, R9.H0_H0 ;  /* 0x20000009ff1d7230 */ /* 0x000fe40000004100 */
[--C-:B--2---:R-:W-:Y:S02]  /*1700*/  HADD2.F32 R25, -RZ, R16.reuse.H0_H0 ;  /* 0x20000010ff197230 */ /* 0x104fe40000004100 */
[----:B------:R-:W-:-:S03]  /*1710*/  HADD2.F32 R16, -RZ, R16.H1_H1 ;  /* 0x30000010ff107230 */ /* 0x000fc60000004100 */
[----:B------:R-:W-:Y:S01]  /*1720*/  FFMA.FTZ R28, R7, R25, R28 ;  /* 0x00000019071c7223 */ /* 0x000fe2000001001c */
[----:B------:R-:W-:Y:S02]  /*1730*/  HADD2.F32 R7, -RZ, R8.H1_H1 ;  /* 0x30000008ff077230 */ /* 0x000fe40000004100 */
[----:B------:R-:W-:Y:S02]  /*1740*/  HADD2.F32 R8, -RZ, R9.H1_H1 ;  /* 0x30000009ff087230 */ /* 0x000fe40000004100 */
[----:B------:R-:W-:Y:S02]  /*1750*/  HADD2.F32 R9, -RZ, R10.H0_H0 ;  /* 0x2000000aff097230 */ /* 0x000fe40000004100 */
[----:B------:R-:W-:Y:S01]  /*1760*/  FFMA.FTZ R16, R7, R16, R4 ;  /* 0x0000001007107223 */ /* 0x000fe20000010004 */
[--C-:B------:R-:W-:Y:S02]  /*1770*/  HADD2.F32 R4, -RZ, R17.reuse.H0_H0 ;  /* 0x20000011ff047230 */ /* 0x100fe40000004100 */
[----:B------:R-:W-:-:S02]  /*1780*/  HADD2.F32 R17, -RZ, R17.H1_H1 ;  /* 0x30000011ff117230 */ /* 0x000fc40000004100 */
[----:B------:R-:W-:Y:S02]  /*1790*/  HADD2.F32 R10, -RZ, R10.H1_H1 ;  /* 0x3000000aff0a7230 */ /* 0x000fe40000004100 */
[----:B------:R-:W-:Y:S01]  /*17a0*/  FFMA.FTZ R29, R29, R4, R24 ;  /* 0x000000041d1d7223 */ /* 0x000fe20000010018 */
[--C-:B------:R-:W-:Y:S02]  /*17b0*/  HADD2.F32 R4, -RZ, R18.reuse.H0_H0 ;  /* 0x20000012ff047230 */ /* 0x100fe40000004100 */
[----:B------:R-:W-:Y:S01]  /*17c0*/  FFMA.FTZ R8, R8, R17, R5 ;  /* 0x0000001108087223 */ /* 0x000fe20000010005 */
[----:B------:R-:W2:Y:S01]  /*17d0*/  LDG.E.128.CONSTANT R24, desc[UR6][R44.64+0x1800] ;  /* 0x001800062c187981 */ /* 0x000ea2000c1e9d00 */
[----:B------:R-:W-:Y:S02]  /*17e0*/  HADD2.F32 R18, -RZ, R18.H1_H1 ;  /* 0x30000012ff127230 */ /* 0x000fe40000004100 */
[----:B------:R-:W-:Y:S01]  /*17f0*/  FFMA.FTZ R9, R9, R4, R6 ;  /* 0x0000000409097223 */ /* 0x000fe20000010006 */
[----:B------:R-:W-:Y:S01]  /*1800*/  HADD2.F32 R17, -RZ, R11.H0_H0 ;  /* 0x2000000bff117230 */ /* 0x000fe20000004100 */
[----:B------:R-:W0:Y:S01]  /*1810*/  LDS.128 R4, [R42+0xa0] ;  /* 0x0000a0002a047984 */ /* 0x000e220000000c00 */
[----:B------:R-:W-:Y:S01]  /*1820*/  FFMA.FTZ R31, R10, R18, R31 ;  /* 0x000000120a1f7223 */ /* 0x000fe2000001001f */
[----:B------:R-:W-:-:S02]  /*1830*/  HADD2.F32 R10, -RZ, R19.H0_H0 ;  /* 0x20000013ff0a7230 */ /* 0x000fc40000004100 */
[----:B------:R-:W-:-:S03]  /*1840*/  HADD2.F32 R19, -RZ, R19.H1_H1 ;  /* 0x30000013ff137230 */ /* 0x000fc60000004100 */
[----:B------:R-:W-:Y:S01]  /*1850*/  FFMA.FTZ R30, R17, R10, R30 ;  /* 0x0000000a111e7223 */ /* 0x000fe2000001001e */
[----:B------:R-:W-:-:S05]  /*1860*/  HADD2.F32 R10, -RZ, R11.H1_H1 ;  /* 0x3000000bff0a7230 */ /* 0x000fca0000004100 */
[----:B------:R-:W-:Y:S01]  /*1870*/  FFMA.FTZ R43, R10, R19, R43 ;  /* 0x000000130a2b7223 */ /* 0x000fe2000001002b */
[----:B0-----:R-:W-:Y:S02]  /*1880*/  HADD2.F32 R11, -RZ, R4.H0_H0 ;  /* 0x20000004ff0b7230 */ /* 0x001fe40000004100 */
[----:B---3--:R-:W-:-:S05]  /*1890*/  HADD2.F32 R10, -RZ, R12.H0_H0 ;  /* 0x2000000cff0a7230 */ /* 0x008fca0000004100 */
[----:B------:R-:W-:Y:S01]  /*18a0*/  FFMA.FTZ R28, R11, R10, R28 ;  /* 0x0000000a0b1c7223 */ /* 0x000fe2000001001c */
[----:B------:R-:W-:Y:S02]  /*18b0*/  HADD2.F32 R11, -RZ, R4.H1_H1 ;  /* 0x30000004ff0b7230 */ /* 0x000fe40000004100 */
[----:B------:R-:W-:Y:S02]  /*18c0*/  HADD2.F32 R4, -RZ, R12.H1_H1 ;  /* 0x3000000cff047230 */ /* 0x000fe40000004100 */
[----:B------:R-:W-:-:S03]  /*18d0*/  HADD2.F32 R10, -RZ, R5.H0_H0 ;  /* 0x20000005ff0a7230 */ /* 0x000fc60000004100 */
[----:B------:R-:W-:Y:S01]  /*18e0*/  FFMA.FTZ R4, R11, R4, R16 ;  /* 0x000000040b047223 */ /* 0x000fe20000010010 */
[----:B------:R-:W-:Y:S01]  /*18f0*/  HADD2.F32 R11, -RZ, R13.H0_H0 ;  /* 0x2000000dff0b7230 */ /* 0x000fe20000004100 */
[----:B------:R-:W3:Y:S01]  /*1900*/  LDG.E.128.CONSTANT R16, desc[UR6][R44.64+0x1a00] ;  /* 0x001a00062c107981 */ /* 0x000ee2000c1e9d00 */
[----:B------:R-:W-:Y:S02]  /*1910*/  HADD2.F32 R5, -RZ, R5.H1_H1 ;  /* 0x30000005ff057230 */ /* 0x000fe40000004100 */
[----:B------:R-:W-:Y:S02]  /*1920*/  HADD2.F32 R13, -RZ, R13.H1_H1 ;  /* 0x3000000dff0d7230 */ /* 0x000fe40000004100 */
[----:B------:R-:W-:-:S03]  /*1930*/  HADD2.F32 R46, -RZ, R6.H0_H0 ;  /* 0x20000006ff2e7230 */ /* 0x000fc60000004100 */
[----:B------:R-:W-:Y:S01]  /*1940*/  FFMA.FTZ R5, R5, R13, R8 ;  /* 0x0000000d05057223 */ /* 0x000fe20000010008 */
[----:B------:R-:W-:Y:S02]  /*1950*/  HADD2.F32 R8, -RZ, R14.H0_H0 ;  /* 0x2000000eff087230 */ /* 0x000fe40000004100 */
[----:B------:R-:W-:-:S03]  /*1960*/  FFMA.FTZ R29, R10, R11, R29 ;  /* 0x0000000b0a1d7223 */ /* 0x000fc6000001001d */
[----:B------:R-:W-:Y:S02]  /*1970*/  FFMA.FTZ R46, R46, R8, R9 ;  /* 0x000000082e2e7223 */ /* 0x000fe40000010009 */
[----:B------:R-:W3:Y:S01]  /*1980*/  LDG.E.128.CONSTANT R8, desc[UR6][R44.64+0x1c00] ;  /* 0x001c00062c087981 */ /* 0x000ee2000c1e9d00 */
[----:B------:R-:W-:Y:S02]  /*1990*/  HADD2.F32 R6, -RZ, R6.H1_H1 ;  /* 0x30000006ff067230 */ /* 0x000fe40000004100 */
[----:B------:R-:W-:Y:S02]  /*19a0*/  HADD2.F32 R14, -RZ, R14.H1_H1 ;  /* 0x3000000eff0e7230 */ /* 0x000fe40000004100 */
[----:B------:R-:W-:-:S03]  /*19b0*/  HADD2.F32 R13, -RZ, R7.H0_H0 ;  /* 0x20000007ff0d7230 */ /* 0x000fc60000004100 */
[----:B------:R-:W-:Y:S01]  /*19c0*/  FFMA.FTZ R31, R6, R14, R31 ;  /* 0x0000000e061f7223 */ /* 0x000fe2000001001f */
[--C-:B------:R-:W-:Y:S02]  /*19d0*/  HADD2.F32 R6, -RZ, R15.reuse.H0_H0 ;  /* 0x2000000fff067230 */ /* 0x100fe40000004100 */
[----:B------:R-:W-:-:S03]  /*19e0*/  HADD2.F32 R15, -RZ, R15.H1_H1 ;  /* 0x3000000fff0f7230 */ /* 0x000fc60000004100 */
[----:B------:R-:W-:Y:S01]  /*19f0*/  FFMA.FTZ R30, R13, R6, R30 ;  /* 0x000000060d1e7223 */ /* 0x000fe2000001001e */
[----:B------:R-:W-:-:S05]  /*1a00*/  HADD2.F32 R6, -RZ, R7.H1_H1 ;  /* 0x30000007ff067230 */ /* 0x000fca0000004100 */
[----:B------:R-:W-:Y:S02]  /*1a10*/  FFMA.FTZ R43, R6, R15, R43 ;  /* 0x0000000f062b7223 */ /* 0x000fe4000001002b */
[----:B------:R-:W0:Y:S02]  /*1a20*/  LDS.128 R12, [R42+0xb0] ;  /* 0x0000b0002a0c7984 */ /* 0x000e240000000c00 */
[----:B0-----:R-:W-:Y:S02]  /*1a30*/  HADD2.F32 R7, -RZ, R12.H0_H0 ;  /* 0x2000000cff077230 */ /* 0x001fe40000004100 */
[----:B----4-:R-:W-:-:S05]  /*1a40*/  HADD2.F32 R6, -RZ, R20.H0_H0 ;  /* 0x20000014ff067230 */ /* 0x010fca0000004100 */
[----:B------:R-:W-:Y:S01]  /*1a50*/  FFMA.FTZ R28, R7, R6, R28 ;  /* 0x00000006071c7223 */ /* 0x000fe2000001001c */
[----:B------:R-:W-:Y:S02]  /*1a60*/  HADD2.F32 R7, -RZ, R12.H1_H1 ;  /* 0x3000000cff077230 */ /* 0x000fe40000004100 */
[----:B------:R-:W-:Y:S02]  /*1a70*/  HADD2.F32 R12, -RZ, R20.H1_H1 ;  /* 0x30000014ff0c7230 */ /* 0x000fe40000004100 */
[----:B------:R-:W-:Y:S02]  /*1a80*/  HADD2.F32 R6, -RZ, R21.H0_H0 ;  /* 0x20000015ff067230 */ /* 0x000fe40000004100 */
[--C-:B------:R-:W-:Y:S02]  /*1a90*/  HADD2.F32 R20, -RZ, R13.reuse.H1_H1 ;  /* 0x3000000dff147230 */ /* 0x100fe40000004100 */
[----:B------:R-:W-:Y:S01]  /*1aa0*/  FFMA.FTZ R12, R7, R12, R4 ;  /* 0x0000000c070c7223 */ /* 0x000fe20000010004 */
[----:B------:R-:W-:-:S02]  /*1ab0*/  HADD2.F32 R4, -RZ, R13.H0_H0 ;  /* 0x2000000dff047230 */ /* 0x000fc40000004100 */
[----:B------:R-:W-:-:S03]  /*1ac0*/  HADD2.F32 R21, -RZ, R21.H1_H1 ;  /* 0x30000015ff157230 */ /* 0x000fc60000004100 */
[----:B------:R-:W-:Y:S01]  /*1ad0*/  FFMA.FTZ R29, R4, R6, R29 ;  /* 0x00000006041d7223 */ /* 0x000fe2000001001d */
[----:B------:R-:W-:Y:S02]  /*1ae0*/  HADD2.F32 R4, -RZ, R22.H0_H0 ;  /* 0x20000016ff047230 */ /* 0x000fe40000004100 */
        /* <DEDUP_REMOVED lines=8> */
[----:B------:R-:W-:-:S05]  /*1b70*/  HADD2.F32 R14, -RZ, R23.H0_H0 ;  /* 0x20000017ff0e7230 */ /* 0x000fca0000004100 */
[----:B------:R-:W-:Y:S01]  /*1b80*/  FFMA.FTZ R30, R13, R14, R30 ;  /* 0x0000000e0d1e7223 */ /* 0x000fe2000001001e */
[----:B------:R-:W-:Y:S02]  /*1b90*/  HADD2.F32 R14, -RZ, R15.H1_H1 ;  /* 0x3000000fff0e7230 */ /* 0x000fe40000004100 */
[----:B------:R-:W-:-:S05]  /*1ba0*/  HADD2.F32 R23, -RZ, R23.H1_H1 ;  /* 0x30000017ff177230 */ /* 0x000fca0000004100 */
[----:B------:R-:W-:Y:S01]  /*1bb0*/  FFMA.FTZ R43, R14, R23, R43 ;  /* 0x000000170e2b7223 */ /* 0x000fe2000001002b */
[--C-:B0-----:R-:W-:Y:S02]  /*1bc0*/  HADD2.F32 R13, -RZ, R4.reuse.H0_H0 ;  /* 0x20000004ff0d7230 */ /* 0x101fe40000004100 */
[----:B------:R-:W-:Y:S02]  /*1bd0*/  HADD2.F32 R15, -RZ, R4.H1_H1 ;  /* 0x30000004ff0f7230 */ /* 0x000fe40000004100 */
[--C-:B------:R-:W-:Y:S02]  /*1be0*/  HADD2.F32 R22, -RZ, R5.reuse.H0_H0 ;  /* 0x20000005ff167230 */ /* 0x100fe40000004100 */
[----:B------:R-:W-:Y:S02]  /*1bf0*/  HADD2.F32 R5, -RZ, R5.H1_H1 ;  /* 0x30000005ff057230 */ /* 0x000fe40000004100 */
[--C-:B--2---:R-:W-:Y:S02]  /*1c00*/  HADD2.F32 R4, -RZ, R24.reuse.H0_H0 ;  /* 0x20000018ff047230 */ /* 0x104fe40000004100 */
[----:B------:R-:W-:-:S02]  /*1c10*/  HADD2.F32 R24, -RZ, R24.H1_H1 ;  /* 0x30000018ff187230 */ /* 0x000fc40000004100 */
[--C-:B------:R-:W-:Y:S02]  /*1c20*/  HADD2.F32 R21, -RZ, R25.reuse.H0_H0 ;  /* 0x20000019ff157230 */ /* 0x100fe40000004100 */
[----:B------:R-:W-:Y:S01]  /*1c30*/  FFMA.FTZ R28, R13, R4, R28 ;  /* 0x000000040d1c7223 */ /* 0x000fe2000001001c */
[----:B------:R-:W-:Y:S02]  /*1c40*/  HADD2.F32 R25, -RZ, R25.H1_H1 ;  /* 0x30000019ff197230 */ /* 0x000fe40000004100 */
[----:B------:R-:W-:Y:S02]  /*1c50*/  FFMA.FTZ R4, R15, R24, R12 ;  /* 0x000000180f047223 */ /* 0x000fe4000001000c */
[----:B------:R-:W0:Y:S01]  /*1c60*/  LDS.128 R12, [R42+0xd0] ;  /* 0x0000d0002a0c7984 */ /* 0x000e220000000c00 */
[----:B------:R-:W-:Y:S01]  /*1c70*/  FFMA.FTZ R29, R22, R21, R29 ;  /* 0x00000015161d7223 */ /* 0x000fe2000001001d */
[----:B------:R-:W-:Y:S01]  /*1c80*/  FFMA.FTZ R5, R5, R25, R20 ;  /* 0x0000001905057223 */ /* 0x000fe20000010014 */
[----:B------:R-:W-:-:S02]  /*1c90*/  HADD2.F32 R21, -RZ, R6.H0_H0 ;  /* 0x20000006ff157230 */ /* 0x000fc40000004100 */
[----:B------:R-:W-:-:S05]  /*1ca0*/  HADD2.F32 R20, -RZ, R26.H0_H0 ;  /* 0x2000001aff147230 */ /* 0x000fca0000004100 */
[----:B------:R-:W-:Y:S02]  /*1cb0*/  FFMA.FTZ R46, R21, R20, R46 ;  /* 0x00000014152e7223 */ /* 0x000fe4000001002e */
[----:B------:R-:W1:Y:S01]  /*1cc0*/  LDS.128 R20, [R42+0xe0] ;  /* 0x0000e0002a147984 */ /* 0x000e620000000c00 */
[----:B------:R-:W-:Y:S02]  /*1cd0*/  HADD2.F32 R6, -RZ, R6.H1_H1 ;  /* 0x30000006ff067230 */ /* 0x000fe40000004100 */
[----:B------:R-:W-:Y:S02]  /*1ce0*/  HADD2.F32 R26, -RZ, R26.H1_H1 ;  /* 0x3000001aff1a7230 */ /* 0x000fe40000004100 */
[--C-:B------:R-:W-:Y:S02]  /*1cf0*/  HADD2.F32 R24, -RZ, R27.reuse.H0_H0 ;  /* 0x2000001bff187230 */ /* 0x100fe40000004100 */
[----:B------:R-:W-:Y:S02]  /*1d00*/  HADD2.F32 R27, -RZ, R27.H1_H1 ;  /* 0x3000001bff1b7230 */ /* 0x000fe40000004100 */
[----:B------:R-:W-:Y:S01]  /*1d10*/  FFMA.FTZ R31, R6, R26, R31 ;  /* 0x0000001a061f7223 */ /* 0x000fe2000001001f */
[----:B------:R-:W-:-:S02]  /*1d20*/  HADD2.F32 R6, -RZ, R7.H1_H1 ;  /* 0x30000007ff067230 */ /* 0x000fc40000004100 */
[----:B------:R-:W-:-:S03]  /*1d30*/  HADD2.F32 R25, -RZ, R7.H0_H0 ;  /* 0x20000007ff197230 */ /* 0x000fc60000004100 */
[----:B------:R-:W-:Y:S02]  /*1d40*/  FFMA.FTZ R43, R6, R27, R43 ;  /* 0x0000001b062b7223 */ /* 0x000fe4000001002b */
[----:B------:R-:W-:Y:S01]  /*1d50*/  FFMA.FTZ R30, R25, R24, R30 ;  /* 0x00000018191e7223 */ /* 0x000fe2000001001e */
[--C-:B0-----:R-:W-:Y:S02]  /*1d60*/  HADD2.F32 R25, -RZ, R12.reuse.H1_H1 ;  /* 0x3000000cff197230 */ /* 0x101fe40000004100 */
[----:B------:R-:W-:Y:S02]  /*1d70*/  HADD2.F32 R7, -RZ, R12.H0_H0 ;  /* 0x2000000cff077230 */ /* 0x000fe40000004100 */
[----:B------:R-:W-:Y:S02]  /*1d80*/  HADD2.F32 R12, -RZ, R13.H0_H0 ;  /* 0x2000000dff0c7230 */ /* 0x000fe40000004100 */
[--C-:B---3--:R-:W-:Y:S02]  /*1d90*/  HADD2.F32 R6, -RZ, R16.reuse.H0_H0 ;  /* 0x20000010ff067230 */ /* 0x108fe40000004100 */
[----:B------:R-:W-:-:S02]  /*1da0*/  HADD2.F32 R16, -RZ, R16.H1_H1 ;  /* 0x30000010ff107230 */ /* 0x000fc40000004100 */
[--C-:B------:R-:W-:Y:S02]  /*1db0*/  HADD2.F32 R24, -RZ, R17.reuse.H0_H0 ;  /* 0x20000011ff187230 */ /* 0x100fe40000004100 */
[----:B------:R-:W-:Y:S02]  /*1dc0*/  HADD2.F32 R17, -RZ, R17.H1_H1 ;  /* 0x30000011ff117230 */ /* 0x000fe40000004100 */
[----:B------:R-:W-:Y:S01]  /*1dd0*/  FFMA.FTZ R4, R25, R16, R4 ;  /* 0x0000001019047223 */ /* 0x000fe20000010004 */
[----:B------:R-:W-:Y:S02]  /*1de0*/  HADD2.F32 R16, -RZ, R13.H1_H1 ;  /* 0x3000000dff107230 */ /* 0x000fe40000004100 */
[----:B------:R-:W-:Y:S01]  /*1df0*/  FFMA.FTZ R28, R7, R6, R28 ;  /* 0x00000006071c7223 */ /* 0x000fe2000001001c */
[----:B-1----:R-:W-:Y:S02]  /*1e00*/  HADD2.F32 R27, -RZ, R20.H1_H1 ;  /* 0x30000014ff1b7230 */ /* 0x002fe40000004100 */
[----:B------:R-:W-:Y:S01]  /*1e10*/  FFMA.FTZ R29, R12, R24, R29 ;  /* 0x000000180c1d7223 */ /* 0x000fe2000001001d */
[----:B------:R-:W-:Y:S01]  /*1e20*/  FFMA.FTZ R5, R16, R17, R5 ;  /* 0x0000001110057223 */ /* 0x000fe20000010005 */
[----:B------:R-:W-:-:S02]  /*1e30*/  HADD2.F32 R7, -RZ, R19.H0_H0 ;  /* 0x20000013ff077230 */ /* 0x000fc40000004100 */
[----:B------:R-:W-:Y:S02]  /*1e40*/  HADD2.F32 R16, -RZ, R8.H1_H1 ;  /* 0x30000008ff107230 */ /* 0x000fe40000004100 */
[----:B------:R-:W-:Y:S02]  /*1e50*/  HADD2.F32 R6, -RZ, R19.H1_H1 ;  /* 0x30000013ff067230 */ /* 0x000fe40000004100 */
[----:B------:R-:W-:Y:S02]  /*1e60*/  HADD2.F32 R13, -RZ, R18.H0_H0 ;  /* 0x20000012ff0d7230 */ /* 0x000fe40000004100 */
[----:B------:R-:W-:Y:S02]  /*1e70*/  HADD2.F32 R19, -RZ, R14.H0_H0 ;  /* 0x2000000eff137230 */ /* 0x000fe40000004100 */
[----:B------:R-:W-:Y:S02]  /*1e80*/  HADD2.F32 R25, -RZ, R20.H0_H0 ;  /* 0x20000014ff197230 */ /* 0x000fe40000004100 */
[----:B------:R-:W-:-:S02]  /*1e90*/  HADD2.F32 R12, -RZ, R8.H0_H0 ;  /* 0x20000008ff0c7230 */ /* 0x000fc40000004100 */
[----:B------:R-:W-:Y:S02]  /*1ea0*/  HADD2.F32 R18, -RZ, R18.H1_H1 ;  /* 0x30000012ff127230 */ /* 0x000fe40000004100 */
[----:B------:R-:W-:Y:S02]  /*1eb0*/  HADD2.F32 R14, -RZ, R14.H1_H1 ;  /* 0x3000000eff0e7230 */ /* 0x000fe40000004100 */
[----:B------:R-:W-:Y:S01]  /*1ec0*/  FFMA.FTZ R27, R27, R16, R4 ;  /* 0x000000101b1b7223 */ /* 0x000fe20000010004 */
[--C-:B------:R-:W-:Y:S02]  /*1ed0*/  HADD2.F32 R17, -RZ, R15.reuse.H0_H0 ;  /* 0x2000000fff117230 */ /* 0x100fe40000004100 */
        /* <DEDUP_REMOVED lines=8> */
[----:B------:R-:W-:Y:S01]  /*1f60*/  FADD.FTZ R27, R12, R27 ;  /* 0x0000001b0c1b7221 */ /* 0x000fe20000010000 */
[----:B------:R-:W-:Y:S01]  /*1f70*/  FFMA.FTZ R6, R8, R6, R43 ;  /* 0x0000000608067223 */ /* 0x000fe2000001002b */
[----:B------:R-:W-:-:S02]  /*1f80*/  HADD2.F32 R8, -RZ, R22.H0_H0 ;  /* 0x20000016ff087230 */ /* 0x000fc40000004100 */
[----:B------:R-:W-:Y:S01]  /*1f90*/  FFMA.FTZ R13, R19, R13, R46 ;  /* 0x0000000d130d7223 */ /* 0x000fe2000001002e */
[----:B------:R-:W-:Y:S02]  /*1fa0*/  HADD2.F32 R12, -RZ, R10.H0_H0 ;  /* 0x2000000aff0c7230 */ /* 0x000fe40000004100 */
[----:B------:R-:W-:Y:S01]  /*1fb0*/  FFMA.FTZ R5, R14, R9, R5 ;  /* 0x000000090e057223 */ /* 0x000fe20000010005 */
[----:B------:R-:W-:Y:S01]  /*1fc0*/  FADD.FTZ R14, R4, R27 ;  /* 0x0000001b040e7221 */ /* 0x000fe20000010000 */
[----:B------:R-:W-:Y:S02]  /*1fd0*/  HADD2.F32 R9, -RZ, R22.H1_H1 ;  /* 0x30000016ff097230 */ /* 0x000fe40000004100 */
[----:B------:R-:W-:Y:S01]  /*1fe0*/  FFMA.FTZ R8, R8, R12, R13 ;  /* 0x0000000c08087223 */ /* 0x000fe2000001000d */
[----:B------:R-:W-:Y:S02]  /*1ff0*/  HADD2.F32 R10, -RZ, R10.H1_H1 ;  /* 0x3000000aff0a7230 */ /* 0x000fe40000004100 */
[----:B------:R-:W-:Y:S01]  /*2000*/  FADD.FTZ R13, R5, R14 ;  /* 0x0000000e050d7221 */ /* 0x000fe20000010000 */
[----:B------:R-:W-:-:S02]  /*2010*/  HADD2.F32 R4, -RZ, R23.H0_H0 ;  /* 0x20000017ff047230 */ /* 0x000fc40000004100 */
[----:B------:R-:W-:Y:S01]  /*2020*/  FFMA.FTZ R7, R17, R7, R30 ;  /* 0x0000000711077223 */ /* 0x000fe2000001001e */
        /* <DEDUP_REMOVED lines=8> */
[----:B------:R-:W-:-:S02]  /*20b0*/  FFMA.FTZ R6, R23, R11, R6 ;  /* 0x0000000b17067223 */ /* 0x000fc40000010006 */
[----:B------:R-:W-:Y:S01]  /*20c0*/  FADD.FTZ R9, R4, R9 ;  /* 0x0000000904097221 */ /* 0x000fe20000010000 */
[----:B------:R-:W-:-:S03]  /*20d0*/  IADD3 R12, PT, PT, R37, 0x1, RZ ;  /* 0x00000001250c7810 */ /* 0x000fc60007ffe0ff */
[----:B------:R-:W-:Y:S01]  /*20e0*/  FADD.FTZ R6, R6, R9 ;  /* 0x0000000906067221 */ /* 0x000fe20000010000 */
[----:B------:R-:W-:Y:S02]  /*20f0*/  SHF.R.S32.HI R9, RZ, 0x1f, R8 ;  /* 0x0000001fff097819 */ /* 0x000fe40000011408 */
[----:B------:R-:W-:Y:S02]  /*2100*/  I2FP.F32.S32 R12, R12 ;  /* 0x0000000c000c7245 */ /* 0x000fe40000201400 */
[----:B------:R-:W-:Y:S02]  /*2110*/  LEA.HI R9, R9, R8, RZ, 0x5 ;  /* 0x0000000809097211 */ /* 0x000fe400078f28ff */
[----:B-----5:R-:W-:Y:S01]  /*2120*/  FSETP.NEU.FTZ.AND P0, PT, R39, RZ, PT ;  /* 0x000000ff2700720b */ /* 0x020fe20003f1d000 */
[----:B------:R-:W-:Y:S01]  /*2130*/  FMUL.FTZ R12, R12, R39 ;  /* 0x000000270c0c7220 */ /* 0x000fe20000410000 */
[----:B------:R-:W-:Y:S02]  /*2140*/  IADD3 R40, PT, PT, R40, 0x4, RZ ;  /* 0x0000000428287810 */ /* 0x000fe40007ffe0ff */
[----:B------:R-:W-:-:S02]  /*2150*/  SHF.R.S32.HI R9, RZ, 0x5, R9 ;  /* 0x00000005ff097819 */ /* 0x000fc40000011409 */
[----:B------:R-:W-:Y:S02]  /*2160*/  IADD3 R4, PT, PT, R35, -0x1, RZ ;  /* 0xffffffff23047810 */ /* 0x000fe40007ffe0ff */
        /* <DEDUP_REMOVED lines=10> */
[----:B------:R-:W-:Y:S01]  /*2210*/  @!P0 FMNMX.FTZ R38, R5, R38, !PT ;  /* 0x0000002605268209 */ /* 0x000fe20007810000 */
[----:B0-----:R-:W-:Y:S01]  /*2220*/  VIADD R36, R36, 0x200 ;  /* 0x0000020024247836 */ /* 0x001fe20000000000 */
[----:B------:R-:W-:Y:S06]  /*2230*/  @!P1 BRA `(.L_x_20159) ;  /* 0xffffffe4003c9947 */ /* 0x000fec000383ffff */
.L_x_20158:
[----:B------:R-:W-:Y:S05]  /*2240*/  BSYNC.RECONVERGENT B0 ;  /* 0x0000000000007941 */ /* 0x000fea0003800200 */
.L_x_20157:
[----:B------:R-:W1:Y:S01]  /*2250*/  SHFL.BFLY PT, R3, R38, 0x10, 0x1f ;  /* 0x0e001f0026037f89 */ /* 0x000e6200000e0000 */
[----:B------:R-:W-:Y:S01]  /*2260*/  LOP3.LUT P0, R31, R33, 0x1f, RZ, 0xc0, !PT ;  /* 0x0000001f211f7812 */ /* 0x000fe2000780c0ff */
[----:B------:R-:W-:Y:S01]  /*2270*/  BSSY.RECONVERGENT B0, `(.L_x_20160) ;  /* 0x0000103000007945 */ /* 0x000fe20003800200 */
[----:B------:R-:W-:Y:S01]  /*2280*/  SHF.R.U32.HI R16, RZ, 0x5, R33 ;  /* 0x00000005ff107819 */ /* 0x000fe20000011621 */
[----:B0-----:R-:W0:Y:S01]  /*2290*/  S2R R4, SR_CgaCtaId ;  /* 0x0000000000047919 */ /* 0x001e220000008800 */
[----:B------:R-:W-:Y:S02]  /*22a0*/  ISETP.GT.U32.AND P1, PT, R31, 0x3, PT ;  /* 0x000000031f00780c */ /* 0x000fe40003f24070 */
[----:B------:R-:W-:Y:S02]  /*22b0*/  MOV R10, 0xff7fffff ;  /* 0xff7fffff000a7802 */ /* 0x000fe40000000f00 */
[----:B-1----:R-:W-:-:S05]  /*22c0*/  FMNMX.FTZ R3, R3, R38, !PT ;  /* 0x0000002603037209 */ /* 0x002fca0007810000 */
[----:B------:R-:W1:Y:S02]  /*22d0*/  SHFL.BFLY PT, R2, R3, 0x8, 0x1f ;  /* 0x0d001f0003027f89 */ /* 0x000e6400000e0000 */
[----:B-1----:R-:W-:-:S05]  /*22e0*/  FMNMX.FTZ R2, R3, R2, !PT ;  /* 0x0000000203027209 */ /* 0x002fca0007810000 */
[----:B------:R-:W1:Y:S02]  /*22f0*/  SHFL.BFLY PT, R5, R2, 0x4, 0x1f ;  /* 0x0c801f0002057f89 */ /* 0x000e6400000e0000 */
[----:B-1----:R-:W-:-:S05]  /*2300*/  FMNMX.FTZ R5, R2, R5, !PT ;  /* 0x0000000502057209 */ /* 0x002fca0007810000 */
[----:B------:R-:W1:Y:S02]  /*2310*/  SHFL.BFLY PT, R6, R5, 0x2, 0x1f ;  /* 0x0c401f0005067f89 */ /* 0x000e6400000e0000 */
[----:B-1----:R-:W-:Y:S02]  /*2320*/  FMNMX.FTZ R8, R5, R6, !PT ;  /* 0x0000000605087209 */ /* 0x002fe40007810000 */
[----:B------:R-:W-:-:S03]  /*2330*/  MOV R6, 0x400 ;  /* 0x0000040000067802 */ /* 0x000fc60000000f00 */
[----:B------:R-:W1:Y:S01]  /*2340*/  SHFL.BFLY PT, R7, R8, 0x1, 0x1f ;  /* 0x0c201f0008077f89 */ /* 0x000e6200000e0000 */
[----:B------:R-:W-:-:S04]  /*2350*/  IADD3 R9, PT, PT, R6, 0xf0, RZ ;  /* 0x000000f006097810 */ /* 0x000fc80007ffe0ff */
[----:B0-----:R-:W-:-:S04]  /*2360*/  LEA R9, R4, R9, 0x18 ;  /* 0x0000000904097211 */ /* 0x001fc800078ec0ff */
[----:B------:R-:W-:Y:S02]  /*2370*/  LEA R3, R16, R9, 0x2 ;  /* 0x0000000910037211 */ /* 0x000fe400078e10ff */
[----:B-1----:R-:W-:Y:S02]  /*2380*/  FMNMX.FTZ R12, R8, R7, !PT ;  /* 0x00000007080c7209 */ /* 0x002fe40007810000 */
[----:B------:R-:W-:-:S03]  /*2390*/  LEA R7, R31, R9, 0x2 ;  /* 0x000000091f077211 */ /* 0x000fc600078e10ff */
[----:B------:R-:W-:Y:S01]  /*23a0*/  @!P0 STS [R3], R12 ;  /* 0x0000000c03008388 */ /* 0x000fe20000000800 */
[----:B------:R-:W-:Y:S06]  /*23b0*/  BAR.SYNC.DEFER_BLOCKING 0x0 ;  /* 0x0000000000007b1d */ /* 0x000fec0000010000 */
[----:B------:R-:W0:Y:S04]  /*23c0*/  @!P1 LDS R10, [R7] ;  /* 0x00000000070a9984 */ /* 0x000e280000000800 */
[----:B0-----:R-:W0:Y:S02]  /*23d0*/  SHFL.BFLY PT, R5, R10, 0x2, 0x1f ;  /* 0x0c401f000a057f89 */ /* 0x001e2400000e0000 */
[----:B0-----:R-:W-:Y:S01]  /*23e0*/  FMNMX.FTZ R9, R5, R10, !PT ;  /* 0x0000000a05097209 */ /* 0x001fe20007810000 */
[----:B------:R-:W-:Y:S01]  /*23f0*/  HFMA2 R10, -RZ, RZ, 0, 0 ;  /* 0x00000000ff0a7431 */ /* 0x000fe200000001ff */
[----:B------:R-:W-:-:S03]  /*2400*/  IADD3 R5, PT, PT, R41, 0x1f, RZ ;  /* 0x0000001f29057810 */ /* 0x000fc60007ffe0ff */
[----:B------:R-:W0:Y:S01]  /*2410*/  SHFL.BFLY PT, R2, R9, 0x1, 0x1f ;  /* 0x0c201f0009027f89 */ /* 0x000e2200000e0000 */
[----:B------:R-:W-:-:S04]  /*2420*/  SHF.R.S32.HI R14, RZ, 0x1f, R5 ;  /* 0x0000001fff0e7819 */ /* 0x000fc80000011405 */
[----:B------:R-:W-:Y:S02]  /*2430*/  LEA.HI R5, R14, R5, RZ, 0x5 ;  /* 0x000000050e057211 */ /* 0x000fe400078f28ff */
        /* <DEDUP_REMOVED lines=22> */
[----:B------:R-:W-:-:S07]  /*25a0*/  IADD3 R11, PT, PT, RZ, -R11, RZ ;  /* 0x8000000bff0b7210 */ /* 0x000fce0007ffe0ff */
.L_x_20164:
        /* <DEDUP_REMOVED lines=11> */
.L_x_20163:
[----:B------:R-:W-:Y:S05]  /*2660*/  BSYNC.RECONVERGENT B1 ;  /* 0x0000000000017941 */ /* 0x000fea0003800200 */
.L_x_20162:
[----:B------:R-:W-:Y:S05]  /*2670*/  @!P3 BRA `(.L_x_20161) ;  /* 0x0000000c0008b947 */ /* 0x000fea0003800000 */
[C---:B------:R-:W-:Y:S01]  /*2680*/  IADD3 R12, PT, PT, -R9.reuse, R2, RZ ;  /* 0x00000002090c7210 */ /* 0x040fe20007ffe1ff */
        /* <DEDUP_REMOVED lines=10> */
.L_x_20167:
        /* <DEDUP_REMOVED lines=23> */
[----:B----4-:R-:W-:-:S02]  /*28a0*/  FADD.FTZ R22, -R8, R25 ;  /* 0x0000001908167221 */ /* 0x010fc40000010100 */
        /* <DEDUP_REMOVED lines=76> */
.L_x_20166:
[----:B------:R-:W-:Y:S05]  /*2d70*/  BSYNC.RECONVERGENT B1 ;  /* 0x0000000000017941 */ /* 0x000fea0003800200 */
.L_x_20165:
        /* <DEDUP_REMOVED lines=55> */
.L_x_20169:
[----:B------:R-:W-:Y:S05]  /*30f0*/  BSYNC.RECONVERGENT B1 ;  /* 0x0000000000017941 */ /* 0x000fea0003800200 */
.L_x_20168:
        /* <DEDUP_REMOVED lines=26> */
.L_x_20161:
[----:B------:R-:W-:Y:S05]  /*32a0*/  BSYNC.RECONVERGENT B0 ;  /* 0x0000000000007941 */ /* 0x000fea0003800200 */
.L_x_20160:
        /* <DEDUP_REMOVED lines=40> */
.L_x_20174:
[----:B------:R-:W0:Y:S01]  /*3530*/  LDS R8, [R7] ;  /* 0x0000000007087984 */ /* 0x000e220000000800 */
[----:B------:R-:W-:-:S04]  /*3540*/  IADD3 R10, PT, PT, R10, 0x1, RZ ;  /* 0x000000010a0a7810 */ /* 0x000fc80007ffe0ff */
[----:B------:R-:W-:Y:S01]  /*3550*/  ISETP.NE.AND P0, PT, R10, RZ, PT ;  /* 0x000000ff0a00720c */ /* 0x000fe20003f05270 */
[----:B0-----:R-:W-:-:S05]  /*3560*/  FMUL.FTZ R8, R8, R3 ;  /* 0x0000000308087220 */ /* 0x001fca0000410000 */
[----:B------:R0:W-:Y:S02]  /*3570*/  STS [R7], R8 ;  /* 0x0000000807007388 */ /* 0x0001e40000000800 */
[----:B0-----:R-:W-:-:S05]  /*3580*/  IADD3 R7, PT, PT, R7, 0x200, RZ ;  /* 0x0000020007077810 */ /* 0x001fca0007ffe0ff */
[----:B------:R-:W-:Y:S05]  /*3590*/  @P0 BRA `(.L_x_20174) ;  /* 0xfffffffc00e40947 */ /* 0x000fea000383ffff */
.L_x_20173:
[----:B------:R-:W-:Y:S05]  /*35a0*/  BSYNC.RECONVERGENT B1 ;  /* 0x0000000000017941 */ /* 0x000fea0003800200 */
.L_x_20172:
[----:B------:R-:W-:Y:S05]  /*35b0*/  @!P1 BRA `(.L_x_20171) ;  /* 0x0000000400b89947 */ /* 0x000fea0003800000 */
[----:B------:R-:W-:Y:S01]  /*35c0*/  IADD3 R8, PT, PT, -R9, R2, RZ ;  /* 0x0000000209087210 */ /* 0x000fe20007ffe1ff */
        /* <DEDUP_REMOVED lines=10> */
.L_x_20177:
        /* <DEDUP_REMOVED lines=23> */
[C---:B------:R-:W-:Y:S01]  /*37e0*/  FMUL.FTZ R22, R3.reuse, R22 ;  /* 0x0000001603167220 */ /* 0x040fe20000410000 */
        /* <DEDUP_REMOVED lines=28> */
.L_x_20176:
[----:B------:R-:W-:Y:S05]  /*39b0*/  BSYNC.RECONVERGENT B1 ;  /* 0x0000000000017941 */ /* 0x000fea0003800200 */
.L_x_20175:
        /* <DEDUP_REMOVED lines=31> */
.L_x_20179:
[----:B------:R-:W-:Y:S05]  /*3bb0*/  BSYNC.RECONVERGENT B1 ;  /* 0x0000000000017941 */ /* 0x000fea0003800200 */
.L_x_20178:
        /* <DEDUP_REMOVED lines=14> */
.L_x_20171:
[----:B------:R-:W-:Y:S05]  /*3ca0*/  BSYNC.RECONVERGENT B0 ;  /* 0x0000000000007941 */ /* 0x000fea0003800200 */
.L_x_20170:
[----:B------:R-:W-:Y:S01]  /*3cb0*/  SHF.R.S32.HI R5, RZ, 0x5, R5 ;  /* 0x00000005ff057819 */ /* 0x000fe20000011405 */
[----:B------:R-:W-:Y:S01]  /*3cc0*/  BAR.SYNC.DEFER_BLOCKING 0x0 ;  /* 0x0000000000007b1d */ /* 0x000fe20000010000 */
[----:B------:R-:W-:Y:S01]  /*3cd0*/  HFMA2 R30, -RZ, RZ, 0, 0 ;  /* 0x00000000ff1e7431 */ /* 0x000fe200000001ff */
[----:B------:R-:W-:Y:S02]  /*3ce0*/  CS2R R28, SRZ ;  /* 0x00000000001c7805 */ /* 0x000fe4000001ff00 */
[----:B------:R-:W-:Y:S01]  /*3cf0*/  ISETP.GE.AND P0, PT, R16, R5, PT ;  /* 0x000000051000720c */ /* 0x000fe20003f06270 */
[----:B-1----:R-:W-:Y:S01]  /*3d00*/  HFMA2 R7, -RZ, RZ, 0, 0 ;  /* 0x00000000ff077431 */ /* 0x002fe200000001ff */
[----:B------:R-:W-:Y:S01]  /*3d10*/  CS2R R26, SRZ ;  /* 0x00000000001a7805 */ /* 0x000fe2000001ff00 */
[----:B------:R-:W1:Y:S01]  /*3d20*/  LDCU UR9, c[0x0][0x3cc] ;  /* 0x00007980ff0977ac */ /* 0x000e620008000800 */
[----:B------:R-:W-:Y:S01]  /*3d30*/  BSSY.RECONVERGENT B0, `(.L_x_20180) ;  /* 0x00002b1000007945 */ /* 0x000fe20003800200 */
[----:B------:R-:W-:-:S02]  /*3d40*/  CS2R R24, SRZ ;  /* 0x0000000000187805 */ /* 0x000fc4000001ff00 */
[----:B------:R-:W-:Y:S01]  /*3d50*/  CS2R R22, SRZ ;  /* 0x0000000000167805 */ /* 0x000fe2000001ff00 */
[----:B------:R-:W2:Y:S01]  /*3d60*/  LDCU.64 UR4, c[0x0][0x398] ;  /* 0x00007300ff0477ac */ /* 0x000ea20008000a00 */
[----:B------:R-:W-:Y:S02]  /*3d70*/  CS2R R20, SRZ ;  /* 0x0000000000147805 */ /* 0x000fe4000001ff00 */
[----:B------:R-:W-:Y:S02]  /*3d80*/  CS2R R18, SRZ ;  /* 0x0000000000127805 */ /* 0x000fe4000001ff00 */
[----:B------:R-:W-:Y:S01]  /*3d90*/  MOV R17, RZ ;  /* 0x000000ff00117202 */ /* 0x000fe20000000f00 */
[----:B------:R-:W-:Y:S06]  /*3da0*/  @P0 BRA `(.L_x_20181) ;  /* 0x0000002800a40947 */ /* 0x000fec0003800000 */
[----:B------:R-:W3:Y:S01]  /*3db0*/  LDCU UR12, c[0x0][0x3b8] ;  /* 0x00007700ff0c77ac */ /* 0x000ee20008000800 */
[----:B------:R-:W-:Y:S01]  /*3dc0*/  SHF.R.U32.HI R2, RZ, 0x3, R33 ;  /* 0x00000003ff027819 */ /* 0x000fe20000011621 */
[----:B------:R-:W-:Y:S01]  /*3dd0*/  VIADD R11, R6, 0x110 ;  /* 0x00000110060b7836 */ /* 0x000fe20000000000 */
[----:B0-----:R-:W-:Y:S01]  /*3de0*/  MOV R3, RZ ;  /* 0x000000ff00037202 */ /* 0x001fe20000000f00 */
[----:B------:R-:W0:Y:S01]  /*3df0*/  LDCU UR8, c[0x0][0x3d0] ;  /* 0x00007a00ff0877ac */ /* 0x000e220008000800 */
[----:B------:R-:W-:Y:S02]  /*3e00*/  LOP3.LUT R2, R2, 0x7c, RZ, 0xc0, !PT ;  /* 0x0000007c02027812 */ /* 0x000fe400078ec0ff */
[----:B------:R-:W-:Y:S01]  /*3e10*/  SHF.L.U32 R8, R33, 0x5, RZ ;  /* 0x0000000521087819 */ /* 0x000fe200000006ff */
[----:B------:R-:W4:Y:S01]  /*3e20*/  LDCU.64 UR10, c[0x0][0x3a8] ;  /* 0x00007500ff0a77ac */ /* 0x000f220008000a00 */
[----:B------:R-:W-:Y:S02]  /*3e30*/  LEA R4, R4, R11, 0x18 ;  /* 0x0000000b04047211 */ /* 0x000fe400078ec0ff */
[----:B------:R-:W-:-:S02]  /*3e40*/  IADD3 R35, PT, PT, R16, -R5, RZ ;  /* 0x8000000510237210 */ /* 0x000fc40007ffe0ff */
[----:B------:R-:W-:Y:S01]  /*3e50*/  MOV R30, RZ ;  /* 0x000000ff001e7202 */ /* 0x000fe20000000f00 */
[----:B---3--:R-:W-:-:S04]  /*3e60*/  IMAD R9, R34, UR12, RZ ;  /* 0x0000000c22097c24 */ /* 0x008fc8000f8e02ff */
[----:B------:R-:W-:Y:S01]  /*3e70*/  IMAD.WIDE R2, R9, 0x4, R2 ;  /* 0x0000000409027825 */ /* 0x000fe200078e0202 */
[----:B------:R-:W-:Y:S02]  /*3e80*/  LOP3.LUT R9, R8, 0x60, RZ, 0xe2, !PT ;  /* 0x0000006008097812 */ /* 0x000fe400078ee2ff */
[----:B------:R-:W-:Y:S01]  /*3e90*/  SHF.L.U32 R8, R33, 0x3, RZ ;  /* 0x0000000321087819 */ /* 0x000fe200000006ff */
[----:B0-----:R-:W-:Y:S01]  /*3ea0*/  IMAD R42, R0, UR8, RZ ;  /* 0x00000008002a7c24 */ /* 0x001fe2000f8e02ff */
[----:B------:R-:W-:Y:S02]  /*3eb0*/  LEA R9, R16, R9, 0x7 ;  /* 0x0000000910097211 */ /* 0x000fe400078e38ff */
[----:B----4-:R-:W-:Y:S02]  /*3ec0*/  IADD3 R6, P0, PT, R2, UR10, RZ ;  /* 0x0000000a02067c10 */ /* 0x010fe4000ff1e0ff */
[----:B------:R-:W-:Y:S02]  /*3ed0*/  IADD3 R4, PT, PT, R9, 0x10, R4 ;  /* 0x0000001009047810 */ /* 0x000fe40007ffe004 */
[----:B------:R-:W-:-:S02]  /*3ee0*/  LOP3.LUT R9, R8, 0x18, RZ, 0xc0, !PT ;  /* 0x0000001808097812 */ /* 0x000fc400078ec0ff */
[----:B------:R-:W-:Y:S02]  /*3ef0*/  IADD3.X R3, PT, PT, R3, UR11, RZ, P0, !PT ;  /* 0x0000000b03037c10 */ /* 0x000fe400087fe4ff */
[C---:B------:R-:W-:Y:S02]  /*3f00*/  LEA R9, R16.reuse, R9, 0x5 ;  /* 0x0000000910097211 */ /* 0x040fe400078e28ff */
[----:B------:R-:W-:Y:S02]  /*3f10*/  IADD3 R2, PT, PT, R16, 0x1, RZ ;  /* 0x0000000110027810 */ /* 0x000fe40007ffe0ff */
[----:B------:R-:W-:Y:S02]  /*3f20*/  LOP3.LUT R0, R8, 0xf8, RZ, 0xc0, !PT ;  /* 0x000000f808007812 */ /* 0x000fe400078ec0ff */
[----:B------:R-:W-:Y:S02]  /*3f30*/  SHF.R.S32.HI R43, RZ, 0x1f, R42 ;  /* 0x0000001fff2b7819 */ /* 0x000fe4000001142a */
[----:B------:R-:W-:-:S07]  /*3f40*/  IADD3 R32, PT, PT, R9, 0x3, RZ ;  /* 0x0000000309207810 */ /* 0x000fce0007ffe0ff */
.L_x_20212:
[----:B------:R-:W-:Y:S01]  /*3f50*/  MOV R46, R6 ;  /* 0x00000006002e7202 */ /* 0x000fe20000000f00 */
[----:B------:R-:W0:Y:S01]  /*3f60*/  LDS.128 R8, [R4+-0x10] ;  /* 0xfffff00004087984 */ /* 0x000e220000000c00 */
[----:B------:R-:W-:-:S03]  /*3f70*/  MOV R47, R3 ;  /* 0x00000003002f7202 */ /* 0x000fc60000000f00 */
[----:B---3--:R-:W3:Y:S04]  /*3f80*/  LDS.128 R12, [R4] ;  /* 0x00000000040c7984 */ /* 0x008ee80000000c00 */
[----:B-1---5:R-:W1:Y:S01]  /*3f90*/  LDG.E.CONSTANT R39, desc[UR6][R46.64] ;  /* 0x000000062e277981 */ /* 0x022e62000c1e9900 */
[----:B0-----:R-:W-:Y:S02]  /*3fa0*/  F2FP.F16.F32.PACK_AB R37, R9, R8 ;  /* 0x000000080925723e */ /* 0x001fe400000000ff */
[----:B------:R-:W-:Y:S01]  /*3fb0*/  F2FP.F16.F32.PACK_AB R36, R11, R10 ;  /* 0x0000000a0b24723e */ /* 0x000fe200000000ff */
[----:B------:R-:W-:Y:S01]  /*3fc0*/  BSSY.RECONVERGENT B1, `(.L_x_20182) ;  /* 0x000002a000017945 */ /* 0x000fe20003800200 */
[----:B---3--:R-:W-:Y:S01]  /*3fd0*/  F2FP.F16.F32.PACK_AB R40, R15, R14 ;  /* 0x0000000e0f28723e */ /* 0x008fe200000000ff */
[----:B-1----:R-:W-:-:S03]  /*3fe0*/  IMAD.WIDE R38, R39, UR9, R42 ;  /* 0x0000000927267c25 */ /* 0x002fc6000f8e022a */
[----:B------:R-:W-:Y:S02]  /*3ff0*/  IADD3 R8, P0, PT, R0, R38, RZ ;  /* 0x0000002600087210 */ /* 0x000fe40007f1e0ff */
[----:B------:R-:W-:Y:S02]  /*4000*/  IADD3 R38, PT, PT, R32, -0x3, RZ ;  /* 0xfffffffd20267810 */ /* 0x000fe40007ffe0ff */
[----:B------:R-:W-:Y:S02]  /*4010*/  IADD3.X R39, PT, PT, RZ, R39, RZ, P0, !PT ;  /* 0x00000027ff277210 */ /* 0x000fe400007fe4ff */
[C---:B--2-4-:R-:W-:Y:S02]  /*4020*/  LEA R44, P1, R8.reuse, UR4, 0x1 ;  /* 0x00000004082c7c11 */ /* 0x054fe4000f8208ff */
[----:B------:R-:W-:Y:S02]  /*4030*/  ISETP.NE.AND P0, PT, R35, -0x1, PT ;  /* 0xffffffff2300780c */ /* 0x000fe40003f05270 */
[----:B------:R-:W-:-:S02]  /*4040*/  LEA.HI.X R45, R8, UR5, R39, 0x1, P1 ;  /* 0x00000005082d7c11 */ /* 0x000fc400088f0c27 */
[----:B------:R-:W-:-:S03]  /*4050*/  F2FP.F16.F32.PACK_AB R39, R13, R12 ;  /* 0x0000000c0d27723e */ /* 0x000fc600000000ff */
[----:B------:R0:W5:Y:S06]  /*4060*/  LDG.E.128.CONSTANT R8, desc[UR6][R44.64] ;  /* 0x000000062c087981 */ /* 0x00016c000c1e9d00 */
[----:B------:R-:W-:Y:S05]  /*4070*/  @P0 BRA `(.L_x_20183) ;  /* 0x0000000000780947 */ /* 0x000fea0003800000 */
[C---:B------:R-:W-:Y:S02]  /*4080*/  IADD3 R12, PT, PT, R32.reuse, -0x1, RZ ;  /* 0xffffffff200c7810 */ /* 0x040fe40007ffe0ff */
[-C--:B------:R-:W-:Y:S02]  /*4090*/  ISETP.GE.AND P2, PT, R32, R41.reuse, PT ;  /* 0x000000292000720c */ /* 0x080fe40003f46270 */
[----:B------:R-:W-:Y:S02]  /*40a0*/  ISETP.GE.AND P1, PT, R12, R41, PT ;  /* 0x000000290c00720c */ /* 0x000fe40003f26270 */
[C---:B-----5:R-:W-:Y:S02]  /*40b0*/  PRMT R12, R9.reuse, 0x7632, R12 ;  /* 0x00007632090c7816 */ /* 0x060fe4000000000c */
[----:B------:R-:W-:Y:S02]  /*40c0*/  SEL R9, R9, RZ, !P1 ;  /* 0x000000ff09097207 */ /* 0x000fe40004800000 */
[----:B------:R-:W-:-:S04]  /*40d0*/  SEL R12, R12, RZ, !P2 ;  /* 0x000000ff0c0c7207 */ /* 0x000fc80005000000 */
[----:B------:R-:W-:Y:S01]  /*40e0*/  PRMT R9, R9, 0x5410, R12 ;  /* 0x0000541009097816 */ /* 0x000fe2000000000c */
[----:B------:R-:W-:-:S05]  /*40f0*/  VIADD R12, R32, 0x1 ;  /* 0x00000001200c7836 */ /* 0x000fca0000000000 */
        /* <DEDUP_REMOVED lines=22> */
.L_x_20183:
[----:B------:R-:W-:Y:S05]  /*4260*/  BSYNC.RECONVERGENT B1 ;  /* 0x0000000000017941 */ /* 0x000fea0003800200 */
.L_x_20182:
        /* <DEDUP_REMOVED lines=41> */
.L_x_20185:
[----:B------:R-:W-:Y:S05]  /*4500*/  BSYNC.RECONVERGENT B1 ;  /* 0x0000000000017941 */ /* 0x000fea0003800200 */
.L_x_20184:
        /* <DEDUP_REMOVED lines=19> */
[----:B------:R-:W-:Y:S01]  /*4640*/  ISETP.GE.AND P1, PT, R12, R41, PT ;  /* 0x000000290c00720c */ /* 0x000fe20003f26270 */
[----:B------:R-:W-:-:S05]  /*4650*/  VIADD R12, R32, 0x2 ;  /* 0x00000002200c7836 */ /* 0x000fca0000000000 */
        /* <DEDUP_REMOVED lines=20> */
.L_x_20187:
[----:B------:R-:W-:Y:S05]  /*47a0*/  BSYNC.RECONVERGENT B1 ;  /* 0x0000000000017941 */ /* 0x000fea0003800200 */
.L_x_20186:
        /* <DEDUP_REMOVED lines=41> */
.L_x_20189:
[----:B------:R-:W-:Y:S05]  /*4a40*/  BSYNC.RECONVERGENT B1 ;  /* 0x0000000000017941 */ /* 0x000fea0003800200 */
.L_x_20188:
        /* <DEDUP_REMOVED lines=41> */
.L_x_20191:
[----:B------:R-:W-:Y:S05]  /*4ce0*/  BSYNC.RECONVERGENT B1 ;  /* 0x0000000000017941 */ /* 0x000fea0003800200 */
.L_x_20190:
        /* <DEDUP_REMOVED lines=41> */
.L_x_20193:
[----:B------:R-:W-:Y:S05]  /*4f80*/  BSYNC.RECONVERGENT B1 ;  /* 0x0000000000017941 */ /* 0x000fea0003800200 */
.L_x_20192:
        /* <DEDUP_REMOVED lines=41> */
.L_x_20195:
[----:B------:R-:W-:Y:S05]  /*5220*/  BSYNC.RECONVERGENT B1 ;  /* 0x0000000000017941 */ /* 0x000fea0003800200 */
.L_x_20194:
        /* <DEDUP_REMOVED lines=41> */
.L_x_20197:
[----:B------:R-:W-:Y:S05]  /*54c0*/  BSYNC.RECONVERGENT B1 ;  /* 0x0000000000017941 */ /* 0x000fea0003800200 */
.L_x_20196:
        /* <DEDUP_REMOVED lines=41> */
.L_x_20199:
[----:B------:R-:W-:Y:S05]  /*5760*/  BSYNC.RECONVERGENT B1 ;  /* 0x0000000000017941 */ /* 0x000fea0003800200 */
.L_x_20198:
        /* <DEDUP_REMOVED lines=11> */
[C---:B------:R-:W-:Y:S01]  /*5820*/  VIADD R12, R32.reuse, 0xffffffff ;  /* 0xffffffff200c7836 */ /* 0x040fe20000000000 */
[----:B------:R-:W-:-:S04]  /*5830*/  ISETP.GE.AND P2, PT, R32, R41, PT ;  /* 0x000000292000720c */ /* 0x000fc80003f46270 */
        /* <DEDUP_REMOVED lines=28> */
.L_x_20201:
[----:B------:R-:W-:Y:S05]  /*5a00*/  BSYNC.RECONVERGENT B1 ;  /* 0x0000000000017941 */ /* 0x000fea0003800200 */
.L_x_20200:
        /* <DEDUP_REMOVED lines=41> */
.L_x_20203:
[----:B------:R-:W-:Y:S05]  /*5ca0*/  BSYNC.RECONVERGENT B1 ;  /* 0x0000000000017941 */ /* 0x000fea0003800200 */
.L_x_20202:
        /* <DEDUP_REMOVED lines=41> */
.L_x_20205:
[----:B------:R-:W-:Y:S05]  /*5f40*/  BSYNC.RECONVERGENT B1 ;  /* 0x0000000000017941 */ /* 0x000fea0003800200 */
.L_x_20204:
        /* <DEDUP_REMOVED lines=41> */
.L_x_20207:
[----:B------:R-:W-:Y:S05]  /*61e0*/  BSYNC.RECONVERGENT B1 ;  /* 0x0000000000017941 */ /* 0x000fea0003800200 */
.L_x_20206:
        /* <DEDUP_REMOVED lines=41> */
.L_x_20209:
[----:B------:R-:W-:Y:S05]  /*6480*/  BSYNC.RECONVERGENT B1 ;  /* 0x0000000000017941 */ /* 0x000fea0003800200 */
.L_x_20208:
        /* <DEDUP_REMOVED lines=11> */
[C---:B------:R-:W-:Y:S02]  /*6540*/  IADD3 R8, PT, PT, R32.reuse, -0x2, RZ ;  /* 0xfffffffe20087810 */ /* 0x040fe40007ffe0ff */
[----:B------:R-:W-:Y:S02]  /*6550*/  IADD3 R10, PT, PT, R32, -0x1, RZ ;  /* 0xffffffff200a7810 */ /* 0x000fe40007ffe0ff */
[-C--:B------:R-:W-:Y:S02]  /*6560*/  ISETP.GE.AND P3, PT, R8, R41.reuse, PT ;  /* 0x000000290800720c */ /* 0x080fe40003f66270 */
[----:B------:R-:W-:Y:S02]  /*6570*/  ISETP.GE.AND P0, PT, R10, R41, PT ;  /* 0x000000290a00720c */ /* 0x000fe40003f06270 */
[----:B------:R-:W-:Y:S02]  /*6580*/  PRMT R8, R12, 0x7632, R8 ;  /* 0x000076320c087816 */ /* 0x000fe40000000008 */
[----:B------:R-:W-:-:S02]  /*6590*/  IADD3 R10, PT, PT, R32, 0x3, RZ ;  /* 0x00000003200a7810 */ /* 0x000fc40007ffe0ff */
[-C--:B------:R-:W-:Y:S02]  /*65a0*/  ISETP.GE.AND P2, PT, R38, R41.reuse, PT ;  /* 0x000000292600720c */ /* 0x080fe40003f46270 */
[----:B------:R-:W-:Y:S02]  /*65b0*/  SEL R9, R8, RZ, !P3 ;  /* 0x000000ff08097207 */ /* 0x000fe40005800000 */
[----:B------:R-:W-:Y:S02]  /*65c0*/  ISETP.GE.AND P4, PT, R10, R41, PT ;  /* 0x000000290a00720c */ /* 0x000fe40003f86270 */
[----:B------:R-:W-:Y:S02]  /*65d0*/  SEL R12, R12, RZ, !P2 ;  /* 0x000000ff0c0c7207 */ /* 0x000fe40005000000 */
[C---:B------:R-:W-:Y:S02]  /*65e0*/  IADD3 R8, PT, PT, R32.reuse, 0x2, RZ ;  /* 0x0000000220087810 */ /* 0x040fe40007ffe0ff */
[----:B------:R-:W-:-:S02]  /*65f0*/  IADD3 R10, PT, PT, R32, 0x4, RZ ;  /* 0x00000004200a7810 */ /* 0x000fc40007ffe0ff */
[----:B------:R-:W-:Y:S02]  /*6600*/  IADD3 R38, PT, PT, R32, 0x1, RZ ;  /* 0x0000000120267810 */ /* 0x000fe40007ffe0ff */
        /* <DEDUP_REMOVED lines=17> */
.L_x_20211:
[----:B------:R-:W-:Y:S05]  /*6720*/  BSYNC.RECONVERGENT B1 ;  /* 0x0000000000017941 */ /* 0x000fea0003800200 */
.L_x_20210:
[----:B------:R-:W-:Y:S01]  /*6730*/  HMUL2 R13, R36, R13 ;  /* 0x0000000d240d7232 */ /* 0x000fe20000000000 */
[----:B------:R-:W-:Y:S02]  /*6740*/  IADD3 R10, PT, PT, R2, 0x3, RZ ;  /* 0x00000003020a7810 */ /* 0x000fe40007ffe0ff */
[----:B------:R-:W-:Y:S02]  /*6750*/  IADD3 R6, P1, PT, R6, 0x10, RZ ;  /* 0x0000001006067810 */ /* 0x000fe40007f3e0ff */
[----:B------:R-:W-:Y:S01]  /*6760*/  ISETP.GE.AND P0, PT, R10, R5, PT ;  /* 0x000000050a00720c */ /* 0x000fe20003f06270 */
[----:B------:R-:W-:Y:S01]  /*6770*/  HFMA2 R13, R37, R12, R13 ;  /* 0x0000000c250d7231 */ /* 0x000fe2000000000d */
[----:B------:R-:W-:Y:S02]  /*6780*/  IADD3 R35, PT, PT, R35, 0x4, RZ ;  /* 0x0000000423237810 */ /* 0x000fe40007ffe0ff */
[----:B------:R-:W-:Y:S02]  /*6790*/  IADD3 R2, PT, PT, R2, 0x4, RZ ;  /* 0x0000000402027810 */ /* 0x000fe40007ffe0ff */
[----:B------:R-:W-:-:S02]  /*67a0*/  IADD3 R32, PT, PT, R32, 0x80, RZ ;  /* 0x0000008020207810 */ /* 0x000fc40007ffe0ff */
[----:B------:R-:W-:Y:S02]  /*67b0*/  IADD3 R4, PT, PT, R4, 0x200, RZ ;  /* 0x0000020004047810 */ /* 0x000fe40007ffe0ff */
        /* <DEDUP_REMOVED lines=8> */
.L_x_20181:
[----:B-12---:R-:W-:Y:S05]  /*6840*/  BSYNC.RECONVERGENT B0 ;  /* 0x0000000000007941 */ /* 0x006fea0003800200 */
.L_x_20180:
[----:B------:R-:W1:Y:S01]  /*6850*/  SHFL.BFLY PT, R0, R29, 0x2, 0x1f ;  /* 0x0c401f001d007f89 */ /* 0x000e6200000e0000 */
[----:B------:R-:W2:Y:S01]  /*6860*/  S2UR UR5, SR_CgaCtaId ;  /* 0x00000000000579c3 */ /* 0x000ea20000008800 */
[C---:B------:R-:W-:Y:S01]  /*6870*/  LOP3.LUT R32, R33.reuse, 0x3c0, RZ, 0xc0, !PT ;  /* 0x000003c021207812 */ /* 0x040fe200078ec0ff */
[----:B------:R-:W-:Y:S01]  /*6880*/  UMOV UR4, 0x400 ;  /* 0x0000040000047882 */ /* 0x000fe20000000000 */
[----:B------:R-:W0:Y:S01]  /*6890*/  SHFL.BFLY PT, R2, R17, 0x2, 0x1f ;  /* 0x0c401f0011027f89 */ /* 0x000e2200000e0000 */
[----:B------:R-:W-:Y:S01]  /*68a0*/  SHF.R.U32.HI R31, RZ, 0x2, R31 ;  /* 0x00000002ff1f7819 */ /* 0x000fe2000001161f */
[----:B------:R-:W-:Y:S01]  /*68b0*/  UIADD3 UR4, UPT, UPT, UR4, 0x110, URZ ;  /* 0x0000011004047890 */ /* 0x000fe2000fffe0ff */
[C---:B------:R-:W-:Y:S01]  /*68c0*/  LOP3.LUT R36, R33.reuse, 0x3e0, RZ, 0xc0, !PT ;  /* 0x000003e021247812 */ /* 0x040fe200078ec0ff */
[----:B------:R-:W3:Y:S01]  /*68d0*/  SHFL.BFLY PT, R5, R30, 0x2, 0x1f ;  /* 0x0c401f001e057f89 */ /* 0x000ee200000e0000 */
[----:B------:R-:W-:Y:S01]  /*68e0*/  BSSY.RECONVERGENT B0, `(.L_x_20213) ;  /* 0x0000055000007945 */ /* 0x000fe20003800200 */
[----:B------:R-:W-:Y:S01]  /*68f0*/  IMAD R16, R16, 0x78, R31 ;  /* 0x0000007810107824 */ /* 0x000fe200078e021f */
[C---:B------:R-:W-:Y:S01]  /*6900*/  LOP3.LUT P0, RZ, R33.reuse, 0x3c3, RZ, 0xc0, !PT ;  /* 0x000003c321ff7812 */ /* 0x040fe2000780c0ff */
[----:B------:R-:W4:Y:S01]  /*6910*/  SHFL.BFLY PT, R9, R28, 0x2, 0x1f ;  /* 0x0c401f001c097f89 */ /* 0x000f2200000e0000 */
[----:B------:R-:W-:-:S02]  /*6920*/  LOP3.LUT P1, RZ, R33, 0x3e3, RZ, 0xc0, !PT ;  /* 0x000003e321ff7812 */ /* 0x000fc4000782c0ff */
[----:B------:R-:W-:Y:S01]  /*6930*/  ISETP.GT.U32.AND P3, PT, R33, 0x1f, PT ;  /* 0x0000001f2100780c */ /* 0x000fe20003f64070 */
[----:B------:R-:W4:Y:S04]  /*6940*/  SHFL.BFLY PT, R4, R27, 0x2, 0x1f ;  /* 0x0c401f001b047f89 */ /* 0x000f2800000e0000 */
[----:B------:R-:W4:Y:S01]  /*6950*/  SHFL.BFLY PT, R11, R26, 0x2, 0x1f ;  /* 0x0c401f001a0b7f89 */ /* 0x000f2200000e0000 */
[----:B-1----:R-:W-:-:S03]  /*6960*/  FADD.FTZ R29, R0, R29 ;  /* 0x0000001d001d7221 */ /* 0x002fc60000010000 */
[----:B------:R-:W1:Y:S01]  /*6970*/  SHFL.BFLY PT, R6, R25, 0x2, 0x1f ;  /* 0x0c401f0019067f89 */ /* 0x000e6200000e0000 */
[----:B--2---:R-:W-:Y:S01]  /*6980*/  ULEA UR4, UR5, UR4, 0x18 ;  /* 0x0000000405047291 */ /* 0x004fe2000f8ec0ff */
[----:B0-----:R-:W-:Y:S02]  /*6990*/  FADD.FTZ R17, R2, R17 ;  /* 0x0000001102117221 */ /* 0x001fe40000010000 */
[----:B------:R-:W0:Y:S01]  /*69a0*/  SHFL.BFLY PT, R0, R7, 0x2, 0x1f ;  /* 0x0c401f0007007f89 */ /* 0x000e2200000e0000 */
[----:B------:R-:W-:Y:S01]  /*69b0*/  LOP3.LUT R2, R33, 0x3, RZ, 0xc0, !PT ;  /* 0x0000000321027812 */ /* 0x000fe200078ec0ff */
[----:B---3--:R-:W-:Y:S02]  /*69c0*/  FADD.FTZ R30, R5, R30 ;  /* 0x0000001e051e7221 */ /* 0x008fe40000010000 */
[----:B------:R-:W2:Y:S01]  /*69d0*/  SHFL.BFLY PT, R13, R24, 0x2, 0x1f ;  /* 0x0c401f00180d7f89 */ /* 0x000ea200000e0000 */
[----:B------:R-:W-:Y:S01]  /*69e0*/  ISETP.NE.AND P2, PT, R2, RZ, PT ;  /* 0x000000ff0200720c */ /* 0x000fe20003f45270 */
[----:B----4-:R-:W-:-:S02]  /*69f0*/  FADD.FTZ R28, R9, R28 ;  /* 0x0000001c091c7221 */ /* 0x010fc40000010000 */
[----:B------:R-:W3:Y:S01]  /*6a00*/  SHFL.BFLY PT, R8, R23, 0x2, 0x1f ;  /* 0x0c401f0017087f89 */ /* 0x000ee200000e0000 */
[----:B------:R-:W-:Y:S01]  /*6a10*/  ISETP.NE.OR P5, PT, R32, 0x40, P2 ;  /* 0x000000402000780c */ /* 0x000fe200017a5670 */
[----:B------:R-:W-:Y:S02]  /*6a20*/  FADD.FTZ R27, R4, R27 ;  /* 0x0000001b041b7221 */ /* 0x000fe40000010000 */
[----:B------:R-:W4:Y:S01]  /*6a30*/  SHFL.BFLY PT, R15, R22, 0x2, 0x1f ;  /* 0x0c401f00160f7f89 */ /* 0x000f2200000e0000 */
[----:B------:R-:W-:Y:S01]  /*6a40*/  ISETP.NE.OR P4, PT, R36, 0x20, P2 ;  /* 0x000000202400780c */ /* 0x000fe20001785670 */
[----:B------:R-:W-:Y:S02]  /*6a50*/  FADD.FTZ R26, R11, R26 ;  /* 0x0000001a0b1a7221 */ /* 0x000fe40000010000 */
[----:B------:R-:W4:Y:S04]  /*6a60*/  SHFL.BFLY PT, R10, R21, 0x2, 0x1f ;  /* 0x0c401f00150a7f89 */ /* 0x000f2800000e0000 */
[----:B------:R-:W4:Y:S01]  /*6a70*/  SHFL.BFLY PT, R35, R20, 0x2, 0x1f ;  /* 0x0c401f0014237f89 */ /* 0x000f2200000e0000 */
        /* <DEDUP_REMOVED lines=13> */
[----:B-1----:R-:W-:-:S03]  /*6b50*/  FADD.FTZ R19, R12, R19 ;  /* 0x000000130c137221 */ /* 0x002fc60000010000 */
[----:B------:R-:W1:Y:S01]  /*6b60*/  SHFL.BFLY PT, R35, R26, 0x1, 0x1f ;  /* 0x0c201f001a237f89 */ /* 0x000e6200000e0000 */
[----:B0-----:R-:W-:-:S03]  /*6b70*/  FADD.FTZ R18, R3, R18 ;  /* 0x0000001203127221 */ /* 0x001fc60000010000 */
[----:B------:R-:W0:Y:S04]  /*6b80*/  SHFL.BFLY PT, R12, R29, 0x1, 0x1f ;  /* 0x0c201f001d0c7f89 */ /* 0x000e2800000e0000 */
[----:B------:R-:W0:Y:S01]  /*6b90*/  SHFL.BFLY PT, R10, R25, 0x1, 0x1f ;  /* 0x0c201f00190a7f89 */ /* 0x000e2200000e0000 */
[----:B--2---:R-:W-:Y:S01]  /*6ba0*/  FADD.FTZ R0, R7, R0 ;  /* 0x0000000007007221 */ /* 0x004fe20000010000 */
[----:B------:R-:W-:Y:S02]  /*6bb0*/  LEA R7, R16, UR4, 0x2 ;  /* 0x0000000410077c11 */ /* 0x000fe4000f8e10ff */
[----:B------:R-:W2:Y:S01]  /*6bc0*/  SHFL.BFLY PT, R11, R24, 0x1, 0x1f ;  /* 0x0c201f00180b7f89 */ /* 0x000ea200000e0000 */
[----:B---3--:R-:W-:-:S03]  /*6bd0*/  FADD.FTZ R30, R30, R13 ;  /* 0x0000000d1e1e7221 */ /* 0x008fc60000010000 */
[----:B------:R-:W3:Y:S01]  /*6be0*/  SHFL.BFLY PT, R8, R23, 0x1, 0x1f ;  /* 0x0c201f0017087f89 */ /* 0x000ee200000e0000 */
[----:B----4-:R-:W-:-:S03]  /*6bf0*/  FADD.FTZ R28, R28, R15 ;  /* 0x0000000f1c1c7221 */ /* 0x010fc60000010000 */
[----:B------:R-:W4:Y:S01]  /*6c00*/  SHFL.BFLY PT, R5, R22, 0x1, 0x1f ;  /* 0x0c201f0016057f89 */ /* 0x000f2200000e0000 */
[----:B------:R-:W-:-:S03]  /*6c10*/  FADD.FTZ R27, R27, R14 ;  /* 0x0000000e1b1b7221 */ /* 0x000fc60000010000 */
[----:B------:R-:W4:Y:S01]  /*6c20*/  SHFL.BFLY PT, R4, R21, 0x1, 0x1f ;  /* 0x0c201f0015047f89 */ /* 0x000f2200000e0000 */
        /* <DEDUP_REMOVED lines=8> */
[----:B---3--:R-:W-:Y:S01]  /*6cb0*/  FADD.FTZ R23, R23, R8 ;  /* 0x0000000817177221 */ /* 0x008fe20000010000 */
[----:B------:R-:W-:Y:S01]  /*6cc0*/  BAR.SYNC.DEFER_BLOCKING 0x0 ;  /* 0x0000000000007b1d */ /* 0x000fe20000010000 */
[----:B----4-:R-:W-:Y:S01]  /*6cd0*/  FADD.FTZ R5, R22, R5 ;  /* 0x0000000516057221 */ /* 0x010fe20000010000 */
[----:B------:R-:W-:Y:S01]  /*6ce0*/  FADD.FTZ R4, R21, R4 ;  /* 0x0000000415047221 */ /* 0x000fe20000010000 */
[----:B-1----:R-:W-:Y:S01]  /*6cf0*/  FADD.FTZ R9, R20, R9 ;  /* 0x0000000914097221 */ /* 0x002fe20000010000 */
[----:B0-----:R-:W-:Y:S01]  /*6d00*/  FADD.FTZ R6, R19, R6 ;  /* 0x0000000613067221 */ /* 0x001fe20000010000 */
        /* <DEDUP_REMOVED lines=18> */
.L_x_20214:
[----:B------:R-:W-:Y:S05]  /*6e30*/  BSYNC.RECONVERGENT B0 ;  /* 0x0000000000007941 */ /* 0x000fea0003800200 */
.L_x_20213:
        /* <DEDUP_REMOVED lines=33> */
.L_x_20216:
[----:B------:R-:W-:Y:S05]  /*7050*/  BSYNC.RECONVERGENT B0 ;  /* 0x0000000000007941 */ /* 0x000fea0003800200 */
.L_x_20215:
        /* <DEDUP_REMOVED lines=18> */
.L_x_20218:
[----:B------:R-:W-:Y:S05]  /*7180*/  BSYNC.RECONVERGENT B0 ;  /* 0x0000000000007941 */ /* 0x000fea0003800200 */
.L_x_20217:
        /* <DEDUP_REMOVED lines=22> */
[----:B------:R-:W-:Y:S01]  /*72f0*/  FADD.FTZ R26, R26, R15 ;  /* 0x0000000f1a1a7221 */ /* 0x000fe20000010000 */
        /* <DEDUP_REMOVED lines=10> */
.L_x_20220:
[----:B------:R-:W-:Y:S05]  /*73a0*/  BSYNC.RECONVERGENT B0 ;  /* 0x0000000000007941 */ /* 0x000fea0003800200 */
.L_x_20219:
        /* <DEDUP_REMOVED lines=22> */
[----:B0-----:R-:W-:Y:S01]  /*7510*/  UIMAD UR4, UR4, 0x78, URZ ;  /* 0x00000078040478a4 */ /* 0x001fe2000f8e02ff */
[----:B------:R-:W-:-:S02]  /*7520*/  F2FP.F16.F32.PACK_AB R0, RZ, R0 ;  /* 0x00000000ff00723e */ /* 0x000fc400000000ff */
[----:B------:R-:W-:-:S03]  /*7530*/  PRMT R3, R6, 0x7632, R3 ;  /* 0x0000763206037816 */ /* 0x000fc60000000003 */
[----:B------:R-:W-:-:S04]  /*7540*/  IADD3 R33, P0, P1, R33, UR4, R34 ;  /* 0x0000000421217c10 */ /* 0x000fc8000f91e022 */
[----:B------:R-:W-:Y:S02]  /*7550*/  IADD3.X R8, PT, PT, RZ, RZ, RZ, P0, P1 ;  /* 0x000000ffff087210 */ /* 0x000fe400007e24ff */
[----:B-1----:R-:W-:-:S04]  /*7560*/  LEA R10, P0, R33, UR8, 0x1 ;  /* 0x00000008210a7c11 */ /* 0x002fc8000f8008ff */
        /* <DEDUP_REMOVED lines=20> */
.L_x_20221:
        /* <DEDUP_REMOVED lines=13> */
.L_x_25953:


//--------------------- .text._ZN4vllm25paged_attention_v1_kernelIttLi112ELi32ELi128ELNS_18Fp8KVCacheDataTypeE0ELb0EEEvPT_PKS2_PKT0_S8_ifPKiSA_iPKfiiiSC_SC_iiiii --------------------------
	.section	.text._ZN4vllm25paged_attention_v1_kernelIttLi112ELi32ELi128ELNS_18Fp8KVCacheDataTypeE0ELb0EEEvPT_PKS2_PKT0_S8_ifPKiSA_iPKfiiiSC_SC_iiiii,"ax",@progbits
	.align	128
        .global         _ZN4vllm25paged_attention_v1_kernelIttLi112ELi32ELi128ELNS_18Fp8KVCacheDataTypeE0ELb0EEEvPT_PKS2_PKT0_S8_ifPKiSA_iPKfiiiSC_SC_iiiii
        .type           _ZN4vllm25paged_attention_v1_kernelIttLi112ELi32ELi128ELNS_18Fp8KVCacheDataTypeE0ELb0EEEvPT_PKS2_PKT0_S8_ifPKiSA_iPKfiiiSC_SC_iiiii,@function
        .size           _ZN4vllm25paged_attention_v1_kernelIttLi112ELi32ELi128ELNS_18Fp8KVCacheDataTypeE0ELb0EEEvPT_PKS2_PKT0_S8_ifPKiSA_iPKfiiiSC_SC_iiiii,(.L_x_25954 - _ZN4vllm25paged_attention_v1_kernelIttLi112ELi32ELi128ELNS_18Fp8KVCacheDataTypeE0ELb0EEEvPT_PKS2_PKT0_S8_ifPKiSA_iPKfiiiSC_SC_iiiii)
        .other          _ZN4vllm25paged_attention_v1_kernelIttLi112ELi32ELi128ELNS_18Fp8KVCacheDataTypeE0ELb0EEEvPT_PKS2_PKT0_S8_ifPKiSA_iPKfiiiSC_SC_iiiii,@"STO_CUDA_ENTRY STV_DEFAULT"
_ZN4vllm25paged_attention_v1_kernelIttLi112ELi32ELi128ELNS_18Fp8KVCacheDataTypeE0ELb0EEEvPT_PKS2_PKT0_S8_ifPKiSA_iPKfiiiSC_SC_iiiii:
.text._ZN4vllm25paged_attention_v1_kernelIttLi112ELi32ELi128ELNS_18Fp8KVCacheDataTypeE0ELb0EEEvPT_PKS2_PKT0_S8_ifPKiSA_iPKfiiiSC_SC_iiiii:
        /* <DEDUP_REMOVED lines=59> */
[----:B0-----:R-:W-:Y:S01]  /*03b0*/  MOV R8, RZ ;  /* 0x000000ff00087202 */ /* 0x001fe20000000f00 */
[----:B-1----:R-:W-:-:S04]  /*03c0*/  IMAD.MOV R10, RZ, RZ, -R9 ;  /* 0x000000ffff0a7224 */ /* 0x002fc800078e0a09 */
        /* <DEDUP_REMOVED lines=11> */
[----:B------:R-:W-:-:S04]  /*0480*/  @!P3 IADD3 R10, PT, PT, R10, -R13, RZ ;  /* 0x8000000d0a0ab210 */ /* 0x000fc80007ffe0ff */
[----:B------:R-:W-:Y:S02]  /*0490*/  ISETP.GE.U32.AND P2, PT, R10, R13, PT ;  /* 0x0000000d0a00720c */ /* 0x000fe40003f46070 */
[----:B------:R-:W-:Y:S02]  /*04a0*/  @!P1 MOV R10, 0x400 ;  /* 0x00000400000a9802 */ /* 0x000fe40000000f00 */
[----:B------:R-:W-:Y:S02]  /*04b0*/  @!P3 IADD3 R2, PT, PT, R2, 0x1, RZ ;  /* 0x000000010202b810 */ /* 0x000fe40007ffe0ff */
[----:B0-----:R-:W-:Y:S01]  /*04c0*/  @!P1 LEA R10, R11, R10, 0x18 ;  /* 0x0000000a0b0a9211 */ /* 0x001fe200078ec0ff */
[C---:B-1----:R-:W-:Y:S01]  /*04d0*/  @P0 IMAD.WIDE.U32 R8, R0.reuse, 0x4, R8 ;  /* 0x0000000400080825 */ /* 0x042fe200078e0008 */
[----:B------:R-:W-:Y:S02]  /*04e0*/  LOP3.LUT R0, R0, R3, RZ, 0x3c, !PT ;  /* 0x0000000300007212 */ /* 0x000fe400078e3cff */
[----:B------:R-:W-:-:S02]  /*04f0*/  SHF.R.U32.HI R40, RZ, 0x5, R33 ;  /* 0x00000005ff287819 */ /* 0x000fc40000011621 */
[----:B------:R0:W5:Y:S01]  /*0500*/  @P0 LDG.E.CONSTANT R39, desc[UR6][R8.64] ;  /* 0x0000000608270981 */ /* 0x000162000c1e9900 */
[----:B------:R-:W-:Y:S02]  /*0510*/  ISETP.GE.AND P4, PT, R0, RZ, PT ;  /* 0x000000ff0000720c */ /* 0x000fe40003f86270 */
[----:B------:R-:W-:Y:S02]  /*0520*/  ISETP.NE.AND P0, PT, R3, RZ, PT ;  /* 0x000000ff0300720c */ /* 0x000fe40003f05270 */
[----:B------:R-:W-:Y:S02]  /*0530*/  @P2 IADD3 R2, PT, PT, R2, 0x1, RZ ;  /* 0x0000000102022810 */ /* 0x000fe40007ffe0ff */
[----:B--2---:R-:W-:-:S04]  /*0540*/  IADD3 R12, PT, PT, R41, 0x1f, RZ ;  /* 0x0000001f290c7810 */ /* 0x004fc80007ffe0ff */
[----:B------:R-:W-:-:S04]  /*0550*/  SHF.R.S32.HI R11, RZ, 0x1f, R12 ;  /* 0x0000001fff0b7819 */ /* 0x000fc8000001140c */
[----:B------:R-:W-:-:S04]  /*0560*/  LEA.HI R11, R11, R12, RZ, 0x5 ;  /* 0x0000000c0b0b7211 */ /* 0x000fc800078f28ff */
[----:B------:R-:W-:-:S04]  /*0570*/  SHF.R.S32.HI R11, RZ, 0x5, R11 ;  /* 0x00000005ff0b7819 */ /* 0x000fc8000001140b */
[----:B------:R-:W-:Y:S02]  /*0580*/  ISETP.GE.AND P2, PT, R40, R11, PT ;  /* 0x0000000b2800720c */ /* 0x000fe40003f46270 */
[----:B------:R-:W-:Y:S02]  /*0590*/  MOV R0, R2 ;  /* 0x0000000200007202 */ /* 0x000fe40000000f00 */
[----:B------:R-:W-:Y:S01]  /*05a0*/  @!P1 LEA R10, R33, R10, 0x4 ;  /* 0x0000000a210a9211 */ /* 0x000fe200078e20ff */
[----:B------:R-:W-:Y:S02]  /*05b0*/  BSSY.RECONVERGENT B0, `(.L_x_20222) ;  /* 0x00001af000007945 */ /* 0x000fe40003800200 */
[----:B------:R-:W-:Y:S01]  /*05c0*/  @!P4 IMAD.MOV R0, RZ, RZ, -R0 ;  /* 0x000000ffff00c224 */ /* 0x000fe200078e0a00 */
        /* <DEDUP_REMOVED lines=18> */
[----:B------:R-:W-:Y:S02]  /*06f0*/  IADD3 R37, PT, PT, -R41, R4, RZ ;  /* 0x0000000429257210 */ /* 0x000fe40007ffe1ff */
[----:B------:R-:W-:-:S02]  /*0700*/  IADD3 R35, PT, PT, R4, 0x1, RZ ;  /* 0x0000000104237810 */ /* 0x000fc40007ffe0ff */
[----:B-1----:R-:W-:-:S04]  /*0710*/  LEA R7, R2, R7, 0x18 ;  /* 0x0000000702077211 */ /* 0x002fc800078ec0ff */
[----:B------:R-:W-:-:S07]  /*0720*/  LEA R36, R4, R7, 0x2 ;  /* 0x0000000704247211 */ /* 0x000fce00078e10ff */
.L_x_20224:
[----:B------:R-:W-:Y:S01]  /*0730*/  MOV R12, R32 ;  /* 0x00000020000c7202 */ /* 0x000fe20000000f00 */
[----:B------:R-:W-:-:S05]  /*0740*/  IMAD.MOV.U32 R13, RZ, RZ, R3 ;  /* 0x000000ffff0d7224 */ /* 0x000fca00078e0003 */
        /* <DEDUP_REMOVED lines=19> */
[----:B-1----:R-:W-:Y:S02]  /*0880*/  HADD2.F32 R43, -RZ, R24.H0_H0 ;  /* 0x20000018ff2b7230 */ /* 0x002fe40000004100 */
[----:B--2---:R-:W-:-:S05]  /*0890*/  HADD2.F32 R29, -RZ, R4.H0_H0 ;  /* 0x20000004ff1d7230 */ /* 0x004fca0000004100 */
[----:B------:R-:W-:Y:S01]  /*08a0*/  FMUL.FTZ R30, R28, R29 ;  /* 0x0000001d1c1e7220 */ /* 0x000fe20000410000 */
[----:B------:R-:W-:Y:S02]  /*08b0*/  HADD2.F32 R29, -RZ, R4.H1_H1 ;  /* 0x30000004ff1d7230 */ /* 0x000fe40000004100 */
[----:B------:R-:W-:Y:S02]  /*08c0*/  HADD2.F32 R4, -RZ, R21.H0_H0 ;  /* 0x20000015ff047230 */ /* 0x000fe40000004100 */
[----:B---3--:R-:W-:Y:S02]  /*08d0*/  HADD2.F32 R28, -RZ, R8.H0_H0 ;  /* 0x20000008ff1c7230 */ /* 0x008fe40000004100 */
[----:B------:R-:W-:Y:S01]  /*08e0*/  FMUL.FTZ R31, R20, R29 ;  /* 0x0000001d141f7220 */ /* 0x000fe20000410000 */
[----:B------:R-:W-:Y:S02]  /*08f0*/  HADD2.F32 R20, -RZ, R24.H1_H1 ;  /* 0x30000018ff147230 */ /* 0x000fe40000004100 */
[----:B------:R-:W-:-:S02]  /*0900*/  HADD2.F32 R29, -RZ, R8.H1_H1 ;  /* 0x30000008ff1d7230 */ /* 0x000fc40000004100 */
[----:B------:R-:W-:Y:S01]  /*0910*/  FFMA.FTZ R43, R43, R28, R30 ;  /* 0x0000001c2b2b7223 */ /* 0x000fe2000001001e */
[----:B------:R-:W-:Y:S02]  /*0920*/  HADD2.F32 R8, -RZ, R25.H0_H0 ;  /* 0x20000019ff087230 */ /* 0x000fe40000004100 */
[----:B------:R-:W-:Y:S02]  /*0930*/  HADD2.F32 R21, -RZ, R21.H1_H1 ;  /* 0x30000015ff157230 */ /* 0x000fe40000004100 */
[----:B------:R-:W-:Y:S01]  /*0940*/  FFMA.FTZ R20, R20, R29, R31 ;  /* 0x0000001d14147223 */ /* 0x000fe2000001001f */
[----:B------:R-:W-:Y:S02]  /*0950*/  HADD2.F32 R29, -RZ, R5.H0_H0 ;  /* 0x20000005ff1d7230 */ /* 0x000fe40000004100 */
[--C-:B------:R-:W-:Y:S02]  /*0960*/  HADD2.F32 R24, -RZ, R22.reuse.H0_H0 ;  /* 0x20000016ff187230 */ /* 0x100fe40000004100 */
[----:B------:R-:W-:-:S02]  /*0970*/  HADD2.F32 R22, -RZ, R22.H1_H1 ;  /* 0x30000016ff167230 */ /* 0x000fc40000004100 */
[----:B------:R-:W-:Y:S01]  /*0980*/  FMUL.FTZ R31, R4, R29 ;  /* 0x0000001d041f7220 */ /* 0x000fe20000410000 */
[----:B------:R-:W-:Y:S02]  /*0990*/  HADD2.F32 R29, -RZ, R9.H0_H0 ;  /* 0x20000009ff1d7230 */ /* 0x000fe40000004100 */
[----:B------:R-:W-:-:S03]  /*09a0*/  HADD2.F32 R4, -RZ, R5.H1_H1 ;  /* 0x30000005ff047230 */ /* 0x000fc60000004100 */
[----:B------:R-:W-:Y:S01]  /*09b0*/  FFMA.FTZ R8, R8, R29, R31 ;  /* 0x0000001d08087223 */ /* 0x000fe2000001001f */
[--C-:B------:R-:W-:Y:S02]  /*09c0*/  HADD2.F32 R31, -RZ, R6.reuse.H1_H1 ;  /* 0x30000006ff1f7230 */ /* 0x100fe40000004100 */
[----:B------:R-:W-:Y:S01]  /*09d0*/  FMUL.FTZ R5, R21, R4 ;  /* 0x0000000415057220 */ /* 0x000fe20000410000 */
[----:B------:R-:W-:Y:S02]  /*09e0*/  HADD2.F32 R29, -RZ, R6.H0_H0 ;  /* 0x20000006ff1d7230 */ /* 0x000fe40000004100 */
[----:B------:R-:W-:Y:S02]  /*09f0*/  HADD2.F32 R21, -RZ, R26.H0_H0 ;  /* 0x2000001aff157230 */ /* 0x000fe40000004100 */
[----:B------:R-:W-:Y:S01]  /*0a00*/  FMUL.FTZ R4, R22, R31 ;  /* 0x0000001f16047220 */ /* 0x000fe20000410000 */
[----:B------:R-:W-:Y:S02]  /*0a10*/  HADD2.F32 R22, -RZ, R25.H1_H1 ;  /* 0x30000019ff167230 */ /* 0x000fe40000004100 */
[----:B------:R-:W-:Y:S01]  /*0a20*/  FMUL.FTZ R6, R24, R29 ;  /* 0x0000001d18067220 */ /* 0x000fe20000410000 */
[----:B------:R-:W-:-:S02]  /*0a30*/  HADD2.F32 R25, -RZ, R9.H1_H1 ;  /* 0x30000009ff197230 */ /* 0x000fc40000004100 */
[----:B------:R-:W-:Y:S02]  /*0a40*/  HADD2.F32 R9, -RZ, R10.H0_H0 ;  /* 0x2000000aff097230 */ /* 0x000fe40000004100 */
[----:B------:R-:W-:Y:S02]  /*0a50*/  HADD2.F32 R29, -RZ, R26.H1_H1 ;  /* 0x3000001aff1d7230 */ /* 0x000fe40000004100 */
[----:B------:R-:W-:Y:S01]  /*0a60*/  FFMA.FTZ R25, R22, R25, R5 ;  /* 0x0000001916197223 */ /* 0x000fe20000010005 */
[----:B------:R-:W-:Y:S02]  /*0a70*/  HADD2.F32 R24, -RZ, R10.H1_H1 ;  /* 0x3000000aff187230 */ /* 0x000fe40000004100 */
[----:B------:R-:W-:-:S03]  /*0a80*/  FFMA.FTZ R10, R21, R9, R6 ;  /* 0x00000009150a7223 */ /* 0x000fc60000010006 */
[----:B------:R-:W-:Y:S02]  /*0a90*/  FFMA.FTZ R9, R29, R24, R4 ;  /* 0x000000181d097223 */ /* 0x000fe40000010004 */
[----:B------:R-:W2:Y:S01]  /*0aa0*/  LDG.E.128.CONSTANT R28, desc[UR6][R44.64+0x800] ;  /* 0x000800062c1c7981 */ /* 0x000ea2000c1e9d00 */
[----:B------:R-:W-:Y:S02]  /*0ab0*/  HADD2.F32 R4, -RZ, R23.H0_H0 ;  /* 0x20000017ff047230 */ /* 0x000fe40000004100 */
[----:B------:R-:W-:Y:S02]  /*0ac0*/  HADD2.F32 R5, -RZ, R7.H0_H0 ;  /* 0x20000007ff057230 */ /* 0x000fe40000004100 */
[----:B------:R-:W-:Y:S02]  /*0ad0*/  HADD2.F32 R23, -RZ, R23.H1_H1 ;  /* 0x30000017ff177230 */ /* 0x000fe40000004100 */
[----:B------:R-:W-:Y:S02]  /*0ae0*/  HADD2.F32 R26, -RZ, R27.H0_H0 ;  /* 0x2000001bff1a7230 */ /* 0x000fe40000004100 */
[----:B------:R-:W-:Y:S01]  /*0af0*/  FMUL.FTZ R21, R4, R5 ;  /* 0x0000000504157220 */ /* 0x000fe20000410000 */
[----:B------:R-:W-:-:S02]  /*0b00*/  HADD2.F32 R4, -RZ, R7.H1_H1 ;  /* 0x30000007ff047230 */ /* 0x000fc40000004100 */
[--C-:B------:R-:W-:Y:S02]  /*0b10*/  HADD2.F32 R5, -RZ, R11.reuse.H0_H0 ;  /* 0x2000000bff057230 */ /* 0x100fe40000004100 */
[----:B------:R-:W-:Y:S02]  /*0b20*/  HADD2.F32 R11, -RZ, R11.H1_H1 ;  /* 0x3000000bff0b7230 */ /* 0x000fe40000004100 */
[----:B------:R-:W-:Y:S01]  /*0b30*/  FMUL.FTZ R23, R23, R4 ;  /* 0x0000000417177220 */ /* 0x000fe20000410000 */
[----:B------:R-:W-:Y:S02]  /*0b40*/  HADD2.F32 R24, -RZ, R27.H1_H1 ;  /* 0x3000001bff187230 */ /* 0x000fe40000004100 */
[----:B------:R-:W-:Y:S02]  /*0b50*/  FFMA.FTZ R26, R26, R5, R21 ;  /* 0x000000051a1a7223 */ /* 0x000fe40000010015 */
[----:B------:R-:W0:Y:S01]  /*0b60*/  LDS.128 R4, [R42+0x20] ;  /* 0x000020002a047984 */ /* 0x000e220000000c00 */
[----:B------:R-:W-:Y:S01]  /*0b70*/  FFMA.FTZ R24, R24, R11, R23 ;  /* 0x0000000b18187223 */ /* 0x000fe20000010017 */
[----:B----4-:R-:W-:-:S02]  /*0b80*/  HADD2.F32 R11, -RZ, R12.H0_H0 ;  /* 0x2000000cff0b7230 */ /* 0x010fc40000004100 */
[----:B------:R-:W-:Y:S02]  /*0b90*/  HADD2.F32 R12, -RZ, R12.H1_H1 ;  /* 0x3000000cff0c7230 */ /* 0x000fe40000004100 */
[----:B0-----:R-:W-:-:S05]  /*0ba0*/  HADD2.F32 R22, -RZ, R4.H0_H0 ;  /* 0x20000004ff167230 */ /* 0x001fca0000004100 */
[----:B------:R-:W-:Y:S01]  /*0bb0*/  FFMA.FTZ R43, R22, R11, R43 ;  /* 0x0000000b162b7223 */ /* 0x000fe2000001002b */
[----:B------:R-:W-:Y:S02]  /*0bc0*/  HADD2.F32 R11, -RZ, R4.H1_H1 ;  /* 0x30000004ff0b7230 */ /* 0x000fe40000004100 */
[----:B------:R-:W-:-:S03]  /*0bd0*/  HADD2.F32 R4, -RZ, R13.H0_H0 ;  /* 0x2000000dff047230 */ /* 0x000fc60000004100 */
[----:B------:R-:W-:Y:S01]  /*0be0*/  FFMA.FTZ R12, R11, R12, R20 ;  /* 0x0000000c0b0c7223 */ /* 0x000fe20000010014 */
[----:B------:R-:W-:Y:S01]  /*0bf0*/  HADD2.F32 R11, -RZ, R5.H0_H0 ;  /* 0x20000005ff0b7230 */ /* 0x000fe20000004100 */
[----:B------:R-:W3:Y:S01]  /*0c00*/  LDG.E.128.CONSTANT R20, desc[UR6][R44.64+0xa00] ;  /* 0x000a00062c147981 */ /* 0x000ee2000c1e9d00 */
        /* <DEDUP_REMOVED lines=11> */
[----:B------:R-:W-:-:S05]  /*0cc0*/  HADD2.F32 R9, -RZ, R7.H0_H0 ;  /* 0x20000007ff097230 */ /* 0x000fca0000004100 */
[----:B------:R-:W-:Y:S02]  /*0cd0*/  FFMA.FTZ R26, R9, R8, R26 ;  /* 0x00000008091a7223 */ /* 0x000fe4000001001a */
[----:B------:R-:W0:Y:S01]  /*0ce0*/  LDS.128 R8, [R42+0x30] ;  /* 0x000030002a087984 */ /* 0x000e220000000c00 */
[----:B------:R-:W-:Y:S02]  /*0cf0*/  HADD2.F32 R15, -RZ, R15.H1_H1 ;  /* 0x3000000fff0f7230 */ /* 0x000fe40000004100 */
[----:B------:R-:W-:-:S05]  /*0d00*/  HADD2.F32 R7, -RZ, R7.H1_H1 ;  /* 0x30000007ff077230 */ /* 0x000fca0000004100 */
[----:B------:R-:W-:Y:S01]  /*0d10*/  FFMA.FTZ R24, R7, R15, R24 ;  /* 0x0000000f07187223 */ /* 0x000fe20000010018 */
[----:B------:R-:W-:Y:S02]  /*0d20*/  HADD2.F32 R7, -RZ, R16.H0_H0 ;  /* 0x20000010ff077230 */ /* 0x000fe40000004100 */
[----:B0-----:R-:W-:-:S05]  /*0d30*/  HADD2.F32 R14, -RZ, R8.H0_H0 ;  /* 0x20000008ff0e7230 */ /* 0x001fca0000004100 */
[----:B------:R-:W-:Y:S01]  /*0d40*/  FFMA.FTZ R43, R14, R7, R43 ;  /* 0x000000070e2b7223 */ /* 0x000fe2000001002b */
[----:B------:R-:W-:Y:S02]  /*0d50*/  HADD2.F32 R7, -RZ, R8.H1_H1 ;  /* 0x30000008ff077230 */ /* 0x000fe40000004100 */
[----:B------:R-:W-:-:S05]  /*0d60*/  HADD2.F32 R8, -RZ, R16.H1_H1 ;  /* 0x30000010ff087230 */ /* 0x000fca0000004100 */
[----:B------:R-:W-:Y:S02]  /*0d70*/  FFMA.FTZ R8, R7, R8, R12 ;  /* 0x0000000807087223 */ /* 0x000fe4000001000c */
[----:B------:R-:W4:Y:S01]  /*0d80*/  LDG.E.128.CONSTANT R12, desc[UR6][R44.64+0xc00] ;  /* 0x000c00062c0c7981 */ /* 0x000f22000c1e9d00 */
[----:B------:R-:W-:Y:S02]  /*0d90*/  HADD2.F32 R7, -RZ, R9.H0_H0 ;  /* 0x20000009ff077230 */ /* 0x000fe40000004100 */
[--C-:B------:R-:W-:Y:S02]  /*0da0*/  HADD2.F32 R16, -RZ, R17.reuse.H0_H0 ;  /* 0x20000011ff107230 */ /* 0x100fe40000004100 */
[----:B------:R-:W-:-:S03]  /*0db0*/  HADD2.F32 R17, -RZ, R17.H1_H1 ;  /* 0x30000011ff117230 */ /* 0x000fc60000004100 */
[----:B------:R-:W-:Y:S01]  /*0dc0*/  FFMA.FTZ R16, R7, R16, R4 ;  /* 0x0000001007107223 */ /* 0x000fe20000010004 */
        /* <DEDUP_REMOVED lines=16> */
[----:B------:R-:W-:Y:S02]  /*0ed0*/  HADD2.F32 R27, -RZ, R5.H0_H0 ;  /* 0x20000005ff1b7230 */ /* 0x000fe40000004100 */
[----:B--2---:R-:W-:-:S05]  /*0ee0*/  HADD2.F32 R11, -RZ, R28.H0_H0 ;  /* 0x2000001cff0b7230 */ /* 0x004fca0000004100 */
[----:B------:R-:W-:Y:S01]  /*0ef0*/  FFMA.FTZ R43, R10, R11, R43 ;  /* 0x0000000b0a2b7223 */ /* 0x000fe2000001002b */
[----:B------:R-:W-:Y:S02]  /*0f00*/  HADD2.F32 R11, -RZ, R4.H1_H1 ;  /* 0x30000004ff0b7230 */ /* 0x000fe40000004100 */
[----:B------:R-:W-:-:S05]  /*0f10*/  HADD2.F32 R4, -RZ, R28.H1_H1 ;  /* 0x3000001cff047230 */ /* 0x000fca0000004100 */
[----:B------:R-:W-:Y:S01]  /*0f20*/  FFMA.FTZ R4, R11, R4, R8 ;  /* 0x000000040b047223 */ /* 0x000fe20000010008 */
[----:B------:R-:W-:Y:S02]  /*0f30*/  HADD2.F32 R8, -RZ, R5.H1_H1 ;  /* 0x30000005ff087230 */ /* 0x000fe40000004100 */
[--C-:B------:R-:W-:Y:S02]  /*0f40*/  HADD2.F32 R5, -RZ, R29.reuse.H0_H0 ;  /* 0x2000001dff057230 */ /* 0x100fe40000004100 */
        /* <DEDUP_REMOVED lines=8> */
[----:B------:R-:W-:Y:S01]  /*0fd0*/  HADD2.F32 R29, -RZ, R7.H0_H0 ;  /* 0x20000007ff1d7230 */ /* 0x000fe20000004100 */
[----:B------:R-:W2:Y:S01]  /*0fe0*/  LDG.E.128.CONSTANT R16, desc[UR6][R44.64+0xe00] ;  /* 0x000e00062c107981 */ /* 0x000ea2000c1e9d00 */
[----:B------:R-:W-:-:S02]  /*0ff0*/  HADD2.F32 R8, -RZ, R31.H0_H0 ;  /* 0x2000001fff087230 */ /* 0x000fc40000004100 */
[----:B------:R-:W-:-:S03]  /*1000*/  FFMA.FTZ R6, R6, R30, R9 ;  /* 0x0000001e06067223 */ /* 0x000fc60000010009 */
[----:B------:R-:W-:Y:S02]  /*1010*/  FFMA.FTZ R29, R29, R8, R26 ;  /* 0x000000081d1d7223 */ /* 0x000fe4000001001a */
[----:B------:R-:W0:Y:S01]  /*1020*/  LDS.128 R8, [R42+0x50] ;  /* 0x000050002a087984 */ /* 0x000e220000000c00 */
[----:B------:R-:W-:Y:S02]  /*1030*/  HADD2.F32 R28, -RZ, R31.H1_H1 ;  /* 0x3000001fff1c7230 */ /* 0x000fe40000004100 */
[----:B------:R-:W-:-:S05]  /*1040*/  HADD2.F32 R7, -RZ, R7.H1_H1 ;  /* 0x30000007ff077230 */ /* 0x000fca0000004100 */
[----:B------:R-:W-:Y:S01]  /*1050*/  FFMA.FTZ R28, R7, R28, R24 ;  /* 0x0000001c071c7223 */ /* 0x000fe20000010018 */
[----:B---3--:R-:W-:Y:S02]  /*1060*/  HADD2.F32 R7, -RZ, R20.H0_H0 ;  /* 0x20000014ff077230 */ /* 0x008fe40000004100 */
[----:B0-----:R-:W-:-:S05]  /*1070*/  HADD2.F32 R24, -RZ, R8.H0_H0 ;  /* 0x20000008ff187230 */ /* 0x001fca0000004100 */
[----:B------:R-:W-:Y:S01]  /*1080*/  FFMA.FTZ R43, R24, R7, R43 ;  /* 0x00000007182b7223 */ /* 0x000fe2000001002b */
[----:B------:R-:W-:Y:S02]  /*1090*/  HADD2.F32 R7, -RZ, R8.H1_H1 ;  /* 0x30000008ff077230 */ /* 0x000fe40000004100 */
[----:B------:R-:W-:Y:S02]  /*10a0*/  HADD2.F32 R8, -RZ, R20.H1_H1 ;  /* 0x30000014ff087230 */ /* 0x000fe40000004100 */
[----:B------:R-:W-:-:S03]  /*10b0*/  HADD2.F32 R30, -RZ, R9.H1_H1 ;  /* 0x30000009ff1e7230 */ /* 0x000fc60000004100 */
[----:B------:R-:W-:Y:S01]  /*10c0*/  FFMA.FTZ R8, R7, R8, R4 ;  /* 0x0000000807087223 */ /* 0x000fe20000010004 */
[----:B------:R-:W-:Y:S02]  /*10d0*/  HADD2.F32 R4, -RZ, R9.H0_H0 ;  /* 0x20000009ff047230 */ /* 0x000fe40000004100 */
[--C-:B------:R-:W-:Y:S02]  /*10e0*/  HADD2.F32 R9, -RZ, R21.reuse.H0_H0 ;  /* 0x20000015ff097230 */ /* 0x100fe40000004100 */
[----:B------:R-:W-:Y:S02]  /*10f0*/  HADD2.F32 R21, -RZ, R21.H1_H1 ;  /* 0x30000015ff157230 */ /* 0x000fe40000004100 */
[----:B------:R-:W-:Y:S02]  /*1100*/  HADD2.F32 R31, -RZ, R22.H0_H0 ;  /* 0x20000016ff1f7230 */ /* 0x000fe40000004100 */
[----:B------:R-:W-:Y:S01]  /*1110*/  FFMA.FTZ R9, R4, R9, R27 ;  /* 0x0000000904097223 */ /* 0x000fe2000001001b */
[----:B------:R-:W-:-:S02]  /*1120*/  HADD2.F32 R4, -RZ, R10.H0_H0 ;  /* 0x2000000aff047230 */ /* 0x000fc40000004100 */
[----:B------:R-:W-:Y:S02]  /*1130*/  FFMA.FTZ R30, R30, R21, R25 ;  /* 0x000000151e1e7223 */ /* 0x000fe40000010019 */
[----:B------:R-:W3:Y:S01]  /*1140*/  LDG.E.128.CONSTANT R24, desc[UR6][R44.64+0x1000] ;  /* 0x001000062c187981 */ /* 0x000ee2000c1e9d00 */
        /* <DEDUP_REMOVED lines=9> */
[----:B------:R-:W-:-:S05]  /*11e0*/  HADD2.F32 R11, -RZ, R11.H1_H1 ;  /* 0x3000000bff0b7230 */ /* 0x000fca0000004100 */
[----:B------:R-:W-:Y:S01]  /*11f0*/  FFMA.FTZ R28, R11, R23, R28 ;  /* 0x000000170b1c7223 */ /* 0x000fe2000001001c */
[----:B----4-:R-:W-:Y:S02]  /*1200*/  HADD2.F32 R11, -RZ, R12.H0_H0 ;  /* 0x2000000cff0b7230 */ /* 0x010fe40000004100 */
[----:B0-----:R-:W-:-:S05]  /*1210*/  HADD2.F32 R20, -RZ, R4.H0_H0 ;  /* 0x20000004ff147230 */ /* 0x001fca0000004100 */
[----:B------:R-:W-:Y:S02]  /*1220*/  FFMA.FTZ R43, R20, R11, R43 ;  /* 0x0000000b142b7223 */ /* 0x000fe4000001002b */
[----:B------:R-:W4:Y:S01]  /*1230*/  LDG.E.128.CONSTANT R20, desc[UR6][R44.64+0x1200] ;  /* 0x001200062c147981 */ /* 0x000f22000c1e9d00 */
[----:B------:R-:W-:Y:S02]  /*1240*/  HADD2.F32 R11, -RZ, R4.H1_H1 ;  /* 0x30000004ff0b7230 */ /* 0x000fe40000004100 */
[----:B------:R-:W-:Y:S02]  /*1250*/  HADD2.F32 R4, -RZ, R12.H1_H1 ;  /* 0x3000000cff047230 */ /* 0x000fe40000004100 */
[----:B------:R-:W-:-:S03]  /*1260*/  HADD2.F32 R12, -RZ, R5.H0_H0 ;  /* 0x20000005ff0c7230 */ /* 0x000fc60000004100 */
[----:B------:R-:W-:Y:S01]  /*1270*/  FFMA.FTZ R4, R11, R4, R8 ;  /* 0x000000040b047223 */ /* 0x000fe20000010008 */
[----:B------:R-:W-:Y:S02]  /*1280*/  HADD2.F32 R8, -RZ, R13.H0_H0 ;  /* 0x2000000dff087230 */ /* 0x000fe40000004100 */
[----:B------:R-:W-:-:S03]  /*1290*/  HADD2.F32 R5, -RZ, R5.H1_H1 ;  /* 0x30000005ff057230 */ /* 0x000fc60000004100 */
[----:B------:R-:W-:Y:S01]  /*12a0*/  FFMA.FTZ R12, R12, R8, R9 ;  /* 0x000000080c0c7223 */ /* 0x000fe20000010009 */
[----:B------:R-:W-:Y:S02]  /*12b0*/  HADD2.F32 R8, -RZ, R6.H0_H0 ;  /* 0x20000006ff087230 */ /* 0x000fe40000004100 */
[----:B------:R-:W-:Y:S02]  /*12c0*/  HADD2.F32 R9, -RZ, R14.H0_H0 ;  /* 0x2000000eff097230 */ /* 0x000fe40000004100 */
[----:B------:R-:W-:-:S03]  /*12d0*/  HADD2.F32 R13, -RZ, R13.H1_H1 ;  /* 0x3000000dff0d7230 */ /* 0x000fc60000004100 */
[----:B------:R-:W-:Y:S01]  /*12e0*/  FFMA.FTZ R31, R8, R9, R31 ;  /* 0x00000009081f7223 */ /* 0x000fe2000001001f */
[----:B------:R-:W-:Y:S02]  /*12f0*/  HADD2.F32 R9, -RZ, R6.H1_H1 ;  /* 0x30000006ff097230 */ /* 0x000fe40000004100 */
[----:B------:R-:W-:Y:S01]  /*1300*/  FFMA.FTZ R5, R5, R13, R30 ;  /* 0x0000000d05057223 */ /* 0x000fe2000001001e */
[----:B------:R-:W-:Y:S02]  /*1310*/  HADD2.F32 R6, -RZ, R14.H1_H1 ;  /* 0x3000000eff067230 */ /* 0x000fe40000004100 */
[----:B------:R-:W-:Y:S02]  /*1320*/  HADD2.F32 R30, -RZ, R7.H0_H0 ;  /* 0x20000007ff1e7230 */ /* 0x000fe40000004100 */
        /* <DEDUP_REMOVED lines=20> */
[----:B------:R-:W-:Y:S01]  /*1470*/  FFMA.FTZ R9, R4, R9, R5 ;  /* 0x0000000904097223 */ /* 0x000fe20000010005 */
[----:B------:R-:W-:-:S02]  /*1480*/  HADD2.F32 R4, -RZ, R10.H0_H0 ;  /* 0x2000000aff047230 */ /* 0x000fc40000004100 */
[----:B------:R-:W-:Y:S02]  /*1490*/  HADD2.F32 R5, -RZ, R10.H1_H1 ;  /* 0x3000000aff057230 */ /* 0x000fe40000004100 */
[----:B------:R-:W-:Y:S02]  /*14a0*/  HADD2.F32 R18, -RZ, R18.H1_H1 ;  /* 0x30000012ff127230 */ /* 0x000fe40000004100 */
[----:B------:R-:W-:Y:S02]  /*14b0*/  HADD2.F32 R12, -RZ, R19.H0_H0 ;  /* 0x20000013ff0c7230 */ /* 0x000fe40000004100 */
[----:B------:R-:W-:Y:S01]  /*14c0*/  FFMA.FTZ R10, R4, R7, R31 ;  /* 0x00000007040a7223 */ /* 0x000fe2000001001f */
[----:B------:R-:W-:Y:S02]  /*14d0*/  FFMA.FTZ R31, R5, R18, R6 ;  /* 0x00000012051f7223 */ /* 0x000fe40000010006 */
[----:B------:R-:W0:Y:S01]  /*14e0*/  LDS.128 R4, [R42+0x80] ;  /* 0x000080002a047984 */ /* 0x000e220000000c00 */
[----:B------:R-:W-:-:S03]  /*14f0*/  FFMA.FTZ R30, R13, R12, R30 ;  /* 0x0000000c0d1e7223 */ /* 0x000fc6000001001e */
[----:B------:R-:W2:Y:S01]  /*1500*/  LDG.E.128.CONSTANT R12, desc[UR6][R44.64+0x1400] ;  /* 0x001400062c0c7981 */ /* 0x000ea2000c1e9d00 */
[----:B------:R-:W-:Y:S02]  /*1510*/  HADD2.F32 R18, -RZ, R11.H1_H1 ;  /* 0x3000000bff127230 */ /* 0x000fe40000004100 */
[----:B------:R-:W-:-:S05]  /*1520*/  HADD2.F32 R43, -RZ, R19.H1_H1 ;  /* 0x30000013ff2b7230 */ /* 0x000fca0000004100 */
[----:B------:R-:W-:Y:S01]  /*1530*/  FFMA.FTZ R43, R18, R43, R29 ;  /* 0x0000002b122b7223 */ /* 0x000fe2000001001d */
[----:B---3--:R-:W-:Y:S02]  /*1540*/  HADD2.F32 R17, -RZ, R24.H0_H0 ;  /* 0x20000018ff117230 */ /* 0x008fe40000004100 */
[----:B0-----:R-:W-:Y:S02]  /*1550*/  HADD2.F32 R11, -RZ, R4.H0_H0 ;  /* 0x20000004ff0b7230 */ /* 0x001fe40000004100 */
[----:B------:R-:W-:-:S03]  /*1560*/  HADD2.F32 R29, -RZ, R5.H0_H0 ;  /* 0x20000005ff1d7230 */ /* 0x000fc60000004100 */
[----:B------:R-:W-:Y:S01]  /*1570*/  FFMA.FTZ R28, R11, R17, R28 ;  /* 0x000000110b1c7223 */ /* 0x000fe2000001001c */
[----:B------:R-:W-:Y:S02]  /*1580*/  HADD2.F32 R11, -RZ, R4.H1_H1 ;  /* 0x30000004ff0b7230 */ /* 0x000fe40000004100 */
[----:B------:R-:W-:Y:S02]  /*1590*/  HADD2.F32 R4, -RZ, R5.H1_H1 ;  /* 0x30000005ff047230 */ /* 0x000fe40000004100 */
[----:B------:R-:W-:Y:S02]  /*15a0*/  HADD2.F32 R24, -RZ, R24.H1_H1 ;  /* 0x30000018ff187230 */ /* 0x000fe40000004100 */
[--C-:B------:R-:W-:Y:S02]  /*15b0*/  HADD2.F32 R5, -RZ, R25.reuse.H0_H0 ;  /* 0x20000019ff057230 */ /* 0x100fe40000004100 */
        /* <DEDUP_REMOVED lines=8> */
[----:B------:R-:W-:Y:S01]  /*1640*/  FFMA.FTZ R5, R5, R8, R10 ;  /* 0x0000000805057223 */ /* 0x000fe2000001000a */
[----:B------:R-:W-:Y:S01]  /*1650*/  HADD2.F32 R17, -RZ, R7.H0_H0 ;  /* 0x20000007ff117230 */ /* 0x000fe20000004100 */
[----:B------:R-:W0:Y:S01]  /*1660*/  LDS.128 R8, [R42+0x90] ;  /* 0x000090002a087984 */ /* 0x000e220000000c00 */
[----:B------:R-:W-:Y:S01]  /*1670*/  FFMA.FTZ R31, R6, R26, R31 ;  /* 0x0000001a061f7223 */ /* 0x000fe2000001001f */
[----:B------:R-:W-:-:S05]  /*1680*/  HADD2.F32 R6, -RZ, R27.H0_H0 ;  /* 0x2000001bff067230 */ /* 0x000fca0000004100 */
[----:B------:R-:W-:Y:S02]  /*1690*/  FFMA.FTZ R30, R17, R6, R30 ;  /* 0x00000006111e7223 */ /* 0x000fe4000001001e */
        /* <DEDUP_REMOVED lines=11> */
[----:B------:R-:W-:Y:S01]  /*1750*/  HADD2.F32 R7, -RZ, R21.H0_H0 ;  /* 0x20000015ff077230 */ /* 0x000fe20000004100 */
[----:B------:R-:W4:Y:S01]  /*1760*/  LDG.E.128.CONSTANT R24, desc[UR6][R44.64+0x1800] ;  /* 0x001800062c187981 */ /* 0x000f22000c1e9d00 */
[----:B------:R-:W-:Y:S02]  /*1770*/  HADD2.F32 R9, -RZ, R9.H1_H1 ;  /* 0x30000009ff097230 */ /* 0x000fe40000004100 */
[----:B------:R-:W-:Y:S02]  /*1780*/  HADD2.F32 R21, -RZ, R21.H1_H1 ;  /* 0x30000015ff157230 */ /* 0x000fe40000004100 */
[----:B------:R-:W-:-:S03]  /*1790*/  HADD2.F32 R46, -RZ, R10.H0_H0 ;  /* 0x2000000aff2e7230 */ /* 0x000fc60000004100 */
[----:B------:R-:W-:Y:S01]  /*17a0*/  FFMA.FTZ R9, R9, R21, R4 ;  /* 0x0000001509097223 */ /* 0x000fe20000010004 */
[----:B------:R-:W-:Y:S02]  /*17b0*/  HADD2.F32 R4, -RZ, R22.H0_H0 ;  /* 0x20000016ff047230 */ /* 0x000fe40000004100 */
[----:B------:R-:W-:-:S03]  /*17c0*/  FFMA.FTZ R29, R6, R7, R29 ;  /* 0x00000007061d7223 */ /* 0x000fc6000001001d */
[----:B------:R-:W-:Y:S02]  /*17d0*/  FFMA.FTZ R46, R46, R4, R5 ;  /* 0x000000042e2e7223 */ /* 0x000fe40000010005 */
[----:B------:R-:W4:Y:S01]  /*17e0*/  LDG.E.128.CONSTANT R4, desc[UR6][R44.64+0x1a00] ;  /* 0x001a00062c047981 */ /* 0x000f22000c1e9d00 */
        /* <DEDUP_REMOVED lines=11> */
[--C-:B--2---:R-:W-:Y:S02]  /*18a0*/  HADD2.F32 R10, -RZ, R12.reuse.H0_H0 ;  /* 0x2000000cff0a7230 */ /* 0x104fe40000004100 */
[----:B------:R-:W-:-:S03]  /*18b0*/  HADD2.F32 R12, -RZ, R12.H1_H1 ;  /* 0x3000000cff0c7230 */ /* 0x000fc60000004100 */
[----:B------:R-:W-:Y:S01]  /*18c0*/  FFMA.FTZ R28, R11, R10, R28 ;  /* 0x0000000a0b1c7223 */ /* 0x000fe2000001001c */
[----:B------:R-:W-:Y:S02]  /*18d0*/  HADD2.F32 R11, -RZ, R20.H1_H1 ;  /* 0x30000014ff0b7230 */ /* 0x000fe40000004100 */
[----:B------:R-:W-:Y:S02]  /*18e0*/  HADD2.F32 R10, -RZ, R13.H0_H0 ;  /* 0x2000000dff0a7230 */ /* 0x000fe40000004100 */
[--C-:B------:R-:W-:Y:S02]  /*18f0*/  HADD2.F32 R20, -RZ, R21.reuse.H1_H1 ;  /* 0x30000015ff147230 */ /* 0x100fe40000004100 */
[----:B------:R-:W-:Y:S01]  /*1900*/  FFMA.FTZ R12, R11, R12, R8 ;  /* 0x0000000c0b0c7223 */ /* 0x000fe20000010008 */
[----:B------:R-:W-:Y:S02]  /*1910*/  HADD2.F32 R8, -RZ, R21.H0_H0 ;  /* 0x20000015ff087230 */ /* 0x000fe40000004100 */
        /* <DEDUP_REMOVED lines=18> */
[--C-:B---3--:R-:W-:Y:S02]  /*1a40*/  HADD2.F32 R8, -RZ, R16.reuse.H0_H0 ;  /* 0x20000010ff087230 */ /* 0x108fe40000004100 */
[----:B------:R-:W-:-:S03]  /*1a50*/  HADD2.F32 R16, -RZ, R16.H1_H1 ;  /* 0x30000010ff107230 */ /* 0x000fc60000004100 */
[----:B------:R-:W-:Y:S02]  /*1a60*/  FFMA.FTZ R28, R13, R8, R28 ;  /* 0x000000080d1c7223 */ /* 0x000fe4000001001c */
[----:B------:R-:W-:Y:S02]  /*1a70*/  FFMA.FTZ R8, R15, R16, R12 ;  /* 0x000000100f087223 */ /* 0x000fe4000001000c */
[----:B------:R-:W0:Y:S01]  /*1a80*/  LDS.128 R12, [R42+0xc0] ;  /* 0x0000c0002a0c7984 */ /* 0x000e220000000c00 */
[----:B------:R-:W-:Y:S02]  /*1a90*/  HADD2.F32 R16, -RZ, R9.H0_H0 ;  /* 0x20000009ff107230 */ /* 0x000fe40000004100 */
[----:B------:R-:W-:Y:S02]  /*1aa0*/  HADD2.F32 R21, -RZ, R17.H0_H0 ;  /* 0x20000011ff157230 */ /* 0x000fe40000004100 */
[----:B------:R-:W-:Y:S02]  /*1ab0*/  HADD2.F32 R9, -RZ, R9.H1_H1 ;  /* 0x30000009ff097230 */ /* 0x000fe40000004100 */
[----:B------:R-:W-:-:S02]  /*1ac0*/  HADD2.F32 R17, -RZ, R17.H1_H1 ;  /* 0x30000011ff117230 */ /* 0x000fc40000004100 */
[----:B------:R-:W-:-:S03]  /*1ad0*/  FFMA.FTZ R29, R16, R21, R29 ;  /* 0x00000015101d7223 */ /* 0x000fc6000001001d */
[----:B------:R-:W-:Y:S02]  /*1ae0*/  FFMA.FTZ R9, R9, R17, R20 ;  /* 0x0000001109097223 */ /* 0x000fe40000010014 */
[----:B------:R-:W1:Y:S01]  /*1af0*/  LDS.128 R20, [R42+0xd0] ;  /* 0x0000d0002a147984 */ /* 0x000e620000000c00 */
[----:B------:R-:W-:Y:S02]  /*1b00*/  HADD2.F32 R17, -RZ, R10.H0_H0 ;  /* 0x2000000aff117230 */ /* 0x000fe40000004100 */
[----:B------:R-:W-:Y:S02]  /*1b10*/  HADD2.F32 R16, -RZ, R18.H0_H0 ;  /* 0x20000012ff107230 */ /* 0x000fe40000004100 */
[----:B------:R-:W-:Y:S02]  /*1b20*/  HADD2.F32 R10, -RZ, R10.H1_H1 ;  /* 0x3000000aff0a7230 */ /* 0x000fe40000004100 */
[----:B------:R-:W-:Y:S02]  /*1b30*/  HADD2.F32 R18, -RZ, R18.H1_H1 ;  /* 0x30000012ff127230 */ /* 0x000fe40000004100 */
[----:B------:R-:W-:Y:S01]  /*1b40*/  FFMA.FTZ R46, R17, R16, R46 ;  /* 0x00000010112e7223 */ /* 0x000fe2000001002e */
[----:B------:R-:W-:-:S02]  /*1b50*/  HADD2.F32 R16, -RZ, R19.H0_H0 ;  /* 0x20000013ff107230 */ /* 0x000fc40000004100 */
[----:B------:R-:W-:Y:S02]  /*1b60*/  HADD2.F32 R19, -RZ, R19.H1_H1 ;  /* 0x30000013ff137230 */ /* 0x000fe40000004100 */
[----:B------:R-:W-:Y:S01]  /*1b70*/  FFMA.FTZ R31, R10, R18, R31 ;  /* 0x000000120a1f7223 */ /* 0x000fe2000001001f */
[--C-:B------:R-:W-:Y:S02]  /*1b80*/  HADD2.F32 R10, -RZ, R11.reuse.H1_H1 ;  /* 0x3000000bff0a7230 */ /* 0x100fe40000004100 */
[----:B------:R-:W-:-:S03]  /*1b90*/  HADD2.F32 R17, -RZ, R11.H0_H0 ;  /* 0x2000000bff117230 */ /* 0x000fc60000004100 */
[----:B------:R-:W-:Y:S02]  /*1ba0*/  FFMA.FTZ R43, R10, R19, R43 ;  /* 0x000000130a2b7223 */ /* 0x000fe4000001002b */
[----:B------:R-:W-:Y:S01]  /*1bb0*/  FFMA.FTZ R30, R17, R16, R30 ;  /* 0x00000010111e7223 */ /* 0x000fe2000001001e */
[--C-:B----4-:R-:W-:Y:S02]  /*1bc0*/  HADD2.F32 R10, -RZ, R24.reuse.H0_H0 ;  /* 0x20000018ff0a7230 */ /* 0x110fe40000004100 */
[----:B------:R-:W-:Y:S02]  /*1bd0*/  HADD2.F32 R24, -RZ, R24.H1_H1 ;  /* 0x30000018ff187230 */ /* 0x000fe40000004100 */
[--C-:B0-----:R-:W-:Y:S02]  /*1be0*/  HADD2.F32 R17, -RZ, R12.reuse.H1_H1 ;  /* 0x3000000cff117230 */ /* 0x101fe40000004100 */
[----:B------:R-:W-:-:S03]  /*1bf0*/  HADD2.F32 R11, -RZ, R12.H0_H0 ;  /* 0x2000000cff0b7230 */ /* 0x000fc60000004100 */
[----:B------:R-:W-:Y:S01]  /*1c00*/  FFMA.FTZ R8, R17, R24, R8 ;  /* 0x0000001811087223 */ /* 0x000fe20000010008 */
[----:B------:R-:W-:Y:S02]  /*1c10*/  HADD2.F32 R17, -RZ, R25.H0_H0 ;  /* 0x20000019ff117230 */ /* 0x000fe40000004100 */
[----:B------:R-:W-:Y:S02]  /*1c20*/  HADD2.F32 R16, -RZ, R13.H1_H1 ;  /* 0x3000000dff107230 */ /* 0x000fe40000004100 */
[----:B------:R-:W-:Y:S02]  /*1c30*/  HADD2.F32 R25, -RZ, R25.H1_H1 ;  /* 0x30000019ff197230 */ /* 0x000fe40000004100 */
[----:B------:R-:W-:Y:S02]  /*1c40*/  HADD2.F32 R12, -RZ, R13.H0_H0 ;  /* 0x2000000dff0c7230 */ /* 0x000fe40000004100 */
[----:B------:R-:W-:Y:S01]  /*1c50*/  FFMA.FTZ R28, R11, R10, R28 ;  /* 0x0000000a0b1c7223 */ /* 0x000fe2000001001c */
[----:B------:R-:W-:-:S02]  /*1c60*/  HADD2.F32 R11, -RZ, R27.H0_H0 ;  /* 0x2000001bff0b7230 */ /* 0x000fc40000004100 */
[----:B------:R-:W-:Y:S01]  /*1c70*/  FFMA.FTZ R9, R16, R25, R9 ;  /* 0x0000001910097223 */ /* 0x000fe20000010009 */
[----:B------:R-:W-:Y:S02]  /*1c80*/  HADD2.F32 R10, -RZ, R27.H1_H1 ;  /* 0x3000001bff0a7230 */ /* 0x000fe40000004100 */
[----:B------:R-:W-:Y:S01]  /*1c90*/  FFMA.FTZ R29, R12, R17, R29 ;  /* 0x000000110c1d7223 */ /* 0x000fe2000001001d */
[----:B-1----:R-:W-:Y:S02]  /*1ca0*/  HADD2.F32 R27, -RZ, R20.H1_H1 ;  /* 0x30000014ff1b7230 */ /* 0x002fe40000004100 */
[----:B------:R-:W-:Y:S02]  /*1cb0*/  HADD2.F32 R16, -RZ, R4.H1_H1 ;  /* 0x30000004ff107230 */ /* 0x000fe40000004100 */
[----:B------:R-:W-:Y:S02]  /*1cc0*/  HADD2.F32 R13, -RZ, R26.H0_H0 ;  /* 0x2000001aff0d7230 */ /* 0x000fe40000004100 */
[----:B------:R-:W-:-:S02]  /*1cd0*/  HADD2.F32 R19, -RZ, R14.H0_H0 ;  /* 0x2000000eff137230 */ /* 0x000fc40000004100 */
[----:B------:R-:W-:Y:S02]  /*1ce0*/  HADD2.F32 R25, -RZ, R20.H0_H0 ;  /* 0x20000014ff197230 */ /* 0x000fe40000004100 */
[----:B------:R-:W-:Y:S02]  /*1cf0*/  HADD2.F32 R12, -RZ, R4.H0_H0 ;  /* 0x20000004ff0c7230 */ /* 0x000fe40000004100 */
[----:B------:R-:W-:Y:S02]  /*1d00*/  HADD2.F32 R26, -RZ, R26.H1_H1 ;  /* 0x3000001aff1a7230 */ /* 0x000fe40000004100 */
[----:B------:R-:W-:Y:S02]  /*1d10*/  HADD2.F32 R14, -RZ, R14.H1_H1 ;  /* 0x3000000eff0e7230 */ /* 0x000fe40000004100 */
[----:B------:R-:W-:Y:S01]  /*1d20*/  FFMA.FTZ R27, R27, R16, R8 ;  /* 0x000000101b1b7223 */ /* 0x000fe20000010008 */
[--C-:B------:R-:W-:Y:S02]  /*1d30*/  HADD2.F32 R17, -RZ, R15.reuse.H0_H0 ;  /* 0x2000000fff117230 */ /* 0x100fe40000004100 */
        /* <DEDUP_REMOVED lines=15> */
[----:B------:R-:W-:Y:S02]  /*1e30*/  HADD2.F32 R8, -RZ, R23.H0_H0 ;  /* 0x20000017ff087230 */ /* 0x000fe40000004100 */
[----:B------:R-:W-:Y:S01]  /*1e40*/  FFMA.FTZ R10, R10, R12, R13 ;  /* 0x0000000c0a0a7223 */ /* 0x000fe2000001000d */
[----:B------:R-:W-:Y:S01]  /*1e50*/  FADD.FTZ R13, R5, R14 ;  /* 0x0000000e050d7221 */ /* 0x000fe20000010000 */
[----:B------:R-:W-:Y:S02]  /*1e60*/  HADD2.F32 R5, -RZ, R7.H0_H0 ;  /* 0x20000007ff057230 */ /* 0x000fe40000004100 */
[----:B------:R-:W-:Y:S01]  /*1e70*/  FFMA.FTZ R11, R17, R11, R30 ;  /* 0x0000000b110b7223 */ /* 0x000fe2000001001e */
[----:B------:R-:W-:-:S02]  /*1e80*/  HADD2.F32 R9, -RZ, R22.H1_H1 ;  /* 0x30000016ff097230 */ /* 0x000fc40000004100 */
[----:B------:R-:W-:Y:S02]  /*1e90*/  HADD2.F32 R6, -RZ, R6.H1_H1 ;  /* 0x30000006ff067230 */ /* 0x000fe40000004100 */
[----:B------:R-:W-:Y:S01]  /*1ea0*/  FFMA.FTZ R5, R8, R5, R11 ;  /* 0x0000000508057223 */ /* 0x000fe2000001000b */
[----:B------:R-:W-:Y:S02]  /*1eb0*/  IADD3 R8, PT, PT, R41, 0x1f, RZ ;  /* 0x0000001f29087810 */ /* 0x000fe40007ffe0ff */
[----:B------:R-:W-:Y:S01]  /*1ec0*/  IADD3 R12, PT, PT, R37, 0x1, RZ ;  /* 0x00000001250c7810 */ /* 0x000fe20007ffe0ff */
[----:B------:R-:W-:Y:S01]  /*1ed0*/  FFMA.FTZ R6, R9, R6, R26 ;  /* 0x0000000609067223 */ /* 0x000fe2000001001a */
[----:B------:R-:W-:Y:S01]  /*1ee0*/  FADD.FTZ R13, R10, R13 ;  /* 0x0000000d0a0d7221 */ /* 0x000fe20000010000 */
[----:B------:R-:W-:Y:S02]  /*1ef0*/  SHF.R.S32.HI R9, RZ, 0x1f, R8 ;  /* 0x0000001fff097819 */ /* 0x000fe40000011408 */
[----:B------:R-:W-:Y:S01]  /*1f00*/  I2FP.F32.S32 R12, R12 ;  /* 0x0000000c000c7245 */ /* 0x000fe20000201400 */
[----:B------:R-:W-:-:S02]  /*1f10*/  HADD2.F32 R23, -RZ, R23.H1_H1 ;  /* 0x30000017ff177230 */ /* 0x000fc40000004100 */
[----:B------:R-:W-:Y:S01]  /*1f20*/  FADD.FTZ R6, R6, R13 ;  /* 0x0000000d06067221 */ /* 0x000fe20000010000 */
[----:B------:R-:W-:Y:S01]  /*1f30*/  HADD2.F32 R7, -RZ, R7.H1_H1 ;  /* 0x30000007ff077230 */ /* 0x000fe20000004100 */
[----:B------:R-:W-:Y:S01]  /*1f40*/  LEA.HI R9, R9, R8, RZ, 0x5 ;  /* 0x0000000809097211 */ /* 0x000fe200078f28ff */
[----:B-----5:R-:W-:Y:S01]  /*1f50*/  FMUL.FTZ R12, R12, R39 ;  /* 0x000000270c0c7220 */ /* 0x020fe20000410000 */
[----:B------:R-:W-:Y:S01]  /*1f60*/  FSETP.NEU.FTZ.AND P0, PT, R39, RZ, PT ;  /* 0x000000ff2700720b */ /* 0x000fe20003f1d000 */
[----:B------:R-:W-:Y:S01]  /*1f70*/  FADD.FTZ R5, R5, R6 ;  /* 0x0000000605057221 */ /* 0x000fe20000010000 */
[----:B------:R-:W-:Y:S01]  /*1f80*/  FFMA.FTZ R4, R23, R7, R4 ;  /* 0x0000000717047223 */ /* 0x000fe20000010004 */
[----:B------:R-:W-:Y:S02]  /*1f90*/  IADD3 R40, PT, PT, R40, 0x4, RZ ;  /* 0x0000000428287810 */ /* 0x000fe40007ffe0ff */
[----:B------:R-:W-:Y:S02]  /*1fa0*/  SHF.R.S32.HI R9, RZ, 0x5, R9 ;  /* 0x00000005ff097819 */ /* 0x000fe40000011409 */
[----:B------:R-:W-:Y:S01]  /*1fb0*/  IADD3 R6, PT, PT, R35, -0x1, RZ ;  /* 0xffffffff23067810 */ /* 0x000fe20007ffe0ff */
[----:B------:R-:W-:Y:S01]  /*1fc0*/  FADD.FTZ R4, R4, R5 ;  /* 0x0000000504047221 */ /* 0x000fe20000010000 */
[----:B------:R-:W-:-:S02]  /*1fd0*/  FSEL R7, R12, RZ, P0 ;  /* 0x000000ff0c077208 */ /* 0x000fc40000000000 */
        /* <DEDUP_REMOVED lines=12> */
.L_x_20223:
[----:B------:R-:W-:Y:S05]  /*20a0*/  BSYNC.RECONVERGENT B0 ;  /* 0x0000000000007941 */ /* 0x000fea0003800200 */
.L_x_20222:
        /* <DEDUP_REMOVED lines=15> */
[----:B------:R-:W1:Y:S02]  /*21a0*/  SHFL.BFLY PT, R7, R8, 0x1, 0x1f ;  /* 0x0c201f0008077f89 */ /* 0x000e6400000e0000 */
[----:B------:R-:W-:-:S05]  /*21b0*/  VIADD R9, R6, 0xe0 ;  /* 0x000000e006097836 */ /* 0x000fca0000000000 */
        /* <DEDUP_REMOVED lines=36> */
[----:B------:R-:W-:-:S07]  /*2400*/  IADD3 R11, PT, PT, RZ, -R11, RZ ;  /* 0x8000000bff0b7210 */ /* 0x000fce0007ffe0ff */
.L_x_20229:
        /* <DEDUP_REMOVED lines=11> */
.L_x_20228:
[----:B------:R-:W-:Y:S05]  /*24c0*/  BSYNC.RECONVERGENT B1 ;  /* 0x0000000000017941 */ /* 0x000fea0003800200 */
.L_x_20227:
        /* <DEDUP_REMOVED lines=12> */
.L_x_20232:
        /* <DEDUP_REMOVED lines=100> */
.L_x_20231:
[----:B------:R-:W-:Y:S05]  /*2bd0*/  BSYNC.RECONVERGENT B1 ;  /* 0x0000000000017941 */ /* 0x000fea0003800200 */
.L_x_20230:
        /* <DEDUP_REMOVED lines=55> */
.L_x_20234:
[----:B------:R-:W-:Y:S05]  /*2f50*/  BSYNC.RECONVERGENT B1 ;  /* 0x0000000000017941 */ /* 0x000fea0003800200 */
.L_x_20233:
        /* <DEDUP_REMOVED lines=26> */
.L_x_20226:
[----:B------:R-:W-:Y:S05]  /*3100*/  BSYNC.RECONVERGENT B0 ;  /* 0x0000000000007941 */ /* 0x000fea0003800200 */
.L_x_20225:
        /* <DEDUP_REMOVED lines=37> */
[----:B------:R-:W-:Y:S01]  /*3360*/  IADD3 R10, PT, PT, RZ, -R10, RZ ;  /* 0x8000000aff0a7210 */ /* 0x000fe20007ffe0ff */
[----:B------:R-:W-:Y:S01]  /*3370*/  IMAD R7, R33, 0x4, R12 ;  /* 0x0000000421077824 */ /* 0x000fe200078e020c */
[----:B------:R-:W-:-:S07]  /*3380*/  IADD3 R9, PT, PT, R8, R33, RZ ;  /* 0x0000002108097210 */ /* 0x000fce0007ffe0ff */
.L_x_20239:
[----:B------:R-:W0:Y:S01]  /*3390*/  LDS R8, [R7] ;  /* 0x0000000007087984 */ /* 0x000e220000000800 */
[----:B------:R-:W-:-:S04]  /*33a0*/  IADD3 R10, PT, PT, R10, 0x1, RZ ;  /* 0x000000010a0a7810 */ /* 0x000fc80007ffe0ff */
[----:B------:R-:W-:Y:S01]  /*33b0*/  ISETP.NE.AND P0, PT, R10, RZ, PT ;  /* 0x000000ff0a00720c */ /* 0x000fe20003f05270 */
[----:B0-----:R-:W-:-:S05]  /*33c0*/  FMUL.FTZ R8, R8, R3 ;  /* 0x0000000308087220 */ /* 0x001fca0000410000 */
[----:B------:R0:W-:Y:S02]  /*33d0*/  STS [R7], R8 ;  /* 0x0000000807007388 */ /* 0x0001e40000000800 */
[----:B0-----:R-:W-:-:S05]  /*33e0*/  IADD3 R7, PT, PT, R7, 0x200, RZ ;  /* 0x0000020007077810 */ /* 0x001fca0007ffe0ff */
[----:B------:R-:W-:Y:S05]  /*33f0*/  @P0 BRA `(.L_x_20239) ;  /* 0xfffffffc00e40947 */ /* 0x000fea000383ffff */
.L_x_20238:
[----:B------:R-:W-:Y:S05]  /*3400*/  BSYNC.RECONVERGENT B1 ;  /* 0x0000000000017941 */ /* 0x000fea0003800200 */
.L_x_20237:
        /* <DEDUP_REMOVED lines=12> */
.L_x_20242:
        /* <DEDUP_REMOVED lines=52> */
.L_x_20241:
[----:B------:R-:W-:Y:S05]  /*3810*/  BSYNC.RECONVERGENT B1 ;  /* 0x0000000000017941 */ /* 0x000fea0003800200 */
.L_x_20240:
        /* <DEDUP_REMOVED lines=31> */
.L_x_20244:
[----:B------:R-:W-:Y:S05]  /*3a10*/  BSYNC.RECONVERGENT B1 ;  /* 0x0000000000017941 */ /* 0x000fea0003800200 */
.L_x_20243:
        /* <DEDUP_REMOVED lines=14> */
.L_x_20236:
[----:B------:R-:W-:Y:S05]  /*3b00*/  BSYNC.RECONVERGENT B0 ;  /* 0x0000000000007941 */ /* 0x000fea0003800200 */
.L_x_20235:
        /* <DEDUP_REMOVED lines=13> */
[----:B-1----:R-:W-:Y:S01]  /*3be0*/  MOV R7, RZ ;  /* 0x000000ff00077202 */ /* 0x002fe20000000f00 */
[----:B------:R-:W-:Y:S06]  /*3bf0*/  @P0 BRA `(.L_x_20246) ;  /* 0x0000002800000947 */ /* 0x000fec0003800000 */
[----:B------:R-:W1:Y:S01]  /*3c00*/  LDCU UR12, c[0x0][0x3b8] ;  /* 0x00007700ff0c77ac */ /* 0x000e620008000800 */
[----:B------:R-:W-:Y:S01]  /*3c10*/  SHF.R.U32.HI R2, RZ, 0x3, R33 ;  /* 0x00000003ff027819 */ /* 0x000fe20000011621 */
[----:B------:R-:W-:Y:S01]  /*3c20*/  IMAD.IADD R31, R16, 0x1, -R5 ;  /* 0x00000001101f7824 */ /* 0x000fe200078e0a05 */
[----:B0-----:R-:W-:Y:S01]  /*3c30*/  MOV R3, RZ ;  /* 0x000000ff00037202 */ /* 0x001fe20000000f00 */
[----:B------:R-:W0:Y:S01]  /*3c40*/  LDCU UR8, c[0x0][0x3d0] ;  /* 0x00007a00ff0877ac */ /* 0x000e220008000800 */
[----:B------:R-:W-:Y:S02]  /*3c50*/  LOP3.LUT R2, R2, 0x7c, RZ, 0xc0, !PT ;  /* 0x0000007c02027812 */ /* 0x000fe400078ec0ff */
[----:B------:R-:W-:Y:S01]  /*3c60*/  SHF.L.U32 R8, R33, 0x5, RZ ;  /* 0x0000000521087819 */ /* 0x000fe200000006ff */
[----:B------:R-:W4:Y:S01]  /*3c70*/  LDCU.64 UR10, c[0x0][0x3a8] ;  /* 0x00007500ff0a77ac */ /* 0x000f220008000a00 */
[----:B------:R-:W-:Y:S02]  /*3c80*/  IADD3 R11, PT, PT, R6, 0x100, RZ ;  /* 0x00000100060b7810 */ /* 0x000fe40007ffe0ff */
[----:B------:R-:W-:-:S02]  /*3c90*/  MOV R29, RZ ;  /* 0x000000ff001d7202 */ /* 0x000fc40000000f00 */
[----:B------:R-:W-:Y:S01]  /*3ca0*/  LEA R4, R4, R11, 0x18 ;  /* 0x0000000b04047211 */ /* 0x000fe200078ec0ff */
[----:B-1----:R-:W-:-:S04]  /*3cb0*/  IMAD R9, R34, UR12, RZ ;  /* 0x0000000c22097c24 */ /* 0x002fc8000f8e02ff */
        /* <DEDUP_REMOVED lines=14> */
.L_x_20275:
[----:B------:R-:W-:Y:S01]  /*3da0*/  MOV R38, R6 ;  /* 0x0000000600267202 */ /* 0x000fe20000000f00 */
[----:B------:R-:W0:Y:S01]  /*3db0*/  LDS.128 R8, [R4+-0x10] ;  /* 0xfffff00004087984 */ /* 0x000e220000000c00 */
[----:B-----5:R-:W-:-:S03]  /*3dc0*/  MOV R39, R3 ;  /* 0x0000000300277202 */ /* 0x020fc60000000f00 */
[----:B-1----:R-:W1:Y:S04]  /*3dd0*/  LDS.128 R12, [R4] ;  /* 0x00000000040c7984 */ /* 0x002e680000000c00 */
[----:B--2-4-:R4:W2:Y:S01]  /*3de0*/  LDG.E.CONSTANT R37, desc[UR6][R38.64] ;  /* 0x0000000626257981 */ /* 0x0148a2000c1e9900 */
[----:B------:R-:W-:Y:S01]  /*3df0*/  BSSY.RECONVERGENT B1, `(.L_x_20247) ;  /* 0x000002d000017945 */ /* 0x000fe20003800200 */
[----:B----4-:R-:W-:Y:S02]  /*3e00*/  IADD3 R38, PT, PT, R32, -0x3, RZ ;  /* 0xfffffffd20267810 */ /* 0x010fe40007ffe0ff */
[----:B0-----:R-:W-:Y:S02]  /*3e10*/  F2FP.F16.F32.PACK_AB R10, R11, R10 ;  /* 0x0000000a0b0a723e */ /* 0x001fe400000000ff */
[----:B------:R-:W-:-:S02]  /*3e20*/  F2FP.F16.F32.PACK_AB R35, R9, R8 ;  /* 0x000000080923723e */ /* 0x000fc400000000ff */
[----:B-1----:R-:W-:Y:S01]  /*3e30*/  F2FP.F16.F32.PACK_AB R40, R15, R14 ;  /* 0x0000000e0f28723e */ /* 0x002fe200000000ff */
[----:B--2---:R-:W-:-:S03]  /*3e40*/  IMAD.WIDE R36, R37, UR9, R42 ;  /* 0x0000000925247c25 */ /* 0x004fc6000f8e022a */
[----:B------:R-:W-:-:S04]  /*3e50*/  IADD3 R36, P0, PT, R0, R36, RZ ;  /* 0x0000002400247210 */ /* 0x000fc80007f1e0ff */
[----:B------:R-:W-:Y:S02]  /*3e60*/  IADD3.X R37, PT, PT, RZ, R37, RZ, P0, !PT ;  /* 0x00000025ff257210 */ /* 0x000fe400007fe4ff */
[C---:B---3--:R-:W-:Y:S02]  /*3e70*/  LEA R44, P1, R36.reuse, UR4, 0x1 ;  /* 0x00000004242c7c11 */ /* 0x048fe4000f8208ff */
[----:B------:R-:W-:Y:S02]  /*3e80*/  ISETP.NE.AND P0, PT, R31, -0x1, PT ;  /* 0xffffffff1f00780c */ /* 0x000fe40003f05270 */
[----:B------:R-:W-:Y:S02]  /*3e90*/  LEA.HI.X R45, R36, UR5, R37, 0x1, P1 ;  /* 0x00000005242d7c11 */ /* 0x000fe400088f0c25 */
[----:B------:R-:W-:Y:S02]  /*3ea0*/  MOV R36, R10 ;  /* 0x0000000a00247202 */ /* 0x000fe40000000f00 */
[----:B------:R-:W-:Y:S01]  /*3eb0*/  F2FP.F16.F32.PACK_AB R37, R13, R12 ;  /* 0x0000000c0d25723e */ /* 0x000fe200000000ff */
        /* <DEDUP_REMOVED lines=18> */
[-C--:B------:R-:W-:Y:S02]  /*3fe0*/  ISETP.GE.AND P3, PT, R12, R41.reuse, PT ;  /* 0x000000290c00720c */ /* 0x080fe40003f66270 */
[----:B------:R-:W-:Y:S02]  /*3ff0*/  IADD3 R12, PT, PT, R32, 0x4, RZ ;  /* 0x00000004200c7810 */ /* 0x000fe40007ffe0ff */
[----:B------:R-:W-:Y:S02]  /*4000*/  PRMT R13, R11, 0x7632, R13 ;  /* 0x000076320b0d7816 */ /* 0x000fe4000000000d */
[-C--:B------:R-:W-:Y:S02]  /*4010*/  ISETP.GE.AND P4, PT, R12, R41.reuse, PT ;  /* 0x000000290c00720c */ /* 0x080fe40003f86270 */
[----:B------:R-:W-:Y:S02]  /*4020*/  IADD3 R12, PT, PT, R32, -0x2, RZ ;  /* 0xfffffffe200c7810 */ /* 0x000fe40007ffe0ff */
[----:B------:R-:W-:-:S02]  /*4030*/  ISETP.GE.AND P1, PT, R38, R41, PT ;  /* 0x000000292600720c */ /* 0x000fc40003f26270 */
[----:B------:R-:W-:Y:S02]  /*4040*/  ISETP.GE.AND P2, PT, R12, R41, PT ;  /* 0x000000290c00720c */ /* 0x000fe40003f46270 */
[C---:B------:R-:W-:Y:S02]  /*4050*/  PRMT R12, R8.reuse, 0x7632, R12 ;  /* 0x00007632080c7816 */ /* 0x040fe4000000000c */
[----:B------:R-:W-:Y:S02]  /*4060*/  SEL R14, R13, RZ, !P4 ;  /* 0x000000ff0d0e7207 */ /* 0x000fe40006000000 */
[----:B------:R-:W-:Y:S02]  /*4070*/  SEL R8, R8, RZ, !P1 ;  /* 0x000000ff08087207 */ /* 0x000fe40004800000 */
[----:B------:R-:W-:Y:S02]  /*4080*/  SEL R11, R11, RZ, !P3 ;  /* 0x000000ff0b0b7207 */ /* 0x000fe40005800000 */
[----:B------:R-:W-:-:S02]  /*4090*/  SEL R13, R12, RZ, !P2 ;  /* 0x000000ff0c0d7207 */ /* 0x000fc40005000000 */
[----:B------:R-:W-:Y:S02]  /*40a0*/  PRMT R11, R11, 0x5410, R14 ;  /* 0x000054100b0b7816 */ /* 0x000fe4000000000e */
[----:B------:R-:W-:-:S07]  /*40b0*/  PRMT R8, R8, 0x5410, R13 ;  /* 0x0000541008087816 */ /* 0x000fce000000000d */
.L_x_20248:
[----:B------:R-:W-:Y:S05]  /*40c0*/  BSYNC.RECONVERGENT B1 ;  /* 0x0000000000017941 */ /* 0x000fea0003800200 */
.L_x_20247:
        /* <DEDUP_REMOVED lines=41> */
.L_x_20250:
[----:B------:R-:W-:Y:S05]  /*4360*/  BSYNC.RECONVERGENT B1 ;  /* 0x0000000000017941 */ /* 0x000fea0003800200 */
.L_x_20249:
        /* <DEDUP_REMOVED lines=41> */
.L_x_20252:
[----:B------:R-:W-:Y:S05]  /*4600*/  BSYNC.RECONVERGENT B1 ;  /* 0x0000000000017941 */ /* 0x000fea0003800200 */
.L_x_20251:
        /* <DEDUP_REMOVED lines=41> */
.L_x_20254:
[----:B------:R-:W-:Y:S05]  /*48a0*/  BSYNC.RECONVERGENT B1 ;  /* 0x0000000000017941 */ /* 0x000fea0003800200 */
.L_x_20253:
        /* <DEDUP_REMOVED lines=41> */
.L_x_20256:
[----:B------:R-:W-:Y:S05]  /*4b40*/  BSYNC.RECONVERGENT B1 ;  /* 0x0000000000017941 */ /* 0x000fea0003800200 */
.L_x_20255:
        /* <DEDUP_REMOVED lines=30> */
[-C--:B------:R-:W-:Y:S01]  /*4d30*/  ISETP.GE.AND P4, PT, R12, R41.reuse, PT ;  /* 0x000000290c00720c */ /* 0x080fe20003f86270 */
[----:B------:R-:W-:Y:S01]  /*4d40*/  VIADD R12, R32, 0xfffffffe ;  /* 0xfffffffe200c7836 */ /* 0x000fe20000000000 */
[----:B------:R-:W-:Y:S02]  /*4d50*/  ISETP.GE.AND P1, PT, R38, R41, PT ;  /* 0x000000292600720c */ /* 0x000fe40003f26270 */
[----:B------:R-:W-:-:S02]  /*4d60*/  SEL R14, R13, RZ, !P4 ;  /* 0x000000ff0d0e7207 */ /* 0x000fc40006000000 */
[----:B------:R-:W-:Y:S02]  /*4d70*/  ISETP.GE.AND P2, PT, R12, R41, PT ;  /* 0x000000290c00720c */ /* 0x000fe40003f46270 */
[C---:B------:R-:W-:Y:S02]  /*4d80*/  PRMT R12, R8.reuse, 0x7632, R12 ;  /* 0x00007632080c7816 */ /* 0x040fe4000000000c */
[----:B------:R-:W-:Y:S02]  /*4d90*/  SEL R8, R8, RZ, !P1 ;  /* 0x000000ff08087207 */ /* 0x000fe40004800000 */
[----:B------:R-:W-:Y:S02]  /*4da0*/  SEL R11, R11, RZ, !P3 ;  /* 0x000000ff0b0b7207 */ /* 0x000fe40005800000 */
[----:B------:R-:W-:Y:S02]  /*4db0*/  SEL R13, R12, RZ, !P2 ;  /* 0x000000ff0c0d7207 */ /* 0x000fe40005000000 */
[----:B------:R-:W-:-:S02]  /*4dc0*/  PRMT R11, R11, 0x5410, R14 ;  /* 0x000054100b0b7816 */ /* 0x000fc4000000000e */
[----:B------:R-:W-:-:S07]  /*4dd0*/  PRMT R8, R8, 0x5410, R13 ;  /* 0x0000541008087816 */ /* 0x000fce000000000d */
.L_x_20258:
[----:B------:R-:W-:Y:S05]  /*4de0*/  BSYNC.RECONVERGENT B1 ;  /* 0x0000000000017941 */ /* 0x000fea0003800200 */
.L_x_20257:
        /* <DEDUP_REMOVED lines=41> */
.L_x_20260:
[----:B------:R-:W-:Y:S05]  /*5080*/  BSYNC.RECONVERGENT B1 ;  /* 0x0000000000017941 */ /* 0x000fea0003800200 */
.L_x_20259:
        /* <DEDUP_REMOVED lines=27> */
[-C--:B------:R-:W-:Y:S01]  /*5240*/  ISETP.GE.AND P3, PT, R12, R41.reuse, PT ;  /* 0x000000290c00720c */ /* 0x080fe20003f66270 */
[----:B------:R-:W-:Y:S01]  /*5250*/  VIADD R12, R32, 0x4 ;  /* 0x00000004200c7836 */ /* 0x000fe20000000000 */
[----:B------:R-:W-:Y:S02]  /*5260*/  PRMT R13, R11, 0x7632, R13 ;  /* 0x000076320b0d7816 */ /* 0x000fe4000000000d */
[-C--:B------:R-:W-:Y:S02]  /*5270*/  ISETP.GE.AND P1, PT, R38, R41.reuse, PT ;  /* 0x000000292600720c */ /* 0x080fe40003f26270 */
[----:B------:R-:W-:Y:S02]  /*5280*/  ISETP.GE.AND P4, PT, R12, R41, PT ;  /* 0x000000290c00720c */ /* 0x000fe40003f86270 */
[----:B------:R-:W-:Y:S02]  /*5290*/  IADD3 R12, PT, PT, R32, -0x2, RZ ;  /* 0xfffffffe200c7810 */ /* 0x000fe40007ffe0ff */
        /* <DEDUP_REMOVED lines=8> */
.L_x_20262:
[----:B------:R-:W-:Y:S05]  /*5320*/  BSYNC.RECONVERGENT B1 ;  /* 0x0000000000017941 */ /* 0x000fea0003800200 */
.L_x_20261:
        /* <DEDUP_REMOVED lines=41> */
.L_x_20264:
[----:B------:R-:W-:Y:S05]  /*55c0*/  BSYNC.RECONVERGENT B1 ;  /* 0x0000000000017941 */ /* 0x000fea0003800200 */
.L_x_20263:
        /* <DEDUP_REMOVED lines=21> */
[-C--:B------:R-:W-:Y:S02]  /*5720*/  ISETP.GE.AND P2, PT, R12, R41.reuse, PT ;  /* 0x000000290c00720c */ /* 0x080fe40003f46270 */
[C---:B------:R-:W-:Y:S02]  /*5730*/  PRMT R12, R10.reuse, 0x7632, R12 ;  /* 0x000076320a0c7816 */ /* 0x040fe4000000000c */
[----:B------:R-:W-:Y:S02]  /*5740*/  SEL R10, R10, RZ, !P1 ;  /* 0x000000ff0a0a7207 */ /* 0x000fe40004800000 */
[----:B------:R-:W-:Y:S01]  /*5750*/  SEL R13, R12, RZ, !P2 ;  /* 0x000000ff0c0d7207 */ /* 0x000fe20005000000 */
[----:B------:R-:W-:Y:S01]  /*5760*/  VIADD R12, R32, 0x3 ;  /* 0x00000003200c7836 */ /* 0x000fe20000000000 */
[----:B------:R-:W-:Y:S02]  /*5770*/  ISETP.GE.AND P1, PT, R38, R41, PT ;  /* 0x000000292600720c */ /* 0x000fe40003f26270 */
[----:B------:R-:W-:-:S02]  /*5780*/  PRMT R10, R10, 0x5410, R13 ;  /* 0x000054100a0a7816 */ /* 0x000fc4000000000d */
[-C--:B------:R-:W-:Y:S02]  /*5790*/  ISETP.GE.AND P3, PT, R12, R41.reuse, PT ;  /* 0x000000290c00720c */ /* 0x080fe40003f66270 */
[----:B------:R-:W-:Y:S02]  /*57a0*/  IADD3 R12, PT, PT, R32, 0x4, RZ ;  /* 0x00000004200c7810 */ /* 0x000fe40007ffe0ff */
[----:B------:R-:W-:Y:S02]  /*57b0*/  PRMT R13, R11, 0x7632, R13 ;  /* 0x000076320b0d7816 */ /* 0x000fe4000000000d */
        /* <DEDUP_REMOVED lines=10> */
.L_x_20266:
[----:B------:R-:W-:Y:S05]  /*5860*/  BSYNC.RECONVERGENT B1 ;  /* 0x0000000000017941 */ /* 0x000fea0003800200 */
.L_x_20265:
        /* <DEDUP_REMOVED lines=41> */
.L_x_20268:
[----:B------:R-:W-:Y:S05]  /*5b00*/  BSYNC.RECONVERGENT B1 ;  /* 0x0000000000017941 */ /* 0x000fea0003800200 */
.L_x_20267:
        /* <DEDUP_REMOVED lines=41> */
.L_x_20270:
[----:B------:R-:W-:Y:S05]  /*5da0*/  BSYNC.RECONVERGENT B1 ;  /* 0x0000000000017941 */ /* 0x000fea0003800200 */
.L_x_20269:
        /* <DEDUP_REMOVED lines=41> */
.L_x_20272:
[----:B------:R-:W-:Y:S05]  /*6040*/  BSYNC.RECONVERGENT B1 ;  /* 0x0000000000017941 */ /* 0x000fea0003800200 */
.L_x_20271:
        /* <DEDUP_REMOVED lines=11> */
[C---:B------:R-:W-:Y:S01]  /*6100*/  IADD3 R8, PT, PT, R32.reuse, -0x2, RZ ;  /* 0xfffffffe20087810 */ /* 0x040fe20007ffe0ff */
[----:B------:R-:W-:Y:S01]  /*6110*/  VIADD R10, R32, 0xffffffff ;  /* 0xffffffff200a7836 */ /* 0x000fe20000000000 */
[-C--:B------:R-:W-:Y:S02]  /*6120*/  ISETP.GE.AND P6, PT, R38, R41.reuse, PT ;  /* 0x000000292600720c */ /* 0x080fe40003fc6270 */
[----:B------:R-:W-:Y:S02]  /*6130*/  IADD3 R38, PT, PT, R32, 0x1, RZ ;  /* 0x0000000120267810 */ /* 0x000fe40007ffe0ff */
[-C--:B------:R-:W-:Y:S02]  /*6140*/  ISETP.GE.AND P2, PT, R8, R41.reuse, PT ;  /* 0x000000290800720c */ /* 0x080fe40003f46270 */
[----:B------:R-:W-:Y:S02]  /*6150*/  IADD3 R8, PT, PT, R32, 0x4, RZ ;  /* 0x0000000420087810 */ /* 0x000fe40007ffe0ff */
[----:B------:R-:W-:-:S02]  /*6160*/  ISETP.GE.AND P4, PT, R38, R41, PT ;  /* 0x000000292600720c */ /* 0x000fc40003f86270 */
[-C--:B------:R-:W-:Y:S02]  /*6170*/  ISETP.GE.AND P5, PT, R10, R41.reuse, PT ;  /* 0x000000290a00720c */ /* 0x080fe40003fa6270 */
[C---:B------:R-:W-:Y:S02]  /*6180*/  IADD3 R38, PT, PT, R32.reuse, 0x3, RZ ;  /* 0x0000000320267810 */ /* 0x040fe40007ffe0ff */
[----:B------:R-:W-:Y:S02]  /*6190*/  IADD3 R10, PT, PT, R32, 0x2, RZ ;  /* 0x00000002200a7810 */ /* 0x000fe40007ffe0ff */
[----:B------:R-:W-:Y:S02]  /*61a0*/  ISETP.GE.AND P0, PT, R8, R41, PT ;  /* 0x000000290800720c */ /* 0x000fe40003f06270 */
[C---:B------:R-:W-:Y:S02]  /*61b0*/  PRMT R8, R12.reuse, 0x7632, R8 ;  /* 0x000076320c087816 */ /* 0x040fe40000000008 */
[----:B------:R-:W-:-:S02]  /*61c0*/  SEL R12, R12, RZ, !P6 ;  /* 0x000000ff0c0c7207 */ /* 0x000fc40007000000 */
[-C--:B------:R-:W-:Y:S02]  /*61d0*/  ISETP.GE.AND P3, PT, R38, R41.reuse, PT ;  /* 0x000000292600720c */ /* 0x080fe40003f66270 */
[-C--:B------:R-:W-:Y:S02]  /*61e0*/  ISETP.GE.AND P6, PT, R32, R41.reuse, PT ;  /* 0x000000292000720c */ /* 0x080fe40003fc6270 */
[----:B------:R-:W-:Y:S02]  /*61f0*/  PRMT R9, R13, 0x7632, R9 ;  /* 0x000076320d097816 */ /* 0x000fe40000000009 */
[----:B------:R-:W-:Y:S02]  /*6200*/  ISETP.GE.AND P1, PT, R10, R41, PT ;  /* 0x000000290a00720c */ /* 0x000fe40003f26270 */
[----:B------:R-:W-:Y:S02]  /*6210*/  PRMT R11, R14, 0x7632, R11 ;  /* 0x000076320e0b7816 */ /* 0x000fe4000000000b */
[----:B------:R-:W-:-:S02]  /*6220*/  PRMT R38, R15, 0x7632, R38 ;  /* 0x000076320f267816 */ /* 0x000fc40000000026 */
[----:B------:R-:W-:Y:S02]  /*6230*/  SEL R10, R9, RZ, !P6 ;  /* 0x000000ff090a7207 */ /* 0x000fe40007000000 */
        /* <DEDUP_REMOVED lines=10> */
.L_x_20274:
[----:B------:R-:W-:Y:S05]  /*62e0*/  BSYNC.RECONVERGENT B1 ;  /* 0x0000000000017941 */ /* 0x000fea0003800200 */
.L_x_20273:
[----:B------:R-:W-:Y:S01]  /*62f0*/  HMUL2 R13, R36, R13 ;  /* 0x0000000d240d7232 */ /* 0x000fe20000000000 */
[----:B------:R-:W-:Y:S02]  /*6300*/  IADD3 R10, PT, PT, R2, 0x3, RZ ;  /* 0x00000003020a7810 */ /* 0x000fe40007ffe0ff */
[----:B------:R-:W-:Y:S01]  /*6310*/  IADD3 R6, P1, PT, R6, 0x10, RZ ;  /* 0x0000001006067810 */ /* 0x000fe20007f3e0ff */
[----:B------:R-:W-:Y:S01]  /*6320*/  HFMA2 R13, R35, R12, R13 ;  /* 0x0000000c230d7231 */ /* 0x000fe2000000000d */
[----:B------:R-:W-:Y:S02]  /*6330*/  ISETP.GE.AND P0, PT, R10, R5, PT ;  /* 0x000000050a00720c */ /* 0x000fe40003f06270 */
[----:B------:R-:W-:Y:S02]  /*6340*/  IADD3 R31, PT, PT, R31, 0x4, RZ ;  /* 0x000000041f1f7810 */ /* 0x000fe40007ffe0ff */
[----:B------:R-:W-:Y:S01]  /*6350*/  IADD3 R2, PT, PT, R2, 0x4, RZ ;  /* 0x0000000402027810 */ /* 0x000fe20007ffe0ff */
[----:B------:R-:W-:Y:S01]  /*6360*/  HFMA2 R13, R37, R14, R13 ;  /* 0x0000000e250d7231 */ /* 0x000fe2000000000d */
[----:B------:R-:W-:-:S02]  /*6370*/  IADD3 R32, PT, PT, R32, 0x80, RZ ;  /* 0x0000008020207810 */ /* 0x000fc40007ffe0ff */
[----:B------:R-:W-:Y:S02]  /*6380*/  IADD3 R4, PT, PT, R4, 0x200, RZ ;  /* 0x0000020004047810 */ /* 0x000fe40007ffe0ff */
[----:B------:R-:W-:Y:S01]  /*6390*/  IADD3.X R3, PT, PT, RZ, R3, RZ, P1, !PT ;  /* 0x00000003ff037210 */ /* 0x000fe20000ffe4ff */
[----:B------:R-:W-:-:S05]  /*63a0*/  HFMA2 R13, R40, R15, R13 ;  /* 0x0000000f280d7231 */ /* 0x000fca000000000d */
[--C-:B------:R-:W-:Y:S02]  /*63b0*/  HADD2.F32 R8, -RZ, R13.reuse.H0_H0 ;  /* 0x2000000dff087230 */ /* 0x100fe40000004100 */
[----:B------:R-:W-:-:S05]  /*63c0*/  HADD2.F32 R13, -RZ, R13.H1_H1 ;  /* 0x3000000dff0d7230 */ /* 0x000fca0000004100 */
[----:B------:R-:W-:-:S04]  /*63d0*/  FADD.FTZ R8, R8, R13 ;  /* 0x0000000d08087221 */ /* 0x000fc80000010000 */
[----:B------:R-:W-:Y:S01]  /*63e0*/  FADD.FTZ R7, R8, R7 ;  /* 0x0000000708077221 */ /* 0x000fe20000010000 */
[----:B------:R-:W-:Y:S06]  /*63f0*/  @!P0 BRA `(.L_x_20275) ;  /* 0xffffffd800688947 */ /* 0x000fec000383ffff */
.L_x_20246:
[----:B--23--:R-:W-:Y:S05]  /*6400*/  BSYNC.RECONVERGENT B0 ;  /* 0x0000000000007941 */ /* 0x00cfea0003800200 */
.L_x_20245:
[----:B------:R-:W2:Y:S01]  /*6410*/  SHFL.BFLY PT, R2, R29, 0x2, 0x1f ;  /* 0x0c401f001d027f89 */ /* 0x000ea200000e0000 */
[----:B------:R-:W3:Y:S01]  /*6420*/  S2UR UR5, SR_CgaCtaId ;  /* 0x00000000000579c3 */ /* 0x000ee20000008800 */
[----:B------:R-:W-:Y:S01]  /*6430*/  SHF.R.U32.HI R31, RZ, 0x2, R30 ;  /* 0x00000002ff1f7819 */ /* 0x000fe2000001161e */
[----:B------:R-:W-:Y:S01]  /*6440*/  UMOV UR4, 0x400 ;  /* 0x0000040000047882 */ /* 0x000fe20000000000 */
[----:B0-----:R-:W0:Y:S01]  /*6450*/  SHFL.BFLY PT, R3, R28, 0x2, 0x1f ;  /* 0x0c401f001c037f89 */ /* 0x001e2200000e0000 */
[C---:B------:R-:W-:Y:S01]  /*6460*/  LOP3.LUT R30, R33.reuse, 0x3c0, RZ, 0xc0, !PT ;  /* 0x000003c0211e7812 */ /* 0x040fe200078ec0ff */
[----:B------:R-:W-:Y:S01]  /*6470*/  UIADD3 UR4, UPT, UPT, UR4, 0x100, URZ ;  /* 0x0000010004047890 */ /* 0x000fe2000fffe0ff */
[----:B------:R-:W-:Y:S01]  /*6480*/  IMAD R16, R16, 0x70, R31 ;  /* 0x0000007010107824 */ /* 0x000fe200078e021f */
[----:B------:R-:W1:Y:S01]  /*6490*/  SHFL.BFLY PT, R4, R27, 0x2, 0x1f ;  /* 0x0c401f001b047f89 */ /* 0x000e6200000e0000 */
[C---:B------:R-:W-:Y:S01]  /*64a0*/  LOP3.LUT R32, R33.reuse, 0x3e0, RZ, 0xc0, !PT ;  /* 0x000003e021207812 */ /* 0x040fe200078ec0ff */
[----:B------:R-:W-:Y:S01]  /*64b0*/  BSSY.RECONVERGENT B0, `(.L_x_20276) ;  /* 0x000004f000007945 */ /* 0x000fe20003800200 */
[C---:B------:R-:W-:Y:S01]  /*64c0*/  LOP3.LUT P0, RZ, R33.reuse, 0x3c3, RZ, 0xc0, !PT ;  /* 0x000003c321ff7812 */ /* 0x040fe2000780c0ff */
[----:B------:R-:W4:Y:S01]  /*64d0*/  SHFL.BFLY PT, R5, R26, 0x2, 0x1f ;  /* 0x0c401f001a057f89 */ /* 0x000f2200000e0000 */
[----:B------:R-:W-:-:S02]  /*64e0*/  LOP3.LUT P1, RZ, R33, 0x3e3, RZ, 0xc0, !PT ;  /* 0x000003e321ff7812 */ /* 0x000fc4000782c0ff */
[C---:B------:R-:W-:Y:S01]  /*64f0*/  ISETP.GT.U32.AND P3, PT, R33.reuse, 0x1f, PT ;  /* 0x0000001f2100780c */ /* 0x040fe20003f64070 */
[----:B------:R-:W4:Y:S04]  /*6500*/  SHFL.BFLY PT, R6, R25, 0x2, 0x1f ;  /* 0x0c401f0019067f89 */ /* 0x000f2800000e0000 */
[----:B------:R-:W4:Y:S04]  /*6510*/  SHFL.BFLY PT, R9, R24, 0x2, 0x1f ;  /* 0x0c401f0018097f89 */ /* 0x000f2800000e0000 */
[----:B------:R-:W4:Y:S01]  /*6520*/  SHFL.BFLY PT, R8, R23, 0x2, 0x1f ;  /* 0x0c401f0017087f89 */ /* 0x000f2200000e0000 */
[----:B--2---:R-:W-:Y:S01]  /*6530*/  FADD.FTZ R29, R2, R29 ;  /* 0x0000001d021d7221 */ /* 0x004fe20000010000 */
[----:B------:R-:W-:Y:S01]  /*6540*/  LOP3.LUT R2, R33, 0x3, RZ, 0xc0, !PT ;  /* 0x0000000321027812 */ /* 0x000fe200078ec0ff */
[----:B---3--:R-:W-:Y:S01]  /*6550*/  ULEA UR4, UR5, UR4, 0x18 ;  /* 0x0000000405047291 */ /* 0x008fe2000f8ec0ff */
[----:B------:R-:W2:Y:S01]  /*6560*/  SHFL.BFLY PT, R11, R22, 0x2, 0x1f ;  /* 0x0c401f00160b7f89 */ /* 0x000ea200000e0000 */
[----:B0-----:R-:W-:Y:S01]  /*6570*/  FADD.FTZ R28, R3, R28 ;  /* 0x0000001c031c7221 */ /* 0x001fe20000010000 */
[----:B------:R-:W-:-:S02]  /*6580*/  ISETP.NE.AND P2, PT, R2, RZ, PT ;  /* 0x000000ff0200720c */ /* 0x000fc40003f45270 */
[----:B------:R-:W0:Y:S01]  /*6590*/  SHFL.BFLY PT, R10, R21, 0x2, 0x1f ;  /* 0x0c401f00150a7f89 */ /* 0x000e2200000e0000 */
[----:B-1----:R-:W-:Y:S01]  /*65a0*/  FADD.FTZ R27, R4, R27 ;  /* 0x0000001b041b7221 */ /* 0x002fe20000010000 */
[----:B------:R-:W-:Y:S02]  /*65b0*/  ISETP.NE.OR P5, PT, R30, 0x40, P2 ;  /* 0x000000401e00780c */ /* 0x000fe400017a5670 */
[----:B------:R-:W1:Y:S01]  /*65c0*/  SHFL.BFLY PT, R13, R20, 0x2, 0x1f ;  /* 0x0c401f00140d7f89 */ /* 0x000e6200000e0000 */
[----:B----4-:R-:W-:Y:S01]  /*65d0*/  FADD.FTZ R26, R5, R26 ;  /* 0x0000001a051a7221 */ /* 0x010fe20000010000 */
[----:B------:R-:W-:Y:S02]  /*65e0*/  LEA R16, R16, UR4, 0x2 ;  /* 0x0000000410107c11 */ /* 0x000fe4000f8e10ff */
[----:B------:R-:W3:Y:S01]  /*65f0*/  SHFL.BFLY PT, R12, R19, 0x2, 0x1f ;  /* 0x0c401f00130c7f89 */ /* 0x000ee200000e0000 */
[----:B------:R-:W-:Y:S01]  /*6600*/  FADD.FTZ R25, R6, R25 ;  /* 0x0000001906197221 */ /* 0x000fe20000010000 */
[----:B------:R-:W-:-:S02]  /*6610*/  ISETP.NE.OR P4, PT, R32, 0x20, P2 ;  /* 0x000000202000780c */ /* 0x000fc40001785670 */
[----:B------:R-:W4:Y:S01]  /*6620*/  SHFL.BFLY PT, R15, R18, 0x2, 0x1f ;  /* 0x0c401f00120f7f89 */ /* 0x000f2200000e0000 */
[----:B------:R-:W-:-:S03]  /*6630*/  FADD.FTZ R24, R9, R24 ;  /* 0x0000001809187221 */ /* 0x000fc60000010000 */
[----:B------:R-:W4:Y:S01]  /*6640*/  SHFL.BFLY PT, R14, R17, 0x2, 0x1f ;  /* 0x0c401f00110e7f89 */ /* 0x000f2200000e0000 */
[----:B------:R-:W-:-:S03]  /*6650*/  FADD.FTZ R23, R8, R23 ;  /* 0x0000001708177221 */ /* 0x000fc60000010000 */
[----:B------:R-:W4:Y:S01]  /*6660*/  SHFL.BFLY PT, R0, R7, 0x2, 0x1f ;  /* 0x0c401f0007007f89 */ /* 0x000f2200000e0000 */
[----:B--2---:R-:W-:Y:S01]  /*6670*/  FADD.FTZ R22, R11, R22 ;  /* 0x000000160b167221 */ /* 0x004fe20000010000 */
[----:B0-----:R-:W-:Y:S02]  /*6680*/  FADD.FTZ R21, R10, R21 ;  /* 0x000000150a157221 */ /* 0x001fe40000010000 */
[----:B------:R-:W0:Y:S01]  /*6690*/  SHFL.BFLY PT, R6, R29, 0x1, 0x1f ;  /* 0x0c201f001d067f89 */ /* 0x000e2200000e0000 */
[----:B-1----:R-:W-:-:S03]  /*66a0*/  FADD.FTZ R20, R13, R20 ;  /* 0x000000140d147221 */ /* 0x002fc60000010000 */
        /* <DEDUP_REMOVED lines=24> */
[----:B0-----:R-:W-:Y:S01]  /*6830*/  FADD.FTZ R22, R22, R9 ;  /* 0x0000000916167221 */ /* 0x001fe20000010000 */
[----:B------:R-:W-:Y:S01]  /*6840*/  BAR.SYNC.DEFER_BLOCKING 0x0 ;  /* 0x0000000000007b1d */ /* 0x000fe20000010000 */
[----:B-1----:R-:W-:Y:S01]  /*6850*/  FADD.FTZ R4, R21, R4 ;  /* 0x0000000415047221 */ /* 0x002fe20000010000 */
[----:B--2---:R-:W-:Y:S01]  /*6860*/  FADD.FTZ R7, R20, R7 ;  /* 0x0000000714077221 */ /* 0x004fe20000010000 */
[----:B---3--:R-:W-:Y:S01]  /*6870*/  FADD.FTZ R19, R19, R14 ;  /* 0x0000000e13137221 */ /* 0x008fe20000010000 */
[----:B----4-:R-:W-:Y:S01]  /*6880*/  FADD.FTZ R18, R18, R5 ;  /* 0x0000000512127221 */ /* 0x010fe20000010000 */
[----:B------:R-:W-:Y:S01]  /*6890*/  FADD.FTZ R2, R17, R2 ;  /* 0x0000000211027221 */ /* 0x000fe20000010000 */
        /* <DEDUP_REMOVED lines=16> */
.L_x_20277:
[----:B------:R-:W-:Y:S05]  /*69a0*/  BSYNC.RECONVERGENT B0 ;  /* 0x0000000000007941 */ /* 0x000fea0003800200 */
.L_x_20276:
        /* <DEDUP_REMOVED lines=31> */
.L_x_20279:
[----:B------:R-:W-:Y:S05]  /*6ba0*/  BSYNC.RECONVERGENT B0 ;  /* 0x0000000000007941 */ /* 0x000fea0003800200 */
.L_x_20278:
        /* <DEDUP_REMOVED lines=17> */
.L_x_20281:
[----:B------:R-:W-:Y:S05]  /*6cc0*/  BSYNC.RECONVERGENT B0 ;  /* 0x0000000000007941 */ /* 0x000fea0003800200 */
.L_x_20280:
        /* <DEDUP_REMOVED lines=20> */
[----:B----4-:R-:W-:Y:S01]  /*6e10*/  FADD.FTZ R26, R26, R9 ;  /* 0x000000091a1a7221 */ /* 0x010fe20000010000 */
        /* <DEDUP_REMOVED lines=10> */
.L_x_20283:
[----:B------:R-:W-:Y:S05]  /*6ec0*/  BSYNC.RECONVERGENT B0 ;  /* 0x0000000000007941 */ /* 0x000fea0003800200 */
.L_x_20282:
        /* <DEDUP_REMOVED lines=16> */
[----:B------:R-:W-:Y:S02]  /*6fd0*/  F2FP.F16.F32.PACK_AB R22, R22, R23 ;  /* 0x000000171616723e */ /* 0x000fe400000000ff */
[----:B------:R-:W-:Y:S02]  /*6fe0*/  F2FP.F16.F32.PACK_AB R4, R7, R4 ;  /* 0x000000040704723e */ /* 0x000fe400000000ff */
[----:B------:R-:W-:Y:S02]  /*6ff0*/  F2FP.F16.F32.PACK_AB R18, R18, R19 ;  /* 0x000000131212723e */ /* 0x000fe400000000ff */
[----:B------:R-:W-:Y:S02]  /*7000*/  F2FP.F16.F32.PACK_AB R2, R3, R2 ;  /* 0x000000020302723e */ /* 0x000fe400000000ff */
[----:B------:R-:W-:Y:S02]  /*7010*/  PRMT R6, R24, 0x7632, R6 ;  /* 0x0000763218067816 */ /* 0x000fe40000000006 */
[----:B------:R-:W-:Y:S01]  /*7020*/  PRMT R7, R22, 0x7632, R7 ;  /* 0x0000763216077816 */ /* 0x000fe20000000007 */
[----:B--2---:R-:W-:Y:S01]  /*7030*/  UIMAD UR4, UR4, 0x70, URZ ;  /* 0x00000070040478a4 */ /* 0x004fe2000f8e02ff */
[----:B------:R-:W-:-:S05]  /*7040*/  PRMT R3, R18, 0x7632, R3 ;  /* 0x0000763212037816 */ /* 0x000fca0000000003 */
[----:B------:R-:W-:-:S04]  /*7050*/  IADD3 R33, P0, P1, R33, UR4, R34 ;  /* 0x0000000421217c10 */ /* 0x000fc8000f91e022 */
[----:B------:R-:W-:Y:S02]  /*7060*/  IADD3.X R0, PT, PT, RZ, RZ, RZ, P0, P1 ;  /* 0x000000ffff007210 */ /* 0x000fe400007e24ff */
[----:B---3--:R-:W-:-:S04]  /*7070*/  LEA R8, P0, R33, UR8, 0x1 ;  /* 0x0000000821087c11 */ /* 0x008fc8000f8008ff */
        /* <DEDUP_REMOVED lines=19> */
.L_x_20284:
        /* <DEDUP_REMOVED lines=13> */
.L_x_25954:


//--------------------- .text._ZN4vllm25paged_attention_v1_kernelIttLi96ELi32ELi128ELNS_18Fp8KVCacheDataTypeE0ELb0EEEvPT_PKS2_PKT0_S8_ifPKiSA_iPKfiiiSC_SC_iiiii --------------------------
	.section	.text._ZN4vllm25paged_attention_v1_kernelIttLi96ELi32ELi128ELNS_18Fp8KVCacheDataTypeE0ELb0EEEvPT_PKS2_PKT0_S8_ifPKiSA_iPKfiiiSC_SC_iiiii,"ax",@progbits
	.align	128
        .global         _ZN4vllm25paged_attention_v1_kernelIttLi96ELi32ELi128ELNS_18Fp8KVCacheDataTypeE0ELb0EEEvPT_PKS2_PKT0_S8_ifPKiSA_iPKfiiiSC_SC_iiiii
        .type           _ZN4vllm25paged_attention_v1_kernelIttLi96ELi32ELi128ELNS_18Fp8KVCacheDataTypeE0ELb0EEEvPT_PKS2_PKT0_S8_ifPKiSA_iPKfiiiSC_SC_iiiii,@function
        .size           _ZN4vllm25paged_attention_v1_kernelIttLi96ELi32ELi128ELNS_18Fp8KVCacheDataTypeE0ELb0EEEvPT_PKS2_PKT0_S8_ifPKiSA_iPKfiiiSC_SC_iiiii,(.L_x_25955 - _ZN4vllm25paged_attention_v1_kernelIttLi96ELi32ELi128ELNS_18Fp8KVCacheDataTypeE0ELb0EEEvPT_PKS2_PKT0_S8_ifPKiSA_iPKfiiiSC_SC_iiiii)
        .other          _ZN4vllm25paged_attention_v1_kernelIttLi96ELi32ELi128ELNS_18Fp8KVCacheDataTypeE0ELb0EEEvPT_PKS2_PKT0_S8_ifPKiSA_iPKfiiiSC_SC_iiiii,@"STO_CUDA_ENTRY STV_DEFAULT"
_ZN4vllm25paged_attention_v1_kernelIttLi96ELi32ELi128ELNS_18Fp8KVCacheDataTypeE0ELb0EEEvPT_PKS2_PKT0_S8_ifPKiSA_iPKfiiiSC_SC_iiiii:
.text._ZN4vllm25paged_attention_v1_kernelIttLi96ELi32ELi128ELNS_18Fp8KVCacheDataTypeE0ELb0EEEvPT_PKS2_PKT0_S8_ifPKiSA_iPKfiiiSC_SC_iiiii:
        /* <DEDUP_REMOVED lines=8> */
[----:B------:R-:W-:Y:S01]  /*0080*/  HFMA2 R35, -RZ, RZ, 0, 0 ;  /* 0x00000000ff237431 */ /* 0x000fe200000001ff */
        /* <DEDUP_REMOVED lines=37> */
[----:B------:R-:W-:-:S04]  /*02e0*/  IMAD.HI.U32 R3, R3, R12, RZ ;  /* 0x0000000c03037227 */ /* 0x000fc800078e00ff */
[----:B------:R-:W-:-:S04]  /*02f0*/  IMAD.MOV R8, RZ, RZ, -R3 ;  /* 0x000000ffff087224 */ /* 0x000fc800078e0a03 */
        /* <DEDUP_REMOVED lines=19> */
[----:B0-----:R-:W-:Y:S01]  /*0430*/  IMAD.MOV.U32 R2, RZ, RZ, RZ ;  /* 0x000000ffff027224 */ /* 0x001fe200078e00ff */
[----:B-1----:R-:W-:-:S05]  /*0440*/  IADD3 R10, PT, PT, RZ, -R3, RZ ;  /* 0x80000003ff0a7210 */ /* 0x002fca0007ffe0ff */
[----:B------:R-:W-:Y:S01]  /*0450*/  IMAD R9, R10, R11, RZ ;  /* 0x0000000b0a097224 */ /* 0x000fe200078e02ff */
[----:B------:R-:W-:-:S03]  /*0460*/  IABS R10, UR12 ;  /* 0x0000000c000a7c13 */ /* 0x000fc60008000000 */
[----:B------:R-:W-:Y:S01]  /*0470*/  IMAD.HI.U32 R3, R3, R9, R2 ;  /* 0x0000000903037227 */ /* 0x000fe200078e0002 */
[----:B------:R-:W-:Y:S02]  /*0480*/  MOV R9, R10 ;  /* 0x0000000a00097202 */ /* 0x000fe40000000f00 */
[----:B------:R-:W-:-:S03]  /*0490*/  IADD3 R2, PT, PT, RZ, -R13, RZ ;  /* 0x8000000dff027210 */ /* 0x000fc60007ffe0ff */
[----:B------:R-:W-:Y:S01]  /*04a0*/  IMAD.HI.U32 R8, R3, R9, RZ ;  /* 0x0000000903087227 */ /* 0x000fe200078e00ff */
[----:B------:R-:W-:-:S03]  /*04b0*/  MOV R3, UR5 ;  /* 0x0000000500037c02 */ /* 0x000fc60008000f00 */
[----:B------:R-:W-:Y:S02]  /*04c0*/  IMAD R2, R8, R2, R9 ;  /* 0x0000000208027224 */ /* 0x000fe400078e0209 */
        /* <DEDUP_REMOVED lines=8> */
[----:B------:R-:W-:Y:S02]  /*0550*/  R2UR UR10, R0 ;  /* 0x00000000000a72ca */ /* 0x000fe400000e0000 */
[----:B------:R-:W-:-:S11]  /*0560*/  LOP3.LUT R0, R12, UR12, RZ, 0x3c, !PT ;  /* 0x0000000c0c007c12 */ /* 0x000fd6000f8e3cff */
[----:B------:R-:W-:-:S04]  /*0570*/  UIADD3 UR6, UPT, UPT, UR10, 0x1f, URZ ;  /* 0x0000001f0a067890 */ /* 0x000fc8000fffe0ff */
[----:B------:R-:W-:-:S04]  /*0580*/  USHF.R.S32.HI UR4, URZ, 0x1f, UR6 ;  /* 0x0000001fff047899 */ /* 0x000fc80008011406 */
[----:B------:R-:W-:Y:S01]  /*0590*/  ULEA.HI UR4, UR4, UR6, URZ, 0x5 ;  /* 0x0000000604047291 */ /* 0x000fe2000f8f28ff */
[----:B------:R-:W-:-:S03]  /*05a0*/  ISETP.GE.AND P3, PT, R0, RZ, PT ;  /* 0x000000ff0000720c */ /* 0x000fc60003f66270 */
[----:B------:R-:W-:Y:S01]  /*05b0*/  USHF.R.S32.HI UR5, URZ, 0x5, UR4 ;  /* 0x00000005ff057899 */ /* 0x000fe20008011404 */
[----:B------:R-:W-:Y:S01]  /*05c0*/  @!P0 MOV R0, 0x400 ;  /* 0x0000040000008802 */ /* 0x000fe20000000f00 */
[----:B------:R-:W-:Y:S01]  /*05d0*/  @P1 VIADD R8, R8, 0x1 ;  /* 0x0000000108081836 */ /* 0x000fe20000000000 */
[----:B------:R-:W-:-:S03]  /*05e0*/  ISETP.NE.AND P2, PT, R12, RZ, PT ;  /* 0x000000ff0c00720c */ /* 0x000fc60003f45270 */
[----:B------:R-:W-:Y:S02]  /*05f0*/  ISETP.GE.AND P1, PT, R36, UR5, PT ;  /* 0x0000000524007c0c */ /* 0x000fe4000bf26270 */
[----:B0-----:R-:W-:-:S04]  /*0600*/  @!P0 LEA R9, R9, R0, 0x18 ;  /* 0x0000000009098211 */ /* 0x001fc800078ec0ff */
[----:B------:R-:W-:Y:S02]  /*0610*/  @!P0 LEA R9, R30, R9, 0x4 ;  /* 0x000000091e098211 */ /* 0x000fe400078e20ff */
[----:B------:R-:W-:Y:S01]  /*0620*/  MOV R0, R8 ;  /* 0x0000000800007202 */ /* 0x000fe20000000f00 */
[----:B------:R-:W-:Y:S01]  /*0630*/  UIMAD UR4, UR11, UR7, URZ ;  /* 0x000000070b0472a4 */ /* 0x000fe2000f8e02ff */
[----:B------:R-:W-:Y:S01]  /*0640*/  BSSY.RECONVERGENT B0, `(.L_x_20285) ;  /* 0x0000175000007945 */ /* 0x000fe20003800200 */
        /* <DEDUP_REMOVED lines=15> */
[----:B------:R-:W-:-:S03]  /*0740*/  MOV R3, 0x400 ;  /* 0x0000040000037802 */ /* 0x000fc60000000f00 */
[----:B------:R-:W-:Y:S01]  /*0750*/  IMAD R7, R36, 0x20, R7 ;  /* 0x0000002024077824 */ /* 0x000fe200078e0207 */
[----:B------:R-:W-:Y:S02]  /*0760*/  IADD3 R9, PT, PT, R3, 0xe0, RZ ;  /* 0x000000e003097810 */ /* 0x000fe40007ffe0ff */
[----:B-1----:R-:W-:Y:S02]  /*0770*/  IADD3 R28, P0, PT, R4, UR6, RZ ;  /* 0x00000006041c7c10 */ /* 0x002fe4000ff1e0ff */
[----:B------:R-:W-:Y:S02]  /*0780*/  IADD3 R33, PT, PT, R7, -UR10, RZ ;  /* 0x8000000a07217c10 */ /* 0x000fe4000fffe0ff */
[----:B------:R-:W-:Y:S02]  /*0790*/  IADD3.X R29, PT, PT, R5, UR7, RZ, P0, !PT ;  /* 0x00000007051d7c10 */ /* 0x000fe400087fe4ff */
[----:B------:R-:W-:Y:S02]  /*07a0*/  IADD3 R31, PT, PT, R7, 0x1, RZ ;  /* 0x00000001071f7810 */ /* 0x000fe40007ffe0ff */
[----:B0-----:R-:W-:-:S04]  /*07b0*/  LEA R32, R2, R9, 0x18 ;  /* 0x0000000902207211 */ /* 0x001fc800078ec0ff */
[----:B------:R-:W-:-:S07]  /*07c0*/  LEA R32, R7, R32, 0x2 ;  /* 0x0000002007207211 */ /* 0x000fce00078e10ff */
.L_x_20287:
        /* <DEDUP_REMOVED lines=13> */
[----:B------:R-:W3:Y:S01]  /*08a0*/  LDG.E.128.CONSTANT R8, desc[UR8][R38.64] ;  /* 0x0000000826087981 */ /* 0x000ee2000c1e9d00 */
[--C-:B0-----:R-:W-:Y:S02]  /*08b0*/  HADD2.F32 R20, -RZ, R12.reuse.H0_H0 ;  /* 0x2000000cff147230 */ /* 0x101fe40000004100 */
[----:B------:R-:W-:Y:S02]  /*08c0*/  HADD2.F32 R24, -RZ, R12.H1_H1 ;  /* 0x3000000cff187230 */ /* 0x000fe40000004100 */
[----:B------:R-:W-:Y:S02]  /*08d0*/  HADD2.F32 R12, -RZ, R13.H0_H0 ;  /* 0x2000000dff0c7230 */ /* 0x000fe40000004100 */
[----:B-1----:R-:W-:-:S02]  /*08e0*/  HADD2.F32 R25, -RZ, R16.H1_H1 ;  /* 0x30000010ff197230 */ /* 0x002fc40000004100 */
[----:B------:R-:W-:Y:S02]  /*08f0*/  HADD2.F32 R13, -RZ, R13.H1_H1 ;  /* 0x3000000dff0d7230 */ /* 0x000fe40000004100 */
[--C-:B--2---:R-:W-:Y:S02]  /*0900*/  HADD2.F32 R21, -RZ, R4.reuse.H0_H0 ;  /* 0x20000004ff157230 */ /* 0x104fe40000004100 */
[----:B------:R-:W-:-:S03]  /*0910*/  HADD2.F32 R23, -RZ, R4.H1_H1 ;  /* 0x30000004ff177230 */ /* 0x000fc60000004100 */
[----:B------:R-:W-:Y:S01]  /*0920*/  FMUL.FTZ R4, R20, R21 ;  /* 0x0000001514047220 */ /* 0x000fe20000410000 */
[----:B------:R-:W-:Y:S02]  /*0930*/  HADD2.F32 R21, -RZ, R5.H0_H0 ;  /* 0x20000005ff157230 */ /* 0x000fe40000004100 */
[----:B------:R-:W-:Y:S01]  /*0940*/  FMUL.FTZ R24, R24, R23 ;  /* 0x0000001718187220 */ /* 0x000fe20000410000 */
[----:B---3--:R-:W-:Y:S02]  /*0950*/  HADD2.F32 R20, -RZ, R8.H0_H0 ;  /* 0x20000008ff147230 */ /* 0x008fe40000004100 */
[----:B------:R-:W-:Y:S01]  /*0960*/  FMUL.FTZ R12, R12, R21 ;  /* 0x000000150c0c7220 */ /* 0x000fe20000410000 */
[----:B------:R-:W-:-:S05]  /*0970*/  HADD2.F32 R21, -RZ, R16.H0_H0 ;  /* 0x20000010ff157230 */ /* 0x000fca0000004100 */
[----:B------:R-:W-:Y:S02]  /*0980*/  FFMA.FTZ R4, R21, R20, R4 ;  /* 0x0000001415047223 */ /* 0x000fe40000010004 */
[----:B------:R-:W2:Y:S01]  /*0990*/  LDG.E.128.CONSTANT R20, desc[UR8][R38.64+0x400] ;  /* 0x0004000826147981 */ /* 0x000ea2000c1e9d00 */
[----:B------:R-:W-:Y:S02]  /*09a0*/  HADD2.F32 R16, -RZ, R8.H1_H1 ;  /* 0x30000008ff107230 */ /* 0x000fe40000004100 */
[----:B------:R-:W-:-:S03]  /*09b0*/  HADD2.F32 R8, -RZ, R9.H0_H0 ;  /* 0x20000009ff087230 */ /* 0x000fc60000004100 */
[----:B------:R-:W-:Y:S01]  /*09c0*/  FFMA.FTZ R16, R25, R16, R24 ;  /* 0x0000001019107223 */ /* 0x000fe20000010018 */
[----:B------:R-:W-:-:S05]  /*09d0*/  HADD2.F32 R25, -RZ, R17.H0_H0 ;  /* 0x20000011ff197230 */ /* 0x000fca0000004100 */
[----:B------:R-:W-:Y:S01]  /*09e0*/  FFMA.FTZ R12, R25, R8, R12 ;  /* 0x00000008190c7223 */ /* 0x000fe2000001000c */
[----:B------:R-:W-:Y:S02]  /*09f0*/  HADD2.F32 R8, -RZ, R5.H1_H1 ;  /* 0x30000005ff087230 */ /* 0x000fe40000004100 */
[----:B------:R-:W-:-:S03]  /*0a00*/  HADD2.F32 R5, -RZ, R17.H1_H1 ;  /* 0x30000011ff057230 */ /* 0x000fc60000004100 */
[----:B------:R-:W-:Y:S01]  /*0a10*/  FMUL.FTZ R24, R13, R8 ;  /* 0x000000080d187220 */ /* 0x000fe20000410000 */
[----:B------:R-:W-:Y:S02]  /*0a20*/  HADD2.F32 R8, -RZ, R9.H1_H1 ;  /* 0x30000009ff087230 */ /* 0x000fe40000004100 */
[--C-:B------:R-:W-:Y:S02]  /*0a30*/  HADD2.F32 R9, -RZ, R6.reuse.H0_H0 ;  /* 0x20000006ff097230 */ /* 0x100fe40000004100 */
[----:B------:R-:W-:Y:S02]  /*0a40*/  HADD2.F32 R13, -RZ, R6.H1_H1 ;  /* 0x30000006ff0d7230 */ /* 0x000fe40000004100 */
[----:B------:R-:W-:Y:S01]  /*0a50*/  FFMA.FTZ R5, R5, R8, R24 ;  /* 0x0000000805057223 */ /* 0x000fe20000010018 */
[----:B------:R-:W-:Y:S01]  /*0a60*/  HADD2.F32 R8, -RZ, R14.H0_H0 ;  /* 0x2000000eff087230 */ /* 0x000fe20000004100 */
[----:B------:R-:W3:Y:S01]  /*0a70*/  LDG.E.128.CONSTANT R24, desc[UR8][R38.64+0x600] ;  /* 0x0006000826187981 */ /* 0x000ee2000c1e9d00 */
[----:B------:R-:W-:-:S03]  /*0a80*/  HADD2.F32 R6, -RZ, R18.H0_H0 ;  /* 0x20000012ff067230 */ /* 0x000fc60000004100 */
[----:B------:R-:W-:Y:S01]  /*0a90*/  FMUL.FTZ R17, R8, R9 ;  /* 0x0000000908117220 */ /* 0x000fe20000410000 */
[----:B------:R-:W-:Y:S02]  /*0aa0*/  HADD2.F32 R9, -RZ, R10.H0_H0 ;  /* 0x2000000aff097230 */ /* 0x000fe40000004100 */
[----:B------:R-:W-:Y:S02]  /*0ab0*/  HADD2.F32 R8, -RZ, R14.H1_H1 ;  /* 0x3000000eff087230 */ /* 0x000fe40000004100 */
[----:B------:R-:W-:Y:S02]  /*0ac0*/  HADD2.F32 R14, -RZ, R7.H0_H0 ;  /* 0x20000007ff0e7230 */ /* 0x000fe40000004100 */
[----:B------:R-:W-:Y:S01]  /*0ad0*/  FFMA.FTZ R6, R6, R9, R17 ;  /* 0x0000000906067223 */ /* 0x000fe20000010011 */
[----:B------:R-:W-:Y:S02]  /*0ae0*/  HADD2.F32 R9, -RZ, R18.H1_H1 ;  /* 0x30000012ff097230 */ /* 0x000fe40000004100 */
[----:B------:R-:W-:Y:S01]  /*0af0*/  FMUL.FTZ R8, R8, R13 ;  /* 0x0000000d08087220 */ /* 0x000fe20000410000 */
[----:B------:R-:W-:-:S02]  /*0b00*/  HADD2.F32 R18, -RZ, R10.H1_H1 ;  /* 0x3000000aff127230 */ /* 0x000fc40000004100 */
[----:B------:R-:W-:-:S03]  /*0b10*/  HADD2.F32 R13, -RZ, R15.H0_H0 ;  /* 0x2000000fff0d7230 */ /* 0x000fc60000004100 */
[----:B------:R-:W-:Y:S01]  /*0b20*/  FFMA.FTZ R18, R9, R18, R8 ;  /* 0x0000001209127223 */ /* 0x000fe20000010008 */
[----:B------:R-:W-:Y:S02]  /*0b30*/  HADD2.F32 R8, -RZ, R19.H0_H0 ;  /* 0x20000013ff087230 */ /* 0x000fe40000004100 */
[----:B------:R-:W-:Y:S01]  /*0b40*/  FMUL.FTZ R13, R13, R14 ;  /* 0x0000000e0d0d7220 */ /* 0x000fe20000410000 */
[----:B------:R-:W-:Y:S02]  /*0b50*/  HADD2.F32 R9, -RZ, R11.H0_H0 ;  /* 0x2000000bff097230 */ /* 0x000fe40000004100 */
[----:B------:R-:W-:-:S03]  /*0b60*/  HADD2.F32 R15, -RZ, R15.H1_H1 ;  /* 0x3000000fff0f7230 */ /* 0x000fc60000004100 */
[----:B------:R-:W-:Y:S01]  /*0b70*/  FFMA.FTZ R13, R8, R9, R13 ;  /* 0x00000009080d7223 */ /* 0x000fe2000001000d */
[----:B------:R-:W-:Y:S02]  /*0b80*/  HADD2.F32 R8, -RZ, R7.H1_H1 ;  /* 0x30000007ff087230 */ /* 0x000fe40000004100 */
[----:B------:R-:W-:Y:S02]  /*0b90*/  HADD2.F32 R11, -RZ, R11.H1_H1 ;  /* 0x3000000bff0b7230 */ /* 0x000fe40000004100 */
[----:B------:R-:W-:Y:S02]  /*0ba0*/  HADD2.F32 R14, -RZ, R19.H1_H1 ;  /* 0x30000013ff0e7230 */ /* 0x000fe40000004100 */
[----:B------:R-:W-:-:S04]  /*0bb0*/  FMUL.FTZ R15, R15, R8 ;  /* 0x000000080f0f7220 */ /* 0x000fc80000410000 */
[----:B------:R-:W-:Y:S02]  /*0bc0*/  FFMA.FTZ R14, R14, R11, R15 ;  /* 0x0000000b0e0e7223 */ /* 0x000fe4000001000f */
[----:B------:R-:W0:Y:S02]  /*0bd0*/  LDS.128 R8, [R37+0x20] ;  /* 0x0000200025087984 */ /* 0x000e240000000c00 */
[----:B0-----:R-:W-:Y:S02]  /*0be0*/  HADD2.F32 R17, -RZ, R8.H0_H0 ;  /* 0x20000008ff117230 */ /* 0x001fe40000004100 */
[----:B------:R-:W-:Y:S02]  /*0bf0*/  HADD2.F32 R19, -RZ, R9.H0_H0 ;  /* 0x20000009ff137230 */ /* 0x000fe40000004100 */
[----:B--2---:R-:W-:-:S05]  /*0c00*/  HADD2.F32 R7, -RZ, R20.H0_H0 ;  /* 0x20000014ff077230 */ /* 0x004fca0000004100 */
[----:B------:R-:W-:Y:S01]  /*0c10*/  FFMA.FTZ R17, R17, R7, R4 ;  /* 0x0000000711117223 */ /* 0x000fe20000010004 */
[----:B------:R-:W-:Y:S02]  /*0c20*/  HADD2.F32 R7, -RZ, R8.H1_H1 ;  /* 0x30000008ff077230 */ /* 0x000fe40000004100 */
[----:B------:R-:W-:Y:S02]  /*0c30*/  HADD2.F32 R8, -RZ, R20.H1_H1 ;  /* 0x30000014ff087230 */ /* 0x000fe40000004100 */
[--C-:B------:R-:W-:Y:S02]  /*0c40*/  HADD2.F32 R4, -RZ, R21.reuse.H0_H0 ;  /* 0x20000015ff047230 */ /* 0x100fe40000004100 */
[----:B------:R-:W-:Y:S02]  /*0c50*/  HADD2.F32 R21, -RZ, R21.H1_H1 ;  /* 0x30000015ff157230 */ /* 0x000fe40000004100 */
[----:B------:R-:W-:Y:S01]  /*0c60*/  FFMA.FTZ R8, R7, R8, R16 ;  /* 0x0000000807087223 */ /* 0x000fe20000010010 */
[----:B------:R-:W-:-:S02]  /*0c70*/  HADD2.F32 R16, -RZ, R9.H1_H1 ;  /* 0x30000009ff107230 */ /* 0x000fc40000004100 */
[----:B------:R-:W-:Y:S02]  /*0c80*/  HADD2.F32 R20, -RZ, R22.H0_H0 ;  /* 0x20000016ff147230 */ /* 0x000fe40000004100 */
[--C-:B------:R-:W-:Y:S02]  /*0c90*/  HADD2.F32 R7, -RZ, R10.reuse.H1_H1 ;  /* 0x3000000aff077230 */ /* 0x100fe40000004100 */
[----:B------:R-:W-:Y:S01]  /*0ca0*/  FFMA.FTZ R16, R16, R21, R5 ;  /* 0x0000001510107223 */ /* 0x000fe20000010005 */
[----:B------:R-:W-:Y:S02]  /*0cb0*/  HADD2.F32 R5, -RZ, R10.H0_H0 ;  /* 0x2000000aff057230 */ /* 0x000fe40000004100 */
[----:B------:R-:W-:Y:S02]  /*0cc0*/  HADD2.F32 R22, -RZ, R22.H1_H1 ;  /* 0x30000016ff167230 */ /* 0x000fe40000004100 */
[----:B------:R-:W-:Y:S01]  /*0cd0*/  FFMA.FTZ R19, R19, R4, R12 ;  /* 0x0000000413137223 */ /* 0x000fe2000001000c */
[----:B------:R-:W-:-:S02]  /*0ce0*/  FFMA.FTZ R20, R5, R20, R6 ;  /* 0x0000001405147223 */ /* 0x000fc40000010006 */
[----:B------:R-:W-:Y:S02]  /*0cf0*/  FFMA.FTZ R18, R7, R22, R18 ;  /* 0x0000001607127223 */ /* 0x000fe40000010012 */
[----:B------:R-:W2:Y:S01]  /*0d00*/  LDG.E.128.CONSTANT R4, desc[UR8][R38.64+0x800] ;  /* 0x0008000826047981 */ /* 0x000ea2000c1e9d00 */
[----:B------:R-:W-:Y:S02]  /*0d10*/  HADD2.F32 R22, -RZ, R11.H0_H0 ;  /* 0x2000000bff167230 */ /* 0x000fe40000004100 */
[----:B------:R-:W-:-:S05]  /*0d20*/  HADD2.F32 R9, -RZ, R23.H0_H0 ;  /* 0x20000017ff097230 */ /* 0x000fca0000004100 */
[----:B------:R-:W-:Y:S01]  /*0d30*/  FFMA.FTZ R22, R22, R9, R13 ;  /* 0x0000000916167223 */ /* 0x000fe2000001000d */
[----:B------:R-:W-:Y:S02]  /*0d40*/  HADD2.F32 R9, -RZ, R23.H1_H1 ;  /* 0x30000017ff097230 */ /* 0x000fe40000004100 */
[----:B------:R-:W-:-:S05]  /*0d50*/  HADD2.F32 R23, -RZ, R11.H1_H1 ;  /* 0x3000000bff177230 */ /* 0x000fca0000004100 */
[----:B------:R-:W-:Y:S02]  /*0d60*/  FFMA.FTZ R23, R23, R9, R14 ;  /* 0x0000000917177223 */ /* 0x000fe4000001000e */
[----:B------:R-:W0:Y:S01]  /*0d70*/  LDS.128 R12, [R37+0x30] ;  /* 0x00003000250c7984 */ /* 0x000e220000000c00 */
[----:B---3--:R-:W-:Y:S02]  /*0d80*/  HADD2.F32 R21, -RZ, R24.H0_H0 ;  /* 0x20000018ff157230 */ /* 0x008fe40000004100 */
[--C-:B0-----:R-:W-:Y:S02]  /*0d90*/  HADD2.F32 R10, -RZ, R12.reuse.H0_H0 ;  /* 0x2000000cff0a7230 */ /* 0x101fe40000004100 */
        /* <DEDUP_REMOVED lines=12> */
[----:B------:R-:W-:Y:S02]  /*0e60*/  HADD2.F32 R16, -RZ, R26.H0_H0 ;  /* 0x2000001aff107230 */ /* 0x000fe40000004100 */
[----:B------:R-:W-:-:S03]  /*0e70*/  HADD2.F32 R25, -RZ, R15.H0_H0 ;  /* 0x2000000fff197230 */ /* 0x000fc60000004100 */
[----:B------:R-:W-:Y:S01]  /*0e80*/  FFMA.FTZ R20, R17, R16, R20 ;  /* 0x0000001011147223 */ /* 0x000fe20000010014 */
[--C-:B------:R-:W-:Y:S02]  /*0e90*/  HADD2.F32 R16, -RZ, R27.reuse.H0_H0 ;  /* 0x2000001bff107230 */ /* 0x100fe40000004100 */
[----:B------:R-:W-:Y:S02]  /*0ea0*/  HADD2.F32 R17, -RZ, R14.H1_H1 ;  /* 0x3000000eff117230 */ /* 0x000fe40000004100 */
[----:B------:R-:W-:Y:S02]  /*0eb0*/  HADD2.F32 R14, -RZ, R26.H1_H1 ;  /* 0x3000001aff0e7230 */ /* 0x000fe40000004100 */
[----:B------:R-:W-:Y:S01]  /*0ec0*/  FFMA.FTZ R25, R25, R16, R22 ;  /* 0x0000001019197223 */ /* 0x000fe20000010016 */
[----:B------:R-:W-:Y:S02]  /*0ed0*/  HADD2.F32 R27, -RZ, R27.H1_H1 ;  /* 0x3000001bff1b7230 */ /* 0x000fe40000004100 */
[----:B------:R-:W-:-:S02]  /*0ee0*/  HADD2.F32 R16, -RZ, R15.H1_H1 ;  /* 0x3000000fff107230 */ /* 0x000fc40000004100 */
[----:B------:R-:W-:-:S03]  /*0ef0*/  FFMA.FTZ R14, R17, R14, R18 ;  /* 0x0000000e110e7223 */ /* 0x000fc60000010012 */
[----:B------:R-:W-:Y:S02]  /*0f00*/  FFMA.FTZ R23, R16, R27, R23 ;  /* 0x0000001b10177223 */ /* 0x000fe40000010017 */
[----:B------:R-:W0:Y:S02]  /*0f10*/  LDS.128 R16, [R37+0x40] ;  /* 0x0000400025107984 */ /* 0x000e240000000c00 */
[----:B0-----:R-:W-:Y:S02]  /*0f20*/  HADD2.F32 R22, -RZ, R16.H0_H0 ;  /* 0x20000010ff167230 */ /* 0x001fe40000004100 */
[--C-:B--2---:R-:W-:Y:S02]  /*0f30*/  HADD2.F32 R15, -RZ, R4.reuse.H0_H0 ;  /* 0x20000004ff0f7230 */ /* 0x104fe40000004100 */
[----:B------:R-:W-:-:S03]  /*0f40*/  HADD2.F32 R4, -RZ, R4.H1_H1 ;  /* 0x30000004ff047230 */ /* 0x000fc60000004100 */
[----:B------:R-:W-:Y:S01]  /*0f50*/  FFMA.FTZ R21, R22, R15, R21 ;  /* 0x0000000f16157223 */ /* 0x000fe20000010015 */
[----:B------:R-:W-:Y:S02]  /*0f60*/  HADD2.F32 R15, -RZ, R16.H1_H1 ;  /* 0x30000010ff0f7230 */ /* 0x000fe40000004100 */
[----:B------:R-:W-:-:S03]  /*0f70*/  HADD2.F32 R22, -RZ, R17.H1_H1 ;  /* 0x30000011ff167230 */ /* 0x000fc60000004100 */
[----:B------:R-:W-:Y:S01]  /*0f80*/  FFMA.FTZ R4, R15, R4, R12 ;  /* 0x000000040f047223 */ /* 0x000fe2000001000c */
[----:B------:R-:W-:Y:S02]  /*0f90*/  HADD2.F32 R12, -RZ, R5.H0_H0 ;  /* 0x20000005ff0c7230 */ /* 0x000fe40000004100 */
[----:B------:R-:W-:Y:S02]  /*0fa0*/  HADD2.F32 R15, -RZ, R17.H0_H0 ;  /* 0x20000011ff0f7230 */ /* 0x000fe40000004100 */
[----:B------:R-:W-:-:S03]  /*0fb0*/  HADD2.F32 R5, -RZ, R5.H1_H1 ;  /* 0x30000005ff057230 */ /* 0x000fc60000004100 */
[----:B------:R-:W-:Y:S01]  /*0fc0*/  FFMA.FTZ R24, R15, R12, R24 ;  /* 0x0000000c0f187223 */ /* 0x000fe20000010018 */
[----:B------:R-:W-:Y:S02]  /*0fd0*/  HADD2.F32 R12, -RZ, R6.H0_H0 ;  /* 0x20000006ff0c7230 */ /* 0x000fe40000004100 */
[----:B------:R-:W-:Y:S01]  /*0fe0*/  FFMA.FTZ R22, R22, R5, R13 ;  /* 0x0000000516167223 */ /* 0x000fe2000001000d */
[----:B------:R-:W-:Y:S02]  /*0ff0*/  HADD2.F32 R5, -RZ, R18.H0_H0 ;  /* 0x20000012ff057230 */ /* 0x000fe40000004100 */
[----:B------:R-:W-:Y:S02]  /*1000*/  HADD2.F32 R26, -RZ, R6.H1_H1 ;  /* 0x30000006ff1a7230 */ /* 0x000fe40000004100 */
[----:B------:R-:W-:Y:S02]  /*1010*/  HADD2.F32 R6, -RZ, R19.H0_H0 ;  /* 0x20000013ff067230 */ /* 0x000fe40000004100 */
[----:B------:R-:W-:Y:S01]  /*1020*/  FFMA.FTZ R20, R5, R12, R20 ;  /* 0x0000000c05147223 */ /* 0x000fe20000010014 */
[----:B------:R-:W-:-:S02]  /*1030*/  HADD2.F32 R5, -RZ, R18.H1_H1 ;  /* 0x30000012ff057230 */ /* 0x000fc40000004100 */
[----:B------:R-:W-:-:S03]  /*1040*/  HADD2.F32 R12, -RZ, R7.H0_H0 ;  /* 0x20000007ff0c7230 */ /* 0x000fc60000004100 */
[----:B------:R-:W-:Y:S02]  /*1050*/  FFMA.FTZ R26, R5, R26, R14 ;  /* 0x0000001a051a7223 */ /* 0x000fe4000001000e */
[----:B------:R-:W-:Y:S02]  /*1060*/  FFMA.FTZ R25, R6, R12, R25 ;  /* 0x0000000c06197223 */ /* 0x000fe40000010019 */
[----:B------:R-:W2:Y:S01]  /*1070*/  LDG.E.128.CONSTANT R12, desc[UR8][R38.64+0xc00] ;  /* 0x000c0008260c7981 */ /* 0x000ea2000c1e9d00 */
[----:B------:R-:W-:-:S03]  /*1080*/  HADD2.F32 R6, -RZ, R19.H1_H1 ;  /* 0x30000013ff067230 */ /* 0x000fc60000004100 */
[----:B------:R-:W0:Y:S01]  /*1090*/  LDS.128 R16, [R37+0x50] ;  /* 0x0000500025107984 */ /* 0x000e220000000c00 */
[----:B------:R-:W-:-:S05]  /*10a0*/  HADD2.F32 R7, -RZ, R7.H1_H1 ;  /* 0x30000007ff077230 */ /* 0x000fca0000004100 */
[----:B------:R-:W-:Y:S01]  /*10b0*/  FFMA.FTZ R23, R6, R7, R23 ;  /* 0x0000000706177223 */ /* 0x000fe20000010017 */
[----:B---3--:R-:W-:Y:S02]  /*10c0*/  HADD2.F32 R5, -RZ, R8.H0_H0 ;  /* 0x20000008ff057230 */ /* 0x008fe40000004100 */
[----:B0-----:R-:W-:Y:S02]  /*10d0*/  HADD2.F32 R6, -RZ, R16.H0_H0 ;  /* 0x20000010ff067230 */ /* 0x001fe40000004100 */
[----:B------:R-:W-:-:S03]  /*10e0*/  HADD2.F32 R8, -RZ, R8.H1_H1 ;  /* 0x30000008ff087230 */ /* 0x000fc60000004100 */
[----:B------:R-:W-:Y:S01]  /*10f0*/  FFMA.FTZ R21, R6, R5, R21 ;  /* 0x0000000506157223 */ /* 0x000fe20000010015 */
[----:B------:R-:W-:-:S05]  /*1100*/  HADD2.F32 R5, -RZ, R16.H1_H1 ;  /* 0x30000010ff057230 */ /* 0x000fca0000004100 */
[----:B------:R-:W-:Y:S01]  /*1110*/  FFMA.FTZ R8, R5, R8, R4 ;  /* 0x0000000805087223 */ /* 0x000fe20000010004 */
[----:B------:R-:W-:Y:S02]  /*1120*/  HADD2.F32 R5, -RZ, R17.H0_H0 ;  /* 0x20000011ff057230 */ /* 0x000fe40000004100 */
[----:B------:R-:W-:-:S05]  /*1130*/  HADD2.F32 R4, -RZ, R9.H0_H0 ;  /* 0x20000009ff047230 */ /* 0x000fca0000004100 */
[----:B------:R-:W-:Y:S02]  /*1140*/  FFMA.FTZ R24, R5, R4, R24 ;  /* 0x0000000405187223 */ /* 0x000fe40000010018 */
[----:B------:R-:W3:Y:S01]  /*1150*/  LDG.E.128.CONSTANT R4, desc[UR8][R38.64+0xe00] ;  /* 0x000e000826047981 */ /* 0x000ee2000c1e9d00 */
[----:B------:R-:W-:Y:S02]  /*1160*/  HADD2.F32 R17, -RZ, R17.H1_H1 ;  /* 0x30000011ff117230 */ /* 0x000fe40000004100 */
[----:B------:R-:W-:Y:S02]  /*1170*/  HADD2.F32 R9, -RZ, R9.H1_H1 ;  /* 0x30000009ff097230 */ /* 0x000fe40000004100 */
[----:B------:R-:W-:-:S03]  /*1180*/  HADD2.F32 R16, -RZ, R10.H0_H0 ;  /* 0x2000000aff107230 */ /* 0x000fc60000004100 */
[----:B------:R-:W-:Y:S01]  /*1190*/  FFMA.FTZ R22, R17, R9, R22 ;  /* 0x0000000911167223 */ /* 0x000fe20000010016 */
[----:B------:R-:W-:Y:S02]  /*11a0*/  HADD2.F32 R9, -RZ, R18.H0_H0 ;  /* 0x20000012ff097230 */ /* 0x000fe40000004100 */
[----:B------:R-:W-:-:S03]  /*11b0*/  HADD2.F32 R10, -RZ, R10.H1_H1 ;  /* 0x3000000aff0a7230 */ /* 0x000fc60000004100 */
[----:B------:R-:W-:Y:S01]  /*11c0*/  FFMA.FTZ R20, R9, R16, R20 ;  /* 0x0000001009147223 */ /* 0x000fe20000010014 */
[----:B------:R-:W-:-:S05]  /*11d0*/  HADD2.F32 R9, -RZ, R18.H1_H1 ;  /* 0x30000012ff097230 */ /* 0x000fca0000004100 */
[----:B------:R-:W-:Y:S01]  /*11e0*/  FFMA.FTZ R26, R9, R10, R26 ;  /* 0x0000000a091a7223 */ /* 0x000fe2000001001a */
[----:B------:R-:W-:Y:S02]  /*11f0*/  HADD2.F32 R10, -RZ, R19.H0_H0 ;  /* 0x20000013ff0a7230 */ /* 0x000fe40000004100 */
[----:B------:R-:W-:-:S05]  /*1200*/  HADD2.F32 R9, -RZ, R11.H0_H0 ;  /* 0x2000000bff097230 */ /* 0x000fca0000004100 */
[----:B------:R-:W-:Y:S01]  /*1210*/  FFMA.FTZ R25, R10, R9, R25 ;  /* 0x000000090a197223 */ /* 0x000fe20000010019 */
[----:B------:R-:W-:Y:S02]  /*1220*/  HADD2.F32 R10, -RZ, R19.H1_H1 ;  /* 0x30000013ff0a7230 */ /* 0x000fe40000004100 */
[----:B------:R-:W0:Y:S01]  /*1230*/  LDS.128 R16, [R37+0x60] ;  /* 0x0000600025107984 */ /* 0x000e220000000c00 */
[----:B------:R-:W-:-:S05]  /*1240*/  HADD2.F32 R11, -RZ, R11.H1_H1 ;  /* 0x3000000bff0b7230 */ /* 0x000fca0000004100 */
[----:B------:R-:W-:Y:S01]  /*1250*/  FFMA.FTZ R23, R10, R11, R23 ;  /* 0x0000000b0a177223 */ /* 0x000fe20000010017 */
[----:B0-----:R-:W-:Y:S02]  /*1260*/  HADD2.F32 R10, -RZ, R16.H0_H0 ;  /* 0x20000010ff0a7230 */ /* 0x001fe40000004100 */
[--C-:B--2---:R-:W-:Y:S02]  /*1270*/  HADD2.F32 R9, -RZ, R12.reuse.H0_H0 ;  /* 0x2000000cff097230 */ /* 0x104fe40000004100 */
[----:B------:R-:W-:-:S03]  /*1280*/  HADD2.F32 R12, -RZ, R12.H1_H1 ;  /* 0x3000000cff0c7230 */ /* 0x000fc60000004100 */
[----:B------:R-:W-:Y:S01]  /*1290*/  FFMA.FTZ R21, R10, R9, R21 ;  /* 0x000000090a157223 */ /* 0x000fe20000010015 */
[----:B------:R-:W-:-:S05]  /*12a0*/  HADD2.F32 R9, -RZ, R16.H1_H1 ;  /* 0x30000010ff097230 */ /* 0x000fca0000004100 */
[----:B------:R-:W-:Y:S01]  /*12b0*/  FFMA.FTZ R12, R9, R12, R8 ;  /* 0x0000000c090c7223 */ /* 0x000fe20000010008 */
[----:B------:R-:W-:Y:S02]  /*12c0*/  HADD2.F32 R9, -RZ, R17.H0_H0 ;  /* 0x20000011ff097230 */ /* 0x000fe40000004100 */
[----:B------:R-:W-:-:S05]  /*12d0*/  HADD2.F32 R8, -RZ, R13.H0_H0 ;  /* 0x2000000dff087230 */ /* 0x000fca0000004100 */
[----:B------:R-:W-:Y:S01]  /*12e0*/  FFMA.FTZ R24, R9, R8, R24 ;  /* 0x0000000809187223 */ /* 0x000fe20000010018 */
[----:B------:R-:W-:Y:S02]  /*12f0*/  HADD2.F32 R9, -RZ, R18.H0_H0 ;  /* 0x20000012ff097230 */ /* 0x000fe40000004100 */
[--C-:B------:R-:W-:Y:S02]  /*1300*/  HADD2.F32 R8, -RZ, R14.reuse.H0_H0 ;  /* 0x2000000eff087230 */ /* 0x100fe40000004100 */
        /* <DEDUP_REMOVED lines=8> */
[----:B------:R-:W-:Y:S02]  /*1390*/  HADD2.F32 R17, -RZ, R17.H1_H1 ;  /* 0x30000011ff117230 */ /* 0x000fe40000004100 */
[----:B------:R-:W-:Y:S02]  /*13a0*/  HADD2.F32 R13, -RZ, R13.H1_H1 ;  /* 0x3000000dff0d7230 */ /* 0x000fe40000004100 */
[----:B------:R-:W-:-:S03]  /*13b0*/  HADD2.F32 R14, -RZ, R19.H1_H1 ;  /* 0x30000013ff0e7230 */ /* 0x000fc60000004100 */
[----:B------:R-:W-:Y:S02]  /*13c0*/  FFMA.FTZ R22, R17, R13, R22 ;  /* 0x0000000d11167223 */ /* 0x000fe40000010016 */
[----:B------:R-:W0:Y:S01]  /*13d0*/  LDS.128 R16, [R37+0x70] ;  /* 0x0000700025107984 */ /* 0x000e220000000c00 */
[----:B------:R-:W-:-:S05]  /*13e0*/  HADD2.F32 R15, -RZ, R15.H1_H1 ;  /* 0x3000000fff0f7230 */ /* 0x000fca0000004100 */
[----:B------:R-:W-:Y:S01]  /*13f0*/  FFMA.FTZ R23, R14, R15, R23 ;  /* 0x0000000f0e177223 */ /* 0x000fe20000010017 */
[--C-:B---3--:R-:W-:Y:S02]  /*1400*/  HADD2.F32 R13, -RZ, R4.reuse.H0_H0 ;  /* 0x20000004ff0d7230 */ /* 0x108fe40000004100 */
[----:B------:R-:W-:Y:S02]  /*1410*/  HADD2.F32 R4, -RZ, R4.H1_H1 ;  /* 0x30000004ff047230 */ /* 0x000fe40000004100 */
[----:B0-----:R-:W-:-:S05]  /*1420*/  HADD2.F32 R14, -RZ, R16.H0_H0 ;  /* 0x20000010ff0e7230 */ /* 0x001fca0000004100 */
        /* <DEDUP_REMOVED lines=9> */
[--C-:B------:R-:W-:Y:S02]  /*14c0*/  HADD2.F32 R16, -RZ, R6.reuse.H0_H0 ;  /* 0x20000006ff107230 */ /* 0x100fe40000004100 */
[----:B------:R-:W-:Y:S02]  /*14d0*/  HADD2.F32 R6, -RZ, R6.H1_H1 ;  /* 0x30000006ff067230 */ /* 0x000fe40000004100 */
[----:B------:R-:W-:Y:S01]  /*14e0*/  FFMA.FTZ R22, R17, R5, R22 ;  /* 0x0000000511167223 */ /* 0x000fe20000010016 */
[----:B------:R-:W-:-:S02]  /*14f0*/  HADD2.F32 R5, -RZ, R18.H0_H0 ;  /* 0x20000012ff057230 */ /* 0x000fc40000004100 */
[----:B------:R-:W-:-:S03]  /*1500*/  HADD2.F32 R17, -RZ, R18.H1_H1 ;  /* 0x30000012ff117230 */ /* 0x000fc60000004100 */
[----:B------:R-:W-:Y:S01]  /*1510*/  FFMA.FTZ R5, R5, R16, R20 ;  /* 0x0000001005057223 */ /* 0x000fe20000010014 */
[----:B------:R-:W-:Y:S02]  /*1520*/  HADD2.F32 R16, -RZ, R7.H0_H0 ;  /* 0x20000007ff107230 */ /* 0x000fe40000004100 */
[----:B------:R-:W-:Y:S01]  /*1530*/  FFMA.FTZ R26, R17, R6, R26 ;  /* 0x00000006111a7223 */ /* 0x000fe2000001001a */
[----:B------:R-:W-:Y:S02]  /*1540*/  HADD2.F32 R6, -RZ, R19.H0_H0 ;  /* 0x20000013ff067230 */ /* 0x000fe40000004100 */
[----:B------:R-:W-:-:S03]  /*1550*/  HADD2.F32 R7, -RZ, R7.H1_H1 ;  /* 0x30000007ff077230 */ /* 0x000fc60000004100 */
[----:B------:R-:W-:Y:S01]  /*1560*/  FFMA.FTZ R6, R6, R16, R25 ;  /* 0x0000001006067223 */ /* 0x000fe20000010019 */
[----:B------:R-:W-:-:S05]  /*1570*/  HADD2.F32 R16, -RZ, R19.H1_H1 ;  /* 0x30000013ff107230 */ /* 0x000fca0000004100 */
[----:B------:R-:W-:Y:S02]  /*1580*/  FFMA.FTZ R23, R16, R7, R23 ;  /* 0x0000000710177223 */ /* 0x000fe40000010017 */
[----:B------:R-:W0:Y:S02]  /*1590*/  LDS.128 R16, [R37+0x80] ;  /* 0x0000800025107984 */ /* 0x000e240000000c00 */
[--C-:B0-----:R-:W-:Y:S02]  /*15a0*/  HADD2.F32 R20, -RZ, R16.reuse.H0_H0 ;  /* 0x20000010ff147230 */ /* 0x101fe40000004100 */
[----:B------:R-:W-:Y:S02]  /*15b0*/  HADD2.F32 R7, -RZ, R16.H1_H1 ;  /* 0x30000010ff077230 */ /* 0x000fe40000004100 */
[----:B------:R-:W-:Y:S02]  /*15c0*/  HADD2.F32 R27, -RZ, R19.H0_H0 ;  /* 0x20000013ff1b7230 */ /* 0x000fe40000004100 */
[----:B--2---:R-:W-:-:S05]  /*15d0*/  HADD2.F32 R25, -RZ, R8.H0_H0 ;  /* 0x20000008ff197230 */ /* 0x004fca0000004100 */
[----:B------:R-:W-:Y:S01]  /*15e0*/  FFMA.FTZ R25, R20, R25, R21 ;  /* 0x0000001914197223 */ /* 0x000fe20000010015 */
[----:B------:R-:W-:-:S05]  /*15f0*/  HADD2.F32 R20, -RZ, R8.H1_H1 ;  /* 0x30000008ff147230 */ /* 0x000fca0000004100 */
[----:B------:R-:W-:Y:S01]  /*1600*/  FFMA.FTZ R20, R7, R20, R4 ;  /* 0x0000001407147223 */ /* 0x000fe20000010004 */
[----:B------:R-:W-:Y:S02]  /*1610*/  HADD2.F32 R7, -RZ, R17.H0_H0 ;  /* 0x20000011ff077230 */ /* 0x000fe40000004100 */
        /* <DEDUP_REMOVED lines=9> */
[----:B------:R-:W-:Y:S02]  /*16b0*/  FFMA.FTZ R22, R17, R9, R22 ;  /* 0x0000000911167223 */ /* 0x000fe40000010016 */
[----:B------:R-:W2:Y:S01]  /*16c0*/  LDG.E.128.CONSTANT R16, desc[UR8][R38.64+0x1400] ;  /* 0x0014000826107981 */ /* 0x000ea2000c1e9d00 */
[----:B------:R-:W-:Y:S02]  /*16d0*/  HADD2.F32 R10, -RZ, R10.H1_H1 ;  /* 0x3000000aff0a7230 */ /* 0x000fe40000004100 */
[----:B------:R-:W-:-:S03]  /*16e0*/  HADD2.F32 R4, -RZ, R11.H0_H0 ;  /* 0x2000000bff047230 */ /* 0x000fc60000004100 */
[----:B------:R-:W-:Y:S02]  /*16f0*/  FFMA.FTZ R26, R5, R10, R26 ;  /* 0x0000000a051a7223 */ /* 0x000fe4000001001a */
[----:B------:R-:W-:Y:S02]  /*1700*/  FFMA.FTZ R27, R27, R4, R6 ;  /* 0x000000041b1b7223 */ /* 0x000fe40000010006 */
[----:B------:R-:W0:Y:S01]  /*1710*/  LDS.128 R4, [R37+0x90] ;  /* 0x0000900025047984 */ /* 0x000e220000000c00 */
[----:B------:R-:W-:-:S05]  /*1720*/  HADD2.F32 R11, -RZ, R11.H1_H1 ;  /* 0x3000000bff0b7230 */ /* 0x000fca0000004100 */
        /* <DEDUP_REMOVED lines=24> */
[----:B------:R-:W-:-:S03]  /*18b0*/  FFMA.FTZ R27, R4, R5, R27 ;  /* 0x00000005041b7223 */ /* 0x000fc6000001001b */
[----:B------:R-:W-:Y:S02]  /*18c0*/  FFMA.FTZ R23, R6, R15, R23 ;  /* 0x0000000f06177223 */ /* 0x000fe40000010017 */
[----:B------:R-:W0:Y:S02]  /*18d0*/  LDS.128 R4, [R37+0xa0] ;  /* 0x0000a00025047984 */ /* 0x000e240000000c00 */
[----:B0-----:R-:W-:Y:S01]  /*18e0*/  HADD2.F32 R12, -RZ, R4.H0_H0 ;  /* 0x20000004ff0c7230 */ /* 0x001fe20000004100 */
[----:B-----5:R-:W-:Y:S01]  /*18f0*/  FSETP.NEU.FTZ.AND P0, PT, R35, RZ, PT ;  /* 0x000000ff2300720b */ /* 0x020fe20003f1d000 */
[----:B------:R-:W-:Y:S01]  /*1900*/  VIADD R36, R36, 0x4 ;  /* 0x0000000424247836 */ /* 0x000fe20000000000 */
[----:B------:R-:W-:-:S04]  /*1910*/  IADD3 R28, P1, PT, R28, 0x10, RZ ;  /* 0x000000101c1c7810 */ /* 0x000fc80007f3e0ff */
[----:B------:R-:W-:Y:S01]  /*1920*/  IADD3.X R29, PT, PT, RZ, R29, RZ, P1, !PT ;  /* 0x0000001dff1d7210 */ /* 0x000fe20000ffe4ff */
        /* <DEDUP_REMOVED lines=18> */
[----:B---3--:R-:W-:Y:S02]  /*1a50*/  HADD2.F32 R5, -RZ, R8.H0_H0 ;  /* 0x20000008ff057230 */ /* 0x008fe40000004100 */
[--C-:B0-----:R-:W-:Y:S02]  /*1a60*/  HADD2.F32 R4, -RZ, R12.reuse.H0_H0 ;  /* 0x2000000cff047230 */ /* 0x101fe40000004100 */
[----:B------:R-:W-:-:S03]  /*1a70*/  HADD2.F32 R17, -RZ, R12.H1_H1 ;  /* 0x3000000cff117230 */ /* 0x000fc60000004100 */
[----:B------:R-:W-:Y:S01]  /*1a80*/  FFMA.FTZ R25, R4, R5, R25 ;  /* 0x0000000504197223 */ /* 0x000fe20000010019 */
[----:B------:R-:W-:Y:S02]  /*1a90*/  HADD2.F32 R4, -RZ, R7.H0_H0 ;  /* 0x20000007ff047230 */ /* 0x000fe40000004100 */
[----:B------:R-:W-:Y:S02]  /*1aa0*/  HADD2.F32 R5, -RZ, R19.H0_H0 ;  /* 0x20000013ff057230 */ /* 0x000fe40000004100 */
[----:B------:R-:W-:Y:S02]  /*1ab0*/  HADD2.F32 R8, -RZ, R8.H1_H1 ;  /* 0x30000008ff087230 */ /* 0x000fe40000004100 */
        /* <DEDUP_REMOVED lines=8> */
[----:B------:R-:W-:Y:S01]  /*1b40*/  FADD.FTZ R8, R25, R8 ;  /* 0x0000000819087221 */ /* 0x000fe20000010000 */
[----:B------:R-:W-:Y:S02]  /*1b50*/  HADD2.F32 R9, -RZ, R9.H1_H1 ;  /* 0x30000009ff097230 */ /* 0x000fe40000004100 */
[----:B------:R-:W-:Y:S01]  /*1b60*/  FFMA.FTZ R23, R4, R19, R23 ;  /* 0x0000001304177223 */ /* 0x000fe20000010017 */
[----:B------:R-:W-:-:S02]  /*1b70*/  HADD2.F32 R4, -RZ, R14.H0_H0 ;  /* 0x2000000eff047230 */ /* 0x000fc40000004100 */
[----:B------:R-:W-:Y:S01]  /*1b80*/  FADD.FTZ R16, R5, R8 ;  /* 0x0000000805107221 */ /* 0x000fe20000010000 */
[----:B------:R-:W-:Y:S02]  /*1b90*/  HADD2.F32 R6, -RZ, R10.H0_H0 ;  /* 0x2000000aff067230 */ /* 0x000fe40000004100 */
[----:B------:R-:W-:Y:S01]  /*1ba0*/  FFMA.FTZ R9, R13, R9, R22 ;  /* 0x000000090d097223 */ /* 0x000fe20000010016 */
[----:B------:R-:W-:Y:S02]  /*1bb0*/  HADD2.F32 R5, -RZ, R14.H1_H1 ;  /* 0x3000000eff057230 */ /* 0x000fe40000004100 */
[----:B------:R-:W-:Y:S01]  /*1bc0*/  HADD2.F32 R10, -RZ, R10.H1_H1 ;  /* 0x3000000aff0a7230 */ /* 0x000fe20000004100 */
[----:B------:R-:W-:Y:S01]  /*1bd0*/  IADD3 R7, PT, PT, R33, 0x1, RZ ;  /* 0x0000000121077810 */ /* 0x000fe20007ffe0ff */
[----:B------:R-:W-:Y:S01]  /*1be0*/  FFMA.FTZ R4, R4, R6, R21 ;  /* 0x0000000604047223 */ /* 0x000fe20000010015 */
[----:B------:R-:W-:Y:S01]  /*1bf0*/  FADD.FTZ R9, R9, R16 ;  /* 0x0000001009097221 */ /* 0x000fe20000010000 */
[----:B------:R-:W-:-:S02]  /*1c00*/  HADD2.F32 R8, -RZ, R15.H0_H0 ;  /* 0x2000000fff087230 */ /* 0x000fc40000004100 */
[----:B------:R-:W-:Y:S01]  /*1c10*/  FFMA.FTZ R5, R5, R10, R26 ;  /* 0x0000000a05057223 */ /* 0x000fe2000001001a */
[----:B------:R-:W-:Y:S01]  /*1c20*/  HADD2.F32 R6, -RZ, R11.H0_H0 ;  /* 0x2000000bff067230 */ /* 0x000fe20000004100 */
[----:B------:R-:W-:Y:S01]  /*1c30*/  I2FP.F32.S32 R10, R7 ;  /* 0x00000007000a7245 */ /* 0x000fe20000201400 */
[----:B------:R-:W-:Y:S01]  /*1c40*/  FADD.FTZ R4, R4, R9 ;  /* 0x0000000904047221 */ /* 0x000fe20000010000 */
[----:B------:R-:W-:Y:S02]  /*1c50*/  HADD2.F32 R12, -RZ, R15.H1_H1 ;  /* 0x3000000fff0c7230 */ /* 0x000fe40000004100 */
[----:B------:R-:W-:Y:S01]  /*1c60*/  FFMA.FTZ R6, R8, R6, R27 ;  /* 0x0000000608067223 */ /* 0x000fe2000001001b */
[----:B------:R-:W-:Y:S01]  /*1c70*/  FADD.FTZ R5, R5, R4 ;  /* 0x0000000405057221 */ /* 0x000fe20000010000 */
[----:B------:R-:W-:Y:S01]  /*1c80*/  FMUL.FTZ R10, R10, R35 ;  /* 0x000000230a0a7220 */ /* 0x000fe20000410000 */
[----:B------:R-:W-:Y:S01]  /*1c90*/  HADD2.F32 R11, -RZ, R11.H1_H1 ;  /* 0x3000000bff0b7230 */ /* 0x000fe20000004100 */
[----:B------:R-:W-:Y:S01]  /*1ca0*/  IADD3 R4, PT, PT, R31, -0x1, RZ ;  /* 0xffffffff1f047810 */ /* 0x000fe20007ffe0ff */
[----:B------:R-:W-:-:S02]  /*1cb0*/  FADD.FTZ R6, R6, R5 ;  /* 0x0000000506067221 */ /* 0x000fc40000010000 */
[----:B------:R-:W-:Y:S01]  /*1cc0*/  FSEL R5, R10, RZ, P0 ;  /* 0x000000ff0a057208 */ /* 0x000fe20000000000 */
[----:B------:R-:W-:Y:S01]  /*1cd0*/  FFMA.FTZ R11, R12, R11, R23 ;  /* 0x0000000b0c0b7223 */ /* 0x000fe20000010017 */
[----:B------:R-:W-:-:S03]  /*1ce0*/  ISETP.GE.AND P0, PT, R4, UR10, PT ;  /* 0x0000000a04007c0c */ /* 0x000fc6000bf06270 */
[----:B------:R-:W-:-:S04]  /*1cf0*/  FADD.FTZ R6, R11, R6 ;  /* 0x000000060b067221 */ /* 0x000fc80000010000 */
[----:B------:R-:W-:-:S05]  /*1d00*/  FFMA.FTZ R5, R6, UR18, R5 ;  /* 0x0000001206057c23 */ /* 0x000fca0008010005 */
[C---:B------:R-:W-:Y:S02]  /*1d10*/  FSEL R7, R5.reuse, RZ, !P0 ;  /* 0x000000ff05077208 */ /* 0x040fe40004000000 */
[----:B------:R-:W-:Y:S02]  /*1d20*/  @!P0 FMNMX.FTZ R34, R5, R34, !PT ;  /* 0x0000002205228209 */ /* 0x000fe40007810000 */
[----:B------:R-:W-:Y:S01]  /*1d30*/  ISETP.GE.AND P0, PT, R36, UR5, PT ;  /* 0x0000000524007c0c */ /* 0x000fe2000bf06270 */
[----:B------:R0:W-:Y:S01]  /*1d40*/  STS [R32], R7 ;  /* 0x0000000720007388 */ /* 0x0001e20000000800 */
[----:B------:R-:W-:Y:S02]  /*1d50*/  IADD3 R33, PT, PT, R33, 0x80, RZ ;  /* 0x0000008021217810 */ /* 0x000fe40007ffe0ff */
[----:B------:R-:W-:Y:S02]  /*1d60*/  IADD3 R31, PT, PT, R31, 0x80, RZ ;  /* 0x000000801f1f7810 */ /* 0x000fe40007ffe0ff */
[----:B0-----:R-:W-:-:S07]  /*1d70*/  IADD3 R32, PT, PT, R32, 0x200, RZ ;  /* 0x0000020020207810 */ /* 0x001fce0007ffe0ff */
[----:B------:R-:W-:Y:S05]  /*1d80*/  @!P0 BRA `(.L_x_20287) ;  /* 0xffffffe800908947 */ /* 0x000fea000383ffff */
.L_x_20286:
[----:B------:R-:W-:Y:S05]  /*1d90*/  BSYNC.RECONVERGENT B0 ;  /* 0x0000000000007941 */ /* 0x000fea0003800200 */
.L_x_20285:
[----:B-1----:R-:W0:Y:S01]  /*1da0*/  SHFL.BFLY PT, R3, R34, 0x10, 0x1f ;  /* 0x0e001f0022037f89 */ /* 0x002e2200000e0000 */
[----:B------:R-:W-:Y:S01]  /*1db0*/  LOP3.LUT P0, R27, R30, 0x1f, RZ, 0xc0, !PT ;  /* 0x0000001f1e1b7812 */ /* 0x000fe2000780c0ff */
[----:B------:R-:W-:Y:S01]  /*1dc0*/  UIADD3 UR6, UPT, UPT, UR10, 0x1f, URZ ;  /* 0x0000001f0a067890 */ /* 0x000fe2000fffe0ff */
[----:B------:R-:W-:Y:S01]  /*1dd0*/  SHF.R.U32.HI R7, RZ, 0x5, R30 ;  /* 0x00000005ff077819 */ /* 0x000fe2000001161e */
[----:B------:R-:W1:Y:S01]  /*1de0*/  S2R R4, SR_CgaCtaId ;  /* 0x0000000000047919 */ /* 0x000e620000008800 */
[----:B------:R-:W-:Y:S01]  /*1df0*/  ISETP.GT.U32.AND P1, PT, R27, 0x3, PT ;  /* 0x000000031b00780c */ /* 0x000fe20003f24070 */
[----:B------:R-:W-:Y:S01]  /*1e00*/  USHF.R.S32.HI UR7, URZ, 0x1f, UR6 ;  /* 0x0000001fff077899 */ /* 0x000fe20008011406 */
[----:B------:R-:W-:Y:S01]  /*1e10*/  BSSY.RECONVERGENT B0, `(.L_x_20288) ;  /* 0x0000100000007945 */ /* 0x000fe20003800200 */
[----:B------:R-:W-:Y:S02]  /*1e20*/  HFMA2 R13, -RZ, RZ, 0, 0 ;  /* 0x00000000ff0d7431 */ /* 0x000fe400000001ff */
        /* <DEDUP_REMOVED lines=12> */
[----:B------:R-:W-:-:S03]  /*1ef0*/  MOV R6, 0x400 ;  /* 0x0000040000067802 */ /* 0x000fc60000000f00 */
[----:B------:R-:W0:Y:S01]  /*1f00*/  SHFL.BFLY PT, R9, R8, 0x1, 0x1f ;  /* 0x0c201f0008097f89 */ /* 0x000e2200000e0000 */
[----:B------:R-:W-:-:S04]  /*1f10*/  IADD3 R11, PT, PT, R6, 0xc0, RZ ;  /* 0x000000c0060b7810 */ /* 0x000fc80007ffe0ff */
[----:B-1----:R-:W-:-:S04]  /*1f20*/  LEA R2, R4, R11, 0x18 ;  /* 0x0000000b04027211 */ /* 0x002fc800078ec0ff */
[----:B------:R-:W-:Y:S01]  /*1f30*/  LEA R3, R7, R2, 0x2 ;  /* 0x0000000207037211 */ /* 0x000fe200078e10ff */
[----:B------:R-:W-:Y:S01]  /*1f40*/  IMAD R5, R27, 0x4, R2 ;  /* 0x000000041b057824 */ /* 0x000fe200078e0202 */
        /* <DEDUP_REMOVED lines=14> */
[----:B------:R-:W-:-:S04]  /*2030*/  IADD3 R9, PT, PT, R2, UR6, RZ ;  /* 0x0000000602097c10 */ /* 0x000fc8000fffe0ff */
        /* <DEDUP_REMOVED lines=13> */
.L_x_20292:
        /* <DEDUP_REMOVED lines=11> */
.L_x_20291:
[----:B------:R-:W-:Y:S05]  /*21c0*/  BSYNC.RECONVERGENT B1 ;  /* 0x0000000000017941 */ /* 0x000fea0003800200 */
.L_x_20290:
        /* <DEDUP_REMOVED lines=13> */
.L_x_20295:
[----:B------:R-:W0:Y:S01]  /*22a0*/  LDS R15, [R11+-0x400] ;  /* 0xfffc00000b0f7984 */ /* 0x000e220000000800 */
[----:B------:R-:W-:-:S03]  /*22b0*/  IADD3 R2, PT, PT, R2, 0x800, RZ ;  /* 0x0000080002027810 */ /* 0x000fc60007ffe0ff */
[----:B------:R-:W1:Y:S01]  /*22c0*/  LDS R19, [R11+-0x200] ;  /* 0xfffe00000b137984 */ /* 0x000e620000000800 */
[----:B------:R-:W-:-:S03]  /*22d0*/  ISETP.GE.AND P3, PT, R2, R9, PT ;  /* 0x000000090200720c */ /* 0x000fc60003f66270 */
        /* <DEDUP_REMOVED lines=28> */
[----:B--2---:R-:W-:Y:S01]  /*24a0*/  FADD.FTZ R13, R10, R13 ;  /* 0x0000000d0a0d7221 */ /* 0x004fe20000010000 */
[----:B------:R-:W-:Y:S01]  /*24b0*/  FMUL.FTZ R22, R22, 1.4426950216293334961 ;  /* 0x3fb8aa3b16167820 */ /* 0x000fe20000410000 */
        /* <DEDUP_REMOVED lines=24> */
[C---:B------:R-:W-:Y:S01]  /*2640*/  FADD.FTZ R29, -R8.reuse, R29 ;  /* 0x0000001d081d7221 */ /* 0x040fe20000010100 */
        /* <DEDUP_REMOVED lines=41> */
.L_x_20294:
[----:B------:R-:W-:Y:S05]  /*28e0*/  BSYNC.RECONVERGENT B1 ;  /* 0x0000000000017941 */ /* 0x000fea0003800200 */
.L_x_20293:
        /* <DEDUP_REMOVED lines=55> */
.L_x_20297:
[----:B------:R-:W-:Y:S05]  /*2c60*/  BSYNC.RECONVERGENT B1 ;  /* 0x0000000000017941 */ /* 0x000fea0003800200 */
.L_x_20296:
        /* <DEDUP_REMOVED lines=26> */
.L_x_20289:
[----:B------:R-:W-:Y:S05]  /*2e10*/  BSYNC.RECONVERGENT B0 ;  /* 0x0000000000007941 */ /* 0x000fea0003800200 */
.L_x_20288:
[----:B---3--:R-:W1:Y:S01]  /*2e20*/  SHFL.BFLY PT, R2, R13, 0x10, 0x1f ;  /* 0x0e001f000d027f89 */ /* 0x008e6200000e0000 */
[----:B------:R-:W-:Y:S01]  /*2e30*/  ISETP.NE.AND P0, PT, R27, RZ, PT ;  /* 0x000000ff1b00720c */ /* 0x000fe20003f05270 */
        /* <DEDUP_REMOVED lines=33> */
[----:B------:R-:W-:Y:S02]  /*3050*/  LEA R11, R4, R9, 0x18 ;  /* 0x00000009040b7211 */ /* 0x000fe400078ec0ff */
[----:B------:R-:W-:Y:S02]  /*3060*/  LOP3.LUT R3, R3, 0x180, RZ, 0xc0, !PT ;  /* 0x0000018003037812 */ /* 0x000fe400078ec0ff */
[----:B------:R-:W-:Y:S02]  /*3070*/  IADD3 R9, PT, PT, RZ, -R5, RZ ;  /* 0x80000005ff097210 */ /* 0x000fe40007ffe0ff */
[----:B------:R-:W-:-:S02]  /*3080*/  LEA R8, R30, R11, 0x2 ;  /* 0x0000000b1e087211 */ /* 0x000fc400078e10ff */
[----:B------:R-:W-:-:S07]  /*3090*/  IADD3 R5, PT, PT, R3, R30, RZ ;  /* 0x0000001e03057210 */ /* 0x000fce0007ffe0ff */
.L_x_20302:
[----:B------:R-:W0:Y:S01]  /*30a0*/  LDS R3, [R8] ;  /* 0x0000000008037984 */ /* 0x000e220000000800 */
[----:B------:R-:W-:-:S04]  /*30b0*/  IADD3 R9, PT, PT, R9, 0x1, RZ ;  /* 0x0000000109097810 */ /* 0x000fc80007ffe0ff */
[----:B------:R-:W-:Y:S01]  /*30c0*/  ISETP.NE.AND P0, PT, R9, RZ, PT ;  /* 0x000000ff0900720c */ /* 0x000fe20003f05270 */
[----:B0-----:R-:W-:-:S05]  /*30d0*/  FMUL.FTZ R3, R3, R2 ;  /* 0x0000000203037220 */ /* 0x001fca0000410000 */
[----:B------:R0:W-:Y:S02]  /*30e0*/  STS [R8], R3 ;  /* 0x0000000308007388 */ /* 0x0001e40000000800 */
[----:B0-----:R-:W-:-:S05]  /*30f0*/  IADD3 R8, PT, PT, R8, 0x200, RZ ;  /* 0x0000020008087810 */ /* 0x001fca0007ffe0ff */
[----:B------:R-:W-:Y:S05]  /*3100*/  @P0 BRA `(.L_x_20302) ;  /* 0xfffffffc00e40947 */ /* 0x000fea000383ffff */
.L_x_20301:
[----:B------:R-:W-:Y:S05]  /*3110*/  BSYNC.RECONVERGENT B1 ;  /* 0x0000000000017941 */ /* 0x000fea0003800200 */
.L_x_20300:
        /* <DEDUP_REMOVED lines=13> */
.L_x_20305:
        /* <DEDUP_REMOVED lines=52> */
.L_x_20304:
[----:B------:R-:W-:Y:S05]  /*3530*/  BSYNC.RECONVERGENT B1 ;  /* 0x0000000000017941 */ /* 0x000fea0003800200 */
.L_x_20303:
        /* <DEDUP_REMOVED lines=31> */
.L_x_20307:
[----:B------:R-:W-:Y:S05]  /*3730*/  BSYNC.RECONVERGENT B1 ;  /* 0x0000000000017941 */ /* 0x000fea0003800200 */
.L_x_20306:
        /* <DEDUP_REMOVED lines=14> */
.L_x_20299:
[----:B------:R-:W-:Y:S05]  /*3820*/  BSYNC.RECONVERGENT B0 ;  /* 0x0000000000007941 */ /* 0x000fea0003800200 */
.L_x_20298:
[----:B------:R-:W-:Y:S01]  /*3830*/  ISETP.GE.AND P0, PT, R7, UR5, PT ;  /* 0x0000000507007c0c */ /* 0x000fe2000bf06270 */
        /* <DEDUP_REMOVED lines=12> */
[----:B01----:R-:W-:Y:S01]  /*3900*/  SHF.R.U32.HI R2, RZ, 0x3, R30 ;  /* 0x00000003ff027819 */ /* 0x003fe2000001161e */
        /* <DEDUP_REMOVED lines=15> */
[----:B-1----:R-:W-:Y:S01]  /*3a00*/  IADD3 R6, P0, PT, R2, UR16, RZ ;  /* 0x0000001002067c10 */ /* 0x002fe2000ff1e0ff */
[C---:B------:R-:W-:Y:S01]  /*3a10*/  VIADD R2, R7.reuse, 0x1 ;  /* 0x0000000107027836 */ /* 0x040fe20000000000 */
[----:B------:R-:W-:-:S02]  /*3a20*/  LEA R8, R7, R8, 0x5 ;  /* 0x0000000807087211 */ /* 0x000fc400078e28ff */
[----:B------:R-:W-:Y:S02]  /*3a30*/  IADD3 R4, PT, PT, R4, 0x10, R11 ;  /* 0x0000001004047810 */ /* 0x000fe40007ffe00b */
[----:B------:R-:W-:Y:S02]  /*3a40*/  IADD3.X R3, PT, PT, R3, UR17, RZ, P0, !PT ;  /* 0x0000001103037c10 */ /* 0x000fe400087fe4ff */
[----:B------:R-:W-:Y:S02]  /*3a50*/  MOV R26, RZ ;  /* 0x000000ff001a7202 */ /* 0x000fe40000000f00 */
[----:B------:R-:W-:Y:S02]  /*3a60*/  LOP3.LUT R0, R9, 0xf8, RZ, 0xc0, !PT ;  /* 0x000000f809007812 */ /* 0x000fe400078ec0ff */
[----:B------:R-:W-:Y:S02]  /*3a70*/  SHF.R.S32.HI R37, RZ, 0x1f, R36 ;  /* 0x0000001fff257819 */ /* 0x000fe40000011424 */
[----:B------:R-:W-:-:S07]  /*3a80*/  IADD3 R28, PT, PT, R8, 0x3, RZ ;  /* 0x00000003081c7810 */ /* 0x000fce0007ffe0ff */
.L_x_20334:
[----:B------:R-:W-:Y:S01]  /*3a90*/  MOV R34, R6 ;  /* 0x0000000600227202 */ /* 0x000fe20000000f00 */
[----:B------:R-:W0:Y:S01]  /*3aa0*/  LDS.128 R8, [R4+-0x10] ;  /* 0xfffff00004087984 */ /* 0x000e220000000c00 */
[----:B-----5:R-:W-:-:S03]  /*3ab0*/  MOV R35, R3 ;  /* 0x0000000300237202 */ /* 0x020fc60000000f00 */
[----:B-1----:R-:W1:Y:S04]  /*3ac0*/  LDS.128 R12, [R4] ;  /* 0x00000000040c7984 */ /* 0x002e680000000c00 */
[----:B--2---:R1:W2:Y:S01]  /*3ad0*/  LDG.E.CONSTANT R31, desc[UR8][R34.64] ;  /* 0x00000008221f7981 */ /* 0x0042a2000c1e9900 */
[----:B0-----:R-:W-:Y:S02]  /*3ae0*/  F2FP.F16.F32.PACK_AB R33, R9, R8 ;  /* 0x000000080921723e */ /* 0x001fe400000000ff */
[----:B------:R-:W-:Y:S01]  /*3af0*/  F2FP.F16.F32.PACK_AB R32, R11, R10 ;  /* 0x0000000a0b20723e */ /* 0x000fe200000000ff */
[----:B------:R-:W-:Y:S01]  /*3b00*/  BSSY.RECONVERGENT B1, `(.L_x_20310) ;  /* 0x000002a000017945 */ /* 0x000fe20003800200 */
[----:B-1----:R-:W-:Y:S02]  /*3b10*/  F2FP.F16.F32.PACK_AB R35, R13, R12 ;  /* 0x0000000c0d23723e */ /* 0x002fe400000000ff */
[----:B------:R-:W-:Y:S01]  /*3b20*/  F2FP.F16.F32.PACK_AB R34, R15, R14 ;  /* 0x0000000e0f22723e */ /* 0x000fe200000000ff */
[----:B--2---:R-:W-:-:S04]  /*3b30*/  IMAD.WIDE R8, R31, UR15, R36 ;  /* 0x0000000f1f087c25 */ /* 0x004fc8000f8e0224 */
[----:B------:R-:W-:Y:S01]  /*3b40*/  VIADD R31, R28, 0xfffffffd ;  /* 0xfffffffd1c1f7836 */ /* 0x000fe20000000000 */
[----:B------:R-:W-:-:S04]  /*3b50*/  IADD3 R8, P0, PT, R0, R8, RZ ;  /* 0x0000000800087210 */ /* 0x000fc80007f1e0ff */
[----:B------:R-:W-:Y:S02]  /*3b60*/  IADD3.X R9, PT, PT, RZ, R9, RZ, P0, !PT ;  /* 0x00000009ff097210 */ /* 0x000fe400007fe4ff */
[C---:B---34-:R-:W-:Y:S02]  /*3b70*/  LEA R38, P1, R8.reuse, UR6, 0x1 ;  /* 0x0000000608267c11 */ /* 0x058fe4000f8208ff */
[----:B------:R-:W-:Y:S02]  /*3b80*/  ISETP.NE.AND P0, PT, R29, -0x1, PT ;  /* 0xffffffff1d00780c */ /* 0x000fe40003f05270 */
[----:B------:R-:W-:-:S05]  /*3b90*/  LEA.HI.X R39, R8, UR7, R9, 0x1, P1 ;  /* 0x0000000708277c11 */ /* 0x000fca00088f0c09 */
[----:B------:R0:W5:Y:S06]  /*3ba0*/  LDG.E.128.CONSTANT R8, desc[UR8][R38.64] ;  /* 0x0000000826087981 */ /* 0x00016c000c1e9d00 */
        /* <DEDUP_REMOVED lines=31> */
.L_x_20311:
[----:B------:R-:W-:Y:S05]  /*3da0*/  BSYNC.RECONVERGENT B1 ;  /* 0x0000000000017941 */ /* 0x000fea0003800200 */
.L_x_20310:
        /* <DEDUP_REMOVED lines=41> */
.L_x_20313:
[----:B------:R-:W-:Y:S05]  /*4040*/  BSYNC.RECONVERGENT B1 ;  /* 0x0000000000017941 */ /* 0x000fea0003800200 */
.L_x_20312:
        /* <DEDUP_REMOVED lines=41> */
.L_x_20315:
[----:B------:R-:W-:Y:S05]  /*42e0*/  BSYNC.RECONVERGENT B1 ;  /* 0x0000000000017941 */ /* 0x000fea0003800200 */
.L_x_20314:
        /* <DEDUP_REMOVED lines=41> */
.L_x_20317:
[----:B------:R-:W-:Y:S05]  /*4580*/  BSYNC.RECONVERGENT B1 ;  /* 0x0000000000017941 */ /* 0x000fea0003800200 */
.L_x_20316:
        /* <DEDUP_REMOVED lines=41> */
.L_x_20319:
[----:B------:R-:W-:Y:S05]  /*4820*/  BSYNC.RECONVERGENT B1 ;  /* 0x0000000000017941 */ /* 0x000fea0003800200 */
.L_x_20318:
        /* <DEDUP_REMOVED lines=41> */
.L_x_20321:
[----:B------:R-:W-:Y:S05]  /*4ac0*/  BSYNC.RECONVERGENT B1 ;  /* 0x0000000000017941 */ /* 0x000fea0003800200 */
.L_x_20320:
        /* <DEDUP_REMOVED lines=41> */
.L_x_20323:
[----:B------:R-:W-:Y:S05]  /*4d60*/  BSYNC.RECONVERGENT B1 ;  /* 0x0000000000017941 */ /* 0x000fea0003800200 */
.L_x_20322:
        /* <DEDUP_REMOVED lines=41> */
.L_x_20325:
[----:B------:R-:W-:Y:S05]  /*5000*/  BSYNC.RECONVERGENT B1 ;  /* 0x0000000000017941 */ /* 0x000fea0003800200 */
.L_x_20324:
        /* <DEDUP_REMOVED lines=41> */
.L_x_20327:
[----:B------:R-:W-:Y:S05]  /*52a0*/  BSYNC.RECONVERGENT B1 ;  /* 0x0000000000017941 */ /* 0x000fea0003800200 */
.L_x_20326:
        /* <DEDUP_REMOVED lines=41> */
.L_x_20329:
[----:B------:R-:W-:Y:S05]  /*5540*/  BSYNC.RECONVERGENT B1 ;  /* 0x0000000000017941 */ /* 0x000fea0003800200 */
.L_x_20328:
        /* <DEDUP_REMOVED lines=41> */
.L_x_20331:
[----:B------:R-:W-:Y:S05]  /*57e0*/  BSYNC.RECONVERGENT B1 ;  /* 0x0000000000017941 */ /* 0x000fea0003800200 */
.L_x_20330:
[----:B------:R0:W5:Y:S02]  /*57f0*/  LDG.E.128.CONSTANT R12, desc[UR8][R38.64+0x1600] ;  /* 0x00160008260c7981 */ /* 0x000164000c1e9d00 */
[----:B-----5:R-:W-:-:S04]  /*5800*/  HMUL2 R9, R32, R9 ;  /* 0x0000000920097232 */ /* 0x020fc80000000000 */
[----:B------:R-:W-:-:S04]  /*5810*/  HFMA2 R8, R33, R8, R9 ;  /* 0x0000000821087231 */ /* 0x000fc80000000009 */
[----:B------:R-:W-:-:S04]  /*5820*/  HFMA2 R8, R35, R10, R8 ;  /* 0x0000000a23087231 */ /* 0x000fc80000000008 */
[----:B------:R-:W-:Y:S01]  /*5830*/  HFMA2 R8, R34, R11, R8 ;  /* 0x0000000b22087231 */ /* 0x000fe20000000008 */
[----:B------:R-:W-:Y:S04]  /*5840*/  BSSY.RECONVERGENT B1, `(.L_x_20332) ;  /* 0x0000024000017945 */ /* 0x000fe80003800200 */
[--C-:B------:R-:W-:Y:S02]  /*5850*/  HADD2.F32 R9, -RZ, R8.reuse.H0_H0 ;  /* 0x20000008ff097230 */ /* 0x100fe40000004100 */
[----:B------:R-:W-:-:S05]  /*5860*/  HADD2.F32 R8, -RZ, R8.H1_H1 ;  /* 0x30000008ff087230 */ /* 0x000fca0000004100 */
[----:B------:R-:W-:-:S04]  /*5870*/  FADD.FTZ R9, R9, R8 ;  /* 0x0000000809097221 */ /* 0x000fc80000010000 */
[----:B------:R-:W-:Y:S01]  /*5880*/  FADD.FTZ R16, R9, R16 ;  /* 0x0000001009107221 */ /* 0x000fe20000010000 */
[----:B0-----:R-:W-:Y:S06]  /*5890*/  @P0 BRA `(.L_x_20333) ;  /* 0x0000000000780947 */ /* 0x001fec0003800000 */
[C---:B------:R-:W-:Y:S02]  /*58a0*/  IADD3 R8, PT, PT, R28.reuse, -0x2, RZ ;  /* 0xfffffffe1c087810 */ /* 0x040fe40007ffe0ff */
[----:B------:R-:W-:Y:S02]  /*58b0*/  ISETP.GE.AND P3, PT, R28, UR10, PT ;  /* 0x0000000a1c007c0c */ /* 0x000fe4000bf66270 */
[----:B------:R-:W-:Y:S02]  /*58c0*/  ISETP.GE.AND P1, PT, R8, UR10, PT ;  /* 0x0000000a08007c0c */ /* 0x000fe4000bf26270 */
[----:B------:R-:W-:Y:S02]  /*58d0*/  IADD3 R8, PT, PT, R28, -0x1, RZ ;  /* 0xffffffff1c087810 */ /* 0x000fe40007ffe0ff */
[----:B------:R-:W-:Y:S02]  /*58e0*/  PRMT R9, R13, 0x7632, R9 ;  /* 0x000076320d097816 */ /* 0x000fe40000000009 */
[----:B------:R-:W-:-:S02]  /*58f0*/  ISETP.GE.AND P2, PT, R8, UR10, PT ;  /* 0x0000000a08007c0c */ /* 0x000fc4000bf46270 */
[----:B------:R-:W-:Y:S02]  /*5900*/  PRMT R8, R12, 0x7632, R8 ;  /* 0x000076320c087816 */ /* 0x000fe40000000008 */
[----:B------:R-:W-:Y:S02]  /*5910*/  SEL R10, R9, RZ, !P3 ;  /* 0x000000ff090a7207 */ /* 0x000fe40005800000 */
[----:B------:R-:W-:Y:S02]  /*5920*/  ISETP.GE.AND P0, PT, R31, UR10, PT ;  /* 0x0000000a1f007c0c */ /* 0x000fe4000bf06270 */
[----:B------:R-:W-:Y:S02]  /*5930*/  SEL R9, R8, RZ, !P1 ;  /* 0x000000ff08097207 */ /* 0x000fe40004800000 */
[----:B------:R-:W-:Y:S02]  /*5940*/  IADD3 R8, PT, PT, R28, 0x1, RZ ;  /* 0x000000011c087810 */ /* 0x000fe40007ffe0ff */
[----:B------:R-:W-:-:S02]  /*5950*/  SEL R12, R12, RZ, !P0 ;  /* 0x000000ff0c0c7207 */ /* 0x000fc40004000000 */
[----:B------:R-:W-:Y:S02]  /*5960*/  ISETP.GE.AND P0, PT, R8, UR10, PT ;  /* 0x0000000a08007c0c */ /* 0x000fe4000bf06270 */
[----:B------:R-:W-:Y:S02]  /*5970*/  IADD3 R8, PT, PT, R28, 0x2, RZ ;  /* 0x000000021c087810 */ /* 0x000fe40007ffe0ff */
[----:B------:R-:W-:Y:S02]  /*5980*/  SEL R13, R13, RZ, !P2 ;  /* 0x000000ff0d0d7207 */ /* 0x000fe40005000000 */
[----:B------:R-:W-:Y:S02]  /*5990*/  ISETP.GE.AND P1, PT, R8, UR10, PT ;  /* 0x0000000a08007c0c */ /* 0x000fe4000bf26270 */
[----:B------:R-:W-:Y:S02]  /*59a0*/  IADD3 R8, PT, PT, R28, 0x3, RZ ;  /* 0x000000031c087810 */ /* 0x000fe40007ffe0ff */
[----:B------:R-:W-:-:S02]  /*59b0*/  PRMT R12, R12, 0x5410, R9 ;  /* 0x000054100c0c7816 */ /* 0x000fc40000000009 */
[----:B------:R-:W-:Y:S02]  /*59c0*/  ISETP.GE.AND P2, PT, R8, UR10, PT ;  /* 0x0000000a08007c0c */ /* 0x000fe4000bf46270 */
[C---:B------:R-:W-:Y:S02]  /*59d0*/  PRMT R8, R14.reuse, 0x7632, R8 ;  /* 0x000076320e087816 */ /* 0x040fe40000000008 */
[----:B------:R-:W-:Y:S02]  /*59e0*/  SEL R14, R14, RZ, !P0 ;  /* 0x000000ff0e0e7207 */ /* 0x000fe40004000000 */
[----:B------:R-:W-:Y:S01]  /*59f0*/  SEL R9, R8, RZ, !P1 ;  /* 0x000000ff08097207 */ /* 0x000fe20004800000 */
[----:B------:R-:W-:Y:S01]  /*5a00*/  VIADD R8, R28, 0x4 ;  /* 0x000000041c087836 */ /* 0x000fe20000000000 */
[----:B------:R-:W-:Y:S02]  /*5a10*/  PRMT R13, R13, 0x5410, R10 ;  /* 0x000054100d0d7816 */ /* 0x000fe4000000000a */
[----:B------:R-:W-:-:S02]  /*5a20*/  PRMT R14, R14, 0x5410, R9 ;  /* 0x000054100e0e7816 */ /* 0x000fc40000000009 */
[----:B------:R-:W-:Y:S02]  /*5a30*/  ISETP.GE.AND P0, PT, R8, UR10, PT ;  /* 0x0000000a08007c0c */ /* 0x000fe4000bf06270 */
[C---:B------:R-:W-:Y:S02]  /*5a40*/  PRMT R8, R15.reuse, 0x7632, R8 ;  /* 0x000076320f087816 */ /* 0x040fe40000000008 */
[----:B------:R-:W-:Y:S02]  /*5a50*/  SEL R15, R15, RZ, !P2 ;  /* 0x000000ff0f0f7207 */ /* 0x000fe40005000000 */
[----:B------:R-:W-:-:S04]  /*5a60*/  SEL R8, R8, RZ, !P0 ;  /* 0x000000ff08087207 */ /* 0x000fc80004000000 */
[----:B------:R-:W-:-:S07]  /*5a70*/  PRMT R15, R15, 0x5410, R8 ;  /* 0x000054100f0f7816 */ /* 0x000fce0000000008 */
.L_x_20333:
[----:B------:R-:W-:Y:S05]  /*5a80*/  BSYNC.RECONVERGENT B1 ;  /* 0x0000000000017941 */ /* 0x000fea0003800200 */
.L_x_20332:
        /* <DEDUP_REMOVED lines=17> */
.L_x_20309:
[----:B--23--:R-:W-:Y:S05]  /*5ba0*/  BSYNC.RECONVERGENT B0 ;  /* 0x0000000000007941 */ /* 0x00cfea0003800200 */
.L_x_20308:
[----:B-1----:R-:W1:Y:S01]  /*5bb0*/  SHFL.BFLY PT, R8, R19, 0x2, 0x1f ;  /* 0x0c401f0013087f89 */ /* 0x002e6200000e0000 */
[----:B------:R-:W2:Y:S01]  /*5bc0*/  S2UR UR5, SR_CgaCtaId ;  /* 0x00000000000579c3 */ /* 0x000ea20000008800 */
[C---:B------:R-:W-:Y:S01]  /*5bd0*/  LOP3.LUT R14, R30.reuse, 0x3c0, RZ, 0xc0, !PT ;  /* 0x000003c01e0e7812 */ /* 0x040fe200078ec0ff */
[----:B------:R-:W-:Y:S01]  /*5be0*/  UMOV UR4, 0x400 ;  /* 0x0000040000047882 */ /* 0x000fe20000000000 */
[----:B------:R-:W3:Y:S01]  /*5bf0*/  SHFL.BFLY PT, R3, R26, 0x2, 0x1f ;  /* 0x0c401f001a037f89 */ /* 0x000ee200000e0000 */
[----:B------:R-:W-:Y:S01]  /*5c00*/  SHF.R.U32.HI R12, RZ, 0x2, R27 ;  /* 0x00000002ff0c7819 */ /* 0x000fe2000001161b */
[----:B------:R-:W-:Y:S01]  /*5c10*/  UIADD3 UR4, UPT, UPT, UR4, 0xe0, URZ ;  /* 0x000000e004047890 */ /* 0x000fe2000fffe0ff */
[C---:B------:R-:W-:Y:S01]  /*5c20*/  LOP3.LUT R27, R30.reuse, 0x3e0, RZ, 0xc0, !PT ;  /* 0x000003e01e1b7812 */ /* 0x040fe200078ec0ff */
[----:B------:R-:W0:Y:S01]  /*5c30*/  SHFL.BFLY PT, R0, R25, 0x2, 0x1f ;  /* 0x0c401f0019007f89 */ /* 0x000e2200000e0000 */
[----:B------:R-:W-:Y:S01]  /*5c40*/  BSSY.RECONVERGENT B0, `(.L_x_20335) ;  /* 0x0000046000007945 */ /* 0x000fe20003800200 */
[----:B------:R-:W-:Y:S01]  /*5c50*/  IMAD R7, R7, 0x60, R12 ;  /* 0x0000006007077824 */ /* 0x000fe200078e020c */
[C---:B------:R-:W-:Y:S01]  /*5c60*/  LOP3.LUT P0, RZ, R30.reuse, 0x3c3, RZ, 0xc0, !PT ;  /* 0x000003c31eff7812 */ /* 0x040fe2000780c0ff */
[----:B------:R-:W4:Y:S01]  /*5c70*/  SHFL.BFLY PT, R11, R24, 0x2, 0x1f ;  /* 0x0c401f00180b7f89 */ /* 0x000f2200000e0000 */
[----:B------:R-:W-:-:S02]  /*5c80*/  LOP3.LUT P1, RZ, R30, 0x3e3, RZ, 0xc0, !PT ;  /* 0x000003e31eff7812 */ /* 0x000fc4000782c0ff */
[----:B------:R-:W-:Y:S01]  /*5c90*/  ISETP.GT.U32.AND P3, PT, R30, 0x1f, PT ;  /* 0x0000001f1e00780c */ /* 0x000fe20003f64070 */
[----:B------:R-:W4:Y:S04]  /*5ca0*/  SHFL.BFLY PT, R4, R23, 0x2, 0x1f ;  /* 0x0c401f0017047f89 */ /* 0x000f2800000e0000 */
[----:B------:R-:W4:Y:S04]  /*5cb0*/  SHFL.BFLY PT, R13, R22, 0x2, 0x1f ;  /* 0x0c401f00160d7f89 */ /* 0x000f2800000e0000 */
[----:B------:R-:W4:Y:S01]  /*5cc0*/  SHFL.BFLY PT, R6, R21, 0x2, 0x1f ;  /* 0x0c401f0015067f89 */ /* 0x000f2200000e0000 */
[----:B-1----:R-:W-:Y:S01]  /*5cd0*/  FADD.FTZ R19, R8, R19 ;  /* 0x0000001308137221 */ /* 0x002fe20000010000 */
[----:B------:R-:W-:Y:S01]  /*5ce0*/  LOP3.LUT R8, R30, 0x3, RZ, 0xc0, !PT ;  /* 0x000000031e087812 */ /* 0x000fe200078ec0ff */
[----:B--2---:R-:W-:Y:S01]  /*5cf0*/  ULEA UR4, UR5, UR4, 0x18 ;  /* 0x0000000405047291 */ /* 0x004fe2000f8ec0ff */
[----:B------:R-:W1:Y:S01]  /*5d00*/  SHFL.BFLY PT, R15, R20, 0x2, 0x1f ;  /* 0x0c401f00140f7f89 */ /* 0x000e6200000e0000 */
[----:B---3--:R-:W-:Y:S01]  /*5d10*/  FADD.FTZ R26, R3, R26 ;  /* 0x0000001a031a7221 */ /* 0x008fe20000010000 */
[----:B------:R-:W-:-:S02]  /*5d20*/  ISETP.NE.AND P2, PT, R8, RZ, PT ;  /* 0x000000ff0800720c */ /* 0x000fc40003f45270 */
[----:B------:R-:W2:Y:S01]  /*5d30*/  SHFL.BFLY PT, R29, R18, 0x2, 0x1f ;  /* 0x0c401f00121d7f89 */ /* 0x000ea200000e0000 */
[----:B0-----:R-:W-:Y:S01]  /*5d40*/  FADD.FTZ R25, R0, R25 ;  /* 0x0000001900197221 */ /* 0x001fe20000010000 */
[----:B------:R-:W-:Y:S02]  /*5d50*/  ISETP.NE.OR P5, PT, R14, 0x40, P2 ;  /* 0x000000400e00780c */ /* 0x000fe400017a5670 */
[----:B------:R-:W0:Y:S01]  /*5d60*/  SHFL.BFLY PT, R10, R17, 0x2, 0x1f ;  /* 0x0c401f00110a7f89 */ /* 0x000e2200000e0000 */
[----:B----4-:R-:W-:Y:S01]  /*5d70*/  FADD.FTZ R24, R11, R24 ;  /* 0x000000180b187221 */ /* 0x010fe20000010000 */
[----:B------:R-:W-:Y:S02]  /*5d80*/  LEA R7, R7, UR4, 0x2 ;  /* 0x0000000407077c11 */ /* 0x000fe4000f8e10ff */
[----:B------:R-:W3:Y:S01]  /*5d90*/  SHFL.BFLY PT, R9, R16, 0x2, 0x1f ;  /* 0x0c401f0010097f89 */ /* 0x000ee200000e0000 */
[----:B------:R-:W-:Y:S01]  /*5da0*/  FADD.FTZ R23, R4, R23 ;  /* 0x0000001704177221 */ /* 0x000fe20000010000 */
[----:B------:R-:W-:-:S02]  /*5db0*/  ISETP.NE.OR P4, PT, R27, 0x20, P2 ;  /* 0x000000201b00780c */ /* 0x000fc40001785670 */
[----:B------:R-:W4:Y:S01]  /*5dc0*/  SHFL.BFLY PT, R2, R5, 0x2, 0x1f ;  /* 0x0c401f0005027f89 */ /* 0x000f2200000e0000 */
[----:B------:R-:W-:Y:S01]  /*5dd0*/  FADD.FTZ R22, R13, R22 ;  /* 0x000000160d167221 */ /* 0x000fe20000010000 */
[----:B------:R-:W-:Y:S02]  /*5de0*/  FADD.FTZ R21, R6, R21 ;  /* 0x0000001506157221 */ /* 0x000fe40000010000 */
[----:B------:R-:W4:Y:S01]  /*5df0*/  SHFL.BFLY PT, R13, R24, 0x1, 0x1f ;  /* 0x0c201f00180d7f89 */ /* 0x000f2200000e0000 */
[----:B-1----:R-:W-:-:S03]  /*5e00*/  FADD.FTZ R20, R15, R20 ;  /* 0x000000140f147221 */ /* 0x002fc60000010000 */
[----:B------:R-:W1:Y:S01]  /*5e10*/  SHFL.BFLY PT, R6, R23, 0x1, 0x1f ;  /* 0x0c201f0017067f89 */ /* 0x000e6200000e0000 */
[----:B--2---:R-:W-:-:S03]  /*5e20*/  FADD.FTZ R18, R29, R18 ;  /* 0x000000121d127221 */ /* 0x004fc60000010000 */
[----:B------:R-:W2:Y:S01]  /*5e30*/  SHFL.BFLY PT, R11, R22, 0x1, 0x1f ;  /* 0x0c201f00160b7f89 */ /* 0x000ea200000e0000 */
[----:B0-----:R-:W-:-:S03]  /*5e40*/  FADD.FTZ R17, R10, R17 ;  /* 0x000000110a117221 */ /* 0x001fc60000010000 */
[----:B------:R-:W0:Y:S01]  /*5e50*/  SHFL.BFLY PT, R29, R26, 0x1, 0x1f ;  /* 0x0c201f001a1d7f89 */ /* 0x000e2200000e0000 */
[----:B---3--:R-:W-:-:S03]  /*5e60*/  FADD.FTZ R16, R9, R16 ;  /* 0x0000001009107221 */ /* 0x008fc60000010000 */
[----:B------:R-:W3:Y:S01]  /*5e70*/  SHFL.BFLY PT, R10, R25, 0x1, 0x1f ;  /* 0x0c201f00190a7f89 */ /* 0x000ee200000e0000 */
[----:B----4-:R-:W-:-:S03]  /*5e80*/  FADD.FTZ R5, R2, R5 ;  /* 0x0000000502057221 */ /* 0x010fc60000010000 */
[----:B------:R-:W4:Y:S04]  /*5e90*/  SHFL.BFLY PT, R4, R21, 0x1, 0x1f ;  /* 0x0c201f0015047f89 */ /* 0x000f2800000e0000 */
[----:B------:R-:W4:Y:S01]  /*5ea0*/  SHFL.BFLY PT, R3, R20, 0x1, 0x1f ;  /* 0x0c201f0014037f89 */ /* 0x000f2200000e0000 */
[----:B------:R-:W-:-:S03]  /*5eb0*/  FADD.FTZ R24, R24, R13 ;  /* 0x0000000d18187221 */ /* 0x000fc60000010000 */
        /* <DEDUP_REMOVED lines=9> */
[----:B----4-:R-:W-:Y:S01]  /*5f50*/  FADD.FTZ R4, R21, R4 ;  /* 0x0000000415047221 */ /* 0x010fe20000010000 */
[----:B------:R-:W-:Y:S01]  /*5f60*/  BAR.SYNC.DEFER_BLOCKING 0x0 ;  /* 0x0000000000007b1d */ /* 0x000fe20000010000 */
[----:B------:R-:W-:Y:S01]  /*5f70*/  FADD.FTZ R3, R20, R3 ;  /* 0x0000000314037221 */ /* 0x000fe20000010000 */
[----:B------:R-:W-:Y:S01]  /*5f80*/  FADD.FTZ R0, R19, R0 ;  /* 0x0000000013007221 */ /* 0x000fe20000010000 */
[----:B-1----:R-:W-:Y:S01]  /*5f90*/  FADD.FTZ R15, R18, R15 ;  /* 0x0000000f120f7221 */ /* 0x002fe20000010000 */
[----:B--2---:R-:W-:Y:S01]  /*5fa0*/  FADD.FTZ R8, R17, R8 ;  /* 0x0000000811087221 */ /* 0x004fe20000010000 */
[----:B0-----:R-:W-:Y:S01]  /*5fb0*/  FADD.FTZ R9, R16, R9 ;  /* 0x0000000910097221 */ /* 0x001fe20000010000 */
[----:B---3--:R-:W-:Y:S01]  /*5fc0*/  FADD.FTZ R2, R5, R2 ;  /* 0x0000000205027221 */ /* 0x008fe20000010000 */
        /* <DEDUP_REMOVED lines=13> */
.L_x_20336:
[----:B------:R-:W-:Y:S05]  /*60a0*/  BSYNC.RECONVERGENT B0 ;  /* 0x0000000000007941 */ /* 0x000fea0003800200 */
.L_x_20335:
        /* <DEDUP_REMOVED lines=26> */
[----:B0-----:R-:W-:-:S07]  /*6250*/  FADD.FTZ R2, R2, R27 ;  /* 0x0000001b02027221 */ /* 0x001fce0000010000 */
.L_x_20338:
[----:B------:R-:W-:Y:S05]  /*6260*/  BSYNC.RECONVERGENT B0 ;  /* 0x0000000000007941 */ /* 0x000fea0003800200 */
.L_x_20337:
        /* <DEDUP_REMOVED lines=15> */
.L_x_20340:
[----:B------:R-:W-:Y:S05]  /*6360*/  BSYNC.RECONVERGENT B0 ;  /* 0x0000000000007941 */ /* 0x000fea0003800200 */
.L_x_20339:
        /* <DEDUP_REMOVED lines=26> */
[----:B0-----:R-:W-:-:S07]  /*6510*/  FADD.FTZ R2, R2, R27 ;  /* 0x0000001b02027221 */ /* 0x001fce0000010000 */
.L_x_20342:
[----:B------:R-:W-:Y:S05]  /*6520*/  BSYNC.RECONVERGENT B0 ;  /* 0x0000000000007941 */ /* 0x000fea0003800200 */
.L_x_20341:
        /* <DEDUP_REMOVED lines=20> */
[----:B--2---:R-:W-:-:S06]  /*6670*/  UIMAD UR5, UR5, 0x60, URZ ;  /* 0x00000060050578a4 */ /* 0x004fcc000f8e02ff */
[----:B------:R-:W-:-:S04]  /*6680*/  MOV R5, UR5 ;  /* 0x0000000500057c02 */ /* 0x000fc80008000f00 */
[----:B------:R-:W-:-:S04]  /*6690*/  IADD3 R30, P0, P1, R30, UR6, R5 ;  /* 0x000000061e1e7c10 */ /* 0x000fc8000f91e005 */
[----:B------:R-:W-:Y:S02]  /*66a0*/  IADD3.X R5, PT, PT, RZ, RZ, RZ, P0, P1 ;  /* 0x000000ffff057210 */ /* 0x000fe400007e24ff */
[----:B---3--:R-:W-:-:S04]  /*66b0*/  LEA R6, P0, R30, UR10, 0x1 ;  /* 0x0000000a1e067c11 */ /* 0x008fc8000f8008ff */
[--C-:B------:R-:W-:Y:S02]  /*66c0*/  LEA.HI.X R7, R30, UR11, R5.reuse, 0x1, P0 ;  /* 0x0000000b1e077c11 */ /* 0x100fe400080f0c05 */
[----:B------:R-:W-:-:S03]  /*66d0*/  PRMT R5, R25, 0x7632, R5 ;  /* 0x0000763219057816 */ /* 0x000fc60000000005 */
[----:B------:R-:W-:Y:S04]  /*66e0*/  STG.E.U16 desc[UR8][R6.64], R25 ;  /* 0x0000001906007986 */ /* 0x000fe8000c101508 */
        /* <DEDUP_REMOVED lines=13> */
.L_x_20343:
        /* <DEDUP_REMOVED lines=12> */
.L_x_25955:


//--------------------- .text._ZN4vllm25paged_attention_v1_kernelIttLi80ELi32ELi128ELNS_18Fp8KVCacheDataTypeE0ELb0EEEvPT_PKS2_PKT0_S8_ifPKiSA_iPKfiiiSC_SC_iiiii --------------------------
	.section	.text._ZN4vllm25paged_attention_v1_kernelIttLi80ELi32ELi128ELNS_18Fp8KVCacheDataTypeE0ELb0EEEvPT_PKS2_PKT0_S8_ifPKiSA_iPKfiiiSC_SC_iiiii,"ax",@progbits
	.align	128
        .global         _ZN4vllm25paged_attention_v1_kernelIttLi80ELi32ELi128ELNS_18Fp8KVCacheDataTypeE0ELb0EEEvPT_PKS2_PKT0_S8_ifPKiSA_iPKfiiiSC_SC_iiiii
        .type           _ZN4vllm25paged_attention_v1_kernelIttLi80ELi32ELi128ELNS_18Fp8KVCacheDataTypeE0ELb0EEEvPT_PKS2_PKT0_S8_ifPKiSA_iPKfiiiSC_SC_iiiii,@function
        .size           _ZN4vllm25paged_attention_v1_kernelIttLi80ELi32ELi128ELNS_18Fp8KVCacheDataTypeE0ELb0EEEvPT_PKS2_PKT0_S8_ifPKiSA_iPKfiiiSC_SC_iiiii,(.L_x_25956 - _ZN4vllm25paged_attention_v1_kernelIttLi80ELi32ELi128ELNS_18Fp8KVCacheDataTypeE0ELb0EEEvPT_PKS2_PKT0_S8_ifPKiSA_iPKfiiiSC_SC_iiiii)
        .other          _ZN4vllm25paged_attention_v1_kernelIttLi80ELi32ELi128ELNS_18Fp8KVCacheDataTypeE0ELb0EEEvPT_PKS2_PKT0_S8_ifPKiSA_iPKfiiiSC_SC_iiiii,@"STO_CUDA_ENTRY STV_DEFAULT"
_ZN4vllm25paged_attention_v1_kernelIttLi80ELi32ELi128ELNS_18Fp8KVCacheDataTypeE0ELb0EEEvPT_PKS2_PKT0_S8_ifPKiSA_iPKfiiiSC_SC_iiiii:
.text._ZN4vllm25paged_attention_v1_kernelIttLi80ELi32ELi128ELNS_18Fp8KVCacheDataTypeE0ELb0EEEvPT_PKS2_PKT0_S8_ifPKiSA_iPKfiiiSC_SC_iiiii:
        /* <DEDUP_REMOVED lines=19> */
[----:B----4-:R-:W-:Y:S01]  /*0130*/  @!P2 IMAD R6, R7, 0x50, RZ ;  /* 0x000000500706a824 */ /* 0x010fe200078e02ff */
[----:B------:R-:W-:-:S04]  /*0140*/  @!P2 SHF.L.U32 R5, R4, 0x3, RZ ;  /* 0x000000030405a819 */ /* 0x000fc800000006ff */
[----:B------:R-:W-:Y:S02]  /*0150*/  @!P2 IADD3 R5, P0, P1, R5, R0, R6 ;  /* 0x000000000505a210 */ /* 0x000fe4000791e006 */
[----:B------:R-:W-:-:S04]  /*0160*/  SHF.R.S32.HI R0, RZ, 0x1f, R0 ;  /* 0x0000001fff007819 */ /* 0x000fc80000011400 */
[----:B------:R-:W-:Y:S02]  /*0170*/  @!P2 IADD3.X R0, PT, PT, RZ, R0, RZ, P0, P1 ;  /* 0x00000000ff00a210 */ /* 0x000fe400007e24ff */
[----:B---3--:R-:W-:-:S04]  /*0180*/  @!P2 LEA R8, P0, R5, R8, 0x1 ;  /* 0x000000080508a211 */ /* 0x008fc800078008ff */
[----:B------:R-:W-:-:S06]  /*0190*/  @!P2 LEA.HI.X R9, R5, R9, R0, 0x1, P0 ;  /* 0x000000090509a211 */ /* 0x000fcc00000f0c00 */
[----:B------:R-:W3:Y:S01]  /*01a0*/  @!P2 LDG.E.128.CONSTANT R8, desc[UR6][R8.64] ;  /* 0x000000060808a981 */ /* 0x000ee2000c1e9d00 */
[----:B------:R-:W-:-:S04]  /*01b0*/  IABS R5, R13 ;  /* 0x0000000d00057213 */ /* 0x000fc80000000000 */
[----:B------:R-:W4:Y:S08]  /*01c0*/  I2F.RP R0, R5 ;  /* 0x0000000500007306 */ /* 0x000f300000209400 */
[----:B----4-:R-:W0:Y:S01]  /*01d0*/  MUFU.RCP R0, R0 ;  /* 0x0000000000007308 */ /* 0x010e220000001000 */
[----:B------:R-:W4:Y:S01]  /*01e0*/  LDC R6, c[0x0][0x370] ;  /* 0x0000dc00ff067b82 */ /* 0x000f220000000800 */
[----:B0-----:R-:W-:-:S06]  /*01f0*/  IADD3 R2, PT, PT, R0, 0xffffffe, RZ ;  /* 0x0ffffffe00027810 */ /* 0x001fcc0007ffe0ff */
[----:B------:R0:W1:Y:S02]  /*0200*/  F2I.FTZ.U32.TRUNC.NTZ R3, R2 ;  /* 0x0000000200037305 */ /* 0x000064000021f000 */
[----:B0-----:R-:W-:Y:S01]  /*0210*/  HFMA2 R2, -RZ, RZ, 0, 0 ;  /* 0x00000000ff027431 */ /* 0x001fe200000001ff */
[----:B-1----:R-:W-:-:S05]  /*0220*/  IADD3 R12, PT, PT, RZ, -R3, RZ ;  /* 0x80000003ff0c7210 */ /* 0x002fca0007ffe0ff */
[----:B------:R-:W-:Y:S01]  /*0230*/  IMAD R15, R12, R5, RZ ;  /* 0x000000050c0f7224 */ /* 0x000fe200078e02ff */
[----:B----4-:R-:W-:-:S03]  /*0240*/  IABS R14, R6 ;  /* 0x00000006000e7213 */ /* 0x010fc60000000000 */
[----:B------:R-:W-:-:S06]  /*0250*/  IMAD.HI.U32 R3, R3, R15, R2 ;  /* 0x0000000f03037227 */ /* 0x000fcc00078e0002 */
[----:B------:R-:W-:-:S05]  /*0260*/  IMAD.HI.U32 R12, R3, R14, RZ ;  /* 0x0000000e030c7227 */ /* 0x000fca00078e00ff */
[----:B------:R-:W-:-:S05]  /*0270*/  IADD3 R0, PT, PT, RZ, -R12, RZ ;  /* 0x8000000cff007210 */ /* 0x000fca0007ffe0ff */
[C---:B------:R-:W-:Y:S02]  /*0280*/  IMAD R0, R5.reuse, R0, R14 ;  /* 0x0000000005007224 */ /* 0x040fe400078e020e */
[----:B------:R-:W0:Y:S03]  /*0290*/  LDC.64 R14, c[0x0][0x3c0] ;  /* 0x0000f000ff0e7b82 */ /* 0x000e260000000a00 */
[----:B------:R-:W-:-:S13]  /*02a0*/  ISETP.GT.U32.AND P1, PT, R5, R0, PT ;  /* 0x000000000500720c */ /* 0x000fda0003f24070 */
[----:B------:R-:W-:-:S04]  /*02b0*/  @!P1 IADD3 R0, PT, PT, R0, -R5, RZ ;  /* 0x8000000500009210 */ /* 0x000fc80007ffe0ff */
[----:B------:R-:W-:Y:S02]  /*02c0*/  ISETP.GE.U32.AND P0, PT, R0, R5, PT ;  /* 0x000000050000720c */ /* 0x000fe40003f06070 */
[----:B------:R-:W-:Y:S02]  /*02d0*/  LOP3.LUT R0, R6, R13, RZ, 0x3c, !PT ;  /* 0x0000000d06007212 */ /* 0x000fe400078e3cff */
[----:B------:R-:W-:Y:S02]  /*02e0*/  @!P1 IADD3 R12, PT, PT, R12, 0x1, RZ ;  /* 0x000000010c0c9810 */ /* 0x000fe40007ffe0ff */
[----:B------:R-:W-:Y:S02]  /*02f0*/  ISETP.GE.AND P3, PT, R0, RZ, PT ;  /* 0x000000ff0000720c */ /* 0x000fe40003f66270 */
[----:B------:R-:W-:-:S05]  /*0300*/  ISETP.NE.AND P1, PT, R13, RZ, PT ;  /* 0x000000ff0d00720c */ /* 0x000fca0003f25270 */
[----:B------:R-:W-:-:S06]  /*0310*/  @P0 VIADD R12, R12, 0x1 ;  /* 0x000000010c0c0836 */ /* 0x000fcc0000000000 */
[----:B------:R-:W-:Y:S02]  /*0320*/  @!P3 IADD3 R12, PT, PT, RZ, -R12, RZ ;  /* 0x8000000cff0cb210 */ /* 0x000fe40007ffe0ff */
[----:B------:R-:W-:-:S04]  /*0330*/  @!P1 LOP3.LUT R12, RZ, R13, RZ, 0x33, !PT ;  /* 0x0000000dff0c9212 */ /* 0x000fc800078e33ff */
[----:B------:R-:W-:-:S04]  /*0340*/  IABS R16, R12 ;  /* 0x0000000c00107213 */ /* 0x000fc80000000000 */
[----:B------:R-:W1:Y:S08]  /*0350*/  I2F.RP R0, R16 ;  /* 0x0000001000007306 */ /* 0x000e700000209400 */
[----:B-1----:R-:W1:Y:S02]  /*0360*/  MUFU.RCP R0, R0 ;  /* 0x0000000000007308 */ /* 0x002e640000001000 */
[----:B-1----:R-:W-:-:S06]  /*0370*/  IADD3 R2, PT, PT, R0, 0xffffffe, RZ ;  /* 0x0ffffffe00027810 */ /* 0x002fcc0007ffe0ff */
[----:B------:R1:W4:Y:S01]  /*0380*/  F2I.FTZ.U32.TRUNC.NTZ R3, R2 ;  /* 0x0000000200037305 */ /* 0x000322000021f000 */
[----:B0-----:R-:W-:Y:S02]  /*0390*/  ISETP.NE.U32.AND P0, PT, R14, RZ, PT ;  /* 0x000000ff0e00720c */ /* 0x001fe40003f05070 */
[----:B------:R-:W-:Y:S02]  /*03a0*/  IABS R13, R7 ;  /* 0x00000007000d7213 */ /* 0x000fe40000000000 */
[----:B------:R-:W-:Y:S02]  /*03b0*/  ISETP.NE.AND.EX P0, PT, R15, RZ, PT, P0 ;  /* 0x000000ff0f00720c */ /* 0x000fe40003f05300 */
[----:B-1----:R-:W-:Y:S02]  /*03c0*/  MOV R2, RZ ;  /* 0x000000ff00027202 */ /* 0x002fe40000000f00 */
[----:B----4-:R-:W-:-:S05]  /*03d0*/  IADD3 R5, PT, PT, RZ, -R3, RZ ;  /* 0x80000003ff057210 */ /* 0x010fca0007ffe0ff */
[----:B------:R-:W-:Y:S01]  /*03e0*/  IMAD R5, R5, R16, RZ ;  /* 0x0000001005057224 */ /* 0x000fe200078e02ff */
[----:B------:R-:W-:-:S03]  /*03f0*/  IABS R14, R12 ;  /* 0x0000000c000e7213 */ /* 0x000fc60000000000 */
        /* <DEDUP_REMOVED lines=8> */
[----:B------:R-:W-:-:S04]  /*0480*/  @!P3 IADD3 R5, PT, PT, R5, -R16, RZ ;  /* 0x800000100505b210 */ /* 0x000fc80007ffe0ff */
[----:B------:R-:W-:Y:S01]  /*0490*/  ISETP.GE.U32.AND P1, PT, R5, R16, PT ;  /* 0x000000100500720c */ /* 0x000fe20003f26070 */
[C---:B0-----:R-:W-:Y:S01]  /*04a0*/  @P0 IMAD.WIDE.U32 R2, R7.reuse, 0x4, R2 ;  /* 0x0000000407020825 */ /* 0x041fe200078e0002 */
[----:B------:R-:W-:Y:S02]  /*04b0*/  LOP3.LUT R5, R7, R12, RZ, 0x3c, !PT ;  /* 0x0000000c07057212 */ /* 0x000fe400078e3cff */
[----:B------:R-:W-:Y:S02]  /*04c0*/  @!P3 IADD3 R0, PT, PT, R0, 0x1, RZ ;  /* 0x000000010000b810 */ /* 0x000fe40007ffe0ff */
[----:B------:R0:W5:Y:S01]  /*04d0*/  @P0 LDG.E.CONSTANT R38, desc[UR6][R2.64] ;  /* 0x0000000602260981 */ /* 0x000162000c1e9900 */
[----:B------:R-:W-:Y:S02]  /*04e0*/  SHF.R.U32.HI R33, RZ, 0x5, R4 ;  /* 0x00000005ff217819 */ /* 0x000fe40000011604 */
[----:B------:R-:W-:Y:S02]  /*04f0*/  ISETP.GE.AND P4, PT, R5, RZ, PT ;  /* 0x000000ff0500720c */ /* 0x000fe40003f86270 */
[----:B------:R-:W-:-:S02]  /*0500*/  @!P2 MOV R5, 0x400 ;  /* 0x000004000005a802 */ /* 0x000fc40000000f00 */
[----:B------:R-:W-:Y:S02]  /*0510*/  @P1 IADD3 R0, PT, PT, R0, 0x1, RZ ;  /* 0x0000000100001810 */ /* 0x000fe40007ffe0ff */
[----:B------:R-:W-:Y:S02]  /*0520*/  ISETP.NE.AND P0, PT, R12, RZ, PT ;  /* 0x000000ff0c00720c */ /* 0x000fe40003f05270 */
[----:B-1----:R-:W-:Y:S02]  /*0530*/  @!P2 LEA R5, R14, R5, 0x18 ;  /* 0x000000050e05a211 */ /* 0x002fe400078ec0ff */
[----:B--2---:R-:W-:-:S04]  /*0540*/  IADD3 R13, PT, PT, R39, 0x1f, RZ ;  /* 0x0000001f270d7810 */ /* 0x004fc80007ffe0ff */
[----:B------:R-:W-:-:S04]  /*0550*/  SHF.R.S32.HI R16, RZ, 0x1f, R13 ;  /* 0x0000001fff107819 */ /* 0x000fc8000001140d */
[----:B------:R-:W-:-:S04]  /*0560*/  LEA.HI R16, R16, R13, RZ, 0x5 ;  /* 0x0000000d10107211 */ /* 0x000fc800078f28ff */
[----:B0-----:R-:W-:-:S04]  /*0570*/  SHF.R.S32.HI R2, RZ, 0x5, R16 ;  /* 0x00000005ff027819 */ /* 0x001fc80000011410 */
[----:B------:R-:W-:Y:S02]  /*0580*/  ISETP.GE.AND P1, PT, R33, R2, PT ;  /* 0x000000022100720c */ /* 0x000fe40003f26270 */
[----:B------:R-:W-:Y:S01]  /*0590*/  @!P2 LEA R5, R4, R5, 0x4 ;  /* 0x000000050405a211 */ /* 0x000fe200078e20ff */
[----:B------:R-:W-:Y:S01]  /*05a0*/  IMAD R13, R32, UR4, RZ ;  /* 0x00000004200d7c24 */ /* 0x000fe2000f8e02ff */
[----:B------:R-:W-:Y:S01]  /*05b0*/  BSSY.RECONVERGENT B0, `(.L_x_20344) ;  /* 0x000013f000007945 */ /* 0x000fe20003800200 */
[----:B------:R-:W-:Y:S02]  /*05c0*/  @!P4 IADD3 R0, PT, PT, RZ, -R0, RZ ;  /* 0x80000000ff00c210 */ /* 0x000fe40007ffe0ff */
[----:B------:R-:W-:Y:S02]  /*05d0*/  @!P0 LOP3.LUT R0, RZ, R12, RZ, 0x33, !PT ;  /* 0x0000000cff008212 */ /* 0x000fe400078e33ff */
[----:B------:R-:W-:Y:S01]  /*05e0*/  LOP3.LUT R42, R4, 0x1f, RZ, 0xc0, !PT ;  /* 0x0000001f042a7812 */ /* 0x000fe200078ec0ff */
[----:B---3--:R0:W-:Y:S01]  /*05f0*/  @!P2 STS.128 [R5], R8 ;  /* 0x000000080500a388 */ /* 0x0081e20000000c00 */
[----:B------:R-:W-:Y:S06]  /*0600*/  BAR.SYNC.DEFER_BLOCKING 0x0 ;  /* 0x0000000000007b1d */ /* 0x000fec0000010000 */
[----:B------:R-:W-:Y:S05]  /*0610*/  @P1 BRA `(.L_x_20345) ;  /* 0x0000001000e01947 */ /* 0x000fea0003800000 */
[----:B------:R-:W1:Y:S01]  /*0620*/  S2R R3, SR_CgaCtaId ;  /* 0x0000000000037919 */ /* 0x000e620000008800 */
[----:B------:R-:W2:Y:S01]  /*0630*/  LDCU.64 UR8, c[0x0][0x3a8] ;  /* 0x00007500ff0877ac */ /* 0x000ea20008000a00 */
[----:B------:R-:W-:Y:S02]  /*0640*/  SHF.R.U32.HI R4, RZ, 0x3, R4 ;  /* 0x00000003ff047819 */ /* 0x000fe40000011604 */
[----:B0-----:R-:W-:Y:S01]  /*0650*/  MOV R5, RZ ;  /* 0x000000ff00057202 */ /* 0x001fe20000000f00 */
[----:B------:R-:W0:Y:S01]  /*0660*/  LDCU UR4, c[0x0][0x3d0] ;  /* 0x00007a00ff0477ac */ /* 0x000e220008000800 */
[----:B------:R-:W-:Y:S02]  /*0670*/  LOP3.LUT R4, R4, 0x7c, RZ, 0xc0, !PT ;  /* 0x0000007c04047812 */ /* 0x000fe400078ec0ff */
[----:B------:R-:W-:Y:S02]  /*0680*/  MOV R8, 0x400 ;  /* 0x0000040000087802 */ /* 0x000fe40000000f00 */
[----:B------:R-:W-:Y:S01]  /*0690*/  LEA R34, R33, R42, 0x5 ;  /* 0x0000002a21227211 */ /* 0x000fe200078e28ff */
[----:B------:R-:W-:Y:S01]  /*06a0*/  IMAD.WIDE R4, R13, 0x4, R4 ;  /* 0x000000040d047825 */ /* 0x000fe200078e0204 */
[----:B------:R-:W-:-:S02]  /*06b0*/  MOV R37, 0xff7fffff ;  /* 0xff7fffff00257802 */ /* 0x000fc40000000f00 */
[----:B------:R-:W-:Y:S01]  /*06c0*/  IADD3 R36, PT, PT, -R39, R34, RZ ;  /* 0x0000002227247210 */ /* 0x000fe20007ffe1ff */
[----:B------:R-:W-:Y:S01]  /*06d0*/  VIADD R8, R8, 0xc0 ;  /* 0x000000c008087836 */ /* 0x000fe20000000000 */
[----:B--2---:R-:W-:Y:S01]  /*06e0*/  IADD3 R4, P0, PT, R4, UR8, RZ ;  /* 0x0000000804047c10 */ /* 0x004fe2000ff1e0ff */
[----:B0-----:R-:W-:-:S03]  /*06f0*/  IMAD R9, R0, UR4, RZ ;  /* 0x0000000400097c24 */ /* 0x001fc6000f8e02ff */
[----:B------:R-:W-:Y:S02]  /*0700*/  IADD3.X R5, PT, PT, R5, UR9, RZ, P0, !PT ;  /* 0x0000000905057c10 */ /* 0x000fe400087fe4ff */
[----:B------:R-:W-:Y:S02]  /*0710*/  LEA R42, P0, R42, R9, 0x3 ;  /* 0x000000092a2a7211 */ /* 0x000fe400078018ff */
[----:B-1----:R-:W-:Y:S02]  /*0720*/  LEA R35, R3, R8, 0x18 ;  /* 0x0000000803237211 */ /* 0x002fe400078ec0ff */
[----:B------:R-:W-:Y:S02]  /*0730*/  LEA.HI.X.SX32 R43, R9, RZ, 0x1, P0 ;  /* 0x000000ff092b7211 */ /* 0x000fe400000f0eff */
[C---:B------:R-:W-:Y:S02]  /*0740*/  LEA R35, R34.reuse, R35, 0x2 ;  /* 0x0000002322237211 */ /* 0x040fe400078e10ff */
[----:B------:R-:W-:-:S07]  /*0750*/  IADD3 R34, PT, PT, R34, 0x1, RZ ;  /* 0x0000000122227810 */ /* 0x000fce0007ffe0ff */
.L_x_20346:
[----:B------:R-:W2:Y:S01]  /*0760*/  LDG.E.CONSTANT R9, desc[UR6][R4.64] ;  /* 0x0000000604097981 */ /* 0x000ea2000c1e9900 */
        /* <DEDUP_REMOVED lines=10> */
[--C-:B0-----:R-:W-:Y:S02]  /*0810*/  HADD2.F32 R28, -RZ, R20.reuse.H0_H0 ;  /* 0x20000014ff1c7230 */ /* 0x101fe40000004100 */
[----:B------:R-:W-:-:S02]  /*0820*/  HADD2.F32 R20, -RZ, R20.H1_H1 ;  /* 0x30000014ff147230 */ /* 0x000fc40000004100 */
[--C-:B-1----:R-:W-:Y:S02]  /*0830*/  HADD2.F32 R41, -RZ, R24.reuse.H0_H0 ;  /* 0x20000018ff297230 */ /* 0x102fe40000004100 */
[----:B------:R-:W-:Y:S02]  /*0840*/  HADD2.F32 R24, -RZ, R24.H1_H1 ;  /* 0x30000018ff187230 */ /* 0x000fe40000004100 */
[----:B------:R-:W-:Y:S02]  /*0850*/  HADD2.F32 R46, -RZ, R27.H0_H0 ;  /* 0x2000001bff2e7230 */ /* 0x000fe40000004100 */
[----:B--2---:R-:W-:-:S05]  /*0860*/  HADD2.F32 R29, -RZ, R8.H0_H0 ;  /* 0x20000008ff1d7230 */ /* 0x004fca0000004100 */
[----:B------:R-:W-:Y:S01]  /*0870*/  FMUL.FTZ R30, R28, R29 ;  /* 0x0000001d1c1e7220 */ /* 0x000fe20000410000 */
[----:B------:R-:W-:Y:S02]  /*0880*/  HADD2.F32 R29, -RZ, R8.H1_H1 ;  /* 0x30000008ff1d7230 */ /* 0x000fe40000004100 */
[--C-:B------:R-:W-:Y:S02]  /*0890*/  HADD2.F32 R8, -RZ, R21.reuse.H0_H0 ;  /* 0x20000015ff087230 */ /* 0x100fe40000004100 */
[--C-:B---3--:R-:W-:Y:S02]  /*08a0*/  HADD2.F32 R28, -RZ, R12.reuse.H0_H0 ;  /* 0x2000000cff1c7230 */ /* 0x108fe40000004100 */
[----:B------:R-:W-:Y:S01]  /*08b0*/  FMUL.FTZ R31, R20, R29 ;  /* 0x0000001d141f7220 */ /* 0x000fe20000410000 */
[----:B------:R-:W-:Y:S02]  /*08c0*/  HADD2.F32 R29, -RZ, R12.H1_H1 ;  /* 0x3000000cff1d7230 */ /* 0x000fe40000004100 */
[----:B------:R-:W-:-:S02]  /*08d0*/  HADD2.F32 R21, -RZ, R21.H1_H1 ;  /* 0x30000015ff157230 */ /* 0x000fc40000004100 */
[----:B------:R-:W-:Y:S01]  /*08e0*/  FFMA.FTZ R41, R41, R28, R30 ;  /* 0x0000001c29297223 */ /* 0x000fe2000001001e */
[----:B------:R-:W-:Y:S02]  /*08f0*/  HADD2.F32 R20, -RZ, R10.H0_H0 ;  /* 0x2000000aff147230 */ /* 0x000fe40000004100 */
[----:B------:R-:W-:Y:S01]  /*0900*/  FFMA.FTZ R24, R24, R29, R31 ;  /* 0x0000001d18187223 */ /* 0x000fe2000001001f */
[----:B------:R-:W-:Y:S02]  /*0910*/  HADD2.F32 R29, -RZ, R9.H0_H0 ;  /* 0x20000009ff1d7230 */ /* 0x000fe40000004100 */
[--C-:B------:R-:W-:Y:S02]  /*0920*/  HADD2.F32 R12, -RZ, R25.reuse.H0_H0 ;  /* 0x20000019ff0c7230 */ /* 0x100fe40000004100 */
[----:B------:R-:W-:Y:S02]  /*0930*/  HADD2.F32 R25, -RZ, R25.H1_H1 ;  /* 0x30000019ff197230 */ /* 0x000fe40000004100 */
[----:B------:R-:W-:Y:S01]  /*0940*/  FMUL.FTZ R31, R8, R29 ;  /* 0x0000001d081f7220 */ /* 0x000fe20000410000 */
[----:B------:R-:W-:-:S02]  /*0950*/  HADD2.F32 R8, -RZ, R9.H1_H1 ;  /* 0x30000009ff087230 */ /* 0x000fc40000004100 */
[----:B------:R-:W-:Y:S02]  /*0960*/  HADD2.F32 R9, -RZ, R22.H0_H0 ;  /* 0x20000016ff097230 */ /* 0x000fe40000004100 */
[--C-:B------:R-:W-:Y:S02]  /*0970*/  HADD2.F32 R29, -RZ, R13.reuse.H0_H0 ;  /* 0x2000000dff1d7230 */ /* 0x100fe40000004100 */
[----:B------:R-:W-:Y:S01]  /*0980*/  FMUL.FTZ R28, R21, R8 ;  /* 0x00000008151c7220 */ /* 0x000fe20000410000 */
[----:B------:R-:W-:Y:S02]  /*0990*/  HADD2.F32 R8, -RZ, R13.H1_H1 ;  /* 0x3000000dff087230 */ /* 0x000fe40000004100 */
[----:B------:R-:W-:Y:S01]  /*09a0*/  FMUL.FTZ R30, R9, R20 ;  /* 0x00000014091e7220 */ /* 0x000fe20000410000 */
[----:B------:R-:W-:Y:S02]  /*09b0*/  HADD2.F32 R13, -RZ, R26.H0_H0 ;  /* 0x2000001aff0d7230 */ /* 0x000fe40000004100 */
[----:B------:R-:W-:Y:S01]  /*09c0*/  FFMA.FTZ R12, R12, R29, R31 ;  /* 0x0000001d0c0c7223 */ /* 0x000fe2000001001f */
[----:B------:R-:W-:-:S02]  /*09d0*/  HADD2.F32 R20, -RZ, R14.H0_H0 ;  /* 0x2000000eff147230 */ /* 0x000fc40000004100 */
[----:B------:R-:W-:-:S03]  /*09e0*/  FFMA.FTZ R25, R25, R8, R28 ;  /* 0x0000000819197223 */ /* 0x000fc6000001001c */
[----:B------:R-:W-:Y:S02]  /*09f0*/  FFMA.FTZ R13, R13, R20, R30 ;  /* 0x000000140d0d7223 */ /* 0x000fe4000001001e */
[----:B------:R-:W2:Y:S01]  /*0a00*/  LDG.E.128.CONSTANT R28, desc[UR6][R44.64+0x600] ;  /* 0x000600062c1c7981 */ /* 0x000ea2000c1e9d00 */
[----:B------:R-:W-:Y:S02]  /*0a10*/  HADD2.F32 R22, -RZ, R22.H1_H1 ;  /* 0x30000016ff167230 */ /* 0x000fe40000004100 */
[----:B------:R-:W-:Y:S02]  /*0a20*/  HADD2.F32 R9, -RZ, R10.H1_H1 ;  /* 0x3000000aff097230 */ /* 0x000fe40000004100 */
[----:B------:R-:W-:Y:S02]  /*0a30*/  HADD2.F32 R26, -RZ, R26.H1_H1 ;  /* 0x3000001aff1a7230 */ /* 0x000fe40000004100 */
[----:B------:R-:W-:Y:S02]  /*0a40*/  HADD2.F32 R8, -RZ, R23.H0_H0 ;  /* 0x20000017ff087230 */ /* 0x000fe40000004100 */
[----:B------:R-:W-:Y:S01]  /*0a50*/  FMUL.FTZ R21, R22, R9 ;  /* 0x0000000916157220 */ /* 0x000fe20000410000 */
[----:B------:R-:W-:-:S02]  /*0a60*/  HADD2.F32 R9, -RZ, R14.H1_H1 ;  /* 0x3000000eff097230 */ /* 0x000fc40000004100 */
[----:B------:R-:W-:-:S03]  /*0a70*/  HADD2.F32 R23, -RZ, R23.H1_H1 ;  /* 0x30000017ff177230 */ /* 0x000fc60000004100 */
[----:B------:R-:W-:Y:S01]  /*0a80*/  FFMA.FTZ R14, R26, R9, R21 ;  /* 0x000000091a0e7223 */ /* 0x000fe20000010015 */
[----:B------:R-:W-:Y:S02]  /*0a90*/  HADD2.F32 R9, -RZ, R11.H0_H0 ;  /* 0x2000000bff097230 */ /* 0x000fe40000004100 */
[----:B------:R-:W-:-:S03]  /*0aa0*/  HADD2.F32 R26, -RZ, R27.H1_H1 ;  /* 0x3000001bff1a7230 */ /* 0x000fc60000004100 */
[----:B------:R-:W-:Y:S01]  /*0ab0*/  FMUL.FTZ R21, R8, R9 ;  /* 0x0000000908157220 */ /* 0x000fe20000410000 */
[----:B------:R-:W-:Y:S02]  /*0ac0*/  HADD2.F32 R8, -RZ, R11.H1_H1 ;  /* 0x3000000bff087230 */ /* 0x000fe40000004100 */
[--C-:B------:R-:W-:Y:S02]  /*0ad0*/  HADD2.F32 R9, -RZ, R15.reuse.H0_H0 ;  /* 0x2000000fff097230 */ /* 0x100fe40000004100 */
[----:B------:R-:W-:Y:S02]  /*0ae0*/  HADD2.F32 R15, -RZ, R15.H1_H1 ;  /* 0x3000000fff0f7230 */ /* 0x000fe40000004100 */
[----:B------:R-:W-:Y:S01]  /*0af0*/  FMUL.FTZ R23, R23, R8 ;  /* 0x0000000817177220 */ /* 0x000fe20000410000 */
[----:B------:R-:W-:Y:S02]  /*0b00*/  FFMA.FTZ R46, R46, R9, R21 ;  /* 0x000000092e2e7223 */ /* 0x000fe40000010015 */
[----:B------:R-:W0:Y:S01]  /*0b10*/  LDS.128 R8, [R40+0x20] ;  /* 0x0000200028087984 */ /* 0x000e220000000c00 */
[----:B------:R-:W-:Y:S01]  /*0b20*/  FFMA.FTZ R26, R26, R15, R23 ;  /* 0x0000000f1a1a7223 */ /* 0x000fe20000010017 */
[----:B----4-:R-:W-:-:S02]  /*0b30*/  HADD2.F32 R15, -RZ, R16.H0_H0 ;  /* 0x20000010ff0f7230 */ /* 0x010fc40000004100 */
[----:B0-----:R-:W-:-:S05]  /*0b40*/  HADD2.F32 R20, -RZ, R8.H0_H0 ;  /* 0x20000008ff147230 */ /* 0x001fca0000004100 */
[----:B------:R-:W-:Y:S02]  /*0b50*/  FFMA.FTZ R41, R20, R15, R41 ;  /* 0x0000000f14297223 */ /* 0x000fe40000010029 */
[----:B------:R-:W3:Y:S01]  /*0b60*/  LDG.E.128.CONSTANT R20, desc[UR6][R44.64+0x800] ;  /* 0x000800062c147981 */ /* 0x000ee2000c1e9d00 */
[----:B------:R-:W-:Y:S02]  /*0b70*/  HADD2.F32 R15, -RZ, R8.H1_H1 ;  /* 0x30000008ff0f7230 */ /* 0x000fe40000004100 */
[----:B------:R-:W-:Y:S02]  /*0b80*/  HADD2.F32 R16, -RZ, R16.H1_H1 ;  /* 0x30000010ff107230 */ /* 0x000fe40000004100 */
[----:B------:R-:W-:-:S03]  /*0b90*/  HADD2.F32 R8, -RZ, R9.H1_H1 ;  /* 0x30000009ff087230 */ /* 0x000fc60000004100 */
[----:B------:R-:W-:Y:S01]  /*0ba0*/  FFMA.FTZ R24, R15, R16, R24 ;  /* 0x000000100f187223 */ /* 0x000fe20000010018 */
[--C-:B------:R-:W-:Y:S02]  /*0bb0*/  HADD2.F32 R16, -RZ, R17.reuse.H0_H0 ;  /* 0x20000011ff107230 */ /* 0x100fe40000004100 */
[----:B------:R-:W-:Y:S02]  /*0bc0*/  HADD2.F32 R17, -RZ, R17.H1_H1 ;  /* 0x30000011ff117230 */ /* 0x000fe40000004100 */
[----:B------:R-:W-:Y:S02]  /*0bd0*/  HADD2.F32 R15, -RZ, R9.H0_H0 ;  /* 0x20000009ff0f7230 */ /* 0x000fe40000004100 */
[----:B------:R-:W-:Y:S02]  /*0be0*/  HADD2.F32 R9, -RZ, R18.H0_H0 ;  /* 0x20000012ff097230 */ /* 0x000fe40000004100 */
[----:B------:R-:W-:Y:S01]  /*0bf0*/  FFMA.FTZ R25, R8, R17, R25 ;  /* 0x0000001108197223 */ /* 0x000fe20000010019 */
[----:B------:R-:W-:-:S02]  /*0c00*/  HADD2.F32 R8, -RZ, R10.H0_H0 ;  /* 0x2000000aff087230 */ /* 0x000fc40000004100 */
[----:B------:R-:W-:Y:S01]  /*0c10*/  FFMA.FTZ R16, R15, R16, R12 ;  /* 0x000000100f107223 */ /* 0x000fe2000001000c */
[----:B------:R-:W-:Y:S02]  /*0c20*/  HADD2.F32 R18, -RZ, R18.H1_H1 ;  /* 0x30000012ff127230 */ /* 0x000fe40000004100 */
[----:B------:R-:W-:Y:S01]  /*0c30*/  FFMA.FTZ R8, R8, R9, R13 ;  /* 0x0000000908087223 */ /* 0x000fe2000001000d */
[----:B------:R-:W-:Y:S02]  /*0c40*/  HADD2.F32 R9, -RZ, R10.H1_H1 ;  /* 0x3000000aff097230 */ /* 0x000fe40000004100 */
[----:B------:R-:W-:Y:S02]  /*0c50*/  HADD2.F32 R13, -RZ, R11.H0_H0 ;  /* 0x2000000bff0d7230 */ /* 0x000fe40000004100 */
[--C-:B------:R-:W-:Y:S02]  /*0c60*/  HADD2.F32 R10, -RZ, R19.reuse.H0_H0 ;  /* 0x20000013ff0a7230 */ /* 0x100fe40000004100 */
[----:B------:R-:W-:Y:S01]  /*0c70*/  FFMA.FTZ R9, R9, R18, R14 ;  /* 0x0000001209097223 */ /* 0x000fe2000001000e */
        /* <DEDUP_REMOVED lines=9> */
[----:B------:R-:W-:Y:S02]  /*0d10*/  HADD2.F32 R12, -RZ, R28.H1_H1 ;  /* 0x3000001cff0c7230 */ /* 0x000fe40000004100 */
[----:B------:R-:W-:Y:S02]  /*0d20*/  HADD2.F32 R10, -RZ, R13.H1_H1 ;  /* 0x3000000dff0a7230 */ /* 0x000fe40000004100 */
[----:B------:R-:W-:Y:S02]  /*0d30*/  HADD2.F32 R28, -RZ, R29.H0_H0 ;  /* 0x2000001dff1c7230 */ /* 0x000fe40000004100 */
[----:B------:R-:W-:Y:S01]  /*0d40*/  FFMA.FTZ R12, R11, R12, R24 ;  /* 0x0000000c0b0c7223 */ /* 0x000fe20000010018 */
[----:B------:R-:W-:-:S02]  /*0d50*/  HADD2.F32 R11, -RZ, R13.H0_H0 ;  /* 0x2000000dff0b7230 */ /* 0x000fc40000004100 */
[----:B------:R-:W-:Y:S02]  /*0d60*/  HADD2.F32 R13, -RZ, R29.H1_H1 ;  /* 0x3000001dff0d7230 */ /* 0x000fe40000004100 */
[----:B------:R-:W-:Y:S02]  /*0d70*/  HADD2.F32 R29, -RZ, R14.H0_H0 ;  /* 0x2000000eff1d7230 */ /* 0x000fe40000004100 */
[----:B------:R-:W-:Y:S01]  /*0d80*/  FFMA.FTZ R28, R11, R28, R16 ;  /* 0x0000001c0b1c7223 */ /* 0x000fe20000010010 */
[----:B------:R-:W-:Y:S01]  /*0d90*/  FFMA.FTZ R13, R10, R13, R25 ;  /* 0x0000000d0a0d7223 */ /* 0x000fe20000010019 */
[----:B------:R-:W2:Y:S01]  /*0da0*/  LDG.E.128.CONSTANT R16, desc[UR6][R44.64+0xa00] ;  /* 0x000a00062c107981 */ /* 0x000ea2000c1e9d00 */
        /* <DEDUP_REMOVED lines=9> */
[----:B------:R-:W-:-:S02]  /*0e40*/  FFMA.FTZ R46, R9, R8, R46 ;  /* 0x00000008092e7223 */ /* 0x000fc4000001002e */
        /* <DEDUP_REMOVED lines=8> */
[--C-:B------:R-:W-:Y:S02]  /*0ed0*/  HADD2.F32 R20, -RZ, R21.reuse.H0_H0 ;  /* 0x20000015ff147230 */ /* 0x100fe40000004100 */
[----:B------:R-:W-:Y:S02]  /*0ee0*/  HADD2.F32 R21, -RZ, R21.H1_H1 ;  /* 0x30000015ff157230 */ /* 0x000fe40000004100 */
[----:B------:R-:W-:Y:S01]  /*0ef0*/  FFMA.FTZ R8, R15, R8, R12 ;  /* 0x000000080f087223 */ /* 0x000fe2000001000c */
[----:B------:R-:W-:-:S02]  /*0f00*/  HADD2.F32 R12, -RZ, R9.H1_H1 ;  /* 0x30000009ff0c7230 */ /* 0x000fc40000004100 */
[----:B------:R-:W-:Y:S02]  /*0f10*/  HADD2.F32 R15, -RZ, R9.H0_H0 ;  /* 0x20000009ff0f7230 */ /* 0x000fe40000004100 */
[----:B------:R-:W-:Y:S02]  /*0f20*/  HADD2.F32 R9, -RZ, R22.H0_H0 ;  /* 0x20000016ff097230 */ /* 0x000fe40000004100 */
[----:B------:R-:W-:Y:S01]  /*0f30*/  FFMA.FTZ R21, R12, R21, R13 ;  /* 0x000000150c157223 */ /* 0x000fe2000001000d */
[----:B------:R-:W-:Y:S02]  /*0f40*/  HADD2.F32 R12, -RZ, R10.H0_H0 ;  /* 0x2000000aff0c7230 */ /* 0x000fe40000004100 */
[----:B------:R-:W-:Y:S01]  /*0f50*/  FFMA.FTZ R20, R15, R20, R28 ;  /* 0x000000140f147223 */ /* 0x000fe2000001001c */
[----:B------:R-:W-:Y:S02]  /*0f60*/  HADD2.F32 R22, -RZ, R22.H1_H1 ;  /* 0x30000016ff167230 */ /* 0x000fe40000004100 */
[----:B------:R-:W-:-:S02]  /*0f70*/  HADD2.F32 R31, -RZ, R11.H0_H0 ;  /* 0x2000000bff1f7230 */ /* 0x000fc40000004100 */
[----:B------:R-:W-:Y:S01]  /*0f80*/  FFMA.FTZ R29, R12, R9, R29 ;  /* 0x000000090c1d7223 */ /* 0x000fe2000001001d */
[----:B------:R-:W-:Y:S02]  /*0f90*/  HADD2.F32 R9, -RZ, R10.H1_H1 ;  /* 0x3000000aff097230 */ /* 0x000fe40000004100 */
[--C-:B------:R-:W-:Y:S02]  /*0fa0*/  HADD2.F32 R10, -RZ, R23.reuse.H0_H0 ;  /* 0x20000017ff0a7230 */ /* 0x100fe40000004100 */
[----:B------:R-:W-:Y:S02]  /*0fb0*/  HADD2.F32 R28, -RZ, R23.H1_H1 ;  /* 0x30000017ff1c7230 */ /* 0x000fe40000004100 */
[----:B------:R-:W-:Y:S01]  /*0fc0*/  FFMA.FTZ R9, R9, R22, R14 ;  /* 0x0000001609097223 */ /* 0x000fe2000001000e */
[----:B------:R-:W-:Y:S01]  /*0fd0*/  HADD2.F32 R11, -RZ, R11.H1_H1 ;  /* 0x3000000bff0b7230 */ /* 0x000fe20000004100 */
[----:B------:R-:W0:Y:S01]  /*0fe0*/  LDS.128 R12, [R40+0x50] ;  /* 0x00005000280c7984 */ /* 0x000e220000000c00 */
[----:B------:R-:W-:-:S03]  /*0ff0*/  FFMA.FTZ R31, R31, R10, R46 ;  /* 0x0000000a1f1f7223 */ /* 0x000fc6000001002e */
[----:B------:R-:W-:Y:S01]  /*1000*/  FFMA.FTZ R28, R11, R28, R30 ;  /* 0x0000001c0b1c7223 */ /* 0x000fe2000001001e */
[--C-:B0-----:R-:W-:Y:S02]  /*1010*/  HADD2.F32 R46, -RZ, R12.reuse.H0_H0 ;  /* 0x2000000cff2e7230 */ /* 0x101fe40000004100 */
[----:B------:R-:W-:Y:S02]  /*1020*/  HADD2.F32 R11, -RZ, R12.H1_H1 ;  /* 0x3000000cff0b7230 */ /* 0x000fe40000004100 */
[----:B------:R-:W-:Y:S02]  /*1030*/  HADD2.F32 R30, -RZ, R13.H1_H1 ;  /* 0x3000000dff1e7230 */ /* 0x000fe40000004100 */
[----:B------:R-:W-:Y:S02]  /*1040*/  HADD2.F32 R47, -RZ, R15.H1_H1 ;  /* 0x3000000fff2f7230 */ /* 0x000fe40000004100 */
[--C-:B--2---:R-:W-:Y:S02]  /*1050*/  HADD2.F32 R12, -RZ, R16.reuse.H1_H1 ;  /* 0x30000010ff0c7230 */ /* 0x104fe40000004100 */
[----:B------:R-:W-:-:S02]  /*1060*/  HADD2.F32 R10, -RZ, R16.H0_H0 ;  /* 0x20000010ff0a7230 */ /* 0x000fc40000004100 */
[----:B------:R-:W-:Y:S02]  /*1070*/  HADD2.F32 R16, -RZ, R17.H0_H0 ;  /* 0x20000011ff107230 */ /* 0x000fe40000004100 */
[----:B------:R-:W-:Y:S01]  /*1080*/  FFMA.FTZ R12, R11, R12, R8 ;  /* 0x0000000c0b0c7223 */ /* 0x000fe20000010008 */
[----:B------:R-:W-:Y:S02]  /*1090*/  HADD2.F32 R8, -RZ, R14.H0_H0 ;  /* 0x2000000eff087230 */ /* 0x000fe40000004100 */
[----:B------:R-:W-:Y:S01]  /*10a0*/  FFMA.FTZ R46, R46, R10, R41 ;  /* 0x0000000a2e2e7223 */ /* 0x000fe20000010029 */
[----:B------:R-:W-:Y:S02]  /*10b0*/  HADD2.F32 R10, -RZ, R18.H0_H0 ;  /* 0x20000012ff0a7230 */ /* 0x000fe40000004100 */
[----:B------:R-:W-:Y:S02]  /*10c0*/  HADD2.F32 R14, -RZ, R14.H1_H1 ;  /* 0x3000000eff0e7230 */ /* 0x000fe40000004100 */
[----:B------:R-:W-:-:S02]  /*10d0*/  HADD2.F32 R41, -RZ, R18.H1_H1 ;  /* 0x30000012ff297230 */ /* 0x000fc40000004100 */
[----:B------:R-:W-:Y:S01]  /*10e0*/  FFMA.FTZ R29, R8, R10, R29 ;  /* 0x0000000a081d7223 */ /* 0x000fe2000001001d */
[----:B------:R-:W-:Y:S02]  /*10f0*/  HADD2.F32 R11, -RZ, R13.H0_H0 ;  /* 0x2000000dff0b7230 */ /* 0x000fe40000004100 */
[----:B------:R-:W-:Y:S02]  /*1100*/  HADD2.F32 R17, -RZ, R17.H1_H1 ;  /* 0x30000011ff117230 */ /* 0x000fe40000004100 */
[----:B------:R-:W-:Y:S01]  /*1110*/  FFMA.FTZ R41, R14, R41, R9 ;  /* 0x000000290e297223 */ /* 0x000fe20000010009 */
[----:B------:R-:W-:Y:S02]  /*1120*/  HADD2.F32 R8, -RZ, R15.H0_H0 ;  /* 0x2000000fff087230 */ /* 0x000fe40000004100 */
[----:B------:R-:W-:Y:S01]  /*1130*/  FFMA.FTZ R16, R11, R16, R20 ;  /* 0x000000100b107223 */ /* 0x000fe20000010014 */
[----:B------:R-:W-:Y:S02]  /*1140*/  HADD2.F32 R9, -RZ, R19.H0_H0 ;  /* 0x20000013ff097230 */ /* 0x000fe40000004100 */
[----:B------:R-:W-:-:S02]  /*1150*/  FFMA.FTZ R30, R30, R17, R21 ;  /* 0x000000111e1e7223 */ /* 0x000fc40000010015 */
[----:B------:R-:W2:Y:S01]  /*1160*/  LDG.E.128.CONSTANT R20, desc[UR6][R44.64+0xe00] ;  /* 0x000e00062c147981 */ /* 0x000ea2000c1e9d00 */
[----:B------:R-:W-:Y:S02]  /*1170*/  HADD2.F32 R19, -RZ, R19.H1_H1 ;  /* 0x30000013ff137230 */ /* 0x000fe40000004100 */
[----:B------:R-:W-:Y:S02]  /*1180*/  FFMA.FTZ R31, R8, R9, R31 ;  /* 0x00000009081f7223 */ /* 0x000fe4000001001f */
[----:B------:R-:W0:Y:S01]  /*1190*/  LDS.128 R8, [R40+0x60] ;  /* 0x0000600028087984 */ /* 0x000e220000000c00 */
[----:B------:R-:W-:Y:S01]  /*11a0*/  FFMA.FTZ R47, R47, R19, R28 ;  /* 0x000000132f2f7223 */ /* 0x000fe2000001001c */
[----:B---3--:R-:W-:Y:S02]  /*11b0*/  HADD2.F32 R28, -RZ, R24.H0_H0 ;  /* 0x20000018ff1c7230 */ /* 0x008fe40000004100 */
[----:B0-----:R-:W-:Y:S02]  /*11c0*/  HADD2.F32 R13, -RZ, R8.H0_H0 ;  /* 0x20000008ff0d7230 */ /* 0x001fe40000004100 */
[----:B------:R-:W-:-:S03]  /*11d0*/  HADD2.F32 R24, -RZ, R24.H1_H1 ;  /* 0x30000018ff187230 */ /* 0x000fc60000004100 */
[----:B------:R-:W-:Y:S01]  /*11e0*/  FFMA.FTZ R28, R13, R28, R46 ;  /* 0x0000001c0d1c7223 */ /* 0x000fe2000001002e */
[----:B------:R-:W-:Y:S02]  /*11f0*/  HADD2.F32 R13, -RZ, R8.H1_H1 ;  /* 0x30000008ff0d7230 */ /* 0x000fe40000004100 */
[----:B------:R-:W-:-:S03]  /*1200*/  HADD2.F32 R46, -RZ, R25.H0_H0 ;  /* 0x20000019ff2e7230 */ /* 0x000fc60000004100 */
[----:B------:R-:W-:Y:S01]  /*1210*/  FFMA.FTZ R24, R13, R24, R12 ;  /* 0x000000180d187223 */ /* 0x000fe2000001000c */
[----:B------:R-:W-:-:S05]  /*1220*/  HADD2.F32 R13, -RZ, R9.H0_H0 ;  /* 0x20000009ff0d7230 */ /* 0x000fca0000004100 */
[----:B------:R-:W-:Y:S02]  /*1230*/  FFMA.FTZ R46, R13, R46, R16 ;  /* 0x0000002e0d2e7223 */ /* 0x000fe40000010010 */
[----:B------:R-:W3:Y:S04]  /*1240*/  LDG.E.128.CONSTANT R12, desc[UR6][R44.64+0x1000] ;  /* 0x001000062c0c7981 */ /* 0x000ee8000c1e9d00 */
[----:B------:R-:W4:Y:S01]  /*1250*/  LDG.E.128.CONSTANT R16, desc[UR6][R44.64+0x1200] ;  /* 0x001200062c107981 */ /* 0x000f22000c1e9d00 */
[----:B------:R-:W-:Y:S01]  /*1260*/  HADD2.F32 R9, -RZ, R9.H1_H1 ;  /* 0x30000009ff097230 */ /* 0x000fe20000004100 */
[----:B-----5:R-:W-:Y:S01]  /*1270*/  FSETP.NEU.FTZ.AND P0, PT, R38, RZ, PT ;  /* 0x000000ff2600720b */ /* 0x020fe20003f1d000 */
[----:B------:R-:W-:Y:S01]  /*1280*/  HADD2.F32 R25, -RZ, R25.H1_H1 ;  /* 0x30000019ff197230 */ /* 0x000fe20000004100 */
[----:B------:R-:W-:Y:S01]  /*1290*/  IADD3 R4, P2, PT, R4, 0x10, RZ ;  /* 0x0000001004047810 */ /* 0x000fe20007f5e0ff */
[----:B------:R-:W-:-:S02]  /*12a0*/  HADD2.F32 R8, -RZ, R10.H0_H0 ;  /* 0x2000000aff087230 */ /* 0x000fc40000004100 */
[----:B------:R-:W-:Y:S02]  /*12b0*/  HADD2.F32 R10, -RZ, R10.H1_H1 ;  /* 0x3000000aff0a7230 */ /* 0x000fe40000004100 */
[----:B------:R-:W-:Y:S01]  /*12c0*/  FFMA.FTZ R30, R9, R25, R30 ;  /* 0x00000019091e7223 */ /* 0x000fe2000001001e */
[--C-:B------:R-:W-:Y:S01]  /*12d0*/  HADD2.F32 R9, -RZ, R26.reuse.H0_H0 ;  /* 0x2000001aff097230 */ /* 0x100fe20000004100 */
[----:B------:R-:W-:Y:S01]  /*12e0*/  IADD3.X R5, PT, PT, RZ, R5, RZ, P2, !PT ;  /* 0x00000005ff057210 */ /* 0x000fe200017fe4ff */
[----:B------:R-:W-:Y:S02]  /*12f0*/  HADD2.F32 R26, -RZ, R26.H1_H1 ;  /* 0x3000001aff1a7230 */ /* 0x000fe40000004100 */
[----:B------:R-:W-:Y:S02]  /*1300*/  VIADD R33, R33, 0x4 ;  /* 0x0000000421217836 */ /* 0x000fe40000000000 */
[----:B------:R-:W-:Y:S01]  /*1310*/  FFMA.FTZ R29, R8, R9, R29 ;  /* 0x00000009081d7223 */ /* 0x000fe2000001001d */
[----:B------:R-:W-:-:S02]  /*1320*/  HADD2.F32 R8, -RZ, R11.H0_H0 ;  /* 0x2000000bff087230 */ /* 0x000fc40000004100 */
        /* <DEDUP_REMOVED lines=17> */
[----:B------:R-:W-:Y:S01]  /*1440*/  FFMA.FTZ R46, R25, R8, R46 ;  /* 0x00000008192e7223 */ /* 0x000fe2000001002e */
[----:B------:R-:W-:Y:S01]  /*1450*/  HADD2.F32 R8, -RZ, R10.H0_H0 ;  /* 0x2000000aff087230 */ /* 0x000fe20000004100 */
[----:B------:R-:W0:Y:S01]  /*1460*/  LDS.128 R24, [R40+0x80] ;  /* 0x0000800028187984 */ /* 0x000e220000000c00 */
[----:B------:R-:W-:Y:S01]  /*1470*/  FFMA.FTZ R30, R9, R21, R30 ;  /* 0x00000015091e7223 */ /* 0x000fe2000001001e */
[----:B------:R-:W-:Y:S02]  /*1480*/  HADD2.F32 R9, -RZ, R22.H0_H0 ;  /* 0x20000016ff097230 */ /* 0x000fe40000004100 */
[----:B------:R-:W-:Y:S02]  /*1490*/  HADD2.F32 R10, -RZ, R10.H1_H1 ;  /* 0x3000000aff0a7230 */ /* 0x000fe40000004100 */
[----:B------:R-:W-:Y:S02]  /*14a0*/  HADD2.F32 R22, -RZ, R22.H1_H1 ;  /* 0x30000016ff167230 */ /* 0x000fe40000004100 */
[----:B------:R-:W-:Y:S01]  /*14b0*/  FFMA.FTZ R29, R8, R9, R29 ;  /* 0x00000009081d7223 */ /* 0x000fe2000001001d */
[----:B------:R-:W-:-:S02]  /*14c0*/  HADD2.F32 R8, -RZ, R11.H0_H0 ;  /* 0x2000000bff087230 */ /* 0x000fc40000004100 */
[--C-:B------:R-:W-:Y:S02]  /*14d0*/  HADD2.F32 R9, -RZ, R23.reuse.H0_H0 ;  /* 0x20000017ff097230 */ /* 0x100fe40000004100 */
[----:B------:R-:W-:Y:S01]  /*14e0*/  FFMA.FTZ R41, R10, R22, R41 ;  /* 0x000000160a297223 */ /* 0x000fe20000010029 */
[----:B------:R-:W-:Y:S02]  /*14f0*/  HADD2.F32 R23, -RZ, R23.H1_H1 ;  /* 0x30000017ff177230 */ /* 0x000fe40000004100 */
[----:B------:R-:W-:Y:S01]  /*1500*/  FFMA.FTZ R31, R8, R9, R31 ;  /* 0x00000009081f7223 */ /* 0x000fe2000001001f */
[----:B------:R-:W-:-:S05]  /*1510*/  HADD2.F32 R8, -RZ, R11.H1_H1 ;  /* 0x3000000bff087230 */ /* 0x000fca0000004100 */
[----:B------:R-:W-:Y:S01]  /*1520*/  FFMA.FTZ R47, R8, R23, R47 ;  /* 0x00000017082f7223 */ /* 0x000fe2000001002f */
[--C-:B0-----:R-:W-:Y:S02]  /*1530*/  HADD2.F32 R9, -RZ, R24.reuse.H0_H0 ;  /* 0x20000018ff097230 */ /* 0x101fe40000004100 */
[----:B------:R-:W-:Y:S02]  /*1540*/  HADD2.F32 R21, -RZ, R24.H1_H1 ;  /* 0x30000018ff157230 */ /* 0x000fe40000004100 */
[--C-:B---3--:R-:W-:Y:S02]  /*1550*/  HADD2.F32 R8, -RZ, R12.reuse.H0_H0 ;  /* 0x2000000cff087230 */ /* 0x108fe40000004100 */
[----:B------:R-:W-:Y:S02]  /*1560*/  HADD2.F32 R12, -RZ, R12.H1_H1 ;  /* 0x3000000cff0c7230 */ /* 0x000fe40000004100 */
[--C-:B----4-:R-:W-:Y:S02]  /*1570*/  HADD2.F32 R23, -RZ, R16.reuse.H1_H1 ;  /* 0x30000010ff177230 */ /* 0x110fe40000004100 */
[----:B------:R-:W-:Y:S01]  /*1580*/  FFMA.FTZ R28, R9, R8, R28 ;  /* 0x00000008091c7223 */ /* 0x000fe2000001001c */
[----:B------:R-:W-:Y:S01]  /*1590*/  HADD2.F32 R22, -RZ, R16.H0_H0 ;  /* 0x20000010ff167230 */ /* 0x000fe20000004100 */
[----:B------:R-:W0:Y:S01]  /*15a0*/  LDS.128 R8, [R40+0x90] ;  /* 0x0000900028087984 */ /* 0x000e220000000c00 */
[----:B------:R-:W-:Y:S01]  /*15b0*/  FFMA.FTZ R20, R21, R12, R20 ;  /* 0x0000000c15147223 */ /* 0x000fe20000010014 */
[----:B------:R-:W-:-:S02]  /*15c0*/  HADD2.F32 R21, -RZ, R25.H0_H0 ;  /* 0x20000019ff157230 */ /* 0x000fc40000004100 */
[----:B------:R-:W-:Y:S02]  /*15d0*/  HADD2.F32 R12, -RZ, R13.H0_H0 ;  /* 0x2000000dff0c7230 */ /* 0x000fe40000004100 */
[----:B------:R-:W-:Y:S02]  /*15e0*/  HADD2.F32 R25, -RZ, R25.H1_H1 ;  /* 0x30000019ff197230 */ /* 0x000fe40000004100 */
[----:B------:R-:W-:Y:S02]  /*15f0*/  HADD2.F32 R13, -RZ, R13.H1_H1 ;  /* 0x3000000dff0d7230 */ /* 0x000fe40000004100 */
[----:B------:R-:W-:Y:S01]  /*1600*/  FFMA.FTZ R46, R21, R12, R46 ;  /* 0x0000000c152e7223 */ /* 0x000fe2000001002e */
[--C-:B------:R-:W-:Y:S02]  /*1610*/  HADD2.F32 R12, -RZ, R26.reuse.H0_H0 ;  /* 0x2000001aff0c7230 */ /* 0x100fe40000004100 */
[----:B------:R-:W-:Y:S02]  /*1620*/  HADD2.F32 R26, -RZ, R26.H1_H1 ;  /* 0x3000001aff1a7230 */ /* 0x000fe40000004100 */
[----:B------:R-:W-:Y:S01]  /*1630*/  FFMA.FTZ R30, R25, R13, R30 ;  /* 0x0000000d191e7223 */ /* 0x000fe2000001001e */
[----:B------:R-:W-:-:S02]  /*1640*/  HADD2.F32 R13, -RZ, R14.H0_H0 ;  /* 0x2000000eff0d7230 */ /* 0x000fc40000004100 */
[----:B------:R-:W-:Y:S02]  /*1650*/  HADD2.F32 R14, -RZ, R14.H1_H1 ;  /* 0x3000000eff0e7230 */ /* 0x000fe40000004100 */
[----:B------:R-:W-:Y:S02]  /*1660*/  HADD2.F32 R16, -RZ, R27.H0_H0 ;  /* 0x2000001bff107230 */ /* 0x000fe40000004100 */
[----:B------:R-:W-:Y:S01]  /*1670*/  FFMA.FTZ R29, R12, R13, R29 ;  /* 0x0000000d0c1d7223 */ /* 0x000fe2000001001d */
[----:B------:R-:W-:Y:S02]  /*1680*/  HADD2.F32 R12, -RZ, R15.H0_H0 ;  /* 0x2000000fff0c7230 */ /* 0x000fe40000004100 */
[----:B------:R-:W-:Y:S01]  /*1690*/  FFMA.FTZ R41, R26, R14, R41 ;  /* 0x0000000e1a297223 */ /* 0x000fe20000010029 */
[----:B------:R-:W-:Y:S02]  /*16a0*/  HADD2.F32 R14, -RZ, R27.H1_H1 ;  /* 0x3000001bff0e7230 */ /* 0x000fe40000004100 */
[----:B------:R-:W-:Y:S01]  /*16b0*/  FFMA.FTZ R12, R16, R12, R31 ;  /* 0x0000000c100c7223 */ /* 0x000fe2000001001f */
[----:B0-----:R-:W-:-:S02]  /*16c0*/  HADD2.F32 R21, -RZ, R8.H1_H1 ;  /* 0x30000008ff157230 */ /* 0x001fc40000004100 */
[----:B------:R-:W-:Y:S02]  /*16d0*/  HADD2.F32 R13, -RZ, R8.H0_H0 ;  /* 0x20000008ff0d7230 */ /* 0x000fe40000004100 */
[----:B------:R-:W-:Y:S02]  /*16e0*/  HADD2.F32 R8, -RZ, R15.H1_H1 ;  /* 0x3000000fff087230 */ /* 0x000fe40000004100 */
[----:B------:R-:W-:Y:S01]  /*16f0*/  FFMA.FTZ R20, R21, R23, R20 ;  /* 0x0000001715147223 */ /* 0x000fe20000010014 */
[----:B------:R-:W-:Y:S02]  /*1700*/  HADD2.F32 R15, -RZ, R9.H0_H0 ;  /* 0x20000009ff0f7230 */ /* 0x000fe40000004100 */
[----:B------:R-:W-:Y:S01]  /*1710*/  FFMA.FTZ R13, R13, R22, R28 ;  /* 0x000000160d0d7223 */ /* 0x000fe2000001001c */
[----:B------:R-:W-:Y:S02]  /*1720*/  HADD2.F32 R21, -RZ, R17.H0_H0 ;  /* 0x20000011ff157230 */ /* 0x000fe40000004100 */
[----:B------:R-:W-:Y:S01]  /*1730*/  FFMA.FTZ R8, R14, R8, R47 ;  /* 0x000000080e087223 */ /* 0x000fe2000001002f */
[----:B------:R-:W-:-:S02]  /*1740*/  HADD2.F32 R9, -RZ, R9.H1_H1 ;  /* 0x30000009ff097230 */ /* 0x000fc40000004100 */
[----:B------:R-:W-:Y:S01]  /*1750*/  FADD.FTZ R20, R13, R20 ;  /* 0x000000140d147221 */ /* 0x000fe20000010000 */
[----:B------:R-:W-:Y:S02]  /*1760*/  HADD2.F32 R17, -RZ, R17.H1_H1 ;  /* 0x30000011ff117230 */ /* 0x000fe40000004100 */
[----:B------:R-:W-:Y:S01]  /*1770*/  FFMA.FTZ R15, R15, R21, R46 ;  /* 0x000000150f0f7223 */ /* 0x000fe2000001002e */
[----:B------:R-:W-:Y:S02]  /*1780*/  HADD2.F32 R14, -RZ, R10.H0_H0 ;  /* 0x2000000aff0e7230 */ /* 0x000fe40000004100 */
[----:B------:R-:W-:Y:S02]  /*1790*/  HADD2.F32 R13, -RZ, R18.H0_H0 ;  /* 0x20000012ff0d7230 */ /* 0x000fe40000004100 */
[----:B------:R-:W-:Y:S01]  /*17a0*/  FFMA.FTZ R9, R9, R17, R30 ;  /* 0x0000001109097223 */ /* 0x000fe2000001001e */
[----:B------:R-:W-:Y:S01]  /*17b0*/  FADD.FTZ R20, R15, R20 ;  /* 0x000000140f147221 */ /* 0x000fe20000010000 */
[----:B------:R-:W-:-:S02]  /*17c0*/  HADD2.F32 R10, -RZ, R10.H1_H1 ;  /* 0x3000000aff0a7230 */ /* 0x000fc40000004100 */
[----:B------:R-:W-:Y:S02]  /*17d0*/  HADD2.F32 R18, -RZ, R18.H1_H1 ;  /* 0x30000012ff127230 */ /* 0x000fe40000004100 */
[----:B------:R-:W-:Y:S01]  /*17e0*/  FFMA.FTZ R13, R14, R13, R29 ;  /* 0x0000000d0e0d7223 */ /* 0x000fe2000001001d */
[----:B------:R-:W-:Y:S01]  /*17f0*/  FADD.FTZ R20, R9, R20 ;  /* 0x0000001409147221 */ /* 0x000fe20000010000 */
[----:B------:R-:W-:Y:S01]  /*1800*/  IADD3 R14, PT, PT, R36, 0x1, RZ ;  /* 0x00000001240e7810 */ /* 0x000fe20007ffe0ff */
[----:B------:R-:W-:Y:S02]  /*1810*/  HADD2.F32 R15, -RZ, R11.H0_H0 ;  /* 0x2000000bff0f7230 */ /* 0x000fe40000004100 */
[----:B------:R-:W-:Y:S01]  /*1820*/  FFMA.FTZ R10, R10, R18, R41 ;  /* 0x000000120a0a7223 */ /* 0x000fe20000010029 */
[----:B------:R-:W-:Y:S02]  /*1830*/  HADD2.F32 R9, -RZ, R19.H0_H0 ;  /* 0x20000013ff097230 */ /* 0x000fe40000004100 */
[----:B------:R-:W-:Y:S01]  /*1840*/  FADD.FTZ R13, R13, R20 ;  /* 0x000000140d0d7221 */ /* 0x000fe20000010000 */
[----:B------:R-:W-:Y:S01]  /*1850*/  I2FP.F32.S32 R17, R14 ;  /* 0x0000000e00117245 */ /* 0x000fe20000201400 */
[----:B------:R-:W-:Y:S01]  /*1860*/  HADD2.F32 R11, -RZ, R11.H1_H1 ;  /* 0x3000000bff0b7230 */ /* 0x000fe20000004100 */
[----:B------:R-:W-:Y:S01]  /*1870*/  IADD3 R36, PT, PT, R36, 0x80, RZ ;  /* 0x0000008024247810 */ /* 0x000fe20007ffe0ff */
[----:B------:R-:W-:Y:S01]  /*1880*/  FFMA.FTZ R9, R15, R9, R12 ;  /* 0x000000090f097223 */ /* 0x000fe2000001000c */
[----:B------:R-:W-:Y:S01]  /*1890*/  FADD.FTZ R10, R10, R13 ;  /* 0x0000000d0a0a7221 */ /* 0x000fe20000010000 */
[----:B------:R-:W-:Y:S01]  /*18a0*/  FMUL.FTZ R17, R17, R38 ;  /* 0x0000002611117220 */ /* 0x000fe20000410000 */
[----:B------:R-:W-:-:S02]  /*18b0*/  HADD2.F32 R19, -RZ, R19.H1_H1 ;  /* 0x30000013ff137230 */ /* 0x000fc40000004100 */
[----:B------:R-:W-:Y:S01]  /*18c0*/  FADD.FTZ R9, R9, R10 ;  /* 0x0000000a09097221 */ /* 0x000fe20000010000 */
[----:B------:R-:W-:Y:S02]  /*18d0*/  IADD3 R10, PT, PT, R34, -0x1, RZ ;  /* 0xffffffff220a7810 */ /* 0x000fe40007ffe0ff */
[----:B------:R-:W-:Y:S01]  /*18e0*/  FSEL R17, R17, RZ, P0 ;  /* 0x000000ff11117208 */ /* 0x000fe20000000000 */
[----:B------:R-:W-:Y:S01]  /*18f0*/  FFMA.FTZ R8, R11, R19, R8 ;  /* 0x000000130b087223 */ /* 0x000fe20000010008 */
[----:B------:R-:W-:Y:S02]  /*1900*/  ISETP.GE.AND P0, PT, R10, R39, PT ;  /* 0x000000270a00720c */ /* 0x000fe40003f06270 */
[----:B------:R-:W-:Y:S01]  /*1910*/  IADD3 R34, PT, PT, R34, 0x80, RZ ;  /* 0x0000008022227810 */ /* 0x000fe20007ffe0ff */
        /* <DEDUP_REMOVED lines=8> */
.L_x_20345:
[----:B------:R-:W-:Y:S05]  /*19a0*/  BSYNC.RECONVERGENT B0 ;  /* 0x0000000000007941 */ /* 0x000fea0003800200 */
.L_x_20344:
[----:B------:R-:W1:Y:S01]  /*19b0*/  SHFL.BFLY PT, R4, R37, 0x10, 0x1f ;  /* 0x0e001f0025047f89 */ /* 0x000e6200000e0000 */
[----:B0-----:R-:W-:Y:S01]  /*19c0*/  MOV R11, 0x400 ;  /* 0x00000400000b7802 */ /* 0x001fe20000000f00 */
[----:B------:R-:W-:Y:S01]  /*19d0*/  BSSY.RECONVERGENT B0, `(.L_x_20347) ;  /* 0x0000105000007945 */ /* 0x000fe20003800200 */
[----:B------:R-:W-:Y:S01]  /*19e0*/  MOV R14, 0xff7fffff ;  /* 0xff7fffff000e7802 */ /* 0x000fe20000000f00 */
[----:B------:R-:W0:Y:S01]  /*19f0*/  S2R R10, SR_CgaCtaId ;  /* 0x00000000000a7919 */ /* 0x000e220000008800 */
[----:B------:R-:W-:Y:S02]  /*1a00*/  IADD3 R15, PT, PT, R11, 0xa0, RZ ;  /* 0x000000a00b0f7810 */ /* 0x000fe40007ffe0ff */
[----:B------:R-:W-:-:S04]  /*1a10*/  IADD3 R17, PT, PT, R39, 0x1f, RZ ;  /* 0x0000001f27117810 */ /* 0x000fc80007ffe0ff */
[----:B------:R-:W-:Y:S02]  /*1a20*/  SHF.R.S32.HI R18, RZ, 0x1f, R17 ;  /* 0x0000001fff127819 */ /* 0x000fe40000011411 */
[----:B-1----:R-:W-:-:S05]  /*1a30*/  FMNMX.FTZ R5, R4, R37, !PT ;  /* 0x0000002504057209 */ /* 0x002fca0007810000 */
[----:B------:R-:W1:Y:S01]  /*1a40*/  SHFL.BFLY PT, R4, R5, 0x8, 0x1f ;  /* 0x0d001f0005047f89 */ /* 0x000e6200000e0000 */
[----:B0-----:R-:W-:Y:S02]  /*1a50*/  LEA R15, R10, R15, 0x18 ;  /* 0x0000000f0a0f7211 */ /* 0x001fe400078ec0ff */
[----:B-1----:R-:W-:-:S05]  /*1a60*/  FMNMX.FTZ R8, R5, R4, !PT ;  /* 0x0000000405087209 */ /* 0x002fca0007810000 */
[----:B------:R-:W0:Y:S02]  /*1a70*/  SHFL.BFLY PT, R3, R8, 0x4, 0x1f ;  /* 0x0c801f0008037f89 */ /* 0x000e2400000e0000 */
[----:B0-----:R-:W-:Y:S02]  /*1a80*/  FMNMX.FTZ R9, R8, R3, !PT ;  /* 0x0000000308097209 */ /* 0x001fe40007810000 */
[----:B------:R-:W0:Y:S03]  /*1a90*/  S2R R3, SR_TID.X ;  /* 0x0000000000037919 */ /* 0x000e260000002100 */
[----:B------:R-:W1:Y:S02]  /*1aa0*/  SHFL.BFLY PT, R4, R9, 0x2, 0x1f ;  /* 0x0c401f0009047f89 */ /* 0x000e6400000e0000 */
[----:B-1----:R-:W-:Y:S02]  /*1ab0*/  FMNMX.FTZ R12, R9, R4, !PT ;  /* 0x00000004090c7209 */ /* 0x002fe40007810000 */
[----:B0-----:R-:W-:-:S03]  /*1ac0*/  LOP3.LUT R4, R3, 0x1f, RZ, 0xc0, !PT ;  /* 0x0000001f03047812 */ /* 0x001fc600078ec0ff */
[----:B------:R-:W0:Y:S01]  /*1ad0*/  SHFL.BFLY PT, R13, R12, 0x1, 0x1f ;  /* 0x0c201f000c0d7f89 */ /* 0x000e2200000e0000 */
[----:B------:R-:W-:Y:S02]  /*1ae0*/  SHF.R.U32.HI R5, RZ, 0x5, R3 ;  /* 0x00000005ff057819 */ /* 0x000fe40000011603 */
[C---:B------:R-:W-:Y:S02]  /*1af0*/  ISETP.NE.AND P2, PT, R4.reuse, RZ, PT ;  /* 0x000000ff0400720c */ /* 0x040fe40003f45270 */
[----:B------:R-:W-:Y:S02]  /*1b00*/  LEA R9, R5, R15, 0x2 ;  /* 0x0000000f05097211 */ /* 0x000fe400078e10ff */
[----:B------:R-:W-:Y:S02]  /*1b10*/  ISETP.GT.U32.AND P3, PT, R4, 0x3, PT ;  /* 0x000000030400780c */ /* 0x000fe40003f64070 */
[----:B0-----:R-:W-:Y:S01]  /*1b20*/  FMNMX.FTZ R16, R12, R13, !PT ;  /* 0x0000000d0c107209 */ /* 0x001fe20007810000 */
[----:B------:R-:W-:-:S06]  /*1b30*/  IMAD R12, R4, 0x4, R15 ;  /* 0x00000004040c7824 */ /* 0x000fcc00078e020f */
[----:B------:R0:W-:Y:S01]  /*1b40*/  @!P2 STS [R9], R16 ;  /* 0x000000100900a388 */ /* 0x0001e20000000800 */
[----:B------:R-:W-:Y:S01]  /*1b50*/  BAR.SYNC.DEFER_BLOCKING 0x0 ;  /* 0x0000000000007b1d */ /* 0x000fe20000010000 */
[----:B0-----:R-:W-:-:S05]  /*1b60*/  HFMA2 R16, -RZ, RZ, 0, 0 ;  /* 0x00000000ff107431 */ /* 0x001fca00000001ff */
        /* <DEDUP_REMOVED lines=27> */
[----:B------:R-:W-:-:S07]  /*1d20*/  IADD3 R14, PT, PT, RZ, -R14, RZ ;  /* 0x8000000eff0e7210 */ /* 0x000fce0007ffe0ff */
.L_x_20351:
        /* <DEDUP_REMOVED lines=11> */
.L_x_20350:
[----:B------:R-:W-:Y:S05]  /*1de0*/  BSYNC.RECONVERGENT B1 ;  /* 0x0000000000017941 */ /* 0x000fea0003800200 */
.L_x_20349:
        /* <DEDUP_REMOVED lines=12> */
.L_x_20354:
        /* <DEDUP_REMOVED lines=8> */
[----:B------:R-:W4:Y:S01]  /*1f30*/  LDS R22, [R14+0x800] ;  /* 0x000800000e167984 */ /* 0x000f220000000800 */
        /* <DEDUP_REMOVED lines=15> */
[----:B------:R-:W-:Y:S01]  /*2030*/  FADD.FTZ R27, -R13, R34 ;  /* 0x000000220d1b7221 */ /* 0x000fe20000010100 */
[----:B------:R-:W-:Y:S01]  /*2040*/  FMUL.FTZ R21, R21, 1.4426950216293334961 ;  /* 0x3fb8aa3b15157820 */ /* 0x000fe20000410000 */
[----:B------:R-:W4:Y:S01]  /*2050*/  LDS R30, [R14+0x1200] ;  /* 0x001200000e1e7984 */ /* 0x000f220000000800 */
[----:B------:R-:W-:Y:S01]  /*2060*/  FADD.FTZ R29, -R13, R22 ;  /* 0x000000160d1d7221 */ /* 0x000fe20000010100 */
[----:B------:R-:W-:Y:S02]  /*2070*/  FMUL.FTZ R27, R27, 1.4426950216293334961 ;  /* 0x3fb8aa3b1b1b7820 */ /* 0x000fe40000410000 */
[----:B------:R-:W4:Y:S01]  /*2080*/  LDS R34, [R14+0x1400] ;  /* 0x001400000e227984 */ /* 0x000f220000000800 */
[----:B------:R-:W0:Y:S01]  /*2090*/  MUFU.EX2 R19, R19 ;  /* 0x0000001300137308 */ /* 0x000e220000000800 */
[----:B------:R-:W-:-:S02]  /*20a0*/  FMUL.FTZ R29, R29, 1.4426950216293334961 ;  /* 0x3fb8aa3b1d1d7820 */ /* 0x000fc40000410000 */
[----:B------:R-:W4:Y:S04]  /*20b0*/  LDS R22, [R14+0x1600] ;  /* 0x001600000e167984 */ /* 0x000f280000000800 */
        /* <DEDUP_REMOVED lines=23> */
[C---:B------:R-:W-:Y:S01]  /*2230*/  FADD.FTZ R30, -R13.reuse, R30 ;  /* 0x0000001e0d1e7221 */ /* 0x040fe20000010100 */
        /* <DEDUP_REMOVED lines=43> */
.L_x_20353:
[----:B------:R-:W-:Y:S05]  /*24f0*/  BSYNC.RECONVERGENT B1 ;  /* 0x0000000000017941 */ /* 0x000fea0003800200 */
.L_x_20352:
        /* <DEDUP_REMOVED lines=55> */
.L_x_20356:
[----:B------:R-:W-:Y:S05]  /*2870*/  BSYNC.RECONVERGENT B1 ;  /* 0x0000000000017941 */ /* 0x000fea0003800200 */
.L_x_20355:
        /* <DEDUP_REMOVED lines=26> */
.L_x_20348:
[----:B------:R-:W-:Y:S05]  /*2a20*/  BSYNC.RECONVERGENT B0 ;  /* 0x0000000000007941 */ /* 0x000fea0003800200 */
.L_x_20347:
        /* <DEDUP_REMOVED lines=39> */
.L_x_20361:
[----:B------:R-:W0:Y:S01]  /*2ca0*/  LDS R12, [R14] ;  /* 0x000000000e0c7984 */ /* 0x000e220000000800 */
[----:B------:R-:W-:-:S04]  /*2cb0*/  IADD3 R15, PT, PT, R15, 0x1, RZ ;  /* 0x000000010f0f7810 */ /* 0x000fc80007ffe0ff */
[----:B------:R-:W-:Y:S01]  /*2cc0*/  ISETP.NE.AND P0, PT, R15, RZ, PT ;  /* 0x000000ff0f00720c */ /* 0x000fe20003f05270 */
[----:B0-----:R-:W-:-:S05]  /*2cd0*/  FMUL.FTZ R17, R12, R9 ;  /* 0x000000090c117220 */ /* 0x001fca0000410000 */
[----:B------:R0:W-:Y:S02]  /*2ce0*/  STS [R14], R17 ;  /* 0x000000110e007388 */ /* 0x0001e40000000800 */
[----:B0-----:R-:W-:-:S05]  /*2cf0*/  VIADD R14, R14, 0x200 ;  /* 0x000002000e0e7836 */ /* 0x001fca0000000000 */
[----:B------:R-:W-:Y:S05]  /*2d00*/  @P0 BRA `(.L_x_20361) ;  /* 0xfffffffc00e40947 */ /* 0x000fea000383ffff */
.L_x_20360:
[----:B------:R-:W-:Y:S05]  /*2d10*/  BSYNC.RECONVERGENT B1 ;  /* 0x0000000000017941 */ /* 0x000fea0003800200 */
.L_x_20359:
        /* <DEDUP_REMOVED lines=12> */
.L_x_20364:
        /* <DEDUP_REMOVED lines=52> */
.L_x_20363:
[----:B------:R-:W-:Y:S05]  /*3120*/  BSYNC.RECONVERGENT B1 ;  /* 0x0000000000017941 */ /* 0x000fea0003800200 */
.L_x_20362:
        /* <DEDUP_REMOVED lines=31> */
.L_x_20366:
[----:B------:R-:W-:Y:S05]  /*3320*/  BSYNC.RECONVERGENT B1 ;  /* 0x0000000000017941 */ /* 0x000fea0003800200 */
.L_x_20365:
        /* <DEDUP_REMOVED lines=14> */
.L_x_20358:
[----:B------:R-:W-:Y:S05]  /*3410*/  BSYNC.RECONVERGENT B0 ;  /* 0x0000000000007941 */ /* 0x000fea0003800200 */
.L_x_20357:
        /* <DEDUP_REMOVED lines=11> */
[----:B01----:R-:W-:Y:S01]  /*34d0*/  HFMA2 R9, -RZ, RZ, 0, 0 ;  /* 0x00000000ff097431 */ /* 0x003fe200000001ff */
[----:B------:R-:W-:Y:S01]  /*34e0*/  SHF.R.U32.HI R8, RZ, 0x3, R3 ;  /* 0x00000003ff087819 */ /* 0x000fe20000011603 */
[----:B------:R-:W-:Y:S01]  /*34f0*/  VIADD R19, R5, 0x1 ;  /* 0x0000000105137836 */ /* 0x000fe20000000000 */
[----:B------:R-:W0:Y:S01]  /*3500*/  LDCU.64 UR10, c[0x0][0x3a8] ;  /* 0x00007500ff0a77ac */ /* 0x000e220008000a00 */
[C---:B------:R-:W-:Y:S02]  /*3510*/  SHF.L.U32 R12, R3.reuse, 0x5, RZ ;  /* 0x00000005030c7819 */ /* 0x040fe400000006ff */
[----:B------:R-:W-:Y:S01]  /*3520*/  LOP3.LUT R8, R8, 0x7c, RZ, 0xc0, !PT ;  /* 0x0000007c08087812 */ /* 0x000fe200078ec0ff */
[----:B------:R-:W1:Y:S01]  /*3530*/  LDCU UR8, c[0x0][0x3d0] ;  /* 0x00007a00ff0877ac */ /* 0x000e620008000800 */
[----:B------:R-:W-:Y:S02]  /*3540*/  SHF.L.U32 R31, R3, 0x3, RZ ;  /* 0x00000003031f7819 */ /* 0x000fe400000006ff */
[----:B------:R-:W-:-:S02]  /*3550*/  IADD3 R11, PT, PT, R11, 0xc0, RZ ;  /* 0x000000c00b0b7810 */ /* 0x000fc40007ffe0ff */
[----:B------:R-:W-:Y:S02]  /*3560*/  LOP3.LUT R12, R12, 0x60, RZ, 0xe2, !PT ;  /* 0x000000600c0c7812 */ /* 0x000fe400078ee2ff */
[----:B------:R-:W-:Y:S02]  /*3570*/  LEA R11, R10, R11, 0x18 ;  /* 0x0000000b0a0b7211 */ /* 0x000fe400078ec0ff */
[C---:B------:R-:W-:Y:S01]  /*3580*/  LEA R12, R5.reuse, R12, 0x7 ;  /* 0x0000000c050c7211 */ /* 0x040fe200078e38ff */
[----:B----4-:R-:W-:Y:S01]  /*3590*/  IMAD R13, R32, UR12, RZ ;  /* 0x0000000c200d7c24 */ /* 0x010fe2000f8e02ff */
[----:B------:R-:W-:Y:S02]  /*35a0*/  IADD3 R30, PT, PT, R5, -R2, RZ ;  /* 0x80000002051e7210 */ /* 0x000fe40007ffe0ff */
[----:B------:R-:W-:Y:S01]  /*35b0*/  IADD3 R18, PT, PT, R12, 0x10, R11 ;  /* 0x000000100c127810 */ /* 0x000fe20007ffe00b */
[----:B------:R-:W-:Y:S01]  /*35c0*/  IMAD.WIDE R8, R13, 0x4, R8 ;  /* 0x000000040d087825 */ /* 0x000fe200078e0208 */
[----:B------:R-:W-:-:S03]  /*35d0*/  MOV R29, RZ ;  /* 0x000000ff001d7202 */ /* 0x000fc60000000f00 */
[----:B-1----:R-:W-:Y:S01]  /*35e0*/  IMAD R40, R0, UR8, RZ ;  /* 0x0000000800287c24 */ /* 0x002fe2000f8e02ff */
[----:B0-----:R-:W-:Y:S02]  /*35f0*/  IADD3 R16, P0, PT, R8, UR10, RZ ;  /* 0x0000000a08107c10 */ /* 0x001fe4000ff1e0ff */
[----:B------:R-:W-:Y:S02]  /*3600*/  LOP3.LUT R8, R31, 0x18, RZ, 0xc0, !PT ;  /* 0x000000181f087812 */ /* 0x000fe400078ec0ff */
[----:B------:R-:W-:Y:S02]  /*3610*/  IADD3.X R17, PT, PT, R9, UR11, RZ, P0, !PT ;  /* 0x0000000b09117c10 */ /* 0x000fe400087fe4ff */
[----:B------:R-:W-:Y:S02]  /*3620*/  LEA R8, R5, R8, 0x5 ;  /* 0x0000000805087211 */ /* 0x000fe400078e28ff */
[----:B------:R-:W-:Y:S02]  /*3630*/  LOP3.LUT R31, R31, 0xf8, RZ, 0xc0, !PT ;  /* 0x000000f81f1f7812 */ /* 0x000fe400078ec0ff */
[----:B------:R-:W-:-:S02]  /*3640*/  SHF.R.S32.HI R41, RZ, 0x1f, R40 ;  /* 0x0000001fff297819 */ /* 0x000fc40000011428 */
[----:B------:R-:W-:-:S07]  /*3650*/  IADD3 R0, PT, PT, R8, 0x3, RZ ;  /* 0x0000000308007810 */ /* 0x000fce0007ffe0ff */
.L_x_20389:
[----:B--2---:R-:W2:Y:S01]  /*3660*/  LDG.E.CONSTANT R35, desc[UR6][R16.64] ;  /* 0x0000000610237981 */ /* 0x004ea2000c1e9900 */
[----:B------:R-:W-:-:S03]  /*3670*/  IADD3 R36, PT, PT, R0, -0x3, RZ ;  /* 0xfffffffd00247810 */ /* 0x000fc60007ffe0ff */
[----:B------:R-:W0:Y:S04]  /*3680*/  LDS.128 R8, [R18+-0x10] ;  /* 0xfffff00012087984 */ /* 0x000e280000000c00 */
[----:B----4-:R1:W4:Y:S01]  /*3690*/  LDS.128 R12, [R18] ;  /* 0x00000000120c7984 */ /* 0x0103220000000c00 */
[----:B0-----:R-:W-:Y:S01]  /*36a0*/  F2FP.F16.F32.PACK_AB R10, R11, R10 ;  /* 0x0000000a0b0a723e */ /* 0x001fe200000000ff */
[----:B--2---:R-:W-:-:S03]  /*36b0*/  IMAD.WIDE R34, R35, UR9, R40 ;  /* 0x0000000923227c25 */ /* 0x004fc6000f8e0228 */
[----:B------:R-:W-:-:S04]  /*36c0*/  IADD3 R33, P0, PT, R31, R34, RZ ;  /* 0x000000221f217210 */ /* 0x000fc80007f1e0ff */
[----:B------:R-:W-:Y:S02]  /*36d0*/  IADD3.X R34, PT, PT, RZ, R35, RZ, P0, !PT ;  /* 0x00000023ff227210 */ /* 0x000fe400007fe4ff */
[C---:B---3--:R-:W-:Y:S02]  /*36e0*/  LEA R42, P1, R33.reuse, UR4, 0x1 ;  /* 0x00000004212a7c11 */ /* 0x048fe4000f8208ff */
[----:B------:R-:W-:Y:S02]  /*36f0*/  ISETP.NE.AND P0, PT, R30, -0x1, PT ;  /* 0xffffffff1e00780c */ /* 0x000fe40003f05270 */
[----:B------:R-:W-:Y:S02]  /*3700*/  LEA.HI.X R43, R33, UR5, R34, 0x1, P1 ;  /* 0x00000005212b7c11 */ /* 0x000fe400088f0c22 */
[----:B------:R-:W-:Y:S02]  /*3710*/  F2FP.F16.F32.PACK_AB R33, R9, R8 ;  /* 0x000000080921723e */ /* 0x000fe400000000ff */
[----:B------:R-:W-:-:S02]  /*3720*/  MOV R34, R10 ;  /* 0x0000000a00227202 */ /* 0x000fc40000000f00 */
[----:B-----5:R1:W5:Y:S01]  /*3730*/  LDG.E.128.CONSTANT R8, desc[UR6][R42.64] ;  /* 0x000000062a087981 */ /* 0x020362000c1e9d00 */
[----:B------:R-:W-:Y:S04]  /*3740*/  BSSY.RECONVERGENT B1, `(.L_x_20369) ;  /* 0x0000020000017945 */ /* 0x000fe80003800200 */
[----:B----4-:R-:W-:Y:S05]  /*3750*/  @P0 BRA `(.L_x_20370) ;  /* 0x0000000000780947 */ /* 0x010fea0003800000 */
        /* <DEDUP_REMOVED lines=10> */
[----:B------:R-:W-:Y:S02]  /*3800*/  ISETP.GE.AND P1, PT, R38, R39, PT ;  /* 0x000000272600720c */ /* 0x000fe40003f26270 */
[----:B------:R-:W-:Y:S02]  /*3810*/  IADD3 R38, PT, PT, R0, 0x2, RZ ;  /* 0x0000000200267810 */ /* 0x000fe40007ffe0ff */
[----:B------:R-:W-:-:S02]  /*3820*/  SEL R10, R10, RZ, !P1 ;  /* 0x000000ff0a0a7207 */ /* 0x000fc40004800000 */
[-C--:B------:R-:W-:Y:S02]  /*3830*/  ISETP.GE.AND P2, PT, R38, R39.reuse, PT ;  /* 0x000000272600720c */ /* 0x080fe40003f46270 */
[----:B------:R-:W-:Y:S02]  /*3840*/  IADD3 R38, PT, PT, R0, 0x3, RZ ;  /* 0x0000000300267810 */ /* 0x000fe40007ffe0ff */
[----:B------:R-:W-:Y:S02]  /*3850*/  SEL R35, R35, RZ, !P2 ;  /* 0x000000ff23237207 */ /* 0x000fe40005000000 */
[----:B------:R-:W-:Y:S02]  /*3860*/  ISETP.GE.AND P3, PT, R38, R39, PT ;  /* 0x000000272600720c */ /* 0x000fe40003f66270 */
[----:B------:R-:W-:Y:S02]  /*3870*/  IADD3 R38, PT, PT, R0, 0x4, RZ ;  /* 0x0000000400267810 */ /* 0x000fe40007ffe0ff */
[----:B------:R-:W-:-:S02]  /*3880*/  PRMT R10, R10, 0x5410, R35 ;  /* 0x000054100a0a7816 */ /* 0x000fc40000000023 */
[-C--:B------:R-:W-:Y:S02]  /*3890*/  ISETP.GE.AND P4, PT, R38, R39.reuse, PT ;  /* 0x000000272600720c */ /* 0x080fe40003f86270 */
[----:B------:R-:W-:Y:S02]  /*38a0*/  IADD3 R38, PT, PT, R0, -0x2, RZ ;  /* 0xfffffffe00267810 */ /* 0x000fe40007ffe0ff */
[-C--:B------:R-:W-:Y:S02]  /*38b0*/  ISETP.GE.AND P1, PT, R36, R39.reuse, PT ;  /* 0x000000272400720c */ /* 0x080fe40003f26270 */
[----:B------:R-:W-:Y:S02]  /*38c0*/  ISETP.GE.AND P2, PT, R38, R39, PT ;  /* 0x000000272600720c */ /* 0x000fe40003f46270 */
[C---:B------:R-:W-:Y:S02]  /*38d0*/  PRMT R35, R8.reuse, 0x7632, R35 ;  /* 0x0000763208237816 */ /* 0x040fe40000000023 */
[----:B------:R-:W-:-:S02]  /*38e0*/  SEL R8, R8, RZ, !P1 ;  /* 0x000000ff08087207 */ /* 0x000fc40004800000 */
[----:B------:R-:W-:Y:S02]  /*38f0*/  SEL R11, R11, RZ, !P3 ;  /* 0x000000ff0b0b7207 */ /* 0x000fe40005800000 */
[----:B------:R-:W-:Y:S02]  /*3900*/  SEL R38, R37, RZ, !P4 ;  /* 0x000000ff25267207 */ /* 0x000fe40006000000 */
[----:B------:R-:W-:Y:S02]  /*3910*/  SEL R35, R35, RZ, !P2 ;  /* 0x000000ff23237207 */ /* 0x000fe40005000000 */
[----:B------:R-:W-:Y:S02]  /*3920*/  PRMT R11, R11, 0x5410, R38 ;  /* 0x000054100b0b7816 */ /* 0x000fe40000000026 */
[----:B------:R-:W-:-:S07]  /*3930*/  PRMT R8, R8, 0x5410, R35 ;  /* 0x0000541008087816 */ /* 0x000fce0000000023 */
.L_x_20370:
[----:B------:R-:W-:Y:S05]  /*3940*/  BSYNC.RECONVERGENT B1 ;  /* 0x0000000000017941 */ /* 0x000fea0003800200 */
.L_x_20369:
[----:B------:R-:W-:Y:S01]  /*3950*/  F2FP.F16.F32.PACK_AB R35, R13, R12 ;  /* 0x0000000c0d23723e */ /* 0x000fe200000000ff */
[----:B-----5:R-:W-:Y:S01]  /*3960*/  HMUL2 R9, R34, R9 ;  /* 0x0000000922097232 */ /* 0x020fe20000000000 */
[----:B------:R-:W-:Y:S02]  /*3970*/  F2FP.F16.F32.PACK_AB R38, R15, R14 ;  /* 0x0000000e0f26723e */ /* 0x000fe400000000ff */
[----:B------:R0:W5:Y:S01]  /*3980*/  LDG.E.128.CONSTANT R12, desc[UR6][R42.64+0x200] ;  /* 0x000200062a0c7981 */ /* 0x000162000c1e9d00 */
[----:B------:R-:W-:Y:S01]  /*3990*/  HFMA2 R9, R33, R8, R9 ;  /* 0x0000000821097231 */ /* 0x000fe20000000009 */
[----:B------:R-:W-:Y:S03]  /*39a0*/  BSSY.RECONVERGENT B1, `(.L_x_20371) ;  /* 0x0000021000017945 */ /* 0x000fe60003800200 */
[----:B------:R-:W-:Y:S01]  /*39b0*/  HFMA2 R10, R35, R10, R9 ;  /* 0x0000000a230a7231 */ /* 0x000fe20000000009 */
[----:B------:R-:W-:Y:S06]  /*39c0*/  @P0 BRA `(.L_x_20372) ;  /* 0x0000000000780947 */ /* 0x000fec0003800000 */
        /* <DEDUP_REMOVED lines=30> */
.L_x_20372:
[----:B------:R-:W-:Y:S05]  /*3bb0*/  BSYNC.RECONVERGENT B1 ;  /* 0x0000000000017941 */ /* 0x000fea0003800200 */
.L_x_20371:
[----:B-----5:R-:W-:-:S04]  /*3bc0*/  HMUL2 R13, R34, R13 ;  /* 0x0000000d220d7232 */ /* 0x020fc80000000000 */
[----:B------:R-:W-:Y:S02]  /*3bd0*/  HFMA2 R13, R33, R12, R13 ;  /* 0x0000000c210d7231 */ /* 0x000fe4000000000d */
[----:B------:R-:W-:Y:S02]  /*3be0*/  HFMA2 R12, R38, R11, R10 ;  /* 0x0000000b260c7231 */ /* 0x000fe4000000000a */
[----:B------:R2:W5:Y:S01]  /*3bf0*/  LDG.E.128.CONSTANT R8, desc[UR6][R42.64+0x400] ;  /* 0x000400062a087981 */ /* 0x000562000c1e9d00 */
[----:B------:R-:W-:Y:S01]  /*3c00*/  BSSY.RECONVERGENT B1, `(.L_x_20373) ;  /* 0x0000022000017945 */ /* 0x000fe20003800200 */
[----:B------:R-:W-:-:S04]  /*3c10*/  HFMA2 R13, R35, R14, R13 ;  /* 0x0000000e230d7231 */ /* 0x000fc8000000000d */
        /* <DEDUP_REMOVED lines=8> */
[----:B------:R-:W-:Y:S02]  /*3ca0*/  PRMT R13, R10, 0x7632, R13 ;  /* 0x000076320a0d7816 */ /* 0x000fe4000000000d */
[----:B------:R-:W-:Y:S02]  /*3cb0*/  PRMT R9, R9, 0x5410, R14 ;  /* 0x0000541009097816 */ /* 0x000fe4000000000e */
[----:B------:R-:W-:-:S04]  /*3cc0*/  IADD3 R14, PT, PT, R0, 0x1, RZ ;  /* 0x00000001000e7810 */ /* 0x000fc80007ffe0ff */
[-C--:B------:R-:W-:Y:S02]  /*3cd0*/  ISETP.GE.AND P1, PT, R14, R39.reuse, PT ;  /* 0x000000270e00720c */ /* 0x080fe40003f26270 */
[----:B------:R-:W-:Y:S02]  /*3ce0*/  IADD3 R14, PT, PT, R0, 0x2, RZ ;  /* 0x00000002000e7810 */ /* 0x000fe40007ffe0ff */
[----:B------:R-:W-:Y:S02]  /*3cf0*/  SEL R10, R10, RZ, !P1 ;  /* 0x000000ff0a0a7207 */ /* 0x000fe40004800000 */
[----:B------:R-:W-:Y:S02]  /*3d00*/  ISETP.GE.AND P2, PT, R14, R39, PT ;  /* 0x000000270e00720c */ /* 0x000fe40003f46270 */
[----:B------:R-:W-:Y:S02]  /*3d10*/  IADD3 R14, PT, PT, R0, 0x3, RZ ;  /* 0x00000003000e7810 */ /* 0x000fe40007ffe0ff */
[----:B------:R-:W-:-:S02]  /*3d20*/  SEL R13, R13, RZ, !P2 ;  /* 0x000000ff0d0d7207 */ /* 0x000fc40005000000 */
[-C--:B------:R-:W-:Y:S01]  /*3d30*/  ISETP.GE.AND P3, PT, R14, R39.reuse, PT ;  /* 0x000000270e00720c */ /* 0x080fe20003f66270 */
[----:B------:R-:W-:Y:S01]  /*3d40*/  VIADD R14, R0, 0x4 ;  /* 0x00000004000e7836 */ /* 0x000fe20000000000 */
[--C-:B------:R-:W-:Y:S02]  /*3d50*/  PRMT R10, R10, 0x5410, R13.reuse ;  /* 0x000054100a0a7816 */ /* 0x100fe4000000000d */
[-C--:B------:R-:W-:Y:S02]  /*3d60*/  ISETP.GE.AND P1, PT, R36, R39.reuse, PT ;  /* 0x000000272400720c */ /* 0x080fe40003f26270 */
[----:B------:R-:W-:Y:S02]  /*3d70*/  ISETP.GE.AND P4, PT, R14, R39, PT ;  /* 0x000000270e00720c */ /* 0x000fe40003f86270 */
[----:B------:R-:W-:Y:S02]  /*3d80*/  IADD3 R14, PT, PT, R0, -0x2, RZ ;  /* 0xfffffffe000e7810 */ /* 0x000fe40007ffe0ff */
[----:B------:R-:W-:-:S02]  /*3d90*/  PRMT R13, R8, 0x7632, R13 ;  /* 0x00007632080d7816 */ /* 0x000fc4000000000d */
        /* <DEDUP_REMOVED lines=8> */
.L_x_20374:
[----:B------:R-:W-:Y:S05]  /*3e20*/  BSYNC.RECONVERGENT B1 ;  /* 0x0000000000017941 */ /* 0x000fea0003800200 */
.L_x_20373:
[----:B-----5:R-:W-:-:S04]  /*3e30*/  HMUL2 R9, R34, R9 ;  /* 0x0000000922097232 */ /* 0x020fc80000000000 */
[----:B------:R-:W-:Y:S02]  /*3e40*/  HFMA2 R13, R33, R8, R9 ;  /* 0x00000008210d7231 */ /* 0x000fe40000000009 */
[--C-:B------:R-:W-:Y:S02]  /*3e50*/  HADD2.F32 R8, -RZ, R12.reuse.H0_H0 ;  /* 0x2000000cff087230 */ /* 0x100fe40000004100 */
[----:B------:R-:W-:Y:S01]  /*3e60*/  HADD2.F32 R9, -RZ, R12.H1_H1 ;  /* 0x3000000cff097230 */ /* 0x000fe20000004100 */
[----:B------:R-:W-:Y:S01]  /*3e70*/  BSSY.RECONVERGENT B1, `(.L_x_20375) ;  /* 0x0000029000017945 */ /* 0x000fe20003800200 */
[--C-:B------:R-:W-:Y:S02]  /*3e80*/  HADD2.F32 R12, -RZ, R15.reuse.H0_H0 ;  /* 0x2000000fff0c7230 */ /* 0x100fe40000004100 */
[----:B------:R-:W-:Y:S02]  /*3e90*/  HADD2.F32 R15, -RZ, R15.H1_H1 ;  /* 0x3000000fff0f7230 */ /* 0x000fe40000004100 */
[----:B------:R-:W-:Y:S01]  /*3ea0*/  FADD.FTZ R8, R8, R9 ;  /* 0x0000000908087221 */ /* 0x000fe20000010000 */
[----:B------:R-:W-:-:S03]  /*3eb0*/  HFMA2 R13, R35, R10, R13 ;  /* 0x0000000a230d7231 */ /* 0x000fc6000000000d */
[----:B------:R-:W-:Y:S01]  /*3ec0*/  FADD.FTZ R29, R8, R29 ;  /* 0x0000001d081d7221 */ /* 0x000fe20000010000 */
[----:B------:R-:W-:-:S05]  /*3ed0*/  HFMA2 R11, R38, R11, R13 ;  /* 0x0000000b260b7231 */ /* 0x000fca000000000d */
[--C-:B------:R-:W-:Y:S02]  /*3ee0*/  HADD2.F32 R13, -RZ, R11.reuse.H0_H0 ;  /* 0x2000000bff0d7230 */ /* 0x100fe40000004100 */
[----:B------:R-:W-:Y:S02]  /*3ef0*/  HADD2.F32 R14, -RZ, R11.H1_H1 ;  /* 0x3000000bff0e7230 */ /* 0x000fe40000004100 */
[----:B------:R3:W5:Y:S01]  /*3f00*/  LDG.E.128.CONSTANT R8, desc[UR6][R42.64+0x600] ;  /* 0x000600062a087981 */ /* 0x000762000c1e9d00 */
        /* <DEDUP_REMOVED lines=25> */
[----:B------:R-:W-:Y:S02]  /*40a0*/  IADD3 R44, PT, PT, R0, -0x2, RZ ;  /* 0xfffffffe002c7810 */ /* 0x000fe40007ffe0ff */
[----:B------:R-:W-:Y:S02]  /*40b0*/  PRMT R37, R8, 0x7632, R37 ;  /* 0x0000763208257816 */ /* 0x000fe40000000025 */
[----:B------:R-:W-:-:S02]  /*40c0*/  ISETP.GE.AND P2, PT, R44, R39, PT ;  /* 0x000000272c00720c */ /* 0x000fc40003f46270 */
[----:B------:R-:W-:Y:S02]  /*40d0*/  SEL R8, R8, RZ, !P1 ;  /* 0x000000ff08087207 */ /* 0x000fe40004800000 */
[----:B------:R-:W-:-:S04]  /*40e0*/  SEL R37, R37, RZ, !P2 ;  /* 0x000000ff25257207 */ /* 0x000fc80005000000 */
[----:B------:R-:W-:-:S07]  /*40f0*/  PRMT R8, R8, 0x5410, R37 ;  /* 0x0000541008087816 */ /* 0x000fce0000000025 */
.L_x_20376:
[----:B------:R-:W-:Y:S05]  /*4100*/  BSYNC.RECONVERGENT B1 ;  /* 0x0000000000017941 */ /* 0x000fea0003800200 */
.L_x_20375:
[----:B------:R-:W-:Y:S01]  /*4110*/  FADD.FTZ R15, R12, R15 ;  /* 0x0000000f0c0f7221 */ /* 0x000fe20000010000 */
[----:B------:R-:W-:Y:S01]  /*4120*/  FADD.FTZ R14, R13, R14 ;  /* 0x0000000e0d0e7221 */ /* 0x000fe20000010000 */
[----:B-----5:R-:W-:Y:S02]  /*4130*/  HMUL2 R9, R34, R9 ;  /* 0x0000000922097232 */ /* 0x020fe40000000000 */
[----:B------:R-:W-:Y:S01]  /*4140*/  FADD.FTZ R28, R15, R28 ;  /* 0x0000001c0f1c7221 */ /* 0x000fe20000010000 */
[----:B------:R-:W-:Y:S01]  /*4150*/  FADD.FTZ R27, R14, R27 ;  /* 0x0000001b0e1b7221 */ /* 0x000fe20000010000 */
[----:B------:R-:W-:Y:S01]  /*4160*/  HFMA2 R9, R33, R8, R9 ;  /* 0x0000000821097231 */ /* 0x000fe20000000009 */
[----:B------:R4:W5:Y:S01]  /*4170*/  LDG.E.128.CONSTANT R12, desc[UR6][R42.64+0x800] ;  /* 0x000800062a0c7981 */ /* 0x000962000c1e9d00 */
[----:B------:R-:W-:Y:S02]  /*4180*/  BSSY.RECONVERGENT B1, `(.L_x_20377) ;  /* 0x0000021000017945 */ /* 0x000fe40003800200 */
[----:B------:R-:W-:-:S02]  /*4190*/  HFMA2 R10, R35, R10, R9 ;  /* 0x0000000a230a7231 */ /* 0x000fc40000000009 */
        /* <DEDUP_REMOVED lines=31> */
.L_x_20378:
[----:B------:R-:W-:Y:S05]  /*4390*/  BSYNC.RECONVERGENT B1 ;  /* 0x0000000000017941 */ /* 0x000fea0003800200 */
.L_x_20377:
[----:B-----5:R-:W-:-:S04]  /*43a0*/  HMUL2 R13, R34, R13 ;  /* 0x0000000d220d7232 */ /* 0x020fc80000000000 */
[----:B------:R-:W-:Y:S02]  /*43b0*/  HFMA2 R13, R33, R12, R13 ;  /* 0x0000000c210d7231 */ /* 0x000fe4000000000d */
[C---:B------:R-:W-:Y:S02]  /*43c0*/  HFMA2 R12, R38.reuse, R11, R10 ;  /* 0x0000000b260c7231 */ /* 0x040fe4000000000a */
        /* <DEDUP_REMOVED lines=20> */
[----:B------:R-:W-:Y:S02]  /*4510*/  ISETP.GE.AND P3, PT, R14, R39, PT ;  /* 0x000000270e00720c */ /* 0x000fe40003f66270 */
[----:B------:R-:W-:-:S02]  /*4520*/  IADD3 R14, PT, PT, R0, 0x4, RZ ;  /* 0x00000004000e7810 */ /* 0x000fc40007ffe0ff */
[----:B------:R-:W-:Y:S02]  /*4530*/  PRMT R10, R10, 0x5410, R13 ;  /* 0x000054100a0a7816 */ /* 0x000fe4000000000d */
[-C--:B------:R-:W-:Y:S02]  /*4540*/  ISETP.GE.AND P4, PT, R14, R39.reuse, PT ;  /* 0x000000270e00720c */ /* 0x080fe40003f86270 */
[----:B------:R-:W-:Y:S02]  /*4550*/  IADD3 R14, PT, PT, R0, -0x2, RZ ;  /* 0xfffffffe000e7810 */ /* 0x000fe40007ffe0ff */
[-C--:B------:R-:W-:Y:S02]  /*4560*/  ISETP.GE.AND P1, PT, R36, R39.reuse, PT ;  /* 0x000000272400720c */ /* 0x080fe40003f26270 */
[----:B------:R-:W-:Y:S02]  /*4570*/  ISETP.GE.AND P2, PT, R14, R39, PT ;  /* 0x000000270e00720c */ /* 0x000fe40003f46270 */
[----:B------:R-:W-:-:S02]  /*4580*/  PRMT R14, R11, 0x7632, R14 ;  /* 0x000076320b0e7816 */ /* 0x000fc4000000000e */
[C---:B------:R-:W-:Y:S02]  /*4590*/  PRMT R13, R8.reuse, 0x7632, R13 ;  /* 0x00007632080d7816 */ /* 0x040fe4000000000d */
[----:B------:R-:W-:Y:S02]  /*45a0*/  SEL R8, R8, RZ, !P1 ;  /* 0x000000ff08087207 */ /* 0x000fe40004800000 */
[----:B------:R-:W-:Y:S02]  /*45b0*/  SEL R11, R11, RZ, !P3 ;  /* 0x000000ff0b0b7207 */ /* 0x000fe40005800000 */
[----:B------:R-:W-:Y:S02]  /*45c0*/  SEL R14, R14, RZ, !P4 ;  /* 0x000000ff0e0e7207 */ /* 0x000fe40006000000 */
[----:B------:R-:W-:Y:S02]  /*45d0*/  SEL R13, R13, RZ, !P2 ;  /* 0x000000ff0d0d7207 */ /* 0x000fe40005000000 */
[----:B------:R-:W-:-:S02]  /*45e0*/  PRMT R11, R11, 0x5410, R14 ;  /* 0x000054100b0b7816 */ /* 0x000fc4000000000e */
[----:B------:R-:W-:-:S07]  /*45f0*/  PRMT R8, R8, 0x5410, R13 ;  /* 0x0000541008087816 */ /* 0x000fce000000000d */
.L_x_20380:
[----:B------:R-:W-:Y:S05]  /*4600*/  BSYNC.RECONVERGENT B1 ;  /* 0x0000000000017941 */ /* 0x000fea0003800200 */
.L_x_20379:
[----:B-----5:R-:W-:-:S04]  /*4610*/  HMUL2 R9, R34, R9 ;  /* 0x0000000922097232 */ /* 0x020fc80000000000 */
[----:B------:R-:W-:Y:S02]  /*4620*/  HFMA2 R13, R33, R8, R9 ;  /* 0x00000008210d7231 */ /* 0x000fe40000000009 */
[--C-:B------:R-:W-:Y:S02]  /*4630*/  HADD2.F32 R8, -RZ, R12.reuse.H0_H0 ;  /* 0x2000000cff087230 */ /* 0x100fe40000004100 */
[----:B------:R-:W-:Y:S01]  /*4640*/  HADD2.F32 R9, -RZ, R12.H1_H1 ;  /* 0x3000000cff097230 */ /* 0x000fe20000004100 */
[----:B------:R-:W-:Y:S01]  /*4650*/  BSSY.RECONVERGENT B1, `(.L_x_20381) ;  /* 0x0000029000017945 */ /* 0x000fe20003800200 */
[----:B------:R-:W-:Y:S02]  /*4660*/  HADD2.F32 R12, -RZ, R15.H0_H0 ;  /* 0x2000000fff0c7230 */ /* 0x000fe40000004100 */
[----:B------:R-:W-:Y:S02]  /*4670*/  HFMA2 R13, R35, R10, R13 ;  /* 0x0000000a230d7231 */ /* 0x000fe4000000000d */
[----:B------:R-:W-:-:S02]  /*4680*/  HADD2.F32 R15, -RZ, R15.H1_H1 ;  /* 0x3000000fff0f7230 */ /* 0x000fc40000004100 */
[----:B------:R-:W-:-:S04]  /*4690*/  FADD.FTZ R9, R8, R9 ;  /* 0x0000000908097221 */ /* 0x000fc80000010000 */
        /* <DEDUP_REMOVED lines=24> */
[C---:B------:R-:W-:Y:S02]  /*4820*/  PRMT R37, R11.reuse, 0x7632, R37 ;  /* 0x000076320b257816 */ /* 0x040fe40000000025 */
[----:B------:R-:W-:Y:S02]  /*4830*/  ISETP.GE.AND P2, PT, R44, R39, PT ;  /* 0x000000272c00720c */ /* 0x000fe40003f46270 */
[----:B------:R-:W-:Y:S02]  /*4840*/  SEL R11, R11, RZ, !P1 ;  /* 0x000000ff0b0b7207 */ /* 0x000fe40004800000 */
[----:B------:R-:W-:-:S02]  /*4850*/  SEL R44, R37, RZ, !P2 ;  /* 0x000000ff252c7207 */ /* 0x000fc40005000000 */
[-C--:B------:R-:W-:Y:S02]  /*4860*/  ISETP.GE.AND P1, PT, R36, R39.reuse, PT ;  /* 0x000000272400720c */ /* 0x080fe40003f26270 */
[----:B------:R-:W-:Y:S02]  /*4870*/  PRMT R11, R11, 0x5410, R44 ;  /* 0x000054100b0b7816 */ /* 0x000fe4000000002c */
[----:B------:R-:W-:Y:S02]  /*4880*/  IADD3 R44, PT, PT, R0, -0x2, RZ ;  /* 0xfffffffe002c7810 */ /* 0x000fe40007ffe0ff */
[----:B------:R-:W-:Y:S02]  /*4890*/  PRMT R37, R8, 0x7632, R37 ;  /* 0x0000763208257816 */ /* 0x000fe40000000025 */
[----:B------:R-:W-:Y:S02]  /*48a0*/  ISETP.GE.AND P2, PT, R44, R39, PT ;  /* 0x000000272c00720c */ /* 0x000fe40003f46270 */
[----:B------:R-:W-:-:S02]  /*48b0*/  SEL R8, R8, RZ, !P1 ;  /* 0x000000ff08087207 */ /* 0x000fc40004800000 */
[----:B------:R-:W-:-:S04]  /*48c0*/  SEL R37, R37, RZ, !P2 ;  /* 0x000000ff25257207 */ /* 0x000fc80005000000 */
[----:B------:R-:W-:-:S07]  /*48d0*/  PRMT R8, R8, 0x5410, R37 ;  /* 0x0000541008087816 */ /* 0x000fce0000000025 */
.L_x_20382:
[----:B------:R-:W-:Y:S05]  /*48e0*/  BSYNC.RECONVERGENT B1 ;  /* 0x0000000000017941 */ /* 0x000fea0003800200 */
.L_x_20381:
[----:B------:R-:W-:Y:S01]  /*48f0*/  FADD.FTZ R12, R12, R15 ;  /* 0x0000000f0c0c7221 */ /* 0x000fe20000010000 */
[----:B------:R-:W-:Y:S01]  /*4900*/  FADD.FTZ R13, R13, R14 ;  /* 0x0000000e0d0d7221 */ /* 0x000fe20000010000 */
[----:B-----5:R-:W-:Y:S02]  /*4910*/  HMUL2 R9, R34, R9 ;  /* 0x0000000922097232 */ /* 0x020fe40000000000 */
[----:B------:R-:W-:Y:S01]  /*4920*/  FADD.FTZ R25, R12, R25 ;  /* 0x000000190c197221 */ /* 0x000fe20000010000 */
[----:B------:R-:W-:Y:S02]  /*4930*/  FADD.FTZ R24, R13, R24 ;  /* 0x000000180d187221 */ /* 0x000fe40000010000 */
        /* <DEDUP_REMOVED lines=35> */
.L_x_20384:
[----:B------:R-:W-:Y:S05]  /*4b70*/  BSYNC.RECONVERGENT B1 ;  /* 0x0000000000017941 */ /* 0x000fea0003800200 */
.L_x_20383:
[----:B------:R-:W-:Y:S02]  /*4b80*/  HFMA2 R37, R38, R11, R37 ;  /* 0x0000000b26257231 */ /* 0x000fe40000000025 */
[----:B-----5:R-:W-:Y:S01]  /*4b90*/  HMUL2 R13, R34, R13 ;  /* 0x0000000d220d7232 */ /* 0x020fe20000000000 */
[----:B------:R0:W5:Y:S03]  /*4ba0*/  LDG.E.128.CONSTANT R8, desc[UR6][R42.64+0x1000] ;  /* 0x001000062a087981 */ /* 0x000166000c1e9d00 */
[----:B------:R-:W-:Y:S01]  /*4bb0*/  HFMA2 R13, R33, R12, R13 ;  /* 0x0000000c210d7231 */ /* 0x000fe2000000000d */
[----:B------:R-:W-:Y:S03]  /*4bc0*/  BSSY.RECONVERGENT B1, `(.L_x_20385) ;  /* 0x0000022000017945 */ /* 0x000fe60003800200 */
[----:B------:R-:W-:-:S04]  /*4bd0*/  HFMA2 R13, R35, R14, R13 ;  /* 0x0000000e230d7231 */ /* 0x000fc8000000000d */
[----:B------:R-:W-:Y:S01]  /*4be0*/  HFMA2 R44, R38, R15, R13 ;  /* 0x0000000f262c7231 */ /* 0x000fe2000000000d */
[----:B0-----:R-:W-:Y:S06]  /*4bf0*/  @P0 BRA `(.L_x_20386) ;  /* 0x0000000000780947 */ /* 0x001fec0003800000 */
        /* <DEDUP_REMOVED lines=30> */
.L_x_20386:
[----:B------:R-:W-:Y:S05]  /*4de0*/  BSYNC.RECONVERGENT B1 ;  /* 0x0000000000017941 */ /* 0x000fea0003800200 */
.L_x_20385:
[----:B------:R0:W5:Y:S02]  /*4df0*/  LDG.E.128.CONSTANT R12, desc[UR6][R42.64+0x1200] ;  /* 0x001200062a0c7981 */ /* 0x000164000c1e9d00 */
[----:B-----5:R-:W-:Y:S01]  /*4e00*/  HMUL2 R9, R34, R9 ;  /* 0x0000000922097232 */ /* 0x020fe20000000000 */
[----:B------:R-:W-:Y:S03]  /*4e10*/  BSSY.RECONVERGENT B1, `(.L_x_20387) ;  /* 0x000002f000017945 */ /* 0x000fe60003800200 */
[----:B------:R-:W-:Y:S02]  /*4e20*/  HFMA2 R9, R33, R8, R9 ;  /* 0x0000000821097231 */ /* 0x000fe40000000009 */
[--C-:B------:R-:W-:Y:S02]  /*4e30*/  HADD2.F32 R8, -RZ, R37.reuse.H0_H0 ;  /* 0x20000025ff087230 */ /* 0x100fe40000004100 */
[----:B------:R-:W-:-:S05]  /*4e40*/  HADD2.F32 R37, -RZ, R37.H1_H1 ;  /* 0x30000025ff257230 */ /* 0x000fca0000004100 */
[----:B------:R-:W-:Y:S01]  /*4e50*/  FADD.FTZ R8, R8, R37 ;  /* 0x0000002508087221 */ /* 0x000fe20000010000 */
[----:B------:R-:W-:-:S03]  /*4e60*/  HFMA2 R9, R35, R10, R9 ;  /* 0x0000000a23097231 */ /* 0x000fc60000000009 */
[----:B------:R-:W-:Y:S01]  /*4e70*/  FADD.FTZ R23, R8, R23 ;  /* 0x0000001708177221 */ /* 0x000fe20000010000 */
[----:B------:R-:W-:Y:S02]  /*4e80*/  HFMA2 R11, R38, R11, R9 ;  /* 0x0000000b260b7231 */ /* 0x000fe40000000009 */
[--C-:B------:R-:W-:Y:S02]  /*4e90*/  HADD2.F32 R9, -RZ, R44.reuse.H0_H0 ;  /* 0x2000002cff097230 */ /* 0x100fe40000004100 */
[----:B------:R-:W-:-:S05]  /*4ea0*/  HADD2.F32 R44, -RZ, R44.H1_H1 ;  /* 0x3000002cff2c7230 */ /* 0x000fca0000004100 */
[----:B------:R-:W-:Y:S01]  /*4eb0*/  FADD.FTZ R9, R9, R44 ;  /* 0x0000002c09097221 */ /* 0x000fe20000010000 */
[--C-:B------:R-:W-:Y:S02]  /*4ec0*/  HADD2.F32 R10, -RZ, R11.reuse.H0_H0 ;  /* 0x2000000bff0a7230 */ /* 0x100fe40000004100 */
[----:B------:R-:W-:Y:S02]  /*4ed0*/  HADD2.F32 R11, -RZ, R11.H1_H1 ;  /* 0x3000000bff0b7230 */ /* 0x000fe40000004100 */
[----:B------:R-:W-:-:S03]  /*4ee0*/  FADD.FTZ R22, R9, R22 ;  /* 0x0000001609167221 */ /* 0x000fc60000010000 */
[----:B------:R-:W-:-:S04]  /*4ef0*/  FADD.FTZ R10, R10, R11 ;  /* 0x0000000b0a0a7221 */ /* 0x000fc80000010000 */
[----:B------:R-:W-:Y:S01]  /*4f00*/  FADD.FTZ R21, R10, R21 ;  /* 0x000000150a157221 */ /* 0x000fe20000010000 */
[----:B0-----:R-:W-:Y:S06]  /*4f10*/  @P0 BRA `(.L_x_20388) ;  /* 0x0000000000780947 */ /* 0x001fec0003800000 */
[C---:B------:R-:W-:Y:S02]  /*4f20*/  IADD3 R8, PT, PT, R0.reuse, -0x2, RZ ;  /* 0xfffffffe00087810 */ /* 0x040fe40007ffe0ff */
[----:B------:R-:W-:Y:S02]  /*4f30*/  IADD3 R10, PT, PT, R0, -0x1, RZ ;  /* 0xffffffff000a7810 */ /* 0x000fe40007ffe0ff */
[-C--:B------:R-:W-:Y:S02]  /*4f40*/  ISETP.GE.AND P2, PT, R8, R39.reuse, PT ;  /* 0x000000270800720c */ /* 0x080fe40003f46270 */
[----:B------:R-:W-:Y:S02]  /*4f50*/  IADD3 R8, PT, PT, R0, 0x4, RZ ;  /* 0x0000000400087810 */ /* 0x000fe40007ffe0ff */
[-C--:B------:R-:W-:Y:S01]  /*4f60*/  ISETP.GE.AND P6, PT, R36, R39.reuse, PT ;  /* 0x000000272400720c */ /* 0x080fe20003fc6270 */
[----:B------:R-:W-:Y:S01]  /*4f70*/  VIADD R36, R0, 0x2 ;  /* 0x0000000200247836 */ /* 0x000fe20000000000 */
[----:B------:R-:W-:-:S02]  /*4f80*/  ISETP.GE.AND P5, PT, R10, R39, PT ;  /* 0x000000270a00720c */ /* 0x000fc40003fa6270 */
[C---:B------:R-:W-:Y:S02]  /*4f90*/  IADD3 R10, PT, PT, R0.reuse, 0x1, RZ ;  /* 0x00000001000a7810 */ /* 0x040fe40007ffe0ff */
[----:B-1234-:R-:W-:Y:S02]  /*4fa0*/  IADD3 R42, PT, PT, R0, 0x3, RZ ;  /* 0x00000003002a7810 */ /* 0x01efe40007ffe0ff */
[-C--:B------:R-:W-:Y:S02]  /*4fb0*/  ISETP.GE.AND P0, PT, R8, R39.reuse, PT ;  /* 0x000000270800720c */ /* 0x080fe40003f06270 */
[C---:B------:R-:W-:Y:S02]  /*4fc0*/  PRMT R8, R12.reuse, 0x7632, R8 ;  /* 0x000076320c087816 */ /* 0x040fe40000000008 */
[----:B------:R-:W-:Y:S02]  /*4fd0*/  SEL R12, R12, RZ, !P6 ;  /* 0x000000ff0c0c7207 */ /* 0x000fe40007000000 */
[----:B------:R-:W-:-:S02]  /*4fe0*/  ISETP.GE.AND P1, PT, R36, R39, PT ;  /* 0x000000272400720c */ /* 0x000fc40003f26270 */
[-C--:B------:R-:W-:Y:S02]  /*4ff0*/  ISETP.GE.AND P6, PT, R0, R39.reuse, PT ;  /* 0x000000270000720c */ /* 0x080fe40003fc6270 */
[----:B------:R-:W-:Y:S02]  /*5000*/  PRMT R9, R13, 0x7632, R9 ;  /* 0x000076320d097816 */ /* 0x000fe40000000009 */
[-C--:B------:R-:W-:Y:S02]  /*5010*/  ISETP.GE.AND P4, PT, R10, R39.reuse, PT ;  /* 0x000000270a00720c */ /* 0x080fe40003f86270 */
        /* <DEDUP_REMOVED lines=14> */
.L_x_20388:
[----:B------:R-:W-:Y:S05]  /*5100*/  BSYNC.RECONVERGENT B1 ;  /* 0x0000000000017941 */ /* 0x000fea0003800200 */
.L_x_20387:
        /* <DEDUP_REMOVED lines=17> */
.L_x_20368:
[----:B--23--:R-:W-:Y:S05]  /*5220*/  BSYNC.RECONVERGENT B0 ;  /* 0x0000000000007941 */ /* 0x00cfea0003800200 */
.L_x_20367:
[----:B01----:R-:W0:Y:S01]  /*5230*/  SHFL.BFLY PT, R9, R28, 0x2, 0x1f ;  /* 0x0c401f001c097f89 */ /* 0x003e2200000e0000 */
[----:B------:R-:W1:Y:S01]  /*5240*/  S2UR UR5, SR_CgaCtaId ;  /* 0x00000000000579c3 */ /* 0x000e620000008800 */
[----:B------:R-:W-:Y:S01]  /*5250*/  UMOV UR4, 0x400 ;  /* 0x0000040000047882 */ /* 0x000fe20000000000 */
[----:B------:R-:W-:Y:S01]  /*5260*/  SHF.R.U32.HI R4, RZ, 0x2, R4 ;  /* 0x00000002ff047819 */ /* 0x000fe20000011604 */
[----:B------:R-:W2:Y:S01]  /*5270*/  SHFL.BFLY PT, R0, R29, 0x2, 0x1f ;  /* 0x0c401f001d007f89 */ /* 0x000ea200000e0000 */
[----:B------:R-:W-:Y:S01]  /*5280*/  UIADD3 UR4, UPT, UPT, UR4, 0xc0, URZ ;  /* 0x000000c004047890 */ /* 0x000fe2000fffe0ff */
[----:B------:R-:W-:Y:S01]  /*5290*/  BSSY.RECONVERGENT B0, `(.L_x_20390) ;  /* 0x000003f000007945 */ /* 0x000fe20003800200 */
[C---:B------:R-:W-:Y:S01]  /*52a0*/  LOP3.LUT P0, RZ, R3.reuse, 0x3c3, RZ, 0xc0, !PT ;  /* 0x000003c303ff7812 */ /* 0x040fe2000780c0ff */
[----:B------:R-:W3:Y:S01]  /*52b0*/  SHFL.BFLY PT, R8, R27, 0x2, 0x1f ;  /* 0x0c401f001b087f89 */ /* 0x000ee200000e0000 */
[C---:B------:R-:W-:Y:S02]  /*52c0*/  LOP3.LUT P1, RZ, R3.reuse, 0x3e3, RZ, 0xc0, !PT ;  /* 0x000003e303ff7812 */ /* 0x040fe4000782c0ff */
[----:B------:R-:W-:Y:S01]  /*52d0*/  ISETP.GT.U32.AND P3, PT, R3, 0x1f, PT ;  /* 0x0000001f0300780c */ /* 0x000fe20003f64070 */
[----:B------:R-:W4:Y:S04]  /*52e0*/  SHFL.BFLY PT, R11, R26, 0x2, 0x1f ;  /* 0x0c401f001a0b7f89 */ /* 0x000f2800000e0000 */
[----:B------:R-:W4:Y:S04]  /*52f0*/  SHFL.BFLY PT, R31, R22, 0x2, 0x1f ;  /* 0x0c401f00161f7f89 */ /* 0x000f2800000e0000 */
[----:B------:R-:W4:Y:S04]  /*5300*/  SHFL.BFLY PT, R10, R25, 0x2, 0x1f ;  /* 0x0c401f00190a7f89 */ /* 0x000f2800000e0000 */
[----:B------:R-:W4:Y:S01]  /*5310*/  SHFL.BFLY PT, R13, R24, 0x2, 0x1f ;  /* 0x0c401f00180d7f89 */ /* 0x000f2200000e0000 */
[----:B0-----:R-:W-:Y:S01]  /*5320*/  FADD.FTZ R2, R9, R28 ;  /* 0x0000001c09027221 */ /* 0x001fe20000010000 */
[----:B-1----:R-:W-:-:S02]  /*5330*/  ULEA UR4, UR5, UR4, 0x18 ;  /* 0x0000000405047291 */ /* 0x002fc4000f8ec0ff */
[----:B------:R-:W0:Y:S01]  /*5340*/  SHFL.BFLY PT, R16, R23, 0x2, 0x1f ;  /* 0x0c401f0017107f89 */ /* 0x000e2200000e0000 */
[----:B--2---:R-:W-:-:S03]  /*5350*/  FADD.FTZ R0, R0, R29 ;  /* 0x0000001d00007221 */ /* 0x004fc60000010000 */
[----:B------:R-:W1:Y:S01]  /*5360*/  SHFL.BFLY PT, R18, R21, 0x2, 0x1f ;  /* 0x0c401f0015127f89 */ /* 0x000e6200000e0000 */
[----:B---3--:R-:W-:-:S03]  /*5370*/  FADD.FTZ R8, R8, R27 ;  /* 0x0000001b08087221 */ /* 0x008fc60000010000 */
[----:B------:R-:W2:Y:S01]  /*5380*/  SHFL.BFLY PT, R33, R20, 0x2, 0x1f ;  /* 0x0c401f0014217f89 */ /* 0x000ea200000e0000 */
[----:B----4-:R-:W-:Y:S01]  /*5390*/  FADD.FTZ R9, R11, R26 ;  /* 0x0000001a0b097221 */ /* 0x010fe20000010000 */
[----:B------:R-:W-:Y:S01]  /*53a0*/  LOP3.LUT R26, R3, 0x3e0, RZ, 0xc0, !PT ;  /* 0x000003e0031a7812 */ /* 0x000fe200078ec0ff */
[----:B------:R-:W-:Y:S01]  /*53b0*/  FADD.FTZ R31, R31, R22 ;  /* 0x000000161f1f7221 */ /* 0x000fe20000010000 */
[----:B------:R-:W3:Y:S01]  /*53c0*/  SHFL.BFLY PT, R11, R0, 0x1, 0x1f ;  /* 0x0c201f00000b7f89 */ /* 0x000ee200000e0000 */
[----:B------:R-:W-:-:S03]  /*53d0*/  FADD.FTZ R12, R10, R25 ;  /* 0x000000190a0c7221 */ /* 0x000fc60000010000 */
[----:B------:R-:W4:Y:S01]  /*53e0*/  SHFL.BFLY PT, R15, R8, 0x1, 0x1f ;  /* 0x0c201f00080f7f89 */ /* 0x000f2200000e0000 */
[----:B------:R-:W-:Y:S01]  /*53f0*/  LOP3.LUT R25, R3, 0x3c0, RZ, 0xc0, !PT ;  /* 0x000003c003197812 */ /* 0x000fe200078ec0ff */
[----:B------:R-:W-:Y:S02]  /*5400*/  FADD.FTZ R14, R13, R24 ;  /* 0x000000180d0e7221 */ /* 0x000fe40000010000 */
[----:B------:R-:W4:Y:S01]  /*5410*/  SHFL.BFLY PT, R10, R9, 0x1, 0x1f ;  /* 0x0c201f00090a7f89 */ /* 0x000f2200000e0000 */
[----:B------:R-:W-:Y:S01]  /*5420*/  LOP3.LUT R24, R3, 0x3, RZ, 0xc0, !PT ;  /* 0x0000000303187812 */ /* 0x000fe200078ec0ff */
[----:B0-----:R-:W-:Y:S02]  /*5430*/  FADD.FTZ R16, R16, R23 ;  /* 0x0000001710107221 */ /* 0x001fe40000010000 */
[----:B------:R-:W0:Y:S01]  /*5440*/  SHFL.BFLY PT, R13, R2, 0x1, 0x1f ;  /* 0x0c201f00020d7f89 */ /* 0x000e2200000e0000 */
[----:B------:R-:W-:Y:S01]  /*5450*/  ISETP.NE.AND P2, PT, R24, RZ, PT ;  /* 0x000000ff1800720c */ /* 0x000fe20003f45270 */
[----:B------:R-:W-:-:S02]  /*5460*/  IMAD R24, R5, 0x50, R4 ;  /* 0x0000005005187824 */ /* 0x000fc400078e0204 */
[----:B-1----:R-:W-:Y:S01]  /*5470*/  FADD.FTZ R22, R18, R21 ;  /* 0x0000001512167221 */ /* 0x002fe20000010000 */
[----:B------:R-:W1:Y:S01]  /*5480*/  SHFL.BFLY PT, R17, R12, 0x1, 0x1f ;  /* 0x0c201f000c117f89 */ /* 0x000e6200000e0000 */
[----:B------:R-:W-:Y:S01]  /*5490*/  ISETP.NE.OR P5, PT, R25, 0x40, P2 ;  /* 0x000000401900780c */ /* 0x000fe200017a5670 */
[----:B--2---:R-:W-:Y:S02]  /*54a0*/  FADD.FTZ R33, R33, R20 ;  /* 0x0000001421217221 */ /* 0x004fe40000010000 */
[----:B------:R-:W2:Y:S01]  /*54b0*/  SHFL.BFLY PT, R19, R14, 0x1, 0x1f ;  /* 0x0c201f000e137f89 */ /* 0x000ea200000e0000 */
[----:B------:R-:W-:Y:S02]  /*54c0*/  LEA R24, R24, UR4, 0x2 ;  /* 0x0000000418187c11 */ /* 0x000fe4000f8e10ff */
[----:B------:R-:W-:Y:S01]  /*54d0*/  ISETP.NE.OR P4, PT, R26, 0x20, P2 ;  /* 0x000000201a00780c */ /* 0x000fe20001785670 */
        /* <DEDUP_REMOVED lines=9> */
[----:B-1----:R-:W-:Y:S01]  /*5570*/  FADD.FTZ R2, R12, R17 ;  /* 0x000000110c027221 */ /* 0x002fe20000010000 */
[----:B--2---:R-:W-:Y:S01]  /*5580*/  FADD.FTZ R11, R14, R19 ;  /* 0x000000130e0b7221 */ /* 0x004fe20000010000 */
[----:B------:R-:W-:Y:S01]  /*5590*/  FADD.FTZ R4, R16, R21 ;  /* 0x0000001510047221 */ /* 0x000fe20000010000 */
        /* <DEDUP_REMOVED lines=14> */
.L_x_20391:
[----:B------:R-:W-:Y:S05]  /*5680*/  BSYNC.RECONVERGENT B0 ;  /* 0x0000000000007941 */ /* 0x000fea0003800200 */
.L_x_20390:
        /* <DEDUP_REMOVED lines=23> */
.L_x_20393:
[----:B------:R-:W-:Y:S05]  /*5800*/  BSYNC.RECONVERGENT B0 ;  /* 0x0000000000007941 */ /* 0x000fea0003800200 */
.L_x_20392:
        /* <DEDUP_REMOVED lines=13> */
.L_x_20395:
[----:B------:R-:W-:Y:S05]  /*58e0*/  BSYNC.RECONVERGENT B0 ;  /* 0x0000000000007941 */ /* 0x000fea0003800200 */
.L_x_20394:
        /* <DEDUP_REMOVED lines=23> */
.L_x_20397:
[----:B------:R-:W-:Y:S05]  /*5a60*/  BSYNC.RECONVERGENT B0 ;  /* 0x0000000000007941 */ /* 0x000fea0003800200 */
.L_x_20396:
        /* <DEDUP_REMOVED lines=22> */
[----:B------:R-:W-:Y:S02]  /*5bd0*/  LEA.HI.X R7, R3, UR9, R12, 0x1, P0 ;  /* 0x0000000903077c11 */ /* 0x000fe400080f0c0c */
        /* <DEDUP_REMOVED lines=13> */
.L_x_20398:
        /* <DEDUP_REMOVED lines=13> */
.L_x_25956:


//--------------------- .text._ZN4vllm25paged_attention_v1_kernelIttLi64ELi32ELi128ELNS_18Fp8KVCacheDataTypeE0ELb0EEEvPT_PKS2_PKT0_S8_ifPKiSA_iPKfiiiSC_SC_iiiii --------------------------
	.section	.text._ZN4vllm25paged_attention_v1_kernelIttLi64ELi32ELi128ELNS_18Fp8KVCacheDataTypeE0ELb0EEEvPT_PKS2_PKT0_S8_ifPKiSA_iPKfiiiSC_SC_iiiii,"ax",@progbits
	.align	128
        .global         _ZN4vllm25paged_attention_v1_kernelIttLi64ELi32ELi128ELNS_18Fp8KVCacheDataTypeE0ELb0EEEvPT_PKS2_PKT0_S8_ifPKiSA_iPKfiiiSC_SC_iiiii
        .type           _ZN4vllm25paged_attention_v1_kernelIttLi64ELi32ELi128ELNS_18Fp8KVCacheDataTypeE0ELb0EEEvPT_PKS2_PKT0_S8_ifPKiSA_iPKfiiiSC_SC_iiiii,@function
        .size           _ZN4vllm25paged_attention_v1_kernelIttLi64ELi32ELi128ELNS_18Fp8KVCacheDataTypeE0ELb0EEEvPT_PKS2_PKT0_S8_ifPKiSA_iPKfiiiSC_SC_iiiii,(.L_x_25957 - _ZN4vllm25paged_attention_v1_kernelIttLi64ELi32ELi128ELNS_18Fp8KVCacheDataTypeE0ELb0EEEvPT_PKS2_PKT0_S8_ifPKiSA_iPKfiiiSC_SC_iiiii)
        .other          _ZN4vllm25paged_attention_v1_kernelIttLi64ELi32ELi128ELNS_18Fp8KVCacheDataTypeE0ELb0EEEvPT_PKS2_PKT0_S8_ifPKiSA_iPKfiiiSC_SC_iiiii,@"STO_CUDA_ENTRY STV_DEFAULT"
_ZN4vllm25paged_attention_v1_kernelIttLi64ELi32ELi128ELNS_18Fp8KVCacheDataTypeE0ELb0EEEvPT_PKS2_PKT0_S8_ifPKiSA_iPKfiiiSC_SC_iiiii:
.text._ZN4vllm25paged_attention_v1_kernelIttLi64ELi32ELi128ELNS_18Fp8KVCacheDataTypeE0ELb0EEEvPT_PKS2_PKT0_S8_ifPKiSA_iPKfiiiSC_SC_iiiii:
        /* <DEDUP_REMOVED lines=20> */
[----:B------:R-:W-:Y:S01]  /*0140*/  @!P1 SHF.L.U32 R3, R36, 0x3, RZ ;  /* 0x0000000324039819 */ /* 0x000fe200000006ff */
[----:B------:R-:W1:Y:S01]  /*0150*/  LDCU UR4, c[0x0][0x3b8] ;  /* 0x00007700ff0477ac */ /* 0x000e620008000800 */
[----:B----4-:R-:W-:-:S04]  /*0160*/  @!P1 SHF.L.U32 R2, R35, 0x6, RZ ;  /* 0x0000000623029819 */ /* 0x010fc800000006ff */
        /* <DEDUP_REMOVED lines=10> */
[----:B------:R0:W4:Y:S01]  /*0210*/  F2I.FTZ.U32.TRUNC.NTZ R3, R2 ;  /* 0x0000000200037305 */ /* 0x000122000021f000 */
[----:B------:R-:W-:Y:S01]  /*0220*/  IABS R10, R34 ;  /* 0x00000022000a7213 */ /* 0x000fe20000000000 */
[----:B0-----:R-:W-:Y:S01]  /*0230*/  IMAD.MOV.U32 R2, RZ, RZ, RZ ;  /* 0x000000ffff027224 */ /* 0x001fe200078e00ff */
[----:B----4-:R-:W-:-:S05]  /*0240*/  IADD3 R8, PT, PT, RZ, -R3, RZ ;  /* 0x80000003ff087210 */ /* 0x010fca0007ffe0ff */
[----:B------:R-:W-:-:S04]  /*0250*/  IMAD R13, R8, R9, RZ ;  /* 0x00000009080d7224 */ /* 0x000fc800078e02ff */
        /* <DEDUP_REMOVED lines=12> */
[----:B------:R-:W-:Y:S02]  /*0320*/  @!P3 IMAD.MOV R8, RZ, RZ, -R8 ;  /* 0x000000ffff08b224 */ /* 0x000fe400078e0a08 */
        /* <DEDUP_REMOVED lines=12> */
[----:B------:R-:W-:-:S03]  /*03f0*/  IABS R13, R8 ;  /* 0x00000008000d7213 */ /* 0x000fc60000000000 */
[----:B------:R-:W-:Y:S01]  /*0400*/  IMAD.HI.U32 R3, R3, R9, R2 ;  /* 0x0000000903037227 */ /* 0x000fe200078e0002 */
[----:B------:R-:W-:Y:S02]  /*0410*/  MOV R9, R10 ;  /* 0x0000000a00097202 */ /* 0x000fe40000000f00 */
[----:B------:R-:W-:Y:S01]  /*0420*/  ISETP.NE.AND.EX P0, PT, R11, RZ, PT, P0 ;  /* 0x000000ff0b00720c */ /* 0x000fe20003f05300 */
[----:B------:R-:W0:Y:S01]  /*0430*/  @!P1 S2R R10, SR_CgaCtaId ;  /* 0x00000000000a9919 */ /* 0x000e220000008800 */
[----:B------:R-:W-:Y:S02]  /*0440*/  IMAD.MOV R2, RZ, RZ, -R13 ;  /* 0x000000ffff027224 */ /* 0x000fe400078e0a0d */
[----:B------:R-:W-:-:S04]  /*0450*/  IMAD.HI.U32 R0, R3, R9, RZ ;  /* 0x0000000903007227 */ /* 0x000fc800078e00ff */
[----:B------:R-:W-:-:S05]  /*0460*/  IMAD R9, R0, R2, R9 ;  /* 0x0000000200097224 */ /* 0x000fca00078e0209 */
[----:B------:R-:W-:Y:S01]  /*0470*/  ISETP.GT.U32.AND P3, PT, R12, R9, PT ;  /* 0x000000090c00720c */ /* 0x000fe20003f64070 */
[----:B------:R-:W1:-:S12]  /*0480*/  @P0 LDC.64 R2, c[0x0][0x3c0] ;  /* 0x0000f000ff020b82 */ /* 0x000e580000000a00 */
[----:B------:R-:W-:-:S04]  /*0490*/  @!P3 IADD3 R9, PT, PT, R9, -R12, RZ ;  /* 0x8000000c0909b210 */ /* 0x000fc80007ffe0ff */
[----:B------:R-:W-:Y:S02]  /*04a0*/  ISETP.GE.U32.AND P2, PT, R9, R12, PT ;  /* 0x0000000c0900720c */ /* 0x000fe40003f46070 */
[----:B------:R-:W-:-:S04]  /*04b0*/  @!P1 MOV R9, 0x400 ;  /* 0x0000040000099802 */ /* 0x000fc80000000f00 */
[----:B0-----:R-:W-:Y:S01]  /*04c0*/  @!P1 LEA R9, R10, R9, 0x18 ;  /* 0x000000090a099211 */ /* 0x001fe200078ec0ff */
[C---:B-1----:R-:W-:Y:S01]  /*04d0*/  @P0 IMAD.WIDE.U32 R2, R35.reuse, 0x4, R2 ;  /* 0x0000000423020825 */ /* 0x042fe200078e0002 */
[----:B------:R-:W-:Y:S02]  /*04e0*/  @!P3 IADD3 R0, PT, PT, R0, 0x1, RZ ;  /* 0x000000010000b810 */ /* 0x000fe40007ffe0ff */
[----:B------:R-:W-:Y:S02]  /*04f0*/  SHF.R.U32.HI R43, RZ, 0x5, R36 ;  /* 0x00000005ff2b7819 */ /* 0x000fe40000011624 */
[----:B------:R0:W5:Y:S01]  /*0500*/  @P0 LDG.E.CONSTANT R42, desc[UR6][R2.64] ;  /* 0x00000006022a0981 */ /* 0x000162000c1e9900 */
[----:B------:R-:W-:Y:S01]  /*0510*/  LOP3.LUT R12, R35, R8, RZ, 0x3c, !PT ;  /* 0x00000008230c7212 */ /* 0x000fe200078e3cff */
[----:B------:R-:W-:Y:S01]  /*0520*/  @P2 VIADD R0, R0, 0x1 ;  /* 0x0000000100002836 */ /* 0x000fe20000000000 */
[----:B------:R-:W-:Y:S02]  /*0530*/  ISETP.NE.AND P0, PT, R8, RZ, PT ;  /* 0x000000ff0800720c */ /* 0x000fe40003f05270 */
[----:B------:R-:W-:-:S02]  /*0540*/  ISETP.GE.AND P4, PT, R12, RZ, PT ;  /* 0x000000ff0c00720c */ /* 0x000fc40003f86270 */
        /* <DEDUP_REMOVED lines=9> */
[----:B------:R-:W-:Y:S01]  /*05e0*/  @!P0 LOP3.LUT R0, RZ, R8, RZ, 0x33, !PT ;  /* 0x00000008ff008212 */ /* 0x000fe200078e33ff */
[----:B---3--:R0:W-:Y:S01]  /*05f0*/  @!P1 STS.128 [R9], R4 ;  /* 0x0000000409009388 */ /* 0x0081e20000000c00 */
        /* <DEDUP_REMOVED lines=8> */
[----:B------:R-:W-:Y:S01]  /*0680*/  LOP3.LUT R6, R36, 0x1f, RZ, 0xc0, !PT ;  /* 0x0000001f24067812 */ /* 0x000fe200078ec0ff */
[----:B------:R-:W-:Y:S01]  /*0690*/  IMAD.WIDE R4, R11, 0x4, R4 ;  /* 0x000000040b047825 */ /* 0x000fe200078e0204 */
[----:B------:R-:W-:-:S02]  /*06a0*/  MOV R41, 0xff7fffff ;  /* 0xff7fffff00297802 */ /* 0x000fc40000000f00 */
[----:B------:R-:W-:Y:S01]  /*06b0*/  LEA R7, R43, R6, 0x5 ;  /* 0x000000062b077211 */ /* 0x000fe200078e28ff */
[----:B------:R-:W-:-:S03]  /*06c0*/  VIADD R8, R8, 0xa0 ;  /* 0x000000a008087836 */ /* 0x000fc60000000000 */
[----:B------:R-:W-:Y:S01]  /*06d0*/  IADD3 R40, PT, PT, -R44, R7, RZ ;  /* 0x000000072c287210 */ /* 0x000fe20007ffe1ff */
[----:B------:R-:W-:Y:S01]  /*06e0*/  VIADD R38, R7, 0x1 ;  /* 0x0000000107267836 */ /* 0x000fe20000000000 */
[----:B--2---:R-:W-:-:S04]  /*06f0*/  IADD3 R32, P0, PT, R4, UR4, RZ ;  /* 0x0000000404207c10 */ /* 0x004fc8000ff1e0ff */
[----:B------:R-:W-:Y:S02]  /*0700*/  IADD3.X R33, PT, PT, R5, UR5, RZ, P0, !PT ;  /* 0x0000000505217c10 */ /* 0x000fe400087fe4ff */
[----:B-1----:R-:W-:-:S04]  /*0710*/  LEA R8, R3, R8, 0x18 ;  /* 0x0000000803087211 */ /* 0x002fc800078ec0ff */
[----:B------:R-:W-:-:S07]  /*0720*/  LEA R39, R7, R8, 0x2 ;  /* 0x0000000807277211 */ /* 0x000fce00078e10ff */
.L_x_20401:
        /* <DEDUP_REMOVED lines=18> */
[--C-:B--2---:R-:W-:Y:S02]  /*0850*/  HADD2.F32 R25, -RZ, R4.reuse.H0_H0 ;  /* 0x20000004ff197230 */ /* 0x104fe40000004100 */
[----:B------:R-:W-:Y:S02]  /*0860*/  HADD2.F32 R27, -RZ, R4.H1_H1 ;  /* 0x30000004ff1b7230 */ /* 0x000fe40000004100 */
[----:B-1----:R-:W-:Y:S02]  /*0870*/  HADD2.F32 R4, -RZ, R20.H0_H0 ;  /* 0x20000014ff047230 */ /* 0x002fe40000004100 */
[----:B------:R-:W-:Y:S01]  /*0880*/  FMUL.FTZ R29, R24, R25 ;  /* 0x00000019181d7220 */ /* 0x000fe20000410000 */
[----:B---3--:R-:W-:Y:S02]  /*0890*/  HADD2.F32 R25, -RZ, R8.H0_H0 ;  /* 0x20000008ff197230 */ /* 0x008fe40000004100 */
[----:B------:R-:W-:Y:S01]  /*08a0*/  FMUL.FTZ R27, R16, R27 ;  /* 0x0000001b101b7220 */ /* 0x000fe20000410000 */
[----:B------:R-:W-:-:S02]  /*08b0*/  HADD2.F32 R20, -RZ, R20.H1_H1 ;  /* 0x30000014ff147230 */ /* 0x000fc40000004100 */
[----:B------:R-:W-:Y:S02]  /*08c0*/  HADD2.F32 R16, -RZ, R21.H0_H0 ;  /* 0x20000015ff107230 */ /* 0x000fe40000004100 */
[----:B------:R-:W-:Y:S01]  /*08d0*/  FFMA.FTZ R4, R4, R25, R29 ;  /* 0x0000001904047223 */ /* 0x000fe2000001001d */
[----:B------:R-:W-:Y:S02]  /*08e0*/  HADD2.F32 R25, -RZ, R8.H1_H1 ;  /* 0x30000008ff197230 */ /* 0x000fe40000004100 */
[----:B------:R-:W-:Y:S02]  /*08f0*/  HADD2.F32 R8, -RZ, R17.H0_H0 ;  /* 0x20000011ff087230 */ /* 0x000fe40000004100 */
[----:B------:R-:W-:Y:S02]  /*0900*/  HADD2.F32 R29, -RZ, R5.H0_H0 ;  /* 0x20000005ff1d7230 */ /* 0x000fe40000004100 */
[----:B------:R-:W-:Y:S01]  /*0910*/  FFMA.FTZ R20, R20, R25, R27 ;  /* 0x0000001914147223 */ /* 0x000fe2000001001b */
[----:B------:R-:W-:-:S02]  /*0920*/  HADD2.F32 R25, -RZ, R9.H0_H0 ;  /* 0x20000009ff197230 */ /* 0x000fc40000004100 */
[----:B------:R-:W-:-:S04]  /*0930*/  FMUL.FTZ R29, R8, R29 ;  /* 0x0000001d081d7220 */ /* 0x000fc80000410000 */
[----:B------:R-:W-:Y:S02]  /*0940*/  FFMA.FTZ R16, R16, R25, R29 ;  /* 0x0000001910107223 */ /* 0x000fe4000001001d */
[----:B------:R-:W2:Y:S01]  /*0950*/  LDG.E.128.CONSTANT R24, desc[UR6][R46.64+0x600] ;  /* 0x000600062e187981 */ /* 0x000ea2000c1e9d00 */
[----:B------:R-:W-:Y:S02]  /*0960*/  HADD2.F32 R17, -RZ, R17.H1_H1 ;  /* 0x30000011ff117230 */ /* 0x000fe40000004100 */
[----:B------:R-:W-:Y:S02]  /*0970*/  HADD2.F32 R8, -RZ, R5.H1_H1 ;  /* 0x30000005ff087230 */ /* 0x000fe40000004100 */
[----:B------:R-:W-:Y:S02]  /*0980*/  HADD2.F32 R5, -RZ, R21.H1_H1 ;  /* 0x30000015ff057230 */ /* 0x000fe40000004100 */
[----:B------:R-:W-:Y:S02]  /*0990*/  HADD2.F32 R21, -RZ, R18.H1_H1 ;  /* 0x30000012ff157230 */ /* 0x000fe40000004100 */
[----:B------:R-:W-:Y:S01]  /*09a0*/  FMUL.FTZ R28, R17, R8 ;  /* 0x00000008111c7220 */ /* 0x000fe20000410000 */
[----:B------:R-:W-:-:S02]  /*09b0*/  HADD2.F32 R8, -RZ, R9.H1_H1 ;  /* 0x30000009ff087230 */ /* 0x000fc40000004100 */
[----:B------:R-:W-:-:S03]  /*09c0*/  HADD2.F32 R9, -RZ, R6.H0_H0 ;  /* 0x20000006ff097230 */ /* 0x000fc60000004100 */
[----:B------:R-:W-:Y:S01]  /*09d0*/  FFMA.FTZ R5, R5, R8, R28 ;  /* 0x0000000805057223 */ /* 0x000fe2000001001c */
[----:B------:R-:W-:Y:S01]  /*09e0*/  HADD2.F32 R8, -RZ, R18.H0_H0 ;  /* 0x20000012ff087230 */ /* 0x000fe20000004100 */
[----:B------:R-:W3:Y:S01]  /*09f0*/  LDG.E.128.CONSTANT R28, desc[UR6][R46.64+0x800] ;  /* 0x000800062e1c7981 */ /* 0x000ee2000c1e9d00 */
[----:B------:R-:W-:-:S03]  /*0a00*/  HADD2.F32 R18, -RZ, R19.H0_H0 ;  /* 0x20000013ff127230 */ /* 0x000fc60000004100 */
[----:B------:R-:W-:Y:S01]  /*0a10*/  FMUL.FTZ R17, R8, R9 ;  /* 0x0000000908117220 */ /* 0x000fe20000410000 */
[----:B------:R-:W-:Y:S02]  /*0a20*/  HADD2.F32 R8, -RZ, R6.H1_H1 ;  /* 0x30000006ff087230 */ /* 0x000fe40000004100 */
[----:B------:R-:W-:Y:S02]  /*0a30*/  HADD2.F32 R6, -RZ, R22.H0_H0 ;  /* 0x20000016ff067230 */ /* 0x000fe40000004100 */
[----:B------:R-:W-:Y:S02]  /*0a40*/  HADD2.F32 R9, -RZ, R10.H0_H0 ;  /* 0x2000000aff097230 */ /* 0x000fe40000004100 */
[----:B------:R-:W-:-:S03]  /*0a50*/  FMUL.FTZ R21, R21, R8 ;  /* 0x0000000815157220 */ /* 0x000fc60000410000 */
[----:B------:R-:W-:Y:S01]  /*0a60*/  FFMA.FTZ R6, R6, R9, R17 ;  /* 0x0000000906067223 */ /* 0x000fe20000010011 */
[----:B------:R-:W-:Y:S02]  /*0a70*/  HADD2.F32 R9, -RZ, R7.H0_H0 ;  /* 0x20000007ff097230 */ /* 0x000fe40000004100 */
[----:B------:R-:W-:-:S03]  /*0a80*/  HADD2.F32 R8, -RZ, R11.H0_H0 ;  /* 0x2000000bff087230 */ /* 0x000fc60000004100 */
[----:B------:R-:W-:Y:S01]  /*0a90*/  FMUL.FTZ R18, R18, R9 ;  /* 0x0000000912127220 */ /* 0x000fe20000410000 */
[----:B------:R-:W-:Y:S02]  /*0aa0*/  HADD2.F32 R9, -RZ, R23.H0_H0 ;  /* 0x20000017ff097230 */ /* 0x000fe40000004100 */
[----:B------:R-:W-:Y:S02]  /*0ab0*/  HADD2.F32 R22, -RZ, R22.H1_H1 ;  /* 0x30000016ff167230 */ /* 0x000fe40000004100 */
[----:B------:R-:W-:Y:S02]  /*0ac0*/  HADD2.F32 R10, -RZ, R10.H1_H1 ;  /* 0x3000000aff0a7230 */ /* 0x000fe40000004100 */
[----:B------:R-:W-:Y:S01]  /*0ad0*/  FFMA.FTZ R18, R9, R8, R18 ;  /* 0x0000000809127223 */ /* 0x000fe20000010012 */
[----:B------:R-:W-:Y:S02]  /*0ae0*/  HADD2.F32 R8, -RZ, R7.H1_H1 ;  /* 0x30000007ff087230 */ /* 0x000fe40000004100 */
[----:B------:R-:W-:-:S02]  /*0af0*/  HADD2.F32 R19, -RZ, R19.H1_H1 ;  /* 0x30000013ff137230 */ /* 0x000fc40000004100 */
[----:B------:R-:W-:Y:S01]  /*0b00*/  FFMA.FTZ R21, R22, R10, R21 ;  /* 0x0000000a16157223 */ /* 0x000fe20000010015 */
[----:B------:R-:W-:Y:S02]  /*0b10*/  HADD2.F32 R17, -RZ, R23.H1_H1 ;  /* 0x30000017ff117230 */ /* 0x000fe40000004100 */
[----:B------:R-:W-:Y:S01]  /*0b20*/  FMUL.FTZ R10, R19, R8 ;  /* 0x00000008130a7220 */ /* 0x000fe20000410000 */
[----:B------:R-:W-:-:S05]  /*0b30*/  HADD2.F32 R8, -RZ, R11.H1_H1 ;  /* 0x3000000bff087230 */ /* 0x000fca0000004100 */
[----:B------:R-:W-:Y:S02]  /*0b40*/  FFMA.FTZ R17, R17, R8, R10 ;  /* 0x0000000811117223 */ /* 0x000fe4000001000a */
[----:B------:R-:W0:Y:S01]  /*0b50*/  LDS.128 R8, [R45+0x20] ;  /* 0x000020002d087984 */ /* 0x000e220000000c00 */
[--C-:B----4-:R-:W-:Y:S02]  /*0b60*/  HADD2.F32 R7, -RZ, R12.reuse.H0_H0 ;  /* 0x2000000cff077230 */ /* 0x110fe40000004100 */
[----:B------:R-:W-:Y:S02]  /*0b70*/  HADD2.F32 R12, -RZ, R12.H1_H1 ;  /* 0x3000000cff0c7230 */ /* 0x000fe40000004100 */
[----:B0-----:R-:W-:-:S05]  /*0b80*/  HADD2.F32 R19, -RZ, R8.H0_H0 ;  /* 0x20000008ff137230 */ /* 0x001fca0000004100 */
        /* <DEDUP_REMOVED lines=8> */
[----:B------:R-:W-:Y:S02]  /*0c10*/  HADD2.F32 R4, -RZ, R14.H0_H0 ;  /* 0x2000000eff047230 */ /* 0x000fe40000004100 */
[----:B------:R-:W-:Y:S01]  /*0c20*/  FFMA.FTZ R12, R12, R13, R5 ;  /* 0x0000000d0c0c7223 */ /* 0x000fe20000010005 */
[----:B------:R-:W-:Y:S02]  /*0c30*/  HADD2.F32 R13, -RZ, R10.H0_H0 ;  /* 0x2000000aff0d7230 */ /* 0x000fe40000004100 */
[----:B------:R-:W-:-:S03]  /*0c40*/  HADD2.F32 R5, -RZ, R11.H0_H0 ;  /* 0x2000000bff057230 */ /* 0x000fc60000004100 */
[----:B------:R-:W-:Y:S01]  /*0c50*/  FFMA.FTZ R13, R13, R4, R6 ;  /* 0x000000040d0d7223 */ /* 0x000fe20000010006 */
[----:B------:R-:W-:-:S05]  /*0c60*/  HADD2.F32 R4, -RZ, R15.H0_H0 ;  /* 0x2000000fff047230 */ /* 0x000fca0000004100 */
[----:B------:R-:W-:Y:S02]  /*0c70*/  FFMA.FTZ R18, R5, R4, R18 ;  /* 0x0000000405127223 */ /* 0x000fe40000010012 */
[----:B------:R-:W0:Y:S01]  /*0c80*/  LDS.128 R4, [R45+0x30] ;  /* 0x000030002d047984 */ /* 0x000e220000000c00 */
[----:B------:R-:W-:Y:S02]  /*0c90*/  HADD2.F32 R15, -RZ, R15.H1_H1 ;  /* 0x3000000fff0f7230 */ /* 0x000fe40000004100 */
[----:B------:R-:W-:Y:S02]  /*0ca0*/  HADD2.F32 R8, -RZ, R11.H1_H1 ;  /* 0x3000000bff087230 */ /* 0x000fe40000004100 */
[----:B------:R-:W-:-:S03]  /*0cb0*/  HADD2.F32 R10, -RZ, R10.H1_H1 ;  /* 0x3000000aff0a7230 */ /* 0x000fc60000004100 */
[----:B------:R-:W-:Y:S01]  /*0cc0*/  FFMA.FTZ R17, R8, R15, R17 ;  /* 0x0000000f08117223 */ /* 0x000fe20000010011 */
[----:B------:R-:W-:-:S05]  /*0cd0*/  HADD2.F32 R14, -RZ, R14.H1_H1 ;  /* 0x3000000eff0e7230 */ /* 0x000fca0000004100 */
[----:B------:R-:W-:Y:S01]  /*0ce0*/  FFMA.FTZ R14, R10, R14, R21 ;  /* 0x0000000e0a0e7223 */ /* 0x000fe20000010015 */
[----:B0-----:R-:W-:Y:S02]  /*0cf0*/  HADD2.F32 R8, -RZ, R4.H0_H0 ;  /* 0x20000004ff087230 */ /* 0x001fe40000004100 */
[--C-:B------:R-:W-:Y:S02]  /*0d00*/  HADD2.F32 R21, -RZ, R5.reuse.H0_H0 ;  /* 0x20000005ff157230 */ /* 0x100fe40000004100 */
[----:B------:R-:W-:Y:S02]  /*0d10*/  HADD2.F32 R5, -RZ, R5.H1_H1 ;  /* 0x30000005ff057230 */ /* 0x000fe40000004100 */
[--C-:B--2---:R-:W-:Y:S02]  /*0d20*/  HADD2.F32 R9, -RZ, R24.reuse.H0_H0 ;  /* 0x20000018ff097230 */ /* 0x104fe40000004100 */
[----:B------:R-:W-:-:S03]  /*0d30*/  HADD2.F32 R24, -RZ, R24.H1_H1 ;  /* 0x30000018ff187230 */ /* 0x000fc60000004100 */
[----:B------:R-:W-:Y:S01]  /*0d40*/  FFMA.FTZ R19, R8, R9, R19 ;  /* 0x0000000908137223 */ /* 0x000fe20000010013 */
[----:B------:R-:W-:Y:S02]  /*0d50*/  HADD2.F32 R9, -RZ, R4.H1_H1 ;  /* 0x30000004ff097230 */ /* 0x000fe40000004100 */
[----:B------:R-:W-:-:S03]  /*0d60*/  HADD2.F32 R4, -RZ, R25.H0_H0 ;  /* 0x20000019ff047230 */ /* 0x000fc60000004100 */
[----:B------:R-:W-:Y:S02]  /*0d70*/  FFMA.FTZ R20, R9, R24, R20 ;  /* 0x0000001809147223 */ /* 0x000fe40000010014 */
[----:B------:R-:W2:Y:S01]  /*0d80*/  LDG.E.128.CONSTANT R8, desc[UR6][R46.64+0xa00] ;  /* 0x000a00062e087981 */ /* 0x000ea2000c1e9d00 */
[----:B------:R-:W-:Y:S01]  /*0d90*/  FFMA.FTZ R21, R21, R4, R16 ;  /* 0x0000000415157223 */ /* 0x000fe20000010010 */
[----:B------:R-:W-:Y:S02]  /*0da0*/  HADD2.F32 R22, -RZ, R25.H1_H1 ;  /* 0x30000019ff167230 */ /* 0x000fe40000004100 */
[----:B------:R-:W-:Y:S02]  /*0db0*/  HADD2.F32 R4, -RZ, R6.H0_H0 ;  /* 0x20000006ff047230 */ /* 0x000fe40000004100 */
[--C-:B------:R-:W-:Y:S02]  /*0dc0*/  HADD2.F32 R23, -RZ, R26.reuse.H0_H0 ;  /* 0x2000001aff177230 */ /* 0x100fe40000004100 */
[----:B------:R-:W-:Y:S01]  /*0dd0*/  FFMA.FTZ R22, R5, R22, R12 ;  /* 0x0000001605167223 */ /* 0x000fe2000001000c */
[----:B------:R-:W-:-:S02]  /*0de0*/  HADD2.F32 R24, -RZ, R26.H1_H1 ;  /* 0x3000001aff187230 */ /* 0x000fc40000004100 */
[----:B------:R-:W-:Y:S02]  /*0df0*/  HADD2.F32 R5, -RZ, R6.H1_H1 ;  /* 0x30000006ff057230 */ /* 0x000fe40000004100 */
[----:B------:R-:W-:Y:S01]  /*0e00*/  FFMA.FTZ R23, R4, R23, R13 ;  /* 0x0000001704177223 */ /* 0x000fe2000001000d */
[----:B------:R-:W-:Y:S02]  /*0e10*/  HADD2.F32 R13, -RZ, R7.H0_H0 ;  /* 0x20000007ff0d7230 */ /* 0x000fe40000004100 */
[----:B------:R-:W-:Y:S02]  /*0e20*/  HADD2.F32 R26, -RZ, R27.H0_H0 ;  /* 0x2000001bff1a7230 */ /* 0x000fe40000004100 */
[----:B------:R-:W-:-:S03]  /*0e30*/  FFMA.FTZ R24, R5, R24, R14 ;  /* 0x0000001805187223 */ /* 0x000fc6000001000e */
[----:B------:R-:W-:Y:S02]  /*0e40*/  FFMA.FTZ R26, R13, R26, R18 ;  /* 0x0000001a0d1a7223 */ /* 0x000fe40000010012 */
[----:B------:R-:W0:Y:S01]  /*0e50*/  LDS.128 R12, [R45+0x40] ;  /* 0x000040002d0c7984 */ /* 0x000e220000000c00 */
[----:B------:R-:W-:Y:S02]  /*0e60*/  HADD2.F32 R27, -RZ, R27.H1_H1 ;  /* 0x3000001bff1b7230 */ /* 0x000fe40000004100 */
[----:B------:R-:W-:Y:S02]  /*0e70*/  HADD2.F32 R4, -RZ, R7.H1_H1 ;  /* 0x30000007ff047230 */ /* 0x000fe40000004100 */
[----:B---3--:R-:W-:-:S03]  /*0e80*/  HADD2.F32 R25, -RZ, R28.H0_H0 ;  /* 0x2000001cff197230 */ /* 0x008fc60000004100 */
[----:B------:R-:W-:Y:S01]  /*0e90*/  FFMA.FTZ R27, R4, R27, R17 ;  /* 0x0000001b041b7223 */ /* 0x000fe20000010011 */
[----:B0-----:R-:W-:-:S05]  /*0ea0*/  HADD2.F32 R4, -RZ, R12.H0_H0 ;  /* 0x2000000cff047230 */ /* 0x001fca0000004100 */
[----:B------:R-:W-:Y:S02]  /*0eb0*/  FFMA.FTZ R25, R4, R25, R19 ;  /* 0x0000001904197223 */ /* 0x000fe40000010013 */
[----:B------:R-:W3:Y:S04]  /*0ec0*/  LDG.E.128.CONSTANT R16, desc[UR6][R46.64+0xc00] ;  /* 0x000c00062e107981 */ /* 0x000ee8000c1e9d00 */
[----:B------:R-:W4:Y:S01]  /*0ed0*/  LDG.E.128.CONSTANT R4, desc[UR6][R46.64+0xe00] ;  /* 0x000e00062e047981 */ /* 0x000f22000c1e9d00 */
        /* <DEDUP_REMOVED lines=21> */
[----:B------:R-:W0:Y:S02]  /*1030*/  LDS.128 R12, [R45+0x50] ;  /* 0x000050002d0c7984 */ /* 0x000e240000000c00 */
[----:B0-----:R-:W-:Y:S01]  /*1040*/  HADD2.F32 R28, -RZ, R12.H0_H0 ;  /* 0x2000000cff1c7230 */ /* 0x001fe20000004100 */
[----:B-----5:R-:W-:Y:S02]  /*1050*/  FSETP.NEU.FTZ.AND P0, PT, R42, RZ, PT ;  /* 0x000000ff2a00720b */ /* 0x020fe40003f1d000 */
[----:B------:R-:W-:Y:S01]  /*1060*/  IADD3 R43, PT, PT, R43, 0x4, RZ ;  /* 0x000000042b2b7810 */ /* 0x000fe20007ffe0ff */
[----:B--2---:R-:W-:-:S05]  /*1070*/  HADD2.F32 R29, -RZ, R8.H0_H0 ;  /* 0x20000008ff1d7230 */ /* 0x004fca0000004100 */
[----:B------:R-:W-:Y:S01]  /*1080*/  FFMA.FTZ R25, R28, R29, R25 ;  /* 0x0000001d1c197223 */ /* 0x000fe20000010019 */
[----:B------:R-:W-:Y:S02]  /*1090*/  HADD2.F32 R29, -RZ, R12.H1_H1 ;  /* 0x3000000cff1d7230 */ /* 0x000fe40000004100 */
[----:B------:R-:W-:Y:S02]  /*10a0*/  HADD2.F32 R12, -RZ, R8.H1_H1 ;  /* 0x30000008ff0c7230 */ /* 0x000fe40000004100 */
[----:B------:R-:W-:Y:S02]  /*10b0*/  HADD2.F32 R28, -RZ, R13.H0_H0 ;  /* 0x2000000dff1c7230 */ /* 0x000fe40000004100 */
[----:B------:R-:W-:Y:S02]  /*10c0*/  HADD2.F32 R8, -RZ, R9.H0_H0 ;  /* 0x20000009ff087230 */ /* 0x000fe40000004100 */
        /* <DEDUP_REMOVED lines=13> */
[----:B------:R-:W-:Y:S02]  /*11a0*/  HADD2.F32 R9, -RZ, R15.H0_H0 ;  /* 0x2000000fff097230 */ /* 0x000fe40000004100 */
[----:B------:R-:W-:-:S03]  /*11b0*/  HADD2.F32 R30, -RZ, R11.H1_H1 ;  /* 0x3000000bff1e7230 */ /* 0x000fc60000004100 */
[----:B------:R-:W-:Y:S02]  /*11c0*/  FFMA.FTZ R26, R9, R8, R26 ;  /* 0x00000008091a7223 */ /* 0x000fe4000001001a */
[----:B------:R-:W1:Y:S01]  /*11d0*/  LDS.128 R8, [R45+0x70] ;  /* 0x000070002d087984 */ /* 0x000e620000000c00 */
[----:B------:R-:W-:-:S05]  /*11e0*/  HADD2.F32 R14, -RZ, R15.H1_H1 ;  /* 0x3000000fff0e7230 */ /* 0x000fca0000004100 */
[----:B------:R-:W-:Y:S01]  /*11f0*/  FFMA.FTZ R27, R14, R30, R27 ;  /* 0x0000001e0e1b7223 */ /* 0x000fe2000001001b */
[----:B0-----:R-:W-:Y:S02]  /*1200*/  HADD2.F32 R14, -RZ, R20.H0_H0 ;  /* 0x20000014ff0e7230 */ /* 0x001fe40000004100 */
[--C-:B---3--:R-:W-:Y:S02]  /*1210*/  HADD2.F32 R15, -RZ, R16.reuse.H0_H0 ;  /* 0x20000010ff0f7230 */ /* 0x108fe40000004100 */
        /* <DEDUP_REMOVED lines=10> */
[--C-:B------:R-:W-:Y:S02]  /*12c0*/  HADD2.F32 R20, -RZ, R18.reuse.H0_H0 ;  /* 0x20000012ff147230 */ /* 0x100fe40000004100 */
[----:B------:R-:W-:Y:S01]  /*12d0*/  FFMA.FTZ R13, R14, R17, R13 ;  /* 0x000000110e0d7223 */ /* 0x000fe2000001000d */
[--C-:B------:R-:W-:Y:S02]  /*12e0*/  HADD2.F32 R15, -RZ, R19.reuse.H0_H0 ;  /* 0x20000013ff0f7230 */ /* 0x100fe40000004100 */
[----:B------:R-:W-:Y:S02]  /*12f0*/  HADD2.F32 R14, -RZ, R19.H1_H1 ;  /* 0x30000013ff0e7230 */ /* 0x000fe40000004100 */
[----:B------:R-:W-:Y:S01]  /*1300*/  FFMA.FTZ R29, R16, R20, R29 ;  /* 0x00000014101d7223 */ /* 0x000fe2000001001d */
[----:B------:R-:W-:Y:S02]  /*1310*/  HADD2.F32 R17, -RZ, R18.H1_H1 ;  /* 0x30000012ff117230 */ /* 0x000fe40000004100 */
[----:B------:R-:W-:-:S02]  /*1320*/  HADD2.F32 R19, -RZ, R22.H1_H1 ;  /* 0x30000016ff137230 */ /* 0x000fc40000004100 */
[--C-:B-1----:R-:W-:Y:S02]  /*1330*/  HADD2.F32 R16, -RZ, R8.reuse.H0_H0 ;  /* 0x20000008ff107230 */ /* 0x102fe40000004100 */
[----:B------:R-:W-:Y:S02]  /*1340*/  HADD2.F32 R21, -RZ, R8.H1_H1 ;  /* 0x30000008ff157230 */ /* 0x000fe40000004100 */
[--C-:B----4-:R-:W-:Y:S02]  /*1350*/  HADD2.F32 R8, -RZ, R4.reuse.H0_H0 ;  /* 0x20000004ff087230 */ /* 0x110fe40000004100 */
[----:B------:R-:W-:Y:S02]  /*1360*/  HADD2.F32 R18, -RZ, R4.H1_H1 ;  /* 0x30000004ff127230 */ /* 0x000fe40000004100 */
[----:B------:R-:W-:Y:S01]  /*1370*/  FFMA.FTZ R17, R19, R17, R24 ;  /* 0x0000001113117223 */ /* 0x000fe20000010018 */
[--C-:B------:R-:W-:Y:S02]  /*1380*/  HADD2.F32 R19, -RZ, R23.reuse.H0_H0 ;  /* 0x20000017ff137230 */ /* 0x100fe40000004100 */
[----:B------:R-:W-:Y:S01]  /*1390*/  FFMA.FTZ R8, R16, R8, R25 ;  /* 0x0000000810087223 */ /* 0x000fe20000010019 */
[----:B------:R-:W-:-:S02]  /*13a0*/  HADD2.F32 R4, -RZ, R23.H1_H1 ;  /* 0x30000017ff047230 */ /* 0x000fc40000004100 */
[----:B------:R-:W-:Y:S01]  /*13b0*/  FFMA.FTZ R21, R21, R18, R12 ;  /* 0x0000001215157223 */ /* 0x000fe2000001000c */
[----:B------:R-:W-:Y:S02]  /*13c0*/  HADD2.F32 R23, -RZ, R9.H0_H0 ;  /* 0x20000009ff177230 */ /* 0x000fe40000004100 */
[----:B------:R-:W-:Y:S02]  /*13d0*/  HADD2.F32 R16, -RZ, R5.H0_H0 ;  /* 0x20000005ff107230 */ /* 0x000fe40000004100 */
[----:B------:R-:W-:Y:S01]  /*13e0*/  FADD.FTZ R21, R8, R21 ;  /* 0x0000001508157221 */ /* 0x000fe20000010000 */
[----:B------:R-:W-:Y:S02]  /*13f0*/  HADD2.F32 R12, -RZ, R9.H1_H1 ;  /* 0x30000009ff0c7230 */ /* 0x000fe40000004100 */
[----:B------:R-:W-:Y:S02]  /*1400*/  HADD2.F32 R5, -RZ, R5.H1_H1 ;  /* 0x30000005ff057230 */ /* 0x000fe40000004100 */
[----:B------:R-:W-:Y:S01]  /*1410*/  FFMA.FTZ R16, R23, R16, R28 ;  /* 0x0000001017107223 */ /* 0x000fe2000001001c */
[----:B------:R-:W-:Y:S01]  /*1420*/  FFMA.FTZ R14, R4, R14, R27 ;  /* 0x0000000e040e7223 */ /* 0x000fe2000001001b */
        /* <DEDUP_REMOVED lines=21> */
[----:B------:R-:W-:Y:S02]  /*1580*/  IADD3 R5, PT, PT, R38, -0x1, RZ ;  /* 0xffffffff26057810 */ /* 0x000fe40007ffe0ff */
[----:B------:R-:W-:Y:S01]  /*1590*/  FSEL R13, R13, RZ, P0 ;  /* 0x000000ff0d0d7208 */ /* 0x000fe20000000000 */
[----:B------:R-:W-:Y:S01]  /*15a0*/  FFMA.FTZ R7, R11, R7, R14 ;  /* 0x000000070b077223 */ /* 0x000fe2000001000e */
[----:B------:R-:W-:-:S03]  /*15b0*/  ISETP.GE.AND P0, PT, R5, R44, PT ;  /* 0x0000002c0500720c */ /* 0x000fc60003f06270 */
[----:B------:R-:W-:-:S04]  /*15c0*/  FADD.FTZ R6, R7, R6 ;  /* 0x0000000607067221 */ /* 0x000fc80000010000 */
        /* <DEDUP_REMOVED lines=8> */
[----:B------:R-:W-:-:S02]  /*1650*/  IADD3.X R33, PT, PT, RZ, R33, RZ, P1, !PT ;  /* 0x00000021ff217210 */ /* 0x000fc40000ffe4ff */
[----:B0-----:R-:W-:-:S04]  /*1660*/  IADD3 R39, PT, PT, R39, 0x200, RZ ;  /* 0x0000020027277810 */ /* 0x001fc80007ffe0ff */
[----:B------:R-:W-:Y:S05]  /*1670*/  @!P0 BRA `(.L_x_20401) ;  /* 0xfffffff0002c8947 */ /* 0x000fea000383ffff */
.L_x_20400:
[----:B------:R-:W-:Y:S05]  /*1680*/  BSYNC.RECONVERGENT B0 ;  /* 0x0000000000007941 */ /* 0x000fea0003800200 */
.L_x_20399:
[----:B0-----:R-:W0:Y:S01]  /*1690*/  SHFL.BFLY PT, R4, R41, 0x10, 0x1f ;  /* 0x0e001f0029047f89 */ /* 0x001e2200000e0000 */
[----:B------:R-:W-:Y:S01]  /*16a0*/  LOP3.LUT P0, R28, R36, 0x1f, RZ, 0xc0, !PT ;  /* 0x0000001f241c7812 */ /* 0x000fe2000780c0ff */
[----:B------:R-:W-:Y:S01]  /*16b0*/  BSSY.RECONVERGENT B0, `(.L_x_20402) ;  /* 0x0000103000007945 */ /* 0x000fe20003800200 */
[----:B------:R-:W-:Y:S02]  /*16c0*/  MOV R10, 0xff7fffff ;  /* 0xff7fffff000a7802 */ /* 0x000fe40000000f00 */
[----:B------:R-:W-:Y:S02]  /*16d0*/  ISETP.GT.U32.AND P1, PT, R28, 0x3, PT ;  /* 0x000000031c00780c */ /* 0x000fe40003f24070 */
[----:B0-----:R-:W-:-:S05]  /*16e0*/  FMNMX.FTZ R3, R4, R41, !PT ;  /* 0x0000002904037209 */ /* 0x001fca0007810000 */
[----:B------:R-:W0:Y:S02]  /*16f0*/  SHFL.BFLY PT, R4, R3, 0x8, 0x1f ;  /* 0x0d001f0003047f89 */ /* 0x000e2400000e0000 */
[----:B0-----:R-:W-:Y:S02]  /*1700*/  FMNMX.FTZ R6, R3, R4, !PT ;  /* 0x0000000403067209 */ /* 0x001fe40007810000 */
[----:B------:R-:W0:Y:S01]  /*1710*/  S2R R4, SR_CgaCtaId ;  /* 0x0000000000047919 */ /* 0x000e220000008800 */
[----:B------:R-:W-:Y:S02]  /*1720*/  SHF.R.U32.HI R3, RZ, 0x5, R36 ;  /* 0x00000005ff037819 */ /* 0x000fe40000011624 */
[----:B------:R-:W1:Y:S02]  /*1730*/  SHFL.BFLY PT, R5, R6, 0x4, 0x1f ;  /* 0x0c801f0006057f89 */ /* 0x000e6400000e0000 */
[----:B-1----:R-:W-:Y:S02]  /*1740*/  FMNMX.FTZ R7, R6, R5, !PT ;  /* 0x0000000506077209 */ /* 0x002fe40007810000 */
[----:B------:R-:W-:-:S03]  /*1750*/  MOV R5, 0x400 ;  /* 0x0000040000057802 */ /* 0x000fc60000000f00 */
[----:B------:R-:W1:Y:S01]  /*1760*/  SHFL.BFLY PT, R8, R7, 0x2, 0x1f ;  /* 0x0c401f0007087f89 */ /* 0x000e6200000e0000 */
[----:B------:R-:W-:-:S04]  /*1770*/  IADD3 R11, PT, PT, R5, 0x80, RZ ;  /* 0x00000080050b7810 */ /* 0x000fc80007ffe0ff */
[----:B0-----:R-:W-:-:S05]  /*1780*/  LEA R11, R4, R11, 0x18 ;  /* 0x0000000b040b7211 */ /* 0x001fca00078ec0ff */
[----:B------:R-:W-:Y:S01]  /*1790*/  IMAD R6, R3, 0x4, R11 ;  /* 0x0000000403067824 */ /* 0x000fe200078e020b */
[----:B-1----:R-:W-:-:S05]  /*17a0*/  FMNMX.FTZ R9, R7, R8, !PT ;  /* 0x0000000807097209 */ /* 0x002fca0007810000 */
[----:B------:R-:W0:Y:S02]  /*17b0*/  SHFL.BFLY PT, R8, R9, 0x1, 0x1f ;  /* 0x0c201f0009087f89 */ /* 0x000e2400000e0000 */
[----:B0-----:R-:W-:Y:S02]  /*17c0*/  FMNMX.FTZ R13, R9, R8, !PT ;  /* 0x00000008090d7209 */ /* 0x001fe40007810000 */
[----:B------:R-:W-:-:S03]  /*17d0*/  LEA R8, R28, R11, 0x2 ;  /* 0x0000000b1c087211 */ /* 0x000fc600078e10ff */
        /* <DEDUP_REMOVED lines=13> */
[----:B------:R-:W-:-:S05]  /*18b0*/  HFMA2 R12, -RZ, RZ, 0, 0 ;  /* 0x00000000ff0c7431 */ /* 0x000fca00000001ff */
[----:B------:R-:W0:Y:S05]  /*18c0*/  SHFL.IDX PT, R9, R9, RZ, 0x1f ;  /* 0x00001fff09097589 */ /* 0x000e2a00000e0000 */
[----:B------:R-:W-:Y:S05]  /*18d0*/  @P2 BRA `(.L_x_20403) ;  /* 0x0000000c00802947 */ /* 0x000fea0003800000 */
[----:B------:R-:W-:Y:S01]  /*18e0*/  LOP3.LUT R10, RZ, R36, RZ, 0x33, !PT ;  /* 0x00000024ff0a7212 */ /* 0x000fe200078e33ff */
[----:B------:R-:W-:Y:S01]  /*18f0*/  BSSY.RECONVERGENT B1, `(.L_x_20404) ;  /* 0x000001b000017945 */ /* 0x000fe20003800200 */
[----:B------:R-:W-:-:S03]  /*1900*/  MOV R12, RZ ;  /* 0x000000ff000c7202 */ /* 0x000fc60000000f00 */
[----:B------:R-:W-:-:S05]  /*1910*/  IMAD.IADD R11, R10, 0x1, R7 ;  /* 0x000000010a0b7824 */ /* 0x000fca00078e0207 */
[C---:B------:R-:W-:Y:S02]  /*1920*/  LOP3.LUT R10, R11.reuse, 0x180, RZ, 0xc0, !PT ;  /* 0x000001800b0a7812 */ /* 0x040fe400078ec0ff */
[----:B------:R-:W-:Y:S02]  /*1930*/  ISETP.GE.U32.AND P3, PT, R11, 0x180, PT ;  /* 0x000001800b00780c */ /* 0x000fe40003f66070 */
[----:B------:R-:W-:Y:S02]  /*1940*/  ISETP.NE.AND P0, PT, R10, 0x180, PT ;  /* 0x000001800a00780c */ /* 0x000fe40003f05270 */
[----:B------:R-:W-:-:S11]  /*1950*/  MOV R10, R36 ;  /* 0x00000024000a7202 */ /* 0x000fd60000000f00 */
        /* <DEDUP_REMOVED lines=8> */
[----:B------:R-:W-:-:S07]  /*19e0*/  IADD3 R11, PT, PT, RZ, -R11, RZ ;  /* 0x8000000bff0b7210 */ /* 0x000fce0007ffe0ff */
.L_x_20406:
        /* <DEDUP_REMOVED lines=11> */
.L_x_20405:
[----:B------:R-:W-:Y:S05]  /*1aa0*/  BSYNC.RECONVERGENT B1 ;  /* 0x0000000000017941 */ /* 0x000fea0003800200 */
.L_x_20404:
        /* <DEDUP_REMOVED lines=12> */
.L_x_20409:
[----:B------:R-:W0:Y:S01]  /*1b70*/  LDS R14, [R11+-0x400] ;  /* 0xfffc00000b0e7984 */ /* 0x000e220000000800 */
[----:B------:R-:W-:-:S03]  /*1b80*/  IADD3 R10, PT, PT, R10, 0x800, RZ ;  /* 0x000008000a0a7810 */ /* 0x000fc60007ffe0ff */
[----:B------:R-:W1:Y:S01]  /*1b90*/  LDS R16, [R11+-0x200] ;  /* 0xfffe00000b107984 */ /* 0x000e620000000800 */
[----:B------:R-:W-:-:S03]  /*1ba0*/  ISETP.GE.AND P3, PT, R10, R13, PT ;  /* 0x0000000d0a00720c */ /* 0x000fc60003f66270 */
[----:B------:R-:W2:Y:S04]  /*1bb0*/  LDS R40, [R11+0x400] ;  /* 0x000400000b287984 */ /* 0x000ea80000000800 */
[----:B------:R-:W3:Y:S04]  /*1bc0*/  LDS R18, [R11] ;  /* 0x000000000b127984 */ /* 0x000ee80000000800 */
[----:B-----5:R-:W4:Y:S04]  /*1bd0*/  LDS R42, [R11+0x600] ;  /* 0x000600000b2a7984 */ /* 0x020f280000000800 */
        /* <DEDUP_REMOVED lines=12> */
[----:B------:R-:W-:Y:S01]  /*1ca0*/  LDS R40, [R11+0x1200] ;  /* 0x001200000b287984 */ /* 0x000fe20000000800 */
[----:B------:R-:W2:Y:S01]  /*1cb0*/  MUFU.EX2 R14, R14 ;  /* 0x0000000e000e7308 */ /* 0x000ea20000000800 */
[----:B---3--:R-:W-:Y:S01]  /*1cc0*/  FADD.FTZ R18, -R9, R18 ;  /* 0x0000001209127221 */ /* 0x008fe20000010100 */
[----:B------:R-:W-:Y:S01]  /*1cd0*/  FMUL.FTZ R15, R15, 1.4426950216293334961 ;  /* 0x3fb8aa3b0f0f7820 */ /* 0x000fe20000410000 */
[----:B------:R-:W-:Y:S01]  /*1ce0*/  LDS R46, [R11+0x1800] ;  /* 0x001800000b2e7984 */ /* 0x000fe20000000800 */
[----:B----4-:R-:W-:Y:S01]  /*1cf0*/  FADD.FTZ R17, -R9, R42 ;  /* 0x0000002a09117221 */ /* 0x010fe20000010100 */
[----:B------:R-:W-:-:S02]  /*1d00*/  FMUL.FTZ R16, R18, 1.4426950216293334961 ;  /* 0x3fb8aa3b12107820 */ /* 0x000fc40000410000 */
[----:B------:R-:W-:Y:S01]  /*1d10*/  LDS R42, [R11+0x1400] ;  /* 0x001400000b2a7984 */ /* 0x000fe20000000800 */
[----:B------:R-:W3:Y:S01]  /*1d20*/  MUFU.EX2 R22, R22 ;  /* 0x0000001600167308 */ /* 0x000ee20000000800 */
[----:B------:R-:W-:Y:S01]  /*1d30*/  FADD.FTZ R20, -R9, R20 ;  /* 0x0000001409147221 */ /* 0x000fe20000010100 */
[----:B------:R-:W-:Y:S01]  /*1d40*/  FMUL.FTZ R17, R17, 1.4426950216293334961 ;  /* 0x3fb8aa3b11117820 */ /* 0x000fe20000410000 */
[----:B------:R-:W4:Y:S02]  /*1d50*/  LDS R50, [R11+0x1a00] ;  /* 0x001a00000b327984 */ /* 0x000f240000000800 */
[----:B------:R-:W-:-:S03]  /*1d60*/  FMUL.FTZ R20, R20, 1.4426950216293334961 ;  /* 0x3fb8aa3b14147820 */ /* 0x000fc60000410000 */
[----:B------:R3:W0:Y:S01]  /*1d70*/  MUFU.EX2 R18, R15 ;  /* 0x0000000f00127308 */ /* 0x0006220000000800 */
[----:B------:R-:W-:Y:S01]  /*1d80*/  FADD.FTZ R19, -R9, R24 ;  /* 0x0000001809137221 */ /* 0x000fe20000010100 */
[----:B--2---:R-:W-:Y:S03]  /*1d90*/  STS [R11+-0x400], R14 ;  /* 0xfffc000e0b007388 */ /* 0x004fe60000000800 */
[----:B------:R-:W-:-:S03]  /*1da0*/  FMUL.FTZ R19, R19, 1.4426950216293334961 ;  /* 0x3fb8aa3b13137820 */ /* 0x000fc60000410000 */
[----:B------:R-:W2:Y:S01]  /*1db0*/  MUFU.EX2 R16, R16 ;  /* 0x0000001000107308 */ /* 0x000ea20000000800 */
[C---:B---3--:R-:W-:Y:S01]  /*1dc0*/  FADD.FTZ R15, -R9.reuse, R30 ;  /* 0x0000001e090f7221 */ /* 0x048fe20000010100 */
        /* <DEDUP_REMOVED lines=9> */
[----:B------:R1:W3:Y:S01]  /*1e60*/  MUFU.EX2 R24, R17 ;  /* 0x0000001100187308 */ /* 0x0002e20000000800 */
[----:B--2---:R-:W-:Y:S07]  /*1e70*/  STS [R11], R16 ;  /* 0x000000100b007388 */ /* 0x004fee0000000800 */
[----:B------:R2:W3:Y:S01]  /*1e80*/  MUFU.EX2 R26, R19 ;  /* 0x00000013001a7308 */ /* 0x0004e20000000800 */
[C---:B-1----:R-:W-:Y:S01]  /*1e90*/  FADD.FTZ R17, -R9.reuse, R32 ;  /* 0x0000002009117221 */ /* 0x042fe20000010100 */
[----:B0-----:R-:W-:Y:S01]  /*1ea0*/  STS [R11+0x200], R20 ;  /* 0x000200140b007388 */ /* 0x001fe20000000800 */
[----:B----4-:R-:W-:-:S02]  /*1eb0*/  FADD.FTZ R50, -R9, R50 ;  /* 0x0000003209327221 */ /* 0x010fc40000010100 */
[----:B------:R-:W-:Y:S02]  /*1ec0*/  FMUL.FTZ R17, R17, 1.4426950216293334961 ;  /* 0x3fb8aa3b11117820 */ /* 0x000fe40000410000 */
[----:B------:R-:W-:Y:S01]  /*1ed0*/  FMUL.FTZ R50, R50, 1.4426950216293334961 ;  /* 0x3fb8aa3b32327820 */ /* 0x000fe20000410000 */
[----:B------:R0:W1:Y:S01]  /*1ee0*/  MUFU.EX2 R32, R15 ;  /* 0x0000000f00207308 */ /* 0x0000620000000800 */
[----:B--2---:R-:W-:Y:S01]  /*1ef0*/  FADD.FTZ R19, -R9, R40 ;  /* 0x0000002809137221 */ /* 0x004fe20000010100 */
[----:B---3--:R-:W-:Y:S03]  /*1f00*/  STS [R11+0x600], R24 ;  /* 0x000600180b007388 */ /* 0x008fe60000000800 */
[----:B------:R-:W-:-:S03]  /*1f10*/  FMUL.FTZ R19, R19, 1.4426950216293334961 ;  /* 0x3fb8aa3b13137820 */ /* 0x000fc60000410000 */
[----:B------:R2:W3:Y:S01]  /*1f20*/  MUFU.EX2 R30, R21 ;  /* 0x00000015001e7308 */ /* 0x0004e20000000800 */
[----:B0-----:R-:W-:Y:S01]  /*1f30*/  FADD.FTZ R15, R14, R12 ;  /* 0x0000000c0e0f7221 */ /* 0x001fe20000010000 */
[----:B------:R-:W-:Y:S03]  /*1f40*/  STS [R11+0x800], R26 ;  /* 0x0008001a0b007388 */ /* 0x000fe60000000800 */
[----:B------:R-:W-:-:S03]  /*1f50*/  FADD.FTZ R15, R15, R22 ;  /* 0x000000160f0f7221 */ /* 0x000fc60000010000 */
[----:B------:R0:W4:Y:S01]  /*1f60*/  MUFU.EX2 R38, R17 ;  /* 0x0000001100267308 */ /* 0x0001220000000800 */
[----:B------:R-:W-:Y:S01]  /*1f70*/  FADD.FTZ R15, R15, R16 ;  /* 0x000000100f0f7221 */ /* 0x000fe20000010000 */
[----:B--2---:R-:W-:Y:S01]  /*1f80*/  FADD.FTZ R21, -R9, R42 ;  /* 0x0000002a09157221 */ /* 0x004fe20000010100 */
[----:B-1----:R-:W-:Y:S02]  /*1f90*/  STS [R11+0xc00], R32 ;  /* 0x000c00200b007388 */ /* 0x002fe40000000800 */
[----:B------:R-:W-:Y:S01]  /*1fa0*/  FADD.FTZ R15, R15, R20 ;  /* 0x000000140f0f7221 */ /* 0x000fe20000010000 */
[----:B------:R-:W-:Y:S02]  /*1fb0*/  FMUL.FTZ R21, R21, 1.4426950216293334961 ;  /* 0x3fb8aa3b15157820 */ /* 0x000fe40000410000 */
[----:B------:R1:W2:Y:S01]  /*1fc0*/  MUFU.EX2 R40, R23 ;  /* 0x0000001700287308 */ /* 0x0002a20000000800 */
[----:B------:R-:W-:Y:S01]  /*1fd0*/  FADD.FTZ R15, R15, R18 ;  /* 0x000000120f0f7221 */ /* 0x000fe20000010000 */
[----:B0-----:R-:W-:Y:S01]  /*1fe0*/  FMUL.FTZ R17, R48, 1.4426950216293334961 ;  /* 0x3fb8aa3b30117820 */ /* 0x001fe20000410000 */
[----:B---3--:R-:W-:Y:S02]  /*1ff0*/  STS [R11+0xa00], R30 ;  /* 0x000a001e0b007388 */ /* 0x008fe40000000800 */
[----:B------:R-:W-:-:S03]  /*2000*/  FADD.FTZ R15, R15, R24 ;  /* 0x000000180f0f7221 */ /* 0x000fc60000010000 */
[----:B------:R-:W0:Y:S01]  /*2010*/  MUFU.EX2 R42, R19 ;  /* 0x00000013002a7308 */ /* 0x000e220000000800 */
[----:B------:R-:W-:Y:S01]  /*2020*/  FADD.FTZ R15, R15, R26 ;  /* 0x0000001a0f0f7221 */ /* 0x000fe20000010000 */
[----:B-1----:R-:W-:Y:S01]  /*2030*/  FADD.FTZ R23, -R9, R46 ;  /* 0x0000002e09177221 */ /* 0x002fe20000010100 */
[----:B----4-:R-:W-:Y:S02]  /*2040*/  STS [R11+0xe00], R38 ;  /* 0x000e00260b007388 */ /* 0x010fe40000000800 */
[----:B------:R-:W-:Y:S01]  /*2050*/  FADD.FTZ R15, R15, R30 ;  /* 0x0000001e0f0f7221 */ /* 0x000fe20000010000 */
[----:B------:R-:W-:Y:S02]  /*2060*/  FMUL.FTZ R23, R23, 1.4426950216293334961 ;  /* 0x3fb8aa3b17177820 */ /* 0x000fe40000410000 */
[----:B------:R-:W1:Y:S01]  /*2070*/  MUFU.EX2 R12, R21 ;  /* 0x00000015000c7308 */ /* 0x000e620000000800 */
[----:B------:R-:W-:Y:S01]  /*2080*/  FADD.FTZ R15, R15, R32 ;  /* 0x000000200f0f7221 */ /* 0x000fe20000010000 */
[----:B--2---:R-:W-:Y:S03]  /*2090*/  STS [R11+0x1000], R40 ;  /* 0x001000280b007388 */ /* 0x004fe60000000800 */
[----:B------:R-:W-:-:S03]  /*20a0*/  FADD.FTZ R15, R15, R38 ;  /* 0x000000260f0f7221 */ /* 0x000fc60000010000 */
[----:B------:R-:W2:Y:S01]  /*20b0*/  MUFU.EX2 R46, R17 ;  /* 0x00000011002e7308 */ /* 0x000ea20000000800 */
[----:B------:R-:W-:Y:S01]  /*20c0*/  FADD.FTZ R15, R15, R40 ;  /* 0x000000280f0f7221 */ /* 0x000fe20000010000 */
[----:B0-----:R-:W-:Y:S03]  /*20d0*/  STS [R11+0x1200], R42 ;  /* 0x0012002a0b007388 */ /* 0x001fe60000000800 */
[----:B------:R-:W-:-:S03]  /*20e0*/  FADD.FTZ R15, R15, R42 ;  /* 0x0000002a0f0f7221 */ /* 0x000fc60000010000 */
        /* <DEDUP_REMOVED lines=12> */
.L_x_20408:
[----:B------:R-:W-:Y:S05]  /*21b0*/  BSYNC.RECONVERGENT B1 ;  /* 0x0000000000017941 */ /* 0x000fea0003800200 */
.L_x_20407:
        /* <DEDUP_REMOVED lines=55> */
.L_x_20411:
[----:B------:R-:W-:Y:S05]  /*2530*/  BSYNC.RECONVERGENT B1 ;  /* 0x0000000000017941 */ /* 0x000fea0003800200 */
.L_x_20410:
        /* <DEDUP_REMOVED lines=26> */
.L_x_20403:
[----:B------:R-:W-:Y:S05]  /*26e0*/  BSYNC.RECONVERGENT B0 ;  /* 0x0000000000007941 */ /* 0x000fea0003800200 */
.L_x_20402:
        /* <DEDUP_REMOVED lines=40> */
.L_x_20416:
[----:B------:R-:W0:Y:S01]  /*2970*/  LDS R9, [R8] ;  /* 0x0000000008097984 */ /* 0x000e220000000800 */
[----:B------:R-:W-:-:S04]  /*2980*/  IADD3 R11, PT, PT, R11, 0x1, RZ ;  /* 0x000000010b0b7810 */ /* 0x000fc80007ffe0ff */
[----:B------:R-:W-:Y:S01]  /*2990*/  ISETP.NE.AND P0, PT, R11, RZ, PT ;  /* 0x000000ff0b00720c */ /* 0x000fe20003f05270 */
[----:B0-----:R-:W-:-:S05]  /*29a0*/  FMUL.FTZ R9, R9, R6 ;  /* 0x0000000609097220 */ /* 0x001fca0000410000 */
[----:B------:R0:W-:Y:S02]  /*29b0*/  STS [R8], R9 ;  /* 0x0000000908007388 */ /* 0x0001e40000000800 */
[----:B0-----:R-:W-:-:S05]  /*29c0*/  IADD3 R8, PT, PT, R8, 0x200, RZ ;  /* 0x0000020008087810 */ /* 0x001fca0007ffe0ff */
[----:B------:R-:W-:Y:S05]  /*29d0*/  @P0 BRA `(.L_x_20416) ;  /* 0xfffffffc00e40947 */ /* 0x000fea000383ffff */
.L_x_20415:
[----:B------:R-:W-:Y:S05]  /*29e0*/  BSYNC.RECONVERGENT B1 ;  /* 0x0000000000017941 */ /* 0x000fea0003800200 */
.L_x_20414:
        /* <DEDUP_REMOVED lines=12> */
.L_x_20419:
        /* <DEDUP_REMOVED lines=52> */
.L_x_20418:
[----:B------:R-:W-:Y:S05]  /*2df0*/  BSYNC.RECONVERGENT B1 ;  /* 0x0000000000017941 */ /* 0x000fea0003800200 */
.L_x_20417:
        /* <DEDUP_REMOVED lines=31> */
.L_x_20421:
[----:B------:R-:W-:Y:S05]  /*2ff0*/  BSYNC.RECONVERGENT B1 ;  /* 0x0000000000017941 */ /* 0x000fea0003800200 */
.L_x_20420:
        /* <DEDUP_REMOVED lines=14> */
.L_x_20413:
[----:B------:R-:W-:Y:S05]  /*30e0*/  BSYNC.RECONVERGENT B0 ;  /* 0x0000000000007941 */ /* 0x000fea0003800200 */
.L_x_20412:
[----:B------:R-:W-:Y:S01]  /*30f0*/  ISETP.GE.AND P0, PT, R3, R2, PT ;  /* 0x000000020300720c */ /* 0x000fe20003f06270 */
        /* <DEDUP_REMOVED lines=10> */
[----:B-1----:R-:W-:Y:S01]  /*31a0*/  HFMA2 R7, -RZ, RZ, 0, 0 ;  /* 0x00000000ff077431 */ /* 0x002fe200000001ff */
[----:B0-----:R-:W-:Y:S01]  /*31b0*/  SHF.R.U32.HI R6, RZ, 0x3, R36 ;  /* 0x00000003ff067819 */ /* 0x001fe20000011624 */
[----:B------:R-:W-:Y:S01]  /*31c0*/  IMAD.SHL.U32 R8, R36, 0x20, RZ ;  /* 0x0000002024087824 */ /* 0x000fe200078e00ff */
[----:B------:R-:W0:Y:S01]  /*31d0*/  LDCU UR8, c[0x0][0x3d0] ;  /* 0x00007a00ff0877ac */ /* 0x000e220008000800 */
[----:B------:R-:W-:Y:S01]  /*31e0*/  IADD3 R5, PT, PT, R5, 0xa0, RZ ;  /* 0x000000a005057810 */ /* 0x000fe20007ffe0ff */
[C---:B------:R-:W-:Y:S01]  /*31f0*/  VIADD R19, R3.reuse, 0x1 ;  /* 0x0000000103137836 */ /* 0x040fe20000000000 */
[----:B------:R-:W-:Y:S01]  /*3200*/  LOP3.LUT R6, R6, 0x7c, RZ, 0xc0, !PT ;  /* 0x0000007c06067812 */ /* 0x000fe200078ec0ff */
[----:B------:R-:W1:Y:S01]  /*3210*/  LDCU.64 UR10, c[0x0][0x3a8] ;  /* 0x00007500ff0a77ac */ /* 0x000e620008000a00 */
[----:B------:R-:W-:Y:S02]  /*3220*/  LOP3.LUT R8, R8, 0x60, RZ, 0xe2, !PT ;  /* 0x0000006008087812 */ /* 0x000fe400078ee2ff */
[----:B------:R-:W-:-:S02]  /*3230*/  IADD3 R30, PT, PT, R3, -R2, RZ ;  /* 0x80000002031e7210 */ /* 0x000fc40007ffe0ff */
[----:B------:R-:W-:Y:S02]  /*3240*/  LEA R8, R3, R8, 0x7 ;  /* 0x0000000803087211 */ /* 0x000fe400078e38ff */
[----:B------:R-:W-:Y:S01]  /*3250*/  MOV R27, RZ ;  /* 0x000000ff001b7202 */ /* 0x000fe20000000f00 */
[----:B----4-:R-:W-:-:S04]  /*3260*/  IMAD R9, R37, UR12, RZ ;  /* 0x0000000c25097c24 */ /* 0x010fc8000f8e02ff */
[----:B------:R-:W-:Y:S01]  /*3270*/  IMAD.WIDE R6, R9, 0x4, R6 ;  /* 0x0000000409067825 */ /* 0x000fe200078e0206 */
[----:B------:R-:W-:Y:S02]  /*3280*/  LEA R9, R4, R5, 0x18 ;  /* 0x0000000504097211 */ /* 0x000fe400078ec0ff */
[----:B------:R-:W-:Y:S01]  /*3290*/  SHF.L.U32 R5, R36, 0x3, RZ ;  /* 0x0000000324057819 */ /* 0x000fe200000006ff */
[----:B0-----:R-:W-:Y:S01]  /*32a0*/  IMAD R40, R0, UR8, RZ ;  /* 0x0000000800287c24 */ /* 0x001fe2000f8e02ff */
[----:B-1----:R-:W-:Y:S02]  /*32b0*/  IADD3 R16, P0, PT, R6, UR10, RZ ;  /* 0x0000000a06107c10 */ /* 0x002fe4000ff1e0ff */
[----:B------:R-:W-:Y:S02]  /*32c0*/  LOP3.LUT R4, R5, 0x18, RZ, 0xc0, !PT ;  /* 0x0000001805047812 */ /* 0x000fe400078ec0ff */
[----:B------:R-:W-:Y:S02]  /*32d0*/  IADD3 R18, PT, PT, R8, 0x10, R9 ;  /* 0x0000001008127810 */ /* 0x000fe40007ffe009 */
[----:B------:R-:W-:-:S02]  /*32e0*/  LEA R4, R3, R4, 0x5 ;  /* 0x0000000403047211 */ /* 0x000fc400078e28ff */
[----:B------:R-:W-:Y:S02]  /*32f0*/  IADD3.X R17, PT, PT, R7, UR11, RZ, P0, !PT ;  /* 0x0000000b07117c10 */ /* 0x000fe400087fe4ff */
[----:B------:R-:W-:Y:S02]  /*3300*/  LOP3.LUT R0, R5, 0xf8, RZ, 0xc0, !PT ;  /* 0x000000f805007812 */ /* 0x000fe400078ec0ff */
[----:B------:R-:W-:Y:S02]  /*3310*/  SHF.R.S32.HI R41, RZ, 0x1f, R40 ;  /* 0x0000001fff297819 */ /* 0x000fe40000011428 */
[----:B------:R-:W-:-:S07]  /*3320*/  IADD3 R29, PT, PT, R4, 0x3, RZ ;  /* 0x00000003041d7810 */ /* 0x000fce0007ffe0ff */
.L_x_20440:
[----:B--2---:R-:W2:Y:S01]  /*3330*/  LDG.E.CONSTANT R13, desc[UR6][R16.64] ;  /* 0x00000006100d7981 */ /* 0x004ea2000c1e9900 */
[----:B------:R-:W-:-:S03]  /*3340*/  IADD3 R31, PT, PT, R29, -0x3, RZ ;  /* 0xfffffffd1d1f7810 */ /* 0x000fc60007ffe0ff */
[----:B------:R-:W0:Y:S04]  /*3350*/  LDS.128 R4, [R18+-0x10] ;  /* 0xfffff00012047984 */ /* 0x000e280000000c00 */
[----:B----4-:R1:W4:Y:S01]  /*3360*/  LDS.128 R8, [R18] ;  /* 0x0000000012087984 */ /* 0x0103220000000c00 */
[----:B0-----:R-:W-:Y:S02]  /*3370*/  F2FP.F16.F32.PACK_AB R32, R7, R6 ;  /* 0x000000060720723e */ /* 0x001fe400000000ff */
[----:B------:R-:W-:Y:S01]  /*3380*/  F2FP.F16.F32.PACK_AB R33, R5, R4 ;  /* 0x000000040521723e */ /* 0x000fe200000000ff */
[----:B--2---:R-:W-:-:S03]  /*3390*/  IMAD.WIDE R12, R13, UR9, R40 ;  /* 0x000000090d0c7c25 */ /* 0x004fc6000f8e0228 */
[----:B------:R-:W-:-:S04]  /*33a0*/  IADD3 R12, P0, PT, R0, R12, RZ ;  /* 0x0000000c000c7210 */ /* 0x000fc80007f1e0ff */
[----:B---3-5:R-:W-:Y:S01]  /*33b0*/  LEA R42, P1, R12, UR4, 0x1 ;  /* 0x000000040c2a7c11 */ /* 0x028fe2000f8208ff */
[----:B------:R-:W-:Y:S01]  /*33c0*/  IMAD.X R13, RZ, RZ, R13, P0 ;  /* 0x000000ffff0d7224 */ /* 0x000fe200000e060d */
[----:B------:R-:W-:-:S04]  /*33d0*/  ISETP.NE.AND P0, PT, R30, -0x1, PT ;  /* 0xffffffff1e00780c */ /* 0x000fc80003f05270 */
[----:B------:R-:W-:-:S05]  /*33e0*/  LEA.HI.X R43, R12, UR5, R13, 0x1, P1 ;  /* 0x000000050c2b7c11 */ /* 0x000fca00088f0c0d */
[----:B------:R1:W5:Y:S01]  /*33f0*/  LDG.E.128.CONSTANT R4, desc[UR6][R42.64] ;  /* 0x000000062a047981 */ /* 0x000362000c1e9d00 */
[----:B------:R-:W-:Y:S04]  /*3400*/  BSSY.RECONVERGENT B1, `(.L_x_20424) ;  /* 0x0000020000017945 */ /* 0x000fe80003800200 */
[----:B----4-:R-:W-:Y:S05]  /*3410*/  @P0 BRA `(.L_x_20425) ;  /* 0x0000000000780947 */ /* 0x010fea0003800000 */
[C---:B------:R-:W-:Y:S02]  /*3420*/  IADD3 R13, PT, PT, R29.reuse, -0x1, RZ ;  /* 0xffffffff1d0d7810 */ /* 0x040fe40007ffe0ff */
[----:B------:R-:W-:Y:S02]  /*3430*/  IADD3 R15, PT, PT, R29, 0x1, RZ ;  /* 0x000000011d0f7810 */ /* 0x000fe40007ffe0ff */
[-C--:B------:R-:W-:Y:S02]  /*3440*/  ISETP.GE.AND P6, PT, R13, R44.reuse, PT ;  /* 0x0000002c0d00720c */ /* 0x080fe40003fc6270 */
[----:B------:R-:W-:Y:S01]  /*3450*/  ISETP.GE.AND P1, PT, R15, R44, PT ;  /* 0x0000002c0f00720c */ /* 0x000fe20003f26270 */
[C---:B------:R-:W-:Y:S01]  /*3460*/  VIADD R15, R29.reuse, 0x3 ;  /* 0x000000031d0f7836 */ /* 0x040fe20000000000 */
[----:B------:R-:W-:Y:S02]  /*3470*/  IADD3 R13, PT, PT, R29, 0x2, RZ ;  /* 0x000000021d0d7810 */ /* 0x000fe40007ffe0ff */
[----:B-----5:R-:W-:-:S02]  /*3480*/  PRMT R14, R5, 0x7632, R14 ;  /* 0x00007632050e7816 */ /* 0x020fc4000000000e */
[-C--:B------:R-:W-:Y:S02]  /*3490*/  ISETP.GE.AND P2, PT, R13, R44.reuse, PT ;  /* 0x0000002c0d00720c */ /* 0x080fe40003f46270 */
[-C--:B------:R-:W-:Y:S02]  /*34a0*/  ISETP.GE.AND P3, PT, R15, R44.reuse, PT ;  /* 0x0000002c0f00720c */ /* 0x080fe40003f66270 */
[C---:B------:R-:W-:Y:S02]  /*34b0*/  IADD3 R13, PT, PT, R29.reuse, -0x2, RZ ;  /* 0xfffffffe1d0d7810 */ /* 0x040fe40007ffe0ff */
[----:B------:R-:W-:Y:S02]  /*34c0*/  IADD3 R15, PT, PT, R29, 0x4, RZ ;  /* 0x000000041d0f7810 */ /* 0x000fe40007ffe0ff */
[----:B------:R-:W-:Y:S02]  /*34d0*/  PRMT R12, R6, 0x7632, R12 ;  /* 0x00007632060c7816 */ /* 0x000fe4000000000c */
        /* <DEDUP_REMOVED lines=18> */
.L_x_20425:
[----:B------:R-:W-:Y:S05]  /*3600*/  BSYNC.RECONVERGENT B1 ;  /* 0x0000000000017941 */ /* 0x000fea0003800200 */
.L_x_20424:
[----:B------:R-:W-:Y:S01]  /*3610*/  F2FP.F16.F32.PACK_AB R39, R9, R8 ;  /* 0x000000080927723e */ /* 0x000fe200000000ff */
[----:B-----5:R-:W-:Y:S01]  /*3620*/  HMUL2 R5, R32, R5 ;  /* 0x0000000520057232 */ /* 0x020fe20000000000 */
[----:B------:R-:W-:Y:S02]  /*3630*/  F2FP.F16.F32.PACK_AB R38, R11, R10 ;  /* 0x0000000a0b26723e */ /* 0x000fe400000000ff */
[----:B------:R0:W5:Y:S01]  /*3640*/  LDG.E.128.CONSTANT R8, desc[UR6][R42.64+0x200] ;  /* 0x000200062a087981 */ /* 0x000162000c1e9d00 */
[----:B------:R-:W-:Y:S01]  /*3650*/  BSSY.RECONVERGENT B1, `(.L_x_20426) ;  /* 0x0000021000017945 */ /* 0x000fe20003800200 */
[----:B------:R-:W-:-:S03]  /*3660*/  HFMA2 R4, R33, R4, R5 ;  /* 0x0000000421047231 */ /* 0x000fc60000000005 */
[----:B------:R-:W-:Y:S05]  /*3670*/  @P0 BRA `(.L_x_20427) ;  /* 0x0000000000780947 */ /* 0x000fea0003800000 */
[C---:B------:R-:W-:Y:S01]  /*3680*/  IADD3 R5, PT, PT, R29.reuse, -0x1, RZ ;  /* 0xffffffff1d057810 */ /* 0x040fe20007ffe0ff */
[C---:B------:R-:W-:Y:S01]  /*3690*/  VIADD R13, R29.reuse, 0x2 ;  /* 0x000000021d0d7836 */ /* 0x040fe20000000000 */
[-C--:B------:R-:W-:Y:S02]  /*36a0*/  ISETP.GE.AND P2, PT, R29, R44.reuse, PT ;  /* 0x0000002c1d00720c */ /* 0x080fe40003f46270 */
[----:B------:R-:W-:Y:S02]  /*36b0*/  ISETP.GE.AND P1, PT, R5, R44, PT ;  /* 0x0000002c0500720c */ /* 0x000fe40003f26270 */
[C---:B-----5:R-:W-:Y:S02]  /*36c0*/  PRMT R5, R9.reuse, 0x7632, R5 ;  /* 0x0000763209057816 */ /* 0x060fe40000000005 */
[----:B------:R-:W-:Y:S02]  /*36d0*/  SEL R9, R9, RZ, !P1 ;  /* 0x000000ff09097207 */ /* 0x000fe40004800000 */
[----:B------:R-:W-:-:S02]  /*36e0*/  SEL R12, R5, RZ, !P2 ;  /* 0x000000ff050c7207 */ /* 0x000fc40005000000 */
[----:B------:R-:W-:Y:S02]  /*36f0*/  IADD3 R5, PT, PT, R29, 0x1, RZ ;  /* 0x000000011d057810 */ /* 0x000fe40007ffe0ff */
[-C--:B------:R-:W-:Y:S02]  /*3700*/  ISETP.GE.AND P4, PT, R13, R44.reuse, PT ;  /* 0x0000002c0d00720c */ /* 0x080fe40003f86270 */
[-C--:B------:R-:W-:Y:S02]  /*3710*/  ISETP.GE.AND P3, PT, R5, R44.reuse, PT ;  /* 0x0000002c0500720c */ /* 0x080fe40003f66270 */
[C---:B------:R-:W-:Y:S02]  /*3720*/  IADD3 R5, PT, PT, R29.reuse, 0x4, RZ ;  /* 0x000000041d057810 */ /* 0x040fe40007ffe0ff */
[----:B------:R-:W-:Y:S02]  /*3730*/  IADD3 R13, PT, PT, R29, 0x3, RZ ;  /* 0x000000031d0d7810 */ /* 0x000fe40007ffe0ff */
[----:B------:R-:W-:-:S02]  /*3740*/  ISETP.GE.AND P6, PT, R5, R44, PT ;  /* 0x0000002c0500720c */ /* 0x000fc40003fc6270 */
[----:B------:R-:W-:Y:S02]  /*3750*/  IADD3 R5, PT, PT, R29, -0x2, RZ ;  /* 0xfffffffe1d057810 */ /* 0x000fe40007ffe0ff */
[----:B------:R-:W-:Y:S02]  /*3760*/  PRMT R9, R9, 0x5410, R12 ;  /* 0x0000541009097816 */ /* 0x000fe4000000000c */
[-C--:B------:R-:W-:Y:S02]  /*3770*/  ISETP.GE.AND P2, PT, R5, R44.reuse, PT ;  /* 0x0000002c0500720c */ /* 0x080fe40003f46270 */
[-C--:B------:R-:W-:Y:S02]  /*3780*/  ISETP.GE.AND P5, PT, R13, R44.reuse, PT ;  /* 0x0000002c0d00720c */ /* 0x080fe40003fa6270 */
[----:B------:R-:W-:Y:S02]  /*3790*/  ISETP.GE.AND P1, PT, R31, R44, PT ;  /* 0x0000002c1f00720c */ /* 0x000fe40003f26270 */
[----:B------:R-:W-:-:S02]  /*37a0*/  PRMT R5, R8, 0x7632, R5 ;  /* 0x0000763208057816 */ /* 0x000fc40000000005 */
        /* <DEDUP_REMOVED lines=10> */
[----:B------:R-:W-:-:S07]  /*3850*/  PRMT R8, R8, 0x5410, R5 ;  /* 0x0000541008087816 */ /* 0x000fce0000000005 */
.L_x_20427:
[----:B------:R-:W-:Y:S05]  /*3860*/  BSYNC.RECONVERGENT B1 ;  /* 0x0000000000017941 */ /* 0x000fea0003800200 */
.L_x_20426:
[----:B-----5:R-:W-:Y:S02]  /*3870*/  HMUL2 R9, R32, R9 ;  /* 0x0000000920097232 */ /* 0x020fe40000000000 */
[----:B------:R-:W-:Y:S02]  /*3880*/  HFMA2 R4, R39, R6, R4 ;  /* 0x0000000627047231 */ /* 0x000fe40000000004 */
[----:B------:R-:W-:Y:S02]  /*3890*/  HFMA2 R5, R33, R8, R9 ;  /* 0x0000000821057231 */ /* 0x000fe40000000009 */
[----:B------:R-:W-:Y:S02]  /*38a0*/  HFMA2 R8, R38, R7, R4 ;  /* 0x0000000726087231 */ /* 0x000fe40000000004 */
[----:B------:R-:W-:Y:S02]  /*38b0*/  HFMA2 R10, R39, R10, R5 ;  /* 0x0000000a270a7231 */ /* 0x000fe40000000005 */
[----:B------:R2:W5:Y:S01]  /*38c0*/  LDG.E.128.CONSTANT R4, desc[UR6][R42.64+0x400] ;  /* 0x000400062a047981 */ /* 0x000562000c1e9d00 */
[----:B------:R-:W-:Y:S04]  /*38d0*/  BSSY.RECONVERGENT B1, `(.L_x_20428) ;  /* 0x0000020000017945 */ /* 0x000fe80003800200 */
        /* <DEDUP_REMOVED lines=31> */
.L_x_20429:
[----:B------:R-:W-:Y:S05]  /*3ad0*/  BSYNC.RECONVERGENT B1 ;  /* 0x0000000000017941 */ /* 0x000fea0003800200 */
.L_x_20428:
[----:B-----5:R-:W-:Y:S02]  /*3ae0*/  HMUL2 R9, R32, R5 ;  /* 0x0000000520097232 */ /* 0x020fe40000000000 */
[----:B------:R-:W-:Y:S02]  /*3af0*/  HADD2.F32 R5, -RZ, R8.H0_H0 ;  /* 0x20000008ff057230 */ /* 0x000fe40000004100 */
[----:B------:R-:W-:Y:S02]  /*3b00*/  HFMA2 R10, R38, R11, R10 ;  /* 0x0000000b260a7231 */ /* 0x000fe4000000000a */
[----:B------:R-:W-:Y:S02]  /*3b10*/  HFMA2 R11, R33, R4, R9 ;  /* 0x00000004210b7231 */ /* 0x000fe40000000009 */
[----:B------:R-:W-:Y:S02]  /*3b20*/  HADD2.F32 R4, -RZ, R8.H1_H1 ;  /* 0x30000008ff047230 */ /* 0x000fe40000004100 */
[----:B------:R-:W-:-:S02]  /*3b30*/  HADD2.F32 R8, -RZ, R10.H0_H0 ;  /* 0x2000000aff087230 */ /* 0x000fc40000004100 */
[----:B------:R-:W-:Y:S02]  /*3b40*/  HADD2.F32 R9, -RZ, R10.H1_H1 ;  /* 0x3000000aff097230 */ /* 0x000fe40000004100 */
[----:B------:R-:W-:Y:S01]  /*3b50*/  FADD.FTZ R4, R5, R4 ;  /* 0x0000000405047221 */ /* 0x000fe20000010000 */
[----:B------:R-:W-:Y:S02]  /*3b60*/  HFMA2 R11, R39, R6, R11 ;  /* 0x00000006270b7231 */ /* 0x000fe4000000000b */
[----:B------:R-:W-:Y:S02]  /*3b70*/  FADD.FTZ R5, R8, R9 ;  /* 0x0000000908057221 */ /* 0x000fe40000010000 */
[----:B------:R-:W-:Y:S02]  /*3b80*/  HFMA2 R7, R38, R7, R11 ;  /* 0x0000000726077231 */ /* 0x000fe4000000000b */
[----:B------:R3:W5:Y:S01]  /*3b90*/  LDG.E.128.CONSTANT R8, desc[UR6][R42.64+0x600] ;  /* 0x000600062a087981 */ /* 0x000762000c1e9d00 */
[----:B------:R-:W-:Y:S04]  /*3ba0*/  BSSY.RECONVERGENT B1, `(.L_x_20430) ;  /* 0x0000020000017945 */ /* 0x000fe80003800200 */
[----:B------:R-:W-:Y:S05]  /*3bb0*/  @P0 BRA `(.L_x_20431) ;  /* 0x0000000000780947 */ /* 0x000fea0003800000 */
[C---:B------:R-:W-:Y:S01]  /*3bc0*/  IADD3 R13, PT, PT, R29.reuse, -0x1, RZ ;  /* 0xffffffff1d0d7810 */ /* 0x040fe20007ffe0ff */
[C---:B------:R-:W-:Y:S01]  /*3bd0*/  VIADD R15, R29.reuse, 0x2 ;  /* 0x000000021d0f7836 */ /* 0x040fe20000000000 */
[-C--:B------:R-:W-:Y:S02]  /*3be0*/  ISETP.GE.AND P2, PT, R29, R44.reuse, PT ;  /* 0x0000002c1d00720c */ /* 0x080fe40003f46270 */
[-C--:B------:R-:W-:Y:S02]  /*3bf0*/  ISETP.GE.AND P1, PT, R13, R44.reuse, PT ;  /* 0x0000002c0d00720c */ /* 0x080fe40003f26270 */
[----:B------:R-:W-:Y:S02]  /*3c00*/  IADD3 R13, PT, PT, R29, 0x1, RZ ;  /* 0x000000011d0d7810 */ /* 0x000fe40007ffe0ff */
[----:B-----5:R-:W-:Y:S02]  /*3c10*/  PRMT R6, R9, 0x7632, R6 ;  /* 0x0000763209067816 */ /* 0x020fe40000000006 */
[----:B------:R-:W-:-:S02]  /*3c20*/  ISETP.GE.AND P3, PT, R13, R44, PT ;  /* 0x0000002c0d00720c */ /* 0x000fc40003f66270 */
[----:B------:R-:W-:Y:S02]  /*3c30*/  IADD3 R13, PT, PT, R29, 0x4, RZ ;  /* 0x000000041d0d7810 */ /* 0x000fe40007ffe0ff */
[----:B------:R-:W-:Y:S02]  /*3c40*/  SEL R6, R6, RZ, !P2 ;  /* 0x000000ff06067207 */ /* 0x000fe40005000000 */
[-C--:B------:R-:W-:Y:S02]  /*3c50*/  ISETP.GE.AND P6, PT, R13, R44.reuse, PT ;  /* 0x0000002c0d00720c */ /* 0x080fe40003fc6270 */
[----:B------:R-:W-:Y:S02]  /*3c60*/  IADD3 R13, PT, PT, R29, -0x2, RZ ;  /* 0xfffffffe1d0d7810 */ /* 0x000fe40007ffe0ff */
[----:B------:R-:W-:Y:S02]  /*3c70*/  SEL R9, R9, RZ, !P1 ;  /* 0x000000ff09097207 */ /* 0x000fe40004800000 */
[----:B------:R-:W-:-:S02]  /*3c80*/  ISETP.GE.AND P4, PT, R15, R44, PT ;  /* 0x0000002c0f00720c */ /* 0x000fc40003f86270 */
[----:B------:R-:W-:Y:S02]  /*3c90*/  IADD3 R15, PT, PT, R29, 0x3, RZ ;  /* 0x000000031d0f7810 */ /* 0x000fe40007ffe0ff */
[-C--:B------:R-:W-:Y:S02]  /*3ca0*/  ISETP.GE.AND P2, PT, R13, R44.reuse, PT ;  /* 0x0000002c0d00720c */ /* 0x080fe40003f46270 */
[----:B------:R-:W-:Y:S02]  /*3cb0*/  PRMT R12, R10, 0x7632, R12 ;  /* 0x000076320a0c7816 */ /* 0x000fe4000000000c */
[----:B------:R-:W-:Y:S02]  /*3cc0*/  PRMT R9, R9, 0x5410, R6 ;  /* 0x0000541009097816 */ /* 0x000fe40000000006 */
[----:B------:R-:W-:Y:S02]  /*3cd0*/  PRMT R13, R11, 0x7632, R13 ;  /* 0x000076320b0d7816 */ /* 0x000fe4000000000d */
[----:B------:R-:W-:-:S02]  /*3ce0*/  ISETP.GE.AND P5, PT, R15, R44, PT ;  /* 0x0000002c0f00720c */ /* 0x000fc40003fa6270 */
        /* <DEDUP_REMOVED lines=11> */
.L_x_20431:
[----:B------:R-:W-:Y:S05]  /*3da0*/  BSYNC.RECONVERGENT B1 ;  /* 0x0000000000017941 */ /* 0x000fea0003800200 */
.L_x_20430:
[----:B------:R4:W5:Y:S02]  /*3db0*/  LDG.E.128.CONSTANT R12, desc[UR6][R42.64+0x800] ;  /* 0x000800062a0c7981 */ /* 0x000964000c1e9d00 */
[----:B-----5:R-:W-:Y:S01]  /*3dc0*/  HMUL2 R9, R32, R9 ;  /* 0x0000000920097232 */ /* 0x020fe20000000000 */
[----:B------:R-:W-:Y:S01]  /*3dd0*/  BSSY.RECONVERGENT B1, `(.L_x_20432) ;  /* 0x0000025000017945 */ /* 0x000fe20003800200 */
[----:B------:R-:W-:Y:S01]  /*3de0*/  FADD.FTZ R27, R4, R27 ;  /* 0x0000001b041b7221 */ /* 0x000fe20000010000 */
[----:B------:R-:W-:Y:S01]  /*3df0*/  FADD.FTZ R26, R5, R26 ;  /* 0x0000001a051a7221 */ /* 0x000fe20000010000 */
[----:B------:R-:W-:Y:S02]  /*3e00*/  HADD2.F32 R4, -RZ, R7.H0_H0 ;  /* 0x20000007ff047230 */ /* 0x000fe40000004100 */
[----:B------:R-:W-:Y:S02]  /*3e10*/  HFMA2 R5, R33, R8, R9 ;  /* 0x0000000821057231 */ /* 0x000fe40000000009 */
[----:B------:R-:W-:Y:S01]  /*3e20*/  HADD2.F32 R7, -RZ, R7.H1_H1 ;  /* 0x30000007ff077230 */ /* 0x000fe20000004100 */
[----:B----4-:R-:W-:Y:S06]  /*3e30*/  @P0 BRA `(.L_x_20433) ;  /* 0x0000000000780947 */ /* 0x010fec0003800000 */
[C---:B------:R-:W-:Y:S02]  /*3e40*/  IADD3 R9, PT, PT, R29.reuse, -0x1, RZ ;  /* 0xffffffff1d097810 */ /* 0x040fe40007ffe0ff */
[-C--:B------:R-:W-:Y:S02]  /*3e50*/  ISETP.GE.AND P2, PT, R29, R44.reuse, PT ;  /* 0x0000002c1d00720c */ /* 0x080fe40003f46270 */
[----:B------:R-:W-:Y:S02]  /*3e60*/  ISETP.GE.AND P1, PT, R9, R44, PT ;  /* 0x0000002c0900720c */ /* 0x000fe40003f26270 */
[----:B------:R-:W-:Y:S02]  /*3e70*/  IADD3 R9, PT, PT, R29, 0x1, RZ ;  /* 0x000000011d097810 */ /* 0x000fe40007ffe0ff */
[C---:B------:R-:W-:Y:S02]  /*3e80*/  PRMT R6, R13.reuse, 0x7632, R6 ;  /* 0x000076320d067816 */ /* 0x040fe40000000006 */
[----:B------:R-:W-:-:S02]  /*3e90*/  SEL R13, R13, RZ, !P1 ;  /* 0x000000ff0d0d7207 */ /* 0x000fc40004800000 */
[----:B------:R-:W-:Y:S01]  /*3ea0*/  ISETP.GE.AND P1, PT, R9, R44, PT ;  /* 0x0000002c0900720c */ /* 0x000fe20003f26270 */
[----:B------:R-:W-:Y:S01]  /*3eb0*/  VIADD R9, R29, 0x2 ;  /* 0x000000021d097836 */ /* 0x000fe20000000000 */
[----:B------:R-:W-:-:S04]  /*3ec0*/  SEL R6, R6, RZ, !P2 ;  /* 0x000000ff06067207 */ /* 0x000fc80005000000 */
[--C-:B------:R-:W-:Y:S02]  /*3ed0*/  PRMT R13, R13, 0x5410, R6.reuse ;  /* 0x000054100d0d7816 */ /* 0x100fe40000000006 */
[----:B------:R-:W-:Y:S02]  /*3ee0*/  ISETP.GE.AND P2, PT, R9, R44, PT ;  /* 0x0000002c0900720c */ /* 0x000fe40003f46270 */
[C---:B------:R-:W-:Y:S02]  /*3ef0*/  PRMT R6, R14.reuse, 0x7632, R6 ;  /* 0x000076320e067816 */ /* 0x040fe40000000006 */
[----:B------:R-:W-:Y:S02]  /*3f00*/  SEL R14, R14, RZ, !P1 ;  /* 0x000000ff0e0e7207 */ /* 0x000fe40004800000 */
[----:B------:R-:W-:Y:S02]  /*3f10*/  SEL R9, R6, RZ, !P2 ;  /* 0x000000ff06097207 */ /* 0x000fe40005000000 */
[----:B------:R-:W-:-:S02]  /*3f20*/  PRMT R6, R15, 0x7632, R6 ;  /* 0x000076320f067816 */ /* 0x000fc40000000006 */
[----:B------:R-:W-:Y:S02]  /*3f30*/  PRMT R14, R14, 0x5410, R9 ;  /* 0x000054100e0e7816 */ /* 0x000fe40000000009 */
[----:B------:R-:W-:-:S04]  /*3f40*/  IADD3 R9, PT, PT, R29, 0x3, RZ ;  /* 0x000000031d097810 */ /* 0x000fc80007ffe0ff */
[-C--:B------:R-:W-:Y:S02]  /*3f50*/  ISETP.GE.AND P1, PT, R9, R44.reuse, PT ;  /* 0x0000002c0900720c */ /* 0x080fe40003f26270 */
[----:B------:R-:W-:Y:S02]  /*3f60*/  IADD3 R9, PT, PT, R29, 0x4, RZ ;  /* 0x000000041d097810 */ /* 0x000fe40007ffe0ff */
[----:B------:R-:W-:Y:S02]  /*3f70*/  SEL R15, R15, RZ, !P1 ;  /* 0x000000ff0f0f7207 */ /* 0x000fe40004800000 */
[----:B------:R-:W-:Y:S02]  /*3f80*/  ISETP.GE.AND P2, PT, R9, R44, PT ;  /* 0x0000002c0900720c */ /* 0x000fe40003f46270 */
[----:B------:R-:W-:Y:S02]  /*3f90*/  IADD3 R9, PT, PT, R29, -0x2, RZ ;  /* 0xfffffffe1d097810 */ /* 0x000fe40007ffe0ff */
[----:B------:R-:W-:-:S02]  /*3fa0*/  SEL R6, R6, RZ, !P2 ;  /* 0x000000ff06067207 */ /* 0x000fc40005000000 */
[-C--:B------:R-:W-:Y:S02]  /*3fb0*/  ISETP.GE.AND P2, PT, R9, R44.reuse, PT ;  /* 0x0000002c0900720c */ /* 0x080fe40003f46270 */
[--C-:B------:R-:W-:Y:S02]  /*3fc0*/  PRMT R15, R15, 0x5410, R6.reuse ;  /* 0x000054100f0f7816 */ /* 0x100fe40000000006 */
[----:B------:R-:W-:Y:S02]  /*3fd0*/  ISETP.GE.AND P1, PT, R31, R44, PT ;  /* 0x0000002c1f00720c */ /* 0x000fe40003f26270 */
[C---:B------:R-:W-:Y:S02]  /*3fe0*/  PRMT R6, R12.reuse, 0x7632, R6 ;  /* 0x000076320c067816 */ /* 0x040fe40000000006 */
[----:B------:R-:W-:Y:S02]  /*3ff0*/  SEL R12, R12, RZ, !P1 ;  /* 0x000000ff0c0c7207 */ /* 0x000fe40004800000 */
[----:B------:R-:W-:-:S04]  /*4000*/  SEL R9, R6, RZ, !P2 ;  /* 0x000000ff06097207 */ /* 0x000fc80005000000 */
[----:B------:R-:W-:-:S07]  /*4010*/  PRMT R12, R12, 0x5410, R9 ;  /* 0x000054100c0c7816 */ /* 0x000fce0000000009 */
.L_x_20433:
[----:B------:R-:W-:Y:S05]  /*4020*/  BSYNC.RECONVERGENT B1 ;  /* 0x0000000000017941 */ /* 0x000fea0003800200 */
.L_x_20432:
[----:B------:R-:W-:Y:S02]  /*4030*/  HFMA2 R6, R32, R13, -RZ ;  /* 0x0000000d20067231 */ /* 0x000fe400001000ff */
[----:B------:R-:W-:Y:S01]  /*4040*/  FADD.FTZ R4, R4, R7 ;  /* 0x0000000704047221 */ /* 0x000fe20000010000 */
[----:B------:R-:W-:-:S03]  /*4050*/  HFMA2 R10, R39, R10, R5 ;  /* 0x0000000a270a7231 */ /* 0x000fc60000000005 */
[----:B------:R-:W-:Y:S01]  /*4060*/  FADD.FTZ R25, R4, R25 ;  /* 0x0000001904197221 */ /* 0x000fe20000010000 */
        /* <DEDUP_REMOVED lines=8> */
[----:B------:R-:W-:Y:S02]  /*40f0*/  IADD3 R9, PT, PT, R29, 0x1, RZ ;  /* 0x000000011d097810 */ /* 0x000fe40007ffe0ff */
[C---:B-----5:R-:W-:Y:S02]  /*4100*/  PRMT R8, R5.reuse, 0x7632, R8 ;  /* 0x0000763205087816 */ /* 0x060fe40000000008 */
[----:B------:R-:W-:-:S02]  /*4110*/  SEL R5, R5, RZ, !P1 ;  /* 0x000000ff05057207 */ /* 0x000fc40004800000 */
[----:B------:R-:W-:Y:S01]  /*4120*/  ISETP.GE.AND P1, PT, R9, R44, PT ;  /* 0x0000002c0900720c */ /* 0x000fe20003f26270 */
[----:B------:R-:W-:Y:S01]  /*4130*/  VIADD R9, R29, 0x2 ;  /* 0x000000021d097836 */ /* 0x000fe20000000000 */
[----:B------:R-:W-:-:S04]  /*4140*/  SEL R8, R8, RZ, !P2 ;  /* 0x000000ff08087207 */ /* 0x000fc80005000000 */
[--C-:B------:R-:W-:Y:S02]  /*4150*/  PRMT R5, R5, 0x5410, R8.reuse ;  /* 0x0000541005057816 */ /* 0x100fe40000000008 */
[-C--:B------:R-:W-:Y:S02]  /*4160*/  ISETP.GE.AND P2, PT, R9, R44.reuse, PT ;  /* 0x0000002c0900720c */ /* 0x080fe40003f46270 */
[C---:B------:R-:W-:Y:S02]  /*4170*/  PRMT R8, R6.reuse, 0x7632, R8 ;  /* 0x0000763206087816 */ /* 0x040fe40000000008 */
[----:B------:R-:W-:Y:S02]  /*4180*/  SEL R6, R6, RZ, !P1 ;  /* 0x000000ff06067207 */ /* 0x000fe40004800000 */
[----:B------:R-:W-:Y:S02]  /*4190*/  SEL R9, R8, RZ, !P2 ;  /* 0x000000ff08097207 */ /* 0x000fe40005000000 */
[----:B------:R-:W-:-:S02]  /*41a0*/  ISETP.GE.AND P1, PT, R31, R44, PT ;  /* 0x0000002c1f00720c */ /* 0x000fc40003f26270 */
[----:B------:R-:W-:Y:S02]  /*41b0*/  PRMT R6, R6, 0x5410, R9 ;  /* 0x0000541006067816 */ /* 0x000fe40000000009 */
[----:B------:R-:W-:Y:S02]  /*41c0*/  IADD3 R9, PT, PT, R29, 0x3, RZ ;  /* 0x000000031d097810 */ /* 0x000fe40007ffe0ff */
[C---:B------:R-:W-:Y:S02]  /*41d0*/  PRMT R8, R4.reuse, 0x7632, R8 ;  /* 0x0000763204087816 */ /* 0x040fe40000000008 */
[----:B------:R-:W-:Y:S02]  /*41e0*/  ISETP.GE.AND P3, PT, R9, R44, PT ;  /* 0x0000002c0900720c */ /* 0x000fe40003f66270 */
[----:B------:R-:W-:Y:S02]  /*41f0*/  IADD3 R9, PT, PT, R29, 0x4, RZ ;  /* 0x000000041d097810 */ /* 0x000fe40007ffe0ff */
[----:B------:R-:W-:-:S02]  /*4200*/  SEL R4, R4, RZ, !P1 ;  /* 0x000000ff04047207 */ /* 0x000fc40004800000 */
        /* <DEDUP_REMOVED lines=9> */
.L_x_20435:
[----:B------:R-:W-:Y:S05]  /*42a0*/  BSYNC.RECONVERGENT B1 ;  /* 0x0000000000017941 */ /* 0x000fea0003800200 */
.L_x_20434:
[----:B-----5:R-:W-:-:S04]  /*42b0*/  HMUL2 R5, R32, R5 ;  /* 0x0000000520057232 */ /* 0x020fc80000000000 */
[----:B------:R-:W-:Y:S02]  /*42c0*/  HFMA2 R8, R33, R4, R5 ;  /* 0x0000000421087231 */ /* 0x000fe40000000005 */
[C---:B------:R-:W-:Y:S01]  /*42d0*/  HFMA2 R4, R38.reuse, R11, R10 ;  /* 0x0000000b26047231 */ /* 0x040fe2000000000a */
[----:B------:R-:W-:Y:S01]  /*42e0*/  BSSY.RECONVERGENT B1, `(.L_x_20436) ;  /* 0x0000023000017945 */ /* 0x000fe20003800200 */
[----:B------:R-:W-:Y:S02]  /*42f0*/  HFMA2 R5, R38, R15, R14 ;  /* 0x0000000f26057231 */ /* 0x000fe4000000000e */
[----:B------:R-:W-:Y:S02]  /*4300*/  HFMA2 R6, R39, R6, R8 ;  /* 0x0000000627067231 */ /* 0x000fe40000000008 */
[----:B------:R0:W5:Y:S01]  /*4310*/  LDG.E.128.CONSTANT R8, desc[UR6][R42.64+0xc00] ;  /* 0x000c00062a087981 */ /* 0x000162000c1e9d00 */
        /* <DEDUP_REMOVED lines=31> */
.L_x_20437:
[----:B------:R-:W-:Y:S05]  /*4510*/  BSYNC.RECONVERGENT B1 ;  /* 0x0000000000017941 */ /* 0x000fea0003800200 */
.L_x_20436:
[----:B------:R0:W5:Y:S02]  /*4520*/  LDG.E.128.CONSTANT R12, desc[UR6][R42.64+0xe00] ;  /* 0x000e00062a0c7981 */ /* 0x000164000c1e9d00 */
[----:B-----5:R-:W-:Y:S01]  /*4530*/  HMUL2 R9, R32, R9 ;  /* 0x0000000920097232 */ /* 0x020fe20000000000 */
[----:B------:R-:W-:Y:S03]  /*4540*/  BSSY.RECONVERGENT B1, `(.L_x_20438) ;  /* 0x0000034000017945 */ /* 0x000fe60003800200 */
[----:B------:R-:W-:Y:S02]  /*4550*/  HFMA2 R9, R33, R8, R9 ;  /* 0x0000000821097231 */ /* 0x000fe40000000009 */
[----:B------:R-:W-:Y:S02]  /*4560*/  HADD2.F32 R8, -RZ, R4.H1_H1 ;  /* 0x30000004ff087230 */ /* 0x000fe40000004100 */
[----:B------:R-:W-:-:S02]  /*4570*/  HFMA2 R9, R39, R10, R9 ;  /* 0x0000000a27097231 */ /* 0x000fc40000000009 */
[----:B------:R-:W-:Y:S02]  /*4580*/  HFMA2 R10, R38, R7, R6 ;  /* 0x00000007260a7231 */ /* 0x000fe40000000006 */
[----:B------:R-:W-:Y:S02]  /*4590*/  HADD2.F32 R7, -RZ, R4.H0_H0 ;  /* 0x20000004ff077230 */ /* 0x000fe40000004100 */
[----:B------:R-:W-:-:S03]  /*45a0*/  HADD2.F32 R6, -RZ, R5.H0_H0 ;  /* 0x20000005ff067230 */ /* 0x000fc60000004100 */
[----:B------:R-:W-:Y:S01]  /*45b0*/  FADD.FTZ R7, R7, R8 ;  /* 0x0000000807077221 */ /* 0x000fe20000010000 */
[----:B------:R-:W-:Y:S02]  /*45c0*/  HFMA2 R11, R38, R11, R9 ;  /* 0x0000000b260b7231 */ /* 0x000fe40000000009 */
[----:B------:R-:W-:Y:S02]  /*45d0*/  HADD2.F32 R9, -RZ, R5.H1_H1 ;  /* 0x30000005ff097230 */ /* 0x000fe40000004100 */
[--C-:B------:R-:W-:Y:S02]  /*45e0*/  HADD2.F32 R5, -RZ, R10.reuse.H0_H0 ;  /* 0x2000000aff057230 */ /* 0x100fe40000004100 */
[----:B------:R-:W-:Y:S01]  /*45f0*/  FADD.FTZ R24, R7, R24 ;  /* 0x0000001807187221 */ /* 0x000fe20000010000 */
[----:B------:R-:W-:Y:S02]  /*4600*/  HADD2.F32 R10, -RZ, R10.H1_H1 ;  /* 0x3000000aff0a7230 */ /* 0x000fe40000004100 */
[----:B------:R-:W-:Y:S01]  /*4610*/  FADD.FTZ R6, R6, R9 ;  /* 0x0000000906067221 */ /* 0x000fe20000010000 */
[----:B------:R-:W-:-:S02]  /*4620*/  HADD2.F32 R4, -RZ, R11.H0_H0 ;  /* 0x2000000bff047230 */ /* 0x000fc40000004100 */
[----:B------:R-:W-:Y:S01]  /*4630*/  FADD.FTZ R5, R5, R10 ;  /* 0x0000000a05057221 */ /* 0x000fe20000010000 */
[----:B------:R-:W-:Y:S02]  /*4640*/  HADD2.F32 R11, -RZ, R11.H1_H1 ;  /* 0x3000000bff0b7230 */ /* 0x000fe40000004100 */
[----:B------:R-:W-:Y:S01]  /*4650*/  FADD.FTZ R23, R6, R23 ;  /* 0x0000001706177221 */ /* 0x000fe20000010000 */
[----:B------:R-:W-:Y:S02]  /*4660*/  FADD.FTZ R22, R5, R22 ;  /* 0x0000001605167221 */ /* 0x000fe40000010000 */
[----:B------:R-:W-:-:S04]  /*4670*/  FADD.FTZ R4, R4, R11 ;  /* 0x0000000b04047221 */ /* 0x000fc80000010000 */
[----:B------:R-:W-:Y:S01]  /*4680*/  FADD.FTZ R21, R4, R21 ;  /* 0x0000001504157221 */ /* 0x000fe20000010000 */
[----:B0-----:R-:W-:Y:S06]  /*4690*/  @P0 BRA `(.L_x_20439) ;  /* 0x0000000000780947 */ /* 0x001fec0003800000 */
[C---:B------:R-:W-:Y:S02]  /*46a0*/  IADD3 R5, PT, PT, R29.reuse, -0x2, RZ ;  /* 0xfffffffe1d057810 */ /* 0x040fe40007ffe0ff */
[----:B------:R-:W-:Y:S02]  /*46b0*/  IADD3 R7, PT, PT, R29, -0x1, RZ ;  /* 0xffffffff1d077810 */ /* 0x000fe40007ffe0ff */
[-C--:B------:R-:W-:Y:S02]  /*46c0*/  ISETP.GE.AND P2, PT, R5, R44.reuse, PT ;  /* 0x0000002c0500720c */ /* 0x080fe40003f46270 */
[-C--:B------:R-:W-:Y:S01]  /*46d0*/  ISETP.GE.AND P5, PT, R7, R44.reuse, PT ;  /* 0x0000002c0700720c */ /* 0x080fe20003fa6270 */
[----:B------:R-:W-:Y:S01]  /*46e0*/  VIADD R7, R29, 0x1 ;  /* 0x000000011d077836 */ /* 0x000fe20000000000 */
[----:B------:R-:W-:Y:S02]  /*46f0*/  ISETP.GE.AND P6, PT, R31, R44, PT ;  /* 0x0000002c1f00720c */ /* 0x000fe40003fc6270 */
[----:B------:R-:W-:-:S02]  /*4700*/  IADD3 R5, PT, PT, R29, 0x4, RZ ;  /* 0x000000041d057810 */ /* 0x000fc40007ffe0ff */
[C---:B------:R-:W-:Y:S02]  /*4710*/  IADD3 R9, PT, PT, R29.reuse, 0x2, RZ ;  /* 0x000000021d097810 */ /* 0x040fe40007ffe0ff */
[----:B------:R-:W-:Y:S02]  /*4720*/  IADD3 R11, PT, PT, R29, 0x3, RZ ;  /* 0x000000031d0b7810 */ /* 0x000fe40007ffe0ff */
[C---:B------:R-:W-:Y:S02]  /*4730*/  PRMT R4, R12.reuse, 0x7632, R4 ;  /* 0x000076320c047816 */ /* 0x040fe40000000004 */
[-C--:B------:R-:W-:Y:S02]  /*4740*/  ISETP.GE.AND P0, PT, R5, R44.reuse, PT ;  /* 0x0000002c0500720c */ /* 0x080fe40003f06270 */
        /* <DEDUP_REMOVED lines=19> */
.L_x_20439:
[----:B------:R-:W-:Y:S05]  /*4880*/  BSYNC.RECONVERGENT B1 ;  /* 0x0000000000017941 */ /* 0x000fea0003800200 */
.L_x_20438:
[----:B------:R-:W-:Y:S01]  /*4890*/  HMUL2 R6, R32, R13 ;  /* 0x0000000d20067232 */ /* 0x000fe20000000000 */
[C---:B------:R-:W-:Y:S01]  /*48a0*/  IADD3 R5, PT, PT, R19.reuse, 0x3, RZ ;  /* 0x0000000313057810 */ /* 0x040fe20007ffe0ff */
[----:B------:R-:W-:Y:S01]  /*48b0*/  VIADD R19, R19, 0x4 ;  /* 0x0000000413137836 */ /* 0x000fe20000000000 */
[----:B------:R-:W-:Y:S01]  /*48c0*/  IADD3 R16, P1, PT, R16, 0x10, RZ ;  /* 0x0000001010107810 */ /* 0x000fe20007f3e0ff */
[----:B------:R-:W-:Y:S01]  /*48d0*/  HFMA2 R7, R33, R12, R6 ;  /* 0x0000000c21077231 */ /* 0x000fe20000000006 */
[----:B------:R-:W-:Y:S02]  /*48e0*/  ISETP.GE.AND P0, PT, R5, R2, PT ;  /* 0x000000020500720c */ /* 0x000fe40003f06270 */
[----:B------:R-:W-:Y:S02]  /*48f0*/  IADD3 R30, PT, PT, R30, 0x4, RZ ;  /* 0x000000041e1e7810 */ /* 0x000fe40007ffe0ff */
[----:B------:R-:W-:Y:S01]  /*4900*/  IADD3 R29, PT, PT, R29, 0x80, RZ ;  /* 0x000000801d1d7810 */ /* 0x000fe20007ffe0ff */
[----:B------:R-:W-:Y:S01]  /*4910*/  HFMA2 R7, R39, R14, R7 ;  /* 0x0000000e27077231 */ /* 0x000fe20000000007 */
[----:B-1----:R-:W-:-:S02]  /*4920*/  IADD3 R18, PT, PT, R18, 0x200, RZ ;  /* 0x0000020012127810 */ /* 0x002fc40007ffe0ff */
[----:B------:R-:W-:Y:S01]  /*4930*/  IADD3.X R17, PT, PT, RZ, R17, RZ, P1, !PT ;  /* 0x00000011ff117210 */ /* 0x000fe20000ffe4ff */
[----:B------:R-:W-:-:S05]  /*4940*/  HFMA2 R7, R38, R15, R7 ;  /* 0x0000000f26077231 */ /* 0x000fca0000000007 */
[--C-:B------:R-:W-:Y:S02]  /*4950*/  HADD2.F32 R4, -RZ, R7.reuse.H0_H0 ;  /* 0x20000007ff047230 */ /* 0x100fe40000004100 */
[----:B------:R-:W-:-:S05]  /*4960*/  HADD2.F32 R7, -RZ, R7.H1_H1 ;  /* 0x30000007ff077230 */ /* 0x000fca0000004100 */
[----:B------:R-:W-:-:S04]  /*4970*/  FADD.FTZ R7, R4, R7 ;  /* 0x0000000704077221 */ /* 0x000fc80000010000 */
[----:B------:R-:W-:Y:S01]  /*4980*/  FADD.FTZ R20, R7, R20 ;  /* 0x0000001407147221 */ /* 0x000fe20000010000 */
[----:B------:R-:W-:Y:S06]  /*4990*/  @!P0 BRA `(.L_x_20440) ;  /* 0xffffffe800648947 */ /* 0x000fec000383ffff */
.L_x_20423:
[----:B--23--:R-:W-:Y:S05]  /*49a0*/  BSYNC.RECONVERGENT B0 ;  /* 0x0000000000007941 */ /* 0x00cfea0003800200 */
.L_x_20422:
[----:B------:R-:W2:Y:S01]  /*49b0*/  SHFL.BFLY PT, R0, R27, 0x2, 0x1f ;  /* 0x0c401f001b007f89 */ /* 0x000ea200000e0000 */
[C---:B------:R-:W-:Y:S01]  /*49c0*/  LOP3.LUT P0, RZ, R36.reuse, 0x3, RZ, 0xc0, !PT ;  /* 0x0000000324ff7812 */ /* 0x040fe2000780c0ff */
[----:B------:R-:W-:Y:S01]  /*49d0*/  BSSY.RECONVERGENT B0, `(.L_x_20441) ;  /* 0x0000033000007945 */ /* 0x000fe20003800200 */
[----:B------:R-:W-:Y:S01]  /*49e0*/  LOP3.LUT R16, R36, 0x3c0, RZ, 0xc0, !PT ;  /* 0x000003c024107812 */ /* 0x000fe200078ec0ff */
[----:B------:R-:W3:Y:S01]  /*49f0*/  SHFL.BFLY PT, R5, R26, 0x2, 0x1f ;  /* 0x0c401f001a057f89 */ /* 0x000ee200000e0000 */
[----:B------:R-:W-:Y:S02]  /*4a00*/  SHF.R.U32.HI R28, RZ, 0x2, R28 ;  /* 0x00000002ff1c7819 */ /* 0x000fe4000001161c */
[----:B------:R-:W-:Y:S01]  /*4a10*/  ISETP.NE.OR P1, PT, R16, 0x40, P0 ;  /* 0x000000401000780c */ /* 0x000fe20000725670 */
[----:B------:R-:W4:Y:S01]  /*4a20*/  SHFL.BFLY PT, R4, R25, 0x2, 0x1f ;  /* 0x0c401f0019047f89 */ /* 0x000f2200000e0000 */
[----:B------:R-:W-:-:S03]  /*4a30*/  LEA R3, R3, R28, 0x6 ;  /* 0x0000001c03037211 */ /* 0x000fc600078e30ff */
[----:B-1----:R-:W1:Y:S04]  /*4a40*/  SHFL.BFLY PT, R7, R24, 0x2, 0x1f ;  /* 0x0c401f0018077f89 */ /* 0x002e6800000e0000 */
[----:B------:R-:W1:Y:S04]  /*4a50*/  SHFL.BFLY PT, R8, R23, 0x2, 0x1f ;  /* 0x0c401f0017087f89 */ /* 0x000e6800000e0000 */
[----:B0-----:R-:W0:Y:S04]  /*4a60*/  SHFL.BFLY PT, R9, R22, 0x2, 0x1f ;  /* 0x0c401f0016097f89 */ /* 0x001e2800000e0000 */
[----:B------:R-:W0:Y:S01]  /*4a70*/  SHFL.BFLY PT, R12, R21, 0x2, 0x1f ;  /* 0x0c401f00150c7f89 */ /* 0x000e2200000e0000 */
[----:B--2---:R-:W-:-:S03]  /*4a80*/  FADD.FTZ R0, R0, R27 ;  /* 0x0000001b00007221 */ /* 0x004fc60000010000 */
[----:B------:R-:W2:Y:S01]  /*4a90*/  SHFL.BFLY PT, R11, R20, 0x2, 0x1f ;  /* 0x0c401f00140b7f89 */ /* 0x000ea200000e0000 */
[----:B---3--:R-:W-:Y:S01]  /*4aa0*/  FADD.FTZ R2, R5, R26 ;  /* 0x0000001a05027221 */ /* 0x008fe20000010000 */
[----:B----4-:R-:W-:Y:S02]  /*4ab0*/  FADD.FTZ R4, R4, R25 ;  /* 0x0000001904047221 */ /* 0x010fe40000010000 */
[----:B------:R-:W3:Y:S01]  /*4ac0*/  SHFL.BFLY PT, R5, R0, 0x1, 0x1f ;  /* 0x0c201f0000057f89 */ /* 0x000ee200000e0000 */
[----:B-1----:R-:W-:Y:S01]  /*4ad0*/  FADD.FTZ R6, R7, R24 ;  /* 0x0000001807067221 */ /* 0x002fe20000010000 */
[----:B------:R-:W-:Y:S01]  /*4ae0*/  BAR.SYNC.DEFER_BLOCKING 0x0 ;  /* 0x0000000000007b1d */ /* 0x000fe20000010000 */
[----:B------:R-:W-:Y:S01]  /*4af0*/  FADD.FTZ R8, R8, R23 ;  /* 0x0000001708087221 */ /* 0x000fe20000010000 */
[----:B0-----:R-:W-:-:S04]  /*4b00*/  FADD.FTZ R10, R9, R22 ;  /* 0x00000016090a7221 */ /* 0x001fc80000010000 */
        /* <DEDUP_REMOVED lines=31> */
.L_x_20442:
[----:B------:R-:W-:Y:S05]  /*4d00*/  BSYNC.RECONVERGENT B0 ;  /* 0x0000000000007941 */ /* 0x000fea0003800200 */
.L_x_20441:
        /* <DEDUP_REMOVED lines=29> */
.L_x_20444:
[----:B------:R-:W-:Y:S05]  /*4ee0*/  BSYNC.RECONVERGENT B0 ;  /* 0x0000000000007941 */ /* 0x000fea0003800200 */
.L_x_20443:
        /* <DEDUP_REMOVED lines=12> */
.L_x_20446:
[----:B------:R-:W-:Y:S05]  /*4fb0*/  BSYNC.RECONVERGENT B0 ;  /* 0x0000000000007941 */ /* 0x000fea0003800200 */
.L_x_20445:
        /* <DEDUP_REMOVED lines=19> */
.L_x_20448:
[----:B------:R-:W-:Y:S05]  /*50f0*/  BSYNC.RECONVERGENT B0 ;  /* 0x0000000000007941 */ /* 0x000fea0003800200 */
.L_x_20447:
        /* <DEDUP_REMOVED lines=13> */
[----:B------:R-:W-:Y:S02]  /*51d0*/  F2FP.F16.F32.PACK_AB R6, R11, R6 ;  /* 0x000000060b06723e */ /* 0x000fe400000000ff */
        /* <DEDUP_REMOVED lines=18> */
.L_x_20449:
        /* <DEDUP_REMOVED lines=16> */
.L_x_25957:


//--------------------- .text._ZN4vllm25paged_attention_v1_kernelIttLi32ELi32ELi128ELNS_18Fp8KVCacheDataTypeE0ELb0EEEvPT_PKS2_PKT0_S8_ifPKiSA_iPKfiiiSC_SC_iiiii --------------------------
	.section	.text._ZN4vllm25paged_attention_v1_kernelIttLi32ELi32ELi128ELNS_18Fp8KVCacheDataTypeE0ELb0EEEvPT_PKS2_PKT0_S8_ifPKiSA_iPKfiiiSC_SC_iiiii,"ax",@progbits
	.align	128
        .global         _ZN4vllm25paged_attention_v1_kernelIttLi32ELi32ELi128ELNS_18Fp8KVCacheDataTypeE0ELb0EEEvPT_PKS2_PKT0_S8_ifPKiSA_iPKfiiiSC_SC_iiiii
        .type           _ZN4vllm25paged_attention_v1_kernelIttLi32ELi32ELi128ELNS_18Fp8KVCacheDataTypeE0ELb0EEEvPT_PKS2_PKT0_S8_ifPKiSA_iPKfiiiSC_SC_iiiii,@function
        .size           _ZN4vllm25paged_attention_v1_kernelIttLi32ELi32ELi128ELNS_18Fp8KVCacheDataTypeE0ELb0EEEvPT_PKS2_PKT0_S8_ifPKiSA_iPKfiiiSC_SC_iiiii,(.L_x_25958 - _ZN4vllm25paged_attention_v1_kernelIttLi32ELi32ELi128ELNS_18Fp8KVCacheDataTypeE0ELb0EEEvPT_PKS2_PKT0_S8_ifPKiSA_iPKfiiiSC_SC_iiiii)
        .other          _ZN4vllm25paged_attention_v1_kernelIttLi32ELi32ELi128ELNS_18Fp8KVCacheDataTypeE0ELb0EEEvPT_PKS2_PKT0_S8_ifPKiSA_iPKfiiiSC_SC_iiiii,@"STO_CUDA_ENTRY STV_DEFAULT"
_ZN4vllm25paged_attention_v1_kernelIttLi32ELi32ELi128ELNS_18Fp8KVCacheDataTypeE0ELb0EEEvPT_PKS2_PKT0_S8_ifPKiSA_iPKfiiiSC_SC_iiiii:
.text._ZN4vllm25paged_attention_v1_kernelIttLi32ELi32ELi128ELNS_18Fp8KVCacheDataTypeE0ELb0EEEvPT_PKS2_PKT0_S8_ifPKiSA_iPKfiiiSC_SC_iiiii:
        /* <DEDUP_REMOVED lines=8> */
[----:B------:R-:W1:Y:S01]  /*0080*/  LDCU UR9, c[0x0][0x3cc] ;  /* 0x00007980ff0977ac */ /* 0x000e620008000800 */
[----:B------:R-:W-:Y:S01]  /*0090*/  MOV R35, 0xff7fffff ;  /* 0xff7fffff00237802 */ /* 0x000fe20000000f00 */
        /* <DEDUP_REMOVED lines=8> */
[----:B------:R-:W3:Y:S01]  /*0120*/  LDCU UR4, c[0x0][0x3b8] ;  /* 0x00007700ff0477ac */ /* 0x000ee20008000800 */
[----:B----4-:R-:W-:-:S04]  /*0130*/  @!P1 SHF.L.U32 R2, R3, 0x5, RZ ;  /* 0x0000000503029819 */ /* 0x010fc800000006ff */
[----:B------:R-:W-:Y:S02]  /*0140*/  @!P1 IADD3 R2, P0, P2, R5, R0, R2 ;  /* 0x0000000005029210 */ /* 0x000fe40007a1e002 */
[----:B------:R-:W-:-:S04]  /*0150*/  SHF.R.S32.HI R0, RZ, 0x1f, R0 ;  /* 0x0000001fff007819 */ /* 0x000fc80000011400 */
[----:B------:R-:W-:Y:S02]  /*0160*/  @!P1 IADD3.X R0, PT, PT, RZ, R0, RZ, P0, P2 ;  /* 0x00000000ff009210 */ /* 0x000fe400007e44ff */
[----:B-1----:R-:W-:-:S04]  /*0170*/  @!P1 LEA R4, P0, R2, R6, 0x1 ;  /* 0x0000000602049211 */ /* 0x002fc800078008ff */
[----:B------:R-:W-:-:S06]  /*0180*/  @!P1 LEA.HI.X R5, R2, R7, R0, 0x1, P0 ;  /* 0x0000000702059211 */ /* 0x000fcc00000f0c00 */
[----:B------:R-:W4:Y:S01]  /*0190*/  @!P1 LDG.E.128.CONSTANT R4, desc[UR6][R4.64] ;  /* 0x0000000604049981 */ /* 0x000f22000c1e9d00 */
[----:B------:R-:W-:-:S04]  /*01a0*/  IABS R9, R13 ;  /* 0x0000000d00097213 */ /* 0x000fc80000000000 */
[----:B------:R-:W1:Y:S08]  /*01b0*/  I2F.RP R0, R9 ;  /* 0x0000000900007306 */ /* 0x000e700000209400 */
[----:B-1----:R-:W0:Y:S01]  /*01c0*/  MUFU.RCP R0, R0 ;  /* 0x0000000000007308 */ /* 0x002e220000001000 */
[----:B------:R-:W1:Y:S01]  /*01d0*/  LDC R2, c[0x0][0x370] ;  /* 0x0000dc00ff027b82 */ /* 0x000e620000000800 */
[----:B0-----:R-:W-:-:S06]  /*01e0*/  VIADD R10, R0, 0xffffffe ;  /* 0x0ffffffe000a7836 */ /* 0x001fcc0000000000 */
[----:B------:R0:W3:Y:S02]  /*01f0*/  F2I.FTZ.U32.TRUNC.NTZ R11, R10 ;  /* 0x0000000a000b7305 */ /* 0x0000e4000021f000 */
[----:B0-----:R-:W-:Y:S01]  /*0200*/  HFMA2 R10, -RZ, RZ, 0, 0 ;  /* 0x00000000ff0a7431 */ /* 0x001fe200000001ff */
[----:B---3--:R-:W-:-:S05]  /*0210*/  IADD3 R12, PT, PT, RZ, -R11, RZ ;  /* 0x8000000bff0c7210 */ /* 0x008fca0007ffe0ff */
[----:B------:R-:W-:Y:S01]  /*0220*/  IMAD R15, R12, R9, RZ ;  /* 0x000000090c0f7224 */ /* 0x000fe200078e02ff */
[----:B-1----:R-:W-:-:S03]  /*0230*/  IABS R12, R2 ;  /* 0x00000002000c7213 */ /* 0x002fc60000000000 */
[----:B------:R-:W-:Y:S02]  /*0240*/  IMAD.HI.U32 R11, R11, R15, R10 ;  /* 0x0000000f0b0b7227 */ /* 0x000fe400078e000a */
[----:B------:R-:W0:Y:S04]  /*0250*/  LDC.64 R14, c[0x0][0x3c0] ;  /* 0x0000f000ff0e7b82 */ /* 0x000e280000000a00 */
[----:B------:R-:W-:-:S04]  /*0260*/  IMAD.HI.U32 R10, R11, R12, RZ ;  /* 0x0000000c0b0a7227 */ /* 0x000fc800078e00ff */
[----:B------:R-:W-:-:S04]  /*0270*/  IMAD.MOV R0, RZ, RZ, -R10 ;  /* 0x000000ffff007224 */ /* 0x000fc800078e0a0a */
        /* <DEDUP_REMOVED lines=15> */
[----:B------:R1:W3:Y:S01]  /*0370*/  F2I.FTZ.U32.TRUNC.NTZ R13, R12 ;  /* 0x0000000c000d7305 */ /* 0x0002e2000021f000 */
[----:B0-----:R-:W-:Y:S01]  /*0380*/  ISETP.NE.U32.AND P0, PT, R14, RZ, PT ;  /* 0x000000ff0e00720c */ /* 0x001fe20003f05070 */
[----:B-1----:R-:W-:Y:S02]  /*0390*/  HFMA2 R12, -RZ, RZ, 0, 0 ;  /* 0x00000000ff0c7431 */ /* 0x002fe400000001ff */
[----:B---3--:R-:W-:-:S05]  /*03a0*/  IMAD.MOV R11, RZ, RZ, -R13 ;  /* 0x000000ffff0b7224 */ /* 0x008fca00078e0a0d */
[----:B------:R-:W-:-:S05]  /*03b0*/  MOV R14, R11 ;  /* 0x0000000b000e7202 */ /* 0x000fca0000000f00 */
[----:B------:R-:W-:Y:S01]  /*03c0*/  IMAD R11, R14, R9, RZ ;  /* 0x000000090e0b7224 */ /* 0x000fe200078e02ff */
[----:B------:R-:W-:Y:S02]  /*03d0*/  IABS R0, R3 ;  /* 0x0000000300007213 */ /* 0x000fe40000000000 */
[----:B------:R-:W-:Y:S01]  /*03e0*/  IABS R14, R10 ;  /* 0x0000000a000e7213 */ /* 0x000fe20000000000 */
[----:B------:R-:W-:Y:S01]  /*03f0*/  IMAD.HI.U32 R13, R13, R11, R12 ;  /* 0x0000000b0d0d7227 */ /* 0x000fe200078e000c */
[----:B------:R-:W-:-:S03]  /*0400*/  ISETP.NE.AND.EX P0, PT, R15, RZ, PT, P0 ;  /* 0x000000ff0f00720c */ /* 0x000fc60003f05300 */
[----:B------:R-:W-:Y:S02]  /*0410*/  IMAD.MOV R11, RZ, RZ, -R14 ;  /* 0x000000ffff0b7224 */ /* 0x000fe400078e0a0e */
[----:B------:R-:W-:-:S04]  /*0420*/  IMAD.HI.U32 R33, R13, R0, RZ ;  /* 0x000000000d217227 */ /* 0x000fc800078e00ff */
[----:B------:R-:W-:Y:S01]  /*0430*/  IMAD R0, R33, R11, R0 ;  /* 0x0000000b21007224 */ /* 0x000fe200078e0200 */
[----:B------:R-:W0:Y:S03]  /*0440*/  @!P1 S2R R14, SR_CgaCtaId ;  /* 0x00000000000e9919 */ /* 0x000e260000008800 */
[----:B------:R-:W1:Y:S01]  /*0450*/  @P0 LDC.64 R12, c[0x0][0x3c0] ;  /* 0x0000f000ff0c0b82 */ /* 0x000e620000000a00 */
[----:B------:R-:W-:-:S13]  /*0460*/  ISETP.GT.U32.AND P3, PT, R9, R0, PT ;  /* 0x000000000900720c */ /* 0x000fda0003f64070 */
[----:B------:R-:W-:-:S04]  /*0470*/  @!P3 IADD3 R0, PT, PT, R0, -R9, RZ ;  /* 0x800000090000b210 */ /* 0x000fc80007ffe0ff */
[----:B------:R-:W-:Y:S02]  /*0480*/  ISETP.GE.U32.AND P2, PT, R0, R9, PT ;  /* 0x000000090000720c */ /* 0x000fe40003f46070 */
[----:B------:R-:W-:Y:S02]  /*0490*/  LOP3.LUT R9, R3, R10, RZ, 0x3c, !PT ;  /* 0x0000000a03097212 */ /* 0x000fe400078e3cff */
[----:B------:R-:W-:Y:S02]  /*04a0*/  MOV R0, RZ ;  /* 0x000000ff00007202 */ /* 0x000fe40000000f00 */
[----:B------:R-:W-:Y:S01]  /*04b0*/  @!P3 IADD3 R33, PT, PT, R33, 0x1, RZ ;  /* 0x000000012121b810 */ /* 0x000fe20007ffe0ff */
[----:B-1----:R-:W-:Y:S01]  /*04c0*/  @P0 IMAD.WIDE.U32 R12, R3, 0x4, R12 ;  /* 0x00000004030c0825 */ /* 0x002fe200078e000c */
[----:B------:R-:W-:Y:S02]  /*04d0*/  ISETP.GE.AND P4, PT, R9, RZ, PT ;  /* 0x000000ff0900720c */ /* 0x000fe40003f86270 */
[----:B------:R-:W-:-:S02]  /*04e0*/  SHF.R.U32.HI R42, RZ, 0x5, R8 ;  /* 0x00000005ff2a7819 */ /* 0x000fc40000011608 */
[----:B------:R-:W-:Y:S01]  /*04f0*/  @!P1 MOV R9, 0x400 ;  /* 0x0000040000099802 */ /* 0x000fe20000000f00 */
[----:B------:R1:W5:Y:S01]  /*0500*/  @P0 LDG.E.CONSTANT R0, desc[UR6][R12.64] ;  /* 0x000000060c000981 */ /* 0x000362000c1e9900 */
[----:B------:R-:W-:Y:S02]  /*0510*/  @P2 IADD3 R33, PT, PT, R33, 0x1, RZ ;  /* 0x0000000121212810 */ /* 0x000fe40007ffe0ff */
[----:B0-----:R-:W-:Y:S01]  /*0520*/  @!P1 LEA R9, R14, R9, 0x18 ;  /* 0x000000090e099211 */ /* 0x001fe200078ec0ff */
[----:B--2---:R-:W-:-:S05]  /*0530*/  VIADD R11, R43, 0x1f ;  /* 0x0000001f2b0b7836 */ /* 0x004fca0000000000 */
[----:B------:R-:W-:-:S04]  /*0540*/  SHF.R.S32.HI R16, RZ, 0x1f, R11 ;  /* 0x0000001fff107819 */ /* 0x000fc8000001140b */
[----:B------:R-:W-:-:S04]  /*0550*/  LEA.HI R16, R16, R11, RZ, 0x5 ;  /* 0x0000000b10107211 */ /* 0x000fc800078f28ff */
[----:B------:R-:W-:Y:S02]  /*0560*/  SHF.R.S32.HI R34, RZ, 0x5, R16 ;  /* 0x00000005ff227819 */ /* 0x000fe40000011410 */
[----:B------:R-:W-:Y:S02]  /*0570*/  ISETP.NE.AND P0, PT, R10, RZ, PT ;  /* 0x000000ff0a00720c */ /* 0x000fe40003f05270 */
[----:B------:R-:W-:Y:S01]  /*0580*/  ISETP.GE.AND P2, PT, R42, R34, PT ;  /* 0x000000222a00720c */ /* 0x000fe20003f46270 */
[----:B------:R-:W-:Y:S01]  /*0590*/  @!P1 IMAD R9, R8, 0x10, R9 ;  /* 0x0000001008099824 */ /* 0x000fe200078e0209 */
[----:B------:R-:W-:Y:S01]  /*05a0*/  BSSY.RECONVERGENT B0, `(.L_x_20450) ;  /* 0x00000a7000007945 */ /* 0x000fe20003800200 */
[----:B------:R-:W-:Y:S01]  /*05b0*/  IMAD R11, R32, UR4, RZ ;  /* 0x00000004200b7c24 */ /* 0x000fe2000f8e02ff */
[----:B------:R-:W-:-:S07]  /*05c0*/  @!P4 IADD3 R33, PT, PT, RZ, -R33, RZ ;  /* 0x80000021ff21c210 */ /* 0x000fce0007ffe0ff */
[----:B------:R-:W-:Y:S01]  /*05d0*/  @!P0 LOP3.LUT R33, RZ, R10, RZ, 0x33, !PT ;  /* 0x0000000aff218212 */ /* 0x000fe200078e33ff */
[----:B----4-:R1:W-:Y:S01]  /*05e0*/  @!P1 STS.128 [R9], R4 ;  /* 0x0000000409009388 */ /* 0x0103e20000000c00 */
[----:B------:R-:W-:Y:S06]  /*05f0*/  BAR.SYNC.DEFER_BLOCKING 0x0 ;  /* 0x0000000000007b1d */ /* 0x000fec0000010000 */
[----:B------:R-:W-:Y:S05]  /*0600*/  @P2 BRA `(.L_x_20451) ;  /* 0x0000000800802947 */ /* 0x000fea0003800000 */
[----:B-1----:R-:W0:Y:S01]  /*0610*/  S2R R7, SR_CgaCtaId ;  /* 0x0000000000077919 */ /* 0x002e220000008800 */
[----:B------:R-:W1:Y:S01]  /*0620*/  LDCU UR8, c[0x0][0x3d0] ;  /* 0x00007a00ff0877ac */ /* 0x000e620008000800 */
[----:B------:R-:W-:Y:S02]  /*0630*/  SHF.R.U32.HI R38, RZ, 0x3, R8 ;  /* 0x00000003ff267819 */ /* 0x000fe40000011608 */
[----:B------:R-:W-:Y:S01]  /*0640*/  MOV R36, 0x400 ;  /* 0x0000040000247802 */ /* 0x000fe20000000f00 */
[----:B------:R-:W2:Y:S01]  /*0650*/  LDCU.64 UR4, c[0x0][0x3a8] ;  /* 0x00007500ff0477ac */ /* 0x000ea20008000a00 */
[----:B------:R-:W-:Y:S02]  /*0660*/  LOP3.LUT R38, R38, 0x7c, RZ, 0xc0, !PT ;  /* 0x0000007c26267812 */ /* 0x000fe400078ec0ff */
[----:B------:R-:W-:Y:S01]  /*0670*/  MOV R39, RZ ;  /* 0x000000ff00277202 */ /* 0x000fe20000000f00 */
[----:B------:R-:W-:Y:S01]  /*0680*/  VIADD R4, R36, 0x60 ;  /* 0x0000006024047836 */ /* 0x000fe20000000000 */
[----:B------:R-:W-:-:S02]  /*0690*/  SHF.L.U32 R47, R8, 0x3, RZ ;  /* 0x00000003082f7819 */ /* 0x000fc400000006ff */
[----:B------:R-:W-:Y:S01]  /*06a0*/  LOP3.LUT R5, R8, 0x1f, RZ, 0xc0, !PT ;  /* 0x0000001f08057812 */ /* 0x000fe200078ec0ff */
[----:B------:R-:W-:Y:S01]  /*06b0*/  IMAD.WIDE R38, R11, 0x4, R38 ;  /* 0x000000040b267825 */ /* 0x000fe200078e0226 */
[----:B------:R-:W-:Y:S02]  /*06c0*/  LOP3.LUT R47, R47, 0xf8, RZ, 0xc0, !PT ;  /* 0x000000f82f2f7812 */ /* 0x000fe400078ec0ff */
[----:B-----5:R-:W-:Y:S02]  /*06d0*/  FSETP.NEU.FTZ.AND P2, PT, R0, RZ, PT ;  /* 0x000000ff0000720b */ /* 0x020fe40003f5d000 */
[----:B------:R-:W-:Y:S01]  /*06e0*/  MOV R35, 0xff7fffff ;  /* 0xff7fffff00237802 */ /* 0x000fe20000000f00 */
[----:B-1----:R-:W-:Y:S01]  /*06f0*/  IMAD R6, R33, UR8, RZ ;  /* 0x0000000821067c24 */ /* 0x002fe2000f8e02ff */
[----:B--2---:R-:W-:-:S04]  /*0700*/  IADD3 R37, P0, PT, R38, UR4, RZ ;  /* 0x0000000426257c10 */ /* 0x004fc8000ff1e0ff */
[C---:B------:R-:W-:Y:S02]  /*0710*/  IADD3 R46, P1, PT, R6.reuse, R47, RZ ;  /* 0x0000002f062e7210 */ /* 0x040fe40007f3e0ff */
[----:B------:R-:W-:Y:S02]  /*0720*/  IADD3.X R38, PT, PT, R39, UR5, RZ, P0, !PT ;  /* 0x0000000527267c10 */ /* 0x000fe400087fe4ff */
[----:B------:R-:W-:Y:S02]  /*0730*/  LEA.HI.X.SX32 R47, R6, RZ, 0x1, P1 ;  /* 0x000000ff062f7211 */ /* 0x000fe400008f0eff */
[C---:B0-----:R-:W-:Y:S02]  /*0740*/  LEA R36, R7.reuse, R36, 0x18 ;  /* 0x0000002407247211 */ /* 0x041fe400078ec0ff */
[----:B------:R-:W-:Y:S01]  /*0750*/  LEA R7, R7, R4, 0x18 ;  /* 0x0000000407077211 */ /* 0x000fe200078ec0ff */
[----:B------:R-:W-:-:S04]  /*0760*/  IMAD R4, R42, 0x20, R5 ;  /* 0x000000202a047824 */ /* 0x000fc800078e0205 */
[C---:B------:R-:W-:Y:S01]  /*0770*/  IMAD.U32 R40, R4.reuse, 0x4, R7 ;  /* 0x0000000404287824 */ /* 0x040fe200078e0007 */
[----:B------:R-:W-:Y:S02]  /*0780*/  IADD3 R39, PT, PT, -R43, R4, RZ ;  /* 0x000000042b277210 */ /* 0x000fe40007ffe1ff */
[----:B------:R-:W-:-:S07]  /*0790*/  IADD3 R41, PT, PT, R4, 0x1, RZ ;  /* 0x0000000104297810 */ /* 0x000fce0007ffe0ff */
.L_x_20452:
[----:B------:R-:W-:Y:S01]  /*07a0*/  MOV R24, R37 ;  /* 0x0000002500187202 */ /* 0x000fe20000000f00 */
[----:B------:R-:W-:Y:S01]  /*07b0*/  IMAD.MOV.U32 R25, RZ, RZ, R38 ;  /* 0x000000ffff197224 */ /* 0x000fe200078e0026 */
[----:B------:R-:W0:Y:S04]  /*07c0*/  LDS.128 R20, [R36+0x10] ;  /* 0x0000100024147984 */ /* 0x000e280000000c00 */
[----:B------:R-:W2:Y:S02]  /*07d0*/  LDG.E.CONSTANT R5, desc[UR6][R24.64] ;  /* 0x0000000618057981 */ /* 0x000ea4000c1e9900 */
[----:B--2---:R-:W-:-:S03]  /*07e0*/  IMAD.WIDE R4, R5, UR9, R46 ;  /* 0x0000000905047c25 */ /* 0x004fc6000f8e022e */
[----:B------:R-:W-:-:S04]  /*07f0*/  LEA R28, P0, R4, UR10, 0x1 ;  /* 0x0000000a041c7c11 */ /* 0x000fc8000f8008ff */
[----:B------:R-:W-:-:S05]  /*0800*/  LEA.HI.X R29, R4, UR11, R5, 0x1, P0 ;  /* 0x0000000b041d7c11 */ /* 0x000fca00080f0c05 */
[----:B------:R-:W2:Y:S04]  /*0810*/  LDG.E.128.CONSTANT R4, desc[UR6][R28.64+0x200] ;  /* 0x000200061c047981 */ /* 0x000ea8000c1e9d00 */
[----:B------:R-:W3:Y:S04]  /*0820*/  LDG.E.128.CONSTANT R8, desc[UR6][R28.64] ;  /* 0x000000061c087981 */ /* 0x000ee8000c1e9d00 */
[----:B------:R-:W4:Y:S04]  /*0830*/  LDG.E.128.CONSTANT R12, desc[UR6][R28.64+0x400] ;  /* 0x000400061c0c7981 */ /* 0x000f28000c1e9d00 */
[----:B------:R1:W5:Y:S01]  /*0840*/  LDG.E.128.CONSTANT R16, desc[UR6][R28.64+0x600] ;  /* 0x000600061c107981 */ /* 0x000362000c1e9d00 */
[--C-:B0-----:R-:W-:Y:S01]  /*0850*/  HADD2.F32 R26, -RZ, R20.reuse.H0_H0 ;  /* 0x20000014ff1a7230 */ /* 0x101fe20000004100 */
[----:B------:R-:W-:Y:S01]  /*0860*/  IADD3 R37, P1, PT, R37, 0x10, RZ ;  /* 0x0000001025257810 */ /* 0x000fe20007f3e0ff */
[----:B------:R-:W-:-:S02]  /*0870*/  HADD2.F32 R20, -RZ, R20.H1_H1 ;  /* 0x30000014ff147230 */ /* 0x000fc40000004100 */
[----:B------:R-:W-:Y:S02]  /*0880*/  VIADD R42, R42, 0x4 ;  /* 0x000000042a2a7836 */ /* 0x000fe40000000000 */
[----:B------:R-:W-:Y:S02]  /*0890*/  IMAD.X R38, RZ, RZ, R38, P1 ;  /* 0x000000ffff267224 */ /* 0x000fe400008e0626 */
[----:B--2---:R-:W-:Y:S02]  /*08a0*/  HADD2.F32 R27, -RZ, R4.H0_H0 ;  /* 0x20000004ff1b7230 */ /* 0x004fe40000004100 */
[----:B-1----:R-:W-:Y:S02]  /*08b0*/  HADD2.F32 R28, -RZ, R6.H0_H0 ;  /* 0x20000006ff1c7230 */ /* 0x002fe40000004100 */
[--C-:B---3--:R-:W-:Y:S02]  /*08c0*/  HADD2.F32 R31, -RZ, R8.reuse.H0_H0 ;  /* 0x20000008ff1f7230 */ /* 0x108fe40000004100 */
[----:B------:R-:W-:Y:S01]  /*08d0*/  FMUL.FTZ R45, R26, R27 ;  /* 0x0000001b1a2d7220 */ /* 0x000fe20000410000 */
[----:B------:R-:W-:Y:S01]  /*08e0*/  HADD2.F32 R29, -RZ, R8.H1_H1 ;  /* 0x30000008ff1d7230 */ /* 0x000fe20000004100 */
[----:B------:R-:W0:Y:S02]  /*08f0*/  LDS.128 R24, [R36] ;  /* 0x0000000024187984 */ /* 0x000e240000000c00 */
[----:B0-----:R-:W-:-:S02]  /*0900*/  HADD2.F32 R44, -RZ, R24.H0_H0 ;  /* 0x20000018ff2c7230 */ /* 0x001fc40000004100 */
[----:B------:R-:W-:-:S03]  /*0910*/  HADD2.F32 R24, -RZ, R24.H1_H1 ;  /* 0x30000018ff187230 */ /* 0x000fc60000004100 */
[----:B------:R-:W-:Y:S01]  /*0920*/  FFMA.FTZ R44, R44, R31, R45 ;  /* 0x0000001f2c2c7223 */ /* 0x000fe2000001002d */
[----:B------:R-:W-:Y:S02]  /*0930*/  HADD2.F32 R31, -RZ, R4.H1_H1 ;  /* 0x30000004ff1f7230 */ /* 0x000fe40000004100 */
[--C-:B------:R-:W-:Y:S02]  /*0940*/  HADD2.F32 R4, -RZ, R21.reuse.H0_H0 ;  /* 0x20000015ff047230 */ /* 0x100fe40000004100 */
[----:B------:R-:W-:Y:S02]  /*0950*/  HADD2.F32 R21, -RZ, R21.H1_H1 ;  /* 0x30000015ff157230 */ /* 0x000fe40000004100 */
[----:B------:R-:W-:Y:S01]  /*0960*/  FMUL.FTZ R31, R20, R31 ;  /* 0x0000001f141f7220 */ /* 0x000fe20000410000 */
[--C-:B------:R-:W-:Y:S02]  /*0970*/  HADD2.F32 R20, -RZ, R25.reuse.H0_H0 ;  /* 0x20000019ff147230 */ /* 0x100fe40000004100 */
[----:B------:R-:W-:-:S02]  /*0980*/  HADD2.F32 R25, -RZ, R25.H1_H1 ;  /* 0x30000019ff197230 */ /* 0x000fc40000004100 */
[----:B------:R-:W-:Y:S01]  /*0990*/  FFMA.FTZ R8, R24, R29, R31 ;  /* 0x0000001d18087223 */ /* 0x000fe2000001001f */
[----:B------:R-:W-:-:S05]  /*09a0*/  HADD2.F32 R29, -RZ, R5.H0_H0 ;  /* 0x20000005ff1d7230 */ /* 0x000fca0000004100 */
[----:B------:R-:W-:Y:S01]  /*09b0*/  FMUL.FTZ R29, R4, R29 ;  /* 0x0000001d041d7220 */ /* 0x000fe20000410000 */
[----:B------:R-:W-:Y:S02]  /*09c0*/  HADD2.F32 R4, -RZ, R5.H1_H1 ;  /* 0x30000005ff047230 */ /* 0x000fe40000004100 */
[----:B------:R-:W-:-:S03]  /*09d0*/  HADD2.F32 R5, -RZ, R9.H0_H0 ;  /* 0x20000009ff057230 */ /* 0x000fc60000004100 */
[----:B------:R-:W-:Y:S01]  /*09e0*/  FMUL.FTZ R24, R21, R4 ;  /* 0x0000000415187220 */ /* 0x000fe20000410000 */
[----:B------:R-:W-:Y:S02]  /*09f0*/  HADD2.F32 R4, -RZ, R9.H1_H1 ;  /* 0x30000009ff047230 */ /* 0x000fe40000004100 */
[----:B------:R-:W-:Y:S01]  /*0a00*/  FFMA.FTZ R20, R20, R5, R29 ;  /* 0x0000000514147223 */ /* 0x000fe2000001001d */
[----:B------:R-:W-:Y:S02]  /*0a10*/  HADD2.F32 R5, -RZ, R22.H0_H0 ;  /* 0x20000016ff057230 */ /* 0x000fe40000004100 */
[----:B------:R-:W-:Y:S02]  /*0a20*/  HADD2.F32 R21, -RZ, R26.H0_H0 ;  /* 0x2000001aff157230 */ /* 0x000fe40000004100 */
[----:B------:R-:W-:Y:S01]  /*0a30*/  FFMA.FTZ R9, R25, R4, R24 ;  /* 0x0000000419097223 */ /* 0x000fe20000010018 */
[----:B------:R-:W-:Y:S02]  /*0a40*/  HADD2.F32 R4, -RZ, R10.H0_H0 ;  /* 0x2000000aff047230 */ /* 0x000fe40000004100 */
[----:B------:R-:W-:Y:S01]  /*0a50*/  FMUL.FTZ R28, R5, R28 ;  /* 0x0000001c051c7220 */ /* 0x000fe20000410000 */
[----:B------:R-:W-:-:S02]  /*0a60*/  HADD2.F32 R22, -RZ, R22.H1_H1 ;  /* 0x30000016ff167230 */ /* 0x000fc40000004100 */
[----:B------:R-:W-:Y:S02]  /*0a70*/  HADD2.F32 R5, -RZ, R6.H1_H1 ;  /* 0x30000006ff057230 */ /* 0x000fe40000004100 */
[----:B------:R-:W-:Y:S01]  /*0a80*/  FFMA.FTZ R21, R21, R4, R28 ;  /* 0x0000000415157223 */ /* 0x000fe2000001001c */
[----:B------:R-:W-:Y:S01]  /*0a90*/  HADD2.F32 R26, -RZ, R26.H1_H1 ;  /* 0x3000001aff1a7230 */ /* 0x000fe20000004100 */
[----:B------:R-:W0:Y:S01]  /*0aa0*/  LDS.128 R28, [R36+0x20] ;  /* 0x00002000241c7984 */ /* 0x000e220000000c00 */
[--C-:B------:R-:W-:Y:S02]  /*0ab0*/  HADD2.F32 R4, -RZ, R23.reuse.H0_H0 ;  /* 0x20000017ff047230 */ /* 0x100fe40000004100 */
[----:B------:R-:W-:Y:S01]  /*0ac0*/  FMUL.FTZ R25, R22, R5 ;  /* 0x0000000516197220 */ /* 0x000fe20000410000 */
[----:B------:R-:W-:Y:S02]  /*0ad0*/  HADD2.F32 R5, -RZ, R10.H1_H1 ;  /* 0x3000000aff057230 */ /* 0x000fe40000004100 */
[----:B------:R-:W-:-:S02]  /*0ae0*/  HADD2.F32 R23, -RZ, R23.H1_H1 ;  /* 0x30000017ff177230 */ /* 0x000fc40000004100 */
[----:B------:R-:W-:Y:S02]  /*0af0*/  HADD2.F32 R22, -RZ, R27.H0_H0 ;  /* 0x2000001bff167230 */ /* 0x000fe40000004100 */
[----:B------:R-:W-:Y:S01]  /*0b00*/  FFMA.FTZ R10, R26, R5, R25 ;  /* 0x000000051a0a7223 */ /* 0x000fe20000010019 */
[----:B------:R-:W-:Y:S02]  /*0b10*/  HADD2.F32 R5, -RZ, R7.H0_H0 ;  /* 0x20000007ff057230 */ /* 0x000fe40000004100 */
[--C-:B----4-:R-:W-:Y:S02]  /*0b20*/  HADD2.F32 R24, -RZ, R13.reuse.H0_H0 ;  /* 0x2000000dff187230 */ /* 0x110fe40000004100 */
[----:B------:R-:W-:Y:S02]  /*0b30*/  HADD2.F32 R13, -RZ, R13.H1_H1 ;  /* 0x3000000dff0d7230 */ /* 0x000fe40000004100 */
[----:B------:R-:W-:Y:S01]  /*0b40*/  FMUL.FTZ R25, R4, R5 ;  /* 0x0000000504197220 */ /* 0x000fe20000410000 */
[----:B------:R-:W-:-:S02]  /*0b50*/  HADD2.F32 R4, -RZ, R7.H1_H1 ;  /* 0x30000007ff047230 */ /* 0x000fc40000004100 */
[--C-:B------:R-:W-:Y:S02]  /*0b60*/  HADD2.F32 R5, -RZ, R11.reuse.H0_H0 ;  /* 0x2000000bff057230 */ /* 0x100fe40000004100 */
[--C-:B------:R-:W-:Y:S02]  /*0b70*/  HADD2.F32 R7, -RZ, R12.reuse.H0_H0 ;  /* 0x2000000cff077230 */ /* 0x100fe40000004100 */
[----:B------:R-:W-:Y:S01]  /*0b80*/  FMUL.FTZ R6, R23, R4 ;  /* 0x0000000417067220 */ /* 0x000fe20000410000 */
[----:B------:R-:W-:Y:S02]  /*0b90*/  HADD2.F32 R4, -RZ, R11.H1_H1 ;  /* 0x3000000bff047230 */ /* 0x000fe40000004100 */
[----:B------:R-:W-:Y:S01]  /*0ba0*/  FFMA.FTZ R22, R22, R5, R25 ;  /* 0x0000000516167223 */ /* 0x000fe20000010019 */
[----:B------:R-:W-:Y:S02]  /*0bb0*/  HADD2.F32 R11, -RZ, R27.H1_H1 ;  /* 0x3000001bff0b7230 */ /* 0x000fe40000004100 */
[----:B------:R-:W-:-:S03]  /*0bc0*/  HADD2.F32 R12, -RZ, R12.H1_H1 ;  /* 0x3000000cff0c7230 */ /* 0x000fc60000004100 */
[----:B------:R-:W-:Y:S01]  /*0bd0*/  FFMA.FTZ R11, R11, R4, R6 ;  /* 0x000000040b0b7223 */ /* 0x000fe20000010006 */
[--C-:B0-----:R-:W-:Y:S02]  /*0be0*/  HADD2.F32 R5, -RZ, R28.reuse.H0_H0 ;  /* 0x2000001cff057230 */ /* 0x101fe40000004100 */
[----:B------:R-:W-:-:S03]  /*0bf0*/  HADD2.F32 R23, -RZ, R28.H1_H1 ;  /* 0x3000001cff177230 */ /* 0x000fc60000004100 */
[----:B------:R-:W-:Y:S02]  /*0c00*/  FFMA.FTZ R44, R5, R7, R44 ;  /* 0x00000007052c7223 */ /* 0x000fe4000001002c */
[----:B------:R-:W0:Y:S01]  /*0c10*/  LDS.128 R4, [R36+0x30] ;  /* 0x0000300024047984 */ /* 0x000e220000000c00 */
[----:B------:R-:W-:Y:S01]  /*0c20*/  FFMA.FTZ R8, R23, R12, R8 ;  /* 0x0000000c17087223 */ /* 0x000fe20000010008 */
[--C-:B------:R-:W-:Y:S02]  /*0c30*/  HADD2.F32 R23, -RZ, R29.reuse.H0_H0 ;  /* 0x2000001dff177230 */ /* 0x100fe40000004100 */
[----:B------:R-:W-:-:S03]  /*0c40*/  HADD2.F32 R12, -RZ, R29.H1_H1 ;  /* 0x3000001dff0c7230 */ /* 0x000fc60000004100 */
[----:B------:R-:W-:Y:S01]  /*0c50*/  FFMA.FTZ R20, R23, R24, R20 ;  /* 0x0000001817147223 */ /* 0x000fe20000010014 */
[----:B------:R-:W-:Y:S02]  /*0c60*/  HADD2.F32 R23, -RZ, R14.H0_H0 ;  /* 0x2000000eff177230 */ /* 0x000fe40000004100 */
[----:B------:R-:W-:Y:S01]  /*0c70*/  FFMA.FTZ R9, R12, R13, R9 ;  /* 0x0000000d0c097223 */ /* 0x000fe20000010009 */
[----:B------:R-:W-:Y:S02]  /*0c80*/  HADD2.F32 R12, -RZ, R30.H0_H0 ;  /* 0x2000001eff0c7230 */ /* 0x000fe40000004100 */
[----:B-----5:R-:W-:Y:S02]  /*0c90*/  HADD2.F32 R24, -RZ, R16.H0_H0 ;  /* 0x20000010ff187230 */ /* 0x020fe40000004100 */
[----:B------:R-:W-:Y:S02]  /*0ca0*/  HADD2.F32 R13, -RZ, R30.H1_H1 ;  /* 0x3000001eff0d7230 */ /* 0x000fe40000004100 */
[----:B------:R-:W-:Y:S01]  /*0cb0*/  FFMA.FTZ R21, R12, R23, R21 ;  /* 0x000000170c157223 */ /* 0x000fe20000010015 */
[----:B------:R-:W-:-:S02]  /*0cc0*/  HADD2.F32 R14, -RZ, R14.H1_H1 ;  /* 0x3000000eff0e7230 */ /* 0x000fc40000004100 */
[----:B------:R-:W-:Y:S02]  /*0cd0*/  HADD2.F32 R16, -RZ, R16.H1_H1 ;  /* 0x30000010ff107230 */ /* 0x000fe40000004100 */
[----:B------:R-:W-:Y:S02]  /*0ce0*/  HADD2.F32 R12, -RZ, R15.H1_H1 ;  /* 0x3000000fff0c7230 */ /* 0x000fe40000004100 */
[----:B------:R-:W-:Y:S01]  /*0cf0*/  FFMA.FTZ R10, R13, R14, R10 ;  /* 0x0000000e0d0a7223 */ /* 0x000fe2000001000a */
[--C-:B------:R-:W-:Y:S02]  /*0d00*/  HADD2.F32 R14, -RZ, R17.reuse.H0_H0 ;  /* 0x20000011ff0e7230 */ /* 0x100fe40000004100 */
[----:B------:R-:W-:Y:S02]  /*0d10*/  HADD2.F32 R17, -RZ, R17.H1_H1 ;  /* 0x30000011ff117230 */ /* 0x000fe40000004100 */
[----:B------:R-:W-:Y:S02]  /*0d20*/  HADD2.F32 R13, -RZ, R15.H0_H0 ;  /* 0x2000000fff0d7230 */ /* 0x000fe40000004100 */
[----:B------:R-:W-:-:S05]  /*0d30*/  HADD2.F32 R15, -RZ, R31.H0_H0 ;  /* 0x2000001fff0f7230 */ /* 0x000fca0000004100 */
[----:B------:R-:W-:Y:S01]  /*0d40*/  FFMA.FTZ R13, R15, R13, R22 ;  /* 0x0000000d0f0d7223 */ /* 0x000fe20000010016 */
[----:B0-----:R-:W-:Y:S02]  /*0d50*/  HADD2.F32 R23, -RZ, R4.H0_H0 ;  /* 0x20000004ff177230 */ /* 0x001fe40000004100 */
[----:B------:R-:W-:-:S03]  /*0d60*/  HADD2.F32 R25, -RZ, R5.H0_H0 ;  /* 0x20000005ff197230 */ /* 0x000fc60000004100 */
[----:B------:R-:W-:Y:S01]  /*0d70*/  FFMA.FTZ R44, R23, R24, R44 ;  /* 0x00000018172c7223 */ /* 0x000fe2000001002c */
[----:B------:R-:W-:Y:S02]  /*0d80*/  HADD2.F32 R23, -RZ, R4.H1_H1 ;  /* 0x30000004ff177230 */ /* 0x000fe40000004100 */
[----:B------:R-:W-:Y:S01]  /*0d90*/  FFMA.FTZ R14, R25, R14, R20 ;  /* 0x0000000e190e7223 */ /* 0x000fe20000010014 */
[----:B------:R-:W-:Y:S02]  /*0da0*/  HADD2.F32 R4, -RZ, R31.H1_H1 ;  /* 0x3000001fff047230 */ /* 0x000fe40000004100 */
[----:B------:R-:W-:Y:S01]  /*0db0*/  FFMA.FTZ R23, R23, R16, R8 ;  /* 0x0000001017177223 */ /* 0x000fe20000010008 */
[----:B------:R-:W-:Y:S02]  /*0dc0*/  HADD2.F32 R8, -RZ, R5.H1_H1 ;  /* 0x30000005ff087230 */ /* 0x000fe40000004100 */
[----:B------:R-:W-:Y:S01]  /*0dd0*/  FFMA.FTZ R11, R4, R12, R11 ;  /* 0x0000000c040b7223 */ /* 0x000fe2000001000b */
[----:B------:R-:W-:-:S02]  /*0de0*/  HADD2.F32 R4, -RZ, R6.H0_H0 ;  /* 0x20000006ff047230 */ /* 0x000fc40000004100 */
[----:B------:R-:W-:Y:S01]  /*0df0*/  FADD.FTZ R23, R44, R23 ;  /* 0x000000172c177221 */ /* 0x000fe20000010000 */
[----:B------:R-:W-:Y:S02]  /*0e00*/  HADD2.F32 R5, -RZ, R6.H1_H1 ;  /* 0x30000006ff057230 */ /* 0x000fe40000004100 */
[----:B------:R-:W-:Y:S01]  /*0e10*/  FFMA.FTZ R8, R8, R17, R9 ;  /* 0x0000001108087223 */ /* 0x000fe20000010009 */
[--C-:B------:R-:W-:Y:S02]  /*0e20*/  HADD2.F32 R9, -RZ, R18.reuse.H0_H0 ;  /* 0x20000012ff097230 */ /* 0x100fe40000004100 */
[----:B------:R-:W-:Y:S01]  /*0e30*/  FADD.FTZ R23, R14, R23 ;  /* 0x000000170e177221 */ /* 0x000fe20000010000 */
[----:B------:R-:W-:Y:S02]  /*0e40*/  HADD2.F32 R18, -RZ, R18.H1_H1 ;  /* 0x30000012ff127230 */ /* 0x000fe40000004100 */
[----:B------:R-:W-:Y:S02]  /*0e50*/  HADD2.F32 R12, -RZ, R19.H0_H0 ;  /* 0x20000013ff0c7230 */ /* 0x000fe40000004100 */
[----:B------:R-:W-:Y:S01]  /*0e60*/  FFMA.FTZ R4, R4, R9, R21 ;  /* 0x0000000904047223 */ /* 0x000fe20000010015 */
[----:B------:R-:W-:Y:S01]  /*0e70*/  FADD.FTZ R23, R8, R23 ;  /* 0x0000001708177221 */ /* 0x000fe20000010000 */
[----:B------:R-:W-:-:S02]  /*0e80*/  HADD2.F32 R6, -RZ, R7.H0_H0 ;  /* 0x20000007ff067230 */ /* 0x000fc40000004100 */
[----:B------:R-:W-:Y:S01]  /*0e90*/  FFMA.FTZ R5, R5, R18, R10 ;  /* 0x0000001205057223 */ /* 0x000fe2000001000a */
[----:B------:R-:W-:Y:S01]  /*0ea0*/  IADD3 R9, PT, PT, R39, 0x1, RZ ;  /* 0x0000000127097810 */ /* 0x000fe20007ffe0ff */
[----:B------:R-:W-:Y:S01]  /*0eb0*/  FADD.FTZ R8, R4, R23 ;  /* 0x0000001704087221 */ /* 0x000fe20000010000 */
[----:B------:R-:W-:Y:S02]  /*0ec0*/  HADD2.F32 R19, -RZ, R19.H1_H1 ;  /* 0x30000013ff137230 */ /* 0x000fe40000004100 */
[----:B------:R-:W-:Y:S01]  /*0ed0*/  FFMA.FTZ R6, R6, R12, R13 ;  /* 0x0000000c06067223 */ /* 0x000fe2000001000d */
[----:B------:R-:W-:Y:S01]  /*0ee0*/  I2FP.F32.S32 R9, R9 ;  /* 0x0000000900097245 */ /* 0x000fe20000201400 */
[----:B------:R-:W-:Y:S01]  /*0ef0*/  FADD.FTZ R5, R5, R8 ;  /* 0x0000000805057221 */ /* 0x000fe20000010000 */
[----:B------:R-:W-:Y:S01]  /*0f00*/  HADD2.F32 R4, -RZ, R7.H1_H1 ;  /* 0x30000007ff047230 */ /* 0x000fe20000004100 */
[----:B------:R-:W-:Y:S02]  /*0f10*/  IADD3 R39, PT, PT, R39, 0x80, RZ ;  /* 0x0000008027277810 */ /* 0x000fe40007ffe0ff */
[----:B------:R-:W-:Y:S01]  /*0f20*/  FADD.FTZ R5, R6, R5 ;  /* 0x0000000506057221 */ /* 0x000fe20000010000 */
[----:B------:R-:W-:Y:S01]  /*0f30*/  IADD3 R6, PT, PT, R41, -0x1, RZ ;  /* 0xffffffff29067810 */ /* 0x000fe20007ffe0ff */
[----:B------:R-:W-:Y:S01]  /*0f40*/  FMUL.FTZ R9, R9, R0 ;  /* 0x0000000009097220 */ /* 0x000fe20000410000 */
[----:B------:R-:W-:Y:S01]  /*0f50*/  FFMA.FTZ R4, R4, R19, R11 ;  /* 0x0000001304047223 */ /* 0x000fe2000001000b */
[----:B------:R-:W-:-:S02]  /*0f60*/  IADD3 R41, PT, PT, R41, 0x80, RZ ;  /* 0x0000008029297810 */ /* 0x000fc40007ffe0ff */
[----:B------:R-:W-:Y:S01]  /*0f70*/  ISETP.GE.AND P0, PT, R6, R43, PT ;  /* 0x0000002b0600720c */ /* 0x000fe20003f06270 */
[----:B------:R-:W-:Y:S01]  /*0f80*/  FADD.FTZ R4, R4, R5 ;  /* 0x0000000504047221 */ /* 0x000fe20000010000 */
[----:B------:R-:W-:-:S05]  /*0f90*/  FSEL R9, R9, RZ, P2 ;  /* 0x000000ff09097208 */ /* 0x000fca0001000000 */
[----:B------:R-:W-:-:S05]  /*0fa0*/  FFMA.FTZ R4, R4, UR12, R9 ;  /* 0x0000000c04047c23 */ /* 0x000fca0008010009 */
[C---:B------:R-:W-:Y:S02]  /*0fb0*/  FSEL R5, R4.reuse, RZ, !P0 ;  /* 0x000000ff04057208 */ /* 0x040fe40004000000 */
[----:B------:R-:W-:Y:S02]  /*0fc0*/  @!P0 FMNMX.FTZ R35, R4, R35, !PT ;  /* 0x0000002304238209 */ /* 0x000fe40007810000 */
[----:B------:R-:W-:Y:S01]  /*0fd0*/  ISETP.GE.AND P0, PT, R42, R34, PT ;  /* 0x000000222a00720c */ /* 0x000fe20003f06270 */
[----:B------:R0:W-:Y:S02]  /*0fe0*/  STS [R40], R5 ;  /* 0x0000000528007388 */ /* 0x0001e40000000800 */
[----:B0-----:R-:W-:-:S10]  /*0ff0*/  IADD3 R40, PT, PT, R40, 0x200, RZ ;  /* 0x0000020028287810 */ /* 0x001fd40007ffe0ff */
[----:B------:R-:W-:Y:S05]  /*1000*/  @!P0 BRA `(.L_x_20452) ;  /* 0xfffffff400e48947 */ /* 0x000fea000383ffff */
.L_x_20451:
[----:B------:R-:W-:Y:S05]  /*1010*/  BSYNC.RECONVERGENT B0 ;  /* 0x0000000000007941 */ /* 0x000fea0003800200 */
.L_x_20450:
[----:B-----5:R-:W1:Y:S01]  /*1020*/  SHFL.BFLY PT, R0, R35, 0x10, 0x1f ;  /* 0x0e001f0023007f89 */ /* 0x020e6200000e0000 */
        /* <DEDUP_REMOVED lines=17> */
[----:B------:R-:W-:Y:S01]  /*1140*/  LEA R7, R36, R6, 0x2 ;  /* 0x0000000624077211 */ /* 0x000fe200078e10ff */
[----:B------:R-:W-:Y:S01]  /*1150*/  IMAD R5, R39, 0x4, R6 ;  /* 0x0000000427057824 */ /* 0x000fe200078e0206 */
[----:B-1----:R-:W-:Y:S02]  /*1160*/  FMNMX.FTZ R12, R8, R9, !PT ;  /* 0x00000009080c7209 */ /* 0x002fe40007810000 */
[----:B------:R-:W-:-:S03]  /*1170*/  MOV R9, 0xff7fffff ;  /* 0xff7fffff00097802 */ /* 0x000fc60000000f00 */
[----:B------:R-:W-:Y:S01]  /*1180*/  @!P0 STS [R5], R12 ;  /* 0x0000000c05008388 */ /* 0x000fe20000000800 */
[----:B------:R-:W-:Y:S06]  /*1190*/  BAR.SYNC.DEFER_BLOCKING 0x0 ;  /* 0x0000000000007b1d */ /* 0x000fec0000010000 */
        /* <DEDUP_REMOVED lines=31> */
.L_x_20457:
        /* <DEDUP_REMOVED lines=11> */
.L_x_20456:
[----:B------:R-:W-:Y:S05]  /*1440*/  BSYNC.RECONVERGENT B1 ;  /* 0x0000000000017941 */ /* 0x000fea0003800200 */
.L_x_20455:
        /* <DEDUP_REMOVED lines=12> */
.L_x_20460:
        /* <DEDUP_REMOVED lines=28> */
[----:B-----5:R-:W-:Y:S01]  /*16d0*/  FADD.FTZ R19, -R8, R19 ;  /* 0x0000001308137221 */ /* 0x020fe20000010100 */
        /* <DEDUP_REMOVED lines=8> */
[C---:B-----5:R-:W-:Y:S01]  /*1760*/  FADD.FTZ R14, -R8.reuse, R27 ;  /* 0x0000001b080e7221 */ /* 0x060fe20000010100 */
[----:B------:R-:W-:Y:S01]  /*1770*/  FADD.FTZ R20, -R8, R25 ;  /* 0x0000001908147221 */ /* 0x000fe20000010100 */
[----:B---3--:R-:W-:Y:S02]  /*1780*/  STS [R10+-0x200], R21 ;  /* 0xfffe00150a007388 */ /* 0x008fe40000000800 */
        /* <DEDUP_REMOVED lines=9> */
[----:B------:R2:W5:Y:S01]  /*1820*/  MUFU.EX2 R25, R18 ;  /* 0x0000001200197308 */ /* 0x0005620000000800 */
        /* <DEDUP_REMOVED lines=11> */
[----:B-----5:R-:W-:Y:S03]  /*18e0*/  STS [R10+0x800], R25 ;  /* 0x000800190a007388 */ /* 0x020fe60000000800 */
        /* <DEDUP_REMOVED lines=38> */
.L_x_20459:
[----:B------:R-:W-:Y:S05]  /*1b50*/  BSYNC.RECONVERGENT B1 ;  /* 0x0000000000017941 */ /* 0x000fea0003800200 */
.L_x_20458:
        /* <DEDUP_REMOVED lines=55> */
.L_x_20462:
[----:B------:R-:W-:Y:S05]  /*1ed0*/  BSYNC.RECONVERGENT B1 ;  /* 0x0000000000017941 */ /* 0x000fea0003800200 */
.L_x_20461:
        /* <DEDUP_REMOVED lines=26> */
.L_x_20454:
[----:B------:R-:W-:Y:S05]  /*2080*/  BSYNC.RECONVERGENT B0 ;  /* 0x0000000000007941 */ /* 0x000fea0003800200 */
.L_x_20453:
        /* <DEDUP_REMOVED lines=40> */
.L_x_20467:
[----:B------:R-:W0:Y:S01]  /*2310*/  LDS R8, [R7] ;  /* 0x0000000007087984 */ /* 0x000e220000000800 */
[----:B------:R-:W-:-:S05]  /*2320*/  VIADD R10, R10, 0x1 ;  /* 0x000000010a0a7836 */ /* 0x000fca0000000000 */
[----:B------:R-:W-:Y:S01]  /*2330*/  ISETP.NE.AND P0, PT, R10, RZ, PT ;  /* 0x000000ff0a00720c */ /* 0x000fe20003f05270 */
[----:B0-----:R-:W-:-:S05]  /*2340*/  FMUL.FTZ R8, R8, R5 ;  /* 0x0000000508087220 */ /* 0x001fca0000410000 */
[----:B------:R0:W-:Y:S02]  /*2350*/  STS [R7], R8 ;  /* 0x0000000807007388 */ /* 0x0001e40000000800 */
[----:B0-----:R-:W-:-:S05]  /*2360*/  IADD3 R7, PT, PT, R7, 0x200, RZ ;  /* 0x0000020007077810 */ /* 0x001fca0007ffe0ff */
[----:B------:R-:W-:Y:S05]  /*2370*/  @P0 BRA `(.L_x_20467) ;  /* 0xfffffffc00e40947 */ /* 0x000fea000383ffff */
.L_x_20466:
[----:B------:R-:W-:Y:S05]  /*2380*/  BSYNC.RECONVERGENT B1 ;  /* 0x0000000000017941 */ /* 0x000fea0003800200 */
.L_x_20465:
[----:B------:R-:W-:Y:S05]  /*2390*/  @!P1 BRA `(.L_x_20464) ;  /* 0x0000000400b89947 */ /* 0x000fea0003800000 */
[----:B------:R-:W-:Y:S01]  /*23a0*/  IADD3 R8, PT, PT, -R9, R6, RZ ;  /* 0x0000000609087210 */ /* 0x000fe20007ffe1ff */
        /* <DEDUP_REMOVED lines=10> */
.L_x_20470:
        /* <DEDUP_REMOVED lines=52> */
.L_x_20469:
[----:B------:R-:W-:Y:S05]  /*2790*/  BSYNC.RECONVERGENT B1 ;  /* 0x0000000000017941 */ /* 0x000fea0003800200 */
.L_x_20468:
        /* <DEDUP_REMOVED lines=31> */
.L_x_20472:
[----:B------:R-:W-:Y:S05]  /*2990*/  BSYNC.RECONVERGENT B1 ;  /* 0x0000000000017941 */ /* 0x000fea0003800200 */
.L_x_20471:
        /* <DEDUP_REMOVED lines=14> */
.L_x_20464:
[----:B------:R-:W-:Y:S05]  /*2a80*/  BSYNC.RECONVERGENT B0 ;  /* 0x0000000000007941 */ /* 0x000fea0003800200 */
.L_x_20463:
[----:B------:R-:W-:Y:S01]  /*2a90*/  BAR.SYNC.DEFER_BLOCKING 0x0 ;  /* 0x0000000000007b1d */ /* 0x000fe20000010000 */
[----:B------:R-:W-:Y:S01]  /*2aa0*/  ISETP.GE.AND P0, PT, R39, R34, PT ;  /* 0x000000222700720c */ /* 0x000fe20003f06270 */
[----:B------:R-:W-:Y:S01]  /*2ab0*/  HFMA2 R35, -RZ, RZ, 0, 0 ;  /* 0x00000000ff237431 */ /* 0x000fe200000001ff */
[----:B------:R-:W-:Y:S02]  /*2ac0*/  CS2R R30, SRZ ;  /* 0x00000000001e7805 */ /* 0x000fe4000001ff00 */
[----:B------:R-:W-:Y:S01]  /*2ad0*/  MOV R27, RZ ;  /* 0x000000ff001b7202 */ /* 0x000fe20000000f00 */
[----:B------:R-:W2:Y:S01]  /*2ae0*/  LDCU UR9, c[0x0][0x3cc] ;  /* 0x00007980ff0977ac */ /* 0x000ea20008000800 */
[----:B------:R-:W-:Y:S01]  /*2af0*/  BSSY.RECONVERGENT B0, `(.L_x_20473) ;  /* 0x00000de000007945 */ /* 0x000fe20003800200 */
[----:B------:R-:W3:Y:S06]  /*2b00*/  LDCU.64 UR4, c[0x0][0x398] ;  /* 0x00007300ff0477ac */ /* 0x000eec0008000a00 */
[----:B------:R-:W-:Y:S05]  /*2b10*/  @P0 BRA `(.L_x_20474) ;  /* 0x0000000c006c0947 */ /* 0x000fea0003800000 */
[----:B------:R-:W4:Y:S01]  /*2b20*/  LDCU UR12, c[0x0][0x3b8] ;  /* 0x00007700ff0c77ac */ /* 0x000f220008000800 */
[----:B-1----:R-:W-:Y:S01]  /*2b30*/  SHF.L.U32 R7, R37, 0x5, RZ ;  /* 0x0000000525077819 */ /* 0x002fe200000006ff */
[----:B0-----:R-:W-:Y:S01]  /*2b40*/  VIADD R5, R4, 0x60 ;  /* 0x0000006004057836 */ /* 0x001fe20000000000 */
[----:B------:R-:W-:Y:S01]  /*2b50*/  SHF.R.U32.HI R6, RZ, 0x3, R37 ;  /* 0x00000003ff067819 */ /* 0x000fe20000011625 */
[----:B------:R-:W0:Y:S01]  /*2b60*/  LDCU UR8, c[0x0][0x3d0] ;  /* 0x00007a00ff0877ac */ /* 0x000e220008000800 */
[----:B------:R-:W-:Y:S02]  /*2b70*/  LOP3.LUT R4, R7, 0x60, RZ, 0xe2, !PT ;  /* 0x0000006007047812 */ /* 0x000fe400078ee2ff */
[----:B------:R-:W-:Y:S01]  /*2b80*/  LOP3.LUT R6, R6, 0x7c, RZ, 0xc0, !PT ;  /* 0x0000007c06067812 */ /* 0x000fe200078ec0ff */
[----:B------:R-:W1:Y:S01]  /*2b90*/  LDCU.64 UR10, c[0x0][0x3a8] ;  /* 0x00007500ff0a77ac */ /* 0x000e620008000a00 */
[----:B------:R-:W-:Y:S02]  /*2ba0*/  MOV R7, RZ ;  /* 0x000000ff00077202 */ /* 0x000fe40000000f00 */
[----:B------:R-:W-:Y:S01]  /*2bb0*/  LEA R5, R0, R5, 0x18 ;  /* 0x0000000500057211 */ /* 0x000fe200078ec0ff */
[C---:B------:R-:W-:Y:S01]  /*2bc0*/  VIADD R0, R39.reuse, 0x1 ;  /* 0x0000000127007836 */ /* 0x040fe20000000000 */
[----:B------:R-:W-:-:S02]  /*2bd0*/  LEA R4, R39, R4, 0x7 ;  /* 0x0000000427047211 */ /* 0x000fc400078e38ff */
[----:B------:R-:W-:Y:S02]  /*2be0*/  SHF.L.U32 R38, R37, 0x3, RZ ;  /* 0x0000000325267819 */ /* 0x000fe400000006ff */
[----:B------:R-:W-:Y:S01]  /*2bf0*/  IADD3 R25, PT, PT, R4, 0x10, R5 ;  /* 0x0000001004197810 */ /* 0x000fe20007ffe005 */
[----:B----4-:R-:W-:Y:S01]  /*2c00*/  IMAD R9, R32, UR12, RZ ;  /* 0x0000000c20097c24 */ /* 0x010fe2000f8e02ff */
[----:B------:R-:W-:Y:S02]  /*2c10*/  LOP3.LUT R4, R38, 0x18, RZ, 0xc0, !PT ;  /* 0x0000001826047812 */ /* 0x000fe400078ec0ff */
[----:B------:R-:W-:Y:S01]  /*2c20*/  MOV R35, RZ ;  /* 0x000000ff00237202 */ /* 0x000fe20000000f00 */
[----:B------:R-:W-:Y:S01]  /*2c30*/  IMAD.WIDE R6, R9, 0x4, R6 ;  /* 0x0000000409067825 */ /* 0x000fe200078e0206 */
[C---:B------:R-:W-:Y:S02]  /*2c40*/  LEA R4, R39.reuse, R4, 0x5 ;  /* 0x0000000427047211 */ /* 0x040fe400078e28ff */
[----:B------:R-:W-:Y:S01]  /*2c50*/  IADD3 R39, PT, PT, R39, -R34, RZ ;  /* 0x8000002227277210 */ /* 0x000fe20007ffe0ff */
[----:B0-----:R-:W-:Y:S01]  /*2c60*/  IMAD R28, R33, UR8, RZ ;  /* 0x00000008211c7c24 */ /* 0x001fe2000f8e02ff */
[----:B-1----:R-:W-:Y:S01]  /*2c70*/  IADD3 R26, P0, PT, R6, UR10, RZ ;  /* 0x0000000a061a7c10 */ /* 0x002fe2000ff1e0ff */
[----:B------:R-:W-:Y:S01]  /*2c80*/  VIADD R33, R4, 0x3 ;  /* 0x0000000304217836 */ /* 0x000fe20000000000 */
[----:B------:R-:W-:-:S02]  /*2c90*/  LOP3.LUT R38, R38, 0xf8, RZ, 0xc0, !PT ;  /* 0x000000f826267812 */ /* 0x000fc400078ec0ff */
[----:B------:R-:W-:Y:S02]  /*2ca0*/  IADD3.X R24, PT, PT, R7, UR11, RZ, P0, !PT ;  /* 0x0000000b07187c10 */ /* 0x000fe400087fe4ff */
[----:B------:R-:W-:-:S07]  /*2cb0*/  SHF.R.S32.HI R29, RZ, 0x1f, R28 ;  /* 0x0000001fff1d7819 */ /* 0x000fce000001141c */
.L_x_20483:
[----:B------:R-:W-:Y:S01]  /*2cc0*/  MOV R12, R26 ;  /* 0x0000001a000c7202 */ /* 0x000fe20000000f00 */
[----:B------:R-:W0:Y:S01]  /*2cd0*/  LDS.128 R8, [R25+-0x10] ;  /* 0xfffff00019087984 */ /* 0x000e220000000c00 */
[----:B------:R-:W-:-:S03]  /*2ce0*/  MOV R13, R24 ;  /* 0x00000018000d7202 */ /* 0x000fc60000000f00 */
[----:B------:R-:W1:Y:S04]  /*2cf0*/  LDS.128 R20, [R25] ;  /* 0x0000000019147984 */ /* 0x000e680000000c00 */
[----:B------:R-:W2:Y:S01]  /*2d00*/  LDG.E.CONSTANT R5, desc[UR6][R12.64] ;  /* 0x000000060c057981 */ /* 0x000ea2000c1e9900 */
[----:B0-----:R-:W-:Y:S02]  /*2d10*/  F2FP.F16.F32.PACK_AB R40, R9, R8 ;  /* 0x000000080928723e */ /* 0x001fe400000000ff */
[----:B------:R-:W-:Y:S01]  /*2d20*/  F2FP.F16.F32.PACK_AB R41, R11, R10 ;  /* 0x0000000a0b29723e */ /* 0x000fe200000000ff */
[----:B--2---:R-:W-:-:S03]  /*2d30*/  IMAD.WIDE R4, R5, UR9, R28 ;  /* 0x0000000905047c25 */ /* 0x004fc6000f8e021c */
[----:B------:R-:W-:-:S04]  /*2d40*/  IADD3 R4, P0, PT, R38, R4, RZ ;  /* 0x0000000426047210 */ /* 0x000fc80007f1e0ff */
[----:B------:R-:W-:Y:S02]  /*2d50*/  IADD3.X R5, PT, PT, RZ, R5, RZ, P0, !PT ;  /* 0x00000005ff057210 */ /* 0x000fe400007fe4ff */
[----:B---3--:R-:W-:-:S04]  /*2d60*/  LEA R16, P0, R4, UR4, 0x1 ;  /* 0x0000000404107c11 */ /* 0x008fc8000f8008ff */
[----:B------:R-:W-:-:S05]  /*2d70*/  LEA.HI.X R17, R4, UR5, R5, 0x1, P0 ;  /* 0x0000000504117c11 */ /* 0x000fca00080f0c05 */
[----:B------:R0:W5:Y:S01]  /*2d80*/  LDG.E.128.CONSTANT R4, desc[UR6][R16.64+0x600] ;  /* 0x0006000610047981 */ /* 0x000162000c1e9d00 */
[----:B------:R-:W-:Y:S01]  /*2d90*/  ISETP.NE.AND P0, PT, R39, -0x1, PT ;  /* 0xffffffff2700780c */ /* 0x000fe20003f05270 */
[----:B------:R-:W-:Y:S01]  /*2da0*/  BSSY.RECONVERGENT B1, `(.L_x_20475) ;  /* 0x0000023000017945 */ /* 0x000fe20003800200 */
[----:B-1----:R-:W-:Y:S01]  /*2db0*/  F2FP.F16.F32.PACK_AB R21, R21, R20 ;  /* 0x000000141515723e */ /* 0x002fe200000000ff */
[----:B------:R0:W5:Y:S01]  /*2dc0*/  LDG.E.128.CONSTANT R8, desc[UR6][R16.64] ;  /* 0x0000000610087981 */ /* 0x000162000c1e9d00 */
[----:B------:R-:W-:-:S09]  /*2dd0*/  VIADD R20, R33, 0xfffffffd ;  /* 0xfffffffd21147836 */ /* 0x000fd20000000000 */
[----:B0-----:R-:W-:Y:S05]  /*2de0*/  @P0 BRA `(.L_x_20476) ;  /* 0x0000000000780947 */ /* 0x001fea0003800000 */
[C---:B------:R-:W-:Y:S01]  /*2df0*/  IADD3 R12, PT, PT, R33.reuse, -0x1, RZ ;  /* 0xffffffff210c7810 */ /* 0x040fe20007ffe0ff */
[C---:B------:R-:W-:Y:S01]  /*2e00*/  VIADD R42, R33.reuse, 0x3 ;  /* 0x00000003212a7836 */ /* 0x040fe20000000000 */
[C---:B------:R-:W-:Y:S02]  /*2e10*/  IADD3 R14, PT, PT, R33.reuse, 0x1, RZ ;  /* 0x00000001210e7810 */ /* 0x040fe40007ffe0ff */
[-C--:B------:R-:W-:Y:S02]  /*2e20*/  ISETP.GE.AND P6, PT, R12, R43.reuse, PT ;  /* 0x0000002b0c00720c */ /* 0x080fe40003fc6270 */
[----:B------:R-:W-:Y:S02]  /*2e30*/  ISETP.GE.AND P1, PT, R14, R43, PT ;  /* 0x0000002b0e00720c */ /* 0x000fe40003f26270 */
[C---:B------:R-:W-:Y:S02]  /*2e40*/  IADD3 R18, PT, PT, R33.reuse, 0x2, RZ ;  /* 0x0000000221127810 */ /* 0x040fe40007ffe0ff */
[----:B------:R-:W-:-:S02]  /*2e50*/  IADD3 R12, PT, PT, R33, -0x2, RZ ;  /* 0xfffffffe210c7810 */ /* 0x000fc40007ffe0ff */
[----:B------:R-:W-:Y:S02]  /*2e60*/  IADD3 R14, PT, PT, R33, 0x4, RZ ;  /* 0x00000004210e7810 */ /* 0x000fe40007ffe0ff */
[C---:B-----5:R-:W-:Y:S02]  /*2e70*/  PRMT R15, R10.reuse, 0x7632, R15 ;  /* 0x000076320a0f7816 */ /* 0x060fe4000000000f */
[----:B------:R-:W-:Y:S02]  /*2e80*/  PRMT R13, R9, 0x7632, R13 ;  /* 0x00007632090d7816 */ /* 0x000fe4000000000d */
[----:B------:R-:W-:Y:S02]  /*2e90*/  SEL R10, R10, RZ, !P1 ;  /* 0x000000ff0a0a7207 */ /* 0x000fe40004800000 */
[-C--:B------:R-:W-:Y:S02]  /*2ea0*/  ISETP.GE.AND P2, PT, R18, R43.reuse, PT ;  /* 0x0000002b1200720c */ /* 0x080fe40003f46270 */
[----:B------:R-:W-:-:S02]  /*2eb0*/  ISETP.GE.AND P5, PT, R12, R43, PT ;  /* 0x0000002b0c00720c */ /* 0x000fc40003fa6270 */
[----:B------:R-:W-:Y:S02]  /*2ec0*/  SEL R9, R9, RZ, !P6 ;  /* 0x000000ff09097207 */ /* 0x000fe40007000000 */
[-C--:B------:R-:W-:Y:S02]  /*2ed0*/  ISETP.GE.AND P1, PT, R33, R43.reuse, PT ;  /* 0x0000002b2100720c */ /* 0x080fe40003f26270 */
[-C--:B------:R-:W-:Y:S02]  /*2ee0*/  ISETP.GE.AND P3, PT, R42, R43.reuse, PT ;  /* 0x0000002b2a00720c */ /* 0x080fe40003f66270 */
        /* <DEDUP_REMOVED lines=14> */
.L_x_20476:
[----:B------:R-:W-:Y:S05]  /*2fd0*/  BSYNC.RECONVERGENT B1 ;  /* 0x0000000000017941 */ /* 0x000fea0003800200 */
.L_x_20475:
        /* <DEDUP_REMOVED lines=33> */
.L_x_20478:
[----:B------:R-:W-:Y:S05]  /*31f0*/  BSYNC.RECONVERGENT B1 ;  /* 0x0000000000017941 */ /* 0x000fea0003800200 */
.L_x_20477:
[----:B0-----:R-:W5:Y:S02]  /*3200*/  LDG.E.128.CONSTANT R16, desc[UR6][R16.64+0x400] ;  /* 0x0004000610107981 */ /* 0x001f64000c1e9d00 */
[C---:B-----5:R-:W-:Y:S02]  /*3210*/  HFMA2 R13, R41.reuse, R13, -RZ ;  /* 0x0000000d290d7231 */ /* 0x060fe400001000ff */
[----:B------:R-:W-:Y:S01]  /*3220*/  HMUL2 R9, R41, R9 ;  /* 0x0000000929097232 */ /* 0x000fe20000000000 */
[----:B------:R-:W-:Y:S01]  /*3230*/  BSSY.RECONVERGENT B1, `(.L_x_20479) ;  /* 0x0000023000017945 */ /* 0x000fe20003800200 */
[----:B------:R-:W-:Y:S02]  /*3240*/  F2FP.F16.F32.PACK_AB R22, R23, R22 ;  /* 0x000000161716723e */ /* 0x000fe400000000ff */
[C---:B------:R-:W-:Y:S02]  /*3250*/  HFMA2 R8, R40.reuse, R8, R9 ;  /* 0x0000000828087231 */ /* 0x040fe40000000009 */
[----:B------:R-:W-:Y:S01]  /*3260*/  HFMA2 R12, R40, R12, R13 ;  /* 0x0000000c280c7231 */ /* 0x000fe2000000000d */
[----:B------:R-:W-:Y:S06]  /*3270*/  @P0 BRA `(.L_x_20480) ;  /* 0x0000000000780947 */ /* 0x000fec0003800000 */
[C---:B------:R-:W-:Y:S02]  /*3280*/  IADD3 R42, PT, PT, R33.reuse, -0x1, RZ ;  /* 0xffffffff212a7810 */ /* 0x040fe40007ffe0ff */
[-C--:B------:R-:W-:Y:S02]  /*3290*/  ISETP.GE.AND P2, PT, R33, R43.reuse, PT ;  /* 0x0000002b2100720c */ /* 0x080fe40003f46270 */
[----:B------:R-:W-:Y:S02]  /*32a0*/  ISETP.GE.AND P1, PT, R42, R43, PT ;  /* 0x0000002b2a00720c */ /* 0x000fe40003f26270 */
[C---:B------:R-:W-:Y:S02]  /*32b0*/  PRMT R9, R17.reuse, 0x7632, R9 ;  /* 0x0000763211097816 */ /* 0x040fe40000000009 */
[----:B------:R-:W-:Y:S02]  /*32c0*/  SEL R17, R17, RZ, !P1 ;  /* 0x000000ff11117207 */ /* 0x000fe40004800000 */
[----:B------:R-:W-:-:S02]  /*32d0*/  SEL R42, R9, RZ, !P2 ;  /* 0x000000ff092a7207 */ /* 0x000fc40005000000 */
[----:B------:R-:W-:Y:S02]  /*32e0*/  IADD3 R44, PT, PT, R33, 0x2, RZ ;  /* 0x00000002212c7810 */ /* 0x000fe40007ffe0ff */
[----:B------:R-:W-:Y:S02]  /*32f0*/  PRMT R17, R17, 0x5410, R42 ;  /* 0x0000541011117816 */ /* 0x000fe4000000002a */
[C---:B------:R-:W-:Y:S02]  /*3300*/  IADD3 R42, PT, PT, R33.reuse, 0x1, RZ ;  /* 0x00000001212a7810 */ /* 0x040fe40007ffe0ff */
[-C--:B------:R-:W-:Y:S01]  /*3310*/  ISETP.GE.AND P4, PT, R44, R43.reuse, PT ;  /* 0x0000002b2c00720c */ /* 0x080fe20003f86270 */
[C---:B------:R-:W-:Y:S01]  /*3320*/  VIADD R44, R33.reuse, 0x3 ;  /* 0x00000003212c7836 */ /* 0x040fe20000000000 */
[----:B------:R-:W-:Y:S02]  /*3330*/  ISETP.GE.AND P3, PT, R42, R43, PT ;  /* 0x0000002b2a00720c */ /* 0x000fe40003f66270 */
[----:B------:R-:W-:-:S02]  /*3340*/  IADD3 R42, PT, PT, R33, 0x4, RZ ;  /* 0x00000004212a7810 */ /* 0x000fc40007ffe0ff */
[-C--:B------:R-:W-:Y:S02]  /*3350*/  ISETP.GE.AND P5, PT, R44, R43.reuse, PT ;  /* 0x0000002b2c00720c */ /* 0x080fe40003fa6270 */
[-C--:B------:R-:W-:Y:S02]  /*3360*/  ISETP.GE.AND P6, PT, R42, R43.reuse, PT ;  /* 0x0000002b2a00720c */ /* 0x080fe40003fc6270 */
[----:B------:R-:W-:Y:S02]  /*3370*/  IADD3 R42, PT, PT, R33, -0x2, RZ ;  /* 0xfffffffe212a7810 */ /* 0x000fe40007ffe0ff */
        /* <DEDUP_REMOVED lines=14> */
.L_x_20480:
[----:B------:R-:W-:Y:S05]  /*3460*/  BSYNC.RECONVERGENT B1 ;  /* 0x0000000000017941 */ /* 0x000fea0003800200 */
.L_x_20479:
[----:B------:R-:W-:Y:S02]  /*3470*/  HFMA2 R8, R21, R10, R8 ;  /* 0x0000000a15087231 */ /* 0x000fe40000000008 */
[----:B------:R-:W-:Y:S02]  /*3480*/  HMUL2 R17, R41, R17 ;  /* 0x0000001129117232 */ /* 0x000fe40000000000 */
[C---:B------:R-:W-:Y:S01]  /*3490*/  HFMA2 R12, R21.reuse, R14, R12 ;  /* 0x0000000e150c7231 */ /* 0x040fe2000000000c */
[----:B------:R-:W-:Y:S01]  /*34a0*/  BSSY.RECONVERGENT B1, `(.L_x_20481) ;  /* 0x0000031000017945 */ /* 0x000fe20003800200 */
[----:B------:R-:W-:Y:S02]  /*34b0*/  HFMA2 R9, R40, R16, R17 ;  /* 0x0000001028097231 */ /* 0x000fe40000000011 */
[----:B------:R-:W-:Y:S02]  /*34c0*/  HFMA2 R8, R22, R11, R8 ;  /* 0x0000000b16087231 */ /* 0x000fe40000000008 */
[----:B------:R-:W-:-:S02]  /*34d0*/  HFMA2 R11, R21, R18, R9 ;  /* 0x00000012150b7231 */ /* 0x000fc40000000009 */
[----:B------:R-:W-:Y:S02]  /*34e0*/  HFMA2 R12, R22, R15, R12 ;  /* 0x0000000f160c7231 */ /* 0x000fe4000000000c */
[----:B------:R-:W-:-:S03]  /*34f0*/  HADD2.F32 R9, -RZ, R8.H0_H0 ;  /* 0x20000008ff097230 */ /* 0x000fc60000004100 */
[--C-:B------:R-:W-:Y:S02]  /*3500*/  HADD2.F32 R10, -RZ, R12.reuse.H0_H0 ;  /* 0x2000000cff0a7230 */ /* 0x100fe40000004100 */
[----:B------:R-:W-:Y:S02]  /*3510*/  HFMA2 R19, R22, R19, R11 ;  /* 0x0000001316137231 */ /* 0x000fe4000000000b */
[----:B------:R-:W-:Y:S02]  /*3520*/  HADD2.F32 R11, -RZ, R12.H1_H1 ;  /* 0x3000000cff0b7230 */ /* 0x000fe40000004100 */
[----:B------:R-:W-:-:S03]  /*3530*/  HADD2.F32 R8, -RZ, R8.H1_H1 ;  /* 0x30000008ff087230 */ /* 0x000fc60000004100 */
[----:B------:R-:W-:Y:S02]  /*3540*/  FADD.FTZ R10, R10, R11 ;  /* 0x0000000b0a0a7221 */ /* 0x000fe40000010000 */
[----:B------:R-:W-:Y:S01]  /*3550*/  FADD.FTZ R8, R9, R8 ;  /* 0x0000000809087221 */ /* 0x000fe20000010000 */
[--C-:B------:R-:W-:Y:S02]  /*3560*/  HADD2.F32 R12, -RZ, R19.reuse.H0_H0 ;  /* 0x20000013ff0c7230 */ /* 0x100fe40000004100 */
[----:B------:R-:W-:Y:S01]  /*3570*/  FADD.FTZ R31, R10, R31 ;  /* 0x0000001f0a1f7221 */ /* 0x000fe20000010000 */
[----:B------:R-:W-:Y:S02]  /*3580*/  HADD2.F32 R19, -RZ, R19.H1_H1 ;  /* 0x30000013ff137230 */ /* 0x000fe40000004100 */
[----:B------:R-:W-:-:S03]  /*3590*/  FADD.FTZ R35, R8, R35 ;  /* 0x0000002308237221 */ /* 0x000fc60000010000 */
[----:B------:R-:W-:-:S04]  /*35a0*/  FADD.FTZ R19, R12, R19 ;  /* 0x000000130c137221 */ /* 0x000fc80000010000 */
[----:B------:R-:W-:Y:S01]  /*35b0*/  FADD.FTZ R30, R19, R30 ;  /* 0x0000001e131e7221 */ /* 0x000fe20000010000 */
[----:B------:R-:W-:Y:S06]  /*35c0*/  @P0 BRA `(.L_x_20482) ;  /* 0x0000000000780947 */ /* 0x000fec0003800000 */
[C---:B------:R-:W-:Y:S01]  /*35d0*/  IADD3 R8, PT, PT, R33.reuse, -0x2, RZ ;  /* 0xfffffffe21087810 */ /* 0x040fe20007ffe0ff */
[C---:B------:R-:W-:Y:S01]  /*35e0*/  VIADD R10, R33.reuse, 0xffffffff ;  /* 0xffffffff210a7836 */ /* 0x040fe20000000000 */
[-C--:B------:R-:W-:Y:S02]  /*35f0*/  ISETP.GE.AND P6, PT, R20, R43.reuse, PT ;  /* 0x0000002b1400720c */ /* 0x080fe40003fc6270 */
[-C--:B------:R-:W-:Y:S01]  /*3600*/  ISETP.GE.AND P2, PT, R8, R43.reuse, PT ;  /* 0x0000002b0800720c */ /* 0x080fe20003f46270 */
[C---:B------:R-:W-:Y:S01]  /*3610*/  VIADD R8, R33.reuse, 0x4 ;  /* 0x0000000421087836 */ /* 0x040fe20000000000 */
[----:B------:R-:W-:Y:S02]  /*3620*/  ISETP.GE.AND P5, PT, R10, R43, PT ;  /* 0x0000002b0a00720c */ /* 0x000fe40003fa6270 */
[C---:B------:R-:W-:Y:S02]  /*3630*/  IADD3 R12, PT, PT, R33.reuse, 0x2, RZ ;  /* 0x00000002210c7810 */ /* 0x040fe40007ffe0ff */
[----:B------:R-:W-:-:S02]  /*3640*/  IADD3 R10, PT, PT, R33, 0x1, RZ ;  /* 0x00000001210a7810 */ /* 0x000fc40007ffe0ff */
[----:B------:R-:W-:Y:S02]  /*3650*/  IADD3 R14, PT, PT, R33, 0x3, RZ ;  /* 0x00000003210e7810 */ /* 0x000fe40007ffe0ff */
[-C--:B------:R-:W-:Y:S02]  /*3660*/  ISETP.GE.AND P0, PT, R8, R43.reuse, PT ;  /* 0x0000002b0800720c */ /* 0x080fe40003f06270 */
[----:B------:R-:W-:Y:S02]  /*3670*/  PRMT R8, R4, 0x7632, R8 ;  /* 0x0000763204087816 */ /* 0x000fe40000000008 */
[-C--:B------:R-:W-:Y:S02]  /*3680*/  ISETP.GE.AND P1, PT, R12, R43.reuse, PT ;  /* 0x0000002b0c00720c */ /* 0x080fe40003f26270 */
[----:B------:R-:W-:Y:S02]  /*3690*/  SEL R4, R4, RZ, !P6 ;  /* 0x000000ff04047207 */ /* 0x000fe40007000000 */
[----:B------:R-:W-:-:S02]  /*36a0*/  ISETP.GE.AND P4, PT, R10, R43, PT ;  /* 0x0000002b0a00720c */ /* 0x000fc40003f86270 */
[-C--:B------:R-:W-:Y:S02]  /*36b0*/  ISETP.GE.AND P3, PT, R14, R43.reuse, PT ;  /* 0x0000002b0e00720c */ /* 0x080fe40003f66270 */
[----:B------:R-:W-:Y:S02]  /*36c0*/  ISETP.GE.AND P6, PT, R33, R43, PT ;  /* 0x0000002b2100720c */ /* 0x000fe40003fc6270 */
        /* <DEDUP_REMOVED lines=9> */
[----:B------:R-:W-:-:S02]  /*3760*/  SEL R12, R12, RZ, !P0 ;  /* 0x000000ff0c0c7207 */ /* 0x000fc40004000000 */
[----:B------:R-:W-:Y:S02]  /*3770*/  PRMT R4, R4, 0x5410, R5 ;  /* 0x0000541004047816 */ /* 0x000fe40000000005 */
[----:B------:R-:W-:Y:S02]  /*3780*/  PRMT R5, R10, 0x5410, R9 ;  /* 0x000054100a057816 */ /* 0x000fe40000000009 */
[----:B------:R-:W-:Y:S02]  /*3790*/  PRMT R6, R6, 0x5410, R11 ;  /* 0x0000541006067816 */ /* 0x000fe4000000000b */
[----:B------:R-:W-:-:S07]  /*37a0*/  PRMT R7, R7, 0x5410, R12 ;  /* 0x0000541007077816 */ /* 0x000fce000000000c */
.L_x_20482:
[----:B------:R-:W-:Y:S05]  /*37b0*/  BSYNC.RECONVERGENT B1 ;  /* 0x0000000000017941 */ /* 0x000fea0003800200 */
.L_x_20481:
[----:B------:R-:W-:Y:S01]  /*37c0*/  HMUL2 R20, R41, R5 ;  /* 0x0000000529147232 */ /* 0x000fe20000000000 */
[----:B------:R-:W-:Y:S01]  /*37d0*/  IADD3 R5, PT, PT, R0, 0x3, RZ ;  /* 0x0000000300057810 */ /* 0x000fe20007ffe0ff */
[----:B------:R-:W-:Y:S01]  /*37e0*/  VIADD R33, R33, 0x80 ;  /* 0x0000008021217836 */ /* 0x000fe20000000000 */
[----:B------:R-:W-:Y:S01]  /*37f0*/  IADD3 R26, P1, PT, R26, 0x10, RZ ;  /* 0x000000101a1a7810 */ /* 0x000fe20007f3e0ff */
[----:B------:R-:W-:Y:S01]  /*3800*/  HFMA2 R20, R40, R4, R20 ;  /* 0x0000000428147231 */ /* 0x000fe20000000014 */
[----:B------:R-:W-:Y:S02]  /*3810*/  ISETP.GE.AND P0, PT, R5, R34, PT ;  /* 0x000000220500720c */ /* 0x000fe40003f06270 */
[----:B------:R-:W-:Y:S02]  /*3820*/  IADD3 R39, PT, PT, R39, 0x4, RZ ;  /* 0x0000000427277810 */ /* 0x000fe40007ffe0ff */
[----:B------:R-:W-:Y:S01]  /*3830*/  IADD3 R0, PT, PT, R0, 0x4, RZ ;  /* 0x0000000400007810 */ /* 0x000fe20007ffe0ff */
[----:B------:R-:W-:Y:S01]  /*3840*/  HFMA2 R11, R21, R6, R20 ;  /* 0x00000006150b7231 */ /* 0x000fe20000000014 */
[----:B------:R-:W-:-:S02]  /*3850*/  IADD3 R25, PT, PT, R25, 0x200, RZ ;  /* 0x0000020019197810 */ /* 0x000fc40007ffe0ff */
[----:B------:R-:W-:Y:S01]  /*3860*/  IADD3.X R24, PT, PT, RZ, R24, RZ, P1, !PT ;  /* 0x00000018ff187210 */ /* 0x000fe20000ffe4ff */
[----:B------:R-:W-:-:S05]  /*3870*/  HFMA2 R11, R22, R7, R11 ;  /* 0x00000007160b7231 */ /* 0x000fca000000000b */
[--C-:B------:R-:W-:Y:S02]  /*3880*/  HADD2.F32 R4, -RZ, R11.reuse.H0_H0 ;  /* 0x2000000bff047230 */ /* 0x100fe40000004100 */
[----:B------:R-:W-:-:S05]  /*3890*/  HADD2.F32 R11, -RZ, R11.H1_H1 ;  /* 0x3000000bff0b7230 */ /* 0x000fca0000004100 */
[----:B------:R-:W-:-:S04]  /*38a0*/  FADD.FTZ R4, R4, R11 ;  /* 0x0000000b04047221 */ /* 0x000fc80000010000 */
[----:B------:R-:W-:Y:S01]  /*38b0*/  FADD.FTZ R27, R4, R27 ;  /* 0x0000001b041b7221 */ /* 0x000fe20000010000 */
[----:B------:R-:W-:Y:S06]  /*38c0*/  @!P0 BRA `(.L_x_20483) ;  /* 0xfffffff000fc8947 */ /* 0x000fec000383ffff */
.L_x_20474:
[----:B--23--:R-:W-:Y:S05]  /*38d0*/  BSYNC.RECONVERGENT B0 ;  /* 0x0000000000007941 */ /* 0x00cfea0003800200 */
.L_x_20473:
[----:B------:R-:W2:Y:S01]  /*38e0*/  SHFL.BFLY PT, R0, R35, 0x2, 0x1f ;  /* 0x0c401f0023007f89 */ /* 0x000ea200000e0000 */
[----:B------:R-:W-:Y:S01]  /*38f0*/  BAR.SYNC.DEFER_BLOCKING 0x0 ;  /* 0x0000000000007b1d */ /* 0x000fe20000010000 */
[----:B------:R-:W-:Y:S02]  /*3900*/  LOP3.LUT P0, RZ, R37, 0x3, RZ, 0xc0, !PT ;  /* 0x0000000325ff7812 */ /* 0x000fe4000780c0ff */
[----:B------:R-:W-:-:S03]  /*3910*/  SHF.R.U32.HI R36, RZ, 0x2, R36 ;  /* 0x00000002ff247819 */ /* 0x000fc60000011624 */
[----:B------:R-:W-:Y:S01]  /*3920*/  BSSY.RECONVERGENT B0, `(.L_x_20484) ;  /* 0x000001d000007945 */ /* 0x000fe20003800200 */
[----:B------:R-:W3:Y:S04]  /*3930*/  SHFL.BFLY PT, R4, R31, 0x2, 0x1f ;  /* 0x0c401f001f047f89 */ /* 0x000ee800000e0000 */
[----:B0-----:R-:W0:Y:S04]  /*3940*/  SHFL.BFLY PT, R5, R30, 0x2, 0x1f ;  /* 0x0c401f001e057f89 */ /* 0x001e2800000e0000 */
[----:B-1----:R-:W1:Y:S01]  /*3950*/  SHFL.BFLY PT, R6, R27, 0x2, 0x1f ;  /* 0x0c401f001b067f89 */ /* 0x002e6200000e0000 */
[----:B--2---:R-:W-:Y:S01]  /*3960*/  FADD.FTZ R0, R0, R35 ;  /* 0x0000002300007221 */ /* 0x004fe20000010000 */
[----:B---3--:R-:W-:Y:S01]  /*3970*/  FADD.FTZ R4, R4, R31 ;  /* 0x0000001f04047221 */ /* 0x008fe20000010000 */
[----:B0-----:R-:W-:-:S04]  /*3980*/  FADD.FTZ R8, R5, R30 ;  /* 0x0000001e05087221 */ /* 0x001fc80000010000 */
[----:B------:R-:W0:Y:S01]  /*3990*/  SHFL.BFLY PT, R7, R4, 0x1, 0x1f ;  /* 0x0c201f0004077f89 */ /* 0x000e2200000e0000 */
[----:B-1----:R-:W-:-:S03]  /*39a0*/  FADD.FTZ R10, R6, R27 ;  /* 0x0000001b060a7221 */ /* 0x002fc60000010000 */
[----:B------:R-:W1:Y:S01]  /*39b0*/  SHFL.BFLY PT, R5, R0, 0x1, 0x1f ;  /* 0x0c201f0000057f89 */ /* 0x000e6200000e0000 */
[----:B------:R-:W-:-:S03]  /*39c0*/  LOP3.LUT R6, R37, 0x3c0, RZ, 0xc0, !PT ;  /* 0x000003c025067812 */ /* 0x000fc600078ec0ff */
[----:B------:R-:W2:Y:S01]  /*39d0*/  SHFL.BFLY PT, R9, R8, 0x1, 0x1f ;  /* 0x0c201f0008097f89 */ /* 0x000ea200000e0000 */
[----:B------:R-:W-:-:S03]  /*39e0*/  ISETP.NE.OR P1, PT, R6, 0x40, P0 ;  /* 0x000000400600780c */ /* 0x000fc60000725670 */
[----:B------:R-:W3:Y:S01]  /*39f0*/  SHFL.BFLY PT, R11, R10, 0x1, 0x1f ;  /* 0x0c201f000a0b7f89 */ /* 0x000ee200000e0000 */
[----:B0-----:R-:W-:Y:S01]  /*3a00*/  FADD.FTZ R6, R4, R7 ;  /* 0x0000000704067221 */ /* 0x001fe20000010000 */
[----:B------:R-:W-:Y:S01]  /*3a10*/  LOP3.LUT R4, R36, 0x3e0, R37, 0xf8, !PT ;  /* 0x000003e024047812 */ /* 0x000fe200078ef825 */
[----:B-1----:R-:W-:Y:S01]  /*3a20*/  FADD.FTZ R5, R0, R5 ;  /* 0x0000000500057221 */ /* 0x002fe20000010000 */
[----:B--2---:R-:W-:Y:S01]  /*3a30*/  FADD.FTZ R9, R8, R9 ;  /* 0x0000000908097221 */ /* 0x004fe20000010000 */
[----:B---3--:R-:W-:-:S05]  /*3a40*/  FADD.FTZ R0, R10, R11 ;  /* 0x0000000b0a007221 */ /* 0x008fca0000010000 */
        /* <DEDUP_REMOVED lines=10> */
.L_x_20485:
[----:B------:R-:W-:Y:S05]  /*3af0*/  BSYNC.RECONVERGENT B0 ;  /* 0x0000000000007941 */ /* 0x000fea0003800200 */
.L_x_20484:
        /* <DEDUP_REMOVED lines=45> */
[----:B------:R-:W-:-:S04]  /*3dd0*/  F2FP.F16.F32.PACK_AB R0, R0, R9 ;  /* 0x000000090000723e */ /* 0x000fc800000000ff */
        /* <DEDUP_REMOVED lines=12> */
.L_x_20486:
        /* <DEDUP_REMOVED lines=14> */
.L_x_25958:


//--------------------- .text._ZN4vllm25paged_attention_v1_kernelIttLi256ELi32ELi128ELNS_18Fp8KVCacheDataTypeE0ELb1EEEvPT_PKS2_PKT0_S8_ifPKiSA_iPKfiiiSC_SC_iiiii --------------------------
	.section	.text._ZN4vllm25paged_attention_v1_kernelIttLi256ELi32ELi128ELNS_18Fp8KVCacheDataTypeE0ELb1EEEvPT_PKS2_PKT0_S8_ifPKiSA_iPKfiiiSC_SC_iiiii,"ax",@progbits
	.align	128
        .global         _ZN4vllm25paged_attention_v1_kernelIttLi256ELi32ELi128ELNS_18Fp8KVCacheDataTypeE0ELb1EEEvPT_PKS2_PKT0_S8_ifPKiSA_iPKfiiiSC_SC_iiiii
        .type           _ZN4vllm25paged_attention_v1_kernelIttLi256ELi32ELi128ELNS_18Fp8KVCacheDataTypeE0ELb1EEEvPT_PKS2_PKT0_S8_ifPKiSA_iPKfiiiSC_SC_iiiii,@function
        .size           _ZN4vllm25paged_attention_v1_kernelIttLi256ELi32ELi128ELNS_18Fp8KVCacheDataTypeE0ELb1EEEvPT_PKS2_PKT0_S8_ifPKiSA_iPKfiiiSC_SC_iiiii,(.L_x_25959 - _ZN4vllm25paged_attention_v1_kernelIttLi256ELi32ELi128ELNS_18Fp8KVCacheDataTypeE0ELb1EEEvPT_PKS2_PKT0_S8_ifPKiSA_iPKfiiiSC_SC_iiiii)
        .other          _ZN4vllm25paged_attention_v1_kernelIttLi256ELi32ELi128ELNS_18Fp8KVCacheDataTypeE0ELb1EEEvPT_PKS2_PKT0_S8_ifPKiSA_iPKfiiiSC_SC_iiiii,@"STO_CUDA_ENTRY STV_DEFAULT"
_ZN4vllm25paged_attention_v1_kernelIttLi256ELi32ELi128ELNS_18Fp8KVCacheDataTypeE0ELb1EEEvPT_PKS2_PKT0_S8_ifPKiSA_iPKfiiiSC_SC_iiiii:
.text._ZN4vllm25paged_attention_v1_kernelIttLi256ELi32ELi128ELNS_18Fp8KVCacheDataTypeE0ELb1EEEvPT_PKS2_PKT0_S8_ifPKiSA_iPKfiiiSC_SC_iiiii:
        /* <DEDUP_REMOVED lines=9> */
[----:B------:R-:W-:Y:S01]  /*0090*/  HFMA2 R58, -RZ, RZ, 0, 0 ;  /* 0x00000000ff3a7431 */ /* 0x000fe200000001ff */
[----:B------:R-:W4:Y:S01]  /*00a0*/  LDCU UR5, c[0x0][0x3e8] ;  /* 0x00007d00ff0577ac */ /* 0x000f220008000800 */
[----:B------:R-:W0:Y:S05]  /*00b0*/  LDCU UR10, c[0x0][0x3ec] ;  /* 0x00007d80ff0a77ac */ /* 0x000e2a0008000800 */
[----:B------:R-:W4:Y:S01]  /*00c0*/  LDC R11, c[0x0][0x370] ;  /* 0x0000dc00ff0b7b82 */ /* 0x000f220000000800 */
[----:B------:R-:W0:Y:S01]  /*00d0*/  LDCU UR11, c[0x0][0x3d0] ;  /* 0x00007a00ff0b77ac */ /* 0x000e220008000800 */
[----:B------:R-:W0:Y:S02]  /*00e0*/  LDCU UR12, c[0x0][0x3cc] ;  /* 0x00007980ff0c77ac */ /* 0x000e240008000800 */
[----:B0-----:R-:W-:-:S04]  /*00f0*/  IMAD.WIDE.U32 R60, R9, 0x4, R60 ;  /* 0x00000004093c7825 */ /* 0x001fc800078e003c */
[----:B------:R-:W0:Y:S01]  /*0100*/  LDC R19, c[0x0][0x3f4] ;  /* 0x0000fd00ff137b82 */ /* 0x000e220000000800 */
[----:B------:R-:W0:Y:S01]  /*0110*/  LDCU UR13, c[0x0][0x3a4] ;  /* 0x00007480ff0d77ac */ /* 0x000e220008000800 */
[C---:B--2---:R-:W-:Y:S01]  /*0120*/  ISETP.GT.U32.AND P1, PT, R8.reuse, 0x1f, PT ;  /* 0x0000001f0800780c */ /* 0x044fe20003f24070 */
[----:B-1----:R-:W2:Y:S01]  /*0130*/  LDG.E.CONSTANT R60, desc[UR8][R60.64] ;  /* 0x000000083c3c7981 */ /* 0x002ea2000c1e9900 */
[----:B---3--:R-:W-:Y:S01]  /*0140*/  IMAD R0, R9, UR4, RZ ;  /* 0x0000000409007c24 */ /* 0x008fe2000f8e02ff */
[----:B----4-:R-:W-:Y:S01]  /*0150*/  IABS R18, R10 ;  /* 0x0000000a00127213 */ /* 0x010fe20000000000 */
[----:B------:R-:W1:Y:S01]  /*0160*/  LDCU UR4, c[0x0][0x3b8] ;  /* 0x00007700ff0477ac */ /* 0x000e620008000800 */
[----:B------:R-:W3:Y:S08]  /*0170*/  LDCU.64 UR14, c[0x0][0x390] ;  /* 0x00007200ff0e77ac */ /* 0x000ef00008000a00 */
[----:B------:R-:W4:Y:S01]  /*0180*/  @!P1 LDC.64 R4, c[0x0][0x388] ;  /* 0x0000e200ff049b82 */ /* 0x000f220000000a00 */
[----:B------:R-:W-:-:S02]  /*0190*/  @!P1 SHF.L.U32 R3, R8, 0x3, RZ ;  /* 0x0000000308039819 */ /* 0x000fc400000006ff */
[----:B------:R-:W-:-:S04]  /*01a0*/  @!P1 SHF.L.U32 R2, R10, 0x8, RZ ;  /* 0x000000080a029819 */ /* 0x000fc800000006ff */
[----:B------:R-:W-:Y:S02]  /*01b0*/  @!P1 IADD3 R2, P0, P2, R3, R0, R2 ;  /* 0x0000000003029210 */ /* 0x000fe40007a1e002 */
[----:B------:R-:W-:-:S04]  /*01c0*/  SHF.R.S32.HI R0, RZ, 0x1f, R0 ;  /* 0x0000001fff007819 */ /* 0x000fc80000011400 */
[----:B------:R-:W-:Y:S02]  /*01d0*/  @!P1 IADD3.X R0, PT, PT, RZ, R0, RZ, P0, P2 ;  /* 0x00000000ff009210 */ /* 0x000fe400007e44ff */
[----:B------:R-:W-:-:S04]  /*01e0*/  ISETP.NE.U32.AND P0, PT, R6, RZ, PT ;  /* 0x000000ff0600720c */ /* 0x000fc80003f05070 */
[----:B------:R-:W-:Y:S02]  /*01f0*/  ISETP.NE.AND.EX P0, PT, R7, RZ, PT, P0 ;  /* 0x000000ff0700720c */ /* 0x000fe40003f05300 */
[----:B----4-:R-:W-:-:S04]  /*0200*/  @!P1 LEA R4, P2, R2, R4, 0x1 ;  /* 0x0000000402049211 */ /* 0x010fc800078408ff */
[----:B------:R-:W-:Y:S02]  /*0210*/  @!P1 LEA.HI.X R5, R2, R5, R0, 0x1, P2 ;  /* 0x0000000502059211 */ /* 0x000fe400010f0c00 */
[----:B------:R-:W-:-:S05]  /*0220*/  IABS R13, R12 ;  /* 0x0000000c000d7213 */ /* 0x000fca0000000000 */
[----:B------:R-:W4:Y:S01]  /*0230*/  @P0 LDC.64 R2, c[0x0][0x3c0] ;  /* 0x0000f000ff020b82 */ /* 0x000f220000000a00 */
[----:B------:R-:W3:Y:S01]  /*0240*/  @!P1 LDG.E.128.CONSTANT R4, desc[UR8][R4.64] ;  /* 0x0000000804049981 */ /* 0x000ee2000c1e9d00 */
[----:B------:R-:W1:Y:S08]  /*0250*/  I2F.RP R0, R13 ;  /* 0x0000000d00007306 */ /* 0x000e700000209400 */
[----:B-1----:R-:W1:Y:S01]  /*0260*/  MUFU.RCP R0, R0 ;  /* 0x0000000000007308 */ /* 0x002e620000001000 */
[----:B----4-:R-:W-:-:S05]  /*0270*/  @P0 IMAD.WIDE.U32 R2, R10, 0x4, R2 ;  /* 0x000000040a020825 */ /* 0x010fca00078e0002 */
[----:B------:R4:W5:Y:S01]  /*0280*/  @P0 LDG.E.CONSTANT R58, desc[UR8][R2.64] ;  /* 0x00000008023a0981 */ /* 0x000962000c1e9900 */
[----:B------:R-:W-:Y:S01]  /*0290*/  SHF.R.U32.HI R59, RZ, 0x5, R8 ;  /* 0x00000005ff3b7819 */ /* 0x000fe20000011608 */
[----:B------:R-:W-:Y:S01]  /*02a0*/  IMAD R9, R9, UR4, RZ ;  /* 0x0000000409097c24 */ /* 0x000fe2000f8e02ff */
[----:B------:R-:W-:Y:S01]  /*02b0*/  BSSY.RECONVERGENT B0, `(.L_x_20487) ;  /* 0x0000410000007945 */ /* 0x000fe20003800200 */
[----:B------:R-:W-:Y:S02]  /*02c0*/  MOV R55, 0xff7fffff ;  /* 0xff7fffff00377802 */ /* 0x000fe40000000f00 */
[----:B-1----:R-:W-:-:S04]  /*02d0*/  IADD3 R14, PT, PT, R0, 0xffffffe, RZ ;  /* 0x0ffffffe000e7810 */ /* 0x002fc80007ffe0ff */
[----:B------:R1:W0:Y:S01]  /*02e0*/  F2I.FTZ.U32.TRUNC.NTZ R15, R14 ;  /* 0x0000000e000f7305 */ /* 0x000222000021f000 */
[----:B----4-:R-:W-:Y:S02]  /*02f0*/  IABS R2, R11 ;  /* 0x0000000b00027213 */ /* 0x010fe40000000000 */
[----:B-1----:R-:W-:Y:S02]  /*0300*/  MOV R14, RZ ;  /* 0x000000ff000e7202 */ /* 0x002fe40000000f00 */
[----:B0-----:R-:W-:-:S05]  /*0310*/  IADD3 R16, PT, PT, RZ, -R15, RZ ;  /* 0x8000000fff107210 */ /* 0x001fca0007ffe0ff */
[----:B------:R-:W-:-:S04]  /*0320*/  IMAD R17, R16, R13, RZ ;  /* 0x0000000d10117224 */ /* 0x000fc800078e02ff */
        /* <DEDUP_REMOVED lines=8> */
[----:B------:R-:W-:Y:S02]  /*03b0*/  LOP3.LUT R0, R11, R12, RZ, 0x3c, !PT ;  /* 0x0000000c0b007212 */ /* 0x000fe400078e3cff */
[----:B------:R-:W-:Y:S02]  /*03c0*/  ISETP.NE.AND P2, PT, R12, RZ, PT ;  /* 0x000000ff0c00720c */ /* 0x000fe40003f45270 */
[----:B------:R-:W-:-:S02]  /*03d0*/  ISETP.GE.AND P3, PT, R0, RZ, PT ;  /* 0x000000ff0000720c */ /* 0x000fc40003f66270 */
[----:B------:R-:W-:-:S04]  /*03e0*/  IABS R0, R19 ;  /* 0x0000001300007213 */ /* 0x000fc80000000000 */
[----:B------:R-:W0:Y:S01]  /*03f0*/  I2F.RP R16, R0 ;  /* 0x0000000000107306 */ /* 0x000e220000209400 */
[----:B------:R-:W-:Y:S02]  /*0400*/  @P0 IADD3 R15, PT, PT, R15, 0x1, RZ ;  /* 0x000000010f0f0810 */ /* 0x000fe40007ffe0ff */
[----:B------:R-:W-:Y:S02]  /*0410*/  MOV R57, R0 ;  /* 0x0000000000397202 */ /* 0x000fe40000000f00 */
[----:B------:R-:W-:-:S04]  /*0420*/  MOV R23, R15 ;  /* 0x0000000f00177202 */ /* 0x000fc80000000f00 */
[----:B------:R-:W-:Y:S02]  /*0430*/  @!P3 IADD3 R23, PT, PT, RZ, -R23, RZ ;  /* 0x80000017ff17b210 */ /* 0x000fe40007ffe0ff */
[----:B------:R-:W-:-:S04]  /*0440*/  @!P2 LOP3.LUT R23, RZ, R12, RZ, 0x33, !PT ;  /* 0x0000000cff17a212 */ /* 0x000fc800078e33ff */
[----:B------:R-:W-:Y:S01]  /*0450*/  IABS R20, R23 ;  /* 0x0000001700147213 */ /* 0x000fe20000000000 */
[----:B0-----:R-:W0:Y:S08]  /*0460*/  MUFU.RCP R16, R16 ;  /* 0x0000001000107308 */ /* 0x001e300000001000 */
[----:B------:R-:W1:Y:S01]  /*0470*/  I2F.RP R13, R20 ;  /* 0x00000014000d7306 */ /* 0x000e620000209400 */
[----:B0-----:R-:W-:-:S07]  /*0480*/  IADD3 R14, PT, PT, R16, 0xffffffe, RZ ;  /* 0x0ffffffe100e7810 */ /* 0x001fce0007ffe0ff */
[----:B------:R0:W-:Y:S08]  /*0490*/  F2I.FTZ.U32.TRUNC.NTZ R15, R14 ;  /* 0x0000000e000f7305 */ /* 0x0001f0000021f000 */
[----:B-1----:R-:W1:Y:S01]  /*04a0*/  MUFU.RCP R13, R13 ;  /* 0x0000000d000d7308 */ /* 0x002e620000001000 */
[----:B0-----:R-:W-:Y:S02]  /*04b0*/  MOV R14, RZ ;  /* 0x000000ff000e7202 */ /* 0x001fe40000000f00 */
[----:B-1----:R-:W-:-:S02]  /*04c0*/  IADD3 R2, PT, PT, R13, 0xffffffe, RZ ;  /* 0x0ffffffe0d027810 */ /* 0x002fc40007ffe0ff */
[----:B------:R-:W-:-:S03]  /*04d0*/  IABS R13, R23 ;  /* 0x00000017000d7213 */ /* 0x000fc60000000000 */
[----:B------:R0:W1:Y:S01]  /*04e0*/  F2I.FTZ.U32.TRUNC.NTZ R3, R2 ;  /* 0x0000000200037305 */ /* 0x000062000021f000 */
[----:B------:R-:W-:Y:S01]  /*04f0*/  IADD3 R13, PT, PT, RZ, -R13, RZ ;  /* 0x8000000dff0d7210 */ /* 0x000fe20007ffe0ff */
[----:B0-----:R-:W-:Y:S01]  /*0500*/  HFMA2 R2, -RZ, RZ, 0, 0 ;  /* 0x00000000ff027431 */ /* 0x001fe200000001ff */
[----:B-1----:R-:W-:-:S05]  /*0510*/  IADD3 R17, PT, PT, RZ, -R3, RZ ;  /* 0x80000003ff117210 */ /* 0x002fca0007ffe0ff */
[----:B------:R-:W-:-:S04]  /*0520*/  IMAD R17, R17, R20, RZ ;  /* 0x0000001411117224 */ /* 0x000fc800078e02ff */
[----:B------:R-:W-:-:S04]  /*0530*/  IMAD.HI.U32 R3, R3, R17, R2 ;  /* 0x0000001103037227 */ /* 0x000fc800078e0002 */
[----:B------:R-:W-:Y:S02]  /*0540*/  IMAD R2, R15, R0, RZ ;  /* 0x000000000f027224 */ /* 0x000fe400078e02ff */
[----:B------:R-:W-:-:S03]  /*0550*/  IMAD.HI.U32 R3, R3, R18, RZ ;  /* 0x0000001203037227 */ /* 0x000fc600078e00ff */
[----:B------:R-:W-:Y:S01]  /*0560*/  IADD3 R17, PT, PT, RZ, -R2, RZ ;  /* 0x80000002ff117210 */ /* 0x000fe20007ffe0ff */
[----:B------:R-:W-:Y:S02]  /*0570*/  IMAD R13, R3, R13, R18 ;  /* 0x0000000d030d7224 */ /* 0x000fe400078e0212 */
[----:B------:R-:W0:Y:S02]  /*0580*/  @!P1 S2R R18, SR_CgaCtaId ;  /* 0x0000000000129919 */ /* 0x000e240000008800 */
[----:B------:R-:W-:Y:S01]  /*0590*/  IMAD.HI.U32 R2, R15, R17, R14 ;  /* 0x000000110f027227 */ /* 0x000fe200078e000e */
[----:B------:R-:W-:-:S13]  /*05a0*/  ISETP.GT.U32.AND P3, PT, R20, R13, PT ;  /* 0x0000000d1400720c */ /* 0x000fda0003f64070 */
[-C--:B------:R-:W-:Y:S02]  /*05b0*/  @!P3 IADD3 R13, PT, PT, R13, -R20.reuse, RZ ;  /* 0x800000140d0db210 */ /* 0x080fe40007ffe0ff */
[----:B------:R-:W-:Y:S02]  /*05c0*/  @!P3 IADD3 R3, PT, PT, R3, 0x1, RZ ;  /* 0x000000010303b810 */ /* 0x000fe40007ffe0ff */
[----:B------:R-:W-:Y:S02]  /*05d0*/  ISETP.GE.U32.AND P2, PT, R13, R20, PT ;  /* 0x000000140d00720c */ /* 0x000fe40003f46070 */
[----:B------:R-:W-:Y:S02]  /*05e0*/  @!P1 MOV R13, 0x400 ;  /* 0x00000400000d9802 */ /* 0x000fe40000000f00 */
[----:B------:R-:W-:Y:S02]  /*05f0*/  ISETP.NE.AND P3, PT, R23, RZ, PT ;  /* 0x000000ff1700720c */ /* 0x000fe40003f65270 */
[----:B0-----:R-:W-:-:S07]  /*0600*/  @!P1 LEA R13, R18, R13, 0x18 ;  /* 0x0000000d120d9211 */ /* 0x001fce00078ec0ff */
[----:B------:R-:W-:Y:S02]  /*0610*/  @P2 IADD3 R3, PT, PT, R3, 0x1, RZ ;  /* 0x0000000103032810 */ /* 0x000fe40007ffe0ff */
[----:B------:R-:W-:Y:S02]  /*0620*/  @!P1 LEA R13, R8, R13, 0x4 ;  /* 0x0000000d080d9211 */ /* 0x000fe400078e20ff */
[----:B--2---:R-:W-:-:S04]  /*0630*/  IADD3 R16, PT, PT, R60, -0x1, RZ ;  /* 0xffffffff3c107810 */ /* 0x004fc80007ffe0ff */
[----:B------:R-:W-:Y:S02]  /*0640*/  IABS R21, R16 ;  /* 0x0000001000157213 */ /* 0x000fe40000000000 */
[----:B------:R-:W-:-:S03]  /*0650*/  LOP3.LUT R16, R16, R19, RZ, 0x3c, !PT ;  /* 0x0000001310107212 */ /* 0x000fc600078e3cff */
[----:B------:R-:W-:Y:S02]  /*0660*/  IMAD.MOV.U32 R15, RZ, RZ, R21 ;  /* 0x000000ffff0f7224 */ /* 0x000fe400078e0015 */
[----:B------:R-:W0:Y:S02]  /*0670*/  LDC R21, c[0x0][0x3f8] ;  /* 0x0000fe00ff157b82 */ /* 0x000e240000000800 */
[----:B------:R-:W-:-:S05]  /*0680*/  IMAD.HI.U32 R14, R2, R15, RZ ;  /* 0x0000000f020e7227 */ /* 0x000fca00078e00ff */
[----:B------:R-:W-:-:S05]  /*0690*/  IADD3 R17, PT, PT, RZ, -R14, RZ ;  /* 0x8000000eff117210 */ /* 0x000fca0007ffe0ff */
[----:B------:R-:W-:Y:S01]  /*06a0*/  IMAD R15, R0, R17, R15 ;  /* 0x00000011000f7224 */ /* 0x000fe200078e020f */
[----:B------:R-:W-:-:S04]  /*06b0*/  LOP3.LUT R17, R10, R23, RZ, 0x3c, !PT ;  /* 0x000000170a117212 */ /* 0x000fc800078e3cff */
[----:B------:R-:W-:Y:S02]  /*06c0*/  ISETP.GT.U32.AND P0, PT, R0, R15, PT ;  /* 0x0000000f0000720c */ /* 0x000fe40003f04070 */
[----:B------:R-:W-:Y:S02]  /*06d0*/  ISETP.GE.AND P4, PT, R17, RZ, PT ;  /* 0x000000ff1100720c */ /* 0x000fe40003f86270 */
[----:B0-----:R-:W-:-:S09]  /*06e0*/  ISETP.GE.AND P2, PT, R21, RZ, PT ;  /* 0x000000ff1500720c */ /* 0x001fd20003f46270 */
[-C--:B------:R-:W-:Y:S02]  /*06f0*/  @!P0 IADD3 R15, PT, PT, R15, -R0.reuse, RZ ;  /* 0x800000000f0f8210 */ /* 0x080fe40007ffe0ff */
[----:B------:R-:W-:Y:S01]  /*0700*/  @!P0 IADD3 R14, PT, PT, R14, 0x1, RZ ;  /* 0x000000010e0e8810 */ /* 0x000fe20007ffe0ff */
[----:B---3--:R0:W-:Y:S01]  /*0710*/  @!P1 STS.128 [R13], R4 ;  /* 0x000000040d009388 */ /* 0x0081e20000000c00 */
[----:B------:R-:W-:Y:S01]  /*0720*/  BAR.SYNC.DEFER_BLOCKING 0x0 ;  /* 0x0000000000007b1d */ /* 0x000fe20000010000 */
[----:B------:R-:W-:Y:S01]  /*0730*/  ISETP.GE.U32.AND P1, PT, R15, R0, PT ;  /* 0x000000000f00720c */ /* 0x000fe20003f26070 */
[----:B------:R-:W-:Y:S01]  /*0740*/  @P2 IMAD R10, R11, UR5, R10 ;  /* 0x000000050b0a2c24 */ /* 0x000fe2000f8e020a */
[----:B------:R-:W-:Y:S02]  /*0750*/  IADD3 R15, PT, PT, R60, 0x1f, RZ ;  /* 0x0000001f3c0f7810 */ /* 0x000fe40007ffe0ff */
[----:B------:R-:W-:Y:S01]  /*0760*/  @!P4 IADD3 R3, PT, PT, RZ, -R3, RZ ;  /* 0x80000003ff03c210 */ /* 0x000fe20007ffe0ff */
[----:B------:R-:W-:Y:S01]  /*0770*/  @P2 IMAD R56, R10, R21, 0x1 ;  /* 0x000000010a382424 */ /* 0x000fe200078e0215 */
[----:B------:R-:W-:-:S02]  /*0780*/  SHF.R.S32.HI R18, RZ, 0x1f, R15 ;  /* 0x0000001fff127819 */ /* 0x000fc4000001140f */
[----:B------:R-:W-:Y:S02]  /*0790*/  @!P3 LOP3.LUT R3, RZ, R23, RZ, 0x33, !PT ;  /* 0x00000017ff03b212 */ /* 0x000fe400078e33ff */
[----:B------:R-:W-:Y:S02]  /*07a0*/  LEA.HI R18, R18, R15, RZ, 0x5 ;  /* 0x0000000f12127211 */ /* 0x000fe400078f28ff */
[----:B------:R-:W-:Y:S01]  /*07b0*/  ISETP.GE.AND P3, PT, R16, RZ, PT ;  /* 0x000000ff1000720c */ /* 0x000fe20003f66270 */
[----:B------:R-:W-:Y:S01]  /*07c0*/  @!P2 IMAD R12, R12, UR5, R3 ;  /* 0x000000050c0cac24 */ /* 0x000fe2000f8e0203 */
[----:B------:R-:W-:Y:S02]  /*07d0*/  SHF.R.S32.HI R18, RZ, 0x5, R18 ;  /* 0x00000005ff127819 */ /* 0x000fe40000011412 */
[----:B------:R-:W-:Y:S02]  /*07e0*/  @P1 IADD3 R14, PT, PT, R14, 0x1, RZ ;  /* 0x000000010e0e1810 */ /* 0x000fe40007ffe0ff */
[----:B------:R-:W-:-:S02]  /*07f0*/  ISETP.GE.AND P1, PT, R59, R18, PT ;  /* 0x000000123b00720c */ /* 0x000fc40003f26270 */
[----:B------:R-:W-:Y:S02]  /*0800*/  ISETP.NE.AND P0, PT, R19, RZ, PT ;  /* 0x000000ff1300720c */ /* 0x000fe40003f05270 */
[----:B0-----:R-:W-:Y:S02]  /*0810*/  MOV R4, R14 ;  /* 0x0000000e00047202 */ /* 0x001fe40000000f00 */
[----:B------:R-:W-:Y:S02]  /*0820*/  @!P2 IADD3 R12, PT, PT, RZ, -R12, RZ ;  /* 0x8000000cff0ca210 */ /* 0x000fe40007ffe0ff */
[----:B------:R-:W-:-:S03]  /*0830*/  @!P3 IADD3 R4, PT, PT, RZ, -R4, RZ ;  /* 0x80000004ff04b210 */ /* 0x000fc60007ffe0ff */
[----:B------:R-:W-:-:S04]  /*0840*/  @!P2 IMAD R56, R21, R12, 0x1 ;  /* 0x000000011538a424 */ /* 0x000fc800078e020c */
[----:B------:R-:W-:Y:S01]  /*0850*/  @!P0 LOP3.LUT R4, RZ, R19, RZ, 0x33, !PT ;  /* 0x00000013ff048212 */ /* 0x000fe200078e33ff */
[----:B------:R-:W-:Y:S06]  /*0860*/  @P1 BRA `(.L_x_20488) ;  /* 0x0000003800d01947 */ /* 0x000fec0003800000 */
[----:B------:R-:W0:Y:S01]  /*0870*/  S2UR UR5, SR_CgaCtaId ;  /* 0x00000000000579c3 */ /* 0x000e220000008800 */
[----:B------:R-:W1:Y:S01]  /*0880*/  LDCU.64 UR6, c[0x0][0x3a8] ;  /* 0x00007500ff0677ac */ /* 0x000e620008000a00 */
[----:B------:R-:W-:Y:S02]  /*0890*/  SHF.R.U32.HI R6, RZ, 0x3, R8 ;  /* 0x00000003ff067819 */ /* 0x000fe40000011608 */
[----:B------:R-:W-:Y:S01]  /*08a0*/  MOV R7, RZ ;  /* 0x000000ff00077202 */ /* 0x000fe20000000f00 */
[----:B------:R-:W-:Y:S01]  /*08b0*/  UMOV UR4, 0x400 ;  /* 0x0000040000047882 */ /* 0x000fe20000000000 */
[----:B------:R-:W-:Y:S01]  /*08c0*/  LOP3.LUT R6, R6, 0x7c, RZ, 0xc0, !PT ;  /* 0x0000007c06067812 */ /* 0x000fe200078ec0ff */
[----:B------:R-:W-:Y:S01]  /*08d0*/  UIADD3 UR4, UPT, UPT, UR4, 0x220, URZ ;  /* 0x0000022004047890 */ /* 0x000fe2000fffe0ff */
[----:B------:R-:W-:Y:S02]  /*08e0*/  LOP3.LUT R0, R8, 0x1f, RZ, 0xc0, !PT ;  /* 0x0000001f08007812 */ /* 0x000fe400078ec0ff */
[----:B------:R-:W-:Y:S01]  /*08f0*/  MOV R55, 0xff7fffff ;  /* 0xff7fffff00377802 */ /* 0x000fe20000000f00 */
[----:B------:R-:W-:Y:S01]  /*0900*/  IMAD.WIDE R6, R9, 0x4, R6 ;  /* 0x0000000409067825 */ /* 0x000fe200078e0206 */
[----:B------:R-:W-:-:S02]  /*0910*/  SHF.L.U32 R9, R59, 0x5, RZ ;  /* 0x000000053b097819 */ /* 0x000fc400000006ff */
[----:B------:R-:W-:Y:S02]  /*0920*/  LEA R0, R59, R0, 0x5 ;  /* 0x000000003b007211 */ /* 0x000fe400078e28ff */
[----:B------:R-:W-:Y:S02]  /*0930*/  LOP3.LUT R11, R9, 0x1f, R8, 0xf8, !PT ;  /* 0x0000001f090b7812 */ /* 0x000fe400078ef808 */
[----:B-1----:R-:W-:Y:S02]  /*0940*/  IADD3 R6, P0, PT, R6, UR6, RZ ;  /* 0x0000000606067c10 */ /* 0x002fe4000ff1e0ff */
[----:B------:R-:W-:Y:S02]  /*0950*/  IADD3 R53, PT, PT, -R60, R11, RZ ;  /* 0x0000000b3c357210 */ /* 0x000fe40007ffe1ff */
[----:B------:R-:W-:Y:S01]  /*0960*/  IADD3.X R5, PT, PT, R7, UR7, RZ, P0, !PT ;  /* 0x0000000707057c10 */ /* 0x000fe200087fe4ff */
[----:B0-----:R-:W-:Y:S01]  /*0970*/  ULEA UR4, UR5, UR4, 0x18 ;  /* 0x0000000405047291 */ /* 0x001fe2000f8ec0ff */
[----:B------:R-:W-:Y:S01]  /*0980*/  VIADD R7, R9, 0x1 ;  /* 0x0000000109077836 */ /* 0x000fe20000000000 */
[----:B------:R-:W-:-:S04]  /*0990*/  IADD3 R52, PT, PT, R11, 0x1, RZ ;  /* 0x000000010b347810 */ /* 0x000fc80007ffe0ff */
[----:B------:R-:W-:-:S07]  /*09a0*/  LEA R54, R0, UR4, 0x2 ;  /* 0x0000000400367c11 */ /* 0x000fce000f8e10ff */
.L_x_20491:
[----:B------:R-:W0:Y:S01]  /*09b0*/  LDC R16, c[0x0][0x3f0] ;  /* 0x0000fc00ff107b82 */ /* 0x000e220000000800 */
[----:B------:R-:W-:Y:S01]  /*09c0*/  IADD3 R8, PT, PT, R7, -0x1, RZ ;  /* 0xffffffff07087810 */ /* 0x000fe20007ffe0ff */
[----:B------:R-:W-:Y:S01]  /*09d0*/  BSSY.RECONVERGENT B1, `(.L_x_20489) ;  /* 0x0000397000017945 */ /* 0x000fe20003800200 */
[----:B------:R-:W-:Y:S02]  /*09e0*/  IADD3 R59, PT, PT, R59, 0x4, RZ ;  /* 0x000000043b3b7810 */ /* 0x000fe40007ffe0ff */
[----:B------:R-:W-:Y:S02]  /*09f0*/  IABS R9, R8 ;  /* 0x0000000800097213 */ /* 0x000fe40000000000 */
[----:B------:R-:W-:Y:S01]  /*0a00*/  IADD3 R7, PT, PT, R7, 0x80, RZ ;  /* 0x0000008007077810 */ /* 0x000fe20007ffe0ff */
[----:B------:R-:W1:Y:S02]  /*0a10*/  LDC R15, c[0x0][0x3f4] ;  /* 0x0000fd00ff0f7b82 */ /* 0x000e640000000800 */
        /* <DEDUP_REMOVED lines=10> */
[----:B------:R-:W-:Y:S02]  /*0ac0*/  @!P1 IADD3 R12, PT, PT, R12, -R0, RZ ;  /* 0x800000000c0c9210 */ /* 0x000fe40007ffe0ff */
[----:B------:R-:W-:Y:S02]  /*0ad0*/  @!P1 IADD3 R10, PT, PT, R10, 0x1, RZ ;  /* 0x000000010a0a9810 */ /* 0x000fe40007ffe0ff */
[----:B------:R-:W-:Y:S02]  /*0ae0*/  ISETP.GE.U32.AND P0, PT, R12, R57, PT ;  /* 0x000000390c00720c */ /* 0x000fe40003f06070 */
[----:B0-----:R-:W-:Y:S02]  /*0af0*/  IADD3 R9, PT, PT, R11, 0xffffffe, RZ ;  /* 0x0ffffffe0b097810 */ /* 0x001fe40007ffe0ff */
[----:B------:R-:W-:-:S04]  /*0b00*/  ISETP.NE.AND P1, PT, R15, RZ, PT ;  /* 0x000000ff0f00720c */ /* 0x000fc80003f25270 */
[----:B------:R-:W0:Y:S05]  /*0b10*/  F2I.FTZ.U32.TRUNC.NTZ R9, R9 ;  /* 0x0000000900097305 */ /* 0x000e2a000021f000 */
[----:B------:R-:W-:-:S04]  /*0b20*/  @P0 IADD3 R10, PT, PT, R10, 0x1, RZ ;  /* 0x000000010a0a0810 */ /* 0x000fc80007ffe0ff */
[----:B------:R-:W-:-:S04]  /*0b30*/  MOV R12, R10 ;  /* 0x0000000a000c7202 */ /* 0x000fc80000000f00 */
[----:B------:R-:W-:Y:S02]  /*0b40*/  @!P2 IADD3 R12, PT, PT, RZ, -R12, RZ ;  /* 0x8000000cff0ca210 */ /* 0x000fe40007ffe0ff */
[----:B0-----:R-:W-:Y:S02]  /*0b50*/  IADD3 R8, PT, PT, RZ, -R9, RZ ;  /* 0x80000009ff087210 */ /* 0x001fe40007ffe0ff */
[----:B------:R-:W-:Y:S02]  /*0b60*/  @!P1 LOP3.LUT R12, RZ, R15, RZ, 0x33, !PT ;  /* 0x0000000fff0c9212 */ /* 0x000fe400078e33ff */
[----:B------:R-:W-:Y:S01]  /*0b70*/  ISETP.NE.AND P1, PT, R16, RZ, PT ;  /* 0x000000ff1000720c */ /* 0x000fe20003f25270 */
[----:B------:R-:W-:Y:S02]  /*0b80*/  IMAD R11, R8, R13, RZ ;  /* 0x0000000d080b7224 */ /* 0x000fe400078e02ff */
[----:B------:R-:W-:Y:S01]  /*0b90*/  HFMA2 R8, -RZ, RZ, 0, 0 ;  /* 0x00000000ff087431 */ /* 0x000fe200000001ff */
[----:B------:R-:W-:-:S04]  /*0ba0*/  IADD3 R10, PT, PT, R12, R56, RZ ;  /* 0x000000380c0a7210 */ /* 0x000fc80007ffe0ff */
[----:B------:R-:W-:Y:S02]  /*0bb0*/  IABS R14, R10 ;  /* 0x0000000a000e7213 */ /* 0x000fe40000000000 */
[----:B------:R-:W-:Y:S01]  /*0bc0*/  ISETP.GE.AND P2, PT, R10, RZ, PT ;  /* 0x000000ff0a00720c */ /* 0x000fe20003f46270 */
[----:B------:R-:W-:Y:S01]  /*0bd0*/  IMAD.HI.U32 R8, R9, R11, R8 ;  /* 0x0000000b09087227 */ /* 0x000fe200078e0008 */
[----:B------:R-:W-:-:S05]  /*0be0*/  MOV R9, R14 ;  /* 0x0000000e00097202 */ /* 0x000fca0000000f00 */
[----:B------:R-:W-:-:S05]  /*0bf0*/  IMAD.HI.U32 R8, R8, R9, RZ ;  /* 0x0000000908087227 */ /* 0x000fca00078e00ff */
[----:B------:R-:W-:-:S05]  /*0c00*/  IADD3 R8, PT, PT, RZ, -R8, RZ ;  /* 0x80000008ff087210 */ /* 0x000fca0007ffe0ff */
[----:B------:R-:W-:Y:S01]  /*0c10*/  IMAD R8, R13, R8, R9 ;  /* 0x000000080d087224 */ /* 0x000fe200078e0209 */
[----:B------:R-:W-:-:S04]  /*0c20*/  IADD3 R9, PT, PT, R4, -UR10, RZ ;  /* 0x8000000a04097c10 */ /* 0x000fc8000fffe0ff */
[----:B------:R-:W-:-:S13]  /*0c30*/  ISETP.GT.U32.AND P0, PT, R13, R8, PT ;  /* 0x000000080d00720c */ /* 0x000fda0003f04070 */
[----:B------:R-:W-:-:S04]  /*0c40*/  @!P0 IADD3 R8, PT, PT, R8, -R13, RZ ;  /* 0x8000000d08088210 */ /* 0x000fc80007ffe0ff */
[----:B------:R-:W-:-:S13]  /*0c50*/  ISETP.GT.U32.AND P0, PT, R13, R8, PT ;  /* 0x000000080d00720c */ /* 0x000fda0003f04070 */
[----:B------:R-:W-:Y:S02]  /*0c60*/  @!P0 IADD3 R8, PT, PT, R8, -R13, RZ ;  /* 0x8000000d08088210 */ /* 0x000fe40007ffe0ff */
[----:B------:R-:W-:Y:S01]  /*0c70*/  ISETP.GT.AND P0, PT, R12, R9, PT ;  /* 0x000000090c00720c */ /* 0x000fe20003f04270 */
[----:B------:R-:W-:Y:S01]  /*0c80*/  VIADD R9, R60, 0x1f ;  /* 0x0000001f3c097836 */ /* 0x000fe20000000000 */
[----:B------:R-:W-:Y:S02]  /*0c90*/  @!P2 IADD3 R8, PT, PT, RZ, -R8, RZ ;  /* 0x80000008ff08a210 */ /* 0x000fe40007ffe0ff */
[----:B------:R-:W-:Y:S02]  /*0ca0*/  @!P1 LOP3.LUT R8, RZ, R16, RZ, 0x33, !PT ;  /* 0x00000010ff089212 */ /* 0x000fe400078e33ff */
[----:B------:R-:W-:Y:S02]  /*0cb0*/  SHF.R.S32.HI R10, RZ, 0x1f, R9 ;  /* 0x0000001fff0a7819 */ /* 0x000fe40000011409 */
[----:B------:R-:W-:-:S02]  /*0cc0*/  ISETP.EQ.OR P0, PT, R8, RZ, P0 ;  /* 0x000000ff0800720c */ /* 0x000fc40000702670 */
[----:B------:R-:W-:-:S04]  /*0cd0*/  LEA.HI R10, R10, R9, RZ, 0x5 ;  /* 0x000000090a0a7211 */ /* 0x000fc800078f28ff */
[----:B------:R-:W-:-:S04]  /*0ce0*/  SHF.R.S32.HI R10, RZ, 0x5, R10 ;  /* 0x00000005ff0a7819 */ /* 0x000fc8000001140a */
[----:B------:R-:W-:-:S03]  /*0cf0*/  ISETP.GE.AND P1, PT, R59, R10, PT ;  /* 0x0000000a3b00720c */ /* 0x000fc60003f26270 */
[----:B------:R-:W-:-:S05]  /*0d00*/  @!P0 MOV R9, 0xff7fffff ;  /* 0xff7fffff00098802 */ /* 0x000fca0000000f00 */
[----:B------:R0:W-:Y:S01]  /*0d10*/  @!P0 STS [R54], R9 ;  /* 0x0000000936008388 */ /* 0x0001e20000000800 */
[----:B------:R-:W-:Y:S05]  /*0d20*/  @!P0 BRA `(.L_x_20490) ;  /* 0x0000003400848947 */ /* 0x000fea0003800000 */
[----:B------:R-:W-:Y:S02]  /*0d30*/  MOV R11, R5 ;  /* 0x00000005000b7202 */ /* 0x000fe40000000f00 */
[----:B------:R-:W-:-:S05]  /*0d40*/  MOV R10, R6 ;  /* 0x00000006000a7202 */ /* 0x000fca0000000f00 */
[----:B------:R-:W2:Y:S01]  /*0d50*/  LDG.E.CONSTANT R11, desc[UR8][R10.64] ;  /* 0x000000080a0b7981 */ /* 0x000ea2000c1e9900 */
[----:B0-----:R-:W-:Y:S01]  /*0d60*/  IMAD R9, R3, UR11, RZ ;  /* 0x0000000b03097c24 */ /* 0x001fe2000f8e02ff */
        /* <DEDUP_REMOVED lines=17> */
[----:B------:R-:W4:Y:S04]  /*0e80*/  LDG.E.128.CONSTANT R44, desc[UR8][R62.64+0xc00] ;  /* 0x000c00083e2c7981 */ /* 0x000f28000c1e9d00 */
[----:B------:R-:W4:Y:S04]  /*0e90*/  LDG.E.128.CONSTANT R40, desc[UR8][R62.64+0xe00] ;  /* 0x000e00083e287981 */ /* 0x000f28000c1e9d00 */
[----:B------:R-:W0:Y:S04]  /*0ea0*/  LDS.128 R48, [UR4+0x10] ;  /* 0x00001004ff307984 */ /* 0x000e280008000c00 */
[----:B------:R-:W1:Y:S01]  /*0eb0*/  LDS.128 R20, [UR4] ;  /* 0x00000004ff147984 */ /* 0x000e620008000c00 */
[----:B0-----:R-:W-:-:S02]  /*0ec0*/  HADD2.F32 R24, -RZ, R48.H0_H0 ;  /* 0x20000030ff187230 */ /* 0x001fc40000004100 */
[----:B------:R-:W-:Y:S02]  /*0ed0*/  HADD2.F32 R48, -RZ, R48.H1_H1 ;  /* 0x30000030ff307230 */ /* 0x000fe40000004100 */
[--C-:B------:R-:W-:Y:S02]  /*0ee0*/  HADD2.F32 R64, -RZ, R49.reuse.H1_H1 ;  /* 0x30000031ff407230 */ /* 0x100fe40000004100 */
[--C-:B--2---:R-:W-:Y:S02]  /*0ef0*/  HADD2.F32 R25, -RZ, R36.reuse.H0_H0 ;  /* 0x20000024ff197230 */ /* 0x104fe40000004100 */
[----:B------:R-:W-:Y:S02]  /*0f00*/  HADD2.F32 R27, -RZ, R36.H1_H1 ;  /* 0x30000024ff1b7230 */ /* 0x000fe40000004100 */
[----:B------:R-:W-:Y:S02]  /*0f10*/  HADD2.F32 R36, -RZ, R49.H0_H0 ;  /* 0x20000031ff247230 */ /* 0x000fe40000004100 */
[----:B------:R-:W-:-:S02]  /*0f20*/  HADD2.F32 R61, -RZ, R37.H0_H0 ;  /* 0x20000025ff3d7230 */ /* 0x000fc40000004100 */
[----:B------:R-:W-:Y:S01]  /*0f30*/  FMUL.FTZ R24, R24, R25 ;  /* 0x0000001918187220 */ /* 0x000fe20000410000 */
[--C-:B-1----:R-:W-:Y:S02]  /*0f40*/  HADD2.F32 R25, -RZ, R20.reuse.H0_H0 ;  /* 0x20000014ff197230 */ /* 0x102fe40000004100 */
[----:B------:R-:W-:Y:S01]  /*0f50*/  FMUL.FTZ R36, R36, R61 ;  /* 0x0000003d24247220 */ /* 0x000fe20000410000 */
[----:B------:R-:W-:Y:S02]  /*0f60*/  HADD2.F32 R61, -RZ, R20.H1_H1 ;  /* 0x30000014ff3d7230 */ /* 0x000fe40000004100 */
[----:B------:R-:W-:Y:S01]  /*0f70*/  FMUL.FTZ R48, R48, R27 ;  /* 0x0000001b30307220 */ /* 0x000fe20000410000 */
[--C-:B---3--:R-:W-:Y:S02]  /*0f80*/  HADD2.F32 R20, -RZ, R12.reuse.H0_H0 ;  /* 0x2000000cff147230 */ /* 0x108fe40000004100 */
[----:B------:R-:W-:Y:S02]  /*0f90*/  HADD2.F32 R26, -RZ, R12.H1_H1 ;  /* 0x3000000cff1a7230 */ /* 0x000fe40000004100 */
[----:B------:R-:W-:-:S02]  /*0fa0*/  HADD2.F32 R37, -RZ, R37.H1_H1 ;  /* 0x30000025ff257230 */ /* 0x000fc40000004100 */
[----:B------:R-:W-:Y:S01]  /*0fb0*/  FFMA.FTZ R12, R25, R20, R24 ;  /* 0x00000014190c7223 */ /* 0x000fe20000010018 */
[----:B------:R-:W-:Y:S02]  /*0fc0*/  FFMA.FTZ R61, R61, R26, R48 ;  /* 0x0000001a3d3d7223 */ /* 0x000fe40000010030 */
[----:B------:R-:W0:Y:S01]  /*0fd0*/  LDS.128 R24, [UR4+0x20] ;  /* 0x00002004ff187984 */ /* 0x000e220008000c00 */
[----:B------:R-:W-:Y:S01]  /*0fe0*/  FMUL.FTZ R64, R64, R37 ;  /* 0x0000002540407220 */ /* 0x000fe20000410000 */
[----:B------:R-:W-:Y:S02]  /*0ff0*/  HADD2.F32 R37, -RZ, R21.H0_H0 ;  /* 0x20000015ff257230 */ /* 0x000fe40000004100 */
[----:B------:R-:W-:Y:S02]  /*1000*/  HADD2.F32 R20, -RZ, R13.H0_H0 ;  /* 0x2000000dff147230 */ /* 0x000fe40000004100 */
[----:B------:R-:W-:Y:S02]  /*1010*/  HADD2.F32 R21, -RZ, R21.H1_H1 ;  /* 0x30000015ff157230 */ /* 0x000fe40000004100 */
        /* <DEDUP_REMOVED lines=8> */
[----:B------:R-:W-:Y:S01]  /*10a0*/  FMUL.FTZ R50, R50, R37 ;  /* 0x0000002532327220 */ /* 0x000fe20000410000 */
[----:B------:R-:W-:Y:S02]  /*10b0*/  HADD2.F32 R49, -RZ, R22.H1_H1 ;  /* 0x30000016ff317230 */ /* 0x000fe40000004100 */
[----:B------:R-:W-:Y:S02]  /*10c0*/  HADD2.F32 R22, -RZ, R51.H0_H0 ;  /* 0x20000033ff167230 */ /* 0x000fe40000004100 */
[----:B------:R-:W-:Y:S02]  /*10d0*/  HADD2.F32 R37, -RZ, R39.H0_H0 ;  /* 0x20000027ff257230 */ /* 0x000fe40000004100 */
[----:B------:R-:W-:Y:S01]  /*10e0*/  FMUL.FTZ R38, R13, R36 ;  /* 0x000000240d267220 */ /* 0x000fe20000410000 */
[--C-:B------:R-:W-:Y:S02]  /*10f0*/  HADD2.F32 R36, -RZ, R14.reuse.H0_H0 ;  /* 0x2000000eff247230 */ /* 0x100fe40000004100 */
[----:B------:R-:W-:-:S02]  /*1100*/  HADD2.F32 R14, -RZ, R14.H1_H1 ;  /* 0x3000000eff0e7230 */ /* 0x000fc40000004100 */
[----:B------:R-:W-:Y:S01]  /*1110*/  FMUL.FTZ R37, R22, R37 ;  /* 0x0000002516257220 */ /* 0x000fe20000410000 */
[----:B------:R-:W-:Y:S02]  /*1120*/  HADD2.F32 R48, -RZ, R23.H0_H0 ;  /* 0x20000017ff307230 */ /* 0x000fe40000004100 */
[----:B------:R-:W-:Y:S02]  /*1130*/  HADD2.F32 R13, -RZ, R15.H0_H0 ;  /* 0x2000000fff0d7230 */ /* 0x000fe40000004100 */
[----:B------:R-:W-:Y:S01]  /*1140*/  FFMA.FTZ R49, R49, R14, R50 ;  /* 0x0000000e31317223 */ /* 0x000fe20000010032 */
[----:B------:R-:W-:Y:S01]  /*1150*/  FFMA.FTZ R21, R21, R36, R38 ;  /* 0x0000002415157223 */ /* 0x000fe20000010026 */
[----:B------:R-:W-:Y:S02]  /*1160*/  HADD2.F32 R14, -RZ, R39.H1_H1 ;  /* 0x30000027ff0e7230 */ /* 0x000fe40000004100 */
[----:B------:R-:W-:Y:S02]  /*1170*/  FFMA.FTZ R48, R48, R13, R37 ;  /* 0x0000000d30307223 */ /* 0x000fe40000010025 */
[----:B------:R-:W2:Y:S01]  /*1180*/  LDG.E.128.CONSTANT R36, desc[UR8][R62.64+0x1000] ;  /* 0x001000083e247981 */ /* 0x000ea2000c1e9d00 */
[----:B------:R-:W-:-:S02]  /*1190*/  HADD2.F32 R51, -RZ, R51.H1_H1 ;  /* 0x30000033ff337230 */ /* 0x000fc40000004100 */
[----:B------:R-:W-:Y:S02]  /*11a0*/  HADD2.F32 R15, -RZ, R15.H1_H1 ;  /* 0x3000000fff0f7230 */ /* 0x000fe40000004100 */
[----:B------:R-:W-:Y:S02]  /*11b0*/  HADD2.F32 R50, -RZ, R23.H1_H1 ;  /* 0x30000017ff327230 */ /* 0x000fe40000004100 */
[----:B------:R-:W-:Y:S01]  /*11c0*/  FMUL.FTZ R51, R51, R14 ;  /* 0x0000000e33337220 */ /* 0x000fe20000410000 */
[----:B0-----:R-:W-:Y:S02]  /*11d0*/  HADD2.F32 R13, -RZ, R24.H0_H0 ;  /* 0x20000018ff0d7230 */ /* 0x001fe40000004100 */
[----:B----4-:R-:W-:Y:S02]  /*11e0*/  HADD2.F32 R14, -RZ, R32.H0_H0 ;  /* 0x20000020ff0e7230 */ /* 0x010fe40000004100 */
[----:B------:R-:W-:-:S03]  /*11f0*/  FFMA.FTZ R50, R50, R15, R51 ;  /* 0x0000000f32327223 */ /* 0x000fc60000010033 */
        /* <DEDUP_REMOVED lines=15> */
[----:B------:R-:W-:Y:S01]  /*12f0*/  FFMA.FTZ R25, R20, R25, R21 ;  /* 0x0000001914197223 */ /* 0x000fe20000010015 */
[----:B------:R-:W-:Y:S01]  /*1300*/  HADD2.F32 R33, -RZ, R27.H0_H0 ;  /* 0x2000001bff217230 */ /* 0x000fe20000004100 */
[----:B------:R-:W3:Y:S01]  /*1310*/  LDG.E.128.CONSTANT R20, desc[UR8][R62.64+0x1200] ;  /* 0x001200083e147981 */ /* 0x000ee2000c1e9d00 */
[----:B------:R-:W-:Y:S01]  /*1320*/  FFMA.FTZ R49, R26, R34, R49 ;  /* 0x000000221a317223 */ /* 0x000fe20000010031 */
[--C-:B------:R-:W-:Y:S02]  /*1330*/  HADD2.F32 R26, -RZ, R35.reuse.H0_H0 ;  /* 0x20000023ff1a7230 */ /* 0x100fe40000004100 */
[----:B------:R-:W-:-:S02]  /*1340*/  HADD2.F32 R35, -RZ, R35.H1_H1 ;  /* 0x30000023ff237230 */ /* 0x000fc40000004100 */
[----:B------:R-:W-:Y:S02]  /*1350*/  HADD2.F32 R27, -RZ, R27.H1_H1 ;  /* 0x3000001bff1b7230 */ /* 0x000fe40000004100 */
[----:B------:R-:W-:Y:S01]  /*1360*/  FFMA.FTZ R48, R33, R26, R48 ;  /* 0x0000001a21307223 */ /* 0x000fe20000010030 */
[----:B------:R-:W-:Y:S02]  /*1370*/  HADD2.F32 R32, -RZ, R8.H0_H0 ;  /* 0x20000008ff207230 */ /* 0x000fe40000004100 */
[----:B0-----:R-:W-:Y:S02]  /*1380*/  HADD2.F32 R26, -RZ, R12.H0_H0 ;  /* 0x2000000cff1a7230 */ /* 0x001fe40000004100 */
        /* <DEDUP_REMOVED lines=10> */
[----:B------:R-:W-:-:S03]  /*1430*/  HADD2.F32 R8, -RZ, R14.H0_H0 ;  /* 0x2000000eff087230 */ /* 0x000fc60000004100 */
[----:B------:R-:W-:Y:S01]  /*1440*/  FFMA.FTZ R64, R13, R9, R64 ;  /* 0x000000090d407223 */ /* 0x000fe20000010040 */
[----:B------:R-:W-:Y:S02]  /*1450*/  HADD2.F32 R13, -RZ, R10.H0_H0 ;  /* 0x2000000aff0d7230 */ /* 0x000fe40000004100 */
[----:B------:R-:W-:Y:S01]  /*1460*/  FFMA.FTZ R12, R27, R12, R24 ;  /* 0x0000000c1b0c7223 */ /* 0x000fe20000010018 */
[----:B------:R-:W-:Y:S02]  /*1470*/  HADD2.F32 R9, -RZ, R15.H0_H0 ;  /* 0x2000000fff097230 */ /* 0x000fe40000004100 */
[----:B------:R-:W-:Y:S01]  /*1480*/  FFMA.FTZ R13, R8, R13, R25 ;  /* 0x0000000d080d7223 */ /* 0x000fe20000010019 */
[----:B------:R-:W-:Y:S01]  /*1490*/  HADD2.F32 R8, -RZ, R11.H0_H0 ;  /* 0x2000000bff087230 */ /* 0x000fe20000004100 */
[----:B------:R-:W4:Y:S01]  /*14a0*/  LDG.E.128.CONSTANT R24, desc[UR8][R62.64+0x1400] ;  /* 0x001400083e187981 */ /* 0x000f22000c1e9d00 */
[----:B------:R-:W-:Y:S02]  /*14b0*/  HADD2.F32 R14, -RZ, R14.H1_H1 ;  /* 0x3000000eff0e7230 */ /* 0x000fe40000004100 */
[----:B------:R-:W-:-:S02]  /*14c0*/  HADD2.F32 R10, -RZ, R10.H1_H1 ;  /* 0x3000000aff0a7230 */ /* 0x000fc40000004100 */
        /* <DEDUP_REMOVED lines=22> */
[----:B------:R-:W-:Y:S02]  /*1630*/  FFMA.FTZ R17, R12, R14, R13 ;  /* 0x0000000e0c117223 */ /* 0x000fe4000001000d */
[----:B------:R-:W4:Y:S01]  /*1640*/  LDG.E.128.CONSTANT R12, desc[UR8][R62.64+0x1600] ;  /* 0x001600083e0c7981 */ /* 0x000f22000c1e9d00 */
[----:B------:R-:W-:Y:S02]  /*1650*/  HADD2.F32 R33, -RZ, R35.H0_H0 ;  /* 0x20000023ff217230 */ /* 0x000fe40000004100 */
[----:B------:R-:W-:Y:S01]  /*1660*/  FFMA.FTZ R49, R34, R18, R49 ;  /* 0x0000001222317223 */ /* 0x000fe20000010031 */
[----:B------:R-:W-:-:S02]  /*1670*/  HADD2.F32 R18, -RZ, R19.H0_H0 ;  /* 0x20000013ff127230 */ /* 0x000fc40000004100 */
[----:B------:R-:W-:Y:S02]  /*1680*/  HADD2.F32 R19, -RZ, R19.H1_H1 ;  /* 0x30000013ff137230 */ /* 0x000fe40000004100 */
        /* <DEDUP_REMOVED lines=27> */
[----:B------:R-:W-:-:S03]  /*1840*/  FFMA.FTZ R48, R29, R10, R48 ;  /* 0x0000000a1d307223 */ /* 0x000fc60000010030 */
[----:B------:R-:W-:Y:S01]  /*1850*/  FFMA.FTZ R50, R11, R31, R50 ;  /* 0x0000001f0b327223 */ /* 0x000fe20000010032 */
[--C-:B------:R-:W-:Y:S01]  /*1860*/  HADD2.F32 R11, -RZ, R44.reuse.H0_H0 ;  /* 0x2000002cff0b7230 */ /* 0x100fe20000004100 */
[----:B------:R-:W1:Y:S01]  /*1870*/  LDS.128 R28, [UR4+0x70] ;  /* 0x00007004ff1c7984 */ /* 0x000e620008000c00 */
[----:B------:R-:W-:Y:S02]  /*1880*/  HADD2.F32 R44, -RZ, R44.H1_H1 ;  /* 0x3000002cff2c7230 */ /* 0x000fe40000004100 */
[--C-:B0-----:R-:W-:Y:S02]  /*1890*/  HADD2.F32 R10, -RZ, R32.reuse.H0_H0 ;  /* 0x20000020ff0a7230 */ /* 0x101fe40000004100 */
[----:B------:R-:W-:-:S03]  /*18a0*/  HADD2.F32 R32, -RZ, R32.H1_H1 ;  /* 0x30000020ff207230 */ /* 0x000fc60000004100 */
        /* <DEDUP_REMOVED lines=12> */
[----:B------:R-:W-:Y:S02]  /*1970*/  HADD2.F32 R32, -RZ, R47.H0_H0 ;  /* 0x2000002fff207230 */ /* 0x000fe40000004100 */
[----:B------:R-:W-:Y:S02]  /*1980*/  HADD2.F32 R33, -RZ, R35.H0_H0 ;  /* 0x20000023ff217230 */ /* 0x000fe40000004100 */
[----:B------:R-:W-:-:S03]  /*1990*/  HADD2.F32 R47, -RZ, R47.H1_H1 ;  /* 0x3000002fff2f7230 */ /* 0x000fc60000004100 */
[----:B------:R-:W-:Y:S01]  /*19a0*/  FFMA.FTZ R48, R33, R32, R48 ;  /* 0x0000002021307223 */ /* 0x000fe20000010030 */
[--C-:B------:R-:W-:Y:S02]  /*19b0*/  HADD2.F32 R33, -RZ, R40.reuse.H0_H0 ;  /* 0x20000028ff217230 */ /* 0x100fe40000004100 */
[----:B------:R-:W-:Y:S02]  /*19c0*/  HADD2.F32 R35, -RZ, R35.H1_H1 ;  /* 0x30000023ff237230 */ /* 0x000fe40000004100 */
[----:B------:R-:W-:Y:S02]  /*19d0*/  HADD2.F32 R40, -RZ, R40.H1_H1 ;  /* 0x30000028ff287230 */ /* 0x000fe40000004100 */
[--C-:B-1----:R-:W-:Y:S02]  /*19e0*/  HADD2.F32 R32, -RZ, R28.reuse.H0_H0 ;  /* 0x2000001cff207230 */ /* 0x102fe40000004100 */
[----:B------:R-:W-:Y:S02]  /*19f0*/  HADD2.F32 R28, -RZ, R28.H1_H1 ;  /* 0x3000001cff1c7230 */ /* 0x000fe40000004100 */
[----:B------:R-:W-:Y:S01]  /*1a00*/  FFMA.FTZ R50, R35, R47, R50 ;  /* 0x0000002f23327223 */ /* 0x000fe20000010032 */
[----:B------:R-:W-:-:S02]  /*1a10*/  HADD2.F32 R34, -RZ, R34.H1_H1 ;  /* 0x30000022ff227230 */ /* 0x000fc40000004100 */
[----:B------:R-:W-:Y:S02]  /*1a20*/  HADD2.F32 R46, -RZ, R46.H1_H1 ;  /* 0x3000002eff2e7230 */ /* 0x000fe40000004100 */
[----:B------:R-:W-:Y:S01]  /*1a30*/  FFMA.FTZ R61, R28, R40, R61 ;  /* 0x000000281c3d7223 */ /* 0x000fe2000001003d */
[----:B------:R-:W-:Y:S02]  /*1a40*/  HADD2.F32 R47, -RZ, R29.H0_H0 ;  /* 0x2000001dff2f7230 */ /* 0x000fe40000004100 */
[----:B------:R-:W-:Y:S02]  /*1a50*/  HADD2.F32 R40, -RZ, R41.H0_H0 ;  /* 0x20000029ff287230 */ /* 0x000fe40000004100 */
[----:B------:R-:W-:Y:S01]  /*1a60*/  FFMA.FTZ R49, R34, R46, R49 ;  /* 0x0000002e22317223 */ /* 0x000fe20000010031 */
[----:B------:R-:W-:Y:S01]  /*1a70*/  FFMA.FTZ R51, R32, R33, R51 ;  /* 0x0000002120337223 */ /* 0x000fe20000010033 */
[----:B------:R-:W-:Y:S01]  /*1a80*/  HADD2.F32 R29, -RZ, R29.H1_H1 ;  /* 0x3000001dff1d7230 */ /* 0x000fe20000004100 */
[----:B------:R-:W0:Y:S01]  /*1a90*/  LDS.128 R32, [UR4+0x80] ;  /* 0x00008004ff207984 */ /* 0x000e220008000c00 */
[----:B------:R-:W-:Y:S01]  /*1aa0*/  FFMA.FTZ R40, R47, R40, R44 ;  /* 0x000000282f287223 */ /* 0x000fe2000001002c */
[----:B------:R-:W-:-:S02]  /*1ab0*/  HADD2.F32 R41, -RZ, R41.H1_H1 ;  /* 0x30000029ff297230 */ /* 0x000fc40000004100 */
[----:B------:R-:W-:Y:S02]  /*1ac0*/  HADD2.F32 R28, -RZ, R30.H0_H0 ;  /* 0x2000001eff1c7230 */ /* 0x000fe40000004100 */
        /* <DEDUP_REMOVED lines=8> */
[----:B------:R-:W-:Y:S02]  /*1b50*/  HADD2.F32 R31, -RZ, R31.H1_H1 ;  /* 0x3000001fff1f7230 */ /* 0x000fe40000004100 */
[----:B------:R-:W-:Y:S02]  /*1b60*/  HADD2.F32 R30, -RZ, R30.H1_H1 ;  /* 0x3000001eff1e7230 */ /* 0x000fe40000004100 */
[----:B------:R-:W-:Y:S02]  /*1b70*/  HADD2.F32 R42, -RZ, R42.H1_H1 ;  /* 0x3000002aff2a7230 */ /* 0x000fe40000004100 */
[----:B------:R-:W-:Y:S01]  /*1b80*/  FFMA.FTZ R50, R31, R43, R50 ;  /* 0x0000002b1f327223 */ /* 0x000fe20000010032 */
[--C-:B0-----:R-:W-:Y:S02]  /*1b90*/  HADD2.F32 R28, -RZ, R32.reuse.H0_H0 ;  /* 0x20000020ff1c7230 */ /* 0x101fe40000004100 */
[----:B------:R-:W-:-:S02]  /*1ba0*/  HADD2.F32 R32, -RZ, R32.H1_H1 ;  /* 0x30000020ff207230 */ /* 0x000fc40000004100 */
[--C-:B--2---:R-:W-:Y:S02]  /*1bb0*/  HADD2.F32 R29, -RZ, R36.reuse.H0_H0 ;  /* 0x20000024ff1d7230 */ /* 0x104fe40000004100 */
[----:B------:R-:W-:Y:S02]  /*1bc0*/  HADD2.F32 R36, -RZ, R36.H1_H1 ;  /* 0x30000024ff247230 */ /* 0x000fe40000004100 */
[----:B------:R-:W-:-:S03]  /*1bd0*/  HADD2.F32 R43, -RZ, R33.H0_H0 ;  /* 0x20000021ff2b7230 */ /* 0x000fc60000004100 */
[----:B------:R-:W-:Y:S01]  /*1be0*/  FFMA.FTZ R61, R32, R36, R61 ;  /* 0x00000024203d7223 */ /* 0x000fe2000001003d */
[----:B------:R-:W-:Y:S02]  /*1bf0*/  HADD2.F32 R32, -RZ, R37.H0_H0 ;  /* 0x20000025ff207230 */ /* 0x000fe40000004100 */
[----:B------:R-:W-:Y:S01]  /*1c00*/  FFMA.FTZ R49, R30, R42, R49 ;  /* 0x0000002a1e317223 */ /* 0x000fe20000010031 */
[----:B------:R-:W-:Y:S01]  /*1c10*/  FFMA.FTZ R51, R28, R29, R51 ;  /* 0x0000001d1c337223 */ /* 0x000fe20000010033 */
[----:B------:R-:W-:Y:S01]  /*1c20*/  HADD2.F32 R33, -RZ, R33.H1_H1 ;  /* 0x30000021ff217230 */ /* 0x000fe20000004100 */
[----:B------:R-:W0:Y:S01]  /*1c30*/  LDS.128 R28, [UR4+0x90] ;  /* 0x00009004ff1c7984 */ /* 0x000e220008000c00 */
[----:B------:R-:W-:Y:S01]  /*1c40*/  FFMA.FTZ R32, R43, R32, R40 ;  /* 0x000000202b207223 */ /* 0x000fe20000010028 */
[----:B------:R-:W-:Y:S02]  /*1c50*/  HADD2.F32 R37, -RZ, R37.H1_H1 ;  /* 0x30000025ff257230 */ /* 0x000fe40000004100 */
[----:B------:R-:W-:-:S02]  /*1c60*/  HADD2.F32 R36, -RZ, R34.H0_H0 ;  /* 0x20000022ff247230 */ /* 0x000fc40000004100 */
[----:B------:R-:W-:Y:S02]  /*1c70*/  HADD2.F32 R40, -RZ, R38.H0_H0 ;  /* 0x20000026ff287230 */ /* 0x000fe40000004100 */
[----:B------:R-:W-:-:S03]  /*1c80*/  FFMA.FTZ R64, R33, R37, R64 ;  /* 0x0000002521407223 */ /* 0x000fc60000010040 */
[----:B------:R-:W-:Y:S02]  /*1c90*/  FFMA.FTZ R33, R36, R40, R41 ;  /* 0x0000002824217223 */ /* 0x000fe40000010029 */
[----:B------:R-:W2:Y:S01]  /*1ca0*/  LDG.E.128.CONSTANT R40, desc[UR8][R62.64+0x1e00] ;  /* 0x001e00083e287981 */ /* 0x000ea2000c1e9d00 */
        /* <DEDUP_REMOVED lines=8> */
[--C-:B---3--:R-:W-:Y:S02]  /*1d30*/  HADD2.F32 R36, -RZ, R20.reuse.H0_H0 ;  /* 0x20000014ff247230 */ /* 0x108fe40000004100 */
[----:B------:R-:W-:Y:S01]  /*1d40*/  FFMA.FTZ R50, R35, R39, R50 ;  /* 0x0000002723327223 */ /* 0x000fe20000010032 */
[----:B------:R-:W-:-:S02]  /*1d50*/  HADD2.F32 R20, -RZ, R20.H1_H1 ;  /* 0x30000014ff147230 */ /* 0x000fc40000004100 */
[--C-:B0-----:R-:W-:Y:S02]  /*1d60*/  HADD2.F32 R34, -RZ, R28.reuse.H0_H0 ;  /* 0x2000001cff227230 */ /* 0x101fe40000004100 */
[----:B------:R-:W-:-:S03]  /*1d70*/  HADD2.F32 R28, -RZ, R28.H1_H1 ;  /* 0x3000001cff1c7230 */ /* 0x000fc60000004100 */
[----:B------:R-:W-:Y:S02]  /*1d80*/  FFMA.FTZ R51, R34, R36, R51 ;  /* 0x0000002422337223 */ /* 0x000fe40000010033 */
[----:B------:R-:W0:Y:S01]  /*1d90*/  LDS.128 R36, [UR4+0xa0] ;  /* 0x0000a004ff247984 */ /* 0x000e220008000c00 */
[----:B------:R-:W-:Y:S01]  /*1da0*/  FFMA.FTZ R61, R28, R20, R61 ;  /* 0x000000141c3d7223 */ /* 0x000fe2000001003d */
[----:B------:R-:W-:Y:S02]  /*1db0*/  HADD2.F32 R35, -RZ, R29.H0_H0 ;  /* 0x2000001dff237230 */ /* 0x000fe40000004100 */
[----:B------:R-:W-:Y:S02]  /*1dc0*/  HADD2.F32 R28, -RZ, R21.H0_H0 ;  /* 0x20000015ff1c7230 */ /* 0x000fe40000004100 */
[----:B------:R-:W-:Y:S02]  /*1dd0*/  HADD2.F32 R29, -RZ, R29.H1_H1 ;  /* 0x3000001dff1d7230 */ /* 0x000fe40000004100 */
[----:B------:R-:W-:-:S02]  /*1de0*/  HADD2.F32 R21, -RZ, R21.H1_H1 ;  /* 0x30000015ff157230 */ /* 0x000fc40000004100 */
        /* <DEDUP_REMOVED lines=15> */
[----:B0-----:R-:W-:Y:S01]  /*1ee0*/  HADD2.F32 R48, -RZ, R36.H0_H0 ;  /* 0x20000024ff307230 */ /* 0x001fe20000004100 */
[----:B------:R-:W0:Y:S01]  /*1ef0*/  LDS.128 R20, [UR4+0xb0] ;  /* 0x0000b004ff147984 */ /* 0x000e220008000c00 */
[----:B----4-:R-:W-:Y:S02]  /*1f00*/  HADD2.F32 R31, -RZ, R24.H0_H0 ;  /* 0x20000018ff1f7230 */ /* 0x010fe40000004100 */
        /* <DEDUP_REMOVED lines=15> */
[----:B------:R-:W-:Y:S02]  /*2000*/  HADD2.F32 R29, -RZ, R39.H0_H0 ;  /* 0x20000027ff1d7230 */ /* 0x000fe40000004100 */
[----:B------:R-:W-:Y:S02]  /*2010*/  HADD2.F32 R28, -RZ, R27.H0_H0 ;  /* 0x2000001bff1c7230 */ /* 0x000fe40000004100 */
[----:B------:R-:W-:-:S03]  /*2020*/  FFMA.FTZ R49, R38, R26, R49 ;  /* 0x0000001a26317223 */ /* 0x000fc60000010031 */
[----:B------:R-:W-:Y:S02]  /*2030*/  FFMA.FTZ R26, R29, R28, R30 ;  /* 0x0000001c1d1a7223 */ /* 0x000fe4000001001e */
[----:B------:R-:W4:Y:S01]  /*2040*/  LDG.E.128.CONSTANT R28, desc[UR8][R62.64+0x2200] ;  /* 0x002200083e1c7981 */ /* 0x000f22000c1e9d00 */
[----:B------:R-:W-:Y:S02]  /*2050*/  HADD2.F32 R27, -RZ, R27.H1_H1 ;  /* 0x3000001bff1b7230 */ /* 0x000fe40000004100 */
[----:B------:R-:W-:Y:S02]  /*2060*/  HADD2.F32 R39, -RZ, R39.H1_H1 ;  /* 0x30000027ff277230 */ /* 0x000fe40000004100 */
[----:B------:R-:W-:Y:S02]  /*2070*/  HADD2.F32 R36, -RZ, R12.H0_H0 ;  /* 0x2000000cff247230 */ /* 0x000fe40000004100 */
[--C-:B0-----:R-:W-:Y:S02]  /*2080*/  HADD2.F32 R37, -RZ, R20.reuse.H0_H0 ;  /* 0x20000014ff257230 */ /* 0x101fe40000004100 */
[----:B------:R-:W-:Y:S01]  /*2090*/  FFMA.FTZ R50, R39, R27, R50 ;  /* 0x0000001b27327223 */ /* 0x000fe20000010032 */
[----:B------:R-:W-:-:S02]  /*20a0*/  HADD2.F32 R20, -RZ, R20.H1_H1 ;  /* 0x30000014ff147230 */ /* 0x000fc40000004100 */
[----:B------:R-:W-:Y:S01]  /*20b0*/  FFMA.FTZ R48, R37, R36, R48 ;  /* 0x0000002425307223 */ /* 0x000fe20000010030 */
[----:B------:R-:W-:Y:S01]  /*20c0*/  HADD2.F32 R12, -RZ, R12.H1_H1 ;  /* 0x3000000cff0c7230 */ /* 0x000fe20000004100 */
[----:B------:R-:W0:Y:S01]  /*20d0*/  LDS.128 R36, [UR4+0xc0] ;  /* 0x0000c004ff247984 */ /* 0x000e220008000c00 */
        /* <DEDUP_REMOVED lines=9> */
[----:B------:R-:W-:Y:S02]  /*2170*/  HADD2.F32 R13, -RZ, R23.H0_H0 ;  /* 0x20000017ff0d7230 */ /* 0x000fe40000004100 */
[----:B------:R-:W-:Y:S01]  /*2180*/  FFMA.FTZ R21, R12, R24, R25 ;  /* 0x000000180c157223 */ /* 0x000fe20000010019 */
[----:B------:R-:W-:Y:S02]  /*2190*/  HADD2.F32 R12, -RZ, R15.H0_H0 ;  /* 0x2000000fff0c7230 */ /* 0x000fe40000004100 */
[----:B------:R-:W-:Y:S02]  /*21a0*/  HADD2.F32 R65, -RZ, R23.H1_H1 ;  /* 0x30000017ff417230 */ /* 0x000fe40000004100 */
[----:B------:R-:W-:Y:S02]  /*21b0*/  HADD2.F32 R14, -RZ, R14.H1_H1 ;  /* 0x3000000eff0e7230 */ /* 0x000fe40000004100 */
[----:B------:R-:W-:Y:S01]  /*21c0*/  FFMA.FTZ R23, R13, R12, R26 ;  /* 0x0000000c0d177223 */ /* 0x000fe2000001001a */
[----:B------:R-:W-:Y:S01]  /*21d0*/  HADD2.F32 R15, -RZ, R15.H1_H1 ;  /* 0x3000000fff0f7230 */ /* 0x000fe20000004100 */
[----:B------:R-:W4:Y:S01]  /*21e0*/  LDG.E.128.CONSTANT R24, desc[UR8][R62.64+0x2400] ;  /* 0x002400083e187981 */ /* 0x000f22000c1e9d00 */
[----:B------:R-:W-:-:S03]  /*21f0*/  HADD2.F32 R22, -RZ, R22.H1_H1 ;  /* 0x30000016ff167230 */ /* 0x000fc60000004100 */
[----:B------:R-:W-:Y:S02]  /*2200*/  FFMA.FTZ R65, R65, R15, R50 ;  /* 0x0000000f41417223 */ /* 0x000fe40000010032 */
[----:B------:R-:W-:Y:S02]  /*2210*/  FFMA.FTZ R22, R22, R14, R49 ;  /* 0x0000000e16167223 */ /* 0x000fe40000010031 */
[----:B------:R-:W1:Y:S01]  /*2220*/  LDS.128 R12, [UR4+0xd0] ;  /* 0x0000d004ff0c7984 */ /* 0x000e620008000c00 */
[----:B------:R-:W-:Y:S02]  /*2230*/  HADD2.F32 R49, -RZ, R16.H0_H0 ;  /* 0x20000010ff317230 */ /* 0x000fe40000004100 */
[----:B0-----:R-:W-:Y:S02]  /*2240*/  HADD2.F32 R51, -RZ, R36.H0_H0 ;  /* 0x20000024ff337230 */ /* 0x001fe40000004100 */
        /* <DEDUP_REMOVED lines=17> */
[----:B------:R-:W-:-:S02]  /*2360*/  HADD2.F32 R50, -RZ, R39.H0_H0 ;  /* 0x20000027ff327230 */ /* 0x000fc40000004100 */
[----:B------:R-:W-:Y:S02]  /*2370*/  HADD2.F32 R20, -RZ, R39.H1_H1 ;  /* 0x30000027ff147230 */ /* 0x000fe40000004100 */
[----:B------:R-:W-:Y:S01]  /*2380*/  FFMA.FTZ R17, R17, R18, R22 ;  /* 0x0000001211117223 */ /* 0x000fe20000010016 */
[----:B-1----:R-:W-:Y:S02]  /*2390*/  HADD2.F32 R18, -RZ, R12.H0_H0 ;  /* 0x2000000cff127230 */ /* 0x002fe40000004100 */
[----:B------:R-:W-:Y:S01]  /*23a0*/  FFMA.FTZ R50, R50, R21, R23 ;  /* 0x0000001532327223 */ /* 0x000fe20000010017 */
[----:B------:R-:W-:Y:S02]  /*23b0*/  HADD2.F32 R19, -RZ, R8.H0_H0 ;  /* 0x20000008ff137230 */ /* 0x000fe40000004100 */
[----:B------:R-:W-:Y:S01]  /*23c0*/  FFMA.FTZ R61, R20, R61, R65 ;  /* 0x0000003d143d7223 */ /* 0x000fe20000010041 */
[----:B------:R-:W0:Y:S04]  /*23d0*/  LDS.128 R36, [UR4+0xe0] ;  /* 0x0000e004ff247984 */ /* 0x000e280008000c00 */
[----:B------:R-:W4:Y:S01]  /*23e0*/  LDG.E.128.CONSTANT R20, desc[UR8][R62.64+0x2600] ;  /* 0x002600083e147981 */ /* 0x000f22000c1e9d00 */
[----:B------:R-:W-:Y:S01]  /*23f0*/  FFMA.FTZ R51, R18, R19, R51 ;  /* 0x0000001312337223 */ /* 0x000fe20000010033 */
[----:B------:R-:W-:-:S02]  /*2400*/  HADD2.F32 R19, -RZ, R12.H1_H1 ;  /* 0x3000000cff137230 */ /* 0x000fc40000004100 */
        /* <DEDUP_REMOVED lines=12> */
[----:B------:R-:W-:-:S03]  /*24d0*/  FFMA.FTZ R49, R16, R9, R49 ;  /* 0x0000000910317223 */ /* 0x000fc60000010031 */
[----:B------:R-:W-:Y:S02]  /*24e0*/  FFMA.FTZ R64, R64, R10, R17 ;  /* 0x0000000a40407223 */ /* 0x000fe40000010011 */
[----:B------:R-:W4:Y:S01]  /*24f0*/  LDG.E.128.CONSTANT R16, desc[UR8][R62.64+0x2800] ;  /* 0x002800083e107981 */ /* 0x000f22000c1e9d00 */
[--C-:B------:R-:W-:Y:S02]  /*2500*/  HADD2.F32 R13, -RZ, R11.reuse.H0_H0 ;  /* 0x2000000bff0d7230 */ /* 0x100fe40000004100 */
[----:B------:R-:W-:Y:S02]  /*2510*/  HADD2.F32 R11, -RZ, R11.H1_H1 ;  /* 0x3000000bff0b7230 */ /* 0x000fe40000004100 */
[--C-:B------:R-:W-:Y:S02]  /*2520*/  HADD2.F32 R10, -RZ, R15.reuse.H1_H1 ;  /* 0x3000000fff0a7230 */ /* 0x100fe40000004100 */
[----:B------:R-:W-:-:S03]  /*2530*/  HADD2.F32 R9, -RZ, R15.H0_H0 ;  /* 0x2000000fff097230 */ /* 0x000fc60000004100 */
[----:B------:R-:W-:Y:S01]  /*2540*/  FFMA.FTZ R61, R10, R11, R61 ;  /* 0x0000000b0a3d7223 */ /* 0x000fe2000001003d */
[----:B------:R-:W-:Y:S02]  /*2550*/  HADD2.F32 R11, -RZ, R44.H0_H0 ;  /* 0x2000002cff0b7230 */ /* 0x000fe40000004100 */
[----:B------:R-:W-:Y:S01]  /*2560*/  FFMA.FTZ R50, R9, R13, R50 ;  /* 0x0000000d09327223 */ /* 0x000fe20000010032 */
[----:B0-----:R-:W-:Y:S02]  /*2570*/  HADD2.F32 R9, -RZ, R36.H1_H1 ;  /* 0x30000024ff097230 */ /* 0x001fe40000004100 */
[----:B------:R-:W-:Y:S02]  /*2580*/  HADD2.F32 R44, -RZ, R44.H1_H1 ;  /* 0x3000002cff2c7230 */ /* 0x000fe40000004100 */
[----:B------:R-:W-:Y:S02]  /*2590*/  HADD2.F32 R10, -RZ, R36.H0_H0 ;  /* 0x20000024ff0a7230 */ /* 0x000fe40000004100 */
[----:B------:R-:W-:-:S02]  /*25a0*/  HADD2.F32 R36, -RZ, R45.H0_H0 ;  /* 0x2000002dff247230 */ /* 0x000fc40000004100 */
[----:B------:R-:W-:Y:S01]  /*25b0*/  FFMA.FTZ R44, R9, R44, R12 ;  /* 0x0000002c092c7223 */ /* 0x000fe2000001000c */
[----:B------:R-:W-:Y:S01]  /*25c0*/  HADD2.F32 R9, -RZ, R37.H0_H0 ;  /* 0x20000025ff097230 */ /* 0x000fe20000004100 */
[----:B------:R-:W0:Y:S04]  /*25d0*/  LDS.128 R12, [UR4+0xf0] ;  /* 0x0000f004ff0c7984 */ /* 0x000e280008000c00 */
        /* <DEDUP_REMOVED lines=8> */
[----:B------:R-:W-:-:S03]  /*2660*/  HADD2.F32 R46, -RZ, R46.H1_H1 ;  /* 0x3000002eff2e7230 */ /* 0x000fc60000004100 */
[----:B------:R-:W-:Y:S01]  /*2670*/  FFMA.FTZ R48, R37, R45, R48 ;  /* 0x0000002d25307223 */ /* 0x000fe20000010030 */
[----:B------:R-:W-:Y:S02]  /*2680*/  HADD2.F32 R37, -RZ, R38.H1_H1 ;  /* 0x30000026ff257230 */ /* 0x000fe40000004100 */
[----:B------:R-:W-:-:S03]  /*2690*/  HADD2.F32 R38, -RZ, R47.H0_H0 ;  /* 0x2000002fff267230 */ /* 0x000fc60000004100 */
[----:B------:R-:W-:Y:S01]  /*26a0*/  FFMA.FTZ R64, R37, R46, R64 ;  /* 0x0000002e25407223 */ /* 0x000fe20000010040 */
[----:B------:R-:W-:-:S05]  /*26b0*/  HADD2.F32 R37, -RZ, R39.H0_H0 ;  /* 0x20000027ff257230 */ /* 0x000fca0000004100 */
[----:B------:R-:W-:Y:S01]  /*26c0*/  FFMA.FTZ R50, R37, R38, R50 ;  /* 0x0000002625327223 */ /* 0x000fe20000010032 */
[----:B0-----:R-:W-:Y:S02]  /*26d0*/  HADD2.F32 R46, -RZ, R12.H0_H0 ;  /* 0x2000000cff2e7230 */ /* 0x001fe40000004100 */
[----:B--2---:R-:W-:Y:S02]  /*26e0*/  HADD2.F32 R37, -RZ, R40.H0_H0 ;  /* 0x20000028ff257230 */ /* 0x004fe40000004100 */
[----:B------:R-:W-:Y:S02]  /*26f0*/  HADD2.F32 R47, -RZ, R47.H1_H1 ;  /* 0x3000002fff2f7230 */ /* 0x000fe40000004100 */
[----:B------:R-:W-:Y:S02]  /*2700*/  HADD2.F32 R38, -RZ, R39.H1_H1 ;  /* 0x30000027ff267230 */ /* 0x000fe40000004100 */
[----:B------:R-:W-:Y:S01]  /*2710*/  FFMA.FTZ R51, R46, R37, R51 ;  /* 0x000000252e337223 */ /* 0x000fe20000010033 */
[----:B------:R-:W-:-:S02]  /*2720*/  HADD2.F32 R37, -RZ, R12.H1_H1 ;  /* 0x3000000cff257230 */ /* 0x000fc40000004100 */
[----:B------:R-:W-:Y:S02]  /*2730*/  HADD2.F32 R40, -RZ, R40.H1_H1 ;  /* 0x30000028ff287230 */ /* 0x000fe40000004100 */
[----:B------:R-:W-:Y:S01]  /*2740*/  FFMA.FTZ R61, R38, R47, R61 ;  /* 0x0000002f263d7223 */ /* 0x000fe2000001003d */
[----:B------:R-:W-:Y:S02]  /*2750*/  HADD2.F32 R39, -RZ, R13.H0_H0 ;  /* 0x2000000dff277230 */ /* 0x000fe40000004100 */
[----:B------:R-:W-:Y:S01]  /*2760*/  FFMA.FTZ R40, R37, R40, R44 ;  /* 0x0000002825287223 */ /* 0x000fe2000001002c */
[----:B------:R-:W-:Y:S01]  /*2770*/  HADD2.F32 R12, -RZ, R41.H0_H0 ;  /* 0x20000029ff0c7230 */ /* 0x000fe20000004100 */
[----:B------:R-:W2:Y:S04]  /*2780*/  LDG.E.128.CONSTANT R44, desc[UR8][R62.64+0x2c00] ;  /* 0x002c00083e2c7981 */ /* 0x000ea8000c1e9d00 */
[----:B------:R-:W-:-:S02]  /*2790*/  FFMA.FTZ R12, R39, R12, R36 ;  /* 0x0000000c270c7223 */ /* 0x000fc40000010024 */
[----:B------:R-:W0:Y:S01]  /*27a0*/  LDS.128 R36, [UR4+0x100] ;  /* 0x00010004ff247984 */ /* 0x000e220008000c00 */
        /* <DEDUP_REMOVED lines=10> */
[----:B------:R-:W-:Y:S02]  /*2850*/  HADD2.F32 R13, -RZ, R15.H0_H0 ;  /* 0x2000000fff0d7230 */ /* 0x000fe40000004100 */
[----:B------:R-:W-:-:S03]  /*2860*/  HADD2.F32 R43, -RZ, R43.H1_H1 ;  /* 0x3000002bff2b7230 */ /* 0x000fc60000004100 */
[----:B------:R-:W-:Y:S01]  /*2870*/  FFMA.FTZ R50, R13, R14, R50 ;  /* 0x0000000e0d327223 */ /* 0x000fe20000010032 */
[----:B------:R-:W-:Y:S02]  /*2880*/  HADD2.F32 R14, -RZ, R15.H1_H1 ;  /* 0x3000000fff0e7230 */ /* 0x000fe40000004100 */
[--C-:B---3--:R-:W-:Y:S02]  /*2890*/  HADD2.F32 R65, -RZ, R32.reuse.H0_H0 ;  /* 0x20000020ff417230 */ /* 0x108fe40000004100 */
[----:B------:R-:W-:Y:S02]  /*28a0*/  HADD2.F32 R32, -RZ, R32.H1_H1 ;  /* 0x30000020ff207230 */ /* 0x000fe40000004100 */
[--C-:B0-----:R-:W-:Y:S02]  /*28b0*/  HADD2.F32 R42, -RZ, R36.reuse.H0_H0 ;  /* 0x20000024ff2a7230 */ /* 0x101fe40000004100 */
[----:B------:R-:W-:Y:S02]  /*28c0*/  HADD2.F32 R13, -RZ, R36.H1_H1 ;  /* 0x30000024ff0d7230 */ /* 0x000fe40000004100 */
[----:B------:R-:W-:Y:S01]  /*28d0*/  FFMA.FTZ R61, R14, R43, R61 ;  /* 0x0000002b0e3d7223 */ /* 0x000fe2000001003d */
[----:B------:R-:W-:-:S02]  /*28e0*/  FFMA.FTZ R65, R42, R65, R51 ;  /* 0x000000412a417223 */ /* 0x000fc40000010033 */
[----:B------:R-:W-:Y:S02]  /*28f0*/  FFMA.FTZ R32, R13, R32, R40 ;  /* 0x000000200d207223 */ /* 0x000fe40000010028 */
[----:B------:R-:W0:Y:S01]  /*2900*/  LDS.128 R40, [UR4+0x110] ;  /* 0x00011004ff287984 */ /* 0x000e220008000c00 */
[----:B------:R-:W-:Y:S02]  /*2910*/  HADD2.F32 R51, -RZ, R37.H0_H0 ;  /* 0x20000025ff337230 */ /* 0x000fe40000004100 */
[----:B------:R-:W-:Y:S02]  /*2920*/  HADD2.F32 R14, -RZ, R33.H0_H0 ;  /* 0x20000021ff0e7230 */ /* 0x000fe40000004100 */
[----:B------:R-:W-:Y:S02]  /*2930*/  HADD2.F32 R37, -RZ, R37.H1_H1 ;  /* 0x30000025ff257230 */ /* 0x000fe40000004100 */
[----:B------:R-:W-:Y:S02]  /*2940*/  HADD2.F32 R33, -RZ, R33.H1_H1 ;  /* 0x30000021ff217230 */ /* 0x000fe40000004100 */
[----:B------:R-:W-:-:S03]  /*2950*/  HADD2.F32 R36, -RZ, R38.H0_H0 ;  /* 0x20000026ff247230 */ /* 0x000fc60000004100 */
[----:B------:R-:W-:Y:S01]  /*2960*/  FFMA.FTZ R48, R37, R33, R48 ;  /* 0x0000002125307223 */ /* 0x000fe20000010030 */
[--C-:B------:R-:W-:Y:S02]  /*2970*/  HADD2.F32 R33, -RZ, R34.reuse.H0_H0 ;  /* 0x20000022ff217230 */ /* 0x100fe40000004100 */
[----:B------:R-:W-:Y:S01]  /*2980*/  FFMA.FTZ R51, R51, R14, R12 ;  /* 0x0000000e33337223 */ /* 0x000fe2000001000c */
[----:B------:R-:W-:Y:S01]  /*2990*/  HADD2.F32 R34, -RZ, R34.H1_H1 ;  /* 0x30000022ff227230 */ /* 0x000fe20000004100 */
[----:B------:R-:W3:Y:S01]  /*29a0*/  LDG.E.128.CONSTANT R12, desc[UR8][R62.64+0x2e00] ;  /* 0x002e00083e0c7981 */ /* 0x000ee2000c1e9d00 */
[----:B------:R-:W-:Y:S01]  /*29b0*/  FFMA.FTZ R49, R36, R33, R49 ;  /* 0x0000002124317223 */ /* 0x000fe20000010031 */
[----:B------:R-:W-:-:S05]  /*29c0*/  HADD2.F32 R33, -RZ, R38.H1_H1 ;  /* 0x30000026ff217230 */ /* 0x000fca0000004100 */
[----:B------:R-:W-:Y:S01]  /*29d0*/  FFMA.FTZ R64, R33, R34, R64 ;  /* 0x0000002221407223 */ /* 0x000fe20000010040 */
[----:B------:R-:W-:Y:S02]  /*29e0*/  HADD2.F32 R33, -RZ, R39.H0_H0 ;  /* 0x20000027ff217230 */ /* 0x000fe40000004100 */
[----:B------:R-:W-:-:S05]  /*29f0*/  HADD2.F32 R34, -RZ, R35.H0_H0 ;  /* 0x20000023ff227230 */ /* 0x000fca0000004100 */
[----:B------:R-:W-:Y:S01]  /*2a00*/  FFMA.FTZ R50, R33, R34, R50 ;  /* 0x0000002221327223 */ /* 0x000fe20000010032 */
[----:B------:R-:W-:Y:S02]  /*2a10*/  HADD2.F32 R34, -RZ, R39.H1_H1 ;  /* 0x30000027ff227230 */ /* 0x000fe40000004100 */
[----:B----4-:R-:W-:Y:S02]  /*2a20*/  HADD2.F32 R33, -RZ, R28.H0_H0 ;  /* 0x2000001cff217230 */ /* 0x010fe40000004100 */
        /* <DEDUP_REMOVED lines=11> */
[----:B------:R-:W-:-:S02]  /*2ae0*/  HADD2.F32 R29, -RZ, R29.H1_H1 ;  /* 0x3000001dff1d7230 */ /* 0x000fc40000004100 */
[----:B------:R-:W-:Y:S02]  /*2af0*/  HADD2.F32 R32, -RZ, R42.H0_H0 ;  /* 0x2000002aff207230 */ /* 0x000fe40000004100 */
[--C-:B------:R-:W-:Y:S02]  /*2b00*/  HADD2.F32 R33, -RZ, R30.reuse.H0_H0 ;  /* 0x2000001eff217230 */ /* 0x100fe40000004100 */
[----:B------:R-:W-:Y:S01]  /*2b10*/  FFMA.FTZ R61, R34, R35, R61 ;  /* 0x00000023223d7223 */ /* 0x000fe2000001003d */
[----:B------:R-:W-:Y:S01]  /*2b20*/  FFMA.FTZ R48, R41, R29, R48 ;  /* 0x0000001d29307223 */ /* 0x000fe20000010030 */
[----:B------:R-:W-:Y:S02]  /*2b30*/  HADD2.F32 R30, -RZ, R30.H1_H1 ;  /* 0x3000001eff1e7230 */ /* 0x000fe40000004100 */
[----:B------:R-:W-:Y:S01]  /*2b40*/  FFMA.FTZ R49, R32, R33, R49 ;  /* 0x0000002120317223 */ /* 0x000fe20000010031 */
[--C-:B------:R-:W-:Y:S02]  /*2b50*/  HADD2.F32 R33, -RZ, R31.reuse.H0_H0 ;  /* 0x2000001fff217230 */ /* 0x100fe40000004100 */
[----:B------:R-:W-:-:S02]  /*2b60*/  HADD2.F32 R34, -RZ, R31.H1_H1 ;  /* 0x3000001fff227230 */ /* 0x000fc40000004100 */
[----:B------:R-:W-:Y:S02]  /*2b70*/  HADD2.F32 R29, -RZ, R42.H1_H1 ;  /* 0x3000002aff1d7230 */ /* 0x000fe40000004100 */
[----:B------:R-:W-:-:S03]  /*2b80*/  HADD2.F32 R31, -RZ, R43.H0_H0 ;  /* 0x2000002bff1f7230 */ /* 0x000fc60000004100 */
[----:B------:R-:W-:Y:S02]  /*2b90*/  FFMA.FTZ R64, R29, R30, R64 ;  /* 0x0000001e1d407223 */ /* 0x000fe40000010040 */
[----:B------:R-:W-:Y:S01]  /*2ba0*/  FFMA.FTZ R29, R31, R33, R50 ;  /* 0x000000211f1d7223 */ /* 0x000fe20000010032 */
[----:B------:R-:W-:Y:S02]  /*2bb0*/  HADD2.F32 R32, -RZ, R43.H1_H1 ;  /* 0x3000002bff207230 */ /* 0x000fe40000004100 */
[--C-:B0-----:R-:W-:Y:S02]  /*2bc0*/  HADD2.F32 R40, -RZ, R36.reuse.H0_H0 ;  /* 0x20000024ff287230 */ /* 0x101fe40000004100 */
[----:B------:R-:W-:Y:S02]  /*2bd0*/  HADD2.F32 R31, -RZ, R36.H1_H1 ;  /* 0x30000024ff1f7230 */ /* 0x000fe40000004100 */
[----:B------:R-:W-:Y:S02]  /*2be0*/  HADD2.F32 R36, -RZ, R24.H0_H0 ;  /* 0x20000018ff247230 */ /* 0x000fe40000004100 */
[----:B------:R-:W-:-:S02]  /*2bf0*/  FFMA.FTZ R30, R32, R34, R61 ;  /* 0x00000022201e7223 */ /* 0x000fc4000001003d */
[----:B------:R-:W0:Y:S01]  /*2c00*/  LDS.128 R32, [UR4+0x130] ;  /* 0x00013004ff207984 */ /* 0x000e220008000c00 */
[----:B------:R-:W-:-:S03]  /*2c10*/  FFMA.FTZ R65, R40, R36, R65 ;  /* 0x0000002428417223 */ /* 0x000fc60000010041 */
[----:B------:R-:W4:Y:S01]  /*2c20*/  LDG.E.128.CONSTANT R40, desc[UR8][R62.64+0x3000] ;  /* 0x003000083e287981 */ /* 0x000f22000c1e9d00 */
        /* <DEDUP_REMOVED lines=13> */
[----:B------:R-:W-:Y:S02]  /*2d00*/  HADD2.F32 R38, -RZ, R27.H0_H0 ;  /* 0x2000001bff267230 */ /* 0x000fe40000004100 */
[----:B------:R-:W-:Y:S02]  /*2d10*/  HADD2.F32 R36, -RZ, R39.H0_H0 ;  /* 0x20000027ff247230 */ /* 0x000fe40000004100 */
[----:B------:R-:W-:Y:S02]  /*2d20*/  HADD2.F32 R27, -RZ, R27.H1_H1 ;  /* 0x3000001bff1b7230 */ /* 0x000fe40000004100 */
[----:B------:R-:W-:-:S02]  /*2d30*/  HADD2.F32 R39, -RZ, R39.H1_H1 ;  /* 0x30000027ff277230 */ /* 0x000fc40000004100 */
[----:B------:R-:W-:Y:S02]  /*2d40*/  HADD2.F32 R26, -RZ, R26.H1_H1 ;  /* 0x3000001aff1a7230 */ /* 0x000fe40000004100 */
[----:B------:R-:W-:Y:S01]  /*2d50*/  FFMA.FTZ R29, R36, R38, R29 ;  /* 0x00000026241d7223 */ /* 0x000fe2000001001d */
[----:B------:R-:W-:Y:S01]  /*2d60*/  FFMA.FTZ R36, R39, R27, R30 ;  /* 0x0000001b27247223 */ /* 0x000fe2000001001e */
[----:B------:R-:W-:Y:S02]  /*2d70*/  HADD2.F32 R30, -RZ, R20.H0_H0 ;  /* 0x20000014ff1e7230 */ /* 0x000fe40000004100 */
[----:B------:R-:W-:Y:S01]  /*2d80*/  FFMA.FTZ R64, R37, R26, R64 ;  /* 0x0000001a25407223 */ /* 0x000fe20000010040 */
[--C-:B0-----:R-:W-:Y:S02]  /*2d90*/  HADD2.F32 R26, -RZ, R32.reuse.H0_H0 ;  /* 0x20000020ff1a7230 */ /* 0x101fe40000004100 */
[----:B------:R-:W-:Y:S02]  /*2da0*/  HADD2.F32 R27, -RZ, R32.H1_H1 ;  /* 0x30000020ff1b7230 */ /* 0x000fe40000004100 */
[----:B------:R-:W-:-:S02]  /*2db0*/  HADD2.F32 R20, -RZ, R20.H1_H1 ;  /* 0x30000014ff147230 */ /* 0x000fc40000004100 */
[----:B------:R-:W-:Y:S01]  /*2dc0*/  FFMA.FTZ R65, R26, R30, R65 ;  /* 0x0000001e1a417223 */ /* 0x000fe20000010041 */
[--C-:B------:R-:W-:Y:S02]  /*2dd0*/  HADD2.F32 R26, -RZ, R33.reuse.H1_H1 ;  /* 0x30000021ff1a7230 */ /* 0x100fe40000004100 */
[----:B------:R-:W-:Y:S01]  /*2de0*/  FFMA.FTZ R20, R27, R20, R28 ;  /* 0x000000141b147223 */ /* 0x000fe2000001001c */
[----:B------:R-:W-:Y:S02]  /*2df0*/  HADD2.F32 R27, -RZ, R33.H0_H0 ;  /* 0x20000021ff1b7230 */ /* 0x000fe40000004100 */
[--C-:B------:R-:W-:Y:S02]  /*2e00*/  HADD2.F32 R33, -RZ, R21.reuse.H0_H0 ;  /* 0x20000015ff217230 */ /* 0x100fe40000004100 */
[----:B------:R-:W-:-:S03]  /*2e10*/  HADD2.F32 R21, -RZ, R21.H1_H1 ;  /* 0x30000015ff157230 */ /* 0x000fc60000004100 */
[----:B------:R-:W-:Y:S02]  /*2e20*/  FFMA.FTZ R33, R27, R33, R24 ;  /* 0x000000211b217223 */ /* 0x000fe40000010018 */
[----:B------:R-:W-:Y:S02]  /*2e30*/  FFMA.FTZ R21, R26, R21, R25 ;  /* 0x000000151a157223 */ /* 0x000fe40000010019 */
[----:B------:R-:W4:Y:S01]  /*2e40*/  LDG.E.128.CONSTANT R24, desc[UR8][R62.64+0x3200] ;  /* 0x003200083e187981 */ /* 0x000f22000c1e9d00 */
[----:B------:R-:W-:Y:S02]  /*2e50*/  HADD2.F32 R32, -RZ, R34.H0_H0 ;  /* 0x20000022ff207230 */ /* 0x000fe40000004100 */
[--C-:B------:R-:W-:Y:S02]  /*2e60*/  HADD2.F32 R28, -RZ, R22.reuse.H0_H0 ;  /* 0x20000016ff1c7230 */ /* 0x100fe40000004100 */
[----:B------:R-:W-:-:S03]  /*2e70*/  HADD2.F32 R22, -RZ, R22.H1_H1 ;  /* 0x30000016ff167230 */ /* 0x000fc60000004100 */
[----:B------:R-:W-:Y:S01]  /*2e80*/  FFMA.FTZ R32, R32, R28, R31 ;  /* 0x0000001c20207223 */ /* 0x000fe2000001001f */
[----:B------:R-:W-:Y:S02]  /*2e90*/  HADD2.F32 R28, -RZ, R35.H0_H0 ;  /* 0x20000023ff1c7230 */ /* 0x000fe40000004100 */
[----:B------:R-:W-:Y:S02]  /*2ea0*/  HADD2.F32 R31, -RZ, R34.H1_H1 ;  /* 0x30000022ff1f7230 */ /* 0x000fe40000004100 */
[--C-:B------:R-:W-:Y:S02]  /*2eb0*/  HADD2.F32 R30, -RZ, R23.reuse.H0_H0 ;  /* 0x20000017ff1e7230 */ /* 0x100fe40000004100 */
[----:B------:R-:W-:Y:S02]  /*2ec0*/  HADD2.F32 R66, -RZ, R23.H1_H1 ;  /* 0x30000017ff427230 */ /* 0x000fe40000004100 */
[----:B------:R-:W-:Y:S02]  /*2ed0*/  HADD2.F32 R35, -RZ, R35.H1_H1 ;  /* 0x30000023ff237230 */ /* 0x000fe40000004100 */
[----:B-1----:R-:W-:-:S02]  /*2ee0*/  HADD2.F32 R34, -RZ, R48.H0_H0 ;  /* 0x20000030ff227230 */ /* 0x002fc40000004100 */
[----:B------:R-:W-:Y:S02]  /*2ef0*/  HADD2.F32 R37, -RZ, R16.H0_H0 ;  /* 0x20000010ff257230 */ /* 0x000fe40000004100 */
[----:B------:R-:W-:Y:S01]  /*2f00*/  FFMA.FTZ R22, R31, R22, R64 ;  /* 0x000000161f167223 */ /* 0x000fe20000010040 */
[----:B------:R-:W-:Y:S01]  /*2f10*/  FFMA.FTZ R23, R28, R30, R29 ;  /* 0x0000001e1c177223 */ /* 0x000fe2000001001d */
[----:B------:R-:W-:Y:S01]  /*2f20*/  FFMA.FTZ R66, R35, R66, R36 ;  /* 0x0000004223427223 */ /* 0x000fe20000010024 */
[----:B------:R-:W0:Y:S01]  /*2f30*/  LDS.128 R28, [UR4+0x150] ;  /* 0x00015004ff1c7984 */ /* 0x000e220008000c00 */
[----:B------:R-:W-:Y:S01]  /*2f40*/  FFMA.FTZ R65, R34, R37, R65 ;  /* 0x0000002522417223 */ /* 0x000fe20000010041 */
[----:B------:R-:W-:Y:S02]  /*2f50*/  HADD2.F32 R35, -RZ, R48.H1_H1 ;  /* 0x30000030ff237230 */ /* 0x000fe40000004100 */
[----:B------:R-:W-:Y:S02]  /*2f60*/  HADD2.F32 R16, -RZ, R16.H1_H1 ;  /* 0x30000010ff107230 */ /* 0x000fe40000004100 */
[----:B------:R-:W-:-:S02]  /*2f70*/  HADD2.F32 R34, -RZ, R49.H0_H0 ;  /* 0x20000031ff227230 */ /* 0x000fc40000004100 */
[----:B------:R-:W-:Y:S02]  /*2f80*/  HADD2.F32 R36, -RZ, R17.H0_H0 ;  /* 0x20000011ff247230 */ /* 0x000fe40000004100 */
[----:B------:R-:W-:-:S03]  /*2f90*/  FFMA.FTZ R16, R35, R16, R20 ;  /* 0x0000001023107223 */ /* 0x000fc60000010014 */
[----:B------:R-:W-:Y:S02]  /*2fa0*/  FFMA.FTZ R20, R34, R36, R33 ;  /* 0x0000002422147223 */ /* 0x000fe40000010021 */
[----:B------:R-:W4:Y:S01]  /*2fb0*/  LDG.E.128.CONSTANT R36, desc[UR8][R62.64+0x3400] ;  /* 0x003400083e247981 */ /* 0x000f22000c1e9d00 */
[----:B------:R-:W-:Y:S02]  /*2fc0*/  HADD2.F32 R34, -RZ, R49.H1_H1 ;  /* 0x30000031ff227230 */ /* 0x000fe40000004100 */
[----:B------:R-:W-:Y:S02]  /*2fd0*/  HADD2.F32 R33, -RZ, R50.H0_H0 ;  /* 0x20000032ff217230 */ /* 0x000fe40000004100 */
[----:B------:R-:W-:Y:S02]  /*2fe0*/  HADD2.F32 R17, -RZ, R17.H1_H1 ;  /* 0x30000011ff117230 */ /* 0x000fe40000004100 */
[----:B------:R-:W-:-:S03]  /*2ff0*/  HADD2.F32 R35, -RZ, R18.H0_H0 ;  /* 0x20000012ff237230 */ /* 0x000fc60000004100 */
[----:B------:R-:W-:Y:S01]  /*3000*/  FFMA.FTZ R21, R34, R17, R21 ;  /* 0x0000001122157223 */ /* 0x000fe20000010015 */
[----:B------:R-:W-:Y:S02]  /*3010*/  HADD2.F32 R34, -RZ, R51.H0_H0 ;  /* 0x20000033ff227230 */ /* 0x000fe40000004100 */
[----:B------:R-:W-:Y:S01]  /*3020*/  FFMA.FTZ R32, R33, R35, R32 ;  /* 0x0000002321207223 */ /* 0x000fe20000010020 */
[--C-:B------:R-:W-:Y:S02]  /*3030*/  HADD2.F32 R33, -RZ, R19.reuse.H0_H0 ;  /* 0x20000013ff217230 */ /* 0x100fe40000004100 */
[----:B------:R-:W-:Y:S02]  /*3040*/  HADD2.F32 R19, -RZ, R19.H1_H1 ;  /* 0x30000013ff137230 */ /* 0x000fe40000004100 */
[----:B------:R-:W-:Y:S02]  /*3050*/  HADD2.F32 R51, -RZ, R51.H1_H1 ;  /* 0x30000033ff337230 */ /* 0x000fe40000004100 */
[----:B------:R-:W-:Y:S01]  /*3060*/  FFMA.FTZ R23, R34, R33, R23 ;  /* 0x0000002122177223 */ /* 0x000fe20000010017 */
[----:B------:R-:W-:-:S02]  /*3070*/  HADD2.F32 R18, -RZ, R18.H1_H1 ;  /* 0x30000012ff127230 */ /* 0x000fc40000004100 */
[----:B------:R-:W-:Y:S02]  /*3080*/  HADD2.F32 R17, -RZ, R50.H1_H1 ;  /* 0x30000032ff117230 */ /* 0x000fe40000004100 */
[--C-:B------:R-:W-:Y:S02]  /*3090*/  HADD2.F32 R67, -RZ, R8.reuse.H0_H0 ;  /* 0x20000008ff437230 */ /* 0x100fe40000004100 */
[----:B------:R-:W-:Y:S02]  /*30a0*/  HADD2.F32 R68, -RZ, R8.H1_H1 ;  /* 0x30000008ff447230 */ /* 0x000fe40000004100 */
[----:B0-----:R-:W-:Y:S02]  /*30b0*/  HADD2.F32 R33, -RZ, R29.H0_H0 ;  /* 0x2000001dff217230 */ /* 0x001fe40000004100 */
[----:B------:R-:W-:Y:S02]  /*30c0*/  HADD2.F32 R8, -RZ, R9.H0_H0 ;  /* 0x20000009ff087230 */ /* 0x000fe40000004100 */
[----:B------:R-:W-:Y:S01]  /*30d0*/  FFMA.FTZ R66, R51, R19, R66 ;  /* 0x0000001333427223 */ /* 0x000fe20000010042 */
[----:B------:R-:W-:Y:S01]  /*30e0*/  FFMA.FTZ R22, R17, R18, R22 ;  /* 0x0000001211167223 */ /* 0x000fe20000010016 */
[----:B------:R-:W0:Y:S01]  /*30f0*/  LDS.128 R48, [UR4+0x160] ;  /* 0x00016004ff307984 */ /* 0x000e220008000c00 */
[----:B------:R-:W-:-:S02]  /*3100*/  HADD2.F32 R18, -RZ, R28.H0_H0 ;  /* 0x2000001cff127230 */ /* 0x000fc40000004100 */
[----:B------:R-:W-:Y:S01]  /*3110*/  FFMA.FTZ R8, R33, R8, R20 ;  /* 0x0000000821087223 */ /* 0x000fe20000010014 */
[----:B------:R-:W-:Y:S02]  /*3120*/  HADD2.F32 R17, -RZ, R28.H1_H1 ;  /* 0x3000001cff117230 */ /* 0x000fe40000004100 */
[----:B------:R-:W-:Y:S02]  /*3130*/  HADD2.F32 R20, -RZ, R29.H1_H1 ;  /* 0x3000001dff147230 */ /* 0x000fe40000004100 */
[----:B------:R-:W-:Y:S02]  /*3140*/  HADD2.F32 R9, -RZ, R9.H1_H1 ;  /* 0x30000009ff097230 */ /* 0x000fe40000004100 */
[----:B------:R-:W-:Y:S01]  /*3150*/  FFMA.FTZ R67, R18, R67, R65 ;  /* 0x0000004312437223 */ /* 0x000fe20000010041 */
[----:B------:R-:W-:Y:S01]  /*3160*/  FFMA.FTZ R68, R17, R68, R16 ;  /* 0x0000004411447223 */ /* 0x000fe20000010010 */
[----:B------:R-:W-:Y:S01]  /*3170*/  HADD2.F32 R64, -RZ, R10.H1_H1 ;  /* 0x3000000aff407230 */ /* 0x000fe20000004100 */
[----:B------:R-:W4:Y:S01]  /*3180*/  LDG.E.128.CONSTANT R16, desc[UR8][R62.64+0x3600] ;  /* 0x003600083e107981 */ /* 0x000f22000c1e9d00 */
        /* <DEDUP_REMOVED lines=9> */
[----:B------:R-:W-:Y:S02]  /*3220*/  HADD2.F32 R11, -RZ, R11.H1_H1 ;  /* 0x3000000bff0b7230 */ /* 0x000fe40000004100 */
[----:B------:R-:W-:Y:S02]  /*3230*/  HADD2.F32 R31, -RZ, R31.H1_H1 ;  /* 0x3000001fff1f7230 */ /* 0x000fe40000004100 */
[----:B------:R-:W-:Y:S01]  /*3240*/  FFMA.FTZ R65, R65, R28, R32 ;  /* 0x0000001c41417223 */ /* 0x000fe20000010020 */
[----:B--2---:R-:W-:-:S02]  /*3250*/  HADD2.F32 R28, -RZ, R44.H0_H0 ;  /* 0x2000002cff1c7230 */ /* 0x004fc40000004100 */
[----:B------:R-:W-:Y:S02]  /*3260*/  HADD2.F32 R33, -RZ, R46.H0_H0 ;  /* 0x2000002eff217230 */ /* 0x000fe40000004100 */
[----:B------:R-:W-:Y:S01]  /*3270*/  FFMA.FTZ R66, R31, R11, R66 ;  /* 0x0000000b1f427223 */ /* 0x000fe20000010042 */
[----:B0-----:R-:W-:Y:S02]  /*3280*/  HADD2.F32 R10, -RZ, R48.H0_H0 ;  /* 0x20000030ff0a7230 */ /* 0x001fe40000004100 */
[----:B------:R-:W-:Y:S02]  /*3290*/  HADD2.F32 R32, -RZ, R50.H0_H0 ;  /* 0x20000032ff207230 */ /* 0x000fe40000004100 */
[----:B------:R-:W-:Y:S02]  /*32a0*/  HADD2.F32 R11, -RZ, R48.H1_H1 ;  /* 0x30000030ff0b7230 */ /* 0x000fe40000004100 */
[----:B------:R-:W-:Y:S01]  /*32b0*/  FFMA.FTZ R67, R10, R28, R67 ;  /* 0x0000001c0a437223 */ /* 0x000fe20000010043 */
[----:B------:R-:W-:-:S02]  /*32c0*/  HADD2.F32 R44, -RZ, R44.H1_H1 ;  /* 0x3000002cff2c7230 */ /* 0x000fc40000004100 */
[----:B------:R-:W-:Y:S02]  /*32d0*/  HADD2.F32 R29, -RZ, R49.H0_H0 ;  /* 0x20000031ff1d7230 */ /* 0x000fe40000004100 */
[----:B------:R-:W-:Y:S02]  /*32e0*/  HADD2.F32 R28, -RZ, R45.H0_H0 ;  /* 0x2000002dff1c7230 */ /* 0x000fe40000004100 */
[----:B------:R-:W-:Y:S01]  /*32f0*/  FFMA.FTZ R65, R32, R33, R65 ;  /* 0x0000002120417223 */ /* 0x000fe20000010041 */
[----:B------:R-:W-:Y:S02]  /*3300*/  HADD2.F32 R33, -RZ, R50.H1_H1 ;  /* 0x30000032ff217230 */ /* 0x000fe40000004100 */
[----:B------:R-:W-:Y:S01]  /*3310*/  FFMA.FTZ R68, R11, R44, R68 ;  /* 0x0000002c0b447223 */ /* 0x000fe20000010044 */
[----:B------:R-:W-:Y:S02]  /*3320*/  HADD2.F32 R46, -RZ, R46.H1_H1 ;  /* 0x3000002eff2e7230 */ /* 0x000fe40000004100 */
[----:B------:R-:W-:-:S02]  /*3330*/  FFMA.FTZ R44, R29, R28, R8 ;  /* 0x0000001c1d2c7223 */ /* 0x000fc40000010008 */
[----:B------:R-:W2:Y:S01]  /*3340*/  LDG.E.128.CONSTANT R28, desc[UR8][R62.64+0x3a00] ;  /* 0x003a00083e1c7981 */ /* 0x000ea2000c1e9d00 */
[----:B------:R-:W-:Y:S02]  /*3350*/  HADD2.F32 R32, -RZ, R51.H0_H0 ;  /* 0x20000033ff207230 */ /* 0x000fe40000004100 */
[----:B------:R-:W-:Y:S01]  /*3360*/  FFMA.FTZ R64, R33, R46, R64 ;  /* 0x0000002e21407223 */ /* 0x000fe20000010040 */
[--C-:B------:R-:W-:Y:S02]  /*3370*/  HADD2.F32 R33, -RZ, R47.reuse.H0_H0 ;  /* 0x2000002fff217230 */ /* 0x100fe40000004100 */
[----:B------:R-:W-:Y:S02]  /*3380*/  HADD2.F32 R47, -RZ, R47.H1_H1 ;  /* 0x3000002fff2f7230 */ /* 0x000fe40000004100 */
[----:B------:R-:W-:Y:S02]  /*3390*/  HADD2.F32 R51, -RZ, R51.H1_H1 ;  /* 0x30000033ff337230 */ /* 0x000fe40000004100 */
[----:B------:R-:W-:-:S02]  /*33a0*/  FFMA.FTZ R61, R32, R33, R61 ;  /* 0x00000021203d7223 */ /* 0x000fc4000001003d */
[----:B------:R-:W2:Y:S01]  /*33b0*/  LDG.E.128.CONSTANT R32, desc[UR8][R62.64+0x3c00] ;  /* 0x003c00083e207981 */ /* 0x000ea2000c1e9d00 */
[----:B------:R-:W-:Y:S02]  /*33c0*/  HADD2.F32 R10, -RZ, R49.H1_H1 ;  /* 0x30000031ff0a7230 */ /* 0x000fe40000004100 */
[----:B------:R-:W-:Y:S02]  /*33d0*/  FFMA.FTZ R66, R51, R47, R66 ;  /* 0x0000002f33427223 */ /* 0x000fe40000010042 */
[----:B------:R-:W2:Y:S01]  /*33e0*/  LDG.E.128.CONSTANT R48, desc[UR8][R62.64+0x3e00] ;  /* 0x003e00083e307981 */ /* 0x000ea2000c1e9d00 */
[----:B------:R-:W-:-:S05]  /*33f0*/  HADD2.F32 R45, -RZ, R45.H1_H1 ;  /* 0x3000002dff2d7230 */ /* 0x000fca0000004100 */
[----:B------:R-:W-:Y:S02]  /*3400*/  FFMA.FTZ R45, R10, R45, R9 ;  /* 0x0000002d0a2d7223 */ /* 0x000fe40000010009 */
[----:B------:R-:W0:Y:S01]  /*3410*/  LDS.128 R8, [UR4+0x170] ;  /* 0x00017004ff087984 */ /* 0x000e220008000c00 */
[--C-:B---3--:R-:W-:Y:S02]  /*3420*/  HADD2.F32 R47, -RZ, R12.reuse.H0_H0 ;  /* 0x2000000cff2f7230 */ /* 0x108fe40000004100 */
[----:B------:R-:W-:Y:S02]  /*3430*/  HADD2.F32 R12, -RZ, R12.H1_H1 ;  /* 0x3000000cff0c7230 */ /* 0x000fe40000004100 */
[----:B0-----:R-:W-:-:S05]  /*3440*/  HADD2.F32 R46, -RZ, R8.H0_H0 ;  /* 0x20000008ff2e7230 */ /* 0x001fca0000004100 */
        /* <DEDUP_REMOVED lines=10> */
[----:B------:R-:W-:-:S03]  /*34f0*/  FFMA.FTZ R12, R12, R13, R45 ;  /* 0x0000000d0c0c7223 */ /* 0x000fc6000001002d */
[----:B------:R-:W-:Y:S02]  /*3500*/  FFMA.FTZ R65, R44, R9, R65 ;  /* 0x000000092c417223 */ /* 0x000fe40000010041 */
        /* <DEDUP_REMOVED lines=9> */
[----:B----4-:R-:W-:-:S03]  /*35a0*/  HADD2.F32 R9, -RZ, R40.H0_H0 ;  /* 0x20000028ff097230 */ /* 0x010fc60000004100 */
[----:B------:R-:W-:Y:S01]  /*35b0*/  FFMA.FTZ R66, R11, R15, R66 ;  /* 0x0000000f0b427223 */ /* 0x000fe20000010042 */
[----:B------:R-:W-:Y:S02]  /*35c0*/  HADD2.F32 R40, -RZ, R40.H1_H1 ;  /* 0x30000028ff287230 */ /* 0x000fe40000004100 */
[----:B0-----:R-:W-:Y:S02]  /*35d0*/  HADD2.F32 R10, -RZ, R44.H0_H0 ;  /* 0x2000002cff0a7230 */ /* 0x001fe40000004100 */
[----:B------:R-:W-:-:S03]  /*35e0*/  HADD2.F32 R11, -RZ, R45.H0_H0 ;  /* 0x2000002dff0b7230 */ /* 0x000fc60000004100 */
[----:B------:R-:W-:Y:S01]  /*35f0*/  FFMA.FTZ R67, R10, R9, R67 ;  /* 0x000000090a437223 */ /* 0x000fe20000010043 */
[----:B------:R-:W-:Y:S02]  /*3600*/  HADD2.F32 R9, -RZ, R44.H1_H1 ;  /* 0x3000002cff097230 */ /* 0x000fe40000004100 */
[----:B------:R-:W-:-:S03]  /*3610*/  HADD2.F32 R10, -RZ, R41.H0_H0 ;  /* 0x20000029ff0a7230 */ /* 0x000fc60000004100 */
[----:B------:R-:W-:Y:S02]  /*3620*/  FFMA.FTZ R68, R9, R40, R68 ;  /* 0x0000002809447223 */ /* 0x000fe40000010044 */
        /* <DEDUP_REMOVED lines=8> */
[----:B------:R-:W-:Y:S02]  /*36b0*/  HADD2.F32 R14, -RZ, R43.H0_H0 ;  /* 0x2000002bff0e7230 */ /* 0x000fe40000004100 */
[----:B------:R-:W-:Y:S01]  /*36c0*/  FFMA.FTZ R65, R12, R13, R65 ;  /* 0x0000000d0c417223 */ /* 0x000fe20000010041 */
[----:B------:R-:W-:Y:S02]  /*36d0*/  HADD2.F32 R13, -RZ, R46.H1_H1 ;  /* 0x3000002eff0d7230 */ /* 0x000fe40000004100 */
[----:B------:R-:W-:-:S03]  /*36e0*/  HADD2.F32 R12, -RZ, R47.H0_H0 ;  /* 0x2000002fff0c7230 */ /* 0x000fc60000004100 */
[----:B------:R-:W-:Y:S02]  /*36f0*/  FFMA.FTZ R64, R13, R42, R64 ;  /* 0x0000002a0d407223 */ /* 0x000fe40000010040 */
[----:B------:R-:W-:Y:S02]  /*3700*/  FFMA.FTZ R61, R12, R14, R61 ;  /* 0x0000000e0c3d7223 */ /* 0x000fe4000001003d */
[----:B------:R-:W1:Y:S01]  /*3710*/  LDS.128 R12, [UR4+0x1a0] ;  /* 0x0001a004ff0c7984 */ /* 0x000e620008000c00 */
[----:B------:R-:W-:Y:S02]  /*3720*/  HADD2.F32 R43, -RZ, R43.H1_H1 ;  /* 0x3000002bff2b7230 */ /* 0x000fe40000004100 */
[----:B------:R-:W-:-:S05]  /*3730*/  HADD2.F32 R47, -RZ, R47.H1_H1 ;  /* 0x3000002fff2f7230 */ /* 0x000fca0000004100 */
[----:B------:R-:W-:Y:S01]  /*3740*/  FFMA.FTZ R66, R47, R43, R66 ;  /* 0x0000002b2f427223 */ /* 0x000fe20000010042 */
[--C-:B0-----:R-:W-:Y:S02]  /*3750*/  HADD2.F32 R42, -RZ, R8.reuse.H0_H0 ;  /* 0x20000008ff2a7230 */ /* 0x101fe40000004100 */
[----:B------:R-:W-:Y:S02]  /*3760*/  HADD2.F32 R43, -RZ, R8.H1_H1 ;  /* 0x30000008ff2b7230 */ /* 0x000fe40000004100 */
[--C-:B------:R-:W-:Y:S02]  /*3770*/  HADD2.F32 R8, -RZ, R24.reuse.H0_H0 ;  /* 0x20000018ff087230 */ /* 0x100fe40000004100 */
[----:B------:R-:W-:-:S03]  /*3780*/  HADD2.F32 R24, -RZ, R24.H1_H1 ;  /* 0x30000018ff187230 */ /* 0x000fc60000004100 */
[----:B------:R-:W-:Y:S01]  /*3790*/  FFMA.FTZ R67, R42, R8, R67 ;  /* 0x000000082a437223 */ /* 0x000fe20000010043 */
[--C-:B------:R-:W-:Y:S02]  /*37a0*/  HADD2.F32 R8, -RZ, R9.reuse.H1_H1 ;  /* 0x30000009ff087230 */ /* 0x100fe40000004100 */
[----:B------:R-:W-:Y:S01]  /*37b0*/  FFMA.FTZ R68, R43, R24, R68 ;  /* 0x000000182b447223 */ /* 0x000fe20000010044 */
[----:B------:R-:W-:Y:S02]  /*37c0*/  HADD2.F32 R43, -RZ, R9.H0_H0 ;  /* 0x20000009ff2b7230 */ /* 0x000fe40000004100 */
[--C-:B------:R-:W-:Y:S02]  /*37d0*/  HADD2.F32 R9, -RZ, R25.reuse.H0_H0 ;  /* 0x20000019ff097230 */ /* 0x100fe40000004100 */
[----:B------:R-:W-:-:S03]  /*37e0*/  HADD2.F32 R25, -RZ, R25.H1_H1 ;  /* 0x30000019ff197230 */ /* 0x000fc60000004100 */
[----:B------:R-:W-:Y:S01]  /*37f0*/  FFMA.FTZ R40, R43, R9, R40 ;  /* 0x000000092b287223 */ /* 0x000fe20000010028 */
[--C-:B------:R-:W-:Y:S02]  /*3800*/  HADD2.F32 R9, -RZ, R10.reuse.H1_H1 ;  /* 0x3000000aff097230 */ /* 0x100fe40000004100 */
[----:B------:R-:W-:Y:S01]  /*3810*/  FFMA.FTZ R41, R8, R25, R41 ;  /* 0x0000001908297223 */ /* 0x000fe20000010029 */
[----:B------:R-:W-:Y:S02]  /*3820*/  HADD2.F32 R8, -RZ, R10.H0_H0 ;  /* 0x2000000aff087230 */ /* 0x000fe40000004100 */
[--C-:B------:R-:W-:Y:S02]  /*3830*/  HADD2.F32 R10, -RZ, R26.reuse.H0_H0 ;  /* 0x2000001aff0a7230 */ /* 0x100fe40000004100 */
[----:B------:R-:W-:Y:S02]  /*3840*/  HADD2.F32 R26, -RZ, R26.H1_H1 ;  /* 0x3000001aff1a7230 */ /* 0x000fe40000004100 */
[----:B------:R-:W-:-:S02]  /*3850*/  HADD2.F32 R42, -RZ, R27.H0_H0 ;  /* 0x2000001bff2a7230 */ /* 0x000fc40000004100 */
[----:B------:R-:W-:Y:S02]  /*3860*/  HADD2.F32 R24, -RZ, R11.H0_H0 ;  /* 0x2000000bff187230 */ /* 0x000fe40000004100 */
[----:B------:R-:W-:Y:S01]  /*3870*/  FFMA.FTZ R64, R9, R26, R64 ;  /* 0x0000001a09407223 */ /* 0x000fe20000010040 */
[----:B------:R-:W-:Y:S02]  /*3880*/  HADD2.F32 R27, -RZ, R27.H1_H1 ;  /* 0x3000001bff1b7230 */ /* 0x000fe40000004100 */
[----:B------:R-:W-:Y:S02]  /*3890*/  HADD2.F32 R25, -RZ, R11.H1_H1 ;  /* 0x3000000bff197230 */ /* 0x000fe40000004100 */
[----:B------:R-:W-:Y:S01]  /*38a0*/  FFMA.FTZ R61, R24, R42, R61 ;  /* 0x0000002a183d7223 */ /* 0x000fe2000001003d */
[----:B-1----:R-:W-:Y:S02]  /*38b0*/  HADD2.F32 R24, -RZ, R12.H0_H0 ;  /* 0x2000000cff187230 */ /* 0x002fe40000004100 */
[----:B------:R-:W-:-:S02]  /*38c0*/  HADD2.F32 R26, -RZ, R36.H0_H0 ;  /* 0x20000024ff1a7230 */ /* 0x000fc40000004100 */
[----:B------:R-:W-:Y:S01]  /*38d0*/  FFMA.FTZ R65, R8, R10, R65 ;  /* 0x0000000a08417223 */ /* 0x000fe20000010041 */
[----:B------:R-:W-:Y:S01]  /*38e0*/  FFMA.FTZ R66, R25, R27, R66 ;  /* 0x0000001b19427223 */ /* 0x000fe20000010042 */
[----:B------:R-:W0:Y:S01]  /*38f0*/  LDS.128 R8, [UR4+0x1b0] ;  /* 0x0001b004ff087984 */ /* 0x000e220008000c00 */
[----:B------:R-:W-:Y:S02]  /*3900*/  HADD2.F32 R42, -RZ, R37.H0_H0 ;  /* 0x20000025ff2a7230 */ /* 0x000fe40000004100 */
[----:B------:R-:W-:Y:S01]  /*3910*/  FFMA.FTZ R67, R24, R26, R67 ;  /* 0x0000001a18437223 */ /* 0x000fe20000010043 */
[----:B------:R-:W-:Y:S02]  /*3920*/  HADD2.F32 R25, -RZ, R12.H1_H1 ;  /* 0x3000000cff197230 */ /* 0x000fe40000004100 */
[--C-:B------:R-:W-:Y:S02]  /*3930*/  HADD2.F32 R27, -RZ, R13.reuse.H0_H0 ;  /* 0x2000000dff1b7230 */ /* 0x100fe40000004100 */
[----:B------:R-:W-:-:S02]  /*3940*/  HADD2.F32 R26, -RZ, R13.H1_H1 ;  /* 0x3000000dff1a7230 */ /* 0x000fc40000004100 */
[----:B------:R-:W-:Y:S02]  /*3950*/  HADD2.F32 R24, -RZ, R36.H1_H1 ;  /* 0x30000024ff187230 */ /* 0x000fe40000004100 */
[----:B------:R-:W-:Y:S02]  /*3960*/  HADD2.F32 R37, -RZ, R37.H1_H1 ;  /* 0x30000025ff257230 */ /* 0x000fe40000004100 */
[----:B------:R-:W-:Y:S01]  /*3970*/  FFMA.FTZ R40, R27, R42, R40 ;  /* 0x0000002a1b287223 */ /* 0x000fe20000010028 */
[----:B------:R-:W-:Y:S02]  /*3980*/  FFMA.FTZ R68, R25, R24, R68 ;  /* 0x0000001819447223 */ /* 0x000fe40000010044 */
[----:B------:R-:W-:Y:S02]  /*3990*/  FFMA.FTZ R41, R26, R37, R41 ;  /* 0x000000251a297223 */ /* 0x000fe40000010029 */
[----:B------:R-:W1:Y:S01]  /*39a0*/  LDS.128 R24, [UR4+0x1c0] ;  /* 0x0001c004ff187984 */ /* 0x000e620008000c00 */
[----:B------:R-:W-:-:S02]  /*39b0*/  HADD2.F32 R36, -RZ, R38.H0_H0 ;  /* 0x20000026ff247230 */ /* 0x000fc40000004100 */
[----:B------:R-:W-:Y:S02]  /*39c0*/  HADD2.F32 R13, -RZ, R38.H1_H1 ;  /* 0x30000026ff0d7230 */ /* 0x000fe40000004100 */
[--C-:B------:R-:W-:Y:S02]  /*39d0*/  HADD2.F32 R38, -RZ, R14.reuse.H0_H0 ;  /* 0x2000000eff267230 */ /* 0x100fe40000004100 */
[----:B------:R-:W-:Y:S02]  /*39e0*/  HADD2.F32 R37, -RZ, R14.H1_H1 ;  /* 0x3000000eff257230 */ /* 0x000fe40000004100 */
[----:B------:R-:W-:Y:S02]  /*39f0*/  HADD2.F32 R12, -RZ, R39.H0_H0 ;  /* 0x20000027ff0c7230 */ /* 0x000fe40000004100 */
[----:B------:R-:W-:Y:S02]  /*3a00*/  HADD2.F32 R14, -RZ, R15.H0_H0 ;  /* 0x2000000fff0e7230 */ /* 0x000fe40000004100 */
[----:B------:R-:W-:-:S02]  /*3a10*/  HADD2.F32 R39, -RZ, R39.H1_H1 ;  /* 0x30000027ff277230 */ /* 0x000fc40000004100 */
[----:B------:R-:W-:Y:S02]  /*3a20*/  HADD2.F32 R15, -RZ, R15.H1_H1 ;  /* 0x3000000fff0f7230 */ /* 0x000fe40000004100 */
[----:B------:R-:W-:Y:S01]  /*3a30*/  FFMA.FTZ R65, R38, R36, R65 ;  /* 0x0000002426417223 */ /* 0x000fe20000010041 */
[----:B------:R-:W-:Y:S01]  /*3a40*/  FFMA.FTZ R64, R37, R13, R64 ;  /* 0x0000000d25407223 */ /* 0x000fe20000010040 */
[----:B------:R-:W-:Y:S01]  /*3a50*/  FFMA.FTZ R61, R14, R12, R61 ;  /* 0x0000000c0e3d7223 */ /* 0x000fe2000001003d */
[--C-:B------:R-:W-:Y:S02]  /*3a60*/  HADD2.F32 R42, -RZ, R16.reuse.H1_H1 ;  /* 0x30000010ff2a7230 */ /* 0x100fe40000004100 */
[----:B------:R-:W-:Y:S01]  /*3a70*/  FFMA.FTZ R66, R15, R39, R66 ;  /* 0x000000270f427223 */ /* 0x000fe20000010042 */
[----:B------:R-:W-:Y:S02]  /*3a80*/  HADD2.F32 R39, -RZ, R16.H0_H0 ;  /* 0x20000010ff277230 */ /* 0x000fe40000004100 */
[----:B------:R-:W-:-:S02]  /*3a90*/  HADD2.F32 R45, -RZ, R17.H0_H0 ;  /* 0x20000011ff2d7230 */ /* 0x000fc40000004100 */
[----:B------:R-:W-:Y:S02]  /*3aa0*/  HADD2.F32 R16, -RZ, R17.H1_H1 ;  /* 0x30000011ff107230 */ /* 0x000fe40000004100 */
[--C-:B------:R-:W-:Y:S02]  /*3ab0*/  HADD2.F32 R14, -RZ, R18.reuse.H0_H0 ;  /* 0x20000012ff0e7230 */ /* 0x100fe40000004100 */
[----:B------:R-:W-:Y:S02]  /*3ac0*/  HADD2.F32 R13, -RZ, R18.H1_H1 ;  /* 0x30000012ff0d7230 */ /* 0x000fe40000004100 */
[--C-:B0-----:R-:W-:Y:S02]  /*3ad0*/  HADD2.F32 R36, -RZ, R10.reuse.H0_H0 ;  /* 0x2000000aff247230 */ /* 0x101fe40000004100 */
[----:B------:R-:W-:Y:S02]  /*3ae0*/  HADD2.F32 R12, -RZ, R19.H0_H0 ;  /* 0x20000013ff0c7230 */ /* 0x000fe40000004100 */
[----:B------:R-:W-:-:S02]  /*3af0*/  HADD2.F32 R17, -RZ, R10.H1_H1 ;  /* 0x3000000aff117230 */ /* 0x000fc40000004100 */
[----:B------:R-:W-:Y:S02]  /*3b00*/  HADD2.F32 R18, -RZ, R11.H0_H0 ;  /* 0x2000000bff127230 */ /* 0x000fe40000004100 */
[--C-:B------:R-:W-:Y:S02]  /*3b10*/  HADD2.F32 R38, -RZ, R8.reuse.H0_H0 ;  /* 0x20000008ff267230 */ /* 0x100fe40000004100 */
[----:B------:R-:W-:Y:S02]  /*3b20*/  HADD2.F32 R37, -RZ, R8.H1_H1 ;  /* 0x30000008ff257230 */ /* 0x000fe40000004100 */
[--C-:B------:R-:W-:Y:S02]  /*3b30*/  HADD2.F32 R43, -RZ, R9.reuse.H0_H0 ;  /* 0x20000009ff2b7230 */ /* 0x100fe40000004100 */
[----:B------:R-:W-:Y:S02]  /*3b40*/  HADD2.F32 R44, -RZ, R9.H1_H1 ;  /* 0x30000009ff2c7230 */ /* 0x000fe40000004100 */
[----:B------:R-:W-:-:S02]  /*3b50*/  HADD2.F32 R15, -RZ, R11.H1_H1 ;  /* 0x3000000bff0f7230 */ /* 0x000fc40000004100 */
[----:B------:R-:W0:Y:S01]  /*3b60*/  LDS.128 R8, [UR4+0x1d0] ;  /* 0x0001d004ff087984 */ /* 0x000e220008000c00 */
[----:B------:R-:W-:Y:S01]  /*3b70*/  FFMA.FTZ R36, R36, R14, R65 ;  /* 0x0000000e24247223 */ /* 0x000fe20000010041 */
[----:B------:R-:W-:Y:S01]  /*3b80*/  FFMA.FTZ R17, R17, R13, R64 ;  /* 0x0000000d11117223 */ /* 0x000fe20000010040 */
[----:B------:R-:W-:Y:S01]  /*3b90*/  FFMA.FTZ R18, R18, R12, R61 ;  /* 0x0000000c12127223 */ /* 0x000fe2000001003d */
[--C-:B------:R-:W-:Y:S02]  /*3ba0*/  HADD2.F32 R14, -RZ, R20.reuse.H0_H0 ;  /* 0x20000014ff0e7230 */ /* 0x100fe40000004100 */
[----:B------:R-:W-:Y:S01]  /*3bb0*/  FFMA.FTZ R67, R38, R39, R67 ;  /* 0x0000002726437223 */ /* 0x000fe20000010043 */
[----:B------:R-:W-:Y:S02]  /*3bc0*/  HADD2.F32 R19, -RZ, R19.H1_H1 ;  /* 0x30000013ff137230 */ /* 0x000fe40000004100 */
[----:B------:R-:W-:Y:S01]  /*3bd0*/  FFMA.FTZ R68, R37, R42, R68 ;  /* 0x0000002a25447223 */ /* 0x000fe20000010044 */
[----:B------:R-:W-:-:S02]  /*3be0*/  HADD2.F32 R20, -RZ, R20.H1_H1 ;  /* 0x30000014ff147230 */ /* 0x000fc40000004100 */
[--C-:B-1----:R-:W-:Y:S02]  /*3bf0*/  HADD2.F32 R12, -RZ, R24.reuse.H0_H0 ;  /* 0x20000018ff0c7230 */ /* 0x102fe40000004100 */
[----:B------:R-:W-:Y:S02]  /*3c00*/  HADD2.F32 R13, -RZ, R24.H1_H1 ;  /* 0x30000018ff0d7230 */ /* 0x000fe40000004100 */
[----:B------:R-:W-:Y:S01]  /*3c10*/  FFMA.FTZ R41, R44, R16, R41 ;  /* 0x000000102c297223 */ /* 0x000fe20000010029 */
[--C-:B------:R-:W-:Y:S02]  /*3c20*/  HADD2.F32 R38, -RZ, R21.reuse.H0_H0 ;  /* 0x20000015ff267230 */ /* 0x100fe40000004100 */
[----:B------:R-:W-:Y:S02]  /*3c30*/  HADD2.F32 R39, -RZ, R21.H1_H1 ;  /* 0x30000015ff277230 */ /* 0x000fe40000004100 */
[--C-:B------:R-:W-:Y:S02]  /*3c40*/  HADD2.F32 R21, -RZ, R23.reuse.H0_H0 ;  /* 0x20000017ff157230 */ /* 0x100fe40000004100 */
[----:B------:R-:W-:-:S02]  /*3c50*/  HADD2.F32 R16, -RZ, R23.H1_H1 ;  /* 0x30000017ff107230 */ /* 0x000fc40000004100 */
[----:B------:R-:W-:Y:S01]  /*3c60*/  FFMA.FTZ R40, R43, R45, R40 ;  /* 0x0000002d2b287223 */ /* 0x000fe20000010028 */
[--C-:B------:R-:W-:Y:S02]  /*3c70*/  HADD2.F32 R23, -RZ, R25.reuse.H0_H0 ;  /* 0x20000019ff177230 */ /* 0x100fe40000004100 */
[----:B------:R-:W-:Y:S01]  /*3c80*/  FFMA.FTZ R19, R15, R19, R66 ;  /* 0x000000130f137223 */ /* 0x000fe20000010042 */
[----:B------:R-:W-:Y:S02]  /*3c90*/  HADD2.F32 R24, -RZ, R25.H1_H1 ;  /* 0x30000019ff187230 */ /* 0x000fe40000004100 */
[----:B------:R-:W-:Y:S01]  /*3ca0*/  FFMA.FTZ R67, R12, R14, R67 ;  /* 0x0000000e0c437223 */ /* 0x000fe20000010043 */
[----:B------:R-:W-:Y:S02]  /*3cb0*/  HADD2.F32 R37, -RZ, R22.H0_H0 ;  /* 0x20000016ff257230 */ /* 0x000fe40000004100 */
[----:B------:R-:W-:Y:S01]  /*3cc0*/  FFMA.FTZ R68, R13, R20, R68 ;  /* 0x000000140d447223 */ /* 0x000fe20000010044 */
[----:B------:R-:W-:Y:S01]  /*3cd0*/  HADD2.F32 R25, -RZ, R26.H0_H0 ;  /* 0x2000001aff197230 */ /* 0x000fe20000004100 */
[----:B------:R-:W1:Y:S01]  /*3ce0*/  LDS.128 R12, [UR4+0x1e0] ;  /* 0x0001e004ff0c7984 */ /* 0x000e620008000c00 */
[----:B------:R-:W-:-:S02]  /*3cf0*/  HADD2.F32 R22, -RZ, R22.H1_H1 ;  /* 0x30000016ff167230 */ /* 0x000fc40000004100 */
[----:B------:R-:W-:Y:S02]  /*3d00*/  HADD2.F32 R26, -RZ, R26.H1_H1 ;  /* 0x3000001aff1a7230 */ /* 0x000fe40000004100 */
[--C-:B------:R-:W-:Y:S02]  /*3d10*/  HADD2.F32 R43, -RZ, R27.reuse.H0_H0 ;  /* 0x2000001bff2b7230 */ /* 0x100fe40000004100 */
[----:B------:R-:W-:Y:S02]  /*3d20*/  HADD2.F32 R42, -RZ, R27.H1_H1 ;  /* 0x3000001bff2a7230 */ /* 0x000fe40000004100 */
[----:B------:R-:W-:Y:S01]  /*3d30*/  FFMA.FTZ R22, R26, R22, R17 ;  /* 0x000000161a167223 */ /* 0x000fe20000010011 */
[----:B------:R-:W-:Y:S02]  /*3d40*/  FFMA.FTZ R21, R43, R21, R18 ;  /* 0x000000152b157223 */ /* 0x000fe40000010012 */
[----:B------:R-:W-:Y:S02]  /*3d50*/  FFMA.FTZ R20, R42, R16, R19 ;  /* 0x000000102a147223 */ /* 0x000fe40000010013 */
[----:B------:R-:W3:Y:S01]  /*3d60*/  LDS.128 R16, [UR4+0x1f0] ;  /* 0x0001f004ff107984 */ /* 0x000ee20008000c00 */
[----:B------:R-:W-:Y:S01]  /*3d70*/  FFMA.FTZ R40, R23, R38, R40 ;  /* 0x0000002617287223 */ /* 0x000fe20000010028 */
[----:B------:R-:W-:Y:S01]  /*3d80*/  FFMA.FTZ R41, R24, R39, R41 ;  /* 0x0000002718297223 */ /* 0x000fe20000010029 */
[----:B0-----:R-:W-:-:S02]  /*3d90*/  HADD2.F32 R24, -RZ, R8.H0_H0 ;  /* 0x20000008ff187230 */ /* 0x001fc40000004100 */
[----:B------:R-:W-:Y:S02]  /*3da0*/  HADD2.F32 R23, -RZ, R8.H1_H1 ;  /* 0x30000008ff177230 */ /* 0x000fe40000004100 */
[----:B------:R-:W-:Y:S01]  /*3db0*/  FFMA.FTZ R36, R25, R37, R36 ;  /* 0x0000002519247223 */ /* 0x000fe20000010024 */
[--C-:B--2---:R-:W-:Y:S02]  /*3dc0*/  HADD2.F32 R38, -RZ, R31.reuse.H0_H0 ;  /* 0x2000001fff267230 */ /* 0x104fe40000004100 */
[----:B------:R-:W-:Y:S02]  /*3dd0*/  HADD2.F32 R39, -RZ, R31.H1_H1 ;  /* 0x3000001fff277230 */ /* 0x000fe40000004100 */
[--C-:B------:R-:W-:Y:S02]  /*3de0*/  HADD2.F32 R27, -RZ, R9.reuse.H0_H0 ;  /* 0x20000009ff1b7230 */ /* 0x100fe40000004100 */
[----:B------:R-:W-:Y:S02]  /*3df0*/  HADD2.F32 R8, -RZ, R9.H1_H1 ;  /* 0x30000009ff087230 */ /* 0x000fe40000004100 */
[----:B------:R-:W-:-:S02]  /*3e00*/  HADD2.F32 R9, -RZ, R10.H0_H0 ;  /* 0x2000000aff097230 */ /* 0x000fc40000004100 */
[----:B------:R-:W-:Y:S02]  /*3e10*/  HADD2.F32 R31, -RZ, R10.H1_H1 ;  /* 0x3000000aff1f7230 */ /* 0x000fe40000004100 */
[--C-:B------:R-:W-:Y:S02]  /*3e20*/  HADD2.F32 R25, -RZ, R28.reuse.H0_H0 ;  /* 0x2000001cff197230 */ /* 0x100fe40000004100 */
[----:B------:R-:W-:Y:S02]  /*3e30*/  HADD2.F32 R26, -RZ, R29.H0_H0 ;  /* 0x2000001dff1a7230 */ /* 0x000fe40000004100 */
[----:B------:R-:W-:Y:S02]  /*3e40*/  HADD2.F32 R10, -RZ, R11.H0_H0 ;  /* 0x2000000bff0a7230 */ /* 0x000fe40000004100 */
[----:B------:R-:W-:Y:S02]  /*3e50*/  HADD2.F32 R28, -RZ, R28.H1_H1 ;  /* 0x3000001cff1c7230 */ /* 0x000fe40000004100 */
[----:B------:R-:W-:-:S02]  /*3e60*/  HADD2.F32 R29, -RZ, R29.H1_H1 ;  /* 0x3000001dff1d7230 */ /* 0x000fc40000004100 */
[----:B------:R-:W-:Y:S02]  /*3e70*/  HADD2.F32 R11, -RZ, R11.H1_H1 ;  /* 0x3000000bff0b7230 */ /* 0x000fe40000004100 */
[----:B------:R-:W-:Y:S02]  /*3e80*/  HADD2.F32 R37, -RZ, R30.H0_H0 ;  /* 0x2000001eff257230 */ /* 0x000fe40000004100 */
[----:B------:R-:W-:Y:S01]  /*3e90*/  FFMA.FTZ R68, R23, R28, R68 ;  /* 0x0000001c17447223 */ /* 0x000fe20000010044 */
[----:B------:R-:W-:Y:S01]  /*3ea0*/  FFMA.FTZ R41, R8, R29, R41 ;  /* 0x0000001d08297223 */ /* 0x000fe20000010029 */
[----:B------:R-:W-:Y:S01]  /*3eb0*/  FFMA.FTZ R21, R10, R38, R21 ;  /* 0x000000260a157223 */ /* 0x000fe20000010015 */
[----:B------:R-:W-:Y:S01]  /*3ec0*/  FFMA.FTZ R20, R11, R39, R20 ;  /* 0x000000270b147223 */ /* 0x000fe20000010014 */
[----:B------:R-:W-:Y:S02]  /*3ed0*/  HADD2.F32 R10, -RZ, R32.H0_H0 ;  /* 0x20000020ff0a7230 */ /* 0x000fe40000004100 */
[----:B------:R-:W-:Y:S01]  /*3ee0*/  FFMA.FTZ R67, R24, R25, R67 ;  /* 0x0000001918437223 */ /* 0x000fe20000010043 */
[----:B------:R-:W-:-:S02]  /*3ef0*/  HADD2.F32 R23, -RZ, R33.H0_H0 ;  /* 0x20000021ff177230 */ /* 0x000fc40000004100 */
[----:B------:R-:W-:Y:S01]  /*3f00*/  FFMA.FTZ R40, R27, R26, R40 ;  /* 0x0000001a1b287223 */ /* 0x000fe20000010028 */
[----:B-1----:R-:W-:Y:S02]  /*3f10*/  HADD2.F32 R8, -RZ, R12.H0_H0 ;  /* 0x2000000cff087230 */ /* 0x002fe40000004100 */
[----:B------:R-:W-:Y:S02]  /*3f20*/  HADD2.F32 R11, -RZ, R13.H0_H0 ;  /* 0x2000000dff0b7230 */ /* 0x000fe40000004100 */
[----:B------:R-:W-:Y:S01]  /*3f30*/  FFMA.FTZ R36, R9, R37, R36 ;  /* 0x0000002509247223 */ /* 0x000fe20000010024 */
[----:B------:R-:W-:Y:S02]  /*3f40*/  HADD2.F32 R32, -RZ, R32.H1_H1 ;  /* 0x30000020ff207230 */ /* 0x000fe40000004100 */
[----:B------:R-:W-:Y:S02]  /*3f50*/  HADD2.F32 R9, -RZ, R12.H1_H1 ;  /* 0x3000000cff097230 */ /* 0x000fe40000004100 */
[----:B------:R-:W-:Y:S01]  /*3f60*/  FFMA.FTZ R8, R8, R10, R67 ;  /* 0x0000000a08087223 */ /* 0x000fe20000010043 */
[----:B------:R-:W-:Y:S01]  /*3f70*/  FFMA.FTZ R11, R11, R23, R40 ;  /* 0x000000170b0b7223 */ /* 0x000fe20000010028 */
[----:B---3--:R-:W-:-:S02]  /*3f80*/  HADD2.F32 R23, -RZ, R16.H0_H0 ;  /* 0x20000010ff177230 */ /* 0x008fc40000004100 */
[----:B------:R-:W-:Y:S02]  /*3f90*/  HADD2.F32 R10, -RZ, R48.H0_H0 ;  /* 0x20000030ff0a7230 */ /* 0x000fe40000004100 */
[----:B------:R-:W-:Y:S01]  /*3fa0*/  FFMA.FTZ R9, R9, R32, R68 ;  /* 0x0000002009097223 */ /* 0x000fe20000010044 */
        /* <DEDUP_REMOVED lines=10> */
[----:B------:R-:W-:Y:S01]  /*4050*/  FFMA.FTZ R10, R10, R16, R11 ;  /* 0x000000100a0a7223 */ /* 0x000fe2000001000b */
[----:B------:R-:W-:Y:S02]  /*4060*/  HADD2.F32 R30, -RZ, R30.H1_H1 ;  /* 0x3000001eff1e7230 */ /* 0x000fe40000004100 */
        /* <DEDUP_REMOVED lines=8> */
[----:B------:R-:W-:Y:S02]  /*40f0*/  HADD2.F32 R34, -RZ, R34.H1_H1 ;  /* 0x30000022ff227230 */ /* 0x000fe40000004100 */
[----:B------:R-:W-:Y:S01]  /*4100*/  FFMA.FTZ R12, R17, R49, R12 ;  /* 0x00000031110c7223 */ /* 0x000fe2000001000c */
[----:B------:R-:W-:-:S02]  /*4110*/  HADD2.F32 R25, -RZ, R14.H1_H1 ;  /* 0x3000000eff197230 */ /* 0x000fc40000004100 */
[----:B------:R-:W-:Y:S01]  /*4120*/  FADD.FTZ R11, R10, R11 ;  /* 0x0000000b0a0b7221 */ /* 0x000fe20000010000 */
[----:B------:R-:W-:Y:S01]  /*4130*/  FFMA.FTZ R8, R8, R9, R13 ;  /* 0x0000000908087223 */ /* 0x000fe2000001000d */
[----:B------:R-:W-:Y:S02]  /*4140*/  HADD2.F32 R26, -RZ, R35.H0_H0 ;  /* 0x20000023ff1a7230 */ /* 0x000fe40000004100 */
[----:B------:R-:W-:Y:S02]  /*4150*/  HADD2.F32 R14, -RZ, R15.H0_H0 ;  /* 0x2000000fff0e7230 */ /* 0x000fe40000004100 */
[----:B------:R-:W-:Y:S01]  /*4160*/  FFMA.FTZ R22, R25, R34, R22 ;  /* 0x0000002219167223 */ /* 0x000fe20000010016 */
[----:B------:R-:W-:Y:S02]  /*4170*/  HADD2.F32 R50, -RZ, R50.H1_H1 ;  /* 0x30000032ff327230 */ /* 0x000fe40000004100 */
[----:B------:R-:W-:Y:S01]  /*4180*/  FADD.FTZ R13, R12, R11 ;  /* 0x0000000b0c0d7221 */ /* 0x000fe20000010000 */
[----:B------:R-:W-:Y:S01]  /*4190*/  HADD2.F32 R9, -RZ, R18.H1_H1 ;  /* 0x30000012ff097230 */ /* 0x000fe20000004100 */
[----:B------:R-:W-:Y:S01]  /*41a0*/  IADD3 R12, PT, PT, R53, 0x1, RZ ;  /* 0x00000001350c7810 */ /* 0x000fe20007ffe0ff */
[----:B------:R-:W-:-:S02]  /*41b0*/  HADD2.F32 R35, -RZ, R35.H1_H1 ;  /* 0x30000023ff237230 */ /* 0x000fc40000004100 */
[----:B------:R-:W-:Y:S01]  /*41c0*/  FFMA.FTZ R14, R14, R26, R21 ;  /* 0x0000001a0e0e7223 */ /* 0x000fe20000010015 */
[----:B------:R-:W-:Y:S02]  /*41d0*/  HADD2.F32 R15, -RZ, R15.H1_H1 ;  /* 0x3000000fff0f7230 */ /* 0x000fe40000004100 */
[----:B------:R-:W-:Y:S01]  /*41e0*/  FFMA.FTZ R9, R9, R50, R22 ;  /* 0x0000003209097223 */ /* 0x000fe20000010016 */
[----:B------:R-:W-:Y:S02]  /*41f0*/  HADD2.F32 R16, -RZ, R51.H0_H0 ;  /* 0x20000033ff107230 */ /* 0x000fe40000004100 */
[----:B------:R-:W-:Y:S01]  /*4200*/  FADD.FTZ R8, R8, R13 ;  /* 0x0000000d08087221 */ /* 0x000fe20000010000 */
[----:B------:R-:W-:Y:S01]  /*4210*/  HADD2.F32 R11, -RZ, R19.H0_H0 ;  /* 0x20000013ff0b7230 */ /* 0x000fe20000004100 */
[----:B------:R-:W-:Y:S01]  /*4220*/  I2FP.F32.S32 R13, R12 ;  /* 0x0000000c000d7245 */ /* 0x000fe20000201400 */
[----:B------:R-:W-:Y:S02]  /*4230*/  HADD2.F32 R51, -RZ, R51.H1_H1 ;  /* 0x30000033ff337230 */ /* 0x000fe40000004100 */
[----:B------:R-:W-:Y:S01]  /*4240*/  FFMA.FTZ R15, R15, R35, R20 ;  /* 0x000000230f0f7223 */ /* 0x000fe20000010014 */
[----:B------:R-:W-:-:S02]  /*4250*/  HADD2.F32 R10, -RZ, R19.H1_H1 ;  /* 0x30000013ff0a7230 */ /* 0x000fc40000004100 */
[----:B------:R-:W-:Y:S01]  /*4260*/  FFMA.FTZ R11, R11, R16, R14 ;  /* 0x000000100b0b7223 */ /* 0x000fe2000001000e */
[----:B------:R-:W-:Y:S01]  /*4270*/  FADD.FTZ R8, R9, R8 ;  /* 0x0000000809087221 */ /* 0x000fe20000010000 */
        /* <DEDUP_REMOVED lines=12> */
.L_x_20490:
[----:B------:R-:W-:Y:S05]  /*4340*/  BSYNC.RECONVERGENT B1 ;  /* 0x0000000000017941 */ /* 0x000fea0003800200 */
.L_x_20489:
[----:B------:R-:W-:Y:S02]  /*4350*/  IADD3 R6, P0, PT, R6, 0x10, RZ ;  /* 0x0000001006067810 */ /* 0x000fe40007f1e0ff */
[----:B01----:R-:W-:Y:S02]  /*4360*/  IADD3 R54, PT, PT, R54, 0x200, RZ ;  /* 0x0000020036367810 */ /* 0x003fe40007ffe0ff */
[----:B------:R-:W-:Y:S02]  /*4370*/  IADD3 R53, PT, PT, R53, 0x80, RZ ;  /* 0x0000008035357810 */ /* 0x000fe40007ffe0ff */
[----:B------:R-:W-:Y:S02]  /*4380*/  IADD3 R52, PT, PT, R52, 0x80, RZ ;  /* 0x0000008034347810 */ /* 0x000fe40007ffe0ff */
[----:B------:R-:W-:Y:S01]  /*4390*/  IADD3.X R5, PT, PT, RZ, R5, RZ, P0, !PT ;  /* 0x00000005ff057210 */ /* 0x000fe200007fe4ff */
[----:B------:R-:W-:Y:S06]  /*43a0*/  @!P1 BRA `(.L_x_20491) ;  /* 0xffffffc400809947 */ /* 0x000fec000383ffff */
.L_x_20488:
[----:B------:R-:W-:Y:S05]  /*43b0*/  BSYNC.RECONVERGENT B0 ;  /* 0x0000000000007941 */ /* 0x000fea0003800200 */
.L_x_20487:
[----:B------:R-:W0:Y:S01]  /*43c0*/  SHFL.BFLY PT, R2, R55, 0x10, 0x1f ;  /* 0x0e001f0037027f89 */ /* 0x000e2200000e0000 */
[----:B------:R-:W1:Y:S01]  /*43d0*/  S2UR UR6, SR_CgaCtaId ;  /* 0x00000000000679c3 */ /* 0x000e620000008800 */
[----:B------:R-:W-:Y:S01]  /*43e0*/  UMOV UR5, 0x400 ;  /* 0x0000040000057882 */ /* 0x000fe20000000000 */
[----:B------:R-:W-:Y:S01]  /*43f0*/  BSSY.RECONVERGENT B0, `(.L_x_20492) ;  /* 0x0000103000007945 */ /* 0x000fe20003800200 */
[----:B------:R-:W2:Y:S01]  /*4400*/  S2R R14, SR_TID.X ;  /* 0x00000000000e7919 */ /* 0x000ea20000002100 */
[----:B------:R-:W-:Y:S01]  /*4410*/  UIADD3 UR4, UPT, UPT, UR5, 0x200, URZ ;  /* 0x0000020005047890 */ /* 0x000fe2000fffe0ff */
[----:B0-----:R-:W-:-:S03]  /*4420*/  FMNMX.FTZ R2, R2, R55, !PT ;  /* 0x0000003702027209 */ /* 0x001fc60007810000 */
[----:B-1----:R-:W-:Y:S02]  /*4430*/  ULEA UR4, UR6, UR4, 0x18 ;  /* 0x0000000406047291 */ /* 0x002fe4000f8ec0ff */
[----:B------:R-:W0:Y:S01]  /*4440*/  SHFL.BFLY PT, R5, R2, 0x8, 0x1f ;  /* 0x0d001f0002057f89 */ /* 0x000e2200000e0000 */
[----:B--2---:R-:W-:Y:S02]  /*4450*/  LOP3.LUT P0, R53, R14, 0x1f, RZ, 0xc0, !PT ;  /* 0x0000001f0e357812 */ /* 0x004fe4000780c0ff */
[----:B------:R-:W-:Y:S02]  /*4460*/  SHF.R.U32.HI R13, RZ, 0x5, R14 ;  /* 0x00000005ff0d7819 */ /* 0x000fe4000001160e */
[----:B------:R-:W-:Y:S02]  /*4470*/  ISETP.GT.U32.AND P1, PT, R53, 0x3, PT ;  /* 0x000000033500780c */ /* 0x000fe40003f24070 */
[----:B0-----:R-:W-:Y:S02]  /*4480*/  FMNMX.FTZ R5, R2, R5, !PT ;  /* 0x0000000502057209 */ /* 0x001fe40007810000 */
[----:B------:R-:W-:-:S03]  /*4490*/  LEA R2, R13, UR4, 0x2 ;  /* 0x000000040d027c11 */ /* 0x000fc6000f8e10ff */
[----:B------:R-:W0:Y:S02]  /*44a0*/  SHFL.BFLY PT, R6, R5, 0x4, 0x1f ;  /* 0x0c801f0005067f89 */ /* 0x000e2400000e0000 */
[----:B0-----:R-:W-:-:S05]  /*44b0*/  FMNMX.FTZ R6, R5, R6, !PT ;  /* 0x0000000605067209 */ /* 0x001fca0007810000 */
[----:B------:R-:W0:Y:S02]  /*44c0*/  SHFL.BFLY PT, R7, R6, 0x2, 0x1f ;  /* 0x0c401f0006077f89 */ /* 0x000e2400000e0000 */
[----:B0-----:R-:W-:Y:S02]  /*44d0*/  FMNMX.FTZ R7, R6, R7, !PT ;  /* 0x0000000706077209 */ /* 0x001fe40007810000 */
[----:B------:R-:W-:-:S03]  /*44e0*/  LEA R6, R53, UR4, 0x2 ;  /* 0x0000000435067c11 */ /* 0x000fc6000f8e10ff */
        /* <DEDUP_REMOVED lines=28> */
[----:B------:R-:W-:Y:S01]  /*46b0*/  UIADD3 UR4, UPT, UPT, UR5, 0x220, URZ ;  /* 0x0000022005047890 */ /* 0x000fe2000fffe0ff */
[----:B------:R-:W-:Y:S01]  /*46c0*/  LEA.HI R9, R9, 0x1, RZ, 0x19 ;  /* 0x0000000109097811 */ /* 0x000fe200078fc8ff */
[----:B------:R-:W-:Y:S01]  /*46d0*/  IMAD.MOV.U32 R10, RZ, RZ, R14 ;  /* 0x000000ffff0a7224 */ /* 0x000fe200078e000e */
[----:B------:R-:W-:Y:S01]  /*46e0*/  MOV R8, RZ ;  /* 0x000000ff00087202 */ /* 0x000fe20000000f00 */
[----:B------:R-:W-:Y:S01]  /*46f0*/  ULEA UR4, UR6, UR4, 0x18 ;  /* 0x0000000406047291 */ /* 0x000fe2000f8ec0ff */
[----:B------:R-:W-:-:S04]  /*4700*/  LOP3.LUT R9, R9, 0x3, RZ, 0xc0, !PT ;  /* 0x0000000309097812 */ /* 0x000fc800078ec0ff */
[----:B------:R-:W-:Y:S02]  /*4710*/  IADD3 R11, PT, PT, RZ, -R9, RZ ;  /* 0x80000009ff0b7210 */ /* 0x000fe40007ffe0ff */
[----:B------:R-:W-:-:S07]  /*4720*/  LEA R9, R14, UR4, 0x2 ;  /* 0x000000040e097c11 */ /* 0x000fce000f8e10ff */
.L_x_20496:
        /* <DEDUP_REMOVED lines=11> */
.L_x_20495:
[----:B------:R-:W-:Y:S05]  /*47e0*/  BSYNC.RECONVERGENT B1 ;  /* 0x0000000000017941 */ /* 0x000fea0003800200 */
.L_x_20494:
[----:B------:R-:W-:Y:S05]  /*47f0*/  @!P3 BRA `(.L_x_20493) ;  /* 0x0000000c0008b947 */ /* 0x000fea0003800000 */
[----:B------:R-:W-:Y:S01]  /*4800*/  IADD3 R9, PT, PT, -R10, R5, RZ ;  /* 0x000000050a097210 */ /* 0x000fe20007ffe1ff */
        /* <DEDUP_REMOVED lines=8> */
[----:B------:R-:W-:Y:S02]  /*4890*/  PLOP3.LUT P0, PT, PT, PT, PT, 0x8, 0x80 ;  /* 0x000000000080781c */ /* 0x000fe40003f0e170 */
[----:B------:R-:W-:-:S11]  /*48a0*/  IADD3 R11, PT, PT, R5, -0x600, RZ ;  /* 0xfffffa00050b7810 */ /* 0x000fd60007ffe0ff */
.L_x_20499:
        /* <DEDUP_REMOVED lines=100> */
.L_x_20498:
[----:B------:R-:W-:Y:S05]  /*4ef0*/  BSYNC.RECONVERGENT B1 ;  /* 0x0000000000017941 */ /* 0x000fea0003800200 */
.L_x_20497:
        /* <DEDUP_REMOVED lines=55> */
.L_x_20501:
[----:B------:R-:W-:Y:S05]  /*5270*/  BSYNC.RECONVERGENT B1 ;  /* 0x0000000000017941 */ /* 0x000fea0003800200 */
.L_x_20500:
        /* <DEDUP_REMOVED lines=26> */
.L_x_20493:
[----:B------:R-:W-:Y:S05]  /*5420*/  BSYNC.RECONVERGENT B0 ;  /* 0x0000000000007941 */ /* 0x000fea0003800200 */
.L_x_20492:
        /* <DEDUP_REMOVED lines=32> */
[----:B------:R-:W-:-:S03]  /*5630*/  UIADD3 UR4, UPT, UPT, UR5, 0x220, URZ ;  /* 0x0000022005047890 */ /* 0x000fc6000fffe0ff */
[C---:B------:R-:W-:Y:S01]  /*5640*/  SHF.L.U32 R6, R7.reuse, 0x7, RZ ;  /* 0x0000000707067819 */ /* 0x040fe200000006ff */
[----:B------:R-:W-:Y:S01]  /*5650*/  ULEA UR4, UR6, UR4, 0x18 ;  /* 0x0000000406047291 */ /* 0x000fe2000f8ec0ff */
[----:B------:R-:W-:Y:S02]  /*5660*/  LOP3.LUT R9, R7, 0x3, RZ, 0xc0, !PT ;  /* 0x0000000307097812 */ /* 0x000fe400078ec0ff */
[----:B------:R-:W-:Y:S02]  /*5670*/  LOP3.LUT R7, R6, 0x180, RZ, 0xc0, !PT ;  /* 0x0000018006077812 */ /* 0x000fe400078ec0ff */
[----:B------:R-:W-:Y:S02]  /*5680*/  IADD3 R9, PT, PT, RZ, -R9, RZ ;  /* 0x80000009ff097210 */ /* 0x000fe40007ffe0ff */
[----:B------:R-:W-:Y:S02]  /*5690*/  LEA R6, R14, UR4, 0x2 ;  /* 0x000000040e067c11 */ /* 0x000fe4000f8e10ff */
[----:B------:R-:W-:-:S07]  /*56a0*/  IADD3 R8, PT, PT, R7, R14, RZ ;  /* 0x0000000e07087210 */ /* 0x000fce0007ffe0ff */
.L_x_20506:
[----:B------:R-:W0:Y:S01]  /*56b0*/  LDS R7, [R6] ;  /* 0x0000000006077984 */ /* 0x000e220000000800 */
[----:B------:R-:W-:-:S04]  /*56c0*/  IADD3 R9, PT, PT, R9, 0x1, RZ ;  /* 0x0000000109097810 */ /* 0x000fc80007ffe0ff */
[----:B------:R-:W-:Y:S01]  /*56d0*/  ISETP.NE.AND P0, PT, R9, RZ, PT ;  /* 0x000000ff0900720c */ /* 0x000fe20003f05270 */
[----:B0-----:R-:W-:-:S05]  /*56e0*/  FMUL.FTZ R7, R7, R2 ;  /* 0x0000000207077220 */ /* 0x001fca0000410000 */
[----:B------:R0:W-:Y:S02]  /*56f0*/  STS [R6], R7 ;  /* 0x0000000706007388 */ /* 0x0001e40000000800 */
[----:B0-----:R-:W-:-:S05]  /*5700*/  IADD3 R6, PT, PT, R6, 0x200, RZ ;  /* 0x0000020006067810 */ /* 0x001fca0007ffe0ff */
[----:B------:R-:W-:Y:S05]  /*5710*/  @P0 BRA `(.L_x_20506) ;  /* 0xfffffffc00e40947 */ /* 0x000fea000383ffff */
.L_x_20505:
[----:B------:R-:W-:Y:S05]  /*5720*/  BSYNC.RECONVERGENT B1 ;  /* 0x0000000000017941 */ /* 0x000fea0003800200 */
.L_x_20504:
        /* <DEDUP_REMOVED lines=12> */
.L_x_20509:
        /* <DEDUP_REMOVED lines=52> */
.L_x_20508:
[----:B------:R-:W-:Y:S05]  /*5b30*/  BSYNC.RECONVERGENT B1 ;  /* 0x0000000000017941 */ /* 0x000fea0003800200 */
.L_x_20507:
        /* <DEDUP_REMOVED lines=31> */
.L_x_20511:
[----:B------:R-:W-:Y:S05]  /*5d30*/  BSYNC.RECONVERGENT B1 ;  /* 0x0000000000017941 */ /* 0x000fea0003800200 */
.L_x_20510:
        /* <DEDUP_REMOVED lines=14> */
.L_x_20503:
[----:B------:R-:W-:Y:S05]  /*5e20*/  BSYNC.RECONVERGENT B0 ;  /* 0x0000000000007941 */ /* 0x000fea0003800200 */
.L_x_20502:
[----:B0-----:R-:W-:Y:S01]  /*5e30*/  IADD3 R2, PT, PT, R60, 0x1f, RZ ;  /* 0x0000001f3c027810 */ /* 0x001fe20007ffe0ff */
[----:B------:R-:W0:Y:S08]  /*5e40*/  S2UR UR10, SR_CTAID.Y ;  /* 0x00000000000a79c3 */ /* 0x000e300000002600 */
[----:B------:R-:W-:Y:S01]  /*5e50*/  BAR.SYNC.DEFER_BLOCKING 0x0 ;  /* 0x0000000000007b1d */ /* 0x000fe20000010000 */
[----:B------:R-:W-:Y:S01]  /*5e60*/  HFMA2 R52, -RZ, RZ, 0, 0 ;  /* 0x00000000ff347431 */ /* 0x000fe200000001ff */
[----:B-1----:R-:W-:-:S02]  /*5e70*/  SHF.R.S32.HI R5, RZ, 0x1f, R2 ;  /* 0x0000001fff057819 */ /* 0x002fc40000011402 */
[----:B------:R-:W-:Y:S02]  /*5e80*/  CS2R R50, SRZ ;  /* 0x0000000000327805 */ /* 0x000fe4000001ff00 */
[----:B------:R-:W-:Y:S02]  /*5e90*/  CS2R R48, SRZ ;  /* 0x0000000000307805 */ /* 0x000fe4000001ff00 */
[----:B------:R-:W-:Y:S02]  /*5ea0*/  CS2R R46, SRZ ;  /* 0x00000000002e7805 */ /* 0x000fe4000001ff00 */
[----:B------:R-:W-:Y:S01]  /*5eb0*/  LEA.HI R5, R5, R2, RZ, 0x5 ;  /* 0x0000000205057211 */ /* 0x000fe200078f28ff */
[----:B------:R-:W1:Y:S01]  /*5ec0*/  LDCU UR11, c[0x0][0x3cc] ;  /* 0x00007980ff0b77ac */ /* 0x000e620008000800 */
[----:B------:R-:W-:Y:S01]  /*5ed0*/  BSSY.RECONVERGENT B1, `(.L_x_20512) ;  /* 0x00005cf000017945 */ /* 0x000fe20003800200 */
[----:B------:R-:W-:Y:S02]  /*5ee0*/  CS2R R44, SRZ ;  /* 0x00000000002c7805 */ /* 0x000fe4000001ff00 */
[----:B------:R-:W-:Y:S01]  /*5ef0*/  SHF.R.S32.HI R12, RZ, 0x5, R5 ;  /* 0x00000005ff0c7819 */ /* 0x000fe20000011405 */
[----:B------:R-:W2:Y:S01]  /*5f00*/  LDCU.64 UR6, c[0x0][0x398] ;  /* 0x00007300ff0677ac */ /* 0x000ea20008000a00 */
[----:B------:R-:W-:-:S02]  /*5f10*/  CS2R R42, SRZ ;  /* 0x00000000002a7805 */ /* 0x000fc4000001ff00 */
[----:B------:R-:W-:Y:S02]  /*5f20*/  CS2R R40, SRZ ;  /* 0x0000000000287805 */ /* 0x000fe4000001ff00 */
[----:B------:R-:W-:Y:S02]  /*5f30*/  ISETP.GE.AND P0, PT, R13, R12, PT ;  /* 0x0000000c0d00720c */ /* 0x000fe40003f06270 */
[----:B------:R-:W-:Y:S02]  /*5f40*/  CS2R R38, SRZ ;  /* 0x0000000000267805 */ /* 0x000fe4000001ff00 */
[----:B------:R-:W-:Y:S02]  /*5f50*/  CS2R R36, SRZ ;  /* 0x0000000000247805 */ /* 0x000fe4000001ff00 */
[----:B------:R-:W-:Y:S02]  /*5f60*/  CS2R R34, SRZ ;  /* 0x0000000000227805 */ /* 0x000fe4000001ff00 */
[----:B------:R-:W-:-:S02]  /*5f70*/  CS2R R32, SRZ ;  /* 0x0000000000207805 */ /* 0x000fc4000001ff00 */
[----:B------:R-:W-:Y:S02]  /*5f80*/  CS2R R30, SRZ ;  /* 0x00000000001e7805 */ /* 0x000fe4000001ff00 */
[----:B------:R-:W-:Y:S02]  /*5f90*/  CS2R R28, SRZ ;  /* 0x00000000001c7805 */ /* 0x000fe4000001ff00 */
[----:B------:R-:W-:Y:S02]  /*5fa0*/  MOV R15, RZ ;  /* 0x000000ff000f7202 */ /* 0x000fe40000000f00 */
[----:B------:R-:W-:Y:S02]  /*5fb0*/  CS2R R10, SRZ ;  /* 0x00000000000a7805 */ /* 0x000fe4000001ff00 */
[----:B------:R-:W-:Y:S02]  /*5fc0*/  CS2R R8, SRZ ;  /* 0x0000000000087805 */ /* 0x000fe4000001ff00 */
[----:B------:R-:W-:Y:S01]  /*5fd0*/  CS2R R6, SRZ ;  /* 0x0000000000067805 */ /* 0x000fe2000001ff00 */
[----:B012---:R-:W-:Y:S06]  /*5fe0*/  @P0 BRA `(.L_x_20513) ;  /* 0x0000005800f40947 */ /* 0x007fec0003800000 */
[----:B------:R-:W0:Y:S01]  /*5ff0*/  I2F.RP R18, R0 ;  /* 0x0000000000127306 */ /* 0x000e220000209400 */
[----:B------:R-:W1:Y:S01]  /*6000*/  LDC R2, c[0x0][0x3b8] ;  /* 0x0000ee00ff027b82 */ /* 0x000e620000000800 */
[----:B------:R-:W2:Y:S01]  /*6010*/  LDCU UR5, c[0x0][0x3d0] ;  /* 0x00007a00ff0577ac */ /* 0x000ea20008000800 */
[----:B------:R-:W-:Y:S01]  /*6020*/  MOV R52, RZ ;  /* 0x000000ff00347202 */ /* 0x000fe20000000f00 */
[----:B------:R-:W3:Y:S05]  /*6030*/  LDCU UR4, c[0x0][0x3ec] ;  /* 0x00007d80ff0477ac */ /* 0x000eea0008000800 */
[----:B------:R-:W4:Y:S01]  /*6040*/  LDC.64 R64, c[0x0][0x3a8] ;  /* 0x0000ea00ff407b82 */ /* 0x000f220000000a00 */
[----:B0-----:R-:W0:Y:S01]  /*6050*/  MUFU.RCP R18, R18 ;  /* 0x0000001200127308 */ /* 0x001e220000001000 */
[----:B--2---:R-:W-:Y:S01]  /*6060*/  IMAD R66, R3, UR5, RZ ;  /* 0x0000000503427c24 */ /* 0x004fe2000f8e02ff */
[----:B------:R-:W-:-:S02]  /*6070*/  MOV R3, R13 ;  /* 0x0000000d00037202 */ /* 0x000fc40000000f00 */
[----:B---3--:R-:W-:Y:S01]  /*6080*/  IADD3 R54, PT, PT, R4, -UR4, RZ ;  /* 0x8000000404367c10 */ /* 0x008fe2000fffe0ff */
[----:B-1----:R-:W-:Y:S01]  /*6090*/  IMAD R19, R2, UR10, RZ ;  /* 0x0000000a02137c24 */ /* 0x002fe2000f8e02ff */
[----:B------:R-:W-:Y:S02]  /*60a0*/  IADD3 R2, PT, PT, R12, -0x1, RZ ;  /* 0xffffffff0c027810 */ /* 0x000fe40007ffe0ff */
[----:B------:R-:W-:Y:S02]  /*60b0*/  SHF.R.S32.HI R67, RZ, 0x1f, R66 ;  /* 0x0000001fff437819 */ /* 0x000fe40000011442 */
[----:B0-----:R-:W-:Y:S01]  /*60c0*/  IADD3 R16, PT, PT, R18, 0xffffffe, RZ ;  /* 0x0ffffffe12107810 */ /* 0x001fe20007ffe0ff */
[----:B----4-:R-:W-:-:S03]  /*60d0*/  IMAD.WIDE R64, R19, 0x4, R64 ;  /* 0x0000000413407825 */ /* 0x010fc600078e0240 */
[----:B------:R0:W1:Y:S02]  /*60e0*/  F2I.FTZ.U32.TRUNC.NTZ R17, R16 ;  /* 0x0000001000117305 */ /* 0x000064000021f000 */
[----:B0-----:R-:W-:Y:S02]  /*60f0*/  MOV R16, RZ ;  /* 0x000000ff00107202 */ /* 0x001fe40000000f00 */
[----:B-1----:R-:W-:-:S05]  /*6100*/  IADD3 R5, PT, PT, RZ, -R17, RZ ;  /* 0x80000011ff057210 */ /* 0x002fca0007ffe0ff */
[----:B------:R-:W-:-:S04]  /*6110*/  IMAD R5, R5, R0, RZ ;  /* 0x0000000005057224 */ /* 0x000fc800078e02ff */
[----:B------:R-:W-:Y:S01]  /*6120*/  IMAD.HI.U32 R5, R17, R5, R16 ;  /* 0x0000000511057227 */ /* 0x000fe200078e0010 */
[----:B------:R-:W-:-:S04]  /*6130*/  SHF.L.U32 R16, R14, 0x3, RZ ;  /* 0x000000030e107819 */ /* 0x000fc800000006ff */
[C---:B------:R-:W-:Y:S02]  /*6140*/  LOP3.LUT R57, R16.reuse, 0x18, RZ, 0xc0, !PT ;  /* 0x0000001810397812 */ /* 0x040fe400078ec0ff */
[----:B------:R-:W-:-:S07]  /*6150*/  LOP3.LUT R4, R16, 0xf8, RZ, 0xc0, !PT ;  /* 0x000000f810047812 */ /* 0x000fce00078ec0ff */
.L_x_20580:
[----:B------:R-:W0:Y:S01]  /*6160*/  LDC R25, c[0x0][0x3f0] ;  /* 0x0000fc00ff197b82 */ /* 0x000e220000000800 */
[----:B------:R-:W-:Y:S01]  /*6170*/  SHF.L.U32 R18, R3, 0x5, RZ ;  /* 0x0000000503127819 */ /* 0x000fe200000006ff */
        /* <DEDUP_REMOVED lines=11> */
[----:B------:R-:W-:Y:S02]  /*6230*/  @!P1 IADD3 R17, PT, PT, R17, -R22, RZ ;  /* 0x8000001611119210 */ /* 0x000fe40007ffe0ff */
[----:B------:R-:W-:Y:S02]  /*6240*/  @!P1 IADD3 R16, PT, PT, R16, 0x1, RZ ;  /* 0x0000000110109810 */ /* 0x000fe40007ffe0ff */
[----:B------:R-:W-:Y:S02]  /*6250*/  ISETP.GE.U32.AND P0, PT, R17, R0, PT ;  /* 0x000000001100720c */ /* 0x000fe40003f06070 */
[----:B------:R-:W-:Y:S02]  /*6260*/  LOP3.LUT R17, R18, R23, RZ, 0x3c, !PT ;  /* 0x0000001712117212 */ /* 0x000fe400078e3cff */
[----:B0-----:R-:W-:Y:S02]  /*6270*/  IADD3 R22, PT, PT, R24, 0xffffffe, RZ ;  /* 0x0ffffffe18167810 */ /* 0x001fe40007ffe0ff */
[----:B------:R-:W-:-:S02]  /*6280*/  ISETP.GE.AND P2, PT, R17, RZ, PT ;  /* 0x000000ff1100720c */ /* 0x000fc40003f46270 */
[----:B------:R-:W0:Y:S01]  /*6290*/  F2I.FTZ.U32.TRUNC.NTZ R17, R22 ;  /* 0x0000001600117305 */ /* 0x000e22000021f000 */
[----:B------:R-:W-:-:S04]  /*62a0*/  ISETP.NE.AND P1, PT, R23, RZ, PT ;  /* 0x000000ff1700720c */ /* 0x000fc80003f25270 */
        /* <DEDUP_REMOVED lines=11> */
[----:B------:R-:W-:-:S06]  /*6360*/  IMAD.HI.U32 R23, R17, R23, R16 ;  /* 0x0000001711177227 */ /* 0x000fcc00078e0010 */
[----:B------:R-:W-:-:S05]  /*6370*/  IMAD.HI.U32 R16, R23, R22, RZ ;  /* 0x0000001617107227 */ /* 0x000fca00078e00ff */
[----:B------:R-:W-:-:S05]  /*6380*/  IADD3 R16, PT, PT, RZ, -R16, RZ ;  /* 0x80000010ff107210 */ /* 0x000fca0007ffe0ff */
[----:B------:R-:W-:-:S05]  /*6390*/  IMAD R16, R19, R16, R22 ;  /* 0x0000001013107224 */ /* 0x000fca00078e0216 */
[----:B------:R-:W-:-:S13]  /*63a0*/  ISETP.GT.U32.AND P0, PT, R19, R16, PT ;  /* 0x000000101300720c */ /* 0x000fda0003f04070 */
[----:B------:R-:W-:-:S04]  /*63b0*/  @!P0 IADD3 R16, PT, PT, R16, -R19, RZ ;  /* 0x8000001310108210 */ /* 0x000fc80007ffe0ff */
[----:B------:R-:W-:-:S13]  /*63c0*/  ISETP.GT.U32.AND P0, PT, R19, R16, PT ;  /* 0x000000101300720c */ /* 0x000fda0003f04070 */
[----:B------:R-:W-:Y:S02]  /*63d0*/  @!P0 IADD3 R16, PT, PT, R16, -R19, RZ ;  /* 0x8000001310108210 */ /* 0x000fe40007ffe0ff */
[----:B------:R-:W-:Y:S02]  /*63e0*/  ISETP.GT.AND P0, PT, R21, R54, PT ;  /* 0x000000361500720c */ /* 0x000fe40003f04270 */
[----:B------:R-:W-:Y:S02]  /*63f0*/  @!P1 IADD3 R16, PT, PT, RZ, -R16, RZ ;  /* 0x80000010ff109210 */ /* 0x000fe40007ffe0ff */
[----:B------:R-:W-:-:S04]  /*6400*/  @!P2 LOP3.LUT R16, RZ, R25, RZ, 0x33, !PT ;  /* 0x00000019ff10a212 */ /* 0x000fc800078e33ff */
[----:B------:R-:W-:-:S13]  /*6410*/  ISETP.NE.AND P1, PT, R16, RZ, PT ;  /* 0x000000ff1000720c */ /* 0x000fda0003f25270 */
[----:B------:R-:W-:Y:S05]  /*6420*/  @!P0 BRA P1, `(.L_x_20515) ;  /* 0x0000005400d48947 */ /* 0x000fea0000800000 */
[----:B------:R-:W-:-:S05]  /*6430*/  IMAD.WIDE.U32 R26, R3, 0x4, R64 ;  /* 0x00000004031a7825 */ /* 0x000fca00078e0040 */
[----:B------:R-:W2:Y:S01]  /*6440*/  LDG.E.CONSTANT R25, desc[UR8][R26.64] ;  /* 0x000000081a197981 */ /* 0x000ea2000c1e9900 */
[----:B------:R-:W0:Y:S01]  /*6450*/  S2UR UR5, SR_CgaCtaId ;  /* 0x00000000000579c3 */ /* 0x000e220000008800 */
[----:B------:R-:W-:Y:S01]  /*6460*/  UMOV UR4, 0x400 ;  /* 0x0000040000047882 */ /* 0x000fe20000000000 */
[----:B------:R-:W-:Y:S01]  /*6470*/  IADD3 R55, PT, PT, R57, R18, RZ ;  /* 0x0000001239377210 */ /* 0x000fe20007ffe0ff */
[----:B------:R-:W-:-:S04]  /*6480*/  UIADD3 UR4, UPT, UPT, UR4, 0x220, URZ ;  /* 0x0000022004047890 */ /* 0x000fc8000fffe0ff */
[----:B0-----:R-:W-:-:S06]  /*6490*/  ULEA UR4, UR5, UR4, 0x18 ;  /* 0x0000000405047291 */ /* 0x001fcc000f8ec0ff */
[----:B-----5:R-:W-:-:S05]  /*64a0*/  LEA R58, R55, UR4, 0x2 ;  /* 0x00000004373a7c11 */ /* 0x020fca000f8e10ff */
[----:B------:R-:W0:Y:S04]  /*64b0*/  LDS.128 R16, [R58] ;  /* 0x000000003a107984 */ /* 0x000e280000000c00 */
[----:B------:R1:W3:Y:S01]  /*64c0*/  LDS.128 R20, [R58+0x10] ;  /* 0x000010003a147984 */ /* 0x0002e20000000c00 */
[----:B0-----:R-:W-:-:S04]  /*64d0*/  F2FP.F16.F32.PACK_AB R18, R19, R18 ;  /* 0x000000121312723e */ /* 0x001fc800000000ff */
[----:B-1----:R-:W-:Y:S01]  /*64e0*/  MOV R58, R18 ;  /* 0x00000012003a7202 */ /* 0x002fe20000000f00 */
[----:B------:R-:W-:Y:S01]  /*64f0*/  BSSY.RECONVERGENT B2, `(.L_x_20516) ;  /* 0x000002a000027945 */ /* 0x000fe20003800200 */
[----:B---3--:R-:W-:Y:S01]  /*6500*/  F2FP.F16.F32.PACK_AB R61, R21, R20 ;  /* 0x00000014153d723e */ /* 0x008fe200000000ff */
[----:B--2---:R-:W-:-:S03]  /*6510*/  IMAD.WIDE R24, R25, UR11, R66 ;  /* 0x0000000b19187c25 */ /* 0x004fc6000f8e0242 */
[----:B------:R-:W-:-:S04]  /*6520*/  IADD3 R59, P0, PT, R4, R24, RZ ;  /* 0x00000018043b7210 */ /* 0x000fc80007f1e0ff */
[----:B------:R-:W-:Y:S02]  /*6530*/  IADD3.X R26, PT, PT, RZ, R25, RZ, P0, !PT ;  /* 0x00000019ff1a7210 */ /* 0x000fe400007fe4ff */
[----:B------:R-:W-:Y:S02]  /*6540*/  LEA R24, P1, R59, UR6, 0x1 ;  /* 0x000000063b187c11 */ /* 0x000fe4000f8208ff */
[----:B------:R-:W-:Y:S02]  /*6550*/  ISETP.NE.AND P0, PT, R3, R2, PT ;  /* 0x000000020300720c */ /* 0x000fe40003f05270 */
[----:B------:R-:W-:Y:S02]  /*6560*/  LEA.HI.X R25, R59, UR7, R26, 0x1, P1 ;  /* 0x000000073b197c11 */ /* 0x000fe400088f0c1a */
[----:B------:R-:W-:-:S03]  /*6570*/  F2FP.F16.F32.PACK_AB R59, R17, R16 ;  /* 0x00000010113b723e */ /* 0x000fc600000000ff */
[----:B------:R0:W5:Y:S06]  /*6580*/  LDG.E.128.CONSTANT R16, desc[UR8][R24.64] ;  /* 0x0000000818107981 */ /* 0x00016c000c1e9d00 */
[----:B------:R-:W-:Y:S05]  /*6590*/  @P0 BRA `(.L_x_20517) ;  /* 0x00000000007c0947 */ /* 0x000fea0003800000 */
[----:B------:R-:W-:Y:S02]  /*65a0*/  IADD3 R21, PT, PT, R55, 0x2, RZ ;  /* 0x0000000237157810 */ /* 0x000fe40007ffe0ff */
[----:B-----5:R-:W-:Y:S02]  /*65b0*/  PRMT R27, R19, 0x7632, R27 ;  /* 0x00007632131b7816 */ /* 0x020fe4000000001b */
[-C--:B------:R-:W-:Y:S02]  /*65c0*/  ISETP.GE.AND P1, PT, R21, R60.reuse, PT ;  /* 0x0000003c1500720c */ /* 0x080fe40003f26270 */
[----:B------:R-:W-:Y:S02]  /*65d0*/  IADD3 R21, PT, PT, R55, 0x3, RZ ;  /* 0x0000000337157810 */ /* 0x000fe40007ffe0ff */
[----:B------:R-:W-:Y:S02]  /*65e0*/  SEL R20, R17, RZ, !P1 ;  /* 0x000000ff11147207 */ /* 0x000fe40004800000 */
[----:B------:R-:W-:-:S02]  /*65f0*/  ISETP.GE.AND P4, PT, R21, R60, PT ;  /* 0x0000003c1500720c */ /* 0x000fc40003f86270 */
[----:B------:R-:W-:-:S04]  /*6600*/  IADD3 R21, PT, PT, R55, 0x4, RZ ;  /* 0x0000000437157810 */ /* 0x000fc80007ffe0ff */
[----:B------:R-:W-:Y:S01]  /*6610*/  ISETP.GE.AND P6, PT, R21, R60, PT ;  /* 0x0000003c1500720c */ /* 0x000fe20003fc6270 */
[----:B------:R-:W-:-:S05]  /*6620*/  VIADD R21, R55, 0x5 ;  /* 0x0000000537157836 */ /* 0x000fca0000000000 */
[----:B------:R-:W-:Y:S02]  /*6630*/  ISETP.GE.AND P3, PT, R21, R60, PT ;  /* 0x0000003c1500720c */ /* 0x000fe40003f66270 */
        /* <DEDUP_REMOVED lines=8> */
[----:B------:R-:W-:Y:S02]  /*66c0*/  SEL R21, R18, RZ, !P6 ;  /* 0x000000ff12157207 */ /* 0x000fe40007000000 */
        /* <DEDUP_REMOVED lines=12> */
.L_x_20517:
[----:B------:R-:W-:Y:S05]  /*6790*/  BSYNC.RECONVERGENT B2 ;  /* 0x0000000000027941 */ /* 0x000fea0003800200 */
.L_x_20516:
[----:B------:R-:W-:Y:S01]  /*67a0*/  F2FP.F16.F32.PACK_AB R62, R23, R22 ;  /* 0x00000016173e723e */ /* 0x000fe200000000ff */
[----:B-----5:R-:W-:Y:S01]  /*67b0*/  HMUL2 R17, R58, R17 ;  /* 0x000000113a117232 */ /* 0x020fe20000000000 */
[----:B------:R1:W5:Y:S01]  /*67c0*/  LDG.E.128.CONSTANT R20, desc[UR8][R24.64+0x200] ;  /* 0x0002000818147981 */ /* 0x000362000c1e9d00 */
[----:B------:R-:W-:Y:S02]  /*67d0*/  BSSY.RECONVERGENT B2, `(.L_x_20518) ;  /* 0x0000022000027945 */ /* 0x000fe40003800200 */
[----:B------:R-:W-:Y:S02]  /*67e0*/  HFMA2 R16, R59, R16, R17 ;  /* 0x000000103b107231 */ /* 0x000fe40000000011 */
[----:B------:R-:W-:Y:S05]  /*67f0*/  @P0 BRA `(.L_x_20519) ;  /* 0x00000000007c0947 */ /* 0x000fea0003800000 */
[----:B------:R-:W-:-:S04]  /*6800*/  IADD3 R17, PT, PT, R55, 0x2, RZ ;  /* 0x0000000237117810 */ /* 0x000fc80007ffe0ff */
[----:B------:R-:W-:Y:S02]  /*6810*/  ISETP.GE.AND P1, PT, R17, R60, PT ;  /* 0x0000003c1100720c */ /* 0x000fe40003f26270 */
[----:B------:R-:W-:-:S04]  /*6820*/  IADD3 R17, PT, PT, R55, 0x3, RZ ;  /* 0x0000000337117810 */ /* 0x000fc80007ffe0ff */
[----:B------:R-:W-:Y:S02]  /*6830*/  ISETP.GE.AND P2, PT, R17, R60, PT ;  /* 0x0000003c1100720c */ /* 0x000fe40003f46270 */
[C---:B-----5:R-:W-:Y:S02]  /*6840*/  PRMT R17, R21.reuse, 0x7632, R17 ;  /* 0x0000763215117816 */ /* 0x060fe40000000011 */
[----:B------:R-:W-:Y:S02]  /*6850*/  SEL R21, R21, RZ, !P1 ;  /* 0x000000ff15157207 */ /* 0x000fe40004800000 */
[----:B------:R-:W-:Y:S02]  /*6860*/  SEL R26, R17, RZ, !P2 ;  /* 0x000000ff111a7207 */ /* 0x000fe40005000000 */
[----:B------:R-:W-:Y:S02]  /*6870*/  IADD3 R17, PT, PT, R55, 0x4, RZ ;  /* 0x0000000437117810 */ /* 0x000fe40007ffe0ff */
[----:B------:R-:W-:-:S02]  /*6880*/  PRMT R21, R21, 0x5410, R26 ;  /* 0x0000541015157816 */ /* 0x000fc4000000001a */
[-C--:B------:R-:W-:Y:S02]  /*6890*/  ISETP.GE.AND P1, PT, R17, R60.reuse, PT ;  /* 0x0000003c1100720c */ /* 0x080fe40003f26270 */
[----:B------:R-:W-:Y:S02]  /*68a0*/  IADD3 R17, PT, PT, R55, 0x5, RZ ;  /* 0x0000000537117810 */ /* 0x000fe40007ffe0ff */
[----:B------:R-:W-:Y:S02]  /*68b0*/  PRMT R26, R23, 0x7632, R26 ;  /* 0x00007632171a7816 */ /* 0x000fe4000000001a */
[----:B------:R-:W-:Y:S02]  /*68c0*/  ISETP.GE.AND P2, PT, R17, R60, PT ;  /* 0x0000003c1100720c */ /* 0x000fe40003f46270 */
[C---:B------:R-:W-:Y:S02]  /*68d0*/  PRMT R17, R22.reuse, 0x7632, R17 ;  /* 0x0000763216117816 */ /* 0x040fe40000000011 */
[----:B------:R-:W-:-:S02]  /*68e0*/  SEL R22, R22, RZ, !P1 ;  /* 0x000000ff16167207 */ /* 0x000fc40004800000 */
[----:B------:R-:W-:Y:S02]  /*68f0*/  SEL R17, R17, RZ, !P2 ;  /* 0x000000ff11117207 */ /* 0x000fe40005000000 */
[C---:B------:R-:W-:Y:S02]  /*6900*/  ISETP.GE.AND P1, PT, R55.reuse, R60, PT ;  /* 0x0000003c3700720c */ /* 0x040fe40003f26270 */
        /* <DEDUP_REMOVED lines=8> */
[----:B------:R-:W-:Y:S02]  /*6990*/  ISETP.GE.AND P2, PT, R17, R60, PT ;  /* 0x0000003c1100720c */ /* 0x000fe40003f46270 */
[C---:B------:R-:W-:Y:S02]  /*69a0*/  PRMT R17, R20.reuse, 0x7632, R17 ;  /* 0x0000763214117816 */ /* 0x040fe40000000011 */
[----:B------:R-:W-:Y:S02]  /*69b0*/  SEL R20, R20, RZ, !P1 ;  /* 0x000000ff14147207 */ /* 0x000fe40004800000 */
[----:B------:R-:W-:Y:S02]  /*69c0*/  SEL R17, R17, RZ, !P2 ;  /* 0x000000ff11117207 */ /* 0x000fe40005000000 */
[----:B------:R-:W-:Y:S02]  /*69d0*/  PRMT R23, R23, 0x5410, R26 ;  /* 0x0000541017177816 */ /* 0x000fe4000000001a */
[----:B------:R-:W-:-:S07]  /*69e0*/  PRMT R20, R20, 0x5410, R17 ;  /* 0x0000541014147816 */ /* 0x000fce0000000011 */
.L_x_20519:
[----:B------:R-:W-:Y:S05]  /*69f0*/  BSYNC.RECONVERGENT B2 ;  /* 0x0000000000027941 */ /* 0x000fea0003800200 */
.L_x_20518:
[----:B-----5:R-:W-:Y:S02]  /*6a00*/  HMUL2 R21, R58, R21 ;  /* 0x000000153a157232 */ /* 0x020fe40000000000 */
[----:B------:R-:W-:Y:S02]  /*6a10*/  HFMA2 R16, R61, R18, R16 ;  /* 0x000000123d107231 */ /* 0x000fe40000000010 */
[----:B------:R-:W-:Y:S02]  /*6a20*/  HFMA2 R21, R59, R20, R21 ;  /* 0x000000143b157231 */ /* 0x000fe40000000015 */
[----:B------:R-:W-:Y:S02]  /*6a30*/  HFMA2 R20, R62, R19, R16 ;  /* 0x000000133e147231 */ /* 0x000fe40000000010 */
[----:B------:R2:W5:Y:S01]  /*6a40*/  LDG.E.128.CONSTANT R16, desc[UR8][R24.64+0x400] ;  /* 0x0004000818107981 */ /* 0x000562000c1e9d00 */
[----:B------:R-:W-:Y:S01]  /*6a50*/  BSSY.RECONVERGENT B2, `(.L_x_20520) ;  /* 0x0000022000027945 */ /* 0x000fe20003800200 */
[----:B------:R-:W-:-:S03]  /*6a60*/  HFMA2 R22, R61, R22, R21 ;  /* 0x000000163d167231 */ /* 0x000fc60000000015 */
        /* <DEDUP_REMOVED lines=32> */
.L_x_20521:
[----:B------:R-:W-:Y:S05]  /*6c70*/  BSYNC.RECONVERGENT B2 ;  /* 0x0000000000027941 */ /* 0x000fea0003800200 */
.L_x_20520:
[----:B-----5:R-:W-:Y:S02]  /*6c80*/  HMUL2 R17, R58, R17 ;  /* 0x000000113a117232 */ /* 0x020fe40000000000 */
[----:B------:R-:W-:Y:S02]  /*6c90*/  HFMA2 R22, R62, R23, R22 ;  /* 0x000000173e167231 */ /* 0x000fe40000000016 */
[----:B------:R-:W-:-:S04]  /*6ca0*/  HFMA2 R17, R59, R16, R17 ;  /* 0x000000103b117231 */ /* 0x000fc80000000011 */
[----:B------:R-:W-:-:S04]  /*6cb0*/  HFMA2 R17, R61, R18, R17 ;  /* 0x000000123d117231 */ /* 0x000fc80000000011 */
[----:B------:R-:W-:Y:S02]  /*6cc0*/  HFMA2 R21, R62, R19, R17 ;  /* 0x000000133e157231 */ /* 0x000fe40000000011 */
        /* <DEDUP_REMOVED lines=9> */
[----:B------:R-:W-:Y:S01]  /*6d60*/  SEL R26, R23, RZ, !P2 ;  /* 0x000000ff171a7207 */ /* 0x000fe20005000000 */
[----:B------:R-:W-:-:S03]  /*6d70*/  VIADD R23, R55, 0x4 ;  /* 0x0000000437177836 */ /* 0x000fc60000000000 */
[--C-:B------:R-:W-:Y:S02]  /*6d80*/  PRMT R17, R17, 0x5410, R26.reuse ;  /* 0x0000541011117816 */ /* 0x100fe4000000001a */
[-C--:B------:R-:W-:Y:S02]  /*6d90*/  ISETP.GE.AND P1, PT, R23, R60.reuse, PT ;  /* 0x0000003c1700720c */ /* 0x080fe40003f26270 */
[----:B------:R-:W-:Y:S02]  /*6da0*/  IADD3 R23, PT, PT, R55, 0x5, RZ ;  /* 0x0000000537177810 */ /* 0x000fe40007ffe0ff */
[----:B------:R-:W-:Y:S02]  /*6db0*/  PRMT R26, R19, 0x7632, R26 ;  /* 0x00007632131a7816 */ /* 0x000fe4000000001a */
[----:B------:R-:W-:Y:S02]  /*6dc0*/  ISETP.GE.AND P2, PT, R23, R60, PT ;  /* 0x0000003c1700720c */ /* 0x000fe40003f46270 */
[----:B------:R-:W-:-:S02]  /*6dd0*/  PRMT R23, R18, 0x7632, R23 ;  /* 0x0000763212177816 */ /* 0x000fc40000000017 */
[----:B------:R-:W-:Y:S02]  /*6de0*/  SEL R18, R18, RZ, !P1 ;  /* 0x000000ff12127207 */ /* 0x000fe40004800000 */
        /* <DEDUP_REMOVED lines=16> */
.L_x_20523:
[----:B------:R-:W-:Y:S05]  /*6ef0*/  BSYNC.RECONVERGENT B2 ;  /* 0x0000000000027941 */ /* 0x000fea0003800200 */
.L_x_20522:
[----:B-----5:R-:W-:Y:S02]  /*6f00*/  HMUL2 R17, R58, R17 ;  /* 0x000000113a117232 */ /* 0x020fe40000000000 */
[----:B------:R-:W-:Y:S02]  /*6f10*/  HADD2.F32 R27, -RZ, R22.H1_H1 ;  /* 0x30000016ff1b7230 */ /* 0x000fe40000004100 */
[----:B------:R-:W-:Y:S02]  /*6f20*/  HFMA2 R23, R59, R16, R17 ;  /* 0x000000103b177231 */ /* 0x000fe40000000011 */
[--C-:B------:R-:W-:Y:S02]  /*6f30*/  HADD2.F32 R16, -RZ, R20.reuse.H0_H0 ;  /* 0x20000014ff107230 */ /* 0x100fe40000004100 */
[----:B------:R-:W-:Y:S02]  /*6f40*/  HADD2.F32 R17, -RZ, R20.H1_H1 ;  /* 0x30000014ff117230 */ /* 0x000fe40000004100 */
[----:B------:R-:W-:-:S02]  /*6f50*/  HFMA2 R23, R61, R18, R23 ;  /* 0x000000123d177231 */ /* 0x000fc40000000017 */
[----:B------:R-:W-:Y:S02]  /*6f60*/  HADD2.F32 R18, -RZ, R21.H1_H1 ;  /* 0x30000015ff127230 */ /* 0x000fe40000004100 */
[----:B------:R-:W-:Y:S01]  /*6f70*/  FADD.FTZ R17, R16, R17 ;  /* 0x0000001110117221 */ /* 0x000fe20000010000 */
[----:B------:R-:W-:-:S03]  /*6f80*/  HADD2.F32 R16, -RZ, R22.H0_H0 ;  /* 0x20000016ff107230 */ /* 0x000fc60000004100 */
[----:B------:R-:W-:Y:S01]  /*6f90*/  FADD.FTZ R52, R52, R17 ;  /* 0x0000001134347221 */ /* 0x000fe20000010000 */
[----:B------:R-:W-:Y:S02]  /*6fa0*/  HADD2.F32 R17, -RZ, R21.H0_H0 ;  /* 0x20000015ff117230 */ /* 0x000fe40000004100 */
[----:B------:R-:W-:Y:S02]  /*6fb0*/  HFMA2 R19, R62, R19, R23 ;  /* 0x000000133e137231 */ /* 0x000fe40000000017 */
[----:B------:R4:W5:Y:S01]  /*6fc0*/  LDG.E.128.CONSTANT R20, desc[UR8][R24.64+0x800] ;  /* 0x0008000818147981 */ /* 0x000962000c1e9d00 */
[----:B------:R-:W-:Y:S04]  /*6fd0*/  BSSY.RECONVERGENT B2, `(.L_x_20524) ;  /* 0x0000021000027945 */ /* 0x000fe80003800200 */
[----:B------:R-:W-:Y:S05]  /*6fe0*/  @P0 BRA `(.L_x_20525) ;  /* 0x00000000007c0947 */ /* 0x000fea0003800000 */
[----:B------:R-:W-:Y:S02]  /*6ff0*/  IADD3 R63, PT, PT, R55, 0x2, RZ ;  /* 0x00000002373f7810 */ /* 0x000fe40007ffe0ff */
[----:B-----5:R-:W-:Y:S02]  /*7000*/  PRMT R26, R21, 0x7632, R26 ;  /* 0x00007632151a7816 */ /* 0x020fe4000000001a */
[-C--:B------:R-:W-:Y:S02]  /*7010*/  ISETP.GE.AND P1, PT, R63, R60.reuse, PT ;  /* 0x0000003c3f00720c */ /* 0x080fe40003f26270 */
[----:B------:R-:W-:Y:S02]  /*7020*/  IADD3 R63, PT, PT, R55, 0x3, RZ ;  /* 0x00000003373f7810 */ /* 0x000fe40007ffe0ff */
[----:B------:R-:W-:Y:S02]  /*7030*/  SEL R21, R21, RZ, !P1 ;  /* 0x000000ff15157207 */ /* 0x000fe40004800000 */
[----:B------:R-:W-:-:S02]  /*7040*/  ISETP.GE.AND P2, PT, R63, R60, PT ;  /* 0x0000003c3f00720c */ /* 0x000fc40003f46270 */
[----:B------:R-:W-:Y:S02]  /*7050*/  IADD3 R63, PT, PT, R55, 0x4, RZ ;  /* 0x00000004373f7810 */ /* 0x000fe40007ffe0ff */
[----:B------:R-:W-:Y:S02]  /*7060*/  SEL R26, R26, RZ, !P2 ;  /* 0x000000ff1a1a7207 */ /* 0x000fe40005000000 */
[-C--:B------:R-:W-:Y:S02]  /*7070*/  ISETP.GE.AND P1, PT, R63, R60.reuse, PT ;  /* 0x0000003c3f00720c */ /* 0x080fe40003f26270 */
[----:B------:R-:W-:Y:S02]  /*7080*/  IADD3 R63, PT, PT, R55, 0x5, RZ ;  /* 0x00000005373f7810 */ /* 0x000fe40007ffe0ff */
[----:B------:R-:W-:Y:S02]  /*7090*/  PRMT R21, R21, 0x5410, R26 ;  /* 0x0000541015157816 */ /* 0x000fe4000000001a */
[----:B------:R-:W-:-:S02]  /*70a0*/  ISETP.GE.AND P2, PT, R63, R60, PT ;  /* 0x0000003c3f00720c */ /* 0x000fc40003f46270 */
[C---:B------:R-:W-:Y:S02]  /*70b0*/  PRMT R26, R22.reuse, 0x7632, R26 ;  /* 0x00007632161a7816 */ /* 0x040fe4000000001a */
[----:B------:R-:W-:Y:S02]  /*70c0*/  SEL R22, R22, RZ, !P1 ;  /* 0x000000ff16167207 */ /* 0x000fe40004800000 */
[----:B------:R-:W-:Y:S02]  /*70d0*/  SEL R63, R26, RZ, !P2 ;  /* 0x000000ff1a3f7207 */ /* 0x000fe40005000000 */
        /* <DEDUP_REMOVED lines=16> */
.L_x_20525:
[----:B------:R-:W-:Y:S05]  /*71e0*/  BSYNC.RECONVERGENT B2 ;  /* 0x0000000000027941 */ /* 0x000fea0003800200 */
.L_x_20524:
[----:B-----5:R-:W-:Y:S02]  /*71f0*/  HMUL2 R21, R58, R21 ;  /* 0x000000153a157232 */ /* 0x020fe40000000000 */
[----:B------:R-:W-:Y:S01]  /*7200*/  FADD.FTZ R16, R16, R27 ;  /* 0x0000001b10107221 */ /* 0x000fe20000010000 */
[----:B------:R-:W-:-:S03]  /*7210*/  FADD.FTZ R17, R17, R18 ;  /* 0x0000001211117221 */ /* 0x000fc60000010000 */
[----:B------:R-:W-:Y:S01]  /*7220*/  FADD.FTZ R51, R51, R16 ;  /* 0x0000001033337221 */ /* 0x000fe20000010000 */
[----:B------:R-:W-:Y:S02]  /*7230*/  HFMA2 R21, R59, R20, R21 ;  /* 0x000000143b157231 */ /* 0x000fe40000000015 */
[----:B------:R-:W-:Y:S01]  /*7240*/  FADD.FTZ R50, R50, R17 ;  /* 0x0000001132327221 */ /* 0x000fe20000010000 */
[----:B------:R-:W-:Y:S02]  /*7250*/  HADD2.F32 R20, -RZ, R19.H0_H0 ;  /* 0x20000013ff147230 */ /* 0x000fe40000004100 */
[----:B------:R-:W-:Y:S02]  /*7260*/  HFMA2 R26, R61, R22, R21 ;  /* 0x000000163d1a7231 */ /* 0x000fe40000000015 */
[----:B------:R-:W-:Y:S02]  /*7270*/  HADD2.F32 R21, -RZ, R19.H1_H1 ;  /* 0x30000013ff157230 */ /* 0x000fe40000004100 */
        /* <DEDUP_REMOVED lines=34> */
.L_x_20527:
[----:B------:R-:W-:Y:S05]  /*74a0*/  BSYNC.RECONVERGENT B2 ;  /* 0x0000000000027941 */ /* 0x000fea0003800200 */
.L_x_20526:
[----:B------:R-:W-:Y:S01]  /*74b0*/  FADD.FTZ R20, R20, R21 ;  /* 0x0000001514147221 */ /* 0x000fe20000010000 */
[----:B------:R-:W-:Y:S02]  /*74c0*/  HFMA2 R26, R62, R23, R26 ;  /* 0x000000173e1a7231 */ /* 0x000fe4000000001a */
[----:B-----5:R-:W-:Y:S02]  /*74d0*/  HMUL2 R17, R58, R17 ;  /* 0x000000113a117232 */ /* 0x020fe40000000000 */
[----:B------:R-:W-:Y:S02]  /*74e0*/  FADD.FTZ R49, R49, R20 ;  /* 0x0000001431317221 */ /* 0x000fe40000010000 */
[----:B------:R0:W5:Y:S01]  /*74f0*/  LDG.E.128.CONSTANT R20, desc[UR8][R24.64+0xc00] ;  /* 0x000c000818147981 */ /* 0x000162000c1e9d00 */
[----:B------:R-:W-:Y:S01]  /*7500*/  HFMA2 R17, R59, R16, R17 ;  /* 0x000000103b117231 */ /* 0x000fe20000000011 */
[----:B------:R-:W-:Y:S03]  /*7510*/  BSSY.RECONVERGENT B2, `(.L_x_20528) ;  /* 0x0000022000027945 */ /* 0x000fe60003800200 */
[----:B------:R-:W-:Y:S01]  /*7520*/  HFMA2 R18, R61, R18, R17 ;  /* 0x000000123d127231 */ /* 0x000fe20000000011 */
[----:B------:R-:W-:Y:S06]  /*7530*/  @P0 BRA `(.L_x_20529) ;  /* 0x00000000007c0947 */ /* 0x000fec0003800000 */
[----:B------:R-:W-:Y:S02]  /*7540*/  IADD3 R17, PT, PT, R55, 0x2, RZ ;  /* 0x0000000237117810 */ /* 0x000fe40007ffe0ff */
[----:B-----5:R-:W-:Y:S02]  /*7550*/  PRMT R16, R21, 0x7632, R16 ;  /* 0x0000763215107816 */ /* 0x020fe40000000010 */
        /* <DEDUP_REMOVED lines=21> */
[----:B------:R-:W-:-:S04]  /*76b0*/  IADD3 R17, PT, PT, R55, 0x1, RZ ;  /* 0x0000000137117810 */ /* 0x000fc80007ffe0ff */
[----:B------:R-:W-:Y:S02]  /*76c0*/  ISETP.GE.AND P2, PT, R17, R60, PT ;  /* 0x0000003c1100720c */ /* 0x000fe40003f46270 */
[C---:B------:R-:W-:Y:S02]  /*76d0*/  PRMT R17, R23.reuse, 0x7632, R17 ;  /* 0x0000763217117816 */ /* 0x040fe40000000011 */
[----:B------:R-:W-:Y:S02]  /*76e0*/  SEL R23, R23, RZ, !P3 ;  /* 0x000000ff17177207 */ /* 0x000fe40005800000 */
[----:B------:R-:W-:Y:S02]  /*76f0*/  SEL R68, R17, RZ, !P4 ;  /* 0x000000ff11447207 */ /* 0x000fe40006000000 */
[----:B------:R-:W-:Y:S02]  /*7700*/  SEL R17, R16, RZ, !P2 ;  /* 0x000000ff10117207 */ /* 0x000fe40005000000 */
[----:B------:R-:W-:-:S02]  /*7710*/  PRMT R23, R23, 0x5410, R68 ;  /* 0x0000541017177816 */ /* 0x000fc40000000044 */
[----:B------:R-:W-:-:S07]  /*7720*/  PRMT R20, R20, 0x5410, R17 ;  /* 0x0000541014147816 */ /* 0x000fce0000000011 */
.L_x_20529:
[----:B------:R-:W-:Y:S05]  /*7730*/  BSYNC.RECONVERGENT B2 ;  /* 0x0000000000027941 */ /* 0x000fea0003800200 */
.L_x_20528:
        /* <DEDUP_REMOVED lines=39> */
.L_x_20531:
[----:B------:R-:W-:Y:S05]  /*79b0*/  BSYNC.RECONVERGENT B2 ;  /* 0x0000000000027941 */ /* 0x000fea0003800200 */
.L_x_20530:
        /* <DEDUP_REMOVED lines=46> */
.L_x_20533:
[----:B------:R-:W-:Y:S05]  /*7ca0*/  BSYNC.RECONVERGENT B2 ;  /* 0x0000000000027941 */ /* 0x000fea0003800200 */
.L_x_20532:
        /* <DEDUP_REMOVED lines=12> */
[----:B------:R-:W-:Y:S01]  /*7d70*/  VIADD R27, R55, 0x2 ;  /* 0x00000002371b7836 */ /* 0x000fe20000000000 */
[----:B-----5:R-:W-:-:S04]  /*7d80*/  PRMT R22, R17, 0x7632, R22 ;  /* 0x0000763211167816 */ /* 0x020fc80000000016 */
        /* <DEDUP_REMOVED lines=29> */
.L_x_20535:
[----:B------:R-:W-:Y:S05]  /*7f60*/  BSYNC.RECONVERGENT B2 ;  /* 0x0000000000027941 */ /* 0x000fea0003800200 */
.L_x_20534:
        /* <DEDUP_REMOVED lines=24> */
[C---:B------:R-:W-:Y:S02]  /*80f0*/  ISETP.GE.AND P1, PT, R55.reuse, R60, PT ;  /* 0x0000003c3700720c */ /* 0x040fe40003f26270 */
[----:B------:R-:W-:Y:S02]  /*8100*/  PRMT R22, R22, 0x5410, R17 ;  /* 0x0000541016167816 */ /* 0x000fe40000000011 */
[----:B------:R-:W-:-:S02]  /*8110*/  IADD3 R17, PT, PT, R55, 0x6, RZ ;  /* 0x0000000637117810 */ /* 0x000fc40007ffe0ff */
[C---:B------:R-:W-:Y:S02]  /*8120*/  PRMT R16, R20.reuse, 0x7632, R16 ;  /* 0x0000763214107816 */ /* 0x040fe40000000010 */
[-C--:B------:R-:W-:Y:S02]  /*8130*/  ISETP.GE.AND P3, PT, R17, R60.reuse, PT ;  /* 0x0000003c1100720c */ /* 0x080fe40003f66270 */
[----:B------:R-:W-:Y:S02]  /*8140*/  IADD3 R17, PT, PT, R55, 0x7, RZ ;  /* 0x0000000737117810 */ /* 0x000fe40007ffe0ff */
[----:B------:R-:W-:Y:S02]  /*8150*/  SEL R20, R20, RZ, !P1 ;  /* 0x000000ff14147207 */ /* 0x000fe40004800000 */
        /* <DEDUP_REMOVED lines=9> */
.L_x_20537:
[----:B------:R-:W-:Y:S05]  /*81f0*/  BSYNC.RECONVERGENT B2 ;  /* 0x0000000000027941 */ /* 0x000fea0003800200 */
.L_x_20536:
        /* <DEDUP_REMOVED lines=30> */
[----:B------:R-:W-:Y:S01]  /*83e0*/  ISETP.GE.AND P4, PT, R21, R60, PT ;  /* 0x0000003c1500720c */ /* 0x000fe20003f86270 */
[----:B------:R-:W-:-:S03]  /*83f0*/  VIADD R21, R55, 0x1 ;  /* 0x0000000137157836 */ /* 0x000fc60000000000 */
[----:B------:R-:W-:Y:S02]  /*8400*/  SEL R22, R22, RZ, !P4 ;  /* 0x000000ff16167207 */ /* 0x000fe40006000000 */
[----:B------:R-:W-:Y:S02]  /*8410*/  ISETP.GE.AND P2, PT, R21, R60, PT ;  /* 0x0000003c1500720c */ /* 0x000fe40003f46270 */
[C---:B------:R-:W-:Y:S02]  /*8420*/  PRMT R21, R16.reuse, 0x7632, R21 ;  /* 0x0000763210157816 */ /* 0x040fe40000000015 */
[----:B------:R-:W-:Y:S02]  /*8430*/  SEL R16, R16, RZ, !P1 ;  /* 0x000000ff10107207 */ /* 0x000fe40004800000 */
[----:B------:R-:W-:Y:S02]  /*8440*/  SEL R21, R21, RZ, !P2 ;  /* 0x000000ff15157207 */ /* 0x000fe40005000000 */
[----:B------:R-:W-:-:S02]  /*8450*/  PRMT R19, R19, 0x5410, R22 ;  /* 0x0000541013137816 */ /* 0x000fc40000000016 */
[----:B------:R-:W-:-:S07]  /*8460*/  PRMT R16, R16, 0x5410, R21 ;  /* 0x0000541010107816 */ /* 0x000fce0000000015 */
.L_x_20539:
[----:B------:R-:W-:Y:S05]  /*8470*/  BSYNC.RECONVERGENT B2 ;  /* 0x0000000000027941 */ /* 0x000fea0003800200 */
.L_x_20538:
        /* <DEDUP_REMOVED lines=46> */
.L_x_20541:
[----:B------:R-:W-:Y:S05]  /*8760*/  BSYNC.RECONVERGENT B2 ;  /* 0x0000000000027941 */ /* 0x000fea0003800200 */
.L_x_20540:
        /* <DEDUP_REMOVED lines=43> */
.L_x_20543:
[----:B------:R-:W-:Y:S05]  /*8a20*/  BSYNC.RECONVERGENT B2 ;  /* 0x0000000000027941 */ /* 0x000fea0003800200 */
.L_x_20542:
        /* <DEDUP_REMOVED lines=28> */
[----:B------:R-:W-:Y:S01]  /*8bf0*/  ISETP.GE.AND P3, PT, R17, R60, PT ;  /* 0x0000003c1100720c */ /* 0x000fe20003f66270 */
[----:B------:R-:W-:Y:S01]  /*8c00*/  VIADD R17, R55, 0x7 ;  /* 0x0000000737117836 */ /* 0x000fe20000000000 */
[----:B------:R-:W-:-:S04]  /*8c10*/  SEL R20, R20, RZ, !P1 ;  /* 0x000000ff14147207 */ /* 0x000fc80004800000 */
        /* <DEDUP_REMOVED lines=9> */
.L_x_20545:
[----:B------:R-:W-:Y:S05]  /*8cb0*/  BSYNC.RECONVERGENT B2 ;  /* 0x0000000000027941 */ /* 0x000fea0003800200 */
.L_x_20544:
        /* <DEDUP_REMOVED lines=39> */
.L_x_20547:
[----:B------:R-:W-:Y:S05]  /*8f30*/  BSYNC.RECONVERGENT B2 ;  /* 0x0000000000027941 */ /* 0x000fea0003800200 */
.L_x_20546:
        /* <DEDUP_REMOVED lines=46> */
.L_x_20549:
[----:B------:R-:W-:Y:S05]  /*9220*/  BSYNC.RECONVERGENT B2 ;  /* 0x0000000000027941 */ /* 0x000fea0003800200 */
.L_x_20548:
        /* <DEDUP_REMOVED lines=28> */
[----:B------:R-:W-:Y:S01]  /*93f0*/  PRMT R18, R18, 0x5410, R27 ;  /* 0x0000541012127816 */ /* 0x000fe2000000001b */
[----:B------:R-:W-:-:S05]  /*9400*/  VIADD R27, R55, 0x6 ;  /* 0x00000006371b7836 */ /* 0x000fca0000000000 */
        /* <DEDUP_REMOVED lines=13> */
.L_x_20551:
[----:B------:R-:W-:Y:S05]  /*94e0*/  BSYNC.RECONVERGENT B2 ;  /* 0x0000000000027941 */ /* 0x000fea0003800200 */
.L_x_20550:
        /* <DEDUP_REMOVED lines=40> */
.L_x_20553:
[----:B------:R-:W-:Y:S05]  /*9770*/  BSYNC.RECONVERGENT B2 ;  /* 0x0000000000027941 */ /* 0x000fea0003800200 */
.L_x_20552:
        /* <DEDUP_REMOVED lines=39> */
.L_x_20555:
[----:B------:R-:W-:Y:S05]  /*99f0*/  BSYNC.RECONVERGENT B2 ;  /* 0x0000000000027941 */ /* 0x000fea0003800200 */
.L_x_20554:
        /* <DEDUP_REMOVED lines=23> */
[-C--:B------:R-:W-:Y:S01]  /*9b70*/  ISETP.GE.AND P1, PT, R63, R60.reuse, PT ;  /* 0x0000003c3f00720c */ /* 0x080fe20003f26270 */
[----:B------:R-:W-:Y:S01]  /*9b80*/  VIADD R63, R55, 0x5 ;  /* 0x00000005373f7836 */ /* 0x000fe20000000000 */
[--C-:B------:R-:W-:Y:S02]  /*9b90*/  PRMT R21, R21, 0x5410, R26.reuse ;  /* 0x0000541015157816 */ /* 0x100fe4000000001a */
[----:B------:R-:W-:Y:S02]  /*9ba0*/  PRMT R26, R22, 0x7632, R26 ;  /* 0x00007632161a7816 */ /* 0x000fe4000000001a */
[----:B------:R-:W-:-:S02]  /*9bb0*/  ISETP.GE.AND P2, PT, R63, R60, PT ;  /* 0x0000003c3f00720c */ /* 0x000fc40003f46270 */
        /* <DEDUP_REMOVED lines=18> */
.L_x_20557:
[----:B------:R-:W-:Y:S05]  /*9ce0*/  BSYNC.RECONVERGENT B2 ;  /* 0x0000000000027941 */ /* 0x000fea0003800200 */
.L_x_20556:
        /* <DEDUP_REMOVED lines=43> */
.L_x_20559:
[----:B------:R-:W-:Y:S05]  /*9fa0*/  BSYNC.RECONVERGENT B2 ;  /* 0x0000000000027941 */ /* 0x000fea0003800200 */
.L_x_20558:
        /* <DEDUP_REMOVED lines=40> */
.L_x_20561:
[----:B------:R-:W-:Y:S05]  /*a230*/  BSYNC.RECONVERGENT B2 ;  /* 0x0000000000027941 */ /* 0x000fea0003800200 */
.L_x_20560:
        /* <DEDUP_REMOVED lines=17> */
[----:B------:R-:W-:Y:S01]  /*a350*/  ISETP.GE.AND P1, PT, R21, R60, PT ;  /* 0x0000003c1500720c */ /* 0x000fe20003f26270 */
[----:B------:R-:W-:Y:S01]  /*a360*/  VIADD R21, R55, 0x5 ;  /* 0x0000000537157836 */ /* 0x000fe20000000000 */
[----:B------:R-:W-:-:S04]  /*a370*/  PRMT R22, R19, 0x7632, R22 ;  /* 0x0000763213167816 */ /* 0x000fc80000000016 */
[-C--:B------:R-:W-:Y:S02]  /*a380*/  ISETP.GE.AND P2, PT, R21, R60.reuse, PT ;  /* 0x0000003c1500720c */ /* 0x080fe40003f46270 */
[C---:B------:R-:W-:Y:S02]  /*a390*/  PRMT R21, R18.reuse, 0x7632, R21 ;  /* 0x0000763212157816 */ /* 0x040fe40000000015 */
[----:B------:R-:W-:Y:S02]  /*a3a0*/  SEL R18, R18, RZ, !P1 ;  /* 0x000000ff12127207 */ /* 0x000fe40004800000 */
[----:B------:R-:W-:Y:S02]  /*a3b0*/  SEL R21, R21, RZ, !P2 ;  /* 0x000000ff15157207 */ /* 0x000fe40005000000 */
[----:B------:R-:W-:Y:S02]  /*a3c0*/  ISETP.GE.AND P1, PT, R55, R60, PT ;  /* 0x0000003c3700720c */ /* 0x000fe40003f26270 */
[----:B------:R-:W-:-:S02]  /*a3d0*/  PRMT R18, R18, 0x5410, R21 ;  /* 0x0000541012127816 */ /* 0x000fc40000000015 */
        /* <DEDUP_REMOVED lines=13> */
.L_x_20563:
[----:B------:R-:W-:Y:S05]  /*a4b0*/  BSYNC.RECONVERGENT B2 ;  /* 0x0000000000027941 */ /* 0x000fea0003800200 */
.L_x_20562:
        /* <DEDUP_REMOVED lines=46> */
.L_x_20565:
[----:B------:R-:W-:Y:S05]  /*a7a0*/  BSYNC.RECONVERGENT B2 ;  /* 0x0000000000027941 */ /* 0x000fea0003800200 */
.L_x_20564:
        /* <DEDUP_REMOVED lines=43> */
.L_x_20567:
[----:B------:R-:W-:Y:S05]  /*aa60*/  BSYNC.RECONVERGENT B2 ;  /* 0x0000000000027941 */ /* 0x000fea0003800200 */
.L_x_20566:
        /* <DEDUP_REMOVED lines=24> */
[C---:B------:R-:W-:Y:S02]  /*abf0*/  ISETP.GE.AND P1, PT, R55.reuse, R60, PT ;  /* 0x0000003c3700720c */ /* 0x040fe40003f26270 */
[----:B------:R-:W-:Y:S02]  /*ac00*/  PRMT R22, R22, 0x5410, R17 ;  /* 0x0000541016167816 */ /* 0x000fe40000000011 */
[----:B------:R-:W-:Y:S02]  /*ac10*/  IADD3 R17, PT, PT, R55, 0x6, RZ ;  /* 0x0000000637117810 */ /* 0x000fe40007ffe0ff */
[----:B------:R-:W-:-:S02]  /*ac20*/  PRMT R16, R20, 0x7632, R16 ;  /* 0x0000763214107816 */ /* 0x000fc40000000010 */
        /* <DEDUP_REMOVED lines=12> */
.L_x_20569:
[----:B------:R-:W-:Y:S05]  /*acf0*/  BSYNC.RECONVERGENT B2 ;  /* 0x0000000000027941 */ /* 0x000fea0003800200 */
.L_x_20568:
        /* <DEDUP_REMOVED lines=39> */
.L_x_20571:
[----:B------:R-:W-:Y:S05]  /*af70*/  BSYNC.RECONVERGENT B2 ;  /* 0x0000000000027941 */ /* 0x000fea0003800200 */
.L_x_20570:
        /* <DEDUP_REMOVED lines=46> */
.L_x_20573:
[----:B------:R-:W-:Y:S05]  /*b260*/  BSYNC.RECONVERGENT B2 ;  /* 0x0000000000027941 */ /* 0x000fea0003800200 */
.L_x_20572:
        /* <DEDUP_REMOVED lines=43> */
.L_x_20575:
[----:B------:R-:W-:Y:S05]  /*b520*/  BSYNC.RECONVERGENT B2 ;  /* 0x0000000000027941 */ /* 0x000fea0003800200 */
.L_x_20574:
[----:B-----5:R-:W-:Y:S02]  /*b530*/  HMUL2 R17, R58, R17 ;  /* 0x000000113a117232 */ /* 0x020fe40000000000 */
[----:B------:R-:W-:-:S04]  /*b540*/  FADD.FTZ R21, R20, R21 ;  /* 0x0000001514157221 */ /* 0x000fc80000010000 */
[----:B------:R-:W-:Y:S01]  /*b550*/  FADD.FTZ R10, R10, R21 ;  /* 0x000000150a0a7221 */ /* 0x000fe20000010000 */
        /* <DEDUP_REMOVED lines=37> */
.L_x_20577:
[----:B------:R-:W-:Y:S05]  /*b7b0*/  BSYNC.RECONVERGENT B2 ;  /* 0x0000000000027941 */ /* 0x000fea0003800200 */
.L_x_20576:
[----:B01234-:R-:W5:Y:S02]  /*b7c0*/  LDG.E.128.CONSTANT R24, desc[UR8][R24.64+0x3e00] ;  /* 0x003e000818187981 */ /* 0x01ff64000c1e9d00 */
[----:B-----5:R-:W-:Y:S01]  /*b7d0*/  HMUL2 R21, R58, R21 ;  /* 0x000000153a157232 */ /* 0x020fe20000000000 */
[----:B------:R-:W-:Y:S03]  /*b7e0*/  BSSY.RECONVERGENT B2, `(.L_x_20578) ;  /* 0x0000023000027945 */ /* 0x000fe60003800200 */
[----:B------:R-:W-:-:S04]  /*b7f0*/  HFMA2 R21, R59, R20, R21 ;  /* 0x000000143b157231 */ /* 0x000fc80000000015 */
[----:B------:R-:W-:Y:S01]  /*b800*/  HFMA2 R22, R61, R22, R21 ;  /* 0x000000163d167231 */ /* 0x000fe20000000015 */
[----:B------:R-:W-:Y:S06]  /*b810*/  @P0 BRA `(.L_x_20579) ;  /* 0x00000000007c0947 */ /* 0x000fec0003800000 */
[C---:B------:R-:W-:Y:S02]  /*b820*/  IADD3 R17, PT, PT, R55.reuse, 0x1, RZ ;  /* 0x0000000137117810 */ /* 0x040fe40007ffe0ff */
[-C--:B------:R-:W-:Y:S02]  /*b830*/  ISETP.GE.AND P0, PT, R55, R60.reuse, PT ;  /* 0x0000003c3700720c */ /* 0x080fe40003f06270 */
[----:B------:R-:W-:Y:S02]  /*b840*/  ISETP.GE.AND P1, PT, R17, R60, PT ;  /* 0x0000003c1100720c */ /* 0x000fe40003f26270 */
[C---:B------:R-:W-:Y:S02]  /*b850*/  PRMT R17, R24.reuse, 0x7632, R17 ;  /* 0x0000763218117816 */ /* 0x040fe40000000011 */
[----:B------:R-:W-:Y:S02]  /*b860*/  SEL R24, R24, RZ, !P0 ;  /* 0x000000ff18187207 */ /* 0x000fe40004000000 */
[----:B------:R-:W-:-:S02]  /*b870*/  SEL R17, R17, RZ, !P1 ;  /* 0x000000ff11117207 */ /* 0x000fc40004800000 */
[C---:B------:R-:W-:Y:S02]  /*b880*/  IADD3 R21, PT, PT, R55.reuse, 0x7, RZ ;  /* 0x0000000737157810 */ /* 0x040fe40007ffe0ff */
[----:B------:R-:W-:Y:S02]  /*b890*/  PRMT R24, R24, 0x5410, R17 ;  /* 0x0000541018187816 */ /* 0x000fe40000000011 */
[----:B------:R-:W-:-:S04]  /*b8a0*/  IADD3 R17, PT, PT, R55, 0x2, RZ ;  /* 0x0000000237117810 */ /* 0x000fc80007ffe0ff */
[----:B------:R-:W-:Y:S02]  /*b8b0*/  ISETP.GE.AND P0, PT, R17, R60, PT ;  /* 0x0000003c1100720c */ /* 0x000fe40003f06270 */
[----:B------:R-:W-:-:S04]  /*b8c0*/  IADD3 R17, PT, PT, R55, 0x3, RZ ;  /* 0x0000000337117810 */ /* 0x000fc80007ffe0ff */
[----:B------:R-:W-:Y:S02]  /*b8d0*/  ISETP.GE.AND P1, PT, R17, R60, PT ;  /* 0x0000003c1100720c */ /* 0x000fe40003f26270 */
[----:B------:R-:W-:-:S04]  /*b8e0*/  IADD3 R17, PT, PT, R55, 0x4, RZ ;  /* 0x0000000437117810 */ /* 0x000fc80007ffe0ff */
[-C--:B------:R-:W-:Y:S02]  /*b8f0*/  ISETP.GE.AND P2, PT, R17, R60.reuse, PT ;  /* 0x0000003c1100720c */ /* 0x080fe40003f46270 */
[C---:B------:R-:W-:Y:S02]  /*b900*/  IADD3 R17, PT, PT, R55.reuse, 0x5, RZ ;  /* 0x0000000537117810 */ /* 0x040fe40007ffe0ff */
[----:B------:R-:W-:Y:S02]  /*b910*/  IADD3 R55, PT, PT, R55, 0x6, RZ ;  /* 0x0000000637377810 */ /* 0x000fe40007ffe0ff */
[----:B------:R-:W-:Y:S02]  /*b920*/  ISETP.GE.AND P3, PT, R17, R60, PT ;  /* 0x0000003c1100720c */ /* 0x000fe40003f66270 */
[C---:B------:R-:W-:Y:S02]  /*b930*/  PRMT R17, R25.reuse, 0x7632, R17 ;  /* 0x0000763219117816 */ /* 0x040fe40000000011 */
[----:B------:R-:W-:-:S02]  /*b940*/  SEL R25, R25, RZ, !P0 ;  /* 0x000000ff19197207 */ /* 0x000fc40004000000 */
[----:B------:R-:W-:Y:S02]  /*b950*/  SEL R20, R17, RZ, !P1 ;  /* 0x000000ff11147207 */ /* 0x000fe40004800000 */
[-C--:B------:R-:W-:Y:S02]  /*b960*/  ISETP.GE.AND P1, PT, R21, R60.reuse, PT ;  /* 0x0000003c1500720c */ /* 0x080fe40003f26270 */
[--C-:B------:R-:W-:Y:S02]  /*b970*/  PRMT R25, R25, 0x5410, R20.reuse ;  /* 0x0000541019197816 */ /* 0x100fe40000000014 */
        /* <DEDUP_REMOVED lines=8> */
[----:B------:R-:W-:-:S07]  /*ba00*/  PRMT R27, R27, 0x5410, R20 ;  /* 0x000054101b1b7816 */ /* 0x000fce0000000014 */
.L_x_20579:
[----:B------:R-:W-:Y:S05]  /*ba10*/  BSYNC.RECONVERGENT B2 ;  /* 0x0000000000027941 */ /* 0x000fea0003800200 */
.L_x_20578:
[----:B------:R-:W-:Y:S02]  /*ba20*/  HMUL2 R25, R58, R25 ;  /* 0x000000193a197232 */ /* 0x000fe40000000000 */
[C---:B------:R-:W-:Y:S02]  /*ba30*/  HFMA2 R22, R62.reuse, R23, R22 ;  /* 0x000000173e167231 */ /* 0x040fe40000000016 */
[----:B------:R-:W-:Y:S02]  /*ba40*/  HFMA2 R18, R62, R19, R18 ;  /* 0x000000133e127231 */ /* 0x000fe40000000012 */
[--C-:B------:R-:W-:Y:S02]  /*ba50*/  HADD2.F32 R17, -RZ, R16.reuse.H0_H0 ;  /* 0x20000010ff117230 */ /* 0x100fe40000004100 */
[----:B------:R-:W-:Y:S02]  /*ba60*/  HFMA2 R25, R59, R24, R25 ;  /* 0x000000183b197231 */ /* 0x000fe40000000019 */
[----:B------:R-:W-:-:S02]  /*ba70*/  HADD2.F32 R16, -RZ, R16.H1_H1 ;  /* 0x30000010ff107230 */ /* 0x000fc40000004100 */
[--C-:B------:R-:W-:Y:S02]  /*ba80*/  HADD2.F32 R19, -RZ, R18.reuse.H0_H0 ;  /* 0x20000012ff137230 */ /* 0x100fe40000004100 */
[----:B------:R-:W-:Y:S02]  /*ba90*/  HADD2.F32 R18, -RZ, R18.H1_H1 ;  /* 0x30000012ff127230 */ /* 0x000fe40000004100 */
[----:B------:R-:W-:Y:S02]  /*baa0*/  HFMA2 R25, R61, R26, R25 ;  /* 0x0000001a3d197231 */ /* 0x000fe40000000019 */
[--C-:B------:R-:W-:Y:S02]  /*bab0*/  HADD2.F32 R20, -RZ, R22.reuse.H0_H0 ;  /* 0x20000016ff147230 */ /* 0x100fe40000004100 */
[----:B------:R-:W-:Y:S01]  /*bac0*/  FADD.FTZ R16, R17, R16 ;  /* 0x0000001011107221 */ /* 0x000fe20000010000 */
[----:B------:R-:W-:Y:S02]  /*bad0*/  HADD2.F32 R21, -RZ, R22.H1_H1 ;  /* 0x30000016ff157230 */ /* 0x000fe40000004100 */
[----:B------:R-:W-:Y:S01]  /*bae0*/  FADD.FTZ R19, R19, R18 ;  /* 0x0000001213137221 */ /* 0x000fe20000010000 */
[----:B------:R-:W-:-:S02]  /*baf0*/  FADD.FTZ R9, R9, R16 ;  /* 0x0000001009097221 */ /* 0x000fc40000010000 */
[----:B------:R-:W-:Y:S01]  /*bb00*/  FADD.FTZ R20, R20, R21 ;  /* 0x0000001514147221 */ /* 0x000fe20000010000 */
[----:B------:R-:W-:Y:S01]  /*bb10*/  FADD.FTZ R8, R8, R19 ;  /* 0x0000001308087221 */ /* 0x000fe20000010000 */
[----:B------:R-:W-:Y:S02]  /*bb20*/  HFMA2 R25, R62, R27, R25 ;  /* 0x0000001b3e197231 */ /* 0x000fe40000000019 */
[----:B------:R-:W-:-:S03]  /*bb30*/  FADD.FTZ R7, R7, R20 ;  /* 0x0000001407077221 */ /* 0x000fc60000010000 */
[--C-:B------:R-:W-:Y:S02]  /*bb40*/  HADD2.F32 R22, -RZ, R25.reuse.H0_H0 ;  /* 0x20000019ff167230 */ /* 0x100fe40000004100 */
[----:B------:R-:W-:-:S05]  /*bb50*/  HADD2.F32 R25, -RZ, R25.H1_H1 ;  /* 0x30000019ff197230 */ /* 0x000fca0000004100 */
[----:B------:R-:W-:-:S04]  /*bb60*/  FADD.FTZ R25, R22, R25 ;  /* 0x0000001916197221 */ /* 0x000fc80000010000 */
[----:B------:R-:W-:-:S07]  /*bb70*/  FADD.FTZ R6, R6, R25 ;  /* 0x0000001906067221 */ /* 0x000fce0000010000 */
.L_x_20515:
[----:B------:R-:W-:Y:S05]  /*bb80*/  BSYNC.RECONVERGENT B0 ;  /* 0x0000000000007941 */ /* 0x000fea0003800200 */
.L_x_20514:
[----:B------:R-:W-:-:S04]  /*bb90*/  IADD3 R3, PT, PT, R3, 0x4, RZ ;  /* 0x0000000403037810 */ /* 0x000fc80007ffe0ff */
[----:B------:R-:W-:-:S13]  /*bba0*/  ISETP.GE.AND P0, PT, R3, R12, PT ;  /* 0x0000000c0300720c */ /* 0x000fda0003f06270 */
[----:B------:R-:W-:Y:S05]  /*bbb0*/  @!P0 BRA `(.L_x_20580) ;  /* 0xffffffa400688947 */ /* 0x000fea000383ffff */
.L_x_20513:
[----:B------:R-:W-:Y:S05]  /*bbc0*/  BSYNC.RECONVERGENT B1 ;  /* 0x0000000000017941 */ /* 0x000fea0003800200 */
.L_x_20512:
[----:B------:R-:W0:Y:S01]  /*bbd0*/  SHFL.BFLY PT, R5, R50, 0x2, 0x1f ;  /* 0x0c401f0032057f89 */ /* 0x000e2200000e0000 */
[----:B------:R-:W-:Y:S01]  /*bbe0*/  LOP3.LUT P0, RZ, R14, 0x3, RZ, 0xc0, !PT ;  /* 0x000000030eff7812 */ /* 0x000fe2000780c0ff */
[----:B------:R-:W-:Y:S02]  /*bbf0*/  BSSY.RECONVERGENT B0, `(.L_x_20581) ;  /* 0x00000ab000007945 */ /* 0x000fe40003800200 */
[----:B------:R-:W1:Y:S04]  /*bc00*/  SHFL.BFLY PT, R3, R52, 0x2, 0x1f ;  /* 0x0c401f0034037f89 */ /* 0x000e6800000e0000 */
[----:B------:R-:W2:Y:S04]  /*bc10*/  SHFL.BFLY PT, R2, R51, 0x2, 0x1f ;  /* 0x0c401f0033027f89 */ /* 0x000ea800000e0000 */
[----:B------:R-:W3:Y:S04]  /*bc20*/  SHFL.BFLY PT, R17, R48, 0x2, 0x1f ;  /* 0x0c401f0030117f89 */ /* 0x000ee800000e0000 */
        /* <DEDUP_REMOVED lines=44> */
[----:B------:R-:W-:Y:S02]  /*bef0*/  LOP3.LUT R12, R14, 0x3c0, RZ, 0xc0, !PT ;  /* 0x000003c00e0c7812 */ /* 0x000fe400078ec0ff */
[----:B------:R-:W0:Y:S01]  /*bf00*/  SHFL.BFLY PT, R24, R29, 0x2, 0x1f ;  /* 0x0c401f001d187f89 */ /* 0x000e2200000e0000 */
[----:B-1----:R-:W-:Y:S01]  /*bf10*/  FADD.FTZ R6, R21, R6 ;  /* 0x0000000615067221 */ /* 0x002fe20000010000 */
[----:B------:R-:W-:Y:S02]  /*bf20*/  ISETP.NE.OR P1, PT, R12, 0x40, P0 ;  /* 0x000000400c00780c */ /* 0x000fe40000725670 */
        /* <DEDUP_REMOVED lines=38> */
[----:B------:R-:W-:-:S03]  /*c190*/  SHF.R.U32.HI R8, RZ, 0x2, R53 ;  /* 0x00000002ff087819 */ /* 0x000fc60000011635 */
[----:B------:R-:W4:Y:S01]  /*c1a0*/  SHFL.BFLY PT, R26, R39, 0x1, 0x1f ;  /* 0x0c201f00271a7f89 */ /* 0x000f2200000e0000 */
[----:B0-----:R-:W-:Y:S01]  /*c1b0*/  FADD.FTZ R3, R6, R3 ;  /* 0x0000000306037221 */ /* 0x001fe20000010000 */
[----:B------:R-:W-:Y:S02]  /*c1c0*/  LEA R6, R13, R8, 0x8 ;  /* 0x000000080d067211 */ /* 0x000fe400078e40ff */
        /* <DEDUP_REMOVED lines=33> */
[----:B---3--:R-:W-:Y:S01]  /*c3e0*/  FADD.FTZ R19, R28, R19 ;  /* 0x000000131c137221 */ /* 0x008fe20000010000 */
[----:B----4-:R-:W-:Y:S01]  /*c3f0*/  FADD.FTZ R12, R15, R12 ;  /* 0x0000000c0f0c7221 */ /* 0x010fe20000010000 */
[----:B------:R-:W-:Y:S01]  /*c400*/  FADD.FTZ R4, R11, R4 ;  /* 0x000000040b047221 */ /* 0x000fe20000010000 */
        /* <DEDUP_REMOVED lines=41> */
.L_x_20582:
[----:B------:R-:W-:Y:S05]  /*c6a0*/  BSYNC.RECONVERGENT B0 ;  /* 0x0000000000007941 */ /* 0x000fea0003800200 */
.L_x_20581:
        /* <DEDUP_REMOVED lines=42> */
[----:B------:R-:W4:Y:S04]  /*c950*/  LDS R54, [R6+0x260] ;  /* 0x0002600006367984 */ /* 0x000f280000000800 */
[----:B------:R-:W4:Y:S01]  /*c960*/  LDS R56, [R6+0x280] ;  /* 0x0002800006387984 */ /* 0x000f220000000800 */
[----:B0-----:R-:W-:-:S03]  /*c970*/  FADD.FTZ R40, R40, R25 ;  /* 0x0000001928287221 */ /* 0x001fc60000010000 */
[----:B------:R-:W0:Y:S01]  /*c980*/  LDS R53, [R6+0x2a0] ;  /* 0x0002a00006357984 */ /* 0x000e220000000800 */
[----:B-1----:R-:W-:-:S03]  /*c990*/  FADD.FTZ R48, R48, R7 ;  /* 0x0000000730307221 */ /* 0x002fc60000010000 */
[----:B-----5:R-:W1:Y:S01]  /*c9a0*/  LDS R58, [R6+0x2c0] ;  /* 0x0002c000063a7984 */ /* 0x020e620000000800 */
        /* <DEDUP_REMOVED lines=29> */
.L_x_20584:
[----:B------:R-:W-:Y:S05]  /*cb80*/  BSYNC.RECONVERGENT B0 ;  /* 0x0000000000007941 */ /* 0x000fea0003800200 */
.L_x_20583:
        /* <DEDUP_REMOVED lines=36> */
.L_x_20586:
[----:B------:R-:W-:Y:S05]  /*cdd0*/  BSYNC.RECONVERGENT B0 ;  /* 0x0000000000007941 */ /* 0x000fea0003800200 */
.L_x_20585:
        /* <DEDUP_REMOVED lines=36> */
[----:B-1----:R-:W-:-:S03]  /*d020*/  FADD.FTZ R41, R41, R26 ;  /* 0x0000001a29297221 */ /* 0x002fc60000010000 */
[----:B-----5:R-:W1:Y:S01]  /*d030*/  LDS R58, [R6+0x2c0] ;  /* 0x0002c000063a7984 */ /* 0x020e620000000800 */
        /* <DEDUP_REMOVED lines=18> */
[----:B------:R-:W-:Y:S01]  /*d160*/  FADD.FTZ R18, R18, R55 ;  /* 0x0000003712127221 */ /* 0x000fe20000010000 */
[----:B-1----:R-:W-:Y:S01]  /*d170*/  FADD.FTZ R21, R21, R58 ;  /* 0x0000003a15157221 */ /* 0x002fe20000010000 */
[----:B0-----:R-:W-:Y:S01]  /*d180*/  FADD.FTZ R16, R16, R57 ;  /* 0x0000003910107221 */ /* 0x001fe20000010000 */
        /* <DEDUP_REMOVED lines=8> */
.L_x_20588:
[----:B------:R-:W-:Y:S05]  /*d210*/  BSYNC.RECONVERGENT B0 ;  /* 0x0000000000007941 */ /* 0x000fea0003800200 */
.L_x_20587:
        /* <DEDUP_REMOVED lines=11> */
[----:B0-----:R-:W-:Y:S01]  /*d2d0*/  F2FP.F16.F32.PACK_AB R51, R51, R52 ;  /* 0x000000343333723e */ /* 0x001fe200000000ff */
[----:B------:R-:W-:Y:S01]  /*d2e0*/  USHF.L.U32 UR5, UR4, 0x8, URZ ;  /* 0x0000000804057899 */ /* 0x000fe200080006ff */
        /* <DEDUP_REMOVED lines=8> */
[----:B------:R-:W-:-:S02]  /*d370*/  F2FP.F16.F32.PACK_AB R37, R37, R38 ;  /* 0x000000262525723e */ /* 0x000fc400000000ff */
[----:B------:R-:W-:Y:S02]  /*d380*/  F2FP.F16.F32.PACK_AB R35, R35, R36 ;  /* 0x000000242323723e */ /* 0x000fe400000000ff */
[----:B------:R-:W-:Y:S02]  /*d390*/  F2FP.F16.F32.PACK_AB R18, R18, R23 ;  /* 0x000000171212723e */ /* 0x000fe400000000ff */
[----:B------:R-:W-:Y:S02]  /*d3a0*/  PRMT R11, R43, 0x7632, R11 ;  /* 0x000076322b0b7816 */ /* 0x000fe4000000000b */
[----:B------:R-:W-:Y:S02]  /*d3b0*/  F2FP.F16.F32.PACK_AB R33, R33, R34 ;  /* 0x000000222121723e */ /* 0x000fe400000000ff */
[----:B-1----:R-:W-:Y:S02]  /*d3c0*/  SHF.L.U32 R7, R7, 0x8, RZ ;  /* 0x0000000807077819 */ /* 0x002fe400000006ff */
[----:B------:R-:W-:-:S02]  /*d3d0*/  F2FP.F16.F32.PACK_AB R16, R16, R21 ;  /* 0x000000151010723e */ /* 0x000fc400000000ff */
[----:B------:R-:W-:Y:S02]  /*d3e0*/  IADD3 R7, P0, P1, R14, UR5, R7 ;  /* 0x000000050e077c10 */ /* 0x000fe4000f91e007 */
[----:B------:R-:W-:Y:S02]  /*d3f0*/  F2FP.F16.F32.PACK_AB R12, R12, R19 ;  /* 0x000000130c0c723e */ /* 0x000fe400000000ff */
[----:B------:R-:W-:Y:S02]  /*d400*/  IADD3.X R8, PT, PT, RZ, RZ, RZ, P0, P1 ;  /* 0x000000ffff087210 */ /* 0x000fe400007e24ff */
[----:B--2---:R-:W-:Y:S02]  /*d410*/  LEA R6, P0, R7, UR6, 0x1 ;  /* 0x0000000607067c11 */ /* 0x004fe4000f8008ff */
[----:B------:R-:W-:Y:S02]  /*d420*/  F2FP.F16.F32.PACK_AB R4, R17, R4 ;  /* 0x000000041104723e */ /* 0x000fe400000000ff */
[----:B------:R-:W-:-:S02]  /*d430*/  LEA.HI.X R7, R7, UR7, R8, 0x1, P0 ;  /* 0x0000000707077c11 */ /* 0x000fc400080f0c08 */
[----:B------:R-:W-:Y:S02]  /*d440*/  PRMT R8, R51, 0x7632, R8 ;  /* 0x0000763233087816 */ /* 0x000fe40000000008 */
[----:B------:R-:W-:Y:S01]  /*d450*/  F2FP.F16.F32.PACK_AB R2, R5, R2 ;  /* 0x000000020502723e */ /* 0x000fe200000000ff */
[----:B------:R0:W-:Y:S01]  /*d460*/  STG.E.U16 desc[UR8][R6.64+0x30], R9 ;  /* 0x0000300906007986 */ /* 0x0001e2000c101508 */
[----:B------:R-:W-:Y:S02]  /*d470*/  F2FP.F16.F32.PACK_AB R0, R3, R0 ;  /* 0x000000000300723e */ /* 0x000fe400000000ff */
[----:B------:R-:W-:Y:S01]  /*d480*/  PRMT R3, R4, 0x7632, R3 ;  /* 0x0000763204037816 */ /* 0x000fe20000000003 */
        /* <DEDUP_REMOVED lines=14> */
[----:B------:R0:W-:Y:S01]  /*d570*/  STG.E.U16 desc[UR8][R6.64+0x110], R9 ;  /* 0x0001100906007986 */ /* 0x0001e2000c101508 */
[----:B---3--:R-:W-:-:S03]  /*d580*/  PRMT R10, R18, 0x7632, R10 ;  /* 0x00007632120a7816 */ /* 0x008fc6000000000a */
        /* <DEDUP_REMOVED lines=27> */
.L_x_20589:
        /* <DEDUP_REMOVED lines=12> */
.L_x_25959:


//--------------------- .text._ZN4vllm25paged_attention_v1_kernelIttLi192ELi32ELi128ELNS_18Fp8KVCacheDataTypeE0ELb1EEEvPT_PKS2_PKT0_S8_ifPKiSA_iPKfiiiSC_SC_iiiii --------------------------
	.section	.text._ZN4vllm25paged_attention_v1_kernelIttLi192ELi32ELi128ELNS_18Fp8KVCacheDataTypeE0ELb1EEEvPT_PKS2_PKT0_S8_ifPKiSA_iPKfiiiSC_SC_iiiii,"ax",@progbits
	.align	128
        .global         _ZN4vllm25paged_attention_v1_kernelIttLi192ELi32ELi128ELNS_18Fp8KVCacheDataTypeE0ELb1EEEvPT_PKS2_PKT0_S8_ifPKiSA_iPKfiiiSC_SC_iiiii
        .type           _ZN4vllm25paged_attention_v1_kernelIttLi192ELi32ELi128ELNS_18Fp8KVCacheDataTypeE0ELb1EEEvPT_PKS2_PKT0_S8_ifPKiSA_iPKfiiiSC_SC_iiiii,@function
        .size           _ZN4vllm25paged_attention_v1_kernelIttLi192ELi32ELi128ELNS_18Fp8KVCacheDataTypeE0ELb1EEEvPT_PKS2_PKT0_S8_ifPKiSA_iPKfiiiSC_SC_iiiii,(.L_x_25960 - _ZN4vllm25paged_attention_v1_kernelIttLi192ELi32ELi128ELNS_18Fp8KVCacheDataTypeE0ELb1EEEvPT_PKS2_PKT0_S8_ifPKiSA_iPKfiiiSC_SC_iiiii)
        .other          _ZN4vllm25paged_attention_v1_kernelIttLi192ELi32ELi128ELNS_18Fp8KVCacheDataTypeE0ELb1EEEvPT_PKS2_PKT0_S8_ifPKiSA_iPKfiiiSC_SC_iiiii,@"STO_CUDA_ENTRY STV_DEFAULT"
_ZN4vllm25paged_attention_v1_kernelIttLi192ELi32ELi128ELNS_18Fp8KVCacheDataTypeE0ELb1EEEvPT_PKS2_PKT0_S8_ifPKiSA_iPKfiiiSC_SC_iiiii:
.text._ZN4vllm25paged_attention_v1_kernelIttLi192ELi32ELi128ELNS_18Fp8KVCacheDataTypeE0ELb1EEEvPT_PKS2_PKT0_S8_ifPKiSA_iPKfiiiSC_SC_iiiii:
        /* <DEDUP_REMOVED lines=8> */
[----:B------:R-:W-:Y:S01]  /*0080*/  HFMA2 R59, -RZ, RZ, 0, 0 ;  /* 0x00000000ff3b7431 */ /* 0x000fe200000001ff */
[----:B------:R-:W0:Y:S01]  /*0090*/  LDCU UR10, c[0x0][0x3ec] ;  /* 0x00007d80ff0a77ac */ /* 0x000e220008000800 */
[----:B------:R-:W0:Y:S05]  /*00a0*/  LDCU UR11, c[0x0][0x3d0] ;  /* 0x00007a00ff0b77ac */ /* 0x000e2a0008000800 */
[----:B------:R-:W4:Y:S01]  /*00b0*/  LDC R48, c[0x0][0x370] ;  /* 0x0000dc00ff307b82 */ /* 0x000f220000000800 */
[----:B------:R-:W0:Y:S01]  /*00c0*/  LDCU UR12, c[0x0][0x3cc] ;  /* 0x00007980ff0c77ac */ /* 0x000e220008000800 */
[----:B------:R-:W0:Y:S01]  /*00d0*/  LDCU UR13, c[0x0][0x3a4] ;  /* 0x00007480ff0d77ac */ /* 0x000e220008000800 */
[----:B------:R-:W0:Y:S02]  /*00e0*/  LDCU.64 UR14, c[0x0][0x390] ;  /* 0x00007200ff0e77ac */ /* 0x000e240008000a00 */
[----:B0-----:R-:W-:Y:S01]  /*00f0*/  IMAD.WIDE.U32 R2, R51, 0x4, R2 ;  /* 0x0000000433027825 */ /* 0x001fe200078e0002 */
[----:B--2---:R-:W-:-:S04]  /*0100*/  ISETP.GT.U32.AND P1, PT, R50, 0x17, PT ;  /* 0x000000173200780c */ /* 0x004fc80003f24070 */
[----:B-1----:R0:W2:Y:S01]  /*0110*/  LDG.E.CONSTANT R61, desc[UR6][R2.64] ;  /* 0x00000006023d7981 */ /* 0x0020a2000c1e9900 */
[----:B---3--:R-:W-:Y:S01]  /*0120*/  IMAD R0, R51, UR4, RZ ;  /* 0x0000000433007c24 */ /* 0x008fe2000f8e02ff */
[----:B------:R-:W1:Y:S07]  /*0130*/  LDCU UR4, c[0x0][0x3e8] ;  /* 0x00007d00ff0477ac */ /* 0x000e6e0008000800 */
[----:B------:R-:W3:Y:S01]  /*0140*/  @!P1 LDC.64 R8, c[0x0][0x388] ;  /* 0x0000e200ff089b82 */ /* 0x000ee20000000a00 */
[----:B----4-:R-:W-:Y:S01]  /*0150*/  @!P1 IMAD R4, R49, 0xc0, RZ ;  /* 0x000000c031049824 */ /* 0x010fe200078e02ff */
[----:B------:R-:W-:-:S04]  /*0160*/  @!P1 SHF.L.U32 R5, R50, 0x3, RZ ;  /* 0x0000000332059819 */ /* 0x000fc800000006ff */
[----:B------:R-:W-:Y:S02]  /*0170*/  @!P1 IADD3 R5, P0, P2, R5, R0, R4 ;  /* 0x0000000005059210 */ /* 0x000fe40007a1e004 */
[----:B------:R-:W-:-:S04]  /*0180*/  SHF.R.S32.HI R0, RZ, 0x1f, R0 ;  /* 0x0000001fff007819 */ /* 0x000fc80000011400 */
[----:B------:R-:W-:Y:S02]  /*0190*/  @!P1 IADD3.X R0, PT, PT, RZ, R0, RZ, P0, P2 ;  /* 0x00000000ff009210 */ /* 0x000fe400007e44ff */
[----:B------:R-:W-:-:S04]  /*01a0*/  ISETP.NE.U32.AND P0, PT, R6, RZ, PT ;  /* 0x000000ff0600720c */ /* 0x000fc80003f05070 */
[----:B------:R-:W-:Y:S02]  /*01b0*/  ISETP.NE.AND.EX P0, PT, R7, RZ, PT, P0 ;  /* 0x000000ff0700720c */ /* 0x000fe40003f05300 */
[C---:B---3--:R-:W-:Y:S02]  /*01c0*/  @!P1 LEA R4, P2, R5.reuse, R8, 0x1 ;  /* 0x0000000805049211 */ /* 0x048fe400078408ff */
[----:B------:R-:W3:Y:S02]  /*01d0*/  LDC R8, c[0x0][0x3a0] ;  /* 0x0000e800ff087b82 */ /* 0x000ee40000000800 */
[----:B------:R-:W-:-:S06]  /*01e0*/  @!P1 LEA.HI.X R5, R5, R9, R0, 0x1, P2 ;  /* 0x0000000905059211 */ /* 0x000fcc00010f0c00 */
[----:B------:R-:W4:Y:S01]  /*01f0*/  @!P1 LDG.E.128.CONSTANT R4, desc[UR6][R4.64] ;  /* 0x0000000604049981 */ /* 0x000f22000c1e9d00 */
[----:B0-----:R-:W0:Y:S01]  /*0200*/  @P0 LDC.64 R2, c[0x0][0x3c0] ;  /* 0x0000f000ff020b82 */ /* 0x001e220000000a00 */
[----:B---3--:R-:W-:-:S04]  /*0210*/  IABS R9, R8 ;  /* 0x0000000800097213 */ /* 0x008fc80000000000 */
[----:B------:R-:W3:Y:S01]  /*0220*/  I2F.RP R0, R9 ;  /* 0x0000000900007306 */ /* 0x000ee20000209400 */
[----:B0-----:R-:W-:-:S05]  /*0230*/  @P0 IMAD.WIDE.U32 R2, R49, 0x4, R2 ;  /* 0x0000000431020825 */ /* 0x001fca00078e0002 */
[----:B------:R0:W5:Y:S01]  /*0240*/  @P0 LDG.E.CONSTANT R59, desc[UR6][R2.64] ;  /* 0x00000006023b0981 */ /* 0x000162000c1e9900 */
[----:B------:R-:W-:Y:S01]  /*0250*/  IABS R16, R49 ;  /* 0x0000003100107213 */ /* 0x000fe20000000000 */
[----:B------:R-:W-:Y:S01]  /*0260*/  BSSY.RECONVERGENT B0, `(.L_x_20590) ;  /* 0x000033f000007945 */ /* 0x000fe20003800200 */
[----:B------:R-:W-:Y:S01]  /*0270*/  SHF.R.U32.HI R60, RZ, 0x5, R50 ;  /* 0x00000005ff3c7819 */ /* 0x000fe20000011632 */
[----:B---3--:R-:W3:Y:S01]  /*0280*/  MUFU.RCP R0, R0 ;  /* 0x0000000000007308 */ /* 0x008ee20000001000 */
[----:B------:R-:W-:Y:S02]  /*0290*/  MOV R56, 0xff7fffff ;  /* 0xff7fffff00387802 */ /* 0x000fe40000000f00 */
[----:B0-----:R-:W-:Y:S02]  /*02a0*/  IABS R2, R48 ;  /* 0x0000003000027213 */ /* 0x001fe40000000000 */
[----:B---3--:R-:W-:-:S04]  /*02b0*/  IADD3 R10, PT, PT, R0, 0xffffffe, RZ ;  /* 0x0ffffffe000a7810 */ /* 0x008fc80007ffe0ff */
[----:B------:R0:W3:Y:S02]  /*02c0*/  F2I.FTZ.U32.TRUNC.NTZ R11, R10 ;  /* 0x0000000a000b7305 */ /* 0x0000e4000021f000 */
[----:B0-----:R-:W-:Y:S02]  /*02d0*/  MOV R10, RZ ;  /* 0x000000ff000a7202 */ /* 0x001fe40000000f00 */
[----:B---3--:R-:W-:-:S05]  /*02e0*/  IADD3 R12, PT, PT, RZ, -R11, RZ ;  /* 0x8000000bff0c7210 */ /* 0x008fca0007ffe0ff */
        /* <DEDUP_REMOVED lines=9> */
[----:B------:R-:W-:Y:S01]  /*0380*/  LOP3.LUT R0, R48, R8, RZ, 0x3c, !PT ;  /* 0x0000000830007212 */ /* 0x000fe200078e3cff */
[----:B------:R-:W0:Y:S01]  /*0390*/  LDC R9, c[0x0][0x3f4] ;  /* 0x0000fd00ff097b82 */ /* 0x000e220000000800 */
[----:B------:R-:W-:Y:S02]  /*03a0*/  ISETP.NE.AND P2, PT, R8, RZ, PT ;  /* 0x000000ff0800720c */ /* 0x000fe40003f45270 */
[----:B------:R-:W-:-:S07]  /*03b0*/  ISETP.GE.AND P3, PT, R0, RZ, PT ;  /* 0x000000ff0000720c */ /* 0x000fce0003f66270 */
[----:B------:R-:W-:-:S04]  /*03c0*/  @P0 IADD3 R11, PT, PT, R11, 0x1, RZ ;  /* 0x000000010b0b0810 */ /* 0x000fc80007ffe0ff */
[----:B------:R-:W-:-:S05]  /*03d0*/  MOV R18, R11 ;  /* 0x0000000b00127202 */ /* 0x000fca0000000f00 */
[----:B------:R-:W-:Y:S01]  /*03e0*/  @!P3 IMAD.MOV R18, RZ, RZ, -R18 ;  /* 0x000000ffff12b224 */ /* 0x000fe200078e0a12 */
[----:B------:R-:W-:-:S04]  /*03f0*/  @!P2 LOP3.LUT R18, RZ, R8, RZ, 0x33, !PT ;  /* 0x00000008ff12a212 */ /* 0x000fc800078e33ff */
[----:B------:R-:W-:Y:S02]  /*0400*/  IABS R17, R18 ;  /* 0x0000001200117213 */ /* 0x000fe40000000000 */
[----:B0-----:R-:W-:Y:S02]  /*0410*/  IABS R0, R9 ;  /* 0x0000000900007213 */ /* 0x001fe40000000000 */
[----:B------:R-:W0:Y:S02]  /*0420*/  I2F.RP R12, R17 ;  /* 0x00000011000c7306 */ /* 0x000e240000209400 */
[----:B------:R-:W-:-:S06]  /*0430*/  MOV R58, R0 ;  /* 0x00000000003a7202 */ /* 0x000fcc0000000f00 */
[----:B------:R-:W3:Y:S08]  /*0440*/  I2F.RP R13, R0 ;  /* 0x00000000000d7306 */ /* 0x000ef00000209400 */
[----:B0-----:R-:W0:Y:S08]  /*0450*/  MUFU.RCP R12, R12 ;  /* 0x0000000c000c7308 */ /* 0x001e300000001000 */
[----:B---3--:R-:W3:Y:S01]  /*0460*/  MUFU.RCP R13, R13 ;  /* 0x0000000d000d7308 */ /* 0x008ee20000001000 */
[----:B0-----:R-:W-:-:S02]  /*0470*/  IADD3 R10, PT, PT, R12, 0xffffffe, RZ ;  /* 0x0ffffffe0c0a7810 */ /* 0x001fc40007ffe0ff */
[----:B------:R-:W-:-:S05]  /*0480*/  IABS R12, R18 ;  /* 0x00000012000c7213 */ /* 0x000fca0000000000 */
[----:B------:R0:W1:Y:S01]  /*0490*/  F2I.FTZ.U32.TRUNC.NTZ R11, R10 ;  /* 0x0000000a000b7305 */ /* 0x000062000021f000 */
[----:B---3--:R-:W-:Y:S02]  /*04a0*/  IADD3 R2, PT, PT, R13, 0xffffffe, RZ ;  /* 0x0ffffffe0d027810 */ /* 0x008fe40007ffe0ff */
[----:B------:R-:W-:-:S05]  /*04b0*/  IADD3 R13, PT, PT, RZ, -R12, RZ ;  /* 0x8000000cff0d7210 */ /* 0x000fca0007ffe0ff */
[----:B------:R3:W2:Y:S01]  /*04c0*/  F2I.FTZ.U32.TRUNC.NTZ R3, R2 ;  /* 0x0000000200037305 */ /* 0x0006a2000021f000 */
[----:B0-----:R-:W-:Y:S01]  /*04d0*/  HFMA2 R10, -RZ, RZ, 0, 0 ;  /* 0x00000000ff0a7431 */ /* 0x001fe200000001ff */
[----:B-1----:R-:W-:Y:S02]  /*04e0*/  IADD3 R14, PT, PT, RZ, -R11, RZ ;  /* 0x8000000bff0e7210 */ /* 0x002fe40007ffe0ff */
[----:B---3--:R-:W-:-:S03]  /*04f0*/  MOV R2, RZ ;  /* 0x000000ff00027202 */ /* 0x008fc60000000f00 */
[----:B------:R-:W-:Y:S02]  /*0500*/  IMAD R15, R14, R17, RZ ;  /* 0x000000110e0f7224 */ /* 0x000fe400078e02ff */
[----:B------:R-:W0:Y:S02]  /*0510*/  @!P1 S2R R14, SR_CgaCtaId ;  /* 0x00000000000e9919 */ /* 0x000e240000008800 */
[----:B------:R-:W-:-:S04]  /*0520*/  IMAD.HI.U32 R11, R11, R15, R10 ;  /* 0x0000000f0b0b7227 */ /* 0x000fc800078e000a */
[----:B--2---:R-:W-:Y:S02]  /*0530*/  IMAD R10, R3, R0, RZ ;  /* 0x00000000030a7224 */ /* 0x004fe400078e02ff */
[----:B------:R-:W-:-:S03]  /*0540*/  IMAD.HI.U32 R11, R11, R16, RZ ;  /* 0x000000100b0b7227 */ /* 0x000fc600078e00ff */
[----:B------:R-:W-:Y:S01]  /*0550*/  IADD3 R15, PT, PT, RZ, -R10, RZ ;  /* 0x8000000aff0f7210 */ /* 0x000fe20007ffe0ff */
[----:B------:R-:W-:Y:S02]  /*0560*/  IMAD R10, R11, R13, R16 ;  /* 0x0000000d0b0a7224 */ /* 0x000fe400078e0210 */
[----:B------:R-:W1:Y:S02]  /*0570*/  LDC R16, c[0x0][0x3f8] ;  /* 0x0000fe00ff107b82 */ /* 0x000e640000000800 */
[----:B------:R-:W-:Y:S01]  /*0580*/  IMAD.HI.U32 R2, R3, R15, R2 ;  /* 0x0000000f03027227 */ /* 0x000fe200078e0002 */
[----:B------:R-:W-:-:S13]  /*0590*/  ISETP.GT.U32.AND P2, PT, R17, R10, PT ;  /* 0x0000000a1100720c */ /* 0x000fda0003f44070 */
[----:B------:R-:W-:Y:S01]  /*05a0*/  @!P2 IMAD.IADD R10, R10, 0x1, -R17 ;  /* 0x000000010a0aa824 */ /* 0x000fe200078e0a11 */
[----:B------:R-:W-:Y:S02]  /*05b0*/  @!P2 IADD3 R11, PT, PT, R11, 0x1, RZ ;  /* 0x000000010b0ba810 */ /* 0x000fe40007ffe0ff */
[----:B------:R-:W-:Y:S02]  /*05c0*/  ISETP.NE.AND P2, PT, R18, RZ, PT ;  /* 0x000000ff1200720c */ /* 0x000fe40003f45270 */
[----:B------:R-:W-:Y:S02]  /*05d0*/  ISETP.GE.U32.AND P4, PT, R10, R17, PT ;  /* 0x000000110a00720c */ /* 0x000fe40003f86070 */
[----:B------:R-:W-:-:S04]  /*05e0*/  LOP3.LUT R10, R49, R18, RZ, 0x3c, !PT ;  /* 0x00000012310a7212 */ /* 0x000fc800078e3cff */
[----:B------:R-:W-:Y:S02]  /*05f0*/  ISETP.GE.AND P3, PT, R10, RZ, PT ;  /* 0x000000ff0a00720c */ /* 0x000fe40003f66270 */
[----:B------:R-:W-:-:S05]  /*0600*/  IADD3 R12, PT, PT, R61, -0x1, RZ ;  /* 0xffffffff3d0c7810 */ /* 0x000fca0007ffe0ff */
[----:B------:R-:W-:Y:S02]  /*0610*/  @P4 IADD3 R11, PT, PT, R11, 0x1, RZ ;  /* 0x000000010b0b4810 */ /* 0x000fe40007ffe0ff */
[----:B------:R-:W-:Y:S02]  /*0620*/  IABS R13, R12 ;  /* 0x0000000c000d7213 */ /* 0x000fe40000000000 */
[----:B------:R-:W-:Y:S02]  /*0630*/  LOP3.LUT R12, R12, R9, RZ, 0x3c, !PT ;  /* 0x000000090c0c7212 */ /* 0x000fe400078e3cff */
[----:B------:R-:W-:-:S05]  /*0640*/  MOV R15, R13 ;  /* 0x0000000d000f7202 */ /* 0x000fca0000000f00 */
[----:B------:R-:W-:-:S05]  /*0650*/  IMAD.HI.U32 R13, R2, R15, RZ ;  /* 0x0000000f020d7227 */ /* 0x000fca00078e00ff */
[----:B------:R-:W-:-:S05]  /*0660*/  IADD3 R3, PT, PT, RZ, -R13, RZ ;  /* 0x8000000dff037210 */ /* 0x000fca0007ffe0ff */
[----:B------:R-:W-:Y:S01]  /*0670*/  IMAD R15, R0, R3, R15 ;  /* 0x00000003000f7224 */ /* 0x000fe200078e020f */
[----:B------:R-:W-:-:S04]  /*0680*/  @!P1 MOV R3, 0x400 ;  /* 0x0000040000039802 */ /* 0x000fc80000000f00 */
[----:B------:R-:W-:Y:S02]  /*0690*/  ISETP.GT.U32.AND P0, PT, R0, R15, PT ;  /* 0x0000000f0000720c */ /* 0x000fe40003f04070 */
[----:B0-----:R-:W-:-:S04]  /*06a0*/  @!P1 LEA R3, R14, R3, 0x18 ;  /* 0x000000030e039211 */ /* 0x001fc800078ec0ff */
[----:B------:R-:W-:Y:S02]  /*06b0*/  @!P1 LEA R10, R50, R3, 0x4 ;  /* 0x00000003320a9211 */ /* 0x000fe400078e20ff */
[----:B------:R-:W-:Y:S02]  /*06c0*/  MOV R3, R11 ;  /* 0x0000000b00037202 */ /* 0x000fe40000000f00 */
[----:B------:R-:W-:Y:S02]  /*06d0*/  IADD3 R11, PT, PT, R61, 0x1f, RZ ;  /* 0x0000001f3d0b7810 */ /* 0x000fe40007ffe0ff */
[----:B------:R-:W-:Y:S02]  /*06e0*/  @!P3 IADD3 R3, PT, PT, RZ, -R3, RZ ;  /* 0x80000003ff03b210 */ /* 0x000fe40007ffe0ff */
[----:B------:R-:W-:Y:S02]  /*06f0*/  @!P0 IADD3 R15, PT, PT, R15, -R0, RZ ;  /* 0x800000000f0f8210 */ /* 0x000fe40007ffe0ff */
[----:B------:R-:W-:-:S02]  /*0700*/  @!P2 LOP3.LUT R3, RZ, R18, RZ, 0x33, !PT ;  /* 0x00000012ff03a212 */ /* 0x000fc400078e33ff */
[----:B------:R-:W-:Y:S01]  /*0710*/  ISETP.GE.U32.AND P4, PT, R15, R0, PT ;  /* 0x000000000f00720c */ /* 0x000fe20003f86070 */
[----:B----4-:R0:W-:Y:S01]  /*0720*/  @!P1 STS.128 [R10], R4 ;  /* 0x000000040a009388 */ /* 0x0101e20000000c00 */
[----:B------:R-:W-:Y:S01]  /*0730*/  BAR.SYNC.DEFER_BLOCKING 0x0 ;  /* 0x0000000000007b1d */ /* 0x000fe20000010000 */
[----:B------:R-:W-:Y:S02]  /*0740*/  ISETP.GE.AND P2, PT, R12, RZ, PT ;  /* 0x000000ff0c00720c */ /* 0x000fe40003f46270 */
[----:B------:R-:W-:Y:S02]  /*0750*/  @!P0 IADD3 R13, PT, PT, R13, 0x1, RZ ;  /* 0x000000010d0d8810 */ /* 0x000fe40007ffe0ff */
[----:B------:R-:W-:Y:S02]  /*0760*/  SHF.R.S32.HI R14, RZ, 0x1f, R11 ;  /* 0x0000001fff0e7819 */ /* 0x000fe4000001140b */
[----:B-1----:R-:W-:-:S04]  /*0770*/  ISETP.GE.AND P1, PT, R16, RZ, PT ;  /* 0x000000ff1000720c */ /* 0x002fc80003f26270 */
[----:B------:R-:W-:Y:S02]  /*0780*/  @P4 IADD3 R13, PT, PT, R13, 0x1, RZ ;  /* 0x000000010d0d4810 */ /* 0x000fe40007ffe0ff */
[----:B------:R-:W-:Y:S02]  /*0790*/  ISETP.NE.AND P0, PT, R9, RZ, PT ;  /* 0x000000ff0900720c */ /* 0x000fe40003f05270 */
[----:B0-----:R-:W-:Y:S02]  /*07a0*/  LEA.HI R5, R14, R11, RZ, 0x5 ;  /* 0x0000000b0e057211 */ /* 0x001fe400078f28ff */
[----:B------:R-:W-:Y:S02]  /*07b0*/  MOV R4, R13 ;  /* 0x0000000d00047202 */ /* 0x000fe40000000f00 */
[----:B------:R-:W-:-:S03]  /*07c0*/  SHF.R.S32.HI R5, RZ, 0x5, R5 ;  /* 0x00000005ff057819 */ /* 0x000fc60000011405 */
[----:B------:R-:W-:Y:S01]  /*07d0*/  @!P2 IMAD.MOV R4, RZ, RZ, -R4 ;  /* 0x000000ffff04a224 */ /* 0x000fe200078e0a04 */
[----:B------:R-:W-:Y:S01]  /*07e0*/  ISETP.GE.AND P2, PT, R60, R5, PT ;  /* 0x000000053c00720c */ /* 0x000fe20003f46270 */
[----:B------:R-:W-:Y:S02]  /*07f0*/  @!P1 IMAD R8, R8, UR4, R3 ;  /* 0x0000000408089c24 */ /* 0x000fe4000f8e0203 */
[----:B------:R-:W-:Y:S01]  /*0800*/  @P1 IMAD R57, R48, UR4, R49 ;  /* 0x0000000430391c24 */ /* 0x000fe2000f8e0231 */
[----:B------:R-:W-:Y:S02]  /*0810*/  @!P0 LOP3.LUT R4, RZ, R9, RZ, 0x33, !PT ;  /* 0x00000009ff048212 */ /* 0x000fe400078e33ff */
[----:B------:R-:W-:Y:S01]  /*0820*/  @!P1 IADD3 R7, PT, PT, RZ, -R8, RZ ;  /* 0x80000008ff079210 */ /* 0x000fe20007ffe0ff */
[----:B------:R-:W-:-:S04]  /*0830*/  @P1 IMAD R57, R57, R16, 0x1 ;  /* 0x0000000139391424 */ /* 0x000fc800078e0210 */
[----:B------:R-:W-:Y:S02]  /*0840*/  @!P1 IMAD R57, R16, R7, 0x1 ;  /* 0x0000000110399424 */ /* 0x000fe400078e0207 */
[----:B------:R-:W-:Y:S05]  /*0850*/  @P2 BRA `(.L_x_20591) ;  /* 0x0000002c007c2947 */ /* 0x000fea0003800000 */
[----:B------:R-:W0:Y:S01]  /*0860*/  LDCU UR4, c[0x0][0x3b8] ;  /* 0x00007700ff0477ac */ /* 0x000e220008000800 */
[----:B------:R-:W1:Y:S01]  /*0870*/  S2UR UR5, SR_CgaCtaId ;  /* 0x00000000000579c3 */ /* 0x000e620000008800 */
[----:B------:R-:W-:Y:S01]  /*0880*/  SHF.R.U32.HI R6, RZ, 0x3, R50 ;  /* 0x00000003ff067819 */ /* 0x000fe20000011632 */
[----:B------:R-:W2:Y:S01]  /*0890*/  LDCU.64 UR8, c[0x0][0x3a8] ;  /* 0x00007500ff0877ac */ /* 0x000ea20008000a00 */
[----:B------:R-:W-:Y:S02]  /*08a0*/  MOV R7, RZ ;  /* 0x000000ff00077202 */ /* 0x000fe40000000f00 */
[----:B------:R-:W-:Y:S02]  /*08b0*/  LOP3.LUT R6, R6, 0x7c, RZ, 0xc0, !PT ;  /* 0x0000007c06067812 */ /* 0x000fe400078ec0ff */
[----:B------:R-:W-:Y:S02]  /*08c0*/  SHF.L.U32 R11, R60, 0x5, RZ ;  /* 0x000000053c0b7819 */ /* 0x000fe400000006ff */
[----:B------:R-:W-:-:S02]  /*08d0*/  MOV R56, 0xff7fffff ;  /* 0xff7fffff00387802 */ /* 0x000fc40000000f00 */
[C---:B------:R-:W-:Y:S02]  /*08e0*/  LOP3.LUT R0, R11.reuse, 0x1f, R50, 0xf8, !PT ;  /* 0x0000001f0b007812 */ /* 0x040fe400078ef832 */
[----:B------:R-:W-:Y:S02]  /*08f0*/  IADD3 R52, PT, PT, R11, 0x1, RZ ;  /* 0x000000010b347810 */ /* 0x000fe40007ffe0ff */
[----:B------:R-:W-:Y:S01]  /*0900*/  IADD3 R54, PT, PT, -R61, R0, RZ ;  /* 0x000000003d367210 */ /* 0x000fe20007ffe1ff */
[----:B0-----:R-:W-:Y:S01]  /*0910*/  IMAD R9, R51, UR4, RZ ;  /* 0x0000000433097c24 */ /* 0x001fe2000f8e02ff */
[----:B------:R-:W-:Y:S01]  /*0920*/  UMOV UR4, 0x400 ;  /* 0x0000040000047882 */ /* 0x000fe20000000000 */
[----:B------:R-:W-:Y:S01]  /*0930*/  IADD3 R53, PT, PT, R0, 0x1, RZ ;  /* 0x0000000100357810 */ /* 0x000fe20007ffe0ff */
[----:B------:R-:W-:Y:S01]  /*0940*/  UIADD3 UR4, UPT, UPT, UR4, 0x1a0, URZ ;  /* 0x000001a004047890 */ /* 0x000fe2000fffe0ff */
[----:B------:R-:W-:Y:S01]  /*0950*/  IMAD.WIDE R6, R9, 0x4, R6 ;  /* 0x0000000409067825 */ /* 0x000fe200078e0206 */
[----:B------:R-:W-:-:S02]  /*0960*/  LOP3.LUT R9, R50, 0x1f, RZ, 0xc0, !PT ;  /* 0x0000001f32097812 */ /* 0x000fc400078ec0ff */
[----:B-1----:R-:W-:Y:S01]  /*0970*/  ULEA UR4, UR5, UR4, 0x18 ;  /* 0x0000000405047291 */ /* 0x002fe2000f8ec0ff */
[----:B--2---:R-:W-:Y:S02]  /*0980*/  IADD3 R6, P0, PT, R6, UR8, RZ ;  /* 0x0000000806067c10 */ /* 0x004fe4000ff1e0ff */
[----:B------:R-:W-:Y:S02]  /*0990*/  LEA R9, R60, R9, 0x5 ;  /* 0x000000093c097211 */ /* 0x000fe400078e28ff */
[----:B------:R-:W-:Y:S02]  /*09a0*/  IADD3.X R7, PT, PT, R7, UR9, RZ, P0, !PT ;  /* 0x0000000907077c10 */ /* 0x000fe400087fe4ff */
[----:B------:R-:W-:-:S07]  /*09b0*/  LEA R55, R9, UR4, 0x2 ;  /* 0x0000000409377c11 */ /* 0x000fce000f8e10ff */
.L_x_20594:
[----:B------:R-:W0:Y:S01]  /*09c0*/  LDC R16, c[0x0][0x3f0] ;  /* 0x0000fc00ff107b82 */ /* 0x000e220000000800 */
[----:B------:R-:W-:Y:S01]  /*09d0*/  VIADD R8, R52, 0xffffffff ;  /* 0xffffffff34087836 */ /* 0x000fe20000000000 */
[----:B------:R-:W-:Y:S01]  /*09e0*/  IADD3 R60, PT, PT, R60, 0x4, RZ ;  /* 0x000000043c3c7810 */ /* 0x000fe20007ffe0ff */
[----:B------:R-:W-:Y:S01]  /*09f0*/  BSSY.RECONVERGENT B1, `(.L_x_20592) ;  /* 0x00002bf000017945 */ /* 0x000fe20003800200 */
[----:B------:R-:W-:Y:S02]  /*0a00*/  IADD3 R52, PT, PT, R52, 0x80, RZ ;  /* 0x0000008034347810 */ /* 0x000fe40007ffe0ff */
        /* <DEDUP_REMOVED lines=39> */
[----:B------:R-:W-:Y:S02]  /*0c80*/  ISETP.GT.AND P0, PT, R12, R9, PT ;  /* 0x000000090c00720c */ /* 0x000fe40003f04270 */
[----:B------:R-:W-:Y:S02]  /*0c90*/  @!P2 IADD3 R8, PT, PT, RZ, -R8, RZ ;  /* 0x80000008ff08a210 */ /* 0x000fe40007ffe0ff */
[----:B------:R-:W-:Y:S02]  /*0ca0*/  @!P1 LOP3.LUT R8, RZ, R16, RZ, 0x33, !PT ;  /* 0x00000010ff089212 */ /* 0x000fe400078e33ff */
[----:B------:R-:W-:Y:S02]  /*0cb0*/  ISETP.GE.AND P1, PT, R60, R5, PT ;  /* 0x000000053c00720c */ /* 0x000fe40003f26270 */
[----:B------:R-:W-:-:S13]  /*0cc0*/  ISETP.EQ.OR P0, PT, R8, RZ, P0 ;  /* 0x000000ff0800720c */ /* 0x000fda0000702670 */
[----:B------:R-:W-:-:S05]  /*0cd0*/  @!P0 MOV R8, 0xff7fffff ;  /* 0xff7fffff00088802 */ /* 0x000fca0000000f00 */
[----:B------:R0:W-:Y:S01]  /*0ce0*/  @!P0 STS [R55], R8 ;  /* 0x0000000837008388 */ /* 0x0001e20000000800 */
[----:B------:R-:W-:Y:S05]  /*0cf0*/  @!P0 BRA `(.L_x_20593) ;  /* 0x0000002800388947 */ /* 0x000fea0003800000 */
[----:B------:R-:W2:Y:S01]  /*0d00*/  LDG.E.CONSTANT R11, desc[UR6][R6.64] ;  /* 0x00000006060b7981 */ /* 0x000ea2000c1e9900 */
[----:B0-----:R-:W-:Y:S01]  /*0d10*/  SHF.L.U32 R8, R50, 0x3, RZ ;  /* 0x0000000332087819 */ /* 0x001fe200000006ff */
[----:B------:R-:W-:-:S03]  /*0d20*/  IMAD R9, R3, UR11, RZ ;  /* 0x0000000b03097c24 */ /* 0x000fc6000f8e02ff */
[----:B------:R-:W-:-:S04]  /*0d30*/  LOP3.LUT R8, R8, 0xf8, RZ, 0xc0, !PT ;  /* 0x000000f808087812 */ /* 0x000fc800078ec0ff */
[----:B------:R-:W-:-:S04]  /*0d40*/  IADD3 R8, P0, PT, R9, R8, RZ ;  /* 0x0000000809087210 */ /* 0x000fc80007f1e0ff */
[----:B------:R-:W-:Y:S01]  /*0d50*/  LEA.HI.X.SX32 R9, R9, RZ, 0x1, P0 ;  /* 0x000000ff09097211 */ /* 0x000fe200000f0eff */
[----:B------:R-:W0:Y:S01]  /*0d60*/  S2UR UR5, SR_CgaCtaId ;  /* 0x00000000000579c3 */ /* 0x000e220000008800 */
[----:B------:R-:W-:Y:S01]  /*0d70*/  UMOV UR4, 0x400 ;  /* 0x0000040000047882 */ /* 0x000fe20000000000 */
        /* <DEDUP_REMOVED lines=8> */
[----:B0-----:R-:W-:-:S09]  /*0e00*/  ULEA UR4, UR5, UR4, 0x18 ;  /* 0x0000000405047291 */ /* 0x001fd2000f8ec0ff */
[----:B------:R-:W0:Y:S04]  /*0e10*/  LDS.128 R28, [UR4+0x10] ;  /* 0x00001004ff1c7984 */ /* 0x000e280008000c00 */
[----:B------:R-:W1:Y:S01]  /*0e20*/  LDS.128 R32, [UR4] ;  /* 0x00000004ff207984 */ /* 0x000e620008000c00 */
[--C-:B0-----:R-:W-:Y:S02]  /*0e30*/  HADD2.F32 R36, -RZ, R28.reuse.H0_H0 ;  /* 0x2000001cff247230 */ /* 0x101fe40000004100 */
[----:B------:R-:W-:Y:S02]  /*0e40*/  HADD2.F32 R40, -RZ, R28.H1_H1 ;  /* 0x3000001cff287230 */ /* 0x000fe40000004100 */
[--C-:B-1----:R-:W-:Y:S02]  /*0e50*/  HADD2.F32 R28, -RZ, R32.reuse.H0_H0 ;  /* 0x20000020ff1c7230 */ /* 0x102fe40000004100 */
[----:B------:R-:W-:-:S02]  /*0e60*/  HADD2.F32 R32, -RZ, R32.H1_H1 ;  /* 0x30000020ff207230 */ /* 0x000fc40000004100 */
[--C-:B--2---:R-:W-:Y:S02]  /*0e70*/  HADD2.F32 R37, -RZ, R8.reuse.H0_H0 ;  /* 0x20000008ff257230 */ /* 0x104fe40000004100 */
[----:B------:R-:W-:Y:S02]  /*0e80*/  HADD2.F32 R43, -RZ, R8.H1_H1 ;  /* 0x30000008ff2b7230 */ /* 0x000fe40000004100 */
[--C-:B---3--:R-:W-:Y:S02]  /*0e90*/  HADD2.F32 R41, -RZ, R12.reuse.H0_H0 ;  /* 0x2000000cff297230 */ /* 0x108fe40000004100 */
[----:B------:R-:W-:Y:S02]  /*0ea0*/  FMUL.FTZ R45, R36, R37 ;  /* 0x00000025242d7220 */ /* 0x000fe40000410000 */
[----:B------:R-:W2:Y:S01]  /*0eb0*/  LDG.E.128.CONSTANT R36, desc[UR6][R62.64+0xa00] ;  /* 0x000a00063e247981 */ /* 0x000ea2000c1e9d00 */
[----:B------:R-:W-:Y:S01]  /*0ec0*/  FMUL.FTZ R43, R40, R43 ;  /* 0x0000002b282b7220 */ /* 0x000fe20000410000 */
[----:B------:R-:W-:Y:S01]  /*0ed0*/  FFMA.FTZ R8, R28, R41, R45 ;  /* 0x000000291c087223 */ /* 0x000fe2000001002d */
[----:B------:R-:W-:Y:S01]  /*0ee0*/  HADD2.F32 R41, -RZ, R12.H1_H1 ;  /* 0x3000000cff297230 */ /* 0x000fe20000004100 */
[----:B------:R-:W3:Y:S01]  /*0ef0*/  LDG.E.128.CONSTANT R44, desc[UR6][R62.64+0xc00] ;  /* 0x000c00063e2c7981 */ /* 0x000ee2000c1e9d00 */
[----:B------:R-:W-:-:S02]  /*0f00*/  HADD2.F32 R28, -RZ, R29.H0_H0 ;  /* 0x2000001dff1c7230 */ /* 0x000fc40000004100 */
[----:B------:R-:W-:Y:S02]  /*0f10*/  HADD2.F32 R29, -RZ, R29.H1_H1 ;  /* 0x3000001dff1d7230 */ /* 0x000fe40000004100 */
[----:B------:R-:W-:Y:S01]  /*0f20*/  FFMA.FTZ R12, R32, R41, R43 ;  /* 0x00000029200c7223 */ /* 0x000fe2000001002b */
[--C-:B------:R-:W-:Y:S02]  /*0f30*/  HADD2.F32 R41, -RZ, R9.reuse.H0_H0 ;  /* 0x20000009ff297230 */ /* 0x100fe40000004100 */
[----:B------:R-:W-:Y:S02]  /*0f40*/  HADD2.F32 R32, -RZ, R9.H1_H1 ;  /* 0x30000009ff207230 */ /* 0x000fe40000004100 */
[----:B------:R-:W-:Y:S02]  /*0f50*/  HADD2.F32 R9, -RZ, R33.H0_H0 ;  /* 0x20000021ff097230 */ /* 0x000fe40000004100 */
[----:B------:R-:W-:Y:S01]  /*0f60*/  FMUL.FTZ R40, R28, R41 ;  /* 0x000000291c287220 */ /* 0x000fe20000410000 */
[----:B------:R-:W-:-:S02]  /*0f70*/  HADD2.F32 R28, -RZ, R13.H0_H0 ;  /* 0x2000000dff1c7230 */ /* 0x000fc40000004100 */
[----:B------:R-:W-:Y:S01]  /*0f80*/  FMUL.FTZ R32, R29, R32 ;  /* 0x000000201d207220 */ /* 0x000fe20000410000 */
[----:B------:R-:W-:Y:S02]  /*0f90*/  HADD2.F32 R33, -RZ, R33.H1_H1 ;  /* 0x30000021ff217230 */ /* 0x000fe40000004100 */
[--C-:B------:R-:W-:Y:S02]  /*0fa0*/  HADD2.F32 R29, -RZ, R30.reuse.H0_H0 ;  /* 0x2000001eff1d7230 */ /* 0x100fe40000004100 */
[----:B------:R-:W-:Y:S01]  /*0fb0*/  FFMA.FTZ R9, R9, R28, R40 ;  /* 0x0000001c09097223 */ /* 0x000fe20000010028 */
[----:B------:R-:W-:Y:S02]  /*0fc0*/  HADD2.F32 R28, -RZ, R13.H1_H1 ;  /* 0x3000000dff1c7230 */ /* 0x000fe40000004100 */
[----:B------:R-:W-:Y:S02]  /*0fd0*/  HADD2.F32 R30, -RZ, R30.H1_H1 ;  /* 0x3000001eff1e7230 */ /* 0x000fe40000004100 */
[----:B------:R-:W-:-:S02]  /*0fe0*/  HADD2.F32 R41, -RZ, R10.H1_H1 ;  /* 0x3000000aff297230 */ /* 0x000fc40000004100 */
[----:B------:R-:W-:Y:S02]  /*0ff0*/  HADD2.F32 R40, -RZ, R10.H0_H0 ;  /* 0x2000000aff287230 */ /* 0x000fe40000004100 */
[----:B------:R-:W-:Y:S01]  /*1000*/  FFMA.FTZ R10, R33, R28, R32 ;  /* 0x0000001c210a7223 */ /* 0x000fe20000010020 */
[--C-:B------:R-:W-:Y:S02]  /*1010*/  HADD2.F32 R28, -RZ, R34.reuse.H0_H0 ;  /* 0x20000022ff1c7230 */ /* 0x100fe40000004100 */
[----:B------:R-:W-:Y:S01]  /*1020*/  FMUL.FTZ R41, R30, R41 ;  /* 0x000000291e297220 */ /* 0x000fe20000410000 */
[----:B------:R-:W-:Y:S02]  /*1030*/  HADD2.F32 R34, -RZ, R34.H1_H1 ;  /* 0x30000022ff227230 */ /* 0x000fe40000004100 */
[----:B------:R-:W-:Y:S01]  /*1040*/  FMUL.FTZ R29, R29, R40 ;  /* 0x000000281d1d7220 */ /* 0x000fe20000410000 */
[--C-:B------:R-:W-:Y:S02]  /*1050*/  HADD2.F32 R33, -RZ, R14.reuse.H1_H1 ;  /* 0x3000000eff217230 */ /* 0x100fe40000004100 */
[----:B------:R-:W-:-:S03]  /*1060*/  HADD2.F32 R13, -RZ, R14.H0_H0 ;  /* 0x2000000eff0d7230 */ /* 0x000fc60000004100 */
[----:B------:R-:W-:Y:S02]  /*1070*/  FFMA.FTZ R14, R34, R33, R41 ;  /* 0x00000021220e7223 */ /* 0x000fe40000010029 */
[----:B------:R-:W0:Y:S01]  /*1080*/  LDS.128 R40, [UR4+0x20] ;  /* 0x00002004ff287984 */ /* 0x000e220008000c00 */
[----:B------:R-:W-:Y:S01]  /*1090*/  FFMA.FTZ R29, R28, R13, R29 ;  /* 0x0000000d1c1d7223 */ /* 0x000fe2000001001d */
[----:B------:R-:W-:Y:S02]  /*10a0*/  HADD2.F32 R13, -RZ, R31.H0_H0 ;  /* 0x2000001fff0d7230 */ /* 0x000fe40000004100 */
[----:B------:R-:W-:-:S05]  /*10b0*/  HADD2.F32 R28, -RZ, R11.H0_H0 ;  /* 0x2000000bff1c7230 */ /* 0x000fca0000004100 */
[----:B------:R-:W-:Y:S01]  /*10c0*/  FMUL.FTZ R30, R13, R28 ;  /* 0x0000001c0d1e7220 */ /* 0x000fe20000410000 */
[----:B------:R-:W-:Y:S02]  /*10d0*/  HADD2.F32 R13, -RZ, R35.H0_H0 ;  /* 0x20000023ff0d7230 */ /* 0x000fe40000004100 */
[----:B------:R-:W-:Y:S02]  /*10e0*/  HADD2.F32 R28, -RZ, R15.H0_H0 ;  /* 0x2000000fff1c7230 */ /* 0x000fe40000004100 */
[----:B------:R-:W-:-:S03]  /*10f0*/  HADD2.F32 R31, -RZ, R31.H1_H1 ;  /* 0x3000001fff1f7230 */ /* 0x000fc60000004100 */
[----:B------:R-:W-:Y:S01]  /*1100*/  FFMA.FTZ R13, R13, R28, R30 ;  /* 0x0000001c0d0d7223 */ /* 0x000fe2000001001e */
[----:B------:R-:W-:Y:S02]  /*1110*/  HADD2.F32 R28, -RZ, R11.H1_H1 ;  /* 0x3000000bff1c7230 */ /* 0x000fe40000004100 */
[----:B------:R-:W-:-:S03]  /*1120*/  HADD2.F32 R33, -RZ, R35.H1_H1 ;  /* 0x30000023ff217230 */ /* 0x000fc60000004100 */
[----:B------:R-:W-:Y:S01]  /*1130*/  FMUL.FTZ R30, R31, R28 ;  /* 0x0000001c1f1e7220 */ /* 0x000fe20000410000 */
[----:B------:R-:W-:Y:S02]  /*1140*/  HADD2.F32 R28, -RZ, R15.H1_H1 ;  /* 0x3000000fff1c7230 */ /* 0x000fe40000004100 */
[----:B----4-:R-:W-:-:S03]  /*1150*/  HADD2.F32 R32, -RZ, R16.H0_H0 ;  /* 0x20000010ff207230 */ /* 0x010fc60000004100 */
[----:B------:R-:W-:Y:S01]  /*1160*/  FFMA.FTZ R33, R33, R28, R30 ;  /* 0x0000001c21217223 */ /* 0x000fe2000001001e */
[----:B------:R-:W-:Y:S02]  /*1170*/  HADD2.F32 R28, -RZ, R16.H1_H1 ;  /* 0x30000010ff1c7230 */ /* 0x000fe40000004100 */
[----:B0-----:R-:W-:Y:S02]  /*1180*/  HADD2.F32 R11, -RZ, R40.H0_H0 ;  /* 0x20000028ff0b7230 */ /* 0x001fe40000004100 */
[----:B------:R-:W-:-:S03]  /*1190*/  HADD2.F32 R16, -RZ, R41.H0_H0 ;  /* 0x20000029ff107230 */ /* 0x000fc60000004100 */
[----:B------:R-:W-:Y:S01]  /*11a0*/  FFMA.FTZ R32, R11, R32, R8 ;  /* 0x000000200b207223 */ /* 0x000fe20000010008 */
[----:B------:R-:W-:Y:S02]  /*11b0*/  HADD2.F32 R8, -RZ, R17.H0_H0 ;  /* 0x20000011ff087230 */ /* 0x000fe40000004100 */
[----:B------:R-:W-:Y:S02]  /*11c0*/  HADD2.F32 R11, -RZ, R40.H1_H1 ;  /* 0x30000028ff0b7230 */ /* 0x000fe40000004100 */
[----:B------:R-:W-:Y:S02]  /*11d0*/  HADD2.F32 R41, -RZ, R41.H1_H1 ;  /* 0x30000029ff297230 */ /* 0x000fe40000004100 */
[----:B------:R-:W-:Y:S02]  /*11e0*/  HADD2.F32 R17, -RZ, R17.H1_H1 ;  /* 0x30000011ff117230 */ /* 0x000fe40000004100 */
[----:B------:R-:W-:Y:S01]  /*11f0*/  FFMA.FTZ R28, R11, R28, R12 ;  /* 0x0000001c0b1c7223 */ /* 0x000fe2000001000c */
[----:B------:R-:W-:Y:S01]  /*1200*/  FFMA.FTZ R16, R16, R8, R9 ;  /* 0x0000000810107223 */ /* 0x000fe20000010009 */
[----:B------:R-:W-:-:S02]  /*1210*/  HADD2.F32 R8, -RZ, R42.H0_H0 ;  /* 0x2000002aff087230 */ /* 0x000fc40000004100 */
[----:B------:R-:W-:Y:S01]  /*1220*/  FFMA.FTZ R17, R41, R17, R10 ;  /* 0x0000001129117223 */ /* 0x000fe2000001000a */
[----:B------:R-:W-:Y:S02]  /*1230*/  HADD2.F32 R9, -RZ, R18.H0_H0 ;  /* 0x20000012ff097230 */ /* 0x000fe40000004100 */
[----:B------:R-:W-:Y:S02]  /*1240*/  HADD2.F32 R15, -RZ, R42.H1_H1 ;  /* 0x3000002aff0f7230 */ /* 0x000fe40000004100 */
[----:B------:R-:W-:Y:S02]  /*1250*/  HADD2.F32 R40, -RZ, R18.H1_H1 ;  /* 0x30000012ff287230 */ /* 0x000fe40000004100 */
[----:B------:R-:W-:Y:S02]  /*1260*/  HADD2.F32 R12, -RZ, R43.H0_H0 ;  /* 0x2000002bff0c7230 */ /* 0x000fe40000004100 */
[----:B------:R-:W-:Y:S02]  /*1270*/  HADD2.F32 R41, -RZ, R19.H0_H0 ;  /* 0x20000013ff297230 */ /* 0x000fe40000004100 */
[----:B------:R-:W-:Y:S01]  /*1280*/  FFMA.FTZ R18, R8, R9, R29 ;  /* 0x0000000908127223 */ /* 0x000fe2000001001d */
[----:B------:R-:W-:Y:S01]  /*1290*/  FFMA.FTZ R40, R15, R40, R14 ;  /* 0x000000280f287223 */ /* 0x000fe2000001000e */
[----:B------:R-:W0:Y:S01]  /*12a0*/  LDS.128 R8, [UR4+0x30] ;  /* 0x00003004ff087984 */ /* 0x000e220008000c00 */
[----:B------:R-:W-:-:S03]  /*12b0*/  FFMA.FTZ R41, R12, R41, R13 ;  /* 0x000000290c297223 */ /* 0x000fc6000001000d */
[----:B------:R-:W4:Y:S01]  /*12c0*/  LDG.E.128.CONSTANT R12, desc[UR6][R62.64+0xe00] ;  /* 0x000e00063e0c7981 */ /* 0x000f22000c1e9d00 */
[----:B------:R-:W-:Y:S02]  /*12d0*/  HADD2.F32 R19, -RZ, R19.H1_H1 ;  /* 0x30000013ff137230 */ /* 0x000fe40000004100 */
[----:B------:R-:W-:Y:S02]  /*12e0*/  HADD2.F32 R30, -RZ, R43.H1_H1 ;  /* 0x3000002bff1e7230 */ /* 0x000fe40000004100 */
[----:B------:R-:W-:-:S03]  /*12f0*/  HADD2.F32 R29, -RZ, R20.H0_H0 ;  /* 0x20000014ff1d7230 */ /* 0x000fc60000004100 */
[----:B------:R-:W-:Y:S01]  /*1300*/  FFMA.FTZ R33, R30, R19, R33 ;  /* 0x000000131e217223 */ /* 0x000fe20000010021 */
[----:B------:R-:W-:Y:S02]  /*1310*/  HADD2.F32 R20, -RZ, R20.H1_H1 ;  /* 0x30000014ff147230 */ /* 0x000fe40000004100 */
[----:B0-----:R-:W-:-:S05]  /*1320*/  HADD2.F32 R19, -RZ, R8.H0_H0 ;  /* 0x20000008ff137230 */ /* 0x001fca0000004100 */
[----:B------:R-:W-:Y:S01]  /*1330*/  FFMA.FTZ R32, R19, R29, R32 ;  /* 0x0000001d13207223 */ /* 0x000fe20000010020 */
[----:B------:R-:W-:Y:S02]  /*1340*/  HADD2.F32 R19, -RZ, R8.H1_H1 ;  /* 0x30000008ff137230 */ /* 0x000fe40000004100 */
[----:B------:R-:W-:Y:S02]  /*1350*/  HADD2.F32 R8, -RZ, R21.H0_H0 ;  /* 0x20000015ff087230 */ /* 0x000fe40000004100 */
[--C-:B------:R-:W-:Y:S02]  /*1360*/  HADD2.F32 R42, -RZ, R9.reuse.H1_H1 ;  /* 0x30000009ff2a7230 */ /* 0x100fe40000004100 */
[----:B------:R-:W-:Y:S01]  /*1370*/  FFMA.FTZ R20, R19, R20, R28 ;  /* 0x0000001413147223 */ /* 0x000fe2000001001c */
[----:B------:R-:W-:Y:S01]  /*1380*/  HADD2.F32 R19, -RZ, R9.H0_H0 ;  /* 0x20000009ff137230 */ /* 0x000fe20000004100 */
[----:B------:R-:W4:Y:S01]  /*1390*/  LDG.E.128.CONSTANT R28, desc[UR6][R62.64+0x1000] ;  /* 0x001000063e1c7981 */ /* 0x000f22000c1e9d00 */
[----:B------:R-:W-:-:S02]  /*13a0*/  HADD2.F32 R43, -RZ, R10.H0_H0 ;  /* 0x2000000aff2b7230 */ /* 0x000fc40000004100 */
[----:B------:R-:W-:Y:S02]  /*13b0*/  HADD2.F32 R21, -RZ, R21.H1_H1 ;  /* 0x30000015ff157230 */ /* 0x000fe40000004100 */
[----:B------:R-:W-:Y:S02]  /*13c0*/  HADD2.F32 R9, -RZ, R22.H0_H0 ;  /* 0x20000016ff097230 */ /* 0x000fe40000004100 */
[----:B------:R-:W-:Y:S01]  /*13d0*/  FFMA.FTZ R8, R19, R8, R16 ;  /* 0x0000000813087223 */ /* 0x000fe20000010010 */
[----:B------:R-:W-:Y:S02]  /*13e0*/  FFMA.FTZ R42, R42, R21, R17 ;  /* 0x000000152a2a7223 */ /* 0x000fe40000010011 */
[----:B------:R-:W-:Y:S02]  /*13f0*/  FFMA.FTZ R43, R43, R9, R18 ;  /* 0x000000092b2b7223 */ /* 0x000fe40000010012 */
[----:B------:R-:W0:Y:S01]  /*1400*/  LDS.128 R16, [UR4+0x40] ;  /* 0x00004004ff107984 */ /* 0x000e220008000c00 */
[----:B------:R-:W-:-:S02]  /*1410*/  HADD2.F32 R9, -RZ, R10.H1_H1 ;  /* 0x3000000aff097230 */ /* 0x000fc40000004100 */
        /* <DEDUP_REMOVED lines=15> */
[----:B------:R-:W-:Y:S02]  /*1510*/  HADD2.F32 R20, -RZ, R18.H0_H0 ;  /* 0x20000012ff147230 */ /* 0x000fe40000004100 */
[----:B------:R-:W-:-:S03]  /*1520*/  HADD2.F32 R26, -RZ, R26.H1_H1 ;  /* 0x3000001aff1a7230 */ /* 0x000fc60000004100 */
[----:B------:R-:W-:Y:S01]  /*1530*/  FFMA.FTZ R43, R20, R21, R43 ;  /* 0x00000015142b7223 */ /* 0x000fe2000001002b */
[----:B------:R-:W-:Y:S02]  /*1540*/  HADD2.F32 R21, -RZ, R18.H1_H1 ;  /* 0x30000012ff157230 */ /* 0x000fe40000004100 */
[----:B------:R-:W-:Y:S02]  /*1550*/  HADD2.F32 R18, -RZ, R19.H0_H0 ;  /* 0x20000013ff127230 */ /* 0x000fe40000004100 */
[----:B------:R-:W-:Y:S02]  /*1560*/  HADD2.F32 R20, -RZ, R27.H0_H0 ;  /* 0x2000001bff147230 */ /* 0x000fe40000004100 */
[--C-:B------:R-:W-:Y:S02]  /*1570*/  HADD2.F32 R9, -RZ, R17.reuse.H0_H0 ;  /* 0x20000011ff097230 */ /* 0x100fe40000004100 */
[----:B------:R-:W-:Y:S02]  /*1580*/  HADD2.F32 R11, -RZ, R17.H1_H1 ;  /* 0x30000011ff0b7230 */ /* 0x000fe40000004100 */
[----:B------:R-:W-:Y:S01]  /*1590*/  FFMA.FTZ R40, R21, R26, R40 ;  /* 0x0000001a15287223 */ /* 0x000fe20000010028 */
[----:B------:R-:W-:-:S02]  /*15a0*/  HADD2.F32 R17, -RZ, R25.H0_H0 ;  /* 0x20000019ff117230 */ /* 0x000fc40000004100 */
[----:B------:R-:W-:Y:S01]  /*15b0*/  FFMA.FTZ R41, R18, R20, R41 ;  /* 0x0000001412297223 */ /* 0x000fe20000010029 */
[----:B------:R-:W-:Y:S01]  /*15c0*/  HADD2.F32 R25, -RZ, R25.H1_H1 ;  /* 0x30000019ff197230 */ /* 0x000fe20000004100 */
[----:B------:R-:W4:Y:S01]  /*15d0*/  LDG.E.128.CONSTANT R20, desc[UR6][R62.64+0x1200] ;  /* 0x001200063e147981 */ /* 0x000f22000c1e9d00 */
[----:B------:R-:W-:-:S03]  /*15e0*/  FFMA.FTZ R17, R9, R17, R8 ;  /* 0x0000001109117223 */ /* 0x000fc60000010008 */
[----:B------:R-:W-:Y:S02]  /*15f0*/  FFMA.FTZ R42, R11, R25, R42 ;  /* 0x000000190b2a7223 */ /* 0x000fe4000001002a */
[----:B------:R-:W0:Y:S01]  /*1600*/  LDS.128 R8, [UR4+0x50] ;  /* 0x00005004ff087984 */ /* 0x000e220008000c00 */
[----:B------:R-:W-:Y:S02]  /*1610*/  HADD2.F32 R27, -RZ, R27.H1_H1 ;  /* 0x3000001bff1b7230 */ /* 0x000fe40000004100 */
[----:B------:R-:W-:-:S05]  /*1620*/  HADD2.F32 R18, -RZ, R19.H1_H1 ;  /* 0x30000013ff127230 */ /* 0x000fca0000004100 */
[----:B------:R-:W-:Y:S01]  /*1630*/  FFMA.FTZ R33, R18, R27, R33 ;  /* 0x0000001b12217223 */ /* 0x000fe20000010021 */
[----:B0-----:R-:W-:Y:S02]  /*1640*/  HADD2.F32 R24, -RZ, R10.H0_H0 ;  /* 0x2000000aff187230 */ /* 0x001fe40000004100 */
[--C-:B--2---:R-:W-:Y:S02]  /*1650*/  HADD2.F32 R25, -RZ, R38.reuse.H0_H0 ;  /* 0x20000026ff197230 */ /* 0x104fe40000004100 */
[----:B------:R-:W-:-:S03]  /*1660*/  HADD2.F32 R38, -RZ, R38.H1_H1 ;  /* 0x30000026ff267230 */ /* 0x000fc60000004100 */
[----:B------:R-:W-:Y:S01]  /*1670*/  FFMA.FTZ R43, R24, R25, R43 ;  /* 0x00000019182b7223 */ /* 0x000fe2000001002b */
[----:B------:R-:W-:Y:S02]  /*1680*/  HADD2.F32 R25, -RZ, R10.H1_H1 ;  /* 0x3000000aff197230 */ /* 0x000fe40000004100 */
[----:B------:R-:W-:Y:S02]  /*1690*/  HADD2.F32 R10, -RZ, R11.H0_H0 ;  /* 0x2000000bff0a7230 */ /* 0x000fe40000004100 */
[----:B------:R-:W-:Y:S02]  /*16a0*/  HADD2.F32 R24, -RZ, R39.H0_H0 ;  /* 0x20000027ff187230 */ /* 0x000fe40000004100 */
[----:B------:R-:W-:Y:S01]  /*16b0*/  FFMA.FTZ R40, R25, R38, R40 ;  /* 0x0000002619287223 */ /* 0x000fe20000010028 */
[----:B------:R-:W-:Y:S02]  /*16c0*/  HADD2.F32 R19, -RZ, R8.H0_H0 ;  /* 0x20000008ff137230 */ /* 0x000fe40000004100 */
[----:B------:R-:W-:-:S02]  /*16d0*/  HADD2.F32 R18, -RZ, R36.H0_H0 ;  /* 0x20000024ff127230 */ /* 0x000fc40000004100 */
[----:B------:R-:W-:Y:S02]  /*16e0*/  FFMA.FTZ R41, R10, R24, R41 ;  /* 0x000000180a297223 */ /* 0x000fe40000010029 */
[----:B------:R-:W2:Y:S01]  /*16f0*/  LDG.E.128.CONSTANT R24, desc[UR6][R62.64+0x1400] ;  /* 0x001400063e187981 */ /* 0x000ea2000c1e9d00 */
        /* <DEDUP_REMOVED lines=9> */
[----:B------:R-:W-:Y:S02]  /*1790*/  FFMA.FTZ R42, R19, R37, R42 ;  /* 0x00000025132a7223 */ /* 0x000fe4000001002a */
[----:B------:R-:W0:Y:S01]  /*17a0*/  LDS.128 R16, [UR4+0x60] ;  /* 0x00006004ff107984 */ /* 0x000e220008000c00 */
[--C-:B---3--:R-:W-:Y:S02]  /*17b0*/  HADD2.F32 R36, -RZ, R44.reuse.H0_H0 ;  /* 0x2000002cff247230 */ /* 0x108fe40000004100 */
[----:B------:R-:W-:Y:S02]  /*17c0*/  HADD2.F32 R44, -RZ, R44.H1_H1 ;  /* 0x3000002cff2c7230 */ /* 0x000fe40000004100 */
[----:B------:R-:W-:Y:S02]  /*17d0*/  HADD2.F32 R38, -RZ, R11.H1_H1 ;  /* 0x3000000bff267230 */ /* 0x000fe40000004100 */
[----:B------:R-:W-:-:S05]  /*17e0*/  HADD2.F32 R39, -RZ, R39.H1_H1 ;  /* 0x30000027ff277230 */ /* 0x000fca0000004100 */
[----:B------:R-:W-:Y:S01]  /*17f0*/  FFMA.FTZ R38, R38, R39, R33 ;  /* 0x0000002726267223 */ /* 0x000fe20000010021 */
[--C-:B0-----:R-:W-:Y:S02]  /*1800*/  HADD2.F32 R37, -RZ, R16.reuse.H1_H1 ;  /* 0x30000010ff257230 */ /* 0x101fe40000004100 */
[----:B------:R-:W-:Y:S02]  /*1810*/  HADD2.F32 R11, -RZ, R16.H0_H0 ;  /* 0x20000010ff0b7230 */ /* 0x000fe40000004100 */
[----:B------:R-:W-:Y:S02]  /*1820*/  HADD2.F32 R16, -RZ, R17.H0_H0 ;  /* 0x20000011ff107230 */ /* 0x000fe40000004100 */
[----:B------:R-:W-:Y:S01]  /*1830*/  FFMA.FTZ R37, R37, R44, R8 ;  /* 0x0000002c25257223 */ /* 0x000fe20000010008 */
[----:B------:R-:W-:Y:S02]  /*1840*/  HADD2.F32 R8, -RZ, R45.H0_H0 ;  /* 0x2000002dff087230 */ /* 0x000fe40000004100 */
[----:B------:R-:W-:-:S02]  /*1850*/  FFMA.FTZ R36, R11, R36, R32 ;  /* 0x000000240b247223 */ /* 0x000fc40000010020 */
[----:B------:R-:W3:Y:S01]  /*1860*/  LDG.E.128.CONSTANT R32, desc[UR6][R62.64+0x1600] ;  /* 0x001600063e207981 */ /* 0x000ee2000c1e9d00 */
[----:B------:R-:W-:Y:S01]  /*1870*/  FFMA.FTZ R16, R16, R8, R9 ;  /* 0x0000000810107223 */ /* 0x000fe20000010009 */
[----:B------:R-:W-:Y:S02]  /*1880*/  HADD2.F32 R8, -RZ, R18.H0_H0 ;  /* 0x20000012ff087230 */ /* 0x000fe40000004100 */
[----:B------:R-:W-:-:S05]  /*1890*/  HADD2.F32 R9, -RZ, R46.H0_H0 ;  /* 0x2000002eff097230 */ /* 0x000fca0000004100 */
[----:B------:R-:W-:Y:S02]  /*18a0*/  FFMA.FTZ R43, R8, R9, R43 ;  /* 0x00000009082b7223 */ /* 0x000fe4000001002b */
[----:B------:R-:W0:Y:S01]  /*18b0*/  LDS.128 R8, [UR4+0x70] ;  /* 0x00007004ff087984 */ /* 0x000e220008000c00 */
        /* <DEDUP_REMOVED lines=8> */
[----:B----4-:R-:W-:-:S03]  /*1940*/  HADD2.F32 R44, -RZ, R12.H0_H0 ;  /* 0x2000000cff2c7230 */ /* 0x010fc60000004100 */
[----:B------:R-:W-:Y:S01]  /*1950*/  FFMA.FTZ R41, R18, R17, R41 ;  /* 0x0000001112297223 */ /* 0x000fe20000010029 */
[----:B------:R-:W-:Y:S02]  /*1960*/  HADD2.F32 R12, -RZ, R12.H1_H1 ;  /* 0x3000000cff0c7230 */ /* 0x000fe40000004100 */
[----:B------:R-:W-:Y:S02]  /*1970*/  HADD2.F32 R47, -RZ, R47.H1_H1 ;  /* 0x3000002fff2f7230 */ /* 0x000fe40000004100 */
[----:B------:R-:W-:-:S05]  /*1980*/  HADD2.F32 R45, -RZ, R19.H1_H1 ;  /* 0x30000013ff2d7230 */ /* 0x000fca0000004100 */
[----:B------:R-:W-:Y:S01]  /*1990*/  FFMA.FTZ R45, R45, R47, R38 ;  /* 0x0000002f2d2d7223 */ /* 0x000fe20000010026 */
[--C-:B0-----:R-:W-:Y:S02]  /*19a0*/  HADD2.F32 R17, -RZ, R8.reuse.H0_H0 ;  /* 0x20000008ff117230 */ /* 0x101fe40000004100 */
[----:B------:R-:W-:-:S03]  /*19b0*/  HADD2.F32 R8, -RZ, R8.H1_H1 ;  /* 0x30000008ff087230 */ /* 0x000fc60000004100 */
[----:B------:R-:W-:Y:S01]  /*19c0*/  FFMA.FTZ R44, R17, R44, R36 ;  /* 0x0000002c112c7223 */ /* 0x000fe20000010024 */
[----:B------:R-:W-:Y:S02]  /*19d0*/  HADD2.F32 R17, -RZ, R9.H0_H0 ;  /* 0x20000009ff117230 */ /* 0x000fe40000004100 */
[----:B------:R-:W-:Y:S01]  /*19e0*/  FFMA.FTZ R12, R8, R12, R37 ;  /* 0x0000000c080c7223 */ /* 0x000fe20000010025 */
[----:B------:R-:W-:Y:S01]  /*19f0*/  HADD2.F32 R8, -RZ, R13.H0_H0 ;  /* 0x2000000dff087230 */ /* 0x000fe20000004100 */
[----:B------:R-:W4:Y:S04]  /*1a00*/  LDG.E.128.CONSTANT R36, desc[UR6][R62.64+0x1800] ;  /* 0x001800063e247981 */ /* 0x000f28000c1e9d00 */
[----:B------:R-:W-:Y:S01]  /*1a10*/  FFMA.FTZ R8, R17, R8, R16 ;  /* 0x0000000811087223 */ /* 0x000fe20000010010 */
[----:B------:R-:W-:-:S02]  /*1a20*/  HADD2.F32 R16, -RZ, R10.H0_H0 ;  /* 0x2000000aff107230 */ /* 0x000fc40000004100 */
[----:B------:R-:W-:Y:S02]  /*1a30*/  HADD2.F32 R17, -RZ, R10.H1_H1 ;  /* 0x3000000aff117230 */ /* 0x000fe40000004100 */
[--C-:B------:R-:W-:Y:S02]  /*1a40*/  HADD2.F32 R10, -RZ, R14.reuse.H0_H0 ;  /* 0x2000000eff0a7230 */ /* 0x100fe40000004100 */
[----:B------:R-:W-:-:S03]  /*1a50*/  HADD2.F32 R14, -RZ, R14.H1_H1 ;  /* 0x3000000eff0e7230 */ /* 0x000fc60000004100 */
[----:B------:R-:W-:Y:S02]  /*1a60*/  FFMA.FTZ R43, R16, R10, R43 ;  /* 0x0000000a102b7223 */ /* 0x000fe4000001002b */
        /* <DEDUP_REMOVED lines=11> */
[--C-:B------:R-:W-:Y:S02]  /*1b20*/  HADD2.F32 R10, -RZ, R28.reuse.H0_H0 ;  /* 0x2000001cff0a7230 */ /* 0x100fe40000004100 */
[----:B------:R-:W-:Y:S02]  /*1b30*/  HADD2.F32 R28, -RZ, R28.H1_H1 ;  /* 0x3000001cff1c7230 */ /* 0x000fe40000004100 */
[----:B0-----:R-:W-:-:S05]  /*1b40*/  HADD2.F32 R9, -RZ, R16.H0_H0 ;  /* 0x20000010ff097230 */ /* 0x001fca0000004100 */
[----:B------:R-:W-:Y:S01]  /*1b50*/  FFMA.FTZ R44, R9, R10, R44 ;  /* 0x0000000a092c7223 */ /* 0x000fe2000001002c */
[----:B------:R-:W-:Y:S02]  /*1b60*/  HADD2.F32 R9, -RZ, R16.H1_H1 ;  /* 0x30000010ff097230 */ /* 0x000fe40000004100 */
[----:B------:R-:W-:-:S03]  /*1b70*/  HADD2.F32 R16, -RZ, R29.H0_H0 ;  /* 0x2000001dff107230 */ /* 0x000fc60000004100 */
[----:B------:R-:W-:Y:S01]  /*1b80*/  FFMA.FTZ R28, R9, R28, R12 ;  /* 0x0000001c091c7223 */ /* 0x000fe2000001000c */
[----:B------:R-:W-:Y:S02]  /*1b90*/  HADD2.F32 R9, -RZ, R17.H0_H0 ;  /* 0x20000011ff097230 */ /* 0x000fe40000004100 */
[--C-:B------:R-:W-:Y:S02]  /*1ba0*/  HADD2.F32 R10, -RZ, R30.reuse.H0_H0 ;  /* 0x2000001eff0a7230 */ /* 0x100fe40000004100 */
[----:B------:R-:W-:Y:S02]  /*1bb0*/  HADD2.F32 R30, -RZ, R30.H1_H1 ;  /* 0x3000001eff1e7230 */ /* 0x000fe40000004100 */
[----:B------:R-:W-:Y:S01]  /*1bc0*/  FFMA.FTZ R16, R9, R16, R8 ;  /* 0x0000001009107223 */ /* 0x000fe20000010008 */
[--C-:B------:R-:W-:Y:S02]  /*1bd0*/  HADD2.F32 R8, -RZ, R18.reuse.H0_H0 ;  /* 0x20000012ff087230 */ /* 0x100fe40000004100 */
[----:B------:R-:W-:-:S03]  /*1be0*/  HADD2.F32 R9, -RZ, R18.H1_H1 ;  /* 0x30000012ff097230 */ /* 0x000fc60000004100 */
[----:B------:R-:W-:Y:S02]  /*1bf0*/  FFMA.FTZ R43, R8, R10, R43 ;  /* 0x0000000a082b7223 */ /* 0x000fe4000001002b */
[----:B------:R-:W-:Y:S02]  /*1c00*/  FFMA.FTZ R40, R9, R30, R40 ;  /* 0x0000001e09287223 */ /* 0x000fe40000010028 */
[----:B------:R-:W0:Y:S01]  /*1c10*/  LDS.128 R8, [UR4+0x90] ;  /* 0x00009004ff087984 */ /* 0x000e220008000c00 */
[----:B------:R-:W-:Y:S02]  /*1c20*/  HADD2.F32 R13, -RZ, R31.H0_H0 ;  /* 0x2000001fff0d7230 */ /* 0x000fe40000004100 */
[----:B------:R-:W-:Y:S02]  /*1c30*/  HADD2.F32 R17, -RZ, R17.H1_H1 ;  /* 0x30000011ff117230 */ /* 0x000fe40000004100 */
[----:B------:R-:W-:Y:S02]  /*1c40*/  HADD2.F32 R29, -RZ, R29.H1_H1 ;  /* 0x3000001dff1d7230 */ /* 0x000fe40000004100 */
[----:B------:R-:W-:-:S02]  /*1c50*/  HADD2.F32 R12, -RZ, R19.H0_H0 ;  /* 0x20000013ff0c7230 */ /* 0x000fc40000004100 */
[----:B------:R-:W-:Y:S02]  /*1c60*/  HADD2.F32 R31, -RZ, R31.H1_H1 ;  /* 0x3000001fff1f7230 */ /* 0x000fe40000004100 */
[----:B------:R-:W-:Y:S02]  /*1c70*/  HADD2.F32 R18, -RZ, R19.H1_H1 ;  /* 0x30000013ff127230 */ /* 0x000fe40000004100 */
[----:B------:R-:W-:Y:S01]  /*1c80*/  FFMA.FTZ R42, R17, R29, R42 ;  /* 0x0000001d112a7223 */ /* 0x000fe2000001002a */
[----:B------:R-:W-:Y:S02]  /*1c90*/  FFMA.FTZ R41, R12, R13, R41 ;  /* 0x0000000d0c297223 */ /* 0x000fe40000010029 */
[----:B------:R-:W4:Y:S01]  /*1ca0*/  LDG.E.128.CONSTANT R12, desc[UR6][R62.64+0x1a00] ;  /* 0x001a00063e0c7981 */ /* 0x000f22000c1e9d00 */
[----:B------:R-:W-:Y:S01]  /*1cb0*/  FFMA.FTZ R45, R18, R31, R45 ;  /* 0x0000001f122d7223 */ /* 0x000fe2000001002d */
[--C-:B------:R-:W-:Y:S02]  /*1cc0*/  HADD2.F32 R18, -RZ, R20.reuse.H0_H0 ;  /* 0x20000014ff127230 */ /* 0x100fe40000004100 */
[----:B------:R-:W-:-:S02]  /*1cd0*/  HADD2.F32 R20, -RZ, R20.H1_H1 ;  /* 0x30000014ff147230 */ /* 0x000fc40000004100 */
[----:B0-----:R-:W-:-:S05]  /*1ce0*/  HADD2.F32 R17, -RZ, R8.H0_H0 ;  /* 0x20000008ff117230 */ /* 0x001fca0000004100 */
[----:B------:R-:W-:Y:S01]  /*1cf0*/  FFMA.FTZ R44, R17, R18, R44 ;  /* 0x00000012112c7223 */ /* 0x000fe2000001002c */
[----:B------:R-:W-:-:S05]  /*1d00*/  HADD2.F32 R17, -RZ, R8.H1_H1 ;  /* 0x30000008ff117230 */ /* 0x000fca0000004100 */
[----:B------:R-:W-:Y:S01]  /*1d10*/  FFMA.FTZ R28, R17, R20, R28 ;  /* 0x00000014111c7223 */ /* 0x000fe2000001001c */
[----:B------:R-:W-:Y:S02]  /*1d20*/  HADD2.F32 R17, -RZ, R9.H0_H0 ;  /* 0x20000009ff117230 */ /* 0x000fe40000004100 */
[----:B------:R-:W-:-:S05]  /*1d30*/  HADD2.F32 R20, -RZ, R21.H0_H0 ;  /* 0x20000015ff147230 */ /* 0x000fca0000004100 */
        /* <DEDUP_REMOVED lines=14> */
[----:B--2---:R-:W-:Y:S02]  /*1e20*/  HADD2.F32 R10, -RZ, R24.H0_H0 ;  /* 0x20000018ff0a7230 */ /* 0x004fe40000004100 */
[----:B------:R-:W-:Y:S01]  /*1e30*/  FFMA.FTZ R41, R8, R9, R41 ;  /* 0x0000000908297223 */ /* 0x000fe20000010029 */
[----:B------:R-:W-:-:S05]  /*1e40*/  HADD2.F32 R8, -RZ, R11.H1_H1 ;  /* 0x3000000bff087230 */ /* 0x000fca0000004100 */
[----:B------:R-:W-:Y:S01]  /*1e50*/  FFMA.FTZ R45, R8, R23, R45 ;  /* 0x00000017082d7223 */ /* 0x000fe2000001002d */
[----:B0-----:R-:W-:-:S05]  /*1e60*/  HADD2.F32 R9, -RZ, R16.H0_H0 ;  /* 0x20000010ff097230 */ /* 0x001fca0000004100 */
[----:B------:R-:W-:Y:S02]  /*1e70*/  FFMA.FTZ R44, R9, R10, R44 ;  /* 0x0000000a092c7223 */ /* 0x000fe4000001002c */
[----:B------:R-:W2:Y:S01]  /*1e80*/  LDG.E.128.CONSTANT R8, desc[UR6][R62.64+0x1c00] ;  /* 0x001c00063e087981 */ /* 0x000ea2000c1e9d00 */
[----:B------:R-:W-:Y:S02]  /*1e90*/  HADD2.F32 R21, -RZ, R16.H1_H1 ;  /* 0x30000010ff157230 */ /* 0x000fe40000004100 */
[----:B------:R-:W-:Y:S02]  /*1ea0*/  HADD2.F32 R24, -RZ, R24.H1_H1 ;  /* 0x30000018ff187230 */ /* 0x000fe40000004100 */
[----:B------:R-:W-:-:S03]  /*1eb0*/  HADD2.F32 R16, -RZ, R25.H0_H0 ;  /* 0x20000019ff107230 */ /* 0x000fc60000004100 */
[----:B------:R-:W-:Y:S01]  /*1ec0*/  FFMA.FTZ R28, R21, R24, R28 ;  /* 0x00000018151c7223 */ /* 0x000fe2000001001c */
[--C-:B------:R-:W-:Y:S02]  /*1ed0*/  HADD2.F32 R21, -RZ, R17.reuse.H0_H0 ;  /* 0x20000011ff157230 */ /* 0x100fe40000004100 */
[----:B------:R-:W-:-:S03]  /*1ee0*/  HADD2.F32 R17, -RZ, R17.H1_H1 ;  /* 0x30000011ff117230 */ /* 0x000fc60000004100 */
[----:B------:R-:W-:Y:S02]  /*1ef0*/  FFMA.FTZ R16, R21, R16, R20 ;  /* 0x0000001015107223 */ /* 0x000fe40000010014 */
[----:B------:R-:W0:Y:S01]  /*1f00*/  LDS.128 R20, [UR4+0xb0] ;  /* 0x0000b004ff147984 */ /* 0x000e220008000c00 */
        /* <DEDUP_REMOVED lines=14> */
[----:B------:R-:W2:Y:S01]  /*1ff0*/  LDG.E.128.CONSTANT R24, desc[UR6][R62.64+0x1e00] ;  /* 0x001e00063e187981 */ /* 0x000ea2000c1e9d00 */
        /* <DEDUP_REMOVED lines=16> */
[----:B------:R-:W-:Y:S02]  /*2100*/  FFMA.FTZ R43, R28, R21, R43 ;  /* 0x000000151c2b7223 */ /* 0x000fe4000001002b */
[----:B------:R-:W3:Y:S01]  /*2110*/  LDG.E.128.CONSTANT R28, desc[UR6][R62.64+0x2000] ;  /* 0x002000063e1c7981 */ /* 0x000ee2000c1e9d00 */
        /* <DEDUP_REMOVED lines=8> */
[----:B----4-:R-:W-:Y:S02]  /*21a0*/  HADD2.F32 R22, -RZ, R36.H0_H0 ;  /* 0x20000024ff167230 */ /* 0x010fe40000004100 */
        /* <DEDUP_REMOVED lines=8> */
[----:B------:R-:W-:-:S03]  /*2230*/  HADD2.F32 R32, -RZ, R39.H0_H0 ;  /* 0x20000027ff207230 */ /* 0x000fc60000004100 */
[----:B------:R-:W-:Y:S01]  /*2240*/  FFMA.FTZ R17, R21, R17, R20 ;  /* 0x0000001115117223 */ /* 0x000fe20000010014 */
[--C-:B------:R-:W-:Y:S02]  /*2250*/  HADD2.F32 R20, -RZ, R18.reuse.H0_H0 ;  /* 0x20000012ff147230 */ /* 0x100fe40000004100 */
[----:B------:R-:W-:Y:S02]  /*2260*/  HADD2.F32 R21, -RZ, R18.H1_H1 ;  /* 0x30000012ff157230 */ /* 0x000fe40000004100 */
[----:B------:R-:W-:-:S05]  /*2270*/  HADD2.F32 R18, -RZ, R19.H0_H0 ;  /* 0x20000013ff127230 */ /* 0x000fca0000004100 */
[----:B------:R-:W-:Y:S02]  /*2280*/  FFMA.FTZ R41, R18, R32, R41 ;  /* 0x0000002012297223 */ /* 0x000fe40000010029 */
[----:B------:R-:W4:Y:S01]  /*2290*/  LDG.E.128.CONSTANT R32, desc[UR6][R62.64+0x2200] ;  /* 0x002200063e207981 */ /* 0x000f22000c1e9d00 */
[--C-:B------:R-:W-:Y:S02]  /*22a0*/  HADD2.F32 R22, -RZ, R38.reuse.H0_H0 ;  /* 0x20000026ff167230 */ /* 0x100fe40000004100 */
[----:B------:R-:W-:Y:S02]  /*22b0*/  HADD2.F32 R37, -RZ, R37.H1_H1 ;  /* 0x30000025ff257230 */ /* 0x000fe40000004100 */
[----:B------:R-:W-:Y:S02]  /*22c0*/  HADD2.F32 R38, -RZ, R38.H1_H1 ;  /* 0x30000026ff267230 */ /* 0x000fe40000004100 */
[----:B------:R-:W-:Y:S01]  /*22d0*/  FFMA.FTZ R43, R20, R22, R43 ;  /* 0x00000016142b7223 */ /* 0x000fe2000001002b */
[----:B------:R-:W-:-:S02]  /*22e0*/  FFMA.FTZ R42, R23, R37, R42 ;  /* 0x00000025172a7223 */ /* 0x000fc4000001002a */
[----:B------:R-:W-:Y:S02]  /*22f0*/  FFMA.FTZ R40, R21, R38, R40 ;  /* 0x0000002615287223 */ /* 0x000fe40000010028 */
[----:B------:R-:W0:Y:S01]  /*2300*/  LDS.128 R20, [UR4+0xd0] ;  /* 0x0000d004ff147984 */ /* 0x000e220008000c00 */
[----:B------:R-:W-:Y:S02]  /*2310*/  HADD2.F32 R39, -RZ, R39.H1_H1 ;  /* 0x30000027ff277230 */ /* 0x000fe40000004100 */
[----:B------:R-:W-:-:S05]  /*2320*/  HADD2.F32 R18, -RZ, R19.H1_H1 ;  /* 0x30000013ff127230 */ /* 0x000fca0000004100 */
[----:B------:R-:W-:Y:S02]  /*2330*/  FFMA.FTZ R45, R18, R39, R45 ;  /* 0x00000027122d7223 */ /* 0x000fe4000001002d */
[----:B------:R-:W4:Y:S01]  /*2340*/  LDG.E.128.CONSTANT R36, desc[UR6][R62.64+0x2400] ;  /* 0x002400063e247981 */ /* 0x000f22000c1e9d00 */
[----:B0-----:R-:W-:Y:S02]  /*2350*/  HADD2.F32 R19, -RZ, R20.H0_H0 ;  /* 0x20000014ff137230 */ /* 0x001fe40000004100 */
        /* <DEDUP_REMOVED lines=14> */
[----:B------:R-:W0:Y:S01]  /*2440*/  LDS.128 R16, [UR4+0xe0] ;  /* 0x0000e004ff107984 */ /* 0x000e220008000c00 */
[----:B------:R-:W-:Y:S02]  /*2450*/  HADD2.F32 R13, -RZ, R22.H1_H1 ;  /* 0x30000016ff0d7230 */ /* 0x000fe40000004100 */
[----:B------:R-:W-:-:S05]  /*2460*/  HADD2.F32 R14, -RZ, R14.H1_H1 ;  /* 0x3000000eff0e7230 */ /* 0x000fca0000004100 */
[----:B------:R-:W-:Y:S01]  /*2470*/  FFMA.FTZ R40, R13, R14, R40 ;  /* 0x0000000e0d287223 */ /* 0x000fe20000010028 */
[----:B------:R-:W-:Y:S02]  /*2480*/  HADD2.F32 R14, -RZ, R23.H0_H0 ;  /* 0x20000017ff0e7230 */ /* 0x000fe40000004100 */
[----:B------:R-:W-:-:S05]  /*2490*/  HADD2.F32 R13, -RZ, R15.H0_H0 ;  /* 0x2000000fff0d7230 */ /* 0x000fca0000004100 */
[----:B------:R-:W-:Y:S01]  /*24a0*/  FFMA.FTZ R41, R14, R13, R41 ;  /* 0x0000000d0e297223 */ /* 0x000fe20000010029 */
[----:B------:R-:W-:Y:S02]  /*24b0*/  HADD2.F32 R15, -RZ, R15.H1_H1 ;  /* 0x3000000fff0f7230 */ /* 0x000fe40000004100 */
[----:B------:R-:W-:-:S05]  /*24c0*/  HADD2.F32 R22, -RZ, R23.H1_H1 ;  /* 0x30000017ff167230 */ /* 0x000fca0000004100 */
[----:B------:R-:W-:Y:S01]  /*24d0*/  FFMA.FTZ R22, R22, R15, R45 ;  /* 0x0000000f16167223 */ /* 0x000fe2000001002d */
[--C-:B0-----:R-:W-:Y:S02]  /*24e0*/  HADD2.F32 R13, -RZ, R16.reuse.H0_H0 ;  /* 0x20000010ff0d7230 */ /* 0x101fe40000004100 */
[----:B------:R-:W-:Y:S02]  /*24f0*/  HADD2.F32 R21, -RZ, R16.H1_H1 ;  /* 0x30000010ff157230 */ /* 0x000fe40000004100 */
[--C-:B--2---:R-:W-:Y:S02]  /*2500*/  HADD2.F32 R14, -RZ, R8.reuse.H0_H0 ;  /* 0x20000008ff0e7230 */ /* 0x104fe40000004100 */
[----:B------:R-:W-:-:S03]  /*2510*/  HADD2.F32 R8, -RZ, R8.H1_H1 ;  /* 0x30000008ff087230 */ /* 0x000fc60000004100 */
[----:B------:R-:W-:Y:S01]  /*2520*/  FFMA.FTZ R44, R13, R14, R44 ;  /* 0x0000000e0d2c7223 */ /* 0x000fe2000001002c */
[----:B------:R-:W-:Y:S02]  /*2530*/  HADD2.F32 R13, -RZ, R17.H0_H0 ;  /* 0x20000011ff0d7230 */ /* 0x000fe40000004100 */
        /* <DEDUP_REMOVED lines=37> */
[----:B------:R-:W2:Y:S01]  /*2790*/  LDG.E.128.CONSTANT R16, desc[UR6][R62.64+0x2600] ;  /* 0x002600063e107981 */ /* 0x000ea2000c1e9d00 */
[----:B------:R-:W-:Y:S02]  /*27a0*/  HADD2.F32 R12, -RZ, R15.H0_H0 ;  /* 0x2000000fff0c7230 */ /* 0x000fe40000004100 */
[----:B------:R-:W-:Y:S01]  /*27b0*/  FFMA.FTZ R40, R13, R26, R40 ;  /* 0x0000001a0d287223 */ /* 0x000fe20000010028 */
[----:B------:R-:W-:-:S02]  /*27c0*/  HADD2.F32 R13, -RZ, R27.H0_H0 ;  /* 0x2000001bff0d7230 */ /* 0x000fc40000004100 */
[----:B------:R-:W-:Y:S02]  /*27d0*/  HADD2.F32 R24, -RZ, R27.H1_H1 ;  /* 0x3000001bff187230 */ /* 0x000fe40000004100 */
[----:B------:R-:W-:Y:S02]  /*27e0*/  HADD2.F32 R15, -RZ, R15.H1_H1 ;  /* 0x3000000fff0f7230 */ /* 0x000fe40000004100 */
[----:B------:R-:W-:Y:S01]  /*27f0*/  FFMA.FTZ R41, R12, R13, R41 ;  /* 0x0000000d0c297223 */ /* 0x000fe20000010029 */
[----:B---3--:R-:W-:Y:S02]  /*2800*/  HADD2.F32 R12, -RZ, R28.H0_H0 ;  /* 0x2000001cff0c7230 */ /* 0x008fe40000004100 */
[----:B0-----:R-:W-:Y:S02]  /*2810*/  HADD2.F32 R13, -RZ, R8.H0_H0 ;  /* 0x20000008ff0d7230 */ /* 0x001fe40000004100 */
[----:B------:R-:W-:-:S03]  /*2820*/  FFMA.FTZ R24, R15, R24, R22 ;  /* 0x000000180f187223 */ /* 0x000fc60000010016 */
        /* <DEDUP_REMOVED lines=15> */
[----:B------:R-:W-:Y:S02]  /*2920*/  FFMA.FTZ R43, R20, R21, R43 ;  /* 0x00000015142b7223 */ /* 0x000fe4000001002b */
[----:B------:R-:W3:Y:S01]  /*2930*/  LDG.E.128.CONSTANT R20, desc[UR6][R62.64+0x2800] ;  /* 0x002800063e147981 */ /* 0x000ee2000c1e9d00 */
[----:B------:R-:W-:-:S02]  /*2940*/  HADD2.F32 R10, -RZ, R11.H0_H0 ;  /* 0x2000000bff0a7230 */ /* 0x000fc40000004100 */
[----:B------:R-:W-:Y:S01]  /*2950*/  FFMA.FTZ R40, R9, R30, R40 ;  /* 0x0000001e09287223 */ /* 0x000fe20000010028 */
[--C-:B------:R-:W-:Y:S02]  /*2960*/  HADD2.F32 R9, -RZ, R31.reuse.H0_H0 ;  /* 0x2000001fff097230 */ /* 0x100fe40000004100 */
[----:B------:R-:W-:-:S03]  /*2970*/  HADD2.F32 R31, -RZ, R31.H1_H1 ;  /* 0x3000001fff1f7230 */ /* 0x000fc60000004100 */
[----:B------:R-:W-:Y:S01]  /*2980*/  FFMA.FTZ R41, R10, R9, R41 ;  /* 0x000000090a297223 */ /* 0x000fe20000010029 */
[----:B------:R-:W-:Y:S02]  /*2990*/  HADD2.F32 R11, -RZ, R11.H1_H1 ;  /* 0x3000000bff0b7230 */ /* 0x000fe40000004100 */
[----:B----4-:R-:W-:Y:S02]  /*29a0*/  HADD2.F32 R26, -RZ, R32.H1_H1 ;  /* 0x30000020ff1a7230 */ /* 0x010fe40000004100 */
[--C-:B0-----:R-:W-:Y:S02]  /*29b0*/  HADD2.F32 R9, -RZ, R12.reuse.H0_H0 ;  /* 0x2000000cff097230 */ /* 0x101fe40000004100 */
[----:B------:R-:W-:Y:S02]  /*29c0*/  HADD2.F32 R12, -RZ, R12.H1_H1 ;  /* 0x3000000cff0c7230 */ /* 0x000fe40000004100 */
[----:B------:R-:W-:Y:S02]  /*29d0*/  HADD2.F32 R10, -RZ, R32.H0_H0 ;  /* 0x20000020ff0a7230 */ /* 0x000fe40000004100 */
[----:B------:R-:W-:Y:S01]  /*29e0*/  FFMA.FTZ R32, R11, R31, R24 ;  /* 0x0000001f0b207223 */ /* 0x000fe20000010018 */
[----:B------:R-:W-:-:S02]  /*29f0*/  FFMA.FTZ R12, R12, R26, R25 ;  /* 0x0000001a0c0c7223 */ /* 0x000fc40000010019 */
[----:B------:R-:W4:Y:S01]  /*2a00*/  LDG.E.128.CONSTANT R24, desc[UR6][R62.64+0x2a00] ;  /* 0x002a00063e187981 */ /* 0x000f22000c1e9d00 */
[----:B------:R-:W-:Y:S02]  /*2a10*/  HADD2.F32 R28, -RZ, R14.H0_H0 ;  /* 0x2000000eff1c7230 */ /* 0x000fe40000004100 */
[--C-:B------:R-:W-:Y:S02]  /*2a20*/  HADD2.F32 R29, -RZ, R34.reuse.H0_H0 ;  /* 0x20000022ff1d7230 */ /* 0x100fe40000004100 */
[----:B------:R-:W-:-:S03]  /*2a30*/  HADD2.F32 R34, -RZ, R34.H1_H1 ;  /* 0x30000022ff227230 */ /* 0x000fc60000004100 */
[----:B------:R-:W-:Y:S01]  /*2a40*/  FFMA.FTZ R43, R28, R29, R43 ;  /* 0x0000001d1c2b7223 */ /* 0x000fe2000001002b */
[----:B------:R-:W-:Y:S02]  /*2a50*/  HADD2.F32 R29, -RZ, R14.H1_H1 ;  /* 0x3000000eff1d7230 */ /* 0x000fe40000004100 */
[----:B------:R-:W-:Y:S02]  /*2a60*/  HADD2.F32 R14, -RZ, R15.H0_H0 ;  /* 0x2000000fff0e7230 */ /* 0x000fe40000004100 */
[----:B------:R-:W-:Y:S02]  /*2a70*/  HADD2.F32 R28, -RZ, R35.H0_H0 ;  /* 0x20000023ff1c7230 */ /* 0x000fe40000004100 */
[----:B------:R-:W-:Y:S01]  /*2a80*/  FFMA.FTZ R44, R9, R10, R44 ;  /* 0x0000000a092c7223 */ /* 0x000fe2000001002c */
[--C-:B------:R-:W-:Y:S02]  /*2a90*/  HADD2.F32 R9, -RZ, R13.reuse.H0_H0 ;  /* 0x2000000dff097230 */ /* 0x100fe40000004100 */
[----:B------:R-:W-:Y:S01]  /*2aa0*/  FFMA.FTZ R40, R29, R34, R40 ;  /* 0x000000221d287223 */ /* 0x000fe20000010028 */
[----:B------:R-:W-:-:S02]  /*2ab0*/  HADD2.F32 R11, -RZ, R13.H1_H1 ;  /* 0x3000000dff0b7230 */ /* 0x000fc40000004100 */
[----:B------:R-:W-:Y:S01]  /*2ac0*/  FFMA.FTZ R41, R14, R28, R41 ;  /* 0x0000001c0e297223 */ /* 0x000fe20000010029 */
[--C-:B------:R-:W-:Y:S01]  /*2ad0*/  HADD2.F32 R13, -RZ, R33.reuse.H0_H0 ;  /* 0x20000021ff0d7230 */ /* 0x100fe20000004100 */
[----:B------:R-:W4:Y:S01]  /*2ae0*/  LDG.E.128.CONSTANT R28, desc[UR6][R62.64+0x2c00] ;  /* 0x002c00063e1c7981 */ /* 0x000f22000c1e9d00 */
[----:B------:R-:W-:Y:S02]  /*2af0*/  HADD2.F32 R33, -RZ, R33.H1_H1 ;  /* 0x30000021ff217230 */ /* 0x000fe40000004100 */
[----:B------:R-:W-:Y:S02]  /*2b00*/  HADD2.F32 R35, -RZ, R35.H1_H1 ;  /* 0x30000023ff237230 */ /* 0x000fe40000004100 */
[----:B------:R-:W-:Y:S02]  /*2b10*/  HADD2.F32 R45, -RZ, R15.H1_H1 ;  /* 0x3000000fff2d7230 */ /* 0x000fe40000004100 */
[----:B------:R-:W-:-:S03]  /*2b20*/  FFMA.FTZ R42, R11, R33, R42 ;  /* 0x000000210b2a7223 */ /* 0x000fc6000001002a */
[----:B------:R-:W-:Y:S02]  /*2b30*/  FFMA.FTZ R45, R45, R35, R32 ;  /* 0x000000232d2d7223 */ /* 0x000fe40000010020 */
[----:B------:R-:W4:Y:S01]  /*2b40*/  LDG.E.128.CONSTANT R32, desc[UR6][R62.64+0x2e00] ;  /* 0x002e00063e207981 */ /* 0x000f22000c1e9d00 */
[----:B------:R-:W-:-:S03]  /*2b50*/  FFMA.FTZ R13, R9, R13, R8 ;  /* 0x0000000d090d7223 */ /* 0x000fc60000010008 */
[----:B------:R-:W0:Y:S01]  /*2b60*/  LDS.128 R8, [UR4+0x120] ;  /* 0x00012004ff087984 */ /* 0x000e220008000c00 */
[----:B------:R-:W-:Y:S02]  /*2b70*/  HADD2.F32 R14, -RZ, R36.H0_H0 ;  /* 0x20000024ff0e7230 */ /* 0x000fe40000004100 */
        /* <DEDUP_REMOVED lines=26> */
[--C-:B------:R-:W-:Y:S02]  /*2d20*/  HADD2.F32 R37, -RZ, R13.reuse.H0_H0 ;  /* 0x2000000dff257230 */ /* 0x100fe40000004100 */
[----:B------:R-:W-:Y:S02]  /*2d30*/  HADD2.F32 R13, -RZ, R13.H1_H1 ;  /* 0x3000000dff0d7230 */ /* 0x000fe40000004100 */
[--C-:B--2---:R-:W-:Y:S02]  /*2d40*/  HADD2.F32 R10, -RZ, R16.reuse.H0_H0 ;  /* 0x20000010ff0a7230 */ /* 0x104fe40000004100 */
[----:B------:R-:W-:-:S03]  /*2d50*/  HADD2.F32 R12, -RZ, R16.H1_H1 ;  /* 0x30000010ff0c7230 */ /* 0x000fc60000004100 */
[----:B------:R-:W-:Y:S02]  /*2d60*/  FFMA.FTZ R44, R9, R10, R44 ;  /* 0x0000000a092c7223 */ /* 0x000fe4000001002c */
[----:B------:R-:W-:Y:S02]  /*2d70*/  FFMA.FTZ R12, R11, R12, R8 ;  /* 0x0000000c0b0c7223 */ /* 0x000fe40000010008 */
[----:B------:R-:W0:Y:S01]  /*2d80*/  LDS.128 R8, [UR4+0x140] ;  /* 0x00014004ff087984 */ /* 0x000e220008000c00 */
[--C-:B------:R-:W-:Y:S02]  /*2d90*/  HADD2.F32 R16, -RZ, R17.reuse.H0_H0 ;  /* 0x20000011ff107230 */ /* 0x100fe40000004100 */
        /* <DEDUP_REMOVED lines=8> */
[----:B------:R-:W-:Y:S02]  /*2e20*/  HADD2.F32 R14, -RZ, R15.H0_H0 ;  /* 0x2000000fff0e7230 */ /* 0x000fe40000004100 */
[--C-:B------:R-:W-:Y:S02]  /*2e30*/  HADD2.F32 R17, -RZ, R19.reuse.H0_H0 ;  /* 0x20000013ff117230 */ /* 0x100fe40000004100 */
[----:B------:R-:W-:Y:S02]  /*2e40*/  HADD2.F32 R18, -RZ, R18.H1_H1 ;  /* 0x30000012ff127230 */ /* 0x000fe40000004100 */
[----:B------:R-:W-:-:S02]  /*2e50*/  HADD2.F32 R19, -RZ, R19.H1_H1 ;  /* 0x30000013ff137230 */ /* 0x000fc40000004100 */
[----:B------:R-:W-:Y:S01]  /*2e60*/  FFMA.FTZ R41, R14, R17, R41 ;  /* 0x000000110e297223 */ /* 0x000fe20000010029 */
[----:B------:R-:W-:Y:S02]  /*2e70*/  HADD2.F32 R14, -RZ, R15.H1_H1 ;  /* 0x3000000fff0e7230 */ /* 0x000fe40000004100 */
[----:B------:R-:W-:-:S03]  /*2e80*/  FFMA.FTZ R40, R13, R18, R40 ;  /* 0x000000120d287223 */ /* 0x000fc60000010028 */
[----:B------:R-:W-:Y:S01]  /*2e90*/  FFMA.FTZ R45, R14, R19, R45 ;  /* 0x000000130e2d7223 */ /* 0x000fe2000001002d */
[----:B0-----:R-:W-:Y:S02]  /*2ea0*/  HADD2.F32 R13, -RZ, R8.H0_H0 ;  /* 0x20000008ff0d7230 */ /* 0x001fe40000004100 */
[----:B---3--:R-:W-:Y:S02]  /*2eb0*/  HADD2.F32 R14, -RZ, R20.H0_H0 ;  /* 0x20000014ff0e7230 */ /* 0x008fe40000004100 */
[----:B------:R-:W-:Y:S02]  /*2ec0*/  HADD2.F32 R17, -RZ, R8.H1_H1 ;  /* 0x30000008ff117230 */ /* 0x000fe40000004100 */
[----:B------:R-:W-:Y:S02]  /*2ed0*/  HADD2.F32 R8, -RZ, R21.H0_H0 ;  /* 0x20000015ff087230 */ /* 0x000fe40000004100 */
[----:B------:R-:W-:Y:S01]  /*2ee0*/  FFMA.FTZ R44, R13, R14, R44 ;  /* 0x0000000e0d2c7223 */ /* 0x000fe2000001002c */
[----:B------:R-:W-:-:S02]  /*2ef0*/  HADD2.F32 R13, -RZ, R9.H0_H0 ;  /* 0x20000009ff0d7230 */ /* 0x000fc40000004100 */
[----:B------:R-:W-:Y:S02]  /*2f00*/  HADD2.F32 R20, -RZ, R20.H1_H1 ;  /* 0x30000014ff147230 */ /* 0x000fe40000004100 */
[--C-:B------:R-:W-:Y:S02]  /*2f10*/  HADD2.F32 R15, -RZ, R22.reuse.H0_H0 ;  /* 0x20000016ff0f7230 */ /* 0x100fe40000004100 */
[----:B------:R-:W-:Y:S01]  /*2f20*/  FFMA.FTZ R16, R13, R8, R16 ;  /* 0x000000080d107223 */ /* 0x000fe20000010010 */
[----:B------:R-:W-:Y:S02]  /*2f30*/  HADD2.F32 R9, -RZ, R9.H1_H1 ;  /* 0x30000009ff097230 */ /* 0x000fe40000004100 */
[----:B------:R-:W-:Y:S02]  /*2f40*/  HADD2.F32 R21, -RZ, R21.H1_H1 ;  /* 0x30000015ff157230 */ /* 0x000fe40000004100 */
[----:B------:R-:W-:Y:S02]  /*2f50*/  HADD2.F32 R22, -RZ, R22.H1_H1 ;  /* 0x30000016ff167230 */ /* 0x000fe40000004100 */
[----:B------:R-:W-:-:S02]  /*2f60*/  HADD2.F32 R8, -RZ, R10.H0_H0 ;  /* 0x2000000aff087230 */ /* 0x000fc40000004100 */
[----:B------:R-:W-:Y:S02]  /*2f70*/  HADD2.F32 R13, -RZ, R10.H1_H1 ;  /* 0x3000000aff0d7230 */ /* 0x000fe40000004100 */
[----:B------:R-:W-:Y:S01]  /*2f80*/  FFMA.FTZ R17, R17, R20, R12 ;  /* 0x0000001411117223 */ /* 0x000fe2000001000c */
[----:B------:R-:W-:Y:S01]  /*2f90*/  FFMA.FTZ R42, R9, R21, R42 ;  /* 0x00000015092a7223 */ /* 0x000fe2000001002a */
[--C-:B------:R-:W-:Y:S02]  /*2fa0*/  HADD2.F32 R20, -RZ, R11.reuse.H0_H0 ;  /* 0x2000000bff147230 */ /* 0x100fe40000004100 */
[----:B------:R-:W-:Y:S01]  /*2fb0*/  FFMA.FTZ R43, R8, R15, R43 ;  /* 0x0000000f082b7223 */ /* 0x000fe2000001002b */
[----:B------:R-:W-:Y:S02]  /*2fc0*/  HADD2.F32 R18, -RZ, R11.H1_H1 ;  /* 0x3000000bff127230 */ /* 0x000fe40000004100 */
[----:B------:R-:W-:Y:S01]  /*2fd0*/  FFMA.FTZ R40, R13, R22, R40 ;  /* 0x000000160d287223 */ /* 0x000fe20000010028 */
[--C-:B------:R-:W-:Y:S01]  /*2fe0*/  HADD2.F32 R12, -RZ, R23.reuse.H0_H0 ;  /* 0x20000017ff0c7230 */ /* 0x100fe20000004100 */
[----:B------:R-:W0:Y:S01]  /*2ff0*/  LDS.128 R8, [UR4+0x160] ;  /* 0x00016004ff087984 */ /* 0x000e220008000c00 */
[----:B------:R-:W-:-:S02]  /*3000*/  HADD2.F32 R14, -RZ, R23.H1_H1 ;  /* 0x30000017ff0e7230 */ /* 0x000fc40000004100 */
[----:B-1----:R-:W-:Y:S02]  /*3010*/  HADD2.F32 R13, -RZ, R36.H0_H0 ;  /* 0x20000024ff0d7230 */ /* 0x002fe40000004100 */
[----:B----4-:R-:W-:Y:S02]  /*3020*/  HADD2.F32 R15, -RZ, R24.H0_H0 ;  /* 0x20000018ff0f7230 */ /* 0x010fe40000004100 */
[----:B------:R-:W-:Y:S01]  /*3030*/  FFMA.FTZ R41, R20, R12, R41 ;  /* 0x0000000c14297223 */ /* 0x000fe20000010029 */
[----:B------:R-:W-:Y:S02]  /*3040*/  FFMA.FTZ R45, R18, R14, R45 ;  /* 0x0000000e122d7223 */ /* 0x000fe4000001002d */
[----:B------:R-:W-:Y:S02]  /*3050*/  FFMA.FTZ R44, R13, R15, R44 ;  /* 0x0000000f0d2c7223 */ /* 0x000fe4000001002c */
[----:B------:R-:W1:Y:S01]  /*3060*/  LDS.128 R12, [UR4+0x170] ;  /* 0x00017004ff0c7984 */ /* 0x000e620008000c00 */
[----:B------:R-:W-:-:S02]  /*3070*/  HADD2.F32 R36, -RZ, R36.H1_H1 ;  /* 0x30000024ff247230 */ /* 0x000fc40000004100 */
[----:B------:R-:W-:Y:S02]  /*3080*/  HADD2.F32 R24, -RZ, R24.H1_H1 ;  /* 0x30000018ff187230 */ /* 0x000fe40000004100 */
[----:B------:R-:W-:Y:S02]  /*3090*/  HADD2.F32 R19, -RZ, R37.H0_H0 ;  /* 0x20000025ff137230 */ /* 0x000fe40000004100 */
[----:B------:R-:W-:Y:S02]  /*30a0*/  HADD2.F32 R18, -RZ, R25.H0_H0 ;  /* 0x20000019ff127230 */ /* 0x000fe40000004100 */
[----:B------:R-:W-:Y:S01]  /*30b0*/  FFMA.FTZ R17, R36, R24, R17 ;  /* 0x0000001824117223 */ /* 0x000fe20000010011 */
[--C-:B------:R-:W-:Y:S02]  /*30c0*/  HADD2.F32 R21, -RZ, R27.reuse.H0_H0 ;  /* 0x2000001bff157230 */ /* 0x100fe40000004100 */
[----:B------:R-:W-:Y:S02]  /*30d0*/  HADD2.F32 R20, -RZ, R26.H0_H0 ;  /* 0x2000001aff147230 */ /* 0x000fe40000004100 */
[----:B------:R-:W-:Y:S01]  /*30e0*/  FFMA.FTZ R16, R19, R18, R16 ;  /* 0x0000001213107223 */ /* 0x000fe20000010010 */
[----:B------:R-:W-:-:S02]  /*30f0*/  HADD2.F32 R27, -RZ, R27.H1_H1 ;  /* 0x3000001bff1b7230 */ /* 0x000fc40000004100 */
[----:B------:R-:W-:Y:S02]  /*3100*/  HADD2.F32 R24, -RZ, R39.H1_H1 ;  /* 0x30000027ff187230 */ /* 0x000fe40000004100 */
[----:B------:R-:W-:Y:S02]  /*3110*/  HADD2.F32 R26, -RZ, R26.H1_H1 ;  /* 0x3000001aff1a7230 */ /* 0x000fe40000004100 */
[--C-:B------:R-:W-:Y:S02]  /*3120*/  HADD2.F32 R19, -RZ, R38.reuse.H1_H1 ;  /* 0x30000026ff137230 */ /* 0x100fe40000004100 */
[----:B------:R-:W-:Y:S02]  /*3130*/  HADD2.F32 R18, -RZ, R38.H0_H0 ;  /* 0x20000026ff127230 */ /* 0x000fe40000004100 */
[----:B------:R-:W-:Y:S01]  /*3140*/  FFMA.FTZ R45, R24, R27, R45 ;  /* 0x0000001b182d7223 */ /* 0x000fe2000001002d */
[----:B------:R-:W-:Y:S02]  /*3150*/  HADD2.F32 R37, -RZ, R37.H1_H1 ;  /* 0x30000025ff257230 */ /* 0x000fe40000004100 */
[----:B------:R-:W-:Y:S01]  /*3160*/  FFMA.FTZ R40, R19, R26, R40 ;  /* 0x0000001a13287223 */ /* 0x000fe20000010028 */
[----:B------:R-:W-:-:S02]  /*3170*/  HADD2.F32 R25, -RZ, R25.H1_H1 ;  /* 0x30000019ff197230 */ /* 0x000fc40000004100 */
[--C-:B------:R-:W-:Y:S02]  /*3180*/  HADD2.F32 R27, -RZ, R28.reuse.H0_H0 ;  /* 0x2000001cff1b7230 */ /* 0x100fe40000004100 */
[----:B------:R-:W-:Y:S01]  /*3190*/  FFMA.FTZ R43, R18, R20, R43 ;  /* 0x00000014122b7223 */ /* 0x000fe2000001002b */
[----:B------:R-:W-:Y:S02]  /*31a0*/  HADD2.F32 R28, -RZ, R28.H1_H1 ;  /* 0x3000001cff1c7230 */ /* 0x000fe40000004100 */
[----:B0-----:R-:W-:Y:S02]  /*31b0*/  HADD2.F32 R26, -RZ, R8.H1_H1 ;  /* 0x30000008ff1a7230 */ /* 0x001fe40000004100 */
[----:B------:R-:W-:Y:S01]  /*31c0*/  FFMA.FTZ R42, R37, R25, R42 ;  /* 0x00000019252a7223 */ /* 0x000fe2000001002a */
[--C-:B------:R-:W-:Y:S02]  /*31d0*/  HADD2.F32 R18, -RZ, R31.reuse.H0_H0 ;  /* 0x2000001fff127230 */ /* 0x100fe40000004100 */
[----:B------:R-:W-:-:S02]  /*31e0*/  HADD2.F32 R20, -RZ, R31.H1_H1 ;  /* 0x3000001fff147230 */ /* 0x000fc40000004100 */
[----:B------:R-:W-:Y:S02]  /*31f0*/  HADD2.F32 R22, -RZ, R39.H0_H0 ;  /* 0x20000027ff167230 */ /* 0x000fe40000004100 */
[--C-:B------:R-:W-:Y:S02]  /*3200*/  HADD2.F32 R31, -RZ, R9.reuse.H0_H0 ;  /* 0x20000009ff1f7230 */ /* 0x100fe40000004100 */
[----:B------:R-:W-:Y:S02]  /*3210*/  HADD2.F32 R23, -RZ, R9.H1_H1 ;  /* 0x30000009ff177230 */ /* 0x000fe40000004100 */
[----:B------:R-:W-:Y:S01]  /*3220*/  FFMA.FTZ R17, R26, R28, R17 ;  /* 0x0000001c1a117223 */ /* 0x000fe20000010011 */
[----:B------:R-:W-:Y:S02]  /*3230*/  HADD2.F32 R25, -RZ, R8.H0_H0 ;  /* 0x20000008ff197230 */ /* 0x000fe40000004100 */
[--C-:B------:R-:W-:Y:S02]  /*3240*/  HADD2.F32 R24, -RZ, R10.reuse.H0_H0 ;  /* 0x2000000aff187230 */ /* 0x100fe40000004100 */
[----:B------:R-:W-:-:S02]  /*3250*/  HADD2.F32 R9, -RZ, R10.H1_H1 ;  /* 0x3000000aff097230 */ /* 0x000fc40000004100 */
[--C-:B------:R-:W-:Y:S02]  /*3260*/  HADD2.F32 R8, -RZ, R11.reuse.H0_H0 ;  /* 0x2000000bff087230 */ /* 0x100fe40000004100 */
[----:B------:R-:W-:Y:S02]  /*3270*/  HADD2.F32 R10, -RZ, R11.H1_H1 ;  /* 0x3000000bff0a7230 */ /* 0x000fe40000004100 */
[----:B-1----:R-:W-:Y:S02]  /*3280*/  HADD2.F32 R26, -RZ, R12.H0_H0 ;  /* 0x2000000cff1a7230 */ /* 0x002fe40000004100 */
[----:B------:R-:W-:Y:S02]  /*3290*/  HADD2.F32 R11, -RZ, R32.H0_H0 ;  /* 0x20000020ff0b7230 */ /* 0x000fe40000004100 */
[----:B------:R-:W-:Y:S01]  /*32a0*/  FFMA.FTZ R41, R22, R21, R41 ;  /* 0x0000001516297223 */ /* 0x000fe20000010029 */
[----:B------:R-:W-:Y:S02]  /*32b0*/  HADD2.F32 R19, -RZ, R30.H1_H1 ;  /* 0x3000001eff137230 */ /* 0x000fe40000004100 */
[----:B------:R-:W-:-:S02]  /*32c0*/  HADD2.F32 R12, -RZ, R12.H1_H1 ;  /* 0x3000000cff0c7230 */ /* 0x000fc40000004100 */
[----:B------:R-:W-:Y:S02]  /*32d0*/  HADD2.F32 R32, -RZ, R32.H1_H1 ;  /* 0x30000020ff207230 */ /* 0x000fe40000004100 */
[----:B------:R-:W-:Y:S01]  /*32e0*/  FFMA.FTZ R25, R25, R27, R44 ;  /* 0x0000001b19197223 */ /* 0x000fe2000001002c */
[--C-:B------:R-:W-:Y:S02]  /*32f0*/  HADD2.F32 R21, -RZ, R29.reuse.H0_H0 ;  /* 0x2000001dff157230 */ /* 0x100fe40000004100 */
[----:B------:R-:W-:Y:S01]  /*3300*/  FFMA.FTZ R9, R9, R19, R40 ;  /* 0x0000001309097223 */ /* 0x000fe20000010028 */
[----:B------:R-:W-:Y:S02]  /*3310*/  HADD2.F32 R22, -RZ, R30.H0_H0 ;  /* 0x2000001eff167230 */ /* 0x000fe40000004100 */
[----:B------:R-:W-:Y:S01]  /*3320*/  FFMA.FTZ R12, R12, R32, R17 ;  /* 0x000000200c0c7223 */ /* 0x000fe20000010011 */
[----:B------:R-:W-:Y:S02]  /*3330*/  HADD2.F32 R29, -RZ, R29.H1_H1 ;  /* 0x3000001dff1d7230 */ /* 0x000fe40000004100 */
[----:B------:R-:W-:Y:S01]  /*3340*/  FFMA.FTZ R16, R31, R21, R16 ;  /* 0x000000151f107223 */ /* 0x000fe20000010010 */
[----:B------:R-:W-:-:S02]  /*3350*/  HADD2.F32 R17, -RZ, R13.H0_H0 ;  /* 0x2000000dff117230 */ /* 0x000fc40000004100 */
[----:B------:R-:W-:Y:S01]  /*3360*/  FFMA.FTZ R11, R26, R11, R25 ;  /* 0x0000000b1a0b7223 */ /* 0x000fe20000010019 */
[----:B------:R-:W-:Y:S02]  /*3370*/  HADD2.F32 R19, -RZ, R33.H0_H0 ;  /* 0x20000021ff137230 */ /* 0x000fe40000004100 */
[----:B------:R-:W-:Y:S01]  /*3380*/  FFMA.FTZ R22, R24, R22, R43 ;  /* 0x0000001618167223 */ /* 0x000fe2000001002b */
[----:B------:R-:W-:Y:S02]  /*3390*/  HADD2.F32 R24, -RZ, R13.H1_H1 ;  /* 0x3000000dff187230 */ /* 0x000fe40000004100 */
[----:B------:R-:W-:Y:S01]  /*33a0*/  FFMA.FTZ R23, R23, R29, R42 ;  /* 0x0000001d17177223 */ /* 0x000fe2000001002a */
[----:B------:R-:W-:Y:S02]  /*33b0*/  HADD2.F32 R33, -RZ, R33.H1_H1 ;  /* 0x30000021ff217230 */ /* 0x000fe40000004100 */
[----:B------:R-:W-:Y:S01]  /*33c0*/  FFMA.FTZ R16, R17, R19, R16 ;  /* 0x0000001311107223 */ /* 0x000fe20000010010 */
[----:B------:R-:W-:Y:S01]  /*33d0*/  FADD.FTZ R13, R11, R12 ;  /* 0x0000000c0b0d7221 */ /* 0x000fe20000010000 */
[----:B------:R-:W-:Y:S01]  /*33e0*/  FFMA.FTZ R8, R8, R18, R41 ;  /* 0x0000001208087223 */ /* 0x000fe20000010029 */
[----:B------:R-:W-:-:S02]  /*33f0*/  HADD2.F32 R11, -RZ, R14.H0_H0 ;  /* 0x2000000eff0b7230 */ /* 0x000fc40000004100 */
[----:B------:R-:W-:Y:S01]  /*3400*/  FFMA.FTZ R23, R24, R33, R23 ;  /* 0x0000002118177223 */ /* 0x000fe20000010017 */
[--C-:B------:R-:W-:Y:S02]  /*3410*/  HADD2.F32 R12, -RZ, R34.reuse.H0_H0 ;  /* 0x20000022ff0c7230 */ /* 0x100fe40000004100 */
        /* <DEDUP_REMOVED lines=9> */
[----:B------:R-:W-:Y:S01]  /*34b0*/  FADD.FTZ R18, R11, R18 ;  /* 0x000000120b127221 */ /* 0x000fe20000010000 */
[----:B------:R-:W-:Y:S01]  /*34c0*/  I2FP.F32.S32 R12, R12 ;  /* 0x0000000c000c7245 */ /* 0x000fe20000201400 */
[----:B------:R-:W-:Y:S02]  /*34d0*/  HADD2.F32 R35, -RZ, R35.H1_H1 ;  /* 0x30000023ff237230 */ /* 0x000fe40000004100 */
[----:B------:R-:W-:Y:S01]  /*34e0*/  FFMA.FTZ R10, R10, R20, R45 ;  /* 0x000000140a0a7223 */ /* 0x000fe2000001002d */
[----:B------:R-:W-:Y:S02]  /*34f0*/  HADD2.F32 R15, -RZ, R15.H1_H1 ;  /* 0x3000000fff0f7230 */ /* 0x000fe40000004100 */
[----:B------:R-:W-:Y:S01]  /*3500*/  FFMA.FTZ R8, R13, R16, R8 ;  /* 0x000000100d087223 */ /* 0x000fe20000010008 */
[----:B------:R-:W-:Y:S01]  /*3510*/  FADD.FTZ R9, R9, R18 ;  /* 0x0000001209097221 */ /* 0x000fe20000010000 */
[----:B-----5:R-:W-:Y:S01]  /*3520*/  FMUL.FTZ R12, R12, R59 ;  /* 0x0000003b0c0c7220 */ /* 0x020fe20000410000 */
[----:B------:R-:W-:Y:S01]  /*3530*/  FSETP.NEU.FTZ.AND P0, PT, R59, RZ, PT ;  /* 0x000000ff3b00720b */ /* 0x000fe20003f1d000 */
[----:B------:R-:W-:Y:S01]  /*3540*/  FFMA.FTZ R10, R15, R35, R10 ;  /* 0x000000230f0a7223 */ /* 0x000fe2000001000a */
[----:B------:R-:W-:Y:S01]  /*3550*/  FADD.FTZ R9, R8, R9 ;  /* 0x0000000908097221 */ /* 0x000fe20000010000 */
[----:B------:R-:W-:Y:S01]  /*3560*/  VIADD R8, R53, 0xffffffff ;  /* 0xffffffff35087836 */ /* 0x000fe20000000000 */
[----:B------:R-:W-:-:S02]  /*3570*/  FSEL R12, R12, RZ, P0 ;  /* 0x000000ff0c0c7208 */ /* 0x000fc40000000000 */
[----:B------:R-:W-:Y:S02]  /*3580*/  FADD.FTZ R9, R10, R9 ;  /* 0x000000090a097221 */ /* 0x000fe40000010000 */
[----:B------:R-:W-:Y:S02]  /*3590*/  ISETP.GE.AND P0, PT, R8, R61, PT ;  /* 0x0000003d0800720c */ /* 0x000fe40003f06270 */
[----:B------:R-:W-:-:S05]  /*35a0*/  FFMA.FTZ R9, R9, UR13, R12 ;  /* 0x0000000d09097c23 */ /* 0x000fca000801000c */
[----:B------:R-:W-:-:S05]  /*35b0*/  FSEL R8, R9, RZ, !P0 ;  /* 0x000000ff09087208 */ /* 0x000fca0004000000 */
[----:B------:R1:W-:Y:S01]  /*35c0*/  STS [R55], R8 ;  /* 0x0000000837007388 */ /* 0x0003e20000000800 */
[----:B------:R-:W-:-:S07]  /*35d0*/  @!P0 FMNMX.FTZ R56, R56, R9, !PT ;  /* 0x0000000938388209 */ /* 0x000fce0007810000 */
.L_x_20593:
[----:B------:R-:W-:Y:S05]  /*35e0*/  BSYNC.RECONVERGENT B1 ;  /* 0x0000000000017941 */ /* 0x000fea0003800200 */
.L_x_20592:
[----:B------:R-:W-:Y:S02]  /*35f0*/  IADD3 R6, P0, PT, R6, 0x10, RZ ;  /* 0x0000001006067810 */ /* 0x000fe40007f1e0ff */
[----:B01----:R-:W-:Y:S02]  /*3600*/  IADD3 R55, PT, PT, R55, 0x200, RZ ;  /* 0x0000020037377810 */ /* 0x003fe40007ffe0ff */
[----:B------:R-:W-:Y:S02]  /*3610*/  IADD3 R54, PT, PT, R54, 0x80, RZ ;  /* 0x0000008036367810 */ /* 0x000fe40007ffe0ff */
[----:B------:R-:W-:Y:S02]  /*3620*/  IADD3 R53, PT, PT, R53, 0x80, RZ ;  /* 0x0000008035357810 */ /* 0x000fe40007ffe0ff */
[----:B------:R-:W-:Y:S01]  /*3630*/  IADD3.X R7, PT, PT, RZ, R7, RZ, P0, !PT ;  /* 0x00000007ff077210 */ /* 0x000fe200007fe4ff */
[----:B------:R-:W-:Y:S06]  /*3640*/  @!P1 BRA `(.L_x_20594) ;  /* 0xffffffd000dc9947 */ /* 0x000fec000383ffff */
.L_x_20591:
[----:B------:R-:W-:Y:S05]  /*3650*/  BSYNC.RECONVERGENT B0 ;  /* 0x0000000000007941 */ /* 0x000fea0003800200 */
.L_x_20590:
[----:B------:R-:W0:Y:S01]  /*3660*/  SHFL.BFLY PT, R7, R56, 0x10, 0x1f ;  /* 0x0e001f0038077f89 */ /* 0x000e2200000e0000 */
[----:B------:R-:W-:Y:S01]  /*3670*/  LOP3.LUT P0, R45, R50, 0x1f, RZ, 0xc0, !PT ;  /* 0x0000001f322d7812 */ /* 0x000fe2000780c0ff */
[----:B------:R-:W-:Y:S01]  /*3680*/  BSSY.RECONVERGENT B0, `(.L_x_20595) ;  /* 0x0000103000007945 */ /* 0x000fe20003800200 */
[----:B------:R-:W-:Y:S02]  /*3690*/  SHF.R.U32.HI R10, RZ, 0x5, R50 ;  /* 0x00000005ff0a7819 */ /* 0x000fe40000011632 */
[----:B------:R-:W-:Y:S02]  /*36a0*/  ISETP.GT.U32.AND P1, PT, R45, 0x3, PT ;  /* 0x000000032d00780c */ /* 0x000fe40003f24070 */
[----:B------:R-:W-:Y:S02]  /*36b0*/  MOV R14, 0xff7fffff ;  /* 0xff7fffff000e7802 */ /* 0x000fe40000000f00 */
[----:B0-----:R-:W-:-:S05]  /*36c0*/  FMNMX.FTZ R7, R7, R56, !PT ;  /* 0x0000003807077209 */ /* 0x001fca0007810000 */
[----:B------:R-:W0:Y:S02]  /*36d0*/  SHFL.BFLY PT, R2, R7, 0x8, 0x1f ;  /* 0x0d001f0007027f89 */ /* 0x000e2400000e0000 */
[----:B0-----:R-:W-:Y:S02]  /*36e0*/  FMNMX.FTZ R6, R7, R2, !PT ;  /* 0x0000000207067209 */ /* 0x001fe40007810000 */
        /* <DEDUP_REMOVED lines=9> */
[-C--:B------:R-:W-:Y:S02]  /*3780*/  LEA R6, R10, R13.reuse, 0x2 ;  /* 0x0000000d0a067211 */ /* 0x080fe400078e10ff */
[----:B------:R-:W-:Y:S02]  /*3790*/  LEA R7, R45, R13, 0x2 ;  /* 0x0000000d2d077211 */ /* 0x000fe400078e10ff */
[----:B-1----:R-:W-:Y:S01]  /*37a0*/  FMNMX.FTZ R15, R11, R12, !PT ;  /* 0x0000000c0b0f7209 */ /* 0x002fe20007810000 */
[----:B------:R-:W-:-:S04]  /*37b0*/  HFMA2 R11, -RZ, RZ, 0, 0 ;  /* 0x00000000ff0b7431 */ /* 0x000fc800000001ff */
        /* <DEDUP_REMOVED lines=32> */
.L_x_20599:
        /* <DEDUP_REMOVED lines=11> */
.L_x_20598:
[----:B------:R-:W-:Y:S05]  /*3a70*/  BSYNC.RECONVERGENT B1 ;  /* 0x0000000000017941 */ /* 0x000fea0003800200 */
.L_x_20597:
        /* <DEDUP_REMOVED lines=12> */
.L_x_20602:
        /* <DEDUP_REMOVED lines=25> */
[----:B------:R-:W-:Y:S01]  /*3cd0*/  FADD.FTZ R27, -R12, R27 ;  /* 0x0000001b0c1b7221 */ /* 0x000fe20000010100 */
[----:B------:R-:W-:-:S02]  /*3ce0*/  FMUL.FTZ R24, R25, 1.4426950216293334961 ;  /* 0x3fb8aa3b19187820 */ /* 0x000fc40000410000 */
[----:B------:R-:W3:Y:S01]  /*3cf0*/  LDS R25, [R13+0x1400] ;  /* 0x001400000d197984 */ /* 0x000ee20000000800 */
[----:B------:R-:W-:Y:S01]  /*3d00*/  FADD.FTZ R29, -R12, R29 ;  /* 0x0000001d0c1d7221 */ /* 0x000fe20000010100 */
[----:B------:R-:W-:Y:S02]  /*3d10*/  FMUL.FTZ R26, R27, 1.4426950216293334961 ;  /* 0x3fb8aa3b1b1a7820 */ /* 0x000fe40000410000 */
[----:B------:R-:W0:Y:S01]  /*3d20*/  MUFU.EX2 R18, R18 ;  /* 0x0000001200127308 */ /* 0x000e220000000800 */
[----:B------:R-:W3:Y:S01]  /*3d30*/  LDS R27, [R13+0x1600] ;  /* 0x001600000d1b7984 */ /* 0x000ee20000000800 */
[----:B------:R-:W-:Y:S01]  /*3d40*/  FMUL.FTZ R28, R29, 1.4426950216293334961 ;  /* 0x3fb8aa3b1d1c7820 */ /* 0x000fe20000410000 */
[----:B-1----:R-:W-:Y:S01]  /*3d50*/  FADD.FTZ R11, R16, R11 ;  /* 0x0000000b100b7221 */ /* 0x002fe20000010000 */
[C---:B------:R-:W-:Y:S01]  /*3d60*/  FADD.FTZ R31, -R12.reuse, R31 ;  /* 0x0000001f0c1f7221 */ /* 0x040fe20000010100 */
[----:B------:R-:W1:Y:S01]  /*3d70*/  LDS R29, [R13+0x1800] ;  /* 0x001800000d1d7984 */ /* 0x000e620000000800 */
[----:B------:R-:W-:-:S02]  /*3d80*/  FADD.FTZ R33, -R12, R33 ;  /* 0x000000210c217221 */ /* 0x000fc40000010100 */
[----:B------:R-:W2:Y:S01]  /*3d90*/  MUFU.EX2 R22, R22 ;  /* 0x0000001600167308 */ /* 0x000ea20000000800 */
[----:B------:R-:W-:Y:S01]  /*3da0*/  FMUL.FTZ R30, R31, 1.4426950216293334961 ;  /* 0x3fb8aa3b1f1e7820 */ /* 0x000fe20000410000 */
[----:B------:R-:W-:Y:S01]  /*3db0*/  FMUL.FTZ R33, R33, 1.4426950216293334961 ;  /* 0x3fb8aa3b21217820 */ /* 0x000fe20000410000 */
[----:B------:R-:W-:Y:S04]  /*3dc0*/  STS [R13+-0x400], R16 ;  /* 0xfffc00100d007388 */ /* 0x000fe80000000800 */
[----:B----4-:R-:W-:Y:S01]  /*3dd0*/  STS [R13], R20 ;  /* 0x000000140d007388 */ /* 0x010fe20000000800 */
[----:B------:R-:W4:Y:S01]  /*3de0*/  MUFU.EX2 R24, R24 ;  /* 0x0000001800187308 */ /* 0x000f220000000800 */
[----:B0-----:R-:W-:Y:S02]  /*3df0*/  FADD.FTZ R11, R11, R18 ;  /* 0x000000120b0b7221 */ /* 0x001fe40000010000 */
[----:B------:R-:W-:Y:S01]  /*3e00*/  STS [R13+-0x200], R18 ;  /* 0xfffe00120d007388 */ /* 0x000fe20000000800 */
[----:B------:R-:W-:Y:S01]  /*3e10*/  FADD.FTZ R19, -R12, R17 ;  /* 0x000000110c137221 */ /* 0x000fe20000010100 */
[----:B------:R-:W-:-:S02]  /*3e20*/  FADD.FTZ R11, R11, R20 ;  /* 0x000000140b0b7221 */ /* 0x000fc40000010000 */
[----:B------:R-:W0:Y:S01]  /*3e30*/  LDS R17, [R13+0x1a00] ;  /* 0x001a00000d117984 */ /* 0x000e220000000800 */
[----:B------:R-:W1:Y:S01]  /*3e40*/  MUFU.EX2 R26, R26 ;  /* 0x0000001a001a7308 */ /* 0x000e620000000800 */
[----:B------:R-:W-:Y:S01]  /*3e50*/  FMUL.FTZ R19, R19, 1.4426950216293334961 ;  /* 0x3fb8aa3b13137820 */ /* 0x000fe20000410000 */
[----:B--2---:R-:W-:Y:S01]  /*3e60*/  FADD.FTZ R11, R11, R22 ;  /* 0x000000160b0b7221 */ /* 0x004fe20000010000 */
[C---:B------:R-:W-:Y:S01]  /*3e70*/  FADD.FTZ R21, -R12.reuse, R21 ;  /* 0x000000150c157221 */ /* 0x040fe20000010100 */
[----:B------:R-:W-:Y:S01]  /*3e80*/  STS [R13+0x200], R22 ;  /* 0x000200160d007388 */ /* 0x000fe20000000800 */
[C---:B---3--:R-:W-:Y:S02]  /*3e90*/  FADD.FTZ R23, -R12.reuse, R23 ;  /* 0x000000170c177221 */ /* 0x048fe40000010100 */
[----:B------:R-:W-:Y:S01]  /*3ea0*/  FMUL.FTZ R21, R21, 1.4426950216293334961 ;  /* 0x3fb8aa3b15157820 */ /* 0x000fe20000410000 */
[----:B------:R-:W2:Y:S01]  /*3eb0*/  MUFU.EX2 R28, R28 ;  /* 0x0000001c001c7308 */ /* 0x000ea20000000800 */
[----:B----4-:R-:W-:Y:S01]  /*3ec0*/  FADD.FTZ R11, R11, R24 ;  /* 0x000000180b0b7221 */ /* 0x010fe20000010000 */
[----:B------:R-:W-:Y:S01]  /*3ed0*/  FMUL.FTZ R23, R23, 1.4426950216293334961 ;  /* 0x3fb8aa3b17177820 */ /* 0x000fe20000410000 */
[----:B------:R-:W-:Y:S01]  /*3ee0*/  STS [R13+0x400], R24 ;  /* 0x000400180d007388 */ /* 0x000fe20000000800 */
[----:B------:R-:W-:-:S04]  /*3ef0*/  FADD.FTZ R25, -R12, R25 ;  /* 0x000000190c197221 */ /* 0x000fc80000010100 */
[----:B------:R-:W3:Y:S01]  /*3f00*/  MUFU.EX2 R30, R30 ;  /* 0x0000001e001e7308 */ /* 0x000ee20000000800 */
[----:B-1----:R-:W-:Y:S01]  /*3f10*/  FADD.FTZ R11, R11, R26 ;  /* 0x0000001a0b0b7221 */ /* 0x002fe20000010000 */
[----:B------:R-:W-:Y:S01]  /*3f20*/  FMUL.FTZ R25, R25, 1.4426950216293334961 ;  /* 0x3fb8aa3b19197820 */ /* 0x000fe20000410000 */
[C---:B------:R-:W-:Y:S01]  /*3f30*/  FADD.FTZ R27, -R12.reuse, R27 ;  /* 0x0000001b0c1b7221 */ /* 0x040fe20000010100 */
[----:B------:R-:W-:Y:S01]  /*3f40*/  STS [R13+0x600], R26 ;  /* 0x0006001a0d007388 */ /* 0x000fe20000000800 */
[C---:B------:R-:W-:Y:S02]  /*3f50*/  FADD.FTZ R29, -R12.reuse, R29 ;  /* 0x0000001d0c1d7221 */ /* 0x040fe40000010100 */
[----:B------:R-:W-:Y:S01]  /*3f60*/  FMUL.FTZ R27, R27, 1.4426950216293334961 ;  /* 0x3fb8aa3b1b1b7820 */ /* 0x000fe20000410000 */
        /* <DEDUP_REMOVED lines=10> */
[----:B------:R-:W-:Y:S01]  /*4010*/  STS [R13+0xc00], R32 ;  /* 0x000c00200d007388 */ /* 0x000fe20000000800 */
[----:B------:R-:W-:-:S05]  /*4020*/  FMUL.FTZ R17, R17, 1.4426950216293334961 ;  /* 0x3fb8aa3b11117820 */ /* 0x000fca0000410000 */
        /* <DEDUP_REMOVED lines=21> */
.L_x_20601:
[----:B------:R-:W-:Y:S05]  /*4180*/  BSYNC.RECONVERGENT B1 ;  /* 0x0000000000017941 */ /* 0x000fea0003800200 */
.L_x_20600:
        /* <DEDUP_REMOVED lines=55> */
.L_x_20604:
[----:B------:R-:W-:Y:S05]  /*4500*/  BSYNC.RECONVERGENT B1 ;  /* 0x0000000000017941 */ /* 0x000fea0003800200 */
.L_x_20603:
        /* <DEDUP_REMOVED lines=26> */
.L_x_20596:
[----:B------:R-:W-:Y:S05]  /*46b0*/  BSYNC.RECONVERGENT B0 ;  /* 0x0000000000007941 */ /* 0x000fea0003800200 */
.L_x_20595:
        /* <DEDUP_REMOVED lines=40> */
.L_x_20609:
[----:B------:R-:W0:Y:S01]  /*4940*/  LDS R7, [R11] ;  /* 0x000000000b077984 */ /* 0x000e220000000800 */
[----:B------:R-:W-:-:S04]  /*4950*/  IADD3 R13, PT, PT, R13, 0x1, RZ ;  /* 0x000000010d0d7810 */ /* 0x000fc80007ffe0ff */
[----:B------:R-:W-:Y:S01]  /*4960*/  ISETP.NE.AND P0, PT, R13, RZ, PT ;  /* 0x000000ff0d00720c */ /* 0x000fe20003f05270 */
[----:B0-----:R-:W-:-:S05]  /*4970*/  FMUL.FTZ R14, R7, R6 ;  /* 0x00000006070e7220 */ /* 0x001fca0000410000 */
[----:B------:R0:W-:Y:S02]  /*4980*/  STS [R11], R14 ;  /* 0x0000000e0b007388 */ /* 0x0001e40000000800 */
[----:B0-----:R-:W-:-:S05]  /*4990*/  IADD3 R11, PT, PT, R11, 0x200, RZ ;  /* 0x000002000b0b7810 */ /* 0x001fca0007ffe0ff */
[----:B------:R-:W-:Y:S05]  /*49a0*/  @P0 BRA `(.L_x_20609) ;  /* 0xfffffffc00e40947 */ /* 0x000fea000383ffff */
.L_x_20608:
[----:B------:R-:W-:Y:S05]  /*49b0*/  BSYNC.RECONVERGENT B1 ;  /* 0x0000000000017941 */ /* 0x000fea0003800200 */
.L_x_20607:
[----:B------:R-:W-:Y:S05]  /*49c0*/  @!P1 BRA `(.L_x_20606) ;  /* 0x0000000400b89947 */ /* 0x000fea0003800000 */
[----:B------:R-:W-:Y:S01]  /*49d0*/  IADD3 R11, PT, PT, -R12, R9, RZ ;  /* 0x000000090c0b7210 */ /* 0x000fe20007ffe1ff */
        /* <DEDUP_REMOVED lines=10> */
.L_x_20612:
        /* <DEDUP_REMOVED lines=52> */
.L_x_20611:
[----:B------:R-:W-:Y:S05]  /*4dc0*/  BSYNC.RECONVERGENT B1 ;  /* 0x0000000000017941 */ /* 0x000fea0003800200 */
.L_x_20610:
        /* <DEDUP_REMOVED lines=31> */
.L_x_20614:
[----:B------:R-:W-:Y:S05]  /*4fc0*/  BSYNC.RECONVERGENT B1 ;  /* 0x0000000000017941 */ /* 0x000fea0003800200 */
.L_x_20613:
        /* <DEDUP_REMOVED lines=14> */
.L_x_20606:
[----:B------:R-:W-:Y:S05]  /*50b0*/  BSYNC.RECONVERGENT B0 ;  /* 0x0000000000007941 */ /* 0x000fea0003800200 */
.L_x_20605:
        /* <DEDUP_REMOVED lines=17> */
[----:B------:R-:W-:Y:S01]  /*51d0*/  MOV R21, RZ ;  /* 0x000000ff00157202 */ /* 0x000fe20000000f00 */
[----:B------:R-:W-:Y:S06]  /*51e0*/  @P0 BRA `(.L_x_20616) ;  /* 0x0000004400700947 */ /* 0x000fec0003800000 */
[----:B0-----:R-:W0:Y:S01]  /*51f0*/  I2F.RP R11, R0 ;  /* 0x00000000000b7306 */ /* 0x001e220000209400 */
[----:B------:R-:W4:Y:S01]  /*5200*/  LDCU UR8, c[0x0][0x3b8] ;  /* 0x00007700ff0877ac */ /* 0x000f220008000800 */
[----:B-1----:R-:W-:Y:S02]  /*5210*/  SHF.R.U32.HI R6, RZ, 0x3, R50 ;  /* 0x00000003ff067819 */ /* 0x002fe40000011632 */
[----:B------:R-:W-:Y:S01]  /*5220*/  MOV R7, RZ ;  /* 0x000000ff00077202 */ /* 0x000fe20000000f00 */
[----:B------:R-:W1:Y:S01]  /*5230*/  LDCU.64 UR10, c[0x0][0x3a8] ;  /* 0x00007500ff0a77ac */ /* 0x000e620008000a00 */
[----:B------:R-:W-:Y:S02]  /*5240*/  LOP3.LUT R6, R6, 0x7c, RZ, 0xc0, !PT ;  /* 0x0000007c06067812 */ /* 0x000fe400078ec0ff */
[----:B------:R-:W-:Y:S01]  /*5250*/  SHF.L.U32 R46, R50, 0x3, RZ ;  /* 0x00000003322e7819 */ /* 0x000fe200000006ff */
[----:B------:R-:W2:Y:S01]  /*5260*/  LDCU UR9, c[0x0][0x3d0] ;  /* 0x00007a00ff0977ac */ /* 0x000ea20008000800 */
[----:B------:R-:W-:-:S02]  /*5270*/  IADD3 R20, PT, PT, R10, -R5, RZ ;  /* 0x800000050a147210 */ /* 0x000fc40007ffe0ff */
[----:B------:R-:W-:Y:S01]  /*5280*/  MOV R44, RZ ;  /* 0x000000ff002c7202 */ /* 0x000fe20000000f00 */
[----:B0-----:R-:W0:Y:S01]  /*5290*/  MUFU.RCP R11, R11 ;  /* 0x0000000b000b7308 */ /* 0x001e220000001000 */
[----:B----4-:R-:W-:Y:S01]  /*52a0*/  IMAD R9, R51, UR8, RZ ;  /* 0x0000000833097c24 */ /* 0x010fe2000f8e02ff */
[----:B------:R-:W4:Y:S03]  /*52b0*/  LDCU UR8, c[0x0][0x3ec] ;  /* 0x00007d80ff0877ac */ /* 0x000f260008000800 */
[----:B------:R-:W-:-:S04]  /*52c0*/  IMAD.WIDE R6, R9, 0x4, R6 ;  /* 0x0000000409067825 */ /* 0x000fc800078e0206 */
[----:B------:R-:W-:Y:S02]  /*52d0*/  IMAD.SHL.U32 R9, R50, 0x20, RZ ;  /* 0x0000002032097824 */ /* 0x000fe400078e00ff */
[----:B--2---:R-:W-:Y:S01]  /*52e0*/  IMAD R58, R3, UR9, RZ ;  /* 0x00000009033a7c24 */ /* 0x004fe2000f8e02ff */
[----:B------:R-:W-:Y:S02]  /*52f0*/  LOP3.LUT R3, R46, 0xf8, RZ, 0xc0, !PT ;  /* 0x000000f82e037812 */ /* 0x000fe400078ec0ff */
[----:B0-----:R-:W-:Y:S02]  /*5300*/  IADD3 R12, PT, PT, R11, 0xffffffe, RZ ;  /* 0x0ffffffe0b0c7810 */ /* 0x001fe40007ffe0ff */
[----:B------:R-:W-:Y:S02]  /*5310*/  IADD3 R11, PT, PT, R8, 0x1a0, RZ ;  /* 0x000001a0080b7810 */ /* 0x000fe40007ffe0ff */
[----:B------:R0:W2:Y:S01]  /*5320*/  F2I.FTZ.U32.TRUNC.NTZ R13, R12 ;  /* 0x0000000c000d7305 */ /* 0x0000a2000021f000 */
[----:B------:R-:W-:-:S02]  /*5330*/  LOP3.LUT R9, R9, 0x60, RZ, 0xe2, !PT ;  /* 0x0000006009097812 */ /* 0x000fc400078ee2ff */
[----:B------:R-:W-:Y:S02]  /*5340*/  LEA R2, R2, R11, 0x18 ;  /* 0x0000000b02027211 */ /* 0x000fe400078ec0ff */
[----:B------:R-:W-:Y:S02]  /*5350*/  LEA R9, R10, R9, 0x7 ;  /* 0x000000090a097211 */ /* 0x000fe400078e38ff */
[----:B-1----:R-:W-:Y:S02]  /*5360*/  IADD3 R8, P0, PT, R6, UR10, RZ ;  /* 0x0000000a06087c10 */ /* 0x002fe4000ff1e0ff */
[----:B0-----:R-:W-:Y:S02]  /*5370*/  MOV R12, RZ ;  /* 0x000000ff000c7202 */ /* 0x001fe40000000f00 */
[----:B------:R-:W-:Y:S02]  /*5380*/  IADD3 R6, PT, PT, R9, 0x10, R2 ;  /* 0x0000001009067810 */ /* 0x000fe40007ffe002 */
[----:B------:R-:W-:-:S02]  /*5390*/  LEA R9, R10, 0x3, 0x5 ;  /* 0x000000030a097811 */ /* 0x000fc400078e28ff */
[----:B--2---:R-:W-:Y:S02]  /*53a0*/  IADD3 R15, PT, PT, RZ, -R13, RZ ;  /* 0x8000000dff0f7210 */ /* 0x004fe40007ffe0ff */
[----:B------:R-:W-:Y:S02]  /*53b0*/  IADD3.X R7, PT, PT, R7, UR11, RZ, P0, !PT ;  /* 0x0000000b07077c10 */ /* 0x000fe400087fe4ff */
[----:B----4-:R-:W-:Y:S01]  /*53c0*/  IADD3 R4, PT, PT, R4, -UR8, RZ ;  /* 0x8000000804047c10 */ /* 0x010fe2000fffe0ff */
[----:B------:R-:W-:Y:S01]  /*53d0*/  IMAD R11, R15, R0, RZ ;  /* 0x000000000f0b7224 */ /* 0x000fe200078e02ff */
[----:B------:R-:W-:Y:S02]  /*53e0*/  LOP3.LUT R46, R9, 0x18, R46, 0xf8, !PT ;  /* 0x00000018092e7812 */ /* 0x000fe400078ef82e */
[----:B-----5:R-:W-:Y:S01]  /*53f0*/  SHF.R.S32.HI R59, RZ, 0x1f, R58 ;  /* 0x0000001fff3b7819 */ /* 0x020fe2000001143a */
[----:B------:R-:W-:Y:S01]  /*5400*/  IMAD.HI.U32 R2, R13, R11, R12 ;  /* 0x0000000b0d027227 */ /* 0x000fe200078e000c */
[----:B------:R-:W-:-:S07]  /*5410*/  IADD3 R11, PT, PT, R10, 0x1, RZ ;  /* 0x000000010a0b7810 */ /* 0x000fce0007ffe0ff */
.L_x_20667:
[----:B------:R-:W0:Y:S01]  /*5420*/  LDC R18, c[0x0][0x3f0] ;  /* 0x0000fc00ff127b82 */ /* 0x000e220000000800 */
[----:B------:R-:W-:Y:S01]  /*5430*/  IADD3 R13, PT, PT, R9, -0x3, RZ ;  /* 0xfffffffd090d7810 */ /* 0x000fe20007ffe0ff */
[----:B------:R-:W-:Y:S03]  /*5440*/  BSSY.RECONVERGENT B0, `(.L_x_20617) ;  /* 0x000042c000007945 */ /* 0x000fe60003800200 */
[----:B------:R-:W-:-:S03]  /*5450*/  IABS R17, R13 ;  /* 0x0000000d00117213 */ /* 0x000fc60000000000 */
[----:B-1----:R-:W1:Y:S02]  /*5460*/  LDC R12, c[0x0][0x3f4] ;  /* 0x0000fd00ff0c7b82 */ /* 0x002e640000000800 */
        /* <DEDUP_REMOVED lines=14> */
[----:B------:R-:W-:Y:S02]  /*5550*/  ISETP.NE.AND P1, PT, R12, RZ, PT ;  /* 0x000000ff0c00720c */ /* 0x000fe40003f25270 */
[----:B------:R-:W0:Y:S07]  /*5560*/  F2I.FTZ.U32.TRUNC.NTZ R13, R17 ;  /* 0x00000011000d7305 */ /* 0x000e2e000021f000 */
[----:B------:R-:W-:-:S04]  /*5570*/  @P0 IADD3 R15, PT, PT, R15, 0x1, RZ ;  /* 0x000000010f0f0810 */ /* 0x000fc80007ffe0ff */
[----:B------:R-:W-:Y:S02]  /*5580*/  @!P2 IADD3 R15, PT, PT, RZ, -R15, RZ ;  /* 0x8000000fff0fa210 */ /* 0x000fe40007ffe0ff */
[----:B------:R-:W-:Y:S01]  /*5590*/  @!P1 LOP3.LUT R15, RZ, R12, RZ, 0x33, !PT ;  /* 0x0000000cff0f9212 */ /* 0x000fe200078e33ff */
[----:B------:R-:W-:Y:S01]  /*55a0*/  HFMA2 R12, -RZ, RZ, 0, 0 ;  /* 0x00000000ff0c7431 */ /* 0x000fe200000001ff */
[----:B0-----:R-:W-:Y:S02]  /*55b0*/  IADD3 R19, PT, PT, RZ, -R13, RZ ;  /* 0x8000000dff137210 */ /* 0x001fe40007ffe0ff */
[----:B------:R-:W-:Y:S02]  /*55c0*/  IADD3 R16, PT, PT, R15, R57, RZ ;  /* 0x000000390f107210 */ /* 0x000fe40007ffe0ff */
[----:B------:R-:W-:Y:S01]  /*55d0*/  ISETP.NE.AND P2, PT, R18, RZ, PT ;  /* 0x000000ff1200720c */ /* 0x000fe20003f45270 */
[----:B------:R-:W-:Y:S01]  /*55e0*/  IMAD R19, R19, R14, RZ ;  /* 0x0000000e13137224 */ /* 0x000fe200078e02ff */
[----:B------:R-:W-:-:S02]  /*55f0*/  IABS R17, R16 ;  /* 0x0000001000117213 */ /* 0x000fc40000000000 */
[----:B------:R-:W-:Y:S01]  /*5600*/  ISETP.GE.AND P1, PT, R16, RZ, PT ;  /* 0x000000ff1000720c */ /* 0x000fe20003f26270 */
[----:B------:R-:W-:Y:S01]  /*5610*/  IMAD.HI.U32 R12, R13, R19, R12 ;  /* 0x000000130d0c7227 */ /* 0x000fe200078e000c */
[----:B------:R-:W-:-:S05]  /*5620*/  MOV R13, R17 ;  /* 0x00000011000d7202 */ /* 0x000fca0000000f00 */
[----:B------:R-:W-:-:S05]  /*5630*/  IMAD.HI.U32 R12, R12, R13, RZ ;  /* 0x0000000d0c0c7227 */ /* 0x000fca00078e00ff */
[----:B------:R-:W-:-:S05]  /*5640*/  IADD3 R12, PT, PT, RZ, -R12, RZ ;  /* 0x8000000cff0c7210 */ /* 0x000fca0007ffe0ff */
[----:B------:R-:W-:-:S05]  /*5650*/  IMAD R13, R14, R12, R13 ;  /* 0x0000000c0e0d7224 */ /* 0x000fca00078e020d */
[----:B------:R-:W-:-:S13]  /*5660*/  ISETP.GT.U32.AND P0, PT, R14, R13, PT ;  /* 0x0000000d0e00720c */ /* 0x000fda0003f04070 */
[----:B------:R-:W-:-:S05]  /*5670*/  @!P0 IMAD.IADD R13, R13, 0x1, -R14 ;  /* 0x000000010d0d8824 */ /* 0x000fca00078e0a0e */
[----:B------:R-:W-:-:S13]  /*5680*/  ISETP.GT.U32.AND P0, PT, R14, R13, PT ;  /* 0x0000000d0e00720c */ /* 0x000fda0003f04070 */
[----:B------:R-:W-:Y:S02]  /*5690*/  @!P0 IADD3 R13, PT, PT, R13, -R14, RZ ;  /* 0x8000000e0d0d8210 */ /* 0x000fe40007ffe0ff */
[----:B------:R-:W-:Y:S02]  /*56a0*/  ISETP.GT.AND P0, PT, R15, R4, PT ;  /* 0x000000040f00720c */ /* 0x000fe40003f04270 */
[----:B------:R-:W-:Y:S02]  /*56b0*/  @!P1 IADD3 R13, PT, PT, RZ, -R13, RZ ;  /* 0x8000000dff0d9210 */ /* 0x000fe40007ffe0ff */
[----:B------:R-:W-:-:S04]  /*56c0*/  @!P2 LOP3.LUT R13, RZ, R18, RZ, 0x33, !PT ;  /* 0x00000012ff0da212 */ /* 0x000fc800078e33ff */
[----:B------:R-:W-:-:S13]  /*56d0*/  ISETP.NE.AND P1, PT, R13, RZ, PT ;  /* 0x000000ff0d00720c */ /* 0x000fda0003f25270 */
[----:B--2-4-:R-:W-:Y:S05]  /*56e0*/  @!P0 BRA P1, `(.L_x_20618) ;  /* 0x0000004000048947 */ /* 0x014fea0000800000 */
[----:B------:R-:W-:Y:S01]  /*56f0*/  MOV R54, R8 ;  /* 0x0000000800367202 */ /* 0x000fe20000000f00 */
[----:B------:R-:W0:Y:S01]  /*5700*/  LDS.128 R12, [R6+-0x10] ;  /* 0xfffff000060c7984 */ /* 0x000e220000000c00 */
[----:B------:R-:W-:-:S03]  /*5710*/  MOV R55, R7 ;  /* 0x0000000700377202 */ /* 0x000fc60000000f00 */
[----:B------:R-:W1:Y:S04]  /*5720*/  LDS.128 R16, [R6] ;  /* 0x0000000006107984 */ /* 0x000e680000000c00 */
[----:B------:R2:W4:Y:S01]  /*5730*/  LDG.E.CONSTANT R53, desc[UR6][R54.64] ;  /* 0x0000000636357981 */ /* 0x000522000c1e9900 */
[----:B------:R-:W-:Y:S01]  /*5740*/  BSSY.RECONVERGENT B2, `(.L_x_20619) ;  /* 0x000002d000027945 */ /* 0x000fe20003800200 */
[----:B--2---:R-:W-:Y:S02]  /*5750*/  IADD3 R54, PT, PT, R46, -0x3, RZ ;  /* 0xfffffffd2e367810 */ /* 0x004fe40007ffe0ff */
[----:B0-----:R-:W-:Y:S02]  /*5760*/  F2FP.F16.F32.PACK_AB R47, R13, R12 ;  /* 0x0000000c0d2f723e */ /* 0x001fe400000000ff */
[----:B------:R-:W-:-:S02]  /*5770*/  F2FP.F16.F32.PACK_AB R14, R15, R14 ;  /* 0x0000000e0f0e723e */ /* 0x000fc400000000ff */
[----:B-1----:R-:W-:Y:S01]  /*5780*/  F2FP.F16.F32.PACK_AB R56, R19, R18 ;  /* 0x000000121338723e */ /* 0x002fe200000000ff */
[----:B----4-:R-:W-:-:S03]  /*5790*/  IMAD.WIDE R52, R53, UR12, R58 ;  /* 0x0000000c35347c25 */ /* 0x010fc6000f8e023a */
[----:B------:R-:W-:Y:S02]  /*57a0*/  IADD3 R12, P0, PT, R3, R52, RZ ;  /* 0x00000034030c7210 */ /* 0x000fe40007f1e0ff */
[----:B------:R-:W-:Y:S02]  /*57b0*/  MOV R52, R14 ;  /* 0x0000000e00347202 */ /* 0x000fe40000000f00 */
[----:B------:R-:W-:Y:S02]  /*57c0*/  IADD3.X R53, PT, PT, RZ, R53, RZ, P0, !PT ;  /* 0x00000035ff357210 */ /* 0x000fe400007fe4ff */
[----:B---3--:R-:W-:Y:S02]  /*57d0*/  LEA R62, P1, R12, UR4, 0x1 ;  /* 0x000000040c3e7c11 */ /* 0x008fe4000f8208ff */
        /* <DEDUP_REMOVED lines=35> */
.L_x_20620:
[----:B------:R-:W-:Y:S05]  /*5a10*/  BSYNC.RECONVERGENT B2 ;  /* 0x0000000000027941 */ /* 0x000fea0003800200 */
.L_x_20619:
        /* <DEDUP_REMOVED lines=41> */
.L_x_20622:
[----:B------:R-:W-:Y:S05]  /*5cb0*/  BSYNC.RECONVERGENT B2 ;  /* 0x0000000000027941 */ /* 0x000fea0003800200 */
.L_x_20621:
        /* <DEDUP_REMOVED lines=41> */
.L_x_20624:
[----:B------:R-:W-:Y:S05]  /*5f50*/  BSYNC.RECONVERGENT B2 ;  /* 0x0000000000027941 */ /* 0x000fea0003800200 */
.L_x_20623:
        /* <DEDUP_REMOVED lines=41> */
.L_x_20626:
[----:B------:R-:W-:Y:S05]  /*61f0*/  BSYNC.RECONVERGENT B2 ;  /* 0x0000000000027941 */ /* 0x000fea0003800200 */
.L_x_20625:
        /* <DEDUP_REMOVED lines=41> */
.L_x_20628:
[----:B------:R-:W-:Y:S05]  /*6490*/  BSYNC.RECONVERGENT B2 ;  /* 0x0000000000027941 */ /* 0x000fea0003800200 */
.L_x_20627:
        /* <DEDUP_REMOVED lines=41> */
.L_x_20630:
[----:B------:R-:W-:Y:S05]  /*6730*/  BSYNC.RECONVERGENT B2 ;  /* 0x0000000000027941 */ /* 0x000fea0003800200 */
.L_x_20629:
        /* <DEDUP_REMOVED lines=41> */
.L_x_20632:
[----:B------:R-:W-:Y:S05]  /*69d0*/  BSYNC.RECONVERGENT B2 ;  /* 0x0000000000027941 */ /* 0x000fea0003800200 */
.L_x_20631:
        /* <DEDUP_REMOVED lines=41> */
.L_x_20634:
[----:B------:R-:W-:Y:S05]  /*6c70*/  BSYNC.RECONVERGENT B2 ;  /* 0x0000000000027941 */ /* 0x000fea0003800200 */
.L_x_20633:
        /* <DEDUP_REMOVED lines=41> */
.L_x_20636:
[----:B------:R-:W-:Y:S05]  /*6f10*/  BSYNC.RECONVERGENT B2 ;  /* 0x0000000000027941 */ /* 0x000fea0003800200 */
.L_x_20635:
        /* <DEDUP_REMOVED lines=41> */
.L_x_20638:
[----:B------:R-:W-:Y:S05]  /*71b0*/  BSYNC.RECONVERGENT B2 ;  /* 0x0000000000027941 */ /* 0x000fea0003800200 */
.L_x_20637:
        /* <DEDUP_REMOVED lines=41> */
.L_x_20640:
[----:B------:R-:W-:Y:S05]  /*7450*/  BSYNC.RECONVERGENT B2 ;  /* 0x0000000000027941 */ /* 0x000fea0003800200 */
.L_x_20639:
        /* <DEDUP_REMOVED lines=41> */
.L_x_20642:
[----:B------:R-:W-:Y:S05]  /*76f0*/  BSYNC.RECONVERGENT B2 ;  /* 0x0000000000027941 */ /* 0x000fea0003800200 */
.L_x_20641:
        /* <DEDUP_REMOVED lines=41> */
.L_x_20644:
[----:B------:R-:W-:Y:S05]  /*7990*/  BSYNC.RECONVERGENT B2 ;  /* 0x0000000000027941 */ /* 0x000fea0003800200 */
.L_x_20643:
        /* <DEDUP_REMOVED lines=41> */
.L_x_20646:
[----:B------:R-:W-:Y:S05]  /*7c30*/  BSYNC.RECONVERGENT B2 ;  /* 0x0000000000027941 */ /* 0x000fea0003800200 */
.L_x_20645:
        /* <DEDUP_REMOVED lines=41> */
.L_x_20648:
[----:B------:R-:W-:Y:S05]  /*7ed0*/  BSYNC.RECONVERGENT B2 ;  /* 0x0000000000027941 */ /* 0x000fea0003800200 */
.L_x_20647:
        /* <DEDUP_REMOVED lines=41> */
.L_x_20650:
[----:B------:R-:W-:Y:S05]  /*8170*/  BSYNC.RECONVERGENT B2 ;  /* 0x0000000000027941 */ /* 0x000fea0003800200 */
.L_x_20649:
        /* <DEDUP_REMOVED lines=41> */
.L_x_20652:
[----:B------:R-:W-:Y:S05]  /*8410*/  BSYNC.RECONVERGENT B2 ;  /* 0x0000000000027941 */ /* 0x000fea0003800200 */
.L_x_20651:
        /* <DEDUP_REMOVED lines=41> */
.L_x_20654:
[----:B------:R-:W-:Y:S05]  /*86b0*/  BSYNC.RECONVERGENT B2 ;  /* 0x0000000000027941 */ /* 0x000fea0003800200 */
.L_x_20653:
        /* <DEDUP_REMOVED lines=41> */
.L_x_20656:
[----:B------:R-:W-:Y:S05]  /*8950*/  BSYNC.RECONVERGENT B2 ;  /* 0x0000000000027941 */ /* 0x000fea0003800200 */
.L_x_20655:
        /* <DEDUP_REMOVED lines=41> */
.L_x_20658:
[----:B------:R-:W-:Y:S05]  /*8bf0*/  BSYNC.RECONVERGENT B2 ;  /* 0x0000000000027941 */ /* 0x000fea0003800200 */
.L_x_20657:
        /* <DEDUP_REMOVED lines=41> */
.L_x_20660:
[----:B------:R-:W-:Y:S05]  /*8e90*/  BSYNC.RECONVERGENT B2 ;  /* 0x0000000000027941 */ /* 0x000fea0003800200 */
.L_x_20659:
        /* <DEDUP_REMOVED lines=41> */
.L_x_20662:
[----:B------:R-:W-:Y:S05]  /*9130*/  BSYNC.RECONVERGENT B2 ;  /* 0x0000000000027941 */ /* 0x000fea0003800200 */
.L_x_20661:
        /* <DEDUP_REMOVED lines=41> */
.L_x_20664:
[----:B------:R-:W-:Y:S05]  /*93d0*/  BSYNC.RECONVERGENT B2 ;  /* 0x0000000000027941 */ /* 0x000fea0003800200 */
.L_x_20663:
[----:B------:R0:W5:Y:S02]  /*93e0*/  LDG.E.128.CONSTANT R16, desc[UR6][R62.64+0x2e00] ;  /* 0x002e00063e107981 */ /* 0x000164000c1e9d00 */
[----:B-----5:R-:W-:Y:S01]  /*93f0*/  HMUL2 R13, R52, R13 ;  /* 0x0000000d340d7232 */ /* 0x020fe20000000000 */
[----:B------:R-:W-:Y:S03]  /*9400*/  BSSY.RECONVERGENT B2, `(.L_x_20665) ;  /* 0x0000022000027945 */ /* 0x000fe60003800200 */
[----:B------:R-:W-:-:S04]  /*9410*/  HFMA2 R13, R47, R12, R13 ;  /* 0x0000000c2f0d7231 */ /* 0x000fc8000000000d */
[----:B------:R-:W-:Y:S01]  /*9420*/  HFMA2 R14, R53, R14, R13 ;  /* 0x0000000e350e7231 */ /* 0x000fe2000000000d */
[----:B0-----:R-:W-:Y:S06]  /*9430*/  @P0 BRA `(.L_x_20666) ;  /* 0x0000000000780947 */ /* 0x001fec0003800000 */
[C---:B------:R-:W-:Y:S02]  /*9440*/  IADD3 R12, PT, PT, R46.reuse, -0x2, RZ ;  /* 0xfffffffe2e0c7810 */ /* 0x040fe40007ffe0ff */
[-C--:B------:R-:W-:Y:S02]  /*9450*/  ISETP.GE.AND P3, PT, R46, R61.reuse, PT ;  /* 0x0000003d2e00720c */ /* 0x080fe40003f66270 */
[-C--:B------:R-:W-:Y:S01]  /*9460*/  ISETP.GE.AND P1, PT, R12, R61.reuse, PT ;  /* 0x0000003d0c00720c */ /* 0x080fe20003f26270 */
[----:B------:R-:W-:Y:S01]  /*9470*/  VIADD R12, R46, 0xffffffff ;  /* 0xffffffff2e0c7836 */ /* 0x000fe20000000000 */
[----:B------:R-:W-:Y:S02]  /*9480*/  PRMT R13, R17, 0x7632, R13 ;  /* 0x00007632110d7816 */ /* 0x000fe4000000000d */
[-C--:B------:R-:W-:Y:S02]  /*9490*/  ISETP.GE.AND P0, PT, R54, R61.reuse, PT ;  /* 0x0000003d3600720c */ /* 0x080fe40003f06270 */
[----:B------:R-:W-:-:S02]  /*94a0*/  ISETP.GE.AND P2, PT, R12, R61, PT ;  /* 0x0000003d0c00720c */ /* 0x000fc40003f46270 */
[----:B------:R-:W-:Y:S02]  /*94b0*/  PRMT R12, R16, 0x7632, R12 ;  /* 0x00007632100c7816 */ /* 0x000fe4000000000c */
[----:B------:R-:W-:Y:S02]  /*94c0*/  SEL R54, R13, RZ, !P3 ;  /* 0x000000ff0d367207 */ /* 0x000fe40005800000 */
[----:B------:R-:W-:Y:S02]  /*94d0*/  SEL R13, R12, RZ, !P1 ;  /* 0x000000ff0c0d7207 */ /* 0x000fe40004800000 */
        /* <DEDUP_REMOVED lines=12> */
[----:B------:R-:W-:Y:S02]  /*95a0*/  IADD3 R12, PT, PT, R46, 0x4, RZ ;  /* 0x000000042e0c7810 */ /* 0x000fe40007ffe0ff */
[----:B------:R-:W-:Y:S02]  /*95b0*/  PRMT R17, R17, 0x5410, R54 ;  /* 0x0000541011117816 */ /* 0x000fe40000000036 */
[----:B------:R-:W-:-:S02]  /*95c0*/  ISETP.GE.AND P0, PT, R12, R61, PT ;  /* 0x0000003d0c00720c */ /* 0x000fc40003f06270 */
[C---:B------:R-:W-:Y:S02]  /*95d0*/  PRMT R12, R19.reuse, 0x7632, R12 ;  /* 0x00007632130c7816 */ /* 0x040fe4000000000c */
[----:B------:R-:W-:Y:S02]  /*95e0*/  SEL R19, R19, RZ, !P2 ;  /* 0x000000ff13137207 */ /* 0x000fe40005000000 */
[----:B------:R-:W-:Y:S02]  /*95f0*/  SEL R12, R12, RZ, !P0 ;  /* 0x000000ff0c0c7207 */ /* 0x000fe40004000000 */
[----:B------:R-:W-:Y:S02]  /*9600*/  PRMT R18, R18, 0x5410, R13 ;  /* 0x0000541012127816 */ /* 0x000fe4000000000d */
[----:B------:R-:W-:-:S07]  /*9610*/  PRMT R19, R19, 0x5410, R12 ;  /* 0x0000541013137816 */ /* 0x000fce000000000c */
.L_x_20666:
[----:B------:R-:W-:Y:S05]  /*9620*/  BSYNC.RECONVERGENT B2 ;  /* 0x0000000000027941 */ /* 0x000fea0003800200 */
.L_x_20665:
[----:B------:R-:W-:Y:S02]  /*9630*/  HMUL2 R17, R52, R17 ;  /* 0x0000001134117232 */ /* 0x000fe40000000000 */
[----:B------:R-:W-:Y:S02]  /*9640*/  HFMA2 R14, R56, R15, R14 ;  /* 0x0000000f380e7231 */ /* 0x000fe4000000000e */
[----:B------:R-:W-:-:S03]  /*9650*/  HFMA2 R17, R47, R16, R17 ;  /* 0x000000102f117231 */ /* 0x000fc60000000011 */
[--C-:B------:R-:W-:Y:S02]  /*9660*/  HADD2.F32 R12, -RZ, R14.reuse.H0_H0 ;  /* 0x2000000eff0c7230 */ /* 0x100fe40000004100 */
[----:B------:R-:W-:Y:S02]  /*9670*/  HADD2.F32 R13, -RZ, R14.H1_H1 ;  /* 0x3000000eff0d7230 */ /* 0x000fe40000004100 */
[----:B------:R-:W-:-:S03]  /*9680*/  HFMA2 R17, R53, R18, R17 ;  /* 0x0000001235117231 */ /* 0x000fc60000000011 */
[----:B------:R-:W-:Y:S01]  /*9690*/  FADD.FTZ R13, R12, R13 ;  /* 0x0000000d0c0d7221 */ /* 0x000fe20000010000 */
[----:B------:R-:W-:-:S03]  /*96a0*/  HFMA2 R17, R56, R19, R17 ;  /* 0x0000001338117231 */ /* 0x000fc60000000011 */
[----:B------:R-:W-:Y:S02]  /*96b0*/  FADD.FTZ R22, R22, R13 ;  /* 0x0000000d16167221 */ /* 0x000fe40000010000 */
[--C-:B------:R-:W-:Y:S02]  /*96c0*/  HADD2.F32 R14, -RZ, R17.reuse.H0_H0 ;  /* 0x20000011ff0e7230 */ /* 0x100fe40000004100 */
[----:B------:R-:W-:-:S05]  /*96d0*/  HADD2.F32 R17, -RZ, R17.H1_H1 ;  /* 0x30000011ff117230 */ /* 0x000fca0000004100 */
[----:B------:R-:W-:-:S04]  /*96e0*/  FADD.FTZ R14, R14, R17 ;  /* 0x000000110e0e7221 */ /* 0x000fc80000010000 */
[----:B------:R-:W-:-:S07]  /*96f0*/  FADD.FTZ R21, R21, R14 ;  /* 0x0000000e15157221 */ /* 0x000fce0000010000 */
.L_x_20618:
[----:B---3--:R-:W-:Y:S05]  /*9700*/  BSYNC.RECONVERGENT B0 ;  /* 0x0000000000007941 */ /* 0x008fea0003800200 */
.L_x_20617:
[C---:B------:R-:W-:Y:S02]  /*9710*/  IADD3 R12, PT, PT, R11.reuse, 0x3, RZ ;  /* 0x000000030b0c7810 */ /* 0x040fe40007ffe0ff */
[----:B------:R-:W-:Y:S02]  /*9720*/  IADD3 R8, P1, PT, R8, 0x10, RZ ;  /* 0x0000001008087810 */ /* 0x000fe40007f3e0ff */
[----:B------:R-:W-:Y:S02]  /*9730*/  ISETP.GE.AND P0, PT, R12, R5, PT ;  /* 0x000000050c00720c */ /* 0x000fe40003f06270 */
[----:B------:R-:W-:Y:S02]  /*9740*/  IADD3 R20, PT, PT, R20, 0x4, RZ ;  /* 0x0000000414147810 */ /* 0x000fe40007ffe0ff */
[----:B------:R-:W-:Y:S02]  /*9750*/  IADD3 R46, PT, PT, R46, 0x80, RZ ;  /* 0x000000802e2e7810 */ /* 0x000fe40007ffe0ff */
[----:B------:R-:W-:-:S02]  /*9760*/  IADD3 R11, PT, PT, R11, 0x4, RZ ;  /* 0x000000040b0b7810 */ /* 0x000fc40007ffe0ff */
[----:B------:R-:W-:Y:S02]  /*9770*/  IADD3 R6, PT, PT, R6, 0x200, RZ ;  /* 0x0000020006067810 */ /* 0x000fe40007ffe0ff */
[----:B------:R-:W-:Y:S02]  /*9780*/  IADD3 R9, PT, PT, R9, 0x80, RZ ;  /* 0x0000008009097810 */ /* 0x000fe40007ffe0ff */
[----:B------:R-:W-:Y:S01]  /*9790*/  IADD3.X R7, PT, PT, RZ, R7, RZ, P1, !PT ;  /* 0x00000007ff077210 */ /* 0x000fe20000ffe4ff */
[----:B------:R-:W-:Y:S06]  /*97a0*/  @!P0 BRA `(.L_x_20667) ;  /* 0xffffffbc001c8947 */ /* 0x000fec000383ffff */
.L_x_20616:
[----:B--23--:R-:W-:Y:S05]  /*97b0*/  BSYNC.RECONVERGENT B1 ;  /* 0x0000000000017941 */ /* 0x00cfea0003800200 */
.L_x_20615:
[----:B------:R-:W2:Y:S01]  /*97c0*/  SHFL.BFLY PT, R4, R27, 0x2, 0x1f ;  /* 0x0c401f001b047f89 */ /* 0x000ea200000e0000 */
[----:B------:R-:W-:Y:S01]  /*97d0*/  SHF.R.U32.HI R5, RZ, 0x2, R45 ;  /* 0x00000002ff057819 */ /* 0x000fe2000001162d */
[----:B------:R-:W3:Y:S01]  /*97e0*/  S2UR UR5, SR_CgaCtaId ;  /* 0x00000000000579c3 */ /* 0x000ee20000008800 */
[----:B------:R-:W-:Y:S01]  /*97f0*/  UMOV UR4, 0x400 ;  /* 0x0000040000047882 */ /* 0x000fe20000000000 */
[----:B------:R-:W0:Y:S01]  /*9800*/  SHFL.BFLY PT, R3, R44, 0x2, 0x1f ;  /* 0x0c401f002c037f89 */ /* 0x000e2200000e0000 */
[----:B------:R-:W-:Y:S01]  /*9810*/  UIADD3 UR4, UPT, UPT, UR4, 0x1a0, URZ ;  /* 0x000001a004047890 */ /* 0x000fe2000fffe0ff */
[----:B------:R-:W-:Y:S01]  /*9820*/  IMAD R10, R10, 0xc0, R5 ;  /* 0x000000c00a0a7824 */ /* 0x000fe200078e0205 */
[----:B------:R-:W-:Y:S01]  /*9830*/  BSSY.RECONVERGENT B0, `(.L_x_20668) ;  /* 0x0000084000007945 */ /* 0x000fe20003800200 */
[----:B------:R-:W4:Y:S01]  /*9840*/  SHFL.BFLY PT, R0, R43, 0x2, 0x1f ;  /* 0x0c401f002b007f89 */ /* 0x000f2200000e0000 */
[C---:B------:R-:W-:Y:S02]  /*9850*/  LOP3.LUT P0, RZ, R50.reuse, 0x3c3, RZ, 0xc0, !PT ;  /* 0x000003c332ff7812 */ /* 0x040fe4000780c0ff */
[C---:B------:R-:W-:Y:S01]  /*9860*/  LOP3.LUT P1, RZ, R50.reuse, 0x3e3, RZ, 0xc0, !PT ;  /* 0x000003e332ff7812 */ /* 0x040fe2000782c0ff */
[----:B------:R-:W4:Y:S01]  /*9870*/  SHFL.BFLY PT, R15, R42, 0x2, 0x1f ;  /* 0x0c401f002a0f7f89 */ /* 0x000f2200000e0000 */
[----:B------:R-:W-:-:S03]  /*9880*/  ISETP.GT.U32.AND P3, PT, R50, 0x1f, PT ;  /* 0x0000001f3200780c */ /* 0x000fc60003f64070 */
[----:B-1----:R-:W1:Y:S04]  /*9890*/  SHFL.BFLY PT, R16, R41, 0x2, 0x1f ;  /* 0x0c401f0029107f89 */ /* 0x002e6800000e0000 */
[----:B------:R-:W1:Y:S04]  /*98a0*/  SHFL.BFLY PT, R12, R35, 0x2, 0x1f ;  /* 0x0c401f00230c7f89 */ /* 0x000e6800000e0000 */
[----:B------:R-:W1:Y:S01]  /*98b0*/  SHFL.BFLY PT, R13, R34, 0x2, 0x1f ;  /* 0x0c401f00220d7f89 */ /* 0x000e6200000e0000 */
[----:B--2---:R-:W-:Y:S01]  /*98c0*/  FADD.FTZ R27, R4, R27 ;  /* 0x0000001b041b7221 */ /* 0x004fe20000010000 */
[----:B------:R-:W-:Y:S01]  /*98d0*/  LOP3.LUT R4, R50, 0x3, RZ, 0xc0, !PT ;  /* 0x0000000332047812 */ /* 0x000fe200078ec0ff */
[----:B---3--:R-:W-:Y:S01]  /*98e0*/  ULEA UR4, UR5, UR4, 0x18 ;  /* 0x0000000405047291 */ /* 0x008fe2000f8ec0ff */
[----:B------:R-:W2:Y:S01]  /*98f0*/  SHFL.BFLY PT, R5, R26, 0x2, 0x1f ;  /* 0x0c401f001a057f89 */ /* 0x000ea200000e0000 */
[----:B0-----:R-:W-:Y:S01]  /*9900*/  FADD.FTZ R44, R3, R44 ;  /* 0x0000002c032c7221 */ /* 0x001fe20000010000 */
[----:B------:R-:W-:-:S02]  /*9910*/  ISETP.NE.AND P2, PT, R4, RZ, PT ;  /* 0x000000ff0400720c */ /* 0x000fc40003f45270 */
[----:B------:R-:W0:Y:S01]  /*9920*/  SHFL.BFLY PT, R2, R25, 0x2, 0x1f ;  /* 0x0c401f0019027f89 */ /* 0x000e2200000e0000 */
[----:B----4-:R-:W-:Y:S01]  /*9930*/  FADD.FTZ R43, R0, R43 ;  /* 0x0000002b002b7221 */ /* 0x010fe20000010000 */
[----:B------:R-:W-:Y:S01]  /*9940*/  LEA R10, R10, UR4, 0x2 ;  /* 0x000000040a0a7c11 */ /* 0x000fe2000f8e10ff */
[----:B------:R-:W-:Y:S01]  /*9950*/  FADD.FTZ R42, R15, R42 ;  /* 0x0000002a0f2a7221 */ /* 0x000fe20000010000 */
[----:B------:R-:W3:Y:S01]  /*9960*/  SHFL.BFLY PT, R17, R40, 0x2, 0x1f ;  /* 0x0c401f0028117f89 */ /* 0x000ee200000e0000 */
[----:B-1----:R-:W-:-:S03]  /*9970*/  FADD.FTZ R41, R16, R41 ;  /* 0x0000002910297221 */ /* 0x002fc60000010000 */
[----:B------:R-:W1:Y:S01]  /*9980*/  SHFL.BFLY PT, R18, R39, 0x2, 0x1f ;  /* 0x0c401f0027127f89 */ /* 0x000e6200000e0000 */
[----:B------:R-:W-:-:S03]  /*9990*/  FADD.FTZ R35, R12, R35 ;  /* 0x000000230c237221 */ /* 0x000fc60000010000 */
[----:B------:R-:W4:Y:S01]  /*99a0*/  SHFL.BFLY PT, R19, R38, 0x2, 0x1f ;  /* 0x0c401f0026137f89 */ /* 0x000f2200000e0000 */
[----:B------:R-:W-:-:S03]  /*99b0*/  FADD.FTZ R34, R13, R34 ;  /* 0x000000220d227221 */ /* 0x000fc60000010000 */
[----:B------:R-:W4:Y:S01]  /*99c0*/  SHFL.BFLY PT, R20, R37, 0x2, 0x1f ;  /* 0x0c401f0025147f89 */ /* 0x000f2200000e0000 */
[----:B--2---:R-:W-:-:S03]  /*99d0*/  FADD.FTZ R26, R5, R26 ;  /* 0x0000001a051a7221 */ /* 0x004fc60000010000 */
[----:B------:R-:W2:Y:S01]  /*99e0*/  SHFL.BFLY PT, R45, R36, 0x2, 0x1f ;  /* 0x0c401f00242d7f89 */ /* 0x000ea200000e0000 */
[----:B------:R-:W-:Y:S01]  /*99f0*/  LOP3.LUT R5, R50, 0x3c0, RZ, 0xc0, !PT ;  /* 0x000003c032057812 */ /* 0x000fe200078ec0ff */
[----:B0-----:R-:W-:Y:S02]  /*9a00*/  FADD.FTZ R25, R2, R25 ;  /* 0x0000001902197221 */ /* 0x001fe40000010000 */
[----:B------:R-:W0:Y:S01]  /*9a10*/  SHFL.BFLY PT, R14, R33, 0x2, 0x1f ;  /* 0x0c401f00210e7f89 */ /* 0x000e2200000e0000 */
[----:B------:R-:W-:Y:S02]  /*9a20*/  LOP3.LUT R2, R50, 0x3e0, RZ, 0xc0, !PT ;  /* 0x000003e032027812 */ /* 0x000fe400078ec0ff */
[----:B------:R-:W-:Y:S01]  /*9a30*/  ISETP.NE.OR P5, PT, R5, 0x40, P2 ;  /* 0x000000400500780c */ /* 0x000fe200017a5670 */
[----:B------:R-:W0:Y:S01]  /*9a40*/  SHFL.BFLY PT, R11, R32, 0x2, 0x1f ;  /* 0x0c401f00200b7f89 */ /* 0x000e2200000e0000 */
[----:B---3--:R-:W-:Y:S01]  /*9a50*/  FADD.FTZ R40, R17, R40 ;  /* 0x0000002811287221 */ /* 0x008fe20000010000 */
[----:B------:R-:W-:-:S02]  /*9a60*/  ISETP.NE.OR P4, PT, R2, 0x20, P2 ;  /* 0x000000200200780c */ /* 0x000fc40001785670 */
[----:B------:R-:W3:Y:S01]  /*9a70*/  SHFL.BFLY PT, R8, R31, 0x2, 0x1f ;  /* 0x0c401f001f087f89 */ /* 0x000ee200000e0000 */
[----:B-1----:R-:W-:-:S03]  /*9a80*/  FADD.FTZ R39, R18, R39 ;  /* 0x0000002712277221 */ /* 0x002fc60000010000 */
[----:B------:R-:W1:Y:S01]  /*9a90*/  SHFL.BFLY PT, R9, R30, 0x2, 0x1f ;  /* 0x0c401f001e097f89 */ /* 0x000e6200000e0000 */
[----:B----4-:R-:W-:-:S03]  /*9aa0*/  FADD.FTZ R38, R19, R38 ;  /* 0x0000002613267221 */ /* 0x010fc60000010000 */
[----:B------:R-:W4:Y:S01]  /*9ab0*/  SHFL.BFLY PT, R6, R29, 0x2, 0x1f ;  /* 0x0c401f001d067f89 */ /* 0x000f2200000e0000 */
[----:B------:R-:W-:-:S03]  /*9ac0*/  FADD.FTZ R37, R20, R37 ;  /* 0x0000002514257221 */ /* 0x000fc60000010000 */
[----:B------:R-:W4:Y:S01]  /*9ad0*/  SHFL.BFLY PT, R7, R28, 0x2, 0x1f ;  /* 0x0c401f001c077f89 */ /* 0x000f2200000e0000 */
[----:B--2---:R-:W-:-:S03]  /*9ae0*/  FADD.FTZ R36, R45, R36 ;  /* 0x000000242d247221 */ /* 0x004fc60000010000 */
[----:B------:R-:W2:Y:S01]  /*9af0*/  SHFL.BFLY PT, R3, R24, 0x2, 0x1f ;  /* 0x0c401f0018037f89 */ /* 0x000ea200000e0000 */
[----:B0-----:R-:W-:-:S03]  /*9b00*/  FADD.FTZ R33, R14, R33 ;  /* 0x000000210e217221 */ /* 0x001fc60000010000 */
[----:B------:R-:W0:Y:S01]  /*9b10*/  SHFL.BFLY PT, R0, R23, 0x2, 0x1f ;  /* 0x0c401f0017007f89 */ /* 0x000e2200000e0000 */
[----:B------:R-:W-:-:S03]  /*9b20*/  FADD.FTZ R32, R11, R32 ;  /* 0x000000200b207221 */ /* 0x000fc60000010000 */
[----:B------:R-:W0:Y:S01]  /*9b30*/  SHFL.BFLY PT, R15, R22, 0x2, 0x1f ;  /* 0x0c401f00160f7f89 */ /* 0x000e2200000e0000 */
[----:B---3--:R-:W-:-:S03]  /*9b40*/  FADD.FTZ R31, R8, R31 ;  /* 0x0000001f081f7221 */ /* 0x008fc60000010000 */
[----:B------:R-:W3:Y:S01]  /*9b50*/  SHFL.BFLY PT, R12, R21, 0x2, 0x1f ;  /* 0x0c401f00150c7f89 */ /* 0x000ee200000e0000 */
[----:B-1----:R-:W-:-:S03]  /*9b60*/  FADD.FTZ R30, R9, R30 ;  /* 0x0000001e091e7221 */ /* 0x002fc60000010000 */
[----:B------:R-:W1:Y:S01]  /*9b70*/  SHFL.BFLY PT, R13, R44, 0x1, 0x1f ;  /* 0x0c201f002c0d7f89 */ /* 0x000e6200000e0000 */
[----:B----4-:R-:W-:-:S03]  /*9b80*/  FADD.FTZ R29, R6, R29 ;  /* 0x0000001d061d7221 */ /* 0x010fc60000010000 */
[----:B------:R-:W4:Y:S01]  /*9b90*/  SHFL.BFLY PT, R4, R43, 0x1, 0x1f ;  /* 0x0c201f002b047f89 */ /* 0x000f2200000e0000 */
[----:B------:R-:W-:-:S03]  /*9ba0*/  FADD.FTZ R28, R7, R28 ;  /* 0x0000001c071c7221 */ /* 0x000fc60000010000 */
[----:B------:R-:W4:Y:S01]  /*9bb0*/  SHFL.BFLY PT, R16, R41, 0x1, 0x1f ;  /* 0x0c201f0029107f89 */ /* 0x000f2200000e0000 */
[----:B--2---:R-:W-:Y:S01]  /*9bc0*/  FADD.FTZ R3, R3, R24 ;  /* 0x0000001803037221 */ /* 0x004fe20000010000 */
[----:B0-----:R-:W-:Y:S02]  /*9bd0*/  FADD.FTZ R0, R0, R23 ;  /* 0x0000001700007221 */ /* 0x001fe40000010000 */
[----:B------:R-:W0:Y:S01]  /*9be0*/  SHFL.BFLY PT, R17, R42, 0x1, 0x1f ;  /* 0x0c201f002a117f89 */ /* 0x000e2200000e0000 */
[----:B------:R-:W-:-:S03]  /*9bf0*/  FADD.FTZ R22, R15, R22 ;  /* 0x000000160f167221 */ /* 0x000fc60000010000 */
[----:B------:R-:W2:Y:S01]  /*9c00*/  SHFL.BFLY PT, R19, R40, 0x1, 0x1f ;  /* 0x0c201f0028137f89 */ /* 0x000ea200000e0000 */
[----:B---3--:R-:W-:-:S03]  /*9c10*/  FADD.FTZ R21, R12, R21 ;  /* 0x000000150c157221 */ /* 0x008fc60000010000 */
[----:B------:R-:W3:Y:S01]  /*9c20*/  SHFL.BFLY PT, R18, R39, 0x1, 0x1f ;  /* 0x0c201f0027127f89 */ /* 0x000ee200000e0000 */
[----:B-1----:R-:W-:-:S03]  /*9c30*/  FADD.FTZ R44, R44, R13 ;  /* 0x0000000d2c2c7221 */ /* 0x002fc60000010000 */
[----:B------:R-:W1:Y:S01]  /*9c40*/  SHFL.BFLY PT, R23, R38, 0x1, 0x1f ;  /* 0x0c201f0026177f89 */ /* 0x000e6200000e0000 */
[----:B----4-:R-:W-:-:S03]  /*9c50*/  FADD.FTZ R43, R43, R4 ;  /* 0x000000042b2b7221 */ /* 0x010fc60000010000 */
[----:B------:R-:W4:Y:S01]  /*9c60*/  SHFL.BFLY PT, R20, R37, 0x1, 0x1f ;  /* 0x0c201f0025147f89 */ /* 0x000f2200000e0000 */
[----:B------:R-:W-:-:S03]  /*9c70*/  FADD.FTZ R41, R41, R16 ;  /* 0x0000001029297221 */ /* 0x000fc60000010000 */
[----:B------:R-:W4:Y:S04]  /*9c80*/  SHFL.BFLY PT, R45, R36, 0x1, 0x1f ;  /* 0x0c201f00242d7f89 */ /* 0x000f2800000e0000 */
[----:B------:R-:W4:Y:S01]  /*9c90*/  SHFL.BFLY PT, R24, R35, 0x1, 0x1f ;  /* 0x0c201f0023187f89 */ /* 0x000f2200000e0000 */
[----:B0-----:R-:W-:-:S03]  /*9ca0*/  FADD.FTZ R42, R42, R17 ;  /* 0x000000112a2a7221 */ /* 0x001fc60000010000 */
[----:B------:R-:W0:Y:S01]  /*9cb0*/  SHFL.BFLY PT, R47, R34, 0x1, 0x1f ;  /* 0x0c201f00222f7f89 */ /* 0x000e2200000e0000 */
        /* <DEDUP_REMOVED lines=28> */
[----:B--2---:R-:W-:Y:S01]  /*9e80*/  FADD.FTZ R5, R26, R5 ;  /* 0x000000051a057221 */ /* 0x004fe20000010000 */
[----:B---3--:R-:W-:Y:S01]  /*9e90*/  FADD.FTZ R4, R25, R4 ;  /* 0x0000000419047221 */ /* 0x008fe20000010000 */
[----:B-1----:R-:W-:Y:S01]  /*9ea0*/  FADD.FTZ R3, R3, R16 ;  /* 0x0000001003037221 */ /* 0x002fe20000010000 */
        /* <DEDUP_REMOVED lines=28> */
.L_x_20669:
[----:B------:R-:W-:Y:S05]  /*a070*/  BSYNC.RECONVERGENT B0 ;  /* 0x0000000000007941 */ /* 0x000fea0003800200 */
.L_x_20668:
        /* <DEDUP_REMOVED lines=51> */
.L_x_20671:
[----:B------:R-:W-:Y:S05]  /*a3b0*/  BSYNC.RECONVERGENT B0 ;  /* 0x0000000000007941 */ /* 0x000fea0003800200 */
.L_x_20670:
        /* <DEDUP_REMOVED lines=27> */
.L_x_20673:
[----:B------:R-:W-:Y:S05]  /*a570*/  BSYNC.RECONVERGENT B0 ;  /* 0x0000000000007941 */ /* 0x000fea0003800200 */
.L_x_20672:
[----:B------:R-:W-:Y:S06]  /*a580*/  BAR.SYNC.DEFER_BLOCKING 0x0 ;  /* 0x0000000000007b1d */ /* 0x000fec0000010000 */
[----:B------:R-:W-:Y:S04]  /*a590*/  BSSY.RECONVERGENT B0, `(.L_x_20674) ;  /* 0x0000032000007945 */ /* 0x000fe80003800200 */
[----:B------:R-:W-:Y:S05]  /*a5a0*/  @P1 BRA `(.L_x_20675) ;  /* 0x0000000000c01947 */ /* 0x000fea0003800000 */
[----:B------:R-:W0:Y:S04]  /*a5b0*/  LDS R53, [R10+0x2e0] ;  /* 0x0002e0000a357984 */ /* 0x000e280000000800 */
        /* <DEDUP_REMOVED lines=47> */
.L_x_20675:
[----:B------:R-:W-:Y:S05]  /*a8b0*/  BSYNC.RECONVERGENT B0 ;  /* 0x0000000000007941 */ /* 0x000fea0003800200 */
.L_x_20674:
        /* <DEDUP_REMOVED lines=19> */
[----:B------:R-:W-:Y:S01]  /*a9f0*/  F2FP.F16.F32.PACK_AB R2, R2, R7 ;  /* 0x000000070202723e */ /* 0x000fe200000000ff */
[----:B--2---:R-:W-:Y:S01]  /*aa00*/  UIMAD UR4, UR4, 0xc0, URZ ;  /* 0x000000c0040478a4 */ /* 0x004fe2000f8e02ff */
[----:B------:R-:W-:-:S02]  /*aa10*/  F2FP.F16.F32.PACK_AB R4, R4, R5 ;  /* 0x000000050404723e */ /* 0x000fc400000000ff */
[----:B------:R-:W-:Y:S02]  /*aa20*/  F2FP.F16.F32.PACK_AB R0, R0, R3 ;  /* 0x000000030000723e */ /* 0x000fe400000000ff */
[----:B------:R-:W-:Y:S02]  /*aa30*/  F2FP.F16.F32.PACK_AB R12, R12, R13 ;  /* 0x0000000d0c0c723e */ /* 0x000fe400000000ff */
[----:B------:R-:W-:Y:S02]  /*aa40*/  IADD3 R15, P0, P1, R15, UR4, R48 ;  /* 0x000000040f0f7c10 */ /* 0x000fe4000f91e030 */
[----:B------:R-:W-:Y:S02]  /*aa50*/  PRMT R7, R6, 0x7632, R7 ;  /* 0x0000763206077816 */ /* 0x000fe40000000007 */
[----:B------:R-:W-:Y:S02]  /*aa60*/  IADD3.X R10, PT, PT, RZ, RZ, RZ, P0, P1 ;  /* 0x000000ffff0a7210 */ /* 0x000fe400007e24ff */
[----:B---3--:R-:W-:-:S02]  /*aa70*/  LEA R14, P0, R15, UR8, 0x1 ;  /* 0x000000080f0e7c11 */ /* 0x008fc4000f8008ff */
[----:B------:R-:W-:Y:S02]  /*aa80*/  PRMT R17, R39, 0x7632, R17 ;  /* 0x0000763227117816 */ /* 0x000fe40000000011 */
[--C-:B------:R-:W-:Y:S02]  /*aa90*/  LEA.HI.X R15, R15, UR9, R10.reuse, 0x1, P0 ;  /* 0x000000090f0f7c11 */ /* 0x100fe400080f0c0a */
[----:B------:R-:W-:Y:S02]  /*aaa0*/  PRMT R10, R43, 0x7632, R10 ;  /* 0x000076322b0a7816 */ /* 0x000fe4000000000a */
[----:B------:R-:W-:Y:S01]  /*aab0*/  PRMT R18, R37, 0x7632, R18 ;  /* 0x0000763225127816 */ /* 0x000fe20000000012 */
[----:B------:R0:W-:Y:S01]  /*aac0*/  STG.E.U16 desc[UR6][R14.64+0x30], R16 ;  /* 0x000030100e007986 */ /* 0x0001e2000c101506 */
[----:B------:R-:W-:Y:S02]  /*aad0*/  PRMT R11, R33, 0x7632, R11 ;  /* 0x00007632210b7816 */ /* 0x000fe4000000000b */
[----:B------:R-:W-:Y:S01]  /*aae0*/  PRMT R5, R2, 0x7632, R5 ;  /* 0x0000763202057816 */ /* 0x000fe20000000005 */
[----:B------:R1:W-:Y:S01]  /*aaf0*/  STG.E.U16 desc[UR6][R14.64+0x10], R10 ;  /* 0x0000100a0e007986 */ /* 0x0003e2000c101506 */
[----:B------:R-:W-:-:S03]  /*ab00*/  PRMT R3, R4, 0x7632, R3 ;  /* 0x0000763204037816 */ /* 0x000fc60000000003 */
        /* <DEDUP_REMOVED lines=27> */
.L_x_20676:
        /* <DEDUP_REMOVED lines=12> */
.L_x_25960:


//--------------------- .text._ZN4vllm25paged_attention_v1_kernelIttLi128ELi32ELi128ELNS_18Fp8KVCacheDataTypeE0ELb1EEEvPT_PKS2_PKT0_S8_ifPKiSA_iPKfiiiSC_SC_iiiii --------------------------
	.section	.text._ZN4vllm25paged_attention_v1_kernelIttLi128ELi32ELi128ELNS_18Fp8KVCacheDataTypeE0ELb1EEEvPT_PKS2_PKT0_S8_ifPKiSA_iPKfiiiSC_SC_iiiii,"ax",@progbits
	.align	128
        .global         _ZN4vllm25paged_attention_v1_kernelIttLi128ELi32ELi128ELNS_18Fp8KVCacheDataTypeE0ELb1EEEvPT_PKS2_PKT0_S8_ifPKiSA_iPKfiiiSC_SC_iiiii
        .type           _ZN4vllm25paged_attention_v1_kernelIttLi128ELi32ELi128ELNS_18Fp8KVCacheDataTypeE0ELb1EEEvPT_PKS2_PKT0_S8_ifPKiSA_iPKfiiiSC_SC_iiiii,@function
        .size           _ZN4vllm25paged_attention_v1_kernelIttLi128ELi32ELi128ELNS_18Fp8KVCacheDataTypeE0ELb1EEEvPT_PKS2_PKT0_S8_ifPKiSA_iPKfiiiSC_SC_iiiii,(.L_x_25961 - _ZN4vllm25paged_attention_v1_kernelIttLi128ELi32ELi128ELNS_18Fp8KVCacheDataTypeE0ELb1EEEvPT_PKS2_PKT0_S8_ifPKiSA_iPKfiiiSC_SC_iiiii)
        .other          _ZN4vllm25paged_attention_v1_kernelIttLi128ELi32ELi128ELNS_18Fp8KVCacheDataTypeE0ELb1EEEvPT_PKS2_PKT0_S8_ifPKiSA_iPKfiiiSC_SC_iiiii,@"STO_CUDA_ENTRY STV_DEFAULT"
_ZN4vllm25paged_attention_v1_kernelIttLi128ELi32ELi128ELNS_18Fp8KVCacheDataTypeE0ELb1EEEvPT_PKS2_PKT0_S8_ifPKiSA_iPKfiiiSC_SC_iiiii:
.text._ZN4vllm25paged_attention_v1_kernelIttLi128ELi32ELi128ELNS_18Fp8KVCacheDataTypeE0ELb1EEEvPT_PKS2_PKT0_S8_ifPKiSA_iPKfiiiSC_SC_iiiii:
        /* <DEDUP_REMOVED lines=9> */
[----:B------:R-:W4:Y:S01]  /*0090*/  LDCU UR5, c[0x0][0x3e8] ;  /* 0x00007d00ff0577ac */ /* 0x000f220008000800 */
[----:B------:R-:W0:Y:S05]  /*00a0*/  LDCU UR10, c[0x0][0x3ec] ;  /* 0x00007d80ff0a77ac */ /* 0x000e2a0008000800 */
[----:B------:R-:W4:Y:S01]  /*00b0*/  LDC R11, c[0x0][0x370] ;  /* 0x0000dc00ff0b7b82 */ /* 0x000f220000000800 */
[----:B------:R-:W0:Y:S01]  /*00c0*/  LDCU UR11, c[0x0][0x3d0] ;  /* 0x00007a00ff0b77ac */ /* 0x000e220008000800 */
        /* <DEDUP_REMOVED lines=9> */
[----:B------:R-:W-:-:S02]  /*0160*/  @!P1 SHF.L.U32 R5, R8, 0x3, RZ ;  /* 0x0000000308059819 */ /* 0x000fc400000006ff */
[----:B----4-:R-:W-:-:S04]  /*0170*/  @!P1 SHF.L.U32 R4, R10, 0x7, RZ ;  /* 0x000000070a049819 */ /* 0x010fc800000006ff */
        /* <DEDUP_REMOVED lines=14> */
[----:B------:R-:W-:Y:S01]  /*0260*/  SHF.R.U32.HI R52, RZ, 0x5, R8 ;  /* 0x00000005ff347819 */ /* 0x000fe20000011608 */
[----:B-1----:R-:W-:Y:S01]  /*0270*/  IMAD R9, R9, UR4, RZ ;  /* 0x0000000409097c24 */ /* 0x002fe2000f8e02ff */
[----:B------:R-:W-:Y:S01]  /*0280*/  BSSY.RECONVERGENT B0, `(.L_x_20677) ;  /* 0x000026e000007945 */ /* 0x000fe20003800200 */
[----:B------:R-:W-:Y:S01]  /*0290*/  MOV R48, 0xff7fffff ;  /* 0xff7fffff00307802 */ /* 0x000fe20000000f00 */
[----:B---3--:R-:W1:Y:S01]  /*02a0*/  MUFU.RCP R0, R0 ;  /* 0x0000000000007308 */ /* 0x008e620000001000 */
[----:B0-----:R-:W-:Y:S02]  /*02b0*/  IABS R2, R11 ;  /* 0x0000000b00027213 */ /* 0x001fe40000000000 */
[----:B-1----:R-:W-:-:S05]  /*02c0*/  IADD3 R14, PT, PT, R0, 0xffffffe, RZ ;  /* 0x0ffffffe000e7810 */ /* 0x002fca0007ffe0ff */
[----:B------:R0:W1:Y:S02]  /*02d0*/  F2I.FTZ.U32.TRUNC.NTZ R15, R14 ;  /* 0x0000000e000f7305 */ /* 0x000064000021f000 */
[----:B0-----:R-:W-:Y:S01]  /*02e0*/  MOV R14, RZ ;  /* 0x000000ff000e7202 */ /* 0x001fe20000000f00 */
[----:B-1----:R-:W-:-:S04]  /*02f0*/  IMAD.MOV R16, RZ, RZ, -R15 ;  /* 0x000000ffff107224 */ /* 0x002fc800078e0a0f */
        /* <DEDUP_REMOVED lines=13> */
[----:B------:R-:W-:-:S06]  /*03d0*/  @P0 VIADD R15, R15, 0x1 ;  /* 0x000000010f0f0836 */ /* 0x000fcc0000000000 */
[----:B------:R-:W-:Y:S02]  /*03e0*/  @!P3 IADD3 R15, PT, PT, RZ, -R15, RZ ;  /* 0x8000000fff0fb210 */ /* 0x000fe40007ffe0ff */
[----:B------:R-:W-:-:S04]  /*03f0*/  @!P2 LOP3.LUT R15, RZ, R12, RZ, 0x33, !PT ;  /* 0x0000000cff0fa212 */ /* 0x000fc800078e33ff */
[----:B------:R-:W-:Y:S02]  /*0400*/  IABS R19, R15 ;  /* 0x0000000f00137213 */ /* 0x000fe40000000000 */
[----:B0-----:R-:W-:Y:S02]  /*0410*/  IABS R0, R13 ;  /* 0x0000000d00007213 */ /* 0x001fe40000000000 */
[----:B------:R-:W0:Y:S03]  /*0420*/  I2F.RP R14, R19 ;  /* 0x00000013000e7306 */ /* 0x000e260000209400 */
[----:B------:R-:W-:-:S05]  /*0430*/  IMAD.MOV.U32 R50, RZ, RZ, R0 ;  /* 0x000000ffff327224 */ /* 0x000fca00078e0000 */
[----:B------:R-:W1:Y:S08]  /*0440*/  I2F.RP R18, R0 ;  /* 0x0000000000127306 */ /* 0x000e700000209400 */
[----:B0-----:R-:W0:Y:S08]  /*0450*/  MUFU.RCP R14, R14 ;  /* 0x0000000e000e7308 */ /* 0x001e300000001000 */
[----:B-1----:R-:W1:Y:S01]  /*0460*/  MUFU.RCP R18, R18 ;  /* 0x0000001200127308 */ /* 0x002e620000001000 */
[----:B0-----:R-:W-:-:S02]  /*0470*/  IADD3 R16, PT, PT, R14, 0xffffffe, RZ ;  /* 0x0ffffffe0e107810 */ /* 0x001fc40007ffe0ff */
[----:B------:R-:W-:-:S05]  /*0480*/  IABS R14, R10 ;  /* 0x0000000a000e7213 */ /* 0x000fca0000000000 */
[----:B------:R0:W3:Y:S01]  /*0490*/  F2I.FTZ.U32.TRUNC.NTZ R17, R16 ;  /* 0x0000001000117305 */ /* 0x0000e2000021f000 */
[----:B-1----:R-:W-:-:S07]  /*04a0*/  IADD3 R2, PT, PT, R18, 0xffffffe, RZ ;  /* 0x0ffffffe12027810 */ /* 0x002fce0007ffe0ff */
[----:B------:R1:W2:Y:S01]  /*04b0*/  F2I.FTZ.U32.TRUNC.NTZ R3, R2 ;  /* 0x0000000200037305 */ /* 0x0002a2000021f000 */
[----:B0-----:R-:W-:Y:S01]  /*04c0*/  IMAD.MOV.U32 R16, RZ, RZ, RZ ;  /* 0x000000ffff107224 */ /* 0x001fe200078e00ff */
[----:B---3--:R-:W-:Y:S01]  /*04d0*/  IADD3 R20, PT, PT, RZ, -R17, RZ ;  /* 0x80000011ff147210 */ /* 0x008fe20007ffe0ff */
[----:B-1----:R-:W-:-:S04]  /*04e0*/  HFMA2 R2, -RZ, RZ, 0, 0 ;  /* 0x00000000ff027431 */ /* 0x002fc800000001ff */
[----:B------:R-:W-:Y:S01]  /*04f0*/  IMAD R21, R20, R19, RZ ;  /* 0x0000001314157224 */ /* 0x000fe200078e02ff */
[----:B------:R-:W-:Y:S01]  /*0500*/  IABS R20, R15 ;  /* 0x0000000f00147213 */ /* 0x000fe20000000000 */
[----:B--2---:R-:W-:Y:S02]  /*0510*/  IMAD R18, R3, R0, RZ ;  /* 0x0000000003127224 */ /* 0x004fe400078e02ff */
[----:B------:R-:W-:Y:S01]  /*0520*/  IMAD.HI.U32 R17, R17, R21, R16 ;  /* 0x0000001511117227 */ /* 0x000fe200078e0010 */
[----:B------:R-:W-:Y:S02]  /*0530*/  IADD3 R16, PT, PT, RZ, -R20, RZ ;  /* 0x80000014ff107210 */ /* 0x000fe40007ffe0ff */
[----:B------:R-:W0:Y:S01]  /*0540*/  @!P1 S2R R20, SR_CgaCtaId ;  /* 0x0000000000149919 */ /* 0x000e220000008800 */
[----:B------:R-:W-:Y:S02]  /*0550*/  IADD3 R21, PT, PT, RZ, -R18, RZ ;  /* 0x80000012ff157210 */ /* 0x000fe40007ffe0ff */
[----:B------:R-:W-:-:S04]  /*0560*/  IMAD.HI.U32 R17, R17, R14, RZ ;  /* 0x0000000e11117227 */ /* 0x000fc800078e00ff */
[----:B------:R-:W-:Y:S02]  /*0570*/  IMAD R14, R17, R16, R14 ;  /* 0x00000010110e7224 */ /* 0x000fe400078e020e */
[----:B------:R-:W-:Y:S02]  /*0580*/  IMAD.HI.U32 R2, R3, R21, R2 ;  /* 0x0000001503027227 */ /* 0x000fe400078e0002 */
[----:B------:R-:W1:Y:S01]  /*0590*/  LDC R21, c[0x0][0x3f8] ;  /* 0x0000fe00ff157b82 */ /* 0x000e620000000800 */
[----:B------:R-:W-:-:S13]  /*05a0*/  ISETP.GT.U32.AND P3, PT, R19, R14, PT ;  /* 0x0000000e1300720c */ /* 0x000fda0003f64070 */
[-C--:B------:R-:W-:Y:S02]  /*05b0*/  @!P3 IADD3 R14, PT, PT, R14, -R19.reuse, RZ ;  /* 0x800000130e0eb210 */ /* 0x080fe40007ffe0ff */
[----:B------:R-:W-:Y:S02]  /*05c0*/  @!P3 IADD3 R17, PT, PT, R17, 0x1, RZ ;  /* 0x000000011111b810 */ /* 0x000fe40007ffe0ff */
[----:B------:R-:W-:Y:S02]  /*05d0*/  ISETP.GE.U32.AND P4, PT, R14, R19, PT ;  /* 0x000000130e00720c */ /* 0x000fe40003f86070 */
[----:B------:R-:W-:Y:S02]  /*05e0*/  LOP3.LUT R14, R10, R15, RZ, 0x3c, !PT ;  /* 0x0000000f0a0e7212 */ /* 0x000fe400078e3cff */
[----:B------:R-:W-:Y:S02]  /*05f0*/  ISETP.NE.AND P3, PT, R15, RZ, PT ;  /* 0x000000ff0f00720c */ /* 0x000fe40003f65270 */
[----:B------:R-:W-:-:S07]  /*0600*/  ISETP.GE.AND P2, PT, R14, RZ, PT ;  /* 0x000000ff0e00720c */ /* 0x000fce0003f46270 */
[----:B------:R-:W-:Y:S02]  /*0610*/  @P4 IADD3 R17, PT, PT, R17, 0x1, RZ ;  /* 0x0000000111114810 */ /* 0x000fe40007ffe0ff */
[----:B------:R-:W-:Y:S02]  /*0620*/  IADD3 R16, PT, PT, R53, -0x1, RZ ;  /* 0xffffffff35107810 */ /* 0x000fe40007ffe0ff */
[----:B-1----:R-:W-:Y:S02]  /*0630*/  ISETP.GE.AND P4, PT, R21, RZ, PT ;  /* 0x000000ff1500720c */ /* 0x002fe40003f86270 */
[----:B------:R-:W-:Y:S02]  /*0640*/  IABS R18, R16 ;  /* 0x0000001000127213 */ /* 0x000fe40000000000 */
[----:B------:R-:W-:-:S03]  /*0650*/  LOP3.LUT R16, R16, R13, RZ, 0x3c, !PT ;  /* 0x0000000d10107212 */ /* 0x000fc600078e3cff */
[----:B------:R-:W-:-:S04]  /*0660*/  IMAD.MOV.U32 R3, RZ, RZ, R18 ;  /* 0x000000ffff037224 */ /* 0x000fc800078e0012 */
[----:B------:R-:W-:-:S04]  /*0670*/  IMAD.HI.U32 R40, R2, R3, RZ ;  /* 0x0000000302287227 */ /* 0x000fc800078e00ff */
[----:B------:R-:W-:Y:S01]  /*0680*/  @P4 IMAD R10, R11, UR5, R10 ;  /* 0x000000050b0a4c24 */ /* 0x000fe2000f8e020a */
[----:B------:R-:W-:-:S03]  /*0690*/  IADD3 R18, PT, PT, RZ, -R40, RZ ;  /* 0x80000028ff127210 */ /* 0x000fc60007ffe0ff */
[----:B------:R-:W-:Y:S02]  /*06a0*/  @P4 IMAD R49, R10, R21, 0x1 ;  /* 0x000000010a314424 */ /* 0x000fe400078e0215 */
[----:B------:R-:W-:Y:S01]  /*06b0*/  IMAD R19, R0, R18, R3 ;  /* 0x0000001200137224 */ /* 0x000fe200078e0203 */
[----:B------:R-:W-:-:S04]  /*06c0*/  @!P1 MOV R3, 0x400 ;  /* 0x0000040000039802 */ /* 0x000fc80000000f00 */
[----:B------:R-:W-:Y:S02]  /*06d0*/  ISETP.GT.U32.AND P0, PT, R0, R19, PT ;  /* 0x000000130000720c */ /* 0x000fe40003f04070 */
[----:B0-----:R-:W-:-:S05]  /*06e0*/  @!P1 LEA R3, R20, R3, 0x18 ;  /* 0x0000000314039211 */ /* 0x001fca00078ec0ff */
[----:B------:R-:W-:Y:S01]  /*06f0*/  @!P1 IMAD R14, R8, 0x10, R3 ;  /* 0x00000010080e9824 */ /* 0x000fe200078e0203 */
[----:B------:R-:W-:Y:S02]  /*0700*/  MOV R3, R17 ;  /* 0x0000001100037202 */ /* 0x000fe40000000f00 */
[----:B------:R-:W-:Y:S02]  /*0710*/  IADD3 R17, PT, PT, R53, 0x1f, RZ ;  /* 0x0000001f35117810 */ /* 0x000fe40007ffe0ff */
[----:B------:R-:W-:Y:S01]  /*0720*/  @!P2 IADD3 R3, PT, PT, RZ, -R3, RZ ;  /* 0x80000003ff03a210 */ /* 0x000fe20007ffe0ff */
[----:B------:R-:W-:Y:S01]  /*0730*/  @!P0 VIADD R40, R40, 0x1 ;  /* 0x0000000128288836 */ /* 0x000fe20000000000 */
[-C--:B------:R-:W-:Y:S02]  /*0740*/  @!P0 IADD3 R19, PT, PT, R19, -R0.reuse, RZ ;  /* 0x8000000013138210 */ /* 0x080fe40007ffe0ff */
[----:B------:R-:W-:Y:S01]  /*0750*/  SHF.R.S32.HI R18, RZ, 0x1f, R17 ;  /* 0x0000001fff127819 */ /* 0x000fe20000011411 */
[----:B----4-:R0:W-:Y:S01]  /*0760*/  @!P1 STS.128 [R14], R4 ;  /* 0x000000040e009388 */ /* 0x0101e20000000c00 */
[----:B------:R-:W-:Y:S01]  /*0770*/  BAR.SYNC.DEFER_BLOCKING 0x0 ;  /* 0x0000000000007b1d */ /* 0x000fe20000010000 */
[----:B------:R-:W-:-:S02]  /*0780*/  ISETP.GE.U32.AND P1, PT, R19, R0, PT ;  /* 0x000000001300720c */ /* 0x000fc40003f26070 */
[----:B------:R-:W-:Y:S02]  /*0790*/  LEA.HI R18, R18, R17, RZ, 0x5 ;  /* 0x0000001112127211 */ /* 0x000fe400078f28ff */
[----:B------:R-:W-:Y:S02]  /*07a0*/  @!P3 LOP3.LUT R3, RZ, R15, RZ, 0x33, !PT ;  /* 0x0000000fff03b212 */ /* 0x000fe400078e33ff */
[----:B------:R-:W-:Y:S02]  /*07b0*/  SHF.R.S32.HI R43, RZ, 0x5, R18 ;  /* 0x00000005ff2b7819 */ /* 0x000fe40000011412 */
[----:B------:R-:W-:Y:S01]  /*07c0*/  ISETP.GE.AND P2, PT, R16, RZ, PT ;  /* 0x000000ff1000720c */ /* 0x000fe20003f46270 */
[----:B------:R-:W-:Y:S01]  /*07d0*/  @!P4 IMAD R12, R12, UR5, R3 ;  /* 0x000000050c0ccc24 */ /* 0x000fe2000f8e0203 */
[----:B------:R-:W-:-:S03]  /*07e0*/  ISETP.NE.AND P0, PT, R13, RZ, PT ;  /* 0x000000ff0d00720c */ /* 0x000fc60003f05270 */
[----:B------:R-:W-:Y:S02]  /*07f0*/  @P1 IADD3 R40, PT, PT, R40, 0x1, RZ ;  /* 0x0000000128281810 */ /* 0x000fe40007ffe0ff */
[----:B------:R-:W-:Y:S02]  /*0800*/  ISETP.GE.AND P1, PT, R52, R43, PT ;  /* 0x0000002b3400720c */ /* 0x000fe40003f26270 */
[----:B------:R-:W-:-:S04]  /*0810*/  @!P4 IADD3 R12, PT, PT, RZ, -R12, RZ ;  /* 0x8000000cff0cc210 */ /* 0x000fc80007ffe0ff */
[----:B------:R-:W-:Y:S01]  /*0820*/  @!P2 IADD3 R40, PT, PT, RZ, -R40, RZ ;  /* 0x80000028ff28a210 */ /* 0x000fe20007ffe0ff */
[----:B------:R-:W-:Y:S01]  /*0830*/  @!P4 IMAD R49, R21, R12, 0x1 ;  /* 0x000000011531c424 */ /* 0x000fe200078e020c */
[----:B------:R-:W-:-:S05]  /*0840*/  @!P0 LOP3.LUT R40, RZ, R13, RZ, 0x33, !PT ;  /* 0x0000000dff288212 */ /* 0x000fca00078e33ff */
[----:B0-----:R-:W-:Y:S05]  /*0850*/  @P1 BRA `(.L_x_20678) ;  /* 0x0000002000401947 */ /* 0x001fea0003800000 */
[----:B------:R-:W0:Y:S01]  /*0860*/  LDCU.64 UR6, c[0x0][0x3a8] ;  /* 0x00007500ff0677ac */ /* 0x000e220008000a00 */
[----:B------:R-:W1:Y:S01]  /*0870*/  S2UR UR5, SR_CgaCtaId ;  /* 0x00000000000579c3 */ /* 0x000e620000008800 */
[----:B------:R-:W-:Y:S02]  /*0880*/  SHF.R.U32.HI R4, RZ, 0x3, R8 ;  /* 0x00000003ff047819 */ /* 0x000fe40000011608 */
[----:B------:R-:W-:Y:S01]  /*0890*/  MOV R5, RZ ;  /* 0x000000ff00057202 */ /* 0x000fe20000000f00 */
[----:B------:R-:W-:Y:S01]  /*08a0*/  UMOV UR4, 0x400 ;  /* 0x0000040000047882 */ /* 0x000fe20000000000 */
[----:B------:R-:W-:Y:S01]  /*08b0*/  LOP3.LUT R4, R4, 0x7c, RZ, 0xc0, !PT ;  /* 0x0000007c04047812 */ /* 0x000fe200078ec0ff */
[----:B------:R-:W-:Y:S01]  /*08c0*/  UIADD3 UR4, UPT, UPT, UR4, 0x120, URZ ;  /* 0x0000012004047890 */ /* 0x000fe2000fffe0ff */
[----:B------:R-:W-:Y:S02]  /*08d0*/  SHF.L.U32 R7, R52, 0x5, RZ ;  /* 0x0000000534077819 */ /* 0x000fe400000006ff */
[----:B------:R-:W-:Y:S01]  /*08e0*/  MOV R48, 0xff7fffff ;  /* 0xff7fffff00307802 */ /* 0x000fe20000000f00 */
[----:B------:R-:W-:-:S04]  /*08f0*/  IMAD.WIDE R4, R9, 0x4, R4 ;  /* 0x0000000409047825 */ /* 0x000fc800078e0204 */
[----:B------:R-:W-:Y:S01]  /*0900*/  VIADD R44, R7, 0x1 ;  /* 0x00000001072c7836 */ /* 0x000fe20000000000 */
[----:B0-----:R-:W-:-:S04]  /*0910*/  IADD3 R42, P0, PT, R4, UR6, RZ ;  /* 0x00000006042a7c10 */ /* 0x001fc8000ff1e0ff */
[----:B------:R-:W-:Y:S02]  /*0920*/  IADD3.X R41, PT, PT, R5, UR7, RZ, P0, !PT ;  /* 0x0000000705297c10 */ /* 0x000fe400087fe4ff */
[----:B------:R-:W-:Y:S01]  /*0930*/  LOP3.LUT R5, R8, 0x1f, RZ, 0xc0, !PT ;  /* 0x0000001f08057812 */ /* 0x000fe200078ec0ff */
[----:B-1----:R-:W-:Y:S01]  /*0940*/  ULEA UR4, UR5, UR4, 0x18 ;  /* 0x0000000405047291 */ /* 0x002fe2000f8ec0ff */
[----:B------:R-:W-:Y:S02]  /*0950*/  LOP3.LUT R8, R7, 0x1f, R8, 0xf8, !PT ;  /* 0x0000001f07087812 */ /* 0x000fe400078ef808 */
[----:B------:R-:W-:Y:S02]  /*0960*/  LEA R5, R52, R5, 0x5 ;  /* 0x0000000534057211 */ /* 0x000fe400078e28ff */
[----:B------:R-:W-:Y:S02]  /*0970*/  IADD3 R46, PT, PT, -R53, R8, RZ ;  /* 0x00000008352e7210 */ /* 0x000fe40007ffe1ff */
[----:B------:R-:W-:-:S02]  /*0980*/  IADD3 R45, PT, PT, R8, 0x1, RZ ;  /* 0x00000001082d7810 */ /* 0x000fc40007ffe0ff */
[----:B------:R-:W-:-:S07]  /*0990*/  LEA R47, R5, UR4, 0x2 ;  /* 0x00000004052f7c11 */ /* 0x000fce000f8e10ff */
.L_x_20681:
[----:B------:R-:W0:Y:S01]  /*09a0*/  LDC R12, c[0x0][0x3f0] ;  /* 0x0000fc00ff0c7b82 */ /* 0x000e220000000800 */
[----:B------:R-:W-:Y:S01]  /*09b0*/  IADD3 R4, PT, PT, R44, -0x1, RZ ;  /* 0xffffffff2c047810 */ /* 0x000fe20007ffe0ff */
[----:B------:R-:W-:Y:S01]  /*09c0*/  VIADD R52, R52, 0x4 ;  /* 0x0000000434347836 */ /* 0x000fe20000000000 */
        /* <DEDUP_REMOVED lines=17> */
[----:B------:R-:W-:Y:S02]  /*0ae0*/  ISETP.GE.U32.AND P0, PT, R5, R50, PT ;  /* 0x000000320500720c */ /* 0x000fe40003f06070 */
[----:B0-----:R-:W-:-:S06]  /*0af0*/  IADD3 R5, PT, PT, R7, 0xffffffe, RZ ;  /* 0x0ffffffe07057810 */ /* 0x001fcc0007ffe0ff */
[----:B------:R-:W0:Y:S05]  /*0b00*/  F2I.FTZ.U32.TRUNC.NTZ R5, R5 ;  /* 0x0000000500057305 */ /* 0x000e2a000021f000 */
[----:B------:R-:W-:-:S04]  /*0b10*/  @P0 IADD3 R6, PT, PT, R6, 0x1, RZ ;  /* 0x0000000106060810 */ /* 0x000fc80007ffe0ff */
[----:B------:R-:W-:-:S05]  /*0b20*/  MOV R8, R6 ;  /* 0x0000000600087202 */ /* 0x000fca0000000f00 */
[----:B------:R-:W-:Y:S01]  /*0b30*/  @!P2 IMAD.MOV R8, RZ, RZ, -R8 ;  /* 0x000000ffff08a224 */ /* 0x000fe200078e0a08 */
        /* <DEDUP_REMOVED lines=10> */
[----:B------:R-:W-:-:S04]  /*0be0*/  IMAD.HI.U32 R4, R4, R5, RZ ;  /* 0x0000000504047227 */ /* 0x000fc800078e00ff */
[----:B------:R-:W-:-:S04]  /*0bf0*/  IMAD.MOV R4, RZ, RZ, -R4 ;  /* 0x000000ffff047224 */ /* 0x000fc800078e0a04 */
        /* <DEDUP_REMOVED lines=14> */
[----:B------:R-:W-:Y:S02]  /*0ce0*/  MOV R8, R42 ;  /* 0x0000002a00087202 */ /* 0x000fe40000000f00 */
[----:B------:R-:W-:-:S05]  /*0cf0*/  MOV R9, R41 ;  /* 0x0000002900097202 */ /* 0x000fca0000000f00 */
[----:B------:R-:W2:Y:S01]  /*0d00*/  LDG.E.CONSTANT R7, desc[UR8][R8.64] ;  /* 0x0000000808077981 */ /* 0x000ea2000c1e9900 */
[----:B------:R-:W-:Y:S01]  /*0d10*/  IMAD R5, R3, UR11, RZ ;  /* 0x0000000b03057c24 */ /* 0x000fe2000f8e02ff */
[----:B0-----:R-:W0:Y:S02]  /*0d20*/  S2R R4, SR_TID.X ;  /* 0x0000000000047919 */ /* 0x001e240000002100 */
[----:B0-----:R-:W-:-:S05]  /*0d30*/  IMAD.SHL.U32 R4, R4, 0x8, RZ ;  /* 0x0000000804047824 */ /* 0x001fca00078e00ff */
        /* <DEDUP_REMOVED lines=10> */
[----:B------:R-:W4:Y:S01]  /*0de0*/  LDG.E.128.CONSTANT R16, desc[UR8][R54.64+0x600] ;  /* 0x0006000836107981 */ /* 0x000f22000c1e9d00 */
[----:B------:R-:W-:-:S02]  /*0df0*/  UMOV UR4, 0x400 ;  /* 0x0000040000047882 */ /* 0x000fc40000000000 */
        /* <DEDUP_REMOVED lines=25> */
[--C-:B------:R-:W-:Y:S02]  /*0f90*/  HADD2.F32 R21, -RZ, R22.reuse.H1_H1 ;  /* 0x30000016ff157230 */ /* 0x100fe40000004100 */
[----:B------:R-:W-:Y:S02]  /*0fa0*/  HADD2.F32 R25, -RZ, R25.H1_H1 ;  /* 0x30000019ff197230 */ /* 0x000fe40000004100 */
[----:B------:R-:W-:Y:S01]  /*0fb0*/  FFMA.FTZ R5, R5, R20, R32 ;  /* 0x0000001405057223 */ /* 0x000fe20000010020 */
[----:B------:R-:W-:Y:S02]  /*0fc0*/  HADD2.F32 R20, -RZ, R22.H0_H0 ;  /* 0x20000016ff147230 */ /* 0x000fe40000004100 */
[----:B------:R-:W-:Y:S02]  /*0fd0*/  HADD2.F32 R22, -RZ, R9.H1_H1 ;  /* 0x30000009ff167230 */ /* 0x000fe40000004100 */
[----:B------:R-:W-:-:S02]  /*0fe0*/  HADD2.F32 R33, -RZ, R6.H0_H0 ;  /* 0x20000006ff217230 */ /* 0x000fc40000004100 */
[----:B------:R-:W-:Y:S02]  /*0ff0*/  HADD2.F32 R32, -RZ, R6.H1_H1 ;  /* 0x30000006ff207230 */ /* 0x000fe40000004100 */
[----:B------:R-:W-:Y:S01]  /*1000*/  FFMA.FTZ R9, R25, R22, R24 ;  /* 0x0000001619097223 */ /* 0x000fe20000010018 */
        /* <DEDUP_REMOVED lines=8> */
[----:B------:R-:W-:Y:S02]  /*1090*/  HADD2.F32 R26, -RZ, R7.H0_H0 ;  /* 0x20000007ff1a7230 */ /* 0x000fe40000004100 */
[----:B------:R-:W-:Y:S01]  /*10a0*/  FFMA.FTZ R6, R33, R24, R20 ;  /* 0x0000001821067223 */ /* 0x000fe20000010014 */
[----:B------:R-:W-:Y:S01]  /*10b0*/  HADD2.F32 R20, -RZ, R27.H0_H0 ;  /* 0x2000001bff147230 */ /* 0x000fe20000004100 */
[----:B------:R-:W0:Y:S01]  /*10c0*/  LDS.128 R32, [UR4+0x20] ;  /* 0x00002004ff207984 */ /* 0x000e220008000c00 */
        /* <DEDUP_REMOVED lines=31> */
[----:B------:R-:W0:Y:S01]  /*12c0*/  LDS.128 R4, [UR4+0x30] ;  /* 0x00003004ff047984 */ /* 0x000e220008000c00 */
        /* <DEDUP_REMOVED lines=25> */
[----:B------:R-:W0:Y:S01]  /*1460*/  LDS.128 R12, [UR4+0x40] ;  /* 0x00004004ff0c7984 */ /* 0x000e220008000c00 */
        /* <DEDUP_REMOVED lines=39> */
[----:B------:R-:W0:Y:S01]  /*16e0*/  LDS.128 R12, [UR4+0x60] ;  /* 0x00006004ff0c7984 */ /* 0x000e220008000c00 */
        /* <DEDUP_REMOVED lines=33> */
[----:B------:R-:W0:Y:S01]  /*1900*/  LDS.128 R4, [UR4+0x70] ;  /* 0x00007004ff047984 */ /* 0x000e220008000c00 */
        /* <DEDUP_REMOVED lines=26> */
[----:B------:R-:W0:Y:S01]  /*1ab0*/  LDS.128 R8, [UR4+0x80] ;  /* 0x00008004ff087984 */ /* 0x000e220008000c00 */
[----:B------:R-:W-:Y:S02]  /*1ac0*/  HADD2.F32 R6, -RZ, R7.H0_H0 ;  /* 0x20000007ff067230 */ /* 0x000fe40000004100 */
[----:B------:R-:W-:-:S05]  /*1ad0*/  HADD2.F32 R5, -RZ, R23.H0_H0 ;  /* 0x20000017ff057230 */ /* 0x000fca0000004100 */
[----:B------:R-:W-:Y:S01]  /*1ae0*/  FFMA.FTZ R35, R6, R5, R35 ;  /* 0x0000000506237223 */ /* 0x000fe20000010023 */
        /* <DEDUP_REMOVED lines=20> */
[----:B------:R-:W-:-:S03]  /*1c30*/  HADD2.F32 R22, -RZ, R19.H1_H1 ;  /* 0x30000013ff167230 */ /* 0x000fc60000004100 */
[----:B------:R-:W-:Y:S01]  /*1c40*/  FFMA.FTZ R21, R10, R18, R21 ;  /* 0x000000120a157223 */ /* 0x000fe20000010015 */
[--C-:B------:R-:W-:Y:S02]  /*1c50*/  HADD2.F32 R10, -RZ, R11.reuse.H0_H0 ;  /* 0x2000000bff0a7230 */ /* 0x100fe40000004100 */
[----:B------:R-:W-:Y:S02]  /*1c60*/  HADD2.F32 R11, -RZ, R11.H1_H1 ;  /* 0x3000000bff0b7230 */ /* 0x000fe40000004100 */
[----:B------:R-:W-:Y:S01]  /*1c70*/  FFMA.FTZ R34, R9, R17, R34 ;  /* 0x0000001109227223 */ /* 0x000fe20000010022 */
[----:B------:R-:W-:Y:S02]  /*1c80*/  HADD2.F32 R23, -RZ, R19.H0_H0 ;  /* 0x20000013ff177230 */ /* 0x000fe40000004100 */
        /* <DEDUP_REMOVED lines=10> */
[----:B------:R-:W-:Y:S01]  /*1d30*/  FFMA.FTZ R32, R11, R32, R8 ;  /* 0x000000200b207223 */ /* 0x000fe20000010008 */
[----:B------:R-:W2:Y:S04]  /*1d40*/  LDG.E.128.CONSTANT R16, desc[UR8][R54.64+0x1800] ;  /* 0x0018000836107981 */ /* 0x000ea8000c1e9d00 */
[----:B------:R-:W0:Y:S01]  /*1d50*/  LDS.128 R8, [UR4+0xa0] ;  /* 0x0000a004ff087984 */ /* 0x000e220008000c00 */
[----:B------:R-:W-:Y:S02]  /*1d60*/  HADD2.F32 R5, -RZ, R5.H1_H1 ;  /* 0x30000005ff057230 */ /* 0x000fe40000004100 */
[----:B------:R-:W-:-:S02]  /*1d70*/  HADD2.F32 R25, -RZ, R25.H1_H1 ;  /* 0x30000019ff197230 */ /* 0x000fc40000004100 */
        /* <DEDUP_REMOVED lines=12> */
[--C-:B0-----:R-:W-:Y:S02]  /*1e40*/  HADD2.F32 R5, -RZ, R8.reuse.H0_H0 ;  /* 0x20000008ff057230 */ /* 0x101fe40000004100 */
[----:B------:R-:W-:Y:S02]  /*1e50*/  HADD2.F32 R21, -RZ, R8.H1_H1 ;  /* 0x30000008ff157230 */ /* 0x000fe40000004100 */
[----:B----4-:R-:W-:-:S02]  /*1e60*/  HADD2.F32 R6, -RZ, R28.H0_H0 ;  /* 0x2000001cff067230 */ /* 0x010fc40000004100 */
[----:B------:R-:W-:Y:S02]  /*1e70*/  HADD2.F32 R28, -RZ, R28.H1_H1 ;  /* 0x3000001cff1c7230 */ /* 0x000fe40000004100 */
[----:B------:R-:W-:Y:S01]  /*1e80*/  FFMA.FTZ R8, R7, R27, R22 ;  /* 0x0000001b07087223 */ /* 0x000fe20000010016 */
[----:B------:R-:W-:Y:S01]  /*1e90*/  FFMA.FTZ R36, R5, R6, R36 ;  /* 0x0000000605247223 */ /* 0x000fe20000010024 */
[----:B------:R-:W0:Y:S01]  /*1ea0*/  LDS.128 R24, [UR4+0xb0] ;  /* 0x0000b004ff187984 */ /* 0x000e220008000c00 */
[----:B------:R-:W-:-:S03]  /*1eb0*/  FFMA.FTZ R28, R21, R28, R4 ;  /* 0x0000001c151c7223 */ /* 0x000fc60000010004 */
[----:B------:R-:W3:Y:S01]  /*1ec0*/  LDG.E.128.CONSTANT R4, desc[UR8][R54.64+0x1a00] ;  /* 0x001a000836047981 */ /* 0x000ee2000c1e9d00 */
[----:B------:R-:W-:Y:S02]  /*1ed0*/  HADD2.F32 R21, -RZ, R9.H0_H0 ;  /* 0x20000009ff157230 */ /* 0x000fe40000004100 */
[----:B------:R-:W-:Y:S02]  /*1ee0*/  HADD2.F32 R22, -RZ, R29.H0_H0 ;  /* 0x2000001dff167230 */ /* 0x000fe40000004100 */
        /* <DEDUP_REMOVED lines=13> */
[----:B------:R-:W-:Y:S02]  /*1fc0*/  FFMA.FTZ R32, R21, R22, R32 ;  /* 0x0000001615207223 */ /* 0x000fe40000010020 */
[----:B------:R-:W4:Y:S01]  /*1fd0*/  LDG.E.128.CONSTANT R20, desc[UR8][R54.64+0x1c00] ;  /* 0x001c000836147981 */ /* 0x000f22000c1e9d00 */
[----:B------:R-:W-:Y:S01]  /*1fe0*/  FFMA.FTZ R34, R9, R10, R34 ;  /* 0x0000000a09227223 */ /* 0x000fe20000010022 */
[----:B------:R-:W-:Y:S01]  /*1ff0*/  FFMA.FTZ R37, R37, R31, R8 ;  /* 0x0000001f25257223 */ /* 0x000fe20000010008 */
[----:B0-----:R-:W-:-:S02]  /*2000*/  HADD2.F32 R9, -RZ, R24.H0_H0 ;  /* 0x20000018ff097230 */ /* 0x001fc40000004100 */
[----:B------:R-:W-:-:S05]  /*2010*/  HADD2.F32 R8, -RZ, R12.H0_H0 ;  /* 0x2000000cff087230 */ /* 0x000fca0000004100 */
[----:B------:R-:W-:Y:S02]  /*2020*/  FFMA.FTZ R36, R9, R8, R36 ;  /* 0x0000000809247223 */ /* 0x000fe40000010024 */
[----:B------:R-:W4:Y:S01]  /*2030*/  LDG.E.128.CONSTANT R8, desc[UR8][R54.64+0x1e00] ;  /* 0x001e000836087981 */ /* 0x000f22000c1e9d00 */
        /* <DEDUP_REMOVED lines=8> */
[----:B------:R-:W-:Y:S02]  /*20c0*/  FFMA.FTZ R25, R12, R25, R29 ;  /* 0x000000190c197223 */ /* 0x000fe4000001001d */
[----:B------:R-:W0:Y:S01]  /*20d0*/  LDS.128 R28, [UR4+0xc0] ;  /* 0x0000c004ff1c7984 */ /* 0x000e220008000c00 */
[----:B------:R-:W-:Y:S02]  /*20e0*/  HADD2.F32 R12, -RZ, R26.H0_H0 ;  /* 0x2000001aff0c7230 */ /* 0x000fe40000004100 */
[----:B------:R-:W-:-:S05]  /*20f0*/  HADD2.F32 R13, -RZ, R14.H0_H0 ;  /* 0x2000000eff0d7230 */ /* 0x000fca0000004100 */
[----:B------:R-:W-:Y:S01]  /*2100*/  FFMA.FTZ R35, R12, R13, R35 ;  /* 0x0000000d0c237223 */ /* 0x000fe20000010023 */
[----:B------:R-:W-:Y:S02]  /*2110*/  HADD2.F32 R13, -RZ, R27.H0_H0 ;  /* 0x2000001bff0d7230 */ /* 0x000fe40000004100 */
[--C-:B------:R-:W-:Y:S02]  /*2120*/  HADD2.F32 R12, -RZ, R15.reuse.H0_H0 ;  /* 0x2000000fff0c7230 */ /* 0x100fe40000004100 */
[----:B------:R-:W-:-:S03]  /*2130*/  HADD2.F32 R15, -RZ, R15.H1_H1 ;  /* 0x3000000fff0f7230 */ /* 0x000fc60000004100 */
[----:B------:R-:W-:Y:S01]  /*2140*/  FFMA.FTZ R34, R13, R12, R34 ;  /* 0x0000000c0d227223 */ /* 0x000fe20000010022 */
[----:B------:R-:W-:Y:S02]  /*2150*/  HADD2.F32 R12, -RZ, R27.H1_H1 ;  /* 0x3000001bff0c7230 */ /* 0x000fe40000004100 */
[----:B------:R-:W-:Y:S02]  /*2160*/  HADD2.F32 R26, -RZ, R26.H1_H1 ;  /* 0x3000001aff1a7230 */ /* 0x000fe40000004100 */
[----:B------:R-:W-:Y:S02]  /*2170*/  HADD2.F32 R14, -RZ, R14.H1_H1 ;  /* 0x3000000eff0e7230 */ /* 0x000fe40000004100 */
[----:B------:R-:W-:-:S03]  /*2180*/  FFMA.FTZ R37, R12, R15, R37 ;  /* 0x0000000f0c257223 */ /* 0x000fc60000010025 */
[----:B------:R-:W-:Y:S01]  /*2190*/  FFMA.FTZ R33, R26, R14, R33 ;  /* 0x0000000e1a217223 */ /* 0x000fe20000010021 */
[--C-:B0-----:R-:W-:Y:S02]  /*21a0*/  HADD2.F32 R13, -RZ, R28.reuse.H0_H0 ;  /* 0x2000001cff0d7230 */ /* 0x101fe40000004100 */
[----:B------:R-:W-:Y:S02]  /*21b0*/  HADD2.F32 R27, -RZ, R28.H1_H1 ;  /* 0x3000001cff1b7230 */ /* 0x000fe40000004100 */
[----:B------:R-:W-:Y:S02]  /*21c0*/  HADD2.F32 R28, -RZ, R29.H1_H1 ;  /* 0x3000001dff1c7230 */ /* 0x000fe40000004100 */
[----:B------:R-:W-:Y:S02]  /*21d0*/  HADD2.F32 R26, -RZ, R31.H1_H1 ;  /* 0x3000001fff1a7230 */ /* 0x000fe40000004100 */
[----:B--2---:R-:W-:-:S05]  /*21e0*/  HADD2.F32 R12, -RZ, R16.H0_H0 ;  /* 0x20000010ff0c7230 */ /* 0x004fca0000004100 */
[----:B------:R-:W-:Y:S02]  /*21f0*/  FFMA.FTZ R36, R13, R12, R36 ;  /* 0x0000000c0d247223 */ /* 0x000fe40000010024 */
[----:B------:R-:W0:Y:S01]  /*2200*/  LDS.128 R12, [UR4+0xd0] ;  /* 0x0000d004ff0c7984 */ /* 0x000e220008000c00 */
[----:B------:R-:W-:-:S05]  /*2210*/  HADD2.F32 R16, -RZ, R16.H1_H1 ;  /* 0x30000010ff107230 */ /* 0x000fca0000004100 */
        /* <DEDUP_REMOVED lines=15> */
[----:B------:R-:W-:-:S03]  /*2310*/  FFMA.FTZ R33, R30, R18, R33 ;  /* 0x000000121e217223 */ /* 0x000fc60000010021 */
[----:B------:R-:W-:Y:S02]  /*2320*/  FFMA.FTZ R34, R17, R16, R34 ;  /* 0x0000001011227223 */ /* 0x000fe40000010022 */
[----:B------:R-:W1:Y:S01]  /*2330*/  LDS.128 R16, [UR4+0xe0] ;  /* 0x0000e004ff107984 */ /* 0x000e620008000c00 */
[--C-:B0-----:R-:W-:Y:S02]  /*2340*/  HADD2.F32 R25, -RZ, R12.reuse.H0_H0 ;  /* 0x2000000cff197230 */ /* 0x101fe40000004100 */
[----:B------:R-:W-:Y:S02]  /*2350*/  HADD2.F32 R27, -RZ, R12.H1_H1 ;  /* 0x3000000cff1b7230 */ /* 0x000fe40000004100 */
[--C-:B---3--:R-:W-:Y:S02]  /*2360*/  HADD2.F32 R12, -RZ, R4.reuse.H0_H0 ;  /* 0x20000004ff0c7230 */ /* 0x108fe40000004100 */
[----:B------:R-:W-:-:S03]  /*2370*/  HADD2.F32 R4, -RZ, R4.H1_H1 ;  /* 0x30000004ff047230 */ /* 0x000fc60000004100 */
[----:B------:R-:W-:Y:S01]  /*2380*/  FFMA.FTZ R36, R25, R12, R36 ;  /* 0x0000000c19247223 */ /* 0x000fe20000010024 */
        /* <DEDUP_REMOVED lines=17> */
[----:B----4-:R-:W-:Y:S02]  /*24a0*/  HADD2.F32 R14, -RZ, R20.H0_H0 ;  /* 0x20000014ff0e7230 */ /* 0x010fe40000004100 */
[----:B------:R-:W-:Y:S01]  /*24b0*/  FFMA.FTZ R34, R5, R13, R34 ;  /* 0x0000000d05227223 */ /* 0x000fe20000010022 */
[----:B------:R-:W-:Y:S02]  /*24c0*/  HADD2.F32 R7, -RZ, R7.H1_H1 ;  /* 0x30000007ff077230 */ /* 0x000fe40000004100 */
[----:B-1----:R-:W-:Y:S02]  /*24d0*/  HADD2.F32 R15, -RZ, R16.H1_H1 ;  /* 0x30000010ff0f7230 */ /* 0x002fe40000004100 */
[----:B------:R-:W-:-:S02]  /*24e0*/  HADD2.F32 R20, -RZ, R20.H1_H1 ;  /* 0x30000014ff147230 */ /* 0x000fc40000004100 */
[----:B------:R-:W-:Y:S02]  /*24f0*/  HADD2.F32 R13, -RZ, R16.H0_H0 ;  /* 0x20000010ff0d7230 */ /* 0x000fe40000004100 */
[----:B------:R-:W-:Y:S01]  /*2500*/  FFMA.FTZ R37, R12, R7, R37 ;  /* 0x000000070c257223 */ /* 0x000fe20000010025 */
[----:B------:R-:W-:Y:S02]  /*2510*/  HADD2.F32 R7, -RZ, R21.H0_H0 ;  /* 0x20000015ff077230 */ /* 0x000fe40000004100 */
[----:B------:R-:W-:Y:S01]  /*2520*/  FFMA.FTZ R4, R15, R20, R4 ;  /* 0x000000140f047223 */ /* 0x000fe20000010004 */
[----:B------:R-:W-:Y:S02]  /*2530*/  HADD2.F32 R15, -RZ, R17.H0_H0 ;  /* 0x20000011ff0f7230 */ /* 0x000fe40000004100 */
[----:B------:R-:W-:Y:S01]  /*2540*/  FFMA.FTZ R36, R13, R14, R36 ;  /* 0x0000000e0d247223 */ /* 0x000fe20000010024 */
[--C-:B------:R-:W-:Y:S02]  /*2550*/  HADD2.F32 R13, -RZ, R19.reuse.H0_H0 ;  /* 0x20000013ff0d7230 */ /* 0x100fe40000004100 */
[----:B------:R-:W-:-:S02]  /*2560*/  HADD2.F32 R14, -RZ, R19.H1_H1 ;  /* 0x30000013ff0e7230 */ /* 0x000fc40000004100 */
[----:B------:R-:W-:Y:S02]  /*2570*/  HADD2.F32 R20, -RZ, R8.H0_H0 ;  /* 0x20000008ff147230 */ /* 0x000fe40000004100 */
[----:B------:R-:W-:Y:S02]  /*2580*/  HADD2.F32 R21, -RZ, R21.H1_H1 ;  /* 0x30000015ff157230 */ /* 0x000fe40000004100 */
[----:B------:R-:W-:Y:S02]  /*2590*/  HADD2.F32 R17, -RZ, R17.H1_H1 ;  /* 0x30000011ff117230 */ /* 0x000fe40000004100 */
[----:B0-----:R-:W-:Y:S02]  /*25a0*/  HADD2.F32 R19, -RZ, R24.H1_H1 ;  /* 0x30000018ff137230 */ /* 0x001fe40000004100 */
[----:B------:R-:W-:Y:S02]  /*25b0*/  HADD2.F32 R8, -RZ, R8.H1_H1 ;  /* 0x30000008ff087230 */ /* 0x000fe40000004100 */
[----:B------:R-:W-:Y:S01]  /*25c0*/  FFMA.FTZ R7, R15, R7, R32 ;  /* 0x000000070f077223 */ /* 0x000fe20000010020 */
[----:B------:R-:W-:-:S02]  /*25d0*/  HADD2.F32 R15, -RZ, R24.H0_H0 ;  /* 0x20000018ff0f7230 */ /* 0x000fc40000004100 */
[----:B------:R-:W-:Y:S01]  /*25e0*/  FFMA.FTZ R21, R17, R21, R28 ;  /* 0x0000001511157223 */ /* 0x000fe2000001001c */
[----:B------:R-:W-:Y:S02]  /*25f0*/  HADD2.F32 R12, -RZ, R22.H0_H0 ;  /* 0x20000016ff0c7230 */ /* 0x000fe40000004100 */
[----:B------:R-:W-:Y:S01]  /*2600*/  FFMA.FTZ R4, R19, R8, R4 ;  /* 0x0000000813047223 */ /* 0x000fe20000010004 */
[----:B------:R-:W-:Y:S02]  /*2610*/  HADD2.F32 R16, -RZ, R18.H0_H0 ;  /* 0x20000012ff107230 */ /* 0x000fe40000004100 */
        /* <DEDUP_REMOVED lines=8> */
[----:B------:R-:W-:Y:S01]  /*26a0*/  FADD.FTZ R8, R15, R4 ;  /* 0x000000040f087221 */ /* 0x000fe20000010000 */
[----:B------:R-:W-:Y:S01]  /*26b0*/  FFMA.FTZ R5, R13, R5, R34 ;  /* 0x000000050d057223 */ /* 0x000fe20000010022 */
[----:B------:R-:W-:Y:S02]  /*26c0*/  HADD2.F32 R22, -RZ, R22.H1_H1 ;  /* 0x30000016ff167230 */ /* 0x000fe40000004100 */
[----:B------:R-:W-:-:S02]  /*26d0*/  HADD2.F32 R18, -RZ, R18.H1_H1 ;  /* 0x30000012ff127230 */ /* 0x000fc40000004100 */
[----:B------:R-:W-:Y:S01]  /*26e0*/  FFMA.FTZ R9, R16, R9, R21 ;  /* 0x0000000910097223 */ /* 0x000fe20000010015 */
[----:B------:R-:W-:Y:S02]  /*26f0*/  HADD2.F32 R13, -RZ, R26.H0_H0 ;  /* 0x2000001aff0d7230 */ /* 0x000fe40000004100 */
[----:B------:R-:W-:Y:S01]  /*2700*/  FADD.FTZ R8, R7, R8 ;  /* 0x0000000807087221 */ /* 0x000fe20000010000 */
[--C-:B------:R-:W-:Y:S02]  /*2710*/  HADD2.F32 R4, -RZ, R10.reuse.H0_H0 ;  /* 0x2000000aff047230 */ /* 0x100fe40000004100 */
[----:B------:R-:W-:Y:S02]  /*2720*/  HADD2.F32 R6, -RZ, R23.H1_H1 ;  /* 0x30000017ff067230 */ /* 0x000fe40000004100 */
[----:B------:R-:W-:Y:S01]  /*2730*/  FFMA.FTZ R22, R18, R22, R33 ;  /* 0x0000001612167223 */ /* 0x000fe20000010021 */
[----:B------:R-:W-:Y:S02]  /*2740*/  HADD2.F32 R10, -RZ, R10.H1_H1 ;  /* 0x3000000aff0a7230 */ /* 0x000fe40000004100 */
[----:B------:R-:W-:Y:S01]  /*2750*/  FFMA.FTZ R4, R13, R4, R12 ;  /* 0x000000040d047223 */ /* 0x000fe2000001000c */
[----:B------:R-:W-:-:S02]  /*2760*/  HADD2.F32 R7, -RZ, R26.H1_H1 ;  /* 0x3000001aff077230 */ /* 0x000fc40000004100 */
[----:B------:R-:W-:Y:S01]  /*2770*/  FADD.FTZ R9, R9, R8 ;  /* 0x0000000809097221 */ /* 0x000fe20000010000 */
[----:B------:R-:W-:Y:S01]  /*2780*/  IADD3 R12, PT, PT, R46, 0x1, RZ ;  /* 0x000000012e0c7810 */ /* 0x000fe20007ffe0ff */
[----:B------:R-:W-:Y:S01]  /*2790*/  FFMA.FTZ R6, R14, R6, R37 ;  /* 0x000000060e067223 */ /* 0x000fe20000010025 */
[----:B------:R-:W-:Y:S02]  /*27a0*/  HADD2.F32 R14, -RZ, R11.H0_H0 ;  /* 0x2000000bff0e7230 */ /* 0x000fe40000004100 */
[----:B------:R-:W-:Y:S01]  /*27b0*/  FFMA.FTZ R7, R7, R10, R22 ;  /* 0x0000000a07077223 */ /* 0x000fe20000010016 */
[----:B------:R-:W-:Y:S02]  /*27c0*/  HADD2.F32 R8, -RZ, R27.H0_H0 ;  /* 0x2000001bff087230 */ /* 0x000fe40000004100 */
[----:B------:R-:W-:Y:S01]  /*27d0*/  FADD.FTZ R4, R4, R9 ;  /* 0x0000000904047221 */ /* 0x000fe20000010000 */
[----:B------:R-:W-:Y:S01]  /*27e0*/  I2FP.F32.S32 R12, R12 ;  /* 0x0000000c000c7245 */ /* 0x000fe20000201400 */
[----:B------:R-:W-:-:S02]  /*27f0*/  HADD2.F32 R11, -RZ, R11.H1_H1 ;  /* 0x3000000bff0b7230 */ /* 0x000fc40000004100 */
[----:B------:R-:W-:Y:S02]  /*2800*/  HADD2.F32 R27, -RZ, R27.H1_H1 ;  /* 0x3000001bff1b7230 */ /* 0x000fe40000004100 */
        /* <DEDUP_REMOVED lines=14> */
.L_x_20680:
[----:B------:R-:W-:Y:S05]  /*28f0*/  BSYNC.RECONVERGENT B1 ;  /* 0x0000000000017941 */ /* 0x000fea0003800200 */
.L_x_20679:
[----:B------:R-:W-:Y:S01]  /*2900*/  IADD3 R42, P0, PT, R42, 0x10, RZ ;  /* 0x000000102a2a7810 */ /* 0x000fe20007f1e0ff */
[----:B------:R-:W-:Y:S01]  /*2910*/  VIADD R45, R45, 0x80 ;  /* 0x000000802d2d7836 */ /* 0x000fe20000000000 */
[----:B01----:R-:W-:Y:S02]  /*2920*/  IADD3 R47, PT, PT, R47, 0x200, RZ ;  /* 0x000002002f2f7810 */ /* 0x003fe40007ffe0ff */
[----:B------:R-:W-:Y:S02]  /*2930*/  IADD3 R46, PT, PT, R46, 0x80, RZ ;  /* 0x000000802e2e7810 */ /* 0x000fe40007ffe0ff */
[----:B------:R-:W-:Y:S01]  /*2940*/  IADD3.X R41, PT, PT, RZ, R41, RZ, P0, !PT ;  /* 0x00000029ff297210 */ /* 0x000fe200007fe4ff */
[----:B------:R-:W-:Y:S06]  /*2950*/  @!P1 BRA `(.L_x_20681) ;  /* 0xffffffe000109947 */ /* 0x000fec000383ffff */
.L_x_20678:
[----:B------:R-:W-:Y:S05]  /*2960*/  BSYNC.RECONVERGENT B0 ;  /* 0x0000000000007941 */ /* 0x000fea0003800200 */
.L_x_20677:
[----:B------:R-:W0:Y:S01]  /*2970*/  SHFL.BFLY PT, R5, R48, 0x10, 0x1f ;  /* 0x0e001f0030057f89 */ /* 0x000e2200000e0000 */
[----:B------:R-:W-:Y:S01]  /*2980*/  BSSY.RECONVERGENT B0, `(.L_x_20682) ;  /* 0x0000105000007945 */ /* 0x000fe20003800200 */
[----:B------:R-:W1:Y:S01]  /*2990*/  S2R R7, SR_TID.X ;  /* 0x0000000000077919 */ /* 0x000e620000002100 */
[----:B------:R-:W2:Y:S01]  /*29a0*/  S2R R2, SR_CgaCtaId ;  /* 0x0000000000027919 */ /* 0x000ea20000008800 */
[----:B0-----:R-:W-:-:S05]  /*29b0*/  FMNMX.FTZ R4, R5, R48, !PT ;  /* 0x0000003005047209 */ /* 0x001fca0007810000 */
[----:B------:R-:W0:Y:S01]  /*29c0*/  SHFL.BFLY PT, R5, R4, 0x8, 0x1f ;  /* 0x0d001f0004057f89 */ /* 0x000e2200000e0000 */
[----:B-1----:R-:W-:-:S04]  /*29d0*/  LOP3.LUT P0, R41, R7, 0x1f, RZ, 0xc0, !PT ;  /* 0x0000001f07297812 */ /* 0x002fc8000780c0ff */
[----:B------:R-:W-:Y:S02]  /*29e0*/  ISETP.GT.U32.AND P1, PT, R41, 0x3, PT ;  /* 0x000000032900780c */ /* 0x000fe40003f24070 */
[----:B0-----:R-:W-:-:S05]  /*29f0*/  FMNMX.FTZ R6, R4, R5, !PT ;  /* 0x0000000504067209 */ /* 0x001fca0007810000 */
[----:B------:R-:W0:Y:S02]  /*2a00*/  SHFL.BFLY PT, R5, R6, 0x4, 0x1f ;  /* 0x0c801f0006057f89 */ /* 0x000e2400000e0000 */
[----:B0-----:R-:W-:Y:S02]  /*2a10*/  FMNMX.FTZ R9, R6, R5, !PT ;  /* 0x0000000506097209 */ /* 0x001fe40007810000 */
[----:B------:R-:W-:-:S03]  /*2a20*/  MOV R5, 0x400 ;  /* 0x0000040000057802 */ /* 0x000fc60000000f00 */
[----:B------:R-:W0:Y:S01]  /*2a30*/  SHFL.BFLY PT, R8, R9, 0x2, 0x1f ;  /* 0x0c401f0009087f89 */ /* 0x000e2200000e0000 */
[----:B------:R-:W-:-:S04]  /*2a40*/  IADD3 R13, PT, PT, R5, 0x100, RZ ;  /* 0x00000100050d7810 */ /* 0x000fc80007ffe0ff */
[----:B--2---:R-:W-:-:S05]  /*2a50*/  LEA R13, R2, R13, 0x18 ;  /* 0x0000000d020d7211 */ /* 0x004fca00078ec0ff */
[----:B------:R-:W-:Y:S01]  /*2a60*/  IMAD R6, R41, 0x4, R13 ;  /* 0x0000000429067824 */ /* 0x000fe200078e020d */
[----:B0-----:R-:W-:Y:S02]  /*2a70*/  FMNMX.FTZ R10, R9, R8, !PT ;  /* 0x00000008090a7209 */ /* 0x001fe40007810000 */
[----:B------:R-:W-:-:S03]  /*2a80*/  SHF.R.U32.HI R8, RZ, 0x5, R7 ;  /* 0x00000005ff087819 */ /* 0x000fc60000011607 */
[----:B------:R-:W0:Y:S01]  /*2a90*/  SHFL.BFLY PT, R11, R10, 0x1, 0x1f ;  /* 0x0c201f000a0b7f89 */ /* 0x000e2200000e0000 */
[----:B------:R-:W-:Y:S02]  /*2aa0*/  LEA R4, R8, R13, 0x2 ;  /* 0x0000000d08047211 */ /* 0x000fe400078e10ff */
        /* <DEDUP_REMOVED lines=35> */
.L_x_20686:
        /* <DEDUP_REMOVED lines=11> */
.L_x_20685:
[----:B------:R-:W-:Y:S05]  /*2d90*/  BSYNC.RECONVERGENT B1 ;  /* 0x0000000000017941 */ /* 0x000fea0003800200 */
.L_x_20684:
        /* <DEDUP_REMOVED lines=12> */
.L_x_20689:
        /* <DEDUP_REMOVED lines=26> */
[----:B------:R-:W3:Y:S01]  /*3000*/  LDS R24, [R12+0x1600] ;  /* 0x001600000c187984 */ /* 0x000ee20000000800 */
[----:B------:R-:W-:Y:S01]  /*3010*/  FADD.FTZ R26, -R9, R26 ;  /* 0x0000001a091a7221 */ /* 0x000fe20000010100 */
[----:B------:R-:W-:-:S02]  /*3020*/  FMUL.FTZ R21, R22, 1.4426950216293334961 ;  /* 0x3fb8aa3b16157820 */ /* 0x000fc40000410000 */
[----:B------:R-:W3:Y:S01]  /*3030*/  LDS R22, [R12+0x1800] ;  /* 0x001800000c167984 */ /* 0x000ee20000000800 */
[----:B------:R-:W-:Y:S01]  /*3040*/  FMUL.FTZ R25, R26, 1.4426950216293334961 ;  /* 0x3fb8aa3b1a197820 */ /* 0x000fe20000410000 */
[C---:B------:R-:W-:Y:S01]  /*3050*/  FADD.FTZ R28, -R9.reuse, R28 ;  /* 0x0000001c091c7221 */ /* 0x040fe20000010100 */
[----:B------:R-:W0:Y:S01]  /*3060*/  MUFU.EX2 R19, R19 ;  /* 0x0000001300137308 */ /* 0x000e220000000800 */
[----:B------:R-:W3:Y:S01]  /*3070*/  LDS R26, [R12+0x1a00] ;  /* 0x001a00000c1a7984 */ /* 0x000ee20000000800 */
[C---:B------:R-:W-:Y:S01]  /*3080*/  FADD.FTZ R30, -R9.reuse, R30 ;  /* 0x0000001e091e7221 */ /* 0x040fe20000010100 */
[----:B------:R-:W-:Y:S02]  /*3090*/  FMUL.FTZ R27, R28, 1.4426950216293334961 ;  /* 0x3fb8aa3b1c1b7820 */ /* 0x000fe40000410000 */
[----:B-1----:R-:W-:Y:S01]  /*30a0*/  STS [R12+-0x400], R15 ;  /* 0xfffc000f0c007388 */ /* 0x002fe20000000800 */
[----:B------:R-:W-:Y:S01]  /*30b0*/  FMUL.FTZ R29, R30, 1.4426950216293334961 ;  /* 0x3fb8aa3b1e1d7820 */ /* 0x000fe20000410000 */
[C---:B------:R-:W-:Y:S01]  /*30c0*/  FADD.FTZ R32, -R9.reuse, R32 ;  /* 0x0000002009207221 */ /* 0x040fe20000010100 */
[----:B------:R-:W1:Y:S01]  /*30d0*/  MUFU.EX2 R21, R21 ;  /* 0x0000001500157308 */ /* 0x000e620000000800 */
[----:B----4-:R-:W-:Y:S01]  /*30e0*/  STS [R12+-0x200], R17 ;  /* 0xfffe00110c007388 */ /* 0x010fe20000000800 */
[----:B------:R-:W-:Y:S01]  /*30f0*/  FADD.FTZ R34, -R9, R34 ;  /* 0x0000002209227221 */ /* 0x000fe20000010100 */
[----:B------:R-:W-:-:S03]  /*3100*/  FMUL.FTZ R31, R32, 1.4426950216293334961 ;  /* 0x3fb8aa3b201f7820 */ /* 0x000fc60000410000 */
[----:B------:R-:W-:Y:S02]  /*3110*/  FMUL.FTZ R34, R34, 1.4426950216293334961 ;  /* 0x3fb8aa3b22227820 */ /* 0x000fe40000410000 */
[----:B------:R-:W4:Y:S01]  /*3120*/  MUFU.EX2 R23, R23 ;  /* 0x0000001700177308 */ /* 0x000f220000000800 */
[----:B0-----:R-:W-:Y:S01]  /*3130*/  STS [R12], R19 ;  /* 0x000000130c007388 */ /* 0x001fe20000000800 */
[----:B------:R-:W-:-:S04]  /*3140*/  FADD.FTZ R16, -R9, R16 ;  /* 0x0000001009107221 */ /* 0x000fc80000010100 */
[----:B------:R-:W-:Y:S01]  /*3150*/  FMUL.FTZ R33, R16, 1.4426950216293334961 ;  /* 0x3fb8aa3b10217820 */ /* 0x000fe20000410000 */
[----:B------:R-:W-:Y:S01]  /*3160*/  FADD.FTZ R16, R15, R11 ;  /* 0x0000000b0f107221 */ /* 0x000fe20000010000 */
[----:B------:R-:W0:Y:S01]  /*3170*/  MUFU.EX2 R25, R25 ;  /* 0x0000001900197308 */ /* 0x000e220000000800 */
[C---:B--2---:R-:W-:Y:S01]  /*3180*/  FADD.FTZ R18, -R9.reuse, R18 ;  /* 0x0000001209127221 */ /* 0x044fe20000010100 */
[----:B-1----:R-:W-:Y:S01]  /*3190*/  STS [R12+0x200], R21 ;  /* 0x000200150c007388 */ /* 0x002fe20000000800 */
[----:B------:R-:W-:Y:S01]  /*31a0*/  FADD.FTZ R16, R16, R17 ;  /* 0x0000001110107221 */ /* 0x000fe20000010000 */
[C---:B---3--:R-:W-:Y:S01]  /*31b0*/  FADD.FTZ R20, -R9.reuse, R20 ;  /* 0x0000001409147221 */ /* 0x048fe20000010100 */
[----:B------:R-:W-:Y:S02]  /*31c0*/  FMUL.FTZ R18, R18, 1.4426950216293334961 ;  /* 0x3fb8aa3b12127820 */ /* 0x000fe40000410000 */
[----:B------:R-:W-:Y:S01]  /*31d0*/  FADD.FTZ R16, R16, R19 ;  /* 0x0000001310107221 */ /* 0x000fe20000010000 */
[----:B------:R-:W1:Y:S01]  /*31e0*/  MUFU.EX2 R27, R27 ;  /* 0x0000001b001b7308 */ /* 0x000e620000000800 */
[----:B------:R-:W-:Y:S01]  /*31f0*/  FMUL.FTZ R20, R20, 1.4426950216293334961 ;  /* 0x3fb8aa3b14147820 */ /* 0x000fe20000410000 */
[C---:B------:R-:W-:Y:S01]  /*3200*/  FADD.FTZ R24, -R9.reuse, R24 ;  /* 0x0000001809187221 */ /* 0x040fe20000010100 */
[----:B------:R-:W-:Y:S01]  /*3210*/  FADD.FTZ R16, R16, R21 ;  /* 0x0000001510107221 */ /* 0x000fe20000010000 */
[C---:B------:R-:W-:Y:S01]  /*3220*/  FADD.FTZ R22, -R9.reuse, R22 ;  /* 0x0000001609167221 */ /* 0x040fe20000010100 */
[----:B----4-:R-:W-:Y:S01]  /*3230*/  STS [R12+0x400], R23 ;  /* 0x000400170c007388 */ /* 0x010fe20000000800 */
[----:B------:R-:W-:Y:S01]  /*3240*/  FMUL.FTZ R24, R24, 1.4426950216293334961 ;  /* 0x3fb8aa3b18187820 */ /* 0x000fe20000410000 */
[----:B------:R-:W-:Y:S01]  /*3250*/  FADD.FTZ R16, R16, R23 ;  /* 0x0000001710107221 */ /* 0x000fe20000010000 */
[----:B------:R-:W2:Y:S01]  /*3260*/  MUFU.EX2 R29, R29 ;  /* 0x0000001d001d7308 */ /* 0x000ea20000000800 */
[----:B------:R-:W-:Y:S01]  /*3270*/  FADD.FTZ R26, -R9, R26 ;  /* 0x0000001a091a7221 */ /* 0x000fe20000010100 */
[----:B------:R-:W-:Y:S01]  /*3280*/  FMUL.FTZ R22, R22, 1.4426950216293334961 ;  /* 0x3fb8aa3b16167820 */ /* 0x000fe20000410000 */
[----:B0-----:R-:W-:Y:S01]  /*3290*/  FADD.FTZ R16, R16, R25 ;  /* 0x0000001910107221 */ /* 0x001fe20000010000 */
[----:B------:R-:W-:Y:S01]  /*32a0*/  STS [R12+0x600], R25 ;  /* 0x000600190c007388 */ /* 0x000fe20000000800 */
        /* <DEDUP_REMOVED lines=29> */
[----:B0-----:R-:W-:Y:S01]  /*3480*/  VIADD R12, R12, 0x2000 ;  /* 0x000020000c0c7836 */ /* 0x001fe20000000000 */
[----:B------:R-:W-:Y:S06]  /*3490*/  @!P3 BRA `(.L_x_20689) ;  /* 0xfffffff80070b947 */ /* 0x000fec000383ffff */
.L_x_20688:
[----:B------:R-:W-:Y:S05]  /*34a0*/  BSYNC.RECONVERGENT B1 ;  /* 0x0000000000017941 */ /* 0x000fea0003800200 */
.L_x_20687:
        /* <DEDUP_REMOVED lines=55> */
.L_x_20691:
[----:B------:R-:W-:Y:S05]  /*3820*/  BSYNC.RECONVERGENT B1 ;  /* 0x0000000000017941 */ /* 0x000fea0003800200 */
.L_x_20690:
        /* <DEDUP_REMOVED lines=26> */
.L_x_20683:
[----:B------:R-:W-:Y:S05]  /*39d0*/  BSYNC.RECONVERGENT B0 ;  /* 0x0000000000007941 */ /* 0x000fea0003800200 */
.L_x_20682:
        /* <DEDUP_REMOVED lines=37> */
[----:B------:R-:W-:Y:S01]  /*3c30*/  IADD3 R12, PT, PT, RZ, -R11, RZ ;  /* 0x8000000bff0c7210 */ /* 0x000fe20007ffe0ff */
[----:B------:R-:W-:Y:S01]  /*3c40*/  IMAD.IADD R9, R6, 0x1, R7 ;  /* 0x0000000106097824 */ /* 0x000fe200078e0207 */
[----:B------:R-:W-:-:S07]  /*3c50*/  LEA R11, R7, R14, 0x2 ;  /* 0x0000000e070b7211 */ /* 0x000fce00078e10ff */
.L_x_20696:
[----:B------:R-:W0:Y:S01]  /*3c60*/  LDS R13, [R11] ;  /* 0x000000000b0d7984 */ /* 0x000e220000000800 */
[----:B------:R-:W-:-:S04]  /*3c70*/  IADD3 R12, PT, PT, R12, 0x1, RZ ;  /* 0x000000010c0c7810 */ /* 0x000fc80007ffe0ff */
[----:B------:R-:W-:Y:S01]  /*3c80*/  ISETP.NE.AND P0, PT, R12, RZ, PT ;  /* 0x000000ff0c00720c */ /* 0x000fe20003f05270 */
[----:B0-----:R-:W-:-:S05]  /*3c90*/  FMUL.FTZ R6, R13, R4 ;  /* 0x000000040d067220 */ /* 0x001fca0000410000 */
[----:B------:R0:W-:Y:S02]  /*3ca0*/  STS [R11], R6 ;  /* 0x000000060b007388 */ /* 0x0001e40000000800 */
[----:B0-----:R-:W-:-:S05]  /*3cb0*/  IADD3 R11, PT, PT, R11, 0x200, RZ ;  /* 0x000002000b0b7810 */ /* 0x001fca0007ffe0ff */
[----:B------:R-:W-:Y:S05]  /*3cc0*/  @P0 BRA `(.L_x_20696) ;  /* 0xfffffffc00e40947 */ /* 0x000fea000383ffff */
.L_x_20695:
[----:B------:R-:W-:Y:S05]  /*3cd0*/  BSYNC.RECONVERGENT B1 ;  /* 0x0000000000017941 */ /* 0x000fea0003800200 */
.L_x_20694:
        /* <DEDUP_REMOVED lines=12> */
.L_x_20699:
        /* <DEDUP_REMOVED lines=52> */
.L_x_20698:
[----:B------:R-:W-:Y:S05]  /*40e0*/  BSYNC.RECONVERGENT B1 ;  /* 0x0000000000017941 */ /* 0x000fea0003800200 */
.L_x_20697:
        /* <DEDUP_REMOVED lines=31> */
.L_x_20701:
[----:B------:R-:W-:Y:S05]  /*42e0*/  BSYNC.RECONVERGENT B1 ;  /* 0x0000000000017941 */ /* 0x000fea0003800200 */
.L_x_20700:
        /* <DEDUP_REMOVED lines=14> */
.L_x_20693:
[----:B------:R-:W-:Y:S05]  /*43d0*/  BSYNC.RECONVERGENT B0 ;  /* 0x0000000000007941 */ /* 0x000fea0003800200 */
.L_x_20692:
[----:B------:R-:W-:Y:S01]  /*43e0*/  ISETP.GE.AND P0, PT, R8, R43, PT ;  /* 0x0000002b0800720c */ /* 0x000fe20003f06270 */
[----:B------:R-:W2:Y:S08]  /*43f0*/  S2UR UR7, SR_CTAID.Y ;  /* 0x00000000000779c3 */ /* 0x000eb00000002600 */
[----:B------:R-:W-:Y:S01]  /*4400*/  BAR.SYNC.DEFER_BLOCKING 0x0 ;  /* 0x0000000000007b1d */ /* 0x000fe20000010000 */
[----:B------:R-:W-:-:S02]  /*4410*/  CS2R R38, SRZ ;  /* 0x0000000000267805 */ /* 0x000fc4000001ff00 */
[----:B------:R-:W-:Y:S02]  /*4420*/  CS2R R36, SRZ ;  /* 0x0000000000247805 */ /* 0x000fe4000001ff00 */
[----:B------:R-:W-:Y:S02]  /*4430*/  CS2R R34, SRZ ;  /* 0x0000000000227805 */ /* 0x000fe4000001ff00 */
[----:B------:R-:W-:Y:S02]  /*4440*/  CS2R R32, SRZ ;  /* 0x0000000000207805 */ /* 0x000fe4000001ff00 */
[----:B------:R-:W-:Y:S01]  /*4450*/  CS2R R30, SRZ ;  /* 0x00000000001e7805 */ /* 0x000fe2000001ff00 */
[----:B------:R-:W3:Y:S01]  /*4460*/  LDCU UR11, c[0x0][0x3cc] ;  /* 0x00007980ff0b77ac */ /* 0x000ee20008000800 */
[----:B------:R-:W-:Y:S01]  /*4470*/  BSSY.RECONVERGENT B1, `(.L_x_20702) ;  /* 0x0000313000017945 */ /* 0x000fe20003800200 */
[----:B------:R-:W-:Y:S02]  /*4480*/  CS2R R28, SRZ ;  /* 0x00000000001c7805 */ /* 0x000fe4000001ff00 */
[----:B------:R-:W-:Y:S01]  /*4490*/  CS2R R26, SRZ ;  /* 0x00000000001a7805 */ /* 0x000fe2000001ff00 */
[----:B------:R-:W4:Y:S01]  /*44a0*/  LDCU.64 UR4, c[0x0][0x398] ;  /* 0x00007300ff0477ac */ /* 0x000f220008000a00 */
[----:B------:R-:W-:Y:S01]  /*44b0*/  CS2R R24, SRZ ;  /* 0x0000000000187805 */ /* 0x000fe2000001ff00 */
[----:B--2---:R-:W-:Y:S06]  /*44c0*/  @P0 BRA `(.L_x_20703) ;  /* 0x0000003000340947 */ /* 0x004fec0003800000 */
[----:B01----:R-:W0:Y:S01]  /*44d0*/  I2F.RP R9, R0 ;  /* 0x0000000000097306 */ /* 0x003e220000209400 */
[----:B------:R-:W1:Y:S01]  /*44e0*/  LDC R6, c[0x0][0x3b8] ;  /* 0x0000ee00ff067b82 */ /* 0x000e620000000800 */
[----:B------:R-:W2:Y:S01]  /*44f0*/  LDCU.64 UR12, c[0x0][0x3a8] ;  /* 0x00007500ff0c77ac */ /* 0x000ea20008000a00 */
[----:B------:R-:W-:Y:S02]  /*4500*/  VIADD R15, R5, 0x120 ;  /* 0x00000120050f7836 */ /* 0x000fe40000000000 */
[----:B------:R-:W-:Y:S01]  /*4510*/  HFMA2 R5, -RZ, RZ, 0, 0 ;  /* 0x00000000ff057431 */ /* 0x000fe200000001ff */
[----:B------:R-:W-:Y:S01]  /*4520*/  SHF.R.U32.HI R4, RZ, 0x3, R7 ;  /* 0x00000003ff047819 */ /* 0x000fe20000011607 */
[----:B------:R-:W3:Y:S01]  /*4530*/  LDCU UR10, c[0x0][0x3d0] ;  /* 0x00007a00ff0a77ac */ /* 0x000ee20008000800 */
[C---:B------:R-:W-:Y:S01]  /*4540*/  SHF.L.U32 R12, R7.reuse, 0x5, RZ ;  /* 0x00000005070c7819 */ /* 0x040fe200000006ff */
[----:B------:R-:W-:Y:S01]  /*4550*/  IMAD.SHL.U32 R42, R7, 0x8, RZ ;  /* 0x00000008072a7824 */ /* 0x000fe200078e00ff */
[----:B------:R-:W-:Y:S01]  /*4560*/  LOP3.LUT R4, R4, 0x7c, RZ, 0xc0, !PT ;  /* 0x0000007c04047812 */ /* 0x000fe200078ec0ff */
[----:B------:R-:W4:Y:S01]  /*4570*/  LDCU UR6, c[0x0][0x3ec] ;  /* 0x00007d80ff0677ac */ /* 0x000f220008000800 */
[----:B------:R-:W-:Y:S01]  /*4580*/  LEA R2, R2, R15, 0x18 ;  /* 0x0000000f02027211 */ /* 0x000fe200078ec0ff */
[----:B------:R-:W-:Y:S01]  /*4590*/  HFMA2 R39, -RZ, RZ, 0, 0 ;  /* 0x00000000ff277431 */ /* 0x000fe200000001ff */
[----:B0-----:R-:W0:Y:S01]  /*45a0*/  MUFU.RCP R9, R9 ;  /* 0x0000000900097308 */ /* 0x001e220000001000 */
[----:B---3--:R-:W-:Y:S01]  /*45b0*/  IMAD R50, R3, UR10, RZ ;  /* 0x0000000a03327c24 */ /* 0x008fe2000f8e02ff */
[----:B------:R-:W-:Y:S01]  /*45c0*/  LOP3.LUT R3, R42, 0xf8, RZ, 0xc0, !PT ;  /* 0x000000f82a037812 */ /* 0x000fe200078ec0ff */
[----:B-1----:R-:W-:Y:S01]  /*45d0*/  IMAD R13, R6, UR7, RZ ;  /* 0x00000007060d7c24 */ /* 0x002fe2000f8e02ff */
[----:B----4-:R-:W-:-:S03]  /*45e0*/  IADD3 R40, PT, PT, R40, -UR6, RZ ;  /* 0x8000000628287c10 */ /* 0x010fc6000fffe0ff */
[----:B------:R-:W-:Y:S01]  /*45f0*/  IMAD.WIDE R4, R13, 0x4, R4 ;  /* 0x000000040d047825 */ /* 0x000fe200078e0204 */
[----:B-----5:R-:W-:Y:S02]  /*4600*/  SHF.R.S32.HI R51, RZ, 0x1f, R50 ;  /* 0x0000001fff337819 */ /* 0x020fe40000011432 */
[----:B0-----:R-:W-:Y:S02]  /*4610*/  IADD3 R10, PT, PT, R9, 0xffffffe, RZ ;  /* 0x0ffffffe090a7810 */ /* 0x001fe40007ffe0ff */
[----:B------:R-:W-:Y:S02]  /*4620*/  LOP3.LUT R9, R12, 0x60, RZ, 0xe2, !PT ;  /* 0x000000600c097812 */ /* 0x000fe400078ee2ff */
[----:B------:R0:W1:Y:S01]  /*4630*/  F2I.FTZ.U32.TRUNC.NTZ R11, R10 ;  /* 0x0000000a000b7305 */ /* 0x000062000021f000 */
[----:B--2---:R-:W-:Y:S02]  /*4640*/  IADD3 R6, P0, PT, R4, UR12, RZ ;  /* 0x0000000c04067c10 */ /* 0x004fe4000ff1e0ff */
[----:B------:R-:W-:-:S02]  /*4650*/  LEA R9, R8, R9, 0x7 ;  /* 0x0000000908097211 */ /* 0x000fc400078e38ff */
[----:B------:R-:W-:Y:S02]  /*4660*/  IADD3.X R5, PT, PT, R5, UR13, RZ, P0, !PT ;  /* 0x0000000d05057c10 */ /* 0x000fe400087fe4ff */
[----:B------:R-:W-:Y:S02]  /*4670*/  IADD3 R4, PT, PT, R9, 0x10, R2 ;  /* 0x0000001009047810 */ /* 0x000fe40007ffe002 */
[----:B0-----:R-:W-:Y:S02]  /*4680*/  MOV R10, RZ ;  /* 0x000000ff000a7202 */ /* 0x001fe40000000f00 */
[----:B------:R-:W-:Y:S02]  /*4690*/  LEA R9, R8, 0x3, 0x5 ;  /* 0x0000000308097811 */ /* 0x000fe400078e28ff */
[----:B-1----:R-:W-:Y:S02]  /*46a0*/  IADD3 R17, PT, PT, RZ, -R11, RZ ;  /* 0x8000000bff117210 */ /* 0x002fe40007ffe0ff */
[----:B------:R-:W-:-:S03]  /*46b0*/  LOP3.LUT R42, R9, 0x18, R42, 0xf8, !PT ;  /* 0x00000018092a7812 */ /* 0x000fc600078ef82a */
[----:B------:R-:W-:-:S04]  /*46c0*/  IMAD R13, R17, R0, RZ ;  /* 0x00000000110d7224 */ /* 0x000fc800078e02ff */
[----:B------:R-:W-:Y:S01]  /*46d0*/  IMAD.HI.U32 R2, R11, R13, R10 ;  /* 0x0000000d0b027227 */ /* 0x000fe200078e000a */
[C---:B------:R-:W-:Y:S02]  /*46e0*/  IADD3 R11, PT, PT, R8.reuse, -R43, RZ ;  /* 0x8000002b080b7210 */ /* 0x040fe40007ffe0ff */
[----:B------:R-:W-:-:S07]  /*46f0*/  IADD3 R10, PT, PT, R8, 0x1, RZ ;  /* 0x00000001080a7810 */ /* 0x000fce0007ffe0ff */
.L_x_20738:
        /* <DEDUP_REMOVED lines=21> */
[----:B------:R-:W-:-:S05]  /*4850*/  @P0 VIADD R15, R15, 0x1 ;  /* 0x000000010f0f0836 */ /* 0x000fca0000000000 */
[----:B------:R-:W-:Y:S02]  /*4860*/  MOV R16, R15 ;  /* 0x0000000f00107202 */ /* 0x000fe40000000f00 */
[----:B0-----:R-:W-:Y:S02]  /*4870*/  IADD3 R19, PT, PT, RZ, -R13, RZ ;  /* 0x8000000dff137210 */ /* 0x001fe40007ffe0ff */
[----:B------:R-:W-:Y:S02]  /*4880*/  @!P2 IADD3 R16, PT, PT, RZ, -R16, RZ ;  /* 0x80000010ff10a210 */ /* 0x000fe40007ffe0ff */
[----:B------:R-:W-:Y:S01]  /*4890*/  @!P1 LOP3.LUT R16, RZ, R12, RZ, 0x33, !PT ;  /* 0x0000000cff109212 */ /* 0x000fe200078e33ff */
[----:B------:R-:W-:Y:S01]  /*48a0*/  IMAD R19, R19, R14, RZ ;  /* 0x0000000e13137224 */ /* 0x000fe200078e02ff */
[----:B------:R-:W-:Y:S01]  /*48b0*/  ISETP.NE.AND P2, PT, R18, RZ, PT ;  /* 0x000000ff1200720c */ /* 0x000fe20003f45270 */
[----:B------:R-:W-:Y:S01]  /*48c0*/  IMAD.MOV.U32 R12, RZ, RZ, RZ ;  /* 0x000000ffff0c7224 */ /* 0x000fe200078e00ff */
[----:B------:R-:W-:-:S03]  /*48d0*/  IADD3 R15, PT, PT, R16, R49, RZ ;  /* 0x00000031100f7210 */ /* 0x000fc60007ffe0ff */
[----:B------:R-:W-:Y:S01]  /*48e0*/  IMAD.HI.U32 R12, R13, R19, R12 ;  /* 0x000000130d0c7227 */ /* 0x000fe200078e000c */
[----:B------:R-:W-:Y:S02]  /*48f0*/  IABS R17, R15 ;  /* 0x0000000f00117213 */ /* 0x000fe40000000000 */
[----:B------:R-:W-:Y:S02]  /*4900*/  ISETP.GE.AND P1, PT, R15, RZ, PT ;  /* 0x000000ff0f00720c */ /* 0x000fe40003f26270 */
[----:B------:R-:W-:-:S05]  /*4910*/  MOV R13, R17 ;  /* 0x00000011000d7202 */ /* 0x000fca0000000f00 */
[----:B------:R-:W-:-:S05]  /*4920*/  IMAD.HI.U32 R12, R12, R13, RZ ;  /* 0x0000000d0c0c7227 */ /* 0x000fca00078e00ff */
[----:B------:R-:W-:-:S05]  /*4930*/  IADD3 R12, PT, PT, RZ, -R12, RZ ;  /* 0x8000000cff0c7210 */ /* 0x000fca0007ffe0ff */
        /* <DEDUP_REMOVED lines=11> */
[----:B------:R-:W0:Y:S01]  /*49f0*/  LDS.128 R12, [R4+-0x10] ;  /* 0xfffff000040c7984 */ /* 0x000e220000000c00 */
[----:B------:R-:W-:-:S03]  /*4a00*/  MOV R23, R5 ;  /* 0x0000000500177202 */ /* 0x000fc60000000f00 */
[----:B------:R1:W2:Y:S04]  /*4a10*/  LDS.128 R16, [R4] ;  /* 0x0000000004107984 */ /* 0x0002a80000000c00 */
[----:B------:R-:W3:Y:S01]  /*4a20*/  LDG.E.CONSTANT R21, desc[UR8][R22.64] ;  /* 0x0000000816157981 */ /* 0x000ee2000c1e9900 */
[----:B------:R-:W-:Y:S01]  /*4a30*/  VIADD R46, R42, 0xfffffffd ;  /* 0xfffffffd2a2e7836 */ /* 0x000fe20000000000 */
[----:B0-----:R-:W-:Y:S02]  /*4a40*/  F2FP.F16.F32.PACK_AB R14, R15, R14 ;  /* 0x0000000e0f0e723e */ /* 0x001fe400000000ff */
[----:B------:R-:W-:Y:S01]  /*4a50*/  F2FP.F16.F32.PACK_AB R45, R13, R12 ;  /* 0x0000000c0d2d723e */ /* 0x000fe200000000ff */
[----:B---3--:R-:W-:-:S03]  /*4a60*/  IMAD.WIDE R20, R21, UR11, R50 ;  /* 0x0000000b15147c25 */ /* 0x008fc6000f8e0232 */
[----:B------:R-:W-:-:S04]  /*4a70*/  IADD3 R44, P0, PT, R3, R20, RZ ;  /* 0x00000014032c7210 */ /* 0x000fc80007f1e0ff */
[----:B------:R-:W-:Y:S02]  /*4a80*/  IADD3.X R21, PT, PT, RZ, R21, RZ, P0, !PT ;  /* 0x00000015ff157210 */ /* 0x000fe400007fe4ff */
[C---:B------:R-:W-:Y:S02]  /*4a90*/  LEA R20, P1, R44.reuse, UR4, 0x1 ;  /* 0x000000042c147c11 */ /* 0x040fe4000f8208ff */
[----:B------:R-:W-:Y:S02]  /*4aa0*/  ISETP.NE.AND P0, PT, R11, -0x1, PT ;  /* 0xffffffff0b00780c */ /* 0x000fe40003f05270 */
[----:B------:R-:W-:Y:S02]  /*4ab0*/  LEA.HI.X R21, R44, UR5, R21, 0x1, P1 ;  /* 0x000000052c157c11 */ /* 0x000fe400088f0c15 */
[----:B------:R-:W-:-:S03]  /*4ac0*/  MOV R44, R14 ;  /* 0x0000000e002c7202 */ /* 0x000fc60000000f00 */
[----:B------:R1:W5:Y:S01]  /*4ad0*/  LDG.E.128.CONSTANT R12, desc[UR8][R20.64] ;  /* 0x00000008140c7981 */ /* 0x000362000c1e9d00 */
[----:B------:R-:W-:Y:S05]  /*4ae0*/  BSSY.RECONVERGENT B2, `(.L_x_20706) ;  /* 0x0000020000027945 */ /* 0x000fea0003800200 */
[----:B--2---:R-:W-:Y:S05]  /*4af0*/  @P0 BRA `(.L_x_20707) ;  /* 0x0000000000780947 */ /* 0x004fea0003800000 */
        /* <DEDUP_REMOVED lines=30> */
.L_x_20707:
[----:B------:R-:W-:Y:S05]  /*4ce0*/  BSYNC.RECONVERGENT B2 ;  /* 0x0000000000027941 */ /* 0x000fea0003800200 */
.L_x_20706:
        /* <DEDUP_REMOVED lines=38> */
.L_x_20709:
[----:B------:R-:W-:Y:S05]  /*4f50*/  BSYNC.RECONVERGENT B2 ;  /* 0x0000000000027941 */ /* 0x000fea0003800200 */
.L_x_20708:
        /* <DEDUP_REMOVED lines=38> */
.L_x_20711:
[----:B------:R-:W-:Y:S05]  /*51c0*/  BSYNC.RECONVERGENT B2 ;  /* 0x0000000000027941 */ /* 0x000fea0003800200 */
.L_x_20710:
        /* <DEDUP_REMOVED lines=45> */
.L_x_20713:
[----:B------:R-:W-:Y:S05]  /*54a0*/  BSYNC.RECONVERGENT B2 ;  /* 0x0000000000027941 */ /* 0x000fea0003800200 */
.L_x_20712:
        /* <DEDUP_REMOVED lines=40> */
.L_x_20715:
[----:B------:R-:W-:Y:S05]  /*5730*/  BSYNC.RECONVERGENT B2 ;  /* 0x0000000000027941 */ /* 0x000fea0003800200 */
.L_x_20714:
        /* <DEDUP_REMOVED lines=38> */
.L_x_20717:
[----:B------:R-:W-:Y:S05]  /*59a0*/  BSYNC.RECONVERGENT B2 ;  /* 0x0000000000027941 */ /* 0x000fea0003800200 */
.L_x_20716:
        /* <DEDUP_REMOVED lines=45> */
.L_x_20719:
[----:B------:R-:W-:Y:S05]  /*5c80*/  BSYNC.RECONVERGENT B2 ;  /* 0x0000000000027941 */ /* 0x000fea0003800200 */
.L_x_20718:
        /* <DEDUP_REMOVED lines=40> */
.L_x_20721:
[----:B------:R-:W-:Y:S05]  /*5f10*/  BSYNC.RECONVERGENT B2 ;  /* 0x0000000000027941 */ /* 0x000fea0003800200 */
.L_x_20720:
        /* <DEDUP_REMOVED lines=38> */
.L_x_20723:
[----:B------:R-:W-:Y:S05]  /*6180*/  BSYNC.RECONVERGENT B2 ;  /* 0x0000000000027941 */ /* 0x000fea0003800200 */
.L_x_20722:
        /* <DEDUP_REMOVED lines=45> */
.L_x_20725:
[----:B------:R-:W-:Y:S05]  /*6460*/  BSYNC.RECONVERGENT B2 ;  /* 0x0000000000027941 */ /* 0x000fea0003800200 */
.L_x_20724:
        /* <DEDUP_REMOVED lines=40> */
.L_x_20727:
[----:B------:R-:W-:Y:S05]  /*66f0*/  BSYNC.RECONVERGENT B2 ;  /* 0x0000000000027941 */ /* 0x000fea0003800200 */
.L_x_20726:
        /* <DEDUP_REMOVED lines=20> */
[-C--:B------:R-:W-:Y:S01]  /*6840*/  ISETP.GE.AND P2, PT, R18, R53.reuse, PT ;  /* 0x000000351200720c */ /* 0x080fe20003f46270 */
[----:B------:R-:W-:Y:S01]  /*6850*/  VIADD R18, R42, 0x3 ;  /* 0x000000032a127836 */ /* 0x000fe20000000000 */
[----:B------:R-:W-:Y:S02]  /*6860*/  ISETP.GE.AND P1, PT, R46, R53, PT ;  /* 0x000000352e00720c */ /* 0x000fe40003f26270 */
[----:B------:R-:W-:-:S02]  /*6870*/  SEL R17, R17, RZ, !P2 ;  /* 0x000000ff11117207 */ /* 0x000fc40005000000 */
[-C--:B------:R-:W-:Y:S02]  /*6880*/  ISETP.GE.AND P3, PT, R18, R53.reuse, PT ;  /* 0x000000351200720c */ /* 0x080fe40003f66270 */
[----:B------:R-:W-:Y:S02]  /*6890*/  IADD3 R18, PT, PT, R42, 0x4, RZ ;  /* 0x000000042a127810 */ /* 0x000fe40007ffe0ff */
[--C-:B------:R-:W-:Y:S02]  /*68a0*/  PRMT R14, R14, 0x5410, R17.reuse ;  /* 0x000054100e0e7816 */ /* 0x100fe40000000011 */
        /* <DEDUP_REMOVED lines=11> */
.L_x_20729:
[----:B------:R-:W-:Y:S05]  /*6960*/  BSYNC.RECONVERGENT B2 ;  /* 0x0000000000027941 */ /* 0x000fea0003800200 */
.L_x_20728:
[----:B-----5:R-:W-:-:S04]  /*6970*/  HMUL2 R13, R44, R13 ;  /* 0x0000000d2c0d7232 */ /* 0x020fc80000000000 */
[----:B------:R-:W-:Y:S02]  /*6980*/  HFMA2 R17, R45, R12, R13 ;  /* 0x0000000c2d117231 */ /* 0x000fe4000000000d */
[--C-:B------:R-:W-:Y:S02]  /*6990*/  HADD2.F32 R12, -RZ, R16.reuse.H0_H0 ;  /* 0x20000010ff0c7230 */ /* 0x100fe40000004100 */
[----:B------:R-:W-:Y:S02]  /*69a0*/  HADD2.F32 R13, -RZ, R16.H1_H1 ;  /* 0x30000010ff0d7230 */ /* 0x000fe40000004100 */
[----:B------:R-:W-:-:S03]  /*69b0*/  HFMA2 R17, R47, R14, R17 ;  /* 0x0000000e2f117231 */ /* 0x000fc60000000011 */
[----:B------:R-:W-:Y:S01]  /*69c0*/  FADD.FTZ R13, R12, R13 ;  /* 0x0000000d0c0d7221 */ /* 0x000fe20000010000 */
[----:B------:R-:W-:-:S03]  /*69d0*/  HADD2.F32 R12, -RZ, R19.H0_H0 ;  /* 0x20000013ff0c7230 */ /* 0x000fc60000004100 */
[----:B------:R-:W-:Y:S01]  /*69e0*/  FADD.FTZ R30, R30, R13 ;  /* 0x0000000d1e1e7221 */ /* 0x000fe20000010000 */
[----:B------:R-:W-:Y:S02]  /*69f0*/  HFMA2 R17, R48, R15, R17 ;  /* 0x0000000f30117231 */ /* 0x000fe40000000011 */
[----:B------:R-:W-:-:S03]  /*6a00*/  HADD2.F32 R15, -RZ, R19.H1_H1 ;  /* 0x30000013ff0f7230 */ /* 0x000fc60000004100 */
[--C-:B------:R-:W-:Y:S02]  /*6a10*/  HADD2.F32 R13, -RZ, R17.reuse.H0_H0 ;  /* 0x20000011ff0d7230 */ /* 0x100fe40000004100 */
[----:B------:R-:W-:Y:S02]  /*6a20*/  HADD2.F32 R14, -RZ, R17.H1_H1 ;  /* 0x30000011ff0e7230 */ /* 0x000fe40000004100 */
        /* <DEDUP_REMOVED lines=33> */
.L_x_20731:
[----:B------:R-:W-:Y:S05]  /*6c40*/  BSYNC.RECONVERGENT B2 ;  /* 0x0000000000027941 */ /* 0x000fea0003800200 */
.L_x_20730:
        /* <DEDUP_REMOVED lines=40> */
.L_x_20733:
[----:B------:R-:W-:Y:S05]  /*6ed0*/  BSYNC.RECONVERGENT B2 ;  /* 0x0000000000027941 */ /* 0x000fea0003800200 */
.L_x_20732:
[----:B-----5:R-:W-:-:S04]  /*6ee0*/  HMUL2 R13, R44, R13 ;  /* 0x0000000d2c0d7232 */ /* 0x020fc80000000000 */
        /* <DEDUP_REMOVED lines=30> */
[----:B------:R-:W-:Y:S02]  /*70d0*/  IADD3 R22, PT, PT, R42, -0x2, RZ ;  /* 0xfffffffe2a167810 */ /* 0x000fe40007ffe0ff */
[----:B------:R-:W-:-:S02]  /*70e0*/  PRMT R13, R16, 0x7632, R13 ;  /* 0x00007632100d7816 */ /* 0x000fc4000000000d */
[----:B------:R-:W-:Y:S02]  /*70f0*/  ISETP.GE.AND P2, PT, R22, R53, PT ;  /* 0x000000351600720c */ /* 0x000fe40003f46270 */
[----:B------:R-:W-:Y:S02]  /*7100*/  SEL R16, R16, RZ, !P1 ;  /* 0x000000ff10107207 */ /* 0x000fe40004800000 */
[----:B------:R-:W-:-:S04]  /*7110*/  SEL R13, R13, RZ, !P2 ;  /* 0x000000ff0d0d7207 */ /* 0x000fc80005000000 */
[----:B------:R-:W-:-:S07]  /*7120*/  PRMT R16, R16, 0x5410, R13 ;  /* 0x0000541010107816 */ /* 0x000fce000000000d */
.L_x_20735:
[----:B------:R-:W-:Y:S05]  /*7130*/  BSYNC.RECONVERGENT B2 ;  /* 0x0000000000027941 */ /* 0x000fea0003800200 */
.L_x_20734:
[----:B01234-:R-:W5:Y:S02]  /*7140*/  LDG.E.128.CONSTANT R20, desc[UR8][R20.64+0x1e00] ;  /* 0x001e000814147981 */ /* 0x01ff64000c1e9d00 */
[----:B-----5:R-:W-:Y:S01]  /*7150*/  HMUL2 R17, R44, R17 ;  /* 0x000000112c117232 */ /* 0x020fe20000000000 */
[----:B------:R-:W-:Y:S03]  /*7160*/  BSSY.RECONVERGENT B2, `(.L_x_20736) ;  /* 0x0000022000027945 */ /* 0x000fe60003800200 */
[----:B------:R-:W-:-:S04]  /*7170*/  HFMA2 R17, R45, R16, R17 ;  /* 0x000000102d117231 */ /* 0x000fc80000000011 */
[----:B------:R-:W-:Y:S01]  /*7180*/  HFMA2 R18, R47, R18, R17 ;  /* 0x000000122f127231 */ /* 0x000fe20000000011 */
[----:B------:R-:W-:Y:S06]  /*7190*/  @P0 BRA `(.L_x_20737) ;  /* 0x0000000000780947 */ /* 0x000fec0003800000 */
[C---:B------:R-:W-:Y:S02]  /*71a0*/  IADD3 R16, PT, PT, R42.reuse, -0x2, RZ ;  /* 0xfffffffe2a107810 */ /* 0x040fe40007ffe0ff */
[-C--:B------:R-:W-:Y:S02]  /*71b0*/  ISETP.GE.AND P3, PT, R42, R53.reuse, PT ;  /* 0x000000352a00720c */ /* 0x080fe40003f66270 */
[-C--:B------:R-:W-:Y:S02]  /*71c0*/  ISETP.GE.AND P1, PT, R16, R53.reuse, PT ;  /* 0x000000351000720c */ /* 0x080fe40003f26270 */
[----:B------:R-:W-:Y:S02]  /*71d0*/  IADD3 R16, PT, PT, R42, -0x1, RZ ;  /* 0xffffffff2a107810 */ /* 0x000fe40007ffe0ff */
[-C--:B------:R-:W-:Y:S02]  /*71e0*/  ISETP.GE.AND P0, PT, R46, R53.reuse, PT ;  /* 0x000000352e00720c */ /* 0x080fe40003f06270 */
[----:B------:R-:W-:-:S02]  /*71f0*/  ISETP.GE.AND P2, PT, R16, R53, PT ;  /* 0x000000351000720c */ /* 0x000fc40003f46270 */
[C---:B------:R-:W-:Y:S02]  /*7200*/  PRMT R16, R21.reuse, 0x7632, R16 ;  /* 0x0000763215107816 */ /* 0x040fe40000000010 */
[----:B------:R-:W-:Y:S02]  /*7210*/  SEL R21, R21, RZ, !P2 ;  /* 0x000000ff15157207 */ /* 0x000fe40005000000 */
[----:B------:R-:W-:Y:S02]  /*7220*/  SEL R16, R16, RZ, !P3 ;  /* 0x000000ff10107207 */ /* 0x000fe40005800000 */
[----:B------:R-:W-:Y:S02]  /*7230*/  PRMT R13, R20, 0x7632, R13 ;  /* 0x00007632140d7816 */ /* 0x000fe4000000000d */
[----:B------:R-:W-:Y:S02]  /*7240*/  PRMT R21, R21, 0x5410, R16 ;  /* 0x0000541015157816 */ /* 0x000fe40000000010 */
[----:B------:R-:W-:-:S02]  /*7250*/  IADD3 R16, PT, PT, R42, 0x1, RZ ;  /* 0x000000012a107810 */ /* 0x000fc40007ffe0ff */
[----:B------:R-:W-:Y:S02]  /*7260*/  SEL R20, R20, RZ, !P0 ;  /* 0x000000ff14147207 */ /* 0x000fe40004000000 */
[----:B------:R-:W-:Y:S01]  /*7270*/  ISETP.GE.AND P0, PT, R16, R53, PT ;  /* 0x000000351000720c */ /* 0x000fe20003f06270 */
[----:B------:R-:W-:Y:S01]  /*7280*/  VIADD R16, R42, 0x2 ;  /* 0x000000022a107836 */ /* 0x000fe20000000000 */
[----:B------:R-:W-:-:S04]  /*7290*/  SEL R13, R13, RZ, !P1 ;  /* 0x000000ff0d0d7207 */ /* 0x000fc80004800000 */
[--C-:B------:R-:W-:Y:S02]  /*72a0*/  PRMT R20, R20, 0x5410, R13.reuse ;  /* 0x0000541014147816 */ /* 0x100fe4000000000d */
[-C--:B------:R-:W-:Y:S02]  /*72b0*/  ISETP.GE.AND P1, PT, R16, R53.reuse, PT ;  /* 0x000000351000720c */ /* 0x080fe40003f26270 */
[----:B------:R-:W-:Y:S02]  /*72c0*/  IADD3 R16, PT, PT, R42, 0x3, RZ ;  /* 0x000000032a107810 */ /* 0x000fe40007ffe0ff */
[----:B------:R-:W-:Y:S02]  /*72d0*/  PRMT R13, R22, 0x7632, R13 ;  /* 0x00007632160d7816 */ /* 0x000fe4000000000d */
[----:B------:R-:W-:Y:S02]  /*72e0*/  ISETP.GE.AND P2, PT, R16, R53, PT ;  /* 0x000000351000720c */ /* 0x000fe40003f46270 */
[----:B------:R-:W-:-:S02]  /*72f0*/  SEL R22, R22, RZ, !P0 ;  /* 0x000000ff16167207 */ /* 0x000fc40004000000 */
[----:B------:R-:W-:Y:S02]  /*7300*/  SEL R13, R13, RZ, !P1 ;  /* 0x000000ff0d0d7207 */ /* 0x000fe40004800000 */
[----:B------:R-:W-:Y:S02]  /*7310*/  IADD3 R16, PT, PT, R42, 0x4, RZ ;  /* 0x000000042a107810 */ /* 0x000fe40007ffe0ff */
[--C-:B------:R-:W-:Y:S02]  /*7320*/  PRMT R22, R22, 0x5410, R13.reuse ;  /* 0x0000541016167816 */ /* 0x100fe4000000000d */
[----:B------:R-:W-:Y:S02]  /*7330*/  ISETP.GE.AND P0, PT, R16, R53, PT ;  /* 0x000000351000720c */ /* 0x000fe40003f06270 */
[C---:B------:R-:W-:Y:S02]  /*7340*/  PRMT R13, R23.reuse, 0x7632, R13 ;  /* 0x00007632170d7816 */ /* 0x040fe4000000000d */
[----:B------:R-:W-:-:S02]  /*7350*/  SEL R23, R23, RZ, !P2 ;  /* 0x000000ff17177207 */ /* 0x000fc40005000000 */
[----:B------:R-:W-:-:S04]  /*7360*/  SEL R16, R13, RZ, !P0 ;  /* 0x000000ff0d107207 */ /* 0x000fc80004000000 */
[----:B------:R-:W-:-:S07]  /*7370*/  PRMT R23, R23, 0x5410, R16 ;  /* 0x0000541017177816 */ /* 0x000fce0000000010 */
.L_x_20737:
[----:B------:R-:W-:Y:S05]  /*7380*/  BSYNC.RECONVERGENT B2 ;  /* 0x0000000000027941 */ /* 0x000fea0003800200 */
.L_x_20736:
        /* <DEDUP_REMOVED lines=22> */
.L_x_20705:
[----:B------:R-:W-:Y:S05]  /*74f0*/  BSYNC.RECONVERGENT B0 ;  /* 0x0000000000007941 */ /* 0x000fea0003800200 */
.L_x_20704:
[C---:B------:R-:W-:Y:S01]  /*7500*/  IADD3 R12, PT, PT, R10.reuse, 0x3, RZ ;  /* 0x000000030a0c7810 */ /* 0x040fe20007ffe0ff */
[----:B------:R-:W-:Y:S01]  /*7510*/  VIADD R10, R10, 0x4 ;  /* 0x000000040a0a7836 */ /* 0x000fe20000000000 */
[----:B------:R-:W-:Y:S02]  /*7520*/  IADD3 R6, P1, PT, R6, 0x10, RZ ;  /* 0x0000001006067810 */ /* 0x000fe40007f3e0ff */
[----:B------:R-:W-:Y:S02]  /*7530*/  ISETP.GE.AND P0, PT, R12, R43, PT ;  /* 0x0000002b0c00720c */ /* 0x000fe40003f06270 */
[----:B------:R-:W-:Y:S02]  /*7540*/  IADD3 R11, PT, PT, R11, 0x4, RZ ;  /* 0x000000040b0b7810 */ /* 0x000fe40007ffe0ff */
[----:B------:R-:W-:Y:S02]  /*7550*/  IADD3 R42, PT, PT, R42, 0x80, RZ ;  /* 0x000000802a2a7810 */ /* 0x000fe40007ffe0ff */
[----:B------:R-:W-:-:S02]  /*7560*/  IADD3 R4, PT, PT, R4, 0x200, RZ ;  /* 0x0000020004047810 */ /* 0x000fc40007ffe0ff */
[----:B------:R-:W-:Y:S02]  /*7570*/  IADD3 R9, PT, PT, R9, 0x80, RZ ;  /* 0x0000008009097810 */ /* 0x000fe40007ffe0ff */
[----:B------:R-:W-:-:S03]  /*7580*/  IADD3.X R5, PT, PT, RZ, R5, RZ, P1, !PT ;  /* 0x00000005ff057210 */ /* 0x000fc60000ffe4ff */
[----:B------:R-:W-:Y:S05]  /*7590*/  @!P0 BRA `(.L_x_20738) ;  /* 0xffffffd000588947 */ /* 0x000fea000383ffff */
.L_x_20703:
[----:B---34-:R-:W-:Y:S05]  /*75a0*/  BSYNC.RECONVERGENT B1 ;  /* 0x0000000000017941 */ /* 0x018fea0003800200 */
.L_x_20702:
        /* <DEDUP_REMOVED lines=9> */
[----:B------:R-:W4:Y:S04]  /*7640*/  SHFL.BFLY PT, R5, R36, 0x2, 0x1f ;  /* 0x0c401f0024057f89 */ /* 0x000f2800000e0000 */
[----:B0-----:R-:W0:Y:S04]  /*7650*/  SHFL.BFLY PT, R4, R35, 0x2, 0x1f ;  /* 0x0c401f0023047f89 */ /* 0x001e2800000e0000 */
[----:B-1----:R-:W1:Y:S04]  /*7660*/  SHFL.BFLY PT, R9, R34, 0x2, 0x1f ;  /* 0x0c401f0022097f89 */ /* 0x002e6800000e0000 */
        /* <DEDUP_REMOVED lines=20> */
[----:B------:R-:W-:Y:S02]  /*77b0*/  FADD.FTZ R29, R12, R29 ;  /* 0x0000001d0c1d7221 */ /* 0x000fe40000010000 */
        /* <DEDUP_REMOVED lines=10> */
[----:B------:R-:W3:Y:S04]  /*7860*/  SHFL.BFLY PT, R9, R34, 0x1, 0x1f ;  /* 0x0c201f0022097f89 */ /* 0x000ee800000e0000 */
[----:B------:R-:W3:Y:S01]  /*7870*/  SHFL.BFLY PT, R6, R33, 0x1, 0x1f ;  /* 0x0c201f0021067f89 */ /* 0x000ee200000e0000 */
[----:B----4-:R-:W-:-:S03]  /*7880*/  FADD.FTZ R39, R39, R0 ;  /* 0x0000000027277221 */ /* 0x010fc60000010000 */
        /* <DEDUP_REMOVED lines=11> */
[----:B------:R-:W-:-:S03]  /*7940*/  FADD.FTZ R33, R33, R6 ;  /* 0x0000000621217221 */ /* 0x000fc60000010000 */
[----:B------:R-:W3:Y:S01]  /*7950*/  SHFL.BFLY PT, R16, R17, 0x1, 0x1f ;  /* 0x0c201f0011107f89 */ /* 0x000ee200000e0000 */
[----:B----4-:R-:W-:-:S03]  /*7960*/  FADD.FTZ R32, R32, R11 ;  /* 0x0000000b20207221 */ /* 0x010fc60000010000 */
[----:B------:R-:W4:Y:S01]  /*7970*/  SHFL.BFLY PT, R18, R25, 0x1, 0x1f ;  /* 0x0c201f0019127f89 */ /* 0x000f2200000e0000 */
[----:B0-----:R-:W-:-:S03]  /*7980*/  FADD.FTZ R31, R31, R10 ;  /* 0x0000000a1f1f7221 */ /* 0x001fc60000010000 */
[----:B------:R-:W0:Y:S01]  /*7990*/  SHFL.BFLY PT, R20, R19, 0x1, 0x1f ;  /* 0x0c201f0013147f89 */ /* 0x000e2200000e0000 */
[----:B-1----:R-:W-:Y:S01]  /*79a0*/  FADD.FTZ R30, R30, R13 ;  /* 0x0000000d1e1e7221 */ /* 0x002fe20000010000 */
[----:B------:R-:W-:Y:S01]  /*79b0*/  BAR.SYNC.DEFER_BLOCKING 0x0 ;  /* 0x0000000000007b1d */ /* 0x000fe20000010000 */
[----:B------:R-:W-:Y:S01]  /*79c0*/  FADD.FTZ R29, R29, R12 ;  /* 0x0000000c1d1d7221 */ /* 0x000fe20000010000 */
[----:B--2---:R-:W-:Y:S01]  /*79d0*/  FADD.FTZ R28, R28, R15 ;  /* 0x0000000f1c1c7221 */ /* 0x004fe20000010000 */
[----:B---3--:R-:W-:Y:S01]  /*79e0*/  FADD.FTZ R27, R27, R14 ;  /* 0x0000000e1b1b7221 */ /* 0x008fe20000010000 */
[----:B------:R-:W-:Y:S01]  /*79f0*/  FADD.FTZ R0, R17, R16 ;  /* 0x0000001011007221 */ /* 0x000fe20000010000 */
[----:B----4-:R-:W-:Y:S01]  /*7a00*/  FADD.FTZ R2, R25, R18 ;  /* 0x0000001219027221 */ /* 0x010fe20000010000 */
        /* <DEDUP_REMOVED lines=23> */
.L_x_20740:
[----:B------:R-:W-:Y:S05]  /*7b80*/  BSYNC.RECONVERGENT B0 ;  /* 0x0000000000007941 */ /* 0x000fea0003800200 */
.L_x_20739:
        /* <DEDUP_REMOVED lines=45> */
.L_x_20742:
[----:B------:R-:W-:Y:S05]  /*7e60*/  BSYNC.RECONVERGENT B0 ;  /* 0x0000000000007941 */ /* 0x000fea0003800200 */
.L_x_20741:
        /* <DEDUP_REMOVED lines=20> */
.L_x_20744:
[----:B------:R-:W-:Y:S05]  /*7fb0*/  BSYNC.RECONVERGENT B0 ;  /* 0x0000000000007941 */ /* 0x000fea0003800200 */
.L_x_20743:
        /* <DEDUP_REMOVED lines=35> */
.L_x_20746:
[----:B------:R-:W-:Y:S05]  /*81f0*/  BSYNC.RECONVERGENT B0 ;  /* 0x0000000000007941 */ /* 0x000fea0003800200 */
.L_x_20745:
        /* <DEDUP_REMOVED lines=15> */
[----:B------:R-:W-:-:S02]  /*82f0*/  F2FP.F16.F32.PACK_AB R32, R32, R33 ;  /* 0x000000212020723e */ /* 0x000fc400000000ff */
[----:B------:R-:W-:Y:S02]  /*8300*/  PRMT R8, R34, 0x7632, R8 ;  /* 0x0000763222087816 */ /* 0x000fe40000000008 */
[----:B------:R-:W-:Y:S02]  /*8310*/  F2FP.F16.F32.PACK_AB R30, R30, R31 ;  /* 0x0000001f1e1e723e */ /* 0x000fe400000000ff */
[----:B------:R-:W-:Y:S02]  /*8320*/  F2FP.F16.F32.PACK_AB R28, R28, R29 ;  /* 0x0000001d1c1c723e */ /* 0x000fe400000000ff */
[----:B------:R-:W-:Y:S02]  /*8330*/  F2FP.F16.F32.PACK_AB R0, R0, R27 ;  /* 0x0000001b0000723e */ /* 0x000fe400000000ff */
[----:B------:R-:W-:Y:S02]  /*8340*/  F2FP.F16.F32.PACK_AB R2, R3, R2 ;  /* 0x000000020302723e */ /* 0x000fe400000000ff */
[----:B------:R-:W-:-:S02]  /*8350*/  PRMT R9, R30, 0x7632, R9 ;  /* 0x000076321e097816 */ /* 0x000fc40000000009 */
[----:B------:R-:W-:Y:S02]  /*8360*/  PRMT R3, R28, 0x7632, R3 ;  /* 0x000076321c037816 */ /* 0x000fe40000000003 */
[----:B-1----:R-:W-:-:S04]  /*8370*/  SHF.L.U32 R4, R4, 0x7, RZ ;  /* 0x0000000704047819 */ /* 0x002fc800000006ff */
[----:B------:R-:W-:-:S04]  /*8380*/  IADD3 R7, P0, P1, R7, UR5, R4 ;  /* 0x0000000507077c10 */ /* 0x000fc8000f91e004 */
[----:B------:R-:W-:Y:S02]  /*8390*/  IADD3.X R6, PT, PT, RZ, RZ, RZ, P0, P1 ;  /* 0x000000ffff067210 */ /* 0x000fe400007e24ff */
[----:B--2---:R-:W-:-:S04]  /*83a0*/  LEA R4, P0, R7, UR6, 0x1 ;  /* 0x0000000607047c11 */ /* 0x004fc8000f8008ff */
        /* <DEDUP_REMOVED lines=23> */
.L_x_20747:
        /* <DEDUP_REMOVED lines=14> */
.L_x_25961:


//--------------------- .text._ZN4vllm25paged_attention_v1_kernelIttLi120ELi32ELi128ELNS_18Fp8KVCacheDataTypeE0ELb1EEEvPT_PKS2_PKT0_S8_ifPKiSA_iPKfiiiSC_SC_iiiii --------------------------
	.section	.text._ZN4vllm25paged_attention_v1_kernelIttLi120ELi32ELi128ELNS_18Fp8KVCacheDataTypeE0ELb1EEEvPT_PKS2_PKT0_S8_ifPKiSA_iPKfiiiSC_SC_iiiii,"ax",@progbits
	.align	128
        .global         _ZN4vllm25paged_attention_v1_kernelIttLi120ELi32ELi128ELNS_18Fp8KVCacheDataTypeE0ELb1EEEvPT_PKS2_PKT0_S8_ifPKiSA_iPKfiiiSC_SC_iiiii
        .type           _ZN4vllm25paged_attention_v1_kernelIttLi120ELi32ELi128ELNS_18Fp8KVCacheDataTypeE0ELb1EEEvPT_PKS2_PKT0_S8_ifPKiSA_iPKfiiiSC_SC_iiiii,@function
        .size           _ZN4vllm25paged_attention_v1_kernelIttLi120ELi32ELi128ELNS_18Fp8KVCacheDataTypeE0ELb1EEEvPT_PKS2_PKT0_S8_ifPKiSA_iPKfiiiSC_SC_iiiii,(.L_x_25962 - _ZN4vllm25paged_attention_v1_kernelIttLi120ELi32ELi128ELNS_18Fp8KVCacheDataTypeE0ELb1EEEvPT_PKS2_PKT0_S8_ifPKiSA_iPKfiiiSC_SC_iiiii)
        .other          _ZN4vllm25paged_attention_v1_kernelIttLi120ELi32ELi128ELNS_18Fp8KVCacheDataTypeE0ELb1EEEvPT_PKS2_PKT0_S8_ifPKiSA_iPKfiiiSC_SC_iiiii,@"STO_CUDA_ENTRY STV_DEFAULT"
_ZN4vllm25paged_attention_v1_kernelIttLi120ELi32ELi128ELNS_18Fp8KVCacheDataTypeE0ELb1EEEvPT_PKS2_PKT0_S8_ifPKiSA_iPKfiiiSC_SC_iiiii:
.text._ZN4vllm25paged_attention_v1_kernelIttLi120ELi32ELi128ELNS_18Fp8KVCacheDataTypeE0ELb1EEEvPT_PKS2_PKT0_S8_ifPKiSA_iPKfiiiSC_SC_iiiii:
        /* <DEDUP_REMOVED lines=46> */
[----:B0-----:R-:W-:Y:S01]  /*02e0*/  IMAD.MOV.U32 R14, RZ, RZ, RZ ;  /* 0x000000ffff0e7224 */ /* 0x001fe200078e00ff */
[----:B-1----:R-:W-:-:S05]  /*02f0*/  IADD3 R16, PT, PT, RZ, -R15, RZ ;  /* 0x8000000fff107210 */ /* 0x002fca0007ffe0ff */
        /* <DEDUP_REMOVED lines=13> */
[----:B------:R-:W-:-:S06]  /*03d0*/  @P0 IADD3 R15, PT, PT, R15, 0x1, RZ ;  /* 0x000000010f0f0810 */ /* 0x000fcc0007ffe0ff */
[----:B------:R-:W-:Y:S01]  /*03e0*/  @!P3 IMAD.MOV R15, RZ, RZ, -R15 ;  /* 0x000000ffff0fb224 */ /* 0x000fe200078e0a0f */
[----:B------:R-:W-:-:S04]  /*03f0*/  @!P2 LOP3.LUT R15, RZ, R12, RZ, 0x33, !PT ;  /* 0x0000000cff0fa212 */ /* 0x000fc800078e33ff */
[----:B------:R-:W-:Y:S02]  /*0400*/  IABS R19, R15 ;  /* 0x0000000f00137213 */ /* 0x000fe40000000000 */
[----:B0-----:R-:W-:Y:S02]  /*0410*/  IABS R0, R13 ;  /* 0x0000000d00007213 */ /* 0x001fe40000000000 */
[----:B------:R-:W0:Y:S02]  /*0420*/  I2F.RP R14, R19 ;  /* 0x00000013000e7306 */ /* 0x000e240000209400 */
[----:B------:R-:W-:-:S06]  /*0430*/  MOV R50, R0 ;  /* 0x0000000000327202 */ /* 0x000fcc0000000f00 */
        /* <DEDUP_REMOVED lines=8> */
[----:B0-----:R-:W-:Y:S02]  /*04c0*/  MOV R16, RZ ;  /* 0x000000ff00107202 */ /* 0x001fe40000000f00 */
[----:B---3--:R-:W-:Y:S01]  /*04d0*/  IADD3 R20, PT, PT, RZ, -R17, RZ ;  /* 0x80000011ff147210 */ /* 0x008fe20007ffe0ff */
[----:B-1----:R-:W-:-:S04]  /*04e0*/  HFMA2 R2, -RZ, RZ, 0, 0 ;  /* 0x00000000ff027431 */ /* 0x002fc800000001ff */
[----:B------:R-:W-:Y:S01]  /*04f0*/  IMAD R21, R20, R19, RZ ;  /* 0x0000001314157224 */ /* 0x000fe200078e02ff */
[----:B------:R-:W-:Y:S01]  /*0500*/  IABS R20, R15 ;  /* 0x0000000f00147213 */ /* 0x000fe20000000000 */
[----:B--2---:R-:W-:Y:S02]  /*0510*/  IMAD R18, R3, R0, RZ ;  /* 0x0000000003127224 */ /* 0x004fe400078e02ff */
[----:B------:R-:W-:-:S03]  /*0520*/  IMAD.HI.U32 R17, R17, R21, R16 ;  /* 0x0000001511117227 */ /* 0x000fc600078e0010 */
[----:B------:R-:W-:Y:S01]  /*0530*/  IADD3 R21, PT, PT, RZ, -R18, RZ ;  /* 0x80000012ff157210 */ /* 0x000fe20007ffe0ff */
[----:B------:R-:W-:Y:S02]  /*0540*/  IMAD.MOV R16, RZ, RZ, -R20 ;  /* 0x000000ffff107224 */ /* 0x000fe400078e0a14 */
[----:B------:R-:W-:Y:S01]  /*0550*/  IMAD.HI.U32 R17, R17, R14, RZ ;  /* 0x0000000e11117227 */ /* 0x000fe200078e00ff */
[----:B------:R-:W0:Y:S03]  /*0560*/  @!P1 S2R R20, SR_CgaCtaId ;  /* 0x0000000000149919 */ /* 0x000e260000008800 */
        /* <DEDUP_REMOVED lines=14> */
[----:B------:R-:W-:Y:S02]  /*0650*/  LOP3.LUT R16, R16, R13, RZ, 0x3c, !PT ;  /* 0x0000000d10107212 */ /* 0x000fe400078e3cff */
[----:B------:R-:W-:-:S05]  /*0660*/  MOV R3, R18 ;  /* 0x0000001200037202 */ /* 0x000fca0000000f00 */
[----:B------:R-:W-:-:S04]  /*0670*/  IMAD.HI.U32 R40, R2, R3, RZ ;  /* 0x0000000302287227 */ /* 0x000fc800078e00ff */
[----:B------:R-:W-:Y:S02]  /*0680*/  IMAD.MOV R18, RZ, RZ, -R40 ;  /* 0x000000ffff127224 */ /* 0x000fe400078e0a28 */
[----:B------:R-:W-:Y:S02]  /*0690*/  @P2 IMAD R10, R11, UR5, R10 ;  /* 0x000000050b0a2c24 */ /* 0x000fe4000f8e020a */
[----:B------:R-:W-:Y:S01]  /*06a0*/  IMAD R19, R0, R18, R3 ;  /* 0x0000001200137224 */ /* 0x000fe200078e0203 */
[----:B------:R-:W-:Y:S01]  /*06b0*/  @!P1 MOV R3, 0x400 ;  /* 0x0000040000039802 */ /* 0x000fe20000000f00 */
[----:B------:R-:W-:-:S03]  /*06c0*/  @P2 IMAD R49, R10, R21, 0x1 ;  /* 0x000000010a312424 */ /* 0x000fc600078e0215 */
[----:B------:R-:W-:Y:S02]  /*06d0*/  ISETP.GT.U32.AND P0, PT, R0, R19, PT ;  /* 0x000000130000720c */ /* 0x000fe40003f04070 */
[----:B0-----:R-:W-:-:S04]  /*06e0*/  @!P1 LEA R3, R20, R3, 0x18 ;  /* 0x0000000314039211 */ /* 0x001fc800078ec0ff */
[----:B------:R-:W-:Y:S01]  /*06f0*/  @!P1 LEA R14, R8, R3, 0x4 ;  /* 0x00000003080e9211 */ /* 0x000fe200078e20ff */
[----:B------:R-:W-:Y:S01]  /*0700*/  IMAD.MOV.U32 R3, RZ, RZ, R17 ;  /* 0x000000ffff037224 */ /* 0x000fe200078e0011 */
[----:B------:R-:W-:-:S04]  /*0710*/  IADD3 R17, PT, PT, R53, 0x1f, RZ ;  /* 0x0000001f35117810 */ /* 0x000fc80007ffe0ff */
[----:B------:R-:W-:Y:S02]  /*0720*/  SHF.R.S32.HI R18, RZ, 0x1f, R17 ;  /* 0x0000001fff127819 */ /* 0x000fe40000011411 */
[-C--:B------:R-:W-:Y:S02]  /*0730*/  @!P0 IADD3 R19, PT, PT, R19, -R0.reuse, RZ ;  /* 0x8000000013138210 */ /* 0x080fe40007ffe0ff */
[----:B------:R-:W-:Y:S02]  /*0740*/  LEA.HI R18, R18, R17, RZ, 0x5 ;  /* 0x0000001112127211 */ /* 0x000fe400078f28ff */
[----:B------:R-:W-:Y:S01]  /*0750*/  @!P0 IADD3 R40, PT, PT, R40, 0x1, RZ ;  /* 0x0000000128288810 */ /* 0x000fe20007ffe0ff */
[----:B----4-:R0:W-:Y:S01]  /*0760*/  @!P1 STS.128 [R14], R4 ;  /* 0x000000040e009388 */ /* 0x0101e20000000c00 */
[----:B------:R-:W-:Y:S01]  /*0770*/  BAR.SYNC.DEFER_BLOCKING 0x0 ;  /* 0x0000000000007b1d */ /* 0x000fe20000010000 */
[----:B------:R-:W-:Y:S02]  /*0780*/  ISETP.GE.U32.AND P1, PT, R19, R0, PT ;  /* 0x000000001300720c */ /* 0x000fe40003f26070 */
[----:B------:R-:W-:-:S02]  /*0790*/  SHF.R.S32.HI R43, RZ, 0x5, R18 ;  /* 0x00000005ff2b7819 */ /* 0x000fc40000011412 */
[----:B------:R-:W-:Y:S02]  /*07a0*/  @!P4 IADD3 R3, PT, PT, RZ, -R3, RZ ;  /* 0x80000003ff03c210 */ /* 0x000fe40007ffe0ff */
[----:B------:R-:W-:Y:S02]  /*07b0*/  @!P3 LOP3.LUT R3, RZ, R15, RZ, 0x33, !PT ;  /* 0x0000000fff03b212 */ /* 0x000fe400078e33ff */
[----:B------:R-:W-:Y:S02]  /*07c0*/  ISETP.GE.AND P3, PT, R16, RZ, PT ;  /* 0x000000ff1000720c */ /* 0x000fe40003f66270 */
[----:B------:R-:W-:Y:S01]  /*07d0*/  ISETP.NE.AND P0, PT, R13, RZ, PT ;  /* 0x000000ff0d00720c */ /* 0x000fe20003f05270 */
[----:B------:R-:W-:Y:S02]  /*07e0*/  @!P2 IMAD R12, R12, UR5, R3 ;  /* 0x000000050c0cac24 */ /* 0x000fe4000f8e0203 */
[----:B------:R-:W-:Y:S01]  /*07f0*/  @P1 VIADD R40, R40, 0x1 ;  /* 0x0000000128281836 */ /* 0x000fe20000000000 */
[----:B------:R-:W-:-:S02]  /*0800*/  ISETP.GE.AND P1, PT, R52, R43, PT ;  /* 0x0000002b3400720c */ /* 0x000fc40003f26270 */
[----:B------:R-:W-:-:S05]  /*0810*/  @!P2 IADD3 R12, PT, PT, RZ, -R12, RZ ;  /* 0x8000000cff0ca210 */ /* 0x000fca0007ffe0ff */
[----:B------:R-:W-:Y:S01]  /*0820*/  @!P3 IADD3 R40, PT, PT, RZ, -R40, RZ ;  /* 0x80000028ff28b210 */ /* 0x000fe20007ffe0ff */
[----:B------:R-:W-:Y:S01]  /*0830*/  @!P2 IMAD R49, R21, R12, 0x1 ;  /* 0x000000011531a424 */ /* 0x000fe200078e020c */
[----:B------:R-:W-:-:S04]  /*0840*/  @!P0 LOP3.LUT R40, RZ, R13, RZ, 0x33, !PT ;  /* 0x0000000dff288212 */ /* 0x000fc800078e33ff */
[----:B0-----:R-:W-:Y:S05]  /*0850*/  @P1 BRA `(.L_x_20749) ;  /* 0x0000001c00d81947 */ /* 0x001fea0003800000 */
[----:B------:R-:W0:Y:S01]  /*0860*/  LDCU.64 UR6, c[0x0][0x3a8] ;  /* 0x00007500ff0677ac */ /* 0x000e220008000a00 */
[----:B------:R-:W1:Y:S01]  /*0870*/  S2UR UR5, SR_CgaCtaId ;  /* 0x00000000000579c3 */ /* 0x000e620000008800 */
[----:B------:R-:W-:Y:S01]  /*0880*/  SHF.R.U32.HI R4, RZ, 0x3, R8 ;  /* 0x00000003ff047819 */ /* 0x000fe20000011608 */
[----:B------:R-:W-:Y:S01]  /*0890*/  IMAD.MOV.U32 R5, RZ, RZ, RZ ;  /* 0x000000ffff057224 */ /* 0x000fe200078e00ff */
[----:B------:R-:W-:Y:S01]  /*08a0*/  UMOV UR4, 0x400 ;  /* 0x0000040000047882 */ /* 0x000fe20000000000 */
[----:B------:R-:W-:Y:S01]  /*08b0*/  SHF.L.U32 R7, R52, 0x5, RZ ;  /* 0x0000000534077819 */ /* 0x000fe200000006ff */
[----:B------:R-:W-:Y:S01]  /*08c0*/  UIADD3 UR4, UPT, UPT, UR4, 0x110, URZ ;  /* 0x0000011004047890 */ /* 0x000fe2000fffe0ff */
[----:B------:R-:W-:Y:S02]  /*08d0*/  LOP3.LUT R4, R4, 0x7c, RZ, 0xc0, !PT ;  /* 0x0000007c04047812 */ /* 0x000fe400078ec0ff */
[----:B------:R-:W-:Y:S02]  /*08e0*/  MOV R48, 0xff7fffff ;  /* 0xff7fffff00307802 */ /* 0x000fe40000000f00 */
[----:B------:R-:W-:Y:S01]  /*08f0*/  IADD3 R44, PT, PT, R7, 0x1, RZ ;  /* 0x00000001072c7810 */ /* 0x000fe20007ffe0ff */
[----:B------:R-:W-:-:S03]  /*0900*/  IMAD.WIDE R4, R9, 0x4, R4 ;  /* 0x0000000409047825 */ /* 0x000fc600078e0204 */
[----:B0-----:R-:W-:-:S04]  /*0910*/  IADD3 R42, P0, PT, R4, UR6, RZ ;  /* 0x00000006042a7c10 */ /* 0x001fc8000ff1e0ff */
[----:B------:R-:W-:Y:S02]  /*0920*/  IADD3.X R41, PT, PT, R5, UR7, RZ, P0, !PT ;  /* 0x0000000705297c10 */ /* 0x000fe400087fe4ff */
[----:B------:R-:W-:Y:S01]  /*0930*/  LOP3.LUT R5, R8, 0x1f, RZ, 0xc0, !PT ;  /* 0x0000001f08057812 */ /* 0x000fe200078ec0ff */
[----:B-1----:R-:W-:Y:S01]  /*0940*/  ULEA UR4, UR5, UR4, 0x18 ;  /* 0x0000000405047291 */ /* 0x002fe2000f8ec0ff */
[----:B------:R-:W-:Y:S02]  /*0950*/  LOP3.LUT R8, R7, 0x1f, R8, 0xf8, !PT ;  /* 0x0000001f07087812 */ /* 0x000fe400078ef808 */
[----:B------:R-:W-:Y:S02]  /*0960*/  LEA R5, R52, R5, 0x5 ;  /* 0x0000000534057211 */ /* 0x000fe400078e28ff */
[C---:B------:R-:W-:Y:S01]  /*0970*/  IADD3 R45, PT, PT, R8.reuse, 0x1, RZ ;  /* 0x00000001082d7810 */ /* 0x040fe20007ffe0ff */
[----:B------:R-:W-:Y:S01]  /*0980*/  IMAD.IADD R46, R8, 0x1, -R53 ;  /* 0x00000001082e7824 */ /* 0x000fe200078e0a35 */
[----:B------:R-:W-:-:S07]  /*0990*/  LEA R47, R5, UR4, 0x2 ;  /* 0x00000004052f7c11 */ /* 0x000fce000f8e10ff */
.L_x_20752:
        /* <DEDUP_REMOVED lines=19> */
[----:B------:R-:W-:Y:S01]  /*0ad0*/  ISETP.GE.U32.AND P0, PT, R5, R50, PT ;  /* 0x000000320500720c */ /* 0x000fe20003f06070 */
[----:B0-----:R-:W-:Y:S01]  /*0ae0*/  VIADD R5, R7, 0xffffffe ;  /* 0x0ffffffe07057836 */ /* 0x001fe20000000000 */
[----:B------:R-:W-:-:S05]  /*0af0*/  ISETP.NE.AND P1, PT, R11, RZ, PT ;  /* 0x000000ff0b00720c */ /* 0x000fca0003f25270 */
[----:B------:R-:W0:Y:S06]  /*0b00*/  F2I.FTZ.U32.TRUNC.NTZ R5, R5 ;  /* 0x0000000500057305 */ /* 0x000e2c000021f000 */
[----:B------:R-:W-:-:S04]  /*0b10*/  @P0 IADD3 R6, PT, PT, R6, 0x1, RZ ;  /* 0x0000000106060810 */ /* 0x000fc80007ffe0ff */
[----:B------:R-:W-:-:S04]  /*0b20*/  MOV R8, R6 ;  /* 0x0000000600087202 */ /* 0x000fc80000000f00 */
[----:B------:R-:W-:Y:S01]  /*0b30*/  @!P2 IADD3 R8, PT, PT, RZ, -R8, RZ ;  /* 0x80000008ff08a210 */ /* 0x000fe20007ffe0ff */
[----:B0-----:R-:W-:Y:S01]  /*0b40*/  IMAD.MOV R4, RZ, RZ, -R5 ;  /* 0x000000ffff047224 */ /* 0x001fe200078e0a05 */
        /* <DEDUP_REMOVED lines=14> */
[----:B------:R-:W-:-:S05]  /*0c30*/  @!P0 IMAD.IADD R4, R4, 0x1, -R9 ;  /* 0x0000000104048824 */ /* 0x000fca00078e0a09 */
[----:B------:R-:W-:-:S13]  /*0c40*/  ISETP.GT.U32.AND P0, PT, R9, R4, PT ;  /* 0x000000040900720c */ /* 0x000fda0003f04070 */
[----:B------:R-:W-:Y:S02]  /*0c50*/  @!P0 IADD3 R4, PT, PT, R4, -R9, RZ ;  /* 0x8000000904048210 */ /* 0x000fe40007ffe0ff */
[----:B------:R-:W-:Y:S02]  /*0c60*/  ISETP.GT.AND P0, PT, R8, R5, PT ;  /* 0x000000050800720c */ /* 0x000fe40003f04270 */
[----:B------:R-:W-:Y:S02]  /*0c70*/  @!P2 IADD3 R4, PT, PT, RZ, -R4, RZ ;  /* 0x80000004ff04a210 */ /* 0x000fe40007ffe0ff */
[----:B------:R-:W-:Y:S02]  /*0c80*/  @!P1 LOP3.LUT R4, RZ, R12, RZ, 0x33, !PT ;  /* 0x0000000cff049212 */ /* 0x000fe400078e33ff */
[----:B------:R-:W-:Y:S02]  /*0c90*/  ISETP.GE.AND P1, PT, R52, R43, PT ;  /* 0x0000002b3400720c */ /* 0x000fe40003f26270 */
[----:B------:R-:W-:-:S13]  /*0ca0*/  ISETP.EQ.OR P0, PT, R4, RZ, P0 ;  /* 0x000000ff0400720c */ /* 0x000fda0000702670 */
[----:B------:R-:W-:-:S05]  /*0cb0*/  @!P0 IMAD.MOV.U32 R4, RZ, RZ, -0x800001 ;  /* 0xff7fffffff048424 */ /* 0x000fca00078e00ff */
[----:B------:R0:W-:Y:S01]  /*0cc0*/  @!P0 STS [R47], R4 ;  /* 0x000000042f008388 */ /* 0x0001e20000000800 */
[----:B------:R-:W-:Y:S05]  /*0cd0*/  @!P0 BRA `(.L_x_20751) ;  /* 0x00000018009c8947 */ /* 0x000fea0003800000 */
[----:B------:R-:W-:Y:S02]  /*0ce0*/  MOV R8, R42 ;  /* 0x0000002a00087202 */ /* 0x000fe40000000f00 */
[----:B------:R-:W-:-:S05]  /*0cf0*/  MOV R9, R41 ;  /* 0x0000002900097202 */ /* 0x000fca0000000f00 */
[----:B------:R-:W2:Y:S01]  /*0d00*/  LDG.E.CONSTANT R7, desc[UR8][R8.64] ;  /* 0x0000000808077981 */ /* 0x000ea2000c1e9900 */
[----:B------:R-:W-:Y:S01]  /*0d10*/  IMAD R5, R3, UR11, RZ ;  /* 0x0000000b03057c24 */ /* 0x000fe2000f8e02ff */
[----:B0-----:R-:W0:Y:S02]  /*0d20*/  S2R R4, SR_TID.X ;  /* 0x0000000000047919 */ /* 0x001e240000002100 */
        /* <DEDUP_REMOVED lines=19> */
[--C-:B--2---:R-:W-:Y:S02]  /*0e60*/  HADD2.F32 R33, -RZ, R4.reuse.H0_H0 ;  /* 0x20000004ff217230 */ /* 0x104fe40000004100 */
[----:B------:R-:W-:Y:S02]  /*0e70*/  HADD2.F32 R35, -RZ, R4.H1_H1 ;  /* 0x30000004ff237230 */ /* 0x000fe40000004100 */
[----:B-1----:R-:W-:Y:S02]  /*0e80*/  HADD2.F32 R4, -RZ, R24.H0_H0 ;  /* 0x20000018ff047230 */ /* 0x002fe40000004100 */
[----:B------:R-:W-:Y:S01]  /*0e90*/  FMUL.FTZ R37, R32, R33 ;  /* 0x0000002120257220 */ /* 0x000fe20000410000 */
[----:B---3--:R-:W-:Y:S02]  /*0ea0*/  HADD2.F32 R33, -RZ, R8.H0_H0 ;  /* 0x20000008ff217230 */ /* 0x008fe40000004100 */
[----:B------:R-:W-:Y:S01]  /*0eb0*/  FMUL.FTZ R35, R20, R35 ;  /* 0x0000002314237220 */ /* 0x000fe20000410000 */
[----:B------:R-:W-:-:S02]  /*0ec0*/  HADD2.F32 R20, -RZ, R24.H1_H1 ;  /* 0x30000018ff147230 */ /* 0x000fc40000004100 */
[----:B------:R-:W-:Y:S01]  /*0ed0*/  FFMA.FTZ R4, R4, R33, R37 ;  /* 0x0000002104047223 */ /* 0x000fe20000010025 */
[----:B------:R-:W-:Y:S01]  /*0ee0*/  HADD2.F32 R33, -RZ, R8.H1_H1 ;  /* 0x30000008ff217230 */ /* 0x000fe20000004100 */
[----:B------:R-:W0:Y:S01]  /*0ef0*/  LDS.128 R36, [UR4+0x20] ;  /* 0x00002004ff247984 */ /* 0x000e220008000c00 */
[----:B------:R-:W-:-:S03]  /*0f00*/  HADD2.F32 R8, -RZ, R21.H0_H0 ;  /* 0x20000015ff087230 */ /* 0x000fc60000004100 */
[----:B------:R-:W-:Y:S01]  /*0f10*/  FFMA.FTZ R20, R20, R33, R35 ;  /* 0x0000002114147223 */ /* 0x000fe20000010023 */
[----:B------:R-:W-:-:S05]  /*0f20*/  HADD2.F32 R33, -RZ, R5.H0_H0 ;  /* 0x20000005ff217230 */ /* 0x000fca0000004100 */
[----:B------:R-:W-:Y:S01]  /*0f30*/  FMUL.FTZ R35, R8, R33 ;  /* 0x0000002108237220 */ /* 0x000fe20000410000 */
[----:B------:R-:W-:Y:S02]  /*0f40*/  HADD2.F32 R8, -RZ, R25.H0_H0 ;  /* 0x20000019ff087230 */ /* 0x000fe40000004100 */
[----:B------:R-:W-:Y:S02]  /*0f50*/  HADD2.F32 R33, -RZ, R9.H0_H0 ;  /* 0x20000009ff217230 */ /* 0x000fe40000004100 */
[----:B------:R-:W-:Y:S02]  /*0f60*/  HADD2.F32 R24, -RZ, R21.H1_H1 ;  /* 0x30000015ff187230 */ /* 0x000fe40000004100 */
[--C-:B------:R-:W-:Y:S02]  /*0f70*/  HADD2.F32 R21, -RZ, R22.reuse.H0_H0 ;  /* 0x20000016ff157230 */ /* 0x100fe40000004100 */
[----:B------:R-:W-:Y:S01]  /*0f80*/  FFMA.FTZ R8, R8, R33, R35 ;  /* 0x0000002108087223 */ /* 0x000fe20000010023 */
[----:B------:R-:W-:-:S02]  /*0f90*/  HADD2.F32 R32, -RZ, R22.H1_H1 ;  /* 0x30000016ff207230 */ /* 0x000fc40000004100 */
[----:B------:R-:W-:Y:S02]  /*0fa0*/  HADD2.F32 R5, -RZ, R5.H1_H1 ;  /* 0x30000005ff057230 */ /* 0x000fe40000004100 */
[--C-:B------:R-:W-:Y:S02]  /*0fb0*/  HADD2.F32 R22, -RZ, R6.reuse.H0_H0 ;  /* 0x20000006ff167230 */ /* 0x100fe40000004100 */
[----:B------:R-:W-:Y:S02]  /*0fc0*/  HADD2.F32 R33, -RZ, R6.H1_H1 ;  /* 0x30000006ff217230 */ /* 0x000fe40000004100 */
[----:B------:R-:W-:Y:S01]  /*0fd0*/  FMUL.FTZ R24, R24, R5 ;  /* 0x0000000518187220 */ /* 0x000fe20000410000 */
[----:B------:R-:W-:Y:S02]  /*0fe0*/  HADD2.F32 R5, -RZ, R26.H0_H0 ;  /* 0x2000001aff057230 */ /* 0x000fe40000004100 */
[----:B------:R-:W-:Y:S01]  /*0ff0*/  FMUL.FTZ R22, R21, R22 ;  /* 0x0000001615167220 */ /* 0x000fe20000410000 */
[----:B------:R-:W-:-:S02]  /*1000*/  HADD2.F32 R6, -RZ, R10.H0_H0 ;  /* 0x2000000aff067230 */ /* 0x000fc40000004100 */
[----:B------:R-:W-:Y:S01]  /*1010*/  FMUL.FTZ R33, R32, R33 ;  /* 0x0000002120217220 */ /* 0x000fe20000410000 */
[----:B------:R-:W-:Y:S02]  /*1020*/  HADD2.F32 R26, -RZ, R26.H1_H1 ;  /* 0x3000001aff1a7230 */ /* 0x000fe40000004100 */
[----:B------:R-:W-:Y:S02]  /*1030*/  HADD2.F32 R21, -RZ, R10.H1_H1 ;  /* 0x3000000aff157230 */ /* 0x000fe40000004100 */
[----:B------:R-:W-:-:S03]  /*1040*/  FFMA.FTZ R22, R5, R6, R22 ;  /* 0x0000000605167223 */ /* 0x000fc60000010016 */
[----:B------:R-:W-:Y:S02]  /*1050*/  FFMA.FTZ R5, R26, R21, R33 ;  /* 0x000000151a057223 */ /* 0x000fe40000010021 */
[----:B------:R-:W2:Y:S01]  /*1060*/  LDG.E.128.CONSTANT R32, desc[UR8][R54.64+0xa00] ;  /* 0x000a000836207981 */ /* 0x000ea2000c1e9d00 */
[----:B------:R-:W-:Y:S02]  /*1070*/  HADD2.F32 R25, -RZ, R25.H1_H1 ;  /* 0x30000019ff197230 */ /* 0x000fe40000004100 */
[----:B------:R-:W-:Y:S02]  /*1080*/  HADD2.F32 R9, -RZ, R9.H1_H1 ;  /* 0x30000009ff097230 */ /* 0x000fe40000004100 */
[----:B------:R-:W-:Y:S02]  /*1090*/  HADD2.F32 R6, -RZ, R23.H0_H0 ;  /* 0x20000017ff067230 */ /* 0x000fe40000004100 */
[----:B------:R-:W-:Y:S02]  /*10a0*/  HADD2.F32 R10, -RZ, R7.H1_H1 ;  /* 0x30000007ff0a7230 */ /* 0x000fe40000004100 */
[----:B------:R-:W-:-:S02]  /*10b0*/  HADD2.F32 R23, -RZ, R23.H1_H1 ;  /* 0x30000017ff177230 */ /* 0x000fc40000004100 */
[----:B------:R-:W-:Y:S01]  /*10c0*/  FFMA.FTZ R24, R25, R9, R24 ;  /* 0x0000000919187223 */ /* 0x000fe20000010018 */
[----:B------:R-:W-:Y:S02]  /*10d0*/  HADD2.F32 R9, -RZ, R7.H0_H0 ;  /* 0x20000007ff097230 */ /* 0x000fe40000004100 */
[----:B----4-:R-:W-:Y:S02]  /*10e0*/  HADD2.F32 R7, -RZ, R12.H0_H0 ;  /* 0x2000000cff077230 */ /* 0x010fe40000004100 */
[----:B------:R-:W-:Y:S01]  /*10f0*/  FMUL.FTZ R26, R23, R10 ;  /* 0x0000000a171a7220 */ /* 0x000fe20000410000 */
[----:B0-----:R-:W-:Y:S02]  /*1100*/  HADD2.F32 R23, -RZ, R36.H0_H0 ;  /* 0x20000024ff177230 */ /* 0x001fe40000004100 */
[----:B------:R-:W-:Y:S01]  /*1110*/  FMUL.FTZ R21, R6, R9 ;  /* 0x0000000906157220 */ /* 0x000fe20000410000 */
[----:B------:R-:W-:Y:S02]  /*1120*/  HADD2.F32 R6, -RZ, R27.H0_H0 ;  /* 0x2000001bff067230 */ /* 0x000fe40000004100 */
[----:B------:R-:W-:-:S02]  /*1130*/  HADD2.F32 R9, -RZ, R11.H0_H0 ;  /* 0x2000000bff097230 */ /* 0x000fc40000004100 */
[----:B------:R-:W-:Y:S01]  /*1140*/  FFMA.FTZ R23, R23, R7, R4 ;  /* 0x0000000717177223 */ /* 0x000fe20000010004 */
[----:B------:R-:W-:Y:S02]  /*1150*/  HADD2.F32 R7, -RZ, R36.H1_H1 ;  /* 0x30000024ff077230 */ /* 0x000fe40000004100 */
[----:B------:R-:W-:Y:S02]  /*1160*/  HADD2.F32 R12, -RZ, R12.H1_H1 ;  /* 0x3000000cff0c7230 */ /* 0x000fe40000004100 */
        /* <DEDUP_REMOVED lines=8> */
[----:B------:R-:W3:Y:S01]  /*11f0*/  LDG.E.128.CONSTANT R8, desc[UR8][R54.64+0xc00] ;  /* 0x000c000836087981 */ /* 0x000ee2000c1e9d00 */
        /* <DEDUP_REMOVED lines=12> */
[----:B------:R-:W0:Y:S01]  /*12c0*/  LDS.128 R4, [UR4+0x30] ;  /* 0x00003004ff047984 */ /* 0x000e220008000c00 */
[----:B------:R-:W-:Y:S02]  /*12d0*/  HADD2.F32 R25, -RZ, R15.H1_H1 ;  /* 0x3000000fff197230 */ /* 0x000fe40000004100 */
[----:B------:R-:W-:-:S05]  /*12e0*/  HADD2.F32 R14, -RZ, R39.H1_H1 ;  /* 0x30000027ff0e7230 */ /* 0x000fca0000004100 */
[----:B------:R-:W-:Y:S01]  /*12f0*/  FFMA.FTZ R25, R14, R25, R21 ;  /* 0x000000190e197223 */ /* 0x000fe20000010015 */
[----:B------:R-:W-:Y:S02]  /*1300*/  HADD2.F32 R14, -RZ, R16.H0_H0 ;  /* 0x20000010ff0e7230 */ /* 0x000fe40000004100 */
[--C-:B0-----:R-:W-:Y:S02]  /*1310*/  HADD2.F32 R26, -RZ, R4.reuse.H0_H0 ;  /* 0x20000004ff1a7230 */ /* 0x101fe40000004100 */
[----:B------:R-:W-:Y:S02]  /*1320*/  HADD2.F32 R15, -RZ, R4.H1_H1 ;  /* 0x30000004ff0f7230 */ /* 0x000fe40000004100 */
[----:B------:R-:W-:Y:S02]  /*1330*/  HADD2.F32 R4, -RZ, R16.H1_H1 ;  /* 0x30000010ff047230 */ /* 0x000fe40000004100 */
[----:B------:R-:W-:Y:S01]  /*1340*/  FFMA.FTZ R26, R26, R14, R23 ;  /* 0x0000000e1a1a7223 */ /* 0x000fe20000010017 */
[----:B------:R-:W-:-:S02]  /*1350*/  HADD2.F32 R14, -RZ, R5.H1_H1 ;  /* 0x30000005ff0e7230 */ /* 0x000fc40000004100 */
        /* <DEDUP_REMOVED lines=18> */
[----:B------:R-:W-:-:S05]  /*1480*/  HADD2.F32 R6, -RZ, R7.H1_H1 ;  /* 0x30000007ff067230 */ /* 0x000fca0000004100 */
[----:B------:R-:W-:Y:S01]  /*1490*/  FFMA.FTZ R25, R6, R19, R25 ;  /* 0x0000001306197223 */ /* 0x000fe20000010019 */
[----:B------:R-:W-:Y:S02]  /*14a0*/  HADD2.F32 R6, -RZ, R28.H0_H0 ;  /* 0x2000001cff067230 */ /* 0x000fe40000004100 */
        /* <DEDUP_REMOVED lines=36> */
[----:B------:R-:W-:Y:S02]  /*16f0*/  HADD2.F32 R13, -RZ, R6.H0_H0 ;  /* 0x20000006ff0d7230 */ /* 0x000fe40000004100 */
[----:B------:R-:W-:Y:S02]  /*1700*/  HADD2.F32 R5, -RZ, R33.H1_H1 ;  /* 0x30000021ff057230 */ /* 0x000fe40000004100 */
[--C-:B------:R-:W-:Y:S02]  /*1710*/  HADD2.F32 R14, -RZ, R34.reuse.H0_H0 ;  /* 0x20000022ff0e7230 */ /* 0x100fe40000004100 */
[----:B------:R-:W-:Y:S02]  /*1720*/  HADD2.F32 R6, -RZ, R34.H1_H1 ;  /* 0x30000022ff067230 */ /* 0x000fe40000004100 */
[----:B------:R-:W-:Y:S01]  /*1730*/  FFMA.FTZ R5, R12, R5, R29 ;  /* 0x000000050c057223 */ /* 0x000fe2000001001d */
[----:B------:R-:W-:-:S02]  /*1740*/  HADD2.F32 R34, -RZ, R7.H0_H0 ;  /* 0x20000007ff227230 */ /* 0x000fc40000004100 */
[----:B------:R-:W-:Y:S01]  /*1750*/  FFMA.FTZ R36, R13, R14, R36 ;  /* 0x0000000e0d247223 */ /* 0x000fe20000010024 */
[----:B------:R-:W-:Y:S02]  /*1760*/  HADD2.F32 R25, -RZ, R35.H0_H0 ;  /* 0x20000023ff197230 */ /* 0x000fe40000004100 */
[----:B------:R-:W-:Y:S02]  /*1770*/  FFMA.FTZ R6, R15, R6, R24 ;  /* 0x000000060f067223 */ /* 0x000fe40000010018 */
[----:B------:R-:W0:Y:S01]  /*1780*/  LDS.128 R12, [UR4+0x60] ;  /* 0x00006004ff0c7984 */ /* 0x000e220008000c00 */
[----:B------:R-:W-:-:S03]  /*1790*/  FFMA.FTZ R34, R34, R25, R27 ;  /* 0x0000001922227223 */ /* 0x000fc6000001001b */
[----:B------:R-:W2:Y:S01]  /*17a0*/  LDG.E.128.CONSTANT R24, desc[UR8][R54.64+0x1200] ;  /* 0x0012000836187981 */ /* 0x000ea2000c1e9d00 */
[----:B------:R-:W-:Y:S02]  /*17b0*/  HADD2.F32 R32, -RZ, R35.H1_H1 ;  /* 0x30000023ff207230 */ /* 0x000fe40000004100 */
[----:B------:R-:W-:-:S05]  /*17c0*/  HADD2.F32 R7, -RZ, R7.H1_H1 ;  /* 0x30000007ff077230 */ /* 0x000fca0000004100 */
[----:B------:R-:W-:Y:S01]  /*17d0*/  FFMA.FTZ R32, R7, R32, R28 ;  /* 0x0000002007207223 */ /* 0x000fe2000001001c */
[--C-:B---3--:R-:W-:Y:S02]  /*17e0*/  HADD2.F32 R7, -RZ, R8.reuse.H0_H0 ;  /* 0x20000008ff077230 */ /* 0x108fe40000004100 */
[----:B------:R-:W-:Y:S02]  /*17f0*/  HADD2.F32 R8, -RZ, R8.H1_H1 ;  /* 0x30000008ff087230 */ /* 0x000fe40000004100 */
[----:B------:R-:W-:Y:S02]  /*1800*/  HADD2.F32 R35, -RZ, R9.H0_H0 ;  /* 0x20000009ff237230 */ /* 0x000fe40000004100 */
[----:B0-----:R-:W-:-:S05]  /*1810*/  HADD2.F32 R33, -RZ, R12.H0_H0 ;  /* 0x2000000cff217230 */ /* 0x001fca0000004100 */
[----:B------:R-:W-:Y:S01]  /*1820*/  FFMA.FTZ R33, R33, R7, R30 ;  /* 0x0000000721217223 */ /* 0x000fe2000001001e */
[----:B------:R-:W-:-:S05]  /*1830*/  HADD2.F32 R7, -RZ, R12.H1_H1 ;  /* 0x3000000cff077230 */ /* 0x000fca0000004100 */
[----:B------:R-:W-:Y:S01]  /*1840*/  FFMA.FTZ R8, R7, R8, R4 ;  /* 0x0000000807087223 */ /* 0x000fe20000010004 */
[----:B------:R-:W-:-:S05]  /*1850*/  HADD2.F32 R4, -RZ, R13.H0_H0 ;  /* 0x2000000dff047230 */ /* 0x000fca0000004100 */
        /* <DEDUP_REMOVED lines=16> */
[----:B------:R-:W-:-:S05]  /*1960*/  HADD2.F32 R15, -RZ, R15.H1_H1 ;  /* 0x3000000fff0f7230 */ /* 0x000fca0000004100 */
[----:B------:R-:W-:Y:S01]  /*1970*/  FFMA.FTZ R32, R15, R11, R32 ;  /* 0x0000000b0f207223 */ /* 0x000fe20000010020 */
[--C-:B----4-:R-:W-:Y:S02]  /*1980*/  HADD2.F32 R9, -RZ, R20.reuse.H0_H0 ;  /* 0x20000014ff097230 */ /* 0x110fe40000004100 */
[----:B------:R-:W-:Y:S02]  /*1990*/  HADD2.F32 R20, -RZ, R20.H1_H1 ;  /* 0x30000014ff147230 */ /* 0x000fe40000004100 */
[--C-:B0-----:R-:W-:Y:S02]  /*19a0*/  HADD2.F32 R15, -RZ, R4.reuse.H1_H1 ;  /* 0x30000004ff0f7230 */ /* 0x101fe40000004100 */
[----:B------:R-:W-:Y:S02]  /*19b0*/  HADD2.F32 R14, -RZ, R4.H0_H0 ;  /* 0x20000004ff0e7230 */ /* 0x000fe40000004100 */
[----:B------:R-:W-:Y:S02]  /*19c0*/  HADD2.F32 R4, -RZ, R5.H0_H0 ;  /* 0x20000005ff047230 */ /* 0x000fe40000004100 */
[----:B------:R-:W-:Y:S01]  /*19d0*/  FFMA.FTZ R15, R15, R20, R8 ;  /* 0x000000140f0f7223 */ /* 0x000fe20000010008 */
[----:B------:R-:W-:-:S02]  /*19e0*/  HADD2.F32 R8, -RZ, R21.H0_H0 ;  /* 0x20000015ff087230 */ /* 0x000fc40000004100 */
[----:B------:R-:W-:-:S03]  /*19f0*/  FFMA.FTZ R14, R14, R9, R33 ;  /* 0x000000090e0e7223 */ /* 0x000fc60000010021 */
[----:B------:R-:W-:Y:S02]  /*1a00*/  FFMA.FTZ R4, R4, R8, R35 ;  /* 0x0000000804047223 */ /* 0x000fe40000010023 */
[----:B------:R-:W0:Y:S01]  /*1a10*/  LDS.128 R8, [UR4+0x80] ;  /* 0x00008004ff087984 */ /* 0x000e220008000c00 */
        /* <DEDUP_REMOVED lines=10> */
[--C-:B------:R-:W-:Y:S02]  /*1ac0*/  HADD2.F32 R6, -RZ, R23.reuse.H0_H0 ;  /* 0x20000017ff067230 */ /* 0x100fe40000004100 */
[----:B------:R-:W-:Y:S02]  /*1ad0*/  HADD2.F32 R23, -RZ, R23.H1_H1 ;  /* 0x30000017ff177230 */ /* 0x000fe40000004100 */
[----:B------:R-:W-:Y:S02]  /*1ae0*/  HADD2.F32 R21, -RZ, R7.H1_H1 ;  /* 0x30000007ff157230 */ /* 0x000fe40000004100 */
[----:B------:R-:W-:-:S03]  /*1af0*/  FFMA.FTZ R34, R5, R6, R34 ;  /* 0x0000000605227223 */ /* 0x000fc60000010022 */
[----:B------:R-:W-:Y:S01]  /*1b00*/  FFMA.FTZ R21, R21, R23, R32 ;  /* 0x0000001715157223 */ /* 0x000fe20000010020 */
[--C-:B------:R-:W-:Y:S02]  /*1b10*/  HADD2.F32 R36, -RZ, R16.reuse.H0_H0 ;  /* 0x20000010ff247230 */ /* 0x100fe40000004100 */
[----:B------:R-:W-:Y:S02]  /*1b20*/  HADD2.F32 R16, -RZ, R16.H1_H1 ;  /* 0x30000010ff107230 */ /* 0x000fe40000004100 */
[--C-:B0-----:R-:W-:Y:S02]  /*1b30*/  HADD2.F32 R5, -RZ, R8.reuse.H0_H0 ;  /* 0x20000008ff057230 */ /* 0x101fe40000004100 */
[----:B------:R-:W-:Y:S02]  /*1b40*/  HADD2.F32 R8, -RZ, R8.H1_H1 ;  /* 0x30000008ff087230 */ /* 0x000fe40000004100 */
[----:B------:R-:W-:Y:S02]  /*1b50*/  HADD2.F32 R7, -RZ, R9.H0_H0 ;  /* 0x20000009ff077230 */ /* 0x000fe40000004100 */
[----:B------:R-:W-:-:S02]  /*1b60*/  HADD2.F32 R32, -RZ, R17.H0_H0 ;  /* 0x20000011ff207230 */ /* 0x000fc40000004100 */
[----:B------:R-:W-:Y:S01]  /*1b70*/  FFMA.FTZ R36, R5, R36, R14 ;  /* 0x0000002405247223 */ /* 0x000fe2000001000e */
[----:B------:R-:W-:Y:S02]  /*1b80*/  FFMA.FTZ R8, R8, R16, R15 ;  /* 0x0000001008087223 */ /* 0x000fe4000001000f */
[----:B------:R-:W4:Y:S01]  /*1b90*/  LDG.E.128.CONSTANT R12, desc[UR8][R54.64+0x1600] ;  /* 0x00160008360c7981 */ /* 0x000f22000c1e9d00 */
[----:B------:R-:W-:-:S03]  /*1ba0*/  FFMA.FTZ R32, R7, R32, R4 ;  /* 0x0000002007207223 */ /* 0x000fc60000010004 */
        /* <DEDUP_REMOVED lines=12> */
[----:B------:R-:W-:-:S03]  /*1c70*/  HADD2.F32 R19, -RZ, R19.H1_H1 ;  /* 0x30000013ff137230 */ /* 0x000fc60000004100 */
[----:B------:R-:W-:Y:S01]  /*1c80*/  FFMA.FTZ R34, R9, R10, R34 ;  /* 0x0000000a09227223 */ /* 0x000fe20000010022 */
[----:B------:R-:W-:Y:S02]  /*1c90*/  HADD2.F32 R10, -RZ, R11.H1_H1 ;  /* 0x3000000bff0a7230 */ /* 0x000fe40000004100 */
[--C-:B0-----:R-:W-:Y:S02]  /*1ca0*/  HADD2.F32 R9, -RZ, R4.reuse.H0_H0 ;  /* 0x20000004ff097230 */ /* 0x101fe40000004100 */
[----:B------:R-:W-:Y:S02]  /*1cb0*/  HADD2.F32 R11, -RZ, R4.H1_H1 ;  /* 0x30000004ff0b7230 */ /* 0x000fe40000004100 */
[----:B------:R-:W-:Y:S02]  /*1cc0*/  FFMA.FTZ R4, R10, R19, R21 ;  /* 0x000000130a047223 */ /* 0x000fe40000010015 */
[----:B------:R-:W0:Y:S01]  /*1cd0*/  LDS.128 R20, [UR4+0xa0] ;  /* 0x0000a004ff147984 */ /* 0x000e220008000c00 */
[----:B------:R-:W-:-:S02]  /*1ce0*/  HADD2.F32 R37, -RZ, R7.H1_H1 ;  /* 0x30000007ff257230 */ /* 0x000fc40000004100 */
[--C-:B--2---:R-:W-:Y:S02]  /*1cf0*/  HADD2.F32 R17, -RZ, R24.reuse.H0_H0 ;  /* 0x20000018ff117230 */ /* 0x104fe40000004100 */
[----:B------:R-:W-:-:S03]  /*1d00*/  HADD2.F32 R24, -RZ, R24.H1_H1 ;  /* 0x30000018ff187230 */ /* 0x000fc60000004100 */
[----:B------:R-:W-:Y:S02]  /*1d10*/  FFMA.FTZ R36, R9, R17, R36 ;  /* 0x0000001109247223 */ /* 0x000fe40000010024 */
[----:B------:R-:W-:Y:S02]  /*1d20*/  FFMA.FTZ R24, R11, R24, R8 ;  /* 0x000000180b187223 */ /* 0x000fe40000010008 */
[----:B------:R-:W2:Y:S01]  /*1d30*/  LDG.E.128.CONSTANT R8, desc[UR8][R54.64+0x1800] ;  /* 0x0018000836087981 */ /* 0x000ea2000c1e9d00 */
        /* <DEDUP_REMOVED lines=14> */
[----:B------:R-:W-:Y:S01]  /*1e20*/  FFMA.FTZ R32, R17, R18, R32 ;  /* 0x0000001211207223 */ /* 0x000fe20000010020 */
[----:B------:R-:W-:Y:S01]  /*1e30*/  FFMA.FTZ R34, R5, R6, R34 ;  /* 0x0000000605227223 */ /* 0x000fe20000010022 */
[----:B------:R-:W2:Y:S01]  /*1e40*/  LDG.E.128.CONSTANT R16, desc[UR8][R54.64+0x1a00] ;  /* 0x001a000836107981 */ /* 0x000ea2000c1e9d00 */
[----:B------:R-:W-:Y:S01]  /*1e50*/  FFMA.FTZ R37, R37, R27, R4 ;  /* 0x0000001b25257223 */ /* 0x000fe20000010004 */
[----:B0-----:R-:W-:Y:S02]  /*1e60*/  HADD2.F32 R5, -RZ, R20.H0_H0 ;  /* 0x20000014ff057230 */ /* 0x001fe40000004100 */
[----:B---3--:R-:W-:-:S05]  /*1e70*/  HADD2.F32 R4, -RZ, R28.H0_H0 ;  /* 0x2000001cff047230 */ /* 0x008fca0000004100 */
        /* <DEDUP_REMOVED lines=27> */
[----:B----4-:R-:W-:-:S05]  /*2030*/  HADD2.F32 R20, -RZ, R12.H0_H0 ;  /* 0x2000000cff147230 */ /* 0x010fca0000004100 */
[----:B------:R-:W-:Y:S02]  /*2040*/  FFMA.FTZ R36, R21, R20, R36 ;  /* 0x0000001415247223 */ /* 0x000fe40000010024 */
[----:B------:R-:W0:Y:S01]  /*2050*/  LDS.128 R20, [UR4+0xc0] ;  /* 0x0000c004ff147984 */ /* 0x000e220008000c00 */
[----:B------:R-:W-:-:S05]  /*2060*/  HADD2.F32 R12, -RZ, R12.H1_H1 ;  /* 0x3000000cff0c7230 */ /* 0x000fca0000004100 */
[----:B------:R-:W-:Y:S01]  /*2070*/  FFMA.FTZ R28, R31, R12, R28 ;  /* 0x0000000c1f1c7223 */ /* 0x000fe2000001001c */
[----:B------:R-:W-:Y:S02]  /*2080*/  HADD2.F32 R31, -RZ, R25.H0_H0 ;  /* 0x20000019ff1f7230 */ /* 0x000fe40000004100 */
[--C-:B------:R-:W-:Y:S02]  /*2090*/  HADD2.F32 R12, -RZ, R13.reuse.H0_H0 ;  /* 0x2000000dff0c7230 */ /* 0x100fe40000004100 */
[----:B------:R-:W-:-:S03]  /*20a0*/  HADD2.F32 R13, -RZ, R13.H1_H1 ;  /* 0x3000000dff0d7230 */ /* 0x000fc60000004100 */
[----:B------:R-:W-:Y:S01]  /*20b0*/  FFMA.FTZ R32, R31, R12, R32 ;  /* 0x0000000c1f207223 */ /* 0x000fe20000010020 */
[----:B------:R-:W-:Y:S02]  /*20c0*/  HADD2.F32 R12, -RZ, R25.H1_H1 ;  /* 0x30000019ff0c7230 */ /* 0x000fe40000004100 */
[----:B------:R-:W-:-:S03]  /*20d0*/  HADD2.F32 R25, -RZ, R15.H1_H1 ;  /* 0x3000000fff197230 */ /* 0x000fc60000004100 */
[----:B------:R-:W-:Y:S01]  /*20e0*/  FFMA.FTZ R29, R12, R13, R29 ;  /* 0x0000000d0c1d7223 */ /* 0x000fe2000001001d */
[----:B------:R-:W-:Y:S02]  /*20f0*/  HADD2.F32 R12, -RZ, R26.H0_H0 ;  /* 0x2000001aff0c7230 */ /* 0x000fe40000004100 */
        /* <DEDUP_REMOVED lines=10> */
[--C-:B0-----:R-:W-:Y:S02]  /*21a0*/  HADD2.F32 R25, -RZ, R20.reuse.H0_H0 ;  /* 0x20000014ff197230 */ /* 0x101fe40000004100 */
[----:B------:R-:W-:Y:S02]  /*21b0*/  HADD2.F32 R27, -RZ, R20.H1_H1 ;  /* 0x30000014ff1b7230 */ /* 0x000fe40000004100 */
[--C-:B--2---:R-:W-:Y:S02]  /*21c0*/  HADD2.F32 R20, -RZ, R8.reuse.H0_H0 ;  /* 0x20000008ff147230 */ /* 0x104fe40000004100 */
        /* <DEDUP_REMOVED lines=12> */
[--C-:B------:R-:W-:Y:S02]  /*2290*/  HADD2.F32 R20, -RZ, R11.reuse.H0_H0 ;  /* 0x2000000bff147230 */ /* 0x100fe40000004100 */
[----:B------:R-:W-:Y:S02]  /*22a0*/  HADD2.F32 R11, -RZ, R11.H1_H1 ;  /* 0x3000000bff0b7230 */ /* 0x000fe40000004100 */
[----:B------:R-:W-:Y:S01]  /*22b0*/  FFMA.FTZ R35, R8, R9, R35 ;  /* 0x0000000908237223 */ /* 0x000fe20000010023 */
[----:B------:R-:W-:-:S02]  /*22c0*/  HADD2.F32 R9, -RZ, R23.H0_H0 ;  /* 0x20000017ff097230 */ /* 0x000fc40000004100 */
[----:B------:R-:W-:Y:S02]  /*22d0*/  HADD2.F32 R8, -RZ, R23.H1_H1 ;  /* 0x30000017ff087230 */ /* 0x000fe40000004100 */
[--C-:B-1----:R-:W-:Y:S02]  /*22e0*/  HADD2.F32 R21, -RZ, R12.reuse.H0_H0 ;  /* 0x2000000cff157230 */ /* 0x102fe40000004100 */
[----:B------:R-:W-:Y:S01]  /*22f0*/  FFMA.FTZ R34, R9, R20, R34 ;  /* 0x0000001409227223 */ /* 0x000fe20000010022 */
[----:B------:R-:W-:Y:S02]  /*2300*/  HADD2.F32 R23, -RZ, R12.H1_H1 ;  /* 0x3000000cff177230 */ /* 0x000fe40000004100 */
[----:B------:R-:W-:Y:S01]  /*2310*/  FFMA.FTZ R37, R8, R11, R37 ;  /* 0x0000000b08257223 */ /* 0x000fe20000010025 */
[----:B------:R-:W-:Y:S02]  /*2320*/  HADD2.F32 R20, -RZ, R16.H0_H0 ;  /* 0x20000010ff147230 */ /* 0x000fe40000004100 */
[----:B------:R-:W-:-:S02]  /*2330*/  HADD2.F32 R11, -RZ, R17.H0_H0 ;  /* 0x20000011ff0b7230 */ /* 0x000fc40000004100 */
[----:B------:R-:W-:Y:S02]  /*2340*/  HADD2.F32 R12, -RZ, R17.H1_H1 ;  /* 0x30000011ff0c7230 */ /* 0x000fe40000004100 */
[----:B------:R-:W-:Y:S02]  /*2350*/  HADD2.F32 R10, -RZ, R10.H1_H1 ;  /* 0x3000000aff0a7230 */ /* 0x000fe40000004100 */
        /* <DEDUP_REMOVED lines=8> */
[----:B------:R-:W-:Y:S01]  /*23e0*/  FFMA.FTZ R11, R17, R11, R32 ;  /* 0x0000000b110b7223 */ /* 0x000fe20000010020 */
[----:B---3--:R-:W-:Y:S02]  /*23f0*/  HADD2.F32 R19, -RZ, R4.H0_H0 ;  /* 0x20000004ff137230 */ /* 0x008fe40000004100 */
[----:B------:R-:W-:Y:S02]  /*2400*/  HADD2.F32 R16, -RZ, R13.H1_H1 ;  /* 0x3000000dff107230 */ /* 0x000fe40000004100 */
[--C-:B------:R-:W-:Y:S02]  /*2410*/  HADD2.F32 R20, -RZ, R14.reuse.H0_H0 ;  /* 0x2000000eff147230 */ /* 0x100fe40000004100 */
[----:B------:R-:W-:-:S02]  /*2420*/  HADD2.F32 R22, -RZ, R14.H1_H1 ;  /* 0x3000000eff167230 */ /* 0x000fc40000004100 */
[----:B0-----:R-:W-:Y:S02]  /*2430*/  HADD2.F32 R17, -RZ, R24.H1_H1 ;  /* 0x30000018ff117230 */ /* 0x001fe40000004100 */
[----:B------:R-:W-:Y:S02]  /*2440*/  HADD2.F32 R4, -RZ, R4.H1_H1 ;  /* 0x30000004ff047230 */ /* 0x000fe40000004100 */
[--C-:B------:R-:W-:Y:S02]  /*2450*/  HADD2.F32 R13, -RZ, R15.reuse.H0_H0 ;  /* 0x2000000fff0d7230 */ /* 0x100fe40000004100 */
[----:B------:R-:W-:Y:S02]  /*2460*/  HADD2.F32 R14, -RZ, R15.H1_H1 ;  /* 0x3000000fff0e7230 */ /* 0x000fe40000004100 */
[----:B------:R-:W-:Y:S02]  /*2470*/  HADD2.F32 R15, -RZ, R24.H0_H0 ;  /* 0x20000018ff0f7230 */ /* 0x000fe40000004100 */
[----:B------:R-:W-:Y:S01]  /*2480*/  FFMA.FTZ R12, R16, R12, R29 ;  /* 0x0000000c100c7223 */ /* 0x000fe2000001001d */
[----:B------:R-:W-:Y:S01]  /*2490*/  FFMA.FTZ R4, R17, R4, R28 ;  /* 0x0000000411047223 */ /* 0x000fe2000001001c */
[----:B------:R-:W-:-:S02]  /*24a0*/  HADD2.F32 R16, -RZ, R25.H0_H0 ;  /* 0x20000019ff107230 */ /* 0x000fc40000004100 */
[----:B------:R-:W-:Y:S02]  /*24b0*/  HADD2.F32 R17, -RZ, R5.H0_H0 ;  /* 0x20000005ff117230 */ /* 0x000fe40000004100 */
[----:B------:R-:W-:Y:S01]  /*24c0*/  FFMA.FTZ R15, R15, R19, R36 ;  /* 0x000000130f0f7223 */ /* 0x000fe20000010024 */
[----:B------:R-:W-:Y:S02]  /*24d0*/  HADD2.F32 R10, -RZ, R18.H0_H0 ;  /* 0x20000012ff0a7230 */ /* 0x000fe40000004100 */
[----:B------:R-:W-:Y:S01]  /*24e0*/  FFMA.FTZ R8, R14, R8, R37 ;  /* 0x000000080e087223 */ /* 0x000fe20000010025 */
[----:B------:R-:W-:Y:S02]  /*24f0*/  HADD2.F32 R25, -RZ, R25.H1_H1 ;  /* 0x30000019ff197230 */ /* 0x000fe40000004100 */
[----:B------:R-:W-:Y:S01]  /*2500*/  FFMA.FTZ R11, R16, R17, R11 ;  /* 0x00000011100b7223 */ /* 0x000fe2000001000b */
[----:B------:R-:W-:Y:S02]  /*2510*/  HADD2.F32 R5, -RZ, R5.H1_H1 ;  /* 0x30000005ff057230 */ /* 0x000fe40000004100 */
[----:B------:R-:W-:Y:S01]  /*2520*/  FADD.FTZ R14, R15, R4 ;  /* 0x000000040f0e7221 */ /* 0x000fe20000010000 */
[----:B------:R-:W-:Y:S01]  /*2530*/  FFMA.FTZ R9, R13, R9, R34 ;  /* 0x000000090d097223 */ /* 0x000fe20000010022 */
[----:B------:R-:W-:-:S02]  /*2540*/  HADD2.F32 R13, -RZ, R26.H0_H0 ;  /* 0x2000001aff0d7230 */ /* 0x000fc40000004100 */
[----:B------:R-:W-:Y:S01]  /*2550*/  FFMA.FTZ R10, R20, R10, R35 ;  /* 0x0000000a140a7223 */ /* 0x000fe20000010023 */
[----:B------:R-:W-:Y:S02]  /*2560*/  HADD2.F32 R4, -RZ, R6.H0_H0 ;  /* 0x20000006ff047230 */ /* 0x000fe40000004100 */
[----:B------:R-:W-:Y:S01]  /*2570*/  FFMA.FTZ R5, R25, R5, R12 ;  /* 0x0000000519057223 */ /* 0x000fe2000001000c */
[----:B------:R-:W-:Y:S02]  /*2580*/  HADD2.F32 R18, -RZ, R18.H1_H1 ;  /* 0x30000012ff127230 */ /* 0x000fe40000004100 */
[----:B------:R-:W-:Y:S01]  /*2590*/  FADD.FTZ R14, R11, R14 ;  /* 0x0000000e0b0e7221 */ /* 0x000fe20000010000 */
[--C-:B------:R-:W-:Y:S02]  /*25a0*/  HADD2.F32 R11, -RZ, R7.reuse.H0_H0 ;  /* 0x20000007ff0b7230 */ /* 0x100fe40000004100 */
[----:B------:R-:W-:Y:S01]  /*25b0*/  FFMA.FTZ R4, R13, R4, R10 ;  /* 0x000000040d047223 */ /* 0x000fe2000001000a */
[----:B------:R-:W-:-:S02]  /*25c0*/  HADD2.F32 R12, -RZ, R7.H1_H1 ;  /* 0x30000007ff0c7230 */ /* 0x000fc40000004100 */
[----:B------:R-:W-:Y:S01]  /*25d0*/  FFMA.FTZ R18, R22, R18, R33 ;  /* 0x0000001216127223 */ /* 0x000fe20000010021 */
[----:B------:R-:W-:Y:S02]  /*25e0*/  HADD2.F32 R6, -RZ, R6.H1_H1 ;  /* 0x30000006ff067230 */ /* 0x000fe40000004100 */
[----:B------:R-:W-:Y:S01]  /*25f0*/  FADD.FTZ R5, R5, R14 ;  /* 0x0000000e05057221 */ /* 0x000fe20000010000 */
[----:B------:R-:W-:Y:S02]  /*2600*/  HADD2.F32 R7, -RZ, R26.H1_H1 ;  /* 0x3000001aff077230 */ /* 0x000fe40000004100 */
[----:B------:R-:W-:Y:S02]  /*2610*/  VIADD R13, R46, 0x1 ;  /* 0x000000012e0d7836 */ /* 0x000fe40000000000 */
[----:B------:R-:W-:Y:S01]  /*2620*/  FADD.FTZ R5, R4, R5 ;  /* 0x0000000504057221 */ /* 0x000fe20000010000 */
[--C-:B------:R-:W-:Y:S02]  /*2630*/  HADD2.F32 R10, -RZ, R27.reuse.H0_H0 ;  /* 0x2000001bff0a7230 */ /* 0x100fe40000004100 */
[----:B------:R-:W-:Y:S01]  /*2640*/  FFMA.FTZ R6, R7, R6, R18 ;  /* 0x0000000607067223 */ /* 0x000fe20000010012 */
[----:B------:R-:W-:Y:S01]  /*2650*/  I2FP.F32.S32 R4, R13 ;  /* 0x0000000d00047245 */ /* 0x000fe20000201400 */
[----:B------:R-:W-:-:S02]  /*2660*/  HADD2.F32 R27, -RZ, R27.H1_H1 ;  /* 0x3000001bff1b7230 */ /* 0x000fc40000004100 */
[----:B------:R-:W-:Y:S01]  /*2670*/  FFMA.FTZ R9, R10, R11, R9 ;  /* 0x0000000b0a097223 */ /* 0x000fe20000010009 */
[----:B------:R-:W-:Y:S01]  /*2680*/  FADD.FTZ R6, R6, R5 ;  /* 0x0000000506067221 */ /* 0x000fe20000010000 */
[----:B-----5:R-:W-:Y:S01]  /*2690*/  FSETP.NEU.FTZ.AND P0, PT, R51, RZ, PT ;  /* 0x000000ff3300720b */ /* 0x020fe20003f1d000 */
[----:B------:R-:W-:Y:S01]  /*26a0*/  FMUL.FTZ R4, R4, R51 ;  /* 0x0000003304047220 */ /* 0x000fe20000410000 */
[----:B------:R-:W-:Y:S01]  /*26b0*/  FFMA.FTZ R8, R27, R12, R8 ;  /* 0x0000000c1b087223 */ /* 0x000fe20000010008 */
[----:B------:R-:W-:-:S03]  /*26c0*/  FADD.FTZ R9, R9, R6 ;  /* 0x0000000609097221 */ /* 0x000fc60000010000 */
[----:B------:R-:W-:Y:S01]  /*26d0*/  FSEL R5, R4, RZ, P0 ;  /* 0x000000ff04057208 */ /* 0x000fe20000000000 */
[----:B------:R-:W-:Y:S01]  /*26e0*/  FADD.FTZ R8, R8, R9 ;  /* 0x0000000908087221 */ /* 0x000fe20000010000 */
[----:B------:R-:W-:-:S03]  /*26f0*/  IADD3 R4, PT, PT, R45, -0x1, RZ ;  /* 0xffffffff2d047810 */ /* 0x000fc60007ffe0ff */
[----:B------:R-:W-:Y:S01]  /*2700*/  FFMA.FTZ R5, R8, UR13, R5 ;  /* 0x0000000d08057c23 */ /* 0x000fe20008010005 */
[----:B------:R-:W-:-:S04]  /*2710*/  ISETP.GE.AND P0, PT, R4, R53, PT ;  /* 0x000000350400720c */ /* 0x000fc80003f06270 */
[----:B------:R-:W-:-:S05]  /*2720*/  FSEL R4, R5, RZ, !P0 ;  /* 0x000000ff05047208 */ /* 0x000fca0004000000 */
[----:B------:R1:W-:Y:S04]  /*2730*/  STS [R47], R4 ;  /* 0x000000042f007388 */ /* 0x0003e80000000800 */
[----:B------:R-:W-:-:S07]  /*2740*/  @!P0 FMNMX.FTZ R48, R48, R5, !PT ;  /* 0x0000000530308209 */ /* 0x000fce0007810000 */
.L_x_20751:
[----:B------:R-:W-:Y:S05]  /*2750*/  BSYNC.RECONVERGENT B1 ;  /* 0x0000000000017941 */ /* 0x000fea0003800200 */
.L_x_20750:
[----:B------:R-:W-:Y:S02]  /*2760*/  IADD3 R42, P0, PT, R42, 0x10, RZ ;  /* 0x000000102a2a7810 */ /* 0x000fe40007f1e0ff */
[----:B01----:R-:W-:Y:S02]  /*2770*/  IADD3 R47, PT, PT, R47, 0x200, RZ ;  /* 0x000002002f2f7810 */ /* 0x003fe40007ffe0ff */
[----:B------:R-:W-:Y:S01]  /*2780*/  IADD3 R46, PT, PT, R46, 0x80, RZ ;  /* 0x000000802e2e7810 */ /* 0x000fe20007ffe0ff */
[----:B------:R-:W-:Y:S01]  /*2790*/  IMAD.X R41, RZ, RZ, R41, P0 ;  /* 0x000000ffff297224 */ /* 0x000fe200000e0629 */
[----:B------:R-:W-:Y:S01]  /*27a0*/  IADD3 R45, PT, PT, R45, 0x80, RZ ;  /* 0x000000802d2d7810 */ /* 0x000fe20007ffe0ff */
[----:B------:R-:W-:Y:S06]  /*27b0*/  @!P1 BRA `(.L_x_20752) ;  /* 0xffffffe000789947 */ /* 0x000fec000383ffff */
.L_x_20749:
[----:B------:R-:W-:Y:S05]  /*27c0*/  BSYNC.RECONVERGENT B0 ;  /* 0x0000000000007941 */ /* 0x000fea0003800200 */
.L_x_20748:
        /* <DEDUP_REMOVED lines=14> */
[----:B--2---:R-:W-:-:S04]  /*28b0*/  LEA R13, R2, R13, 0x18 ;  /* 0x0000000d020d7211 */ /* 0x004fc800078ec0ff */
[----:B------:R-:W-:Y:S02]  /*28c0*/  LEA R6, R39, R13, 0x2 ;  /* 0x0000000d27067211 */ /* 0x000fe400078e10ff */
        /* <DEDUP_REMOVED lines=38> */
[----:B------:R-:W-:-:S07]  /*2b30*/  IADD3 R12, PT, PT, RZ, -R12, RZ ;  /* 0x8000000cff0c7210 */ /* 0x000fce0007ffe0ff */
.L_x_20757:
        /* <DEDUP_REMOVED lines=11> */
.L_x_20756:
[----:B------:R-:W-:Y:S05]  /*2bf0*/  BSYNC.RECONVERGENT B1 ;  /* 0x0000000000017941 */ /* 0x000fea0003800200 */
.L_x_20755:
        /* <DEDUP_REMOVED lines=12> */
.L_x_20760:
        /* <DEDUP_REMOVED lines=100> */
.L_x_20759:
[----:B------:R-:W-:Y:S05]  /*3300*/  BSYNC.RECONVERGENT B1 ;  /* 0x0000000000017941 */ /* 0x000fea0003800200 */
.L_x_20758:
        /* <DEDUP_REMOVED lines=55> */
.L_x_20762:
[----:B------:R-:W-:Y:S05]  /*3680*/  BSYNC.RECONVERGENT B1 ;  /* 0x0000000000017941 */ /* 0x000fea0003800200 */
.L_x_20761:
        /* <DEDUP_REMOVED lines=26> */
.L_x_20754:
[----:B------:R-:W-:Y:S05]  /*3830*/  BSYNC.RECONVERGENT B0 ;  /* 0x0000000000007941 */ /* 0x000fea0003800200 */
.L_x_20753:
        /* <DEDUP_REMOVED lines=40> */
.L_x_20767:
[----:B------:R-:W0:Y:S01]  /*3ac0*/  LDS R13, [R11] ;  /* 0x000000000b0d7984 */ /* 0x000e220000000800 */
[----:B------:R-:W-:-:S05]  /*3ad0*/  VIADD R12, R12, 0x1 ;  /* 0x000000010c0c7836 */ /* 0x000fca0000000000 */
[----:B------:R-:W-:Y:S01]  /*3ae0*/  ISETP.NE.AND P0, PT, R12, RZ, PT ;  /* 0x000000ff0c00720c */ /* 0x000fe20003f05270 */
[----:B0-----:R-:W-:-:S05]  /*3af0*/  FMUL.FTZ R6, R13, R4 ;  /* 0x000000040d067220 */ /* 0x001fca0000410000 */
[----:B------:R0:W-:Y:S02]  /*3b00*/  STS [R11], R6 ;  /* 0x000000060b007388 */ /* 0x0001e40000000800 */
[----:B0-----:R-:W-:-:S05]  /*3b10*/  IADD3 R11, PT, PT, R11, 0x200, RZ ;  /* 0x000002000b0b7810 */ /* 0x001fca0007ffe0ff */
[----:B------:R-:W-:Y:S05]  /*3b20*/  @P0 BRA `(.L_x_20767) ;  /* 0xfffffffc00e40947 */ /* 0x000fea000383ffff */
.L_x_20766:
[----:B------:R-:W-:Y:S05]  /*3b30*/  BSYNC.RECONVERGENT B1 ;  /* 0x0000000000017941 */ /* 0x000fea0003800200 */
.L_x_20765:
        /* <DEDUP_REMOVED lines=12> */
.L_x_20770:
        /* <DEDUP_REMOVED lines=52> */
.L_x_20769:
[----:B------:R-:W-:Y:S05]  /*3f40*/  BSYNC.RECONVERGENT B1 ;  /* 0x0000000000017941 */ /* 0x000fea0003800200 */
.L_x_20768:
        /* <DEDUP_REMOVED lines=31> */
.L_x_20772:
[----:B------:R-:W-:Y:S05]  /*4140*/  BSYNC.RECONVERGENT B1 ;  /* 0x0000000000017941 */ /* 0x000fea0003800200 */
.L_x_20771:
        /* <DEDUP_REMOVED lines=14> */
.L_x_20764:
[----:B------:R-:W-:Y:S05]  /*4230*/  BSYNC.RECONVERGENT B0 ;  /* 0x0000000000007941 */ /* 0x000fea0003800200 */
.L_x_20763:
[----:B------:R-:W-:Y:S01]  /*4240*/  ISETP.GE.AND P0, PT, R8, R43, PT ;  /* 0x0000002b0800720c */ /* 0x000fe20003f06270 */
[----:B------:R-:W2:Y:S08]  /*4250*/  S2UR UR7, SR_CTAID.Y ;  /* 0x00000000000779c3 */ /* 0x000eb00000002600 */
[----:B------:R-:W-:Y:S01]  /*4260*/  BAR.SYNC.DEFER_BLOCKING 0x0 ;  /* 0x0000000000007b1d */ /* 0x000fe20000010000 */
[----:B------:R-:W-:Y:S01]  /*4270*/  HFMA2 R38, -RZ, RZ, 0, 0 ;  /* 0x00000000ff267431 */ /* 0x000fe200000001ff */
[----:B------:R-:W-:-:S02]  /*4280*/  CS2R R36, SRZ ;  /* 0x0000000000247805 */ /* 0x000fc4000001ff00 */
        /* <DEDUP_REMOVED lines=13> */
[----:B------:R-:W-:Y:S01]  /*4360*/  SHF.R.U32.HI R4, RZ, 0x3, R7 ;  /* 0x00000003ff047819 */ /* 0x000fe20000011607 */
[----:B------:R-:W-:Y:S01]  /*4370*/  VIADD R15, R5, 0x110 ;  /* 0x00000110050f7836 */ /* 0x000fe20000000000 */
[C---:B------:R-:W-:Y:S01]  /*4380*/  SHF.L.U32 R12, R7.reuse, 0x5, RZ ;  /* 0x00000005070c7819 */ /* 0x040fe200000006ff */
[----:B------:R-:W3:Y:S01]  /*4390*/  LDCU UR10, c[0x0][0x3d0] ;  /* 0x00007a00ff0a77ac */ /* 0x000ee20008000800 */
[----:B------:R-:W-:Y:S01]  /*43a0*/  LOP3.LUT R4, R4, 0x7c, RZ, 0xc0, !PT ;  /* 0x0000007c04047812 */ /* 0x000fe200078ec0ff */
[----:B------:R-:W-:Y:S01]  /*43b0*/  IMAD.SHL.U32 R42, R7, 0x8, RZ ;  /* 0x00000008072a7824 */ /* 0x000fe200078e00ff */
[----:B------:R-:W-:Y:S01]  /*43c0*/  MOV R5, RZ ;  /* 0x000000ff00057202 */ /* 0x000fe20000000f00 */
[----:B------:R-:W4:Y:S01]  /*43d0*/  LDCU UR6, c[0x0][0x3ec] ;  /* 0x00007d80ff0677ac */ /* 0x000f220008000800 */
[----:B------:R-:W-:-:S02]  /*43e0*/  LEA R2, R2, R15, 0x18 ;  /* 0x0000000f02027211 */ /* 0x000fc400078ec0ff */
[----:B------:R-:W-:Y:S01]  /*43f0*/  MOV R38, RZ ;  /* 0x000000ff00267202 */ /* 0x000fe20000000f00 */
        /* <DEDUP_REMOVED lines=22> */
.L_x_20807:
        /* <DEDUP_REMOVED lines=52> */
[----:B0-----:R-:W-:Y:S01]  /*48a0*/  F2FP.F16.F32.PACK_AB R14, R15, R14 ;  /* 0x0000000e0f0e723e */ /* 0x001fe200000000ff */
[----:B---3--:R-:W-:-:S03]  /*48b0*/  IMAD.WIDE R20, R21, UR11, R50 ;  /* 0x0000000b15147c25 */ /* 0x008fc6000f8e0232 */
[----:B------:R-:W-:-:S04]  /*48c0*/  IADD3 R41, P0, PT, R3, R20, RZ ;  /* 0x0000001403297210 */ /* 0x000fc80007f1e0ff */
[----:B------:R-:W-:Y:S02]  /*48d0*/  IADD3.X R44, PT, PT, RZ, R21, RZ, P0, !PT ;  /* 0x00000015ff2c7210 */ /* 0x000fe400007fe4ff */
[----:B------:R-:W-:Y:S02]  /*48e0*/  LEA R20, P1, R41, UR4, 0x1 ;  /* 0x0000000429147c11 */ /* 0x000fe4000f8208ff */
[----:B------:R-:W-:Y:S02]  /*48f0*/  ISETP.NE.AND P0, PT, R11, -0x1, PT ;  /* 0xffffffff0b00780c */ /* 0x000fe40003f05270 */
[----:B------:R-:W-:Y:S02]  /*4900*/  LEA.HI.X R21, R41, UR5, R44, 0x1, P1 ;  /* 0x0000000529157c11 */ /* 0x000fe400088f0c2c */
[----:B------:R-:W-:Y:S02]  /*4910*/  F2FP.F16.F32.PACK_AB R41, R13, R12 ;  /* 0x0000000c0d29723e */ /* 0x000fe400000000ff */
[----:B------:R-:W-:-:S02]  /*4920*/  MOV R44, R14 ;  /* 0x0000000e002c7202 */ /* 0x000fc40000000f00 */
[----:B------:R1:W5:Y:S01]  /*4930*/  LDG.E.128.CONSTANT R12, desc[UR8][R20.64] ;  /* 0x00000008140c7981 */ /* 0x000362000c1e9d00 */
[----:B------:R-:W-:Y:S04]  /*4940*/  BSSY.RECONVERGENT B2, `(.L_x_20777) ;  /* 0x0000020000027945 */ /* 0x000fe80003800200 */
[----:B--2---:R-:W-:Y:S05]  /*4950*/  @P0 BRA `(.L_x_20778) ;  /* 0x0000000000780947 */ /* 0x004fea0003800000 */
        /* <DEDUP_REMOVED lines=8> */
[----:B------:R-:W-:Y:S02]  /*49e0*/  IADD3 R22, PT, PT, R42, 0x1, RZ ;  /* 0x000000012a167810 */ /* 0x000fe40007ffe0ff */
[-C--:B------:R-:W-:Y:S02]  /*49f0*/  ISETP.GE.AND P1, PT, R46, R53.reuse, PT ;  /* 0x000000352e00720c */ /* 0x080fe40003f26270 */
[----:B------:R-:W-:Y:S02]  /*4a00*/  ISETP.GE.AND P3, PT, R22, R53, PT ;  /* 0x000000351600720c */ /* 0x000fe40003f66270 */
[----:B------:R-:W-:-:S02]  /*4a10*/  IADD3 R22, PT, PT, R42, 0x2, RZ ;  /* 0x000000022a167810 */ /* 0x000fc40007ffe0ff */
[----:B------:R-:W-:Y:S02]  /*4a20*/  PRMT R47, R15, 0x7632, R47 ;  /* 0x000076320f2f7816 */ /* 0x000fe4000000002f */
[-C--:B------:R-:W-:Y:S02]  /*4a30*/  ISETP.GE.AND P4, PT, R22, R53.reuse, PT ;  /* 0x000000351600720c */ /* 0x080fe40003f86270 */
[----:B------:R-:W-:Y:S02]  /*4a40*/  IADD3 R22, PT, PT, R42, 0x3, RZ ;  /* 0x000000032a167810 */ /* 0x000fe40007ffe0ff */
[----:B------:R-:W-:Y:S02]  /*4a50*/  SEL R45, R23, RZ, !P4 ;  /* 0x000000ff172d7207 */ /* 0x000fe40006000000 */
        /* <DEDUP_REMOVED lines=9> */
[----:B------:R-:W-:Y:S02]  /*4af0*/  SEL R12, R12, RZ, !P1 ;  /* 0x000000ff0c0c7207 */ /* 0x000fe40004800000 */
[----:B------:R-:W-:Y:S02]  /*4b00*/  SEL R23, R22, RZ, !P2 ;  /* 0x000000ff16177207 */ /* 0x000fe40005000000 */
[----:B------:R-:W-:Y:S02]  /*4b10*/  PRMT R14, R14, 0x5410, R45 ;  /* 0x000054100e0e7816 */ /* 0x000fe4000000002d */
[----:B------:R-:W-:Y:S02]  /*4b20*/  PRMT R15, R15, 0x5410, R48 ;  /* 0x000054100f0f7816 */ /* 0x000fe40000000030 */
[----:B------:R-:W-:-:S07]  /*4b30*/  PRMT R12, R12, 0x5410, R23 ;  /* 0x000054100c0c7816 */ /* 0x000fce0000000017 */
.L_x_20778:
[----:B------:R-:W-:Y:S05]  /*4b40*/  BSYNC.RECONVERGENT B2 ;  /* 0x0000000000027941 */ /* 0x000fea0003800200 */
.L_x_20777:
        /* <DEDUP_REMOVED lines=21> */
[-C--:B------:R-:W-:Y:S01]  /*4ca0*/  ISETP.GE.AND P4, PT, R12, R53.reuse, PT ;  /* 0x000000350c00720c */ /* 0x080fe20003f86270 */
[----:B------:R-:W-:Y:S01]  /*4cb0*/  VIADD R12, R42, 0x3 ;  /* 0x000000032a0c7836 */ /* 0x000fe20000000000 */
[----:B------:R-:W-:Y:S02]  /*4cc0*/  SEL R18, R18, RZ, !P3 ;  /* 0x000000ff12127207 */ /* 0x000fe40005800000 */
[----:B------:R-:W-:Y:S02]  /*4cd0*/  SEL R23, R13, RZ, !P4 ;  /* 0x000000ff0d177207 */ /* 0x000fe40006000000 */
[----:B------:R-:W-:Y:S02]  /*4ce0*/  ISETP.GE.AND P5, PT, R12, R53, PT ;  /* 0x000000350c00720c */ /* 0x000fe40003fa6270 */
[----:B------:R-:W-:-:S02]  /*4cf0*/  IADD3 R12, PT, PT, R42, 0x4, RZ ;  /* 0x000000042a0c7810 */ /* 0x000fc40007ffe0ff */
        /* <DEDUP_REMOVED lines=11> */
.L_x_20780:
[----:B------:R-:W-:Y:S05]  /*4db0*/  BSYNC.RECONVERGENT B2 ;  /* 0x0000000000027941 */ /* 0x000fea0003800200 */
.L_x_20779:
[----:B-----5:R-:W-:Y:S02]  /*4dc0*/  HMUL2 R17, R44, R17 ;  /* 0x000000112c117232 */ /* 0x020fe40000000000 */
[----:B------:R-:W-:Y:S02]  /*4dd0*/  HFMA2 R14, R48, R15, R14 ;  /* 0x0000000f300e7231 */ /* 0x000fe4000000000e */
[----:B------:R-:W-:Y:S01]  /*4de0*/  HFMA2 R17, R41, R16, R17 ;  /* 0x0000001029117231 */ /* 0x000fe20000000011 */
[----:B------:R-:W-:Y:S02]  /*4df0*/  BSSY.RECONVERGENT B2, `(.L_x_20781) ;  /* 0x0000025000027945 */ /* 0x000fe40003800200 */
[--C-:B------:R-:W-:Y:S02]  /*4e00*/  HADD2.F32 R12, -RZ, R14.reuse.H0_H0 ;  /* 0x2000000eff0c7230 */ /* 0x100fe40000004100 */
[----:B------:R-:W-:Y:S02]  /*4e10*/  HADD2.F32 R15, -RZ, R14.H1_H1 ;  /* 0x3000000eff0f7230 */ /* 0x000fe40000004100 */
[----:B------:R-:W-:-:S04]  /*4e20*/  HFMA2 R13, R45, R18, R17 ;  /* 0x000000122d0d7231 */ /* 0x000fc80000000011 */
[----:B------:R-:W-:Y:S02]  /*4e30*/  HFMA2 R13, R48, R19, R13 ;  /* 0x00000013300d7231 */ /* 0x000fe4000000000d */
        /* <DEDUP_REMOVED lines=12> */
[----:B------:R-:W-:-:S05]  /*4f00*/  VIADD R14, R42, 0x2 ;  /* 0x000000022a0e7836 */ /* 0x000fca0000000000 */
[-C--:B------:R-:W-:Y:S02]  /*4f10*/  ISETP.GE.AND P2, PT, R14, R53.reuse, PT ;  /* 0x000000350e00720c */ /* 0x080fe40003f46270 */
[C---:B------:R-:W-:Y:S02]  /*4f20*/  PRMT R14, R18.reuse, 0x7632, R14 ;  /* 0x00007632120e7816 */ /* 0x040fe4000000000e */
[----:B------:R-:W-:Y:S02]  /*4f30*/  SEL R18, R18, RZ, !P1 ;  /* 0x000000ff12127207 */ /* 0x000fe40004800000 */
[----:B------:R-:W-:Y:S02]  /*4f40*/  SEL R23, R14, RZ, !P2 ;  /* 0x000000ff0e177207 */ /* 0x000fe40005000000 */
[----:B------:R-:W-:Y:S02]  /*4f50*/  IADD3 R14, PT, PT, R42, 0x3, RZ ;  /* 0x000000032a0e7810 */ /* 0x000fe40007ffe0ff */
[----:B------:R-:W-:-:S02]  /*4f60*/  ISETP.GE.AND P1, PT, R46, R53, PT ;  /* 0x000000352e00720c */ /* 0x000fc40003f26270 */
        /* <DEDUP_REMOVED lines=13> */
.L_x_20782:
[----:B------:R-:W-:Y:S05]  /*5040*/  BSYNC.RECONVERGENT B2 ;  /* 0x0000000000027941 */ /* 0x000fea0003800200 */
.L_x_20781:
[----:B-----5:R-:W-:Y:S02]  /*5050*/  HMUL2 R17, R44, R17 ;  /* 0x000000112c117232 */ /* 0x020fe40000000000 */
[----:B------:R-:W-:-:S04]  /*5060*/  FADD.FTZ R15, R12, R15 ;  /* 0x0000000f0c0f7221 */ /* 0x000fc80000010000 */
[----:B------:R-:W-:Y:S01]  /*5070*/  FADD.FTZ R38, R38, R15 ;  /* 0x0000000f26267221 */ /* 0x000fe20000010000 */
[----:B------:R-:W-:Y:S02]  /*5080*/  HFMA2 R17, R41, R16, R17 ;  /* 0x0000001029117231 */ /* 0x000fe40000000011 */
[----:B------:R-:W-:Y:S02]  /*5090*/  HADD2.F32 R16, -RZ, R13.H0_H0 ;  /* 0x2000000dff107230 */ /* 0x000fe40000004100 */
[----:B------:R-:W-:Y:S02]  /*50a0*/  HFMA2 R22, R45, R18, R17 ;  /* 0x000000122d167231 */ /* 0x000fe40000000011 */
        /* <DEDUP_REMOVED lines=34> */
.L_x_20784:
[----:B------:R-:W-:Y:S05]  /*52d0*/  BSYNC.RECONVERGENT B2 ;  /* 0x0000000000027941 */ /* 0x000fea0003800200 */
.L_x_20783:
        /* <DEDUP_REMOVED lines=39> */
.L_x_20786:
[----:B------:R-:W-:Y:S05]  /*5550*/  BSYNC.RECONVERGENT B2 ;  /* 0x0000000000027941 */ /* 0x000fea0003800200 */
.L_x_20785:
        /* <DEDUP_REMOVED lines=38> */
.L_x_20788:
[----:B------:R-:W-:Y:S05]  /*57c0*/  BSYNC.RECONVERGENT B2 ;  /* 0x0000000000027941 */ /* 0x000fea0003800200 */
.L_x_20787:
        /* <DEDUP_REMOVED lines=45> */
.L_x_20790:
[----:B------:R-:W-:Y:S05]  /*5aa0*/  BSYNC.RECONVERGENT B2 ;  /* 0x0000000000027941 */ /* 0x000fea0003800200 */
.L_x_20789:
        /* <DEDUP_REMOVED lines=42> */
.L_x_20792:
[----:B------:R-:W-:Y:S05]  /*5d50*/  BSYNC.RECONVERGENT B2 ;  /* 0x0000000000027941 */ /* 0x000fea0003800200 */
.L_x_20791:
        /* <DEDUP_REMOVED lines=39> */
.L_x_20794:
[----:B------:R-:W-:Y:S05]  /*5fd0*/  BSYNC.RECONVERGENT B2 ;  /* 0x0000000000027941 */ /* 0x000fea0003800200 */
.L_x_20793:
[----:B-----5:R-:W-:-:S04]  /*5fe0*/  HMUL2 R17, R44, R17 ;  /* 0x000000112c117232 */ /* 0x020fc80000000000 */
[----:B------:R-:W-:-:S04]  /*5ff0*/  HFMA2 R17, R41, R16, R17 ;  /* 0x0000001029117231 */ /* 0x000fc80000000011 */
[----:B------:R-:W-:Y:S02]  /*6000*/  HFMA2 R18, R45, R18, R17 ;  /* 0x000000122d127231 */ /* 0x000fe40000000011 */
[C---:B------:R-:W-:Y:S02]  /*6010*/  HFMA2 R17, R48.reuse, R15, R14 ;  /* 0x0000000f30117231 */ /* 0x040fe4000000000e */
[----:B------:R0:W5:Y:S01]  /*6020*/  LDG.E.128.CONSTANT R12, desc[UR8][R20.64+0x1200] ;  /* 0x00120008140c7981 */ /* 0x000162000c1e9d00 */
[----:B------:R-:W-:Y:S01]  /*6030*/  BSSY.RECONVERGENT B2, `(.L_x_20795) ;  /* 0x0000021000027945 */ /* 0x000fe20003800200 */
[----:B------:R-:W-:-:S03]  /*6040*/  HFMA2 R19, R48, R19, R18 ;  /* 0x0000001330137231 */ /* 0x000fc60000000012 */
[----:B------:R-:W-:Y:S05]  /*6050*/  @P0 BRA `(.L_x_20796) ;  /* 0x0000000000780947 */ /* 0x000fea0003800000 */
[C---:B------:R-:W-:Y:S01]  /*6060*/  VIADD R16, R42.reuse, 0xffffffff ;  /* 0xffffffff2a107836 */ /* 0x040fe20000000000 */
[-C--:B------:R-:W-:Y:S02]  /*6070*/  ISETP.GE.AND P2, PT, R42, R53.reuse, PT ;  /* 0x000000352a00720c */ /* 0x080fe40003f46270 */
[----:B-----5:R-:W-:Y:S02]  /*6080*/  PRMT R18, R15, 0x7632, R18 ;  /* 0x000076320f127816 */ /* 0x020fe40000000012 */
[----:B------:R-:W-:Y:S02]  /*6090*/  ISETP.GE.AND P1, PT, R16, R53, PT ;  /* 0x000000351000720c */ /* 0x000fe40003f26270 */
[C---:B------:R-:W-:Y:S02]  /*60a0*/  PRMT R16, R13.reuse, 0x7632, R16 ;  /* 0x000076320d107816 */ /* 0x040fe40000000010 */
        /* <DEDUP_REMOVED lines=15> */
[----:B------:R-:W-:Y:S01]  /*61a0*/  ISETP.GE.AND P4, PT, R16, R53, PT ;  /* 0x000000351000720c */ /* 0x000fe20003f86270 */
[----:B------:R-:W-:Y:S01]  /*61b0*/  VIADD R16, R42, 0xfffffffe ;  /* 0xfffffffe2a107836 */ /* 0x000fe20000000000 */
[----:B------:R-:W-:Y:S02]  /*61c0*/  SEL R15, R15, RZ, !P3 ;  /* 0x000000ff0f0f7207 */ /* 0x000fe40005800000 */
[----:B------:R-:W-:-:S02]  /*61d0*/  SEL R18, R18, RZ, !P4 ;  /* 0x000000ff12127207 */ /* 0x000fc40006000000 */
[----:B------:R-:W-:Y:S02]  /*61e0*/  ISETP.GE.AND P2, PT, R16, R53, PT ;  /* 0x000000351000720c */ /* 0x000fe40003f46270 */
[C---:B------:R-:W-:Y:S02]  /*61f0*/  PRMT R16, R12.reuse, 0x7632, R16 ;  /* 0x000076320c107816 */ /* 0x040fe40000000010 */
[----:B------:R-:W-:Y:S02]  /*6200*/  SEL R12, R12, RZ, !P1 ;  /* 0x000000ff0c0c7207 */ /* 0x000fe40004800000 */
[----:B------:R-:W-:Y:S02]  /*6210*/  SEL R23, R16, RZ, !P2 ;  /* 0x000000ff10177207 */ /* 0x000fe40005000000 */
[----:B------:R-:W-:Y:S02]  /*6220*/  PRMT R15, R15, 0x5410, R18 ;  /* 0x000054100f0f7816 */ /* 0x000fe40000000012 */
[----:B------:R-:W-:-:S07]  /*6230*/  PRMT R12, R12, 0x5410, R23 ;  /* 0x000054100c0c7816 */ /* 0x000fce0000000017 */
.L_x_20796:
[----:B------:R-:W-:Y:S05]  /*6240*/  BSYNC.RECONVERGENT B2 ;  /* 0x0000000000027941 */ /* 0x000fea0003800200 */
.L_x_20795:
[----:B-----5:R-:W-:Y:S02]  /*6250*/  HMUL2 R13, R44, R13 ;  /* 0x0000000d2c0d7232 */ /* 0x020fe40000000000 */
[--C-:B------:R-:W-:Y:S02]  /*6260*/  HADD2.F32 R18, -RZ, R17.reuse.H0_H0 ;  /* 0x20000011ff127230 */ /* 0x100fe40000004100 */
[----:B------:R-:W-:Y:S02]  /*6270*/  HADD2.F32 R23, -RZ, R17.H1_H1 ;  /* 0x30000011ff177230 */ /* 0x000fe40000004100 */
[----:B------:R-:W-:Y:S02]  /*6280*/  HFMA2 R16, R41, R12, R13 ;  /* 0x0000000c29107231 */ /* 0x000fe4000000000d */
[--C-:B------:R-:W-:Y:S02]  /*6290*/  HADD2.F32 R12, -RZ, R22.reuse.H0_H0 ;  /* 0x20000016ff0c7230 */ /* 0x100fe40000004100 */
[----:B------:R-:W-:Y:S01]  /*62a0*/  HADD2.F32 R13, -RZ, R22.H1_H1 ;  /* 0x30000016ff0d7230 */ /* 0x000fe20000004100 */
[----:B------:R-:W-:Y:S01]  /*62b0*/  BSSY.RECONVERGENT B2, `(.L_x_20797) ;  /* 0x0000027000027945 */ /* 0x000fe20003800200 */
[----:B------:R-:W-:-:S02]  /*62c0*/  HADD2.F32 R17, -RZ, R19.H0_H0 ;  /* 0x20000013ff117230 */ /* 0x000fc40000004100 */
[----:B------:R-:W-:Y:S02]  /*62d0*/  HFMA2 R16, R45, R14, R16 ;  /* 0x0000000e2d107231 */ /* 0x000fe40000000010 */
[----:B------:R-:W-:Y:S02]  /*62e0*/  HADD2.F32 R22, -RZ, R19.H1_H1 ;  /* 0x30000013ff167230 */ /* 0x000fe40000004100 */
[----:B------:R-:W-:-:S04]  /*62f0*/  FADD.FTZ R13, R12, R13 ;  /* 0x0000000d0c0d7221 */ /* 0x000fc80000010000 */
[----:B------:R-:W-:Y:S01]  /*6300*/  FADD.FTZ R32, R32, R13 ;  /* 0x0000000d20207221 */ /* 0x000fe20000010000 */
        /* <DEDUP_REMOVED lines=33> */
.L_x_20798:
[----:B------:R-:W-:Y:S05]  /*6520*/  BSYNC.RECONVERGENT B2 ;  /* 0x0000000000027941 */ /* 0x000fea0003800200 */
.L_x_20797:
[----:B-----5:R-:W-:Y:S02]  /*6530*/  HMUL2 R13, R44, R13 ;  /* 0x0000000d2c0d7232 */ /* 0x020fe40000000000 */
[----:B------:R-:W-:Y:S01]  /*6540*/  FADD.FTZ R18, R18, R23 ;  /* 0x0000001712127221 */ /* 0x000fe20000010000 */
[----:B------:R-:W-:-:S03]  /*6550*/  FADD.FTZ R17, R17, R22 ;  /* 0x0000001611117221 */ /* 0x000fc60000010000 */
[----:B------:R-:W-:Y:S01]  /*6560*/  FADD.FTZ R31, R31, R18 ;  /* 0x000000121f1f7221 */ /* 0x000fe20000010000 */
[----:B------:R-:W-:Y:S02]  /*6570*/  HFMA2 R13, R41, R12, R13 ;  /* 0x0000000c290d7231 */ /* 0x000fe4000000000d */
[----:B------:R-:W-:Y:S01]  /*6580*/  FADD.FTZ R30, R30, R17 ;  /* 0x000000111e1e7221 */ /* 0x000fe20000010000 */
[--C-:B------:R-:W-:Y:S02]  /*6590*/  HADD2.F32 R12, -RZ, R16.reuse.H0_H0 ;  /* 0x20000010ff0c7230 */ /* 0x100fe40000004100 */
        /* <DEDUP_REMOVED lines=35> */
.L_x_20800:
[----:B------:R-:W-:Y:S05]  /*67d0*/  BSYNC.RECONVERGENT B2 ;  /* 0x0000000000027941 */ /* 0x000fea0003800200 */
.L_x_20799:
        /* <DEDUP_REMOVED lines=39> */
.L_x_20802:
[----:B------:R-:W-:Y:S05]  /*6a50*/  BSYNC.RECONVERGENT B2 ;  /* 0x0000000000027941 */ /* 0x000fea0003800200 */
.L_x_20801:
        /* <DEDUP_REMOVED lines=37> */
.L_x_20804:
[----:B------:R-:W-:Y:S05]  /*6cb0*/  BSYNC.RECONVERGENT B2 ;  /* 0x0000000000027941 */ /* 0x000fea0003800200 */
.L_x_20803:
        /* <DEDUP_REMOVED lines=8> */
[-C--:B------:R-:W-:Y:S01]  /*6d40*/  ISETP.GE.AND P1, PT, R16, R53.reuse, PT ;  /* 0x000000351000720c */ /* 0x080fe20003f26270 */
[----:B------:R-:W-:Y:S01]  /*6d50*/  VIADD R16, R42, 0xffffffff ;  /* 0xffffffff2a107836 */ /* 0x000fe20000000000 */
[-C--:B------:R-:W-:Y:S02]  /*6d60*/  ISETP.GE.AND P0, PT, R46, R53.reuse, PT ;  /* 0x000000352e00720c */ /* 0x080fe40003f06270 */
[----:B------:R-:W-:Y:S02]  /*6d70*/  PRMT R13, R20, 0x7632, R13 ;  /* 0x00007632140d7816 */ /* 0x000fe4000000000d */
[----:B------:R-:W-:-:S02]  /*6d80*/  ISETP.GE.AND P2, PT, R16, R53, PT ;  /* 0x000000351000720c */ /* 0x000fc40003f46270 */
[C---:B------:R-:W-:Y:S02]  /*6d90*/  PRMT R16, R21.reuse, 0x7632, R16 ;  /* 0x0000763215107816 */ /* 0x040fe40000000010 */
[----:B------:R-:W-:Y:S02]  /*6da0*/  SEL R21, R21, RZ, !P2 ;  /* 0x000000ff15157207 */ /* 0x000fe40005000000 */
[----:B------:R-:W-:Y:S02]  /*6db0*/  SEL R16, R16, RZ, !P3 ;  /* 0x000000ff10107207 */ /* 0x000fe40005800000 */
[----:B------:R-:W-:Y:S02]  /*6dc0*/  SEL R20, R20, RZ, !P0 ;  /* 0x000000ff14147207 */ /* 0x000fe40004000000 */
[----:B------:R-:W-:Y:S02]  /*6dd0*/  PRMT R21, R21, 0x5410, R16 ;  /* 0x0000541015157816 */ /* 0x000fe40000000010 */
[----:B------:R-:W-:-:S02]  /*6de0*/  IADD3 R16, PT, PT, R42, 0x1, RZ ;  /* 0x000000012a107810 */ /* 0x000fc40007ffe0ff */
[----:B------:R-:W-:Y:S02]  /*6df0*/  SEL R13, R13, RZ, !P1 ;  /* 0x000000ff0d0d7207 */ /* 0x000fe40004800000 */
[-C--:B------:R-:W-:Y:S02]  /*6e00*/  ISETP.GE.AND P0, PT, R16, R53.reuse, PT ;  /* 0x000000351000720c */ /* 0x080fe40003f06270 */
[----:B------:R-:W-:Y:S02]  /*6e10*/  IADD3 R16, PT, PT, R42, 0x2, RZ ;  /* 0x000000022a107810 */ /* 0x000fe40007ffe0ff */
[----:B------:R-:W-:Y:S02]  /*6e20*/  PRMT R20, R20, 0x5410, R13 ;  /* 0x0000541014147816 */ /* 0x000fe4000000000d */
[----:B------:R-:W-:Y:S02]  /*6e30*/  ISETP.GE.AND P1, PT, R16, R53, PT ;  /* 0x000000351000720c */ /* 0x000fe40003f26270 */
[----:B------:R-:W-:-:S02]  /*6e40*/  IADD3 R16, PT, PT, R42, 0x3, RZ ;  /* 0x000000032a107810 */ /* 0x000fc40007ffe0ff */
[----:B------:R-:W-:Y:S02]  /*6e50*/  PRMT R13, R22, 0x7632, R13 ;  /* 0x00007632160d7816 */ /* 0x000fe4000000000d */
[----:B------:R-:W-:Y:S02]  /*6e60*/  ISETP.GE.AND P2, PT, R16, R53, PT ;  /* 0x000000351000720c */ /* 0x000fe40003f46270 */
        /* <DEDUP_REMOVED lines=9> */
.L_x_20806:
[----:B------:R-:W-:Y:S05]  /*6f00*/  BSYNC.RECONVERGENT B2 ;  /* 0x0000000000027941 */ /* 0x000fea0003800200 */
.L_x_20805:
[----:B------:R-:W-:Y:S02]  /*6f10*/  HMUL2 R21, R44, R21 ;  /* 0x000000152c157232 */ /* 0x000fe40000000000 */
[--C-:B------:R-:W-:Y:S02]  /*6f20*/  HADD2.F32 R13, -RZ, R47.reuse.H0_H0 ;  /* 0x2000002fff0d7230 */ /* 0x100fe40000004100 */
[C---:B------:R-:W-:Y:S02]  /*6f30*/  HFMA2 R14, R48.reuse, R15, R14 ;  /* 0x0000000f300e7231 */ /* 0x040fe4000000000e */
[----:B------:R-:W-:Y:S02]  /*6f40*/  HADD2.F32 R16, -RZ, R47.H1_H1 ;  /* 0x3000002fff107230 */ /* 0x000fe40000004100 */
[----:B------:R-:W-:Y:S02]  /*6f50*/  HFMA2 R18, R48, R19, R18 ;  /* 0x0000001330127231 */ /* 0x000fe40000000012 */
[----:B------:R-:W-:-:S02]  /*6f60*/  HFMA2 R21, R41, R20, R21 ;  /* 0x0000001429157231 */ /* 0x000fc40000000015 */
[----:B------:R-:W-:Y:S01]  /*6f70*/  FADD.FTZ R13, R13, R16 ;  /* 0x000000100d0d7221 */ /* 0x000fe20000010000 */
[--C-:B------:R-:W-:Y:S02]  /*6f80*/  HADD2.F32 R16, -RZ, R18.reuse.H0_H0 ;  /* 0x20000012ff107230 */ /* 0x100fe40000004100 */
[----:B------:R-:W-:Y:S02]  /*6f90*/  HADD2.F32 R17, -RZ, R18.H1_H1 ;  /* 0x30000012ff117230 */ /* 0x000fe40000004100 */
[----:B------:R-:W-:Y:S01]  /*6fa0*/  FADD.FTZ R28, R28, R13 ;  /* 0x0000000d1c1c7221 */ /* 0x000fe20000010000 */
[----:B------:R-:W-:Y:S02]  /*6fb0*/  HADD2.F32 R13, -RZ, R12.H0_H0 ;  /* 0x2000000cff0d7230 */ /* 0x000fe40000004100 */
[----:B------:R-:W-:Y:S02]  /*6fc0*/  HADD2.F32 R15, -RZ, R14.H0_H0 ;  /* 0x2000000eff0f7230 */ /* 0x000fe40000004100 */
[----:B------:R-:W-:-:S02]  /*6fd0*/  HFMA2 R21, R45, R22, R21 ;  /* 0x000000162d157231 */ /* 0x000fc40000000015 */
[----:B------:R-:W-:Y:S02]  /*6fe0*/  HADD2.F32 R12, -RZ, R12.H1_H1 ;  /* 0x3000000cff0c7230 */ /* 0x000fe40000004100 */
[----:B------:R-:W-:Y:S01]  /*6ff0*/  FADD.FTZ R16, R16, R17 ;  /* 0x0000001110107221 */ /* 0x000fe20000010000 */
[----:B------:R-:W-:Y:S02]  /*7000*/  HADD2.F32 R14, -RZ, R14.H1_H1 ;  /* 0x3000000eff0e7230 */ /* 0x000fe40000004100 */
[----:B------:R-:W-:Y:S02]  /*7010*/  HFMA2 R21, R48, R23, R21 ;  /* 0x0000001730157231 */ /* 0x000fe40000000015 */
[----:B------:R-:W-:Y:S01]  /*7020*/  FADD.FTZ R12, R13, R12 ;  /* 0x0000000c0d0c7221 */ /* 0x000fe20000010000 */
[----:B------:R-:W-:Y:S01]  /*7030*/  FADD.FTZ R15, R15, R14 ;  /* 0x0000000e0f0f7221 */ /* 0x000fe20000010000 */
[----:B------:R-:W-:Y:S02]  /*7040*/  FADD.FTZ R25, R25, R16 ;  /* 0x0000001019197221 */ /* 0x000fe40000010000 */
[----:B------:R-:W-:Y:S01]  /*7050*/  FADD.FTZ R27, R27, R12 ;  /* 0x0000000c1b1b7221 */ /* 0x000fe20000010000 */
[----:B------:R-:W-:Y:S01]  /*7060*/  FADD.FTZ R26, R26, R15 ;  /* 0x0000000f1a1a7221 */ /* 0x000fe20000010000 */
[----:B------:R-:W-:-:S02]  /*7070*/  HADD2.F32 R18, -RZ, R21.H0_H0 ;  /* 0x20000015ff127230 */ /* 0x000fc40000004100 */
[----:B------:R-:W-:-:S05]  /*7080*/  HADD2.F32 R21, -RZ, R21.H1_H1 ;  /* 0x30000015ff157230 */ /* 0x000fca0000004100 */
[----:B------:R-:W-:-:S04]  /*7090*/  FADD.FTZ R21, R18, R21 ;  /* 0x0000001512157221 */ /* 0x000fc80000010000 */
[----:B------:R-:W-:-:S07]  /*70a0*/  FADD.FTZ R24, R24, R21 ;  /* 0x0000001518187221 */ /* 0x000fce0000010000 */
.L_x_20776:
[----:B------:R-:W-:Y:S05]  /*70b0*/  BSYNC.RECONVERGENT B0 ;  /* 0x0000000000007941 */ /* 0x000fea0003800200 */
.L_x_20775:
[----:B------:R-:W-:Y:S01]  /*70c0*/  IADD3 R12, PT, PT, R10, 0x3, RZ ;  /* 0x000000030a0c7810 */ /* 0x000fe20007ffe0ff */
        /* <DEDUP_REMOVED lines=9> */
.L_x_20774:
[----:B---34-:R-:W-:Y:S05]  /*7160*/  BSYNC.RECONVERGENT B1 ;  /* 0x0000000000017941 */ /* 0x018fea0003800200 */
.L_x_20773:
        /* <DEDUP_REMOVED lines=8> */
[----:B------:R-:W4:Y:S01]  /*71f0*/  SHFL.BFLY PT, R0, R37, 0x2, 0x1f ;  /* 0x0c401f0025007f89 */ /* 0x000f2200000e0000 */
[----:B------:R-:W-:Y:S01]  /*7200*/  BSSY.RECONVERGENT B0, `(.L_x_20808) ;  /* 0x0000055000007945 */ /* 0x000fe20003800200 */
[----:B------:R-:W-:Y:S01]  /*7210*/  IMAD R39, R8, 0x78, R39 ;  /* 0x0000007808277824 */ /* 0x000fe200078e0227 */
[C---:B------:R-:W-:Y:S01]  /*7220*/  LOP3.LUT P0, RZ, R7.reuse, 0x3c3, RZ, 0xc0, !PT ;  /* 0x000003c307ff7812 */ /* 0x040fe2000780c0ff */
[----:B-1----:R-:W1:Y:S01]  /*7230*/  SHFL.BFLY PT, R15, R28, 0x2, 0x1f ;  /* 0x0c401f001c0f7f89 */ /* 0x002e6200000e0000 */
[----:B------:R-:W-:-:S02]  /*7240*/  LOP3.LUT P1, RZ, R7, 0x3e3, RZ, 0xc0, !PT ;  /* 0x000003e307ff7812 */ /* 0x000fc4000782c0ff */
[----:B------:R-:W-:Y:S01]  /*7250*/  ISETP.GT.U32.AND P3, PT, R7, 0x1f, PT ;  /* 0x0000001f0700780c */ /* 0x000fe20003f64070 */
[----:B------:R-:W1:Y:S04]  /*7260*/  SHFL.BFLY PT, R5, R36, 0x2, 0x1f ;  /* 0x0c401f0024057f89 */ /* 0x000e6800000e0000 */
[----:B------:R-:W1:Y:S01]  /*7270*/  SHFL.BFLY PT, R2, R35, 0x2, 0x1f ;  /* 0x0c401f0023027f89 */ /* 0x000e6200000e0000 */
[----:B--2---:R-:W-:-:S03]  /*7280*/  FADD.FTZ R38, R3, R38 ;  /* 0x0000002603267221 */ /* 0x004fc60000010000 */
[----:B0-----:R-:W0:Y:S01]  /*7290*/  SHFL.BFLY PT, R9, R34, 0x2, 0x1f ;  /* 0x0c401f0022097f89 */ /* 0x001e2200000e0000 */
[----:B---3--:R-:W-:Y:S01]  /*72a0*/  ULEA UR4, UR5, UR4, 0x18 ;  /* 0x0000000405047291 */ /* 0x008fe2000f8ec0ff */
[----:B----4-:R-:W-:Y:S02]  /*72b0*/  FADD.FTZ R25, R14, R25 ;  /* 0x000000190e197221 */ /* 0x010fe40000010000 */
[----:B------:R-:W2:Y:S01]  /*72c0*/  SHFL.BFLY PT, R4, R33, 0x2, 0x1f ;  /* 0x0c401f0021047f89 */ /* 0x000ea200000e0000 */
[----:B------:R-:W-:Y:S01]  /*72d0*/  LOP3.LUT R14, R7, 0x3, RZ, 0xc0, !PT ;  /* 0x00000003070e7812 */ /* 0x000fe200078ec0ff */
[----:B------:R-:W-:Y:S02]  /*72e0*/  FADD.FTZ R37, R0, R37 ;  /* 0x0000002500257221 */ /* 0x000fe40000010000 */
[----:B------:R-:W3:Y:S01]  /*72f0*/  SHFL.BFLY PT, R11, R32, 0x2, 0x1f ;  /* 0x0c401f00200b7f89 */ /* 0x000ee200000e0000 */
[----:B------:R-:W-:Y:S01]  /*7300*/  ISETP.NE.AND P2, PT, R14, RZ, PT ;  /* 0x000000ff0e00720c */ /* 0x000fe20003f45270 */
[----:B-1----:R-:W-:-:S02]  /*7310*/  FADD.FTZ R28, R15, R28 ;  /* 0x0000001c0f1c7221 */ /* 0x002fc40000010000 */
[----:B------:R-:W1:Y:S01]  /*7320*/  SHFL.BFLY PT, R6, R31, 0x2, 0x1f ;  /* 0x0c401f001f067f89 */ /* 0x000e6200000e0000 */
[----:B------:R-:W-:Y:S01]  /*7330*/  ISETP.NE.OR P5, PT, R18, 0x40, P2 ;  /* 0x000000401200780c */ /* 0x000fe200017a5670 */
[----:B------:R-:W-:Y:S02]  /*7340*/  FADD.FTZ R36, R5, R36 ;  /* 0x0000002405247221 */ /* 0x000fe40000010000 */
[----:B------:R-:W4:Y:S01]  /*7350*/  SHFL.BFLY PT, R13, R30, 0x2, 0x1f ;  /* 0x0c401f001e0d7f89 */ /* 0x000f2200000e0000 */
[----:B------:R-:W-:Y:S01]  /*7360*/  LEA R39, R39, UR4, 0x2 ;  /* 0x0000000427277c11 */ /* 0x000fe2000f8e10ff */
[----:B------:R-:W-:Y:S02]  /*7370*/  FADD.FTZ R35, R2, R35 ;  /* 0x0000002302237221 */ /* 0x000fe40000010000 */
[----:B------:R-:W4:Y:S01]  /*7380*/  SHFL.BFLY PT, R10, R29, 0x2, 0x1f ;  /* 0x0c401f001d0a7f89 */ /* 0x000f2200000e0000 */
[----:B------:R-:W-:-:S03]  /*7390*/  ISETP.NE.OR P4, PT, R20, 0x20, P2 ;  /* 0x000000201400780c */ /* 0x000fc60001785670 */
[----:B------:R-:W4:Y:S01]  /*73a0*/  SHFL.BFLY PT, R12, R27, 0x2, 0x1f ;  /* 0x0c401f001b0c7f89 */ /* 0x000f2200000e0000 */
[----:B0-----:R-:W-:-:S03]  /*73b0*/  FADD.FTZ R34, R9, R34 ;  /* 0x0000002209227221 */ /* 0x001fc60000010000 */
[----:B------:R-:W0:Y:S01]  /*73c0*/  SHFL.BFLY PT, R17, R26, 0x2, 0x1f ;  /* 0x0c401f001a117f89 */ /* 0x000e2200000e0000 */
[----:B--2---:R-:W-:-:S03]  /*73d0*/  FADD.FTZ R33, R4, R33 ;  /* 0x0000002104217221 */ /* 0x004fc60000010000 */
[----:B------:R-:W2:Y:S01]  /*73e0*/  SHFL.BFLY PT, R3, R24, 0x2, 0x1f ;  /* 0x0c401f0018037f89 */ /* 0x000ea200000e0000 */
[----:B---3--:R-:W-:Y:S01]  /*73f0*/  FADD.FTZ R32, R11, R32 ;  /* 0x000000200b207221 */ /* 0x008fe20000010000 */
[----:B-1----:R-:W-:Y:S02]  /*7400*/  FADD.FTZ R31, R6, R31 ;  /* 0x0000001f061f7221 */ /* 0x002fe40000010000 */
[----:B------:R-:W1:Y:S01]  /*7410*/  SHFL.BFLY PT, R2, R37, 0x1, 0x1f ;  /* 0x0c201f0025027f89 */ /* 0x000e6200000e0000 */
        /* <DEDUP_REMOVED lines=8> */
[----:B--2---:R-:W-:-:S03]  /*74a0*/  FADD.FTZ R24, R3, R24 ;  /* 0x0000001803187221 */ /* 0x004fc60000010000 */
[----:B------:R-:W2:Y:S04]  /*74b0*/  SHFL.BFLY PT, R6, R33, 0x1, 0x1f ;  /* 0x0c201f0021067f89 */ /* 0x000ea800000e0000 */
[----:B------:R-:W2:Y:S01]  /*74c0*/  SHFL.BFLY PT, R3, R28, 0x1, 0x1f ;  /* 0x0c201f001c037f89 */ /* 0x000ea200000e0000 */
[----:B-1----:R-:W-:-:S03]  /*74d0*/  FADD.FTZ R37, R37, R2 ;  /* 0x0000000225257221 */ /* 0x002fc60000010000 */
[----:B------:R-:W1:Y:S01]  /*74e0*/  SHFL.BFLY PT, R13, R32, 0x1, 0x1f ;  /* 0x0c201f00200d7f89 */ /* 0x000e6200000e0000 */
        /* <DEDUP_REMOVED lines=16> */
[----:B----4-:R-:W-:Y:S01]  /*75f0*/  FADD.FTZ R30, R30, R15 ;  /* 0x0000000f1e1e7221 */ /* 0x010fe20000010000 */
[----:B------:R-:W-:Y:S01]  /*7600*/  FADD.FTZ R29, R29, R12 ;  /* 0x0000000c1d1d7221 */ /* 0x000fe20000010000 */
[----:B0-----:R-:W-:Y:S01]  /*7610*/  FADD.FTZ R27, R27, R14 ;  /* 0x0000000e1b1b7221 */ /* 0x001fe20000010000 */
        /* <DEDUP_REMOVED lines=19> */
.L_x_20809:
[----:B------:R-:W-:Y:S05]  /*7750*/  BSYNC.RECONVERGENT B0 ;  /* 0x0000000000007941 */ /* 0x000fea0003800200 */
.L_x_20808:
        /* <DEDUP_REMOVED lines=33> */
.L_x_20811:
[----:B------:R-:W-:Y:S05]  /*7970*/  BSYNC.RECONVERGENT B0 ;  /* 0x0000000000007941 */ /* 0x000fea0003800200 */
.L_x_20810:
        /* <DEDUP_REMOVED lines=18> */
.L_x_20813:
[----:B------:R-:W-:Y:S05]  /*7aa0*/  BSYNC.RECONVERGENT B0 ;  /* 0x0000000000007941 */ /* 0x000fea0003800200 */
.L_x_20812:
        /* <DEDUP_REMOVED lines=33> */
.L_x_20815:
[----:B------:R-:W-:Y:S05]  /*7cc0*/  BSYNC.RECONVERGENT B0 ;  /* 0x0000000000007941 */ /* 0x000fea0003800200 */
.L_x_20814:
        /* <DEDUP_REMOVED lines=21> */
[----:B------:R-:W-:-:S02]  /*7e20*/  F2FP.F16.F32.PACK_AB R2, RZ, R2 ;  /* 0x00000002ff02723e */ /* 0x000fc400000000ff */
        /* <DEDUP_REMOVED lines=8> */
[----:B------:R-:W-:Y:S04]  /*7eb0*/  STG.E.U16 desc[UR8][R4.64], R37 ;  /* 0x0000002504007986 */ /* 0x000fe8000c101508 */
        /* <DEDUP_REMOVED lines=17> */
.L_x_20816:
        /* <DEDUP_REMOVED lines=11> */
.L_x_25962:


//--------------------- .text._ZN4vllm25paged_attention_v1_kernelIttLi112ELi32ELi128ELNS_18Fp8KVCacheDataTypeE0ELb1EEEvPT_PKS2_PKT0_S8_ifPKiSA_iPKfiiiSC_SC_iiiii --------------------------
	.section	.text._ZN4vllm25paged_attention_v1_kernelIttLi112ELi32ELi128ELNS_18Fp8KVCacheDataTypeE0ELb1EEEvPT_PKS2_PKT0_S8_ifPKiSA_iPKfiiiSC_SC_iiiii,"ax",@progbits
	.align	128
        .global         _ZN4vllm25paged_attention_v1_kernelIttLi112ELi32ELi128ELNS_18Fp8KVCacheDataTypeE0ELb1EEEvPT_PKS2_PKT0_S8_ifPKiSA_iPKfiiiSC_SC_iiiii
        .type           _ZN4vllm25paged_attention_v1_kernelIttLi112ELi32ELi128ELNS_18Fp8KVCacheDataTypeE0ELb1EEEvPT_PKS2_PKT0_S8_ifPKiSA_iPKfiiiSC_SC_iiiii,@function
        .size           _ZN4vllm25paged_attention_v1_kernelIttLi112ELi32ELi128ELNS_18Fp8KVCacheDataTypeE0ELb1EEEvPT_PKS2_PKT0_S8_ifPKiSA_iPKfiiiSC_SC_iiiii,(.L_x_25963 - _ZN4vllm25paged_attention_v1_kernelIttLi112ELi32ELi128ELNS_18Fp8KVCacheDataTypeE0ELb1EEEvPT_PKS2_PKT0_S8_ifPKiSA_iPKfiiiSC_SC_iiiii)
        .other          _ZN4vllm25paged_attention_v1_kernelIttLi112ELi32ELi128ELNS_18Fp8KVCacheDataTypeE0ELb1EEEvPT_PKS2_PKT0_S8_ifPKiSA_iPKfiiiSC_SC_iiiii,@"STO_CUDA_ENTRY STV_DEFAULT"
_ZN4vllm25paged_attention_v1_kernelIttLi112ELi32ELi128ELNS_18Fp8KVCacheDataTypeE0ELb1EEEvPT_PKS2_PKT0_S8_ifPKiSA_iPKfiiiSC_SC_iiiii:
.text._ZN4vllm25paged_attention_v1_kernelIttLi112ELi32ELi128ELNS_18Fp8KVCacheDataTypeE0ELb1EEEvPT_PKS2_PKT0_S8_ifPKiSA_iPKfiiiSC_SC_iiiii:
        /* <DEDUP_REMOVED lines=15> */
[----:B0-----:R-:W-:Y:S01]  /*00f0*/  IMAD.WIDE.U32 R52, R9, 0x4, R52 ;  /* 0x0000000409347825 */ /* 0x001fe200078e0034 */
[----:B------:R-:W0:Y:S01]  /*0100*/  LDCU UR13, c[0x0][0x3a4] ;  /* 0x00007480ff0d77ac */ /* 0x000e220008000800 */
[----:B--2---:R-:W-:-:S04]  /*0110*/  ISETP.GT.U32.AND P1, PT, R8, 0xd, PT ;  /* 0x0000000d0800780c */ /* 0x004fc80003f24070 */
[----:B-1----:R-:W2:Y:S01]  /*0120*/  LDG.E.CONSTANT R52, desc[UR8][R52.64] ;  /* 0x0000000834347981 */ /* 0x002ea2000c1e9900 */
[----:B---3--:R-:W-:Y:S01]  /*0130*/  IMAD R0, R9, UR4, RZ ;  /* 0x0000000409007c24 */ /* 0x008fe2000f8e02ff */
[----:B------:R-:W1:Y:S01]  /*0140*/  LDCU UR4, c[0x0][0x3b8] ;  /* 0x00007700ff0477ac */ /* 0x000e620008000800 */
[----:B------:R-:W3:Y:S06]  /*0150*/  LDCU.64 UR14, c[0x0][0x390] ;  /* 0x00007200ff0e77ac */ /* 0x000eec0008000a00 */
[----:B------:R-:W0:Y:S01]  /*0160*/  @!P1 LDC.64 R4, c[0x0][0x388] ;  /* 0x0000e200ff049b82 */ /* 0x000e220000000a00 */
[----:B----4-:R-:W-:Y:S01]  /*0170*/  @!P1 IMAD R2, R10, 0x70, RZ ;  /* 0x000000700a029824 */ /* 0x010fe200078e02ff */
[----:B------:R-:W-:-:S04]  /*0180*/  @!P1 SHF.L.U32 R3, R8, 0x3, RZ ;  /* 0x0000000308039819 */ /* 0x000fc800000006ff */
[----:B------:R-:W-:Y:S02]  /*0190*/  @!P1 IADD3 R2, P0, P2, R3, R0, R2 ;  /* 0x0000000003029210 */ /* 0x000fe40007a1e002 */
[----:B------:R-:W-:-:S04]  /*01a0*/  SHF.R.S32.HI R0, RZ, 0x1f, R0 ;  /* 0x0000001fff007819 */ /* 0x000fc80000011400 */
[----:B------:R-:W-:Y:S02]  /*01b0*/  @!P1 IADD3.X R0, PT, PT, RZ, R0, RZ, P0, P2 ;  /* 0x00000000ff009210 */ /* 0x000fe400007e44ff */
[----:B------:R-:W-:-:S04]  /*01c0*/  ISETP.NE.U32.AND P0, PT, R6, RZ, PT ;  /* 0x000000ff0600720c */ /* 0x000fc80003f05070 */
[----:B------:R-:W-:Y:S02]  /*01d0*/  ISETP.NE.AND.EX P0, PT, R7, RZ, PT, P0 ;  /* 0x000000ff0700720c */ /* 0x000fe40003f05300 */
[----:B0-----:R-:W-:-:S04]  /*01e0*/  @!P1 LEA R4, P2, R2, R4, 0x1 ;  /* 0x0000000402049211 */ /* 0x001fc800078408ff */
[----:B------:R-:W-:Y:S02]  /*01f0*/  @!P1 LEA.HI.X R5, R2, R5, R0, 0x1, P2 ;  /* 0x0000000502059211 */ /* 0x000fe400010f0c00 */
[----:B------:R-:W-:-:S05]  /*0200*/  IABS R13, R12 ;  /* 0x0000000c000d7213 */ /* 0x000fca0000000000 */
[----:B------:R-:W0:Y:S01]  /*0210*/  @P0 LDC.64 R2, c[0x0][0x3c0] ;  /* 0x0000f000ff020b82 */ /* 0x000e220000000a00 */
[----:B------:R-:W4:Y:S01]  /*0220*/  @!P1 LDG.E.128.CONSTANT R4, desc[UR8][R4.64] ;  /* 0x0000000804049981 */ /* 0x000f22000c1e9d00 */
[----:B------:R-:W1:Y:S08]  /*0230*/  I2F.RP R0, R13 ;  /* 0x0000000d00007306 */ /* 0x000e700000209400 */
[----:B-1----:R-:W1:Y:S01]  /*0240*/  MUFU.RCP R0, R0 ;  /* 0x0000000000007308 */ /* 0x002e620000001000 */
[----:B0-----:R-:W-:-:S05]  /*0250*/  @P0 IMAD.WIDE.U32 R2, R10, 0x4, R2 ;  /* 0x000000040a020825 */ /* 0x001fca00078e0002 */
[----:B------:R0:W5:Y:S01]  /*0260*/  @P0 LDG.E.CONSTANT R50, desc[UR8][R2.64] ;  /* 0x0000000802320981 */ /* 0x000162000c1e9900 */
[----:B------:R-:W-:Y:S01]  /*0270*/  SHF.R.U32.HI R51, RZ, 0x5, R8 ;  /* 0x00000005ff337819 */ /* 0x000fe20000011608 */
[----:B------:R-:W-:Y:S01]  /*0280*/  IMAD R9, R9, UR4, RZ ;  /* 0x0000000409097c24 */ /* 0x000fe2000f8e02ff */
[----:B------:R-:W-:Y:S01]  /*0290*/  BSSY.RECONVERGENT B0, `(.L_x_20817) ;  /* 0x000023d000007945 */ /* 0x000fe20003800200 */
[----:B------:R-:W-:Y:S02]  /*02a0*/  MOV R47, 0xff7fffff ;  /* 0xff7fffff002f7802 */ /* 0x000fe40000000f00 */
[----:B-1----:R-:W-:Y:S02]  /*02b0*/  IADD3 R14, PT, PT, R0, 0xffffffe, RZ ;  /* 0x0ffffffe000e7810 */ /* 0x002fe40007ffe0ff */
[----:B0-----:R-:W-:Y:S02]  /*02c0*/  IABS R2, R11 ;  /* 0x0000000b00027213 */ /* 0x001fe40000000000 */
        /* <DEDUP_REMOVED lines=9> */
[-C--:B------:R-:W-:Y:S01]  /*0360*/  @!P2 IADD3 R0, PT, PT, R0, -R13.reuse, RZ ;  /* 0x8000000d0000a210 */ /* 0x080fe20007ffe0ff */
[----:B------:R-:W-:Y:S01]  /*0370*/  @!P2 VIADD R15, R15, 0x1 ;  /* 0x000000010f0fa836 */ /* 0x000fe20000000000 */
[----:B------:R-:W-:Y:S02]  /*0380*/  ISETP.NE.AND P2, PT, R12, RZ, PT ;  /* 0x000000ff0c00720c */ /* 0x000fe40003f45270 */
[----:B------:R-:W-:Y:S02]  /*0390*/  ISETP.GE.U32.AND P0, PT, R0, R13, PT ;  /* 0x0000000d0000720c */ /* 0x000fe40003f06070 */
[----:B------:R-:W-:Y:S01]  /*03a0*/  LOP3.LUT R0, R11, R12, RZ, 0x3c, !PT ;  /* 0x0000000c0b007212 */ /* 0x000fe200078e3cff */
[----:B------:R-:W0:Y:S03]  /*03b0*/  LDC R13, c[0x0][0x3f4] ;  /* 0x0000fd00ff0d7b82 */ /* 0x000e260000000800 */
[----:B------:R-:W-:-:S07]  /*03c0*/  ISETP.GE.AND P3, PT, R0, RZ, PT ;  /* 0x000000ff0000720c */ /* 0x000fce0003f66270 */
[----:B------:R-:W-:-:S06]  /*03d0*/  @P0 IADD3 R15, PT, PT, R15, 0x1, RZ ;  /* 0x000000010f0f0810 */ /* 0x000fcc0007ffe0ff */
[----:B------:R-:W-:Y:S02]  /*03e0*/  @!P3 IADD3 R15, PT, PT, RZ, -R15, RZ ;  /* 0x8000000fff0fb210 */ /* 0x000fe40007ffe0ff */
        /* <DEDUP_REMOVED lines=13> */
[----:B0-----:R-:W-:Y:S02]  /*04c0*/  HFMA2 R16, -RZ, RZ, 0, 0 ;  /* 0x00000000ff107431 */ /* 0x001fe400000001ff */
[----:B---3--:R-:W-:Y:S01]  /*04d0*/  IMAD.MOV R20, RZ, RZ, -R17 ;  /* 0x000000ffff147224 */ /* 0x008fe200078e0a11 */
[----:B-1----:R-:W-:-:S03]  /*04e0*/  MOV R2, RZ ;  /* 0x000000ff00027202 */ /* 0x002fc60000000f00 */
[----:B------:R-:W-:Y:S01]  /*04f0*/  IMAD R21, R20, R19, RZ ;  /* 0x0000001314157224 */ /* 0x000fe200078e02ff */
[----:B------:R-:W-:-:S03]  /*0500*/  IABS R20, R15 ;  /* 0x0000000f00147213 */ /* 0x000fc60000000000 */
[----:B------:R-:W-:Y:S01]  /*0510*/  IMAD.HI.U32 R17, R17, R21, R16 ;  /* 0x0000001511117227 */ /* 0x000fe200078e0010 */
[----:B------:R-:W-:Y:S02]  /*0520*/  IADD3 R16, PT, PT, RZ, -R20, RZ ;  /* 0x80000014ff107210 */ /* 0x000fe40007ffe0ff */
[----:B------:R-:W0:Y:S01]  /*0530*/  @!P1 S2R R20, SR_CgaCtaId ;  /* 0x0000000000149919 */ /* 0x000e220000008800 */
[----:B--2---:R-:W-:Y:S02]  /*0540*/  IMAD R18, R3, R0, RZ ;  /* 0x0000000003127224 */ /* 0x004fe400078e02ff */
[----:B------:R-:W-:-:S03]  /*0550*/  IMAD.HI.U32 R17, R17, R14, RZ ;  /* 0x0000000e11117227 */ /* 0x000fc600078e00ff */
[----:B------:R-:W-:Y:S01]  /*0560*/  IADD3 R21, PT, PT, RZ, -R18, RZ ;  /* 0x80000012ff157210 */ /* 0x000fe20007ffe0ff */
[----:B------:R-:W-:-:S04]  /*0570*/  IMAD R14, R17, R16, R14 ;  /* 0x00000010110e7224 */ /* 0x000fc800078e020e */
[----:B------:R-:W-:Y:S01]  /*0580*/  IMAD.HI.U32 R2, R3, R21, R2 ;  /* 0x0000001503027227 */ /* 0x000fe200078e0002 */
[----:B------:R-:W-:Y:S01]  /*0590*/  ISETP.GT.U32.AND P3, PT, R19, R14, PT ;  /* 0x0000000e1300720c */ /* 0x000fe20003f64070 */
[----:B------:R-:W1:-:S12]  /*05a0*/  LDC R21, c[0x0][0x3f8] ;  /* 0x0000fe00ff157b82 */ /* 0x000e580000000800 */
[-C--:B------:R-:W-:Y:S02]  /*05b0*/  @!P3 IADD3 R14, PT, PT, R14, -R19.reuse, RZ ;  /* 0x800000130e0eb210 */ /* 0x080fe40007ffe0ff */
[----:B------:R-:W-:Y:S02]  /*05c0*/  @!P3 IADD3 R17, PT, PT, R17, 0x1, RZ ;  /* 0x000000011111b810 */ /* 0x000fe40007ffe0ff */
[----:B------:R-:W-:Y:S02]  /*05d0*/  ISETP.GE.U32.AND P2, PT, R14, R19, PT ;  /* 0x000000130e00720c */ /* 0x000fe40003f46070 */
[----:B------:R-:W-:Y:S02]  /*05e0*/  LOP3.LUT R14, R10, R15, RZ, 0x3c, !PT ;  /* 0x0000000f0a0e7212 */ /* 0x000fe400078e3cff */
[----:B------:R-:W-:Y:S02]  /*05f0*/  ISETP.NE.AND P3, PT, R15, RZ, PT ;  /* 0x000000ff0f00720c */ /* 0x000fe40003f65270 */
[----:B------:R-:W-:-:S07]  /*0600*/  ISETP.GE.AND P4, PT, R14, RZ, PT ;  /* 0x000000ff0e00720c */ /* 0x000fce0003f86270 */
[----:B------:R-:W-:Y:S02]  /*0610*/  @P2 IADD3 R17, PT, PT, R17, 0x1, RZ ;  /* 0x0000000111112810 */ /* 0x000fe40007ffe0ff */
[----:B-1----:R-:W-:-:S13]  /*0620*/  ISETP.GE.AND P2, PT, R21, RZ, PT ;  /* 0x000000ff1500720c */ /* 0x002fda0003f46270 */
[----:B------:R-:W-:-:S04]  /*0630*/  @P2 IMAD R10, R11, UR5, R10 ;  /* 0x000000050b0a2c24 */ /* 0x000fc8000f8e020a */
[----:B------:R-:W-:Y:S02]  /*0640*/  @P2 IMAD R48, R10, R21, 0x1 ;  /* 0x000000010a302424 */ /* 0x000fe400078e0215 */
[----:B------:R-:W-:-:S05]  /*0650*/  VIADD R16, R52, 0xffffffff ;  /* 0xffffffff34107836 */ /* 0x000fca0000000000 */
[----:B------:R-:W-:Y:S02]  /*0660*/  IABS R18, R16 ;  /* 0x0000001000127213 */ /* 0x000fe40000000000 */
[----:B------:R-:W-:Y:S02]  /*0670*/  LOP3.LUT R16, R16, R13, RZ, 0x3c, !PT ;  /* 0x0000000d10107212 */ /* 0x000fe400078e3cff */
[----:B------:R-:W-:-:S05]  /*0680*/  MOV R3, R18 ;  /* 0x0000001200037202 */ /* 0x000fca0000000f00 */
[----:B------:R-:W-:-:S04]  /*0690*/  IMAD.HI.U32 R40, R2, R3, RZ ;  /* 0x0000000302287227 */ /* 0x000fc800078e00ff */
[----:B------:R-:W-:-:S04]  /*06a0*/  IMAD.MOV R18, RZ, RZ, -R40 ;  /* 0x000000ffff127224 */ /* 0x000fc800078e0a28 */
[----:B------:R-:W-:Y:S01]  /*06b0*/  IMAD R19, R0, R18, R3 ;  /* 0x0000001200137224 */ /* 0x000fe200078e0203 */
[----:B------:R-:W-:-:S04]  /*06c0*/  @!P1 MOV R3, 0x400 ;  /* 0x0000040000039802 */ /* 0x000fc80000000f00 */
[----:B------:R-:W-:Y:S02]  /*06d0*/  ISETP.GT.U32.AND P0, PT, R0, R19, PT ;  /* 0x000000130000720c */ /* 0x000fe40003f04070 */
[----:B0-----:R-:W-:-:S05]  /*06e0*/  @!P1 LEA R3, R20, R3, 0x18 ;  /* 0x0000000314039211 */ /* 0x001fca00078ec0ff */
[----:B------:R-:W-:Y:S01]  /*06f0*/  @!P1 IMAD R14, R8, 0x10, R3 ;  /* 0x00000010080e9824 */ /* 0x000fe200078e0203 */
[----:B------:R-:W-:Y:S01]  /*0700*/  MOV R3, R17 ;  /* 0x0000001100037202 */ /* 0x000fe20000000f00 */
[----:B------:R-:W-:-:S03]  /*0710*/  VIADD R17, R52, 0x1f ;  /* 0x0000001f34117836 */ /* 0x000fc60000000000 */
[----:B------:R-:W-:Y:S02]  /*0720*/  @!P4 IADD3 R3, PT, PT, RZ, -R3, RZ ;  /* 0x80000003ff03c210 */ /* 0x000fe40007ffe0ff */
[-C--:B------:R-:W-:Y:S02]  /*0730*/  @!P0 IADD3 R19, PT, PT, R19, -R0.reuse, RZ ;  /* 0x8000000013138210 */ /* 0x080fe40007ffe0ff */
[----:B------:R-:W-:Y:S01]  /*0740*/  SHF.R.S32.HI R18, RZ, 0x1f, R17 ;  /* 0x0000001fff127819 */ /* 0x000fe20000011411 */
[----:B----4-:R0:W-:Y:S01]  /*0750*/  @!P1 STS.128 [R14], R4 ;  /* 0x000000040e009388 */ /* 0x0101e20000000c00 */
[----:B------:R-:W-:Y:S01]  /*0760*/  BAR.SYNC.DEFER_BLOCKING 0x0 ;  /* 0x0000000000007b1d */ /* 0x000fe20000010000 */
[----:B------:R-:W-:Y:S02]  /*0770*/  ISETP.GE.U32.AND P1, PT, R19, R0, PT ;  /* 0x000000001300720c */ /* 0x000fe40003f26070 */
[----:B------:R-:W-:Y:S02]  /*0780*/  LEA.HI R18, R18, R17, RZ, 0x5 ;  /* 0x0000001112127211 */ /* 0x000fe400078f28ff */
[----:B------:R-:W-:-:S02]  /*0790*/  @!P0 IADD3 R40, PT, PT, R40, 0x1, RZ ;  /* 0x0000000128288810 */ /* 0x000fc40007ffe0ff */
[----:B------:R-:W-:Y:S02]  /*07a0*/  SHF.R.S32.HI R18, RZ, 0x5, R18 ;  /* 0x00000005ff127819 */ /* 0x000fe40000011412 */
[----:B------:R-:W-:Y:S02]  /*07b0*/  @!P3 LOP3.LUT R3, RZ, R15, RZ, 0x33, !PT ;  /* 0x0000000fff03b212 */ /* 0x000fe400078e33ff */
[----:B------:R-:W-:Y:S02]  /*07c0*/  ISETP.GE.AND P3, PT, R16, RZ, PT ;  /* 0x000000ff1000720c */ /* 0x000fe40003f66270 */
[----:B------:R-:W-:Y:S01]  /*07d0*/  ISETP.NE.AND P0, PT, R13, RZ, PT ;  /* 0x000000ff0d00720c */ /* 0x000fe20003f05270 */
[----:B------:R-:W-:Y:S01]  /*07e0*/  @!P2 IMAD R12, R12, UR5, R3 ;  /* 0x000000050c0cac24 */ /* 0x000fe2000f8e0203 */
[----:B------:R-:W-:Y:S02]  /*07f0*/  @P1 IADD3 R40, PT, PT, R40, 0x1, RZ ;  /* 0x0000000128281810 */ /* 0x000fe40007ffe0ff */
[----:B------:R-:W-:-:S02]  /*0800*/  ISETP.GE.AND P1, PT, R51, R18, PT ;  /* 0x000000123300720c */ /* 0x000fc40003f26270 */
[----:B------:R-:W-:-:S05]  /*0810*/  @!P2 IADD3 R12, PT, PT, RZ, -R12, RZ ;  /* 0x8000000cff0ca210 */ /* 0x000fca0007ffe0ff */
[----:B------:R-:W-:Y:S02]  /*0820*/  @!P3 IMAD.MOV R40, RZ, RZ, -R40 ;  /* 0x000000ffff28b224 */ /* 0x000fe400078e0a28 */
[----:B------:R-:W-:Y:S01]  /*0830*/  @!P2 IMAD R48, R21, R12, 0x1 ;  /* 0x000000011530a424 */ /* 0x000fe200078e020c */
[----:B------:R-:W-:-:S03]  /*0840*/  @!P0 LOP3.LUT R40, RZ, R13, RZ, 0x33, !PT ;  /* 0x0000000dff288212 */ /* 0x000fc600078e33ff */
[----:B0-----:R-:W-:Y:S05]  /*0850*/  @P1 BRA `(.L_x_20818) ;  /* 0x0000001c00801947 */ /* 0x001fea0003800000 */
[----:B------:R-:W0:Y:S01]  /*0860*/  S2UR UR5, SR_CgaCtaId ;  /* 0x00000000000579c3 */ /* 0x000e220000008800 */
[----:B------:R-:W1:Y:S01]  /*0870*/  LDCU.64 UR6, c[0x0][0x3a8] ;  /* 0x00007500ff0677ac */ /* 0x000e620008000a00 */
[----:B------:R-:W-:Y:S01]  /*0880*/  SHF.R.U32.HI R4, RZ, 0x3, R8 ;  /* 0x00000003ff047819 */ /* 0x000fe20000011608 */
[----:B------:R-:W-:Y:S01]  /*0890*/  IMAD.SHL.U32 R43, R51, 0x20, RZ ;  /* 0x00000020332b7824 */ /* 0x000fe200078e00ff */
[----:B------:R-:W-:Y:S01]  /*08a0*/  MOV R5, RZ ;  /* 0x000000ff00057202 */ /* 0x000fe20000000f00 */
[----:B------:R-:W-:Y:S01]  /*08b0*/  UMOV UR4, 0x400 ;  /* 0x0000040000047882 */ /* 0x000fe20000000000 */
[----:B------:R-:W-:Y:S01]  /*08c0*/  LOP3.LUT R4, R4, 0x7c, RZ, 0xc0, !PT ;  /* 0x0000007c04047812 */ /* 0x000fe200078ec0ff */
[----:B------:R-:W-:Y:S01]  /*08d0*/  UIADD3 UR4, UPT, UPT, UR4, 0x100, URZ ;  /* 0x0000010004047890 */ /* 0x000fe2000fffe0ff */
[----:B------:R-:W-:Y:S02]  /*08e0*/  LOP3.LUT R0, R8, 0x1f, RZ, 0xc0, !PT ;  /* 0x0000001f08007812 */ /* 0x000fe400078ec0ff */
[----:B------:R-:W-:Y:S01]  /*08f0*/  MOV R47, 0xff7fffff ;  /* 0xff7fffff002f7802 */ /* 0x000fe20000000f00 */
[----:B------:R-:W-:Y:S01]  /*0900*/  IMAD.WIDE R4, R9, 0x4, R4 ;  /* 0x0000000409047825 */ /* 0x000fe200078e0204 */
[----:B------:R-:W-:-:S02]  /*0910*/  LEA R0, R51, R0, 0x5 ;  /* 0x0000000033007211 */ /* 0x000fc400078e28ff */
[----:B-1----:R-:W-:-:S04]  /*0920*/  IADD3 R42, P0, PT, R4, UR6, RZ ;  /* 0x00000006042a7c10 */ /* 0x002fc8000ff1e0ff */
[----:B------:R-:W-:Y:S01]  /*0930*/  IADD3.X R41, PT, PT, R5, UR7, RZ, P0, !PT ;  /* 0x0000000705297c10 */ /* 0x000fe200087fe4ff */
[----:B0-----:R-:W-:Y:S01]  /*0940*/  ULEA UR4, UR5, UR4, 0x18 ;  /* 0x0000000405047291 */ /* 0x001fe2000f8ec0ff */
[C---:B------:R-:W-:Y:S02]  /*0950*/  LOP3.LUT R5, R43.reuse, 0x1f, R8, 0xf8, !PT ;  /* 0x0000001f2b057812 */ /* 0x040fe400078ef808 */
[----:B------:R-:W-:Y:S02]  /*0960*/  IADD3 R43, PT, PT, R43, 0x1, RZ ;  /* 0x000000012b2b7810 */ /* 0x000fe40007ffe0ff */
[C---:B------:R-:W-:Y:S01]  /*0970*/  IADD3 R44, PT, PT, R5.reuse, 0x1, RZ ;  /* 0x00000001052c7810 */ /* 0x040fe20007ffe0ff */
[----:B------:R-:W-:Y:S01]  /*0980*/  IMAD.IADD R45, R5, 0x1, -R52 ;  /* 0x00000001052d7824 */ /* 0x000fe200078e0a34 */
[----:B------:R-:W-:-:S07]  /*0990*/  LEA R46, R0, UR4, 0x2 ;  /* 0x00000004002e7c11 */ /* 0x000fce000f8e10ff */
.L_x_20821:
        /* <DEDUP_REMOVED lines=23> */
[----:B------:R-:W-:-:S05]  /*0b10*/  @P0 IADD3 R6, PT, PT, R6, 0x1, RZ ;  /* 0x0000000106060810 */ /* 0x000fca0007ffe0ff */
[----:B------:R-:W-:-:S05]  /*0b20*/  IMAD.MOV.U32 R8, RZ, RZ, R6 ;  /* 0x000000ffff087224 */ /* 0x000fca00078e0006 */
[----:B------:R-:W-:Y:S02]  /*0b30*/  @!P2 IADD3 R8, PT, PT, RZ, -R8, RZ ;  /* 0x80000008ff08a210 */ /* 0x000fe40007ffe0ff */
[----:B------:R-:W-:Y:S02]  /*0b40*/  @!P1 LOP3.LUT R8, RZ, R11, RZ, 0x33, !PT ;  /* 0x0000000bff089212 */ /* 0x000fe400078e33ff */
[----:B0-----:R-:W-:Y:S02]  /*0b50*/  IADD3 R4, PT, PT, RZ, -R5, RZ ;  /* 0x80000005ff047210 */ /* 0x001fe40007ffe0ff */
[----:B------:R-:W-:Y:S02]  /*0b60*/  IADD3 R6, PT, PT, R8, R48, RZ ;  /* 0x0000003008067210 */ /* 0x000fe40007ffe0ff */
        /* <DEDUP_REMOVED lines=14> */
[----:B------:R-:W-:Y:S01]  /*0c50*/  @!P0 IMAD.IADD R4, R4, 0x1, -R9 ;  /* 0x0000000104048824 */ /* 0x000fe200078e0a09 */
[----:B------:R-:W-:Y:S02]  /*0c60*/  ISETP.GT.AND P0, PT, R8, R5, PT ;  /* 0x000000050800720c */ /* 0x000fe40003f04270 */
[----:B------:R-:W-:Y:S02]  /*0c70*/  IADD3 R5, PT, PT, R52, 0x1f, RZ ;  /* 0x0000001f34057810 */ /* 0x000fe40007ffe0ff */
        /* <DEDUP_REMOVED lines=10> */
[----:B------:R-:W-:Y:S01]  /*0d20*/  MOV R8, R42 ;  /* 0x0000002a00087202 */ /* 0x000fe20000000f00 */
[----:B------:R-:W-:-:S05]  /*0d30*/  IMAD.MOV.U32 R9, RZ, RZ, R41 ;  /* 0x000000ffff097224 */ /* 0x000fca00078e0029 */
        /* <DEDUP_REMOVED lines=22> */
[--C-:B--2---:R-:W-:Y:S02]  /*0ea0*/  HADD2.F32 R33, -RZ, R4.reuse.H0_H0 ;  /* 0x20000004ff217230 */ /* 0x104fe40000004100 */
[----:B------:R-:W-:-:S02]  /*0eb0*/  HADD2.F32 R35, -RZ, R4.H1_H1 ;  /* 0x30000004ff237230 */ /* 0x000fc40000004100 */
[----:B-1----:R-:W-:Y:S02]  /*0ec0*/  HADD2.F32 R4, -RZ, R28.H0_H0 ;  /* 0x2000001cff047230 */ /* 0x002fe40000004100 */
[----:B------:R-:W-:Y:S01]  /*0ed0*/  FMUL.FTZ R37, R32, R33 ;  /* 0x0000002120257220 */ /* 0x000fe20000410000 */
[----:B---3--:R-:W-:Y:S02]  /*0ee0*/  HADD2.F32 R33, -RZ, R8.H0_H0 ;  /* 0x20000008ff217230 */ /* 0x008fe40000004100 */
[----:B------:R-:W-:Y:S01]  /*0ef0*/  FMUL.FTZ R35, R24, R35 ;  /* 0x0000002318237220 */ /* 0x000fe20000410000 */
[----:B------:R-:W-:Y:S02]  /*0f00*/  HADD2.F32 R28, -RZ, R28.H1_H1 ;  /* 0x3000001cff1c7230 */ /* 0x000fe40000004100 */
[----:B------:R-:W-:Y:S02]  /*0f10*/  HADD2.F32 R24, -RZ, R25.H0_H0 ;  /* 0x20000019ff187230 */ /* 0x000fe40000004100 */
[----:B------:R-:W-:Y:S01]  /*0f20*/  FFMA.FTZ R4, R4, R33, R37 ;  /* 0x0000002104047223 */ /* 0x000fe20000010025 */
[----:B------:R-:W-:-:S02]  /*0f30*/  HADD2.F32 R33, -RZ, R8.H1_H1 ;  /* 0x30000008ff217230 */ /* 0x000fc40000004100 */
[----:B------:R-:W-:Y:S02]  /*0f40*/  HADD2.F32 R37, -RZ, R5.H0_H0 ;  /* 0x20000005ff257230 */ /* 0x000fe40000004100 */
[----:B------:R-:W-:Y:S02]  /*0f50*/  HADD2.F32 R25, -RZ, R25.H1_H1 ;  /* 0x30000019ff197230 */ /* 0x000fe40000004100 */
[----:B------:R-:W-:Y:S01]  /*0f60*/  FFMA.FTZ R8, R28, R33, R35 ;  /* 0x000000211c087223 */ /* 0x000fe20000010023 */
[----:B------:R-:W-:Y:S02]  /*0f70*/  HADD2.F32 R32, -RZ, R26.H0_H0 ;  /* 0x2000001aff207230 */ /* 0x000fe40000004100 */
[----:B------:R-:W-:Y:S01]  /*0f80*/  FMUL.FTZ R28, R24, R37 ;  /* 0x00000025181c7220 */ /* 0x000fe20000410000 */
[----:B------:R-:W-:Y:S02]  /*0f90*/  HADD2.F32 R24, -RZ, R5.H1_H1 ;  /* 0x30000005ff187230 */ /* 0x000fe40000004100 */
[----:B------:R-:W-:-:S03]  /*0fa0*/  HADD2.F32 R33, -RZ, R6.H0_H0 ;  /* 0x20000006ff217230 */ /* 0x000fc60000004100 */
[----:B------:R-:W-:Y:S01]  /*0fb0*/  FMUL.FTZ R5, R25, R24 ;  /* 0x0000001819057220 */ /* 0x000fe20000410000 */
[----:B------:R-:W-:Y:S02]  /*0fc0*/  HADD2.F32 R25, -RZ, R26.H1_H1 ;  /* 0x3000001aff197230 */ /* 0x000fe40000004100 */
[----:B------:R-:W-:Y:S01]  /*0fd0*/  FMUL.FTZ R24, R32, R33 ;  /* 0x0000002120187220 */ /* 0x000fe20000410000 */
[----:B------:R-:W-:Y:S02]  /*0fe0*/  HADD2.F32 R32, -RZ, R6.H1_H1 ;  /* 0x30000006ff207230 */ /* 0x000fe40000004100 */
[--C-:B------:R-:W-:Y:S02]  /*0ff0*/  HADD2.F32 R33, -RZ, R29.reuse.H0_H0 ;  /* 0x2000001dff217230 */ /* 0x100fe40000004100 */
[----:B------:R-:W-:Y:S02]  /*1000*/  HADD2.F32 R26, -RZ, R29.H1_H1 ;  /* 0x3000001dff1a7230 */ /* 0x000fe40000004100 */
[----:B------:R-:W-:Y:S01]  /*1010*/  FMUL.FTZ R25, R25, R32 ;  /* 0x0000002019197220 */ /* 0x000fe20000410000 */
        /* <DEDUP_REMOVED lines=11> */
[----:B------:R-:W-:Y:S01]  /*10d0*/  FFMA.FTZ R28, R28, R10, R25 ;  /* 0x0000000a1c1c7223 */ /* 0x000fe20000010019 */
[----:B------:R-:W-:Y:S02]  /*10e0*/  HADD2.F32 R24, -RZ, R31.H0_H0 ;  /* 0x2000001fff187230 */ /* 0x000fe40000004100 */
[----:B------:R-:W-:Y:S02]  /*10f0*/  HADD2.F32 R25, -RZ, R11.H0_H0 ;  /* 0x2000000bff197230 */ /* 0x000fe40000004100 */
[----:B------:R-:W-:Y:S02]  /*1100*/  FMUL.FTZ R37, R26, R33 ;  /* 0x000000211a257220 */ /* 0x000fe40000410000 */
[----:B------:R-:W0:Y:S02]  /*1110*/  LDS.128 R32, [UR4+0x20] ;  /* 0x00002004ff207984 */ /* 0x000e240008000c00 */
[----:B------:R-:W-:-:S02]  /*1120*/  FFMA.FTZ R24, R24, R25, R37 ;  /* 0x0000001918187223 */ /* 0x000fc40000010025 */
[----:B------:R-:W2:Y:S01]  /*1130*/  LDG.E.128.CONSTANT R36, desc[UR8][R54.64+0xa00] ;  /* 0x000a000836247981 */ /* 0x000ea2000c1e9d00 */
[----:B------:R-:W-:Y:S02]  /*1140*/  HADD2.F32 R10, -RZ, R7.H1_H1 ;  /* 0x30000007ff0a7230 */ /* 0x000fe40000004100 */
[--C-:B----4-:R-:W-:Y:S02]  /*1150*/  HADD2.F32 R7, -RZ, R12.reuse.H0_H0 ;  /* 0x2000000cff077230 */ /* 0x110fe40000004100 */
[----:B------:R-:W-:Y:S02]  /*1160*/  HADD2.F32 R12, -RZ, R12.H1_H1 ;  /* 0x3000000cff0c7230 */ /* 0x000fe40000004100 */
[----:B------:R-:W-:Y:S02]  /*1170*/  HADD2.F32 R27, -RZ, R27.H1_H1 ;  /* 0x3000001bff1b7230 */ /* 0x000fe40000004100 */
[----:B------:R-:W-:Y:S02]  /*1180*/  HADD2.F32 R11, -RZ, R11.H1_H1 ;  /* 0x3000000bff0b7230 */ /* 0x000fe40000004100 */
[----:B------:R-:W-:-:S02]  /*1190*/  HADD2.F32 R30, -RZ, R31.H1_H1 ;  /* 0x3000001fff1e7230 */ /* 0x000fc40000004100 */
[----:B------:R-:W-:-:S04]  /*11a0*/  FMUL.FTZ R27, R27, R10 ;  /* 0x0000000a1b1b7220 */ /* 0x000fc80000410000 */
[----:B------:R-:W-:Y:S01]  /*11b0*/  FFMA.FTZ R30, R30, R11, R27 ;  /* 0x0000000b1e1e7223 */ /* 0x000fe2000001001b */
[--C-:B0-----:R-:W-:Y:S02]  /*11c0*/  HADD2.F32 R25, -RZ, R32.reuse.H0_H0 ;  /* 0x20000020ff197230 */ /* 0x101fe40000004100 */
[----:B------:R-:W-:Y:S02]  /*11d0*/  HADD2.F32 R29, -RZ, R32.H1_H1 ;  /* 0x30000020ff1d7230 */ /* 0x000fe40000004100 */
[----:B------:R-:W-:Y:S02]  /*11e0*/  HADD2.F32 R32, -RZ, R14.H0_H0 ;  /* 0x2000000eff207230 */ /* 0x000fe40000004100 */
[----:B------:R-:W-:Y:S01]  /*11f0*/  FFMA.FTZ R25, R25, R7, R4 ;  /* 0x0000000719197223 */ /* 0x000fe20000010004 */
[----:B------:R-:W-:Y:S02]  /*1200*/  HADD2.F32 R4, -RZ, R33.H0_H0 ;  /* 0x20000021ff047230 */ /* 0x000fe40000004100 */
[----:B------:R-:W-:Y:S01]  /*1210*/  FFMA.FTZ R29, R29, R12, R8 ;  /* 0x0000000c1d1d7223 */ /* 0x000fe20000010008 */
[----:B------:R-:W-:-:S05]  /*1220*/  HADD2.F32 R7, -RZ, R13.H0_H0 ;  /* 0x2000000dff077230 */ /* 0x000fca0000004100 */
[----:B------:R-:W-:Y:S01]  /*1230*/  FFMA.FTZ R12, R4, R7, R9 ;  /* 0x00000007040c7223 */ /* 0x000fe20000010009 */
[----:B------:R-:W-:Y:S01]  /*1240*/  HADD2.F32 R4, -RZ, R33.H1_H1 ;  /* 0x30000021ff047230 */ /* 0x000fe20000004100 */
[----:B------:R-:W3:Y:S01]  /*1250*/  LDG.E.128.CONSTANT R8, desc[UR8][R54.64+0xc00] ;  /* 0x000c000836087981 */ /* 0x000ee2000c1e9d00 */
[----:B------:R-:W-:Y:S02]  /*1260*/  HADD2.F32 R7, -RZ, R34.H0_H0 ;  /* 0x20000022ff077230 */ /* 0x000fe40000004100 */
        /* <DEDUP_REMOVED lines=15> */
[--C-:B0-----:R-:W-:Y:S02]  /*1360*/  HADD2.F32 R14, -RZ, R4.reuse.H0_H0 ;  /* 0x20000004ff0e7230 */ /* 0x101fe40000004100 */
[----:B------:R-:W-:-:S03]  /*1370*/  HADD2.F32 R4, -RZ, R4.H1_H1 ;  /* 0x30000004ff047230 */ /* 0x000fc60000004100 */
[----:B------:R-:W-:Y:S02]  /*1380*/  FFMA.FTZ R16, R14, R13, R25 ;  /* 0x0000000d0e107223 */ /* 0x000fe40000010019 */
[----:B------:R-:W-:Y:S01]  /*1390*/  FFMA.FTZ R29, R4, R15, R29 ;  /* 0x0000000f041d7223 */ /* 0x000fe2000001001d */
[----:B------:R-:W-:Y:S01]  /*13a0*/  HADD2.F32 R4, -RZ, R17.H0_H0 ;  /* 0x20000011ff047230 */ /* 0x000fe20000004100 */
[----:B------:R-:W0:Y:S01]  /*13b0*/  LDS.128 R24, [UR4+0x40] ;  /* 0x00004004ff187984 */ /* 0x000e220008000c00 */
[--C-:B------:R-:W-:Y:S02]  /*13c0*/  HADD2.F32 R13, -RZ, R5.reuse.H0_H0 ;  /* 0x20000005ff0d7230 */ /* 0x100fe40000004100 */
[----:B------:R-:W-:Y:S02]  /*13d0*/  HADD2.F32 R14, -RZ, R5.H1_H1 ;  /* 0x30000005ff0e7230 */ /* 0x000fe40000004100 */
[----:B------:R-:W-:Y:S02]  /*13e0*/  HADD2.F32 R17, -RZ, R17.H1_H1 ;  /* 0x30000011ff117230 */ /* 0x000fe40000004100 */
        /* <DEDUP_REMOVED lines=12> */
[----:B------:R-:W-:Y:S02]  /*14b0*/  HADD2.F32 R7, -RZ, R7.H1_H1 ;  /* 0x30000007ff077230 */ /* 0x000fe40000004100 */
[----:B------:R-:W-:Y:S01]  /*14c0*/  FFMA.FTZ R34, R5, R6, R34 ;  /* 0x0000000605227223 */ /* 0x000fe20000010022 */
[----:B------:R-:W-:Y:S02]  /*14d0*/  HADD2.F32 R28, -RZ, R20.H0_H0 ;  /* 0x20000014ff1c7230 */ /* 0x000fe40000004100 */
[----:B------:R-:W-:Y:S01]  /*14e0*/  FFMA.FTZ R30, R7, R19, R30 ;  /* 0x00000013071e7223 */ /* 0x000fe2000001001e */
[----:B0-----:R-:W-:-:S05]  /*14f0*/  HADD2.F32 R5, -RZ, R24.H0_H0 ;  /* 0x20000018ff057230 */ /* 0x001fca0000004100 */
        /* <DEDUP_REMOVED lines=26> */
[----:B------:R-:W-:Y:S02]  /*16a0*/  HADD2.F32 R4, -RZ, R4.H1_H1 ;  /* 0x30000004ff047230 */ /* 0x000fe40000004100 */
[----:B--2---:R-:W-:-:S05]  /*16b0*/  HADD2.F32 R22, -RZ, R36.H0_H0 ;  /* 0x20000024ff167230 */ /* 0x004fca0000004100 */
[----:B------:R-:W-:Y:S01]  /*16c0*/  FFMA.FTZ R28, R21, R22, R28 ;  /* 0x00000016151c7223 */ /* 0x000fe2000001001c */
[--C-:B------:R-:W-:Y:S02]  /*16d0*/  HADD2.F32 R22, -RZ, R37.reuse.H0_H0 ;  /* 0x20000025ff167230 */ /* 0x100fe40000004100 */
[----:B------:R-:W-:Y:S02]  /*16e0*/  HADD2.F32 R37, -RZ, R37.H1_H1 ;  /* 0x30000025ff257230 */ /* 0x000fe40000004100 */
[----:B------:R-:W-:Y:S02]  /*16f0*/  HADD2.F32 R36, -RZ, R36.H1_H1 ;  /* 0x30000024ff247230 */ /* 0x000fe40000004100 */
[----:B------:R-:W-:Y:S02]  /*1700*/  HADD2.F32 R21, -RZ, R5.H0_H0 ;  /* 0x20000005ff157230 */ /* 0x000fe40000004100 */
[----:B------:R-:W-:Y:S01]  /*1710*/  FFMA.FTZ R33, R24, R37, R33 ;  /* 0x0000002518217223 */ /* 0x000fe20000010021 */
[----:B------:R-:W-:-:S02]  /*1720*/  HADD2.F32 R5, -RZ, R6.H0_H0 ;  /* 0x20000006ff057230 */ /* 0x000fc40000004100 */
[----:B------:R-:W-:Y:S02]  /*1730*/  HADD2.F32 R24, -RZ, R38.H0_H0 ;  /* 0x20000026ff187230 */ /* 0x000fe40000004100 */
[----:B------:R-:W-:Y:S01]  /*1740*/  FFMA.FTZ R29, R4, R36, R29 ;  /* 0x00000024041d7223 */ /* 0x000fe2000001001d */
[----:B------:R-:W-:Y:S02]  /*1750*/  FFMA.FTZ R4, R21, R22, R20 ;  /* 0x0000001615047223 */ /* 0x000fe40000010014 */
[----:B------:R-:W0:Y:S01]  /*1760*/  LDS.128 R20, [UR4+0x60] ;  /* 0x00006004ff147984 */ /* 0x000e220008000c00 */
[----:B------:R-:W-:-:S03]  /*1770*/  FFMA.FTZ R32, R5, R24, R32 ;  /* 0x0000001805207223 */ /* 0x000fc60000010020 */
[----:B------:R-:W2:Y:S01]  /*1780*/  LDG.E.128.CONSTANT R24, desc[UR8][R54.64+0x1200] ;  /* 0x0012000836187981 */ /* 0x000ea2000c1e9d00 */
        /* <DEDUP_REMOVED lines=8> */
[--C-:B---3--:R-:W-:Y:S02]  /*1810*/  HADD2.F32 R5, -RZ, R8.reuse.H0_H0 ;  /* 0x20000008ff057230 */ /* 0x108fe40000004100 */
[----:B------:R-:W-:Y:S02]  /*1820*/  HADD2.F32 R8, -RZ, R8.H1_H1 ;  /* 0x30000008ff087230 */ /* 0x000fe40000004100 */
[--C-:B0-----:R-:W-:Y:S02]  /*1830*/  HADD2.F32 R37, -RZ, R20.reuse.H0_H0 ;  /* 0x20000014ff257230 */ /* 0x101fe40000004100 */
[----:B------:R-:W-:-:S02]  /*1840*/  HADD2.F32 R20, -RZ, R20.H1_H1 ;  /* 0x30000014ff147230 */ /* 0x000fc40000004100 */
[----:B------:R-:W-:Y:S02]  /*1850*/  HADD2.F32 R6, -RZ, R9.H0_H0 ;  /* 0x20000009ff067230 */ /* 0x000fe40000004100 */
[----:B------:R-:W-:Y:S01]  /*1860*/  FFMA.FTZ R37, R37, R5, R28 ;  /* 0x0000000525257223 */ /* 0x000fe2000001001c */
[--C-:B------:R-:W-:Y:S02]  /*1870*/  HADD2.F32 R5, -RZ, R21.reuse.H0_H0 ;  /* 0x20000015ff057230 */ /* 0x100fe40000004100 */
[----:B------:R-:W-:Y:S01]  /*1880*/  FFMA.FTZ R20, R20, R8, R29 ;  /* 0x0000000814147223 */ /* 0x000fe2000001001d */
[----:B------:R-:W-:Y:S02]  /*1890*/  FFMA.FTZ R36, R7, R36, R30 ;  /* 0x0000002407247223 */ /* 0x000fe4000001001e */
[----:B------:R-:W-:Y:S02]  /*18a0*/  FFMA.FTZ R8, R5, R6, R4 ;  /* 0x0000000605087223 */ /* 0x000fe40000010004 */
[----:B------:R-:W0:Y:S01]  /*18b0*/  LDS.128 R4, [UR4+0x70] ;  /* 0x00007004ff047984 */ /* 0x000e220008000c00 */
[----:B------:R-:W-:-:S02]  /*18c0*/  HADD2.F32 R28, -RZ, R21.H1_H1 ;  /* 0x30000015ff1c7230 */ /* 0x000fc40000004100 */
        /* <DEDUP_REMOVED lines=10> */
[----:B------:R-:W-:-:S05]  /*1970*/  HADD2.F32 R10, -RZ, R11.H0_H0 ;  /* 0x2000000bff0a7230 */ /* 0x000fca0000004100 */
[----:B------:R-:W-:Y:S01]  /*1980*/  FFMA.FTZ R34, R9, R10, R34 ;  /* 0x0000000a09227223 */ /* 0x000fe20000010022 */
[----:B------:R-:W-:Y:S02]  /*1990*/  HADD2.F32 R11, -RZ, R11.H1_H1 ;  /* 0x3000000bff0b7230 */ /* 0x000fe40000004100 */
[----:B------:R-:W-:Y:S02]  /*19a0*/  HADD2.F32 R23, -RZ, R23.H1_H1 ;  /* 0x30000017ff177230 */ /* 0x000fe40000004100 */
[--C-:B0-----:R-:W-:Y:S02]  /*19b0*/  HADD2.F32 R10, -RZ, R4.reuse.H0_H0 ;  /* 0x20000004ff0a7230 */ /* 0x101fe40000004100 */
[----:B------:R-:W-:Y:S02]  /*19c0*/  HADD2.F32 R9, -RZ, R4.H1_H1 ;  /* 0x30000004ff097230 */ /* 0x000fe40000004100 */
[--C-:B----4-:R-:W-:Y:S02]  /*19d0*/  HADD2.F32 R4, -RZ, R12.reuse.H0_H0 ;  /* 0x2000000cff047230 */ /* 0x110fe40000004100 */
[----:B------:R-:W-:-:S03]  /*19e0*/  HADD2.F32 R12, -RZ, R12.H1_H1 ;  /* 0x3000000cff0c7230 */ /* 0x000fc60000004100 */
[----:B------:R-:W-:Y:S01]  /*19f0*/  FFMA.FTZ R37, R10, R4, R37 ;  /* 0x000000040a257223 */ /* 0x000fe20000010025 */
[--C-:B------:R-:W-:Y:S02]  /*1a00*/  HADD2.F32 R4, -RZ, R5.reuse.H1_H1 ;  /* 0x30000005ff047230 */ /* 0x100fe40000004100 */
[----:B------:R-:W-:Y:S01]  /*1a10*/  FFMA.FTZ R12, R9, R12, R20 ;  /* 0x0000000c090c7223 */ /* 0x000fe20000010014 */
[----:B------:R-:W-:Y:S02]  /*1a20*/  HADD2.F32 R9, -RZ, R5.H0_H0 ;  /* 0x20000005ff097230 */ /* 0x000fe40000004100 */
[--C-:B------:R-:W-:Y:S02]  /*1a30*/  HADD2.F32 R5, -RZ, R13.reuse.H0_H0 ;  /* 0x2000000dff057230 */ /* 0x100fe40000004100 */
[----:B------:R-:W-:Y:S02]  /*1a40*/  HADD2.F32 R10, -RZ, R13.H1_H1 ;  /* 0x3000000dff0a7230 */ /* 0x000fe40000004100 */
[----:B------:R-:W-:Y:S01]  /*1a50*/  FFMA.FTZ R36, R23, R11, R36 ;  /* 0x0000000b17247223 */ /* 0x000fe20000010024 */
[----:B------:R-:W-:Y:S01]  /*1a60*/  FFMA.FTZ R13, R9, R5, R8 ;  /* 0x00000005090d7223 */ /* 0x000fe20000010008 */
[----:B------:R-:W4:Y:S01]  /*1a70*/  LDG.E.128.CONSTANT R20, desc[UR8][R54.64+0x1600] ;  /* 0x0016000836147981 */ /* 0x000f22000c1e9d00 */
[----:B------:R-:W-:-:S03]  /*1a80*/  FFMA.FTZ R33, R4, R10, R33 ;  /* 0x0000000a04217223 */ /* 0x000fc60000010021 */
[----:B------:R-:W0:Y:S01]  /*1a90*/  LDS.128 R8, [UR4+0x80] ;  /* 0x00008004ff087984 */ /* 0x000e220008000c00 */
[----:B------:R-:W-:Y:S02]  /*1aa0*/  HADD2.F32 R5, -RZ, R6.H0_H0 ;  /* 0x20000006ff057230 */ /* 0x000fe40000004100 */
[----:B------:R-:W-:-:S05]  /*1ab0*/  HADD2.F32 R4, -RZ, R14.H0_H0 ;  /* 0x2000000eff047230 */ /* 0x000fca0000004100 */
[----:B------:R-:W-:Y:S01]  /*1ac0*/  FFMA.FTZ R32, R5, R4, R32 ;  /* 0x0000000405207223 */ /* 0x000fe20000010020 */
        /* <DEDUP_REMOVED lines=8> */
[--C-:B------:R-:W-:Y:S02]  /*1b50*/  HADD2.F32 R5, -RZ, R16.reuse.H0_H0 ;  /* 0x20000010ff057230 */ /* 0x100fe40000004100 */
[----:B------:R-:W-:Y:S02]  /*1b60*/  HADD2.F32 R16, -RZ, R16.H1_H1 ;  /* 0x30000010ff107230 */ /* 0x000fe40000004100 */
[----:B------:R-:W-:Y:S01]  /*1b70*/  FFMA.FTZ R35, R6, R14, R35 ;  /* 0x0000000e06237223 */ /* 0x000fe20000010023 */
[--C-:B0-----:R-:W-:Y:S02]  /*1b80*/  HADD2.F32 R4, -RZ, R8.reuse.H0_H0 ;  /* 0x20000008ff047230 */ /* 0x101fe40000004100 */
[----:B------:R-:W-:-:S03]  /*1b90*/  HADD2.F32 R15, -RZ, R8.H1_H1 ;  /* 0x30000008ff0f7230 */ /* 0x000fc60000004100 */
[----:B------:R-:W-:Y:S01]  /*1ba0*/  FFMA.FTZ R37, R4, R5, R37 ;  /* 0x0000000504257223 */ /* 0x000fe20000010025 */
[----:B------:R-:W-:Y:S01]  /*1bb0*/  HADD2.F32 R8, -RZ, R9.H0_H0 ;  /* 0x20000009ff087230 */ /* 0x000fe20000004100 */
[----:B------:R-:W4:Y:S01]  /*1bc0*/  LDG.E.128.CONSTANT R4, desc[UR8][R54.64+0x1800] ;  /* 0x0018000836047981 */ /* 0x000f22000c1e9d00 */
[----:B------:R-:W-:Y:S01]  /*1bd0*/  FFMA.FTZ R16, R15, R16, R12 ;  /* 0x000000100f107223 */ /* 0x000fe2000001000c */
[----:B------:R-:W-:-:S05]  /*1be0*/  HADD2.F32 R12, -RZ, R17.H0_H0 ;  /* 0x20000011ff0c7230 */ /* 0x000fca0000004100 */
[----:B------:R-:W-:Y:S02]  /*1bf0*/  FFMA.FTZ R8, R8, R12, R13 ;  /* 0x0000000c08087223 */ /* 0x000fe4000001000d */
        /* <DEDUP_REMOVED lines=40> */
[----:B---3--:R-:W-:-:S05]  /*1e80*/  HADD2.F32 R17, -RZ, R28.H0_H0 ;  /* 0x2000001cff117230 */ /* 0x008fca0000004100 */
[----:B------:R-:W-:Y:S02]  /*1e90*/  FFMA.FTZ R37, R16, R17, R37 ;  /* 0x0000001110257223 */ /* 0x000fe40000010025 */
[----:B------:R-:W0:Y:S01]  /*1ea0*/  LDS.128 R16, [UR4+0xb0] ;  /* 0x0000b004ff107984 */ /* 0x000e220008000c00 */
[----:B------:R-:W-:Y:S02]  /*1eb0*/  HADD2.F32 R27, -RZ, R27.H1_H1 ;  /* 0x3000001bff1b7230 */ /* 0x000fe40000004100 */
[----:B------:R-:W-:-:S05]  /*1ec0*/  HADD2.F32 R35, -RZ, R35.H1_H1 ;  /* 0x30000023ff237230 */ /* 0x000fca0000004100 */
        /* <DEDUP_REMOVED lines=13> */
[----:B------:R-:W-:Y:S02]  /*1fa0*/  HADD2.F32 R10, -RZ, R11.H0_H0 ;  /* 0x2000000bff0a7230 */ /* 0x000fe40000004100 */
[----:B------:R-:W-:Y:S01]  /*1fb0*/  FFMA.FTZ R38, R9, R24, R38 ;  /* 0x0000001809267223 */ /* 0x000fe20000010026 */
[----:B------:R-:W-:Y:S02]  /*1fc0*/  HADD2.F32 R9, -RZ, R31.H0_H0 ;  /* 0x2000001fff097230 */ /* 0x000fe40000004100 */
[----:B------:R-:W-:-:S03]  /*1fd0*/  HADD2.F32 R30, -RZ, R30.H1_H1 ;  /* 0x3000001eff1e7230 */ /* 0x000fc60000004100 */
[----:B------:R-:W-:Y:S01]  /*1fe0*/  FFMA.FTZ R39, R10, R9, R39 ;  /* 0x000000090a277223 */ /* 0x000fe20000010027 */
[----:B------:R-:W-:Y:S02]  /*1ff0*/  HADD2.F32 R31, -RZ, R31.H1_H1 ;  /* 0x3000001fff1f7230 */ /* 0x000fe40000004100 */
[----:B0-----:R-:W-:Y:S02]  /*2000*/  HADD2.F32 R10, -RZ, R16.H0_H0 ;  /* 0x20000010ff0a7230 */ /* 0x001fe40000004100 */
[----:B------:R-:W-:Y:S02]  /*2010*/  HADD2.F32 R11, -RZ, R11.H1_H1 ;  /* 0x3000000bff0b7230 */ /* 0x000fe40000004100 */
[----:B----4-:R-:W-:Y:S02]  /*2020*/  HADD2.F32 R9, -RZ, R20.H0_H0 ;  /* 0x20000014ff097230 */ /* 0x010fe40000004100 */
[----:B------:R-:W-:Y:S01]  /*2030*/  FFMA.FTZ R29, R29, R30, R26 ;  /* 0x0000001e1d1d7223 */ /* 0x000fe2000001001a */
[----:B------:R-:W-:Y:S01]  /*2040*/  FFMA.FTZ R36, R11, R31, R36 ;  /* 0x0000001f0b247223 */ /* 0x000fe20000010024 */
[----:B------:R-:W0:Y:S01]  /*2050*/  LDS.128 R24, [UR4+0xc0] ;  /* 0x0000c004ff187984 */ /* 0x000e220008000c00 */
[----:B------:R-:W-:Y:S01]  /*2060*/  FFMA.FTZ R37, R10, R9, R37 ;  /* 0x000000090a257223 */ /* 0x000fe20000010025 */
[----:B------:R-:W-:-:S02]  /*2070*/  HADD2.F32 R9, -RZ, R16.H1_H1 ;  /* 0x30000010ff097230 */ /* 0x000fc40000004100 */
[----:B------:R-:W-:Y:S02]  /*2080*/  HADD2.F32 R11, -RZ, R17.H0_H0 ;  /* 0x20000011ff0b7230 */ /* 0x000fe40000004100 */
[----:B------:R-:W-:Y:S02]  /*2090*/  HADD2.F32 R16, -RZ, R20.H1_H1 ;  /* 0x30000014ff107230 */ /* 0x000fe40000004100 */
[----:B------:R-:W-:-:S03]  /*20a0*/  HADD2.F32 R10, -RZ, R21.H0_H0 ;  /* 0x20000015ff0a7230 */ /* 0x000fc60000004100 */
[----:B------:R-:W-:Y:S02]  /*20b0*/  FFMA.FTZ R16, R9, R16, R8 ;  /* 0x0000001009107223 */ /* 0x000fe40000010008 */
[----:B------:R-:W-:Y:S02]  /*20c0*/  FFMA.FTZ R32, R11, R10, R32 ;  /* 0x0000000a0b207223 */ /* 0x000fe40000010020 */
[----:B------:R-:W1:Y:S01]  /*20d0*/  LDS.128 R8, [UR4+0xd0] ;  /* 0x0000d004ff087984 */ /* 0x000e620008000c00 */
[----:B------:R-:W-:Y:S02]  /*20e0*/  HADD2.F32 R17, -RZ, R17.H1_H1 ;  /* 0x30000011ff117230 */ /* 0x000fe40000004100 */
[----:B------:R-:W-:Y:S02]  /*20f0*/  HADD2.F32 R21, -RZ, R21.H1_H1 ;  /* 0x30000015ff157230 */ /* 0x000fe40000004100 */
        /* <DEDUP_REMOVED lines=8> */
[----:B------:R-:W-:-:S02]  /*2180*/  HADD2.F32 R18, -RZ, R18.H1_H1 ;  /* 0x30000012ff127230 */ /* 0x000fc40000004100 */
[----:B------:R-:W-:Y:S02]  /*2190*/  HADD2.F32 R19, -RZ, R19.H1_H1 ;  /* 0x30000013ff137230 */ /* 0x000fe40000004100 */
[----:B------:R-:W-:Y:S01]  /*21a0*/  FFMA.FTZ R39, R20, R17, R39 ;  /* 0x0000001114277223 */ /* 0x000fe20000010027 */
[----:B------:R-:W-:Y:S01]  /*21b0*/  FFMA.FTZ R29, R18, R22, R29 ;  /* 0x00000016121d7223 */ /* 0x000fe2000001001d */
[--C-:B0-----:R-:W-:Y:S02]  /*21c0*/  HADD2.F32 R18, -RZ, R24.reuse.H0_H0 ;  /* 0x20000018ff127230 */ /* 0x101fe40000004100 */
[----:B------:R-:W-:Y:S01]  /*21d0*/  FFMA.FTZ R36, R19, R23, R36 ;  /* 0x0000001713247223 */ /* 0x000fe20000010024 */
[----:B------:R-:W-:Y:S02]  /*21e0*/  HADD2.F32 R31, -RZ, R24.H1_H1 ;  /* 0x30000018ff1f7230 */ /* 0x000fe40000004100 */
[--C-:B------:R-:W-:Y:S02]  /*21f0*/  HADD2.F32 R20, -RZ, R4.reuse.H0_H0 ;  /* 0x20000004ff147230 */ /* 0x100fe40000004100 */
[----:B------:R-:W-:-:S03]  /*2200*/  HADD2.F32 R19, -RZ, R4.H1_H1 ;  /* 0x30000004ff137230 */ /* 0x000fc60000004100 */
[----:B------:R-:W-:Y:S02]  /*2210*/  FFMA.FTZ R37, R18, R20, R37 ;  /* 0x0000001412257223 */ /* 0x000fe40000010025 */
[----:B------:R-:W-:Y:S01]  /*2220*/  FFMA.FTZ R16, R31, R19, R16 ;  /* 0x000000131f107223 */ /* 0x000fe20000010010 */
[--C-:B-1----:R-:W-:Y:S02]  /*2230*/  HADD2.F32 R20, -RZ, R8.reuse.H0_H0 ;  /* 0x20000008ff147230 */ /* 0x102fe40000004100 */
[----:B------:R-:W-:Y:S02]  /*2240*/  HADD2.F32 R19, -RZ, R8.H1_H1 ;  /* 0x30000008ff137230 */ /* 0x000fe40000004100 */
[--C-:B------:R-:W-:Y:S02]  /*2250*/  HADD2.F32 R8, -RZ, R12.reuse.H0_H0 ;  /* 0x2000000cff087230 */ /* 0x100fe40000004100 */
[----:B------:R-:W-:Y:S02]  /*2260*/  HADD2.F32 R12, -RZ, R12.H1_H1 ;  /* 0x3000000cff0c7230 */ /* 0x000fe40000004100 */
[----:B------:R-:W-:-:S02]  /*2270*/  HADD2.F32 R21, -RZ, R5.H0_H0 ;  /* 0x20000005ff157230 */ /* 0x000fc40000004100 */
[----:B------:R-:W-:Y:S02]  /*2280*/  HADD2.F32 R33, -RZ, R25.H0_H0 ;  /* 0x20000019ff217230 */ /* 0x000fe40000004100 */
[----:B------:R-:W-:Y:S01]  /*2290*/  FFMA.FTZ R8, R20, R8, R37 ;  /* 0x0000000814087223 */ /* 0x000fe20000010025 */
[----:B------:R-:W-:Y:S02]  /*22a0*/  HADD2.F32 R17, -RZ, R5.H1_H1 ;  /* 0x30000005ff117230 */ /* 0x000fe40000004100 */
[----:B------:R-:W-:Y:S01]  /*22b0*/  FFMA.FTZ R19, R19, R12, R16 ;  /* 0x0000000c13137223 */ /* 0x000fe20000010010 */
[----:B------:R-:W-:Y:S02]  /*22c0*/  HADD2.F32 R25, -RZ, R25.H1_H1 ;  /* 0x30000019ff197230 */ /* 0x000fe40000004100 */
[----:B------:R-:W-:Y:S01]  /*22d0*/  FFMA.FTZ R21, R33, R21, R32 ;  /* 0x0000001521157223 */ /* 0x000fe20000010020 */
[----:B------:R-:W-:Y:S02]  /*22e0*/  HADD2.F32 R12, -RZ, R9.H0_H0 ;  /* 0x20000009ff0c7230 */ /* 0x000fe40000004100 */
[----:B------:R-:W-:-:S02]  /*22f0*/  HADD2.F32 R20, -RZ, R13.H0_H0 ;  /* 0x2000000dff147230 */ /* 0x000fc40000004100 */
[----:B------:R-:W-:Y:S02]  /*2300*/  HADD2.F32 R5, -RZ, R6.H0_H0 ;  /* 0x20000006ff057230 */ /* 0x000fe40000004100 */
[----:B------:R-:W-:Y:S02]  /*2310*/  HADD2.F32 R23, -RZ, R26.H0_H0 ;  /* 0x2000001aff177230 */ /* 0x000fe40000004100 */
[----:B------:R-:W-:Y:S01]  /*2320*/  FFMA.FTZ R17, R25, R17, R28 ;  /* 0x0000001119117223 */ /* 0x000fe2000001001c */
[----:B------:R-:W-:Y:S02]  /*2330*/  HADD2.F32 R16, -RZ, R9.H1_H1 ;  /* 0x30000009ff107230 */ /* 0x000fe40000004100 */
[----:B------:R-:W-:Y:S02]  /*2340*/  HADD2.F32 R13, -RZ, R13.H1_H1 ;  /* 0x3000000dff0d7230 */ /* 0x000fe40000004100 */
[----:B------:R-:W-:Y:S01]  /*2350*/  FFMA.FTZ R12, R12, R20, R21 ;  /* 0x000000140c0c7223 */ /* 0x000fe20000010015 */
[----:B------:R-:W-:Y:S01]  /*2360*/  FADD.FTZ R19, R8, R19 ;  /* 0x0000001308137221 */ /* 0x000fe20000010000 */
[----:B------:R-:W-:-:S02]  /*2370*/  HADD2.F32 R8, -RZ, R10.H0_H0 ;  /* 0x2000000aff087230 */ /* 0x000fc40000004100 */
[----:B------:R-:W-:Y:S01]  /*2380*/  FFMA.FTZ R5, R23, R5, R38 ;  /* 0x0000000517057223 */ /* 0x000fe20000010026 */
[----:B------:R-:W-:Y:S02]  /*2390*/  HADD2.F32 R9, -RZ, R14.H0_H0 ;  /* 0x2000000eff097230 */ /* 0x000fe40000004100 */
        /* <DEDUP_REMOVED lines=12> */
[----:B------:R-:W-:Y:S02]  /*2460*/  HADD2.F32 R7, -RZ, R7.H1_H1 ;  /* 0x30000007ff077230 */ /* 0x000fe40000004100 */
[----:B------:R-:W-:Y:S01]  /*2470*/  FFMA.FTZ R4, R18, R4, R39 ;  /* 0x0000000412047223 */ /* 0x000fe20000010027 */
[----:B------:R-:W-:-:S02]  /*2480*/  HADD2.F32 R27, -RZ, R27.H1_H1 ;  /* 0x3000001bff1b7230 */ /* 0x000fc40000004100 */
[----:B------:R-:W-:Y:S01]  /*2490*/  FFMA.FTZ R5, R5, R14, R6 ;  /* 0x0000000e05057223 */ /* 0x000fe20000010006 */
[----:B------:R-:W-:Y:S02]  /*24a0*/  HADD2.F32 R12, -RZ, R15.H0_H0 ;  /* 0x2000000fff0c7230 */ /* 0x000fe40000004100 */
[----:B------:R-:W-:Y:S01]  /*24b0*/  FADD.FTZ R8, R8, R13 ;  /* 0x0000000d08087221 */ /* 0x000fe20000010000 */
[--C-:B------:R-:W-:Y:S02]  /*24c0*/  HADD2.F32 R9, -RZ, R11.reuse.H0_H0 ;  /* 0x2000000bff097230 */ /* 0x100fe40000004100 */
[----:B------:R-:W-:Y:S01]  /*24d0*/  HADD2.F32 R10, -RZ, R11.H1_H1 ;  /* 0x3000000bff0a7230 */ /* 0x000fe20000004100 */
[----:B------:R-:W-:Y:S01]  /*24e0*/  I2FP.F32.S32 R11, R16 ;  /* 0x00000010000b7245 */ /* 0x000fe20000201400 */
[----:B------:R-:W-:Y:S02]  /*24f0*/  HADD2.F32 R15, -RZ, R15.H1_H1 ;  /* 0x3000000fff0f7230 */ /* 0x000fe40000004100 */
[----:B------:R-:W-:Y:S01]  /*2500*/  FFMA.FTZ R7, R27, R7, R36 ;  /* 0x000000071b077223 */ /* 0x000fe20000010024 */
[----:B------:R-:W-:Y:S01]  /*2510*/  FFMA.FTZ R4, R9, R12, R4 ;  /* 0x0000000c09047223 */ /* 0x000fe20000010004 */
[----:B------:R-:W-:Y:S01]  /*2520*/  FADD.FTZ R5, R5, R8 ;  /* 0x0000000805057221 */ /* 0x000fe20000010000 */
        /* <DEDUP_REMOVED lines=12> */
.L_x_20820:
[----:B------:R-:W-:Y:S05]  /*25f0*/  BSYNC.RECONVERGENT B1 ;  /* 0x0000000000017941 */ /* 0x000fea0003800200 */
.L_x_20819:
[----:B------:R-:W-:Y:S01]  /*2600*/  IADD3 R42, P0, PT, R42, 0x10, RZ ;  /* 0x000000102a2a7810 */ /* 0x000fe20007f1e0ff */
[----:B01----:R-:W-:Y:S01]  /*2610*/  VIADD R46, R46, 0x200 ;  /* 0x000002002e2e7836 */ /* 0x003fe20000000000 */
[----:B------:R-:W-:Y:S02]  /*2620*/  IADD3 R45, PT, PT, R45, 0x80, RZ ;  /* 0x000000802d2d7810 */ /* 0x000fe40007ffe0ff */
[----:B------:R-:W-:Y:S02]  /*2630*/  IADD3 R44, PT, PT, R44, 0x80, RZ ;  /* 0x000000802c2c7810 */ /* 0x000fe40007ffe0ff */
[----:B------:R-:W-:Y:S01]  /*2640*/  IADD3.X R41, PT, PT, RZ, R41, RZ, P0, !PT ;  /* 0x00000029ff297210 */ /* 0x000fe200007fe4ff */
[----:B------:R-:W-:Y:S06]  /*2650*/  @!P1 BRA `(.L_x_20821) ;  /* 0xffffffe000d09947 */ /* 0x000fec000383ffff */
.L_x_20818:
[----:B------:R-:W-:Y:S05]  /*2660*/  BSYNC.RECONVERGENT B0 ;  /* 0x0000000000007941 */ /* 0x000fea0003800200 */
.L_x_20817:
[----:B------:R-:W0:Y:S01]  /*2670*/  SHFL.BFLY PT, R2, R47, 0x10, 0x1f ;  /* 0x0e001f002f027f89 */ /* 0x000e2200000e0000 */
[----:B------:R-:W-:Y:S01]  /*2680*/  BSSY.RECONVERGENT B0, `(.L_x_20822) ;  /* 0x0000105000007945 */ /* 0x000fe20003800200 */
[----:B------:R-:W1:Y:S01]  /*2690*/  S2R R9, SR_TID.X ;  /* 0x0000000000097919 */ /* 0x000e620000002100 */
[----:B0-----:R-:W-:-:S05]  /*26a0*/  FMNMX.FTZ R5, R2, R47, !PT ;  /* 0x0000002f02057209 */ /* 0x001fca0007810000 */
[----:B------:R-:W0:Y:S01]  /*26b0*/  SHFL.BFLY PT, R2, R5, 0x8, 0x1f ;  /* 0x0d001f0005027f89 */ /* 0x000e2200000e0000 */
[----:B-1----:R-:W-:Y:S02]  /*26c0*/  LOP3.LUT P0, R39, R9, 0x1f, RZ, 0xc0, !PT ;  /* 0x0000001f09277812 */ /* 0x002fe4000780c0ff */
[----:B------:R-:W-:Y:S02]  /*26d0*/  SHF.R.U32.HI R8, RZ, 0x5, R9 ;  /* 0x00000005ff087819 */ /* 0x000fe40000011609 */
[----:B------:R-:W-:Y:S02]  /*26e0*/  ISETP.GT.U32.AND P1, PT, R39, 0x3, PT ;  /* 0x000000032700780c */ /* 0x000fe40003f24070 */
[----:B0-----:R-:W-:Y:S02]  /*26f0*/  FMNMX.FTZ R6, R5, R2, !PT ;  /* 0x0000000205067209 */ /* 0x001fe40007810000 */
[----:B------:R-:W0:Y:S03]  /*2700*/  S2R R2, SR_CgaCtaId ;  /* 0x0000000000027919 */ /* 0x000e260000008800 */
        /* <DEDUP_REMOVED lines=8> */
[-C--:B------:R-:W-:Y:S02]  /*2790*/  LEA R5, R8, R6.reuse, 0x2 ;  /* 0x0000000608057211 */ /* 0x080fe400078e10ff */
[----:B------:R-:W-:Y:S02]  /*27a0*/  LEA R6, R39, R6, 0x2 ;  /* 0x0000000627067211 */ /* 0x000fe400078e10ff */
[----:B-1----:R-:W-:Y:S02]  /*27b0*/  FMNMX.FTZ R14, R10, R11, !PT ;  /* 0x0000000b0a0e7209 */ /* 0x002fe40007810000 */
        /* <DEDUP_REMOVED lines=34> */
.L_x_20826:
        /* <DEDUP_REMOVED lines=11> */
.L_x_20825:
[----:B------:R-:W-:Y:S05]  /*2a90*/  BSYNC.RECONVERGENT B1 ;  /* 0x0000000000017941 */ /* 0x000fea0003800200 */
.L_x_20824:
[----:B------:R-:W-:Y:S05]  /*2aa0*/  @!P3 BRA `(.L_x_20823) ;  /* 0x0000000c0008b947 */ /* 0x000fea0003800000 */
[C---:B------:R-:W-:Y:S01]  /*2ab0*/  IADD3 R12, PT, PT, -R13.reuse, R10, RZ ;  /* 0x0000000a0d0c7210 */ /* 0x040fe20007ffe1ff */
        /* <DEDUP_REMOVED lines=10> */
.L_x_20829:
        /* <DEDUP_REMOVED lines=21> */
[----:B---3--:R-:W-:Y:S01]  /*2cb0*/  FADD.FTZ R24, -R7, R24 ;  /* 0x0000001807187221 */ /* 0x008fe20000010100 */
[----:B------:R-:W-:-:S02]  /*2cc0*/  FMUL.FTZ R17, R18, 1.4426950216293334961 ;  /* 0x3fb8aa3b12117820 */ /* 0x000fc40000410000 */
[----:B------:R-:W3:Y:S01]  /*2cd0*/  LDS R18, [R12+0x1800] ;  /* 0x001800000c127984 */ /* 0x000ee20000000800 */
[C---:B----4-:R-:W-:Y:S01]  /*2ce0*/  FADD.FTZ R20, -R7.reuse, R20 ;  /* 0x0000001407147221 */ /* 0x050fe20000010100 */
[----:B------:R-:W-:Y:S01]  /*2cf0*/  FMUL.FTZ R23, R24, 1.4426950216293334961 ;  /* 0x3fb8aa3b18177820 */ /* 0x000fe20000410000 */
[----:B------:R-:W4:Y:S01]  /*2d00*/  MUFU.EX2 R15, R15 ;  /* 0x0000000f000f7308 */ /* 0x000f220000000800 */
[----:B------:R-:W3:Y:S01]  /*2d10*/  LDS R24, [R12+0x1400] ;  /* 0x001400000c187984 */ /* 0x000ee20000000800 */
[----:B------:R-:W-:Y:S01]  /*2d20*/  FMUL.FTZ R19, R20, 1.4426950216293334961 ;  /* 0x3fb8aa3b14137820 */ /* 0x000fe20000410000 */
[C---:B------:R-:W-:Y:S02]  /*2d30*/  FADD.FTZ R26, -R7.reuse, R26 ;  /* 0x0000001a071a7221 */ /* 0x040fe40000010100 */
[----:B------:R-:W3:Y:S01]  /*2d40*/  LDS R20, [R12+0x1a00] ;  /* 0x001a00000c147984 */ /* 0x000ee20000000800 */
[C---:B------:R-:W-:Y:S01]  /*2d50*/  FADD.FTZ R28, -R7.reuse, R28 ;  /* 0x0000001c071c7221 */ /* 0x040fe20000010100 */
[----:B------:R-:W-:Y:S01]  /*2d60*/  FMUL.FTZ R25, R26, 1.4426950216293334961 ;  /* 0x3fb8aa3b1a197820 */ /* 0x000fe20000410000 */
[----:B------:R-:W0:Y:S01]  /*2d70*/  MUFU.EX2 R17, R17 ;  /* 0x0000001100117308 */ /* 0x000e220000000800 */
[----:B--2---:R-:W-:Y:S01]  /*2d80*/  STS [R12+0x200], R21 ;  /* 0x000200150c007388 */ /* 0x004fe20000000800 */
[----:B------:R-:W-:Y:S01]  /*2d90*/  FMUL.FTZ R27, R28, 1.4426950216293334961 ;  /* 0x3fb8aa3b1c1b7820 */ /* 0x000fe20000410000 */
[C---:B------:R-:W-:Y:S01]  /*2da0*/  FADD.FTZ R30, -R7.reuse, R30 ;  /* 0x0000001e071e7221 */ /* 0x040fe20000010100 */
[----:B------:R-:W-:-:S03]  /*2db0*/  FADD.FTZ R32, -R7, R32 ;  /* 0x0000002007207221 */ /* 0x000fc60000010100 */
[----:B------:R-:W-:Y:S01]  /*2dc0*/  FMUL.FTZ R29, R30, 1.4426950216293334961 ;  /* 0x3fb8aa3b1e1d7820 */ /* 0x000fe20000410000 */
[----:B------:R-:W2:Y:S01]  /*2dd0*/  MUFU.EX2 R19, R19 ;  /* 0x0000001300137308 */ /* 0x000ea20000000800 */
[----:B----4-:R-:W-:Y:S01]  /*2de0*/  STS [R12+-0x400], R15 ;  /* 0xfffc000f0c007388 */ /* 0x010fe20000000800 */
[----:B------:R-:W-:Y:S01]  /*2df0*/  FMUL.FTZ R31, R32, 1.4426950216293334961 ;  /* 0x3fb8aa3b201f7820 */ /* 0x000fe20000410000 */
[----:B------:R-:W-:-:S04]  /*2e00*/  FADD.FTZ R34, -R7, R34 ;  /* 0x0000002207227221 */ /* 0x000fc80000010100 */
[----:B------:R-:W-:Y:S01]  /*2e10*/  FMUL.FTZ R33, R34, 1.4426950216293334961 ;  /* 0x3fb8aa3b22217820 */ /* 0x000fe20000410000 */
[----:B------:R-:W4:Y:S01]  /*2e20*/  MUFU.EX2 R23, R23 ;  /* 0x0000001700177308 */ /* 0x000f220000000800 */
[C---:B0-----:R-:W-:Y:S01]  /*2e30*/  FADD.FTZ R36, -R7.reuse, R36 ;  /* 0x0000002407247221 */ /* 0x041fe20000010100 */
[----:B------:R-:W-:Y:S01]  /*2e40*/  STS [R12+-0x200], R17 ;  /* 0xfffe00110c007388 */ /* 0x000fe20000000800 */
[----:B-1----:R-:W-:Y:S02]  /*2e50*/  FADD.FTZ R22, -R7, R22 ;  /* 0x0000001607167221 */ /* 0x002fe40000010100 */
[----:B------:R-:W-:Y:S02]  /*2e60*/  FMUL.FTZ R36, R36, 1.4426950216293334961 ;  /* 0x3fb8aa3b24247820 */ /* 0x000fe40000410000 */
[----:B------:R-:W-:Y:S01]  /*2e70*/  FMUL.FTZ R35, R22, 1.4426950216293334961 ;  /* 0x3fb8aa3b16237820 */ /* 0x000fe20000410000 */
[----:B------:R-:W-:Y:S01]  /*2e80*/  FADD.FTZ R22, R15, R11 ;  /* 0x0000000b0f167221 */ /* 0x000fe20000010000 */
[----:B------:R-:W0:Y:S01]  /*2e90*/  MUFU.EX2 R25, R25 ;  /* 0x0000001900197308 */ /* 0x000e220000000800 */
[C---:B------:R-:W-:Y:S01]  /*2ea0*/  FADD.FTZ R16, -R7.reuse, R16 ;  /* 0x0000001007107221 */ /* 0x040fe20000010100 */
[----:B--2---:R-:W-:Y:S01]  /*2eb0*/  STS [R12], R19 ;  /* 0x000000130c007388 */ /* 0x004fe20000000800 */
[----:B------:R-:W-:Y:S01]  /*2ec0*/  FADD.FTZ R22, R22, R17 ;  /* 0x0000001116167221 */ /* 0x000fe20000010000 */
[----:B---3--:R-:W-:Y:S01]  /*2ed0*/  FADD.FTZ R18, -R7, R18 ;  /* 0x0000001207127221 */ /* 0x008fe20000010100 */
[----:B------:R-:W-:-:S02]  /*2ee0*/  FMUL.FTZ R16, R16, 1.4426950216293334961 ;  /* 0x3fb8aa3b10107820 */ /* 0x000fc40000410000 */
[----:B------:R-:W-:Y:S01]  /*2ef0*/  FADD.FTZ R22, R22, R19 ;  /* 0x0000001316167221 */ /* 0x000fe20000010000 */
[----:B------:R-:W1:Y:S01]  /*2f00*/  MUFU.EX2 R27, R27 ;  /* 0x0000001b001b7308 */ /* 0x000e620000000800 */
[C---:B------:R-:W-:Y:S01]  /*2f10*/  FADD.FTZ R24, -R7.reuse, R24 ;  /* 0x0000001807187221 */ /* 0x040fe20000010100 */
[----:B------:R-:W-:Y:S01]  /*2f20*/  FMUL.FTZ R18, R18, 1.4426950216293334961 ;  /* 0x3fb8aa3b12127820 */ /* 0x000fe20000410000 */
[----:B------:R-:W-:Y:S01]  /*2f30*/  FADD.FTZ R22, R22, R21 ;  /* 0x0000001516167221 */ /* 0x000fe20000010000 */
[----:B------:R-:W-:Y:S01]  /*2f40*/  FADD.FTZ R20, -R7, R20 ;  /* 0x0000001407147221 */ /* 0x000fe20000010100 */
[----:B------:R-:W-:Y:S01]  /*2f50*/  FMUL.FTZ R24, R24, 1.4426950216293334961 ;  /* 0x3fb8aa3b18187820 */ /* 0x000fe20000410000 */
[----:B----4-:R-:W-:Y:S01]  /*2f60*/  STS [R12+0x400], R23 ;  /* 0x000400170c007388 */ /* 0x010fe20000000800 */
[----:B------:R-:W-:Y:S01]  /*2f70*/  FADD.FTZ R22, R22, R23 ;  /* 0x0000001716167221 */ /* 0x000fe20000010000 */
[----:B------:R-:W2:Y:S01]  /*2f80*/  MUFU.EX2 R29, R29 ;  /* 0x0000001d001d7308 */ /* 0x000ea20000000800 */
[----:B------:R-:W-:Y:S01]  /*2f90*/  FMUL.FTZ R20, R20, 1.4426950216293334961 ;  /* 0x3fb8aa3b14147820 */ /* 0x000fe20000410000 */
[----:B0-----:R-:W-:Y:S01]  /*2fa0*/  STS [R12+0x600], R25 ;  /* 0x000600190c007388 */ /* 0x001fe20000000800 */
[----:B------:R-:W-:-:S05]  /*2fb0*/  FADD.FTZ R22, R22, R25 ;  /* 0x0000001916167221 */ /* 0x000fca0000010000 */
        /* <DEDUP_REMOVED lines=30> */
.L_x_20828:
[----:B------:R-:W-:Y:S05]  /*31a0*/  BSYNC.RECONVERGENT B1 ;  /* 0x0000000000017941 */ /* 0x000fea0003800200 */
.L_x_20827:
        /* <DEDUP_REMOVED lines=55> */
.L_x_20831:
[----:B------:R-:W-:Y:S05]  /*3520*/  BSYNC.RECONVERGENT B1 ;  /* 0x0000000000017941 */ /* 0x000fea0003800200 */
.L_x_20830:
        /* <DEDUP_REMOVED lines=26> */
.L_x_20823:
[----:B------:R-:W-:Y:S05]  /*36d0*/  BSYNC.RECONVERGENT B0 ;  /* 0x0000000000007941 */ /* 0x000fea0003800200 */
.L_x_20822:
        /* <DEDUP_REMOVED lines=40> */
.L_x_20836:
[----:B------:R-:W0:Y:S01]  /*3960*/  LDS R6, [R11] ;  /* 0x000000000b067984 */ /* 0x000e220000000800 */
[----:B------:R-:W-:-:S04]  /*3970*/  IADD3 R12, PT, PT, R12, 0x1, RZ ;  /* 0x000000010c0c7810 */ /* 0x000fc80007ffe0ff */
[----:B------:R-:W-:Y:S01]  /*3980*/  ISETP.NE.AND P0, PT, R12, RZ, PT ;  /* 0x000000ff0c00720c */ /* 0x000fe20003f05270 */
[----:B0-----:R-:W-:-:S05]  /*3990*/  FMUL.FTZ R6, R6, R5 ;  /* 0x0000000506067220 */ /* 0x001fca0000410000 */
[----:B------:R0:W-:Y:S02]  /*39a0*/  STS [R11], R6 ;  /* 0x000000060b007388 */ /* 0x0001e40000000800 */
[----:B0-----:R-:W-:-:S05]  /*39b0*/  IADD3 R11, PT, PT, R11, 0x200, RZ ;  /* 0x000002000b0b7810 */ /* 0x001fca0007ffe0ff */
[----:B------:R-:W-:Y:S05]  /*39c0*/  @P0 BRA `(.L_x_20836) ;  /* 0xfffffffc00e40947 */ /* 0x000fea000383ffff */
.L_x_20835:
[----:B------:R-:W-:Y:S05]  /*39d0*/  BSYNC.RECONVERGENT B1 ;  /* 0x0000000000017941 */ /* 0x000fea0003800200 */
.L_x_20834:
        /* <DEDUP_REMOVED lines=12> */
.L_x_20839:
        /* <DEDUP_REMOVED lines=52> */
.L_x_20838:
[----:B------:R-:W-:Y:S05]  /*3de0*/  BSYNC.RECONVERGENT B1 ;  /* 0x0000000000017941 */ /* 0x000fea0003800200 */
.L_x_20837:
        /* <DEDUP_REMOVED lines=31> */
.L_x_20841:
[----:B------:R-:W-:Y:S05]  /*3fe0*/  BSYNC.RECONVERGENT B1 ;  /* 0x0000000000017941 */ /* 0x000fea0003800200 */
.L_x_20840:
        /* <DEDUP_REMOVED lines=14> */
.L_x_20833:
[----:B------:R-:W-:Y:S05]  /*40d0*/  BSYNC.RECONVERGENT B0 ;  /* 0x0000000000007941 */ /* 0x000fea0003800200 */
.L_x_20832:
[----:B01----:R-:W-:Y:S01]  /*40e0*/  IADD3 R5, PT, PT, R52, 0x1f, RZ ;  /* 0x0000001f34057810 */ /* 0x003fe20007ffe0ff */
[----:B------:R-:W0:Y:S08]  /*40f0*/  S2UR UR7, SR_CTAID.Y ;  /* 0x00000000000779c3 */ /* 0x000e300000002600 */
[----:B------:R-:W-:Y:S01]  /*4100*/  BAR.SYNC.DEFER_BLOCKING 0x0 ;  /* 0x0000000000007b1d */ /* 0x000fe20000010000 */
[----:B------:R-:W-:Y:S01]  /*4110*/  HFMA2 R38, -RZ, RZ, 0, 0 ;  /* 0x00000000ff267431 */ /* 0x000fe200000001ff */
[----:B------:R-:W-:-:S02]  /*4120*/  SHF.R.S32.HI R6, RZ, 0x1f, R5 ;  /* 0x0000001fff067819 */ /* 0x000fc40000011405 */
        /* <DEDUP_REMOVED lines=11> */
[----:B------:R-:W-:Y:S01]  /*41e0*/  ISETP.GE.AND P0, PT, R8, R7, PT ;  /* 0x000000070800720c */ /* 0x000fe20003f06270 */
[----:B------:R-:W-:-:S12]  /*41f0*/  IMAD.MOV.U32 R25, RZ, RZ, RZ ;  /* 0x000000ffff197224 */ /* 0x000fd800078e00ff */
[----:B012---:R-:W-:Y:S05]  /*4200*/  @P0 BRA `(.L_x_20843) ;  /* 0x0000002800e40947 */ /* 0x007fea0003800000 */
[----:B------:R-:W0:Y:S01]  /*4210*/  I2F.RP R6, R0 ;  /* 0x0000000000067306 */ /* 0x000e220000209400 */
[----:B------:R-:W1:Y:S01]  /*4220*/  LDC R5, c[0x0][0x3b8] ;  /* 0x0000ee00ff057b82 */ /* 0x000e620000000800 */
[----:B------:R-:W2:Y:S01]  /*4230*/  LDCU.64 UR12, c[0x0][0x3a8] ;  /* 0x00007500ff0c77ac */ /* 0x000ea20008000a00 */
[----:B------:R-:W-:Y:S01]  /*4240*/  SHF.R.U32.HI R12, RZ, 0x3, R9 ;  /* 0x00000003ff0c7819 */ /* 0x000fe20000011609 */
[----:B------:R-:W-:Y:S01]  /*4250*/  IMAD.MOV.U32 R13, RZ, RZ, RZ ;  /* 0x000000ffff0d7224 */ /* 0x000fe200078e00ff */
[----:B------:R-:W-:Y:S01]  /*4260*/  SHF.L.U32 R15, R9, 0x5, RZ ;  /* 0x00000005090f7819 */ /* 0x000fe200000006ff */
[----:B------:R-:W3:Y:S01]  /*4270*/  LDCU UR10, c[0x0][0x3d0] ;  /* 0x00007a00ff0a77ac */ /* 0x000ee20008000800 */
[----:B------:R-:W-:Y:S02]  /*4280*/  LOP3.LUT R12, R12, 0x7c, RZ, 0xc0, !PT ;  /* 0x0000007c0c0c7812 */ /* 0x000fe400078ec0ff */
[----:B------:R-:W-:Y:S01]  /*4290*/  IADD3 R17, PT, PT, R4, 0x100, RZ ;  /* 0x0000010004117810 */ /* 0x000fe20007ffe0ff */
[----:B------:R-:W4:Y:S01]  /*42a0*/  LDCU UR6, c[0x0][0x3ec] ;  /* 0x00007d80ff0677ac */ /* 0x000f220008000800 */
[----:B------:R-:W-:-:S02]  /*42b0*/  LOP3.LUT R15, R15, 0x60, RZ, 0xe2, !PT ;  /* 0x000000600f0f7812 */ /* 0x000fc400078ee2ff */
[----:B------:R-:W-:Y:S01]  /*42c0*/  LEA R2, R2, R17, 0x18 ;  /* 0x0000001102027211 */ /* 0x000fe200078ec0ff */
[----:B0-----:R-:W0:Y:S01]  /*42d0*/  MUFU.RCP R6, R6 ;  /* 0x0000000600067308 */ /* 0x001e220000001000 */
[C---:B------:R-:W-:Y:S02]  /*42e0*/  LEA R15, R8.reuse, R15, 0x7 ;  /* 0x0000000f080f7211 */ /* 0x040fe400078e38ff */
[----:B------:R-:W-:Y:S02]  /*42f0*/  SHF.L.U32 R41, R9, 0x3, RZ ;  /* 0x0000000309297819 */ /* 0x000fe400000006ff */
[----:B------:R-:W-:Y:S02]  /*4300*/  IADD3 R24, PT, PT, R8, -R7, RZ ;  /* 0x8000000708187210 */ /* 0x000fe40007ffe0ff */
[----:B------:R-:W-:Y:S01]  /*4310*/  MOV R38, RZ ;  /* 0x000000ff00267202 */ /* 0x000fe20000000f00 */
[----:B---3-5:R-:W-:Y:S01]  /*4320*/  IMAD R50, R3, UR10, RZ ;  /* 0x0000000a03327c24 */ /* 0x028fe2000f8e02ff */
[----:B------:R-:W-:Y:S01]  /*4330*/  LOP3.LUT R3, R41, 0xf8, RZ, 0xc0, !PT ;  /* 0x000000f829037812 */ /* 0x000fe200078ec0ff */
[----:B-1----:R-:W-:Y:S01]  /*4340*/  IMAD R5, R5, UR7, RZ ;  /* 0x0000000705057c24 */ /* 0x002fe2000f8e02ff */
[----:B----4-:R-:W-:-:S03]  /*4350*/  IADD3 R40, PT, PT, R40, -UR6, RZ ;  /* 0x8000000628287c10 */ /* 0x010fc6000fffe0ff */
[----:B------:R-:W-:Y:S01]  /*4360*/  IMAD.WIDE R4, R5, 0x4, R12 ;  /* 0x0000000405047825 */ /* 0x000fe200078e020c */
[----:B------:R-:W-:Y:S02]  /*4370*/  SHF.R.S32.HI R51, RZ, 0x1f, R50 ;  /* 0x0000001fff337819 */ /* 0x000fe40000011432 */
[----:B0-----:R-:W-:Y:S02]  /*4380*/  IADD3 R10, PT, PT, R6, 0xffffffe, RZ ;  /* 0x0ffffffe060a7810 */ /* 0x001fe40007ffe0ff */
[----:B--2---:R-:W-:Y:S02]  /*4390*/  IADD3 R6, P0, PT, R4, UR12, RZ ;  /* 0x0000000c04067c10 */ /* 0x004fe4000ff1e0ff */
[----:B------:R0:W1:Y:S01]  /*43a0*/  F2I.FTZ.U32.TRUNC.NTZ R11, R10 ;  /* 0x0000000a000b7305 */ /* 0x000062000021f000 */
[----:B------:R-:W-:Y:S02]  /*43b0*/  IADD3 R4, PT, PT, R15, 0x10, R2 ;  /* 0x000000100f047810 */ /* 0x000fe40007ffe002 */
[----:B------:R-:W-:-:S02]  /*43c0*/  IADD3.X R5, PT, PT, R5, UR13, RZ, P0, !PT ;  /* 0x0000000d05057c10 */ /* 0x000fc400087fe4ff */
[----:B0-----:R-:W-:Y:S02]  /*43d0*/  MOV R10, RZ ;  /* 0x000000ff000a7202 */ /* 0x001fe40000000f00 */
[----:B-1----:R-:W-:-:S05]  /*43e0*/  IADD3 R19, PT, PT, RZ, -R11, RZ ;  /* 0x8000000bff137210 */ /* 0x002fca0007ffe0ff */
[----:B------:R-:W-:-:S04]  /*43f0*/  IMAD R13, R19, R0, RZ ;  /* 0x00000000130d7224 */ /* 0x000fc800078e02ff */
[----:B------:R-:W-:Y:S01]  /*4400*/  IMAD.HI.U32 R2, R11, R13, R10 ;  /* 0x0000000d0b027227 */ /* 0x000fe200078e000a */
[----:B------:R-:W-:-:S03]  /*4410*/  LEA R10, R8, 0x3, 0x5 ;  /* 0x00000003080a7811 */ /* 0x000fc600078e28ff */
[----:B------:R-:W-:Y:S01]  /*4420*/  VIADD R11, R8, 0x1 ;  /* 0x00000001080b7836 */ /* 0x000fe20000000000 */
[----:B------:R-:W-:-:S07]  /*4430*/  LOP3.LUT R41, R10, 0x18, R41, 0xf8, !PT ;  /* 0x000000180a297812 */ /* 0x000fce00078ef829 */
.L_x_20874:
[----:B0-----:R-:W0:Y:S01]  /*4440*/  LDC R21, c[0x0][0x3f0] ;  /* 0x0000fc00ff157b82 */ /* 0x001e220000000800 */
[----:B------:R-:W-:Y:S01]  /*4450*/  IADD3 R12, PT, PT, R10, -0x3, RZ ;  /* 0xfffffffd0a0c7810 */ /* 0x000fe20007ffe0ff */
[----:B------:R-:W-:Y:S03]  /*4460*/  BSSY.RECONVERGENT B0, `(.L_x_20844) ;  /* 0x0000289000007945 */ /* 0x000fe60003800200 */
[----:B------:R-:W-:-:S03]  /*4470*/  IABS R13, R12 ;  /* 0x0000000c000d7213 */ /* 0x000fc60000000000 */
        /* <DEDUP_REMOVED lines=22> */
[----:B------:R-:W-:Y:S01]  /*45e0*/  MOV R19, R12 ;  /* 0x0000000c00137202 */ /* 0x000fe20000000f00 */
[----:B------:R-:W-:Y:S01]  /*45f0*/  HFMA2 R12, -RZ, RZ, 0, 0 ;  /* 0x00000000ff0c7431 */ /* 0x000fe200000001ff */
[----:B------:R-:W-:Y:S02]  /*4600*/  IADD3 R15, PT, PT, R17, R48, RZ ;  /* 0x00000030110f7210 */ /* 0x000fe40007ffe0ff */
[----:B------:R-:W-:Y:S01]  /*4610*/  ISETP.NE.AND P2, PT, R21, RZ, PT ;  /* 0x000000ff1500720c */ /* 0x000fe20003f45270 */
[----:B------:R-:W-:Y:S01]  /*4620*/  IMAD R19, R19, R14, RZ ;  /* 0x0000000e13137224 */ /* 0x000fe200078e02ff */
[----:B------:R-:W-:-:S02]  /*4630*/  IABS R16, R15 ;  /* 0x0000000f00107213 */ /* 0x000fc40000000000 */
[----:B------:R-:W-:Y:S01]  /*4640*/  ISETP.GE.AND P1, PT, R15, RZ, PT ;  /* 0x000000ff0f00720c */ /* 0x000fe20003f26270 */
[----:B------:R-:W-:-:S04]  /*4650*/  IMAD.HI.U32 R12, R13, R19, R12 ;  /* 0x000000130d0c7227 */ /* 0x000fc800078e000c */
[----:B------:R-:W-:-:S04]  /*4660*/  IMAD.MOV.U32 R13, RZ, RZ, R16 ;  /* 0x000000ffff0d7224 */ /* 0x000fc800078e0010 */
        /* <DEDUP_REMOVED lines=11> */
[----:B--234-:R-:W-:Y:S05]  /*4720*/  @!P0 BRA P1, `(.L_x_20845) ;  /* 0x0000002400708947 */ /* 0x01cfea0000800000 */
[----:B------:R-:W-:Y:S01]  /*4730*/  IMAD.MOV.U32 R22, RZ, RZ, R6 ;  /* 0x000000ffff167224 */ /* 0x000fe200078e0006 */
[----:B------:R-:W-:Y:S01]  /*4740*/  MOV R23, R5 ;  /* 0x0000000500177202 */ /* 0x000fe20000000f00 */
[----:B------:R-:W0:Y:S04]  /*4750*/  LDS.128 R16, [R4+-0x10] ;  /* 0xfffff00004107984 */ /* 0x000e280000000c00 */
[----:B------:R-:W2:Y:S01]  /*4760*/  LDG.E.CONSTANT R21, desc[UR8][R22.64] ;  /* 0x0000000816157981 */ /* 0x000ea2000c1e9900 */
[----:B------:R-:W-:-:S03]  /*4770*/  IADD3 R43, PT, PT, R41, -0x3, RZ ;  /* 0xfffffffd292b7810 */ /* 0x000fc60007ffe0ff */
[----:B------:R1:W3:Y:S01]  /*4780*/  LDS.128 R12, [R4] ;  /* 0x00000000040c7984 */ /* 0x0002e20000000c00 */
[----:B0-----:R-:W-:Y:S02]  /*4790*/  F2FP.F16.F32.PACK_AB R42, R19, R18 ;  /* 0x00000012132a723e */ /* 0x001fe400000000ff */
[----:B------:R-:W-:Y:S01]  /*47a0*/  F2FP.F16.F32.PACK_AB R45, R17, R16 ;  /* 0x00000010112d723e */ /* 0x000fe200000000ff */
[----:B--2---:R-:W-:-:S03]  /*47b0*/  IMAD.WIDE R20, R21, UR11, R50 ;  /* 0x0000000b15147c25 */ /* 0x004fc6000f8e0232 */
[----:B------:R-:W-:-:S04]  /*47c0*/  IADD3 R20, P0, PT, R3, R20, RZ ;  /* 0x0000001403147210 */ /* 0x000fc80007f1e0ff */
[----:B------:R-:W-:Y:S02]  /*47d0*/  IADD3.X R21, PT, PT, RZ, R21, RZ, P0, !PT ;  /* 0x00000015ff157210 */ /* 0x000fe400007fe4ff */
[----:B------:R-:W-:Y:S02]  /*47e0*/  LEA R54, P1, R20, UR4, 0x1 ;  /* 0x0000000414367c11 */ /* 0x000fe4000f8208ff */
[----:B------:R-:W-:Y:S02]  /*47f0*/  ISETP.NE.AND P0, PT, R24, -0x1, PT ;  /* 0xffffffff1800780c */ /* 0x000fe40003f05270 */
[----:B------:R-:W-:-:S05]  /*4800*/  LEA.HI.X R55, R20, UR5, R21, 0x1, P1 ;  /* 0x0000000514377c11 */ /* 0x000fca00088f0c15 */
[----:B------:R1:W5:Y:S01]  /*4810*/  LDG.E.128.CONSTANT R16, desc[UR8][R54.64] ;  /* 0x0000000836107981 */ /* 0x000362000c1e9d00 */
[----:B------:R-:W-:Y:S05]  /*4820*/  BSSY.RECONVERGENT B2, `(.L_x_20846) ;  /* 0x0000020000027945 */ /* 0x000fea0003800200 */
[----:B---3--:R-:W-:Y:S05]  /*4830*/  @P0 BRA `(.L_x_20847) ;  /* 0x0000000000780947 */ /* 0x008fea0003800000 */
[C---:B------:R-:W-:Y:S01]  /*4840*/  IADD3 R21, PT, PT, R41.reuse, -0x1, RZ ;  /* 0xffffffff29157810 */ /* 0x040fe20007ffe0ff */
[----:B------:R-:W-:Y:S01]  /*4850*/  VIADD R23, R41, 0x1 ;  /* 0x0000000129177836 */ /* 0x000fe20000000000 */
[----:B-----5:R-:W-:Y:S02]  /*4860*/  PRMT R22, R17, 0x7632, R22 ;  /* 0x0000763211167816 */ /* 0x020fe40000000016 */
[-C--:B------:R-:W-:Y:S02]  /*4870*/  ISETP.GE.AND P6, PT, R21, R52.reuse, PT ;  /* 0x000000341500720c */ /* 0x080fe40003fc6270 */
[----:B------:R-:W-:Y:S02]  /*4880*/  ISETP.GE.AND P1, PT, R23, R52, PT ;  /* 0x000000341700720c */ /* 0x000fe40003f26270 */
[C---:B------:R-:W-:Y:S02]  /*4890*/  IADD3 R21, PT, PT, R41.reuse, 0x2, RZ ;  /* 0x0000000229157810 */ /* 0x040fe40007ffe0ff */
[----:B------:R-:W-:-:S02]  /*48a0*/  IADD3 R23, PT, PT, R41, 0x3, RZ ;  /* 0x0000000329177810 */ /* 0x000fc40007ffe0ff */
        /* <DEDUP_REMOVED lines=23> */
.L_x_20847:
[----:B------:R-:W-:Y:S05]  /*4a20*/  BSYNC.RECONVERGENT B2 ;  /* 0x0000000000027941 */ /* 0x000fea0003800200 */
.L_x_20846:
        /* <DEDUP_REMOVED lines=8> */
[C---:B------:R-:W-:Y:S01]  /*4ab0*/  VIADD R17, R41.reuse, 0xffffffff ;  /* 0xffffffff29117836 */ /* 0x040fe20000000000 */
[----:B------:R-:W-:Y:S02]  /*4ac0*/  IADD3 R21, PT, PT, R41, 0x1, RZ ;  /* 0x0000000129157810 */ /* 0x000fe40007ffe0ff */
[----:B-----5:R-:W-:Y:S02]  /*4ad0*/  PRMT R18, R13, 0x7632, R18 ;  /* 0x000076320d127816 */ /* 0x020fe40000000012 */
[-C--:B------:R-:W-:Y:S02]  /*4ae0*/  ISETP.GE.AND P6, PT, R17, R52.reuse, PT ;  /* 0x000000341100720c */ /* 0x080fe40003fc6270 */
[----:B------:R-:W-:Y:S02]  /*4af0*/  IADD3 R17, PT, PT, R41, 0x2, RZ ;  /* 0x0000000229117810 */ /* 0x000fe40007ffe0ff */
[----:B------:R-:W-:Y:S02]  /*4b00*/  ISETP.GE.AND P1, PT, R21, R52, PT ;  /* 0x000000341500720c */ /* 0x000fe40003f26270 */
[----:B------:R-:W-:-:S02]  /*4b10*/  IADD3 R21, PT, PT, R41, 0x3, RZ ;  /* 0x0000000329157810 */ /* 0x000fc40007ffe0ff */
[-C--:B------:R-:W-:Y:S01]  /*4b20*/  ISETP.GE.AND P2, PT, R17, R52.reuse, PT ;  /* 0x000000341100720c */ /* 0x080fe20003f46270 */
[----:B------:R-:W-:Y:S01]  /*4b30*/  VIADD R17, R41, 0xfffffffe ;  /* 0xfffffffe29117836 */ /* 0x000fe20000000000 */
[-C--:B------:R-:W-:Y:S02]  /*4b40*/  ISETP.GE.AND P3, PT, R21, R52.reuse, PT ;  /* 0x000000341500720c */ /* 0x080fe40003f66270 */
[----:B------:R-:W-:Y:S02]  /*4b50*/  IADD3 R21, PT, PT, R41, 0x4, RZ ;  /* 0x0000000429157810 */ /* 0x000fe40007ffe0ff */
[----:B------:R-:W-:Y:S02]  /*4b60*/  PRMT R16, R14, 0x7632, R16 ;  /* 0x000076320e107816 */ /* 0x000fe40000000010 */
[----:B------:R-:W-:Y:S02]  /*4b70*/  ISETP.GE.AND P5, PT, R17, R52, PT ;  /* 0x000000341100720c */ /* 0x000fe40003fa6270 */
[----:B------:R-:W-:-:S02]  /*4b80*/  SEL R13, R13, RZ, !P6 ;  /* 0x000000ff0d0d7207 */ /* 0x000fc40007000000 */
[----:B------:R-:W-:Y:S02]  /*4b90*/  SEL R14, R14, RZ, !P1 ;  /* 0x000000ff0e0e7207 */ /* 0x000fe40004800000 */
[-C--:B------:R-:W-:Y:S02]  /*4ba0*/  ISETP.GE.AND P4, PT, R21, R52.reuse, PT ;  /* 0x000000341500720c */ /* 0x080fe40003f86270 */
        /* <DEDUP_REMOVED lines=14> */
.L_x_20849:
[----:B------:R-:W-:Y:S05]  /*4c90*/  BSYNC.RECONVERGENT B2 ;  /* 0x0000000000027941 */ /* 0x000fea0003800200 */
.L_x_20848:
[----:B------:R-:W-:Y:S02]  /*4ca0*/  HFMA2 R22, R44, R19, R22 ;  /* 0x000000132c167231 */ /* 0x000fe40000000016 */
[----:B-----5:R-:W-:Y:S01]  /*4cb0*/  HMUL2 R13, R42, R13 ;  /* 0x0000000d2a0d7232 */ /* 0x020fe20000000000 */
[----:B------:R2:W5:Y:S01]  /*4cc0*/  LDG.E.128.CONSTANT R16, desc[UR8][R54.64+0x400] ;  /* 0x0004000836107981 */ /* 0x000562000c1e9d00 */
[----:B------:R-:W-:Y:S02]  /*4cd0*/  BSSY.RECONVERGENT B2, `(.L_x_20850) ;  /* 0x0000023000027945 */ /* 0x000fe40003800200 */
[----:B------:R-:W-:Y:S02]  /*4ce0*/  HFMA2 R12, R45, R12, R13 ;  /* 0x0000000c2d0c7231 */ /* 0x000fe4000000000d */
[--C-:B------:R-:W-:Y:S02]  /*4cf0*/  HADD2.F32 R13, -RZ, R22.reuse.H0_H0 ;  /* 0x20000016ff0d7230 */ /* 0x100fe40000004100 */
[----:B------:R-:W-:Y:S01]  /*4d00*/  HADD2.F32 R20, -RZ, R22.H1_H1 ;  /* 0x30000016ff147230 */ /* 0x000fe20000004100 */
        /* <DEDUP_REMOVED lines=9> */
[----:B------:R-:W-:Y:S02]  /*4da0*/  ISETP.GE.AND P1, PT, R21, R52, PT ;  /* 0x000000341500720c */ /* 0x000fe40003f26270 */
[----:B------:R-:W-:-:S04]  /*4db0*/  IADD3 R21, PT, PT, R41, 0x2, RZ ;  /* 0x0000000229157810 */ /* 0x000fc80007ffe0ff */
[----:B------:R-:W-:Y:S02]  /*4dc0*/  ISETP.GE.AND P2, PT, R21, R52, PT ;  /* 0x000000341500720c */ /* 0x000fe40003f46270 */
[C---:B------:R-:W-:Y:S02]  /*4dd0*/  PRMT R21, R18.reuse, 0x7632, R21 ;  /* 0x0000763212157816 */ /* 0x040fe40000000015 */
[----:B------:R-:W-:Y:S02]  /*4de0*/  SEL R18, R18, RZ, !P1 ;  /* 0x000000ff12127207 */ /* 0x000fe40004800000 */
[----:B------:R-:W-:-:S04]  /*4df0*/  SEL R21, R21, RZ, !P2 ;  /* 0x000000ff15157207 */ /* 0x000fc80005000000 */
        /* <DEDUP_REMOVED lines=8> */
[----:B------:R-:W-:Y:S02]  /*4e80*/  IADD3 R21, PT, PT, R41, -0x2, RZ ;  /* 0xfffffffe29157810 */ /* 0x000fe40007ffe0ff */
[----:B------:R-:W-:-:S02]  /*4e90*/  ISETP.GE.AND P1, PT, R43, R52, PT ;  /* 0x000000342b00720c */ /* 0x000fc40003f26270 */
[----:B------:R-:W-:Y:S02]  /*4ea0*/  ISETP.GE.AND P2, PT, R21, R52, PT ;  /* 0x000000341500720c */ /* 0x000fe40003f46270 */
[C---:B------:R-:W-:Y:S02]  /*4eb0*/  PRMT R21, R16.reuse, 0x7632, R21 ;  /* 0x0000763210157816 */ /* 0x040fe40000000015 */
[----:B------:R-:W-:Y:S02]  /*4ec0*/  SEL R16, R16, RZ, !P1 ;  /* 0x000000ff10107207 */ /* 0x000fe40004800000 */
[----:B------:R-:W-:Y:S02]  /*4ed0*/  SEL R21, R21, RZ, !P2 ;  /* 0x000000ff15157207 */ /* 0x000fe40005000000 */
[----:B------:R-:W-:Y:S02]  /*4ee0*/  PRMT R19, R19, 0x5410, R22 ;  /* 0x0000541013137816 */ /* 0x000fe40000000016 */
[----:B------:R-:W-:-:S07]  /*4ef0*/  PRMT R16, R16, 0x5410, R21 ;  /* 0x0000541010107816 */ /* 0x000fce0000000015 */
.L_x_20851:
[----:B------:R-:W-:Y:S05]  /*4f00*/  BSYNC.RECONVERGENT B2 ;  /* 0x0000000000027941 */ /* 0x000fea0003800200 */
.L_x_20850:
[----:B------:R-:W-:Y:S01]  /*4f10*/  FADD.FTZ R13, R13, R20 ;  /* 0x000000140d0d7221 */ /* 0x000fe20000010000 */
[----:B-----5:R-:W-:Y:S01]  /*4f20*/  HMUL2 R17, R42, R17 ;  /* 0x000000112a117232 */ /* 0x020fe20000000000 */
[----:B------:R3:W5:Y:S01]  /*4f30*/  LDG.E.128.CONSTANT R20, desc[UR8][R54.64+0x600] ;  /* 0x0006000836147981 */ /* 0x000762000c1e9d00 */
[----:B------:R-:W-:Y:S01]  /*4f40*/  BSSY.RECONVERGENT B2, `(.L_x_20852) ;  /* 0x0000024000027945 */ /* 0x000fe20003800200 */
[----:B------:R-:W-:Y:S02]  /*4f50*/  HFMA2 R12, R47, R14, R12 ;  /* 0x0000000e2f0c7231 */ /* 0x000fe4000000000c */
[----:B------:R-:W-:Y:S01]  /*4f60*/  FADD.FTZ R38, R38, R13 ;  /* 0x0000000d26267221 */ /* 0x000fe20000010000 */
[----:B------:R-:W-:-:S04]  /*4f70*/  HFMA2 R17, R45, R16, R17 ;  /* 0x000000102d117231 */ /* 0x000fc80000000011 */
[----:B------:R-:W-:Y:S01]  /*4f80*/  HFMA2 R18, R47, R18, R17 ;  /* 0x000000122f127231 */ /* 0x000fe20000000011 */
[----:B---3--:R-:W-:Y:S06]  /*4f90*/  @P0 BRA `(.L_x_20853) ;  /* 0x0000000000780947 */ /* 0x008fec0003800000 */
        /* <DEDUP_REMOVED lines=8> */
[-C--:B------:R-:W-:Y:S02]  /*5020*/  ISETP.GE.AND P1, PT, R13, R52.reuse, PT ;  /* 0x000000340d00720c */ /* 0x080fe40003f26270 */
[----:B------:R-:W-:Y:S02]  /*5030*/  IADD3 R13, PT, PT, R41, 0x2, RZ ;  /* 0x00000002290d7810 */ /* 0x000fe40007ffe0ff */
[----:B------:R-:W-:Y:S02]  /*5040*/  PRMT R14, R23, 0x7632, R14 ;  /* 0x00007632170e7816 */ /* 0x000fe4000000000e */
[----:B------:R-:W-:-:S02]  /*5050*/  ISETP.GE.AND P2, PT, R13, R52, PT ;  /* 0x000000340d00720c */ /* 0x000fc40003f46270 */
[C---:B------:R-:W-:Y:S02]  /*5060*/  PRMT R13, R22.reuse, 0x7632, R13 ;  /* 0x00007632160d7816 */ /* 0x040fe4000000000d */
[----:B------:R-:W-:Y:S02]  /*5070*/  SEL R22, R22, RZ, !P1 ;  /* 0x000000ff16167207 */ /* 0x000fe40004800000 */
[----:B------:R-:W-:Y:S02]  /*5080*/  SEL R13, R13, RZ, !P2 ;  /* 0x000000ff0d0d7207 */ /* 0x000fe40005000000 */
[----:B------:R-:W-:Y:S02]  /*5090*/  ISETP.GE.AND P1, PT, R43, R52, PT ;  /* 0x000000342b00720c */ /* 0x000fe40003f26270 */
[----:B------:R-:W-:Y:S01]  /*50a0*/  PRMT R22, R22, 0x5410, R13 ;  /* 0x0000541016167816 */ /* 0x000fe2000000000d */
[----:B------:R-:W-:-:S05]  /*50b0*/  VIADD R13, R41, 0x3 ;  /* 0x00000003290d7836 */ /* 0x000fca0000000000 */
[-C--:B------:R-:W-:Y:S02]  /*50c0*/  ISETP.GE.AND P3, PT, R13, R52.reuse, PT ;  /* 0x000000340d00720c */ /* 0x080fe40003f66270 */
[----:B------:R-:W-:Y:S02]  /*50d0*/  IADD3 R13, PT, PT, R41, 0x4, RZ ;  /* 0x00000004290d7810 */ /* 0x000fe40007ffe0ff */
[----:B------:R-:W-:Y:S02]  /*50e0*/  SEL R23, R23, RZ, !P3 ;  /* 0x000000ff17177207 */ /* 0x000fe40005800000 */
[----:B------:R-:W-:Y:S02]  /*50f0*/  ISETP.GE.AND P4, PT, R13, R52, PT ;  /* 0x000000340d00720c */ /* 0x000fe40003f86270 */
[----:B------:R-:W-:Y:S02]  /*5100*/  IADD3 R13, PT, PT, R41, -0x2, RZ ;  /* 0xfffffffe290d7810 */ /* 0x000fe40007ffe0ff */
[----:B------:R-:W-:-:S02]  /*5110*/  SEL R14, R14, RZ, !P4 ;  /* 0x000000ff0e0e7207 */ /* 0x000fc40006000000 */
[----:B------:R-:W-:Y:S02]  /*5120*/  ISETP.GE.AND P2, PT, R13, R52, PT ;  /* 0x000000340d00720c */ /* 0x000fe40003f46270 */
[C---:B------:R-:W-:Y:S02]  /*5130*/  PRMT R13, R20.reuse, 0x7632, R13 ;  /* 0x00007632140d7816 */ /* 0x040fe4000000000d */
[----:B------:R-:W-:Y:S02]  /*5140*/  SEL R20, R20, RZ, !P1 ;  /* 0x000000ff14147207 */ /* 0x000fe40004800000 */
[----:B------:R-:W-:Y:S02]  /*5150*/  SEL R13, R13, RZ, !P2 ;  /* 0x000000ff0d0d7207 */ /* 0x000fe40005000000 */
[----:B------:R-:W-:Y:S02]  /*5160*/  PRMT R23, R23, 0x5410, R14 ;  /* 0x0000541017177816 */ /* 0x000fe4000000000e */
[----:B------:R-:W-:-:S07]  /*5170*/  PRMT R20, R20, 0x5410, R13 ;  /* 0x0000541014147816 */ /* 0x000fce000000000d */
.L_x_20853:
[----:B------:R-:W-:Y:S05]  /*5180*/  BSYNC.RECONVERGENT B2 ;  /* 0x0000000000027941 */ /* 0x000fea0003800200 */
.L_x_20852:
[----:B------:R-:W-:Y:S02]  /*5190*/  HFMA2 R16, R44, R15, R12 ;  /* 0x0000000f2c107231 */ /* 0x000fe4000000000c */
[----:B-----5:R-:W-:Y:S01]  /*51a0*/  HMUL2 R21, R42, R21 ;  /* 0x000000152a157232 */ /* 0x020fe20000000000 */
[----:B------:R3:W5:Y:S01]  /*51b0*/  LDG.E.128.CONSTANT R12, desc[UR8][R54.64+0x800] ;  /* 0x00080008360c7981 */ /* 0x000762000c1e9d00 */
[----:B------:R-:W-:Y:S02]  /*51c0*/  HFMA2 R19, R44, R19, R18 ;  /* 0x000000132c137231 */ /* 0x000fe40000000012 */
        /* <DEDUP_REMOVED lines=34> */
.L_x_20855:
[----:B------:R-:W-:Y:S05]  /*53f0*/  BSYNC.RECONVERGENT B2 ;  /* 0x0000000000027941 */ /* 0x000fea0003800200 */
.L_x_20854:
[----:B-----5:R-:W-:Y:S02]  /*5400*/  HMUL2 R17, R42, R13 ;  /* 0x0000000d2a117232 */ /* 0x020fe40000000000 */
[----:B------:R-:W-:Y:S02]  /*5410*/  HADD2.F32 R13, -RZ, R16.H0_H0 ;  /* 0x20000010ff0d7230 */ /* 0x000fe40000004100 */
[----:B------:R-:W-:Y:S02]  /*5420*/  HFMA2 R22, R44, R23, R22 ;  /* 0x000000172c167231 */ /* 0x000fe40000000016 */
[----:B------:R-:W-:Y:S02]  /*5430*/  HADD2.F32 R16, -RZ, R16.H1_H1 ;  /* 0x30000010ff107230 */ /* 0x000fe40000004100 */
[----:B------:R-:W-:Y:S02]  /*5440*/  HFMA2 R17, R45, R12, R17 ;  /* 0x0000000c2d117231 */ /* 0x000fe40000000011 */
[----:B------:R-:W-:-:S02]  /*5450*/  HADD2.F32 R12, -RZ, R19.H0_H0 ;  /* 0x20000013ff0c7230 */ /* 0x000fc40000004100 */
[----:B------:R-:W-:Y:S01]  /*5460*/  FADD.FTZ R16, R13, R16 ;  /* 0x000000100d107221 */ /* 0x000fe20000010000 */
[----:B------:R-:W-:Y:S02]  /*5470*/  HADD2.F32 R13, -RZ, R19.H1_H1 ;  /* 0x30000013ff0d7230 */ /* 0x000fe40000004100 */
[----:B------:R-:W-:Y:S02]  /*5480*/  HFMA2 R17, R47, R14, R17 ;  /* 0x0000000e2f117231 */ /* 0x000fe40000000011 */
[----:B------:R-:W-:Y:S02]  /*5490*/  FADD.FTZ R37, R37, R16 ;  /* 0x0000001025257221 */ /* 0x000fe40000010000 */
[----:B------:R-:W-:Y:S02]  /*54a0*/  HFMA2 R15, R44, R15, R17 ;  /* 0x0000000f2c0f7231 */ /* 0x000fe40000000011 */
[----:B------:R4:W5:Y:S01]  /*54b0*/  LDG.E.128.CONSTANT R16, desc[UR8][R54.64+0xa00] ;  /* 0x000a000836107981 */ /* 0x000962000c1e9d00 */
[----:B------:R-:W-:Y:S04]  /*54c0*/  BSSY.RECONVERGENT B2, `(.L_x_20856) ;  /* 0x0000020000027945 */ /* 0x000fe80003800200 */
        /* <DEDUP_REMOVED lines=21> */
[C---:B------:R-:W-:Y:S02]  /*5620*/  PRMT R14, R16.reuse, 0x7632, R14 ;  /* 0x00007632100e7816 */ /* 0x040fe4000000000e */
[-C--:B------:R-:W-:Y:S02]  /*5630*/  ISETP.GE.AND P4, PT, R21, R52.reuse, PT ;  /* 0x000000341500720c */ /* 0x080fe40003f86270 */
[----:B------:R-:W-:Y:S02]  /*5640*/  IADD3 R21, PT, PT, R41, -0x2, RZ ;  /* 0xfffffffe29157810 */ /* 0x000fe40007ffe0ff */
[----:B------:R-:W-:Y:S02]  /*5650*/  SEL R16, R16, RZ, !P1 ;  /* 0x000000ff10107207 */ /* 0x000fe40004800000 */
[----:B------:R-:W-:-:S02]  /*5660*/  ISETP.GE.AND P2, PT, R21, R52, PT ;  /* 0x000000341500720c */ /* 0x000fc40003f46270 */
[----:B------:R-:W-:Y:S02]  /*5670*/  SEL R19, R19, RZ, !P3 ;  /* 0x000000ff13137207 */ /* 0x000fe40005800000 */
[----:B------:R-:W-:Y:S02]  /*5680*/  SEL R20, R20, RZ, !P4 ;  /* 0x000000ff14147207 */ /* 0x000fe40006000000 */
[----:B------:R-:W-:Y:S02]  /*5690*/  SEL R21, R14, RZ, !P2 ;  /* 0x000000ff0e157207 */ /* 0x000fe40005000000 */
[----:B------:R-:W-:Y:S02]  /*56a0*/  PRMT R19, R19, 0x5410, R20 ;  /* 0x0000541013137816 */ /* 0x000fe40000000014 */
[----:B------:R-:W-:-:S07]  /*56b0*/  PRMT R16, R16, 0x5410, R21 ;  /* 0x0000541010107816 */ /* 0x000fce0000000015 */
.L_x_20857:
[----:B------:R-:W-:Y:S05]  /*56c0*/  BSYNC.RECONVERGENT B2 ;  /* 0x0000000000027941 */ /* 0x000fea0003800200 */
.L_x_20856:
[----:B-----5:R-:W-:Y:S02]  /*56d0*/  HMUL2 R20, R42, R17 ;  /* 0x000000112a147232 */ /* 0x020fe40000000000 */
[--C-:B------:R-:W-:Y:S02]  /*56e0*/  HADD2.F32 R14, -RZ, R22.reuse.H0_H0 ;  /* 0x20000016ff0e7230 */ /* 0x100fe40000004100 */
[----:B------:R-:W-:Y:S01]  /*56f0*/  FADD.FTZ R13, R12, R13 ;  /* 0x0000000d0c0d7221 */ /* 0x000fe20000010000 */
[----:B------:R-:W-:Y:S02]  /*5700*/  HADD2.F32 R17, -RZ, R22.H1_H1 ;  /* 0x30000016ff117230 */ /* 0x000fe40000004100 */
[----:B------:R-:W-:Y:S02]  /*5710*/  HFMA2 R20, R45, R16, R20 ;  /* 0x000000102d147231 */ /* 0x000fe40000000014 */
[--C-:B------:R-:W-:Y:S02]  /*5720*/  HADD2.F32 R12, -RZ, R15.reuse.H1_H1 ;  /* 0x3000000fff0c7230 */ /* 0x100fe40000004100 */
[----:B------:R-:W-:Y:S01]  /*5730*/  FADD.FTZ R36, R36, R13 ;  /* 0x0000000d24247221 */ /* 0x000fe20000010000 */
[----:B------:R-:W-:Y:S01]  /*5740*/  FADD.FTZ R14, R14, R17 ;  /* 0x000000110e0e7221 */ /* 0x000fe20000010000 */
[----:B------:R-:W-:Y:S01]  /*5750*/  HADD2.F32 R17, -RZ, R15.H0_H0 ;  /* 0x2000000fff117230 */ /* 0x000fe20000004100 */
[----:B------:R-:W-:Y:S01]  /*5760*/  BSSY.RECONVERGENT B2, `(.L_x_20858) ;  /* 0x0000024000027945 */ /* 0x000fe20003800200 */
[----:B------:R-:W-:-:S02]  /*5770*/  HFMA2 R22, R47, R18, R20 ;  /* 0x000000122f167231 */ /* 0x000fc40000000014 */
[----:B------:R-:W-:Y:S01]  /*5780*/  FADD.FTZ R35, R35, R14 ;  /* 0x0000000e23237221 */ /* 0x000fe20000010000 */
[----:B------:R-:W-:Y:S02]  /*5790*/  FADD.FTZ R17, R17, R12 ;  /* 0x0000000c11117221 */ /* 0x000fe40000010000 */
[----:B------:R0:W5:Y:S01]  /*57a0*/  LDG.E.128.CONSTANT R12, desc[UR8][R54.64+0xc00] ;  /* 0x000c0008360c7981 */ /* 0x000162000c1e9d00 */
[----:B------:R-:W-:Y:S05]  /*57b0*/  @P0 BRA `(.L_x_20859) ;  /* 0x0000000000780947 */ /* 0x000fea0003800000 */
[C---:B------:R-:W-:Y:S01]  /*57c0*/  VIADD R21, R41.reuse, 0xffffffff ;  /* 0xffffffff29157836 */ /* 0x040fe20000000000 */
[-C--:B------:R-:W-:Y:S02]  /*57d0*/  ISETP.GE.AND P2, PT, R41, R52.reuse, PT ;  /* 0x000000342900720c */ /* 0x080fe40003f46270 */
        /* <DEDUP_REMOVED lines=11> */
[----:B------:R-:W-:Y:S02]  /*5890*/  IADD3 R21, PT, PT, R41, 0x4, RZ ;  /* 0x0000000429157810 */ /* 0x000fe40007ffe0ff */
[-C--:B------:R-:W-:Y:S02]  /*58a0*/  ISETP.GE.AND P1, PT, R43, R52.reuse, PT ;  /* 0x000000342b00720c */ /* 0x080fe40003f26270 */
[-C--:B------:R-:W-:Y:S01]  /*58b0*/  ISETP.GE.AND P6, PT, R21, R52.reuse, PT ;  /* 0x000000341500720c */ /* 0x080fe20003fc6270 */
[----:B------:R-:W-:Y:S01]  /*58c0*/  VIADD R21, R41, 0xfffffffe ;  /* 0xfffffffe29157836 */ /* 0x000fe20000000000 */
[----:B------:R-:W-:Y:S02]  /*58d0*/  PRMT R16, R12, 0x7632, R16 ;  /* 0x000076320c107816 */ /* 0x000fe40000000010 */
[----:B------:R-:W-:Y:S02]  /*58e0*/  PRMT R18, R14, 0x7632, R18 ;  /* 0x000076320e127816 */ /* 0x000fe40000000012 */
[----:B------:R-:W-:-:S02]  /*58f0*/  ISETP.GE.AND P2, PT, R21, R52, PT ;  /* 0x000000341500720c */ /* 0x000fc40003f46270 */
        /* <DEDUP_REMOVED lines=10> */
.L_x_20859:
[----:B------:R-:W-:Y:S05]  /*59a0*/  BSYNC.RECONVERGENT B2 ;  /* 0x0000000000027941 */ /* 0x000fea0003800200 */
.L_x_20858:
[----:B------:R-:W-:Y:S01]  /*59b0*/  FADD.FTZ R34, R34, R17 ;  /* 0x0000001122227221 */ /* 0x000fe20000010000 */
[----:B------:R-:W-:Y:S02]  /*59c0*/  HFMA2 R22, R44, R19, R22 ;  /* 0x000000132c167231 */ /* 0x000fe40000000016 */
[----:B------:R0:W5:Y:S02]  /*59d0*/  LDG.E.128.CONSTANT R16, desc[UR8][R54.64+0xe00] ;  /* 0x000e000836107981 */ /* 0x000164000c1e9d00 */
[----:B-----5:R-:W-:Y:S01]  /*59e0*/  HMUL2 R13, R42, R13 ;  /* 0x0000000d2a0d7232 */ /* 0x020fe20000000000 */
[----:B------:R-:W-:Y:S03]  /*59f0*/  BSSY.RECONVERGENT B2, `(.L_x_20860) ;  /* 0x0000021000027945 */ /* 0x000fe60003800200 */
        /* <DEDUP_REMOVED lines=18> */
[----:B------:R-:W-:Y:S02]  /*5b20*/  PRMT R18, R18, 0x5410, R13 ;  /* 0x0000541012127816 */ /* 0x000fe4000000000d */
[----:B------:R-:W-:-:S04]  /*5b30*/  IADD3 R13, PT, PT, R41, 0x3, RZ ;  /* 0x00000003290d7810 */ /* 0x000fc80007ffe0ff */
[----:B------:R-:W-:Y:S01]  /*5b40*/  ISETP.GE.AND P3, PT, R13, R52, PT ;  /* 0x000000340d00720c */ /* 0x000fe20003f66270 */
[----:B------:R-:W-:-:S03]  /*5b50*/  VIADD R13, R41, 0x4 ;  /* 0x00000004290d7836 */ /* 0x000fc60000000000 */
        /* <DEDUP_REMOVED lines=9> */
[----:B------:R-:W-:-:S07]  /*5bf0*/  PRMT R16, R16, 0x5410, R13 ;  /* 0x0000541010107816 */ /* 0x000fce000000000d */
.L_x_20861:
[----:B------:R-:W-:Y:S05]  /*5c00*/  BSYNC.RECONVERGENT B2 ;  /* 0x0000000000027941 */ /* 0x000fea0003800200 */
.L_x_20860:
[----:B------:R-:W-:Y:S02]  /*5c10*/  HMUL2 R17, R42, R17 ;  /* 0x000000112a117232 */ /* 0x000fe40000000000 */
[----:B------:R-:W-:Y:S02]  /*5c20*/  HADD2.F32 R13, -RZ, R22.H1_H1 ;  /* 0x30000016ff0d7230 */ /* 0x000fe40000004100 */
[----:B------:R-:W-:Y:S02]  /*5c30*/  HFMA2 R12, R47, R14, R12 ;  /* 0x0000000e2f0c7231 */ /* 0x000fe4000000000c */
[----:B------:R-:W-:Y:S02]  /*5c40*/  HFMA2 R17, R45, R16, R17 ;  /* 0x000000102d117231 */ /* 0x000fe40000000011 */
[----:B------:R-:W-:-:S05]  /*5c50*/  HADD2.F32 R16, -RZ, R22.H0_H0 ;  /* 0x20000016ff107230 */ /* 0x000fca0000004100 */
[----:B------:R-:W-:Y:S01]  /*5c60*/  FADD.FTZ R16, R16, R13 ;  /* 0x0000000d10107221 */ /* 0x000fe20000010000 */
[----:B------:R-:W-:Y:S02]  /*5c70*/  HFMA2 R22, R47, R18, R17 ;  /* 0x000000122f167231 */ /* 0x000fe40000000011 */
[C---:B------:R-:W-:Y:S02]  /*5c80*/  HFMA2 R17, R44.reuse, R15, R12 ;  /* 0x0000000f2c117231 */ /* 0x040fe4000000000c */
[----:B------:R0:W5:Y:S01]  /*5c90*/  LDG.E.128.CONSTANT R12, desc[UR8][R54.64+0x1000] ;  /* 0x00100008360c7981 */ /* 0x000162000c1e9d00 */
[----:B------:R-:W-:Y:S01]  /*5ca0*/  BSSY.RECONVERGENT B2, `(.L_x_20862) ;  /* 0x0000021000027945 */ /* 0x000fe20003800200 */
[----:B------:R-:W-:-:S03]  /*5cb0*/  HFMA2 R19, R44, R19, R22 ;  /* 0x000000132c137231 */ /* 0x000fc60000000016 */
[----:B------:R-:W-:Y:S05]  /*5cc0*/  @P0 BRA `(.L_x_20863) ;  /* 0x0000000000780947 */ /* 0x000fea0003800000 */
[C---:B------:R-:W-:Y:S02]  /*5cd0*/  IADD3 R21, PT, PT, R41.reuse, -0x1, RZ ;  /* 0xffffffff29157810 */ /* 0x040fe40007ffe0ff */
[-C--:B------:R-:W-:Y:S02]  /*5ce0*/  ISETP.GE.AND P2, PT, R41, R52.reuse, PT ;  /* 0x000000342900720c */ /* 0x080fe40003f46270 */
[-C--:B------:R-:W-:Y:S02]  /*5cf0*/  ISETP.GE.AND P1, PT, R21, R52.reuse, PT ;  /* 0x000000341500720c */ /* 0x080fe40003f26270 */
[----:B------:R-:W-:Y:S02]  /*5d00*/  IADD3 R21, PT, PT, R41, 0x1, RZ ;  /* 0x0000000129157810 */ /* 0x000fe40007ffe0ff */
[----:B-----5:R-:W-:Y:S02]  /*5d10*/  PRMT R18, R13, 0x7632, R18 ;  /* 0x000076320d127816 */ /* 0x020fe40000000012 */
[----:B------:R-:W-:-:S02]  /*5d20*/  ISETP.GE.AND P3, PT, R21, R52, PT ;  /* 0x000000341500720c */ /* 0x000fc40003f66270 */
[----:B------:R-:W-:Y:S02]  /*5d30*/  IADD3 R21, PT, PT, R41, 0x2, RZ ;  /* 0x0000000229157810 */ /* 0x000fe40007ffe0ff */
[----:B------:R-:W-:Y:S02]  /*5d40*/  SEL R18, R18, RZ, !P2 ;  /* 0x000000ff12127207 */ /* 0x000fe40005000000 */
[-C--:B------:R-:W-:Y:S01]  /*5d50*/  ISETP.GE.AND P4, PT, R21, R52.reuse, PT ;  /* 0x000000341500720c */ /* 0x080fe20003f86270 */
[----:B------:R-:W-:Y:S01]  /*5d60*/  VIADD R21, R41, 0x3 ;  /* 0x0000000329157836 */ /* 0x000fe20000000000 */
[----:B------:R-:W-:Y:S02]  /*5d70*/  SEL R13, R13, RZ, !P1 ;  /* 0x000000ff0d0d7207 */ /* 0x000fe40004800000 */
[----:B------:R-:W-:Y:S02]  /*5d80*/  PRMT R20, R14, 0x7632, R20 ;  /* 0x000076320e147816 */ /* 0x000fe40000000014 */
[----:B------:R-:W-:-:S02]  /*5d90*/  ISETP.GE.AND P5, PT, R21, R52, PT ;  /* 0x000000341500720c */ /* 0x000fc40003fa6270 */
[----:B------:R-:W-:Y:S02]  /*5da0*/  IADD3 R21, PT, PT, R41, 0x4, RZ ;  /* 0x0000000429157810 */ /* 0x000fe40007ffe0ff */
[----:B------:R-:W-:Y:S02]  /*5db0*/  PRMT R13, R13, 0x5410, R18 ;  /* 0x000054100d0d7816 */ /* 0x000fe40000000012 */
[-C--:B------:R-:W-:Y:S02]  /*5dc0*/  ISETP.GE.AND P6, PT, R21, R52.reuse, PT ;  /* 0x000000341500720c */ /* 0x080fe40003fc6270 */
[----:B------:R-:W-:Y:S02]  /*5dd0*/  IADD3 R21, PT, PT, R41, -0x2, RZ ;  /* 0xfffffffe29157810 */ /* 0x000fe40007ffe0ff */
[-C--:B------:R-:W-:Y:S02]  /*5de0*/  ISETP.GE.AND P1, PT, R43, R52.reuse, PT ;  /* 0x000000342b00720c */ /* 0x080fe40003f26270 */
[----:B------:R-:W-:-:S02]  /*5df0*/  ISETP.GE.AND P2, PT, R21, R52, PT ;  /* 0x000000341500720c */ /* 0x000fc40003f46270 */
        /* <DEDUP_REMOVED lines=11> */
.L_x_20863:
[----:B------:R-:W-:Y:S05]  /*5eb0*/  BSYNC.RECONVERGENT B2 ;  /* 0x0000000000027941 */ /* 0x000fea0003800200 */
.L_x_20862:
[----:B-----5:R-:W-:Y:S02]  /*5ec0*/  HMUL2 R13, R42, R13 ;  /* 0x0000000d2a0d7232 */ /* 0x020fe40000000000 */
[----:B------:R-:W-:Y:S01]  /*5ed0*/  FADD.FTZ R33, R33, R16 ;  /* 0x0000001021217221 */ /* 0x000fe20000010000 */
[--C-:B------:R-:W-:Y:S02]  /*5ee0*/  HADD2.F32 R16, -RZ, R19.reuse.H0_H0 ;  /* 0x20000013ff107230 */ /* 0x100fe40000004100 */
[----:B------:R-:W-:Y:S02]  /*5ef0*/  HADD2.F32 R19, -RZ, R19.H1_H1 ;  /* 0x30000013ff137230 */ /* 0x000fe40000004100 */
[----:B------:R-:W-:Y:S02]  /*5f00*/  HFMA2 R18, R45, R12, R13 ;  /* 0x0000000c2d127231 */ /* 0x000fe4000000000d */
[--C-:B------:R-:W-:Y:S02]  /*5f10*/  HADD2.F32 R13, -RZ, R17.reuse.H0_H0 ;  /* 0x20000011ff0d7230 */ /* 0x100fe40000004100 */
[----:B------:R-:W-:-:S05]  /*5f20*/  HADD2.F32 R12, -RZ, R17.H1_H1 ;  /* 0x30000011ff0c7230 */ /* 0x000fca0000004100 */
[----:B------:R-:W-:Y:S01]  /*5f30*/  FADD.FTZ R13, R13, R12 ;  /* 0x0000000c0d0d7221 */ /* 0x000fe20000010000 */
[----:B------:R-:W-:Y:S01]  /*5f40*/  FADD.FTZ R12, R16, R19 ;  /* 0x00000013100c7221 */ /* 0x000fe20000010000 */
[----:B------:R-:W-:Y:S02]  /*5f50*/  HFMA2 R22, R47, R14, R18 ;  /* 0x0000000e2f167231 */ /* 0x000fe40000000012 */
        /* <DEDUP_REMOVED lines=9> */
[----:B------:R-:W-:Y:S01]  /*5ff0*/  ISETP.GE.AND P3, PT, R21, R52, PT ;  /* 0x000000341500720c */ /* 0x000fe20003f66270 */
[----:B------:R-:W-:Y:S01]  /*6000*/  VIADD R21, R41, 0x2 ;  /* 0x0000000229157836 */ /* 0x000fe20000000000 */
[----:B------:R-:W-:-:S02]  /*6010*/  SEL R14, R14, RZ, !P2 ;  /* 0x000000ff0e0e7207 */ /* 0x000fc40005000000 */
[----:B------:R-:W-:Y:S02]  /*6020*/  SEL R17, R17, RZ, !P1 ;  /* 0x000000ff11117207 */ /* 0x000fe40004800000 */
[-C--:B------:R-:W-:Y:S02]  /*6030*/  ISETP.GE.AND P4, PT, R21, R52.reuse, PT ;  /* 0x000000341500720c */ /* 0x080fe40003f86270 */
[----:B------:R-:W-:Y:S02]  /*6040*/  IADD3 R21, PT, PT, R41, 0x3, RZ ;  /* 0x0000000329157810 */ /* 0x000fe40007ffe0ff */
[----:B------:R-:W-:Y:S02]  /*6050*/  PRMT R20, R18, 0x7632, R20 ;  /* 0x0000763212147816 */ /* 0x000fe40000000014 */
        /* <DEDUP_REMOVED lines=18> */
.L_x_20865:
[----:B------:R-:W-:Y:S05]  /*6180*/  BSYNC.RECONVERGENT B2 ;  /* 0x0000000000027941 */ /* 0x000fea0003800200 */
.L_x_20864:
[----:B------:R0:W5:Y:S02]  /*6190*/  LDG.E.128.CONSTANT R20, desc[UR8][R54.64+0x1400] ;  /* 0x0014000836147981 */ /* 0x000164000c1e9d00 */
[----:B-----5:R-:W-:Y:S01]  /*61a0*/  HMUL2 R17, R42, R17 ;  /* 0x000000112a117232 */ /* 0x020fe20000000000 */
[----:B------:R-:W-:Y:S01]  /*61b0*/  BSSY.RECONVERGENT B2, `(.L_x_20866) ;  /* 0x0000025000027945 */ /* 0x000fe20003800200 */
[----:B------:R-:W-:Y:S01]  /*61c0*/  FADD.FTZ R31, R31, R12 ;  /* 0x0000000c1f1f7221 */ /* 0x000fe20000010000 */
[----:B------:R-:W-:Y:S02]  /*61d0*/  HADD2.F32 R12, -RZ, R15.H0_H0 ;  /* 0x2000000fff0c7230 */ /* 0x000fe40000004100 */
[----:B------:R-:W-:Y:S01]  /*61e0*/  FADD.FTZ R32, R32, R13 ;  /* 0x0000000d20207221 */ /* 0x000fe20000010000 */
[----:B------:R-:W-:Y:S02]  /*61f0*/  HFMA2 R16, R45, R16, R17 ;  /* 0x000000102d107231 */ /* 0x000fe40000000011 */
[----:B------:R-:W-:Y:S01]  /*6200*/  HADD2.F32 R15, -RZ, R15.H1_H1 ;  /* 0x3000000fff0f7230 */ /* 0x000fe20000004100 */
[----:B0-----:R-:W-:Y:S06]  /*6210*/  @P0 BRA `(.L_x_20867) ;  /* 0x0000000000780947 */ /* 0x001fec0003800000 */
[C---:B------:R-:W-:Y:S02]  /*6220*/  IADD3 R13, PT, PT, R41.reuse, -0x1, RZ ;  /* 0xffffffff290d7810 */ /* 0x040fe40007ffe0ff */
[-C--:B------:R-:W-:Y:S02]  /*6230*/  ISETP.GE.AND P2, PT, R41, R52.reuse, PT ;  /* 0x000000342900720c */ /* 0x080fe40003f46270 */
        /* <DEDUP_REMOVED lines=28> */
.L_x_20867:
[----:B------:R-:W-:Y:S05]  /*6400*/  BSYNC.RECONVERGENT B2 ;  /* 0x0000000000027941 */ /* 0x000fea0003800200 */
.L_x_20866:
[----:B------:R-:W-:Y:S01]  /*6410*/  FADD.FTZ R15, R12, R15 ;  /* 0x0000000f0c0f7221 */ /* 0x000fe20000010000 */
[----:B------:R-:W-:Y:S02]  /*6420*/  HFMA2 R21, R42, R21, -RZ ;  /* 0x000000152a157231 */ /* 0x000fe400001000ff */
[----:B------:R-:W-:Y:S02]  /*6430*/  HFMA2 R16, R47, R18, R16 ;  /* 0x000000122f107231 */ /* 0x000fe40000000010 */
        /* <DEDUP_REMOVED lines=21> */
[----:B------:R-:W-:Y:S02]  /*6590*/  ISETP.GE.AND P1, PT, R43, R52, PT ;  /* 0x000000342b00720c */ /* 0x000fe40003f26270 */
        /* <DEDUP_REMOVED lines=14> */
.L_x_20869:
[----:B------:R-:W-:Y:S05]  /*6680*/  BSYNC.RECONVERGENT B2 ;  /* 0x0000000000027941 */ /* 0x000fea0003800200 */
.L_x_20868:
        /* <DEDUP_REMOVED lines=38> */
.L_x_20871:
[----:B------:R-:W-:Y:S05]  /*68f0*/  BSYNC.RECONVERGENT B2 ;  /* 0x0000000000027941 */ /* 0x000fea0003800200 */
.L_x_20870:
[----:B------:R0:W5:Y:S02]  /*6900*/  LDG.E.128.CONSTANT R20, desc[UR8][R54.64+0x1a00] ;  /* 0x001a000836147981 */ /* 0x000164000c1e9d00 */
[----:B-----5:R-:W-:Y:S01]  /*6910*/  HMUL2 R17, R42, R17 ;  /* 0x000000112a117232 */ /* 0x020fe20000000000 */
[----:B------:R-:W-:Y:S03]  /*6920*/  BSSY.RECONVERGENT B2, `(.L_x_20872) ;  /* 0x0000021000027945 */ /* 0x000fe60003800200 */
[----:B------:R-:W-:Y:S01]  /*6930*/  HFMA2 R16, R45, R16, R17 ;  /* 0x000000102d107231 */ /* 0x000fe20000000011 */
[----:B------:R-:W-:Y:S06]  /*6940*/  @P0 BRA `(.L_x_20873) ;  /* 0x0000000000780947 */ /* 0x000fec0003800000 */
[----:B------:R-:W-:Y:S02]  /*6950*/  IADD3 R17, PT, PT, R41, -0x2, RZ ;  /* 0xfffffffe29117810 */ /* 0x000fe40007ffe0ff */
[-C--:B------:R-:W-:Y:S02]  /*6960*/  ISETP.GE.AND P0, PT, R43, R52.reuse, PT ;  /* 0x000000342b00720c */ /* 0x080fe40003f06270 */
[-C--:B------:R-:W-:Y:S02]  /*6970*/  ISETP.GE.AND P1, PT, R17, R52.reuse, PT ;  /* 0x000000341100720c */ /* 0x080fe40003f26270 */
[----:B------:R-:W-:Y:S02]  /*6980*/  IADD3 R17, PT, PT, R41, -0x1, RZ ;  /* 0xffffffff29117810 */ /* 0x000fe40007ffe0ff */
        /* <DEDUP_REMOVED lines=8> */
[-C--:B------:R-:W-:Y:S02]  /*6a10*/  ISETP.GE.AND P3, PT, R41, R52.reuse, PT ;  /* 0x000000342900720c */ /* 0x080fe40003f66270 */
[-C--:B------:R-:W-:Y:S01]  /*6a20*/  ISETP.GE.AND P0, PT, R17, R52.reuse, PT ;  /* 0x000000341100720c */ /* 0x080fe20003f06270 */
[----:B------:R-:W-:Y:S01]  /*6a30*/  VIADD R17, R41, 0x2 ;  /* 0x0000000229117836 */ /* 0x000fe20000000000 */
[----:B------:R-:W-:Y:S02]  /*6a40*/  SEL R46, R43, RZ, !P3 ;  /* 0x000000ff2b2e7207 */ /* 0x000fe40005800000 */
[----:B------:R-:W-:Y:S02]  /*6a50*/  IADD3 R43, PT, PT, R41, 0x4, RZ ;  /* 0x00000004292b7810 */ /* 0x000fe40007ffe0ff */
[----:B------:R-:W-:Y:S02]  /*6a60*/  ISETP.GE.AND P1, PT, R17, R52, PT ;  /* 0x000000341100720c */ /* 0x000fe40003f26270 */
[----:B------:R-:W-:-:S02]  /*6a70*/  IADD3 R17, PT, PT, R41, 0x3, RZ ;  /* 0x0000000329117810 */ /* 0x000fc40007ffe0ff */
[----:B------:R-:W-:Y:S02]  /*6a80*/  PRMT R21, R21, 0x5410, R46 ;  /* 0x0000541015157816 */ /* 0x000fe4000000002e */
[-C--:B------:R-:W-:Y:S02]  /*6a90*/  ISETP.GE.AND P2, PT, R17, R52.reuse, PT ;  /* 0x000000341100720c */ /* 0x080fe40003f46270 */
[C---:B------:R-:W-:Y:S02]  /*6aa0*/  PRMT R17, R22.reuse, 0x7632, R17 ;  /* 0x0000763216117816 */ /* 0x040fe40000000011 */
[----:B------:R-:W-:Y:S02]  /*6ab0*/  SEL R22, R22, RZ, !P0 ;  /* 0x000000ff16167207 */ /* 0x000fe40004000000 */
[----:B------:R-:W-:Y:S02]  /*6ac0*/  SEL R17, R17, RZ, !P1 ;  /* 0x000000ff11117207 */ /* 0x000fe40004800000 */
[----:B------:R-:W-:-:S02]  /*6ad0*/  ISETP.GE.AND P0, PT, R43, R52, PT ;  /* 0x000000342b00720c */ /* 0x000fc40003f06270 */
[--C-:B------:R-:W-:Y:S02]  /*6ae0*/  PRMT R22, R22, 0x5410, R17.reuse ;  /* 0x0000541016167816 */ /* 0x100fe40000000011 */
[C---:B------:R-:W-:Y:S02]  /*6af0*/  PRMT R17, R23.reuse, 0x7632, R17 ;  /* 0x0000763217117816 */ /* 0x040fe40000000011 */
[----:B------:R-:W-:Y:S02]  /*6b00*/  SEL R23, R23, RZ, !P2 ;  /* 0x000000ff17177207 */ /* 0x000fe40005000000 */
[----:B------:R-:W-:-:S04]  /*6b10*/  SEL R46, R17, RZ, !P0 ;  /* 0x000000ff112e7207 */ /* 0x000fc80004000000 */
[----:B------:R-:W-:-:S07]  /*6b20*/  PRMT R23, R23, 0x5410, R46 ;  /* 0x0000541017177816 */ /* 0x000fce000000002e */
.L_x_20873:
[----:B------:R-:W-:Y:S05]  /*6b30*/  BSYNC.RECONVERGENT B2 ;  /* 0x0000000000027941 */ /* 0x000fea0003800200 */
.L_x_20872:
[----:B------:R-:W-:Y:S02]  /*6b40*/  HFMA2 R21, R42, R21, -RZ ;  /* 0x000000152a157231 */ /* 0x000fe400001000ff */
[----:B------:R-:W-:Y:S02]  /*6b50*/  HADD2.F32 R17, -RZ, R12.H1_H1 ;  /* 0x3000000cff117230 */ /* 0x000fe40000004100 */
[----:B------:R-:W-:Y:S02]  /*6b60*/  HFMA2 R18, R47, R18, R16 ;  /* 0x000000122f127231 */ /* 0x000fe40000000010 */
[----:B------:R-:W-:Y:S02]  /*6b70*/  HADD2.F32 R16, -RZ, R12.H0_H0 ;  /* 0x2000000cff107230 */ /* 0x000fe40000004100 */
[----:B------:R-:W-:Y:S02]  /*6b80*/  HFMA2 R14, R44, R15, R14 ;  /* 0x0000000f2c0e7231 */ /* 0x000fe4000000000e */
[----:B------:R-:W-:-:S02]  /*6b90*/  HADD2.F32 R12, -RZ, R13.H0_H0 ;  /* 0x2000000dff0c7230 */ /* 0x000fc40000004100 */
[----:B------:R-:W-:Y:S02]  /*6ba0*/  HADD2.F32 R13, -RZ, R13.H1_H1 ;  /* 0x3000000dff0d7230 */ /* 0x000fe40000004100 */
[----:B------:R-:W-:Y:S01]  /*6bb0*/  FADD.FTZ R16, R16, R17 ;  /* 0x0000001110107221 */ /* 0x000fe20000010000 */
[----:B------:R-:W-:Y:S02]  /*6bc0*/  HADD2.F32 R15, -RZ, R14.H0_H0 ;  /* 0x2000000eff0f7230 */ /* 0x000fe40000004100 */
[----:B------:R-:W-:Y:S02]  /*6bd0*/  HFMA2 R21, R45, R20, R21 ;  /* 0x000000142d157231 */ /* 0x000fe40000000015 */
[----:B------:R-:W-:Y:S02]  /*6be0*/  HFMA2 R18, R44, R19, R18 ;  /* 0x000000132c127231 */ /* 0x000fe40000000012 */
[----:B------:R-:W-:Y:S02]  /*6bf0*/  HADD2.F32 R14, -RZ, R14.H1_H1 ;  /* 0x3000000eff0e7230 */ /* 0x000fe40000004100 */
[----:B------:R-:W-:Y:S01]  /*6c00*/  FADD.FTZ R13, R12, R13 ;  /* 0x0000000d0c0d7221 */ /* 0x000fe20000010000 */
[----:B------:R-:W-:Y:S01]  /*6c10*/  FADD.FTZ R29, R29, R16 ;  /* 0x000000101d1d7221 */ /* 0x000fe20000010000 */
[----:B------:R-:W-:-:S02]  /*6c20*/  HFMA2 R22, R47, R22, R21 ;  /* 0x000000162f167231 */ /* 0x000fc40000000015 */
[----:B------:R-:W-:Y:S01]  /*6c30*/  FADD.FTZ R14, R15, R14 ;  /* 0x0000000e0f0e7221 */ /* 0x000fe20000010000 */
[----:B------:R-:W-:Y:S01]  /*6c40*/  FADD.FTZ R28, R28, R13 ;  /* 0x0000000d1c1c7221 */ /* 0x000fe20000010000 */
[--C-:B------:R-:W-:Y:S02]  /*6c50*/  HADD2.F32 R17, -RZ, R18.reuse.H0_H0 ;  /* 0x20000012ff117230 */ /* 0x100fe40000004100 */
[----:B------:R-:W-:Y:S01]  /*6c60*/  FADD.FTZ R27, R27, R14 ;  /* 0x0000000e1b1b7221 */ /* 0x000fe20000010000 */
[----:B------:R-:W-:Y:S02]  /*6c70*/  HADD2.F32 R18, -RZ, R18.H1_H1 ;  /* 0x30000012ff127230 */ /* 0x000fe40000004100 */
[----:B------:R-:W-:-:S03]  /*6c80*/  HFMA2 R22, R44, R23, R22 ;  /* 0x000000172c167231 */ /* 0x000fc60000000016 */
[----:B------:R-:W-:Y:S02]  /*6c90*/  FADD.FTZ R17, R17, R18 ;  /* 0x0000001211117221 */ /* 0x000fe40000010000 */
[--C-:B------:R-:W-:Y:S02]  /*6ca0*/  HADD2.F32 R19, -RZ, R22.reuse.H0_H0 ;  /* 0x20000016ff137230 */ /* 0x100fe40000004100 */
[----:B------:R-:W-:Y:S01]  /*6cb0*/  FADD.FTZ R26, R26, R17 ;  /* 0x000000111a1a7221 */ /* 0x000fe20000010000 */
[----:B------:R-:W-:-:S05]  /*6cc0*/  HADD2.F32 R22, -RZ, R22.H1_H1 ;  /* 0x30000016ff167230 */ /* 0x000fca0000004100 */
[----:B------:R-:W-:-:S04]  /*6cd0*/  FADD.FTZ R22, R19, R22 ;  /* 0x0000001613167221 */ /* 0x000fc80000010000 */
[----:B------:R-:W-:-:S07]  /*6ce0*/  FADD.FTZ R25, R25, R22 ;  /* 0x0000001619197221 */ /* 0x000fce0000010000 */
.L_x_20845:
[----:B------:R-:W-:Y:S05]  /*6cf0*/  BSYNC.RECONVERGENT B0 ;  /* 0x0000000000007941 */ /* 0x000fea0003800200 */
.L_x_20844:
[----:B------:R-:W-:Y:S01]  /*6d00*/  IADD3 R12, PT, PT, R11, 0x3, RZ ;  /* 0x000000030b0c7810 */ /* 0x000fe20007ffe0ff */
[----:B------:R-:W-:Y:S01]  /*6d10*/  VIADD R41, R41, 0x80 ;  /* 0x0000008029297836 */ /* 0x000fe20000000000 */
[----:B------:R-:W-:Y:S02]  /*6d20*/  IADD3 R6, P1, PT, R6, 0x10, RZ ;  /* 0x0000001006067810 */ /* 0x000fe40007f3e0ff */
[----:B------:R-:W-:Y:S02]  /*6d30*/  ISETP.GE.AND P0, PT, R12, R7, PT ;  /* 0x000000070c00720c */ /* 0x000fe40003f06270 */
[----:B------:R-:W-:Y:S02]  /*6d40*/  IADD3 R24, PT, PT, R24, 0x4, RZ ;  /* 0x0000000418187810 */ /* 0x000fe40007ffe0ff */
[----:B------:R-:W-:Y:S02]  /*6d50*/  IADD3 R11, PT, PT, R11, 0x4, RZ ;  /* 0x000000040b0b7810 */ /* 0x000fe40007ffe0ff */
[----:B-1----:R-:W-:-:S02]  /*6d60*/  IADD3 R4, PT, PT, R4, 0x200, RZ ;  /* 0x0000020004047810 */ /* 0x002fc40007ffe0ff */
[----:B------:R-:W-:Y:S02]  /*6d70*/  IADD3 R10, PT, PT, R10, 0x80, RZ ;  /* 0x000000800a0a7810 */ /* 0x000fe40007ffe0ff */
[----:B------:R-:W-:-:S03]  /*6d80*/  IADD3.X R5, PT, PT, RZ, R5, RZ, P1, !PT ;  /* 0x00000005ff057210 */ /* 0x000fc60000ffe4ff */
[----:B------:R-:W-:Y:S05]  /*6d90*/  @!P0 BRA `(.L_x_20874) ;  /* 0xffffffd400a88947 */ /* 0x000fea000383ffff */
.L_x_20843:
[----:B------:R-:W-:Y:S05]  /*6da0*/  BSYNC.RECONVERGENT B1 ;  /* 0x0000000000017941 */ /* 0x000fea0003800200 */
.L_x_20842:
[----:B------:R-:W1:Y:S01]  /*6db0*/  SHFL.BFLY PT, R3, R38, 0x2, 0x1f ;  /* 0x0c401f0026037f89 */ /* 0x000e6200000e0000 */
[----:B------:R-:W0:Y:S01]  /*6dc0*/  S2UR UR5, SR_CgaCtaId ;  /* 0x00000000000579c3 */ /* 0x000e220000008800 */
[C---:B------:R-:W-:Y:S01]  /*6dd0*/  LOP3.LUT R19, R9.reuse, 0x3c0, RZ, 0xc0, !PT ;  /* 0x000003c009137812 */ /* 0x040fe200078ec0ff */
[----:B------:R-:W-:Y:S01]  /*6de0*/  UMOV UR4, 0x400 ;  /* 0x0000040000047882 */ /* 0x000fe20000000000 */
[----:B------:R-:W2:Y:S01]  /*6df0*/  SHFL.BFLY PT, R14, R27, 0x2, 0x1f ;  /* 0x0c401f001b0e7f89 */ /* 0x000ea200000e0000 */
        /* <DEDUP_REMOVED lines=14> */
[----:B0-----:R-:W-:-:S02]  /*6ee0*/  ULEA UR4, UR5, UR4, 0x18 ;  /* 0x0000000405047291 */ /* 0x001fc4000f8ec0ff */
[----:B------:R-:W0:Y:S01]  /*6ef0*/  SHFL.BFLY PT, R6, R33, 0x2, 0x1f ;  /* 0x0c401f0021067f89 */ /* 0x000e2200000e0000 */
[----:B--2---:R-:W-:Y:S01]  /*6f00*/  FADD.FTZ R27, R14, R27 ;  /* 0x0000001b0e1b7221 */ /* 0x004fe20000010000 */
[----:B------:R-:W-:Y:S02]  /*6f10*/  LOP3.LUT R14, R9, 0x3, RZ, 0xc0, !PT ;  /* 0x00000003090e7812 */ /* 0x000fe400078ec0ff */
[----:B------:R-:W1:Y:S01]  /*6f20*/  SHFL.BFLY PT, R11, R32, 0x2, 0x1f ;  /* 0x0c401f00200b7f89 */ /* 0x000e6200000e0000 */
[----:B---3--:R-:W-:Y:S01]  /*6f30*/  FADD.FTZ R37, R0, R37 ;  /* 0x0000002500257221 */ /* 0x008fe20000010000 */
[----:B------:R-:W-:Y:S02]  /*6f40*/  ISETP.NE.AND P2, PT, R14, RZ, PT ;  /* 0x000000ff0e00720c */ /* 0x000fe40003f45270 */
[----:B------:R-:W2:Y:S01]  /*6f50*/  SHFL.BFLY PT, R10, R31, 0x2, 0x1f ;  /* 0x0c401f001f0a7f89 */ /* 0x000ea200000e0000 */
[----:B----4-:R-:W-:Y:S01]  /*6f60*/  FADD.FTZ R36, R5, R36 ;  /* 0x0000002405247221 */ /* 0x010fe20000010000 */
[----:B------:R-:W-:-:S02]  /*6f70*/  ISETP.NE.OR P5, PT, R19, 0x40, P2 ;  /* 0x000000401300780c */ /* 0x000fc400017a5670 */
[----:B------:R-:W3:Y:S01]  /*6f80*/  SHFL.BFLY PT, R13, R30, 0x2, 0x1f ;  /* 0x0c401f001e0d7f89 */ /* 0x000ee200000e0000 */
[----:B------:R-:W-:Y:S01]  /*6f90*/  FADD.FTZ R34, R7, R34 ;  /* 0x0000002207227221 */ /* 0x000fe20000010000 */
[----:B------:R-:W-:Y:S02]  /*6fa0*/  LEA R39, R39, UR4, 0x2 ;  /* 0x0000000427277c11 */ /* 0x000fe4000f8e10ff */
[----:B------:R-:W4:Y:S01]  /*6fb0*/  SHFL.BFLY PT, R15, R28, 0x2, 0x1f ;  /* 0x0c401f001c0f7f89 */ /* 0x000f2200000e0000 */
[----:B------:R-:W-:Y:S01]  /*6fc0*/  FADD.FTZ R29, R12, R29 ;  /* 0x0000001d0c1d7221 */ /* 0x000fe20000010000 */
[----:B------:R-:W-:Y:S02]  /*6fd0*/  ISETP.NE.OR P4, PT, R21, 0x20, P2 ;  /* 0x000000201500780c */ /* 0x000fe40001785670 */
        /* <DEDUP_REMOVED lines=54> */
.L_x_20876:
[----:B------:R-:W-:Y:S05]  /*7340*/  BSYNC.RECONVERGENT B0 ;  /* 0x0000000000007941 */ /* 0x000fea0003800200 */
.L_x_20875:
        /* <DEDUP_REMOVED lines=31> */
.L_x_20878:
[----:B------:R-:W-:Y:S05]  /*7540*/  BSYNC.RECONVERGENT B0 ;  /* 0x0000000000007941 */ /* 0x000fea0003800200 */
.L_x_20877:
        /* <DEDUP_REMOVED lines=17> */
.L_x_20880:
[----:B------:R-:W-:Y:S05]  /*7660*/  BSYNC.RECONVERGENT B0 ;  /* 0x0000000000007941 */ /* 0x000fea0003800200 */
.L_x_20879:
        /* <DEDUP_REMOVED lines=31> */
.L_x_20882:
[----:B------:R-:W-:Y:S05]  /*7860*/  BSYNC.RECONVERGENT B0 ;  /* 0x0000000000007941 */ /* 0x000fea0003800200 */
.L_x_20881:
        /* <DEDUP_REMOVED lines=21> */
[----:B------:R-:W-:-:S02]  /*79c0*/  PRMT R11, R31, 0x7632, R11 ;  /* 0x000076321f0b7816 */ /* 0x000fc4000000000b */
        /* <DEDUP_REMOVED lines=24> */
.L_x_20883:
        /* <DEDUP_REMOVED lines=11> */
.L_x_25963:


//--------------------- .text._ZN4vllm25paged_attention_v1_kernelIttLi96ELi32ELi128ELNS_18Fp8KVCacheDataTypeE0ELb1EEEvPT_PKS2_PKT0_S8_ifPKiSA_iPKfiiiSC_SC_iiiii --------------------------
	.section	.text._ZN4vllm25paged_attention_v1_kernelIttLi96ELi32ELi128ELNS_18Fp8KVCacheDataTypeE0ELb1EEEvPT_PKS2_PKT0_S8_ifPKiSA_iPKfiiiSC_SC_iiiii,"ax",@progbits
	.align	128
        .global         _ZN4vllm25paged_attention_v1_kernelIttLi96ELi32ELi128ELNS_18Fp8KVCacheDataTypeE0ELb1EEEvPT_PKS2_PKT0_S8_ifPKiSA_iPKfiiiSC_SC_iiiii
        .type           _ZN4vllm25paged_attention_v1_kernelIttLi96ELi32ELi128ELNS_18Fp8KVCacheDataTypeE0ELb1EEEvPT_PKS2_PKT0_S8_ifPKiSA_iPKfiiiSC_SC_iiiii,@function
        .size           _ZN4vllm25paged_attention_v1_kernelIttLi96ELi32ELi128ELNS_18Fp8KVCacheDataTypeE0ELb1EEEvPT_PKS2_PKT0_S8_ifPKiSA_iPKfiiiSC_SC_iiiii,(.L_x_25964 - _ZN4vllm25paged_attention_v1_kernelIttLi96ELi32ELi128ELNS_18Fp8KVCacheDataTypeE0ELb1EEEvPT_PKS2_PKT0_S8_ifPKiSA_iPKfiiiSC_SC_iiiii)
        .other          _ZN4vllm25paged_attention_v1_kernelIttLi96ELi32ELi128ELNS_18Fp8KVCacheDataTypeE0ELb1EEEvPT_PKS2_PKT0_S8_ifPKiSA_iPKfiiiSC_SC_iiiii,@"STO_CUDA_ENTRY STV_DEFAULT"
_ZN4vllm25paged_attention_v1_kernelIttLi96ELi32ELi128ELNS_18Fp8KVCacheDataTypeE0ELb1EEEvPT_PKS2_PKT0_S8_ifPKiSA_iPKfiiiSC_SC_iiiii:
.text._ZN4vllm25paged_attention_v1_kernelIttLi96ELi32ELi128ELNS_18Fp8KVCacheDataTypeE0ELb1EEEvPT_PKS2_PKT0_S8_ifPKiSA_iPKfiiiSC_SC_iiiii:
        /* <DEDUP_REMOVED lines=13> */
[----:B------:R-:W0:Y:S06]  /*00d0*/  LDCU UR13, c[0x0][0x3a4] ;  /* 0x00007480ff0d77ac */ /* 0x000e2c0008000800 */
[----:B------:R-:W4:Y:S01]  /*00e0*/  LDC R20, c[0x0][0x3f8] ;  /* 0x0000fe00ff147b82 */ /* 0x000f220000000800 */
        /* <DEDUP_REMOVED lines=24> */
[----:B------:R-:W-:Y:S01]  /*0270*/  BSSY.RECONVERGENT B0, `(.L_x_20884) ;  /* 0x0000204000007945 */ /* 0x000fe20003800200 */
[----:B------:R-:W-:Y:S01]  /*0280*/  MOV R48, 0xff7fffff ;  /* 0xff7fffff00307802 */ /* 0x000fe20000000f00 */
[----:B------:R-:W1:Y:S01]  /*0290*/  @!P1 S2R R16, SR_CgaCtaId ;  /* 0x0000000000109919 */ /* 0x000e620000008800 */
[----:B---3--:R-:W3:Y:S01]  /*02a0*/  MUFU.RCP R0, R0 ;  /* 0x0000000000007308 */ /* 0x008ee20000001000 */
[----:B0-----:R-:W-:Y:S02]  /*02b0*/  IABS R2, R40 ;  /* 0x0000002800027213 */ /* 0x001fe40000000000 */
[----:B---3--:R-:W-:-:S05]  /*02c0*/  IADD3 R10, PT, PT, R0, 0xffffffe, RZ ;  /* 0x0ffffffe000a7810 */ /* 0x008fca0007ffe0ff */
[----:B------:R0:W3:Y:S02]  /*02d0*/  F2I.FTZ.U32.TRUNC.NTZ R11, R10 ;  /* 0x0000000a000b7305 */ /* 0x0000e4000021f000 */
[----:B0-----:R-:W-:Y:S01]  /*02e0*/  MOV R10, RZ ;  /* 0x000000ff000a7202 */ /* 0x001fe20000000f00 */
[----:B---3--:R-:W-:-:S04]  /*02f0*/  IMAD.MOV R12, RZ, RZ, -R11 ;  /* 0x000000ffff0c7224 */ /* 0x008fc800078e0a0b */
        /* <DEDUP_REMOVED lines=26> */
[----:B---3--:R-:W-:Y:S01]  /*04a0*/  VIADD R2, R14, 0xffffffe ;  /* 0x0ffffffe0e027836 */ /* 0x008fe20000000000 */
[----:B------:R-:W-:-:S06]  /*04b0*/  IABS R14, R41 ;  /* 0x00000029000e7213 */ /* 0x000fcc0000000000 */
[----:B------:R3:W2:Y:S01]  /*04c0*/  F2I.FTZ.U32.TRUNC.NTZ R3, R2 ;  /* 0x0000000200037305 */ /* 0x0006a2000021f000 */
[----:B0-----:R-:W-:Y:S01]  /*04d0*/  HFMA2 R12, -RZ, RZ, 0, 0 ;  /* 0x00000000ff0c7431 */ /* 0x001fe200000001ff */
[----:B-1----:R-:W-:Y:S02]  /*04e0*/  IADD3 R15, PT, PT, RZ, -R13, RZ ;  /* 0x8000000dff0f7210 */ /* 0x002fe40007ffe0ff */
[----:B---3--:R-:W-:-:S03]  /*04f0*/  MOV R2, RZ ;  /* 0x000000ff00027202 */ /* 0x008fc60000000f00 */
[----:B------:R-:W-:-:S04]  /*0500*/  IMAD R15, R15, R18, RZ ;  /* 0x000000120f0f7224 */ /* 0x000fc800078e02ff */
[----:B------:R-:W-:Y:S01]  /*0510*/  IMAD.HI.U32 R13, R13, R15, R12 ;  /* 0x0000000f0d0d7227 */ /* 0x000fe200078e000c */
[----:B------:R-:W-:-:S03]  /*0520*/  IADD3 R15, PT, PT, RZ, -R11, RZ ;  /* 0x8000000bff0f7210 */ /* 0x000fc60007ffe0ff */
[----:B--2---:R-:W-:Y:S02]  /*0530*/  IMAD R11, R3, R0, RZ ;  /* 0x00000000030b7224 */ /* 0x004fe400078e02ff */
[----:B------:R-:W-:-:S03]  /*0540*/  IMAD.HI.U32 R13, R13, R14, RZ ;  /* 0x0000000e0d0d7227 */ /* 0x000fc600078e00ff */
[----:B------:R-:W-:Y:S01]  /*0550*/  IADD3 R17, PT, PT, RZ, -R11, RZ ;  /* 0x8000000bff117210 */ /* 0x000fe20007ffe0ff */
[----:B------:R-:W-:-:S04]  /*0560*/  IMAD R11, R13, R15, R14 ;  /* 0x0000000f0d0b7224 */ /* 0x000fc800078e020e */
[----:B------:R-:W-:Y:S01]  /*0570*/  IMAD.HI.U32 R2, R3, R17, R2 ;  /* 0x0000001103027227 */ /* 0x000fe200078e0002 */
[----:B------:R-:W-:-:S13]  /*0580*/  ISETP.GT.U32.AND P3, PT, R18, R11, PT ;  /* 0x0000000b1200720c */ /* 0x000fda0003f64070 */
[----:B------:R-:W-:Y:S01]  /*0590*/  @!P3 IMAD.IADD R11, R11, 0x1, -R18 ;  /* 0x000000010b0bb824 */ /* 0x000fe200078e0a12 */
[----:B------:R-:W-:Y:S02]  /*05a0*/  @!P3 IADD3 R13, PT, PT, R13, 0x1, RZ ;  /* 0x000000010d0db810 */ /* 0x000fe40007ffe0ff */
[----:B------:R-:W-:Y:S02]  /*05b0*/  ISETP.NE.AND P3, PT, R10, RZ, PT ;  /* 0x000000ff0a00720c */ /* 0x000fe40003f65270 */
[----:B------:R-:W-:Y:S02]  /*05c0*/  ISETP.GE.U32.AND P2, PT, R11, R18, PT ;  /* 0x000000120b00720c */ /* 0x000fe40003f46070 */
[----:B------:R-:W-:-:S04]  /*05d0*/  LOP3.LUT R11, R41, R10, RZ, 0x3c, !PT ;  /* 0x0000000a290b7212 */ /* 0x000fc800078e3cff */
[----:B------:R-:W-:-:S07]  /*05e0*/  ISETP.GE.AND P4, PT, R11, RZ, PT ;  /* 0x000000ff0b00720c */ /* 0x000fce0003f86270 */
[----:B------:R-:W-:Y:S01]  /*05f0*/  @P2 IADD3 R13, PT, PT, R13, 0x1, RZ ;  /* 0x000000010d0d2810 */ /* 0x000fe20007ffe0ff */
[----:B------:R-:W-:-:S05]  /*0600*/  VIADD R12, R53, 0xffffffff ;  /* 0xffffffff350c7836 */ /* 0x000fca0000000000 */
[----:B------:R-:W-:Y:S02]  /*0610*/  IABS R15, R12 ;  /* 0x0000000c000f7213 */ /* 0x000fe40000000000 */
[----:B------:R-:W-:-:S03]  /*0620*/  LOP3.LUT R12, R12, R9, RZ, 0x3c, !PT ;  /* 0x000000090c0c7212 */ /* 0x000fc600078e3cff */
[----:B------:R-:W-:Y:S01]  /*0630*/  IMAD.HI.U32 R14, R2, R15, RZ ;  /* 0x0000000f020e7227 */ /* 0x000fe200078e00ff */
[----:B------:R-:W-:-:S04]  /*0640*/  ISETP.GE.AND P2, PT, R12, RZ, PT ;  /* 0x000000ff0c00720c */ /* 0x000fc80003f46270 */
[----:B------:R-:W-:-:S05]  /*0650*/  IADD3 R3, PT, PT, RZ, -R14, RZ ;  /* 0x8000000eff037210 */ /* 0x000fca0007ffe0ff */
[----:B------:R-:W-:Y:S01]  /*0660*/  IMAD R15, R0, R3, R15 ;  /* 0x00000003000f7224 */ /* 0x000fe200078e020f */
[----:B------:R-:W-:-:S04]  /*0670*/  @!P1 MOV R3, 0x400 ;  /* 0x0000040000039802 */ /* 0x000fc80000000f00 */
[----:B------:R-:W-:Y:S02]  /*0680*/  ISETP.GT.U32.AND P0, PT, R0, R15, PT ;  /* 0x0000000f0000720c */ /* 0x000fe40003f04070 */
[----:B------:R-:W-:-:S04]  /*0690*/  @!P1 LEA R3, R16, R3, 0x18 ;  /* 0x0000000310039211 */ /* 0x000fc800078ec0ff */
[----:B------:R-:W-:Y:S02]  /*06a0*/  @!P1 LEA R11, R42, R3, 0x4 ;  /* 0x000000032a0b9211 */ /* 0x000fe400078e20ff */
[----:B------:R-:W-:Y:S02]  /*06b0*/  MOV R3, R13 ;  /* 0x0000000d00037202 */ /* 0x000fe40000000f00 */
[----:B------:R-:W-:Y:S02]  /*06c0*/  IADD3 R13, PT, PT, R53, 0x1f, RZ ;  /* 0x0000001f350d7810 */ /* 0x000fe40007ffe0ff */
[----:B------:R-:W-:Y:S01]  /*06d0*/  @!P4 IADD3 R3, PT, PT, RZ, -R3, RZ ;  /* 0x80000003ff03c210 */ /* 0x000fe20007ffe0ff */
[----:B------:R-:W-:Y:S01]  /*06e0*/  @!P0 IMAD.IADD R15, R15, 0x1, -R0 ;  /* 0x000000010f0f8824 */ /* 0x000fe200078e0a00 */
[----:B------:R-:W-:Y:S01]  /*06f0*/  @!P3 LOP3.LUT R3, RZ, R10, RZ, 0x33, !PT ;  /* 0x0000000aff03b212 */ /* 0x000fe200078e33ff */
[----:B------:R-:W-:Y:S01]  /*0700*/  @!P0 VIADD R14, R14, 0x1 ;  /* 0x000000010e0e8836 */ /* 0x000fe20000000000 */
[----:B------:R-:W-:-:S02]  /*0710*/  SHF.R.S32.HI R10, RZ, 0x1f, R13 ;  /* 0x0000001fff0a7819 */ /* 0x000fc4000001140d */
[----:B------:R-:W-:Y:S02]  /*0720*/  ISETP.GE.AND P4, PT, R20, RZ, PT ;  /* 0x000000ff1400720c */ /* 0x000fe40003f86270 */
[----:B------:R-:W-:Y:S01]  /*0730*/  ISETP.NE.AND P0, PT, R9, RZ, PT ;  /* 0x000000ff0900720c */ /* 0x000fe20003f05270 */
[----:B----4-:R0:W-:Y:S01]  /*0740*/  @!P1 STS.128 [R11], R4 ;  /* 0x000000040b009388 */ /* 0x0101e20000000c00 */
[----:B------:R-:W-:Y:S01]  /*0750*/  BAR.SYNC.DEFER_BLOCKING 0x0 ;  /* 0x0000000000007b1d */ /* 0x000fe20000010000 */
[----:B------:R-:W-:-:S08]  /*0760*/  ISETP.GE.U32.AND P1, PT, R15, R0, PT ;  /* 0x000000000f00720c */ /* 0x000fd00003f26070 */
[----:B------:R-:W-:Y:S02]  /*0770*/  @!P4 IMAD R8, R8, UR4, R3 ;  /* 0x000000040808cc24 */ /* 0x000fe4000f8e0203 */
[----:B------:R-:W-:Y:S01]  /*0780*/  @P4 IMAD R49, R40, UR4, R41 ;  /* 0x0000000428314c24 */ /* 0x000fe2000f8e0229 */
[----:B0-----:R-:W-:Y:S01]  /*0790*/  LEA.HI R5, R10, R13, RZ, 0x5 ;  /* 0x0000000d0a057211 */ /* 0x001fe200078f28ff */
[----:B------:R-:W-:Y:S01]  /*07a0*/  @!P4 IMAD.MOV R7, RZ, RZ, -R8 ;  /* 0x000000ffff07c224 */ /* 0x000fe200078e0a08 */
[----:B------:R-:W-:Y:S01]  /*07b0*/  @P1 IADD3 R14, PT, PT, R14, 0x1, RZ ;  /* 0x000000010e0e1810 */ /* 0x000fe20007ffe0ff */
[----:B------:R-:W-:Y:S01]  /*07c0*/  @P4 IMAD R49, R49, R20, 0x1 ;  /* 0x0000000131314424 */ /* 0x000fe200078e0214 */
[----:B------:R-:W-:Y:S01]  /*07d0*/  SHF.R.S32.HI R5, RZ, 0x5, R5 ;  /* 0x00000005ff057819 */ /* 0x000fe20000011405 */
[----:B------:R-:W-:Y:S01]  /*07e0*/  @!P4 IMAD R49, R20, R7, 0x1 ;  /* 0x000000011431c424 */ /* 0x000fe200078e0207 */
[----:B------:R-:W-:Y:S02]  /*07f0*/  MOV R4, R14 ;  /* 0x0000000e00047202 */ /* 0x000fe40000000f00 */
[----:B------:R-:W-:-:S02]  /*0800*/  ISETP.GE.AND P1, PT, R52, R5, PT ;  /* 0x000000053400720c */ /* 0x000fc40003f26270 */
[----:B------:R-:W-:Y:S02]  /*0810*/  @!P2 IADD3 R4, PT, PT, RZ, -R4, RZ ;  /* 0x80000004ff04a210 */ /* 0x000fe40007ffe0ff */
[----:B------:R-:W-:-:S09]  /*0820*/  @!P0 LOP3.LUT R4, RZ, R9, RZ, 0x33, !PT ;  /* 0x00000009ff048212 */ /* 0x000fd200078e33ff */
[----:B------:R-:W-:Y:S05]  /*0830*/  @P1 BRA `(.L_x_20885) ;  /* 0x00000018009c1947 */ /* 0x000fea0003800000 */
[----:B------:R-:W0:Y:S01]  /*0840*/  LDCU UR4, c[0x0][0x3b8] ;  /* 0x00007700ff0477ac */ /* 0x000e220008000800 */
[----:B------:R-:W1:Y:S01]  /*0850*/  S2UR UR5, SR_CgaCtaId ;  /* 0x00000000000579c3 */ /* 0x000e620000008800 */
[--C-:B------:R-:W-:Y:S01]  /*0860*/  SHF.R.U32.HI R6, RZ, 0x3, R42.reuse ;  /* 0x00000003ff067819 */ /* 0x100fe2000001162a */
[----:B------:R-:W-:Y:S01]  /*0870*/  IMAD.SHL.U32 R11, R52, 0x20, RZ ;  /* 0x00000020340b7824 */ /* 0x000fe200078e00ff */
[----:B------:R-:W2:Y:S01]  /*0880*/  LDCU.64 UR8, c[0x0][0x3a8] ;  /* 0x00007500ff0877ac */ /* 0x000ea20008000a00 */
[----:B------:R-:W-:Y:S02]  /*0890*/  MOV R7, RZ ;  /* 0x000000ff00077202 */ /* 0x000fe40000000f00 */
[----:B------:R-:W-:Y:S02]  /*08a0*/  LOP3.LUT R6, R6, 0x7c, RZ, 0xc0, !PT ;  /* 0x0000007c06067812 */ /* 0x000fe400078ec0ff */
[----:B------:R-:W-:Y:S02]  /*08b0*/  LOP3.LUT R0, R11, 0x1f, R42, 0xf8, !PT ;  /* 0x0000001f0b007812 */ /* 0x000fe400078ef82a */
[----:B------:R-:W-:-:S02]  /*08c0*/  MOV R48, 0xff7fffff ;  /* 0xff7fffff00307802 */ /* 0x000fc40000000f00 */
[----:B------:R-:W-:Y:S01]  /*08d0*/  IADD3 R44, PT, PT, R11, 0x1, RZ ;  /* 0x000000010b2c7810 */ /* 0x000fe20007ffe0ff */
[C---:B------:R-:W-:Y:S01]  /*08e0*/  IMAD.IADD R46, R0.reuse, 0x1, -R53 ;  /* 0x00000001002e7824 */ /* 0x040fe200078e0a35 */
[----:B------:R-:W-:Y:S01]  /*08f0*/  IADD3 R45, PT, PT, R0, 0x1, RZ ;  /* 0x00000001002d7810 */ /* 0x000fe20007ffe0ff */
[----:B0-----:R-:W-:Y:S01]  /*0900*/  IMAD R9, R43, UR4, RZ ;  /* 0x000000042b097c24 */ /* 0x001fe2000f8e02ff */
[----:B------:R-:W-:Y:S02]  /*0910*/  UMOV UR4, 0x400 ;  /* 0x0000040000047882 */ /* 0x000fe40000000000 */
[----:B------:R-:W-:Y:S01]  /*0920*/  UIADD3 UR4, UPT, UPT, UR4, 0xe0, URZ ;  /* 0x000000e004047890 */ /* 0x000fe2000fffe0ff */
[----:B------:R-:W-:Y:S01]  /*0930*/  IMAD.WIDE R6, R9, 0x4, R6 ;  /* 0x0000000409067825 */ /* 0x000fe200078e0206 */
[----:B------:R-:W-:Y:S02]  /*0940*/  LOP3.LUT R9, R42, 0x1f, RZ, 0xc0, !PT ;  /* 0x0000001f2a097812 */ /* 0x000fe400078ec0ff */
[----:B-1----:R-:W-:Y:S01]  /*0950*/  ULEA UR4, UR5, UR4, 0x18 ;  /* 0x0000000405047291 */ /* 0x002fe2000f8ec0ff */
[----:B--2---:R-:W-:-:S02]  /*0960*/  IADD3 R6, P0, PT, R6, UR8, RZ ;  /* 0x0000000806067c10 */ /* 0x004fc4000ff1e0ff */
[----:B------:R-:W-:Y:S02]  /*0970*/  LEA R9, R52, R9, 0x5 ;  /* 0x0000000934097211 */ /* 0x000fe400078e28ff */
[----:B------:R-:W-:Y:S02]  /*0980*/  IADD3.X R7, PT, PT, R7, UR9, RZ, P0, !PT ;  /* 0x0000000907077c10 */ /* 0x000fe400087fe4ff */
[----:B------:R-:W-:-:S07]  /*0990*/  LEA R47, R9, UR4, 0x2 ;  /* 0x00000004092f7c11 */ /* 0x000fce000f8e10ff */
.L_x_20888:
        /* <DEDUP_REMOVED lines=66> */
[----:B------:R-:W4:Y:S01]  /*0dc0*/  LDG.E.128.CONSTANT R20, desc[UR6][R54.64+0x600] ;  /* 0x0006000636147981 */ /* 0x000f22000c1e9d00 */
[----:B0-----:R-:W-:-:S09]  /*0dd0*/  ULEA UR4, UR5, UR4, 0x18 ;  /* 0x0000000405047291 */ /* 0x001fd2000f8ec0ff */
[----:B------:R-:W0:Y:S04]  /*0de0*/  LDS.128 R24, [UR4+0x10] ;  /* 0x00001004ff187984 */ /* 0x000e280008000c00 */
[----:B------:R-:W1:Y:S01]  /*0df0*/  LDS.128 R28, [UR4] ;  /* 0x00000004ff1c7984 */ /* 0x000e620008000c00 */
[----:B0-----:R-:W-:Y:S02]  /*0e00*/  HADD2.F32 R32, -RZ, R24.H0_H0 ;  /* 0x20000018ff207230 */ /* 0x001fe40000004100 */
[--C-:B--2---:R-:W-:Y:S02]  /*0e10*/  HADD2.F32 R33, -RZ, R8.reuse.H0_H0 ;  /* 0x20000008ff217230 */ /* 0x104fe40000004100 */
[----:B------:R-:W-:Y:S02]  /*0e20*/  HADD2.F32 R35, -RZ, R8.H1_H1 ;  /* 0x30000008ff237230 */ /* 0x000fe40000004100 */
[----:B------:R-:W-:-:S02]  /*0e30*/  HADD2.F32 R8, -RZ, R25.H0_H0 ;  /* 0x20000019ff087230 */ /* 0x000fc40000004100 */
[----:B------:R-:W-:Y:S01]  /*0e40*/  FMUL.FTZ R37, R32, R33 ;  /* 0x0000002120257220 */ /* 0x000fe20000410000 */
[----:B------:R-:W-:Y:S02]  /*0e50*/  HADD2.F32 R32, -RZ, R24.H1_H1 ;  /* 0x30000018ff207230 */ /* 0x000fe40000004100 */
[----:B-1----:R-:W-:Y:S02]  /*0e60*/  HADD2.F32 R24, -RZ, R28.H0_H0 ;  /* 0x2000001cff187230 */ /* 0x002fe40000004100 */
[----:B---3--:R-:W-:Y:S02]  /*0e70*/  HADD2.F32 R33, -RZ, R12.H0_H0 ;  /* 0x2000000cff217230 */ /* 0x008fe40000004100 */
[----:B------:R-:W-:Y:S01]  /*0e80*/  FMUL.FTZ R35, R32, R35 ;  /* 0x0000002320237220 */ /* 0x000fe20000410000 */
[----:B------:R-:W-:Y:S02]  /*0e90*/  HADD2.F32 R28, -RZ, R28.H1_H1 ;  /* 0x3000001cff1c7230 */ /* 0x000fe40000004100 */
[----:B------:R-:W-:-:S02]  /*0ea0*/  HADD2.F32 R25, -RZ, R25.H1_H1 ;  /* 0x30000019ff197230 */ /* 0x000fc40000004100 */
[----:B------:R-:W-:Y:S01]  /*0eb0*/  FFMA.FTZ R24, R24, R33, R37 ;  /* 0x0000002118187223 */ /* 0x000fe20000010025 */
[----:B------:R-:W-:-:S05]  /*0ec0*/  HADD2.F32 R33, -RZ, R12.H1_H1 ;  /* 0x3000000cff217230 */ /* 0x000fca0000004100 */
[----:B------:R-:W-:Y:S01]  /*0ed0*/  FFMA.FTZ R12, R28, R33, R35 ;  /* 0x000000211c0c7223 */ /* 0x000fe20000010023 */
[--C-:B------:R-:W-:Y:S02]  /*0ee0*/  HADD2.F32 R33, -RZ, R9.reuse.H0_H0 ;  /* 0x20000009ff217230 */ /* 0x100fe40000004100 */
[----:B------:R-:W-:Y:S02]  /*0ef0*/  HADD2.F32 R28, -RZ, R9.H1_H1 ;  /* 0x30000009ff1c7230 */ /* 0x000fe40000004100 */
[----:B------:R-:W-:Y:S02]  /*0f00*/  HADD2.F32 R9, -RZ, R29.H0_H0 ;  /* 0x2000001dff097230 */ /* 0x000fe40000004100 */
[----:B------:R-:W-:Y:S01]  /*0f10*/  FMUL.FTZ R32, R8, R33 ;  /* 0x0000002108207220 */ /* 0x000fe20000410000 */
[----:B------:R-:W-:Y:S02]  /*0f20*/  HADD2.F32 R8, -RZ, R13.H0_H0 ;  /* 0x2000000dff087230 */ /* 0x000fe40000004100 */
[----:B------:R-:W-:Y:S01]  /*0f30*/  FMUL.FTZ R28, R25, R28 ;  /* 0x0000001c191c7220 */ /* 0x000fe20000410000 */
[----:B------:R-:W-:-:S02]  /*0f40*/  HADD2.F32 R29, -RZ, R29.H1_H1 ;  /* 0x3000001dff1d7230 */ /* 0x000fc40000004100 */
[----:B------:R-:W-:Y:S02]  /*0f50*/  HADD2.F32 R25, -RZ, R26.H0_H0 ;  /* 0x2000001aff197230 */ /* 0x000fe40000004100 */
[----:B------:R-:W-:Y:S01]  /*0f60*/  FFMA.FTZ R9, R9, R8, R32 ;  /* 0x0000000809097223 */ /* 0x000fe20000010020 */
[----:B------:R-:W-:Y:S02]  /*0f70*/  HADD2.F32 R8, -RZ, R13.H1_H1 ;  /* 0x3000000dff087230 */ /* 0x000fe40000004100 */
[--C-:B------:R-:W-:Y:S02]  /*0f80*/  HADD2.F32 R32, -RZ, R10.reuse.H0_H0 ;  /* 0x2000000aff207230 */ /* 0x100fe40000004100 */
[----:B------:R-:W-:Y:S02]  /*0f90*/  HADD2.F32 R33, -RZ, R10.H1_H1 ;  /* 0x3000000aff217230 */ /* 0x000fe40000004100 */
[----:B------:R-:W-:Y:S01]  /*0fa0*/  FFMA.FTZ R13, R29, R8, R28 ;  /* 0x000000081d0d7223 */ /* 0x000fe2000001001c */
[----:B------:R-:W-:-:S02]  /*0fb0*/  HADD2.F32 R28, -RZ, R26.H1_H1 ;  /* 0x3000001aff1c7230 */ /* 0x000fc40000004100 */
[----:B------:R-:W-:Y:S01]  /*0fc0*/  FMUL.FTZ R25, R25, R32 ;  /* 0x0000002019197220 */ /* 0x000fe20000410000 */
[----:B------:R-:W-:Y:S02]  /*0fd0*/  HADD2.F32 R8, -RZ, R30.H0_H0 ;  /* 0x2000001eff087230 */ /* 0x000fe40000004100 */
[----:B------:R-:W-:Y:S02]  /*0fe0*/  HADD2.F32 R10, -RZ, R14.H0_H0 ;  /* 0x2000000eff0a7230 */ /* 0x000fe40000004100 */
[----:B------:R-:W-:Y:S01]  /*0ff0*/  FMUL.FTZ R37, R28, R33 ;  /* 0x000000211c257220 */ /* 0x000fe20000410000 */
[----:B------:R-:W-:Y:S01]  /*1000*/  HADD2.F32 R26, -RZ, R30.H1_H1 ;  /* 0x3000001eff1a7230 */ /* 0x000fe20000004100 */
[----:B------:R-:W2:Y:S01]  /*1010*/  LDG.E.128.CONSTANT R32, desc[UR6][R54.64+0x800] ;  /* 0x0008000636207981 */ /* 0x000ea2000c1e9d00 */
[----:B------:R-:W-:Y:S02]  /*1020*/  HADD2.F32 R29, -RZ, R14.H1_H1 ;  /* 0x3000000eff1d7230 */ /* 0x000fe40000004100 */
[----:B------:R-:W-:Y:S01]  /*1030*/  FFMA.FTZ R25, R8, R10, R25 ;  /* 0x0000000a08197223 */ /* 0x000fe20000010019 */
[----:B------:R-:W-:-:S02]  /*1040*/  HADD2.F32 R8, -RZ, R27.H0_H0 ;  /* 0x2000001bff087230 */ /* 0x000fc40000004100 */
[----:B------:R-:W-:Y:S01]  /*1050*/  FFMA.FTZ R26, R26, R29, R37 ;  /* 0x0000001d1a1a7223 */ /* 0x000fe20000010025 */
[----:B------:R-:W-:-:S05]  /*1060*/  HADD2.F32 R29, -RZ, R11.H0_H0 ;  /* 0x2000000bff1d7230 */ /* 0x000fca0000004100 */
[----:B------:R-:W-:Y:S01]  /*1070*/  FMUL.FTZ R37, R8, R29 ;  /* 0x0000001d08257220 */ /* 0x000fe20000410000 */
[----:B------:R-:W-:Y:S02]  /*1080*/  HADD2.F32 R8, -RZ, R31.H0_H0 ;  /* 0x2000001fff087230 */ /* 0x000fe40000004100 */
[----:B------:R-:W-:-:S05]  /*1090*/  HADD2.F32 R29, -RZ, R15.H0_H0 ;  /* 0x2000000fff1d7230 */ /* 0x000fca0000004100 */
[----:B------:R-:W-:Y:S02]  /*10a0*/  FFMA.FTZ R8, R8, R29, R37 ;  /* 0x0000001d08087223 */ /* 0x000fe40000010025 */
[----:B------:R-:W0:Y:S01]  /*10b0*/  LDS.128 R36, [UR4+0x20] ;  /* 0x00002004ff247984 */ /* 0x000e220008000c00 */
[----:B------:R-:W-:Y:S02]  /*10c0*/  HADD2.F32 R10, -RZ, R11.H1_H1 ;  /* 0x3000000bff0a7230 */ /* 0x000fe40000004100 */
[----:B------:R-:W-:Y:S02]  /*10d0*/  HADD2.F32 R27, -RZ, R27.H1_H1 ;  /* 0x3000001bff1b7230 */ /* 0x000fe40000004100 */
[----:B----4-:R-:W-:-:S03]  /*10e0*/  HADD2.F32 R29, -RZ, R17.H0_H0 ;  /* 0x20000011ff1d7230 */ /* 0x010fc60000004100 */
[----:B------:R-:W-:Y:S01]  /*10f0*/  FMUL.FTZ R27, R27, R10 ;  /* 0x0000000a1b1b7220 */ /* 0x000fe20000410000 */
[--C-:B------:R-:W-:Y:S02]  /*1100*/  HADD2.F32 R28, -RZ, R16.reuse.H0_H0 ;  /* 0x20000010ff1c7230 */ /* 0x100fe40000004100 */
[----:B------:R-:W-:Y:S02]  /*1110*/  HADD2.F32 R15, -RZ, R15.H1_H1 ;  /* 0x3000000fff0f7230 */ /* 0x000fe40000004100 */
[----:B------:R-:W-:Y:S02]  /*1120*/  HADD2.F32 R30, -RZ, R31.H1_H1 ;  /* 0x3000001fff1e7230 */ /* 0x000fe40000004100 */
[----:B------:R-:W-:Y:S02]  /*1130*/  HADD2.F32 R16, -RZ, R16.H1_H1 ;  /* 0x30000010ff107230 */ /* 0x000fe40000004100 */
[----:B------:R-:W-:Y:S02]  /*1140*/  HADD2.F32 R17, -RZ, R17.H1_H1 ;  /* 0x30000011ff117230 */ /* 0x000fe40000004100 */
[----:B------:R-:W-:Y:S01]  /*1150*/  FFMA.FTZ R30, R30, R15, R27 ;  /* 0x0000000f1e1e7223 */ /* 0x000fe2000001001b */
[----:B0-----:R-:W-:-:S05]  /*1160*/  HADD2.F32 R10, -RZ, R37.H0_H0 ;  /* 0x20000025ff0a7230 */ /* 0x001fca0000004100 */
[----:B------:R-:W-:Y:S01]  /*1170*/  FFMA.FTZ R29, R10, R29, R9 ;  /* 0x0000001d0a1d7223 */ /* 0x000fe20000010009 */
[----:B------:R-:W-:Y:S02]  /*1180*/  HADD2.F32 R10, -RZ, R38.H0_H0 ;  /* 0x20000026ff0a7230 */ /* 0x000fe40000004100 */
[----:B------:R-:W-:Y:S02]  /*1190*/  HADD2.F32 R9, -RZ, R18.H0_H0 ;  /* 0x20000012ff097230 */ /* 0x000fe40000004100 */
[----:B------:R-:W-:Y:S02]  /*11a0*/  HADD2.F32 R11, -RZ, R36.H0_H0 ;  /* 0x20000024ff0b7230 */ /* 0x000fe40000004100 */
[----:B------:R-:W-:Y:S02]  /*11b0*/  HADD2.F32 R18, -RZ, R18.H1_H1 ;  /* 0x30000012ff127230 */ /* 0x000fe40000004100 */
[----:B------:R-:W-:Y:S01]  /*11c0*/  FFMA.FTZ R25, R10, R9, R25 ;  /* 0x000000090a197223 */ /* 0x000fe20000010019 */
[----:B------:R-:W-:-:S02]  /*11d0*/  HADD2.F32 R9, -RZ, R38.H1_H1 ;  /* 0x30000026ff097230 */ /* 0x000fc40000004100 */
[----:B------:R-:W-:Y:S01]  /*11e0*/  FFMA.FTZ R28, R11, R28, R24 ;  /* 0x0000001c0b1c7223 */ /* 0x000fe20000010018 */
[----:B------:R-:W-:Y:S02]  /*11f0*/  HADD2.F32 R11, -RZ, R36.H1_H1 ;  /* 0x30000024ff0b7230 */ /* 0x000fe40000004100 */
[----:B------:R-:W-:Y:S02]  /*1200*/  HADD2.F32 R24, -RZ, R37.H1_H1 ;  /* 0x30000025ff187230 */ /* 0x000fe40000004100 */
[----:B------:R-:W-:Y:S01]  /*1210*/  FFMA.FTZ R26, R9, R18, R26 ;  /* 0x00000012091a7223 */ /* 0x000fe2000001001a */
[----:B------:R-:W-:Y:S02]  /*1220*/  HADD2.F32 R27, -RZ, R39.H0_H0 ;  /* 0x20000027ff1b7230 */ /* 0x000fe40000004100 */
[----:B------:R-:W-:Y:S02]  /*1230*/  HADD2.F32 R9, -RZ, R19.H0_H0 ;  /* 0x20000013ff097230 */ /* 0x000fe40000004100 */
[----:B------:R-:W-:Y:S01]  /*1240*/  FFMA.FTZ R16, R11, R16, R12 ;  /* 0x000000100b107223 */ /* 0x000fe2000001000c */
[----:B------:R-:W-:-:S02]  /*1250*/  FFMA.FTZ R24, R24, R17, R13 ;  /* 0x0000001118187223 */ /* 0x000fc4000001000d */
[----:B------:R-:W3:Y:S01]  /*1260*/  LDG.E.128.CONSTANT R12, desc[UR6][R54.64+0xa00] ;  /* 0x000a0006360c7981 */ /* 0x000ee2000c1e9d00 */
[----:B------:R-:W-:-:S03]  /*1270*/  FFMA.FTZ R27, R27, R9, R8 ;  /* 0x000000091b1b7223 */ /* 0x000fc60000010008 */
[----:B------:R-:W0:Y:S01]  /*1280*/  LDS.128 R8, [UR4+0x30] ;  /* 0x00003004ff087984 */ /* 0x000e220008000c00 */
[----:B------:R-:W-:Y:S02]  /*1290*/  HADD2.F32 R18, -RZ, R20.H0_H0 ;  /* 0x20000014ff127230 */ /* 0x000fe40000004100 */
[----:B------:R-:W-:Y:S02]  /*12a0*/  HADD2.F32 R19, -RZ, R19.H1_H1 ;  /* 0x30000013ff137230 */ /* 0x000fe40000004100 */
[----:B------:R-:W-:-:S05]  /*12b0*/  HADD2.F32 R39, -RZ, R39.H1_H1 ;  /* 0x30000027ff277230 */ /* 0x000fca0000004100 */
[----:B------:R-:W-:Y:S01]  /*12c0*/  FFMA.FTZ R30, R39, R19, R30 ;  /* 0x00000013271e7223 */ /* 0x000fe2000001001e */
[----:B0-----:R-:W-:-:S05]  /*12d0*/  HADD2.F32 R17, -RZ, R8.H0_H0 ;  /* 0x20000008ff117230 */ /* 0x001fca0000004100 */
[----:B------:R-:W-:Y:S01]  /*12e0*/  FFMA.FTZ R28, R17, R18, R28 ;  /* 0x00000012111c7223 */ /* 0x000fe2000001001c */
[----:B------:R-:W-:Y:S02]  /*12f0*/  HADD2.F32 R17, -RZ, R8.H1_H1 ;  /* 0x30000008ff117230 */ /* 0x000fe40000004100 */
[----:B------:R-:W-:-:S05]  /*1300*/  HADD2.F32 R8, -RZ, R20.H1_H1 ;  /* 0x30000014ff087230 */ /* 0x000fca0000004100 */
[----:B------:R-:W-:Y:S01]  /*1310*/  FFMA.FTZ R8, R17, R8, R16 ;  /* 0x0000000811087223 */ /* 0x000fe20000010010 */
[----:B------:R-:W-:Y:S02]  /*1320*/  HADD2.F32 R16, -RZ, R9.H0_H0 ;  /* 0x20000009ff107230 */ /* 0x000fe40000004100 */
[----:B------:R-:W-:-:S05]  /*1330*/  HADD2.F32 R17, -RZ, R21.H0_H0 ;  /* 0x20000015ff117230 */ /* 0x000fca0000004100 */
[----:B------:R-:W-:Y:S02]  /*1340*/  FFMA.FTZ R29, R16, R17, R29 ;  /* 0x00000011101d7223 */ /* 0x000fe4000001001d */
[----:B------:R-:W4:Y:S01]  /*1350*/  LDG.E.128.CONSTANT R16, desc[UR6][R54.64+0xc00] ;  /* 0x000c000636107981 */ /* 0x000f22000c1e9d00 */
        /* <DEDUP_REMOVED lines=15> */
[----:B------:R-:W-:Y:S02]  /*1450*/  FFMA.FTZ R30, R11, R23, R30 ;  /* 0x000000170b1e7223 */ /* 0x000fe4000001001e */
[----:B------:R-:W0:Y:S02]  /*1460*/  LDS.128 R20, [UR4+0x40] ;  /* 0x00004004ff147984 */ /* 0x000e240008000c00 */
[----:B0-----:R-:W-:Y:S02]  /*1470*/  HADD2.F32 R11, -RZ, R20.H0_H0 ;  /* 0x20000014ff0b7230 */ /* 0x001fe40000004100 */
[----:B--2---:R-:W-:-:S05]  /*1480*/  HADD2.F32 R37, -RZ, R32.H0_H0 ;  /* 0x20000020ff257230 */ /* 0x004fca0000004100 */
[----:B------:R-:W-:Y:S01]  /*1490*/  FFMA.FTZ R28, R11, R37, R28 ;  /* 0x000000250b1c7223 */ /* 0x000fe2000001001c */
        /* <DEDUP_REMOVED lines=9> */
[----:B------:R-:W-:Y:S02]  /*1530*/  HADD2.F32 R8, -RZ, R22.H0_H0 ;  /* 0x20000016ff087230 */ /* 0x000fe40000004100 */
[----:B------:R-:W-:Y:S02]  /*1540*/  HADD2.F32 R9, -RZ, R34.H0_H0 ;  /* 0x20000022ff097230 */ /* 0x000fe40000004100 */
[----:B------:R-:W-:-:S03]  /*1550*/  HADD2.F32 R33, -RZ, R23.H0_H0 ;  /* 0x20000017ff217230 */ /* 0x000fc60000004100 */
[----:B------:R-:W-:Y:S01]  /*1560*/  FFMA.FTZ R31, R8, R9, R31 ;  /* 0x00000009081f7223 */ /* 0x000fe2000001001f */
[----:B------:R-:W-:Y:S02]  /*1570*/  HADD2.F32 R9, -RZ, R22.H1_H1 ;  /* 0x30000016ff097230 */ /* 0x000fe40000004100 */
[----:B------:R-:W-:Y:S02]  /*1580*/  HADD2.F32 R22, -RZ, R34.H1_H1 ;  /* 0x30000022ff167230 */ /* 0x000fe40000004100 */
[----:B------:R-:W-:-:S03]  /*1590*/  HADD2.F32 R8, -RZ, R35.H0_H0 ;  /* 0x20000023ff087230 */ /* 0x000fc60000004100 */
[----:B------:R-:W-:Y:S02]  /*15a0*/  FFMA.FTZ R22, R9, R22, R10 ;  /* 0x0000001609167223 */ /* 0x000fe4000001000a */
[----:B------:R-:W-:Y:S02]  /*15b0*/  FFMA.FTZ R33, R33, R8, R36 ;  /* 0x0000000821217223 */ /* 0x000fe40000010024 */
[----:B------:R-:W0:Y:S01]  /*15c0*/  LDS.128 R8, [UR4+0x50] ;  /* 0x00005004ff087984 */ /* 0x000e220008000c00 */
        /* <DEDUP_REMOVED lines=9> */
[----:B------:R-:W-:Y:S02]  /*1660*/  HADD2.F32 R12, -RZ, R13.H0_H0 ;  /* 0x2000000dff0c7230 */ /* 0x000fe40000004100 */
[----:B------:R-:W-:Y:S02]  /*1670*/  HADD2.F32 R35, -RZ, R10.H1_H1 ;  /* 0x3000000aff237230 */ /* 0x000fe40000004100 */
[----:B------:R-:W-:Y:S01]  /*1680*/  FFMA.FTZ R8, R23, R8, R20 ;  /* 0x0000000817087223 */ /* 0x000fe20000010014 */
[----:B------:R-:W-:Y:S01]  /*1690*/  FFMA.FTZ R34, R34, R12, R29 ;  /* 0x0000000c22227223 */ /* 0x000fe2000001001d */
[----:B------:R-:W-:-:S02]  /*16a0*/  HADD2.F32 R12, -RZ, R9.H1_H1 ;  /* 0x30000009ff0c7230 */ /* 0x000fc40000004100 */
[----:B------:R-:W-:Y:S02]  /*16b0*/  HADD2.F32 R20, -RZ, R10.H0_H0 ;  /* 0x2000000aff147230 */ /* 0x000fe40000004100 */
[--C-:B------:R-:W-:Y:S02]  /*16c0*/  HADD2.F32 R9, -RZ, R14.reuse.H0_H0 ;  /* 0x2000000eff097230 */ /* 0x100fe40000004100 */
[----:B------:R-:W-:Y:S02]  /*16d0*/  HADD2.F32 R10, -RZ, R13.H1_H1 ;  /* 0x3000000dff0a7230 */ /* 0x000fe40000004100 */
[----:B------:R-:W-:Y:S02]  /*16e0*/  HADD2.F32 R14, -RZ, R14.H1_H1 ;  /* 0x3000000eff0e7230 */ /* 0x000fe40000004100 */
[----:B------:R-:W-:Y:S01]  /*16f0*/  FFMA.FTZ R9, R20, R9, R31 ;  /* 0x0000000914097223 */ /* 0x000fe2000001001f */
[----:B------:R-:W-:Y:S01]  /*1700*/  FFMA.FTZ R10, R12, R10, R21 ;  /* 0x0000000a0c0a7223 */ /* 0x000fe20000010015 */
[----:B------:R-:W2:Y:S01]  /*1710*/  LDG.E.128.CONSTANT R28, desc[UR6][R54.64+0x1000] ;  /* 0x00100006361c7981 */ /* 0x000ea2000c1e9d00 */
[----:B------:R-:W-:-:S03]  /*1720*/  FFMA.FTZ R35, R35, R14, R22 ;  /* 0x0000000e23237223 */ /* 0x000fc60000010016 */
[----:B------:R-:W0:Y:S01]  /*1730*/  LDS.128 R20, [UR4+0x60] ;  /* 0x00006004ff147984 */ /* 0x000e220008000c00 */
[----:B------:R-:W-:Y:S02]  /*1740*/  HADD2.F32 R12, -RZ, R11.H0_H0 ;  /* 0x2000000bff0c7230 */ /* 0x000fe40000004100 */
[--C-:B------:R-:W-:Y:S02]  /*1750*/  HADD2.F32 R13, -RZ, R15.reuse.H0_H0 ;  /* 0x2000000fff0d7230 */ /* 0x100fe40000004100 */
[----:B------:R-:W-:Y:S02]  /*1760*/  HADD2.F32 R15, -RZ, R15.H1_H1 ;  /* 0x3000000fff0f7230 */ /* 0x000fe40000004100 */
[----:B------:R-:W-:Y:S02]  /*1770*/  HADD2.F32 R11, -RZ, R11.H1_H1 ;  /* 0x3000000bff0b7230 */ /* 0x000fe40000004100 */
[----:B------:R-:W-:-:S03]  /*1780*/  FFMA.FTZ R33, R12, R13, R33 ;  /* 0x0000000d0c217223 */ /* 0x000fc60000010021 */
[----:B------:R-:W-:Y:S01]  /*1790*/  FFMA.FTZ R36, R11, R15, R36 ;  /* 0x0000000f0b247223 */ /* 0x000fe20000010024 */
[----:B----4-:R-:W-:Y:S02]  /*17a0*/  HADD2.F32 R12, -RZ, R16.H0_H0 ;  /* 0x20000010ff0c7230 */ /* 0x010fe40000004100 */
[----:B0-----:R-:W-:Y:S02]  /*17b0*/  HADD2.F32 R11, -RZ, R20.H0_H0 ;  /* 0x20000014ff0b7230 */ /* 0x001fe40000004100 */
        /* <DEDUP_REMOVED lines=14> */
[----:B------:R-:W-:Y:S02]  /*18a0*/  HADD2.F32 R12, -RZ, R23.H0_H0 ;  /* 0x20000017ff0c7230 */ /* 0x000fe40000004100 */
[----:B------:R-:W-:-:S05]  /*18b0*/  HADD2.F32 R13, -RZ, R19.H0_H0 ;  /* 0x20000013ff0d7230 */ /* 0x000fca0000004100 */
[----:B------:R-:W-:Y:S02]  /*18c0*/  FFMA.FTZ R33, R12, R13, R33 ;  /* 0x0000000d0c217223 */ /* 0x000fe40000010021 */
[----:B------:R-:W3:Y:S01]  /*18d0*/  LDG.E.128.CONSTANT R12, desc[UR6][R54.64+0x1200] ;  /* 0x00120006360c7981 */ /* 0x000ee2000c1e9d00 */
[----:B------:R-:W-:Y:S02]  /*18e0*/  HADD2.F32 R22, -RZ, R22.H1_H1 ;  /* 0x30000016ff167230 */ /* 0x000fe40000004100 */
[----:B------:R-:W-:-:S05]  /*18f0*/  HADD2.F32 R18, -RZ, R18.H1_H1 ;  /* 0x30000012ff127230 */ /* 0x000fca0000004100 */
[----:B------:R-:W-:Y:S01]  /*1900*/  FFMA.FTZ R35, R22, R18, R35 ;  /* 0x0000001216237223 */ /* 0x000fe20000010023 */
[----:B------:R-:W-:Y:S02]  /*1910*/  HADD2.F32 R18, -RZ, R24.H0_H0 ;  /* 0x20000018ff127230 */ /* 0x000fe40000004100 */
[----:B------:R-:W-:Y:S02]  /*1920*/  HADD2.F32 R19, -RZ, R19.H1_H1 ;  /* 0x30000013ff137230 */ /* 0x000fe40000004100 */
[----:B------:R-:W-:Y:S02]  /*1930*/  HADD2.F32 R23, -RZ, R23.H1_H1 ;  /* 0x30000017ff177230 */ /* 0x000fe40000004100 */
[----:B0-----:R-:W-:-:S05]  /*1940*/  HADD2.F32 R17, -RZ, R8.H0_H0 ;  /* 0x20000008ff117230 */ /* 0x001fca0000004100 */
[----:B------:R-:W-:Y:S01]  /*1950*/  FFMA.FTZ R32, R17, R18, R32 ;  /* 0x0000001211207223 */ /* 0x000fe20000010020 */
[----:B------:R-:W-:Y:S02]  /*1960*/  HADD2.F32 R17, -RZ, R8.H1_H1 ;  /* 0x30000008ff117230 */ /* 0x000fe40000004100 */
[----:B------:R-:W-:-:S05]  /*1970*/  HADD2.F32 R8, -RZ, R24.H1_H1 ;  /* 0x30000018ff087230 */ /* 0x000fca0000004100 */
        /* <DEDUP_REMOVED lines=20> */
[----:B------:R-:W-:-:S03]  /*1ac0*/  FFMA.FTZ R33, R10, R24, R33 ;  /* 0x000000180a217223 */ /* 0x000fc60000010021 */
[----:B------:R-:W-:Y:S02]  /*1ad0*/  FFMA.FTZ R36, R11, R27, R36 ;  /* 0x0000001b0b247223 */ /* 0x000fe40000010024 */
[----:B------:R-:W0:Y:S02]  /*1ae0*/  LDS.128 R24, [UR4+0x80] ;  /* 0x00008004ff187984 */ /* 0x000e240008000c00 */
[----:B0-----:R-:W-:Y:S02]  /*1af0*/  HADD2.F32 R11, -RZ, R24.H0_H0 ;  /* 0x20000018ff0b7230 */ /* 0x001fe40000004100 */
[----:B--2---:R-:W-:-:S05]  /*1b00*/  HADD2.F32 R10, -RZ, R28.H0_H0 ;  /* 0x2000001cff0a7230 */ /* 0x004fca0000004100 */
[----:B------:R-:W-:Y:S01]  /*1b10*/  FFMA.FTZ R32, R11, R10, R32 ;  /* 0x0000000a0b207223 */ /* 0x000fe20000010020 */
[----:B------:R-:W-:Y:S02]  /*1b20*/  HADD2.F32 R11, -RZ, R24.H1_H1 ;  /* 0x30000018ff0b7230 */ /* 0x000fe40000004100 */
        /* <DEDUP_REMOVED lines=20> */
[----:B------:R-:W-:Y:S01]  /*1c70*/  FFMA.FTZ R36, R27, R31, R36 ;  /* 0x0000001f1b247223 */ /* 0x000fe20000010024 */
[--C-:B0-----:R-:W-:Y:S02]  /*1c80*/  HADD2.F32 R25, -RZ, R8.reuse.H0_H0 ;  /* 0x20000008ff197230 */ /* 0x101fe40000004100 */
[----:B------:R-:W-:Y:S02]  /*1c90*/  HADD2.F32 R27, -RZ, R8.H1_H1 ;  /* 0x30000008ff1b7230 */ /* 0x000fe40000004100 */
[--C-:B---3--:R-:W-:Y:S02]  /*1ca0*/  HADD2.F32 R8, -RZ, R12.reuse.H0_H0 ;  /* 0x2000000cff087230 */ /* 0x108fe40000004100 */
[----:B------:R-:W-:-:S03]  /*1cb0*/  HADD2.F32 R12, -RZ, R12.H1_H1 ;  /* 0x3000000cff0c7230 */ /* 0x000fc60000004100 */
[----:B------:R-:W-:Y:S02]  /*1cc0*/  FFMA.FTZ R32, R25, R8, R32 ;  /* 0x0000000819207223 */ /* 0x000fe40000010020 */
[----:B------:R-:W-:Y:S02]  /*1cd0*/  FFMA.FTZ R8, R27, R12, R24 ;  /* 0x0000000c1b087223 */ /* 0x000fe40000010018 */
[----:B------:R-:W0:Y:S01]  /*1ce0*/  LDS.128 R24, [UR4+0xa0] ;  /* 0x0000a004ff187984 */ /* 0x000e220008000c00 */
[----:B------:R-:W-:Y:S02]  /*1cf0*/  HADD2.F32 R29, -RZ, R9.H0_H0 ;  /* 0x20000009ff1d7230 */ /* 0x000fe40000004100 */
[----:B------:R-:W-:Y:S02]  /*1d00*/  HADD2.F32 R12, -RZ, R13.H0_H0 ;  /* 0x2000000dff0c7230 */ /* 0x000fe40000004100 */
[----:B------:R-:W-:Y:S02]  /*1d10*/  HADD2.F32 R9, -RZ, R9.H1_H1 ;  /* 0x30000009ff097230 */ /* 0x000fe40000004100 */
[----:B------:R-:W-:-:S02]  /*1d20*/  HADD2.F32 R13, -RZ, R13.H1_H1 ;  /* 0x3000000dff0d7230 */ /* 0x000fc40000004100 */
[----:B------:R-:W-:-:S03]  /*1d30*/  FFMA.FTZ R34, R29, R12, R34 ;  /* 0x0000000c1d227223 */ /* 0x000fc60000010022 */
[----:B------:R-:W-:Y:S02]  /*1d40*/  FFMA.FTZ R9, R9, R13, R28 ;  /* 0x0000000d09097223 */ /* 0x000fe4000001001c */
[----:B------:R-:W1:Y:S01]  /*1d50*/  LDS.128 R28, [UR4+0xb0] ;  /* 0x0000b004ff1c7984 */ /* 0x000e620008000c00 */
        /* <DEDUP_REMOVED lines=10> */
[----:B------:R-:W-:-:S03]  /*1e00*/  FFMA.FTZ R33, R10, R12, R33 ;  /* 0x0000000c0a217223 */ /* 0x000fc60000010021 */
[----:B------:R-:W-:Y:S01]  /*1e10*/  FFMA.FTZ R36, R11, R15, R36 ;  /* 0x0000000f0b247223 */ /* 0x000fe20000010024 */
[----:B0-----:R-:W-:Y:S02]  /*1e20*/  HADD2.F32 R11, -RZ, R24.H0_H0 ;  /* 0x20000018ff0b7230 */ /* 0x001fe40000004100 */
[--C-:B----4-:R-:W-:Y:S02]  /*1e30*/  HADD2.F32 R10, -RZ, R16.reuse.H0_H0 ;  /* 0x20000010ff0a7230 */ /* 0x110fe40000004100 */
[----:B------:R-:W-:-:S03]  /*1e40*/  HADD2.F32 R16, -RZ, R16.H1_H1 ;  /* 0x30000010ff107230 */ /* 0x000fc60000004100 */
[----:B------:R-:W-:Y:S01]  /*1e50*/  FFMA.FTZ R32, R11, R10, R32 ;  /* 0x0000000a0b207223 */ /* 0x000fe20000010020 */
[----:B------:R-:W-:Y:S02]  /*1e60*/  HADD2.F32 R11, -RZ, R24.H1_H1 ;  /* 0x30000018ff0b7230 */ /* 0x000fe40000004100 */
[----:B------:R-:W-:-:S03]  /*1e70*/  HADD2.F32 R14, -RZ, R26.H0_H0 ;  /* 0x2000001aff0e7230 */ /* 0x000fc60000004100 */
[----:B------:R-:W-:Y:S01]  /*1e80*/  FFMA.FTZ R8, R11, R16, R8 ;  /* 0x000000100b087223 */ /* 0x000fe20000010008 */
[----:B------:R-:W-:Y:S02]  /*1e90*/  HADD2.F32 R11, -RZ, R18.H0_H0 ;  /* 0x20000012ff0b7230 */ /* 0x000fe40000004100 */
[----:B------:R-:W-:Y:S02]  /*1ea0*/  HADD2.F32 R13, -RZ, R25.H0_H0 ;  /* 0x20000019ff0d7230 */ /* 0x000fe40000004100 */
[----:B------:R-:W-:Y:S02]  /*1eb0*/  HADD2.F32 R10, -RZ, R17.H0_H0 ;  /* 0x20000011ff0a7230 */ /* 0x000fe40000004100 */
[----:B------:R-:W-:Y:S01]  /*1ec0*/  FFMA.FTZ R37, R14, R11, R37 ;  /* 0x0000000b0e257223 */ /* 0x000fe20000010025 */
[----:B------:R-:W-:Y:S02]  /*1ed0*/  HADD2.F32 R12, -RZ, R25.H1_H1 ;  /* 0x30000019ff0c7230 */ /* 0x000fe40000004100 */
[----:B------:R-:W-:-:S02]  /*1ee0*/  HADD2.F32 R17, -RZ, R17.H1_H1 ;  /* 0x30000011ff117230 */ /* 0x000fc40000004100 */
[----:B------:R-:W-:Y:S01]  /*1ef0*/  FFMA.FTZ R34, R13, R10, R34 ;  /* 0x0000000a0d227223 */ /* 0x000fe20000010022 */
[----:B------:R-:W-:Y:S02]  /*1f00*/  HADD2.F32 R14, -RZ, R20.H0_H0 ;  /* 0x20000014ff0e7230 */ /* 0x000fe40000004100 */
[----:B-1----:R-:W-:Y:S02]  /*1f10*/  HADD2.F32 R13, -RZ, R28.H1_H1 ;  /* 0x3000001cff0d7230 */ /* 0x002fe40000004100 */
[----:B------:R-:W-:Y:S02]  /*1f20*/  HADD2.F32 R20, -RZ, R20.H1_H1 ;  /* 0x30000014ff147230 */ /* 0x000fe40000004100 */
[----:B------:R-:W-:Y:S02]  /*1f30*/  HADD2.F32 R11, -RZ, R28.H0_H0 ;  /* 0x2000001cff0b7230 */ /* 0x000fe40000004100 */
[----:B------:R-:W-:Y:S01]  /*1f40*/  FFMA.FTZ R9, R12, R17, R9 ;  /* 0x000000110c097223 */ /* 0x000fe20000010009 */
[----:B------:R-:W-:-:S02]  /*1f50*/  HADD2.F32 R10, -RZ, R19.H0_H0 ;  /* 0x20000013ff0a7230 */ /* 0x000fc40000004100 */
[----:B------:R-:W-:Y:S01]  /*1f60*/  FFMA.FTZ R8, R13, R20, R8 ;  /* 0x000000140d087223 */ /* 0x000fe20000010008 */
[----:B------:R-:W-:Y:S02]  /*1f70*/  HADD2.F32 R12, -RZ, R27.H0_H0 ;  /* 0x2000001bff0c7230 */ /* 0x000fe40000004100 */
[----:B------:R-:W-:Y:S01]  /*1f80*/  FFMA.FTZ R11, R11, R14, R32 ;  /* 0x0000000e0b0b7223 */ /* 0x000fe20000010020 */
[----:B------:R-:W-:Y:S02]  /*1f90*/  HADD2.F32 R13, -RZ, R29.H0_H0 ;  /* 0x2000001dff0d7230 */ /* 0x000fe40000004100 */
[----:B------:R-:W-:Y:S02]  /*1fa0*/  HADD2.F32 R15, -RZ, R21.H0_H0 ;  /* 0x20000015ff0f7230 */ /* 0x000fe40000004100 */
[----:B------:R-:W-:Y:S01]  /*1fb0*/  FFMA.FTZ R10, R12, R10, R33 ;  /* 0x0000000a0c0a7223 */ /* 0x000fe20000010021 */
[----:B------:R-:W-:Y:S02]  /*1fc0*/  HADD2.F32 R14, -RZ, R29.H1_H1 ;  /* 0x3000001dff0e7230 */ /* 0x000fe40000004100 */
[----:B------:R-:W-:Y:S01]  /*1fd0*/  FADD.FTZ R12, R11, R8 ;  /* 0x000000080b0c7221 */ /* 0x000fe20000010000 */
[----:B------:R-:W-:-:S02]  /*1fe0*/  HADD2.F32 R21, -RZ, R21.H1_H1 ;  /* 0x30000015ff157230 */ /* 0x000fc40000004100 */
[----:B------:R-:W-:Y:S01]  /*1ff0*/  FFMA.FTZ R13, R13, R15, R34 ;  /* 0x0000000f0d0d7223 */ /* 0x000fe20000010022 */
[----:B------:R-:W-:Y:S02]  /*2000*/  HADD2.F32 R8, -RZ, R30.H0_H0 ;  /* 0x2000001eff087230 */ /* 0x000fe40000004100 */
[----:B------:R-:W-:Y:S02]  /*2010*/  HADD2.F32 R11, -RZ, R22.H0_H0 ;  /* 0x20000016ff0b7230 */ /* 0x000fe40000004100 */
[----:B------:R-:W-:Y:S01]  /*2020*/  FFMA.FTZ R9, R14, R21, R9 ;  /* 0x000000150e097223 */ /* 0x000fe20000010009 */
[----:B------:R-:W-:Y:S02]  /*2030*/  HADD2.F32 R18, -RZ, R18.H1_H1 ;  /* 0x30000012ff127230 */ /* 0x000fe40000004100 */
[----:B------:R-:W-:Y:S01]  /*2040*/  FADD.FTZ R12, R13, R12 ;  /* 0x0000000c0d0c7221 */ /* 0x000fe20000010000 */
[----:B------:R-:W-:Y:S02]  /*2050*/  HADD2.F32 R26, -RZ, R26.H1_H1 ;  /* 0x3000001aff1a7230 */ /* 0x000fe40000004100 */
[----:B------:R-:W-:Y:S01]  /*2060*/  FFMA.FTZ R8, R8, R11, R37 ;  /* 0x0000000b08087223 */ /* 0x000fe20000010025 */
[----:B------:R-:W-:-:S02]  /*2070*/  HADD2.F32 R22, -RZ, R22.H1_H1 ;  /* 0x30000016ff167230 */ /* 0x000fc40000004100 */
[----:B------:R-:W-:Y:S01]  /*2080*/  FADD.FTZ R15, R9, R12 ;  /* 0x0000000c090f7221 */ /* 0x000fe20000010000 */
[----:B------:R-:W-:Y:S02]  /*2090*/  HADD2.F32 R11, -RZ, R30.H1_H1 ;  /* 0x3000001eff0b7230 */ /* 0x000fe40000004100 */
[----:B------:R-:W-:Y:S01]  /*20a0*/  FFMA.FTZ R18, R26, R18, R35 ;  /* 0x000000121a127223 */ /* 0x000fe20000010023 */
[----:B------:R-:W-:Y:S01]  /*20b0*/  IADD3 R14, PT, PT, R46, 0x1, RZ ;  /* 0x000000012e0e7810 */ /* 0x000fe20007ffe0ff */
[----:B------:R-:W-:Y:S02]  /*20c0*/  HADD2.F32 R19, -RZ, R19.H1_H1 ;  /* 0x30000013ff137230 */ /* 0x000fe40000004100 */
[----:B------:R-:W-:Y:S01]  /*20d0*/  FADD.FTZ R8, R8, R15 ;  /* 0x0000000f08087221 */ /* 0x000fe20000010000 */
[----:B------:R-:W-:Y:S02]  /*20e0*/  HADD2.F32 R27, -RZ, R27.H1_H1 ;  /* 0x3000001bff1b7230 */ /* 0x000fe40000004100 */
[----:B------:R-:W-:Y:S01]  /*20f0*/  FFMA.FTZ R11, R11, R22, R18 ;  /* 0x000000160b0b7223 */ /* 0x000fe20000010012 */
[----:B------:R-:W-:-:S02]  /*2100*/  HADD2.F32 R13, -RZ, R23.H0_H0 ;  /* 0x20000017ff0d7230 */ /* 0x000fc40000004100 */
[----:B------:R-:W-:Y:S01]  /*2110*/  HADD2.F32 R9, -RZ, R31.H0_H0 ;  /* 0x2000001fff097230 */ /* 0x000fe20000004100 */
        /* <DEDUP_REMOVED lines=18> */
.L_x_20887:
[----:B------:R-:W-:Y:S05]  /*2240*/  BSYNC.RECONVERGENT B1 ;  /* 0x0000000000017941 */ /* 0x000fea0003800200 */
.L_x_20886:
[----:B------:R-:W-:Y:S02]  /*2250*/  IADD3 R6, P0, PT, R6, 0x10, RZ ;  /* 0x0000001006067810 */ /* 0x000fe40007f1e0ff */
[----:B01----:R-:W-:Y:S02]  /*2260*/  IADD3 R47, PT, PT, R47, 0x200, RZ ;  /* 0x000002002f2f7810 */ /* 0x003fe40007ffe0ff */
[----:B------:R-:W-:Y:S01]  /*2270*/  IADD3 R46, PT, PT, R46, 0x80, RZ ;  /* 0x000000802e2e7810 */ /* 0x000fe20007ffe0ff */
[----:B------:R-:W-:Y:S01]  /*2280*/  IMAD.X R7, RZ, RZ, R7, P0 ;  /* 0x000000ffff077224 */ /* 0x000fe200000e0607 */
[----:B------:R-:W-:Y:S01]  /*2290*/  IADD3 R45, PT, PT, R45, 0x80, RZ ;  /* 0x000000802d2d7810 */ /* 0x000fe20007ffe0ff */
[----:B------:R-:W-:Y:S06]  /*22a0*/  @!P1 BRA `(.L_x_20888) ;  /* 0xffffffe400bc9947 */ /* 0x000fec000383ffff */
.L_x_20885:
[----:B------:R-:W-:Y:S05]  /*22b0*/  BSYNC.RECONVERGENT B0 ;  /* 0x0000000000007941 */ /* 0x000fea0003800200 */
.L_x_20884:
[----:B------:R-:W0:Y:S01]  /*22c0*/  SHFL.BFLY PT, R7, R48, 0x10, 0x1f ;  /* 0x0e001f0030077f89 */ /* 0x000e2200000e0000 */
[----:B------:R-:W-:Y:S01]  /*22d0*/  LOP3.LUT P0, R37, R42, 0x1f, RZ, 0xc0, !PT ;  /* 0x0000001f2a257812 */ /* 0x000fe2000780c0ff */
[----:B------:R-:W-:Y:S01]  /*22e0*/  BSSY.RECONVERGENT B0, `(.L_x_20889) ;  /* 0x0000103000007945 */ /* 0x000fe20003800200 */
[----:B------:R-:W-:Y:S01]  /*22f0*/  MOV R12, 0xff7fffff ;  /* 0xff7fffff000c7802 */ /* 0x000fe20000000f00 */
[----:B------:R-:W1:Y:S01]  /*2300*/  S2R R2, SR_CgaCtaId ;  /* 0x0000000000027919 */ /* 0x000e620000008800 */
[----:B------:R-:W-:Y:S02]  /*2310*/  ISETP.GT.U32.AND P1, PT, R37, 0x3, PT ;  /* 0x000000032500780c */ /* 0x000fe40003f24070 */
        /* <DEDUP_REMOVED lines=9> */
[----:B-1----:R-:W-:-:S04]  /*23b0*/  LEA R13, R2, R13, 0x18 ;  /* 0x0000000d020d7211 */ /* 0x002fc800078ec0ff */
[----:B------:R-:W-:Y:S02]  /*23c0*/  LEA R8, R6, R13, 0x2 ;  /* 0x0000000d06087211 */ /* 0x000fe400078e10ff */
[----:B0-----:R-:W-:Y:S01]  /*23d0*/  FMNMX.FTZ R10, R9, R10, !PT ;  /* 0x0000000a090a7209 */ /* 0x001fe20007810000 */
[----:B------:R-:W-:-:S04]  /*23e0*/  IMAD R9, R37, 0x4, R13 ;  /* 0x0000000425097824 */ /* 0x000fc800078e020d */
[----:B------:R-:W0:Y:S02]  /*23f0*/  SHFL.BFLY PT, R11, R10, 0x1, 0x1f ;  /* 0x0c201f000a0b7f89 */ /* 0x000e2400000e0000 */
[----:B0-----:R-:W-:-:S05]  /*2400*/  FMNMX.FTZ R15, R10, R11, !PT ;  /* 0x0000000b0a0f7209 */ /* 0x001fca0007810000 */
        /* <DEDUP_REMOVED lines=33> */
.L_x_20893:
        /* <DEDUP_REMOVED lines=11> */
.L_x_20892:
[----:B------:R-:W-:Y:S05]  /*26d0*/  BSYNC.RECONVERGENT B1 ;  /* 0x0000000000017941 */ /* 0x000fea0003800200 */
.L_x_20891:
        /* <DEDUP_REMOVED lines=12> */
.L_x_20896:
        /* <DEDUP_REMOVED lines=17> */
[----:B---3--:R-:W-:Y:S01]  /*28b0*/  FADD.FTZ R23, -R10, R23 ;  /* 0x000000170a177221 */ /* 0x008fe20000010100 */
[----:B------:R-:W-:Y:S01]  /*28c0*/  FMUL.FTZ R20, R20, 1.4426950216293334961 ;  /* 0x3fb8aa3b14147820 */ /* 0x000fe20000410000 */
[----:B------:R-:W3:Y:S02]  /*28d0*/  LDS R21, [R13+0xe00] ;  /* 0x000e00000d157984 */ /* 0x000ee40000000800 */
[----:B------:R-:W-:Y:S01]  /*28e0*/  FMUL.FTZ R22, R23, 1.4426950216293334961 ;  /* 0x3fb8aa3b17167820 */ /* 0x000fe20000410000 */
[C---:B----4-:R-:W-:Y:S01]  /*28f0*/  FADD.FTZ R24, -R10.reuse, R25 ;  /* 0x000000190a187221 */ /* 0x050fe20000010100 */
[----:B------:R-:W4:Y:S01]  /*2900*/  LDS R23, [R13+0x1000] ;  /* 0x001000000d177984 */ /* 0x000f220000000800 */
[----:B------:R-:W2:Y:S01]  /*2910*/  MUFU.EX2 R16, R16 ;  /* 0x0000001000107308 */ /* 0x000ea20000000800 */
[----:B------:R-:W-:Y:S01]  /*2920*/  FADD.FTZ R26, -R10, R27 ;  /* 0x0000001b0a1a7221 */ /* 0x000fe20000010100 */
[----:B------:R-:W-:Y:S01]  /*2930*/  FMUL.FTZ R24, R24, 1.4426950216293334961 ;  /* 0x3fb8aa3b18187820 */ /* 0x000fe20000410000 */
[----:B------:R-:W4:Y:S01]  /*2940*/  LDS R25, [R13+0x1200] ;  /* 0x001200000d197984 */ /* 0x000f220000000800 */
[----:B------:R-:W-:Y:S01]  /*2950*/  FADD.FTZ R28, -R10, R29 ;  /* 0x0000001d0a1c7221 */ /* 0x000fe20000010100 */
[----:B------:R-:W-:-:S02]  /*2960*/  FMUL.FTZ R26, R26, 1.4426950216293334961 ;  /* 0x3fb8aa3b1a1a7820 */ /* 0x000fc40000410000 */
[----:B------:R-:W4:Y:S01]  /*2970*/  LDS R27, [R13+0x1400] ;  /* 0x001400000d1b7984 */ /* 0x000f220000000800 */
[----:B------:R-:W0:Y:S01]  /*2980*/  MUFU.EX2 R20, R20 ;  /* 0x0000001400147308 */ /* 0x000e220000000800 */
[----:B------:R-:W-:Y:S02]  /*2990*/  FMUL.FTZ R28, R28, 1.4426950216293334961 ;  /* 0x3fb8aa3b1c1c7820 */ /* 0x000fe40000410000 */
[----:B------:R-:W4:Y:S04]  /*29a0*/  LDS R29, [R13+0x1600] ;  /* 0x001600000d1d7984 */ /* 0x000f280000000800 */
[----:B--2---:R-:W-:Y:S01]  /*29b0*/  STS [R13+-0x200], R18 ;  /* 0xfffe00120d007388 */ /* 0x004fe20000000800 */
[----:B------:R-:W2:Y:S03]  /*29c0*/  MUFU.EX2 R22, R22 ;  /* 0x0000001600167308 */ /* 0x000ea60000000800 */
[----:B------:R-:W-:Y:S05]  /*29d0*/  STS [R13+-0x400], R16 ;  /* 0xfffc00100d007388 */ /* 0x000fea0000000800 */
[----:B------:R-:W4:Y:S01]  /*29e0*/  MUFU.EX2 R24, R24 ;  /* 0x0000001800187308 */ /* 0x000f220000000800 */
[----:B0-----:R-:W-:Y:S01]  /*29f0*/  STS [R13], R20 ;  /* 0x000000140d007388 */ /* 0x001fe20000000800 */
[----:B------:R-:W-:-:S03]  /*2a00*/  FADD.FTZ R30, -R10, R17 ;  /* 0x000000110a1e7221 */ /* 0x000fc60000010100 */
[----:B------:R-:W0:Y:S01]  /*2a10*/  LDS R17, [R13+0x1800] ;  /* 0x001800000d117984 */ /* 0x000e220000000800 */
[----:B-1----:R-:W-:Y:S02]  /*2a20*/  FADD.FTZ R31, -R10, R19 ;  /* 0x000000130a1f7221 */ /* 0x002fe40000010100 */
[----:B------:R-:W1:Y:S01]  /*2a30*/  MUFU.EX2 R26, R26 ;  /* 0x0000001a001a7308 */ /* 0x000e620000000800 */
[----:B------:R-:W0:Y:S01]  /*2a40*/  LDS R19, [R13+0x1a00] ;  /* 0x001a00000d137984 */ /* 0x000e220000000800 */
[----:B------:R-:W-:Y:S01]  /*2a50*/  FMUL.FTZ R30, R30, 1.4426950216293334961 ;  /* 0x3fb8aa3b1e1e7820 */ /* 0x000fe20000410000 */
[----:B---3--:R-:W-:Y:S01]  /*2a60*/  FADD.FTZ R21, -R10, R21 ;  /* 0x000000150a157221 */ /* 0x008fe20000010100 */
[----:B------:R-:W-:Y:S01]  /*2a70*/  FMUL.FTZ R31, R31, 1.4426950216293334961 ;  /* 0x3fb8aa3b1f1f7820 */ /* 0x000fe20000410000 */
[----:B--2---:R-:W-:Y:S02]  /*2a80*/  STS [R13+0x200], R22 ;  /* 0x000200160d007388 */ /* 0x004fe40000000800 */
[----:B------:R-:W-:Y:S01]  /*2a90*/  FMUL.FTZ R34, R21, 1.4426950216293334961 ;  /* 0x3fb8aa3b15227820 */ /* 0x000fe20000410000 */
[----:B------:R-:W-:Y:S01]  /*2aa0*/  FADD.FTZ R21, R16, R12 ;  /* 0x0000000c10157221 */ /* 0x000fe20000010000 */
[----:B------:R-:W2:Y:S01]  /*2ab0*/  MUFU.EX2 R28, R28 ;  /* 0x0000001c001c7308 */ /* 0x000ea20000000800 */
[C---:B----4-:R-:W-:Y:S01]  /*2ac0*/  FADD.FTZ R23, -R10.reuse, R23 ;  /* 0x000000170a177221 */ /* 0x050fe20000010100 */
[C---:B------:R-:W-:Y:S01]  /*2ad0*/  FADD.FTZ R25, -R10.reuse, R25 ;  /* 0x000000190a197221 */ /* 0x040fe20000010100 */
[----:B------:R-:W-:Y:S01]  /*2ae0*/  FADD.FTZ R21, R21, R18 ;  /* 0x0000001215157221 */ /* 0x000fe20000010000 */
[----:B------:R-:W-:Y:S01]  /*2af0*/  STS [R13+0x400], R24 ;  /* 0x000400180d007388 */ /* 0x000fe20000000800 */
[----:B------:R-:W-:Y:S01]  /*2b00*/  FMUL.FTZ R23, R23, 1.4426950216293334961 ;  /* 0x3fb8aa3b17177820 */ /* 0x000fe20000410000 */
[----:B------:R-:W-:Y:S01]  /*2b10*/  FMUL.FTZ R25, R25, 1.4426950216293334961 ;  /* 0x3fb8aa3b19197820 */ /* 0x000fe20000410000 */
[----:B------:R-:W-:Y:S01]  /*2b20*/  FADD.FTZ R21, R21, R20 ;  /* 0x0000001415157221 */ /* 0x000fe20000010000 */
[----:B------:R-:W3:Y:S01]  /*2b30*/  MUFU.EX2 R30, R30 ;  /* 0x0000001e001e7308 */ /* 0x000ee20000000800 */
[C---:B------:R-:W-:Y:S01]  /*2b40*/  FADD.FTZ R27, -R10.reuse, R27 ;  /* 0x0000001b0a1b7221 */ /* 0x040fe20000010100 */
[----:B------:R-:W-:Y:S01]  /*2b50*/  FADD.FTZ R29, -R10, R29 ;  /* 0x0000001d0a1d7221 */ /* 0x000fe20000010100 */
[----:B------:R-:W-:Y:S01]  /*2b60*/  FADD.FTZ R21, R21, R22 ;  /* 0x0000001615157221 */ /* 0x000fe20000010000 */
[----:B-1----:R-:W-:Y:S01]  /*2b70*/  STS [R13+0x600], R26 ;  /* 0x0006001a0d007388 */ /* 0x002fe20000000800 */
[----:B------:R-:W-:Y:S01]  /*2b80*/  FMUL.FTZ R27, R27, 1.4426950216293334961 ;  /* 0x3fb8aa3b1b1b7820 */ /* 0x000fe20000410000 */
[----:B------:R-:W-:Y:S01]  /*2b90*/  FMUL.FTZ R29, R29, 1.4426950216293334961 ;  /* 0x3fb8aa3b1d1d7820 */ /* 0x000fe20000410000 */
[----:B------:R-:W-:Y:S01]  /*2ba0*/  FADD.FTZ R21, R21, R24 ;  /* 0x0000001815157221 */ /* 0x000fe20000010000 */
[----:B------:R-:W1:Y:S01]  /*2bb0*/  MUFU.EX2 R32, R31 ;  /* 0x0000001f00207308 */ /* 0x000e620000000800 */
[----:B--2---:R-:W-:Y:S02]  /*2bc0*/  STS [R13+0x800], R28 ;  /* 0x0008001c0d007388 */ /* 0x004fe40000000800 */
[----:B------:R-:W-:-:S04]  /*2bd0*/  FADD.FTZ R21, R21, R26 ;  /* 0x0000001a15157221 */ /* 0x000fc80000010000 */
[----:B------:R-:W-:Y:S01]  /*2be0*/  FADD.FTZ R21, R21, R28 ;  /* 0x0000001c15157221 */ /* 0x000fe20000010000 */
[----:B------:R-:W2:Y:S01]  /*2bf0*/  MUFU.EX2 R34, R34 ;  /* 0x0000002200227308 */ /* 0x000ea20000000800 */
[----:B---3--:R-:W-:Y:S02]  /*2c00*/  STS [R13+0xa00], R30 ;  /* 0x000a001e0d007388 */ /* 0x008fe40000000800 */
[----:B------:R-:W-:Y:S01]  /*2c10*/  FADD.FTZ R21, R21, R30 ;  /* 0x0000001e15157221 */ /* 0x000fe20000010000 */
[----:B0-----:R-:W-:-:S04]  /*2c20*/  FADD.FTZ R17, -R10, R17 ;  /* 0x000000110a117221 */ /* 0x001fc80000010100 */
        /* <DEDUP_REMOVED lines=27> */
.L_x_20895:
[----:B------:R-:W-:Y:S05]  /*2de0*/  BSYNC.RECONVERGENT B1 ;  /* 0x0000000000017941 */ /* 0x000fea0003800200 */
.L_x_20894:
        /* <DEDUP_REMOVED lines=55> */
.L_x_20898:
[----:B------:R-:W-:Y:S05]  /*3160*/  BSYNC.RECONVERGENT B1 ;  /* 0x0000000000017941 */ /* 0x000fea0003800200 */
.L_x_20897:
        /* <DEDUP_REMOVED lines=26> */
.L_x_20890:
[----:B------:R-:W-:Y:S05]  /*3310*/  BSYNC.RECONVERGENT B0 ;  /* 0x0000000000007941 */ /* 0x000fea0003800200 */
.L_x_20889:
        /* <DEDUP_REMOVED lines=40> */
.L_x_20903:
[----:B------:R-:W0:Y:S01]  /*35a0*/  LDS R9, [R12] ;  /* 0x000000000c097984 */ /* 0x000e220000000800 */
[----:B------:R-:W-:-:S04]  /*35b0*/  IADD3 R13, PT, PT, R13, 0x1, RZ ;  /* 0x000000010d0d7810 */ /* 0x000fc80007ffe0ff */
[----:B------:R-:W-:Y:S01]  /*35c0*/  ISETP.NE.AND P0, PT, R13, RZ, PT ;  /* 0x000000ff0d00720c */ /* 0x000fe20003f05270 */
[----:B0-----:R-:W-:-:S05]  /*35d0*/  FMUL.FTZ R9, R9, R8 ;  /* 0x0000000809097220 */ /* 0x001fca0000410000 */
[----:B------:R0:W-:Y:S02]  /*35e0*/  STS [R12], R9 ;  /* 0x000000090c007388 */ /* 0x0001e40000000800 */
[----:B0-----:R-:W-:-:S05]  /*35f0*/  VIADD R12, R12, 0x200 ;  /* 0x000002000c0c7836 */ /* 0x001fca0000000000 */
[----:B------:R-:W-:Y:S05]  /*3600*/  @P0 BRA `(.L_x_20903) ;  /* 0xfffffffc00e40947 */ /* 0x000fea000383ffff */
.L_x_20902:
[----:B------:R-:W-:Y:S05]  /*3610*/  BSYNC.RECONVERGENT B1 ;  /* 0x0000000000017941 */ /* 0x000fea0003800200 */
.L_x_20901:
        /* <DEDUP_REMOVED lines=12> */
.L_x_20906:
        /* <DEDUP_REMOVED lines=52> */
.L_x_20905:
[----:B------:R-:W-:Y:S05]  /*3a20*/  BSYNC.RECONVERGENT B1 ;  /* 0x0000000000017941 */ /* 0x000fea0003800200 */
.L_x_20904:
        /* <DEDUP_REMOVED lines=31> */
.L_x_20908:
[----:B------:R-:W-:Y:S05]  /*3c20*/  BSYNC.RECONVERGENT B1 ;  /* 0x0000000000017941 */ /* 0x000fea0003800200 */
.L_x_20907:
        /* <DEDUP_REMOVED lines=14> */
.L_x_20900:
[----:B------:R-:W-:Y:S05]  /*3d10*/  BSYNC.RECONVERGENT B0 ;  /* 0x0000000000007941 */ /* 0x000fea0003800200 */
.L_x_20899:
        /* <DEDUP_REMOVED lines=10> */
[----:B------:R-:W-:Y:S01]  /*3dc0*/  IMAD.MOV.U32 R25, RZ, RZ, RZ ;  /* 0x000000ffff197224 */ /* 0x000fe200078e00ff */
[----:B------:R-:W3:Y:S01]  /*3dd0*/  LDCU.64 UR4, c[0x0][0x398] ;  /* 0x00007300ff0477ac */ /* 0x000ee20008000a00 */
[----:B------:R-:W-:Y:S05]  /*3de0*/  @P0 BRA `(.L_x_20910) ;  /* 0x0000002400940947 */ /* 0x000fea0003800000 */
[----:B-1----:R-:W1:Y:S01]  /*3df0*/  I2F.RP R12, R0 ;  /* 0x00000000000c7306 */ /* 0x002e620000209400 */
[----:B------:R-:W0:Y:S01]  /*3e00*/  LDCU UR8, c[0x0][0x3b8] ;  /* 0x00007700ff0877ac */ /* 0x000e220008000800 */
[----:B------:R-:W-:Y:S02]  /*3e10*/  SHF.R.U32.HI R10, RZ, 0x3, R42 ;  /* 0x00000003ff0a7819 */ /* 0x000fe4000001162a */
[----:B------:R-:W-:Y:S01]  /*3e20*/  MOV R11, RZ ;  /* 0x000000ff000b7202 */ /* 0x000fe20000000f00 */
[----:B------:R-:W4:Y:S01]  /*3e30*/  LDCU UR9, c[0x0][0x3d0] ;  /* 0x00007a00ff0977ac */ /* 0x000f220008000800 */
[----:B------:R-:W-:Y:S02]  /*3e40*/  LOP3.LUT R10, R10, 0x7c, RZ, 0xc0, !PT ;  /* 0x0000007c0a0a7812 */ /* 0x000fe400078ec0ff */
[C---:B------:R-:W-:Y:S01]  /*3e50*/  LEA R22, R6.reuse, 0x3, 0x5 ;  /* 0x0000000306167811 */ /* 0x040fe200078e28ff */
[----:B------:R-:W2:Y:S01]  /*3e60*/  LDCU.64 UR10, c[0x0][0x3a8] ;  /* 0x00007500ff0a77ac */ /* 0x000ea20008000a00 */
[----:B------:R-:W-:-:S02]  /*3e70*/  IADD3 R24, PT, PT, R6, -R5, RZ ;  /* 0x8000000506187210 */ /* 0x000fc40007ffe0ff */
[----:B------:R-:W-:Y:S02]  /*3e80*/  IADD3 R23, PT, PT, R6, 0x1, RZ ;  /* 0x0000000106177810 */ /* 0x000fe40007ffe0ff */
[----:B------:R-:W-:Y:S01]  /*3e90*/  MOV R36, RZ ;  /* 0x000000ff00247202 */ /* 0x000fe20000000f00 */
[----:B-1----:R-:W1:Y:S01]  /*3ea0*/  MUFU.RCP R12, R12 ;  /* 0x0000000c000c7308 */ /* 0x002e620000001000 */
[----:B0-----:R-:W-:Y:S01]  /*3eb0*/  IMAD R13, R43, UR8, RZ ;  /* 0x000000082b0d7c24 */ /* 0x001fe2000f8e02ff */
[----:B------:R-:W0:Y:S03]  /*3ec0*/  LDCU UR8, c[0x0][0x3ec] ;  /* 0x00007d80ff0877ac */ /* 0x000e260008000800 */
[----:B------:R-:W-:Y:S01]  /*3ed0*/  IMAD.WIDE R10, R13, 0x4, R10 ;  /* 0x000000040d0a7825 */ /* 0x000fe200078e020a */
[----:B------:R-:W-:-:S03]  /*3ee0*/  IADD3 R13, PT, PT, R7, 0xe0, RZ ;  /* 0x000000e0070d7810 */ /* 0x000fc60007ffe0ff */
[----:B----4-:R-:W-:Y:S01]  /*3ef0*/  IMAD R50, R3, UR9, RZ ;  /* 0x0000000903327c24 */ /* 0x010fe2000f8e02ff */
[----:B------:R-:W-:Y:S02]  /*3f00*/  LEA R2, R2, R13, 0x18 ;  /* 0x0000000d02027211 */ /* 0x000fe400078ec0ff */
[----:B--2---:R-:W-:Y:S02]  /*3f10*/  IADD3 R20, P0, PT, R10, UR10, RZ ;  /* 0x0000000a0a147c10 */ /* 0x004fe4000ff1e0ff */
[----:B-1----:R-:W-:Y:S02]  /*3f20*/  IADD3 R8, PT, PT, R12, 0xffffffe, RZ ;  /* 0x0ffffffe0c087810 */ /* 0x002fe40007ffe0ff */
[----:B------:R-:W-:Y:S02]  /*3f30*/  SHF.L.U32 R12, R42, 0x5, RZ ;  /* 0x000000052a0c7819 */ /* 0x000fe400000006ff */
[----:B------:R1:W2:Y:S01]  /*3f40*/  F2I.FTZ.U32.TRUNC.NTZ R9, R8 ;  /* 0x0000000800097305 */ /* 0x0002a2000021f000 */
[----:B-----5:R-:W-:Y:S01]  /*3f50*/  SHF.R.S32.HI R51, RZ, 0x1f, R50 ;  /* 0x0000001fff337819 */ /* 0x020fe20000011432 */
[----:B0-----:R-:W-:Y:S01]  /*3f60*/  VIADD R4, R4, -UR8 ;  /* 0x8000000804047c36 */ /* 0x001fe20008000000 */
[----:B------:R-:W-:-:S04]  /*3f70*/  LOP3.LUT R7, R12, 0x60, RZ, 0xe2, !PT ;  /* 0x000000600c077812 */ /* 0x000fc800078ee2ff */
[----:B------:R-:W-:Y:S02]  /*3f80*/  LEA R7, R6, R7, 0x7 ;  /* 0x0000000706077211 */ /* 0x000fe400078e38ff */
[----:B-1----:R-:W-:Y:S02]  /*3f90*/  MOV R8, RZ ;  /* 0x000000ff00087202 */ /* 0x002fe40000000f00 */
[----:B------:R-:W-:Y:S02]  /*3fa0*/  IADD3 R21, PT, PT, R7, 0x10, R2 ;  /* 0x0000001007157810 */ /* 0x000fe40007ffe002 */
[----:B------:R-:W-:Y:S01]  /*3fb0*/  IADD3.X R7, PT, PT, R11, UR11, RZ, P0, !PT ;  /* 0x0000000b0b077c10 */ /* 0x000fe200087fe4ff */
[----:B--2---:R-:W-:-:S04]  /*3fc0*/  IMAD.MOV R15, RZ, RZ, -R9 ;  /* 0x000000ffff0f7224 */ /* 0x004fc800078e0a09 */
[----:B------:R-:W-:-:S04]  /*3fd0*/  IMAD R13, R15, R0, RZ ;  /* 0x000000000f0d7224 */ /* 0x000fc800078e02ff */
[----:B------:R-:W-:-:S04]  /*3fe0*/  IMAD.HI.U32 R2, R9, R13, R8 ;  /* 0x0000000d09027227 */ /* 0x000fc800078e0008 */
[----:B------:R-:W-:-:S05]  /*3ff0*/  IMAD.SHL.U32 R9, R42, 0x8, RZ ;  /* 0x000000082a097824 */ /* 0x000fca00078e00ff */
[----:B------:R-:W-:Y:S02]  /*4000*/  LOP3.LUT R3, R9, 0xf8, RZ, 0xc0, !PT ;  /* 0x000000f809037812 */ /* 0x000fe400078ec0ff */
[----:B------:R-:W-:-:S07]  /*4010*/  LOP3.LUT R38, R22, 0x18, R9, 0xf8, !PT ;  /* 0x0000001816267812 */ /* 0x000fce00078ef809 */
.L_x_20937:
[----:B------:R-:W0:Y:S01]  /*4020*/  LDC R15, c[0x0][0x3f0] ;  /* 0x0000fc00ff0f7b82 */ /* 0x000e220000000800 */
        /* <DEDUP_REMOVED lines=18> */
[----:B------:R-:W-:-:S03]  /*4150*/  ISETP.NE.AND P1, PT, R8, RZ, PT ;  /* 0x000000ff0800720c */ /* 0x000fc60003f25270 */
[----:B------:R-:W0:Y:S08]  /*4160*/  F2I.FTZ.U32.TRUNC.NTZ R9, R13 ;  /* 0x0000000d00097305 */ /* 0x000e30000021f000 */
[----:B------:R-:W-:-:S04]  /*4170*/  @P0 IADD3 R11, PT, PT, R11, 0x1, RZ ;  /* 0x000000010b0b0810 */ /* 0x000fc80007ffe0ff */
[----:B------:R-:W-:Y:S02]  /*4180*/  MOV R12, R11 ;  /* 0x0000000b000c7202 */ /* 0x000fe40000000f00 */
[----:B0-----:R-:W-:-:S03]  /*4190*/  IADD3 R17, PT, PT, RZ, -R9, RZ ;  /* 0x80000009ff117210 */ /* 0x001fc60007ffe0ff */
[----:B------:R-:W-:Y:S01]  /*41a0*/  @!P2 IMAD.MOV R12, RZ, RZ, -R12 ;  /* 0x000000ffff0ca224 */ /* 0x000fe200078e0a0c */
[----:B------:R-:W-:Y:S01]  /*41b0*/  @!P1 LOP3.LUT R12, RZ, R8, RZ, 0x33, !PT ;  /* 0x00000008ff0c9212 */ /* 0x000fe200078e33ff */
[----:B------:R-:W-:Y:S02]  /*41c0*/  HFMA2 R8, -RZ, RZ, 0, 0 ;  /* 0x00000000ff087431 */ /* 0x000fe400000001ff */
[----:B------:R-:W-:Y:S01]  /*41d0*/  IMAD R17, R17, R10, RZ ;  /* 0x0000000a11117224 */ /* 0x000fe200078e02ff */
[----:B------:R-:W-:Y:S02]  /*41e0*/  ISETP.NE.AND P2, PT, R15, RZ, PT ;  /* 0x000000ff0f00720c */ /* 0x000fe40003f45270 */
[----:B------:R-:W-:-:S04]  /*41f0*/  IADD3 R11, PT, PT, R12, R49, RZ ;  /* 0x000000310c0b7210 */ /* 0x000fc80007ffe0ff */
        /* <DEDUP_REMOVED lines=20> */
[----:B------:R-:W4:Y:S01]  /*4340*/  LDG.E.CONSTANT R17, desc[UR6][R18.64] ;  /* 0x0000000612117981 */ /* 0x000f22000c1e9900 */
[----:B------:R-:W-:Y:S02]  /*4350*/  IADD3 R46, PT, PT, R38, -0x3, RZ ;  /* 0xfffffffd262e7810 */ /* 0x000fe40007ffe0ff */
[----:B0-----:R-:W-:Y:S01]  /*4360*/  F2FP.F16.F32.PACK_AB R10, R11, R10 ;  /* 0x0000000a0b0a723e */ /* 0x001fe200000000ff */
[----:B----4-:R-:W-:-:S03]  /*4370*/  IMAD.WIDE R16, R17, UR12, R50 ;  /* 0x0000000c11107c25 */ /* 0x010fc6000f8e0232 */
[----:B------:R-:W-:-:S04]  /*4380*/  IADD3 R39, P0, PT, R3, R16, RZ ;  /* 0x0000001003277210 */ /* 0x000fc80007f1e0ff */
[----:B------:R-:W-:Y:S02]  /*4390*/  IADD3.X R44, PT, PT, RZ, R17, RZ, P0, !PT ;  /* 0x00000011ff2c7210 */ /* 0x000fe400007fe4ff */
[C---:B---3--:R-:W-:Y:S02]  /*43a0*/  LEA R16, P1, R39.reuse, UR4, 0x1 ;  /* 0x0000000427107c11 */ /* 0x048fe4000f8208ff */
[----:B------:R-:W-:Y:S02]  /*43b0*/  ISETP.NE.AND P0, PT, R24, -0x1, PT ;  /* 0xffffffff1800780c */ /* 0x000fe40003f05270 */
[----:B------:R-:W-:Y:S01]  /*43c0*/  LEA.HI.X R17, R39, UR5, R44, 0x1, P1 ;  /* 0x0000000527117c11 */ /* 0x000fe200088f0c2c */
[----:B------:R-:W-:Y:S01]  /*43d0*/  IMAD.MOV.U32 R44, RZ, RZ, R10 ;  /* 0x000000ffff2c7224 */ /* 0x000fe200078e000a */
[----:B------:R-:W-:-:S03]  /*43e0*/  F2FP.F16.F32.PACK_AB R39, R9, R8 ;  /* 0x000000080927723e */ /* 0x000fc600000000ff */
        /* <DEDUP_REMOVED lines=13> */
[----:B------:R-:W-:Y:S01]  /*44c0*/  ISETP.GE.AND P3, PT, R18, R53, PT ;  /* 0x000000351200720c */ /* 0x000fe20003f66270 */
[----:B------:R-:W-:Y:S01]  /*44d0*/  VIADD R18, R38, 0x2 ;  /* 0x0000000226127836 */ /* 0x000fe20000000000 */
[----:B------:R-:W-:-:S02]  /*44e0*/  PRMT R47, R11, 0x7632, R47 ;  /* 0x000076320b2f7816 */ /* 0x000fc4000000002f */
[----:B------:R-:W-:Y:S02]  /*44f0*/  SEL R10, R10, RZ, !P3 ;  /* 0x000000ff0a0a7207 */ /* 0x000fe40005800000 */
[-C--:B------:R-:W-:Y:S02]  /*4500*/  ISETP.GE.AND P4, PT, R18, R53.reuse, PT ;  /* 0x000000351200720c */ /* 0x080fe40003f86270 */
[----:B------:R-:W-:Y:S02]  /*4510*/  IADD3 R18, PT, PT, R38, 0x3, RZ ;  /* 0x0000000326127810 */ /* 0x000fe40007ffe0ff */
        /* <DEDUP_REMOVED lines=14> */
.L_x_20914:
[----:B------:R-:W-:Y:S05]  /*4600*/  BSYNC.RECONVERGENT B2 ;  /* 0x0000000000027941 */ /* 0x000fea0003800200 */
.L_x_20913:
[----:B------:R-:W-:Y:S01]  /*4610*/  F2FP.F16.F32.PACK_AB R45, R13, R12 ;  /* 0x0000000c0d2d723e */ /* 0x000fe200000000ff */
[----:B-----5:R-:W-:Y:S01]  /*4620*/  HMUL2 R9, R44, R9 ;  /* 0x000000092c097232 */ /* 0x020fe20000000000 */
[----:B------:R-:W-:Y:S02]  /*4630*/  F2FP.F16.F32.PACK_AB R48, R15, R14 ;  /* 0x0000000e0f30723e */ /* 0x000fe400000000ff */
        /* <DEDUP_REMOVED lines=34> */
.L_x_20916:
[----:B------:R-:W-:Y:S05]  /*4860*/  BSYNC.RECONVERGENT B2 ;  /* 0x0000000000027941 */ /* 0x000fea0003800200 */
.L_x_20915:
        /* <DEDUP_REMOVED lines=38> */
.L_x_20918:
[----:B------:R-:W-:Y:S05]  /*4ad0*/  BSYNC.RECONVERGENT B2 ;  /* 0x0000000000027941 */ /* 0x000fea0003800200 */
.L_x_20917:
[----:B-----5:R-:W-:Y:S02]  /*4ae0*/  HMUL2 R9, R44, R9 ;  /* 0x000000092c097232 */ /* 0x020fe40000000000 */
[----:B------:R-:W-:Y:S02]  /*4af0*/  HADD2.F32 R19, -RZ, R12.H1_H1 ;  /* 0x3000000cff137230 */ /* 0x000fe40000004100 */
[----:B------:R-:W-:Y:S02]  /*4b00*/  HFMA2 R14, R48, R15, R14 ;  /* 0x0000000f300e7231 */ /* 0x000fe4000000000e */
[----:B------:R-:W-:Y:S02]  /*4b10*/  HFMA2 R9, R39, R8, R9 ;  /* 0x0000000827097231 */ /* 0x000fe40000000009 */
[----:B------:R-:W-:Y:S02]  /*4b20*/  HADD2.F32 R8, -RZ, R12.H0_H0 ;  /* 0x2000000cff087230 */ /* 0x000fe40000004100 */
[----:B------:R-:W-:-:S02]  /*4b30*/  HFMA2 R9, R45, R10, R9 ;  /* 0x0000000a2d097231 */ /* 0x000fc40000000009 */
[--C-:B------:R-:W-:Y:S02]  /*4b40*/  HADD2.F32 R10, -RZ, R14.reuse.H1_H1 ;  /* 0x3000000eff0a7230 */ /* 0x100fe40000004100 */
[----:B------:R-:W-:Y:S02]  /*4b50*/  HFMA2 R11, R48, R11, R9 ;  /* 0x0000000b300b7231 */ /* 0x000fe40000000009 */
[----:B------:R-:W-:Y:S02]  /*4b60*/  HADD2.F32 R9, -RZ, R14.H0_H0 ;  /* 0x2000000eff097230 */ /* 0x000fe40000004100 */
        /* <DEDUP_REMOVED lines=33> */
.L_x_20920:
[----:B------:R-:W-:Y:S05]  /*4d80*/  BSYNC.RECONVERGENT B2 ;  /* 0x0000000000027941 */ /* 0x000fea0003800200 */
.L_x_20919:
[----:B-----5:R-:W-:Y:S02]  /*4d90*/  HMUL2 R13, R44, R13 ;  /* 0x0000000d2c0d7232 */ /* 0x020fe40000000000 */
[----:B------:R-:W-:Y:S01]  /*4da0*/  FADD.FTZ R10, R9, R10 ;  /* 0x0000000a090a7221 */ /* 0x000fe20000010000 */
[----:B------:R-:W-:Y:S01]  /*4db0*/  FADD.FTZ R19, R8, R19 ;  /* 0x0000001308137221 */ /* 0x000fe20000010000 */
[----:B------:R-:W-:Y:S02]  /*4dc0*/  HFMA2 R13, R39, R12, R13 ;  /* 0x0000000c270d7231 */ /* 0x000fe4000000000d */
[----:B------:R-:W-:Y:S01]  /*4dd0*/  FADD.FTZ R35, R35, R10 ;  /* 0x0000000a23237221 */ /* 0x000fe20000010000 */
[----:B------:R-:W-:Y:S01]  /*4de0*/  HADD2.F32 R12, -RZ, R11.H0_H0 ;  /* 0x2000000bff0c7230 */ /* 0x000fe20000004100 */
[----:B------:R-:W-:Y:S01]  /*4df0*/  BSSY.RECONVERGENT B2, `(.L_x_20921) ;  /* 0x0000024000027945 */ /* 0x000fe20003800200 */
[----:B------:R-:W-:Y:S01]  /*4e00*/  FADD.FTZ R36, R36, R19 ;  /* 0x0000001324247221 */ /* 0x000fe20000010000 */
[----:B------:R-:W-:-:S02]  /*4e10*/  HFMA2 R18, R45, R14, R13 ;  /* 0x0000000e2d127231 */ /* 0x000fc4000000000d */
        /* <DEDUP_REMOVED lines=33> */
.L_x_20922:
[----:B------:R-:W-:Y:S05]  /*5030*/  BSYNC.RECONVERGENT B2 ;  /* 0x0000000000027941 */ /* 0x000fea0003800200 */
.L_x_20921:
        /* <DEDUP_REMOVED lines=39> */
.L_x_20924:
[----:B------:R-:W-:Y:S05]  /*52b0*/  BSYNC.RECONVERGENT B2 ;  /* 0x0000000000027941 */ /* 0x000fea0003800200 */
.L_x_20923:
        /* <DEDUP_REMOVED lines=38> */
.L_x_20926:
[----:B------:R-:W-:Y:S05]  /*5520*/  BSYNC.RECONVERGENT B2 ;  /* 0x0000000000027941 */ /* 0x000fea0003800200 */
.L_x_20925:
[----:B-----5:R-:W-:Y:S02]  /*5530*/  HMUL2 R9, R44, R9 ;  /* 0x000000092c097232 */ /* 0x020fe40000000000 */
[--C-:B------:R-:W-:Y:S02]  /*5540*/  HADD2.F32 R14, -RZ, R13.reuse.H0_H0 ;  /* 0x2000000dff0e7230 */ /* 0x100fe40000004100 */
[----:B------:R-:W-:Y:S01]  /*5550*/  HADD2.F32 R19, -RZ, R13.H1_H1 ;  /* 0x3000000dff137230 */ /* 0x000fe20000004100 */
[----:B------:R-:W-:Y:S01]  /*5560*/  BSSY.RECONVERGENT B2, `(.L_x_20927) ;  /* 0x000002a000027945 */ /* 0x000fe20003800200 */
[----:B------:R-:W-:Y:S02]  /*5570*/  HADD2.F32 R13, -RZ, R15.H0_H0 ;  /* 0x2000000fff0d7230 */ /* 0x000fe40000004100 */
[----:B------:R-:W-:Y:S02]  /*5580*/  HFMA2 R12, R39, R8, R9 ;  /* 0x00000008270c7231 */ /* 0x000fe40000000009 */
[----:B------:R-:W-:-:S02]  /*5590*/  HADD2.F32 R8, -RZ, R18.H0_H0 ;  /* 0x20000012ff087230 */ /* 0x000fc40000004100 */
[----:B------:R-:W-:Y:S02]  /*55a0*/  HADD2.F32 R9, -RZ, R18.H1_H1 ;  /* 0x30000012ff097230 */ /* 0x000fe40000004100 */
[----:B------:R-:W-:-:S03]  /*55b0*/  HADD2.F32 R18, -RZ, R15.H1_H1 ;  /* 0x3000000fff127230 */ /* 0x000fc60000004100 */
[----:B------:R-:W-:Y:S01]  /*55c0*/  FADD.FTZ R8, R8, R9 ;  /* 0x0000000908087221 */ /* 0x000fe20000010000 */
[----:B------:R-:W-:-:S03]  /*55d0*/  HFMA2 R12, R45, R10, R12 ;  /* 0x0000000a2d0c7231 */ /* 0x000fc6000000000c */
        /* <DEDUP_REMOVED lines=28> */
[----:B------:R-:W-:Y:S02]  /*57a0*/  IADD3 R52, PT, PT, R38, -0x2, RZ ;  /* 0xfffffffe26347810 */ /* 0x000fe40007ffe0ff */
[----:B------:R-:W-:Y:S02]  /*57b0*/  PRMT R15, R8, 0x7632, R15 ;  /* 0x00007632080f7816 */ /* 0x000fe4000000000f */
[----:B------:R-:W-:Y:S02]  /*57c0*/  ISETP.GE.AND P2, PT, R52, R53, PT ;  /* 0x000000353400720c */ /* 0x000fe40003f46270 */
[----:B------:R-:W-:Y:S02]  /*57d0*/  SEL R8, R8, RZ, !P1 ;  /* 0x000000ff08087207 */ /* 0x000fe40004800000 */
[----:B------:R-:W-:-:S04]  /*57e0*/  SEL R15, R15, RZ, !P2 ;  /* 0x000000ff0f0f7207 */ /* 0x000fc80005000000 */
[----:B------:R-:W-:-:S07]  /*57f0*/  PRMT R8, R8, 0x5410, R15 ;  /* 0x0000541008087816 */ /* 0x000fce000000000f */
.L_x_20928:
[----:B------:R-:W-:Y:S05]  /*5800*/  BSYNC.RECONVERGENT B2 ;  /* 0x0000000000027941 */ /* 0x000fea0003800200 */
.L_x_20927:
[----:B-----5:R-:W-:Y:S02]  /*5810*/  HMUL2 R9, R44, R9 ;  /* 0x000000092c097232 */ /* 0x020fe40000000000 */
[----:B------:R-:W-:Y:S01]  /*5820*/  FADD.FTZ R19, R14, R19 ;  /* 0x000000130e137221 */ /* 0x000fe20000010000 */
[----:B------:R-:W-:Y:S01]  /*5830*/  FADD.FTZ R18, R13, R18 ;  /* 0x000000120d127221 */ /* 0x000fe20000010000 */
[----:B------:R-:W-:Y:S02]  /*5840*/  HFMA2 R9, R39, R8, R9 ;  /* 0x0000000827097231 */ /* 0x000fe40000000009 */
[----:B------:R-:W-:Y:S01]  /*5850*/  HADD2.F32 R8, -RZ, R12.H0_H0 ;  /* 0x2000000cff087230 */ /* 0x000fe20000004100 */
[----:B------:R-:W-:Y:S01]  /*5860*/  BSSY.RECONVERGENT B2, `(.L_x_20929) ;  /* 0x0000025000027945 */ /* 0x000fe20003800200 */
[----:B------:R-:W-:Y:S01]  /*5870*/  FADD.FTZ R32, R32, R19 ;  /* 0x0000001320207221 */ /* 0x000fe20000010000 */
[----:B------:R-:W-:Y:S01]  /*5880*/  FADD.FTZ R31, R31, R18 ;  /* 0x000000121f1f7221 */ /* 0x000fe20000010000 */
[----:B------:R-:W-:-:S02]  /*5890*/  HFMA2 R47, R45, R10, R9 ;  /* 0x0000000a2d2f7231 */ /* 0x000fc40000000009 */
        /* <DEDUP_REMOVED lines=33> */
.L_x_20930:
[----:B------:R-:W-:Y:S05]  /*5ab0*/  BSYNC.RECONVERGENT B2 ;  /* 0x0000000000027941 */ /* 0x000fea0003800200 */
.L_x_20929:
        /* <DEDUP_REMOVED lines=39> */
.L_x_20932:
[----:B------:R-:W-:Y:S05]  /*5d30*/  BSYNC.RECONVERGENT B2 ;  /* 0x0000000000027941 */ /* 0x000fea0003800200 */
.L_x_20931:
        /* <DEDUP_REMOVED lines=37> */
.L_x_20934:
[----:B------:R-:W-:Y:S05]  /*5f90*/  BSYNC.RECONVERGENT B2 ;  /* 0x0000000000027941 */ /* 0x000fea0003800200 */
.L_x_20933:
        /* <DEDUP_REMOVED lines=36> */
.L_x_20936:
[----:B------:R-:W-:Y:S05]  /*61e0*/  BSYNC.RECONVERGENT B2 ;  /* 0x0000000000027941 */ /* 0x000fea0003800200 */
.L_x_20935:
[----:B------:R-:W-:Y:S02]  /*61f0*/  HMUL2 R17, R44, R17 ;  /* 0x000000112c117232 */ /* 0x000fe40000000000 */
[--C-:B------:R-:W-:Y:S02]  /*6200*/  HADD2.F32 R9, -RZ, R47.reuse.H0_H0 ;  /* 0x2000002fff097230 */ /* 0x100fe40000004100 */
[C---:B------:R-:W-:Y:S02]  /*6210*/  HFMA2 R14, R48.reuse, R15, R14 ;  /* 0x0000000f300e7231 */ /* 0x040fe4000000000e */
[----:B------:R-:W-:Y:S02]  /*6220*/  HADD2.F32 R12, -RZ, R47.H1_H1 ;  /* 0x3000002fff0c7230 */ /* 0x000fe40000004100 */
[----:B------:R-:W-:Y:S02]  /*6230*/  HFMA2 R17, R39, R16, R17 ;  /* 0x0000001027117231 */ /* 0x000fe40000000011 */
[----:B------:R-:W-:-:S02]  /*6240*/  HFMA2 R10, R48, R11, R10 ;  /* 0x0000000b300a7231 */ /* 0x000fc4000000000a */
[----:B------:R-:W-:Y:S01]  /*6250*/  FADD.FTZ R12, R9, R12 ;  /* 0x0000000c090c7221 */ /* 0x000fe20000010000 */
[----:B------:R-:W-:Y:S02]  /*6260*/  HADD2.F32 R9, -RZ, R8.H0_H0 ;  /* 0x20000008ff097230 */ /* 0x000fe40000004100 */
[----:B------:R-:W-:Y:S02]  /*6270*/  HFMA2 R17, R45, R18, R17 ;  /* 0x000000122d117231 */ /* 0x000fe40000000011 */
[----:B------:R-:W-:Y:S02]  /*6280*/  HADD2.F32 R11, -RZ, R10.H0_H0 ;  /* 0x2000000aff0b7230 */ /* 0x000fe40000004100 */
[----:B------:R-:W-:Y:S01]  /*6290*/  FADD.FTZ R29, R29, R12 ;  /* 0x0000000c1d1d7221 */ /* 0x000fe20000010000 */
[--C-:B------:R-:W-:Y:S02]  /*62a0*/  HADD2.F32 R12, -RZ, R14.reuse.H0_H0 ;  /* 0x2000000eff0c7230 */ /* 0x100fe40000004100 */
[----:B------:R-:W-:-:S02]  /*62b0*/  HADD2.F32 R13, -RZ, R14.H1_H1 ;  /* 0x3000000eff0d7230 */ /* 0x000fc40000004100 */
[----:B------:R-:W-:Y:S02]  /*62c0*/  HADD2.F32 R8, -RZ, R8.H1_H1 ;  /* 0x30000008ff087230 */ /* 0x000fe40000004100 */
[----:B------:R-:W-:Y:S02]  /*62d0*/  HADD2.F32 R10, -RZ, R10.H1_H1 ;  /* 0x3000000aff0a7230 */ /* 0x000fe40000004100 */
[----:B------:R-:W-:Y:S02]  /*62e0*/  HFMA2 R17, R48, R19, R17 ;  /* 0x0000001330117231 */ /* 0x000fe40000000011 */
[----:B------:R-:W-:Y:S01]  /*62f0*/  FADD.FTZ R13, R12, R13 ;  /* 0x0000000d0c0d7221 */ /* 0x000fe20000010000 */
[----:B------:R-:W-:Y:S01]  /*6300*/  FADD.FTZ R9, R9, R8 ;  /* 0x0000000809097221 */ /* 0x000fe20000010000 */
[----:B------:R-:W-:Y:S01]  /*6310*/  FADD.FTZ R10, R11, R10 ;  /* 0x0000000a0b0a7221 */ /* 0x000fe20000010000 */
[--C-:B------:R-:W-:Y:S02]  /*6320*/  HADD2.F32 R14, -RZ, R17.reuse.H0_H0 ;  /* 0x20000011ff0e7230 */ /* 0x100fe40000004100 */
[----:B------:R-:W-:Y:S01]  /*6330*/  FADD.FTZ R28, R28, R9 ;  /* 0x000000091c1c7221 */ /* 0x000fe20000010000 */
[----:B------:R-:W-:-:S02]  /*6340*/  HADD2.F32 R17, -RZ, R17.H1_H1 ;  /* 0x30000011ff117230 */ /* 0x000fc40000004100 */
[----:B------:R-:W-:Y:S01]  /*6350*/  FADD.FTZ R27, R27, R10 ;  /* 0x0000000a1b1b7221 */ /* 0x000fe20000010000 */
[----:B------:R-:W-:Y:S02]  /*6360*/  FADD.FTZ R26, R26, R13 ;  /* 0x0000000d1a1a7221 */ /* 0x000fe40000010000 */
[----:B------:R-:W-:-:S04]  /*6370*/  FADD.FTZ R14, R14, R17 ;  /* 0x000000110e0e7221 */ /* 0x000fc80000010000 */
[----:B------:R-:W-:-:S07]  /*6380*/  FADD.FTZ R25, R25, R14 ;  /* 0x0000000e19197221 */ /* 0x000fce0000010000 */
.L_x_20912:
[----:B---3--:R-:W-:Y:S05]  /*6390*/  BSYNC.RECONVERGENT B0 ;  /* 0x0000000000007941 */ /* 0x008fea0003800200 */
.L_x_20911:
        /* <DEDUP_REMOVED lines=10> */
.L_x_20910:
[----:B--23--:R-:W-:Y:S05]  /*6440*/  BSYNC.RECONVERGENT B1 ;  /* 0x0000000000017941 */ /* 0x00cfea0003800200 */
.L_x_20909:
[----:B------:R-:W2:Y:S01]  /*6450*/  SHFL.BFLY PT, R0, R35, 0x2, 0x1f ;  /* 0x0c401f0023007f89 */ /* 0x000ea200000e0000 */
[----:B------:R-:W3:Y:S01]  /*6460*/  S2UR UR5, SR_CgaCtaId ;  /* 0x00000000000579c3 */ /* 0x000ee20000008800 */
[C---:B------:R-:W-:Y:S01]  /*6470*/  LOP3.LUT R15, R42.reuse, 0x3, RZ, 0xc0, !PT ;  /* 0x000000032a0f7812 */ /* 0x040fe200078ec0ff */
[----:B------:R-:W-:Y:S01]  /*6480*/  UMOV UR4, 0x400 ;  /* 0x0000040000047882 */ /* 0x000fe20000000000 */
[----:B------:R-:W4:Y:S01]  /*6490*/  SHFL.BFLY PT, R2, R33, 0x2, 0x1f ;  /* 0x0c401f0021027f89 */ /* 0x000f2200000e0000 */
[----:B------:R-:W-:Y:S01]  /*64a0*/  SHF.R.U32.HI R37, RZ, 0x2, R37 ;  /* 0x00000002ff257819 */ /* 0x000fe20000011625 */
[----:B------:R-:W-:Y:S01]  /*64b0*/  UIADD3 UR4, UPT, UPT, UR4, 0xe0, URZ ;  /* 0x000000e004047890 */ /* 0x000fe2000fffe0ff */
[----:B------:R-:W-:Y:S01]  /*64c0*/  ISETP.NE.AND P2, PT, R15, RZ, PT ;  /* 0x000000ff0f00720c */ /* 0x000fe20003f45270 */
[----:B------:R-:W4:Y:S01]  /*64d0*/  SHFL.BFLY PT, R3, R36, 0x2, 0x1f ;  /* 0x0c401f0024037f89 */ /* 0x000f2200000e0000 */
[----:B------:R-:W-:Y:S01]  /*64e0*/  LOP3.LUT R15, R42, 0x3c0, RZ, 0xc0, !PT ;  /* 0x000003c02a0f7812 */ /* 0x000fe200078ec0ff */
[----:B------:R-:W-:Y:S01]  /*64f0*/  IMAD R37, R6, 0x60, R37 ;  /* 0x0000006006257824 */ /* 0x000fe200078e0225 */
[C---:B------:R-:W-:Y:S01]  /*6500*/  LOP3.LUT R17, R42.reuse, 0x3e0, RZ, 0xc0, !PT ;  /* 0x000003e02a117812 */ /* 0x040fe200078ec0ff */
[----:B------:R-:W4:Y:S01]  /*6510*/  SHFL.BFLY PT, R5, R34, 0x2, 0x1f ;  /* 0x0c401f0022057f89 */ /* 0x000f2200000e0000 */
[----:B------:R-:W-:Y:S01]  /*6520*/  ISETP.NE.OR P5, PT, R15, 0x40, P2 ;  /* 0x000000400f00780c */ /* 0x000fe200017a5670 */
[----:B------:R-:W-:Y:S01]  /*6530*/  BSSY.RECONVERGENT B0, `(.L_x_20938) ;  /* 0x0000041000007945 */ /* 0x000fe20003800200 */
[----:B------:R-:W-:Y:S01]  /*6540*/  ISETP.NE.OR P4, PT, R17, 0x20, P2 ;  /* 0x000000201100780c */ /* 0x000fe20001785670 */
[----:B------:R-:W4:Y:S01]  /*6550*/  SHFL.BFLY PT, R7, R32, 0x2, 0x1f ;  /* 0x0c401f0020077f89 */ /* 0x000f2200000e0000 */
[----:B------:R-:W-:-:S02]  /*6560*/  LOP3.LUT P0, RZ, R42, 0x3c3, RZ, 0xc0, !PT ;  /* 0x000003c32aff7812 */ /* 0x000fc4000780c0ff */
[C---:B------:R-:W-:Y:S01]  /*6570*/  LOP3.LUT P1, RZ, R42.reuse, 0x3e3, RZ, 0xc0, !PT ;  /* 0x000003e32aff7812 */ /* 0x040fe2000782c0ff */
[----:B-1----:R-:W1:Y:S01]  /*6580*/  SHFL.BFLY PT, R9, R30, 0x2, 0x1f ;  /* 0x0c401f001e097f89 */ /* 0x002e6200000e0000 */
[----:B------:R-:W-:-:S03]  /*6590*/  ISETP.GT.U32.AND P3, PT, R42, 0x1f, PT ;  /* 0x0000001f2a00780c */ /* 0x000fc60003f64070 */
[----:B------:R-:W1:Y:S01]  /*65a0*/  SHFL.BFLY PT, R4, R31, 0x2, 0x1f ;  /* 0x0c401f001f047f89 */ /* 0x000e6200000e0000 */
[----:B--2---:R-:W-:Y:S01]  /*65b0*/  FADD.FTZ R35, R0, R35 ;  /* 0x0000002300237221 */ /* 0x004fe20000010000 */
[----:B---3--:R-:W-:Y:S02]  /*65c0*/  ULEA UR4, UR5, UR4, 0x18 ;  /* 0x0000000405047291 */ /* 0x008fe4000f8ec0ff */
[----:B0-----:R-:W0:Y:S01]  /*65d0*/  SHFL.BFLY PT, R8, R29, 0x2, 0x1f ;  /* 0x0c401f001d087f89 */ /* 0x001e2200000e0000 */
[----:B----4-:R-:W-:-:S03]  /*65e0*/  FADD.FTZ R33, R2, R33 ;  /* 0x0000002102217221 */ /* 0x010fc60000010000 */
[----:B------:R-:W2:Y:S01]  /*65f0*/  SHFL.BFLY PT, R11, R28, 0x2, 0x1f ;  /* 0x0c401f001c0b7f89 */ /* 0x000ea200000e0000 */
[----:B------:R-:W-:Y:S01]  /*6600*/  FADD.FTZ R36, R3, R36 ;  /* 0x0000002403247221 */ /* 0x000fe20000010000 */
[----:B------:R-:W-:Y:S02]  /*6610*/  LEA R37, R37, UR4, 0x2 ;  /* 0x0000000425257c11 */ /* 0x000fe4000f8e10ff */
[----:B------:R-:W3:Y:S01]  /*6620*/  SHFL.BFLY PT, R10, R27, 0x2, 0x1f ;  /* 0x0c401f001b0a7f89 */ /* 0x000ee200000e0000 */
[----:B------:R-:W-:-:S03]  /*6630*/  FADD.FTZ R34, R5, R34 ;  /* 0x0000002205227221 */ /* 0x000fc60000010000 */
[----:B------:R-:W4:Y:S01]  /*6640*/  SHFL.BFLY PT, R13, R26, 0x2, 0x1f ;  /* 0x0c401f001a0d7f89 */ /* 0x000f2200000e0000 */
[----:B------:R-:W-:-:S03]  /*6650*/  FADD.FTZ R7, R7, R32 ;  /* 0x0000002007077221 */ /* 0x000fc60000010000 */
[----:B------:R-:W4:Y:S01]  /*6660*/  SHFL.BFLY PT, R14, R25, 0x2, 0x1f ;  /* 0x0c401f00190e7f89 */ /* 0x000f2200000e0000 */
[----:B-1----:R-:W-:Y:S01]  /*6670*/  FADD.FTZ R9, R9, R30 ;  /* 0x0000001e09097221 */ /* 0x002fe20000010000 */
[----:B------:R-:W-:Y:S02]  /*6680*/  FADD.FTZ R31, R4, R31 ;  /* 0x0000001f041f7221 */ /* 0x000fe40000010000 */
        /* <DEDUP_REMOVED lines=22> */
[----:B------:R-:W-:Y:S01]  /*67f0*/  FADD.FTZ R2, R9, R10 ;  /* 0x0000000a09027221 */ /* 0x000fe20000010000 */
[----:B------:R-:W-:Y:S01]  /*6800*/  BAR.SYNC.DEFER_BLOCKING 0x0 ;  /* 0x0000000000007b1d */ /* 0x000fe20000010000 */
[----:B------:R-:W-:Y:S01]  /*6810*/  FADD.FTZ R3, R31, R8 ;  /* 0x000000081f037221 */ /* 0x000fe20000010000 */
[----:B-1----:R-:W-:Y:S01]  /*6820*/  FADD.FTZ R5, R29, R12 ;  /* 0x0000000c1d057221 */ /* 0x002fe20000010000 */
[----:B0-----:R-:W-:Y:S01]  /*6830*/  FADD.FTZ R4, R11, R14 ;  /* 0x0000000e0b047221 */ /* 0x001fe20000010000 */
[----:B--2---:R-:W-:Y:S01]  /*6840*/  FADD.FTZ R7, R27, R16 ;  /* 0x000000101b077221 */ /* 0x004fe20000010000 */
[----:B---3--:R-:W-:Y:S01]  /*6850*/  FADD.FTZ R6, R13, R18 ;  /* 0x000000120d067221 */ /* 0x008fe20000010000 */
        /* <DEDUP_REMOVED lines=14> */
.L_x_20939:
[----:B------:R-:W-:Y:S05]  /*6940*/  BSYNC.RECONVERGENT B0 ;  /* 0x0000000000007941 */ /* 0x000fea0003800200 */
.L_x_20938:
        /* <DEDUP_REMOVED lines=27> */
.L_x_20941:
[----:B------:R-:W-:Y:S05]  /*6b00*/  BSYNC.RECONVERGENT B0 ;  /* 0x0000000000007941 */ /* 0x000fea0003800200 */
.L_x_20940:
        /* <DEDUP_REMOVED lines=15> */
.L_x_20943:
[----:B------:R-:W-:Y:S05]  /*6c00*/  BSYNC.RECONVERGENT B0 ;  /* 0x0000000000007941 */ /* 0x000fea0003800200 */
.L_x_20942:
        /* <DEDUP_REMOVED lines=27> */
.L_x_20945:
[----:B------:R-:W-:Y:S05]  /*6dc0*/  BSYNC.RECONVERGENT B0 ;  /* 0x0000000000007941 */ /* 0x000fea0003800200 */
.L_x_20944:
        /* <DEDUP_REMOVED lines=40> */
.L_x_20946:
        /* <DEDUP_REMOVED lines=11> */
.L_x_25964:


//--------------------- .text._ZN4vllm25paged_attention_v1_kernelIttLi80ELi32ELi128ELNS_18Fp8KVCacheDataTypeE0ELb1EEEvPT_PKS2_PKT0_S8_ifPKiSA_iPKfiiiSC_SC_iiiii --------------------------
	.section	.text._ZN4vllm25paged_attention_v1_kernelIttLi80ELi32ELi128ELNS_18Fp8KVCacheDataTypeE0ELb1EEEvPT_PKS2_PKT0_S8_ifPKiSA_iPKfiiiSC_SC_iiiii,"ax",@progbits
	.align	128
        .global         _ZN4vllm25paged_attention_v1_kernelIttLi80ELi32ELi128ELNS_18Fp8KVCacheDataTypeE0ELb1EEEvPT_PKS2_PKT0_S8_ifPKiSA_iPKfiiiSC_SC_iiiii
        .type           _ZN4vllm25paged_attention_v1_kernelIttLi80ELi32ELi128ELNS_18Fp8KVCacheDataTypeE0ELb1EEEvPT_PKS2_PKT0_S8_ifPKiSA_iPKfiiiSC_SC_iiiii,@function
        .size           _ZN4vllm25paged_attention_v1_kernelIttLi80ELi32ELi128ELNS_18Fp8KVCacheDataTypeE0ELb1EEEvPT_PKS2_PKT0_S8_ifPKiSA_iPKfiiiSC_SC_iiiii,(.L_x_25965 - _ZN4vllm25paged_attention_v1_kernelIttLi80ELi32ELi128ELNS_18Fp8KVCacheDataTypeE0ELb1EEEvPT_PKS2_PKT0_S8_ifPKiSA_iPKfiiiSC_SC_iiiii)
        .other          _ZN4vllm25paged_attention_v1_kernelIttLi80ELi32ELi128ELNS_18Fp8KVCacheDataTypeE0ELb1EEEvPT_PKS2_PKT0_S8_ifPKiSA_iPKfiiiSC_SC_iiiii,@"STO_CUDA_ENTRY STV_DEFAULT"
_ZN4vllm25paged_attention_v1_kernelIttLi80ELi32ELi128ELNS_18Fp8KVCacheDataTypeE0ELb1EEEvPT_PKS2_PKT0_S8_ifPKiSA_iPKfiiiSC_SC_iiiii:
.text._ZN4vllm25paged_attention_v1_kernelIttLi80ELi32ELi128ELNS_18Fp8KVCacheDataTypeE0ELb1EEEvPT_PKS2_PKT0_S8_ifPKiSA_iPKfiiiSC_SC_iiiii:
[----:B------:R-:W-:Y:S08]  /*0000*/  LDC R1, c[0x0][0x37c] ;  /* 0x0000df00ff017b82 */ /* 0x000ff00000000800 */
[----:B------:R-:W0:Y:S01]  /*0010*/  S2UR UR12, SR_CTAID.Y ;  /* 0x00000000000c79c3 */ /* 0x000e220000002600 */
[----:B------:R-:W0:Y:S01]  /*0020*/  LDCU.64 UR4, c[0x0][0x3b0] ;  /* 0x00007600ff0477ac */ /* 0x000e220008000a00 */
[----:B------:R-:W1:Y:S01]  /*0030*/  LDCU.64 UR10, c[0x0][0x358] ;  /* 0x00006b00ff0a77ac */ /* 0x000e620008000a00 */
[----:B------:R-:W2:Y:S05]  /*0040*/  S2R R7, SR_TID.X ;  /* 0x0000000000077919 */ /* 0x000eaa0000002100 */
[----:B------:R-:W3:Y:S01]  /*0050*/  LDC.64 R8, c[0x0][0x3c0] ;  /* 0x0000f000ff087b82 */ /* 0x000ee20000000a00 */
[----:B------:R-:W4:Y:S07]  /*0060*/  S2R R6, SR_CTAID.X ;  /* 0x0000000000067919 */ /* 0x000f2e0000002500 */
[----:B------:R-:W4:Y:S01]  /*0070*/  LDC R4, c[0x0][0x3a0] ;  /* 0x0000e800ff047b82 */ /* 0x000f220000000800 */
[----:B------:R-:W-:Y:S01]  /*0080*/  HFMA2 R44, -RZ, RZ, 0, 0 ;  /* 0x00000000ff2c7431 */ /* 0x000fe200000001ff */
[----:B------:R-:W4:Y:S01]  /*0090*/  LDCU UR13, c[0x0][0x3f4] ;  /* 0x00007e80ff0d77ac */ /* 0x000f220008000800 */
[----:B------:R-:W4:Y:S01]  /*00a0*/  LDCU UR14, c[0x0][0x3e8] ;  /* 0x00007d00ff0e77ac */ /* 0x000f220008000800 */
[----:B0-----:R-:W-:Y:S01]  /*00b0*/  UIMAD.WIDE.U32 UR4, UR12, 0x4, UR4 ;  /* 0x000000040c0478a5 */ /* 0x001fe2000f8e0004 */
[----:B------:R-:W0:Y:S05]  /*00c0*/  LDCU UR8, c[0x0][0x3b8] ;  /* 0x00007700ff0877ac */ /* 0x000e2a0008000800 */
[----:B------:R-:W-:Y:S01]  /*00d0*/  MOV R2, UR4 ;  /* 0x0000000400027c02 */ /* 0x000fe20008000f00 */
[----:B------:R-:W0:Y:S01]  /*00e0*/  LDCU UR16, c[0x0][0x3ec] ;  /* 0x00007d80ff1077ac */ /* 0x000e220008000800 */
[----:B------:R-:W-:-:S03]  /*00f0*/  MOV R3, UR5 ;  /* 0x0000000500037c02 */ /* 0x000fc60008000f00 */
[----:B------:R-:W0:Y:S02]  /*0100*/  LDCU UR4, c[0x0][0x3c8] ;  /* 0x00007900ff0477ac */ /* 0x000e240008000800 */
[----:B-1----:R1:W4:Y:S01]  /*0110*/  LDG.E.CONSTANT R2, desc[UR10][R2.64] ;  /* 0x0000000a02027981 */ /* 0x002322000c1e9900 */
[----:B--2---:R-:W-:Y:S01]  /*0120*/  ISETP.GT.U32.AND P1, PT, R7, 0x9, PT ;  /* 0x000000090700780c */ /* 0x004fe20003f24070 */
[----:B------:R-:W2:Y:S01]  /*0130*/  LDCU UR17, c[0x0][0x3d0] ;  /* 0x00007a00ff1177ac */ /* 0x000ea20008000800 */
[----:B---3--:R-:W-:Y:S01]  /*0140*/  ISETP.NE.U32.AND P0, PT, R8, RZ, PT ;  /* 0x000000ff0800720c */ /* 0x008fe20003f05070 */
[----:B------:R-:W3:Y:S03]  /*0150*/  LDCU UR18, c[0x0][0x3cc] ;  /* 0x00007980ff1277ac */ /* 0x000ee60008000800 */
[----:B------:R-:W-:Y:S01]  /*0160*/  ISETP.NE.AND.EX P0, PT, R9, RZ, PT, P0 ;  /* 0x000000ff0900720c */ /* 0x000fe20003f05300 */
[----:B------:R-:W2:Y:S06]  /*0170*/  LDCU UR19, c[0x0][0x3a4] ;  /* 0x00007480ff1377ac */ /* 0x000eac0008000800 */
[----:B------:R-:W3:Y:S01]  /*0180*/  @!P1 LDC.64 R10, c[0x0][0x388] ;  /* 0x0000e200ff0a9b82 */ /* 0x000ee20000000a00 */
[----:B----4-:R-:W-:Y:S01]  /*0190*/  @!P1 IMAD R5, R6, 0x50, RZ ;  /* 0x0000005006059824 */ /* 0x010fe200078e02ff */
[----:B0-----:R-:W-:Y:S01]  /*01a0*/  UIMAD UR4, UR12, UR4, URZ ;  /* 0x000000040c0472a4 */ /* 0x001fe2000f8e02ff */
[----:B------:R-:W-:Y:S01]  /*01b0*/  @!P1 IMAD.SHL.U32 R0, R7, 0x8, RZ ;  /* 0x0000000807009824 */ /* 0x000fe200078e00ff */
[----:B------:R-:W0:Y:S02]  /*01c0*/  LDCU.64 UR20, c[0x0][0x390] ;  /* 0x00007200ff1477ac */ /* 0x000e240008000a00 */
[----:B------:R-:W-:-:S02]  /*01d0*/  USHF.R.S32.HI UR5, URZ, 0x1f, UR4 ;  /* 0x0000001fff057899 */ /* 0x000fc40008011404 */
[----:B------:R-:W-:Y:S01]  /*01e0*/  @!P1 IADD3 R0, P2, P3, R0, UR4, R5 ;  /* 0x0000000400009c10 */ /* 0x000fe2000fb5e005 */
[----:B------:R-:W4:Y:S03]  /*01f0*/  @P0 LDC.64 R12, c[0x0][0x3c0] ;  /* 0x0000f000ff0c0b82 */ /* 0x000f260000000a00 */
[----:B-1----:R-:W-:Y:S02]  /*0200*/  @!P1 IADD3.X R3, PT, PT, RZ, UR5, RZ, P2, P3 ;  /* 0x00000005ff039c10 */ /* 0x002fe400097e64ff */
[----:B---3--:R-:W-:-:S04]  /*0210*/  @!P1 LEA R8, P2, R0, R10, 0x1 ;  /* 0x0000000a00089211 */ /* 0x008fc800078408ff */
[----:B------:R-:W-:-:S06]  /*0220*/  @!P1 LEA.HI.X R9, R0, R11, R3, 0x1, P2 ;  /* 0x0000000b00099211 */ /* 0x000fcc00010f0c03 */
[----:B------:R-:W3:Y:S01]  /*0230*/  @!P1 LDG.E.128.CONSTANT R8, desc[UR10][R8.64] ;  /* 0x0000000a08089981 */ /* 0x000ee2000c1e9d00 */
[----:B------:R-:W-:Y:S01]  /*0240*/  IABS R17, R4 ;  /* 0x0000000400117213 */ /* 0x000fe20000000000 */
[----:B----4-:R-:W-:-:S03]  /*0250*/  @P0 IMAD.WIDE.U32 R12, R6, 0x4, R12 ;  /* 0x00000004060c0825 */ /* 0x010fc600078e000c */
[----:B------:R-:W1:Y:S01]  /*0260*/  I2F.RP R0, R17 ;  /* 0x0000001100007306 */ /* 0x000e620000209400 */
[----:B------:R-:W4:Y:S01]  /*0270*/  LDC R3, c[0x0][0x370] ;  /* 0x0000dc00ff037b82 */ /* 0x000f220000000800 */
[----:B------:R4:W5:Y:S01]  /*0280*/  @P0 LDG.E.CONSTANT R44, desc[UR10][R12.64] ;  /* 0x0000000a0c2c0981 */ /* 0x000962000c1e9900 */
[----:B------:R-:W-:Y:S01]  /*0290*/  SHF.R.U32.HI R36, RZ, 0x5, R7 ;  /* 0x00000005ff247819 */ /* 0x000fe20000011607 */
[----:B------:R-:W-:Y:S01]  /*02a0*/  UISETP.NE.AND UP0, UPT, UR13, URZ, UPT ;  /* 0x000000ff0d00728c */ /* 0x000fe2000bf05270 */
[----:B------:R-:W-:Y:S01]  /*02b0*/  BSSY.RECONVERGENT B0, `(.L_x_20947) ;  /* 0x00001da000007945 */ /* 0x000fe20003800200 */
[----:B------:R-:W-:Y:S02]  /*02c0*/  MOV R41, 0xff7fffff ;  /* 0xff7fffff00297802 */ /* 0x000fe40000000f00 */
[----:B-1----:R-:W1:Y:S01]  /*02d0*/  MUFU.RCP R0, R0 ;  /* 0x0000000000007308 */ /* 0x002e620000001000 */
[----:B----4-:R-:W-:Y:S02]  /*02e0*/  IABS R12, R3 ;  /* 0x00000003000c7213 */ /* 0x010fe40000000000 */
[----:B-1----:R-:W-:-:S05]  /*02f0*/  IADD3 R14, PT, PT, R0, 0xffffffe, RZ ;  /* 0x0ffffffe000e7810 */ /* 0x002fca0007ffe0ff */
[----:B------:R1:W4:Y:S02]  /*0300*/  F2I.FTZ.U32.TRUNC.NTZ R15, R14 ;  /* 0x0000000e000f7305 */ /* 0x000324000021f000 */
[----:B-1----:R-:W-:Y:S01]  /*0310*/  MOV R14, RZ ;  /* 0x000000ff000e7202 */ /* 0x002fe20000000f00 */
[----:B----4-:R-:W-:-:S04]  /*0320*/  IMAD.MOV R16, RZ, RZ, -R15 ;  /* 0x000000ffff107224 */ /* 0x010fc800078e0a0f */
[----:B------:R-:W-:-:S04]  /*0330*/  IMAD R5, R16, R17, RZ ;  /* 0x0000001110057224 */ /* 0x000fc800078e02ff */
[----:B------:R-:W-:-:S06]  /*0340*/  IMAD.HI.U32 R15, R15, R5, R14 ;  /* 0x000000050f0f7227 */ /* 0x000fcc00078e000e */
[----:B------:R-:W-:-:S05]  /*0350*/  IMAD.HI.U32 R5, R15, R12, RZ ;  /* 0x0000000c0f057227 */ /* 0x000fca00078e00ff */
[----:B------:R-:W-:-:S05]  /*0360*/  IADD3 R0, PT, PT, RZ, -R5, RZ ;  /* 0x80000005ff007210 */ /* 0x000fca0007ffe0ff */
[----:B------:R-:W-:Y:S02]  /*0370*/  IMAD R0, R17, R0, R12 ;  /* 0x0000000011007224 */ /* 0x000fe400078e020c */
[----:B------:R-:W-:-:S03]  /*0380*/  IMAD.U32 R12, RZ, RZ, UR13 ;  /* 0x0000000dff0c7e24 */ /* 0x000fc6000f8e00ff */
[----:B------:R-:W-:Y:S02]  /*0390*/  ISETP.GT.U32.AND P2, PT, R17, R0, PT ;  /* 0x000000001100720c */ /* 0x000fe40003f44070 */
[----:B------:R-:W-:-:S11]  /*03a0*/  IABS R12, R12 ;  /* 0x0000000c000c7213 */ /* 0x000fd60000000000 */
[-C--:B------:R-:W-:Y:S01]  /*03b0*/  @!P2 IADD3 R0, PT, PT, R0, -R17.reuse, RZ ;  /* 0x800000110000a210 */ /* 0x080fe20007ffe0ff */
[----:B------:R-:W-:Y:S01]  /*03c0*/  @!P2 VIADD R5, R5, 0x1 ;  /* 0x000000010505a836 */ /* 0x000fe20000000000 */
[----:B------:R-:W-:Y:S02]  /*03d0*/  ISETP.NE.AND P2, PT, R4, RZ, PT ;  /* 0x000000ff0400720c */ /* 0x000fe40003f45270 */
[----:B------:R-:W-:Y:S02]  /*03e0*/  ISETP.GE.U32.AND P0, PT, R0, R17, PT ;  /* 0x000000110000720c */ /* 0x000fe40003f06070 */
[----:B------:R-:W-:Y:S02]  /*03f0*/  MOV R0, R12 ;  /* 0x0000000c00007202 */ /* 0x000fe40000000f00 */
[----:B------:R-:W-:Y:S02]  /*0400*/  LOP3.LUT R12, R3, R4, RZ, 0x3c, !PT ;  /* 0x00000004030c7212 */ /* 0x000fe400078e3cff */
[----:B------:R-:W1:Y:S01]  /*0410*/  I2F.RP R14, R0 ;  /* 0x00000000000e7306 */ /* 0x000e620000209400 */
[----:B------:R-:W-:Y:S01]  /*0420*/  IMAD.MOV.U32 R43, RZ, RZ, R0 ;  /* 0x000000ffff2b7224 */ /* 0x000fe200078e0000 */
[----:B------:R-:W-:-:S05]  /*0430*/  ISETP.GE.AND P3, PT, R12, RZ, PT ;  /* 0x000000ff0c00720c */ /* 0x000fca0003f66270 */
[----:B------:R-:W-:Y:S01]  /*0440*/  @P0 IADD3 R5, PT, PT, R5, 0x1, RZ ;  /* 0x0000000105050810 */ /* 0x000fe20007ffe0ff */
[----:B-1----:R-:W1:Y:S07]  /*0450*/  MUFU.RCP R14, R14 ;  /* 0x0000000e000e7308 */ /* 0x002e6e0000001000 */
[----:B------:R-:W-:Y:S02]  /*0460*/  @!P3 IADD3 R5, PT, PT, RZ, -R5, RZ ;  /* 0x80000005ff05b210 */ /* 0x000fe40007ffe0ff */
[----:B------:R-:W-:-:S04]  /*0470*/  @!P2 LOP3.LUT R5, RZ, R4, RZ, 0x33, !PT ;  /* 0x00000004ff05a212 */ /* 0x000fc800078e33ff */
[----:B------:R-:W-:-:S04]  /*0480*/  IABS R17, R5 ;  /* 0x0000000500117213 */ /* 0x000fc80000000000 */
[----:B------:R-:W-:Y:S01]  /*0490*/  I2F.RP R12, R17 ;  /* 0x00000011000c7306 */ /* 0x000fe20000209400 */
[----:B-1----:R-:W-:-:S07]  /*04a0*/  VIADD R13, R14, 0xffffffe ;  /* 0x0ffffffe0e0d7836 */ /* 0x002fce0000000000 */
[----:B------:R-:W1:Y:S02]  /*04b0*/  F2I.FTZ.U32.TRUNC.NTZ R13, R13 ;  /* 0x0000000d000d7305 */ /* 0x000e64000021f000 */
[C---:B-1----:R-:W-:Y:S01]  /*04c0*/  R2UR UR5, R13.reuse ;  /* 0x000000000d0572ca */ /* 0x042fe200000e0000 */
[----:B------:R-:W-:-:S04]  /*04d0*/  IMAD R14, R13, R0, RZ ;  /* 0x000000000d0e7224 */ /* 0x000fc800078e02ff */
[----:B------:R-:W-:Y:S01]  /*04e0*/  IMAD.MOV R15, RZ, RZ, -R14 ;  /* 0x000000ffff0f7224 */ /* 0x000fe200078e0a0e */
[----:B------:R-:W-:Y:S02]  /*04f0*/  R2UR UR9, R2 ;  /* 0x00000000020972ca */ /* 0x000fe400000e0000 */
[----:B------:R1:W4:Y:S02]  /*0500*/  MUFU.RCP R2, R12 ;  /* 0x0000000c00027308 */ /* 0x0003240000001000 */
[----:B-1----:R-:W-:-:S09]  /*0510*/  HFMA2 R12, -RZ, RZ, 0, 0 ;  /* 0x00000000ff0c7431 */ /* 0x002fd200000001ff */
[----:B------:R-:W-:Y:S01]  /*0520*/  UIADD3 UR6, UPT, UPT, UR9, -0x1, URZ ;  /* 0xffffffff09067890 */ /* 0x000fe2000fffe0ff */
[----:B----4-:R-:W-:Y:S02]  /*0530*/  IADD3 R2, PT, PT, R2, 0xffffffe, RZ ;  /* 0x0ffffffe02027810 */ /* 0x010fe40007ffe0ff */
[----:B------:R-:W-:-:S03]  /*0540*/  R2UR UR4, R12 ;  /* 0x000000000c0472ca */ /* 0x000fc600000e0000 */
[----:B------:R-:W-:Y:S01]  /*0550*/  MOV R16, UR6 ;  /* 0x0000000600107c02 */ /* 0x000fe20008000f00 */
[----:B------:R-:W-:-:S03]  /*0560*/  ULOP3.LUT UR6, UR6, UR13, URZ, 0x3c, !UPT ;  /* 0x0000000d06067292 */ /* 0x000fc6000f8e3cff */
[----:B------:R-:W-:Y:S02]  /*0570*/  IABS R14, R16 ;  /* 0x00000010000e7213 */ /* 0x000fe40000000000 */
[----:B------:R-:W-:Y:S02]  /*0580*/  IABS R16, R5 ;  /* 0x0000000500107213 */ /* 0x000fe40000000000 */
[----:B------:R-:W-:Y:S02]  /*0590*/  R2UR UR7, R14 ;  /* 0x000000000e0772ca */ /* 0x000fe400000e0000 */
[----:B------:R-:W-:Y:S01]  /*05a0*/  IABS R14, R6 ;  /* 0x00000006000e7213 */ /* 0x000fe20000000000 */
[----:B------:R-:W-:Y:S02]  /*05b0*/  IMAD.HI.U32 R15, R13, R15, UR4 ;  /* 0x000000040d0f7e27 */ /* 0x000fe4000f8e000f */
[----:B------:R-:W1:Y:S03]  /*05c0*/  F2I.FTZ.U32.TRUNC.NTZ R13, R2 ;  /* 0x00000002000d7305 */ /* 0x000e66000021f000 */
[----:B------:R-:W-:-:S02]  /*05d0*/  R2UR UR22, R15 ;  /* 0x000000000f1672ca */ /* 0x000fc400000e0000 */
[----:B-1----:R-:W-:-:S11]  /*05e0*/  IADD3 R12, PT, PT, RZ, -R13, RZ ;  /* 0x8000000dff0c7210 */ /* 0x002fd60007ffe0ff */
[----:B------:R-:W-:Y:S02]  /*05f0*/  UIMAD.WIDE.U32 UR4, UR22, UR7, URZ ;  /* 0x00000007160472a5 */ /* 0x000fe4000f8e00ff */
[----:B------:R-:W-:Y:S01]  /*0600*/  UIADD3 UR4, UPT, UPT, UR9, 0x1f, URZ ;  /* 0x0000001f09047890 */ /* 0x000fe2000fffe0ff */
[----:B------:R-:W-:Y:S01]  /*0610*/  IMAD R15, R12, R17, RZ ;  /* 0x000000110c0f7224 */ /* 0x000fe200078e02ff */
[----:B------:R-:W-:Y:S02]  /*0620*/  MOV R12, RZ ;  /* 0x000000ff000c7202 */ /* 0x000fe40000000f00 */
[----:B------:R-:W-:-:S03]  /*0630*/  IMAD R19, RZ, RZ, -UR5 ;  /* 0x80000005ff137e24 */ /* 0x000fc6000f8e02ff */
[----:B------:R-:W-:Y:S01]  /*0640*/  IMAD.HI.U32 R12, R13, R15, R12 ;  /* 0x0000000f0d0c7227 */ /* 0x000fe200078e000c */
[----:B------:R-:W-:-:S03]  /*0650*/  MOV R15, R14 ;  /* 0x0000000e000f7202 */ /* 0x000fc60000000f00 */
[----:B------:R-:W-:Y:S01]  /*0660*/  IMAD R13, R0, R19, UR7 ;  /* 0x00000007000d7e24 */ /* 0x000fe2000f8e0213 */
[----:B------:R-:W-:Y:S01]  /*0670*/  USHF.R.S32.HI UR7, URZ, 0x1f, UR4 ;  /* 0x0000001fff077899 */ /* 0x000fe20008011404 */
[----:B------:R-:W-:Y:S01]  /*0680*/  IMAD.MOV R14, RZ, RZ, -R16 ;  /* 0x000000ffff0e7224 */ /* 0x000fe200078e0a10 */
[----:B------:R-:W1:Y:S01]  /*0690*/  LDC R19, c[0x0][0x3f8] ;  /* 0x0000fe00ff137b82 */ /* 0x000e620000000800 */
[----:B------:R-:W-:Y:S01]  /*06a0*/  IMAD.HI.U32 R2, R12, R15, RZ ;  /* 0x0000000f0c027227 */ /* 0x000fe200078e00ff */
[----:B------:R-:W-:Y:S01]  /*06b0*/  ISETP.GT.U32.AND P0, PT, R0, R13, PT ;  /* 0x0000000d0000720c */ /* 0x000fe20003f04070 */
[----:B------:R-:W-:Y:S02]  /*06c0*/  ULEA.HI UR7, UR7, UR4, URZ, 0x5 ;  /* 0x0000000407077291 */ /* 0x000fe4000f8f28ff */
[----:B------:R-:W-:Y:S01]  /*06d0*/  IMAD R12, R2, R14, R15 ;  /* 0x0000000e020c7224 */ /* 0x000fe200078e020f */
[----:B------:R-:W-:Y:S01]  /*06e0*/  UIMAD UR4, UR12, UR8, URZ ;  /* 0x000000080c0472a4 */ /* 0x000fe2000f8e02ff */
[----:B------:R-:W4:Y:S01]  /*06f0*/  @!P1 S2R R15, SR_CgaCtaId ;  /* 0x00000000000f9919 */ /* 0x000f220000008800 */
[----:B------:R-:W-:-:S02]  /*0700*/  USHF.R.S32.HI UR7, URZ, 0x5, UR7 ;  /* 0x00000005ff077899 */ /* 0x000fc40008011407 */
[----:B------:R-:W-:-:S05]  /*0710*/  ISETP.GT.U32.AND P4, PT, R17, R12, PT ;  /* 0x0000000c1100720c */ /* 0x000fca0003f84070 */
[----:B------:R-:W-:Y:S01]  /*0720*/  VOTEU.ANY UP2, P0 ;  /* 0x0000000000ff7886 */ /* 0x000fe20000040100 */
[----:B------:R-:W-:-:S04]  /*0730*/  PLOP3.LUT P0, PT, PT, PT, UP2, 0x80, 0x8 ;  /* 0x000000000008781c */ /* 0x000fc80003f0f028 */
[----:B------:R-:W-:Y:S02]  /*0740*/  @!UP2 UIADD3 UR5, UPT, UPT, UR5, 0x1, URZ ;  /* 0x000000010505a890 */ /* 0x000fe4000fffe0ff */
[----:B------:R-:W-:Y:S01]  /*0750*/  UISETP.GE.AND UP2, UPT, UR6, URZ, UPT ;  /* 0x000000ff0600728c */ /* 0x000fe2000bf46270 */
[-C--:B------:R-:W-:Y:S01]  /*0760*/  @!P4 IADD3 R12, PT, PT, R12, -R17.reuse, RZ ;  /* 0x800000110c0cc210 */ /* 0x080fe20007ffe0ff */
[----:B------:R-:W-:Y:S01]  /*0770*/  @!P4 VIADD R2, R2, 0x1 ;  /* 0x000000010202c836 */ /* 0x000fe20000000000 */
[----:B------:R-:W-:Y:S02]  /*0780*/  ISETP.NE.AND P4, PT, R5, RZ, PT ;  /* 0x000000ff0500720c */ /* 0x000fe40003f85270 */
[----:B------:R-:W-:Y:S02]  /*0790*/  ISETP.GE.U32.AND P3, PT, R12, R17, PT ;  /* 0x000000110c00720c */ /* 0x000fe40003f66070 */
[----:B------:R-:W-:Y:S02]  /*07a0*/  @!P0 IADD3 R13, PT, PT, R13, -R0, RZ ;  /* 0x800000000d0d8210 */ /* 0x000fe40007ffe0ff */
[----:B------:R-:W-:-:S02]  /*07b0*/  LOP3.LUT R12, R6, R5, RZ, 0x3c, !PT ;  /* 0x00000005060c7212 */ /* 0x000fc400078e3cff */
[----:B------:R-:W-:Y:S02]  /*07c0*/  ISETP.GE.U32.AND P0, PT, R13, R0, PT ;  /* 0x000000000d00720c */ /* 0x000fe40003f06070 */
[----:B------:R-:W-:Y:S02]  /*07d0*/  ISETP.GE.AND P2, PT, R12, RZ, PT ;  /* 0x000000ff0c00720c */ /* 0x000fe40003f46270 */
[----:B------:R-:W-:-:S03]  /*07e0*/  @!P1 MOV R12, 0x400 ;  /* 0x00000400000c9802 */ /* 0x000fc60000000f00 */
[----:B------:R-:W-:Y:S02]  /*07f0*/  @P3 IADD3 R2, PT, PT, R2, 0x1, RZ ;  /* 0x0000000102023810 */ /* 0x000fe40007ffe0ff */
[----:B-1----:R-:W-:Y:S02]  /*0800*/  ISETP.GE.AND P3, PT, R19, RZ, PT ;  /* 0x000000ff1300720c */ /* 0x002fe40003f66270 */
[----:B----4-:R-:W-:Y:S02]  /*0810*/  @!P1 LEA R12, R15, R12, 0x18 ;  /* 0x0000000c0f0c9211 */ /* 0x010fe400078ec0ff */
[----:B------:R-:W-:Y:S01]  /*0820*/  VOTEU.ANY UP1, P0 ;  /* 0x0000000000ff7886 */ /* 0x000fe20000020100 */
[----:B------:R-:W-:Y:S01]  /*0830*/  ISETP.GE.AND P0, PT, R36, UR7, PT ;  /* 0x0000000724007c0c */ /* 0x000fe2000bf06270 */
[----:B------:R-:W-:Y:S01]  /*0840*/  @!P2 IMAD.MOV R2, RZ, RZ, -R2 ;  /* 0x000000ffff02a224 */ /* 0x000fe200078e0a02 */
[----:B------:R-:W-:Y:S02]  /*0850*/  @!P4 LOP3.LUT R2, RZ, R5, RZ, 0x33, !PT ;  /* 0x00000005ff02c212 */ /* 0x000fe400078e33ff */
[----:B------:R-:W-:Y:S01]  /*0860*/  @UP1 UIADD3 UR5, UPT, UPT, UR5, 0x1, URZ ;  /* 0x0000000105051890 */ /* 0x000fe2000fffe0ff */
[----:B------:R-:W-:-:S03]  /*0870*/  @!P1 LEA R12, R7, R12, 0x4 ;  /* 0x0000000c070c9211 */ /* 0x000fc600078e20ff */
[----:B------:R-:W-:Y:S02]  /*0880*/  @!P3 IMAD R4, R4, UR14, R2 ;  /* 0x0000000e0404bc24 */ /* 0x000fe4000f8e0202 */
[----:B------:R-:W-:Y:S01]  /*0890*/  @P3 IMAD R42, R3, UR14, R6 ;  /* 0x0000000e032a3c24 */ /* 0x000fe2000f8e0206 */
[----:B------:R-:W-:Y:S01]  /*08a0*/  UMOV UR6, UR5 ;  /* 0x0000000500067c82 */ /* 0x000fe20008000000 */
[----:B---3--:R1:W-:Y:S01]  /*08b0*/  @!P1 STS.128 [R12], R8 ;  /* 0x000000080c009388 */ /* 0x0083e20000000c00 */
[----:B------:R-:W-:Y:S01]  /*08c0*/  @!P3 IADD3 R4, PT, PT, RZ, -R4, RZ ;  /* 0x80000004ff04b210 */ /* 0x000fe20007ffe0ff */
[----:B------:R-:W-:Y:S01]  /*08d0*/  @!UP2 UIADD3 UR6, UPT, UPT, URZ, -UR6, URZ ;  /* 0x80000006ff06a290 */ /* 0x000fe2000fffe0ff */
[----:B------:R-:W-:Y:S01]  /*08e0*/  @P3 IMAD R42, R42, R19, 0x1 ;  /* 0x000000012a2a3424 */ /* 0x000fe200078e0213 */
[----:B------:R-:W-:Y:S02]  /*08f0*/  @!UP0 ULOP3.LUT UR6, URZ, UR13, URZ, 0x33, !UPT ;  /* 0x0000000dff068292 */ /* 0x000fe4000f8e33ff */
[----:B------:R-:W-:Y:S01]  /*0900*/  @!P3 IMAD R42, R19, R4, 0x1 ;  /* 0x00000001132ab424 */ /* 0x000fe200078e0204 */
[----:B------:R-:W-:Y:S06]  /*0910*/  BAR.SYNC.DEFER_BLOCKING 0x0 ;  /* 0x0000000000007b1d */ /* 0x000fec0000010000 */
[----:B0-2---:R-:W-:Y:S05]  /*0920*/  @P0 BRA `(.L_x_20948) ;  /* 0x0000001400c80947 */ /* 0x005fea0003800000 */
[----:B------:R-:W0:Y:S01]  /*0930*/  S2UR UR8, SR_CgaCtaId ;  /* 0x00000000000879c3 */ /* 0x000e220000008800 */
[----:B------:R-:W2:Y:S01]  /*0940*/  LDCU.64 UR14, c[0x0][0x3a8] ;  /* 0x00007500ff0e77ac */ /* 0x000ea20008000a00 */
[--C-:B------:R-:W-:Y:S01]  /*0950*/  SHF.R.U32.HI R4, RZ, 0x3, R7.reuse ;  /* 0x00000003ff047819 */ /* 0x100fe20000011607 */
[----:B------:R-:W-:Y:S01]  /*0960*/  IMAD.SHL.U32 R0, R36, 0x20, RZ ;  /* 0x0000002024007824 */ /* 0x000fe200078e00ff */
[----:B-1----:R-:W-:Y:S01]  /*0970*/  MOV R9, UR4 ;  /* 0x0000000400097c02 */ /* 0x002fe20008000f00 */
[----:B------:R-:W-:Y:S01]  /*0980*/  UMOV UR5, 0x400 ;  /* 0x0000040000057882 */ /* 0x000fe20000000000 */
[----:B------:R-:W-:Y:S01]  /*0990*/  LOP3.LUT R4, R4, 0x7c, RZ, 0xc0, !PT ;  /* 0x0000007c04047812 */ /* 0x000fe200078ec0ff */
[----:B------:R-:W-:Y:S01]  /*09a0*/  UIADD3 UR5, UPT, UPT, UR5, 0xc0, URZ ;  /* 0x000000c005057890 */ /* 0x000fe2000fffe0ff */
[----:B------:R-:W-:Y:S01]  /*09b0*/  MOV R5, RZ ;  /* 0x000000ff00057202 */ /* 0x000fe20000000f00 */
[C---:B------:R-:W-:Y:S01]  /*09c0*/  VIADD R37, R0.reuse, 0x1 ;  /* 0x0000000100257836 */ /* 0x040fe20000000000 */
[----:B------:R-:W-:-:S02]  /*09d0*/  LOP3.LUT R38, R0, 0x1f, R7, 0xf8, !PT ;  /* 0x0000001f00267812 */ /* 0x000fc400078ef807 */
[----:B------:R-:W-:Y:S01]  /*09e0*/  MOV R41, 0xff7fffff ;  /* 0xff7fffff00297802 */ /* 0x000fe20000000f00 */
[----:B------:R-:W-:Y:S01]  /*09f0*/  IMAD.WIDE R4, R9, 0x4, R4 ;  /* 0x0000000409047825 */ /* 0x000fe200078e0204 */
[----:B------:R-:W-:Y:S02]  /*0a00*/  LOP3.LUT R9, R7, 0x1f, RZ, 0xc0, !PT ;  /* 0x0000001f07097812 */ /* 0x000fe400078ec0ff */
[----:B------:R-:W-:Y:S02]  /*0a10*/  IADD3 R39, PT, PT, R38, -UR9, RZ ;  /* 0x8000000926277c10 */ /* 0x000fe4000fffe0ff */
[----:B------:R-:W-:Y:S02]  /*0a20*/  LEA R9, R36, R9, 0x5 ;  /* 0x0000000924097211 */ /* 0x000fe400078e28ff */
[----:B--2---:R-:W-:Y:S02]  /*0a30*/  IADD3 R4, P0, PT, R4, UR14, RZ ;  /* 0x0000000e04047c10 */ /* 0x004fe4000ff1e0ff */
[----:B------:R-:W-:Y:S01]  /*0a40*/  IADD3 R38, PT, PT, R38, 0x1, RZ ;  /* 0x0000000126267810 */ /* 0x000fe20007ffe0ff */
[----:B0-----:R-:W-:Y:S01]  /*0a50*/  ULEA UR5, UR8, UR5, 0x18 ;  /* 0x0000000508057291 */ /* 0x001fe2000f8ec0ff */
[----:B------:R-:W-:-:S05]  /*0a60*/  IADD3.X R5, PT, PT, R5, UR15, RZ, P0, !PT ;  /* 0x0000000f05057c10 */ /* 0x000fca00087fe4ff */
[----:B------:R-:W-:-:S07]  /*0a70*/  LEA R40, R9, UR5, 0x2 ;  /* 0x0000000509287c11 */ /* 0x000fce000f8e10ff */
.L_x_20951:
[----:B------:R-:W0:Y:S01]  /*0a80*/  LDC R14, c[0x0][0x3f0] ;  /* 0x0000fc00ff0e7b82 */ /* 0x000e220000000800 */
[C---:B------:R-:W-:Y:S01]  /*0a90*/  VIADD R8, R37.reuse, 0xffffffff ;  /* 0xffffffff25087836 */ /* 0x040fe20000000000 */
        /* <DEDUP_REMOVED lines=22> */
[----:B------:R-:W-:-:S05]  /*0c00*/  @P0 IADD3 R10, PT, PT, R10, 0x1, RZ ;  /* 0x000000010a0a0810 */ /* 0x000fca0007ffe0ff */
[----:B------:R-:W-:Y:S01]  /*0c10*/  IMAD.MOV.U32 R15, RZ, RZ, R10 ;  /* 0x000000ffff0f7224 */ /* 0x000fe200078e000a */
[----:B0-----:R-:W-:-:S04]  /*0c20*/  IADD3 R8, PT, PT, RZ, -R9, RZ ;  /* 0x80000009ff087210 */ /* 0x001fc80007ffe0ff */
        /* <DEDUP_REMOVED lines=17> */
[----:B------:R-:W-:-:S03]  /*0d40*/  ISETP.GT.AND P0, PT, R15, UR5, PT ;  /* 0x000000050f007c0c */ /* 0x000fc6000bf04270 */
[----:B------:R-:W-:Y:S01]  /*0d50*/  @!P2 IMAD.MOV R8, RZ, RZ, -R8 ;  /* 0x000000ffff08a224 */ /* 0x000fe200078e0a08 */
[----:B------:R-:W-:Y:S02]  /*0d60*/  @!P1 LOP3.LUT R8, RZ, R14, RZ, 0x33, !PT ;  /* 0x0000000eff089212 */ /* 0x000fe400078e33ff */
[----:B------:R-:W-:Y:S02]  /*0d70*/  ISETP.GE.AND P1, PT, R36, UR7, PT ;  /* 0x0000000724007c0c */ /* 0x000fe4000bf26270 */
[----:B------:R-:W-:-:S13]  /*0d80*/  ISETP.EQ.OR P0, PT, R8, RZ, P0 ;  /* 0x000000ff0800720c */ /* 0x000fda0000702670 */
[----:B------:R-:W-:-:S05]  /*0d90*/  @!P0 MOV R9, 0xff7fffff ;  /* 0xff7fffff00098802 */ /* 0x000fca0000000f00 */
[----:B------:R0:W-:Y:S01]  /*0da0*/  @!P0 STS [R40], R9 ;  /* 0x0000000928008388 */ /* 0x0001e20000000800 */
[----:B------:R-:W-:Y:S05]  /*0db0*/  @!P0 BRA `(.L_x_20950) ;  /* 0x0000001000888947 */ /* 0x000fea0003800000 */
[----:B------:R-:W2:Y:S01]  /*0dc0*/  LDG.E.CONSTANT R11, desc[UR10][R4.64] ;  /* 0x0000000a040b7981 */ /* 0x000ea2000c1e9900 */
[----:B------:R-:W-:Y:S01]  /*0dd0*/  SHF.L.U32 R8, R7, 0x3, RZ ;  /* 0x0000000307087819 */ /* 0x000fe200000006ff */
[----:B0-----:R-:W-:-:S03]  /*0de0*/  IMAD R9, R2, UR17, RZ ;  /* 0x0000001102097c24 */ /* 0x001fc6000f8e02ff */
        /* <DEDUP_REMOVED lines=13> */
[----:B------:R-:W0:Y:S02]  /*0ec0*/  LDS.128 R24, [UR5+0x10] ;  /* 0x00001005ff187984 */ /* 0x000e240008000c00 */
[--C-:B0-----:R-:W-:Y:S02]  /*0ed0*/  HADD2.F32 R45, -RZ, R24.reuse.H0_H0 ;  /* 0x20000018ff2d7230 */ /* 0x101fe40000004100 */
[----:B------:R-:W-:Y:S02]  /*0ee0*/  HADD2.F32 R24, -RZ, R24.H1_H1 ;  /* 0x30000018ff187230 */ /* 0x000fe40000004100 */
[--C-:B--2---:R-:W-:Y:S02]  /*0ef0*/  HADD2.F32 R28, -RZ, R8.reuse.H0_H0 ;  /* 0x20000008ff1c7230 */ /* 0x104fe40000004100 */
[----:B------:R-:W-:Y:S02]  /*0f00*/  HADD2.F32 R29, -RZ, R8.H1_H1 ;  /* 0x30000008ff1d7230 */ /* 0x000fe40000004100 */
[----:B---3--:R-:W-:-:S02]  /*0f10*/  HADD2.F32 R32, -RZ, R12.H0_H0 ;  /* 0x2000000cff207230 */ /* 0x008fc40000004100 */
[----:B------:R-:W-:Y:S01]  /*0f20*/  FMUL.FTZ R45, R45, R28 ;  /* 0x0000001c2d2d7220 */ /* 0x000fe20000410000 */
[----:B------:R-:W-:Y:S02]  /*0f30*/  HADD2.F32 R12, -RZ, R12.H1_H1 ;  /* 0x3000000cff0c7230 */ /* 0x000fe40000004100 */
[----:B------:R-:W-:Y:S02]  /*0f40*/  FMUL.FTZ R24, R24, R29 ;  /* 0x0000001d18187220 */ /* 0x000fe40000410000 */
[----:B------:R-:W0:Y:S02]  /*0f50*/  LDS.128 R28, [UR5] ;  /* 0x00000005ff1c7984 */ /* 0x000e240008000c00 */
[--C-:B0-----:R-:W-:Y:S02]  /*0f60*/  HADD2.F32 R8, -RZ, R28.reuse.H0_H0 ;  /* 0x2000001cff087230 */ /* 0x101fe40000004100 */
[----:B------:R-:W-:Y:S02]  /*0f70*/  HADD2.F32 R33, -RZ, R28.H1_H1 ;  /* 0x3000001cff217230 */ /* 0x000fe40000004100 */
[----:B------:R-:W-:-:S02]  /*0f80*/  HADD2.F32 R28, -RZ, R29.H1_H1 ;  /* 0x3000001dff1c7230 */ /* 0x000fc40000004100 */
[----:B------:R-:W-:Y:S01]  /*0f90*/  FFMA.FTZ R45, R8, R32, R45 ;  /* 0x00000020082d7223 */ /* 0x000fe2000001002d */
[--C-:B------:R-:W-:Y:S02]  /*0fa0*/  HADD2.F32 R8, -RZ, R25.reuse.H0_H0 ;  /* 0x20000019ff087230 */ /* 0x100fe40000004100 */
[----:B------:R-:W-:Y:S01]  /*0fb0*/  FFMA.FTZ R24, R33, R12, R24 ;  /* 0x0000000c21187223 */ /* 0x000fe20000010018 */
[----:B------:R-:W-:Y:S02]  /*0fc0*/  HADD2.F32 R25, -RZ, R25.H1_H1 ;  /* 0x30000019ff197230 */ /* 0x000fe40000004100 */
[--C-:B------:R-:W-:Y:S02]  /*0fd0*/  HADD2.F32 R12, -RZ, R9.reuse.H1_H1 ;  /* 0x30000009ff0c7230 */ /* 0x100fe40000004100 */
[----:B------:R-:W-:Y:S02]  /*0fe0*/  HADD2.F32 R33, -RZ, R9.H0_H0 ;  /* 0x20000009ff217230 */ /* 0x000fe40000004100 */
[----:B------:R-:W-:-:S02]  /*0ff0*/  HADD2.F32 R9, -RZ, R26.H0_H0 ;  /* 0x2000001aff097230 */ /* 0x000fc40000004100 */
[----:B------:R-:W-:Y:S01]  /*1000*/  FMUL.FTZ R25, R25, R12 ;  /* 0x0000000c19197220 */ /* 0x000fe20000410000 */
[----:B------:R-:W-:Y:S02]  /*1010*/  HADD2.F32 R12, -RZ, R10.H0_H0 ;  /* 0x2000000aff0c7230 */ /* 0x000fe40000004100 */
[----:B------:R-:W-:Y:S01]  /*1020*/  FMUL.FTZ R35, R8, R33 ;  /* 0x0000002108237220 */ /* 0x000fe20000410000 */
[----:B------:R-:W-:Y:S02]  /*1030*/  HADD2.F32 R8, -RZ, R29.H0_H0 ;  /* 0x2000001dff087230 */ /* 0x000fe40000004100 */
[----:B------:R-:W-:Y:S02]  /*1040*/  HADD2.F32 R33, -RZ, R13.H0_H0 ;  /* 0x2000000dff217230 */ /* 0x000fe40000004100 */
[----:B------:R-:W-:Y:S01]  /*1050*/  FMUL.FTZ R32, R9, R12 ;  /* 0x0000000c09207220 */ /* 0x000fe20000410000 */
[----:B------:R-:W-:Y:S02]  /*1060*/  HADD2.F32 R9, -RZ, R30.H0_H0 ;  /* 0x2000001eff097230 */ /* 0x000fe40000004100 */
[----:B------:R-:W-:-:S02]  /*1070*/  HADD2.F32 R12, -RZ, R14.H0_H0 ;  /* 0x2000000eff0c7230 */ /* 0x000fc40000004100 */
[----:B------:R-:W-:Y:S01]  /*1080*/  FFMA.FTZ R8, R8, R33, R35 ;  /* 0x0000002108087223 */ /* 0x000fe20000010023 */
[----:B------:R-:W-:Y:S02]  /*1090*/  HADD2.F32 R13, -RZ, R13.H1_H1 ;  /* 0x3000000dff0d7230 */ /* 0x000fe40000004100 */
[----:B------:R-:W-:Y:S02]  /*10a0*/  HADD2.F32 R26, -RZ, R26.H1_H1 ;  /* 0x3000001aff1a7230 */ /* 0x000fe40000004100 */
[----:B------:R-:W-:Y:S02]  /*10b0*/  FFMA.FTZ R9, R9, R12, R32 ;  /* 0x0000000c09097223 */ /* 0x000fe40000010020 */
[----:B------:R-:W0:Y:S01]  /*10c0*/  LDS.128 R32, [UR5+0x20] ;  /* 0x00002005ff207984 */ /* 0x000e220008000c00 */
[----:B------:R-:W-:Y:S01]  /*10d0*/  FFMA.FTZ R28, R28, R13, R25 ;  /* 0x0000000d1c1c7223 */ /* 0x000fe20000010019 */
[----:B------:R-:W-:Y:S02]  /*10e0*/  HADD2.F32 R13, -RZ, R10.H1_H1 ;  /* 0x3000000aff0d7230 */ /* 0x000fe40000004100 */
[----:B------:R-:W-:-:S02]  /*10f0*/  HADD2.F32 R10, -RZ, R27.H0_H0 ;  /* 0x2000001bff0a7230 */ /* 0x000fc40000004100 */
[----:B------:R-:W-:Y:S02]  /*1100*/  HADD2.F32 R25, -RZ, R11.H0_H0 ;  /* 0x2000000bff197230 */ /* 0x000fe40000004100 */
[----:B------:R-:W-:Y:S01]  /*1110*/  FMUL.FTZ R29, R26, R13 ;  /* 0x0000000d1a1d7220 */ /* 0x000fe20000410000 */
[----:B------:R-:W-:Y:S02]  /*1120*/  HADD2.F32 R27, -RZ, R27.H1_H1 ;  /* 0x3000001bff1b7230 */ /* 0x000fe40000004100 */
[----:B------:R-:W-:Y:S02]  /*1130*/  HADD2.F32 R26, -RZ, R30.H1_H1 ;  /* 0x3000001eff1a7230 */ /* 0x000fe40000004100 */
[----:B------:R-:W-:Y:S01]  /*1140*/  FMUL.FTZ R12, R10, R25 ;  /* 0x000000190a0c7220 */ /* 0x000fe20000410000 */
[----:B------:R-:W-:Y:S02]  /*1150*/  HADD2.F32 R25, -RZ, R31.H0_H0 ;  /* 0x2000001fff197230 */ /* 0x000fe40000004100 */
[----:B------:R-:W-:-:S02]  /*1160*/  HADD2.F32 R10, -RZ, R15.H0_H0 ;  /* 0x2000000fff0a7230 */ /* 0x000fc40000004100 */
[----:B------:R-:W-:-:S03]  /*1170*/  HADD2.F32 R13, -RZ, R14.H1_H1 ;  /* 0x3000000eff0d7230 */ /* 0x000fc60000004100 */
[----:B------:R-:W-:Y:S01]  /*1180*/  FFMA.FTZ R25, R25, R10, R12 ;  /* 0x0000000a19197223 */ /* 0x000fe2000001000c */
[----:B------:R-:W-:Y:S02]  /*1190*/  HADD2.F32 R10, -RZ, R11.H1_H1 ;  /* 0x3000000bff0a7230 */ /* 0x000fe40000004100 */
[----:B------:R-:W-:Y:S01]  /*11a0*/  FFMA.FTZ R26, R26, R13, R29 ;  /* 0x0000000d1a1a7223 */ /* 0x000fe2000001001d */
[--C-:B----4-:R-:W-:Y:S02]  /*11b0*/  HADD2.F32 R11, -RZ, R16.reuse.H0_H0 ;  /* 0x20000010ff0b7230 */ /* 0x110fe40000004100 */
[----:B------:R-:W-:Y:S02]  /*11c0*/  HADD2.F32 R16, -RZ, R16.H1_H1 ;  /* 0x30000010ff107230 */ /* 0x000fe40000004100 */
[----:B------:R-:W-:Y:S01]  /*11d0*/  FMUL.FTZ R12, R27, R10 ;  /* 0x0000000a1b0c7220 */ /* 0x000fe20000410000 */
[----:B------:R-:W-:Y:S02]  /*11e0*/  HADD2.F32 R10, -RZ, R15.H1_H1 ;  /* 0x3000000fff0a7230 */ /* 0x000fe40000004100 */
[----:B------:R-:W-:-:S05]  /*11f0*/  HADD2.F32 R27, -RZ, R31.H1_H1 ;  /* 0x3000001fff1b7230 */ /* 0x000fca0000004100 */
[----:B------:R-:W-:Y:S02]  /*1200*/  FFMA.FTZ R27, R27, R10, R12 ;  /* 0x0000000a1b1b7223 */ /* 0x000fe4000001000c */
[----:B------:R-:W2:Y:S01]  /*1210*/  LDG.E.128.CONSTANT R12, desc[UR10][R46.64+0x800] ;  /* 0x0008000a2e0c7981 */ /* 0x000ea2000c1e9d00 */
[----:B0-----:R-:W-:-:S05]  /*1220*/  HADD2.F32 R10, -RZ, R32.H0_H0 ;  /* 0x20000020ff0a7230 */ /* 0x001fca0000004100 */
[----:B------:R-:W-:Y:S01]  /*1230*/  FFMA.FTZ R45, R10, R11, R45 ;  /* 0x0000000b0a2d7223 */ /* 0x000fe2000001002d */
[----:B------:R-:W-:Y:S02]  /*1240*/  HADD2.F32 R11, -RZ, R32.H1_H1 ;  /* 0x30000020ff0b7230 */ /* 0x000fe40000004100 */
[----:B------:R-:W-:-:S03]  /*1250*/  HADD2.F32 R30, -RZ, R17.H0_H0 ;  /* 0x20000011ff1e7230 */ /* 0x000fc60000004100 */
[----:B------:R-:W-:Y:S01]  /*1260*/  FFMA.FTZ R24, R11, R16, R24 ;  /* 0x000000100b187223 */ /* 0x000fe20000010018 */
[----:B------:R-:W-:Y:S02]  /*1270*/  HADD2.F32 R11, -RZ, R33.H0_H0 ;  /* 0x20000021ff0b7230 */ /* 0x000fe40000004100 */
[----:B------:R-:W-:-:S03]  /*1280*/  HADD2.F32 R29, -RZ, R18.H0_H0 ;  /* 0x20000012ff1d7230 */ /* 0x000fc60000004100 */
[----:B------:R-:W-:Y:S01]  /*1290*/  FFMA.FTZ R30, R11, R30, R8 ;  /* 0x0000001e0b1e7223 */ /* 0x000fe20000010008 */
[----:B------:R-:W-:-:S05]  /*12a0*/  HADD2.F32 R8, -RZ, R34.H0_H0 ;  /* 0x20000022ff087230 */ /* 0x000fca0000004100 */
[----:B------:R-:W-:Y:S02]  /*12b0*/  FFMA.FTZ R29, R8, R29, R9 ;  /* 0x0000001d081d7223 */ /* 0x000fe40000010009 */
[----:B------:R-:W0:Y:S01]  /*12c0*/  LDS.128 R8, [UR5+0x30] ;  /* 0x00003005ff087984 */ /* 0x000e220008000c00 */
[----:B------:R-:W-:Y:S02]  /*12d0*/  HADD2.F32 R33, -RZ, R33.H1_H1 ;  /* 0x30000021ff217230 */ /* 0x000fe40000004100 */
[----:B------:R-:W-:Y:S02]  /*12e0*/  HADD2.F32 R17, -RZ, R17.H1_H1 ;  /* 0x30000011ff117230 */ /* 0x000fe40000004100 */
[----:B------:R-:W-:Y:S02]  /*12f0*/  HADD2.F32 R32, -RZ, R35.H0_H0 ;  /* 0x20000023ff207230 */ /* 0x000fe40000004100 */
[--C-:B------:R-:W-:Y:S02]  /*1300*/  HADD2.F32 R16, -RZ, R19.reuse.H0_H0 ;  /* 0x20000013ff107230 */ /* 0x100fe40000004100 */
[----:B------:R-:W-:Y:S01]  /*1310*/  FFMA.FTZ R28, R33, R17, R28 ;  /* 0x00000011211c7223 */ /* 0x000fe2000001001c */
[----:B------:R-:W-:-:S02]  /*1320*/  HADD2.F32 R33, -RZ, R19.H1_H1 ;  /* 0x30000013ff217230 */ /* 0x000fc40000004100 */
[----:B------:R-:W-:Y:S01]  /*1330*/  FFMA.FTZ R32, R32, R16, R25 ;  /* 0x0000001020207223 */ /* 0x000fe20000010019 */
[----:B------:R-:W-:Y:S02]  /*1340*/  HADD2.F32 R16, -RZ, R35.H1_H1 ;  /* 0x30000023ff107230 */ /* 0x000fe40000004100 */
[----:B------:R-:W-:Y:S02]  /*1350*/  HADD2.F32 R31, -RZ, R34.H1_H1 ;  /* 0x30000022ff1f7230 */ /* 0x000fe40000004100 */
[----:B------:R-:W-:Y:S02]  /*1360*/  HADD2.F32 R18, -RZ, R18.H1_H1 ;  /* 0x30000012ff127230 */ /* 0x000fe40000004100 */
[----:B------:R-:W-:Y:S01]  /*1370*/  FFMA.FTZ R33, R16, R33, R27 ;  /* 0x0000002110217223 */ /* 0x000fe2000001001b */
[----:B------:R-:W-:Y:S02]  /*1380*/  HADD2.F32 R17, -RZ, R20.H0_H0 ;  /* 0x20000014ff117230 */ /* 0x000fe40000004100 */
[----:B------:R-:W-:Y:S01]  /*1390*/  FFMA.FTZ R31, R31, R18, R26 ;  /* 0x000000121f1f7223 */ /* 0x000fe2000001001a */
        /* <DEDUP_REMOVED lines=23> */
[----:B------:R-:W-:-:S05]  /*1510*/  HADD2.F32 R10, -RZ, R11.H1_H1 ;  /* 0x3000000bff0a7230 */ /* 0x000fca0000004100 */
[----:B------:R-:W-:Y:S02]  /*1520*/  FFMA.FTZ R33, R10, R23, R33 ;  /* 0x000000170a217223 */ /* 0x000fe40000010021 */
[----:B------:R-:W0:Y:S02]  /*1530*/  LDS.128 R20, [UR5+0x40] ;  /* 0x00004005ff147984 */ /* 0x000e240008000c00 */
        /* <DEDUP_REMOVED lines=28> */
[----:B------:R-:W-:Y:S02]  /*1700*/  HADD2.F32 R16, -RZ, R16.H1_H1 ;  /* 0x30000010ff107230 */ /* 0x000fe40000004100 */
        /* <DEDUP_REMOVED lines=8> */
[----:B------:R-:W-:Y:S02]  /*1790*/  HADD2.F32 R34, -RZ, R10.H0_H0 ;  /* 0x2000000aff227230 */ /* 0x000fe40000004100 */
[----:B------:R-:W-:Y:S02]  /*17a0*/  HADD2.F32 R8, -RZ, R18.H0_H0 ;  /* 0x20000012ff087230 */ /* 0x000fe40000004100 */
[----:B------:R-:W-:-:S03]  /*17b0*/  FFMA.FTZ R30, R9, R30, R20 ;  /* 0x0000001e091e7223 */ /* 0x000fc60000010014 */
[----:B------:R-:W-:Y:S02]  /*17c0*/  FFMA.FTZ R34, R34, R8, R21 ;  /* 0x0000000822227223 */ /* 0x000fe40000010015 */
[----:B------:R-:W0:Y:S01]  /*17d0*/  LDS.128 R20, [UR5+0x60] ;  /* 0x00006005ff147984 */ /* 0x000e220008000c00 */
[----:B------:R-:W-:Y:S02]  /*17e0*/  HADD2.F32 R9, -RZ, R11.H0_H0 ;  /* 0x2000000bff097230 */ /* 0x000fe40000004100 */
[--C-:B------:R-:W-:Y:S02]  /*17f0*/  HADD2.F32 R8, -RZ, R19.reuse.H0_H0 ;  /* 0x20000013ff087230 */ /* 0x100fe40000004100 */
[----:B------:R-:W-:-:S03]  /*1800*/  HADD2.F32 R19, -RZ, R19.H1_H1 ;  /* 0x30000013ff137230 */ /* 0x000fc60000004100 */
[----:B------:R-:W-:Y:S01]  /*1810*/  FFMA.FTZ R32, R9, R8, R32 ;  /* 0x0000000809207223 */ /* 0x000fe20000010020 */
[----:B------:R-:W-:Y:S02]  /*1820*/  HADD2.F32 R8, -RZ, R11.H1_H1 ;  /* 0x3000000bff087230 */ /* 0x000fe40000004100 */
[----:B------:R-:W-:Y:S02]  /*1830*/  HADD2.F32 R10, -RZ, R10.H1_H1 ;  /* 0x3000000aff0a7230 */ /* 0x000fe40000004100 */
[----:B------:R-:W-:Y:S02]  /*1840*/  HADD2.F32 R18, -RZ, R18.H1_H1 ;  /* 0x30000012ff127230 */ /* 0x000fe40000004100 */
[----:B------:R-:W-:Y:S01]  /*1850*/  FFMA.FTZ R33, R8, R19, R33 ;  /* 0x0000001308217223 */ /* 0x000fe20000010021 */
[----:B----4-:R-:W-:Y:S02]  /*1860*/  HADD2.F32 R9, -RZ, R24.H0_H0 ;  /* 0x20000018ff097230 */ /* 0x010fe40000004100 */
[----:B------:R-:W-:-:S02]  /*1870*/  FFMA.FTZ R31, R10, R18, R31 ;  /* 0x000000120a1f7223 */ /* 0x000fc4000001001f */
[----:B------:R-:W3:Y:S01]  /*1880*/  LDG.E.128.CONSTANT R16, desc[UR10][R46.64+0x1200] ;  /* 0x0012000a2e107981 */ /* 0x000ee2000c1e9d00 */
        /* <DEDUP_REMOVED lines=18> */
[----:B------:R-:W0:Y:S01]  /*19b0*/  LDS.128 R28, [UR5+0x70] ;  /* 0x00007005ff1c7984 */ /* 0x000e220008000c00 */
[----:B------:R-:W-:Y:S02]  /*19c0*/  HADD2.F32 R21, -RZ, R23.H0_H0 ;  /* 0x20000017ff157230 */ /* 0x000fe40000004100 */
[--C-:B------:R-:W-:Y:S02]  /*19d0*/  HADD2.F32 R22, -RZ, R27.reuse.H0_H0 ;  /* 0x2000001bff167230 */ /* 0x100fe40000004100 */
[----:B------:R-:W-:-:S03]  /*19e0*/  HADD2.F32 R27, -RZ, R27.H1_H1 ;  /* 0x3000001bff1b7230 */ /* 0x000fc60000004100 */
[----:B------:R-:W-:Y:S01]  /*19f0*/  FFMA.FTZ R32, R21, R22, R32 ;  /* 0x0000001615207223 */ /* 0x000fe20000010020 */
[----:B------:R-:W-:-:S05]  /*1a00*/  HADD2.F32 R22, -RZ, R23.H1_H1 ;  /* 0x30000017ff167230 */ /* 0x000fca0000004100 */
[----:B------:R-:W-:Y:S01]  /*1a10*/  FFMA.FTZ R33, R22, R27, R33 ;  /* 0x0000001b16217223 */ /* 0x000fe20000010021 */
[----:B0-----:R-:W-:Y:S01]  /*1a20*/  HADD2.F32 R22, -RZ, R28.H0_H0 ;  /* 0x2000001cff167230 */ /* 0x001fe20000004100 */
[----:B-----5:R-:W-:Y:S01]  /*1a30*/  FSETP.NEU.FTZ.AND P0, PT, R44, RZ, PT ;  /* 0x000000ff2c00720b */ /* 0x020fe20003f1d000 */
        /* <DEDUP_REMOVED lines=21> */
[----:B------:R-:W-:Y:S02]  /*1b90*/  FFMA.FTZ R32, R13, R12, R32 ;  /* 0x0000000c0d207223 */ /* 0x000fe40000010020 */
[----:B------:R-:W1:Y:S01]  /*1ba0*/  LDS.128 R12, [UR5+0x90] ;  /* 0x00009005ff0c7984 */ /* 0x000e620008000c00 */
[----:B------:R-:W-:-:S05]  /*1bb0*/  HADD2.F32 R28, -RZ, R31.H1_H1 ;  /* 0x3000001fff1c7230 */ /* 0x000fca0000004100 */
        /* <DEDUP_REMOVED lines=15> */
[----:B---3--:R-:W-:Y:S02]  /*1cb0*/  HADD2.F32 R27, -RZ, R16.H0_H0 ;  /* 0x20000010ff1b7230 */ /* 0x008fe40000004100 */
[----:B------:R-:W-:Y:S02]  /*1cc0*/  HADD2.F32 R10, -RZ, R10.H1_H1 ;  /* 0x3000000aff0a7230 */ /* 0x000fe40000004100 */
[----:B------:R-:W-:Y:S01]  /*1cd0*/  FFMA.FTZ R34, R21, R20, R34 ;  /* 0x0000001415227223 */ /* 0x000fe20000010022 */
[----:B------:R-:W-:Y:S02]  /*1ce0*/  HADD2.F32 R22, -RZ, R22.H1_H1 ;  /* 0x30000016ff167230 */ /* 0x000fe40000004100 */
[----:B-1----:R-:W-:Y:S02]  /*1cf0*/  HADD2.F32 R21, -RZ, R12.H1_H1 ;  /* 0x3000000cff157230 */ /* 0x002fe40000004100 */
[----:B------:R-:W-:Y:S02]  /*1d00*/  HADD2.F32 R16, -RZ, R16.H1_H1 ;  /* 0x30000010ff107230 */ /* 0x000fe40000004100 */
[----:B------:R-:W-:-:S02]  /*1d10*/  HADD2.F32 R20, -RZ, R12.H0_H0 ;  /* 0x2000000cff147230 */ /* 0x000fc40000004100 */
[----:B------:R-:W-:Y:S01]  /*1d20*/  FFMA.FTZ R10, R22, R10, R25 ;  /* 0x0000000a160a7223 */ /* 0x000fe20000010019 */
[--C-:B------:R-:W-:Y:S02]  /*1d30*/  HADD2.F32 R9, -RZ, R11.reuse.H0_H0 ;  /* 0x2000000bff097230 */ /* 0x100fe40000004100 */
[----:B------:R-:W-:Y:S01]  /*1d40*/  FFMA.FTZ R21, R21, R16, R26 ;  /* 0x0000001015157223 */ /* 0x000fe2000001001a */
[----:B------:R-:W-:Y:S02]  /*1d50*/  HADD2.F32 R8, -RZ, R11.H1_H1 ;  /* 0x3000000bff087230 */ /* 0x000fe40000004100 */
[----:B------:R-:W-:Y:S01]  /*1d60*/  FFMA.FTZ R20, R20, R27, R45 ;  /* 0x0000001b14147223 */ /* 0x000fe2000001002d */
        /* <DEDUP_REMOVED lines=9> */
[----:B------:R-:W-:Y:S01]  /*1e00*/  FADD.FTZ R21, R20, R21 ;  /* 0x0000001514157221 */ /* 0x000fe20000010000 */
[----:B------:R-:W-:-:S02]  /*1e10*/  HADD2.F32 R11, -RZ, R14.H0_H0 ;  /* 0x2000000eff0b7230 */ /* 0x000fc40000004100 */
[--C-:B------:R-:W-:Y:S02]  /*1e20*/  HADD2.F32 R12, -RZ, R18.reuse.H0_H0 ;  /* 0x20000012ff0c7230 */ /* 0x100fe40000004100 */
[----:B------:R-:W-:Y:S01]  /*1e30*/  FFMA.FTZ R13, R13, R17, R24 ;  /* 0x000000110d0d7223 */ /* 0x000fe20000010018 */
[----:B------:R-:W-:Y:S01]  /*1e40*/  FADD.FTZ R20, R16, R21 ;  /* 0x0000001510147221 */ /* 0x000fe20000010000 */
[----:B------:R-:W-:Y:S02]  /*1e50*/  HADD2.F32 R18, -RZ, R18.H1_H1 ;  /* 0x30000012ff127230 */ /* 0x000fe40000004100 */
[----:B------:R-:W-:Y:S01]  /*1e60*/  FFMA.FTZ R12, R11, R12, R34 ;  /* 0x0000000c0b0c7223 */ /* 0x000fe20000010022 */
[----:B------:R-:W-:Y:S02]  /*1e70*/  HADD2.F32 R11, -RZ, R14.H1_H1 ;  /* 0x3000000eff0b7230 */ /* 0x000fe40000004100 */
[----:B------:R-:W-:Y:S01]  /*1e80*/  FADD.FTZ R13, R13, R20 ;  /* 0x000000140d0d7221 */ /* 0x000fe20000010000 */
[----:B------:R-:W-:Y:S01]  /*1e90*/  IADD3 R17, PT, PT, R39, 0x1, RZ ;  /* 0x0000000127117810 */ /* 0x000fe20007ffe0ff */
[----:B------:R-:W-:-:S02]  /*1ea0*/  HADD2.F32 R16, -RZ, R19.H0_H0 ;  /* 0x20000013ff107230 */ /* 0x000fc40000004100 */
[----:B------:R-:W-:Y:S02]  /*1eb0*/  HADD2.F32 R14, -RZ, R15.H0_H0 ;  /* 0x2000000fff0e7230 */ /* 0x000fe40000004100 */
[----:B------:R-:W-:Y:S01]  /*1ec0*/  FFMA.FTZ R10, R11, R18, R10 ;  /* 0x000000120b0a7223 */ /* 0x000fe2000001000a */
[----:B------:R-:W-:Y:S01]  /*1ed0*/  FADD.FTZ R13, R12, R13 ;  /* 0x0000000d0c0d7221 */ /* 0x000fe20000010000 */
[----:B------:R-:W-:Y:S01]  /*1ee0*/  I2FP.F32.S32 R17, R17 ;  /* 0x0000001100117245 */ /* 0x000fe20000201400 */
[----:B------:R-:W-:Y:S02]  /*1ef0*/  HADD2.F32 R19, -RZ, R19.H1_H1 ;  /* 0x30000013ff137230 */ /* 0x000fe40000004100 */
[----:B------:R-:W-:Y:S01]  /*1f00*/  FFMA.FTZ R9, R14, R16, R9 ;  /* 0x000000100e097223 */ /* 0x000fe20000010009 */
[----:B------:R-:W-:Y:S02]  /*1f10*/  HADD2.F32 R15, -RZ, R15.H1_H1 ;  /* 0x3000000fff0f7230 */ /* 0x000fe40000004100 */
[----:B------:R-:W-:Y:S01]  /*1f20*/  FADD.FTZ R10, R10, R13 ;  /* 0x0000000d0a0a7221 */ /* 0x000fe20000010000 */
        /* <DEDUP_REMOVED lines=11> */
.L_x_20950:
[----:B------:R-:W-:Y:S05]  /*1fe0*/  BSYNC.RECONVERGENT B1 ;  /* 0x0000000000017941 */ /* 0x000fea0003800200 */
.L_x_20949:
[----:B------:R-:W-:Y:S02]  /*1ff0*/  IADD3 R4, P0, PT, R4, 0x10, RZ ;  /* 0x0000001004047810 */ /* 0x000fe40007f1e0ff */
[----:B01----:R-:W-:Y:S02]  /*2000*/  IADD3 R40, PT, PT, R40, 0x200, RZ ;  /* 0x0000020028287810 */ /* 0x003fe40007ffe0ff */
[----:B------:R-:W-:Y:S01]  /*2010*/  IADD3 R39, PT, PT, R39, 0x80, RZ ;  /* 0x0000008027277810 */ /* 0x000fe20007ffe0ff */
[----:B------:R-:W-:Y:S01]  /*2020*/  IMAD.X R5, RZ, RZ, R5, P0 ;  /* 0x000000ffff057224 */ /* 0x000fe200000e0605 */
[----:B------:R-:W-:Y:S01]  /*2030*/  IADD3 R38, PT, PT, R38, 0x80, RZ ;  /* 0x0000008026267810 */ /* 0x000fe20007ffe0ff */
[----:B------:R-:W-:Y:S06]  /*2040*/  @!P1 BRA `(.L_x_20951) ;  /* 0xffffffe8008c9947 */ /* 0x000fec000383ffff */
.L_x_20948:
[----:B------:R-:W-:Y:S05]  /*2050*/  BSYNC.RECONVERGENT B0 ;  /* 0x0000000000007941 */ /* 0x000fea0003800200 */
.L_x_20947:
[----:B------:R-:W0:Y:S01]  /*2060*/  SHFL.BFLY PT, R4, R41, 0x10, 0x1f ;  /* 0x0e001f0029047f89 */ /* 0x000e2200000e0000 */
[----:B------:R-:W-:Y:S01]  /*2070*/  LOP3.LUT P0, R32, R7, 0x1f, RZ, 0xc0, !PT ;  /* 0x0000001f07207812 */ /* 0x000fe2000780c0ff */
[----:B------:R-:W-:Y:S01]  /*2080*/  UIADD3 UR5, UPT, UPT, UR9, 0x1f, URZ ;  /* 0x0000001f09057890 */ /* 0x000fe2000fffe0ff */
[----:B-1----:R-:W-:Y:S01]  /*2090*/  SHF.R.U32.HI R9, RZ, 0x5, R7 ;  /* 0x00000005ff097819 */ /* 0x002fe20000011607 */
[----:B------:R-:W-:Y:S01]  /*20a0*/  BSSY.RECONVERGENT B0, `(.L_x_20952) ;  /* 0x0000103000007945 */ /* 0x000fe20003800200 */
[----:B------:R-:W-:Y:S01]  /*20b0*/  ISETP.GT.U32.AND P1, PT, R32, 0x3, PT ;  /* 0x000000032000780c */ /* 0x000fe20003f24070 */
[----:B------:R-:W-:-:S04]  /*20c0*/  USHF.R.S32.HI UR8, URZ, 0x1f, UR5 ;  /* 0x0000001fff087899 */ /* 0x000fc80008011405 */
        /* <DEDUP_REMOVED lines=48> */
.L_x_20956:
        /* <DEDUP_REMOVED lines=11> */
.L_x_20955:
[----:B------:R-:W-:Y:S05]  /*2480*/  BSYNC.RECONVERGENT B1 ;  /* 0x0000000000017941 */ /* 0x000fea0003800200 */
.L_x_20954:
        /* <DEDUP_REMOVED lines=13> */
.L_x_20959:
        /* <DEDUP_REMOVED lines=100> */
.L_x_20958:
[----:B------:R-:W-:Y:S05]  /*2ba0*/  BSYNC.RECONVERGENT B1 ;  /* 0x0000000000017941 */ /* 0x000fea0003800200 */
.L_x_20957:
        /* <DEDUP_REMOVED lines=55> */
.L_x_20961:
[----:B------:R-:W-:Y:S05]  /*2f20*/  BSYNC.RECONVERGENT B1 ;  /* 0x0000000000017941 */ /* 0x000fea0003800200 */
.L_x_20960:
        /* <DEDUP_REMOVED lines=26> */
.L_x_20953:
[----:B------:R-:W-:Y:S05]  /*30d0*/  BSYNC.RECONVERGENT B0 ;  /* 0x0000000000007941 */ /* 0x000fea0003800200 */
.L_x_20952:
        /* <DEDUP_REMOVED lines=37> */
[----:B------:R-:W-:Y:S01]  /*3330*/  IADD3 R13, PT, PT, RZ, -R11, RZ ;  /* 0x8000000bff0d7210 */ /* 0x000fe20007ffe0ff */
[----:B------:R-:W-:Y:S01]  /*3340*/  IMAD.IADD R11, R12, 0x1, R7 ;  /* 0x000000010c0b7824 */ /* 0x000fe200078e0207 */
[----:B------:R-:W-:-:S07]  /*3350*/  LEA R5, R7, R14, 0x2 ;  /* 0x0000000e07057211 */ /* 0x000fce00078e10ff */
.L_x_20966:
[----:B------:R-:W0:Y:S01]  /*3360*/  LDS R15, [R5] ;  /* 0x00000000050f7984 */ /* 0x000e220000000800 */
[----:B------:R-:W-:-:S04]  /*3370*/  IADD3 R13, PT, PT, R13, 0x1, RZ ;  /* 0x000000010d0d7810 */ /* 0x000fc80007ffe0ff */
[----:B------:R-:W-:Y:S01]  /*3380*/  ISETP.NE.AND P0, PT, R13, RZ, PT ;  /* 0x000000ff0d00720c */ /* 0x000fe20003f05270 */
[----:B0-----:R-:W-:-:S05]  /*3390*/  FMUL.FTZ R12, R15, R4 ;  /* 0x000000040f0c7220 */ /* 0x001fca0000410000 */
[----:B------:R0:W-:Y:S02]  /*33a0*/  STS [R5], R12 ;  /* 0x0000000c05007388 */ /* 0x0001e40000000800 */
[----:B0-----:R-:W-:-:S05]  /*33b0*/  IADD3 R5, PT, PT, R5, 0x200, RZ ;  /* 0x0000020005057810 */ /* 0x001fca0007ffe0ff */
[----:B------:R-:W-:Y:S05]  /*33c0*/  @P0 BRA `(.L_x_20966) ;  /* 0xfffffffc00e40947 */ /* 0x000fea000383ffff */
.L_x_20965:
[----:B------:R-:W-:Y:S05]  /*33d0*/  BSYNC.RECONVERGENT B1 ;  /* 0x0000000000017941 */ /* 0x000fea0003800200 */
.L_x_20964:
        /* <DEDUP_REMOVED lines=13> */
.L_x_20969:
        /* <DEDUP_REMOVED lines=52> */
.L_x_20968:
[----:B------:R-:W-:Y:S05]  /*37f0*/  BSYNC.RECONVERGENT B1 ;  /* 0x0000000000017941 */ /* 0x000fea0003800200 */
.L_x_20967:
        /* <DEDUP_REMOVED lines=31> */
.L_x_20971:
[----:B------:R-:W-:Y:S05]  /*39f0*/  BSYNC.RECONVERGENT B1 ;  /* 0x0000000000017941 */ /* 0x000fea0003800200 */
.L_x_20970:
        /* <DEDUP_REMOVED lines=14> */
.L_x_20963:
[----:B------:R-:W-:Y:S05]  /*3ae0*/  BSYNC.RECONVERGENT B0 ;  /* 0x0000000000007941 */ /* 0x000fea0003800200 */
.L_x_20962:
[----:B------:R-:W-:Y:S01]  /*3af0*/  ISETP.GE.AND P0, PT, R9, UR7, PT ;  /* 0x0000000709007c0c */ /* 0x000fe2000bf06270 */
        /* <DEDUP_REMOVED lines=10> */
[----:B0-----:R-:W0:Y:S01]  /*3ba0*/  I2F.RP R11, R0 ;  /* 0x00000000000b7306 */ /* 0x001e220000209400 */
[----:B------:R-:W4:Y:S01]  /*3bb0*/  LDCU.64 UR16, c[0x0][0x3a8] ;  /* 0x00007500ff1077ac */ /* 0x000f220008000a00 */
[----:B-1----:R-:W-:Y:S01]  /*3bc0*/  HFMA2 R5, -RZ, RZ, 0, 0 ;  /* 0x00000000ff057431 */ /* 0x002fe200000001ff */
[----:B------:R-:W-:Y:S01]  /*3bd0*/  SHF.R.U32.HI R4, RZ, 0x3, R7 ;  /* 0x00000003ff047819 */ /* 0x000fe20000011607 */
[C---:B------:R-:W-:Y:S01]  /*3be0*/  IMAD.SHL.U32 R34, R7.reuse, 0x8, RZ ;  /* 0x0000000807227824 */ /* 0x040fe200078e00ff */
[----:B------:R-:W1:Y:S01]  /*3bf0*/  LDCU UR8, c[0x0][0x3d0] ;  /* 0x00007a00ff0877ac */ /* 0x000e620008000800 */
[----:B------:R-:W-:Y:S01]  /*3c00*/  MOV R15, UR4 ;  /* 0x00000004000f7c02 */ /* 0x000fe20008000f00 */
[----:B------:R-:W-:Y:S01]  /*3c10*/  IMAD.MOV.U32 R31, RZ, RZ, RZ ;  /* 0x000000ffff1f7224 */ /* 0x000fe200078e00ff */
[----:B------:R-:W-:Y:S01]  /*3c20*/  LOP3.LUT R4, R4, 0x7c, RZ, 0xc0, !PT ;  /* 0x0000007c04047812 */ /* 0x000fe200078ec0ff */
[----:B------:R-:W2:Y:S01]  /*3c30*/  LDCU UR5, c[0x0][0x3ec] ;  /* 0x00007d80ff0577ac */ /* 0x000ea20008000800 */
[----:B------:R-:W-:-:S02]  /*3c40*/  SHF.L.U32 R14, R7, 0x5, RZ ;  /* 0x00000005070e7819 */ /* 0x000fc400000006ff */
[----:B------:R-:W-:Y:S01]  /*3c50*/  IADD3 R21, PT, PT, R9, -UR7, RZ ;  /* 0x8000000709157c10 */ /* 0x000fe2000fffe0ff */
[----:B------:R-:W-:Y:S01]  /*3c60*/  IMAD.WIDE R4, R15, 0x4, R4 ;  /* 0x000000040f047825 */ /* 0x000fe200078e0204 */
[----:B------:R-:W-:Y:S01]  /*3c70*/  IADD3 R20, PT, PT, R9, 0x1, RZ ;  /* 0x0000000109147810 */ /* 0x000fe20007ffe0ff */
[----:B0-----:R-:W0:Y:S02]  /*3c80*/  MUFU.RCP R11, R11 ;  /* 0x0000000b000b7308 */ /* 0x001e240000001000 */
[----:B-1----:R-:W-:Y:S01]  /*3c90*/  IMAD R40, R2, UR8, RZ ;  /* 0x0000000802287c24 */ /* 0x002fe2000f8e02ff */
[----:B------:R-:W-:Y:S02]  /*3ca0*/  LOP3.LUT R2, R34, 0xf8, RZ, 0xc0, !PT ;  /* 0x000000f822027812 */ /* 0x000fe400078ec0ff */
[----:B--2---:R-:W-:Y:S02]  /*3cb0*/  MOV R33, UR5 ;  /* 0x0000000500217c02 */ /* 0x004fe40008000f00 */
[----:B------:R-:W-:-:S02]  /*3cc0*/  SHF.R.S32.HI R41, RZ, 0x1f, R40 ;  /* 0x0000001fff297819 */ /* 0x000fc40000011428 */
[----:B------:R-:W-:Y:S01]  /*3cd0*/  IADD3 R33, PT, PT, -R33, UR6, RZ ;  /* 0x0000000621217c10 */ /* 0x000fe2000fffe1ff */
[----:B0-----:R-:W-:Y:S01]  /*3ce0*/  VIADD R12, R11, 0xffffffe ;  /* 0x0ffffffe0b0c7836 */ /* 0x001fe20000000000 */
[----:B------:R-:W-:Y:S02]  /*3cf0*/  IADD3 R11, PT, PT, R10, 0xc0, RZ ;  /* 0x000000c00a0b7810 */ /* 0x000fe40007ffe0ff */
[----:B------:R-:W-:Y:S01]  /*3d00*/  LOP3.LUT R10, R14, 0x60, RZ, 0xe2, !PT ;  /* 0x000000600e0a7812 */ /* 0x000fe200078ee2ff */
[----:B------:R0:W1:Y:S01]  /*3d10*/  F2I.FTZ.U32.TRUNC.NTZ R13, R12 ;  /* 0x0000000c000d7305 */ /* 0x000062000021f000 */
[----:B------:R-:W-:Y:S02]  /*3d20*/  LEA R15, R8, R11, 0x18 ;  /* 0x0000000b080f7211 */ /* 0x000fe400078ec0ff */
[----:B----4-:R-:W-:Y:S02]  /*3d30*/  IADD3 R8, P0, PT, R4, UR16, RZ ;  /* 0x0000001004087c10 */ /* 0x010fe4000ff1e0ff */
[----:B------:R-:W-:-:S02]  /*3d40*/  LEA R10, R9, R10, 0x7 ;  /* 0x0000000a090a7211 */ /* 0x000fc400078e38ff */
[----:B------:R-:W-:Y:S02]  /*3d50*/  IADD3.X R5, PT, PT, R5, UR17, RZ, P0, !PT ;  /* 0x0000001105057c10 */ /* 0x000fe400087fe4ff */
[----:B0-----:R-:W-:Y:S02]  /*3d60*/  MOV R12, RZ ;  /* 0x000000ff000c7202 */ /* 0x001fe40000000f00 */
[----:B------:R-:W-:Y:S01]  /*3d70*/  IADD3 R10, PT, PT, R10, 0x10, R15 ;  /* 0x000000100a0a7810 */ /* 0x000fe20007ffe00f */
[----:B-1----:R-:W-:-:S04]  /*3d80*/  IMAD.MOV R17, RZ, RZ, -R13 ;  /* 0x000000ffff117224 */ /* 0x002fc800078e0a0d */
[----:B------:R-:W-:-:S04]  /*3d90*/  IMAD R11, R17, R0, RZ ;  /* 0x00000000110b7224 */ /* 0x000fc800078e02ff */
[----:B------:R-:W-:Y:S01]  /*3da0*/  IMAD.HI.U32 R4, R13, R11, R12 ;  /* 0x0000000b0d047227 */ /* 0x000fe200078e000c */
[----:B------:R-:W-:-:S04]  /*3db0*/  LEA R11, R9, 0x3, 0x5 ;  /* 0x00000003090b7811 */ /* 0x000fc800078e28ff */
[----:B------:R-:W-:-:S07]  /*3dc0*/  LOP3.LUT R34, R11, 0x18, R34, 0xf8, !PT ;  /* 0x000000180b227812 */ /* 0x000fce00078ef822 */
.L_x_20996:
[----:B0-----:R-:W0:Y:S01]  /*3dd0*/  LDC R18, c[0x0][0x3f0] ;  /* 0x0000fc00ff127b82 */ /* 0x001e220000000800 */
[----:B------:R-:W-:Y:S01]  /*3de0*/  IADD3 R13, PT, PT, R11, -0x3, RZ ;  /* 0xfffffffd0b0d7810 */ /* 0x000fe20007ffe0ff */
[----:B------:R-:W-:Y:S03]  /*3df0*/  BSSY.RECONVERGENT B0, `(.L_x_20974) ;  /* 0x00001e0000007945 */ /* 0x000fe60003800200 */
[----:B------:R-:W-:-:S03]  /*3e00*/  IABS R17, R13 ;  /* 0x0000000d00117213 */ /* 0x000fc60000000000 */
[----:B-1----:R-:W1:Y:S02]  /*3e10*/  LDC R12, c[0x0][0x3f4] ;  /* 0x0000fd00ff0c7b82 */ /* 0x002e640000000800 */
        /* <DEDUP_REMOVED lines=17> */
[----:B------:R-:W-:Y:S02]  /*3f30*/  @!P2 IADD3 R15, PT, PT, RZ, -R15, RZ ;  /* 0x8000000fff0fa210 */ /* 0x000fe40007ffe0ff */
[----:B------:R-:W-:Y:S01]  /*3f40*/  @!P1 LOP3.LUT R15, RZ, R12, RZ, 0x33, !PT ;  /* 0x0000000cff0f9212 */ /* 0x000fe200078e33ff */
[--C-:B0-----:R-:W-:Y:S01]  /*3f50*/  IMAD.MOV R19, RZ, RZ, -R13.reuse ;  /* 0x000000ffff137224 */ /* 0x101fe200078e0a0d */
[----:B------:R-:W-:Y:S02]  /*3f60*/  MOV R12, RZ ;  /* 0x000000ff000c7202 */ /* 0x000fe40000000f00 */
[----:B------:R-:W-:Y:S01]  /*3f70*/  IADD3 R16, PT, PT, R15, R42, RZ ;  /* 0x0000002a0f107210 */ /* 0x000fe20007ffe0ff */
[----:B------:R-:W-:Y:S01]  /*3f80*/  IMAD R19, R19, R14, RZ ;  /* 0x0000000e13137224 */ /* 0x000fe200078e02ff */
[----:B------:R-:W-:Y:S02]  /*3f90*/  ISETP.NE.AND P2, PT, R18, RZ, PT ;  /* 0x000000ff1200720c */ /* 0x000fe40003f45270 */
[----:B------:R-:W-:Y:S01]  /*3fa0*/  IABS R17, R16 ;  /* 0x0000001000117213 */ /* 0x000fe20000000000 */
[----:B------:R-:W-:Y:S01]  /*3fb0*/  IMAD.HI.U32 R12, R13, R19, R12 ;  /* 0x000000130d0c7227 */ /* 0x000fe200078e000c */
[----:B------:R-:W-:-:S02]  /*3fc0*/  ISETP.GE.AND P1, PT, R16, RZ, PT ;  /* 0x000000ff1000720c */ /* 0x000fc40003f26270 */
        /* <DEDUP_REMOVED lines=12> */
[----:B--2-4-:R-:W-:Y:S05]  /*4090*/  @!P0 BRA P1, `(.L_x_20975) ;  /* 0x0000001800d48947 */ /* 0x014fea0000800000 */
[----:B------:R-:W-:Y:S01]  /*40a0*/  IMAD.MOV.U32 R38, RZ, RZ, R8 ;  /* 0x000000ffff267224 */ /* 0x000fe200078e0008 */
[----:B------:R-:W-:Y:S01]  /*40b0*/  MOV R39, R5 ;  /* 0x0000000500277202 */ /* 0x000fe20000000f00 */
[----:B------:R-:W0:Y:S04]  /*40c0*/  LDS.128 R12, [R10+-0x10] ;  /* 0xfffff0000a0c7984 */ /* 0x000e280000000c00 */
[----:B------:R1:W2:Y:S04]  /*40d0*/  LDG.E.CONSTANT R37, desc[UR10][R38.64] ;  /* 0x0000000a26257981 */ /* 0x0002a8000c1e9900 */
[----:B------:R-:W1:Y:S01]  /*40e0*/  LDS.128 R16, [R10] ;  /* 0x000000000a107984 */ /* 0x000e620000000c00 */
[----:B0-----:R-:W-:Y:S01]  /*40f0*/  F2FP.F16.F32.PACK_AB R14, R15, R14 ;  /* 0x0000000e0f0e723e */ /* 0x001fe200000000ff */
[----:B------:R-:W-:Y:S01]  /*4100*/  BSSY.RECONVERGENT B2, `(.L_x_20976) ;  /* 0x000002c000027945 */ /* 0x000fe20003800200 */
[----:B-1----:R-:W-:-:S02]  /*4110*/  F2FP.F16.F32.PACK_AB R39, R17, R16 ;  /* 0x000000101127723e */ /* 0x002fc400000000ff */
[----:B------:R-:W-:Y:S01]  /*4120*/  F2FP.F16.F32.PACK_AB R38, R19, R18 ;  /* 0x000000121326723e */ /* 0x000fe200000000ff */
[----:B--2---:R-:W-:-:S03]  /*4130*/  IMAD.WIDE R36, R37, UR13, R40 ;  /* 0x0000000d25247c25 */ /* 0x004fc6000f8e0228 */
[----:B------:R-:W-:-:S04]  /*4140*/  IADD3 R35, P0, PT, R2, R36, RZ ;  /* 0x0000002402237210 */ /* 0x000fc80007f1e0ff */
[----:B------:R-:W-:Y:S02]  /*4150*/  IADD3.X R36, PT, PT, RZ, R37, RZ, P0, !PT ;  /* 0x00000025ff247210 */ /* 0x000fe400007fe4ff */
[----:B---3-5:R-:W-:Y:S02]  /*4160*/  LEA R44, P1, R35, UR14, 0x1 ;  /* 0x0000000e232c7c11 */ /* 0x028fe4000f8208ff */
[----:B------:R-:W-:Y:S02]  /*4170*/  F2FP.F16.F32.PACK_AB R37, R13, R12 ;  /* 0x0000000c0d25723e */ /* 0x000fe400000000ff */
[----:B------:R-:W-:Y:S01]  /*4180*/  LEA.HI.X R45, R35, UR15, R36, 0x1, P1 ;  /* 0x0000000f232d7c11 */ /* 0x000fe200088f0c24 */
[----:B------:R-:W-:Y:S01]  /*4190*/  VIADD R35, R34, 0xfffffffd ;  /* 0xfffffffd22237836 */ /* 0x000fe20000000000 */
[----:B------:R-:W-:Y:S02]  /*41a0*/  MOV R36, R14 ;  /* 0x0000000e00247202 */ /* 0x000fe40000000f00 */
[----:B------:R-:W-:Y:S01]  /*41b0*/  ISETP.NE.AND P0, PT, R21, -0x1, PT ;  /* 0xffffffff1500780c */ /* 0x000fe20003f05270 */
[----:B------:R0:W5:-:S12]  /*41c0*/  LDG.E.128.CONSTANT R12, desc[UR10][R44.64] ;  /* 0x0000000a2c0c7981 */ /* 0x000158000c1e9d00 */
[----:B0-----:R-:W-:Y:S05]  /*41d0*/  @P0 BRA `(.L_x_20977) ;  /* 0x0000000000780947 */ /* 0x001fea0003800000 */
        /* <DEDUP_REMOVED lines=19> */
[----:B------:R-:W-:Y:S02]  /*4310*/  PRMT R17, R15, 0x7632, R17 ;  /* 0x000076320f117816 */ /* 0x000fe40000000011 */
[----:B------:R-:W-:Y:S02]  /*4320*/  ISETP.GE.AND P4, PT, R16, UR9, PT ;  /* 0x0000000910007c0c */ /* 0x000fe4000bf86270 */
[----:B------:R-:W-:Y:S02]  /*4330*/  IADD3 R16, PT, PT, R34, -0x2, RZ ;  /* 0xfffffffe22107810 */ /* 0x000fe40007ffe0ff */
[----:B------:R-:W-:-:S02]  /*4340*/  SEL R18, R17, RZ, !P4 ;  /* 0x000000ff11127207 */ /* 0x000fc40006000000 */
[----:B------:R-:W-:Y:S02]  /*4350*/  ISETP.GE.AND P2, PT, R16, UR9, PT ;  /* 0x0000000910007c0c */ /* 0x000fe4000bf46270 */
[C---:B------:R-:W-:Y:S02]  /*4360*/  PRMT R16, R12.reuse, 0x7632, R16 ;  /* 0x000076320c107816 */ /* 0x040fe40000000010 */
[----:B------:R-:W-:Y:S02]  /*4370*/  SEL R12, R12, RZ, !P1 ;  /* 0x000000ff0c0c7207 */ /* 0x000fe40004800000 */
[----:B------:R-:W-:Y:S02]  /*4380*/  SEL R15, R15, RZ, !P3 ;  /* 0x000000ff0f0f7207 */ /* 0x000fe40005800000 */
[----:B------:R-:W-:Y:S02]  /*4390*/  SEL R17, R16, RZ, !P2 ;  /* 0x000000ff10117207 */ /* 0x000fe40005000000 */
[----:B------:R-:W-:-:S02]  /*43a0*/  PRMT R15, R15, 0x5410, R18 ;  /* 0x000054100f0f7816 */ /* 0x000fc40000000012 */
[----:B------:R-:W-:-:S07]  /*43b0*/  PRMT R12, R12, 0x5410, R17 ;  /* 0x000054100c0c7816 */ /* 0x000fce0000000011 */
.L_x_20977:
[----:B------:R-:W-:Y:S05]  /*43c0*/  BSYNC.RECONVERGENT B2 ;  /* 0x0000000000027941 */ /* 0x000fea0003800200 */
.L_x_20976:
        /* <DEDUP_REMOVED lines=30> */
[----:B------:R-:W-:Y:S01]  /*45b0*/  ISETP.GE.AND P4, PT, R16, UR9, PT ;  /* 0x0000000910007c0c */ /* 0x000fe2000bf86270 */
[----:B------:R-:W-:Y:S01]  /*45c0*/  VIADD R16, R34, 0xfffffffe ;  /* 0xfffffffe22107836 */ /* 0x000fe20000000000 */
[----:B------:R-:W-:Y:S02]  /*45d0*/  ISETP.GE.AND P1, PT, R35, UR9, PT ;  /* 0x0000000923007c0c */ /* 0x000fe4000bf26270 */
        /* <DEDUP_REMOVED lines=8> */
.L_x_20979:
[----:B------:R-:W-:Y:S05]  /*4660*/  BSYNC.RECONVERGENT B2 ;  /* 0x0000000000027941 */ /* 0x000fea0003800200 */
.L_x_20978:
[----:B-----5:R-:W-:-:S04]  /*4670*/  HMUL2 R13, R36, R13 ;  /* 0x0000000d240d7232 */ /* 0x020fc80000000000 */
[----:B------:R-:W-:-:S04]  /*4680*/  HFMA2 R13, R37, R12, R13 ;  /* 0x0000000c250d7231 */ /* 0x000fc8000000000d */
[----:B------:R-:W-:-:S04]  /*4690*/  HFMA2 R19, R39, R14, R13 ;  /* 0x0000000e27137231 */ /* 0x000fc8000000000d */
[----:B------:R-:W-:-:S05]  /*46a0*/  HFMA2 R19, R38, R15, R19 ;  /* 0x0000000f26137231 */ /* 0x000fca0000000013 */
[--C-:B------:R-:W-:Y:S02]  /*46b0*/  HADD2.F32 R12, -RZ, R19.reuse.H0_H0 ;  /* 0x20000013ff0c7230 */ /* 0x100fe40000004100 */
[----:B------:R-:W-:-:S05]  /*46c0*/  HADD2.F32 R19, -RZ, R19.H1_H1 ;  /* 0x30000013ff137230 */ /* 0x000fca0000004100 */
[----:B------:R-:W-:Y:S02]  /*46d0*/  FADD.FTZ R19, R12, R19 ;  /* 0x000000130c137221 */ /* 0x000fe40000010000 */
[----:B------:R1:W5:Y:S01]  /*46e0*/  LDG.E.128.CONSTANT R12, desc[UR10][R44.64+0x400] ;  /* 0x0004000a2c0c7981 */ /* 0x000362000c1e9d00 */
        /* <DEDUP_REMOVED lines=33> */
.L_x_20981:
[----:B------:R-:W-:Y:S05]  /*4900*/  BSYNC.RECONVERGENT B2 ;  /* 0x0000000000027941 */ /* 0x000fea0003800200 */
.L_x_20980:
        /* <DEDUP_REMOVED lines=41> */
.L_x_20983:
[----:B------:R-:W-:Y:S05]  /*4ba0*/  BSYNC.RECONVERGENT B2 ;  /* 0x0000000000027941 */ /* 0x000fea0003800200 */
.L_x_20982:
        /* <DEDUP_REMOVED lines=41> */
.L_x_20985:
[----:B------:R-:W-:Y:S05]  /*4e40*/  BSYNC.RECONVERGENT B2 ;  /* 0x0000000000027941 */ /* 0x000fea0003800200 */
.L_x_20984:
        /* <DEDUP_REMOVED lines=41> */
.L_x_20987:
[----:B------:R-:W-:Y:S05]  /*50e0*/  BSYNC.RECONVERGENT B2 ;  /* 0x0000000000027941 */ /* 0x000fea0003800200 */
.L_x_20986:
        /* <DEDUP_REMOVED lines=41> */
.L_x_20989:
[----:B------:R-:W-:Y:S05]  /*5380*/  BSYNC.RECONVERGENT B2 ;  /* 0x0000000000027941 */ /* 0x000fea0003800200 */
.L_x_20988:
        /* <DEDUP_REMOVED lines=41> */
.L_x_20991:
[----:B------:R-:W-:Y:S05]  /*5620*/  BSYNC.RECONVERGENT B2 ;  /* 0x0000000000027941 */ /* 0x000fea0003800200 */
.L_x_20990:
        /* <DEDUP_REMOVED lines=41> */
.L_x_20993:
[----:B------:R-:W-:Y:S05]  /*58c0*/  BSYNC.RECONVERGENT B2 ;  /* 0x0000000000027941 */ /* 0x000fea0003800200 */
.L_x_20992:
[----:B------:R0:W5:Y:S02]  /*58d0*/  LDG.E.128.CONSTANT R16, desc[UR10][R44.64+0x1200] ;  /* 0x0012000a2c107981 */ /* 0x000164000c1e9d00 */
[----:B-----5:R-:W-:Y:S01]  /*58e0*/  HMUL2 R13, R36, R13 ;  /* 0x0000000d240d7232 */ /* 0x020fe20000000000 */
[----:B------:R-:W-:Y:S03]  /*58f0*/  BSSY.RECONVERGENT B2, `(.L_x_20994) ;  /* 0x0000021000027945 */ /* 0x000fe60003800200 */
[----:B------:R-:W-:Y:S01]  /*5900*/  HFMA2 R12, R37, R12, R13 ;  /* 0x0000000c250c7231 */ /* 0x000fe2000000000d */
[----:B------:R-:W-:Y:S06]  /*5910*/  @P0 BRA `(.L_x_20995) ;  /* 0x0000000000780947 */ /* 0x000fec0003800000 */
[C---:B------:R-:W-:Y:S02]  /*5920*/  IADD3 R13, PT, PT, R34.reuse, -0x2, RZ ;  /* 0xfffffffe220d7810 */ /* 0x040fe40007ffe0ff */
[----:B------:R-:W-:Y:S02]  /*5930*/  ISETP.GE.AND P0, PT, R35, UR9, PT ;  /* 0x0000000923007c0c */ /* 0x000fe4000bf06270 */
[----:B------:R-:W-:Y:S01]  /*5940*/  ISETP.GE.AND P1, PT, R13, UR9, PT ;  /* 0x000000090d007c0c */ /* 0x000fe2000bf26270 */
[C---:B------:R-:W-:Y:S01]  /*5950*/  VIADD R13, R34.reuse, 0xffffffff ;  /* 0xffffffff220d7836 */ /* 0x040fe20000000000 */
[----:B------:R-:W-:Y:S02]  /*5960*/  PRMT R35, R17, 0x7632, R35 ;  /* 0x0000763211237816 */ /* 0x000fe40000000023 */
        /* <DEDUP_REMOVED lines=8> */
[----:B01234-:R-:W-:Y:S01]  /*59f0*/  SEL R44, R35, RZ, !P3 ;  /* 0x000000ff232c7207 */ /* 0x01ffe20005800000 */
[C---:B------:R-:W-:Y:S01]  /*5a00*/  VIADD R35, R34.reuse, 0x4 ;  /* 0x0000000422237836 */ /* 0x040fe20000000000 */
[----:B------:R-:W-:Y:S02]  /*5a10*/  ISETP.GE.AND P0, PT, R13, UR9, PT ;  /* 0x000000090d007c0c */ /* 0x000fe4000bf06270 */
[C---:B------:R-:W-:Y:S02]  /*5a20*/  IADD3 R13, PT, PT, R34.reuse, 0x2, RZ ;  /* 0x00000002220d7810 */ /* 0x040fe40007ffe0ff */
        /* <DEDUP_REMOVED lines=13> */
.L_x_20995:
[----:B------:R-:W-:Y:S05]  /*5b00*/  BSYNC.RECONVERGENT B2 ;  /* 0x0000000000027941 */ /* 0x000fea0003800200 */
.L_x_20994:
[----:B------:R-:W-:Y:S02]  /*5b10*/  HFMA2 R12, R39, R14, R12 ;  /* 0x0000000e270c7231 */ /* 0x000fe4000000000c */
[----:B------:R-:W-:-:S04]  /*5b20*/  HMUL2 R17, R36, R17 ;  /* 0x0000001124117232 */ /* 0x000fc80000000000 */
[----:B------:R-:W-:Y:S02]  /*5b30*/  HFMA2 R17, R37, R16, R17 ;  /* 0x0000001025117231 */ /* 0x000fe40000000011 */
[----:B------:R-:W-:Y:S02]  /*5b40*/  HFMA2 R12, R38, R15, R12 ;  /* 0x0000000f260c7231 */ /* 0x000fe4000000000c */
[----:B------:R-:W-:-:S04]  /*5b50*/  HFMA2 R17, R39, R18, R17 ;  /* 0x0000001227117231 */ /* 0x000fc80000000011 */
[----:B------:R-:W-:Y:S02]  /*5b60*/  HFMA2 R17, R38, R19, R17 ;  /* 0x0000001326117231 */ /* 0x000fe40000000011 */
[----:B------:R-:W-:-:S03]  /*5b70*/  HADD2.F32 R13, -RZ, R12.H0_H0 ;  /* 0x2000000cff0d7230 */ /* 0x000fc60000004100 */
[--C-:B------:R-:W-:Y:S02]  /*5b80*/  HADD2.F32 R14, -RZ, R17.reuse.H0_H0 ;  /* 0x20000011ff0e7230 */ /* 0x100fe40000004100 */
[----:B------:R-:W-:Y:S02]  /*5b90*/  HADD2.F32 R12, -RZ, R12.H1_H1 ;  /* 0x3000000cff0c7230 */ /* 0x000fe40000004100 */
[----:B------:R-:W-:-:S03]  /*5ba0*/  HADD2.F32 R17, -RZ, R17.H1_H1 ;  /* 0x30000011ff117230 */ /* 0x000fc60000004100 */
[----:B------:R-:W-:Y:S02]  /*5bb0*/  FADD.FTZ R12, R13, R12 ;  /* 0x0000000c0d0c7221 */ /* 0x000fe40000010000 */
[----:B------:R-:W-:Y:S02]  /*5bc0*/  FADD.FTZ R17, R14, R17 ;  /* 0x000000110e117221 */ /* 0x000fe40000010000 */
[----:B------:R-:W-:Y:S02]  /*5bd0*/  FADD.FTZ R23, R23, R12 ;  /* 0x0000000c17177221 */ /* 0x000fe40000010000 */
[----:B------:R-:W-:-:S07]  /*5be0*/  FADD.FTZ R22, R22, R17 ;  /* 0x0000001116167221 */ /* 0x000fce0000010000 */
.L_x_20975:
[----:B---3--:R-:W-:Y:S05]  /*5bf0*/  BSYNC.RECONVERGENT B0 ;  /* 0x0000000000007941 */ /* 0x008fea0003800200 */
.L_x_20974:
[C---:B------:R-:W-:Y:S01]  /*5c00*/  IADD3 R12, PT, PT, R20.reuse, 0x3, RZ ;  /* 0x00000003140c7810 */ /* 0x040fe20007ffe0ff */
[----:B------:R-:W-:Y:S01]  /*5c10*/  VIADD R20, R20, 0x4 ;  /* 0x0000000414147836 */ /* 0x000fe20000000000 */
[----:B------:R-:W-:Y:S02]  /*5c20*/  IADD3 R8, P1, PT, R8, 0x10, RZ ;  /* 0x0000001008087810 */ /* 0x000fe40007f3e0ff */
[----:B------:R-:W-:Y:S02]  /*5c30*/  ISETP.GE.AND P0, PT, R12, UR7, PT ;  /* 0x000000070c007c0c */ /* 0x000fe4000bf06270 */
[----:B------:R-:W-:Y:S02]  /*5c40*/  IADD3 R21, PT, PT, R21, 0x4, RZ ;  /* 0x0000000415157810 */ /* 0x000fe40007ffe0ff */
[----:B------:R-:W-:Y:S02]  /*5c50*/  IADD3 R34, PT, PT, R34, 0x80, RZ ;  /* 0x0000008022227810 */ /* 0x000fe40007ffe0ff */
[----:B------:R-:W-:-:S02]  /*5c60*/  IADD3 R10, PT, PT, R10, 0x200, RZ ;  /* 0x000002000a0a7810 */ /* 0x000fc40007ffe0ff */
[----:B------:R-:W-:Y:S02]  /*5c70*/  IADD3 R11, PT, PT, R11, 0x80, RZ ;  /* 0x000000800b0b7810 */ /* 0x000fe40007ffe0ff */
[----:B------:R-:W-:-:S03]  /*5c80*/  IADD3.X R5, PT, PT, RZ, R5, RZ, P1, !PT ;  /* 0x00000005ff057210 */ /* 0x000fc60000ffe4ff */
[----:B------:R-:W-:Y:S05]  /*5c90*/  @!P0 BRA `(.L_x_20996) ;  /* 0xffffffe0004c8947 */ /* 0x000fea000383ffff */
.L_x_20973:
[----:B--23--:R-:W-:Y:S05]  /*5ca0*/  BSYNC.RECONVERGENT B1 ;  /* 0x0000000000017941 */ /* 0x00cfea0003800200 */
.L_x_20972:
[----:B------:R-:W2:Y:S01]  /*5cb0*/  SHFL.BFLY PT, R0, R31, 0x2, 0x1f ;  /* 0x0c401f001f007f89 */ /* 0x000ea200000e0000 */
[----:B------:R-:W3:Y:S01]  /*5cc0*/  S2UR UR5, SR_CgaCtaId ;  /* 0x00000000000579c3 */ /* 0x000ee20000008800 */
[C---:B------:R-:W-:Y:S01]  /*5cd0*/  LOP3.LUT R20, R7.reuse, 0x3, RZ, 0xc0, !PT ;  /* 0x0000000307147812 */ /* 0x040fe200078ec0ff */
[----:B------:R-:W-:Y:S01]  /*5ce0*/  UMOV UR4, 0x400 ;  /* 0x0000040000047882 */ /* 0x000fe20000000000 */
[----:B-1----:R-:W1:Y:S01]  /*5cf0*/  SHFL.BFLY PT, R5, R30, 0x2, 0x1f ;  /* 0x0c401f001e057f89 */ /* 0x002e6200000e0000 */
[----:B------:R-:W-:Y:S01]  /*5d00*/  SHF.R.U32.HI R32, RZ, 0x2, R32 ;  /* 0x00000002ff207819 */ /* 0x000fe20000011620 */
[----:B------:R-:W-:Y:S01]  /*5d10*/  UIADD3 UR4, UPT, UPT, UR4, 0xc0, URZ ;  /* 0x000000c004047890 */ /* 0x000fe2000fffe0ff */
[----:B------:R-:W-:Y:S01]  /*5d20*/  ISETP.NE.AND P2, PT, R20, RZ, PT ;  /* 0x000000ff1400720c */ /* 0x000fe20003f45270 */
[----:B0-----:R-:W0:Y:S01]  /*5d30*/  SHFL.BFLY PT, R4, R29, 0x2, 0x1f ;  /* 0x0c401f001d047f89 */ /* 0x001e2200000e0000 */
[----:B------:R-:W-:Y:S01]  /*5d40*/  LOP3.LUT R20, R7, 0x3c0, RZ, 0xc0, !PT ;  /* 0x000003c007147812 */ /* 0x000fe200078ec0ff */
[----:B------:R-:W-:Y:S01]  /*5d50*/  IMAD R32, R9, 0x50, R32 ;  /* 0x0000005009207824 */ /* 0x000fe200078e0220 */
[----:B------:R-:W-:Y:S01]  /*5d60*/  BSSY.RECONVERGENT B0, `(.L_x_20997) ;  /* 0x000003a000007945 */ /* 0x000fe20003800200 */
[----:B------:R-:W4:Y:S01]  /*5d70*/  SHFL.BFLY PT, R11, R28, 0x2, 0x1f ;  /* 0x0c401f001c0b7f89 */ /* 0x000f2200000e0000 */
[----:B------:R-:W-:-:S02]  /*5d80*/  ISETP.NE.OR P5, PT, R20, 0x40, P2 ;  /* 0x000000401400780c */ /* 0x000fc400017a5670 */
[C---:B------:R-:W-:Y:S01]  /*5d90*/  LOP3.LUT P0, RZ, R7.reuse, 0x3c3, RZ, 0xc0, !PT ;  /* 0x000003c307ff7812 */ /* 0x040fe2000780c0ff */
[----:B------:R-:W4:Y:S01]  /*5da0*/  SHFL.BFLY PT, R10, R27, 0x2, 0x1f ;  /* 0x0c401f001b0a7f89 */ /* 0x000f2200000e0000 */
[C---:B------:R-:W-:Y:S02]  /*5db0*/  LOP3.LUT P1, RZ, R7.reuse, 0x3e3, RZ, 0xc0, !PT ;  /* 0x000003e307ff7812 */ /* 0x040fe4000782c0ff */
[----:B------:R-:W-:Y:S01]  /*5dc0*/  ISETP.GT.U32.AND P3, PT, R7, 0x1f, PT ;  /* 0x0000001f0700780c */ /* 0x000fe20003f64070 */
[----:B------:R-:W4:Y:S04]  /*5dd0*/  SHFL.BFLY PT, R13, R26, 0x2, 0x1f ;  /* 0x0c401f001a0d7f89 */ /* 0x000f2800000e0000 */
[----:B------:R-:W4:Y:S01]  /*5de0*/  SHFL.BFLY PT, R14, R25, 0x2, 0x1f ;  /* 0x0c401f00190e7f89 */ /* 0x000f2200000e0000 */
[----:B--2---:R-:W-:Y:S01]  /*5df0*/  FADD.FTZ R0, R0, R31 ;  /* 0x0000001f00007221 */ /* 0x004fe20000010000 */
[----:B---3--:R-:W-:-:S02]  /*5e00*/  ULEA UR4, UR5, UR4, 0x18 ;  /* 0x0000000405047291 */ /* 0x008fc4000f8ec0ff */
[----:B------:R-:W2:Y:S01]  /*5e10*/  SHFL.BFLY PT, R21, R24, 0x2, 0x1f ;  /* 0x0c401f0018157f89 */ /* 0x000ea200000e0000 */
[----:B-1----:R-:W-:-:S03]  /*5e20*/  FADD.FTZ R2, R5, R30 ;  /* 0x0000001e05027221 */ /* 0x002fc60000010000 */
[----:B------:R-:W1:Y:S01]  /*5e30*/  SHFL.BFLY PT, R16, R23, 0x2, 0x1f ;  /* 0x0c401f0017107f89 */ /* 0x000e6200000e0000 */
[----:B0-----:R-:W-:Y:S01]  /*5e40*/  FADD.FTZ R4, R4, R29 ;  /* 0x0000001d04047221 */ /* 0x001fe20000010000 */
[----:B------:R-:W-:Y:S02]  /*5e50*/  LEA R32, R32, UR4, 0x2 ;  /* 0x0000000420207c11 */ /* 0x000fe4000f8e10ff */
[----:B------:R-:W0:Y:S01]  /*5e60*/  SHFL.BFLY PT, R33, R22, 0x2, 0x1f ;  /* 0x0c401f0016217f89 */ /* 0x000e2200000e0000 */
[----:B----4-:R-:W-:Y:S01]  /*5e70*/  FADD.FTZ R8, R11, R28 ;  /* 0x0000001c0b087221 */ /* 0x010fe20000010000 */
[----:B------:R-:W-:Y:S02]  /*5e80*/  FADD.FTZ R10, R10, R27 ;  /* 0x0000001b0a0a7221 */ /* 0x000fe40000010000 */
[----:B------:R-:W3:Y:S01]  /*5e90*/  SHFL.BFLY PT, R5, R0, 0x1, 0x1f ;  /* 0x0c201f0000057f89 */ /* 0x000ee200000e0000 */
[----:B------:R-:W-:-:S03]  /*5ea0*/  FADD.FTZ R12, R13, R26 ;  /* 0x0000001a0d0c7221 */ /* 0x000fc60000010000 */
[----:B------:R-:W4:Y:S01]  /*5eb0*/  SHFL.BFLY PT, R11, R2, 0x1, 0x1f ;  /* 0x0c201f00020b7f89 */ /* 0x000f2200000e0000 */
[----:B------:R-:W-:-:S03]  /*5ec0*/  FADD.FTZ R14, R14, R25 ;  /* 0x000000190e0e7221 */ /* 0x000fc60000010000 */
[----:B------:R-:W4:Y:S01]  /*5ed0*/  SHFL.BFLY PT, R13, R4, 0x1, 0x1f ;  /* 0x0c201f00040d7f89 */ /* 0x000f2200000e0000 */
[----:B--2---:R-:W-:-:S03]  /*5ee0*/  FADD.FTZ R24, R21, R24 ;  /* 0x0000001815187221 */ /* 0x004fc60000010000 */
[----:B------:R-:W2:Y:S01]  /*5ef0*/  SHFL.BFLY PT, R15, R8, 0x1, 0x1f ;  /* 0x0c201f00080f7f89 */ /* 0x000ea200000e0000 */
[----:B-1----:R-:W-:-:S03]  /*5f00*/  FADD.FTZ R16, R16, R23 ;  /* 0x0000001710107221 */ /* 0x002fc60000010000 */
[----:B------:R-:W1:Y:S01]  /*5f10*/  SHFL.BFLY PT, R17, R10, 0x1, 0x1f ;  /* 0x0c201f000a117f89 */ /* 0x000e6200000e0000 */
[----:B0-----:R-:W-:-:S03]  /*5f20*/  FADD.FTZ R33, R33, R22 ;  /* 0x0000001621217221 */ /* 0x001fc60000010000 */
[----:B------:R-:W0:Y:S01]  /*5f30*/  SHFL.BFLY PT, R19, R12, 0x1, 0x1f ;  /* 0x0c201f000c137f89 */ /* 0x000e2200000e0000 */
[----:B------:R-:W-:-:S03]  /*5f40*/  LOP3.LUT R22, R7, 0x3e0, RZ, 0xc0, !PT ;  /* 0x000003e007167812 */ /* 0x000fc600078ec0ff */
[----:B------:R-:W0:Y:S01]  /*5f50*/  SHFL.BFLY PT, R21, R14, 0x1, 0x1f ;  /* 0x0c201f000e157f89 */ /* 0x000e2200000e0000 */
[----:B---3--:R-:W-:Y:S01]  /*5f60*/  FADD.FTZ R0, R0, R5 ;  /* 0x0000000500007221 */ /* 0x008fe20000010000 */
[----:B------:R-:W-:Y:S01]  /*5f70*/  BAR.SYNC.DEFER_BLOCKING 0x0 ;  /* 0x0000000000007b1d */ /* 0x000fe20000010000 */
[----:B----4-:R-:W-:Y:S01]  /*5f80*/  FADD.FTZ R5, R2, R11 ;  /* 0x0000000b02057221 */ /* 0x010fe20000010000 */
[----:B------:R-:W-:Y:S01]  /*5f90*/  ISETP.NE.OR P4, PT, R22, 0x20, P2 ;  /* 0x000000201600780c */ /* 0x000fe20001785670 */
[----:B------:R-:W-:-:S03]  /*5fa0*/  FADD.FTZ R4, R4, R13 ;  /* 0x0000000d04047221 */ /* 0x000fc60000010000 */
[----:B------:R-:W3:Y:S01]  /*5fb0*/  SHFL.BFLY PT, R23, R24, 0x1, 0x1f ;  /* 0x0c201f0018177f89 */ /* 0x000ee200000e0000 */
[----:B--2---:R-:W-:-:S03]  /*5fc0*/  FADD.FTZ R9, R8, R15 ;  /* 0x0000000f08097221 */ /* 0x004fc60000010000 */
[----:B------:R-:W2:Y:S01]  /*5fd0*/  SHFL.BFLY PT, R25, R16, 0x1, 0x1f ;  /* 0x0c201f0010197f89 */ /* 0x000ea200000e0000 */
[----:B-1----:R-:W-:-:S03]  /*5fe0*/  FADD.FTZ R2, R10, R17 ;  /* 0x000000110a027221 */ /* 0x002fc60000010000 */
[----:B------:R-:W1:Y:S01]  /*5ff0*/  SHFL.BFLY PT, R18, R33, 0x1, 0x1f ;  /* 0x0c201f0021127f89 */ /* 0x000e6200000e0000 */
[----:B0-----:R-:W-:Y:S01]  /*6000*/  FADD.FTZ R11, R12, R19 ;  /* 0x000000130c0b7221 */ /* 0x001fe20000010000 */
[----:B------:R-:W-:Y:S01]  /*6010*/  FADD.FTZ R8, R14, R21 ;  /* 0x000000150e087221 */ /* 0x000fe20000010000 */
[----:B---3--:R-:W-:Y:S01]  /*6020*/  FADD.FTZ R13, R24, R23 ;  /* 0x00000017180d7221 */ /* 0x008fe20000010000 */
[----:B--2---:R-:W-:Y:S01]  /*6030*/  FADD.FTZ R10, R16, R25 ;  /* 0x00000019100a7221 */ /* 0x004fe20000010000 */
        /* <DEDUP_REMOVED lines=12> */
.L_x_20998:
[----:B------:R-:W-:Y:S05]  /*6100*/  BSYNC.RECONVERGENT B0 ;  /* 0x0000000000007941 */ /* 0x000fea0003800200 */
.L_x_20997:
        /* <DEDUP_REMOVED lines=23> */
.L_x_21000:
[----:B------:R-:W-:Y:S05]  /*6280*/  BSYNC.RECONVERGENT B0 ;  /* 0x0000000000007941 */ /* 0x000fea0003800200 */
.L_x_20999:
        /* <DEDUP_REMOVED lines=13> */
.L_x_21002:
[----:B------:R-:W-:Y:S05]  /*6360*/  BSYNC.RECONVERGENT B0 ;  /* 0x0000000000007941 */ /* 0x000fea0003800200 */
.L_x_21001:
        /* <DEDUP_REMOVED lines=23> */
.L_x_21004:
[----:B------:R-:W-:Y:S05]  /*64e0*/  BSYNC.RECONVERGENT B0 ;  /* 0x0000000000007941 */ /* 0x000fea0003800200 */
.L_x_21003:
[----:B------:R-:W-:Y:S06]  /*64f0*/  BAR.SYNC.DEFER_BLOCKING 0x0 ;  /* 0x0000000000007b1d */ /* 0x000fec0000010000 */
[----:B------:R-:W-:Y:S05]  /*6500*/  @P3 EXIT ;  /* 0x000000000000394d */ /* 0x000fea0003800000 */
[----:B------:R-:W2:Y:S01]  /*6510*/  LDCU UR4, c[0x0][0x378] ;  /* 0x00006f00ff0477ac */ /* 0x000ea20008000800 */
[----:B------:R-:W-:-:S04]  /*6520*/  IMAD R3, R3, UR12, R6 ;  /* 0x0000000c03037c24 */ /* 0x000fc8000f8e0206 */
        /* <DEDUP_REMOVED lines=32> */
.L_x_21005:
        /* <DEDUP_REMOVED lines=13> */
.L_x_25965:


//--------------------- .text._ZN4vllm25paged_attention_v1_kernelIttLi64ELi32ELi128ELNS_18Fp8KVCacheDataTypeE0ELb1EEEvPT_PKS2_PKT0_S8_ifPKiSA_iPKfiiiSC_SC_iiiii --------------------------
	.section	.text._ZN4vllm25paged_attention_v1_kernelIttLi64ELi32ELi128ELNS_18Fp8KVCacheDataTypeE0ELb1EEEvPT_PKS2_PKT0_S8_ifPKiSA_iPKfiiiSC_SC_iiiii,"ax",@progbits
	.align	128
        .global         _ZN4vllm25paged_attention_v1_kernelIttLi64ELi32ELi128ELNS_18Fp8KVCacheDataTypeE0ELb1EEEvPT_PKS2_PKT0_S8_ifPKiSA_iPKfiiiSC_SC_iiiii
        .type           _ZN4vllm25paged_attention_v1_kernelIttLi64ELi32ELi128ELNS_18Fp8KVCacheDataTypeE0ELb1EEEvPT_PKS2_PKT0_S8_ifPKiSA_iPKfiiiSC_SC_iiiii,@function
        .size           _ZN4vllm25paged_attention_v1_kernelIttLi64ELi32ELi128ELNS_18Fp8KVCacheDataTypeE0ELb1EEEvPT_PKS2_PKT0_S8_ifPKiSA_iPKfiiiSC_SC_iiiii,(.L_x_25966 - _ZN4vllm25paged_attention_v1_kernelIttLi64ELi32ELi128ELNS_18Fp8KVCacheDataTypeE0ELb1EEEvPT_PKS2_PKT0_S8_ifPKiSA_iPKfiiiSC_SC_iiiii)
        .other          _ZN4vllm25paged_attention_v1_kernelIttLi64ELi32ELi128ELNS_18Fp8KVCacheDataTypeE0ELb1EEEvPT_PKS2_PKT0_S8_ifPKiSA_iPKfiiiSC_SC_iiiii,@"STO_CUDA_ENTRY STV_DEFAULT"
_ZN4vllm25paged_attention_v1_kernelIttLi64ELi32ELi128ELNS_18Fp8KVCacheDataTypeE0ELb1EEEvPT_PKS2_PKT0_S8_ifPKiSA_iPKfiiiSC_SC_iiiii:
.text._ZN4vllm25paged_attention_v1_kernelIttLi64ELi32ELi128ELNS_18Fp8KVCacheDataTypeE0ELb1EEEvPT_PKS2_PKT0_S8_ifPKiSA_iPKfiiiSC_SC_iiiii:
        /* <DEDUP_REMOVED lines=8> */
[----:B------:R-:W-:Y:S01]  /*0080*/  IMAD.MOV.U32 R40, RZ, RZ, RZ ;  /* 0x000000ffff287224 */ /* 0x000fe200078e00ff */
[----:B------:R-:W4:Y:S01]  /*0090*/  LDCU UR5, c[0x0][0x3e8] ;  /* 0x00007d00ff0577ac */ /* 0x000f220008000800 */
[----:B------:R-:W1:Y:S05]  /*00a0*/  LDCU UR12, c[0x0][0x3cc] ;  /* 0x00007980ff0c77ac */ /* 0x000e6a0008000800 */
[----:B------:R-:W4:Y:S01]  /*00b0*/  LDC R29, c[0x0][0x370] ;  /* 0x0000dc00ff1d7b82 */ /* 0x000f220000000800 */
[----:B------:R-:W1:Y:S01]  /*00c0*/  LDCU UR13, c[0x0][0x3a4] ;  /* 0x00007480ff0d77ac */ /* 0x000e620008000800 */
[----:B------:R-:W1:Y:S01]  /*00d0*/  LDCU.64 UR14, c[0x0][0x390] ;  /* 0x00007200ff0e77ac */ /* 0x000e620008000a00 */
[----:B0-----:R-:W-:Y:S01]  /*00e0*/  ISETP.GT.U32.AND P1, PT, R8, 0x7, PT ;  /* 0x000000070800780c */ /* 0x001fe20003f24070 */
[----:B-1----:R-:W-:-:S05]  /*00f0*/  IMAD.WIDE.U32 R2, R31, 0x4, R2 ;  /* 0x000000041f027825 */ /* 0x002fca00078e0002 */
[----:B--2---:R0:W2:Y:S01]  /*0100*/  LDG.E.CONSTANT R41, desc[UR6][R2.64] ;  /* 0x0000000602297981 */ /* 0x0040a2000c1e9900 */
[----:B---3--:R-:W-:Y:S01]  /*0110*/  IMAD R0, R31, UR4, RZ ;  /* 0x000000041f007c24 */ /* 0x008fe2000f8e02ff */
[----:B------:R-:W1:Y:S05]  /*0120*/  LDCU UR4, c[0x0][0x3b8] ;  /* 0x00007700ff0477ac */ /* 0x000e6a0008000800 */
[----:B------:R-:W3:Y:S01]  /*0130*/  @!P1 LDC.64 R6, c[0x0][0x388] ;  /* 0x0000e200ff069b82 */ /* 0x000ee20000000a00 */
[----:B------:R-:W-:Y:S02]  /*0140*/  @!P1 SHF.L.U32 R5, R8, 0x3, RZ ;  /* 0x0000000308059819 */ /* 0x000fe400000006ff */
[----:B----4-:R-:W-:-:S04]  /*0150*/  @!P1 SHF.L.U32 R4, R30, 0x6, RZ ;  /* 0x000000061e049819 */ /* 0x010fc800000006ff */
[----:B------:R-:W-:Y:S02]  /*0160*/  @!P1 IADD3 R5, P0, P2, R5, R0, R4 ;  /* 0x0000000005059210 */ /* 0x000fe40007a1e004 */
[----:B------:R-:W-:-:S04]  /*0170*/  SHF.R.S32.HI R0, RZ, 0x1f, R0 ;  /* 0x0000001fff007819 */ /* 0x000fc80000011400 */
[----:B------:R-:W-:Y:S02]  /*0180*/  @!P1 IADD3.X R0, PT, PT, RZ, R0, RZ, P0, P2 ;  /* 0x00000000ff009210 */ /* 0x000fe400007e44ff */
[----:B---3--:R-:W-:-:S04]  /*0190*/  @!P1 LEA R4, P0, R5, R6, 0x1 ;  /* 0x0000000605049211 */ /* 0x008fc800078008ff */
[----:B------:R-:W-:-:S06]  /*01a0*/  @!P1 LEA.HI.X R5, R5, R7, R0, 0x1, P0 ;  /* 0x0000000705059211 */ /* 0x000fcc00000f0c00 */
[----:B------:R-:W3:Y:S01]  /*01b0*/  @!P1 LDG.E.128.CONSTANT R4, desc[UR6][R4.64] ;  /* 0x0000000604049981 */ /* 0x000ee2000c1e9d00 */
[----:B------:R-:W-:Y:S02]  /*01c0*/  ISETP.NE.U32.AND P0, PT, R10, RZ, PT ;  /* 0x000000ff0a00720c */ /* 0x000fe40003f05070 */
[----:B------:R-:W4:Y:S02]  /*01d0*/  LDC R10, c[0x0][0x3a0] ;  /* 0x0000e800ff0a7b82 */ /* 0x000f240000000800 */
[----:B------:R-:W-:-:S13]  /*01e0*/  ISETP.NE.AND.EX P0, PT, R11, RZ, PT, P0 ;  /* 0x000000ff0b00720c */ /* 0x000fda0003f05300 */
[----:B0-----:R-:W0:Y:S01]  /*01f0*/  @P0 LDC.64 R2, c[0x0][0x3c0] ;  /* 0x0000f000ff020b82 */ /* 0x001e220000000a00 */
[----:B----4-:R-:W-:-:S04]  /*0200*/  IABS R9, R10 ;  /* 0x0000000a00097213 */ /* 0x010fc80000000000 */
[----:B------:R-:W4:Y:S01]  /*0210*/  I2F.RP R0, R9 ;  /* 0x0000000900007306 */ /* 0x000f220000209400 */
[----:B0-----:R-:W-:-:S07]  /*0220*/  @P0 IMAD.WIDE.U32 R2, R30, 0x4, R2 ;  /* 0x000000041e020825 */ /* 0x001fce00078e0002 */
[----:B----4-:R-:W0:Y:S01]  /*0230*/  MUFU.RCP R0, R0 ;  /* 0x0000000000007308 */ /* 0x010e220000001000 */
[----:B------:R4:W5:Y:S01]  /*0240*/  @P0 LDG.E.CONSTANT R40, desc[UR6][R2.64] ;  /* 0x0000000602280981 */ /* 0x000962000c1e9900 */
[----:B------:R-:W-:Y:S01]  /*0250*/  SHF.R.U32.HI R33, RZ, 0x5, R8 ;  /* 0x00000005ff217819 */ /* 0x000fe20000011608 */
[----:B------:R-:W-:Y:S01]  /*0260*/  BSSY.RECONVERGENT B0, `(.L_x_21006) ;  /* 0x000019d000007945 */ /* 0x000fe20003800200 */
[----:B------:R-:W-:Y:S01]  /*0270*/  IMAD.MOV.U32 R37, RZ, RZ, -0x800001 ;  /* 0xff7fffffff257424 */ /* 0x000fe200078e00ff */
[----:B------:R-:W1:Y:S01]  /*0280*/  @!P1 S2R R18, SR_CgaCtaId ;  /* 0x0000000000129919 */ /* 0x000e620000008800 */
[----:B------:R-:W-:Y:S02]  /*0290*/  LOP3.LUT R42, R8, 0x1f, RZ, 0xc0, !PT ;  /* 0x0000001f082a7812 */ /* 0x000fe400078ec0ff */
[----:B----4-:R-:W-:Y:S02]  /*02a0*/  IABS R2, R29 ;  /* 0x0000001d00027213 */ /* 0x010fe40000000000 */
[----:B0-----:R-:W-:-:S04]  /*02b0*/  IADD3 R12, PT, PT, R0, 0xffffffe, RZ ;  /* 0x0ffffffe000c7810 */ /* 0x001fc80007ffe0ff */
[----:B------:R0:W4:Y:S02]  /*02c0*/  F2I.FTZ.U32.TRUNC.NTZ R13, R12 ;  /* 0x0000000c000d7305 */ /* 0x000124000021f000 */
        /* <DEDUP_REMOVED lines=22> */
[----:B------:R-:W4:Y:S08]  /*0430*/  I2F.RP R16, R0 ;  /* 0x0000000000107306 */ /* 0x000f300000209400 */
[----:B0-----:R-:W0:Y:S08]  /*0440*/  MUFU.RCP R13, R13 ;  /* 0x0000000d000d7308 */ /* 0x001e300000001000 */
[----:B----4-:R-:W4:Y:S01]  /*0450*/  MUFU.RCP R16, R16 ;  /* 0x0000001000107308 */ /* 0x010f220000001000 */
[----:B0-----:R-:W-:-:S07]  /*0460*/  VIADD R14, R13, 0xffffffe ;  /* 0x0ffffffe0d0e7836 */ /* 0x001fce0000000000 */
[----:B------:R0:W1:Y:S01]  /*0470*/  F2I.FTZ.U32.TRUNC.NTZ R15, R14 ;  /* 0x0000000e000f7305 */ /* 0x000062000021f000 */
[----:B----4-:R-:W-:Y:S02]  /*0480*/  IADD3 R2, PT, PT, R16, 0xffffffe, RZ ;  /* 0x0ffffffe10027810 */ /* 0x010fe40007ffe0ff */
[----:B------:R-:W-:-:S05]  /*0490*/  IABS R16, R30 ;  /* 0x0000001e00107213 */ /* 0x000fca0000000000 */
[----:B------:R-:W4:Y:S01]  /*04a0*/  F2I.FTZ.U32.TRUNC.NTZ R3, R2 ;  /* 0x0000000200037305 */ /* 0x000f22000021f000 */
[----:B0-----:R-:W-:Y:S01]  /*04b0*/  IMAD.MOV.U32 R14, RZ, RZ, RZ ;  /* 0x000000ffff0e7224 */ /* 0x001fe200078e00ff */
[----:B-1----:R-:W-:-:S05]  /*04c0*/  IADD3 R17, PT, PT, RZ, -R15, RZ ;  /* 0x8000000fff117210 */ /* 0x002fca0007ffe0ff */
[----:B------:R-:W-:Y:S02]  /*04d0*/  IMAD R17, R17, R12, RZ ;  /* 0x0000000c11117224 */ /* 0x000fe400078e02ff */
[----:B----4-:R-:W-:Y:S02]  /*04e0*/  IMAD R13, R3, R0, RZ ;  /* 0x00000000030d7224 */ /* 0x010fe400078e02ff */
[----:B------:R-:W-:Y:S01]  /*04f0*/  IMAD.HI.U32 R15, R15, R17, R14 ;  /* 0x000000110f0f7227 */ /* 0x000fe200078e000e */
[----:B------:R-:W-:-:S04]  /*0500*/  IABS R17, R11 ;  /* 0x0000000b00117213 */ /* 0x000fc80000000000 */
[----:B------:R-:W-:Y:S01]  /*0510*/  IADD3 R2, PT, PT, RZ, -R17, RZ ;  /* 0x80000011ff027210 */ /* 0x000fe20007ffe0ff */
[----:B------:R-:W-:Y:S02]  /*0520*/  IMAD.MOV R17, RZ, RZ, -R13 ;  /* 0x000000ffff117224 */ /* 0x000fe400078e0a0d */
[----:B------:R-:W-:Y:S01]  /*0530*/  IMAD.HI.U32 R15, R15, R16, RZ ;  /* 0x000000100f0f7227 */ /* 0x000fe200078e00ff */
[----:B------:R-:W-:-:S03]  /*0540*/  MOV R13, R2 ;  /* 0x00000002000d7202 */ /* 0x000fc60000000f00 */
[----:B------:R-:W-:-:S05]  /*0550*/  HFMA2 R2, -RZ, RZ, 0, 0 ;  /* 0x00000000ff027431 */ /* 0x000fca00000001ff */
[----:B------:R-:W-:-:S04]  /*0560*/  IMAD.HI.U32 R2, R3, R17, R2 ;  /* 0x0000001103027227 */ /* 0x000fc800078e0002 */
[----:B------:R-:W-:-:S05]  /*0570*/  IMAD R3, R15, R13, R16 ;  /* 0x0000000d0f037224 */ /* 0x000fca00078e0210 */
[----:B------:R-:W-:Y:S02]  /*0580*/  ISETP.GT.U32.AND P2, PT, R12, R3, PT ;  /* 0x000000030c00720c */ /* 0x000fe40003f44070 */
[----:B--2---:R-:W-:-:S11]  /*0590*/  IADD3 R14, PT, PT, R41, -0x1, RZ ;  /* 0xffffffff290e7810 */ /* 0x004fd60007ffe0ff */
[----:B------:R-:W-:Y:S02]  /*05a0*/  @!P2 IADD3 R3, PT, PT, R3, -R12, RZ ;  /* 0x8000000c0303a210 */ /* 0x000fe40007ffe0ff */
[----:B------:R-:W-:Y:S02]  /*05b0*/  IABS R19, R14 ;  /* 0x0000000e00137213 */ /* 0x000fe40000000000 */
[----:B------:R-:W-:Y:S02]  /*05c0*/  ISETP.GE.U32.AND P3, PT, R3, R12, PT ;  /* 0x0000000c0300720c */ /* 0x000fe40003f66070 */
[----:B------:R-:W-:Y:S01]  /*05d0*/  LOP3.LUT R3, R30, R11, RZ, 0x3c, !PT ;  /* 0x0000000b1e037212 */ /* 0x000fe200078e3cff */
[----:B------:R-:W-:Y:S01]  /*05e0*/  IMAD.MOV.U32 R17, RZ, RZ, R19 ;  /* 0x000000ffff117224 */ /* 0x000fe200078e0013 */
[----:B------:R-:W-:Y:S01]  /*05f0*/  @!P2 IADD3 R15, PT, PT, R15, 0x1, RZ ;  /* 0x000000010f0fa810 */ /* 0x000fe20007ffe0ff */
[----:B------:R-:W0:Y:S01]  /*0600*/  LDC R19, c[0x0][0x3f8] ;  /* 0x0000fe00ff137b82 */ /* 0x000e220000000800 */
[----:B------:R-:W-:Y:S01]  /*0610*/  ISETP.NE.AND P2, PT, R11, RZ, PT ;  /* 0x000000ff0b00720c */ /* 0x000fe20003f45270 */
[----:B------:R-:W-:Y:S01]  /*0620*/  IMAD.HI.U32 R16, R2, R17, RZ ;  /* 0x0000001102107227 */ /* 0x000fe200078e00ff */
[----:B------:R-:W-:-:S04]  /*0630*/  LOP3.LUT R14, R14, R9, RZ, 0x3c, !PT ;  /* 0x000000090e0e7212 */ /* 0x000fc800078e3cff */
[----:B------:R-:W-:Y:S01]  /*0640*/  IADD3 R13, PT, PT, RZ, -R16, RZ ;  /* 0x80000010ff0d7210 */ /* 0x000fe20007ffe0ff */
[----:B------:R-:W-:Y:S01]  /*0650*/  @P3 VIADD R15, R15, 0x1 ;  /* 0x000000010f0f3836 */ /* 0x000fe20000000000 */
[----:B------:R-:W-:-:S03]  /*0660*/  ISETP.GE.AND P4, PT, R14, RZ, PT ;  /* 0x000000ff0e00720c */ /* 0x000fc60003f86270 */
[----:B------:R-:W-:Y:S01]  /*0670*/  IMAD R17, R0, R13, R17 ;  /* 0x0000000d00117224 */ /* 0x000fe200078e0211 */
[----:B------:R-:W-:-:S04]  /*0680*/  @!P1 MOV R13, 0x400 ;  /* 0x00000400000d9802 */ /* 0x000fc80000000f00 */
[----:B------:R-:W-:Y:S02]  /*0690*/  @!P1 LEA R13, R18, R13, 0x18 ;  /* 0x0000000d120d9211 */ /* 0x000fe400078ec0ff */
[----:B------:R-:W-:-:S03]  /*06a0*/  ISETP.GT.U32.AND P0, PT, R0, R17, PT ;  /* 0x000000110000720c */ /* 0x000fc60003f04070 */
[----:B------:R-:W-:Y:S01]  /*06b0*/  @!P1 IMAD R13, R8, 0x10, R13 ;  /* 0x00000010080d9824 */ /* 0x000fe200078e020d */
[----:B0-----:R-:W-:-:S04]  /*06c0*/  ISETP.GE.AND P3, PT, R19, RZ, PT ;  /* 0x000000ff1300720c */ /* 0x001fc80003f66270 */
[----:B---3--:R0:W-:Y:S01]  /*06d0*/  @!P1 STS.128 [R13], R4 ;  /* 0x000000040d009388 */ /* 0x0081e20000000c00 */
[----:B------:R-:W-:Y:S01]  /*06e0*/  BAR.SYNC.DEFER_BLOCKING 0x0 ;  /* 0x0000000000007b1d */ /* 0x000fe20000010000 */
[----:B------:R-:W-:-:S03]  /*06f0*/  ISETP.GE.AND P1, PT, R3, RZ, PT ;  /* 0x000000ff0300720c */ /* 0x000fc60003f26270 */
[-C--:B------:R-:W-:Y:S02]  /*0700*/  @!P0 IADD3 R17, PT, PT, R17, -R0.reuse, RZ ;  /* 0x8000000011118210 */ /* 0x080fe40007ffe0ff */
[----:B------:R-:W-:Y:S02]  /*0710*/  MOV R3, R15 ;  /* 0x0000000f00037202 */ /* 0x000fe40000000f00 */
[----:B------:R-:W-:Y:S01]  /*0720*/  @P3 IMAD R38, R29, UR5, R30 ;  /* 0x000000051d263c24 */ /* 0x000fe2000f8e021e */
[----:B------:R-:W-:Y:S02]  /*0730*/  ISETP.GE.U32.AND P5, PT, R17, R0, PT ;  /* 0x000000001100720c */ /* 0x000fe40003fa6070 */
[----:B------:R-:W-:Y:S01]  /*0740*/  @!P0 IADD3 R16, PT, PT, R16, 0x1, RZ ;  /* 0x0000000110108810 */ /* 0x000fe20007ffe0ff */
[----:B------:R-:W-:Y:S01]  /*0750*/  @P3 IMAD R38, R38, R19, 0x1 ;  /* 0x0000000126263424 */ /* 0x000fe200078e0213 */
[----:B------:R-:W-:Y:S02]  /*0760*/  ISETP.NE.AND P0, PT, R9, RZ, PT ;  /* 0x000000ff0900720c */ /* 0x000fe40003f05270 */
[----:B0-----:R-:W-:Y:S01]  /*0770*/  IADD3 R4, PT, PT, R41, 0x1f, RZ ;  /* 0x0000001f29047810 */ /* 0x001fe20007ffe0ff */
[----:B------:R-:W-:Y:S01]  /*0780*/  @!P1 IMAD.MOV R3, RZ, RZ, -R3 ;  /* 0x000000ffff039224 */ /* 0x000fe200078e0a03 */
[----:B------:R-:W-:-:S02]  /*0790*/  @!P2 LOP3.LUT R3, RZ, R11, RZ, 0x33, !PT ;  /* 0x0000000bff03a212 */ /* 0x000fc400078e33ff */
[----:B------:R-:W-:-:S03]  /*07a0*/  SHF.R.S32.HI R5, RZ, 0x1f, R4 ;  /* 0x0000001fff057819 */ /* 0x000fc60000011404 */
[----:B------:R-:W-:Y:S01]  /*07b0*/  @P5 IADD3 R16, PT, PT, R16, 0x1, RZ ;  /* 0x0000000110105810 */ /* 0x000fe20007ffe0ff */
[----:B------:R-:W-:Y:S01]  /*07c0*/  @!P3 IMAD R10, R10, UR5, R3 ;  /* 0x000000050a0abc24 */ /* 0x000fe2000f8e0203 */
[----:B------:R-:W-:-:S03]  /*07d0*/  LEA.HI R5, R5, R4, RZ, 0x5 ;  /* 0x0000000405057211 */ /* 0x000fc600078f28ff */
[----:B------:R-:W-:Y:S01]  /*07e0*/  IMAD.MOV.U32 R4, RZ, RZ, R16 ;  /* 0x000000ffff047224 */ /* 0x000fe200078e0010 */
[----:B------:R-:W-:Y:S01]  /*07f0*/  SHF.R.S32.HI R28, RZ, 0x5, R5 ;  /* 0x00000005ff1c7819 */ /* 0x000fe20000011405 */
[----:B------:R-:W-:Y:S01]  /*0800*/  IMAD R5, R31, UR4, RZ ;  /* 0x000000041f057c24 */ /* 0x000fe2000f8e02ff */
[----:B------:R-:W-:Y:S02]  /*0810*/  @!P3 IADD3 R10, PT, PT, RZ, -R10, RZ ;  /* 0x8000000aff0ab210 */ /* 0x000fe40007ffe0ff */
[----:B------:R-:W-:Y:S02]  /*0820*/  ISETP.GE.AND P1, PT, R33, R28, PT ;  /* 0x0000001c2100720c */ /* 0x000fe40003f26270 */
[----:B------:R-:W-:Y:S01]  /*0830*/  @!P4 IADD3 R4, PT, PT, RZ, -R4, RZ ;  /* 0x80000004ff04c210 */ /* 0x000fe20007ffe0ff */
[----:B------:R-:W-:Y:S01]  /*0840*/  @!P3 IMAD R38, R19, R10, 0x1 ;  /* 0x000000011326b424 */ /* 0x000fe200078e020a */
[----:B------:R-:W-:-:S09]  /*0850*/  @!P0 LOP3.LUT R4, RZ, R9, RZ, 0x33, !PT ;  /* 0x00000009ff048212 */ /* 0x000fd200078e33ff */
[----:B------:R-:W-:Y:S05]  /*0860*/  @P1 BRA `(.L_x_21007) ;  /* 0x0000001000f01947 */ /* 0x000fea0003800000 */
[----:B------:R-:W0:Y:S01]  /*0870*/  S2UR UR5, SR_CgaCtaId ;  /* 0x00000000000579c3 */ /* 0x000e220000008800 */
[----:B------:R-:W1:Y:S01]  /*0880*/  LDCU.64 UR10, c[0x0][0x3a8] ;  /* 0x00007500ff0a77ac */ /* 0x000e620008000a00 */
[----:B------:R-:W-:Y:S01]  /*0890*/  SHF.R.U32.HI R6, RZ, 0x3, R8 ;  /* 0x00000003ff067819 */ /* 0x000fe20000011608 */
[----:B------:R-:W-:Y:S01]  /*08a0*/  IMAD R36, R33, 0x20, R42 ;  /* 0x0000002021247824 */ /* 0x000fe200078e022a */
[----:B------:R-:W-:Y:S01]  /*08b0*/  MOV R7, RZ ;  /* 0x000000ff00077202 */ /* 0x000fe20000000f00 */
[----:B------:R-:W2:Y:S01]  /*08c0*/  LDCU UR9, c[0x0][0x3d0] ;  /* 0x00007a00ff0977ac */ /* 0x000ea20008000800 */
[----:B------:R-:W-:Y:S02]  /*08d0*/  LOP3.LUT R6, R6, 0x7c, RZ, 0xc0, !PT ;  /* 0x0000007c06067812 */ /* 0x000fe400078ec0ff */
[----:B------:R-:W-:Y:S01]  /*08e0*/  MOV R37, 0xff7fffff ;  /* 0xff7fffff00257802 */ /* 0x000fe20000000f00 */
[----:B------:R-:W3:Y:S02]  /*08f0*/  LDCU UR8, c[0x0][0x3ec] ;  /* 0x00007d80ff0877ac */ /* 0x000ee40008000800 */
[----:B------:R-:W-:Y:S01]  /*0900*/  IMAD.WIDE R6, R5, 0x4, R6 ;  /* 0x0000000405067825 */ /* 0x000fe200078e0206 */
[----:B------:R-:W-:Y:S01]  /*0910*/  SHF.L.U32 R5, R33, 0x5, RZ ;  /* 0x0000000521057819 */ /* 0x000fe200000006ff */
[----:B------:R-:W-:-:S02]  /*0920*/  UMOV UR4, 0x400 ;  /* 0x0000040000047882 */ /* 0x000fc40000000000 */
[----:B------:R-:W-:Y:S01]  /*0930*/  UIADD3 UR4, UPT, UPT, UR4, 0xa0, URZ ;  /* 0x000000a004047890 */ /* 0x000fe2000fffe0ff */
[C---:B------:R-:W-:Y:S01]  /*0940*/  LOP3.LUT R8, R5.reuse, 0x1f, R8, 0xf8, !PT ;  /* 0x0000001f05087812 */ /* 0x040fe200078ef808 */
[----:B------:R-:W-:Y:S01]  /*0950*/  VIADD R32, R5, 0x1 ;  /* 0x0000000105207836 */ /* 0x000fe20000000000 */
[----:B-1----:R-:W-:Y:S02]  /*0960*/  IADD3 R6, P0, PT, R6, UR10, RZ ;  /* 0x0000000a06067c10 */ /* 0x002fe4000ff1e0ff */
[----:B------:R-:W-:Y:S01]  /*0970*/  IADD3 R35, PT, PT, -R41, R8, RZ ;  /* 0x0000000829237210 */ /* 0x000fe20007ffe1ff */
[----:B------:R-:W-:Y:S01]  /*0980*/  VIADD R34, R8, 0x1 ;  /* 0x0000000108227836 */ /* 0x000fe20000000000 */
[----:B------:R-:W-:Y:S01]  /*0990*/  IADD3.X R7, PT, PT, R7, UR11, RZ, P0, !PT ;  /* 0x0000000b07077c10 */ /* 0x000fe200087fe4ff */
[----:B--2---:R-:W-:Y:S01]  /*09a0*/  IMAD R9, R3, UR9, RZ ;  /* 0x0000000903097c24 */ /* 0x004fe2000f8e02ff */
[----:B0-----:R-:W-:Y:S01]  /*09b0*/  ULEA UR4, UR5, UR4, 0x18 ;  /* 0x0000000405047291 */ /* 0x001fe2000f8ec0ff */
[----:B---3--:R-:W-:-:S03]  /*09c0*/  IADD3 R5, PT, PT, R4, -UR8, RZ ;  /* 0x8000000804057c10 */ /* 0x008fc6000fffe0ff */
[----:B------:R-:W-:Y:S02]  /*09d0*/  LEA R42, P0, R42, R9, 0x3 ;  /* 0x000000092a2a7211 */ /* 0x000fe400078018ff */
[----:B------:R-:W-:Y:S02]  /*09e0*/  LEA R36, R36, UR4, 0x2 ;  /* 0x0000000424247c11 */ /* 0x000fe4000f8e10ff */
[----:B------:R-:W-:-:S09]  /*09f0*/  LEA.HI.X.SX32 R43, R9, RZ, 0x1, P0 ;  /* 0x000000ff092b7211 */ /* 0x000fd200000f0eff */
.L_x_21010:
[----:B------:R-:W0:Y:S01]  /*0a00*/  LDC R14, c[0x0][0x3f0] ;  /* 0x0000fc00ff0e7b82 */ /* 0x000e220000000800 */
[C---:B------:R-:W-:Y:S01]  /*0a10*/  IADD3 R8, PT, PT, R32.reuse, -0x1, RZ ;  /* 0xffffffff20087810 */ /* 0x040fe20007ffe0ff */
        /* <DEDUP_REMOVED lines=22> */
[----:B------:R-:W-:-:S05]  /*0b80*/  @P0 VIADD R11, R11, 0x1 ;  /* 0x000000010b0b0836 */ /* 0x000fca0000000000 */
[----:B------:R-:W-:-:S04]  /*0b90*/  MOV R12, R11 ;  /* 0x0000000b000c7202 */ /* 0x000fc80000000f00 */
[----:B------:R-:W-:Y:S01]  /*0ba0*/  @!P2 IADD3 R12, PT, PT, RZ, -R12, RZ ;  /* 0x8000000cff0ca210 */ /* 0x000fe20007ffe0ff */
[----:B0-----:R-:W-:Y:S01]  /*0bb0*/  IMAD.MOV R13, RZ, RZ, -R9 ;  /* 0x000000ffff0d7224 */ /* 0x001fe200078e0a09 */
[----:B------:R-:W-:Y:S02]  /*0bc0*/  @!P1 LOP3.LUT R12, RZ, R15, RZ, 0x33, !PT ;  /* 0x0000000fff0c9212 */ /* 0x000fe400078e33ff */
[----:B------:R-:W-:Y:S01]  /*0bd0*/  ISETP.NE.AND P1, PT, R14, RZ, PT ;  /* 0x000000ff0e00720c */ /* 0x000fe20003f25270 */
[----:B------:R-:W-:Y:S01]  /*0be0*/  IMAD R13, R13, R10, RZ ;  /* 0x0000000a0d0d7224 */ /* 0x000fe200078e02ff */
        /* <DEDUP_REMOVED lines=21> */
[----:B------:R-:W0:Y:S01]  /*0d40*/  S2UR UR5, SR_CgaCtaId ;  /* 0x00000000000579c3 */ /* 0x000e220000008800 */
[----:B------:R-:W-:Y:S02]  /*0d50*/  UMOV UR4, 0x400 ;  /* 0x0000040000047882 */ /* 0x000fe40000000000 */
[----:B0-----:R-:W-:-:S09]  /*0d60*/  ULEA UR4, UR5, UR4, 0x18 ;  /* 0x0000000405047291 */ /* 0x001fd2000f8ec0ff */
[----:B------:R-:W0:Y:S01]  /*0d70*/  LDS.128 R16, [UR4+0x10] ;  /* 0x00001004ff107984 */ /* 0x000e220008000c00 */
[----:B--2---:R-:W-:-:S03]  /*0d80*/  IMAD.WIDE R8, R9, UR12, R42 ;  /* 0x0000000c09087c25 */ /* 0x004fc6000f8e022a */
[----:B------:R-:W-:-:S04]  /*0d90*/  LEA R44, P0, R8, UR14, 0x1 ;  /* 0x0000000e082c7c11 */ /* 0x000fc8000f8008ff */
[----:B------:R-:W-:-:S05]  /*0da0*/  LEA.HI.X R45, R8, UR15, R9, 0x1, P0 ;  /* 0x0000000f082d7c11 */ /* 0x000fca00080f0c09 */
[----:B------:R-:W2:Y:S04]  /*0db0*/  LDG.E.128.CONSTANT R8, desc[UR6][R44.64+0x200] ;  /* 0x000200062c087981 */ /* 0x000ea8000c1e9d00 */
[----:B------:R-:W3:Y:S01]  /*0dc0*/  LDG.E.128.CONSTANT R12, desc[UR6][R44.64] ;  /* 0x000000062c0c7981 */ /* 0x000ee2000c1e9d00 */
[--C-:B0-----:R-:W-:Y:S02]  /*0dd0*/  HADD2.F32 R25, -RZ, R16.reuse.H0_H0 ;  /* 0x20000010ff197230 */ /* 0x101fe40000004100 */
[----:B------:R-:W-:Y:S02]  /*0de0*/  HADD2.F32 R24, -RZ, R16.H1_H1 ;  /* 0x30000010ff187230 */ /* 0x000fe40000004100 */
[--C-:B------:R-:W-:Y:S02]  /*0df0*/  HADD2.F32 R16, -RZ, R17.reuse.H0_H0 ;  /* 0x20000011ff107230 */ /* 0x100fe40000004100 */
[----:B------:R-:W-:-:S02]  /*0e00*/  HADD2.F32 R17, -RZ, R17.H1_H1 ;  /* 0x30000011ff117230 */ /* 0x000fc40000004100 */
[--C-:B--2---:R-:W-:Y:S02]  /*0e10*/  HADD2.F32 R20, -RZ, R8.reuse.H0_H0 ;  /* 0x20000008ff147230 */ /* 0x104fe40000004100 */
[----:B------:R-:W-:Y:S02]  /*0e20*/  HADD2.F32 R21, -RZ, R8.H1_H1 ;  /* 0x30000008ff157230 */ /* 0x000fe40000004100 */
[--C-:B------:R-:W-:Y:S02]  /*0e30*/  HADD2.F32 R23, -RZ, R9.reuse.H0_H0 ;  /* 0x20000009ff177230 */ /* 0x100fe40000004100 */
[----:B------:R-:W-:Y:S01]  /*0e40*/  FMUL.FTZ R25, R25, R20 ;  /* 0x0000001419197220 */ /* 0x000fe20000410000 */
[----:B------:R-:W-:Y:S02]  /*0e50*/  HADD2.F32 R8, -RZ, R9.H1_H1 ;  /* 0x30000009ff087230 */ /* 0x000fe40000004100 */
[----:B------:R-:W-:Y:S01]  /*0e60*/  FMUL.FTZ R24, R24, R21 ;  /* 0x0000001518187220 */ /* 0x000fe20000410000 */
[----:B------:R-:W-:-:S02]  /*0e70*/  FMUL.FTZ R16, R16, R23 ;  /* 0x0000001710107220 */ /* 0x000fc40000410000 */
[----:B------:R-:W0:Y:S01]  /*0e80*/  LDS.128 R20, [UR4] ;  /* 0x00000004ff147984 */ /* 0x000e220008000c00 */
[----:B------:R-:W-:Y:S01]  /*0e90*/  FMUL.FTZ R9, R17, R8 ;  /* 0x0000000811097220 */ /* 0x000fe20000410000 */
[--C-:B---3--:R-:W-:Y:S02]  /*0ea0*/  HADD2.F32 R17, -RZ, R12.reuse.H0_H0 ;  /* 0x2000000cff117230 */ /* 0x108fe40000004100 */
[----:B------:R-:W-:Y:S02]  /*0eb0*/  HADD2.F32 R12, -RZ, R12.H1_H1 ;  /* 0x3000000cff0c7230 */ /* 0x000fe40000004100 */
[----:B0-----:R-:W-:-:S05]  /*0ec0*/  HADD2.F32 R8, -RZ, R20.H0_H0 ;  /* 0x20000014ff087230 */ /* 0x001fca0000004100 */
[----:B------:R-:W-:Y:S01]  /*0ed0*/  FFMA.FTZ R8, R8, R17, R25 ;  /* 0x0000001108087223 */ /* 0x000fe20000010019 */
[----:B------:R-:W-:Y:S02]  /*0ee0*/  HADD2.F32 R17, -RZ, R20.H1_H1 ;  /* 0x30000014ff117230 */ /* 0x000fe40000004100 */
[----:B------:R-:W-:Y:S02]  /*0ef0*/  HADD2.F32 R25, -RZ, R21.H0_H0 ;  /* 0x20000015ff197230 */ /* 0x000fe40000004100 */
[----:B------:R-:W-:Y:S02]  /*0f00*/  HADD2.F32 R20, -RZ, R18.H0_H0 ;  /* 0x20000012ff147230 */ /* 0x000fe40000004100 */
[----:B------:R-:W-:Y:S01]  /*0f10*/  FFMA.FTZ R17, R17, R12, R24 ;  /* 0x0000000c11117223 */ /* 0x000fe20000010018 */
[----:B------:R-:W-:-:S05]  /*0f20*/  HADD2.F32 R12, -RZ, R13.H0_H0 ;  /* 0x2000000dff0c7230 */ /* 0x000fca0000004100 */
[----:B------:R-:W-:Y:S01]  /*0f30*/  FFMA.FTZ R16, R25, R12, R16 ;  /* 0x0000000c19107223 */ /* 0x000fe20000010010 */
[----:B------:R-:W-:-:S05]  /*0f40*/  HADD2.F32 R25, -RZ, R10.H0_H0 ;  /* 0x2000000aff197230 */ /* 0x000fca0000004100 */
[----:B------:R-:W-:Y:S02]  /*0f50*/  FMUL.FTZ R20, R20, R25 ;  /* 0x0000001914147220 */ /* 0x000fe40000410000 */
[----:B------:R-:W2:Y:S01]  /*0f60*/  LDG.E.128.CONSTANT R24, desc[UR6][R44.64+0x400] ;  /* 0x000400062c187981 */ /* 0x000ea2000c1e9d00 */
[----:B------:R-:W-:Y:S02]  /*0f70*/  HADD2.F32 R12, -RZ, R21.H1_H1 ;  /* 0x30000015ff0c7230 */ /* 0x000fe40000004100 */
[----:B------:R-:W-:Y:S02]  /*0f80*/  HADD2.F32 R21, -RZ, R13.H1_H1 ;  /* 0x3000000dff157230 */ /* 0x000fe40000004100 */
[----:B------:R-:W-:Y:S02]  /*0f90*/  HADD2.F32 R18, -RZ, R18.H1_H1 ;  /* 0x30000012ff127230 */ /* 0x000fe40000004100 */
[----:B------:R-:W-:Y:S02]  /*0fa0*/  HADD2.F32 R47, -RZ, R23.H0_H0 ;  /* 0x20000017ff2f7230 */ /* 0x000fe40000004100 */
[----:B------:R-:W-:Y:S01]  /*0fb0*/  FFMA.FTZ R21, R12, R21, R9 ;  /* 0x000000150c157223 */ /* 0x000fe20000010009 */
[----:B------:R-:W-:-:S02]  /*0fc0*/  HADD2.F32 R9, -RZ, R22.H0_H0 ;  /* 0x20000016ff097230 */ /* 0x000fc40000004100 */
[----:B------:R-:W-:-:S05]  /*0fd0*/  HADD2.F32 R12, -RZ, R14.H0_H0 ;  /* 0x2000000eff0c7230 */ /* 0x000fca0000004100 */
[----:B------:R-:W-:Y:S01]  /*0fe0*/  FFMA.FTZ R20, R9, R12, R20 ;  /* 0x0000000c09147223 */ /* 0x000fe20000010014 */
[----:B------:R-:W-:Y:S02]  /*0ff0*/  HADD2.F32 R9, -RZ, R10.H1_H1 ;  /* 0x3000000aff097230 */ /* 0x000fe40000004100 */
[--C-:B------:R-:W-:Y:S02]  /*1000*/  HADD2.F32 R10, -RZ, R11.reuse.H0_H0 ;  /* 0x2000000bff0a7230 */ /* 0x100fe40000004100 */
[----:B------:R-:W-:Y:S02]  /*1010*/  HADD2.F32 R12, -RZ, R11.H1_H1 ;  /* 0x3000000bff0c7230 */ /* 0x000fe40000004100 */
[----:B------:R-:W-:Y:S01]  /*1020*/  FMUL.FTZ R13, R18, R9 ;  /* 0x00000009120d7220 */ /* 0x000fe20000410000 */
[----:B------:R-:W-:Y:S02]  /*1030*/  HADD2.F32 R18, -RZ, R22.H1_H1 ;  /* 0x30000016ff127230 */ /* 0x000fe40000004100 */
[----:B------:R-:W-:-:S05]  /*1040*/  HADD2.F32 R9, -RZ, R14.H1_H1 ;  /* 0x3000000eff097230 */ /* 0x000fca0000004100 */
[----:B------:R-:W-:Y:S01]  /*1050*/  FFMA.FTZ R18, R18, R9, R13 ;  /* 0x0000000912127223 */ /* 0x000fe2000001000d */
[--C-:B------:R-:W-:Y:S02]  /*1060*/  HADD2.F32 R9, -RZ, R19.reuse.H0_H0 ;  /* 0x20000013ff097230 */ /* 0x100fe40000004100 */
[----:B------:R-:W-:-:S03]  /*1070*/  HADD2.F32 R19, -RZ, R19.H1_H1 ;  /* 0x30000013ff137230 */ /* 0x000fc60000004100 */
[----:B------:R-:W-:Y:S01]  /*1080*/  FMUL.FTZ R14, R9, R10 ;  /* 0x0000000a090e7220 */ /* 0x000fe20000410000 */
[--C-:B------:R-:W-:Y:S02]  /*1090*/  HADD2.F32 R10, -RZ, R15.reuse.H0_H0 ;  /* 0x2000000fff0a7230 */ /* 0x100fe40000004100 */
[----:B------:R-:W-:Y:S01]  /*10a0*/  FMUL.FTZ R22, R19, R12 ;  /* 0x0000000c13167220 */ /* 0x000fe20000410000 */
[----:B------:R-:W-:Y:S02]  /*10b0*/  HADD2.F32 R12, -RZ, R15.H1_H1 ;  /* 0x3000000fff0c7230 */ /* 0x000fe40000004100 */
[----:B------:R-:W-:Y:S02]  /*10c0*/  HADD2.F32 R19, -RZ, R23.H1_H1 ;  /* 0x30000017ff137230 */ /* 0x000fe40000004100 */
[----:B------:R-:W-:-:S03]  /*10d0*/  FFMA.FTZ R47, R47, R10, R14 ;  /* 0x0000000a2f2f7223 */ /* 0x000fc6000001000e */
[----:B------:R-:W-:Y:S02]  /*10e0*/  FFMA.FTZ R19, R19, R12, R22 ;  /* 0x0000000c13137223 */ /* 0x000fe40000010016 */
[----:B------:R-:W0:Y:S02]  /*10f0*/  LDS.128 R12, [UR4+0x20] ;  /* 0x00002004ff0c7984 */ /* 0x000e240008000c00 */
[----:B0-----:R-:W-:Y:S02]  /*1100*/  HADD2.F32 R9, -RZ, R12.H0_H0 ;  /* 0x2000000cff097230 */ /* 0x001fe40000004100 */
[----:B--2---:R-:W-:-:S05]  /*1110*/  HADD2.F32 R46, -RZ, R24.H0_H0 ;  /* 0x20000018ff2e7230 */ /* 0x004fca0000004100 */
[----:B------:R-:W-:Y:S02]  /*1120*/  FFMA.FTZ R46, R9, R46, R8 ;  /* 0x0000002e092e7223 */ /* 0x000fe40000010008 */
[----:B------:R-:W2:Y:S01]  /*1130*/  LDG.E.128.CONSTANT R8, desc[UR6][R44.64+0x600] ;  /* 0x000600062c087981 */ /* 0x000ea2000c1e9d00 */
[----:B------:R-:W-:Y:S02]  /*1140*/  HADD2.F32 R22, -RZ, R12.H1_H1 ;  /* 0x3000000cff167230 */ /* 0x000fe40000004100 */
[----:B------:R-:W-:Y:S02]  /*1150*/  HADD2.F32 R23, -RZ, R13.H0_H0 ;  /* 0x2000000dff177230 */ /* 0x000fe40000004100 */
[--C-:B------:R-:W-:Y:S02]  /*1160*/  HADD2.F32 R12, -RZ, R25.reuse.H0_H0 ;  /* 0x20000019ff0c7230 */ /* 0x100fe40000004100 */
[----:B------:R-:W-:Y:S02]  /*1170*/  HADD2.F32 R25, -RZ, R25.H1_H1 ;  /* 0x30000019ff197230 */ /* 0x000fe40000004100 */
[----:B------:R-:W-:-:S02]  /*1180*/  HADD2.F32 R24, -RZ, R24.H1_H1 ;  /* 0x30000018ff187230 */ /* 0x000fc40000004100 */
[----:B------:R-:W-:Y:S01]  /*1190*/  FFMA.FTZ R23, R23, R12, R16 ;  /* 0x0000000c17177223 */ /* 0x000fe20000010010 */
[----:B------:R-:W-:Y:S02]  /*11a0*/  HADD2.F32 R12, -RZ, R13.H1_H1 ;  /* 0x3000000dff0c7230 */ /* 0x000fe40000004100 */
[----:B------:R-:W-:Y:S02]  /*11b0*/  HADD2.F32 R13, -RZ, R14.H0_H0 ;  /* 0x2000000eff0d7230 */ /* 0x000fe40000004100 */
[----:B------:R-:W-:Y:S01]  /*11c0*/  FFMA.FTZ R22, R22, R24, R17 ;  /* 0x0000001816167223 */ /* 0x000fe20000010011 */
[--C-:B------:R-:W-:Y:S02]  /*11d0*/  HADD2.F32 R24, -RZ, R26.reuse.H1_H1 ;  /* 0x3000001aff187230 */ /* 0x100fe40000004100 */
[----:B------:R-:W-:Y:S01]  /*11e0*/  FFMA.FTZ R21, R12, R25, R21 ;  /* 0x000000190c157223 */ /* 0x000fe20000010015 */
[----:B------:R-:W-:Y:S02]  /*11f0*/  HADD2.F32 R12, -RZ, R26.H0_H0 ;  /* 0x2000001aff0c7230 */ /* 0x000fe40000004100 */
[----:B------:R-:W-:-:S03]  /*1200*/  HADD2.F32 R25, -RZ, R27.H1_H1 ;  /* 0x3000001bff197230 */ /* 0x000fc60000004100 */
[----:B------:R-:W-:Y:S01]  /*1210*/  FFMA.FTZ R20, R13, R12, R20 ;  /* 0x0000000c0d147223 */ /* 0x000fe20000010014 */
[----:B------:R-:W-:Y:S02]  /*1220*/  HADD2.F32 R13, -RZ, R14.H1_H1 ;  /* 0x3000000eff0d7230 */ /* 0x000fe40000004100 */
[--C-:B------:R-:W-:Y:S02]  /*1230*/  HADD2.F32 R14, -RZ, R15.reuse.H1_H1 ;  /* 0x3000000fff0e7230 */ /* 0x100fe40000004100 */
[----:B------:R-:W-:Y:S02]  /*1240*/  HADD2.F32 R12, -RZ, R15.H0_H0 ;  /* 0x2000000fff0c7230 */ /* 0x000fe40000004100 */
[----:B------:R-:W-:Y:S01]  /*1250*/  FFMA.FTZ R24, R13, R24, R18 ;  /* 0x000000180d187223 */ /* 0x000fe20000010012 */
[----:B------:R-:W-:Y:S02]  /*1260*/  HADD2.F32 R13, -RZ, R27.H0_H0 ;  /* 0x2000001bff0d7230 */ /* 0x000fe40000004100 */
[----:B------:R-:W-:-:S02]  /*1270*/  FFMA.FTZ R25, R14, R25, R19 ;  /* 0x000000190e197223 */ /* 0x000fc40000010013 */
[----:B------:R-:W0:Y:S01]  /*1280*/  LDS.128 R16, [UR4+0x30] ;  /* 0x00003004ff107984 */ /* 0x000e220008000c00 */
[----:B------:R-:W-:Y:S01]  /*1290*/  FFMA.FTZ R47, R12, R13, R47 ;  /* 0x0000000d0c2f7223 */ /* 0x000fe2000001002f */
[----:B0-----:R-:W-:Y:S02]  /*12a0*/  HADD2.F32 R13, -RZ, R16.H0_H0 ;  /* 0x20000010ff0d7230 */ /* 0x001fe40000004100 */
[----:B--2---:R-:W-:-:S05]  /*12b0*/  HADD2.F32 R12, -RZ, R8.H0_H0 ;  /* 0x20000008ff0c7230 */ /* 0x004fca0000004100 */
[----:B------:R-:W-:Y:S02]  /*12c0*/  FFMA.FTZ R46, R13, R12, R46 ;  /* 0x0000000c0d2e7223 */ /* 0x000fe4000001002e */
[----:B------:R-:W2:Y:S01]  /*12d0*/  LDG.E.128.CONSTANT R12, desc[UR6][R44.64+0x800] ;  /* 0x000800062c0c7981 */ /* 0x000ea2000c1e9d00 */
[----:B------:R-:W-:Y:S02]  /*12e0*/  HADD2.F32 R27, -RZ, R16.H1_H1 ;  /* 0x30000010ff1b7230 */ /* 0x000fe40000004100 */
[----:B------:R-:W-:Y:S02]  /*12f0*/  HADD2.F32 R8, -RZ, R8.H1_H1 ;  /* 0x30000008ff087230 */ /* 0x000fe40000004100 */
[--C-:B------:R-:W-:Y:S02]  /*1300*/  HADD2.F32 R16, -RZ, R9.reuse.H0_H0 ;  /* 0x20000009ff107230 */ /* 0x100fe40000004100 */
[----:B------:R-:W-:Y:S02]  /*1310*/  HADD2.F32 R9, -RZ, R9.H1_H1 ;  /* 0x30000009ff097230 */ /* 0x000fe40000004100 */
[----:B------:R-:W-:Y:S01]  /*1320*/  FFMA.FTZ R22, R27, R8, R22 ;  /* 0x000000081b167223 */ /* 0x000fe20000010016 */
[----:B------:R-:W-:-:S05]  /*1330*/  HADD2.F32 R8, -RZ, R17.H0_H0 ;  /* 0x20000011ff087230 */ /* 0x000fca0000004100 */
[----:B------:R-:W-:Y:S01]  /*1340*/  FFMA.FTZ R23, R8, R16, R23 ;  /* 0x0000001008177223 */ /* 0x000fe20000010017 */
        /* <DEDUP_REMOVED lines=33> */
[--C-:B------:R-:W-:Y:S02]  /*1560*/  HADD2.F32 R10, -RZ, R11.reuse.H1_H1 ;  /* 0x3000000bff0a7230 */ /* 0x100fe40000004100 */
[----:B------:R-:W-:Y:S02]  /*1570*/  HADD2.F32 R8, -RZ, R11.H0_H0 ;  /* 0x2000000bff087230 */ /* 0x000fe40000004100 */
[----:B------:R-:W-:Y:S01]  /*1580*/  FFMA.FTZ R24, R9, R14, R24 ;  /* 0x0000000e09187223 */ /* 0x000fe20000010018 */
[--C-:B------:R-:W-:Y:S02]  /*1590*/  HADD2.F32 R9, -RZ, R15.reuse.H0_H0 ;  /* 0x2000000fff097230 */ /* 0x100fe40000004100 */
[----:B------:R-:W-:-:S03]  /*15a0*/  HADD2.F32 R15, -RZ, R15.H1_H1 ;  /* 0x3000000fff0f7230 */ /* 0x000fc60000004100 */
[----:B------:R-:W-:Y:S02]  /*15b0*/  FFMA.FTZ R47, R8, R9, R47 ;  /* 0x00000009082f7223 */ /* 0x000fe4000001002f */
        /* <DEDUP_REMOVED lines=32> */
[----:B------:R-:W-:Y:S01]  /*17c0*/  HADD2.F32 R27, -RZ, R12.H1_H1 ;  /* 0x3000000cff1b7230 */ /* 0x000fe20000004100 */
[----:B-----5:R-:W-:Y:S01]  /*17d0*/  FSETP.NEU.FTZ.AND P0, PT, R40, RZ, PT ;  /* 0x000000ff2800720b */ /* 0x020fe20003f1d000 */
        /* <DEDUP_REMOVED lines=15> */
[----:B------:R-:W-:Y:S01]  /*18d0*/  FFMA.FTZ R24, R21, R10, R24 ;  /* 0x0000000a15187223 */ /* 0x000fe20000010018 */
[----:B------:R-:W-:Y:S02]  /*18e0*/  HADD2.F32 R11, -RZ, R11.H1_H1 ;  /* 0x3000000bff0b7230 */ /* 0x000fe40000004100 */
[----:B------:R-:W-:-:S02]  /*18f0*/  HADD2.F32 R10, -RZ, R15.H1_H1 ;  /* 0x3000000fff0a7230 */ /* 0x000fc40000004100 */
[----:B------:R-:W-:Y:S02]  /*1900*/  FFMA.FTZ R47, R14, R20, R47 ;  /* 0x000000140e2f7223 */ /* 0x000fe4000001002f */
[----:B------:R-:W0:Y:S01]  /*1910*/  LDS.128 R20, [UR4+0x70] ;  /* 0x00007004ff147984 */ /* 0x000e220008000c00 */
[----:B------:R-:W-:Y:S01]  /*1920*/  FFMA.FTZ R25, R10, R11, R25 ;  /* 0x0000000b0a197223 */ /* 0x000fe20000010019 */
[--C-:B0-----:R-:W-:Y:S02]  /*1930*/  HADD2.F32 R11, -RZ, R20.reuse.H0_H0 ;  /* 0x20000014ff0b7230 */ /* 0x101fe40000004100 */
[----:B------:R-:W-:Y:S02]  /*1940*/  HADD2.F32 R15, -RZ, R20.H1_H1 ;  /* 0x30000014ff0f7230 */ /* 0x000fe40000004100 */
[--C-:B--2---:R-:W-:Y:S02]  /*1950*/  HADD2.F32 R10, -RZ, R16.reuse.H0_H0 ;  /* 0x20000010ff0a7230 */ /* 0x104fe40000004100 */
[----:B------:R-:W-:-:S02]  /*1960*/  HADD2.F32 R16, -RZ, R16.H1_H1 ;  /* 0x30000010ff107230 */ /* 0x000fc40000004100 */
[----:B------:R-:W-:Y:S02]  /*1970*/  HADD2.F32 R14, -RZ, R17.H0_H0 ;  /* 0x20000011ff0e7230 */ /* 0x000fe40000004100 */
[----:B------:R-:W-:Y:S01]  /*1980*/  FFMA.FTZ R10, R11, R10, R46 ;  /* 0x0000000a0b0a7223 */ /* 0x000fe2000001002e */
[--C-:B------:R-:W-:Y:S02]  /*1990*/  HADD2.F32 R11, -RZ, R21.reuse.H0_H0 ;  /* 0x20000015ff0b7230 */ /* 0x100fe40000004100 */
[----:B------:R-:W-:Y:S01]  /*19a0*/  FFMA.FTZ R15, R15, R16, R8 ;  /* 0x000000100f0f7223 */ /* 0x000fe20000010008 */
[----:B------:R-:W-:Y:S02]  /*19b0*/  HADD2.F32 R8, -RZ, R21.H1_H1 ;  /* 0x30000015ff087230 */ /* 0x000fe40000004100 */
        /* <DEDUP_REMOVED lines=18> */
[----:B------:R-:W-:Y:S02]  /*1ae0*/  HADD2.F32 R16, -RZ, R23.H1_H1 ;  /* 0x30000017ff107230 */ /* 0x000fe40000004100 */
[----:B------:R-:W-:Y:S01]  /*1af0*/  FFMA.FTZ R10, R14, R10, R47 ;  /* 0x0000000a0e0a7223 */ /* 0x000fe2000001002f */
[----:B------:R-:W-:Y:S01]  /*1b00*/  FADD.FTZ R11, R11, R12 ;  /* 0x0000000c0b0b7221 */ /* 0x000fe20000010000 */
[----:B------:R-:W-:Y:S01]  /*1b10*/  FMUL.FTZ R13, R13, R40 ;  /* 0x000000280d0d7220 */ /* 0x000fe20000410000 */
[----:B------:R-:W-:-:S02]  /*1b20*/  FFMA.FTZ R8, R16, R8, R25 ;  /* 0x0000000810087223 */ /* 0x000fc40000010019 */
[----:B------:R-:W-:Y:S01]  /*1b30*/  FADD.FTZ R11, R10, R11 ;  /* 0x0000000b0a0b7221 */ /* 0x000fe20000010000 */
[----:B------:R-:W-:Y:S01]  /*1b40*/  VIADD R10, R34, 0xffffffff ;  /* 0xffffffff220a7836 */ /* 0x000fe20000000000 */
[----:B------:R-:W-:Y:S02]  /*1b50*/  FSEL R13, R13, RZ, P0 ;  /* 0x000000ff0d0d7208 */ /* 0x000fe40000000000 */
[----:B------:R-:W-:Y:S02]  /*1b60*/  FADD.FTZ R8, R8, R11 ;  /* 0x0000000b08087221 */ /* 0x000fe40000010000 */
[----:B------:R-:W-:Y:S02]  /*1b70*/  ISETP.GE.AND P0, PT, R10, R41, PT ;  /* 0x000000290a00720c */ /* 0x000fe40003f06270 */
[----:B------:R-:W-:-:S05]  /*1b80*/  FFMA.FTZ R8, R8, UR13, R13 ;  /* 0x0000000d08087c23 */ /* 0x000fca000801000d */
[----:B------:R-:W-:-:S05]  /*1b90*/  FSEL R9, R8, RZ, !P0 ;  /* 0x000000ff08097208 */ /* 0x000fca0004000000 */
[----:B------:R1:W-:Y:S01]  /*1ba0*/  STS [R36], R9 ;  /* 0x0000000924007388 */ /* 0x0003e20000000800 */
[----:B------:R-:W-:-:S07]  /*1bb0*/  @!P0 FMNMX.FTZ R37, R37, R8, !PT ;  /* 0x0000000825258209 */ /* 0x000fce0007810000 */
.L_x_21009:
[----:B------:R-:W-:Y:S05]  /*1bc0*/  BSYNC.RECONVERGENT B1 ;  /* 0x0000000000017941 */ /* 0x000fea0003800200 */
.L_x_21008:
[----:B------:R-:W-:Y:S01]  /*1bd0*/  IADD3 R6, P0, PT, R6, 0x10, RZ ;  /* 0x0000001006067810 */ /* 0x000fe20007f1e0ff */
[----:B------:R-:W-:Y:S01]  /*1be0*/  VIADD R34, R34, 0x80 ;  /* 0x0000008022227836 */ /* 0x000fe20000000000 */
[----:B01----:R-:W-:Y:S02]  /*1bf0*/  IADD3 R36, PT, PT, R36, 0x200, RZ ;  /* 0x0000020024247810 */ /* 0x003fe40007ffe0ff */
[----:B------:R-:W-:Y:S02]  /*1c00*/  IADD3 R35, PT, PT, R35, 0x80, RZ ;  /* 0x0000008023237810 */ /* 0x000fe40007ffe0ff */
[----:B------:R-:W-:Y:S01]  /*1c10*/  IADD3.X R7, PT, PT, RZ, R7, RZ, P0, !PT ;  /* 0x00000007ff077210 */ /* 0x000fe200007fe4ff */
[----:B------:R-:W-:Y:S06]  /*1c20*/  @!P1 BRA `(.L_x_21010) ;  /* 0xffffffec00749947 */ /* 0x000fec000383ffff */
.L_x_21007:
[----:B------:R-:W-:Y:S05]  /*1c30*/  BSYNC.RECONVERGENT B0 ;  /* 0x0000000000007941 */ /* 0x000fea0003800200 */
.L_x_21006:
[----:B------:R-:W0:Y:S01]  /*1c40*/  SHFL.BFLY PT, R2, R37, 0x10, 0x1f ;  /* 0x0e001f0025027f89 */ /* 0x000e2200000e0000 */
[----:B------:R-:W-:Y:S01]  /*1c50*/  MOV R14, 0xff7fffff ;  /* 0xff7fffff000e7802 */ /* 0x000fe20000000f00 */
[----:B------:R-:W-:Y:S01]  /*1c60*/  BSSY.RECONVERGENT B0, `(.L_x_21011) ;  /* 0x0000105000007945 */ /* 0x000fe20003800200 */
[----:B------:R-:W-:Y:S01]  /*1c70*/  HFMA2 R17, -RZ, RZ, 0, 0 ;  /* 0x00000000ff117431 */ /* 0x000fe200000001ff */
[----:B------:R-:W1:Y:S01]  /*1c80*/  S2R R6, SR_TID.X ;  /* 0x0000000000067919 */ /* 0x000e620000002100 */
[----:B------:R-:W2:Y:S01]  /*1c90*/  S2R R8, SR_CgaCtaId ;  /* 0x0000000000087919 */ /* 0x000ea20000008800 */
[----:B0-----:R-:W-:-:S05]  /*1ca0*/  FMNMX.FTZ R5, R2, R37, !PT ;  /* 0x0000002502057209 */ /* 0x001fca0007810000 */
[----:B------:R-:W0:Y:S02]  /*1cb0*/  SHFL.BFLY PT, R2, R5, 0x8, 0x1f ;  /* 0x0d001f0005027f89 */ /* 0x000e2400000e0000 */
[----:B0-----:R-:W-:Y:S02]  /*1cc0*/  FMNMX.FTZ R9, R5, R2, !PT ;  /* 0x0000000205097209 */ /* 0x001fe40007810000 */
[----:B-1----:R-:W-:-:S03]  /*1cd0*/  SHF.R.U32.HI R5, RZ, 0x5, R6 ;  /* 0x00000005ff057819 */ /* 0x002fc60000011606 */
[----:B------:R-:W0:Y:S02]  /*1ce0*/  SHFL.BFLY PT, R2, R9, 0x4, 0x1f ;  /* 0x0c801f0009027f89 */ /* 0x000e2400000e0000 */
[----:B0-----:R-:W-:Y:S02]  /*1cf0*/  FMNMX.FTZ R10, R9, R2, !PT ;  /* 0x00000002090a7209 */ /* 0x001fe40007810000 */
[----:B------:R-:W-:-:S03]  /*1d00*/  LOP3.LUT R2, R6, 0x1f, RZ, 0xc0, !PT ;  /* 0x0000001f06027812 */ /* 0x000fc600078ec0ff */
[----:B------:R-:W0:Y:S01]  /*1d10*/  SHFL.BFLY PT, R7, R10, 0x2, 0x1f ;  /* 0x0c401f000a077f89 */ /* 0x000e2200000e0000 */
[C---:B------:R-:W-:Y:S02]  /*1d20*/  ISETP.NE.AND P1, PT, R2.reuse, RZ, PT ;  /* 0x000000ff0200720c */ /* 0x040fe40003f25270 */
[----:B------:R-:W-:Y:S02]  /*1d30*/  ISETP.GT.U32.AND P2, PT, R2, 0x3, PT ;  /* 0x000000030200780c */ /* 0x000fe40003f44070 */
[----:B0-----:R-:W-:Y:S02]  /*1d40*/  FMNMX.FTZ R11, R10, R7, !PT ;  /* 0x000000070a0b7209 */ /* 0x001fe40007810000 */
[----:B------:R-:W-:-:S03]  /*1d50*/  MOV R7, 0x400 ;  /* 0x0000040000077802 */ /* 0x000fc60000000f00 */
[----:B------:R-:W0:Y:S01]  /*1d60*/  SHFL.BFLY PT, R12, R11, 0x1, 0x1f ;  /* 0x0c201f000b0c7f89 */ /* 0x000e2200000e0000 */
[----:B------:R-:W-:-:S04]  /*1d70*/  IADD3 R13, PT, PT, R7, 0x80, RZ ;  /* 0x00000080070d7810 */ /* 0x000fc80007ffe0ff */
[----:B--2---:R-:W-:-:S05]  /*1d80*/  LEA R13, R8, R13, 0x18 ;  /* 0x0000000d080d7211 */ /* 0x004fca00078ec0ff */
[----:B------:R-:W-:Y:S01]  /*1d90*/  IMAD R10, R5, 0x4, R13 ;  /* 0x00000004050a7824 */ /* 0x000fe200078e020d */
[----:B0-----:R-:W-:Y:S02]  /*1da0*/  FMNMX.FTZ R15, R11, R12, !PT ;  /* 0x0000000c0b0f7209 */ /* 0x001fe40007810000 */
[----:B------:R-:W-:-:S03]  /*1db0*/  LEA R11, R2, R13, 0x2 ;  /* 0x0000000d020b7211 */ /* 0x000fc600078e10ff */
        /* <DEDUP_REMOVED lines=32> */
.L_x_21015:
        /* <DEDUP_REMOVED lines=11> */
.L_x_21014:
[----:B------:R-:W-:Y:S05]  /*2070*/  BSYNC.RECONVERGENT B1 ;  /* 0x0000000000017941 */ /* 0x000fea0003800200 */
.L_x_21013:
        /* <DEDUP_REMOVED lines=12> */
.L_x_21018:
        /* <DEDUP_REMOVED lines=71> */
[----:B-----5:R-:W3:Y:S01]  /*25b0*/  MUFU.EX2 R40, R25 ;  /* 0x0000001900287308 */ /* 0x020ee20000000800 */
        /* <DEDUP_REMOVED lines=28> */
.L_x_21017:
[----:B------:R-:W-:Y:S05]  /*2780*/  BSYNC.RECONVERGENT B1 ;  /* 0x0000000000017941 */ /* 0x000fea0003800200 */
.L_x_21016:
        /* <DEDUP_REMOVED lines=55> */
.L_x_21020:
[----:B------:R-:W-:Y:S05]  /*2b00*/  BSYNC.RECONVERGENT B1 ;  /* 0x0000000000017941 */ /* 0x000fea0003800200 */
.L_x_21019:
        /* <DEDUP_REMOVED lines=26> */
.L_x_21012:
[----:B------:R-:W-:Y:S05]  /*2cb0*/  BSYNC.RECONVERGENT B0 ;  /* 0x0000000000007941 */ /* 0x000fea0003800200 */
.L_x_21011:
        /* <DEDUP_REMOVED lines=39> */
.L_x_21025:
[----:B------:R-:W0:Y:S01]  /*2f30*/  LDS R11, [R13] ;  /* 0x000000000d0b7984 */ /* 0x000e220000000800 */
[----:B------:R-:W-:-:S05]  /*2f40*/  VIADD R14, R14, 0x1 ;  /* 0x000000010e0e7836 */ /* 0x000fca0000000000 */
[----:B------:R-:W-:Y:S01]  /*2f50*/  ISETP.NE.AND P0, PT, R14, RZ, PT ;  /* 0x000000ff0e00720c */ /* 0x000fe20003f05270 */
[----:B0-----:R-:W-:-:S05]  /*2f60*/  FMUL.FTZ R16, R11, R10 ;  /* 0x0000000a0b107220 */ /* 0x001fca0000410000 */
[----:B------:R0:W-:Y:S02]  /*2f70*/  STS [R13], R16 ;  /* 0x000000100d007388 */ /* 0x0001e40000000800 */
[----:B0-----:R-:W-:-:S05]  /*2f80*/  IADD3 R13, PT, PT, R13, 0x200, RZ ;  /* 0x000002000d0d7810 */ /* 0x001fca0007ffe0ff */
[----:B------:R-:W-:Y:S05]  /*2f90*/  @P0 BRA `(.L_x_21025) ;  /* 0xfffffffc00e40947 */ /* 0x000fea000383ffff */
.L_x_21024:
[----:B------:R-:W-:Y:S05]  /*2fa0*/  BSYNC.RECONVERGENT B1 ;  /* 0x0000000000017941 */ /* 0x000fea0003800200 */
.L_x_21023:
        /* <DEDUP_REMOVED lines=12> */
.L_x_21028:
        /* <DEDUP_REMOVED lines=52> */
.L_x_21027:
[----:B------:R-:W-:Y:S05]  /*33b0*/  BSYNC.RECONVERGENT B1 ;  /* 0x0000000000017941 */ /* 0x000fea0003800200 */
.L_x_21026:
        /* <DEDUP_REMOVED lines=31> */
.L_x_21030:
[----:B------:R-:W-:Y:S05]  /*35b0*/  BSYNC.RECONVERGENT B1 ;  /* 0x0000000000017941 */ /* 0x000fea0003800200 */
.L_x_21029:
        /* <DEDUP_REMOVED lines=14> */
.L_x_21022:
[----:B------:R-:W-:Y:S05]  /*36a0*/  BSYNC.RECONVERGENT B0 ;  /* 0x0000000000007941 */ /* 0x000fea0003800200 */
.L_x_21021:
        /* <DEDUP_REMOVED lines=11> */
[----:B------:R-:W4:Y:S01]  /*3760*/  LDCU UR8, c[0x0][0x3b8] ;  /* 0x00007700ff0877ac */ /* 0x000f220008000800 */
[----:B------:R-:W-:Y:S01]  /*3770*/  HFMA2 R11, -RZ, RZ, 0, 0 ;  /* 0x00000000ff0b7431 */ /* 0x000fe200000001ff */
[----:B0-----:R-:W-:Y:S01]  /*3780*/  SHF.R.U32.HI R10, RZ, 0x3, R6 ;  /* 0x00000003ff0a7819 */ /* 0x001fe20000011606 */
[----:B------:R-:W-:Y:S01]  /*3790*/  VIADD R20, R5, 0x1 ;  /* 0x0000000105147836 */ /* 0x000fe20000000000 */
[----:B------:R-:W0:Y:S01]  /*37a0*/  LDCU UR9, c[0x0][0x3d0] ;  /* 0x00007a00ff0977ac */ /* 0x000e220008000800 */
[----:B------:R-:W-:Y:S02]  /*37b0*/  IADD3 R7, PT, PT, R7, 0xa0, RZ ;  /* 0x000000a007077810 */ /* 0x000fe40007ffe0ff */
[----:B------:R-:W-:Y:S01]  /*37c0*/  LOP3.LUT R10, R10, 0x7c, RZ, 0xc0, !PT ;  /* 0x0000007c0a0a7812 */ /* 0x000fe200078ec0ff */
[----:B------:R-:W2:Y:S01]  /*37d0*/  LDCU.64 UR10, c[0x0][0x3a8] ;  /* 0x00007500ff0a77ac */ /* 0x000ea20008000a00 */
[----:B------:R-:W-:-:S02]  /*37e0*/  SHF.L.U32 R34, R6, 0x3, RZ ;  /* 0x0000000306227819 */ /* 0x000fc400000006ff */
[C---:B------:R-:W-:Y:S02]  /*37f0*/  LEA R19, R5.reuse, 0x3, 0x5 ;  /* 0x0000000305137811 */ /* 0x040fe400078e28ff */
[----:B------:R-:W-:Y:S01]  /*3800*/  IADD3 R21, PT, PT, R5, -R28, RZ ;  /* 0x8000001c05157210 */ /* 0x000fe20007ffe0ff */
[----:B-1----:R-:W1:Y:S01]  /*3810*/  MUFU.RCP R12, R12 ;  /* 0x0000000c000c7308 */ /* 0x002e620000001000 */
[----:B------:R-:W-:Y:S01]  /*3820*/  MOV R33, RZ ;  /* 0x000000ff00217202 */ /* 0x000fe20000000f00 */
[----:B----4-:R-:W-:Y:S01]  /*3830*/  IMAD R13, R31, UR8, RZ ;  /* 0x000000081f0d7c24 */ /* 0x010fe2000f8e02ff */
[----:B------:R-:W4:Y:S03]  /*3840*/  LDCU UR8, c[0x0][0x3ec] ;  /* 0x00007d80ff0877ac */ /* 0x000f260008000800 */
[----:B------:R-:W-:Y:S01]  /*3850*/  IMAD.WIDE R10, R13, 0x4, R10 ;  /* 0x000000040d0a7825 */ /* 0x000fe200078e020a */
[----:B------:R-:W-:-:S03]  /*3860*/  LEA R13, R8, R7, 0x18 ;  /* 0x00000007080d7211 */ /* 0x000fc600078ec0ff */
[----:B0-----:R-:W-:Y:S01]  /*3870*/  IMAD R44, R3, UR9, RZ ;  /* 0x00000009032c7c24 */ /* 0x001fe2000f8e02ff */
[----:B--2---:R-:W-:Y:S01]  /*3880*/  IADD3 R16, P0, PT, R10, UR10, RZ ;  /* 0x0000000a0a107c10 */ /* 0x004fe2000ff1e0ff */
[----:B------:R-:W-:Y:S01]  /*3890*/  IMAD.MOV.U32 R8, RZ, RZ, RZ ;  /* 0x000000ffff087224 */ /* 0x000fe200078e00ff */
[----:B------:R-:W-:Y:S01]  /*38a0*/  LOP3.LUT R3, R34, 0xf8, RZ, 0xc0, !PT ;  /* 0x000000f822037812 */ /* 0x000fe200078ec0ff */
[----:B-1----:R-:W-:Y:S01]  /*38b0*/  VIADD R9, R12, 0xffffffe ;  /* 0x0ffffffe0c097836 */ /* 0x002fe20000000000 */
[----:B------:R-:W-:Y:S02]  /*38c0*/  SHF.L.U32 R12, R6, 0x5, RZ ;  /* 0x00000005060c7819 */ /* 0x000fe400000006ff */
[----:B------:R-:W-:Y:S02]  /*38d0*/  IADD3.X R17, PT, PT, R11, UR11, RZ, P0, !PT ;  /* 0x0000000b0b117c10 */ /* 0x000fe400087fe4ff */
[----:B------:R-:W-:Y:S01]  /*38e0*/  LOP3.LUT R12, R12, 0x60, RZ, 0xe2, !PT ;  /* 0x000000600c0c7812 */ /* 0x000fe200078ee2ff */
[----:B------:R-:W0:Y:S01]  /*38f0*/  F2I.FTZ.U32.TRUNC.NTZ R9, R9 ;  /* 0x0000000900097305 */ /* 0x000e22000021f000 */
[----:B----4-:R-:W-:-:S02]  /*3900*/  IADD3 R4, PT, PT, R4, -UR8, RZ ;  /* 0x8000000804047c10 */ /* 0x010fc4000fffe0ff */
[----:B------:R-:W-:Y:S02]  /*3910*/  LEA R12, R5, R12, 0x7 ;  /* 0x0000000c050c7211 */ /* 0x000fe400078e38ff */
[----:B------:R-:W-:Y:S02]  /*3920*/  LOP3.LUT R34, R19, 0x18, R34, 0xf8, !PT ;  /* 0x0000001813227812 */ /* 0x000fe400078ef822 */
[----:B------:R-:W-:Y:S02]  /*3930*/  IADD3 R18, PT, PT, R12, 0x10, R13 ;  /* 0x000000100c127810 */ /* 0x000fe40007ffe00d */
[----:B------:R-:W-:Y:S01]  /*3940*/  SHF.R.S32.HI R45, RZ, 0x1f, R44 ;  /* 0x0000001fff2d7819 */ /* 0x000fe2000001142c */
[----:B0-----:R-:W-:-:S04]  /*3950*/  IMAD.MOV R15, RZ, RZ, -R9 ;  /* 0x000000ffff0f7224 */ /* 0x001fc800078e0a09 */
[----:B------:R-:W-:-:S04]  /*3960*/  IMAD R7, R15, R0, RZ ;  /* 0x000000000f077224 */ /* 0x000fc800078e02ff */
[----:B------:R-:W-:-:S07]  /*3970*/  IMAD.HI.U32 R7, R9, R7, R8 ;  /* 0x0000000709077227 */ /* 0x000fce00078e0008 */
.L_x_21051:
[----:B------:R-:W0:Y:S01]  /*3980*/  LDC R14, c[0x0][0x3f0] ;  /* 0x0000fc00ff0e7b82 */ /* 0x000e220000000800 */
[----:B------:R-:W-:Y:S01]  /*3990*/  VIADD R9, R19, 0xfffffffd ;  /* 0xfffffffd13097836 */ /* 0x000fe20000000000 */
[----:B------:R-:W-:Y:S04]  /*39a0*/  BSSY.RECONVERGENT B0, `(.L_x_21033) ;  /* 0x0000189000007945 */ /* 0x000fe80003800200 */
[----:B------:R-:W-:Y:S02]  /*39b0*/  IABS R12, R9 ;  /* 0x00000009000c7213 */ /* 0x000fe40000000000 */
[----:B-1----:R-:W1:Y:S03]  /*39c0*/  LDC R8, c[0x0][0x3f4] ;  /* 0x0000fd00ff087b82 */ /* 0x002e660000000800 */
        /* <DEDUP_REMOVED lines=16> */
[----:B------:R-:W-:-:S05]  /*3ad0*/  @P0 IADD3 R11, PT, PT, R11, 0x1, RZ ;  /* 0x000000010b0b0810 */ /* 0x000fca0007ffe0ff */
[----:B------:R-:W-:Y:S01]  /*3ae0*/  @!P2 IMAD.MOV R11, RZ, RZ, -R11 ;  /* 0x000000ffff0ba224 */ /* 0x000fe200078e0a0b */
[----:B------:R-:W-:Y:S01]  /*3af0*/  @!P1 LOP3.LUT R11, RZ, R8, RZ, 0x33, !PT ;  /* 0x00000008ff0b9212 */ /* 0x000fe200078e33ff */
[----:B------:R-:W-:Y:S01]  /*3b00*/  IMAD.MOV.U32 R8, RZ, RZ, RZ ;  /* 0x000000ffff087224 */ /* 0x000fe200078e00ff */
[----:B0-----:R-:W-:Y:S02]  /*3b10*/  IADD3 R15, PT, PT, RZ, -R9, RZ ;  /* 0x80000009ff0f7210 */ /* 0x001fe40007ffe0ff */
[----:B------:R-:W-:Y:S02]  /*3b20*/  IADD3 R12, PT, PT, R11, R38, RZ ;  /* 0x000000260b0c7210 */ /* 0x000fe40007ffe0ff */
[----:B------:R-:W-:Y:S01]  /*3b30*/  ISETP.NE.AND P2, PT, R14, RZ, PT ;  /* 0x000000ff0e00720c */ /* 0x000fe20003f45270 */
[----:B------:R-:W-:Y:S01]  /*3b40*/  IMAD R15, R15, R10, RZ ;  /* 0x0000000a0f0f7224 */ /* 0x000fe200078e02ff */
[----:B------:R-:W-:Y:S02]  /*3b50*/  IABS R13, R12 ;  /* 0x0000000c000d7213 */ /* 0x000fe40000000000 */
        /* <DEDUP_REMOVED lines=15> */
[----:B------:R-:W2:Y:S01]  /*3c50*/  LDG.E.CONSTANT R37, desc[UR6][R16.64] ;  /* 0x0000000610257981 */ /* 0x000ea2000c1e9900 */
[----:B-----5:R-:W-:-:S03]  /*3c60*/  IADD3 R40, PT, PT, R34, -0x3, RZ ;  /* 0xfffffffd22287810 */ /* 0x020fc60007ffe0ff */
[----:B------:R-:W0:Y:S04]  /*3c70*/  LDS.128 R8, [R18+-0x10] ;  /* 0xfffff00012087984 */ /* 0x000e280000000c00 */
[----:B------:R-:W1:Y:S01]  /*3c80*/  LDS.128 R12, [R18] ;  /* 0x00000000120c7984 */ /* 0x000e620000000c00 */
[----:B0-----:R-:W-:Y:S01]  /*3c90*/  F2FP.F16.F32.PACK_AB R35, R9, R8 ;  /* 0x000000080923723e */ /* 0x001fe200000000ff */
[----:B------:R-:W-:Y:S01]  /*3ca0*/  BSSY.RECONVERGENT B2, `(.L_x_21035) ;  /* 0x000002a000027945 */ /* 0x000fe20003800200 */
[----:B-1----:R-:W-:Y:S01]  /*3cb0*/  F2FP.F16.F32.PACK_AB R42, R15, R14 ;  /* 0x0000000e0f2a723e */ /* 0x002fe200000000ff */
[----:B--2---:R-:W-:-:S03]  /*3cc0*/  IMAD.WIDE R36, R37, UR12, R44 ;  /* 0x0000000c25247c25 */ /* 0x004fc6000f8e022c */
[----:B------:R-:W-:Y:S02]  /*3cd0*/  IADD3 R8, P0, PT, R3, R36, RZ ;  /* 0x0000002403087210 */ /* 0x000fe40007f1e0ff */
[----:B------:R-:W-:Y:S02]  /*3ce0*/  F2FP.F16.F32.PACK_AB R36, R11, R10 ;  /* 0x0000000a0b24723e */ /* 0x000fe400000000ff */
[----:B---3--:R-:W-:Y:S01]  /*3cf0*/  LEA R46, P1, R8, UR4, 0x1 ;  /* 0x00000004082e7c11 */ /* 0x008fe2000f8208ff */
[----:B------:R-:W-:Y:S01]  /*3d00*/  IMAD.X R37, RZ, RZ, R37, P0 ;  /* 0x000000ffff257224 */ /* 0x000fe200000e0625 */
[----:B------:R-:W-:-:S04]  /*3d10*/  ISETP.NE.AND P0, PT, R21, -0x1, PT ;  /* 0xffffffff1500780c */ /* 0x000fc80003f05270 */
[----:B------:R-:W-:Y:S02]  /*3d20*/  LEA.HI.X R47, R8, UR5, R37, 0x1, P1 ;  /* 0x00000005082f7c11 */ /* 0x000fe400088f0c25 */
[----:B------:R-:W-:-:S03]  /*3d30*/  F2FP.F16.F32.PACK_AB R37, R13, R12 ;  /* 0x0000000c0d25723e */ /* 0x000fc600000000ff */
[----:B------:R0:W5:Y:S04]  /*3d40*/  LDG.E.128.CONSTANT R8, desc[UR6][R46.64] ;  /* 0x000000062e087981 */ /* 0x000168000c1e9d00 */
        /* <DEDUP_REMOVED lines=31> */
.L_x_21036:
[----:B------:R-:W-:Y:S05]  /*3f40*/  BSYNC.RECONVERGENT B2 ;  /* 0x0000000000027941 */ /* 0x000fea0003800200 */
.L_x_21035:
        /* <DEDUP_REMOVED lines=41> */
.L_x_21038:
[----:B------:R-:W-:Y:S05]  /*41e0*/  BSYNC.RECONVERGENT B2 ;  /* 0x0000000000027941 */ /* 0x000fea0003800200 */
.L_x_21037:
        /* <DEDUP_REMOVED lines=41> */
.L_x_21040:
[----:B------:R-:W-:Y:S05]  /*4480*/  BSYNC.RECONVERGENT B2 ;  /* 0x0000000000027941 */ /* 0x000fea0003800200 */
.L_x_21039:
        /* <DEDUP_REMOVED lines=41> */
.L_x_21042:
[----:B------:R-:W-:Y:S05]  /*4720*/  BSYNC.RECONVERGENT B2 ;  /* 0x0000000000027941 */ /* 0x000fea0003800200 */
.L_x_21041:
        /* <DEDUP_REMOVED lines=41> */
.L_x_21044:
[----:B------:R-:W-:Y:S05]  /*49c0*/  BSYNC.RECONVERGENT B2 ;  /* 0x0000000000027941 */ /* 0x000fea0003800200 */
.L_x_21043:
        /* <DEDUP_REMOVED lines=41> */
.L_x_21046:
[----:B------:R-:W-:Y:S05]  /*4c60*/  BSYNC.RECONVERGENT B2 ;  /* 0x0000000000027941 */ /* 0x000fea0003800200 */
.L_x_21045:
        /* <DEDUP_REMOVED lines=41> */
.L_x_21048:
[----:B------:R-:W-:Y:S05]  /*4f00*/  BSYNC.RECONVERGENT B2 ;  /* 0x0000000000027941 */ /* 0x000fea0003800200 */
.L_x_21047:
        /* <DEDUP_REMOVED lines=8> */
[-C--:B------:R-:W-:Y:S02]  /*4f90*/  ISETP.GE.AND P1, PT, R8, R41.reuse, PT ;  /* 0x000000290800720c */ /* 0x080fe40003f26270 */
[----:B------:R-:W-:Y:S02]  /*4fa0*/  IADD3 R8, PT, PT, R34, -0x1, RZ ;  /* 0xffffffff22087810 */ /* 0x000fe40007ffe0ff */
[----:B------:R-:W-:Y:S02]  /*4fb0*/  PRMT R9, R13, 0x7632, R9 ;  /* 0x000076320d097816 */ /* 0x000fe40000000009 */
[----:B------:R-:W-:-:S02]  /*4fc0*/  ISETP.GE.AND P2, PT, R8, R41, PT ;  /* 0x000000290800720c */ /* 0x000fc40003f46270 */
[----:B------:R-:W-:Y:S02]  /*4fd0*/  PRMT R8, R12, 0x7632, R8 ;  /* 0x000076320c087816 */ /* 0x000fe40000000008 */
[----:B------:R-:W-:Y:S02]  /*4fe0*/  ISETP.GE.AND P0, PT, R40, R41, PT ;  /* 0x000000292800720c */ /* 0x000fe40003f06270 */
[----:B------:R-:W-:Y:S02]  /*4ff0*/  SEL R40, R9, RZ, !P3 ;  /* 0x000000ff09287207 */ /* 0x000fe40005800000 */
[----:B------:R-:W-:Y:S02]  /*5000*/  SEL R9, R8, RZ, !P1 ;  /* 0x000000ff08097207 */ /* 0x000fe40004800000 */
[----:B------:R-:W-:Y:S02]  /*5010*/  IADD3 R8, PT, PT, R34, 0x1, RZ ;  /* 0x0000000122087810 */ /* 0x000fe40007ffe0ff */
[----:B------:R-:W-:-:S02]  /*5020*/  SEL R12, R12, RZ, !P0 ;  /* 0x000000ff0c0c7207 */ /* 0x000fc40004000000 */
[-C--:B------:R-:W-:Y:S01]  /*5030*/  ISETP.GE.AND P0, PT, R8, R41.reuse, PT ;  /* 0x000000290800720c */ /* 0x080fe20003f06270 */
[----:B------:R-:W-:Y:S01]  /*5040*/  VIADD R8, R34, 0x2 ;  /* 0x0000000222087836 */ /* 0x000fe20000000000 */
[----:B------:R-:W-:Y:S02]  /*5050*/  SEL R13, R13, RZ, !P2 ;  /* 0x000000ff0d0d7207 */ /* 0x000fe40005000000 */
[----:B------:R-:W-:Y:S02]  /*5060*/  PRMT R12, R12, 0x5410, R9 ;  /* 0x000054100c0c7816 */ /* 0x000fe40000000009 */
[----:B------:R-:W-:Y:S02]  /*5070*/  ISETP.GE.AND P1, PT, R8, R41, PT ;  /* 0x000000290800720c */ /* 0x000fe40003f26270 */
[----:B------:R-:W-:Y:S02]  /*5080*/  IADD3 R8, PT, PT, R34, 0x3, RZ ;  /* 0x0000000322087810 */ /* 0x000fe40007ffe0ff */
[----:B------:R-:W-:-:S02]  /*5090*/  PRMT R13, R13, 0x5410, R40 ;  /* 0x000054100d0d7816 */ /* 0x000fc40000000028 */
        /* <DEDUP_REMOVED lines=11> */
.L_x_21050:
[----:B------:R-:W-:Y:S05]  /*5150*/  BSYNC.RECONVERGENT B2 ;  /* 0x0000000000027941 */ /* 0x000fea0003800200 */
.L_x_21049:
        /* <DEDUP_REMOVED lines=13> */
.L_x_21034:
[----:B---3--:R-:W-:Y:S05]  /*5230*/  BSYNC.RECONVERGENT B0 ;  /* 0x0000000000007941 */ /* 0x008fea0003800200 */
.L_x_21033:
[----:B------:R-:W-:Y:S01]  /*5240*/  IADD3 R9, PT, PT, R20, 0x3, RZ ;  /* 0x0000000314097810 */ /* 0x000fe20007ffe0ff */
[----:B------:R-:W-:Y:S01]  /*5250*/  VIADD R21, R21, 0x4 ;  /* 0x0000000415157836 */ /* 0x000fe20000000000 */
[----:B------:R-:W-:Y:S01]  /*5260*/  IADD3 R16, P1, PT, R16, 0x10, RZ ;  /* 0x0000001010107810 */ /* 0x000fe20007f3e0ff */
[----:B------:R-:W-:Y:S01]  /*5270*/  VIADD R19, R19, 0x80 ;  /* 0x0000008013137836 */ /* 0x000fe20000000000 */
[----:B------:R-:W-:Y:S02]  /*5280*/  ISETP.GE.AND P0, PT, R9, R28, PT ;  /* 0x0000001c0900720c */ /* 0x000fe40003f06270 */
[----:B------:R-:W-:Y:S02]  /*5290*/  IADD3 R34, PT, PT, R34, 0x80, RZ ;  /* 0x0000008022227810 */ /* 0x000fe40007ffe0ff */
[----:B------:R-:W-:Y:S02]  /*52a0*/  IADD3 R20, PT, PT, R20, 0x4, RZ ;  /* 0x0000000414147810 */ /* 0x000fe40007ffe0ff */
[----:B------:R-:W-:-:S02]  /*52b0*/  IADD3 R18, PT, PT, R18, 0x200, RZ ;  /* 0x0000020012127810 */ /* 0x000fc40007ffe0ff */
[----:B------:R-:W-:-:S05]  /*52c0*/  IADD3.X R17, PT, PT, RZ, R17, RZ, P1, !PT ;  /* 0x00000011ff117210 */ /* 0x000fca0000ffe4ff */
[----:B------:R-:W-:Y:S05]  /*52d0*/  @!P0 BRA `(.L_x_21051) ;  /* 0xffffffe400a88947 */ /* 0x000fea000383ffff */
.L_x_21032:
[----:B--23--:R-:W-:Y:S05]  /*52e0*/  BSYNC.RECONVERGENT B1 ;  /* 0x0000000000017941 */ /* 0x00cfea0003800200 */
.L_x_21031:
[----:B------:R-:W2:Y:S01]  /*52f0*/  SHFL.BFLY PT, R0, R33, 0x2, 0x1f ;  /* 0x0c401f0021007f89 */ /* 0x000ea200000e0000 */
[C---:B------:R-:W-:Y:S01]  /*5300*/  LOP3.LUT P0, RZ, R6.reuse, 0x3, RZ, 0xc0, !PT ;  /* 0x0000000306ff7812 */ /* 0x040fe2000780c0ff */
[----:B------:R-:W-:Y:S01]  /*5310*/  BSSY.RECONVERGENT B0, `(.L_x_21052) ;  /* 0x0000033000007945 */ /* 0x000fe20003800200 */
[----:B------:R-:W-:Y:S01]  /*5320*/  LOP3.LUT R20, R6, 0x3c0, RZ, 0xc0, !PT ;  /* 0x000003c006147812 */ /* 0x000fe200078ec0ff */
[----:B------:R-:W3:Y:S03]  /*5330*/  SHFL.BFLY PT, R3, R32, 0x2, 0x1f ;  /* 0x0c401f0020037f89 */ /* 0x000ee600000e0000 */
[----:B------:R-:W-:Y:S01]  /*5340*/  ISETP.NE.OR P1, PT, R20, 0x40, P0 ;  /* 0x000000401400780c */ /* 0x000fe20000725670 */
[----:B------:R-:W0:Y:S04]  /*5350*/  SHFL.BFLY PT, R7, R26, 0x2, 0x1f ;  /* 0x0c401f001a077f89 */ /* 0x000e2800000e0000 */
[----:B------:R-:W4:Y:S04]  /*5360*/  SHFL.BFLY PT, R8, R27, 0x2, 0x1f ;  /* 0x0c401f001b087f89 */ /* 0x000f2800000e0000 */
[----:B-1----:R-:W1:Y:S04]  /*5370*/  SHFL.BFLY PT, R11, R22, 0x2, 0x1f ;  /* 0x0c401f00160b7f89 */ /* 0x002e6800000e0000 */
[----:B------:R-:W1:Y:S04]  /*5380*/  SHFL.BFLY PT, R12, R25, 0x2, 0x1f ;  /* 0x0c401f00190c7f89 */ /* 0x000e6800000e0000 */
[----:B------:R-:W1:Y:S01]  /*5390*/  SHFL.BFLY PT, R9, R24, 0x2, 0x1f ;  /* 0x0c401f0018097f89 */ /* 0x000e6200000e0000 */
[----:B--2---:R-:W-:-:S03]  /*53a0*/  FADD.FTZ R0, R0, R33 ;  /* 0x0000002100007221 */ /* 0x004fc60000010000 */
[----:B------:R-:W2:Y:S01]  /*53b0*/  SHFL.BFLY PT, R16, R23, 0x2, 0x1f ;  /* 0x0c401f0017107f89 */ /* 0x000ea200000e0000 */
[----:B---3--:R-:W-:Y:S01]  /*53c0*/  FADD.FTZ R4, R3, R32 ;  /* 0x0000002003047221 */ /* 0x008fe20000010000 */
[----:B0-----:R-:W-:Y:S02]  /*53d0*/  FADD.FTZ R10, R7, R26 ;  /* 0x0000001a070a7221 */ /* 0x001fe40000010000 */
[----:B------:R-:W0:Y:S01]  /*53e0*/  SHFL.BFLY PT, R3, R0, 0x1, 0x1f ;  /* 0x0c201f0000037f89 */ /* 0x000e2200000e0000 */
[----:B----4-:R-:W-:-:S03]  /*53f0*/  FADD.FTZ R8, R8, R27 ;  /* 0x0000001b08087221 */ /* 0x010fc60000010000 */
[----:B------:R-:W3:Y:S01]  /*5400*/  SHFL.BFLY PT, R7, R4, 0x1, 0x1f ;  /* 0x0c201f0004077f89 */ /* 0x000ee200000e0000 */
[----:B-1----:R-:W-:Y:S01]  /*5410*/  FADD.FTZ R18, R11, R22 ;  /* 0x000000160b127221 */ /* 0x002fe20000010000 */
[----:B------:R-:W-:Y:S01]  /*5420*/  BAR.SYNC.DEFER_BLOCKING 0x0 ;  /* 0x0000000000007b1d */ /* 0x000fe20000010000 */
[----:B------:R-:W-:Y:S01]  /*5430*/  FADD.FTZ R12, R12, R25 ;  /* 0x000000190c0c7221 */ /* 0x000fe20000010000 */
[----:B------:R-:W-:-:S04]  /*5440*/  FADD.FTZ R14, R9, R24 ;  /* 0x00000018090e7221 */ /* 0x000fc80000010000 */
[----:B------:R-:W1:Y:S01]  /*5450*/  SHFL.BFLY PT, R11, R10, 0x1, 0x1f ;  /* 0x0c201f000a0b7f89 */ /* 0x000e6200000e0000 */
[----:B--2---:R-:W-:-:S03]  /*5460*/  FADD.FTZ R16, R16, R23 ;  /* 0x0000001710107221 */ /* 0x004fc60000010000 */
[----:B------:R-:W2:Y:S04]  /*5470*/  SHFL.BFLY PT, R9, R8, 0x1, 0x1f ;  /* 0x0c201f0008097f89 */ /* 0x000ea800000e0000 */
[----:B------:R-:W4:Y:S01]  /*5480*/  SHFL.BFLY PT, R13, R12, 0x1, 0x1f ;  /* 0x0c201f000c0d7f89 */ /* 0x000f2200000e0000 */
[----:B0-----:R-:W-:-:S03]  /*5490*/  FADD.FTZ R0, R0, R3 ;  /* 0x0000000300007221 */ /* 0x001fc60000010000 */
[----:B------:R-:W0:Y:S01]  /*54a0*/  SHFL.BFLY PT, R15, R14, 0x1, 0x1f ;  /* 0x0c201f000e0f7f89 */ /* 0x000e2200000e0000 */
[----:B---3--:R-:W-:-:S03]  /*54b0*/  FADD.FTZ R3, R4, R7 ;  /* 0x0000000704037221 */ /* 0x008fc60000010000 */
[----:B------:R-:W3:Y:S04]  /*54c0*/  SHFL.BFLY PT, R17, R16, 0x1, 0x1f ;  /* 0x0c201f0010117f89 */ /* 0x000ee800000e0000 */
[----:B------:R-:W3:Y:S01]  /*54d0*/  SHFL.BFLY PT, R19, R18, 0x1, 0x1f ;  /* 0x0c201f0012137f89 */ /* 0x000ee200000e0000 */
[----:B-1----:R-:W-:Y:S01]  /*54e0*/  FADD.FTZ R7, R10, R11 ;  /* 0x0000000b0a077221 */ /* 0x002fe20000010000 */
[----:B------:R-:W-:Y:S01]  /*54f0*/  SHF.R.U32.HI R10, RZ, 0x2, R2 ;  /* 0x00000002ff0a7819 */ /* 0x000fe20000011602 */
[----:B--2---:R-:W-:-:S03]  /*5500*/  FADD.FTZ R4, R8, R9 ;  /* 0x0000000908047221 */ /* 0x004fc60000010000 */
[----:B------:R-:W-:Y:S01]  /*5510*/  LEA R5, R5, R10, 0x6 ;  /* 0x0000000a05057211 */ /* 0x000fe200078e30ff */
[----:B----4-:R-:W-:Y:S01]  /*5520*/  FADD.FTZ R8, R12, R13 ;  /* 0x0000000d0c087221 */ /* 0x010fe20000010000 */
[----:B0-----:R-:W-:Y:S01]  /*5530*/  FADD.FTZ R9, R14, R15 ;  /* 0x0000000f0e097221 */ /* 0x001fe20000010000 */
[----:B---3--:R-:W-:Y:S01]  /*5540*/  FADD.FTZ R2, R16, R17 ;  /* 0x0000001110027221 */ /* 0x008fe20000010000 */
        /* <DEDUP_REMOVED lines=15> */
.L_x_21053:
[----:B------:R-:W-:Y:S05]  /*5640*/  BSYNC.RECONVERGENT B0 ;  /* 0x0000000000007941 */ /* 0x000fea0003800200 */
.L_x_21052:
        /* <DEDUP_REMOVED lines=29> */
.L_x_21055:
[----:B------:R-:W-:Y:S05]  /*5820*/  BSYNC.RECONVERGENT B0 ;  /* 0x0000000000007941 */ /* 0x000fea0003800200 */
.L_x_21054:
        /* <DEDUP_REMOVED lines=12> */
.L_x_21057:
[----:B------:R-:W-:Y:S05]  /*58f0*/  BSYNC.RECONVERGENT B0 ;  /* 0x0000000000007941 */ /* 0x000fea0003800200 */
.L_x_21056:
        /* <DEDUP_REMOVED lines=10> */
[----:B------:R-:W4:Y:S01]  /*59a0*/  LDS R16, [R19+0xe0] ;  /* 0x0000e00013107984 */ /* 0x000f220000000800 */
[----:B-1----:R-:W-:Y:S01]  /*59b0*/  FADD.FTZ R0, R0, R5 ;  /* 0x0000000500007221 */ /* 0x002fe20000010000 */
[----:B0-----:R-:W-:Y:S01]  /*59c0*/  FADD.FTZ R3, R3, R10 ;  /* 0x0000000a03037221 */ /* 0x001fe20000010000 */
[----:B--2---:R-:W-:Y:S01]  /*59d0*/  FADD.FTZ R4, R4, R13 ;  /* 0x0000000d04047221 */ /* 0x004fe20000010000 */
[----:B---3--:R-:W-:Y:S01]  /*59e0*/  FADD.FTZ R7, R7, R12 ;  /* 0x0000000c07077221 */ /* 0x008fe20000010000 */
[----:B----4-:R-:W-:Y:S01]  /*59f0*/  FADD.FTZ R8, R8, R15 ;  /* 0x0000000f08087221 */ /* 0x010fe20000010000 */
[----:B------:R-:W-:Y:S01]  /*5a00*/  FADD.FTZ R9, R9, R14 ;  /* 0x0000000e09097221 */ /* 0x000fe20000010000 */
[----:B------:R-:W-:Y:S01]  /*5a10*/  FADD.FTZ R2, R2, R17 ;  /* 0x0000001102027221 */ /* 0x000fe20000010000 */
[----:B------:R-:W-:-:S07]  /*5a20*/  FADD.FTZ R11, R11, R16 ;  /* 0x000000100b0b7221 */ /* 0x000fce0000010000 */
.L_x_21059:
[----:B------:R-:W-:Y:S05]  /*5a30*/  BSYNC.RECONVERGENT B0 ;  /* 0x0000000000007941 */ /* 0x000fea0003800200 */
.L_x_21058:
        /* <DEDUP_REMOVED lines=15> */
[----:B------:R-:W-:Y:S02]  /*5b30*/  PRMT R5, R4, 0x7632, R5 ;  /* 0x0000763204057816 */ /* 0x000fe40000000005 */
[----:B------:R-:W-:Y:S01]  /*5b40*/  PRMT R9, R8, 0x7632, R9 ;  /* 0x0000763208097816 */ /* 0x000fe20000000009 */
[----:B-1----:R-:W-:-:S06]  /*5b50*/  USHF.L.U32 UR4, UR4, 0x6, URZ ;  /* 0x0000000604047899 */ /* 0x002fcc00080006ff */
        /* <DEDUP_REMOVED lines=14> */
.L_x_21060:
        /* <DEDUP_REMOVED lines=12> */
.L_x_25966:


//--------------------- .text._ZN4vllm25paged_attention_v1_kernelIttLi32ELi32ELi128ELNS_18Fp8KVCacheDataTypeE0ELb1EEEvPT_PKS2_PKT0_S8_ifPKiSA_iPKfiiiSC_SC_iiiii --------------------------
	.section	.text._ZN4vllm25paged_attention_v1_kernelIttLi32ELi32ELi128ELNS_18Fp8KVCacheDataTypeE0ELb1EEEvPT_PKS2_PKT0_S8_ifPKiSA_iPKfiiiSC_SC_iiiii,"ax",@progbits
	.align	128
        .global         _ZN4vllm25paged_attention_v1_kernelIttLi32ELi32ELi128ELNS_18Fp8KVCacheDataTypeE0ELb1EEEvPT_PKS2_PKT0_S8_ifPKiSA_iPKfiiiSC_SC_iiiii
        .type           _ZN4vllm25paged_attention_v1_kernelIttLi32ELi32ELi128ELNS_18Fp8KVCacheDataTypeE0ELb1EEEvPT_PKS2_PKT0_S8_ifPKiSA_iPKfiiiSC_SC_iiiii,@function
        .size           _ZN4vllm25paged_attention_v1_kernelIttLi32ELi32ELi128ELNS_18Fp8KVCacheDataTypeE0ELb1EEEvPT_PKS2_PKT0_S8_ifPKiSA_iPKfiiiSC_SC_iiiii,(.L_x_25967 - _ZN4vllm25paged_attention_v1_kernelIttLi32ELi32ELi128ELNS_18Fp8KVCacheDataTypeE0ELb1EEEvPT_PKS2_PKT0_S8_ifPKiSA_iPKfiiiSC_SC_iiiii)
        .other          _ZN4vllm25paged_attention_v1_kernelIttLi32ELi32ELi128ELNS_18Fp8KVCacheDataTypeE0ELb1EEEvPT_PKS2_PKT0_S8_ifPKiSA_iPKfiiiSC_SC_iiiii,@"STO_CUDA_ENTRY STV_DEFAULT"
_ZN4vllm25paged_attention_v1_kernelIttLi32ELi32ELi128ELNS_18Fp8KVCacheDataTypeE0ELb1EEEvPT_PKS2_PKT0_S8_ifPKiSA_iPKfiiiSC_SC_iiiii:
.text._ZN4vllm25paged_attention_v1_kernelIttLi32ELi32ELi128ELNS_18Fp8KVCacheDataTypeE0ELb1EEEvPT_PKS2_PKT0_S8_ifPKiSA_iPKfiiiSC_SC_iiiii:
        /* <DEDUP_REMOVED lines=8> */
[----:B------:R-:W-:Y:S01]  /*0080*/  HFMA2 R40, -RZ, RZ, 0, 0 ;  /* 0x00000000ff287431 */ /* 0x000fe200000001ff */
[----:B------:R-:W4:Y:S01]  /*0090*/  LDCU UR5, c[0x0][0x3e8] ;  /* 0x00007d00ff0577ac */ /* 0x000f220008000800 */
[----:B------:R-:W1:Y:S05]  /*00a0*/  LDCU UR12, c[0x0][0x3cc] ;  /* 0x00007980ff0c77ac */ /* 0x000e6a0008000800 */
[----:B------:R-:W4:Y:S01]  /*00b0*/  LDC R31, c[0x0][0x370] ;  /* 0x0000dc00ff1f7b82 */ /* 0x000f220000000800 */
[----:B------:R-:W1:Y:S01]  /*00c0*/  LDCU UR13, c[0x0][0x3a4] ;  /* 0x00007480ff0d77ac */ /* 0x000e620008000800 */
[----:B------:R-:W1:Y:S06]  /*00d0*/  LDCU.64 UR14, c[0x0][0x390] ;  /* 0x00007200ff0e77ac */ /* 0x000e6c0008000a00 */
[----:B------:R-:W4:Y:S01]  /*00e0*/  LDC R19, c[0x0][0x3f8] ;  /* 0x0000fe00ff137b82 */ /* 0x000f220000000800 */
[----:B0-----:R-:W-:Y:S01]  /*00f0*/  ISETP.GT.U32.AND P1, PT, R0, 0x3, PT ;  /* 0x000000030000780c */ /* 0x001fe20003f24070 */
[----:B-1----:R-:W-:-:S05]  /*0100*/  IMAD.WIDE.U32 R2, R33, 0x4, R2 ;  /* 0x0000000421027825 */ /* 0x002fca00078e0002 */
[----:B--2---:R0:W2:Y:S01]  /*0110*/  LDG.E.CONSTANT R41, desc[UR6][R2.64] ;  /* 0x0000000602297981 */ /* 0x0040a2000c1e9900 */
[----:B---3--:R-:W-:Y:S01]  /*0120*/  IMAD R4, R33, UR4, RZ ;  /* 0x0000000421047c24 */ /* 0x008fe2000f8e02ff */
[----:B------:R-:W1:Y:S05]  /*0130*/  LDCU UR4, c[0x0][0x3b8] ;  /* 0x00007700ff0477ac */ /* 0x000e6a0008000800 */
[----:B------:R-:W3:Y:S01]  /*0140*/  @!P1 LDC.64 R10, c[0x0][0x388] ;  /* 0x0000e200ff0a9b82 */ /* 0x000ee20000000a00 */
[----:B----4-:R-:W-:Y:S01]  /*0150*/  @!P1 IMAD.SHL.U32 R6, R32, 0x20, RZ ;  /* 0x0000002020069824 */ /* 0x010fe200078e00ff */
[----:B------:R-:W-:-:S04]  /*0160*/  @!P1 SHF.L.U32 R5, R0, 0x3, RZ ;  /* 0x0000000300059819 */ /* 0x000fc800000006ff */
[----:B------:R-:W-:Y:S02]  /*0170*/  @!P1 IADD3 R5, P0, P2, R5, R4, R6 ;  /* 0x0000000405059210 */ /* 0x000fe40007a1e006 */
[----:B------:R-:W-:Y:S01]  /*0180*/  SHF.R.S32.HI R4, RZ, 0x1f, R4 ;  /* 0x0000001fff047819 */ /* 0x000fe20000011404 */
[----:B0-----:R-:W0:Y:S03]  /*0190*/  LDC R2, c[0x0][0x3a0] ;  /* 0x0000e800ff027b82 */ /* 0x001e260000000800 */
[----:B------:R-:W-:Y:S02]  /*01a0*/  @!P1 IADD3.X R6, PT, PT, RZ, R4, RZ, P0, P2 ;  /* 0x00000004ff069210 */ /* 0x000fe400007e44ff */
[----:B---3--:R-:W-:-:S04]  /*01b0*/  @!P1 LEA R4, P0, R5, R10, 0x1 ;  /* 0x0000000a05049211 */ /* 0x008fc800078008ff */
[----:B------:R-:W-:-:S06]  /*01c0*/  @!P1 LEA.HI.X R5, R5, R11, R6, 0x1, P0 ;  /* 0x0000000b05059211 */ /* 0x000fcc00000f0c06 */
[----:B------:R-:W3:Y:S01]  /*01d0*/  @!P1 LDG.E.128.CONSTANT R4, desc[UR6][R4.64] ;  /* 0x0000000604049981 */ /* 0x000ee2000c1e9d00 */
[----:B0-----:R-:W-:Y:S02]  /*01e0*/  IABS R12, R2 ;  /* 0x00000002000c7213 */ /* 0x001fe40000000000 */
[----:B------:R-:W-:Y:S02]  /*01f0*/  ISETP.NE.U32.AND P0, PT, R8, RZ, PT ;  /* 0x000000ff0800720c */ /* 0x000fe40003f05070 */
[----:B------:R-:W0:Y:S02]  /*0200*/  I2F.RP R3, R12 ;  /* 0x0000000c00037306 */ /* 0x000e240000209400 */
[----:B------:R-:W-:-:S06]  /*0210*/  ISETP.NE.AND.EX P0, PT, R9, RZ, PT, P0 ;  /* 0x000000ff0900720c */ /* 0x000fcc0003f05300 */
[----:B0-----:R-:W0:Y:S07]  /*0220*/  MUFU.RCP R3, R3 ;  /* 0x0000000300037308 */ /* 0x001e2e0000001000 */
[----:B------:R-:W4:Y:S01]  /*0230*/  @P0 LDC.64 R8, c[0x0][0x3c0] ;  /* 0x0000f000ff080b82 */ /* 0x000f220000000a00 */
[----:B0-----:R-:W-:-:S04]  /*0240*/  VIADD R10, R3, 0xffffffe ;  /* 0x0ffffffe030a7836 */ /* 0x001fc80000000000 */
[----:B------:R0:W1:Y:S01]  /*0250*/  F2I.FTZ.U32.TRUNC.NTZ R11, R10 ;  /* 0x0000000a000b7305 */ /* 0x000062000021f000 */
[----:B----4-:R-:W-:-:S04]  /*0260*/  @P0 IMAD.WIDE.U32 R8, R32, 0x4, R8 ;  /* 0x0000000420080825 */ /* 0x010fc800078e0008 */
[----:B0-----:R-:W-:Y:S01]  /*0270*/  IMAD.MOV.U32 R10, RZ, RZ, RZ ;  /* 0x000000ffff0a7224 */ /* 0x001fe200078e00ff */
[----:B------:R0:W5:Y:S01]  /*0280*/  @P0 LDG.E.CONSTANT R40, desc[UR6][R8.64] ;  /* 0x0000000608280981 */ /* 0x000162000c1e9900 */
[----:B------:R-:W-:Y:S01]  /*0290*/  BSSY.RECONVERGENT B0, `(.L_x_21061) ;  /* 0x0000132000007945 */ /* 0x000fe20003800200 */
[----:B------:R-:W-:Y:S02]  /*02a0*/  MOV R37, 0xff7fffff ;  /* 0xff7fffff00257802 */ /* 0x000fe40000000f00 */
[----:B------:R-:W-:Y:S02]  /*02b0*/  LOP3.LUT R44, R0, 0x1f, RZ, 0xc0, !PT ;  /* 0x0000001f002c7812 */ /* 0x000fe400078ec0ff */
[----:B-1----:R-:W-:Y:S02]  /*02c0*/  IADD3 R13, PT, PT, RZ, -R11, RZ ;  /* 0x8000000bff0d7210 */ /* 0x002fe40007ffe0ff */
[----:B0-----:R-:W-:-:S03]  /*02d0*/  IABS R8, R31 ;  /* 0x0000001f00087213 */ /* 0x001fc60000000000 */
        /* <DEDUP_REMOVED lines=12> */
[----:B------:R-:W0:Y:S05]  /*03a0*/  LDC R3, c[0x0][0x3f4] ;  /* 0x0000fd00ff037b82 */ /* 0x000e2a0000000800 */
[----:B------:R-:W-:-:S06]  /*03b0*/  @P0 VIADD R11, R11, 0x1 ;  /* 0x000000010b0b0836 */ /* 0x000fcc0000000000 */
[----:B------:R-:W-:Y:S02]  /*03c0*/  @!P3 IADD3 R11, PT, PT, RZ, -R11, RZ ;  /* 0x8000000bff0bb210 */ /* 0x000fe40007ffe0ff */
[----:B------:R-:W-:-:S04]  /*03d0*/  @!P2 LOP3.LUT R11, RZ, R2, RZ, 0x33, !PT ;  /* 0x00000002ff0ba212 */ /* 0x000fc800078e33ff */
[-C--:B------:R-:W-:Y:S02]  /*03e0*/  IABS R10, R11.reuse ;  /* 0x0000000b000a7213 */ /* 0x080fe40000000000 */
[----:B------:R-:W-:Y:S02]  /*03f0*/  IABS R16, R11 ;  /* 0x0000000b00107213 */ /* 0x000fe40000000000 */
[----:B------:R-:W1:Y:S02]  /*0400*/  I2F.RP R14, R10 ;  /* 0x0000000a000e7306 */ /* 0x000e640000209400 */
[----:B------:R-:W-:Y:S02]  /*0410*/  IADD3 R16, PT, PT, RZ, -R16, RZ ;  /* 0x80000010ff107210 */ /* 0x000fe40007ffe0ff */
[----:B0-----:R-:W-:-:S04]  /*0420*/  IABS R30, R3 ;  /* 0x00000003001e7213 */ /* 0x001fc80000000000 */
[----:B------:R-:W0:Y:S01]  /*0430*/  I2F.RP R15, R30 ;  /* 0x0000001e000f7306 */ /* 0x000e220000209400 */
[----:B------:R-:W-:-:S07]  /*0440*/  IMAD.MOV.U32 R39, RZ, RZ, R30 ;  /* 0x000000ffff277224 */ /* 0x000fce00078e001e */
[----:B-1----:R-:W1:Y:S08]  /*0450*/  MUFU.RCP R14, R14 ;  /* 0x0000000e000e7308 */ /* 0x002e700000001000 */
[----:B0-----:R-:W0:Y:S01]  /*0460*/  MUFU.RCP R15, R15 ;  /* 0x0000000f000f7308 */ /* 0x001e220000001000 */
[----:B-1----:R-:W-:-:S07]  /*0470*/  VIADD R12, R14, 0xffffffe ;  /* 0x0ffffffe0e0c7836 */ /* 0x002fce0000000000 */
[----:B------:R1:W4:Y:S01]  /*0480*/  F2I.FTZ.U32.TRUNC.NTZ R13, R12 ;  /* 0x0000000c000d7305 */ /* 0x000322000021f000 */
[----:B0-----:R-:W-:Y:S02]  /*0490*/  IADD3 R8, PT, PT, R15, 0xffffffe, RZ ;  /* 0x0ffffffe0f087810 */ /* 0x001fe40007ffe0ff */
[----:B------:R-:W-:-:S05]  /*04a0*/  IABS R15, R32 ;  /* 0x00000020000f7213 */ /* 0x000fca0000000000 */
[----:B------:R0:W2:Y:S01]  /*04b0*/  F2I.FTZ.U32.TRUNC.NTZ R9, R8 ;  /* 0x0000000800097305 */ /* 0x0000a2000021f000 */
[----:B-1----:R-:W-:Y:S01]  /*04c0*/  MOV R12, RZ ;  /* 0x000000ff000c7202 */ /* 0x002fe20000000f00 */
[----:B----4-:R-:W-:Y:S02]  /*04d0*/  IMAD.MOV R17, RZ, RZ, -R13 ;  /* 0x000000ffff117224 */ /* 0x010fe400078e0a0d */
[----:B0-----:R-:W-:Y:S02]  /*04e0*/  IMAD.MOV.U32 R8, RZ, RZ, RZ ;  /* 0x000000ffff087224 */ /* 0x001fe400078e00ff */
[----:B------:R-:W-:-:S04]  /*04f0*/  IMAD R17, R17, R10, RZ ;  /* 0x0000000a11117224 */ /* 0x000fc800078e02ff */
[----:B------:R-:W-:Y:S02]  /*0500*/  IMAD.HI.U32 R13, R13, R17, R12 ;  /* 0x000000110d0d7227 */ /* 0x000fe400078e000c */
[----:B------:R-:W0:Y:S02]  /*0510*/  @!P1 S2R R17, SR_CgaCtaId ;  /* 0x0000000000119919 */ /* 0x000e240000008800 */
[----:B--2---:R-:W-:Y:S02]  /*0520*/  IMAD R14, R9, R30, RZ ;  /* 0x0000001e090e7224 */ /* 0x004fe400078e02ff */
[----:B------:R-:W-:-:S04]  /*0530*/  IMAD.HI.U32 R28, R13, R15, RZ ;  /* 0x0000000f0d1c7227 */ /* 0x000fc800078e00ff */
[----:B------:R-:W-:Y:S01]  /*0540*/  IMAD.MOV R29, RZ, RZ, -R14 ;  /* 0x000000ffff1d7224 */ /* 0x000fe200078e0a0e */
[----:B------:R-:W-:-:S03]  /*0550*/  MOV R14, R16 ;  /* 0x00000010000e7202 */ /* 0x000fc60000000f00 */
[----:B------:R-:W-:-:S04]  /*0560*/  IMAD.HI.U32 R29, R9, R29, R8 ;  /* 0x0000001d091d7227 */ /* 0x000fc800078e0008 */
[----:B------:R-:W-:-:S05]  /*0570*/  IMAD R9, R28, R14, R15 ;  /* 0x0000000e1c097224 */ /* 0x000fca00078e020f */
[----:B------:R-:W-:-:S13]  /*0580*/  ISETP.GT.U32.AND P3, PT, R10, R9, PT ;  /* 0x000000090a00720c */ /* 0x000fda0003f64070 */
[-C--:B------:R-:W-:Y:S02]  /*0590*/  @!P3 IADD3 R9, PT, PT, R9, -R10.reuse, RZ ;  /* 0x8000000a0909b210 */ /* 0x080fe40007ffe0ff */
[----:B------:R-:W-:Y:S02]  /*05a0*/  @!P3 IADD3 R28, PT, PT, R28, 0x1, RZ ;  /* 0x000000011c1cb810 */ /* 0x000fe40007ffe0ff */
[----:B------:R-:W-:Y:S02]  /*05b0*/  ISETP.GE.U32.AND P2, PT, R9, R10, PT ;  /* 0x0000000a0900720c */ /* 0x000fe40003f46070 */
[----:B------:R-:W-:Y:S02]  /*05c0*/  ISETP.NE.AND P3, PT, R11, RZ, PT ;  /* 0x000000ff0b00720c */ /* 0x000fe40003f65270 */
[----:B------:R-:W-:-:S09]  /*05d0*/  SHF.R.U32.HI R9, RZ, 0x5, R0 ;  /* 0x00000005ff097819 */ /* 0x000fd20000011600 */
[----:B------:R-:W-:Y:S02]  /*05e0*/  @P2 IADD3 R28, PT, PT, R28, 0x1, RZ ;  /* 0x000000011c1c2810 */ /* 0x000fe40007ffe0ff */
[----:B------:R-:W-:Y:S01]  /*05f0*/  ISETP.GE.AND P2, PT, R19, RZ, PT ;  /* 0x000000ff1300720c */ /* 0x000fe20003f46270 */
[----:B------:R-:W-:-:S12]  /*0600*/  VIADD R12, R41, 0xffffffff ;  /* 0xffffffff290c7836 */ /* 0x000fd80000000000 */
[----:B------:R-:W-:Y:S01]  /*0610*/  @P2 IMAD R38, R31, UR5, R32 ;  /* 0x000000051f262c24 */ /* 0x000fe2000f8e0220 */
[----:B------:R-:W-:-:S03]  /*0620*/  IABS R18, R12 ;  /* 0x0000000c00127213 */ /* 0x000fc60000000000 */
[----:B------:R-:W-:Y:S01]  /*0630*/  @P2 IMAD R38, R38, R19, 0x1 ;  /* 0x0000000126262424 */ /* 0x000fe200078e0213 */
[----:B------:R-:W-:Y:S02]  /*0640*/  LOP3.LUT R12, R12, R3, RZ, 0x3c, !PT ;  /* 0x000000030c0c7212 */ /* 0x000fe400078e3cff */
[----:B------:R-:W-:Y:S02]  /*0650*/  MOV R8, R18 ;  /* 0x0000001200087202 */ /* 0x000fe40000000f00 */
[----:B------:R-:W-:-:S03]  /*0660*/  ISETP.GE.AND P5, PT, R12, RZ, PT ;  /* 0x000000ff0c00720c */ /* 0x000fc60003fa6270 */
[----:B------:R-:W-:-:S04]  /*0670*/  IMAD.HI.U32 R14, R29, R8, RZ ;  /* 0x000000081d0e7227 */ /* 0x000fc800078e00ff */
[----:B------:R-:W-:-:S04]  /*0680*/  IMAD.MOV R15, RZ, RZ, -R14 ;  /* 0x000000ffff0f7224 */ /* 0x000fc800078e0a0e */
[----:B------:R-:W-:Y:S01]  /*0690*/  IMAD R15, R30, R15, R8 ;  /* 0x0000000f1e0f7224 */ /* 0x000fe200078e0208 */
[----:B------:R-:W-:-:S04]  /*06a0*/  @!P1 MOV R8, 0x400 ;  /* 0x0000040000089802 */ /* 0x000fc80000000f00 */
[----:B0-----:R-:W-:Y:S02]  /*06b0*/  @!P1 LEA R13, R17, R8, 0x18 ;  /* 0x00000008110d9211 */ /* 0x001fe400078ec0ff */
[----:B------:R-:W-:Y:S02]  /*06c0*/  ISETP.GT.U32.AND P0, PT, R30, R15, PT ;  /* 0x0000000f1e00720c */ /* 0x000fe40003f04070 */
[----:B------:R-:W-:Y:S01]  /*06d0*/  LOP3.LUT R8, R32, R11, RZ, 0x3c, !PT ;  /* 0x0000000b20087212 */ /* 0x000fe200078e3cff */
[----:B------:R-:W-:-:S05]  /*06e0*/  @!P1 IMAD R13, R0, 0x10, R13 ;  /* 0x00000010000d9824 */ /* 0x000fca00078e020d */
[----:B---3--:R0:W-:Y:S01]  /*06f0*/  @!P1 STS.128 [R13], R4 ;  /* 0x000000040d009388 */ /* 0x0081e20000000c00 */
[----:B------:R-:W-:Y:S01]  /*0700*/  BAR.SYNC.DEFER_BLOCKING 0x0 ;  /* 0x0000000000007b1d */ /* 0x000fe20000010000 */
[----:B------:R-:W-:-:S03]  /*0710*/  ISETP.GE.AND P1, PT, R8, RZ, PT ;  /* 0x000000ff0800720c */ /* 0x000fc60003f26270 */
[----:B------:R-:W-:Y:S02]  /*0720*/  @!P0 IMAD.IADD R15, R15, 0x1, -R30 ;  /* 0x000000010f0f8824 */ /* 0x000fe400078e0a1e */
[----:B------:R-:W-:Y:S01]  /*0730*/  @!P0 VIADD R14, R14, 0x1 ;  /* 0x000000010e0e8836 */ /* 0x000fe20000000000 */
[----:B------:R-:W-:Y:S02]  /*0740*/  ISETP.NE.AND P0, PT, R3, RZ, PT ;  /* 0x000000ff0300720c */ /* 0x000fe40003f05270 */
[----:B------:R-:W-:Y:S01]  /*0750*/  ISETP.GE.U32.AND P4, PT, R15, R30, PT ;  /* 0x0000001e0f00720c */ /* 0x000fe20003f86070 */
[----:B0-----:R-:W-:-:S04]  /*0760*/  VIADD R4, R41, 0x1f ;  /* 0x0000001f29047836 */ /* 0x001fc80000000000 */
[----:B------:R-:W-:Y:S02]  /*0770*/  @!P1 IADD3 R28, PT, PT, RZ, -R28, RZ ;  /* 0x8000001cff1c9210 */ /* 0x000fe40007ffe0ff */
[----:B------:R-:W-:Y:S02]  /*0780*/  @!P3 LOP3.LUT R28, RZ, R11, RZ, 0x33, !PT ;  /* 0x0000000bff1cb212 */ /* 0x000fe400078e33ff */
[----:B------:R-:W-:-:S04]  /*0790*/  SHF.R.S32.HI R5, RZ, 0x1f, R4 ;  /* 0x0000001fff057819 */ /* 0x000fc80000011404 */
[----:B------:R-:W-:Y:S01]  /*07a0*/  @P4 IADD3 R14, PT, PT, R14, 0x1, RZ ;  /* 0x000000010e0e4810 */ /* 0x000fe20007ffe0ff */
[----:B------:R-:W-:Y:S01]  /*07b0*/  @!P2 IMAD R2, R2, UR5, R28 ;  /* 0x000000050202ac24 */ /* 0x000fe2000f8e021c */
[----:B------:R-:W-:-:S03]  /*07c0*/  LEA.HI R5, R5, R4, RZ, 0x5 ;  /* 0x0000000405057211 */ /* 0x000fc600078f28ff */
[----:B------:R-:W-:Y:S01]  /*07d0*/  IMAD.MOV.U32 R7, RZ, RZ, R14 ;  /* 0x000000ffff077224 */ /* 0x000fe200078e000e */
[----:B------:R-:W-:Y:S01]  /*07e0*/  SHF.R.S32.HI R6, RZ, 0x5, R5 ;  /* 0x00000005ff067819 */ /* 0x000fe20000011405 */
[----:B------:R-:W-:Y:S02]  /*07f0*/  @!P2 IMAD.MOV R2, RZ, RZ, -R2 ;  /* 0x000000ffff02a224 */ /* 0x000fe400078e0a02 */
[----:B------:R-:W-:Y:S01]  /*0800*/  IMAD R5, R33, UR4, RZ ;  /* 0x0000000421057c24 */ /* 0x000fe2000f8e02ff */
[----:B------:R-:W-:Y:S01]  /*0810*/  ISETP.GE.AND P1, PT, R9, R6, PT ;  /* 0x000000060900720c */ /* 0x000fe20003f26270 */
[----:B------:R-:W-:Y:S01]  /*0820*/  @!P2 IMAD R38, R19, R2, 0x1 ;  /* 0x000000011326a424 */ /* 0x000fe200078e0202 */
[----:B------:R-:W-:Y:S02]  /*0830*/  @!P5 IADD3 R7, PT, PT, RZ, -R7, RZ ;  /* 0x80000007ff07d210 */ /* 0x000fe40007ffe0ff */
[----:B------:R-:W-:-:S09]  /*0840*/  @!P0 LOP3.LUT R7, RZ, R3, RZ, 0x33, !PT ;  /* 0x00000003ff078212 */ /* 0x000fd200078e33ff */
[----:B------:R-:W-:Y:S05]  /*0850*/  @P1 BRA `(.L_x_21062) ;  /* 0x0000000c00541947 */ /* 0x000fea0003800000 */
[----:B------:R-:W0:Y:S01]  /*0860*/  S2UR UR5, SR_CgaCtaId ;  /* 0x00000000000579c3 */ /* 0x000e220000008800 */
[----:B------:R-:W1:Y:S01]  /*0870*/  LDCU.64 UR10, c[0x0][0x3a8] ;  /* 0x00007500ff0a77ac */ /* 0x000e620008000a00 */
[----:B------:R-:W-:Y:S01]  /*0880*/  SHF.R.U32.HI R2, RZ, 0x3, R0 ;  /* 0x00000003ff027819 */ /* 0x000fe20000011600 */
[C---:B------:R-:W-:Y:S01]  /*0890*/  IMAD R36, R9.reuse, 0x20, R44 ;  /* 0x0000002009247824 */ /* 0x040fe200078e022c */
[----:B------:R-:W-:Y:S01]  /*08a0*/  MOV R3, RZ ;  /* 0x000000ff00037202 */ /* 0x000fe20000000f00 */
[----:B------:R-:W2:Y:S01]  /*08b0*/  LDCU UR9, c[0x0][0x3d0] ;  /* 0x00007a00ff0977ac */ /* 0x000ea20008000800 */
[----:B------:R-:W-:Y:S02]  /*08c0*/  LOP3.LUT R2, R2, 0x7c, RZ, 0xc0, !PT ;  /* 0x0000007c02027812 */ /* 0x000fe400078ec0ff */
[----:B------:R-:W-:Y:S01]  /*08d0*/  SHF.L.U32 R13, R9, 0x5, RZ ;  /* 0x00000005090d7819 */ /* 0x000fe200000006ff */
[----:B------:R-:W3:Y:S01]  /*08e0*/  LDCU UR8, c[0x0][0x3ec] ;  /* 0x00007d80ff0877ac */ /* 0x000ee20008000800 */
[----:B------:R-:W-:Y:S01]  /*08f0*/  MOV R37, 0xff7fffff ;  /* 0xff7fffff00257802 */ /* 0x000fe20000000f00 */
[----:B------:R-:W-:Y:S01]  /*0900*/  IMAD.WIDE R2, R5, 0x4, R2 ;  /* 0x0000000405027825 */ /* 0x000fe200078e0202 */
[----:B------:R-:W-:Y:S01]  /*0910*/  LOP3.LUT R34, R13, 0x1f, R0, 0xf8, !PT ;  /* 0x0000001f0d227812 */ /* 0x000fe200078ef800 */
[----:B------:R-:W-:-:S02]  /*0920*/  UMOV UR4, 0x400 ;  /* 0x0000040000047882 */ /* 0x000fc40000000000 */
[----:B------:R-:W-:Y:S02]  /*0930*/  UIADD3 UR4, UPT, UPT, UR4, 0x60, URZ ;  /* 0x0000006004047890 */ /* 0x000fe4000fffe0ff */
[C---:B------:R-:W-:Y:S01]  /*0940*/  IMAD.IADD R35, R34.reuse, 0x1, -R41 ;  /* 0x0000000122237824 */ /* 0x040fe200078e0a29 */
[----:B------:R-:W-:Y:S02]  /*0950*/  IADD3 R34, PT, PT, R34, 0x1, RZ ;  /* 0x0000000122227810 */ /* 0x000fe40007ffe0ff */
[----:B-1----:R-:W-:Y:S01]  /*0960*/  IADD3 R4, P0, PT, R2, UR10, RZ ;  /* 0x0000000a02047c10 */ /* 0x002fe2000ff1e0ff */
[----:B------:R-:W-:Y:S02]  /*0970*/  VIADD R2, R13, 0x1 ;  /* 0x000000010d027836 */ /* 0x000fe40000000000 */
[----:B--2---:R-:W-:Y:S01]  /*0980*/  IMAD R11, R28, UR9, RZ ;  /* 0x000000091c0b7c24 */ /* 0x004fe2000f8e02ff */
[----:B0-----:R-:W-:Y:S01]  /*0990*/  ULEA UR4, UR5, UR4, 0x18 ;  /* 0x0000000405047291 */ /* 0x001fe2000f8ec0ff */
[----:B------:R-:W-:Y:S01]  /*09a0*/  IADD3.X R5, PT, PT, R3, UR11, RZ, P0, !PT ;  /* 0x0000000b03057c10 */ /* 0x000fe200087fe4ff */
[----:B------:R-:W-:Y:S01]  /*09b0*/  IMAD.MOV.U32 R3, RZ, RZ, R9 ;  /* 0x000000ffff037224 */ /* 0x000fe200078e0009 */
[----:B---3--:R-:W-:-:S02]  /*09c0*/  IADD3 R0, PT, PT, R7, -UR8, RZ ;  /* 0x8000000807007c10 */ /* 0x008fc4000fffe0ff */
[----:B------:R-:W-:Y:S02]  /*09d0*/  LEA R44, P0, R44, R11, 0x3 ;  /* 0x0000000b2c2c7211 */ /* 0x000fe400078018ff */
[----:B------:R-:W-:Y:S02]  /*09e0*/  LEA R36, R36, UR4, 0x2 ;  /* 0x0000000424247c11 */ /* 0x000fe4000f8e10ff */
[----:B------:R-:W-:-:S09]  /*09f0*/  LEA.HI.X.SX32 R45, R11, RZ, 0x1, P0 ;  /* 0x000000ff0b2d7211 */ /* 0x000fd200000f0eff */
.L_x_21065:
[----:B------:R-:W0:Y:S01]  /*0a00*/  LDC R14, c[0x0][0x3f0] ;  /* 0x0000fc00ff0e7b82 */ /* 0x000e220000000800 */
[C---:B------:R-:W-:Y:S01]  /*0a10*/  VIADD R8, R2.reuse, 0xffffffff ;  /* 0xffffffff02087836 */ /* 0x040fe20000000000 */
        /* <DEDUP_REMOVED lines=22> */
[----:B------:R-:W-:-:S05]  /*0b80*/  @P0 IADD3 R11, PT, PT, R11, 0x1, RZ ;  /* 0x000000010b0b0810 */ /* 0x000fca0007ffe0ff */
[----:B------:R-:W-:-:S05]  /*0b90*/  IMAD.MOV.U32 R15, RZ, RZ, R11 ;  /* 0x000000ffff0f7224 */ /* 0x000fca00078e000b */
        /* <DEDUP_REMOVED lines=22> */
[----:B------:R-:W-:-:S05]  /*0d00*/  @!P0 MOV R9, 0xff7fffff ;  /* 0xff7fffff00098802 */ /* 0x000fca0000000f00 */
        /* <DEDUP_REMOVED lines=15> */
[----:B--2---:R-:W-:-:S02]  /*0e00*/  HADD2.F32 R21, -RZ, R8.H0_H0 ;  /* 0x20000008ff157230 */ /* 0x004fc40000004100 */
[--C-:B------:R-:W-:Y:S02]  /*0e10*/  HADD2.F32 R23, -RZ, R9.reuse.H0_H0 ;  /* 0x20000009ff177230 */ /* 0x100fe40000004100 */
[----:B------:R-:W-:Y:S02]  /*0e20*/  HADD2.F32 R9, -RZ, R9.H1_H1 ;  /* 0x30000009ff097230 */ /* 0x000fe40000004100 */
[----:B------:R-:W-:Y:S01]  /*0e30*/  FMUL.FTZ R42, R42, R21 ;  /* 0x000000152a2a7220 */ /* 0x000fe20000410000 */
[----:B------:R-:W-:Y:S02]  /*0e40*/  HADD2.F32 R21, -RZ, R8.H1_H1 ;  /* 0x30000008ff157230 */ /* 0x000fe40000004100 */
[----:B------:R-:W-:Y:S01]  /*0e50*/  FMUL.FTZ R16, R16, R23 ;  /* 0x0000001710107220 */ /* 0x000fe20000410000 */
[----:B------:R-:W-:Y:S02]  /*0e60*/  HADD2.F32 R8, -RZ, R17.H1_H1 ;  /* 0x30000011ff087230 */ /* 0x000fe40000004100 */
[----:B---3--:R-:W-:-:S02]  /*0e70*/  HADD2.F32 R17, -RZ, R12.H0_H0 ;  /* 0x2000000cff117230 */ /* 0x008fc40000004100 */
[----:B------:R-:W-:Y:S01]  /*0e80*/  FMUL.FTZ R24, R24, R21 ;  /* 0x0000001518187220 */ /* 0x000fe20000410000 */
[----:B------:R-:W-:Y:S01]  /*0e90*/  HADD2.F32 R12, -RZ, R12.H1_H1 ;  /* 0x3000000cff0c7230 */ /* 0x000fe20000004100 */
[----:B------:R-:W0:Y:S01]  /*0ea0*/  LDS.128 R20, [UR4] ;  /* 0x00000004ff147984 */ /* 0x000e220008000c00 */
[----:B------:R-:W-:Y:S01]  /*0eb0*/  FMUL.FTZ R8, R8, R9 ;  /* 0x0000000908087220 */ /* 0x000fe20000410000 */
[----:B0-----:R-:W-:-:S05]  /*0ec0*/  HADD2.F32 R9, -RZ, R20.H0_H0 ;  /* 0x20000014ff097230 */ /* 0x001fca0000004100 */
[----:B------:R-:W-:Y:S01]  /*0ed0*/  FFMA.FTZ R42, R9, R17, R42 ;  /* 0x00000011092a7223 */ /* 0x000fe2000001002a */
[----:B------:R-:W-:Y:S02]  /*0ee0*/  HADD2.F32 R17, -RZ, R20.H1_H1 ;  /* 0x30000014ff117230 */ /* 0x000fe40000004100 */
[----:B------:R-:W-:-:S03]  /*0ef0*/  HADD2.F32 R9, -RZ, R21.H0_H0 ;  /* 0x20000015ff097230 */ /* 0x000fc60000004100 */
[----:B------:R-:W-:Y:S01]  /*0f00*/  FFMA.FTZ R17, R17, R12, R24 ;  /* 0x0000000c11117223 */ /* 0x000fe20000010018 */
[----:B------:R-:W-:Y:S01]  /*0f10*/  HADD2.F32 R12, -RZ, R13.H0_H0 ;  /* 0x2000000dff0c7230 */ /* 0x000fe20000004100 */
[----:B------:R-:W2:Y:S01]  /*0f20*/  LDG.E.128.CONSTANT R24, desc[UR6][R46.64+0x400] ;  /* 0x000400062e187981 */ /* 0x000ea2000c1e9d00 */
[----:B------:R-:W-:Y:S02]  /*0f30*/  HADD2.F32 R21, -RZ, R21.H1_H1 ;  /* 0x30000015ff157230 */ /* 0x000fe40000004100 */
[----:B------:R-:W-:Y:S02]  /*0f40*/  HADD2.F32 R20, -RZ, R13.H1_H1 ;  /* 0x3000000dff147230 */ /* 0x000fe40000004100 */
[----:B------:R-:W-:Y:S01]  /*0f50*/  FFMA.FTZ R16, R9, R12, R16 ;  /* 0x0000000c09107223 */ /* 0x000fe20000010010 */
[----:B------:R-:W-:Y:S02]  /*0f60*/  HADD2.F32 R9, -RZ, R18.H0_H0 ;  /* 0x20000012ff097230 */ /* 0x000fe40000004100 */
[----:B------:R-:W-:-:S02]  /*0f70*/  HADD2.F32 R12, -RZ, R10.H0_H0 ;  /* 0x2000000aff0c7230 */ /* 0x000fc40000004100 */
[----:B------:R-:W-:Y:S01]  /*0f80*/  FFMA.FTZ R20, R21, R20, R8 ;  /* 0x0000001415147223 */ /* 0x000fe20000010008 */
[----:B------:R-:W-:Y:S02]  /*0f90*/  HADD2.F32 R8, -RZ, R22.H0_H0 ;  /* 0x20000016ff087230 */ /* 0x000fe40000004100 */
[----:B------:R-:W-:Y:S02]  /*0fa0*/  HADD2.F32 R21, -RZ, R14.H0_H0 ;  /* 0x2000000eff157230 */ /* 0x000fe40000004100 */
[----:B------:R-:W-:Y:S01]  /*0fb0*/  FMUL.FTZ R9, R9, R12 ;  /* 0x0000000c09097220 */ /* 0x000fe20000410000 */
[----:B------:R-:W-:-:S03]  /*0fc0*/  HADD2.F32 R18, -RZ, R18.H1_H1 ;  /* 0x30000012ff127230 */ /* 0x000fc60000004100 */
[----:B------:R-:W-:Y:S01]  /*0fd0*/  FFMA.FTZ R21, R8, R21, R9 ;  /* 0x0000001508157223 */ /* 0x000fe20000010009 */
[----:B------:R-:W-:-:S05]  /*0fe0*/  HADD2.F32 R9, -RZ, R10.H1_H1 ;  /* 0x3000000aff097230 */ /* 0x000fca0000004100 */
[----:B------:R-:W-:Y:S01]  /*0ff0*/  FMUL.FTZ R13, R18, R9 ;  /* 0x00000009120d7220 */ /* 0x000fe20000410000 */
[----:B------:R-:W-:Y:S02]  /*1000*/  HADD2.F32 R18, -RZ, R22.H1_H1 ;  /* 0x30000016ff127230 */ /* 0x000fe40000004100 */
[----:B------:R-:W-:Y:S02]  /*1010*/  HADD2.F32 R9, -RZ, R14.H1_H1 ;  /* 0x3000000eff097230 */ /* 0x000fe40000004100 */
[----:B------:R-:W-:-:S03]  /*1020*/  HADD2.F32 R8, -RZ, R19.H0_H0 ;  /* 0x20000013ff087230 */ /* 0x000fc60000004100 */
[----:B------:R-:W-:Y:S01]  /*1030*/  FFMA.FTZ R18, R18, R9, R13 ;  /* 0x0000000912127223 */ /* 0x000fe2000001000d */
[--C-:B------:R-:W-:Y:S02]  /*1040*/  HADD2.F32 R9, -RZ, R11.reuse.H0_H0 ;  /* 0x2000000bff097230 */ /* 0x100fe40000004100 */
[----:B------:R-:W-:Y:S02]  /*1050*/  HADD2.F32 R10, -RZ, R11.H1_H1 ;  /* 0x3000000bff0a7230 */ /* 0x000fe40000004100 */
[----:B------:R-:W-:Y:S02]  /*1060*/  HADD2.F32 R19, -RZ, R19.H1_H1 ;  /* 0x30000013ff137230 */ /* 0x000fe40000004100 */
[----:B------:R-:W-:Y:S01]  /*1070*/  FMUL.FTZ R12, R8, R9 ;  /* 0x00000009080c7220 */ /* 0x000fe20000410000 */
[--C-:B------:R-:W-:Y:S02]  /*1080*/  HADD2.F32 R8, -RZ, R15.reuse.H0_H0 ;  /* 0x2000000fff087230 */ /* 0x100fe40000004100 */
[----:B------:R-:W-:-:S02]  /*1090*/  HADD2.F32 R15, -RZ, R15.H1_H1 ;  /* 0x3000000fff0f7230 */ /* 0x000fc40000004100 */
[----:B------:R-:W-:Y:S01]  /*10a0*/  FMUL.FTZ R9, R19, R10 ;  /* 0x0000000a13097220 */ /* 0x000fe20000410000 */
        /* <DEDUP_REMOVED lines=31> */
[--C-:B0-----:R-:W-:Y:S02]  /*12a0*/  HADD2.F32 R11, -RZ, R16.reuse.H0_H0 ;  /* 0x20000010ff0b7230 */ /* 0x101fe40000004100 */
[----:B------:R-:W-:Y:S01]  /*12b0*/  HADD2.F32 R25, -RZ, R16.H1_H1 ;  /* 0x30000010ff197230 */ /* 0x000fe20000004100 */
[----:B-----5:R-:W-:Y:S01]  /*12c0*/  FSETP.NEU.FTZ.AND P0, PT, R40, RZ, PT ;  /* 0x000000ff2800720b */ /* 0x020fe20003f1d000 */
[--C-:B--2---:R-:W-:Y:S02]  /*12d0*/  HADD2.F32 R16, -RZ, R12.reuse.H0_H0 ;  /* 0x2000000cff107230 */ /* 0x104fe40000004100 */
[----:B------:R-:W-:-:S03]  /*12e0*/  HADD2.F32 R12, -RZ, R12.H1_H1 ;  /* 0x3000000cff0c7230 */ /* 0x000fc60000004100 */
[----:B------:R-:W-:Y:S01]  /*12f0*/  FFMA.FTZ R11, R11, R16, R42 ;  /* 0x000000100b0b7223 */ /* 0x000fe2000001002a */
[----:B------:R-:W-:Y:S02]  /*1300*/  HADD2.F32 R16, -RZ, R13.H0_H0 ;  /* 0x2000000dff107230 */ /* 0x000fe40000004100 */
[----:B------:R-:W-:Y:S01]  /*1310*/  FFMA.FTZ R8, R25, R12, R8 ;  /* 0x0000000c19087223 */ /* 0x000fe20000010008 */
[--C-:B------:R-:W-:Y:S02]  /*1320*/  HADD2.F32 R12, -RZ, R17.reuse.H0_H0 ;  /* 0x20000011ff0c7230 */ /* 0x100fe40000004100 */
[----:B------:R-:W-:Y:S02]  /*1330*/  HADD2.F32 R17, -RZ, R17.H1_H1 ;  /* 0x30000011ff117230 */ /* 0x000fe40000004100 */
[----:B------:R-:W-:Y:S01]  /*1340*/  FADD.FTZ R11, R11, R8 ;  /* 0x000000080b0b7221 */ /* 0x000fe20000010000 */
[----:B------:R-:W-:Y:S02]  /*1350*/  HADD2.F32 R13, -RZ, R13.H1_H1 ;  /* 0x3000000dff0d7230 */ /* 0x000fe40000004100 */
[----:B------:R-:W-:Y:S01]  /*1360*/  FFMA.FTZ R12, R12, R16, R23 ;  /* 0x000000100c0c7223 */ /* 0x000fe20000010017 */
        /* <DEDUP_REMOVED lines=29> */
.L_x_21064:
[----:B------:R-:W-:Y:S05]  /*1540*/  BSYNC.RECONVERGENT B1 ;  /* 0x0000000000017941 */ /* 0x000fea0003800200 */
.L_x_21063:
[----:B------:R-:W-:Y:S01]  /*1550*/  IADD3 R4, P0, PT, R4, 0x10, RZ ;  /* 0x0000001004047810 */ /* 0x000fe20007f1e0ff */
[----:B------:R-:W-:Y:S01]  /*1560*/  VIADD R35, R35, 0x80 ;  /* 0x0000008023237836 */ /* 0x000fe20000000000 */
[----:B01----:R-:W-:Y:S02]  /*1570*/  IADD3 R36, PT, PT, R36, 0x200, RZ ;  /* 0x0000020024247810 */ /* 0x003fe40007ffe0ff */
[----:B------:R-:W-:Y:S01]  /*1580*/  IADD3 R34, PT, PT, R34, 0x80, RZ ;  /* 0x0000008022227810 */ /* 0x000fe20007ffe0ff */
[----:B------:R-:W-:Y:S01]  /*1590*/  IMAD.X R5, RZ, RZ, R5, P0 ;  /* 0x000000ffff057224 */ /* 0x000fe200000e0605 */
[----:B------:R-:W-:Y:S07]  /*15a0*/  @!P1 BRA `(.L_x_21065) ;  /* 0xfffffff400149947 */ /* 0x000fee000383ffff */
.L_x_21062:
[----:B------:R-:W-:Y:S05]  /*15b0*/  BSYNC.RECONVERGENT B0 ;  /* 0x0000000000007941 */ /* 0x000fea0003800200 */
.L_x_21061:
[----:B------:R-:W0:Y:S01]  /*15c0*/  SHFL.BFLY PT, R0, R37, 0x10, 0x1f ;  /* 0x0e001f0025007f89 */ /* 0x000e2200000e0000 */
[----:B------:R-:W-:Y:S01]  /*15d0*/  MOV R10, 0x400 ;  /* 0x00000400000a7802 */ /* 0x000fe20000000f00 */
[----:B------:R-:W-:Y:S01]  /*15e0*/  BSSY.RECONVERGENT B0, `(.L_x_21066) ;  /* 0x0000105000007945 */ /* 0x000fe20003800200 */
[----:B------:R-:W-:Y:S01]  /*15f0*/  IMAD.MOV.U32 R18, RZ, RZ, RZ ;  /* 0x000000ffff127224 */ /* 0x000fe200078e00ff */
[----:B------:R-:W1:Y:S01]  /*1600*/  S2R R2, SR_TID.X ;  /* 0x0000000000027919 */ /* 0x000e620000002100 */
[----:B------:R-:W2:Y:S01]  /*1610*/  S2R R8, SR_CgaCtaId ;  /* 0x0000000000087919 */ /* 0x000ea20000008800 */
[----:B0-----:R-:W-:-:S05]  /*1620*/  FMNMX.FTZ R3, R0, R37, !PT ;  /* 0x0000002500037209 */ /* 0x001fca0007810000 */
[----:B------:R-:W0:Y:S01]  /*1630*/  SHFL.BFLY PT, R0, R3, 0x8, 0x1f ;  /* 0x0d001f0003007f89 */ /* 0x000e2200000e0000 */
[----:B-1----:R-:W-:Y:S02]  /*1640*/  SHF.R.U32.HI R9, RZ, 0x5, R2 ;  /* 0x00000005ff097819 */ /* 0x002fe40000011602 */
[----:B0-----:R-:W-:Y:S02]  /*1650*/  FMNMX.FTZ R4, R3, R0, !PT ;  /* 0x0000000003047209 */ /* 0x001fe40007810000 */
[----:B------:R-:W-:-:S03]  /*1660*/  IADD3 R3, PT, PT, R10, 0x40, RZ ;  /* 0x000000400a037810 */ /* 0x000fc60007ffe0ff */
[----:B------:R-:W0:Y:S01]  /*1670*/  SHFL.BFLY PT, R5, R4, 0x4, 0x1f ;  /* 0x0c801f0004057f89 */ /* 0x000e2200000e0000 */
[----:B--2---:R-:W-:Y:S02]  /*1680*/  LEA R3, R8, R3, 0x18 ;  /* 0x0000000308037211 */ /* 0x004fe400078ec0ff */
[----:B0-----:R-:W-:-:S03]  /*1690*/  FMNMX.FTZ R5, R4, R5, !PT ;  /* 0x0000000504057209 */ /* 0x001fc60007810000 */
[----:B------:R-:W-:Y:S02]  /*16a0*/  IMAD R4, R9, 0x4, R3 ;  /* 0x0000000409047824 */ /* 0x000fe400078e0203 */
[----:B------:R-:W0:Y:S02]  /*16b0*/  SHFL.BFLY PT, R0, R5, 0x2, 0x1f ;  /* 0x0c401f0005007f89 */ /* 0x000e2400000e0000 */
[----:B0-----:R-:W-:Y:S02]  /*16c0*/  FMNMX.FTZ R11, R5, R0, !PT ;  /* 0x00000000050b7209 */ /* 0x001fe40007810000 */
[----:B------:R-:W-:-:S03]  /*16d0*/  LOP3.LUT R0, R2, 0x1f, RZ, 0xc0, !PT ;  /* 0x0000001f02007812 */ /* 0x000fc600078ec0ff */
[----:B------:R-:W0:Y:S01]  /*16e0*/  SHFL.BFLY PT, R12, R11, 0x1, 0x1f ;  /* 0x0c201f000b0c7f89 */ /* 0x000e2200000e0000 */
[C---:B------:R-:W-:Y:S01]  /*16f0*/  ISETP.NE.AND P3, PT, R0.reuse, RZ, PT ;  /* 0x000000ff0000720c */ /* 0x040fe20003f65270 */
[C---:B------:R-:W-:Y:S01]  /*1700*/  IMAD R5, R0.reuse, 0x4, R3 ;  /* 0x0000000400057824 */ /* 0x040fe200078e0203 */
[----:B------:R-:W-:Y:S02]  /*1710*/  ISETP.GT.U32.AND P2, PT, R0, 0x3, PT ;  /* 0x000000030000780c */ /* 0x000fe40003f44070 */
[----:B0-----:R-:W-:Y:S02]  /*1720*/  FMNMX.FTZ R15, R11, R12, !PT ;  /* 0x0000000c0b0f7209 */ /* 0x001fe40007810000 */
[----:B------:R-:W-:-:S07]  /*1730*/  MOV R12, 0xff7fffff ;  /* 0xff7fffff000c7802 */ /* 0x000fce0000000f00 */
[----:B------:R-:W-:Y:S01]  /*1740*/  @!P3 STS [R4], R15 ;  /* 0x0000000f0400b388 */ /* 0x000fe20000000800 */
[----:B------:R-:W-:Y:S06]  /*1750*/  BAR.SYNC.DEFER_BLOCKING 0x0 ;  /* 0x0000000000007b1d */ /* 0x000fec0000010000 */
[----:B------:R-:W0:Y:S04]  /*1760*/  @!P2 LDS R12, [R5] ;  /* 0x00000000050ca984 */ /* 0x000e280000000800 */
[----:B0-----:R-:W0:Y:S02]  /*1770*/  SHFL.BFLY PT, R3, R12, 0x2, 0x1f ;  /* 0x0c401f000c037f89 */ /* 0x001e2400000e0000 */
[----:B0-----:R-:W-:-:S02]  /*1780*/  FMNMX.FTZ R13, R3, R12, !PT ;  /* 0x0000000c030d7209 */ /* 0x001fc40007810000 */
        /* <DEDUP_REMOVED lines=27> */
.L_x_21070:
        /* <DEDUP_REMOVED lines=11> */
.L_x_21069:
[----:B------:R-:W-:Y:S05]  /*19f0*/  BSYNC.RECONVERGENT B1 ;  /* 0x0000000000017941 */ /* 0x000fea0003800200 */
.L_x_21068:
        /* <DEDUP_REMOVED lines=12> */
.L_x_21073:
[----:B------:R-:W0:Y:S01]  /*1ac0*/  LDS R20, [R14+-0x400] ;  /* 0xfffc00000e147984 */ /* 0x000e220000000800 */
[----:B------:R-:W-:-:S03]  /*1ad0*/  VIADD R16, R16, 0x800 ;  /* 0x0000080010107836 */ /* 0x000fc60000000000 */
[----:B------:R-:W1:Y:S02]  /*1ae0*/  LDS R24, [R14+-0x200] ;  /* 0xfffe00000e187984 */ /* 0x000e640000000800 */
[----:B------:R-:W-:Y:S02]  /*1af0*/  ISETP.GE.AND P4, PT, R16, R12, PT ;  /* 0x0000000c1000720c */ /* 0x000fe40003f86270 */
[----:B------:R-:W2:Y:S04]  /*1b00*/  LDS R36, [R14+0x200] ;  /* 0x000200000e247984 */ /* 0x000ea80000000800 */
[----:B------:R-:W3:Y:S04]  /*1b10*/  LDS R26, [R14] ;  /* 0x000000000e1a7984 */ /* 0x000ee80000000800 */
[----:B-----5:R-:W4:Y:S04]  /*1b20*/  LDS R40, [R14+0x400] ;  /* 0x000400000e287984 */ /* 0x020f280000000800 */
        /* <DEDUP_REMOVED lines=50> */
[C---:B------:R-:W-:Y:S01]  /*1e50*/  FADD.FTZ R40, -R11.reuse, R40 ;  /* 0x000000280b287221 */ /* 0x040fe20000010100 */
[----:B------:R-:W-:Y:S01]  /*1e60*/  FMUL.FTZ R36, R36, 1.4426950216293334961 ;  /* 0x3fb8aa3b24247820 */ /* 0x000fe20000410000 */
[----:B------:R-:W-:Y:S02]  /*1e70*/  STS [R14+0x400], R21 ;  /* 0x000400150e007388 */ /* 0x000fe40000000800 */
[----:B------:R-:W-:Y:S01]  /*1e80*/  FMUL.FTZ R39, R40, 1.4426950216293334961 ;  /* 0x3fb8aa3b28277820 */ /* 0x000fe20000410000 */
[----:B------:R-:W0:Y:S01]  /*1e90*/  MUFU.EX2 R27, R27 ;  /* 0x0000001b001b7308 */ /* 0x000e220000000800 */
[----:B--2---:R-:W-:Y:S01]  /*1ea0*/  FADD.FTZ R18, R18, R23 ;  /* 0x0000001712127221 */ /* 0x004fe20000010000 */
[C---:B------:R-:W-:Y:S01]  /*1eb0*/  FADD.FTZ R34, -R11.reuse, R34 ;  /* 0x000000220b227221 */ /* 0x040fe20000010100 */
[C---:B------:R-:W-:Y:S01]  /*1ec0*/  FADD.FTZ R22, -R11.reuse, R22 ;  /* 0x000000160b167221 */ /* 0x040fe20000010100 */
[----:B------:R-:W-:Y:S02]  /*1ed0*/  STS [R14+0x600], R23 ;  /* 0x000600170e007388 */ /* 0x000fe40000000800 */
[----:B------:R-:W-:Y:S01]  /*1ee0*/  FMUL.FTZ R34, R34, 1.4426950216293334961 ;  /* 0x3fb8aa3b22227820 */ /* 0x000fe20000410000 */
[----:B------:R-:W-:Y:S01]  /*1ef0*/  FMUL.FTZ R22, R22, 1.4426950216293334961 ;  /* 0x3fb8aa3b16167820 */ /* 0x000fe20000410000 */
[----:B------:R-:W2:Y:S01]  /*1f00*/  MUFU.EX2 R29, R24 ;  /* 0x00000018001d7308 */ /* 0x000ea20000000800 */
[----:B---3--:R-:W-:Y:S01]  /*1f10*/  FADD.FTZ R18, R18, R25 ;  /* 0x0000001912127221 */ /* 0x008fe20000010000 */
[----:B------:R-:W-:Y:S06]  /*1f20*/  STS [R14+0x800], R25 ;  /* 0x000800190e007388 */ /* 0x000fec0000000800 */
        /* <DEDUP_REMOVED lines=29> */
.L_x_21072:
[----:B------:R-:W-:Y:S05]  /*2100*/  BSYNC.RECONVERGENT B1 ;  /* 0x0000000000017941 */ /* 0x000fea0003800200 */
.L_x_21071:
        /* <DEDUP_REMOVED lines=11> */
[----:B-----5:R-:W4:Y:S04]  /*21c0*/  LDS R40, [R14+0x600] ;  /* 0x000600000e287984 */ /* 0x020f280000000800 */
        /* <DEDUP_REMOVED lines=43> */
.L_x_21075:
[----:B------:R-:W-:Y:S05]  /*2480*/  BSYNC.RECONVERGENT B1 ;  /* 0x0000000000017941 */ /* 0x000fea0003800200 */
.L_x_21074:
        /* <DEDUP_REMOVED lines=26> */
.L_x_21067:
[----:B------:R-:W-:Y:S05]  /*2630*/  BSYNC.RECONVERGENT B0 ;  /* 0x0000000000007941 */ /* 0x000fea0003800200 */
.L_x_21066:
        /* <DEDUP_REMOVED lines=39> */
.L_x_21080:
[----:B------:R-:W0:Y:S01]  /*28b0*/  LDS R5, [R11] ;  /* 0x000000000b057984 */ /* 0x000e220000000800 */
[----:B------:R-:W-:-:S05]  /*28c0*/  VIADD R13, R13, 0x1 ;  /* 0x000000010d0d7836 */ /* 0x000fca0000000000 */
[----:B------:R-:W-:Y:S01]  /*28d0*/  ISETP.NE.AND P0, PT, R13, RZ, PT ;  /* 0x000000ff0d00720c */ /* 0x000fe20003f05270 */
[----:B0-----:R-:W-:-:S05]  /*28e0*/  FMUL.FTZ R14, R5, R4 ;  /* 0x00000004050e7220 */ /* 0x001fca0000410000 */
[----:B------:R0:W-:Y:S02]  /*28f0*/  STS [R11], R14 ;  /* 0x0000000e0b007388 */ /* 0x0001e40000000800 */
[----:B0-----:R-:W-:-:S05]  /*2900*/  IADD3 R11, PT, PT, R11, 0x200, RZ ;  /* 0x000002000b0b7810 */ /* 0x001fca0007ffe0ff */
[----:B------:R-:W-:Y:S05]  /*2910*/  @P0 BRA `(.L_x_21080) ;  /* 0xfffffffc00e40947 */ /* 0x000fea000383ffff */
.L_x_21079:
[----:B------:R-:W-:Y:S05]  /*2920*/  BSYNC.RECONVERGENT B1 ;  /* 0x0000000000017941 */ /* 0x000fea0003800200 */
.L_x_21078:
        /* <DEDUP_REMOVED lines=12> */
.L_x_21083:
        /* <DEDUP_REMOVED lines=33> */
[----:B-----5:R-:W-:-:S03]  /*2c00*/  FMUL.FTZ R40, R4, R49 ;  /* 0x0000003104287220 */ /* 0x020fc60000410000 */
        /* <DEDUP_REMOVED lines=18> */
.L_x_21082:
[----:B------:R-:W-:Y:S05]  /*2d30*/  BSYNC.RECONVERGENT B1 ;  /* 0x0000000000017941 */ /* 0x000fea0003800200 */
.L_x_21081:
        /* <DEDUP_REMOVED lines=31> */
.L_x_21085:
[----:B------:R-:W-:Y:S05]  /*2f30*/  BSYNC.RECONVERGENT B1 ;  /* 0x0000000000017941 */ /* 0x000fea0003800200 */
.L_x_21084:
        /* <DEDUP_REMOVED lines=14> */
.L_x_21077:
[----:B------:R-:W-:Y:S05]  /*3020*/  BSYNC.RECONVERGENT B0 ;  /* 0x0000000000007941 */ /* 0x000fea0003800200 */
.L_x_21076:
[----:B------:R-:W-:Y:S01]  /*3030*/  BAR.SYNC.DEFER_BLOCKING 0x0 ;  /* 0x0000000000007b1d */ /* 0x000fe20000010000 */
[----:B------:R-:W-:Y:S01]  /*3040*/  ISETP.GE.AND P0, PT, R9, R6, PT ;  /* 0x000000060900720c */ /* 0x000fe20003f06270 */
[----:B------:R-:W-:Y:S02]  /*3050*/  HFMA2 R3, -RZ, RZ, 0, 0 ;  /* 0x00000000ff037431 */ /* 0x000fe400000001ff */
[----:B------:R-:W-:Y:S01]  /*3060*/  IMAD.MOV.U32 R27, RZ, RZ, RZ ;  /* 0x000000ffff1b7224 */ /* 0x000fe200078e00ff */
[----:B01----:R-:W-:Y:S01]  /*3070*/  CS2R R4, SRZ ;  /* 0x0000000000047805 */ /* 0x003fe2000001ff00 */
        /* <DEDUP_REMOVED lines=8> */
[C---:B------:R-:W-:Y:S01]  /*3100*/  LEA R24, R9.reuse, 0x3, 0x5 ;  /* 0x0000000309187811 */ /* 0x040fe200078e28ff */
[----:B------:R-:W4:Y:S01]  /*3110*/  LDCU UR9, c[0x0][0x3d0] ;  /* 0x00007a00ff0977ac */ /* 0x000f220008000800 */
[----:B------:R-:W-:Y:S01]  /*3120*/  LOP3.LUT R12, R12, 0x7c, RZ, 0xc0, !PT ;  /* 0x0000007c0c0c7812 */ /* 0x000fe200078ec0ff */
[C---:B------:R-:W-:Y:S01]  /*3130*/  IMAD.IADD R25, R9.reuse, 0x1, -R6 ;  /* 0x0000000109197824 */ /* 0x040fe200078e0a06 */
[----:B------:R-:W-:Y:S01]  /*3140*/  IADD3 R26, PT, PT, R9, 0x1, RZ ;  /* 0x00000001091a7810 */ /* 0x000fe20007ffe0ff */
[----:B------:R-:W0:Y:S01]  /*3150*/  LDCU.64 UR10, c[0x0][0x3a8] ;  /* 0x00007500ff0a77ac */ /* 0x000e220008000a00 */
[----:B------:R-:W-:Y:S01]  /*3160*/  IMAD.MOV.U32 R27, RZ, RZ, RZ ;  /* 0x000000ffff1b7224 */ /* 0x000fe200078e00ff */
[----:B--2---:R-:W2:Y:S01]  /*3170*/  MUFU.RCP R14, R14 ;  /* 0x0000000e000e7308 */ /* 0x004ea20000001000 */
[----:B---3--:R-:W-:Y:S01]  /*3180*/  IMAD R15, R33, UR8, RZ ;  /* 0x00000008210f7c24 */ /* 0x008fe2000f8e02ff */
[----:B------:R-:W3:Y:S03]  /*3190*/  LDCU UR8, c[0x0][0x3ec] ;  /* 0x00007d80ff0877ac */ /* 0x000ee60008000800 */
[----:B------:R-:W-:-:S04]  /*31a0*/  IMAD.WIDE R12, R15, 0x4, R12 ;  /* 0x000000040f0c7825 */ /* 0x000fc800078e020c */
[----:B------:R-:W-:Y:S01]  /*31b0*/  VIADD R15, R10, 0x60 ;  /* 0x000000600a0f7836 */ /* 0x000fe20000000000 */
[----:B0-----:R-:W-:Y:S01]  /*31c0*/  IADD3 R20, P0, PT, R12, UR10, RZ ;  /* 0x0000000a0c147c10 */ /* 0x001fe2000ff1e0ff */
[----:B----4-:R-:W-:Y:S01]  /*31d0*/  IMAD R36, R28, UR9, RZ ;  /* 0x000000091c247c24 */ /* 0x010fe2000f8e02ff */
[----:B--2---:R-:W-:Y:S02]  /*31e0*/  IADD3 R11, PT, PT, R14, 0xffffffe, RZ ;  /* 0x0ffffffe0e0b7810 */ /* 0x004fe40007ffe0ff */
[----:B------:R-:W-:Y:S02]  /*31f0*/  SHF.L.U32 R14, R2, 0x5, RZ ;  /* 0x00000005020e7819 */ /* 0x000fe400000006ff */
[----:B------:R-:W-:Y:S02]  /*3200*/  LEA R21, R8, R15, 0x18 ;  /* 0x0000000f08157211 */ /* 0x000fe400078ec0ff */
[----:B------:R-:W0:Y:S01]  /*3210*/  F2I.FTZ.U32.TRUNC.NTZ R11, R11 ;  /* 0x0000000b000b7305 */ /* 0x000e22000021f000 */
[----:B------:R-:W-:-:S02]  /*3220*/  LOP3.LUT R10, R14, 0x60, RZ, 0xe2, !PT ;  /* 0x000000600e0a7812 */ /* 0x000fc400078ee2ff */
[----:B------:R-:W-:Y:S02]  /*3230*/  IADD3.X R23, PT, PT, R13, UR11, RZ, P0, !PT ;  /* 0x0000000b0d177c10 */ /* 0x000fe400087fe4ff */
[----:B------:R-:W-:Y:S02]  /*3240*/  LEA R10, R9, R10, 0x7 ;  /* 0x0000000a090a7211 */ /* 0x000fe400078e38ff */
[----:B------:R-:W-:Y:S02]  /*3250*/  SHF.L.U32 R9, R2, 0x3, RZ ;  /* 0x0000000302097819 */ /* 0x000fe400000006ff */
[----:B------:R-:W-:Y:S02]  /*3260*/  IADD3 R21, PT, PT, R10, 0x10, R21 ;  /* 0x000000100a157810 */ /* 0x000fe40007ffe015 */
[----:B------:R-:W-:Y:S02]  /*3270*/  MOV R10, RZ ;  /* 0x000000ff000a7202 */ /* 0x000fe40000000f00 */
[----:B---3--:R-:W-:-:S02]  /*3280*/  IADD3 R7, PT, PT, R7, -UR8, RZ ;  /* 0x8000000807077c10 */ /* 0x008fc4000fffe0ff */
[----:B0-----:R-:W-:Y:S02]  /*3290*/  IADD3 R17, PT, PT, RZ, -R11, RZ ;  /* 0x8000000bff117210 */ /* 0x001fe40007ffe0ff */
[----:B------:R-:W-:Y:S02]  /*32a0*/  LOP3.LUT R29, R9, 0xf8, RZ, 0xc0, !PT ;  /* 0x000000f8091d7812 */ /* 0x000fe400078ec0ff */
[----:B------:R-:W-:Y:S01]  /*32b0*/  LOP3.LUT R28, R24, 0x18, R9, 0xf8, !PT ;  /* 0x00000018181c7812 */ /* 0x000fe200078ef809 */
[----:B------:R-:W-:Y:S01]  /*32c0*/  IMAD R15, R17, R30, RZ ;  /* 0x0000001e110f7224 */ /* 0x000fe200078e02ff */
[----:B------:R-:W-:-:S03]  /*32d0*/  SHF.R.S32.HI R37, RZ, 0x1f, R36 ;  /* 0x0000001fff257819 */ /* 0x000fc60000011424 */
[----:B------:R-:W-:-:S07]  /*32e0*/  IMAD.HI.U32 R22, R11, R15, R10 ;  /* 0x0000000f0b167227 */ /* 0x000fce00078e000a */
.L_x_21098:
        /* <DEDUP_REMOVED lines=28> */
[----:B------:R-:W-:Y:S01]  /*34b0*/  ISETP.NE.AND P2, PT, R16, RZ, PT ;  /* 0x000000ff1000720c */ /* 0x000fe20003f45270 */
[----:B------:R-:W-:Y:S02]  /*34c0*/  IMAD.IADD R11, R12, 0x1, R38 ;  /* 0x000000010c0b7824 */ /* 0x000fe400078e0226 */
[----:B------:R-:W-:-:S03]  /*34d0*/  IMAD R13, R13, R10, RZ ;  /* 0x0000000a0d0d7224 */ /* 0x000fc600078e02ff */
[----:B------:R-:W-:Y:S02]  /*34e0*/  IABS R14, R11 ;  /* 0x0000000b000e7213 */ /* 0x000fe40000000000 */
[----:B------:R-:W-:Y:S01]  /*34f0*/  ISETP.GE.AND P1, PT, R11, RZ, PT ;  /* 0x000000ff0b00720c */ /* 0x000fe20003f26270 */
        /* <DEDUP_REMOVED lines=17> */
[----:B------:R-:W2:Y:S04]  /*3610*/  LDS.128 R8, [R21] ;  /* 0x0000000015087984 */ /* 0x000ea80000000c00 */
[----:B------:R-:W3:Y:S01]  /*3620*/  LDG.E.CONSTANT R17, desc[UR6][R18.64] ;  /* 0x0000000612117981 */ /* 0x000ee2000c1e9900 */
[----:B-----5:R-:W-:Y:S02]  /*3630*/  IADD3 R40, PT, PT, R28, -0x3, RZ ;  /* 0xfffffffd1c287810 */ /* 0x020fe40007ffe0ff */
[----:B0-----:R-:W-:Y:S02]  /*3640*/  F2FP.F16.F32.PACK_AB R14, R15, R14 ;  /* 0x0000000e0f0e723e */ /* 0x001fe400000000ff */
[----:B------:R-:W-:Y:S01]  /*3650*/  F2FP.F16.F32.PACK_AB R35, R13, R12 ;  /* 0x0000000c0d23723e */ /* 0x000fe200000000ff */
[----:B------:R-:W-:Y:S01]  /*3660*/  BSSY.RECONVERGENT B2, `(.L_x_21090) ;  /* 0x0000029000027945 */ /* 0x000fe20003800200 */
[----:B--2---:R-:W-:Y:S01]  /*3670*/  F2FP.F16.F32.PACK_AB R39, R9, R8 ;  /* 0x000000080927723e */ /* 0x004fe200000000ff */
[----:B---3--:R-:W-:-:S03]  /*3680*/  IMAD.WIDE R16, R17, UR12, R36 ;  /* 0x0000000c11107c25 */ /* 0x008fc6000f8e0224 */
[----:B------:R-:W-:-:S04]  /*3690*/  IADD3 R34, P0, PT, R29, R16, RZ ;  /* 0x000000101d227210 */ /* 0x000fc80007f1e0ff */
[----:B-1----:R-:W-:Y:S01]  /*36a0*/  LEA R16, P1, R34, UR4, 0x1 ;  /* 0x0000000422107c11 */ /* 0x002fe2000f8208ff */
[----:B------:R-:W-:Y:S01]  /*36b0*/  IMAD.X R17, RZ, RZ, R17, P0 ;  /* 0x000000ffff117224 */ /* 0x000fe200000e0611 */
[----:B------:R-:W-:-:S04]  /*36c0*/  ISETP.NE.AND P0, PT, R25, -0x1, PT ;  /* 0xffffffff1900780c */ /* 0x000fc80003f05270 */
[----:B------:R-:W-:Y:S02]  /*36d0*/  LEA.HI.X R17, R34, UR5, R17, 0x1, P1 ;  /* 0x0000000522117c11 */ /* 0x000fe400088f0c11 */
[----:B------:R-:W-:-:S03]  /*36e0*/  MOV R34, R14 ;  /* 0x0000000e00227202 */ /* 0x000fc60000000f00 */
[----:B------:R0:W5:Y:S04]  /*36f0*/  LDG.E.128.CONSTANT R12, desc[UR6][R16.64] ;  /* 0x00000006100c7981 */ /* 0x000168000c1e9d00 */
[----:B------:R-:W-:Y:S05]  /*3700*/  @P0 BRA `(.L_x_21091) ;  /* 0x0000000000780947 */ /* 0x000fea0003800000 */
[C---:B------:R-:W-:Y:S01]  /*3710*/  VIADD R8, R28.reuse, 0xffffffff ;  /* 0xffffffff1c087836 */ /* 0x040fe20000000000 */
[C---:B------:R-:W-:Y:S02]  /*3720*/  IADD3 R42, PT, PT, R28.reuse, 0x2, RZ ;  /* 0x000000021c2a7810 */ /* 0x040fe40007ffe0ff */
[----:B------:R-:W-:Y:S02]  /*3730*/  IADD3 R18, PT, PT, R28, 0x1, RZ ;  /* 0x000000011c127810 */ /* 0x000fe40007ffe0ff */
[-C--:B------:R-:W-:Y:S01]  /*3740*/  ISETP.GE.AND P2, PT, R42, R41.reuse, PT ;  /* 0x000000292a00720c */ /* 0x080fe20003f46270 */
[----:B------:R-:W-:Y:S01]  /*3750*/  VIADD R42, R28, 0x3 ;  /* 0x000000031c2a7836 */ /* 0x000fe20000000000 */
[-C--:B------:R-:W-:Y:S02]  /*3760*/  ISETP.GE.AND P6, PT, R8, R41.reuse, PT ;  /* 0x000000290800720c */ /* 0x080fe40003fc6270 */
[----:B------:R-:W-:Y:S02]  /*3770*/  ISETP.GE.AND P1, PT, R18, R41, PT ;  /* 0x000000291200720c */ /* 0x000fe40003f26270 */
        /* <DEDUP_REMOVED lines=23> */
.L_x_21091:
[----:B------:R-:W-:Y:S05]  /*38f0*/  BSYNC.RECONVERGENT B2 ;  /* 0x0000000000027941 */ /* 0x000fea0003800200 */
.L_x_21090:
[----:B-----5:R-:W-:Y:S01]  /*3900*/  HMUL2 R8, R34, R13 ;  /* 0x0000000d22087232 */ /* 0x020fe20000000000 */
[----:B------:R-:W-:-:S03]  /*3910*/  F2FP.F16.F32.PACK_AB R13, R11, R10 ;  /* 0x0000000a0b0d723e */ /* 0x000fc600000000ff */
[----:B------:R-:W-:Y:S02]  /*3920*/  HFMA2 R12, R35, R12, R8 ;  /* 0x0000000c230c7231 */ /* 0x000fe40000000008 */
[----:B------:R1:W5:Y:S01]  /*3930*/  LDG.E.128.CONSTANT R8, desc[UR6][R16.64+0x200] ;  /* 0x0002000610087981 */ /* 0x000362000c1e9d00 */
[----:B------:R-:W-:Y:S04]  /*3940*/  BSSY.RECONVERGENT B2, `(.L_x_21092) ;  /* 0x0000020000027945 */ /* 0x000fe80003800200 */
[----:B------:R-:W-:Y:S05]  /*3950*/  @P0 BRA `(.L_x_21093) ;  /* 0x0000000000780947 */ /* 0x000fea0003800000 */
[C---:B------:R-:W-:Y:S01]  /*3960*/  VIADD R18, R28.reuse, 0xffffffff ;  /* 0xffffffff1c127836 */ /* 0x040fe20000000000 */
[CC--:B------:R-:W-:Y:S02]  /*3970*/  ISETP.GE.AND P2, PT, R28.reuse, R41.reuse, PT ;  /* 0x000000291c00720c */ /* 0x0c0fe40003f46270 */
[----:B------:R-:W-:Y:S02]  /*3980*/  IADD3 R42, PT, PT, R28, 0x2, RZ ;  /* 0x000000021c2a7810 */ /* 0x000fe40007ffe0ff */
[----:B------:R-:W-:Y:S02]  /*3990*/  ISETP.GE.AND P1, PT, R18, R41, PT ;  /* 0x000000291200720c */ /* 0x000fe40003f26270 */
[C---:B-----5:R-:W-:Y:S02]  /*39a0*/  PRMT R18, R9.reuse, 0x7632, R18 ;  /* 0x0000763209127816 */ /* 0x060fe40000000012 */
[----:B------:R-:W-:Y:S02]  /*39b0*/  SEL R9, R9, RZ, !P1 ;  /* 0x000000ff09097207 */ /* 0x000fe40004800000 */
[----:B------:R-:W-:-:S02]  /*39c0*/  SEL R18, R18, RZ, !P2 ;  /* 0x000000ff12127207 */ /* 0x000fc40005000000 */
[-C--:B------:R-:W-:Y:S01]  /*39d0*/  ISETP.GE.AND P4, PT, R42, R41.reuse, PT ;  /* 0x000000292a00720c */ /* 0x080fe20003f86270 */
[C---:B------:R-:W-:Y:S01]  /*39e0*/  VIADD R42, R28.reuse, 0x3 ;  /* 0x000000031c2a7836 */ /* 0x040fe20000000000 */
[----:B------:R-:W-:Y:S02]  /*39f0*/  PRMT R9, R9, 0x5410, R18 ;  /* 0x0000541009097816 */ /* 0x000fe40000000012 */
[----:B------:R-:W-:Y:S02]  /*3a00*/  IADD3 R18, PT, PT, R28, 0x1, RZ ;  /* 0x000000011c127810 */ /* 0x000fe40007ffe0ff */
[-C--:B------:R-:W-:Y:S02]  /*3a10*/  ISETP.GE.AND P5, PT, R42, R41.reuse, PT ;  /* 0x000000292a00720c */ /* 0x080fe40003fa6270 */
        /* <DEDUP_REMOVED lines=18> */
.L_x_21093:
[----:B------:R-:W-:Y:S05]  /*3b40*/  BSYNC.RECONVERGENT B2 ;  /* 0x0000000000027941 */ /* 0x000fea0003800200 */
.L_x_21092:
[----:B------:R-:W-:Y:S02]  /*3b50*/  HFMA2 R12, R39, R14, R12 ;  /* 0x0000000e270c7231 */ /* 0x000fe4000000000c */
[----:B------:R-:W-:Y:S02]  /*3b60*/  IMAD.MOV.U32 R42, RZ, RZ, R13 ;  /* 0x000000ffff2a7224 */ /* 0x000fe400078e000d */
[----:B-----5:R-:W-:-:S04]  /*3b70*/  HMUL2 R14, R34, R9 ;  /* 0x00000009220e7232 */ /* 0x020fc80000000000 */
[----:B------:R-:W-:Y:S02]  /*3b80*/  HFMA2 R8, R35, R8, R14 ;  /* 0x0000000823087231 */ /* 0x000fe4000000000e */
        /* <DEDUP_REMOVED lines=34> */
.L_x_21095:
[----:B------:R-:W-:Y:S05]  /*3db0*/  BSYNC.RECONVERGENT B2 ;  /* 0x0000000000027941 */ /* 0x000fea0003800200 */
.L_x_21094:
[----:B012---:R-:W5:Y:S02]  /*3dc0*/  LDG.E.128.CONSTANT R16, desc[UR6][R16.64+0x600] ;  /* 0x0006000610107981 */ /* 0x007f64000c1e9d00 */
[----:B-----5:R-:W-:Y:S01]  /*3dd0*/  HMUL2 R13, R34, R13 ;  /* 0x0000000d220d7232 */ /* 0x020fe20000000000 */
[----:B------:R-:W-:Y:S03]  /*3de0*/  BSSY.RECONVERGENT B2, `(.L_x_21096) ;  /* 0x0000021000027945 */ /* 0x000fe60003800200 */
[----:B------:R-:W-:Y:S01]  /*3df0*/  HFMA2 R12, R35, R12, R13 ;  /* 0x0000000c230c7231 */ /* 0x000fe2000000000d */
[----:B------:R-:W-:Y:S06]  /*3e00*/  @P0 BRA `(.L_x_21097) ;  /* 0x0000000000780947 */ /* 0x000fec0003800000 */
[-C--:B------:R-:W-:Y:S02]  /*3e10*/  ISETP.GE.AND P0, PT, R40, R41.reuse, PT ;  /* 0x000000292800720c */ /* 0x080fe40003f06270 */
[C---:B------:R-:W-:Y:S02]  /*3e20*/  IADD3 R40, PT, PT, R28.reuse, -0x2, RZ ;  /* 0xfffffffe1c287810 */ /* 0x040fe40007ffe0ff */
        /* <DEDUP_REMOVED lines=15> */
[----:B------:R-:W-:Y:S02]  /*3f20*/  ISETP.GE.AND P1, PT, R40, R41, PT ;  /* 0x000000292800720c */ /* 0x000fe40003f26270 */
[----:B------:R-:W-:Y:S02]  /*3f30*/  IADD3 R40, PT, PT, R28, 0x3, RZ ;  /* 0x000000031c287810 */ /* 0x000fe40007ffe0ff */
[----:B------:R-:W-:-:S02]  /*3f40*/  PRMT R13, R18, 0x7632, R13 ;  /* 0x00007632120d7816 */ /* 0x000fc4000000000d */
[-C--:B------:R-:W-:Y:S01]  /*3f50*/  ISETP.GE.AND P2, PT, R40, R41.reuse, PT ;  /* 0x000000292800720c */ /* 0x080fe20003f46270 */
[----:B------:R-:W-:Y:S01]  /*3f60*/  VIADD R40, R28, 0x4 ;  /* 0x000000041c287836 */ /* 0x000fe20000000000 */
        /* <DEDUP_REMOVED lines=8> */
.L_x_21097:
[----:B------:R-:W-:Y:S05]  /*3ff0*/  BSYNC.RECONVERGENT B2 ;  /* 0x0000000000027941 */ /* 0x000fea0003800200 */
.L_x_21096:
[----:B------:R-:W-:Y:S02]  /*4000*/  HMUL2 R17, R34, R17 ;  /* 0x0000001122117232 */ /* 0x000fe40000000000 */
[C---:B------:R-:W-:Y:S02]  /*4010*/  HFMA2 R8, R39.reuse, R10, R8 ;  /* 0x0000000a27087231 */ /* 0x040fe40000000008 */
[----:B------:R-:W-:Y:S02]  /*4020*/  HFMA2 R12, R39, R14, R12 ;  /* 0x0000000e270c7231 */ /* 0x000fe4000000000c */
[----:B------:R-:W-:Y:S02]  /*4030*/  HFMA2 R17, R35, R16, R17 ;  /* 0x0000001023117231 */ /* 0x000fe40000000011 */
[----:B------:R-:W-:Y:S02]  /*4040*/  HFMA2 R12, R42, R15, R12 ;  /* 0x0000000f2a0c7231 */ /* 0x000fe4000000000c */
[----:B------:R-:W-:-:S02]  /*4050*/  HFMA2 R17, R39, R18, R17 ;  /* 0x0000001227117231 */ /* 0x000fc40000000011 */
[C---:B------:R-:W-:Y:S02]  /*4060*/  HFMA2 R11, R42.reuse, R11, R8 ;  /* 0x0000000b2a0b7231 */ /* 0x040fe40000000008 */
[--C-:B------:R-:W-:Y:S02]  /*4070*/  HADD2.F32 R8, -RZ, R9.reuse.H0_H0 ;  /* 0x20000009ff087230 */ /* 0x100fe40000004100 */
[----:B------:R-:W-:Y:S02]  /*4080*/  HADD2.F32 R9, -RZ, R9.H1_H1 ;  /* 0x30000009ff097230 */ /* 0x000fe40000004100 */
[----:B------:R-:W-:Y:S02]  /*4090*/  HADD2.F32 R10, -RZ, R11.H0_H0 ;  /* 0x2000000bff0a7230 */ /* 0x000fe40000004100 */
[----:B------:R-:W-:Y:S02]  /*40a0*/  HADD2.F32 R13, -RZ, R12.H0_H0 ;  /* 0x2000000cff0d7230 */ /* 0x000fe40000004100 */
[----:B------:R-:W-:Y:S01]  /*40b0*/  FADD.FTZ R8, R8, R9 ;  /* 0x0000000908087221 */ /* 0x000fe20000010000 */
[----:B------:R-:W-:-:S02]  /*40c0*/  HFMA2 R17, R42, R19, R17 ;  /* 0x000000132a117231 */ /* 0x000fc40000000011 */
[----:B------:R-:W-:Y:S02]  /*40d0*/  HADD2.F32 R11, -RZ, R11.H1_H1 ;  /* 0x3000000bff0b7230 */ /* 0x000fe40000004100 */
[----:B------:R-:W-:Y:S02]  /*40e0*/  HADD2.F32 R12, -RZ, R12.H1_H1 ;  /* 0x3000000cff0c7230 */ /* 0x000fe40000004100 */
[----:B------:R-:W-:Y:S01]  /*40f0*/  FADD.FTZ R27, R27, R8 ;  /* 0x000000081b1b7221 */ /* 0x000fe20000010000 */
[--C-:B------:R-:W-:Y:S02]  /*4100*/  HADD2.F32 R14, -RZ, R17.reuse.H0_H0 ;  /* 0x20000011ff0e7230 */ /* 0x100fe40000004100 */
[----:B------:R-:W-:Y:S01]  /*4110*/  FADD.FTZ R10, R10, R11 ;  /* 0x0000000b0a0a7221 */ /* 0x000fe20000010000 */
[----:B------:R-:W-:Y:S02]  /*4120*/  HADD2.F32 R17, -RZ, R17.H1_H1 ;  /* 0x30000011ff117230 */ /* 0x000fe40000004100 */
[----:B------:R-:W-:Y:S01]  /*4130*/  FADD.FTZ R13, R13, R12 ;  /* 0x0000000c0d0d7221 */ /* 0x000fe20000010000 */
[----:B------:R-:W-:-:S02]  /*4140*/  FADD.FTZ R3, R3, R10 ;  /* 0x0000000a03037221 */ /* 0x000fc40000010000 */
[----:B------:R-:W-:Y:S01]  /*4150*/  FADD.FTZ R14, R14, R17 ;  /* 0x000000110e0e7221 */ /* 0x000fe20000010000 */
[----:B------:R-:W-:-:S03]  /*4160*/  FADD.FTZ R4, R4, R13 ;  /* 0x0000000d04047221 */ /* 0x000fc60000010000 */
[----:B------:R-:W-:-:S07]  /*4170*/  FADD.FTZ R5, R5, R14 ;  /* 0x0000000e05057221 */ /* 0x000fce0000010000 */
.L_x_21089:
[----:B-1----:R-:W-:Y:S05]  /*4180*/  BSYNC.RECONVERGENT B0 ;  /* 0x0000000000007941 */ /* 0x002fea0003800200 */
.L_x_21088:
        /* <DEDUP_REMOVED lines=10> */
.L_x_21087:
[----:B01----:R-:W-:Y:S05]  /*4230*/  BSYNC.RECONVERGENT B1 ;  /* 0x0000000000017941 */ /* 0x003fea0003800200 */
.L_x_21086:
[----:B------:R-:W0:Y:S01]  /*4240*/  SHFL.BFLY PT, R6, R27, 0x2, 0x1f ;  /* 0x0c401f001b067f89 */ /* 0x000e2200000e0000 */
[----:B------:R-:W-:Y:S01]  /*4250*/  BAR.SYNC.DEFER_BLOCKING 0x0 ;  /* 0x0000000000007b1d */ /* 0x000fe20000010000 */
[----:B------:R-:W-:-:S05]  /*4260*/  LOP3.LUT P0, RZ, R2, 0x3, RZ, 0xc0, !PT ;  /* 0x0000000302ff7812 */ /* 0x000fca000780c0ff */
[----:B------:R-:W-:Y:S01]  /*4270*/  BSSY.RECONVERGENT B0, `(.L_x_21099) ;  /* 0x000001e000007945 */ /* 0x000fe20003800200 */
[----:B------:R-:W1:Y:S04]  /*4280*/  SHFL.BFLY PT, R8, R3, 0x2, 0x1f ;  /* 0x0c401f0003087f89 */ /* 0x000e6800000e0000 */
[----:B------:R-:W2:Y:S04]  /*4290*/  SHFL.BFLY PT, R7, R4, 0x2, 0x1f ;  /* 0x0c401f0004077f89 */ /* 0x000ea800000e0000 */
[----:B------:R-:W3:Y:S01]  /*42a0*/  SHFL.BFLY PT, R12, R5, 0x2, 0x1f ;  /* 0x0c401f00050c7f89 */ /* 0x000ee200000e0000 */
[----:B0-----:R-:W-:Y:S01]  /*42b0*/  FADD.FTZ R6, R6, R27 ;  /* 0x0000001b06067221 */ /* 0x001fe20000010000 */
[----:B-1----:R-:W-:Y:S01]  /*42c0*/  FADD.FTZ R8, R8, R3 ;  /* 0x0000000308087221 */ /* 0x002fe20000010000 */
[----:B------:R-:W-:Y:S01]  /*42d0*/  LOP3.LUT R3, R2, 0x3c0, RZ, 0xc0, !PT ;  /* 0x000003c002037812 */ /* 0x000fe200078ec0ff */
[----:B--2---:R-:W-:-:S03]  /*42e0*/  FADD.FTZ R10, R7, R4 ;  /* 0x00000004070a7221 */ /* 0x004fc60000010000 */
[----:B------:R-:W0:Y:S01]  /*42f0*/  SHFL.BFLY PT, R9, R8, 0x1, 0x1f ;  /* 0x0c201f0008097f89 */ /* 0x000e2200000e0000 */
[----:B------:R-:W-:Y:S01]  /*4300*/  ISETP.NE.OR P1, PT, R3, 0x40, P0 ;  /* 0x000000400300780c */ /* 0x000fe20000725670 */
[----:B---3--:R-:W-:Y:S02]  /*4310*/  FADD.FTZ R12, R12, R5 ;  /* 0x000000050c0c7221 */ /* 0x008fe40000010000 */
[----:B------:R-:W1:Y:S01]  /*4320*/  SHFL.BFLY PT, R7, R6, 0x1, 0x1f ;  /* 0x0c201f0006077f89 */ /* 0x000e6200000e0000 */
[----:B------:R-:W-:-:S03]  /*4330*/  SHF.R.U32.HI R3, RZ, 0x2, R0 ;  /* 0x00000002ff037819 */ /* 0x000fc60000011600 */
[----:B------:R-:W2:Y:S01]  /*4340*/  SHFL.BFLY PT, R11, R10, 0x1, 0x1f ;  /* 0x0c201f000a0b7f89 */ /* 0x000ea200000e0000 */
[----:B------:R-:W-:-:S03]  /*4350*/  LOP3.LUT R5, R3, 0x3e0, R2, 0xf8, !PT ;  /* 0x000003e003057812 */ /* 0x000fc600078ef802 */
[----:B------:R-:W3:Y:S01]  /*4360*/  SHFL.BFLY PT, R13, R12, 0x1, 0x1f ;  /* 0x0c201f000c0d7f89 */ /* 0x000ee200000e0000 */
[----:B0-----:R-:W-:Y:S01]  /*4370*/  FADD.FTZ R4, R8, R9 ;  /* 0x0000000908047221 */ /* 0x001fe20000010000 */
[----:B-1----:R-:W-:Y:S01]  /*4380*/  FADD.FTZ R7, R6, R7 ;  /* 0x0000000706077221 */ /* 0x002fe20000010000 */
        /* <DEDUP_REMOVED lines=12> */
.L_x_21100:
[----:B------:R-:W-:Y:S05]  /*4450*/  BSYNC.RECONVERGENT B0 ;  /* 0x0000000000007941 */ /* 0x000fea0003800200 */
.L_x_21099:
        /* <DEDUP_REMOVED lines=32> */
[----:B------:R-:W0:Y:S01]  /*4660*/  LDCU UR4, c[0x0][0x378] ;  /* 0x00006f00ff0477ac */ /* 0x000e220008000800 */
[----:B------:R-:W-:-:S04]  /*4670*/  IMAD R31, R33, R31, R32 ;  /* 0x0000001f211f7224 */ /* 0x000fc800078e0220 */
[----:B0-----:R-:W-:Y:S01]  /*4680*/  IMAD R31, R31, UR4, RZ ;  /* 0x000000041f1f7c24 */ /* 0x001fe2000f8e02ff */
[----:B------:R-:W-:Y:S06]  /*4690*/  @P0 EXIT ;  /* 0x000000000000094d */ /* 0x000fec0003800000 */
[----:B------:R-:W0:Y:S01]  /*46a0*/  S2UR UR4, SR_CTAID.Z ;  /* 0x00000000000479c3 */ /* 0x000e220000002700 */
[----:B------:R-:W0:Y:S01]  /*46b0*/  LDCU.64 UR8, c[0x0][0x380] ;  /* 0x00007000ff0877ac */ /* 0x000e220008000a00 */
        /* <DEDUP_REMOVED lines=20> */
.L_x_21101:
        /* <DEDUP_REMOVED lines=16> */
.L_x_25967:


//--------------------- .text._ZN4vllm25paged_attention_v1_kernelIttLi256ELi16ELi128ELNS_18Fp8KVCacheDataTypeE0ELb0EEEvPT_PKS2_PKT0_S8_ifPKiSA_iPKfiiiSC_SC_iiiii --------------------------
	.section	.text._ZN4vllm25paged_attention_v1_kernelIttLi256ELi16ELi128ELNS_18Fp8KVCacheDataTypeE0ELb0EEEvPT_PKS2_PKT0_S8_ifPKiSA_iPKfiiiSC_SC_iiiii,"ax",@progbits
	.align	128
        .global         _ZN4vllm25paged_attention_v1_kernelIttLi256ELi16ELi128ELNS_18Fp8KVCacheDataTypeE0ELb0EEEvPT_PKS2_PKT0_S8_ifPKiSA_iPKfiiiSC_SC_iiiii
        .type           _ZN4vllm25paged_attention_v1_kernelIttLi256ELi16ELi128ELNS_18Fp8KVCacheDataTypeE0ELb0EEEvPT_PKS2_PKT0_S8_ifPKiSA_iPKfiiiSC_SC_iiiii,@function
        .size           _ZN4vllm25paged_attention_v1_kernelIttLi256ELi16ELi128ELNS_18Fp8KVCacheDataTypeE0ELb0EEEvPT_PKS2_PKT0_S8_ifPKiSA_iPKfiiiSC_SC_iiiii,(.L_x_25968 - _ZN4vllm25paged_attention_v1_kernelIttLi256ELi16ELi128ELNS_18Fp8KVCacheDataTypeE0ELb0EEEvPT_PKS2_PKT0_S8_ifPKiSA_iPKfiiiSC_SC_iiiii)
        .other          _ZN4vllm25paged_attention_v1_kernelIttLi256ELi16ELi128ELNS_18Fp8KVCacheDataTypeE0ELb0EEEvPT_PKS2_PKT0_S8_ifPKiSA_iPKfiiiSC_SC_iiiii,@"STO_CUDA_ENTRY STV_DEFAULT"
_ZN4vllm25paged_attention_v1_kernelIttLi256ELi16ELi128ELNS_18Fp8KVCacheDataTypeE0ELb0EEEvPT_PKS2_PKT0_S8_ifPKiSA_iPKfiiiSC_SC_iiiii:
.text._ZN4vllm25paged_attention_v1_kernelIttLi256ELi16ELi128ELNS_18Fp8KVCacheDataTypeE0ELb0EEEvPT_PKS2_PKT0_S8_ifPKiSA_iPKfiiiSC_SC_iiiii:
[----:B------:R-:W-:Y:S01]  /*0000*/  LDC R1, c[0x0][0x37c] ;  /* 0x0000df00ff017b82 */ /* 0x000fe20000000800 */
[----:B------:R-:W0:Y:S07]  /*0010*/  S2R R0, SR_TID.X ;  /* 0x0000000000007919 */ /* 0x000e2e0000002100 */
[----:B------:R-:W1:Y:S01]  /*0020*/  LDC.64 R40, c[0x0][0x3b0] ;  /* 0x0000ec00ff287b82 */ /* 0x000e620000000a00 */
[----:B------:R-:W2:Y:S01]  /*0030*/  LDCU UR4, c[0x0][0x3c8] ;  /* 0x00007900ff0477ac */ /* 0x000ea20008000800 */
[----:B------:R-:W1:Y:S01]  /*0040*/  S2R R2, SR_CTAID.Y ;  /* 0x0000000000027919 */ /* 0x000e620000002600 */
[----:B------:R-:W3:Y:S01]  /*0050*/  LDCU.64 UR6, c[0x0][0x358] ;  /* 0x00006b00ff0677ac */ /* 0x000ee20008000a00 */
[----:B------:R-:W4:Y:S04]  /*0060*/  S2R R3, SR_CTAID.X ;  /* 0x0000000000037919 */ /* 0x000f280000002500 */
[----:B------:R-:W3:Y:S08]  /*0070*/  LDC R12, c[0x0][0x3a0] ;  /* 0x0000e800ff0c7b82 */ /* 0x000ef00000000800 */
[----:B------:R-:W4:Y:S01]  /*0080*/  LDC.64 R10, c[0x0][0x3c0] ;  /* 0x0000f000ff0a7b82 */ /* 0x000f220000000a00 */
[----:B------:R-:W-:Y:S01]  /*0090*/  HFMA2 R38, -RZ, RZ, 0, 0 ;  /* 0x00000000ff267431 */ /* 0x000fe200000001ff */
[----:B------:R-:W1:Y:S01]  /*00a0*/  LDCU UR8, c[0x0][0x3d0] ;  /* 0x00007a00ff0877ac */ /* 0x000e620008000800 */
[----:B------:R-:W1:Y:S05]  /*00b0*/  LDCU UR9, c[0x0][0x3cc] ;  /* 0x00007980ff0977ac */ /* 0x000e6a0008000800 */
[----:B------:R-:W4:Y:S01]  /*00c0*/  S2UR UR5, SR_CgaCtaId ;  /* 0x00000000000579c3 */ /* 0x000f220000008800 */
[----:B------:R-:W1:Y:S01]  /*00d0*/  LDCU UR12, c[0x0][0x3a4] ;  /* 0x00007480ff0c77ac */ /* 0x000e620008000800 */
[----:B------:R-:W1:Y:S01]  /*00e0*/  LDCU.64 UR10, c[0x0][0x390] ;  /* 0x00007200ff0a77ac */ /* 0x000e620008000a00 */
[----:B0-----:R-:W-:Y:S01]  /*00f0*/  ISETP.GT.U32.AND P1, PT, R0, 0x3f, PT ;  /* 0x0000003f0000780c */ /* 0x001fe20003f24070 */
[----:B-1----:R-:W-:-:S04]  /*0100*/  IMAD.WIDE.U32 R40, R2, 0x4, R40 ;  /* 0x0000000402287825 */ /* 0x002fc800078e0028 */
[----:B--2---:R-:W-:Y:S01]  /*0110*/  IMAD R4, R2, UR4, RZ ;  /* 0x0000000402047c24 */ /* 0x004fe2000f8e02ff */
[----:B---3--:R-:W-:Y:S01]  /*0120*/  IABS R13, R12 ;  /* 0x0000000c000d7213 */ /* 0x008fe20000000000 */
[----:B------:R-:W2:Y:S01]  /*0130*/  LDG.E.CONSTANT R40, desc[UR6][R40.64] ;  /* 0x0000000628287981 */ /* 0x000ea2000c1e9900 */
[----:B----4-:R-:W-:-:S05]  /*0140*/  ISETP.NE.U32.AND P0, PT, R10, RZ, PT ;  /* 0x000000ff0a00720c */ /* 0x010fca0003f05070 */
[----:B------:R-:W0:Y:S01]  /*0150*/  @!P1 LDC.64 R8, c[0x0][0x388] ;  /* 0x0000e200ff089b82 */ /* 0x000e220000000a00 */
[----:B------:R-:W-:Y:S02]  /*0160*/  @!P1 SHF.L.U32 R6, R3, 0x8, RZ ;  /* 0x0000000803069819 */ /* 0x000fe400000006ff */
[----:B------:R-:W-:Y:S01]  /*0170*/  @!P1 SHF.L.U32 R5, R0, 0x2, RZ ;  /* 0x0000000200059819 */ /* 0x000fe200000006ff */
[----:B------:R-:W1:Y:S01]  /*0180*/  I2F.RP R10, R13 ;  /* 0x0000000d000a7306 */ /* 0x000e620000209400 */
[----:B------:R-:W-:Y:S02]  /*0190*/  ISETP.NE.AND.EX P0, PT, R11, RZ, PT, P0 ;  /* 0x000000ff0b00720c */ /* 0x000fe40003f05300 */
[----:B------:R-:W-:Y:S02]  /*01a0*/  @!P1 IADD3 R5, P2, P3, R5, R4, R6 ;  /* 0x0000000405059210 */ /* 0x000fe40007b5e006 */
[----:B------:R-:W-:-:S04]  /*01b0*/  SHF.R.S32.HI R4, RZ, 0x1f, R4 ;  /* 0x0000001fff047819 */ /* 0x000fc80000011404 */
[----:B------:R-:W-:Y:S02]  /*01c0*/  @!P1 IADD3.X R6, PT, PT, RZ, R4, RZ, P2, P3 ;  /* 0x00000004ff069210 */ /* 0x000fe400017e64ff */
[----:B0-----:R-:W-:-:S04]  /*01d0*/  @!P1 LEA R4, P2, R5, R8, 0x1 ;  /* 0x0000000805049211 */ /* 0x001fc800078408ff */
[----:B------:R-:W-:Y:S01]  /*01e0*/  @!P1 LEA.HI.X R5, R5, R9, R6, 0x1, P2 ;  /* 0x0000000905059211 */ /* 0x000fe200010f0c06 */
[----:B-1----:R-:W0:Y:S01]  /*01f0*/  MUFU.RCP R10, R10 ;  /* 0x0000000a000a7308 */ /* 0x002e220000001000 */
[----:B------:R-:W1:Y:S04]  /*0200*/  @P0 LDC.64 R6, c[0x0][0x3c0] ;  /* 0x0000f000ff060b82 */ /* 0x000e680000000a00 */
[----:B------:R-:W3:Y:S04]  /*0210*/  @!P1 LDG.E.64.CONSTANT R4, desc[UR6][R4.64] ;  /* 0x0000000604049981 */ /* 0x000ee8000c1e9b00 */
[----:B------:R-:W4:Y:S01]  /*0220*/  LDC R11, c[0x0][0x370] ;  /* 0x0000dc00ff0b7b82 */ /* 0x000f220000000800 */
[----:B0-----:R-:W-:-:S04]  /*0230*/  IADD3 R8, PT, PT, R10, 0xffffffe, RZ ;  /* 0x0ffffffe0a087810 */ /* 0x001fc80007ffe0ff */
[----:B------:R0:W0:Y:S01]  /*0240*/  F2I.FTZ.U32.TRUNC.NTZ R9, R8 ;  /* 0x0000000800097305 */ /* 0x000022000021f000 */
[----:B-1----:R-:W-:Y:S01]  /*0250*/  @P0 IMAD.WIDE.U32 R6, R3, 0x4, R6 ;  /* 0x0000000403060825 */ /* 0x002fe200078e0006 */
[----:B0-----:R-:W-:-:S04]  /*0260*/  MOV R8, RZ ;  /* 0x000000ff00087202 */ /* 0x001fc80000000f00 */
[----:B------:R4:W5:Y:S01]  /*0270*/  @P0 LDG.E.CONSTANT R38, desc[UR6][R6.64] ;  /* 0x0000000606260981 */ /* 0x000962000c1e9900 */
[----:B------:R-:W-:-:S04]  /*0280*/  IMAD.MOV R14, RZ, RZ, -R9 ;  /* 0x000000ffff0e7224 */ /* 0x000fc800078e0a09 */
[----:B------:R-:W-:Y:S01]  /*0290*/  IMAD R15, R14, R13, RZ ;  /* 0x0000000d0e0f7224 */ /* 0x000fe200078e02ff */
[----:B----4-:R-:W-:-:S03]  /*02a0*/  IABS R6, R11 ;  /* 0x0000000b00067213 */ /* 0x010fc60000000000 */
        /* <DEDUP_REMOVED lines=11> */
[----:B------:R-:W-:-:S05]  /*0360*/  @P0 VIADD R9, R9, 0x1 ;  /* 0x0000000109090836 */ /* 0x000fca0000000000 */
[----:B------:R-:W-:-:S04]  /*0370*/  MOV R10, R9 ;  /* 0x00000009000a7202 */ /* 0x000fc80000000f00 */
[----:B------:R-:W-:Y:S02]  /*0380*/  @!P3 IADD3 R10, PT, PT, RZ, -R10, RZ ;  /* 0x8000000aff0ab210 */ /* 0x000fe40007ffe0ff */
[----:B------:R-:W-:-:S04]  /*0390*/  @!P2 LOP3.LUT R10, RZ, R12, RZ, 0x33, !PT ;  /* 0x0000000cff0aa212 */ /* 0x000fc800078e33ff */
[----:B------:R-:W-:-:S04]  /*03a0*/  IABS R11, R10 ;  /* 0x0000000a000b7213 */ /* 0x000fc80000000000 */
[----:B------:R-:W0:Y:S08]  /*03b0*/  I2F.RP R8, R11 ;  /* 0x0000000b00087306 */ /* 0x000e300000209400 */
[----:B0-----:R-:W0:Y:S02]  /*03c0*/  MUFU.RCP R8, R8 ;  /* 0x0000000800087308 */ /* 0x001e240000001000 */
[----:B0-----:R-:W-:-:S06]  /*03d0*/  IADD3 R6, PT, PT, R8, 0xffffffe, RZ ;  /* 0x0ffffffe08067810 */ /* 0x001fcc0007ffe0ff */
[----:B------:R0:W1:Y:S01]  /*03e0*/  F2I.FTZ.U32.TRUNC.NTZ R7, R6 ;  /* 0x0000000600077305 */ /* 0x000062000021f000 */
[----:B------:R-:W-:Y:S01]  /*03f0*/  IABS R8, R3 ;  /* 0x0000000300087213 */ /* 0x000fe20000000000 */
[----:B0-----:R-:W-:Y:S01]  /*0400*/  IMAD.MOV.U32 R6, RZ, RZ, RZ ;  /* 0x000000ffff067224 */ /* 0x001fe200078e00ff */
[----:B-1----:R-:W-:-:S05]  /*0410*/  IADD3 R12, PT, PT, RZ, -R7, RZ ;  /* 0x80000007ff0c7210 */ /* 0x002fca0007ffe0ff */
[----:B------:R-:W-:Y:S01]  /*0420*/  IMAD R9, R12, R11, RZ ;  /* 0x0000000b0c097224 */ /* 0x000fe200078e02ff */
[----:B------:R-:W-:-:S03]  /*0430*/  IABS R12, R10 ;  /* 0x0000000a000c7213 */ /* 0x000fc60000000000 */
[----:B------:R-:W-:Y:S01]  /*0440*/  IMAD.HI.U32 R7, R7, R9, R6 ;  /* 0x0000000907077227 */ /* 0x000fe200078e0006 */
[----:B------:R-:W-:-:S05]  /*0450*/  IADD3 R6, PT, PT, RZ, -R12, RZ ;  /* 0x8000000cff067210 */ /* 0x000fca0007ffe0ff */
[----:B------:R-:W-:-:S04]  /*0460*/  IMAD.HI.U32 R7, R7, R8, RZ ;  /* 0x0000000807077227 */ /* 0x000fc800078e00ff */
[----:B------:R-:W-:-:S05]  /*0470*/  IMAD R6, R7, R6, R8 ;  /* 0x0000000607067224 */ /* 0x000fca00078e0208 */
[----:B------:R-:W-:Y:S01]  /*0480*/  ISETP.GT.U32.AND P3, PT, R11, R6, PT ;  /* 0x000000060b00720c */ /* 0x000fe20003f64070 */
[----:B------:R-:W-:Y:S01]  /*0490*/  UMOV UR4, 0x400 ;  /* 0x0000040000047882 */ /* 0x000fe20000000000 */
[----:B------:R-:W-:Y:S02]  /*04a0*/  SHF.L.U32 R8, R0, 0x8, RZ ;  /* 0x0000000800087819 */ /* 0x000fe400000006ff */
[----:B------:R-:W-:Y:S01]  /*04b0*/  MOV R37, UR4 ;  /* 0x0000000400257c02 */ /* 0x000fe20008000f00 */
[----:B------:R-:W0:Y:S01]  /*04c0*/  LDCU UR4, c[0x0][0x3b8] ;  /* 0x00007700ff0477ac */ /* 0x000e220008000800 */
[----:B------:R-:W-:Y:S02]  /*04d0*/  MOV R32, UR5 ;  /* 0x0000000500207c02 */ /* 0x000fe40008000f00 */
[----:B------:R-:W-:-:S05]  /*04e0*/  LOP3.LUT R3, R3, R10, RZ, 0x3c, !PT ;  /* 0x0000000a03037212 */ /* 0x000fca00078e3cff */
[----:B------:R-:W-:-:S04]  /*04f0*/  @!P3 IADD3 R6, PT, PT, R6, -R11, RZ ;  /* 0x8000000b0606b210 */ /* 0x000fc80007ffe0ff */
[----:B------:R-:W-:Y:S02]  /*0500*/  ISETP.GE.U32.AND P2, PT, R6, R11, PT ;  /* 0x0000000b0600720c */ /* 0x000fe40003f46070 */
[----:B------:R-:W-:Y:S02]  /*0510*/  LOP3.LUT R8, R8, 0x100, RZ, 0xc0, !PT ;  /* 0x0000010008087812 */ /* 0x000fe400078ec0ff */
[----:B------:R-:W-:Y:S02]  /*0520*/  LEA R9, R32, R37, 0x18 ;  /* 0x0000002520097211 */ /* 0x000fe400078ec0ff */
[----:B------:R-:W-:-:S03]  /*0530*/  ISETP.GE.AND P0, PT, R3, RZ, PT ;  /* 0x000000ff0300720c */ /* 0x000fc60003f06270 */
[----:B------:R-:W-:Y:S01]  /*0540*/  IMAD.IADD R8, R8, 0x1, R9 ;  /* 0x0000000108087824 */ /* 0x000fe200078e0209 */
[--C-:B------:R-:W-:Y:S02]  /*0550*/  SHF.R.U32.HI R9, RZ, 0x1, R0.reuse ;  /* 0x00000001ff097819 */ /* 0x100fe40000011600 */
[----:B------:R-:W-:Y:S02]  /*0560*/  @!P3 IADD3 R7, PT, PT, R7, 0x1, RZ ;  /* 0x000000010707b810 */ /* 0x000fe40007ffe0ff */
[----:B------:R-:W-:Y:S02]  /*0570*/  @!P1 LEA R8, R9, R8, 0x3 ;  /* 0x0000000809089211 */ /* 0x000fe400078e18ff */
[----:B------:R-:W-:Y:S01]  /*0580*/  SHF.R.U32.HI R39, RZ, 0x5, R0 ;  /* 0x00000005ff277819 */ /* 0x000fe20000011600 */
[----:B------:R-:W-:Y:S01]  /*0590*/  @P2 VIADD R7, R7, 0x1 ;  /* 0x0000000107072836 */ /* 0x000fe20000000000 */
[----:B------:R-:W-:Y:S01]  /*05a0*/  BSSY B0, `(.L_x_21102) ;  /* 0x0000207000007945 */ /* 0x000fe20003800000 */
[----:B------:R-:W-:-:S02]  /*05b0*/  MOV R36, 0xff7fffff ;  /* 0xff7fffff00247802 */ /* 0x000fc40000000f00 */
[----:B--2---:R-:W-:-:S04]  /*05c0*/  IADD3 R6, PT, PT, R40, 0xf, RZ ;  /* 0x0000000f28067810 */ /* 0x004fc80007ffe0ff */
[----:B------:R-:W-:-:S04]  /*05d0*/  SHF.R.S32.HI R3, RZ, 0x1f, R6 ;  /* 0x0000001fff037819 */ /* 0x000fc80000011406 */
[----:B------:R-:W-:-:S04]  /*05e0*/  LEA.HI R3, R3, R6, RZ, 0x4 ;  /* 0x0000000603037211 */ /* 0x000fc800078f20ff */
[----:B------:R-:W-:-:S04]  /*05f0*/  SHF.R.S32.HI R6, RZ, 0x4, R3 ;  /* 0x00000004ff067819 */ /* 0x000fc80000011403 */
[----:B------:R-:W-:Y:S02]  /*0600*/  ISETP.GE.AND P2, PT, R39, R6, PT ;  /* 0x000000062700720c */ /* 0x000fe40003f46270 */
[----:B------:R-:W-:Y:S01]  /*0610*/  MOV R3, R7 ;  /* 0x0000000700037202 */ /* 0x000fe20000000f00 */
[----:B0-----:R-:W-:-:S03]  /*0620*/  IMAD R7, R2, UR4, RZ ;  /* 0x0000000402077c24 */ /* 0x001fc6000f8e02ff */
[----:B------:R-:W-:Y:S01]  /*0630*/  @!P0 IADD3 R3, PT, PT, RZ, -R3, RZ ;  /* 0x80000003ff038210 */ /* 0x000fe20007ffe0ff */
[----:B---3--:R0:W-:Y:S01]  /*0640*/  @!P1 STS.64 [R8], R4 ;  /* 0x0000000408009388 */ /* 0x0081e20000000a00 */
[----:B------:R-:W-:Y:S01]  /*0650*/  BAR.SYNC.DEFER_BLOCKING 0x0 ;  /* 0x0000000000007b1d */ /* 0x000fe20000010000 */
[----:B------:R-:W-:-:S13]  /*0660*/  ISETP.NE.AND P1, PT, R10, RZ, PT ;  /* 0x000000ff0a00720c */ /* 0x000fda0003f25270 */
[----:B------:R-:W-:Y:S01]  /*0670*/  @!P1 LOP3.LUT R3, RZ, R10, RZ, 0x33, !PT ;  /* 0x0000000aff039212 */ /* 0x000fe200078e33ff */
[----:B0-----:R-:W-:Y:S06]  /*0680*/  @P2 BRA `(.L_x_21103) ;  /* 0x0000001c00e02947 */ /* 0x001fec0003800000 */
[----:B------:R-:W0:Y:S01]  /*0690*/  LDCU.64 UR4, c[0x0][0x3a8] ;  /* 0x00007500ff0477ac */ /* 0x000e220008000a00 */
[----:B------:R-:W-:Y:S01]  /*06a0*/  SHF.R.U32.HI R0, RZ, 0x3, R0 ;  /* 0x00000003ff007819 */ /* 0x000fe20000011600 */
[----:B------:R-:W-:Y:S01]  /*06b0*/  VIADD R37, R37, 0x220 ;  /* 0x0000022025257836 */ /* 0x000fe20000000000 */
[----:B------:R-:W-:Y:S01]  /*06c0*/  MOV R5, RZ ;  /* 0x000000ff00057202 */ /* 0x000fe20000000f00 */
[----:B------:R-:W-:Y:S01]  /*06d0*/  IMAD.MOV.U32 R36, RZ, RZ, -0x800001 ;  /* 0xff7fffffff247424 */ /* 0x000fe200078e00ff */
[----:B------:R-:W-:Y:S02]  /*06e0*/  LOP3.LUT R4, R0, 0x7c, RZ, 0xc0, !PT ;  /* 0x0000007c00047812 */ /* 0x000fe400078ec0ff */
[----:B------:R-:W-:Y:S02]  /*06f0*/  SHF.L.U32 R0, R9, 0x2, RZ ;  /* 0x0000000209007819 */ /* 0x000fe400000006ff */
[----:B------:R-:W-:Y:S01]  /*0700*/  LEA R37, R32, R37, 0x18 ;  /* 0x0000002520257211 */ /* 0x000fe200078ec0ff */
[----:B------:R-:W-:Y:S01]  /*0710*/  IMAD.WIDE R4, R7, 0x4, R4 ;  /* 0x0000000407047825 */ /* 0x000fe200078e0204 */
[----:B------:R-:W-:-:S02]  /*0720*/  LOP3.LUT R6, R0, 0x3c, RZ, 0xc0, !PT ;  /* 0x0000003c00067812 */ /* 0x000fc400078ec0ff */
[----:B------:R-:W-:Y:S02]  /*0730*/  LOP3.LUT R0, R9, 0xf, RZ, 0xc0, !PT ;  /* 0x0000000f09007812 */ /* 0x000fe400078ec0ff */
[C---:B------:R-:W-:Y:S02]  /*0740*/  LEA R6, R39.reuse, R6, 0x6 ;  /* 0x0000000627067211 */ /* 0x040fe400078e30ff */
[----:B------:R-:W-:Y:S02]  /*0750*/  LEA R33, R39, R0, 0x4 ;  /* 0x0000000027217211 */ /* 0x000fe400078e20ff */
[----:B0-----:R-:W-:Y:S02]  /*0760*/  IADD3 R4, P0, PT, R4, UR4, RZ ;  /* 0x0000000404047c10 */ /* 0x001fe4000ff1e0ff */
[----:B------:R-:W-:Y:S02]  /*0770*/  IADD3 R35, PT, PT, -R40, R33, RZ ;  /* 0x0000002128237210 */ /* 0x000fe40007ffe1ff */
[----:B------:R-:W-:-:S02]  /*0780*/  IADD3 R34, PT, PT, R6, R37, RZ ;  /* 0x0000002506227210 */ /* 0x000fc40007ffe0ff */
[----:B------:R-:W-:Y:S02]  /*0790*/  IADD3.X R5, PT, PT, R5, UR5, RZ, P0, !PT ;  /* 0x0000000505057c10 */ /* 0x000fe400087fe4ff */
[----:B------:R-:W-:-:S07]  /*07a0*/  IADD3 R33, PT, PT, R33, 0x1, RZ ;  /* 0x0000000121217810 */ /* 0x000fce0007ffe0ff */
.L_x_21105:
        /* <DEDUP_REMOVED lines=8> */
[----:B--2---:R-:W-:Y:S01]  /*0830*/  IMAD.WIDE R6, R9, UR9, R6 ;  /* 0x0000000909067c25 */ /* 0x004fe2000f8e0206 */
[----:B------:R-:W-:-:S04]  /*0840*/  LOP3.LUT R9, R8, 0x4, RZ, 0xc0, !PT ;  /* 0x0000000408097812 */ /* 0x000fc800078ec0ff */
[----:B------:R-:W-:-:S04]  /*0850*/  IADD3 R9, P0, PT, R6, R9, RZ ;  /* 0x0000000906097210 */ /* 0x000fc80007f1e0ff */
[----:B------:R-:W-:Y:S02]  /*0860*/  IADD3.X R6, PT, PT, RZ, R7, RZ, P0, !PT ;  /* 0x00000007ff067210 */ /* 0x000fe400007fe4ff */
[----:B------:R-:W-:-:S04]  /*0870*/  LEA R42, P0, R9, UR10, 0x1 ;  /* 0x0000000a092a7c11 */ /* 0x000fc8000f8008ff */
[----:B------:R-:W-:-:S05]  /*0880*/  LEA.HI.X R43, R9, UR11, R6, 0x1, P0 ;  /* 0x0000000b092b7c11 */ /* 0x000fca00080f0c06 */
[----:B------:R-:W2:Y:S04]  /*0890*/  LDG.E.64.CONSTANT R24, desc[UR6][R42.64+0x100] ;  /* 0x000100062a187981 */ /* 0x000ea8000c1e9b00 */
[----:B------:R-:W3:Y:S04]  /*08a0*/  LDG.E.64.CONSTANT R22, desc[UR6][R42.64] ;  /* 0x000000062a167981 */ /* 0x000ee8000c1e9b00 */
[----:B------:R-:W4:Y:S04]  /*08b0*/  LDG.E.64.CONSTANT R20, desc[UR6][R42.64+0x200] ;  /* 0x000200062a147981 */ /* 0x000f28000c1e9b00 */
[----:B------:R-:W4:Y:S04]  /*08c0*/  LDG.E.64.CONSTANT R6, desc[UR6][R42.64+0x300] ;  /* 0x000300062a067981 */ /* 0x000f28000c1e9b00 */
[----:B------:R-:W4:Y:S04]  /*08d0*/  LDG.E.64.CONSTANT R18, desc[UR6][R42.64+0x400] ;  /* 0x000400062a127981 */ /* 0x000f28000c1e9b00 */
[----:B------:R-:W4:Y:S04]  /*08e0*/  LDG.E.64.CONSTANT R16, desc[UR6][R42.64+0x500] ;  /* 0x000500062a107981 */ /* 0x000f28000c1e9b00 */
[----:B------:R-:W4:Y:S01]  /*08f0*/  LDG.E.64.CONSTANT R28, desc[UR6][R42.64+0x600] ;  /* 0x000600062a1c7981 */ /* 0x000f22000c1e9b00 */
[----:B------:R-:W-:Y:S01]  /*0900*/  UMOV UR5, 0x400 ;  /* 0x0000040000057882 */ /* 0x000fe20000000000 */
[----:B------:R-:W-:Y:S01]  /*0910*/  IMAD.SHL.U32 R8, R0, 0x100, RZ ;  /* 0x0000010000087824 */ /* 0x000fe200078e00ff */
[----:B------:R-:W-:Y:S01]  /*0920*/  MOV R37, UR5 ;  /* 0x0000000500257c02 */ /* 0x000fe20008000f00 */
[----:B------:R-:W4:Y:S01]  /*0930*/  LDG.E.64.CONSTANT R26, desc[UR6][R42.64+0x700] ;  /* 0x000700062a1a7981 */ /* 0x000f22000c1e9b00 */
[----:B0-----:R-:W-:-:S02]  /*0940*/  MOV R32, UR4 ;  /* 0x0000000400207c02 */ /* 0x001fc40008000f00 */
[----:B------:R-:W-:Y:S02]  /*0950*/  LOP3.LUT R8, R8, 0x100, RZ, 0xc0, !PT ;  /* 0x0000010008087812 */ /* 0x000fe400078ec0ff */
[----:B------:R-:W-:-:S04]  /*0960*/  LEA R41, R32, R37, 0x18 ;  /* 0x0000002520297211 */ /* 0x000fc800078ec0ff */
[----:B------:R-:W-:-:S05]  /*0970*/  IADD3 R41, PT, PT, R8, R41, RZ ;  /* 0x0000002908297210 */ /* 0x000fca0007ffe0ff */
[----:B------:R-:W0:Y:S02]  /*0980*/  LDS.128 R8, [R41] ;  /* 0x0000000029087984 */ /* 0x000e240000000c00 */
[----:B0-----:R-:W-:Y:S02]  /*0990*/  HADD2.F32 R12, -RZ, R10.H0_H0 ;  /* 0x2000000aff0c7230 */ /* 0x001fe40000004100 */
[--C-:B--2---:R-:W-:Y:S02]  /*09a0*/  HADD2.F32 R13, -RZ, R24.reuse.H0_H0 ;  /* 0x20000018ff0d7230 */ /* 0x104fe40000004100 */
[----:B------:R-:W-:-:S03]  /*09b0*/  HADD2.F32 R15, -RZ, R24.H1_H1 ;  /* 0x30000018ff0f7230 */ /* 0x000fc60000004100 */
[----:B------:R-:W-:Y:S01]  /*09c0*/  FMUL.FTZ R31, R12, R13 ;  /* 0x0000000d0c1f7220 */ /* 0x000fe20000410000 */
[----:B------:R-:W-:Y:S02]  /*09d0*/  HADD2.F32 R12, -RZ, R10.H1_H1 ;  /* 0x3000000aff0c7230 */ /* 0x000fe40000004100 */
[----:B------:R-:W-:Y:S02]  /*09e0*/  HADD2.F32 R10, -RZ, R8.H0_H0 ;  /* 0x20000008ff0a7230 */ /* 0x000fe40000004100 */
[----:B---3--:R-:W-:Y:S02]  /*09f0*/  HADD2.F32 R13, -RZ, R22.H0_H0 ;  /* 0x20000016ff0d7230 */ /* 0x008fe40000004100 */
[----:B------:R-:W-:-:S03]  /*0a00*/  FMUL.FTZ R24, R12, R15 ;  /* 0x0000000f0c187220 */ /* 0x000fc60000410000 */
[----:B------:R-:W-:Y:S02]  /*0a10*/  FFMA.FTZ R10, R10, R13, R31 ;  /* 0x0000000d0a0a7223 */ /* 0x000fe4000001001f */
[----:B------:R-:W0:Y:S01]  /*0a20*/  LDS.128 R12, [R41+0x10] ;  /* 0x00001000290c7984 */ /* 0x000e220000000c00 */
[----:B------:R-:W-:Y:S02]  /*0a30*/  HADD2.F32 R31, -RZ, R8.H1_H1 ;  /* 0x30000008ff1f7230 */ /* 0x000fe40000004100 */
[----:B------:R-:W-:Y:S02]  /*0a40*/  HADD2.F32 R22, -RZ, R22.H1_H1 ;  /* 0x30000016ff167230 */ /* 0x000fe40000004100 */
[----:B------:R-:W-:-:S03]  /*0a50*/  HADD2.F32 R30, -RZ, R25.H1_H1 ;  /* 0x30000019ff1e7230 */ /* 0x000fc60000004100 */
[----:B------:R-:W-:Y:S01]  /*0a60*/  FFMA.FTZ R22, R31, R22, R24 ;  /* 0x000000161f167223 */ /* 0x000fe20000010018 */
[----:B------:R-:W-:Y:S02]  /*0a70*/  HADD2.F32 R31, -RZ, R25.H0_H0 ;  /* 0x20000019ff1f7230 */ /* 0x000fe40000004100 */
[----:B------:R-:W2:Y:S01]  /*0a80*/  LDG.E.64.CONSTANT R24, desc[UR6][R42.64+0x800] ;  /* 0x000800062a187981 */ /* 0x000ea2000c1e9b00 */
[--C-:B------:R-:W-:Y:S02]  /*0a90*/  HADD2.F32 R8, -RZ, R11.reuse.H0_H0 ;  /* 0x2000000bff087230 */ /* 0x100fe40000004100 */
[----:B------:R-:W-:-:S03]  /*0aa0*/  HADD2.F32 R11, -RZ, R11.H1_H1 ;  /* 0x3000000bff0b7230 */ /* 0x000fc60000004100 */
[----:B------:R-:W-:Y:S01]  /*0ab0*/  FMUL.FTZ R45, R8, R31 ;  /* 0x0000001f082d7220 */ /* 0x000fe20000410000 */
[--C-:B------:R-:W-:Y:S02]  /*0ac0*/  HADD2.F32 R31, -RZ, R23.reuse.H0_H0 ;  /* 0x20000017ff1f7230 */ /* 0x100fe40000004100 */
[----:B------:R-:W-:Y:S01]  /*0ad0*/  FMUL.FTZ R44, R11, R30 ;  /* 0x0000001e0b2c7220 */ /* 0x000fe20000410000 */
[----:B------:R-:W-:Y:S02]  /*0ae0*/  HADD2.F32 R30, -RZ, R23.H1_H1 ;  /* 0x30000017ff1e7230 */ /* 0x000fe40000004100 */
[--C-:B------:R-:W-:Y:S02]  /*0af0*/  HADD2.F32 R8, -RZ, R9.reuse.H0_H0 ;  /* 0x20000009ff087230 */ /* 0x100fe40000004100 */
[----:B------:R-:W-:-:S03]  /*0b00*/  HADD2.F32 R9, -RZ, R9.H1_H1 ;  /* 0x30000009ff097230 */ /* 0x000fc60000004100 */
[----:B------:R-:W-:Y:S01]  /*0b10*/  FFMA.FTZ R8, R8, R31, R45 ;  /* 0x0000001f08087223 */ /* 0x000fe2000001002d */
[--C-:B0-----:R-:W-:Y:S02]  /*0b20*/  HADD2.F32 R11, -RZ, R12.reuse.H0_H0 ;  /* 0x2000000cff0b7230 */ /* 0x101fe40000004100 */
[----:B------:R-:W-:Y:S02]  /*0b30*/  HADD2.F32 R23, -RZ, R12.H1_H1 ;  /* 0x3000000cff177230 */ /* 0x000fe40000004100 */
[--C-:B----4-:R-:W-:Y:S02]  /*0b40*/  HADD2.F32 R12, -RZ, R20.reuse.H0_H0 ;  /* 0x20000014ff0c7230 */ /* 0x110fe40000004100 */
[----:B------:R-:W-:-:S03]  /*0b50*/  HADD2.F32 R20, -RZ, R20.H1_H1 ;  /* 0x30000014ff147230 */ /* 0x000fc60000004100 */
[----:B------:R-:W-:Y:S02]  /*0b60*/  FFMA.FTZ R10, R11, R12, R10 ;  /* 0x0000000c0b0a7223 */ /* 0x000fe4000001000a */
[----:B------:R-:W-:Y:S02]  /*0b70*/  FFMA.FTZ R12, R23, R20, R22 ;  /* 0x00000014170c7223 */ /* 0x000fe40000010016 */
[----:B------:R-:W3:Y:S01]  /*0b80*/  LDG.E.64.CONSTANT R22, desc[UR6][R42.64+0x900] ;  /* 0x000900062a167981 */ /* 0x000ee2000c1e9b00 */
[----:B------:R-:W-:Y:S02]  /*0b90*/  HADD2.F32 R11, -RZ, R13.H0_H0 ;  /* 0x2000000dff0b7230 */ /* 0x000fe40000004100 */
[--C-:B------:R-:W-:Y:S02]  /*0ba0*/  HADD2.F32 R20, -RZ, R21.reuse.H0_H0 ;  /* 0x20000015ff147230 */ /* 0x100fe40000004100 */
[----:B------:R-:W-:Y:S01]  /*0bb0*/  FFMA.FTZ R9, R9, R30, R44 ;  /* 0x0000001e09097223 */ /* 0x000fe2000001002c */
[----:B------:R-:W-:-:S02]  /*0bc0*/  HADD2.F32 R21, -RZ, R21.H1_H1 ;  /* 0x30000015ff157230 */ /* 0x000fc40000004100 */
[----:B------:R-:W-:Y:S02]  /*0bd0*/  HADD2.F32 R30, -RZ, R6.H0_H0 ;  /* 0x20000006ff1e7230 */ /* 0x000fe40000004100 */
[----:B------:R-:W-:Y:S01]  /*0be0*/  FFMA.FTZ R20, R11, R20, R8 ;  /* 0x000000140b147223 */ /* 0x000fe20000010008 */
[----:B------:R-:W-:Y:S02]  /*0bf0*/  HADD2.F32 R8, -RZ, R13.H1_H1 ;  /* 0x3000000dff087230 */ /* 0x000fe40000004100 */
[----:B------:R-:W-:-:S03]  /*0c00*/  HADD2.F32 R11, -RZ, R14.H0_H0 ;  /* 0x2000000eff0b7230 */ /* 0x000fc60000004100 */
[----:B------:R-:W-:Y:S02]  /*0c10*/  FFMA.FTZ R13, R8, R21, R9 ;  /* 0x00000015080d7223 */ /* 0x000fe40000010009 */
[----:B------:R-:W-:Y:S02]  /*0c20*/  FFMA.FTZ R30, R11, R30, R10 ;  /* 0x0000001e0b1e7223 */ /* 0x000fe4000001000a */
[----:B------:R-:W0:Y:S01]  /*0c30*/  LDS.128 R8, [R41+0x20] ;  /* 0x0000200029087984 */ /* 0x000e220000000c00 */
[----:B------:R-:W-:Y:S02]  /*0c40*/  HADD2.F32 R21, -RZ, R14.H1_H1 ;  /* 0x3000000eff157230 */ /* 0x000fe40000004100 */
[----:B------:R-:W-:-:S05]  /*0c50*/  HADD2.F32 R6, -RZ, R6.H1_H1 ;  /* 0x30000006ff067230 */ /* 0x000fca0000004100 */
[----:B------:R-:W-:Y:S01]  /*0c60*/  FFMA.FTZ R6, R21, R6, R12 ;  /* 0x0000000615067223 */ /* 0x000fe2000001000c */
[----:B------:R-:W-:Y:S02]  /*0c70*/  HADD2.F32 R21, -RZ, R15.H0_H0 ;  /* 0x2000000fff157230 */ /* 0x000fe40000004100 */
[----:B------:R-:W-:Y:S02]  /*0c80*/  HADD2.F32 R12, -RZ, R7.H0_H0 ;  /* 0x20000007ff0c7230 */ /* 0x000fe40000004100 */
[----:B------:R-:W-:-:S03]  /*0c90*/  HADD2.F32 R14, -RZ, R15.H1_H1 ;  /* 0x3000000fff0e7230 */ /* 0x000fc60000004100 */
[----:B------:R-:W-:Y:S02]  /*0ca0*/  FFMA.FTZ R12, R21, R12, R20 ;  /* 0x0000000c150c7223 */ /* 0x000fe40000010014 */
[----:B------:R-:W4:Y:S01]  /*0cb0*/  LDG.E.64.CONSTANT R20, desc[UR6][R42.64+0xa00] ;  /* 0x000a00062a147981 */ /* 0x000f22000c1e9b00 */
[----:B------:R-:W-:-:S05]  /*0cc0*/  HADD2.F32 R7, -RZ, R7.H1_H1 ;  /* 0x30000007ff077230 */ /* 0x000fca0000004100 */
[----:B------:R-:W-:Y:S01]  /*0cd0*/  FFMA.FTZ R13, R14, R7, R13 ;  /* 0x000000070e0d7223 */ /* 0x000fe2000001000d */
[----:B------:R-:W-:Y:S02]  /*0ce0*/  HADD2.F32 R14, -RZ, R18.H0_H0 ;  /* 0x20000012ff0e7230 */ /* 0x000fe40000004100 */
[--C-:B0-----:R-:W-:Y:S02]  /*0cf0*/  HADD2.F32 R7, -RZ, R8.reuse.H0_H0 ;  /* 0x20000008ff077230 */ /* 0x101fe40000004100 */
[----:B------:R-:W-:Y:S02]  /*0d00*/  HADD2.F32 R15, -RZ, R8.H1_H1 ;  /* 0x30000008ff0f7230 */ /* 0x000fe40000004100 */
[----:B------:R-:W-:Y:S02]  /*0d10*/  HADD2.F32 R8, -RZ, R18.H1_H1 ;  /* 0x30000012ff087230 */ /* 0x000fe40000004100 */
[----:B------:R-:W-:-:S03]  /*0d20*/  FFMA.FTZ R14, R7, R14, R30 ;  /* 0x0000000e070e7223 */ /* 0x000fc6000001001e */
[----:B------:R-:W-:Y:S02]  /*0d30*/  FFMA.FTZ R8, R15, R8, R6 ;  /* 0x000000080f087223 */ /* 0x000fe40000010006 */
[----:B------:R-:W4:Y:S01]  /*0d40*/  LDG.E.64.CONSTANT R6, desc[UR6][R42.64+0xb00] ;  /* 0x000b00062a067981 */ /* 0x000f22000c1e9b00 */
        /* <DEDUP_REMOVED lines=14> */
[----:B------:R-:W-:-:S05]  /*0e30*/  HADD2.F32 R19, -RZ, R11.H0_H0 ;  /* 0x2000000bff137230 */ /* 0x000fca0000004100 */
[----:B------:R-:W-:Y:S02]  /*0e40*/  FFMA.FTZ R10, R19, R10, R18 ;  /* 0x0000000a130a7223 */ /* 0x000fe40000010012 */
[----:B------:R-:W4:Y:S01]  /*0e50*/  LDG.E.64.CONSTANT R18, desc[UR6][R42.64+0xc00] ;  /* 0x000c00062a127981 */ /* 0x000f22000c1e9b00 */
[----:B------:R-:W-:Y:S02]  /*0e60*/  HADD2.F32 R11, -RZ, R11.H1_H1 ;  /* 0x3000000bff0b7230 */ /* 0x000fe40000004100 */
[----:B------:R-:W-:-:S05]  /*0e70*/  HADD2.F32 R17, -RZ, R17.H1_H1 ;  /* 0x30000011ff117230 */ /* 0x000fca0000004100 */
[----:B------:R-:W-:Y:S01]  /*0e80*/  FFMA.FTZ R11, R11, R17, R30 ;  /* 0x000000110b0b7223 */ /* 0x000fe2000001001e */
[----:B------:R-:W-:Y:S02]  /*0e90*/  HADD2.F32 R17, -RZ, R28.H0_H0 ;  /* 0x2000001cff117230 */ /* 0x000fe40000004100 */
[----:B0-----:R-:W-:-:S05]  /*0ea0*/  HADD2.F32 R16, -RZ, R12.H0_H0 ;  /* 0x2000000cff107230 */ /* 0x001fca0000004100 */
[----:B------:R-:W-:Y:S02]  /*0eb0*/  FFMA.FTZ R9, R16, R17, R9 ;  /* 0x0000001110097223 */ /* 0x000fe40000010009 */
[----:B------:R-:W4:Y:S01]  /*0ec0*/  LDG.E.64.CONSTANT R16, desc[UR6][R42.64+0xd00] ;  /* 0x000d00062a107981 */ /* 0x000f22000c1e9b00 */
        /* <DEDUP_REMOVED lines=24> */
[----:B--2---:R-:W-:-:S05]  /*1050*/  HADD2.F32 R15, -RZ, R24.H0_H0 ;  /* 0x20000018ff0f7230 */ /* 0x004fca0000004100 */
[----:B------:R-:W-:Y:S02]  /*1060*/  FFMA.FTZ R13, R26, R15, R13 ;  /* 0x0000000f1a0d7223 */ /* 0x000fe4000001000d */
[----:B------:R-:W2:Y:S01]  /*1070*/  LDG.E.64.CONSTANT R26, desc[UR6][R42.64+0xf00] ;  /* 0x000f00062a1a7981 */ /* 0x000ea2000c1e9b00 */
[----:B------:R-:W-:Y:S02]  /*1080*/  HADD2.F32 R15, -RZ, R8.H1_H1 ;  /* 0x30000008ff0f7230 */ /* 0x000fe40000004100 */
[----:B------:R-:W-:-:S05]  /*1090*/  HADD2.F32 R24, -RZ, R24.H1_H1 ;  /* 0x30000018ff187230 */ /* 0x000fca0000004100 */
[----:B------:R-:W-:Y:S01]  /*10a0*/  FFMA.FTZ R28, R15, R24, R28 ;  /* 0x000000180f1c7223 */ /* 0x000fe2000001001c */
[----:B------:R-:W-:Y:S02]  /*10b0*/  HADD2.F32 R15, -RZ, R9.H0_H0 ;  /* 0x20000009ff0f7230 */ /* 0x000fe40000004100 */
[--C-:B------:R-:W-:Y:S02]  /*10c0*/  HADD2.F32 R24, -RZ, R25.reuse.H0_H0 ;  /* 0x20000019ff187230 */ /* 0x100fe40000004100 */
[----:B------:R-:W-:Y:S02]  /*10d0*/  HADD2.F32 R8, -RZ, R25.H1_H1 ;  /* 0x30000019ff087230 */ /* 0x000fe40000004100 */
[----:B------:R-:W-:Y:S02]  /*10e0*/  HADD2.F32 R9, -RZ, R9.H1_H1 ;  /* 0x30000009ff097230 */ /* 0x000fe40000004100 */
[----:B------:R-:W-:Y:S01]  /*10f0*/  FFMA.FTZ R24, R15, R24, R14 ;  /* 0x000000180f187223 */ /* 0x000fe2000001000e */
[----:B------:R-:W-:-:S02]  /*1100*/  HADD2.F32 R14, -RZ, R10.H0_H0 ;  /* 0x2000000aff0e7230 */ /* 0x000fc40000004100 */
[----:B------:R-:W-:Y:S01]  /*1110*/  FFMA.FTZ R8, R9, R8, R12 ;  /* 0x0000000809087223 */ /* 0x000fe2000001000c */
[----:B---3--:R-:W-:-:S05]  /*1120*/  HADD2.F32 R15, -RZ, R22.H0_H0 ;  /* 0x20000016ff0f7230 */ /* 0x008fca0000004100 */
[----:B------:R-:W-:Y:S02]  /*1130*/  FFMA.FTZ R9, R14, R15, R13 ;  /* 0x0000000f0e097223 */ /* 0x000fe4000001000d */
[----:B------:R-:W0:Y:S01]  /*1140*/  LDS.128 R12, [R41+0x50] ;  /* 0x00005000290c7984 */ /* 0x000e220000000c00 */
[----:B------:R-:W-:Y:S02]  /*1150*/  HADD2.F32 R25, -RZ, R10.H1_H1 ;  /* 0x3000000aff197230 */ /* 0x000fe40000004100 */
[----:B------:R-:W-:Y:S02]  /*1160*/  HADD2.F32 R10, -RZ, R22.H1_H1 ;  /* 0x30000016ff0a7230 */ /* 0x000fe40000004100 */
[----:B------:R-:W-:-:S03]  /*1170*/  HADD2.F32 R22, -RZ, R23.H0_H0 ;  /* 0x20000017ff167230 */ /* 0x000fc60000004100 */
[----:B------:R-:W-:Y:S01]  /*1180*/  FFMA.FTZ R10, R25, R10, R28 ;  /* 0x0000000a190a7223 */ /* 0x000fe2000001001c */
[--C-:B------:R-:W-:Y:S01]  /*1190*/  HADD2.F32 R25, -RZ, R11.reuse.H0_H0 ;  /* 0x2000000bff197230 */ /* 0x100fe20000004100 */
[----:B------:R-:W3:Y:S01]  /*11a0*/  LDG.E.64.CONSTANT R28, desc[UR6][R42.64+0x1000] ;  /* 0x001000062a1c7981 */ /* 0x000ee2000c1e9b00 */
[----:B------:R-:W-:Y:S02]  /*11b0*/  HADD2.F32 R11, -RZ, R11.H1_H1 ;  /* 0x3000000bff0b7230 */ /* 0x000fe40000004100 */
[----:B------:R-:W-:Y:S02]  /*11c0*/  HADD2.F32 R23, -RZ, R23.H1_H1 ;  /* 0x30000017ff177230 */ /* 0x000fe40000004100 */
[----:B------:R-:W-:-:S03]  /*11d0*/  FFMA.FTZ R24, R25, R22, R24 ;  /* 0x0000001619187223 */ /* 0x000fc60000010018 */
[----:B------:R-:W-:Y:S01]  /*11e0*/  FFMA.FTZ R8, R11, R23, R8 ;  /* 0x000000170b087223 */ /* 0x000fe20000010008 */
[--C-:B0-----:R-:W-:Y:S02]  /*11f0*/  HADD2.F32 R22, -RZ, R12.reuse.H0_H0 ;  /* 0x2000000cff167230 */ /* 0x101fe40000004100 */
[----:B------:R-:W-:Y:S02]  /*1200*/  HADD2.F32 R11, -RZ, R12.H1_H1 ;  /* 0x3000000cff0b7230 */ /* 0x000fe40000004100 */
[--C-:B----4-:R-:W-:Y:S02]  /*1210*/  HADD2.F32 R12, -RZ, R20.reuse.H0_H0 ;  /* 0x20000014ff0c7230 */ /* 0x110fe40000004100 */
[----:B------:R-:W-:-:S03]  /*1220*/  HADD2.F32 R20, -RZ, R20.H1_H1 ;  /* 0x30000014ff147230 */ /* 0x000fc60000004100 */
[----:B------:R-:W-:Y:S02]  /*1230*/  FFMA.FTZ R9, R22, R12, R9 ;  /* 0x0000000c16097223 */ /* 0x000fe40000010009 */
[----:B------:R-:W4:Y:S01]  /*1240*/  LDG.E.64.CONSTANT R22, desc[UR6][R42.64+0x1100] ;  /* 0x001100062a167981 */ /* 0x000f22000c1e9b00 */
[----:B------:R-:W-:Y:S01]  /*1250*/  FFMA.FTZ R12, R11, R20, R10 ;  /* 0x000000140b0c7223 */ /* 0x000fe2000001000a */
[----:B------:R-:W-:Y:S02]  /*1260*/  HADD2.F32 R11, -RZ, R13.H0_H0 ;  /* 0x2000000dff0b7230 */ /* 0x000fe40000004100 */
[--C-:B------:R-:W-:Y:S02]  /*1270*/  HADD2.F32 R10, -RZ, R21.reuse.H0_H0 ;  /* 0x20000015ff0a7230 */ /* 0x100fe40000004100 */
[----:B------:R-:W-:Y:S02]  /*1280*/  HADD2.F32 R21, -RZ, R21.H1_H1 ;  /* 0x30000015ff157230 */ /* 0x000fe40000004100 */
[----:B------:R-:W-:-:S02]  /*1290*/  HADD2.F32 R13, -RZ, R13.H1_H1 ;  /* 0x3000000dff0d7230 */ /* 0x000fc40000004100 */
[----:B------:R-:W-:Y:S01]  /*12a0*/  FFMA.FTZ R24, R11, R10, R24 ;  /* 0x0000000a0b187223 */ /* 0x000fe20000010018 */
        /* <DEDUP_REMOVED lines=8> */
[----:B------:R-:W-:Y:S02]  /*1330*/  HADD2.F32 R21, -RZ, R15.H0_H0 ;  /* 0x2000000fff157230 */ /* 0x000fe40000004100 */
[----:B------:R-:W-:-:S05]  /*1340*/  HADD2.F32 R12, -RZ, R7.H0_H0 ;  /* 0x20000007ff0c7230 */ /* 0x000fca0000004100 */
[----:B------:R-:W-:Y:S02]  /*1350*/  FFMA.FTZ R24, R21, R12, R24 ;  /* 0x0000000c15187223 */ /* 0x000fe40000010018 */
[----:B------:R-:W4:Y:S01]  /*1360*/  LDG.E.64.CONSTANT R20, desc[UR6][R42.64+0x1200] ;  /* 0x001200062a147981 */ /* 0x000f22000c1e9b00 */
        /* <DEDUP_REMOVED lines=15> */
[----:B------:R-:W0:Y:S01]  /*1460*/  LDS.128 R12, [R41+0x70] ;  /* 0x00007000290c7984 */ /* 0x000e220000000c00 */
[----:B------:R-:W-:Y:S02]  /*1470*/  HADD2.F32 R18, -RZ, R10.H0_H0 ;  /* 0x2000000aff127230 */ /* 0x000fe40000004100 */
[----:B------:R-:W-:Y:S02]  /*1480*/  HADD2.F32 R9, -RZ, R16.H0_H0 ;  /* 0x20000010ff097230 */ /* 0x000fe40000004100 */
[----:B------:R-:W-:-:S03]  /*1490*/  HADD2.F32 R19, -RZ, R10.H1_H1 ;  /* 0x3000000aff137230 */ /* 0x000fc60000004100 */
[----:B------:R-:W-:Y:S02]  /*14a0*/  FFMA.FTZ R9, R18, R9, R25 ;  /* 0x0000000912097223 */ /* 0x000fe40000010019 */
[----:B------:R-:W4:Y:S01]  /*14b0*/  LDG.E.64.CONSTANT R24, desc[UR6][R42.64+0x1300] ;  /* 0x001300062a187981 */ /* 0x000f22000c1e9b00 */
        /* <DEDUP_REMOVED lines=24> */
[----:B--2---:R-:W-:-:S05]  /*1640*/  HADD2.F32 R13, -RZ, R26.H0_H0 ;  /* 0x2000001aff0d7230 */ /* 0x004fca0000004100 */
[----:B------:R-:W-:Y:S01]  /*1650*/  FFMA.FTZ R13, R8, R13, R9 ;  /* 0x0000000d080d7223 */ /* 0x000fe20000010009 */
        /* <DEDUP_REMOVED lines=10> */
[----:B---3--:R-:W-:Y:S02]  /*1700*/  HADD2.F32 R15, -RZ, R28.H0_H0 ;  /* 0x2000001cff0f7230 */ /* 0x008fe40000004100 */
[----:B0-----:R-:W-:Y:S02]  /*1710*/  HADD2.F32 R30, -RZ, R8.H0_H0 ;  /* 0x20000008ff1e7230 */ /* 0x001fe40000004100 */
[----:B------:R-:W-:-:S03]  /*1720*/  HADD2.F32 R27, -RZ, R9.H0_H0 ;  /* 0x20000009ff1b7230 */ /* 0x000fc60000004100 */
[----:B------:R-:W-:Y:S01]  /*1730*/  FFMA.FTZ R13, R30, R15, R13 ;  /* 0x0000000f1e0d7223 */ /* 0x000fe2000001000d */
[----:B------:R-:W-:Y:S01]  /*1740*/  HADD2.F32 R15, -RZ, R8.H1_H1 ;  /* 0x30000008ff0f7230 */ /* 0x000fe20000004100 */
[----:B------:R-:W2:Y:S01]  /*1750*/  LDG.E.64.CONSTANT R30, desc[UR6][R42.64+0x1700] ;  /* 0x001700062a1e7981 */ /* 0x000ea2000c1e9b00 */
[----:B------:R-:W-:Y:S02]  /*1760*/  HADD2.F32 R8, -RZ, R28.H1_H1 ;  /* 0x3000001cff087230 */ /* 0x000fe40000004100 */
[--C-:B------:R-:W-:Y:S02]  /*1770*/  HADD2.F32 R28, -RZ, R29.reuse.H0_H0 ;  /* 0x2000001dff1c7230 */ /* 0x100fe40000004100 */
[----:B------:R-:W-:Y:S02]  /*1780*/  HADD2.F32 R29, -RZ, R29.H1_H1 ;  /* 0x3000001dff1d7230 */ /* 0x000fe40000004100 */
[----:B------:R-:W-:Y:S01]  /*1790*/  FFMA.FTZ R8, R15, R8, R14 ;  /* 0x000000080f087223 */ /* 0x000fe2000001000e */
[----:B------:R-:W-:-:S02]  /*17a0*/  HADD2.F32 R9, -RZ, R9.H1_H1 ;  /* 0x30000009ff097230 */ /* 0x000fc40000004100 */
[----:B------:R-:W-:Y:S01]  /*17b0*/  FFMA.FTZ R26, R27, R28, R26 ;  /* 0x0000001c1b1a7223 */ /* 0x000fe2000001001a */
[----:B------:R-:W-:Y:S02]  /*17c0*/  HADD2.F32 R14, -RZ, R10.H0_H0 ;  /* 0x2000000aff0e7230 */ /* 0x000fe40000004100 */
[----:B------:R-:W-:Y:S01]  /*17d0*/  FFMA.FTZ R9, R9, R29, R12 ;  /* 0x0000001d09097223 */ /* 0x000fe2000001000c */
[----:B----4-:R-:W-:-:S05]  /*17e0*/  HADD2.F32 R27, -RZ, R22.H0_H0 ;  /* 0x20000016ff1b7230 */ /* 0x010fca0000004100 */
        /* <DEDUP_REMOVED lines=16> */
[----:B------:R-:W-:Y:S01]  /*18f0*/  FFMA.FTZ R27, R22, R11, R27 ;  /* 0x0000000b161b7223 */ /* 0x000fe2000001001b */
[----:B------:R-:W-:-:S02]  /*1900*/  HADD2.F32 R11, -RZ, R13.H0_H0 ;  /* 0x2000000dff0b7230 */ /* 0x000fc40000004100 */
[----:B------:R-:W-:Y:S01]  /*1910*/  FFMA.FTZ R20, R9, R20, R8 ;  /* 0x0000001409147223 */ /* 0x000fe20000010008 */
[----:B------:R-:W3:Y:S02]  /*1920*/  LDG.E.64.CONSTANT R22, desc[UR6][R42.64+0x1800] ;  /* 0x001800062a167981 */ /* 0x000ee4000c1e9b00 */
[----:B------:R-:W-:Y:S02]  /*1930*/  FFMA.FTZ R12, R11, R12, R10 ;  /* 0x0000000c0b0c7223 */ /* 0x000fe4000001000a */
[----:B------:R-:W0:Y:S01]  /*1940*/  LDS.128 R8, [R41+0xa0] ;  /* 0x0000a00029087984 */ /* 0x000e220000000c00 */
[----:B------:R-:W-:Y:S02]  /*1950*/  HADD2.F32 R21, -RZ, R21.H1_H1 ;  /* 0x30000015ff157230 */ /* 0x000fe40000004100 */
[----:B------:R-:W-:Y:S02]  /*1960*/  HADD2.F32 R13, -RZ, R13.H1_H1 ;  /* 0x3000000dff0d7230 */ /* 0x000fe40000004100 */
[----:B------:R-:W-:-:S03]  /*1970*/  HADD2.F32 R28, -RZ, R14.H0_H0 ;  /* 0x2000000eff1c7230 */ /* 0x000fc60000004100 */
[----:B------:R-:W-:Y:S01]  /*1980*/  FFMA.FTZ R26, R13, R21, R26 ;  /* 0x000000150d1a7223 */ /* 0x000fe2000001001a */
[----:B------:R-:W-:Y:S02]  /*1990*/  HADD2.F32 R13, -RZ, R14.H1_H1 ;  /* 0x3000000eff0d7230 */ /* 0x000fe40000004100 */
[--C-:B------:R-:W-:Y:S02]  /*19a0*/  HADD2.F32 R14, -RZ, R24.reuse.H0_H0 ;  /* 0x20000018ff0e7230 */ /* 0x100fe40000004100 */
[----:B------:R-:W-:-:S03]  /*19b0*/  HADD2.F32 R24, -RZ, R24.H1_H1 ;  /* 0x30000018ff187230 */ /* 0x000fc60000004100 */
[----:B------:R-:W-:Y:S01]  /*19c0*/  FFMA.FTZ R27, R28, R14, R27 ;  /* 0x0000000e1c1b7223 */ /* 0x000fe2000001001b */
[----:B------:R-:W-:Y:S02]  /*19d0*/  HADD2.F32 R14, -RZ, R25.H0_H0 ;  /* 0x20000019ff0e7230 */ /* 0x000fe40000004100 */
[----:B------:R-:W-:Y:S01]  /*19e0*/  FFMA.FTZ R20, R13, R24, R20 ;  /* 0x000000180d147223 */ /* 0x000fe20000010014 */
[--C-:B------:R-:W-:Y:S01]  /*19f0*/  HADD2.F32 R13, -RZ, R15.reuse.H0_H0 ;  /* 0x2000000fff0d7230 */ /* 0x100fe20000004100 */
[----:B------:R-:W4:Y:S01]  /*1a00*/  LDG.E.64.CONSTANT R28, desc[UR6][R42.64+0x1900] ;  /* 0x001900062a1c7981 */ /* 0x000f22000c1e9b00 */
[----:B------:R-:W-:Y:S02]  /*1a10*/  HADD2.F32 R15, -RZ, R15.H1_H1 ;  /* 0x3000000fff0f7230 */ /* 0x000fe40000004100 */
[----:B------:R-:W-:Y:S02]  /*1a20*/  HADD2.F32 R25, -RZ, R25.H1_H1 ;  /* 0x30000019ff197230 */ /* 0x000fe40000004100 */
[----:B------:R-:W-:Y:S01]  /*1a30*/  FFMA.FTZ R12, R13, R14, R12 ;  /* 0x0000000e0d0c7223 */ /* 0x000fe2000001000c */
[----:B0-----:R-:W-:-:S02]  /*1a40*/  HADD2.F32 R13, -RZ, R8.H1_H1 ;  /* 0x30000008ff0d7230 */ /* 0x001fc40000004100 */
[----:B------:R-:W-:Y:S01]  /*1a50*/  FFMA.FTZ R25, R15, R25, R26 ;  /* 0x000000190f197223 */ /* 0x000fe2000001001a */
[----:B------:R-:W-:Y:S02]  /*1a60*/  HADD2.F32 R26, -RZ, R8.H0_H0 ;  /* 0x20000008ff1a7230 */ /* 0x000fe40000004100 */
[--C-:B------:R-:W-:Y:S02]  /*1a70*/  HADD2.F32 R8, -RZ, R6.reuse.H0_H0 ;  /* 0x20000006ff087230 */ /* 0x100fe40000004100 */
[----:B------:R-:W-:-:S03]  /*1a80*/  HADD2.F32 R6, -RZ, R6.H1_H1 ;  /* 0x30000006ff067230 */ /* 0x000fc60000004100 */
[----:B------:R-:W-:Y:S01]  /*1a90*/  FFMA.FTZ R26, R26, R8, R27 ;  /* 0x000000081a1a7223 */ /* 0x000fe2000001001b */
[--C-:B------:R-:W-:Y:S02]  /*1aa0*/  HADD2.F32 R24, -RZ, R7.reuse.H0_H0 ;  /* 0x20000007ff187230 */ /* 0x100fe40000004100 */
[----:B------:R-:W-:Y:S01]  /*1ab0*/  FFMA.FTZ R8, R13, R6, R20 ;  /* 0x000000060d087223 */ /* 0x000fe20000010014 */
[----:B------:R-:W-:Y:S01]  /*1ac0*/  HADD2.F32 R13, -RZ, R7.H1_H1 ;  /* 0x30000007ff0d7230 */ /* 0x000fe20000004100 */
[----:B------:R-:W4:Y:S01]  /*1ad0*/  LDG.E.64.CONSTANT R20, desc[UR6][R42.64+0x1a00] ;  /* 0x001a00062a147981 */ /* 0x000f22000c1e9b00 */
[--C-:B------:R-:W-:Y:S02]  /*1ae0*/  HADD2.F32 R7, -RZ, R9.reuse.H0_H0 ;  /* 0x20000009ff077230 */ /* 0x100fe40000004100 */
[----:B------:R-:W-:-:S03]  /*1af0*/  HADD2.F32 R6, -RZ, R9.H1_H1 ;  /* 0x30000009ff067230 */ /* 0x000fc60000004100 */
[----:B------:R-:W-:Y:S02]  /*1b00*/  FFMA.FTZ R24, R7, R24, R12 ;  /* 0x0000001807187223 */ /* 0x000fe4000001000c */
[----:B------:R-:W-:Y:S02]  /*1b10*/  FFMA.FTZ R25, R6, R13, R25 ;  /* 0x0000000d06197223 */ /* 0x000fe40000010019 */
[----:B------:R-:W0:Y:S01]  /*1b20*/  LDS.128 R12, [R41+0xb0] ;  /* 0x0000b000290c7984 */ /* 0x000e220000000c00 */
[----:B------:R-:W-:Y:S02]  /*1b30*/  HADD2.F32 R7, -RZ, R10.H0_H0 ;  /* 0x2000000aff077230 */ /* 0x000fe40000004100 */
[----:B------:R-:W-:-:S05]  /*1b40*/  HADD2.F32 R6, -RZ, R18.H0_H0 ;  /* 0x20000012ff067230 */ /* 0x000fca0000004100 */
[----:B------:R-:W-:Y:S02]  /*1b50*/  FFMA.FTZ R26, R7, R6, R26 ;  /* 0x00000006071a7223 */ /* 0x000fe4000001001a */
[----:B------:R-:W4:Y:S01]  /*1b60*/  LDG.E.64.CONSTANT R6, desc[UR6][R42.64+0x1b00] ;  /* 0x001b00062a067981 */ /* 0x000f22000c1e9b00 */
[----:B------:R-:W-:Y:S02]  /*1b70*/  HADD2.F32 R27, -RZ, R10.H1_H1 ;  /* 0x3000000aff1b7230 */ /* 0x000fe40000004100 */
[----:B------:R-:W-:Y:S02]  /*1b80*/  HADD2.F32 R18, -RZ, R18.H1_H1 ;  /* 0x30000012ff127230 */ /* 0x000fe40000004100 */
[----:B------:R-:W-:-:S03]  /*1b90*/  HADD2.F32 R9, -RZ, R11.H0_H0 ;  /* 0x2000000bff097230 */ /* 0x000fc60000004100 */
[----:B------:R-:W-:Y:S01]  /*1ba0*/  FFMA.FTZ R27, R27, R18, R8 ;  /* 0x000000121b1b7223 */ /* 0x000fe20000010008 */
[----:B------:R-:W-:Y:S02]  /*1bb0*/  HADD2.F32 R8, -RZ, R19.H0_H0 ;  /* 0x20000013ff087230 */ /* 0x000fe40000004100 */
[----:B------:R-:W-:Y:S02]  /*1bc0*/  HADD2.F32 R18, -RZ, R11.H1_H1 ;  /* 0x3000000bff127230 */ /* 0x000fe40000004100 */
[----:B------:R-:W-:Y:S02]  /*1bd0*/  HADD2.F32 R19, -RZ, R19.H1_H1 ;  /* 0x30000013ff137230 */ /* 0x000fe40000004100 */
[----:B------:R-:W-:Y:S02]  /*1be0*/  FFMA.FTZ R24, R9, R8, R24 ;  /* 0x0000000809187223 */ /* 0x000fe40000010018 */
[----:B------:R-:W4:Y:S01]  /*1bf0*/  LDG.E.64.CONSTANT R8, desc[UR6][R42.64+0x1c00] ;  /* 0x001c00062a087981 */ /* 0x000f22000c1e9b00 */
[----:B------:R-:W-:-:S02]  /*1c00*/  HADD2.F32 R10, -RZ, R16.H0_H0 ;  /* 0x20000010ff0a7230 */ /* 0x000fc40000004100 */
[----:B------:R-:W-:Y:S01]  /*1c10*/  FFMA.FTZ R18, R18, R19, R25 ;  /* 0x0000001312127223 */ /* 0x000fe20000010019 */
[----:B------:R-:W-:Y:S02]  /*1c20*/  HADD2.F32 R16, -RZ, R16.H1_H1 ;  /* 0x30000010ff107230 */ /* 0x000fe40000004100 */
[--C-:B0-----:R-:W-:Y:S02]  /*1c30*/  HADD2.F32 R19, -RZ, R12.reuse.H0_H0 ;  /* 0x2000000cff137230 */ /* 0x101fe40000004100 */
[----:B------:R-:W-:-:S03]  /*1c40*/  HADD2.F32 R12, -RZ, R12.H1_H1 ;  /* 0x3000000cff0c7230 */ /* 0x000fc60000004100 */
[----:B------:R-:W-:Y:S01]  /*1c50*/  FFMA.FTZ R19, R19, R10, R26 ;  /* 0x0000000a13137223 */ /* 0x000fe2000001001a */
[----:B------:R-:W-:Y:S01]  /*1c60*/  HADD2.F32 R25, -RZ, R13.H0_H0 ;  /* 0x2000000dff197230 */ /* 0x000fe20000004100 */
[----:B------:R-:W4:Y:S01]  /*1c70*/  LDG.E.64.CONSTANT R10, desc[UR6][R42.64+0x1d00] ;  /* 0x001d00062a0a7981 */ /* 0x000f22000c1e9b00 */
[----:B------:R-:W-:Y:S01]  /*1c80*/  FFMA.FTZ R12, R12, R16, R27 ;  /* 0x000000100c0c7223 */ /* 0x000fe2000001001b */
[--C-:B------:R-:W-:Y:S02]  /*1c90*/  HADD2.F32 R16, -RZ, R17.reuse.H0_H0 ;  /* 0x20000011ff107230 */ /* 0x100fe40000004100 */
[----:B------:R-:W4:Y:S03]  /*1ca0*/  LDG.E.64.CONSTANT R26, desc[UR6][R42.64+0x1f00] ;  /* 0x001f00062a1a7981 */ /* 0x000f26000c1e9b00 */
[----:B------:R-:W-:Y:S02]  /*1cb0*/  FFMA.FTZ R16, R25, R16, R24 ;  /* 0x0000001019107223 */ /* 0x000fe40000010018 */
[----:B------:R-:W4:Y:S01]  /*1cc0*/  LDG.E.64.CONSTANT R24, desc[UR6][R42.64+0x1e00] ;  /* 0x001e00062a187981 */ /* 0x000f22000c1e9b00 */
[----:B------:R-:W-:-:S02]  /*1cd0*/  HADD2.F32 R44, -RZ, R17.H1_H1 ;  /* 0x30000011ff2c7230 */ /* 0x000fc40000004100 */
[----:B------:R-:W-:-:S05]  /*1ce0*/  HADD2.F32 R13, -RZ, R13.H1_H1 ;  /* 0x3000000dff0d7230 */ /* 0x000fca0000004100 */
[----:B------:R-:W-:Y:S01]  /*1cf0*/  FFMA.FTZ R44, R13, R44, R18 ;  /* 0x0000002c0d2c7223 */ /* 0x000fe20000010012 */
[--C-:B------:R-:W-:Y:S02]  /*1d00*/  HADD2.F32 R18, -RZ, R14.reuse.H0_H0 ;  /* 0x2000000eff127230 */ /* 0x100fe40000004100 */
[----:B------:R-:W-:Y:S02]  /*1d10*/  HADD2.F32 R17, -RZ, R14.H1_H1 ;  /* 0x3000000eff117230 */ /* 0x000fe40000004100 */
[--C-:B--2---:R-:W-:Y:S02]  /*1d20*/  HADD2.F32 R13, -RZ, R30.reuse.H0_H0 ;  /* 0x2000001eff0d7230 */ /* 0x104fe40000004100 */
[----:B------:R-:W-:Y:S02]  /*1d30*/  HADD2.F32 R30, -RZ, R30.H1_H1 ;  /* 0x3000001eff1e7230 */ /* 0x000fe40000004100 */
[----:B------:R-:W-:Y:S02]  /*1d40*/  HADD2.F32 R14, -RZ, R31.H0_H0 ;  /* 0x2000001fff0e7230 */ /* 0x000fe40000004100 */
[----:B------:R-:W-:Y:S01]  /*1d50*/  FFMA.FTZ R13, R18, R13, R19 ;  /* 0x0000000d120d7223 */ /* 0x000fe20000010013 */
[----:B------:R-:W-:-:S02]  /*1d60*/  HADD2.F32 R19, -RZ, R15.H0_H0 ;  /* 0x2000000fff137230 */ /* 0x000fc40000004100 */
[----:B------:R-:W-:-:S03]  /*1d70*/  FFMA.FTZ R12, R17, R30, R12 ;  /* 0x0000001e110c7223 */ /* 0x000fc6000001000c */
[----:B------:R-:W-:Y:S02]  /*1d80*/  FFMA.FTZ R14, R19, R14, R16 ;  /* 0x0000000e130e7223 */ /* 0x000fe40000010010 */
[----:B------:R-:W0:Y:S01]  /*1d90*/  LDS.128 R16, [R41+0xc0] ;  /* 0x0000c00029107984 */ /* 0x000e220000000c00 */
[----:B------:R-:W-:Y:S02]  /*1da0*/  HADD2.F32 R15, -RZ, R15.H1_H1 ;  /* 0x3000000fff0f7230 */ /* 0x000fe40000004100 */
[----:B------:R-:W-:-:S05]  /*1db0*/  HADD2.F32 R31, -RZ, R31.H1_H1 ;  /* 0x3000001fff1f7230 */ /* 0x000fca0000004100 */
[----:B------:R-:W-:Y:S01]  /*1dc0*/  FFMA.FTZ R44, R15, R31, R44 ;  /* 0x0000001f0f2c7223 */ /* 0x000fe2000001002c */
[----:B0-----:R-:W-:Y:S02]  /*1dd0*/  HADD2.F32 R30, -RZ, R16.H0_H0 ;  /* 0x20000010ff1e7230 */ /* 0x001fe40000004100 */
[----:B---3--:R-:W-:-:S05]  /*1de0*/  HADD2.F32 R15, -RZ, R22.H0_H0 ;  /* 0x20000016ff0f7230 */ /* 0x008fca0000004100 */
        /* <DEDUP_REMOVED lines=11> */
[--C-:B------:R-:W-:Y:S02]  /*1ea0*/  HADD2.F32 R17, -RZ, R18.reuse.H0_H0 ;  /* 0x20000012ff117230 */ /* 0x100fe40000004100 */
[----:B------:R-:W-:Y:S02]  /*1eb0*/  HADD2.F32 R23, -RZ, R18.H1_H1 ;  /* 0x30000012ff177230 */ /* 0x000fe40000004100 */
[--C-:B----4-:R-:W-:Y:S02]  /*1ec0*/  HADD2.F32 R18, -RZ, R28.reuse.H0_H0 ;  /* 0x2000001cff127230 */ /* 0x110fe40000004100 */
        /* <DEDUP_REMOVED lines=9> */
[----:B------:R-:W1:Y:S01]  /*1f60*/  LDS.128 R16, [R41+0xe0] ;  /* 0x0000e00029107984 */ /* 0x000e620000000c00 */
[----:B0-----:R-:W-:Y:S02]  /*1f70*/  HADD2.F32 R29, -RZ, R12.H0_H0 ;  /* 0x2000000cff1d7230 */ /* 0x001fe40000004100 */
        /* <DEDUP_REMOVED lines=9> */
[----:B------:R-:W-:Y:S02]  /*2010*/  HADD2.F32 R23, -RZ, R14.H0_H0 ;  /* 0x2000000eff177230 */ /* 0x000fe40000004100 */
[----:B------:R-:W-:Y:S02]  /*2020*/  HADD2.F32 R20, -RZ, R6.H0_H0 ;  /* 0x20000006ff147230 */ /* 0x000fe40000004100 */
[----:B------:R-:W-:Y:S01]  /*2030*/  FFMA.FTZ R28, R29, R28, R22 ;  /* 0x0000001c1d1c7223 */ /* 0x000fe20000010016 */
[----:B------:R-:W-:-:S02]  /*2040*/  FFMA.FTZ R44, R13, R21, R44 ;  /* 0x000000150d2c7223 */ /* 0x000fc4000001002c */
[----:B------:R-:W-:Y:S02]  /*2050*/  FFMA.FTZ R30, R23, R20, R30 ;  /* 0x00000014171e7223 */ /* 0x000fe4000001001e */
[----:B------:R-:W0:Y:S01]  /*2060*/  LDS.128 R20, [R41+0xf0] ;  /* 0x0000f00029147984 */ /* 0x000e220000000c00 */
[----:B------:R-:W-:Y:S02]  /*2070*/  HADD2.F32 R13, -RZ, R14.H1_H1 ;  /* 0x3000000eff0d7230 */ /* 0x000fe40000004100 */
[----:B------:R-:W-:Y:S02]  /*2080*/  HADD2.F32 R6, -RZ, R6.H1_H1 ;  /* 0x30000006ff067230 */ /* 0x000fe40000004100 */
[----:B------:R-:W-:Y:S02]  /*2090*/  HADD2.F32 R29, -RZ, R15.H0_H0 ;  /* 0x2000000fff1d7230 */ /* 0x000fe40000004100 */
[----:B------:R-:W-:Y:S02]  /*20a0*/  HADD2.F32 R14, -RZ, R7.H0_H0 ;  /* 0x20000007ff0e7230 */ /* 0x000fe40000004100 */
[----:B------:R-:W-:Y:S01]  /*20b0*/  FFMA.FTZ R12, R13, R6, R12 ;  /* 0x000000060d0c7223 */ /* 0x000fe2000001000c */
[----:B------:R-:W-:-:S02]  /*20c0*/  HADD2.F32 R15, -RZ, R15.H1_H1 ;  /* 0x3000000fff0f7230 */ /* 0x000fc40000004100 */
[----:B------:R-:W-:Y:S01]  /*20d0*/  FFMA.FTZ R28, R29, R14, R28 ;  /* 0x0000000e1d1c7223 */ /* 0x000fe2000001001c */
[----:B-1----:R-:W-:Y:S02]  /*20e0*/  HADD2.F32 R13, -RZ, R16.H0_H0 ;  /* 0x20000010ff0d7230 */ /* 0x002fe40000004100 */
[--C-:B------:R-:W-:Y:S02]  /*20f0*/  HADD2.F32 R14, -RZ, R8.reuse.H0_H0 ;  /* 0x20000008ff0e7230 */ /* 0x100fe40000004100 */
[----:B------:R-:W-:Y:S01]  /*2100*/  HADD2.F32 R7, -RZ, R7.H1_H1 ;  /* 0x30000007ff077230 */ /* 0x000fe20000004100 */
[----:B------:R-:W-:Y:S01]  /*2110*/  LOP3.LUT R6, R0, 0x1, RZ, 0xc0, !PT ;  /* 0x0000000100067812 */ /* 0x000fe200078ec0ff */
[----:B------:R-:W-:Y:S02]  /*2120*/  HADD2.F32 R8, -RZ, R8.H1_H1 ;  /* 0x30000008ff087230 */ /* 0x000fe40000004100 */
[----:B------:R-:W-:Y:S01]  /*2130*/  FFMA.FTZ R30, R13, R14, R30 ;  /* 0x0000000e0d1e7223 */ /* 0x000fe2000001001e */
[----:B------:R-:W-:-:S02]  /*2140*/  HADD2.F32 R13, -RZ, R16.H1_H1 ;  /* 0x30000010ff0d7230 */ /* 0x000fc40000004100 */
[----:B------:R-:W-:Y:S01]  /*2150*/  FFMA.FTZ R44, R15, R7, R44 ;  /* 0x000000070f2c7223 */ /* 0x000fe2000001002c */
[----:B------:R-:W-:Y:S02]  /*2160*/  HADD2.F32 R15, -RZ, R17.H0_H0 ;  /* 0x20000011ff0f7230 */ /* 0x000fe40000004100 */
[----:B------:R-:W-:Y:S02]  /*2170*/  HADD2.F32 R14, -RZ, R9.H0_H0 ;  /* 0x20000009ff0e7230 */ /* 0x000fe40000004100 */
[----:B------:R-:W-:Y:S02]  /*2180*/  HADD2.F32 R17, -RZ, R17.H1_H1 ;  /* 0x30000011ff117230 */ /* 0x000fe40000004100 */
[----:B------:R-:W-:Y:S01]  /*2190*/  HADD2.F32 R9, -RZ, R9.H1_H1 ;  /* 0x30000009ff097230 */ /* 0x000fe20000004100 */
[----:B------:R-:W-:Y:S01]  /*21a0*/  ISETP.NE.U32.AND P1, PT, R6, 0x1, PT ;  /* 0x000000010600780c */ /* 0x000fe20003f25070 */
[----:B------:R-:W-:Y:S01]  /*21b0*/  FFMA.FTZ R13, R13, R8, R12 ;  /* 0x000000080d0d7223 */ /* 0x000fe2000001000c */
[----:B------:R-:W-:-:S02]  /*21c0*/  HADD2.F32 R6, -RZ, R19.H0_H0 ;  /* 0x20000013ff067230 */ /* 0x000fc40000004100 */
[----:B------:R-:W-:Y:S02]  /*21d0*/  HADD2.F32 R12, -RZ, R11.H0_H0 ;  /* 0x2000000bff0c7230 */ /* 0x000fe40000004100 */
[----:B------:R-:W-:Y:S01]  /*21e0*/  FFMA.FTZ R44, R17, R9, R44 ;  /* 0x00000009112c7223 */ /* 0x000fe2000001002c */
[----:B------:R-:W-:Y:S02]  /*21f0*/  HADD2.F32 R19, -RZ, R19.H1_H1 ;  /* 0x30000013ff137230 */ /* 0x000fe40000004100 */
[----:B------:R-:W-:Y:S02]  /*2200*/  HADD2.F32 R11, -RZ, R11.H1_H1 ;  /* 0x3000000bff0b7230 */ /* 0x000fe40000004100 */
[----:B------:R-:W-:Y:S02]  /*2210*/  HADD2.F32 R7, -RZ, R18.H0_H0 ;  /* 0x20000012ff077230 */ /* 0x000fe40000004100 */
[----:B------:R-:W-:Y:S02]  /*2220*/  HADD2.F32 R8, -RZ, R10.H0_H0 ;  /* 0x2000000aff087230 */ /* 0x000fe40000004100 */
[----:B------:R-:W-:-:S02]  /*2230*/  HADD2.F32 R18, -RZ, R18.H1_H1 ;  /* 0x30000012ff127230 */ /* 0x000fc40000004100 */
[----:B------:R-:W-:Y:S02]  /*2240*/  HADD2.F32 R10, -RZ, R10.H1_H1 ;  /* 0x3000000aff0a7230 */ /* 0x000fe40000004100 */
[----:B------:R-:W-:Y:S01]  /*2250*/  FFMA.FTZ R19, R19, R11, R44 ;  /* 0x0000000b13137223 */ /* 0x000fe2000001002c */
[----:B------:R-:W-:Y:S01]  /*2260*/  FFMA.FTZ R15, R15, R14, R28 ;  /* 0x0000000e0f0f7223 */ /* 0x000fe2000001001c */
[----:B------:R-:W-:Y:S02]  /*2270*/  HADD2.F32 R11, -RZ, R24.H0_H0 ;  /* 0x20000018ff0b7230 */ /* 0x000fe40000004100 */
[----:B0-----:R-:W-:Y:S02]  /*2280*/  HADD2.F32 R9, -RZ, R20.H1_H1 ;  /* 0x30000014ff097230 */ /* 0x001fe40000004100 */
[----:B------:R-:W-:Y:S01]  /*2290*/  FFMA.FTZ R10, R18, R10, R13 ;  /* 0x0000000a120a7223 */ /* 0x000fe2000001000d */
[----:B------:R-:W-:Y:S02]  /*22a0*/  HADD2.F32 R24, -RZ, R24.H1_H1 ;  /* 0x30000018ff187230 */ /* 0x000fe40000004100 */
[----:B------:R-:W-:Y:S01]  /*22b0*/  FFMA.FTZ R7, R7, R8, R30 ;  /* 0x0000000807077223 */ /* 0x000fe2000001001e */
[----:B------:R-:W-:-:S02]  /*22c0*/  HADD2.F32 R14, -RZ, R20.H0_H0 ;  /* 0x20000014ff0e7230 */ /* 0x000fc40000004100 */
[----:B------:R-:W-:Y:S01]  /*22d0*/  FFMA.FTZ R12, R6, R12, R15 ;  /* 0x0000000c060c7223 */ /* 0x000fe2000001000f */
[----:B------:R-:W-:Y:S02]  /*22e0*/  HADD2.F32 R16, -RZ, R22.H0_H0 ;  /* 0x20000016ff107230 */ /* 0x000fe40000004100 */
[----:B------:R-:W-:Y:S02]  /*22f0*/  HADD2.F32 R17, -RZ, R26.H0_H0 ;  /* 0x2000001aff117230 */ /* 0x000fe40000004100 */
[----:B------:R-:W-:Y:S01]  /*2300*/  FFMA.FTZ R9, R9, R24, R10 ;  /* 0x0000001809097223 */ /* 0x000fe2000001000a */
[----:B------:R-:W-:Y:S02]  /*2310*/  HADD2.F32 R13, -RZ, R21.H0_H0 ;  /* 0x20000015ff0d7230 */ /* 0x000fe40000004100 */
[----:B------:R-:W-:Y:S02]  /*2320*/  HADD2.F32 R22, -RZ, R22.H1_H1 ;  /* 0x30000016ff167230 */ /* 0x000fe40000004100 */
[----:B------:R-:W-:-:S02]  /*2330*/  HADD2.F32 R15, -RZ, R25.H0_H0 ;  /* 0x20000019ff0f7230 */ /* 0x000fc40000004100 */
[----:B------:R-:W-:Y:S02]  /*2340*/  HADD2.F32 R26, -RZ, R26.H1_H1 ;  /* 0x3000001aff1a7230 */ /* 0x000fe40000004100 */
[----:B------:R-:W-:Y:S01]  /*2350*/  FFMA.FTZ R7, R14, R11, R7 ;  /* 0x0000000b0e077223 */ /* 0x000fe20000010007 */
[----:B------:R-:W-:Y:S02]  /*2360*/  HADD2.F32 R6, -RZ, R23.H0_H0 ;  /* 0x20000017ff067230 */ /* 0x000fe40000004100 */
[----:B------:R-:W-:Y:S01]  /*2370*/  FFMA.FTZ R13, R13, R15, R12 ;  /* 0x0000000f0d0d7223 */ /* 0x000fe2000001000c */
[----:B------:R-:W-:Y:S02]  /*2380*/  HADD2.F32 R10, -RZ, R27.H0_H0 ;  /* 0x2000001bff0a7230 */ /* 0x000fe40000004100 */
[----:B------:R-:W-:Y:S01]  /*2390*/  FFMA.FTZ R22, R22, R26, R9 ;  /* 0x0000001a16167223 */ /* 0x000fe20000010009 */
[----:B------:R-:W-:Y:S02]  /*23a0*/  HADD2.F32 R8, -RZ, R21.H1_H1 ;  /* 0x30000015ff087230 */ /* 0x000fe40000004100 */
[----:B------:R-:W-:Y:S01]  /*23b0*/  FFMA.FTZ R7, R16, R17, R7 ;  /* 0x0000001110077223 */ /* 0x000fe20000010007 */
[----:B------:R-:W-:Y:S01]  /*23c0*/  HADD2.F32 R25, -RZ, R25.H1_H1 ;  /* 0x30000019ff197230 */ /* 0x000fe20000004100 */
[----:B------:R-:W-:Y:S01]  /*23d0*/  IADD3 R9, PT, PT, R40, 0xf, RZ ;  /* 0x0000000f28097810 */ /* 0x000fe20007ffe0ff */
[----:B------:R-:W-:-:S02]  /*23e0*/  HADD2.F32 R23, -RZ, R23.H1_H1 ;  /* 0x30000017ff177230 */ /* 0x000fc40000004100 */
[----:B------:R-:W-:Y:S01]  /*23f0*/  FFMA.FTZ R6, R6, R10, R13 ;  /* 0x0000000a06067223 */ /* 0x000fe2000001000d */
[----:B------:R-:W-:Y:S02]  /*2400*/  HADD2.F32 R27, -RZ, R27.H1_H1 ;  /* 0x3000001bff1b7230 */ /* 0x000fe40000004100 */
[----:B------:R-:W-:Y:S01]  /*2410*/  FFMA.FTZ R8, R8, R25, R19 ;  /* 0x0000001908087223 */ /* 0x000fe20000010013 */
[----:B------:R-:W-:Y:S01]  /*2420*/  FADD.FTZ R7, R7, R22 ;  /* 0x0000001607077221 */ /* 0x000fe20000010000 */
[----:B------:R-:W-:Y:S01]  /*2430*/  SHF.R.S32.HI R10, RZ, 0x1f, R9 ;  /* 0x0000001fff0a7819 */ /* 0x000fe20000011409 */
[----:B------:R-:W-:Y:S01]  /*2440*/  UMOV UR4, 0xffffffff ;  /* 0xffffffff00047882 */ /* 0x000fe20000000000 */
[----:B------:R-:W-:Y:S01]  /*2450*/  FFMA.FTZ R8, R23, R27, R8 ;  /* 0x0000001b17087223 */ /* 0x000fe20000010008 */
[----:B------:R-:W-:Y:S01]  /*2460*/  FADD.FTZ R7, R6, R7 ;  /* 0x0000000706077221 */ /* 0x000fe20000010000 */
[----:B------:R-:W-:Y:S02]  /*2470*/  LEA.HI R10, R10, R9, RZ, 0x4 ;  /* 0x000000090a0a7211 */ /* 0x000fe400078f20ff */
[----:B-----5:R-:W-:Y:S01]  /*2480*/  FSETP.NEU.FTZ.AND P0, PT, R38, RZ, PT ;  /* 0x000000ff2600720b */ /* 0x020fe20003f1d000 */
[----:B------:R-:W-:Y:S01]  /*2490*/  FADD.FTZ R7, R8, R7 ;  /* 0x0000000708077221 */ /* 0x000fe20000010000 */
[----:B------:R-:W-:Y:S01]  /*24a0*/  SHF.R.S32.HI R10, RZ, 0x4, R10 ;  /* 0x00000004ff0a7819 */ /* 0x000fe2000001140a */
[----:B------:R-:W-:Y:S10]  /*24b0*/  BRA.DIV UR4, `(.L_x_21104) ;  /* 0x0000005604e07947 */ /* 0x000ff4000b800000 */
[----:B------:R0:W1:Y:S02]  /*24c0*/  SHFL.BFLY PT, R6, R7, 0x1, 0x1f ;  /* 0x0c201f0007067f89 */ /* 0x00006400000e0000 */
.L_x_21172:
[----:B------:R-:W-:Y:S02]  /*24d0*/  VIADD R8, R35, 0x1 ;  /* 0x0000000123087836 */ /* 0x000fe40000000000 */
[----:B-1----:R-:W-:Y:S01]  /*24e0*/  FADD.FTZ R6, R7, R6 ;  /* 0x0000000607067221 */ /* 0x002fe20000010000 */
[----:B0-----:R-:W-:Y:S02]  /*24f0*/  @P1 IADD3 R7, PT, PT, R33, -0x1, RZ ;  /* 0xffffffff21071810 */ /* 0x001fe40007ffe0ff */
[----:B------:R-:W-:Y:S02]  /*2500*/  IADD3 R39, PT, PT, R39, 0x4, RZ ;  /* 0x0000000427277810 */ /* 0x000fe40007ffe0ff */
[----:B------:R-:W-:Y:S02]  /*2510*/  I2FP.F32.S32 R9, R8 ;  /* 0x0000000800097245 */ /* 0x000fe40000201400 */
[----:B------:R-:W-:Y:S02]  /*2520*/  ISETP.GE.OR P2, PT, R7, R40, !P1 ;  /* 0x000000280700720c */ /* 0x000fe40004f46670 */
[----:B------:R-:W-:Y:S01]  /*2530*/  IADD3 R35, PT, PT, R35, 0x40, RZ ;  /* 0x0000004023237810 */ /* 0x000fe20007ffe0ff */
[----:B------:R-:W-:Y:S01]  /*2540*/  FMUL.FTZ R9, R9, R38 ;  /* 0x0000002609097220 */ /* 0x000fe20000410000 */
[----:B------:R-:W-:-:S04]  /*2550*/  IADD3 R33, PT, PT, R33, 0x40, RZ ;  /* 0x0000004021217810 */ /* 0x000fc80007ffe0ff */
        /* <DEDUP_REMOVED lines=8> */
[----:B------:R-:W-:Y:S01]  /*25e0*/  IMAD.X R5, RZ, RZ, R5, P1 ;  /* 0x000000ffff057224 */ /* 0x000fe200008e0605 */
[----:B0-----:R-:W-:-:S03]  /*25f0*/  IADD3 R34, PT, PT, R34, 0x100, RZ ;  /* 0x0000010022227810 */ /* 0x001fc60007ffe0ff */
[----:B------:R-:W-:Y:S05]  /*2600*/  @!P0 BRA `(.L_x_21105) ;  /* 0xffffffe000688947 */ /* 0x000fea000383ffff */
.L_x_21103:
[----:B------:R-:W-:Y:S05]  /*2610*/  BSYNC B0 ;  /* 0x0000000000007941 */ /* 0x000fea0003800000 */
.L_x_21102:
        /* <DEDUP_REMOVED lines=12> */
.L_x_21178:
[----:B------:R-:W-:Y:S01]  /*26e0*/  IADD3 R5, PT, PT, R37, 0x200, RZ ;  /* 0x0000020025057810 */ /* 0x000fe20007ffe0ff */
[----:B------:R-:W-:Y:S05]  /*26f0*/  WARPSYNC.ALL ;  /* 0x0000000000007948 */ /* 0x000fea0003800000 */
[----:B------:R-:W-:Y:S02]  /*2700*/  LOP3.LUT P0, R9, R0, 0x1f, RZ, 0xc0, !PT ;  /* 0x0000001f00097812 */ /* 0x000fe4000780c0ff */
[----:B------:R-:W-:Y:S02]  /*2710*/  SHF.R.U32.HI R8, RZ, 0x5, R0 ;  /* 0x00000005ff087819 */ /* 0x000fe40000011600 */
[----:B------:R-:W-:-:S02]  /*2720*/  LEA R5, R32, R5, 0x18 ;  /* 0x0000000520057211 */ /* 0x000fc400078ec0ff */
[----:B-1----:R-:W-:Y:S02]  /*2730*/  FMNMX.FTZ R11, R6, R11, !PT ;  /* 0x0000000b060b7209 */ /* 0x002fe40007810000 */
[----:B------:R-:W-:-:S05]  /*2740*/  LEA R4, R8, R5, 0x2 ;  /* 0x0000000508047211 */ /* 0x000fca00078e10ff */
[----:B------:R1:W-:Y:S01]  /*2750*/  @!P0 STS [R4], R11 ;  /* 0x0000000b04008388 */ /* 0x0003e20000000800 */
[----:B------:R-:W-:Y:S01]  /*2760*/  BAR.SYNC.DEFER_BLOCKING 0x0 ;  /* 0x0000000000007b1d */ /* 0x000fe20000010000 */
[C---:B------:R-:W-:Y:S01]  /*2770*/  ISETP.GT.U32.AND P1, PT, R9.reuse, 0x3, PT ;  /* 0x000000030900780c */ /* 0x040fe20003f24070 */
[----:B0-----:R-:W-:Y:S01]  /*2780*/  IMAD R6, R9, 0x4, R5 ;  /* 0x0000000409067824 */ /* 0x001fe200078e0205 */
[----:B------:R-:W-:Y:S01]  /*2790*/  MOV R12, 0xff7fffff ;  /* 0xff7fffff000c7802 */ /* 0x000fe20000000f00 */
[----:B-1----:R-:W-:Y:S02]  /*27a0*/  HFMA2 R11, -RZ, RZ, 0, 0 ;  /* 0x00000000ff0b7431 */ /* 0x002fe400000001ff */
[----:B------:R-:W-:Y:S08]  /*27b0*/  BSSY.RECONVERGENT B0, `(.L_x_21107) ;  /* 0x00000eb000007945 */ /* 0x000ff00003800200 */
[----:B------:R-:W0:Y:S04]  /*27c0*/  @!P1 LDS R12, [R6] ;  /* 0x00000000060c9984 */ /* 0x000e280000000800 */
[----:B0-----:R-:W0:Y:S02]  /*27d0*/  SHFL.BFLY PT, R5, R12, 0x2, 0x1f ;  /* 0x0c401f000c057f89 */ /* 0x001e2400000e0000 */
[----:B0-----:R-:W-:-:S02]  /*27e0*/  FMNMX.FTZ R13, R5, R12, !PT ;  /* 0x0000000c050d7209 */ /* 0x001fc40007810000 */
[----:B------:R-:W-:-:S03]  /*27f0*/  LOP3.LUT R5, R7, 0xfffffff0, RZ, 0xc0, !PT ;  /* 0xfffffff007057812 */ /* 0x000fc600078ec0ff */
[----:B------:R-:W0:Y:S01]  /*2800*/  SHFL.BFLY PT, R10, R13, 0x1, 0x1f ;  /* 0x0c201f000d0a7f89 */ /* 0x000e2200000e0000 */
[----:B------:R-:W-:-:S04]  /*2810*/  VIMNMX R5, PT, PT, R40, R5, PT ;  /* 0x0000000528057248 */ /* 0x000fc80003fe0100 */
[----:B------:R-:W-:Y:S02]  /*2820*/  ISETP.GE.AND P2, PT, R0, R5, PT ;  /* 0x000000050000720c */ /* 0x000fe40003f46270 */
[----:B0-----:R-:W-:-:S06]  /*2830*/  FMNMX.FTZ R10, R13, R10, !PT ;  /* 0x0000000a0d0a7209 */ /* 0x001fcc0007810000 */
[----:B------:R-:W0:Y:S05]  /*2840*/  SHFL.IDX PT, R10, R10, RZ, 0x1f ;  /* 0x00001fff0a0a7589 */ /* 0x000e2a00000e0000 */
[----:B------:R-:W-:Y:S05]  /*2850*/  @P2 BRA `(.L_x_21108) ;  /* 0x0000000c00802947 */ /* 0x000fea0003800000 */
[----:B------:R-:W-:Y:S01]  /*2860*/  LOP3.LUT R12, RZ, R0, RZ, 0x33, !PT ;  /* 0x00000000ff0c7212 */ /* 0x000fe200078e33ff */
[----:B------:R-:W-:Y:S03]  /*2870*/  BSSY.RECONVERGENT B1, `(.L_x_21109) ;  /* 0x000001b000017945 */ /* 0x000fe60003800200 */
[----:B------:R-:W-:Y:S01]  /*2880*/  IADD3 R13, PT, PT, R12, R5, RZ ;  /* 0x000000050c0d7210 */ /* 0x000fe20007ffe0ff */
[----:B------:R-:W-:-:S03]  /*2890*/  IMAD.MOV.U32 R12, RZ, RZ, R0 ;  /* 0x000000ffff0c7224 */ /* 0x000fc600078e0000 */
        /* <DEDUP_REMOVED lines=13> */
.L_x_21111:
        /* <DEDUP_REMOVED lines=11> */
.L_x_21110:
[----:B------:R-:W-:Y:S05]  /*2a20*/  BSYNC.RECONVERGENT B1 ;  /* 0x0000000000017941 */ /* 0x000fea0003800200 */
.L_x_21109:
        /* <DEDUP_REMOVED lines=12> */
.L_x_21114:
        /* <DEDUP_REMOVED lines=42> */
[----:B------:R-:W0:Y:S01]  /*2d90*/  LDS R17, [R13+0x1800] ;  /* 0x001800000d117984 */ /* 0x000e220000000800 */
[----:B-1----:R-:W-:Y:S01]  /*2da0*/  FADD.FTZ R11, R11, R18 ;  /* 0x000000120b0b7221 */ /* 0x002fe20000010000 */
[----:B------:R-:W-:Y:S02]  /*2db0*/  FMUL.FTZ R28, R19, 1.4426950216293334961 ;  /* 0x3fb8aa3b131c7820 */ /* 0x000fe40000410000 */
[----:B------:R-:W1:Y:S01]  /*2dc0*/  LDS R19, [R13+0x1a00] ;  /* 0x001a00000d137984 */ /* 0x000e620000000800 */
[C---:B------:R-:W-:Y:S02]  /*2dd0*/  FADD.FTZ R21, -R10.reuse, R21 ;  /* 0x000000150a157221 */ /* 0x040fe40000010100 */
[----:B------:R-:W0:Y:S01]  /*2de0*/  MUFU.EX2 R24, R24 ;  /* 0x0000001800187308 */ /* 0x000e220000000800 */
        /* <DEDUP_REMOVED lines=10> */
[C---:B------:R-:W-:Y:S01]  /*2e90*/  FADD.FTZ R27, -R10.reuse, R27 ;  /* 0x0000001b0a1b7221 */ /* 0x040fe20000010100 */
        /* <DEDUP_REMOVED lines=20> */
[----:B-----5:R-:W1:Y:S01]  /*2fe0*/  MUFU.EX2 R38, R27 ;  /* 0x0000001b00267308 */ /* 0x020e620000000800 */
        /* <DEDUP_REMOVED lines=20> */
.L_x_21113:
[----:B------:R-:W-:Y:S05]  /*3130*/  BSYNC.RECONVERGENT B1 ;  /* 0x0000000000017941 */ /* 0x000fea0003800200 */
.L_x_21112:
        /* <DEDUP_REMOVED lines=55> */
.L_x_21116:
[----:B------:R-:W-:Y:S05]  /*34b0*/  BSYNC.RECONVERGENT B1 ;  /* 0x0000000000017941 */ /* 0x000fea0003800200 */
.L_x_21115:
        /* <DEDUP_REMOVED lines=26> */
.L_x_21108:
[----:B------:R-:W-:Y:S05]  /*3660*/  BSYNC.RECONVERGENT B0 ;  /* 0x0000000000007941 */ /* 0x000fea0003800200 */
.L_x_21107:
        /* <DEDUP_REMOVED lines=33> */
[----:B------:R-:W-:Y:S02]  /*3880*/  SHF.L.U32 R6, R10, 0x7, RZ ;  /* 0x000000070a067819 */ /* 0x000fe400000006ff */
[----:B------:R-:W-:Y:S02]  /*3890*/  LEA R13, R32, R11, 0x18 ;  /* 0x0000000b200d7211 */ /* 0x000fe400078ec0ff */
[----:B------:R-:W-:Y:S02]  /*38a0*/  LOP3.LUT R10, R10, 0x3, RZ, 0xc0, !PT ;  /* 0x000000030a0a7812 */ /* 0x000fe400078ec0ff */
[----:B------:R-:W-:-:S02]  /*38b0*/  LOP3.LUT R11, R6, 0x180, RZ, 0xc0, !PT ;  /* 0x00000180060b7812 */ /* 0x000fc400078ec0ff */
[----:B------:R-:W-:Y:S02]  /*38c0*/  IADD3 R12, PT, PT, RZ, -R10, RZ ;  /* 0x8000000aff0c7210 */ /* 0x000fe40007ffe0ff */
[----:B------:R-:W-:Y:S01]  /*38d0*/  LEA R6, R0, R13, 0x2 ;  /* 0x0000000d00067211 */ /* 0x000fe200078e10ff */
[----:B------:R-:W-:-:S07]  /*38e0*/  IMAD.IADD R10, R11, 0x1, R0 ;  /* 0x000000010b0a7824 */ /* 0x000fce00078e0200 */
.L_x_21121:
[----:B------:R-:W0:Y:S01]  /*38f0*/  LDS R11, [R6] ;  /* 0x00000000060b7984 */ /* 0x000e220000000800 */
[----:B------:R-:W-:-:S04]  /*3900*/  IADD3 R12, PT, PT, R12, 0x1, RZ ;  /* 0x000000010c0c7810 */ /* 0x000fc80007ffe0ff */
[----:B------:R-:W-:Y:S01]  /*3910*/  ISETP.NE.AND P0, PT, R12, RZ, PT ;  /* 0x000000ff0c00720c */ /* 0x000fe20003f05270 */
[----:B0-----:R-:W-:-:S05]  /*3920*/  FMUL.FTZ R11, R11, R4 ;  /* 0x000000040b0b7220 */ /* 0x001fca0000410000 */
[----:B------:R0:W-:Y:S02]  /*3930*/  STS [R6], R11 ;  /* 0x0000000b06007388 */ /* 0x0001e40000000800 */
[----:B0-----:R-:W-:-:S05]  /*3940*/  IADD3 R6, PT, PT, R6, 0x200, RZ ;  /* 0x0000020006067810 */ /* 0x001fca0007ffe0ff */
[----:B------:R-:W-:Y:S05]  /*3950*/  @P0 BRA `(.L_x_21121) ;  /* 0xfffffffc00e40947 */ /* 0x000fea000383ffff */
.L_x_21120:
[----:B------:R-:W-:Y:S05]  /*3960*/  BSYNC.RECONVERGENT B1 ;  /* 0x0000000000017941 */ /* 0x000fea0003800200 */
.L_x_21119:
        /* <DEDUP_REMOVED lines=12> */
.L_x_21124:
        /* <DEDUP_REMOVED lines=52> */
.L_x_21123:
[----:B------:R-:W-:Y:S05]  /*3d70*/  BSYNC.RECONVERGENT B1 ;  /* 0x0000000000017941 */ /* 0x000fea0003800200 */
.L_x_21122:
        /* <DEDUP_REMOVED lines=31> */
.L_x_21126:
[----:B------:R-:W-:Y:S05]  /*3f70*/  BSYNC.RECONVERGENT B1 ;  /* 0x0000000000017941 */ /* 0x000fea0003800200 */
.L_x_21125:
        /* <DEDUP_REMOVED lines=14> */
.L_x_21118:
[----:B------:R-:W-:Y:S05]  /*4060*/  BSYNC.RECONVERGENT B0 ;  /* 0x0000000000007941 */ /* 0x000fea0003800200 */
.L_x_21117:
        /* <DEDUP_REMOVED lines=12> */
[----:B01----:R-:W-:Y:S02]  /*4130*/  CS2R R10, SRZ ;  /* 0x00000000000a7805 */ /* 0x003fe4000001ff00 */
[----:B------:R-:W-:Y:S02]  /*4140*/  MOV R6, RZ ;  /* 0x000000ff00067202 */ /* 0x000fe40000000f00 */
[----:B------:R-:W-:Y:S01]  /*4150*/  CS2R R4, SRZ ;  /* 0x0000000000047805 */ /* 0x000fe2000001ff00 */
[----:B------:R-:W-:Y:S06]  /*4160*/  @P0 BRA `(.L_x_21128) ;  /* 0x0000002c004c0947 */ /* 0x000fec0003800000 */
[----:B------:R-:W0:Y:S01]  /*4170*/  LDCU UR12, c[0x0][0x3b8] ;  /* 0x00007700ff0c77ac */ /* 0x000e220008000800 */
[----:B------:R-:W-:Y:S01]  /*4180*/  SHF.R.U32.HI R12, RZ, 0x3, R0 ;  /* 0x00000003ff0c7819 */ /* 0x000fe20000011600 */
[----:B------:R-:W-:Y:S01]  /*4190*/  IMAD.SHL.U32 R14, R0, 0x20, RZ ;  /* 0x00000020000e7824 */ /* 0x000fe200078e00ff */
[----:B------:R-:W-:Y:S01]  /*41a0*/  MOV R13, RZ ;  /* 0x000000ff000d7202 */ /* 0x000fe20000000f00 */
[----:B------:R-:W1:Y:S01]  /*41b0*/  LDCU.64 UR10, c[0x0][0x3a8] ;  /* 0x00007500ff0a77ac */ /* 0x000e620008000a00 */
[----:B------:R-:W-:Y:S01]  /*41c0*/  LOP3.LUT R12, R12, 0x7c, RZ, 0xc0, !PT ;  /* 0x0000007c0c0c7812 */ /* 0x000fe200078ec0ff */
[----:B------:R-:W-:Y:S01]  /*41d0*/  VIADD R34, R8, 0x1 ;  /* 0x0000000108227836 */ /* 0x000fe20000000000 */
[----:B------:R-:W-:Y:S01]  /*41e0*/  IADD3 R37, PT, PT, R37, 0x220, RZ ;  /* 0x0000022025257810 */ /* 0x000fe20007ffe0ff */
[----:B------:R-:W4:Y:S01]  /*41f0*/  LDCU UR8, c[0x0][0x3d0] ;  /* 0x00007a00ff0877ac */ /* 0x000f220008000800 */
[----:B------:R-:W-:Y:S02]  /*4200*/  IADD3 R36, PT, PT, -R7, R8, RZ ;  /* 0x0000000807247210 */ /* 0x000fe40007ffe1ff */
[----:B------:R-:W-:Y:S01]  /*4210*/  MOV R30, RZ ;  /* 0x000000ff001e7202 */ /* 0x000fe20000000f00 */
[----:B0-----:R-:W-:-:S04]  /*4220*/  IMAD R15, R2, UR12, RZ ;  /* 0x0000000c020f7c24 */ /* 0x001fc8000f8e02ff */
[----:B------:R-:W-:Y:S01]  /*4230*/  IMAD.WIDE R12, R15, 0x4, R12 ;  /* 0x000000040f0c7825 */ /* 0x000fe200078e020c */
[----:B------:R-:W-:Y:S02]  /*4240*/  LOP3.LUT R15, R14, 0x20, RZ, 0xe2, !PT ;  /* 0x000000200e0f7812 */ /* 0x000fe400078ee2ff */
[----:B------:R-:W-:Y:S01]  /*4250*/  LEA R14, R32, R37, 0x18 ;  /* 0x00000025200e7211 */ /* 0x000fe200078ec0ff */
[----:B----4-:R-:W-:Y:S01]  /*4260*/  IMAD R44, R3, UR8, RZ ;  /* 0x00000008032c7c24 */ /* 0x010fe2000f8e02ff */
[----:B-1----:R-:W-:Y:S02]  /*4270*/  IADD3 R32, P0, PT, R12, UR10, RZ ;  /* 0x0000000a0c207c10 */ /* 0x002fe4000ff1e0ff */
[----:B------:R-:W-:Y:S02]  /*4280*/  SHF.L.U32 R12, R0, 0x3, RZ ;  /* 0x00000003000c7819 */ /* 0x000fe400000006ff */
[----:B------:R-:W-:Y:S02]  /*4290*/  IADD3.X R31, PT, PT, R13, UR11, RZ, P0, !PT ;  /* 0x0000000b0d1f7c10 */ /* 0x000fe400087fe4ff */
[----:B------:R-:W-:-:S02]  /*42a0*/  LOP3.LUT R13, R12, 0x8, RZ, 0xc0, !PT ;  /* 0x000000080c0d7812 */ /* 0x000fc400078ec0ff */
[C---:B------:R-:W-:Y:S02]  /*42b0*/  LEA R15, R8.reuse, R15, 0x6 ;  /* 0x0000000f080f7211 */ /* 0x040fe400078e30ff */
[----:B------:R-:W-:Y:S02]  /*42c0*/  LEA R13, R8, R13, 0x4 ;  /* 0x0000000d080d7211 */ /* 0x000fe400078e20ff */
[----:B------:R-:W-:Y:S02]  /*42d0*/  IADD3 R33, PT, PT, R15, 0x10, R14 ;  /* 0x000000100f217810 */ /* 0x000fe40007ffe00e */
[----:B------:R-:W-:Y:S02]  /*42e0*/  LOP3.LUT R3, R12, 0xf8, RZ, 0xc0, !PT ;  /* 0x000000f80c037812 */ /* 0x000fe400078ec0ff */
[----:B------:R-:W-:Y:S02]  /*42f0*/  SHF.R.S32.HI R45, RZ, 0x1f, R44 ;  /* 0x0000001fff2d7819 */ /* 0x000fe4000001142c */
[----:B------:R-:W-:-:S07]  /*4300*/  IADD3 R35, PT, PT, R13, 0x3, RZ ;  /* 0x000000030d237810 */ /* 0x000fce0007ffe0ff */
.L_x_21161:
[----:B------:R-:W-:Y:S01]  /*4310*/  IMAD.MOV.U32 R48, RZ, RZ, R32 ;  /* 0x000000ffff307224 */ /* 0x000fe200078e0020 */
[----:B------:R-:W-:Y:S01]  /*4320*/  MOV R49, R31 ;  /* 0x0000001f00317202 */ /* 0x000fe20000000f00 */
[----:B------:R-:W0:Y:S04]  /*4330*/  LDS.128 R12, [R33+-0x10] ;  /* 0xfffff000210c7984 */ /* 0x000e280000000c00 */
[----:B--2---:R-:W2:Y:S01]  /*4340*/  LDG.E.CONSTANT R43, desc[UR6][R48.64] ;  /* 0x00000006302b7981 */ /* 0x004ea2000c1e9900 */
[----:B------:R-:W-:-:S03]  /*4350*/  IADD3 R37, PT, PT, R35, -0x3, RZ ;  /* 0xfffffffd23257810 */ /* 0x000fc60007ffe0ff */
[----:B-1----:R-:W1:Y:S01]  /*4360*/  LDS.128 R16, [R33] ;  /* 0x0000000021107984 */ /* 0x002e620000000c00 */
[----:B0-----:R-:W-:Y:S02]  /*4370*/  F2FP.F16.F32.PACK_AB R39, R13, R12 ;  /* 0x0000000c0d27723e */ /* 0x001fe400000000ff */
[----:B-----5:R-:W-:Y:S01]  /*4380*/  F2FP.F16.F32.PACK_AB R38, R15, R14 ;  /* 0x0000000e0f26723e */ /* 0x020fe200000000ff */
[----:B------:R-:W-:Y:S01]  /*4390*/  BSSY.RECONVERGENT B1, `(.L_x_21129) ;  /* 0x0000029000017945 */ /* 0x000fe20003800200 */
[----:B-1----:R-:W-:Y:S01]  /*43a0*/  F2FP.F16.F32.PACK_AB R41, R17, R16 ;  /* 0x000000101129723e */ /* 0x002fe200000000ff */
[----:B--2---:R-:W-:-:S03]  /*43b0*/  IMAD.WIDE R42, R43, UR9, R44 ;  /* 0x000000092b2a7c25 */ /* 0x004fc6000f8e022c */
[----:B------:R-:W-:Y:S02]  /*43c0*/  IADD3 R12, P0, PT, R3, R42, RZ ;  /* 0x0000002a030c7210 */ /* 0x000fe40007f1e0ff */
[----:B------:R-:W-:Y:S02]  /*43d0*/  F2FP.F16.F32.PACK_AB R42, R19, R18 ;  /* 0x00000012132a723e */ /* 0x000fe400000000ff */
[----:B------:R-:W-:Y:S02]  /*43e0*/  IADD3.X R43, PT, PT, RZ, R43, RZ, P0, !PT ;  /* 0x0000002bff2b7210 */ /* 0x000fe400007fe4ff */
[----:B---34-:R-:W-:Y:S02]  /*43f0*/  LEA R46, P1, R12, UR4, 0x1 ;  /* 0x000000040c2e7c11 */ /* 0x018fe4000f8208ff */
[----:B------:R-:W-:Y:S02]  /*4400*/  ISETP.NE.AND P0, PT, R36, -0x1, PT ;  /* 0xffffffff2400780c */ /* 0x000fe40003f05270 */
[----:B------:R-:W-:-:S05]  /*4410*/  LEA.HI.X R47, R12, UR5, R43, 0x1, P1 ;  /* 0x000000050c2f7c11 */ /* 0x000fca00088f0c2b */
[----:B------:R0:W5:Y:S06]  /*4420*/  LDG.E.128.CONSTANT R12, desc[UR6][R46.64] ;  /* 0x000000062e0c7981 */ /* 0x00016c000c1e9d00 */
        /* <DEDUP_REMOVED lines=31> */
.L_x_21130:
[----:B------:R-:W-:Y:S05]  /*4620*/  BSYNC.RECONVERGENT B1 ;  /* 0x0000000000017941 */ /* 0x000fea0003800200 */
.L_x_21129:
        /* <DEDUP_REMOVED lines=35> */
[----:B------:R-:W-:Y:S02]  /*4860*/  ISETP.GE.AND P2, PT, R17, R40, PT ;  /* 0x000000281100720c */ /* 0x000fe40003f46270 */
[--C-:B------:R-:W-:Y:S02]  /*4870*/  PRMT R15, R15, 0x5410, R16.reuse ;  /* 0x000054100f0f7816 */ /* 0x100fe40000000010 */
[C---:B------:R-:W-:Y:S02]  /*4880*/  PRMT R16, R12.reuse, 0x7632, R16 ;  /* 0x000076320c107816 */ /* 0x040fe40000000010 */
[----:B------:R-:W-:Y:S02]  /*4890*/  SEL R12, R12, RZ, !P1 ;  /* 0x000000ff0c0c7207 */ /* 0x000fe40004800000 */
[----:B------:R-:W-:-:S04]  /*48a0*/  SEL R17, R16, RZ, !P2 ;  /* 0x000000ff10117207 */ /* 0x000fc80005000000 */
[----:B------:R-:W-:-:S07]  /*48b0*/  PRMT R12, R12, 0x5410, R17 ;  /* 0x000054100c0c7816 */ /* 0x000fce0000000011 */
.L_x_21132:
[----:B------:R-:W-:Y:S05]  /*48c0*/  BSYNC.RECONVERGENT B1 ;  /* 0x0000000000017941 */ /* 0x000fea0003800200 */
.L_x_21131:
        /* <DEDUP_REMOVED lines=36> */
[----:B------:R-:W-:Y:S02]  /*4b10*/  ISETP.GE.AND P1, PT, R37, R40, PT ;  /* 0x000000282500720c */ /* 0x000fe40003f26270 */
[C---:B------:R-:W-:Y:S02]  /*4b20*/  PRMT R16, R12.reuse, 0x7632, R16 ;  /* 0x000076320c107816 */ /* 0x040fe40000000010 */
[----:B------:R-:W-:Y:S02]  /*4b30*/  SEL R12, R12, RZ, !P1 ;  /* 0x000000ff0c0c7207 */ /* 0x000fe40004800000 */
[----:B------:R-:W-:-:S04]  /*4b40*/  SEL R17, R16, RZ, !P2 ;  /* 0x000000ff10117207 */ /* 0x000fc80005000000 */
[----:B------:R-:W-:-:S07]  /*4b50*/  PRMT R12, R12, 0x5410, R17 ;  /* 0x000054100c0c7816 */ /* 0x000fce0000000011 */
.L_x_21134:
[----:B------:R-:W-:Y:S05]  /*4b60*/  BSYNC.RECONVERGENT B1 ;  /* 0x0000000000017941 */ /* 0x000fea0003800200 */
.L_x_21133:
        /* <DEDUP_REMOVED lines=41> */
.L_x_21136:
[----:B------:R-:W-:Y:S05]  /*4e00*/  BSYNC.RECONVERGENT B1 ;  /* 0x0000000000017941 */ /* 0x000fea0003800200 */
.L_x_21135:
        /* <DEDUP_REMOVED lines=41> */
.L_x_21138:
[----:B------:R-:W-:Y:S05]  /*50a0*/  BSYNC.RECONVERGENT B1 ;  /* 0x0000000000017941 */ /* 0x000fea0003800200 */
.L_x_21137:
        /* <DEDUP_REMOVED lines=41> */
.L_x_21140:
[----:B------:R-:W-:Y:S05]  /*5340*/  BSYNC.RECONVERGENT B1 ;  /* 0x0000000000017941 */ /* 0x000fea0003800200 */
.L_x_21139:
        /* <DEDUP_REMOVED lines=41> */
.L_x_21142:
[----:B------:R-:W-:Y:S05]  /*55e0*/  BSYNC.RECONVERGENT B1 ;  /* 0x0000000000017941 */ /* 0x000fea0003800200 */
.L_x_21141:
        /* <DEDUP_REMOVED lines=41> */
.L_x_21144:
[----:B------:R-:W-:Y:S05]  /*5880*/  BSYNC.RECONVERGENT B1 ;  /* 0x0000000000017941 */ /* 0x000fea0003800200 */
.L_x_21143:
        /* <DEDUP_REMOVED lines=41> */
.L_x_21146:
[----:B------:R-:W-:Y:S05]  /*5b20*/  BSYNC.RECONVERGENT B1 ;  /* 0x0000000000017941 */ /* 0x000fea0003800200 */
.L_x_21145:
        /* <DEDUP_REMOVED lines=41> */
.L_x_21148:
[----:B------:R-:W-:Y:S05]  /*5dc0*/  BSYNC.RECONVERGENT B1 ;  /* 0x0000000000017941 */ /* 0x000fea0003800200 */
.L_x_21147:
        /* <DEDUP_REMOVED lines=41> */
.L_x_21150:
[----:B------:R-:W-:Y:S05]  /*6060*/  BSYNC.RECONVERGENT B1 ;  /* 0x0000000000017941 */ /* 0x000fea0003800200 */
.L_x_21149:
        /* <DEDUP_REMOVED lines=41> */
.L_x_21152:
[----:B------:R-:W-:Y:S05]  /*6300*/  BSYNC.RECONVERGENT B1 ;  /* 0x0000000000017941 */ /* 0x000fea0003800200 */
.L_x_21151:
        /* <DEDUP_REMOVED lines=41> */
.L_x_21154:
[----:B------:R-:W-:Y:S05]  /*65a0*/  BSYNC.RECONVERGENT B1 ;  /* 0x0000000000017941 */ /* 0x000fea0003800200 */
.L_x_21153:
        /* <DEDUP_REMOVED lines=41> */
.L_x_21156:
[----:B------:R-:W-:Y:S05]  /*6840*/  BSYNC.RECONVERGENT B1 ;  /* 0x0000000000017941 */ /* 0x000fea0003800200 */
.L_x_21155:
        /* <DEDUP_REMOVED lines=41> */
.L_x_21158:
[----:B------:R-:W-:Y:S05]  /*6ae0*/  BSYNC.RECONVERGENT B1 ;  /* 0x0000000000017941 */ /* 0x000fea0003800200 */
.L_x_21157:
        /* <DEDUP_REMOVED lines=12> */
[-C--:B------:R-:W-:Y:S02]  /*6bb0*/  ISETP.GE.AND P3, PT, R35, R40.reuse, PT ;  /* 0x000000282300720c */ /* 0x080fe40003f66270 */
[-C--:B------:R-:W-:Y:S02]  /*6bc0*/  ISETP.GE.AND P1, PT, R13, R40.reuse, PT ;  /* 0x000000280d00720c */ /* 0x080fe40003f26270 */
[----:B------:R-:W-:Y:S02]  /*6bd0*/  PRMT R13, R17, 0x7632, R13 ;  /* 0x00007632110d7816 */ /* 0x000fe4000000000d */
[----:B------:R-:W-:Y:S02]  /*6be0*/  ISETP.GE.AND P0, PT, R37, R40, PT ;  /* 0x000000282500720c */ /* 0x000fe40003f06270 */
[----:B------:R-:W-:-:S02]  /*6bf0*/  PRMT R12, R16, 0x7632, R12 ;  /* 0x00007632100c7816 */ /* 0x000fc4000000000c */
[----:B------:R-:W-:Y:S02]  /*6c00*/  IADD3 R15, PT, PT, R35, -0x1, RZ ;  /* 0xffffffff230f7810 */ /* 0x000fe40007ffe0ff */
[----:B------:R-:W-:Y:S02]  /*6c10*/  SEL R14, R13, RZ, !P3 ;  /* 0x000000ff0d0e7207 */ /* 0x000fe40005800000 */
[----:B------:R-:W-:Y:S02]  /*6c20*/  SEL R16, R16, RZ, !P0 ;  /* 0x000000ff10107207 */ /* 0x000fe40004000000 */
[----:B------:R-:W-:Y:S02]  /*6c30*/  SEL R13, R12, RZ, !P1 ;  /* 0x000000ff0c0d7207 */ /* 0x000fe40004800000 */
[----:B------:R-:W-:Y:S02]  /*6c40*/  ISETP.GE.AND P2, PT, R15, R40, PT ;  /* 0x000000280f00720c */ /* 0x000fe40003f46270 */
[----:B------:R-:W-:-:S02]  /*6c50*/  PRMT R16, R16, 0x5410, R13 ;  /* 0x0000541010107816 */ /* 0x000fc4000000000d */
[C---:B------:R-:W-:Y:S02]  /*6c60*/  IADD3 R15, PT, PT, R35.reuse, 0x2, RZ ;  /* 0x00000002230f7810 */ /* 0x040fe40007ffe0ff */
[----:B------:R-:W-:Y:S02]  /*6c70*/  IADD3 R13, PT, PT, R35, 0x1, RZ ;  /* 0x00000001230d7810 */ /* 0x000fe40007ffe0ff */
[-C--:B------:R-:W-:Y:S01]  /*6c80*/  ISETP.GE.AND P1, PT, R15, R40.reuse, PT ;  /* 0x000000280f00720c */ /* 0x080fe20003f26270 */
[----:B------:R-:W-:Y:S01]  /*6c90*/  VIADD R15, R35, 0x3 ;  /* 0x00000003230f7836 */ /* 0x000fe20000000000 */
[----:B------:R-:W-:Y:S02]  /*6ca0*/  SEL R17, R17, RZ, !P2 ;  /* 0x000000ff11117207 */ /* 0x000fe40005000000 */
[----:B------:R-:W-:Y:S02]  /*6cb0*/  ISETP.GE.AND P0, PT, R13, R40, PT ;  /* 0x000000280d00720c */ /* 0x000fe40003f06270 */
[----:B------:R-:W-:-:S02]  /*6cc0*/  IADD3 R13, PT, PT, R35, 0x4, RZ ;  /* 0x00000004230d7810 */ /* 0x000fc40007ffe0ff */
[----:B------:R-:W-:Y:S02]  /*6cd0*/  PRMT R17, R17, 0x5410, R14 ;  /* 0x0000541011117816 */ /* 0x000fe4000000000e */
[-C--:B------:R-:W-:Y:S02]  /*6ce0*/  ISETP.GE.AND P2, PT, R15, R40.reuse, PT ;  /* 0x000000280f00720c */ /* 0x080fe40003f46270 */
[----:B------:R-:W-:Y:S02]  /*6cf0*/  ISETP.GE.AND P3, PT, R13, R40, PT ;  /* 0x000000280d00720c */ /* 0x000fe40003f66270 */
[C---:B------:R-:W-:Y:S02]  /*6d00*/  PRMT R12, R18.reuse, 0x7632, R12 ;  /* 0x00007632120c7816 */ /* 0x040fe4000000000c */
[----:B------:R-:W-:Y:S02]  /*6d10*/  PRMT R14, R19, 0x7632, R14 ;  /* 0x00007632130e7816 */ /* 0x000fe4000000000e */
[----:B------:R-:W-:-:S02]  /*6d20*/  SEL R18, R18, RZ, !P0 ;  /* 0x000000ff12127207 */ /* 0x000fc40004000000 */
[----:B------:R-:W-:Y:S02]  /*6d30*/  SEL R19, R19, RZ, !P2 ;  /* 0x000000ff13137207 */ /* 0x000fe40005000000 */
[----:B------:R-:W-:Y:S02]  /*6d40*/  SEL R13, R12, RZ, !P1 ;  /* 0x000000ff0c0d7207 */ /* 0x000fe40004800000 */
[----:B------:R-:W-:Y:S02]  /*6d50*/  SEL R14, R14, RZ, !P3 ;  /* 0x000000ff0e0e7207 */ /* 0x000fe40005800000 */
[----:B------:R-:W-:Y:S02]  /*6d60*/  PRMT R18, R18, 0x5410, R13 ;  /* 0x0000541012127816 */ /* 0x000fe4000000000d */
[----:B------:R-:W-:-:S07]  /*6d70*/  PRMT R19, R19, 0x5410, R14 ;  /* 0x0000541013137816 */ /* 0x000fce000000000e */
.L_x_21160:
[----:B------:R-:W-:Y:S05]  /*6d80*/  BSYNC.RECONVERGENT B1 ;  /* 0x0000000000017941 */ /* 0x000fea0003800200 */
.L_x_21159:
        /* <DEDUP_REMOVED lines=17> */
.L_x_21128:
[----:B--23--:R-:W-:Y:S05]  /*6ea0*/  BSYNC.RECONVERGENT B0 ;  /* 0x0000000000007941 */ /* 0x00cfea0003800200 */
.L_x_21127:
[----:B------:R-:W0:Y:S01]  /*6eb0*/  SHFL.BFLY PT, R18, R29, 0x1, 0x1f ;  /* 0x0c201f001d127f89 */ /* 0x000e2200000e0000 */
[----:B------:R-:W-:Y:S01]  /*6ec0*/  LOP3.LUT R37, R0, 0x1, RZ, 0xc0, !PT ;  /* 0x0000000100257812 */ /* 0x000fe200078ec0ff */
[----:B------:R-:W-:Y:S02]  /*6ed0*/  BSSY.RECONVERGENT B0, `(.L_x_21162) ;  /* 0x000003c000007945 */ /* 0x000fe40003800200 */
[----:B------:R-:W2:Y:S01]  /*6ee0*/  SHFL.BFLY PT, R35, R24, 0x1, 0x1f ;  /* 0x0c201f0018237f89 */ /* 0x000ea200000e0000 */
[----:B------:R-:W-:-:S03]  /*6ef0*/  ISETP.NE.AND P0, PT, R37, RZ, PT ;  /* 0x000000ff2500720c */ /* 0x000fc60003f05270 */
[----:B------:R-:W3:Y:S04]  /*6f00*/  SHFL.BFLY PT, R19, R30, 0x1, 0x1f ;  /* 0x0c201f001e137f89 */ /* 0x000ee800000e0000 */
[----:B------:R-:W1:Y:S04]  /*6f10*/  SHFL.BFLY PT, R31, R28, 0x1, 0x1f ;  /* 0x0c201f001c1f7f89 */ /* 0x000e6800000e0000 */
[----:B------:R-:W4:Y:S04]  /*6f20*/  SHFL.BFLY PT, R32, R27, 0x1, 0x1f ;  /* 0x0c201f001b207f89 */ /* 0x000f2800000e0000 */
[----:B------:R-:W4:Y:S04]  /*6f30*/  SHFL.BFLY PT, R33, R26, 0x1, 0x1f ;  /* 0x0c201f001a217f89 */ /* 0x000f2800000e0000 */
[----:B------:R-:W4:Y:S01]  /*6f40*/  SHFL.BFLY PT, R34, R25, 0x1, 0x1f ;  /* 0x0c201f0019227f89 */ /* 0x000f2200000e0000 */
[----:B0-----:R-:W-:Y:S01]  /*6f50*/  FADD.FTZ R29, R18, R29 ;  /* 0x0000001d121d7221 */ /* 0x001fe20000010000 */
[----:B------:R-:W-:-:S02]  /*6f60*/  LOP3.LUT R18, R0, 0x3c0, RZ, 0xc0, !PT ;  /* 0x000003c000127812 */ /* 0x000fc400078ec0ff */
[----:B------:R-:W0:Y:S01]  /*6f70*/  SHFL.BFLY PT, R36, R23, 0x1, 0x1f ;  /* 0x0c201f0017247f89 */ /* 0x000e2200000e0000 */
[----:B--2---:R-:W-:Y:S01]  /*6f80*/  FADD.FTZ R24, R35, R24 ;  /* 0x0000001823187221 */ /* 0x004fe20000010000 */
[----:B------:R-:W-:Y:S02]  /*6f90*/  ISETP.NE.OR P1, PT, R18, 0x40, P0 ;  /* 0x000000401200780c */ /* 0x000fe40000725670 */
[----:B------:R-:W2:Y:S01]  /*6fa0*/  SHFL.BFLY PT, R17, R22, 0x1, 0x1f ;  /* 0x0c201f0016117f89 */ /* 0x000ea200000e0000 */
[----:B------:R-:W-:Y:S01]  /*6fb0*/  SHF.R.U32.HI R35, RZ, 0x1, R9 ;  /* 0x00000001ff237819 */ /* 0x000fe20000011609 */
[----:B---3--:R-:W-:Y:S02]  /*6fc0*/  FADD.FTZ R30, R19, R30 ;  /* 0x0000001e131e7221 */ /* 0x008fe40000010000 */
[----:B------:R-:W3:Y:S01]  /*6fd0*/  SHFL.BFLY PT, R16, R21, 0x1, 0x1f ;  /* 0x0c201f0015107f89 */ /* 0x000ee200000e0000 */
[----:B-1----:R-:W-:Y:S01]  /*6fe0*/  FADD.FTZ R28, R31, R28 ;  /* 0x0000001c1f1c7221 */ /* 0x002fe20000010000 */
[----:B------:R-:W-:-:S02]  /*6ff0*/  LEA R8, R8, R35, 0x8 ;  /* 0x0000002308087211 */ /* 0x000fc400078e40ff */
        /* <DEDUP_REMOVED lines=11> */
[----:B---3--:R-:W-:Y:S01]  /*70b0*/  FADD.FTZ R21, R16, R21 ;  /* 0x0000001510157221 */ /* 0x008fe20000010000 */
[----:B------:R-:W-:Y:S01]  /*70c0*/  BAR.SYNC.DEFER_BLOCKING 0x0 ;  /* 0x0000000000007b1d */ /* 0x000fe20000010000 */
[----:B-1----:R-:W-:Y:S01]  /*70d0*/  FADD.FTZ R15, R15, R20 ;  /* 0x000000140f0f7221 */ /* 0x002fe20000010000 */
[----:B----4-:R-:W-:Y:S01]  /*70e0*/  FADD.FTZ R14, R14, R11 ;  /* 0x0000000b0e0e7221 */ /* 0x010fe20000010000 */
[----:B------:R-:W-:Y:S01]  /*70f0*/  FADD.FTZ R10, R13, R10 ;  /* 0x0000000a0d0a7221 */ /* 0x000fe20000010000 */
[----:B------:R-:W-:Y:S01]  /*7100*/  FADD.FTZ R7, R7, R6 ;  /* 0x0000000607077221 */ /* 0x000fe20000010000 */
[----:B0-----:R-:W-:Y:S01]  /*7110*/  FADD.FTZ R5, R12, R5 ;  /* 0x000000050c057221 */ /* 0x001fe20000010000 */
        /* <DEDUP_REMOVED lines=23> */
.L_x_21163:
[----:B------:R-:W-:Y:S05]  /*7290*/  BSYNC.RECONVERGENT B0 ;  /* 0x0000000000007941 */ /* 0x000fea0003800200 */
.L_x_21162:
        /* <DEDUP_REMOVED lines=45> */
.L_x_21165:
[----:B------:R-:W-:Y:S05]  /*7570*/  BSYNC.RECONVERGENT B0 ;  /* 0x0000000000007941 */ /* 0x000fea0003800200 */
.L_x_21164:
        /* <DEDUP_REMOVED lines=20> */
.L_x_21167:
[----:B------:R-:W-:Y:S05]  /*76c0*/  BSYNC.RECONVERGENT B0 ;  /* 0x0000000000007941 */ /* 0x000fea0003800200 */
.L_x_21166:
        /* <DEDUP_REMOVED lines=35> */
.L_x_21169:
[----:B------:R-:W-:Y:S05]  /*7900*/  BSYNC.RECONVERGENT B0 ;  /* 0x0000000000007941 */ /* 0x000fea0003800200 */
.L_x_21168:
[----:B------:R-:W-:Y:S06]  /*7910*/  BAR.SYNC.DEFER_BLOCKING 0x0 ;  /* 0x0000000000007b1d */ /* 0x000fec0000010000 */
[----:B------:R-:W-:Y:S05]  /*7920*/  @P4 EXIT ;  /* 0x000000000000494d */ /* 0x000fea0003800000 */
[----:B0-----:R-:W0:Y:S01]  /*7930*/  S2R R3, SR_CTAID.X ;  /* 0x0000000000037919 */ /* 0x001e220000002500 */
[----:B------:R-:W0:Y:S01]  /*7940*/  LDCU UR4, c[0x0][0x370] ;  /* 0x00006e00ff0477ac */ /* 0x000e220008000800 */
[----:B------:R-:W1:Y:S01]  /*7950*/  LDCU UR5, c[0x0][0x378] ;  /* 0x00006f00ff0577ac */ /* 0x000e620008000800 */
[----:B0-----:R-:W-:-:S04]  /*7960*/  IMAD R2, R2, UR4, R3 ;  /* 0x0000000402027c24 */ /* 0x001fc8000f8e0203 */
[----:B-1----:R-:W-:Y:S01]  /*7970*/  IMAD R2, R2, UR5, RZ ;  /* 0x0000000502027c24 */ /* 0x002fe2000f8e02ff */
[----:B------:R-:W-:Y:S06]  /*7980*/  @P0 EXIT ;  /* 0x000000000000094d */ /* 0x000fec0003800000 */
[----:B------:R-:W0:Y:S01]  /*7990*/  S2R R3, SR_TID.X ;  /* 0x0000000000037919 */ /* 0x000e220000002100 */
[----:B------:R-:W1:Y:S01]  /*79a0*/  S2UR UR4, SR_CTAID.Z ;  /* 0x00000000000479c3 */ /* 0x000e620000002700 */
[----:B------:R-:W2:Y:S01]  /*79b0*/  LDCU.64 UR8, c[0x0][0x380] ;  /* 0x00007000ff0877ac */ /* 0x000ea20008000a00 */
[----:B------:R-:W-:Y:S02]  /*79c0*/  SHF.L.U32 R2, R2, 0x8, RZ ;  /* 0x0000000802027819 */ /* 0x000fe400000006ff */
        /* <DEDUP_REMOVED lines=13> */
[----:B0-----:R-:W-:-:S04]  /*7aa0*/  SHF.R.U32.HI R3, RZ, 0x1, R3 ;  /* 0x00000001ff037819 */ /* 0x001fc80000011603 */
[----:B------:R-:W-:-:S04]  /*7ab0*/  IADD3 R0, P0, P1, R3, UR4, R2 ;  /* 0x0000000403007c10 */ /* 0x000fc8000f91e002 */
[----:B------:R-:W-:Y:S02]  /*7ac0*/  IADD3.X R3, PT, PT, RZ, RZ, RZ, P0, P1 ;  /* 0x000000ffff037210 */ /* 0x000fe400007e24ff */
[----:B--2---:R-:W-:-:S04]  /*7ad0*/  LEA R2, P0, R0, UR8, 0x1 ;  /* 0x0000000800027c11 */ /* 0x004fc8000f8008ff */
        /* <DEDUP_REMOVED lines=22> */
.L_x_21104:
[----:B------:R-:W-:Y:S01]  /*7c40*/  HFMA2 R12, -RZ, RZ, 0, 5.9604644775390625e-08 ;  /* 0x00000001ff0c7431 */ /* 0x000fe200000001ff */
[----:B------:R-:W-:Y:S01]  /*7c50*/  BSSY B1, `(.L_x_21170) ;  /* 0x0000007000017945 */ /* 0x000fe20003800000 */
[----:B------:R-:W-:Y:S01]  /*7c60*/  MOV R13, R7 ;  /* 0x00000007000d7202 */ /* 0x000fe20000000f00 */
[----:B------:R-:W-:Y:S01]  /*7c70*/  IMAD.MOV.U32 R15, RZ, RZ, 0x1f ;  /* 0x0000001fff0f7424 */ /* 0x000fe200078e00ff */
[----:B------:R-:W-:-:S07]  /*7c80*/  MOV R8, 0xffffffff ;  /* 0xffffffff00087802 */ /* 0x000fce0000000f00 */
[----:B------:R-:W-:Y:S05]  /*7c90*/  WARPSYNC.COLLECTIVE R8, `(.L_x_21171) ;  /* 0x0000000008087348 */ /* 0x000fea0003c00000 */
[----:B------:R0:W1:Y:S02]  /*7ca0*/  SHFL.BFLY P2, R9, R13, R12, R15 ;  /* 0x0c00000c0d097389 */ /* 0x000064000004000f */
[----:B01----:R-:W-:Y:S05]  /*7cb0*/  ENDCOLLECTIVE ;  /* 0x000000000000791b */ /* 0x003fea0003800000 */
.L_x_21171:
[----:B------:R-:W-:Y:S05]  /*7cc0*/  BSYNC B1 ;  /* 0x0000000000017941 */ /* 0x000fea0003800000 */
.L_x_21170:
[----:B------:R-:W-:Y:S01]  /*7cd0*/  MOV R6, R9 ;  /* 0x0000000900067202 */ /* 0x000fe20000000f00 */
[----:B------:R-:W-:Y:S06]  /*7ce0*/  BRA `(.L_x_21172) ;  /* 0xffffffa400f87947 */ /* 0x000fec000383ffff */
.L_x_21106:
[----:B------:R-:W-:Y:S01]  /*7cf0*/  HFMA2 R12, -RZ, RZ, 0, 9.5367431640625e-07 ;  /* 0x00000010ff0c7431 */ /* 0x000fe200000001ff */
[----:B------:R-:W-:Y:S01]  /*7d00*/  BSSY B0, `(.L_x_21173) ;  /* 0x0000007000007945 */ /* 0x000fe20003800000 */
[----:B------:R-:W-:Y:S01]  /*7d10*/  MOV R13, R36 ;  /* 0x00000024000d7202 */ /* 0x000fe20000000f00 */
[----:B------:R-:W-:Y:S01]  /*7d20*/  IMAD.MOV.U32 R8, RZ, RZ, -0x1 ;  /* 0xffffffffff087424 */ /* 0x000fe200078e00ff */
[----:B------:R-:W-:-:S07]  /*7d30*/  MOV R15, 0x1f ;  /* 0x0000001f000f7802 */ /* 0x000fce0000000f00 */
[----:B-----5:R-:W-:Y:S05]  /*7d40*/  WARPSYNC.COLLECTIVE R8, `(.L_x_21174) ;  /* 0x0000000008087348 */ /* 0x020fea0003c00000 */
[----:B------:R0:W1:Y:S02]  /*7d50*/  SHFL.BFLY P2, R9, R13, R12, R15 ;  /* 0x0c00000c0d097389 */ /* 0x000064000004000f */
[----:B01---5:R-:W-:Y:S05]  /*7d60*/  ENDCOLLECTIVE ;  /* 0x000000000000791b */ /* 0x023fea0003800000 */
.L_x_21174:
[----:B------:R-:W-:Y:S05]  /*7d70*/  BSYNC B0 ;  /* 0x0000000000007941 */ /* 0x000fea0003800000 */
.L_x_21173:
[----:B------:R-:W-:Y:S01]  /*7d80*/  MOV R5, R9 ;  /* 0x0000000900057202 */ /* 0x000fe20000000f00 */
[----:B------:R-:W-:Y:S01]  /*7d90*/  HFMA2 R12, -RZ, RZ, 0, 4.76837158203125e-07 ;  /* 0x00000008ff0c7431 */ /* 0x000fe200000001ff */
[----:B------:R-:W-:Y:S02]  /*7da0*/  MOV R15, 0x1f ;  /* 0x0000001f000f7802 */ /* 0x000fe40000000f00 */
[----:B------:R-:W-:Y:S02]  /*7db0*/  FMNMX.FTZ R5, R5, R36, !PT ;  /* 0x0000002405057209 */ /* 0x000fe40007810000 */
[----:B------:R-:W-:Y:S02]  /*7dc0*/  MOV R8, 0xffffffff ;  /* 0xffffffff00087802 */ /* 0x000fe40000000f00 */
[----:B------:R-:W-:-:S07]  /*7dd0*/  MOV R13, R5 ;  /* 0x00000005000d7202 */ /* 0x000fce0000000f00 */
[----:B------:R-:W-:Y:S05]  /*7de0*/  WARPSYNC.COLLECTIVE R8, `(.L_x_21175) ;  /* 0x0000000008087348 */ /* 0x000fea0003c00000 */
[----:B------:R0:W1:Y:S02]  /*7df0*/  SHFL.BFLY P2, R9, R13, R12, R15 ;  /* 0x0c00000c0d097389 */ /* 0x000064000004000f */
[----:B01----:R-:W-:Y:S05]  /*7e00*/  ENDCOLLECTIVE ;  /* 0x000000000000791b */ /* 0x003fea0003800000 */
.L_x_21175:
[----:B------:R-:W-:Y:S02]  /*7e10*/  HFMA2 R12, -RZ, RZ, 0, 2.384185791015625e-07 ;  /* 0x00000004ff0c7431 */ /* 0x000fe400000001ff */
[----:B------:R-:W-:-:S05]  /*7e20*/  IMAD.MOV.U32 R4, RZ, RZ, R9 ;  /* 0x000000ffff047224 */ /* 0x000fca00078e0009 */
[----:B------:R-:W-:-:S04]  /*7e30*/  FMNMX.FTZ R4, R5, R4, !PT ;  /* 0x0000000405047209 */ /* 0x000fc80007810000 */
[----:B------:R-:W-:-:S07]  /*7e40*/  MOV R13, R4 ;  /* 0x00000004000d7202 */ /* 0x000fce0000000f00 */
[----:B------:R-:W-:Y:S05]  /*7e50*/  WARPSYNC.COLLECTIVE R8, `(.L_x_21176) ;  /* 0x0000000008087348 */ /* 0x000fea0003c00000 */
[----:B------:R0:W1:Y:S02]  /*7e60*/  SHFL.BFLY P2, R9, R13, R12, R15 ;  /* 0x0c00000c0d097389 */ /* 0x000064000004000f */
[----:B01----:R-:W-:Y:S05]  /*7e70*/  ENDCOLLECTIVE ;  /* 0x000000000000791b */ /* 0x003fea0003800000 */
.L_x_21176:
[----:B------:R-:W-:Y:S01]  /*7e80*/  HFMA2 R12, -RZ, RZ, 0, 1.1920928955078125e-07 ;  /* 0x00000002ff0c7431 */ /* 0x000fe200000001ff */
[----:B------:R-:W-:-:S04]  /*7e90*/  FMNMX.FTZ R6, R4, R9, !PT ;  /* 0x0000000904067209 */ /* 0x000fc80007810000 */
[----:B------:R-:W-:-:S07]  /*7ea0*/  MOV R13, R6 ;  /* 0x00000006000d7202 */ /* 0x000fce0000000f00 */
[----:B------:R-:W-:Y:S05]  /*7eb0*/  WARPSYNC.COLLECTIVE R8, `(.L_x_21177) ;  /* 0x0000000008087348 */ /* 0x000fea0003c00000 */
[----:B------:R0:W1:Y:S02]  /*7ec0*/  SHFL.BFLY P2, R9, R13, R12, R15 ;  /* 0x0c00000c0d097389 */ /* 0x000064000004000f */
[----:B01----:R-:W-:Y:S05]  /*7ed0*/  ENDCOLLECTIVE ;  /* 0x000000000000791b */ /* 0x003fea0003800000 */
.L_x_21177:
[----:B------:R-:W-:Y:S01]  /*7ee0*/  MOV R11, R9 ;  /* 0x00000009000b7202 */ /* 0x000fe20000000f00 */
[----:B------:R-:W-:Y:S06]  /*7ef0*/  BRA `(.L_x_21178) ;  /* 0xffffffa400f87947 */ /* 0x000fec000383ffff */
.L_x_21179:
        /* <DEDUP_REMOVED lines=16> */
.L_x_25968:


//--------------------- .text._ZN4vllm25paged_attention_v1_kernelIttLi192ELi16ELi128ELNS_18Fp8KVCacheDataTypeE0ELb0EEEvPT_PKS2_PKT0_S8_ifPKiSA_iPKfiiiSC_SC_iiiii --------------------------
	.section	.text._ZN4vllm25paged_attention_v1_kernelIttLi192ELi16ELi128ELNS_18Fp8KVCacheDataTypeE0ELb0EEEvPT_PKS2_PKT0_S8_ifPKiSA_iPKfiiiSC_SC_iiiii,"ax",@progbits
	.align	128
        .global         _ZN4vllm25paged_attention_v1_kernelIttLi192ELi16ELi128ELNS_18Fp8KVCacheDataTypeE0ELb0EEEvPT_PKS2_PKT0_S8_ifPKiSA_iPKfiiiSC_SC_iiiii
        .type           _ZN4vllm25paged_attention_v1_kernelIttLi192ELi16ELi128ELNS_18Fp8KVCacheDataTypeE0ELb0EEEvPT_PKS2_PKT0_S8_ifPKiSA_iPKfiiiSC_SC_iiiii,@function
        .size           _ZN4vllm25paged_attention_v1_kernelIttLi192ELi16ELi128ELNS_18Fp8KVCacheDataTypeE0ELb0EEEvPT_PKS2_PKT0_S8_ifPKiSA_iPKfiiiSC_SC_iiiii,(.L_x_25969 - _ZN4vllm25paged_attention_v1_kernelIttLi192ELi16ELi128ELNS_18Fp8KVCacheDataTypeE0ELb0EEEvPT_PKS2_PKT0_S8_ifPKiSA_iPKfiiiSC_SC_iiiii)
        .other          _ZN4vllm25paged_attention_v1_kernelIttLi192ELi16ELi128ELNS_18Fp8KVCacheDataTypeE0ELb0EEEvPT_PKS2_PKT0_S8_ifPKiSA_iPKfiiiSC_SC_iiiii,@"STO_CUDA_ENTRY STV_DEFAULT"
_ZN4vllm25paged_attention_v1_kernelIttLi192ELi16ELi128ELNS_18Fp8KVCacheDataTypeE0ELb0EEEvPT_PKS2_PKT0_S8_ifPKiSA_iPKfiiiSC_SC_iiiii:
.text._ZN4vllm25paged_attention_v1_kernelIttLi192ELi16ELi128ELNS_18Fp8KVCacheDataTypeE0ELb0EEEvPT_PKS2_PKT0_S8_ifPKiSA_iPKfiiiSC_SC_iiiii:
[----:B------:R-:W-:Y:S01]  /*0000*/  LDC R1, c[0x0][0x37c] ;  /* 0x0000df00ff017b82 */ /* 0x000fe20000000800 */
[----:B------:R-:W0:Y:S07]  /*0010*/  S2R R0, SR_TID.X ;  /* 0x0000000000007919 */ /* 0x000e2e0000002100 */
[----:B------:R-:W1:Y:S01]  /*0020*/  LDC.64 R112, c[0x0][0x3b0] ;  /* 0x0000ec00ff707b82 */ /* 0x000e620000000a00 */
[----:B------:R-:W2:Y:S01]  /*0030*/  LDCU UR4, c[0x0][0x3c8] ;  /* 0x00007900ff0477ac */ /* 0x000ea20008000800 */
[----:B------:R-:W1:Y:S01]  /*0040*/  S2R R103, SR_CTAID.Y ;  /* 0x0000000000677919 */ /* 0x000e620000002600 */
[----:B------:R-:W3:Y:S01]  /*0050*/  LDCU.64 UR6, c[0x0][0x358] ;  /* 0x00006b00ff0677ac */ /* 0x000ee20008000a00 */
[----:B------:R-:W4:Y:S04]  /*0060*/  S2R R102, SR_CTAID.X ;  /* 0x0000000000667919 */ /* 0x000f280000002500 */
[----:B------:R-:W2:Y:S01]  /*0070*/  LDC.64 R8, c[0x0][0x3c0] ;  /* 0x0000f000ff087b82 */ /* 0x000ea20000000a00 */
[----:B------:R-:W-:Y:S01]  /*0080*/  HFMA2 R110, -RZ, RZ, 0, 0 ;  /* 0x00000000ff6e7431 */ /* 0x000fe200000001ff */
[----:B------:R-:W1:Y:S01]  /*0090*/  LDCU UR12, c[0x0][0x3a4] ;  /* 0x00007480ff0c77ac */ /* 0x000e620008000800 */
[----:B------:R-:W1:Y:S05]  /*00a0*/  LDCU.64 UR10, c[0x0][0x390] ;  /* 0x00007200ff0a77ac */ /* 0x000e6a0008000a00 */
[----:B------:R-:W4:Y:S01]  /*00b0*/  LDC R10, c[0x0][0x3a0] ;  /* 0x0000e800ff0a7b82 */ /* 0x000f220000000800 */
[----:B0-----:R-:W-:-:S02]  /*00c0*/  ISETP.GT.U32.AND P1, PT, R0, 0x2f, PT ;  /* 0x0000002f0000780c */ /* 0x001fc40003f24070 */
[----:B--2---:R-:W-:Y:S01]  /*00d0*/  ISETP.NE.U32.AND P0, PT, R8, RZ, PT ;  /* 0x000000ff0800720c */ /* 0x004fe20003f05070 */
[----:B-1----:R-:W-:-:S03]  /*00e0*/  IMAD.WIDE.U32 R112, R103, 0x4, R112 ;  /* 0x0000000467707825 */ /* 0x002fc600078e0070 */
[----:B------:R-:W-:Y:S01]  /*00f0*/  ISETP.NE.AND.EX P0, PT, R9, RZ, PT, P0 ;  /* 0x000000ff0900720c */ /* 0x000fe20003f05300 */
[----:B------:R-:W-:Y:S02]  /*0100*/  IMAD R2, R103, UR4, RZ ;  /* 0x0000000467027c24 */ /* 0x000fe4000f8e02ff */
[----:B---3--:R-:W2:Y:S04]  /*0110*/  LDG.E.CONSTANT R112, desc[UR6][R112.64] ;  /* 0x0000000670707981 */ /* 0x008ea8000c1e9900 */
[----:B------:R-:W0:Y:S01]  /*0120*/  @!P1 LDC.64 R6, c[0x0][0x388] ;  /* 0x0000e200ff069b82 */ /* 0x000e220000000a00 */
[----:B----4-:R-:W-:Y:S01]  /*0130*/  @!P1 IMAD R4, R102, 0xc0, RZ ;  /* 0x000000c066049824 */ /* 0x010fe200078e02ff */
[----:B------:R-:W-:-:S04]  /*0140*/  @!P1 SHF.L.U32 R3, R0, 0x2, RZ ;  /* 0x0000000200039819 */ /* 0x000fc800000006ff */
[----:B------:R-:W-:Y:S02]  /*0150*/  @!P1 IADD3 R3, P2, P3, R3, R2, R4 ;  /* 0x0000000203039210 */ /* 0x000fe40007b5e004 */
[----:B------:R-:W-:-:S04]  /*0160*/  SHF.R.S32.HI R2, RZ, 0x1f, R2 ;  /* 0x0000001fff027819 */ /* 0x000fc80000011402 */
[----:B------:R-:W-:Y:S02]  /*0170*/  @!P1 IADD3.X R4, PT, PT, RZ, R2, RZ, P2, P3 ;  /* 0x00000002ff049210 */ /* 0x000fe400017e64ff */
[----:B0-----:R-:W-:-:S04]  /*0180*/  @!P1 LEA R2, P2, R3, R6, 0x1 ;  /* 0x0000000603029211 */ /* 0x001fc800078408ff */
[----:B------:R-:W-:Y:S02]  /*0190*/  @!P1 LEA.HI.X R3, R3, R7, R4, 0x1, P2 ;  /* 0x0000000703039211 */ /* 0x000fe400010f0c04 */
[----:B------:R-:W-:Y:S01]  /*01a0*/  IABS R9, R10 ;  /* 0x0000000a00097213 */ /* 0x000fe20000000000 */
[----:B------:R-:W0:Y:S03]  /*01b0*/  @P0 LDC.64 R4, c[0x0][0x3c0] ;  /* 0x0000f000ff040b82 */ /* 0x000e260000000a00 */
[----:B------:R-:W3:Y:S01]  /*01c0*/  @!P1 LDG.E.64.CONSTANT R2, desc[UR6][R2.64] ;  /* 0x0000000602029981 */ /* 0x000ee2000c1e9b00 */
[----:B------:R-:W1:Y:S08]  /*01d0*/  I2F.RP R8, R9 ;  /* 0x0000000900087306 */ /* 0x000e700000209400 */
[----:B-1----:R-:W1:Y:S01]  /*01e0*/  MUFU.RCP R8, R8 ;  /* 0x0000000800087308 */ /* 0x002e620000001000 */
[----:B------:R-:W4:Y:S01]  /*01f0*/  LDC R101, c[0x0][0x370] ;  /* 0x0000dc00ff657b82 */ /* 0x000f220000000800 */
[----:B-1----:R-:W-:-:S06]  /*0200*/  IADD3 R6, PT, PT, R8, 0xffffffe, RZ ;  /* 0x0ffffffe08067810 */ /* 0x002fcc0007ffe0ff */
[----:B------:R1:W1:Y:S01]  /*0210*/  F2I.FTZ.U32.TRUNC.NTZ R7, R6 ;  /* 0x0000000600077305 */ /* 0x000262000021f000 */
[----:B0-----:R-:W-:-:S05]  /*0220*/  @P0 IMAD.WIDE.U32 R4, R102, 0x4, R4 ;  /* 0x0000000466040825 */ /* 0x001fca00078e0004 */
[----:B------:R4:W5:Y:S01]  /*0230*/  @P0 LDG.E.CONSTANT R110, desc[UR6][R4.64] ;  /* 0x00000006046e0981 */ /* 0x000962000c1e9900 */
[----:B-1----:R-:W-:Y:S01]  /*0240*/  MOV R6, RZ ;  /* 0x000000ff00067202 */ /* 0x002fe20000000f00 */
        /* <DEDUP_REMOVED lines=14> */
[----:B------:R-:W-:-:S04]  /*0330*/  @P0 IADD3 R7, PT, PT, R7, 0x1, RZ ;  /* 0x0000000107070810 */ /* 0x000fc80007ffe0ff */
[----:B------:R-:W-:-:S04]  /*0340*/  MOV R11, R7 ;  /* 0x00000007000b7202 */ /* 0x000fc80000000f00 */
[----:B------:R-:W-:Y:S02]  /*0350*/  @!P3 IADD3 R11, PT, PT, RZ, -R11, RZ ;  /* 0x8000000bff0bb210 */ /* 0x000fe40007ffe0ff */
[----:B------:R-:W-:-:S04]  /*0360*/  @!P2 LOP3.LUT R11, RZ, R10, RZ, 0x33, !PT ;  /* 0x0000000aff0ba212 */ /* 0x000fc800078e33ff */
[----:B------:R-:W-:-:S04]  /*0370*/  IABS R7, R11 ;  /* 0x0000000b00077213 */ /* 0x000fc80000000000 */
[----:B------:R-:W0:Y:S08]  /*0380*/  I2F.RP R6, R7 ;  /* 0x0000000700067306 */ /* 0x000e300000209400 */
[----:B0-----:R-:W0:Y:S02]  /*0390*/  MUFU.RCP R6, R6 ;  /* 0x0000000600067308 */ /* 0x001e240000001000 */
[----:B0-----:R-:W-:-:S06]  /*03a0*/  VIADD R4, R6, 0xffffffe ;  /* 0x0ffffffe06047836 */ /* 0x001fcc0000000000 */
[----:B------:R0:W1:Y:S02]  /*03b0*/  F2I.FTZ.U32.TRUNC.NTZ R5, R4 ;  /* 0x0000000400057305 */ /* 0x000064000021f000 */
[----:B0-----:R-:W-:Y:S01]  /*03c0*/  HFMA2 R4, -RZ, RZ, 0, 0 ;  /* 0x00000000ff047431 */ /* 0x001fe200000001ff */
[----:B-1----:R-:W-:-:S05]  /*03d0*/  IADD3 R8, PT, PT, RZ, -R5, RZ ;  /* 0x80000005ff087210 */ /* 0x002fca0007ffe0ff */
[----:B------:R-:W-:Y:S01]  /*03e0*/  IMAD R9, R8, R7, RZ ;  /* 0x0000000708097224 */ /* 0x000fe200078e02ff */
[----:B------:R-:W-:Y:S02]  /*03f0*/  IABS R6, R102 ;  /* 0x0000006600067213 */ /* 0x000fe40000000000 */
[----:B------:R-:W-:Y:S01]  /*0400*/  IABS R8, R11 ;  /* 0x0000000b00087213 */ /* 0x000fe20000000000 */
[----:B------:R-:W-:Y:S01]  /*0410*/  IMAD.HI.U32 R5, R5, R9, R4 ;  /* 0x0000000905057227 */ /* 0x000fe200078e0004 */
[----:B------:R-:W0:Y:S02]  /*0420*/  S2UR UR5, SR_CgaCtaId ;  /* 0x00000000000579c3 */ /* 0x000e240000008800 */
[----:B------:R-:W-:-:S03]  /*0430*/  IADD3 R9, PT, PT, RZ, -R8, RZ ;  /* 0x80000008ff097210 */ /* 0x000fc60007ffe0ff */
[----:B------:R-:W-:-:S04]  /*0440*/  IMAD.HI.U32 R98, R5, R6, RZ ;  /* 0x0000000605627227 */ /* 0x000fc800078e00ff */
[----:B------:R-:W-:-:S05]  /*0450*/  IMAD R4, R98, R9, R6 ;  /* 0x0000000962047224 */ /* 0x000fca00078e0206 */
[----:B------:R-:W-:Y:S01]  /*0460*/  ISETP.GT.U32.AND P2, PT, R7, R4, PT ;  /* 0x000000040700720c */ /* 0x000fe20003f44070 */
[----:B------:R-:W-:Y:S02]  /*0470*/  UMOV UR4, 0x400 ;  /* 0x0000040000047882 */ /* 0x000fe40000000000 */
[----:B------:R-:W-:Y:S01]  /*0480*/  IMAD.U32 R111, RZ, RZ, UR4 ;  /* 0x00000004ff6f7e24 */ /* 0x000fe2000f8e00ff */
[----:B------:R-:W-:Y:S01]  /*0490*/  LOP3.LUT R5, R0, 0x1, RZ, 0xc0, !PT ;  /* 0x0000000100057812 */ /* 0x000fe200078ec0ff */
[----:B------:R-:W1:Y:S01]  /*04a0*/  LDCU UR4, c[0x0][0x3b8] ;  /* 0x00007700ff0477ac */ /* 0x000e620008000800 */
[----:B0-----:R-:W-:Y:S01]  /*04b0*/  MOV R104, UR5 ;  /* 0x0000000500687c02 */ /* 0x001fe20008000f00 */
[----:B------:R-:W0:Y:S06]  /*04c0*/  LDCU UR5, c[0x0][0x3cc] ;  /* 0x00007980ff0577ac */ /* 0x000e2c0008000800 */
[----:B------:R-:W-:-:S02]  /*04d0*/  @!P2 IADD3 R4, PT, PT, R4, -R7, RZ ;  /* 0x800000070404a210 */ /* 0x000fc40007ffe0ff */
[----:B------:R-:W-:Y:S02]  /*04e0*/  LEA R6, R104, R111, 0x18 ;  /* 0x0000006f68067211 */ /* 0x000fe400078ec0ff */
[----:B------:R-:W-:Y:S02]  /*04f0*/  ISETP.GE.U32.AND P0, PT, R4, R7, PT ;  /* 0x000000070400720c */ /* 0x000fe40003f06070 */
[----:B------:R-:W-:Y:S01]  /*0500*/  LOP3.LUT R7, R102, R11, RZ, 0x3c, !PT ;  /* 0x0000000b66077212 */ /* 0x000fe200078e3cff */
[----:B------:R-:W-:-:S03]  /*0510*/  IMAD R6, R5, 0xc0, R6 ;  /* 0x000000c005067824 */ /* 0x000fc600078e0206 */
[----:B------:R-:W-:Y:S02]  /*0520*/  ISETP.GE.AND P3, PT, R7, RZ, PT ;  /* 0x000000ff0700720c */ /* 0x000fe40003f66270 */
[--C-:B------:R-:W-:Y:S02]  /*0530*/  SHF.R.U32.HI R5, RZ, 0x1, R0.reuse ;  /* 0x00000001ff057819 */ /* 0x100fe40000011600 */
[----:B------:R-:W-:Y:S02]  /*0540*/  SHF.R.U32.HI R105, RZ, 0x5, R0 ;  /* 0x00000005ff697819 */ /* 0x000fe40000011600 */
[----:B------:R-:W-:Y:S02]  /*0550*/  @!P1 LEA R6, R5, R6, 0x3 ;  /* 0x0000000605069211 */ /* 0x000fe400078e18ff */
[----:B------:R-:W-:Y:S02]  /*0560*/  @!P2 IADD3 R98, PT, PT, R98, 0x1, RZ ;  /* 0x000000016262a810 */ /* 0x000fe40007ffe0ff */
[----:B------:R-:W-:Y:S01]  /*0570*/  ISETP.NE.AND P2, PT, R11, RZ, PT ;  /* 0x000000ff0b00720c */ /* 0x000fe20003f45270 */
[----:B--2---:R-:W-:-:S05]  /*0580*/  VIADD R4, R112, 0xf ;  /* 0x0000000f70047836 */ /* 0x004fca0000000000 */
[----:B------:R-:W-:-:S04]  /*0590*/  SHF.R.S32.HI R7, RZ, 0x1f, R4 ;  /* 0x0000001fff077819 */ /* 0x000fc80000011404 */
[----:B------:R-:W-:-:S04]  /*05a0*/  LEA.HI R7, R7, R4, RZ, 0x4 ;  /* 0x0000000407077211 */ /* 0x000fc800078f20ff */
[----:B------:R-:W-:Y:S02]  /*05b0*/  SHF.R.S32.HI R4, RZ, 0x4, R7 ;  /* 0x00000004ff047819 */ /* 0x000fe40000011407 */
[----:B------:R-:W-:Y:S01]  /*05c0*/  @P0 IADD3 R98, PT, PT, R98, 0x1, RZ ;  /* 0x0000000162620810 */ /* 0x000fe20007ffe0ff */
[----:B-1----:R-:W-:Y:S01]  /*05d0*/  IMAD R7, R103, UR4, RZ ;  /* 0x0000000467077c24 */ /* 0x002fe2000f8e02ff */
[----:B------:R-:W-:Y:S01]  /*05e0*/  BSSY B0, `(.L_x_21180) ;  /* 0x0000194000007945 */ /* 0x000fe20003800000 */
[----:B------:R-:W-:Y:S01]  /*05f0*/  IMAD.MOV.U32 R109, RZ, RZ, -0x800001 ;  /* 0xff7fffffff6d7424 */ /* 0x000fe200078e00ff */
[----:B------:R-:W-:Y:S02]  /*0600*/  @!P3 IADD3 R98, PT, PT, RZ, -R98, RZ ;  /* 0x80000062ff62b210 */ /* 0x000fe40007ffe0ff */
[----:B------:R-:W-:Y:S01]  /*0610*/  @!P2 LOP3.LUT R98, RZ, R11, RZ, 0x33, !PT ;  /* 0x0000000bff62a212 */ /* 0x000fe200078e33ff */
[----:B---3--:R1:W-:Y:S01]  /*0620*/  @!P1 STS.64 [R6], R2 ;  /* 0x0000000206009388 */ /* 0x0083e20000000a00 */
[----:B------:R-:W-:Y:S01]  /*0630*/  BAR.SYNC.DEFER_BLOCKING 0x0 ;  /* 0x0000000000007b1d */ /* 0x000fe20000010000 */
[----:B------:R-:W-:-:S13]  /*0640*/  ISETP.GE.AND P1, PT, R105, R4, PT ;  /* 0x000000046900720c */ /* 0x000fda0003f26270 */
[----:B01----:R-:W-:Y:S05]  /*0650*/  @P1 BRA `(.L_x_21181) ;  /* 0x0000001800301947 */ /* 0x003fea0003800000 */
[----:B------:R-:W0:Y:S01]  /*0660*/  LDCU UR4, c[0x0][0x3d0] ;  /* 0x00007a00ff0477ac */ /* 0x000e220008000800 */
[----:B------:R-:W-:Y:S01]  /*0670*/  SHF.R.U32.HI R2, RZ, 0x3, R0 ;  /* 0x00000003ff027819 */ /* 0x000fe20000011600 */
[C---:B------:R-:W-:Y:S01]  /*0680*/  IMAD.SHL.U32 R6, R5.reuse, 0x8, RZ ;  /* 0x0000000805067824 */ /* 0x040fe200078e00ff */
[----:B------:R-:W-:Y:S01]  /*0690*/  SHF.L.U32 R0, R5, 0x2, RZ ;  /* 0x0000000205007819 */ /* 0x000fe200000006ff */
[----:B------:R-:W1:Y:S01]  /*06a0*/  LDCU.64 UR8, c[0x0][0x3a8] ;  /* 0x00007500ff0877ac */ /* 0x000e620008000a00 */
[----:B------:R-:W-:Y:S01]  /*06b0*/  LOP3.LUT R2, R2, 0x7c, RZ, 0xc0, !PT ;  /* 0x0000007c02027812 */ /* 0x000fe200078ec0ff */
[----:B------:R-:W-:Y:S01]  /*06c0*/  IMAD.MOV.U32 R109, RZ, RZ, -0x800001 ;  /* 0xff7fffffff6d7424 */ /* 0x000fe200078e00ff */
[----:B------:R-:W-:Y:S02]  /*06d0*/  LOP3.LUT R4, R0, 0x3c, RZ, 0xc0, !PT ;  /* 0x0000003c00047812 */ /* 0x000fe400078ec0ff */
[----:B------:R-:W-:Y:S02]  /*06e0*/  MOV R3, RZ ;  /* 0x000000ff00037202 */ /* 0x000fe40000000f00 */
[----:B------:R-:W-:-:S02]  /*06f0*/  LEA R107, R105, R4, 0x6 ;  /* 0x00000004696b7211 */ /* 0x000fc400078e30ff */
[----:B------:R-:W-:Y:S01]  /*0700*/  IADD3 R111, PT, PT, R111, 0x1a0, RZ ;  /* 0x000001a06f6f7810 */ /* 0x000fe20007ffe0ff */
[----:B------:R-:W-:Y:S01]  /*0710*/  IMAD.WIDE R2, R7, 0x4, R2 ;  /* 0x0000000407027825 */ /* 0x000fe200078e0202 */
[----:B------:R-:W-:Y:S02]  /*0720*/  LOP3.LUT R0, R5, 0xf, RZ, 0xc0, !PT ;  /* 0x0000000f05007812 */ /* 0x000fe400078ec0ff */
[----:B------:R-:W-:Y:S01]  /*0730*/  LOP3.LUT R115, R6, 0x78, RZ, 0xc0, !PT ;  /* 0x0000007806737812 */ /* 0x000fe200078ec0ff */
[----:B0-----:R-:W-:Y:S01]  /*0740*/  IMAD R4, R98, UR4, RZ ;  /* 0x0000000462047c24 */ /* 0x001fe2000f8e02ff */
[----:B------:R-:W-:Y:S02]  /*0750*/  LEA R104, R104, R111, 0x18 ;  /* 0x0000006f68687211 */ /* 0x000fe400078ec0ff */
[----:B------:R-:W-:Y:S02]  /*0760*/  LEA R5, R105, R0, 0x4 ;  /* 0x0000000069057211 */ /* 0x000fe400078e20ff */
[----:B-1----:R-:W-:-:S02]  /*0770*/  IADD3 R100, P2, PT, R2, UR8, RZ ;  /* 0x0000000802647c10 */ /* 0x002fc4000ff5e0ff */
[----:B------:R-:W-:Y:S02]  /*0780*/  IADD3 R114, P0, PT, R4, R115, RZ ;  /* 0x0000007304727210 */ /* 0x000fe40007f1e0ff */
[----:B------:R-:W-:Y:S02]  /*0790*/  IADD3 R107, PT, PT, R107, R104, RZ ;  /* 0x000000686b6b7210 */ /* 0x000fe40007ffe0ff */
[----:B------:R-:W-:Y:S02]  /*07a0*/  IADD3.X R99, PT, PT, R3, UR9, RZ, P2, !PT ;  /* 0x0000000903637c10 */ /* 0x000fe400097fe4ff */
[----:B------:R-:W-:Y:S02]  /*07b0*/  IADD3 R108, PT, PT, -R112, R5, RZ ;  /* 0x00000005706c7210 */ /* 0x000fe40007ffe1ff */
[----:B------:R-:W-:Y:S02]  /*07c0*/  IADD3 R106, PT, PT, R5, 0x1, RZ ;  /* 0x00000001056a7810 */ /* 0x000fe40007ffe0ff */
[----:B------:R-:W-:-:S07]  /*07d0*/  LEA.HI.X.SX32 R115, R4, RZ, 0x1, P0 ;  /* 0x000000ff04737211 */ /* 0x000fce00000f0eff */
.L_x_21183:
[----:B------:R-:W-:Y:S01]  /*07e0*/  MOV R4, R100 ;  /* 0x0000006400047202 */ /* 0x000fe20000000f00 */
[----:B------:R-:W-:-:S05]  /*07f0*/  IMAD.MOV.U32 R5, RZ, RZ, R99 ;  /* 0x000000ffff057224 */ /* 0x000fca00078e0063 */
[----:B------:R-:W2:Y:S01]  /*0800*/  LDG.E.CONSTANT R3, desc[UR6][R4.64] ;  /* 0x0000000604037981 */ /* 0x000ea2000c1e9900 */
[----:B------:R-:W0:Y:S02]  /*0810*/  S2R R0, SR_TID.X ;  /* 0x0000000000007919 */ /* 0x000e240000002100 */
[----:B0-----:R-:W-:Y:S01]  /*0820*/  LOP3.LUT R0, R0, 0x1, RZ, 0xc0, !PT ;  /* 0x0000000100007812 */ /* 0x001fe200078ec0ff */
[----:B------:R-:W0:Y:S01]  /*0830*/  S2UR UR8, SR_CgaCtaId ;  /* 0x00000000000879c3 */ /* 0x000e220000008800 */
[----:B--2---:R-:W-:-:S03]  /*0840*/  IMAD.WIDE R2, R3, UR5, R114 ;  /* 0x0000000503027c25 */ /* 0x004fc6000f8e0272 */
[----:B------:R-:W-:-:S04]  /*0850*/  LEA R2, P0, R0, R2, 0x2 ;  /* 0x0000000200027211 */ /* 0x000fc800078010ff */
        /* <DEDUP_REMOVED lines=17> */
[----:B------:R-:W4:Y:S01]  /*0970*/  LDG.E.64.CONSTANT R68, desc[UR6][R10.64+0xe00] ;  /* 0x000e00060a447981 */ /* 0x000f22000c1e9b00 */
[----:B------:R-:W-:Y:S01]  /*0980*/  UMOV UR4, 0x400 ;  /* 0x0000040000047882 */ /* 0x000fe20000000000 */
[----:B0-----:R-:W-:-:S02]  /*0990*/  MOV R104, UR8 ;  /* 0x0000000800687c02 */ /* 0x001fc40008000f00 */
[----:B------:R-:W4:Y:S01]  /*09a0*/  LDG.E.64.CONSTANT R70, desc[UR6][R10.64+0xf00] ;  /* 0x000f00060a467981 */ /* 0x000f22000c1e9b00 */
[----:B------:R-:W-:-:S03]  /*09b0*/  MOV R111, UR4 ;  /* 0x00000004006f7c02 */ /* 0x000fc60008000f00 */
[----:B------:R-:W4:Y:S04]  /*09c0*/  LDG.E.64.CONSTANT R72, desc[UR6][R10.64+0x1000] ;  /* 0x001000060a487981 */ /* 0x000f28000c1e9b00 */
[----:B------:R-:W4:Y:S04]  /*09d0*/  LDG.E.64.CONSTANT R74, desc[UR6][R10.64+0x1100] ;  /* 0x001100060a4a7981 */ /* 0x000f28000c1e9b00 */
[----:B------:R-:W4:Y:S01]  /*09e0*/  LDG.E.64.CONSTANT R76, desc[UR6][R10.64+0x1200] ;  /* 0x001200060a4c7981 */ /* 0x000f22000c1e9b00 */
[----:B------:R-:W-:-:S05]  /*09f0*/  LEA R3, R104, R111, 0x18 ;  /* 0x0000006f68037211 */ /* 0x000fca00078ec0ff */
[----:B------:R-:W-:-:S05]  /*0a00*/  IMAD R32, R0, 0xc0, R3 ;  /* 0x000000c000207824 */ /* 0x000fca00078e0203 */
[----:B------:R-:W0:Y:S04]  /*0a10*/  LDS.128 R36, [R32] ;  /* 0x0000000020247984 */ /* 0x000e280000000c00 */
[----:B------:R-:W-:Y:S04]  /*0a20*/  LDS.128 R40, [R32+0x10] ;  /* 0x0000100020287984 */ /* 0x000fe80000000c00 */
[----:B------:R-:W-:Y:S04]  /*0a30*/  LDS.128 R44, [R32+0x20] ;  /* 0x00002000202c7984 */ /* 0x000fe80000000c00 */
[----:B------:R-:W-:Y:S04]  /*0a40*/  LDS.128 R48, [R32+0x30] ;  /* 0x0000300020307984 */ /* 0x000fe80000000c00 */
[----:B------:R-:W-:Y:S04]  /*0a50*/  LDS.128 R52, [R32+0x40] ;  /* 0x0000400020347984 */ /* 0x000fe80000000c00 */
[----:B------:R-:W-:Y:S04]  /*0a60*/  LDS.128 R56, [R32+0x50] ;  /* 0x0000500020387984 */ /* 0x000fe80000000c00 */
[----:B------:R-:W-:Y:S04]  /*0a70*/  LDS.128 R60, [R32+0x60] ;  /* 0x00006000203c7984 */ /* 0x000fe80000000c00 */
[----:B------:R-:W1:Y:S04]  /*0a80*/  LDS.128 R16, [R32+0x70] ;  /* 0x0000700020107984 */ /* 0x000e680000000c00 */
[----:B------:R-:W4:Y:S04]  /*0a90*/  LDS.128 R20, [R32+0x80] ;  /* 0x0000800020147984 */ /* 0x000f280000000c00 */
[----:B------:R-:W4:Y:S01]  /*0aa0*/  LDS.128 R24, [R32+0x90] ;  /* 0x0000900020187984 */ /* 0x000f220000000c00 */
[----:B0-----:R-:W-:-:S02]  /*0ab0*/  HADD2.F32 R2, -RZ, R38.H0_H0 ;  /* 0x20000026ff027230 */ /* 0x001fc40000004100 */
[----:B------:R-:W-:Y:S02]  /*0ac0*/  HADD2.F32 R38, -RZ, R38.H1_H1 ;  /* 0x30000026ff267230 */ /* 0x000fe40000004100 */
[----:B-1----:R-:W-:Y:S02]  /*0ad0*/  HADD2.F32 R8, -RZ, R16.H0_H0 ;  /* 0x20000010ff087230 */ /* 0x002fe40000004100 */
[----:B--2---:R-:W-:-:S05]  /*0ae0*/  HADD2.F32 R3, -RZ, R94.H0_H0 ;  /* 0x2000005eff037230 */ /* 0x004fca0000004100 */
[----:B------:R-:W-:Y:S01]  /*0af0*/  FMUL.FTZ R7, R2, R3 ;  /* 0x0000000302077220 */ /* 0x000fe20000410000 */
[----:B------:R-:W-:Y:S02]  /*0b00*/  HADD2.F32 R2, -RZ, R36.H0_H0 ;  /* 0x20000024ff027230 */ /* 0x000fe40000004100 */
[----:B---3--:R-:W-:Y:S02]  /*0b10*/  HADD2.F32 R3, -RZ, R96.H0_H0 ;  /* 0x20000060ff037230 */ /* 0x008fe40000004100 */
[----:B----4-:R-:W-:-:S03]  /*0b20*/  HADD2.F32 R4, -RZ, R92.H0_H0 ;  /* 0x2000005cff047230 */ /* 0x010fc60000004100 */
[----:B------:R-:W-:Y:S01]  /*0b30*/  FFMA.FTZ R2, R2, R3, R7 ;  /* 0x0000000302027223 */ /* 0x000fe20000010007 */
[----:B------:R-:W-:-:S05]  /*0b40*/  HADD2.F32 R3, -RZ, R40.H0_H0 ;  /* 0x20000028ff037230 */ /* 0x000fca0000004100 */
[----:B------:R-:W-:Y:S01]  /*0b50*/  FFMA.FTZ R2, R3, R4, R2 ;  /* 0x0000000403027223 */ /* 0x000fe20000010002 */
[----:B------:R-:W-:Y:S02]  /*0b60*/  HADD2.F32 R3, -RZ, R42.H0_H0 ;  /* 0x2000002aff037230 */ /* 0x000fe40000004100 */
        /* <DEDUP_REMOVED lines=9> */
[----:B------:R-:W-:Y:S02]  /*0c00*/  HADD2.F32 R4, -RZ, R84.H0_H0 ;  /* 0x20000054ff047230 */ /* 0x000fe40000004100 */
[----:B------:R-:W-:-:S03]  /*0c10*/  HADD2.F32 R5, -RZ, R94.H1_H1 ;  /* 0x3000005eff057230 */ /* 0x000fc60000004100 */
[----:B------:R-:W-:Y:S01]  /*0c20*/  FFMA.FTZ R2, R3, R4, R2 ;  /* 0x0000000403027223 */ /* 0x000fe20000010002 */
[----:B------:R-:W-:Y:S02]  /*0c30*/  HADD2.F32 R3, -RZ, R50.H0_H0 ;  /* 0x20000032ff037230 */ /* 0x000fe40000004100 */
[----:B------:R-:W-:Y:S02]  /*0c40*/  HADD2.F32 R4, -RZ, R82.H0_H0 ;  /* 0x20000052ff047230 */ /* 0x000fe40000004100 */
[----:B------:R-:W-:Y:S01]  /*0c50*/  FMUL.FTZ R9, R38, R5 ;  /* 0x0000000526097220 */ /* 0x000fe20000410000 */
        /* <DEDUP_REMOVED lines=24> */
[----:B------:R-:W2:Y:S01]  /*0de0*/  LDG.E.64.CONSTANT R2, desc[UR6][R10.64+0x1300] ;  /* 0x001300060a027981 */ /* 0x000ea2000c1e9b00 */
[----:B------:R-:W-:-:S02]  /*0df0*/  HADD2.F32 R48, -RZ, R48.H1_H1 ;  /* 0x30000030ff307230 */ /* 0x000fc40000004100 */
[----:B------:R-:W-:Y:S01]  /*0e00*/  FFMA.FTZ R5, R46, R86, R5 ;  /* 0x000000562e057223 */ /* 0x000fe20000010005 */
[----:B------:R-:W-:Y:S02]  /*0e10*/  HADD2.F32 R84, -RZ, R84.H1_H1 ;  /* 0x30000054ff547230 */ /* 0x000fe40000004100 */
[----:B------:R-:W-:Y:S02]  /*0e20*/  HADD2.F32 R50, -RZ, R50.H1_H1 ;  /* 0x30000032ff327230 */ /* 0x000fe40000004100 */
[----:B------:R-:W-:Y:S02]  /*0e30*/  HADD2.F32 R82, -RZ, R82.H1_H1 ;  /* 0x30000052ff527230 */ /* 0x000fe40000004100 */
[----:B------:R-:W-:Y:S01]  /*0e40*/  FFMA.FTZ R5, R48, R84, R5 ;  /* 0x0000005430057223 */ /* 0x000fe20000010005 */
[----:B------:R-:W-:Y:S02]  /*0e50*/  HADD2.F32 R52, -RZ, R52.H1_H1 ;  /* 0x30000034ff347230 */ /* 0x000fe40000004100 */
        /* <DEDUP_REMOVED lines=24> */
[----:B------:R-:W-:Y:S02]  /*0fe0*/  HADD2.F32 R6, -RZ, R62.H1_H1 ;  /* 0x3000003eff067230 */ /* 0x000fe40000004100 */
[----:B------:R-:W-:Y:S01]  /*0ff0*/  FFMA.FTZ R5, R60, R64, R5 ;  /* 0x000000403c057223 */ /* 0x000fe20000010005 */
[----:B------:R-:W-:Y:S02]  /*1000*/  HADD2.F32 R66, -RZ, R66.H1_H1 ;  /* 0x30000042ff427230 */ /* 0x000fe40000004100 */
[----:B------:R-:W-:Y:S01]  /*1010*/  FFMA.FTZ R7, R8, R9, R7 ;  /* 0x0000000908077223 */ /* 0x000fe20000010007 */
[----:B------:R-:W-:Y:S02]  /*1020*/  HADD2.F32 R9, -RZ, R16.H1_H1 ;  /* 0x30000010ff097230 */ /* 0x000fe40000004100 */
[----:B------:R-:W-:Y:S02]  /*1030*/  HADD2.F32 R68, -RZ, R68.H1_H1 ;  /* 0x30000044ff447230 */ /* 0x000fe40000004100 */
[----:B------:R-:W-:Y:S01]  /*1040*/  FFMA.FTZ R6, R6, R66, R5 ;  /* 0x0000004206067223 */ /* 0x000fe20000010005 */
[----:B------:R-:W-:Y:S01]  /*1050*/  HADD2.F32 R8, -RZ, R18.H0_H0 ;  /* 0x20000012ff087230 */ /* 0x000fe20000004100 */
[----:B------:R-:W3:Y:S02]  /*1060*/  LDG.E.64.CONSTANT R4, desc[UR6][R10.64+0x1400] ;  /* 0x001400060a047981 */ /* 0x000ee4000c1e9b00 */
[----:B------:R-:W-:Y:S01]  /*1070*/  FFMA.FTZ R6, R9, R68, R6 ;  /* 0x0000004409067223 */ /* 0x000fe20000010006 */
[----:B------:R-:W-:-:S02]  /*1080*/  HADD2.F32 R9, -RZ, R70.H0_H0 ;  /* 0x20000046ff097230 */ /* 0x000fc40000004100 */
[----:B------:R-:W-:-:S03]  /*1090*/  HADD2.F32 R70, -RZ, R70.H1_H1 ;  /* 0x30000046ff467230 */ /* 0x000fc60000004100 */
[----:B------:R-:W-:Y:S01]  /*10a0*/  FFMA.FTZ R8, R8, R9, R7 ;  /* 0x0000000908087223 */ /* 0x000fe20000010007 */
        /* <DEDUP_REMOVED lines=8> */
[----:B------:R-:W4:Y:S01]  /*1130*/  LDG.E.64.CONSTANT R6, desc[UR6][R10.64+0x1500] ;  /* 0x001500060a067981 */ /* 0x000f22000c1e9b00 */
[----:B------:R-:W-:Y:S02]  /*1140*/  HADD2.F32 R12, -RZ, R22.H0_H0 ;  /* 0x20000016ff0c7230 */ /* 0x000fe40000004100 */
[----:B------:R-:W-:Y:S02]  /*1150*/  HADD2.F32 R14, -RZ, R74.H0_H0 ;  /* 0x2000004aff0e7230 */ /* 0x000fe40000004100 */
[----:B------:R-:W-:-:S03]  /*1160*/  HADD2.F32 R29, -RZ, R22.H1_H1 ;  /* 0x30000016ff1d7230 */ /* 0x000fc60000004100 */
[----:B------:R-:W-:Y:S01]  /*1170*/  FFMA.FTZ R9, R12, R14, R9 ;  /* 0x0000000e0c097223 */ /* 0x000fe20000010009 */
[----:B------:R-:W-:Y:S02]  /*1180*/  HADD2.F32 R12, -RZ, R74.H1_H1 ;  /* 0x3000004aff0c7230 */ /* 0x000fe40000004100 */
[----:B------:R-:W-:-:S03]  /*1190*/  HADD2.F32 R14, -RZ, R24.H0_H0 ;  /* 0x20000018ff0e7230 */ /* 0x000fc60000004100 */
[----:B------:R-:W-:Y:S01]  /*11a0*/  FFMA.FTZ R12, R29, R12, R8 ;  /* 0x0000000c1d0c7223 */ /* 0x000fe20000010008 */
[----:B------:R-:W-:-:S05]  /*11b0*/  HADD2.F32 R8, -RZ, R76.H0_H0 ;  /* 0x2000004cff087230 */ /* 0x000fca0000004100 */
[----:B------:R-:W-:Y:S02]  /*11c0*/  FFMA.FTZ R14, R14, R8, R9 ;  /* 0x000000080e0e7223 */ /* 0x000fe40000010009 */
[----:B------:R-:W4:Y:S04]  /*11d0*/  LDG.E.64.CONSTANT R8, desc[UR6][R10.64+0x1600] ;  /* 0x001600060a087981 */ /* 0x000f28000c1e9b00 */
[----:B------:R-:W4:Y:S01]  /*11e0*/  LDG.E.64.CONSTANT R10, desc[UR6][R10.64+0x1700] ;  /* 0x001700060a0a7981 */ /* 0x000f22000c1e9b00 */
[----:B------:R-:W-:Y:S02]  /*11f0*/  HADD2.F32 R29, -RZ, R24.H1_H1 ;  /* 0x30000018ff1d7230 */ /* 0x000fe40000004100 */
[----:B------:R-:W-:-:S05]  /*1200*/  HADD2.F32 R76, -RZ, R76.H1_H1 ;  /* 0x3000004cff4c7230 */ /* 0x000fca0000004100 */
[----:B------:R-:W-:Y:S01]  /*1210*/  FFMA.FTZ R12, R29, R76, R12 ;  /* 0x0000004c1d0c7223 */ /* 0x000fe2000001000c */
[----:B------:R-:W-:Y:S01]  /*1220*/  HADD2.F32 R29, -RZ, R26.H0_H0 ;  /* 0x2000001aff1d7230 */ /* 0x000fe20000004100 */
[----:B------:R-:W-:Y:S01]  /*1230*/  ISETP.NE.AND P2, PT, R0, RZ, PT ;  /* 0x000000ff0000720c */ /* 0x000fe20003f45270 */
[--C-:B--2---:R-:W-:Y:S02]  /*1240*/  HADD2.F32 R16, -RZ, R2.reuse.H0_H0 ;  /* 0x20000002ff107230 */ /* 0x104fe40000004100 */
[----:B------:R-:W-:-:S03]  /*1250*/  HADD2.F32 R2, -RZ, R2.H1_H1 ;  /* 0x30000002ff027230 */ /* 0x000fc60000004100 */
[----:B------:R-:W-:Y:S01]  /*1260*/  FFMA.FTZ R14, R29, R16, R14 ;  /* 0x000000101d0e7223 */ /* 0x000fe2000001000e */
[----:B------:R-:W-:-:S05]  /*1270*/  HADD2.F32 R29, -RZ, R26.H1_H1 ;  /* 0x3000001aff1d7230 */ /* 0x000fca0000004100 */
[----:B------:R-:W-:Y:S02]  /*1280*/  FFMA.FTZ R2, R29, R2, R12 ;  /* 0x000000021d027223 */ /* 0x000fe4000001000c */
[----:B------:R-:W0:Y:S01]  /*1290*/  LDS.128 R28, [R32+0xa0] ;  /* 0x0000a000201c7984 */ /* 0x000e220000000c00 */
[----:B---3--:R-:W-:Y:S02]  /*12a0*/  HADD2.F32 R12, -RZ, R4.H0_H0 ;  /* 0x20000004ff0c7230 */ /* 0x008fe40000004100 */
[----:B0-----:R-:W-:Y:S02]  /*12b0*/  HADD2.F32 R33, -RZ, R28.H0_H0 ;  /* 0x2000001cff217230 */ /* 0x001fe40000004100 */
[----:B------:R-:W-:-:S03]  /*12c0*/  HADD2.F32 R4, -RZ, R4.H1_H1 ;  /* 0x30000004ff047230 */ /* 0x000fc60000004100 */
[----:B------:R-:W-:Y:S01]  /*12d0*/  FFMA.FTZ R14, R33, R12, R14 ;  /* 0x0000000c210e7223 */ /* 0x000fe2000001000e */
[----:B------:R-:W-:-:S05]  /*12e0*/  HADD2.F32 R33, -RZ, R28.H1_H1 ;  /* 0x3000001cff217230 */ /* 0x000fca0000004100 */
[----:B------:R-:W-:Y:S01]  /*12f0*/  FFMA.FTZ R2, R33, R4, R2 ;  /* 0x0000000421027223 */ /* 0x000fe20000010002 */
[----:B------:R-:W-:Y:S02]  /*1300*/  HADD2.F32 R33, -RZ, R30.H0_H0 ;  /* 0x2000001eff217230 */ /* 0x000fe40000004100 */
[--C-:B----4-:R-:W-:Y:S02]  /*1310*/  HADD2.F32 R4, -RZ, R6.reuse.H0_H0 ;  /* 0x20000006ff047230 */ /* 0x110fe40000004100 */
[----:B------:R-:W-:-:S03]  /*1320*/  HADD2.F32 R6, -RZ, R6.H1_H1 ;  /* 0x30000006ff067230 */ /* 0x000fc60000004100 */
[----:B------:R-:W-:Y:S01]  /*1330*/  FFMA.FTZ R14, R33, R4, R14 ;  /* 0x00000004210e7223 */ /* 0x000fe2000001000e */
[----:B------:R-:W-:-:S05]  /*1340*/  HADD2.F32 R33, -RZ, R30.H1_H1 ;  /* 0x3000001eff217230 */ /* 0x000fca0000004100 */
[----:B------:R-:W-:Y:S02]  /*1350*/  FFMA.FTZ R2, R33, R6, R2 ;  /* 0x0000000621027223 */ /* 0x000fe40000010002 */
[----:B------:R-:W0:Y:S01]  /*1360*/  LDS.128 R32, [R32+0xb0] ;  /* 0x0000b00020207984 */ /* 0x000e220000000c00 */
[----:B------:R-:W-:Y:S02]  /*1370*/  HADD2.F32 R4, -RZ, R39.H0_H0 ;  /* 0x20000027ff047230 */ /* 0x000fe40000004100 */
[----:B------:R-:W-:Y:S02]  /*1380*/  HADD2.F32 R6, -RZ, R95.H1_H1 ;  /* 0x3000005fff067230 */ /* 0x000fe40000004100 */
[----:B------:R-:W-:Y:S02]  /*1390*/  HADD2.F32 R0, -RZ, R8.H0_H0 ;  /* 0x20000008ff007230 */ /* 0x000fe40000004100 */
[----:B------:R-:W-:-:S05]  /*13a0*/  HADD2.F32 R39, -RZ, R39.H1_H1 ;  /* 0x30000027ff277230 */ /* 0x000fca0000004100 */
[----:B------:R-:W-:Y:S01]  /*13b0*/  FMUL.FTZ R6, R39, R6 ;  /* 0x0000000627067220 */ /* 0x000fe20000410000 */
[----:B------:R-:W-:Y:S02]  /*13c0*/  HADD2.F32 R39, -RZ, R97.H0_H0 ;  /* 0x20000061ff277230 */ /* 0x000fe40000004100 */
[----:B0-----:R-:W-:-:S05]  /*13d0*/  HADD2.F32 R113, -RZ, R32.H0_H0 ;  /* 0x20000020ff717230 */ /* 0x001fca0000004100 */
[----:B------:R-:W-:Y:S01]  /*13e0*/  FFMA.FTZ R0, R113, R0, R14 ;  /* 0x0000000071007223 */ /* 0x000fe2000001000e */
[----:B------:R-:W-:-:S05]  /*13f0*/  HADD2.F32 R113, -RZ, R95.H0_H0 ;  /* 0x2000005fff717230 */ /* 0x000fca0000004100 */
[----:B------:R-:W-:Y:S01]  /*1400*/  FMUL.FTZ R113, R4, R113 ;  /* 0x0000007104717220 */ /* 0x000fe20000410000 */
        /* <DEDUP_REMOVED lines=10> */
[----:B------:R-:W-:Y:S01]  /*14b0*/  FFMA.FTZ R6, R37, R12, R6 ;  /* 0x0000000c25067223 */ /* 0x000fe20000010006 */
[----:B------:R-:W-:Y:S02]  /*14c0*/  HADD2.F32 R37, -RZ, R45.H0_H0 ;  /* 0x2000002dff257230 */ /* 0x000fe40000004100 */
[----:B------:R-:W-:Y:S02]  /*14d0*/  HADD2.F32 R12, -RZ, R89.H0_H0 ;  /* 0x20000059ff0c7230 */ /* 0x000fe40000004100 */
        /* <DEDUP_REMOVED lines=71> */
[----:B------:R-:W-:Y:S01]  /*1950*/  FFMA.FTZ R4, R63, R67, R4 ;  /* 0x000000433f047223 */ /* 0x000fe20000010004 */
[----:B------:R-:W-:-:S02]  /*1960*/  HADD2.F32 R69, -RZ, R69.H1_H1 ;  /* 0x30000045ff457230 */ /* 0x000fc40000004100 */
[----:B------:R-:W-:Y:S02]  /*1970*/  HADD2.F32 R17, -RZ, R17.H1_H1 ;  /* 0x30000011ff117230 */ /* 0x000fe40000004100 */
        /* <DEDUP_REMOVED lines=22> */
[----:B------:R-:W-:Y:S02]  /*1ae0*/  HADD2.F32 R27, -RZ, R27.H1_H1 ;  /* 0x3000001bff1b7230 */ /* 0x000fe40000004100 */
[----:B------:R-:W-:Y:S02]  /*1af0*/  HADD2.F32 R3, -RZ, R3.H1_H1 ;  /* 0x30000003ff037230 */ /* 0x000fe40000004100 */
[----:B------:R-:W-:Y:S01]  /*1b00*/  FFMA.FTZ R4, R25, R77, R4 ;  /* 0x0000004d19047223 */ /* 0x000fe20000010004 */
[--C-:B------:R-:W-:Y:S02]  /*1b10*/  HADD2.F32 R13, -RZ, R5.reuse.H0_H0 ;  /* 0x20000005ff0d7230 */ /* 0x100fe40000004100 */
[----:B------:R-:W-:Y:S02]  /*1b20*/  HADD2.F32 R14, -RZ, R5.H1_H1 ;  /* 0x30000005ff0e7230 */ /* 0x000fe40000004100 */
[----:B------:R-:W-:-:S02]  /*1b30*/  HADD2.F32 R5, -RZ, R29.H0_H0 ;  /* 0x2000001dff057230 */ /* 0x000fc40000004100 */
[----:B------:R-:W-:Y:S01]  /*1b40*/  FFMA.FTZ R3, R27, R3, R4 ;  /* 0x000000031b037223 */ /* 0x000fe20000010004 */
[----:B------:R-:W-:Y:S02]  /*1b50*/  HADD2.F32 R12, -RZ, R29.H1_H1 ;  /* 0x3000001dff0c7230 */ /* 0x000fe40000004100 */
[----:B------:R-:W-:Y:S01]  /*1b60*/  FFMA.FTZ R5, R5, R13, R6 ;  /* 0x0000000d05057223 */ /* 0x000fe20000010006 */
[----:B------:R-:W-:Y:S02]  /*1b70*/  HADD2.F32 R6, -RZ, R7.H0_H0 ;  /* 0x20000007ff067230 */ /* 0x000fe40000004100 */
[----:B------:R-:W-:Y:S01]  /*1b80*/  FFMA.FTZ R3, R12, R14, R3 ;  /* 0x0000000e0c037223 */ /* 0x000fe20000010003 */
[--C-:B------:R-:W-:Y:S02]  /*1b90*/  HADD2.F32 R4, -RZ, R31.reuse.H0_H0 ;  /* 0x2000001fff047230 */ /* 0x100fe40000004100 */
[----:B------:R-:W-:Y:S02]  /*1ba0*/  HADD2.F32 R16, -RZ, R31.H1_H1 ;  /* 0x3000001fff107230 */ /* 0x000fe40000004100 */
[----:B------:R-:W-:-:S02]  /*1bb0*/  HADD2.F32 R7, -RZ, R7.H1_H1 ;  /* 0x30000007ff077230 */ /* 0x000fc40000004100 */
[----:B------:R-:W-:Y:S02]  /*1bc0*/  HADD2.F32 R13, -RZ, R32.H1_H1 ;  /* 0x30000020ff0d7230 */ /* 0x000fe40000004100 */
[----:B------:R-:W-:Y:S02]  /*1bd0*/  HADD2.F32 R8, -RZ, R8.H1_H1 ;  /* 0x30000008ff087230 */ /* 0x000fe40000004100 */
[----:B------:R-:W-:Y:S01]  /*1be0*/  FFMA.FTZ R4, R4, R6, R5 ;  /* 0x0000000604047223 */ /* 0x000fe20000010005 */
[----:B------:R-:W-:Y:S01]  /*1bf0*/  FFMA.FTZ R3, R16, R7, R3 ;  /* 0x0000000710037223 */ /* 0x000fe20000010003 */
[----:B------:R-:W-:Y:S02]  /*1c00*/  HADD2.F32 R5, -RZ, R33.H0_H0 ;  /* 0x20000021ff057230 */ /* 0x000fe40000004100 */
[----:B------:R-:W-:Y:S01]  /*1c10*/  FFMA.FTZ R2, R13, R8, R2 ;  /* 0x000000080d027223 */ /* 0x000fe20000010002 */
[----:B------:R-:W-:Y:S02]  /*1c20*/  HADD2.F32 R7, -RZ, R9.H0_H0 ;  /* 0x20000009ff077230 */ /* 0x000fe40000004100 */
[----:B------:R-:W-:-:S02]  /*1c30*/  HADD2.F32 R8, -RZ, R10.H0_H0 ;  /* 0x2000000aff087230 */ /* 0x000fc40000004100 */
[--C-:B------:R-:W-:Y:S02]  /*1c40*/  HADD2.F32 R13, -RZ, R34.reuse.H0_H0 ;  /* 0x20000022ff0d7230 */ /* 0x100fe40000004100 */
[----:B------:R-:W-:Y:S02]  /*1c50*/  HADD2.F32 R15, -RZ, R34.H1_H1 ;  /* 0x30000022ff0f7230 */ /* 0x000fe40000004100 */
[----:B------:R-:W-:Y:S02]  /*1c60*/  HADD2.F32 R10, -RZ, R10.H1_H1 ;  /* 0x3000000aff0a7230 */ /* 0x000fe40000004100 */
[----:B------:R-:W-:Y:S01]  /*1c70*/  FFMA.FTZ R4, R5, R7, R4 ;  /* 0x0000000705047223 */ /* 0x000fe20000010004 */
[----:B------:R-:W-:Y:S02]  /*1c80*/  HADD2.F32 R6, -RZ, R33.H1_H1 ;  /* 0x30000021ff067230 */ /* 0x000fe40000004100 */
[----:B------:R-:W-:Y:S01]  /*1c90*/  FFMA.FTZ R0, R13, R8, R0 ;  /* 0x000000080d007223 */ /* 0x000fe20000010000 */
[----:B------:R-:W-:-:S02]  /*1ca0*/  HADD2.F32 R17, -RZ, R35.H0_H0 ;  /* 0x20000023ff117230 */ /* 0x000fc40000004100 */
[----:B------:R-:W-:Y:S01]  /*1cb0*/  FFMA.FTZ R15, R15, R10, R2 ;  /* 0x0000000a0f0f7223 */ /* 0x000fe20000010002 */
[----:B------:R-:W-:Y:S02]  /*1cc0*/  HADD2.F32 R9, -RZ, R9.H1_H1 ;  /* 0x30000009ff097230 */ /* 0x000fe40000004100 */
[----:B------:R-:W-:Y:S01]  /*1cd0*/  HADD2.F32 R5, -RZ, R11.H0_H0 ;  /* 0x2000000bff057230 */ /* 0x000fe20000004100 */
[----:B------:R-:W-:Y:S01]  /*1ce0*/  IADD3 R2, PT, PT, R112, 0xf, RZ ;  /* 0x0000000f70027810 */ /* 0x000fe20007ffe0ff */
[----:B------:R-:W-:Y:S02]  /*1cf0*/  HADD2.F32 R12, -RZ, R35.H1_H1 ;  /* 0x30000023ff0c7230 */ /* 0x000fe40000004100 */
        /* <DEDUP_REMOVED lines=8> */
[----:B------:R-:W-:-:S02]  /*1d80*/  LEA.HI R5, R5, R2, RZ, 0x4 ;  /* 0x0000000205057211 */ /* 0x000fc400078f20ff */
[----:B-----5:R-:W-:Y:S01]  /*1d90*/  FSETP.NEU.FTZ.AND P0, PT, R110, RZ, PT ;  /* 0x000000ff6e00720b */ /* 0x020fe20003f1d000 */
[----:B------:R-:W-:Y:S01]  /*1da0*/  FADD.FTZ R3, R3, R4 ;  /* 0x0000000403037221 */ /* 0x000fe20000010000 */
[----:B------:R-:W-:Y:S01]  /*1db0*/  SHF.R.S32.HI R4, RZ, 0x4, R5 ;  /* 0x00000004ff047819 */ /* 0x000fe20000011405 */
[----:B------:R-:W-:Y:S10]  /*1dc0*/  BRA.DIV UR4, `(.L_x_21182) ;  /* 0x0000004a04707947 */ /* 0x000ff4000b800000 */
[----:B------:R0:W1:Y:S02]  /*1dd0*/  SHFL.BFLY PT, R0, R3, 0x1, 0x1f ;  /* 0x0c201f0003007f89 */ /* 0x00006400000e0000 */
.L_x_21242:
[----:B------:R-:W-:Y:S02]  /*1de0*/  VIADD R2, R108, 0x1 ;  /* 0x000000016c027836 */ /* 0x000fe40000000000 */
[----:B-1----:R-:W-:Y:S01]  /*1df0*/  FADD.FTZ R0, R3, R0 ;  /* 0x0000000003007221 */ /* 0x002fe20000010000 */
[----:B0-----:R-:W-:Y:S02]  /*1e00*/  @!P2 IADD3 R3, PT, PT, R106, -0x1, RZ ;  /* 0xffffffff6a03a810 */ /* 0x001fe40007ffe0ff */
[----:B------:R-:W-:Y:S02]  /*1e10*/  IADD3 R105, PT, PT, R105, 0x4, RZ ;  /* 0x0000000469697810 */ /* 0x000fe40007ffe0ff */
[----:B------:R-:W-:Y:S02]  /*1e20*/  I2FP.F32.S32 R5, R2 ;  /* 0x0000000200057245 */ /* 0x000fe40000201400 */
[----:B------:R-:W-:Y:S02]  /*1e30*/  ISETP.GE.OR P3, PT, R3, R112, P2 ;  /* 0x000000700300720c */ /* 0x000fe40001766670 */
[----:B------:R-:W-:Y:S01]  /*1e40*/  IADD3 R108, PT, PT, R108, 0x40, RZ ;  /* 0x000000406c6c7810 */ /* 0x000fe20007ffe0ff */
[----:B------:R-:W-:Y:S01]  /*1e50*/  FMUL.FTZ R5, R5, R110 ;  /* 0x0000006e05057220 */ /* 0x000fe20000410000 */
[----:B------:R-:W-:-:S04]  /*1e60*/  IADD3 R106, PT, PT, R106, 0x40, RZ ;  /* 0x000000406a6a7810 */ /* 0x000fc80007ffe0ff */
        /* <DEDUP_REMOVED lines=8> */
[----:B------:R-:W-:Y:S01]  /*1ef0*/  IMAD.X R99, RZ, RZ, R99, P0 ;  /* 0x000000ffff637224 */ /* 0x000fe200000e0663 */
[----:B0-----:R-:W-:-:S11]  /*1f00*/  IADD3 R107, PT, PT, R107, 0x100, RZ ;  /* 0x000001006b6b7810 */ /* 0x001fd60007ffe0ff */
[----:B------:R-:W-:Y:S05]  /*1f10*/  @!P2 BRA `(.L_x_21183) ;  /* 0xffffffe80030a947 */ /* 0x000fea000383ffff */
.L_x_21181:
[----:B------:R-:W-:Y:S05]  /*1f20*/  BSYNC B0 ;  /* 0x0000000000007941 */ /* 0x000fea0003800000 */
.L_x_21180:
[----:B------:R-:W0:Y:S01]  /*1f30*/  S2R R2, SR_TID.X ;  /* 0x0000000000027919 */ /* 0x000e220000002100 */
[----:B------:R-:W-:Y:S01]  /*1f40*/  IADD3 R61, PT, PT, R112, 0xf, RZ ;  /* 0x0000000f703d7810 */ /* 0x000fe20007ffe0ff */
[----:B------:R-:W-:-:S03]  /*1f50*/  UMOV UR4, 0xffffffff ;  /* 0xffffffff00047882 */ /* 0x000fc60000000000 */
        /* <DEDUP_REMOVED lines=11> */
.L_x_21248:
[----:B------:R-:W-:Y:S01]  /*2010*/  IADD3 R3, PT, PT, R111, 0x180, RZ ;  /* 0x000001806f037810 */ /* 0x000fe20007ffe0ff */
[----:B------:R-:W-:Y:S05]  /*2020*/  WARPSYNC.ALL ;  /* 0x0000000000007948 */ /* 0x000fea0003800000 */
[----:B------:R-:W-:Y:S02]  /*2030*/  LOP3.LUT P0, R59, R2, 0x1f, RZ, 0xc0, !PT ;  /* 0x0000001f023b7812 */ /* 0x000fe4000780c0ff */
[----:B------:R-:W-:Y:S02]  /*2040*/  LEA R3, R104, R3, 0x18 ;  /* 0x0000000368037211 */ /* 0x000fe400078ec0ff */
[----:B-1----:R-:W-:-:S02]  /*2050*/  FMNMX.FTZ R5, R6, R5, !PT ;  /* 0x0000000506057209 */ /* 0x002fc40007810000 */
[----:B------:R-:W-:-:S07]  /*2060*/  LEA R4, R0, R3, 0x2 ;  /* 0x0000000300047211 */ /* 0x000fce00078e10ff */
[----:B------:R1:W-:Y:S01]  /*2070*/  @!P0 STS [R4], R5 ;  /* 0x0000000504008388 */ /* 0x0003e20000000800 */
[----:B------:R-:W-:Y:S01]  /*2080*/  BAR.SYNC.DEFER_BLOCKING 0x0 ;  /* 0x0000000000007b1d */ /* 0x000fe20000010000 */
[C---:B------:R-:W-:Y:S01]  /*2090*/  ISETP.GT.U32.AND P3, PT, R59.reuse, 0x3, PT ;  /* 0x000000033b00780c */ /* 0x040fe20003f64070 */
[----:B-1----:R-:W-:Y:S01]  /*20a0*/  IMAD R5, R59, 0x4, R3 ;  /* 0x000000043b057824 */ /* 0x002fe200078e0203 */
[----:B------:R-:W-:Y:S01]  /*20b0*/  MOV R8, 0xff7fffff ;  /* 0xff7fffff00087802 */ /* 0x000fe20000000f00 */
[----:B------:R-:W-:Y:S02]  /*20c0*/  HFMA2 R7, -RZ, RZ, 0, 0 ;  /* 0x00000000ff077431 */ /* 0x000fe400000001ff */
[----:B------:R-:W-:Y:S08]  /*20d0*/  BSSY.RECONVERGENT B0, `(.L_x_21185) ;  /* 0x00000eb000007945 */ /* 0x000ff00003800200 */
[----:B------:R-:W1:Y:S04]  /*20e0*/  @!P3 LDS R8, [R5] ;  /* 0x000000000508b984 */ /* 0x000e680000000800 */
[----:B-1----:R-:W1:Y:S02]  /*20f0*/  SHFL.BFLY PT, R3, R8, 0x2, 0x1f ;  /* 0x0c401f0008037f89 */ /* 0x002e6400000e0000 */
[----:B-1----:R-:W-:-:S02]  /*2100*/  FMNMX.FTZ R9, R3, R8, !PT ;  /* 0x0000000803097209 */ /* 0x002fc40007810000 */
[----:B------:R-:W-:-:S03]  /*2110*/  LOP3.LUT R3, R61, 0xfffffff0, RZ, 0xc0, !PT ;  /* 0xfffffff03d037812 */ /* 0x000fc600078ec0ff */
[----:B0-----:R-:W0:Y:S01]  /*2120*/  SHFL.BFLY PT, R6, R9, 0x1, 0x1f ;  /* 0x0c201f0009067f89 */ /* 0x001e2200000e0000 */
        /* <DEDUP_REMOVED lines=22> */
.L_x_21189:
        /* <DEDUP_REMOVED lines=11> */
.L_x_21188:
[----:B------:R-:W-:Y:S05]  /*2340*/  BSYNC.RECONVERGENT B1 ;  /* 0x0000000000017941 */ /* 0x000fea0003800200 */
.L_x_21187:
        /* <DEDUP_REMOVED lines=12> */
.L_x_21192:
        /* <DEDUP_REMOVED lines=100> */
.L_x_21191:
[----:B------:R-:W-:Y:S05]  /*2a50*/  BSYNC.RECONVERGENT B1 ;  /* 0x0000000000017941 */ /* 0x000fea0003800200 */
.L_x_21190:
        /* <DEDUP_REMOVED lines=55> */
.L_x_21194:
[----:B------:R-:W-:Y:S05]  /*2dd0*/  BSYNC.RECONVERGENT B1 ;  /* 0x0000000000017941 */ /* 0x000fea0003800200 */
.L_x_21193:
        /* <DEDUP_REMOVED lines=26> */
.L_x_21186:
[----:B------:R-:W-:Y:S05]  /*2f80*/  BSYNC.RECONVERGENT B0 ;  /* 0x0000000000007941 */ /* 0x000fea0003800200 */
.L_x_21185:
        /* <DEDUP_REMOVED lines=40> */
.L_x_21199:
[----:B------:R-:W0:Y:S01]  /*3210*/  LDS R5, [R7] ;  /* 0x0000000007057984 */ /* 0x000e220000000800 */
[----:B------:R-:W-:-:S04]  /*3220*/  IADD3 R8, PT, PT, R8, 0x1, RZ ;  /* 0x0000000108087810 */ /* 0x000fc80007ffe0ff */
[----:B------:R-:W-:Y:S01]  /*3230*/  ISETP.NE.AND P0, PT, R8, RZ, PT ;  /* 0x000000ff0800720c */ /* 0x000fe20003f05270 */
[----:B0-----:R-:W-:-:S05]  /*3240*/  FMUL.FTZ R10, R5, R4 ;  /* 0x00000004050a7220 */ /* 0x001fca0000410000 */
[----:B------:R0:W-:Y:S02]  /*3250*/  STS [R7], R10 ;  /* 0x0000000a07007388 */ /* 0x0001e40000000800 */
[----:B0-----:R-:W-:-:S05]  /*3260*/  IADD3 R7, PT, PT, R7, 0x200, RZ ;  /* 0x0000020007077810 */ /* 0x001fca0007ffe0ff */
[----:B------:R-:W-:Y:S05]  /*3270*/  @P0 BRA `(.L_x_21199) ;  /* 0xfffffffc00e40947 */ /* 0x000fea000383ffff */
.L_x_21198:
[----:B------:R-:W-:Y:S05]  /*3280*/  BSYNC.RECONVERGENT B1 ;  /* 0x0000000000017941 */ /* 0x000fea0003800200 */
.L_x_21197:
        /* <DEDUP_REMOVED lines=12> */
.L_x_21202:
        /* <DEDUP_REMOVED lines=52> */
.L_x_21201:
[----:B------:R-:W-:Y:S05]  /*3690*/  BSYNC.RECONVERGENT B1 ;  /* 0x0000000000017941 */ /* 0x000fea0003800200 */
.L_x_21200:
        /* <DEDUP_REMOVED lines=31> */
.L_x_21204:
[----:B------:R-:W-:Y:S05]  /*3890*/  BSYNC.RECONVERGENT B1 ;  /* 0x0000000000017941 */ /* 0x000fea0003800200 */
.L_x_21203:
        /* <DEDUP_REMOVED lines=14> */
.L_x_21196:
[----:B------:R-:W-:Y:S05]  /*3980*/  BSYNC.RECONVERGENT B0 ;  /* 0x0000000000007941 */ /* 0x000fea0003800200 */
.L_x_21195:
        /* <DEDUP_REMOVED lines=9> */
[----:B------:R-:W-:Y:S01]  /*3a20*/  MOV R58, RZ ;  /* 0x000000ff003a7202 */ /* 0x000fe20000000f00 */
[----:B------:R-:W3:Y:S01]  /*3a30*/  LDCU.64 UR4, c[0x0][0x398] ;  /* 0x00007300ff0477ac */ /* 0x000ee20008000a00 */
[----:B------:R-:W-:Y:S05]  /*3a40*/  @P1 BRA `(.L_x_21206) ;  /* 0x0000002000a81947 */ /* 0x000fea0003800000 */
[----:B------:R-:W4:Y:S01]  /*3a50*/  LDCU UR8, c[0x0][0x3b8] ;  /* 0x00007700ff0877ac */ /* 0x000f220008000800 */
[----:B01----:R-:W-:Y:S01]  /*3a60*/  SHF.R.U32.HI R4, RZ, 0x3, R2 ;  /* 0x00000003ff047819 */ /* 0x003fe20000011602 */
[----:B------:R-:W-:Y:S01]  /*3a70*/  IMAD.SHL.U32 R6, R2, 0x20, RZ ;  /* 0x0000002002067824 */ /* 0x000fe200078e00ff */
[----:B------:R-:W-:Y:S01]  /*3a80*/  MOV R5, RZ ;  /* 0x000000ff00057202 */ /* 0x000fe20000000f00 */
[----:B------:R-:W0:Y:S01]  /*3a90*/  LDCU.64 UR10, c[0x0][0x3a8] ;  /* 0x00007500ff0a77ac */ /* 0x000e220008000a00 */
[----:B------:R-:W-:Y:S01]  /*3aa0*/  LOP3.LUT R4, R4, 0x7c, RZ, 0xc0, !PT ;  /* 0x0000007c04047812 */ /* 0x000fe200078ec0ff */
[----:B------:R-:W-:Y:S01]  /*3ab0*/  VIADD R64, R0, 0x1 ;  /* 0x0000000100407836 */ /* 0x000fe20000000000 */
[----:B------:R-:W-:Y:S02]  /*3ac0*/  SHF.L.U32 R67, R2, 0x3, RZ ;  /* 0x0000000302437819 */ /* 0x000fe400000006ff */
[----:B------:R-:W-:Y:S02]  /*3ad0*/  IADD3 R111, PT, PT, R111, 0x1a0, RZ ;  /* 0x000001a06f6f7810 */ /* 0x000fe40007ffe0ff */
[----:B------:R-:W-:-:S02]  /*3ae0*/  SHF.R.S32.HI R61, RZ, 0x4, R61 ;  /* 0x00000004ff3d7819 */ /* 0x000fc4000001143d */
[----:B------:R-:W-:Y:S02]  /*3af0*/  LEA R60, R104, R111, 0x18 ;  /* 0x0000006f683c7211 */ /* 0x000fe400078ec0ff */
[----:B------:R-:W-:Y:S01]  /*3b00*/  IADD3 R66, PT, PT, R0, -R61, RZ ;  /* 0x8000003d00427210 */ /* 0x000fe20007ffe0ff */
[----:B----4-:R-:W-:Y:S01]  /*3b10*/  IMAD R3, R103, UR8, RZ ;  /* 0x0000000867037c24 */ /* 0x010fe2000f8e02ff */
[----:B------:R-:W1:Y:S03]  /*3b20*/  LDCU UR8, c[0x0][0x3d0] ;  /* 0x00007a00ff0877ac */ /* 0x000e660008000800 */
[----:B------:R-:W-:Y:S01]  /*3b30*/  IMAD.WIDE R4, R3, 0x4, R4 ;  /* 0x0000000403047825 */ /* 0x000fe200078e0204 */
[----:B------:R-:W-:Y:S02]  /*3b40*/  LOP3.LUT R3, R6, 0x20, RZ, 0xe2, !PT ;  /* 0x0000002006037812 */ /* 0x000fe400078ee2ff */
[----:B0-----:R-:W-:-:S02]  /*3b50*/  IADD3 R62, P0, PT, R4, UR10, RZ ;  /* 0x0000000a043e7c10 */ /* 0x001fc4000ff1e0ff */
[----:B------:R-:W-:Y:S02]  /*3b60*/  LEA R3, R0, R3, 0x6 ;  /* 0x0000000300037211 */ /* 0x000fe400078e30ff */
[----:B------:R-:W-:Y:S02]  /*3b70*/  IADD3.X R63, PT, PT, R5, UR11, RZ, P0, !PT ;  /* 0x0000000b053f7c10 */ /* 0x000fe400087fe4ff */
[----:B------:R-:W-:Y:S02]  /*3b80*/  LOP3.LUT R5, R67, 0x8, RZ, 0xc0, !PT ;  /* 0x0000000843057812 */ /* 0x000fe400078ec0ff */
[----:B------:R-:W-:Y:S01]  /*3b90*/  IADD3 R60, PT, PT, R3, 0x10, R60 ;  /* 0x00000010033c7810 */ /* 0x000fe20007ffe03c */
[----:B-1----:R-:W-:Y:S01]  /*3ba0*/  IMAD R98, R98, UR8, RZ ;  /* 0x0000000862627c24 */ /* 0x002fe2000f8e02ff */
[----:B------:R-:W-:Y:S02]  /*3bb0*/  LEA R5, R0, R5, 0x4 ;  /* 0x0000000500057211 */ /* 0x000fe400078e20ff */
[----:B------:R-:W-:-:S02]  /*3bc0*/  MOV R3, RZ ;  /* 0x000000ff00037202 */ /* 0x000fc40000000f00 */
[----:B------:R-:W-:Y:S02]  /*3bd0*/  LOP3.LUT R67, R67, 0xf8, RZ, 0xc0, !PT ;  /* 0x000000f843437812 */ /* 0x000fe400078ec0ff */
[----:B------:R-:W-:Y:S02]  /*3be0*/  SHF.R.S32.HI R99, RZ, 0x1f, R98 ;  /* 0x0000001fff637819 */ /* 0x000fe40000011462 */
[----:B------:R-:W-:-:S07]  /*3bf0*/  IADD3 R65, PT, PT, R5, 0x3, RZ ;  /* 0x0000000305417810 */ /* 0x000fce0007ffe0ff */
.L_x_21231:
[----:B--2---:R-:W2:Y:S04]  /*3c00*/  LDG.E.CONSTANT R5, desc[UR6][R62.64] ;  /* 0x000000063e057981 */ /* 0x004ea8000c1e9900 */
[----:B0-----:R-:W0:Y:S04]  /*3c10*/  LDS.128 R28, [R60+-0x10] ;  /* 0xfffff0003c1c7984 */ /* 0x001e280000000c00 */
[----:B-1----:R1:W4:Y:S01]  /*3c20*/  LDS.128 R24, [R60] ;  /* 0x000000003c187984 */ /* 0x0023220000000c00 */
[----:B0-----:R-:W-:Y:S02]  /*3c30*/  F2FP.F16.F32.PACK_AB R68, R31, R30 ;  /* 0x0000001e1f44723e */ /* 0x001fe400000000ff */
[----:B------:R-:W-:Y:S01]  /*3c40*/  F2FP.F16.F32.PACK_AB R71, R29, R28 ;  /* 0x0000001c1d47723e */ /* 0x000fe200000000ff */
[----:B--2---:R-:W-:-:S03]  /*3c50*/  IMAD.WIDE R4, R5, UR9, R98 ;  /* 0x0000000905047c25 */ /* 0x004fc6000f8e0262 */
[----:B------:R-:W-:-:S05]  /*3c60*/  IADD3 R4, P0, PT, R67, R4, RZ ;  /* 0x0000000443047210 */ /* 0x000fca0007f1e0ff */
[----:B------:R-:W-:Y:S01]  /*3c70*/  IMAD.X R5, RZ, RZ, R5, P0 ;  /* 0x000000ffff057224 */ /* 0x000fe200000e0605 */
[----:B---3--:R-:W-:-:S04]  /*3c80*/  LEA R74, P0, R4, UR4, 0x1 ;  /* 0x00000004044a7c11 */ /* 0x008fc8000f8008ff */
[----:B------:R-:W-:-:S05]  /*3c90*/  LEA.HI.X R75, R4, UR5, R5, 0x1, P0 ;  /* 0x00000005044b7c11 */ /* 0x000fca00080f0c05 */
[----:B-----5:R1:W5:Y:S04]  /*3ca0*/  LDG.E.128.CONSTANT R4, desc[UR6][R74.64+0xa00] ;  /* 0x000a00064a047981 */ /* 0x020368000c1e9d00 */
[----:B------:R1:W5:Y:S04]  /*3cb0*/  LDG.E.128.CONSTANT R8, desc[UR6][R74.64+0xc00] ;  /* 0x000c00064a087981 */ /* 0x000368000c1e9d00 */
[----:B------:R1:W5:Y:S04]  /*3cc0*/  LDG.E.128.CONSTANT R12, desc[UR6][R74.64+0xe00] ;  /* 0x000e00064a0c7981 */ /* 0x000368000c1e9d00 */
[----:B------:R1:W5:Y:S04]  /*3cd0*/  LDG.E.128.CONSTANT R16, desc[UR6][R74.64+0x1000] ;  /* 0x001000064a107981 */ /* 0x000368000c1e9d00 */
[----:B------:R1:W5:Y:S01]  /*3ce0*/  LDG.E.128.CONSTANT R20, desc[UR6][R74.64+0x1200] ;  /* 0x001200064a147981 */ /* 0x000362000c1e9d00 */
[----:B------:R-:W-:-:S02]  /*3cf0*/  ISETP.NE.AND P0, PT, R66, -0x1, PT ;  /* 0xffffffff4200780c */ /* 0x000fc40003f05270 */
[----:B------:R-:W-:Y:S01]  /*3d00*/  IADD3 R69, PT, PT, R65, -0x3, RZ ;  /* 0xfffffffd41457810 */ /* 0x000fe20007ffe0ff */
[----:B------:R1:W5:Y:S01]  /*3d10*/  LDG.E.128.CONSTANT R28, desc[UR6][R74.64] ;  /* 0x000000064a1c7981 */ /* 0x000362000c1e9d00 */
[----:B------:R-:W-:Y:S09]  /*3d20*/  BSSY.RECONVERGENT B1, `(.L_x_21207) ;  /* 0x0000020000017945 */ /* 0x000ff20003800200 */
[----:B-1--4-:R-:W-:Y:S05]  /*3d30*/  @P0 BRA `(.L_x_21208) ;  /* 0x0000000000780947 */ /* 0x012fea0003800000 */
[C---:B------:R-:W-:Y:S01]  /*3d40*/  IADD3 R33, PT, PT, R65.reuse, -0x1, RZ ;  /* 0xffffffff41217810 */ /* 0x040fe20007ffe0ff */
[C---:B------:R-:W-:Y:S01]  /*3d50*/  VIADD R39, R65.reuse, 0x3 ;  /* 0x0000000341277836 */ /* 0x040fe20000000000 */
[----:B------:R-:W-:Y:S02]  /*3d60*/  IADD3 R35, PT, PT, R65, 0x1, RZ ;  /* 0x0000000141237810 */ /* 0x000fe40007ffe0ff */
[-C--:B------:R-:W-:Y:S02]  /*3d70*/  ISETP.GE.AND P6, PT, R33, R112.reuse, PT ;  /* 0x000000702100720c */ /* 0x080fe40003fc6270 */
[----:B------:R-:W-:Y:S02]  /*3d80*/  IADD3 R33, PT, PT, R65, -0x2, RZ ;  /* 0xfffffffe41217810 */ /* 0x000fe40007ffe0ff */
[----:B------:R-:W-:Y:S02]  /*3d90*/  ISETP.GE.AND P1, PT, R35, R112, PT ;  /* 0x000000702300720c */ /* 0x000fe40003f26270 */
[----:B------:R-:W-:-:S02]  /*3da0*/  IADD3 R37, PT, PT, R65, 0x2, RZ ;  /* 0x0000000241257810 */ /* 0x000fc40007ffe0ff */
[----:B------:R-:W-:Y:S02]  /*3db0*/  IADD3 R35, PT, PT, R65, 0x4, RZ ;  /* 0x0000000441237810 */ /* 0x000fe40007ffe0ff */
[-C--:B------:R-:W-:Y:S02]  /*3dc0*/  ISETP.GE.AND P5, PT, R33, R112.reuse, PT ;  /* 0x000000702100720c */ /* 0x080fe40003fa6270 */
[C---:B-----5:R-:W-:Y:S02]  /*3dd0*/  PRMT R33, R30.reuse, 0x7632, R33 ;  /* 0x000076321e217816 */ /* 0x060fe40000000021 */
[-C--:B------:R-:W-:Y:S02]  /*3de0*/  ISETP.GE.AND P3, PT, R39, R112.reuse, PT ;  /* 0x000000702700720c */ /* 0x080fe40003f66270 */
[----:B------:R-:W-:Y:S02]  /*3df0*/  SEL R30, R30, RZ, !P1 ;  /* 0x000000ff1e1e7207 */ /* 0x000fe40004800000 */
[----:B------:R-:W-:-:S02]  /*3e00*/  ISETP.GE.AND P2, PT, R37, R112, PT ;  /* 0x000000702500720c */ /* 0x000fc40003f46270 */
[C---:B------:R-:W-:Y:S02]  /*3e10*/  PRMT R32, R29.reuse, 0x7632, R32 ;  /* 0x000076321d207816 */ /* 0x040fe40000000020 */
[----:B------:R-:W-:Y:S02]  /*3e20*/  SEL R34, R29, RZ, !P6 ;  /* 0x000000ff1d227207 */ /* 0x000fe40007000000 */
        /* <DEDUP_REMOVED lines=15> */
.L_x_21208:
[----:B------:R-:W-:Y:S05]  /*3f20*/  BSYNC.RECONVERGENT B1 ;  /* 0x0000000000017941 */ /* 0x000fea0003800200 */
.L_x_21207:
[----:B------:R-:W-:Y:S01]  /*3f30*/  F2FP.F16.F32.PACK_AB R73, R25, R24 ;  /* 0x000000181949723e */ /* 0x000fe200000000ff */
[----:B-----5:R-:W-:Y:S01]  /*3f40*/  HMUL2 R29, R68, R29 ;  /* 0x0000001d441d7232 */ /* 0x020fe20000000000 */
[----:B------:R-:W-:Y:S02]  /*3f50*/  F2FP.F16.F32.PACK_AB R70, R27, R26 ;  /* 0x0000001a1b46723e */ /* 0x000fe400000000ff */
[----:B------:R0:W5:Y:S01]  /*3f60*/  LDG.E.128.CONSTANT R24, desc[UR6][R74.64+0x200] ;  /* 0x000200064a187981 */ /* 0x000162000c1e9d00 */
[----:B------:R-:W-:-:S04]  /*3f70*/  HFMA2 R29, R71, R28, R29 ;  /* 0x0000001c471d7231 */ /* 0x000fc8000000001d */
[----:B------:R-:W-:-:S04]  /*3f80*/  HFMA2 R35, R73, R30, R29 ;  /* 0x0000001e49237231 */ /* 0x000fc8000000001d */
[----:B------:R-:W-:Y:S01]  /*3f90*/  HFMA2 R35, R70, R31, R35 ;  /* 0x0000001f46237231 */ /* 0x000fe20000000023 */
[----:B------:R-:W-:Y:S04]  /*3fa0*/  BSSY.RECONVERGENT B1, `(.L_x_21209) ;  /* 0x0000022000017945 */ /* 0x000fe80003800200 */
[--C-:B------:R-:W-:Y:S02]  /*3fb0*/  HADD2.F32 R32, -RZ, R35.reuse.H0_H0 ;  /* 0x20000023ff207230 */ /* 0x100fe40000004100 */
[----:B------:R-:W-:Y:S01]  /*3fc0*/  HADD2.F32 R29, -RZ, R35.H1_H1 ;  /* 0x30000023ff1d7230 */ /* 0x000fe20000004100 */
[----:B0-----:R-:W-:Y:S06]  /*3fd0*/  @P0 BRA `(.L_x_21210) ;  /* 0x0000000000780947 */ /* 0x001fec0003800000 */
        /* <DEDUP_REMOVED lines=30> */
.L_x_21210:
[----:B------:R-:W-:Y:S05]  /*41c0*/  BSYNC.RECONVERGENT B1 ;  /* 0x0000000000017941 */ /* 0x000fea0003800200 */
.L_x_21209:
[----:B------:R-:W-:Y:S01]  /*41d0*/  FADD.FTZ R32, R32, R29 ;  /* 0x0000001d20207221 */ /* 0x000fe20000010000 */
[----:B-----5:R-:W-:Y:S01]  /*41e0*/  HMUL2 R25, R68, R25 ;  /* 0x0000001944197232 */ /* 0x020fe20000000000 */
[----:B------:R0:W5:Y:S01]  /*41f0*/  LDG.E.128.CONSTANT R28, desc[UR6][R74.64+0x400] ;  /* 0x000400064a1c7981 */ /* 0x000162000c1e9d00 */
[----:B------:R-:W-:Y:S02]  /*4200*/  BSSY.RECONVERGENT B1, `(.L_x_21211) ;  /* 0x0000021000017945 */ /* 0x000fe40003800200 */
[----:B------:R-:W-:Y:S02]  /*4210*/  HFMA2 R24, R71, R24, R25 ;  /* 0x0000001847187231 */ /* 0x000fe40000000019 */
[----:B------:R-:W-:Y:S05]  /*4220*/  @P0 BRA `(.L_x_21212) ;  /* 0x0000000000780947 */ /* 0x000fea0003800000 */
[C---:B------:R-:W-:Y:S01]  /*4230*/  VIADD R33, R65.reuse, 0x1 ;  /* 0x0000000141217836 */ /* 0x040fe20000000000 */
[C---:B------:R-:W-:Y:S02]  /*4240*/  IADD3 R25, PT, PT, R65.reuse, -0x1, RZ ;  /* 0xffffffff41197810 */ /* 0x040fe40007ffe0ff */
[----:B------:R-:W-:Y:S02]  /*4250*/  IADD3 R35, PT, PT, R65, 0x2, RZ ;  /* 0x0000000241237810 */ /* 0x000fe40007ffe0ff */
[-C--:B------:R-:W-:Y:S02]  /*4260*/  ISETP.GE.AND P1, PT, R33, R112.reuse, PT ;  /* 0x000000702100720c */ /* 0x080fe40003f26270 */
[----:B------:R-:W-:Y:S02]  /*4270*/  IADD3 R33, PT, PT, R65, 0x4, RZ ;  /* 0x0000000441217810 */ /* 0x000fe40007ffe0ff */
[----:B------:R-:W-:Y:S02]  /*4280*/  ISETP.GE.AND P6, PT, R25, R112, PT ;  /* 0x000000701900720c */ /* 0x000fe40003fc6270 */
[----:B------:R-:W-:-:S02]  /*4290*/  IADD3 R25, PT, PT, R65, -0x2, RZ ;  /* 0xfffffffe41197810 */ /* 0x000fc40007ffe0ff */
[----:B------:R-:W-:Y:S02]  /*42a0*/  IADD3 R37, PT, PT, R65, 0x3, RZ ;  /* 0x0000000341257810 */ /* 0x000fe40007ffe0ff */
[-C--:B------:R-:W-:Y:S02]  /*42b0*/  ISETP.GE.AND P2, PT, R35, R112.reuse, PT ;  /* 0x000000702300720c */ /* 0x080fe40003f46270 */
[-C--:B------:R-:W-:Y:S02]  /*42c0*/  ISETP.GE.AND P4, PT, R33, R112.reuse, PT ;  /* 0x000000702100720c */ /* 0x080fe40003f86270 */
[----:B-----5:R-:W-:Y:S02]  /*42d0*/  PRMT R33, R29, 0x7632, R33 ;  /* 0x000076321d217816 */ /* 0x020fe40000000021 */
[----:B------:R-:W-:Y:S02]  /*42e0*/  SEL R35, R30, RZ, !P1 ;  /* 0x000000ff1e237207 */ /* 0x000fe40004800000 */
[----:B------:R-:W-:-:S02]  /*42f0*/  ISETP.GE.AND P5, PT, R25, R112, PT ;  /* 0x000000701900720c */ /* 0x000fc40003fa6270 */
[----:B------:R-:W-:Y:S02]  /*4300*/  SEL R29, R29, RZ, !P6 ;  /* 0x000000ff1d1d7207 */ /* 0x000fe40007000000 */
[-C--:B------:R-:W-:Y:S02]  /*4310*/  ISETP.GE.AND P1, PT, R65, R112.reuse, PT ;  /* 0x000000704100720c */ /* 0x080fe40003f26270 */
[-C--:B------:R-:W-:Y:S02]  /*4320*/  ISETP.GE.AND P3, PT, R37, R112.reuse, PT ;  /* 0x000000702500720c */ /* 0x080fe40003f66270 */
[----:B------:R-:W-:Y:S02]  /*4330*/  ISETP.GE.AND P6, PT, R69, R112, PT ;  /* 0x000000704500720c */ /* 0x000fe40003fc6270 */
[----:B------:R-:W-:Y:S02]  /*4340*/  PRMT R34, R30, 0x7632, R34 ;  /* 0x000076321e227816 */ /* 0x000fe40000000022 */
        /* <DEDUP_REMOVED lines=12> */
.L_x_21212:
[----:B------:R-:W-:Y:S05]  /*4410*/  BSYNC.RECONVERGENT B1 ;  /* 0x0000000000017941 */ /* 0x000fea0003800200 */
.L_x_21211:
[----:B------:R-:W-:Y:S01]  /*4420*/  FADD.FTZ R3, R32, R3 ;  /* 0x0000000320037221 */ /* 0x000fe20000010000 */
[----:B-----5:R-:W-:Y:S01]  /*4430*/  HFMA2 R29, R68, R29, -RZ ;  /* 0x0000001d441d7231 */ /* 0x020fe200001000ff */
[----:B------:R1:W5:Y:S01]  /*4440*/  LDG.E.128.CONSTANT R32, desc[UR6][R74.64+0x600] ;  /* 0x000600064a207981 */ /* 0x000362000c1e9d00 */
[----:B------:R-:W-:Y:S01]  /*4450*/  BSSY.RECONVERGENT B1, `(.L_x_21213) ;  /* 0x0000022000017945 */ /* 0x000fe20003800200 */
[----:B------:R-:W-:Y:S02]  /*4460*/  HFMA2 R26, R73, R26, R24 ;  /* 0x0000001a491a7231 */ /* 0x000fe40000000018 */
[----:B------:R-:W-:Y:S01]  /*4470*/  HFMA2 R28, R71, R28, R29 ;  /* 0x0000001c471c7231 */ /* 0x000fe2000000001d */
[----:B------:R-:W-:Y:S06]  /*4480*/  @P0 BRA `(.L_x_21214) ;  /* 0x0000000000780947 */ /* 0x000fec0003800000 */
[C---:B------:R-:W-:Y:S01]  /*4490*/  VIADD R25, R65.reuse, 0xffffffff ;  /* 0xffffffff41197836 */ /* 0x040fe20000000000 */
[C---:B------:R-:W-:Y:S02]  /*44a0*/  IADD3 R29, PT, PT, R65.reuse, 0x1, RZ ;  /* 0x00000001411d7810 */ /* 0x040fe40007ffe0ff */
[----:B------:R-:W-:Y:S02]  /*44b0*/  IADD3 R37, PT, PT, R65, 0x2, RZ ;  /* 0x0000000241257810 */ /* 0x000fe40007ffe0ff */
[-C--:B------:R-:W-:Y:S01]  /*44c0*/  ISETP.GE.AND P6, PT, R25, R112.reuse, PT ;  /* 0x000000701900720c */ /* 0x080fe20003fc6270 */
[----:B------:R-:W-:Y:S01]  /*44d0*/  VIADD R25, R65, 0xfffffffe ;  /* 0xfffffffe41197836 */ /* 0x000fe20000000000 */
[----:B------:R-:W-:Y:S02]  /*44e0*/  ISETP.GE.AND P1, PT, R29, R112, PT ;  /* 0x000000701d00720c */ /* 0x000fe40003f26270 */
[C---:B------:R-:W-:Y:S02]  /*44f0*/  IADD3 R29, PT, PT, R65.reuse, 0x4, RZ ;  /* 0x00000004411d7810 */ /* 0x040fe40007ffe0ff */
[----:B------:R-:W-:-:S02]  /*4500*/  IADD3 R39, PT, PT, R65, 0x3, RZ ;  /* 0x0000000341277810 */ /* 0x000fc40007ffe0ff */
[-C--:B------:R-:W-:Y:S02]  /*4510*/  ISETP.GE.AND P5, PT, R25, R112.reuse, PT ;  /* 0x000000701900720c */ /* 0x080fe40003fa6270 */
[----:B-----5:R-:W-:Y:S02]  /*4520*/  PRMT R25, R33, 0x7632, R25 ;  /* 0x0000763221197816 */ /* 0x020fe40000000019 */
[----:B------:R-:W-:Y:S02]  /*4530*/  SEL R36, R34, RZ, !P1 ;  /* 0x000000ff22247207 */ /* 0x000fe40004800000 */
[-C--:B------:R-:W-:Y:S02]  /*4540*/  ISETP.GE.AND P2, PT, R37, R112.reuse, PT ;  /* 0x000000702500720c */ /* 0x080fe40003f46270 */
[----:B------:R-:W-:Y:S02]  /*4550*/  ISETP.GE.AND P4, PT, R29, R112, PT ;  /* 0x000000701d00720c */ /* 0x000fe40003f86270 */
[----:B------:R-:W-:-:S02]  /*4560*/  SEL R33, R33, RZ, !P6 ;  /* 0x000000ff21217207 */ /* 0x000fc40007000000 */
[-C--:B------:R-:W-:Y:S02]  /*4570*/  ISETP.GE.AND P1, PT, R65, R112.reuse, PT ;  /* 0x000000704100720c */ /* 0x080fe40003f26270 */
[-C--:B------:R-:W-:Y:S02]  /*4580*/  ISETP.GE.AND P3, PT, R39, R112.reuse, PT ;  /* 0x000000702700720c */ /* 0x080fe40003f66270 */
[----:B------:R-:W-:Y:S02]  /*4590*/  ISETP.GE.AND P6, PT, R69, R112, PT ;  /* 0x000000704500720c */ /* 0x000fe40003fc6270 */
[----:B------:R-:W-:Y:S02]  /*45a0*/  PRMT R29, R34, 0x7632, R29 ;  /* 0x00007632221d7816 */ /* 0x000fe4000000001d */
        /* <DEDUP_REMOVED lines=12> */
.L_x_21214:
[----:B------:R-:W-:Y:S05]  /*4670*/  BSYNC.RECONVERGENT B1 ;  /* 0x0000000000017941 */ /* 0x000fea0003800200 */
.L_x_21213:
[----:B------:R2:W5:Y:S04]  /*4680*/  LDG.E.128.CONSTANT R36, desc[UR6][R74.64+0x1400] ;  /* 0x001400064a247981 */ /* 0x000568000c1e9d00 */
[----:B------:R2:W5:Y:S02]  /*4690*/  LDG.E.128.CONSTANT R40, desc[UR6][R74.64+0x1600] ;  /* 0x001600064a287981 */ /* 0x000564000c1e9d00 */
[----:B-----5:R-:W-:Y:S02]  /*46a0*/  HMUL2 R33, R68, R33 ;  /* 0x0000002144217232 */ /* 0x020fe40000000000 */
[----:B------:R-:W-:Y:S01]  /*46b0*/  HFMA2 R28, R73, R30, R28 ;  /* 0x0000001e491c7231 */ /* 0x000fe2000000001c */
[----:B------:R2:W5:Y:S01]  /*46c0*/  LDG.E.128.CONSTANT R44, desc[UR6][R74.64+0x800] ;  /* 0x000800064a2c7981 */ /* 0x000562000c1e9d00 */
[----:B------:R-:W-:Y:S01]  /*46d0*/  HFMA2 R33, R71, R32, R33 ;  /* 0x0000002047217231 */ /* 0x000fe20000000021 */
[----:B------:R-:W-:Y:S01]  /*46e0*/  BSSY.RECONVERGENT B1, `(.L_x_21215) ;  /* 0x0000023000017945 */ /* 0x000fe20003800200 */
[----:B------:R-:W-:-:S02]  /*46f0*/  HFMA2 R26, R70, R27, R26 ;  /* 0x0000001b461a7231 */ /* 0x000fc4000000001a */
[----:B------:R-:W-:Y:S02]  /*4700*/  HFMA2 R34, R73, R34, R33 ;  /* 0x0000002249227231 */ /* 0x000fe40000000021 */
[----:B------:R-:W-:Y:S01]  /*4710*/  HFMA2 R31, R70, R31, R28 ;  /* 0x0000001f461f7231 */ /* 0x000fe2000000001c */
[----:B------:R-:W-:Y:S06]  /*4720*/  @P0 BRA `(.L_x_21216) ;  /* 0x0000000000780947 */ /* 0x000fec0003800000 */
        /* <DEDUP_REMOVED lines=30> */
.L_x_21216:
[----:B------:R-:W-:Y:S05]  /*4910*/  BSYNC.RECONVERGENT B1 ;  /* 0x0000000000017941 */ /* 0x000fea0003800200 */
.L_x_21215:
[----:B-----5:R-:W-:Y:S01]  /*4920*/  HMUL2 R45, R68, R45 ;  /* 0x0000002d442d7232 */ /* 0x020fe20000000000 */
[----:B------:R-:W-:Y:S01]  /*4930*/  BSSY.RECONVERGENT B1, `(.L_x_21217) ;  /* 0x0000024000017945 */ /* 0x000fe20003800200 */
[----:B------:R-:W-:Y:S02]  /*4940*/  HFMA2 R35, R70, R35, R34 ;  /* 0x0000002346237231 */ /* 0x000fe40000000022 */
[--C-:B------:R-:W-:Y:S02]  /*4950*/  HADD2.F32 R24, -RZ, R26.reuse.H0_H0 ;  /* 0x2000001aff187230 */ /* 0x100fe40000004100 */
[----:B------:R-:W-:Y:S02]  /*4960*/  HADD2.F32 R25, -RZ, R26.H1_H1 ;  /* 0x3000001aff197230 */ /* 0x000fe40000004100 */
[----:B------:R-:W-:Y:S01]  /*4970*/  HFMA2 R44, R71, R44, R45 ;  /* 0x0000002c472c7231 */ /* 0x000fe2000000002d */
[----:B------:R-:W-:Y:S06]  /*4980*/  @P0 BRA `(.L_x_21218) ;  /* 0x0000000000780947 */ /* 0x000fec0003800000 */
[----:B------:R-:W-:Y:S02]  /*4990*/  IADD3 R27, PT, PT, R65, -0x1, RZ ;  /* 0xffffffff411b7810 */ /* 0x000fe40007ffe0ff */
[----:B------:R-:W-:Y:S02]  /*49a0*/  PRMT R29, R6, 0x7632, R29 ;  /* 0x00007632061d7816 */ /* 0x000fe4000000001d */
[-C--:B------:R-:W-:Y:S02]  /*49b0*/  ISETP.GE.AND P6, PT, R27, R112.reuse, PT ;  /* 0x000000701b00720c */ /* 0x080fe40003fc6270 */
[----:B------:R-:W-:Y:S02]  /*49c0*/  IADD3 R27, PT, PT, R65, 0x1, RZ ;  /* 0x00000001411b7810 */ /* 0x000fe40007ffe0ff */
[----:B------:R-:W-:Y:S02]  /*49d0*/  PRMT R26, R4, 0x7632, R26 ;  /* 0x00007632041a7816 */ /* 0x000fe4000000001a */
[----:B------:R-:W-:-:S02]  /*49e0*/  ISETP.GE.AND P1, PT, R27, R112, PT ;  /* 0x000000701b00720c */ /* 0x000fc40003f26270 */
[----:B------:R-:W-:Y:S02]  /*49f0*/  IADD3 R27, PT, PT, R65, 0x2, RZ ;  /* 0x00000002411b7810 */ /* 0x000fe40007ffe0ff */
[----:B------:R-:W-:Y:S02]  /*4a00*/  SEL R6, R6, RZ, !P1 ;  /* 0x000000ff06067207 */ /* 0x000fe40004800000 */
[-C--:B------:R-:W-:Y:S01]  /*4a10*/  ISETP.GE.AND P2, PT, R27, R112.reuse, PT ;  /* 0x000000701b00720c */ /* 0x080fe20003f46270 */
[C---:B------:R-:W-:Y:S01]  /*4a20*/  VIADD R27, R65.reuse, 0x3 ;  /* 0x00000003411b7836 */ /* 0x040fe20000000000 */
[-C--:B------:R-:W-:Y:S02]  /*4a30*/  ISETP.GE.AND P1, PT, R65, R112.reuse, PT ;  /* 0x000000704100720c */ /* 0x080fe40003f26270 */
[----:B------:R-:W-:Y:S02]  /*4a40*/  PRMT R30, R7, 0x7632, R30 ;  /* 0x00007632071e7816 */ /* 0x000fe4000000001e */
[----:B------:R-:W-:-:S02]  /*4a50*/  ISETP.GE.AND P3, PT, R27, R112, PT ;  /* 0x000000701b00720c */ /* 0x000fc40003f66270 */
[----:B------:R-:W-:Y:S02]  /*4a60*/  IADD3 R27, PT, PT, R65, 0x4, RZ ;  /* 0x00000004411b7810 */ /* 0x000fe40007ffe0ff */
[----:B------:R-:W-:Y:S02]  /*4a70*/  SEL R7, R7, RZ, !P3 ;  /* 0x000000ff07077207 */ /* 0x000fe40005800000 */
[-C--:B------:R-:W-:Y:S02]  /*4a80*/  ISETP.GE.AND P4, PT, R27, R112.reuse, PT ;  /* 0x000000701b00720c */ /* 0x080fe40003f86270 */
[----:B------:R-:W-:Y:S02]  /*4a90*/  IADD3 R27, PT, PT, R65, -0x2, RZ ;  /* 0xfffffffe411b7810 */ /* 0x000fe40007ffe0ff */
[----:B------:R-:W-:Y:S02]  /*4aa0*/  SEL R29, R29, RZ, !P2 ;  /* 0x000000ff1d1d7207 */ /* 0x000fe40005000000 */
[----:B------:R-:W-:-:S02]  /*4ab0*/  ISETP.GE.AND P5, PT, R27, R112, PT ;  /* 0x000000701b00720c */ /* 0x000fc40003fa6270 */
[C---:B------:R-:W-:Y:S02]  /*4ac0*/  PRMT R27, R5.reuse, 0x7632, R27 ;  /* 0x00007632051b7816 */ /* 0x040fe4000000001b */
[----:B------:R-:W-:Y:S02]  /*4ad0*/  SEL R5, R5, RZ, !P6 ;  /* 0x000000ff05057207 */ /* 0x000fe40007000000 */
[----:B------:R-:W-:Y:S02]  /*4ae0*/  ISETP.GE.AND P6, PT, R69, R112, PT ;  /* 0x000000704500720c */ /* 0x000fe40003fc6270 */
        /* <DEDUP_REMOVED lines=8> */
.L_x_21218:
[----:B------:R-:W-:Y:S05]  /*4b70*/  BSYNC.RECONVERGENT B1 ;  /* 0x0000000000017941 */ /* 0x000fea0003800200 */
.L_x_21217:
[----:B------:R-:W-:Y:S02]  /*4b80*/  HMUL2 R5, R68, R5 ;  /* 0x0000000544057232 */ /* 0x000fe40000000000 */
[----:B------:R-:W-:Y:S01]  /*4b90*/  FADD.FTZ R25, R24, R25 ;  /* 0x0000001918197221 */ /* 0x000fe20000010000 */
[----:B------:R-:W-:Y:S02]  /*4ba0*/  HADD2.F32 R24, -RZ, R35.H1_H1 ;  /* 0x30000023ff187230 */ /* 0x000fe40000004100 */
[----:B------:R-:W-:Y:S01]  /*4bb0*/  HFMA2 R44, R73, R46, R44 ;  /* 0x0000002e492c7231 */ /* 0x000fe2000000002c */
[----:B------:R-:W-:Y:S01]  /*4bc0*/  BSSY.RECONVERGENT B1, `(.L_x_21219) ;  /* 0x000002c000017945 */ /* 0x000fe20003800200 */
[----:B------:R-:W-:Y:S01]  /*4bd0*/  FADD.FTZ R48, R25, R48 ;  /* 0x0000003019307221 */ /* 0x000fe20000010000 */
[----:B------:R-:W-:Y:S02]  /*4be0*/  HFMA2 R26, R71, R4, R5 ;  /* 0x00000004471a7231 */ /* 0x000fe40000000005 */
[----:B------:R-:W-:-:S02]  /*4bf0*/  HADD2.F32 R5, -RZ, R35.H0_H0 ;  /* 0x20000023ff057230 */ /* 0x000fc40000004100 */
[C---:B------:R-:W-:Y:S02]  /*4c00*/  HFMA2 R44, R70.reuse, R47, R44 ;  /* 0x0000002f462c7231 */ /* 0x040fe4000000002c */
[--C-:B------:R-:W-:Y:S02]  /*4c10*/  HADD2.F32 R4, -RZ, R31.reuse.H0_H0 ;  /* 0x2000001fff047230 */ /* 0x100fe40000004100 */
[----:B------:R-:W-:Y:S02]  /*4c20*/  HADD2.F32 R31, -RZ, R31.H1_H1 ;  /* 0x3000001fff1f7230 */ /* 0x000fe40000004100 */
[----:B------:R-:W-:Y:S01]  /*4c30*/  FADD.FTZ R5, R5, R24 ;  /* 0x0000001805057221 */ /* 0x000fe20000010000 */
[----:B------:R-:W-:Y:S02]  /*4c40*/  HFMA2 R35, R73, R6, R26 ;  /* 0x0000000649237231 */ /* 0x000fe4000000001a */
[----:B------:R-:W-:Y:S02]  /*4c50*/  HADD2.F32 R6, -RZ, R44.H0_H0 ;  /* 0x2000002cff067230 */ /* 0x000fe40000004100 */
[----:B------:R-:W-:Y:S01]  /*4c60*/  FADD.FTZ R4, R4, R31 ;  /* 0x0000001f04047221 */ /* 0x000fe20000010000 */
[----:B------:R-:W-:-:S02]  /*4c70*/  HFMA2 R24, R70, R7, R35 ;  /* 0x0000000746187231 */ /* 0x000fc40000000023 */
[----:B------:R-:W-:Y:S01]  /*4c80*/  HADD2.F32 R7, -RZ, R44.H1_H1 ;  /* 0x3000002cff077230 */ /* 0x000fe20000004100 */
[----:B------:R-:W-:Y:S06]  /*4c90*/  @P0 BRA `(.L_x_21220) ;  /* 0x0000000000780947 */ /* 0x000fec0003800000 */
[C---:B------:R-:W-:Y:S01]  /*4ca0*/  IADD3 R27, PT, PT, R65.reuse, 0x1, RZ ;  /* 0x00000001411b7810 */ /* 0x040fe20007ffe0ff */
[C---:B------:R-:W-:Y:S01]  /*4cb0*/  VIADD R29, R65.reuse, 0x2 ;  /* 0x00000002411d7836 */ /* 0x040fe20000000000 */
[----:B------:R-:W-:Y:S02]  /*4cc0*/  IADD3 R25, PT, PT, R65, -0x1, RZ ;  /* 0xffffffff41197810 */ /* 0x000fe40007ffe0ff */
[-C--:B------:R-:W-:Y:S02]  /*4cd0*/  ISETP.GE.AND P1, PT, R27, R112.reuse, PT ;  /* 0x000000701b00720c */ /* 0x080fe40003f26270 */
[----:B------:R-:W-:Y:S02]  /*4ce0*/  IADD3 R27, PT, PT, R65, 0x4, RZ ;  /* 0x00000004411b7810 */ /* 0x000fe40007ffe0ff */
[----:B------:R-:W-:Y:S02]  /*4cf0*/  ISETP.GE.AND P6, PT, R25, R112, PT ;  /* 0x000000701900720c */ /* 0x000fe40003fc6270 */
[----:B------:R-:W-:-:S02]  /*4d00*/  IADD3 R31, PT, PT, R65, 0x3, RZ ;  /* 0x00000003411f7810 */ /* 0x000fc40007ffe0ff */
[----:B------:R-:W-:Y:S02]  /*4d10*/  IADD3 R25, PT, PT, R65, -0x2, RZ ;  /* 0xfffffffe41197810 */ /* 0x000fe40007ffe0ff */
[-C--:B------:R-:W-:Y:S02]  /*4d20*/  ISETP.GE.AND P4, PT, R27, R112.reuse, PT ;  /* 0x000000701b00720c */ /* 0x080fe40003f86270 */
[C---:B------:R-:W-:Y:S02]  /*4d30*/  PRMT R27, R10.reuse, 0x7632, R27 ;  /* 0x000076320a1b7816 */ /* 0x040fe4000000001b */
[-C--:B------:R-:W-:Y:S02]  /*4d40*/  ISETP.GE.AND P3, PT, R31, R112.reuse, PT ;  /* 0x000000701f00720c */ /* 0x080fe40003f66270 */
[----:B------:R-:W-:Y:S02]  /*4d50*/  ISETP.GE.AND P5, PT, R25, R112, PT ;  /* 0x000000701900720c */ /* 0x000fe40003fa6270 */
[----:B------:R-:W-:-:S02]  /*4d60*/  SEL R10, R10, RZ, !P1 ;  /* 0x000000ff0a0a7207 */ /* 0x000fc40004800000 */
[C---:B------:R-:W-:Y:S02]  /*4d70*/  PRMT R25, R9.reuse, 0x7632, R25 ;  /* 0x0000763209197816 */ /* 0x040fe40000000019 */
        /* <DEDUP_REMOVED lines=16> */
.L_x_21220:
[----:B------:R-:W-:Y:S05]  /*4e80*/  BSYNC.RECONVERGENT B1 ;  /* 0x0000000000017941 */ /* 0x000fea0003800200 */
.L_x_21219:
[----:B------:R-:W-:Y:S02]  /*4e90*/  HMUL2 R25, R68, R9 ;  /* 0x0000000944197232 */ /* 0x000fe40000000000 */
[--C-:B------:R-:W-:Y:S01]  /*4ea0*/  HADD2.F32 R9, -RZ, R24.reuse.H0_H0 ;  /* 0x20000018ff097230 */ /* 0x100fe20000004100 */
[----:B------:R-:W-:Y:S01]  /*4eb0*/  BSSY.RECONVERGENT B1, `(.L_x_21221) ;  /* 0x0000027000017945 */ /* 0x000fe20003800200 */
[----:B------:R-:W-:Y:S02]  /*4ec0*/  HADD2.F32 R24, -RZ, R24.H1_H1 ;  /* 0x30000018ff187230 */ /* 0x000fe40000004100 */
[----:B------:R-:W-:Y:S01]  /*4ed0*/  FADD.FTZ R50, R5, R50 ;  /* 0x0000003205327221 */ /* 0x000fe20000010000 */
[----:B------:R-:W-:Y:S01]  /*4ee0*/  FADD.FTZ R49, R4, R49 ;  /* 0x0000003104317221 */ /* 0x000fe20000010000 */
[----:B------:R-:W-:Y:S02]  /*4ef0*/  HFMA2 R25, R71, R8, R25 ;  /* 0x0000000847197231 */ /* 0x000fe40000000019 */
[----:B------:R-:W-:Y:S01]  /*4f00*/  FADD.FTZ R6, R6, R7 ;  /* 0x0000000706067221 */ /* 0x000fe20000010000 */
[----:B------:R-:W-:Y:S01]  /*4f10*/  FADD.FTZ R5, R9, R24 ;  /* 0x0000001809057221 */ /* 0x000fe20000010000 */
[----:B------:R-:W-:Y:S01]  /*4f20*/  HFMA2 R35, R73, R10, R25 ;  /* 0x0000000a49237231 */ /* 0x000fe20000000019 */
[----:B------:R-:W-:Y:S06]  /*4f30*/  @P0 BRA `(.L_x_21222) ;  /* 0x0000000000780947 */ /* 0x000fec0003800000 */
[C---:B------:R-:W-:Y:S01]  /*4f40*/  VIADD R9, R65.reuse, 0x1 ;  /* 0x0000000141097836 */ /* 0x040fe20000000000 */
[C---:B------:R-:W-:Y:S02]  /*4f50*/  IADD3 R7, PT, PT, R65.reuse, -0x1, RZ ;  /* 0xffffffff41077810 */ /* 0x040fe40007ffe0ff */
[----:B------:R-:W-:Y:S02]  /*4f60*/  IADD3 R25, PT, PT, R65, 0x2, RZ ;  /* 0x0000000241197810 */ /* 0x000fe40007ffe0ff */
[-C--:B------:R-:W-:Y:S02]  /*4f70*/  ISETP.GE.AND P1, PT, R9, R112.reuse, PT ;  /* 0x000000700900720c */ /* 0x080fe40003f26270 */
[----:B------:R-:W-:Y:S02]  /*4f80*/  ISETP.GE.AND P6, PT, R7, R112, PT ;  /* 0x000000700700720c */ /* 0x000fe40003fc6270 */
[C---:B------:R-:W-:Y:S02]  /*4f90*/  IADD3 R9, PT, PT, R65.reuse, 0x4, RZ ;  /* 0x0000000441097810 */ /* 0x040fe40007ffe0ff */
[----:B------:R-:W-:-:S02]  /*4fa0*/  IADD3 R7, PT, PT, R65, -0x2, RZ ;  /* 0xfffffffe41077810 */ /* 0x000fc40007ffe0ff */
[----:B------:R-:W-:Y:S02]  /*4fb0*/  IADD3 R27, PT, PT, R65, 0x3, RZ ;  /* 0x00000003411b7810 */ /* 0x000fe40007ffe0ff */
[-C--:B------:R-:W-:Y:S02]  /*4fc0*/  ISETP.GE.AND P4, PT, R9, R112.reuse, PT ;  /* 0x000000700900720c */ /* 0x080fe40003f86270 */
[----:B------:R-:W-:Y:S02]  /*4fd0*/  ISETP.GE.AND P5, PT, R7, R112, PT ;  /* 0x000000700700720c */ /* 0x000fe40003fa6270 */
[C---:B------:R-:W-:Y:S02]  /*4fe0*/  PRMT R9, R14.reuse, 0x7632, R9 ;  /* 0x000076320e097816 */ /* 0x040fe40000000009 */
[----:B------:R-:W-:Y:S02]  /*4ff0*/  PRMT R7, R13, 0x7632, R7 ;  /* 0x000076320d077816 */ /* 0x000fe40000000007 */
[----:B------:R-:W-:-:S02]  /*5000*/  SEL R14, R14, RZ, !P1 ;  /* 0x000000ff0e0e7207 */ /* 0x000fc40004800000 */
[----:B------:R-:W-:Y:S02]  /*5010*/  SEL R13, R13, RZ, !P6 ;  /* 0x000000ff0d0d7207 */ /* 0x000fe40007000000 */
[-C--:B------:R-:W-:Y:S02]  /*5020*/  ISETP.GE.AND P1, PT, R65, R112.reuse, PT ;  /* 0x000000704100720c */ /* 0x080fe40003f26270 */
        /* <DEDUP_REMOVED lines=15> */
.L_x_21222:
[----:B------:R-:W-:Y:S05]  /*5120*/  BSYNC.RECONVERGENT B1 ;  /* 0x0000000000017941 */ /* 0x000fea0003800200 */
.L_x_21221:
[----:B------:R-:W-:Y:S01]  /*5130*/  HMUL2 R7, R68, R13 ;  /* 0x0000000d44077232 */ /* 0x000fe20000000000 */
[----:B------:R-:W-:Y:S01]  /*5140*/  BSSY.RECONVERGENT B1, `(.L_x_21223) ;  /* 0x0000024000017945 */ /* 0x000fe20003800200 */
[----:B------:R-:W-:Y:S02]  /*5150*/  HFMA2 R11, R70, R11, R35 ;  /* 0x0000000b460b7231 */ /* 0x000fe40000000023 */
[----:B------:R-:W-:Y:S01]  /*5160*/  FADD.FTZ R51, R6, R51 ;  /* 0x0000003306337221 */ /* 0x000fe20000010000 */
[----:B------:R-:W-:Y:S01]  /*5170*/  FADD.FTZ R52, R5, R52 ;  /* 0x0000003405347221 */ /* 0x000fe20000010000 */
        /* <DEDUP_REMOVED lines=11> */
[C---:B------:R-:W-:Y:S02]  /*5230*/  PRMT R8, R18.reuse, 0x7632, R8 ;  /* 0x0000763212087816 */ /* 0x040fe40000000008 */
[C---:B------:R-:W-:Y:S02]  /*5240*/  PRMT R5, R17.reuse, 0x7632, R5 ;  /* 0x0000763211057816 */ /* 0x040fe40000000005 */
[----:B------:R-:W-:Y:S02]  /*5250*/  SEL R18, R18, RZ, !P1 ;  /* 0x000000ff12127207 */ /* 0x000fe40004800000 */
[----:B------:R-:W-:Y:S02]  /*5260*/  SEL R17, R17, RZ, !P6 ;  /* 0x000000ff11117207 */ /* 0x000fe40007000000 */
[----:B------:R-:W-:-:S02]  /*5270*/  ISETP.GE.AND P1, PT, R65, R112, PT ;  /* 0x000000704100720c */ /* 0x000fc40003f26270 */
[-C--:B------:R-:W-:Y:S02]  /*5280*/  ISETP.GE.AND P2, PT, R13, R112.reuse, PT ;  /* 0x000000700d00720c */ /* 0x080fe40003f46270 */
        /* <DEDUP_REMOVED lines=15> */
.L_x_21224:
[----:B------:R-:W-:Y:S05]  /*5380*/  BSYNC.RECONVERGENT B1 ;  /* 0x0000000000017941 */ /* 0x000fea0003800200 */
.L_x_21223:
[----:B------:R-:W-:Y:S01]  /*5390*/  BSSY.RECONVERGENT B1, `(.L_x_21225) ;  /* 0x0000021000017945 */ /* 0x000fe20003800200 */
[----:B------:R-:W-:-:S03]  /*53a0*/  HMUL2 R8, R68, R17 ;  /* 0x0000001144087232 */ /* 0x000fc60000000000 */
[----:B------:R-:W-:Y:S05]  /*53b0*/  @P0 BRA `(.L_x_21226) ;  /* 0x0000000000780947 */ /* 0x000fea0003800000 */
[C---:B------:R-:W-:Y:S02]  /*53c0*/  IADD3 R9, PT, PT, R65.reuse, 0x1, RZ ;  /* 0x0000000141097810 */ /* 0x040fe40007ffe0ff */
[----:B------:R-:W-:Y:S02]  /*53d0*/  IADD3 R5, PT, PT, R65, -0x1, RZ ;  /* 0xffffffff41057810 */ /* 0x000fe40007ffe0ff */
[-C--:B------:R-:W-:Y:S01]  /*53e0*/  ISETP.GE.AND P1, PT, R9, R112.reuse, PT ;  /* 0x000000700900720c */ /* 0x080fe20003f26270 */
[----:B------:R-:W-:Y:S01]  /*53f0*/  VIADD R9, R65, 0x4 ;  /* 0x0000000441097836 */ /* 0x000fe20000000000 */
[----:B------:R-:W-:Y:S02]  /*5400*/  ISETP.GE.AND P6, PT, R5, R112, PT ;  /* 0x000000700500720c */ /* 0x000fe40003fc6270 */
[C---:B------:R-:W-:Y:S02]  /*5410*/  IADD3 R5, PT, PT, R65.reuse, -0x2, RZ ;  /* 0xfffffffe41057810 */ /* 0x040fe40007ffe0ff */
[----:B------:R-:W-:-:S02]  /*5420*/  IADD3 R13, PT, PT, R65, 0x2, RZ ;  /* 0x00000002410d7810 */ /* 0x000fc40007ffe0ff */
        /* <DEDUP_REMOVED lines=23> */
.L_x_21226:
[----:B------:R-:W-:Y:S05]  /*55a0*/  BSYNC.RECONVERGENT B1 ;  /* 0x0000000000017941 */ /* 0x000fea0003800200 */
.L_x_21225:
[----:B------:R-:W-:Y:S01]  /*55b0*/  BSSY.RECONVERGENT B1, `(.L_x_21227) ;  /* 0x0000021000017945 */ /* 0x000fe20003800200 */
[----:B------:R-:W-:-:S03]  /*55c0*/  HFMA2 R10, R68, R21, -RZ ;  /* 0x00000015440a7231 */ /* 0x000fc600001000ff */
[----:B------:R-:W-:Y:S05]  /*55d0*/  @P0 BRA `(.L_x_21228) ;  /* 0x0000000000780947 */ /* 0x000fea0003800000 */
[C---:B------:R-:W-:Y:S01]  /*55e0*/  IADD3 R9, PT, PT, R65.reuse, 0x1, RZ ;  /* 0x0000000141097810 */ /* 0x040fe20007ffe0ff */
[C---:B------:R-:W-:Y:S01]  /*55f0*/  VIADD R17, R65.reuse, 0x3 ;  /* 0x0000000341117836 */ /* 0x040fe20000000000 */
[----:B------:R-:W-:Y:S02]  /*5600*/  IADD3 R5, PT, PT, R65, -0x1, RZ ;  /* 0xffffffff41057810 */ /* 0x000fe40007ffe0ff */
        /* <DEDUP_REMOVED lines=27> */
.L_x_21228:
[----:B------:R-:W-:Y:S05]  /*57c0*/  BSYNC.RECONVERGENT B1 ;  /* 0x0000000000017941 */ /* 0x000fea0003800200 */
.L_x_21227:
[----:B------:R-:W-:Y:S02]  /*57d0*/  HMUL2 R37, R68, R37 ;  /* 0x0000002544257232 */ /* 0x000fe40000000000 */
[C---:B------:R-:W-:Y:S02]  /*57e0*/  HFMA2 R10, R71.reuse, R20, R10 ;  /* 0x00000014470a7231 */ /* 0x040fe4000000000a */
[----:B------:R-:W-:Y:S02]  /*57f0*/  HFMA2 R9, R71, R16, R8 ;  /* 0x0000001047097231 */ /* 0x000fe40000000008 */
[----:B------:R-:W-:Y:S02]  /*5800*/  HFMA2 R35, R73, R14, R7 ;  /* 0x0000000e49237231 */ /* 0x000fe40000000007 */
[----:B------:R-:W-:Y:S02]  /*5810*/  HFMA2 R37, R71, R36, R37 ;  /* 0x0000002447257231 */ /* 0x000fe40000000025 */
[----:B------:R-:W-:-:S02]  /*5820*/  HADD2.F32 R4, -RZ, R11.H0_H0 ;  /* 0x2000000bff047230 */ /* 0x000fc40000004100 */
[C---:B------:R-:W-:Y:S02]  /*5830*/  HFMA2 R9, R73.reuse, R18, R9 ;  /* 0x0000001249097231 */ /* 0x040fe40000000009 */
[----:B------:R-:W-:Y:S02]  /*5840*/  HADD2.F32 R11, -RZ, R11.H1_H1 ;  /* 0x3000000bff0b7230 */ /* 0x000fe40000004100 */
[C---:B------:R-:W-:Y:S02]  /*5850*/  HFMA2 R37, R73.reuse, R38, R37 ;  /* 0x0000002649257231 */ /* 0x040fe40000000025 */
[----:B------:R-:W-:Y:S01]  /*5860*/  HFMA2 R10, R73, R22, R10 ;  /* 0x00000016490a7231 */ /* 0x000fe2000000000a */
[----:B------:R-:W-:Y:S01]  /*5870*/  BSSY.RECONVERGENT B1, `(.L_x_21229) ;  /* 0x0000036000017945 */ /* 0x000fe20003800200 */
[C---:B------:R-:W-:Y:S02]  /*5880*/  HFMA2 R35, R70.reuse, R15, R35 ;  /* 0x0000000f46237231 */ /* 0x040fe40000000023 */
[----:B------:R-:W-:Y:S01]  /*5890*/  FADD.FTZ R4, R4, R11 ;  /* 0x0000000b04047221 */ /* 0x000fe20000010000 */
[----:B------:R-:W-:-:S02]  /*58a0*/  HFMA2 R9, R70, R19, R9 ;  /* 0x0000001346097231 */ /* 0x000fc40000000009 */
[C---:B------:R-:W-:Y:S02]  /*58b0*/  HFMA2 R37, R70.reuse, R39, R37 ;  /* 0x0000002746257231 */ /* 0x040fe40000000025 */
[----:B------:R-:W-:Y:S01]  /*58c0*/  FADD.FTZ R53, R4, R53 ;  /* 0x0000003504357221 */ /* 0x000fe20000010000 */
[----:B------:R-:W-:Y:S02]  /*58d0*/  HFMA2 R10, R70, R23, R10 ;  /* 0x00000017460a7231 */ /* 0x000fe4000000000a */
[----:B------:R-:W-:Y:S02]  /*58e0*/  HADD2.F32 R5, -RZ, R35.H0_H0 ;  /* 0x20000023ff057230 */ /* 0x000fe40000004100 */
[--C-:B------:R-:W-:Y:S02]  /*58f0*/  HADD2.F32 R7, -RZ, R9.reuse.H0_H0 ;  /* 0x20000009ff077230 */ /* 0x100fe40000004100 */
[----:B------:R-:W-:Y:S02]  /*5900*/  HADD2.F32 R8, -RZ, R9.H1_H1 ;  /* 0x30000009ff087230 */ /* 0x000fe40000004100 */
[----:B------:R-:W-:-:S02]  /*5910*/  HADD2.F32 R9, -RZ, R10.H0_H0 ;  /* 0x2000000aff097230 */ /* 0x000fc40000004100 */
[----:B------:R-:W-:Y:S02]  /*5920*/  HADD2.F32 R6, -RZ, R35.H1_H1 ;  /* 0x30000023ff067230 */ /* 0x000fe40000004100 */
[----:B------:R-:W-:Y:S01]  /*5930*/  FADD.FTZ R8, R7, R8 ;  /* 0x0000000807087221 */ /* 0x000fe20000010000 */
[----:B------:R-:W-:Y:S02]  /*5940*/  HADD2.F32 R10, -RZ, R10.H1_H1 ;  /* 0x3000000aff0a7230 */ /* 0x000fe40000004100 */
[--C-:B------:R-:W-:Y:S02]  /*5950*/  HADD2.F32 R11, -RZ, R37.reuse.H0_H0 ;  /* 0x20000025ff0b7230 */ /* 0x100fe40000004100 */
[----:B------:R-:W-:Y:S01]  /*5960*/  FADD.FTZ R5, R5, R6 ;  /* 0x0000000605057221 */ /* 0x000fe20000010000 */
[----:B------:R-:W-:Y:S02]  /*5970*/  HADD2.F32 R12, -RZ, R37.H1_H1 ;  /* 0x30000025ff0c7230 */ /* 0x000fe40000004100 */
[----:B------:R-:W-:Y:S01]  /*5980*/  FADD.FTZ R9, R9, R10 ;  /* 0x0000000a09097221 */ /* 0x000fe20000010000 */
[----:B------:R-:W-:Y:S01]  /*5990*/  FADD.FTZ R55, R8, R55 ;  /* 0x0000003708377221 */ /* 0x000fe20000010000 */
[----:B------:R-:W-:Y:S01]  /*59a0*/  FADD.FTZ R54, R5, R54 ;  /* 0x0000003605367221 */ /* 0x000fe20000010000 */
[----:B------:R-:W-:Y:S01]  /*59b0*/  FADD.FTZ R12, R11, R12 ;  /* 0x0000000c0b0c7221 */ /* 0x000fe20000010000 */
[----:B------:R-:W-:-:S03]  /*59c0*/  FADD.FTZ R56, R9, R56 ;  /* 0x0000003809387221 */ /* 0x000fc60000010000 */
[----:B------:R-:W-:Y:S01]  /*59d0*/  FADD.FTZ R57, R12, R57 ;  /* 0x000000390c397221 */ /* 0x000fe20000010000 */
[----:B------:R-:W-:Y:S06]  /*59e0*/  @P0 BRA `(.L_x_21230) ;  /* 0x0000000000780947 */ /* 0x000fec0003800000 */
        /* <DEDUP_REMOVED lines=30> */
.L_x_21230:
[----:B------:R-:W-:Y:S05]  /*5bd0*/  BSYNC.RECONVERGENT B1 ;  /* 0x0000000000017941 */ /* 0x000fea0003800200 */
.L_x_21229:
        /* <DEDUP_REMOVED lines=17> */
.L_x_21206:
[----:B--23--:R-:W-:Y:S05]  /*5cf0*/  BSYNC.RECONVERGENT B0 ;  /* 0x0000000000007941 */ /* 0x00cfea0003800200 */
.L_x_21205:
[----:B------:R-:W2:Y:S01]  /*5d00*/  S2UR UR5, SR_CgaCtaId ;  /* 0x00000000000579c3 */ /* 0x000ea20000008800 */
[----:B------:R-:W-:Y:S01]  /*5d10*/  SHF.R.U32.HI R59, RZ, 0x1, R59 ;  /* 0x00000001ff3b7819 */ /* 0x000fe2000001163b */
[----:B01----:R-:W0:Y:S01]  /*5d20*/  SHFL.BFLY PT, R4, R3, 0x1, 0x1f ;  /* 0x0c201f0003047f89 */ /* 0x003e2200000e0000 */
[C---:B------:R-:W-:Y:S01]  /*5d30*/  LOP3.LUT R16, R2.reuse, 0x1, RZ, 0xc0, !PT ;  /* 0x0000000102107812 */ /* 0x040fe200078ec0ff */
[----:B------:R-:W-:Y:S01]  /*5d40*/  UMOV UR4, 0x400 ;  /* 0x0000040000047882 */ /* 0x000fe20000000000 */
[----:B------:R-:W-:Y:S01]  /*5d50*/  LOP3.LUT P0, RZ, R2, 0x3c1, RZ, 0xc0, !PT ;  /* 0x000003c102ff7812 */ /* 0x000fe2000780c0ff */
[----:B------:R-:W1:Y:S01]  /*5d60*/  SHFL.BFLY PT, R5, R48, 0x1, 0x1f ;  /* 0x0c201f0030057f89 */ /* 0x000e6200000e0000 */
[----:B------:R-:W-:Y:S01]  /*5d70*/  IMAD R59, R0, 0xc0, R59 ;  /* 0x000000c0003b7824 */ /* 0x000fe200078e023b */
[----:B------:R-:W-:Y:S01]  /*5d80*/  ISETP.NE.AND P5, PT, R16, RZ, PT ;  /* 0x000000ff1000720c */ /* 0x000fe20003fa5270 */
[----:B------:R-:W-:Y:S01]  /*5d90*/  UIADD3 UR4, UPT, UPT, UR4, 0x1a0, URZ ;  /* 0x000001a004047890 */ /* 0x000fe2000fffe0ff */
[----:B------:R-:W3:Y:S01]  /*5da0*/  SHFL.BFLY PT, R6, R49, 0x1, 0x1f ;  /* 0x0c201f0031067f89 */ /* 0x000ee200000e0000 */
[C---:B------:R-:W-:Y:S01]  /*5db0*/  LOP3.LUT R0, R2.reuse, 0x3c0, RZ, 0xc0, !PT ;  /* 0x000003c002007812 */ /* 0x040fe200078ec0ff */
[----:B------:R-:W-:Y:S01]  /*5dc0*/  BSSY.RECONVERGENT B0, `(.L_x_21232) ;  /* 0x000002b000007945 */ /* 0x000fe20003800200 */
[----:B------:R-:W-:Y:S01]  /*5dd0*/  LOP3.LUT P1, RZ, R2, 0x3e1, RZ, 0xc0, !PT ;  /* 0x000003e102ff7812 */ /* 0x000fe2000782c0ff */
[----:B------:R-:W4:Y:S01]  /*5de0*/  SHFL.BFLY PT, R7, R50, 0x1, 0x1f ;  /* 0x0c201f0032077f89 */ /* 0x000f2200000e0000 */
[----:B------:R-:W-:-:S02]  /*5df0*/  ISETP.NE.OR P4, PT, R0, 0x40, P5 ;  /* 0x000000400000780c */ /* 0x000fc40002f85670 */
[C---:B------:R-:W-:Y:S01]  /*5e00*/  ISETP.GT.U32.AND P2, PT, R2.reuse, 0x1f, PT ;  /* 0x0000001f0200780c */ /* 0x040fe20003f44070 */
[----:B------:R-:W4:Y:S01]  /*5e10*/  SHFL.BFLY PT, R8, R51, 0x1, 0x1f ;  /* 0x0c201f0033087f89 */ /* 0x000f2200000e0000 */
[----:B------:R-:W-:-:S03]  /*5e20*/  LOP3.LUT R2, R2, 0x3e0, RZ, 0xc0, !PT ;  /* 0x000003e002027812 */ /* 0x000fc600078ec0ff */
[----:B------:R-:W4:Y:S01]  /*5e30*/  SHFL.BFLY PT, R9, R52, 0x1, 0x1f ;  /* 0x0c201f0034097f89 */ /* 0x000f2200000e0000 */
[----:B------:R-:W-:Y:S01]  /*5e40*/  ISETP.NE.OR P3, PT, R2, 0x20, P5 ;  /* 0x000000200200780c */ /* 0x000fe20002f65670 */
[----:B--2---:R-:W-:Y:S02]  /*5e50*/  ULEA UR4, UR5, UR4, 0x18 ;  /* 0x0000000405047291 */ /* 0x004fe4000f8ec0ff */
[----:B------:R-:W2:Y:S01]  /*5e60*/  SHFL.BFLY PT, R10, R53, 0x1, 0x1f ;  /* 0x0c201f00350a7f89 */ /* 0x000ea200000e0000 */
[----:B0-----:R-:W-:-:S03]  /*5e70*/  FADD.FTZ R3, R4, R3 ;  /* 0x0000000304037221 */ /* 0x001fc60000010000 */
[----:B------:R-:W0:Y:S01]  /*5e80*/  SHFL.BFLY PT, R11, R54, 0x1, 0x1f ;  /* 0x0c201f00360b7f89 */ /* 0x000e2200000e0000 */
[----:B------:R-:W-:Y:S01]  /*5e90*/  LEA R59, R59, UR4, 0x2 ;  /* 0x000000043b3b7c11 */ /* 0x000fe2000f8e10ff */
[----:B-1----:R-:W-:Y:S02]  /*5ea0*/  FADD.FTZ R48, R5, R48 ;  /* 0x0000003005307221 */ /* 0x002fe40000010000 */
[----:B------:R-:W1:Y:S01]  /*5eb0*/  SHFL.BFLY PT, R12, R55, 0x1, 0x1f ;  /* 0x0c201f00370c7f89 */ /* 0x000e6200000e0000 */
[----:B---3--:R-:W-:-:S03]  /*5ec0*/  FADD.FTZ R6, R6, R49 ;  /* 0x0000003106067221 */ /* 0x008fc60000010000 */
[----:B------:R-:W3:Y:S01]  /*5ed0*/  SHFL.BFLY PT, R13, R56, 0x1, 0x1f ;  /* 0x0c201f00380d7f89 */ /* 0x000ee200000e0000 */
[----:B----4-:R-:W-:-:S03]  /*5ee0*/  FADD.FTZ R7, R7, R50 ;  /* 0x0000003207077221 */ /* 0x010fc60000010000 */
[----:B------:R-:W4:Y:S01]  /*5ef0*/  SHFL.BFLY PT, R14, R57, 0x1, 0x1f ;  /* 0x0c201f00390e7f89 */ /* 0x000f2200000e0000 */
[----:B------:R-:W-:-:S03]  /*5f00*/  FADD.FTZ R8, R8, R51 ;  /* 0x0000003308087221 */ /* 0x000fc60000010000 */
[----:B------:R-:W4:Y:S01]  /*5f10*/  SHFL.BFLY PT, R15, R58, 0x1, 0x1f ;  /* 0x0c201f003a0f7f89 */ /* 0x000f2200000e0000 */
[----:B------:R-:W-:Y:S01]  /*5f20*/  FADD.FTZ R9, R9, R52 ;  /* 0x0000003409097221 */ /* 0x000fe20000010000 */
[----:B------:R-:W-:Y:S01]  /*5f30*/  BAR.SYNC.DEFER_BLOCKING 0x0 ;  /* 0x0000000000007b1d */ /* 0x000fe20000010000 */
[----:B--2---:R-:W-:Y:S01]  /*5f40*/  FADD.FTZ R10, R10, R53 ;  /* 0x000000350a0a7221 */ /* 0x004fe20000010000 */
[----:B0-----:R-:W-:Y:S01]  /*5f50*/  FADD.FTZ R11, R11, R54 ;  /* 0x000000360b0b7221 */ /* 0x001fe20000010000 */
[----:B-1----:R-:W-:Y:S01]  /*5f60*/  FADD.FTZ R12, R12, R55 ;  /* 0x000000370c0c7221 */ /* 0x002fe20000010000 */
        /* <DEDUP_REMOVED lines=16> */
.L_x_21233:
[----:B------:R-:W-:Y:S05]  /*6070*/  BSYNC.RECONVERGENT B0 ;  /* 0x0000000000007941 */ /* 0x000fea0003800200 */
.L_x_21232:
        /* <DEDUP_REMOVED lines=27> */
.L_x_21235:
[----:B------:R-:W-:Y:S05]  /*6230*/  BSYNC.RECONVERGENT B0 ;  /* 0x0000000000007941 */ /* 0x000fea0003800200 */
.L_x_21234:
        /* <DEDUP_REMOVED lines=15> */
.L_x_21237:
[----:B------:R-:W-:Y:S05]  /*6330*/  BSYNC.RECONVERGENT B0 ;  /* 0x0000000000007941 */ /* 0x000fea0003800200 */
.L_x_21236:
        /* <DEDUP_REMOVED lines=27> */
.L_x_21239:
[----:B------:R-:W-:Y:S05]  /*64f0*/  BSYNC.RECONVERGENT B0 ;  /* 0x0000000000007941 */ /* 0x000fea0003800200 */
.L_x_21238:
        /* <DEDUP_REMOVED lines=41> */
.L_x_21182:
[----:B------:R-:W-:Y:S01]  /*6790*/  HFMA2 R10, -RZ, RZ, 0, 1.847743988037109375e-06 ;  /* 0x0000001fff0a7431 */ /* 0x000fe200000001ff */
[----:B------:R-:W-:Y:S01]  /*67a0*/  BSSY B1, `(.L_x_21240) ;  /* 0x0000007000017945 */ /* 0x000fe20003800000 */
[----:B------:R-:W-:Y:S01]  /*67b0*/  IMAD.MOV.U32 R8, RZ, RZ, R3 ;  /* 0x000000ffff087224 */ /* 0x000fe200078e0003 */
[----:B------:R-:W-:Y:S02]  /*67c0*/  MOV R9, 0x1 ;  /* 0x0000000100097802 */ /* 0x000fe40000000f00 */
[----:B------:R-:W-:-:S07]  /*67d0*/  MOV R7, 0xffffffff ;  /* 0xffffffff00077802 */ /* 0x000fce0000000f00 */
[----:B------:R-:W-:Y:S05]  /*67e0*/  WARPSYNC.COLLECTIVE R7, `(.L_x_21241) ;  /* 0x0000000007087348 */ /* 0x000fea0003c00000 */
[----:B------:R0:W1:Y:S02]  /*67f0*/  SHFL.BFLY P3, R5, R8, R9, R10 ;  /* 0x0c00000908057389 */ /* 0x000064000006000a */
[----:B01----:R-:W-:Y:S05]  /*6800*/  ENDCOLLECTIVE ;  /* 0x000000000000791b */ /* 0x003fea0003800000 */
.L_x_21241:
[----:B------:R-:W-:Y:S05]  /*6810*/  BSYNC B1 ;  /* 0x0000000000017941 */ /* 0x000fea0003800000 */
.L_x_21240:
[----:B------:R-:W-:Y:S01]  /*6820*/  MOV R0, R5 ;  /* 0x0000000500007202 */ /* 0x000fe20000000f00 */
[----:B------:R-:W-:Y:S06]  /*6830*/  BRA `(.L_x_21242) ;  /* 0xffffffb400687947 */ /* 0x000fec000383ffff */
.L_x_21184:
[----:B------:R-:W-:Y:S01]  /*6840*/  HFMA2 R9, -RZ, RZ, 0, 9.5367431640625e-07 ;  /* 0x00000010ff097431 */ /* 0x000fe200000001ff */
[----:B------:R-:W-:Y:S01]  /*6850*/  BSSY B0, `(.L_x_21243) ;  /* 0x0000007000007945 */ /* 0x000fe20003800000 */
[----:B------:R-:W-:Y:S01]  /*6860*/  IMAD.MOV.U32 R8, RZ, RZ, R109 ;  /* 0x000000ffff087224 */ /* 0x000fe200078e006d */
[----:B------:R-:W-:Y:S02]  /*6870*/  MOV R10, 0x1f ;  /* 0x0000001f000a7802 */ /* 0x000fe40000000f00 */
[----:B------:R-:W-:-:S07]  /*6880*/  MOV R7, 0xffffffff ;  /* 0xffffffff00077802 */ /* 0x000fce0000000f00 */
[----:B-----5:R-:W-:Y:S05]  /*6890*/  WARPSYNC.COLLECTIVE R7, `(.L_x_21244) ;  /* 0x0000000007087348 */ /* 0x020fea0003c00000 */
[----:B------:R0:W1:Y:S02]  /*68a0*/  SHFL.BFLY P3, R5, R8, R9, R10 ;  /* 0x0c00000908057389 */ /* 0x000064000006000a */
[----:B01---5:R-:W-:Y:S05]  /*68b0*/  ENDCOLLECTIVE ;  /* 0x000000000000791b */ /* 0x023fea0003800000 */
.L_x_21244:
[----:B------:R-:W-:Y:S05]  /*68c0*/  BSYNC B0 ;  /* 0x0000000000007941 */ /* 0x000fea0003800000 */
.L_x_21243:
[----:B------:R-:W-:Y:S01]  /*68d0*/  MOV R4, R5 ;  /* 0x0000000500047202 */ /* 0x000fe20000000f00 */
[----:B------:R-:W-:Y:S01]  /*68e0*/  HFMA2 R9, -RZ, RZ, 0, 4.76837158203125e-07 ;  /* 0x00000008ff097431 */ /* 0x000fe200000001ff */
[----:B------:R-:W-:Y:S02]  /*68f0*/  MOV R10, 0x1f ;  /* 0x0000001f000a7802 */ /* 0x000fe40000000f00 */
[----:B------:R-:W-:Y:S02]  /*6900*/  FMNMX.FTZ R4, R4, R109, !PT ;  /* 0x0000006d04047209 */ /* 0x000fe40007810000 */
[----:B------:R-:W-:-:S03]  /*6910*/  MOV R7, 0xffffffff ;  /* 0xffffffff00077802 */ /* 0x000fc60000000f00 */
[----:B------:R-:W-:-:S07]  /*6920*/  IMAD.MOV.U32 R8, RZ, RZ, R4 ;  /* 0x000000ffff087224 */ /* 0x000fce00078e0004 */
[----:B------:R-:W-:Y:S05]  /*6930*/  WARPSYNC.COLLECTIVE R7, `(.L_x_21245) ;  /* 0x0000000007087348 */ /* 0x000fea0003c00000 */
[----:B------:R0:W1:Y:S02]  /*6940*/  SHFL.BFLY P3, R5, R8, R9, R10 ;  /* 0x0c00000908057389 */ /* 0x000064000006000a */
[----:B01----:R-:W-:Y:S05]  /*6950*/  ENDCOLLECTIVE ;  /* 0x000000000000791b */ /* 0x003fea0003800000 */
.L_x_21245:
[----:B------:R-:W-:Y:S01]  /*6960*/  HFMA2 R9, -RZ, RZ, 0, 2.384185791015625e-07 ;  /* 0x00000004ff097431 */ /* 0x000fe200000001ff */
[----:B------:R-:W-:-:S04]  /*6970*/  MOV R3, R5 ;  /* 0x0000000500037202 */ /* 0x000fc80000000f00 */
[----:B------:R-:W-:-:S05]  /*6980*/  FMNMX.FTZ R3, R4, R3, !PT ;  /* 0x0000000304037209 */ /* 0x000fca0007810000 */
[----:B------:R-:W-:-:S07]  /*6990*/  IMAD.MOV.U32 R8, RZ, RZ, R3 ;  /* 0x000000ffff087224 */ /* 0x000fce00078e0003 */
[----:B------:R-:W-:Y:S05]  /*69a0*/  WARPSYNC.COLLECTIVE R7, `(.L_x_21246) ;  /* 0x0000000007087348 */ /* 0x000fea0003c00000 */
[----:B------:R0:W1:Y:S02]  /*69b0*/  SHFL.BFLY P3, R5, R8, R9, R10 ;  /* 0x0c00000908057389 */ /* 0x000064000006000a */
[----:B01----:R-:W-:Y:S05]  /*69c0*/  ENDCOLLECTIVE ;  /* 0x000000000000791b */ /* 0x003fea0003800000 */
.L_x_21246:
[----:B------:R-:W-:Y:S01]  /*69d0*/  HFMA2 R9, -RZ, RZ, 0, 1.1920928955078125e-07 ;  /* 0x00000002ff097431 */ /* 0x000fe200000001ff */
[----:B------:R-:W-:-:S04]  /*69e0*/  MOV R6, R5 ;  /* 0x0000000500067202 */ /* 0x000fc80000000f00 */
[----:B------:R-:W-:-:S04]  /*69f0*/  FMNMX.FTZ R6, R3, R6, !PT ;  /* 0x0000000603067209 */ /* 0x000fc80007810000 */
[----:B------:R-:W-:-:S07]  /*6a00*/  MOV R8, R6 ;  /* 0x0000000600087202 */ /* 0x000fce0000000f00 */
[----:B------:R-:W-:Y:S05]  /*6a10*/  WARPSYNC.COLLECTIVE R7, `(.L_x_21247) ;  /* 0x0000000007087348 */ /* 0x000fea0003c00000 */
[----:B------:R0:W1:Y:S02]  /*6a20*/  SHFL.BFLY P3, R5, R8, R9, R10 ;  /* 0x0c00000908057389 */ /* 0x000064000006000a */
[----:B01----:R-:W-:Y:S05]  /*6a30*/  ENDCOLLECTIVE ;  /* 0x000000000000791b */ /* 0x003fea0003800000 */
.L_x_21247:
[----:B------:R-:W-:Y:S05]  /*6a40*/  BRA `(.L_x_21248) ;  /* 0xffffffb400707947 */ /* 0x000fea000383ffff */
.L_x_21249:
        /* <DEDUP_REMOVED lines=11> */
.L_x_25969:


//--------------------- .text._ZN4vllm25paged_attention_v1_kernelIttLi128ELi16ELi128ELNS_18Fp8KVCacheDataTypeE0ELb0EEEvPT_PKS2_PKT0_S8_ifPKiSA_iPKfiiiSC_SC_iiiii --------------------------
	.section	.text._ZN4vllm25paged_attention_v1_kernelIttLi128ELi16ELi128ELNS_18Fp8KVCacheDataTypeE0ELb0EEEvPT_PKS2_PKT0_S8_ifPKiSA_iPKfiiiSC_SC_iiiii,"ax",@progbits
	.align	128
        .global         _ZN4vllm25paged_attention_v1_kernelIttLi128ELi16ELi128ELNS_18Fp8KVCacheDataTypeE0ELb0EEEvPT_PKS2_PKT0_S8_ifPKiSA_iPKfiiiSC_SC_iiiii
        .type           _ZN4vllm25paged_attention_v1_kernelIttLi128ELi16ELi128ELNS_18Fp8KVCacheDataTypeE0ELb0EEEvPT_PKS2_PKT0_S8_ifPKiSA_iPKfiiiSC_SC_iiiii,@function
        .size           _ZN4vllm25paged_attention_v1_kernelIttLi128ELi16ELi128ELNS_18Fp8KVCacheDataTypeE0ELb0EEEvPT_PKS2_PKT0_S8_ifPKiSA_iPKfiiiSC_SC_iiiii,(.L_x_25970 - _ZN4vllm25paged_attention_v1_kernelIttLi128ELi16ELi128ELNS_18Fp8KVCacheDataTypeE0ELb0EEEvPT_PKS2_PKT0_S8_ifPKiSA_iPKfiiiSC_SC_iiiii)
        .other          _ZN4vllm25paged_attention_v1_kernelIttLi128ELi16ELi128ELNS_18Fp8KVCacheDataTypeE0ELb0EEEvPT_PKS2_PKT0_S8_ifPKiSA_iPKfiiiSC_SC_iiiii,@"STO_CUDA_ENTRY STV_DEFAULT"
_ZN4vllm25paged_attention_v1_kernelIttLi128ELi16ELi128ELNS_18Fp8KVCacheDataTypeE0ELb0EEEvPT_PKS2_PKT0_S8_ifPKiSA_iPKfiiiSC_SC_iiiii:
.text._ZN4vllm25paged_attention_v1_kernelIttLi128ELi16ELi128ELNS_18Fp8KVCacheDataTypeE0ELb0EEEvPT_PKS2_PKT0_S8_ifPKiSA_iPKfiiiSC_SC_iiiii:
        /* <DEDUP_REMOVED lines=10> */
[----:B------:R-:W1:Y:S05]  /*00a0*/  LDCU UR12, c[0x0][0x3a4] ;  /* 0x00007480ff0c77ac */ /* 0x000e6a0008000800 */
[----:B------:R-:W4:Y:S01]  /*00b0*/  LDC R10, c[0x0][0x3a0] ;  /* 0x0000e800ff0a7b82 */ /* 0x000f220000000800 */
[----:B------:R-:W1:Y:S01]  /*00c0*/  LDCU.64 UR10, c[0x0][0x390] ;  /* 0x00007200ff0a77ac */ /* 0x000e620008000a00 */
[----:B0-----:R-:W-:-:S02]  /*00d0*/  ISETP.GT.U32.AND P1, PT, R0, 0x1f, PT ;  /* 0x0000001f0000780c */ /* 0x001fc40003f24070 */
[----:B---3--:R-:W-:Y:S01]  /*00e0*/  ISETP.NE.U32.AND P0, PT, R8, RZ, PT ;  /* 0x000000ff0800720c */ /* 0x008fe20003f05070 */
[C---:B--2---:R-:W-:Y:S02]  /*00f0*/  IMAD R2, R71.reuse, UR4, RZ ;  /* 0x0000000447027c24 */ /* 0x044fe4000f8e02ff */
[----:B-1----:R-:W-:Y:S01]  /*0100*/  IMAD.WIDE.U32 R80, R71, 0x4, R80 ;  /* 0x0000000447507825 */ /* 0x002fe200078e0050 */
[----:B------:R-:W-:-:S05]  /*0110*/  ISETP.NE.AND.EX P0, PT, R9, RZ, PT, P0 ;  /* 0x000000ff0900720c */ /* 0x000fca0003f05300 */
[----:B------:R-:W2:Y:S02]  /*0120*/  LDG.E.CONSTANT R80, desc[UR6][R80.64] ;  /* 0x0000000650507981 */ /* 0x000ea4000c1e9900 */
[----:B------:R-:W0:Y:S01]  /*0130*/  @!P1 LDC.64 R6, c[0x0][0x388] ;  /* 0x0000e200ff069b82 */ /* 0x000e220000000a00 */
[----:B------:R-:W-:Y:S02]  /*0140*/  @!P1 SHF.L.U32 R3, R0, 0x2, RZ ;  /* 0x0000000200039819 */ /* 0x000fe400000006ff */
[----:B----4-:R-:W-:-:S04]  /*0150*/  @!P1 SHF.L.U32 R4, R70, 0x7, RZ ;  /* 0x0000000746049819 */ /* 0x010fc800000006ff */
        /* <DEDUP_REMOVED lines=15> */
[----:B-1----:R-:W-:Y:S01]  /*0250*/  IMAD.MOV.U32 R6, RZ, RZ, RZ ;  /* 0x000000ffff067224 */ /* 0x002fe200078e00ff */
[----:B------:R-:W-:-:S05]  /*0260*/  IADD3 R12, PT, PT, RZ, -R7, RZ ;  /* 0x80000007ff0c7210 */ /* 0x000fca0007ffe0ff */
        /* <DEDUP_REMOVED lines=14> */
[----:B------:R-:W-:-:S05]  /*0350*/  MOV R11, R7 ;  /* 0x00000007000b7202 */ /* 0x000fca0000000f00 */
        /* <DEDUP_REMOVED lines=13> */
[----:B------:R-:W-:Y:S01]  /*0430*/  IADD3 R9, PT, PT, RZ, -R8, RZ ;  /* 0x80000008ff097210 */ /* 0x000fe20007ffe0ff */
[----:B------:R-:W0:Y:S04]  /*0440*/  S2UR UR13, SR_CgaCtaId ;  /* 0x00000000000d79c3 */ /* 0x000e280000008800 */
[----:B------:R-:W-:-:S04]  /*0450*/  IMAD.HI.U32 R66, R5, R6, RZ ;  /* 0x0000000605427227 */ /* 0x000fc800078e00ff */
[----:B------:R-:W-:-:S05]  /*0460*/  IMAD R4, R66, R9, R6 ;  /* 0x0000000942047224 */ /* 0x000fca00078e0206 */
[----:B------:R-:W-:Y:S01]  /*0470*/  ISETP.GT.U32.AND P2, PT, R7, R4, PT ;  /* 0x000000040700720c */ /* 0x000fe20003f44070 */
[----:B------:R-:W-:Y:S01]  /*0480*/  UMOV UR4, 0x400 ;  /* 0x0000040000047882 */ /* 0x000fe20000000000 */
[----:B------:R-:W-:Y:S01]  /*0490*/  SHF.L.U32 R5, R0, 0x7, RZ ;  /* 0x0000000700057819 */ /* 0x000fe200000006ff */
[----:B------:R-:W-:Y:S02]  /*04a0*/  IMAD.U32 R78, RZ, RZ, UR4 ;  /* 0x00000004ff4e7e24 */ /* 0x000fe4000f8e00ff */
[----:B------:R-:W1:Y:S01]  /*04b0*/  LDCU UR4, c[0x0][0x3b8] ;  /* 0x00007700ff0477ac */ /* 0x000e620008000800 */
[----:B------:R-:W-:Y:S02]  /*04c0*/  LOP3.LUT R5, R5, 0x80, RZ, 0xc0, !PT ;  /* 0x0000008005057812 */ /* 0x000fe400078ec0ff */
[----:B0-----:R-:W-:-:S05]  /*04d0*/  MOV R72, UR13 ;  /* 0x0000000d00487c02 */ /* 0x001fca0008000f00 */
[-C--:B------:R-:W-:Y:S02]  /*04e0*/  @!P2 IADD3 R4, PT, PT, R4, -R7.reuse, RZ ;  /* 0x800000070404a210 */ /* 0x080fe40007ffe0ff */
[----:B------:R-:W-:Y:S02]  /*04f0*/  LEA R6, R72, R78, 0x18 ;  /* 0x0000004e48067211 */ /* 0x000fe400078ec0ff */
[----:B------:R-:W-:Y:S02]  /*0500*/  ISETP.GE.U32.AND P0, PT, R4, R7, PT ;  /* 0x000000070400720c */ /* 0x000fe40003f06070 */
[----:B------:R-:W-:Y:S01]  /*0510*/  LOP3.LUT R7, R70, R11, RZ, 0x3c, !PT ;  /* 0x0000000b46077212 */ /* 0x000fe200078e3cff */
[----:B------:R-:W-:-:S03]  /*0520*/  IMAD.IADD R6, R5, 0x1, R6 ;  /* 0x0000000105067824 */ /* 0x000fc600078e0206 */
[----:B------:R-:W-:Y:S02]  /*0530*/  ISETP.GE.AND P3, PT, R7, RZ, PT ;  /* 0x000000ff0700720c */ /* 0x000fe40003f66270 */
[--C-:B------:R-:W-:Y:S02]  /*0540*/  SHF.R.U32.HI R5, RZ, 0x1, R0.reuse ;  /* 0x00000001ff057819 */ /* 0x100fe40000011600 */
[----:B------:R-:W-:Y:S02]  /*0550*/  SHF.R.U32.HI R73, RZ, 0x5, R0 ;  /* 0x00000005ff497819 */ /* 0x000fe40000011600 */
[----:B------:R-:W-:Y:S01]  /*0560*/  @!P1 LEA R6, R5, R6, 0x3 ;  /* 0x0000000605069211 */ /* 0x000fe200078e18ff */
[----:B------:R-:W-:Y:S01]  /*0570*/  @!P2 VIADD R66, R66, 0x1 ;  /* 0x000000014242a836 */ /* 0x000fe20000000000 */
[----:B------:R-:W-:Y:S01]  /*0580*/  ISETP.NE.AND P2, PT, R11, RZ, PT ;  /* 0x000000ff0b00720c */ /* 0x000fe20003f45270 */
[----:B------:R-:W-:Y:S01]  /*0590*/  BSSY B0, `(.L_x_21250) ;  /* 0x000012d000007945 */ /* 0x000fe20003800000 */
[----:B--2---:R-:W-:-:S04]  /*05a0*/  IADD3 R4, PT, PT, R80, 0xf, RZ ;  /* 0x0000000f50047810 */ /* 0x004fc80007ffe0ff */
[----:B------:R-:W-:-:S04]  /*05b0*/  SHF.R.S32.HI R7, RZ, 0x1f, R4 ;  /* 0x0000001fff077819 */ /* 0x000fc80000011404 */
[----:B------:R-:W-:-:S04]  /*05c0*/  LEA.HI R7, R7, R4, RZ, 0x4 ;  /* 0x0000000407077211 */ /* 0x000fc800078f20ff */
[----:B------:R-:W-:Y:S02]  /*05d0*/  SHF.R.S32.HI R4, RZ, 0x4, R7 ;  /* 0x00000004ff047819 */ /* 0x000fe40000011407 */
[----:B------:R-:W-:Y:S01]  /*05e0*/  @P0 IADD3 R66, PT, PT, R66, 0x1, RZ ;  /* 0x0000000142420810 */ /* 0x000fe20007ffe0ff */
[----:B-1----:R-:W-:Y:S02]  /*05f0*/  IMAD R7, R71, UR4, RZ ;  /* 0x0000000447077c24 */ /* 0x002fe4000f8e02ff */
[----:B------:R-:W-:Y:S01]  /*0600*/  IMAD.MOV.U32 R77, RZ, RZ, -0x800001 ;  /* 0xff7fffffff4d7424 */ /* 0x000fe200078e00ff */
[----:B------:R-:W-:Y:S01]  /*0610*/  @!P3 IADD3 R66, PT, PT, RZ, -R66, RZ ;  /* 0x80000042ff42b210 */ /* 0x000fe20007ffe0ff */
[----:B---3--:R0:W-:Y:S01]  /*0620*/  @!P1 STS.64 [R6], R2 ;  /* 0x0000000206009388 */ /* 0x0081e20000000a00 */
[----:B------:R-:W-:Y:S01]  /*0630*/  BAR.SYNC.DEFER_BLOCKING 0x0 ;  /* 0x0000000000007b1d */ /* 0x000fe20000010000 */
[----:B------:R-:W-:Y:S02]  /*0640*/  ISETP.GE.AND P1, PT, R73, R4, PT ;  /* 0x000000044900720c */ /* 0x000fe40003f26270 */
[----:B------:R-:W-:-:S11]  /*0650*/  @!P2 LOP3.LUT R66, RZ, R11, RZ, 0x33, !PT ;  /* 0x0000000bff42a212 */ /* 0x000fd600078e33ff */
[----:B0-----:R-:W-:Y:S05]  /*0660*/  @P1 BRA `(.L_x_21251) ;  /* 0x00000010007c1947 */ /* 0x001fea0003800000 */
[----:B------:R-:W0:Y:S01]  /*0670*/  LDCU UR4, c[0x0][0x3d0] ;  /* 0x00007a00ff0477ac */ /* 0x000e220008000800 */
[----:B------:R-:W-:Y:S02]  /*0680*/  SHF.R.U32.HI R2, RZ, 0x3, R0 ;  /* 0x00000003ff027819 */ /* 0x000fe40000011600 */
[----:B------:R-:W-:Y:S01]  /*0690*/  IADD3 R3, PT, PT, R78, 0x120, RZ ;  /* 0x000001204e037810 */ /* 0x000fe20007ffe0ff */
[----:B------:R-:W1:Y:S01]  /*06a0*/  LDCU.64 UR8, c[0x0][0x3a8] ;  /* 0x00007500ff0877ac */ /* 0x000e620008000a00 */
[----:B------:R-:W-:Y:S02]  /*06b0*/  SHF.L.U32 R0, R5, 0x2, RZ ;  /* 0x0000000205007819 */ /* 0x000fe400000006ff */
[----:B------:R-:W-:Y:S02]  /*06c0*/  LOP3.LUT R2, R2, 0x7c, RZ, 0xc0, !PT ;  /* 0x0000007c02027812 */ /* 0x000fe400078ec0ff */
[----:B------:R-:W-:Y:S01]  /*06d0*/  LEA R72, R72, R3, 0x18 ;  /* 0x0000000348487211 */ /* 0x000fe200078ec0ff */
[----:B------:R-:W-:Y:S01]  /*06e0*/  IMAD.MOV.U32 R3, RZ, RZ, RZ ;  /* 0x000000ffff037224 */ /* 0x000fe200078e00ff */
[----:B------:R-:W-:-:S02]  /*06f0*/  LOP3.LUT R4, R0, 0x3c, RZ, 0xc0, !PT ;  /* 0x0000003c00047812 */ /* 0x000fc400078ec0ff */
[----:B------:R-:W-:Y:S01]  /*0700*/  SHF.L.U32 R6, R5, 0x3, RZ ;  /* 0x0000000305067819 */ /* 0x000fe200000006ff */
[----:B------:R-:W-:Y:S01]  /*0710*/  IMAD.WIDE R2, R7, 0x4, R2 ;  /* 0x0000000407027825 */ /* 0x000fe200078e0202 */
[----:B------:R-:W-:Y:S02]  /*0720*/  LEA R75, R73, R4, 0x6 ;  /* 0x00000004494b7211 */ /* 0x000fe400078e30ff */
[----:B------:R-:W-:Y:S01]  /*0730*/  LOP3.LUT R0, R5, 0xf, RZ, 0xc0, !PT ;  /* 0x0000000f05007812 */ /* 0x000fe200078ec0ff */
[----:B0-----:R-:W-:Y:S01]  /*0740*/  IMAD R4, R66, UR4, RZ ;  /* 0x0000000442047c24 */ /* 0x001fe2000f8e02ff */
[----:B------:R-:W-:Y:S01]  /*0750*/  LOP3.LUT R83, R6, 0x78, RZ, 0xc0, !PT ;  /* 0x0000007806537812 */ /* 0x000fe200078ec0ff */
[----:B------:R-:W-:Y:S01]  /*0760*/  IMAD.IADD R75, R75, 0x1, R72 ;  /* 0x000000014b4b7824 */ /* 0x000fe200078e0248 */
[----:B------:R-:W-:Y:S02]  /*0770*/  LEA R5, R73, R0, 0x4 ;  /* 0x0000000049057211 */ /* 0x000fe400078e20ff */
[----:B-1----:R-:W-:-:S02]  /*0780*/  IADD3 R68, P2, PT, R2, UR8, RZ ;  /* 0x0000000802447c10 */ /* 0x002fc4000ff5e0ff */
[C---:B------:R-:W-:Y:S01]  /*0790*/  IADD3 R82, P0, PT, R4.reuse, R83, RZ ;  /* 0x0000005304527210 */ /* 0x040fe20007f1e0ff */
[----:B------:R-:W-:Y:S01]  /*07a0*/  IMAD.IADD R76, R5, 0x1, -R80 ;  /* 0x00000001054c7824 */ /* 0x000fe200078e0a50 */
[----:B------:R-:W-:Y:S02]  /*07b0*/  IADD3.X R67, PT, PT, R3, UR9, RZ, P2, !PT ;  /* 0x0000000903437c10 */ /* 0x000fe400097fe4ff */
[----:B------:R-:W-:Y:S02]  /*07c0*/  MOV R77, 0xff7fffff ;  /* 0xff7fffff004d7802 */ /* 0x000fe40000000f00 */
[----:B------:R-:W-:Y:S02]  /*07d0*/  IADD3 R74, PT, PT, R5, 0x1, RZ ;  /* 0x00000001054a7810 */ /* 0x000fe40007ffe0ff */
[----:B------:R-:W-:-:S07]  /*07e0*/  LEA.HI.X.SX32 R83, R4, RZ, 0x1, P0 ;  /* 0x000000ff04537211 */ /* 0x000fce00000f0eff */
.L_x_21253:
[----:B------:R-:W-:Y:S01]  /*07f0*/  MOV R4, R68 ;  /* 0x0000004400047202 */ /* 0x000fe20000000f00 */
[----:B------:R-:W-:-:S05]  /*0800*/  IMAD.MOV.U32 R5, RZ, RZ, R67 ;  /* 0x000000ffff057224 */ /* 0x000fca00078e0043 */
[----:B------:R-:W2:Y:S01]  /*0810*/  LDG.E.CONSTANT R3, desc[UR6][R4.64] ;  /* 0x0000000604037981 */ /* 0x000ea2000c1e9900 */
[----:B------:R-:W0:Y:S02]  /*0820*/  S2R R0, SR_TID.X ;  /* 0x0000000000007919 */ /* 0x000e240000002100 */
[----:B0-----:R-:W-:Y:S01]  /*0830*/  LOP3.LUT R0, R0, 0x1, RZ, 0xc0, !PT ;  /* 0x0000000100007812 */ /* 0x001fe200078ec0ff */
[----:B------:R-:W-:Y:S01]  /*0840*/  UMOV UR4, 0x400 ;  /* 0x0000040000047882 */ /* 0x000fe20000000000 */
        /* <DEDUP_REMOVED lines=16> */
[----:B------:R-:W-:Y:S01]  /*0950*/  IMAD.U32 R78, RZ, RZ, UR4 ;  /* 0x00000004ff4e7e24 */ /* 0x000fe2000f8e00ff */
[----:B------:R-:W-:-:S04]  /*0960*/  MOV R72, UR13 ;  /* 0x0000000d00487c02 */ /* 0x000fc80008000f00 */
[----:B------:R-:W-:-:S04]  /*0970*/  LEA R3, R72, R78, 0x18 ;  /* 0x0000004e48037211 */ /* 0x000fc800078ec0ff */
[----:B------:R-:W-:-:S05]  /*0980*/  LEA R32, R0, R3, 0x7 ;  /* 0x0000000300207211 */ /* 0x000fca00078e38ff */
[----:B------:R-:W0:Y:S04]  /*0990*/  LDS.128 R36, [R32] ;  /* 0x0000000020247984 */ /* 0x000e280000000c00 */
[----:B------:R-:W-:Y:S04]  /*09a0*/  LDS.128 R40, [R32+0x10] ;  /* 0x0000100020287984 */ /* 0x000fe80000000c00 */
[----:B------:R-:W-:Y:S04]  /*09b0*/  LDS.128 R44, [R32+0x20] ;  /* 0x00002000202c7984 */ /* 0x000fe80000000c00 */
[----:B------:R-:W-:Y:S04]  /*09c0*/  LDS.128 R16, [R32+0x30] ;  /* 0x0000300020107984 */ /* 0x000fe80000000c00 */
[----:B------:R-:W1:Y:S04]  /*09d0*/  LDS.128 R20, [R32+0x40] ;  /* 0x0000400020147984 */ /* 0x000e680000000c00 */
[----:B------:R-:W4:Y:S01]  /*09e0*/  LDS.128 R24, [R32+0x50] ;  /* 0x0000500020187984 */ /* 0x000f220000000c00 */
[----:B0-----:R-:W-:-:S02]  /*09f0*/  HADD2.F32 R2, -RZ, R38.H0_H0 ;  /* 0x20000026ff027230 */ /* 0x001fc40000004100 */
[----:B------:R-:W-:Y:S02]  /*0a00*/  HADD2.F32 R38, -RZ, R38.H1_H1 ;  /* 0x30000026ff267230 */ /* 0x000fe40000004100 */
[----:B-1----:R-:W-:Y:S02]  /*0a10*/  HADD2.F32 R9, -RZ, R20.H0_H0 ;  /* 0x20000014ff097230 */ /* 0x002fe40000004100 */
[----:B------:R-:W-:Y:S02]  /*0a20*/  HADD2.F32 R11, -RZ, R22.H1_H1 ;  /* 0x30000016ff0b7230 */ /* 0x000fe40000004100 */
[--C-:B--2---:R-:W-:Y:S02]  /*0a30*/  HADD2.F32 R3, -RZ, R62.reuse.H0_H0 ;  /* 0x2000003eff037230 */ /* 0x104fe40000004100 */
[----:B------:R-:W-:-:S03]  /*0a40*/  HADD2.F32 R5, -RZ, R62.H1_H1 ;  /* 0x3000003eff057230 */ /* 0x000fc60000004100 */
[----:B------:R-:W-:Y:S01]  /*0a50*/  FMUL.FTZ R7, R2, R3 ;  /* 0x0000000302077220 */ /* 0x000fe20000410000 */
[----:B------:R-:W-:Y:S02]  /*0a60*/  HADD2.F32 R2, -RZ, R36.H0_H0 ;  /* 0x20000024ff027230 */ /* 0x000fe40000004100 */
[----:B------:R-:W-:Y:S01]  /*0a70*/  FMUL.FTZ R5, R38, R5 ;  /* 0x0000000526057220 */ /* 0x000fe20000410000 */
[----:B---3--:R-:W-:Y:S02]  /*0a80*/  HADD2.F32 R3, -RZ, R64.H0_H0 ;  /* 0x20000040ff037230 */ /* 0x008fe40000004100 */
[----:B------:R-:W-:Y:S02]  /*0a90*/  HADD2.F32 R36, -RZ, R36.H1_H1 ;  /* 0x30000024ff247230 */ /* 0x000fe40000004100 */
[----:B----4-:R-:W-:Y:S02]  /*0aa0*/  HADD2.F32 R4, -RZ, R12.H0_H0 ;  /* 0x2000000cff047230 */ /* 0x010fe40000004100 */
[----:B------:R-:W-:Y:S01]  /*0ab0*/  FFMA.FTZ R2, R2, R3, R7 ;  /* 0x0000000302027223 */ /* 0x000fe20000010007 */
[----:B------:R-:W-:-:S02]  /*0ac0*/  HADD2.F32 R3, -RZ, R64.H1_H1 ;  /* 0x30000040ff037230 */ /* 0x000fc40000004100 */
[----:B------:R-:W-:-:S03]  /*0ad0*/  HADD2.F32 R12, -RZ, R12.H1_H1 ;  /* 0x3000000cff0c7230 */ /* 0x000fc60000004100 */
[----:B------:R-:W-:Y:S01]  /*0ae0*/  FFMA.FTZ R3, R36, R3, R5 ;  /* 0x0000000324037223 */ /* 0x000fe20000010005 */
        /* <DEDUP_REMOVED lines=10> */
[----:B------:R-:W-:Y:S02]  /*0b90*/  HADD2.F32 R48, -RZ, R48.H1_H1 ;  /* 0x30000030ff307230 */ /* 0x000fe40000004100 */
[----:B------:R-:W-:Y:S01]  /*0ba0*/  FFMA.FTZ R4, R42, R14, R3 ;  /* 0x0000000e2a047223 */ /* 0x000fe20000010003 */
[----:B------:R-:W-:-:S05]  /*0bb0*/  HADD2.F32 R3, -RZ, R44.H0_H0 ;  /* 0x2000002cff037230 */ /* 0x000fca0000004100 */
[----:B------:R-:W-:Y:S01]  /*0bc0*/  FFMA.FTZ R6, R3, R5, R2 ;  /* 0x0000000503067223 */ /* 0x000fe20000010002 */
[----:B------:R-:W-:Y:S01]  /*0bd0*/  HADD2.F32 R5, -RZ, R44.H1_H1 ;  /* 0x3000002cff057230 */ /* 0x000fe20000004100 */
[----:B------:R-:W2:Y:S01]  /*0be0*/  LDG.E.64.CONSTANT R2, desc[UR6][R34.64+0xb00] ;  /* 0x000b000622027981 */ /* 0x000ea2000c1e9b00 */
[--C-:B------:R-:W-:Y:S02]  /*0bf0*/  HADD2.F32 R7, -RZ, R50.reuse.H0_H0 ;  /* 0x20000032ff077230 */ /* 0x100fe40000004100 */
[----:B------:R-:W-:Y:S02]  /*0c00*/  HADD2.F32 R50, -RZ, R50.H1_H1 ;  /* 0x30000032ff327230 */ /* 0x000fe40000004100 */
[----:B------:R-:W-:Y:S01]  /*0c10*/  FFMA.FTZ R4, R5, R48, R4 ;  /* 0x0000003005047223 */ /* 0x000fe20000010004 */
[----:B------:R-:W-:Y:S02]  /*0c20*/  HADD2.F32 R5, -RZ, R46.H0_H0 ;  /* 0x2000002eff057230 */ /* 0x000fe40000004100 */
[----:B------:R-:W-:-:S02]  /*0c30*/  HADD2.F32 R8, -RZ, R54.H0_H0 ;  /* 0x20000036ff087230 */ /* 0x000fc40000004100 */
[----:B------:R-:W-:Y:S02]  /*0c40*/  HADD2.F32 R54, -RZ, R54.H1_H1 ;  /* 0x30000036ff367230 */ /* 0x000fe40000004100 */
        /* <DEDUP_REMOVED lines=10> */
[----:B------:R-:W-:Y:S02]  /*0cf0*/  HADD2.F32 R7, -RZ, R18.H1_H1 ;  /* 0x30000012ff077230 */ /* 0x000fe40000004100 */
[----:B------:R-:W-:Y:S01]  /*0d00*/  FFMA.FTZ R6, R6, R8, R5 ;  /* 0x0000000806067223 */ /* 0x000fe20000010005 */
[----:B------:R-:W-:Y:S02]  /*0d10*/  HADD2.F32 R8, -RZ, R56.H0_H0 ;  /* 0x20000038ff087230 */ /* 0x000fe40000004100 */
[----:B------:R-:W-:Y:S02]  /*0d20*/  FFMA.FTZ R7, R7, R54, R4 ;  /* 0x0000003607077223 */ /* 0x000fe40000010004 */
[----:B------:R-:W3:Y:S01]  /*0d30*/  LDG.E.64.CONSTANT R4, desc[UR6][R34.64+0xc00] ;  /* 0x000c000622047981 */ /* 0x000ee2000c1e9b00 */
[----:B------:R-:W-:Y:S01]  /*0d40*/  FFMA.FTZ R9, R9, R8, R6 ;  /* 0x0000000809097223 */ /* 0x000fe20000010006 */
[----:B------:R-:W-:-:S02]  /*0d50*/  HADD2.F32 R8, -RZ, R20.H1_H1 ;  /* 0x30000014ff087230 */ /* 0x000fc40000004100 */
[----:B------:R-:W-:Y:S02]  /*0d60*/  HADD2.F32 R6, -RZ, R22.H0_H0 ;  /* 0x20000016ff067230 */ /* 0x000fe40000004100 */
[----:B------:R-:W-:Y:S02]  /*0d70*/  HADD2.F32 R56, -RZ, R56.H1_H1 ;  /* 0x30000038ff387230 */ /* 0x000fe40000004100 */
[----:B------:R-:W-:-:S03]  /*0d80*/  HADD2.F32 R10, -RZ, R58.H0_H0 ;  /* 0x2000003aff0a7230 */ /* 0x000fc60000004100 */
[----:B------:R-:W-:Y:S02]  /*0d90*/  FFMA.FTZ R8, R8, R56, R7 ;  /* 0x0000003808087223 */ /* 0x000fe40000010007 */
[----:B------:R-:W-:Y:S02]  /*0da0*/  FFMA.FTZ R9, R6, R10, R9 ;  /* 0x0000000a06097223 */ /* 0x000fe40000010009 */
[----:B------:R-:W4:Y:S01]  /*0db0*/  LDG.E.64.CONSTANT R6, desc[UR6][R34.64+0xd00] ;  /* 0x000d000622067981 */ /* 0x000f22000c1e9b00 */
[----:B------:R-:W-:Y:S02]  /*0dc0*/  HADD2.F32 R12, -RZ, R58.H1_H1 ;  /* 0x3000003aff0c7230 */ /* 0x000fe40000004100 */
[----:B------:R-:W-:-:S03]  /*0dd0*/  HADD2.F32 R14, -RZ, R24.H0_H0 ;  /* 0x20000018ff0e7230 */ /* 0x000fc60000004100 */
[----:B------:R-:W-:Y:S01]  /*0de0*/  FFMA.FTZ R12, R11, R12, R8 ;  /* 0x0000000c0b0c7223 */ /* 0x000fe20000010008 */
[----:B------:R-:W-:Y:S01]  /*0df0*/  HADD2.F32 R8, -RZ, R60.H0_H0 ;  /* 0x2000003cff087230 */ /* 0x000fe20000004100 */
[----:B------:R-:W4:Y:S04]  /*0e00*/  LDG.E.64.CONSTANT R10, desc[UR6][R34.64+0xf00] ;  /* 0x000f0006220a7981 */ /* 0x000f28000c1e9b00 */
[----:B------:R-:W-:Y:S02]  /*0e10*/  FFMA.FTZ R14, R14, R8, R9 ;  /* 0x000000080e0e7223 */ /* 0x000fe40000010009 */
[----:B------:R0:W4:Y:S01]  /*0e20*/  LDG.E.64.CONSTANT R8, desc[UR6][R34.64+0xe00] ;  /* 0x000e000622087981 */ /* 0x000122000c1e9b00 */
[----:B------:R-:W-:Y:S02]  /*0e30*/  HADD2.F32 R29, -RZ, R24.H1_H1 ;  /* 0x30000018ff1d7230 */ /* 0x000fe40000004100 */
[----:B------:R-:W-:-:S05]  /*0e40*/  HADD2.F32 R60, -RZ, R60.H1_H1 ;  /* 0x3000003cff3c7230 */ /* 0x000fca0000004100 */
[----:B------:R-:W-:Y:S01]  /*0e50*/  FFMA.FTZ R12, R29, R60, R12 ;  /* 0x0000003c1d0c7223 */ /* 0x000fe2000001000c */
[----:B------:R-:W-:Y:S01]  /*0e60*/  HADD2.F32 R29, -RZ, R26.H0_H0 ;  /* 0x2000001aff1d7230 */ /* 0x000fe20000004100 */
[----:B------:R-:W-:Y:S01]  /*0e70*/  ISETP.NE.AND P2, PT, R0, RZ, PT ;  /* 0x000000ff0000720c */ /* 0x000fe20003f45270 */
[----:B------:R-:W-:Y:S01]  /*0e80*/  UMOV UR4, 0xffffffff ;  /* 0xffffffff00047882 */ /* 0x000fe20000000000 */
[----:B-----5:R-:W-:Y:S01]  /*0e90*/  FSETP.NEU.FTZ.AND P0, PT, R79, RZ, PT ;  /* 0x000000ff4f00720b */ /* 0x020fe20003f1d000 */
[--C-:B--2---:R-:W-:Y:S02]  /*0ea0*/  HADD2.F32 R16, -RZ, R2.reuse.H0_H0 ;  /* 0x20000002ff107230 */ /* 0x104fe40000004100 */
[----:B------:R-:W-:-:S03]  /*0eb0*/  HADD2.F32 R2, -RZ, R2.H1_H1 ;  /* 0x30000002ff027230 */ /* 0x000fc60000004100 */
[----:B------:R-:W-:Y:S01]  /*0ec0*/  FFMA.FTZ R14, R29, R16, R14 ;  /* 0x000000101d0e7223 */ /* 0x000fe2000001000e */
[----:B------:R-:W-:-:S05]  /*0ed0*/  HADD2.F32 R29, -RZ, R26.H1_H1 ;  /* 0x3000001aff1d7230 */ /* 0x000fca0000004100 */
[----:B------:R-:W-:Y:S02]  /*0ee0*/  FFMA.FTZ R2, R29, R2, R12 ;  /* 0x000000021d027223 */ /* 0x000fe4000001000c */
[----:B------:R-:W1:Y:S01]  /*0ef0*/  LDS.128 R28, [R32+0x60] ;  /* 0x00006000201c7984 */ /* 0x000e620000000c00 */
[--C-:B---3--:R-:W-:Y:S02]  /*0f00*/  HADD2.F32 R12, -RZ, R4.reuse.H0_H0 ;  /* 0x20000004ff0c7230 */ /* 0x108fe40000004100 */
[----:B------:R-:W-:Y:S02]  /*0f10*/  HADD2.F32 R4, -RZ, R4.H1_H1 ;  /* 0x30000004ff047230 */ /* 0x000fe40000004100 */
[----:B-1----:R-:W-:-:S05]  /*0f20*/  HADD2.F32 R33, -RZ, R28.H0_H0 ;  /* 0x2000001cff217230 */ /* 0x002fca0000004100 */
[----:B------:R-:W-:Y:S01]  /*0f30*/  FFMA.FTZ R14, R33, R12, R14 ;  /* 0x0000000c210e7223 */ /* 0x000fe2000001000e */
[----:B------:R-:W-:-:S05]  /*0f40*/  HADD2.F32 R33, -RZ, R28.H1_H1 ;  /* 0x3000001cff217230 */ /* 0x000fca0000004100 */
[----:B------:R-:W-:Y:S01]  /*0f50*/  FFMA.FTZ R2, R33, R4, R2 ;  /* 0x0000000421027223 */ /* 0x000fe20000010002 */
[----:B------:R-:W-:Y:S02]  /*0f60*/  HADD2.F32 R33, -RZ, R30.H0_H0 ;  /* 0x2000001eff217230 */ /* 0x000fe40000004100 */
[----:B----4-:R-:W-:-:S05]  /*0f70*/  HADD2.F32 R4, -RZ, R6.H0_H0 ;  /* 0x20000006ff047230 */ /* 0x010fca0000004100 */
[----:B------:R-:W-:Y:S02]  /*0f80*/  FFMA.FTZ R4, R33, R4, R14 ;  /* 0x0000000421047223 */ /* 0x000fe4000001000e */
[----:B0-----:R-:W0:Y:S01]  /*0f90*/  LDS.128 R32, [R32+0x70] ;  /* 0x0000700020207984 */ /* 0x001e220000000c00 */
        /* <DEDUP_REMOVED lines=8> */
[----:B------:R-:W-:Y:S02]  /*1020*/  HADD2.F32 R81, -RZ, R63.H0_H0 ;  /* 0x2000003fff517230 */ /* 0x000fe40000004100 */
[--C-:B------:R-:W-:Y:S02]  /*1030*/  HADD2.F32 R6, -RZ, R39.reuse.H0_H0 ;  /* 0x20000027ff067230 */ /* 0x100fe40000004100 */
[----:B------:R-:W-:-:S03]  /*1040*/  HADD2.F32 R39, -RZ, R39.H1_H1 ;  /* 0x30000027ff277230 */ /* 0x000fc60000004100 */
[----:B------:R-:W-:Y:S01]  /*1050*/  FMUL.FTZ R81, R6, R81 ;  /* 0x0000005106517220 */ /* 0x000fe20000410000 */
[--C-:B------:R-:W-:Y:S02]  /*1060*/  HADD2.F32 R6, -RZ, R37.reuse.H0_H0 ;  /* 0x20000025ff067230 */ /* 0x100fe40000004100 */
[----:B------:R-:W-:Y:S01]  /*1070*/  FMUL.FTZ R14, R39, R12 ;  /* 0x0000000c270e7220 */ /* 0x000fe20000410000 */
[----:B------:R-:W-:Y:S02]  /*1080*/  HADD2.F32 R37, -RZ, R37.H1_H1 ;  /* 0x30000025ff257230 */ /* 0x000fe40000004100 */
[--C-:B------:R-:W-:Y:S02]  /*1090*/  HADD2.F32 R12, -RZ, R65.reuse.H1_H1 ;  /* 0x30000041ff0c7230 */ /* 0x100fe40000004100 */
[----:B------:R-:W-:-:S03]  /*10a0*/  HADD2.F32 R39, -RZ, R65.H0_H0 ;  /* 0x20000041ff277230 */ /* 0x000fc60000004100 */
[----:B------:R-:W-:Y:S01]  /*10b0*/  FFMA.FTZ R12, R37, R12, R14 ;  /* 0x0000000c250c7223 */ /* 0x000fe2000001000e */
[----:B------:R-:W-:Y:S02]  /*10c0*/  HADD2.F32 R14, -RZ, R13.H0_H0 ;  /* 0x2000000dff0e7230 */ /* 0x000fe40000004100 */
[----:B------:R-:W-:Y:S01]  /*10d0*/  FFMA.FTZ R6, R6, R39, R81 ;  /* 0x0000002706067223 */ /* 0x000fe20000010051 */
[--C-:B------:R-:W-:Y:S02]  /*10e0*/  HADD2.F32 R13, -RZ, R41.reuse.H0_H0 ;  /* 0x20000029ff0d7230 */ /* 0x100fe40000004100 */
        /* <DEDUP_REMOVED lines=64> */
[----:B------:R-:W-:Y:S02]  /*14f0*/  HADD2.F32 R16, -RZ, R31.H1_H1 ;  /* 0x3000001fff107230 */ /* 0x000fe40000004100 */
[----:B------:R-:W-:Y:S02]  /*1500*/  HADD2.F32 R7, -RZ, R7.H1_H1 ;  /* 0x30000007ff077230 */ /* 0x000fe40000004100 */
[----:B------:R-:W-:-:S02]  /*1510*/  HADD2.F32 R13, -RZ, R32.H1_H1 ;  /* 0x30000020ff0d7230 */ /* 0x000fc40000004100 */
[----:B------:R-:W-:Y:S02]  /*1520*/  HADD2.F32 R8, -RZ, R8.H1_H1 ;  /* 0x30000008ff087230 */ /* 0x000fe40000004100 */
[----:B------:R-:W-:Y:S02]  /*1530*/  HADD2.F32 R12, -RZ, R31.H0_H0 ;  /* 0x2000001fff0c7230 */ /* 0x000fe40000004100 */
[----:B------:R-:W-:Y:S01]  /*1540*/  FFMA.FTZ R3, R16, R7, R3 ;  /* 0x0000000710037223 */ /* 0x000fe20000010003 */
[----:B------:R-:W-:Y:S02]  /*1550*/  HADD2.F32 R0, -RZ, R33.H0_H0 ;  /* 0x20000021ff007230 */ /* 0x000fe40000004100 */
        /* <DEDUP_REMOVED lines=8> */
[----:B------:R-:W-:Y:S02]  /*15e0*/  HADD2.F32 R17, -RZ, R35.H0_H0 ;  /* 0x20000023ff117230 */ /* 0x000fe40000004100 */
[----:B------:R-:W-:Y:S01]  /*15f0*/  FFMA.FTZ R15, R15, R10, R2 ;  /* 0x0000000a0f0f7223 */ /* 0x000fe20000010002 */
[----:B------:R-:W-:-:S02]  /*1600*/  HADD2.F32 R5, -RZ, R11.H0_H0 ;  /* 0x2000000bff057230 */ /* 0x000fc40000004100 */
[----:B------:R-:W-:Y:S01]  /*1610*/  FFMA.FTZ R4, R13, R8, R4 ;  /* 0x000000080d047223 */ /* 0x000fe20000010004 */
[----:B------:R-:W-:Y:S01]  /*1620*/  HADD2.F32 R6, -RZ, R33.H1_H1 ;  /* 0x30000021ff067230 */ /* 0x000fe20000004100 */
[----:B------:R-:W-:Y:S01]  /*1630*/  IADD3 R2, PT, PT, R80, 0xf, RZ ;  /* 0x0000000f50027810 */ /* 0x000fe20007ffe0ff */
[----:B------:R-:W-:Y:S02]  /*1640*/  HADD2.F32 R9, -RZ, R9.H1_H1 ;  /* 0x30000009ff097230 */ /* 0x000fe40000004100 */
[----:B------:R-:W-:Y:S01]  /*1650*/  FFMA.FTZ R0, R17, R5, R0 ;  /* 0x0000000511007223 */ /* 0x000fe20000010000 */
[----:B------:R-:W-:Y:S02]  /*1660*/  HADD2.F32 R12, -RZ, R35.H1_H1 ;  /* 0x30000023ff0c7230 */ /* 0x000fe40000004100 */
[----:B------:R-:W-:Y:S01]  /*1670*/  FADD.FTZ R15, R4, R15 ;  /* 0x0000000f040f7221 */ /* 0x000fe20000010000 */
[----:B------:R-:W-:Y:S02]  /*1680*/  HADD2.F32 R11, -RZ, R11.H1_H1 ;  /* 0x3000000bff0b7230 */ /* 0x000fe40000004100 */
[----:B------:R-:W-:Y:S01]  /*1690*/  FFMA.FTZ R3, R6, R9, R3 ;  /* 0x0000000906037223 */ /* 0x000fe20000010003 */
[----:B------:R-:W-:Y:S01]  /*16a0*/  SHF.R.S32.HI R5, RZ, 0x1f, R2 ;  /* 0x0000001fff057819 */ /* 0x000fe20000011402 */
[----:B------:R-:W-:-:S02]  /*16b0*/  FADD.FTZ R0, R0, R15 ;  /* 0x0000000f00007221 */ /* 0x000fc40000010000 */
[----:B------:R-:W-:Y:S01]  /*16c0*/  FFMA.FTZ R3, R12, R11, R3 ;  /* 0x0000000b0c037223 */ /* 0x000fe20000010003 */
[----:B------:R-:W-:-:S03]  /*16d0*/  LEA.HI R5, R5, R2, RZ, 0x4 ;  /* 0x0000000205057211 */ /* 0x000fc600078f20ff */
[----:B------:R-:W-:Y:S01]  /*16e0*/  FADD.FTZ R0, R3, R0 ;  /* 0x0000000003007221 */ /* 0x000fe20000010000 */
[----:B------:R-:W-:Y:S01]  /*16f0*/  SHF.R.S32.HI R4, RZ, 0x4, R5 ;  /* 0x00000004ff047819 */ /* 0x000fe20000011405 */
[----:B------:R-:W-:Y:S06]  /*1700*/  BRA.DIV UR4, `(.L_x_21252) ;  /* 0x0000003e04507947 */ /* 0x000fec000b800000 */
[----:B------:R0:W1:Y:S02]  /*1710*/  SHFL.BFLY PT, R3, R0, 0x1, 0x1f ;  /* 0x0c201f0000037f89 */ /* 0x00006400000e0000 */
.L_x_21304:
[----:B------:R-:W-:Y:S02]  /*1720*/  VIADD R2, R76, 0x1 ;  /* 0x000000014c027836 */ /* 0x000fe40000000000 */
[----:B-1----:R-:W-:Y:S01]  /*1730*/  FADD.FTZ R3, R0, R3 ;  /* 0x0000000300037221 */ /* 0x002fe20000010000 */
[----:B------:R-:W-:Y:S01]  /*1740*/  @!P2 IADD3 R5, PT, PT, R74, -0x1, RZ ;  /* 0xffffffff4a05a810 */ /* 0x000fe20007ffe0ff */
[----:B------:R-:W-:Y:S01]  /*1750*/  VIADD R76, R76, 0x40 ;  /* 0x000000404c4c7836 */ /* 0x000fe20000000000 */
[----:B------:R-:W-:Y:S02]  /*1760*/  IADD3 R73, PT, PT, R73, 0x4, RZ ;  /* 0x0000000449497810 */ /* 0x000fe40007ffe0ff */
[----:B------:R-:W-:Y:S02]  /*1770*/  I2FP.F32.S32 R2, R2 ;  /* 0x0000000200027245 */ /* 0x000fe40000201400 */
[----:B------:R-:W-:Y:S02]  /*1780*/  ISETP.GE.OR P3, PT, R5, R80, P2 ;  /* 0x000000500500720c */ /* 0x000fe40001766670 */
[----:B------:R-:W-:Y:S01]  /*1790*/  IADD3 R74, PT, PT, R74, 0x40, RZ ;  /* 0x000000404a4a7810 */ /* 0x000fe20007ffe0ff */
[----:B------:R-:W-:-:S05]  /*17a0*/  FMUL.FTZ R2, R2, R79 ;  /* 0x0000004f02027220 */ /* 0x000fca0000410000 */
[----:B------:R-:W-:Y:S02]  /*17b0*/  FSEL R2, R2, RZ, P0 ;  /* 0x000000ff02027208 */ /* 0x000fe40000000000 */
[----:B------:R-:W-:-:S03]  /*17c0*/  @!P2 ISETP.GE.AND P0, PT, R5, R80, PT ;  /* 0x000000500500a20c */ /* 0x000fc60003f06270 */
[----:B------:R-:W-:-:S05]  /*17d0*/  FFMA.FTZ R2, R3, UR12, R2 ;  /* 0x0000000c03027c23 */ /* 0x000fca0008010002 */
[----:B0-----:R-:W-:Y:S02]  /*17e0*/  @!P2 FSEL R0, R2, RZ, !P0 ;  /* 0x000000ff0200a208 */ /* 0x001fe40004000000 */
[----:B------:R-:W-:Y:S02]  /*17f0*/  IADD3 R68, P0, PT, R68, 0x10, RZ ;  /* 0x0000001044447810 */ /* 0x000fe40007f1e0ff */
[----:B------:R-:W-:Y:S01]  /*1800*/  @!P3 FMNMX.FTZ R77, R77, R2, !PT ;  /* 0x000000024d4db209 */ /* 0x000fe20007810000 */
[----:B------:R0:W-:Y:S01]  /*1810*/  @!P2 STS [R75], R0 ;  /* 0x000000004b00a388 */ /* 0x0001e20000000800 */
[----:B------:R-:W-:Y:S02]  /*1820*/  ISETP.GE.AND P2, PT, R73, R4, PT ;  /* 0x000000044900720c */ /* 0x000fe40003f46270 */
[----:B------:R-:W-:Y:S01]  /*1830*/  IADD3.X R67, PT, PT, RZ, R67, RZ, P0, !PT ;  /* 0x00000043ff437210 */ /* 0x000fe200007fe4ff */
[----:B0-----:R-:W-:-:S10]  /*1840*/  VIADD R75, R75, 0x100 ;  /* 0x000001004b4b7836 */ /* 0x001fd40000000000 */
[----:B------:R-:W-:Y:S05]  /*1850*/  @!P2 BRA `(.L_x_21253) ;  /* 0xffffffec00e4a947 */ /* 0x000fea000383ffff */
.L_x_21251:
[----:B------:R-:W-:Y:S05]  /*1860*/  BSYNC B0 ;  /* 0x0000000000007941 */ /* 0x000fea0003800000 */
.L_x_21250:
        /* <DEDUP_REMOVED lines=14> */
.L_x_21310:
[----:B------:R-:W-:Y:S01]  /*1950*/  IADD3 R3, PT, PT, R78, 0x100, RZ ;  /* 0x000001004e037810 */ /* 0x000fe20007ffe0ff */
[----:B------:R-:W-:Y:S05]  /*1960*/  WARPSYNC.ALL ;  /* 0x0000000000007948 */ /* 0x000fea0003800000 */
[----:B------:R-:W-:Y:S02]  /*1970*/  LOP3.LUT P0, R43, R2, 0x1f, RZ, 0xc0, !PT ;  /* 0x0000001f022b7812 */ /* 0x000fe4000780c0ff */
[----:B------:R-:W-:Y:S02]  /*1980*/  LEA R4, R72, R3, 0x18 ;  /* 0x0000000348047211 */ /* 0x000fe400078ec0ff */
[----:B01----:R-:W-:-:S03]  /*1990*/  FMNMX.FTZ R6, R6, R5, !PT ;  /* 0x0000000506067209 */ /* 0x003fc60007810000 */
[----:B------:R-:W-:-:S06]  /*19a0*/  IMAD R3, R0, 0x4, R4 ;  /* 0x0000000400037824 */ /* 0x000fcc00078e0204 */
[----:B------:R-:W-:Y:S01]  /*19b0*/  @!P0 STS [R3], R6 ;  /* 0x0000000603008388 */ /* 0x000fe20000000800 */
[----:B------:R-:W-:Y:S01]  /*19c0*/  BAR.SYNC.DEFER_BLOCKING 0x0 ;  /* 0x0000000000007b1d */ /* 0x000fe20000010000 */
[C---:B------:R-:W-:Y:S02]  /*19d0*/  ISETP.GT.U32.AND P3, PT, R43.reuse, 0x3, PT ;  /* 0x000000032b00780c */ /* 0x040fe40003f64070 */
[----:B------:R-:W-:Y:S02]  /*19e0*/  MOV R8, 0xff7fffff ;  /* 0xff7fffff00087802 */ /* 0x000fe40000000f00 */
[----:B------:R-:W-:Y:S01]  /*19f0*/  LEA R4, R43, R4, 0x2 ;  /* 0x000000042b047211 */ /* 0x000fe200078e10ff */
        /* <DEDUP_REMOVED lines=19> */
[----:B------:R-:W-:-:S12]  /*1b30*/  HFMA2 R6, -RZ, RZ, 0, 0 ;  /* 0x00000000ff067431 */ /* 0x000fd800000001ff */
        /* <DEDUP_REMOVED lines=9> */
.L_x_21259:
        /* <DEDUP_REMOVED lines=11> */
.L_x_21258:
[----:B------:R-:W-:Y:S05]  /*1c80*/  BSYNC.RECONVERGENT B1 ;  /* 0x0000000000017941 */ /* 0x000fea0003800200 */
.L_x_21257:
        /* <DEDUP_REMOVED lines=12> */
.L_x_21262:
        /* <DEDUP_REMOVED lines=9> */
[----:B------:R-:W4:Y:S01]  /*1de0*/  LDS R26, [R8+0xa00] ;  /* 0x000a0000081a7984 */ /* 0x000f220000000800 */
        /* <DEDUP_REMOVED lines=14> */
[C---:B------:R-:W-:Y:S01]  /*1ed0*/  FADD.FTZ R22, -R7.reuse, R22 ;  /* 0x0000001607167221 */ /* 0x040fe20000010100 */
[----:B------:R-:W-:Y:S01]  /*1ee0*/  FMUL.FTZ R19, R20, 1.4426950216293334961 ;  /* 0x3fb8aa3b14137820 */ /* 0x000fe20000410000 */
[----:B------:R-:W2:Y:S01]  /*1ef0*/  MUFU.EX2 R13, R13 ;  /* 0x0000000d000d7308 */ /* 0x000ea20000000800 */
        /* <DEDUP_REMOVED lines=12> */
[----:B------:R-:W-:Y:S01]  /*1fc0*/  FADD.FTZ R6, R6, R13 ;  /* 0x0000000d06067221 */ /* 0x000fe20000010000 */
[----:B------:R-:W-:Y:S04]  /*1fd0*/  STS [R8+-0x400], R11 ;  /* 0xfffc000b08007388 */ /* 0x000fe80000000800 */
[----:B------:R-:W-:Y:S02]  /*1fe0*/  STS [R8+-0x200], R13 ;  /* 0xfffe000d08007388 */ /* 0x000fe40000000800 */
[----:B------:R-:W4:Y:S01]  /*1ff0*/  MUFU.EX2 R19, R19 ;  /* 0x0000001300137308 */ /* 0x000f220000000800 */
        /* <DEDUP_REMOVED lines=13> */
[----:B------:R-:W-:Y:S01]  /*20d0*/  FADD.FTZ R6, R6, R19 ;  /* 0x0000001306067221 */ /* 0x000fe20000010000 */
        /* <DEDUP_REMOVED lines=43> */
.L_x_21261:
[----:B------:R-:W-:Y:S05]  /*2390*/  BSYNC.RECONVERGENT B1 ;  /* 0x0000000000017941 */ /* 0x000fea0003800200 */
.L_x_21260:
        /* <DEDUP_REMOVED lines=55> */
.L_x_21264:
[----:B------:R-:W-:Y:S05]  /*2710*/  BSYNC.RECONVERGENT B1 ;  /* 0x0000000000017941 */ /* 0x000fea0003800200 */
.L_x_21263:
        /* <DEDUP_REMOVED lines=26> */
.L_x_21256:
[----:B------:R-:W-:Y:S05]  /*28c0*/  BSYNC.RECONVERGENT B0 ;  /* 0x0000000000007941 */ /* 0x000fea0003800200 */
.L_x_21255:
        /* <DEDUP_REMOVED lines=37> */
[----:B------:R-:W-:Y:S01]  /*2b20*/  IADD3 R8, PT, PT, RZ, -R6, RZ ;  /* 0x80000006ff087210 */ /* 0x000fe20007ffe0ff */
[----:B------:R-:W-:Y:S01]  /*2b30*/  IMAD R4, R2, 0x4, R9 ;  /* 0x0000000402047824 */ /* 0x000fe200078e0209 */
[----:B------:R-:W-:-:S07]  /*2b40*/  IADD3 R6, PT, PT, R7, R2, RZ ;  /* 0x0000000207067210 */ /* 0x000fce0007ffe0ff */
.L_x_21269:
[----:B------:R-:W0:Y:S01]  /*2b50*/  LDS R10, [R4] ;  /* 0x00000000040a7984 */ /* 0x000e220000000800 */
[----:B------:R-:W-:-:S04]  /*2b60*/  IADD3 R8, PT, PT, R8, 0x1, RZ ;  /* 0x0000000108087810 */ /* 0x000fc80007ffe0ff */
[----:B------:R-:W-:Y:S01]  /*2b70*/  ISETP.NE.AND P0, PT, R8, RZ, PT ;  /* 0x000000ff0800720c */ /* 0x000fe20003f05270 */
[----:B0-----:R-:W-:-:S05]  /*2b80*/  FMUL.FTZ R7, R10, R3 ;  /* 0x000000030a077220 */ /* 0x001fca0000410000 */
[----:B------:R0:W-:Y:S02]  /*2b90*/  STS [R4], R7 ;  /* 0x0000000704007388 */ /* 0x0001e40000000800 */
[----:B0-----:R-:W-:-:S05]  /*2ba0*/  VIADD R4, R4, 0x200 ;  /* 0x0000020004047836 */ /* 0x001fca0000000000 */
[----:B------:R-:W-:Y:S05]  /*2bb0*/  @P0 BRA `(.L_x_21269) ;  /* 0xfffffffc00e40947 */ /* 0x000fea000383ffff */
.L_x_21268:
[----:B------:R-:W-:Y:S05]  /*2bc0*/  BSYNC.RECONVERGENT B1 ;  /* 0x0000000000017941 */ /* 0x000fea0003800200 */
.L_x_21267:
        /* <DEDUP_REMOVED lines=12> */
.L_x_21272:
        /* <DEDUP_REMOVED lines=52> */
.L_x_21271:
[----:B------:R-:W-:Y:S05]  /*2fd0*/  BSYNC.RECONVERGENT B1 ;  /* 0x0000000000017941 */ /* 0x000fea0003800200 */
.L_x_21270:
        /* <DEDUP_REMOVED lines=31> */
.L_x_21274:
[----:B------:R-:W-:Y:S05]  /*31d0*/  BSYNC.RECONVERGENT B1 ;  /* 0x0000000000017941 */ /* 0x000fea0003800200 */
.L_x_21273:
        /* <DEDUP_REMOVED lines=14> */
.L_x_21266:
[----:B------:R-:W-:Y:S05]  /*32c0*/  BSYNC.RECONVERGENT B0 ;  /* 0x0000000000007941 */ /* 0x000fea0003800200 */
.L_x_21265:
[----:B------:R-:W-:Y:S01]  /*32d0*/  BAR.SYNC.DEFER_BLOCKING 0x0 ;  /* 0x0000000000007b1d */ /* 0x000fe20000010000 */
[----:B------:R-:W-:Y:S01]  /*32e0*/  HFMA2 R42, -RZ, RZ, 0, 0 ;  /* 0x00000000ff2a7431 */ /* 0x000fe200000001ff */
[----:B------:R-:W-:Y:S02]  /*32f0*/  CS2R R40, SRZ ;  /* 0x0000000000287805 */ /* 0x000fe4000001ff00 */
[----:B------:R-:W-:Y:S02]  /*3300*/  CS2R R38, SRZ ;  /* 0x0000000000267805 */ /* 0x000fe4000001ff00 */
[----:B------:R-:W-:Y:S01]  /*3310*/  CS2R R36, SRZ ;  /* 0x0000000000247805 */ /* 0x000fe2000001ff00 */
[----:B01----:R-:W-:Y:S01]  /*3320*/  IMAD.MOV.U32 R3, RZ, RZ, RZ ;  /* 0x000000ffff037224 */ /* 0x003fe200078e00ff */
[----:B------:R-:W0:Y:S01]  /*3330*/  LDCU UR9, c[0x0][0x3cc] ;  /* 0x00007980ff0977ac */ /* 0x000e220008000800 */
[----:B------:R-:W-:Y:S01]  /*3340*/  BSSY.RECONVERGENT B0, `(.L_x_21275) ;  /* 0x0000189000007945 */ /* 0x000fe20003800200 */
[----:B------:R-:W1:Y:S03]  /*3350*/  LDCU.64 UR4, c[0x0][0x398] ;  /* 0x00007300ff0477ac */ /* 0x000e660008000a00 */
[----:B------:R-:W-:Y:S05]  /*3360*/  @P1 BRA `(.L_x_21276) ;  /* 0x0000001800181947 */ /* 0x000fea0003800000 */
[----:B------:R-:W2:Y:S01]  /*3370*/  LDCU UR8, c[0x0][0x3b8] ;  /* 0x00007700ff0877ac */ /* 0x000ea20008000800 */
[----:B------:R-:W-:Y:S01]  /*3380*/  SHF.R.U32.HI R4, RZ, 0x3, R2 ;  /* 0x00000003ff047819 */ /* 0x000fe20000011602 */
[----:B------:R-:W-:Y:S01]  /*3390*/  VIADD R9, R78, 0x120 ;  /* 0x000001204e097836 */ /* 0x000fe20000000000 */
[----:B------:R-:W-:Y:S01]  /*33a0*/  MOV R5, RZ ;  /* 0x000000ff00057202 */ /* 0x000fe20000000f00 */
[----:B------:R-:W3:Y:S01]  /*33b0*/  LDCU.64 UR10, c[0x0][0x3a8] ;  /* 0x00007500ff0a77ac */ /* 0x000ee20008000a00 */
[----:B------:R-:W-:Y:S01]  /*33c0*/  LOP3.LUT R4, R4, 0x7c, RZ, 0xc0, !PT ;  /* 0x0000007c04047812 */ /* 0x000fe200078ec0ff */
[----:B------:R-:W-:Y:S01]  /*33d0*/  VIADD R44, R0, 0x1 ;  /* 0x00000001002c7836 */ /* 0x000fe20000000000 */
[C---:B------:R-:W-:Y:S02]  /*33e0*/  SHF.L.U32 R6, R2.reuse, 0x5, RZ ;  /* 0x0000000502067819 */ /* 0x040fe400000006ff */
[----:B------:R-:W-:Y:S02]  /*33f0*/  SHF.L.U32 R51, R2, 0x3, RZ ;  /* 0x0000000302337819 */ /* 0x000fe400000006ff */
[----:B------:R-:W-:-:S02]  /*3400*/  SHF.R.S32.HI R45, RZ, 0x4, R45 ;  /* 0x00000004ff2d7819 */ /* 0x000fc4000001142d */
[----:B------:R-:W-:Y:S02]  /*3410*/  LEA R72, R72, R9, 0x18 ;  /* 0x0000000948487211 */ /* 0x000fe400078ec0ff */
[----:B------:R-:W-:Y:S01]  /*3420*/  MOV R42, RZ ;  /* 0x000000ff002a7202 */ /* 0x000fe20000000f00 */
[----:B------:R-:W-:Y:S02]  /*3430*/  IMAD.IADD R50, R0, 0x1, -R45 ;  /* 0x0000000100327824 */ /* 0x000fe400078e0a2d */
[----:B--2---:R-:W-:Y:S01]  /*3440*/  IMAD R7, R71, UR8, RZ ;  /* 0x0000000847077c24 */ /* 0x004fe2000f8e02ff */
[----:B------:R-:W2:Y:S03]  /*3450*/  LDCU UR8, c[0x0][0x3d0] ;  /* 0x00007a00ff0877ac */ /* 0x000ea60008000800 */
[----:B------:R-:W-:Y:S01]  /*3460*/  IMAD.WIDE R4, R7, 0x4, R4 ;  /* 0x0000000407047825 */ /* 0x000fe200078e0204 */
[----:B------:R-:W-:-:S02]  /*3470*/  LOP3.LUT R7, R6, 0x20, RZ, 0xe2, !PT ;  /* 0x0000002006077812 */ /* 0x000fc400078ee2ff */
[----:B---3--:R-:W-:Y:S02]  /*3480*/  IADD3 R48, P0, PT, R4, UR10, RZ ;  /* 0x0000000a04307c10 */ /* 0x008fe4000ff1e0ff */
[----:B------:R-:W-:Y:S02]  /*3490*/  LEA R7, R0, R7, 0x6 ;  /* 0x0000000700077211 */ /* 0x000fe400078e30ff */
[----:B------:R-:W-:Y:S02]  /*34a0*/  IADD3.X R46, PT, PT, R5, UR11, RZ, P0, !PT ;  /* 0x0000000b052e7c10 */ /* 0x000fe400087fe4ff */
[----:B------:R-:W-:Y:S02]  /*34b0*/  LOP3.LUT R5, R51, 0x8, RZ, 0xc0, !PT ;  /* 0x0000000833057812 */ /* 0x000fe400078ec0ff */
[----:B------:R-:W-:Y:S01]  /*34c0*/  IADD3 R47, PT, PT, R7, 0x10, R72 ;  /* 0x00000010072f7810 */ /* 0x000fe20007ffe048 */
[----:B--2---:R-:W-:Y:S01]  /*34d0*/  IMAD R66, R66, UR8, RZ ;  /* 0x0000000842427c24 */ /* 0x004fe2000f8e02ff */
[----:B------:R-:W-:-:S02]  /*34e0*/  LEA R5, R0, R5, 0x4 ;  /* 0x0000000500057211 */ /* 0x000fc400078e20ff */
[----:B------:R-:W-:Y:S02]  /*34f0*/  LOP3.LUT R51, R51, 0xf8, RZ, 0xc0, !PT ;  /* 0x000000f833337812 */ /* 0x000fe400078ec0ff */
[----:B------:R-:W-:Y:S02]  /*3500*/  SHF.R.S32.HI R67, RZ, 0x1f, R66 ;  /* 0x0000001fff437819 */ /* 0x000fe40000011442 */
[----:B------:R-:W-:-:S07]  /*3510*/  IADD3 R49, PT, PT, R5, 0x3, RZ ;  /* 0x0000000305317810 */ /* 0x000fce0007ffe0ff */
.L_x_21293:
[----:B------:R-:W-:Y:S01]  /*3520*/  MOV R10, R48 ;  /* 0x00000030000a7202 */ /* 0x000fe20000000f00 */
[----:B------:R-:W-:Y:S01]  /*3530*/  IMAD.MOV.U32 R11, RZ, RZ, R46 ;  /* 0x000000ffff0b7224 */ /* 0x000fe200078e002e */
[----:B------:R-:W2:Y:S04]  /*3540*/  LDS.128 R4, [R47+-0x10] ;  /* 0xfffff0002f047984 */ /* 0x000ea80000000c00 */
[----:B0-----:R-:W0:Y:S01]  /*3550*/  LDG.E.CONSTANT R9, desc[UR6][R10.64] ;  /* 0x000000060a097981 */ /* 0x001e22000c1e9900 */
[----:B------:R-:W-:-:S03]  /*3560*/  IADD3 R53, PT, PT, R49, -0x3, RZ ;  /* 0xfffffffd31357810 */ /* 0x000fc60007ffe0ff */
[----:B------:R-:W3:Y:S01]  /*3570*/  LDS.128 R12, [R47] ;  /* 0x000000002f0c7984 */ /* 0x000ee20000000c00 */
[----:B--2---:R-:W-:Y:S02]  /*3580*/  F2FP.F16.F32.PACK_AB R52, R7, R6 ;  /* 0x000000060734723e */ /* 0x004fe400000000ff */
[----:B------:R-:W-:Y:S01]  /*3590*/  F2FP.F16.F32.PACK_AB R16, R5, R4 ;  /* 0x000000040510723e */ /* 0x000fe200000000ff */
[----:B------:R-:W-:Y:S01]  /*35a0*/  BSSY.RECONVERGENT B1, `(.L_x_21277) ;  /* 0x0000028000017945 */ /* 0x000fe20003800200 */
[----:B---3--:R-:W-:Y:S01]  /*35b0*/  F2FP.F16.F32.PACK_AB R32, R13, R12 ;  /* 0x0000000c0d20723e */ /* 0x008fe200000000ff */
[----:B0-----:R-:W-:-:S03]  /*35c0*/  IMAD.WIDE R8, R9, UR9, R66 ;  /* 0x0000000909087c25 */ /* 0x001fc6000f8e0242 */
[----:B------:R-:W-:-:S04]  /*35d0*/  IADD3 R8, P0, PT, R51, R8, RZ ;  /* 0x0000000833087210 */ /* 0x000fc80007f1e0ff */
[----:B------:R-:W-:Y:S02]  /*35e0*/  IADD3.X R9, PT, PT, RZ, R9, RZ, P0, !PT ;  /* 0x00000009ff097210 */ /* 0x000fe400007fe4ff */
[----:B-1----:R-:W-:Y:S02]  /*35f0*/  LEA R54, P1, R8, UR4, 0x1 ;  /* 0x0000000408367c11 */ /* 0x002fe4000f8208ff */
[----:B------:R-:W-:Y:S02]  /*3600*/  ISETP.NE.AND P0, PT, R50, -0x1, PT ;  /* 0xffffffff3200780c */ /* 0x000fe40003f05270 */
[----:B------:R-:W-:-:S05]  /*3610*/  LEA.HI.X R55, R8, UR5, R9, 0x1, P1 ;  /* 0x0000000508377c11 */ /* 0x000fca00088f0c09 */
[----:B-----5:R0:W5:Y:S06]  /*3620*/  LDG.E.128.CONSTANT R4, desc[UR6][R54.64] ;  /* 0x0000000636047981 */ /* 0x02016c000c1e9d00 */
[----:B------:R-:W-:Y:S05]  /*3630*/  @P0 BRA `(.L_x_21278) ;  /* 0x0000000000780947 */ /* 0x000fea0003800000 */
[C---:B------:R-:W-:Y:S01]  /*3640*/  VIADD R9, R49.reuse, 0xffffffff ;  /* 0xffffffff31097836 */ /* 0x040fe20000000000 */
[C---:B------:R-:W-:Y:S01]  /*3650*/  IADD3 R11, PT, PT, R49.reuse, 0x1, RZ ;  /* 0x00000001310b7810 */ /* 0x040fe20007ffe0ff */
[C---:B------:R-:W-:Y:S01]  /*3660*/  VIADD R17, R49.reuse, 0x3 ;  /* 0x0000000331117836 */ /* 0x040fe20000000000 */
[----:B------:R-:W-:Y:S02]  /*3670*/  IADD3 R13, PT, PT, R49, 0x2, RZ ;  /* 0x00000002310d7810 */ /* 0x000fe40007ffe0ff */
[-C--:B------:R-:W-:Y:S02]  /*3680*/  ISETP.GE.AND P6, PT, R9, R80.reuse, PT ;  /* 0x000000500900720c */ /* 0x080fe40003fc6270 */
[----:B------:R-:W-:Y:S02]  /*3690*/  IADD3 R9, PT, PT, R49, -0x2, RZ ;  /* 0xfffffffe31097810 */ /* 0x000fe40007ffe0ff */
[----:B------:R-:W-:Y:S02]  /*36a0*/  ISETP.GE.AND P1, PT, R11, R80, PT ;  /* 0x000000500b00720c */ /* 0x000fe40003f26270 */
[----:B------:R-:W-:-:S02]  /*36b0*/  IADD3 R11, PT, PT, R49, 0x4, RZ ;  /* 0x00000004310b7810 */ /* 0x000fc40007ffe0ff */
[-C--:B------:R-:W-:Y:S02]  /*36c0*/  ISETP.GE.AND P5, PT, R9, R80.reuse, PT ;  /* 0x000000500900720c */ /* 0x080fe40003fa6270 */
[C---:B-----5:R-:W-:Y:S02]  /*36d0*/  PRMT R9, R6.reuse, 0x7632, R9 ;  /* 0x0000763206097816 */ /* 0x060fe40000000009 */
[-C--:B------:R-:W-:Y:S02]  /*36e0*/  ISETP.GE.AND P3, PT, R17, R80.reuse, PT ;  /* 0x000000501100720c */ /* 0x080fe40003f66270 */
[----:B------:R-:W-:Y:S02]  /*36f0*/  SEL R6, R6, RZ, !P1 ;  /* 0x000000ff06067207 */ /* 0x000fe40004800000 */
[----:B------:R-:W-:Y:S02]  /*3700*/  ISETP.GE.AND P2, PT, R13, R80, PT ;  /* 0x000000500d00720c */ /* 0x000fe40003f46270 */
[----:B------:R-:W-:-:S02]  /*3710*/  PRMT R8, R5, 0x7632, R8 ;  /* 0x0000763205087816 */ /* 0x000fc40000000008 */
        /* <DEDUP_REMOVED lines=16> */
.L_x_21278:
[----:B------:R-:W-:Y:S05]  /*3820*/  BSYNC.RECONVERGENT B1 ;  /* 0x0000000000017941 */ /* 0x000fea0003800200 */
.L_x_21277:
[----:B------:R1:W5:Y:S01]  /*3830*/  LDG.E.128.CONSTANT R8, desc[UR6][R54.64+0x200] ;  /* 0x0002000636087981 */ /* 0x000362000c1e9d00 */
[----:B------:R-:W-:Y:S01]  /*3840*/  BSSY.RECONVERGENT B1, `(.L_x_21279) ;  /* 0x0000021000017945 */ /* 0x000fe20003800200 */
[----:B-----5:R-:W-:-:S03]  /*3850*/  HMUL2 R12, R52, R5 ;  /* 0x00000005340c7232 */ /* 0x020fc60000000000 */
[----:B------:R-:W-:Y:S05]  /*3860*/  @P0 BRA `(.L_x_21280) ;  /* 0x0000000000780947 */ /* 0x000fea0003800000 */
[C---:B------:R-:W-:Y:S01]  /*3870*/  IADD3 R13, PT, PT, R49.reuse, 0x1, RZ ;  /* 0x00000001310d7810 */ /* 0x040fe20007ffe0ff */
[C---:B------:R-:W-:Y:S01]  /*3880*/  VIADD R5, R49.reuse, 0xffffffff ;  /* 0xffffffff31057836 */ /* 0x040fe20000000000 */
[----:B------:R-:W-:Y:S02]  /*3890*/  IADD3 R17, PT, PT, R49, 0x2, RZ ;  /* 0x0000000231117810 */ /* 0x000fe40007ffe0ff */
[-C--:B------:R-:W-:Y:S01]  /*38a0*/  ISETP.GE.AND P1, PT, R13, R80.reuse, PT ;  /* 0x000000500d00720c */ /* 0x080fe20003f26270 */
[----:B------:R-:W-:Y:S01]  /*38b0*/  VIADD R13, R49, 0x4 ;  /* 0x00000004310d7836 */ /* 0x000fe20000000000 */
[----:B------:R-:W-:Y:S02]  /*38c0*/  ISETP.GE.AND P6, PT, R5, R80, PT ;  /* 0x000000500500720c */ /* 0x000fe40003fc6270 */
[C---:B------:R-:W-:Y:S02]  /*38d0*/  IADD3 R19, PT, PT, R49.reuse, 0x3, RZ ;  /* 0x0000000331137810 */ /* 0x040fe40007ffe0ff */
[----:B------:R-:W-:-:S02]  /*38e0*/  IADD3 R5, PT, PT, R49, -0x2, RZ ;  /* 0xfffffffe31057810 */ /* 0x000fc40007ffe0ff */
[-C--:B------:R-:W-:Y:S02]  /*38f0*/  ISETP.GE.AND P4, PT, R13, R80.reuse, PT ;  /* 0x000000500d00720c */ /* 0x080fe40003f86270 */
[----:B------:R-:W-:Y:S02]  /*3900*/  PRMT R13, R9, 0x7632, R13 ;  /* 0x00007632090d7816 */ /* 0x000fe4000000000d */
[----:B------:R-:W-:Y:S02]  /*3910*/  SEL R18, R10, RZ, !P1 ;  /* 0x000000ff0a127207 */ /* 0x000fe40004800000 */
[-C--:B------:R-:W-:Y:S02]  /*3920*/  ISETP.GE.AND P2, PT, R17, R80.reuse, PT ;  /* 0x000000501100720c */ /* 0x080fe40003f46270 */
[-C--:B------:R-:W-:Y:S02]  /*3930*/  ISETP.GE.AND P3, PT, R19, R80.reuse, PT ;  /* 0x000000501300720c */ /* 0x080fe40003f66270 */
[----:B------:R-:W-:-:S02]  /*3940*/  ISETP.GE.AND P5, PT, R5, R80, PT ;  /* 0x000000500500720c */ /* 0x000fc40003fa6270 */
[----:B------:R-:W-:Y:S02]  /*3950*/  SEL R9, R9, RZ, !P6 ;  /* 0x000000ff09097207 */ /* 0x000fe40007000000 */
        /* <DEDUP_REMOVED lines=15> */
.L_x_21280:
[----:B------:R-:W-:Y:S05]  /*3a50*/  BSYNC.RECONVERGENT B1 ;  /* 0x0000000000017941 */ /* 0x000fea0003800200 */
.L_x_21279:
[----:B------:R-:W-:Y:S01]  /*3a60*/  HFMA2 R13, R52, R9, -RZ ;  /* 0x00000009340d7231 */ /* 0x000fe200001000ff */
[----:B------:R-:W-:Y:S01]  /*3a70*/  MOV R5, R16 ;  /* 0x0000001000057202 */ /* 0x000fe20000000f00 */
[----:B------:R2:W5:Y:S01]  /*3a80*/  LDG.E.128.CONSTANT R20, desc[UR6][R54.64+0xa00] ;  /* 0x000a000636147981 */ /* 0x000562000c1e9d00 */
[----:B------:R-:W-:Y:S02]  /*3a90*/  F2FP.F16.F32.PACK_AB R9, R15, R14 ;  /* 0x0000000e0f09723e */ /* 0x000fe400000000ff */
[----:B------:R-:W-:Y:S01]  /*3aa0*/  MOV R57, R32 ;  /* 0x0000002000397202 */ /* 0x000fe20000000f00 */
[----:B------:R2:W5:Y:S01]  /*3ab0*/  LDG.E.128.CONSTANT R16, desc[UR6][R54.64+0x800] ;  /* 0x0008000636107981 */ /* 0x000562000c1e9d00 */
[C---:B------:R-:W-:Y:S02]  /*3ac0*/  HFMA2 R4, R5.reuse, R4, R12 ;  /* 0x0000000405047231 */ /* 0x040fe4000000000c */
[----:B------:R-:W-:Y:S01]  /*3ad0*/  HFMA2 R8, R5, R8, R13 ;  /* 0x0000000805087231 */ /* 0x000fe2000000000d */
[----:B------:R2:W5:Y:S04]  /*3ae0*/  LDG.E.128.CONSTANT R24, desc[UR6][R54.64+0xc00] ;  /* 0x000c000636187981 */ /* 0x000568000c1e9d00 */
[----:B------:R2:W5:Y:S04]  /*3af0*/  LDG.E.128.CONSTANT R12, desc[UR6][R54.64+0x600] ;  /* 0x00060006360c7981 */ /* 0x000568000c1e9d00 */
[----:B------:R2:W5:Y:S04]  /*3b00*/  LDG.E.128.CONSTANT R28, desc[UR6][R54.64+0xe00] ;  /* 0x000e0006361c7981 */ /* 0x000568000c1e9d00 */
[----:B------:R2:W5:Y:S01]  /*3b10*/  LDG.E.128.CONSTANT R32, desc[UR6][R54.64+0x400] ;  /* 0x0004000636207981 */ /* 0x000562000c1e9d00 */
[----:B------:R-:W-:-:S02]  /*3b20*/  HFMA2 R6, R57, R6, R4 ;  /* 0x0000000639067231 */ /* 0x000fc40000000004 */
[----:B------:R-:W-:Y:S01]  /*3b30*/  HFMA2 R10, R57, R10, R8 ;  /* 0x0000000a390a7231 */ /* 0x000fe20000000008 */
[----:B------:R-:W-:Y:S03]  /*3b40*/  BSSY.RECONVERGENT B1, `(.L_x_21281) ;  /* 0x0000022000017945 */ /* 0x000fe60003800200 */
[C---:B------:R-:W-:Y:S02]  /*3b50*/  HFMA2 R10, R9.reuse, R11, R10 ;  /* 0x0000000b090a7231 */ /* 0x040fe4000000000a */
[----:B------:R-:W-:Y:S01]  /*3b60*/  HFMA2 R6, R9, R7, R6 ;  /* 0x0000000709067231 */ /* 0x000fe20000000006 */
[----:B--2---:R-:W-:Y:S06]  /*3b70*/  @P0 BRA `(.L_x_21282) ;  /* 0x0000000000780947 */ /* 0x004fec0003800000 */
        /* <DEDUP_REMOVED lines=17> */
[C---:B------:R-:W-:Y:S02]  /*3c90*/  PRMT R4, R32.reuse, 0x7632, R4 ;  /* 0x0000763220047816 */ /* 0x040fe40000000004 */
        /* <DEDUP_REMOVED lines=12> */
.L_x_21282:
[----:B------:R-:W-:Y:S05]  /*3d60*/  BSYNC.RECONVERGENT B1 ;  /* 0x0000000000017941 */ /* 0x000fea0003800200 */
.L_x_21281:
[----:B-----5:R-:W-:Y:S02]  /*3d70*/  HMUL2 R33, R52, R33 ;  /* 0x0000002134217232 */ /* 0x020fe40000000000 */
[--C-:B------:R-:W-:Y:S01]  /*3d80*/  HADD2.F32 R7, -RZ, R6.reuse.H0_H0 ;  /* 0x20000006ff077230 */ /* 0x100fe20000004100 */
[----:B------:R-:W-:Y:S01]  /*3d90*/  BSSY.RECONVERGENT B1, `(.L_x_21283) ;  /* 0x0000027000017945 */ /* 0x000fe20003800200 */
[----:B------:R-:W-:Y:S02]  /*3da0*/  HADD2.F32 R6, -RZ, R6.H1_H1 ;  /* 0x30000006ff067230 */ /* 0x000fe40000004100 */
[--C-:B------:R-:W-:Y:S02]  /*3db0*/  HADD2.F32 R4, -RZ, R10.reuse.H0_H0 ;  /* 0x2000000aff047230 */ /* 0x100fe40000004100 */
[----:B------:R-:W-:Y:S02]  /*3dc0*/  HFMA2 R33, R5, R32, R33 ;  /* 0x0000002005217231 */ /* 0x000fe40000000021 */
[----:B------:R-:W-:-:S02]  /*3dd0*/  HADD2.F32 R11, -RZ, R10.H1_H1 ;  /* 0x3000000aff0b7230 */ /* 0x000fc40000004100 */
[----:B------:R-:W-:-:S03]  /*3de0*/  FADD.FTZ R7, R7, R6 ;  /* 0x0000000607077221 */ /* 0x000fc60000010000 */
[----:B------:R-:W-:Y:S01]  /*3df0*/  FADD.FTZ R4, R4, R11 ;  /* 0x0000000b04047221 */ /* 0x000fe20000010000 */
[----:B------:R-:W-:Y:S01]  /*3e00*/  HFMA2 R34, R57, R34, R33 ;  /* 0x0000002239227231 */ /* 0x000fe20000000021 */
[----:B------:R-:W-:Y:S06]  /*3e10*/  @P0 BRA `(.L_x_21284) ;  /* 0x0000000000780947 */ /* 0x000fec0003800000 */
[C---:B------:R-:W-:Y:S02]  /*3e20*/  IADD3 R11, PT, PT, R49.reuse, -0x1, RZ ;  /* 0xffffffff310b7810 */ /* 0x040fe40007ffe0ff */
[----:B------:R-:W-:Y:S02]  /*3e30*/  IADD3 R33, PT, PT, R49, 0x1, RZ ;  /* 0x0000000131217810 */ /* 0x000fe40007ffe0ff */
[-C--:B------:R-:W-:Y:S01]  /*3e40*/  ISETP.GE.AND P6, PT, R11, R80.reuse, PT ;  /* 0x000000500b00720c */ /* 0x080fe20003fc6270 */
[----:B------:R-:W-:Y:S01]  /*3e50*/  VIADD R11, R49, 0x2 ;  /* 0x00000002310b7836 */ /* 0x000fe20000000000 */
[-C--:B------:R-:W-:Y:S02]  /*3e60*/  ISETP.GE.AND P1, PT, R33, R80.reuse, PT ;  /* 0x000000502100720c */ /* 0x080fe40003f26270 */
[----:B------:R-:W-:Y:S02]  /*3e70*/  IADD3 R33, PT, PT, R49, 0x3, RZ ;  /* 0x0000000331217810 */ /* 0x000fe40007ffe0ff */
[----:B------:R-:W-:-:S02]  /*3e80*/  ISETP.GE.AND P2, PT, R11, R80, PT ;  /* 0x000000500b00720c */ /* 0x000fc40003f46270 */
[-C--:B------:R-:W-:Y:S02]  /*3e90*/  ISETP.GE.AND P3, PT, R33, R80.reuse, PT ;  /* 0x000000502100720c */ /* 0x080fe40003f66270 */
[C---:B------:R-:W-:Y:S02]  /*3ea0*/  IADD3 R11, PT, PT, R49.reuse, -0x2, RZ ;  /* 0xfffffffe310b7810 */ /* 0x040fe40007ffe0ff */
[----:B------:R-:W-:Y:S02]  /*3eb0*/  IADD3 R33, PT, PT, R49, 0x4, RZ ;  /* 0x0000000431217810 */ /* 0x000fe40007ffe0ff */
[----:B------:R-:W-:Y:S02]  /*3ec0*/  ISETP.GE.AND P5, PT, R11, R80, PT ;  /* 0x000000500b00720c */ /* 0x000fe40003fa6270 */
[----:B------:R-:W-:Y:S02]  /*3ed0*/  PRMT R10, R13, 0x7632, R10 ;  /* 0x000076320d0a7816 */ /* 0x000fe4000000000a */
[----:B------:R-:W-:-:S02]  /*3ee0*/  PRMT R8, R14, 0x7632, R8 ;  /* 0x000076320e087816 */ /* 0x000fc40000000008 */
[-C--:B------:R-:W-:Y:S02]  /*3ef0*/  ISETP.GE.AND P4, PT, R33, R80.reuse, PT ;  /* 0x000000502100720c */ /* 0x080fe40003f86270 */
[----:B------:R-:W-:Y:S02]  /*3f00*/  SEL R13, R13, RZ, !P6 ;  /* 0x000000ff0d0d7207 */ /* 0x000fe40007000000 */
[----:B------:R-:W-:Y:S02]  /*3f10*/  SEL R14, R14, RZ, !P1 ;  /* 0x000000ff0e0e7207 */ /* 0x000fe40004800000 */
[----:B------:R-:W-:Y:S02]  /*3f20*/  PRMT R11, R15, 0x7632, R11 ;  /* 0x000076320f0b7816 */ /* 0x000fe4000000000b */
[-C--:B------:R-:W-:Y:S02]  /*3f30*/  ISETP.GE.AND P6, PT, R53, R80.reuse, PT ;  /* 0x000000503500720c */ /* 0x080fe40003fc6270 */
[----:B------:R-:W-:-:S02]  /*3f40*/  ISETP.GE.AND P1, PT, R49, R80, PT ;  /* 0x000000503100720c */ /* 0x000fc40003f26270 */
        /* <DEDUP_REMOVED lines=11> */
.L_x_21284:
[----:B------:R-:W-:Y:S05]  /*4000*/  BSYNC.RECONVERGENT B1 ;  /* 0x0000000000017941 */ /* 0x000fea0003800200 */
.L_x_21283:
        /* <DEDUP_REMOVED lines=14> */
[----:B------:R-:W-:-:S02]  /*40f0*/  IADD3 R11, PT, PT, R49, -0x2, RZ ;  /* 0xfffffffe310b7810 */ /* 0x000fc40007ffe0ff */
[C---:B------:R-:W-:Y:S02]  /*4100*/  PRMT R6, R17.reuse, 0x7632, R6 ;  /* 0x0000763211067816 */ /* 0x040fe40000000006 */
[C---:B------:R-:W-:Y:S02]  /*4110*/  PRMT R8, R18.reuse, 0x7632, R8 ;  /* 0x0000763212087816 */ /* 0x040fe40000000008 */
[----:B------:R-:W-:Y:S02]  /*4120*/  SEL R17, R17, RZ, !P6 ;  /* 0x000000ff11117207 */ /* 0x000fe40007000000 */
[----:B------:R-:W-:Y:S02]  /*4130*/  SEL R18, R18, RZ, !P1 ;  /* 0x000000ff12127207 */ /* 0x000fe40004800000 */
[-C--:B------:R-:W-:Y:S02]  /*4140*/  ISETP.GE.AND P2, PT, R33, R80.reuse, PT ;  /* 0x000000502100720c */ /* 0x080fe40003f46270 */
        /* <DEDUP_REMOVED lines=17> */
.L_x_21286:
[----:B------:R-:W-:Y:S05]  /*4260*/  BSYNC.RECONVERGENT B1 ;  /* 0x0000000000017941 */ /* 0x000fea0003800200 */
.L_x_21285:
[----:B------:R-:W-:Y:S01]  /*4270*/  BSSY.RECONVERGENT B1, `(.L_x_21287) ;  /* 0x0000021000017945 */ /* 0x000fe20003800200 */
[----:B------:R-:W-:-:S03]  /*4280*/  HMUL2 R8, R52, R17 ;  /* 0x0000001134087232 */ /* 0x000fc60000000000 */
[----:B------:R-:W-:Y:S05]  /*4290*/  @P0 BRA `(.L_x_21288) ;  /* 0x0000000000780947 */ /* 0x000fea0003800000 */
[C---:B------:R-:W-:Y:S01]  /*42a0*/  IADD3 R11, PT, PT, R49.reuse, -0x1, RZ ;  /* 0xffffffff310b7810 */ /* 0x040fe20007ffe0ff */
[C---:B------:R-:W-:Y:S01]  /*42b0*/  VIADD R17, R49.reuse, 0x2 ;  /* 0x0000000231117836 */ /* 0x040fe20000000000 */
[----:B------:R-:W-:Y:S02]  /*42c0*/  IADD3 R13, PT, PT, R49, 0x1, RZ ;  /* 0x00000001310d7810 */ /* 0x000fe40007ffe0ff */
[-C--:B------:R-:W-:Y:S02]  /*42d0*/  ISETP.GE.AND P6, PT, R11, R80.reuse, PT ;  /* 0x000000500b00720c */ /* 0x080fe40003fc6270 */
[----:B------:R-:W-:Y:S02]  /*42e0*/  ISETP.GE.AND P1, PT, R13, R80, PT ;  /* 0x000000500d00720c */ /* 0x000fe40003f26270 */
[C---:B------:R-:W-:Y:S02]  /*42f0*/  IADD3 R11, PT, PT, R49.reuse, -0x2, RZ ;  /* 0xfffffffe310b7810 */ /* 0x040fe40007ffe0ff */
[----:B------:R-:W-:-:S02]  /*4300*/  IADD3 R13, PT, PT, R49, 0x4, RZ ;  /* 0x00000004310d7810 */ /* 0x000fc40007ffe0ff */
[----:B------:R-:W-:Y:S02]  /*4310*/  IADD3 R33, PT, PT, R49, 0x3, RZ ;  /* 0x0000000331217810 */ /* 0x000fe40007ffe0ff */
[-C--:B------:R-:W-:Y:S02]  /*4320*/  ISETP.GE.AND P2, PT, R17, R80.reuse, PT ;  /* 0x000000501100720c */ /* 0x080fe40003f46270 */
[-C--:B------:R-:W-:Y:S02]  /*4330*/  ISETP.GE.AND P5, PT, R11, R80.reuse, PT ;  /* 0x000000500b00720c */ /* 0x080fe40003fa6270 */
[----:B------:R-:W-:Y:S02]  /*4340*/  PRMT R6, R21, 0x7632, R6 ;  /* 0x0000763215067816 */ /* 0x000fe40000000006 */
[----:B------:R-:W-:Y:S02]  /*4350*/  PRMT R10, R22, 0x7632, R10 ;  /* 0x00007632160a7816 */ /* 0x000fe4000000000a */
[----:B------:R-:W-:-:S02]  /*4360*/  ISETP.GE.AND P4, PT, R13, R80, PT ;  /* 0x000000500d00720c */ /* 0x000fc40003f86270 */
[----:B------:R-:W-:Y:S02]  /*4370*/  SEL R21, R21, RZ, !P6 ;  /* 0x000000ff15157207 */ /* 0x000fe40007000000 */
[----:B------:R-:W-:Y:S02]  /*4380*/  SEL R22, R22, RZ, !P1 ;  /* 0x000000ff16167207 */ /* 0x000fe40004800000 */
[----:B------:R-:W-:Y:S02]  /*4390*/  PRMT R11, R23, 0x7632, R11 ;  /* 0x00007632170b7816 */ /* 0x000fe4000000000b */
[-C--:B------:R-:W-:Y:S02]  /*43a0*/  ISETP.GE.AND P3, PT, R33, R80.reuse, PT ;  /* 0x000000502100720c */ /* 0x080fe40003f66270 */
        /* <DEDUP_REMOVED lines=13> */
.L_x_21288:
[----:B------:R-:W-:Y:S05]  /*4480*/  BSYNC.RECONVERGENT B1 ;  /* 0x0000000000017941 */ /* 0x000fea0003800200 */
.L_x_21287:
[----:B------:R-:W-:Y:S01]  /*4490*/  BSSY.RECONVERGENT B1, `(.L_x_21289) ;  /* 0x0000021000017945 */ /* 0x000fe20003800200 */
[----:B------:R-:W-:-:S03]  /*44a0*/  HFMA2 R10, R52, R21, -RZ ;  /* 0x00000015340a7231 */ /* 0x000fc600001000ff */
[----:B------:R-:W-:Y:S05]  /*44b0*/  @P0 BRA `(.L_x_21290) ;  /* 0x0000000000780947 */ /* 0x000fea0003800000 */
[C---:B------:R-:W-:Y:S01]  /*44c0*/  VIADD R11, R49.reuse, 0xffffffff ;  /* 0xffffffff310b7836 */ /* 0x040fe20000000000 */
[C---:B------:R-:W-:Y:S02]  /*44d0*/  IADD3 R13, PT, PT, R49.reuse, 0x1, RZ ;  /* 0x00000001310d7810 */ /* 0x040fe40007ffe0ff */
[----:B------:R-:W-:Y:S02]  /*44e0*/  IADD3 R17, PT, PT, R49, 0x2, RZ ;  /* 0x0000000231117810 */ /* 0x000fe40007ffe0ff */
[-C--:B------:R-:W-:Y:S02]  /*44f0*/  ISETP.GE.AND P6, PT, R11, R80.reuse, PT ;  /* 0x000000500b00720c */ /* 0x080fe40003fc6270 */
[----:B------:R-:W-:Y:S02]  /*4500*/  IADD3 R11, PT, PT, R49, -0x2, RZ ;  /* 0xfffffffe310b7810 */ /* 0x000fe40007ffe0ff */
[----:B------:R-:W-:Y:S01]  /*4510*/  ISETP.GE.AND P1, PT, R13, R80, PT ;  /* 0x000000500d00720c */ /* 0x000fe20003f26270 */
[C---:B------:R-:W-:Y:S01]  /*4520*/  VIADD R13, R49.reuse, 0x4 ;  /* 0x00000004310d7836 */ /* 0x040fe20000000000 */
[----:B------:R-:W-:-:S02]  /*4530*/  IADD3 R21, PT, PT, R49, 0x3, RZ ;  /* 0x0000000331157810 */ /* 0x000fc40007ffe0ff */
[-C--:B------:R-:W-:Y:S02]  /*4540*/  ISETP.GE.AND P5, PT, R11, R80.reuse, PT ;  /* 0x000000500b00720c */ /* 0x080fe40003fa6270 */
[----:B------:R-:W-:Y:S02]  /*4550*/  PRMT R6, R25, 0x7632, R6 ;  /* 0x0000763219067816 */ /* 0x000fe40000000006 */
[C---:B------:R-:W-:Y:S02]  /*4560*/  PRMT R11, R26.reuse, 0x7632, R11 ;  /* 0x000076321a0b7816 */ /* 0x040fe4000000000b */
[----:B------:R-:W-:Y:S02]  /*4570*/  ISETP.GE.AND P2, PT, R17, R80, PT ;  /* 0x000000501100720c */ /* 0x000fe40003f46270 */
[----:B------:R-:W-:Y:S02]  /*4580*/  SEL R25, R25, RZ, !P6 ;  /* 0x000000ff19197207 */ /* 0x000fe40007000000 */
[----:B------:R-:W-:-:S02]  /*4590*/  SEL R26, R26, RZ, !P1 ;  /* 0x000000ff1a1a7207 */ /* 0x000fc40004800000 */
        /* <DEDUP_REMOVED lines=16> */
.L_x_21290:
[----:B------:R-:W-:Y:S05]  /*46a0*/  BSYNC.RECONVERGENT B1 ;  /* 0x0000000000017941 */ /* 0x000fea0003800200 */
.L_x_21289:
        /* <DEDUP_REMOVED lines=21> */
[----:B------:R-:W-:Y:S02]  /*4800*/  HADD2.F32 R10, -RZ, R27.H0_H0 ;  /* 0x2000001bff0a7230 */ /* 0x000fe40000004100 */
[----:B------:R-:W-:Y:S01]  /*4810*/  FADD.FTZ R13, R6, R13 ;  /* 0x0000000d060d7221 */ /* 0x000fe20000010000 */
[----:B------:R-:W-:Y:S02]  /*4820*/  HADD2.F32 R11, -RZ, R14.H1_H1 ;  /* 0x3000000eff0b7230 */ /* 0x000fe40000004100 */
[----:B------:R-:W-:Y:S02]  /*4830*/  HADD2.F32 R23, -RZ, R23.H1_H1 ;  /* 0x30000017ff177230 */ /* 0x000fe40000004100 */
[----:B------:R-:W-:Y:S01]  /*4840*/  FADD.FTZ R38, R13, R38 ;  /* 0x000000260d267221 */ /* 0x000fe20000010000 */
[----:B------:R-:W-:Y:S02]  /*4850*/  HADD2.F32 R27, -RZ, R27.H1_H1 ;  /* 0x3000001bff1b7230 */ /* 0x000fe40000004100 */
[----:B------:R-:W-:Y:S01]  /*4860*/  FADD.FTZ R4, R4, R11 ;  /* 0x0000000b04047221 */ /* 0x000fe20000010000 */
[----:B------:R-:W-:-:S02]  /*4870*/  FADD.FTZ R8, R8, R23 ;  /* 0x0000001708087221 */ /* 0x000fc40000010000 */
[----:B------:R-:W-:Y:S01]  /*4880*/  FADD.FTZ R27, R10, R27 ;  /* 0x0000001b0a1b7221 */ /* 0x000fe20000010000 */
[----:B------:R-:W-:Y:S01]  /*4890*/  FADD.FTZ R39, R4, R39 ;  /* 0x0000002704277221 */ /* 0x000fe20000010000 */
[----:B------:R-:W-:Y:S02]  /*48a0*/  FADD.FTZ R37, R8, R37 ;  /* 0x0000002508257221 */ /* 0x000fe40000010000 */
[----:B------:R-:W-:Y:S01]  /*48b0*/  FADD.FTZ R36, R27, R36 ;  /* 0x000000241b247221 */ /* 0x000fe20000010000 */
[----:B------:R-:W-:Y:S06]  /*48c0*/  @P0 BRA `(.L_x_21292) ;  /* 0x0000000000780947 */ /* 0x000fec0003800000 */
[C---:B------:R-:W-:Y:S02]  /*48d0*/  IADD3 R11, PT, PT, R49.reuse, -0x1, RZ ;  /* 0xffffffff310b7810 */ /* 0x040fe40007ffe0ff */
[----:B------:R-:W-:Y:S02]  /*48e0*/  IADD3 R7, PT, PT, R49, -0x2, RZ ;  /* 0xfffffffe31077810 */ /* 0x000fe40007ffe0ff */
[-C--:B------:R-:W-:Y:S01]  /*48f0*/  ISETP.GE.AND P5, PT, R11, R80.reuse, PT ;  /* 0x000000500b00720c */ /* 0x080fe20003fa6270 */
[----:B------:R-:W-:Y:S01]  /*4900*/  VIADD R11, R49, 0x1 ;  /* 0x00000001310b7836 */ /* 0x000fe20000000000 */
[-C--:B------:R-:W-:Y:S02]  /*4910*/  ISETP.GE.AND P6, PT, R53, R80.reuse, PT ;  /* 0x000000503500720c */ /* 0x080fe40003fc6270 */
[----:B------:R-:W-:Y:S02]  /*4920*/  ISETP.GE.AND P2, PT, R7, R80, PT ;  /* 0x000000500700720c */ /* 0x000fe40003f46270 */
[----:B------:R-:W-:-:S02]  /*4930*/  IADD3 R13, PT, PT, R49, 0x2, RZ ;  /* 0x00000002310d7810 */ /* 0x000fc40007ffe0ff */
[C---:B------:R-:W-:Y:S02]  /*4940*/  IADD3 R15, PT, PT, R49.reuse, 0x3, RZ ;  /* 0x00000003310f7810 */ /* 0x040fe40007ffe0ff */
[----:B------:R-:W-:Y:S02]  /*4950*/  IADD3 R7, PT, PT, R49, 0x4, RZ ;  /* 0x0000000431077810 */ /* 0x000fe40007ffe0ff */
[C---:B------:R-:W-:Y:S02]  /*4960*/  PRMT R4, R28.reuse, 0x7632, R4 ;  /* 0x000076321c047816 */ /* 0x040fe40000000004 */
[----:B------:R-:W-:Y:S02]  /*4970*/  SEL R28, R28, RZ, !P6 ;  /* 0x000000ff1c1c7207 */ /* 0x000fe40007000000 */
[-C--:B------:R-:W-:Y:S02]  /*4980*/  ISETP.GE.AND P4, PT, R11, R80.reuse, PT ;  /* 0x000000500b00720c */ /* 0x080fe40003f86270 */
[----:B------:R-:W-:-:S02]  /*4990*/  ISETP.GE.AND P1, PT, R13, R80, PT ;  /* 0x000000500d00720c */ /* 0x000fc40003f26270 */
        /* <DEDUP_REMOVED lines=17> */
.L_x_21292:
[----:B------:R-:W-:Y:S05]  /*4ab0*/  BSYNC.RECONVERGENT B1 ;  /* 0x0000000000017941 */ /* 0x000fea0003800200 */
.L_x_21291:
[----:B------:R-:W-:Y:S02]  /*4ac0*/  HMUL2 R14, R52, R29 ;  /* 0x0000001d340e7232 */ /* 0x000fe40000000000 */
[----:B------:R-:W-:Y:S01]  /*4ad0*/  VIADD R6, R44, 0x3 ;  /* 0x000000032c067836 */ /* 0x000fe20000000000 */
[----:B------:R-:W-:Y:S01]  /*4ae0*/  IADD3 R48, P1, PT, R48, 0x10, RZ ;  /* 0x0000001030307810 */ /* 0x000fe20007f3e0ff */
[----:B------:R-:W-:Y:S02]  /*4af0*/  VIADD R47, R47, 0x100 ;  /* 0x000001002f2f7836 */ /* 0x000fe40000000000 */
[----:B------:R-:W-:Y:S01]  /*4b00*/  HFMA2 R15, R5, R28, R14 ;  /* 0x0000001c050f7231 */ /* 0x000fe2000000000e */
[----:B------:R-:W-:Y:S02]  /*4b10*/  IADD3 R50, PT, PT, R50, 0x4, RZ ;  /* 0x0000000432327810 */ /* 0x000fe40007ffe0ff */
[----:B------:R-:W-:Y:S02]  /*4b20*/  ISETP.GE.AND P0, PT, R6, R45, PT ;  /* 0x0000002d0600720c */ /* 0x000fe40003f06270 */
        /* <DEDUP_REMOVED lines=10> */
.L_x_21276:
[----:B01----:R-:W-:Y:S05]  /*4bd0*/  BSYNC.RECONVERGENT B0 ;  /* 0x0000000000007941 */ /* 0x003fea0003800200 */
.L_x_21275:
[----:B------:R-:W0:Y:S01]  /*4be0*/  SHFL.BFLY PT, R5, R42, 0x1, 0x1f ;  /* 0x0c201f002a057f89 */ /* 0x000e2200000e0000 */
[----:B------:R-:W-:Y:S01]  /*4bf0*/  LOP3.LUT R12, R2, 0x1, RZ, 0xc0, !PT ;  /* 0x00000001020c7812 */ /* 0x000fe200078ec0ff */
[----:B------:R-:W-:Y:S01]  /*4c00*/  BSSY.RECONVERGENT B0, `(.L_x_21294) ;  /* 0x0000024000007945 */ /* 0x000fe20003800200 */
[----:B------:R-:W-:Y:S01]  /*4c10*/  SHF.R.U32.HI R43, RZ, 0x1, R43 ;  /* 0x00000001ff2b7819 */ /* 0x000fe2000001162b */
[----:B------:R-:W1:Y:S01]  /*4c20*/  SHFL.BFLY PT, R4, R41, 0x1, 0x1f ;  /* 0x0c201f0029047f89 */ /* 0x000e6200000e0000 */
[----:B------:R-:W-:Y:S02]  /*4c30*/  ISETP.NE.AND P3, PT, R12, RZ, PT ;  /* 0x000000ff0c00720c */ /* 0x000fe40003f65270 */
[----:B------:R-:W-:Y:S01]  /*4c40*/  LOP3.LUT R12, R2, 0x3c0, RZ, 0xc0, !PT ;  /* 0x000003c0020c7812 */ /* 0x000fe200078ec0ff */
[----:B------:R-:W2:Y:S01]  /*4c50*/  SHFL.BFLY PT, R7, R40, 0x1, 0x1f ;  /* 0x0c201f0028077f89 */ /* 0x000ea200000e0000 */
[----:B------:R-:W-:Y:S02]  /*4c60*/  LEA R0, R0, R43, 0x7 ;  /* 0x0000002b00007211 */ /* 0x000fe400078e38ff */
[----:B------:R-:W-:Y:S01]  /*4c70*/  ISETP.NE.OR P0, PT, R12, 0x40, P3 ;  /* 0x000000400c00780c */ /* 0x000fe20001f05670 */
[----:B------:R-:W3:Y:S04]  /*4c80*/  SHFL.BFLY PT, R6, R39, 0x1, 0x1f ;  /* 0x0c201f0027067f89 */ /* 0x000ee800000e0000 */
[----:B------:R-:W4:Y:S04]  /*4c90*/  SHFL.BFLY PT, R9, R38, 0x1, 0x1f ;  /* 0x0c201f0026097f89 */ /* 0x000f2800000e0000 */
[----:B------:R-:W4:Y:S04]  /*4ca0*/  SHFL.BFLY PT, R8, R37, 0x1, 0x1f ;  /* 0x0c201f0025087f89 */ /* 0x000f2800000e0000 */
[----:B------:R-:W4:Y:S01]  /*4cb0*/  SHFL.BFLY PT, R11, R36, 0x1, 0x1f ;  /* 0x0c201f00240b7f89 */ /* 0x000f2200000e0000 */
[----:B0-----:R-:W-:-:S03]  /*4cc0*/  FADD.FTZ R5, R5, R42 ;  /* 0x0000002a05057221 */ /* 0x001fc60000010000 */
[----:B------:R-:W0:Y:S01]  /*4cd0*/  SHFL.BFLY PT, R10, R3, 0x1, 0x1f ;  /* 0x0c201f00030a7f89 */ /* 0x000e2200000e0000 */
[----:B-1----:R-:W-:Y:S01]  /*4ce0*/  FADD.FTZ R4, R4, R41 ;  /* 0x0000002904047221 */ /* 0x002fe20000010000 */
[----:B------:R-:W-:Y:S01]  /*4cf0*/  BAR.SYNC.DEFER_BLOCKING 0x0 ;  /* 0x0000000000007b1d */ /* 0x000fe20000010000 */
[----:B--2---:R-:W-:Y:S01]  /*4d00*/  FADD.FTZ R7, R7, R40 ;  /* 0x0000002807077221 */ /* 0x004fe20000010000 */
[----:B---3--:R-:W-:Y:S01]  /*4d10*/  FADD.FTZ R6, R6, R39 ;  /* 0x0000002706067221 */ /* 0x008fe20000010000 */
[----:B----4-:R-:W-:Y:S01]  /*4d20*/  FADD.FTZ R9, R9, R38 ;  /* 0x0000002609097221 */ /* 0x010fe20000010000 */
[----:B------:R-:W-:Y:S01]  /*4d30*/  FADD.FTZ R8, R8, R37 ;  /* 0x0000002508087221 */ /* 0x000fe20000010000 */
[----:B------:R-:W-:Y:S01]  /*4d40*/  FADD.FTZ R11, R11, R36 ;  /* 0x000000240b0b7221 */ /* 0x000fe20000010000 */
        /* <DEDUP_REMOVED lines=15> */
.L_x_21295:
[----:B------:R-:W-:Y:S05]  /*4e40*/  BSYNC.RECONVERGENT B0 ;  /* 0x0000000000007941 */ /* 0x000fea0003800200 */
.L_x_21294:
        /* <DEDUP_REMOVED lines=29> */
.L_x_21297:
[----:B------:R-:W-:Y:S05]  /*5020*/  BSYNC.RECONVERGENT B0 ;  /* 0x0000000000007941 */ /* 0x000fea0003800200 */
.L_x_21296:
        /* <DEDUP_REMOVED lines=12> */
.L_x_21299:
[----:B------:R-:W-:Y:S05]  /*50f0*/  BSYNC.RECONVERGENT B0 ;  /* 0x0000000000007941 */ /* 0x000fea0003800200 */
.L_x_21298:
        /* <DEDUP_REMOVED lines=19> */
.L_x_21301:
[----:B------:R-:W-:Y:S05]  /*5230*/  BSYNC.RECONVERGENT B0 ;  /* 0x0000000000007941 */ /* 0x000fea0003800200 */
.L_x_21300:
[----:B------:R-:W-:Y:S06]  /*5240*/  BAR.SYNC.DEFER_BLOCKING 0x0 ;  /* 0x0000000000007b1d */ /* 0x000fec0000010000 */
[----:B------:R-:W-:Y:S05]  /*5250*/  @P4 EXIT ;  /* 0x000000000000494d */ /* 0x000fea0003800000 */
[----:B------:R-:W1:Y:S01]  /*5260*/  LDCU UR4, c[0x0][0x378] ;  /* 0x00006f00ff0477ac */ /* 0x000e620008000800 */
[----:B------:R-:W-:-:S04]  /*5270*/  IMAD R69, R71, R69, R70 ;  /* 0x0000004547457224 */ /* 0x000fc800078e0246 */
[----:B-1----:R-:W-:Y:S01]  /*5280*/  IMAD R69, R69, UR4, RZ ;  /* 0x0000000445457c24 */ /* 0x002fe2000f8e02ff */
[----:B------:R-:W-:Y:S06]  /*5290*/  @P3 EXIT ;  /* 0x000000000000394d */ /* 0x000fec0003800000 */
[----:B------:R-:W1:Y:S01]  /*52a0*/  S2R R0, SR_TID.X ;  /* 0x0000000000007919 */ /* 0x000e620000002100 */
[----:B------:R-:W2:Y:S01]  /*52b0*/  S2UR UR4, SR_CTAID.Z ;  /* 0x00000000000479c3 */ /* 0x000ea20000002700 */
[----:B------:R-:W3:Y:S01]  /*52c0*/  LDCU.64 UR8, c[0x0][0x380] ;  /* 0x00007000ff0877ac */ /* 0x000ee20008000a00 */
[----:B------:R-:W-:Y:S02]  /*52d0*/  SHF.L.U32 R69, R69, 0x7, RZ ;  /* 0x0000000745457819 */ /* 0x000fe400000006ff */
[----:B0-----:R-:W-:Y:S02]  /*52e0*/  F2FP.F16.F32.PACK_AB R4, R4, R5 ;  /* 0x000000050404723e */ /* 0x001fe400000000ff */
[----:B------:R-:W-:Y:S02]  /*52f0*/  F2FP.F16.F32.PACK_AB R6, R6, R7 ;  /* 0x000000070606723e */ /* 0x000fe400000000ff */
[----:B------:R-:W-:Y:S02]  /*5300*/  F2FP.F16.F32.PACK_AB R8, R8, R9 ;  /* 0x000000090808723e */ /* 0x000fe400000000ff */
[----:B------:R-:W-:-:S02]  /*5310*/  F2FP.F16.F32.PACK_AB R10, R10, R11 ;  /* 0x0000000b0a0a723e */ /* 0x000fc400000000ff */
[----:B------:R-:W-:Y:S02]  /*5320*/  PRMT R5, R6, 0x7632, R5 ;  /* 0x0000763206057816 */ /* 0x000fe40000000005 */
[----:B------:R-:W-:Y:S02]  /*5330*/  PRMT R7, R8, 0x7632, R7 ;  /* 0x0000763208077816 */ /* 0x000fe40000000007 */
[----:B------:R-:W-:Y:S01]  /*5340*/  PRMT R9, R10, 0x7632, R9 ;  /* 0x000076320a097816 */ /* 0x000fe20000000009 */
[----:B--2---:R-:W-:Y:S01]  /*5350*/  USHF.L.U32 UR4, UR4, 0x7, URZ ;  /* 0x0000000704047899 */ /* 0x004fe200080006ff */
[----:B-1----:R-:W-:-:S05]  /*5360*/  SHF.R.U32.HI R0, RZ, 0x1, R0 ;  /* 0x00000001ff007819 */ /* 0x002fca0000011600 */
        /* <DEDUP_REMOVED lines=14> */
.L_x_21252:
        /* <DEDUP_REMOVED lines=8> */
.L_x_21303:
[----:B------:R-:W-:Y:S05]  /*54d0*/  BSYNC B1 ;  /* 0x0000000000017941 */ /* 0x000fea0003800000 */
.L_x_21302:
[----:B------:R-:W-:Y:S01]  /*54e0*/  IMAD.MOV.U32 R3, RZ, RZ, R5 ;  /* 0x000000ffff037224 */ /* 0x000fe200078e0005 */
[----:B------:R-:W-:Y:S06]  /*54f0*/  BRA `(.L_x_21304) ;  /* 0xffffffc000887947 */ /* 0x000fec000383ffff */
.L_x_21254:
        /* <DEDUP_REMOVED lines=8> */
.L_x_21306:
[----:B------:R-:W-:Y:S05]  /*5580*/  BSYNC B0 ;  /* 0x0000000000007941 */ /* 0x000fea0003800000 */
.L_x_21305:
[----:B------:R-:W-:Y:S01]  /*5590*/  MOV R4, R5 ;  /* 0x0000000500047202 */ /* 0x000fe20000000f00 */
[----:B------:R-:W-:Y:S02]  /*55a0*/  HFMA2 R9, -RZ, RZ, 0, 4.76837158203125e-07 ;  /* 0x00000008ff097431 */ /* 0x000fe400000001ff */
[----:B------:R-:W-:Y:S01]  /*55b0*/  IMAD.MOV.U32 R10, RZ, RZ, 0x1f ;  /* 0x0000001fff0a7424 */ /* 0x000fe200078e00ff */
[----:B------:R-:W-:Y:S02]  /*55c0*/  MOV R7, 0xffffffff ;  /* 0xffffffff00077802 */ /* 0x000fe40000000f00 */
[----:B------:R-:W-:-:S04]  /*55d0*/  FMNMX.FTZ R4, R4, R77, !PT ;  /* 0x0000004d04047209 */ /* 0x000fc80007810000 */
[----:B------:R-:W-:-:S07]  /*55e0*/  MOV R8, R4 ;  /* 0x0000000400087202 */ /* 0x000fce0000000f00 */
[----:B------:R-:W-:Y:S05]  /*55f0*/  WARPSYNC.COLLECTIVE R7, `(.L_x_21307) ;  /* 0x0000000007087348 */ /* 0x000fea0003c00000 */
[----:B------:R0:W1:Y:S02]  /*5600*/  SHFL.BFLY P3, R5, R8, R9, R10 ;  /* 0x0c00000908057389 */ /* 0x000064000006000a */
[----:B01----:R-:W-:Y:S05]  /*5610*/  ENDCOLLECTIVE ;  /* 0x000000000000791b */ /* 0x003fea0003800000 */
.L_x_21307:
[----:B------:R-:W-:Y:S01]  /*5620*/  IMAD.MOV.U32 R9, RZ, RZ, 0x4 ;  /* 0x00000004ff097424 */ /* 0x000fe200078e00ff */
[----:B------:R-:W-:-:S04]  /*5630*/  MOV R3, R5 ;  /* 0x0000000500037202 */ /* 0x000fc80000000f00 */
[----:B------:R-:W-:-:S04]  /*5640*/  FMNMX.FTZ R3, R4, R3, !PT ;  /* 0x0000000304037209 */ /* 0x000fc80007810000 */
[----:B------:R-:W-:-:S07]  /*5650*/  MOV R8, R3 ;  /* 0x0000000300087202 */ /* 0x000fce0000000f00 */
[----:B------:R-:W-:Y:S05]  /*5660*/  WARPSYNC.COLLECTIVE R7, `(.L_x_21308) ;  /* 0x0000000007087348 */ /* 0x000fea0003c00000 */
[----:B------:R0:W1:Y:S02]  /*5670*/  SHFL.BFLY P3, R5, R8, R9, R10 ;  /* 0x0c00000908057389 */ /* 0x000064000006000a */
[----:B01----:R-:W-:Y:S05]  /*5680*/  ENDCOLLECTIVE ;  /* 0x000000000000791b */ /* 0x003fea0003800000 */
.L_x_21308:
[----:B------:R-:W-:Y:S01]  /*5690*/  HFMA2 R9, -RZ, RZ, 0, 1.1920928955078125e-07 ;  /* 0x00000002ff097431 */ /* 0x000fe200000001ff */
[----:B------:R-:W-:-:S04]  /*56a0*/  MOV R6, R5 ;  /* 0x0000000500067202 */ /* 0x000fc80000000f00 */
[----:B------:R-:W-:-:S04]  /*56b0*/  FMNMX.FTZ R6, R3, R6, !PT ;  /* 0x0000000603067209 */ /* 0x000fc80007810000 */
[----:B------:R-:W-:-:S07]  /*56c0*/  MOV R8, R6 ;  /* 0x0000000600087202 */ /* 0x000fce0000000f00 */
[----:B------:R-:W-:Y:S05]  /*56d0*/  WARPSYNC.COLLECTIVE R7, `(.L_x_21309) ;  /* 0x0000000007087348 */ /* 0x000fea0003c00000 */
[----:B------:R0:W1:Y:S02]  /*56e0*/  SHFL.BFLY P3, R5, R8, R9, R10 ;  /* 0x0c00000908057389 */ /* 0x000064000006000a */
[----:B01----:R-:W-:Y:S05]  /*56f0*/  ENDCOLLECTIVE ;  /* 0x000000000000791b */ /* 0x003fea0003800000 */
.L_x_21309:
[----:B------:R-:W-:Y:S05]  /*5700*/  BRA `(.L_x_21310) ;  /* 0xffffffc000907947 */ /* 0x000fea000383ffff */
.L_x_21311:
        /* <DEDUP_REMOVED lines=15> */
.L_x_25970:


//--------------------- .text._ZN4vllm25paged_attention_v1_kernelIttLi120ELi16ELi128ELNS_18Fp8KVCacheDataTypeE0ELb0EEEvPT_PKS2_PKT0_S8_ifPKiSA_iPKfiiiSC_SC_iiiii --------------------------
	.section	.text._ZN4vllm25paged_attention_v1_kernelIttLi120ELi16ELi128ELNS_18Fp8KVCacheDataTypeE0ELb0EEEvPT_PKS2_PKT0_S8_ifPKiSA_iPKfiiiSC_SC_iiiii,"ax",@progbits
	.align	128
        .global         _ZN4vllm25paged_attention_v1_kernelIttLi120ELi16ELi128ELNS_18Fp8KVCacheDataTypeE0ELb0EEEvPT_PKS2_PKT0_S8_ifPKiSA_iPKfiiiSC_SC_iiiii
        .type           _ZN4vllm25paged_attention_v1_kernelIttLi120ELi16ELi128ELNS_18Fp8KVCacheDataTypeE0ELb0EEEvPT_PKS2_PKT0_S8_ifPKiSA_iPKfiiiSC_SC_iiiii,@function
        .size           _ZN4vllm25paged_attention_v1_kernelIttLi120ELi16ELi128ELNS_18Fp8KVCacheDataTypeE0ELb0EEEvPT_PKS2_PKT0_S8_ifPKiSA_iPKfiiiSC_SC_iiiii,(.L_x_25971 - _ZN4vllm25paged_attention_v1_kernelIttLi120ELi16ELi128ELNS_18Fp8KVCacheDataTypeE0ELb0EEEvPT_PKS2_PKT0_S8_ifPKiSA_iPKfiiiSC_SC_iiiii)
        .other          _ZN4vllm25paged_attention_v1_kernelIttLi120ELi16ELi128ELNS_18Fp8KVCacheDataTypeE0ELb0EEEvPT_PKS2_PKT0_S8_ifPKiSA_iPKfiiiSC_SC_iiiii,@"STO_CUDA_ENTRY STV_DEFAULT"
_ZN4vllm25paged_attention_v1_kernelIttLi120ELi16ELi128ELNS_18Fp8KVCacheDataTypeE0ELb0EEEvPT_PKS2_PKT0_S8_ifPKiSA_iPKfiiiSC_SC_iiiii:
.text._ZN4vllm25paged_attention_v1_kernelIttLi120ELi16ELi128ELNS_18Fp8KVCacheDataTypeE0ELb0EEEvPT_PKS2_PKT0_S8_ifPKiSA_iPKfiiiSC_SC_iiiii:
        /* <DEDUP_REMOVED lines=8> */
[----:B------:R-:W-:Y:S01]  /*0080*/  IMAD.MOV.U32 R69, RZ, RZ, RZ ;  /* 0x000000ffff457224 */ /* 0x000fe200078e00ff */
[----:B------:R-:W1:Y:S01]  /*0090*/  LDCU UR5, c[0x0][0x3cc] ;  /* 0x00007980ff0577ac */ /* 0x000e620008000800 */
[----:B------:R-:W1:Y:S05]  /*00a0*/  LDCU UR12, c[0x0][0x3a4] ;  /* 0x00007480ff0c77ac */ /* 0x000e6a0008000800 */
[----:B------:R-:W4:Y:S01]  /*00b0*/  S2UR UR13, SR_CgaCtaId ;  /* 0x00000000000d79c3 */ /* 0x000f220000008800 */
[----:B------:R-:W1:Y:S01]  /*00c0*/  LDCU.64 UR10, c[0x0][0x390] ;  /* 0x00007200ff0a77ac */ /* 0x000e620008000a00 */
[----:B0-----:R-:W-:-:S02]  /*00d0*/  ISETP.GT.U32.AND P1, PT, R4, 0x1d, PT ;  /* 0x0000001d0400780c */ /* 0x001fc40003f24070 */
[----:B--2---:R-:W-:Y:S01]  /*00e0*/  ISETP.NE.U32.AND P0, PT, R10, RZ, PT ;  /* 0x000000ff0a00720c */ /* 0x004fe20003f05070 */
[----:B-1----:R-:W-:-:S03]  /*00f0*/  IMAD.WIDE.U32 R6, R62, 0x4, R6 ;  /* 0x000000043e067825 */ /* 0x002fc600078e0006 */
[----:B------:R-:W-:Y:S01]  /*0100*/  ISETP.NE.AND.EX P0, PT, R11, RZ, PT, P0 ;  /* 0x000000ff0b00720c */ /* 0x000fe20003f05300 */
[----:B------:R-:W-:Y:S01]  /*0110*/  IMAD R0, R62, UR4, RZ ;  /* 0x000000043e007c24 */ /* 0x000fe2000f8e02ff */
[----:B---3--:R0:W2:Y:S01]  /*0120*/  LDG.E.CONSTANT R71, desc[UR6][R6.64] ;  /* 0x0000000606477981 */ /* 0x0080a2000c1e9900 */
[----:B------:R-:W1:Y:S04]  /*0130*/  LDC R11, c[0x0][0x3a0] ;  /* 0x0000e800ff0b7b82 */ /* 0x000e680000000800 */
[----:B----4-:R-:W-:Y:S01]  /*0140*/  @!P1 IMAD R2, R61, 0x78, RZ ;  /* 0x000000783d029824 */ /* 0x010fe200078e02ff */
[----:B------:R-:W-:-:S03]  /*0150*/  @!P1 SHF.L.U32 R3, R4, 0x2, RZ ;  /* 0x0000000204039819 */ /* 0x000fc600000006ff */
[----:B------:R-:W3:Y:S01]  /*0160*/  @!P1 LDC.64 R8, c[0x0][0x388] ;  /* 0x0000e200ff089b82 */ /* 0x000ee20000000a00 */
[----:B------:R-:W-:Y:S02]  /*0170*/  @!P1 IADD3 R3, P2, P3, R3, R0, R2 ;  /* 0x0000000003039210 */ /* 0x000fe40007b5e002 */
[----:B------:R-:W-:-:S04]  /*0180*/  SHF.R.S32.HI R0, RZ, 0x1f, R0 ;  /* 0x0000001fff007819 */ /* 0x000fc80000011400 */
[----:B------:R-:W-:Y:S02]  /*0190*/  @!P1 IADD3.X R0, PT, PT, RZ, R0, RZ, P2, P3 ;  /* 0x00000000ff009210 */ /* 0x000fe400017e64ff */
[----:B---3--:R-:W-:-:S04]  /*01a0*/  @!P1 LEA R2, P2, R3, R8, 0x1 ;  /* 0x0000000803029211 */ /* 0x008fc800078408ff */
[----:B------:R-:W-:Y:S02]  /*01b0*/  @!P1 LEA.HI.X R3, R3, R9, R0, 0x1, P2 ;  /* 0x0000000903039211 */ /* 0x000fe400010f0c00 */
[----:B-1----:R-:W-:Y:S01]  /*01c0*/  IABS R10, R11 ;  /* 0x0000000b000a7213 */ /* 0x002fe20000000000 */
[----:B------:R-:W1:Y:S03]  /*01d0*/  @P0 LDC.64 R8, c[0x0][0x3c0] ;  /* 0x0000f000ff080b82 */ /* 0x000e660000000a00 */
[----:B------:R-:W3:Y:S01]  /*01e0*/  @!P1 LDG.E.64.CONSTANT R2, desc[UR6][R2.64] ;  /* 0x0000000602029981 */ /* 0x000ee2000c1e9b00 */
[----:B------:R-:W4:Y:S08]  /*01f0*/  I2F.RP R5, R10 ;  /* 0x0000000a00057306 */ /* 0x000f300000209400 */
[----:B----4-:R-:W0:Y:S01]  /*0200*/  MUFU.RCP R5, R5 ;  /* 0x0000000500057308 */ /* 0x010e220000001000 */
[----:B------:R-:W4:Y:S01]  /*0210*/  LDC R0, c[0x0][0x370] ;  /* 0x0000dc00ff007b82 */ /* 0x000f220000000800 */
[----:B0-----:R-:W-:-:S06]  /*0220*/  IADD3 R6, PT, PT, R5, 0xffffffe, RZ ;  /* 0x0ffffffe05067810 */ /* 0x001fcc0007ffe0ff */
[----:B------:R0:W0:Y:S01]  /*0230*/  F2I.FTZ.U32.TRUNC.NTZ R7, R6 ;  /* 0x0000000600077305 */ /* 0x000022000021f000 */
[----:B-1----:R-:W-:-:S05]  /*0240*/  @P0 IMAD.WIDE.U32 R8, R61, 0x4, R8 ;  /* 0x000000043d080825 */ /* 0x002fca00078e0008 */
[----:B------:R4:W5:Y:S01]  /*0250*/  @P0 LDG.E.CONSTANT R69, desc[UR6][R8.64] ;  /* 0x0000000608450981 */ /* 0x000962000c1e9900 */
[----:B0-----:R-:W-:Y:S02]  /*0260*/  HFMA2 R6, -RZ, RZ, 0, 0 ;  /* 0x00000000ff067431 */ /* 0x001fe400000001ff */
[----:B------:R-:W-:-:S04]  /*0270*/  IMAD.MOV R13, RZ, RZ, -R7 ;  /* 0x000000ffff0d7224 */ /* 0x000fc800078e0a07 */
[----:B------:R-:W-:Y:S01]  /*0280*/  IMAD R13, R13, R10, RZ ;  /* 0x0000000a0d0d7224 */ /* 0x000fe200078e02ff */
[----:B----4-:R-:W-:-:S03]  /*0290*/  IABS R8, R0 ;  /* 0x0000000000087213 */ /* 0x010fc60000000000 */
        /* <DEDUP_REMOVED lines=11> */
[----:B------:R-:W-:-:S05]  /*0350*/  @P0 IADD3 R7, PT, PT, R7, 0x1, RZ ;  /* 0x0000000107070810 */ /* 0x000fca0007ffe0ff */
[----:B------:R-:W-:-:S05]  /*0360*/  IMAD.MOV.U32 R12, RZ, RZ, R7 ;  /* 0x000000ffff0c7224 */ /* 0x000fca00078e0007 */
[----:B------:R-:W-:Y:S02]  /*0370*/  @!P3 IADD3 R12, PT, PT, RZ, -R12, RZ ;  /* 0x8000000cff0cb210 */ /* 0x000fe40007ffe0ff */
[----:B------:R-:W-:-:S04]  /*0380*/  @!P2 LOP3.LUT R12, RZ, R11, RZ, 0x33, !PT ;  /* 0x0000000bff0ca212 */ /* 0x000fc800078e33ff */
[----:B------:R-:W-:-:S04]  /*0390*/  IABS R8, R12 ;  /* 0x0000000c00087213 */ /* 0x000fc80000000000 */
[----:B------:R-:W0:Y:S08]  /*03a0*/  I2F.RP R5, R8 ;  /* 0x0000000800057306 */ /* 0x000e300000209400 */
[----:B0-----:R-:W0:Y:S02]  /*03b0*/  MUFU.RCP R5, R5 ;  /* 0x0000000500057308 */ /* 0x001e240000001000 */
[----:B0-----:R-:W-:-:S06]  /*03c0*/  VIADD R6, R5, 0xffffffe ;  /* 0x0ffffffe05067836 */ /* 0x001fcc0000000000 */
[----:B------:R0:W1:Y:S01]  /*03d0*/  F2I.FTZ.U32.TRUNC.NTZ R7, R6 ;  /* 0x0000000600077305 */ /* 0x000062000021f000 */
[----:B------:R-:W-:Y:S02]  /*03e0*/  IABS R10, R61 ;  /* 0x0000003d000a7213 */ /* 0x000fe40000000000 */
[----:B------:R-:W-:Y:S01]  /*03f0*/  IABS R11, R12 ;  /* 0x0000000c000b7213 */ /* 0x000fe20000000000 */
[----:B0-----:R-:W-:Y:S01]  /*0400*/  IMAD.MOV.U32 R6, RZ, RZ, RZ ;  /* 0x000000ffff067224 */ /* 0x001fe200078e00ff */
[----:B-1----:R-:W-:-:S05]  /*0410*/  IADD3 R9, PT, PT, RZ, -R7, RZ ;  /* 0x80000007ff097210 */ /* 0x002fca0007ffe0ff */
[----:B------:R-:W-:-:S04]  /*0420*/  IMAD R9, R9, R8, RZ ;  /* 0x0000000809097224 */ /* 0x000fc800078e02ff */
[----:B------:R-:W-:Y:S01]  /*0430*/  IMAD.HI.U32 R7, R7, R9, R6 ;  /* 0x0000000907077227 */ /* 0x000fe200078e0006 */
[----:B------:R-:W-:-:S05]  /*0440*/  IADD3 R5, PT, PT, RZ, -R11, RZ ;  /* 0x8000000bff057210 */ /* 0x000fca0007ffe0ff */
[----:B------:R-:W-:-:S04]  /*0450*/  IMAD.HI.U32 R7, R7, R10, RZ ;  /* 0x0000000a07077227 */ /* 0x000fc800078e00ff */
[----:B------:R-:W-:-:S05]  /*0460*/  IMAD R5, R7, R5, R10 ;  /* 0x0000000507057224 */ /* 0x000fca00078e020a */
[----:B------:R-:W-:Y:S01]  /*0470*/  ISETP.GT.U32.AND P2, PT, R8, R5, PT ;  /* 0x000000050800720c */ /* 0x000fe20003f44070 */
[----:B------:R-:W-:Y:S01]  /*0480*/  UMOV UR4, 0x400 ;  /* 0x0000040000047882 */ /* 0x000fe20000000000 */
[----:B------:R-:W-:Y:S01]  /*0490*/  MOV R63, UR13 ;  /* 0x0000000d003f7c02 */ /* 0x000fe20008000f00 */
[----:B------:R-:W-:Y:S01]  /*04a0*/  IMAD.U32 R68, RZ, RZ, UR4 ;  /* 0x00000004ff447e24 */ /* 0x000fe2000f8e00ff */
[----:B------:R-:W-:Y:S01]  /*04b0*/  LOP3.LUT R6, R4, 0x1, RZ, 0xc0, !PT ;  /* 0x0000000104067812 */ /* 0x000fe200078ec0ff */
[----:B------:R-:W0:Y:S08]  /*04c0*/  LDCU UR4, c[0x0][0x3b8] ;  /* 0x00007700ff0477ac */ /* 0x000e300008000800 */
[----:B------:R-:W-:Y:S01]  /*04d0*/  @!P2 IMAD.IADD R5, R5, 0x1, -R8 ;  /* 0x000000010505a824 */ /* 0x000fe200078e0a08 */
[----:B------:R-:W-:-:S04]  /*04e0*/  LEA R9, R63, R68, 0x18 ;  /* 0x000000443f097211 */ /* 0x000fc800078ec0ff */
[----:B------:R-:W-:Y:S02]  /*04f0*/  ISETP.GE.U32.AND P0, PT, R5, R8, PT ;  /* 0x000000080500720c */ /* 0x000fe40003f06070 */
[----:B------:R-:W-:-:S04]  /*0500*/  LOP3.LUT R8, R61, R12, RZ, 0x3c, !PT ;  /* 0x0000000c3d087212 */ /* 0x000fc800078e3cff */
[----:B------:R-:W-:Y:S01]  /*0510*/  ISETP.GE.AND P3, PT, R8, RZ, PT ;  /* 0x000000ff0800720c */ /* 0x000fe20003f66270 */
[----:B------:R-:W-:Y:S01]  /*0520*/  IMAD R9, R6, 0x78, R9 ;  /* 0x0000007806097824 */ /* 0x000fe200078e0209 */
[--C-:B------:R-:W-:Y:S02]  /*0530*/  SHF.R.U32.HI R6, RZ, 0x1, R4.reuse ;  /* 0x00000001ff067819 */ /* 0x100fe40000011604 */
[----:B------:R-:W-:Y:S02]  /*0540*/  @!P2 IADD3 R7, PT, PT, R7, 0x1, RZ ;  /* 0x000000010707a810 */ /* 0x000fe40007ffe0ff */
[----:B------:R-:W-:Y:S02]  /*0550*/  @!P1 LEA R9, R6, R9, 0x3 ;  /* 0x0000000906099211 */ /* 0x000fe400078e18ff */
[----:B------:R-:W-:Y:S01]  /*0560*/  SHF.R.U32.HI R70, RZ, 0x5, R4 ;  /* 0x00000005ff467819 */ /* 0x000fe20000011604 */
[----:B------:R-:W-:Y:S02]  /*0570*/  @P0 VIADD R7, R7, 0x1 ;  /* 0x0000000107070836 */ /* 0x000fe40000000000 */
[----:B--2---:R-:W-:-:S05]  /*0580*/  VIADD R5, R71, 0xf ;  /* 0x0000000f47057836 */ /* 0x004fca0000000000 */
[----:B------:R-:W-:-:S04]  /*0590*/  SHF.R.S32.HI R8, RZ, 0x1f, R5 ;  /* 0x0000001fff087819 */ /* 0x000fc80000011405 */
[----:B------:R-:W-:-:S04]  /*05a0*/  LEA.HI R8, R8, R5, RZ, 0x4 ;  /* 0x0000000508087211 */ /* 0x000fc800078f20ff */
[----:B------:R-:W-:-:S04]  /*05b0*/  SHF.R.S32.HI R5, RZ, 0x4, R8 ;  /* 0x00000004ff057819 */ /* 0x000fc80000011408 */
[----:B------:R-:W-:Y:S01]  /*05c0*/  ISETP.GE.AND P0, PT, R70, R5, PT ;  /* 0x000000054600720c */ /* 0x000fe20003f06270 */
[----:B------:R-:W-:Y:S01]  /*05d0*/  BSSY B0, `(.L_x_21312) ;  /* 0x0000121000007945 */ /* 0x000fe20003800000 */
[----:B------:R-:W-:Y:S01]  /*05e0*/  MOV R67, 0xff7fffff ;  /* 0xff7fffff00437802 */ /* 0x000fe20000000f00 */
[----:B---3--:R1:W-:Y:S01]  /*05f0*/  @!P1 STS.64 [R9], R2 ;  /* 0x0000000209009388 */ /* 0x0083e20000000a00 */
[----:B------:R-:W-:Y:S01]  /*0600*/  BAR.SYNC.DEFER_BLOCKING 0x0 ;  /* 0x0000000000007b1d */ /* 0x000fe20000010000 */
[----:B------:R-:W-:Y:S02]  /*0610*/  ISETP.NE.AND P1, PT, R12, RZ, PT ;  /* 0x000000ff0c00720c */ /* 0x000fe40003f25270 */
[----:B-1----:R-:W-:Y:S01]  /*0620*/  MOV R2, R7 ;  /* 0x0000000700027202 */ /* 0x002fe20000000f00 */
[----:B0-----:R-:W-:-:S04]  /*0630*/  IMAD R3, R62, UR4, RZ ;  /* 0x000000043e037c24 */ /* 0x001fc8000f8e02ff */
[----:B------:R-:W-:-:S06]  /*0640*/  @!P3 IMAD.MOV R2, RZ, RZ, -R2 ;  /* 0x000000ffff02b224 */ /* 0x000fcc00078e0a02 */
[----:B------:R-:W-:Y:S01]  /*0650*/  @!P1 LOP3.LUT R2, RZ, R12, RZ, 0x33, !PT ;  /* 0x0000000cff029212 */ /* 0x000fe200078e33ff */
[----:B------:R-:W-:Y:S06]  /*0660*/  @P0 BRA `(.L_x_21313) ;  /* 0x00000010005c0947 */ /* 0x000fec0003800000 */
[----:B------:R-:W0:Y:S01]  /*0670*/  LDCU UR4, c[0x0][0x3d0] ;  /* 0x00007a00ff0477ac */ /* 0x000e220008000800 */
[----:B------:R-:W-:Y:S01]  /*0680*/  SHF.R.U32.HI R4, RZ, 0x3, R4 ;  /* 0x00000003ff047819 */ /* 0x000fe20000011604 */
[----:B------:R-:W-:Y:S01]  /*0690*/  IMAD.MOV.U32 R5, RZ, RZ, RZ ;  /* 0x000000ffff057224 */ /* 0x000fe200078e00ff */
[----:B------:R-:W-:Y:S01]  /*06a0*/  SHF.L.U32 R8, R6, 0x2, RZ ;  /* 0x0000000206087819 */ /* 0x000fe200000006ff */
[----:B------:R-:W1:Y:S01]  /*06b0*/  LDCU.64 UR8, c[0x0][0x3a8] ;  /* 0x00007500ff0877ac */ /* 0x000e620008000a00 */
[----:B------:R-:W-:Y:S01]  /*06c0*/  LOP3.LUT R4, R4, 0x7c, RZ, 0xc0, !PT ;  /* 0x0000007c04047812 */ /* 0x000fe200078ec0ff */
[----:B------:R-:W-:Y:S01]  /*06d0*/  VIADD R68, R68, 0x110 ;  /* 0x0000011044447836 */ /* 0x000fe20000000000 */
[----:B------:R-:W-:Y:S02]  /*06e0*/  SHF.L.U32 R7, R6, 0x3, RZ ;  /* 0x0000000306077819 */ /* 0x000fe400000006ff */
[----:B------:R-:W-:Y:S01]  /*06f0*/  LOP3.LUT R9, R8, 0x3c, RZ, 0xc0, !PT ;  /* 0x0000003c08097812 */ /* 0x000fe200078ec0ff */
[----:B------:R-:W-:Y:S01]  /*0700*/  IMAD.WIDE R4, R3, 0x4, R4 ;  /* 0x0000000403047825 */ /* 0x000fe200078e0204 */
[----:B------:R-:W-:-:S02]  /*0710*/  LOP3.LUT R3, R6, 0xf, RZ, 0xc0, !PT ;  /* 0x0000000f06037812 */ /* 0x000fc400078ec0ff */
[----:B------:R-:W-:Y:S01]  /*0720*/  LOP3.LUT R7, R7, 0x78, RZ, 0xc0, !PT ;  /* 0x0000007807077812 */ /* 0x000fe200078ec0ff */
[C---:B------:R-:W-:Y:S01]  /*0730*/  IMAD R9, R70.reuse, 0x40, R9 ;  /* 0x0000004046097824 */ /* 0x040fe200078e0209 */
[----:B------:R-:W-:Y:S02]  /*0740*/  LEA R64, R70, R3, 0x4 ;  /* 0x0000000346407211 */ /* 0x000fe400078e20ff */
[----:B------:R-:W-:Y:S01]  /*0750*/  LEA R68, R63, R68, 0x18 ;  /* 0x000000443f447211 */ /* 0x000fe200078ec0ff */
[----:B0-----:R-:W-:Y:S01]  /*0760*/  IMAD R6, R2, UR4, RZ ;  /* 0x0000000402067c24 */ /* 0x001fe2000f8e02ff */
[----:B------:R-:W-:Y:S01]  /*0770*/  MOV R67, 0xff7fffff ;  /* 0xff7fffff00437802 */ /* 0x000fe20000000f00 */
[C---:B------:R-:W-:Y:S01]  /*0780*/  IMAD.IADD R66, R64.reuse, 0x1, -R71 ;  /* 0x0000000140427824 */ /* 0x040fe200078e0a47 */
[----:B------:R-:W-:Y:S01]  /*0790*/  IADD3 R64, PT, PT, R64, 0x1, RZ ;  /* 0x0000000140407810 */ /* 0x000fe20007ffe0ff */
[----:B------:R-:W-:Y:S01]  /*07a0*/  IMAD.IADD R65, R9, 0x1, R68 ;  /* 0x0000000109417824 */ /* 0x000fe200078e0244 */
[----:B-1----:R-:W-:-:S02]  /*07b0*/  IADD3 R4, P1, PT, R4, UR8, RZ ;  /* 0x0000000804047c10 */ /* 0x002fc4000ff3e0ff */
[C---:B------:R-:W-:Y:S02]  /*07c0*/  IADD3 R72, P0, PT, R6.reuse, R7, RZ ;  /* 0x0000000706487210 */ /* 0x040fe40007f1e0ff */
[----:B------:R-:W-:Y:S02]  /*07d0*/  IADD3.X R5, PT, PT, R5, UR9, RZ, P1, !PT ;  /* 0x0000000905057c10 */ /* 0x000fe40008ffe4ff */
[----:B------:R-:W-:-:S09]  /*07e0*/  LEA.HI.X.SX32 R73, R6, RZ, 0x1, P0 ;  /* 0x000000ff06497211 */ /* 0x000fd200000f0eff */
.L_x_21315:
[----:B------:R-:W2:Y:S01]  /*07f0*/  LDG.E.CONSTANT R7, desc[UR6][R4.64] ;  /* 0x0000000604077981 */ /* 0x000ea2000c1e9900 */
[----:B0-----:R-:W0:Y:S02]  /*0800*/  S2R R3, SR_TID.X ;  /* 0x0000000000037919 */ /* 0x001e240000002100 */
[----:B0-----:R-:W-:Y:S01]  /*0810*/  LOP3.LUT R3, R3, 0x1, RZ, 0xc0, !PT ;  /* 0x0000000103037812 */ /* 0x001fe200078ec0ff */
[----:B------:R-:W-:Y:S01]  /*0820*/  UMOV UR4, 0x400 ;  /* 0x0000040000047882 */ /* 0x000fe20000000000 */
[----:B--2---:R-:W-:-:S03]  /*0830*/  IMAD.WIDE R6, R7, UR5, R72 ;  /* 0x0000000507067c25 */ /* 0x004fc6000f8e0248 */
[----:B------:R-:W-:-:S05]  /*0840*/  LEA R6, P0, R3, R6, 0x2 ;  /* 0x0000000603067211 */ /* 0x000fca00078010ff */
[----:B------:R-:W-:Y:S01]  /*0850*/  IMAD.X R7, RZ, RZ, R7, P0 ;  /* 0x000000ffff077224 */ /* 0x000fe200000e0607 */
        /* <DEDUP_REMOVED lines=14> */
[----:B------:R-:W-:-:S02]  /*0940*/  MOV R63, UR13 ;  /* 0x0000000d003f7c02 */ /* 0x000fc40008000f00 */
[----:B------:R-:W4:Y:S02]  /*0950*/  LDG.E.64.CONSTANT R28, desc[UR6][R50.64+0xb00] ;  /* 0x000b0006321c7981 */ /* 0x000f24000c1e9b00 */
[----:B------:R-:W-:Y:S02]  /*0960*/  LEA R60, R63, R68, 0x18 ;  /* 0x000000443f3c7211 */ /* 0x000fe400078ec0ff */
[----:B------:R-:W4:Y:S03]  /*0970*/  LDG.E.64.CONSTANT R36, desc[UR6][R50.64+0xc00] ;  /* 0x000c000632247981 */ /* 0x000f26000c1e9b00 */
[----:B------:R-:W-:-:S05]  /*0980*/  IMAD R60, R3, 0x78, R60 ;  /* 0x00000078033c7824 */ /* 0x000fca00078e023c */
[----:B------:R-:W0:Y:S04]  /*0990*/  LDS.64 R30, [R60+0x8] ;  /* 0x000008003c1e7984 */ /* 0x000e280000000a00 */
[----:B------:R-:W1:Y:S04]  /*09a0*/  LDS.64 R32, [R60] ;  /* 0x000000003c207984 */ /* 0x000e680000000a00 */
[----:B------:R-:W4:Y:S04]  /*09b0*/  LDS.64 R34, [R60+0x10] ;  /* 0x000010003c227984 */ /* 0x000f280000000a00 */
[----:B------:R-:W-:Y:S01]  /*09c0*/  LDS.64 R46, [R60+0x28] ;  /* 0x000028003c2e7984 */ /* 0x000fe20000000a00 */
[----:B0-----:R-:W-:-:S02]  /*09d0*/  HADD2.F32 R38, -RZ, R30.H0_H0 ;  /* 0x2000001eff267230 */ /* 0x001fc40000004100 */
[----:B------:R-:W-:Y:S02]  /*09e0*/  HADD2.F32 R30, -RZ, R30.H1_H1 ;  /* 0x3000001eff1e7230 */ /* 0x000fe40000004100 */
[----:B--2---:R-:W-:-:S05]  /*09f0*/  HADD2.F32 R39, -RZ, R6.H0_H0 ;  /* 0x20000006ff277230 */ /* 0x004fca0000004100 */
[----:B------:R-:W-:Y:S02]  /*0a00*/  FMUL.FTZ R45, R38, R39 ;  /* 0x00000027262d7220 */ /* 0x000fe40000410000 */
[----:B------:R-:W0:Y:S01]  /*0a10*/  LDS.64 R38, [R60+0x18] ;  /* 0x000018003c267984 */ /* 0x000e220000000a00 */
[----:B------:R-:W-:Y:S02]  /*0a20*/  HADD2.F32 R43, -RZ, R6.H1_H1 ;  /* 0x30000006ff2b7230 */ /* 0x000fe40000004100 */
[----:B-1----:R-:W-:Y:S02]  /*0a30*/  HADD2.F32 R6, -RZ, R32.H0_H0 ;  /* 0x20000020ff067230 */ /* 0x002fe40000004100 */
[----:B---3--:R-:W-:Y:S02]  /*0a40*/  HADD2.F32 R41, -RZ, R8.H0_H0 ;  /* 0x20000008ff297230 */ /* 0x008fe40000004100 */
[----:B------:R-:W-:Y:S01]  /*0a50*/  FMUL.FTZ R43, R30, R43 ;  /* 0x0000002b1e2b7220 */ /* 0x000fe20000410000 */
[----:B------:R-:W-:-:S02]  /*0a60*/  HADD2.F32 R32, -RZ, R32.H1_H1 ;  /* 0x30000020ff207230 */ /* 0x000fc40000004100 */
[----:B------:R-:W-:Y:S01]  /*0a70*/  FFMA.FTZ R6, R6, R41, R45 ;  /* 0x0000002906067223 */ /* 0x000fe2000001002d */
[----:B------:R-:W-:Y:S02]  /*0a80*/  HADD2.F32 R41, -RZ, R8.H1_H1 ;  /* 0x30000008ff297230 */ /* 0x000fe40000004100 */
[----:B----4-:R-:W-:Y:S02]  /*0a90*/  HADD2.F32 R30, -RZ, R10.H0_H0 ;  /* 0x2000000aff1e7230 */ /* 0x010fe40000004100 */
[--C-:B------:R-:W-:Y:S02]  /*0aa0*/  HADD2.F32 R45, -RZ, R34.reuse.H1_H1 ;  /* 0x30000022ff2d7230 */ /* 0x100fe40000004100 */
[----:B------:R-:W-:Y:S01]  /*0ab0*/  FFMA.FTZ R8, R32, R41, R43 ;  /* 0x0000002920087223 */ /* 0x000fe2000001002b */
[----:B------:R-:W-:Y:S01]  /*0ac0*/  HADD2.F32 R43, -RZ, R34.H0_H0 ;  /* 0x20000022ff2b7230 */ /* 0x000fe20000004100 */
[----:B------:R-:W1:Y:S01]  /*0ad0*/  LDS.64 R40, [R60+0x20] ;  /* 0x000020003c287984 */ /* 0x000e620000000a00 */
[----:B------:R-:W-:-:S03]  /*0ae0*/  HADD2.F32 R10, -RZ, R10.H1_H1 ;  /* 0x3000000aff0a7230 */ /* 0x000fc60000004100 */
[----:B------:R-:W-:Y:S02]  /*0af0*/  FFMA.FTZ R6, R43, R30, R6 ;  /* 0x0000001e2b067223 */ /* 0x000fe40000010006 */
[----:B------:R-:W-:Y:S01]  /*0b00*/  FFMA.FTZ R8, R45, R10, R8 ;  /* 0x0000000a2d087223 */ /* 0x000fe20000010008 */
[----:B------:R-:W2:Y:S01]  /*0b10*/  LDG.E.64.CONSTANT R42, desc[UR6][R50.64+0xd00] ;  /* 0x000d0006322a7981 */ /* 0x000ea2000c1e9b00 */
[----:B------:R-:W-:Y:S02]  /*0b20*/  HADD2.F32 R10, -RZ, R12.H0_H0 ;  /* 0x2000000cff0a7230 */ /* 0x000fe40000004100 */
[----:B0-----:R-:W-:-:S05]  /*0b30*/  HADD2.F32 R45, -RZ, R38.H0_H0 ;  /* 0x20000026ff2d7230 */ /* 0x001fca0000004100 */
[----:B------:R-:W-:Y:S02]  /*0b40*/  FFMA.FTZ R6, R45, R10, R6 ;  /* 0x0000000a2d067223 */ /* 0x000fe40000010006 */
[----:B------:R0:W3:Y:S01]  /*0b50*/  LDG.E.64.CONSTANT R44, desc[UR6][R50.64+0xe00] ;  /* 0x000e0006322c7981 */ /* 0x0000e2000c1e9b00 */
[----:B------:R-:W-:Y:S02]  /*0b60*/  HADD2.F32 R49, -RZ, R38.H1_H1 ;  /* 0x30000026ff317230 */ /* 0x000fe40000004100 */
[----:B------:R-:W-:Y:S02]  /*0b70*/  HADD2.F32 R12, -RZ, R12.H1_H1 ;  /* 0x3000000cff0c7230 */ /* 0x000fe40000004100 */
[----:B------:R-:W-:-:S03]  /*0b80*/  HADD2.F32 R10, -RZ, R14.H0_H0 ;  /* 0x2000000eff0a7230 */ /* 0x000fc60000004100 */
[----:B------:R-:W-:Y:S01]  /*0b90*/  FFMA.FTZ R8, R49, R12, R8 ;  /* 0x0000000c31087223 */ /* 0x000fe20000010008 */
[----:B-1----:R-:W-:-:S05]  /*0ba0*/  HADD2.F32 R49, -RZ, R40.H0_H0 ;  /* 0x20000028ff317230 */ /* 0x002fca0000004100 */
[----:B------:R-:W-:Y:S02]  /*0bb0*/  FFMA.FTZ R6, R49, R10, R6 ;  /* 0x0000000a31067223 */ /* 0x000fe40000010006 */
[----:B------:R-:W1:Y:S01]  /*0bc0*/  LDS.64 R48, [R60+0x30] ;  /* 0x000030003c307984 */ /* 0x000e620000000a00 */
[----:B0-----:R-:W-:Y:S02]  /*0bd0*/  HADD2.F32 R51, -RZ, R46.H0_H0 ;  /* 0x2000002eff337230 */ /* 0x001fe40000004100 */
[----:B------:R-:W-:-:S05]  /*0be0*/  HADD2.F32 R10, -RZ, R16.H0_H0 ;  /* 0x20000010ff0a7230 */ /* 0x000fca0000004100 */
[----:B------:R-:W-:Y:S02]  /*0bf0*/  FFMA.FTZ R6, R51, R10, R6 ;  /* 0x0000000a33067223 */ /* 0x000fe40000010006 */
[----:B------:R-:W0:Y:S01]  /*0c00*/  LDS.64 R50, [R60+0x38] ;  /* 0x000038003c327984 */ /* 0x000e220000000a00 */
[----:B------:R-:W-:Y:S02]  /*0c10*/  HADD2.F32 R53, -RZ, R40.H1_H1 ;  /* 0x30000028ff357230 */ /* 0x000fe40000004100 */
[----:B------:R-:W-:Y:S02]  /*0c20*/  HADD2.F32 R14, -RZ, R14.H1_H1 ;  /* 0x3000000eff0e7230 */ /* 0x000fe40000004100 */
[----:B------:R-:W-:-:S03]  /*0c30*/  HADD2.F32 R16, -RZ, R16.H1_H1 ;  /* 0x30000010ff107230 */ /* 0x000fc60000004100 */
[----:B------:R-:W-:Y:S01]  /*0c40*/  FFMA.FTZ R8, R53, R14, R8 ;  /* 0x0000000e35087223 */ /* 0x000fe20000010008 */
[----:B------:R-:W-:Y:S02]  /*0c50*/  HADD2.F32 R53, -RZ, R46.H1_H1 ;  /* 0x3000002eff357230 */ /* 0x000fe40000004100 */
[----:B------:R-:W-:-:S03]  /*0c60*/  HADD2.F32 R10, -RZ, R18.H0_H0 ;  /* 0x20000012ff0a7230 */ /* 0x000fc60000004100 */
[----:B------:R-:W-:Y:S01]  /*0c70*/  FFMA.FTZ R8, R53, R16, R8 ;  /* 0x0000001035087223 */ /* 0x000fe20000010008 */
[----:B-1----:R-:W-:-:S05]  /*0c80*/  HADD2.F32 R53, -RZ, R48.H0_H0 ;  /* 0x20000030ff357230 */ /* 0x002fca0000004100 */
[----:B------:R-:W-:Y:S02]  /*0c90*/  FFMA.FTZ R6, R53, R10, R6 ;  /* 0x0000000a35067223 */ /* 0x000fe40000010006 */
[----:B------:R-:W1:Y:S01]  /*0ca0*/  LDS.64 R52, [R60+0x40] ;  /* 0x000040003c347984 */ /* 0x000e620000000a00 */
[----:B------:R-:W-:Y:S02]  /*0cb0*/  HADD2.F32 R55, -RZ, R48.H1_H1 ;  /* 0x30000030ff377230 */ /* 0x000fe40000004100 */
[----:B------:R-:W-:Y:S02]  /*0cc0*/  HADD2.F32 R18, -RZ, R18.H1_H1 ;  /* 0x30000012ff127230 */ /* 0x000fe40000004100 */
[----:B------:R-:W-:-:S03]  /*0cd0*/  HADD2.F32 R10, -RZ, R20.H0_H0 ;  /* 0x20000014ff0a7230 */ /* 0x000fc60000004100 */
[----:B------:R-:W-:Y:S01]  /*0ce0*/  FFMA.FTZ R8, R55, R18, R8 ;  /* 0x0000001237087223 */ /* 0x000fe20000010008 */
[----:B0-----:R-:W-:-:S05]  /*0cf0*/  HADD2.F32 R55, -RZ, R50.H0_H0 ;  /* 0x20000032ff377230 */ /* 0x001fca0000004100 */
[----:B------:R-:W-:Y:S02]  /*0d00*/  FFMA.FTZ R6, R55, R10, R6 ;  /* 0x0000000a37067223 */ /* 0x000fe40000010006 */
[----:B------:R-:W0:Y:S01]  /*0d10*/  LDS.64 R54, [R60+0x48] ;  /* 0x000048003c367984 */ /* 0x000e220000000a00 */
[----:B------:R-:W-:Y:S02]  /*0d20*/  HADD2.F32 R57, -RZ, R50.H1_H1 ;  /* 0x30000032ff397230 */ /* 0x000fe40000004100 */
        /* <DEDUP_REMOVED lines=17> */
[----:B------:R-:W-:Y:S02]  /*0e40*/  HADD2.F32 R26, -RZ, R26.H1_H1 ;  /* 0x3000001aff1a7230 */ /* 0x000fe40000004100 */
[----:B-1----:R-:W-:-:S05]  /*0e50*/  HADD2.F32 R75, -RZ, R56.H0_H0 ;  /* 0x20000038ff4b7230 */ /* 0x002fca0000004100 */
[----:B------:R-:W-:Y:S01]  /*0e60*/  FFMA.FTZ R6, R75, R10, R6 ;  /* 0x0000000a4b067223 */ /* 0x000fe20000010006 */
[----:B------:R-:W-:Y:S02]  /*0e70*/  HADD2.F32 R75, -RZ, R56.H1_H1 ;  /* 0x30000038ff4b7230 */ /* 0x000fe40000004100 */
[----:B------:R-:W-:-:S03]  /*0e80*/  HADD2.F32 R10, -RZ, R31.H0_H0 ;  /* 0x2000001fff0a7230 */ /* 0x000fc60000004100 */
[----:B------:R-:W-:Y:S01]  /*0e90*/  FFMA.FTZ R8, R75, R26, R8 ;  /* 0x0000001a4b087223 */ /* 0x000fe20000010008 */
[--C-:B------:R-:W-:Y:S02]  /*0ea0*/  HADD2.F32 R75, -RZ, R7.reuse.H0_H0 ;  /* 0x20000007ff4b7230 */ /* 0x100fe40000004100 */
[----:B------:R-:W-:Y:S02]  /*0eb0*/  HADD2.F32 R12, -RZ, R7.H1_H1 ;  /* 0x30000007ff0c7230 */ /* 0x000fe40000004100 */
[----:B------:R-:W-:Y:S02]  /*0ec0*/  HADD2.F32 R31, -RZ, R31.H1_H1 ;  /* 0x3000001fff1f7230 */ /* 0x000fe40000004100 */
[----:B------:R-:W-:Y:S01]  /*0ed0*/  FMUL.FTZ R75, R10, R75 ;  /* 0x0000004b0a4b7220 */ /* 0x000fe20000410000 */
[----:B------:R-:W-:Y:S02]  /*0ee0*/  HADD2.F32 R10, -RZ, R33.H0_H0 ;  /* 0x20000021ff0a7230 */ /* 0x000fe40000004100 */
[----:B------:R-:W-:-:S02]  /*0ef0*/  HADD2.F32 R7, -RZ, R9.H0_H0 ;  /* 0x20000009ff077230 */ /* 0x000fc40000004100 */
[----:B------:R-:W-:Y:S01]  /*0f00*/  FMUL.FTZ R14, R31, R12 ;  /* 0x0000000c1f0e7220 */ /* 0x000fe20000410000 */
[----:B------:R-:W-:Y:S02]  /*0f10*/  HADD2.F32 R12, -RZ, R9.H1_H1 ;  /* 0x30000009ff0c7230 */ /* 0x000fe40000004100 */
[----:B0-----:R-:W-:Y:S02]  /*0f20*/  HADD2.F32 R9, -RZ, R58.H0_H0 ;  /* 0x2000003aff097230 */ /* 0x001fe40000004100 */
[----:B------:R-:W-:Y:S01]  /*0f30*/  FFMA.FTZ R10, R10, R7, R75 ;  /* 0x000000070a0a7223 */ /* 0x000fe2000001004b */
[----:B------:R-:W-:-:S05]  /*0f40*/  HADD2.F32 R7, -RZ, R28.H0_H0 ;  /* 0x2000001cff077230 */ /* 0x000fca0000004100 */
[----:B------:R-:W-:Y:S02]  /*0f50*/  FFMA.FTZ R9, R9, R7, R6 ;  /* 0x0000000709097223 */ /* 0x000fe40000010006 */
[----:B------:R-:W0:Y:S01]  /*0f60*/  LDS.64 R6, [R60+0x60] ;  /* 0x000060003c067984 */ /* 0x000e220000000a00 */
[----:B------:R-:W-:Y:S02]  /*0f70*/  HADD2.F32 R33, -RZ, R33.H1_H1 ;  /* 0x30000021ff217230 */ /* 0x000fe40000004100 */
[----:B------:R-:W-:-:S03]  /*0f80*/  HADD2.F32 R16, -RZ, R11.H1_H1 ;  /* 0x3000000bff107230 */ /* 0x000fc60000004100 */
[----:B------:R-:W-:Y:S01]  /*0f90*/  FFMA.FTZ R12, R33, R12, R14 ;  /* 0x0000000c210c7223 */ /* 0x000fe2000001000e */
[----:B------:R-:W-:Y:S02]  /*0fa0*/  HADD2.F32 R14, -RZ, R11.H0_H0 ;  /* 0x2000000bff0e7230 */ /* 0x000fe40000004100 */
        /* <DEDUP_REMOVED lines=22> */
[----:B------:R-:W-:Y:S02]  /*1110*/  HADD2.F32 R15, -RZ, R58.H1_H1 ;  /* 0x3000003aff0f7230 */ /* 0x000fe40000004100 */
[----:B------:R-:W-:-:S02]  /*1120*/  HADD2.F32 R13, -RZ, R19.H0_H0 ;  /* 0x20000013ff0d7230 */ /* 0x000fc40000004100 */
[----:B------:R-:W-:Y:S02]  /*1130*/  HADD2.F32 R28, -RZ, R28.H1_H1 ;  /* 0x3000001cff1c7230 */ /* 0x000fe40000004100 */
[----:B------:R-:W-:Y:S01]  /*1140*/  FFMA.FTZ R17, R47, R17, R12 ;  /* 0x000000112f117223 */ /* 0x000fe2000001000c */
[----:B------:R-:W-:Y:S01]  /*1150*/  FFMA.FTZ R11, R11, R13, R10 ;  /* 0x0000000d0b0b7223 */ /* 0x000fe2000001000a */
[----:B------:R-:W-:Y:S02]  /*1160*/  HADD2.F32 R13, -RZ, R36.H0_H0 ;  /* 0x20000024ff0d7230 */ /* 0x000fe40000004100 */
[----:B------:R-:W-:Y:S01]  /*1170*/  FFMA.FTZ R12, R15, R28, R8 ;  /* 0x0000001c0f0c7223 */ /* 0x000fe20000010008 */
[----:B0-----:R-:W-:Y:S02]  /*1180*/  HADD2.F32 R8, -RZ, R6.H0_H0 ;  /* 0x20000006ff087230 */ /* 0x001fe40000004100 */
[----:B------:R-:W-:Y:S02]  /*1190*/  HADD2.F32 R19, -RZ, R19.H1_H1 ;  /* 0x30000013ff137230 */ /* 0x000fe40000004100 */
[----:B------:R-:W-:-:S02]  /*11a0*/  HADD2.F32 R10, -RZ, R49.H1_H1 ;  /* 0x30000031ff0a7230 */ /* 0x000fc40000004100 */
[----:B------:R-:W-:Y:S01]  /*11b0*/  FFMA.FTZ R13, R8, R13, R9 ;  /* 0x0000000d080d7223 */ /* 0x000fe20000010009 */
[----:B------:R-:W-:Y:S01]  /*11c0*/  HADD2.F32 R14, -RZ, R51.H0_H0 ;  /* 0x20000033ff0e7230 */ /* 0x000fe20000004100 */
[----:B------:R-:W0:Y:S01]  /*11d0*/  LDS.64 R8, [R60+0x68] ;  /* 0x000068003c087984 */ /* 0x000e220000000a00 */
[--C-:B------:R-:W-:Y:S02]  /*11e0*/  HADD2.F32 R15, -RZ, R21.reuse.H0_H0 ;  /* 0x20000015ff0f7230 */ /* 0x100fe40000004100 */
[----:B------:R-:W-:Y:S01]  /*11f0*/  FFMA.FTZ R10, R10, R19, R17 ;  /* 0x000000130a0a7223 */ /* 0x000fe20000010011 */
[----:B------:R-:W-:Y:S02]  /*1200*/  HADD2.F32 R21, -RZ, R21.H1_H1 ;  /* 0x30000015ff157230 */ /* 0x000fe40000004100 */
[----:B------:R-:W-:Y:S02]  /*1210*/  HADD2.F32 R51, -RZ, R51.H1_H1 ;  /* 0x30000033ff337230 */ /* 0x000fe40000004100 */
[----:B------:R-:W-:-:S03]  /*1220*/  FFMA.FTZ R14, R14, R15, R11 ;  /* 0x0000000f0e0e7223 */ /* 0x000fc6000001000b */
[----:B------:R-:W-:Y:S02]  /*1230*/  FFMA.FTZ R21, R51, R21, R10 ;  /* 0x0000001533157223 */ /* 0x000fe4000001000a */
[----:B------:R-:W1:Y:S01]  /*1240*/  LDS.64 R10, [R60+0x70] ;  /* 0x000070003c0a7984 */ /* 0x000e620000000a00 */
[----:B------:R-:W-:Y:S02]  /*1250*/  HADD2.F32 R17, -RZ, R23.H0_H0 ;  /* 0x20000017ff117230 */ /* 0x000fe40000004100 */
[----:B------:R-:W-:-:S05]  /*1260*/  HADD2.F32 R15, -RZ, R53.H0_H0 ;  /* 0x20000035ff0f7230 */ /* 0x000fca0000004100 */
[----:B------:R-:W-:Y:S01]  /*1270*/  FFMA.FTZ R14, R15, R17, R14 ;  /* 0x000000110f0e7223 */ /* 0x000fe2000001000e */
[----:B------:R-:W-:Y:S02]  /*1280*/  HADD2.F32 R15, -RZ, R55.H0_H0 ;  /* 0x20000037ff0f7230 */ /* 0x000fe40000004100 */
[----:B------:R-:W-:Y:S02]  /*1290*/  HADD2.F32 R17, -RZ, R25.H0_H0 ;  /* 0x20000019ff117230 */ /* 0x000fe40000004100 */
[----:B------:R-:W-:Y:S02]  /*12a0*/  HADD2.F32 R19, -RZ, R57.H0_H0 ;  /* 0x20000039ff137230 */ /* 0x000fe40000004100 */
[----:B------:R-:W-:Y:S02]  /*12b0*/  HADD2.F32 R18, -RZ, R27.H0_H0 ;  /* 0x2000001bff127230 */ /* 0x000fe40000004100 */
[----:B------:R-:W-:Y:S01]  /*12c0*/  FFMA.FTZ R14, R15, R17, R14 ;  /* 0x000000110f0e7223 */ /* 0x000fe2000001000e */
[----:B------:R-:W-:-:S02]  /*12d0*/  HADD2.F32 R23, -RZ, R23.H1_H1 ;  /* 0x30000017ff177230 */ /* 0x000fc40000004100 */
[----:B------:R-:W-:Y:S02]  /*12e0*/  HADD2.F32 R16, -RZ, R53.H1_H1 ;  /* 0x30000035ff107230 */ /* 0x000fe40000004100 */
[----:B------:R-:W-:Y:S02]  /*12f0*/  HADD2.F32 R17, -RZ, R6.H1_H1 ;  /* 0x30000006ff117230 */ /* 0x000fe40000004100 */
[----:B------:R-:W-:Y:S01]  /*1300*/  FFMA.FTZ R14, R19, R18, R14 ;  /* 0x00000012130e7223 */ /* 0x000fe2000001000e */
[----:B------:R-:W-:Y:S02]  /*1310*/  HADD2.F32 R15, -RZ, R59.H0_H0 ;  /* 0x2000003bff0f7230 */ /* 0x000fe40000004100 */
[----:B------:R-:W-:Y:S02]  /*1320*/  HADD2.F32 R6, -RZ, R29.H0_H0 ;  /* 0x2000001dff067230 */ /* 0x000fe40000004100 */
[----:B------:R-:W-:Y:S02]  /*1330*/  HADD2.F32 R36, -RZ, R36.H1_H1 ;  /* 0x30000024ff247230 */ /* 0x000fe40000004100 */
[----:B------:R-:W-:Y:S01]  /*1340*/  FFMA.FTZ R16, R16, R23, R21 ;  /* 0x0000001710107223 */ /* 0x000fe20000010015 */
[----:B------:R-:W-:-:S02]  /*1350*/  HADD2.F32 R25, -RZ, R25.H1_H1 ;  /* 0x30000019ff197230 */ /* 0x000fc40000004100 */
[----:B------:R-:W-:Y:S02]  /*1360*/  HADD2.F32 R55, -RZ, R55.H1_H1 ;  /* 0x30000037ff377230 */ /* 0x000fe40000004100 */
[----:B------:R-:W-:Y:S01]  /*1370*/  FFMA.FTZ R6, R15, R6, R14 ;  /* 0x000000060f067223 */ /* 0x000fe2000001000e */
[----:B------:R-:W-:Y:S01]  /*1380*/  FFMA.FTZ R12, R17, R36, R12 ;  /* 0x00000024110c7223 */ /* 0x000fe2000001000c */
[----:B------:R-:W-:Y:S02]  /*1390*/  HADD2.F32 R27, -RZ, R27.H1_H1 ;  /* 0x3000001bff1b7230 */ /* 0x000fe40000004100 */
[----:B------:R-:W-:Y:S02]  /*13a0*/  HADD2.F32 R57, -RZ, R57.H1_H1 ;  /* 0x30000039ff397230 */ /* 0x000fe40000004100 */
[----:B------:R-:W-:Y:S01]  /*13b0*/  FFMA.FTZ R16, R55, R25, R16 ;  /* 0x0000001937107223 */ /* 0x000fe20000010010 */
[----:B------:R-:W-:Y:S02]  /*13c0*/  HADD2.F32 R15, -RZ, R7.H0_H0 ;  /* 0x20000007ff0f7230 */ /* 0x000fe40000004100 */
[----:B0-----:R-:W-:-:S02]  /*13d0*/  HADD2.F32 R18, -RZ, R8.H0_H0 ;  /* 0x20000008ff127230 */ /* 0x001fc40000004100 */
[----:B------:R-:W-:Y:S02]  /*13e0*/  HADD2.F32 R14, -RZ, R37.H0_H0 ;  /* 0x20000025ff0e7230 */ /* 0x000fe40000004100 */
[----:B--2---:R-:W-:Y:S01]  /*13f0*/  HADD2.F32 R17, -RZ, R42.H0_H0 ;  /* 0x2000002aff117230 */ /* 0x004fe20000004100 */
[----:B------:R-:W-:Y:S01]  /*1400*/  ISETP.NE.AND P1, PT, R3, RZ, PT ;  /* 0x000000ff0300720c */ /* 0x000fe20003f25270 */
[----:B------:R-:W-:Y:S02]  /*1410*/  HADD2.F32 R3, -RZ, R8.H1_H1 ;  /* 0x30000008ff037230 */ /* 0x000fe40000004100 */
[----:B------:R-:W-:Y:S02]  /*1420*/  HADD2.F32 R42, -RZ, R42.H1_H1 ;  /* 0x3000002aff2a7230 */ /* 0x000fe40000004100 */
[----:B------:R-:W-:Y:S01]  /*1430*/  FFMA.FTZ R16, R57, R27, R16 ;  /* 0x0000001b39107223 */ /* 0x000fe20000010010 */
[----:B------:R-:W-:Y:S02]  /*1440*/  HADD2.F32 R29, -RZ, R29.H1_H1 ;  /* 0x3000001dff1d7230 */ /* 0x000fe40000004100 */
[----:B------:R-:W-:Y:S01]  /*1450*/  FFMA.FTZ R6, R15, R14, R6 ;  /* 0x0000000e0f067223 */ /* 0x000fe20000010006 */
[----:B------:R-:W-:-:S02]  /*1460*/  HADD2.F32 R59, -RZ, R59.H1_H1 ;  /* 0x3000003bff3b7230 */ /* 0x000fc40000004100 */
[----:B------:R-:W-:Y:S01]  /*1470*/  FFMA.FTZ R13, R18, R17, R13 ;  /* 0x00000011120d7223 */ /* 0x000fe2000001000d */
[----:B------:R-:W-:Y:S02]  /*1480*/  HADD2.F32 R15, -RZ, R9.H0_H0 ;  /* 0x20000009ff0f7230 */ /* 0x000fe40000004100 */
[----:B-1----:R-:W-:Y:S02]  /*1490*/  HADD2.F32 R14, -RZ, R10.H0_H0 ;  /* 0x2000000aff0e7230 */ /* 0x002fe40000004100 */
[----:B------:R-:W-:Y:S02]  /*14a0*/  HADD2.F32 R8, -RZ, R43.H0_H0 ;  /* 0x2000002bff087230 */ /* 0x000fe40000004100 */
[----:B---3--:R-:W-:Y:S02]  /*14b0*/  HADD2.F32 R17, -RZ, R44.H0_H0 ;  /* 0x2000002cff117230 */ /* 0x008fe40000004100 */
[----:B------:R-:W-:Y:S01]  /*14c0*/  FFMA.FTZ R3, R3, R42, R12 ;  /* 0x0000002a03037223 */ /* 0x000fe2000001000c */
[----:B------:R-:W-:-:S02]  /*14d0*/  HADD2.F32 R10, -RZ, R10.H1_H1 ;  /* 0x3000000aff0a7230 */ /* 0x000fc40000004100 */
[----:B------:R-:W-:Y:S02]  /*14e0*/  HADD2.F32 R44, -RZ, R44.H1_H1 ;  /* 0x3000002cff2c7230 */ /* 0x000fe40000004100 */
[----:B------:R-:W-:Y:S01]  /*14f0*/  FFMA.FTZ R16, R59, R29, R16 ;  /* 0x0000001d3b107223 */ /* 0x000fe20000010010 */
[----:B------:R-:W-:Y:S02]  /*1500*/  HADD2.F32 R37, -RZ, R37.H1_H1 ;  /* 0x30000025ff257230 */ /* 0x000fe40000004100 */
[----:B------:R-:W-:Y:S02]  /*1510*/  HADD2.F32 R7, -RZ, R7.H1_H1 ;  /* 0x30000007ff077230 */ /* 0x000fe40000004100 */
[----:B------:R-:W-:Y:S01]  /*1520*/  FFMA.FTZ R8, R15, R8, R6 ;  /* 0x000000080f087223 */ /* 0x000fe20000010006 */
[----:B------:R-:W-:Y:S01]  /*1530*/  FFMA.FTZ R10, R10, R44, R3 ;  /* 0x0000002c0a0a7223 */ /* 0x000fe20000010003 */
[----:B------:R-:W-:Y:S02]  /*1540*/  HADD2.F32 R43, -RZ, R43.H1_H1 ;  /* 0x3000002bff2b7230 */ /* 0x000fe40000004100 */
[----:B------:R-:W-:-:S02]  /*1550*/  HADD2.F32 R6, -RZ, R9.H1_H1 ;  /* 0x30000009ff067230 */ /* 0x000fc40000004100 */
[----:B------:R-:W-:Y:S01]  /*1560*/  FFMA.FTZ R7, R7, R37, R16 ;  /* 0x0000002507077223 */ /* 0x000fe20000010010 */
[----:B------:R-:W-:Y:S02]  /*1570*/  HADD2.F32 R3, -RZ, R11.H0_H0 ;  /* 0x2000000bff037230 */ /* 0x000fe40000004100 */
[----:B------:R-:W-:Y:S01]  /*1580*/  FFMA.FTZ R13, R14, R17, R13 ;  /* 0x000000110e0d7223 */ /* 0x000fe2000001000d */
[--C-:B------:R-:W-:Y:S01]  /*1590*/  HADD2.F32 R9, -RZ, R45.reuse.H0_H0 ;  /* 0x2000002dff097230 */ /* 0x100fe20000004100 */
        /* <DEDUP_REMOVED lines=16> */
.L_x_21374:
[----:B------:R-:W-:Y:S02]  /*16a0*/  VIADD R7, R66, 0x1 ;  /* 0x0000000142077836 */ /* 0x000fe40000000000 */
[----:B-1----:R-:W-:Y:S01]  /*16b0*/  FADD.FTZ R6, R3, R6 ;  /* 0x0000000603067221 */ /* 0x002fe20000010000 */
[----:B------:R-:W-:Y:S01]  /*16c0*/  VIADD R70, R70, 0x4 ;  /* 0x0000000446467836 */ /* 0x000fe20000000000 */
[----:B------:R-:W-:Y:S02]  /*16d0*/  IADD3 R66, PT, PT, R66, 0x40, RZ ;  /* 0x0000004042427810 */ /* 0x000fe40007ffe0ff */
[----:B------:R-:W-:-:S05]  /*16e0*/  I2FP.F32.S32 R8, R7 ;  /* 0x0000000700087245 */ /* 0x000fca0000201400 */
[----:B------:R-:W-:-:S05]  /*16f0*/  FMUL.FTZ R8, R8, R69 ;  /* 0x0000004508087220 */ /* 0x000fca0000410000 */
[----:B------:R-:W-:Y:S02]  /*1700*/  FSEL R7, R8, RZ, P0 ;  /* 0x000000ff08077208 */ /* 0x000fe40000000000 */
[C---:B------:R-:W-:Y:S01]  /*1710*/  @!P1 IADD3 R8, PT, PT, R64.reuse, -0x1, RZ ;  /* 0xffffffff40089810 */ /* 0x040fe20007ffe0ff */
[----:B------:R-:W-:Y:S02]  /*1720*/  VIADD R64, R64, 0x40 ;  /* 0x0000004040407836 */ /* 0x000fe40000000000 */
[----:B------:R-:W-:Y:S01]  /*1730*/  FFMA.FTZ R10, R6, UR12, R7 ;  /* 0x0000000c060a7c23 */ /* 0x000fe20008010007 */
[CC--:B------:R-:W-:Y:S02]  /*1740*/  @!P1 ISETP.GE.AND P0, PT, R8.reuse, R71.reuse, PT ;  /* 0x000000470800920c */ /* 0x0c0fe40003f06270 */
[----:B------:R-:W-:Y:S02]  /*1750*/  ISETP.GE.OR P2, PT, R8, R71, P1 ;  /* 0x000000470800720c */ /* 0x000fe40000f46670 */
[----:B------:R-:W-:-:S02]  /*1760*/  @!P1 FSEL R6, R10, RZ, !P0 ;  /* 0x000000ff0a069208 */ /* 0x000fc40004000000 */
[----:B------:R-:W-:-:S03]  /*1770*/  ISETP.GE.AND P0, PT, R70, R9, PT ;  /* 0x000000094600720c */ /* 0x000fc60003f06270 */
[----:B------:R1:W-:Y:S01]  /*1780*/  @!P1 STS [R65], R6 ;  /* 0x0000000641009388 */ /* 0x0003e20000000800 */
[----:B------:R-:W-:-:S04]  /*1790*/  IADD3 R4, P1, PT, R4, 0x10, RZ ;  /* 0x0000001004047810 */ /* 0x000fc80007f3e0ff */
[----:B------:R-:W-:Y:S02]  /*17a0*/  IADD3.X R5, PT, PT, RZ, R5, RZ, P1, !PT ;  /* 0x00000005ff057210 */ /* 0x000fe40000ffe4ff */
[----:B------:R-:W-:Y:S01]  /*17b0*/  @!P2 FMNMX.FTZ R67, R67, R10, !PT ;  /* 0x0000000a4343a209 */ /* 0x000fe20007810000 */
[----:B-1----:R-:W-:Y:S02]  /*17c0*/  VIADD R65, R65, 0x100 ;  /* 0x0000010041417836 */ /* 0x002fe40000000000 */
[----:B------:R-:W-:Y:S05]  /*17d0*/  @!P0 BRA `(.L_x_21315) ;  /* 0xfffffff000048947 */ /* 0x000fea000383ffff */
.L_x_21313:
[----:B------:R-:W-:Y:S05]  /*17e0*/  BSYNC B0 ;  /* 0x0000000000007941 */ /* 0x000fea0003800000 */
.L_x_21312:
[----:B------:R-:W0:Y:S01]  /*17f0*/  S2R R4, SR_TID.X ;  /* 0x0000000000047919 */ /* 0x000e220000002100 */
[----:B------:R-:W-:Y:S01]  /*1800*/  IADD3 R35, PT, PT, R71, 0xf, RZ ;  /* 0x0000000f47237810 */ /* 0x000fe20007ffe0ff */
[----:B------:R-:W-:-:S03]  /*1810*/  UMOV UR4, 0xffffffff ;  /* 0xffffffff00047882 */ /* 0x000fc60000000000 */
[----:B------:R-:W-:-:S04]  /*1820*/  SHF.R.S32.HI R6, RZ, 0x1f, R35 ;  /* 0x0000001fff067819 */ /* 0x000fc80000011423 */
[----:B------:R-:W-:Y:S02]  /*1830*/  LEA.HI R35, R6, R35, RZ, 0x4 ;  /* 0x0000002306237211 */ /* 0x000fe400078f20ff */
        /* <DEDUP_REMOVED lines=10> */
.L_x_21380:
[----:B------:R-:W-:Y:S01]  /*18e0*/  VIADD R6, R68, 0xf0 ;  /* 0x000000f044067836 */ /* 0x000fe20000000000 */
[----:B------:R-:W-:Y:S01]  /*18f0*/  ISETP.NE.AND P3, PT, R3, RZ, PT ;  /* 0x000000ff0300720c */ /* 0x000fe20003f65270 */
[----:B------:R-:W-:Y:S05]  /*1900*/  WARPSYNC.ALL ;  /* 0x0000000000007948 */ /* 0x000fea0003800000 */
[----:B------:R-:W-:Y:S02]  /*1910*/  LEA R6, R63, R6, 0x18 ;  /* 0x000000063f067211 */ /* 0x000fe400078ec0ff */
[----:B01----:R-:W-:Y:S02]  /*1920*/  FMNMX.FTZ R8, R8, R7, !PT ;  /* 0x0000000708087209 */ /* 0x003fe40007810000 */
[----:B------:R-:W-:-:S05]  /*1930*/  LEA R5, R40, R6, 0x2 ;  /* 0x0000000628057211 */ /* 0x000fca00078e10ff */
        /* <DEDUP_REMOVED lines=28> */
[----:B------:R-:W-:-:S03]  /*1b00*/  IMAD.MOV.U32 R12, RZ, RZ, R4 ;  /* 0x000000ffff0c7224 */ /* 0x000fc600078e0004 */
[----:B------:R-:W-:Y:S02]  /*1b10*/  LOP3.LUT R10, R10, 0x3, RZ, 0xc0, !PT ;  /* 0x000000030a0a7812 */ /* 0x000fe400078ec0ff */
[----:B------:R-:W-:Y:S01]  /*1b20*/  LEA R11, R63, R8, 0x18 ;  /* 0x000000083f0b7211 */ /* 0x000fe200078ec0ff */
[----:B------:R-:W-:Y:S02]  /*1b30*/  HFMA2 R8, -RZ, RZ, 0, 0 ;  /* 0x00000000ff087431 */ /* 0x000fe400000001ff */
[----:B------:R-:W-:Y:S01]  /*1b40*/  IMAD.MOV R10, RZ, RZ, -R10 ;  /* 0x000000ffff0a7224 */ /* 0x000fe200078e0a0a */
[----:B------:R-:W-:-:S07]  /*1b50*/  LEA R11, R4, R11, 0x2 ;  /* 0x0000000b040b7211 */ /* 0x000fce00078e10ff */
.L_x_21321:
        /* <DEDUP_REMOVED lines=11> */
.L_x_21320:
[----:B------:R-:W-:Y:S05]  /*1c10*/  BSYNC.RECONVERGENT B1 ;  /* 0x0000000000017941 */ /* 0x000fea0003800200 */
.L_x_21319:
        /* <DEDUP_REMOVED lines=12> */
.L_x_21324:
        /* <DEDUP_REMOVED lines=100> */
.L_x_21323:
[----:B------:R-:W-:Y:S05]  /*2320*/  BSYNC.RECONVERGENT B1 ;  /* 0x0000000000017941 */ /* 0x000fea0003800200 */
.L_x_21322:
        /* <DEDUP_REMOVED lines=55> */
.L_x_21326:
[----:B------:R-:W-:Y:S05]  /*26a0*/  BSYNC.RECONVERGENT B1 ;  /* 0x0000000000017941 */ /* 0x000fea0003800200 */
.L_x_21325:
        /* <DEDUP_REMOVED lines=26> */
.L_x_21318:
[----:B------:R-:W-:Y:S05]  /*2850*/  BSYNC.RECONVERGENT B0 ;  /* 0x0000000000007941 */ /* 0x000fea0003800200 */
.L_x_21317:
        /* <DEDUP_REMOVED lines=39> */
.L_x_21331:
[----:B------:R-:W0:Y:S01]  /*2ad0*/  LDS R12, [R6] ;  /* 0x00000000060c7984 */ /* 0x000e220000000800 */
[----:B------:R-:W-:-:S04]  /*2ae0*/  IADD3 R10, PT, PT, R10, 0x1, RZ ;  /* 0x000000010a0a7810 */ /* 0x000fc80007ffe0ff */
[----:B------:R-:W-:Y:S01]  /*2af0*/  ISETP.NE.AND P0, PT, R10, RZ, PT ;  /* 0x000000ff0a00720c */ /* 0x000fe20003f05270 */
[----:B0-----:R-:W-:-:S05]  /*2b00*/  FMUL.FTZ R9, R12, R5 ;  /* 0x000000050c097220 */ /* 0x001fca0000410000 */
[----:B------:R0:W-:Y:S02]  /*2b10*/  STS [R6], R9 ;  /* 0x0000000906007388 */ /* 0x0001e40000000800 */
[----:B0-----:R-:W-:-:S05]  /*2b20*/  VIADD R6, R6, 0x200 ;  /* 0x0000020006067836 */ /* 0x001fca0000000000 */
[----:B------:R-:W-:Y:S05]  /*2b30*/  @P0 BRA `(.L_x_21331) ;  /* 0xfffffffc00e40947 */ /* 0x000fea000383ffff */
.L_x_21330:
[----:B------:R-:W-:Y:S05]  /*2b40*/  BSYNC.RECONVERGENT B1 ;  /* 0x0000000000017941 */ /* 0x000fea0003800200 */
.L_x_21329:
        /* <DEDUP_REMOVED lines=12> */
.L_x_21334:
        /* <DEDUP_REMOVED lines=52> */
.L_x_21333:
[----:B------:R-:W-:Y:S05]  /*2f50*/  BSYNC.RECONVERGENT B1 ;  /* 0x0000000000017941 */ /* 0x000fea0003800200 */
.L_x_21332:
        /* <DEDUP_REMOVED lines=31> */
.L_x_21336:
[----:B------:R-:W-:Y:S05]  /*3150*/  BSYNC.RECONVERGENT B1 ;  /* 0x0000000000017941 */ /* 0x000fea0003800200 */
.L_x_21335:
        /* <DEDUP_REMOVED lines=14> */
.L_x_21328:
[----:B------:R-:W-:Y:S05]  /*3240*/  BSYNC.RECONVERGENT B0 ;  /* 0x0000000000007941 */ /* 0x000fea0003800200 */
.L_x_21327:
[----:B------:R-:W-:Y:S01]  /*3250*/  SHF.R.S32.HI R35, RZ, 0x4, R35 ;  /* 0x00000004ff237819 */ /* 0x000fe20000011423 */
[----:B------:R-:W-:Y:S01]  /*3260*/  BAR.SYNC.DEFER_BLOCKING 0x0 ;  /* 0x0000000000007b1d */ /* 0x000fe20000010000 */
[----:B------:R-:W-:Y:S01]  /*3270*/  HFMA2 R34, -RZ, RZ, 0, 0 ;  /* 0x00000000ff227431 */ /* 0x000fe200000001ff */
[----:B------:R-:W-:Y:S02]  /*3280*/  CS2R R32, SRZ ;  /* 0x0000000000207805 */ /* 0x000fe4000001ff00 */
[----:B------:R-:W-:Y:S02]  /*3290*/  ISETP.GE.AND P0, PT, R40, R35, PT ;  /* 0x000000232800720c */ /* 0x000fe40003f06270 */
[----:B------:R-:W-:Y:S02]  /*32a0*/  CS2R R28, SRZ ;  /* 0x00000000001c7805 */ /* 0x000fe4000001ff00 */
[----:B-1----:R-:W-:Y:S01]  /*32b0*/  CS2R R6, SRZ ;  /* 0x0000000000067805 */ /* 0x002fe2000001ff00 */
[----:B------:R-:W1:Y:S01]  /*32c0*/  LDCU UR5, c[0x0][0x3cc] ;  /* 0x00007980ff0577ac */ /* 0x000e620008000800 */
[----:B------:R-:W-:Y:S01]  /*32d0*/  BSSY.RECONVERGENT B0, `(.L_x_21337) ;  /* 0x00001ae000007945 */ /* 0x000fe20003800200 */
[----:B0-----:R-:W-:-:S06]  /*32e0*/  IMAD.MOV.U32 R5, RZ, RZ, RZ ;  /* 0x000000ffff057224 */ /* 0x001fcc00078e00ff */
[----:B------:R-:W-:Y:S05]  /*32f0*/  @P0 BRA `(.L_x_21338) ;  /* 0x0000001800ac0947 */ /* 0x000fea0003800000 */
[----:B------:R-:W0:Y:S01]  /*3300*/  LDCU UR10, c[0x0][0x3b8] ;  /* 0x00007700ff0a77ac */ /* 0x000e220008000800 */
[----:B------:R-:W-:Y:S01]  /*3310*/  SHF.R.U32.HI R8, RZ, 0x3, R4 ;  /* 0x00000003ff087819 */ /* 0x000fe20000011604 */
[----:B------:R-:W-:Y:S01]  /*3320*/  IMAD.MOV.U32 R9, RZ, RZ, RZ ;  /* 0x000000ffff097224 */ /* 0x000fe200078e00ff */
[----:B------:R-:W-:Y:S01]  /*3330*/  SHF.L.U32 R10, R4, 0x5, RZ ;  /* 0x00000005040a7819 */ /* 0x000fe200000006ff */
[----:B------:R-:W2:Y:S01]  /*3340*/  LDCU.64 UR8, c[0x0][0x3a8] ;  /* 0x00007500ff0877ac */ /* 0x000ea20008000a00 */
[----:B------:R-:W-:Y:S01]  /*3350*/  LOP3.LUT R8, R8, 0x7c, RZ, 0xc0, !PT ;  /* 0x0000007c08087812 */ /* 0x000fe200078ec0ff */
[----:B------:R-:W-:Y:S01]  /*3360*/  VIADD R39, R40, 0x1 ;  /* 0x0000000128277836 */ /* 0x000fe20000000000 */
[----:B------:R-:W-:Y:S01]  /*3370*/  SHF.L.U32 R48, R4, 0x3, RZ ;  /* 0x0000000304307819 */ /* 0x000fe200000006ff */
[----:B------:R-:W3:Y:S01]  /*3380*/  LDCU UR4, c[0x0][0x3d0] ;  /* 0x00007a00ff0477ac */ /* 0x000ee20008000800 */
[----:B------:R-:W-:Y:S02]  /*3390*/  IADD3 R68, PT, PT, R68, 0x110, RZ ;  /* 0x0000011044447810 */ /* 0x000fe40007ffe0ff */
[----:B------:R-:W-:-:S02]  /*33a0*/  MOV R34, RZ ;  /* 0x000000ff00227202 */ /* 0x000fc40000000f00 */
[----:B------:R-:W-:Y:S01]  /*33b0*/  LEA R68, R63, R68, 0x18 ;  /* 0x000000443f447211 */ /* 0x000fe200078ec0ff */
[----:B0-----:R-:W-:-:S04]  /*33c0*/  IMAD R11, R62, UR10, RZ ;  /* 0x0000000a3e0b7c24 */ /* 0x001fc8000f8e02ff */
[----:B------:R-:W-:Y:S01]  /*33d0*/  IMAD.WIDE R8, R11, 0x4, R8 ;  /* 0x000000040b087825 */ /* 0x000fe200078e0208 */
[----:B------:R-:W-:-:S03]  /*33e0*/  LOP3.LUT R11, R10, 0x20, RZ, 0xe2, !PT ;  /* 0x000000200a0b7812 */ /* 0x000fc600078ee2ff */
[----:B---3--:R-:W-:Y:S01]  /*33f0*/  IMAD R56, R2, UR4, RZ ;  /* 0x0000000402387c24 */ /* 0x008fe2000f8e02ff */
[----:B--2---:R-:W-:Y:S01]  /*3400*/  IADD3 R38, P0, PT, R8, UR8, RZ ;  /* 0x0000000808267c10 */ /* 0x004fe2000ff1e0ff */
[----:B------:R-:W-:-:S03]  /*3410*/  IMAD R11, R40, 0x40, R11 ;  /* 0x00000040280b7824 */ /* 0x000fc600078e020b */
[----:B------:R-:W-:Y:S02]  /*3420*/  IADD3.X R37, PT, PT, R9, UR9, RZ, P0, !PT ;  /* 0x0000000909257c10 */ /* 0x000fe400087fe4ff */
[C---:B------:R-:W-:Y:S02]  /*3430*/  LOP3.LUT R9, R48.reuse, 0x8, RZ, 0xc0, !PT ;  /* 0x0000000830097812 */ /* 0x040fe400078ec0ff */
[----:B------:R-:W-:Y:S02]  /*3440*/  LOP3.LUT R48, R48, 0xf8, RZ, 0xc0, !PT ;  /* 0x000000f830307812 */ /* 0x000fe400078ec0ff */
[C---:B------:R-:W-:Y:S01]  /*3450*/  LEA R9, R40.reuse, R9, 0x4 ;  /* 0x0000000928097211 */ /* 0x040fe200078e20ff */
[----:B------:R-:W-:Y:S01]  /*3460*/  IMAD.IADD R40, R40, 0x1, -R35 ;  /* 0x0000000128287824 */ /* 0x000fe200078e0a23 */
[----:B------:R-:W-:Y:S02]  /*3470*/  IADD3 R36, PT, PT, R11, 0x10, R68 ;  /* 0x000000100b247810 */ /* 0x000fe40007ffe044 */
[----:B------:R-:W-:Y:S01]  /*3480*/  SHF.R.S32.HI R57, RZ, 0x1f, R56 ;  /* 0x0000001fff397819 */ /* 0x000fe20000011438 */
[----:B------:R-:W-:Y:S01]  /*3490*/  VIADD R2, R9, 0x3 ;  /* 0x0000000309027836 */ /* 0x000fe20000000000 */
[----:B------:R-:W-:-:S02]  /*34a0*/  LOP3.LUT R47, R48, 0x100, RZ, 0xfc, !PT ;  /* 0x00000100302f7812 */ /* 0x000fc400078efcff */
[C---:B------:R-:W-:Y:S02]  /*34b0*/  LOP3.LUT R46, R48.reuse, 0x200, RZ, 0xfc, !PT ;  /* 0x00000200302e7812 */ /* 0x040fe400078efcff */
[C---:B------:R-:W-:Y:S02]  /*34c0*/  LOP3.LUT R45, R48.reuse, 0x300, RZ, 0xfc, !PT ;  /* 0x00000300302d7812 */ /* 0x040fe400078efcff */
[C---:B------:R-:W-:Y:S02]  /*34d0*/  LOP3.LUT R44, R48.reuse, 0x400, RZ, 0xfc, !PT ;  /* 0x00000400302c7812 */ /* 0x040fe400078efcff */
[C---:B------:R-:W-:Y:S02]  /*34e0*/  LOP3.LUT R43, R48.reuse, 0x500, RZ, 0xfc, !PT ;  /* 0x00000500302b7812 */ /* 0x040fe400078efcff */
[C---:B------:R-:W-:Y:S02]  /*34f0*/  LOP3.LUT R42, R48.reuse, 0x600, RZ, 0xfc, !PT ;  /* 0x00000600302a7812 */ /* 0x040fe400078efcff */
[----:B------:R-:W-:-:S07]  /*3500*/  LOP3.LUT R41, R48, 0x700, RZ, 0xfc, !PT ;  /* 0x0000070030297812 */ /* 0x000fce00078efcff */
.L_x_21357:
[----:B------:R-:W-:Y:S01]  /*3510*/  MOV R10, R38 ;  /* 0x00000026000a7202 */ /* 0x000fe20000000f00 */
[----:B------:R-:W-:Y:S01]  /*3520*/  IMAD.MOV.U32 R11, RZ, RZ, R37 ;  /* 0x000000ffff0b7224 */ /* 0x000fe200078e0025 */
[----:B------:R-:W0:Y:S01]  /*3530*/  LDC.64 R30, c[0x0][0x398] ;  /* 0x0000e600ff1e7b82 */ /* 0x000e220000000a00 */
[----:B------:R-:W-:Y:S04]  /*3540*/  LDS.128 R20, [R36] ;  /* 0x0000000024147984 */ /* 0x000fe80000000c00 */
[----:B------:R-:W1:Y:S02]  /*3550*/  LDG.E.CONSTANT R59, desc[UR6][R10.64] ;  /* 0x000000060a3b7981 */ /* 0x000e64000c1e9900 */
[----:B-1----:R-:W-:-:S03]  /*3560*/  IMAD.WIDE R58, R59, UR5, R56 ;  /* 0x000000053b3a7c25 */ /* 0x002fc6000f8e0238 */
[-C--:B------:R-:W-:Y:S02]  /*3570*/  IADD3 R9, P0, PT, R43, R58.reuse, RZ ;  /* 0x0000003a2b097210 */ /* 0x080fe40007f1e0ff */
[----:B------:R-:W-:Y:S02]  /*3580*/  IADD3 R13, P1, PT, R42, R58, RZ ;  /* 0x0000003a2a0d7210 */ /* 0x000fe40007f3e0ff */
[----:B------:R-:W-:Y:S02]  /*3590*/  IADD3.X R16, PT, PT, RZ, R59, RZ, P0, !PT ;  /* 0x0000003bff107210 */ /* 0x000fe400007fe4ff */
[-C--:B0-----:R-:W-:Y:S01]  /*35a0*/  LEA R8, P0, R9, R30.reuse, 0x1 ;  /* 0x0000001e09087211 */ /* 0x081fe200078008ff */
[----:B------:R-:W-:Y:S01]  /*35b0*/  IMAD.X R14, RZ, RZ, R59, P1 ;  /* 0x000000ffff0e7224 */ /* 0x000fe200008e063b */
[----:B------:R-:W-:Y:S02]  /*35c0*/  LEA R12, P1, R13, R30, 0x1 ;  /* 0x0000001e0d0c7211 */ /* 0x000fe400078208ff */
[----:B------:R-:W-:-:S02]  /*35d0*/  LEA.HI.X R9, R9, R31, R16, 0x1, P0 ;  /* 0x0000001f09097211 */ /* 0x000fc400000f0c10 */
[----:B------:R-:W0:Y:S01]  /*35e0*/  LDS.128 R16, [R36+-0x10] ;  /* 0xfffff00024107984 */ /* 0x000e220000000c00 */
[----:B------:R-:W-:Y:S02]  /*35f0*/  IADD3 R25, P0, PT, R48, R58, RZ ;  /* 0x0000003a30197210 */ /* 0x000fe40007f1e0ff */
[----:B------:R-:W-:Y:S01]  /*3600*/  LEA.HI.X R13, R13, R31, R14, 0x1, P1 ;  /* 0x0000001f0d0d7211 */ /* 0x000fe200008f0c0e */
[----:B-----5:R-:W5:Y:S01]  /*3610*/  LDG.E.128.CONSTANT R8, desc[UR6][R8.64] ;  /* 0x0000000608087981 */ /* 0x020f62000c1e9d00 */
[----:B------:R-:W-:Y:S02]  /*3620*/  IADD3.X R26, PT, PT, RZ, R59, RZ, P0, !PT ;  /* 0x0000003bff1a7210 */ /* 0x000fe400007fe4ff */
[----:B------:R-:W-:Y:S02]  /*3630*/  LEA R24, P1, R25, R30, 0x1 ;  /* 0x0000001e19187211 */ /* 0x000fe400078208ff */
[----:B------:R-:W5:Y:S01]  /*3640*/  LDG.E.128.CONSTANT R12, desc[UR6][R12.64] ;  /* 0x000000060c0c7981 */ /* 0x000f62000c1e9d00 */
[----:B------:R-:W-:-:S02]  /*3650*/  ISETP.NE.AND P0, PT, R40, -0x1, PT ;  /* 0xffffffff2800780c */ /* 0x000fc40003f05270 */
[----:B------:R-:W-:Y:S02]  /*3660*/  LEA.HI.X R25, R25, R31, R26, 0x1, P1 ;  /* 0x0000001f19197211 */ /* 0x000fe400008f0c1a */
[----:B------:R-:W-:Y:S02]  /*3670*/  IADD3 R52, PT, PT, R2, -0x3, RZ ;  /* 0xfffffffd02347810 */ /* 0x000fe40007ffe0ff */
[----:B0-----:R-:W-:Y:S02]  /*3680*/  F2FP.F16.F32.PACK_AB R50, R19, R18 ;  /* 0x000000121332723e */ /* 0x001fe400000000ff */
[----:B------:R-:W-:Y:S02]  /*3690*/  F2FP.F16.F32.PACK_AB R49, R17, R16 ;  /* 0x000000101131723e */ /* 0x000fe400000000ff */
[----:B------:R0:W5:Y:S01]  /*36a0*/  LDG.E.128.CONSTANT R16, desc[UR6][R24.64] ;  /* 0x0000000618107981 */ /* 0x000162000c1e9d00 */
[----:B------:R-:W-:Y:S04]  /*36b0*/  BSSY.RECONVERGENT B1, `(.L_x_21339) ;  /* 0x0000020000017945 */ /* 0x000fe80003800200 */
[----:B------:R-:W-:Y:S05]  /*36c0*/  @P0 BRA `(.L_x_21340) ;  /* 0x0000000000780947 */ /* 0x000fea0003800000 */
[C---:B0-----:R-:W-:Y:S01]  /*36d0*/  VIADD R24, R2.reuse, 0xffffffff ;  /* 0xffffffff02187836 */ /* 0x041fe20000000000 */
[----:B------:R-:W-:Y:S02]  /*36e0*/  IADD3 R26, PT, PT, R2, 0x1, RZ ;  /* 0x00000001021a7810 */ /* 0x000fe40007ffe0ff */
[----:B-----5:R-:W-:Y:S02]  /*36f0*/  PRMT R25, R16, 0x7632, R25 ;  /* 0x0000763210197816 */ /* 0x020fe40000000019 */
[-C--:B------:R-:W-:Y:S01]  /*3700*/  ISETP.GE.AND P1, PT, R26, R71.reuse, PT ;  /* 0x000000471a00720c */ /* 0x080fe20003f26270 */
[----:B------:R-:W-:Y:S01]  /*3710*/  VIADD R26, R2, 0x3 ;  /* 0x00000003021a7836 */ /* 0x000fe20000000000 */
[-C--:B------:R-:W-:Y:S02]  /*3720*/  ISETP.GE.AND P6, PT, R24, R71.reuse, PT ;  /* 0x000000471800720c */ /* 0x080fe40003fc6270 */
[----:B------:R-:W-:Y:S02]  /*3730*/  IADD3 R24, PT, PT, R2, 0x2, RZ ;  /* 0x0000000202187810 */ /* 0x000fe40007ffe0ff */
[----:B------:R-:W-:-:S02]  /*3740*/  ISETP.GE.AND P3, PT, R26, R71, PT ;  /* 0x000000471a00720c */ /* 0x000fc40003f66270 */
[-C--:B------:R-:W-:Y:S02]  /*3750*/  ISETP.GE.AND P2, PT, R24, R71.reuse, PT ;  /* 0x000000471800720c */ /* 0x080fe40003f46270 */
[C---:B------:R-:W-:Y:S02]  /*3760*/  IADD3 R26, PT, PT, R2.reuse, 0x4, RZ ;  /* 0x00000004021a7810 */ /* 0x040fe40007ffe0ff */
[----:B------:R-:W-:Y:S02]  /*3770*/  IADD3 R24, PT, PT, R2, -0x2, RZ ;  /* 0xfffffffe02187810 */ /* 0x000fe40007ffe0ff */
[-C--:B------:R-:W-:Y:S02]  /*3780*/  ISETP.GE.AND P4, PT, R26, R71.reuse, PT ;  /* 0x000000471a00720c */ /* 0x080fe40003f86270 */
[----:B------:R-:W-:Y:S02]  /*3790*/  ISETP.GE.AND P5, PT, R24, R71, PT ;  /* 0x000000471800720c */ /* 0x000fe40003fa6270 */
[----:B------:R-:W-:-:S02]  /*37a0*/  PRMT R26, R17, 0x7632, R26 ;  /* 0x00007632111a7816 */ /* 0x000fc4000000001a */
[C---:B------:R-:W-:Y:S02]  /*37b0*/  PRMT R24, R18.reuse, 0x7632, R24 ;  /* 0x0000763212187816 */ /* 0x040fe40000000018 */
[----:B------:R-:W-:Y:S02]  /*37c0*/  SEL R17, R17, RZ, !P6 ;  /* 0x000000ff11117207 */ /* 0x000fe40007000000 */
[----:B------:R-:W-:Y:S02]  /*37d0*/  SEL R18, R18, RZ, !P1 ;  /* 0x000000ff12127207 */ /* 0x000fe40004800000 */
[-C--:B------:R-:W-:Y:S02]  /*37e0*/  ISETP.GE.AND P6, PT, R52, R71.reuse, PT ;  /* 0x000000473400720c */ /* 0x080fe40003fc6270 */
[----:B------:R-:W-:Y:S02]  /*37f0*/  ISETP.GE.AND P1, PT, R2, R71, PT ;  /* 0x000000470200720c */ /* 0x000fe40003f26270 */
        /* <DEDUP_REMOVED lines=11> */
.L_x_21340:
[----:B------:R-:W-:Y:S05]  /*38b0*/  BSYNC.RECONVERGENT B1 ;  /* 0x0000000000017941 */ /* 0x000fea0003800200 */
.L_x_21339:
[----:B-----5:R-:W-:Y:S01]  /*38c0*/  HMUL2 R17, R50, R17 ;  /* 0x0000001132117232 */ /* 0x020fe20000000000 */
[----:B0-----:R-:W-:Y:S02]  /*38d0*/  IADD3 R24, P1, PT, R47, R58, RZ ;  /* 0x0000003a2f187210 */ /* 0x001fe40007f3e0ff */
[----:B------:R-:W-:Y:S02]  /*38e0*/  F2FP.F16.F32.PACK_AB R51, R21, R20 ;  /* 0x000000141533723e */ /* 0x000fe400000000ff */
[----:B------:R-:W-:Y:S01]  /*38f0*/  F2FP.F16.F32.PACK_AB R54, R23, R22 ;  /* 0x000000161736723e */ /* 0x000fe200000000ff */
[----:B------:R-:W-:Y:S02]  /*3900*/  HFMA2 R17, R49, R16, R17 ;  /* 0x0000001031117231 */ /* 0x000fe40000000011 */
[----:B------:R-:W-:Y:S01]  /*3910*/  IMAD.X R16, RZ, RZ, R59, P1 ;  /* 0x000000ffff107224 */ /* 0x000fe200008e063b */
[----:B------:R-:W-:-:S04]  /*3920*/  LEA R20, P1, R24, R30, 0x1 ;  /* 0x0000001e18147211 */ /* 0x000fc800078208ff */
[----:B------:R-:W-:Y:S01]  /*3930*/  LEA.HI.X R21, R24, R31, R16, 0x1, P1 ;  /* 0x0000001f18157211 */ /* 0x000fe200008f0c10 */
[----:B------:R-:W-:Y:S01]  /*3940*/  BSSY.RECONVERGENT B1, `(.L_x_21341) ;  /* 0x0000022000017945 */ /* 0x000fe20003800200 */
[----:B------:R-:W-:-:S04]  /*3950*/  HFMA2 R27, R51, R18, R17 ;  /* 0x00000012331b7231 */ /* 0x000fc80000000011 */
[----:B------:R-:W5:Y:S01]  /*3960*/  LDG.E.128.CONSTANT R20, desc[UR6][R20.64] ;  /* 0x0000000614147981 */ /* 0x000f62000c1e9d00 */
[----:B------:R-:W-:Y:S05]  /*3970*/  @P0 BRA `(.L_x_21342) ;  /* 0x0000000000780947 */ /* 0x000fea0003800000 */
[C---:B------:R-:W-:Y:S02]  /*3980*/  IADD3 R16, PT, PT, R2.reuse, -0x1, RZ ;  /* 0xffffffff02107810 */ /* 0x040fe40007ffe0ff */
[----:B------:R-:W-:Y:S02]  /*3990*/  IADD3 R18, PT, PT, R2, 0x1, RZ ;  /* 0x0000000102127810 */ /* 0x000fe40007ffe0ff */
[-C--:B------:R-:W-:Y:S01]  /*39a0*/  ISETP.GE.AND P6, PT, R16, R71.reuse, PT ;  /* 0x000000471000720c */ /* 0x080fe20003fc6270 */
[----:B------:R-:W-:Y:S01]  /*39b0*/  VIADD R16, R2, 0x2 ;  /* 0x0000000202107836 */ /* 0x000fe20000000000 */
[-C--:B------:R-:W-:Y:S02]  /*39c0*/  ISETP.GE.AND P1, PT, R18, R71.reuse, PT ;  /* 0x000000471200720c */ /* 0x080fe40003f26270 */
[----:B------:R-:W-:Y:S02]  /*39d0*/  IADD3 R18, PT, PT, R2, 0x3, RZ ;  /* 0x0000000302127810 */ /* 0x000fe40007ffe0ff */
[-C--:B------:R-:W-:Y:S01]  /*39e0*/  ISETP.GE.AND P2, PT, R16, R71.reuse, PT ;  /* 0x000000471000720c */ /* 0x080fe20003f46270 */
[----:B------:R-:W-:Y:S01]  /*39f0*/  VIADD R16, R2, 0xfffffffe ;  /* 0xfffffffe02107836 */ /* 0x000fe20000000000 */
[----:B------:R-:W-:-:S02]  /*3a00*/  ISETP.GE.AND P3, PT, R18, R71, PT ;  /* 0x000000471200720c */ /* 0x000fc40003f66270 */
[----:B------:R-:W-:Y:S02]  /*3a10*/  IADD3 R18, PT, PT, R2, 0x4, RZ ;  /* 0x0000000402127810 */ /* 0x000fe40007ffe0ff */
        /* <DEDUP_REMOVED lines=20> */
.L_x_21342:
[----:B------:R-:W-:Y:S05]  /*3b60*/  BSYNC.RECONVERGENT B1 ;  /* 0x0000000000017941 */ /* 0x000fea0003800200 */
.L_x_21341:
[----:B------:R-:W-:Y:S01]  /*3b70*/  IADD3 R17, P1, PT, R46, R58, RZ ;  /* 0x0000003a2e117210 */ /* 0x000fe20007f3e0ff */
[----:B------:R-:W-:Y:S02]  /*3b80*/  HFMA2 R27, R54, R19, R27 ;  /* 0x00000013361b7231 */ /* 0x000fe4000000001b */
[----:B-----5:R-:W-:Y:S01]  /*3b90*/  HMUL2 R21, R50, R21 ;  /* 0x0000001532157232 */ /* 0x020fe20000000000 */
[----:B------:R-:W-:Y:S02]  /*3ba0*/  IADD3.X R18, PT, PT, RZ, R59, RZ, P1, !PT ;  /* 0x0000003bff127210 */ /* 0x000fe40000ffe4ff */
[----:B------:R-:W-:Y:S01]  /*3bb0*/  LEA R16, P1, R17, R30, 0x1 ;  /* 0x0000001e11107211 */ /* 0x000fe200078208ff */
[----:B------:R-:W-:-:S03]  /*3bc0*/  HFMA2 R21, R49, R20, R21 ;  /* 0x0000001431157231 */ /* 0x000fc60000000015 */
[----:B------:R-:W-:-:S06]  /*3bd0*/  LEA.HI.X R17, R17, R31, R18, 0x1, P1 ;  /* 0x0000001f11117211 */ /* 0x000fcc00008f0c12 */
[----:B------:R-:W5:Y:S01]  /*3be0*/  LDG.E.128.CONSTANT R16, desc[UR6][R16.64] ;  /* 0x0000000610107981 */ /* 0x000f62000c1e9d00 */
        /* <DEDUP_REMOVED lines=12> */
[-C--:B------:R-:W-:Y:S02]  /*3cb0*/  ISETP.GE.AND P1, PT, R52, R71.reuse, PT ;  /* 0x000000473400720c */ /* 0x080fe40003f26270 */
[----:B------:R-:W-:Y:S02]  /*3cc0*/  PRMT R24, R19, 0x7632, R24 ;  /* 0x0000763213187816 */ /* 0x000fe40000000018 */
[----:B------:R-:W-:Y:S02]  /*3cd0*/  ISETP.GE.AND P3, PT, R20, R71, PT ;  /* 0x000000471400720c */ /* 0x000fe40003f66270 */
[----:B------:R-:W-:-:S02]  /*3ce0*/  IADD3 R20, PT, PT, R2, 0x2, RZ ;  /* 0x0000000202147810 */ /* 0x000fc40007ffe0ff */
[----:B------:R-:W-:Y:S02]  /*3cf0*/  SEL R18, R18, RZ, !P3 ;  /* 0x000000ff12127207 */ /* 0x000fe40005800000 */
[-C--:B------:R-:W-:Y:S02]  /*3d00*/  ISETP.GE.AND P4, PT, R20, R71.reuse, PT ;  /* 0x000000471400720c */ /* 0x080fe40003f86270 */
[----:B------:R-:W-:Y:S02]  /*3d10*/  IADD3 R20, PT, PT, R2, 0x3, RZ ;  /* 0x0000000302147810 */ /* 0x000fe40007ffe0ff */
[----:B------:R-:W-:Y:S02]  /*3d20*/  SEL R25, R21, RZ, !P4 ;  /* 0x000000ff15197207 */ /* 0x000fe40006000000 */
[----:B------:R-:W-:Y:S01]  /*3d30*/  ISETP.GE.AND P5, PT, R20, R71, PT ;  /* 0x000000471400720c */ /* 0x000fe20003fa6270 */
[----:B------:R-:W-:Y:S01]  /*3d40*/  VIADD R20, R2, 0x4 ;  /* 0x0000000402147836 */ /* 0x000fe20000000000 */
[----:B------:R-:W-:-:S02]  /*3d50*/  PRMT R18, R18, 0x5410, R25 ;  /* 0x0000541012127816 */ /* 0x000fc40000000019 */
        /* <DEDUP_REMOVED lines=10> */
.L_x_21344:
[----:B------:R-:W-:Y:S05]  /*3e00*/  BSYNC.RECONVERGENT B1 ;  /* 0x0000000000017941 */ /* 0x000fea0003800200 */
.L_x_21343:
[----:B-----5:R-:W-:Y:S01]  /*3e10*/  HMUL2 R17, R50, R17 ;  /* 0x0000001132117232 */ /* 0x020fe20000000000 */
[----:B------:R-:W-:Y:S01]  /*3e20*/  IADD3 R21, P1, PT, R45, R58, RZ ;  /* 0x0000003a2d157210 */ /* 0x000fe20007f3e0ff */
[----:B------:R-:W-:Y:S02]  /*3e30*/  HFMA2 R23, R54, R23, R22 ;  /* 0x0000001736177231 */ /* 0x000fe40000000016 */
[----:B------:R-:W-:Y:S01]  /*3e40*/  HADD2.F32 R22, -RZ, R27.H1_H1 ;  /* 0x3000001bff167230 */ /* 0x000fe20000004100 */
[----:B------:R-:W-:Y:S01]  /*3e50*/  IADD3.X R26, PT, PT, RZ, R59, RZ, P1, !PT ;  /* 0x0000003bff1a7210 */ /* 0x000fe20000ffe4ff */
[----:B------:R-:W-:Y:S02]  /*3e60*/  HFMA2 R16, R49, R16, R17 ;  /* 0x0000001031107231 */ /* 0x000fe40000000011 */
[----:B------:R-:W-:Y:S01]  /*3e70*/  HADD2.F32 R17, -RZ, R27.H0_H0 ;  /* 0x2000001bff117230 */ /* 0x000fe20000004100 */
[----:B------:R-:W-:Y:S01]  /*3e80*/  LEA R20, P1, R21, R30, 0x1 ;  /* 0x0000001e15147211 */ /* 0x000fe200078208ff */
[----:B------:R-:W-:-:S02]  /*3e90*/  HADD2.F32 R24, -RZ, R23.H0_H0 ;  /* 0x20000017ff187230 */ /* 0x000fc40000004100 */
[----:B------:R-:W-:Y:S02]  /*3ea0*/  HADD2.F32 R23, -RZ, R23.H1_H1 ;  /* 0x30000017ff177230 */ /* 0x000fe40000004100 */
[----:B------:R-:W-:Y:S01]  /*3eb0*/  FADD.FTZ R17, R17, R22 ;  /* 0x0000001611117221 */ /* 0x000fe20000010000 */
[----:B------:R-:W-:Y:S02]  /*3ec0*/  LEA.HI.X R21, R21, R31, R26, 0x1, P1 ;  /* 0x0000001f15157211 */ /* 0x000fe400008f0c1a */
[----:B------:R-:W-:Y:S01]  /*3ed0*/  FADD.FTZ R22, R24, R23 ;  /* 0x0000001718167221 */ /* 0x000fe20000010000 */
[----:B------:R-:W-:Y:S01]  /*3ee0*/  IADD3 R23, P1, PT, R44, R58, RZ ;  /* 0x0000003a2c177210 */ /* 0x000fe20007f3e0ff */
[----:B------:R-:W-:Y:S01]  /*3ef0*/  BSSY.RECONVERGENT B1, `(.L_x_21345) ;  /* 0x0000027000017945 */ /* 0x000fe20003800200 */
[----:B------:R-:W-:Y:S01]  /*3f00*/  FADD.FTZ R34, R17, R34 ;  /* 0x0000002211227221 */ /* 0x000fe20000010000 */
[----:B------:R-:W-:Y:S01]  /*3f10*/  FADD.FTZ R33, R22, R33 ;  /* 0x0000002116217221 */ /* 0x000fe20000010000 */
[----:B------:R-:W-:-:S02]  /*3f20*/  HFMA2 R18, R51, R18, R16 ;  /* 0x0000001233127231 */ /* 0x000fc40000000010 */
[----:B------:R-:W-:Y:S01]  /*3f30*/  IMAD.X R26, RZ, RZ, R59, P1 ;  /* 0x000000ffff1a7224 */ /* 0x000fe200008e063b */
[----:B------:R-:W-:-:S04]  /*3f40*/  LEA R24, P1, R23, R30, 0x1 ;  /* 0x0000001e17187211 */ /* 0x000fc800078208ff */
[----:B------:R-:W-:Y:S02]  /*3f50*/  LEA.HI.X R25, R23, R31, R26, 0x1, P1 ;  /* 0x0000001f17197211 */ /* 0x000fe400008f0c1a */
[----:B------:R-:W5:Y:S01]  /*3f60*/  LDG.E.128.CONSTANT R20, desc[UR6][R20.64] ;  /* 0x0000000614147981 */ /* 0x000f62000c1e9d00 */
        /* <DEDUP_REMOVED lines=31> */
.L_x_21346:
[----:B------:R-:W-:Y:S05]  /*4160*/  BSYNC.RECONVERGENT B1 ;  /* 0x0000000000017941 */ /* 0x000fea0003800200 */
.L_x_21345:
[----:B------:R-:W5:Y:S02]  /*4170*/  LDG.E.128.CONSTANT R24, desc[UR6][R24.64] ;  /* 0x0000000618187981 */ /* 0x000f64000c1e9d00 */
[----:B-----5:R-:W-:Y:S01]  /*4180*/  HMUL2 R21, R50, R21 ;  /* 0x0000001532157232 */ /* 0x020fe20000000000 */
[----:B------:R-:W-:Y:S01]  /*4190*/  BSSY.RECONVERGENT B1, `(.L_x_21347) ;  /* 0x0000022000017945 */ /* 0x000fe20003800200 */
[----:B------:R-:W-:Y:S02]  /*41a0*/  HFMA2 R18, R54, R19, R18 ;  /* 0x0000001336127231 */ /* 0x000fe40000000012 */
[----:B------:R-:W-:Y:S01]  /*41b0*/  HFMA2 R20, R49, R20, R21 ;  /* 0x0000001431147231 */ /* 0x000fe20000000015 */
[----:B------:R-:W-:Y:S06]  /*41c0*/  @P0 BRA `(.L_x_21348) ;  /* 0x0000000000780947 */ /* 0x000fec0003800000 */
[C---:B------:R-:W-:Y:S02]  /*41d0*/  IADD3 R16, PT, PT, R2.reuse, -0x1, RZ ;  /* 0xffffffff02107810 */ /* 0x040fe40007ffe0ff */
[-C--:B------:R-:W-:Y:S02]  /*41e0*/  ISETP.GE.AND P2, PT, R2, R71.reuse, PT ;  /* 0x000000470200720c */ /* 0x080fe40003f46270 */
        /* <DEDUP_REMOVED lines=28> */
.L_x_21348:
[----:B------:R-:W-:Y:S05]  /*43b0*/  BSYNC.RECONVERGENT B1 ;  /* 0x0000000000017941 */ /* 0x000fea0003800200 */
.L_x_21347:
[----:B------:R-:W-:Y:S01]  /*43c0*/  HMUL2 R25, R50, R25 ;  /* 0x0000001932197232 */ /* 0x000fe20000000000 */
[----:B------:R-:W-:Y:S01]  /*43d0*/  BSSY.RECONVERGENT B1, `(.L_x_21349) ;  /* 0x0000024000017945 */ /* 0x000fe20003800200 */
[----:B------:R-:W-:Y:S02]  /*43e0*/  HFMA2 R22, R51, R22, R20 ;  /* 0x0000001633167231 */ /* 0x000fe40000000014 */
[--C-:B------:R-:W-:Y:S02]  /*43f0*/  HADD2.F32 R16, -RZ, R18.reuse.H0_H0 ;  /* 0x20000012ff107230 */ /* 0x100fe40000004100 */
[----:B------:R-:W-:Y:S02]  /*4400*/  HFMA2 R24, R49, R24, R25 ;  /* 0x0000001831187231 */ /* 0x000fe40000000019 */
[----:B------:R-:W-:Y:S01]  /*4410*/  HADD2.F32 R17, -RZ, R18.H1_H1 ;  /* 0x30000012ff117230 */ /* 0x000fe20000004100 */
[----:B------:R-:W-:Y:S06]  /*4420*/  @P0 BRA `(.L_x_21350) ;  /* 0x0000000000780947 */ /* 0x000fec0003800000 */
[C---:B------:R-:W-:Y:S02]  /*4430*/  IADD3 R18, PT, PT, R2.reuse, -0x1, RZ ;  /* 0xffffffff02127810 */ /* 0x040fe40007ffe0ff */
[-C--:B------:R-:W-:Y:S02]  /*4440*/  ISETP.GE.AND P2, PT, R2, R71.reuse, PT ;  /* 0x000000470200720c */ /* 0x080fe40003f46270 */
[----:B------:R-:W-:Y:S02]  /*4450*/  ISETP.GE.AND P1, PT, R18, R71, PT ;  /* 0x000000471200720c */ /* 0x000fe40003f26270 */
[C---:B------:R-:W-:Y:S02]  /*4460*/  PRMT R18, R9.reuse, 0x7632, R18 ;  /* 0x0000763209127816 */ /* 0x040fe40000000012 */
        /* <DEDUP_REMOVED lines=16> */
[-C--:B------:R-:W-:Y:S01]  /*4570*/  ISETP.GE.AND P6, PT, R18, R71.reuse, PT ;  /* 0x000000471200720c */ /* 0x080fe20003fc6270 */
[----:B------:R-:W-:Y:S01]  /*4580*/  VIADD R18, R2, 0xfffffffe ;  /* 0xfffffffe02127836 */ /* 0x000fe20000000000 */
[----:B------:R-:W-:Y:S02]  /*4590*/  PRMT R10, R10, 0x5410, R21 ;  /* 0x000054100a0a7816 */ /* 0x000fe40000000015 */
[----:B------:R-:W-:Y:S02]  /*45a0*/  SEL R20, R20, RZ, !P6 ;  /* 0x000000ff14147207 */ /* 0x000fe40007000000 */
[----:B------:R-:W-:Y:S02]  /*45b0*/  ISETP.GE.AND P2, PT, R18, R71, PT ;  /* 0x000000471200720c */ /* 0x000fe40003f46270 */
[----:B------:R-:W-:-:S02]  /*45c0*/  PRMT R18, R8, 0x7632, R18 ;  /* 0x0000763208127816 */ /* 0x000fc40000000012 */
[----:B------:R-:W-:Y:S02]  /*45d0*/  SEL R8, R8, RZ, !P1 ;  /* 0x000000ff08087207 */ /* 0x000fe40004800000 */
[----:B------:R-:W-:Y:S02]  /*45e0*/  SEL R19, R18, RZ, !P2 ;  /* 0x000000ff12137207 */ /* 0x000fe40005000000 */
[----:B------:R-:W-:Y:S02]  /*45f0*/  PRMT R11, R11, 0x5410, R20 ;  /* 0x000054100b0b7816 */ /* 0x000fe40000000014 */
[----:B------:R-:W-:-:S07]  /*4600*/  PRMT R8, R8, 0x5410, R19 ;  /* 0x0000541008087816 */ /* 0x000fce0000000013 */
.L_x_21350:
[----:B------:R-:W-:Y:S05]  /*4610*/  BSYNC.RECONVERGENT B1 ;  /* 0x0000000000017941 */ /* 0x000fea0003800200 */
.L_x_21349:
[----:B------:R-:W-:Y:S01]  /*4620*/  BSSY.RECONVERGENT B1, `(.L_x_21351) ;  /* 0x0000021000017945 */ /* 0x000fe20003800200 */
[----:B------:R-:W-:-:S03]  /*4630*/  HMUL2 R9, R50, R9 ;  /* 0x0000000932097232 */ /* 0x000fc60000000000 */
[----:B------:R-:W-:Y:S05]  /*4640*/  @P0 BRA `(.L_x_21352) ;  /* 0x0000000000780947 */ /* 0x000fea0003800000 */
        /* <DEDUP_REMOVED lines=30> */
.L_x_21352:
[----:B------:R-:W-:Y:S05]  /*4830*/  BSYNC.RECONVERGENT B1 ;  /* 0x0000000000017941 */ /* 0x000fea0003800200 */
.L_x_21351:
[----:B------:R-:W-:Y:S02]  /*4840*/  HFMA2 R13, R50, R13, -RZ ;  /* 0x0000000d320d7231 */ /* 0x000fe400001000ff */
[----:B------:R-:W-:Y:S02]  /*4850*/  HFMA2 R24, R51, R26, R24 ;  /* 0x0000001a33187231 */ /* 0x000fe40000000018 */
[----:B------:R-:W-:Y:S01]  /*4860*/  HFMA2 R9, R49, R8, R9 ;  /* 0x0000000831097231 */ /* 0x000fe20000000009 */
[----:B------:R-:W-:Y:S01]  /*4870*/  ISETP.GT.U32.AND P1, PT, R3, 0xf, PT ;  /* 0x0000000f0300780c */ /* 0x000fe20003f24070 */
[C---:B------:R-:W-:Y:S02]  /*4880*/  HFMA2 R22, R54.reuse, R23, R22 ;  /* 0x0000001736167231 */ /* 0x040fe40000000016 */
[----:B------:R-:W-:Y:S01]  /*4890*/  FADD.FTZ R17, R16, R17 ;  /* 0x0000001110117221 */ /* 0x000fe20000010000 */
[----:B------:R-:W-:Y:S01]  /*48a0*/  BSSY.RECONVERGENT B1, `(.L_x_21353) ;  /* 0x0000047000017945 */ /* 0x000fe20003800200 */
[----:B------:R-:W-:-:S02]  /*48b0*/  HFMA2 R24, R54, R27, R24 ;  /* 0x0000001b36187231 */ /* 0x000fc40000000018 */
[----:B------:R-:W-:Y:S01]  /*48c0*/  FADD.FTZ R32, R17, R32 ;  /* 0x0000002011207221 */ /* 0x000fe20000010000 */
[----:B------:R-:W-:Y:S02]  /*48d0*/  HFMA2 R13, R49, R12, R13 ;  /* 0x0000000c310d7231 */ /* 0x000fe4000000000d */
[C---:B------:R-:W-:Y:S02]  /*48e0*/  HFMA2 R9, R51.reuse, R10, R9 ;  /* 0x0000000a33097231 */ /* 0x040fe40000000009 */
[----:B------:R-:W-:Y:S02]  /*48f0*/  HFMA2 R13, R51, R14, R13 ;  /* 0x0000000e330d7231 */ /* 0x000fe4000000000d */
[----:B------:R-:W-:Y:S02]  /*4900*/  HADD2.F32 R8, -RZ, R22.H0_H0 ;  /* 0x20000016ff087230 */ /* 0x000fe40000004100 */
[----:B------:R-:W-:Y:S02]  /*4910*/  HADD2.F32 R10, -RZ, R24.H0_H0 ;  /* 0x20000018ff0a7230 */ /* 0x000fe40000004100 */
[----:B------:R-:W-:-:S02]  /*4920*/  HFMA2 R15, R54, R15, R13 ;  /* 0x0000000f360f7231 */ /* 0x000fc4000000000d */
[----:B------:R-:W-:Y:S02]  /*4930*/  HFMA2 R12, R54, R11, R9 ;  /* 0x0000000b360c7231 */ /* 0x000fe40000000009 */
[----:B------:R-:W-:Y:S02]  /*4940*/  HADD2.F32 R9, -RZ, R22.H1_H1 ;  /* 0x30000016ff097230 */ /* 0x000fe40000004100 */
        /* <DEDUP_REMOVED lines=10> */
[----:B------:R-:W-:Y:S01]  /*49f0*/  FADD.FTZ R15, R14, R15 ;  /* 0x0000000f0e0f7221 */ /* 0x000fe20000010000 */
[----:B------:R-:W-:-:S03]  /*4a00*/  FADD.FTZ R7, R12, R7 ;  /* 0x000000070c077221 */ /* 0x000fc60000010000 */
[----:B------:R-:W-:Y:S01]  /*4a10*/  FADD.FTZ R6, R15, R6 ;  /* 0x000000060f067221 */ /* 0x000fe20000010000 */
[----:B------:R-:W-:Y:S06]  /*4a20*/  @P1 BRA `(.L_x_21354) ;  /* 0x0000000000b81947 */ /* 0x000fec0003800000 */
[----:B------:R-:W-:-:S04]  /*4a30*/  IADD3 R9, P1, PT, R41, R58, RZ ;  /* 0x0000003a29097210 */ /* 0x000fc80007f3e0ff */
[----:B------:R-:W-:Y:S02]  /*4a40*/  IADD3.X R58, PT, PT, RZ, R59, RZ, P1, !PT ;  /* 0x0000003bff3a7210 */ /* 0x000fe40000ffe4ff */
[----:B------:R-:W-:-:S04]  /*4a50*/  LEA R8, P1, R9, R30, 0x1 ;  /* 0x0000001e09087211 */ /* 0x000fc800078208ff */
[----:B------:R-:W-:-:S06]  /*4a60*/  LEA.HI.X R9, R9, R31, R58, 0x1, P1 ;  /* 0x0000001f09097211 */ /* 0x000fcc00008f0c3a */
[----:B------:R-:W5:Y:S01]  /*4a70*/  LDG.E.128.CONSTANT R8, desc[UR6][R8.64] ;  /* 0x0000000608087981 */ /* 0x000f62000c1e9d00 */
[----:B------:R-:W-:Y:S04]  /*4a80*/  BSSY.RECONVERGENT B2, `(.L_x_21355) ;  /* 0x0000020000027945 */ /* 0x000fe80003800200 */
[----:B------:R-:W-:Y:S05]  /*4a90*/  @P0 BRA `(.L_x_21356) ;  /* 0x0000000000780947 */ /* 0x000fea0003800000 */
[C---:B------:R-:W-:Y:S01]  /*4aa0*/  IADD3 R12, PT, PT, R2.reuse, -0x2, RZ ;  /* 0xfffffffe020c7810 */ /* 0x040fe20007ffe0ff */
[----:B------:R-:W-:Y:S01]  /*4ab0*/  VIADD R14, R2, 0xffffffff ;  /* 0xffffffff020e7836 */ /* 0x000fe20000000000 */
[-C--:B------:R-:W-:Y:S01]  /*4ac0*/  ISETP.GE.AND P6, PT, R52, R71.reuse, PT ;  /* 0x000000473400720c */ /* 0x080fe20003fc6270 */
[----:B------:R-:W-:Y:S01]  /*4ad0*/  VIADD R18, R2, 0x3 ;  /* 0x0000000302127836 */ /* 0x000fe20000000000 */
[-C--:B------:R-:W-:Y:S02]  /*4ae0*/  ISETP.GE.AND P2, PT, R12, R71.reuse, PT ;  /* 0x000000470c00720c */ /* 0x080fe40003f46270 */
[----:B------:R-:W-:Y:S02]  /*4af0*/  IADD3 R12, PT, PT, R2, 0x4, RZ ;  /* 0x00000004020c7810 */ /* 0x000fe40007ffe0ff */
[----:B------:R-:W-:Y:S02]  /*4b00*/  ISETP.GE.AND P5, PT, R14, R71, PT ;  /* 0x000000470e00720c */ /* 0x000fe40003fa6270 */
[----:B------:R-:W-:-:S02]  /*4b10*/  IADD3 R16, PT, PT, R2, 0x2, RZ ;  /* 0x0000000202107810 */ /* 0x000fc40007ffe0ff */
[----:B------:R-:W-:Y:S02]  /*4b20*/  IADD3 R14, PT, PT, R2, 0x1, RZ ;  /* 0x00000001020e7810 */ /* 0x000fe40007ffe0ff */
[-C--:B------:R-:W-:Y:S02]  /*4b30*/  ISETP.GE.AND P0, PT, R12, R71.reuse, PT ;  /* 0x000000470c00720c */ /* 0x080fe40003f06270 */
[----:B-----5:R-:W-:Y:S02]  /*4b40*/  PRMT R12, R8, 0x7632, R12 ;  /* 0x00007632080c7816 */ /* 0x020fe4000000000c */
        /* <DEDUP_REMOVED lines=19> */
.L_x_21356:
[----:B------:R-:W-:Y:S05]  /*4c80*/  BSYNC.RECONVERGENT B2 ;  /* 0x0000000000027941 */ /* 0x000fea0003800200 */
.L_x_21355:
[----:B-----5:R-:W-:-:S04]  /*4c90*/  HMUL2 R9, R50, R9 ;  /* 0x0000000932097232 */ /* 0x020fc80000000000 */
[----:B------:R-:W-:-:S04]  /*4ca0*/  HFMA2 R9, R49, R8, R9 ;  /* 0x0000000831097231 */ /* 0x000fc80000000009 */
[----:B------:R-:W-:-:S04]  /*4cb0*/  HFMA2 R27, R51, R10, R9 ;  /* 0x0000000a331b7231 */ /* 0x000fc80000000009 */
[----:B------:R-:W-:-:S05]  /*4cc0*/  HFMA2 R27, R54, R11, R27 ;  /* 0x0000000b361b7231 */ /* 0x000fca000000001b */
[--C-:B------:R-:W-:Y:S02]  /*4cd0*/  HADD2.F32 R8, -RZ, R27.reuse.H0_H0 ;  /* 0x2000001bff087230 */ /* 0x100fe40000004100 */
[----:B------:R-:W-:-:S05]  /*4ce0*/  HADD2.F32 R27, -RZ, R27.H1_H1 ;  /* 0x3000001bff1b7230 */ /* 0x000fca0000004100 */
[----:B------:R-:W-:-:S04]  /*4cf0*/  FADD.FTZ R8, R8, R27 ;  /* 0x0000001b08087221 */ /* 0x000fc80000010000 */
[----:B------:R-:W-:-:S07]  /*4d00*/  FADD.FTZ R5, R5, R8 ;  /* 0x0000000805057221 */ /* 0x000fce0000010000 */
.L_x_21354:
[----:B------:R-:W-:Y:S05]  /*4d10*/  BSYNC.RECONVERGENT B1 ;  /* 0x0000000000017941 */ /* 0x000fea0003800200 */
.L_x_21353:
[C---:B------:R-:W-:Y:S01]  /*4d20*/  IADD3 R8, PT, PT, R39.reuse, 0x3, RZ ;  /* 0x0000000327087810 */ /* 0x040fe20007ffe0ff */
[----:B------:R-:W-:Y:S01]  /*4d30*/  VIADD R40, R40, 0x4 ;  /* 0x0000000428287836 */ /* 0x000fe20000000000 */
[----:B------:R-:W-:Y:S01]  /*4d40*/  IADD3 R38, P1, PT, R38, 0x10, RZ ;  /* 0x0000001026267810 */ /* 0x000fe20007f3e0ff */
[----:B------:R-:W-:Y:S01]  /*4d50*/  VIADD R36, R36, 0x100 ;  /* 0x0000010024247836 */ /* 0x000fe20000000000 */
[----:B------:R-:W-:Y:S02]  /*4d60*/  ISETP.GE.AND P0, PT, R8, R35, PT ;  /* 0x000000230800720c */ /* 0x000fe40003f06270 */
[----:B------:R-:W-:Y:S02]  /*4d70*/  IADD3 R39, PT, PT, R39, 0x4, RZ ;  /* 0x0000000427277810 */ /* 0x000fe40007ffe0ff */
[----:B------:R-:W-:Y:S02]  /*4d80*/  IADD3 R2, PT, PT, R2, 0x40, RZ ;  /* 0x0000004002027810 */ /* 0x000fe40007ffe0ff */
[----:B------:R-:W-:-:S07]  /*4d90*/  IADD3.X R37, PT, PT, RZ, R37, RZ, P1, !PT ;  /* 0x00000025ff257210 */ /* 0x000fce0000ffe4ff */
[----:B------:R-:W-:Y:S05]  /*4da0*/  @!P0 BRA `(.L_x_21357) ;  /* 0xffffffe400d88947 */ /* 0x000fea000383ffff */
.L_x_21338:
[----:B-1----:R-:W-:Y:S05]  /*4db0*/  BSYNC.RECONVERGENT B0 ;  /* 0x0000000000007941 */ /* 0x002fea0003800200 */
.L_x_21337:
[----:B------:R-:W0:Y:S01]  /*4dc0*/  SHFL.BFLY PT, R9, R34, 0x1, 0x1f ;  /* 0x0c201f0022097f89 */ /* 0x000e2200000e0000 */
[C---:B------:R-:W-:Y:S01]  /*4dd0*/  LOP3.LUT R16, R4.reuse, 0x3c0, RZ, 0xc0, !PT ;  /* 0x000003c004107812 */ /* 0x040fe200078ec0ff */
[----:B------:R-:W-:Y:S01]  /*4de0*/  BSSY.RECONVERGENT B0, `(.L_x_21358) ;  /* 0x0000027000007945 */ /* 0x000fe20003800200 */
[----:B------:R-:W-:Y:S01]  /*4df0*/  LOP3.LUT R23, R4, 0x1, RZ, 0xc0, !PT ;  /* 0x0000000104177812 */ /* 0x000fe200078ec0ff */
[----:B------:R-:W1:Y:S01]  /*4e00*/  SHFL.BFLY PT, R8, R33, 0x1, 0x1f ;  /* 0x0c201f0021087f89 */ /* 0x000e6200000e0000 */
[----:B------:R-:W-:Y:S02]  /*4e10*/  ISETP.NE.AND P0, PT, R16, 0x40, PT ;  /* 0x000000401000780c */ /* 0x000fe40003f05270 */
[----:B------:R-:W-:Y:S01]  /*4e20*/  SHF.R.U32.HI R20, RZ, 0x5, R4 ;  /* 0x00000005ff147819 */ /* 0x000fe20000011604 */
[----:B------:R-:W2:Y:S04]  /*4e30*/  SHFL.BFLY PT, R11, R32, 0x1, 0x1f ;  /* 0x0c201f00200b7f89 */ /* 0x000ea800000e0000 */
        /* <DEDUP_REMOVED lines=10> */
[----:B------:R-:W-:Y:S01]  /*4ee0*/  SHF.R.U32.HI R5, RZ, 0x1, R3 ;  /* 0x00000001ff057819 */ /* 0x000fe20000011603 */
[----:B----4-:R-:W-:Y:S01]  /*4ef0*/  FADD.FTZ R11, R10, R29 ;  /* 0x0000001d0a0b7221 */ /* 0x010fe20000010000 */
[----:B------:R-:W-:Y:S01]  /*4f00*/  FADD.FTZ R13, R13, R28 ;  /* 0x0000001c0d0d7221 */ /* 0x000fe20000010000 */
[----:B------:R-:W-:Y:S01]  /*4f10*/  FADD.FTZ R12, R12, R7 ;  /* 0x000000070c0c7221 */ /* 0x000fe20000010000 */
[----:B0-----:R-:W-:Y:S01]  /*4f20*/  FADD.FTZ R15, R15, R6 ;  /* 0x000000060f0f7221 */ /* 0x001fe20000010000 */
[----:B------:R-:W-:Y:S06]  /*4f30*/  @P0 BRA `(.L_x_21359) ;  /* 0x0000000000440947 */ /* 0x000fec0003800000 */
        /* <DEDUP_REMOVED lines=17> */
.L_x_21359:
[----:B------:R-:W-:Y:S05]  /*5050*/  BSYNC.RECONVERGENT B0 ;  /* 0x0000000000007941 */ /* 0x000fea0003800200 */
.L_x_21358:
        /* <DEDUP_REMOVED lines=30> */
.L_x_21363:
[----:B------:R-:W-:Y:S05]  /*5240*/  BSYNC.RECONVERGENT B1 ;  /* 0x0000000000017941 */ /* 0x000fea0003800200 */
.L_x_21362:
[----:B-1----:R-:W-:-:S07]  /*5250*/  @!P0 FADD.FTZ R14, R14, R21 ;  /* 0x000000150e0e8221 */ /* 0x002fce0000010000 */
.L_x_21361:
[----:B------:R-:W-:Y:S05]  /*5260*/  BSYNC.RECONVERGENT B0 ;  /* 0x0000000000007941 */ /* 0x000fea0003800200 */
.L_x_21360:
        /* <DEDUP_REMOVED lines=22> */
.L_x_21365:
[----:B------:R-:W-:Y:S05]  /*53d0*/  BSYNC.RECONVERGENT B0 ;  /* 0x0000000000007941 */ /* 0x000fea0003800200 */
.L_x_21364:
        /* <DEDUP_REMOVED lines=17> */
[----:B0-----:R-:W0:Y:S04]  /*54f0*/  LDS R6, [R19+0x40] ;  /* 0x0000400013067984 */ /* 0x001e280000000800 */
[----:B------:R-:W4:Y:S04]  /*5500*/  LDS R5, [R19+0x80] ;  /* 0x0000800013057984 */ /* 0x000f280000000800 */
[----:B------:R-:W1:Y:S04]  /*5510*/  LDS R10, [R19+0xc0] ;  /* 0x0000c000130a7984 */ /* 0x000e680000000800 */
[----:B------:R-:W2:Y:S04]  /*5520*/  LDS R16, [R19+0x100] ;  /* 0x0001000013107984 */ /* 0x000ea80000000800 */
[----:B------:R-:W2:Y:S04]  /*5530*/  LDS R7, [R19+0x140] ;  /* 0x0001400013077984 */ /* 0x000ea80000000800 */
[----:B------:R-:W2:Y:S01]  /*5540*/  LDS R18, [R19+0x180] ;  /* 0x0001800013127984 */ /* 0x000ea20000000800 */
[----:B---3--:R-:W-:Y:S01]  /*5550*/  FADD.FTZ R2, R2, R3 ;  /* 0x0000000302027221 */ /* 0x008fe20000010000 */
[----:B0-----:R-:W-:Y:S01]  /*5560*/  FADD.FTZ R9, R9, R6 ;  /* 0x0000000609097221 */ /* 0x001fe20000010000 */
[----:B----4-:R-:W-:Y:S01]  /*5570*/  FADD.FTZ R8, R8, R5 ;  /* 0x0000000508087221 */ /* 0x010fe20000010000 */
[----:B-1----:R-:W-:Y:S01]  /*5580*/  FADD.FTZ R11, R11, R10 ;  /* 0x0000000a0b0b7221 */ /* 0x002fe20000010000 */
[----:B--2---:R-:W-:Y:S01]  /*5590*/  FADD.FTZ R13, R13, R16 ;  /* 0x000000100d0d7221 */ /* 0x004fe20000010000 */
[----:B------:R-:W-:Y:S01]  /*55a0*/  FADD.FTZ R12, R12, R7 ;  /* 0x000000070c0c7221 */ /* 0x000fe20000010000 */
[----:B------:R-:W-:-:S07]  /*55b0*/  FADD.FTZ R15, R15, R18 ;  /* 0x000000120f0f7221 */ /* 0x000fce0000010000 */
.L_x_21369:
[----:B------:R-:W-:Y:S05]  /*55c0*/  BSYNC.RECONVERGENT B1 ;  /* 0x0000000000017941 */ /* 0x000fea0003800200 */
.L_x_21368:
[----:B0-2---:R-:W-:-:S07]  /*55d0*/  @!P0 FADD.FTZ R14, R14, R17 ;  /* 0x000000110e0e8221 */ /* 0x005fce0000010000 */
.L_x_21367:
[----:B------:R-:W-:Y:S05]  /*55e0*/  BSYNC.RECONVERGENT B0 ;  /* 0x0000000000007941 */ /* 0x000fea0003800200 */
.L_x_21366:
        /* <DEDUP_REMOVED lines=32> */
.L_x_21371:
[----:B------:R-:W-:Y:S05]  /*57f0*/  BSYNC.RECONVERGENT B0 ;  /* 0x0000000000007941 */ /* 0x000fea0003800200 */
.L_x_21370:
[----:B------:R-:W-:Y:S05]  /*5800*/  @P0 EXIT ;  /* 0x000000000000094d */ /* 0x000fea0003800000 */
[----:B------:R-:W-:-:S05]  /*5810*/  F2FP.F16.F32.PACK_AB R14, RZ, R14 ;  /* 0x0000000eff0e723e */ /* 0x000fca00000000ff */
[----:B------:R-:W-:Y:S01]  /*5820*/  STG.E.U16 desc[UR6][R6.64+0xe0], R14 ;  /* 0x0000e00e06007986 */ /* 0x000fe2000c101506 */
[----:B------:R-:W-:Y:S05]  /*5830*/  EXIT ;  /* 0x000000000000794d */ /* 0x000fea0003800000 */
.L_x_21314:
[----:B------:R-:W-:Y:S01]  /*5840*/  HFMA2 R13, -RZ, RZ, 0, 1.847743988037109375e-06 ;  /* 0x0000001fff0d7431 */ /* 0x000fe200000001ff */
[----:B------:R-:W-:Y:S01]  /*5850*/  BSSY B1, `(.L_x_21372) ;  /* 0x0000007000017945 */ /* 0x000fe20003800000 */
[----:B------:R-:W-:Y:S01]  /*5860*/  MOV R6, R3 ;  /* 0x0000000300067202 */ /* 0x000fe20000000f00 */
[----:B------:R-:W-:Y:S01]  /*5870*/  IMAD.MOV.U32 R11, RZ, RZ, 0x1 ;  /* 0x00000001ff0b7424 */ /* 0x000fe200078e00ff */
[----:B------:R-:W-:-:S07]  /*5880*/  MOV R10, 0xffffffff ;  /* 0xffffffff000a7802 */ /* 0x000fce0000000f00 */
[----:B------:R-:W-:Y:S05]  /*5890*/  WARPSYNC.COLLECTIVE R10, `(.L_x_21373) ;  /* 0x000000000a087348 */ /* 0x000fea0003c00000 */
[----:B------:R0:W1:Y:S02]  /*58a0*/  SHFL.BFLY P2, R7, R6, R11, R13 ;  /* 0x0c00000b06077389 */ /* 0x000064000004000d */
[----:B01----:R-:W-:Y:S05]  /*58b0*/  ENDCOLLECTIVE ;  /* 0x000000000000791b */ /* 0x003fea0003800000 */
.L_x_21373:
[----:B------:R-:W-:Y:S05]  /*58c0*/  BSYNC B1 ;  /* 0x0000000000017941 */ /* 0x000fea0003800000 */
.L_x_21372:
[----:B------:R-:W-:Y:S01]  /*58d0*/  IMAD.MOV.U32 R6, RZ, RZ, R7 ;  /* 0x000000ffff067224 */ /* 0x000fe200078e0007 */
[----:B------:R-:W-:Y:S06]  /*58e0*/  BRA `(.L_x_21374) ;  /* 0xffffffbc006c7947 */ /* 0x000fec000383ffff */
.L_x_21316:
[----:B------:R-:W-:Y:S01]  /*58f0*/  HFMA2 R11, -RZ, RZ, 0, 9.5367431640625e-07 ;  /* 0x00000010ff0b7431 */ /* 0x000fe200000001ff */
[----:B------:R-:W-:Y:S01]  /*5900*/  BSSY B0, `(.L_x_21375) ;  /* 0x0000007000007945 */ /* 0x000fe20003800000 */
[----:B------:R-:W-:Y:S01]  /*5910*/  MOV R6, R67 ;  /* 0x0000004300067202 */ /* 0x000fe20000000f00 */
[----:B------:R-:W-:Y:S01]  /*5920*/  IMAD.MOV.U32 R13, RZ, RZ, 0x1f ;  /* 0x0000001fff0d7424 */ /* 0x000fe200078e00ff */
[----:B------:R-:W-:-:S07]  /*5930*/  MOV R10, 0xffffffff ;  /* 0xffffffff000a7802 */ /* 0x000fce0000000f00 */
[----:B-----5:R-:W-:Y:S05]  /*5940*/  WARPSYNC.COLLECTIVE R10, `(.L_x_21376) ;  /* 0x000000000a087348 */ /* 0x020fea0003c00000 */
[----:B------:R0:W1:Y:S02]  /*5950*/  SHFL.BFLY P2, R7, R6, R11, R13 ;  /* 0x0c00000b06077389 */ /* 0x000064000004000d */
[----:B01---5:R-:W-:Y:S05]  /*5960*/  ENDCOLLECTIVE ;  /* 0x000000000000791b */ /* 0x023fea0003800000 */
.L_x_21376:
[----:B------:R-:W-:Y:S05]  /*5970*/  BSYNC B0 ;  /* 0x0000000000007941 */ /* 0x000fea0003800000 */
.L_x_21375:
[----:B------:R-:W-:Y:S01]  /*5980*/  MOV R6, R7 ;  /* 0x0000000700067202 */ /* 0x000fe20000000f00 */
[----:B------:R-:W-:Y:S02]  /*5990*/  HFMA2 R13, -RZ, RZ, 0, 1.847743988037109375e-06 ;  /* 0x0000001fff0d7431 */ /* 0x000fe400000001ff */
[----:B------:R-:W-:Y:S01]  /*59a0*/  IMAD.MOV.U32 R11, RZ, RZ, 0x8 ;  /* 0x00000008ff0b7424 */ /* 0x000fe200078e00ff */
[----:B------:R-:W-:Y:S02]  /*59b0*/  MOV R10, 0xffffffff ;  /* 0xffffffff000a7802 */ /* 0x000fe40000000f00 */
[----:B------:R-:W-:-:S07]  /*59c0*/  FMNMX.FTZ R6, R6, R67, !PT ;  /* 0x0000004306067209 */ /* 0x000fce0007810000 */
[----:B------:R-:W-:Y:S05]  /*59d0*/  WARPSYNC.COLLECTIVE R10, `(.L_x_21377) ;  /* 0x000000000a087348 */ /* 0x000fea0003c00000 */
[----:B------:R0:W1:Y:S02]  /*59e0*/  SHFL.BFLY P2, R7, R6, R11, R13 ;  /* 0x0c00000b06077389 */ /* 0x000064000004000d */
[----:B01----:R-:W-:Y:S05]  /*59f0*/  ENDCOLLECTIVE ;  /* 0x000000000000791b */ /* 0x003fea0003800000 */
.L_x_21377:
[----:B------:R-:W-:Y:S02]  /*5a00*/  HFMA2 R11, -RZ, RZ, 0, 2.384185791015625e-07 ;  /* 0x00000004ff0b7431 */ /* 0x000fe400000001ff */
[----:B------:R-:W-:-:S05]  /*5a10*/  IMAD.MOV.U32 R5, RZ, RZ, R7 ;  /* 0x000000ffff057224 */ /* 0x000fca00078e0007 */
[----:B------:R-:W-:-:S04]  /*5a20*/  FMNMX.FTZ R5, R6, R5, !PT ;  /* 0x0000000506057209 */ /* 0x000fc80007810000 */
[----:B------:R-:W-:-:S07]  /*5a30*/  MOV R6, R5 ;  /* 0x0000000500067202 */ /* 0x000fce0000000f00 */
[----:B------:R-:W-:Y:S05]  /*5a40*/  WARPSYNC.COLLECTIVE R10, `(.L_x_21378) ;  /* 0x000000000a087348 */ /* 0x000fea0003c00000 */
[----:B------:R0:W1:Y:S02]  /*5a50*/  SHFL.BFLY P2, R7, R6, R11, R13 ;  /* 0x0c00000b06077389 */ /* 0x000064000004000d */
[----:B01----:R-:W-:Y:S05]  /*5a60*/  ENDCOLLECTIVE ;  /* 0x000000000000791b */ /* 0x003fea0003800000 */
.L_x_21378:
[----:B------:R-:W-:Y:S02]  /*5a70*/  HFMA2 R11, -RZ, RZ, 0, 1.1920928955078125e-07 ;  /* 0x00000002ff0b7431 */ /* 0x000fe400000001ff */
[----:B------:R-:W-:-:S05]  /*5a80*/  IMAD.MOV.U32 R8, RZ, RZ, R7 ;  /* 0x000000ffff087224 */ /* 0x000fca00078e0007 */
[----:B------:R-:W-:-:S04]  /*5a90*/  FMNMX.FTZ R8, R5, R8, !PT ;  /* 0x0000000805087209 */ /* 0x000fc80007810000 */
[----:B------:R-:W-:-:S07]  /*5aa0*/  MOV R6, R8 ;  /* 0x0000000800067202 */ /* 0x000fce0000000f00 */
[----:B------:R-:W-:Y:S05]  /*5ab0*/  WARPSYNC.COLLECTIVE R10, `(.L_x_21379) ;  /* 0x000000000a087348 */ /* 0x000fea0003c00000 */
[----:B------:R0:W1:Y:S02]  /*5ac0*/  SHFL.BFLY P2, R7, R6, R11, R13 ;  /* 0x0c00000b06077389 */ /* 0x000064000004000d */
[----:B01----:R-:W-:Y:S05]  /*5ad0*/  ENDCOLLECTIVE ;  /* 0x000000000000791b */ /* 0x003fea0003800000 */
.L_x_21379:
[----:B------:R-:W-:Y:S05]  /*5ae0*/  BRA `(.L_x_21380) ;  /* 0xffffffbc007c7947 */ /* 0x000fea000383ffff */
.L_x_21381:
        /* <DEDUP_REMOVED lines=9> */
.L_x_25971:


//--------------------- .text._ZN4vllm25paged_attention_v1_kernelIttLi112ELi16ELi128ELNS_18Fp8KVCacheDataTypeE0ELb0EEEvPT_PKS2_PKT0_S8_ifPKiSA_iPKfiiiSC_SC_iiiii --------------------------
	.section	.text._ZN4vllm25paged_attention_v1_kernelIttLi112ELi16ELi128ELNS_18Fp8KVCacheDataTypeE0ELb0EEEvPT_PKS2_PKT0_S8_ifPKiSA_iPKfiiiSC_SC_iiiii,"ax",@progbits
	.align	128
        .global         _ZN4vllm25paged_attention_v1_kernelIttLi112ELi16ELi128ELNS_18Fp8KVCacheDataTypeE0ELb0EEEvPT_PKS2_PKT0_S8_ifPKiSA_iPKfiiiSC_SC_iiiii
        .type           _ZN4vllm25paged_attention_v1_kernelIttLi112ELi16ELi128ELNS_18Fp8KVCacheDataTypeE0ELb0EEEvPT_PKS2_PKT0_S8_ifPKiSA_iPKfiiiSC_SC_iiiii,@function
        .size           _ZN4vllm25paged_attention_v1_kernelIttLi112ELi16ELi128ELNS_18Fp8KVCacheDataTypeE0ELb0EEEvPT_PKS2_PKT0_S8_ifPKiSA_iPKfiiiSC_SC_iiiii,(.L_x_25972 - _ZN4vllm25paged_attention_v1_kernelIttLi112ELi16ELi128ELNS_18Fp8KVCacheDataTypeE0ELb0EEEvPT_PKS2_PKT0_S8_ifPKiSA_iPKfiiiSC_SC_iiiii)
        .other          _ZN4vllm25paged_attention_v1_kernelIttLi112ELi16ELi128ELNS_18Fp8KVCacheDataTypeE0ELb0EEEvPT_PKS2_PKT0_S8_ifPKiSA_iPKfiiiSC_SC_iiiii,@"STO_CUDA_ENTRY STV_DEFAULT"
_ZN4vllm25paged_attention_v1_kernelIttLi112ELi16ELi128ELNS_18Fp8KVCacheDataTypeE0ELb0EEEvPT_PKS2_PKT0_S8_ifPKiSA_iPKfiiiSC_SC_iiiii:
.text._ZN4vllm25paged_attention_v1_kernelIttLi112ELi16ELi128ELNS_18Fp8KVCacheDataTypeE0ELb0EEEvPT_PKS2_PKT0_S8_ifPKiSA_iPKfiiiSC_SC_iiiii:
        /* <DEDUP_REMOVED lines=13> */
[----:B------:R-:W1:Y:S01]  /*00d0*/  LDCU.64 UR10, c[0x0][0x390] ;  /* 0x00007200ff0a77ac */ /* 0x000e620008000a00 */
[----:B0-----:R-:W-:Y:S01]  /*00e0*/  ISETP.GT.U32.AND P1, PT, R6, 0x1b, PT ;  /* 0x0000001b0600780c */ /* 0x001fe20003f24070 */
[----:B--2---:R-:W-:-:S02]  /*00f0*/  IMAD R2, R7, UR4, RZ ;  /* 0x0000000407027c24 */ /* 0x004fc4000f8e02ff */
[----:B-1----:R-:W-:Y:S01]  /*0100*/  IMAD.WIDE.U32 R64, R7, 0x4, R64 ;  /* 0x0000000407407825 */ /* 0x002fe200078e0040 */
[----:B---3--:R-:W-:Y:S02]  /*0110*/  IABS R13, R12 ;  /* 0x0000000c000d7213 */ /* 0x008fe40000000000 */
[----:B----4-:R-:W-:-:S03]  /*0120*/  ISETP.NE.U32.AND P0, PT, R10, RZ, PT ;  /* 0x000000ff0a00720c */ /* 0x010fc60003f05070 */
[----:B------:R-:W2:Y:S04]  /*0130*/  LDG.E.CONSTANT R64, desc[UR6][R64.64] ;  /* 0x0000000640407981 */ /* 0x000ea8000c1e9900 */
[----:B------:R-:W0:Y:S01]  /*0140*/  @!P1 LDC.64 R8, c[0x0][0x388] ;  /* 0x0000e200ff089b82 */ /* 0x000e220000000a00 */
[----:B------:R-:W-:Y:S01]  /*0150*/  @!P1 IMAD R4, R0, 0x70, RZ ;  /* 0x0000007000049824 */ /* 0x000fe200078e02ff */
[----:B------:R-:W-:Y:S02]  /*0160*/  @!P1 SHF.L.U32 R3, R6, 0x2, RZ ;  /* 0x0000000206039819 */ /* 0x000fe400000006ff */
[----:B------:R-:W-:Y:S02]  /*0170*/  ISETP.NE.AND.EX P0, PT, R11, RZ, PT, P0 ;  /* 0x000000ff0b00720c */ /* 0x000fe40003f05300 */
[----:B------:R-:W-:-:S02]  /*0180*/  @!P1 IADD3 R3, P2, P3, R3, R2, R4 ;  /* 0x0000000203039210 */ /* 0x000fc40007b5e004 */
[----:B------:R-:W-:-:S04]  /*0190*/  SHF.R.S32.HI R2, RZ, 0x1f, R2 ;  /* 0x0000001fff027819 */ /* 0x000fc80000011402 */
[----:B------:R-:W-:Y:S02]  /*01a0*/  @!P1 IADD3.X R2, PT, PT, RZ, R2, RZ, P2, P3 ;  /* 0x00000002ff029210 */ /* 0x000fe400017e64ff */
[----:B0-----:R-:W-:-:S04]  /*01b0*/  @!P1 LEA R4, P2, R3, R8, 0x1 ;  /* 0x0000000803049211 */ /* 0x001fc800078408ff */
[----:B------:R-:W-:Y:S02]  /*01c0*/  @!P1 LEA.HI.X R5, R3, R9, R2, 0x1, P2 ;  /* 0x0000000903059211 */ /* 0x000fe400010f0c02 */
[----:B------:R-:W0:Y:S04]  /*01d0*/  @P0 LDC.64 R8, c[0x0][0x3c0] ;  /* 0x0000f000ff080b82 */ /* 0x000e280000000a00 */
[----:B------:R-:W3:Y:S01]  /*01e0*/  @!P1 LDG.E.64.CONSTANT R4, desc[UR6][R4.64] ;  /* 0x0000000604049981 */ /* 0x000ee2000c1e9b00 */
[----:B------:R-:W1:Y:S08]  /*01f0*/  I2F.RP R2, R13 ;  /* 0x0000000d00027306 */ /* 0x000e700000209400 */
[----:B-1----:R-:W1:Y:S01]  /*0200*/  MUFU.RCP R2, R2 ;  /* 0x0000000200027308 */ /* 0x002e620000001000 */
[----:B------:R-:W4:Y:S01]  /*0210*/  LDC R3, c[0x0][0x370] ;  /* 0x0000dc00ff037b82 */ /* 0x000f220000000800 */
[----:B-1----:R-:W-:-:S06]  /*0220*/  VIADD R10, R2, 0xffffffe ;  /* 0x0ffffffe020a7836 */ /* 0x002fcc0000000000 */
[----:B------:R1:W1:Y:S01]  /*0230*/  F2I.FTZ.U32.TRUNC.NTZ R11, R10 ;  /* 0x0000000a000b7305 */ /* 0x000262000021f000 */
[----:B0-----:R-:W-:-:S05]  /*0240*/  @P0 IMAD.WIDE.U32 R8, R0, 0x4, R8 ;  /* 0x0000000400080825 */ /* 0x001fca00078e0008 */
[----:B------:R4:W5:Y:S01]  /*0250*/  @P0 LDG.E.CONSTANT R63, desc[UR6][R8.64] ;  /* 0x00000006083f0981 */ /* 0x000962000c1e9900 */
[----:B-1----:R-:W-:Y:S02]  /*0260*/  MOV R10, RZ ;  /* 0x000000ff000a7202 */ /* 0x002fe40000000f00 */
[----:B------:R-:W-:-:S05]  /*0270*/  IADD3 R14, PT, PT, RZ, -R11, RZ ;  /* 0x8000000bff0e7210 */ /* 0x000fca0007ffe0ff */
        /* <DEDUP_REMOVED lines=32> */
[----:B------:R-:W-:Y:S01]  /*0480*/  UMOV UR4, 0x400 ;  /* 0x0000040000047882 */ /* 0x000fe20000000000 */
[----:B------:R-:W-:Y:S02]  /*0490*/  MOV R56, UR13 ;  /* 0x0000000d00387c02 */ /* 0x000fe40008000f00 */
[----:B------:R-:W-:Y:S01]  /*04a0*/  MOV R62, UR4 ;  /* 0x00000004003e7c02 */ /* 0x000fe20008000f00 */
[----:B------:R-:W0:Y:S01]  /*04b0*/  LDCU UR4, c[0x0][0x3b8] ;  /* 0x00007700ff0477ac */ /* 0x000e220008000800 */
[----:B------:R-:W-:-:S07]  /*04c0*/  LOP3.LUT R9, R6, 0x1, RZ, 0xc0, !PT ;  /* 0x0000000106097812 */ /* 0x000fce00078ec0ff */
[----:B------:R-:W-:Y:S01]  /*04d0*/  @!P2 IMAD.IADD R8, R8, 0x1, -R11 ;  /* 0x000000010808a824 */ /* 0x000fe200078e0a0b */
[----:B------:R-:W-:-:S04]  /*04e0*/  LEA R10, R56, R62, 0x18 ;  /* 0x0000003e380a7211 */ /* 0x000fc800078ec0ff */
[----:B------:R-:W-:Y:S02]  /*04f0*/  ISETP.GE.U32.AND P0, PT, R8, R11, PT ;  /* 0x0000000b0800720c */ /* 0x000fe40003f06070 */
[----:B------:R-:W-:Y:S01]  /*0500*/  LOP3.LUT R11, R0, R15, RZ, 0x3c, !PT ;  /* 0x0000000f000b7212 */ /* 0x000fe200078e3cff */
[----:B------:R-:W-:-:S03]  /*0510*/  IMAD R10, R9, 0x70, R10 ;  /* 0x00000070090a7824 */ /* 0x000fc600078e020a */
        /* <DEDUP_REMOVED lines=12> */
[----:B0-----:R-:W-:Y:S02]  /*05e0*/  IMAD R11, R7, UR4, RZ ;  /* 0x00000004070b7c24 */ /* 0x001fe4000f8e02ff */
        /* <DEDUP_REMOVED lines=9> */
[----:B------:R-:W-:Y:S01]  /*0680*/  SHF.L.U32 R5, R9, 0x2, RZ ;  /* 0x0000000209057819 */ /* 0x000fe200000006ff */
[----:B------:R-:W1:Y:S01]  /*0690*/  LDCU.64 UR8, c[0x0][0x3a8] ;  /* 0x00007500ff0877ac */ /* 0x000e620008000a00 */
[----:B------:R-:W-:Y:S02]  /*06a0*/  LOP3.LUT R4, R4, 0x7c, RZ, 0xc0, !PT ;  /* 0x0000007c04047812 */ /* 0x000fe400078ec0ff */
[----:B------:R-:W-:Y:S01]  /*06b0*/  LOP3.LUT R8, R5, 0x3c, RZ, 0xc0, !PT ;  /* 0x0000003c05087812 */ /* 0x000fe200078ec0ff */
[----:B------:R-:W-:Y:S01]  /*06c0*/  IMAD.MOV.U32 R5, RZ, RZ, RZ ;  /* 0x000000ffff057224 */ /* 0x000fe200078e00ff */
[----:B------:R-:W-:Y:S02]  /*06d0*/  SHF.L.U32 R10, R9, 0x3, RZ ;  /* 0x00000003090a7819 */ /* 0x000fe400000006ff */
[----:B------:R-:W-:Y:S01]  /*06e0*/  LEA R59, R57, R8, 0x6 ;  /* 0x00000008393b7211 */ /* 0x000fe200078e30ff */
[----:B------:R-:W-:Y:S01]  /*06f0*/  IMAD.WIDE R4, R11, 0x4, R4 ;  /* 0x000000040b047825 */ /* 0x000fe200078e0204 */
[----:B------:R-:W-:-:S02]  /*0700*/  IADD3 R13, PT, PT, R62, 0x100, RZ ;  /* 0x000001003e0d7810 */ /* 0x000fc40007ffe0ff */
[----:B------:R-:W-:Y:S02]  /*0710*/  LOP3.LUT R6, R9, 0xf, RZ, 0xc0, !PT ;  /* 0x0000000f09067812 */ /* 0x000fe400078ec0ff */
[----:B------:R-:W-:Y:S01]  /*0720*/  LOP3.LUT R67, R10, 0x78, RZ, 0xc0, !PT ;  /* 0x000000780a437812 */ /* 0x000fe200078ec0ff */
[----:B0-----:R-:W-:Y:S01]  /*0730*/  IMAD R8, R2, UR4, RZ ;  /* 0x0000000402087c24 */ /* 0x001fe2000f8e02ff */
[----:B------:R-:W-:Y:S02]  /*0740*/  LEA R56, R56, R13, 0x18 ;  /* 0x0000000d38387211 */ /* 0x000fe400078ec0ff */
[----:B------:R-:W-:Y:S02]  /*0750*/  LEA R9, R57, R6, 0x4 ;  /* 0x0000000639097211 */ /* 0x000fe400078e20ff */
[----:B-1----:R-:W-:Y:S01]  /*0760*/  IADD3 R4, P2, PT, R4, UR8, RZ ;  /* 0x0000000804047c10 */ /* 0x002fe2000ff5e0ff */
[----:B------:R-:W-:Y:S01]  /*0770*/  IMAD.IADD R59, R59, 0x1, R56 ;  /* 0x000000013b3b7824 */ /* 0x000fe200078e0238 */
[----:B------:R-:W-:Y:S01]  /*0780*/  IADD3 R66, P0, PT, R8, R67, RZ ;  /* 0x0000004308427210 */ /* 0x000fe20007f1e0ff */
[----:B------:R-:W-:Y:S01]  /*0790*/  IMAD.IADD R60, R9, 0x1, -R64 ;  /* 0x00000001093c7824 */ /* 0x000fe200078e0a40 */
[----:B------:R-:W-:-:S02]  /*07a0*/  IADD3.X R5, PT, PT, R5, UR9, RZ, P2, !PT ;  /* 0x0000000905057c10 */ /* 0x000fc400097fe4ff */
[----:B------:R-:W-:Y:S02]  /*07b0*/  MOV R61, 0xff7fffff ;  /* 0xff7fffff003d7802 */ /* 0x000fe40000000f00 */
[----:B------:R-:W-:Y:S02]  /*07c0*/  IADD3 R58, PT, PT, R9, 0x1, RZ ;  /* 0x00000001093a7810 */ /* 0x000fe40007ffe0ff */
[----:B------:R-:W-:-:S07]  /*07d0*/  LEA.HI.X.SX32 R67, R8, RZ, 0x1, P0 ;  /* 0x000000ff08437211 */ /* 0x000fce00000f0eff */
.L_x_21385:
        /* <DEDUP_REMOVED lines=25> */
[----:B------:R-:W-:Y:S01]  /*0970*/  IMAD R65, R6, 0x70, R65 ;  /* 0x0000007006417824 */ /* 0x000fe200078e0241 */
[----:B------:R0:W4:Y:S04]  /*0980*/  LDG.E.64.CONSTANT R38, desc[UR6][R16.64+0xd00] ;  /* 0x000d000610267981 */ /* 0x000128000c1e9b00 */
[----:B------:R-:W1:Y:S04]  /*0990*/  LDS.128 R32, [R65] ;  /* 0x0000000041207984 */ /* 0x000e680000000c00 */
[----:B------:R-:W4:Y:S04]  /*09a0*/  LDS.128 R28, [R65+0x10] ;  /* 0x00001000411c7984 */ /* 0x000f280000000c00 */
[----:B------:R-:W4:Y:S01]  /*09b0*/  LDS.128 R24, [R65+0x20] ;  /* 0x0000200041187984 */ /* 0x000f220000000c00 */
[----:B-1----:R-:W-:-:S02]  /*09c0*/  HADD2.F32 R18, -RZ, R34.H0_H0 ;  /* 0x20000022ff127230 */ /* 0x002fc40000004100 */
[----:B------:R-:W-:Y:S01]  /*09d0*/  HADD2.F32 R34, -RZ, R34.H1_H1 ;  /* 0x30000022ff227230 */ /* 0x000fe20000004100 */
[----:B------:R-:W-:Y:S01]  /*09e0*/  ISETP.NE.AND P2, PT, R6, RZ, PT ;  /* 0x000000ff0600720c */ /* 0x000fe20003f45270 */
[--C-:B--2---:R-:W-:Y:S02]  /*09f0*/  HADD2.F32 R19, -RZ, R52.reuse.H0_H0 ;  /* 0x20000034ff137230 */ /* 0x104fe40000004100 */
[----:B------:R-:W-:-:S03]  /*0a00*/  HADD2.F32 R21, -RZ, R52.H1_H1 ;  /* 0x30000034ff157230 */ /* 0x000fc60000004100 */
[----:B------:R-:W-:Y:S01]  /*0a10*/  FMUL.FTZ R23, R18, R19 ;  /* 0x0000001312177220 */ /* 0x000fe20000410000 */
[----:B------:R-:W-:Y:S02]  /*0a20*/  HADD2.F32 R18, -RZ, R32.H0_H0 ;  /* 0x20000020ff127230 */ /* 0x000fe40000004100 */
[----:B------:R-:W-:Y:S01]  /*0a30*/  FMUL.FTZ R21, R34, R21 ;  /* 0x0000001522157220 */ /* 0x000fe20000410000 */
[----:B---3--:R-:W-:Y:S02]  /*0a40*/  HADD2.F32 R19, -RZ, R54.H0_H0 ;  /* 0x20000036ff137230 */ /* 0x008fe40000004100 */
[----:B------:R-:W-:Y:S02]  /*0a50*/  HADD2.F32 R32, -RZ, R32.H1_H1 ;  /* 0x30000020ff207230 */ /* 0x000fe40000004100 */
[----:B0-----:R-:W-:Y:S02]  /*0a60*/  HADD2.F32 R17, -RZ, R54.H1_H1 ;  /* 0x30000036ff117230 */ /* 0x001fe40000004100 */
[----:B------:R-:W-:Y:S01]  /*0a70*/  FFMA.FTZ R18, R18, R19, R23 ;  /* 0x0000001312127223 */ /* 0x000fe20000010017 */
[----:B----4-:R-:W-:-:S02]  /*0a80*/  HADD2.F32 R19, -RZ, R40.H0_H0 ;  /* 0x20000028ff137230 */ /* 0x010fc40000004100 */
[----:B------:R-:W-:Y:S01]  /*0a90*/  FFMA.FTZ R16, R32, R17, R21 ;  /* 0x0000001120107223 */ /* 0x000fe20000010015 */
[----:B------:R-:W-:Y:S01]  /*0aa0*/  HADD2.F32 R17, -RZ, R28.H0_H0 ;  /* 0x2000001cff117230 */ /* 0x000fe20000004100 */
[----:B------:R-:W0:Y:S01]  /*0ab0*/  LDS.128 R20, [R65+0x30] ;  /* 0x0000300041147984 */ /* 0x000e220000000c00 */
        /* <DEDUP_REMOVED lines=23> */
[----:B0-----:R-:W-:-:S05]  /*0c30*/  HADD2.F32 R17, -RZ, R20.H0_H0 ;  /* 0x20000014ff117230 */ /* 0x001fca0000004100 */
[----:B------:R-:W-:Y:S02]  /*0c40*/  FFMA.FTZ R26, R17, R26, R18 ;  /* 0x0000001a111a7223 */ /* 0x000fe40000010012 */
[----:B------:R-:W0:Y:S01]  /*0c50*/  LDS.128 R16, [R65+0x40] ;  /* 0x0000400041107984 */ /* 0x000e220000000c00 */
[----:B------:R-:W-:Y:S02]  /*0c60*/  HADD2.F32 R69, -RZ, R20.H1_H1 ;  /* 0x30000014ff457230 */ /* 0x000fe40000004100 */
[----:B------:R-:W-:-:S05]  /*0c70*/  HADD2.F32 R48, -RZ, R48.H1_H1 ;  /* 0x30000030ff307230 */ /* 0x000fca0000004100 */
[----:B------:R-:W-:Y:S01]  /*0c80*/  FFMA.FTZ R48, R69, R48, R24 ;  /* 0x0000003045307223 */ /* 0x000fe20000010018 */
        /* <DEDUP_REMOVED lines=8> */
[----:B------:R-:W-:Y:S01]  /*0d10*/  FMUL.FTZ R26, R20, R69 ;  /* 0x00000045141a7220 */ /* 0x000fe20000410000 */
[----:B------:R-:W-:Y:S02]  /*0d20*/  HADD2.F32 R20, -RZ, R33.H0_H0 ;  /* 0x20000021ff147230 */ /* 0x000fe40000004100 */
[----:B------:R-:W-:Y:S02]  /*0d30*/  HADD2.F32 R69, -RZ, R55.H0_H0 ;  /* 0x20000037ff457230 */ /* 0x000fe40000004100 */
[----:B------:R-:W-:-:S03]  /*0d40*/  HADD2.F32 R28, -RZ, R8.H0_H0 ;  /* 0x20000008ff1c7230 */ /* 0x000fc60000004100 */
[----:B------:R-:W-:Y:S01]  /*0d50*/  FFMA.FTZ R20, R20, R69, R26 ;  /* 0x0000004514147223 */ /* 0x000fe2000001001a */
[----:B------:R-:W-:Y:S02]  /*0d60*/  HADD2.F32 R26, -RZ, R53.H1_H1 ;  /* 0x30000035ff1a7230 */ /* 0x000fe40000004100 */
[----:B0-----:R-:W-:Y:S02]  /*0d70*/  HADD2.F32 R53, -RZ, R16.H0_H0 ;  /* 0x20000010ff357230 */ /* 0x001fe40000004100 */
[----:B------:R-:W-:-:S03]  /*0d80*/  HADD2.F32 R35, -RZ, R35.H1_H1 ;  /* 0x30000023ff237230 */ /* 0x000fc60000004100 */
[----:B------:R-:W-:Y:S01]  /*0d90*/  FFMA.FTZ R24, R53, R28, R24 ;  /* 0x0000001c35187223 */ /* 0x000fe20000010018 */
[----:B------:R-:W-:Y:S02]  /*0da0*/  HADD2.F32 R33, -RZ, R33.H1_H1 ;  /* 0x30000021ff217230 */ /* 0x000fe40000004100 */
[----:B------:R-:W-:Y:S01]  /*0db0*/  FMUL.FTZ R28, R35, R26 ;  /* 0x0000001a231c7220 */ /* 0x000fe20000410000 */
[----:B------:R-:W-:Y:S02]  /*0dc0*/  HADD2.F32 R26, -RZ, R55.H1_H1 ;  /* 0x30000037ff1a7230 */ /* 0x000fe40000004100 */
[----:B------:R-:W-:Y:S02]  /*0dd0*/  HADD2.F32 R35, -RZ, R16.H1_H1 ;  /* 0x30000010ff237230 */ /* 0x000fe40000004100 */
[----:B------:R-:W-:Y:S02]  /*0de0*/  HADD2.F32 R8, -RZ, R8.H1_H1 ;  /* 0x30000008ff087230 */ /* 0x000fe40000004100 */
[----:B------:R-:W-:-:S03]  /*0df0*/  FFMA.FTZ R16, R33, R26, R28 ;  /* 0x0000001a21107223 */ /* 0x000fc6000001001c */
[----:B------:R-:W-:Y:S02]  /*0e00*/  FFMA.FTZ R22, R35, R8, R22 ;  /* 0x0000000823167223 */ /* 0x000fe40000010016 */
[----:B------:R-:W0:Y:S01]  /*0e10*/  LDS.128 R32, [R65+0x50] ;  /* 0x0000500041207984 */ /* 0x000e220000000c00 */
        /* <DEDUP_REMOVED lines=23> */
[----:B------:R-:W-:-:S02]  /*0f90*/  HADD2.F32 R31, -RZ, R27.H0_H0 ;  /* 0x2000001bff1f7230 */ /* 0x000fc40000004100 */
[----:B------:R-:W-:Y:S02]  /*0fa0*/  HADD2.F32 R24, -RZ, R47.H0_H0 ;  /* 0x2000002fff187230 */ /* 0x000fe40000004100 */
[----:B------:R-:W-:Y:S02]  /*0fb0*/  HADD2.F32 R27, -RZ, R27.H1_H1 ;  /* 0x3000001bff1b7230 */ /* 0x000fe40000004100 */
[----:B------:R-:W-:Y:S02]  /*0fc0*/  HADD2.F32 R47, -RZ, R47.H1_H1 ;  /* 0x3000002fff2f7230 */ /* 0x000fe40000004100 */
[----:B------:R-:W-:Y:S01]  /*0fd0*/  FFMA.FTZ R10, R25, R10, R22 ;  /* 0x0000000a190a7223 */ /* 0x000fe20000010016 */
[----:B------:R-:W-:Y:S01]  /*0fe0*/  FFMA.FTZ R20, R31, R24, R20 ;  /* 0x000000181f147223 */ /* 0x000fe20000010014 */
[----:B------:R-:W-:Y:S02]  /*0ff0*/  HADD2.F32 R18, -RZ, R49.H0_H0 ;  /* 0x20000031ff127230 */ /* 0x000fe40000004100 */
[----:B------:R-:W-:-:S02]  /*1000*/  HADD2.F32 R25, -RZ, R21.H0_H0 ;  /* 0x20000015ff197230 */ /* 0x000fc40000004100 */
[----:B------:R-:W-:Y:S01]  /*1010*/  FFMA.FTZ R16, R27, R47, R16 ;  /* 0x0000002f1b107223 */ /* 0x000fe20000010010 */
[----:B------:R-:W-:Y:S02]  /*1020*/  HADD2.F32 R49, -RZ, R49.H1_H1 ;  /* 0x30000031ff317230 */ /* 0x000fe40000004100 */
[----:B------:R-:W-:Y:S02]  /*1030*/  HADD2.F32 R21, -RZ, R21.H1_H1 ;  /* 0x30000015ff157230 */ /* 0x000fe40000004100 */
[----:B0-----:R-:W-:Y:S02]  /*1040*/  HADD2.F32 R31, -RZ, R32.H0_H0 ;  /* 0x20000020ff1f7230 */ /* 0x001fe40000004100 */
[----:B------:R-:W-:Y:S02]  /*1050*/  HADD2.F32 R22, -RZ, R12.H0_H0 ;  /* 0x2000000cff167230 */ /* 0x000fe40000004100 */
[----:B------:R-:W-:Y:S01]  /*1060*/  FFMA.FTZ R18, R25, R18, R20 ;  /* 0x0000001219127223 */ /* 0x000fe20000010014 */
[----:B------:R-:W-:-:S02]  /*1070*/  HADD2.F32 R27, -RZ, R23.H0_H0 ;  /* 0x20000017ff1b7230 */ /* 0x000fc40000004100 */
[----:B------:R-:W-:Y:S01]  /*1080*/  FFMA.FTZ R16, R21, R49, R16 ;  /* 0x0000003115107223 */ /* 0x000fe20000010010 */
[----:B------:R-:W-:Y:S02]  /*1090*/  HADD2.F32 R29, -RZ, R23.H1_H1 ;  /* 0x30000017ff1d7230 */ /* 0x000fe40000004100 */
[----:B------:R-:W-:Y:S02]  /*10a0*/  FFMA.FTZ R8, R31, R22, R8 ;  /* 0x000000161f087223 */ /* 0x000fe40000010008 */
[----:B------:R-:W0:Y:S01]  /*10b0*/  LDS.128 R20, [R65+0x60] ;  /* 0x0000600041147984 */ /* 0x000e220000000c00 */
[--C-:B------:R-:W-:Y:S02]  /*10c0*/  HADD2.F32 R24, -RZ, R51.reuse.H0_H0 ;  /* 0x20000033ff187230 */ /* 0x100fe40000004100 */
[----:B------:R-:W-:Y:S02]  /*10d0*/  HADD2.F32 R51, -RZ, R51.H1_H1 ;  /* 0x30000033ff337230 */ /* 0x000fe40000004100 */
[----:B------:R-:W-:-:S02]  /*10e0*/  HADD2.F32 R25, -RZ, R17.H0_H0 ;  /* 0x20000011ff197230 */ /* 0x000fc40000004100 */
[----:B------:R-:W-:Y:S01]  /*10f0*/  FFMA.FTZ R18, R27, R24, R18 ;  /* 0x000000181b127223 */ /* 0x000fe20000010012 */
[--C-:B------:R-:W-:Y:S02]  /*1100*/  HADD2.F32 R24, -RZ, R9.reuse.H0_H0 ;  /* 0x20000009ff187230 */ /* 0x100fe40000004100 */
[----:B------:R-:W-:Y:S01]  /*1110*/  FFMA.FTZ R16, R29, R51, R16 ;  /* 0x000000331d107223 */ /* 0x000fe20000010010 */
[----:B------:R-:W-:Y:S02]  /*1120*/  HADD2.F32 R9, -RZ, R9.H1_H1 ;  /* 0x30000009ff097230 */ /* 0x000fe40000004100 */
[----:B------:R-:W-:Y:S02]  /*1130*/  HADD2.F32 R17, -RZ, R17.H1_H1 ;  /* 0x30000011ff117230 */ /* 0x000fe40000004100 */
[--C-:B------:R-:W-:Y:S02]  /*1140*/  HADD2.F32 R27, -RZ, R19.reuse.H0_H0 ;  /* 0x20000013ff1b7230 */ /* 0x100fe40000004100 */
[----:B------:R-:W-:-:S02]  /*1150*/  HADD2.F32 R26, -RZ, R19.H1_H1 ;  /* 0x30000013ff1a7230 */ /* 0x000fc40000004100 */
[--C-:B------:R-:W-:Y:S02]  /*1160*/  HADD2.F32 R19, -RZ, R11.reuse.H0_H0 ;  /* 0x2000000bff137230 */ /* 0x100fe40000004100 */
        /* <DEDUP_REMOVED lines=17> */
[----:B------:R-:W-:Y:S02]  /*1280*/  HADD2.F32 R27, -RZ, R35.H0_H0 ;  /* 0x20000023ff1b7230 */ /* 0x000fe40000004100 */
[----:B------:R-:W-:Y:S01]  /*1290*/  FFMA.FTZ R6, R6, R13, R9 ;  /* 0x0000000d06067223 */ /* 0x000fe20000010009 */
[----:B------:R-:W-:Y:S02]  /*12a0*/  HADD2.F32 R12, -RZ, R15.H0_H0 ;  /* 0x2000000fff0c7230 */ /* 0x000fe40000004100 */
[----:B------:R-:W-:Y:S01]  /*12b0*/  FFMA.FTZ R8, R19, R11, R8 ;  /* 0x0000000b13087223 */ /* 0x000fe20000010008 */
[----:B------:R-:W-:Y:S02]  /*12c0*/  HADD2.F32 R35, -RZ, R35.H1_H1 ;  /* 0x30000023ff237230 */ /* 0x000fe40000004100 */
[----:B------:R-:W-:-:S02]  /*12d0*/  HADD2.F32 R15, -RZ, R15.H1_H1 ;  /* 0x3000000fff0f7230 */ /* 0x000fc40000004100 */
[----:B------:R-:W-:Y:S02]  /*12e0*/  HADD2.F32 R13, -RZ, R36.H0_H0 ;  /* 0x20000024ff0d7230 */ /* 0x000fe40000004100 */
[----:B------:R-:W-:Y:S01]  /*12f0*/  FFMA.FTZ R10, R25, R14, R10 ;  /* 0x0000000e190a7223 */ /* 0x000fe2000001000a */
[----:B0-----:R-:W-:Y:S02]  /*1300*/  HADD2.F32 R11, -RZ, R20.H1_H1 ;  /* 0x30000014ff0b7230 */ /* 0x001fe40000004100 */
[----:B------:R-:W-:Y:S02]  /*1310*/  HADD2.F32 R36, -RZ, R36.H1_H1 ;  /* 0x30000024ff247230 */ /* 0x000fe40000004100 */
        /* <DEDUP_REMOVED lines=8> */
[----:B------:R-:W-:Y:S02]  /*13a0*/  HADD2.F32 R17, -RZ, R22.H0_H0 ;  /* 0x20000016ff117230 */ /* 0x000fe40000004100 */
[----:B------:R-:W-:Y:S02]  /*13b0*/  HADD2.F32 R15, -RZ, R21.H0_H0 ;  /* 0x20000015ff0f7230 */ /* 0x000fe40000004100 */
[----:B------:R-:W-:-:S02]  /*13c0*/  HADD2.F32 R14, -RZ, R37.H0_H0 ;  /* 0x20000025ff0e7230 */ /* 0x000fc40000004100 */
[----:B------:R-:W-:Y:S01]  /*13d0*/  FFMA.FTZ R19, R19, R38, R10 ;  /* 0x0000002613137223 */ /* 0x000fe2000001000a */
[----:B------:R-:W-:Y:S02]  /*13e0*/  HADD2.F32 R21, -RZ, R21.H1_H1 ;  /* 0x30000015ff157230 */ /* 0x000fe40000004100 */
[----:B------:R-:W-:Y:S01]  /*13f0*/  FFMA.FTZ R8, R17, R16, R8 ;  /* 0x0000001011087223 */ /* 0x000fe20000010008 */
[----:B------:R-:W-:Y:S02]  /*1400*/  HADD2.F32 R25, -RZ, R23.H0_H0 ;  /* 0x20000017ff197230 */ /* 0x000fe40000004100 */
[----:B------:R-:W-:Y:S01]  /*1410*/  FFMA.FTZ R12, R15, R14, R12 ;  /* 0x0000000e0f0c7223 */ /* 0x000fe2000001000c */
[----:B------:R-:W-:Y:S01]  /*1420*/  HADD2.F32 R37, -RZ, R37.H1_H1 ;  /* 0x30000025ff257230 */ /* 0x000fe20000004100 */
[----:B------:R-:W-:Y:S01]  /*1430*/  IADD3 R10, PT, PT, R64, 0xf, RZ ;  /* 0x0000000f400a7810 */ /* 0x000fe20007ffe0ff */
[----:B------:R-:W-:Y:S02]  /*1440*/  HADD2.F32 R9, -RZ, R39.H0_H0 ;  /* 0x20000027ff097230 */ /* 0x000fe40000004100 */
[----:B------:R-:W-:Y:S01]  /*1450*/  FADD.FTZ R8, R8, R19 ;  /* 0x0000001308087221 */ /* 0x000fe20000010000 */
[----:B------:R-:W-:-:S02]  /*1460*/  HADD2.F32 R23, -RZ, R23.H1_H1 ;  /* 0x30000017ff177230 */ /* 0x000fc40000004100 */
[----:B------:R-:W-:Y:S01]  /*1470*/  FFMA.FTZ R6, R21, R37, R6 ;  /* 0x0000002515067223 */ /* 0x000fe20000010006 */
[----:B------:R-:W-:Y:S02]  /*1480*/  HADD2.F32 R39, -RZ, R39.H1_H1 ;  /* 0x30000027ff277230 */ /* 0x000fe40000004100 */
[----:B------:R-:W-:Y:S01]  /*1490*/  FFMA.FTZ R9, R25, R9, R12 ;  /* 0x0000000919097223 */ /* 0x000fe2000001000c */
        /* <DEDUP_REMOVED lines=10> */
.L_x_21430:
        /* <DEDUP_REMOVED lines=20> */
.L_x_21383:
[----:B------:R-:W-:Y:S05]  /*1680*/  BSYNC B0 ;  /* 0x0000000000007941 */ /* 0x000fea0003800000 */
.L_x_21382:
        /* <DEDUP_REMOVED lines=15> */
.L_x_21436:
[----:B------:R-:W-:Y:S01]  /*1780*/  IADD3 R9, PT, PT, R62, 0xe0, RZ ;  /* 0x000000e03e097810 */ /* 0x000fe20007ffe0ff */
[----:B------:R-:W-:Y:S05]  /*1790*/  WARPSYNC.ALL ;  /* 0x0000000000007948 */ /* 0x000fea0003800000 */
[----:B------:R-:W-:Y:S02]  /*17a0*/  ISETP.NE.AND P2, PT, R5, RZ, PT ;  /* 0x000000ff0500720c */ /* 0x000fe40003f45270 */
[----:B------:R-:W-:Y:S02]  /*17b0*/  LEA R9, R56, R9, 0x18 ;  /* 0x0000000938097211 */ /* 0x000fe400078ec0ff */
[----:B-1----:R-:W-:-:S03]  /*17c0*/  FMNMX.FTZ R11, R10, R11, !PT ;  /* 0x0000000b0a0b7209 */ /* 0x002fc60007810000 */
        /* <DEDUP_REMOVED lines=35> */
.L_x_21391:
        /* <DEDUP_REMOVED lines=11> */
.L_x_21390:
[----:B------:R-:W-:Y:S05]  /*1ab0*/  BSYNC.RECONVERGENT B1 ;  /* 0x0000000000017941 */ /* 0x000fea0003800200 */
.L_x_21389:
        /* <DEDUP_REMOVED lines=12> */
.L_x_21394:
        /* <DEDUP_REMOVED lines=28> */
[C---:B------:R-:W-:Y:S01]  /*1d40*/  FADD.FTZ R29, -R12.reuse, R29 ;  /* 0x0000001d0c1d7221 */ /* 0x040fe20000010100 */
[----:B------:R-:W-:Y:S01]  /*1d50*/  FMUL.FTZ R26, R27, 1.4426950216293334961 ;  /* 0x3fb8aa3b1b1a7820 */ /* 0x000fe20000410000 */
[----:B------:R-:W0:Y:S01]  /*1d60*/  MUFU.EX2 R20, R20 ;  /* 0x0000001400147308 */ /* 0x000e220000000800 */
[----:B------:R-:W3:Y:S01]  /*1d70*/  LDS R27, [R13+0x1600] ;  /* 0x001600000d1b7984 */ /* 0x000ee20000000800 */
[C---:B------:R-:W-:Y:S01]  /*1d80*/  FADD.FTZ R31, -R12.reuse, R31 ;  /* 0x0000001f0c1f7221 */ /* 0x040fe20000010100 */
[----:B------:R-:W-:Y:S02]  /*1d90*/  FMUL.FTZ R28, R29, 1.4426950216293334961 ;  /* 0x3fb8aa3b1d1c7820 */ /* 0x000fe40000410000 */
[----:B------:R-:W3:Y:S01]  /*1da0*/  LDS R29, [R13+0x1800] ;  /* 0x001800000d1d7984 */ /* 0x000ee20000000800 */
[----:B------:R-:W-:Y:S02]  /*1db0*/  FMUL.FTZ R30, R31, 1.4426950216293334961 ;  /* 0x3fb8aa3b1f1e7820 */ /* 0x000fe40000410000 */
[----:B------:R-:W2:Y:S01]  /*1dc0*/  MUFU.EX2 R22, R22 ;  /* 0x0000001600167308 */ /* 0x000ea20000000800 */
[----:B------:R-:W3:Y:S04]  /*1dd0*/  LDS R31, [R13+0x1a00] ;  /* 0x001a00000d1f7984 */ /* 0x000ee80000000800 */
[----:B-1----:R-:W-:Y:S03]  /*1de0*/  STS [R13+-0x400], R16 ;  /* 0xfffc00100d007388 */ /* 0x002fe60000000800 */
[----:B------:R-:W1:Y:S01]  /*1df0*/  MUFU.EX2 R24, R24 ;  /* 0x0000001800187308 */ /* 0x000e620000000800 */
[----:B----4-:R-:W-:Y:S01]  /*1e00*/  STS [R13+-0x200], R18 ;  /* 0xfffe00120d007388 */ /* 0x010fe20000000800 */
[----:B0-----:R-:W-:-:S03]  /*1e10*/  FADD.FTZ R17, -R12, R17 ;  /* 0x000000110c117221 */ /* 0x001fc60000010100 */
[----:B------:R-:W-:Y:S01]  /*1e20*/  STS [R13], R20 ;  /* 0x000000140d007388 */ /* 0x000fe20000000800 */
[----:B------:R-:W-:Y:S02]  /*1e30*/  FMUL.FTZ R17, R17, 1.4426950216293334961 ;  /* 0x3fb8aa3b11117820 */ /* 0x000fe40000410000 */
[----:B------:R-:W0:Y:S01]  /*1e40*/  MUFU.EX2 R26, R26 ;  /* 0x0000001a001a7308 */ /* 0x000e220000000800 */
[C---:B--2---:R-:W-:Y:S01]  /*1e50*/  FADD.FTZ R19, -R12.reuse, R19 ;  /* 0x000000130c137221 */ /* 0x044fe20000010100 */
[----:B------:R-:W-:Y:S01]  /*1e60*/  STS [R13+0x200], R22 ;  /* 0x000200160d007388 */ /* 0x000fe20000000800 */
[----:B---3--:R-:W-:Y:S02]  /*1e70*/  FADD.FTZ R21, -R12, R21 ;  /* 0x000000150c157221 */ /* 0x008fe40000010100 */
[----:B------:R-:W-:-:S03]  /*1e80*/  FMUL.FTZ R19, R19, 1.4426950216293334961 ;  /* 0x3fb8aa3b13137820 */ /* 0x000fc60000410000 */
[----:B------:R2:W3:Y:S01]  /*1e90*/  MUFU.EX2 R32, R17 ;  /* 0x0000001100207308 */ /* 0x0004e20000000800 */
[----:B------:R-:W-:Y:S01]  /*1ea0*/  FMUL.FTZ R21, R21, 1.4426950216293334961 ;  /* 0x3fb8aa3b15157820 */ /* 0x000fe20000410000 */
[C---:B------:R-:W-:Y:S01]  /*1eb0*/  FADD.FTZ R23, -R12.reuse, R23 ;  /* 0x000000170c177221 */ /* 0x040fe20000010100 */
[----:B-1----:R-:W-:Y:S01]  /*1ec0*/  STS [R13+0x400], R24 ;  /* 0x000400180d007388 */ /* 0x002fe20000000800 */
[----:B------:R-:W-:Y:S02]  /*1ed0*/  FADD.FTZ R25, -R12, R25 ;  /* 0x000000190c197221 */ /* 0x000fe40000010100 */
[----:B------:R-:W-:Y:S02]  /*1ee0*/  FMUL.FTZ R23, R23, 1.4426950216293334961 ;  /* 0x3fb8aa3b17177820 */ /* 0x000fe40000410000 */
        /* <DEDUP_REMOVED lines=12> */
[----:B---3--:R-:W-:Y:S01]  /*1fb0*/  STS [R13+0xc00], R32 ;  /* 0x000c00200d007388 */ /* 0x008fe20000000800 */
        /* <DEDUP_REMOVED lines=32> */
.L_x_21393:
[----:B------:R-:W-:Y:S05]  /*21c0*/  BSYNC.RECONVERGENT B1 ;  /* 0x0000000000017941 */ /* 0x000fea0003800200 */
.L_x_21392:
        /* <DEDUP_REMOVED lines=55> */
.L_x_21396:
[----:B------:R-:W-:Y:S05]  /*2540*/  BSYNC.RECONVERGENT B1 ;  /* 0x0000000000017941 */ /* 0x000fea0003800200 */
.L_x_21395:
        /* <DEDUP_REMOVED lines=26> */
.L_x_21388:
[----:B------:R-:W-:Y:S05]  /*26f0*/  BSYNC.RECONVERGENT B0 ;  /* 0x0000000000007941 */ /* 0x000fea0003800200 */
.L_x_21387:
        /* <DEDUP_REMOVED lines=39> */
.L_x_21401:
[----:B------:R-:W0:Y:S01]  /*2970*/  LDS R9, [R12] ;  /* 0x000000000c097984 */ /* 0x000e220000000800 */
[----:B------:R-:W-:-:S04]  /*2980*/  IADD3 R13, PT, PT, R13, 0x1, RZ ;  /* 0x000000010d0d7810 */ /* 0x000fc80007ffe0ff */
[----:B------:R-:W-:Y:S01]  /*2990*/  ISETP.NE.AND P0, PT, R13, RZ, PT ;  /* 0x000000ff0d00720c */ /* 0x000fe20003f05270 */
[----:B0-----:R-:W-:-:S05]  /*29a0*/  FMUL.FTZ R9, R9, R8 ;  /* 0x0000000809097220 */ /* 0x001fca0000410000 */
[----:B------:R0:W-:Y:S02]  /*29b0*/  STS [R12], R9 ;  /* 0x000000090c007388 */ /* 0x0001e40000000800 */
[----:B0-----:R-:W-:-:S05]  /*29c0*/  VIADD R12, R12, 0x200 ;  /* 0x000002000c0c7836 */ /* 0x001fca0000000000 */
[----:B------:R-:W-:Y:S05]  /*29d0*/  @P0 BRA `(.L_x_21401) ;  /* 0xfffffffc00e40947 */ /* 0x000fea000383ffff */
.L_x_21400:
[----:B------:R-:W-:Y:S05]  /*29e0*/  BSYNC.RECONVERGENT B1 ;  /* 0x0000000000017941 */ /* 0x000fea0003800200 */
.L_x_21399:
        /* <DEDUP_REMOVED lines=12> */
.L_x_21404:
        /* <DEDUP_REMOVED lines=52> */
.L_x_21403:
[----:B------:R-:W-:Y:S05]  /*2df0*/  BSYNC.RECONVERGENT B1 ;  /* 0x0000000000017941 */ /* 0x000fea0003800200 */
.L_x_21402:
        /* <DEDUP_REMOVED lines=31> */
.L_x_21406:
[----:B------:R-:W-:Y:S05]  /*2ff0*/  BSYNC.RECONVERGENT B1 ;  /* 0x0000000000017941 */ /* 0x000fea0003800200 */
.L_x_21405:
        /* <DEDUP_REMOVED lines=14> */
.L_x_21398:
[----:B------:R-:W-:Y:S05]  /*30e0*/  BSYNC.RECONVERGENT B0 ;  /* 0x0000000000007941 */ /* 0x000fea0003800200 */
.L_x_21397:
        /* <DEDUP_REMOVED lines=12> */
[----:B------:R-:W0:Y:S01]  /*31b0*/  LDCU.64 UR10, c[0x0][0x3a8] ;  /* 0x00007500ff0a77ac */ /* 0x000e220008000a00 */
[----:B------:R-:W-:Y:S02]  /*31c0*/  SHF.L.U32 R10, R6, 0x5, RZ ;  /* 0x00000005060a7819 */ /* 0x000fe400000006ff */
[----:B------:R-:W-:Y:S02]  /*31d0*/  LOP3.LUT R8, R8, 0x7c, RZ, 0xc0, !PT ;  /* 0x0000007c08087812 */ /* 0x000fe400078ec0ff */
[----:B------:R-:W-:Y:S02]  /*31e0*/  SHF.L.U32 R54, R6, 0x3, RZ ;  /* 0x0000000306367819 */ /* 0x000fe400000006ff */
[----:B------:R-:W-:-:S02]  /*31f0*/  IADD3 R13, PT, PT, R62, 0x100, RZ ;  /* 0x000001003e0d7810 */ /* 0x000fc40007ffe0ff */
[----:B------:R-:W-:Y:S02]  /*3200*/  SHF.R.S32.HI R51, RZ, 0x4, R51 ;  /* 0x00000004ff337819 */ /* 0x000fe40000011433 */
[----:B------:R-:W-:Y:S02]  /*3210*/  LEA R50, R56, R13, 0x18 ;  /* 0x0000000d38327211 */ /* 0x000fe400078ec0ff */
[----:B------:R-:W-:Y:S01]  /*3220*/  IADD3 R49, PT, PT, R4, 0x1, RZ ;  /* 0x0000000104317810 */ /* 0x000fe20007ffe0ff */
[----:B----4-:R-:W-:Y:S01]  /*3230*/  IMAD R11, R7, UR8, RZ ;  /* 0x00000008070b7c24 */ /* 0x010fe2000f8e02ff */
[----:B------:R-:W1:Y:S01]  /*3240*/  LDCU UR8, c[0x0][0x3d0] ;  /* 0x00007a00ff0877ac */ /* 0x000e620008000800 */
[----:B------:R-:W-:Y:S02]  /*3250*/  MOV R48, RZ ;  /* 0x000000ff00307202 */ /* 0x000fe40000000f00 */
[----:B------:R-:W-:Y:S01]  /*3260*/  IMAD.WIDE R8, R11, 0x4, R8 ;  /* 0x000000040b087825 */ /* 0x000fe200078e0208 */
[----:B------:R-:W-:-:S02]  /*3270*/  LOP3.LUT R11, R10, 0x20, RZ, 0xe2, !PT ;  /* 0x000000200a0b7812 */ /* 0x000fc400078ee2ff */
[----:B0-----:R-:W-:-:S03]  /*3280*/  IADD3 R52, P0, PT, R8, UR10, RZ ;  /* 0x0000000a08347c10 */ /* 0x001fc6000ff1e0ff */
[----:B------:R-:W-:Y:S01]  /*3290*/  IMAD R11, R4, 0x40, R11 ;  /* 0x00000040040b7824 */ /* 0x000fe200078e020b */
[----:B------:R-:W-:Y:S02]  /*32a0*/  IADD3.X R53, PT, PT, R9, UR11, RZ, P0, !PT ;  /* 0x0000000b09357c10 */ /* 0x000fe400087fe4ff */
[----:B------:R-:W-:Y:S02]  /*32b0*/  LOP3.LUT R9, R54, 0x8, RZ, 0xc0, !PT ;  /* 0x0000000836097812 */ /* 0x000fe400078ec0ff */
[----:B------:R-:W-:Y:S01]  /*32c0*/  IADD3 R50, PT, PT, R11, 0x10, R50 ;  /* 0x000000100b327810 */ /* 0x000fe20007ffe032 */
[----:B-1----:R-:W-:Y:S01]  /*32d0*/  IMAD R44, R2, UR8, RZ ;  /* 0x00000008022c7c24 */ /* 0x002fe2000f8e02ff */
[----:B------:R-:W-:Y:S01]  /*32e0*/  LOP3.LUT R54, R54, 0xf8, RZ, 0xc0, !PT ;  /* 0x000000f836367812 */ /* 0x000fe200078ec0ff */
[C---:B------:R-:W-:Y:S01]  /*32f0*/  IMAD R9, R4.reuse, 0x10, R9 ;  /* 0x0000001004097824 */ /* 0x040fe200078e0209 */
[----:B------:R-:W-:Y:S02]  /*3300*/  IADD3 R2, PT, PT, R4, -R51, RZ ;  /* 0x8000003304027210 */ /* 0x000fe40007ffe0ff */
[----:B------:R-:W-:-:S02]  /*3310*/  SHF.R.S32.HI R45, RZ, 0x1f, R44 ;  /* 0x0000001fff2d7819 */ /* 0x000fc4000001142c */
[----:B------:R-:W-:-:S07]  /*3320*/  IADD3 R55, PT, PT, R9, 0x3, RZ ;  /* 0x0000000309377810 */ /* 0x000fce0007ffe0ff */
.L_x_21423:
[----:B------:R-:W2:Y:S04]  /*3330*/  LDG.E.CONSTANT R9, desc[UR6][R52.64] ;  /* 0x0000000634097981 */ /* 0x000ea8000c1e9900 */
[----:B------:R-:W0:Y:S04]  /*3340*/  LDS.128 R28, [R50+-0x10] ;  /* 0xfffff000321c7984 */ /* 0x000e280000000c00 */
[----:B------:R-:W1:Y:S01]  /*3350*/  LDS.128 R36, [R50] ;  /* 0x0000000032247984 */ /* 0x000e620000000c00 */
[----:B0-----:R-:W-:Y:S02]  /*3360*/  F2FP.F16.F32.PACK_AB R56, R29, R28 ;  /* 0x0000001c1d38723e */ /* 0x001fe400000000ff */
[----:B------:R-:W-:Y:S01]  /*3370*/  F2FP.F16.F32.PACK_AB R57, R31, R30 ;  /* 0x0000001e1f39723e */ /* 0x000fe200000000ff */
[----:B--2---:R-:W-:-:S03]  /*3380*/  IMAD.WIDE R8, R9, UR9, R44 ;  /* 0x0000000909087c25 */ /* 0x004fc6000f8e022c */
[----:B------:R-:W-:-:S04]  /*3390*/  IADD3 R8, P0, PT, R54, R8, RZ ;  /* 0x0000000836087210 */ /* 0x000fc80007f1e0ff */
[----:B------:R-:W-:Y:S02]  /*33a0*/  IADD3.X R9, PT, PT, RZ, R9, RZ, P0, !PT ;  /* 0x00000009ff097210 */ /* 0x000fe400007fe4ff */
[----:B---3--:R-:W-:-:S04]  /*33b0*/  LEA R32, P0, R8, UR4, 0x1 ;  /* 0x0000000408207c11 */ /* 0x008fc8000f8008ff */
[----:B------:R-:W-:-:S05]  /*33c0*/  LEA.HI.X R33, R8, UR5, R9, 0x1, P0 ;  /* 0x0000000508217c11 */ /* 0x000fca00080f0c09 */
[----:B-----5:R0:W5:Y:S04]  /*33d0*/  LDG.E.128.CONSTANT R8, desc[UR6][R32.64+0x400] ;  /* 0x0004000620087981 */ /* 0x020168000c1e9d00 */
[----:B------:R0:W5:Y:S04]  /*33e0*/  LDG.E.128.CONSTANT R12, desc[UR6][R32.64+0x600] ;  /* 0x00060006200c7981 */ /* 0x000168000c1e9d00 */
[----:B------:R0:W5:Y:S04]  /*33f0*/  LDG.E.128.CONSTANT R16, desc[UR6][R32.64+0x800] ;  /* 0x0008000620107981 */ /* 0x000168000c1e9d00 */
[----:B------:R0:W5:Y:S04]  /*3400*/  LDG.E.128.CONSTANT R20, desc[UR6][R32.64+0xa00] ;  /* 0x000a000620147981 */ /* 0x000168000c1e9d00 */
[----:B------:R0:W5:Y:S01]  /*3410*/  LDG.E.128.CONSTANT R24, desc[UR6][R32.64+0xc00] ;  /* 0x000c000620187981 */ /* 0x000162000c1e9d00 */
[----:B------:R-:W-:Y:S01]  /*3420*/  ISETP.NE.AND P0, PT, R2, -0x1, PT ;  /* 0xffffffff0200780c */ /* 0x000fe20003f05270 */
[----:B------:R-:W-:Y:S01]  /*3430*/  BSSY.RECONVERGENT B1, `(.L_x_21409) ;  /* 0x0000023000017945 */ /* 0x000fe20003800200 */
[----:B-1----:R-:W-:Y:S01]  /*3440*/  F2FP.F16.F32.PACK_AB R36, R37, R36 ;  /* 0x000000242524723e */ /* 0x002fe200000000ff */
[----:B------:R0:W5:Y:S01]  /*3450*/  LDG.E.128.CONSTANT R28, desc[UR6][R32.64] ;  /* 0x00000006201c7981 */ /* 0x000162000c1e9d00 */
[----:B------:R-:W-:-:S09]  /*3460*/  VIADD R37, R55, 0xfffffffd ;  /* 0xfffffffd37257836 */ /* 0x000fd20000000000 */
[----:B0-----:R-:W-:Y:S05]  /*3470*/  @P0 BRA `(.L_x_21410) ;  /* 0x0000000000780947 */ /* 0x001fea0003800000 */
        /* <DEDUP_REMOVED lines=15> */
[----:B------:R-:W-:Y:S01]  /*3570*/  PRMT R30, R30, 0x5410, R35 ;  /* 0x000054101e1e7816 */ /* 0x000fe20000000023 */
[----:B------:R-:W-:Y:S01]  /*3580*/  VIADD R35, R55, 0x3 ;  /* 0x0000000337237836 */ /* 0x000fe20000000000 */
[C---:B------:R-:W-:Y:S02]  /*3590*/  PRMT R34, R28.reuse, 0x7632, R34 ;  /* 0x000076321c227816 */ /* 0x040fe40000000022 */
[----:B------:R-:W-:-:S02]  /*35a0*/  SEL R28, R28, RZ, !P1 ;  /* 0x000000ff1c1c7207 */ /* 0x000fc40004800000 */
[----:B------:R-:W-:Y:S02]  /*35b0*/  ISETP.GE.AND P3, PT, R35, R64, PT ;  /* 0x000000402300720c */ /* 0x000fe40003f66270 */
[----:B------:R-:W-:-:S04]  /*35c0*/  IADD3 R35, PT, PT, R55, 0x4, RZ ;  /* 0x0000000437237810 */ /* 0x000fc80007ffe0ff */
        /* <DEDUP_REMOVED lines=9> */
.L_x_21410:
[----:B------:R-:W-:Y:S05]  /*3660*/  BSYNC.RECONVERGENT B1 ;  /* 0x0000000000017941 */ /* 0x000fea0003800200 */
.L_x_21409:
[----:B------:R-:W5:Y:S02]  /*3670*/  LDG.E.128.CONSTANT R32, desc[UR6][R32.64+0x200] ;  /* 0x0002000620207981 */ /* 0x000f64000c1e9d00 */
[----:B-----5:R-:W-:Y:S01]  /*3680*/  HMUL2 R29, R57, R29 ;  /* 0x0000001d391d7232 */ /* 0x020fe20000000000 */
[----:B------:R-:W-:Y:S03]  /*3690*/  BSSY.RECONVERGENT B1, `(.L_x_21411) ;  /* 0x0000024000017945 */ /* 0x000fe60003800200 */
[----:B------:R-:W-:Y:S01]  /*36a0*/  HFMA2 R29, R56, R28, R29 ;  /* 0x0000001c381d7231 */ /* 0x000fe2000000001d */
[----:B------:R-:W-:-:S03]  /*36b0*/  F2FP.F16.F32.PACK_AB R28, R39, R38 ;  /* 0x00000026271c723e */ /* 0x000fc600000000ff */
[----:B------:R-:W-:-:S04]  /*36c0*/  HFMA2 R29, R36, R30, R29 ;  /* 0x0000001e241d7231 */ /* 0x000fc8000000001d */
[----:B------:R-:W-:Y:S01]  /*36d0*/  HFMA2 R31, R28, R31, R29 ;  /* 0x0000001f1c1f7231 */ /* 0x000fe2000000001d */
[----:B------:R-:W-:Y:S06]  /*36e0*/  @P0 BRA `(.L_x_21412) ;  /* 0x0000000000780947 */ /* 0x000fec0003800000 */
[C---:B------:R-:W-:Y:S01]  /*36f0*/  IADD3 R29, PT, PT, R55.reuse, -0x1, RZ ;  /* 0xffffffff371d7810 */ /* 0x040fe20007ffe0ff */
[----:B------:R-:W-:Y:S01]  /*3700*/  VIADD R39, R55, 0x1 ;  /* 0x0000000137277836 */ /* 0x000fe20000000000 */
[----:B------:R-:W-:Y:S02]  /*3710*/  PRMT R38, R33, 0x7632, R38 ;  /* 0x0000763221267816 */ /* 0x000fe40000000026 */
        /* <DEDUP_REMOVED lines=27> */
.L_x_21412:
[----:B------:R-:W-:Y:S05]  /*38d0*/  BSYNC.RECONVERGENT B1 ;  /* 0x0000000000017941 */ /* 0x000fea0003800200 */
.L_x_21411:
[----:B------:R-:W-:Y:S02]  /*38e0*/  HMUL2 R33, R57, R33 ;  /* 0x0000002139217232 */ /* 0x000fe40000000000 */
[--C-:B------:R-:W-:Y:S01]  /*38f0*/  HADD2.F32 R29, -RZ, R31.reuse.H0_H0 ;  /* 0x2000001fff1d7230 */ /* 0x100fe20000004100 */
[----:B------:R-:W-:Y:S01]  /*3900*/  BSSY.RECONVERGENT B1, `(.L_x_21413) ;  /* 0x0000024000017945 */ /* 0x000fe20003800200 */
[----:B------:R-:W-:Y:S02]  /*3910*/  HADD2.F32 R30, -RZ, R31.H1_H1 ;  /* 0x3000001fff1e7230 */ /* 0x000fe40000004100 */
[----:B------:R-:W-:-:S03]  /*3920*/  HFMA2 R33, R56, R32, R33 ;  /* 0x0000002038217231 */ /* 0x000fc60000000021 */
[----:B------:R-:W-:Y:S01]  /*3930*/  FADD.FTZ R29, R29, R30 ;  /* 0x0000001e1d1d7221 */ /* 0x000fe20000010000 */
[----:B------:R-:W-:Y:S01]  /*3940*/  HFMA2 R34, R36, R34, R33 ;  /* 0x0000002224227231 */ /* 0x000fe20000000021 */
[----:B------:R-:W-:Y:S06]  /*3950*/  @P0 BRA `(.L_x_21414) ;  /* 0x0000000000780947 */ /* 0x000fec0003800000 */
[C---:B------:R-:W-:Y:S02]  /*3960*/  IADD3 R33, PT, PT, R55.reuse, 0x1, RZ ;  /* 0x0000000137217810 */ /* 0x040fe40007ffe0ff */
[C---:B------:R-:W-:Y:S02]  /*3970*/  IADD3 R31, PT, PT, R55.reuse, -0x1, RZ ;  /* 0xffffffff371f7810 */ /* 0x040fe40007ffe0ff */
[----:B------:R-:W-:Y:S02]  /*3980*/  IADD3 R39, PT, PT, R55, 0x2, RZ ;  /* 0x0000000237277810 */ /* 0x000fe40007ffe0ff */
[-C--:B------:R-:W-:Y:S02]  /*3990*/  ISETP.GE.AND P1, PT, R33, R64.reuse, PT ;  /* 0x000000402100720c */ /* 0x080fe40003f26270 */
[----:B------:R-:W-:Y:S02]  /*39a0*/  ISETP.GE.AND P6, PT, R31, R64, PT ;  /* 0x000000401f00720c */ /* 0x000fe40003fc6270 */
[----:B------:R-:W-:-:S02]  /*39b0*/  IADD3 R33, PT, PT, R55, 0x4, RZ ;  /* 0x0000000437217810 */ /* 0x000fc40007ffe0ff */
[----:B------:R-:W-:Y:S02]  /*39c0*/  IADD3 R31, PT, PT, R55, -0x2, RZ ;  /* 0xfffffffe371f7810 */ /* 0x000fe40007ffe0ff */
[-C--:B------:R-:W-:Y:S01]  /*39d0*/  ISETP.GE.AND P2, PT, R39, R64.reuse, PT ;  /* 0x000000402700720c */ /* 0x080fe20003f46270 */
[----:B------:R-:W-:Y:S01]  /*39e0*/  VIADD R39, R55, 0x3 ;  /* 0x0000000337277836 */ /* 0x000fe20000000000 */
[-C--:B------:R-:W-:Y:S02]  /*39f0*/  ISETP.GE.AND P4, PT, R33, R64.reuse, PT ;  /* 0x000000402100720c */ /* 0x080fe40003f86270 */
[----:B------:R-:W-:Y:S02]  /*3a00*/  ISETP.GE.AND P5, PT, R31, R64, PT ;  /* 0x000000401f00720c */ /* 0x000fe40003fa6270 */
[----:B------:R-:W-:Y:S02]  /*3a10*/  PRMT R33, R10, 0x7632, R33 ;  /* 0x000076320a217816 */ /* 0x000fe40000000021 */
[----:B------:R-:W-:-:S02]  /*3a20*/  PRMT R31, R9, 0x7632, R31 ;  /* 0x00007632091f7816 */ /* 0x000fc4000000001f */
[----:B------:R-:W-:Y:S02]  /*3a30*/  SEL R10, R10, RZ, !P1 ;  /* 0x000000ff0a0a7207 */ /* 0x000fe40004800000 */
        /* <DEDUP_REMOVED lines=16> */
.L_x_21414:
[----:B------:R-:W-:Y:S05]  /*3b40*/  BSYNC.RECONVERGENT B1 ;  /* 0x0000000000017941 */ /* 0x000fea0003800200 */
.L_x_21413:
[----:B------:R-:W-:Y:S01]  /*3b50*/  HMUL2 R9, R57, R9 ;  /* 0x0000000939097232 */ /* 0x000fe20000000000 */
[----:B------:R-:W-:Y:S01]  /*3b60*/  BSSY.RECONVERGENT B1, `(.L_x_21415) ;  /* 0x0000023000017945 */ /* 0x000fe20003800200 */
[----:B------:R-:W-:Y:S01]  /*3b70*/  FADD.FTZ R48, R29, R48 ;  /* 0x000000301d307221 */ /* 0x000fe20000010000 */
[----:B------:R-:W-:Y:S02]  /*3b80*/  HFMA2 R34, R28, R35, R34 ;  /* 0x000000231c227231 */ /* 0x000fe40000000022 */
[----:B------:R-:W-:Y:S01]  /*3b90*/  HFMA2 R8, R56, R8, R9 ;  /* 0x0000000838087231 */ /* 0x000fe20000000009 */
[----:B------:R-:W-:Y:S06]  /*3ba0*/  @P0 BRA `(.L_x_21416) ;  /* 0x0000000000780947 */ /* 0x000fec0003800000 */
[C---:B------:R-:W-:Y:S01]  /*3bb0*/  VIADD R29, R55.reuse, 0x1 ;  /* 0x00000001371d7836 */ /* 0x040fe20000000000 */
[C---:B------:R-:W-:Y:S02]  /*3bc0*/  IADD3 R9, PT, PT, R55.reuse, -0x1, RZ ;  /* 0xffffffff37097810 */ /* 0x040fe40007ffe0ff */
[----:B------:R-:W-:Y:S02]  /*3bd0*/  IADD3 R31, PT, PT, R55, 0x2, RZ ;  /* 0x00000002371f7810 */ /* 0x000fe40007ffe0ff */
[-C--:B------:R-:W-:Y:S02]  /*3be0*/  ISETP.GE.AND P1, PT, R29, R64.reuse, PT ;  /* 0x000000401d00720c */ /* 0x080fe40003f26270 */
[----:B------:R-:W-:Y:S01]  /*3bf0*/  ISETP.GE.AND P6, PT, R9, R64, PT ;  /* 0x000000400900720c */ /* 0x000fe20003fc6270 */
[C---:B------:R-:W-:Y:S01]  /*3c00*/  VIADD R9, R55.reuse, 0xfffffffe ;  /* 0xfffffffe37097836 */ /* 0x040fe20000000000 */
[C---:B------:R-:W-:Y:S02]  /*3c10*/  IADD3 R29, PT, PT, R55.reuse, 0x4, RZ ;  /* 0x00000004371d7810 */ /* 0x040fe40007ffe0ff */
[----:B------:R-:W-:-:S02]  /*3c20*/  IADD3 R33, PT, PT, R55, 0x3, RZ ;  /* 0x0000000337217810 */ /* 0x000fc40007ffe0ff */
[-C--:B------:R-:W-:Y:S02]  /*3c30*/  ISETP.GE.AND P2, PT, R31, R64.reuse, PT ;  /* 0x000000401f00720c */ /* 0x080fe40003f46270 */
[-C--:B------:R-:W-:Y:S02]  /*3c40*/  ISETP.GE.AND P4, PT, R29, R64.reuse, PT ;  /* 0x000000401d00720c */ /* 0x080fe40003f86270 */
[----:B------:R-:W-:Y:S02]  /*3c50*/  PRMT R29, R13, 0x7632, R29 ;  /* 0x000076320d1d7816 */ /* 0x000fe4000000001d */
[----:B------:R-:W-:Y:S02]  /*3c60*/  SEL R31, R14, RZ, !P1 ;  /* 0x000000ff0e1f7207 */ /* 0x000fe40004800000 */
        /* <DEDUP_REMOVED lines=18> */
.L_x_21416:
[----:B------:R-:W-:Y:S05]  /*3d90*/  BSYNC.RECONVERGENT B1 ;  /* 0x0000000000017941 */ /* 0x000fea0003800200 */
.L_x_21415:
[----:B------:R-:W-:Y:S01]  /*3da0*/  BSSY.RECONVERGENT B1, `(.L_x_21417) ;  /* 0x0000021000017945 */ /* 0x000fe20003800200 */
[----:B------:R-:W-:-:S03]  /*3db0*/  HMUL2 R13, R57, R13 ;  /* 0x0000000d390d7232 */ /* 0x000fc60000000000 */
[----:B------:R-:W-:Y:S05]  /*3dc0*/  @P0 BRA `(.L_x_21418) ;  /* 0x0000000000780947 */ /* 0x000fea0003800000 */
[C---:B------:R-:W-:Y:S01]  /*3dd0*/  IADD3 R29, PT, PT, R55.reuse, 0x1, RZ ;  /* 0x00000001371d7810 */ /* 0x040fe20007ffe0ff */
[C---:B------:R-:W-:Y:S01]  /*3de0*/  VIADD R33, R55.reuse, 0x3 ;  /* 0x0000000337217836 */ /* 0x040fe20000000000 */
[----:B------:R-:W-:Y:S02]  /*3df0*/  IADD3 R9, PT, PT, R55, -0x1, RZ ;  /* 0xffffffff37097810 */ /* 0x000fe40007ffe0ff */
[-C--:B------:R-:W-:Y:S02]  /*3e00*/  ISETP.GE.AND P1, PT, R29, R64.reuse, PT ;  /* 0x000000401d00720c */ /* 0x080fe40003f26270 */
[C---:B------:R-:W-:Y:S02]  /*3e10*/  IADD3 R31, PT, PT, R55.reuse, 0x2, RZ ;  /* 0x00000002371f7810 */ /* 0x040fe40007ffe0ff */
[----:B------:R-:W-:Y:S02]  /*3e20*/  IADD3 R29, PT, PT, R55, 0x4, RZ ;  /* 0x00000004371d7810 */ /* 0x000fe40007ffe0ff */
[----:B------:R-:W-:-:S02]  /*3e30*/  ISETP.GE.AND P6, PT, R9, R64, PT ;  /* 0x000000400900720c */ /* 0x000fc40003fc6270 */
[----:B------:R-:W-:Y:S02]  /*3e40*/  IADD3 R9, PT, PT, R55, -0x2, RZ ;  /* 0xfffffffe37097810 */ /* 0x000fe40007ffe0ff */
[-C--:B------:R-:W-:Y:S02]  /*3e50*/  ISETP.GE.AND P2, PT, R31, R64.reuse, PT ;  /* 0x000000401f00720c */ /* 0x080fe40003f46270 */
[-C--:B------:R-:W-:Y:S02]  /*3e60*/  ISETP.GE.AND P4, PT, R29, R64.reuse, PT ;  /* 0x000000401d00720c */ /* 0x080fe40003f86270 */
[----:B------:R-:W-:Y:S02]  /*3e70*/  PRMT R29, R17, 0x7632, R29 ;  /* 0x00007632111d7816 */ /* 0x000fe4000000001d */
        /* <DEDUP_REMOVED lines=19> */
.L_x_21418:
[----:B------:R-:W-:Y:S05]  /*3fb0*/  BSYNC.RECONVERGENT B1 ;  /* 0x0000000000017941 */ /* 0x000fea0003800200 */
.L_x_21417:
[----:B------:R-:W-:Y:S01]  /*3fc0*/  BSSY.RECONVERGENT B1, `(.L_x_21419) ;  /* 0x0000021000017945 */ /* 0x000fe20003800200 */
[----:B------:R-:W-:-:S03]  /*3fd0*/  HFMA2 R17, R57, R17, -RZ ;  /* 0x0000001139117231 */ /* 0x000fc600001000ff */
[----:B------:R-:W-:Y:S05]  /*3fe0*/  @P0 BRA `(.L_x_21420) ;  /* 0x0000000000780947 */ /* 0x000fea0003800000 */
        /* <DEDUP_REMOVED lines=30> */
.L_x_21420:
[----:B------:R-:W-:Y:S05]  /*41d0*/  BSYNC.RECONVERGENT B1 ;  /* 0x0000000000017941 */ /* 0x000fea0003800200 */
.L_x_21419:
        /* <DEDUP_REMOVED lines=18> */
[----:B------:R-:W-:Y:S02]  /*4300*/  HADD2.F32 R11, -RZ, R14.H0_H0 ;  /* 0x2000000eff0b7230 */ /* 0x000fe40000004100 */
[----:B------:R-:W-:Y:S02]  /*4310*/  HADD2.F32 R12, -RZ, R17.H0_H0 ;  /* 0x20000011ff0c7230 */ /* 0x000fe40000004100 */
[----:B------:R-:W-:-:S02]  /*4320*/  HADD2.F32 R10, -RZ, R10.H1_H1 ;  /* 0x3000000aff0a7230 */ /* 0x000fc40000004100 */
[----:B------:R-:W-:Y:S02]  /*4330*/  HADD2.F32 R14, -RZ, R14.H1_H1 ;  /* 0x3000000eff0e7230 */ /* 0x000fe40000004100 */
[----:B------:R-:W-:Y:S02]  /*4340*/  HADD2.F32 R17, -RZ, R17.H1_H1 ;  /* 0x30000011ff117230 */ /* 0x000fe40000004100 */
[----:B------:R-:W-:Y:S01]  /*4350*/  FADD.FTZ R9, R9, R10 ;  /* 0x0000000a09097221 */ /* 0x000fe20000010000 */
        /* <DEDUP_REMOVED lines=10> */
[C---:B------:R-:W-:Y:S01]  /*4400*/  IADD3 R9, PT, PT, R55.reuse, -0x2, RZ ;  /* 0xfffffffe37097810 */ /* 0x040fe20007ffe0ff */
[C---:B------:R-:W-:Y:S01]  /*4410*/  VIADD R13, R55.reuse, 0x2 ;  /* 0x00000002370d7836 */ /* 0x040fe20000000000 */
[----:B------:R-:W-:Y:S02]  /*4420*/  IADD3 R11, PT, PT, R55, -0x1, RZ ;  /* 0xffffffff370b7810 */ /* 0x000fe40007ffe0ff */
[-C--:B------:R-:W-:Y:S02]  /*4430*/  ISETP.GE.AND P2, PT, R9, R64.reuse, PT ;  /* 0x000000400900720c */ /* 0x080fe40003f46270 */
[-C--:B------:R-:W-:Y:S02]  /*4440*/  ISETP.GE.AND P6, PT, R37, R64.reuse, PT ;  /* 0x000000402500720c */ /* 0x080fe40003fc6270 */
        /* <DEDUP_REMOVED lines=25> */
.L_x_21422:
[----:B------:R-:W-:Y:S05]  /*45e0*/  BSYNC.RECONVERGENT B1 ;  /* 0x0000000000017941 */ /* 0x000fea0003800200 */
.L_x_21421:
[----:B------:R-:W-:Y:S01]  /*45f0*/  HMUL2 R12, R57, R25 ;  /* 0x00000019390c7232 */ /* 0x000fe20000000000 */
[C---:B------:R-:W-:Y:S01]  /*4600*/  IADD3 R10, PT, PT, R49.reuse, 0x3, RZ ;  /* 0x00000003310a7810 */ /* 0x040fe20007ffe0ff */
[----:B------:R-:W-:Y:S01]  /*4610*/  VIADD R2, R2, 0x4 ;  /* 0x0000000402027836 */ /* 0x000fe20000000000 */
[----:B------:R-:W-:Y:S01]  /*4620*/  IADD3 R52, P1, PT, R52, 0x10, RZ ;  /* 0x0000001034347810 */ /* 0x000fe20007f3e0ff */
[----:B------:R-:W-:Y:S01]  /*4630*/  HFMA2 R13, R56, R24, R12 ;  /* 0x00000018380d7231 */ /* 0x000fe2000000000c */
[----:B------:R-:W-:Y:S02]  /*4640*/  ISETP.GE.AND P0, PT, R10, R51, PT ;  /* 0x000000330a00720c */ /* 0x000fe40003f06270 */
[----:B------:R-:W-:Y:S01]  /*4650*/  IADD3 R49, PT, PT, R49, 0x4, RZ ;  /* 0x0000000431317810 */ /* 0x000fe20007ffe0ff */
[----:B------:R-:W-:Y:S01]  /*4660*/  IMAD.X R53, RZ, RZ, R53, P1 ;  /* 0x000000ffff357224 */ /* 0x000fe200008e0635 */
[----:B------:R-:W-:Y:S01]  /*4670*/  IADD3 R55, PT, PT, R55, 0x40, RZ ;  /* 0x0000004037377810 */ /* 0x000fe20007ffe0ff */
[----:B------:R-:W-:Y:S01]  /*4680*/  HFMA2 R14, R36, R26, R13 ;  /* 0x0000001a240e7231 */ /* 0x000fe2000000000d */
[----:B------:R-:W-:-:S03]  /*4690*/  IADD3 R50, PT, PT, R50, 0x100, RZ ;  /* 0x0000010032327810 */ /* 0x000fc60007ffe0ff */
[----:B------:R-:W-:-:S05]  /*46a0*/  HFMA2 R14, R28, R27, R14 ;  /* 0x0000001b1c0e7231 */ /* 0x000fca000000000e */
[--C-:B------:R-:W-:Y:S02]  /*46b0*/  HADD2.F32 R8, -RZ, R14.reuse.H0_H0 ;  /* 0x2000000eff087230 */ /* 0x100fe40000004100 */
[----:B------:R-:W-:-:S05]  /*46c0*/  HADD2.F32 R9, -RZ, R14.H1_H1 ;  /* 0x3000000eff097230 */ /* 0x000fca0000004100 */
[----:B------:R-:W-:-:S04]  /*46d0*/  FADD.FTZ R9, R8, R9 ;  /* 0x0000000908097221 */ /* 0x000fc80000010000 */
[----:B------:R-:W-:Y:S01]  /*46e0*/  FADD.FTZ R40, R9, R40 ;  /* 0x0000002809287221 */ /* 0x000fe20000010000 */
[----:B------:R-:W-:Y:S06]  /*46f0*/  @!P0 BRA `(.L_x_21423) ;  /* 0xffffffec000c8947 */ /* 0x000fec000383ffff */
.L_x_21408:
[----:B--23--:R-:W-:Y:S05]  /*4700*/  BSYNC.RECONVERGENT B0 ;  /* 0x0000000000007941 */ /* 0x00cfea0003800200 */
.L_x_21407:
[----:B------:R-:W2:Y:S01]  /*4710*/  SHFL.BFLY PT, R2, R47, 0x1, 0x1f ;  /* 0x0c201f002f027f89 */ /* 0x000ea200000e0000 */
[----:B------:R-:W3:Y:S01]  /*4720*/  S2UR UR5, SR_CgaCtaId ;  /* 0x00000000000579c3 */ /* 0x000ee20000008800 */
[----:B-1----:R-:W-:Y:S01]  /*4730*/  LOP3.LUT R12, R6, 0x1, RZ, 0xc0, !PT ;  /* 0x00000001060c7812 */ /* 0x002fe200078ec0ff */
[----:B------:R-:W-:Y:S01]  /*4740*/  UMOV UR4, 0x400 ;  /* 0x0000040000047882 */ /* 0x000fe20000000000 */
[----:B------:R-:W1:Y:S01]  /*4750*/  SHFL.BFLY PT, R9, R48, 0x1, 0x1f ;  /* 0x0c201f0030097f89 */ /* 0x000e6200000e0000 */
[----:B------:R-:W-:Y:S01]  /*4760*/  SHF.R.U32.HI R5, RZ, 0x1, R5 ;  /* 0x00000001ff057819 */ /* 0x000fe20000011605 */
[----:B------:R-:W-:Y:S01]  /*4770*/  UIADD3 UR4, UPT, UPT, UR4, 0x100, URZ ;  /* 0x0000010004047890 */ /* 0x000fe2000fffe0ff */
[----:B------:R-:W-:Y:S01]  /*4780*/  ISETP.NE.AND P5, PT, R12, RZ, PT ;  /* 0x000000ff0c00720c */ /* 0x000fe20003fa5270 */
[----:B------:R-:W4:Y:S01]  /*4790*/  SHFL.BFLY PT, R11, R46, 0x1, 0x1f ;  /* 0x0c201f002e0b7f89 */ /* 0x000f2200000e0000 */
[----:B------:R-:W-:Y:S01]  /*47a0*/  LOP3.LUT R12, R6, 0x3c0, RZ, 0xc0, !PT ;  /* 0x000003c0060c7812 */ /* 0x000fe200078ec0ff */
[----:B------:R-:W-:Y:S01]  /*47b0*/  IMAD R5, R4, 0x70, R5 ;  /* 0x0000007004057824 */ /* 0x000fe200078e0205 */
[----:B------:R-:W-:Y:S01]  /*47c0*/  LOP3.LUT P0, RZ, R6, 0x3c1, RZ, 0xc0, !PT ;  /* 0x000003c106ff7812 */ /* 0x000fe2000780c0ff */
[----:B0-----:R-:W0:Y:S01]  /*47d0*/  SHFL.BFLY PT, R8, R43, 0x1, 0x1f ;  /* 0x0c201f002b087f89 */ /* 0x001e2200000e0000 */
[----:B------:R-:W-:Y:S01]  /*47e0*/  ISETP.NE.OR P4, PT, R12, 0x40, P5 ;  /* 0x000000400c00780c */ /* 0x000fe20002f85670 */
[----:B------:R-:W-:Y:S01]  /*47f0*/  BSSY.RECONVERGENT B0, `(.L_x_21424) ;  /* 0x0000029000007945 */ /* 0x000fe20003800200 */
[C---:B------:R-:W-:Y:S01]  /*4800*/  LOP3.LUT P1, RZ, R6.reuse, 0x3e1, RZ, 0xc0, !PT ;  /* 0x000003e106ff7812 */ /* 0x040fe2000782c0ff */
[----:B------:R-:W0:Y:S01]  /*4810*/  SHFL.BFLY PT, R13, R42, 0x1, 0x1f ;  /* 0x0c201f002a0d7f89 */ /* 0x000e2200000e0000 */
[----:B------:R-:W-:-:S03]  /*4820*/  ISETP.GT.U32.AND P2, PT, R6, 0x1f, PT ;  /* 0x0000001f0600780c */ /* 0x000fc60003f44070 */
[----:B------:R-:W0:Y:S04]  /*4830*/  SHFL.BFLY PT, R10, R41, 0x1, 0x1f ;  /* 0x0c201f00290a7f89 */ /* 0x000e2800000e0000 */
[----:B------:R-:W0:Y:S01]  /*4840*/  SHFL.BFLY PT, R15, R40, 0x1, 0x1f ;  /* 0x0c201f00280f7f89 */ /* 0x000e2200000e0000 */
[----:B--2---:R-:W-:Y:S01]  /*4850*/  FADD.FTZ R4, R2, R47 ;  /* 0x0000002f02047221 */ /* 0x004fe20000010000 */
[----:B---3--:R-:W-:Y:S01]  /*4860*/  ULEA UR4, UR5, UR4, 0x18 ;  /* 0x0000000405047291 */ /* 0x008fe2000f8ec0ff */
[----:B------:R-:W-:Y:S01]  /*4870*/  LOP3.LUT R2, R6, 0x3e0, RZ, 0xc0, !PT ;  /* 0x000003e006027812 */ /* 0x000fe200078ec0ff */
[----:B------:R-:W-:Y:S01]  /*4880*/  BAR.SYNC.DEFER_BLOCKING 0x0 ;  /* 0x0000000000007b1d */ /* 0x000fe20000010000 */
[----:B-1----:R-:W-:Y:S02]  /*4890*/  FADD.FTZ R9, R9, R48 ;  /* 0x0000003009097221 */ /* 0x002fe40000010000 */
[----:B------:R-:W-:Y:S01]  /*48a0*/  ISETP.NE.OR P3, PT, R2, 0x20, P5 ;  /* 0x000000200200780c */ /* 0x000fe20002f65670 */
[----:B----4-:R-:W-:Y:S01]  /*48b0*/  FADD.FTZ R11, R11, R46 ;  /* 0x0000002e0b0b7221 */ /* 0x010fe20000010000 */
[----:B------:R-:W-:Y:S01]  /*48c0*/  LEA R2, R5, UR4, 0x2 ;  /* 0x0000000405027c11 */ /* 0x000fe2000f8e10ff */
[----:B0-----:R-:W-:Y:S01]  /*48d0*/  FADD.FTZ R8, R8, R43 ;  /* 0x0000002b08087221 */ /* 0x001fe20000010000 */
[----:B------:R-:W-:Y:S01]  /*48e0*/  FADD.FTZ R13, R13, R42 ;  /* 0x0000002a0d0d7221 */ /* 0x000fe20000010000 */
[----:B------:R-:W-:Y:S01]  /*48f0*/  FADD.FTZ R10, R10, R41 ;  /* 0x000000290a0a7221 */ /* 0x000fe20000010000 */
[----:B------:R-:W-:Y:S01]  /*4900*/  FADD.FTZ R15, R15, R40 ;  /* 0x000000280f0f7221 */ /* 0x000fe20000010000 */
        /* <DEDUP_REMOVED lines=23> */
.L_x_21425:
[----:B------:R-:W-:Y:S05]  /*4a80*/  BSYNC.RECONVERGENT B0 ;  /* 0x0000000000007941 */ /* 0x000fea0003800200 */
.L_x_21424:
        /* <DEDUP_REMOVED lines=25> */
.L_x_21427:
[----:B------:R-:W-:Y:S05]  /*4c20*/  BSYNC.RECONVERGENT B0 ;  /* 0x0000000000007941 */ /* 0x000fea0003800200 */
.L_x_21426:
        /* <DEDUP_REMOVED lines=13> */
[----:B------:R-:W-:-:S02]  /*4d00*/  F2FP.F16.F32.PACK_AB R15, RZ, R15 ;  /* 0x0000000fff0f723e */ /* 0x000fc400000000ff */
        /* <DEDUP_REMOVED lines=16> */
.L_x_21384:
[----:B------:R-:W-:Y:S01]  /*4e10*/  HFMA2 R13, -RZ, RZ, 0, 5.9604644775390625e-08 ;  /* 0x00000001ff0d7431 */ /* 0x000fe200000001ff */
[----:B------:R-:W-:Y:S01]  /*4e20*/  BSSY B1, `(.L_x_21428) ;  /* 0x0000007000017945 */ /* 0x000fe20003800000 */
[----:B------:R-:W-:Y:S01]  /*4e30*/  MOV R8, R6 ;  /* 0x0000000600087202 */ /* 0x000fe20000000f00 */
[----:B------:R-:W-:Y:S01]  /*4e40*/  IMAD.MOV.U32 R12, RZ, RZ, -0x1 ;  /* 0xffffffffff0c7424 */ /* 0x000fe200078e00ff */
[----:B------:R-:W-:-:S07]  /*4e50*/  MOV R15, 0x1f ;  /* 0x0000001f000f7802 */ /* 0x000fce0000000f00 */
[----:B------:R-:W-:Y:S05]  /*4e60*/  WARPSYNC.COLLECTIVE R12, `(.L_x_21429) ;  /* 0x000000000c087348 */ /* 0x000fea0003c00000 */
[----:B------:R0:W1:Y:S02]  /*4e70*/  SHFL.BFLY P3, R11, R8, R13, R15 ;  /* 0x0c00000d080b7389 */ /* 0x000064000006000f */
[----:B01----:R-:W-:Y:S05]  /*4e80*/  ENDCOLLECTIVE ;  /* 0x000000000000791b */ /* 0x003fea0003800000 */
.L_x_21429:
[----:B------:R-:W-:Y:S05]  /*4e90*/  BSYNC B1 ;  /* 0x0000000000017941 */ /* 0x000fea0003800000 */
.L_x_21428:
[----:B------:R-:W-:Y:S01]  /*4ea0*/  MOV R9, R11 ;  /* 0x0000000b00097202 */ /* 0x000fe20000000f00 */
[----:B------:R-:W-:Y:S06]  /*4eb0*/  BRA `(.L_x_21430) ;  /* 0xffffffc400a07947 */ /* 0x000fec000383ffff */
.L_x_21386:
        /* <DEDUP_REMOVED lines=8> */
.L_x_21432:
[----:B------:R-:W-:Y:S05]  /*4f40*/  BSYNC B0 ;  /* 0x0000000000007941 */ /* 0x000fea0003800000 */
.L_x_21431:
[----:B------:R-:W-:Y:S01]  /*4f50*/  MOV R8, R11 ;  /* 0x0000000b00087202 */ /* 0x000fe20000000f00 */
[----:B------:R-:W-:Y:S02]  /*4f60*/  HFMA2 R13, -RZ, RZ, 0, 4.76837158203125e-07 ;  /* 0x00000008ff0d7431 */ /* 0x000fe400000001ff */
[----:B------:R-:W-:Y:S01]  /*4f70*/  IMAD.MOV.U32 R15, RZ, RZ, 0x1f ;  /* 0x0000001fff0f7424 */ /* 0x000fe200078e00ff */
[----:B------:R-:W-:Y:S02]  /*4f80*/  MOV R12, 0xffffffff ;  /* 0xffffffff000c7802 */ /* 0x000fe40000000f00 */
[----:B------:R-:W-:-:S07]  /*4f90*/  FMNMX.FTZ R8, R8, R61, !PT ;  /* 0x0000003d08087209 */ /* 0x000fce0007810000 */
[----:B------:R-:W-:Y:S05]  /*4fa0*/  WARPSYNC.COLLECTIVE R12, `(.L_x_21433) ;  /* 0x000000000c087348 */ /* 0x000fea0003c00000 */
[----:B------:R0:W1:Y:S02]  /*4fb0*/  SHFL.BFLY P3, R11, R8, R13, R15 ;  /* 0x0c00000d080b7389 */ /* 0x000064000006000f */
[----:B01----:R-:W-:Y:S05]  /*4fc0*/  ENDCOLLECTIVE ;  /* 0x000000000000791b */ /* 0x003fea0003800000 */
.L_x_21433:
[----:B------:R-:W-:Y:S01]  /*4fd0*/  IMAD.MOV.U32 R13, RZ, RZ, 0x4 ;  /* 0x00000004ff0d7424 */ /* 0x000fe200078e00ff */
[----:B------:R-:W-:-:S04]  /*4fe0*/  MOV R9, R11 ;  /* 0x0000000b00097202 */ /* 0x000fc80000000f00 */
[----:B------:R-:W-:-:S04]  /*4ff0*/  FMNMX.FTZ R9, R8, R9, !PT ;  /* 0x0000000908097209 */ /* 0x000fc80007810000 */
[----:B------:R-:W-:-:S07]  /*5000*/  MOV R8, R9 ;  /* 0x0000000900087202 */ /* 0x000fce0000000f00 */
[----:B------:R-:W-:Y:S05]  /*5010*/  WARPSYNC.COLLECTIVE R12, `(.L_x_21434) ;  /* 0x000000000c087348 */ /* 0x000fea0003c00000 */
[----:B------:R0:W1:Y:S02]  /*5020*/  SHFL.BFLY P3, R11, R8, R13, R15 ;  /* 0x0c00000d080b7389 */ /* 0x000064000006000f */
[----:B01----:R-:W-:Y:S05]  /*5030*/  ENDCOLLECTIVE ;  /* 0x000000000000791b */ /* 0x003fea0003800000 */
.L_x_21434:
[----:B------:R-:W-:Y:S01]  /*5040*/  HFMA2 R13, -RZ, RZ, 0, 1.1920928955078125e-07 ;  /* 0x00000002ff0d7431 */ /* 0x000fe200000001ff */
[----:B------:R-:W-:-:S04]  /*5050*/  MOV R10, R11 ;  /* 0x0000000b000a7202 */ /* 0x000fc80000000f00 */
[----:B------:R-:W-:-:S04]  /*5060*/  FMNMX.FTZ R10, R9, R10, !PT ;  /* 0x0000000a090a7209 */ /* 0x000fc80007810000 */
[----:B------:R-:W-:-:S07]  /*5070*/  MOV R8, R10 ;  /* 0x0000000a00087202 */ /* 0x000fce0000000f00 */
[----:B------:R-:W-:Y:S05]  /*5080*/  WARPSYNC.COLLECTIVE R12, `(.L_x_21435) ;  /* 0x000000000c087348 */ /* 0x000fea0003c00000 */
[----:B------:R0:W1:Y:S02]  /*5090*/  SHFL.BFLY P3, R11, R8, R13, R15 ;  /* 0x0c00000d080b7389 */ /* 0x000064000006000f */
[----:B01----:R-:W-:Y:S05]  /*50a0*/  ENDCOLLECTIVE ;  /* 0x000000000000791b */ /* 0x003fea0003800000 */
.L_x_21435:
[----:B------:R-:W-:Y:S05]  /*50b0*/  BRA `(.L_x_21436) ;  /* 0xffffffc400b07947 */ /* 0x000fea000383ffff */
.L_x_21437:
        /* <DEDUP_REMOVED lines=12> */
.L_x_25972:


//--------------------- .text._ZN4vllm25paged_attention_v1_kernelIttLi96ELi16ELi128ELNS_18Fp8KVCacheDataTypeE0ELb0EEEvPT_PKS2_PKT0_S8_ifPKiSA_iPKfiiiSC_SC_iiiii --------------------------
	.section	.text._ZN4vllm25paged_attention_v1_kernelIttLi96ELi16ELi128ELNS_18Fp8KVCacheDataTypeE0ELb0EEEvPT_PKS2_PKT0_S8_ifPKiSA_iPKfiiiSC_SC_iiiii,"ax",@progbits
	.align	128
        .global         _ZN4vllm25paged_attention_v1_kernelIttLi96ELi16ELi128ELNS_18Fp8KVCacheDataTypeE0ELb0EEEvPT_PKS2_PKT0_S8_ifPKiSA_iPKfiiiSC_SC_iiiii
        .type           _ZN4vllm25paged_attention_v1_kernelIttLi96ELi16ELi128ELNS_18Fp8KVCacheDataTypeE0ELb0EEEvPT_PKS2_PKT0_S8_ifPKiSA_iPKfiiiSC_SC_iiiii,@function
        .size           _ZN4vllm25paged_attention_v1_kernelIttLi96ELi16ELi128ELNS_18Fp8KVCacheDataTypeE0ELb0EEEvPT_PKS2_PKT0_S8_ifPKiSA_iPKfiiiSC_SC_iiiii,(.L_x_25973 - _ZN4vllm25paged_attention_v1_kernelIttLi96ELi16ELi128ELNS_18Fp8KVCacheDataTypeE0ELb0EEEvPT_PKS2_PKT0_S8_ifPKiSA_iPKfiiiSC_SC_iiiii)
        .other          _ZN4vllm25paged_attention_v1_kernelIttLi96ELi16ELi128ELNS_18Fp8KVCacheDataTypeE0ELb0EEEvPT_PKS2_PKT0_S8_ifPKiSA_iPKfiiiSC_SC_iiiii,@"STO_CUDA_ENTRY STV_DEFAULT"
_ZN4vllm25paged_attention_v1_kernelIttLi96ELi16ELi128ELNS_18Fp8KVCacheDataTypeE0ELb0EEEvPT_PKS2_PKT0_S8_ifPKiSA_iPKfiiiSC_SC_iiiii:
.text._ZN4vllm25paged_attention_v1_kernelIttLi96ELi16ELi128ELNS_18Fp8KVCacheDataTypeE0ELb0EEEvPT_PKS2_PKT0_S8_ifPKiSA_iPKfiiiSC_SC_iiiii:
        /* <DEDUP_REMOVED lines=8> */
[----:B------:R-:W-:Y:S01]  /*0080*/  HFMA2 R32, -RZ, RZ, 0, 0 ;  /* 0x00000000ff207431 */ /* 0x000fe200000001ff */
[----:B------:R-:W1:Y:S01]  /*0090*/  LDCU UR5, c[0x0][0x3cc] ;  /* 0x00007980ff0577ac */ /* 0x000e620008000800 */
[----:B------:R-:W1:Y:S05]  /*00a0*/  LDCU UR12, c[0x0][0x3a4] ;  /* 0x00007480ff0c77ac */ /* 0x000e6a0008000800 */
[----:B------:R-:W4:Y:S01]  /*00b0*/  LDC R15, c[0x0][0x3a0] ;  /* 0x0000e800ff0f7b82 */ /* 0x000f220000000800 */
[----:B------:R-:W1:Y:S01]  /*00c0*/  LDCU.64 UR10, c[0x0][0x390] ;  /* 0x00007200ff0a77ac */ /* 0x000e620008000a00 */
[----:B0-----:R-:W-:-:S02]  /*00d0*/  ISETP.GT.U32.AND P1, PT, R8, 0x17, PT ;  /* 0x000000170800780c */ /* 0x001fc40003f24070 */
[----:B---3--:R-:W-:Y:S01]  /*00e0*/  ISETP.NE.U32.AND P0, PT, R12, RZ, PT ;  /* 0x000000ff0c00720c */ /* 0x008fe20003f05070 */
[C---:B--2---:R-:W-:Y:S01]  /*00f0*/  IMAD R2, R0.reuse, UR4, RZ ;  /* 0x0000000400027c24 */ /* 0x044fe2000f8e02ff */
[----:B------:R-:W0:Y:S01]  /*0100*/  LDCU UR4, c[0x0][0x3b8] ;  /* 0x00007700ff0477ac */ /* 0x000e220008000800 */
[----:B-1----:R-:W-:Y:S01]  /*0110*/  IMAD.WIDE.U32 R4, R0, 0x4, R4 ;  /* 0x0000000400047825 */ /* 0x002fe200078e0004 */
[----:B------:R-:W-:-:S04]  /*0120*/  ISETP.NE.AND.EX P0, PT, R13, RZ, PT, P0 ;  /* 0x000000ff0d00720c */ /* 0x000fc80003f05300 */
[----:B------:R1:W2:Y:S03]  /*0130*/  LDG.E.CONSTANT R33, desc[UR6][R4.64] ;  /* 0x0000000604217981 */ /* 0x0002a6000c1e9900 */
[----:B------:R-:W3:Y:S01]  /*0140*/  @!P1 LDC.64 R10, c[0x0][0x388] ;  /* 0x0000e200ff0a9b82 */ /* 0x000ee20000000a00 */
[----:B----4-:R-:W-:Y:S01]  /*0150*/  @!P1 IMAD R6, R3, 0x60, RZ ;  /* 0x0000006003069824 */ /* 0x010fe200078e02ff */
[----:B------:R-:W-:-:S04]  /*0160*/  @!P1 SHF.L.U32 R7, R8, 0x2, RZ ;  /* 0x0000000208079819 */ /* 0x000fc800000006ff */
[----:B------:R-:W-:Y:S02]  /*0170*/  @!P1 IADD3 R7, P2, P3, R7, R2, R6 ;  /* 0x0000000207079210 */ /* 0x000fe40007b5e006 */
[----:B------:R-:W-:-:S04]  /*0180*/  SHF.R.S32.HI R2, RZ, 0x1f, R2 ;  /* 0x0000001fff027819 */ /* 0x000fc80000011402 */
[----:B------:R-:W-:Y:S02]  /*0190*/  @!P1 IADD3.X R2, PT, PT, RZ, R2, RZ, P2, P3 ;  /* 0x00000002ff029210 */ /* 0x000fe400017e64ff */
[----:B---3--:R-:W-:-:S04]  /*01a0*/  @!P1 LEA R6, P2, R7, R10, 0x1 ;  /* 0x0000000a07069211 */ /* 0x008fc800078408ff */
[----:B------:R-:W-:Y:S02]  /*01b0*/  @!P1 LEA.HI.X R7, R7, R11, R2, 0x1, P2 ;  /* 0x0000000b07079211 */ /* 0x000fe400010f0c02 */
[----:B------:R-:W-:Y:S01]  /*01c0*/  IABS R13, R15 ;  /* 0x0000000f000d7213 */ /* 0x000fe20000000000 */
[----:B------:R-:W3:Y:S03]  /*01d0*/  @P0 LDC.64 R10, c[0x0][0x3c0] ;  /* 0x0000f000ff0a0b82 */ /* 0x000ee60000000a00 */
[----:B------:R-:W4:Y:S01]  /*01e0*/  @!P1 LDG.E.64.CONSTANT R6, desc[UR6][R6.64] ;  /* 0x0000000606069981 */ /* 0x000f22000c1e9b00 */
[----:B------:R-:W1:Y:S08]  /*01f0*/  I2F.RP R9, R13 ;  /* 0x0000000d00097306 */ /* 0x000e700000209400 */
[----:B-1----:R-:W1:Y:S01]  /*0200*/  MUFU.RCP R9, R9 ;  /* 0x0000000900097308 */ /* 0x002e620000001000 */
[----:B------:R-:W0:Y:S01]  /*0210*/  LDC R2, c[0x0][0x370] ;  /* 0x0000dc00ff027b82 */ /* 0x000e220000000800 */
[----:B-1----:R-:W-:-:S06]  /*0220*/  VIADD R4, R9, 0xffffffe ;  /* 0x0ffffffe09047836 */ /* 0x002fcc0000000000 */
[----:B------:R1:W1:Y:S01]  /*0230*/  F2I.FTZ.U32.TRUNC.NTZ R5, R4 ;  /* 0x0000000400057305 */ /* 0x000262000021f000 */
[----:B---3--:R-:W-:-:S05]  /*0240*/  @P0 IMAD.WIDE.U32 R10, R3, 0x4, R10 ;  /* 0x00000004030a0825 */ /* 0x008fca00078e000a */
[----:B------:R3:W5:Y:S01]  /*0250*/  @P0 LDG.E.CONSTANT R32, desc[UR6][R10.64] ;  /* 0x000000060a200981 */ /* 0x000762000c1e9900 */
[----:B-1----:R-:W-:Y:S02]  /*0260*/  MOV R4, RZ ;  /* 0x000000ff00047202 */ /* 0x002fe40000000f00 */
[----:B------:R-:W-:-:S05]  /*0270*/  IADD3 R12, PT, PT, RZ, -R5, RZ ;  /* 0x80000005ff0c7210 */ /* 0x000fca0007ffe0ff */
[----:B------:R-:W-:Y:S01]  /*0280*/  IMAD R17, R12, R13, RZ ;  /* 0x0000000d0c117224 */ /* 0x000fe200078e02ff */
[----:B0-----:R-:W-:-:S03]  /*0290*/  IABS R12, R2 ;  /* 0x00000002000c7213 */ /* 0x001fc60000000000 */
[----:B------:R-:W-:-:S06]  /*02a0*/  IMAD.HI.U32 R5, R5, R17, R4 ;  /* 0x0000001105057227 */ /* 0x000fcc00078e0004 */
[----:B---3--:R-:W-:-:S04]  /*02b0*/  IMAD.HI.U32 R10, R5, R12, RZ ;  /* 0x0000000c050a7227 */ /* 0x008fc800078e00ff */
        /* <DEDUP_REMOVED lines=21> */
[----:B------:R-:W-:Y:S01]  /*0410*/  IABS R11, R10 ;  /* 0x0000000a000b7213 */ /* 0x000fe20000000000 */
[----:B------:R-:W-:Y:S01]  /*0420*/  IMAD.HI.U32 R13, R13, R9, R12 ;  /* 0x000000090d0d7227 */ /* 0x000fe200078e000c */
[----:B------:R-:W0:Y:S02]  /*0430*/  S2R R4, SR_CgaCtaId ;  /* 0x0000000000047919 */ /* 0x000e240000008800 */
[----:B------:R-:W-:-:S03]  /*0440*/  IADD3 R9, PT, PT, RZ, -R11, RZ ;  /* 0x8000000bff097210 */ /* 0x000fc60007ffe0ff */
[----:B------:R-:W-:-:S04]  /*0450*/  IMAD.HI.U32 R5, R13, R16, RZ ;  /* 0x000000100d057227 */ /* 0x000fc800078e00ff */
[----:B------:R-:W-:-:S05]  /*0460*/  IMAD R9, R5, R9, R16 ;  /* 0x0000000905097224 */ /* 0x000fca00078e0210 */
[----:B------:R-:W-:Y:S02]  /*0470*/  ISETP.GT.U32.AND P2, PT, R14, R9, PT ;  /* 0x000000090e00720c */ /* 0x000fe40003f44070 */
[----:B------:R-:W-:Y:S02]  /*0480*/  MOV R13, 0x400 ;  /* 0x00000400000d7802 */ /* 0x000fe40000000f00 */
[----:B------:R-:W-:-:S09]  /*0490*/  LOP3.LUT R11, R8, 0x1, RZ, 0xc0, !PT ;  /* 0x00000001080b7812 */ /* 0x000fd200078ec0ff */
[----:B------:R-:W-:-:S05]  /*04a0*/  @!P2 IMAD.IADD R9, R9, 0x1, -R14 ;  /* 0x000000010909a824 */ /* 0x000fca00078e0a0e */
[----:B------:R-:W-:Y:S02]  /*04b0*/  ISETP.GE.U32.AND P0, PT, R9, R14, PT ;  /* 0x0000000e0900720c */ /* 0x000fe40003f06070 */
[----:B------:R-:W-:Y:S02]  /*04c0*/  LOP3.LUT R14, R3, R10, RZ, 0x3c, !PT ;  /* 0x0000000a030e7212 */ /* 0x000fe400078e3cff */
[----:B0-----:R-:W-:Y:S02]  /*04d0*/  LEA R12, R4, R13, 0x18 ;  /* 0x0000000d040c7211 */ /* 0x001fe400078ec0ff */
[----:B------:R-:W-:-:S03]  /*04e0*/  ISETP.GE.AND P3, PT, R14, RZ, PT ;  /* 0x000000ff0e00720c */ /* 0x000fc60003f66270 */
[----:B------:R-:W-:Y:S01]  /*04f0*/  IMAD R12, R11, 0x60, R12 ;  /* 0x000000600b0c7824 */ /* 0x000fe200078e020c */
[--C-:B------:R-:W-:Y:S02]  /*0500*/  SHF.R.U32.HI R11, RZ, 0x1, R8.reuse ;  /* 0x00000001ff0b7819 */ /* 0x100fe40000011608 */
[----:B------:R-:W-:Y:S02]  /*0510*/  SHF.R.U32.HI R17, RZ, 0x5, R8 ;  /* 0x00000005ff117819 */ /* 0x000fe40000011608 */
[----:B------:R-:W-:Y:S01]  /*0520*/  @!P1 LEA R12, R11, R12, 0x3 ;  /* 0x0000000c0b0c9211 */ /* 0x000fe200078e18ff */
[----:B------:R-:W-:Y:S01]  /*0530*/  @!P2 VIADD R5, R5, 0x1 ;  /* 0x000000010505a836 */ /* 0x000fe20000000000 */
[----:B------:R-:W-:Y:S01]  /*0540*/  ISETP.NE.AND P2, PT, R10, RZ, PT ;  /* 0x000000ff0a00720c */ /* 0x000fe20003f45270 */
[----:B------:R-:W-:Y:S03]  /*0550*/  BSSY B0, `(.L_x_21438) ;  /* 0x00000f8000007945 */ /* 0x000fe60003800000 */
[----:B------:R-:W-:-:S02]  /*0560*/  @P0 IADD3 R5, PT, PT, R5, 0x1, RZ ;  /* 0x0000000105050810 */ /* 0x000fc40007ffe0ff */
[----:B--2---:R-:W-:-:S04]  /*0570*/  IADD3 R9, PT, PT, R33, 0xf, RZ ;  /* 0x0000000f21097810 */ /* 0x004fc80007ffe0ff */
[----:B------:R-:W-:-:S04]  /*0580*/  SHF.R.S32.HI R14, RZ, 0x1f, R9 ;  /* 0x0000001fff0e7819 */ /* 0x000fc80000011409 */
[----:B------:R-:W-:-:S04]  /*0590*/  LEA.HI R14, R14, R9, RZ, 0x4 ;  /* 0x000000090e0e7211 */ /* 0x000fc800078f20ff */
[----:B------:R-:W-:Y:S01]  /*05a0*/  SHF.R.S32.HI R14, RZ, 0x4, R14 ;  /* 0x00000004ff0e7819 */ /* 0x000fe2000001140e */
[----:B------:R-:W-:Y:S01]  /*05b0*/  IMAD R9, R0, UR4, RZ ;  /* 0x0000000400097c24 */ /* 0x000fe2000f8e02ff */
[----:B------:R-:W-:Y:S01]  /*05c0*/  @!P3 IADD3 R5, PT, PT, RZ, -R5, RZ ;  /* 0x80000005ff05b210 */ /* 0x000fe20007ffe0ff */
[----:B------:R-:W-:Y:S01]  /*05d0*/  IMAD.MOV.U32 R31, RZ, RZ, -0x800001 ;  /* 0xff7fffffff1f7424 */ /* 0x000fe200078e00ff */
[----:B------:R-:W-:Y:S01]  /*05e0*/  @!P2 LOP3.LUT R5, RZ, R10, RZ, 0x33, !PT ;  /* 0x0000000aff05a212 */ /* 0x000fe200078e33ff */
[----:B----4-:R0:W-:Y:S01]  /*05f0*/  @!P1 STS.64 [R12], R6 ;  /* 0x000000060c009388 */ /* 0x0101e20000000a00 */
[----:B------:R-:W-:Y:S01]  /*0600*/  BAR.SYNC.DEFER_BLOCKING 0x0 ;  /* 0x0000000000007b1d */ /* 0x000fe20000010000 */
[----:B------:R-:W-:-:S13]  /*0610*/  ISETP.GE.AND P1, PT, R17, R14, PT ;  /* 0x0000000e1100720c */ /* 0x000fda0003f26270 */
[----:B0-----:R-:W-:Y:S05]  /*0620*/  @P1 BRA `(.L_x_21439) ;  /* 0x0000000c00a81947 */ /* 0x001fea0003800000 */
[----:B------:R-:W0:Y:S01]  /*0630*/  LDCU UR4, c[0x0][0x3d0] ;  /* 0x00007a00ff0477ac */ /* 0x000e220008000800 */
[----:B------:R-:W-:Y:S01]  /*0640*/  SHF.R.U32.HI R6, RZ, 0x3, R8 ;  /* 0x00000003ff067819 */ /* 0x000fe20000011608 */
[----:B------:R-:W-:Y:S01]  /*0650*/  VIADD R13, R13, 0xe0 ;  /* 0x000000e00d0d7836 */ /* 0x000fe20000000000 */
[----:B------:R-:W-:Y:S01]  /*0660*/  MOV R7, RZ ;  /* 0x000000ff00077202 */ /* 0x000fe20000000f00 */
[----:B------:R-:W1:Y:S01]  /*0670*/  LDCU.64 UR8, c[0x0][0x3a8] ;  /* 0x00007500ff0877ac */ /* 0x000e620008000a00 */
[----:B------:R-:W-:Y:S02]  /*0680*/  LOP3.LUT R6, R6, 0x7c, RZ, 0xc0, !PT ;  /* 0x0000007c06067812 */ /* 0x000fe400078ec0ff */
[C---:B------:R-:W-:Y:S02]  /*0690*/  SHF.L.U32 R8, R11.reuse, 0x2, RZ ;  /* 0x000000020b087819 */ /* 0x040fe400000006ff */
[----:B------:R-:W-:Y:S01]  /*06a0*/  SHF.L.U32 R10, R11, 0x3, RZ ;  /* 0x000000030b0a7819 */ /* 0x000fe200000006ff */
[----:B------:R-:W-:Y:S01]  /*06b0*/  IMAD.WIDE R6, R9, 0x4, R6 ;  /* 0x0000000409067825 */ /* 0x000fe200078e0206 */
[----:B------:R-:W-:-:S02]  /*06c0*/  LOP3.LUT R12, R8, 0x3c, RZ, 0xc0, !PT ;  /* 0x0000003c080c7812 */ /* 0x000fc400078ec0ff */
[----:B------:R-:W-:Y:S02]  /*06d0*/  LOP3.LUT R8, R11, 0xf, RZ, 0xc0, !PT ;  /* 0x0000000f0b087812 */ /* 0x000fe400078ec0ff */
[----:B------:R-:W-:Y:S02]  /*06e0*/  LOP3.LUT R10, R10, 0x78, RZ, 0xc0, !PT ;  /* 0x000000780a0a7812 */ /* 0x000fe400078ec0ff */
[----:B------:R-:W-:Y:S01]  /*06f0*/  LEA R13, R4, R13, 0x18 ;  /* 0x0000000d040d7211 */ /* 0x000fe200078ec0ff */
[----:B0-----:R-:W-:Y:S01]  /*0700*/  IMAD R9, R5, UR4, RZ ;  /* 0x0000000405097c24 */ /* 0x001fe2000f8e02ff */
[C---:B------:R-:W-:Y:S02]  /*0710*/  LEA R12, R17.reuse, R12, 0x6 ;  /* 0x0000000c110c7211 */ /* 0x040fe400078e30ff */
        /* <DEDUP_REMOVED lines=9> */
.L_x_21441:
[----:B------:R-:W2:Y:S01]  /*07b0*/  LDG.E.CONSTANT R9, desc[UR6][R6.64] ;  /* 0x0000000606097981 */ /* 0x000ea2000c1e9900 */
[----:B------:R-:W0:Y:S02]  /*07c0*/  S2R R16, SR_TID.X ;  /* 0x0000000000107919 */ /* 0x000e240000002100 */
[----:B0-----:R-:W-:Y:S01]  /*07d0*/  LOP3.LUT R16, R16, 0x1, RZ, 0xc0, !PT ;  /* 0x0000000110107812 */ /* 0x001fe200078ec0ff */
[----:B--2---:R-:W-:-:S03]  /*07e0*/  IMAD.WIDE R8, R9, UR5, R34 ;  /* 0x0000000509087c25 */ /* 0x004fc6000f8e0222 */
[----:B------:R-:W-:-:S04]  /*07f0*/  LEA R8, P0, R16, R8, 0x2 ;  /* 0x0000000810087211 */ /* 0x000fc800078010ff */
[----:B------:R-:W-:Y:S02]  /*0800*/  IADD3.X R9, PT, PT, RZ, R9, RZ, P0, !PT ;  /* 0x00000009ff097210 */ /* 0x000fe400007fe4ff */
[----:B------:R-:W-:-:S04]  /*0810*/  LEA R36, P0, R8, UR10, 0x1 ;  /* 0x0000000a08247c11 */ /* 0x000fc8000f8008ff */
[----:B------:R-:W-:-:S05]  /*0820*/  LEA.HI.X R37, R8, UR11, R9, 0x1, P0 ;  /* 0x0000000b08257c11 */ /* 0x000fca00080f0c09 */
[----:B------:R-:W2:Y:S04]  /*0830*/  LDG.E.64.CONSTANT R18, desc[UR6][R36.64+0x100] ;  /* 0x0001000624127981 */ /* 0x000ea8000c1e9b00 */
[----:B------:R-:W3:Y:S04]  /*0840*/  LDG.E.64.CONSTANT R22, desc[UR6][R36.64] ;  /* 0x0000000624167981 */ /* 0x000ee8000c1e9b00 */
[----:B------:R-:W4:Y:S01]  /*0850*/  LDG.E.64.CONSTANT R20, desc[UR6][R36.64+0x200] ;  /* 0x0002000624147981 */ /* 0x000f22000c1e9b00 */
[----:B------:R-:W-:-:S03]  /*0860*/  MOV R9, 0x400 ;  /* 0x0000040000097802 */ /* 0x000fc60000000f00 */
[----:B------:R-:W4:Y:S01]  /*0870*/  LDG.E.64.CONSTANT R14, desc[UR6][R36.64+0x300] ;  /* 0x00030006240e7981 */ /* 0x000f22000c1e9b00 */
[----:B------:R-:W-:-:S05]  /*0880*/  LEA R9, R4, R9, 0x18 ;  /* 0x0000000904097211 */ /* 0x000fca00078ec0ff */
[----:B------:R-:W-:-:S05]  /*0890*/  IMAD R26, R16, 0x60, R9 ;  /* 0x00000060101a7824 */ /* 0x000fca00078e0209 */
[----:B------:R-:W0:Y:S02]  /*08a0*/  LDS.128 R8, [R26] ;  /* 0x000000001a087984 */ /* 0x000e240000000c00 */
[--C-:B0-----:R-:W-:Y:S02]  /*08b0*/  HADD2.F32 R12, -RZ, R10.reuse.H0_H0 ;  /* 0x2000000aff0c7230 */ /* 0x101fe40000004100 */
[----:B------:R-:W-:Y:S02]  /*08c0*/  HADD2.F32 R10, -RZ, R10.H1_H1 ;  /* 0x3000000aff0a7230 */ /* 0x000fe40000004100 */
[--C-:B--2---:R-:W-:Y:S02]  /*08d0*/  HADD2.F32 R25, -RZ, R18.reuse.H1_H1 ;  /* 0x30000012ff197230 */ /* 0x104fe40000004100 */
[----:B------:R-:W-:Y:S02]  /*08e0*/  HADD2.F32 R13, -RZ, R18.H0_H0 ;  /* 0x20000012ff0d7230 */ /* 0x000fe40000004100 */
[----:B---3--:R-:W-:-:S02]  /*08f0*/  HADD2.F32 R24, -RZ, R22.H0_H0 ;  /* 0x20000016ff187230 */ /* 0x008fc40000004100 */
[----:B------:R-:W-:Y:S01]  /*0900*/  FMUL.FTZ R10, R10, R25 ;  /* 0x000000190a0a7220 */ /* 0x000fe20000410000 */
[----:B------:R-:W-:Y:S02]  /*0910*/  HADD2.F32 R25, -RZ, R8.H0_H0 ;  /* 0x20000008ff197230 */ /* 0x000fe40000004100 */
[----:B------:R-:W-:Y:S01]  /*0920*/  FMUL.FTZ R18, R12, R13 ;  /* 0x0000000d0c127220 */ /* 0x000fe20000410000 */
[----:B------:R-:W-:Y:S01]  /*0930*/  HADD2.F32 R22, -RZ, R22.H1_H1 ;  /* 0x30000016ff167230 */ /* 0x000fe20000004100 */
[----:B------:R-:W2:Y:S02]  /*0940*/  LDG.E.64.CONSTANT R12, desc[UR6][R36.64+0x400] ;  /* 0x00040006240c7981 */ /* 0x000ea4000c1e9b00 */
[----:B------:R-:W-:Y:S01]  /*0950*/  FFMA.FTZ R18, R25, R24, R18 ;  /* 0x0000001819127223 */ /* 0x000fe20000010012 */
[----:B------:R-:W-:Y:S02]  /*0960*/  HADD2.F32 R25, -RZ, R8.H1_H1 ;  /* 0x30000008ff197230 */ /* 0x000fe40000004100 */
[----:B------:R-:W-:-:S02]  /*0970*/  HADD2.F32 R8, -RZ, R11.H0_H0 ;  /* 0x2000000bff087230 */ /* 0x000fc40000004100 */
[----:B------:R-:W-:Y:S02]  /*0980*/  HADD2.F32 R11, -RZ, R11.H1_H1 ;  /* 0x3000000bff0b7230 */ /* 0x000fe40000004100 */
[----:B------:R-:W-:Y:S01]  /*0990*/  FFMA.FTZ R22, R25, R22, R10 ;  /* 0x0000001619167223 */ /* 0x000fe2000001000a */
[----:B------:R-:W-:Y:S02]  /*09a0*/  HADD2.F32 R25, -RZ, R19.H0_H0 ;  /* 0x20000013ff197230 */ /* 0x000fe40000004100 */
[--C-:B------:R-:W-:Y:S02]  /*09b0*/  HADD2.F32 R24, -RZ, R9.reuse.H0_H0 ;  /* 0x20000009ff187230 */ /* 0x100fe40000004100 */
[----:B------:R-:W-:Y:S02]  /*09c0*/  HADD2.F32 R9, -RZ, R9.H1_H1 ;  /* 0x30000009ff097230 */ /* 0x000fe40000004100 */
[----:B------:R-:W-:Y:S01]  /*09d0*/  FMUL.FTZ R27, R8, R25 ;  /* 0x00000019081b7220 */ /* 0x000fe20000410000 */
[----:B------:R-:W-:-:S02]  /*09e0*/  HADD2.F32 R8, -RZ, R19.H1_H1 ;  /* 0x30000013ff087230 */ /* 0x000fc40000004100 */
[--C-:B------:R-:W-:Y:S02]  /*09f0*/  HADD2.F32 R25, -RZ, R23.reuse.H0_H0 ;  /* 0x20000017ff197230 */ /* 0x100fe40000004100 */
[--C-:B----4-:R-:W-:Y:S02]  /*0a00*/  HADD2.F32 R19, -RZ, R20.reuse.H0_H0 ;  /* 0x20000014ff137230 */ /* 0x110fe40000004100 */
[----:B------:R-:W-:Y:S01]  /*0a10*/  FMUL.FTZ R10, R11, R8 ;  /* 0x000000080b0a7220 */ /* 0x000fe20000410000 */
[----:B------:R-:W-:Y:S02]  /*0a20*/  HADD2.F32 R8, -RZ, R23.H1_H1 ;  /* 0x30000017ff087230 */ /* 0x000fe40000004100 */
[----:B------:R-:W-:Y:S01]  /*0a30*/  FFMA.FTZ R24, R24, R25, R27 ;  /* 0x0000001918187223 */ /* 0x000fe2000001001b */
[----:B------:R-:W-:Y:S02]  /*0a40*/  HADD2.F32 R20, -RZ, R20.H1_H1 ;  /* 0x30000014ff147230 */ /* 0x000fe40000004100 */
[----:B------:R-:W-:-:S02]  /*0a50*/  FFMA.FTZ R23, R9, R8, R10 ;  /* 0x0000000809177223 */ /* 0x000fc4000001000a */
[----:B------:R-:W0:Y:S02]  /*0a60*/  LDS.128 R8, [R26+0x10] ;  /* 0x000010001a087984 */ /* 0x000e240000000c00 */
[----:B0-----:R-:W-:-:S05]  /*0a70*/  HADD2.F32 R25, -RZ, R8.H0_H0 ;  /* 0x20000008ff197230 */ /* 0x001fca0000004100 */
[----:B------:R-:W-:Y:S01]  /*0a80*/  FFMA.FTZ R25, R25, R19, R18 ;  /* 0x0000001319197223 */ /* 0x000fe20000010012 */
[----:B------:R-:W-:Y:S02]  /*0a90*/  HADD2.F32 R19, -RZ, R8.H1_H1 ;  /* 0x30000008ff137230 */ /* 0x000fe40000004100 */
[----:B------:R-:W-:-:S03]  /*0aa0*/  HADD2.F32 R8, -RZ, R21.H0_H0 ;  /* 0x20000015ff087230 */ /* 0x000fc60000004100 */
[----:B------:R-:W-:Y:S01]  /*0ab0*/  FFMA.FTZ R22, R19, R20, R22 ;  /* 0x0000001413167223 */ /* 0x000fe20000010016 */
[----:B------:R-:W-:-:S05]  /*0ac0*/  HADD2.F32 R19, -RZ, R9.H0_H0 ;  /* 0x20000009ff137230 */ /* 0x000fca0000004100 */
[----:B------:R-:W-:Y:S02]  /*0ad0*/  FFMA.FTZ R24, R19, R8, R24 ;  /* 0x0000000813187223 */ /* 0x000fe40000010018 */
[----:B------:R-:W3:Y:S01]  /*0ae0*/  LDG.E.64.CONSTANT R18, desc[UR6][R36.64+0x500] ;  /* 0x0005000624127981 */ /* 0x000ee2000c1e9b00 */
[----:B------:R-:W-:Y:S02]  /*0af0*/  HADD2.F32 R21, -RZ, R21.H1_H1 ;  /* 0x30000015ff157230 */ /* 0x000fe40000004100 */
[----:B------:R-:W-:Y:S02]  /*0b00*/  HADD2.F32 R8, -RZ, R9.H1_H1 ;  /* 0x30000009ff087230 */ /* 0x000fe40000004100 */
[----:B------:R-:W-:-:S03]  /*0b10*/  HADD2.F32 R9, -RZ, R14.H0_H0 ;  /* 0x2000000eff097230 */ /* 0x000fc60000004100 */
[----:B------:R-:W-:Y:S01]  /*0b20*/  FFMA.FTZ R23, R8, R21, R23 ;  /* 0x0000001508177223 */ /* 0x000fe20000010017 */
[----:B------:R-:W-:Y:S01]  /*0b30*/  HADD2.F32 R8, -RZ, R10.H0_H0 ;  /* 0x2000000aff087230 */ /* 0x000fe20000004100 */
[----:B------:R-:W4:Y:S01]  /*0b40*/  LDG.E.64.CONSTANT R20, desc[UR6][R36.64+0x600] ;  /* 0x0006000624147981 */ /* 0x000f22000c1e9b00 */
        /* <DEDUP_REMOVED lines=13> */
[----:B--2---:R-:W-:-:S05]  /*0c20*/  HADD2.F32 R23, -RZ, R12.H0_H0 ;  /* 0x2000000cff177230 */ /* 0x004fca0000004100 */
[----:B------:R-:W-:Y:S02]  /*0c30*/  FFMA.FTZ R25, R22, R23, R25 ;  /* 0x0000001716197223 */ /* 0x000fe40000010019 */
[----:B------:R-:W2:Y:S01]  /*0c40*/  LDG.E.64.CONSTANT R22, desc[UR6][R36.64+0x700] ;  /* 0x0007000624167981 */ /* 0x000ea2000c1e9b00 */
[----:B------:R-:W-:Y:S02]  /*0c50*/  HADD2.F32 R8, -RZ, R12.H1_H1 ;  /* 0x3000000cff087230 */ /* 0x000fe40000004100 */
[----:B------:R-:W-:-:S03]  /*0c60*/  HADD2.F32 R12, -RZ, R13.H0_H0 ;  /* 0x2000000dff0c7230 */ /* 0x000fc60000004100 */
[----:B------:R-:W-:Y:S01]  /*0c70*/  FFMA.FTZ R8, R27, R8, R14 ;  /* 0x000000081b087223 */ /* 0x000fe2000001000e */
[----:B------:R-:W-:Y:S02]  /*0c80*/  HADD2.F32 R27, -RZ, R9.H0_H0 ;  /* 0x20000009ff1b7230 */ /* 0x000fe40000004100 */
[----:B------:R-:W-:-:S03]  /*0c90*/  HADD2.F32 R14, -RZ, R10.H0_H0 ;  /* 0x2000000aff0e7230 */ /* 0x000fc60000004100 */
[----:B------:R-:W-:Y:S01]  /*0ca0*/  FFMA.FTZ R12, R27, R12, R24 ;  /* 0x0000000c1b0c7223 */ /* 0x000fe20000010018 */
[----:B------:R-:W-:Y:S02]  /*0cb0*/  HADD2.F32 R24, -RZ, R9.H1_H1 ;  /* 0x30000009ff187230 */ /* 0x000fe40000004100 */
[----:B------:R-:W-:-:S05]  /*0cc0*/  HADD2.F32 R13, -RZ, R13.H1_H1 ;  /* 0x3000000dff0d7230 */ /* 0x000fca0000004100 */
[----:B------:R-:W-:Y:S01]  /*0cd0*/  FFMA.FTZ R24, R24, R13, R15 ;  /* 0x0000000d18187223 */ /* 0x000fe2000001000f */
[--C-:B---3--:R-:W-:Y:S02]  /*0ce0*/  HADD2.F32 R9, -RZ, R18.reuse.H0_H0 ;  /* 0x20000012ff097230 */ /* 0x108fe40000004100 */
[----:B------:R-:W-:-:S03]  /*0cf0*/  HADD2.F32 R18, -RZ, R18.H1_H1 ;  /* 0x30000012ff127230 */ /* 0x000fc60000004100 */
[----:B------:R-:W-:Y:S01]  /*0d00*/  FFMA.FTZ R25, R14, R9, R25 ;  /* 0x000000090e197223 */ /* 0x000fe20000010019 */
[----:B------:R-:W-:Y:S02]  /*0d10*/  HADD2.F32 R9, -RZ, R10.H1_H1 ;  /* 0x3000000aff097230 */ /* 0x000fe40000004100 */
[----:B------:R-:W-:-:S03]  /*0d20*/  HADD2.F32 R10, -RZ, R19.H0_H0 ;  /* 0x20000013ff0a7230 */ /* 0x000fc60000004100 */
[----:B------:R-:W-:Y:S01]  /*0d30*/  FFMA.FTZ R8, R9, R18, R8 ;  /* 0x0000001209087223 */ /* 0x000fe20000010008 */
[----:B------:R-:W-:-:S05]  /*0d40*/  HADD2.F32 R9, -RZ, R11.H0_H0 ;  /* 0x2000000bff097230 */ /* 0x000fca0000004100 */
[----:B------:R-:W-:Y:S02]  /*0d50*/  FFMA.FTZ R9, R9, R10, R12 ;  /* 0x0000000a09097223 */ /* 0x000fe4000001000c */
[----:B------:R0:W1:Y:S01]  /*0d60*/  LDS.128 R12, [R26+0x30] ;  /* 0x000030001a0c7984 */ /* 0x0000620000000c00 */
[----:B------:R-:W-:Y:S02]  /*0d70*/  HADD2.F32 R11, -RZ, R11.H1_H1 ;  /* 0x3000000bff0b7230 */ /* 0x000fe40000004100 */
[----:B------:R-:W-:Y:S02]  /*0d80*/  HADD2.F32 R19, -RZ, R19.H1_H1 ;  /* 0x30000013ff137230 */ /* 0x000fe40000004100 */
[----:B----4-:R-:W-:-:S03]  /*0d90*/  HADD2.F32 R18, -RZ, R20.H0_H0 ;  /* 0x20000014ff127230 */ /* 0x010fc60000004100 */
[----:B------:R-:W-:Y:S01]  /*0da0*/  FFMA.FTZ R11, R11, R19, R24 ;  /* 0x000000130b0b7223 */ /* 0x000fe20000010018 */
[----:B------:R-:W-:Y:S01]  /*0db0*/  HADD2.F32 R20, -RZ, R20.H1_H1 ;  /* 0x30000014ff147230 */ /* 0x000fe20000004100 */
[----:B0-----:R-:W3:Y:S01]  /*0dc0*/  LDG.E.64.CONSTANT R26, desc[UR6][R36.64+0xb00] ;  /* 0x000b0006241a7981 */ /* 0x001ee2000c1e9b00 */
[----:B-1----:R-:W-:-:S05]  /*0dd0*/  HADD2.F32 R10, -RZ, R12.H0_H0 ;  /* 0x2000000cff0a7230 */ /* 0x002fca0000004100 */
[----:B------:R-:W-:Y:S02]  /*0de0*/  FFMA.FTZ R10, R10, R18, R25 ;  /* 0x000000120a0a7223 */ /* 0x000fe40000010019 */
[----:B------:R-:W4:Y:S01]  /*0df0*/  LDG.E.64.CONSTANT R24, desc[UR6][R36.64+0x800] ;  /* 0x0008000624187981 */ /* 0x000f22000c1e9b00 */
[----:B------:R-:W-:Y:S02]  /*0e00*/  HADD2.F32 R19, -RZ, R12.H1_H1 ;  /* 0x3000000cff137230 */ /* 0x000fe40000004100 */
[----:B------:R-:W-:Y:S02]  /*0e10*/  HADD2.F32 R12, -RZ, R13.H0_H0 ;  /* 0x2000000dff0c7230 */ /* 0x000fe40000004100 */
[----:B------:R-:W-:Y:S02]  /*0e20*/  HADD2.F32 R18, -RZ, R21.H0_H0 ;  /* 0x20000015ff127230 */ /* 0x000fe40000004100 */
[----:B------:R-:W-:-:S03]  /*0e30*/  FFMA.FTZ R8, R19, R20, R8 ;  /* 0x0000001413087223 */ /* 0x000fc60000010008 */
[----:B------:R-:W-:Y:S02]  /*0e40*/  FFMA.FTZ R9, R12, R18, R9 ;  /* 0x000000120c097223 */ /* 0x000fe40000010009 */
[----:B------:R-:W3:Y:S01]  /*0e50*/  LDG.E.64.CONSTANT R18, desc[UR6][R36.64+0x900] ;  /* 0x0009000624127981 */ /* 0x000ee2000c1e9b00 */
[----:B------:R-:W-:Y:S02]  /*0e60*/  HADD2.F32 R21, -RZ, R21.H1_H1 ;  /* 0x30000015ff157230 */ /* 0x000fe40000004100 */
[----:B------:R-:W-:-:S05]  /*0e70*/  HADD2.F32 R12, -RZ, R13.H1_H1 ;  /* 0x3000000dff0c7230 */ /* 0x000fca0000004100 */
[----:B------:R-:W-:Y:S02]  /*0e80*/  FFMA.FTZ R11, R12, R21, R11 ;  /* 0x000000150c0b7223 */ /* 0x000fe4000001000b */
[----:B------:R4:W3:Y:S01]  /*0e90*/  LDG.E.64.CONSTANT R20, desc[UR6][R36.64+0xa00] ;  /* 0x000a000624147981 */ /* 0x0008e2000c1e9b00 */
[----:B------:R-:W-:Y:S02]  /*0ea0*/  HADD2.F32 R13, -RZ, R14.H0_H0 ;  /* 0x2000000eff0d7230 */ /* 0x000fe40000004100 */
[----:B--2---:R-:W-:-:S05]  /*0eb0*/  HADD2.F32 R12, -RZ, R22.H0_H0 ;  /* 0x20000016ff0c7230 */ /* 0x004fca0000004100 */
[----:B------:R-:W-:Y:S02]  /*0ec0*/  FFMA.FTZ R12, R13, R12, R10 ;  /* 0x0000000c0d0c7223 */ /* 0x000fe4000001000a */
[----:B------:R-:W0:Y:S01]  /*0ed0*/  S2R R10, SR_TID.X ;  /* 0x00000000000a7919 */ /* 0x000e220000002100 */
[----:B------:R-:W-:Y:S02]  /*0ee0*/  HADD2.F32 R13, -RZ, R14.H1_H1 ;  /* 0x3000000eff0d7230 */ /* 0x000fe40000004100 */
[----:B------:R-:W-:Y:S02]  /*0ef0*/  HADD2.F32 R14, -RZ, R22.H1_H1 ;  /* 0x30000016ff0e7230 */ /* 0x000fe40000004100 */
[----:B------:R-:W-:-:S03]  /*0f00*/  HADD2.F32 R22, -RZ, R15.H0_H0 ;  /* 0x2000000fff167230 */ /* 0x000fc60000004100 */
[----:B------:R-:W-:Y:S01]  /*0f10*/  FFMA.FTZ R14, R13, R14, R8 ;  /* 0x0000000e0d0e7223 */ /* 0x000fe20000010008 */
[----:B------:R-:W-:-:S05]  /*0f20*/  HADD2.F32 R8, -RZ, R23.H0_H0 ;  /* 0x20000017ff087230 */ /* 0x000fca0000004100 */
[----:B------:R-:W-:Y:S01]  /*0f30*/  FFMA.FTZ R22, R22, R8, R9 ;  /* 0x0000000816167223 */ /* 0x000fe20000010009 */
[----:B------:R-:W-:Y:S01]  /*0f40*/  MOV R9, 0x400 ;  /* 0x0000040000097802 */ /* 0x000fe20000000f00 */
[----:B------:R-:W-:-:S03]  /*0f50*/  HADD2.F32 R8, -RZ, R15.H1_H1 ;  /* 0x3000000fff087230 */ /* 0x000fc60000004100 */
[----:B------:R-:W-:Y:S01]  /*0f60*/  LEA R9, R4, R9, 0x18 ;  /* 0x0000000904097211 */ /* 0x000fe200078ec0ff */
[----:B------:R-:W-:Y:S01]  /*0f70*/  HADD2.F32 R15, -RZ, R23.H1_H1 ;  /* 0x30000017ff0f7230 */ /* 0x000fe20000004100 */
[----:B0-----:R-:W-:-:S04]  /*0f80*/  LOP3.LUT R10, R10, 0x1, RZ, 0xc0, !PT ;  /* 0x000000010a0a7812 */ /* 0x001fc800078ec0ff */
[----:B------:R-:W-:Y:S01]  /*0f90*/  FFMA.FTZ R15, R8, R15, R11 ;  /* 0x0000000f080f7223 */ /* 0x000fe2000001000b */
[----:B------:R-:W-:-:S05]  /*0fa0*/  IMAD R13, R10, 0x60, R9 ;  /* 0x000000600a0d7824 */ /* 0x000fca00078e0209 */
[----:B------:R-:W0:Y:S02]  /*0fb0*/  LDS.128 R8, [R13+0x40] ;  /* 0x000040000d087984 */ /* 0x000e240000000c00 */
[----:B0-----:R-:W-:Y:S02]  /*0fc0*/  HADD2.F32 R23, -RZ, R8.H0_H0 ;  /* 0x20000008ff177230 */ /* 0x001fe40000004100 */
[----:B----4-:R-:W-:-:S05]  /*0fd0*/  HADD2.F32 R36, -RZ, R24.H0_H0 ;  /* 0x20000018ff247230 */ /* 0x010fca0000004100 */
[----:B------:R-:W-:Y:S01]  /*0fe0*/  FFMA.FTZ R12, R23, R36, R12 ;  /* 0x00000024170c7223 */ /* 0x000fe2000001000c */
        /* <DEDUP_REMOVED lines=10> */
[----:B---3--:R-:W-:-:S05]  /*1090*/  HADD2.F32 R14, -RZ, R18.H0_H0 ;  /* 0x20000012ff0e7230 */ /* 0x008fca0000004100 */
[----:B------:R-:W-:Y:S02]  /*10a0*/  FFMA.FTZ R23, R23, R14, R12 ;  /* 0x0000000e17177223 */ /* 0x000fe4000001000c */
[----:B------:R-:W0:Y:S01]  /*10b0*/  LDS.128 R12, [R13+0x50] ;  /* 0x000050000d0c7984 */ /* 0x000e220000000c00 */
        /* <DEDUP_REMOVED lines=8> */
[----:B------:R-:W-:Y:S01]  /*1140*/  FFMA.FTZ R9, R10, R19, R9 ;  /* 0x000000130a097223 */ /* 0x000fe20000010009 */
[----:B------:R-:W-:Y:S01]  /*1150*/  ISETP.NE.AND P2, PT, R16, RZ, PT ;  /* 0x000000ff1000720c */ /* 0x000fe20003f45270 */
[--C-:B0-----:R-:W-:Y:S02]  /*1160*/  HADD2.F32 R10, -RZ, R12.reuse.H0_H0 ;  /* 0x2000000cff0a7230 */ /* 0x101fe40000004100 */
[----:B------:R-:W-:Y:S02]  /*1170*/  HADD2.F32 R11, -RZ, R12.H1_H1 ;  /* 0x3000000cff0b7230 */ /* 0x000fe40000004100 */
[--C-:B------:R-:W-:Y:S02]  /*1180*/  HADD2.F32 R12, -RZ, R20.reuse.H0_H0 ;  /* 0x20000014ff0c7230 */ /* 0x100fe40000004100 */
[----:B------:R-:W-:-:S02]  /*1190*/  HADD2.F32 R20, -RZ, R20.H1_H1 ;  /* 0x30000014ff147230 */ /* 0x000fc40000004100 */
[--C-:B------:R-:W-:Y:S02]  /*11a0*/  HADD2.F32 R16, -RZ, R14.reuse.H0_H0 ;  /* 0x2000000eff107230 */ /* 0x100fe40000004100 */
[----:B------:R-:W-:Y:S01]  /*11b0*/  FFMA.FTZ R23, R10, R12, R23 ;  /* 0x0000000c0a177223 */ /* 0x000fe20000010017 */
[----:B------:R-:W-:Y:S02]  /*11c0*/  HADD2.F32 R19, -RZ, R14.H1_H1 ;  /* 0x3000000eff137230 */ /* 0x000fe40000004100 */
[----:B------:R-:W-:Y:S01]  /*11d0*/  FFMA.FTZ R8, R11, R20, R8 ;  /* 0x000000140b087223 */ /* 0x000fe20000010008 */
[--C-:B------:R-:W-:Y:S02]  /*11e0*/  HADD2.F32 R11, -RZ, R13.reuse.H0_H0 ;  /* 0x2000000dff0b7230 */ /* 0x100fe40000004100 */
[----:B------:R-:W-:Y:S02]  /*11f0*/  HADD2.F32 R12, -RZ, R13.H1_H1 ;  /* 0x3000000dff0c7230 */ /* 0x000fe40000004100 */
[----:B------:R-:W-:-:S02]  /*1200*/  HADD2.F32 R14, -RZ, R26.H0_H0 ;  /* 0x2000001aff0e7230 */ /* 0x000fc40000004100 */
[--C-:B------:R-:W-:Y:S02]  /*1210*/  HADD2.F32 R13, -RZ, R21.reuse.H0_H0 ;  /* 0x20000015ff0d7230 */ /* 0x100fe40000004100 */
[----:B------:R-:W-:Y:S02]  /*1220*/  HADD2.F32 R26, -RZ, R26.H1_H1 ;  /* 0x3000001aff1a7230 */ /* 0x000fe40000004100 */
[----:B------:R-:W-:Y:S02]  /*1230*/  HADD2.F32 R21, -RZ, R21.H1_H1 ;  /* 0x30000015ff157230 */ /* 0x000fe40000004100 */
[----:B------:R-:W-:Y:S01]  /*1240*/  FFMA.FTZ R11, R11, R13, R22 ;  /* 0x0000000d0b0b7223 */ /* 0x000fe20000010016 */
[----:B------:R-:W-:Y:S02]  /*1250*/  HADD2.F32 R10, -RZ, R15.H0_H0 ;  /* 0x2000000fff0a7230 */ /* 0x000fe40000004100 */
[----:B------:R-:W-:Y:S01]  /*1260*/  FFMA.FTZ R19, R19, R26, R8 ;  /* 0x0000001a13137223 */ /* 0x000fe20000010008 */
[----:B------:R-:W-:-:S02]  /*1270*/  HADD2.F32 R13, -RZ, R27.H0_H0 ;  /* 0x2000001bff0d7230 */ /* 0x000fc40000004100 */
[----:B------:R-:W-:Y:S01]  /*1280*/  FFMA.FTZ R14, R16, R14, R23 ;  /* 0x0000000e100e7223 */ /* 0x000fe20000010017 */
[----:B------:R-:W-:Y:S02]  /*1290*/  VIADD R8, R33, 0xf ;  /* 0x0000000f21087836 */ /* 0x000fe40000000000 */
[----:B------:R-:W-:Y:S01]  /*12a0*/  FFMA.FTZ R12, R12, R21, R9 ;  /* 0x000000150c0c7223 */ /* 0x000fe20000010009 */
[----:B------:R-:W-:Y:S02]  /*12b0*/  HADD2.F32 R15, -RZ, R15.H1_H1 ;  /* 0x3000000fff0f7230 */ /* 0x000fe40000004100 */
[----:B------:R-:W-:Y:S01]  /*12c0*/  FFMA.FTZ R10, R10, R13, R11 ;  /* 0x0000000d0a0a7223 */ /* 0x000fe2000001000b */
[----:B------:R-:W-:Y:S02]  /*12d0*/  HADD2.F32 R27, -RZ, R27.H1_H1 ;  /* 0x3000001bff1b7230 */ /* 0x000fe40000004100 */
        /* <DEDUP_REMOVED lines=11> */
.L_x_21484:
[----:B------:R-:W-:Y:S01]  /*1390*/  IADD3 R8, PT, PT, R30, 0x1, RZ ;  /* 0x000000011e087810 */ /* 0x000fe20007ffe0ff */
[----:B-1----:R-:W-:Y:S01]  /*13a0*/  FADD.FTZ R9, R12, R9 ;  /* 0x000000090c097221 */ /* 0x002fe20000010000 */
[----:B------:R-:W-:Y:S01]  /*13b0*/  @!P2 IADD3 R10, PT, PT, R28, -0x1, RZ ;  /* 0xffffffff1c0aa810 */ /* 0x000fe20007ffe0ff */
[----:B------:R-:W-:Y:S01]  /*13c0*/  VIADD R17, R17, 0x4 ;  /* 0x0000000411117836 */ /* 0x000fe20000000000 */
[----:B------:R-:W-:Y:S02]  /*13d0*/  I2FP.F32.S32 R11, R8 ;  /* 0x00000008000b7245 */ /* 0x000fe40000201400 */
[----:B------:R-:W-:Y:S02]  /*13e0*/  ISETP.GE.OR P3, PT, R10, R33, P2 ;  /* 0x000000210a00720c */ /* 0x000fe40001766670 */
[----:B------:R-:W-:Y:S01]  /*13f0*/  IADD3 R30, PT, PT, R30, 0x40, RZ ;  /* 0x000000401e1e7810 */ /* 0x000fe20007ffe0ff */
[----:B------:R-:W-:Y:S01]  /*1400*/  FMUL.FTZ R11, R11, R32 ;  /* 0x000000200b0b7220 */ /* 0x000fe20000410000 */
[----:B------:R-:W-:-:S04]  /*1410*/  IADD3 R28, PT, PT, R28, 0x40, RZ ;  /* 0x000000401c1c7810 */ /* 0x000fc80007ffe0ff */
[----:B------:R-:W-:Y:S02]  /*1420*/  FSEL R8, R11, RZ, P0 ;  /* 0x000000ff0b087208 */ /* 0x000fe40000000000 */
[----:B------:R-:W-:-:S03]  /*1430*/  @!P2 ISETP.GE.AND P0, PT, R10, R33, PT ;  /* 0x000000210a00a20c */ /* 0x000fc60003f06270 */
[----:B0-----:R-:W-:-:S05]  /*1440*/  FFMA.FTZ R12, R9, UR12, R8 ;  /* 0x0000000c090c7c23 */ /* 0x001fca0008010008 */
        /* <DEDUP_REMOVED lines=8> */
.L_x_21439:
[----:B------:R-:W-:Y:S05]  /*14d0*/  BSYNC B0 ;  /* 0x0000000000007941 */ /* 0x000fea0003800000 */
.L_x_21438:
[----:B------:R-:W0:Y:S01]  /*14e0*/  S2R R16, SR_TID.X ;  /* 0x0000000000107919 */ /* 0x000e220000002100 */
[----:B------:R-:W-:Y:S01]  /*14f0*/  IADD3 R10, PT, PT, R33, 0xf, RZ ;  /* 0x0000000f210a7810 */ /* 0x000fe20007ffe0ff */
[----:B------:R-:W-:Y:S01]  /*1500*/  UMOV UR4, 0xffffffff ;  /* 0xffffffff00047882 */ /* 0x000fe20000000000 */
[----:B------:R-:W-:Y:S02]  /*1510*/  MOV R11, 0x400 ;  /* 0x00000400000b7802 */ /* 0x000fe40000000f00 */
[----:B------:R-:W-:-:S04]  /*1520*/  SHF.R.S32.HI R7, RZ, 0x1f, R10 ;  /* 0x0000001fff077819 */ /* 0x000fc8000001140a */
[----:B------:R-:W-:Y:S02]  /*1530*/  LEA.HI R10, R7, R10, RZ, 0x4 ;  /* 0x0000000a070a7211 */ /* 0x000fe400078f20ff */
[----:B0-----:R-:W-:Y:S02]  /*1540*/  SHF.R.U32.HI R7, RZ, 0x5, R16 ;  /* 0x00000005ff077819 */ /* 0x001fe40000011610 */
[----:B------:R-:W-:Y:S01]  /*1550*/  LOP3.LUT R6, R16, 0x1f, RZ, 0xc0, !PT ;  /* 0x0000001f10067812 */ /* 0x000fe200078ec0ff */
        /* <DEDUP_REMOVED lines=8> */
.L_x_21490:
        /* <DEDUP_REMOVED lines=9> */
[----:B------:R-:W-:Y:S01]  /*1670*/  IMAD.MOV.U32 R14, RZ, RZ, -0x800001 ;  /* 0xff7fffffff0e7424 */ /* 0x000fe200078e00ff */
[----:B0-----:R-:W-:Y:S01]  /*1680*/  LEA R12, R6, R9, 0x2 ;  /* 0x00000009060c7211 */ /* 0x001fe200078e10ff */
[----:B------:R-:W-:Y:S02]  /*1690*/  HFMA2 R17, -RZ, RZ, 0, 0 ;  /* 0x00000000ff117431 */ /* 0x000fe400000001ff */
        /* <DEDUP_REMOVED lines=8> */
[----:B------:R-:W0:Y:S03]  /*1720*/  SHFL.IDX PT, R13, R13, RZ, 0x1f ;  /* 0x00001fff0d0d7589 */ /* 0x000e2600000e0000 */
        /* <DEDUP_REMOVED lines=19> */
.L_x_21447:
        /* <DEDUP_REMOVED lines=11> */
.L_x_21446:
[----:B------:R-:W-:Y:S05]  /*1910*/  BSYNC.RECONVERGENT B1 ;  /* 0x0000000000017941 */ /* 0x000fea0003800200 */
.L_x_21445:
        /* <DEDUP_REMOVED lines=12> */
.L_x_21450:
[----:B------:R-:W0:Y:S01]  /*19e0*/  LDS R20, [R15+-0x400] ;  /* 0xfffc00000f147984 */ /* 0x000e220000000800 */
[----:B------:R-:W-:-:S03]  /*19f0*/  VIADD R18, R18, 0x800 ;  /* 0x0000080012127836 */ /* 0x000fc60000000000 */
[----:B------:R-:W1:Y:S02]  /*1a00*/  LDS R30, [R15] ;  /* 0x000000000f1e7984 */ /* 0x000e640000000800 */
[----:B------:R-:W-:Y:S02]  /*1a10*/  ISETP.GE.AND P5, PT, R18, R14, PT ;  /* 0x0000000e1200720c */ /* 0x000fe40003fa6270 */
[----:B------:R-:W2:Y:S04]  /*1a20*/  LDS R26, [R15+0x600] ;  /* 0x000600000f1a7984 */ /* 0x000ea80000000800 */
[----:B------:R-:W3:Y:S04]  /*1a30*/  LDS R28, [R15+-0x200] ;  /* 0xfffe00000f1c7984 */ /* 0x000ee80000000800 */
[----:B-----5:R-:W4:Y:S04]  /*1a40*/  LDS R32, [R15+0x200] ;  /* 0x000200000f207984 */ /* 0x020f280000000800 */
[----:B------:R-:W4:Y:S04]  /*1a50*/  LDS R22, [R15+0x800] ;  /* 0x000800000f167984 */ /* 0x000f280000000800 */
[----:B------:R-:W4:Y:S04]  /*1a60*/  LDS R24, [R15+0x400] ;  /* 0x000400000f187984 */ /* 0x000f280000000800 */
[----:B------:R-:W4:Y:S04]  /*1a70*/  LDS R36, [R15+0xe00] ;  /* 0x000e00000f247984 */ /* 0x000f280000000800 */
[----:B------:R-:W4:Y:S04]  /*1a80*/  LDS R42, [R15+0xc00] ;  /* 0x000c00000f2a7984 */ /* 0x000f280000000800 */
[----:B------:R-:W-:Y:S01]  /*1a90*/  LDS R38, [R15+0xa00] ;  /* 0x000a00000f267984 */ /* 0x000fe20000000800 */
[----:B0-----:R-:W-:-:S03]  /*1aa0*/  FADD.FTZ R20, -R13, R20 ;  /* 0x000000140d147221 */ /* 0x001fc60000010100 */
[----:B------:R-:W-:Y:S01]  /*1ab0*/  LDS R34, [R15+0x1000] ;  /* 0x001000000f227984 */ /* 0x000fe20000000800 */
[C---:B-1----:R-:W-:Y:S01]  /*1ac0*/  FADD.FTZ R30, -R13.reuse, R30 ;  /* 0x0000001e0d1e7221 */ /* 0x042fe20000010100 */
[----:B------:R-:W-:Y:S02]  /*1ad0*/  FMUL.FTZ R19, R20, 1.4426950216293334961 ;  /* 0x3fb8aa3b14137820 */ /* 0x000fe40000410000 */
[----:B------:R-:W-:Y:S01]  /*1ae0*/  LDS R40, [R15+0x1600] ;  /* 0x001600000f287984 */ /* 0x000fe20000000800 */
[C---:B--2---:R-:W-:Y:S01]  /*1af0*/  FADD.FTZ R25, -R13.reuse, R26 ;  /* 0x0000001a0d197221 */ /* 0x044fe20000010100 */
[----:B------:R-:W-:Y:S02]  /*1b00*/  FMUL.FTZ R20, R30, 1.4426950216293334961 ;  /* 0x3fb8aa3b1e147820 */ /* 0x000fe40000410000 */
[----:B------:R-:W0:Y:S01]  /*1b10*/  LDS R30, [R15+0x1200] ;  /* 0x001200000f1e7984 */ /* 0x000e220000000800 */
[----:B---3--:R-:W-:Y:S01]  /*1b20*/  FADD.FTZ R28, -R13, R28 ;  /* 0x0000001c0d1c7221 */ /* 0x008fe20000010100 */
[----:B------:R-:W-:Y:S01]  /*1b30*/  FMUL.FTZ R25, R25, 1.4426950216293334961 ;  /* 0x3fb8aa3b19197820 */ /* 0x000fe20000410000 */
[----:B------:R-:W1:Y:S01]  /*1b40*/  MUFU.EX2 R19, R19 ;  /* 0x0000001300137308 */ /* 0x000e620000000800 */
[C---:B----4-:R-:W-:Y:S01]  /*1b50*/  FADD.FTZ R32, -R13.reuse, R32 ;  /* 0x000000200d207221 */ /* 0x050fe20000010100 */
[----:B------:R-:W-:Y:S01]  /*1b60*/  FMUL.FTZ R28, R28, 1.4426950216293334961 ;  /* 0x3fb8aa3b1c1c7820 */ /* 0x000fe20000410000 */
[----:B------:R-:W-:-:S02]  /*1b70*/  FADD.FTZ R27, -R13, R22 ;  /* 0x000000160d1b7221 */ /* 0x000fc40000010100 */
[----:B------:R-:W-:-:S03]  /*1b80*/  FMUL.FTZ R21, R32, 1.4426950216293334961 ;  /* 0x3fb8aa3b20157820 */ /* 0x000fc60000410000 */
[----:B------:R2:W3:Y:S01]  /*1b90*/  MUFU.EX2 R22, R25 ;  /* 0x0000001900167308 */ /* 0x0004e20000000800 */
[----:B------:R-:W-:Y:S01]  /*1ba0*/  LDS R32, [R15+0x1400] ;  /* 0x001400000f207984 */ /* 0x000fe20000000800 */
[----:B------:R-:W-:Y:S01]  /*1bb0*/  FADD.FTZ R23, -R13, R24 ;  /* 0x000000180d177221 */ /* 0x000fe20000010100 */
[----:B------:R-:W-:-:S03]  /*1bc0*/  FMUL.FTZ R27, R27, 1.4426950216293334961 ;  /* 0x3fb8aa3b1b1b7820 */ /* 0x000fc60000410000 */
[----:B------:R-:W-:Y:S02]  /*1bd0*/  FMUL.FTZ R23, R23, 1.4426950216293334961 ;  /* 0x3fb8aa3b17177820 */ /* 0x000fe40000410000 */
[----:B------:R-:W4:Y:S01]  /*1be0*/  MUFU.EX2 R28, R28 ;  /* 0x0000001c001c7308 */ /* 0x000f220000000800 */
[----:B--2---:R-:W-:Y:S01]  /*1bf0*/  FADD.FTZ R25, -R13, R36 ;  /* 0x000000240d197221 */ /* 0x004fe20000010100 */
[----:B-1----:R-:W-:Y:S01]  /*1c00*/  FADD.FTZ R17, R19, R17 ;  /* 0x0000001113117221 */ /* 0x002fe20000010000 */
[----:B------:R-:W1:Y:S02]  /*1c10*/  LDS R36, [R15+0x1a00] ;  /* 0x001a00000f247984 */ /* 0x000e640000000800 */
[----:B------:R-:W-:Y:S02]  /*1c20*/  FMUL.FTZ R25, R25, 1.4426950216293334961 ;  /* 0x3fb8aa3b19197820 */ /* 0x000fe40000410000 */
[----:B------:R2:W-:Y:S01]  /*1c30*/  STS [R15+-0x400], R19 ;  /* 0xfffc00130f007388 */ /* 0x0005e20000000800 */
[----:B------:R2:W0:Y:S03]  /*1c40*/  MUFU.EX2 R26, R23 ;  /* 0x00000017001a7308 */ /* 0x0004260000000800 */
[----:B---3--:R-:W-:Y:S05]  /*1c50*/  STS [R15+0x600], R22 ;  /* 0x000600160f007388 */ /* 0x008fea0000000800 */
[----:B------:R-:W3:Y:S01]  /*1c60*/  MUFU.EX2 R20, R20 ;  /* 0x0000001400147308 */ /* 0x000ee20000000800 */
[----:B--2---:R-:W-:Y:S01]  /*1c70*/  FADD.FTZ R23, -R13, R42 ;  /* 0x0000002a0d177221 */ /* 0x004fe20000010100 */
[----:B----4-:R-:W-:Y:S01]  /*1c80*/  FADD.FTZ R17, R17, R28 ;  /* 0x0000001c11117221 */ /* 0x010fe20000010000 */
[----:B------:R-:W2:Y:S02]  /*1c90*/  LDS R42, [R15+0x1800] ;  /* 0x001800000f2a7984 */ /* 0x000ea40000000800 */
[----:B------:R-:W-:Y:S01]  /*1ca0*/  FMUL.FTZ R23, R23, 1.4426950216293334961 ;  /* 0x3fb8aa3b17177820 */ /* 0x000fe20000410000 */
[----:B0-----:R-:W-:Y:S01]  /*1cb0*/  FADD.FTZ R29, -R13, R30 ;  /* 0x0000001e0d1d7221 */ /* 0x001fe20000010100 */
[----:B------:R-:W-:Y:S01]  /*1cc0*/  STS [R15+-0x200], R28 ;  /* 0xfffe001c0f007388 */ /* 0x000fe20000000800 */
[----:B------:R0:W4:Y:S02]  /*1cd0*/  MUFU.EX2 R24, R21 ;  /* 0x0000001500187308 */ /* 0x0001240000000800 */
[----:B------:R-:W-:Y:S01]  /*1ce0*/  FMUL.FTZ R29, R29, 1.4426950216293334961 ;  /* 0x3fb8aa3b1d1d7820 */ /* 0x000fe20000410000 */
[----:B------:R-:W-:Y:S05]  /*1cf0*/  STS [R15+0x400], R26 ;  /* 0x0004001a0f007388 */ /* 0x000fea0000000800 */
[----:B------:R4:W1:Y:S01]  /*1d00*/  MUFU.EX2 R19, R23 ;  /* 0x0000001700137308 */ /* 0x0008620000000800 */
[----:B0-----:R-:W-:Y:S01]  /*1d10*/  FADD.FTZ R21, -R13, R38 ;  /* 0x000000260d157221 */ /* 0x001fe20000010100 */
[----:B---3--:R-:W-:Y:S01]  /*1d20*/  FADD.FTZ R17, R17, R20 ;  /* 0x0000001411117221 */ /* 0x008fe20000010000 */
[----:B------:R0:W-:Y:S02]  /*1d30*/  STS [R15], R20 ;  /* 0x000000140f007388 */ /* 0x0001e40000000800 */
[----:B------:R-:W-:-:S03]  /*1d40*/  FMUL.FTZ R21, R21, 1.4426950216293334961 ;  /* 0x3fb8aa3b15157820 */ /* 0x000fc60000410000 */
[----:B------:R3:W2:Y:S01]  /*1d50*/  MUFU.EX2 R38, R27 ;  /* 0x0000001b00267308 */ /* 0x0006a20000000800 */
[----:B----4-:R-:W-:Y:S01]  /*1d60*/  FADD.FTZ R17, R17, R24 ;  /* 0x0000001811117221 */ /* 0x010fe20000010000 */
[C---:B------:R-:W-:Y:S01]  /*1d70*/  FADD.FTZ R23, -R13.reuse, R40 ;  /* 0x000000280d177221 */ /* 0x040fe20000010100 */
[----:B-1----:R-:W-:Y:S01]  /*1d80*/  FADD.FTZ R36, -R13, R36 ;  /* 0x000000240d247221 */ /* 0x002fe20000010100 */
[----:B------:R-:W-:Y:S01]  /*1d90*/  STS [R15+0x200], R24 ;  /* 0x000200180f007388 */ /* 0x000fe20000000800 */
[----:B------:R-:W-:Y:S01]  /*1da0*/  FADD.FTZ R17, R17, R26 ;  /* 0x0000001a11117221 */ /* 0x000fe20000010000 */
[----:B------:R-:W-:Y:S01]  /*1db0*/  FMUL.FTZ R23, R23, 1.4426950216293334961 ;  /* 0x3fb8aa3b17177820 */ /* 0x000fe20000410000 */
[----:B0-----:R-:W-:Y:S01]  /*1dc0*/  FMUL.FTZ R20, R36, 1.4426950216293334961 ;  /* 0x3fb8aa3b24147820 */ /* 0x001fe20000410000 */
[----:B------:R0:W1:Y:S01]  /*1dd0*/  MUFU.EX2 R44, R21 ;  /* 0x00000015002c7308 */ /* 0x0000620000000800 */
[----:B---3--:R-:W-:Y:S01]  /*1de0*/  FADD.FTZ R27, -R13, R34 ;  /* 0x000000220d1b7221 */ /* 0x008fe20000010100 */
[----:B------:R-:W-:Y:S01]  /*1df0*/  FADD.FTZ R17, R17, R22 ;  /* 0x0000001611117221 */ /* 0x000fe20000010000 */
[----:B------:R-:W-:Y:S02]  /*1e00*/  STS [R15+0xc00], R19 ;  /* 0x000c00130f007388 */ /* 0x000fe40000000800 */
[----:B------:R-:W-:-:S03]  /*1e10*/  FMUL.FTZ R27, R27, 1.4426950216293334961 ;  /* 0x3fb8aa3b1b1b7820 */ /* 0x000fc60000410000 */
[----:B------:R3:W4:Y:S01]  /*1e20*/  MUFU.EX2 R34, R25 ;  /* 0x0000001900227308 */ /* 0x0007220000000800 */
[----:B0-----:R-:W-:Y:S01]  /*1e30*/  FADD.FTZ R21, -R13, R32 ;  /* 0x000000200d157221 */ /* 0x001fe20000010100 */
[----:B--2---:R-:W-:Y:S01]  /*1e40*/  FADD.FTZ R17, R17, R38 ;  /* 0x0000002611117221 */ /* 0x004fe20000010000 */
[----:B------:R-:W-:Y:S02]  /*1e50*/  STS [R15+0x800], R38 ;  /* 0x000800260f007388 */ /* 0x000fe40000000800 */
[----:B------:R-:W-:-:S03]  /*1e60*/  FMUL.FTZ R21, R21, 1.4426950216293334961 ;  /* 0x3fb8aa3b15157820 */ /* 0x000fc60000410000 */
[----:B------:R-:W0:Y:S01]  /*1e70*/  MUFU.EX2 R30, R27 ;  /* 0x0000001b001e7308 */ /* 0x000e220000000800 */
[----:B-1----:R-:W-:Y:S01]  /*1e80*/  FADD.FTZ R36, R17, R44 ;  /* 0x0000002c11247221 */ /* 0x002fe20000010000 */
[----:B---3--:R-:W-:Y:S01]  /*1e90*/  FADD.FTZ R25, -R13, R42 ;  /* 0x0000002a0d197221 */ /* 0x008fe20000010100 */
[----:B------:R-:W-:Y:S02]  /*1ea0*/  STS [R15+0xa00], R44 ;  /* 0x000a002c0f007388 */ /* 0x000fe40000000800 */
[----:B------:R-:W-:Y:S01]  /*1eb0*/  FADD.FTZ R17, R36, R19 ;  /* 0x0000001324117221 */ /* 0x000fe20000010000 */
[----:B------:R-:W-:Y:S02]  /*1ec0*/  FMUL.FTZ R25, R25, 1.4426950216293334961 ;  /* 0x3fb8aa3b19197820 */ /* 0x000fe40000410000 */
        /* <DEDUP_REMOVED lines=21> */
.L_x_21449:
[----:B------:R-:W-:Y:S05]  /*2020*/  BSYNC.RECONVERGENT B1 ;  /* 0x0000000000017941 */ /* 0x000fea0003800200 */
.L_x_21448:
        /* <DEDUP_REMOVED lines=55> */
.L_x_21452:
[----:B------:R-:W-:Y:S05]  /*23a0*/  BSYNC.RECONVERGENT B1 ;  /* 0x0000000000017941 */ /* 0x000fea0003800200 */
.L_x_21451:
        /* <DEDUP_REMOVED lines=26> */
.L_x_21444:
[----:B------:R-:W-:Y:S05]  /*2550*/  BSYNC.RECONVERGENT B0 ;  /* 0x0000000000007941 */ /* 0x000fea0003800200 */
.L_x_21443:
        /* <DEDUP_REMOVED lines=39> */
.L_x_21457:
[----:B------:R-:W0:Y:S01]  /*27d0*/  LDS R13, [R12] ;  /* 0x000000000c0d7984 */ /* 0x000e220000000800 */
[----:B------:R-:W-:-:S05]  /*27e0*/  VIADD R15, R15, 0x1 ;  /* 0x000000010f0f7836 */ /* 0x000fca0000000000 */
[----:B------:R-:W-:Y:S01]  /*27f0*/  ISETP.NE.AND P0, PT, R15, RZ, PT ;  /* 0x000000ff0f00720c */ /* 0x000fe20003f05270 */
[----:B0-----:R-:W-:-:S05]  /*2800*/  FMUL.FTZ R13, R13, R8 ;  /* 0x000000080d0d7220 */ /* 0x001fca0000410000 */
[----:B------:R0:W-:Y:S02]  /*2810*/  STS [R12], R13 ;  /* 0x0000000d0c007388 */ /* 0x0001e40000000800 */
[----:B0-----:R-:W-:-:S05]  /*2820*/  IADD3 R12, PT, PT, R12, 0x200, RZ ;  /* 0x000002000c0c7810 */ /* 0x001fca0007ffe0ff */
[----:B------:R-:W-:Y:S05]  /*2830*/  @P0 BRA `(.L_x_21457) ;  /* 0xfffffffc00e40947 */ /* 0x000fea000383ffff */
.L_x_21456:
[----:B------:R-:W-:Y:S05]  /*2840*/  BSYNC.RECONVERGENT B1 ;  /* 0x0000000000017941 */ /* 0x000fea0003800200 */
.L_x_21455:
        /* <DEDUP_REMOVED lines=12> */
.L_x_21460:
        /* <DEDUP_REMOVED lines=52> */
.L_x_21459:
[----:B------:R-:W-:Y:S05]  /*2c50*/  BSYNC.RECONVERGENT B1 ;  /* 0x0000000000017941 */ /* 0x000fea0003800200 */
.L_x_21458:
        /* <DEDUP_REMOVED lines=31> */
.L_x_21462:
[----:B------:R-:W-:Y:S05]  /*2e50*/  BSYNC.RECONVERGENT B1 ;  /* 0x0000000000017941 */ /* 0x000fea0003800200 */
.L_x_21461:
        /* <DEDUP_REMOVED lines=14> */
.L_x_21454:
[----:B------:R-:W-:Y:S05]  /*2f40*/  BSYNC.RECONVERGENT B0 ;  /* 0x0000000000007941 */ /* 0x000fea0003800200 */
.L_x_21453:
[----:B------:R-:W-:Y:S01]  /*2f50*/  BAR.SYNC.DEFER_BLOCKING 0x0 ;  /* 0x0000000000007b1d */ /* 0x000fe20000010000 */
[----:B-1----:R-:W-:Y:S02]  /*2f60*/  HFMA2 R17, -RZ, RZ, 0, 0 ;  /* 0x00000000ff117431 */ /* 0x002fe400000001ff */
[----:B------:R-:W-:Y:S01]  /*2f70*/  IMAD.MOV.U32 R22, RZ, RZ, RZ ;  /* 0x000000ffff167224 */ /* 0x000fe200078e00ff */
[----:B------:R-:W-:Y:S02]  /*2f80*/  CS2R R20, SRZ ;  /* 0x0000000000147805 */ /* 0x000fe4000001ff00 */
[----:B------:R-:W-:Y:S01]  /*2f90*/  CS2R R18, SRZ ;  /* 0x0000000000127805 */ /* 0x000fe2000001ff00 */
[----:B------:R-:W1:Y:S01]  /*2fa0*/  LDCU UR9, c[0x0][0x3cc] ;  /* 0x00007980ff0977ac */ /* 0x000e620008000800 */
[----:B------:R-:W-:Y:S01]  /*2fb0*/  BSSY.RECONVERGENT B0, `(.L_x_21463) ;  /* 0x0000134000007945 */ /* 0x000fe20003800200 */
[----:B------:R-:W2:Y:S03]  /*2fc0*/  LDCU.64 UR4, c[0x0][0x398] ;  /* 0x00007300ff0477ac */ /* 0x000ea60008000a00 */
[----:B------:R-:W-:Y:S05]  /*2fd0*/  @P1 BRA `(.L_x_21464) ;  /* 0x0000001000c41947 */ /* 0x000fea0003800000 */
[----:B------:R-:W3:Y:S01]  /*2fe0*/  LDCU UR8, c[0x0][0x3b8] ;  /* 0x00007700ff0877ac */ /* 0x000ee20008000800 */
[----:B0-----:R-:W-:Y:S01]  /*2ff0*/  SHF.R.U32.HI R8, RZ, 0x3, R16 ;  /* 0x00000003ff087819 */ /* 0x001fe20000011610 */
[----:B------:R-:W-:Y:S01]  /*3000*/  IMAD.MOV.U32 R9, RZ, RZ, RZ ;  /* 0x000000ffff097224 */ /* 0x000fe200078e00ff */
[----:B------:R-:W-:Y:S01]  /*3010*/  SHF.L.U32 R12, R16, 0x5, RZ ;  /* 0x00000005100c7819 */ /* 0x000fe200000006ff */
[----:B------:R-:W0:Y:S01]  /*3020*/  LDCU.64 UR10, c[0x0][0x3a8] ;  /* 0x00007500ff0a77ac */ /* 0x000e220008000a00 */
[----:B------:R-:W-:Y:S01]  /*3030*/  LOP3.LUT R8, R8, 0x7c, RZ, 0xc0, !PT ;  /* 0x0000007c08087812 */ /* 0x000fe200078ec0ff */
[----:B------:R-:W-:Y:S01]  /*3040*/  IMAD.SHL.U32 R27, R16, 0x8, RZ ;  /* 0x00000008101b7824 */ /* 0x000fe200078e00ff */
[----:B------:R-:W-:Y:S02]  /*3050*/  IADD3 R11, PT, PT, R11, 0xe0, RZ ;  /* 0x000000e00b0b7810 */ /* 0x000fe40007ffe0ff */
[----:B------:R-:W-:Y:S02]  /*3060*/  LOP3.LUT R12, R12, 0x20, RZ, 0xe2, !PT ;  /* 0x000000200c0c7812 */ /* 0x000fe400078ee2ff */
[----:B------:R-:W-:-:S02]  /*3070*/  LEA R11, R4, R11, 0x18 ;  /* 0x0000000b040b7211 */ /* 0x000fc400078ec0ff */
[C---:B------:R-:W-:Y:S02]  /*3080*/  LEA R12, R7.reuse, R12, 0x6 ;  /* 0x0000000c070c7211 */ /* 0x040fe400078e30ff */
[----:B------:R-:W-:Y:S02]  /*3090*/  SHF.R.S32.HI R4, RZ, 0x4, R10 ;  /* 0x00000004ff047819 */ /* 0x000fe4000001140a */
[----:B------:R-:W-:Y:S01]  /*30a0*/  IADD3 R25, PT, PT, R12, 0x10, R11 ;  /* 0x000000100c197810 */ /* 0x000fe20007ffe00b */
[----:B---3--:R-:W-:Y:S01]  /*30b0*/  IMAD R13, R0, UR8, RZ ;  /* 0x00000008000d7c24 */ /* 0x008fe2000f8e02ff */
[----:B------:R-:W3:Y:S01]  /*30c0*/  LDCU UR8, c[0x0][0x3d0] ;  /* 0x00007a00ff0877ac */ /* 0x000ee20008000800 */
[----:B------:R-:W-:Y:S02]  /*30d0*/  IADD3 R26, PT, PT, R7, 0x1, RZ ;  /* 0x00000001071a7810 */ /* 0x000fe40007ffe0ff */
[----:B------:R-:W-:Y:S01]  /*30e0*/  IMAD.WIDE R8, R13, 0x4, R8 ;  /* 0x000000040d087825 */ /* 0x000fe200078e0208 */
[----:B------:R-:W-:-:S02]  /*30f0*/  MOV R22, RZ ;  /* 0x000000ff00167202 */ /* 0x000fc40000000f00 */
[----:B0-----:R-:W-:Y:S02]  /*3100*/  IADD3 R24, P0, PT, R8, UR10, RZ ;  /* 0x0000000a08187c10 */ /* 0x001fe4000ff1e0ff */
[----:B------:R-:W-:Y:S02]  /*3110*/  LOP3.LUT R8, R27, 0x8, RZ, 0xc0, !PT ;  /* 0x000000081b087812 */ /* 0x000fe400078ec0ff */
[----:B------:R-:W-:Y:S02]  /*3120*/  IADD3.X R23, PT, PT, R9, UR11, RZ, P0, !PT ;  /* 0x0000000b09177c10 */ /* 0x000fe400087fe4ff */
[----:B------:R-:W-:Y:S01]  /*3130*/  LOP3.LUT R27, R27, 0xf8, RZ, 0xc0, !PT ;  /* 0x000000f81b1b7812 */ /* 0x000fe200078ec0ff */
[----:B------:R-:W-:Y:S02]  /*3140*/  IMAD R8, R7, 0x10, R8 ;  /* 0x0000001007087824 */ /* 0x000fe400078e0208 */
[----:B---3--:R-:W-:Y:S01]  /*3150*/  IMAD R36, R5, UR8, RZ ;  /* 0x0000000805247c24 */ /* 0x008fe2000f8e02ff */
[----:B------:R-:W-:-:S02]  /*3160*/  IADD3 R5, PT, PT, R7, -R4, RZ ;  /* 0x8000000407057210 */ /* 0x000fc40007ffe0ff */
[----:B------:R-:W-:Y:S02]  /*3170*/  IADD3 R28, PT, PT, R8, 0x3, RZ ;  /* 0x00000003081c7810 */ /* 0x000fe40007ffe0ff */
[----:B------:R-:W-:-:S07]  /*3180*/  SHF.R.S32.HI R37, RZ, 0x1f, R36 ;  /* 0x0000001fff257819 */ /* 0x000fce0000011424 */
.L_x_21477:
[----:B------:R-:W-:Y:S01]  /*3190*/  IMAD.MOV.U32 R34, RZ, RZ, R24 ;  /* 0x000000ffff227224 */ /* 0x000fe200078e0018 */
[----:B------:R-:W-:Y:S01]  /*31a0*/  MOV R35, R23 ;  /* 0x0000001700237202 */ /* 0x000fe20000000f00 */
[----:B------:R-:W0:Y:S04]  /*31b0*/  LDS.128 R8, [R25+-0x10] ;  /* 0xfffff00019087984 */ /* 0x000e280000000c00 */
[----:B-1-3--:R3:W1:Y:S01]  /*31c0*/  LDG.E.CONSTANT R31, desc[UR6][R34.64] ;  /* 0x00000006221f7981 */ /* 0x00a662000c1e9900 */
[----:B-----5:R-:W-:-:S03]  /*31d0*/  IADD3 R32, PT, PT, R28, -0x3, RZ ;  /* 0xfffffffd1c207810 */ /* 0x020fc60007ffe0ff */
[----:B------:R-:W3:Y:S01]  /*31e0*/  LDS.128 R12, [R25] ;  /* 0x00000000190c7984 */ /* 0x000ee20000000c00 */
[----:B0-----:R-:W-:Y:S02]  /*31f0*/  F2FP.F16.F32.PACK_AB R29, R9, R8 ;  /* 0x00000008091d723e */ /* 0x001fe400000000ff */
[----:B------:R-:W-:Y:S01]  /*3200*/  F2FP.F16.F32.PACK_AB R10, R11, R10 ;  /* 0x0000000a0b0a723e */ /* 0x000fe200000000ff */
[----:B------:R-:W-:Y:S01]  /*3210*/  BSSY.RECONVERGENT B1, `(.L_x_21465) ;  /* 0x000002a000017945 */ /* 0x000fe20003800200 */
[----:B---3--:R-:W-:Y:S01]  /*3220*/  F2FP.F16.F32.PACK_AB R34, R15, R14 ;  /* 0x0000000e0f22723e */ /* 0x008fe200000000ff */
[----:B-1----:R-:W-:-:S03]  /*3230*/  IMAD.WIDE R30, R31, UR9, R36 ;  /* 0x000000091f1e7c25 */ /* 0x002fc6000f8e0224 */
[----:B------:R-:W-:Y:S01]  /*3240*/  IADD3 R8, P0, PT, R27, R30, RZ ;  /* 0x0000001e1b087210 */ /* 0x000fe20007f1e0ff */
[----:B------:R-:W-:-:S03]  /*3250*/  IMAD.MOV.U32 R30, RZ, RZ, R10 ;  /* 0x000000ffff1e7224 */ /* 0x000fc600078e000a */
[----:B------:R-:W-:Y:S02]  /*3260*/  IADD3.X R31, PT, PT, RZ, R31, RZ, P0, !PT ;  /* 0x0000001fff1f7210 */ /* 0x000fe400007fe4ff */
[C---:B--2-4-:R-:W-:Y:S02]  /*3270*/  LEA R38, P1, R8.reuse, UR4, 0x1 ;  /* 0x0000000408267c11 */ /* 0x054fe4000f8208ff */
[----:B------:R-:W-:Y:S02]  /*3280*/  ISETP.NE.AND P0, PT, R5, -0x1, PT ;  /* 0xffffffff0500780c */ /* 0x000fe40003f05270 */
[----:B------:R-:W-:Y:S02]  /*3290*/  LEA.HI.X R39, R8, UR5, R31, 0x1, P1 ;  /* 0x0000000508277c11 */ /* 0x000fe400088f0c1f */
        /* <DEDUP_REMOVED lines=33> */
.L_x_21466:
[----:B------:R-:W-:Y:S05]  /*34b0*/  BSYNC.RECONVERGENT B1 ;  /* 0x0000000000017941 */ /* 0x000fea0003800200 */
.L_x_21465:
        /* <DEDUP_REMOVED lines=41> */
.L_x_21468:
[----:B------:R-:W-:Y:S05]  /*3750*/  BSYNC.RECONVERGENT B1 ;  /* 0x0000000000017941 */ /* 0x000fea0003800200 */
.L_x_21467:
        /* <DEDUP_REMOVED lines=41> */
.L_x_21470:
[----:B------:R-:W-:Y:S05]  /*39f0*/  BSYNC.RECONVERGENT B1 ;  /* 0x0000000000017941 */ /* 0x000fea0003800200 */
.L_x_21469:
        /* <DEDUP_REMOVED lines=41> */
.L_x_21472:
[----:B------:R-:W-:Y:S05]  /*3c90*/  BSYNC.RECONVERGENT B1 ;  /* 0x0000000000017941 */ /* 0x000fea0003800200 */
.L_x_21471:
        /* <DEDUP_REMOVED lines=41> */
.L_x_21474:
[----:B------:R-:W-:Y:S05]  /*3f30*/  BSYNC.RECONVERGENT B1 ;  /* 0x0000000000017941 */ /* 0x000fea0003800200 */
.L_x_21473:
        /* <DEDUP_REMOVED lines=11> */
[C---:B------:R-:W-:Y:S01]  /*3ff0*/  VIADD R10, R28.reuse, 0xffffffff ;  /* 0xffffffff1c0a7836 */ /* 0x040fe20000000000 */
[C---:B------:R-:W-:Y:S02]  /*4000*/  IADD3 R8, PT, PT, R28.reuse, -0x2, RZ ;  /* 0xfffffffe1c087810 */ /* 0x040fe40007ffe0ff */
[-C--:B------:R-:W-:Y:S02]  /*4010*/  ISETP.GE.AND P3, PT, R28, R33.reuse, PT ;  /* 0x000000211c00720c */ /* 0x080fe40003f66270 */
[-C--:B------:R-:W-:Y:S02]  /*4020*/  ISETP.GE.AND P2, PT, R10, R33.reuse, PT ;  /* 0x000000210a00720c */ /* 0x080fe40003f46270 */
[----:B------:R-:W-:Y:S02]  /*4030*/  PRMT R9, R13, 0x7632, R9 ;  /* 0x000076320d097816 */ /* 0x000fe40000000009 */
[----:B------:R-:W-:Y:S02]  /*4040*/  ISETP.GE.AND P1, PT, R8, R33, PT ;  /* 0x000000210800720c */ /* 0x000fe40003f26270 */
[----:B------:R-:W-:-:S02]  /*4050*/  SEL R10, R9, RZ, !P3 ;  /* 0x000000ff090a7207 */ /* 0x000fc40005800000 */
[----:B------:R-:W-:Y:S02]  /*4060*/  SEL R13, R13, RZ, !P2 ;  /* 0x000000ff0d0d7207 */ /* 0x000fe40005000000 */
[----:B------:R-:W-:Y:S02]  /*4070*/  PRMT R8, R12, 0x7632, R8 ;  /* 0x000076320c087816 */ /* 0x000fe40000000008 */
[----:B------:R-:W-:Y:S02]  /*4080*/  PRMT R13, R13, 0x5410, R10 ;  /* 0x000054100d0d7816 */ /* 0x000fe4000000000a */
[----:B------:R-:W-:Y:S02]  /*4090*/  ISETP.GE.AND P0, PT, R32, R33, PT ;  /* 0x000000212000720c */ /* 0x000fe40003f06270 */
[----:B------:R-:W-:Y:S02]  /*40a0*/  SEL R9, R8, RZ, !P1 ;  /* 0x000000ff08097207 */ /* 0x000fe40004800000 */
[----:B------:R-:W-:-:S02]  /*40b0*/  IADD3 R10, PT, PT, R28, 0x2, RZ ;  /* 0x000000021c0a7810 */ /* 0x000fc40007ffe0ff */
[----:B------:R-:W-:Y:S02]  /*40c0*/  IADD3 R8, PT, PT, R28, 0x1, RZ ;  /* 0x000000011c087810 */ /* 0x000fe40007ffe0ff */
[----:B------:R-:W-:Y:S02]  /*40d0*/  SEL R12, R12, RZ, !P0 ;  /* 0x000000ff0c0c7207 */ /* 0x000fe40004000000 */
[-C--:B------:R-:W-:Y:S01]  /*40e0*/  ISETP.GE.AND P1, PT, R10, R33.reuse, PT ;  /* 0x000000210a00720c */ /* 0x080fe20003f26270 */
[----:B------:R-:W-:Y:S01]  /*40f0*/  VIADD R10, R28, 0x3 ;  /* 0x000000031c0a7836 */ /* 0x000fe20000000000 */
[-C--:B------:R-:W-:Y:S02]  /*4100*/  ISETP.GE.AND P0, PT, R8, R33.reuse, PT ;  /* 0x000000210800720c */ /* 0x080fe40003f06270 */
[----:B------:R-:W-:Y:S02]  /*4110*/  IADD3 R8, PT, PT, R28, 0x4, RZ ;  /* 0x000000041c087810 */ /* 0x000fe40007ffe0ff */
        /* <DEDUP_REMOVED lines=9> */
[----:B------:R-:W-:Y:S02]  /*41b0*/  PRMT R14, R14, 0x5410, R9 ;  /* 0x000054100e0e7816 */ /* 0x000fe40000000009 */
[----:B------:R-:W-:-:S07]  /*41c0*/  PRMT R15, R15, 0x5410, R10 ;  /* 0x000054100f0f7816 */ /* 0x000fce000000000a */
.L_x_21476:
[----:B------:R-:W-:Y:S05]  /*41d0*/  BSYNC.RECONVERGENT B1 ;  /* 0x0000000000017941 */ /* 0x000fea0003800200 */
.L_x_21475:
[----:B------:R-:W-:Y:S01]  /*41e0*/  HMUL2 R13, R30, R13 ;  /* 0x0000000d1e0d7232 */ /* 0x000fe20000000000 */
[----:B------:R-:W-:Y:S01]  /*41f0*/  IADD3 R9, PT, PT, R26, 0x3, RZ ;  /* 0x000000031a097810 */ /* 0x000fe20007ffe0ff */
        /* <DEDUP_REMOVED lines=15> */
.L_x_21464:
[----:B-12---:R-:W-:Y:S05]  /*42f0*/  BSYNC.RECONVERGENT B0 ;  /* 0x0000000000007941 */ /* 0x006fea0003800200 */
.L_x_21463:
[----:B------:R-:W1:Y:S01]  /*4300*/  S2UR UR5, SR_CgaCtaId ;  /* 0x00000000000579c3 */ /* 0x000e620000008800 */
[----:B------:R-:W2:Y:S01]  /*4310*/  SHFL.BFLY PT, R5, R22, 0x1, 0x1f ;  /* 0x0c201f0016057f89 */ /* 0x000ea200000e0000 */
[----:B------:R-:W-:Y:S01]  /*4320*/  SHF.R.U32.HI R6, RZ, 0x1, R6 ;  /* 0x00000001ff067819 */ /* 0x000fe20000011606 */
[----:B------:R-:W-:Y:S01]  /*4330*/  UMOV UR4, 0x400 ;  /* 0x0000040000047882 */ /* 0x000fe20000000000 */
[----:B------:R-:W-:Y:S01]  /*4340*/  LOP3.LUT R12, R16, 0x1, RZ, 0xc0, !PT ;  /* 0x00000001100c7812 */ /* 0x000fe200078ec0ff */
[----:B------:R-:W3:Y:S01]  /*4350*/  SHFL.BFLY PT, R4, R21, 0x1, 0x1f ;  /* 0x0c201f0015047f89 */ /* 0x000ee200000e0000 */
        /* <DEDUP_REMOVED lines=11> */
[----:B------:R-:W-:-:S03]  /*4410*/  ISETP.GT.U32.AND P2, PT, R16, 0x1f, PT ;  /* 0x0000001f1000780c */ /* 0x000fc60003f44070 */
[----:B------:R-:W0:Y:S01]  /*4420*/  SHFL.BFLY PT, R10, R17, 0x1, 0x1f ;  /* 0x0c201f00110a7f89 */ /* 0x000e2200000e0000 */
[----:B-1----:R-:W-:Y:S01]  /*4430*/  ULEA UR4, UR5, UR4, 0x18 ;  /* 0x0000000405047291 */ /* 0x002fe2000f8ec0ff */
[----:B------:R-:W-:Y:S01]  /*4440*/  BAR.SYNC.DEFER_BLOCKING 0x0 ;  /* 0x0000000000007b1d */ /* 0x000fe20000010000 */
[----:B--2---:R-:W-:Y:S01]  /*4450*/  FADD.FTZ R22, R5, R22 ;  /* 0x0000001605167221 */ /* 0x004fe20000010000 */
[----:B---3--:R-:W-:-:S03]  /*4460*/  FADD.FTZ R21, R4, R21 ;  /* 0x0000001504157221 */ /* 0x008fc60000010000 */
[----:B------:R-:W-:Y:S02]  /*4470*/  LEA R6, R6, UR4, 0x2 ;  /* 0x0000000406067c11 */ /* 0x000fe4000f8e10ff */
[----:B------:R-:W-:Y:S01]  /*4480*/  LOP3.LUT R4, R16, 0x3e0, RZ, 0xc0, !PT ;  /* 0x000003e010047812 */ /* 0x000fe200078ec0ff */
[----:B----4-:R-:W-:-:S03]  /*4490*/  FADD.FTZ R20, R9, R20 ;  /* 0x0000001409147221 */ /* 0x010fc60000010000 */
[----:B------:R-:W-:Y:S01]  /*44a0*/  ISETP.NE.OR P3, PT, R4, 0x20, P5 ;  /* 0x000000200400780c */ /* 0x000fe20002f65670 */
[----:B0-----:R-:W-:Y:S01]  /*44b0*/  FADD.FTZ R19, R8, R19 ;  /* 0x0000001308137221 */ /* 0x001fe20000010000 */
        /* <DEDUP_REMOVED lines=22> */
.L_x_21479:
[----:B------:R-:W-:Y:S05]  /*4620*/  BSYNC.RECONVERGENT B0 ;  /* 0x0000000000007941 */ /* 0x000fea0003800200 */
.L_x_21478:
        /* <DEDUP_REMOVED lines=22> */
.L_x_21481:
[----:B------:R-:W-:Y:S05]  /*4790*/  BSYNC.RECONVERGENT B0 ;  /* 0x0000000000007941 */ /* 0x000fea0003800200 */
.L_x_21480:
        /* <DEDUP_REMOVED lines=28> */
.L_x_21440:
        /* <DEDUP_REMOVED lines=8> */
.L_x_21483:
[----:B------:R-:W-:Y:S05]  /*49e0*/  BSYNC B1 ;  /* 0x0000000000017941 */ /* 0x000fea0003800000 */
.L_x_21482:
[----:B------:R-:W-:Y:S01]  /*49f0*/  MOV R9, R13 ;  /* 0x0000000d00097202 */ /* 0x000fe20000000f00 */
[----:B------:R-:W-:Y:S06]  /*4a00*/  BRA `(.L_x_21484) ;  /* 0xffffffc800607947 */ /* 0x000fec000383ffff */
.L_x_21442:
        /* <DEDUP_REMOVED lines=8> */
.L_x_21486:
[----:B------:R-:W-:Y:S05]  /*4a90*/  BSYNC B0 ;  /* 0x0000000000007941 */ /* 0x000fea0003800000 */
.L_x_21485:
        /* <DEDUP_REMOVED lines=8> */
.L_x_21487:
[----:B------:R-:W-:Y:S01]  /*4b20*/  IMAD.MOV.U32 R18, RZ, RZ, 0x4 ;  /* 0x00000004ff127424 */ /* 0x000fe200078e00ff */
[----:B------:R-:W-:-:S04]  /*4b30*/  MOV R9, R13 ;  /* 0x0000000d00097202 */ /* 0x000fc80000000f00 */
[----:B------:R-:W-:-:S04]  /*4b40*/  FMNMX.FTZ R9, R8, R9, !PT ;  /* 0x0000000908097209 */ /* 0x000fc80007810000 */
[----:B------:R-:W-:-:S07]  /*4b50*/  MOV R8, R9 ;  /* 0x0000000900087202 */ /* 0x000fce0000000f00 */
[----:B------:R-:W-:Y:S05]  /*4b60*/  WARPSYNC.COLLECTIVE R15, `(.L_x_21488) ;  /* 0x000000000f087348 */ /* 0x000fea0003c00000 */
[----:B------:R0:W1:Y:S02]  /*4b70*/  SHFL.BFLY P3, R13, R8, R18, R19 ;  /* 0x0c000012080d7389 */ /* 0x0000640000060013 */
[----:B01----:R-:W-:Y:S05]  /*4b80*/  ENDCOLLECTIVE ;  /* 0x000000000000791b */ /* 0x003fea0003800000 */
.L_x_21488:
[----:B------:R-:W-:Y:S01]  /*4b90*/  HFMA2 R18, -RZ, RZ, 0, 1.1920928955078125e-07 ;  /* 0x00000002ff127431 */ /* 0x000fe200000001ff */
[----:B------:R-:W-:-:S04]  /*4ba0*/  MOV R12, R13 ;  /* 0x0000000d000c7202 */ /* 0x000fc80000000f00 */
[----:B------:R-:W-:-:S04]  /*4bb0*/  FMNMX.FTZ R12, R9, R12, !PT ;  /* 0x0000000c090c7209 */ /* 0x000fc80007810000 */
[----:B------:R-:W-:-:S07]  /*4bc0*/  MOV R8, R12 ;  /* 0x0000000c00087202 */ /* 0x000fce0000000f00 */
[----:B------:R-:W-:Y:S05]  /*4bd0*/  WARPSYNC.COLLECTIVE R15, `(.L_x_21489) ;  /* 0x000000000f087348 */ /* 0x000fea0003c00000 */
[----:B------:R0:W1:Y:S02]  /*4be0*/  SHFL.BFLY P3, R13, R8, R18, R19 ;  /* 0x0c000012080d7389 */ /* 0x0000640000060013 */
[----:B01----:R-:W-:Y:S05]  /*4bf0*/  ENDCOLLECTIVE ;  /* 0x000000000000791b */ /* 0x003fea0003800000 */
.L_x_21489:
[----:B------:R-:W-:Y:S05]  /*4c00*/  BRA `(.L_x_21490) ;  /* 0xffffffc800747947 */ /* 0x000fea000383ffff */
.L_x_21491:
        /* <DEDUP_REMOVED lines=15> */
.L_x_25973:


//--------------------- .text._ZN4vllm25paged_attention_v1_kernelIttLi80ELi16ELi128ELNS_18Fp8KVCacheDataTypeE0ELb0EEEvPT_PKS2_PKT0_S8_ifPKiSA_iPKfiiiSC_SC_iiiii --------------------------
	.section	.text._ZN4vllm25paged_attention_v1_kernelIttLi80ELi16ELi128ELNS_18Fp8KVCacheDataTypeE0ELb0EEEvPT_PKS2_PKT0_S8_ifPKiSA_iPKfiiiSC_SC_iiiii,"ax",@progbits
	.align	128
        .global         _ZN4vllm25paged_attention_v1_kernelIttLi80ELi16ELi128ELNS_18Fp8KVCacheDataTypeE0ELb0EEEvPT_PKS2_PKT0_S8_ifPKiSA_iPKfiiiSC_SC_iiiii
        .type           _ZN4vllm25paged_attention_v1_kernelIttLi80ELi16ELi128ELNS_18Fp8KVCacheDataTypeE0ELb0EEEvPT_PKS2_PKT0_S8_ifPKiSA_iPKfiiiSC_SC_iiiii,@function
        .size           _ZN4vllm25paged_attention_v1_kernelIttLi80ELi16ELi128ELNS_18Fp8KVCacheDataTypeE0ELb0EEEvPT_PKS2_PKT0_S8_ifPKiSA_iPKfiiiSC_SC_iiiii,(.L_x_25974 - _ZN4vllm25paged_attention_v1_kernelIttLi80ELi16ELi128ELNS_18Fp8KVCacheDataTypeE0ELb0EEEvPT_PKS2_PKT0_S8_ifPKiSA_iPKfiiiSC_SC_iiiii)
        .other          _ZN4vllm25paged_attention_v1_kernelIttLi80ELi16ELi128ELNS_18Fp8KVCacheDataTypeE0ELb0EEEvPT_PKS2_PKT0_S8_ifPKiSA_iPKfiiiSC_SC_iiiii,@"STO_CUDA_ENTRY STV_DEFAULT"
_ZN4vllm25paged_attention_v1_kernelIttLi80ELi16ELi128ELNS_18Fp8KVCacheDataTypeE0ELb0EEEvPT_PKS2_PKT0_S8_ifPKiSA_iPKfiiiSC_SC_iiiii:
.text._ZN4vllm25paged_attention_v1_kernelIttLi80ELi16ELi128ELNS_18Fp8KVCacheDataTypeE0ELb0EEEvPT_PKS2_PKT0_S8_ifPKiSA_iPKfiiiSC_SC_iiiii:
        /* <DEDUP_REMOVED lines=10> */
[----:B------:R-:W1:Y:S05]  /*00a0*/  LDCU UR12, c[0x0][0x3a4] ;  /* 0x00007480ff0c77ac */ /* 0x000e6a0008000800 */
[----:B------:R-:W4:Y:S01]  /*00b0*/  LDC R15, c[0x0][0x3a0] ;  /* 0x0000e800ff0f7b82 */ /* 0x000f220000000800 */
[----:B------:R-:W1:Y:S01]  /*00c0*/  LDCU.64 UR10, c[0x0][0x390] ;  /* 0x00007200ff0a77ac */ /* 0x000e620008000a00 */
[----:B0-----:R-:W-:-:S02]  /*00d0*/  ISETP.GT.U32.AND P1, PT, R7, 0x13, PT ;  /* 0x000000130700780c */ /* 0x001fc40003f24070 */
[----:B--2---:R-:W-:Y:S01]  /*00e0*/  ISETP.NE.U32.AND P0, PT, R12, RZ, PT ;  /* 0x000000ff0c00720c */ /* 0x004fe20003f05070 */
[----:B-1----:R-:W-:-:S03]  /*00f0*/  IMAD.WIDE.U32 R4, R0, 0x4, R4 ;  /* 0x0000000400047825 */ /* 0x002fc600078e0004 */
[----:B------:R-:W-:Y:S01]  /*0100*/  ISETP.NE.AND.EX P0, PT, R13, RZ, PT, P0 ;  /* 0x000000ff0d00720c */ /* 0x000fe20003f05300 */
[----:B------:R-:W-:Y:S01]  /*0110*/  IMAD R2, R0, UR4, RZ ;  /* 0x0000000400027c24 */ /* 0x000fe2000f8e02ff */
[----:B---3--:R0:W2:Y:S05]  /*0120*/  LDG.E.CONSTANT R29, desc[UR6][R4.64] ;  /* 0x00000006041d7981 */ /* 0x0080aa000c1e9900 */
[----:B------:R-:W1:Y:S01]  /*0130*/  @!P1 LDC.64 R10, c[0x0][0x388] ;  /* 0x0000e200ff0a9b82 */ /* 0x000e620000000a00 */
[----:B----4-:R-:W-:Y:S01]  /*0140*/  @!P1 IMAD R6, R3, 0x50, RZ ;  /* 0x0000005003069824 */ /* 0x010fe200078e02ff */
[----:B------:R-:W-:Y:S01]  /*0150*/  @!P1 SHF.L.U32 R9, R7, 0x2, RZ ;  /* 0x0000000207099819 */ /* 0x000fe200000006ff */
[----:B------:R-:W3:Y:S03]  /*0160*/  LDCU UR4, c[0x0][0x3b8] ;  /* 0x00007700ff0477ac */ /* 0x000ee60008000800 */
[----:B------:R-:W-:-:S02]  /*0170*/  @!P1 IADD3 R6, P2, P3, R9, R2, R6 ;  /* 0x0000000209069210 */ /* 0x000fc40007b5e006 */
[----:B------:R-:W-:-:S04]  /*0180*/  SHF.R.S32.HI R2, RZ, 0x1f, R2 ;  /* 0x0000001fff027819 */ /* 0x000fc80000011402 */
[----:B------:R-:W-:Y:S02]  /*0190*/  @!P1 IADD3.X R2, PT, PT, RZ, R2, RZ, P2, P3 ;  /* 0x00000002ff029210 */ /* 0x000fe400017e64ff */
[----:B-1----:R-:W-:-:S04]  /*01a0*/  @!P1 LEA R8, P2, R6, R10, 0x1 ;  /* 0x0000000a06089211 */ /* 0x002fc800078408ff */
[----:B------:R-:W-:Y:S02]  /*01b0*/  @!P1 LEA.HI.X R9, R6, R11, R2, 0x1, P2 ;  /* 0x0000000b06099211 */ /* 0x000fe400010f0c02 */
[----:B------:R-:W-:Y:S01]  /*01c0*/  IABS R13, R15 ;  /* 0x0000000f000d7213 */ /* 0x000fe20000000000 */
[----:B------:R-:W1:Y:S03]  /*01d0*/  @P0 LDC.64 R10, c[0x0][0x3c0] ;  /* 0x0000f000ff0a0b82 */ /* 0x000e660000000a00 */
[----:B------:R-:W4:Y:S01]  /*01e0*/  @!P1 LDG.E.64.CONSTANT R8, desc[UR6][R8.64] ;  /* 0x0000000608089981 */ /* 0x000f22000c1e9b00 */
[----:B------:R-:W0:Y:S08]  /*01f0*/  I2F.RP R6, R13 ;  /* 0x0000000d00067306 */ /* 0x000e300000209400 */
[----:B0-----:R-:W0:Y:S01]  /*0200*/  MUFU.RCP R6, R6 ;  /* 0x0000000600067308 */ /* 0x001e220000001000 */
[----:B------:R-:W3:Y:S01]  /*0210*/  LDC R2, c[0x0][0x370] ;  /* 0x0000dc00ff027b82 */ /* 0x000ee20000000800 */
[----:B0-----:R-:W-:-:S06]  /*0220*/  VIADD R4, R6, 0xffffffe ;  /* 0x0ffffffe06047836 */ /* 0x001fcc0000000000 */
[----:B------:R0:W0:Y:S01]  /*0230*/  F2I.FTZ.U32.TRUNC.NTZ R5, R4 ;  /* 0x0000000400057305 */ /* 0x000022000021f000 */
[----:B-1----:R-:W-:-:S05]  /*0240*/  @P0 IMAD.WIDE.U32 R10, R3, 0x4, R10 ;  /* 0x00000004030a0825 */ /* 0x002fca00078e000a */
[----:B------:R1:W5:Y:S01]  /*0250*/  @P0 LDG.E.CONSTANT R27, desc[UR6][R10.64] ;  /* 0x000000060a1b0981 */ /* 0x000362000c1e9900 */
[----:B0-----:R-:W-:Y:S02]  /*0260*/  MOV R4, RZ ;  /* 0x000000ff00047202 */ /* 0x001fe40000000f00 */
[----:B------:R-:W-:-:S05]  /*0270*/  IADD3 R12, PT, PT, RZ, -R5, RZ ;  /* 0x80000005ff0c7210 */ /* 0x000fca0007ffe0ff */
[----:B------:R-:W-:Y:S01]  /*0280*/  IMAD R17, R12, R13, RZ ;  /* 0x0000000d0c117224 */ /* 0x000fe200078e02ff */
[----:B---3--:R-:W-:-:S03]  /*0290*/  IABS R12, R2 ;  /* 0x00000002000c7213 */ /* 0x008fc60000000000 */
[----:B------:R-:W-:-:S06]  /*02a0*/  IMAD.HI.U32 R5, R5, R17, R4 ;  /* 0x0000001105057227 */ /* 0x000fcc00078e0004 */
[----:B-1----:R-:W-:-:S04]  /*02b0*/  IMAD.HI.U32 R10, R5, R12, RZ ;  /* 0x0000000c050a7227 */ /* 0x002fc800078e00ff */
        /* <DEDUP_REMOVED lines=36> */
[--C-:B------:R-:W-:Y:S01]  /*0500*/  SHF.R.U32.HI R11, RZ, 0x1, R7.reuse ;  /* 0x00000001ff0b7819 */ /* 0x100fe20000011607 */
[----:B------:R-:W-:Y:S01]  /*0510*/  @!P2 VIADD R6, R6, 0x1 ;  /* 0x000000010606a836 */ /* 0x000fe20000000000 */
[----:B------:R-:W-:Y:S02]  /*0520*/  SHF.R.U32.HI R28, RZ, 0x5, R7 ;  /* 0x00000005ff1c7819 */ /* 0x000fe40000011607 */
[----:B------:R-:W-:Y:S02]  /*0530*/  @!P1 LEA R12, R11, R12, 0x3 ;  /* 0x0000000c0b0c9211 */ /* 0x000fe400078e18ff */
[----:B------:R-:W-:Y:S02]  /*0540*/  @P0 IADD3 R6, PT, PT, R6, 0x1, RZ ;  /* 0x0000000106060810 */ /* 0x000fe40007ffe0ff */
        /* <DEDUP_REMOVED lines=14> */
[----:B------:R-:W0:Y:S01]  /*0630*/  LDCU UR8, c[0x0][0x3d0] ;  /* 0x00007a00ff0877ac */ /* 0x000e220008000800 */
[----:B------:R-:W-:Y:S01]  /*0640*/  SHF.R.U32.HI R8, RZ, 0x3, R7 ;  /* 0x00000003ff087819 */ /* 0x000fe20000011607 */
[----:B------:R-:W-:Y:S01]  /*0650*/  IMAD.SHL.U32 R10, R11, 0x4, RZ ;  /* 0x000000040b0a7824 */ /* 0x000fe200078e00ff */
[----:B------:R-:W-:Y:S01]  /*0660*/  MOV R9, RZ ;  /* 0x000000ff00097202 */ /* 0x000fe20000000f00 */
[----:B------:R-:W1:Y:S01]  /*0670*/  LDCU.64 UR4, c[0x0][0x3a8] ;  /* 0x00007500ff0477ac */ /* 0x000e620008000a00 */
[----:B------:R-:W-:Y:S02]  /*0680*/  LOP3.LUT R8, R8, 0x7c, RZ, 0xc0, !PT ;  /* 0x0000007c08087812 */ /* 0x000fe400078ec0ff */
[----:B------:R-:W-:Y:S02]  /*0690*/  SHF.L.U32 R33, R7, 0x2, RZ ;  /* 0x0000000207217819 */ /* 0x000fe400000006ff */
[----:B------:R-:W-:Y:S01]  /*06a0*/  LOP3.LUT R11, R11, 0xf, RZ, 0xc0, !PT ;  /* 0x0000000f0b0b7812 */ /* 0x000fe200078ec0ff */
[----:B------:R-:W-:Y:S01]  /*06b0*/  IMAD.WIDE R8, R15, 0x4, R8 ;  /* 0x000000040f087825 */ /* 0x000fe200078e0208 */
[----:B------:R-:W-:-:S02]  /*06c0*/  LOP3.LUT R7, R10, 0x3c, RZ, 0xc0, !PT ;  /* 0x0000003c0a077812 */ /* 0x000fc400078ec0ff */
[----:B------:R-:W-:Y:S02]  /*06d0*/  IADD3 R13, PT, PT, R13, 0xc0, RZ ;  /* 0x000000c00d0d7810 */ /* 0x000fe40007ffe0ff */
[----:B------:R-:W-:Y:S02]  /*06e0*/  LOP3.LUT R33, R33, 0x78, RZ, 0xc0, !PT ;  /* 0x0000007821217812 */ /* 0x000fe400078ec0ff */
[----:B------:R-:W-:Y:S01]  /*06f0*/  LEA R24, R4, R13, 0x18 ;  /* 0x0000000d04187211 */ /* 0x000fe200078ec0ff */
[----:B0-----:R-:W-:Y:S01]  /*0700*/  IMAD R10, R6, UR8, RZ ;  /* 0x00000008060a7c24 */ /* 0x001fe2000f8e02ff */
[----:B------:R-:W-:Y:S02]  /*0710*/  LEA R7, R28, R7, 0x6 ;  /* 0x000000071c077211 */ /* 0x000fe400078e30ff */
[----:B-----5:R-:W-:Y:S02]  /*0720*/  FSETP.NEU.FTZ.AND P0, PT, R27, RZ, PT ;  /* 0x000000ff1b00720b */ /* 0x020fe40003f1d000 */
[----:B-1----:R-:W-:Y:S01]  /*0730*/  IADD3 R16, P1, PT, R8, UR4, RZ ;  /* 0x0000000408107c10 */ /* 0x002fe2000ff3e0ff */
[----:B------:R-:W-:Y:S01]  /*0740*/  IMAD R8, R28, 0x10, R11 ;  /* 0x000000101c087824 */ /* 0x000fe200078e020b */
[----:B------:R-:W-:-:S02]  /*0750*/  IADD3 R32, P2, PT, R10, R33, RZ ;  /* 0x000000210a207210 */ /* 0x000fc40007f5e0ff */
[----:B------:R-:W-:Y:S01]  /*0760*/  IADD3 R24, PT, PT, R7, R24, RZ ;  /* 0x0000001807187210 */ /* 0x000fe20007ffe0ff */
[C---:B------:R-:W-:Y:S01]  /*0770*/  IMAD.IADD R25, R8.reuse, 0x1, -R29 ;  /* 0x0000000108197824 */ /* 0x040fe200078e0a1d */
[----:B------:R-:W-:Y:S02]  /*0780*/  IADD3.X R17, PT, PT, R9, UR5, RZ, P1, !PT ;  /* 0x0000000509117c10 */ /* 0x000fe40008ffe4ff */
[----:B------:R-:W-:Y:S02]  /*0790*/  MOV R26, 0xff7fffff ;  /* 0xff7fffff001a7802 */ /* 0x000fe40000000f00 */
[----:B------:R-:W-:Y:S02]  /*07a0*/  IADD3 R7, PT, PT, R8, 0x1, RZ ;  /* 0x0000000108077810 */ /* 0x000fe40007ffe0ff */
[----:B------:R-:W-:-:S07]  /*07b0*/  LEA.HI.X.SX32 R33, R10, RZ, 0x1, P2 ;  /* 0x000000ff0a217211 */ /* 0x000fce00010f0eff */
.L_x_21495:
        /* <DEDUP_REMOVED lines=9> */
[----:B------:R-:W3:Y:S01]  /*0850*/  LDG.E.64.CONSTANT R22, desc[UR6][R36.64] ;  /* 0x0000000624167981 */ /* 0x000ee2000c1e9b00 */
[----:B------:R-:W-:-:S03]  /*0860*/  MOV R9, 0x400 ;  /* 0x0000040000097802 */ /* 0x000fc60000000f00 */
[----:B------:R-:W4:Y:S01]  /*0870*/  LDG.E.64.CONSTANT R14, desc[UR6][R36.64+0x200] ;  /* 0x00020006240e7981 */ /* 0x000f22000c1e9b00 */
[----:B------:R-:W-:-:S05]  /*0880*/  LEA R8, R4, R9, 0x18 ;  /* 0x0000000904087211 */ /* 0x000fca00078ec0ff */
[----:B------:R-:W-:-:S05]  /*0890*/  IMAD R31, R31, 0x50, R8 ;  /* 0x000000501f1f7824 */ /* 0x000fca00078e0208 */
[----:B------:R-:W0:Y:S02]  /*08a0*/  LDS.128 R8, [R31] ;  /* 0x000000001f087984 */ /* 0x000e240000000c00 */
[----:B0-----:R-:W-:Y:S02]  /*08b0*/  HADD2.F32 R18, -RZ, R10.H0_H0 ;  /* 0x2000000aff127230 */ /* 0x001fe40000004100 */
[----:B------:R-:W-:Y:S02]  /*08c0*/  HADD2.F32 R30, -RZ, R8.H0_H0 ;  /* 0x20000008ff1e7230 */ /* 0x000fe40000004100 */
[----:B------:R-:W-:Y:S02]  /*08d0*/  HADD2.F32 R10, -RZ, R10.H1_H1 ;  /* 0x3000000aff0a7230 */ /* 0x000fe40000004100 */
[----:B------:R-:W-:Y:S02]  /*08e0*/  HADD2.F32 R8, -RZ, R8.H1_H1 ;  /* 0x30000008ff087230 */ /* 0x000fe40000004100 */
[----:B------:R-:W-:-:S02]  /*08f0*/  HADD2.F32 R34, -RZ, R9.H0_H0 ;  /* 0x20000009ff227230 */ /* 0x000fc40000004100 */
[----:B--2---:R-:W-:-:S05]  /*0900*/  HADD2.F32 R19, -RZ, R12.H0_H0 ;  /* 0x2000000cff137230 */ /* 0x004fca0000004100 */
[----:B------:R-:W-:Y:S01]  /*0910*/  FMUL.FTZ R21, R18, R19 ;  /* 0x0000001312157220 */ /* 0x000fe20000410000 */
[----:B---3--:R-:W-:-:S05]  /*0920*/  HADD2.F32 R19, -RZ, R22.H0_H0 ;  /* 0x20000016ff137230 */ /* 0x008fca0000004100 */
[----:B------:R-:W-:Y:S02]  /*0930*/  FFMA.FTZ R30, R30, R19, R21 ;  /* 0x000000131e1e7223 */ /* 0x000fe40000010015 */
[----:B------:R-:W2:Y:S01]  /*0940*/  LDG.E.64.CONSTANT R20, desc[UR6][R36.64+0x300] ;  /* 0x0003000624147981 */ /* 0x000ea2000c1e9b00 */
[----:B------:R-:W-:-:S05]  /*0950*/  HADD2.F32 R19, -RZ, R12.H1_H1 ;  /* 0x3000000cff137230 */ /* 0x000fca0000004100 */
[----:B------:R-:W-:Y:S01]  /*0960*/  FMUL.FTZ R35, R10, R19 ;  /* 0x000000130a237220 */ /* 0x000fe20000410000 */
[----:B------:R-:W-:-:S05]  /*0970*/  HADD2.F32 R19, -RZ, R22.H1_H1 ;  /* 0x30000016ff137230 */ /* 0x000fca0000004100 */
[----:B------:R-:W-:Y:S01]  /*0980*/  FFMA.FTZ R22, R8, R19, R35 ;  /* 0x0000001308167223 */ /* 0x000fe20000010023 */
[----:B------:R-:W-:Y:S02]  /*0990*/  HADD2.F32 R8, -RZ, R11.H0_H0 ;  /* 0x2000000bff087230 */ /* 0x000fe40000004100 */
[----:B------:R-:W-:-:S05]  /*09a0*/  HADD2.F32 R19, -RZ, R13.H0_H0 ;  /* 0x2000000dff137230 */ /* 0x000fca0000004100 */
[----:B------:R-:W-:Y:S01]  /*09b0*/  FMUL.FTZ R35, R8, R19 ;  /* 0x0000001308237220 */ /* 0x000fe20000410000 */
[----:B------:R-:W-:-:S05]  /*09c0*/  HADD2.F32 R19, -RZ, R23.H0_H0 ;  /* 0x20000017ff137230 */ /* 0x000fca0000004100 */
[----:B------:R-:W-:Y:S02]  /*09d0*/  FFMA.FTZ R34, R34, R19, R35 ;  /* 0x0000001322227223 */ /* 0x000fe40000010023 */
[----:B------:R-:W3:Y:S01]  /*09e0*/  LDG.E.64.CONSTANT R18, desc[UR6][R36.64+0x400] ;  /* 0x0004000624127981 */ /* 0x000ee2000c1e9b00 */
[----:B------:R-:W-:-:S03]  /*09f0*/  HADD2.F32 R8, -RZ, R13.H1_H1 ;  /* 0x3000000dff087230 */ /* 0x000fc60000004100 */
[----:B------:R-:W5:Y:S01]  /*0a00*/  LDG.E.64.CONSTANT R12, desc[UR6][R36.64+0x500] ;  /* 0x00050006240c7981 */ /* 0x000f62000c1e9b00 */
[----:B------:R-:W-:Y:S02]  /*0a10*/  HADD2.F32 R11, -RZ, R11.H1_H1 ;  /* 0x3000000bff0b7230 */ /* 0x000fe40000004100 */
[----:B------:R-:W-:-:S03]  /*0a20*/  HADD2.F32 R9, -RZ, R9.H1_H1 ;  /* 0x30000009ff097230 */ /* 0x000fc60000004100 */
[----:B------:R-:W-:Y:S01]  /*0a30*/  FMUL.FTZ R10, R11, R8 ;  /* 0x000000080b0a7220 */ /* 0x000fe20000410000 */
[----:B------:R-:W-:-:S05]  /*0a40*/  HADD2.F32 R8, -RZ, R23.H1_H1 ;  /* 0x30000017ff087230 */ /* 0x000fca0000004100 */
[----:B------:R-:W-:Y:S02]  /*0a50*/  FFMA.FTZ R23, R9, R8, R10 ;  /* 0x0000000809177223 */ /* 0x000fe4000001000a */
[----:B------:R4:W0:Y:S02]  /*0a60*/  LDS.128 R8, [R31+0x10] ;  /* 0x000010001f087984 */ /* 0x0008240000000c00 */
[--C-:B----4-:R-:W-:Y:S02]  /*0a70*/  HADD2.F32 R31, -RZ, R14.reuse.H0_H0 ;  /* 0x2000000eff1f7230 */ /* 0x110fe40000004100 */
[----:B------:R-:W-:Y:S02]  /*0a80*/  HADD2.F32 R14, -RZ, R14.H1_H1 ;  /* 0x3000000eff0e7230 */ /* 0x000fe40000004100 */
[----:B0-----:R-:W-:-:S05]  /*0a90*/  HADD2.F32 R35, -RZ, R8.H0_H0 ;  /* 0x20000008ff237230 */ /* 0x001fca0000004100 */
[----:B------:R-:W-:Y:S01]  /*0aa0*/  FFMA.FTZ R30, R35, R31, R30 ;  /* 0x0000001f231e7223 */ /* 0x000fe2000001001e */
[----:B------:R-:W-:Y:S02]  /*0ab0*/  HADD2.F32 R35, -RZ, R8.H1_H1 ;  /* 0x30000008ff237230 */ /* 0x000fe40000004100 */
[----:B------:R-:W0:Y:S03]  /*0ac0*/  S2R R8, SR_TID.X ;  /* 0x0000000000087919 */ /* 0x000e260000002100 */
        /* <DEDUP_REMOVED lines=8> */
[----:B------:R-:W-:Y:S02]  /*0b50*/  HADD2.F32 R35, -RZ, R10.H1_H1 ;  /* 0x3000000aff237230 */ /* 0x000fe40000004100 */
[--C-:B--2---:R-:W-:Y:S02]  /*0b60*/  HADD2.F32 R34, -RZ, R20.reuse.H0_H0 ;  /* 0x20000014ff227230 */ /* 0x104fe40000004100 */
[----:B------:R-:W-:-:S03]  /*0b70*/  HADD2.F32 R20, -RZ, R20.H1_H1 ;  /* 0x30000014ff147230 */ /* 0x000fc60000004100 */
[----:B------:R-:W-:Y:S01]  /*0b80*/  FFMA.FTZ R34, R9, R34, R30 ;  /* 0x0000002209227223 */ /* 0x000fe2000001001e */
[----:B------:R-:W-:Y:S02]  /*0b90*/  HADD2.F32 R9, -RZ, R11.H0_H0 ;  /* 0x2000000bff097230 */ /* 0x000fe40000004100 */
[----:B------:R-:W-:Y:S01]  /*0ba0*/  FFMA.FTZ R35, R35, R20, R22 ;  /* 0x0000001423237223 */ /* 0x000fe20000010016 */
[----:B------:R-:W-:-:S05]  /*0bb0*/  HADD2.F32 R20, -RZ, R21.H0_H0 ;  /* 0x20000015ff147230 */ /* 0x000fca0000004100 */
[----:B------:R-:W-:Y:S01]  /*0bc0*/  FFMA.FTZ R20, R9, R20, R14 ;  /* 0x0000001409147223 */ /* 0x000fe2000001000e */
[----:B------:R-:W-:Y:S02]  /*0bd0*/  MOV R9, 0x400 ;  /* 0x0000040000097802 */ /* 0x000fe40000000f00 */
[----:B0-----:R-:W-:Y:S02]  /*0be0*/  LOP3.LUT R30, R8, 0x1, RZ, 0xc0, !PT ;  /* 0x00000001081e7812 */ /* 0x001fe400078ec0ff */
[----:B------:R-:W-:Y:S01]  /*0bf0*/  LEA R9, R4, R9, 0x18 ;  /* 0x0000000904097211 */ /* 0x000fe200078ec0ff */
[----:B------:R-:W-:Y:S02]  /*0c00*/  HADD2.F32 R8, -RZ, R11.H1_H1 ;  /* 0x3000000bff087230 */ /* 0x000fe40000004100 */
[----:B------:R-:W-:Y:S02]  /*0c10*/  HADD2.F32 R21, -RZ, R21.H1_H1 ;  /* 0x30000015ff157230 */ /* 0x000fe40000004100 */
[----:B------:R-:W-:-:S03]  /*0c20*/  IMAD R31, R30, 0x50, R9 ;  /* 0x000000501e1f7824 */ /* 0x000fc600078e0209 */
[----:B------:R-:W-:Y:S02]  /*0c30*/  FFMA.FTZ R21, R8, R21, R23 ;  /* 0x0000001508157223 */ /* 0x000fe40000010017 */
[----:B------:R-:W0:Y:S01]  /*0c40*/  LDS.128 R8, [R31+0x20] ;  /* 0x000020001f087984 */ /* 0x000e220000000c00 */
[--C-:B---3--:R-:W-:Y:S02]  /*0c50*/  HADD2.F32 R14, -RZ, R18.reuse.H0_H0 ;  /* 0x20000012ff0e7230 */ /* 0x108fe40000004100 */
[----:B------:R-:W-:Y:S01]  /*0c60*/  HADD2.F32 R18, -RZ, R18.H1_H1 ;  /* 0x30000012ff127230 */ /* 0x000fe20000004100 */
[----:B------:R-:W2:Y:S01]  /*0c70*/  LDG.E.64.CONSTANT R22, desc[UR6][R36.64+0x900] ;  /* 0x0009000624167981 */ /* 0x000ea2000c1e9b00 */
[--C-:B0-----:R-:W-:Y:S02]  /*0c80*/  HADD2.F32 R15, -RZ, R8.reuse.H0_H0 ;  /* 0x20000008ff0f7230 */ /* 0x101fe40000004100 */
[----:B------:R-:W-:-:S03]  /*0c90*/  HADD2.F32 R8, -RZ, R8.H1_H1 ;  /* 0x30000008ff087230 */ /* 0x000fc60000004100 */
[----:B------:R-:W-:Y:S01]  /*0ca0*/  FFMA.FTZ R34, R15, R14, R34 ;  /* 0x0000000e0f227223 */ /* 0x000fe20000010022 */
[----:B------:R-:W-:Y:S02]  /*0cb0*/  HADD2.F32 R15, -RZ, R9.H0_H0 ;  /* 0x20000009ff0f7230 */ /* 0x000fe40000004100 */
[----:B------:R-:W-:Y:S01]  /*0cc0*/  FFMA.FTZ R35, R8, R18, R35 ;  /* 0x0000001208237223 */ /* 0x000fe20000010023 */
[----:B------:R-:W-:-:S05]  /*0cd0*/  HADD2.F32 R8, -RZ, R19.H0_H0 ;  /* 0x20000013ff087230 */ /* 0x000fca0000004100 */
[----:B------:R-:W-:Y:S02]  /*0ce0*/  FFMA.FTZ R20, R15, R8, R20 ;  /* 0x000000080f147223 */ /* 0x000fe40000010014 */
[----:B------:R-:W3:Y:S01]  /*0cf0*/  LDG.E.64.CONSTANT R14, desc[UR6][R36.64+0x600] ;  /* 0x00060006240e7981 */ /* 0x000ee2000c1e9b00 */
[----:B------:R-:W-:Y:S02]  /*0d00*/  HADD2.F32 R8, -RZ, R9.H1_H1 ;  /* 0x30000009ff087230 */ /* 0x000fe40000004100 */
[----:B------:R-:W-:Y:S02]  /*0d10*/  HADD2.F32 R19, -RZ, R19.H1_H1 ;  /* 0x30000013ff137230 */ /* 0x000fe40000004100 */
[----:B------:R-:W-:Y:S02]  /*0d20*/  HADD2.F32 R9, -RZ, R10.H0_H0 ;  /* 0x2000000aff097230 */ /* 0x000fe40000004100 */
[----:B-----5:R-:W-:Y:S02]  /*0d30*/  HADD2.F32 R18, -RZ, R12.H0_H0 ;  /* 0x2000000cff127230 */ /* 0x020fe40000004100 */
[----:B------:R-:W-:-:S03]  /*0d40*/  FFMA.FTZ R8, R8, R19, R21 ;  /* 0x0000001308087223 */ /* 0x000fc60000010015 */
        /* <DEDUP_REMOVED lines=8> */
[----:B------:R0:W5:Y:S01]  /*0dd0*/  LDG.E.64.CONSTANT R20, desc[UR6][R36.64+0x800] ;  /* 0x0008000624147981 */ /* 0x000162000c1e9b00 */
[----:B------:R-:W-:Y:S02]  /*0de0*/  HADD2.F32 R11, -RZ, R11.H1_H1 ;  /* 0x3000000bff0b7230 */ /* 0x000fe40000004100 */
[----:B------:R-:W-:-:S05]  /*0df0*/  HADD2.F32 R13, -RZ, R13.H1_H1 ;  /* 0x3000000dff0d7230 */ /* 0x000fca0000004100 */
[----:B------:R-:W-:Y:S02]  /*0e00*/  FFMA.FTZ R13, R11, R13, R8 ;  /* 0x0000000d0b0d7223 */ /* 0x000fe40000010008 */
[----:B------:R-:W0:Y:S02]  /*0e10*/  LDS.128 R8, [R31+0x30] ;  /* 0x000030001f087984 */ /* 0x000e240000000c00 */
[--C-:B0-----:R-:W-:Y:S02]  /*0e20*/  HADD2.F32 R37, -RZ, R8.reuse.H0_H0 ;  /* 0x20000008ff257230 */ /* 0x101fe40000004100 */
[----:B------:R-:W-:Y:S01]  /*0e30*/  HADD2.F32 R8, -RZ, R8.H1_H1 ;  /* 0x30000008ff087230 */ /* 0x000fe20000004100 */
[----:B------:R-:W-:Y:S01]  /*0e40*/  UMOV UR4, 0xffffffff ;  /* 0xffffffff00047882 */ /* 0x000fe20000000000 */
[--C-:B---3--:R-:W-:Y:S02]  /*0e50*/  HADD2.F32 R36, -RZ, R14.reuse.H0_H0 ;  /* 0x2000000eff247230 */ /* 0x108fe40000004100 */
[----:B------:R-:W-:-:S03]  /*0e60*/  HADD2.F32 R14, -RZ, R14.H1_H1 ;  /* 0x3000000eff0e7230 */ /* 0x000fc60000004100 */
[----:B------:R-:W-:Y:S01]  /*0e70*/  FFMA.FTZ R34, R37, R36, R34 ;  /* 0x0000002425227223 */ /* 0x000fe20000010022 */
[----:B------:R-:W-:Y:S02]  /*0e80*/  HADD2.F32 R37, -RZ, R9.H0_H0 ;  /* 0x20000009ff257230 */ /* 0x000fe40000004100 */
[----:B------:R-:W-:Y:S01]  /*0e90*/  FFMA.FTZ R35, R8, R14, R35 ;  /* 0x0000000e08237223 */ /* 0x000fe20000010023 */
[--C-:B------:R-:W-:Y:S02]  /*0ea0*/  HADD2.F32 R8, -RZ, R15.reuse.H0_H0 ;  /* 0x2000000fff087230 */ /* 0x100fe40000004100 */
[----:B------:R-:W-:-:S03]  /*0eb0*/  HADD2.F32 R15, -RZ, R15.H1_H1 ;  /* 0x3000000fff0f7230 */ /* 0x000fc60000004100 */
[----:B------:R-:W-:Y:S01]  /*0ec0*/  FFMA.FTZ R8, R37, R8, R12 ;  /* 0x0000000825087223 */ /* 0x000fe2000001000c */
[----:B------:R-:W-:-:S05]  /*0ed0*/  HADD2.F32 R12, -RZ, R9.H1_H1 ;  /* 0x30000009ff0c7230 */ /* 0x000fca0000004100 */
[----:B------:R-:W-:Y:S01]  /*0ee0*/  FFMA.FTZ R9, R12, R15, R13 ;  /* 0x0000000f0c097223 */ /* 0x000fe2000001000d */
[----:B------:R-:W-:Y:S02]  /*0ef0*/  HADD2.F32 R13, -RZ, R10.H0_H0 ;  /* 0x2000000aff0d7230 */ /* 0x000fe40000004100 */
        /* <DEDUP_REMOVED lines=12> */
[--C-:B-----5:R-:W-:Y:S02]  /*0fc0*/  HADD2.F32 R10, -RZ, R20.reuse.H0_H0 ;  /* 0x20000014ff0a7230 */ /* 0x120fe40000004100 */
[----:B------:R-:W-:Y:S02]  /*0fd0*/  HADD2.F32 R20, -RZ, R20.H1_H1 ;  /* 0x30000014ff147230 */ /* 0x000fe40000004100 */
[--C-:B--2---:R-:W-:Y:S02]  /*0fe0*/  HADD2.F32 R18, -RZ, R22.reuse.H0_H0 ;  /* 0x20000016ff127230 */ /* 0x104fe40000004100 */
[----:B------:R-:W-:Y:S02]  /*0ff0*/  HADD2.F32 R22, -RZ, R22.H1_H1 ;  /* 0x30000016ff167230 */ /* 0x000fe40000004100 */
[--C-:B0-----:R-:W-:Y:S02]  /*1000*/  HADD2.F32 R11, -RZ, R12.reuse.H0_H0 ;  /* 0x2000000cff0b7230 */ /* 0x101fe40000004100 */
[----:B------:R-:W-:-:S03]  /*1010*/  HADD2.F32 R12, -RZ, R12.H1_H1 ;  /* 0x3000000cff0c7230 */ /* 0x000fc60000004100 */
[----:B------:R-:W-:Y:S01]  /*1020*/  FFMA.FTZ R10, R11, R10, R34 ;  /* 0x0000000a0b0a7223 */ /* 0x000fe20000010022 */
[----:B------:R-:W-:Y:S02]  /*1030*/  HADD2.F32 R11, -RZ, R13.H0_H0 ;  /* 0x2000000dff0b7230 */ /* 0x000fe40000004100 */
[----:B------:R-:W-:Y:S01]  /*1040*/  FFMA.FTZ R35, R12, R20, R35 ;  /* 0x000000140c237223 */ /* 0x000fe20000010023 */
[----:B------:R-:W-:Y:S02]  /*1050*/  HADD2.F32 R12, -RZ, R21.H0_H0 ;  /* 0x20000015ff0c7230 */ /* 0x000fe40000004100 */
[--C-:B------:R-:W-:Y:S02]  /*1060*/  HADD2.F32 R19, -RZ, R14.reuse.H0_H0 ;  /* 0x2000000eff137230 */ /* 0x100fe40000004100 */
[----:B------:R-:W-:Y:S02]  /*1070*/  HADD2.F32 R14, -RZ, R14.H1_H1 ;  /* 0x3000000eff0e7230 */ /* 0x000fe40000004100 */
[----:B------:R-:W-:Y:S01]  /*1080*/  FFMA.FTZ R8, R11, R12, R8 ;  /* 0x0000000c0b087223 */ /* 0x000fe20000010008 */
[----:B------:R-:W-:-:S02]  /*1090*/  HADD2.F32 R12, -RZ, R13.H1_H1 ;  /* 0x3000000dff0c7230 */ /* 0x000fc40000004100 */
[----:B------:R-:W-:Y:S01]  /*10a0*/  FFMA.FTZ R10, R19, R18, R10 ;  /* 0x00000012130a7223 */ /* 0x000fe2000001000a */
[----:B------:R-:W-:Y:S02]  /*10b0*/  HADD2.F32 R21, -RZ, R21.H1_H1 ;  /* 0x30000015ff157230 */ /* 0x000fe40000004100 */
[----:B------:R-:W-:Y:S01]  /*10c0*/  FFMA.FTZ R35, R14, R22, R35 ;  /* 0x000000160e237223 */ /* 0x000fe20000010023 */
[----:B------:R-:W-:Y:S02]  /*10d0*/  HADD2.F32 R11, -RZ, R15.H0_H0 ;  /* 0x2000000fff0b7230 */ /* 0x000fe40000004100 */
[----:B------:R-:W-:Y:S02]  /*10e0*/  HADD2.F32 R13, -RZ, R23.H0_H0 ;  /* 0x20000017ff0d7230 */ /* 0x000fe40000004100 */
[----:B------:R-:W-:Y:S01]  /*10f0*/  FFMA.FTZ R9, R12, R21, R9 ;  /* 0x000000150c097223 */ /* 0x000fe20000010009 */
[----:B------:R-:W-:Y:S02]  /*1100*/  HADD2.F32 R18, -RZ, R15.H1_H1 ;  /* 0x3000000fff127230 */ /* 0x000fe40000004100 */
[----:B------:R-:W-:Y:S01]  /*1110*/  FADD.FTZ R35, R10, R35 ;  /* 0x000000230a237221 */ /* 0x000fe20000010000 */
[----:B------:R-:W-:-:S02]  /*1120*/  HADD2.F32 R23, -RZ, R23.H1_H1 ;  /* 0x30000017ff177230 */ /* 0x000fc40000004100 */
[----:B------:R-:W-:-:S03]  /*1130*/  FFMA.FTZ R8, R11, R13, R8 ;  /* 0x0000000d0b087223 */ /* 0x000fc60000010008 */
[----:B------:R-:W-:Y:S01]  /*1140*/  FFMA.FTZ R9, R18, R23, R9 ;  /* 0x0000001712097223 */ /* 0x000fe20000010009 */
[----:B------:R-:W-:-:S04]  /*1150*/  FADD.FTZ R8, R8, R35 ;  /* 0x0000002308087221 */ /* 0x000fc80000010000 */
[----:B------:R-:W-:Y:S01]  /*1160*/  FADD.FTZ R8, R9, R8 ;  /* 0x0000000809087221 */ /* 0x000fe20000010000 */
[----:B------:R-:W-:Y:S06]  /*1170*/  BRA.DIV UR4, `(.L_x_21494) ;  /* 0x0000003204a87947 */ /* 0x000fec000b800000 */
[----:B------:R0:W1:Y:S02]  /*1180*/  SHFL.BFLY PT, R9, R8, 0x1, 0x1f ;  /* 0x0c201f0008097f89 */ /* 0x00006400000e0000 */
.L_x_21536:
[C---:B------:R-:W-:Y:S01]  /*1190*/  VIADD R10, R25.reuse, 0x1 ;  /* 0x00000001190a7836 */ /* 0x040fe20000000000 */
[----:B------:R-:W-:Y:S01]  /*11a0*/  ISETP.NE.AND P2, PT, R30, RZ, PT ;  /* 0x000000ff1e00720c */ /* 0x000fe20003f45270 */
[----:B-1----:R-:W-:Y:S01]  /*11b0*/  FADD.FTZ R9, R8, R9 ;  /* 0x0000000908097221 */ /* 0x002fe20000010000 */
[----:B------:R-:W-:Y:S01]  /*11c0*/  IADD3 R28, PT, PT, R28, 0x4, RZ ;  /* 0x000000041c1c7810 */ /* 0x000fe20007ffe0ff */
[----:B------:R-:W-:Y:S01]  /*11d0*/  VIADD R25, R25, 0x40 ;  /* 0x0000004019197836 */ /* 0x000fe20000000000 */
[----:B------:R-:W-:-:S05]  /*11e0*/  I2FP.F32.S32 R10, R10 ;  /* 0x0000000a000a7245 */ /* 0x000fca0000201400 */
[----:B------:R-:W-:-:S04]  /*11f0*/  FMUL.FTZ R10, R10, R27 ;  /* 0x0000001b0a0a7220 */ /* 0x000fc80000410000 */
[----:B0-----:R-:W-:Y:S02]  /*1200*/  @!P2 IADD3 R8, PT, PT, R7, -0x1, RZ ;  /* 0xffffffff0708a810 */ /* 0x001fe40007ffe0ff */
        /* <DEDUP_REMOVED lines=9> */
[----:B------:R-:W-:Y:S02]  /*12a0*/  @!P3 FMNMX.FTZ R26, R26, R11, !PT ;  /* 0x0000000b1a1ab209 */ /* 0x000fe40007810000 */
[----:B------:R-:W-:Y:S01]  /*12b0*/  IADD3.X R17, PT, PT, RZ, R17, RZ, P2, !PT ;  /* 0x00000011ff117210 */ /* 0x000fe200017fe4ff */
[----:B0-----:R-:W-:-:S04]  /*12c0*/  VIADD R24, R24, 0x100 ;  /* 0x0000010018187836 */ /* 0x001fc80000000000 */
[----:B------:R-:W-:Y:S05]  /*12d0*/  @!P1 BRA `(.L_x_21495) ;  /* 0xfffffff400389947 */ /* 0x000fea000383ffff */
.L_x_21493:
[----:B------:R-:W-:Y:S05]  /*12e0*/  BSYNC B0 ;  /* 0x0000000000007941 */ /* 0x000fea0003800000 */
.L_x_21492:
[----:B------:R-:W0:Y:S01]  /*12f0*/  S2R R7, SR_TID.X ;  /* 0x0000000000077919 */ /* 0x000e220000002100 */
[----:B------:R-:W-:Y:S01]  /*1300*/  IADD3 R8, PT, PT, R29, 0xf, RZ ;  /* 0x0000000f1d087810 */ /* 0x000fe20007ffe0ff */
[----:B------:R-:W-:Y:S01]  /*1310*/  UMOV UR4, 0xffffffff ;  /* 0xffffffff00047882 */ /* 0x000fe20000000000 */
[----:B------:R-:W-:Y:S02]  /*1320*/  MOV R12, 0x400 ;  /* 0x00000400000c7802 */ /* 0x000fe40000000f00 */
        /* <DEDUP_REMOVED lines=11> */
.L_x_21542:
[----:B------:R-:W-:Y:S01]  /*13e0*/  IADD3 R9, PT, PT, R12, 0xa0, RZ ;  /* 0x000000a00c097810 */ /* 0x000fe20007ffe0ff */
[----:B------:R-:W-:Y:S05]  /*13f0*/  WARPSYNC.ALL ;  /* 0x0000000000007948 */ /* 0x000fea0003800000 */
[----:B------:R-:W-:Y:S02]  /*1400*/  LOP3.LUT P0, R22, R7, 0x1f, RZ, 0xc0, !PT ;  /* 0x0000001f07167812 */ /* 0x000fe4000780c0ff */
[----:B------:R-:W-:Y:S02]  /*1410*/  LEA R13, R4, R9, 0x18 ;  /* 0x00000009040d7211 */ /* 0x000fe400078ec0ff */
[----:B-1----:R-:W-:-:S03]  /*1420*/  FMNMX.FTZ R14, R11, R14, !PT ;  /* 0x0000000e0b0e7209 */ /* 0x002fc60007810000 */
[----:B------:R-:W-:-:S06]  /*1430*/  IMAD R9, R8, 0x4, R13 ;  /* 0x0000000408097824 */ /* 0x000fcc00078e020d */
[----:B------:R1:W-:Y:S01]  /*1440*/  @!P0 STS [R9], R14 ;  /* 0x0000000e09008388 */ /* 0x0003e20000000800 */
[----:B------:R-:W-:Y:S01]  /*1450*/  BAR.SYNC.DEFER_BLOCKING 0x0 ;  /* 0x0000000000007b1d */ /* 0x000fe20000010000 */
[C---:B------:R-:W-:Y:S01]  /*1460*/  ISETP.GT.U32.AND P2, PT, R22.reuse, 0x3, PT ;  /* 0x000000031600780c */ /* 0x040fe20003f44070 */
[----:B------:R-:W-:Y:S01]  /*1470*/  IMAD.MOV.U32 R19, RZ, RZ, RZ ;  /* 0x000000ffff137224 */ /* 0x000fe200078e00ff */
[----:B-1----:R-:W-:Y:S02]  /*1480*/  MOV R14, 0xff7fffff ;  /* 0xff7fffff000e7802 */ /* 0x002fe40000000f00 */
[----:B0-----:R-:W-:Y:S01]  /*1490*/  LEA R11, R22, R13, 0x2 ;  /* 0x0000000d160b7211 */ /* 0x001fe200078e10ff */
        /* <DEDUP_REMOVED lines=28> */
.L_x_21501:
        /* <DEDUP_REMOVED lines=11> */
.L_x_21500:
[----:B------:R-:W-:Y:S05]  /*1710*/  BSYNC.RECONVERGENT B1 ;  /* 0x0000000000017941 */ /* 0x000fea0003800200 */
.L_x_21499:
        /* <DEDUP_REMOVED lines=12> */
.L_x_21504:
[----:B------:R-:W0:Y:S01]  /*17e0*/  LDS R16, [R15+-0x400] ;  /* 0xfffc00000f107984 */ /* 0x000e220000000800 */
[----:B------:R-:W-:-:S03]  /*17f0*/  IADD3 R17, PT, PT, R17, 0x800, RZ ;  /* 0x0000080011117810 */ /* 0x000fc60007ffe0ff */
[----:B------:R-:W1:Y:S01]  /*1800*/  LDS R28, [R15] ;  /* 0x000000000f1c7984 */ /* 0x000e620000000800 */
[----:B------:R-:W-:-:S03]  /*1810*/  ISETP.GE.AND P3, PT, R17, R14, PT ;  /* 0x0000000e1100720c */ /* 0x000fc60003f66270 */
[----:B------:R-:W2:Y:S04]  /*1820*/  LDS R30, [R15+0x200] ;  /* 0x000200000f1e7984 */ /* 0x000ea80000000800 */
[----:B------:R-:W3:Y:S04]  /*1830*/  LDS R24, [R15+0x600] ;  /* 0x000600000f187984 */ /* 0x000ee80000000800 */
[----:B------:R-:W4:Y:S04]  /*1840*/  LDS R20, [R15+0x400] ;  /* 0x000400000f147984 */ /* 0x000f280000000800 */
[----:B------:R-:W4:Y:S04]  /*1850*/  LDS R18, [R15+0x800] ;  /* 0x000800000f127984 */ /* 0x000f280000000800 */
[----:B------:R-:W4:Y:S04]  /*1860*/  LDS R26, [R15+-0x200] ;  /* 0xfffe00000f1a7984 */ /* 0x000f280000000800 */
[----:B------:R-:W-:Y:S04]  /*1870*/  LDS R34, [R15+0xe00] ;  /* 0x000e00000f227984 */ /* 0x000fe80000000800 */
[----:B------:R-:W4:Y:S04]  /*1880*/  LDS R36, [R15+0xa00] ;  /* 0x000a00000f247984 */ /* 0x000f280000000800 */
[----:B------:R-:W-:Y:S01]  /*1890*/  LDS R23, [R15+0xc00] ;  /* 0x000c00000f177984 */ /* 0x000fe20000000800 */
[----:B0-----:R-:W-:-:S03]  /*18a0*/  FADD.FTZ R16, -R13, R16 ;  /* 0x000000100d107221 */ /* 0x001fc60000010100 */
[----:B------:R-:W0:Y:S01]  /*18b0*/  LDS R32, [R15+0x1000] ;  /* 0x001000000f207984 */ /* 0x000e220000000800 */
[----:B-1----:R-:W-:Y:S01]  /*18c0*/  FADD.FTZ R28, -R13, R28 ;  /* 0x0000001c0d1c7221 */ /* 0x002fe20000010100 */
[----:B-----5:R-:W-:-:S03]  /*18d0*/  FMUL.FTZ R27, R16, 1.4426950216293334961 ;  /* 0x3fb8aa3b101b7820 */ /* 0x020fc60000410000 */
[----:B------:R-:W-:Y:S01]  /*18e0*/  FMUL.FTZ R16, R28, 1.4426950216293334961 ;  /* 0x3fb8aa3b1c107820 */ /* 0x000fe20000410000 */
[C---:B--2---:R-:W-:Y:S01]  /*18f0*/  FADD.FTZ R30, -R13.reuse, R30 ;  /* 0x0000001e0d1e7221 */ /* 0x044fe20000010100 */
[----:B------:R-:W1:Y:S01]  /*1900*/  LDS R28, [R15+0x1200] ;  /* 0x001200000f1c7984 */ /* 0x000e620000000800 */
[----:B------:R-:W2:Y:S02]  /*1910*/  MUFU.EX2 R27, R27 ;  /* 0x0000001b001b7308 */ /* 0x000ea40000000800 */
[----:B------:R-:W-:Y:S01]  /*1920*/  FMUL.FTZ R21, R30, 1.4426950216293334961 ;  /* 0x3fb8aa3b1e157820 */ /* 0x000fe20000410000 */
[C---:B---3--:R-:W-:Y:S01]  /*1930*/  FADD.FTZ R30, -R13.reuse, R24 ;  /* 0x000000180d1e7221 */ /* 0x048fe20000010100 */
[----:B----4-:R-:W-:-:S03]  /*1940*/  FADD.FTZ R25, -R13, R20 ;  /* 0x000000140d197221 */ /* 0x010fc60000010100 */
[----:B------:R-:W-:Y:S01]  /*1950*/  FMUL.FTZ R31, R30, 1.4426950216293334961 ;  /* 0x3fb8aa3b1e1f7820 */ /* 0x000fe20000410000 */
[----:B------:R3:W4:Y:S01]  /*1960*/  MUFU.EX2 R20, R21 ;  /* 0x0000001500147308 */ /* 0x0007220000000800 */
[----:B------:R-:W-:Y:S01]  /*1970*/  FADD.FTZ R33, -R13, R18 ;  /* 0x000000120d217221 */ /* 0x000fe20000010100 */
[----:B------:R-:W-:Y:S01]  /*1980*/  FMUL.FTZ R25, R25, 1.4426950216293334961 ;  /* 0x3fb8aa3b19197820 */ /* 0x000fe20000410000 */
[----:B------:R-:W-:Y:S01]  /*1990*/  LDS R30, [R15+0x1400] ;  /* 0x001400000f1e7984 */ /* 0x000fe20000000800 */
[----:B------:R-:W-:Y:S01]  /*19a0*/  FADD.FTZ R26, -R13, R26 ;  /* 0x0000001a0d1a7221 */ /* 0x000fe20000010100 */
[----:B------:R-:W-:-:S03]  /*19b0*/  FMUL.FTZ R33, R33, 1.4426950216293334961 ;  /* 0x3fb8aa3b21217820 */ /* 0x000fc60000410000 */
[----:B------:R4:W0:Y:S01]  /*19c0*/  MUFU.EX2 R18, R31 ;  /* 0x0000001f00127308 */ /* 0x0008220000000800 */
[----:B------:R-:W-:Y:S01]  /*19d0*/  FMUL.FTZ R26, R26, 1.4426950216293334961 ;  /* 0x3fb8aa3b1a1a7820 */ /* 0x000fe20000410000 */
[----:B---3--:R-:W3:Y:S01]  /*19e0*/  LDS R21, [R15+0x1600] ;  /* 0x001600000f157984 */ /* 0x008ee20000000800 */
[----:B--2---:R-:W-:Y:S01]  /*19f0*/  FADD.FTZ R19, R27, R19 ;  /* 0x000000131b137221 */ /* 0x004fe20000010000 */
[C---:B------:R-:W-:Y:S02]  /*1a00*/  FADD.FTZ R35, -R13.reuse, R36 ;  /* 0x000000240d237221 */ /* 0x040fe40000010100 */
[----:B------:R-:W-:Y:S02]  /*1a10*/  STS [R15+-0x400], R27 ;  /* 0xfffc001b0f007388 */ /* 0x000fe40000000800 */
[----:B------:R2:W1:Y:S01]  /*1a20*/  MUFU.EX2 R24, R25 ;  /* 0x0000001900187308 */ /* 0x0004620000000800 */
[----:B----4-:R-:W-:Y:S01]  /*1a30*/  FADD.FTZ R31, -R13, R34 ;  /* 0x000000220d1f7221 */ /* 0x010fe20000010100 */
[----:B------:R-:W-:Y:S03]  /*1a40*/  STS [R15+0x200], R20 ;  /* 0x000200140f007388 */ /* 0x000fe60000000800 */
[----:B------:R-:W-:Y:S01]  /*1a50*/  FMUL.FTZ R37, R31, 1.4426950216293334961 ;  /* 0x3fb8aa3b1f257820 */ /* 0x000fe20000410000 */
[----:B------:R-:W4:Y:S01]  /*1a60*/  LDS R34, [R15+0x1a00] ;  /* 0x001a00000f227984 */ /* 0x000f220000000800 */
[----:B0-----:R-:W-:Y:S01]  /*1a70*/  FADD.FTZ R31, -R13, R32 ;  /* 0x000000200d1f7221 */ /* 0x001fe20000010100 */
[----:B------:R-:W0:Y:S01]  /*1a80*/  MUFU.EX2 R26, R26 ;  /* 0x0000001a001a7308 */ /* 0x000e220000000800 */
[----:B--2---:R-:W-:Y:S01]  /*1a90*/  FMUL.FTZ R25, R35, 1.4426950216293334961 ;  /* 0x3fb8aa3b23197820 */ /* 0x004fe20000410000 */
[----:B------:R-:W-:Y:S01]  /*1aa0*/  FADD.FTZ R35, -R13, R23 ;  /* 0x000000170d237221 */ /* 0x000fe20000010100 */
[----:B------:R-:W-:Y:S03]  /*1ab0*/  STS [R15+0x600], R18 ;  /* 0x000600120f007388 */ /* 0x000fe60000000800 */
[----:B------:R-:W-:Y:S01]  /*1ac0*/  FMUL.FTZ R35, R35, 1.4426950216293334961 ;  /* 0x3fb8aa3b23237820 */ /* 0x000fe20000410000 */
[----:B------:R-:W2:Y:S01]  /*1ad0*/  LDS R23, [R15+0x1800] ;  /* 0x001800000f177984 */ /* 0x000ea20000000800 */
[----:B------:R-:W3:Y:S03]  /*1ae0*/  MUFU.EX2 R16, R16 ;  /* 0x0000001000107308 */ /* 0x000ee60000000800 */
[----:B-1----:R-:W-:Y:S05]  /*1af0*/  STS [R15+0x400], R24 ;  /* 0x000400180f007388 */ /* 0x002fea0000000800 */
[----:B------:R1:W4:Y:S01]  /*1b00*/  MUFU.EX2 R36, R33 ;  /* 0x0000002100247308 */ /* 0x0003220000000800 */
[----:B0-----:R-:W-:Y:S07]  /*1b10*/  STS [R15+-0x200], R26 ;  /* 0xfffe001a0f007388 */ /* 0x001fee0000000800 */
[----:B------:R-:W0:Y:S01]  /*1b20*/  MUFU.EX2 R25, R25 ;  /* 0x0000001900197308 */ /* 0x000e220000000800 */
[----:B-1----:R-:W-:Y:S01]  /*1b30*/  FMUL.FTZ R33, R31, 1.4426950216293334961 ;  /* 0x3fb8aa3b1f217820 */ /* 0x002fe20000410000 */
[C---:B------:R-:W-:Y:S01]  /*1b40*/  FADD.FTZ R31, -R13.reuse, R28 ;  /* 0x0000001c0d1f7221 */ /* 0x040fe20000010100 */
[----:B---3--:R1:W-:Y:S01]  /*1b50*/  STS [R15], R16 ;  /* 0x000000100f007388 */ /* 0x0083e20000000800 */
[----:B------:R-:W-:-:S04]  /*1b60*/  FADD.FTZ R21, -R13, R21 ;  /* 0x000000150d157221 */ /* 0x000fc80000010100 */
[----:B------:R3:W2:Y:S01]  /*1b70*/  MUFU.EX2 R28, R33 ;  /* 0x00000021001c7308 */ /* 0x0006a20000000800 */
[----:B------:R-:W-:Y:S01]  /*1b80*/  FMUL.FTZ R21, R21, 1.4426950216293334961 ;  /* 0x3fb8aa3b15157820 */ /* 0x000fe20000410000 */
[----:B----4-:R-:W-:Y:S01]  /*1b90*/  STS [R15+0x800], R36 ;  /* 0x000800240f007388 */ /* 0x010fe20000000800 */
[----:B------:R-:W-:-:S05]  /*1ba0*/  FADD.FTZ R34, -R13, R34 ;  /* 0x000000220d227221 */ /* 0x000fca0000010100 */
[----:B------:R4:W2:Y:S01]  /*1bb0*/  MUFU.EX2 R27, R35 ;  /* 0x00000023001b7308 */ /* 0x0008a20000000800 */
[----:B---3--:R-:W-:Y:S01]  /*1bc0*/  FMUL.FTZ R33, R31, 1.4426950216293334961 ;  /* 0x3fb8aa3b1f217820 */ /* 0x008fe20000410000 */
[----:B------:R-:W-:Y:S01]  /*1bd0*/  FADD.FTZ R31, R19, R26 ;  /* 0x0000001a131f7221 */ /* 0x000fe20000010000 */
[----:B0-----:R-:W-:Y:S03]  /*1be0*/  STS [R15+0xa00], R25 ;  /* 0x000a00190f007388 */ /* 0x001fe60000000800 */
[----:B------:R-:W-:Y:S01]  /*1bf0*/  FADD.FTZ R31, R31, R16 ;  /* 0x000000101f1f7221 */ /* 0x000fe20000010000 */
[----:B-1----:R-:W-:Y:S01]  /*1c00*/  FMUL.FTZ R16, R34, 1.4426950216293334961 ;  /* 0x3fb8aa3b22107820 */ /* 0x002fe20000410000 */
[----:B------:R-:W0:Y:S01]  /*1c10*/  MUFU.EX2 R32, R37 ;  /* 0x0000002500207308 */ /* 0x000e220000000800 */
[----:B----4-:R-:W-:Y:S01]  /*1c20*/  FADD.FTZ R35, -R13, R30 ;  /* 0x0000001e0d237221 */ /* 0x010fe20000010100 */
[----:B------:R-:W-:Y:S01]  /*1c30*/  FADD.FTZ R31, R31, R20 ;  /* 0x000000141f1f7221 */ /* 0x000fe20000010000 */
[----:B--2---:R-:W-:Y:S01]  /*1c40*/  FADD.FTZ R23, -R13, R23 ;  /* 0x000000170d177221 */ /* 0x004fe20000010100 */
[----:B------:R-:W-:Y:S01]  /*1c50*/  STS [R15+0x1000], R28 ;  /* 0x0010001c0f007388 */ /* 0x000fe20000000800 */
[----:B------:R-:W-:Y:S01]  /*1c60*/  FMUL.FTZ R19, R35, 1.4426950216293334961 ;  /* 0x3fb8aa3b23137820 */ /* 0x000fe20000410000 */
[----:B------:R-:W-:Y:S01]  /*1c70*/  FADD.FTZ R31, R31, R24 ;  /* 0x000000181f1f7221 */ /* 0x000fe20000010000 */
[----:B------:R-:W-:Y:S01]  /*1c80*/  FMUL.FTZ R26, R23, 1.4426950216293334961 ;  /* 0x3fb8aa3b171a7820 */ /* 0x000fe20000410000 */
[----:B------:R-:W1:Y:S01]  /*1c90*/  MUFU.EX2 R30, R33 ;  /* 0x00000021001e7308 */ /* 0x000e620000000800 */
[----:B------:R-:W-:Y:S01]  /*1ca0*/  STS [R15+0xc00], R27 ;  /* 0x000c001b0f007388 */ /* 0x000fe20000000800 */
        /* <DEDUP_REMOVED lines=9> */
[----:B------:R-:W-:Y:S02]  /*1d40*/  FADD.FTZ R23, R23, R28 ;  /* 0x0000001c17177221 */ /* 0x000fe40000010000 */
[----:B------:R-:W1:Y:S01]  /*1d50*/  MUFU.EX2 R26, R26 ;  /* 0x0000001a001a7308 */ /* 0x000e620000000800 */
[----:B--2---:R2:W-:Y:S01]  /*1d60*/  STS [R15+0x1400], R19 ;  /* 0x001400130f007388 */ /* 0x0045e20000000800 */
[----:B------:R-:W-:-:S04]  /*1d70*/  FADD.FTZ R18, R23, R30 ;  /* 0x0000001e17127221 */ /* 0x000fc80000010000 */
[----:B------:R-:W-:Y:S02]  /*1d80*/  FADD.FTZ R18, R18, R19 ;  /* 0x0000001312127221 */ /* 0x000fe40000010000 */
[----:B------:R-:W3:Y:S01]  /*1d90*/  MUFU.EX2 R16, R16 ;  /* 0x0000001000107308 */ /* 0x000ee20000000800 */
[----:B0-----:R-:W-:Y:S01]  /*1da0*/  STS [R15+0x1600], R21 ;  /* 0x001600150f007388 */ /* 0x001fe20000000800 */
[----:B------:R-:W-:-:S04]  /*1db0*/  FADD.FTZ R23, R18, R21 ;  /* 0x0000001512177221 */ /* 0x000fc80000010000 */
[----:B-1----:R-:W-:Y:S01]  /*1dc0*/  FADD.FTZ R23, R23, R26 ;  /* 0x0000001a17177221 */ /* 0x002fe20000010000 */
[----:B------:R-:W-:Y:S04]  /*1dd0*/  STS [R15+0x1800], R26 ;  /* 0x0018001a0f007388 */ /* 0x000fe80000000800 */
[----:B---3--:R0:W-:Y:S01]  /*1de0*/  STS [R15+0x1a00], R16 ;  /* 0x001a00100f007388 */ /* 0x0081e20000000800 */
[----:B--2---:R-:W-:Y:S01]  /*1df0*/  FADD.FTZ R19, R23, R16 ;  /* 0x0000001017137221 */ /* 0x004fe20000010000 */
[----:B0-----:R-:W-:Y:S01]  /*1e00*/  VIADD R15, R15, 0x2000 ;  /* 0x000020000f0f7836 */ /* 0x001fe20000000000 */
[----:B------:R-:W-:Y:S06]  /*1e10*/  @!P3 BRA `(.L_x_21504) ;  /* 0xfffffff80070b947 */ /* 0x000fec000383ffff */
.L_x_21503:
[----:B------:R-:W-:Y:S05]  /*1e20*/  BSYNC.RECONVERGENT B1 ;  /* 0x0000000000017941 */ /* 0x000fea0003800200 */
.L_x_21502:
        /* <DEDUP_REMOVED lines=55> */
.L_x_21506:
[----:B------:R-:W-:Y:S05]  /*21a0*/  BSYNC.RECONVERGENT B1 ;  /* 0x0000000000017941 */ /* 0x000fea0003800200 */
.L_x_21505:
        /* <DEDUP_REMOVED lines=26> */
.L_x_21498:
[----:B------:R-:W-:Y:S05]  /*2350*/  BSYNC.RECONVERGENT B0 ;  /* 0x0000000000007941 */ /* 0x000fea0003800200 */
.L_x_21497:
        /* <DEDUP_REMOVED lines=40> */
.L_x_21511:
[----:B------:R-:W0:Y:S01]  /*25e0*/  LDS R14, [R11] ;  /* 0x000000000b0e7984 */ /* 0x000e220000000800 */
[----:B------:R-:W-:-:S04]  /*25f0*/  IADD3 R15, PT, PT, R15, 0x1, RZ ;  /* 0x000000010f0f7810 */ /* 0x000fc80007ffe0ff */
[----:B------:R-:W-:Y:S01]  /*2600*/  ISETP.NE.AND P0, PT, R15, RZ, PT ;  /* 0x000000ff0f00720c */ /* 0x000fe20003f05270 */
[----:B0-----:R-:W-:-:S05]  /*2610*/  FMUL.FTZ R14, R14, R9 ;  /* 0x000000090e0e7220 */ /* 0x001fca0000410000 */
[----:B------:R0:W-:Y:S02]  /*2620*/  STS [R11], R14 ;  /* 0x0000000e0b007388 */ /* 0x0001e40000000800 */
[----:B0-----:R-:W-:-:S05]  /*2630*/  VIADD R11, R11, 0x200 ;  /* 0x000002000b0b7836 */ /* 0x001fca0000000000 */
[----:B------:R-:W-:Y:S05]  /*2640*/  @P0 BRA `(.L_x_21511) ;  /* 0xfffffffc00e40947 */ /* 0x000fea000383ffff */
.L_x_21510:
[----:B------:R-:W-:Y:S05]  /*2650*/  BSYNC.RECONVERGENT B1 ;  /* 0x0000000000017941 */ /* 0x000fea0003800200 */
.L_x_21509:
        /* <DEDUP_REMOVED lines=12> */
.L_x_21514:
        /* <DEDUP_REMOVED lines=52> */
.L_x_21513:
[----:B------:R-:W-:Y:S05]  /*2a60*/  BSYNC.RECONVERGENT B1 ;  /* 0x0000000000017941 */ /* 0x000fea0003800200 */
.L_x_21512:
        /* <DEDUP_REMOVED lines=31> */
.L_x_21516:
[----:B------:R-:W-:Y:S05]  /*2c60*/  BSYNC.RECONVERGENT B1 ;  /* 0x0000000000017941 */ /* 0x000fea0003800200 */
.L_x_21515:
        /* <DEDUP_REMOVED lines=14> */
.L_x_21508:
[----:B------:R-:W-:Y:S05]  /*2d50*/  BSYNC.RECONVERGENT B0 ;  /* 0x0000000000007941 */ /* 0x000fea0003800200 */
.L_x_21507:
[----:B------:R-:W-:Y:S01]  /*2d60*/  BAR.SYNC.DEFER_BLOCKING 0x0 ;  /* 0x0000000000007b1d */ /* 0x000fe20000010000 */
[----:B------:R-:W-:Y:S01]  /*2d70*/  ISETP.GE.AND P0, PT, R8, R5, PT ;  /* 0x000000050800720c */ /* 0x000fe20003f06270 */
[----:B0-----:R-:W-:Y:S01]  /*2d80*/  HFMA2 R9, -RZ, RZ, 0, 0 ;  /* 0x00000000ff097431 */ /* 0x001fe200000001ff */
[----:B------:R-:W-:Y:S02]  /*2d90*/  CS2R R20, SRZ ;  /* 0x0000000000147805 */ /* 0x000fe4000001ff00 */
[----:B-1----:R-:W-:Y:S01]  /*2da0*/  CS2R R10, SRZ ;  /* 0x00000000000a7805 */ /* 0x002fe2000001ff00 */
[----:B------:R-:W0:Y:S01]  /*2db0*/  LDCU UR9, c[0x0][0x3cc] ;  /* 0x00007980ff0977ac */ /* 0x000e220008000800 */
[----:B------:R-:W-:Y:S01]  /*2dc0*/  BSSY.RECONVERGENT B0, `(.L_x_21517) ;  /* 0x0000108000007945 */ /* 0x000fe20003800200 */
[----:B------:R-:W1:Y:S06]  /*2dd0*/  LDCU.64 UR4, c[0x0][0x398] ;  /* 0x00007300ff0477ac */ /* 0x000e6c0008000a00 */
[----:B------:R-:W-:Y:S05]  /*2de0*/  @P0 BRA `(.L_x_21518) ;  /* 0x0000001000140947 */ /* 0x000fea0003800000 */
[----:B------:R-:W2:Y:S01]  /*2df0*/  LDCU UR12, c[0x0][0x3b8] ;  /* 0x00007700ff0c77ac */ /* 0x000ea20008000800 */
[----:B------:R-:W-:Y:S01]  /*2e00*/  SHF.R.U32.HI R14, RZ, 0x3, R7 ;  /* 0x00000003ff0e7819 */ /* 0x000fe20000011607 */
[C---:B------:R-:W-:Y:S01]  /*2e10*/  IMAD.SHL.U32 R16, R7.reuse, 0x20, RZ ;  /* 0x0000002007107824 */ /* 0x040fe200078e00ff */
[----:B------:R-:W-:Y:S01]  /*2e20*/  MOV R15, RZ ;  /* 0x000000ff000f7202 */ /* 0x000fe20000000f00 */
[----:B------:R-:W3:Y:S01]  /*2e30*/  LDCU UR8, c[0x0][0x3d0] ;  /* 0x00007a00ff0877ac */ /* 0x000ee20008000800 */
[----:B------:R-:W-:Y:S01]  /*2e40*/  LOP3.LUT R14, R14, 0x7c, RZ, 0xc0, !PT ;  /* 0x0000007c0e0e7812 */ /* 0x000fe200078ec0ff */
[----:B------:R-:W-:Y:S01]  /*2e50*/  IMAD.IADD R26, R8, 0x1, -R5 ;  /* 0x00000001081a7824 */ /* 0x000fe200078e0a05 */
[----:B------:R-:W-:Y:S01]  /*2e60*/  IADD3 R17, PT, PT, R12, 0xc0, RZ ;  /* 0x000000c00c117810 */ /* 0x000fe20007ffe0ff */
[----:B------:R-:W4:Y:S01]  /*2e70*/  LDCU.64 UR10, c[0x0][0x3a8] ;  /* 0x00007500ff0a77ac */ /* 0x000f220008000a00 */
[----:B-----5:R-:W-:Y:S02]  /*2e80*/  SHF.L.U32 R27, R7, 0x3, RZ ;  /* 0x00000003071b7819 */ /* 0x020fe400000006ff */
[----:B------:R-:W-:-:S02]  /*2e90*/  LEA R24, R4, R17, 0x18 ;  /* 0x0000001104187211 */ /* 0x000fc400078ec0ff */
[----:B------:R-:W-:Y:S02]  /*2ea0*/  IADD3 R25, PT, PT, R8, 0x1, RZ ;  /* 0x0000000108197810 */ /* 0x000fe40007ffe0ff */
[----:B------:R-:W-:Y:S01]  /*2eb0*/  MOV R21, RZ ;  /* 0x000000ff00157202 */ /* 0x000fe20000000f00 */
[----:B--2---:R-:W-:-:S04]  /*2ec0*/  IMAD R13, R0, UR12, RZ ;  /* 0x0000000c000d7c24 */ /* 0x004fc8000f8e02ff */
[----:B------:R-:W-:Y:S01]  /*2ed0*/  IMAD.WIDE R14, R13, 0x4, R14 ;  /* 0x000000040d0e7825 */ /* 0x000fe200078e020e */
[----:B------:R-:W-:-:S03]  /*2ee0*/  LOP3.LUT R13, R16, 0x20, RZ, 0xe2, !PT ;  /* 0x00000020100d7812 */ /* 0x000fc600078ee2ff */
[----:B---3--:R-:W-:Y:S01]  /*2ef0*/  IMAD R34, R6, UR8, RZ ;  /* 0x0000000806227c24 */ /* 0x008fe2000f8e02ff */
[----:B----4-:R-:W-:Y:S01]  /*2f00*/  IADD3 R4, P0, PT, R14, UR10, RZ ;  /* 0x0000000a0e047c10 */ /* 0x010fe2000ff1e0ff */
[----:B------:R-:W-:-:S03]  /*2f10*/  IMAD R13, R8, 0x40, R13 ;  /* 0x00000040080d7824 */ /* 0x000fc600078e020d */
[----:B------:R-:W-:Y:S02]  /*2f20*/  IADD3.X R23, PT, PT, R15, UR11, RZ, P0, !PT ;  /* 0x0000000b0f177c10 */ /* 0x000fe400087fe4ff */
[----:B------:R-:W-:Y:S02]  /*2f30*/  IADD3 R24, PT, PT, R13, 0x10, R24 ;  /* 0x000000100d187810 */ /* 0x000fe40007ffe018 */
[C---:B------:R-:W-:Y:S02]  /*2f40*/  LOP3.LUT R13, R27.reuse, 0x8, RZ, 0xc0, !PT ;  /* 0x000000081b0d7812 */ /* 0x040fe400078ec0ff */
[----:B------:R-:W-:Y:S02]  /*2f50*/  LOP3.LUT R27, R27, 0xf8, RZ, 0xc0, !PT ;  /* 0x000000f81b1b7812 */ /* 0x000fe400078ec0ff */
[----:B------:R-:W-:Y:S02]  /*2f60*/  LEA R13, R8, R13, 0x4 ;  /* 0x0000000d080d7211 */ /* 0x000fe400078e20ff */
[----:B------:R-:W-:-:S03]  /*2f70*/  SHF.R.S32.HI R35, RZ, 0x1f, R34 ;  /* 0x0000001fff237819 */ /* 0x000fc60000011422 */
[----:B------:R-:W-:-:S07]  /*2f80*/  VIADD R6, R13, 0x3 ;  /* 0x000000030d067836 */ /* 0x000fce0000000000 */
.L_x_21529:
[----:B------:R-:W-:Y:S01]  /*2f90*/  MOV R33, R23 ;  /* 0x0000001700217202 */ /* 0x000fe20000000f00 */
[----:B--2---:R-:W2:Y:S01]  /*2fa0*/  LDS.128 R12, [R24+-0x10] ;  /* 0xfffff000180c7984 */ /* 0x004ea20000000c00 */
[----:B------:R-:W-:-:S03]  /*2fb0*/  MOV R32, R4 ;  /* 0x0000000400207202 */ /* 0x000fc60000000f00 */
[----:B---3--:R-:W3:Y:S04]  /*2fc0*/  LDS.128 R16, [R24] ;  /* 0x0000000018107984 */ /* 0x008ee80000000c00 */
[----:B0-----:R-:W0:Y:S01]  /*2fd0*/  LDG.E.CONSTANT R33, desc[UR6][R32.64] ;  /* 0x0000000620217981 */ /* 0x001e22000c1e9900 */
[----:B------:R-:W-:Y:S02]  /*2fe0*/  IADD3 R30, PT, PT, R6, -0x3, RZ ;  /* 0xfffffffd061e7810 */ /* 0x000fe40007ffe0ff */
[----:B--2---:R-:W-:Y:S02]  /*2ff0*/  F2FP.F16.F32.PACK_AB R31, R13, R12 ;  /* 0x0000000c0d1f723e */ /* 0x004fe400000000ff */
[----:B------:R-:W-:Y:S01]  /*3000*/  F2FP.F16.F32.PACK_AB R28, R15, R14 ;  /* 0x0000000e0f1c723e */ /* 0x000fe200000000ff */
[----:B0-----:R-:W-:-:S03]  /*3010*/  IMAD.WIDE R32, R33, UR9, R34 ;  /* 0x0000000921207c25 */ /* 0x001fc6000f8e0222 */
[----:B------:R-:W-:Y:S01]  /*3020*/  IADD3 R12, P0, PT, R27, R32, RZ ;  /* 0x000000201b0c7210 */ /* 0x000fe20007f1e0ff */
[----:B------:R-:W-:Y:S01]  /*3030*/  BSSY.RECONVERGENT B1, `(.L_x_21519) ;  /* 0x0000027000017945 */ /* 0x000fe20003800200 */
[----:B---3--:R-:W-:Y:S02]  /*3040*/  F2FP.F16.F32.PACK_AB R32, R19, R18 ;  /* 0x000000121320723e */ /* 0x008fe400000000ff */
[----:B-1----:R-:W-:Y:S01]  /*3050*/  LEA R36, P1, R12, UR4, 0x1 ;  /* 0x000000040c247c11 */ /* 0x002fe2000f8208ff */
[----:B------:R-:W-:Y:S01]  /*3060*/  IMAD.X R13, RZ, RZ, R33, P0 ;  /* 0x000000ffff0d7224 */ /* 0x000fe200000e0621 */
[----:B------:R-:W-:Y:S02]  /*3070*/  ISETP.NE.AND P0, PT, R26, -0x1, PT ;  /* 0xffffffff1a00780c */ /* 0x000fe40003f05270 */
[----:B------:R-:W-:Y:S02]  /*3080*/  F2FP.F16.F32.PACK_AB R33, R17, R16 ;  /* 0x000000101121723e */ /* 0x000fe400000000ff */
[----:B------:R-:W-:-:S05]  /*3090*/  LEA.HI.X R37, R12, UR5, R13, 0x1, P1 ;  /* 0x000000050c257c11 */ /* 0x000fca00088f0c0d */
        /* <DEDUP_REMOVED lines=32> */
.L_x_21520:
[----:B------:R-:W-:Y:S05]  /*32a0*/  BSYNC.RECONVERGENT B1 ;  /* 0x0000000000017941 */ /* 0x000fea0003800200 */
.L_x_21519:
        /* <DEDUP_REMOVED lines=41> */
.L_x_21522:
[----:B------:R-:W-:Y:S05]  /*3540*/  BSYNC.RECONVERGENT B1 ;  /* 0x0000000000017941 */ /* 0x000fea0003800200 */
.L_x_21521:
        /* <DEDUP_REMOVED lines=41> */
.L_x_21524:
[----:B------:R-:W-:Y:S05]  /*37e0*/  BSYNC.RECONVERGENT B1 ;  /* 0x0000000000017941 */ /* 0x000fea0003800200 */
.L_x_21523:
        /* <DEDUP_REMOVED lines=41> */
.L_x_21526:
[----:B------:R-:W-:Y:S05]  /*3a80*/  BSYNC.RECONVERGENT B1 ;  /* 0x0000000000017941 */ /* 0x000fea0003800200 */
.L_x_21525:
        /* <DEDUP_REMOVED lines=10> */
[----:B----4-:R-:W-:Y:S06]  /*3b30*/  @P0 BRA `(.L_x_21528) ;  /* 0x0000000000780947 */ /* 0x010fec0003800000 */
[C---:B------:R-:W-:Y:S01]  /*3b40*/  VIADD R14, R6.reuse, 0xffffffff ;  /* 0xffffffff060e7836 */ /* 0x040fe20000000000 */
[----:B------:R-:W-:Y:S02]  /*3b50*/  IADD3 R12, PT, PT, R6, -0x2, RZ ;  /* 0xfffffffe060c7810 */ /* 0x000fe40007ffe0ff */
[-C--:B------:R-:W-:Y:S02]  /*3b60*/  ISETP.GE.AND P2, PT, R30, R29.reuse, PT ;  /* 0x0000001d1e00720c */ /* 0x080fe40003f46270 */
[-C--:B------:R-:W-:Y:S01]  /*3b70*/  ISETP.GE.AND P0, PT, R14, R29.reuse, PT ;  /* 0x0000001d0e00720c */ /* 0x080fe20003f06270 */
[----:B------:R-:W-:Y:S01]  /*3b80*/  VIADD R14, R6, 0x3 ;  /* 0x00000003060e7836 */ /* 0x000fe20000000000 */
[-C--:B------:R-:W-:Y:S02]  /*3b90*/  ISETP.GE.AND P3, PT, R12, R29.reuse, PT ;  /* 0x0000001d0c00720c */ /* 0x080fe40003f66270 */
[----:B------:R-:W-:Y:S02]  /*3ba0*/  PRMT R12, R16, 0x7632, R12 ;  /* 0x00007632100c7816 */ /* 0x000fe4000000000c */
[----:B------:R-:W-:-:S02]  /*3bb0*/  ISETP.GE.AND P4, PT, R14, R29, PT ;  /* 0x0000001d0e00720c */ /* 0x000fc40003f86270 */
[----:B------:R-:W-:Y:S02]  /*3bc0*/  SEL R13, R12, RZ, !P3 ;  /* 0x000000ff0c0d7207 */ /* 0x000fe40005800000 */
[----:B------:R-:W-:Y:S02]  /*3bd0*/  SEL R16, R16, RZ, !P2 ;  /* 0x000000ff10107207 */ /* 0x000fe40005000000 */
[C---:B------:R-:W-:Y:S02]  /*3be0*/  IADD3 R12, PT, PT, R6.reuse, 0x2, RZ ;  /* 0x00000002060c7810 */ /* 0x040fe40007ffe0ff */
[C---:B------:R-:W-:Y:S02]  /*3bf0*/  IADD3 R14, PT, PT, R6.reuse, 0x4, RZ ;  /* 0x00000004060e7810 */ /* 0x040fe40007ffe0ff */
[----:B------:R-:W-:Y:S02]  /*3c00*/  IADD3 R30, PT, PT, R6, 0x1, RZ ;  /* 0x00000001061e7810 */ /* 0x000fe40007ffe0ff */
[----:B------:R-:W-:-:S02]  /*3c10*/  ISETP.GE.AND P3, PT, R12, R29, PT ;  /* 0x0000001d0c00720c */ /* 0x000fc40003f66270 */
[--C-:B------:R-:W-:Y:S02]  /*3c20*/  PRMT R16, R16, 0x5410, R13.reuse ;  /* 0x0000541010107816 */ /* 0x100fe4000000000d */
[-C--:B------:R-:W-:Y:S02]  /*3c30*/  ISETP.GE.AND P5, PT, R14, R29.reuse, PT ;  /* 0x0000001d0e00720c */ /* 0x080fe40003fa6270 */
[-C--:B------:R-:W-:Y:S02]  /*3c40*/  ISETP.GE.AND P1, PT, R30, R29.reuse, PT ;  /* 0x0000001d1e00720c */ /* 0x080fe40003f26270 */
[----:B------:R-:W-:Y:S02]  /*3c50*/  ISETP.GE.AND P2, PT, R6, R29, PT ;  /* 0x0000001d0600720c */ /* 0x000fe40003f46270 */
[----:B------:R-:W-:Y:S02]  /*3c60*/  PRMT R12, R17, 0x7632, R12 ;  /* 0x00007632110c7816 */ /* 0x000fe4000000000c */
        /* <DEDUP_REMOVED lines=11> */
.L_x_21528:
[----:B------:R-:W-:Y:S05]  /*3d20*/  BSYNC.RECONVERGENT B1 ;  /* 0x0000000000017941 */ /* 0x000fea0003800200 */
.L_x_21527:
[----:B------:R-:W-:Y:S01]  /*3d30*/  HMUL2 R17, R28, R17 ;  /* 0x000000111c117232 */ /* 0x000fe20000000000 */
[C---:B------:R-:W-:Y:S01]  /*3d40*/  IADD3 R14, PT, PT, R25.reuse, 0x3, RZ ;  /* 0x00000003190e7810 */ /* 0x040fe20007ffe0ff */
[----:B------:R-:W-:Y:S01]  /*3d50*/  VIADD R26, R26, 0x4 ;  /* 0x000000041a1a7836 */ /* 0x000fe20000000000 */
[----:B------:R-:W-:Y:S01]  /*3d60*/  IADD3 R4, P1, PT, R4, 0x10, RZ ;  /* 0x0000001004047810 */ /* 0x000fe20007f3e0ff */
[----:B------:R-:W-:Y:S01]  /*3d70*/  VIADD R24, R24, 0x100 ;  /* 0x0000010018187836 */ /* 0x000fe20000000000 */
[----:B------:R-:W-:Y:S01]  /*3d80*/  ISETP.GE.AND P0, PT, R14, R5, PT ;  /* 0x000000050e00720c */ /* 0x000fe20003f06270 */
[----:B------:R-:W-:Y:S01]  /*3d90*/  HFMA2 R17, R31, R16, R17 ;  /* 0x000000101f117231 */ /* 0x000fe20000000011 */
[----:B------:R-:W-:Y:S02]  /*3da0*/  IADD3 R25, PT, PT, R25, 0x4, RZ ;  /* 0x0000000419197810 */ /* 0x000fe40007ffe0ff */
        /* <DEDUP_REMOVED lines=9> */
.L_x_21518:
[----:B01----:R-:W-:Y:S05]  /*3e40*/  BSYNC.RECONVERGENT B0 ;  /* 0x0000000000007941 */ /* 0x003fea0003800200 */
.L_x_21517:
[----:B------:R-:W0:Y:S01]  /*3e50*/  S2UR UR5, SR_CgaCtaId ;  /* 0x00000000000579c3 */ /* 0x000e220000008800 */
[----:B------:R-:W1:Y:S01]  /*3e60*/  SHFL.BFLY PT, R4, R21, 0x1, 0x1f ;  /* 0x0c201f0015047f89 */ /* 0x000e6200000e0000 */
[C---:B------:R-:W-:Y:S01]  /*3e70*/  LOP3.LUT R14, R7.reuse, 0x1, RZ, 0xc0, !PT ;  /* 0x00000001070e7812 */ /* 0x040fe200078ec0ff */
[----:B------:R-:W-:Y:S01]  /*3e80*/  UMOV UR4, 0x400 ;  /* 0x0000040000047882 */ /* 0x000fe20000000000 */
[----:B------:R-:W-:Y:S01]  /*3e90*/  SHF.R.U32.HI R15, RZ, 0x1, R22 ;  /* 0x00000001ff0f7819 */ /* 0x000fe20000011616 */
[----:B------:R-:W4:Y:S01]  /*3ea0*/  SHFL.BFLY PT, R5, R20, 0x1, 0x1f ;  /* 0x0c201f0014057f89 */ /* 0x000f2200000e0000 */
[----:B------:R-:W-:Y:S01]  /*3eb0*/  ISETP.NE.AND P5, PT, R14, RZ, PT ;  /* 0x000000ff0e00720c */ /* 0x000fe20003fa5270 */
[----:B------:R-:W-:Y:S01]  /*3ec0*/  UIADD3 UR4, UPT, UPT, UR4, 0xc0, URZ ;  /* 0x000000c004047890 */ /* 0x000fe2000fffe0ff */
[C---:B------:R-:W-:Y:S01]  /*3ed0*/  LOP3.LUT R14, R7.reuse, 0x3c0, RZ, 0xc0, !PT ;  /* 0x000003c0070e7812 */ /* 0x040fe200078ec0ff */
[----:B------:R-:W2:Y:S01]  /*3ee0*/  SHFL.BFLY PT, R6, R11, 0x1, 0x1f ;  /* 0x0c201f000b067f89 */ /* 0x000ea200000e0000 */
[C---:B------:R-:W-:Y:S01]  /*3ef0*/  LOP3.LUT P0, RZ, R7.reuse, 0x3c1, RZ, 0xc0, !PT ;  /* 0x000003c107ff7812 */ /* 0x040fe2000780c0ff */
[----:B------:R-:W-:Y:S01]  /*3f00*/  IMAD R15, R8, 0x50, R15 ;  /* 0x00000050080f7824 */ /* 0x000fe200078e020f */
[----:B------:R-:W-:Y:S01]  /*3f10*/  ISETP.NE.OR P4, PT, R14, 0x40, P5 ;  /* 0x000000400e00780c */ /* 0x000fe20002f85670 */
[----:B------:R-:W3:Y:S01]  /*3f20*/  SHFL.BFLY PT, R13, R10, 0x1, 0x1f ;  /* 0x0c201f000a0d7f89 */ /* 0x000ee200000e0000 */
[C---:B------:R-:W-:Y:S01]  /*3f30*/  LOP3.LUT P1, RZ, R7.reuse, 0x3e1, RZ, 0xc0, !PT ;  /* 0x000003e107ff7812 */ /* 0x040fe2000782c0ff */
[----:B------:R-:W-:Y:S01]  /*3f40*/  BSSY.RECONVERGENT B0, `(.L_x_21530) ;  /* 0x000001e000007945 */ /* 0x000fe20003800200 */
[----:B------:R-:W-:Y:S01]  /*3f50*/  BAR.SYNC.DEFER_BLOCKING 0x0 ;  /* 0x0000000000007b1d */ /* 0x000fe20000010000 */
[----:B------:R-:W-:-:S02]  /*3f60*/  ISETP.GT.U32.AND P2, PT, R7, 0x1f, PT ;  /* 0x0000001f0700780c */ /* 0x000fc40003f44070 */
[----:B------:R-:W-:Y:S01]  /*3f70*/  LOP3.LUT R7, R7, 0x3e0, RZ, 0xc0, !PT ;  /* 0x000003e007077812 */ /* 0x000fe200078ec0ff */
[----:B0-----:R-:W-:Y:S02]  /*3f80*/  ULEA UR4, UR5, UR4, 0x18 ;  /* 0x0000000405047291 */ /* 0x001fe4000f8ec0ff */
[----:B------:R-:W0:Y:S01]  /*3f90*/  SHFL.BFLY PT, R12, R9, 0x1, 0x1f ;  /* 0x0c201f00090c7f89 */ /* 0x000e2200000e0000 */
[----:B-1----:R-:W-:Y:S01]  /*3fa0*/  FADD.FTZ R21, R4, R21 ;  /* 0x0000001504157221 */ /* 0x002fe20000010000 */
[----:B------:R-:W-:Y:S01]  /*3fb0*/  ISETP.NE.OR P3, PT, R7, 0x20, P5 ;  /* 0x000000200700780c */ /* 0x000fe20002f65670 */
[----:B----4-:R-:W-:Y:S01]  /*3fc0*/  FADD.FTZ R20, R5, R20 ;  /* 0x0000001405147221 */ /* 0x010fe20000010000 */
[----:B------:R-:W-:Y:S01]  /*3fd0*/  LEA R4, R15, UR4, 0x2 ;  /* 0x000000040f047c11 */ /* 0x000fe2000f8e10ff */
[----:B--2---:R-:W-:Y:S01]  /*3fe0*/  FADD.FTZ R6, R6, R11 ;  /* 0x0000000b06067221 */ /* 0x004fe20000010000 */
[----:B---3--:R-:W-:-:S03]  /*3ff0*/  FADD.FTZ R13, R13, R10 ;  /* 0x0000000a0d0d7221 */ /* 0x008fc60000010000 */
[----:B------:R1:W-:Y:S04]  /*4000*/  @!P4 STS [R4+-0x280], R21 ;  /* 0xfffd80150400c388 */ /* 0x0003e80000000800 */
[----:B------:R1:W-:Y:S01]  /*4010*/  @!P4 STS [R4+-0x240], R20 ;  /* 0xfffdc0140400c388 */ /* 0x0003e20000000800 */
[----:B0-----:R-:W-:-:S03]  /*4020*/  FADD.FTZ R9, R12, R9 ;  /* 0x000000090c097221 */ /* 0x001fc60000010000 */
[----:B------:R1:W-:Y:S04]  /*4030*/  @!P4 STS [R4+-0x200], R6 ;  /* 0xfffe00060400c388 */ /* 0x0003e80000000800 */
[----:B------:R1:W-:Y:S04]  /*4040*/  @!P4 STS [R4+-0x1c0], R13 ;  /* 0xfffe400d0400c388 */ /* 0x0003e80000000800 */
[----:B------:R1:W-:Y:S01]  /*4050*/  @!P4 STS [R4+-0x180], R9 ;  /* 0xfffe80090400c388 */ /* 0x0003e20000000800 */
[----:B------:R-:W-:Y:S06]  /*4060*/  BAR.SYNC.DEFER_BLOCKING 0x0 ;  /* 0x0000000000007b1d */ /* 0x000fec0000010000 */
[----:B------:R-:W-:Y:S05]  /*4070*/  @P0 BRA `(.L_x_21531) ;  /* 0x0000000000280947 */ /* 0x000fea0003800000 */
[----:B------:R-:W1:Y:S04]  /*4080*/  LDS R8, [R4] ;  /* 0x0000000004087984 */ /* 0x000e680000000800 */
[----:B------:R-:W0:Y:S04]  /*4090*/  LDS R5, [R4+0x40] ;  /* 0x0000400004057984 */ /* 0x000e280000000800 */
[----:B------:R-:W2:Y:S04]  /*40a0*/  LDS R7, [R4+0x80] ;  /* 0x0000800004077984 */ /* 0x000ea80000000800 */
[----:B------:R-:W3:Y:S04]  /*40b0*/  LDS R10, [R4+0xc0] ;  /* 0x0000c000040a7984 */ /* 0x000ee80000000800 */
[----:B------:R-:W4:Y:S01]  /*40c0*/  LDS R12, [R4+0x100] ;  /* 0x00010000040c7984 */ /* 0x000f220000000800 */
[----:B-1----:R-:W-:Y:S01]  /*40d0*/  FADD.FTZ R21, R21, R8 ;  /* 0x0000000815157221 */ /* 0x002fe20000010000 */
[----:B0-----:R-:W-:Y:S01]  /*40e0*/  FADD.FTZ R20, R20, R5 ;  /* 0x0000000514147221 */ /* 0x001fe20000010000 */
[----:B--2---:R-:W-:Y:S01]  /*40f0*/  FADD.FTZ R6, R6, R7 ;  /* 0x0000000706067221 */ /* 0x004fe20000010000 */
[----:B---3--:R-:W-:Y:S01]  /*4100*/  FADD.FTZ R13, R13, R10 ;  /* 0x0000000a0d0d7221 */ /* 0x008fe20000010000 */
[----:B----4-:R-:W-:-:S07]  /*4110*/  FADD.FTZ R9, R9, R12 ;  /* 0x0000000c09097221 */ /* 0x010fce0000010000 */
.L_x_21531:
[----:B------:R-:W-:Y:S05]  /*4120*/  BSYNC.RECONVERGENT B0 ;  /* 0x0000000000007941 */ /* 0x000fea0003800200 */
.L_x_21530:
        /* <DEDUP_REMOVED lines=19> */
.L_x_21533:
[----:B------:R-:W-:Y:S05]  /*4260*/  BSYNC.RECONVERGENT B0 ;  /* 0x0000000000007941 */ /* 0x000fea0003800200 */
.L_x_21532:
        /* <DEDUP_REMOVED lines=27> */
.L_x_21494:
        /* <DEDUP_REMOVED lines=8> */
.L_x_21535:
[----:B------:R-:W-:Y:S05]  /*44a0*/  BSYNC B1 ;  /* 0x0000000000017941 */ /* 0x000fea0003800000 */
.L_x_21534:
[----:B------:R-:W-:Y:S01]  /*44b0*/  IMAD.MOV.U32 R9, RZ, RZ, R14 ;  /* 0x000000ffff097224 */ /* 0x000fe200078e000e */
[----:B------:R-:W-:Y:S06]  /*44c0*/  BRA `(.L_x_21536) ;  /* 0xffffffcc00307947 */ /* 0x000fec000383ffff */
.L_x_21496:
        /* <DEDUP_REMOVED lines=8> */
.L_x_21538:
[----:B------:R-:W-:Y:S05]  /*4550*/  BSYNC B0 ;  /* 0x0000000000007941 */ /* 0x000fea0003800000 */
.L_x_21537:
        /* <DEDUP_REMOVED lines=8> */
.L_x_21539:
[----:B------:R-:W-:Y:S02]  /*45e0*/  HFMA2 R18, -RZ, RZ, 0, 2.384185791015625e-07 ;  /* 0x00000004ff127431 */ /* 0x000fe400000001ff */
[----:B------:R-:W-:-:S05]  /*45f0*/  IMAD.MOV.U32 R10, RZ, RZ, R14 ;  /* 0x000000ffff0a7224 */ /* 0x000fca00078e000e */
[----:B------:R-:W-:-:S04]  /*4600*/  FMNMX.FTZ R10, R9, R10, !PT ;  /* 0x0000000a090a7209 */ /* 0x000fc80007810000 */
[----:B------:R-:W-:-:S07]  /*4610*/  MOV R9, R10 ;  /* 0x0000000a00097202 */ /* 0x000fce0000000f00 */
[----:B------:R-:W-:Y:S05]  /*4620*/  WARPSYNC.COLLECTIVE R13, `(.L_x_21540) ;  /* 0x000000000d087348 */ /* 0x000fea0003c00000 */
[----:B------:R0:W1:Y:S02]  /*4630*/  SHFL.BFLY P1, R14, R9, R18, R20 ;  /* 0x0c000012090e7389 */ /* 0x0000640000020014 */
[----:B01----:R-:W-:Y:S05]  /*4640*/  ENDCOLLECTIVE ;  /* 0x000000000000791b */ /* 0x003fea0003800000 */
.L_x_21540:
[----:B------:R-:W-:Y:S02]  /*4650*/  HFMA2 R18, -RZ, RZ, 0, 1.1920928955078125e-07 ;  /* 0x00000002ff127431 */ /* 0x000fe400000001ff */
[----:B------:R-:W-:-:S05]  /*4660*/  IMAD.MOV.U32 R11, RZ, RZ, R14 ;  /* 0x000000ffff0b7224 */ /* 0x000fca00078e000e */
[----:B------:R-:W-:-:S04]  /*4670*/  FMNMX.FTZ R11, R10, R11, !PT ;  /* 0x0000000b0a0b7209 */ /* 0x000fc80007810000 */
[----:B------:R-:W-:-:S07]  /*4680*/  MOV R9, R11 ;  /* 0x0000000b00097202 */ /* 0x000fce0000000f00 */
[----:B------:R-:W-:Y:S05]  /*4690*/  WARPSYNC.COLLECTIVE R13, `(.L_x_21541) ;  /* 0x000000000d087348 */ /* 0x000fea0003c00000 */
[----:B------:R0:W1:Y:S02]  /*46a0*/  SHFL.BFLY P1, R14, R9, R18, R20 ;  /* 0x0c000012090e7389 */ /* 0x0000640000020014 */
[----:B01----:R-:W-:Y:S05]  /*46b0*/  ENDCOLLECTIVE ;  /* 0x000000000000791b */ /* 0x003fea0003800000 */
.L_x_21541:
[----:B------:R-:W-:Y:S05]  /*46c0*/  BRA `(.L_x_21542) ;  /* 0xffffffcc00447947 */ /* 0x000fea000383ffff */
.L_x_21543:
        /* <DEDUP_REMOVED lines=11> */
.L_x_25974:


//--------------------- .text._ZN4vllm25paged_attention_v1_kernelIttLi64ELi16ELi128ELNS_18Fp8KVCacheDataTypeE0ELb0EEEvPT_PKS2_PKT0_S8_ifPKiSA_iPKfiiiSC_SC_iiiii --------------------------
	.section	.text._ZN4vllm25paged_attention_v1_kernelIttLi64ELi16ELi128ELNS_18Fp8KVCacheDataTypeE0ELb0EEEvPT_PKS2_PKT0_S8_ifPKiSA_iPKfiiiSC_SC_iiiii,"ax",@progbits
	.align	128
        .global         _ZN4vllm25paged_attention_v1_kernelIttLi64ELi16ELi128ELNS_18Fp8KVCacheDataTypeE0ELb0EEEvPT_PKS2_PKT0_S8_ifPKiSA_iPKfiiiSC_SC_iiiii
        .type           _ZN4vllm25paged_attention_v1_kernelIttLi64ELi16ELi128ELNS_18Fp8KVCacheDataTypeE0ELb0EEEvPT_PKS2_PKT0_S8_ifPKiSA_iPKfiiiSC_SC_iiiii,@function
        .size           _ZN4vllm25paged_attention_v1_kernelIttLi64ELi16ELi128ELNS_18Fp8KVCacheDataTypeE0ELb0EEEvPT_PKS2_PKT0_S8_ifPKiSA_iPKfiiiSC_SC_iiiii,(.L_x_25975 - _ZN4vllm25paged_attention_v1_kernelIttLi64ELi16ELi128ELNS_18Fp8KVCacheDataTypeE0ELb0EEEvPT_PKS2_PKT0_S8_ifPKiSA_iPKfiiiSC_SC_iiiii)
        .other          _ZN4vllm25paged_attention_v1_kernelIttLi64ELi16ELi128ELNS_18Fp8KVCacheDataTypeE0ELb0EEEvPT_PKS2_PKT0_S8_ifPKiSA_iPKfiiiSC_SC_iiiii,@"STO_CUDA_ENTRY STV_DEFAULT"
_ZN4vllm25paged_attention_v1_kernelIttLi64ELi16ELi128ELNS_18Fp8KVCacheDataTypeE0ELb0EEEvPT_PKS2_PKT0_S8_ifPKiSA_iPKfiiiSC_SC_iiiii:
.text._ZN4vllm25paged_attention_v1_kernelIttLi64ELi16ELi128ELNS_18Fp8KVCacheDataTypeE0ELb0EEEvPT_PKS2_PKT0_S8_ifPKiSA_iPKfiiiSC_SC_iiiii:
        /* <DEDUP_REMOVED lines=17> */
[----:B------:R-:W-:-:S04]  /*0110*/  ISETP.NE.AND.EX P0, PT, R13, RZ, PT, P0 ;  /* 0x000000ff0d00720c */ /* 0x000fc80003f05300 */
[----:B------:R0:W2:Y:S03]  /*0120*/  LDG.E.CONSTANT R49, desc[UR6][R2.64] ;  /* 0x0000000602317981 */ /* 0x0000a6000c1e9900 */
[----:B------:R-:W1:Y:S01]  /*0130*/  @!P1 LDC.64 R10, c[0x0][0x388] ;  /* 0x0000e200ff0a9b82 */ /* 0x000e620000000a00 */
[----:B----4-:R-:W-:Y:S01]  /*0140*/  @!P1 IMAD.SHL.U32 R4, R5, 0x40, RZ ;  /* 0x0000004005049824 */ /* 0x010fe200078e00ff */
[----:B------:R-:W-:-:S04]  /*0150*/  @!P1 SHF.L.U32 R9, R7, 0x2, RZ ;  /* 0x0000000207099819 */ /* 0x000fc800000006ff */
[----:B------:R-:W-:Y:S02]  /*0160*/  @!P1 IADD3 R4, P2, P3, R9, R0, R4 ;  /* 0x0000000009049210 */ /* 0x000fe40007b5e004 */
[----:B------:R-:W-:-:S04]  /*0170*/  SHF.R.S32.HI R0, RZ, 0x1f, R0 ;  /* 0x0000001fff007819 */ /* 0x000fc80000011400 */
[----:B------:R-:W-:Y:S02]  /*0180*/  @!P1 IADD3.X R0, PT, PT, RZ, R0, RZ, P2, P3 ;  /* 0x00000000ff009210 */ /* 0x000fe400017e64ff */
[----:B-1----:R-:W-:-:S04]  /*0190*/  @!P1 LEA R8, P2, R4, R10, 0x1 ;  /* 0x0000000a04089211 */ /* 0x002fc800078408ff */
[----:B------:R-:W-:Y:S02]  /*01a0*/  @!P1 LEA.HI.X R9, R4, R11, R0, 0x1, P2 ;  /* 0x0000000b04099211 */ /* 0x000fe400010f0c00 */
[----:B------:R-:W-:Y:S01]  /*01b0*/  IABS R13, R15 ;  /* 0x0000000f000d7213 */ /* 0x000fe20000000000 */
[----:B------:R-:W1:Y:S03]  /*01c0*/  @P0 LDC.64 R10, c[0x0][0x3c0] ;  /* 0x0000f000ff0a0b82 */ /* 0x000e660000000a00 */
[----:B------:R-:W3:Y:S01]  /*01d0*/  @!P1 LDG.E.64.CONSTANT R8, desc[UR6][R8.64] ;  /* 0x0000000608089981 */ /* 0x000ee2000c1e9b00 */
[----:B------:R-:W4:Y:S08]  /*01e0*/  I2F.RP R0, R13 ;  /* 0x0000000d00007306 */ /* 0x000f300000209400 */
[----:B----4-:R-:W0:Y:S01]  /*01f0*/  MUFU.RCP R0, R0 ;  /* 0x0000000000007308 */ /* 0x010e220000001000 */
[----:B------:R-:W4:Y:S01]  /*0200*/  LDC R4, c[0x0][0x370] ;  /* 0x0000dc00ff047b82 */ /* 0x000f220000000800 */
[----:B0-----:R-:W-:-:S06]  /*0210*/  VIADD R2, R0, 0xffffffe ;  /* 0x0ffffffe00027836 */ /* 0x001fcc0000000000 */
[----:B------:R0:W0:Y:S01]  /*0220*/  F2I.FTZ.U32.TRUNC.NTZ R3, R2 ;  /* 0x0000000200037305 */ /* 0x000022000021f000 */
[----:B-1----:R-:W-:-:S05]  /*0230*/  @P0 IMAD.WIDE.U32 R10, R5, 0x4, R10 ;  /* 0x00000004050a0825 */ /* 0x002fca00078e000a */
[----:B------:R4:W5:Y:S01]  /*0240*/  @P0 LDG.E.CONSTANT R47, desc[UR6][R10.64] ;  /* 0x000000060a2f0981 */ /* 0x000962000c1e9900 */
[----:B0-----:R-:W-:Y:S01]  /*0250*/  IMAD.MOV.U32 R2, RZ, RZ, RZ ;  /* 0x000000ffff027224 */ /* 0x001fe200078e00ff */
        /* <DEDUP_REMOVED lines=14> */
[----:B------:R-:W-:-:S05]  /*0340*/  @P0 VIADD R3, R3, 0x1 ;  /* 0x0000000103030836 */ /* 0x000fca0000000000 */
[----:B------:R-:W-:-:S05]  /*0350*/  MOV R12, R3 ;  /* 0x00000003000c7202 */ /* 0x000fca0000000f00 */
[----:B------:R-:W-:Y:S01]  /*0360*/  @!P3 IMAD.MOV R12, RZ, RZ, -R12 ;  /* 0x000000ffff0cb224 */ /* 0x000fe200078e0a0c */
        /* <DEDUP_REMOVED lines=12> */
[----:B------:R-:W0:Y:S03]  /*0430*/  S2UR UR13, SR_CgaCtaId ;  /* 0x00000000000d79c3 */ /* 0x000e260000008800 */
[----:B------:R-:W-:Y:S02]  /*0440*/  IMAD.MOV R11, RZ, RZ, -R14 ;  /* 0x000000ffff0b7224 */ /* 0x000fe400078e0a0e */
        /* <DEDUP_REMOVED lines=9> */
[----:B------:R-:W-:Y:S01]  /*04e0*/  @!P2 IMAD.IADD R2, R2, 0x1, -R13 ;  /* 0x000000010202a824 */ /* 0x000fe200078e0a0d */
[----:B------:R-:W-:-:S04]  /*04f0*/  LEA R11, R3, R48, 0x18 ;  /* 0x00000030030b7211 */ /* 0x000fc800078ec0ff */
[----:B------:R-:W-:Y:S02]  /*0500*/  ISETP.GE.U32.AND P0, PT, R2, R13, PT ;  /* 0x0000000d0200720c */ /* 0x000fe40003f06070 */
[----:B------:R-:W-:Y:S02]  /*0510*/  LOP3.LUT R13, R5, R12, RZ, 0x3c, !PT ;  /* 0x0000000c050d7212 */ /* 0x000fe400078e3cff */
[----:B------:R-:W-:Y:S02]  /*0520*/  IADD3 R11, PT, PT, R10, R11, RZ ;  /* 0x0000000b0a0b7210 */ /* 0x000fe40007ffe0ff */
[----:B------:R-:W-:Y:S02]  /*0530*/  ISETP.GE.AND P3, PT, R13, RZ, PT ;  /* 0x000000ff0d00720c */ /* 0x000fe40003f66270 */
[--C-:B------:R-:W-:Y:S02]  /*0540*/  SHF.R.U32.HI R10, RZ, 0x1, R7.reuse ;  /* 0x00000001ff0a7819 */ /* 0x100fe40000011607 */
[----:B------:R-:W-:-:S03]  /*0550*/  SHF.R.U32.HI R43, RZ, 0x5, R7 ;  /* 0x00000005ff2b7819 */ /* 0x000fc60000011607 */
[----:B------:R-:W-:Y:S02]  /*0560*/  @!P1 IMAD R11, R10, 0x8, R11 ;  /* 0x000000080a0b9824 */ /* 0x000fe400078e020b */
[----:B------:R-:W-:Y:S01]  /*0570*/  @!P2 VIADD R0, R0, 0x1 ;  /* 0x000000010000a836 */ /* 0x000fe20000000000 */
[----:B------:R-:W-:Y:S02]  /*0580*/  ISETP.NE.AND P2, PT, R12, RZ, PT ;  /* 0x000000ff0c00720c */ /* 0x000fe40003f45270 */
[----:B--2---:R-:W-:-:S04]  /*0590*/  IADD3 R2, PT, PT, R49, 0xf, RZ ;  /* 0x0000000f31027810 */ /* 0x004fc80007ffe0ff */
[----:B------:R-:W-:-:S04]  /*05a0*/  SHF.R.S32.HI R13, RZ, 0x1f, R2 ;  /* 0x0000001fff0d7819 */ /* 0x000fc80000011402 */
[----:B------:R-:W-:-:S04]  /*05b0*/  LEA.HI R2, R13, R2, RZ, 0x4 ;  /* 0x000000020d027211 */ /* 0x000fc800078f20ff */
[----:B------:R-:W-:Y:S02]  /*05c0*/  SHF.R.S32.HI R2, RZ, 0x4, R2 ;  /* 0x00000004ff027819 */ /* 0x000fe40000011402 */
[----:B------:R-:W-:Y:S01]  /*05d0*/  @P0 IADD3 R0, PT, PT, R0, 0x1, RZ ;  /* 0x0000000100000810 */ /* 0x000fe20007ffe0ff */
[----:B------:R-:W-:Y:S01]  /*05e0*/  BSSY B0, `(.L_x_21544) ;  /* 0x00000b6000007945 */ /* 0x000fe20003800000 */
[----:B------:R-:W-:-:S03]  /*05f0*/  MOV R46, 0xff7fffff ;  /* 0xff7fffff002e7802 */ /* 0x000fc60000000f00 */
[----:B------:R-:W-:Y:S01]  /*0600*/  @!P3 IMAD.MOV R0, RZ, RZ, -R0 ;  /* 0x000000ffff00b224 */ /* 0x000fe200078e0a00 */
[----:B------:R-:W-:Y:S01]  /*0610*/  @!P2 LOP3.LUT R0, RZ, R12, RZ, 0x33, !PT ;  /* 0x0000000cff00a212 */ /* 0x000fe200078e33ff */
[----:B---3--:R1:W-:Y:S01]  /*0620*/  @!P1 STS.64 [R11], R8 ;  /* 0x000000080b009388 */ /* 0x0083e20000000a00 */
[----:B------:R-:W-:Y:S01]  /*0630*/  BAR.SYNC.DEFER_BLOCKING 0x0 ;  /* 0x0000000000007b1d */ /* 0x000fe20000010000 */
[----:B------:R-:W-:Y:S01]  /*0640*/  ISETP.GE.AND P1, PT, R43, R2, PT ;  /* 0x000000022b00720c */ /* 0x000fe20003f26270 */
[----:B-1----:R-:W-:-:S12]  /*0650*/  IMAD R11, R6, UR4, RZ ;  /* 0x00000004060b7c24 */ /* 0x002fd8000f8e02ff */
[----:B------:R-:W-:Y:S05]  /*0660*/  @P1 BRA `(.L_x_21545) ;  /* 0x0000000800b41947 */ /* 0x000fea0003800000 */
[----:B------:R-:W0:Y:S01]  /*0670*/  LDCU UR4, c[0x0][0x3d0] ;  /* 0x00007a00ff0477ac */ /* 0x000e220008000800 */
[----:B------:R-:W-:Y:S01]  /*0680*/  SHF.R.U32.HI R8, RZ, 0x3, R7 ;  /* 0x00000003ff087819 */ /* 0x000fe20000011607 */
[----:B------:R-:W-:Y:S01]  /*0690*/  VIADD R48, R48, 0xa0 ;  /* 0x000000a030307836 */ /* 0x000fe20000000000 */
[----:B------:R-:W-:Y:S01]  /*06a0*/  SHF.L.U32 R7, R10, 0x2, RZ ;  /* 0x000000020a077819 */ /* 0x000fe200000006ff */
[----:B------:R-:W1:Y:S01]  /*06b0*/  LDCU.64 UR8, c[0x0][0x3a8] ;  /* 0x00007500ff0877ac */ /* 0x000e620008000a00 */
[----:B------:R-:W-:Y:S01]  /*06c0*/  LOP3.LUT R8, R8, 0x7c, RZ, 0xc0, !PT ;  /* 0x0000007c08087812 */ /* 0x000fe200078ec0ff */
[----:B------:R-:W-:Y:S01]  /*06d0*/  IMAD.MOV.U32 R9, RZ, RZ, RZ ;  /* 0x000000ffff097224 */ /* 0x000fe200078e00ff */
[----:B------:R-:W-:Y:S02]  /*06e0*/  LOP3.LUT R12, R7, 0x3c, RZ, 0xc0, !PT ;  /* 0x0000003c070c7812 */ /* 0x000fe400078ec0ff */
[----:B------:R-:W-:Y:S01]  /*06f0*/  SHF.L.U32 R7, R10, 0x3, RZ ;  /* 0x000000030a077819 */ /* 0x000fe200000006ff */
[----:B------:R-:W-:Y:S01]  /*0700*/  IMAD.WIDE R8, R11, 0x4, R8 ;  /* 0x000000040b087825 */ /* 0x000fe200078e0208 */
[----:B------:R-:W-:-:S02]  /*0710*/  LEA R13, R3, R48, 0x18 ;  /* 0x00000030030d7211 */ /* 0x000fc400078ec0ff */
[----:B------:R-:W-:Y:S01]  /*0720*/  LOP3.LUT R10, R10, 0xf, RZ, 0xc0, !PT ;  /* 0x0000000f0a0a7812 */ /* 0x000fe200078ec0ff */
[----:B------:R-:W-:Y:S01]  /*0730*/  IMAD R12, R43, 0x40, R12 ;  /* 0x000000402b0c7824 */ /* 0x000fe200078e020c */
[----:B------:R-:W-:Y:S02]  /*0740*/  LOP3.LUT R50, R7, 0x78, RZ, 0xc0, !PT ;  /* 0x0000007807327812 */ /* 0x000fe400078ec0ff */
[----:B------:R-:W-:Y:S01]  /*0750*/  MOV R46, 0xff7fffff ;  /* 0xff7fffff002e7802 */ /* 0x000fe20000000f00 */
[----:B0-----:R-:W-:Y:S01]  /*0760*/  IMAD R3, R0, UR4, RZ ;  /* 0x0000000400037c24 */ /* 0x001fe2000f8e02ff */
[----:B------:R-:W-:Y:S01]  /*0770*/  IADD3 R7, PT, PT, R12, R13, RZ ;  /* 0x0000000d0c077210 */ /* 0x000fe20007ffe0ff */
[----:B------:R-:W-:Y:S01]  /*0780*/  IMAD R10, R43, 0x10, R10 ;  /* 0x000000102b0a7824 */ /* 0x000fe200078e020a */
[----:B-1----:R-:W-:Y:S02]  /*0790*/  IADD3 R40, P2, PT, R8, UR8, RZ ;  /* 0x0000000808287c10 */ /* 0x002fe4000ff5e0ff */
[----:B------:R-:W-:Y:S01]  /*07a0*/  IADD3 R50, P0, PT, R3, R50, RZ ;  /* 0x0000003203327210 */ /* 0x000fe20007f1e0ff */
[----:B------:R-:W-:Y:S01]  /*07b0*/  IMAD.IADD R42, R10, 0x1, -R49 ;  /* 0x000000010a2a7824 */ /* 0x000fe200078e0a31 */
[----:B------:R-:W-:-:S02]  /*07c0*/  IADD3.X R41, PT, PT, R9, UR9, RZ, P2, !PT ;  /* 0x0000000909297c10 */ /* 0x000fc400097fe4ff */
[----:B------:R-:W-:Y:S02]  /*07d0*/  IADD3 R44, PT, PT, R10, 0x1, RZ ;  /* 0x000000010a2c7810 */ /* 0x000fe40007ffe0ff */
[----:B------:R-:W-:-:S07]  /*07e0*/  LEA.HI.X.SX32 R51, R3, RZ, 0x1, P0 ;  /* 0x000000ff03337211 */ /* 0x000fce00000f0eff */
.L_x_21547:
[----:B0-----:R-:W2:Y:S01]  /*07f0*/  LDG.E.CONSTANT R9, desc[UR6][R40.64] ;  /* 0x0000000628097981 */ /* 0x001ea2000c1e9900 */
[----:B------:R-:W0:Y:S02]  /*0800*/  S2R R45, SR_TID.X ;  /* 0x00000000002d7919 */ /* 0x000e240000002100 */
[----:B0-----:R-:W-:Y:S01]  /*0810*/  LOP3.LUT R45, R45, 0x1, RZ, 0xc0, !PT ;  /* 0x000000012d2d7812 */ /* 0x001fe200078ec0ff */
        /* <DEDUP_REMOVED lines=8> */
[----:B------:R-:W4:Y:S01]  /*08a0*/  LDG.E.64.CONSTANT R30, desc[UR6][R18.64+0x300] ;  /* 0x00030006121e7981 */ /* 0x000f22000c1e9b00 */
[----:B------:R-:W-:Y:S01]  /*08b0*/  UMOV UR4, 0x400 ;  /* 0x0000040000047882 */ /* 0x000fe20000000000 */
[----:B------:R-:W-:-:S02]  /*08c0*/  MOV R3, UR13 ;  /* 0x0000000d00037c02 */ /* 0x000fc40008000f00 */
[----:B------:R-:W4:Y:S01]  /*08d0*/  LDG.E.64.CONSTANT R32, desc[UR6][R18.64+0x400] ;  /* 0x0004000612207981 */ /* 0x000f22000c1e9b00 */
[----:B------:R-:W-:-:S03]  /*08e0*/  MOV R48, UR4 ;  /* 0x0000000400307c02 */ /* 0x000fc60008000f00 */
[----:B------:R-:W4:Y:S01]  /*08f0*/  LDG.E.64.CONSTANT R34, desc[UR6][R18.64+0x500] ;  /* 0x0005000612227981 */ /* 0x000f22000c1e9b00 */
[----:B------:R-:W-:-:S03]  /*0900*/  LEA R16, R3, R48, 0x18 ;  /* 0x0000003003107211 */ /* 0x000fc600078ec0ff */
[----:B------:R-:W4:Y:S02]  /*0910*/  LDG.E.64.CONSTANT R36, desc[UR6][R18.64+0x600] ;  /* 0x0006000612247981 */ /* 0x000f24000c1e9b00 */
[----:B------:R-:W-:Y:S02]  /*0920*/  IMAD R16, R45, 0x40, R16 ;  /* 0x000000402d107824 */ /* 0x000fe400078e0210 */
[----:B------:R0:W4:Y:S04]  /*0930*/  LDG.E.64.CONSTANT R38, desc[UR6][R18.64+0x700] ;  /* 0x0007000612267981 */ /* 0x000128000c1e9b00 */
[----:B------:R-:W1:Y:S02]  /*0940*/  LDS.128 R20, [R16] ;  /* 0x0000000010147984 */ /* 0x000e640000000c00 */
[----:B-1----:R-:W-:-:S02]  /*0950*/  HADD2.F32 R8, -RZ, R22.H0_H0 ;  /* 0x20000016ff087230 */ /* 0x002fc40000004100 */
[----:B------:R-:W-:Y:S02]  /*0960*/  HADD2.F32 R22, -RZ, R22.H1_H1 ;  /* 0x30000016ff167230 */ /* 0x000fe40000004100 */
[----:B------:R-:W-:Y:S01]  /*0970*/  HADD2.F32 R12, -RZ, R20.H0_H0 ;  /* 0x20000014ff0c7230 */ /* 0x000fe20000004100 */
[----:B------:R-:W-:Y:S01]  /*0980*/  ISETP.NE.AND P2, PT, R45, RZ, PT ;  /* 0x000000ff2d00720c */ /* 0x000fe20003f45270 */
[--C-:B--2---:R-:W-:Y:S02]  /*0990*/  HADD2.F32 R9, -RZ, R24.reuse.H0_H0 ;  /* 0x20000018ff097230 */ /* 0x104fe40000004100 */
[----:B------:R-:W-:-:S03]  /*09a0*/  HADD2.F32 R11, -RZ, R24.H1_H1 ;  /* 0x30000018ff0b7230 */ /* 0x000fc60000004100 */
[----:B------:R-:W-:Y:S01]  /*09b0*/  FMUL.FTZ R13, R8, R9 ;  /* 0x00000009080d7220 */ /* 0x000fe20000410000 */
[----:B---3--:R-:W-:Y:S02]  /*09c0*/  HADD2.F32 R9, -RZ, R26.H0_H0 ;  /* 0x2000001aff097230 */ /* 0x008fe40000004100 */
[----:B------:R-:W-:-:S03]  /*09d0*/  FMUL.FTZ R22, R22, R11 ;  /* 0x0000000b16167220 */ /* 0x000fc60000410000 */
[----:B------:R-:W-:Y:S02]  /*09e0*/  FFMA.FTZ R12, R12, R9, R13 ;  /* 0x000000090c0c7223 */ /* 0x000fe4000001000d */
[----:B------:R-:W1:Y:S01]  /*09f0*/  LDS.128 R8, [R16+0x10] ;  /* 0x0000100010087984 */ /* 0x000e620000000c00 */
[----:B------:R-:W-:Y:S02]  /*0a00*/  HADD2.F32 R13, -RZ, R20.H1_H1 ;  /* 0x30000014ff0d7230 */ /* 0x000fe40000004100 */
[----:B------:R-:W-:Y:S02]  /*0a10*/  HADD2.F32 R26, -RZ, R26.H1_H1 ;  /* 0x3000001aff1a7230 */ /* 0x000fe40000004100 */
[--C-:B----4-:R-:W-:Y:S02]  /*0a20*/  HADD2.F32 R14, -RZ, R28.reuse.H0_H0 ;  /* 0x2000001cff0e7230 */ /* 0x110fe40000004100 */
[----:B------:R-:W-:Y:S02]  /*0a30*/  HADD2.F32 R28, -RZ, R28.H1_H1 ;  /* 0x3000001cff1c7230 */ /* 0x000fe40000004100 */
[----:B------:R-:W-:Y:S01]  /*0a40*/  FFMA.FTZ R13, R13, R26, R22 ;  /* 0x0000001a0d0d7223 */ /* 0x000fe20000010016 */
[----:B-1----:R-:W-:-:S02]  /*0a50*/  HADD2.F32 R15, -RZ, R8.H0_H0 ;  /* 0x20000008ff0f7230 */ /* 0x002fc40000004100 */
        /* <DEDUP_REMOVED lines=10> */
[--C-:B0-----:R-:W-:Y:S02]  /*0b00*/  HADD2.F32 R18, -RZ, R32.reuse.H0_H0 ;  /* 0x20000020ff127230 */ /* 0x101fe40000004100 */
[----:B------:R-:W-:Y:S02]  /*0b10*/  HADD2.F32 R32, -RZ, R32.H1_H1 ;  /* 0x30000020ff207230 */ /* 0x000fe40000004100 */
[----:B-1----:R-:W-:-:S05]  /*0b20*/  HADD2.F32 R17, -RZ, R12.H0_H0 ;  /* 0x2000000cff117230 */ /* 0x002fca0000004100 */
        /* <DEDUP_REMOVED lines=9> */
[----:B------:R-:W0:Y:S01]  /*0bc0*/  LDS.128 R16, [R16+0x30] ;  /* 0x0000300010107984 */ /* 0x000e220000000c00 */
[----:B------:R-:W-:Y:S02]  /*0bd0*/  HADD2.F32 R12, -RZ, R36.H0_H0 ;  /* 0x20000024ff0c7230 */ /* 0x000fe40000004100 */
[----:B------:R-:W-:Y:S02]  /*0be0*/  HADD2.F32 R14, -RZ, R25.H1_H1 ;  /* 0x30000019ff0e7230 */ /* 0x000fe40000004100 */
[--C-:B------:R-:W-:Y:S02]  /*0bf0*/  HADD2.F32 R20, -RZ, R29.reuse.H0_H0 ;  /* 0x2000001dff147230 */ /* 0x100fe40000004100 */
[----:B------:R-:W-:Y:S02]  /*0c00*/  HADD2.F32 R29, -RZ, R29.H1_H1 ;  /* 0x3000001dff1d7230 */ /* 0x000fe40000004100 */
[----:B0-----:R-:W-:-:S05]  /*0c10*/  HADD2.F32 R45, -RZ, R16.H0_H0 ;  /* 0x20000010ff2d7230 */ /* 0x001fca0000004100 */
[----:B------:R-:W-:Y:S01]  /*0c20*/  FFMA.FTZ R10, R45, R12, R10 ;  /* 0x0000000c2d0a7223 */ /* 0x000fe2000001000a */
[----:B------:R-:W-:Y:S02]  /*0c30*/  HADD2.F32 R12, -RZ, R23.H0_H0 ;  /* 0x20000017ff0c7230 */ /* 0x000fe40000004100 */
[----:B------:R-:W-:Y:S02]  /*0c40*/  HADD2.F32 R45, -RZ, R25.H0_H0 ;  /* 0x20000019ff2d7230 */ /* 0x000fe40000004100 */
[----:B------:R-:W-:-:S03]  /*0c50*/  HADD2.F32 R23, -RZ, R23.H1_H1 ;  /* 0x30000017ff177230 */ /* 0x000fc60000004100 */
[----:B------:R-:W-:Y:S01]  /*0c60*/  FMUL.FTZ R45, R12, R45 ;  /* 0x0000002d0c2d7220 */ /* 0x000fe20000410000 */
[----:B------:R-:W-:Y:S02]  /*0c70*/  HADD2.F32 R12, -RZ, R21.H0_H0 ;  /* 0x20000015ff0c7230 */ /* 0x000fe40000004100 */
[----:B------:R-:W-:Y:S01]  /*0c80*/  FMUL.FTZ R14, R23, R14 ;  /* 0x0000000e170e7220 */ /* 0x000fe20000410000 */
[----:B------:R-:W-:Y:S02]  /*0c90*/  HADD2.F32 R23, -RZ, R27.H0_H0 ;  /* 0x2000001bff177230 */ /* 0x000fe40000004100 */
[----:B------:R-:W-:-:S03]  /*0ca0*/  HADD2.F32 R21, -RZ, R21.H1_H1 ;  /* 0x30000015ff157230 */ /* 0x000fc60000004100 */
[----:B------:R-:W-:Y:S01]  /*0cb0*/  FFMA.FTZ R23, R12, R23, R45 ;  /* 0x000000170c177223 */ /* 0x000fe2000001002d */
[----:B------:R-:W-:-:S05]  /*0cc0*/  HADD2.F32 R12, -RZ, R27.H1_H1 ;  /* 0x3000001bff0c7230 */ /* 0x000fca0000004100 */
[----:B------:R-:W-:Y:S01]  /*0cd0*/  FFMA.FTZ R12, R21, R12, R14 ;  /* 0x0000000c150c7223 */ /* 0x000fe2000001000e */
[--C-:B------:R-:W-:Y:S02]  /*0ce0*/  HADD2.F32 R14, -RZ, R9.reuse.H0_H0 ;  /* 0x20000009ff0e7230 */ /* 0x100fe40000004100 */
[----:B------:R-:W-:Y:S02]  /*0cf0*/  HADD2.F32 R9, -RZ, R9.H1_H1 ;  /* 0x30000009ff097230 */ /* 0x000fe40000004100 */
[----:B------:R-:W-:Y:S02]  /*0d00*/  HADD2.F32 R21, -RZ, R11.H0_H0 ;  /* 0x2000000bff157230 */ /* 0x000fe40000004100 */
[----:B------:R-:W-:Y:S01]  /*0d10*/  FFMA.FTZ R14, R14, R20, R23 ;  /* 0x000000140e0e7223 */ /* 0x000fe20000010017 */
[----:B------:R-:W-:Y:S02]  /*0d20*/  HADD2.F32 R20, -RZ, R31.H0_H0 ;  /* 0x2000001fff147230 */ /* 0x000fe40000004100 */
[----:B------:R-:W-:Y:S01]  /*0d30*/  FFMA.FTZ R9, R9, R29, R12 ;  /* 0x0000001d09097223 */ /* 0x000fe2000001000c */
[----:B------:R-:W-:-:S02]  /*0d40*/  HADD2.F32 R12, -RZ, R11.H1_H1 ;  /* 0x3000000bff0c7230 */ /* 0x000fc40000004100 */
[----:B------:R-:W-:Y:S02]  /*0d50*/  HADD2.F32 R31, -RZ, R31.H1_H1 ;  /* 0x3000001fff1f7230 */ /* 0x000fe40000004100 */
[----:B------:R-:W-:Y:S01]  /*0d60*/  FFMA.FTZ R14, R21, R20, R14 ;  /* 0x00000014150e7223 */ /* 0x000fe2000001000e */
[----:B------:R-:W-:Y:S02]  /*0d70*/  HADD2.F32 R21, -RZ, R33.H0_H0 ;  /* 0x20000021ff157230 */ /* 0x000fe40000004100 */
[--C-:B------:R-:W-:Y:S02]  /*0d80*/  HADD2.F32 R11, -RZ, R13.reuse.H0_H0 ;  /* 0x2000000dff0b7230 */ /* 0x100fe40000004100 */
[----:B------:R-:W-:Y:S01]  /*0d90*/  FFMA.FTZ R9, R12, R31, R9 ;  /* 0x0000001f0c097223 */ /* 0x000fe20000010009 */
[----:B------:R-:W-:Y:S02]  /*0da0*/  HADD2.F32 R20, -RZ, R13.H1_H1 ;  /* 0x3000000dff147230 */ /* 0x000fe40000004100 */
[----:B------:R-:W-:-:S02]  /*0db0*/  HADD2.F32 R12, -RZ, R15.H0_H0 ;  /* 0x2000000fff0c7230 */ /* 0x000fc40000004100 */
[----:B------:R-:W-:Y:S01]  /*0dc0*/  FFMA.FTZ R11, R11, R21, R14 ;  /* 0x000000150b0b7223 */ /* 0x000fe2000001000e */
[----:B------:R-:W-:Y:S02]  /*0dd0*/  HADD2.F32 R13, -RZ, R35.H0_H0 ;  /* 0x20000023ff0d7230 */ /* 0x000fe40000004100 */
[----:B------:R-:W-:Y:S02]  /*0de0*/  HADD2.F32 R22, -RZ, R15.H1_H1 ;  /* 0x3000000fff167230 */ /* 0x000fe40000004100 */
[----:B------:R-:W-:Y:S02]  /*0df0*/  HADD2.F32 R15, -RZ, R16.H1_H1 ;  /* 0x30000010ff0f7230 */ /* 0x000fe40000004100 */
[----:B------:R-:W-:Y:S02]  /*0e00*/  HADD2.F32 R36, -RZ, R36.H1_H1 ;  /* 0x30000024ff247230 */ /* 0x000fe40000004100 */
[----:B------:R-:W-:Y:S01]  /*0e10*/  FFMA.FTZ R11, R12, R13, R11 ;  /* 0x0000000d0c0b7223 */ /* 0x000fe2000001000b */
[----:B------:R-:W-:-:S02]  /*0e20*/  HADD2.F32 R33, -RZ, R33.H1_H1 ;  /* 0x30000021ff217230 */ /* 0x000fc40000004100 */
[----:B------:R-:W-:Y:S02]  /*0e30*/  HADD2.F32 R12, -RZ, R17.H0_H0 ;  /* 0x20000011ff0c7230 */ /* 0x000fe40000004100 */
[----:B------:R-:W-:Y:S01]  /*0e40*/  FFMA.FTZ R8, R15, R36, R8 ;  /* 0x000000240f087223 */ /* 0x000fe20000010008 */
[----:B------:R-:W-:Y:S02]  /*0e50*/  HADD2.F32 R13, -RZ, R37.H0_H0 ;  /* 0x20000025ff0d7230 */ /* 0x000fe40000004100 */
[----:B------:R-:W-:Y:S02]  /*0e60*/  HADD2.F32 R16, -RZ, R38.H0_H0 ;  /* 0x20000026ff107230 */ /* 0x000fe40000004100 */
[----:B------:R-:W-:Y:S01]  /*0e70*/  FFMA.FTZ R9, R20, R33, R9 ;  /* 0x0000002114097223 */ /* 0x000fe20000010009 */
[----:B------:R-:W-:Y:S02]  /*0e80*/  HADD2.F32 R35, -RZ, R35.H1_H1 ;  /* 0x30000023ff237230 */ /* 0x000fe40000004100 */
[----:B------:R-:W-:-:S02]  /*0e90*/  HADD2.F32 R15, -RZ, R18.H0_H0 ;  /* 0x20000012ff0f7230 */ /* 0x000fc40000004100 */
[----:B------:R-:W-:Y:S02]  /*0ea0*/  HADD2.F32 R21, -RZ, R18.H1_H1 ;  /* 0x30000012ff157230 */ /* 0x000fe40000004100 */
[----:B------:R-:W-:Y:S02]  /*0eb0*/  HADD2.F32 R38, -RZ, R38.H1_H1 ;  /* 0x30000026ff267230 */ /* 0x000fe40000004100 */
[----:B------:R-:W-:Y:S01]  /*0ec0*/  FFMA.FTZ R11, R12, R13, R11 ;  /* 0x0000000d0c0b7223 */ /* 0x000fe2000001000b */
[----:B------:R-:W-:Y:S02]  /*0ed0*/  HADD2.F32 R14, -RZ, R17.H1_H1 ;  /* 0x30000011ff0e7230 */ /* 0x000fe40000004100 */
[----:B------:R-:W-:Y:S01]  /*0ee0*/  FFMA.FTZ R9, R22, R35, R9 ;  /* 0x0000002316097223 */ /* 0x000fe20000010009 */
[----:B------:R-:W-:Y:S02]  /*0ef0*/  HADD2.F32 R18, -RZ, R19.H0_H0 ;  /* 0x20000013ff127230 */ /* 0x000fe40000004100 */
[----:B------:R-:W-:Y:S01]  /*0f00*/  FFMA.FTZ R10, R15, R16, R10 ;  /* 0x000000100f0a7223 */ /* 0x000fe2000001000a */
[----:B------:R-:W-:-:S02]  /*0f10*/  HADD2.F32 R37, -RZ, R37.H1_H1 ;  /* 0x30000025ff257230 */ /* 0x000fc40000004100 */
[----:B------:R-:W-:Y:S01]  /*0f20*/  FFMA.FTZ R21, R21, R38, R8 ;  /* 0x0000002615157223 */ /* 0x000fe20000010008 */
[----:B------:R-:W-:Y:S02]  /*0f30*/  HADD2.F32 R12, -RZ, R39.H0_H0 ;  /* 0x20000027ff0c7230 */ /* 0x000fe40000004100 */
[----:B------:R-:W-:Y:S02]  /*0f40*/  HADD2.F32 R20, -RZ, R19.H1_H1 ;  /* 0x30000013ff147230 */ /* 0x000fe40000004100 */
[----:B------:R-:W-:Y:S01]  /*0f50*/  FFMA.FTZ R9, R14, R37, R9 ;  /* 0x000000250e097223 */ /* 0x000fe20000010009 */
[----:B------:R-:W-:Y:S02]  /*0f60*/  HADD2.F32 R39, -RZ, R39.H1_H1 ;  /* 0x30000027ff277230 */ /* 0x000fe40000004100 */
[----:B------:R-:W-:Y:S01]  /*0f70*/  FFMA.FTZ R11, R18, R12, R11 ;  /* 0x0000000c120b7223 */ /* 0x000fe2000001000b */
[----:B------:R-:W-:Y:S01]  /*0f80*/  FADD.FTZ R10, R10, R21 ;  /* 0x000000150a0a7221 */ /* 0x000fe20000010000 */
[----:B------:R-:W-:Y:S01]  /*0f90*/  UMOV UR4, 0xffffffff ;  /* 0xffffffff00047882 */ /* 0x000fe20000000000 */
[----:B------:R-:W-:-:S02]  /*0fa0*/  FFMA.FTZ R9, R20, R39, R9 ;  /* 0x0000002714097223 */ /* 0x000fc40000010009 */
[----:B------:R-:W-:Y:S01]  /*0fb0*/  FADD.FTZ R10, R11, R10 ;  /* 0x0000000a0b0a7221 */ /* 0x000fe20000010000 */
[----:B-----5:R-:W-:-:S03]  /*0fc0*/  FSETP.NEU.FTZ.AND P0, PT, R47, RZ, PT ;  /* 0x000000ff2f00720b */ /* 0x020fc60003f1d000 */
[----:B------:R-:W-:Y:S01]  /*0fd0*/  FADD.FTZ R9, R9, R10 ;  /* 0x0000000a09097221 */ /* 0x000fe20000010000 */
[----:B------:R-:W-:Y:S09]  /*0fe0*/  BRA.DIV UR4, `(.L_x_21546) ;  /* 0x0000002e04d87947 */ /* 0x000ff2000b800000 */
[----:B------:R0:W1:Y:S02]  /*0ff0*/  SHFL.BFLY PT, R8, R9, 0x1, 0x1f ;  /* 0x0c201f0009087f89 */ /* 0x00006400000e0000 */
.L_x_21584:
[C---:B------:R-:W-:Y:S01]  /*1000*/  IADD3 R10, PT, PT, R42.reuse, 0x1, RZ ;  /* 0x000000012a0a7810 */ /* 0x040fe20007ffe0ff */
[----:B-1----:R-:W-:Y:S01]  /*1010*/  FADD.FTZ R8, R9, R8 ;  /* 0x0000000809087221 */ /* 0x002fe20000010000 */
[----:B------:R-:W-:Y:S01]  /*1020*/  VIADD R43, R43, 0x4 ;  /* 0x000000042b2b7836 */ /* 0x000fe20000000000 */
[----:B------:R-:W-:Y:S02]  /*1030*/  IADD3 R42, PT, PT, R42, 0x40, RZ ;  /* 0x000000402a2a7810 */ /* 0x000fe40007ffe0ff */
[----:B------:R-:W-:-:S05]  /*1040*/  I2FP.F32.S32 R10, R10 ;  /* 0x0000000a000a7245 */ /* 0x000fca0000201400 */
[----:B------:R-:W-:-:S05]  /*1050*/  FMUL.FTZ R10, R10, R47 ;  /* 0x0000002f0a0a7220 */ /* 0x000fca0000410000 */
[----:B------:R-:W-:Y:S02]  /*1060*/  FSEL R11, R10, RZ, P0 ;  /* 0x000000ff0a0b7208 */ /* 0x000fe40000000000 */
[C---:B------:R-:W-:Y:S02]  /*1070*/  @!P2 IADD3 R10, PT, PT, R44.reuse, -0x1, RZ ;  /* 0xffffffff2c0aa810 */ /* 0x040fe40007ffe0ff */
[----:B------:R-:W-:Y:S01]  /*1080*/  IADD3 R44, PT, PT, R44, 0x40, RZ ;  /* 0x000000402c2c7810 */ /* 0x000fe20007ffe0ff */
        /* <DEDUP_REMOVED lines=11> */
.L_x_21545:
[----:B------:R-:W-:Y:S05]  /*1140*/  BSYNC B0 ;  /* 0x0000000000007941 */ /* 0x000fea0003800000 */
.L_x_21544:
[----:B------:R-:W1:Y:S01]  /*1150*/  S2R R24, SR_TID.X ;  /* 0x0000000000187919 */ /* 0x000e620000002100 */
[----:B------:R-:W-:Y:S01]  /*1160*/  IADD3 R7, PT, PT, R49, 0xf, RZ ;  /* 0x0000000f31077810 */ /* 0x000fe20007ffe0ff */
[----:B------:R-:W-:-:S03]  /*1170*/  UMOV UR4, 0xffffffff ;  /* 0xffffffff00047882 */ /* 0x000fc60000000000 */
[----:B------:R-:W-:-:S04]  /*1180*/  SHF.R.S32.HI R8, RZ, 0x1f, R7 ;  /* 0x0000001fff087819 */ /* 0x000fc80000011407 */
[----:B------:R-:W-:Y:S02]  /*1190*/  LEA.HI R15, R8, R7, RZ, 0x4 ;  /* 0x00000007080f7211 */ /* 0x000fe400078f20ff */
[----:B-1----:R-:W-:Y:S01]  /*11a0*/  SHF.R.U32.HI R7, RZ, 0x5, R24 ;  /* 0x00000005ff077819 */ /* 0x002fe20000011618 */
[----:B------:R-:W-:Y:S06]  /*11b0*/  BRA.DIV UR4, `(.L_x_21548) ;  /* 0x0000002e048c7947 */ /* 0x000fec000b800000 */
[----:B0-----:R-:W0:Y:S02]  /*11c0*/  SHFL.BFLY PT, R9, R46, 0x10, 0x1f ;  /* 0x0e001f002e097f89 */ /* 0x001e2400000e0000 */
[----:B0-----:R-:W-:-:S05]  /*11d0*/  FMNMX.FTZ R9, R9, R46, !PT ;  /* 0x0000002e09097209 */ /* 0x001fca0007810000 */
[----:B------:R-:W0:Y:S02]  /*11e0*/  SHFL.BFLY PT, R8, R9, 0x8, 0x1f ;  /* 0x0d001f0009087f89 */ /* 0x000e2400000e0000 */
[----:B0-----:R-:W-:-:S05]  /*11f0*/  FMNMX.FTZ R8, R9, R8, !PT ;  /* 0x0000000809087209 */ /* 0x001fca0007810000 */
[----:B------:R-:W0:Y:S02]  /*1200*/  SHFL.BFLY PT, R11, R8, 0x4, 0x1f ;  /* 0x0c801f00080b7f89 */ /* 0x000e2400000e0000 */
[----:B0-----:R-:W-:-:S05]  /*1210*/  FMNMX.FTZ R11, R8, R11, !PT ;  /* 0x0000000b080b7209 */ /* 0x001fca0007810000 */
[----:B------:R0:W1:Y:S02]  /*1220*/  SHFL.BFLY PT, R10, R11, 0x2, 0x1f ;  /* 0x0c401f000b0a7f89 */ /* 0x00006400000e0000 */
.L_x_21590:
[----:B------:R-:W-:Y:S01]  /*1230*/  VIADD R8, R48, 0x80 ;  /* 0x0000008030087836 */ /* 0x000fe20000000000 */
[----:B------:R-:W-:Y:S01]  /*1240*/  LOP3.LUT P0, R31, R24, 0x1f, RZ, 0xc0, !PT ;  /* 0x0000001f181f7812 */ /* 0x000fe2000780c0ff */
[----:B------:R-:W-:Y:S05]  /*1250*/  WARPSYNC.ALL ;  /* 0x0000000000007948 */ /* 0x000fea0003800000 */
[----:B------:R-:W-:Y:S02]  /*1260*/  LEA R12, R3, R8, 0x18 ;  /* 0x00000008030c7211 */ /* 0x000fe400078ec0ff */
[----:B01----:R-:W-:Y:S02]  /*1270*/  FMNMX.FTZ R11, R11, R10, !PT ;  /* 0x0000000a0b0b7209 */ /* 0x003fe40007810000 */
[----:B------:R-:W-:-:S05]  /*1280*/  LEA R8, R7, R12, 0x2 ;  /* 0x0000000c07087211 */ /* 0x000fca00078e10ff */
[----:B------:R-:W-:Y:S01]  /*1290*/  @!P0 STS [R8], R11 ;  /* 0x0000000b08008388 */ /* 0x000fe20000000800 */
[----:B------:R-:W-:Y:S01]  /*12a0*/  BAR.SYNC.DEFER_BLOCKING 0x0 ;  /* 0x0000000000007b1d */ /* 0x000fe20000010000 */
[C---:B------:R-:W-:Y:S02]  /*12b0*/  ISETP.GT.U32.AND P3, PT, R31.reuse, 0x3, PT ;  /* 0x000000031f00780c */ /* 0x040fe40003f64070 */
[----:B------:R-:W-:Y:S01]  /*12c0*/  LEA R10, R31, R12, 0x2 ;  /* 0x0000000c1f0a7211 */ /* 0x000fe200078e10ff */
[----:B------:R-:W-:Y:S02]  /*12d0*/  IMAD.MOV.U32 R12, RZ, RZ, -0x800001 ;  /* 0xff7fffffff0c7424 */ /* 0x000fe400078e00ff */
        /* <DEDUP_REMOVED lines=9> */
[----:B------:R-:W-:Y:S02]  /*1370*/  HFMA2 R14, -RZ, RZ, 0, 0 ;  /* 0x00000000ff0e7431 */ /* 0x000fe400000001ff */
        /* <DEDUP_REMOVED lines=19> */
.L_x_21553:
        /* <DEDUP_REMOVED lines=11> */
.L_x_21552:
[----:B------:R-:W-:Y:S05]  /*1560*/  BSYNC.RECONVERGENT B1 ;  /* 0x0000000000017941 */ /* 0x000fea0003800200 */
.L_x_21551:
        /* <DEDUP_REMOVED lines=12> */
.L_x_21556:
        /* <DEDUP_REMOVED lines=100> */
.L_x_21555:
[----:B------:R-:W-:Y:S05]  /*1c70*/  BSYNC.RECONVERGENT B1 ;  /* 0x0000000000017941 */ /* 0x000fea0003800200 */
.L_x_21554:
        /* <DEDUP_REMOVED lines=55> */
.L_x_21558:
[----:B------:R-:W-:Y:S05]  /*1ff0*/  BSYNC.RECONVERGENT B1 ;  /* 0x0000000000017941 */ /* 0x000fea0003800200 */
.L_x_21557:
        /* <DEDUP_REMOVED lines=26> */
.L_x_21550:
[----:B------:R-:W-:Y:S05]  /*21a0*/  BSYNC.RECONVERGENT B0 ;  /* 0x0000000000007941 */ /* 0x000fea0003800200 */
.L_x_21549:
        /* <DEDUP_REMOVED lines=40> */
.L_x_21563:
[----:B------:R-:W0:Y:S01]  /*2430*/  LDS R11, [R10] ;  /* 0x000000000a0b7984 */ /* 0x000e220000000800 */
[----:B------:R-:W-:-:S05]  /*2440*/  VIADD R13, R13, 0x1 ;  /* 0x000000010d0d7836 */ /* 0x000fca0000000000 */
[----:B------:R-:W-:Y:S01]  /*2450*/  ISETP.NE.AND P0, PT, R13, RZ, PT ;  /* 0x000000ff0d00720c */ /* 0x000fe20003f05270 */
[----:B0-----:R-:W-:-:S05]  /*2460*/  FMUL.FTZ R11, R11, R8 ;  /* 0x000000080b0b7220 */ /* 0x001fca0000410000 */
[----:B------:R0:W-:Y:S02]  /*2470*/  STS [R10], R11 ;  /* 0x0000000b0a007388 */ /* 0x0001e40000000800 */
[----:B0-----:R-:W-:-:S05]  /*2480*/  IADD3 R10, PT, PT, R10, 0x200, RZ ;  /* 0x000002000a0a7810 */ /* 0x001fca0007ffe0ff */
[----:B------:R-:W-:Y:S05]  /*2490*/  @P0 BRA `(.L_x_21563) ;  /* 0xfffffffc00e40947 */ /* 0x000fea000383ffff */
.L_x_21562:
[----:B------:R-:W-:Y:S05]  /*24a0*/  BSYNC.RECONVERGENT B1 ;  /* 0x0000000000017941 */ /* 0x000fea0003800200 */
.L_x_21561:
        /* <DEDUP_REMOVED lines=12> */
.L_x_21566:
        /* <DEDUP_REMOVED lines=52> */
.L_x_21565:
[----:B------:R-:W-:Y:S05]  /*28b0*/  BSYNC.RECONVERGENT B1 ;  /* 0x0000000000017941 */ /* 0x000fea0003800200 */
.L_x_21564:
        /* <DEDUP_REMOVED lines=31> */
.L_x_21568:
[----:B------:R-:W-:Y:S05]  /*2ab0*/  BSYNC.RECONVERGENT B1 ;  /* 0x0000000000017941 */ /* 0x000fea0003800200 */
.L_x_21567:
        /* <DEDUP_REMOVED lines=14> */
.L_x_21560:
[----:B------:R-:W-:Y:S05]  /*2ba0*/  BSYNC.RECONVERGENT B0 ;  /* 0x0000000000007941 */ /* 0x000fea0003800200 */
.L_x_21559:
[----:B------:R-:W-:Y:S01]  /*2bb0*/  BAR.SYNC.DEFER_BLOCKING 0x0 ;  /* 0x0000000000007b1d */ /* 0x000fe20000010000 */
[----:B------:R-:W-:Y:S02]  /*2bc0*/  HFMA2 R25, -RZ, RZ, 0, 0 ;  /* 0x00000000ff197431 */ /* 0x000fe400000001ff */
[----:B------:R-:W-:Y:S01]  /*2bd0*/  IMAD.MOV.U32 R30, RZ, RZ, RZ ;  /* 0x000000ffff1e7224 */ /* 0x000fe200078e00ff */
[----:B------:R-:W-:Y:S02]  /*2be0*/  CS2R R26, SRZ ;  /* 0x00000000001a7805 */ /* 0x000fe4000001ff00 */
[----:B------:R-:W2:Y:S01]  /*2bf0*/  LDCU UR9, c[0x0][0x3cc] ;  /* 0x00007980ff0977ac */ /* 0x000ea20008000800 */
[----:B------:R-:W-:Y:S01]  /*2c00*/  BSSY.RECONVERGENT B0, `(.L_x_21569) ;  /* 0x00000de000007945 */ /* 0x000fe20003800200 */
[----:B------:R-:W3:Y:S03]  /*2c10*/  LDCU.64 UR4, c[0x0][0x398] ;  /* 0x00007300ff0477ac */ /* 0x000ee60008000a00 */
[----:B------:R-:W-:Y:S05]  /*2c20*/  @P1 BRA `(.L_x_21570) ;  /* 0x0000000c006c1947 */ /* 0x000fea0003800000 */
[----:B------:R-:W4:Y:S01]  /*2c30*/  LDCU UR12, c[0x0][0x3b8] ;  /* 0x00007700ff0c77ac */ /* 0x000f220008000800 */
[----:B0-----:R-:W-:Y:S01]  /*2c40*/  SHF.R.U32.HI R8, RZ, 0x3, R24 ;  /* 0x00000003ff087819 */ /* 0x001fe20000011618 */
[----:B-1----:R-:W-:Y:S01]  /*2c50*/  IMAD.MOV.U32 R9, RZ, RZ, RZ ;  /* 0x000000ffff097224 */ /* 0x002fe200078e00ff */
[----:B------:R-:W-:Y:S01]  /*2c60*/  SHF.L.U32 R10, R24, 0x5, RZ ;  /* 0x00000005180a7819 */ /* 0x000fe200000006ff */
[----:B------:R-:W0:Y:S01]  /*2c70*/  LDCU.64 UR10, c[0x0][0x3a8] ;  /* 0x00007500ff0a77ac */ /* 0x000e220008000a00 */
[----:B------:R-:W-:Y:S01]  /*2c80*/  LOP3.LUT R8, R8, 0x7c, RZ, 0xc0, !PT ;  /* 0x0000007c08087812 */ /* 0x000fe200078ec0ff */
[----:B------:R-:W-:Y:S01]  /*2c90*/  IMAD.SHL.U32 R35, R24, 0x8, RZ ;  /* 0x0000000818237824 */ /* 0x000fe200078e00ff */
[----:B------:R-:W-:Y:S01]  /*2ca0*/  IADD3 R48, PT, PT, R48, 0xa0, RZ ;  /* 0x000000a030307810 */ /* 0x000fe20007ffe0ff */
[----:B------:R-:W1:Y:S01]  /*2cb0*/  LDCU UR8, c[0x0][0x3d0] ;  /* 0x00007a00ff0877ac */ /* 0x000e620008000800 */
[----:B------:R-:W-:Y:S02]  /*2cc0*/  LOP3.LUT R10, R10, 0x20, RZ, 0xe2, !PT ;  /* 0x000000200a0a7812 */ /* 0x000fe400078ee2ff */
[----:B------:R-:W-:-:S02]  /*2cd0*/  LEA R3, R3, R48, 0x18 ;  /* 0x0000003003037211 */ /* 0x000fc400078ec0ff */
[C---:B------:R-:W-:Y:S02]  /*2ce0*/  LEA R10, R7.reuse, R10, 0x6 ;  /* 0x0000000a070a7211 */ /* 0x040fe400078e30ff */
[C---:B------:R-:W-:Y:S02]  /*2cf0*/  IADD3 R36, PT, PT, R7.reuse, -R2, RZ ;  /* 0x8000000207247210 */ /* 0x040fe40007ffe0ff */
[----:B------:R-:W-:Y:S01]  /*2d00*/  IADD3 R32, PT, PT, R10, 0x10, R3 ;  /* 0x000000100a207810 */ /* 0x000fe20007ffe003 */
[----:B----4-:R-:W-:Y:S01]  /*2d10*/  IMAD R11, R6, UR12, RZ ;  /* 0x0000000c060b7c24 */ /* 0x010fe2000f8e02ff */
[----:B------:R-:W-:Y:S02]  /*2d20*/  IADD3 R3, PT, PT, R7, 0x1, RZ ;  /* 0x0000000107037810 */ /* 0x000fe40007ffe0ff */
[----:B------:R-:W-:Y:S01]  /*2d30*/  MOV R30, RZ ;  /* 0x000000ff001e7202 */ /* 0x000fe20000000f00 */
[----:B------:R-:W-:-:S04]  /*2d40*/  IMAD.WIDE R8, R11, 0x4, R8 ;  /* 0x000000040b087825 */ /* 0x000fc800078e0208 */
[----:B-1----:R-:W-:Y:S01]  /*2d50*/  IMAD R28, R0, UR8, RZ ;  /* 0x00000008001c7c24 */ /* 0x002fe2000f8e02ff */
[----:B0-----:R-:W-:Y:S02]  /*2d60*/  IADD3 R34, P0, PT, R8, UR10, RZ ;  /* 0x0000000a08227c10 */ /* 0x001fe4000ff1e0ff */
[----:B------:R-:W-:Y:S02]  /*2d70*/  LOP3.LUT R8, R35, 0x8, RZ, 0xc0, !PT ;  /* 0x0000000823087812 */ /* 0x000fe400078ec0ff */
[----:B------:R-:W-:Y:S02]  /*2d80*/  IADD3.X R33, PT, PT, R9, UR11, RZ, P0, !PT ;  /* 0x0000000b09217c10 */ /* 0x000fe400087fe4ff */
[----:B------:R-:W-:Y:S01]  /*2d90*/  LOP3.LUT R35, R35, 0xf8, RZ, 0xc0, !PT ;  /* 0x000000f823237812 */ /* 0x000fe200078ec0ff */
[----:B------:R-:W-:Y:S01]  /*2da0*/  IMAD R8, R7, 0x10, R8 ;  /* 0x0000001007087824 */ /* 0x000fe200078e0208 */
[----:B------:R-:W-:-:S04]  /*2db0*/  SHF.R.S32.HI R29, RZ, 0x1f, R28 ;  /* 0x0000001fff1d7819 */ /* 0x000fc8000001141c */
[----:B------:R-:W-:-:S07]  /*2dc0*/  IADD3 R0, PT, PT, R8, 0x3, RZ ;  /* 0x0000000308007810 */ /* 0x000fce0007ffe0ff */
.L_x_21579:
[----:B------:R-:W-:Y:S01]  /*2dd0*/  IMAD.MOV.U32 R22, RZ, RZ, R34 ;  /* 0x000000ffff167224 */ /* 0x000fe200078e0022 */
[----:B------:R-:W-:Y:S01]  /*2de0*/  MOV R23, R33 ;  /* 0x0000002100177202 */ /* 0x000fe20000000f00 */
[----:B------:R-:W0:Y:S04]  /*2df0*/  LDS.128 R12, [R32+-0x10] ;  /* 0xfffff000200c7984 */ /* 0x000e280000000c00 */
[----:B------:R-:W2:Y:S04]  /*2e00*/  LDG.E.CONSTANT R9, desc[UR6][R22.64] ;  /* 0x0000000616097981 */ /* 0x000ea8000c1e9900 */
[----:B------:R-:W1:Y:S01]  /*2e10*/  LDS.128 R16, [R32] ;  /* 0x0000000020107984 */ /* 0x000e620000000c00 */
[----:B0-----:R-:W-:-:S02]  /*2e20*/  F2FP.F16.F32.PACK_AB R37, R13, R12 ;  /* 0x0000000c0d25723e */ /* 0x001fc400000000ff */
[----:B------:R-:W-:Y:S01]  /*2e30*/  F2FP.F16.F32.PACK_AB R38, R15, R14 ;  /* 0x0000000e0f26723e */ /* 0x000fe200000000ff */
[----:B--2---:R-:W-:-:S03]  /*2e40*/  IMAD.WIDE R8, R9, UR9, R28 ;  /* 0x0000000909087c25 */ /* 0x004fc6000f8e021c */
[----:B------:R-:W-:-:S04]  /*2e50*/  IADD3 R8, P0, PT, R35, R8, RZ ;  /* 0x0000000823087210 */ /* 0x000fc80007f1e0ff */
[----:B------:R-:W-:Y:S02]  /*2e60*/  IADD3.X R9, PT, PT, RZ, R9, RZ, P0, !PT ;  /* 0x00000009ff097210 */ /* 0x000fe400007fe4ff */
[----:B---3--:R-:W-:-:S04]  /*2e70*/  LEA R20, P0, R8, UR4, 0x1 ;  /* 0x0000000408147c11 */ /* 0x008fc8000f8008ff */
[----:B------:R-:W-:-:S05]  /*2e80*/  LEA.HI.X R21, R8, UR5, R9, 0x1, P0 ;  /* 0x0000000508157c11 */ /* 0x000fca00080f0c09 */
[----:B-----5:R0:W5:Y:S01]  /*2e90*/  LDG.E.128.CONSTANT R8, desc[UR6][R20.64+0x600] ;  /* 0x0006000614087981 */ /* 0x020162000c1e9d00 */
[----:B------:R-:W-:Y:S01]  /*2ea0*/  ISETP.NE.AND P0, PT, R36, -0x1, PT ;  /* 0xffffffff2400780c */ /* 0x000fe20003f05270 */
[----:B------:R-:W-:Y:S01]  /*2eb0*/  BSSY.RECONVERGENT B1, `(.L_x_21571) ;  /* 0x0000024000017945 */ /* 0x000fe20003800200 */
[----:B-1----:R-:W-:Y:S01]  /*2ec0*/  F2FP.F16.F32.PACK_AB R39, R17, R16 ;  /* 0x000000101127723e */ /* 0x002fe200000000ff */
[----:B------:R0:W5:Y:S01]  /*2ed0*/  LDG.E.128.CONSTANT R12, desc[UR6][R20.64] ;  /* 0x00000006140c7981 */ /* 0x000162000c1e9d00 */
[----:B------:R-:W-:Y:S01]  /*2ee0*/  F2FP.F16.F32.PACK_AB R40, R19, R18 ;  /* 0x000000121328723e */ /* 0x000fe200000000ff */
[----:B------:R-:W-:-:S08]  /*2ef0*/  VIADD R42, R0, 0xfffffffd ;  /* 0xfffffffd002a7836 */ /* 0x000fd00000000000 */
[----:B0-----:R-:W-:Y:S05]  /*2f00*/  @P0 BRA `(.L_x_21572) ;  /* 0x0000000000780947 */ /* 0x001fea0003800000 */
[C---:B------:R-:W-:Y:S01]  /*2f10*/  IADD3 R16, PT, PT, R0.reuse, -0x1, RZ ;  /* 0xffffffff00107810 */ /* 0x040fe20007ffe0ff */
[C---:B------:R-:W-:Y:S01]  /*2f20*/  VIADD R22, R0.reuse, 0x2 ;  /* 0x0000000200167836 */ /* 0x040fe20000000000 */
[----:B------:R-:W-:Y:S02]  /*2f30*/  IADD3 R18, PT, PT, R0, 0x1, RZ ;  /* 0x0000000100127810 */ /* 0x000fe40007ffe0ff */
[-C--:B------:R-:W-:Y:S01]  /*2f40*/  ISETP.GE.AND P6, PT, R16, R49.reuse, PT ;  /* 0x000000311000720c */ /* 0x080fe20003fc6270 */
[----:B------:R-:W-:Y:S01]  /*2f50*/  VIADD R16, R0, 0xfffffffe ;  /* 0xfffffffe00107836 */ /* 0x000fe20000000000 */
[----:B------:R-:W-:Y:S02]  /*2f60*/  ISETP.GE.AND P1, PT, R18, R49, PT ;  /* 0x000000311200720c */ /* 0x000fe40003f26270 */
[C---:B------:R-:W-:Y:S02]  /*2f70*/  IADD3 R44, PT, PT, R0.reuse, 0x3, RZ ;  /* 0x00000003002c7810 */ /* 0x040fe40007ffe0ff */
[----:B------:R-:W-:-:S02]  /*2f80*/  IADD3 R18, PT, PT, R0, 0x4, RZ ;  /* 0x0000000400127810 */ /* 0x000fc40007ffe0ff */
[C---:B-----5:R-:W-:Y:S02]  /*2f90*/  PRMT R19, R14.reuse, 0x7632, R19 ;  /* 0x000076320e137816 */ /* 0x060fe40000000013 */
[C---:B------:R-:W-:Y:S02]  /*2fa0*/  PRMT R17, R13.reuse, 0x7632, R17 ;  /* 0x000076320d117816 */ /* 0x040fe40000000011 */
[----:B------:R-:W-:Y:S02]  /*2fb0*/  SEL R14, R14, RZ, !P1 ;  /* 0x000000ff0e0e7207 */ /* 0x000fe40004800000 */
[-C--:B------:R-:W-:Y:S02]  /*2fc0*/  ISETP.GE.AND P2, PT, R22, R49.reuse, PT ;  /* 0x000000311600720c */ /* 0x080fe40003f46270 */
[----:B------:R-:W-:Y:S02]  /*2fd0*/  ISETP.GE.AND P5, PT, R16, R49, PT ;  /* 0x000000311000720c */ /* 0x000fe40003fa6270 */
        /* <DEDUP_REMOVED lines=17> */
.L_x_21572:
[----:B------:R-:W-:Y:S05]  /*30f0*/  BSYNC.RECONVERGENT B1 ;  /* 0x0000000000017941 */ /* 0x000fea0003800200 */
.L_x_21571:
        /* <DEDUP_REMOVED lines=33> */
.L_x_21574:
[----:B------:R-:W-:Y:S05]  /*3310*/  BSYNC.RECONVERGENT B1 ;  /* 0x0000000000017941 */ /* 0x000fea0003800200 */
.L_x_21573:
[----:B0-----:R-:W5:Y:S02]  /*3320*/  LDG.E.128.CONSTANT R20, desc[UR6][R20.64+0x400] ;  /* 0x0004000614147981 */ /* 0x001f64000c1e9d00 */
[C---:B-----5:R-:W-:Y:S02]  /*3330*/  HFMA2 R17, R38.reuse, R17, -RZ ;  /* 0x0000001126117231 */ /* 0x060fe400001000ff */
[----:B------:R-:W-:Y:S01]  /*3340*/  HMUL2 R13, R38, R13 ;  /* 0x0000000d260d7232 */ /* 0x000fe20000000000 */
[----:B------:R-:W-:Y:S03]  /*3350*/  BSSY.RECONVERGENT B1, `(.L_x_21575) ;  /* 0x0000022000017945 */ /* 0x000fe60003800200 */
        /* <DEDUP_REMOVED lines=22> */
[-C--:B------:R-:W-:Y:S01]  /*34c0*/  ISETP.GE.AND P4, PT, R44, R49.reuse, PT ;  /* 0x000000312c00720c */ /* 0x080fe20003f86270 */
[----:B------:R-:W-:Y:S01]  /*34d0*/  VIADD R44, R0, 0xfffffffe ;  /* 0xfffffffe002c7836 */ /* 0x000fe20000000000 */
[-C--:B------:R-:W-:Y:S02]  /*34e0*/  ISETP.GE.AND P1, PT, R42, R49.reuse, PT ;  /* 0x000000312a00720c */ /* 0x080fe40003f26270 */
        /* <DEDUP_REMOVED lines=8> */
.L_x_21576:
[----:B------:R-:W-:Y:S05]  /*3570*/  BSYNC.RECONVERGENT B1 ;  /* 0x0000000000017941 */ /* 0x000fea0003800200 */
.L_x_21575:
[----:B------:R-:W-:Y:S02]  /*3580*/  HMUL2 R21, R38, R21 ;  /* 0x0000001526157232 */ /* 0x000fe40000000000 */
[----:B------:R-:W-:Y:S01]  /*3590*/  HFMA2 R12, R39, R14, R12 ;  /* 0x0000000e270c7231 */ /* 0x000fe2000000000c */
[----:B------:R-:W-:Y:S01]  /*35a0*/  BSSY.RECONVERGENT B1, `(.L_x_21577) ;  /* 0x0000032000017945 */ /* 0x000fe20003800200 */
[----:B------:R-:W-:Y:S02]  /*35b0*/  HFMA2 R21, R37, R20, R21 ;  /* 0x0000001425157231 */ /* 0x000fe40000000015 */
[C---:B------:R-:W-:Y:S02]  /*35c0*/  HFMA2 R20, R39.reuse, R18, R16 ;  /* 0x0000001227147231 */ /* 0x040fe40000000010 */
[----:B------:R-:W-:Y:S02]  /*35d0*/  HFMA2 R21, R39, R22, R21 ;  /* 0x0000001627157231 */ /* 0x000fe40000000015 */
[----:B------:R-:W-:-:S02]  /*35e0*/  HFMA2 R12, R40, R15, R12 ;  /* 0x0000000f280c7231 */ /* 0x000fc4000000000c */
[----:B------:R-:W-:-:S03]  /*35f0*/  HFMA2 R20, R40, R19, R20 ;  /* 0x0000001328147231 */ /* 0x000fc60000000014 */
[--C-:B------:R-:W-:Y:S02]  /*3600*/  HADD2.F32 R13, -RZ, R12.reuse.H0_H0 ;  /* 0x2000000cff0d7230 */ /* 0x100fe40000004100 */
[----:B------:R-:W-:Y:S02]  /*3610*/  HFMA2 R21, R40, R23, R21 ;  /* 0x0000001728157231 */ /* 0x000fe40000000015 */
[----:B------:R-:W-:Y:S02]  /*3620*/  HADD2.F32 R12, -RZ, R12.H1_H1 ;  /* 0x3000000cff0c7230 */ /* 0x000fe40000004100 */
[--C-:B------:R-:W-:Y:S02]  /*3630*/  HADD2.F32 R14, -RZ, R20.reuse.H0_H0 ;  /* 0x20000014ff0e7230 */ /* 0x100fe40000004100 */
        /* <DEDUP_REMOVED lines=9> */
[----:B------:R-:W-:Y:S06]  /*36d0*/  @P0 BRA `(.L_x_21578) ;  /* 0x0000000000780947 */ /* 0x000fec0003800000 */
[C---:B------:R-:W-:Y:S02]  /*36e0*/  IADD3 R12, PT, PT, R0.reuse, -0x2, RZ ;  /* 0xfffffffe000c7810 */ /* 0x040fe40007ffe0ff */
[----:B------:R-:W-:Y:S02]  /*36f0*/  IADD3 R14, PT, PT, R0, -0x1, RZ ;  /* 0xffffffff000e7810 */ /* 0x000fe40007ffe0ff */
[-C--:B------:R-:W-:Y:S01]  /*3700*/  ISETP.GE.AND P2, PT, R12, R49.reuse, PT ;  /* 0x000000310c00720c */ /* 0x080fe20003f46270 */
[----:B------:R-:W-:Y:S01]  /*3710*/  VIADD R12, R0, 0x4 ;  /* 0x00000004000c7836 */ /* 0x000fe20000000000 */
[-C--:B------:R-:W-:Y:S01]  /*3720*/  ISETP.GE.AND P5, PT, R14, R49.reuse, PT ;  /* 0x000000310e00720c */ /* 0x080fe20003fa6270 */
[----:B------:R-:W-:Y:S01]  /*3730*/  VIADD R14, R0, 0x1 ;  /* 0x00000001000e7836 */ /* 0x000fe20000000000 */
[----:B------:R-:W-:Y:S02]  /*3740*/  ISETP.GE.AND P6, PT, R42, R49, PT ;  /* 0x000000312a00720c */ /* 0x000fe40003fc6270 */
        /* <DEDUP_REMOVED lines=23> */
.L_x_21578:
[----:B------:R-:W-:Y:S05]  /*38c0*/  BSYNC.RECONVERGENT B1 ;  /* 0x0000000000017941 */ /* 0x000fea0003800200 */
.L_x_21577:
[----:B------:R-:W-:Y:S01]  /*38d0*/  HMUL2 R9, R38, R9 ;  /* 0x0000000926097232 */ /* 0x000fe20000000000 */
[----:B------:R-:W-:Y:S02]  /*38e0*/  IADD3 R34, P1, PT, R34, 0x10, RZ ;  /* 0x0000001022227810 */ /* 0x000fe40007f3e0ff */
[----:B------:R-:W-:Y:S01]  /*38f0*/  IADD3 R36, PT, PT, R36, 0x4, RZ ;  /* 0x0000000424247810 */ /* 0x000fe20007ffe0ff */
[----:B------:R-:W-:Y:S01]  /*3900*/  HFMA2 R9, R37, R8, R9 ;  /* 0x0000000825097231 */ /* 0x000fe20000000009 */
[----:B------:R-:W-:Y:S01]  /*3910*/  IADD3 R0, PT, PT, R0, 0x40, RZ ;  /* 0x0000004000007810 */ /* 0x000fe20007ffe0ff */
[----:B------:R-:W-:Y:S01]  /*3920*/  IMAD.X R33, RZ, RZ, R33, P1 ;  /* 0x000000ffff217224 */ /* 0x000fe200008e0621 */
[----:B------:R-:W-:Y:S01]  /*3930*/  IADD3 R32, PT, PT, R32, 0x100, RZ ;  /* 0x0000010020207810 */ /* 0x000fe20007ffe0ff */
[----:B------:R-:W-:-:S04]  /*3940*/  HFMA2 R20, R39, R10, R9 ;  /* 0x0000000a27147231 */ /* 0x000fc80000000009 */
[----:B------:R-:W-:Y:S01]  /*3950*/  HFMA2 R20, R40, R11, R20 ;  /* 0x0000000b28147231 */ /* 0x000fe20000000014 */
[C---:B------:R-:W-:Y:S01]  /*3960*/  IADD3 R11, PT, PT, R3.reuse, 0x3, RZ ;  /* 0x00000003030b7810 */ /* 0x040fe20007ffe0ff */
[----:B------:R-:W-:-:S03]  /*3970*/  VIADD R3, R3, 0x4 ;  /* 0x0000000403037836 */ /* 0x000fc60000000000 */
[----:B------:R-:W-:Y:S01]  /*3980*/  ISETP.GE.AND P0, PT, R11, R2, PT ;  /* 0x000000020b00720c */ /* 0x000fe20003f06270 */
[--C-:B------:R-:W-:Y:S02]  /*3990*/  HADD2.F32 R8, -RZ, R20.reuse.H0_H0 ;  /* 0x20000014ff087230 */ /* 0x100fe40000004100 */
[----:B------:R-:W-:-:S05]  /*39a0*/  HADD2.F32 R9, -RZ, R20.H1_H1 ;  /* 0x30000014ff097230 */ /* 0x000fca0000004100 */
[----:B------:R-:W-:-:S04]  /*39b0*/  FADD.FTZ R8, R8, R9 ;  /* 0x0000000908087221 */ /* 0x000fc80000010000 */
[----:B------:R-:W-:Y:S01]  /*39c0*/  FADD.FTZ R25, R8, R25 ;  /* 0x0000001908197221 */ /* 0x000fe20000010000 */
[----:B------:R-:W-:Y:S06]  /*39d0*/  @!P0 BRA `(.L_x_21579) ;  /* 0xfffffff000fc8947 */ /* 0x000fec000383ffff */
.L_x_21570:
[----:B--23--:R-:W-:Y:S05]  /*39e0*/  BSYNC.RECONVERGENT B0 ;  /* 0x0000000000007941 */ /* 0x00cfea0003800200 */
.L_x_21569:
[----:B------:R-:W2:Y:S01]  /*39f0*/  SHFL.BFLY PT, R3, R30, 0x1, 0x1f ;  /* 0x0c201f001e037f89 */ /* 0x000ea200000e0000 */
[----:B0-----:R-:W-:Y:S01]  /*3a00*/  LOP3.LUT R8, R24, 0x1, RZ, 0xc0, !PT ;  /* 0x0000000118087812 */ /* 0x001fe200078ec0ff */
[----:B------:R-:W-:Y:S01]  /*3a10*/  BSSY.RECONVERGENT B0, `(.L_x_21580) ;  /* 0x0000018000007945 */ /* 0x000fe20003800200 */
[----:B-1----:R-:W-:Y:S01]  /*3a20*/  SHF.R.U32.HI R10, RZ, 0x1, R31 ;  /* 0x00000001ff0a7819 */ /* 0x002fe2000001161f */
[----:B------:R-:W0:Y:S01]  /*3a30*/  SHFL.BFLY PT, R0, R27, 0x1, 0x1f ;  /* 0x0c201f001b007f89 */ /* 0x000e2200000e0000 */
[----:B------:R-:W-:Y:S01]  /*3a40*/  BAR.SYNC.DEFER_BLOCKING 0x0 ;  /* 0x0000000000007b1d */ /* 0x000fe20000010000 */
[----:B------:R-:W-:Y:S02]  /*3a50*/  ISETP.NE.AND P4, PT, R8, RZ, PT ;  /* 0x000000ff0800720c */ /* 0x000fe40003f85270 */
[----:B------:R-:W-:Y:S02]  /*3a60*/  LOP3.LUT R8, R24, 0x3c0, RZ, 0xc0, !PT ;  /* 0x000003c018087812 */ /* 0x000fe400078ec0ff */
[----:B------:R-:W-:-:S02]  /*3a70*/  LEA R7, R7, R10, 0x6 ;  /* 0x0000000a07077211 */ /* 0x000fc400078e30ff */
[----:B------:R-:W-:Y:S01]  /*3a80*/  ISETP.NE.OR P0, PT, R8, 0x40, P4 ;  /* 0x000000400800780c */ /* 0x000fe20002705670 */
[----:B------:R-:W1:Y:S04]  /*3a90*/  SHFL.BFLY PT, R9, R26, 0x1, 0x1f ;  /* 0x0c201f001a097f89 */ /* 0x000e6800000e0000 */
[----:B------:R-:W3:Y:S01]  /*3aa0*/  SHFL.BFLY PT, R2, R25, 0x1, 0x1f ;  /* 0x0c201f0019027f89 */ /* 0x000ee200000e0000 */
[----:B--2---:R-:W-:Y:S01]  /*3ab0*/  FADD.FTZ R3, R3, R30 ;  /* 0x0000001e03037221 */ /* 0x004fe20000010000 */
[----:B0-----:R-:W-:Y:S01]  /*3ac0*/  FADD.FTZ R0, R0, R27 ;  /* 0x0000001b00007221 */ /* 0x001fe20000010000 */
[----:B-1----:R-:W-:Y:S01]  /*3ad0*/  FADD.FTZ R9, R9, R26 ;  /* 0x0000001a09097221 */ /* 0x002fe20000010000 */
[----:B---3--:R-:W-:-:S04]  /*3ae0*/  FADD.FTZ R8, R2, R25 ;  /* 0x0000001902087221 */ /* 0x008fc80000010000 */
        /* <DEDUP_REMOVED lines=10> */
.L_x_21581:
[----:B------:R-:W-:Y:S05]  /*3b90*/  BSYNC.RECONVERGENT B0 ;  /* 0x0000000000007941 */ /* 0x000fea0003800200 */
.L_x_21580:
        /* <DEDUP_REMOVED lines=36> */
[----:B------:R-:W0:Y:S01]  /*3de0*/  S2R R5, SR_TID.X ;  /* 0x0000000000057919 */ /* 0x000e220000002100 */
[----:B------:R-:W0:Y:S01]  /*3df0*/  S2UR UR4, SR_CTAID.Z ;  /* 0x00000000000479c3 */ /* 0x000e220000002700 */
[----:B------:R-:W0:Y:S01]  /*3e00*/  LDCU.64 UR8, c[0x0][0x380] ;  /* 0x00007000ff0877ac */ /* 0x000e220008000a00 */
[----:B------:R-:W-:Y:S01]  /*3e10*/  SHF.L.U32 R4, R4, 0x6, RZ ;  /* 0x0000000604047819 */ /* 0x000fe200000006ff */
[----:B-1----:R-:W-:Y:S01]  /*3e20*/  @!P2 FADD.FTZ R3, R2, R3 ;  /* 0x000000030203a221 */ /* 0x002fe20000010000 */
[----:B--2---:R-:W-:Y:S01]  /*3e30*/  @!P2 FADD.FTZ R0, R7, R0 ;  /* 0x000000000700a221 */ /* 0x004fe20000010000 */
[----:B---3--:R-:W-:Y:S01]  /*3e40*/  @!P2 FADD.FTZ R9, R12, R9 ;  /* 0x000000090c09a221 */ /* 0x008fe20000010000 */
[----:B----4-:R-:W-:-:S03]  /*3e50*/  @!P2 FADD.FTZ R8, R11, R8 ;  /* 0x000000080b08a221 */ /* 0x010fc60000010000 */
[----:B------:R-:W-:Y:S02]  /*3e60*/  F2FP.F16.F32.PACK_AB R0, R0, R3 ;  /* 0x000000030000723e */ /* 0x000fe400000000ff */
[----:B------:R-:W-:Y:S01]  /*3e70*/  F2FP.F16.F32.PACK_AB R8, R8, R9 ;  /* 0x000000090808723e */ /* 0x000fe200000000ff */
[----:B0-----:R-:W-:Y:S01]  /*3e80*/  USHF.L.U32 UR4, UR4, 0x6, URZ ;  /* 0x0000000604047899 */ /* 0x001fe200080006ff */
[----:B------:R-:W-:-:S05]  /*3e90*/  SHF.R.U32.HI R5, RZ, 0x1, R5 ;  /* 0x00000001ff057819 */ /* 0x000fca0000011605 */
[----:B------:R-:W-:-:S04]  /*3ea0*/  IADD3 R4, P0, P1, R5, UR4, R4 ;  /* 0x0000000405047c10 */ /* 0x000fc8000f91e004 */
[----:B------:R-:W-:Y:S02]  /*3eb0*/  IADD3.X R5, PT, PT, RZ, RZ, RZ, P0, P1 ;  /* 0x000000ffff057210 */ /* 0x000fe400007e24ff */
[----:B------:R-:W-:-:S04]  /*3ec0*/  LEA R2, P0, R4, UR8, 0x1 ;  /* 0x0000000804027c11 */ /* 0x000fc8000f8008ff */
[--C-:B------:R-:W-:Y:S02]  /*3ed0*/  LEA.HI.X R3, R4, UR9, R5.reuse, 0x1, P0 ;  /* 0x0000000904037c11 */ /* 0x100fe400080f0c05 */
[----:B------:R-:W-:Y:S02]  /*3ee0*/  PRMT R4, R0, 0x7632, R4 ;  /* 0x0000763200047816 */ /* 0x000fe40000000004 */
[----:B------:R-:W-:Y:S01]  /*3ef0*/  PRMT R5, R8, 0x7632, R5 ;  /* 0x0000763208057816 */ /* 0x000fe20000000005 */
[----:B------:R-:W-:Y:S04]  /*3f00*/  STG.E.U16 desc[UR6][R2.64], R0 ;  /* 0x0000000002007986 */ /* 0x000fe8000c101506 */
[----:B------:R-:W-:Y:S04]  /*3f10*/  STG.E.U16 desc[UR6][R2.64+0x20], R4 ;  /* 0x0000200402007986 */ /* 0x000fe8000c101506 */
[----:B------:R-:W-:Y:S04]  /*3f20*/  STG.E.U16 desc[UR6][R2.64+0x40], R8 ;  /* 0x0000400802007986 */ /* 0x000fe8000c101506 */
[----:B------:R-:W-:Y:S01]  /*3f30*/  STG.E.U16 desc[UR6][R2.64+0x60], R5 ;  /* 0x0000600502007986 */ /* 0x000fe2000c101506 */
[----:B------:R-:W-:Y:S05]  /*3f40*/  EXIT ;  /* 0x000000000000794d */ /* 0x000fea0003800000 */
.L_x_21546:
[----:B------:R-:W-:Y:S01]  /*3f50*/  BSSY B1, `(.L_x_21582) ;  /* 0x0000007000017945 */ /* 0x000fe20003800000 */
[----:B------:R-:W-:Y:S01]  /*3f60*/  IMAD.MOV.U32 R13, RZ, RZ, 0x1 ;  /* 0x00000001ff0d7424 */ /* 0x000fe200078e00ff */
[----:B------:R-:W-:Y:S02]  /*3f70*/  MOV R14, 0x1f ;  /* 0x0000001f000e7802 */ /* 0x000fe40000000f00 */
[----:B------:R-:W-:-:S07]  /*3f80*/  MOV R12, 0xffffffff ;  /* 0xffffffff000c7802 */ /* 0x000fce0000000f00 */
[----:B------:R-:W-:Y:S05]  /*3f90*/  WARPSYNC.COLLECTIVE R12, `(.L_x_21583) ;  /* 0x000000000c087348 */ /* 0x000fea0003c00000 */
[----:B------:R0:W1:Y:S02]  /*3fa0*/  SHFL.BFLY P3, R10, R9, R13, R14 ;  /* 0x0c00000d090a7389 */ /* 0x000064000006000e */
[----:B01----:R-:W-:Y:S05]  /*3fb0*/  ENDCOLLECTIVE ;  /* 0x000000000000791b */ /* 0x003fea0003800000 */
.L_x_21583:
[----:B------:R-:W-:Y:S05]  /*3fc0*/  BSYNC B1 ;  /* 0x0000000000017941 */ /* 0x000fea0003800000 */
.L_x_21582:
[----:B------:R-:W-:Y:S01]  /*3fd0*/  IMAD.MOV.U32 R8, RZ, RZ, R10 ;  /* 0x000000ffff087224 */ /* 0x000fe200078e000a */
[----:B------:R-:W-:Y:S06]  /*3fe0*/  BRA `(.L_x_21584) ;  /* 0xffffffd000047947 */ /* 0x000fec000383ffff */
.L_x_21548:
[----:B------:R-:W-:Y:S01]  /*3ff0*/  HFMA2 R13, -RZ, RZ, 0, 9.5367431640625e-07 ;  /* 0x00000010ff0d7431 */ /* 0x000fe200000001ff */
[----:B------:R-:W-:Y:S01]  /*4000*/  BSSY B0, `(.L_x_21585) ;  /* 0x0000007000007945 */ /* 0x000fe20003800000 */
[----:B0-----:R-:W-:Y:S01]  /*4010*/  MOV R9, R46 ;  /* 0x0000002e00097202 */ /* 0x001fe20000000f00 */
[----:B------:R-:W-:Y:S01]  /*4020*/  IMAD.MOV.U32 R14, RZ, RZ, 0x1f ;  /* 0x0000001fff0e7424 */ /* 0x000fe200078e00ff */
[----:B------:R-:W-:-:S07]  /*4030*/  MOV R12, 0xffffffff ;  /* 0xffffffff000c7802 */ /* 0x000fce0000000f00 */
[----:B-----5:R-:W-:Y:S05]  /*4040*/  WARPSYNC.COLLECTIVE R12, `(.L_x_21586) ;  /* 0x000000000c087348 */ /* 0x020fea0003c00000 */
[----:B------:R0:W1:Y:S02]  /*4050*/  SHFL.BFLY P3, R10, R9, R13, R14 ;  /* 0x0c00000d090a7389 */ /* 0x000064000006000e */
[----:B01---5:R-:W-:Y:S05]  /*4060*/  ENDCOLLECTIVE ;  /* 0x000000000000791b */ /* 0x023fea0003800000 */
.L_x_21586:
[----:B------:R-:W-:Y:S05]  /*4070*/  BSYNC B0 ;  /* 0x0000000000007941 */ /* 0x000fea0003800000 */
.L_x_21585:
        /* <DEDUP_REMOVED lines=8> */
.L_x_21587:
[----:B------:R-:W-:Y:S02]  /*4100*/  HFMA2 R13, -RZ, RZ, 0, 2.384185791015625e-07 ;  /* 0x00000004ff0d7431 */ /* 0x000fe400000001ff */
[----:B------:R-:W-:-:S05]  /*4110*/  IMAD.MOV.U32 R8, RZ, RZ, R10 ;  /* 0x000000ffff087224 */ /* 0x000fca00078e000a */
[----:B------:R-:W-:-:S04]  /*4120*/  FMNMX.FTZ R8, R9, R8, !PT ;  /* 0x0000000809087209 */ /* 0x000fc80007810000 */
[----:B------:R-:W-:-:S07]  /*4130*/  MOV R9, R8 ;  /* 0x0000000800097202 */ /* 0x000fce0000000f00 */
[----:B------:R-:W-:Y:S05]  /*4140*/  WARPSYNC.COLLECTIVE R12, `(.L_x_21588) ;  /* 0x000000000c087348 */ /* 0x000fea0003c00000 */
[----:B------:R0:W1:Y:S02]  /*4150*/  SHFL.BFLY P3, R10, R9, R13, R14 ;  /* 0x0c00000d090a7389 */ /* 0x000064000006000e */
[----:B01----:R-:W-:Y:S05]  /*4160*/  ENDCOLLECTIVE ;  /* 0x000000000000791b */ /* 0x003fea0003800000 */
.L_x_21588:
[----:B------:R-:W-:Y:S02]  /*4170*/  HFMA2 R13, -RZ, RZ, 0, 1.1920928955078125e-07 ;  /* 0x00000002ff0d7431 */ /* 0x000fe400000001ff */
[----:B------:R-:W-:-:S05]  /*4180*/  IMAD.MOV.U32 R11, RZ, RZ, R10 ;  /* 0x000000ffff0b7224 */ /* 0x000fca00078e000a */
[----:B------:R-:W-:-:S04]  /*4190*/  FMNMX.FTZ R11, R8, R11, !PT ;  /* 0x0000000b080b7209 */ /* 0x000fc80007810000 */
[----:B------:R-:W-:-:S07]  /*41a0*/  MOV R9, R11 ;  /* 0x0000000b00097202 */ /* 0x000fce0000000f00 */
[----:B------:R-:W-:Y:S05]  /*41b0*/  WARPSYNC.COLLECTIVE R12, `(.L_x_21589) ;  /* 0x000000000c087348 */ /* 0x000fea0003c00000 */
[----:B------:R0:W1:Y:S02]  /*41c0*/  SHFL.BFLY P3, R10, R9, R13, R14 ;  /* 0x0c00000d090a7389 */ /* 0x000064000006000e */
[----:B01----:R-:W-:Y:S05]  /*41d0*/  ENDCOLLECTIVE ;  /* 0x000000000000791b */ /* 0x003fea0003800000 */
.L_x_21589:
[----:B------:R-:W-:Y:S05]  /*41e0*/  BRA `(.L_x_21590) ;  /* 0xffffffd000107947 */ /* 0x000fea000383ffff */
.L_x_21591:
        /* <DEDUP_REMOVED lines=9> */
.L_x_25975:


//--------------------- .text._ZN4vllm25paged_attention_v1_kernelIttLi32ELi16ELi128ELNS_18Fp8KVCacheDataTypeE0ELb0EEEvPT_PKS2_PKT0_S8_ifPKiSA_iPKfiiiSC_SC_iiiii --------------------------
	.section	.text._ZN4vllm25paged_attention_v1_kernelIttLi32ELi16ELi128ELNS_18Fp8KVCacheDataTypeE0ELb0EEEvPT_PKS2_PKT0_S8_ifPKiSA_iPKfiiiSC_SC_iiiii,"ax",@progbits
	.align	128
        .global         _ZN4vllm25paged_attention_v1_kernelIttLi32ELi16ELi128ELNS_18Fp8KVCacheDataTypeE0ELb0EEEvPT_PKS2_PKT0_S8_ifPKiSA_iPKfiiiSC_SC_iiiii
        .type           _ZN4vllm25paged_attention_v1_kernelIttLi32ELi16ELi128ELNS_18Fp8KVCacheDataTypeE0ELb0EEEvPT_PKS2_PKT0_S8_ifPKiSA_iPKfiiiSC_SC_iiiii,@function
        .size           _ZN4vllm25paged_attention_v1_kernelIttLi32ELi16ELi128ELNS_18Fp8KVCacheDataTypeE0ELb0EEEvPT_PKS2_PKT0_S8_ifPKiSA_iPKfiiiSC_SC_iiiii,(.L_x_25976 - _ZN4vllm25paged_attention_v1_kernelIttLi32ELi16ELi128ELNS_18Fp8KVCacheDataTypeE0ELb0EEEvPT_PKS2_PKT0_S8_ifPKiSA_iPKfiiiSC_SC_iiiii)
        .other          _ZN4vllm25paged_attention_v1_kernelIttLi32ELi16ELi128ELNS_18Fp8KVCacheDataTypeE0ELb0EEEvPT_PKS2_PKT0_S8_ifPKiSA_iPKfiiiSC_SC_iiiii,@"STO_CUDA_ENTRY STV_DEFAULT"
_ZN4vllm25paged_attention_v1_kernelIttLi32ELi16ELi128ELNS_18Fp8KVCacheDataTypeE0ELb0EEEvPT_PKS2_PKT0_S8_ifPKiSA_iPKfiiiSC_SC_iiiii:
.text._ZN4vllm25paged_attention_v1_kernelIttLi32ELi16ELi128ELNS_18Fp8KVCacheDataTypeE0ELb0EEEvPT_PKS2_PKT0_S8_ifPKiSA_iPKfiiiSC_SC_iiiii:
[----:B------:R-:W-:Y:S01]  /*0000*/  LDC R1, c[0x0][0x37c] ;  /* 0x0000df00ff017b82 */ /* 0x000fe20000000800 */
[----:B------:R-:W0:Y:S07]  /*0010*/  S2R R4, SR_TID.X ;  /* 0x0000000000047919 */ /* 0x000e2e0000002100 */
[----:B------:R-:W1:Y:S01]  /*0020*/  LDC.64 R6, c[0x0][0x3b0] ;  /* 0x0000ec00ff067b82 */ /* 0x000e620000000a00 */
[----:B------:R-:W2:Y:S01]  /*0030*/  LDCU UR4, c[0x0][0x3c8] ;  /* 0x00007900ff0477ac */ /* 0x000ea20008000800 */
[----:B------:R-:W2:Y:S01]  /*0040*/  S2R R22, SR_CTAID.Y ;  /* 0x0000000000167919 */ /* 0x000ea20000002600 */
[----:B------:R-:W3:Y:S01]  /*0050*/  LDCU.64 UR8, c[0x0][0x358] ;  /* 0x00006b00ff0877ac */ /* 0x000ee20008000a00 */
[----:B------:R-:W4:Y:S04]  /*0060*/  S2R R23, SR_CTAID.X ;  /* 0x0000000000177919 */ /* 0x000f280000002500 */
[----:B------:R-:W3:Y:S08]  /*0070*/  LDC.64 R10, c[0x0][0x3c0] ;  /* 0x0000f000ff0a7b82 */ /* 0x000ef00000000a00 */
[----:B------:R-:W4:Y:S01]  /*0080*/  LDC R20, c[0x0][0x370] ;  /* 0x0000dc00ff147b82 */ /* 0x000f220000000800 */
[----:B------:R-:W-:-:S07]  /*0090*/  HFMA2 R29, -RZ, RZ, 0, 0 ;  /* 0x00000000ff1d7431 */ /* 0x000fce00000001ff */
[----:B------:R-:W4:Y:S01]  /*00a0*/  S2UR UR7, SR_CgaCtaId ;  /* 0x00000000000779c3 */ /* 0x000f220000008800 */
[----:B------:R-:W-:Y:S01]  /*00b0*/  UMOV UR5, 0x400 ;  /* 0x0000040000057882 */ /* 0x000fe20000000000 */
[----:B------:R-:W1:Y:S01]  /*00c0*/  LDCU UR11, c[0x0][0x3cc] ;  /* 0x00007980ff0b77ac */ /* 0x000e620008000800 */
[----:B------:R-:W1:Y:S01]  /*00d0*/  LDCU UR16, c[0x0][0x3a4] ;  /* 0x00007480ff1077ac */ /* 0x000e620008000800 */
[----:B0-----:R-:W-:Y:S02]  /*00e0*/  ISETP.GT.U32.AND P1, PT, R4, 0x7, PT ;  /* 0x000000070400780c */ /* 0x001fe40003f24070 */
[----:B---3--:R-:W-:Y:S01]  /*00f0*/  ISETP.NE.U32.AND P0, PT, R10, RZ, PT ;  /* 0x000000ff0a00720c */ /* 0x008fe20003f05070 */
[----:B------:R-:W0:Y:S01]  /*0100*/  LDCU.64 UR14, c[0x0][0x390] ;  /* 0x00007200ff0e77ac */ /* 0x000e220008000a00 */
[C---:B--2---:R-:W-:Y:S02]  /*0110*/  IMAD R0, R22.reuse, UR4, RZ ;  /* 0x0000000416007c24 */ /* 0x044fe4000f8e02ff */
[----:B-1----:R-:W-:Y:S01]  /*0120*/  IMAD.WIDE.U32 R6, R22, 0x4, R6 ;  /* 0x0000000416067825 */ /* 0x002fe200078e0006 */
[----:B------:R-:W-:Y:S01]  /*0130*/  ISETP.NE.AND.EX P0, PT, R11, RZ, PT, P0 ;  /* 0x000000ff0b00720c */ /* 0x000fe20003f05300 */
[----:B------:R-:W1:Y:S01]  /*0140*/  LDCU UR4, c[0x0][0x3b8] ;  /* 0x00007700ff0477ac */ /* 0x000e620008000800 */
[----:B------:R-:W2:Y:S02]  /*0150*/  LDC R11, c[0x0][0x3a0] ;  /* 0x0000e800ff0b7b82 */ /* 0x000ea40000000800 */
[----:B------:R3:W3:Y:S02]  /*0160*/  LDG.E.CONSTANT R21, desc[UR8][R6.64] ;  /* 0x0000000806157981 */ /* 0x0006e4000c1e9900 */
[----:B----4-:R-:W-:Y:S01]  /*0170*/  @!P1 IMAD.SHL.U32 R2, R23, 0x20, RZ ;  /* 0x0000002017029824 */ /* 0x010fe200078e00ff */
[----:B------:R-:W-:-:S03]  /*0180*/  @!P1 SHF.L.U32 R3, R4, 0x2, RZ ;  /* 0x0000000204039819 */ /* 0x000fc600000006ff */
[----:B------:R-:W4:Y:S01]  /*0190*/  @!P1 LDC.64 R8, c[0x0][0x388] ;  /* 0x0000e200ff089b82 */ /* 0x000f220000000a00 */
[----:B------:R-:W-:Y:S02]  /*01a0*/  @!P1 IADD3 R3, P2, P3, R3, R0, R2 ;  /* 0x0000000003039210 */ /* 0x000fe40007b5e002 */
[----:B------:R-:W-:-:S04]  /*01b0*/  SHF.R.S32.HI R0, RZ, 0x1f, R0 ;  /* 0x0000001fff007819 */ /* 0x000fc80000011400 */
[----:B------:R-:W-:Y:S02]  /*01c0*/  @!P1 IADD3.X R0, PT, PT, RZ, R0, RZ, P2, P3 ;  /* 0x00000000ff009210 */ /* 0x000fe400017e64ff */
[----:B----4-:R-:W-:-:S04]  /*01d0*/  @!P1 LEA R2, P2, R3, R8, 0x1 ;  /* 0x0000000803029211 */ /* 0x010fc800078408ff */
[----:B------:R-:W-:Y:S02]  /*01e0*/  @!P1 LEA.HI.X R3, R3, R9, R0, 0x1, P2 ;  /* 0x0000000903039211 */ /* 0x000fe400010f0c00 */
[----:B--2---:R-:W-:Y:S01]  /*01f0*/  IABS R5, R11 ;  /* 0x0000000b00057213 */ /* 0x004fe20000000000 */
[----:B------:R-:W2:Y:S03]  /*0200*/  @P0 LDC.64 R8, c[0x0][0x3c0] ;  /* 0x0000f000ff080b82 */ /* 0x000ea60000000a00 */
[----:B------:R-:W4:Y:S01]  /*0210*/  @!P1 LDG.E.64.CONSTANT R2, desc[UR8][R2.64] ;  /* 0x0000000802029981 */ /* 0x000f22000c1e9b00 */
[----:B------:R-:W0:Y:S08]  /*0220*/  I2F.RP R0, R5 ;  /* 0x0000000500007306 */ /* 0x000e300000209400 */
[----:B0-----:R-:W3:Y:S02]  /*0230*/  MUFU.RCP R0, R0 ;  /* 0x0000000000007308 */ /* 0x001ee40000001000 */
[----:B---3--:R-:W-:-:S06]  /*0240*/  VIADD R6, R0, 0xffffffe ;  /* 0x0ffffffe00067836 */ /* 0x008fcc0000000000 */
[----:B------:R0:W3:Y:S01]  /*0250*/  F2I.FTZ.U32.TRUNC.NTZ R7, R6 ;  /* 0x0000000600077305 */ /* 0x0000e2000021f000 */
[----:B--2---:R-:W-:-:S05]  /*0260*/  @P0 IMAD.WIDE.U32 R8, R23, 0x4, R8 ;  /* 0x0000000417080825 */ /* 0x004fca00078e0008 */
[----:B------:R2:W5:Y:S01]  /*0270*/  @P0 LDG.E.CONSTANT R29, desc[UR8][R8.64] ;  /* 0x00000008081d0981 */ /* 0x000562000c1e9900 */
[----:B0-----:R-:W-:Y:S01]  /*0280*/  IMAD.MOV.U32 R6, RZ, RZ, RZ ;  /* 0x000000ffff067224 */ /* 0x001fe200078e00ff */
[----:B---3--:R-:W-:-:S05]  /*0290*/  IADD3 R10, PT, PT, RZ, -R7, RZ ;  /* 0x80000007ff0a7210 */ /* 0x008fca0007ffe0ff */
[----:B------:R-:W-:Y:S01]  /*02a0*/  IMAD R13, R10, R5, RZ ;  /* 0x000000050a0d7224 */ /* 0x000fe200078e02ff */
[----:B--2---:R-:W-:-:S03]  /*02b0*/  IABS R8, R20 ;  /* 0x0000001400087213 */ /* 0x004fc60000000000 */
        /* <DEDUP_REMOVED lines=17> */
[----:B0-----:R-:W-:-:S06]  /*03d0*/  VIADD R8, R0, 0xffffffe ;  /* 0x0ffffffe00087836 */ /* 0x001fcc0000000000 */
[----:B------:R0:W2:Y:S01]  /*03e0*/  F2I.FTZ.U32.TRUNC.NTZ R9, R8 ;  /* 0x0000000800097305 */ /* 0x0000a2000021f000 */
[----:B------:R-:W-:Y:S01]  /*03f0*/  IABS R0, R23 ;  /* 0x0000001700007213 */ /* 0x000fe20000000000 */
[----:B0-----:R-:W-:Y:S01]  /*0400*/  IMAD.MOV.U32 R8, RZ, RZ, RZ ;  /* 0x000000ffff087224 */ /* 0x001fe200078e00ff */
[----:B--2---:R-:W-:-:S05]  /*0410*/  IADD3 R10, PT, PT, RZ, -R9, RZ ;  /* 0x80000009ff0a7210 */ /* 0x004fca0007ffe0ff */
        /* <DEDUP_REMOVED lines=8> */
[----:B------:R-:W-:-:S04]  /*04a0*/  ULEA UR6, UR7, UR5, 0x18 ;  /* 0x0000000507067291 */ /* 0x000fc8000f8ec0ff */
[----:B------:R-:W-:-:S07]  /*04b0*/  LOP3.LUT R28, R28, 0x20, RZ, 0xc0, !PT ;  /* 0x000000201c1c7812 */ /* 0x000fce00078ec0ff */
[----:B------:R-:W-:-:S04]  /*04c0*/  @!P2 IADD3 R0, PT, PT, R0, -R5, RZ ;  /* 0x800000050000a210 */ /* 0x000fc80007ffe0ff */
[----:B------:R-:W-:Y:S02]  /*04d0*/  ISETP.GE.U32.AND P0, PT, R0, R5, PT ;  /* 0x000000050000720c */ /* 0x000fe40003f06070 */
[----:B------:R-:W-:Y:S01]  /*04e0*/  LOP3.LUT R5, R23, R6, RZ, 0x3c, !PT ;  /* 0x0000000617057212 */ /* 0x000fe200078e3cff */
[----:B------:R-:W-:-:S03]  /*04f0*/  VIADD R8, R28, UR6 ;  /* 0x000000061c087c36 */ /* 0x000fc60008000000 */
[----:B------:R-:W-:Y:S02]  /*0500*/  ISETP.GE.AND P3, PT, R5, RZ, PT ;  /* 0x000000ff0500720c */ /* 0x000fe40003f66270 */
[--C-:B------:R-:W-:Y:S02]  /*0510*/  SHF.R.U32.HI R7, RZ, 0x1, R4.reuse ;  /* 0x00000001ff077819 */ /* 0x100fe40000011604 */
[----:B------:R-:W-:Y:S02]  /*0520*/  SHF.R.U32.HI R33, RZ, 0x5, R4 ;  /* 0x00000005ff217819 */ /* 0x000fe40000011604 */
[----:B------:R-:W-:Y:S02]  /*0530*/  @!P1 LEA R8, R7, R8, 0x3 ;  /* 0x0000000807089211 */ /* 0x000fe400078e18ff */
[----:B------:R-:W-:Y:S02]  /*0540*/  @!P2 IADD3 R9, PT, PT, R9, 0x1, RZ ;  /* 0x000000010909a810 */ /* 0x000fe40007ffe0ff */
[----:B------:R-:W-:Y:S01]  /*0550*/  ISETP.NE.AND P2, PT, R6, RZ, PT ;  /* 0x000000ff0600720c */ /* 0x000fe20003f45270 */
[----:B------:R-:W-:-:S05]  /*0560*/  VIADD R0, R21, 0xf ;  /* 0x0000000f15007836 */ /* 0x000fca0000000000 */
[----:B------:R-:W-:-:S04]  /*0570*/  SHF.R.S32.HI R5, RZ, 0x1f, R0 ;  /* 0x0000001fff057819 */ /* 0x000fc80000011400 */
[----:B------:R-:W-:-:S04]  /*0580*/  LEA.HI R0, R5, R0, RZ, 0x4 ;  /* 0x0000000005007211 */ /* 0x000fc800078f20ff */
[----:B------:R-:W-:Y:S01]  /*0590*/  SHF.R.S32.HI R0, RZ, 0x4, R0 ;  /* 0x00000004ff007819 */ /* 0x000fe20000011400 */
[----:B------:R-:W-:Y:S01]  /*05a0*/  @P0 VIADD R9, R9, 0x1 ;  /* 0x0000000109090836 */ /* 0x000fe20000000000 */
[----:B------:R-:W-:Y:S01]  /*05b0*/  BSSY B0, `(.L_x_21592) ;  /* 0x000007e000007945 */ /* 0x000fe20003800000 */
[----:B----4-:R0:W-:Y:S01]  /*05c0*/  @!P1 STS.64 [R8], R2 ;  /* 0x0000000208009388 */ /* 0x0101e20000000a00 */
[----:B------:R-:W-:Y:S01]  /*05d0*/  BAR.SYNC.DEFER_BLOCKING 0x0 ;  /* 0x0000000000007b1d */ /* 0x000fe20000010000 */
[----:B------:R-:W-:Y:S02]  /*05e0*/  ISETP.GE.AND P1, PT, R33, R0, PT ;  /* 0x000000002100720c */ /* 0x000fe40003f26270 */
[----:B0-----:R-:W-:Y:S01]  /*05f0*/  MOV R2, R9 ;  /* 0x0000000900027202 */ /* 0x001fe20000000f00 */
[----:B-1----:R-:W-:Y:S01]  /*0600*/  IMAD R9, R22, UR4, RZ ;  /* 0x0000000416097c24 */ /* 0x002fe2000f8e02ff */
[----:B------:R-:W-:-:S03]  /*0610*/  MOV R3, 0xff7fffff ;  /* 0xff7fffff00037802 */ /* 0x000fc60000000f00 */
[----:B------:R-:W-:Y:S01]  /*0620*/  @!P3 IMAD.MOV R2, RZ, RZ, -R2 ;  /* 0x000000ffff02b224 */ /* 0x000fe200078e0a02 */
[----:B------:R-:W-:-:S05]  /*0630*/  @!P2 LOP3.LUT R2, RZ, R6, RZ, 0x33, !PT ;  /* 0x00000006ff02a212 */ /* 0x000fca00078e33ff */
[----:B------:R-:W-:Y:S05]  /*0640*/  @P1 BRA `(.L_x_21593) ;  /* 0x0000000400d01947 */ /* 0x000fea0003800000 */
[----:B------:R-:W0:Y:S01]  /*0650*/  LDCU.64 UR12, c[0x0][0x3a8] ;  /* 0x00007500ff0c77ac */ /* 0x000e220008000a00 */
[----:B------:R-:W-:Y:S01]  /*0660*/  SHF.R.U32.HI R4, RZ, 0x3, R4 ;  /* 0x00000003ff047819 */ /* 0x000fe20000011604 */
[----:B------:R-:W-:Y:S01]  /*0670*/  IMAD.MOV.U32 R5, RZ, RZ, RZ ;  /* 0x000000ffff057224 */ /* 0x000fe200078e00ff */
[C---:B------:R-:W-:Y:S01]  /*0680*/  SHF.L.U32 R3, R7.reuse, 0x3, RZ ;  /* 0x0000000307037819 */ /* 0x040fe200000006ff */
[----:B------:R-:W1:Y:S01]  /*0690*/  LDCU UR10, c[0x0][0x3d0] ;  /* 0x00007a00ff0a77ac */ /* 0x000e620008000800 */
[----:B------:R-:W-:Y:S01]  /*06a0*/  LOP3.LUT R4, R4, 0x7c, RZ, 0xc0, !PT ;  /* 0x0000007c04047812 */ /* 0x000fe200078ec0ff */
[----:B------:R-:W-:Y:S01]  /*06b0*/  IMAD.SHL.U32 R6, R7, 0x4, RZ ;  /* 0x0000000407067824 */ /* 0x000fe200078e00ff */
[----:B------:R-:W-:Y:S01]  /*06c0*/  LOP3.LUT R12, R3, 0x78, RZ, 0xc0, !PT ;  /* 0x00000078030c7812 */ /* 0x000fe200078ec0ff */
[----:B------:R-:W-:Y:S01]  /*06d0*/  UIADD3 UR4, UPT, UPT, UR5, 0x60, URZ ;  /* 0x0000006005047890 */ /* 0x000fe2000fffe0ff */
[----:B------:R-:W-:Y:S01]  /*06e0*/  MOV R3, 0xff7fffff ;  /* 0xff7fffff00037802 */ /* 0x000fe20000000f00 */
[----:B------:R-:W-:Y:S01]  /*06f0*/  IMAD.WIDE R4, R9, 0x4, R4 ;  /* 0x0000000409047825 */ /* 0x000fe200078e0204 */
[----:B------:R-:W-:Y:S01]  /*0700*/  LOP3.LUT R6, R6, 0x3c, RZ, 0xc0, !PT ;  /* 0x0000003c06067812 */ /* 0x000fe200078ec0ff */
[----:B------:R-:W-:-:S04]  /*0710*/  ULEA UR4, UR7, UR4, 0x18 ;  /* 0x0000000407047291 */ /* 0x000fc8000f8ec0ff */
[----:B------:R-:W-:Y:S01]  /*0720*/  IMAD R6, R33, 0x40, R6 ;  /* 0x0000004021067824 */ /* 0x000fe200078e0206 */
[----:B0-----:R-:W-:Y:S02]  /*0730*/  IADD3 R30, P0, PT, R4, UR12, RZ ;  /* 0x0000000c041e7c10 */ /* 0x001fe4000ff1e0ff */
[----:B------:R-:W-:Y:S01]  /*0740*/  LOP3.LUT R4, R7, 0xf, RZ, 0xc0, !PT ;  /* 0x0000000f07047812 */ /* 0x000fe200078ec0ff */
[----:B------:R-:W-:Y:S01]  /*0750*/  VIADD R35, R6, UR4 ;  /* 0x0000000406237c36 */ /* 0x000fe20008000000 */
[----:B------:R-:W-:Y:S01]  /*0760*/  IADD3.X R31, PT, PT, R5, UR13, RZ, P0, !PT ;  /* 0x0000000d051f7c10 */ /* 0x000fe200087fe4ff */
[----:B-1----:R-:W-:Y:S01]  /*0770*/  IMAD R5, R2, UR10, RZ ;  /* 0x0000000a02057c24 */ /* 0x002fe2000f8e02ff */
[----:B------:R-:W-:Y:S02]  /*0780*/  LEA R4, R33, R4, 0x4 ;  /* 0x0000000421047211 */ /* 0x000fe400078e20ff */
[----:B-----5:R-:W-:Y:S02]  /*0790*/  FSETP.NEU.FTZ.AND P0, PT, R29, RZ, PT ;  /* 0x000000ff1d00720b */ /* 0x020fe40003f1d000 */
[----:B------:R-:W-:Y:S01]  /*07a0*/  IADD3 R12, P2, PT, R5, R12, RZ ;  /* 0x0000000c050c7210 */ /* 0x000fe20007f5e0ff */
[C---:B------:R-:W-:Y:S01]  /*07b0*/  IMAD.IADD R32, R4.reuse, 0x1, -R21 ;  /* 0x0000000104207824 */ /* 0x040fe200078e0a15 */
[----:B------:R-:W-:-:S02]  /*07c0*/  IADD3 R34, PT, PT, R4, 0x1, RZ ;  /* 0x0000000104227810 */ /* 0x000fc40007ffe0ff */
[----:B------:R-:W-:-:S09]  /*07d0*/  LEA.HI.X.SX32 R13, R5, RZ, 0x1, P2 ;  /* 0x000000ff050d7211 */ /* 0x000fd200010f0eff */
.L_x_21595:
[----:B0-----:R-:W2:Y:S01]  /*07e0*/  LDG.E.CONSTANT R5, desc[UR8][R30.64] ;  /* 0x000000081e057981 */ /* 0x001ea2000c1e9900 */
[----:B------:R-:W0:Y:S02]  /*07f0*/  S2R R6, SR_TID.X ;  /* 0x0000000000067919 */ /* 0x000e240000002100 */
[----:B0-----:R-:W-:Y:S01]  /*0800*/  LOP3.LUT R7, R6, 0x1, RZ, 0xc0, !PT ;  /* 0x0000000106077812 */ /* 0x001fe200078ec0ff */
[----:B--2---:R-:W-:-:S03]  /*0810*/  IMAD.WIDE R4, R5, UR11, R12 ;  /* 0x0000000b05047c25 */ /* 0x004fc6000f8e020c */
[----:B------:R-:W-:-:S04]  /*0820*/  LEA R4, P2, R7, R4, 0x2 ;  /* 0x0000000407047211 */ /* 0x000fc800078410ff */
[----:B------:R-:W-:Y:S02]  /*0830*/  IADD3.X R5, PT, PT, RZ, R5, RZ, P2, !PT ;  /* 0x00000005ff057210 */ /* 0x000fe400017fe4ff */
[----:B------:R-:W-:-:S04]  /*0840*/  LEA R26, P2, R4, UR14, 0x1 ;  /* 0x0000000e041a7c11 */ /* 0x000fc8000f8408ff */
[----:B------:R-:W-:Y:S02]  /*0850*/  LEA.HI.X R27, R4, UR15, R5, 0x1, P2 ;  /* 0x0000000f041b7c11 */ /* 0x000fe400090f0c05 */
[----:B------:R-:W0:Y:S04]  /*0860*/  LDS.128 R4, [R28+UR6] ;  /* 0x000000061c047984 */ /* 0x000e280008000c00 */
[----:B------:R-:W2:Y:S04]  /*0870*/  LDG.E.64.CONSTANT R14, desc[UR8][R26.64+0x100] ;  /* 0x000100081a0e7981 */ /* 0x000ea8000c1e9b00 */
[----:B------:R-:W3:Y:S04]  /*0880*/  LDG.E.64.CONSTANT R16, desc[UR8][R26.64] ;  /* 0x000000081a107981 */ /* 0x000ee8000c1e9b00 */
[----:B------:R-:W4:Y:S04]  /*0890*/  LDG.E.64.CONSTANT R18, desc[UR8][R26.64+0x200] ;  /* 0x000200081a127981 */ /* 0x000f28000c1e9b00 */
[----:B------:R3:W5:Y:S01]  /*08a0*/  LDG.E.64.CONSTANT R24, desc[UR8][R26.64+0x300] ;  /* 0x000300081a187981 */ /* 0x000762000c1e9b00 */
[----:B------:R-:W-:Y:S01]  /*08b0*/  UMOV UR4, 0xffffffff ;  /* 0xffffffff00047882 */ /* 0x000fe20000000000 */
[----:B0-----:R-:W-:-:S02]  /*08c0*/  HADD2.F32 R8, -RZ, R6.H0_H0 ;  /* 0x20000006ff087230 */ /* 0x001fc40000004100 */
[----:B------:R-:W-:Y:S02]  /*08d0*/  HADD2.F32 R36, -RZ, R4.H0_H0 ;  /* 0x20000004ff247230 */ /* 0x000fe40000004100 */
[----:B------:R-:W-:Y:S02]  /*08e0*/  HADD2.F32 R6, -RZ, R6.H1_H1 ;  /* 0x30000006ff067230 */ /* 0x000fe40000004100 */
[----:B------:R-:W-:Y:S02]  /*08f0*/  HADD2.F32 R4, -RZ, R4.H1_H1 ;  /* 0x30000004ff047230 */ /* 0x000fe40000004100 */
[--C-:B--2---:R-:W-:Y:S02]  /*0900*/  HADD2.F32 R9, -RZ, R14.reuse.H0_H0 ;  /* 0x2000000eff097230 */ /* 0x104fe40000004100 */
[----:B------:R-:W-:Y:S02]  /*0910*/  HADD2.F32 R37, -RZ, R14.H1_H1 ;  /* 0x3000000eff257230 */ /* 0x000fe40000004100 */
[----:B---3--:R-:W-:-:S02]  /*0920*/  HADD2.F32 R27, -RZ, R16.H1_H1 ;  /* 0x30000010ff1b7230 */ /* 0x008fc40000004100 */
[----:B------:R-:W-:Y:S01]  /*0930*/  FMUL.FTZ R11, R8, R9 ;  /* 0x00000009080b7220 */ /* 0x000fe20000410000 */
[----:B------:R-:W-:Y:S02]  /*0940*/  HADD2.F32 R9, -RZ, R16.H0_H0 ;  /* 0x20000010ff097230 */ /* 0x000fe40000004100 */
[----:B------:R-:W-:Y:S01]  /*0950*/  FMUL.FTZ R37, R6, R37 ;  /* 0x0000002506257220 */ /* 0x000fe20000410000 */
[----:B------:R-:W-:Y:S02]  /*0960*/  HADD2.F32 R6, -RZ, R7.H0_H0 ;  /* 0x20000007ff067230 */ /* 0x000fe40000004100 */
[--C-:B------:R-:W-:Y:S02]  /*0970*/  HADD2.F32 R14, -RZ, R15.reuse.H1_H1 ;  /* 0x3000000fff0e7230 */ /* 0x100fe40000004100 */
[----:B------:R-:W-:Y:S01]  /*0980*/  FFMA.FTZ R36, R36, R9, R11 ;  /* 0x0000000924247223 */ /* 0x000fe2000001000b */
[----:B------:R-:W-:Y:S01]  /*0990*/  FFMA.FTZ R4, R4, R27, R37 ;  /* 0x0000001b04047223 */ /* 0x000fe20000010025 */
[----:B------:R-:W0:Y:S01]  /*09a0*/  LDS.128 R8, [R28+UR6+0x10] ;  /* 0x000010061c087984 */ /* 0x000e220008000c00 */
[----:B------:R-:W-:-:S02]  /*09b0*/  HADD2.F32 R27, -RZ, R15.H0_H0 ;  /* 0x2000000fff1b7230 */ /* 0x000fc40000004100 */
[----:B------:R-:W-:-:S03]  /*09c0*/  HADD2.F32 R7, -RZ, R7.H1_H1 ;  /* 0x30000007ff077230 */ /* 0x000fc60000004100 */
[----:B------:R-:W-:Y:S01]  /*09d0*/  FMUL.FTZ R27, R6, R27 ;  /* 0x0000001b061b7220 */ /* 0x000fe20000410000 */
[--C-:B------:R-:W-:Y:S02]  /*09e0*/  HADD2.F32 R6, -RZ, R5.reuse.H0_H0 ;  /* 0x20000005ff067230 */ /* 0x100fe40000004100 */
[----:B------:R-:W-:Y:S01]  /*09f0*/  FMUL.FTZ R16, R7, R14 ;  /* 0x0000000e07107220 */ /* 0x000fe20000410000 */
[----:B------:R-:W-:Y:S02]  /*0a00*/  HADD2.F32 R7, -RZ, R5.H1_H1 ;  /* 0x30000005ff077230 */ /* 0x000fe40000004100 */
[--C-:B------:R-:W-:Y:S02]  /*0a10*/  HADD2.F32 R5, -RZ, R17.reuse.H0_H0 ;  /* 0x20000011ff057230 */ /* 0x100fe40000004100 */
[----:B------:R-:W-:-:S03]  /*0a20*/  HADD2.F32 R14, -RZ, R17.H1_H1 ;  /* 0x30000011ff0e7230 */ /* 0x000fc60000004100 */
[----:B------:R-:W-:Y:S02]  /*0a30*/  FFMA.FTZ R5, R6, R5, R27 ;  /* 0x0000000506057223 */ /* 0x000fe4000001001b */
[----:B------:R-:W-:Y:S01]  /*0a40*/  FFMA.FTZ R6, R7, R14, R16 ;  /* 0x0000000e07067223 */ /* 0x000fe20000010010 */
[--C-:B-----5:R-:W-:Y:S01]  /*0a50*/  HADD2.F32 R16, -RZ, R24.reuse.H0_H0 ;  /* 0x20000018ff107230 */ /* 0x120fe20000004100 */
[----:B------:R-:W1:Y:S01]  /*0a60*/  S2R R7, SR_TID.X ;  /* 0x0000000000077919 */ /* 0x000e620000002100 */
[----:B------:R-:W-:Y:S02]  /*0a70*/  HADD2.F32 R24, -RZ, R24.H1_H1 ;  /* 0x30000018ff187230 */ /* 0x000fe40000004100 */
[--C-:B0-----:R-:W-:Y:S02]  /*0a80*/  HADD2.F32 R15, -RZ, R8.reuse.H0_H0 ;  /* 0x20000008ff0f7230 */ /* 0x101fe40000004100 */
[----:B------:R-:W-:Y:S02]  /*0a90*/  HADD2.F32 R17, -RZ, R8.H1_H1 ;  /* 0x30000008ff117230 */ /* 0x000fe40000004100 */
[----:B----4-:R-:W-:-:S02]  /*0aa0*/  HADD2.F32 R8, -RZ, R18.H0_H0 ;  /* 0x20000012ff087230 */ /* 0x010fc40000004100 */
[----:B------:R-:W-:Y:S02]  /*0ab0*/  HADD2.F32 R18, -RZ, R18.H1_H1 ;  /* 0x30000012ff127230 */ /* 0x000fe40000004100 */
[----:B------:R-:W-:Y:S02]  /*0ac0*/  HADD2.F32 R14, -RZ, R9.H0_H0 ;  /* 0x20000009ff0e7230 */ /* 0x000fe40000004100 */
[----:B------:R-:W-:Y:S01]  /*0ad0*/  FFMA.FTZ R8, R15, R8, R36 ;  /* 0x000000080f087223 */ /* 0x000fe20000010024 */
[--C-:B------:R-:W-:Y:S02]  /*0ae0*/  HADD2.F32 R15, -RZ, R19.reuse.H0_H0 ;  /* 0x20000013ff0f7230 */ /* 0x100fe40000004100 */
[----:B------:R-:W-:Y:S01]  /*0af0*/  FFMA.FTZ R4, R17, R18, R4 ;  /* 0x0000001211047223 */ /* 0x000fe20000010004 */
[----:B------:R-:W-:Y:S01]  /*0b00*/  HADD2.F32 R17, -RZ, R10.H0_H0 ;  /* 0x2000000aff117230 */ /* 0x000fe20000004100 */
[----:B-1----:R-:W-:Y:S01]  /*0b10*/  LOP3.LUT R7, R7, 0x1, RZ, 0xc0, !PT ;  /* 0x0000000107077812 */ /* 0x002fe200078ec0ff */
[----:B------:R-:W-:-:S02]  /*0b20*/  HADD2.F32 R19, -RZ, R19.H1_H1 ;  /* 0x30000013ff137230 */ /* 0x000fc40000004100 */
[----:B------:R-:W-:Y:S01]  /*0b30*/  FFMA.FTZ R5, R14, R15, R5 ;  /* 0x0000000f0e057223 */ /* 0x000fe20000010005 */
[----:B------:R-:W-:Y:S02]  /*0b40*/  HADD2.F32 R15, -RZ, R10.H1_H1 ;  /* 0x3000000aff0f7230 */ /* 0x000fe40000004100 */
[----:B------:R-:W-:Y:S01]  /*0b50*/  FFMA.FTZ R8, R17, R16, R8 ;  /* 0x0000001011087223 */ /* 0x000fe20000010008 */
[----:B------:R-:W-:Y:S02]  /*0b60*/  HADD2.F32 R9, -RZ, R9.H1_H1 ;  /* 0x30000009ff097230 */ /* 0x000fe40000004100 */
[----:B------:R-:W-:Y:S02]  /*0b70*/  HADD2.F32 R10, -RZ, R11.H0_H0 ;  /* 0x2000000bff0a7230 */ /* 0x000fe40000004100 */
[----:B------:R-:W-:Y:S01]  /*0b80*/  FFMA.FTZ R15, R15, R24, R4 ;  /* 0x000000180f0f7223 */ /* 0x000fe20000010004 */
[----:B------:R-:W-:Y:S02]  /*0b90*/  HADD2.F32 R14, -RZ, R25.H0_H0 ;  /* 0x20000019ff0e7230 */ /* 0x000fe40000004100 */
[----:B------:R-:W-:Y:S01]  /*0ba0*/  FFMA.FTZ R6, R9, R19, R6 ;  /* 0x0000001309067223 */ /* 0x000fe20000010006 */
[----:B------:R-:W-:-:S02]  /*0bb0*/  HADD2.F32 R11, -RZ, R11.H1_H1 ;  /* 0x3000000bff0b7230 */ /* 0x000fc40000004100 */
[----:B------:R-:W-:Y:S01]  /*0bc0*/  FADD.FTZ R8, R8, R15 ;  /* 0x0000000f08087221 */ /* 0x000fe20000010000 */
[----:B------:R-:W-:Y:S02]  /*0bd0*/  HADD2.F32 R25, -RZ, R25.H1_H1 ;  /* 0x30000019ff197230 */ /* 0x000fe40000004100 */
[----:B------:R-:W-:-:S03]  /*0be0*/  FFMA.FTZ R5, R10, R14, R5 ;  /* 0x0000000e0a057223 */ /* 0x000fc60000010005 */
[----:B------:R-:W-:Y:S01]  /*0bf0*/  FFMA.FTZ R6, R11, R25, R6 ;  /* 0x000000190b067223 */ /* 0x000fe20000010006 */
[----:B------:R-:W-:-:S04]  /*0c00*/  FADD.FTZ R5, R5, R8 ;  /* 0x0000000805057221 */ /* 0x000fc80000010000 */
[----:B------:R-:W-:Y:S01]  /*0c10*/  FADD.FTZ R5, R6, R5 ;  /* 0x0000000506057221 */ /* 0x000fe20000010000 */
[----:B------:R-:W-:Y:S06]  /*0c20*/  BRA.DIV UR4, `(.L_x_21594) ;  /* 0x0000002a04207947 */ /* 0x000fec000b800000 */
[----:B------:R0:W1:Y:S02]  /*0c30*/  SHFL.BFLY PT, R4, R5, 0x1, 0x1f ;  /* 0x0c201f0005047f89 */ /* 0x00006400000e0000 */
.L_x_21626:
[C---:B------:R-:W-:Y:S01]  /*0c40*/  VIADD R6, R32.reuse, 0x1 ;  /* 0x0000000120067836 */ /* 0x040fe20000000000 */
[----:B------:R-:W-:Y:S01]  /*0c50*/  ISETP.NE.AND P3, PT, R7, RZ, PT ;  /* 0x000000ff0700720c */ /* 0x000fe20003f65270 */
        /* <DEDUP_REMOVED lines=16> */
[----:B------:R-:W-:Y:S01]  /*0d60*/  @!P4 FMNMX.FTZ R3, R3, R8, !PT ;  /* 0x000000080303c209 */ /* 0x000fe20007810000 */
[----:B-1----:R-:W-:-:S07]  /*0d70*/  VIADD R35, R35, 0x100 ;  /* 0x0000010023237836 */ /* 0x002fce0000000000 */
[----:B------:R-:W-:Y:S05]  /*0d80*/  @!P3 BRA `(.L_x_21595) ;  /* 0xfffffff80094b947 */ /* 0x000fea000383ffff */
.L_x_21593:
[----:B------:R-:W-:Y:S05]  /*0d90*/  BSYNC B0 ;  /* 0x0000000000007941 */ /* 0x000fea0003800000 */
.L_x_21592:
[----:B------:R-:W1:Y:S01]  /*0da0*/  S2R R25, SR_TID.X ;  /* 0x0000000000197919 */ /* 0x000e620000002100 */
[----:B0-----:R-:W-:Y:S01]  /*0db0*/  IADD3 R5, PT, PT, R21, 0xf, RZ ;  /* 0x0000000f15057810 */ /* 0x001fe20007ffe0ff */
[----:B------:R-:W-:Y:S01]  /*0dc0*/  UMOV UR4, 0xffffffff ;  /* 0xffffffff00047882 */ /* 0x000fe20000000000 */
[----:B------:R-:W0:Y:S02]  /*0dd0*/  S2R R4, SR_CgaCtaId ;  /* 0x0000000000047919 */ /* 0x000e240000008800 */
[----:B------:R-:W-:-:S04]  /*0de0*/  SHF.R.S32.HI R6, RZ, 0x1f, R5 ;  /* 0x0000001fff067819 */ /* 0x000fc80000011405 */
[----:B------:R-:W-:Y:S02]  /*0df0*/  LEA.HI R12, R6, R5, RZ, 0x4 ;  /* 0x00000005060c7211 */ /* 0x000fe400078f20ff */
[----:B------:R-:W-:Y:S02]  /*0e00*/  MOV R6, 0x400 ;  /* 0x0000040000067802 */ /* 0x000fe40000000f00 */
[----:B-1----:R-:W-:Y:S02]  /*0e10*/  LOP3.LUT R24, R25, 0x1f, RZ, 0xc0, !PT ;  /* 0x0000001f19187812 */ /* 0x002fe400078ec0ff */
[----:B------:R-:W-:Y:S01]  /*0e20*/  SHF.R.U32.HI R5, RZ, 0x5, R25 ;  /* 0x00000005ff057819 */ /* 0x000fe20000011619 */
[----:B0-----:R-:W-:Y:S06]  /*0e30*/  BRA.DIV UR4, `(.L_x_21596) ;  /* 0x0000002604c87947 */ /* 0x001fec000b800000 */
[----:B------:R-:W0:Y:S02]  /*0e40*/  SHFL.BFLY PT, R8, R3, 0x10, 0x1f ;  /* 0x0e001f0003087f89 */ /* 0x000e2400000e0000 */
[----:B0-----:R-:W-:-:S05]  /*0e50*/  FMNMX.FTZ R8, R8, R3, !PT ;  /* 0x0000000308087209 */ /* 0x001fca0007810000 */
[----:B------:R-:W0:Y:S02]  /*0e60*/  SHFL.BFLY PT, R7, R8, 0x8, 0x1f ;  /* 0x0d001f0008077f89 */ /* 0x000e2400000e0000 */
[----:B0-----:R-:W-:-:S05]  /*0e70*/  FMNMX.FTZ R7, R8, R7, !PT ;  /* 0x0000000708077209 */ /* 0x001fca0007810000 */
[----:B------:R-:W0:Y:S02]  /*0e80*/  SHFL.BFLY PT, R10, R7, 0x4, 0x1f ;  /* 0x0c801f00070a7f89 */ /* 0x000e2400000e0000 */
[----:B0-----:R-:W-:-:S05]  /*0e90*/  FMNMX.FTZ R10, R7, R10, !PT ;  /* 0x0000000a070a7209 */ /* 0x001fca0007810000 */
[----:B------:R0:W1:Y:S02]  /*0ea0*/  SHFL.BFLY PT, R9, R10, 0x2, 0x1f ;  /* 0x0c401f000a097f89 */ /* 0x00006400000e0000 */
.L_x_21632:
[----:B------:R-:W-:Y:S01]  /*0eb0*/  VIADD R3, R6, 0x40 ;  /* 0x0000004006037836 */ /* 0x000fe20000000000 */
[----:B------:R-:W-:Y:S01]  /*0ec0*/  ISETP.NE.AND P2, PT, R24, RZ, PT ;  /* 0x000000ff1800720c */ /* 0x000fe20003f45270 */
[----:B------:R-:W-:Y:S05]  /*0ed0*/  WARPSYNC.ALL ;  /* 0x0000000000007948 */ /* 0x000fea0003800000 */
[----:B------:R-:W-:Y:S02]  /*0ee0*/  LEA R7, R4, R3, 0x18 ;  /* 0x0000000304077211 */ /* 0x000fe400078ec0ff */
[----:B01----:R-:W-:Y:S02]  /*0ef0*/  FMNMX.FTZ R10, R10, R9, !PT ;  /* 0x000000090a0a7209 */ /* 0x003fe40007810000 */
[----:B------:R-:W-:-:S05]  /*0f00*/  LEA R3, R5, R7, 0x2 ;  /* 0x0000000705037211 */ /* 0x000fca00078e10ff */
[----:B------:R0:W-:Y:S01]  /*0f10*/  @!P2 STS [R3], R10 ;  /* 0x0000000a0300a388 */ /* 0x0001e20000000800 */
[----:B------:R-:W-:Y:S01]  /*0f20*/  BAR.SYNC.DEFER_BLOCKING 0x0 ;  /* 0x0000000000007b1d */ /* 0x000fe20000010000 */
[C---:B------:R-:W-:Y:S01]  /*0f30*/  ISETP.GT.U32.AND P3, PT, R24.reuse, 0x3, PT ;  /* 0x000000031800780c */ /* 0x040fe20003f64070 */
[----:B------:R-:W-:Y:S01]  /*0f40*/  IMAD R7, R24, 0x4, R7 ;  /* 0x0000000418077824 */ /* 0x000fe200078e0207 */
[----:B0-----:R-:W-:Y:S01]  /*0f50*/  MOV R10, 0xff7fffff ;  /* 0xff7fffff000a7802 */ /* 0x001fe20000000f00 */
[----:B------:R-:W-:Y:S02]  /*0f60*/  IMAD.MOV.U32 R15, RZ, RZ, RZ ;  /* 0x000000ffff0f7224 */ /* 0x000fe400078e00ff */
        /* <DEDUP_REMOVED lines=28> */
.L_x_21601:
        /* <DEDUP_REMOVED lines=11> */
.L_x_21600:
[----:B------:R-:W-:Y:S05]  /*11e0*/  BSYNC.RECONVERGENT B1 ;  /* 0x0000000000017941 */ /* 0x000fea0003800200 */
.L_x_21599:
        /* <DEDUP_REMOVED lines=12> */
.L_x_21604:
        /* <DEDUP_REMOVED lines=100> */
.L_x_21603:
[----:B------:R-:W-:Y:S05]  /*18f0*/  BSYNC.RECONVERGENT B1 ;  /* 0x0000000000017941 */ /* 0x000fea0003800200 */
.L_x_21602:
        /* <DEDUP_REMOVED lines=55> */
.L_x_21606:
[----:B------:R-:W-:Y:S05]  /*1c70*/  BSYNC.RECONVERGENT B1 ;  /* 0x0000000000017941 */ /* 0x000fea0003800200 */
.L_x_21605:
        /* <DEDUP_REMOVED lines=26> */
.L_x_21598:
[----:B------:R-:W-:Y:S05]  /*1e20*/  BSYNC.RECONVERGENT B0 ;  /* 0x0000000000007941 */ /* 0x000fea0003800200 */
.L_x_21597:
        /* <DEDUP_REMOVED lines=36> */
[----:B------:R-:W-:Y:S01]  /*2070*/  IMAD.MOV R11, RZ, RZ, -R9 ;  /* 0x000000ffff0b7224 */ /* 0x000fe200078e0a09 */
[----:B------:R-:W-:Y:S02]  /*2080*/  LEA R7, R25, R12, 0x2 ;  /* 0x0000000c19077211 */ /* 0x000fe400078e10ff */
[----:B------:R-:W-:-:S07]  /*2090*/  IADD3 R9, PT, PT, R10, R25, RZ ;  /* 0x000000190a097210 */ /* 0x000fce0007ffe0ff */
.L_x_21611:
[----:B------:R-:W0:Y:S01]  /*20a0*/  LDS R10, [R7] ;  /* 0x00000000070a7984 */ /* 0x000e220000000800 */
[----:B------:R-:W-:-:S05]  /*20b0*/  VIADD R11, R11, 0x1 ;  /* 0x000000010b0b7836 */ /* 0x000fca0000000000 */
[----:B------:R-:W-:Y:S01]  /*20c0*/  ISETP.NE.AND P0, PT, R11, RZ, PT ;  /* 0x000000ff0b00720c */ /* 0x000fe20003f05270 */
[----:B0-----:R-:W-:-:S05]  /*20d0*/  FMUL.FTZ R10, R10, R3 ;  /* 0x000000030a0a7220 */ /* 0x001fca0000410000 */
[----:B------:R0:W-:Y:S02]  /*20e0*/  STS [R7], R10 ;  /* 0x0000000a07007388 */ /* 0x0001e40000000800 */
[----:B0-----:R-:W-:-:S05]  /*20f0*/  IADD3 R7, PT, PT, R7, 0x200, RZ ;  /* 0x0000020007077810 */ /* 0x001fca0007ffe0ff */
[----:B------:R-:W-:Y:S05]  /*2100*/  @P0 BRA `(.L_x_21611) ;  /* 0xfffffffc00e40947 */ /* 0x000fea000383ffff */
.L_x_21610:
[----:B------:R-:W-:Y:S05]  /*2110*/  BSYNC.RECONVERGENT B1 ;  /* 0x0000000000017941 */ /* 0x000fea0003800200 */
.L_x_21609:
        /* <DEDUP_REMOVED lines=12> */
.L_x_21614:
        /* <DEDUP_REMOVED lines=52> */
.L_x_21613:
[----:B------:R-:W-:Y:S05]  /*2520*/  BSYNC.RECONVERGENT B1 ;  /* 0x0000000000017941 */ /* 0x000fea0003800200 */
.L_x_21612:
        /* <DEDUP_REMOVED lines=31> */
.L_x_21616:
[----:B------:R-:W-:Y:S05]  /*2720*/  BSYNC.RECONVERGENT B1 ;  /* 0x0000000000017941 */ /* 0x000fea0003800200 */
.L_x_21615:
        /* <DEDUP_REMOVED lines=14> */
.L_x_21608:
[----:B------:R-:W-:Y:S05]  /*2810*/  BSYNC.RECONVERGENT B0 ;  /* 0x0000000000007941 */ /* 0x000fea0003800200 */
.L_x_21607:
[----:B------:R-:W-:Y:S01]  /*2820*/  BAR.SYNC.DEFER_BLOCKING 0x0 ;  /* 0x0000000000007b1d */ /* 0x000fe20000010000 */
[----:B------:R-:W-:-:S05]  /*2830*/  CS2R R26, SRZ ;  /* 0x00000000001a7805 */ /* 0x000fca000001ff00 */
[----:B------:R-:W2:Y:S01]  /*2840*/  LDCU UR12, c[0x0][0x3cc] ;  /* 0x00007980ff0c77ac */ /* 0x000ea20008000800 */
[----:B------:R-:W-:Y:S01]  /*2850*/  BSSY.RECONVERGENT B0, `(.L_x_21617) ;  /* 0x000008c000007945 */ /* 0x000fe20003800200 */
[----:B------:R-:W3:Y:S03]  /*2860*/  LDCU.64 UR6, c[0x0][0x398] ;  /* 0x00007300ff0677ac */ /* 0x000ee60008000a00 */
[----:B------:R-:W-:Y:S05]  /*2870*/  @P1 BRA `(.L_x_21618) ;  /* 0x0000000800241947 */ /* 0x000fea0003800000 */
[----:B------:R-:W4:Y:S01]  /*2880*/  LDCU UR5, c[0x0][0x3b8] ;  /* 0x00007700ff0577ac */ /* 0x000f220008000800 */
[----:B------:R-:W-:Y:S01]  /*2890*/  HFMA2 R9, -RZ, RZ, 0, 0 ;  /* 0x00000000ff097431 */ /* 0x000fe200000001ff */
[----:B-1----:R-:W-:Y:S01]  /*28a0*/  SHF.R.U32.HI R8, RZ, 0x3, R25 ;  /* 0x00000003ff087819 */ /* 0x002fe20000011619 */
[C---:B0-----:R-:W-:Y:S01]  /*28b0*/  IMAD.SHL.U32 R10, R25.reuse, 0x20, RZ ;  /* 0x00000020190a7824 */ /* 0x041fe200078e00ff */
[----:B------:R-:W0:Y:S01]  /*28c0*/  LDCU UR4, c[0x0][0x3d0] ;  /* 0x00007a00ff0477ac */ /* 0x000e220008000800 */
[----:B------:R-:W-:Y:S02]  /*28d0*/  IADD3 R3, PT, PT, R6, 0x60, RZ ;  /* 0x0000006006037810 */ /* 0x000fe40007ffe0ff */
[----:B------:R-:W-:Y:S01]  /*28e0*/  LOP3.LUT R8, R8, 0x7c, RZ, 0xc0, !PT ;  /* 0x0000007c08087812 */ /* 0x000fe200078ec0ff */
[----:B------:R-:W1:Y:S01]  /*28f0*/  LDCU.64 UR10, c[0x0][0x3a8] ;  /* 0x00007500ff0a77ac */ /* 0x000e620008000a00 */
[----:B------:R-:W-:Y:S02]  /*2900*/  SHF.L.U32 R33, R25, 0x3, RZ ;  /* 0x0000000319217819 */ /* 0x000fe400000006ff */
[----:B------:R-:W-:-:S02]  /*2910*/  LOP3.LUT R10, R10, 0x20, RZ, 0xe2, !PT ;  /* 0x000000200a0a7812 */ /* 0x000fc400078ee2ff */
[----:B------:R-:W-:Y:S02]  /*2920*/  LEA R3, R4, R3, 0x18 ;  /* 0x0000000304037211 */ /* 0x000fe400078ec0ff */
[----:B------:R-:W-:Y:S01]  /*2930*/  LOP3.LUT R4, R33, 0x8, RZ, 0xc0, !PT ;  /* 0x0000000821047812 */ /* 0x000fe200078ec0ff */
[C---:B------:R-:W-:Y:S01]  /*2940*/  IMAD R10, R5.reuse, 0x40, R10 ;  /* 0x00000040050a7824 */ /* 0x040fe200078e020a */
[C---:B------:R-:W-:Y:S01]  /*2950*/  IADD3 R30, PT, PT, R5.reuse, 0x1, RZ ;  /* 0x00000001051e7810 */ /* 0x040fe20007ffe0ff */
[----:B----4-:R-:W-:Y:S01]  /*2960*/  IMAD R7, R22, UR5, RZ ;  /* 0x0000000516077c24 */ /* 0x010fe2000f8e02ff */
[C---:B------:R-:W-:Y:S01]  /*2970*/  IADD3 R34, PT, PT, R5.reuse, -R0, RZ ;  /* 0x8000000005227210 */ /* 0x040fe20007ffe0ff */
[----:B------:R-:W-:Y:S01]  /*2980*/  IMAD R4, R5, 0x10, R4 ;  /* 0x0000001005047824 */ /* 0x000fe200078e0204 */
[----:B-----5:R-:W-:Y:S01]  /*2990*/  IADD3 R29, PT, PT, R10, 0x10, R3 ;  /* 0x000000100a1d7810 */ /* 0x020fe20007ffe003 */
[----:B------:R-:W-:Y:S01]  /*29a0*/  IMAD.WIDE R6, R7, 0x4, R8 ;  /* 0x0000000407067825 */ /* 0x000fe200078e0208 */
[----:B------:R-:W-:-:S02]  /*29b0*/  MOV R26, RZ ;  /* 0x000000ff001a7202 */ /* 0x000fc40000000f00 */
[----:B------:R-:W-:Y:S01]  /*29c0*/  LOP3.LUT R33, R33, 0xf8, RZ, 0xc0, !PT ;  /* 0x000000f821217812 */ /* 0x000fe200078ec0ff */
[----:B0-----:R-:W-:Y:S01]  /*29d0*/  IMAD R2, R2, UR4, RZ ;  /* 0x0000000402027c24 */ /* 0x001fe2000f8e02ff */
[----:B-1----:R-:W-:Y:S01]  /*29e0*/  IADD3 R28, P0, PT, R6, UR10, RZ ;  /* 0x0000000a061c7c10 */ /* 0x002fe2000ff1e0ff */
[----:B------:R-:W-:-:S03]  /*29f0*/  VIADD R32, R4, 0x3 ;  /* 0x0000000304207836 */ /* 0x000fc60000000000 */
[----:B------:R-:W-:Y:S02]  /*2a00*/  IADD3.X R31, PT, PT, R7, UR11, RZ, P0, !PT ;  /* 0x0000000b071f7c10 */ /* 0x000fe400087fe4ff */
[----:B------:R-:W-:-:S07]  /*2a10*/  SHF.R.S32.HI R3, RZ, 0x1f, R2 ;  /* 0x0000001fff037819 */ /* 0x000fce0000011402 */
.L_x_21623:
[----:B------:R-:W-:Y:S01]  /*2a20*/  MOV R18, R28 ;  /* 0x0000001c00127202 */ /* 0x000fe20000000f00 */
[----:B------:R-:W0:Y:S01]  /*2a30*/  LDS.128 R12, [R29+-0x10] ;  /* 0xfffff0001d0c7984 */ /* 0x000e220000000c00 */
[----:B------:R-:W-:-:S05]  /*2a40*/  MOV R19, R31 ;  /* 0x0000001f00137202 */ /* 0x000fca0000000f00 */
[----:B------:R-:W2:Y:S02]  /*2a50*/  LDG.E.CONSTANT R5, desc[UR8][R18.64] ;  /* 0x0000000812057981 */ /* 0x000ea4000c1e9900 */
[----:B--2---:R-:W-:-:S03]  /*2a60*/  IMAD.WIDE R4, R5, UR12, R2 ;  /* 0x0000000c05047c25 */ /* 0x004fc6000f8e0202 */
[----:B------:R-:W-:-:S05]  /*2a70*/  IADD3 R4, P0, PT, R33, R4, RZ ;  /* 0x0000000421047210 */ /* 0x000fca0007f1e0ff */
[----:B------:R-:W-:Y:S01]  /*2a80*/  IMAD.X R5, RZ, RZ, R5, P0 ;  /* 0x000000ffff057224 */ /* 0x000fe200000e0605 */
[----:B---3--:R-:W-:-:S04]  /*2a90*/  LEA R16, P0, R4, UR6, 0x1 ;  /* 0x0000000604107c11 */ /* 0x008fc8000f8008ff */
[----:B------:R-:W-:-:S05]  /*2aa0*/  LEA.HI.X R17, R4, UR7, R5, 0x1, P0 ;  /* 0x0000000704117c11 */ /* 0x000fca00080f0c05 */
[----:B------:R1:W5:Y:S04]  /*2ab0*/  LDG.E.128.CONSTANT R4, desc[UR8][R16.64+0x200] ;  /* 0x0002000810047981 */ /* 0x000368000c1e9d00 */
[----:B------:R1:W5:Y:S01]  /*2ac0*/  LDG.E.128.CONSTANT R8, desc[UR8][R16.64] ;  /* 0x0000000810087981 */ /* 0x000362000c1e9d00 */
[----:B------:R-:W-:Y:S01]  /*2ad0*/  ISETP.NE.AND P0, PT, R34, -0x1, PT ;  /* 0xffffffff2200780c */ /* 0x000fe20003f05270 */
[----:B------:R-:W-:Y:S01]  /*2ae0*/  BSSY.RECONVERGENT B1, `(.L_x_21619) ;  /* 0x0000022000017945 */ /* 0x000fe20003800200 */
[----:B0-----:R-:W-:Y:S02]  /*2af0*/  F2FP.F16.F32.PACK_AB R15, R15, R14 ;  /* 0x0000000e0f0f723e */ /* 0x001fe400000000ff */
[----:B------:R-:W-:-:S09]  /*2b00*/  IADD3 R14, PT, PT, R32, -0x3, RZ ;  /* 0xfffffffd200e7810 */ /* 0x000fd20007ffe0ff */
[----:B-1----:R-:W-:Y:S05]  /*2b10*/  @P0 BRA `(.L_x_21620) ;  /* 0x0000000000780947 */ /* 0x002fea0003800000 */
[C---:B------:R-:W-:Y:S01]  /*2b20*/  VIADD R18, R32.reuse, 0x1 ;  /* 0x0000000120127836 */ /* 0x040fe20000000000 */
[----:B------:R-:W-:Y:S02]  /*2b30*/  IADD3 R16, PT, PT, R32, -0x1, RZ ;  /* 0xffffffff20107810 */ /* 0x000fe40007ffe0ff */
        /* <DEDUP_REMOVED lines=8> */
[----:B------:R-:W-:Y:S02]  /*2bc0*/  IADD3 R16, PT, PT, R32, -0x2, RZ ;  /* 0xfffffffe20107810 */ /* 0x000fe40007ffe0ff */
[-C--:B------:R-:W-:Y:S02]  /*2bd0*/  ISETP.GE.AND P4, PT, R18, R21.reuse, PT ;  /* 0x000000151200720c */ /* 0x080fe40003f86270 */
[----:B------:R-:W-:Y:S02]  /*2be0*/  PRMT R18, R9, 0x7632, R18 ;  /* 0x0000763209127816 */ /* 0x000fe40000000012 */
[----:B------:R-:W-:-:S02]  /*2bf0*/  ISETP.GE.AND P5, PT, R16, R21, PT ;  /* 0x000000151000720c */ /* 0x000fc40003fa6270 */
[----:B------:R-:W-:Y:S02]  /*2c00*/  SEL R9, R9, RZ, !P6 ;  /* 0x000000ff09097207 */ /* 0x000fe40007000000 */
[----:B------:R-:W-:Y:S02]  /*2c10*/  SEL R10, R10, RZ, !P1 ;  /* 0x000000ff0a0a7207 */ /* 0x000fe40004800000 */
        /* <DEDUP_REMOVED lines=14> */
.L_x_21620:
[----:B------:R-:W-:Y:S05]  /*2d00*/  BSYNC.RECONVERGENT B1 ;  /* 0x0000000000017941 */ /* 0x000fea0003800200 */
.L_x_21619:
[----:B------:R-:W0:Y:S01]  /*2d10*/  LDS.128 R16, [R29] ;  /* 0x000000001d107984 */ /* 0x000e220000000c00 */
[----:B------:R-:W-:Y:S01]  /*2d20*/  F2FP.F16.F32.PACK_AB R13, R13, R12 ;  /* 0x0000000c0d0d723e */ /* 0x000fe200000000ff */
[----:B-----5:R-:W-:Y:S01]  /*2d30*/  HMUL2 R12, R15, R9 ;  /* 0x000000090f0c7232 */ /* 0x020fe20000000000 */
[----:B------:R-:W-:Y:S02]  /*2d40*/  BSSY.RECONVERGENT B1, `(.L_x_21621) ;  /* 0x000002b000017945 */ /* 0x000fe40003800200 */
[----:B------:R-:W-:-:S05]  /*2d50*/  MOV R9, R13 ;  /* 0x0000000d00097202 */ /* 0x000fca0000000f00 */
[----:B------:R-:W-:Y:S01]  /*2d60*/  HFMA2 R12, R9, R8, R12 ;  /* 0x00000008090c7231 */ /* 0x000fe2000000000c */
[----:B0-----:R-:W-:Y:S02]  /*2d70*/  F2FP.F16.F32.PACK_AB R16, R17, R16 ;  /* 0x000000101110723e */ /* 0x001fe400000000ff */
[----:B------:R-:W-:-:S03]  /*2d80*/  F2FP.F16.F32.PACK_AB R8, R19, R18 ;  /* 0x000000121308723e */ /* 0x000fc600000000ff */
[----:B------:R-:W-:-:S05]  /*2d90*/  IMAD.MOV.U32 R13, RZ, RZ, R16 ;  /* 0x000000ffff0d7224 */ /* 0x000fca00078e0010 */
[----:B------:R-:W-:-:S04]  /*2da0*/  HFMA2 R12, R13, R10, R12 ;  /* 0x0000000a0d0c7231 */ /* 0x000fc8000000000c */
[----:B------:R-:W-:-:S05]  /*2db0*/  HFMA2 R12, R8, R11, R12 ;  /* 0x0000000b080c7231 */ /* 0x000fca000000000c */
[--C-:B------:R-:W-:Y:S02]  /*2dc0*/  HADD2.F32 R10, -RZ, R12.reuse.H0_H0 ;  /* 0x2000000cff0a7230 */ /* 0x100fe40000004100 */
[----:B------:R-:W-:-:S05]  /*2dd0*/  HADD2.F32 R11, -RZ, R12.H1_H1 ;  /* 0x3000000cff0b7230 */ /* 0x000fca0000004100 */
[----:B------:R-:W-:-:S04]  /*2de0*/  FADD.FTZ R11, R10, R11 ;  /* 0x0000000b0a0b7221 */ /* 0x000fc80000010000 */
[----:B------:R-:W-:Y:S01]  /*2df0*/  FADD.FTZ R26, R11, R26 ;  /* 0x0000001a0b1a7221 */ /* 0x000fe20000010000 */
[----:B------:R-:W-:Y:S06]  /*2e00*/  @P0 BRA `(.L_x_21622) ;  /* 0x0000000000780947 */ /* 0x000fec0003800000 */
[C---:B------:R-:W-:Y:S02]  /*2e10*/  IADD3 R10, PT, PT, R32.reuse, -0x2, RZ ;  /* 0xfffffffe200a7810 */ /* 0x040fe40007ffe0ff */
[----:B------:R-:W-:Y:S02]  /*2e20*/  IADD3 R12, PT, PT, R32, -0x1, RZ ;  /* 0xffffffff200c7810 */ /* 0x000fe40007ffe0ff */
[-C--:B------:R-:W-:Y:S01]  /*2e30*/  ISETP.GE.AND P2, PT, R10, R21.reuse, PT ;  /* 0x000000150a00720c */ /* 0x080fe20003f46270 */
[----:B------:R-:W-:Y:S01]  /*2e40*/  VIADD R10, R32, 0x4 ;  /* 0x00000004200a7836 */ /* 0x000fe20000000000 */
[-C--:B------:R-:W-:Y:S02]  /*2e50*/  ISETP.GE.AND P6, PT, R14, R21.reuse, PT ;  /* 0x000000150e00720c */ /* 0x080fe40003fc6270 */
[----:B------:R-:W-:Y:S01]  /*2e60*/  ISETP.GE.AND P5, PT, R12, R21, PT ;  /* 0x000000150c00720c */ /* 0x000fe20003fa6270 */
[C---:B------:R-:W-:Y:S01]  /*2e70*/  VIADD R12, R32.reuse, 0x1 ;  /* 0x00000001200c7836 */ /* 0x040fe20000000000 */
[----:B------:R-:W-:-:S02]  /*2e80*/  IADD3 R14, PT, PT, R32, 0x2, RZ ;  /* 0x00000002200e7810 */ /* 0x000fc40007ffe0ff */
[----:B------:R-:W-:Y:S02]  /*2e90*/  IADD3 R16, PT, PT, R32, 0x3, RZ ;  /* 0x0000000320107810 */ /* 0x000fe40007ffe0ff */
[-C--:B------:R-:W-:Y:S02]  /*2ea0*/  ISETP.GE.AND P0, PT, R10, R21.reuse, PT ;  /* 0x000000150a00720c */ /* 0x080fe40003f06270 */
[-C--:B------:R-:W-:Y:S02]  /*2eb0*/  ISETP.GE.AND P1, PT, R14, R21.reuse, PT ;  /* 0x000000150e00720c */ /* 0x080fe40003f26270 */
[-C--:B------:R-:W-:Y:S02]  /*2ec0*/  ISETP.GE.AND P3, PT, R16, R21.reuse, PT ;  /* 0x000000151000720c */ /* 0x080fe40003f66270 */
[----:B------:R-:W-:Y:S02]  /*2ed0*/  PRMT R10, R4, 0x7632, R10 ;  /* 0x00007632040a7816 */ /* 0x000fe4000000000a */
[----:B------:R-:W-:-:S02]  /*2ee0*/  ISETP.GE.AND P4, PT, R12, R21, PT ;  /* 0x000000150c00720c */ /* 0x000fc40003f86270 */
[----:B------:R-:W-:Y:S02]  /*2ef0*/  SEL R4, R4, RZ, !P6 ;  /* 0x000000ff04047207 */ /* 0x000fe40007000000 */
[----:B------:R-:W-:Y:S02]  /*2f00*/  PRMT R14, R6, 0x7632, R14 ;  /* 0x00007632060e7816 */ /* 0x000fe4000000000e */
        /* <DEDUP_REMOVED lines=14> */
.L_x_21622:
[----:B------:R-:W-:Y:S05]  /*2ff0*/  BSYNC.RECONVERGENT B1 ;  /* 0x0000000000017941 */ /* 0x000fea0003800200 */
.L_x_21621:
        /* <DEDUP_REMOVED lines=17> */
.L_x_21618:
[----:B--23--:R-:W-:Y:S05]  /*3110*/  BSYNC.RECONVERGENT B0 ;  /* 0x0000000000007941 */ /* 0x00cfea0003800200 */
.L_x_21617:
[----:B------:R-:W2:Y:S01]  /*3120*/  S2UR UR5, SR_CgaCtaId ;  /* 0x00000000000579c3 */ /* 0x000ea20000008800 */
[----:B0-----:R-:W0:Y:S01]  /*3130*/  SHFL.BFLY PT, R3, R26, 0x1, 0x1f ;  /* 0x0c201f001a037f89 */ /* 0x001e2200000e0000 */
[C---:B------:R-:W-:Y:S01]  /*3140*/  LOP3.LUT R2, R25.reuse, 0x1, RZ, 0xc0, !PT ;  /* 0x0000000119027812 */ /* 0x040fe200078ec0ff */
[----:B------:R-:W-:Y:S01]  /*3150*/  UMOV UR4, 0x400 ;  /* 0x0000040000047882 */ /* 0x000fe20000000000 */
[----:B------:R-:W-:Y:S01]  /*3160*/  SHF.R.U32.HI R24, RZ, 0x1, R24 ;  /* 0x00000001ff187819 */ /* 0x000fe20000011618 */
[----:B------:R-:W3:Y:S03]  /*3170*/  SHFL.BFLY PT, R0, R27, 0x1, 0x1f ;  /* 0x0c201f001b007f89 */ /* 0x000ee600000e0000 */
[----:B------:R-:W-:Y:S01]  /*3180*/  BAR.SYNC.DEFER_BLOCKING 0x0 ;  /* 0x0000000000007b1d */ /* 0x000fe20000010000 */
[----:B------:R-:W-:Y:S01]  /*3190*/  ISETP.NE.AND P3, PT, R2, RZ, PT ;  /* 0x000000ff0200720c */ /* 0x000fe20003f65270 */
[----:B------:R-:W-:Y:S01]  /*31a0*/  UIADD3 UR4, UPT, UPT, UR4, 0x60, URZ ;  /* 0x0000006004047890 */ /* 0x000fe2000fffe0ff */
[----:B------:R-:W-:-:S02]  /*31b0*/  LOP3.LUT R2, R25, 0x3c0, RZ, 0xc0, !PT ;  /* 0x000003c019027812 */ /* 0x000fc400078ec0ff */
[C---:B------:R-:W-:Y:S02]  /*31c0*/  LOP3.LUT P0, RZ, R25.reuse, 0x3c1, RZ, 0xc0, !PT ;  /* 0x000003c119ff7812 */ /* 0x040fe4000780c0ff */
[----:B------:R-:W-:Y:S02]  /*31d0*/  ISETP.NE.OR P1, PT, R2, 0x40, P3 ;  /* 0x000000400200780c */ /* 0x000fe40001f25670 */
[----:B------:R-:W-:Y:S02]  /*31e0*/  LOP3.LUT R2, R24, 0x3e0, R25, 0xf8, !PT ;  /* 0x000003e018027812 */ /* 0x000fe400078ef819 */
[----:B------:R-:W-:Y:S01]  /*31f0*/  LOP3.LUT R6, R25, 0x3e1, RZ, 0xc0, !PT ;  /* 0x000003e119067812 */ /* 0x000fe200078ec0ff */
[----:B--2---:R-:W-:Y:S01]  /*3200*/  ULEA UR4, UR5, UR4, 0x18 ;  /* 0x0000000405047291 */ /* 0x004fe2000f8ec0ff */
[----:B0-----:R-:W-:Y:S02]  /*3210*/  FADD.FTZ R3, R3, R26 ;  /* 0x0000001a03037221 */ /* 0x001fe40000010000 */
[----:B------:R-:W-:Y:S01]  /*3220*/  ISETP.NE.AND P2, PT, R6, RZ, PT ;  /* 0x000000ff0600720c */ /* 0x000fe20003f45270 */
[----:B---3--:R-:W-:-:S02]  /*3230*/  FADD.FTZ R0, R0, R27 ;  /* 0x0000001b00007221 */ /* 0x008fc40000010000 */
[----:B------:R-:W-:-:S05]  /*3240*/  LEA R2, R2, UR4, 0x2 ;  /* 0x0000000402027c11 */ /* 0x000fca000f8e10ff */
[----:B------:R-:W-:Y:S04]  /*3250*/  @!P1 STS [R2+-0x100], R3 ;  /* 0xffff000302009388 */ /* 0x000fe80000000800 */
[----:B------:R-:W-:Y:S01]  /*3260*/  @!P1 STS [R2+-0xc0], R0 ;  /* 0xffff400002009388 */ /* 0x000fe20000000800 */
[----:B------:R-:W-:Y:S01]  /*3270*/  BAR.SYNC.DEFER_BLOCKING 0x0 ;  /* 0x0000000000007b1d */ /* 0x000fe20000010000 */
[----:B------:R-:W-:-:S13]  /*3280*/  ISETP.NE.AND P1, PT, R6, 0x20, PT ;  /* 0x000000200600780c */ /* 0x000fda0003f25270 */
[----:B------:R-:W-:Y:S01]  /*3290*/  @!P1 LEA R24, R24, UR4, 0x2 ;  /* 0x0000000418189c11 */ /* 0x000fe2000f8e10ff */
[----:B------:R-:W0:Y:S04]  /*32a0*/  @!P0 LDS R4, [R2] ;  /* 0x0000000002048984 */ /* 0x000e280000000800 */
[----:B------:R-:W2:Y:S01]  /*32b0*/  @!P0 LDS R5, [R2+0x40] ;  /* 0x0000400002058984 */ /* 0x000ea20000000800 */
[----:B0-----:R-:W-:Y:S01]  /*32c0*/  @!P0 FADD.FTZ R3, R3, R4 ;  /* 0x0000000403038221 */ /* 0x001fe20000010000 */
[----:B------:R-:W-:Y:S01]  /*32d0*/  BAR.SYNC.DEFER_BLOCKING 0x0 ;  /* 0x0000000000007b1d */ /* 0x000fe20000010000 */
[----:B--2---:R-:W-:Y:S01]  /*32e0*/  @!P0 FADD.FTZ R0, R0, R5 ;  /* 0x0000000500008221 */ /* 0x004fe20000010000 */
[----:B------:R-:W-:-:S04]  /*32f0*/  ISETP.GT.U32.AND P0, PT, R25, 0x1f, PT ;  /* 0x0000001f1900780c */ /* 0x000fc80003f04070 */
[----:B------:R0:W-:Y:S04]  /*3300*/  @!P1 STS [R24], R3 ;  /* 0x0000000318009388 */ /* 0x0001e80000000800 */
[----:B------:R0:W-:Y:S01]  /*3310*/  @!P1 STS [R24+0x40], R0 ;  /* 0x0000400018009388 */ /* 0x0001e20000000800 */
[----:B------:R-:W-:Y:S06]  /*3320*/  BAR.SYNC.DEFER_BLOCKING 0x0 ;  /* 0x0000000000007b1d */ /* 0x000fec0000010000 */
[----:B------:R0:W2:Y:S04]  /*3330*/  @!P2 LDS R4, [R2] ;  /* 0x000000000204a984 */ /* 0x0000a80000000800 */
[----:B------:R0:W3:Y:S01]  /*3340*/  @!P2 LDS R5, [R2+0x40] ;  /* 0x000040000205a984 */ /* 0x0000e20000000800 */
[----:B------:R-:W-:Y:S06]  /*3350*/  BAR.SYNC.DEFER_BLOCKING 0x0 ;  /* 0x0000000000007b1d */ /* 0x000fec0000010000 */
[----:B------:R-:W-:Y:S05]  /*3360*/  @P0 EXIT ;  /* 0x000000000000094d */ /* 0x000fea0003800000 */
[----:B------:R-:W4:Y:S01]  /*3370*/  LDCU UR4, c[0x0][0x378] ;  /* 0x00006f00ff0477ac */ /* 0x000f220008000800 */
[----:B------:R-:W-:-:S04]  /*3380*/  IMAD R20, R22, R20, R23 ;  /* 0x0000001416147224 */ /* 0x000fc800078e0217 */
[----:B----4-:R-:W-:Y:S01]  /*3390*/  IMAD R20, R20, UR4, RZ ;  /* 0x0000000414147c24 */ /* 0x010fe2000f8e02ff */
[----:B------:R-:W-:Y:S06]  /*33a0*/  @P3 EXIT ;  /* 0x000000000000394d */ /* 0x000fec0003800000 */
[----:B------:R-:W4:Y:S01]  /*33b0*/  S2UR UR4, SR_CTAID.Z ;  /* 0x00000000000479c3 */ /* 0x000f220000002700 */
[----:B------:R-:W1:Y:S01]  /*33c0*/  LDCU.64 UR6, c[0x0][0x380] ;  /* 0x00007000ff0677ac */ /* 0x000e620008000a00 */
[----:B------:R-:W-:Y:S01]  /*33d0*/  SHF.R.U32.HI R25, RZ, 0x1, R25 ;  /* 0x00000001ff197819 */ /* 0x000fe20000011619 */
[----:B0-2---:R-:W-:Y:S01]  /*33e0*/  @!P2 FADD.FTZ R3, R4, R3 ;  /* 0x000000030403a221 */ /* 0x005fe20000010000 */
[----:B------:R-:W-:Y:S01]  /*33f0*/  SHF.L.U32 R20, R20, 0x5, RZ ;  /* 0x0000000514147819 */ /* 0x000fe200000006ff */
[----:B---3--:R-:W-:-:S05]  /*3400*/  @!P2 FADD.FTZ R0, R5, R0 ;  /* 0x000000000500a221 */ /* 0x008fca0000010000 */
[----:B------:R-:W-:-:S04]  /*3410*/  F2FP.F16.F32.PACK_AB R0, R0, R3 ;  /* 0x000000030000723e */ /* 0x000fc800000000ff */
[----:B------:R-:W-:Y:S01]  /*3420*/  PRMT R4, R0, 0x7632, R4 ;  /* 0x0000763200047816 */ /* 0x000fe20000000004 */
[----:B----4-:R-:W-:-:S06]  /*3430*/  USHF.L.U32 UR4, UR4, 0x5, URZ ;  /* 0x0000000504047899 */ /* 0x010fcc00080006ff */
[----:B------:R-:W-:-:S04]  /*3440*/  IADD3 R20, P0, P1, R25, UR4, R20 ;  /* 0x0000000419147c10 */ /* 0x000fc8000f91e014 */
[----:B------:R-:W-:Y:S02]  /*3450*/  IADD3.X R5, PT, PT, RZ, RZ, RZ, P0, P1 ;  /* 0x000000ffff057210 */ /* 0x000fe400007e24ff */
[----:B-1----:R-:W-:-:S04]  /*3460*/  LEA R2, P0, R20, UR6, 0x1 ;  /* 0x0000000614027c11 */ /* 0x002fc8000f8008ff */
[----:B------:R-:W-:-:S05]  /*3470*/  LEA.HI.X R3, R20, UR7, R5, 0x1, P0 ;  /* 0x0000000714037c11 */ /* 0x000fca00080f0c05 */
[----:B------:R-:W-:Y:S04]  /*3480*/  STG.E.U16 desc[UR8][R2.64], R0 ;  /* 0x0000000002007986 */ /* 0x000fe8000c101508 */
[----:B------:R-:W-:Y:S01]  /*3490*/  STG.E.U16 desc[UR8][R2.64+0x20], R4 ;  /* 0x0000200402007986 */ /* 0x000fe2000c101508 */
[----:B------:R-:W-:Y:S05]  /*34a0*/  EXIT ;  /* 0x000000000000794d */ /* 0x000fea0003800000 */
.L_x_21594:
        /* <DEDUP_REMOVED lines=8> */
.L_x_21625:
[----:B------:R-:W-:Y:S05]  /*3530*/  BSYNC B1 ;  /* 0x0000000000017941 */ /* 0x000fea0003800000 */
.L_x_21624:
[----:B------:R-:W-:Y:S01]  /*3540*/  IMAD.MOV.U32 R4, RZ, RZ, R9 ;  /* 0x000000ffff047224 */ /* 0x000fe200078e0009 */
[----:B------:R-:W-:Y:S06]  /*3550*/  BRA `(.L_x_21626) ;  /* 0xffffffd400b87947 */ /* 0x000fec000383ffff */
.L_x_21596:
        /* <DEDUP_REMOVED lines=8> */
.L_x_21628:
[----:B------:R-:W-:Y:S05]  /*35e0*/  BSYNC B0 ;  /* 0x0000000000007941 */ /* 0x000fea0003800000 */
.L_x_21627:
        /* <DEDUP_REMOVED lines=8> */
.L_x_21629:
[----:B------:R-:W-:Y:S02]  /*3670*/  HFMA2 R14, -RZ, RZ, 0, 2.384185791015625e-07 ;  /* 0x00000004ff0e7431 */ /* 0x000fe400000001ff */
[----:B------:R-:W-:-:S05]  /*3680*/  IMAD.MOV.U32 R7, RZ, RZ, R9 ;  /* 0x000000ffff077224 */ /* 0x000fca00078e0009 */
[----:B------:R-:W-:-:S04]  /*3690*/  FMNMX.FTZ R7, R8, R7, !PT ;  /* 0x0000000708077209 */ /* 0x000fc80007810000 */
[----:B------:R-:W-:-:S07]  /*36a0*/  MOV R8, R7 ;  /* 0x0000000700087202 */ /* 0x000fce0000000f00 */
[----:B------:R-:W-:Y:S05]  /*36b0*/  WARPSYNC.COLLECTIVE R11, `(.L_x_21630) ;  /* 0x000000000b087348 */ /* 0x000fea0003c00000 */
[----:B------:R0:W1:Y:S02]  /*36c0*/  SHFL.BFLY P2, R9, R8, R14, R15 ;  /* 0x0c00000e08097389 */ /* 0x000064000004000f */
[----:B01----:R-:W-:Y:S05]  /*36d0*/  ENDCOLLECTIVE ;  /* 0x000000000000791b */ /* 0x003fea0003800000 */
.L_x_21630:
[----:B------:R-:W-:Y:S02]  /*36e0*/  HFMA2 R14, -RZ, RZ, 0, 1.1920928955078125e-07 ;  /* 0x00000002ff0e7431 */ /* 0x000fe400000001ff */
[----:B------:R-:W-:-:S05]  /*36f0*/  IMAD.MOV.U32 R10, RZ, RZ, R9 ;  /* 0x000000ffff0a7224 */ /* 0x000fca00078e0009 */
[----:B------:R-:W-:-:S04]  /*3700*/  FMNMX.FTZ R10, R7, R10, !PT ;  /* 0x0000000a070a7209 */ /* 0x000fc80007810000 */
[----:B------:R-:W-:-:S07]  /*3710*/  MOV R8, R10 ;  /* 0x0000000a00087202 */ /* 0x000fce0000000f00 */
[----:B------:R-:W-:Y:S05]  /*3720*/  WARPSYNC.COLLECTIVE R11, `(.L_x_21631) ;  /* 0x000000000b087348 */ /* 0x000fea0003c00000 */
[----:B------:R0:W1:Y:S02]  /*3730*/  SHFL.BFLY P2, R9, R8, R14, R15 ;  /* 0x0c00000e08097389 */ /* 0x000064000004000f */
[----:B01----:R-:W-:Y:S05]  /*3740*/  ENDCOLLECTIVE ;  /* 0x000000000000791b */ /* 0x003fea0003800000 */
.L_x_21631:
[----:B------:R-:W-:Y:S05]  /*3750*/  BRA `(.L_x_21632) ;  /* 0xffffffd400d47947 */ /* 0x000fea000383ffff */
.L_x_21633:
        /* <DEDUP_REMOVED lines=10> */
.L_x_25976:


//--------------------- .text._ZN4vllm25paged_attention_v1_kernelIttLi256ELi16ELi128ELNS_18Fp8KVCacheDataTypeE0ELb1EEEvPT_PKS2_PKT0_S8_ifPKiSA_iPKfiiiSC_SC_iiiii --------------------------
	.section	.text._ZN4vllm25paged_attention_v1_kernelIttLi256ELi16ELi128ELNS_18Fp8KVCacheDataTypeE0ELb1EEEvPT_PKS2_PKT0_S8_ifPKiSA_iPKfiiiSC_SC_iiiii,"ax",@progbits
	.align	128
        .global         _ZN4vllm25paged_attention_v1_kernelIttLi256ELi16ELi128ELNS_18Fp8KVCacheDataTypeE0ELb1EEEvPT_PKS2_PKT0_S8_ifPKiSA_iPKfiiiSC_SC_iiiii
        .type           _ZN4vllm25paged_attention_v1_kernelIttLi256ELi16ELi128ELNS_18Fp8KVCacheDataTypeE0ELb1EEEvPT_PKS2_PKT0_S8_ifPKiSA_iPKfiiiSC_SC_iiiii,@function
        .size           _ZN4vllm25paged_attention_v1_kernelIttLi256ELi16ELi128ELNS_18Fp8KVCacheDataTypeE0ELb1EEEvPT_PKS2_PKT0_S8_ifPKiSA_iPKfiiiSC_SC_iiiii,(.L_x_25977 - _ZN4vllm25paged_attention_v1_kernelIttLi256ELi16ELi128ELNS_18Fp8KVCacheDataTypeE0ELb1EEEvPT_PKS2_PKT0_S8_ifPKiSA_iPKfiiiSC_SC_iiiii)
        .other          _ZN4vllm25paged_attention_v1_kernelIttLi256ELi16ELi128ELNS_18Fp8KVCacheDataTypeE0ELb1EEEvPT_PKS2_PKT0_S8_ifPKiSA_iPKfiiiSC_SC_iiiii,@"STO_CUDA_ENTRY STV_DEFAULT"
_ZN4vllm25paged_attention_v1_kernelIttLi256ELi16ELi128ELNS_18Fp8KVCacheDataTypeE0ELb1EEEvPT_PKS2_PKT0_S8_ifPKiSA_iPKfiiiSC_SC_iiiii:
.text._ZN4vllm25paged_attention_v1_kernelIttLi256ELi16ELi128ELNS_18Fp8KVCacheDataTypeE0ELb1EEEvPT_PKS2_PKT0_S8_ifPKiSA_iPKfiiiSC_SC_iiiii:
        /* <DEDUP_REMOVED lines=8> */
[----:B------:R-:W-:-:S07]  /*0080*/  IMAD.MOV.U32 R47, RZ, RZ, RZ ;  /* 0x000000ffff2f7224 */ /* 0x000fce00078e00ff */
[----:B------:R-:W4:Y:S01]  /*0090*/  S2UR UR7, SR_CgaCtaId ;  /* 0x00000000000779c3 */ /* 0x000f220000008800 */
[----:B------:R-:W-:Y:S01]  /*00a0*/  UMOV UR6, 0x400 ;  /* 0x0000040000067882 */ /* 0x000fe20000000000 */
[----:B------:R-:W4:Y:S01]  /*00b0*/  LDCU UR10, c[0x0][0x3e8] ;  /* 0x00007d00ff0a77ac */ /* 0x000f220008000800 */
[----:B------:R-:W4:Y:S01]  /*00c0*/  LDCU UR5, c[0x0][0x3b8] ;  /* 0x00007700ff0577ac */ /* 0x000f220008000800 */
[----:B------:R-:W0:Y:S01]  /*00d0*/  LDCU UR11, c[0x0][0x3ec] ;  /* 0x00007d80ff0b77ac */ /* 0x000e220008000800 */
[----:B------:R-:W0:Y:S02]  /*00e0*/  LDCU UR12, c[0x0][0x3d0] ;  /* 0x00007a00ff0c77ac */ /* 0x000e240008000800 */
[C---:B0-----:R-:W-:Y:S01]  /*00f0*/  IMAD.WIDE.U32 R2, R8.reuse, 0x4, R2 ;  /* 0x0000000408027825 */ /* 0x041fe200078e0002 */
[----:B------:R-:W0:Y:S04]  /*0100*/  LDCU UR13, c[0x0][0x3cc] ;  /* 0x00007980ff0d77ac */ /* 0x000e280008000800 */
[----:B-1----:R1:W4:Y:S01]  /*0110*/  LDG.E.CONSTANT R49, desc[UR8][R2.64] ;  /* 0x0000000802317981 */ /* 0x002322000c1e9900 */
[----:B--2---:R-:W-:Y:S01]  /*0120*/  ISETP.GT.U32.AND P1, PT, R5, 0x3f, PT ;  /* 0x0000003f0500780c */ /* 0x004fe20003f24070 */
[----:B---3--:R-:W-:Y:S01]  /*0130*/  IMAD R0, R8, UR4, RZ ;  /* 0x0000000408007c24 */ /* 0x008fe2000f8e02ff */
[----:B----4-:R-:W-:Y:S01]  /*0140*/  ISETP.NE.U32.AND P0, PT, R10, RZ, PT ;  /* 0x000000ff0a00720c */ /* 0x010fe20003f05070 */
[----:B------:R-:W2:Y:S01]  /*0150*/  LDCU UR16, c[0x0][0x3a4] ;  /* 0x00007480ff1077ac */ /* 0x000ea20008000800 */
[----:B------:R-:W3:Y:S02]  /*0160*/  LDC R10, c[0x0][0x3a0] ;  /* 0x0000e800ff0a7b82 */ /* 0x000ee40000000800 */
[----:B------:R-:W-:Y:S01]  /*0170*/  ISETP.NE.AND.EX P0, PT, R11, RZ, PT, P0 ;  /* 0x000000ff0b00720c */ /* 0x000fe20003f05300 */
[----:B------:R-:W4:Y:S06]  /*0180*/  LDCU.64 UR14, c[0x0][0x390] ;  /* 0x00007200ff0e77ac */ /* 0x000f2c0008000a00 */
[----:B------:R-:W0:Y:S01]  /*0190*/  @!P1 LDC.64 R12, c[0x0][0x388] ;  /* 0x0000e200ff0c9b82 */ /* 0x000e220000000a00 */
[----:B------:R-:W-:-:S02]  /*01a0*/  @!P1 SHF.L.U32 R7, R5, 0x2, RZ ;  /* 0x0000000205079819 */ /* 0x000fc400000006ff */
[----:B------:R-:W-:-:S04]  /*01b0*/  @!P1 SHF.L.U32 R6, R4, 0x8, RZ ;  /* 0x0000000804069819 */ /* 0x000fc800000006ff */
[----:B------:R-:W-:Y:S01]  /*01c0*/  @!P1 IADD3 R7, P2, P3, R7, R0, R6 ;  /* 0x0000000007079210 */ /* 0x000fe20007b5e006 */
[----:B-1----:R-:W1:Y:S01]  /*01d0*/  @P0 LDC.64 R2, c[0x0][0x3c0] ;  /* 0x0000f000ff020b82 */ /* 0x002e620000000a00 */
[----:B------:R-:W-:-:S04]  /*01e0*/  SHF.R.S32.HI R0, RZ, 0x1f, R0 ;  /* 0x0000001fff007819 */ /* 0x000fc80000011400 */
[----:B------:R-:W-:Y:S02]  /*01f0*/  @!P1 IADD3.X R0, PT, PT, RZ, R0, RZ, P2, P3 ;  /* 0x00000000ff009210 */ /* 0x000fe400017e64ff */
[----:B0-----:R-:W-:-:S04]  /*0200*/  @!P1 LEA R6, P2, R7, R12, 0x1 ;  /* 0x0000000c07069211 */ /* 0x001fc800078408ff */
[----:B------:R-:W-:-:S06]  /*0210*/  @!P1 LEA.HI.X R7, R7, R13, R0, 0x1, P2 ;  /* 0x0000000d07079211 */ /* 0x000fcc00010f0c00 */
[----:B------:R-:W2:Y:S01]  /*0220*/  @!P1 LDG.E.64.CONSTANT R6, desc[UR8][R6.64] ;  /* 0x0000000806069981 */ /* 0x000ea2000c1e9b00 */
[----:B---3--:R-:W-:Y:S01]  /*0230*/  IABS R9, R10 ;  /* 0x0000000a00097213 */ /* 0x008fe20000000000 */
[----:B------:R-:W0:Y:S01]  /*0240*/  LDC R11, c[0x0][0x370] ;  /* 0x0000dc00ff0b7b82 */ /* 0x000e220000000800 */
[----:B-1----:R-:W-:Y:S02]  /*0250*/  @P0 IMAD.WIDE.U32 R2, R4, 0x4, R2 ;  /* 0x0000000404020825 */ /* 0x002fe400078e0002 */
[----:B------:R-:W1:Y:S03]  /*0260*/  I2F.RP R0, R9 ;  /* 0x0000000900007306 */ /* 0x000e660000209400 */
[----:B------:R0:W5:Y:S01]  /*0270*/  @P0 LDG.E.CONSTANT R47, desc[UR8][R2.64] ;  /* 0x00000008022f0981 */ /* 0x000162000c1e9900 */
[----:B------:R-:W-:Y:S01]  /*0280*/  ULEA UR4, UR7, UR6, 0x18 ;  /* 0x0000000607047291 */ /* 0x000fe2000f8ec0ff */
[----:B------:R-:W-:Y:S01]  /*0290*/  SHF.R.U32.HI R48, RZ, 0x5, R5 ;  /* 0x00000005ff307819 */ /* 0x000fe20000011605 */
[----:B------:R-:W-:Y:S01]  /*02a0*/  BSSY B0, `(.L_x_21634) ;  /* 0x0000290000007945 */ /* 0x000fe20003800000 */
[----:B------:R-:W-:Y:S01]  /*02b0*/  MOV R44, 0xff7fffff ;  /* 0xff7fffff002c7802 */ /* 0x000fe20000000f00 */
[----:B-1----:R-:W1:Y:S01]  /*02c0*/  MUFU.RCP R0, R0 ;  /* 0x0000000000007308 */ /* 0x002e620000001000 */
[----:B0-----:R-:W-:-:S02]  /*02d0*/  IABS R2, R11 ;  /* 0x0000000b00027213 */ /* 0x001fc40000000000 */
        /* <DEDUP_REMOVED lines=8> */
[----:B------:R-:W-:Y:S02]  /*0360*/  IMAD R0, R9, R0, R2 ;  /* 0x0000000009007224 */ /* 0x000fe400078e0202 */
[----:B------:R-:W-:-:S03]  /*0370*/  HFMA2 R2, -RZ, RZ, 0, 0 ;  /* 0x00000000ff027431 */ /* 0x000fc600000001ff */
        /* <DEDUP_REMOVED lines=8> */
[----:B------:R-:W-:-:S04]  /*0400*/  @P0 IADD3 R13, PT, PT, R13, 0x1, RZ ;  /* 0x000000010d0d0810 */ /* 0x000fc80007ffe0ff */
[----:B------:R-:W-:-:S05]  /*0410*/  MOV R19, R13 ;  /* 0x0000000d00137202 */ /* 0x000fca0000000f00 */
[----:B------:R-:W-:Y:S01]  /*0420*/  @!P3 IMAD.MOV R19, RZ, RZ, -R19 ;  /* 0x000000ffff13b224 */ /* 0x000fe200078e0a13 */
        /* <DEDUP_REMOVED lines=11> */
[----:B-1----:R-:W-:Y:S01]  /*04e0*/  VIADD R15, R14, 0xffffffe ;  /* 0x0ffffffe0e0f7836 */ /* 0x002fe20000000000 */
[----:B------:R-:W-:Y:S02]  /*04f0*/  IADD3 R14, PT, PT, RZ, -R12, RZ ;  /* 0x8000000cff0e7210 */ /* 0x000fe40007ffe0ff */
[----:B0-----:R-:W-:Y:S02]  /*0500*/  IABS R13, R4 ;  /* 0x00000004000d7213 */ /* 0x001fe40000000000 */
[----:B---3--:R-:W-:-:S05]  /*0510*/  IADD3 R17, PT, PT, RZ, -R3, RZ ;  /* 0x80000003ff117210 */ /* 0x008fca0007ffe0ff */
[----:B------:R-:W-:-:S04]  /*0520*/  IMAD R17, R17, R16, RZ ;  /* 0x0000001011117224 */ /* 0x000fc800078e02ff */
[----:B------:R-:W-:Y:S02]  /*0530*/  IMAD.HI.U32 R2, R3, R17, R2 ;  /* 0x0000001103027227 */ /* 0x000fe400078e0002 */
[----:B------:R-:W0:Y:S04]  /*0540*/  F2I.FTZ.U32.TRUNC.NTZ R3, R15 ;  /* 0x0000000f00037305 */ /* 0x000e28000021f000 */
[----:B------:R-:W-:-:S04]  /*0550*/  IMAD.HI.U32 R12, R2, R13, RZ ;  /* 0x0000000d020c7227 */ /* 0x000fc800078e00ff */
[----:B------:R-:W-:-:S05]  /*0560*/  IMAD R13, R12, R14, R13 ;  /* 0x0000000e0c0d7224 */ /* 0x000fca00078e020d */
[----:B------:R-:W-:Y:S01]  /*0570*/  ISETP.GT.U32.AND P2, PT, R16, R13, PT ;  /* 0x0000000d1000720c */ /* 0x000fe20003f44070 */
[----:B0-----:R-:W-:-:S05]  /*0580*/  IMAD R2, R3, R0, RZ ;  /* 0x0000000003027224 */ /* 0x001fca00078e02ff */
[----:B------:R-:W-:Y:S02]  /*0590*/  IADD3 R17, PT, PT, RZ, -R2, RZ ;  /* 0x80000002ff117210 */ /* 0x000fe40007ffe0ff */
[----:B------:R-:W-:-:S05]  /*05a0*/  MOV R2, RZ ;  /* 0x000000ff00027202 */ /* 0x000fca0000000f00 */
[-C--:B------:R-:W-:Y:S01]  /*05b0*/  @!P2 IADD3 R13, PT, PT, R13, -R16.reuse, RZ ;  /* 0x800000100d0da210 */ /* 0x080fe20007ffe0ff */
[----:B------:R-:W-:Y:S01]  /*05c0*/  IMAD.HI.U32 R2, R3, R17, R2 ;  /* 0x0000001103027227 */ /* 0x000fe200078e0002 */
[----:B------:R-:W-:Y:S02]  /*05d0*/  SHF.R.U32.HI R17, RZ, 0x1, R5 ;  /* 0x00000001ff117819 */ /* 0x000fe40000011605 */
[----:B------:R-:W-:Y:S01]  /*05e0*/  ISETP.GE.U32.AND P0, PT, R13, R16, PT ;  /* 0x000000100d00720c */ /* 0x000fe20003f06070 */
[----:B------:R-:W-:Y:S01]  /*05f0*/  @!P2 VIADD R12, R12, 0x1 ;  /* 0x000000010c0ca836 */ /* 0x000fe20000000000 */
[----:B------:R-:W-:Y:S02]  /*0600*/  LOP3.LUT R16, R4, R19, RZ, 0x3c, !PT ;  /* 0x0000001304107212 */ /* 0x000fe400078e3cff */
[----:B------:R-:W-:Y:S02]  /*0610*/  ISETP.NE.AND P2, PT, R19, RZ, PT ;  /* 0x000000ff1300720c */ /* 0x000fe40003f45270 */
[----:B------:R-:W-:-:S07]  /*0620*/  ISETP.GE.AND P3, PT, R16, RZ, PT ;  /* 0x000000ff1000720c */ /* 0x000fce0003f66270 */
[----:B------:R-:W-:Y:S01]  /*0630*/  @P0 IADD3 R12, PT, PT, R12, 0x1, RZ ;  /* 0x000000010c0c0810 */ /* 0x000fe20007ffe0ff */
[----:B------:R-:W-:-:S05]  /*0640*/  VIADD R14, R49, 0xffffffff ;  /* 0xffffffff310e7836 */ /* 0x000fca0000000000 */
[----:B------:R-:W-:Y:S02]  /*0650*/  IABS R18, R14 ;  /* 0x0000000e00127213 */ /* 0x000fe40000000000 */
[----:B------:R-:W-:-:S03]  /*0660*/  LOP3.LUT R14, R14, R9, RZ, 0x3c, !PT ;  /* 0x000000090e0e7212 */ /* 0x000fc600078e3cff */
[----:B------:R-:W-:Y:S02]  /*0670*/  IMAD.MOV.U32 R3, RZ, RZ, R18 ;  /* 0x000000ffff037224 */ /* 0x000fe400078e0012 */
[----:B------:R-:W0:Y:S02]  /*0680*/  LDC R18, c[0x0][0x3f8] ;  /* 0x0000fe00ff127b82 */ /* 0x000e240000000800 */
[----:B------:R-:W-:-:S05]  /*0690*/  IMAD.HI.U32 R15, R2, R3, RZ ;  /* 0x00000003020f7227 */ /* 0x000fca00078e00ff */
[----:B------:R-:W-:-:S05]  /*06a0*/  IADD3 R13, PT, PT, RZ, -R15, RZ ;  /* 0x8000000fff0d7210 */ /* 0x000fca0007ffe0ff */
[----:B------:R-:W-:Y:S01]  /*06b0*/  IMAD R13, R0, R13, R3 ;  /* 0x0000000d000d7224 */ /* 0x000fe200078e0203 */
[----:B------:R-:W-:Y:S01]  /*06c0*/  MOV R3, R12 ;  /* 0x0000000c00037202 */ /* 0x000fe20000000f00 */
[----:B------:R-:W-:-:S03]  /*06d0*/  IMAD.SHL.U32 R12, R5, 0x100, RZ ;  /* 0x00000100050c7824 */ /* 0x000fc600078e00ff */
[----:B------:R-:W-:Y:S02]  /*06e0*/  ISETP.GT.U32.AND P0, PT, R0, R13, PT ;  /* 0x0000000d0000720c */ /* 0x000fe40003f04070 */
[----:B------:R-:W-:Y:S02]  /*06f0*/  LOP3.LUT R12, R12, 0x100, RZ, 0xc0, !PT ;  /* 0x000001000c0c7812 */ /* 0x000fe400078ec0ff */
[----:B------:R-:W-:Y:S02]  /*0700*/  @!P3 IADD3 R3, PT, PT, RZ, -R3, RZ ;  /* 0x80000003ff03b210 */ /* 0x000fe40007ffe0ff */
[----:B------:R-:W-:Y:S01]  /*0710*/  @!P2 LOP3.LUT R3, RZ, R19, RZ, 0x33, !PT ;  /* 0x00000013ff03a212 */ /* 0x000fe200078e33ff */
[----:B------:R-:W-:Y:S01]  /*0720*/  VIADD R12, R12, UR4 ;  /* 0x000000040c0c7c36 */ /* 0x000fe20008000000 */
[----:B0-----:R-:W-:-:S04]  /*0730*/  ISETP.GE.AND P3, PT, R18, RZ, PT ;  /* 0x000000ff1200720c */ /* 0x001fc80003f66270 */
[----:B------:R-:W-:Y:S01]  /*0740*/  @!P1 LEA R12, R17, R12, 0x3 ;  /* 0x0000000c110c9211 */ /* 0x000fe200078e18ff */
[----:B------:R-:W-:Y:S01]  /*0750*/  @!P0 VIADD R15, R15, 0x1 ;  /* 0x000000010f0f8836 */ /* 0x000fe20000000000 */
[-C--:B------:R-:W-:Y:S02]  /*0760*/  @!P0 IADD3 R13, PT, PT, R13, -R0.reuse, RZ ;  /* 0x800000000d0d8210 */ /* 0x080fe40007ffe0ff */
[----:B------:R-:W-:Y:S02]  /*0770*/  ISETP.NE.AND P0, PT, R9, RZ, PT ;  /* 0x000000ff0900720c */ /* 0x000fe40003f05270 */
[----:B------:R-:W-:Y:S01]  /*0780*/  ISETP.GE.U32.AND P2, PT, R13, R0, PT ;  /* 0x000000000d00720c */ /* 0x000fe20003f46070 */
[----:B--2---:R0:W-:Y:S01]  /*0790*/  @!P1 STS.64 [R12], R6 ;  /* 0x000000060c009388 */ /* 0x0041e20000000a00 */
[----:B------:R-:W-:Y:S01]  /*07a0*/  IADD3 R13, PT, PT, R49, 0xf, RZ ;  /* 0x0000000f310d7810 */ /* 0x000fe20007ffe0ff */
[----:B------:R-:W-:Y:S01]  /*07b0*/  @P3 IMAD R11, R11, UR10, R4 ;  /* 0x0000000a0b0b3c24 */ /* 0x000fe2000f8e0204 */
[----:B------:R-:W-:Y:S01]  /*07c0*/  BAR.SYNC.DEFER_BLOCKING 0x0 ;  /* 0x0000000000007b1d */ /* 0x000fe20000010000 */
[----:B------:R-:W-:Y:S01]  /*07d0*/  ISETP.GE.AND P1, PT, R14, RZ, PT ;  /* 0x000000ff0e00720c */ /* 0x000fe20003f26270 */
[----:B------:R-:W-:Y:S01]  /*07e0*/  @!P3 IMAD R10, R10, UR10, R3 ;  /* 0x0000000a0a0abc24 */ /* 0x000fe2000f8e0203 */
[----:B------:R-:W-:Y:S01]  /*07f0*/  SHF.R.S32.HI R4, RZ, 0x1f, R13 ;  /* 0x0000001fff047819 */ /* 0x000fe2000001140d */
[----:B------:R-:W-:-:S03]  /*0800*/  @P3 IMAD R45, R11, R18, 0x1 ;  /* 0x000000010b2d3424 */ /* 0x000fc600078e0212 */
[----:B------:R-:W-:Y:S01]  /*0810*/  LEA.HI R13, R4, R13, RZ, 0x4 ;  /* 0x0000000d040d7211 */ /* 0x000fe200078f20ff */
[----:B0-----:R-:W-:Y:S01]  /*0820*/  @!P3 IMAD.MOV R7, RZ, RZ, -R10 ;  /* 0x000000ffff07b224 */ /* 0x001fe200078e0a0a */
[----:B------:R-:W-:Y:S02]  /*0830*/  @P2 IADD3 R15, PT, PT, R15, 0x1, RZ ;  /* 0x000000010f0f2810 */ /* 0x000fe40007ffe0ff */
[----:B------:R-:W-:Y:S01]  /*0840*/  SHF.R.S32.HI R13, RZ, 0x4, R13 ;  /* 0x00000004ff0d7819 */ /* 0x000fe2000001140d */
[----:B------:R-:W-:Y:S01]  /*0850*/  @!P3 IMAD R45, R18, R7, 0x1 ;  /* 0x00000001122db424 */ /* 0x000fe200078e0207 */
[----:B------:R-:W-:-:S04]  /*0860*/  MOV R4, R15 ;  /* 0x0000000f00047202 */ /* 0x000fc80000000f00 */
[----:B------:R-:W-:Y:S02]  /*0870*/  @!P1 IADD3 R4, PT, PT, RZ, -R4, RZ ;  /* 0x80000004ff049210 */ /* 0x000fe40007ffe0ff */
[----:B------:R-:W-:Y:S02]  /*0880*/  ISETP.GE.AND P1, PT, R48, R13, PT ;  /* 0x0000000d3000720c */ /* 0x000fe40003f26270 */
[----:B------:R-:W-:Y:S01]  /*0890*/  @!P0 LOP3.LUT R4, RZ, R9, RZ, 0x33, !PT ;  /* 0x00000009ff048212 */ /* 0x000fe200078e33ff */
[----:B------:R-:W-:-:S10]  /*08a0*/  IMAD R9, R8, UR5, RZ ;  /* 0x0000000508097c24 */ /* 0x000fd4000f8e02ff */
[----:B----4-:R-:W-:Y:S05]  /*08b0*/  @P1 BRA `(.L_x_21635) ;  /* 0x0000002000b81947 */ /* 0x010fea0003800000 */
[----:B------:R-:W0:Y:S01]  /*08c0*/  LDCU.64 UR4, c[0x0][0x3a8] ;  /* 0x00007500ff0477ac */ /* 0x000e220008000a00 */
[----:B------:R-:W-:Y:S01]  /*08d0*/  SHF.R.U32.HI R5, RZ, 0x3, R5 ;  /* 0x00000003ff057819 */ /* 0x000fe20000011605 */
[----:B------:R-:W-:Y:S01]  /*08e0*/  IMAD.SHL.U32 R40, R48, 0x10, RZ ;  /* 0x0000001030287824 */ /* 0x000fe200078e00ff */
[----:B------:R-:W-:Y:S02]  /*08f0*/  MOV R7, RZ ;  /* 0x000000ff00077202 */ /* 0x000fe40000000f00 */
[----:B------:R-:W-:Y:S02]  /*0900*/  LOP3.LUT R6, R5, 0x7c, RZ, 0xc0, !PT ;  /* 0x0000007c05067812 */ /* 0x000fe400078ec0ff */
[----:B------:R-:W-:Y:S02]  /*0910*/  SHF.L.U32 R0, R17, 0x2, RZ ;  /* 0x0000000211007819 */ /* 0x000fe400000006ff */
[----:B------:R-:W-:Y:S01]  /*0920*/  MOV R44, 0xff7fffff ;  /* 0xff7fffff002c7802 */ /* 0x000fe20000000f00 */
[----:B------:R-:W-:Y:S01]  /*0930*/  IMAD.WIDE R6, R9, 0x4, R6 ;  /* 0x0000000409067825 */ /* 0x000fe200078e0206 */
[----:B------:R-:W-:-:S02]  /*0940*/  LOP3.LUT R5, R0, 0x3c, RZ, 0xc0, !PT ;  /* 0x0000003c00057812 */ /* 0x000fc400078ec0ff */
[C---:B------:R-:W-:Y:S01]  /*0950*/  LOP3.LUT R0, R40.reuse, 0xf, R17, 0xf8, !PT ;  /* 0x0000000f28007812 */ /* 0x040fe200078ef811 */
[----:B------:R-:W-:Y:S01]  /*0960*/  VIADD R40, R40, 0x1 ;  /* 0x0000000128287836 */ /* 0x000fe20000000000 */
[----:B------:R-:W-:Y:S02]  /*0970*/  LEA R5, R48, R5, 0x6 ;  /* 0x0000000530057211 */ /* 0x000fe400078e30ff */
[----:B------:R-:W-:Y:S02]  /*0980*/  IADD3 R42, PT, PT, -R49, R0, RZ ;  /* 0x00000000312a7210 */ /* 0x000fe40007ffe1ff */
[----:B0-----:R-:W-:Y:S01]  /*0990*/  IADD3 R6, P0, PT, R6, UR4, RZ ;  /* 0x0000000406067c10 */ /* 0x001fe2000ff1e0ff */
[----:B------:R-:W-:Y:S01]  /*09a0*/  UIADD3 UR4, UPT, UPT, UR6, 0x220, URZ ;  /* 0x0000022006047890 */ /* 0x000fe2000fffe0ff */
[----:B------:R-:W-:Y:S02]  /*09b0*/  IADD3 R41, PT, PT, R0, 0x1, RZ ;  /* 0x0000000100297810 */ /* 0x000fe40007ffe0ff */
[----:B------:R-:W-:Y:S01]  /*09c0*/  IADD3.X R7, PT, PT, R7, UR5, RZ, P0, !PT ;  /* 0x0000000507077c10 */ /* 0x000fe200087fe4ff */
[----:B------:R-:W-:-:S06]  /*09d0*/  ULEA UR4, UR7, UR4, 0x18 ;  /* 0x0000000407047291 */ /* 0x000fcc000f8ec0ff */
[----:B------:R-:W-:-:S07]  /*09e0*/  VIADD R43, R5, UR4 ;  /* 0x00000004052b7c36 */ /* 0x000fce0008000000 */
.L_x_21640:
[----:B------:R-:W0:Y:S01]  /*09f0*/  LDC R15, c[0x0][0x3f0] ;  /* 0x0000fc00ff0f7b82 */ /* 0x000e220000000800 */
[----:B------:R-:W-:Y:S01]  /*0a00*/  IADD3 R5, PT, PT, R40, -0x1, RZ ;  /* 0xffffffff28057810 */ /* 0x000fe20007ffe0ff */
[----:B------:R-:W-:Y:S03]  /*0a10*/  BSSY B1, `(.L_x_21636) ;  /* 0x000020b000017945 */ /* 0x000fe60003800000 */
        /* <DEDUP_REMOVED lines=28> */
[----:B------:R-:W-:Y:S02]  /*0be0*/  ISETP.GE.AND P2, PT, R5, RZ, PT ;  /* 0x000000ff0500720c */ /* 0x000fe40003f46270 */
[----:B------:R-:W-:Y:S01]  /*0bf0*/  IADD3 R5, PT, PT, R4, -UR11, RZ ;  /* 0x8000000b04057c10 */ /* 0x000fe2000fffe0ff */
        /* <DEDUP_REMOVED lines=21> */
.L_x_21637:
        /* <DEDUP_REMOVED lines=21> */
[----:B------:R-:W4:Y:S01]  /*0ea0*/  LDG.E.64.CONSTANT R20, desc[UR8][R52.64+0x700] ;  /* 0x0007000834147981 */ /* 0x000f22000c1e9b00 */
[----:B------:R-:W-:Y:S01]  /*0eb0*/  UMOV UR4, 0x400 ;  /* 0x0000040000047882 */ /* 0x000fe20000000000 */
[----:B------:R-:W-:Y:S01]  /*0ec0*/  IMAD.SHL.U32 R50, R5, 0x100, RZ ;  /* 0x0000010005327824 */ /* 0x000fe200078e00ff */
[----:B0-----:R-:W-:Y:S01]  /*0ed0*/  ULEA UR4, UR5, UR4, 0x18 ;  /* 0x0000000405047291 */ /* 0x001fe2000f8ec0ff */
[----:B------:R-:W4:Y:S03]  /*0ee0*/  LDG.E.64.CONSTANT R18, desc[UR8][R52.64+0x800] ;  /* 0x0008000834127981 */ /* 0x000f26000c1e9b00 */
[----:B------:R-:W-:Y:S01]  /*0ef0*/  LOP3.LUT R50, R50, 0x100, RZ, 0xc0, !PT ;  /* 0x0000010032327812 */ /* 0x000fe200078ec0ff */
[----:B------:R-:W4:Y:S04]  /*0f00*/  LDG.E.64.CONSTANT R16, desc[UR8][R52.64+0x900] ;  /* 0x0009000834107981 */ /* 0x000f28000c1e9b00 */
[----:B------:R-:W0:Y:S02]  /*0f10*/  LDS.128 R8, [R50+UR4] ;  /* 0x0000000432087984 */ /* 0x000e240008000c00 */
[----:B0-----:R-:W-:-:S02]  /*0f20*/  HADD2.F32 R12, -RZ, R10.H0_H0 ;  /* 0x2000000aff0c7230 */ /* 0x001fc40000004100 */
[----:B------:R-:W-:Y:S02]  /*0f30*/  HADD2.F32 R38, -RZ, R8.H0_H0 ;  /* 0x20000008ff267230 */ /* 0x000fe40000004100 */
[----:B------:R-:W-:Y:S02]  /*0f40*/  HADD2.F32 R10, -RZ, R10.H1_H1 ;  /* 0x3000000aff0a7230 */ /* 0x000fe40000004100 */
[----:B--2---:R-:W-:-:S05]  /*0f50*/  HADD2.F32 R13, -RZ, R32.H0_H0 ;  /* 0x20000020ff0d7230 */ /* 0x004fca0000004100 */
[----:B------:R-:W-:Y:S01]  /*0f60*/  FMUL.FTZ R15, R12, R13 ;  /* 0x0000000d0c0f7220 */ /* 0x000fe20000410000 */
[----:B---3--:R-:W-:-:S05]  /*0f70*/  HADD2.F32 R13, -RZ, R34.H0_H0 ;  /* 0x20000022ff0d7230 */ /* 0x008fca0000004100 */
[----:B------:R-:W-:Y:S01]  /*0f80*/  FFMA.FTZ R38, R38, R13, R15 ;  /* 0x0000000d26267223 */ /* 0x000fe2000001000f */
[----:B------:R-:W-:-:S05]  /*0f90*/  HADD2.F32 R13, -RZ, R32.H1_H1 ;  /* 0x30000020ff0d7230 */ /* 0x000fca0000004100 */
[----:B------:R-:W-:Y:S01]  /*0fa0*/  FMUL.FTZ R37, R10, R13 ;  /* 0x0000000d0a257220 */ /* 0x000fe20000410000 */
[----:B------:R-:W-:Y:S02]  /*0fb0*/  HADD2.F32 R10, -RZ, R8.H1_H1 ;  /* 0x30000008ff0a7230 */ /* 0x000fe40000004100 */
[----:B------:R-:W-:-:S05]  /*0fc0*/  HADD2.F32 R13, -RZ, R34.H1_H1 ;  /* 0x30000022ff0d7230 */ /* 0x000fca0000004100 */
[----:B------:R-:W-:Y:S02]  /*0fd0*/  FFMA.FTZ R10, R10, R13, R37 ;  /* 0x0000000d0a0a7223 */ /* 0x000fe40000010025 */
[----:B------:R-:W2:Y:S01]  /*0fe0*/  LDG.E.64.CONSTANT R36, desc[UR8][R52.64+0xa00] ;  /* 0x000a000834247981 */ /* 0x000ea2000c1e9b00 */
[----:B------:R-:W-:Y:S02]  /*0ff0*/  HADD2.F32 R12, -RZ, R11.H0_H0 ;  /* 0x2000000bff0c7230 */ /* 0x000fe40000004100 */
[----:B------:R-:W-:Y:S02]  /*1000*/  HADD2.F32 R15, -RZ, R33.H0_H0 ;  /* 0x20000021ff0f7230 */ /* 0x000fe40000004100 */
[----:B------:R-:W-:-:S03]  /*1010*/  HADD2.F32 R8, -RZ, R9.H0_H0 ;  /* 0x20000009ff087230 */ /* 0x000fc60000004100 */
[----:B------:R-:W-:Y:S01]  /*1020*/  FMUL.FTZ R39, R12, R15 ;  /* 0x0000000f0c277220 */ /* 0x000fe20000410000 */
[----:B------:R-:W-:-:S05]  /*1030*/  HADD2.F32 R15, -RZ, R35.H0_H0 ;  /* 0x20000023ff0f7230 */ /* 0x000fca0000004100 */
[----:B------:R-:W-:Y:S02]  /*1040*/  FFMA.FTZ R8, R8, R15, R39 ;  /* 0x0000000f08087223 */ /* 0x000fe40000010027 */
[----:B------:R-:W0:Y:S01]  /*1050*/  LDS.128 R12, [R50+UR4+0x10] ;  /* 0x00001004320c7984 */ /* 0x000e220008000c00 */
[----:B------:R-:W-:Y:S02]  /*1060*/  HADD2.F32 R32, -RZ, R33.H1_H1 ;  /* 0x30000021ff207230 */ /* 0x000fe40000004100 */
[----:B------:R-:W-:Y:S02]  /*1070*/  HADD2.F32 R11, -RZ, R11.H1_H1 ;  /* 0x3000000bff0b7230 */ /* 0x000fe40000004100 */
[----:B------:R-:W-:-:S03]  /*1080*/  HADD2.F32 R35, -RZ, R35.H1_H1 ;  /* 0x30000023ff237230 */ /* 0x000fc60000004100 */
[----:B------:R-:W-:Y:S01]  /*1090*/  FMUL.FTZ R11, R11, R32 ;  /* 0x000000200b0b7220 */ /* 0x000fe20000410000 */
[----:B------:R-:W-:-:S05]  /*10a0*/  HADD2.F32 R32, -RZ, R9.H1_H1 ;  /* 0x30000009ff207230 */ /* 0x000fca0000004100 */
[----:B------:R-:W-:Y:S02]  /*10b0*/  FFMA.FTZ R32, R32, R35, R11 ;  /* 0x0000002320207223 */ /* 0x000fe4000001000b */
[----:B------:R-:W3:Y:S01]  /*10c0*/  LDG.E.64.CONSTANT R34, desc[UR8][R52.64+0xb00] ;  /* 0x000b000834227981 */ /* 0x000ee2000c1e9b00 */
[--C-:B0-----:R-:W-:Y:S02]  /*10d0*/  HADD2.F32 R9, -RZ, R12.reuse.H0_H0 ;  /* 0x2000000cff097230 */ /* 0x101fe40000004100 */
[----:B------:R-:W-:Y:S02]  /*10e0*/  HADD2.F32 R11, -RZ, R12.H1_H1 ;  /* 0x3000000cff0b7230 */ /* 0x000fe40000004100 */
[--C-:B----4-:R-:W-:Y:S02]  /*10f0*/  HADD2.F32 R12, -RZ, R30.reuse.H0_H0 ;  /* 0x2000001eff0c7230 */ /* 0x110fe40000004100 */
[----:B------:R-:W-:-:S03]  /*1100*/  HADD2.F32 R30, -RZ, R30.H1_H1 ;  /* 0x3000001eff1e7230 */ /* 0x000fc60000004100 */
[----:B------:R-:W-:Y:S01]  /*1110*/  FFMA.FTZ R38, R9, R12, R38 ;  /* 0x0000000c09267223 */ /* 0x000fe20000010026 */
[----:B------:R-:W-:Y:S02]  /*1120*/  HADD2.F32 R9, -RZ, R13.H0_H0 ;  /* 0x2000000dff097230 */ /* 0x000fe40000004100 */
[----:B------:R-:W-:Y:S01]  /*1130*/  FFMA.FTZ R12, R11, R30, R10 ;  /* 0x0000001e0b0c7223 */ /* 0x000fe2000001000a */
[----:B------:R-:W-:-:S05]  /*1140*/  HADD2.F32 R30, -RZ, R31.H0_H0 ;  /* 0x2000001fff1e7230 */ /* 0x000fca0000004100 */
[----:B------:R-:W-:Y:S02]  /*1150*/  FFMA.FTZ R30, R9, R30, R8 ;  /* 0x0000001e091e7223 */ /* 0x000fe40000010008 */
[----:B------:R-:W0:Y:S01]  /*1160*/  LDS.128 R8, [R50+UR4+0x20] ;  /* 0x0000200432087984 */ /* 0x000e220008000c00 */
        /* <DEDUP_REMOVED lines=14> */
[----:B------:R-:W4:Y:S03]  /*1250*/  LDG.E.64.CONSTANT R24, desc[UR8][R52.64+0xc00] ;  /* 0x000c000834187981 */ /* 0x000f26000c1e9b00 */
[----:B------:R-:W-:Y:S01]  /*1260*/  FFMA.FTZ R32, R15, R13, R32 ;  /* 0x0000000d0f207223 */ /* 0x000fe20000010020 */
[--C-:B0-----:R-:W-:Y:S02]  /*1270*/  HADD2.F32 R13, -RZ, R8.reuse.H0_H0 ;  /* 0x20000008ff0d7230 */ /* 0x101fe40000004100 */
[----:B------:R-:W-:Y:S02]  /*1280*/  HADD2.F32 R15, -RZ, R8.H1_H1 ;  /* 0x30000008ff0f7230 */ /* 0x000fe40000004100 */
[----:B------:R-:W-:-:S02]  /*1290*/  HADD2.F32 R8, -RZ, R28.H0_H0 ;  /* 0x2000001cff087230 */ /* 0x000fc40000004100 */
[----:B------:R-:W-:-:S03]  /*12a0*/  HADD2.F32 R28, -RZ, R28.H1_H1 ;  /* 0x3000001cff1c7230 */ /* 0x000fc60000004100 */
[----:B------:R-:W-:Y:S01]  /*12b0*/  FFMA.FTZ R38, R13, R8, R38 ;  /* 0x000000080d267223 */ /* 0x000fe20000010026 */
[----:B------:R-:W-:Y:S02]  /*12c0*/  HADD2.F32 R13, -RZ, R9.H0_H0 ;  /* 0x20000009ff0d7230 */ /* 0x000fe40000004100 */
[----:B------:R-:W-:Y:S01]  /*12d0*/  FFMA.FTZ R8, R15, R28, R12 ;  /* 0x0000001c0f087223 */ /* 0x000fe2000001000c */
[--C-:B------:R-:W-:Y:S02]  /*12e0*/  HADD2.F32 R12, -RZ, R29.reuse.H0_H0 ;  /* 0x2000001dff0c7230 */ /* 0x100fe40000004100 */
[----:B------:R-:W-:-:S03]  /*12f0*/  HADD2.F32 R29, -RZ, R29.H1_H1 ;  /* 0x3000001dff1d7230 */ /* 0x000fc60000004100 */
[----:B------:R-:W-:Y:S02]  /*1300*/  FFMA.FTZ R30, R13, R12, R30 ;  /* 0x0000000c0d1e7223 */ /* 0x000fe4000001001e */
[----:B------:R-:W0:Y:S01]  /*1310*/  LDS.128 R12, [R50+UR4+0x30] ;  /* 0x00003004320c7984 */ /* 0x000e220008000c00 */
        /* <DEDUP_REMOVED lines=10> */
[----:B------:R-:W-:-:S05]  /*13c0*/  HADD2.F32 R29, -RZ, R11.H0_H0 ;  /* 0x2000000bff1d7230 */ /* 0x000fca0000004100 */
[----:B------:R-:W-:Y:S02]  /*13d0*/  FFMA.FTZ R10, R29, R10, R30 ;  /* 0x0000000a1d0a7223 */ /* 0x000fe4000001001e */
[----:B------:R-:W4:Y:S01]  /*13e0*/  LDG.E.64.CONSTANT R30, desc[UR8][R52.64+0xe00] ;  /* 0x000e0008341e7981 */ /* 0x000f22000c1e9b00 */
[----:B------:R-:W-:Y:S02]  /*13f0*/  HADD2.F32 R22, -RZ, R11.H1_H1 ;  /* 0x3000000bff167230 */ /* 0x000fe40000004100 */
[----:B------:R-:W-:Y:S01]  /*1400*/  HADD2.F32 R23, -RZ, R23.H1_H1 ;  /* 0x30000017ff177230 */ /* 0x000fe20000004100 */
[----:B------:R-:W4:Y:S04]  /*1410*/  LDG.E.64.CONSTANT R28, desc[UR8][R52.64+0xf00] ;  /* 0x000f0008341c7981 */ /* 0x000f28000c1e9b00 */
[----:B------:R-:W-:Y:S01]  /*1420*/  FFMA.FTZ R9, R22, R23, R9 ;  /* 0x0000001716097223 */ /* 0x000fe20000010009 */
[----:B0-----:R-:W-:-:S02]  /*1430*/  HADD2.F32 R11, -RZ, R12.H0_H0 ;  /* 0x2000000cff0b7230 */ /* 0x001fc40000004100 */
[----:B------:R-:W-:Y:S02]  /*1440*/  HADD2.F32 R23, -RZ, R12.H1_H1 ;  /* 0x3000000cff177230 */ /* 0x000fe40000004100 */
[--C-:B------:R-:W-:Y:S02]  /*1450*/  HADD2.F32 R12, -RZ, R26.reuse.H0_H0 ;  /* 0x2000001aff0c7230 */ /* 0x100fe40000004100 */
[----:B------:R-:W-:-:S03]  /*1460*/  HADD2.F32 R26, -RZ, R26.H1_H1 ;  /* 0x3000001aff1a7230 */ /* 0x000fc60000004100 */
[----:B------:R-:W-:Y:S02]  /*1470*/  FFMA.FTZ R38, R11, R12, R38 ;  /* 0x0000000c0b267223 */ /* 0x000fe40000010026 */
[----:B------:R-:W-:Y:S01]  /*1480*/  FFMA.FTZ R12, R23, R26, R8 ;  /* 0x0000001a170c7223 */ /* 0x000fe20000010008 */
[--C-:B------:R-:W-:Y:S02]  /*1490*/  HADD2.F32 R8, -RZ, R27.reuse.H0_H0 ;  /* 0x2000001bff087230 */ /* 0x100fe40000004100 */
[----:B------:R-:W-:Y:S02]  /*14a0*/  HADD2.F32 R27, -RZ, R27.H1_H1 ;  /* 0x3000001bff1b7230 */ /* 0x000fe40000004100 */
[--C-:B------:R-:W-:Y:S02]  /*14b0*/  HADD2.F32 R11, -RZ, R13.reuse.H0_H0 ;  /* 0x2000000dff0b7230 */ /* 0x100fe40000004100 */
[----:B------:R-:W-:-:S03]  /*14c0*/  HADD2.F32 R22, -RZ, R13.H1_H1 ;  /* 0x3000000dff167230 */ /* 0x000fc60000004100 */
[----:B------:R-:W-:Y:S02]  /*14d0*/  FFMA.FTZ R13, R11, R8, R10 ;  /* 0x000000080b0d7223 */ /* 0x000fe4000001000a */
[----:B------:R-:W-:Y:S02]  /*14e0*/  FFMA.FTZ R22, R22, R27, R9 ;  /* 0x0000001b16167223 */ /* 0x000fe40000010009 */
[----:B------:R-:W0:Y:S01]  /*14f0*/  LDS.128 R8, [R50+UR4+0x40] ;  /* 0x0000400432087984 */ /* 0x000e220008000c00 */
        /* <DEDUP_REMOVED lines=14> */
[----:B------:R-:W-:Y:S01]  /*15e0*/  HADD2.F32 R18, -RZ, R18.H1_H1 ;  /* 0x30000012ff127230 */ /* 0x000fe20000004100 */
[----:B------:R-:W4:Y:S01]  /*15f0*/  LDG.E.64.CONSTANT R20, desc[UR8][R52.64+0x1100] ;  /* 0x0011000834147981 */ /* 0x000f22000c1e9b00 */
[----:B0-----:R-:W-:-:S05]  /*1600*/  HADD2.F32 R15, -RZ, R8.H0_H0 ;  /* 0x20000008ff0f7230 */ /* 0x001fca0000004100 */
[----:B------:R-:W-:Y:S01]  /*1610*/  FFMA.FTZ R38, R15, R14, R38 ;  /* 0x0000000e0f267223 */ /* 0x000fe20000010026 */
[----:B------:R-:W-:Y:S02]  /*1620*/  HADD2.F32 R15, -RZ, R8.H1_H1 ;  /* 0x30000008ff0f7230 */ /* 0x000fe40000004100 */
        /* <DEDUP_REMOVED lines=8> */
[----:B------:R-:W-:Y:S01]  /*16b0*/  FFMA.FTZ R12, R15, R18, R12 ;  /* 0x000000120f0c7223 */ /* 0x000fe2000001000c */
[----:B------:R-:W-:Y:S01]  /*16c0*/  HADD2.F32 R15, -RZ, R10.H1_H1 ;  /* 0x3000000aff0f7230 */ /* 0x000fe20000004100 */
[----:B------:R-:W4:Y:S01]  /*16d0*/  LDG.E.64.CONSTANT R22, desc[UR8][R52.64+0x1200] ;  /* 0x0012000834167981 */ /* 0x000f22000c1e9b00 */
[----:B------:R-:W-:Y:S02]  /*16e0*/  HADD2.F32 R10, -RZ, R11.H0_H0 ;  /* 0x2000000bff0a7230 */ /* 0x000fe40000004100 */
[----:B------:R-:W-:Y:S01]  /*16f0*/  FFMA.FTZ R9, R9, R14, R38 ;  /* 0x0000000e09097223 */ /* 0x000fe20000010026 */
[----:B------:R-:W-:Y:S01]  /*1700*/  HADD2.F32 R38, -RZ, R16.H1_H1 ;  /* 0x30000010ff267230 */ /* 0x000fe20000004100 */
[----:B------:R-:W4:Y:S01]  /*1710*/  LDG.E.64.CONSTANT R18, desc[UR8][R52.64+0x1300] ;  /* 0x0013000834127981 */ /* 0x000f22000c1e9b00 */
[----:B------:R-:W-:-:S03]  /*1720*/  HADD2.F32 R14, -RZ, R17.H0_H0 ;  /* 0x20000011ff0e7230 */ /* 0x000fc60000004100 */
[----:B------:R-:W-:Y:S02]  /*1730*/  FFMA.FTZ R38, R15, R38, R12 ;  /* 0x000000260f267223 */ /* 0x000fe4000001000c */
[----:B------:R-:W-:Y:S02]  /*1740*/  FFMA.FTZ R10, R10, R14, R13 ;  /* 0x0000000e0a0a7223 */ /* 0x000fe4000001000d */
[----:B------:R-:W0:Y:S01]  /*1750*/  LDS.128 R12, [R50+UR4+0x50] ;  /* 0x00005004320c7984 */ /* 0x000e220008000c00 */
[----:B------:R-:W-:Y:S02]  /*1760*/  HADD2.F32 R11, -RZ, R11.H1_H1 ;  /* 0x3000000bff0b7230 */ /* 0x000fe40000004100 */
[----:B------:R-:W-:-:S05]  /*1770*/  HADD2.F32 R17, -RZ, R17.H1_H1 ;  /* 0x30000011ff117230 */ /* 0x000fca0000004100 */
[----:B------:R-:W-:Y:S01]  /*1780*/  FFMA.FTZ R8, R11, R17, R8 ;  /* 0x000000110b087223 */ /* 0x000fe20000010008 */
[----:B--2---:R-:W-:Y:S02]  /*1790*/  HADD2.F32 R11, -RZ, R36.H0_H0 ;  /* 0x20000024ff0b7230 */ /* 0x004fe40000004100 */
[----:B0-----:R-:W-:-:S05]  /*17a0*/  HADD2.F32 R16, -RZ, R12.H0_H0 ;  /* 0x2000000cff107230 */ /* 0x001fca0000004100 */
[----:B------:R-:W-:Y:S02]  /*17b0*/  FFMA.FTZ R9, R16, R11, R9 ;  /* 0x0000000b10097223 */ /* 0x000fe40000010009 */
[----:B------:R-:W2:Y:S01]  /*17c0*/  LDG.E.64.CONSTANT R16, desc[UR8][R52.64+0x1400] ;  /* 0x0014000834107981 */ /* 0x000ea2000c1e9b00 */
        /* <DEDUP_REMOVED lines=9> */
[----:B---3--:R-:W-:Y:S02]  /*1860*/  HADD2.F32 R8, -RZ, R34.H0_H0 ;  /* 0x20000022ff087230 */ /* 0x008fe40000004100 */
[----:B------:R-:W-:-:S03]  /*1870*/  FFMA.FTZ R12, R11, R12, R10 ;  /* 0x0000000c0b0c7223 */ /* 0x000fc6000001000a */
        /* <DEDUP_REMOVED lines=11> */
[--C-:B0-----:R-:W-:Y:S02]  /*1930*/  HADD2.F32 R13, -RZ, R8.reuse.H0_H0 ;  /* 0x20000008ff0d7230 */ /* 0x101fe40000004100 */
[----:B------:R-:W-:Y:S02]  /*1940*/  HADD2.F32 R15, -RZ, R8.H1_H1 ;  /* 0x30000008ff0f7230 */ /* 0x000fe40000004100 */
[----:B------:R-:W-:Y:S02]  /*1950*/  HADD2.F32 R37, -RZ, R9.H0_H0 ;  /* 0x20000009ff257230 */ /* 0x000fe40000004100 */
[--C-:B----4-:R-:W-:Y:S02]  /*1960*/  HADD2.F32 R8, -RZ, R24.reuse.H0_H0 ;  /* 0x20000018ff087230 */ /* 0x110fe40000004100 */
[----:B------:R-:W-:-:S03]  /*1970*/  HADD2.F32 R24, -RZ, R24.H1_H1 ;  /* 0x30000018ff187230 */ /* 0x000fc60000004100 */
[----:B------:R-:W-:Y:S02]  /*1980*/  FFMA.FTZ R36, R13, R8, R36 ;  /* 0x000000080d247223 */ /* 0x000fe40000010024 */
[----:B------:R-:W-:Y:S02]  /*1990*/  FFMA.FTZ R38, R15, R24, R38 ;  /* 0x000000180f267223 */ /* 0x000fe40000010026 */
[----:B------:R-:W0:Y:S01]  /*19a0*/  LDS.128 R12, [R50+UR4+0x70] ;  /* 0x00007004320c7984 */ /* 0x000e220008000c00 */
[--C-:B------:R-:W-:Y:S02]  /*19b0*/  HADD2.F32 R8, -RZ, R25.reuse.H0_H0 ;  /* 0x20000019ff087230 */ /* 0x100fe40000004100 */
[----:B------:R-:W-:-:S03]  /*19c0*/  HADD2.F32 R25, -RZ, R25.H1_H1 ;  /* 0x30000019ff197230 */ /* 0x000fc60000004100 */
[----:B------:R-:W-:Y:S01]  /*19d0*/  FFMA.FTZ R34, R37, R8, R34 ;  /* 0x0000000825227223 */ /* 0x000fe20000010022 */
[----:B------:R-:W-:-:S05]  /*19e0*/  HADD2.F32 R8, -RZ, R9.H1_H1 ;  /* 0x30000009ff087230 */ /* 0x000fca0000004100 */
[----:B------:R-:W-:Y:S02]  /*19f0*/  FFMA.FTZ R35, R8, R25, R35 ;  /* 0x0000001908237223 */ /* 0x000fe40000010023 */
[----:B------:R-:W3:Y:S01]  /*1a00*/  LDG.E.64.CONSTANT R24, desc[UR8][R52.64+0x1500] ;  /* 0x0015000834187981 */ /* 0x000ee2000c1e9b00 */
        /* <DEDUP_REMOVED lines=11> */
[----:B0-----:R-:W-:Y:S02]  /*1ac0*/  HADD2.F32 R9, -RZ, R12.H0_H0 ;  /* 0x2000000cff097230 */ /* 0x001fe40000004100 */
[----:B------:R-:W-:Y:S02]  /*1ad0*/  HADD2.F32 R32, -RZ, R30.H0_H0 ;  /* 0x2000001eff207230 */ /* 0x000fe40000004100 */
[----:B------:R-:W-:-:S03]  /*1ae0*/  FFMA.FTZ R35, R8, R33, R35 ;  /* 0x0000002108237223 */ /* 0x000fc60000010023 */
[----:B------:R-:W-:Y:S02]  /*1af0*/  FFMA.FTZ R32, R9, R32, R36 ;  /* 0x0000002009207223 */ /* 0x000fe40000010024 */
[----:B------:R-:W0:Y:S01]  /*1b00*/  LDS.128 R8, [R50+UR4+0x80] ;  /* 0x0000800432087984 */ /* 0x000e220008000c00 */
[----:B------:R-:W-:Y:S02]  /*1b10*/  HADD2.F32 R33, -RZ, R12.H1_H1 ;  /* 0x3000000cff217230 */ /* 0x000fe40000004100 */
[----:B------:R-:W-:Y:S01]  /*1b20*/  HADD2.F32 R30, -RZ, R30.H1_H1 ;  /* 0x3000001eff1e7230 */ /* 0x000fe20000004100 */
[----:B------:R-:W4:Y:S01]  /*1b30*/  LDG.E.64.CONSTANT R36, desc[UR8][R52.64+0x1600] ;  /* 0x0016000834247981 */ /* 0x000f22000c1e9b00 */
        /* <DEDUP_REMOVED lines=15> */
[----:B------:R-:W-:Y:S01]  /*1c30*/  HADD2.F32 R28, -RZ, R15.H1_H1 ;  /* 0x3000000fff1c7230 */ /* 0x000fe20000004100 */
[----:B------:R-:W4:Y:S01]  /*1c40*/  LDG.E.64.CONSTANT R38, desc[UR8][R52.64+0x1700] ;  /* 0x0017000834267981 */ /* 0x000f22000c1e9b00 */
[----:B------:R-:W-:Y:S01]  /*1c50*/  FFMA.FTZ R34, R13, R14, R34 ;  /* 0x0000000e0d227223 */ /* 0x000fe20000010022 */
[----:B------:R-:W-:Y:S02]  /*1c60*/  HADD2.F32 R29, -RZ, R29.H1_H1 ;  /* 0x3000001dff1d7230 */ /* 0x000fe40000004100 */
[----:B------:R-:W4:Y:S01]  /*1c70*/  LDG.E.64.CONSTANT R30, desc[UR8][R52.64+0x1900] ;  /* 0x00190008341e7981 */ /* 0x000f22000c1e9b00 */
[--C-:B0-----:R-:W-:Y:S02]  /*1c80*/  HADD2.F32 R13, -RZ, R8.reuse.H0_H0 ;  /* 0x20000008ff0d7230 */ /* 0x101fe40000004100 */
[----:B------:R-:W-:Y:S02]  /*1c90*/  HADD2.F32 R15, -RZ, R8.H1_H1 ;  /* 0x30000008ff0f7230 */ /* 0x000fe40000004100 */
[----:B------:R-:W-:-:S02]  /*1ca0*/  HADD2.F32 R8, -RZ, R26.H0_H0 ;  /* 0x2000001aff087230 */ /* 0x000fc40000004100 */
[----:B------:R-:W-:-:S03]  /*1cb0*/  HADD2.F32 R26, -RZ, R26.H1_H1 ;  /* 0x3000001aff1a7230 */ /* 0x000fc60000004100 */
[----:B------:R-:W-:Y:S02]  /*1cc0*/  FFMA.FTZ R32, R13, R8, R32 ;  /* 0x000000080d207223 */ /* 0x000fe40000010020 */
[----:B------:R-:W-:Y:S02]  /*1cd0*/  FFMA.FTZ R26, R15, R26, R12 ;  /* 0x0000001a0f1a7223 */ /* 0x000fe4000001000c */
[----:B------:R-:W0:Y:S01]  /*1ce0*/  LDS.128 R12, [R50+UR4+0x90] ;  /* 0x00009004320c7984 */ /* 0x000e220008000c00 */
        /* <DEDUP_REMOVED lines=20> */
[--C-:B0-----:R-:W-:Y:S02]  /*1e30*/  HADD2.F32 R9, -RZ, R12.reuse.H0_H0 ;  /* 0x2000000cff097230 */ /* 0x101fe40000004100 */
[----:B------:R-:W-:Y:S01]  /*1e40*/  FFMA.FTZ R27, R27, R21, R28 ;  /* 0x000000151b1b7223 */ /* 0x000fe2000001001c */
[----:B------:R-:W-:Y:S02]  /*1e50*/  HADD2.F32 R11, -RZ, R12.H1_H1 ;  /* 0x3000000cff0b7230 */ /* 0x000fe40000004100 */
[--C-:B------:R-:W-:Y:S02]  /*1e60*/  HADD2.F32 R28, -RZ, R22.reuse.H0_H0 ;  /* 0x20000016ff1c7230 */ /* 0x100fe40000004100 */
[----:B------:R-:W-:Y:S02]  /*1e70*/  HADD2.F32 R22, -RZ, R22.H1_H1 ;  /* 0x30000016ff167230 */ /* 0x000fe40000004100 */
[----:B------:R-:W-:Y:S02]  /*1e80*/  HADD2.F32 R23, -RZ, R23.H1_H1 ;  /* 0x30000017ff177230 */ /* 0x000fe40000004100 */
[----:B------:R-:W-:-:S02]  /*1e90*/  HADD2.F32 R12, -RZ, R13.H1_H1 ;  /* 0x3000000dff0c7230 */ /* 0x000fc40000004100 */
[----:B------:R-:W-:Y:S01]  /*1ea0*/  FFMA.FTZ R28, R9, R28, R32 ;  /* 0x0000001c091c7223 */ /* 0x000fe20000010020 */
[----:B------:R-:W-:Y:S01]  /*1eb0*/  FFMA.FTZ R26, R11, R22, R26 ;  /* 0x000000160b1a7223 */ /* 0x000fe2000001001a */
[----:B------:R-:W4:Y:S01]  /*1ec0*/  LDG.E.64.CONSTANT R32, desc[UR8][R52.64+0x1a00] ;  /* 0x001a000834207981 */ /* 0x000f22000c1e9b00 */
[----:B------:R-:W-:-:S03]  /*1ed0*/  FFMA.FTZ R27, R12, R23, R27 ;  /* 0x000000170c1b7223 */ /* 0x000fc6000001001b */
[----:B------:R-:W0:Y:S01]  /*1ee0*/  LDS.128 R20, [R50+UR4+0xa0] ;  /* 0x0000a00432147984 */ /* 0x000e220008000c00 */
[----:B------:R-:W-:Y:S02]  /*1ef0*/  HADD2.F32 R9, -RZ, R13.H0_H0 ;  /* 0x2000000dff097230 */ /* 0x000fe40000004100 */
[--C-:B------:R-:W-:Y:S01]  /*1f00*/  HADD2.F32 R11, -RZ, R14.reuse.H1_H1 ;  /* 0x3000000eff0b7230 */ /* 0x100fe20000004100 */
[----:B------:R-:W4:Y:S02]  /*1f10*/  LDG.E.64.CONSTANT R12, desc[UR8][R52.64+0x1d00] ;  /* 0x001d0008340c7981 */ /* 0x000f24000c1e9b00 */
[----:B------:R-:W-:Y:S01]  /*1f20*/  FFMA.FTZ R10, R9, R10, R8 ;  /* 0x0000000a090a7223 */ /* 0x000fe20000010008 */
[----:B------:R-:W-:Y:S02]  /*1f30*/  HADD2.F32 R9, -RZ, R14.H0_H0 ;  /* 0x2000000eff097230 */ /* 0x000fe40000004100 */
[--C-:B------:R-:W-:Y:S02]  /*1f40*/  HADD2.F32 R8, -RZ, R18.reuse.H0_H0 ;  /* 0x20000012ff087230 */ /* 0x100fe40000004100 */
[----:B------:R-:W-:-:S03]  /*1f50*/  HADD2.F32 R18, -RZ, R18.H1_H1 ;  /* 0x30000012ff127230 */ /* 0x000fc60000004100 */
[----:B------:R-:W-:Y:S02]  /*1f60*/  FFMA.FTZ R28, R9, R8, R28 ;  /* 0x00000008091c7223 */ /* 0x000fe4000001001c */
[----:B------:R-:W4:Y:S01]  /*1f70*/  LDG.E.64.CONSTANT R8, desc[UR8][R52.64+0x1b00] ;  /* 0x001b000834087981 */ /* 0x000f22000c1e9b00 */
[----:B------:R-:W-:Y:S01]  /*1f80*/  FFMA.FTZ R18, R11, R18, R26 ;  /* 0x000000120b127223 */ /* 0x000fe2000001001a */
[----:B------:R-:W-:Y:S02]  /*1f90*/  HADD2.F32 R11, -RZ, R15.H0_H0 ;  /* 0x2000000fff0b7230 */ /* 0x000fe40000004100 */
[----:B------:R-:W-:Y:S02]  /*1fa0*/  HADD2.F32 R26, -RZ, R19.H0_H0 ;  /* 0x20000013ff1a7230 */ /* 0x000fe40000004100 */
[----:B------:R-:W-:-:S03]  /*1fb0*/  HADD2.F32 R14, -RZ, R15.H1_H1 ;  /* 0x3000000fff0e7230 */ /* 0x000fc60000004100 */
[----:B------:R-:W-:Y:S01]  /*1fc0*/  FFMA.FTZ R26, R11, R26, R10 ;  /* 0x0000001a0b1a7223 */ /* 0x000fe2000001000a */
[----:B------:R-:W-:Y:S01]  /*1fd0*/  HADD2.F32 R19, -RZ, R19.H1_H1 ;  /* 0x30000013ff137230 */ /* 0x000fe20000004100 */
[----:B------:R-:W4:Y:S04]  /*1fe0*/  LDG.E.64.CONSTANT R10, desc[UR8][R52.64+0x1c00] ;  /* 0x001c0008340a7981 */ /* 0x000f28000c1e9b00 */
[----:B------:R-:W-:Y:S01]  /*1ff0*/  FFMA.FTZ R19, R14, R19, R27 ;  /* 0x000000130e137223 */ /* 0x000fe2000001001b */
[----:B0-----:R-:W-:Y:S02]  /*2000*/  HADD2.F32 R27, -RZ, R20.H0_H0 ;  /* 0x20000014ff1b7230 */ /* 0x001fe40000004100 */
[----:B--2---:R-:W-:-:S05]  /*2010*/  HADD2.F32 R14, -RZ, R16.H0_H0 ;  /* 0x20000010ff0e7230 */ /* 0x004fca0000004100 */
[----:B------:R-:W-:Y:S02]  /*2020*/  FFMA.FTZ R27, R27, R14, R28 ;  /* 0x0000000e1b1b7223 */ /* 0x000fe4000001001c */
[----:B------:R-:W2:Y:S04]  /*2030*/  LDG.E.64.CONSTANT R14, desc[UR8][R52.64+0x1e00] ;  /* 0x001e0008340e7981 */ /* 0x000ea8000c1e9b00 */
[----:B------:R-:W2:Y:S01]  /*2040*/  LDG.E.64.CONSTANT R28, desc[UR8][R52.64+0x1f00] ;  /* 0x001f0008341c7981 */ /* 0x000ea2000c1e9b00 */
        /* <DEDUP_REMOVED lines=9> */
[--C-:B------:R-:W-:Y:S02]  /*20e0*/  HADD2.F32 R16, -RZ, R22.reuse.H0_H0 ;  /* 0x20000016ff107230 */ /* 0x100fe40000004100 */
[----:B------:R-:W-:Y:S02]  /*20f0*/  HADD2.F32 R51, -RZ, R22.H1_H1 ;  /* 0x30000016ff337230 */ /* 0x000fe40000004100 */
[----:B---3--:R-:W-:-:S05]  /*2100*/  HADD2.F32 R17, -RZ, R24.H0_H0 ;  /* 0x20000018ff117230 */ /* 0x008fca0000004100 */
[----:B------:R-:W-:Y:S02]  /*2110*/  FFMA.FTZ R27, R16, R17, R27 ;  /* 0x00000011101b7223 */ /* 0x000fe4000001001b */
[----:B------:R-:W0:Y:S01]  /*2120*/  LDS.128 R16, [R50+UR4+0xb0] ;  /* 0x0000b00432107984 */ /* 0x000e220008000c00 */
[----:B------:R-:W-:Y:S02]  /*2130*/  HADD2.F32 R22, -RZ, R24.H1_H1 ;  /* 0x30000018ff167230 */ /* 0x000fe40000004100 */
[----:B------:R-:W-:-:S03]  /*2140*/  HADD2.F32 R24, -RZ, R23.H1_H1 ;  /* 0x30000017ff187230 */ /* 0x000fc60000004100 */
[----:B------:R-:W-:Y:S01]  /*2150*/  FFMA.FTZ R22, R51, R22, R20 ;  /* 0x0000001633167223 */ /* 0x000fe20000010014 */
[--C-:B------:R-:W-:Y:S02]  /*2160*/  HADD2.F32 R20, -RZ, R25.reuse.H0_H0 ;  /* 0x20000019ff147230 */ /* 0x100fe40000004100 */
[----:B------:R-:W-:Y:S02]  /*2170*/  HADD2.F32 R25, -RZ, R25.H1_H1 ;  /* 0x30000019ff197230 */ /* 0x000fe40000004100 */
[----:B------:R-:W-:-:S03]  /*2180*/  HADD2.F32 R51, -RZ, R23.H0_H0 ;  /* 0x20000017ff337230 */ /* 0x000fc60000004100 */
[----:B------:R-:W-:Y:S02]  /*2190*/  FFMA.FTZ R21, R24, R25, R21 ;  /* 0x0000001918157223 */ /* 0x000fe40000010015 */
[----:B------:R-:W-:Y:S01]  /*21a0*/  FFMA.FTZ R20, R51, R20, R26 ;  /* 0x0000001433147223 */ /* 0x000fe2000001001a */
[--C-:B0-----:R-:W-:Y:S02]  /*21b0*/  HADD2.F32 R24, -RZ, R16.reuse.H0_H0 ;  /* 0x20000010ff187230 */ /* 0x101fe40000004100 */
[----:B------:R-:W-:Y:S02]  /*21c0*/  HADD2.F32 R23, -RZ, R16.H1_H1 ;  /* 0x30000010ff177230 */ /* 0x000fe40000004100 */
[--C-:B----4-:R-:W-:Y:S02]  /*21d0*/  HADD2.F32 R16, -RZ, R36.reuse.H0_H0 ;  /* 0x20000024ff107230 */ /* 0x110fe40000004100 */
[----:B------:R-:W-:-:S03]  /*21e0*/  HADD2.F32 R36, -RZ, R36.H1_H1 ;  /* 0x30000024ff247230 */ /* 0x000fc60000004100 */
[----:B------:R-:W-:Y:S02]  /*21f0*/  FFMA.FTZ R16, R24, R16, R27 ;  /* 0x0000001018107223 */ /* 0x000fe4000001001b */
[----:B------:R-:W0:Y:S01]  /*2200*/  LDS.128 R24, [R50+UR4+0xc0] ;  /* 0x0000c00432187984 */ /* 0x000e220008000c00 */
[----:B------:R-:W-:Y:S01]  /*2210*/  FFMA.FTZ R22, R23, R36, R22 ;  /* 0x0000002417167223 */ /* 0x000fe20000010016 */
[----:B------:R-:W-:Y:S02]  /*2220*/  HADD2.F32 R23, -RZ, R17.H0_H0 ;  /* 0x20000011ff177230 */ /* 0x000fe40000004100 */
[----:B------:R-:W-:-:S05]  /*2230*/  HADD2.F32 R36, -RZ, R37.H0_H0 ;  /* 0x20000025ff247230 */ /* 0x000fca0000004100 */
[----:B------:R-:W-:Y:S01]  /*2240*/  FFMA.FTZ R20, R23, R36, R20 ;  /* 0x0000002417147223 */ /* 0x000fe20000010014 */
[----:B------:R-:W-:Y:S02]  /*2250*/  HADD2.F32 R36, -RZ, R17.H1_H1 ;  /* 0x30000011ff247230 */ /* 0x000fe40000004100 */
[--C-:B------:R-:W-:Y:S02]  /*2260*/  HADD2.F32 R23, -RZ, R18.reuse.H0_H0 ;  /* 0x20000012ff177230 */ /* 0x100fe40000004100 */
[----:B------:R-:W-:Y:S02]  /*2270*/  HADD2.F32 R17, -RZ, R18.H1_H1 ;  /* 0x30000012ff117230 */ /* 0x000fe40000004100 */
[--C-:B------:R-:W-:Y:S02]  /*2280*/  HADD2.F32 R18, -RZ, R38.reuse.H0_H0 ;  /* 0x20000026ff127230 */ /* 0x100fe40000004100 */
[----:B------:R-:W-:Y:S02]  /*2290*/  HADD2.F32 R38, -RZ, R38.H1_H1 ;  /* 0x30000026ff267230 */ /* 0x000fe40000004100 */
[----:B------:R-:W-:-:S02]  /*22a0*/  HADD2.F32 R37, -RZ, R37.H1_H1 ;  /* 0x30000025ff257230 */ /* 0x000fc40000004100 */
[----:B------:R-:W-:Y:S01]  /*22b0*/  FFMA.FTZ R23, R23, R18, R16 ;  /* 0x0000001217177223 */ /* 0x000fe20000010010 */
[----:B------:R-:W-:Y:S02]  /*22c0*/  HADD2.F32 R18, -RZ, R39.H0_H0 ;  /* 0x20000027ff127230 */ /* 0x000fe40000004100 */
[----:B------:R-:W-:Y:S01]  /*22d0*/  FFMA.FTZ R22, R17, R38, R22 ;  /* 0x0000002611167223 */ /* 0x000fe20000010016 */
[--C-:B------:R-:W-:Y:S02]  /*22e0*/  HADD2.F32 R17, -RZ, R19.reuse.H0_H0 ;  /* 0x20000013ff117230 */ /* 0x100fe40000004100 */
[----:B------:R-:W-:Y:S01]  /*22f0*/  FFMA.FTZ R21, R36, R37, R21 ;  /* 0x0000002524157223 */ /* 0x000fe20000010015 */
[----:B------:R-:W-:Y:S02]  /*2300*/  HADD2.F32 R16, -RZ, R19.H1_H1 ;  /* 0x30000013ff107230 */ /* 0x000fe40000004100 */
[----:B------:R-:W-:Y:S02]  /*2310*/  HADD2.F32 R39, -RZ, R39.H1_H1 ;  /* 0x30000027ff277230 */ /* 0x000fe40000004100 */
[----:B------:R-:W-:-:S03]  /*2320*/  FFMA.FTZ R20, R17, R18, R20 ;  /* 0x0000001211147223 */ /* 0x000fc60000010014 */
[----:B------:R-:W-:Y:S02]  /*2330*/  FFMA.FTZ R21, R16, R39, R21 ;  /* 0x0000002710157223 */ /* 0x000fe40000010015 */
[----:B------:R-:W1:Y:S01]  /*2340*/  LDS.128 R16, [R50+UR4+0xd0] ;  /* 0x0000d00432107984 */ /* 0x000e620008000c00 */
[----:B0-----:R-:W-:Y:S02]  /*2350*/  HADD2.F32 R36, -RZ, R24.H0_H0 ;  /* 0x20000018ff247230 */ /* 0x001fe40000004100 */
[----:B------:R-:W-:Y:S02]  /*2360*/  HADD2.F32 R37, -RZ, R34.H0_H0 ;  /* 0x20000022ff257230 */ /* 0x000fe40000004100 */
[----:B------:R-:W-:-:S03]  /*2370*/  HADD2.F32 R39, -RZ, R25.H0_H0 ;  /* 0x20000019ff277230 */ /* 0x000fc60000004100 */
[----:B------:R-:W-:Y:S01]  /*2380*/  FFMA.FTZ R23, R36, R37, R23 ;  /* 0x0000002524177223 */ /* 0x000fe20000010017 */
[----:B------:R-:W-:Y:S02]  /*2390*/  HADD2.F32 R37, -RZ, R24.H1_H1 ;  /* 0x30000018ff257230 */ /* 0x000fe40000004100 */
[----:B------:R-:W-:Y:S02]  /*23a0*/  HADD2.F32 R24, -RZ, R34.H1_H1 ;  /* 0x30000022ff187230 */ /* 0x000fe40000004100 */
[--C-:B------:R-:W-:Y:S02]  /*23b0*/  HADD2.F32 R34, -RZ, R35.reuse.H0_H0 ;  /* 0x20000023ff227230 */ /* 0x100fe40000004100 */
[----:B------:R-:W-:Y:S02]  /*23c0*/  HADD2.F32 R36, -RZ, R30.H0_H0 ;  /* 0x2000001eff247230 */ /* 0x000fe40000004100 */
[----:B------:R-:W-:Y:S01]  /*23d0*/  FFMA.FTZ R24, R37, R24, R22 ;  /* 0x0000001825187223 */ /* 0x000fe20000010016 */
[----:B------:R-:W-:-:S02]  /*23e0*/  HADD2.F32 R35, -RZ, R35.H1_H1 ;  /* 0x30000023ff237230 */ /* 0x000fc40000004100 */
[----:B------:R-:W-:Y:S01]  /*23f0*/  FFMA.FTZ R34, R39, R34, R20 ;  /* 0x0000002227227223 */ /* 0x000fe20000010014 */
        /* <DEDUP_REMOVED lines=9> */
[--C-:B------:R-:W-:Y:S01]  /*2490*/  HADD2.F32 R27, -RZ, R31.reuse.H0_H0 ;  /* 0x2000001fff1b7230 */ /* 0x100fe20000004100 */
[----:B------:R-:W0:Y:S01]  /*24a0*/  LDS.128 R20, [R50+UR4+0xe0] ;  /* 0x0000e00432147984 */ /* 0x000e220008000c00 */
[----:B------:R-:W-:-:S05]  /*24b0*/  HADD2.F32 R31, -RZ, R31.H1_H1 ;  /* 0x3000001fff1f7230 */ /* 0x000fca0000004100 */
[----:B------:R-:W-:Y:S01]  /*24c0*/  FFMA.FTZ R30, R30, R31, R25 ;  /* 0x0000001f1e1e7223 */ /* 0x000fe20000010019 */
[--C-:B-1----:R-:W-:Y:S02]  /*24d0*/  HADD2.F32 R25, -RZ, R16.reuse.H0_H0 ;  /* 0x20000010ff197230 */ /* 0x102fe40000004100 */
[----:B------:R-:W-:Y:S02]  /*24e0*/  HADD2.F32 R31, -RZ, R16.H1_H1 ;  /* 0x30000010ff1f7230 */ /* 0x000fe40000004100 */
[----:B------:R-:W-:Y:S01]  /*24f0*/  FFMA.FTZ R27, R35, R27, R34 ;  /* 0x0000001b231b7223 */ /* 0x000fe20000010022 */
[----:B------:R-:W-:Y:S02]  /*2500*/  HADD2.F32 R34, -RZ, R17.H0_H0 ;  /* 0x20000011ff227230 */ /* 0x000fe40000004100 */
[--C-:B------:R-:W-:Y:S02]  /*2510*/  HADD2.F32 R16, -RZ, R32.reuse.H0_H0 ;  /* 0x20000020ff107230 */ /* 0x100fe40000004100 */
[----:B------:R-:W-:-:S02]  /*2520*/  HADD2.F32 R32, -RZ, R32.H1_H1 ;  /* 0x30000020ff207230 */ /* 0x000fc40000004100 */
[--C-:B------:R-:W-:Y:S02]  /*2530*/  HADD2.F32 R35, -RZ, R33.reuse.H0_H0 ;  /* 0x20000021ff237230 */ /* 0x100fe40000004100 */
[----:B------:R-:W-:Y:S01]  /*2540*/  FFMA.FTZ R16, R25, R16, R26 ;  /* 0x0000001019107223 */ /* 0x000fe2000001001a */
[----:B------:R-:W-:Y:S02]  /*2550*/  FFMA.FTZ R31, R31, R32, R24 ;  /* 0x000000201f1f7223 */ /* 0x000fe40000010018 */
[----:B------:R-:W-:Y:S02]  /*2560*/  FFMA.FTZ R32, R34, R35, R27 ;  /* 0x0000002322207223 */ /* 0x000fe4000001001b */
[----:B------:R-:W1:Y:S01]  /*2570*/  LDS.128 R24, [R50+UR4+0xf0] ;  /* 0x0000f00432187984 */ /* 0x000e620008000c00 */
[----:B------:R-:W-:Y:S02]  /*2580*/  HADD2.F32 R33, -RZ, R33.H1_H1 ;  /* 0x30000021ff217230 */ /* 0x000fe40000004100 */
[----:B------:R-:W-:-:S02]  /*2590*/  HADD2.F32 R17, -RZ, R17.H1_H1 ;  /* 0x30000011ff117230 */ /* 0x000fc40000004100 */
[--C-:B------:R-:W-:Y:S02]  /*25a0*/  HADD2.F32 R37, -RZ, R19.reuse.H0_H0 ;  /* 0x20000013ff257230 */ /* 0x100fe40000004100 */
[----:B------:R-:W-:Y:S02]  /*25b0*/  HADD2.F32 R34, -RZ, R19.H1_H1 ;  /* 0x30000013ff227230 */ /* 0x000fe40000004100 */
[----:B------:R-:W-:Y:S02]  /*25c0*/  HADD2.F32 R35, -RZ, R18.H0_H0 ;  /* 0x20000012ff237230 */ /* 0x000fe40000004100 */
[----:B------:R-:W-:Y:S02]  /*25d0*/  HADD2.F32 R19, -RZ, R8.H0_H0 ;  /* 0x20000008ff137230 */ /* 0x000fe40000004100 */
[----:B------:R-:W-:Y:S02]  /*25e0*/  HADD2.F32 R18, -RZ, R18.H1_H1 ;  /* 0x30000012ff127230 */ /* 0x000fe40000004100 */
[----:B------:R-:W-:-:S02]  /*25f0*/  HADD2.F32 R8, -RZ, R8.H1_H1 ;  /* 0x30000008ff087230 */ /* 0x000fc40000004100 */
[----:B------:R-:W-:Y:S01]  /*2600*/  FFMA.FTZ R17, R17, R33, R30 ;  /* 0x0000002111117223 */ /* 0x000fe2000001001e */
[--C-:B------:R-:W-:Y:S02]  /*2610*/  HADD2.F32 R30, -RZ, R9.reuse.H0_H0 ;  /* 0x20000009ff1e7230 */ /* 0x100fe40000004100 */
[----:B------:R-:W-:Y:S01]  /*2620*/  FFMA.FTZ R16, R35, R19, R16 ;  /* 0x0000001323107223 */ /* 0x000fe20000010010 */
[----:B------:R-:W-:Y:S02]  /*2630*/  HADD2.F32 R9, -RZ, R9.H1_H1 ;  /* 0x30000009ff097230 */ /* 0x000fe40000004100 */
[----:B------:R-:W-:Y:S01]  /*2640*/  FFMA.FTZ R31, R18, R8, R31 ;  /* 0x00000008121f7223 */ /* 0x000fe2000001001f */
[----:B0-----:R-:W-:Y:S02]  /*2650*/  HADD2.F32 R19, -RZ, R20.H0_H0 ;  /* 0x20000014ff137230 */ /* 0x001fe40000004100 */
[----:B------:R-:W-:Y:S02]  /*2660*/  HADD2.F32 R18, -RZ, R10.H0_H0 ;  /* 0x2000000aff127230 */ /* 0x000fe40000004100 */
[----:B------:R-:W-:Y:S01]  /*2670*/  FFMA.FTZ R30, R37, R30, R32 ;  /* 0x0000001e251e7223 */ /* 0x000fe20000010020 */
[----:B------:R-:W-:-:S02]  /*2680*/  HADD2.F32 R20, -RZ, R20.H1_H1 ;  /* 0x30000014ff147230 */ /* 0x000fc40000004100 */
[----:B------:R-:W-:Y:S02]  /*2690*/  HADD2.F32 R10, -RZ, R10.H1_H1 ;  /* 0x3000000aff0a7230 */ /* 0x000fe40000004100 */
[----:B------:R-:W-:Y:S02]  /*26a0*/  HADD2.F32 R33, -RZ, R21.H0_H0 ;  /* 0x20000015ff217230 */ /* 0x000fe40000004100 */
[----:B------:R-:W-:Y:S02]  /*26b0*/  HADD2.F32 R32, -RZ, R11.H0_H0 ;  /* 0x2000000bff207230 */ /* 0x000fe40000004100 */
[----:B------:R-:W-:Y:S01]  /*26c0*/  FFMA.FTZ R8, R34, R9, R17 ;  /* 0x0000000922087223 */ /* 0x000fe20000010011 */
[----:B------:R-:W-:Y:S02]  /*26d0*/  HADD2.F32 R21, -RZ, R21.H1_H1 ;  /* 0x30000015ff157230 */ /* 0x000fe40000004100 */
[----:B------:R-:W-:Y:S02]  /*26e0*/  HADD2.F32 R11, -RZ, R11.H1_H1 ;  /* 0x3000000bff0b7230 */ /* 0x000fe40000004100 */
[----:B------:R-:W-:Y:S01]  /*26f0*/  FFMA.FTZ R16, R19, R18, R16 ;  /* 0x0000001213107223 */ /* 0x000fe20000010010 */
[----:B------:R-:W-:Y:S01]  /*2700*/  FFMA.FTZ R31, R20, R10, R31 ;  /* 0x0000000a141f7223 */ /* 0x000fe2000001001f */
[----:B------:R-:W-:-:S02]  /*2710*/  HADD2.F32 R17, -RZ, R22.H0_H0 ;  /* 0x20000016ff117230 */ /* 0x000fc40000004100 */
[----:B------:R-:W-:Y:S02]  /*2720*/  HADD2.F32 R9, -RZ, R23.H0_H0 ;  /* 0x20000017ff097230 */ /* 0x000fe40000004100 */
[----:B------:R-:W-:Y:S02]  /*2730*/  HADD2.F32 R10, -RZ, R12.H0_H0 ;  /* 0x2000000cff0a7230 */ /* 0x000fe40000004100 */
[----:B------:R-:W-:Y:S02]  /*2740*/  HADD2.F32 R18, -RZ, R13.H0_H0 ;  /* 0x2000000dff127230 */ /* 0x000fe40000004100 */
[----:B------:R-:W-:Y:S01]  /*2750*/  FFMA.FTZ R8, R21, R11, R8 ;  /* 0x0000000b15087223 */ /* 0x000fe20000010008 */
[----:B------:R-:W-:Y:S02]  /*2760*/  HADD2.F32 R23, -RZ, R23.H1_H1 ;  /* 0x30000017ff177230 */ /* 0x000fe40000004100 */
[----:B------:R-:W-:Y:S02]  /*2770*/  HADD2.F32 R13, -RZ, R13.H1_H1 ;  /* 0x3000000dff0d7230 */ /* 0x000fe40000004100 */
[----:B------:R-:W-:-:S02]  /*2780*/  HADD2.F32 R22, -RZ, R22.H1_H1 ;  /* 0x30000016ff167230 */ /* 0x000fc40000004100 */
[----:B------:R-:W-:Y:S02]  /*2790*/  HADD2.F32 R12, -RZ, R12.H1_H1 ;  /* 0x3000000cff0c7230 */ /* 0x000fe40000004100 */
[----:B------:R-:W-:Y:S01]  /*27a0*/  FFMA.FTZ R10, R17, R10, R16 ;  /* 0x0000000a110a7223 */ /* 0x000fe20000010010 */
[----:B------:R-:W-:Y:S01]  /*27b0*/  FFMA.FTZ R30, R33, R32, R30 ;  /* 0x00000020211e7223 */ /* 0x000fe2000001001e */
[----:B------:R-:W-:Y:S01]  /*27c0*/  FFMA.FTZ R8, R23, R13, R8 ;  /* 0x0000000d17087223 */ /* 0x000fe20000010008 */
[----:B--2---:R-:W-:Y:S02]  /*27d0*/  HADD2.F32 R16, -RZ, R14.H0_H0 ;  /* 0x2000000eff107230 */ /* 0x004fe40000004100 */
[----:B------:R-:W-:Y:S01]  /*27e0*/  FFMA.FTZ R12, R22, R12, R31 ;  /* 0x0000000c160c7223 */ /* 0x000fe2000001001f */
[--C-:B-1----:R-:W-:Y:S02]  /*27f0*/  HADD2.F32 R11, -RZ, R24.reuse.H0_H0 ;  /* 0x20000018ff0b7230 */ /* 0x102fe40000004100 */
[----:B------:R-:W-:-:S02]  /*2800*/  HADD2.F32 R13, -RZ, R24.H1_H1 ;  /* 0x30000018ff0d7230 */ /* 0x000fc40000004100 */
[----:B------:R-:W-:Y:S02]  /*2810*/  HADD2.F32 R14, -RZ, R14.H1_H1 ;  /* 0x3000000eff0e7230 */ /* 0x000fe40000004100 */
        /* <DEDUP_REMOVED lines=9> */
[----:B------:R-:W-:Y:S01]  /*28b0*/  FFMA.FTZ R10, R19, R20, R10 ;  /* 0x00000014130a7223 */ /* 0x000fe2000001000a */
[----:B------:R-:W-:Y:S02]  /*28c0*/  HADD2.F32 R25, -RZ, R25.H1_H1 ;  /* 0x30000019ff197230 */ /* 0x000fe40000004100 */
[----:B------:R-:W-:Y:S01]  /*28d0*/  FFMA.FTZ R9, R18, R17, R9 ;  /* 0x0000001112097223 */ /* 0x000fe20000010009 */
[----:B------:R-:W-:Y:S02]  /*28e0*/  HADD2.F32 R22, -RZ, R27.H0_H0 ;  /* 0x2000001bff167230 */ /* 0x000fe40000004100 */
[----:B------:R-:W-:Y:S01]  /*28f0*/  FFMA.FTZ R21, R21, R28, R12 ;  /* 0x0000001c15157223 */ /* 0x000fe2000001000c */
[----:B------:R-:W-:-:S02]  /*2900*/  HADD2.F32 R15, -RZ, R15.H1_H1 ;  /* 0x3000000fff0f7230 */ /* 0x000fc40000004100 */
[----:B------:R-:W-:Y:S02]  /*2910*/  HADD2.F32 R11, -RZ, R29.H0_H0 ;  /* 0x2000001dff0b7230 */ /* 0x000fe40000004100 */
[----:B------:R-:W-:Y:S01]  /*2920*/  FADD.FTZ R10, R10, R21 ;  /* 0x000000150a0a7221 */ /* 0x000fe20000010000 */
[----:B------:R-:W-:Y:S02]  /*2930*/  HADD2.F32 R27, -RZ, R27.H1_H1 ;  /* 0x3000001bff1b7230 */ /* 0x000fe40000004100 */
[----:B------:R-:W-:Y:S01]  /*2940*/  FFMA.FTZ R8, R25, R15, R8 ;  /* 0x0000000f19087223 */ /* 0x000fe20000010008 */
[----:B------:R-:W-:Y:S02]  /*2950*/  HADD2.F32 R29, -RZ, R29.H1_H1 ;  /* 0x3000001dff1d7230 */ /* 0x000fe40000004100 */
[----:B------:R-:W-:Y:S01]  /*2960*/  FFMA.FTZ R9, R22, R11, R9 ;  /* 0x0000000b16097223 */ /* 0x000fe20000010009 */
[----:B------:R-:W-:Y:S01]  /*2970*/  UMOV UR4, 0xffffffff ;  /* 0xffffffff00047882 */ /* 0x000fe20000000000 */
[----:B------:R-:W-:Y:S01]  /*2980*/  LOP3.LUT R12, R5, 0x1, RZ, 0xc0, !PT ;  /* 0x00000001050c7812 */ /* 0x000fe200078ec0ff */
[----:B------:R-:W-:Y:S01]  /*2990*/  FFMA.FTZ R8, R27, R29, R8 ;  /* 0x0000001d1b087223 */ /* 0x000fe20000010008 */
[----:B------:R-:W-:-:S02]  /*29a0*/  FADD.FTZ R9, R9, R10 ;  /* 0x0000000a09097221 */ /* 0x000fc40000010000 */
[----:B------:R-:W-:Y:S02]  /*29b0*/  ISETP.NE.U32.AND P0, PT, R12, 0x1, PT ;  /* 0x000000010c00780c */ /* 0x000fe40003f05070 */
[----:B-----5:R-:W-:Y:S01]  /*29c0*/  FSETP.NEU.FTZ.AND P1, PT, R47, RZ, PT ;  /* 0x000000ff2f00720b */ /* 0x020fe20003f3d000 */
[----:B------:R-:W-:Y:S01]  /*29d0*/  FADD.FTZ R8, R8, R9 ;  /* 0x0000000908087221 */ /* 0x000fe20000010000 */
[----:B------:R-:W-:Y:S11]  /*29e0*/  BRA.DIV UR4, `(.L_x_21639) ;  /* 0x0000005a04ec7947 */ /* 0x000ff6000b800000 */
[----:B------:R0:W1:Y:S02]  /*29f0*/  SHFL.BFLY PT, R9, R8, 0x1, 0x1f ;  /* 0x0c201f0008097f89 */ /* 0x00006400000e0000 */
.L_x_21709:
[----:B------:R-:W-:Y:S01]  /*2a00*/  IADD3 R10, PT, PT, R42, 0x1, RZ ;  /* 0x000000012a0a7810 */ /* 0x000fe20007ffe0ff */
[----:B-1----:R-:W-:Y:S01]  /*2a10*/  FADD.FTZ R9, R8, R9 ;  /* 0x0000000908097221 */ /* 0x002fe20000010000 */
[----:B0-----:R-:W-:Y:S02]  /*2a20*/  @P0 IADD3 R8, PT, PT, R41, -0x1, RZ ;  /* 0xffffffff29080810 */ /* 0x001fe40007ffe0ff */
[----:B------:R-:W-:-:S05]  /*2a30*/  I2FP.F32.S32 R10, R10 ;  /* 0x0000000a000a7245 */ /* 0x000fca0000201400 */
[----:B------:R-:W-:-:S05]  /*2a40*/  FMUL.FTZ R10, R10, R47 ;  /* 0x0000002f0a0a7220 */ /* 0x000fca0000410000 */
[----:B------:R-:W-:Y:S02]  /*2a50*/  FSEL R10, R10, RZ, P1 ;  /* 0x000000ff0a0a7208 */ /* 0x000fe40000800000 */
[----:B------:R-:W-:-:S03]  /*2a60*/  @P0 ISETP.GE.AND P1, PT, R8, R49, PT ;  /* 0x000000310800020c */ /* 0x000fc60003f26270 */
[----:B------:R-:W-:-:S05]  /*2a70*/  FFMA.FTZ R9, R9, UR16, R10 ;  /* 0x0000001009097c23 */ /* 0x000fca000801000a */
[----:B------:R-:W-:-:S05]  /*2a80*/  @P0 FSEL R10, R9, RZ, !P1 ;  /* 0x000000ff090a0208 */ /* 0x000fca0004800000 */
[----:B------:R1:W-:Y:S01]  /*2a90*/  @P0 STS [R43], R10 ;  /* 0x0000000a2b000388 */ /* 0x0003e20000000800 */
[----:B------:R-:W-:-:S13]  /*2aa0*/  ISETP.GE.OR P0, PT, R8, R49, !P0 ;  /* 0x000000310800720c */ /* 0x000fda0004706670 */
[----:B-1----:R-:W-:-:S07]  /*2ab0*/  @!P0 FMNMX.FTZ R44, R44, R9, !PT ;  /* 0x000000092c2c8209 */ /* 0x002fce0007810000 */
.L_x_21638:
[----:B------:R-:W-:Y:S05]  /*2ac0*/  BSYNC B1 ;  /* 0x0000000000017941 */ /* 0x000fea0003800000 */
.L_x_21636:
[----:B0-----:R-:W-:Y:S01]  /*2ad0*/  VIADD R8, R49, 0xf ;  /* 0x0000000f31087836 */ /* 0x001fe20000000000 */
[----:B------:R-:W-:Y:S01]  /*2ae0*/  IADD3 R48, PT, PT, R48, 0x4, RZ ;  /* 0x0000000430307810 */ /* 0x000fe20007ffe0ff */
[----:B------:R-:W-:Y:S01]  /*2af0*/  VIADD R42, R42, 0x40 ;  /* 0x000000402a2a7836 */ /* 0x000fe20000000000 */
[----:B------:R-:W-:Y:S02]  /*2b00*/  IADD3 R6, P1, PT, R6, 0x10, RZ ;  /* 0x0000001006067810 */ /* 0x000fe40007f3e0ff */
[----:B------:R-:W-:Y:S02]  /*2b10*/  SHF.R.S32.HI R9, RZ, 0x1f, R8 ;  /* 0x0000001fff097819 */ /* 0x000fe40000011408 */
[----:B------:R-:W-:Y:S01]  /*2b20*/  IADD3 R43, PT, PT, R43, 0x100, RZ ;  /* 0x000001002b2b7810 */ /* 0x000fe20007ffe0ff */
[----:B------:R-:W-:Y:S01]  /*2b30*/  IMAD.X R7, RZ, RZ, R7, P1 ;  /* 0x000000ffff077224 */ /* 0x000fe200008e0607 */
[----:B------:R-:W-:Y:S02]  /*2b40*/  LEA.HI R9, R9, R8, RZ, 0x4 ;  /* 0x0000000809097211 */ /* 0x000fe400078f20ff */
[----:B------:R-:W-:-:S02]  /*2b50*/  IADD3 R41, PT, PT, R41, 0x40, RZ ;  /* 0x0000004029297810 */ /* 0x000fc40007ffe0ff */
[----:B------:R-:W-:Y:S02]  /*2b60*/  SHF.R.S32.HI R9, RZ, 0x4, R9 ;  /* 0x00000004ff097819 */ /* 0x000fe40000011409 */
[----:B------:R-:W-:Y:S02]  /*2b70*/  IADD3 R40, PT, PT, R40, 0x40, RZ ;  /* 0x0000004028287810 */ /* 0x000fe40007ffe0ff */
[----:B------:R-:W-:-:S13]  /*2b80*/  ISETP.GE.AND P0, PT, R48, R9, PT ;  /* 0x000000093000720c */ /* 0x000fda0003f06270 */
[----:B------:R-:W-:Y:S05]  /*2b90*/  @!P0 BRA `(.L_x_21640) ;  /* 0xffffffdc00948947 */ /* 0x000fea000383ffff */
.L_x_21635:
[----:B------:R-:W-:Y:S05]  /*2ba0*/  BSYNC B0 ;  /* 0x0000000000007941 */ /* 0x000fea0003800000 */
.L_x_21634:
        /* <DEDUP_REMOVED lines=9> */
.L_x_21715:
[----:B------:R-:W2:Y:S01]  /*2c40*/  S2R R2, SR_CgaCtaId ;  /* 0x0000000000027919 */ /* 0x000ea20000008800 */
[----:B------:R-:W-:Y:S01]  /*2c50*/  MOV R7, 0x400 ;  /* 0x0000040000077802 */ /* 0x000fe20000000f00 */
[----:B------:R-:W-:Y:S05]  /*2c60*/  WARPSYNC.ALL ;  /* 0x0000000000007948 */ /* 0x000fea0003800000 */
[----:B------:R-:W-:Y:S02]  /*2c70*/  LOP3.LUT P0, R10, R5, 0x1f, RZ, 0xc0, !PT ;  /* 0x0000001f050a7812 */ /* 0x000fe4000780c0ff */
[----:B------:R-:W-:Y:S02]  /*2c80*/  IADD3 R13, PT, PT, R7, 0x200, RZ ;  /* 0x00000200070d7810 */ /* 0x000fe40007ffe0ff */
[----:B------:R-:W-:-:S02]  /*2c90*/  SHF.R.U32.HI R9, RZ, 0x5, R5 ;  /* 0x00000005ff097819 */ /* 0x000fc40000011605 */
[----:B-1----:R-:W-:Y:S02]  /*2ca0*/  FMNMX.FTZ R11, R6, R11, !PT ;  /* 0x0000000b060b7209 */ /* 0x002fe40007810000 */
[----:B--2---:R-:W-:-:S04]  /*2cb0*/  LEA R13, R2, R13, 0x18 ;  /* 0x0000000d020d7211 */ /* 0x004fc800078ec0ff */
        /* <DEDUP_REMOVED lines=10> */
[----:B------:R-:W-:Y:S01]  /*2d60*/  IMAD.MOV.U32 R13, RZ, RZ, RZ ;  /* 0x000000ffff0d7224 */ /* 0x000fe200078e00ff */
        /* <DEDUP_REMOVED lines=27> */
.L_x_21646:
        /* <DEDUP_REMOVED lines=11> */
.L_x_21645:
[----:B------:R-:W-:Y:S05]  /*2fd0*/  BSYNC.RECONVERGENT B1 ;  /* 0x0000000000017941 */ /* 0x000fea0003800200 */
.L_x_21644:
        /* <DEDUP_REMOVED lines=12> */
.L_x_21649:
        /* <DEDUP_REMOVED lines=91> */
[----:B-----5:R-:W3:Y:S01]  /*3650*/  MUFU.EX2 R47, R22 ;  /* 0x00000016002f7308 */ /* 0x020ee20000000800 */
        /* <DEDUP_REMOVED lines=8> */
.L_x_21648:
[----:B------:R-:W-:Y:S05]  /*36e0*/  BSYNC.RECONVERGENT B1 ;  /* 0x0000000000017941 */ /* 0x000fea0003800200 */
.L_x_21647:
        /* <DEDUP_REMOVED lines=55> */
.L_x_21651:
[----:B------:R-:W-:Y:S05]  /*3a60*/  BSYNC.RECONVERGENT B1 ;  /* 0x0000000000017941 */ /* 0x000fea0003800200 */
.L_x_21650:
        /* <DEDUP_REMOVED lines=26> */
.L_x_21643:
[----:B------:R-:W-:Y:S05]  /*3c10*/  BSYNC.RECONVERGENT B0 ;  /* 0x0000000000007941 */ /* 0x000fea0003800200 */
.L_x_21642:
        /* <DEDUP_REMOVED lines=37> */
[----:B------:R-:W-:Y:S02]  /*3e70*/  IADD3 R14, PT, PT, RZ, -R11, RZ ;  /* 0x8000000bff0e7210 */ /* 0x000fe40007ffe0ff */
[----:B------:R-:W-:Y:S02]  /*3e80*/  LEA R13, R5, R16, 0x2 ;  /* 0x00000010050d7211 */ /* 0x000fe400078e10ff */
[----:B------:R-:W-:-:S07]  /*3e90*/  IADD3 R11, PT, PT, R8, R5, RZ ;  /* 0x00000005080b7210 */ /* 0x000fce0007ffe0ff */
.L_x_21656:
[----:B------:R-:W0:Y:S01]  /*3ea0*/  LDS R15, [R13] ;  /* 0x000000000d0f7984 */ /* 0x000e220000000800 */
[----:B------:R-:W-:-:S05]  /*3eb0*/  VIADD R14, R14, 0x1 ;  /* 0x000000010e0e7836 */ /* 0x000fca0000000000 */
[----:B------:R-:W-:Y:S01]  /*3ec0*/  ISETP.NE.AND P0, PT, R14, RZ, PT ;  /* 0x000000ff0e00720c */ /* 0x000fe20003f05270 */
[----:B0-----:R-:W-:-:S05]  /*3ed0*/  FMUL.FTZ R8, R15, R6 ;  /* 0x000000060f087220 */ /* 0x001fca0000410000 */
[----:B------:R0:W-:Y:S02]  /*3ee0*/  STS [R13], R8 ;  /* 0x000000080d007388 */ /* 0x0001e40000000800 */
[----:B0-----:R-:W-:-:S05]  /*3ef0*/  IADD3 R13, PT, PT, R13, 0x200, RZ ;  /* 0x000002000d0d7810 */ /* 0x001fca0007ffe0ff */
[----:B------:R-:W-:Y:S05]  /*3f00*/  @P0 BRA `(.L_x_21656) ;  /* 0xfffffffc00e40947 */ /* 0x000fea000383ffff */
.L_x_21655:
[----:B------:R-:W-:Y:S05]  /*3f10*/  BSYNC.RECONVERGENT B1 ;  /* 0x0000000000017941 */ /* 0x000fea0003800200 */
.L_x_21654:
        /* <DEDUP_REMOVED lines=12> */
.L_x_21659:
        /* <DEDUP_REMOVED lines=52> */
.L_x_21658:
[----:B------:R-:W-:Y:S05]  /*4320*/  BSYNC.RECONVERGENT B1 ;  /* 0x0000000000017941 */ /* 0x000fea0003800200 */
.L_x_21657:
        /* <DEDUP_REMOVED lines=31> */
.L_x_21661:
[----:B------:R-:W-:Y:S05]  /*4520*/  BSYNC.RECONVERGENT B1 ;  /* 0x0000000000017941 */ /* 0x000fea0003800200 */
.L_x_21660:
        /* <DEDUP_REMOVED lines=14> */
.L_x_21653:
[----:B------:R-:W-:Y:S05]  /*4610*/  BSYNC.RECONVERGENT B0 ;  /* 0x0000000000007941 */ /* 0x000fea0003800200 */
.L_x_21652:
[----:B0-----:R-:W-:Y:S01]  /*4620*/  VIADD R6, R49, 0xf ;  /* 0x0000000f31067836 */ /* 0x001fe20000000000 */
[----:B------:R-:W0:Y:S08]  /*4630*/  S2UR UR7, SR_CTAID.Y ;  /* 0x00000000000779c3 */ /* 0x000e300000002600 */
[----:B------:R-:W-:Y:S01]  /*4640*/  BAR.SYNC.DEFER_BLOCKING 0x0 ;  /* 0x0000000000007b1d */ /* 0x000fe20000010000 */
[----:B------:R-:W-:Y:S01]  /*4650*/  HFMA2 R42, -RZ, RZ, 0, 0 ;  /* 0x00000000ff2a7431 */ /* 0x000fe200000001ff */
[----:B------:R-:W-:-:S02]  /*4660*/  CS2R R40, SRZ ;  /* 0x0000000000287805 */ /* 0x000fc4000001ff00 */
[----:B-1----:R-:W-:Y:S02]  /*4670*/  SHF.R.S32.HI R11, RZ, 0x1f, R6 ;  /* 0x0000001fff0b7819 */ /* 0x002fe40000011406 */
[----:B------:R-:W-:Y:S02]  /*4680*/  CS2R R38, SRZ ;  /* 0x0000000000267805 */ /* 0x000fe4000001ff00 */
[----:B------:R-:W-:Y:S01]  /*4690*/  CS2R R36, SRZ ;  /* 0x0000000000247805 */ /* 0x000fe2000001ff00 */
[----:B------:R-:W1:Y:S01]  /*46a0*/  LDCU UR11, c[0x0][0x3cc] ;  /* 0x00007980ff0b77ac */ /* 0x000e620008000800 */
[----:B------:R-:W-:Y:S01]  /*46b0*/  LEA.HI R8, R11, R6, RZ, 0x4 ;  /* 0x000000060b087211 */ /* 0x000fe200078f20ff */
[----:B------:R-:W-:Y:S01]  /*46c0*/  BSSY.RECONVERGENT B1, `(.L_x_21662) ;  /* 0x0000314000017945 */ /* 0x000fe20003800200 */
[----:B------:R-:W-:Y:S01]  /*46d0*/  CS2R R34, SRZ ;  /* 0x0000000000227805 */ /* 0x000fe2000001ff00 */
[----:B------:R-:W2:Y:S01]  /*46e0*/  LDCU.64 UR4, c[0x0][0x398] ;  /* 0x00007300ff0477ac */ /* 0x000ea20008000a00 */
[----:B------:R-:W-:-:S02]  /*46f0*/  SHF.R.S32.HI R8, RZ, 0x4, R8 ;  /* 0x00000004ff087819 */ /* 0x000fc40000011408 */
[----:B------:R-:W-:Y:S02]  /*4700*/  CS2R R32, SRZ ;  /* 0x0000000000207805 */ /* 0x000fe4000001ff00 */
[----:B------:R-:W-:Y:S02]  /*4710*/  CS2R R30, SRZ ;  /* 0x00000000001e7805 */ /* 0x000fe4000001ff00 */
[----:B------:R-:W-:Y:S02]  /*4720*/  CS2R R28, SRZ ;  /* 0x00000000001c7805 */ /* 0x000fe4000001ff00 */
[----:B------:R-:W-:Y:S02]  /*4730*/  ISETP.GE.AND P0, PT, R9, R8, PT ;  /* 0x000000080900720c */ /* 0x000fe40003f06270 */
[----:B------:R-:W-:-:S11]  /*4740*/  MOV R27, RZ ;  /* 0x000000ff001b7202 */ /* 0x000fd60000000f00 */
[----:B012---:R-:W-:Y:S05]  /*4750*/  @P0 BRA `(.L_x_21663) ;  /* 0x0000003000280947 */ /* 0x007fea0003800000 */
[----:B------:R-:W0:Y:S01]  /*4760*/  I2F.RP R14, R0 ;  /* 0x00000000000e7306 */ /* 0x000e220000209400 */
[----:B------:R-:W1:Y:S01]  /*4770*/  LDC R11, c[0x0][0x3b8] ;  /* 0x0000ee00ff0b7b82 */ /* 0x000e620000000800 */
[----:B------:R-:W-:Y:S01]  /*4780*/  IMAD.SHL.U32 R12, R5, 0x20, RZ ;  /* 0x00000020050c7824 */ /* 0x000fe200078e00ff */
[----:B------:R-:W-:Y:S01]  /*4790*/  SHF.R.U32.HI R6, RZ, 0x3, R5 ;  /* 0x00000003ff067819 */ /* 0x000fe20000011605 */
[----:B------:R-:W2:Y:S01]  /*47a0*/  LDCU UR10, c[0x0][0x3d0] ;  /* 0x00007a00ff0a77ac */ /* 0x000ea20008000800 */
[----:B------:R-:W-:Y:S01]  /*47b0*/  IADD3 R15, PT, PT, R7, 0x220, RZ ;  /* 0x00000220070f7810 */ /* 0x000fe20007ffe0ff */
[C---:B------:R-:W-:Y:S01]  /*47c0*/  VIADD R25, R9.reuse, 0x1 ;  /* 0x0000000109197836 */ /* 0x040fe20000000000 */
[----:B------:R-:W-:Y:S01]  /*47d0*/  LOP3.LUT R6, R6, 0x7c, RZ, 0xc0, !PT ;  /* 0x0000007c06067812 */ /* 0x000fe200078ec0ff */
[----:B------:R-:W3:Y:S01]  /*47e0*/  LDCU.64 UR12, c[0x0][0x3a8] ;  /* 0x00007500ff0c77ac */ /* 0x000ee20008000a00 */
[----:B------:R-:W-:Y:S02]  /*47f0*/  LOP3.LUT R12, R12, 0x20, RZ, 0xe2, !PT ;  /* 0x000000200c0c7812 */ /* 0x000fe400078ee2ff */
[----:B------:R-:W-:Y:S01]  /*4800*/  MOV R7, RZ ;  /* 0x000000ff00077202 */ /* 0x000fe20000000f00 */
[----:B------:R-:W4:Y:S01]  /*4810*/  LDCU UR6, c[0x0][0x3ec] ;  /* 0x00007d80ff0677ac */ /* 0x000f220008000800 */
[C---:B------:R-:W-:Y:S01]  /*4820*/  LEA R24, R9.reuse, 0x3, 0x4 ;  /* 0x0000000309187811 */ /* 0x040fe200078e20ff */
[----:B------:R-:W-:Y:S01]  /*4830*/  IMAD R12, R9, 0x40, R12 ;  /* 0x00000040090c7824 */ /* 0x000fe200078e020c */
[----:B0-----:R-:W0:Y:S01]  /*4840*/  MUFU.RCP R14, R14 ;  /* 0x0000000e000e7308 */ /* 0x001e220000001000 */
[----:B------:R-:W-:-:S02]  /*4850*/  IADD3 R26, PT, PT, -R8, R9, RZ ;  /* 0x00000009081a7210 */ /* 0x000fc40007ffe1ff */
[----:B------:R-:W-:Y:S01]  /*4860*/  MOV R42, RZ ;  /* 0x000000ff002a7202 */ /* 0x000fe20000000f00 */
[----:B--2---:R-:W-:Y:S02]  /*4870*/  IMAD R52, R3, UR10, RZ ;  /* 0x0000000a03347c24 */ /* 0x004fe4000f8e02ff */
[----:B-1----:R-:W-:-:S03]  /*4880*/  IMAD R11, R11, UR7, RZ ;  /* 0x000000070b0b7c24 */ /* 0x002fc6000f8e02ff */
[----:B------:R-:W-:Y:S01]  /*4890*/  SHF.R.S32.HI R53, RZ, 0x1f, R52 ;  /* 0x0000001fff357819 */ /* 0x000fe20000011434 */
[----:B------:R-:W-:Y:S01]  /*48a0*/  IMAD.WIDE R6, R11, 0x4, R6 ;  /* 0x000000040b067825 */ /* 0x000fe200078e0206 */
[----:B------:R-:W-:Y:S02]  /*48b0*/  LEA R11, R2, R15, 0x18 ;  /* 0x0000000f020b7211 */ /* 0x000fe400078ec0ff */
[----:B0-----:R-:W-:Y:S02]  /*48c0*/  IADD3 R13, PT, PT, R14, 0xffffffe, RZ ;  /* 0x0ffffffe0e0d7810 */ /* 0x001fe40007ffe0ff */
[----:B------:R-:W-:Y:S02]  /*48d0*/  IADD3 R11, PT, PT, R12, 0x10, R11 ;  /* 0x000000100c0b7810 */ /* 0x000fe40007ffe00b */
[----:B------:R-:W-:Y:S02]  /*48e0*/  MOV R12, RZ ;  /* 0x000000ff000c7202 */ /* 0x000fe40000000f00 */
[----:B------:R-:W0:Y:S01]  /*48f0*/  F2I.FTZ.U32.TRUNC.NTZ R13, R13 ;  /* 0x0000000d000d7305 */ /* 0x000e22000021f000 */
[----:B---3--:R-:W-:-:S02]  /*4900*/  IADD3 R6, P0, PT, R6, UR12, RZ ;  /* 0x0000000c06067c10 */ /* 0x008fc4000ff1e0ff */
[----:B----4-:R-:W-:Y:S02]  /*4910*/  IADD3 R4, PT, PT, R4, -UR6, RZ ;  /* 0x8000000604047c10 */ /* 0x010fe4000fffe0ff */
[----:B------:R-:W-:Y:S02]  /*4920*/  IADD3.X R7, PT, PT, R7, UR13, RZ, P0, !PT ;  /* 0x0000000d07077c10 */ /* 0x000fe400087fe4ff */
[----:B0-----:R-:W-:-:S05]  /*4930*/  IADD3 R17, PT, PT, RZ, -R13, RZ ;  /* 0x8000000dff117210 */ /* 0x001fca0007ffe0ff */
[----:B------:R-:W-:-:S04]  /*4940*/  IMAD R15, R17, R0, RZ ;  /* 0x00000000110f7224 */ /* 0x000fc800078e02ff */
[----:B------:R-:W-:Y:S01]  /*4950*/  IMAD.HI.U32 R2, R13, R15, R12 ;  /* 0x0000000f0d027227 */ /* 0x000fe200078e000c */
[----:B------:R-:W-:-:S04]  /*4960*/  SHF.L.U32 R13, R5, 0x3, RZ ;  /* 0x00000003050d7819 */ /* 0x000fc800000006ff */
[----:B------:R-:W-:Y:S02]  /*4970*/  LOP3.LUT R3, R13, 0xf8, RZ, 0xc0, !PT ;  /* 0x000000f80d037812 */ /* 0x000fe400078ec0ff */
[----:B------:R-:W-:-:S07]  /*4980*/  LOP3.LUT R44, R24, 0x8, R13, 0xf8, !PT ;  /* 0x00000008182c7812 */ /* 0x000fce00078ef80d */
.L_x_21698:
        /* <DEDUP_REMOVED lines=26> */
[----:B------:R-:W-:Y:S02]  /*4b30*/  HFMA2 R12, -RZ, RZ, 0, 0 ;  /* 0x00000000ff0c7431 */ /* 0x000fe400000001ff */
[----:B------:R-:W-:Y:S01]  /*4b40*/  IMAD R19, R19, R14, RZ ;  /* 0x0000000e13137224 */ /* 0x000fe200078e02ff */
[----:B------:R-:W-:Y:S01]  /*4b50*/  ISETP.NE.AND P2, PT, R18, RZ, PT ;  /* 0x000000ff1200720c */ /* 0x000fe20003f45270 */
[----:B------:R-:W-:-:S05]  /*4b60*/  IMAD.IADD R15, R16, 0x1, R45 ;  /* 0x00000001100f7824 */ /* 0x000fca00078e022d */
[----:B------:R-:W-:Y:S01]  /*4b70*/  IABS R17, R15 ;  /* 0x0000000f00117213 */ /* 0x000fe20000000000 */
[----:B------:R-:W-:Y:S01]  /*4b80*/  IMAD.HI.U32 R12, R13, R19, R12 ;  /* 0x000000130d0c7227 */ /* 0x000fe200078e000c */
[----:B------:R-:W-:Y:S02]  /*4b90*/  ISETP.GE.AND P1, PT, R15, RZ, PT ;  /* 0x000000ff0f00720c */ /* 0x000fe40003f26270 */
        /* <DEDUP_REMOVED lines=12> */
[----:B------:R-:W-:Y:S05]  /*4c60*/  @!P0 BRA P1, `(.L_x_21665) ;  /* 0x0000002800b88947 */ /* 0x000fea0000800000 */
[----:B------:R-:W2:Y:S01]  /*4c70*/  LDG.E.CONSTANT R21, desc[UR8][R6.64] ;  /* 0x0000000806157981 */ /* 0x000ea2000c1e9900 */
[----:B------:R-:W-:-:S03]  /*4c80*/  VIADD R48, R44, 0xfffffffd ;  /* 0xfffffffd2c307836 */ /* 0x000fc60000000000 */
[----:B------:R-:W0:Y:S04]  /*4c90*/  LDS.128 R12, [R11+-0x10] ;  /* 0xfffff0000b0c7984 */ /* 0x000e280000000c00 */
        /* <DEDUP_REMOVED lines=42> */
.L_x_21667:
[----:B------:R-:W-:Y:S05]  /*4f40*/  BSYNC.RECONVERGENT B2 ;  /* 0x0000000000027941 */ /* 0x000fea0003800200 */
.L_x_21666:
[----:B-----5:R-:W-:Y:S01]  /*4f50*/  F2FP.F16.F32.PACK_AB R47, R17, R16 ;  /* 0x00000010112f723e */ /* 0x020fe200000000ff */
[----:B------:R-:W-:Y:S01]  /*4f60*/  HMUL2 R13, R46, R13 ;  /* 0x0000000d2e0d7232 */ /* 0x000fe20000000000 */
        /* <DEDUP_REMOVED lines=36> */
.L_x_21669:
[----:B------:R-:W-:Y:S05]  /*51b0*/  BSYNC.RECONVERGENT B2 ;  /* 0x0000000000027941 */ /* 0x000fea0003800200 */
.L_x_21668:
        /* <DEDUP_REMOVED lines=38> */
.L_x_21671:
[----:B------:R-:W-:Y:S05]  /*5420*/  BSYNC.RECONVERGENT B2 ;  /* 0x0000000000027941 */ /* 0x000fea0003800200 */
.L_x_21670:
        /* <DEDUP_REMOVED lines=45> */
.L_x_21673:
[----:B------:R-:W-:Y:S05]  /*5700*/  BSYNC.RECONVERGENT B2 ;  /* 0x0000000000027941 */ /* 0x000fea0003800200 */
.L_x_21672:
        /* <DEDUP_REMOVED lines=40> */
.L_x_21675:
[----:B------:R-:W-:Y:S05]  /*5990*/  BSYNC.RECONVERGENT B2 ;  /* 0x0000000000027941 */ /* 0x000fea0003800200 */
.L_x_21674:
        /* <DEDUP_REMOVED lines=26> */
[-C--:B------:R-:W-:Y:S01]  /*5b40*/  ISETP.GE.AND P4, PT, R18, R49.reuse, PT ;  /* 0x000000311200720c */ /* 0x080fe20003f86270 */
[----:B------:R-:W-:Y:S01]  /*5b50*/  VIADD R18, R44, 0xfffffffe ;  /* 0xfffffffe2c127836 */ /* 0x000fe20000000000 */
[----:B------:R-:W-:Y:S02]  /*5b60*/  ISETP.GE.AND P1, PT, R48, R49, PT ;  /* 0x000000313000720c */ /* 0x000fe40003f26270 */
        /* <DEDUP_REMOVED lines=9> */
.L_x_21677:
[----:B------:R-:W-:Y:S05]  /*5c00*/  BSYNC.RECONVERGENT B2 ;  /* 0x0000000000027941 */ /* 0x000fea0003800200 */
.L_x_21676:
        /* <DEDUP_REMOVED lines=45> */
.L_x_21679:
[----:B------:R-:W-:Y:S05]  /*5ee0*/  BSYNC.RECONVERGENT B2 ;  /* 0x0000000000027941 */ /* 0x000fea0003800200 */
.L_x_21678:
        /* <DEDUP_REMOVED lines=40> */
.L_x_21681:
[----:B------:R-:W-:Y:S05]  /*6170*/  BSYNC.RECONVERGENT B2 ;  /* 0x0000000000027941 */ /* 0x000fea0003800200 */
.L_x_21680:
        /* <DEDUP_REMOVED lines=38> */
.L_x_21683:
[----:B------:R-:W-:Y:S05]  /*63e0*/  BSYNC.RECONVERGENT B2 ;  /* 0x0000000000027941 */ /* 0x000fea0003800200 */
.L_x_21682:
        /* <DEDUP_REMOVED lines=45> */
.L_x_21685:
[----:B------:R-:W-:Y:S05]  /*66c0*/  BSYNC.RECONVERGENT B2 ;  /* 0x0000000000027941 */ /* 0x000fea0003800200 */
.L_x_21684:
        /* <DEDUP_REMOVED lines=40> */
.L_x_21687:
[----:B------:R-:W-:Y:S05]  /*6950*/  BSYNC.RECONVERGENT B2 ;  /* 0x0000000000027941 */ /* 0x000fea0003800200 */
.L_x_21686:
        /* <DEDUP_REMOVED lines=38> */
.L_x_21689:
[----:B------:R-:W-:Y:S05]  /*6bc0*/  BSYNC.RECONVERGENT B2 ;  /* 0x0000000000027941 */ /* 0x000fea0003800200 */
.L_x_21688:
[----:B-----5:R-:W-:-:S04]  /*6bd0*/  HMUL2 R13, R46, R13 ;  /* 0x0000000d2e0d7232 */ /* 0x020fc80000000000 */
[----:B------:R-:W-:Y:S02]  /*6be0*/  HFMA2 R17, R43, R12, R13 ;  /* 0x0000000c2b117231 */ /* 0x000fe4000000000d */
[--C-:B------:R-:W-:Y:S02]  /*6bf0*/  HADD2.F32 R12, -RZ, R16.reuse.H0_H0 ;  /* 0x20000010ff0c7230 */ /* 0x100fe40000004100 */
[----:B------:R-:W-:Y:S02]  /*6c00*/  HADD2.F32 R13, -RZ, R16.H1_H1 ;  /* 0x30000010ff0d7230 */ /* 0x000fe40000004100 */
[----:B------:R-:W-:-:S03]  /*6c10*/  HFMA2 R17, R47, R14, R17 ;  /* 0x0000000e2f117231 */ /* 0x000fc60000000011 */
[----:B------:R-:W-:-:S04]  /*6c20*/  FADD.FTZ R12, R12, R13 ;  /* 0x0000000d0c0c7221 */ /* 0x000fc80000010000 */
[----:B------:R-:W-:Y:S01]  /*6c30*/  FADD.FTZ R33, R33, R12 ;  /* 0x0000000c21217221 */ /* 0x000fe20000010000 */
[----:B------:R-:W-:Y:S02]  /*6c40*/  HADD2.F32 R12, -RZ, R19.H0_H0 ;  /* 0x20000013ff0c7230 */ /* 0x000fe40000004100 */
        /* <DEDUP_REMOVED lines=37> */
.L_x_21691:
[----:B------:R-:W-:Y:S05]  /*6ea0*/  BSYNC.RECONVERGENT B2 ;  /* 0x0000000000027941 */ /* 0x000fea0003800200 */
.L_x_21690:
        /* <DEDUP_REMOVED lines=40> */
.L_x_21693:
[----:B------:R-:W-:Y:S05]  /*7130*/  BSYNC.RECONVERGENT B2 ;  /* 0x0000000000027941 */ /* 0x000fea0003800200 */
.L_x_21692:
        /* <DEDUP_REMOVED lines=37> */
.L_x_21695:
[----:B------:R-:W-:Y:S05]  /*7390*/  BSYNC.RECONVERGENT B2 ;  /* 0x0000000000027941 */ /* 0x000fea0003800200 */
.L_x_21694:
        /* <DEDUP_REMOVED lines=31> */
[----:B------:R-:W-:-:S02]  /*7590*/  PRMT R22, R22, 0x5410, R13 ;  /* 0x0000541016167816 */ /* 0x000fc4000000000d */
[C---:B------:R-:W-:Y:S02]  /*75a0*/  PRMT R13, R23.reuse, 0x7632, R13 ;  /* 0x00007632170d7816 */ /* 0x040fe4000000000d */
[----:B------:R-:W-:Y:S02]  /*75b0*/  SEL R23, R23, RZ, !P2 ;  /* 0x000000ff17177207 */ /* 0x000fe40005000000 */
[----:B------:R-:W-:-:S04]  /*75c0*/  SEL R16, R13, RZ, !P0 ;  /* 0x000000ff0d107207 */ /* 0x000fc80004000000 */
[----:B------:R-:W-:-:S07]  /*75d0*/  PRMT R23, R23, 0x5410, R16 ;  /* 0x0000541017177816 */ /* 0x000fce0000000010 */
.L_x_21697:
[----:B------:R-:W-:Y:S05]  /*75e0*/  BSYNC.RECONVERGENT B2 ;  /* 0x0000000000027941 */ /* 0x000fea0003800200 */
.L_x_21696:
        /* <DEDUP_REMOVED lines=22> */
.L_x_21665:
[----:B------:R-:W-:Y:S05]  /*7750*/  BSYNC.RECONVERGENT B0 ;  /* 0x0000000000007941 */ /* 0x000fea0003800200 */
.L_x_21664:
        /* <DEDUP_REMOVED lines=10> */
.L_x_21663:
[----:B------:R-:W-:Y:S05]  /*7800*/  BSYNC.RECONVERGENT B1 ;  /* 0x0000000000017941 */ /* 0x000fea0003800200 */
.L_x_21662:
[----:B------:R-:W0:Y:S01]  /*7810*/  SHFL.BFLY PT, R0, R41, 0x1, 0x1f ;  /* 0x0c201f0029007f89 */ /* 0x000e2200000e0000 */
[----:B------:R-:W-:Y:S01]  /*7820*/  LOP3.LUT R18, R5, 0x1, RZ, 0xc0, !PT ;  /* 0x0000000105127812 */ /* 0x000fe200078ec0ff */
[----:B------:R-:W-:Y:S02]  /*7830*/  BSSY.RECONVERGENT B0, `(.L_x_21699) ;  /* 0x000003c000007945 */ /* 0x000fe40003800200 */
[----:B------:R-:W1:Y:S01]  /*7840*/  SHFL.BFLY PT, R3, R42, 0x1, 0x1f ;  /* 0x0c201f002a037f89 */ /* 0x000e6200000e0000 */
[----:B------:R-:W-:Y:S02]  /*7850*/  ISETP.NE.AND P0, PT, R18, RZ, PT ;  /* 0x000000ff1200720c */ /* 0x000fe40003f05270 */
[----:B------:R-:W-:Y:S01]  /*7860*/  SHF.R.U32.HI R18, RZ, 0x1, R10 ;  /* 0x00000001ff127819 */ /* 0x000fe2000001160a */
[----:B------:R-:W2:Y:S04]  /*7870*/  SHFL.BFLY PT, R7, R40, 0x1, 0x1f ;  /* 0x0c201f0028077f89 */ /* 0x000ea800000e0000 */
[----:B------:R-:W3:Y:S01]  /*7880*/  SHFL.BFLY PT, R2, R39, 0x1, 0x1f ;  /* 0x0c201f0027027f89 */ /* 0x000ee200000e0000 */
[----:B------:R-:W-:-:S03]  /*7890*/  IMAD R9, R9, 0x100, R18 ;  /* 0x0000010009097824 */ /* 0x000fc600078e0212 */
[----:B------:R-:W4:Y:S04]  /*78a0*/  SHFL.BFLY PT, R11, R38, 0x1, 0x1f ;  /* 0x0c201f00260b7f89 */ /* 0x000f2800000e0000 */
[----:B------:R-:W4:Y:S04]  /*78b0*/  SHFL.BFLY PT, R4, R37, 0x1, 0x1f ;  /* 0x0c201f0025047f89 */ /* 0x000f2800000e0000 */
[----:B------:R-:W4:Y:S01]  /*78c0*/  SHFL.BFLY PT, R13, R36, 0x1, 0x1f ;  /* 0x0c201f00240d7f89 */ /* 0x000f2200000e0000 */
[----:B0-----:R-:W-:Y:S01]  /*78d0*/  FADD.FTZ R41, R0, R41 ;  /* 0x0000002900297221 */ /* 0x001fe20000010000 */
[----:B------:R-:W-:-:S02]  /*78e0*/  LOP3.LUT R0, R5, 0x3c0, RZ, 0xc0, !PT ;  /* 0x000003c005007812 */ /* 0x000fc400078ec0ff */
        /* <DEDUP_REMOVED lines=48> */
.L_x_21700:
[----:B------:R-:W-:Y:S05]  /*7bf0*/  BSYNC.RECONVERGENT B0 ;  /* 0x0000000000007941 */ /* 0x000fea0003800200 */
.L_x_21699:
        /* <DEDUP_REMOVED lines=45> */
.L_x_21702:
[----:B------:R-:W-:Y:S05]  /*7ed0*/  BSYNC.RECONVERGENT B0 ;  /* 0x0000000000007941 */ /* 0x000fea0003800200 */
.L_x_21701:
        /* <DEDUP_REMOVED lines=20> */
.L_x_21704:
[----:B------:R-:W-:Y:S05]  /*8020*/  BSYNC.RECONVERGENT B0 ;  /* 0x0000000000007941 */ /* 0x000fea0003800200 */
.L_x_21703:
        /* <DEDUP_REMOVED lines=35> */
.L_x_21706:
[----:B------:R-:W-:Y:S05]  /*8260*/  BSYNC.RECONVERGENT B0 ;  /* 0x0000000000007941 */ /* 0x000fea0003800200 */
.L_x_21705:
        /* <DEDUP_REMOVED lines=8> */
[----:B------:R-:W1:Y:S01]  /*82f0*/  S2R R3, SR_TID.X ;  /* 0x0000000000037919 */ /* 0x000e620000002100 */
[----:B------:R-:W2:Y:S01]  /*8300*/  LDCU.64 UR6, c[0x0][0x380] ;  /* 0x00007000ff0677ac */ /* 0x000ea20008000a00 */
[----:B0-----:R-:W-:Y:S01]  /*8310*/  F2FP.F16.F32.PACK_AB R41, R41, R42 ;  /* 0x0000002a2929723e */ /* 0x001fe200000000ff */
[----:B------:R-:W0:Y:S01]  /*8320*/  S2R R0, SR_CTAID.Z ;  /* 0x0000000000007919 */ /* 0x000e220000002700 */
[----:B------:R-:W-:Y:S01]  /*8330*/  USHF.L.U32 UR5, UR4, 0x8, URZ ;  /* 0x0000000804057899 */ /* 0x000fe200080006ff */
[----:B------:R-:W-:Y:S02]  /*8340*/  F2FP.F16.F32.PACK_AB R39, R39, R40 ;  /* 0x000000282727723e */ /* 0x000fe400000000ff */
[----:B------:R-:W-:Y:S02]  /*8350*/  F2FP.F16.F32.PACK_AB R37, R37, R38 ;  /* 0x000000262525723e */ /* 0x000fe400000000ff */
[----:B------:R-:W-:Y:S02]  /*8360*/  PRMT R4, R39, 0x7632, R4 ;  /* 0x0000763227047816 */ /* 0x000fe40000000004 */
[----:B------:R-:W-:-:S02]  /*8370*/  PRMT R5, R37, 0x7632, R5 ;  /* 0x0000763225057816 */ /* 0x000fc40000000005 */
[----:B------:R-:W-:Y:S02]  /*8380*/  F2FP.F16.F32.PACK_AB R35, R35, R36 ;  /* 0x000000242323723e */ /* 0x000fe400000000ff */
[----:B------:R-:W-:Y:S02]  /*8390*/  F2FP.F16.F32.PACK_AB R33, R33, R34 ;  /* 0x000000222121723e */ /* 0x000fe400000000ff */
[----:B------:R-:W-:Y:S02]  /*83a0*/  F2FP.F16.F32.PACK_AB R31, R31, R32 ;  /* 0x000000201f1f723e */ /* 0x000fe400000000ff */
[----:B------:R-:W-:Y:S02]  /*83b0*/  F2FP.F16.F32.PACK_AB R29, R29, R30 ;  /* 0x0000001e1d1d723e */ /* 0x000fe400000000ff */
[----:B------:R-:W-:Y:S02]  /*83c0*/  F2FP.F16.F32.PACK_AB R27, R27, R28 ;  /* 0x0000001c1b1b723e */ /* 0x000fe400000000ff */
[----:B------:R-:W-:-:S02]  /*83d0*/  PRMT R6, R33, 0x7632, R6 ;  /* 0x0000763221067816 */ /* 0x000fc40000000006 */
[----:B------:R-:W-:Y:S02]  /*83e0*/  PRMT R7, R27, 0x7632, R7 ;  /* 0x000076321b077816 */ /* 0x000fe40000000007 */
[----:B-1----:R-:W-:Y:S02]  /*83f0*/  SHF.R.U32.HI R3, RZ, 0x1, R3 ;  /* 0x00000001ff037819 */ /* 0x002fe40000011603 */
[----:B0-----:R-:W-:-:S04]  /*8400*/  SHF.L.U32 R0, R0, 0x8, RZ ;  /* 0x0000000800007819 */ /* 0x001fc800000006ff */
        /* <DEDUP_REMOVED lines=25> */
.L_x_21639:
[----:B------:R-:W-:Y:S01]  /*85a0*/  HFMA2 R15, -RZ, RZ, 0, 1.847743988037109375e-06 ;  /* 0x0000001fff0f7431 */ /* 0x000fe200000001ff */
[----:B------:R-:W-:Y:S01]  /*85b0*/  BSSY B2, `(.L_x_21707) ;  /* 0x0000006000027945 */ /* 0x000fe20003800000 */
[----:B------:R-:W-:Y:S01]  /*85c0*/  MOV R13, 0x1 ;  /* 0x00000001000d7802 */ /* 0x000fe20000000f00 */
[----:B------:R-:W-:-:S07]  /*85d0*/  IMAD.MOV.U32 R10, RZ, RZ, -0x1 ;  /* 0xffffffffff0a7424 */ /* 0x000fce00078e00ff */
[----:B------:R-:W-:Y:S05]  /*85e0*/  WARPSYNC.COLLECTIVE R10, `(.L_x_21708) ;  /* 0x000000000a087348 */ /* 0x000fea0003c00000 */
[----:B------:R0:W1:Y:S02]  /*85f0*/  SHFL.BFLY P2, R9, R8, R13, R15 ;  /* 0x0c00000d08097389 */ /* 0x000064000004000f */
[----:B01----:R-:W-:Y:S05]  /*8600*/  ENDCOLLECTIVE ;  /* 0x000000000000791b */ /* 0x003fea0003800000 */
.L_x_21708:
[----:B------:R-:W-:Y:S05]  /*8610*/  BSYNC B2 ;  /* 0x0000000000027941 */ /* 0x000fea0003800000 */
.L_x_21707:
[----:B------:R-:W-:Y:S05]  /*8620*/  BRA `(.L_x_21709) ;  /* 0xffffffa000f47947 */ /* 0x000fea000383ffff */
.L_x_21641:
        /* <DEDUP_REMOVED lines=8> */
.L_x_21711:
[----:B------:R-:W-:Y:S05]  /*86b0*/  BSYNC B0 ;  /* 0x0000000000007941 */ /* 0x000fea0003800000 */
.L_x_21710:
        /* <DEDUP_REMOVED lines=9> */
.L_x_21712:
[----:B------:R-:W-:Y:S01]  /*8750*/  IMAD.MOV.U32 R13, RZ, RZ, 0x4 ;  /* 0x00000004ff0d7424 */ /* 0x000fe200078e00ff */
[----:B------:R-:W-:-:S04]  /*8760*/  MOV R2, R9 ;  /* 0x0000000900027202 */ /* 0x000fc80000000f00 */
[----:B------:R-:W-:-:S04]  /*8770*/  FMNMX.FTZ R2, R7, R2, !PT ;  /* 0x0000000207027209 */ /* 0x000fc80007810000 */
[----:B------:R-:W-:-:S07]  /*8780*/  MOV R8, R2 ;  /* 0x0000000200087202 */ /* 0x000fce0000000f00 */
[----:B------:R-:W-:Y:S05]  /*8790*/  WARPSYNC.COLLECTIVE R10, `(.L_x_21713) ;  /* 0x000000000a087348 */ /* 0x000fea0003c00000 */
[----:B------:R0:W1:Y:S02]  /*87a0*/  SHFL.BFLY P2, R9, R8, R13, R15 ;  /* 0x0c00000d08097389 */ /* 0x000064000004000f */
[----:B01----:R-:W-:Y:S05]  /*87b0*/  ENDCOLLECTIVE ;  /* 0x000000000000791b */ /* 0x003fea0003800000 */
.L_x_21713:
[----:B------:R-:W-:Y:S01]  /*87c0*/  HFMA2 R13, -RZ, RZ, 0, 1.1920928955078125e-07 ;  /* 0x00000002ff0d7431 */ /* 0x000fe200000001ff */
[----:B------:R-:W-:-:S04]  /*87d0*/  FMNMX.FTZ R6, R2, R9, !PT ;  /* 0x0000000902067209 */ /* 0x000fc80007810000 */
[----:B------:R-:W-:-:S07]  /*87e0*/  MOV R8, R6 ;  /* 0x0000000600087202 */ /* 0x000fce0000000f00 */
[----:B------:R-:W-:Y:S05]  /*87f0*/  WARPSYNC.COLLECTIVE R10, `(.L_x_21714) ;  /* 0x000000000a087348 */ /* 0x000fea0003c00000 */
[----:B------:R0:W1:Y:S02]  /*8800*/  SHFL.BFLY P2, R9, R8, R13, R15 ;  /* 0x0c00000d08097389 */ /* 0x000064000004000f */
[----:B01----:R-:W-:Y:S05]  /*8810*/  ENDCOLLECTIVE ;  /* 0x000000000000791b */ /* 0x003fea0003800000 */
.L_x_21714:
[----:B------:R-:W-:Y:S01]  /*8820*/  MOV R11, R9 ;  /* 0x00000009000b7202 */ /* 0x000fe20000000f00 */
[----:B------:R-:W-:Y:S06]  /*8830*/  BRA `(.L_x_21715) ;  /* 0xffffffa400007947 */ /* 0x000fec000383ffff */
.L_x_21716:
        /* <DEDUP_REMOVED lines=12> */
.L_x_25977:


//--------------------- .text._ZN4vllm25paged_attention_v1_kernelIttLi192ELi16ELi128ELNS_18Fp8KVCacheDataTypeE0ELb1EEEvPT_PKS2_PKT0_S8_ifPKiSA_iPKfiiiSC_SC_iiiii --------------------------
	.section	.text._ZN4vllm25paged_attention_v1_kernelIttLi192ELi16ELi128ELNS_18Fp8KVCacheDataTypeE0ELb1EEEvPT_PKS2_PKT0_S8_ifPKiSA_iPKfiiiSC_SC_iiiii,"ax",@progbits
	.align	128
        .global         _ZN4vllm25paged_attention_v1_kernelIttLi192ELi16ELi128ELNS_18Fp8KVCacheDataTypeE0ELb1EEEvPT_PKS2_PKT0_S8_ifPKiSA_iPKfiiiSC_SC_iiiii
        .type           _ZN4vllm25paged_attention_v1_kernelIttLi192ELi16ELi128ELNS_18Fp8KVCacheDataTypeE0ELb1EEEvPT_PKS2_PKT0_S8_ifPKiSA_iPKfiiiSC_SC_iiiii,@function
        .size           _ZN4vllm25paged_attention_v1_kernelIttLi192ELi16ELi128ELNS_18Fp8KVCacheDataTypeE0ELb1EEEvPT_PKS2_PKT0_S8_ifPKiSA_iPKfiiiSC_SC_iiiii,(.L_x_25978 - _ZN4vllm25paged_attention_v1_kernelIttLi192ELi16ELi128ELNS_18Fp8KVCacheDataTypeE0ELb1EEEvPT_PKS2_PKT0_S8_ifPKiSA_iPKfiiiSC_SC_iiiii)
        .other          _ZN4vllm25paged_attention_v1_kernelIttLi192ELi16ELi128ELNS_18Fp8KVCacheDataTypeE0ELb1EEEvPT_PKS2_PKT0_S8_ifPKiSA_iPKfiiiSC_SC_iiiii,@"STO_CUDA_ENTRY STV_DEFAULT"
_ZN4vllm25paged_attention_v1_kernelIttLi192ELi16ELi128ELNS_18Fp8KVCacheDataTypeE0ELb1EEEvPT_PKS2_PKT0_S8_ifPKiSA_iPKfiiiSC_SC_iiiii:
.text._ZN4vllm25paged_attention_v1_kernelIttLi192ELi16ELi128ELNS_18Fp8KVCacheDataTypeE0ELb1EEEvPT_PKS2_PKT0_S8_ifPKiSA_iPKfiiiSC_SC_iiiii:
        /* <DEDUP_REMOVED lines=8> */
[----:B------:R-:W4:Y:S01]  /*0080*/  LDCU UR13, c[0x0][0x3f4] ;  /* 0x00007e80ff0d77ac */ /* 0x000f220008000800 */
        /* <DEDUP_REMOVED lines=14> */
[----:B------:R-:W2:Y:S06]  /*0170*/  LDCU.64 UR20, c[0x0][0x390] ;  /* 0x00007200ff1477ac */ /* 0x000eac0008000a00 */
[----:B------:R-:W3:Y:S01]  /*0180*/  @!P1 LDC.64 R8, c[0x0][0x388] ;  /* 0x0000e200ff089b82 */ /* 0x000ee20000000a00 */
[----:B----4-:R-:W-:Y:S01]  /*0190*/  @!P1 IMAD R6, R2, 0xc0, RZ ;  /* 0x000000c002069824 */ /* 0x010fe200078e02ff */
[----:B0-----:R-:W-:Y:S01]  /*01a0*/  UIMAD UR4, UR12, UR4, URZ ;  /* 0x000000040c0472a4 */ /* 0x001fe2000f8e02ff */
[----:B------:R-:W-:-:S03]  /*01b0*/  @!P1 IMAD.SHL.U32 R3, R0, 0x4, RZ ;  /* 0x0000000400039824 */ /* 0x000fc600078e00ff */
[----:B------:R-:W-:Y:S02]  /*01c0*/  USHF.R.S32.HI UR5, URZ, 0x1f, UR4 ;  /* 0x0000001fff057899 */ /* 0x000fe40008011404 */
[----:B------:R-:W-:Y:S01]  /*01d0*/  @!P1 IADD3 R3, P2, P3, R3, UR4, R6 ;  /* 0x0000000403039c10 */ /* 0x000fe2000fb5e006 */
[----:B------:R-:W0:Y:S03]  /*01e0*/  @P0 LDC.64 R10, c[0x0][0x3c0] ;  /* 0x0000f000ff0a0b82 */ /* 0x000e260000000a00 */
[----:B-1----:R-:W-:Y:S02]  /*01f0*/  @!P1 IADD3.X R4, PT, PT, RZ, UR5, RZ, P2, P3 ;  /* 0x00000005ff049c10 */ /* 0x002fe400097e64ff */
[----:B---3--:R-:W-:-:S03]  /*0200*/  @!P1 LEA R6, P2, R3, R8, 0x1 ;  /* 0x0000000803069211 */ /* 0x008fc600078408ff */
[----:B------:R-:W1:Y:S01]  /*0210*/  LDC R8, c[0x0][0x3a0] ;  /* 0x0000e800ff087b82 */ /* 0x000e620000000800 */
[----:B------:R-:W-:-:S06]  /*0220*/  @!P1 LEA.HI.X R7, R3, R9, R4, 0x1, P2 ;  /* 0x0000000903079211 */ /* 0x000fcc00010f0c04 */
[----:B------:R-:W3:Y:S01]  /*0230*/  @!P1 LDG.E.64.CONSTANT R6, desc[UR10][R6.64] ;  /* 0x0000000a06069981 */ /* 0x000ee2000c1e9b00 */
[----:B0-----:R-:W-:Y:S01]  /*0240*/  @P0 IMAD.WIDE.U32 R10, R2, 0x4, R10 ;  /* 0x00000004020a0825 */ /* 0x001fe200078e000a */
[----:B-1----:R-:W-:Y:S01]  /*0250*/  IABS R15, R8 ;  /* 0x00000008000f7213 */ /* 0x002fe20000000000 */
[----:B------:R-:W0:Y:S03]  /*0260*/  LDC R3, c[0x0][0x370] ;  /* 0x0000dc00ff037b82 */ /* 0x000e260000000800 */
[----:B------:R0:W5:Y:S01]  /*0270*/  @P0 LDG.E.CONSTANT R40, desc[UR10][R10.64] ;  /* 0x0000000a0a280981 */ /* 0x000162000c1e9900 */
[----:B------:R-:W-:Y:S01]  /*0280*/  LOP3.LUT R39, R0, 0x1, RZ, 0xc0, !PT ;  /* 0x0000000100277812 */ /* 0x000fe200078ec0ff */
[----:B------:R-:W1:Y:S01]  /*0290*/  I2F.RP R4, R15 ;  /* 0x0000000f00047306 */ /* 0x000e620000209400 */
[----:B------:R-:W-:Y:S01]  /*02a0*/  SHF.R.U32.HI R41, RZ, 0x5, R0 ;  /* 0x00000005ff297819 */ /* 0x000fe20000011600 */
[----:B------:R-:W-:Y:S01]  /*02b0*/  UISETP.NE.AND UP0, UPT, UR13, URZ, UPT ;  /* 0x000000ff0d00728c */ /* 0x000fe2000bf05270 */
[----:B------:R-:W-:Y:S01]  /*02c0*/  BSSY B0, `(.L_x_21717) ;  /* 0x0000221000007945 */ /* 0x000fe20003800000 */
[----:B------:R-:W-:-:S04]  /*02d0*/  IMAD.MOV.U32 R36, RZ, RZ, -0x800001 ;  /* 0xff7fffffff247424 */ /* 0x000fc800078e00ff */
[----:B-1----:R-:W1:Y:S01]  /*02e0*/  MUFU.RCP R4, R4 ;  /* 0x0000000400047308 */ /* 0x002e620000001000 */
        /* <DEDUP_REMOVED lines=13> */
[----:B------:R-:W-:Y:S01]  /*03c0*/  @!P2 IMAD.IADD R4, R4, 0x1, -R15 ;  /* 0x000000010404a824 */ /* 0x000fe200078e0a0f */
[----:B------:R-:W-:Y:S02]  /*03d0*/  @!P2 IADD3 R9, PT, PT, R9, 0x1, RZ ;  /* 0x000000010909a810 */ /* 0x000fe40007ffe0ff */
[----:B------:R-:W-:Y:S02]  /*03e0*/  ISETP.NE.AND P2, PT, R8, RZ, PT ;  /* 0x000000ff0800720c */ /* 0x000fe40003f45270 */
[----:B------:R-:W-:Y:S02]  /*03f0*/  ISETP.GE.U32.AND P0, PT, R4, R15, PT ;  /* 0x0000000f0400720c */ /* 0x000fe40003f06070 */
[----:B------:R-:W-:-:S04]  /*0400*/  MOV R4, UR13 ;  /* 0x0000000d00047c02 */ /* 0x000fc80008000f00 */
[----:B------:R-:W-:-:S04]  /*0410*/  IABS R4, R4 ;  /* 0x0000000400047213 */ /* 0x000fc80000000000 */
[----:B------:R-:W0:Y:S01]  /*0420*/  I2F.RP R11, R4 ;  /* 0x00000004000b7306 */ /* 0x000e220000209400 */
[----:B------:R-:W-:Y:S02]  /*0430*/  MOV R38, R4 ;  /* 0x0000000400267202 */ /* 0x000fe40000000f00 */
[----:B------:R-:W-:-:S05]  /*0440*/  @P0 VIADD R9, R9, 0x1 ;  /* 0x0000000109090836 */ /* 0x000fca0000000000 */
[----:B------:R-:W-:Y:S02]  /*0450*/  @!P3 IADD3 R9, PT, PT, RZ, -R9, RZ ;  /* 0x80000009ff09b210 */ /* 0x000fe40007ffe0ff */
[----:B------:R-:W-:-:S04]  /*0460*/  @!P2 LOP3.LUT R9, RZ, R8, RZ, 0x33, !PT ;  /* 0x00000008ff09a212 */ /* 0x000fc800078e33ff */
[----:B------:R-:W-:Y:S01]  /*0470*/  IABS R15, R9 ;  /* 0x00000009000f7213 */ /* 0x000fe20000000000 */
[----:B0-----:R-:W0:Y:S08]  /*0480*/  MUFU.RCP R11, R11 ;  /* 0x0000000b000b7308 */ /* 0x001e300000001000 */
[----:B------:R-:W1:Y:S01]  /*0490*/  I2F.RP R12, R15 ;  /* 0x0000000f000c7306 */ /* 0x000e620000209400 */
[----:B0-----:R-:W-:-:S07]  /*04a0*/  IADD3 R13, PT, PT, R11, 0xffffffe, RZ ;  /* 0x0ffffffe0b0d7810 */ /* 0x001fce0007ffe0ff */
[----:B------:R-:W0:Y:S08]  /*04b0*/  F2I.FTZ.U32.TRUNC.NTZ R13, R13 ;  /* 0x0000000d000d7305 */ /* 0x000e30000021f000 */
[----:B-1----:R1:W4:Y:S01]  /*04c0*/  MUFU.RCP R10, R12 ;  /* 0x0000000c000a7308 */ /* 0x0023220000001000 */
[----:B0-----:R-:W-:Y:S01]  /*04d0*/  R2UR UR5, R13 ;  /* 0x000000000d0572ca */ /* 0x001fe200000e0000 */
[----:B-1----:R-:W-:-:S05]  /*04e0*/  IMAD.MOV.U32 R12, RZ, RZ, RZ ;  /* 0x000000ffff0c7224 */ /* 0x002fca00078e00ff */
[----:B------:R-:W-:Y:S02]  /*04f0*/  R2UR UR4, R12 ;  /* 0x000000000c0472ca */ /* 0x000fe400000e0000 */
[----:B----4-:R-:W-:-:S04]  /*0500*/  IADD3 R10, PT, PT, R10, 0xffffffe, RZ ;  /* 0x0ffffffe0a0a7810 */ /* 0x010fc80007ffe0ff */
[----:B------:R0:W1:Y:S02]  /*0510*/  F2I.FTZ.U32.TRUNC.NTZ R11, R10 ;  /* 0x0000000a000b7305 */ /* 0x000064000021f000 */
[----:B0-----:R-:W-:Y:S01]  /*0520*/  HFMA2 R10, -RZ, RZ, 0, 0 ;  /* 0x00000000ff0a7431 */ /* 0x001fe200000001ff */
[----:B------:R-:W-:Y:S01]  /*0530*/  R2UR UR9, R5 ;  /* 0x00000000050972ca */ /* 0x000fe200000e0000 */
[----:B------:R-:W-:-:S04]  /*0540*/  IMAD R5, R13, R4, RZ ;  /* 0x000000040d057224 */ /* 0x000fc800078e02ff */
[----:B------:R-:W-:-:S04]  /*0550*/  IMAD.MOV R5, RZ, RZ, -R5 ;  /* 0x000000ffff057224 */ /* 0x000fc800078e0a05 */
[----:B------:R-:W-:-:S04]  /*0560*/  IMAD.HI.U32 R5, R13, R5, UR4 ;  /* 0x000000040d057e27 */ /* 0x000fc8000f8e0005 */
[----:B------:R-:W-:Y:S01]  /*0570*/  UIADD3 UR6, UPT, UPT, UR9, -0x1, URZ ;  /* 0xffffffff09067890 */ /* 0x000fe2000fffe0ff */
[----:B------:R-:W-:-:S05]  /*0580*/  R2UR UR22, R5 ;  /* 0x00000000051672ca */ /* 0x000fca00000e0000 */
[----:B------:R-:W-:Y:S01]  /*0590*/  MOV R14, UR6 ;  /* 0x00000006000e7c02 */ /* 0x000fe20008000f00 */
[----:B------:R-:W-:-:S03]  /*05a0*/  ULOP3.LUT UR6, UR6, UR13, URZ, 0x3c, !UPT ;  /* 0x0000000d06067292 */ /* 0x000fc6000f8e3cff */
[----:B------:R-:W-:-:S04]  /*05b0*/  IABS R12, R14 ;  /* 0x0000000e000c7213 */ /* 0x000fc80000000000 */
[----:B------:R-:W-:Y:S02]  /*05c0*/  R2UR UR7, R12 ;  /* 0x000000000c0772ca */ /* 0x000fe400000e0000 */
[----:B-1----:R-:W-:-:S05]  /*05d0*/  IADD3 R12, PT, PT, RZ, -R11, RZ ;  /* 0x8000000bff0c7210 */ /* 0x002fca0007ffe0ff */
[----:B------:R-:W-:Y:S02]  /*05e0*/  IMAD R5, R12, R15, RZ ;  /* 0x0000000f0c057224 */ /* 0x000fe400078e02ff */
[----:B------:R-:W0:Y:S02]  /*05f0*/  S2R R12, SR_CgaCtaId ;  /* 0x00000000000c7919 */ /* 0x000e240000008800 */
[----:B------:R-:W-:Y:S01]  /*0600*/  IMAD.HI.U32 R10, R11, R5, R10 ;  /* 0x000000050b0a7227 */ /* 0x000fe200078e000a */
[----:B------:R-:W-:Y:S01]  /*0610*/  IABS R11, R2 ;  /* 0x00000002000b7213 */ /* 0x000fe20000000000 */
[----:B------:R-:W-:Y:S01]  /*0620*/  UIMAD.WIDE.U32 UR4, UR22, UR7, URZ ;  /* 0x00000007160472a5 */ /* 0x000fe2000f8e00ff */
[----:B------:R-:W-:Y:S01]  /*0630*/  IABS R5, R9 ;  /* 0x0000000900057213 */ /* 0x000fe20000000000 */
[----:B------:R-:W-:-:S03]  /*0640*/  UIADD3 UR4, UPT, UPT, UR9, 0xf, URZ ;  /* 0x0000000f09047890 */ /* 0x000fc6000fffe0ff */
[----:B------:R-:W-:Y:S01]  /*0650*/  IADD3 R14, PT, PT, RZ, -R5, RZ ;  /* 0x80000005ff0e7210 */ /* 0x000fe20007ffe0ff */
[----:B------:R-:W-:Y:S02]  /*0660*/  IMAD R13, RZ, RZ, -UR5 ;  /* 0x80000005ff0d7e24 */ /* 0x000fe4000f8e02ff */
[----:B------:R-:W-:-:S04]  /*0670*/  IMAD.HI.U32 R5, R10, R11, RZ ;  /* 0x0000000b0a057227 */ /* 0x000fc800078e00ff */
[----:B------:R-:W-:Y:S01]  /*0680*/  IMAD R13, R4, R13, UR7 ;  /* 0x00000007040d7e24 */ /* 0x000fe2000f8e020d */
[----:B------:R-:W-:Y:S01]  /*0690*/  USHF.R.S32.HI UR7, URZ, 0x1f, UR4 ;  /* 0x0000001fff077899 */ /* 0x000fe20008011404 */
[----:B------:R-:W-:Y:S01]  /*06a0*/  IMAD R10, R5, R14, R11 ;  /* 0x0000000e050a7224 */ /* 0x000fe200078e020b */
[----:B------:R-:W-:Y:S01]  /*06b0*/  LOP3.LUT R11, R2, R9, RZ, 0x3c, !PT ;  /* 0x00000009020b7212 */ /* 0x000fe200078e3cff */
[----:B------:R-:W1:Y:S01]  /*06c0*/  LDC R14, c[0x0][0x3f8] ;  /* 0x0000fe00ff0e7b82 */ /* 0x000e620000000800 */
[----:B------:R-:W-:Y:S01]  /*06d0*/  ISETP.GT.U32.AND P0, PT, R4, R13, PT ;  /* 0x0000000d0400720c */ /* 0x000fe20003f04070 */
[----:B------:R-:W-:Y:S01]  /*06e0*/  ULEA.HI UR7, UR7, UR4, URZ, 0x4 ;  /* 0x0000000407077291 */ /* 0x000fe2000f8f20ff */
[----:B------:R-:W-:Y:S01]  /*06f0*/  ISETP.GT.U32.AND P4, PT, R15, R10, PT ;  /* 0x0000000a0f00720c */ /* 0x000fe20003f84070 */
[----:B------:R-:W-:Y:S01]  /*0700*/  UIMAD UR4, UR12, UR8, URZ ;  /* 0x000000080c0472a4 */ /* 0x000fe2000f8e02ff */
[----:B------:R-:W-:Y:S01]  /*0710*/  ISETP.GE.AND P2, PT, R11, RZ, PT ;  /* 0x000000ff0b00720c */ /* 0x000fe20003f46270 */
[----:B------:R-:W-:Y:S01]  /*0720*/  USHF.R.S32.HI UR7, URZ, 0x4, UR7 ;  /* 0x00000004ff077899 */ /* 0x000fe20008011407 */
[----:B------:R-:W-:-:S07]  /*0730*/  MOV R11, 0x400 ;  /* 0x00000400000b7802 */ /* 0x000fce0000000f00 */
[----:B------:R-:W-:Y:S01]  /*0740*/  VOTEU.ANY UP2, P0 ;  /* 0x0000000000ff7886 */ /* 0x000fe20000040100 */
[----:B------:R-:W-:Y:S02]  /*0750*/  PLOP3.LUT P0, PT, PT, PT, UP2, 0x80, 0x8 ;  /* 0x000000000008781c */ /* 0x000fe40003f0f028 */
[-C--:B------:R-:W-:Y:S02]  /*0760*/  @!P4 IADD3 R10, PT, PT, R10, -R15.reuse, RZ ;  /* 0x8000000f0a0ac210 */ /* 0x080fe40007ffe0ff */
[----:B------:R-:W-:Y:S01]  /*0770*/  @!P4 IADD3 R5, PT, PT, R5, 0x1, RZ ;  /* 0x000000010505c810 */ /* 0x000fe20007ffe0ff */
[----:B------:R-:W-:Y:S01]  /*0780*/  @!UP2 UIADD3 UR5, UPT, UPT, UR5, 0x1, URZ ;  /* 0x000000010505a890 */ /* 0x000fe2000fffe0ff */
[----:B------:R-:W-:Y:S01]  /*0790*/  ISETP.GE.U32.AND P3, PT, R10, R15, PT ;  /* 0x0000000f0a00720c */ /* 0x000fe20003f66070 */
[----:B------:R-:W-:Y:S01]  /*07a0*/  UISETP.GE.AND UP2, UPT, UR6, URZ, UPT ;  /* 0x000000ff0600728c */ /* 0x000fe2000bf46270 */
[----:B------:R-:W-:Y:S02]  /*07b0*/  ISETP.NE.AND P4, PT, R9, RZ, PT ;  /* 0x000000ff0900720c */ /* 0x000fe40003f85270 */
[----:B0-----:R-:W-:-:S03]  /*07c0*/  LEA R10, R12, R11, 0x18 ;  /* 0x0000000b0c0a7211 */ /* 0x001fc600078ec0ff */
[----:B------:R-:W-:-:S05]  /*07d0*/  @!P0 IMAD.IADD R13, R13, 0x1, -R4 ;  /* 0x000000010d0d8824 */ /* 0x000fca00078e0a04 */
[----:B------:R-:W-:Y:S01]  /*07e0*/  ISETP.GE.U32.AND P0, PT, R13, R4, PT ;  /* 0x000000040d00720c */ /* 0x000fe20003f06070 */
[----:B------:R-:W-:Y:S01]  /*07f0*/  IMAD R13, R39, 0xc0, R10 ;  /* 0x000000c0270d7824 */ /* 0x000fe200078e020a */
[----:B------:R-:W-:Y:S02]  /*0800*/  @P3 IADD3 R5, PT, PT, R5, 0x1, RZ ;  /* 0x0000000105053810 */ /* 0x000fe40007ffe0ff */
[----:B-1----:R-:W-:Y:S02]  /*0810*/  ISETP.GE.AND P3, PT, R14, RZ, PT ;  /* 0x000000ff0e00720c */ /* 0x002fe40003f66270 */
[----:B------:R-:W-:Y:S02]  /*0820*/  SHF.R.U32.HI R10, RZ, 0x1, R0 ;  /* 0x00000001ff0a7819 */ /* 0x000fe40000011600 */
[----:B------:R-:W-:Y:S02]  /*0830*/  @!P2 IADD3 R5, PT, PT, RZ, -R5, RZ ;  /* 0x80000005ff05a210 */ /* 0x000fe40007ffe0ff */
[----:B------:R-:W-:Y:S01]  /*0840*/  @!P4 LOP3.LUT R5, RZ, R9, RZ, 0x33, !PT ;  /* 0x00000009ff05c212 */ /* 0x000fe200078e33ff */
[----:B------:R-:W-:-:S02]  /*0850*/  @!P1 IMAD R13, R10, 0x8, R13 ;  /* 0x000000080a0d9824 */ /* 0x000fc400078e020d */
[----:B------:R-:W-:Y:S01]  /*0860*/  VOTEU.ANY UP1, P0 ;  /* 0x0000000000ff7886 */ /* 0x000fe20000020100 */
[----:B------:R-:W-:Y:S02]  /*0870*/  ISETP.GE.AND P0, PT, R41, UR7, PT ;  /* 0x0000000729007c0c */ /* 0x000fe4000bf06270 */
[----:B---3--:R0:W-:Y:S01]  /*0880*/  @!P1 STS.64 [R13], R6 ;  /* 0x000000060d009388 */ /* 0x0081e20000000a00 */
[----:B------:R-:W-:Y:S01]  /*0890*/  @!P3 IMAD R8, R8, UR14, R5 ;  /* 0x0000000e0808bc24 */ /* 0x000fe2000f8e0205 */
[----:B------:R-:W-:Y:S01]  /*08a0*/  @UP1 UIADD3 UR5, UPT, UPT, UR5, 0x1, URZ ;  /* 0x0000000105051890 */ /* 0x000fe2000fffe0ff */
[----:B------:R-:W-:-:S04]  /*08b0*/  @P3 IMAD R37, R3, UR14, R2 ;  /* 0x0000000e03253c24 */ /* 0x000fc8000f8e0202 */
[----:B------:R-:W-:Y:S02]  /*08c0*/  @P3 IMAD R37, R37, R14, 0x1 ;  /* 0x0000000125253424 */ /* 0x000fe400078e020e */
[----:B------:R-:W-:Y:S02]  /*08d0*/  UMOV UR6, UR5 ;  /* 0x0000000500067c82 */ /* 0x000fe40008000000 */
[----:B------:R-:W-:Y:S01]  /*08e0*/  @!UP2 UIADD3 UR6, UPT, UPT, URZ, -UR6, URZ ;  /* 0x80000006ff06a290 */ /* 0x000fe2000fffe0ff */
[----:B0-----:R-:W-:Y:S01]  /*08f0*/  @!P3 IADD3 R7, PT, PT, RZ, -R8, RZ ;  /* 0x80000008ff07b210 */ /* 0x001fe20007ffe0ff */
[----:B------:R-:W-:-:S04]  /*0900*/  @!UP0 ULOP3.LUT UR6, URZ, UR13, URZ, 0x33, !UPT ;  /* 0x0000000dff068292 */ /* 0x000fc8000f8e33ff */
[----:B------:R-:W-:Y:S01]  /*0910*/  @!P3 IMAD R37, R14, R7, 0x1 ;  /* 0x000000010e25b424 */ /* 0x000fe200078e0207 */
[----:B------:R-:W-:Y:S06]  /*0920*/  BAR.SYNC.DEFER_BLOCKING 0x0 ;  /* 0x0000000000007b1d */ /* 0x000fec0000010000 */
[----:B--2---:R-:W-:Y:S05]  /*0930*/  @P0 BRA `(.L_x_21718) ;  /* 0x0000001800e40947 */ /* 0x004fea0003800000 */
[----:B------:R-:W0:Y:S01]  /*0940*/  LDCU.64 UR14, c[0x0][0x3a8] ;  /* 0x00007500ff0e77ac */ /* 0x000e220008000a00 */
[----:B------:R-:W-:Y:S01]  /*0950*/  SHF.R.U32.HI R6, RZ, 0x3, R0 ;  /* 0x00000003ff067819 */ /* 0x000fe20000011600 */
[----:B------:R-:W-:Y:S01]  /*0960*/  IMAD.SHL.U32 R4, R10, 0x4, RZ ;  /* 0x000000040a047824 */ /* 0x000fe200078e00ff */
[----:B------:R-:W-:Y:S01]  /*0970*/  MOV R9, UR4 ;  /* 0x0000000400097c02 */ /* 0x000fe20008000f00 */
[----:B------:R-:W-:Y:S01]  /*0980*/  IMAD.MOV.U32 R36, RZ, RZ, -0x800001 ;  /* 0xff7fffffff247424 */ /* 0x000fe200078e00ff */
[----:B------:R-:W-:Y:S02]  /*0990*/  LOP3.LUT R6, R6, 0x7c, RZ, 0xc0, !PT ;  /* 0x0000007c06067812 */ /* 0x000fe400078ec0ff */
[----:B------:R-:W-:Y:S02]  /*09a0*/  MOV R7, RZ ;  /* 0x000000ff00077202 */ /* 0x000fe40000000f00 */
[----:B------:R-:W-:Y:S02]  /*09b0*/  IADD3 R11, PT, PT, R11, 0x1a0, RZ ;  /* 0x000001a00b0b7810 */ /* 0x000fe40007ffe0ff */
[----:B------:R-:W-:Y:S01]  /*09c0*/  LOP3.LUT R4, R4, 0x3c, RZ, 0xc0, !PT ;  /* 0x0000003c04047812 */ /* 0x000fe200078ec0ff */
[----:B------:R-:W-:Y:S01]  /*09d0*/  IMAD.WIDE R6, R9, 0x4, R6 ;  /* 0x0000000409067825 */ /* 0x000fe200078e0206 */
[----:B------:R-:W-:-:S02]  /*09e0*/  LEA R11, R12, R11, 0x18 ;  /* 0x0000000b0c0b7211 */ /* 0x000fc400078ec0ff */
[C---:B------:R-:W-:Y:S01]  /*09f0*/  LEA R4, R41.reuse, R4, 0x6 ;  /* 0x0000000429047211 */ /* 0x040fe200078e30ff */
[----:B------:R-:W-:Y:S01]  /*0a00*/  IMAD.SHL.U32 R9, R41, 0x10, RZ ;  /* 0x0000001029097824 */ /* 0x000fe200078e00ff */
[----:B0-----:R-:W-:Y:S02]  /*0a10*/  IADD3 R6, P0, PT, R6, UR14, RZ ;  /* 0x0000000e06067c10 */ /* 0x001fe4000ff1e0ff */
[----:B------:R-:W-:Y:S02]  /*0a20*/  IADD3 R35, PT, PT, R4, R11, RZ ;  /* 0x0000000b04237210 */ /* 0x000fe40007ffe0ff */
[----:B------:R-:W-:Y:S02]  /*0a30*/  LOP3.LUT R10, R9, 0xf, R10, 0xf8, !PT ;  /* 0x0000000f090a7812 */ /* 0x000fe400078ef80a */
[----:B------:R-:W-:Y:S02]  /*0a40*/  IADD3.X R7, PT, PT, R7, UR15, RZ, P0, !PT ;  /* 0x0000000f07077c10 */ /* 0x000fe400087fe4ff */
[----:B------:R-:W-:Y:S01]  /*0a50*/  IADD3 R32, PT, PT, R9, 0x1, RZ ;  /* 0x0000000109207810 */ /* 0x000fe20007ffe0ff */
[C---:B------:R-:W-:Y:S01]  /*0a60*/  VIADD R33, R10.reuse, 0x1 ;  /* 0x000000010a217836 */ /* 0x040fe20000000000 */
[----:B------:R-:W-:-:S07]  /*0a70*/  IADD3 R34, PT, PT, R10, -UR9, RZ ;  /* 0x800000090a227c10 */ /* 0x000fce000fffe0ff */
.L_x_21723:
[----:B------:R-:W0:Y:S01]  /*0a80*/  LDC R14, c[0x0][0x3f0] ;  /* 0x0000fc00ff0e7b82 */ /* 0x000e220000000800 */
[----:B------:R-:W-:Y:S01]  /*0a90*/  IADD3 R8, PT, PT, R32, -0x1, RZ ;  /* 0xffffffff20087810 */ /* 0x000fe20007ffe0ff */
[----:B------:R-:W-:Y:S01]  /*0aa0*/  UIADD3 UR5, UPT, UPT, UR6, -UR16, URZ ;  /* 0x8000001006057290 */ /* 0x000fe2000fffe0ff */
[----:B------:R-:W-:Y:S02]  /*0ab0*/  BSSY B1, `(.L_x_21719) ;  /* 0x0000198000017945 */ /* 0x000fe40003800000 */
[----:B------:R-:W-:-:S03]  /*0ac0*/  IABS R9, R8 ;  /* 0x0000000800097213 */ /* 0x000fc60000000000 */
[----:B------:R-:W1:Y:S02]  /*0ad0*/  LDC R15, c[0x0][0x3f4] ;  /* 0x0000fd00ff0f7b82 */ /* 0x000e640000000800 */
        /* <DEDUP_REMOVED lines=46> */
.L_x_21720:
[----:B------:R-:W2:Y:S01]  /*0dc0*/  LDG.E.CONSTANT R11, desc[UR10][R6.64] ;  /* 0x0000000a060b7981 */ /* 0x000ea2000c1e9900 */
[----:B------:R-:W-:Y:S02]  /*0dd0*/  IMAD.SHL.U32 R8, R0, 0x4, RZ ;  /* 0x0000000400087824 */ /* 0x000fe400078e00ff */
[----:B------:R-:W-:-:S03]  /*0de0*/  IMAD R9, R5, UR17, RZ ;  /* 0x0000001105097c24 */ /* 0x000fc6000f8e02ff */
[----:B------:R-:W-:-:S04]  /*0df0*/  LOP3.LUT R8, R8, 0x78, RZ, 0xc0, !PT ;  /* 0x0000007808087812 */ /* 0x000fc800078ec0ff */
[----:B------:R-:W-:-:S04]  /*0e00*/  IADD3 R8, P0, PT, R9, R8, RZ ;  /* 0x0000000809087210 */ /* 0x000fc80007f1e0ff */
[----:B------:R-:W-:-:S03]  /*0e10*/  LEA.HI.X.SX32 R9, R9, RZ, 0x1, P0 ;  /* 0x000000ff09097211 */ /* 0x000fc600000f0eff */
        /* <DEDUP_REMOVED lines=9> */
[----:B------:R-:W4:Y:S01]  /*0eb0*/  LDG.E.64.CONSTANT R16, desc[UR10][R44.64+0x400] ;  /* 0x0004000a2c107981 */ /* 0x000f22000c1e9b00 */
[----:B------:R-:W-:Y:S01]  /*0ec0*/  MOV R8, 0x400 ;  /* 0x0000040000087802 */ /* 0x000fe20000000f00 */
[----:B------:R-:W0:Y:S02]  /*0ed0*/  S2R R9, SR_CgaCtaId ;  /* 0x0000000000097919 */ /* 0x000e240000008800 */
[----:B------:R-:W4:Y:S01]  /*0ee0*/  LDG.E.64.CONSTANT R26, desc[UR10][R44.64+0x500] ;  /* 0x0005000a2c1a7981 */ /* 0x000f22000c1e9b00 */
[----:B0-----:R-:W-:-:S05]  /*0ef0*/  LEA R8, R9, R8, 0x18 ;  /* 0x0000000809087211 */ /* 0x001fca00078ec0ff */
[----:B------:R-:W-:-:S05]  /*0f00*/  IMAD R42, R39, 0xc0, R8 ;  /* 0x000000c0272a7824 */ /* 0x000fca00078e0208 */
[----:B------:R-:W0:Y:S02]  /*0f10*/  LDS.128 R8, [R42] ;  /* 0x000000002a087984 */ /* 0x000e240000000c00 */
[--C-:B0-----:R-:W-:Y:S02]  /*0f20*/  HADD2.F32 R12, -RZ, R10.reuse.H0_H0 ;  /* 0x2000000aff0c7230 */ /* 0x101fe40000004100 */
[----:B------:R-:W-:Y:S02]  /*0f30*/  HADD2.F32 R13, -RZ, R10.H1_H1 ;  /* 0x3000000aff0d7230 */ /* 0x000fe40000004100 */
[--C-:B------:R-:W-:Y:S02]  /*0f40*/  HADD2.F32 R10, -RZ, R8.reuse.H0_H0 ;  /* 0x20000008ff0a7230 */ /* 0x100fe40000004100 */
[----:B------:R-:W-:Y:S02]  /*0f50*/  HADD2.F32 R8, -RZ, R8.H1_H1 ;  /* 0x30000008ff087230 */ /* 0x000fe40000004100 */
[----:B--2---:R-:W-:-:S02]  /*0f60*/  HADD2.F32 R15, -RZ, R20.H0_H0 ;  /* 0x20000014ff0f7230 */ /* 0x004fc40000004100 */
[----:B------:R-:W-:-:S03]  /*0f70*/  HADD2.F32 R20, -RZ, R20.H1_H1 ;  /* 0x30000014ff147230 */ /* 0x000fc60000004100 */
[----:B------:R-:W-:Y:S01]  /*0f80*/  FMUL.FTZ R29, R12, R15 ;  /* 0x0000000f0c1d7220 */ /* 0x000fe20000410000 */
[--C-:B---3--:R-:W-:Y:S02]  /*0f90*/  HADD2.F32 R15, -RZ, R22.reuse.H0_H0 ;  /* 0x20000016ff0f7230 */ /* 0x108fe40000004100 */
[----:B------:R-:W-:Y:S02]  /*0fa0*/  HADD2.F32 R12, -RZ, R11.H0_H0 ;  /* 0x2000000bff0c7230 */ /* 0x000fe40000004100 */
[----:B------:R-:W-:Y:S02]  /*0fb0*/  HADD2.F32 R31, -RZ, R21.H0_H0 ;  /* 0x20000015ff1f7230 */ /* 0x000fe40000004100 */
[----:B------:R-:W-:Y:S01]  /*0fc0*/  FFMA.FTZ R10, R10, R15, R29 ;  /* 0x0000000f0a0a7223 */ /* 0x000fe2000001001d */
[----:B------:R-:W-:Y:S02]  /*0fd0*/  HADD2.F32 R22, -RZ, R22.H1_H1 ;  /* 0x30000016ff167230 */ /* 0x000fe40000004100 */
[----:B------:R-:W-:Y:S01]  /*0fe0*/  FMUL.FTZ R13, R13, R20 ;  /* 0x000000140d0d7220 */ /* 0x000fe20000410000 */
[----:B------:R-:W-:-:S02]  /*0ff0*/  HADD2.F32 R15, -RZ, R9.H0_H0 ;  /* 0x20000009ff0f7230 */ /* 0x000fc40000004100 */
[----:B------:R-:W-:Y:S01]  /*1000*/  FMUL.FTZ R12, R12, R31 ;  /* 0x0000001f0c0c7220 */ /* 0x000fe20000410000 */
[----:B------:R-:W-:Y:S02]  /*1010*/  HADD2.F32 R14, -RZ, R23.H0_H0 ;  /* 0x20000017ff0e7230 */ /* 0x000fe40000004100 */
[----:B------:R-:W-:Y:S01]  /*1020*/  FFMA.FTZ R8, R8, R22, R13 ;  /* 0x0000001608087223 */ /* 0x000fe2000001000d */
[----:B------:R-:W2:Y:S02]  /*1030*/  LDG.E.64.CONSTANT R28, desc[UR10][R44.64+0x600] ;  /* 0x0006000a2c1c7981 */ /* 0x000ea4000c1e9b00 */
[----:B------:R-:W-:Y:S02]  /*1040*/  FFMA.FTZ R22, R15, R14, R12 ;  /* 0x0000000e0f167223 */ /* 0x000fe4000001000c */
[----:B------:R-:W0:Y:S01]  /*1050*/  LDS.128 R12, [R42+0x10] ;  /* 0x000010002a0c7984 */ /* 0x000e220000000c00 */
[----:B------:R-:W-:Y:S02]  /*1060*/  HADD2.F32 R20, -RZ, R21.H1_H1 ;  /* 0x30000015ff147230 */ /* 0x000fe40000004100 */
[----:B------:R-:W-:-:S05]  /*1070*/  HADD2.F32 R11, -RZ, R11.H1_H1 ;  /* 0x3000000bff0b7230 */ /* 0x000fca0000004100 */
[----:B------:R-:W-:Y:S02]  /*1080*/  FMUL.FTZ R46, R11, R20 ;  /* 0x000000140b2e7220 */ /* 0x000fe40000410000 */
[----:B------:R-:W3:Y:S01]  /*1090*/  LDG.E.64.CONSTANT R20, desc[UR10][R44.64+0x700] ;  /* 0x0007000a2c147981 */ /* 0x000ee2000c1e9b00 */
[----:B------:R-:W-:Y:S02]  /*10a0*/  HADD2.F32 R30, -RZ, R23.H1_H1 ;  /* 0x30000017ff1e7230 */ /* 0x000fe40000004100 */
[--C-:B----4-:R-:W-:Y:S02]  /*10b0*/  HADD2.F32 R23, -RZ, R18.reuse.H0_H0 ;  /* 0x20000012ff177230 */ /* 0x110fe40000004100 */
[----:B------:R-:W-:Y:S02]  /*10c0*/  HADD2.F32 R9, -RZ, R9.H1_H1 ;  /* 0x30000009ff097230 */ /* 0x000fe40000004100 */
[----:B------:R-:W-:-:S03]  /*10d0*/  HADD2.F32 R18, -RZ, R18.H1_H1 ;  /* 0x30000012ff127230 */ /* 0x000fc60000004100 */
[----:B------:R-:W-:Y:S01]  /*10e0*/  FFMA.FTZ R9, R9, R30, R46 ;  /* 0x0000001e09097223 */ /* 0x000fe2000001002e */
[----:B------:R-:W-:Y:S02]  /*10f0*/  HADD2.F32 R30, -RZ, R19.H0_H0 ;  /* 0x20000013ff1e7230 */ /* 0x000fe40000004100 */
[----:B0-----:R-:W-:-:S05]  /*1100*/  HADD2.F32 R11, -RZ, R12.H0_H0 ;  /* 0x2000000cff0b7230 */ /* 0x001fca0000004100 */
[----:B------:R-:W-:Y:S01]  /*1110*/  FFMA.FTZ R10, R11, R23, R10 ;  /* 0x000000170b0a7223 */ /* 0x000fe2000001000a */
[----:B------:R-:W-:-:S05]  /*1120*/  HADD2.F32 R11, -RZ, R12.H1_H1 ;  /* 0x3000000cff0b7230 */ /* 0x000fca0000004100 */
        /* <DEDUP_REMOVED lines=8> */
[----:B------:R-:W-:Y:S01]  /*11b0*/  HADD2.F32 R9, -RZ, R24.H0_H0 ;  /* 0x20000018ff097230 */ /* 0x000fe20000004100 */
[----:B------:R-:W4:Y:S01]  /*11c0*/  LDG.E.64.CONSTANT R18, desc[UR10][R44.64+0x900] ;  /* 0x0009000a2c127981 */ /* 0x000f22000c1e9b00 */
        /* <DEDUP_REMOVED lines=16> */
[----:B------:R-:W-:-:S05]  /*12d0*/  HADD2.F32 R8, -RZ, R16.H1_H1 ;  /* 0x30000010ff087230 */ /* 0x000fca0000004100 */
[----:B------:R-:W-:Y:S01]  /*12e0*/  FFMA.FTZ R8, R15, R8, R14 ;  /* 0x000000080f087223 */ /* 0x000fe2000001000e */
[----:B------:R-:W-:Y:S02]  /*12f0*/  HADD2.F32 R15, -RZ, R9.H0_H0 ;  /* 0x20000009ff0f7230 */ /* 0x000fe40000004100 */
[--C-:B------:R-:W-:Y:S02]  /*1300*/  HADD2.F32 R14, -RZ, R17.reuse.H0_H0 ;  /* 0x20000011ff0e7230 */ /* 0x100fe40000004100 */
[----:B------:R-:W-:Y:S02]  /*1310*/  HADD2.F32 R17, -RZ, R17.H1_H1 ;  /* 0x30000011ff117230 */ /* 0x000fe40000004100 */
[----:B------:R-:W-:Y:S02]  /*1320*/  HADD2.F32 R9, -RZ, R9.H1_H1 ;  /* 0x30000009ff097230 */ /* 0x000fe40000004100 */
[----:B------:R-:W-:-:S03]  /*1330*/  HADD2.F32 R31, -RZ, R26.H0_H0 ;  /* 0x2000001aff1f7230 */ /* 0x000fc60000004100 */
[----:B------:R-:W-:Y:S01]  /*1340*/  FFMA.FTZ R9, R9, R17, R12 ;  /* 0x0000001109097223 */ /* 0x000fe2000001000c */
[--C-:B------:R-:W-:Y:S02]  /*1350*/  HADD2.F32 R12, -RZ, R10.reuse.H0_H0 ;  /* 0x2000000aff0c7230 */ /* 0x100fe40000004100 */
[----:B------:R-:W-:Y:S01]  /*1360*/  FFMA.FTZ R30, R15, R14, R30 ;  /* 0x0000000e0f1e7223 */ /* 0x000fe2000001001e */
[----:B------:R-:W-:Y:S02]  /*1370*/  HADD2.F32 R17, -RZ, R10.H1_H1 ;  /* 0x3000000aff117230 */ /* 0x000fe40000004100 */
[----:B------:R-:W-:Y:S01]  /*1380*/  FFMA.FTZ R31, R12, R31, R13 ;  /* 0x0000001f0c1f7223 */ /* 0x000fe2000001000d */
[----:B------:R-:W-:Y:S01]  /*1390*/  HADD2.F32 R26, -RZ, R26.H1_H1 ;  /* 0x3000001aff1a7230 */ /* 0x000fe20000004100 */
[----:B------:R-:W0:Y:S04]  /*13a0*/  LDS.128 R12, [R42+0x30] ;  /* 0x000030002a0c7984 */ /* 0x000e280000000c00 */
[----:B------:R-:W-:Y:S01]  /*13b0*/  FFMA.FTZ R8, R17, R26, R8 ;  /* 0x0000001a11087223 */ /* 0x000fe20000010008 */
[----:B------:R-:W-:-:S02]  /*13c0*/  HADD2.F32 R17, -RZ, R11.H0_H0 ;  /* 0x2000000bff117230 */ /* 0x000fc40000004100 */
        /* <DEDUP_REMOVED lines=8> */
[--C-:B--2---:R-:W-:Y:S02]  /*1450*/  HADD2.F32 R12, -RZ, R28.reuse.H1_H1 ;  /* 0x3000001cff0c7230 */ /* 0x104fe40000004100 */
[----:B------:R-:W-:-:S03]  /*1460*/  HADD2.F32 R27, -RZ, R28.H0_H0 ;  /* 0x2000001cff1b7230 */ /* 0x000fc60000004100 */
[----:B------:R-:W-:Y:S01]  /*1470*/  FFMA.FTZ R12, R11, R12, R8 ;  /* 0x0000000c0b0c7223 */ /* 0x000fe20000010008 */
[----:B------:R-:W-:Y:S02]  /*1480*/  HADD2.F32 R11, -RZ, R13.H0_H0 ;  /* 0x2000000dff0b7230 */ /* 0x000fe40000004100 */
[--C-:B------:R-:W-:Y:S02]  /*1490*/  HADD2.F32 R8, -RZ, R29.reuse.H0_H0 ;  /* 0x2000001dff087230 */ /* 0x100fe40000004100 */
[----:B------:R-:W-:Y:S01]  /*14a0*/  FFMA.FTZ R27, R10, R27, R31 ;  /* 0x0000001b0a1b7223 */ /* 0x000fe2000001001f */
[----:B------:R-:W-:Y:S02]  /*14b0*/  HADD2.F32 R29, -RZ, R29.H1_H1 ;  /* 0x3000001dff1d7230 */ /* 0x000fe40000004100 */
[----:B------:R-:W-:Y:S02]  /*14c0*/  HADD2.F32 R10, -RZ, R14.H0_H0 ;  /* 0x2000000eff0a7230 */ /* 0x000fe40000004100 */
[----:B------:R-:W-:Y:S01]  /*14d0*/  FFMA.FTZ R26, R11, R8, R26 ;  /* 0x000000080b1a7223 */ /* 0x000fe2000001001a */
[----:B------:R-:W-:-:S02]  /*14e0*/  HADD2.F32 R8, -RZ, R13.H1_H1 ;  /* 0x3000000dff087230 */ /* 0x000fc40000004100 */
[----:B---3--:R-:W-:-:S03]  /*14f0*/  HADD2.F32 R11, -RZ, R20.H0_H0 ;  /* 0x20000014ff0b7230 */ /* 0x008fc60000004100 */
[----:B------:R-:W-:Y:S02]  /*1500*/  FFMA.FTZ R13, R8, R29, R9 ;  /* 0x0000001d080d7223 */ /* 0x000fe40000010009 */
[----:B------:R-:W-:Y:S01]  /*1510*/  FFMA.FTZ R27, R10, R11, R27 ;  /* 0x0000000b0a1b7223 */ /* 0x000fe2000001001b */
[----:B------:R-:W2:Y:S04]  /*1520*/  LDG.E.64.CONSTANT R28, desc[UR10][R44.64+0xc00] ;  /* 0x000c000a2c1c7981 */ /* 0x000ea8000c1e9b00 */
[----:B------:R-:W0:Y:S01]  /*1530*/  LDS.128 R8, [R42+0x40] ;  /* 0x000040002a087984 */ /* 0x000e220000000c00 */
[----:B------:R-:W-:Y:S02]  /*1540*/  HADD2.F32 R31, -RZ, R14.H1_H1 ;  /* 0x3000000eff1f7230 */ /* 0x000fe40000004100 */
[----:B------:R-:W-:-:S02]  /*1550*/  HADD2.F32 R20, -RZ, R20.H1_H1 ;  /* 0x30000014ff147230 */ /* 0x000fc40000004100 */
[----:B------:R-:W-:-:S03]  /*1560*/  HADD2.F32 R14, -RZ, R21.H0_H0 ;  /* 0x20000015ff0e7230 */ /* 0x000fc60000004100 */
[----:B------:R-:W-:Y:S01]  /*1570*/  FFMA.FTZ R12, R31, R20, R12 ;  /* 0x000000141f0c7223 */ /* 0x000fe2000001000c */
[----:B------:R-:W-:-:S05]  /*1580*/  HADD2.F32 R31, -RZ, R15.H0_H0 ;  /* 0x2000000fff1f7230 */ /* 0x000fca0000004100 */
[----:B------:R-:W-:Y:S01]  /*1590*/  FFMA.FTZ R26, R31, R14, R26 ;  /* 0x0000000e1f1a7223 */ /* 0x000fe2000001001a */
[----:B------:R-:W-:Y:S02]  /*15a0*/  HADD2.F32 R14, -RZ, R15.H1_H1 ;  /* 0x3000000fff0e7230 */ /* 0x000fe40000004100 */
[----:B------:R-:W-:Y:S02]  /*15b0*/  HADD2.F32 R15, -RZ, R21.H1_H1 ;  /* 0x30000015ff0f7230 */ /* 0x000fe40000004100 */
[----:B------:R-:W3:Y:S03]  /*15c0*/  LDG.E.64.CONSTANT R20, desc[UR10][R44.64+0xd00] ;  /* 0x000d000a2c147981 */ /* 0x000ee6000c1e9b00 */
        /* <DEDUP_REMOVED lines=8> */
[--C-:B------:R-:W-:Y:S02]  /*1650*/  HADD2.F32 R12, -RZ, R9.reuse.H1_H1 ;  /* 0x30000009ff0c7230 */ /* 0x100fe40000004100 */
[----:B------:R-:W-:Y:S02]  /*1660*/  HADD2.F32 R15, -RZ, R9.H0_H0 ;  /* 0x20000009ff0f7230 */ /* 0x000fe40000004100 */
[----:B------:R-:W-:Y:S02]  /*1670*/  HADD2.F32 R14, -RZ, R23.H0_H0 ;  /* 0x20000017ff0e7230 */ /* 0x000fe40000004100 */
[----:B------:R-:W-:Y:S01]  /*1680*/  FFMA.FTZ R9, R12, R30, R13 ;  /* 0x0000001e0c097223 */ /* 0x000fe2000001000d */
[----:B------:R-:W4:Y:S01]  /*1690*/  LDG.E.64.CONSTANT R22, desc[UR10][R44.64+0xe00] ;  /* 0x000e000a2c167981 */ /* 0x000f22000c1e9b00 */
[----:B------:R-:W-:Y:S02]  /*16a0*/  HADD2.F32 R30, -RZ, R10.H0_H0 ;  /* 0x2000000aff1e7230 */ /* 0x000fe40000004100 */
[----:B------:R-:W-:-:S02]  /*16b0*/  HADD2.F32 R12, -RZ, R18.H0_H0 ;  /* 0x20000012ff0c7230 */ /* 0x000fc40000004100 */
        /* <DEDUP_REMOVED lines=39> */
[----:B------:R-:W4:Y:S01]  /*1930*/  LDG.E.64.CONSTANT R16, desc[UR10][R44.64+0x1100] ;  /* 0x0011000a2c107981 */ /* 0x000f22000c1e9b00 */
[----:B0-----:R-:W-:Y:S02]  /*1940*/  HADD2.F32 R30, -RZ, R8.H0_H0 ;  /* 0x20000008ff1e7230 */ /* 0x001fe40000004100 */
[----:B------:R-:W-:Y:S02]  /*1950*/  HADD2.F32 R31, -RZ, R11.H0_H0 ;  /* 0x2000000bff1f7230 */ /* 0x000fe40000004100 */
        /* <DEDUP_REMOVED lines=13> */
[----:B---3--:R-:W-:-:S05]  /*1a30*/  HADD2.F32 R29, -RZ, R20.H0_H0 ;  /* 0x20000014ff1d7230 */ /* 0x008fca0000004100 */
[----:B------:R-:W-:Y:S01]  /*1a40*/  FFMA.FTZ R29, R24, R29, R25 ;  /* 0x0000001d181d7223 */ /* 0x000fe20000010019 */
[----:B------:R-:W-:Y:S02]  /*1a50*/  HADD2.F32 R25, -RZ, R10.H1_H1 ;  /* 0x3000000aff197230 */ /* 0x000fe40000004100 */
[----:B------:R-:W-:Y:S02]  /*1a60*/  HADD2.F32 R10, -RZ, R20.H1_H1 ;  /* 0x30000014ff0a7230 */ /* 0x000fe40000004100 */
[----:B------:R-:W-:-:S03]  /*1a70*/  HADD2.F32 R20, -RZ, R21.H0_H0 ;  /* 0x20000015ff147230 */ /* 0x000fc60000004100 */
[----:B------:R-:W-:Y:S02]  /*1a80*/  FFMA.FTZ R10, R25, R10, R28 ;  /* 0x0000000a190a7223 */ /* 0x000fe4000001001c */
[----:B------:R-:W2:Y:S01]  /*1a90*/  LDG.E.64.CONSTANT R24, desc[UR10][R44.64+0x1200] ;  /* 0x0012000a2c187981 */ /* 0x000ea2000c1e9b00 */
[----:B------:R-:W-:Y:S02]  /*1aa0*/  HADD2.F32 R28, -RZ, R11.H1_H1 ;  /* 0x3000000bff1c7230 */ /* 0x000fe40000004100 */
[----:B------:R-:W-:Y:S02]  /*1ab0*/  HADD2.F32 R21, -RZ, R21.H1_H1 ;  /* 0x30000015ff157230 */ /* 0x000fe40000004100 */
[----:B------:R-:W-:-:S03]  /*1ac0*/  FFMA.FTZ R8, R31, R20, R8 ;  /* 0x000000141f087223 */ /* 0x000fc60000010008 */
[----:B------:R-:W-:Y:S01]  /*1ad0*/  FFMA.FTZ R28, R28, R21, R9 ;  /* 0x000000151c1c7223 */ /* 0x000fe20000010009 */
[----:B0-----:R-:W-:Y:S02]  /*1ae0*/  HADD2.F32 R20, -RZ, R12.H0_H0 ;  /* 0x2000000cff147230 */ /* 0x001fe40000004100 */
[----:B----4-:R-:W-:Y:S02]  /*1af0*/  HADD2.F32 R9, -RZ, R22.H0_H0 ;  /* 0x20000016ff097230 */ /* 0x010fe40000004100 */
[----:B------:R-:W-:-:S03]  /*1b00*/  HADD2.F32 R11, -RZ, R13.H0_H0 ;  /* 0x2000000dff0b7230 */ /* 0x000fc60000004100 */
[----:B------:R-:W-:Y:S01]  /*1b10*/  FFMA.FTZ R29, R20, R9, R29 ;  /* 0x00000009141d7223 */ /* 0x000fe2000001001d */
[----:B------:R-:W-:Y:S01]  /*1b20*/  HADD2.F32 R9, -RZ, R12.H1_H1 ;  /* 0x3000000cff097230 */ /* 0x000fe20000004100 */
[----:B------:R-:W3:Y:S01]  /*1b30*/  LDG.E.64.CONSTANT R20, desc[UR10][R44.64+0x1300] ;  /* 0x0013000a2c147981 */ /* 0x000ee2000c1e9b00 */
[----:B------:R-:W-:Y:S02]  /*1b40*/  HADD2.F32 R12, -RZ, R22.H1_H1 ;  /* 0x30000016ff0c7230 */ /* 0x000fe40000004100 */
[----:B------:R-:W-:-:S03]  /*1b50*/  HADD2.F32 R30, -RZ, R23.H0_H0 ;  /* 0x20000017ff1e7230 */ /* 0x000fc60000004100 */
[----:B------:R-:W-:Y:S02]  /*1b60*/  FFMA.FTZ R12, R9, R12, R10 ;  /* 0x0000000c090c7223 */ /* 0x000fe4000001000a */
        /* <DEDUP_REMOVED lines=9> */
[----:B------:R-:W-:Y:S01]  /*1c00*/  HADD2.F32 R13, -RZ, R14.H1_H1 ;  /* 0x3000000eff0d7230 */ /* 0x000fe20000004100 */
[----:B------:R-:W4:Y:S01]  /*1c10*/  LDG.E.64.CONSTANT R22, desc[UR10][R44.64+0x1400] ;  /* 0x0014000a2c167981 */ /* 0x000f22000c1e9b00 */
[----:B------:R-:W-:-:S03]  /*1c20*/  HADD2.F32 R14, -RZ, R27.H0_H0 ;  /* 0x2000001bff0e7230 */ /* 0x000fc60000004100 */
[----:B------:R-:W-:Y:S01]  /*1c30*/  FFMA.FTZ R12, R13, R26, R12 ;  /* 0x0000001a0d0c7223 */ /* 0x000fe2000001000c */
[--C-:B------:R-:W-:Y:S02]  /*1c40*/  HADD2.F32 R13, -RZ, R15.reuse.H0_H0 ;  /* 0x2000000fff0d7230 */ /* 0x100fe40000004100 */
[----:B------:R-:W-:-:S03]  /*1c50*/  HADD2.F32 R15, -RZ, R15.H1_H1 ;  /* 0x3000000fff0f7230 */ /* 0x000fc60000004100 */
[----:B------:R-:W-:Y:S01]  /*1c60*/  FFMA.FTZ R13, R13, R14, R30 ;  /* 0x0000000e0d0d7223 */ /* 0x000fe2000001001e */
[----:B------:R-:W-:Y:S01]  /*1c70*/  HADD2.F32 R14, -RZ, R27.H1_H1 ;  /* 0x3000001bff0e7230 */ /* 0x000fe20000004100 */
[----:B------:R-:W4:Y:S04]  /*1c80*/  LDG.E.64.CONSTANT R30, desc[UR10][R44.64+0x1700] ;  /* 0x0017000a2c1e7981 */ /* 0x000f28000c1e9b00 */
[----:B------:R-:W-:Y:S01]  /*1c90*/  FFMA.FTZ R14, R15, R14, R28 ;  /* 0x0000000e0f0e7223 */ /* 0x000fe2000001001c */
[----:B------:R-:W4:Y:S01]  /*1ca0*/  LDG.E.64.CONSTANT R26, desc[UR10][R44.64+0x1500] ;  /* 0x0015000a2c1a7981 */ /* 0x000f22000c1e9b00 */
[----:B0-----:R-:W-:Y:S02]  /*1cb0*/  HADD2.F32 R28, -RZ, R8.H0_H0 ;  /* 0x20000008ff1c7230 */ /* 0x001fe40000004100 */
[----:B------:R-:W-:-:S05]  /*1cc0*/  HADD2.F32 R15, -RZ, R18.H0_H0 ;  /* 0x20000012ff0f7230 */ /* 0x000fca0000004100 */
[----:B------:R-:W-:Y:S02]  /*1cd0*/  FFMA.FTZ R15, R28, R15, R29 ;  /* 0x0000000f1c0f7223 */ /* 0x000fe4000001001d */
[----:B------:R-:W4:Y:S01]  /*1ce0*/  LDG.E.64.CONSTANT R28, desc[UR10][R44.64+0x1600] ;  /* 0x0016000a2c1c7981 */ /* 0x000f22000c1e9b00 */
        /* <DEDUP_REMOVED lines=24> */
[----:B------:R-:W-:Y:S01]  /*1e70*/  HADD2.F32 R43, -RZ, R13.H0_H0 ;  /* 0x2000000dff2b7230 */ /* 0x000fe20000004100 */
[----:B------:R-:W-:Y:S01]  /*1e80*/  UMOV UR5, 0xffffffff ;  /* 0xffffffff00057882 */ /* 0x000fe20000000000 */
[----:B------:R-:W-:Y:S02]  /*1e90*/  ISETP.NE.AND P0, PT, R39, RZ, PT ;  /* 0x000000ff2700720c */ /* 0x000fe40003f05270 */
[----:B-----5:R-:W-:Y:S01]  /*1ea0*/  FSETP.NEU.FTZ.AND P1, PT, R40, RZ, PT ;  /* 0x000000ff2800720b */ /* 0x020fe20003f3d000 */
[----:B--2---:R-:W-:-:S02]  /*1eb0*/  HADD2.F32 R11, -RZ, R24.H0_H0 ;  /* 0x20000018ff0b7230 */ /* 0x004fc40000004100 */
[----:B------:R-:W-:-:S03]  /*1ec0*/  HADD2.F32 R24, -RZ, R24.H1_H1 ;  /* 0x30000018ff187230 */ /* 0x000fc60000004100 */
[----:B------:R-:W-:Y:S02]  /*1ed0*/  FFMA.FTZ R11, R16, R11, R19 ;  /* 0x0000000b100b7223 */ /* 0x000fe40000010013 */
[----:B------:R-:W-:Y:S01]  /*1ee0*/  FFMA.FTZ R10, R17, R24, R10 ;  /* 0x00000018110a7223 */ /* 0x000fe2000001000a */
[--C-:B------:R-:W-:Y:S01]  /*1ef0*/  HADD2.F32 R12, -RZ, R25.reuse.H0_H0 ;  /* 0x20000019ff0c7230 */ /* 0x100fe20000004100 */
[----:B------:R-:W0:Y:S01]  /*1f00*/  LDS.128 R16, [R42+0xa0] ;  /* 0x0000a0002a107984 */ /* 0x000e220000000c00 */
[----:B------:R-:W-:-:S03]  /*1f10*/  HADD2.F32 R25, -RZ, R25.H1_H1 ;  /* 0x30000019ff197230 */ /* 0x000fc60000004100 */
[----:B------:R-:W-:Y:S01]  /*1f20*/  FFMA.FTZ R12, R43, R12, R8 ;  /* 0x0000000c2b0c7223 */ /* 0x000fe20000010008 */
[----:B------:R-:W-:-:S05]  /*1f30*/  HADD2.F32 R8, -RZ, R13.H1_H1 ;  /* 0x3000000dff087230 */ /* 0x000fca0000004100 */
[----:B------:R-:W-:Y:S01]  /*1f40*/  FFMA.FTZ R13, R8, R25, R9 ;  /* 0x00000019080d7223 */ /* 0x000fe20000010009 */
[--C-:B------:R-:W-:Y:S02]  /*1f50*/  HADD2.F32 R8, -RZ, R14.reuse.H0_H0 ;  /* 0x2000000eff087230 */ /* 0x100fe40000004100 */
[----:B------:R-:W-:Y:S02]  /*1f60*/  HADD2.F32 R9, -RZ, R14.H1_H1 ;  /* 0x3000000eff097230 */ /* 0x000fe40000004100 */
[--C-:B---3--:R-:W-:Y:S02]  /*1f70*/  HADD2.F32 R14, -RZ, R20.reuse.H0_H0 ;  /* 0x20000014ff0e7230 */ /* 0x108fe40000004100 */
[----:B------:R-:W-:-:S03]  /*1f80*/  HADD2.F32 R20, -RZ, R20.H1_H1 ;  /* 0x30000014ff147230 */ /* 0x000fc60000004100 */
[----:B------:R-:W-:Y:S02]  /*1f90*/  FFMA.FTZ R14, R8, R14, R11 ;  /* 0x0000000e080e7223 */ /* 0x000fe4000001000b */
[----:B------:R-:W-:Y:S02]  /*1fa0*/  FFMA.FTZ R20, R9, R20, R10 ;  /* 0x0000001409147223 */ /* 0x000fe4000001000a */
[----:B------:R-:W1:Y:S01]  /*1fb0*/  LDS.128 R8, [R42+0xb0] ;  /* 0x0000b0002a087984 */ /* 0x000e620000000c00 */
[--C-:B------:R-:W-:Y:S02]  /*1fc0*/  HADD2.F32 R25, -RZ, R15.reuse.H0_H0 ;  /* 0x2000000fff197230 */ /* 0x100fe40000004100 */
[----:B------:R-:W-:Y:S02]  /*1fd0*/  HADD2.F32 R24, -RZ, R15.H1_H1 ;  /* 0x3000000fff187230 */ /* 0x000fe40000004100 */
[--C-:B------:R-:W-:Y:S02]  /*1fe0*/  HADD2.F32 R15, -RZ, R21.reuse.H0_H0 ;  /* 0x20000015ff0f7230 */ /* 0x100fe40000004100 */
[----:B------:R-:W-:-:S03]  /*1ff0*/  HADD2.F32 R21, -RZ, R21.H1_H1 ;  /* 0x30000015ff157230 */ /* 0x000fc60000004100 */
[----:B------:R-:W-:Y:S02]  /*2000*/  FFMA.FTZ R12, R25, R15, R12 ;  /* 0x0000000f190c7223 */ /* 0x000fe4000001000c */
[----:B------:R-:W-:Y:S01]  /*2010*/  FFMA.FTZ R13, R24, R21, R13 ;  /* 0x00000015180d7223 */ /* 0x000fe2000001000d */
[--C-:B0-----:R-:W-:Y:S02]  /*2020*/  HADD2.F32 R15, -RZ, R16.reuse.H0_H0 ;  /* 0x20000010ff0f7230 */ /* 0x101fe40000004100 */
[----:B------:R-:W-:Y:S02]  /*2030*/  HADD2.F32 R21, -RZ, R16.H1_H1 ;  /* 0x30000010ff157230 */ /* 0x000fe40000004100 */
[--C-:B----4-:R-:W-:Y:S02]  /*2040*/  HADD2.F32 R16, -RZ, R22.reuse.H0_H0 ;  /* 0x20000016ff107230 */ /* 0x110fe40000004100 */
[----:B------:R-:W-:Y:S02]  /*2050*/  HADD2.F32 R22, -RZ, R22.H1_H1 ;  /* 0x30000016ff167230 */ /* 0x000fe40000004100 */
[----:B------:R-:W-:-:S03]  /*2060*/  HADD2.F32 R25, -RZ, R17.H0_H0 ;  /* 0x20000011ff197230 */ /* 0x000fc60000004100 */
[----:B------:R-:W-:Y:S01]  /*2070*/  FFMA.FTZ R20, R21, R22, R20 ;  /* 0x0000001615147223 */ /* 0x000fe20000010014 */
[----:B------:R-:W-:Y:S02]  /*2080*/  HADD2.F32 R22, -RZ, R23.H0_H0 ;  /* 0x20000017ff167230 */ /* 0x000fe40000004100 */
[----:B------:R-:W-:Y:S01]  /*2090*/  FFMA.FTZ R14, R15, R16, R14 ;  /* 0x000000100f0e7223 */ /* 0x000fe2000001000e */
[----:B------:R-:W-:Y:S02]  /*20a0*/  HADD2.F32 R16, -RZ, R17.H1_H1 ;  /* 0x30000011ff107230 */ /* 0x000fe40000004100 */
[----:B------:R-:W-:Y:S02]  /*20b0*/  HADD2.F32 R23, -RZ, R23.H1_H1 ;  /* 0x30000017ff177230 */ /* 0x000fe40000004100 */
[----:B------:R-:W-:Y:S01]  /*20c0*/  FFMA.FTZ R12, R25, R22, R12 ;  /* 0x00000016190c7223 */ /* 0x000fe2000001000c */
[--C-:B------:R-:W-:Y:S02]  /*20d0*/  HADD2.F32 R21, -RZ, R18.reuse.H0_H0 ;  /* 0x20000012ff157230 */ /* 0x100fe40000004100 */
[----:B------:R-:W-:-:S02]  /*20e0*/  HADD2.F32 R17, -RZ, R18.H1_H1 ;  /* 0x30000012ff117230 */ /* 0x000fc40000004100 */
[----:B------:R-:W-:Y:S02]  /*20f0*/  HADD2.F32 R15, -RZ, R19.H0_H0 ;  /* 0x20000013ff0f7230 */ /* 0x000fe40000004100 */
[--C-:B------:R-:W-:Y:S02]  /*2100*/  HADD2.F32 R18, -RZ, R26.reuse.H0_H0 ;  /* 0x2000001aff127230 */ /* 0x100fe40000004100 */
[----:B------:R-:W-:Y:S02]  /*2110*/  HADD2.F32 R22, -RZ, R27.H0_H0 ;  /* 0x2000001bff167230 */ /* 0x000fe40000004100 */
[----:B------:R-:W-:Y:S01]  /*2120*/  FFMA.FTZ R16, R16, R23, R13 ;  /* 0x0000001710107223 */ /* 0x000fe2000001000d */
[----:B------:R-:W-:Y:S02]  /*2130*/  HADD2.F32 R19, -RZ, R19.H1_H1 ;  /* 0x30000013ff137230 */ /* 0x000fe40000004100 */
[----:B------:R-:W-:Y:S02]  /*2140*/  HADD2.F32 R27, -RZ, R27.H1_H1 ;  /* 0x3000001bff1b7230 */ /* 0x000fe40000004100 */
[----:B------:R-:W-:-:S02]  /*2150*/  HADD2.F32 R26, -RZ, R26.H1_H1 ;  /* 0x3000001aff1a7230 */ /* 0x000fc40000004100 */
[----:B------:R-:W-:Y:S01]  /*2160*/  FFMA.FTZ R14, R21, R18, R14 ;  /* 0x00000012150e7223 */ /* 0x000fe2000001000e */
[----:B------:R-:W-:Y:S01]  /*2170*/  FFMA.FTZ R19, R19, R27, R16 ;  /* 0x0000001b13137223 */ /* 0x000fe20000010010 */
[----:B------:R-:W-:Y:S02]  /*2180*/  HADD2.F32 R18, -RZ, R28.H0_H0 ;  /* 0x2000001cff127230 */ /* 0x000fe40000004100 */
[----:B------:R-:W-:Y:S01]  /*2190*/  FFMA.FTZ R17, R17, R26, R20 ;  /* 0x0000001a11117223 */ /* 0x000fe20000010014 */
[----:B-1----:R-:W-:Y:S02]  /*21a0*/  HADD2.F32 R16, -RZ, R8.H1_H1 ;  /* 0x30000008ff107230 */ /* 0x002fe40000004100 */
[----:B------:R-:W-:Y:S02]  /*21b0*/  HADD2.F32 R28, -RZ, R28.H1_H1 ;  /* 0x3000001cff1c7230 */ /* 0x000fe40000004100 */
[----:B------:R-:W-:Y:S01]  /*21c0*/  FFMA.FTZ R15, R15, R22, R12 ;  /* 0x000000160f0f7223 */ /* 0x000fe2000001000c */
[----:B------:R-:W-:-:S02]  /*21d0*/  HADD2.F32 R21, -RZ, R8.H0_H0 ;  /* 0x20000008ff157230 */ /* 0x000fc40000004100 */
[--C-:B------:R-:W-:Y:S02]  /*21e0*/  HADD2.F32 R13, -RZ, R10.reuse.H0_H0 ;  /* 0x2000000aff0d7230 */ /* 0x100fe40000004100 */
[----:B------:R-:W-:Y:S02]  /*21f0*/  HADD2.F32 R12, -RZ, R10.H1_H1 ;  /* 0x3000000aff0c7230 */ /* 0x000fe40000004100 */
[----:B------:R-:W-:Y:S01]  /*2200*/  FFMA.FTZ R17, R16, R28, R17 ;  /* 0x0000001c10117223 */ /* 0x000fe20000010011 */
[--C-:B------:R-:W-:Y:S02]  /*2210*/  HADD2.F32 R20, -RZ, R9.reuse.H0_H0 ;  /* 0x20000009ff147230 */ /* 0x100fe40000004100 */
[----:B------:R-:W-:Y:S02]  /*2220*/  HADD2.F32 R10, -RZ, R9.H1_H1 ;  /* 0x30000009ff0a7230 */ /* 0x000fe40000004100 */
[----:B------:R-:W-:Y:S02]  /*2230*/  HADD2.F32 R9, -RZ, R29.H0_H0 ;  /* 0x2000001dff097230 */ /* 0x000fe40000004100 */
[----:B------:R-:W-:-:S02]  /*2240*/  HADD2.F32 R16, -RZ, R30.H0_H0 ;  /* 0x2000001eff107230 */ /* 0x000fc40000004100 */
[----:B------:R-:W-:Y:S01]  /*2250*/  FFMA.FTZ R14, R21, R18, R14 ;  /* 0x00000012150e7223 */ /* 0x000fe2000001000e */
[----:B------:R-:W-:Y:S02]  /*2260*/  HADD2.F32 R30, -RZ, R30.H1_H1 ;  /* 0x3000001eff1e7230 */ /* 0x000fe40000004100 */
[----:B------:R-:W-:Y:S01]  /*2270*/  FFMA.FTZ R9, R20, R9, R15 ;  /* 0x0000000914097223 */ /* 0x000fe2000001000f */
[----:B------:R-:W-:Y:S02]  /*2280*/  HADD2.F32 R8, -RZ, R11.H0_H0 ;  /* 0x2000000bff087230 */ /* 0x000fe40000004100 */
[----:B------:R-:W-:Y:S01]  /*2290*/  FFMA.FTZ R13, R13, R16, R14 ;  /* 0x000000100d0d7223 */ /* 0x000fe2000001000e */
[----:B------:R-:W-:Y:S02]  /*22a0*/  HADD2.F32 R29, -RZ, R29.H1_H1 ;  /* 0x3000001dff1d7230 */ /* 0x000fe40000004100 */
[----:B------:R-:W-:Y:S01]  /*22b0*/  FFMA.FTZ R12, R12, R30, R17 ;  /* 0x0000001e0c0c7223 */ /* 0x000fe20000010011 */
[----:B------:R-:W-:-:S02]  /*22c0*/  HADD2.F32 R15, -RZ, R31.H0_H0 ;  /* 0x2000001fff0f7230 */ /* 0x000fc40000004100 */
[----:B------:R-:W-:Y:S02]  /*22d0*/  HADD2.F32 R11, -RZ, R11.H1_H1 ;  /* 0x3000000bff0b7230 */ /* 0x000fe40000004100 */
[----:B------:R-:W-:Y:S01]  /*22e0*/  FFMA.FTZ R10, R10, R29, R19 ;  /* 0x0000001d0a0a7223 */ /* 0x000fe20000010013 */
[----:B------:R-:W-:Y:S02]  /*22f0*/  HADD2.F32 R31, -RZ, R31.H1_H1 ;  /* 0x3000001fff1f7230 */ /* 0x000fe40000004100 */
[----:B------:R-:W-:Y:S01]  /*2300*/  FFMA.FTZ R8, R8, R15, R9 ;  /* 0x0000000f08087223 */ /* 0x000fe20000010009 */
[----:B------:R-:W-:Y:S02]  /*2310*/  FADD.FTZ R13, R13, R12 ;  /* 0x0000000c0d0d7221 */ /* 0x000fe40000010000 */
[----:B------:R-:W-:Y:S02]  /*2320*/  FFMA.FTZ R10, R11, R31, R10 ;  /* 0x0000001f0b0a7223 */ /* 0x000fe4000001000a */
[----:B------:R-:W-:-:S04]  /*2330*/  FADD.FTZ R13, R8, R13 ;  /* 0x0000000d080d7221 */ /* 0x000fc80000010000 */
[----:B------:R-:W-:Y:S01]  /*2340*/  FADD.FTZ R10, R10, R13 ;  /* 0x0000000d0a0a7221 */ /* 0x000fe20000010000 */
[----:B------:R-:W-:Y:S06]  /*2350*/  BRA.DIV UR5, `(.L_x_21722) ;  /* 0x0000004e05647947 */ /* 0x000fec000b800000 */
[----:B------:R0:W1:Y:S02]  /*2360*/  SHFL.BFLY PT, R9, R10, 0x1, 0x1f ;  /* 0x0c201f000a097f89 */ /* 0x00006400000e0000 */
.L_x_21784:
        /* <DEDUP_REMOVED lines=12> */
.L_x_21721:
[----:B------:R-:W-:Y:S05]  /*2430*/  BSYNC B1 ;  /* 0x0000000000017941 */ /* 0x000fea0003800000 */
.L_x_21719:
[----:B------:R-:W-:Y:S01]  /*2440*/  IADD3 R41, PT, PT, R41, 0x4, RZ ;  /* 0x0000000429297810 */ /* 0x000fe20007ffe0ff */
[----:B------:R-:W-:Y:S01]  /*2450*/  VIADD R34, R34, 0x40 ;  /* 0x0000004022227836 */ /* 0x000fe20000000000 */
[----:B------:R-:W-:Y:S02]  /*2460*/  IADD3 R6, P1, PT, R6, 0x10, RZ ;  /* 0x0000001006067810 */ /* 0x000fe40007f3e0ff */
[----:B------:R-:W-:Y:S02]  /*2470*/  ISETP.GE.AND P0, PT, R41, UR7, PT ;  /* 0x0000000729007c0c */ /* 0x000fe4000bf06270 */
[----:B0-----:R-:W-:Y:S01]  /*2480*/  IADD3 R35, PT, PT, R35, 0x100, RZ ;  /* 0x0000010023237810 */ /* 0x001fe20007ffe0ff */
[----:B------:R-:W-:Y:S01]  /*2490*/  IMAD.X R7, RZ, RZ, R7, P1 ;  /* 0x000000ffff077224 */ /* 0x000fe200008e0607 */
[----:B------:R-:W-:Y:S02]  /*24a0*/  IADD3 R33, PT, PT, R33, 0x40, RZ ;  /* 0x0000004021217810 */ /* 0x000fe40007ffe0ff */
[----:B------:R-:W-:-:S07]  /*24b0*/  IADD3 R32, PT, PT, R32, 0x40, RZ ;  /* 0x0000004020207810 */ /* 0x000fce0007ffe0ff */
[----:B------:R-:W-:Y:S05]  /*24c0*/  @!P0 BRA `(.L_x_21723) ;  /* 0xffffffe4006c8947 */ /* 0x000fea000383ffff */
.L_x_21718:
[----:B------:R-:W-:Y:S05]  /*24d0*/  BSYNC B0 ;  /* 0x0000000000007941 */ /* 0x000fea0003800000 */
.L_x_21717:
        /* <DEDUP_REMOVED lines=9> */
.L_x_21790:
[----:B------:R-:W2:Y:S01]  /*2570*/  S2R R8, SR_CgaCtaId ;  /* 0x0000000000087919 */ /* 0x000ea20000008800 */
[----:B------:R-:W-:Y:S01]  /*2580*/  MOV R10, 0x400 ;  /* 0x00000400000a7802 */ /* 0x000fe20000000f00 */
[----:B------:R-:W-:Y:S05]  /*2590*/  WARPSYNC.ALL ;  /* 0x0000000000007948 */ /* 0x000fea0003800000 */
[----:B------:R-:W-:Y:S02]  /*25a0*/  LOP3.LUT P0, R34, R0, 0x1f, RZ, 0xc0, !PT ;  /* 0x0000001f00227812 */ /* 0x000fe4000780c0ff */
[----:B------:R-:W-:Y:S02]  /*25b0*/  IADD3 R7, PT, PT, R10, 0x180, RZ ;  /* 0x000001800a077810 */ /* 0x000fe40007ffe0ff */
[----:B------:R-:W-:-:S02]  /*25c0*/  SHF.R.U32.HI R16, RZ, 0x5, R0 ;  /* 0x00000005ff107819 */ /* 0x000fc40000011600 */
        /* <DEDUP_REMOVED lines=40> */
[----:B------:R-:W-:-:S07]  /*2850*/  IADD3 R13, PT, PT, RZ, -R13, RZ ;  /* 0x8000000dff0d7210 */ /* 0x000fce0007ffe0ff */
.L_x_21729:
        /* <DEDUP_REMOVED lines=11> */
.L_x_21728:
[----:B------:R-:W-:Y:S05]  /*2910*/  BSYNC.RECONVERGENT B1 ;  /* 0x0000000000017941 */ /* 0x000fea0003800200 */
.L_x_21727:
        /* <DEDUP_REMOVED lines=13> */
.L_x_21732:
        /* <DEDUP_REMOVED lines=21> */
[----:B---3--:R-:W-:Y:S01]  /*2b40*/  FADD.FTZ R22, -R9, R22 ;  /* 0x0000001609167221 */ /* 0x008fe20000010100 */
[----:B------:R-:W-:Y:S01]  /*2b50*/  FMUL.FTZ R17, R17, 1.4426950216293334961 ;  /* 0x3fb8aa3b11117820 */ /* 0x000fe20000410000 */
[----:B------:R-:W-:Y:S01]  /*2b60*/  LDS R42, [R13+0x1800] ;  /* 0x001800000d2a7984 */ /* 0x000fe20000000800 */
[----:B----4-:R-:W-:Y:S01]  /*2b70*/  FADD.FTZ R19, -R9, R40 ;  /* 0x0000002809137221 */ /* 0x010fe20000010100 */
[----:B------:R-:W-:-:S02]  /*2b80*/  FMUL.FTZ R20, R22, 1.4426950216293334961 ;  /* 0x3fb8aa3b16147820 */ /* 0x000fc40000410000 */
[----:B------:R-:W3:Y:S01]  /*2b90*/  LDS R40, [R13+0x1400] ;  /* 0x001400000d287984 */ /* 0x000ee20000000800 */
[----:B------:R-:W4:Y:S01]  /*2ba0*/  MUFU.EX2 R18, R18 ;  /* 0x0000001200127308 */ /* 0x000f220000000800 */
[----:B------:R-:W-:Y:S01]  /*2bb0*/  FADD.FTZ R24, -R9, R24 ;  /* 0x0000001809187221 */ /* 0x000fe20000010100 */
[----:B------:R-:W-:Y:S01]  /*2bc0*/  FMUL.FTZ R19, R19, 1.4426950216293334961 ;  /* 0x3fb8aa3b13137820 */ /* 0x000fe20000410000 */
[----:B------:R-:W3:Y:S02]  /*2bd0*/  LDS R44, [R13+0x1a00] ;  /* 0x001a00000d2c7984 */ /* 0x000ee40000000800 */
[----:B------:R-:W-:-:S03]  /*2be0*/  FMUL.FTZ R24, R24, 1.4426950216293334961 ;  /* 0x3fb8aa3b18187820 */ /* 0x000fc60000410000 */
[----:B------:R4:W1:Y:S01]  /*2bf0*/  MUFU.EX2 R22, R17 ;  /* 0x0000001100167308 */ /* 0x0008620000000800 */
[----:B------:R-:W-:Y:S01]  /*2c00*/  FADD.FTZ R21, -R9, R28 ;  /* 0x0000001c09157221 */ /* 0x000fe20000010100 */
[----:B0-----:R-:W-:Y:S03]  /*2c10*/  STS [R13+-0x400], R15 ;  /* 0xfffc000f0d007388 */ /* 0x001fe60000000800 */
[----:B------:R-:W-:-:S03]  /*2c20*/  FMUL.FTZ R21, R21, 1.4426950216293334961 ;  /* 0x3fb8aa3b15157820 */ /* 0x000fc60000410000 */
[----:B------:R-:W0:Y:S01]  /*2c30*/  MUFU.EX2 R20, R20 ;  /* 0x0000001400147308 */ /* 0x000e220000000800 */
[C---:B----4-:R-:W-:Y:S01]  /*2c40*/  FADD.FTZ R17, -R9.reuse, R30 ;  /* 0x0000001e09117221 */ /* 0x050fe20000010100 */
[----:B------:R-:W-:Y:S01]  /*2c50*/  FADD.FTZ R23, -R9, R26 ;  /* 0x0000001a09177221 */ /* 0x000fe20000010100 */
[----:B------:R-:W-:Y:S02]  /*2c60*/  STS [R13+-0x200], R18 ;  /* 0xfffe00120d007388 */ /* 0x000fe40000000800 */
[----:B------:R-:W-:Y:S01]  /*2c70*/  FMUL.FTZ R17, R17, 1.4426950216293334961 ;  /* 0x3fb8aa3b11117820 */ /* 0x000fe20000410000 */
[----:B------:R-:W-:Y:S01]  /*2c80*/  FMUL.FTZ R23, R23, 1.4426950216293334961 ;  /* 0x3fb8aa3b17177820 */ /* 0x000fe20000410000 */
[----:B------:R-:W-:Y:S01]  /*2c90*/  FADD.FTZ R25, -R9, R36 ;  /* 0x0000002409197221 */ /* 0x000fe20000010100 */
[----:B------:R-:W4:Y:S01]  /*2ca0*/  MUFU.EX2 R24, R24 ;  /* 0x0000001800187308 */ /* 0x000f220000000800 */
[----:B-1----:R-:W-:Y:S02]  /*2cb0*/  STS [R13+0x400], R22 ;  /* 0x000400160d007388 */ /* 0x002fe40000000800 */
[----:B------:R-:W-:Y:S01]  /*2cc0*/  FMUL.FTZ R25, R25, 1.4426950216293334961 ;  /* 0x3fb8aa3b19197820 */ /* 0x000fe20000410000 */
[----:B------:R-:W-:-:S04]  /*2cd0*/  FADD.FTZ R46, -R9, R46 ;  /* 0x0000002e092e7221 */ /* 0x000fc80000010100 */
[----:B------:R1:W3:Y:S01]  /*2ce0*/  MUFU.EX2 R28, R19 ;  /* 0x00000013001c7308 */ /* 0x0002e20000000800 */
[----:B------:R-:W-:Y:S01]  /*2cf0*/  FMUL.FTZ R46, R46, 1.4426950216293334961 ;  /* 0x3fb8aa3b2e2e7820 */ /* 0x000fe20000410000 */
[----:B0-----:R-:W-:Y:S06]  /*2d00*/  STS [R13], R20 ;  /* 0x000000140d007388 */ /* 0x001fec0000000800 */
[----:B------:R2:W0:Y:S01]  /*2d10*/  MUFU.EX2 R26, R21 ;  /* 0x00000015001a7308 */ /* 0x0004220000000800 */
[----:B-1----:R-:W-:Y:S01]  /*2d20*/  FADD.FTZ R19, -R9, R32 ;  /* 0x0000002009137221 */ /* 0x002fe20000010100 */
[----:B----4-:R-:W-:Y:S03]  /*2d30*/  STS [R13+0x200], R24 ;  /* 0x000200180d007388 */ /* 0x010fe60000000800 */
[----:B------:R-:W-:-:S03]  /*2d40*/  FMUL.FTZ R19, R19, 1.4426950216293334961 ;  /* 0x3fb8aa3b13137820 */ /* 0x000fc60000410000 */
[----:B------:R1:W4:Y:S01]  /*2d50*/  MUFU.EX2 R32, R17 ;  /* 0x0000001100207308 */ /* 0x0003220000000800 */
[----:B--2---:R-:W-:Y:S01]  /*2d60*/  FADD.FTZ R21, -R9, R38 ;  /* 0x0000002609157221 */ /* 0x004fe20000010100 */
[----:B---3--:R-:W-:Y:S03]  /*2d70*/  STS [R13+0x600], R28 ;  /* 0x0006001c0d007388 */ /* 0x008fe60000000800 */
[----:B------:R-:W-:-:S03]  /*2d80*/  FMUL.FTZ R21, R21, 1.4426950216293334961 ;  /* 0x3fb8aa3b15157820 */ /* 0x000fc60000410000 */
[----:B------:R2:W3:Y:S01]  /*2d90*/  MUFU.EX2 R30, R23 ;  /* 0x00000017001e7308 */ /* 0x0004e20000000800 */
[----:B-1----:R-:W-:Y:S01]  /*2da0*/  FADD.FTZ R17, R15, R12 ;  /* 0x0000000c0f117221 */ /* 0x002fe20000010000 */
[----:B0-----:R-:W-:Y:S03]  /*2db0*/  STS [R13+0x800], R26 ;  /* 0x0008001a0d007388 */ /* 0x001fe60000000800 */
[----:B------:R-:W-:-:S03]  /*2dc0*/  FADD.FTZ R17, R17, R18 ;  /* 0x0000001211117221 */ /* 0x000fc60000010000 */
[----:B------:R0:W1:Y:S01]  /*2dd0*/  MUFU.EX2 R36, R19 ;  /* 0x0000001300247308 */ /* 0x0000620000000800 */
[----:B------:R-:W-:Y:S01]  /*2de0*/  FADD.FTZ R17, R17, R20 ;  /* 0x0000001411117221 */ /* 0x000fe20000010000 */
[----:B--2---:R-:W-:Y:S01]  /*2df0*/  FADD.FTZ R23, -R9, R40 ;  /* 0x0000002809177221 */ /* 0x004fe20000010100 */
[----:B----4-:R-:W-:Y:S02]  /*2e00*/  STS [R13+0xc00], R32 ;  /* 0x000c00200d007388 */ /* 0x010fe40000000800 */
[----:B------:R-:W-:Y:S01]  /*2e10*/  FADD.FTZ R17, R17, R24 ;  /* 0x0000001811117221 */ /* 0x000fe20000010000 */
[----:B------:R-:W-:Y:S02]  /*2e20*/  FMUL.FTZ R23, R23, 1.4426950216293334961 ;  /* 0x3fb8aa3b17177820 */ /* 0x000fe40000410000 */
[----:B------:R-:W2:Y:S01]  /*2e30*/  MUFU.EX2 R38, R25 ;  /* 0x0000001900267308 */ /* 0x000ea20000000800 */
[----:B------:R-:W-:Y:S01]  /*2e40*/  FADD.FTZ R17, R17, R22 ;  /* 0x0000001611117221 */ /* 0x000fe20000010000 */
[----:B0-----:R-:W-:Y:S01]  /*2e50*/  FADD.FTZ R19, -R9, R42 ;  /* 0x0000002a09137221 */ /* 0x001fe20000010100 */
[----:B---3--:R-:W-:Y:S02]  /*2e60*/  STS [R13+0xa00], R30 ;  /* 0x000a001e0d007388 */ /* 0x008fe40000000800 */
[----:B------:R-:W-:Y:S01]  /*2e70*/  FADD.FTZ R17, R17, R28 ;  /* 0x0000001c11117221 */ /* 0x000fe20000010000 */
[----:B------:R-:W-:-:S02]  /*2e80*/  FMUL.FTZ R19, R19, 1.4426950216293334961 ;  /* 0x3fb8aa3b13137820 */ /* 0x000fc40000410000 */
[----:B------:R0:W3:Y:S01]  /*2e90*/  MUFU.EX2 R40, R21 ;  /* 0x0000001500287308 */ /* 0x0000e20000000800 */
[----:B------:R-:W-:Y:S01]  /*2ea0*/  FADD.FTZ R17, R17, R26 ;  /* 0x0000001a11117221 */ /* 0x000fe20000010000 */
[----:B-1----:R-:W-:Y:S03]  /*2eb0*/  STS [R13+0xe00], R36 ;  /* 0x000e00240d007388 */ /* 0x002fe60000000800 */
[----:B------:R-:W-:-:S03]  /*2ec0*/  FADD.FTZ R17, R17, R30 ;  /* 0x0000001e11117221 */ /* 0x000fc60000010000 */
[----:B------:R-:W1:Y:S01]  /*2ed0*/  MUFU.EX2 R12, R23 ;  /* 0x00000017000c7308 */ /* 0x000e620000000800 */
[----:B------:R-:W-:Y:S01]  /*2ee0*/  FADD.FTZ R17, R17, R32 ;  /* 0x0000002011117221 */ /* 0x000fe20000010000 */
[----:B0-----:R-:W-:Y:S01]  /*2ef0*/  FADD.FTZ R21, -R9, R44 ;  /* 0x0000002c09157221 */ /* 0x001fe20000010100 */
[----:B--2---:R-:W-:Y:S02]  /*2f00*/  STS [R13+0x1000], R38 ;  /* 0x001000260d007388 */ /* 0x004fe40000000800 */
[----:B------:R-:W-:Y:S01]  /*2f10*/  FADD.FTZ R17, R17, R36 ;  /* 0x0000002411117221 */ /* 0x000fe20000010000 */
[----:B------:R-:W-:Y:S02]  /*2f20*/  FMUL.FTZ R21, R21, 1.4426950216293334961 ;  /* 0x3fb8aa3b15157820 */ /* 0x000fe40000410000 */
[----:B------:R-:W0:Y:S01]  /*2f30*/  MUFU.EX2 R42, R46 ;  /* 0x0000002e002a7308 */ /* 0x000e220000000800 */
[----:B------:R-:W-:Y:S01]  /*2f40*/  FADD.FTZ R17, R17, R38 ;  /* 0x0000002611117221 */ /* 0x000fe20000010000 */
[----:B---3--:R-:W-:Y:S03]  /*2f50*/  STS [R13+0x1200], R40 ;  /* 0x001200280d007388 */ /* 0x008fe60000000800 */
[----:B------:R-:W-:-:S03]  /*2f60*/  FADD.FTZ R17, R17, R40 ;  /* 0x0000002811117221 */ /* 0x000fc60000010000 */
        /* <DEDUP_REMOVED lines=10> */
[----:B0-----:R-:W-:Y:S01]  /*3010*/  IADD3 R13, PT, PT, R13, 0x2000, RZ ;  /* 0x000020000d0d7810 */ /* 0x001fe20007ffe0ff */
[----:B------:R-:W-:Y:S06]  /*3020*/  @!P3 BRA `(.L_x_21732) ;  /* 0xfffffff80070b947 */ /* 0x000fec000383ffff */
.L_x_21731:
[----:B------:R-:W-:Y:S05]  /*3030*/  BSYNC.RECONVERGENT B1 ;  /* 0x0000000000017941 */ /* 0x000fea0003800200 */
.L_x_21730:
        /* <DEDUP_REMOVED lines=55> */
.L_x_21734:
[----:B------:R-:W-:Y:S05]  /*33b0*/  BSYNC.RECONVERGENT B1 ;  /* 0x0000000000017941 */ /* 0x000fea0003800200 */
.L_x_21733:
        /* <DEDUP_REMOVED lines=26> */
.L_x_21726:
[----:B------:R-:W-:Y:S05]  /*3560*/  BSYNC.RECONVERGENT B0 ;  /* 0x0000000000007941 */ /* 0x000fea0003800200 */
.L_x_21725:
        /* <DEDUP_REMOVED lines=40> */
.L_x_21739:
[----:B------:R-:W0:Y:S01]  /*37f0*/  LDS R7, [R11] ;  /* 0x000000000b077984 */ /* 0x000e220000000800 */
[----:B------:R-:W-:-:S05]  /*3800*/  VIADD R12, R12, 0x1 ;  /* 0x000000010c0c7836 */ /* 0x000fca0000000000 */
[----:B------:R-:W-:Y:S01]  /*3810*/  ISETP.NE.AND P0, PT, R12, RZ, PT ;  /* 0x000000ff0c00720c */ /* 0x000fe20003f05270 */
[----:B0-----:R-:W-:-:S05]  /*3820*/  FMUL.FTZ R14, R7, R6 ;  /* 0x00000006070e7220 */ /* 0x001fca0000410000 */
[----:B------:R0:W-:Y:S02]  /*3830*/  STS [R11], R14 ;  /* 0x0000000e0b007388 */ /* 0x0001e40000000800 */
[----:B0-----:R-:W-:-:S05]  /*3840*/  IADD3 R11, PT, PT, R11, 0x200, RZ ;  /* 0x000002000b0b7810 */ /* 0x001fca0007ffe0ff */
[----:B------:R-:W-:Y:S05]  /*3850*/  @P0 BRA `(.L_x_21739) ;  /* 0xfffffffc00e40947 */ /* 0x000fea000383ffff */
.L_x_21738:
[----:B------:R-:W-:Y:S05]  /*3860*/  BSYNC.RECONVERGENT B1 ;  /* 0x0000000000017941 */ /* 0x000fea0003800200 */
.L_x_21737:
        /* <DEDUP_REMOVED lines=13> */
.L_x_21742:
        /* <DEDUP_REMOVED lines=52> */
.L_x_21741:
[----:B------:R-:W-:Y:S05]  /*3c80*/  BSYNC.RECONVERGENT B1 ;  /* 0x0000000000017941 */ /* 0x000fea0003800200 */
.L_x_21740:
        /* <DEDUP_REMOVED lines=31> */
.L_x_21744:
[----:B------:R-:W-:Y:S05]  /*3e80*/  BSYNC.RECONVERGENT B1 ;  /* 0x0000000000017941 */ /* 0x000fea0003800200 */
.L_x_21743:
        /* <DEDUP_REMOVED lines=14> */
.L_x_21736:
[----:B------:R-:W-:Y:S05]  /*3f70*/  BSYNC.RECONVERGENT B0 ;  /* 0x0000000000007941 */ /* 0x000fea0003800200 */
.L_x_21735:
        /* <DEDUP_REMOVED lines=12> */
[----:B------:R-:W4:Y:S01]  /*4040*/  I2F.RP R11, R4 ;  /* 0x00000004000b7306 */ /* 0x000f220000209400 */
[----:B-1----:R-:W-:Y:S01]  /*4050*/  HFMA2 R7, -RZ, RZ, 0, 0 ;  /* 0x00000000ff077431 */ /* 0x002fe200000001ff */
[----:B0-----:R-:W-:Y:S01]  /*4060*/  SHF.R.U32.HI R6, RZ, 0x3, R0 ;  /* 0x00000003ff067819 */ /* 0x001fe20000011600 */
[----:B------:R-:W0:Y:S01]  /*4070*/  LDCU.64 UR16, c[0x0][0x3a8] ;  /* 0x00007500ff1077ac */ /* 0x000e220008000a00 */
[----:B------:R-:W-:Y:S01]  /*4080*/  IMAD.U32 R13, RZ, RZ, UR4 ;  /* 0x00000004ff0d7e24 */ /* 0x000fe2000f8e00ff */
[----:B------:R-:W-:Y:S01]  /*4090*/  SHF.L.U32 R12, R0, 0x5, RZ ;  /* 0x00000005000c7819 */ /* 0x000fe200000006ff */
[----:B------:R-:W-:Y:S01]  /*40a0*/  VIADD R20, R16, 0x1 ;  /* 0x0000000110147836 */ /* 0x000fe20000000000 */
[----:B------:R-:W-:Y:S01]  /*40b0*/  LOP3.LUT R6, R6, 0x7c, RZ, 0xc0, !PT ;  /* 0x0000007c06067812 */ /* 0x000fe200078ec0ff */
[----:B------:R-:W1:Y:S01]  /*40c0*/  LDCU UR8, c[0x0][0x3d0] ;  /* 0x00007a00ff0877ac */ /* 0x000e620008000800 */
[C---:B------:R-:W-:Y:S02]  /*40d0*/  LEA R19, R16.reuse, 0x3, 0x4 ;  /* 0x0000000310137811 */ /* 0x040fe400078e20ff */
[----:B------:R-:W-:Y:S01]  /*40e0*/  IADD3 R21, PT, PT, R16, -UR7, RZ ;  /* 0x8000000710157c10 */ /* 0x000fe2000fffe0ff */
[----:B------:R-:W2:Y:S01]  /*40f0*/  LDCU UR5, c[0x0][0x3ec] ;  /* 0x00007d80ff0577ac */ /* 0x000ea20008000800 */
[----:B------:R-:W-:Y:S01]  /*4100*/  IMAD.WIDE R6, R13, 0x4, R6 ;  /* 0x000000040d067825 */ /* 0x000fe200078e0206 */
[----:B------:R-:W-:Y:S01]  /*4110*/  IADD3 R13, PT, PT, R10, 0x1a0, RZ ;  /* 0x000001a00a0d7810 */ /* 0x000fe20007ffe0ff */
[----:B----4-:R-:W4:Y:S01]  /*4120*/  MUFU.RCP R11, R11 ;  /* 0x0000000b000b7308 */ /* 0x010f220000001000 */
[----:B------:R-:W-:-:S02]  /*4130*/  MOV R33, RZ ;  /* 0x000000ff00217202 */ /* 0x000fc40000000f00 */
[----:B------:R-:W-:Y:S02]  /*4140*/  LEA R8, R8, R13, 0x18 ;  /* 0x0000000d08087211 */ /* 0x000fe400078ec0ff */
[----:B0-----:R-:W-:-:S04]  /*4150*/  IADD3 R18, P0, PT, R6, UR16, RZ ;  /* 0x0000001006127c10 */ /* 0x001fc8000ff1e0ff */
[----:B------:R-:W-:Y:S01]  /*4160*/  IADD3.X R7, PT, PT, R7, UR17, RZ, P0, !PT ;  /* 0x0000001107077c10 */ /* 0x000fe200087fe4ff */
[----:B-1----:R-:W-:Y:S01]  /*4170*/  IMAD R44, R5, UR8, RZ ;  /* 0x00000008052c7c24 */ /* 0x002fe2000f8e02ff */
[----:B--2---:R-:W-:Y:S02]  /*4180*/  MOV R5, UR5 ;  /* 0x0000000500057c02 */ /* 0x004fe40008000f00 */
[----:B----4-:R-:W-:Y:S02]  /*4190*/  IADD3 R9, PT, PT, R11, 0xffffffe, RZ ;  /* 0x0ffffffe0b097810 */ /* 0x010fe40007ffe0ff */
[----:B------:R-:W-:Y:S02]  /*41a0*/  LOP3.LUT R11, R12, 0x20, RZ, 0xe2, !PT ;  /* 0x000000200c0b7812 */ /* 0x000fe400078ee2ff */
[----:B------:R-:W-:Y:S02]  /*41b0*/  IADD3 R5, PT, PT, -R5, UR6, RZ ;  /* 0x0000000605057c10 */ /* 0x000fe4000fffe1ff */
[----:B------:R-:W0:Y:S01]  /*41c0*/  F2I.FTZ.U32.TRUNC.NTZ R9, R9 ;  /* 0x0000000900097305 */ /* 0x000e22000021f000 */
[----:B------:R-:W-:-:S02]  /*41d0*/  LEA R11, R16, R11, 0x6 ;  /* 0x0000000b100b7211 */ /* 0x000fc400078e30ff */
[----:B------:R-:W-:Y:S02]  /*41e0*/  SHF.R.S32.HI R45, RZ, 0x1f, R44 ;  /* 0x0000001fff2d7819 */ /* 0x000fe4000001142c */
[----:B------:R-:W-:Y:S01]  /*41f0*/  IADD3 R17, PT, PT, R11, 0x10, R8 ;  /* 0x000000100b117810 */ /* 0x000fe20007ffe008 */
[----:B------:R-:W-:Y:S02]  /*4200*/  IMAD.MOV.U32 R8, RZ, RZ, RZ ;  /* 0x000000ffff087224 */ /* 0x000fe400078e00ff */
[----:B0-----:R-:W-:-:S04]  /*4210*/  IMAD.MOV R15, RZ, RZ, -R9 ;  /* 0x000000ffff0f7224 */ /* 0x001fc800078e0a09 */
[----:B------:R-:W-:-:S04]  /*4220*/  IMAD R13, R15, R4, RZ ;  /* 0x000000040f0d7224 */ /* 0x000fc800078e02ff */
[----:B------:R-:W-:Y:S01]  /*4230*/  IMAD.HI.U32 R6, R9, R13, R8 ;  /* 0x0000000d09067227 */ /* 0x000fe200078e0008 */
[----:B------:R-:W-:-:S04]  /*4240*/  SHF.L.U32 R8, R0, 0x3, RZ ;  /* 0x0000000300087819 */ /* 0x000fc800000006ff */
[----:B------:R-:W-:Y:S02]  /*4250*/  LOP3.LUT R36, R8, 0xf8, RZ, 0xc0, !PT ;  /* 0x000000f808247812 */ /* 0x000fe400078ec0ff */
[----:B------:R-:W-:-:S07]  /*4260*/  LOP3.LUT R35, R19, 0x8, R8, 0xf8, !PT ;  /* 0x0000000813237812 */ /* 0x000fce00078ef808 */
.L_x_21773:
        /* <DEDUP_REMOVED lines=24> */
[----:B0-----:R-:W-:Y:S01]  /*43f0*/  IMAD.MOV R13, RZ, RZ, -R9 ;  /* 0x000000ffff0d7224 */ /* 0x001fe200078e0a09 */
[----:B------:R-:W-:Y:S01]  /*4400*/  ISETP.NE.AND P2, PT, R14, RZ, PT ;  /* 0x000000ff0e00720c */ /* 0x000fe20003f45270 */
[----:B------:R-:W-:Y:S01]  /*4410*/  IMAD.MOV.U32 R8, RZ, RZ, RZ ;  /* 0x000000ffff087224 */ /* 0x000fe200078e00ff */
[----:B------:R-:W-:Y:S01]  /*4420*/  IADD3 R12, PT, PT, R11, R37, RZ ;  /* 0x000000250b0c7210 */ /* 0x000fe20007ffe0ff */
[----:B------:R-:W-:-:S03]  /*4430*/  IMAD R13, R13, R10, RZ ;  /* 0x0000000a0d0d7224 */ /* 0x000fc600078e02ff */
[----:B------:R-:W-:Y:S01]  /*4440*/  ISETP.GE.AND P1, PT, R12, RZ, PT ;  /* 0x000000ff0c00720c */ /* 0x000fe20003f26270 */
[----:B------:R-:W-:Y:S01]  /*4450*/  IMAD.HI.U32 R8, R9, R13, R8 ;  /* 0x0000000d09087227 */ /* 0x000fe200078e0008 */
[----:B------:R-:W-:-:S05]  /*4460*/  IABS R9, R12 ;  /* 0x0000000c00097213 */ /* 0x000fca0000000000 */
        /* <DEDUP_REMOVED lines=11> */
[----:B--2-4-:R-:W-:Y:S05]  /*4520*/  @!P0 BRA P1, `(.L_x_21748) ;  /* 0x0000002000208947 */ /* 0x014fea0000800000 */
[----:B------:R-:W-:Y:S01]  /*4530*/  IMAD.MOV.U32 R43, RZ, RZ, R7 ;  /* 0x000000ffff2b7224 */ /* 0x000fe200078e0007 */
[----:B------:R-:W-:Y:S01]  /*4540*/  MOV R42, R18 ;  /* 0x00000012002a7202 */ /* 0x000fe20000000f00 */
[----:B------:R-:W0:Y:S04]  /*4550*/  LDS.128 R8, [R17+-0x10] ;  /* 0xfffff00011087984 */ /* 0x000e280000000c00 */
[----:B------:R1:W2:Y:S01]  /*4560*/  LDG.E.CONSTANT R43, desc[UR10][R42.64] ;  /* 0x0000000a2a2b7981 */ /* 0x0002a2000c1e9900 */
[----:B-----5:R-:W-:-:S03]  /*4570*/  IADD3 R40, PT, PT, R35, -0x3, RZ ;  /* 0xfffffffd23287810 */ /* 0x020fc60007ffe0ff */
[----:B------:R-:W1:Y:S01]  /*4580*/  LDS.128 R12, [R17] ;  /* 0x00000000110c7984 */ /* 0x000e620000000c00 */
[----:B0-----:R-:W-:Y:S02]  /*4590*/  F2FP.F16.F32.PACK_AB R41, R9, R8 ;  /* 0x000000080929723e */ /* 0x001fe400000000ff */
[----:B------:R-:W-:Y:S01]  /*45a0*/  F2FP.F16.F32.PACK_AB R38, R11, R10 ;  /* 0x0000000a0b26723e */ /* 0x000fe200000000ff */
[----:B------:R-:W-:Y:S01]  /*45b0*/  BSSY.RECONVERGENT B2, `(.L_x_21749) ;  /* 0x0000029000027945 */ /* 0x000fe20003800200 */
[----:B-1----:R-:W-:Y:S01]  /*45c0*/  F2FP.F16.F32.PACK_AB R42, R15, R14 ;  /* 0x0000000e0f2a723e */ /* 0x002fe200000000ff */
[----:B--2---:R-:W-:Y:S01]  /*45d0*/  IMAD.WIDE R8, R43, UR13, R44 ;  /* 0x0000000d2b087c25 */ /* 0x004fe2000f8e022c */
[----:B------:R-:W-:Y:S02]  /*45e0*/  F2FP.F16.F32.PACK_AB R43, R13, R12 ;  /* 0x0000000c0d2b723e */ /* 0x000fe400000000ff */
[----:B------:R-:W-:-:S04]  /*45f0*/  IADD3 R8, P0, PT, R36, R8, RZ ;  /* 0x0000000824087210 */ /* 0x000fc80007f1e0ff */
[----:B------:R-:W-:Y:S02]  /*4600*/  IADD3.X R9, PT, PT, RZ, R9, RZ, P0, !PT ;  /* 0x00000009ff097210 */ /* 0x000fe400007fe4ff */
[C---:B---3--:R-:W-:Y:S02]  /*4610*/  LEA R46, P1, R8.reuse, UR14, 0x1 ;  /* 0x0000000e082e7c11 */ /* 0x048fe4000f8208ff */
[----:B------:R-:W-:Y:S02]  /*4620*/  ISETP.NE.AND P0, PT, R21, -0x1, PT ;  /* 0xffffffff1500780c */ /* 0x000fe40003f05270 */
[----:B------:R-:W-:-:S05]  /*4630*/  LEA.HI.X R47, R8, UR15, R9, 0x1, P1 ;  /* 0x0000000f082f7c11 */ /* 0x000fca00088f0c09 */
[----:B------:R0:W5:Y:S06]  /*4640*/  LDG.E.128.CONSTANT R8, desc[UR10][R46.64] ;  /* 0x0000000a2e087981 */ /* 0x00016c000c1e9d00 */
        /* <DEDUP_REMOVED lines=31> */
.L_x_21750:
[----:B------:R-:W-:Y:S05]  /*4840*/  BSYNC.RECONVERGENT B2 ;  /* 0x0000000000027941 */ /* 0x000fea0003800200 */
.L_x_21749:
        /* <DEDUP_REMOVED lines=41> */
.L_x_21752:
[----:B------:R-:W-:Y:S05]  /*4ae0*/  BSYNC.RECONVERGENT B2 ;  /* 0x0000000000027941 */ /* 0x000fea0003800200 */
.L_x_21751:
        /* <DEDUP_REMOVED lines=41> */
.L_x_21754:
[----:B------:R-:W-:Y:S05]  /*4d80*/  BSYNC.RECONVERGENT B2 ;  /* 0x0000000000027941 */ /* 0x000fea0003800200 */
.L_x_21753:
        /* <DEDUP_REMOVED lines=41> */
.L_x_21756:
[----:B------:R-:W-:Y:S05]  /*5020*/  BSYNC.RECONVERGENT B2 ;  /* 0x0000000000027941 */ /* 0x000fea0003800200 */
.L_x_21755:
        /* <DEDUP_REMOVED lines=41> */
.L_x_21758:
[----:B------:R-:W-:Y:S05]  /*52c0*/  BSYNC.RECONVERGENT B2 ;  /* 0x0000000000027941 */ /* 0x000fea0003800200 */
.L_x_21757:
        /* <DEDUP_REMOVED lines=41> */
.L_x_21760:
[----:B------:R-:W-:Y:S05]  /*5560*/  BSYNC.RECONVERGENT B2 ;  /* 0x0000000000027941 */ /* 0x000fea0003800200 */
.L_x_21759:
        /* <DEDUP_REMOVED lines=41> */
.L_x_21762:
[----:B------:R-:W-:Y:S05]  /*5800*/  BSYNC.RECONVERGENT B2 ;  /* 0x0000000000027941 */ /* 0x000fea0003800200 */
.L_x_21761:
        /* <DEDUP_REMOVED lines=41> */
.L_x_21764:
[----:B------:R-:W-:Y:S05]  /*5aa0*/  BSYNC.RECONVERGENT B2 ;  /* 0x0000000000027941 */ /* 0x000fea0003800200 */
.L_x_21763:
        /* <DEDUP_REMOVED lines=41> */
.L_x_21766:
[----:B------:R-:W-:Y:S05]  /*5d40*/  BSYNC.RECONVERGENT B2 ;  /* 0x0000000000027941 */ /* 0x000fea0003800200 */
.L_x_21765:
        /* <DEDUP_REMOVED lines=41> */
.L_x_21768:
[----:B------:R-:W-:Y:S05]  /*5fe0*/  BSYNC.RECONVERGENT B2 ;  /* 0x0000000000027941 */ /* 0x000fea0003800200 */
.L_x_21767:
        /* <DEDUP_REMOVED lines=41> */
.L_x_21770:
[----:B------:R-:W-:Y:S05]  /*6280*/  BSYNC.RECONVERGENT B2 ;  /* 0x0000000000027941 */ /* 0x000fea0003800200 */
.L_x_21769:
        /* <DEDUP_REMOVED lines=11> */
[C---:B------:R-:W-:Y:S01]  /*6340*/  VIADD R8, R35.reuse, 0xfffffffe ;  /* 0xfffffffe23087836 */ /* 0x040fe20000000000 */
[----:B------:R-:W-:Y:S02]  /*6350*/  ISETP.GE.AND P3, PT, R35, UR9, PT ;  /* 0x0000000923007c0c */ /* 0x000fe4000bf66270 */
[----:B------:R-:W-:Y:S02]  /*6360*/  PRMT R9, R13, 0x7632, R9 ;  /* 0x000076320d097816 */ /* 0x000fe40000000009 */
[----:B------:R-:W-:Y:S02]  /*6370*/  ISETP.GE.AND P1, PT, R8, UR9, PT ;  /* 0x0000000908007c0c */ /* 0x000fe4000bf26270 */
[----:B------:R-:W-:Y:S02]  /*6380*/  IADD3 R8, PT, PT, R35, -0x1, RZ ;  /* 0xffffffff23087810 */ /* 0x000fe40007ffe0ff */
[----:B------:R-:W-:Y:S02]  /*6390*/  SEL R10, R9, RZ, !P3 ;  /* 0x000000ff090a7207 */ /* 0x000fe40005800000 */
[----:B------:R-:W-:-:S02]  /*63a0*/  ISETP.GE.AND P2, PT, R8, UR9, PT ;  /* 0x0000000908007c0c */ /* 0x000fc4000bf46270 */
[----:B------:R-:W-:Y:S02]  /*63b0*/  PRMT R8, R12, 0x7632, R8 ;  /* 0x000076320c087816 */ /* 0x000fe40000000008 */
[----:B------:R-:W-:Y:S02]  /*63c0*/  ISETP.GE.AND P0, PT, R40, UR9, PT ;  /* 0x0000000928007c0c */ /* 0x000fe4000bf06270 */
[----:B------:R-:W-:Y:S02]  /*63d0*/  SEL R9, R8, RZ, !P1 ;  /* 0x000000ff08097207 */ /* 0x000fe40004800000 */
[----:B------:R-:W-:Y:S02]  /*63e0*/  IADD3 R8, PT, PT, R35, 0x1, RZ ;  /* 0x0000000123087810 */ /* 0x000fe40007ffe0ff */
[----:B------:R-:W-:Y:S02]  /*63f0*/  SEL R12, R12, RZ, !P0 ;  /* 0x000000ff0c0c7207 */ /* 0x000fe40004000000 */
[----:B------:R-:W-:-:S02]  /*6400*/  ISETP.GE.AND P0, PT, R8, UR9, PT ;  /* 0x0000000908007c0c */ /* 0x000fc4000bf06270 */
[----:B------:R-:W-:Y:S02]  /*6410*/  IADD3 R8, PT, PT, R35, 0x2, RZ ;  /* 0x0000000223087810 */ /* 0x000fe40007ffe0ff */
[----:B------:R-:W-:Y:S02]  /*6420*/  SEL R13, R13, RZ, !P2 ;  /* 0x000000ff0d0d7207 */ /* 0x000fe40005000000 */
[----:B------:R-:W-:Y:S01]  /*6430*/  ISETP.GE.AND P1, PT, R8, UR9, PT ;  /* 0x0000000908007c0c */ /* 0x000fe2000bf26270 */
[----:B------:R-:W-:Y:S01]  /*6440*/  VIADD R8, R35, 0x3 ;  /* 0x0000000323087836 */ /* 0x000fe20000000000 */
[----:B------:R-:W-:Y:S02]  /*6450*/  PRMT R12, R12, 0x5410, R9 ;  /* 0x000054100c0c7816 */ /* 0x000fe40000000009 */
[----:B------:R-:W-:Y:S02]  /*6460*/  PRMT R13, R13, 0x5410, R10 ;  /* 0x000054100d0d7816 */ /* 0x000fe4000000000a */
[----:B------:R-:W-:-:S02]  /*6470*/  ISETP.GE.AND P2, PT, R8, UR9, PT ;  /* 0x0000000908007c0c */ /* 0x000fc4000bf46270 */
[C---:B------:R-:W-:Y:S02]  /*6480*/  PRMT R8, R14.reuse, 0x7632, R8 ;  /* 0x000076320e087816 */ /* 0x040fe40000000008 */
[----:B------:R-:W-:Y:S02]  /*6490*/  SEL R14, R14, RZ, !P0 ;  /* 0x000000ff0e0e7207 */ /* 0x000fe40004000000 */
[----:B------:R-:W-:Y:S02]  /*64a0*/  SEL R9, R8, RZ, !P1 ;  /* 0x000000ff08097207 */ /* 0x000fe40004800000 */
[----:B------:R-:W-:Y:S02]  /*64b0*/  IADD3 R8, PT, PT, R35, 0x4, RZ ;  /* 0x0000000423087810 */ /* 0x000fe40007ffe0ff */
[----:B------:R-:W-:Y:S02]  /*64c0*/  PRMT R14, R14, 0x5410, R9 ;  /* 0x000054100e0e7816 */ /* 0x000fe40000000009 */
[----:B------:R-:W-:-:S02]  /*64d0*/  ISETP.GE.AND P0, PT, R8, UR9, PT ;  /* 0x0000000908007c0c */ /* 0x000fc4000bf06270 */
[C---:B------:R-:W-:Y:S02]  /*64e0*/  PRMT R8, R15.reuse, 0x7632, R8 ;  /* 0x000076320f087816 */ /* 0x040fe40000000008 */
[----:B------:R-:W-:Y:S02]  /*64f0*/  SEL R15, R15, RZ, !P2 ;  /* 0x000000ff0f0f7207 */ /* 0x000fe40005000000 */
[----:B------:R-:W-:-:S04]  /*6500*/  SEL R8, R8, RZ, !P0 ;  /* 0x000000ff08087207 */ /* 0x000fc80004000000 */
[----:B------:R-:W-:-:S07]  /*6510*/  PRMT R15, R15, 0x5410, R8 ;  /* 0x000054100f0f7816 */ /* 0x000fce0000000008 */
.L_x_21772:
[----:B------:R-:W-:Y:S05]  /*6520*/  BSYNC.RECONVERGENT B2 ;  /* 0x0000000000027941 */ /* 0x000fea0003800200 */
.L_x_21771:
[----:B------:R-:W-:-:S04]  /*6530*/  HMUL2 R13, R38, R13 ;  /* 0x0000000d260d7232 */ /* 0x000fc80000000000 */
[----:B------:R-:W-:-:S04]  /*6540*/  HFMA2 R13, R41, R12, R13 ;  /* 0x0000000c290d7231 */ /* 0x000fc8000000000d */
[----:B------:R-:W-:-:S04]  /*6550*/  HFMA2 R13, R43, R14, R13 ;  /* 0x0000000e2b0d7231 */ /* 0x000fc8000000000d */
[----:B------:R-:W-:-:S05]  /*6560*/  HFMA2 R13, R42, R15, R13 ;  /* 0x0000000f2a0d7231 */ /* 0x000fca000000000d */
[--C-:B------:R-:W-:Y:S02]  /*6570*/  HADD2.F32 R8, -RZ, R13.reuse.H0_H0 ;  /* 0x2000000dff087230 */ /* 0x100fe40000004100 */
[----:B------:R-:W-:-:S05]  /*6580*/  HADD2.F32 R13, -RZ, R13.H1_H1 ;  /* 0x3000000dff0d7230 */ /* 0x000fca0000004100 */
[----:B------:R-:W-:-:S04]  /*6590*/  FADD.FTZ R13, R8, R13 ;  /* 0x0000000d080d7221 */ /* 0x000fc80000010000 */
[----:B------:R-:W-:-:S07]  /*65a0*/  FADD.FTZ R22, R22, R13 ;  /* 0x0000000d16167221 */ /* 0x000fce0000010000 */
.L_x_21748:
[----:B---3--:R-:W-:Y:S05]  /*65b0*/  BSYNC.RECONVERGENT B0 ;  /* 0x0000000000007941 */ /* 0x008fea0003800200 */
.L_x_21747:
[----:B------:R-:W-:Y:S01]  /*65c0*/  IADD3 R8, PT, PT, R20, 0x3, RZ ;  /* 0x0000000314087810 */ /* 0x000fe20007ffe0ff */
[----:B------:R-:W-:Y:S01]  /*65d0*/  VIADD R35, R35, 0x40 ;  /* 0x0000004023237836 */ /* 0x000fe20000000000 */
[----:B------:R-:W-:Y:S02]  /*65e0*/  IADD3 R18, P1, PT, R18, 0x10, RZ ;  /* 0x0000001012127810 */ /* 0x000fe40007f3e0ff */
[----:B------:R-:W-:Y:S02]  /*65f0*/  ISETP.GE.AND P0, PT, R8, UR7, PT ;  /* 0x0000000708007c0c */ /* 0x000fe4000bf06270 */
[----:B------:R-:W-:Y:S01]  /*6600*/  IADD3 R21, PT, PT, R21, 0x4, RZ ;  /* 0x0000000415157810 */ /* 0x000fe20007ffe0ff */
[----:B------:R-:W-:Y:S01]  /*6610*/  IMAD.X R7, RZ, RZ, R7, P1 ;  /* 0x000000ffff077224 */ /* 0x000fe200008e0607 */
[----:B------:R-:W-:Y:S02]  /*6620*/  IADD3 R20, PT, PT, R20, 0x4, RZ ;  /* 0x0000000414147810 */ /* 0x000fe40007ffe0ff */
[----:B------:R-:W-:-:S02]  /*6630*/  IADD3 R17, PT, PT, R17, 0x100, RZ ;  /* 0x0000010011117810 */ /* 0x000fc40007ffe0ff */
[----:B------:R-:W-:-:S05]  /*6640*/  IADD3 R19, PT, PT, R19, 0x40, RZ ;  /* 0x0000004013137810 */ /* 0x000fca0007ffe0ff */
[----:B------:R-:W-:Y:S05]  /*6650*/  @!P0 BRA `(.L_x_21773) ;  /* 0xffffffdc00048947 */ /* 0x000fea000383ffff */
.L_x_21746:
[----:B--23--:R-:W-:Y:S05]  /*6660*/  BSYNC.RECONVERGENT B1 ;  /* 0x0000000000017941 */ /* 0x00cfea0003800200 */
.L_x_21745:
[----:B------:R-:W2:Y:S01]  /*6670*/  SHFL.BFLY PT, R4, R33, 0x1, 0x1f ;  /* 0x0c201f0021047f89 */ /* 0x000ea200000e0000 */
[----:B------:R-:W3:Y:S01]  /*6680*/  S2UR UR5, SR_CgaCtaId ;  /* 0x00000000000579c3 */ /* 0x000ee20000008800 */
[----:B------:R-:W-:Y:S01]  /*6690*/  ISETP.NE.AND P5, PT, R39, RZ, PT ;  /* 0x000000ff2700720c */ /* 0x000fe20003fa5270 */
[----:B------:R-:W-:Y:S01]  /*66a0*/  UMOV UR4, 0x400 ;  /* 0x0000040000047882 */ /* 0x000fe20000000000 */
[----:B------:R-:W4:Y:S01]  /*66b0*/  SHFL.BFLY PT, R5, R32, 0x1, 0x1f ;  /* 0x0c201f0020057f89 */ /* 0x000f2200000e0000 */
[----:B------:R-:W-:Y:S01]  /*66c0*/  SHF.R.U32.HI R17, RZ, 0x1, R34 ;  /* 0x00000001ff117819 */ /* 0x000fe20000011622 */
[----:B------:R-:W-:Y:S01]  /*66d0*/  UIADD3 UR4, UPT, UPT, UR4, 0x1a0, URZ ;  /* 0x000001a004047890 */ /* 0x000fe2000fffe0ff */
[C---:B------:R-:W-:Y:S01]  /*66e0*/  LOP3.LUT P0, RZ, R0.reuse, 0x3c1, RZ, 0xc0, !PT ;  /* 0x000003c100ff7812 */ /* 0x040fe2000780c0ff */
[----:B01----:R-:W0:Y:S01]  /*66f0*/  SHFL.BFLY PT, R6, R31, 0x1, 0x1f ;  /* 0x0c201f001f067f89 */ /* 0x003e2200000e0000 */
[----:B------:R-:W-:Y:S01]  /*6700*/  LOP3.LUT P1, RZ, R0, 0x3e1, RZ, 0xc0, !PT ;  /* 0x000003e100ff7812 */ /* 0x000fe2000782c0ff */
[----:B------:R-:W-:Y:S01]  /*6710*/  IMAD R17, R16, 0xc0, R17 ;  /* 0x000000c010117824 */ /* 0x000fe200078e0211 */
[----:B------:R-:W-:Y:S01]  /*6720*/  ISETP.GT.U32.AND P2, PT, R0, 0x1f, PT ;  /* 0x0000001f0000780c */ /* 0x000fe20003f44070 */
[----:B------:R-:W1:Y:S01]  /*6730*/  SHFL.BFLY PT, R7, R30, 0x1, 0x1f ;  /* 0x0c201f001e077f89 */ /* 0x000e6200000e0000 */
[----:B------:R-:W-:Y:S03]  /*6740*/  BSSY.RECONVERGENT B0, `(.L_x_21774) ;  /* 0x0000029000007945 */ /* 0x000fe60003800200 */
[----:B------:R-:W1:Y:S04]  /*6750*/  SHFL.BFLY PT, R8, R29, 0x1, 0x1f ;  /* 0x0c201f001d087f89 */ /* 0x000e6800000e0000 */
[----:B------:R-:W1:Y:S04]  /*6760*/  SHFL.BFLY PT, R9, R28, 0x1, 0x1f ;  /* 0x0c201f001c097f89 */ /* 0x000e6800000e0000 */
[----:B------:R-:W1:Y:S01]  /*6770*/  SHFL.BFLY PT, R10, R27, 0x1, 0x1f ;  /* 0x0c201f001b0a7f89 */ /* 0x000e6200000e0000 */
[----:B--2---:R-:W-:Y:S01]  /*6780*/  FADD.FTZ R33, R4, R33 ;  /* 0x0000002104217221 */ /* 0x004fe20000010000 */
[C---:B------:R-:W-:Y:S01]  /*6790*/  LOP3.LUT R4, R0.reuse, 0x3c0, RZ, 0xc0, !PT ;  /* 0x000003c000047812 */ /* 0x040fe200078ec0ff */
[----:B---3--:R-:W-:Y:S01]  /*67a0*/  ULEA UR4, UR5, UR4, 0x18 ;  /* 0x0000000405047291 */ /* 0x008fe2000f8ec0ff */
[----:B------:R-:W2:Y:S01]  /*67b0*/  SHFL.BFLY PT, R11, R26, 0x1, 0x1f ;  /* 0x0c201f001a0b7f89 */ /* 0x000ea200000e0000 */
[----:B------:R-:W-:Y:S01]  /*67c0*/  LOP3.LUT R0, R0, 0x3e0, RZ, 0xc0, !PT ;  /* 0x000003e000007812 */ /* 0x000fe200078ec0ff */
[----:B----4-:R-:W-:Y:S01]  /*67d0*/  FADD.FTZ R32, R5, R32 ;  /* 0x0000002005207221 */ /* 0x010fe20000010000 */
[----:B------:R-:W-:Y:S01]  /*67e0*/  ISETP.NE.OR P4, PT, R4, 0x40, P5 ;  /* 0x000000400400780c */ /* 0x000fe20002f85670 */
[----:B------:R-:W3:Y:S01]  /*67f0*/  SHFL.BFLY PT, R12, R25, 0x1, 0x1f ;  /* 0x0c201f00190c7f89 */ /* 0x000ee200000e0000 */
[----:B------:R-:W-:Y:S01]  /*6800*/  LEA R17, R17, UR4, 0x2 ;  /* 0x0000000411117c11 */ /* 0x000fe2000f8e10ff */
[----:B0-----:R-:W-:Y:S01]  /*6810*/  FADD.FTZ R31, R6, R31 ;  /* 0x0000001f061f7221 */ /* 0x001fe20000010000 */
[----:B------:R-:W-:Y:S01]  /*6820*/  ISETP.NE.OR P3, PT, R0, 0x20, P5 ;  /* 0x000000200000780c */ /* 0x000fe20002f65670 */
[----:B------:R-:W0:Y:S01]  /*6830*/  SHFL.BFLY PT, R13, R24, 0x1, 0x1f ;  /* 0x0c201f00180d7f89 */ /* 0x000e2200000e0000 */
[----:B-1----:R-:W-:-:S03]  /*6840*/  FADD.FTZ R30, R7, R30 ;  /* 0x0000001e071e7221 */ /* 0x002fc60000010000 */
[----:B------:R-:W1:Y:S01]  /*6850*/  SHFL.BFLY PT, R14, R23, 0x1, 0x1f ;  /* 0x0c201f00170e7f89 */ /* 0x000e6200000e0000 */
[----:B------:R-:W-:-:S03]  /*6860*/  FADD.FTZ R29, R8, R29 ;  /* 0x0000001d081d7221 */ /* 0x000fc60000010000 */
[----:B------:R-:W4:Y:S01]  /*6870*/  SHFL.BFLY PT, R15, R22, 0x1, 0x1f ;  /* 0x0c201f00160f7f89 */ /* 0x000f2200000e0000 */
[----:B------:R-:W-:Y:S01]  /*6880*/  FADD.FTZ R28, R9, R28 ;  /* 0x0000001c091c7221 */ /* 0x000fe20000010000 */
[----:B------:R-:W-:Y:S01]  /*6890*/  BAR.SYNC.DEFER_BLOCKING 0x0 ;  /* 0x0000000000007b1d */ /* 0x000fe20000010000 */
[----:B------:R-:W-:Y:S01]  /*68a0*/  FADD.FTZ R27, R10, R27 ;  /* 0x0000001b0a1b7221 */ /* 0x000fe20000010000 */
[----:B--2---:R-:W-:Y:S01]  /*68b0*/  FADD.FTZ R26, R11, R26 ;  /* 0x0000001a0b1a7221 */ /* 0x004fe20000010000 */
[----:B---3--:R-:W-:Y:S01]  /*68c0*/  FADD.FTZ R25, R12, R25 ;  /* 0x000000190c197221 */ /* 0x008fe20000010000 */
[----:B0-----:R-:W-:Y:S01]  /*68d0*/  FADD.FTZ R24, R13, R24 ;  /* 0x000000180d187221 */ /* 0x001fe20000010000 */
        /* <DEDUP_REMOVED lines=15> */
.L_x_21775:
[----:B------:R-:W-:Y:S05]  /*69d0*/  BSYNC.RECONVERGENT B0 ;  /* 0x0000000000007941 */ /* 0x000fea0003800200 */
.L_x_21774:
        /* <DEDUP_REMOVED lines=27> */
.L_x_21777:
[----:B------:R-:W-:Y:S05]  /*6b90*/  BSYNC.RECONVERGENT B0 ;  /* 0x0000000000007941 */ /* 0x000fea0003800200 */
.L_x_21776:
        /* <DEDUP_REMOVED lines=15> */
.L_x_21779:
[----:B------:R-:W-:Y:S05]  /*6c90*/  BSYNC.RECONVERGENT B0 ;  /* 0x0000000000007941 */ /* 0x000fea0003800200 */
.L_x_21778:
        /* <DEDUP_REMOVED lines=27> */
.L_x_21781:
[----:B------:R-:W-:Y:S05]  /*6e50*/  BSYNC.RECONVERGENT B0 ;  /* 0x0000000000007941 */ /* 0x000fea0003800200 */
.L_x_21780:
        /* <DEDUP_REMOVED lines=41> */
.L_x_21722:
[----:B------:R-:W-:Y:S01]  /*70f0*/  HFMA2 R13, -RZ, RZ, 0, 1.847743988037109375e-06 ;  /* 0x0000001fff0d7431 */ /* 0x000fe200000001ff */
[----:B------:R-:W-:Y:S01]  /*7100*/  BSSY B2, `(.L_x_21782) ;  /* 0x0000006000027945 */ /* 0x000fe20003800000 */
[----:B------:R-:W-:Y:S02]  /*7110*/  MOV R11, 0x1 ;  /* 0x00000001000b7802 */ /* 0x000fe40000000f00 */
[----:B------:R-:W-:-:S07]  /*7120*/  MOV R8, 0xffffffff ;  /* 0xffffffff00087802 */ /* 0x000fce0000000f00 */
[----:B------:R-:W-:Y:S05]  /*7130*/  WARPSYNC.COLLECTIVE R8, `(.L_x_21783) ;  /* 0x0000000008087348 */ /* 0x000fea0003c00000 */
[----:B------:R0:W1:Y:S02]  /*7140*/  SHFL.BFLY P2, R12, R10, R11, R13 ;  /* 0x0c00000b0a0c7389 */ /* 0x000064000004000d */
[----:B01----:R-:W-:Y:S05]  /*7150*/  ENDCOLLECTIVE ;  /* 0x000000000000791b */ /* 0x003fea0003800000 */
.L_x_21783:
[----:B------:R-:W-:Y:S05]  /*7160*/  BSYNC B2 ;  /* 0x0000000000027941 */ /* 0x000fea0003800000 */
.L_x_21782:
[----:B------:R-:W-:Y:S01]  /*7170*/  IMAD.MOV.U32 R9, RZ, RZ, R12 ;  /* 0x000000ffff097224 */ /* 0x000fe200078e000c */
[----:B------:R-:W-:Y:S06]  /*7180*/  BRA `(.L_x_21784) ;  /* 0xffffffb000787947 */ /* 0x000fec000383ffff */
.L_x_21724:
        /* <DEDUP_REMOVED lines=8> */
.L_x_21786:
[----:B------:R-:W-:Y:S05]  /*7210*/  BSYNC B0 ;  /* 0x0000000000007941 */ /* 0x000fea0003800000 */
.L_x_21785:
        /* <DEDUP_REMOVED lines=9> */
.L_x_21787:
[----:B------:R-:W-:Y:S01]  /*72b0*/  IMAD.MOV.U32 R11, RZ, RZ, 0x4 ;  /* 0x00000004ff0b7424 */ /* 0x000fe200078e00ff */
[----:B------:R-:W-:-:S04]  /*72c0*/  MOV R6, R12 ;  /* 0x0000000c00067202 */ /* 0x000fc80000000f00 */
[----:B------:R-:W-:-:S04]  /*72d0*/  FMNMX.FTZ R6, R7, R6, !PT ;  /* 0x0000000607067209 */ /* 0x000fc80007810000 */
[----:B------:R-:W-:-:S07]  /*72e0*/  MOV R10, R6 ;  /* 0x00000006000a7202 */ /* 0x000fce0000000f00 */
[----:B------:R-:W-:Y:S05]  /*72f0*/  WARPSYNC.COLLECTIVE R8, `(.L_x_21788) ;  /* 0x0000000008087348 */ /* 0x000fea0003c00000 */
[----:B------:R0:W1:Y:S02]  /*7300*/  SHFL.BFLY P2, R12, R10, R11, R13 ;  /* 0x0c00000b0a0c7389 */ /* 0x000064000004000d */
[----:B01----:R-:W-:Y:S05]  /*7310*/  ENDCOLLECTIVE ;  /* 0x000000000000791b */ /* 0x003fea0003800000 */
.L_x_21788:
[----:B------:R-:W-:Y:S01]  /*7320*/  HFMA2 R11, -RZ, RZ, 0, 1.1920928955078125e-07 ;  /* 0x00000002ff0b7431 */ /* 0x000fe200000001ff */
[----:B------:R-:W-:-:S04]  /*7330*/  MOV R9, R12 ;  /* 0x0000000c00097202 */ /* 0x000fc80000000f00 */
[----:B------:R-:W-:-:S04]  /*7340*/  FMNMX.FTZ R9, R6, R9, !PT ;  /* 0x0000000906097209 */ /* 0x000fc80007810000 */
[----:B------:R-:W-:-:S07]  /*7350*/  MOV R10, R9 ;  /* 0x00000009000a7202 */ /* 0x000fce0000000f00 */
[----:B------:R-:W-:Y:S05]  /*7360*/  WARPSYNC.COLLECTIVE R8, `(.L_x_21789) ;  /* 0x0000000008087348 */ /* 0x000fea0003c00000 */
[----:B------:R0:W1:Y:S02]  /*7370*/  SHFL.BFLY P2, R12, R10, R11, R13 ;  /* 0x0c00000b0a0c7389 */ /* 0x000064000004000d */
[----:B01----:R-:W-:Y:S05]  /*7380*/  ENDCOLLECTIVE ;  /* 0x000000000000791b */ /* 0x003fea0003800000 */
.L_x_21789:
[----:B------:R-:W-:Y:S05]  /*7390*/  BRA `(.L_x_21790) ;  /* 0xffffffb000747947 */ /* 0x000fea000383ffff */
.L_x_21791:
        /* <DEDUP_REMOVED lines=14> */
.L_x_25978:


//--------------------- .text._ZN4vllm25paged_attention_v1_kernelIttLi128ELi16ELi128ELNS_18Fp8KVCacheDataTypeE0ELb1EEEvPT_PKS2_PKT0_S8_ifPKiSA_iPKfiiiSC_SC_iiiii --------------------------
	.section	.text._ZN4vllm25paged_attention_v1_kernelIttLi128ELi16ELi128ELNS_18Fp8KVCacheDataTypeE0ELb1EEEvPT_PKS2_PKT0_S8_ifPKiSA_iPKfiiiSC_SC_iiiii,"ax",@progbits
	.align	128
        .global         _ZN4vllm25paged_attention_v1_kernelIttLi128ELi16ELi128ELNS_18Fp8KVCacheDataTypeE0ELb1EEEvPT_PKS2_PKT0_S8_ifPKiSA_iPKfiiiSC_SC_iiiii
        .type           _ZN4vllm25paged_attention_v1_kernelIttLi128ELi16ELi128ELNS_18Fp8KVCacheDataTypeE0ELb1EEEvPT_PKS2_PKT0_S8_ifPKiSA_iPKfiiiSC_SC_iiiii,@function
        .size           _ZN4vllm25paged_attention_v1_kernelIttLi128ELi16ELi128ELNS_18Fp8KVCacheDataTypeE0ELb1EEEvPT_PKS2_PKT0_S8_ifPKiSA_iPKfiiiSC_SC_iiiii,(.L_x_25979 - _ZN4vllm25paged_attention_v1_kernelIttLi128ELi16ELi128ELNS_18Fp8KVCacheDataTypeE0ELb1EEEvPT_PKS2_PKT0_S8_ifPKiSA_iPKfiiiSC_SC_iiiii)
        .other          _ZN4vllm25paged_attention_v1_kernelIttLi128ELi16ELi128ELNS_18Fp8KVCacheDataTypeE0ELb1EEEvPT_PKS2_PKT0_S8_ifPKiSA_iPKfiiiSC_SC_iiiii,@"STO_CUDA_ENTRY STV_DEFAULT"
_ZN4vllm25paged_attention_v1_kernelIttLi128ELi16ELi128ELNS_18Fp8KVCacheDataTypeE0ELb1EEEvPT_PKS2_PKT0_S8_ifPKiSA_iPKfiiiSC_SC_iiiii:
.text._ZN4vllm25paged_attention_v1_kernelIttLi128ELi16ELi128ELNS_18Fp8KVCacheDataTypeE0ELb1EEEvPT_PKS2_PKT0_S8_ifPKiSA_iPKfiiiSC_SC_iiiii:
        /* <DEDUP_REMOVED lines=14> */
[C---:B0-----:R-:W-:Y:S01]  /*00e0*/  IMAD.WIDE.U32 R42, R11.reuse, 0x4, R42 ;  /* 0x000000040b2a7825 */ /* 0x041fe200078e002a */
[----:B------:R-:W0:Y:S05]  /*00f0*/  LDCU UR15, c[0x0][0x3a4] ;  /* 0x00007480ff0f77ac */ /* 0x000e2a0008000800 */
[----:B-1----:R-:W4:Y:S01]  /*0100*/  LDG.E.CONSTANT R42, desc[UR8][R42.64] ;  /* 0x000000082a2a7981 */ /* 0x002f22000c1e9900 */
[----:B--2---:R-:W-:Y:S01]  /*0110*/  ISETP.GT.U32.AND P1, PT, R8, 0x1f, PT ;  /* 0x0000001f0800780c */ /* 0x004fe20003f24070 */
[----:B---3--:R-:W-:Y:S01]  /*0120*/  IMAD R2, R11, UR4, RZ ;  /* 0x000000040b027c24 */ /* 0x008fe2000f8e02ff */
[----:B----4-:R-:W-:Y:S01]  /*0130*/  ISETP.NE.U32.AND P0, PT, R6, RZ, PT ;  /* 0x000000ff0600720c */ /* 0x010fe20003f05070 */
[----:B------:R-:W-:Y:S01]  /*0140*/  IMAD.SHL.U32 R40, R8, 0x80, RZ ;  /* 0x0000008008287824 */ /* 0x000fe200078e00ff */
[----:B------:R-:W-:Y:S01]  /*0150*/  IABS R9, R10 ;  /* 0x0000000a00097213 */ /* 0x000fe20000000000 */
[----:B------:R-:W1:Y:S01]  /*0160*/  LDCU UR4, c[0x0][0x3b8] ;  /* 0x00007700ff0477ac */ /* 0x000e620008000800 */
[----:B------:R-:W-:Y:S01]  /*0170*/  ISETP.NE.AND.EX P0, PT, R7, RZ, PT, P0 ;  /* 0x000000ff0700720c */ /* 0x000fe20003f05300 */
[----:B------:R-:W2:Y:S06]  /*0180*/  LDCU.64 UR16, c[0x0][0x390] ;  /* 0x00007200ff1077ac */ /* 0x000eac0008000a00 */
[----:B------:R-:W3:Y:S01]  /*0190*/  @!P1 LDC.64 R12, c[0x0][0x388] ;  /* 0x0000e200ff0c9b82 */ /* 0x000ee20000000a00 */
[----:B------:R-:W-:Y:S01]  /*01a0*/  @!P1 IMAD.SHL.U32 R4, R0, 0x80, RZ ;  /* 0x0000008000049824 */ /* 0x000fe200078e00ff */
[----:B------:R-:W-:-:S04]  /*01b0*/  @!P1 SHF.L.U32 R3, R8, 0x2, RZ ;  /* 0x0000000208039819 */ /* 0x000fc800000006ff */
[----:B------:R-:W-:Y:S02]  /*01c0*/  @!P1 IADD3 R3, P2, P3, R3, R2, R4 ;  /* 0x0000000203039210 */ /* 0x000fe40007b5e004 */
[----:B------:R-:W-:Y:S01]  /*01d0*/  SHF.R.S32.HI R2, RZ, 0x1f, R2 ;  /* 0x0000001fff027819 */ /* 0x000fe20000011402 */
[----:B------:R-:W4:Y:S03]  /*01e0*/  @P0 LDC.64 R4, c[0x0][0x3c0] ;  /* 0x0000f000ff040b82 */ /* 0x000f260000000a00 */
[----:B------:R-:W-:Y:S02]  /*01f0*/  @!P1 IADD3.X R2, PT, PT, RZ, R2, RZ, P2, P3 ;  /* 0x00000002ff029210 */ /* 0x000fe400017e64ff */
[----:B---3--:R-:W-:-:S04]  /*0200*/  @!P1 LEA R6, P2, R3, R12, 0x1 ;  /* 0x0000000c03069211 */ /* 0x008fc800078408ff */
[----:B------:R-:W-:-:S06]  /*0210*/  @!P1 LEA.HI.X R7, R3, R13, R2, 0x1, P2 ;  /* 0x0000000d03079211 */ /* 0x000fcc00010f0c02 */
[----:B------:R-:W3:Y:S01]  /*0220*/  @!P1 LDG.E.64.CONSTANT R6, desc[UR8][R6.64] ;  /* 0x0000000806069981 */ /* 0x000ee2000c1e9b00 */
[----:B------:R-:W0:Y:S01]  /*0230*/  I2F.RP R2, R9 ;  /* 0x0000000900027306 */ /* 0x000e220000209400 */
[----:B----4-:R-:W-:Y:S01]  /*0240*/  @P0 IMAD.WIDE.U32 R4, R0, 0x4, R4 ;  /* 0x0000000400040825 */ /* 0x010fe200078e0004 */
[----:B------:R-:W4:Y:S04]  /*0250*/  LDC R3, c[0x0][0x370] ;  /* 0x0000dc00ff037b82 */ /* 0x000f280000000800 */
[----:B------:R4:W5:Y:S01]  /*0260*/  @P0 LDG.E.CONSTANT R41, desc[UR8][R4.64] ;  /* 0x0000000804290981 */ /* 0x000962000c1e9900 */
[----:B------:R-:W-:Y:S01]  /*0270*/  ULEA UR6, UR7, UR5, 0x18 ;  /* 0x0000000507067291 */ /* 0x000fe2000f8ec0ff */
[----:B------:R-:W-:Y:S01]  /*0280*/  LOP3.LUT R40, R40, 0x80, RZ, 0xc0, !PT ;  /* 0x0000008028287812 */ /* 0x000fe200078ec0ff */
[----:B------:R-:W-:Y:S01]  /*0290*/  BSSY B0, `(.L_x_21792) ;  /* 0x00001b0000007945 */ /* 0x000fe20003800000 */
[----:B------:R-:W-:-:S02]  /*02a0*/  SHF.R.U32.HI R32, RZ, 0x5, R8 ;  /* 0x00000005ff207819 */ /* 0x000fc40000011608 */
[----:B------:R-:W-:Y:S01]  /*02b0*/  MOV R37, 0xff7fffff ;  /* 0xff7fffff00257802 */ /* 0x000fe20000000f00 */
[----:B0-----:R-:W0:Y:S01]  /*02c0*/  MUFU.RCP R2, R2 ;  /* 0x0000000200027308 */ /* 0x001e220000001000 */
[----:B----4-:R-:W-:Y:S01]  /*02d0*/  IABS R4, R3 ;  /* 0x0000000300047213 */ /* 0x010fe20000000000 */
[----:B0-----:R-:W-:-:S06]  /*02e0*/  VIADD R12, R2, 0xffffffe ;  /* 0x0ffffffe020c7836 */ /* 0x001fcc0000000000 */
        /* <DEDUP_REMOVED lines=13> */
[----:B------:R-:W-:Y:S01]  /*03c0*/  LOP3.LUT R2, R3, R10, RZ, 0x3c, !PT ;  /* 0x0000000a03027212 */ /* 0x000fe200078e3cff */
[----:B------:R-:W0:Y:S03]  /*03d0*/  LDC R9, c[0x0][0x3f4] ;  /* 0x0000fd00ff097b82 */ /* 0x000e260000000800 */
        /* <DEDUP_REMOVED lines=8> */
[----:B------:R-:W4:Y:S08]  /*0460*/  I2F.RP R16, R2 ;  /* 0x0000000200107306 */ /* 0x000f300000209400 */
[----:B0-----:R-:W0:Y:S08]  /*0470*/  MUFU.RCP R12, R12 ;  /* 0x0000000c000c7308 */ /* 0x001e300000001000 */
[----:B----4-:R-:W4:Y:S01]  /*0480*/  MUFU.RCP R16, R16 ;  /* 0x0000001000107308 */ /* 0x010f220000001000 */
[----:B0-----:R-:W-:Y:S01]  /*0490*/  VIADD R14, R12, 0xffffffe ;  /* 0x0ffffffe0c0e7836 */ /* 0x001fe20000000000 */
[----:B------:R-:W-:-:S06]  /*04a0*/  IABS R12, R0 ;  /* 0x00000000000c7213 */ /* 0x000fcc0000000000 */
[----:B------:R0:W1:Y:S01]  /*04b0*/  F2I.FTZ.U32.TRUNC.NTZ R15, R14 ;  /* 0x0000000e000f7305 */ /* 0x000062000021f000 */
[----:B----4-:R-:W-:-:S07]  /*04c0*/  IADD3 R4, PT, PT, R16, 0xffffffe, RZ ;  /* 0x0ffffffe10047810 */ /* 0x010fce0007ffe0ff */
[----:B------:R4:W2:Y:S01]  /*04d0*/  F2I.FTZ.U32.TRUNC.NTZ R5, R4 ;  /* 0x0000000400057305 */ /* 0x0008a2000021f000 */
[----:B0-----:R-:W-:Y:S01]  /*04e0*/  MOV R14, RZ ;  /* 0x000000ff000e7202 */ /* 0x001fe20000000f00 */
[----:B-1----:R-:W-:Y:S02]  /*04f0*/  IMAD.MOV R18, RZ, RZ, -R15 ;  /* 0x000000ffff127224 */ /* 0x002fe400078e0a0f */
[----:B----4-:R-:W-:Y:S02]  /*0500*/  HFMA2 R4, -RZ, RZ, 0, 0 ;  /* 0x00000000ff047431 */ /* 0x010fe400000001ff */
[----:B------:R-:W-:Y:S01]  /*0510*/  IMAD R19, R18, R17, RZ ;  /* 0x0000001112137224 */ /* 0x000fe200078e02ff */
[----:B------:R-:W-:-:S03]  /*0520*/  IABS R18, R13 ;  /* 0x0000000d00127213 */ /* 0x000fc60000000000 */
[----:B------:R-:W-:-:S04]  /*0530*/  IMAD.HI.U32 R15, R15, R19, R14 ;  /* 0x000000130f0f7227 */ /* 0x000fc800078e000e */
[----:B------:R-:W-:Y:S02]  /*0540*/  IMAD.MOV R18, RZ, RZ, -R18 ;  /* 0x000000ffff127224 */ /* 0x000fe400078e0a12 */
[----:B------:R-:W-:-:S04]  /*0550*/  IMAD.HI.U32 R15, R15, R12, RZ ;  /* 0x0000000c0f0f7227 */ /* 0x000fc800078e00ff */
[----:B--2---:R-:W-:Y:S02]  /*0560*/  IMAD R16, R5, R2, RZ ;  /* 0x0000000205107224 */ /* 0x004fe400078e02ff */
[----:B------:R-:W-:Y:S02]  /*0570*/  IMAD R12, R15, R18, R12 ;  /* 0x000000120f0c7224 */ /* 0x000fe400078e020c */
[----:B------:R-:W-:-:S03]  /*0580*/  IMAD.MOV R19, RZ, RZ, -R16 ;  /* 0x000000ffff137224 */ /* 0x000fc600078e0a10 */
[----:B------:R-:W-:Y:S01]  /*0590*/  ISETP.GT.U32.AND P2, PT, R17, R12, PT ;  /* 0x0000000c1100720c */ /* 0x000fe20003f44070 */
[----:B------:R-:W-:Y:S02]  /*05a0*/  IMAD.HI.U32 R4, R5, R19, R4 ;  /* 0x0000001305047227 */ /* 0x000fe400078e0004 */
[----:B------:R-:W0:Y:S10]  /*05b0*/  LDC R19, c[0x0][0x3f8] ;  /* 0x0000fe00ff137b82 */ /* 0x000e340000000800 */
[----:B------:R-:W-:Y:S01]  /*05c0*/  @!P2 IMAD.IADD R12, R12, 0x1, -R17 ;  /* 0x000000010c0ca824 */ /* 0x000fe200078e0a11 */
[----:B------:R-:W-:-:S02]  /*05d0*/  @!P2 IADD3 R15, PT, PT, R15, 0x1, RZ ;  /* 0x000000010f0fa810 */ /* 0x000fc40007ffe0ff */
[----:B------:R-:W-:Y:S02]  /*05e0*/  ISETP.NE.AND P2, PT, R13, RZ, PT ;  /* 0x000000ff0d00720c */ /* 0x000fe40003f45270 */
[----:B------:R-:W-:Y:S02]  /*05f0*/  ISETP.GE.U32.AND P3, PT, R12, R17, PT ;  /* 0x000000110c00720c */ /* 0x000fe40003f66070 */
[----:B------:R-:W-:-:S11]  /*0600*/  SHF.R.U32.HI R12, RZ, 0x1, R8 ;  /* 0x00000001ff0c7819 */ /* 0x000fd60000011608 */
[----:B------:R-:W-:Y:S02]  /*0610*/  @P3 IADD3 R15, PT, PT, R15, 0x1, RZ ;  /* 0x000000010f0f3810 */ /* 0x000fe40007ffe0ff */
[----:B------:R-:W-:-:S04]  /*0620*/  IADD3 R14, PT, PT, R42, -0x1, RZ ;  /* 0xffffffff2a0e7810 */ /* 0x000fc80007ffe0ff */
[----:B------:R-:W-:Y:S02]  /*0630*/  IABS R16, R14 ;  /* 0x0000000e00107213 */ /* 0x000fe40000000000 */
[----:B------:R-:W-:-:S03]  /*0640*/  LOP3.LUT R14, R14, R9, RZ, 0x3c, !PT ;  /* 0x000000090e0e7212 */ /* 0x000fc600078e3cff */
[----:B------:R-:W-:-:S04]  /*0650*/  IMAD.MOV.U32 R5, RZ, RZ, R16 ;  /* 0x000000ffff057224 */ /* 0x000fc800078e0010 */
[----:B------:R-:W-:-:S05]  /*0660*/  IMAD.HI.U32 R16, R4, R5, RZ ;  /* 0x0000000504107227 */ /* 0x000fca00078e00ff */
[----:B------:R-:W-:-:S05]  /*0670*/  IADD3 R18, PT, PT, RZ, -R16, RZ ;  /* 0x80000010ff127210 */ /* 0x000fca0007ffe0ff */
[----:B------:R-:W-:Y:S01]  /*0680*/  IMAD R17, R2, R18, R5 ;  /* 0x0000001202117224 */ /* 0x000fe200078e0205 */
[----:B------:R-:W-:-:S04]  /*0690*/  LOP3.LUT R5, R0, R13, RZ, 0x3c, !PT ;  /* 0x0000000d00057212 */ /* 0x000fc800078e3cff */
[----:B------:R-:W-:Y:S02]  /*06a0*/  ISETP.GT.U32.AND P0, PT, R2, R17, PT ;  /* 0x000000110200720c */ /* 0x000fe40003f04070 */
[----:B------:R-:W-:Y:S01]  /*06b0*/  ISETP.GE.AND P4, PT, R5, RZ, PT ;  /* 0x000000ff0500720c */ /* 0x000fe20003f86270 */
[----:B------:R-:W-:Y:S01]  /*06c0*/  IMAD.MOV.U32 R5, RZ, RZ, R15 ;  /* 0x000000ffff057224 */ /* 0x000fe200078e000f */
[----:B------:R-:W-:-:S05]  /*06d0*/  IADD3 R15, PT, PT, R40, UR6, RZ ;  /* 0x00000006280f7c10 */ /* 0x000fca000fffe0ff */
[----:B------:R-:W-:-:S04]  /*06e0*/  @!P1 IMAD R15, R12, 0x8, R15 ;  /* 0x000000080c0f9824 */ /* 0x000fc800078e020f */
[----:B------:R-:W-:Y:S02]  /*06f0*/  @!P0 IMAD.IADD R17, R17, 0x1, -R2 ;  /* 0x0000000111118824 */ /* 0x000fe400078e0a02 */
[----:B------:R-:W-:Y:S01]  /*0700*/  @!P4 IADD3 R5, PT, PT, RZ, -R5, RZ ;  /* 0x80000005ff05c210 */ /* 0x000fe20007ffe0ff */
[----:B------:R-:W-:Y:S01]  /*0710*/  @!P0 VIADD R16, R16, 0x1 ;  /* 0x0000000110108836 */ /* 0x000fe20000000000 */
[----:B------:R-:W-:Y:S02]  /*0720*/  @!P2 LOP3.LUT R5, RZ, R13, RZ, 0x33, !PT ;  /* 0x0000000dff05a212 */ /* 0x000fe400078e33ff */
[----:B------:R-:W-:Y:S01]  /*0730*/  ISETP.GE.U32.AND P3, PT, R17, R2, PT ;  /* 0x000000021100720c */ /* 0x000fe20003f66070 */
[----:B---3--:R1:W-:Y:S01]  /*0740*/  @!P1 STS.64 [R15], R6 ;  /* 0x000000060f009388 */ /* 0x0083e20000000a00 */
[----:B------:R-:W-:Y:S01]  /*0750*/  IADD3 R13, PT, PT, R42, 0xf, RZ ;  /* 0x0000000f2a0d7810 */ /* 0x000fe20007ffe0ff */
[----:B------:R-:W-:Y:S01]  /*0760*/  BAR.SYNC.DEFER_BLOCKING 0x0 ;  /* 0x0000000000007b1d */ /* 0x000fe20000010000 */
[----:B------:R-:W-:-:S02]  /*0770*/  ISETP.GE.AND P2, PT, R14, RZ, PT ;  /* 0x000000ff0e00720c */ /* 0x000fc40003f46270 */
[----:B------:R-:W-:Y:S02]  /*0780*/  SHF.R.S32.HI R14, RZ, 0x1f, R13 ;  /* 0x0000001fff0e7819 */ /* 0x000fe4000001140d */
[----:B0-----:R-:W-:Y:S02]  /*0790*/  ISETP.GE.AND P1, PT, R19, RZ, PT ;  /* 0x000000ff1300720c */ /* 0x001fe40003f26270 */
[----:B------:R-:W-:-:S03]  /*07a0*/  LEA.HI R14, R14, R13, RZ, 0x4 ;  /* 0x0000000d0e0e7211 */ /* 0x000fc600078f20ff */
[----:B------:R-:W-:Y:S02]  /*07b0*/  @P3 IADD3 R16, PT, PT, R16, 0x1, RZ ;  /* 0x0000000110103810 */ /* 0x000fe40007ffe0ff */
[----:B-1----:R-:W-:Y:S02]  /*07c0*/  SHF.R.S32.HI R7, RZ, 0x4, R14 ;  /* 0x00000004ff077819 */ /* 0x002fe4000001140e */
[----:B------:R-:W-:Y:S01]  /*07d0*/  ISETP.NE.AND P0, PT, R9, RZ, PT ;  /* 0x000000ff0900720c */ /* 0x000fe20003f05270 */
[----:B------:R-:W-:-:S03]  /*07e0*/  IMAD.MOV.U32 R6, RZ, RZ, R16 ;  /* 0x000000ffff067224 */ /* 0x000fc600078e0010 */
[----:B------:R-:W-:Y:S02]  /*07f0*/  @!P1 IMAD R10, R10, UR10, R5 ;  /* 0x0000000a0a0a9c24 */ /* 0x000fe4000f8e0205 */
[----:B------:R-:W-:Y:S01]  /*0800*/  @!P2 IADD3 R6, PT, PT, RZ, -R6, RZ ;  /* 0x80000006ff06a210 */ /* 0x000fe20007ffe0ff */
[----:B------:R-:W-:Y:S01]  /*0810*/  @P1 IMAD R38, R3, UR10, R0 ;  /* 0x0000000a03261c24 */ /* 0x000fe2000f8e0200 */
[----:B------:R-:W-:Y:S01]  /*0820*/  ISETP.GE.AND P2, PT, R32, R7, PT ;  /* 0x000000072000720c */ /* 0x000fe20003f46270 */
[----:B------:R-:W-:Y:S02]  /*0830*/  @!P1 IMAD.MOV R10, RZ, RZ, -R10 ;  /* 0x000000ffff0a9224 */ /* 0x000fe400078e0a0a */
[----:B------:R-:W-:Y:S02]  /*0840*/  IMAD R7, R11, UR4, RZ ;  /* 0x000000040b077c24 */ /* 0x000fe4000f8e02ff */
[----:B------:R-:W-:Y:S01]  /*0850*/  @P1 IMAD R38, R38, R19, 0x1 ;  /* 0x0000000126261424 */ /* 0x000fe200078e0213 */
[----:B------:R-:W-:Y:S01]  /*0860*/  @!P0 LOP3.LUT R6, RZ, R9, RZ, 0x33, !PT ;  /* 0x00000009ff068212 */ /* 0x000fe200078e33ff */
[----:B------:R-:W-:-:S06]  /*0870*/  @!P1 IMAD R38, R19, R10, 0x1 ;  /* 0x0000000113269424 */ /* 0x000fcc00078e020a */
[----:B------:R-:W-:Y:S05]  /*0880*/  @P2 BRA `(.L_x_21793) ;  /* 0x0000001400402947 */ /* 0x000fea0003800000 */
[----:B------:R-:W0:Y:S01]  /*0890*/  LDCU.64 UR12, c[0x0][0x3a8] ;  /* 0x00007500ff0c77ac */ /* 0x000e220008000a00 */
[----:B------:R-:W-:Y:S01]  /*08a0*/  SHF.R.U32.HI R8, RZ, 0x3, R8 ;  /* 0x00000003ff087819 */ /* 0x000fe20000011608 */
[----:B------:R-:W-:Y:S01]  /*08b0*/  IMAD.SHL.U32 R2, R12, 0x4, RZ ;  /* 0x000000040c027824 */ /* 0x000fe200078e00ff */
[----:B------:R-:W-:Y:S01]  /*08c0*/  MOV R9, RZ ;  /* 0x000000ff00097202 */ /* 0x000fe20000000f00 */
[----:B------:R-:W1:Y:S01]  /*08d0*/  LDCU UR11, c[0x0][0x3d0] ;  /* 0x00007a00ff0b77ac */ /* 0x000e620008000800 */
[----:B------:R-:W-:Y:S01]  /*08e0*/  LOP3.LUT R8, R8, 0x7c, RZ, 0xc0, !PT ;  /* 0x0000007c08087812 */ /* 0x000fe200078ec0ff */
[----:B------:R-:W-:Y:S01]  /*08f0*/  IMAD.SHL.U32 R33, R32, 0x10, RZ ;  /* 0x0000001020217824 */ /* 0x000fe200078e00ff */
[----:B------:R-:W-:Y:S01]  /*0900*/  LOP3.LUT R13, R2, 0x3c, RZ, 0xc0, !PT ;  /* 0x0000003c020d7812 */ /* 0x000fe200078ec0ff */
[----:B------:R-:W2:Y:S01]  /*0910*/  LDCU UR10, c[0x0][0x3ec] ;  /* 0x00007d80ff0a77ac */ /* 0x000ea20008000800 */
[----:B------:R-:W-:Y:S02]  /*0920*/  IMAD.MOV.U32 R37, RZ, RZ, -0x800001 ;  /* 0xff7fffffff257424 */ /* 0x000fe400078e00ff */
[----:B------:R-:W-:Y:S01]  /*0930*/  IMAD.WIDE R8, R7, 0x4, R8 ;  /* 0x0000000407087825 */ /* 0x000fe200078e0208 */
[----:B------:R-:W-:Y:S01]  /*0940*/  SHF.L.U32 R7, R12, 0x3, RZ ;  /* 0x000000030c077819 */ /* 0x000fe200000006ff */
[----:B------:R-:W-:Y:S01]  /*0950*/  UIADD3 UR4, UPT, UPT, UR5, 0x120, URZ ;  /* 0x0000012005047890 */ /* 0x000fe2000fffe0ff */
[----:B------:R-:W-:-:S02]  /*0960*/  LOP3.LUT R15, R33, 0xf, R12, 0xf8, !PT ;  /* 0x0000000f210f7812 */ /* 0x000fc400078ef80c */
[----:B------:R-:W-:Y:S01]  /*0970*/  LOP3.LUT R7, R7, 0x78, RZ, 0xc0, !PT ;  /* 0x0000007807077812 */ /* 0x000fe200078ec0ff */
[----:B------:R-:W-:Y:S01]  /*0980*/  ULEA UR4, UR7, UR4, 0x18 ;  /* 0x0000000407047291 */ /* 0x000fe2000f8ec0ff */
[----:B0-----:R-:W-:Y:S01]  /*0990*/  IADD3 R8, P0, PT, R8, UR12, RZ ;  /* 0x0000000c08087c10 */ /* 0x001fe2000ff1e0ff */
[----:B------:R-:W-:Y:S01]  /*09a0*/  VIADD R34, R15, 0x1 ;  /* 0x000000010f227836 */ /* 0x000fe20000000000 */
[----:B------:R-:W-:Y:S01]  /*09b0*/  LEA R13, R32, R13, 0x6 ;  /* 0x0000000d200d7211 */ /* 0x000fe200078e30ff */
[----:B-1----:R-:W-:Y:S01]  /*09c0*/  IMAD R2, R5, UR11, RZ ;  /* 0x0000000b05027c24 */ /* 0x002fe2000f8e02ff */
[----:B------:R-:W-:Y:S02]  /*09d0*/  IADD3.X R9, PT, PT, R9, UR13, RZ, P0, !PT ;  /* 0x0000000d09097c10 */ /* 0x000fe400087fe4ff */
[----:B------:R-:W-:Y:S02]  /*09e0*/  IADD3 R33, PT, PT, R33, 0x1, RZ ;  /* 0x0000000121217810 */ /* 0x000fe40007ffe0ff */
[----:B------:R-:W-:Y:S01]  /*09f0*/  IADD3 R44, P0, PT, R2, R7, RZ ;  /* 0x00000007022c7210 */ /* 0x000fe20007f1e0ff */
[----:B--2---:R-:W-:Y:S01]  /*0a00*/  VIADD R7, R6, -UR10 ;  /* 0x8000000a06077c36 */ /* 0x004fe20008000000 */
[----:B------:R-:W-:-:S02]  /*0a10*/  IADD3 R35, PT, PT, -R42, R15, RZ ;  /* 0x0000000f2a237210 */ /* 0x000fc40007ffe1ff */
[----:B------:R-:W-:Y:S02]  /*0a20*/  LEA.HI.X.SX32 R45, R2, RZ, 0x1, P0 ;  /* 0x000000ff022d7211 */ /* 0x000fe400000f0eff */
[----:B------:R-:W-:-:S07]  /*0a30*/  IADD3 R36, PT, PT, R13, UR4, RZ ;  /* 0x000000040d247c10 */ /* 0x000fce000fffe0ff */
.L_x_21798:
        /* <DEDUP_REMOVED lines=36> */
[C---:B------:R-:W-:Y:S02]  /*0c80*/  IMAD R13, R10.reuse, R12, R13 ;  /* 0x0000000c0a0d7224 */ /* 0x040fe400078e020d */
[----:B------:R-:W0:Y:S03]  /*0c90*/  S2R R12, SR_TID.X ;  /* 0x00000000000c7919 */ /* 0x000e260000002100 */
        /* <DEDUP_REMOVED lines=15> */
.L_x_21795:
[----:B------:R-:W2:Y:S04]  /*0d90*/  LDG.E.CONSTANT R13, desc[UR8][R8.64] ;  /* 0x00000008080d7981 */ /* 0x000ea8000c1e9900 */
[----:B------:R-:W0:Y:S01]  /*0da0*/  LDS.128 R16, [R40+UR6] ;  /* 0x0000000628107984 */ /* 0x000e220008000c00 */
        /* <DEDUP_REMOVED lines=8> */
[----:B------:R-:W4:Y:S01]  /*0e30*/  LDG.E.64.CONSTANT R24, desc[UR8][R46.64+0x300] ;  /* 0x000300082e187981 */ /* 0x000f22000c1e9b00 */
[----:B0-----:R-:W-:-:S03]  /*0e40*/  HADD2.F32 R14, -RZ, R18.H0_H0 ;  /* 0x20000012ff0e7230 */ /* 0x001fc60000004100 */
[----:B------:R-:W4:Y:S01]  /*0e50*/  LDG.E.64.CONSTANT R30, desc[UR8][R46.64+0xf00] ;  /* 0x000f00082e1e7981 */ /* 0x000f22000c1e9b00 */
[--C-:B--2---:R-:W-:Y:S02]  /*0e60*/  HADD2.F32 R15, -RZ, R12.reuse.H0_H0 ;  /* 0x2000000cff0f7230 */ /* 0x104fe40000004100 */
[----:B------:R-:W-:Y:S02]  /*0e70*/  HADD2.F32 R23, -RZ, R12.H1_H1 ;  /* 0x3000000cff177230 */ /* 0x000fe40000004100 */
[----:B------:R-:W-:Y:S02]  /*0e80*/  HADD2.F32 R12, -RZ, R19.H0_H0 ;  /* 0x20000013ff0c7230 */ /* 0x000fe40000004100 */
[----:B------:R-:W-:Y:S01]  /*0e90*/  FMUL.FTZ R27, R14, R15 ;  /* 0x0000000f0e1b7220 */ /* 0x000fe20000410000 */
[----:B------:R-:W-:Y:S02]  /*0ea0*/  HADD2.F32 R14, -RZ, R18.H1_H1 ;  /* 0x30000012ff0e7230 */ /* 0x000fe40000004100 */
[----:B------:R-:W-:-:S02]  /*0eb0*/  HADD2.F32 R18, -RZ, R16.H0_H0 ;  /* 0x20000010ff127230 */ /* 0x000fc40000004100 */
[----:B---3--:R-:W-:Y:S02]  /*0ec0*/  HADD2.F32 R15, -RZ, R20.H0_H0 ;  /* 0x20000014ff0f7230 */ /* 0x008fe40000004100 */
[----:B------:R-:W-:Y:S01]  /*0ed0*/  FMUL.FTZ R23, R14, R23 ;  /* 0x000000170e177220 */ /* 0x000fe20000410000 */
[----:B------:R-:W-:Y:S02]  /*0ee0*/  HADD2.F32 R16, -RZ, R16.H1_H1 ;  /* 0x30000010ff107230 */ /* 0x000fe40000004100 */
[----:B------:R-:W-:Y:S01]  /*0ef0*/  FFMA.FTZ R18, R18, R15, R27 ;  /* 0x0000000f12127223 */ /* 0x000fe2000001001b */
[----:B------:R-:W-:Y:S02]  /*0f00*/  HADD2.F32 R27, -RZ, R13.H0_H0 ;  /* 0x2000000dff1b7230 */ /* 0x000fe40000004100 */
[----:B------:R-:W-:-:S03]  /*0f10*/  HADD2.F32 R15, -RZ, R20.H1_H1 ;  /* 0x30000014ff0f7230 */ /* 0x000fc60000004100 */
[----:B------:R-:W-:Y:S02]  /*0f20*/  FMUL.FTZ R12, R12, R27 ;  /* 0x0000001b0c0c7220 */ /* 0x000fe40000410000 */
[----:B------:R-:W2:Y:S01]  /*0f30*/  LDG.E.64.CONSTANT R26, desc[UR8][R46.64+0x400] ;  /* 0x000400082e1a7981 */ /* 0x000ea2000c1e9b00 */
[----:B------:R-:W-:Y:S01]  /*0f40*/  FFMA.FTZ R16, R16, R15, R23 ;  /* 0x0000000f10107223 */ /* 0x000fe20000010017 */
[----:B------:R-:W-:Y:S02]  /*0f50*/  HADD2.F32 R15, -RZ, R13.H1_H1 ;  /* 0x3000000dff0f7230 */ /* 0x000fe40000004100 */
[----:B------:R-:W-:Y:S02]  /*0f60*/  HADD2.F32 R14, -RZ, R19.H1_H1 ;  /* 0x30000013ff0e7230 */ /* 0x000fe40000004100 */
[----:B------:R-:W-:Y:S02]  /*0f70*/  HADD2.F32 R19, -RZ, R17.H0_H0 ;  /* 0x20000011ff137230 */ /* 0x000fe40000004100 */
[----:B------:R-:W-:-:S02]  /*0f80*/  HADD2.F32 R13, -RZ, R21.H0_H0 ;  /* 0x20000015ff0d7230 */ /* 0x000fc40000004100 */
[----:B------:R-:W-:Y:S01]  /*0f90*/  FMUL.FTZ R22, R14, R15 ;  /* 0x0000000f0e167220 */ /* 0x000fe20000410000 */
[----:B------:R-:W-:Y:S02]  /*0fa0*/  HADD2.F32 R17, -RZ, R17.H1_H1 ;  /* 0x30000011ff117230 */ /* 0x000fe40000004100 */
[----:B------:R-:W-:Y:S02]  /*0fb0*/  HADD2.F32 R20, -RZ, R21.H1_H1 ;  /* 0x30000015ff147230 */ /* 0x000fe40000004100 */
[----:B------:R-:W-:Y:S02]  /*0fc0*/  FFMA.FTZ R19, R19, R13, R12 ;  /* 0x0000000d13137223 */ /* 0x000fe4000001000c */
[----:B------:R-:W0:Y:S01]  /*0fd0*/  LDS.128 R12, [R40+UR6+0x10] ;  /* 0x00001006280c7984 */ /* 0x000e220008000c00 */
[----:B------:R-:W-:-:S03]  /*0fe0*/  FFMA.FTZ R17, R17, R20, R22 ;  /* 0x0000001411117223 */ /* 0x000fc60000010016 */
[----:B------:R-:W3:Y:S01]  /*0ff0*/  LDG.E.64.CONSTANT R22, desc[UR8][R46.64+0x500] ;  /* 0x000500082e167981 */ /* 0x000ee2000c1e9b00 */
[--C-:B----4-:R-:W-:Y:S02]  /*1000*/  HADD2.F32 R20, -RZ, R28.reuse.H0_H0 ;  /* 0x2000001cff147230 */ /* 0x110fe40000004100 */
[----:B------:R-:W-:Y:S02]  /*1010*/  HADD2.F32 R28, -RZ, R28.H1_H1 ;  /* 0x3000001cff1c7230 */ /* 0x000fe40000004100 */
[----:B0-----:R-:W-:-:S05]  /*1020*/  HADD2.F32 R21, -RZ, R12.H0_H0 ;  /* 0x2000000cff157230 */ /* 0x001fca0000004100 */
[----:B------:R-:W-:Y:S01]  /*1030*/  FFMA.FTZ R18, R21, R20, R18 ;  /* 0x0000001415127223 */ /* 0x000fe20000010012 */
[----:B------:R-:W-:Y:S02]  /*1040*/  HADD2.F32 R21, -RZ, R12.H1_H1 ;  /* 0x3000000cff157230 */ /* 0x000fe40000004100 */
[----:B------:R-:W-:Y:S02]  /*1050*/  HADD2.F32 R12, -RZ, R13.H0_H0 ;  /* 0x2000000dff0c7230 */ /* 0x000fe40000004100 */
[----:B------:R-:W-:Y:S02]  /*1060*/  HADD2.F32 R20, -RZ, R29.H0_H0 ;  /* 0x2000001dff147230 */ /* 0x000fe40000004100 */
        /* <DEDUP_REMOVED lines=15> */
[----:B------:R-:W0:Y:S01]  /*1160*/  LDS.128 R16, [R40+UR6+0x20] ;  /* 0x0000200628107984 */ /* 0x000e220008000c00 */
        /* <DEDUP_REMOVED lines=11> */
[----:B------:R-:W-:-:S05]  /*1220*/  HADD2.F32 R14, -RZ, R27.H0_H0 ;  /* 0x2000001bff0e7230 */ /* 0x000fca0000004100 */
[----:B------:R-:W-:Y:S02]  /*1230*/  FFMA.FTZ R14, R15, R14, R28 ;  /* 0x0000000e0f0e7223 */ /* 0x000fe4000001001c */
[----:B------:R-:W2:Y:S01]  /*1240*/  LDG.E.64.CONSTANT R28, desc[UR8][R46.64+0x800] ;  /* 0x000800082e1c7981 */ /* 0x000ea2000c1e9b00 */
[----:B------:R-:W-:Y:S02]  /*1250*/  HADD2.F32 R27, -RZ, R27.H1_H1 ;  /* 0x3000001bff1b7230 */ /* 0x000fe40000004100 */
[----:B------:R-:W-:Y:S02]  /*1260*/  HADD2.F32 R17, -RZ, R17.H1_H1 ;  /* 0x30000011ff117230 */ /* 0x000fe40000004100 */
[----:B------:R-:W-:-:S03]  /*1270*/  HADD2.F32 R15, -RZ, R18.H1_H1 ;  /* 0x30000012ff0f7230 */ /* 0x000fc60000004100 */
[----:B------:R-:W-:Y:S01]  /*1280*/  FFMA.FTZ R17, R17, R27, R12 ;  /* 0x0000001b11117223 */ /* 0x000fe2000001000c */
[----:B------:R-:W-:Y:S02]  /*1290*/  HADD2.F32 R12, -RZ, R18.H0_H0 ;  /* 0x20000012ff0c7230 */ /* 0x000fe40000004100 */
[--C-:B---3--:R-:W-:Y:S02]  /*12a0*/  HADD2.F32 R18, -RZ, R22.reuse.H0_H0 ;  /* 0x20000016ff127230 */ /* 0x108fe40000004100 */
[----:B------:R-:W-:-:S03]  /*12b0*/  HADD2.F32 R26, -RZ, R22.H1_H1 ;  /* 0x30000016ff1a7230 */ /* 0x000fc60000004100 */
[----:B------:R-:W-:Y:S01]  /*12c0*/  FFMA.FTZ R22, R12, R18, R13 ;  /* 0x000000120c167223 */ /* 0x000fe2000001000d */
[----:B------:R-:W-:Y:S02]  /*12d0*/  HADD2.F32 R13, -RZ, R19.H0_H0 ;  /* 0x20000013ff0d7230 */ /* 0x000fe40000004100 */
[----:B------:R-:W-:Y:S02]  /*12e0*/  HADD2.F32 R18, -RZ, R23.H0_H0 ;  /* 0x20000017ff127230 */ /* 0x000fe40000004100 */
[----:B------:R-:W-:-:S03]  /*12f0*/  FFMA.FTZ R16, R15, R26, R16 ;  /* 0x0000001a0f107223 */ /* 0x000fc60000010010 */
[----:B------:R-:W-:Y:S02]  /*1300*/  FFMA.FTZ R18, R13, R18, R14 ;  /* 0x000000120d127223 */ /* 0x000fe4000001000e */
[----:B------:R-:W0:Y:S01]  /*1310*/  LDS.128 R12, [R40+UR6+0x30] ;  /* 0x00003006280c7984 */ /* 0x000e220008000c00 */
[----:B------:R-:W-:Y:S02]  /*1320*/  HADD2.F32 R26, -RZ, R19.H1_H1 ;  /* 0x30000013ff1a7230 */ /* 0x000fe40000004100 */
[----:B------:R-:W-:-:S05]  /*1330*/  HADD2.F32 R23, -RZ, R23.H1_H1 ;  /* 0x30000017ff177230 */ /* 0x000fca0000004100 */
[----:B------:R-:W-:Y:S02]  /*1340*/  FFMA.FTZ R17, R26, R23, R17 ;  /* 0x000000171a117223 */ /* 0x000fe40000010011 */
[----:B------:R-:W3:Y:S01]  /*1350*/  LDG.E.64.CONSTANT R26, desc[UR8][R46.64+0x900] ;  /* 0x000900082e1a7981 */ /* 0x000ee2000c1e9b00 */
[--C-:B----4-:R-:W-:Y:S02]  /*1360*/  HADD2.F32 R23, -RZ, R20.reuse.H0_H0 ;  /* 0x20000014ff177230 */ /* 0x110fe40000004100 */
[----:B------:R-:W-:Y:S02]  /*1370*/  HADD2.F32 R20, -RZ, R20.H1_H1 ;  /* 0x30000014ff147230 */ /* 0x000fe40000004100 */
[----:B0-----:R-:W-:-:S05]  /*1380*/  HADD2.F32 R19, -RZ, R12.H0_H0 ;  /* 0x2000000cff137230 */ /* 0x001fca0000004100 */
        /* <DEDUP_REMOVED lines=24> */
[----:B0-----:R-:W-:-:S05]  /*1510*/  HADD2.F32 R24, -RZ, R16.H0_H0 ;  /* 0x20000010ff187230 */ /* 0x001fca0000004100 */
[----:B------:R-:W-:Y:S02]  /*1520*/  FFMA.FTZ R13, R24, R15, R13 ;  /* 0x0000000f180d7223 */ /* 0x000fe4000001000d */
[----:B------:R-:W2:Y:S01]  /*1530*/  LDG.E.64.CONSTANT R24, desc[UR8][R46.64+0xb00] ;  /* 0x000b00082e187981 */ /* 0x000ea2000c1e9b00 */
        /* <DEDUP_REMOVED lines=8> */
[----:B------:R-:W-:-:S03]  /*15c0*/  HADD2.F32 R15, -RZ, R18.H1_H1 ;  /* 0x30000012ff0f7230 */ /* 0x000fc60000004100 */
[----:B------:R-:W-:Y:S01]  /*15d0*/  FFMA.FTZ R16, R17, R16, R12 ;  /* 0x0000001011107223 */ /* 0x000fe2000001000c */
[----:B------:R-:W-:Y:S02]  /*15e0*/  HADD2.F32 R12, -RZ, R18.H0_H0 ;  /* 0x20000012ff0c7230 */ /* 0x000fe40000004100 */
[--C-:B---3--:R-:W-:Y:S02]  /*15f0*/  HADD2.F32 R17, -RZ, R26.reuse.H0_H0 ;  /* 0x2000001aff117230 */ /* 0x108fe40000004100 */
[----:B------:R-:W-:Y:S02]  /*1600*/  HADD2.F32 R18, -RZ, R26.H1_H1 ;  /* 0x3000001aff127230 */ /* 0x000fe40000004100 */
[----:B------:R-:W-:Y:S02]  /*1610*/  HADD2.F32 R21, -RZ, R19.H0_H0 ;  /* 0x20000013ff157230 */ /* 0x000fe40000004100 */
[----:B------:R-:W-:Y:S01]  /*1620*/  FFMA.FTZ R17, R12, R17, R13 ;  /* 0x000000110c117223 */ /* 0x000fe2000001000d */
[----:B------:R-:W-:-:S02]  /*1630*/  HADD2.F32 R28, -RZ, R27.H0_H0 ;  /* 0x2000001bff1c7230 */ /* 0x000fc40000004100 */
[----:B------:R-:W-:Y:S02]  /*1640*/  FFMA.FTZ R18, R15, R18, R14 ;  /* 0x000000120f127223 */ /* 0x000fe4000001000e */
[----:B------:R-:W0:Y:S01]  /*1650*/  LDS.128 R12, [R40+UR6+0x50] ;  /* 0x00005006280c7984 */ /* 0x000e220008000c00 */
[----:B------:R-:W-:-:S03]  /*1660*/  FFMA.FTZ R28, R21, R28, R20 ;  /* 0x0000001c151c7223 */ /* 0x000fc60000010014 */
[----:B------:R-:W3:Y:S01]  /*1670*/  LDG.E.64.CONSTANT R20, desc[UR8][R46.64+0xc00] ;  /* 0x000c00082e147981 */ /* 0x000ee2000c1e9b00 */
[----:B------:R-:W-:Y:S02]  /*1680*/  HADD2.F32 R19, -RZ, R19.H1_H1 ;  /* 0x30000013ff137230 */ /* 0x000fe40000004100 */
[----:B------:R-:W-:-:S05]  /*1690*/  HADD2.F32 R27, -RZ, R27.H1_H1 ;  /* 0x3000001bff1b7230 */ /* 0x000fca0000004100 */
[----:B------:R-:W-:Y:S01]  /*16a0*/  FFMA.FTZ R16, R19, R27, R16 ;  /* 0x0000001b13107223 */ /* 0x000fe20000010010 */
[--C-:B----4-:R-:W-:Y:S02]  /*16b0*/  HADD2.F32 R19, -RZ, R22.reuse.H0_H0 ;  /* 0x20000016ff137230 */ /* 0x110fe40000004100 */
[----:B------:R-:W-:Y:S02]  /*16c0*/  HADD2.F32 R22, -RZ, R22.H1_H1 ;  /* 0x30000016ff167230 */ /* 0x000fe40000004100 */
[----:B0-----:R-:W-:-:S05]  /*16d0*/  HADD2.F32 R26, -RZ, R12.H0_H0 ;  /* 0x2000000cff1a7230 */ /* 0x001fca0000004100 */
        /* <DEDUP_REMOVED lines=12> */
[----:B------:R-:W-:Y:S01]  /*17a0*/  UMOV UR4, 0xffffffff ;  /* 0xffffffff00047882 */ /* 0x000fe20000000000 */
[----:B------:R-:W-:Y:S02]  /*17b0*/  ISETP.NE.AND P0, PT, R10, RZ, PT ;  /* 0x000000ff0a00720c */ /* 0x000fe40003f05270 */
[----:B-----5:R-:W-:Y:S01]  /*17c0*/  FSETP.NEU.FTZ.AND P1, PT, R41, RZ, PT ;  /* 0x000000ff2900720b */ /* 0x020fe20003f3d000 */
        /* <DEDUP_REMOVED lines=23> */
[----:B------:R-:W-:Y:S02]  /*1940*/  HADD2.F32 R24, -RZ, R17.H1_H1 ;  /* 0x30000011ff187230 */ /* 0x000fe40000004100 */
[----:B------:R-:W-:-:S03]  /*1950*/  HADD2.F32 R17, -RZ, R18.H0_H0 ;  /* 0x20000012ff117230 */ /* 0x000fc60000004100 */
[----:B------:R-:W-:Y:S01]  /*1960*/  FFMA.FTZ R23, R24, R21, R23 ;  /* 0x0000001518177223 */ /* 0x000fe20000010017 */
[--C-:B----4-:R-:W-:Y:S02]  /*1970*/  HADD2.F32 R21, -RZ, R26.reuse.H0_H0 ;  /* 0x2000001aff157230 */ /* 0x110fe40000004100 */
        /* <DEDUP_REMOVED lines=14> */
[--C-:B------:R-:W-:Y:S02]  /*1a60*/  HADD2.F32 R18, -RZ, R13.reuse.H1_H1 ;  /* 0x3000000dff127230 */ /* 0x100fe40000004100 */
[----:B------:R-:W-:Y:S01]  /*1a70*/  FFMA.FTZ R22, R17, R12, R22 ;  /* 0x0000000c11167223 */ /* 0x000fe20000010016 */
[----:B------:R-:W-:-:S02]  /*1a80*/  HADD2.F32 R17, -RZ, R13.H0_H0 ;  /* 0x2000000dff117230 */ /* 0x000fc40000004100 */
[----:B------:R-:W-:Y:S01]  /*1a90*/  FFMA.FTZ R16, R19, R28, R16 ;  /* 0x0000001c13107223 */ /* 0x000fe20000010010 */
[--C-:B------:R-:W-:Y:S02]  /*1aa0*/  HADD2.F32 R19, -RZ, R14.reuse.H0_H0 ;  /* 0x2000000eff137230 */ /* 0x100fe40000004100 */
[----:B------:R-:W-:Y:S02]  /*1ab0*/  HADD2.F32 R21, -RZ, R14.H1_H1 ;  /* 0x3000000eff157230 */ /* 0x000fe40000004100 */
[----:B------:R-:W-:Y:S02]  /*1ac0*/  HADD2.F32 R13, -RZ, R29.H0_H0 ;  /* 0x2000001dff0d7230 */ /* 0x000fe40000004100 */
[--C-:B------:R-:W-:Y:S02]  /*1ad0*/  HADD2.F32 R14, -RZ, R30.reuse.H0_H0 ;  /* 0x2000001eff0e7230 */ /* 0x100fe40000004100 */
[----:B------:R-:W-:Y:S02]  /*1ae0*/  HADD2.F32 R30, -RZ, R30.H1_H1 ;  /* 0x3000001eff1e7230 */ /* 0x000fe40000004100 */
[----:B------:R-:W-:Y:S01]  /*1af0*/  FFMA.FTZ R13, R17, R13, R20 ;  /* 0x0000000d110d7223 */ /* 0x000fe20000010014 */
[----:B------:R-:W-:-:S02]  /*1b00*/  HADD2.F32 R12, -RZ, R15.H0_H0 ;  /* 0x2000000fff0c7230 */ /* 0x000fc40000004100 */
[----:B------:R-:W-:Y:S01]  /*1b10*/  FFMA.FTZ R14, R19, R14, R22 ;  /* 0x0000000e130e7223 */ /* 0x000fe20000010016 */
[----:B------:R-:W-:Y:S02]  /*1b20*/  HADD2.F32 R29, -RZ, R29.H1_H1 ;  /* 0x3000001dff1d7230 */ /* 0x000fe40000004100 */
[----:B------:R-:W-:Y:S01]  /*1b30*/  FFMA.FTZ R21, R21, R30, R16 ;  /* 0x0000001e15157223 */ /* 0x000fe20000010010 */
[----:B------:R-:W-:Y:S02]  /*1b40*/  HADD2.F32 R17, -RZ, R31.H0_H0 ;  /* 0x2000001fff117230 */ /* 0x000fe40000004100 */
[----:B------:R-:W-:Y:S02]  /*1b50*/  HADD2.F32 R15, -RZ, R15.H1_H1 ;  /* 0x3000000fff0f7230 */ /* 0x000fe40000004100 */
[----:B------:R-:W-:Y:S01]  /*1b60*/  FFMA.FTZ R18, R18, R29, R23 ;  /* 0x0000001d12127223 */ /* 0x000fe20000010017 */
[----:B------:R-:W-:Y:S02]  /*1b70*/  HADD2.F32 R31, -RZ, R31.H1_H1 ;  /* 0x3000001fff1f7230 */ /* 0x000fe40000004100 */
[----:B------:R-:W-:Y:S01]  /*1b80*/  FFMA.FTZ R12, R12, R17, R13 ;  /* 0x000000110c0c7223 */ /* 0x000fe2000001000d */
[----:B------:R-:W-:-:S02]  /*1b90*/  FADD.FTZ R21, R14, R21 ;  /* 0x000000150e157221 */ /* 0x000fc40000010000 */
[----:B------:R-:W-:Y:S02]  /*1ba0*/  FFMA.FTZ R15, R15, R31, R18 ;  /* 0x0000001f0f0f7223 */ /* 0x000fe40000010012 */
[----:B------:R-:W-:-:S04]  /*1bb0*/  FADD.FTZ R12, R12, R21 ;  /* 0x000000150c0c7221 */ /* 0x000fc80000010000 */
[----:B------:R-:W-:Y:S01]  /*1bc0*/  FADD.FTZ R12, R15, R12 ;  /* 0x0000000c0f0c7221 */ /* 0x000fe20000010000 */
[----:B------:R-:W-:Y:S06]  /*1bd0*/  BRA.DIV UR4, `(.L_x_21797) ;  /* 0x0000004204487947 */ /* 0x000fec000b800000 */
[----:B------:R0:W1:Y:S02]  /*1be0*/  SHFL.BFLY PT, R13, R12, 0x1, 0x1f ;  /* 0x0c201f000c0d7f89 */ /* 0x00006400000e0000 */
.L_x_21851:
[----:B------:R-:W-:Y:S02]  /*1bf0*/  VIADD R10, R35, 0x1 ;  /* 0x00000001230a7836 */ /* 0x000fe40000000000 */
[----:B-1----:R-:W-:Y:S01]  /*1c00*/  FADD.FTZ R13, R12, R13 ;  /* 0x0000000d0c0d7221 */ /* 0x002fe20000010000 */
[----:B------:R-:W-:Y:S02]  /*1c10*/  @!P0 IADD3 R15, PT, PT, R34, -0x1, RZ ;  /* 0xffffffff220f8810 */ /* 0x000fe40007ffe0ff */
        /* <DEDUP_REMOVED lines=9> */
.L_x_21796:
[----:B------:R-:W-:Y:S05]  /*1cb0*/  BSYNC B1 ;  /* 0x0000000000017941 */ /* 0x000fea0003800000 */
.L_x_21794:
[----:B------:R-:W-:Y:S01]  /*1cc0*/  VIADD R10, R42, 0xf ;  /* 0x0000000f2a0a7836 */ /* 0x000fe20000000000 */
[----:B------:R-:W-:Y:S01]  /*1cd0*/  IADD3 R32, PT, PT, R32, 0x4, RZ ;  /* 0x0000000420207810 */ /* 0x000fe20007ffe0ff */
[----:B0-----:R-:W-:Y:S01]  /*1ce0*/  VIADD R36, R36, 0x100 ;  /* 0x0000010024247836 */ /* 0x001fe20000000000 */
[----:B------:R-:W-:Y:S01]  /*1cf0*/  IADD3 R8, P1, PT, R8, 0x10, RZ ;  /* 0x0000001008087810 */ /* 0x000fe20007f3e0ff */
[----:B------:R-:W-:Y:S01]  /*1d00*/  VIADD R34, R34, 0x40 ;  /* 0x0000004022227836 */ /* 0x000fe20000000000 */
[----:B------:R-:W-:Y:S02]  /*1d10*/  SHF.R.S32.HI R13, RZ, 0x1f, R10 ;  /* 0x0000001fff0d7819 */ /* 0x000fe4000001140a */
[----:B------:R-:W-:Y:S01]  /*1d20*/  IADD3 R35, PT, PT, R35, 0x40, RZ ;  /* 0x0000004023237810 */ /* 0x000fe20007ffe0ff */
[----:B------:R-:W-:Y:S01]  /*1d30*/  IMAD.X R9, RZ, RZ, R9, P1 ;  /* 0x000000ffff097224 */ /* 0x000fe200008e0609 */
[----:B------:R-:W-:Y:S02]  /*1d40*/  LEA.HI R13, R13, R10, RZ, 0x4 ;  /* 0x0000000a0d0d7211 */ /* 0x000fe400078f20ff */
[----:B------:R-:W-:-:S02]  /*1d50*/  IADD3 R33, PT, PT, R33, 0x40, RZ ;  /* 0x0000004021217810 */ /* 0x000fc40007ffe0ff */
[----:B------:R-:W-:-:S04]  /*1d60*/  SHF.R.S32.HI R13, RZ, 0x4, R13 ;  /* 0x00000004ff0d7819 */ /* 0x000fc8000001140d */
[----:B------:R-:W-:-:S13]  /*1d70*/  ISETP.GE.AND P0, PT, R32, R13, PT ;  /* 0x0000000d2000720c */ /* 0x000fda0003f06270 */
[----:B------:R-:W-:Y:S05]  /*1d80*/  @!P0 BRA `(.L_x_21798) ;  /* 0xffffffec002c8947 */ /* 0x000fea000383ffff */
.L_x_21793:
[----:B------:R-:W-:Y:S05]  /*1d90*/  BSYNC B0 ;  /* 0x0000000000007941 */ /* 0x000fea0003800000 */
.L_x_21792:
[----:B------:R-:W0:Y:S01]  /*1da0*/  S2R R8, SR_TID.X ;  /* 0x0000000000087919 */ /* 0x000e220000002100 */
        /* <DEDUP_REMOVED lines=11> */
.L_x_21857:
[----:B------:R-:W2:Y:S01]  /*1e60*/  S2R R10, SR_CgaCtaId ;  /* 0x00000000000a7919 */ /* 0x000ea20000008800 */
[----:B------:R-:W-:Y:S01]  /*1e70*/  MOV R12, 0x400 ;  /* 0x00000400000c7802 */ /* 0x000fe20000000f00 */
[----:B------:R-:W-:Y:S05]  /*1e80*/  WARPSYNC.ALL ;  /* 0x0000000000007948 */ /* 0x000fea0003800000 */
[----:B------:R-:W-:Y:S02]  /*1e90*/  ISETP.NE.AND P3, PT, R7, RZ, PT ;  /* 0x000000ff0700720c */ /* 0x000fe40003f65270 */
[----:B------:R-:W-:Y:S02]  /*1ea0*/  IADD3 R9, PT, PT, R12, 0x100, RZ ;  /* 0x000001000c097810 */ /* 0x000fe40007ffe0ff */
[----:B-1----:R-:W-:-:S02]  /*1eb0*/  FMNMX.FTZ R14, R13, R14, !PT ;  /* 0x0000000e0d0e7209 */ /* 0x002fc40007810000 */
[----:B--2---:R-:W-:-:S04]  /*1ec0*/  LEA R9, R10, R9, 0x18 ;  /* 0x000000090a097211 */ /* 0x004fc800078ec0ff */
[----:B0-----:R-:W-:-:S05]  /*1ed0*/  LEA R13, R4, R9, 0x2 ;  /* 0x00000009040d7211 */ /* 0x001fca00078e10ff */
        /* <DEDUP_REMOVED lines=37> */
.L_x_21804:
        /* <DEDUP_REMOVED lines=11> */
.L_x_21803:
[----:B------:R-:W-:Y:S05]  /*21e0*/  BSYNC.RECONVERGENT B1 ;  /* 0x0000000000017941 */ /* 0x000fea0003800200 */
.L_x_21802:
        /* <DEDUP_REMOVED lines=12> */
.L_x_21807:
        /* <DEDUP_REMOVED lines=100> */
.L_x_21806:
[----:B------:R-:W-:Y:S05]  /*28f0*/  BSYNC.RECONVERGENT B1 ;  /* 0x0000000000017941 */ /* 0x000fea0003800200 */
.L_x_21805:
        /* <DEDUP_REMOVED lines=55> */
.L_x_21809:
[----:B------:R-:W-:Y:S05]  /*2c70*/  BSYNC.RECONVERGENT B1 ;  /* 0x0000000000017941 */ /* 0x000fea0003800200 */
.L_x_21808:
        /* <DEDUP_REMOVED lines=26> */
.L_x_21801:
[----:B------:R-:W-:Y:S05]  /*2e20*/  BSYNC.RECONVERGENT B0 ;  /* 0x0000000000007941 */ /* 0x000fea0003800200 */
.L_x_21800:
        /* <DEDUP_REMOVED lines=39> */
.L_x_21814:
[----:B------:R-:W0:Y:S01]  /*30a0*/  LDS R18, [R14] ;  /* 0x000000000e127984 */ /* 0x000e220000000800 */
[----:B------:R-:W-:-:S04]  /*30b0*/  IADD3 R17, PT, PT, R17, 0x1, RZ ;  /* 0x0000000111117810 */ /* 0x000fc80007ffe0ff */
[----:B------:R-:W-:Y:S01]  /*30c0*/  ISETP.NE.AND P0, PT, R17, RZ, PT ;  /* 0x000000ff1100720c */ /* 0x000fe20003f05270 */
[----:B0-----:R-:W-:-:S05]  /*30d0*/  FMUL.FTZ R15, R18, R13 ;  /* 0x0000000d120f7220 */ /* 0x001fca0000410000 */
[----:B------:R0:W-:Y:S02]  /*30e0*/  STS [R14], R15 ;  /* 0x0000000f0e007388 */ /* 0x0001e40000000800 */
[----:B0-----:R-:W-:-:S05]  /*30f0*/  VIADD R14, R14, 0x200 ;  /* 0x000002000e0e7836 */ /* 0x001fca0000000000 */
[----:B------:R-:W-:Y:S05]  /*3100*/  @P0 BRA `(.L_x_21814) ;  /* 0xfffffffc00e40947 */ /* 0x000fea000383ffff */
.L_x_21813:
[----:B------:R-:W-:Y:S05]  /*3110*/  BSYNC.RECONVERGENT B1 ;  /* 0x0000000000017941 */ /* 0x000fea0003800200 */
.L_x_21812:
        /* <DEDUP_REMOVED lines=12> */
.L_x_21817:
        /* <DEDUP_REMOVED lines=52> */
.L_x_21816:
[----:B------:R-:W-:Y:S05]  /*3520*/  BSYNC.RECONVERGENT B1 ;  /* 0x0000000000017941 */ /* 0x000fea0003800200 */
.L_x_21815:
        /* <DEDUP_REMOVED lines=31> */
.L_x_21819:
[----:B------:R-:W-:Y:S05]  /*3720*/  BSYNC.RECONVERGENT B1 ;  /* 0x0000000000017941 */ /* 0x000fea0003800200 */
.L_x_21818:
        /* <DEDUP_REMOVED lines=14> */
.L_x_21811:
[----:B------:R-:W-:Y:S05]  /*3810*/  BSYNC.RECONVERGENT B0 ;  /* 0x0000000000007941 */ /* 0x000fea0003800200 */
.L_x_21810:
[----:B-1----:R-:W-:Y:S01]  /*3820*/  IADD3 R9, PT, PT, R42, 0xf, RZ ;  /* 0x0000000f2a097810 */ /* 0x002fe20007ffe0ff */
[----:B------:R-:W-:Y:S01]  /*3830*/  BAR.SYNC.DEFER_BLOCKING 0x0 ;  /* 0x0000000000007b1d */ /* 0x000fe20000010000 */
[----:B------:R-:W-:Y:S02]  /*3840*/  CS2R R32, SRZ ;  /* 0x0000000000207805 */ /* 0x000fe4000001ff00 */
[----:B------:R-:W-:Y:S02]  /*3850*/  CS2R R30, SRZ ;  /* 0x00000000001e7805 */ /* 0x000fe4000001ff00 */
[----:B0-----:R-:W-:Y:S02]  /*3860*/  SHF.R.S32.HI R14, RZ, 0x1f, R9 ;  /* 0x0000001fff0e7819 */ /* 0x001fe40000011409 */
[----:B------:R-:W-:Y:S02]  /*3870*/  CS2R R28, SRZ ;  /* 0x00000000001c7805 */ /* 0x000fe4000001ff00 */
[----:B------:R-:W-:Y:S01]  /*3880*/  CS2R R26, SRZ ;  /* 0x00000000001a7805 */ /* 0x000fe2000001ff00 */
[----:B------:R-:W0:Y:S01]  /*3890*/  LDCU UR12, c[0x0][0x3cc] ;  /* 0x00007980ff0c77ac */ /* 0x000e220008000800 */
[----:B------:R-:W-:Y:S01]  /*38a0*/  LEA.HI R9, R14, R9, RZ, 0x4 ;  /* 0x000000090e097211 */ /* 0x000fe200078f20ff */
[----:B------:R-:W-:Y:S01]  /*38b0*/  BSSY.RECONVERGENT B1, `(.L_x_21820) ;  /* 0x00001be000017945 */ /* 0x000fe20003800200 */
[----:B------:R-:W1:Y:S02]  /*38c0*/  LDCU.64 UR4, c[0x0][0x398] ;  /* 0x00007300ff0477ac */ /* 0x000e640008000a00 */
[----:B------:R-:W-:-:S04]  /*38d0*/  SHF.R.S32.HI R9, RZ, 0x4, R9 ;  /* 0x00000004ff097819 */ /* 0x000fc80000011409 */
[----:B------:R-:W-:-:S13]  /*38e0*/  ISETP.GE.AND P0, PT, R4, R9, PT ;  /* 0x000000090400720c */ /* 0x000fda0003f06270 */
[----:B01----:R-:W-:Y:S05]  /*38f0*/  @P0 BRA `(.L_x_21821) ;  /* 0x0000001800e40947 */ /* 0x003fea0003800000 */
[----:B------:R-:W0:Y:S01]  /*3900*/  I2F.RP R16, R2 ;  /* 0x0000000200107306 */ /* 0x000e220000209400 */
[----:B------:R-:W1:Y:S01]  /*3910*/  LDCU UR6, c[0x0][0x3b8] ;  /* 0x00007700ff0677ac */ /* 0x000e620008000800 */
[----:B------:R-:W-:Y:S01]  /*3920*/  HFMA2 R15, -RZ, RZ, 0, 0 ;  /* 0x00000000ff0f7431 */ /* 0x000fe200000001ff */
[----:B------:R-:W-:Y:S01]  /*3930*/  SHF.R.U32.HI R14, RZ, 0x3, R8 ;  /* 0x00000003ff0e7819 */ /* 0x000fe20000011608 */
[----:B------:R-:W-:Y:S01]  /*3940*/  VIADD R24, R4, 0x1 ;  /* 0x0000000104187836 */ /* 0x000fe20000000000 */
[----:B------:R-:W2:Y:S01]  /*3950*/  LDCU UR7, c[0x0][0x3d0] ;  /* 0x00007a00ff0777ac */ /* 0x000ea20008000800 */
[----:B------:R-:W-:Y:S01]  /*3960*/  IADD3 R19, PT, PT, R12, 0x120, RZ ;  /* 0x000001200c137810 */ /* 0x000fe20007ffe0ff */
[----:B------:R-:W-:Y:S01]  /*3970*/  IMAD.MOV.U32 R12, RZ, RZ, RZ ;  /* 0x000000ffff0c7224 */ /* 0x000fe200078e00ff */
[----:B------:R-:W-:Y:S01]  /*3980*/  LOP3.LUT R14, R14, 0x7c, RZ, 0xc0, !PT ;  /* 0x0000007c0e0e7812 */ /* 0x000fe200078ec0ff */
[----:B------:R-:W3:Y:S01]  /*3990*/  LDCU.64 UR10, c[0x0][0x3a8] ;  /* 0x00007500ff0a77ac */ /* 0x000ee20008000a00 */
[----:B------:R-:W-:-:S02]  /*39a0*/  LEA R10, R10, R19, 0x18 ;  /* 0x000000130a0a7211 */ /* 0x000fc400078ec0ff */
[C---:B------:R-:W-:Y:S02]  /*39b0*/  LEA R23, R4.reuse, 0x3, 0x4 ;  /* 0x0000000304177811 */ /* 0x040fe400078e20ff */
[----:B------:R-:W-:Y:S01]  /*39c0*/  IADD3 R25, PT, PT, R4, -R9, RZ ;  /* 0x8000000904197210 */ /* 0x000fe20007ffe0ff */
[----:B0-----:R-:W0:Y:S01]  /*39d0*/  MUFU.RCP R16, R16 ;  /* 0x0000001000107308 */ /* 0x001e220000001000 */
[----:B------:R-:W-:Y:S01]  /*39e0*/  MOV R33, RZ ;  /* 0x000000ff00217202 */ /* 0x000fe20000000f00 */
[----:B-1----:R-:W-:Y:S01]  /*39f0*/  IMAD R17, R11, UR6, RZ ;  /* 0x000000060b117c24 */ /* 0x002fe2000f8e02ff */
[----:B------:R-:W1:Y:S03]  /*3a00*/  LDCU UR6, c[0x0][0x3ec] ;  /* 0x00007d80ff0677ac */ /* 0x000e660008000800 */
[----:B------:R-:W-:Y:S01]  /*3a10*/  IMAD.WIDE R14, R17, 0x4, R14 ;  /* 0x00000004110e7825 */ /* 0x000fe200078e020e */
[----:B------:R-:W-:-:S03]  /*3a20*/  SHF.L.U32 R17, R8, 0x5, RZ ;  /* 0x0000000508117819 */ /* 0x000fc600000006ff */
[----:B--2---:R-:W-:Y:S01]  /*3a30*/  IMAD R44, R5, UR7, RZ ;  /* 0x00000007052c7c24 */ /* 0x004fe2000f8e02ff */
[----:B------:R-:W-:Y:S02]  /*3a40*/  LOP3.LUT R17, R17, 0x20, RZ, 0xe2, !PT ;  /* 0x0000002011117812 */ /* 0x000fe400078ee2ff */
[----:B---3--:R-:W-:Y:S01]  /*3a50*/  IADD3 R20, P0, PT, R14, UR10, RZ ;  /* 0x0000000a0e147c10 */ /* 0x008fe2000ff1e0ff */
[----:B0-----:R-:W-:Y:S01]  /*3a60*/  VIADD R13, R16, 0xffffffe ;  /* 0x0ffffffe100d7836 */ /* 0x001fe20000000000 */
[----:B------:R-:W-:Y:S02]  /*3a70*/  LEA R17, R4, R17, 0x6 ;  /* 0x0000001104117211 */ /* 0x000fe400078e30ff */
[----:B------:R-:W-:Y:S02]  /*3a80*/  SHF.R.S32.HI R45, RZ, 0x1f, R44 ;  /* 0x0000001fff2d7819 */ /* 0x000fe4000001142c */
[----:B------:R-:W-:Y:S01]  /*3a90*/  IADD3 R22, PT, PT, R17, 0x10, R10 ;  /* 0x0000001011167810 */ /* 0x000fe20007ffe00a */
[----:B------:R-:W0:Y:S01]  /*3aa0*/  F2I.FTZ.U32.TRUNC.NTZ R13, R13 ;  /* 0x0000000d000d7305 */ /* 0x000e22000021f000 */
[----:B-1----:R-:W-:Y:S01]  /*3ab0*/  IADD3 R6, PT, PT, R6, -UR6, RZ ;  /* 0x8000000606067c10 */ /* 0x002fe2000fffe0ff */
[----:B0-----:R-:W-:-:S04]  /*3ac0*/  IMAD.MOV R21, RZ, RZ, -R13 ;  /* 0x000000ffff157224 */ /* 0x001fc800078e0a0d */
[----:B------:R-:W-:Y:S01]  /*3ad0*/  IMAD R19, R21, R2, RZ ;  /* 0x0000000215137224 */ /* 0x000fe200078e02ff */
[----:B------:R-:W-:-:S03]  /*3ae0*/  IADD3.X R21, PT, PT, R15, UR11, RZ, P0, !PT ;  /* 0x0000000b0f157c10 */ /* 0x000fc600087fe4ff */
[----:B------:R-:W-:Y:S01]  /*3af0*/  IMAD.HI.U32 R10, R13, R19, R12 ;  /* 0x000000130d0a7227 */ /* 0x000fe200078e000c */
[----:B------:R-:W-:-:S04]  /*3b00*/  SHF.L.U32 R12, R8, 0x3, RZ ;  /* 0x00000003080c7819 */ /* 0x000fc800000006ff */
[----:B------:R-:W-:Y:S02]  /*3b10*/  LOP3.LUT R34, R12, 0xf8, RZ, 0xc0, !PT ;  /* 0x000000f80c227812 */ /* 0x000fe400078ec0ff */
[----:B------:R-:W-:-:S07]  /*3b20*/  LOP3.LUT R5, R23, 0x8, R12, 0xf8, !PT ;  /* 0x0000000817057812 */ /* 0x000fce00078ef80c */
.L_x_21840:
        /* <DEDUP_REMOVED lines=44> */
[----:B--234-:R-:W-:Y:S05]  /*3df0*/  @!P0 BRA P1, `(.L_x_21823) ;  /* 0x0000001400788947 */ /* 0x01cfea0000800000 */
[----:B-----5:R-:W2:Y:S01]  /*3e00*/  LDG.E.CONSTANT R41, desc[UR8][R20.64] ;  /* 0x0000000814297981 */ /* 0x020ea2000c1e9900 */
[----:B------:R-:W-:-:S03]  /*3e10*/  IADD3 R35, PT, PT, R5, -0x3, RZ ;  /* 0xfffffffd05237810 */ /* 0x000fc60007ffe0ff */
[----:B------:R-:W0:Y:S04]  /*3e20*/  LDS.128 R12, [R22+-0x10] ;  /* 0xfffff000160c7984 */ /* 0x000e280000000c00 */
[----:B------:R-:W1:Y:S01]  /*3e30*/  LDS.128 R16, [R22] ;  /* 0x0000000016107984 */ /* 0x000e620000000c00 */
[----:B0-----:R-:W-:Y:S02]  /*3e40*/  F2FP.F16.F32.PACK_AB R37, R13, R12 ;  /* 0x0000000c0d25723e */ /* 0x001fe400000000ff */
[----:B------:R-:W-:Y:S01]  /*3e50*/  F2FP.F16.F32.PACK_AB R36, R15, R14 ;  /* 0x0000000e0f24723e */ /* 0x000fe200000000ff */
[----:B------:R-:W-:Y:S01]  /*3e60*/  BSSY.RECONVERGENT B2, `(.L_x_21824) ;  /* 0x0000029000027945 */ /* 0x000fe20003800200 */
[----:B-1----:R-:W-:Y:S01]  /*3e70*/  F2FP.F16.F32.PACK_AB R39, R17, R16 ;  /* 0x000000101127723e */ /* 0x002fe200000000ff */
[----:B--2---:R-:W-:-:S03]  /*3e80*/  IMAD.WIDE R40, R41, UR12, R44 ;  /* 0x0000000c29287c25 */ /* 0x004fc6000f8e022c */
[----:B------:R-:W-:Y:S02]  /*3e90*/  IADD3 R12, P0, PT, R34, R40, RZ ;  /* 0x00000028220c7210 */ /* 0x000fe40007f1e0ff */
[----:B------:R-:W-:Y:S02]  /*3ea0*/  F2FP.F16.F32.PACK_AB R40, R19, R18 ;  /* 0x000000121328723e */ /* 0x000fe400000000ff */
[----:B------:R-:W-:Y:S01]  /*3eb0*/  LEA R46, P1, R12, UR4, 0x1 ;  /* 0x000000040c2e7c11 */ /* 0x000fe2000f8208ff */
[----:B------:R-:W-:Y:S01]  /*3ec0*/  IMAD.X R41, RZ, RZ, R41, P0 ;  /* 0x000000ffff297224 */ /* 0x000fe200000e0629 */
[----:B------:R-:W-:-:S04]  /*3ed0*/  ISETP.NE.AND P0, PT, R25, -0x1, PT ;  /* 0xffffffff1900780c */ /* 0x000fc80003f05270 */
[----:B------:R-:W-:-:S05]  /*3ee0*/  LEA.HI.X R47, R12, UR5, R41, 0x1, P1 ;  /* 0x000000050c2f7c11 */ /* 0x000fca00088f0c29 */
[----:B------:R0:W5:Y:S04]  /*3ef0*/  LDG.E.128.CONSTANT R12, desc[UR8][R46.64] ;  /* 0x000000082e0c7981 */ /* 0x000168000c1e9d00 */
        /* <DEDUP_REMOVED lines=31> */
.L_x_21825:
[----:B------:R-:W-:Y:S05]  /*40f0*/  BSYNC.RECONVERGENT B2 ;  /* 0x0000000000027941 */ /* 0x000fea0003800200 */
.L_x_21824:
        /* <DEDUP_REMOVED lines=41> */
.L_x_21827:
[----:B------:R-:W-:Y:S05]  /*4390*/  BSYNC.RECONVERGENT B2 ;  /* 0x0000000000027941 */ /* 0x000fea0003800200 */
.L_x_21826:
        /* <DEDUP_REMOVED lines=41> */
.L_x_21829:
[----:B------:R-:W-:Y:S05]  /*4630*/  BSYNC.RECONVERGENT B2 ;  /* 0x0000000000027941 */ /* 0x000fea0003800200 */
.L_x_21828:
        /* <DEDUP_REMOVED lines=41> */
.L_x_21831:
[----:B------:R-:W-:Y:S05]  /*48d0*/  BSYNC.RECONVERGENT B2 ;  /* 0x0000000000027941 */ /* 0x000fea0003800200 */
.L_x_21830:
        /* <DEDUP_REMOVED lines=41> */
.L_x_21833:
[----:B------:R-:W-:Y:S05]  /*4b70*/  BSYNC.RECONVERGENT B2 ;  /* 0x0000000000027941 */ /* 0x000fea0003800200 */
.L_x_21832:
        /* <DEDUP_REMOVED lines=41> */
.L_x_21835:
[----:B------:R-:W-:Y:S05]  /*4e10*/  BSYNC.RECONVERGENT B2 ;  /* 0x0000000000027941 */ /* 0x000fea0003800200 */
.L_x_21834:
        /* <DEDUP_REMOVED lines=41> */
.L_x_21837:
[----:B------:R-:W-:Y:S05]  /*50b0*/  BSYNC.RECONVERGENT B2 ;  /* 0x0000000000027941 */ /* 0x000fea0003800200 */
.L_x_21836:
        /* <DEDUP_REMOVED lines=10> */
[-C--:B------:R-:W-:Y:S02]  /*5160*/  ISETP.GE.AND P0, PT, R35, R42.reuse, PT ;  /* 0x0000002a2300720c */ /* 0x080fe40003f06270 */
[----:B------:R-:W-:Y:S02]  /*5170*/  PRMT R12, R16, 0x7632, R12 ;  /* 0x00007632100c7816 */ /* 0x000fe4000000000c */
[----:B------:R-:W-:-:S02]  /*5180*/  ISETP.GE.AND P2, PT, R13, R42, PT ;  /* 0x0000002a0d00720c */ /* 0x000fc40003f46270 */
[----:B------:R-:W-:Y:S02]  /*5190*/  PRMT R13, R17, 0x7632, R13 ;  /* 0x00007632110d7816 */ /* 0x000fe4000000000d */
[----:B------:R-:W-:Y:S02]  /*51a0*/  SEL R16, R16, RZ, !P0 ;  /* 0x000000ff10107207 */ /* 0x000fe40004000000 */
[----:B-1234-:R-:W-:Y:S02]  /*51b0*/  SEL R46, R13, RZ, !P3 ;  /* 0x000000ff0d2e7207 */ /* 0x01efe40005800000 */
[----:B------:R-:W-:Y:S02]  /*51c0*/  SEL R13, R12, RZ, !P1 ;  /* 0x000000ff0c0d7207 */ /* 0x000fe40004800000 */
[----:B------:R-:W-:Y:S02]  /*51d0*/  PRMT R12, R18, 0x7632, R12 ;  /* 0x00007632120c7816 */ /* 0x000fe4000000000c */
[----:B------:R-:W-:-:S02]  /*51e0*/  PRMT R16, R16, 0x5410, R13 ;  /* 0x0000541010107816 */ /* 0x000fc4000000000d */
[C---:B------:R-:W-:Y:S02]  /*51f0*/  IADD3 R13, PT, PT, R5.reuse, 0x1, RZ ;  /* 0x00000001050d7810 */ /* 0x040fe40007ffe0ff */
[----:B------:R-:W-:Y:S02]  /*5200*/  IADD3 R35, PT, PT, R5, 0x4, RZ ;  /* 0x0000000405237810 */ /* 0x000fe40007ffe0ff */
[-C--:B------:R-:W-:Y:S02]  /*5210*/  ISETP.GE.AND P0, PT, R13, R42.reuse, PT ;  /* 0x0000002a0d00720c */ /* 0x080fe40003f06270 */
[----:B------:R-:W-:Y:S02]  /*5220*/  IADD3 R13, PT, PT, R5, 0x2, RZ ;  /* 0x00000002050d7810 */ /* 0x000fe40007ffe0ff */
[----:B------:R-:W-:Y:S02]  /*5230*/  SEL R17, R17, RZ, !P2 ;  /* 0x000000ff11117207 */ /* 0x000fe40005000000 */
[----:B------:R-:W-:Y:S01]  /*5240*/  ISETP.GE.AND P1, PT, R13, R42, PT ;  /* 0x0000002a0d00720c */ /* 0x000fe20003f26270 */
[----:B------:R-:W-:Y:S01]  /*5250*/  VIADD R13, R5, 0x3 ;  /* 0x00000003050d7836 */ /* 0x000fe20000000000 */
[----:B------:R-:W-:-:S02]  /*5260*/  SEL R18, R18, RZ, !P0 ;  /* 0x000000ff12127207 */ /* 0x000fc40004000000 */
[-C--:B------:R-:W-:Y:S02]  /*5270*/  ISETP.GE.AND P0, PT, R35, R42.reuse, PT ;  /* 0x0000002a2300720c */ /* 0x080fe40003f06270 */
[----:B------:R-:W-:Y:S02]  /*5280*/  ISETP.GE.AND P2, PT, R13, R42, PT ;  /* 0x0000002a0d00720c */ /* 0x000fe40003f46270 */
[----:B------:R-:W-:Y:S02]  /*5290*/  SEL R13, R12, RZ, !P1 ;  /* 0x000000ff0c0d7207 */ /* 0x000fe40004800000 */
[C---:B------:R-:W-:Y:S02]  /*52a0*/  PRMT R12, R19.reuse, 0x7632, R12 ;  /* 0x00007632130c7816 */ /* 0x040fe4000000000c */
[----:B------:R-:W-:Y:S02]  /*52b0*/  SEL R19, R19, RZ, !P2 ;  /* 0x000000ff13137207 */ /* 0x000fe40005000000 */
[----:B------:R-:W-:-:S02]  /*52c0*/  SEL R12, R12, RZ, !P0 ;  /* 0x000000ff0c0c7207 */ /* 0x000fc40004000000 */
[----:B------:R-:W-:Y:S02]  /*52d0*/  PRMT R17, R17, 0x5410, R46 ;  /* 0x0000541011117816 */ /* 0x000fe4000000002e */
[----:B------:R-:W-:Y:S02]  /*52e0*/  PRMT R18, R18, 0x5410, R13 ;  /* 0x0000541012127816 */ /* 0x000fe4000000000d */
[----:B------:R-:W-:-:S07]  /*52f0*/  PRMT R19, R19, 0x5410, R12 ;  /* 0x0000541013137816 */ /* 0x000fce000000000c */
.L_x_21839:
[----:B------:R-:W-:Y:S05]  /*5300*/  BSYNC.RECONVERGENT B2 ;  /* 0x0000000000027941 */ /* 0x000fea0003800200 */
.L_x_21838:
        /* <DEDUP_REMOVED lines=13> */
.L_x_21823:
[----:B------:R-:W-:Y:S05]  /*53e0*/  BSYNC.RECONVERGENT B0 ;  /* 0x0000000000007941 */ /* 0x000fea0003800200 */
.L_x_21822:
        /* <DEDUP_REMOVED lines=10> */
.L_x_21821:
[----:B------:R-:W-:Y:S05]  /*5490*/  BSYNC.RECONVERGENT B1 ;  /* 0x0000000000017941 */ /* 0x000fea0003800200 */
.L_x_21820:
        /* <DEDUP_REMOVED lines=8> */
[----:B------:R-:W-:Y:S02]  /*5520*/  IMAD R4, R4, 0x80, R7 ;  /* 0x0000008004047824 */ /* 0x000fe400078e0207 */
        /* <DEDUP_REMOVED lines=29> */
.L_x_21842:
[----:B------:R-:W-:Y:S05]  /*5700*/  BSYNC.RECONVERGENT B0 ;  /* 0x0000000000007941 */ /* 0x000fea0003800200 */
.L_x_21841:
        /* <DEDUP_REMOVED lines=29> */
.L_x_21844:
[----:B------:R-:W-:Y:S05]  /*58e0*/  BSYNC.RECONVERGENT B0 ;  /* 0x0000000000007941 */ /* 0x000fea0003800200 */
.L_x_21843:
        /* <DEDUP_REMOVED lines=12> */
.L_x_21846:
[----:B------:R-:W-:Y:S05]  /*59b0*/  BSYNC.RECONVERGENT B0 ;  /* 0x0000000000007941 */ /* 0x000fea0003800200 */
.L_x_21845:
[----:B------:R-:W-:Y:S06]  /*59c0*/  BAR.SYNC.DEFER_BLOCKING 0x0 ;  /* 0x0000000000007b1d */ /* 0x000fec0000010000 */
[----:B------:R-:W-:Y:S04]  /*59d0*/  BSSY.RECONVERGENT B0, `(.L_x_21847) ;  /* 0x0000012000007945 */ /* 0x000fe80003800200 */
[----:B------:R-:W-:Y:S05]  /*59e0*/  @P3 BRA `(.L_x_21848) ;  /* 0x0000000000403947 */ /* 0x000fea0003800000 */
[----:B------:R-:W1:Y:S04]  /*59f0*/  LDS R2, [R12] ;  /* 0x000000000c027984 */ /* 0x000e680000000800 */
[----:B------:R-:W2:Y:S04]  /*5a00*/  LDS R5, [R12+0x40] ;  /* 0x000040000c057984 */ /* 0x000ea80000000800 */
[----:B------:R-:W3:Y:S04]  /*5a10*/  LDS R4, [R12+0x80] ;  /* 0x000080000c047984 */ /* 0x000ee80000000800 */
[----:B0-----:R-:W0:Y:S04]  /*5a20*/  LDS R7, [R12+0xc0] ;  /* 0x0000c0000c077984 */ /* 0x001e280000000800 */
[----:B------:R-:W4:Y:S04]  /*5a30*/  LDS R6, [R12+0x100] ;  /* 0x000100000c067984 */ /* 0x000f280000000800 */
[----:B------:R-:W4:Y:S04]  /*5a40*/  LDS R9, [R12+0x140] ;  /* 0x000140000c097984 */ /* 0x000f280000000800 */
[----:B------:R-:W4:Y:S04]  /*5a50*/  LDS R10, [R12+0x180] ;  /* 0x000180000c0a7984 */ /* 0x000f280000000800 */
[----:B------:R-:W4:Y:S01]  /*5a60*/  LDS R13, [R12+0x1c0] ;  /* 0x0001c0000c0d7984 */ /* 0x000f220000000800 */
[----:B-1----:R-:W-:Y:S01]  /*5a70*/  FADD.FTZ R33, R33, R2 ;  /* 0x0000000221217221 */ /* 0x002fe20000010000 */
[----:B--2---:R-:W-:Y:S01]  /*5a80*/  FADD.FTZ R32, R32, R5 ;  /* 0x0000000520207221 */ /* 0x004fe20000010000 */
[----:B---3--:R-:W-:Y:S01]  /*5a90*/  FADD.FTZ R31, R31, R4 ;  /* 0x000000041f1f7221 */ /* 0x008fe20000010000 */
[----:B0-----:R-:W-:Y:S01]  /*5aa0*/  FADD.FTZ R30, R30, R7 ;  /* 0x000000071e1e7221 */ /* 0x001fe20000010000 */
[----:B----4-:R-:W-:Y:S01]  /*5ab0*/  FADD.FTZ R29, R29, R6 ;  /* 0x000000061d1d7221 */ /* 0x010fe20000010000 */
[----:B------:R-:W-:Y:S01]  /*5ac0*/  FADD.FTZ R28, R28, R9 ;  /* 0x000000091c1c7221 */ /* 0x000fe20000010000 */
[----:B------:R-:W-:Y:S01]  /*5ad0*/  FADD.FTZ R27, R27, R10 ;  /* 0x0000000a1b1b7221 */ /* 0x000fe20000010000 */
[----:B------:R-:W-:-:S07]  /*5ae0*/  FADD.FTZ R26, R26, R13 ;  /* 0x0000000d1a1a7221 */ /* 0x000fce0000010000 */
.L_x_21848:
[----:B------:R-:W-:Y:S05]  /*5af0*/  BSYNC.RECONVERGENT B0 ;  /* 0x0000000000007941 */ /* 0x000fea0003800200 */
.L_x_21847:
        /* <DEDUP_REMOVED lines=32> */
.L_x_21797:
        /* <DEDUP_REMOVED lines=8> */
.L_x_21850:
[----:B------:R-:W-:Y:S05]  /*5d80*/  BSYNC B2 ;  /* 0x0000000000027941 */ /* 0x000fea0003800000 */
.L_x_21849:
[----:B------:R-:W-:Y:S01]  /*5d90*/  IMAD.MOV.U32 R13, RZ, RZ, R14 ;  /* 0x000000ffff0d7224 */ /* 0x000fe200078e000e */
[----:B------:R-:W-:Y:S06]  /*5da0*/  BRA `(.L_x_21851) ;  /* 0xffffffbc00907947 */ /* 0x000fec000383ffff */
.L_x_21799:
        /* <DEDUP_REMOVED lines=8> */
.L_x_21853:
[----:B------:R-:W-:Y:S05]  /*5e30*/  BSYNC B0 ;  /* 0x0000000000007941 */ /* 0x000fea0003800000 */
.L_x_21852:
        /* <DEDUP_REMOVED lines=8> */
.L_x_21854:
[----:B------:R-:W-:Y:S02]  /*5ec0*/  HFMA2 R16, -RZ, RZ, 0, 2.384185791015625e-07 ;  /* 0x00000004ff107431 */ /* 0x000fe400000001ff */
[----:B------:R-:W-:-:S05]  /*5ed0*/  IMAD.MOV.U32 R9, RZ, RZ, R14 ;  /* 0x000000ffff097224 */ /* 0x000fca00078e000e */
[----:B------:R-:W-:-:S04]  /*5ee0*/  FMNMX.FTZ R9, R10, R9, !PT ;  /* 0x000000090a097209 */ /* 0x000fc80007810000 */
[----:B------:R-:W-:-:S07]  /*5ef0*/  MOV R10, R9 ;  /* 0x00000009000a7202 */ /* 0x000fce0000000f00 */
[----:B------:R-:W-:Y:S05]  /*5f00*/  WARPSYNC.COLLECTIVE R15, `(.L_x_21855) ;  /* 0x000000000f087348 */ /* 0x000fea0003c00000 */
[----:B------:R0:W1:Y:S02]  /*5f10*/  SHFL.BFLY P2, R14, R10, R16, R17 ;  /* 0x0c0000100a0e7389 */ /* 0x0000640000040011 */
[----:B01----:R-:W-:Y:S05]  /*5f20*/  ENDCOLLECTIVE ;  /* 0x000000000000791b */ /* 0x003fea0003800000 */
.L_x_21855:
[----:B------:R-:W-:Y:S02]  /*5f30*/  HFMA2 R16, -RZ, RZ, 0, 1.1920928955078125e-07 ;  /* 0x00000002ff107431 */ /* 0x000fe400000001ff */
[----:B------:R-:W-:-:S05]  /*5f40*/  IMAD.MOV.U32 R12, RZ, RZ, R14 ;  /* 0x000000ffff0c7224 */ /* 0x000fca00078e000e */
[----:B------:R-:W-:-:S04]  /*5f50*/  FMNMX.FTZ R13, R9, R12, !PT ;  /* 0x0000000c090d7209 */ /* 0x000fc80007810000 */
[----:B------:R-:W-:-:S07]  /*5f60*/  MOV R10, R13 ;  /* 0x0000000d000a7202 */ /* 0x000fce0000000f00 */
[----:B------:R-:W-:Y:S05]  /*5f70*/  WARPSYNC.COLLECTIVE R15, `(.L_x_21856) ;  /* 0x000000000f087348 */ /* 0x000fea0003c00000 */
[----:B------:R0:W1:Y:S02]  /*5f80*/  SHFL.BFLY P2, R14, R10, R16, R17 ;  /* 0x0c0000100a0e7389 */ /* 0x0000640000040011 */
[----:B01----:R-:W-:Y:S05]  /*5f90*/  ENDCOLLECTIVE ;  /* 0x000000000000791b */ /* 0x003fea0003800000 */
.L_x_21856:
[----:B------:R-:W-:Y:S05]  /*5fa0*/  BRA `(.L_x_21857) ;  /* 0xffffffbc00ac7947 */ /* 0x000fea000383ffff */
.L_x_21858:
        /* <DEDUP_REMOVED lines=13> */
.L_x_25979:


//--------------------- .text._ZN4vllm25paged_attention_v1_kernelIttLi120ELi16ELi128ELNS_18Fp8KVCacheDataTypeE0ELb1EEEvPT_PKS2_PKT0_S8_ifPKiSA_iPKfiiiSC_SC_iiiii --------------------------
	.section	.text._ZN4vllm25paged_attention_v1_kernelIttLi120ELi16ELi128ELNS_18Fp8KVCacheDataTypeE0ELb1EEEvPT_PKS2_PKT0_S8_ifPKiSA_iPKfiiiSC_SC_iiiii,"ax",@progbits
	.align	128
        .global         _ZN4vllm25paged_attention_v1_kernelIttLi120ELi16ELi128ELNS_18Fp8KVCacheDataTypeE0ELb1EEEvPT_PKS2_PKT0_S8_ifPKiSA_iPKfiiiSC_SC_iiiii
        .type           _ZN4vllm25paged_attention_v1_kernelIttLi120ELi16ELi128ELNS_18Fp8KVCacheDataTypeE0ELb1EEEvPT_PKS2_PKT0_S8_ifPKiSA_iPKfiiiSC_SC_iiiii,@function
        .size           _ZN4vllm25paged_attention_v1_kernelIttLi120ELi16ELi128ELNS_18Fp8KVCacheDataTypeE0ELb1EEEvPT_PKS2_PKT0_S8_ifPKiSA_iPKfiiiSC_SC_iiiii,(.L_x_25980 - _ZN4vllm25paged_attention_v1_kernelIttLi120ELi16ELi128ELNS_18Fp8KVCacheDataTypeE0ELb1EEEvPT_PKS2_PKT0_S8_ifPKiSA_iPKfiiiSC_SC_iiiii)
        .other          _ZN4vllm25paged_attention_v1_kernelIttLi120ELi16ELi128ELNS_18Fp8KVCacheDataTypeE0ELb1EEEvPT_PKS2_PKT0_S8_ifPKiSA_iPKfiiiSC_SC_iiiii,@"STO_CUDA_ENTRY STV_DEFAULT"
_ZN4vllm25paged_attention_v1_kernelIttLi120ELi16ELi128ELNS_18Fp8KVCacheDataTypeE0ELb1EEEvPT_PKS2_PKT0_S8_ifPKiSA_iPKfiiiSC_SC_iiiii:
.text._ZN4vllm25paged_attention_v1_kernelIttLi120ELi16ELi128ELNS_18Fp8KVCacheDataTypeE0ELb1EEEvPT_PKS2_PKT0_S8_ifPKiSA_iPKfiiiSC_SC_iiiii:
        /* <DEDUP_REMOVED lines=13> */
[----:B------:R-:W-:Y:S01]  /*00d0*/  MOV R4, UR4 ;  /* 0x0000000400047c02 */ /* 0x000fe20008000f00 */
[----:B------:R-:W-:Y:S01]  /*00e0*/  IMAD.U32 R5, RZ, RZ, UR5 ;  /* 0x00000005ff057e24 */ /* 0x000fe2000f8e00ff */
[----:B------:R-:W0:Y:S04]  /*00f0*/  LDCU UR17, c[0x0][0x3d0] ;  /* 0x00007a00ff1177ac */ /* 0x000e280008000800 */
[----:B-1----:R1:W4:Y:S01]  /*0100*/  LDG.E.CONSTANT R16, desc[UR10][R4.64] ;  /* 0x0000000a04107981 */ /* 0x002322000c1e9900 */
[----:B------:R-:W1:Y:S01]  /*0110*/  LDCU UR4, c[0x0][0x3c8] ;  /* 0x00007900ff0477ac */ /* 0x000e620008000800 */
[----:B--2---:R-:W-:-:S02]  /*0120*/  ISETP.GT.U32.AND P1, PT, R0, 0x1d, PT ;  /* 0x0000001d0000780c */ /* 0x004fc40003f24070 */
[----:B---3--:R-:W-:Y:S01]  /*0130*/  ISETP.NE.U32.AND P0, PT, R6, RZ, PT ;  /* 0x000000ff0600720c */ /* 0x008fe20003f05070 */
[----:B------:R-:W2:Y:S03]  /*0140*/  LDCU UR18, c[0x0][0x3cc] ;  /* 0x00007980ff1277ac */ /* 0x000ea60008000800 */
[----:B------:R-:W-:Y:S01]  /*0150*/  ISETP.NE.AND.EX P0, PT, R7, RZ, PT, P0 ;  /* 0x000000ff0700720c */ /* 0x000fe20003f05300 */
[----:B------:R-:W3:Y:S01]  /*0160*/  LDCU UR19, c[0x0][0x3a4] ;  /* 0x00007480ff1377ac */ /* 0x000ee20008000800 */
[----:B------:R-:W0:Y:S05]  /*0170*/  LDCU.64 UR20, c[0x0][0x390] ;  /* 0x00007200ff1477ac */ /* 0x000e2a0008000a00 */
[----:B------:R-:W2:Y:S01]  /*0180*/  @!P1 LDC.64 R8, c[0x0][0x388] ;  /* 0x0000e200ff089b82 */ /* 0x000ea20000000a00 */
[----:B----4-:R-:W-:Y:S01]  /*0190*/  @!P1 IMAD R6, R2, 0x78, RZ ;  /* 0x0000007802069824 */ /* 0x010fe200078e02ff */
[----:B------:R-:W-:Y:S01]  /*01a0*/  @!P1 SHF.L.U32 R3, R0, 0x2, RZ ;  /* 0x0000000200039819 */ /* 0x000fe200000006ff */
[----:B-1----:R-:W-:-:S04]  /*01b0*/  UIMAD UR4, UR12, UR4, URZ ;  /* 0x000000040c0472a4 */ /* 0x002fc8000f8e02ff */
[----:B------:R-:W-:Y:S02]  /*01c0*/  USHF.R.S32.HI UR5, URZ, 0x1f, UR4 ;  /* 0x0000001fff057899 */ /* 0x000fe40008011404 */
[----:B------:R-:W-:-:S04]  /*01d0*/  @!P1 IADD3 R3, P2, P3, R3, UR4, R6 ;  /* 0x0000000403039c10 */ /* 0x000fc8000fb5e006 */
[----:B------:R-:W-:Y:S02]  /*01e0*/  @!P1 IADD3.X R4, PT, PT, RZ, UR5, RZ, P2, P3 ;  /* 0x00000005ff049c10 */ /* 0x000fe400097e64ff */
[C---:B--2---:R-:W-:Y:S02]  /*01f0*/  @!P1 LEA R6, P2, R3.reuse, R8, 0x1 ;  /* 0x0000000803069211 */ /* 0x044fe400078408ff */
[----:B------:R-:W1:Y:S02]  /*0200*/  LDC R8, c[0x0][0x3a0] ;  /* 0x0000e800ff087b82 */ /* 0x000e640000000800 */
[----:B------:R-:W-:-:S06]  /*0210*/  @!P1 LEA.HI.X R7, R3, R9, R4, 0x1, P2 ;  /* 0x0000000903079211 */ /* 0x000fcc00010f0c04 */
[----:B------:R-:W2:Y:S01]  /*0220*/  @!P1 LDG.E.64.CONSTANT R6, desc[UR10][R6.64] ;  /* 0x0000000a06069981 */ /* 0x000ea2000c1e9b00 */
[----:B------:R-:W4:Y:S01]  /*0230*/  @P0 LDC.64 R4, c[0x0][0x3c0] ;  /* 0x0000f000ff040b82 */ /* 0x000f220000000a00 */
[----:B-1----:R-:W-:-:S04]  /*0240*/  IABS R13, R8 ;  /* 0x00000008000d7213 */ /* 0x002fc80000000000 */
[----:B------:R-:W1:Y:S08]  /*0250*/  I2F.RP R9, R13 ;  /* 0x0000000d00097306 */ /* 0x000e700000209400 */
[----:B-1----:R-:W1:Y:S01]  /*0260*/  MUFU.RCP R9, R9 ;  /* 0x0000000900097308 */ /* 0x002e620000001000 */
[----:B------:R-:W3:Y:S01]  /*0270*/  LDC R3, c[0x0][0x370] ;  /* 0x0000dc00ff037b82 */ /* 0x000ee20000000800 */
[----:B-1----:R-:W-:-:S06]  /*0280*/  IADD3 R10, PT, PT, R9, 0xffffffe, RZ ;  /* 0x0ffffffe090a7810 */ /* 0x002fcc0007ffe0ff */
[----:B------:R1:W0:Y:S01]  /*0290*/  F2I.FTZ.U32.TRUNC.NTZ R11, R10 ;  /* 0x0000000a000b7305 */ /* 0x000222000021f000 */
[----:B----4-:R-:W-:-:S05]  /*02a0*/  @P0 IMAD.WIDE.U32 R4, R2, 0x4, R4 ;  /* 0x0000000402040825 */ /* 0x010fca00078e0004 */
[----:B------:R3:W5:Y:S01]  /*02b0*/  @P0 LDG.E.CONSTANT R47, desc[UR10][R4.64] ;  /* 0x0000000a042f0981 */ /* 0x000762000c1e9900 */
[----:B-1----:R-:W-:Y:S02]  /*02c0*/  HFMA2 R10, -RZ, RZ, 0, 0 ;  /* 0x00000000ff0a7431 */ /* 0x002fe400000001ff */
[----:B0-----:R-:W-:-:S04]  /*02d0*/  IMAD.MOV R12, RZ, RZ, -R11 ;  /* 0x000000ffff0c7224 */ /* 0x001fc800078e0a0b */
[----:B------:R-:W-:Y:S01]  /*02e0*/  IMAD R15, R12, R13, RZ ;  /* 0x0000000d0c0f7224 */ /* 0x000fe200078e02ff */
[----:B---3--:R-:W-:-:S03]  /*02f0*/  IABS R4, R3 ;  /* 0x0000000300047213 */ /* 0x008fc60000000000 */
        /* <DEDUP_REMOVED lines=8> */
[----:B------:R-:W-:-:S04]  /*0380*/  IABS R4, R4 ;  /* 0x0000000400047213 */ /* 0x000fc80000000000 */
[----:B------:R-:W0:Y:S01]  /*0390*/  I2F.RP R9, R4 ;  /* 0x0000000400097306 */ /* 0x000e220000209400 */
[----:B------:R-:W-:Y:S02]  /*03a0*/  LOP3.LUT R5, R3, R8, RZ, 0x3c, !PT ;  /* 0x0000000803057212 */ /* 0x000fe400078e3cff */
[----:B------:R-:W-:Y:S02]  /*03b0*/  @!P2 IADD3 R11, PT, PT, R11, 0x1, RZ ;  /* 0x000000010b0ba810 */ /* 0x000fe40007ffe0ff */
[----:B------:R-:W-:Y:S02]  /*03c0*/  ISETP.GE.AND P3, PT, R5, RZ, PT ;  /* 0x000000ff0500720c */ /* 0x000fe40003f66270 */
[----:B------:R-:W-:Y:S01]  /*03d0*/  ISETP.NE.AND P2, PT, R8, RZ, PT ;  /* 0x000000ff0800720c */ /* 0x000fe20003f45270 */
[----:B------:R-:W-:Y:S01]  /*03e0*/  @P0 VIADD R11, R11, 0x1 ;  /* 0x000000010b0b0836 */ /* 0x000fe20000000000 */
[----:B0-----:R-:W0:Y:S04]  /*03f0*/  MUFU.RCP R9, R9 ;  /* 0x0000000900097308 */ /* 0x001e280000001000 */
[----:B------:R-:W-:-:S05]  /*0400*/  MOV R17, R11 ;  /* 0x0000000b00117202 */ /* 0x000fca0000000f00 */
[----:B------:R-:W-:Y:S02]  /*0410*/  @!P3 IMAD.MOV R17, RZ, RZ, -R17 ;  /* 0x000000ffff11b224 */ /* 0x000fe400078e0a11 */
[----:B------:R-:W-:-:S04]  /*0420*/  @!P2 LOP3.LUT R17, RZ, R8, RZ, 0x33, !PT ;  /* 0x00000008ff11a212 */ /* 0x000fc800078e33ff */
[----:B------:R-:W-:-:S04]  /*0430*/  IABS R14, R17 ;  /* 0x00000011000e7213 */ /* 0x000fc80000000000 */
[----:B------:R-:W1:Y:S01]  /*0440*/  I2F.RP R5, R14 ;  /* 0x0000000e00057306 */ /* 0x000e620000209400 */
[----:B0-----:R-:W-:-:S07]  /*0450*/  IADD3 R12, PT, PT, R9, 0xffffffe, RZ ;  /* 0x0ffffffe090c7810 */ /* 0x001fce0007ffe0ff */
[----:B------:R0:W3:Y:S08]  /*0460*/  F2I.FTZ.U32.TRUNC.NTZ R13, R12 ;  /* 0x0000000c000d7305 */ /* 0x0000f0000021f000 */
[----:B-1----:R-:W1:Y:S01]  /*0470*/  MUFU.RCP R5, R5 ;  /* 0x0000000500057308 */ /* 0x002e620000001000 */
[----:B0-----:R-:W-:-:S05]  /*0480*/  IMAD.MOV.U32 R12, RZ, RZ, RZ ;  /* 0x000000ffff0c7224 */ /* 0x001fca00078e00ff */
[----:B------:R-:W-:Y:S02]  /*0490*/  R2UR UR4, R12 ;  /* 0x000000000c0472ca */ /* 0x000fe400000e0000 */
[C---:B---3--:R-:W-:Y:S01]  /*04a0*/  R2UR UR5, R13.reuse ;  /* 0x000000000d0572ca */ /* 0x048fe200000e0000 */
[----:B------:R-:W-:-:S05]  /*04b0*/  IMAD R9, R13, R4, RZ ;  /* 0x000000040d097224 */ /* 0x000fca00078e02ff */
[----:B------:R-:W-:Y:S02]  /*04c0*/  IADD3 R9, PT, PT, RZ, -R9, RZ ;  /* 0x80000009ff097210 */ /* 0x000fe40007ffe0ff */
[----:B-1----:R-:W-:-:S05]  /*04d0*/  IADD3 R10, PT, PT, R5, 0xffffffe, RZ ;  /* 0x0ffffffe050a7810 */ /* 0x002fca0007ffe0ff */
[----:B------:R-:W-:Y:S01]  /*04e0*/  IMAD.HI.U32 R9, R13, R9, UR4 ;  /* 0x000000040d097e27 */ /* 0x000fe2000f8e0009 */
[----:B------:R0:W1:Y:S04]  /*04f0*/  F2I.FTZ.U32.TRUNC.NTZ R11, R10 ;  /* 0x0000000a000b7305 */ /* 0x000068000021f000 */
[----:B------:R-:W-:Y:S01]  /*0500*/  R2UR UR22, R9 ;  /* 0x00000000091672ca */ /* 0x000fe200000e0000 */
[----:B0-----:R-:W-:Y:S01]  /*0510*/  HFMA2 R10, -RZ, RZ, 0, 0 ;  /* 0x00000000ff0a7431 */ /* 0x001fe200000001ff */
[----:B------:R-:W-:-:S13]  /*0520*/  R2UR UR9, R16 ;  /* 0x00000000100972ca */ /* 0x000fda00000e0000 */
[----:B------:R-:W-:-:S06]  /*0530*/  UIADD3 UR6, UPT, UPT, UR9, -0x1, URZ ;  /* 0xffffffff09067890 */ /* 0x000fcc000fffe0ff */
[----:B------:R-:W-:-:S05]  /*0540*/  IMAD.U32 R15, RZ, RZ, UR6 ;  /* 0x00000006ff0f7e24 */ /* 0x000fca000f8e00ff */
[----:B------:R-:W-:Y:S02]  /*0550*/  IABS R5, R15 ;  /* 0x0000000f00057213 */ /* 0x000fe40000000000 */
[----:B------:R-:W-:Y:S01]  /*0560*/  IABS R9, R2 ;  /* 0x0000000200097213 */ /* 0x000fe20000000000 */
[----:B------:R-:W0:Y:S01]  /*0570*/  S2R R12, SR_CgaCtaId ;  /* 0x00000000000c7919 */ /* 0x000e220000008800 */
[----:B------:R-:W-:Y:S01]  /*0580*/  R2UR UR7, R5 ;  /* 0x00000000050772ca */ /* 0x000fe200000e0000 */
[----:B-1----:R-:W-:Y:S01]  /*0590*/  IMAD.MOV R5, RZ, RZ, -R11 ;  /* 0x000000ffff057224 */ /* 0x002fe200078e0a0b */
[----:B------:R-:W1:Y:S03]  /*05a0*/  LDC R15, c[0x0][0x3f8] ;  /* 0x0000fe00ff0f7b82 */ /* 0x000e660000000800 */
[----:B------:R-:W-:-:S08]  /*05b0*/  IMAD R5, R5, R14, RZ ;  /* 0x0000000e05057224 */ /* 0x000fd000078e02ff */
[----:B------:R-:W-:Y:S01]  /*05c0*/  UIMAD.WIDE.U32 UR4, UR22, UR7, URZ ;  /* 0x00000007160472a5 */ /* 0x000fe2000f8e00ff */
[----:B------:R-:W-:Y:S01]  /*05d0*/  IMAD.HI.U32 R10, R11, R5, R10 ;  /* 0x000000050b0a7227 */ /* 0x000fe200078e000a */
[----:B------:R-:W-:-:S04]  /*05e0*/  IABS R5, R17 ;  /* 0x0000001100057213 */ /* 0x000fc80000000000 */
[----:B------:R-:W-:-:S04]  /*05f0*/  IMAD R13, RZ, RZ, -UR5 ;  /* 0x80000005ff0d7e24 */ /* 0x000fc8000f8e02ff */
[----:B------:R-:W-:Y:S01]  /*0600*/  IMAD R13, R4, R13, UR7 ;  /* 0x00000007040d7e24 */ /* 0x000fe2000f8e020d */
[----:B------:R-:W-:Y:S01]  /*0610*/  IADD3 R16, PT, PT, RZ, -R5, RZ ;  /* 0x80000005ff107210 */ /* 0x000fe20007ffe0ff */
[----:B------:R-:W-:-:S03]  /*0620*/  IMAD.HI.U32 R5, R10, R9, RZ ;  /* 0x000000090a057227 */ /* 0x000fc600078e00ff */
[----:B------:R-:W-:Y:S01]  /*0630*/  ISETP.GT.U32.AND P0, PT, R4, R13, PT ;  /* 0x0000000d0400720c */ /* 0x000fe20003f04070 */
[----:B------:R-:W-:-:S05]  /*0640*/  IMAD R9, R5, R16, R9 ;  /* 0x0000001005097224 */ /* 0x000fca00078e0209 */
[----:B------:R-:W-:-:S07]  /*0650*/  ISETP.GT.U32.AND P3, PT, R14, R9, PT ;  /* 0x000000090e00720c */ /* 0x000fce0003f64070 */
[----:B------:R-:W-:Y:S01]  /*0660*/  VOTEU.ANY UP2, P0 ;  /* 0x0000000000ff7886 */ /* 0x000fe20000040100 */
[----:B------:R-:W-:-:S05]  /*0670*/  PLOP3.LUT P4, PT, PT, PT, UP2, 0x80, 0x8 ;  /* 0x000000000008781c */ /* 0x000fca0003f8f028 */
[----:B------:R-:W-:Y:S01]  /*0680*/  @!P3 IMAD.IADD R9, R9, 0x1, -R14 ;  /* 0x000000010909b824 */ /* 0x000fe200078e0a0e */
[----:B------:R-:W-:Y:S01]  /*0690*/  LOP3.LUT R10, R2, R17, RZ, 0x3c, !PT ;  /* 0x00000011020a7212 */ /* 0x000fe200078e3cff */
[----:B------:R-:W-:-:S03]  /*06a0*/  UIADD3 UR4, UPT, UPT, UR9, 0xf, URZ ;  /* 0x0000000f09047890 */ /* 0x000fc6000fffe0ff */
[----:B------:R-:W-:-:S03]  /*06b0*/  ISETP.GE.U32.AND P2, PT, R9, R14, PT ;  /* 0x0000000e0900720c */ /* 0x000fc60003f46070 */
[-C--:B------:R-:W-:Y:S01]  /*06c0*/  @!P4 IADD3 R13, PT, PT, R13, -R4.reuse, RZ ;  /* 0x800000040d0dc210 */ /* 0x080fe20007ffe0ff */
[----:B------:R-:W-:Y:S01]  /*06d0*/  USHF.R.S32.HI UR7, URZ, 0x1f, UR4 ;  /* 0x0000001fff077899 */ /* 0x000fe20008011404 */
[----:B------:R-:W-:Y:S02]  /*06e0*/  ISETP.GE.AND P0, PT, R10, RZ, PT ;  /* 0x000000ff0a00720c */ /* 0x000fe40003f06270 */
[----:B------:R-:W-:Y:S01]  /*06f0*/  ISETP.GE.U32.AND P4, PT, R13, R4, PT ;  /* 0x000000040d00720c */ /* 0x000fe20003f86070 */
[----:B------:R-:W-:Y:S01]  /*0700*/  @!P3 VIADD R5, R5, 0x1 ;  /* 0x000000010505b836 */ /* 0x000fe20000000000 */
[----:B------:R-:W-:Y:S01]  /*0710*/  ISETP.NE.AND P3, PT, R17, RZ, PT ;  /* 0x000000ff1100720c */ /* 0x000fe20003f65270 */
[----:B------:R-:W-:Y:S01]  /*0720*/  ULEA.HI UR7, UR7, UR4, URZ, 0x4 ;  /* 0x0000000407077291 */ /* 0x000fe2000f8f20ff */
[----:B------:R-:W-:Y:S02]  /*0730*/  MOV R9, 0x400 ;  /* 0x0000040000097802 */ /* 0x000fe40000000f00 */
[----:B------:R-:W-:Y:S01]  /*0740*/  @P2 IADD3 R5, PT, PT, R5, 0x1, RZ ;  /* 0x0000000105052810 */ /* 0x000fe20007ffe0ff */
[----:B------:R-:W-:Y:S01]  /*0750*/  USHF.R.S32.HI UR7, URZ, 0x4, UR7 ;  /* 0x00000004ff077899 */ /* 0x000fe20008011407 */
[----:B-1----:R-:W-:Y:S01]  /*0760*/  ISETP.GE.AND P2, PT, R15, RZ, PT ;  /* 0x000000ff0f00720c */ /* 0x002fe20003f46270 */
[----:B------:R-:W-:Y:S01]  /*0770*/  ULOP3.LUT UR6, UR6, UR13, URZ, 0x3c, !UPT ;  /* 0x0000000d06067292 */ /* 0x000fe2000f8e3cff */
[--C-:B------:R-:W-:Y:S01]  /*0780*/  SHF.R.U32.HI R48, RZ, 0x5, R0.reuse ;  /* 0x00000005ff307819 */ /* 0x100fe20000011600 */
[----:B------:R-:W-:Y:S01]  /*0790*/  @!UP2 UIADD3 UR5, UPT, UPT, UR5, 0x1, URZ ;  /* 0x000000010505a890 */ /* 0x000fe2000fffe0ff */
[----:B------:R-:W-:Y:S01]  /*07a0*/  LOP3.LUT R46, R0, 0x1, RZ, 0xc0, !PT ;  /* 0x00000001002e7812 */ /* 0x000fe200078ec0ff */
[----:B------:R-:W-:Y:S01]  /*07b0*/  VOTEU.ANY UP1, P4 ;  /* 0x0000000000ff7886 */ /* 0x000fe20002020100 */
[----:B0-----:R-:W-:Y:S01]  /*07c0*/  LEA R11, R12, R9, 0x18 ;  /* 0x000000090c0b7211 */ /* 0x001fe200078ec0ff */
[----:B------:R-:W-:Y:S01]  /*07d0*/  UISETP.GE.AND UP2, UPT, UR6, URZ, UPT ;  /* 0x000000ff0600728c */ /* 0x000fe2000bf46270 */
[----:B------:R-:W-:Y:S01]  /*07e0*/  @!P0 IADD3 R5, PT, PT, RZ, -R5, RZ ;  /* 0x80000005ff058210 */ /* 0x000fe20007ffe0ff */
[----:B------:R-:W-:Y:S01]  /*07f0*/  UISETP.NE.AND UP0, UPT, UR13, URZ, UPT ;  /* 0x000000ff0d00728c */ /* 0x000fe2000bf05270 */
[----:B------:R-:W-:Y:S01]  /*0800*/  ISETP.GE.AND P0, PT, R48, UR7, PT ;  /* 0x0000000730007c0c */ /* 0x000fe2000bf06270 */
[----:B------:R-:W-:Y:S01]  /*0810*/  IMAD R11, R46, 0x78, R11 ;  /* 0x000000782e0b7824 */ /* 0x000fe200078e020b */
[----:B------:R-:W-:Y:S01]  /*0820*/  SHF.R.U32.HI R10, RZ, 0x1, R0 ;  /* 0x00000001ff0a7819 */ /* 0x000fe20000011600 */
[----:B------:R-:W-:Y:S01]  /*0830*/  @UP1 UIADD3 UR5, UPT, UPT, UR5, 0x1, URZ ;  /* 0x0000000105051890 */ /* 0x000fe2000fffe0ff */
[----:B------:R-:W-:-:S03]  /*0840*/  @!P3 LOP3.LUT R5, RZ, R17, RZ, 0x33, !PT ;  /* 0x00000011ff05b212 */ /* 0x000fc600078e33ff */
[----:B------:R-:W-:Y:S02]  /*0850*/  @!P1 IMAD R11, R10, 0x8, R11 ;  /* 0x000000080a0b9824 */ /* 0x000fe400078e020b */
[----:B------:R-:W-:Y:S01]  /*0860*/  @!P2 IMAD R8, R8, UR14, R5 ;  /* 0x0000000e0808ac24 */ /* 0x000fe2000f8e0205 */
[----:B------:R-:W-:Y:S01]  /*0870*/  UMOV UR6, UR5 ;  /* 0x0000000500067c82 */ /* 0x000fe20008000000 */
[----:B------:R-:W-:Y:S01]  /*0880*/  @P2 IMAD R44, R3, UR14, R2 ;  /* 0x0000000e032c2c24 */ /* 0x000fe2000f8e0202 */
[----:B--2---:R0:W-:Y:S01]  /*0890*/  @!P1 STS.64 [R11], R6 ;  /* 0x000000060b009388 */ /* 0x0041e20000000a00 */
[----:B------:R-:W-:Y:S01]  /*08a0*/  @!UP2 UIADD3 UR6, UPT, UPT, URZ, -UR6, URZ ;  /* 0x80000006ff06a290 */ /* 0x000fe2000fffe0ff */
[----:B------:R-:W-:Y:S01]  /*08b0*/  @!P2 IMAD.MOV R8, RZ, RZ, -R8 ;  /* 0x000000ffff08a224 */ /* 0x000fe200078e0a08 */
[----:B------:R-:W-:Y:S01]  /*08c0*/  UIMAD UR4, UR12, UR8, URZ ;  /* 0x000000080c0472a4 */ /* 0x000fe2000f8e02ff */
[----:B------:R-:W-:Y:S01]  /*08d0*/  BSSY B0, `(.L_x_21859) ;  /* 0x0000151000007945 */ /* 0x000fe20003800000 */
[----:B------:R-:W-:Y:S01]  /*08e0*/  @!UP0 ULOP3.LUT UR6, URZ, UR13, URZ, 0x33, !UPT ;  /* 0x0000000dff068292 */ /* 0x000fe2000f8e33ff */
[----:B------:R-:W-:Y:S01]  /*08f0*/  @P2 IMAD R44, R44, R15, 0x1 ;  /* 0x000000012c2c2424 */ /* 0x000fe200078e020f */
[----:B------:R-:W-:Y:S01]  /*0900*/  MOV R43, 0xff7fffff ;  /* 0xff7fffff002b7802 */ /* 0x000fe20000000f00 */
[----:B------:R-:W-:-:S02]  /*0910*/  @!P2 IMAD R44, R15, R8, 0x1 ;  /* 0x000000010f2ca424 */ /* 0x000fc400078e0208 */
[----:B------:R-:W-:Y:S01]  /*0920*/  IMAD.MOV.U32 R45, RZ, RZ, R4 ;  /* 0x000000ffff2d7224 */ /* 0x000fe200078e0004 */
[----:B------:R-:W-:Y:S06]  /*0930*/  BAR.SYNC.DEFER_BLOCKING 0x0 ;  /* 0x0000000000007b1d */ /* 0x000fec0000010000 */
[----:B0-----:R-:W-:Y:S05]  /*0940*/  @P0 BRA `(.L_x_21860) ;  /* 0x0000001400240947 */ /* 0x001fea0003800000 */
[----:B------:R-:W0:Y:S01]  /*0950*/  LDCU.64 UR14, c[0x0][0x3a8] ;  /* 0x00007500ff0e77ac */ /* 0x000e220008000a00 */
[----:B------:R-:W-:Y:S01]  /*0960*/  SHF.R.U32.HI R8, RZ, 0x3, R0 ;  /* 0x00000003ff087819 */ /* 0x000fe20000011600 */
[----:B------:R-:W-:Y:S01]  /*0970*/  IMAD.SHL.U32 R4, R10, 0x4, RZ ;  /* 0x000000040a047824 */ /* 0x000fe200078e00ff */
[----:B------:R-:W-:Y:S01]  /*0980*/  MOV R7, UR4 ;  /* 0x0000000400077c02 */ /* 0x000fe20008000f00 */
[----:B------:R-:W-:Y:S01]  /*0990*/  IMAD.MOV.U32 R43, RZ, RZ, -0x800001 ;  /* 0xff7fffffff2b7424 */ /* 0x000fe200078e00ff */
[----:B------:R-:W-:Y:S02]  /*09a0*/  LOP3.LUT R8, R8, 0x7c, RZ, 0xc0, !PT ;  /* 0x0000007c08087812 */ /* 0x000fe400078ec0ff */
[----:B------:R-:W-:Y:S01]  /*09b0*/  IADD3 R6, PT, PT, R9, 0x110, RZ ;  /* 0x0000011009067810 */ /* 0x000fe20007ffe0ff */
[----:B------:R-:W-:Y:S01]  /*09c0*/  IMAD.MOV.U32 R9, RZ, RZ, RZ ;  /* 0x000000ffff097224 */ /* 0x000fe200078e00ff */
[----:B------:R-:W-:Y:S01]  /*09d0*/  SHF.L.U32 R11, R48, 0x4, RZ ;  /* 0x00000004300b7819 */ /* 0x000fe200000006ff */
[----:B------:R-:W-:Y:S01]  /*09e0*/  IMAD.WIDE R8, R7, 0x4, R8 ;  /* 0x0000000407087825 */ /* 0x000fe200078e0208 */
[----:B------:R-:W-:-:S02]  /*09f0*/  LOP3.LUT R7, R4, 0x3c, RZ, 0xc0, !PT ;  /* 0x0000003c04077812 */ /* 0x000fc400078ec0ff */
[----:B------:R-:W-:Y:S02]  /*0a00*/  LEA R4, R12, R6, 0x18 ;  /* 0x000000060c047211 */ /* 0x000fe400078ec0ff */
[----:B------:R-:W-:Y:S01]  /*0a10*/  LOP3.LUT R12, R11, 0xf, R10, 0xf8, !PT ;  /* 0x0000000f0b0c7812 */ /* 0x000fe200078ef80a */
[----:B------:R-:W-:Y:S01]  /*0a20*/  IMAD R7, R48, 0x40, R7 ;  /* 0x0000004030077824 */ /* 0x000fe200078e0207 */
[----:B0-----:R-:W-:-:S03]  /*0a30*/  IADD3 R6, P0, PT, R8, UR14, RZ ;  /* 0x0000000e08067c10 */ /* 0x001fc6000ff1e0ff */
[C---:B------:R-:W-:Y:S01]  /*0a40*/  VIADD R10, R12.reuse, -UR9 ;  /* 0x800000090c0a7c36 */ /* 0x040fe20008000000 */
[----:B------:R-:W-:Y:S02]  /*0a50*/  IADD3.X R8, PT, PT, R9, UR15, RZ, P0, !PT ;  /* 0x0000000f09087c10 */ /* 0x000fe400087fe4ff */
[----:B------:R-:W-:Y:S02]  /*0a60*/  IADD3 R9, PT, PT, R11, 0x1, RZ ;  /* 0x000000010b097810 */ /* 0x000fe40007ffe0ff */
[----:B------:R-:W-:Y:S02]  /*0a70*/  IADD3 R7, PT, PT, R7, R4, RZ ;  /* 0x0000000407077210 */ /* 0x000fe40007ffe0ff */
[----:B------:R-:W-:-:S07]  /*0a80*/  IADD3 R11, PT, PT, R12, 0x1, RZ ;  /* 0x000000010c0b7810 */ /* 0x000fce0007ffe0ff */
.L_x_21865:
        /* <DEDUP_REMOVED lines=29> */
[----:B------:R-:W-:Y:S01]  /*0c60*/  IADD3 R14, PT, PT, R19, R44, RZ ;  /* 0x0000002c130e7210 */ /* 0x000fe20007ffe0ff */
[----:B------:R-:W-:-:S03]  /*0c70*/  IMAD.MOV.U32 R12, RZ, RZ, RZ ;  /* 0x000000ffff0c7224 */ /* 0x000fc600078e00ff */
        /* <DEDUP_REMOVED lines=21> */
.L_x_21862:
[----:B------:R-:W-:Y:S01]  /*0dd0*/  IMAD.MOV.U32 R15, RZ, RZ, R8 ;  /* 0x000000ffff0f7224 */ /* 0x000fe200078e0008 */
[----:B------:R-:W-:-:S05]  /*0de0*/  MOV R14, R6 ;  /* 0x00000006000e7202 */ /* 0x000fca0000000f00 */
[----:B------:R-:W2:Y:S01]  /*0df0*/  LDG.E.CONSTANT R15, desc[UR10][R14.64] ;  /* 0x0000000a0e0f7981 */ /* 0x000ea2000c1e9900 */
[----:B------:R-:W-:Y:S01]  /*0e00*/  SHF.L.U32 R12, R0, 0x2, RZ ;  /* 0x00000002000c7819 */ /* 0x000fe200000006ff */
[----:B------:R-:W-:-:S03]  /*0e10*/  IMAD R13, R5, UR17, RZ ;  /* 0x00000011050d7c24 */ /* 0x000fc6000f8e02ff */
[----:B------:R-:W-:-:S04]  /*0e20*/  LOP3.LUT R12, R12, 0x78, RZ, 0xc0, !PT ;  /* 0x000000780c0c7812 */ /* 0x000fc800078ec0ff */
[----:B------:R-:W-:-:S04]  /*0e30*/  IADD3 R12, P0, PT, R13, R12, RZ ;  /* 0x0000000c0d0c7210 */ /* 0x000fc80007f1e0ff */
[----:B------:R-:W-:Y:S01]  /*0e40*/  LEA.HI.X.SX32 R13, R13, RZ, 0x1, P0 ;  /* 0x000000ff0d0d7211 */ /* 0x000fe200000f0eff */
[----:B------:R-:W0:Y:S01]  /*0e50*/  S2R R21, SR_CgaCtaId ;  /* 0x0000000000157919 */ /* 0x000e220000008800 */
[----:B------:R-:W-:Y:S01]  /*0e60*/  MOV R20, 0x400 ;  /* 0x0000040000147802 */ /* 0x000fe20000000f00 */
        /* <DEDUP_REMOVED lines=10> */
[----:B------:R-:W4:Y:S01]  /*0f10*/  LDG.E.64.CONSTANT R16, desc[UR10][R52.64+0x500] ;  /* 0x0005000a34107981 */ /* 0x000f22000c1e9b00 */
[----:B0-----:R-:W-:-:S03]  /*0f20*/  LEA R23, R21, R20, 0x18 ;  /* 0x0000001415177211 */ /* 0x001fc600078ec0ff */
[----:B------:R-:W4:Y:S02]  /*0f30*/  LDG.E.64.CONSTANT R20, desc[UR10][R52.64+0x600] ;  /* 0x0006000a34147981 */ /* 0x000f24000c1e9b00 */
[----:B------:R-:W-:Y:S02]  /*0f40*/  IMAD R42, R46, 0x78, R23 ;  /* 0x000000782e2a7824 */ /* 0x000fe400078e0217 */
[----:B------:R-:W4:Y:S04]  /*0f50*/  LDG.E.64.CONSTANT R22, desc[UR10][R52.64+0x700] ;  /* 0x0007000a34167981 */ /* 0x000f28000c1e9b00 */
[----:B------:R-:W0:Y:S04]  /*0f60*/  LDS.64 R38, [R42+0x8] ;  /* 0x000008002a267984 */ /* 0x000e280000000a00 */
[----:B------:R-:W1:Y:S04]  /*0f70*/  LDS.64 R36, [R42] ;  /* 0x000000002a247984 */ /* 0x000e680000000a00 */
[----:B------:R-:W4:Y:S01]  /*0f80*/  LDG.E.64.CONSTANT R24, desc[UR10][R52.64+0x800] ;  /* 0x0008000a34187981 */ /* 0x000f22000c1e9b00 */
[----:B0-----:R-:W-:-:S02]  /*0f90*/  HADD2.F32 R26, -RZ, R38.H0_H0 ;  /* 0x20000026ff1a7230 */ /* 0x001fc40000004100 */
[----:B------:R-:W-:Y:S02]  /*0fa0*/  HADD2.F32 R38, -RZ, R38.H1_H1 ;  /* 0x30000026ff267230 */ /* 0x000fe40000004100 */
[--C-:B-1----:R-:W-:Y:S02]  /*0fb0*/  HADD2.F32 R50, -RZ, R36.reuse.H0_H0 ;  /* 0x20000024ff327230 */ /* 0x102fe40000004100 */
[----:B------:R-:W-:Y:S02]  /*0fc0*/  HADD2.F32 R40, -RZ, R36.H1_H1 ;  /* 0x30000024ff287230 */ /* 0x000fe40000004100 */
[--C-:B--2---:R-:W-:Y:S02]  /*0fd0*/  HADD2.F32 R29, -RZ, R32.reuse.H1_H1 ;  /* 0x30000020ff1d7230 */ /* 0x104fe40000004100 */
[----:B------:R-:W-:-:S03]  /*0fe0*/  HADD2.F32 R27, -RZ, R32.H0_H0 ;  /* 0x20000020ff1b7230 */ /* 0x000fc60000004100 */
[----:B------:R-:W-:Y:S01]  /*0ff0*/  FMUL.FTZ R49, R38, R29 ;  /* 0x0000001d26317220 */ /* 0x000fe20000410000 */
[--C-:B---3--:R-:W-:Y:S02]  /*1000*/  HADD2.F32 R29, -RZ, R34.reuse.H0_H0 ;  /* 0x20000022ff1d7230 */ /* 0x108fe40000004100 */
[----:B------:R-:W-:Y:S02]  /*1010*/  FMUL.FTZ R41, R26, R27 ;  /* 0x0000001b1a297220 */ /* 0x000fe40000410000 */
[----:B------:R-:W2:Y:S02]  /*1020*/  LDG.E.64.CONSTANT R26, desc[UR10][R52.64+0x900] ;  /* 0x0009000a341a7981 */ /* 0x000ea4000c1e9b00 */
[----:B------:R-:W-:Y:S01]  /*1030*/  FFMA.FTZ R50, R50, R29, R41 ;  /* 0x0000001d32327223 */ /* 0x000fe20000010029 */
[----:B------:R-:W-:Y:S01]  /*1040*/  HADD2.F32 R31, -RZ, R34.H1_H1 ;  /* 0x30000022ff1f7230 */ /* 0x000fe20000004100 */
[----:B------:R-:W0:Y:S04]  /*1050*/  LDS.64 R28, [R42+0x10] ;  /* 0x000010002a1c7984 */ /* 0x000e280000000a00 */
[----:B------:R-:W-:-:S02]  /*1060*/  FFMA.FTZ R40, R40, R31, R49 ;  /* 0x0000001f28287223 */ /* 0x000fc40000010031 */
[----:B------:R-:W3:Y:S01]  /*1070*/  LDG.E.64.CONSTANT R30, desc[UR10][R52.64+0xa00] ;  /* 0x000a000a341e7981 */ /* 0x000ee2000c1e9b00 */
        /* <DEDUP_REMOVED lines=8> */
[----:B------:R-:W3:Y:S01]  /*1100*/  LDG.E.64.CONSTANT R32, desc[UR10][R52.64+0xb00] ;  /* 0x000b000a34207981 */ /* 0x000ee2000c1e9b00 */
[----:B------:R-:W-:Y:S02]  /*1110*/  HADD2.F32 R49, -RZ, R37.H1_H1 ;  /* 0x30000025ff317230 */ /* 0x000fe40000004100 */
[----:B------:R-:W-:Y:S01]  /*1120*/  FMUL.FTZ R36, R39, R34 ;  /* 0x0000002227247220 */ /* 0x000fe20000410000 */
[----:B------:R-:W-:Y:S01]  /*1130*/  HADD2.F32 R34, -RZ, R35.H1_H1 ;  /* 0x30000023ff227230 */ /* 0x000fe20000004100 */
[----:B------:R-:W3:Y:S04]  /*1140*/  LDG.E.64.CONSTANT R38, desc[UR10][R52.64+0xe00] ;  /* 0x000e000a34267981 */ /* 0x000ee8000c1e9b00 */
[----:B------:R-:W-:-:S02]  /*1150*/  FFMA.FTZ R49, R49, R34, R36 ;  /* 0x0000002231317223 */ /* 0x000fc40000010024 */
[----:B------:R-:W3:Y:S01]  /*1160*/  LDG.E.64.CONSTANT R34, desc[UR10][R52.64+0xc00] ;  /* 0x000c000a34227981 */ /* 0x000ee2000c1e9b00 */
[----:B----4-:R-:W-:Y:S02]  /*1170*/  HADD2.F32 R36, -RZ, R14.H0_H0 ;  /* 0x2000000eff247230 */ /* 0x010fe40000004100 */
        /* <DEDUP_REMOVED lines=9> */
[----:B------:R-:W0:Y:S01]  /*1210*/  LDS.64 R40, [R42+0x18] ;  /* 0x000018002a287984 */ /* 0x000e220000000a00 */
[----:B------:R-:W-:Y:S02]  /*1220*/  HADD2.F32 R15, -RZ, R15.H1_H1 ;  /* 0x3000000fff0f7230 */ /* 0x000fe40000004100 */
[----:B------:R-:W-:-:S05]  /*1230*/  HADD2.F32 R14, -RZ, R29.H1_H1 ;  /* 0x3000001dff0e7230 */ /* 0x000fca0000004100 */
[----:B------:R-:W-:Y:S01]  /*1240*/  FFMA.FTZ R49, R14, R15, R49 ;  /* 0x0000000f0e317223 */ /* 0x000fe20000010031 */
[--C-:B------:R-:W-:Y:S02]  /*1250*/  HADD2.F32 R14, -RZ, R12.reuse.H0_H0 ;  /* 0x2000000cff0e7230 */ /* 0x100fe40000004100 */
[----:B------:R-:W-:Y:S02]  /*1260*/  HADD2.F32 R12, -RZ, R12.H1_H1 ;  /* 0x3000000cff0c7230 */ /* 0x000fe40000004100 */
[----:B0-----:R-:W-:-:S05]  /*1270*/  HADD2.F32 R15, -RZ, R40.H0_H0 ;  /* 0x20000028ff0f7230 */ /* 0x001fca0000004100 */
[----:B------:R-:W-:Y:S02]  /*1280*/  FFMA.FTZ R50, R15, R14, R50 ;  /* 0x0000000e0f327223 */ /* 0x000fe40000010032 */
[----:B------:R-:W0:Y:S01]  /*1290*/  LDS.64 R14, [R42+0x20] ;  /* 0x000020002a0e7984 */ /* 0x000e220000000a00 */
[----:B------:R-:W-:-:S05]  /*12a0*/  HADD2.F32 R29, -RZ, R40.H1_H1 ;  /* 0x30000028ff1d7230 */ /* 0x000fca0000004100 */
[----:B------:R-:W-:Y:S01]  /*12b0*/  FFMA.FTZ R28, R29, R12, R28 ;  /* 0x0000000c1d1c7223 */ /* 0x000fe2000001001c */
[----:B------:R-:W-:Y:S02]  /*12c0*/  HADD2.F32 R12, -RZ, R41.H0_H0 ;  /* 0x20000029ff0c7230 */ /* 0x000fe40000004100 */
[--C-:B------:R-:W-:Y:S02]  /*12d0*/  HADD2.F32 R29, -RZ, R13.reuse.H0_H0 ;  /* 0x2000000dff1d7230 */ /* 0x100fe40000004100 */
[----:B------:R-:W-:-:S03]  /*12e0*/  HADD2.F32 R13, -RZ, R13.H1_H1 ;  /* 0x3000000dff0d7230 */ /* 0x000fc60000004100 */
[----:B------:R-:W-:Y:S01]  /*12f0*/  FFMA.FTZ R51, R12, R29, R51 ;  /* 0x0000001d0c337223 */ /* 0x000fe20000010033 */
[----:B------:R-:W-:-:S05]  /*1300*/  HADD2.F32 R12, -RZ, R41.H1_H1 ;  /* 0x30000029ff0c7230 */ /* 0x000fca0000004100 */
[----:B------:R-:W-:Y:S02]  /*1310*/  FFMA.FTZ R49, R12, R13, R49 ;  /* 0x0000000d0c317223 */ /* 0x000fe40000010031 */
[----:B------:R-:W1:Y:S01]  /*1320*/  LDS.64 R12, [R42+0x28] ;  /* 0x000028002a0c7984 */ /* 0x000e620000000a00 */
[--C-:B------:R-:W-:Y:S02]  /*1330*/  HADD2.F32 R40, -RZ, R18.reuse.H0_H0 ;  /* 0x20000012ff287230 */ /* 0x100fe40000004100 */
[----:B------:R-:W-:Y:S02]  /*1340*/  HADD2.F32 R18, -RZ, R18.H1_H1 ;  /* 0x30000012ff127230 */ /* 0x000fe40000004100 */
[----:B0-----:R-:W-:-:S05]  /*1350*/  HADD2.F32 R29, -RZ, R14.H0_H0 ;  /* 0x2000000eff1d7230 */ /* 0x001fca0000004100 */
[----:B------:R-:W-:Y:S01]  /*1360*/  FFMA.FTZ R50, R29, R40, R50 ;  /* 0x000000281d327223 */ /* 0x000fe20000010032 */
[----:B------:R-:W-:Y:S02]  /*1370*/  HADD2.F32 R29, -RZ, R14.H1_H1 ;  /* 0x3000000eff1d7230 */ /* 0x000fe40000004100 */
[----:B------:R-:W-:-:S03]  /*1380*/  HADD2.F32 R14, -RZ, R15.H0_H0 ;  /* 0x2000000fff0e7230 */ /* 0x000fc60000004100 */
[----:B------:R-:W-:Y:S01]  /*1390*/  FFMA.FTZ R18, R29, R18, R28 ;  /* 0x000000121d127223 */ /* 0x000fe2000001001c */
[--C-:B------:R-:W-:Y:S02]  /*13a0*/  HADD2.F32 R28, -RZ, R19.reuse.H0_H0 ;  /* 0x20000013ff1c7230 */ /* 0x100fe40000004100 */
[----:B------:R-:W-:-:S03]  /*13b0*/  HADD2.F32 R19, -RZ, R19.H1_H1 ;  /* 0x30000013ff137230 */ /* 0x000fc60000004100 */
[----:B------:R-:W-:Y:S02]  /*13c0*/  FFMA.FTZ R51, R14, R28, R51 ;  /* 0x0000001c0e337223 */ /* 0x000fe40000010033 */
[----:B------:R-:W0:Y:S01]  /*13d0*/  LDS.64 R28, [R42+0x30] ;  /* 0x000030002a1c7984 */ /* 0x000e220000000a00 */
[----:B------:R-:W-:Y:S02]  /*13e0*/  HADD2.F32 R14, -RZ, R15.H1_H1 ;  /* 0x3000000fff0e7230 */ /* 0x000fe40000004100 */
[----:B-1----:R-:W-:-:S03]  /*13f0*/  HADD2.F32 R15, -RZ, R12.H0_H0 ;  /* 0x2000000cff0f7230 */ /* 0x002fc60000004100 */
[----:B------:R-:W-:Y:S01]  /*1400*/  FFMA.FTZ R49, R14, R19, R49 ;  /* 0x000000130e317223 */ /* 0x000fe20000010031 */
[----:B------:R-:W-:-:S05]  /*1410*/  HADD2.F32 R14, -RZ, R16.H0_H0 ;  /* 0x20000010ff0e7230 */ /* 0x000fca0000004100 */
[----:B------:R-:W-:Y:S02]  /*1420*/  FFMA.FTZ R50, R15, R14, R50 ;  /* 0x0000000e0f327223 */ /* 0x000fe40000010032 */
[----:B------:R-:W1:Y:S01]  /*1430*/  LDS.64 R14, [R42+0x38] ;  /* 0x000038002a0e7984 */ /* 0x000e620000000a00 */
        /* <DEDUP_REMOVED lines=8> */
[----:B------:R-:W1:Y:S01]  /*14c0*/  LDS.64 R12, [R42+0x40] ;  /* 0x000040002a0c7984 */ /* 0x000e620000000a00 */
[----:B------:R-:W-:Y:S01]  /*14d0*/  FFMA.FTZ R49, R16, R17, R49 ;  /* 0x0000001110317223 */ /* 0x000fe20000010031 */
[----:B------:R-:W-:-:S02]  /*14e0*/  HADD2.F32 R16, -RZ, R20.H0_H0 ;  /* 0x20000014ff107230 */ /* 0x000fc40000004100 */
        /* <DEDUP_REMOVED lines=9> */
[----:B------:R-:W-:-:S02]  /*1580*/  FFMA.FTZ R51, R16, R17, R51 ;  /* 0x0000001110337223 */ /* 0x000fc40000010033 */
[----:B------:R-:W0:Y:S01]  /*1590*/  LDS.64 R16, [R42+0x48] ;  /* 0x000048002a107984 */ /* 0x000e220000000a00 */
[----:B-1----:R-:W-:Y:S02]  /*15a0*/  HADD2.F32 R19, -RZ, R14.H0_H0 ;  /* 0x2000000eff137230 */ /* 0x002fe40000004100 */
[----:B------:R-:W-:Y:S01]  /*15b0*/  FFMA.FTZ R49, R20, R21, R49 ;  /* 0x0000001514317223 */ /* 0x000fe20000010031 */
[----:B------:R-:W-:Y:S02]  /*15c0*/  HADD2.F32 R20, -RZ, R22.H0_H0 ;  /* 0x20000016ff147230 */ /* 0x000fe40000004100 */
[----:B------:R-:W-:Y:S02]  /*15d0*/  HADD2.F32 R21, -RZ, R14.H1_H1 ;  /* 0x3000000eff157230 */ /* 0x000fe40000004100 */
[----:B------:R-:W-:Y:S02]  /*15e0*/  HADD2.F32 R22, -RZ, R22.H1_H1 ;  /* 0x30000016ff167230 */ /* 0x000fe40000004100 */
[----:B------:R-:W-:-:S03]  /*15f0*/  FFMA.FTZ R50, R19, R20, R50 ;  /* 0x0000001413327223 */ /* 0x000fc60000010032 */
[----:B------:R-:W-:Y:S02]  /*1600*/  FFMA.FTZ R20, R21, R22, R18 ;  /* 0x0000001615147223 */ /* 0x000fe40000010012 */
[----:B------:R-:W1:Y:S01]  /*1610*/  LDS.64 R18, [R42+0x50] ;  /* 0x000050002a127984 */ /* 0x000e620000000a00 */
[----:B------:R-:W-:Y:S02]  /*1620*/  HADD2.F32 R14, -RZ, R15.H0_H0 ;  /* 0x2000000fff0e7230 */ /* 0x000fe40000004100 */
[----:B------:R-:W-:Y:S02]  /*1630*/  HADD2.F32 R28, -RZ, R23.H0_H0 ;  /* 0x20000017ff1c7230 */ /* 0x000fe40000004100 */
[----:B------:R-:W-:-:S03]  /*1640*/  HADD2.F32 R21, -RZ, R24.H0_H0 ;  /* 0x20000018ff157230 */ /* 0x000fc60000004100 */
[----:B------:R-:W-:Y:S01]  /*1650*/  FFMA.FTZ R51, R14, R28, R51 ;  /* 0x0000001c0e337223 */ /* 0x000fe20000010033 */
[----:B------:R-:W-:Y:S02]  /*1660*/  HADD2.F32 R14, -RZ, R15.H1_H1 ;  /* 0x3000000fff0e7230 */ /* 0x000fe40000004100 */
[----:B------:R-:W-:Y:S02]  /*1670*/  HADD2.F32 R15, -RZ, R12.H0_H0 ;  /* 0x2000000cff0f7230 */ /* 0x000fe40000004100 */
[----:B------:R-:W-:-:S03]  /*1680*/  HADD2.F32 R23, -RZ, R23.H1_H1 ;  /* 0x30000017ff177230 */ /* 0x000fc60000004100 */
[----:B------:R-:W-:Y:S01]  /*1690*/  FFMA.FTZ R50, R15, R21, R50 ;  /* 0x000000150f327223 */ /* 0x000fe20000010032 */
[----:B------:R-:W-:Y:S02]  /*16a0*/  HADD2.F32 R21, -RZ, R12.H1_H1 ;  /* 0x3000000cff157230 */ /* 0x000fe40000004100 */
[----:B------:R-:W-:Y:S01]  /*16b0*/  FFMA.FTZ R49, R14, R23, R49 ;  /* 0x000000170e317223 */ /* 0x000fe20000010031 */
[----:B------:R-:W-:Y:S01]  /*16c0*/  HADD2.F32 R12, -RZ, R13.H0_H0 ;  /* 0x2000000dff0c7230 */ /* 0x000fe20000004100 */
[----:B------:R-:W3:Y:S01]  /*16d0*/  LDS.64 R14, [R42+0x58] ;  /* 0x000058002a0e7984 */ /* 0x000ee20000000a00 */
[----:B------:R-:W-:Y:S02]  /*16e0*/  HADD2.F32 R22, -RZ, R25.H0_H0 ;  /* 0x20000019ff167230 */ /* 0x000fe40000004100 */
[----:B------:R-:W-:-:S03]  /*16f0*/  HADD2.F32 R24, -RZ, R24.H1_H1 ;  /* 0x30000018ff187230 */ /* 0x000fc60000004100 */
[----:B------:R-:W-:Y:S01]  /*1700*/  FFMA.FTZ R51, R12, R22, R51 ;  /* 0x000000160c337223 */ /* 0x000fe20000010033 */
[----:B------:R-:W-:Y:S02]  /*1710*/  HADD2.F32 R22, -RZ, R13.H1_H1 ;  /* 0x3000000dff167230 */ /* 0x000fe40000004100 */
[----:B------:R-:W3:Y:S01]  /*1720*/  LDS.64 R12, [R42+0x60] ;  /* 0x000060002a0c7984 */ /* 0x000ee20000000a00 */
[----:B------:R-:W-:Y:S01]  /*1730*/  FFMA.FTZ R20, R21, R24, R20 ;  /* 0x0000001815147223 */ /* 0x000fe20000010014 */
[--C-:B0-----:R-:W-:Y:S02]  /*1740*/  HADD2.F32 R21, -RZ, R16.reuse.H0_H0 ;  /* 0x20000010ff157230 */ /* 0x101fe40000004100 */
[----:B------:R-:W-:Y:S02]  /*1750*/  HADD2.F32 R23, -RZ, R16.H1_H1 ;  /* 0x30000010ff177230 */ /* 0x000fe40000004100 */
[----:B------:R-:W-:Y:S02]  /*1760*/  HADD2.F32 R25, -RZ, R25.H1_H1 ;  /* 0x30000019ff197230 */ /* 0x000fe40000004100 */
[----:B------:R-:W-:-:S03]  /*1770*/  HADD2.F32 R24, -RZ, R17.H1_H1 ;  /* 0x30000011ff187230 */ /* 0x000fc60000004100 */
[----:B------:R-:W-:Y:S01]  /*1780*/  FFMA.FTZ R49, R22, R25, R49 ;  /* 0x0000001916317223 */ /* 0x000fe20000010031 */
[----:B------:R-:W-:Y:S02]  /*1790*/  HADD2.F32 R22, -RZ, R17.H0_H0 ;  /* 0x20000011ff167230 */ /* 0x000fe40000004100 */
[--C-:B--2---:R-:W-:Y:S02]  /*17a0*/  HADD2.F32 R16, -RZ, R26.reuse.H0_H0 ;  /* 0x2000001aff107230 */ /* 0x104fe40000004100 */
[----:B------:R-:W-:-:S03]  /*17b0*/  HADD2.F32 R26, -RZ, R26.H1_H1 ;  /* 0x3000001aff1a7230 */ /* 0x000fc60000004100 */
[----:B------:R-:W-:Y:S02]  /*17c0*/  FFMA.FTZ R21, R21, R16, R50 ;  /* 0x0000001015157223 */ /* 0x000fe40000010032 */
[----:B------:R-:W-:Y:S01]  /*17d0*/  FFMA.FTZ R20, R23, R26, R20 ;  /* 0x0000001a17147223 */ /* 0x000fe20000010014 */
[--C-:B------:R-:W-:Y:S01]  /*17e0*/  HADD2.F32 R23, -RZ, R27.reuse.H0_H0 ;  /* 0x2000001bff177230 */ /* 0x100fe20000004100 */
[----:B------:R-:W0:Y:S01]  /*17f0*/  LDS.64 R16, [R42+0x68] ;  /* 0x000068002a107984 */ /* 0x000e220000000a00 */
[----:B------:R-:W-:Y:S02]  /*1800*/  HADD2.F32 R27, -RZ, R27.H1_H1 ;  /* 0x3000001bff1b7230 */ /* 0x000fe40000004100 */
[----:B-1----:R-:W-:Y:S02]  /*1810*/  HADD2.F32 R26, -RZ, R18.H0_H0 ;  /* 0x20000012ff1a7230 */ /* 0x002fe40000004100 */
[----:B---3--:R-:W-:Y:S02]  /*1820*/  HADD2.F32 R25, -RZ, R30.H0_H0 ;  /* 0x2000001eff197230 */ /* 0x008fe40000004100 */
[----:B------:R-:W-:Y:S01]  /*1830*/  FFMA.FTZ R51, R22, R23, R51 ;  /* 0x0000001716337223 */ /* 0x000fe20000010033 */
[----:B------:R-:W-:Y:S01]  /*1840*/  FFMA.FTZ R49, R24, R27, R49 ;  /* 0x0000001b18317223 */ /* 0x000fe20000010031 */
[----:B------:R-:W-:-:S02]  /*1850*/  HADD2.F32 R22, -RZ, R19.H0_H0 ;  /* 0x20000013ff167230 */ /* 0x000fc40000004100 */
[----:B------:R-:W-:Y:S01]  /*1860*/  FFMA.FTZ R25, R26, R25, R21 ;  /* 0x000000191a197223 */ /* 0x000fe20000010015 */
[----:B------:R-:W-:Y:S02]  /*1870*/  HADD2.F32 R21, -RZ, R18.H1_H1 ;  /* 0x30000012ff157230 */ /* 0x000fe40000004100 */
[----:B------:R-:W-:Y:S02]  /*1880*/  HADD2.F32 R24, -RZ, R19.H1_H1 ;  /* 0x30000013ff187230 */ /* 0x000fe40000004100 */
[----:B------:R-:W1:Y:S01]  /*1890*/  LDS.64 R18, [R42+0x70] ;  /* 0x000070002a127984 */ /* 0x000e620000000a00 */
[----:B------:R-:W-:Y:S02]  /*18a0*/  HADD2.F32 R30, -RZ, R30.H1_H1 ;  /* 0x3000001eff1e7230 */ /* 0x000fe40000004100 */
[----:B------:R-:W-:Y:S02]  /*18b0*/  HADD2.F32 R23, -RZ, R31.H0_H0 ;  /* 0x2000001fff177230 */ /* 0x000fe40000004100 */
[----:B------:R-:W-:-:S02]  /*18c0*/  HADD2.F32 R26, -RZ, R14.H0_H0 ;  /* 0x2000000eff1a7230 */ /* 0x000fc40000004100 */
[--C-:B------:R-:W-:Y:S02]  /*18d0*/  HADD2.F32 R27, -RZ, R32.reuse.H0_H0 ;  /* 0x20000020ff1b7230 */ /* 0x100fe40000004100 */
[----:B------:R-:W-:Y:S01]  /*18e0*/  FFMA.FTZ R20, R21, R30, R20 ;  /* 0x0000001e15147223 */ /* 0x000fe20000010014 */
[----:B------:R-:W-:Y:S02]  /*18f0*/  HADD2.F32 R32, -RZ, R32.H1_H1 ;  /* 0x30000020ff207230 */ /* 0x000fe40000004100 */
[----:B------:R-:W-:Y:S01]  /*1900*/  FFMA.FTZ R51, R22, R23, R51 ;  /* 0x0000001716337223 */ /* 0x000fe20000010033 */
[----:B------:R-:W-:Y:S02]  /*1910*/  HADD2.F32 R21, -RZ, R14.H1_H1 ;  /* 0x3000000eff157230 */ /* 0x000fe40000004100 */
[----:B------:R-:W-:Y:S01]  /*1920*/  FFMA.FTZ R25, R26, R27, R25 ;  /* 0x0000001b1a197223 */ /* 0x000fe20000010019 */
[--C-:B------:R-:W-:Y:S02]  /*1930*/  HADD2.F32 R26, -RZ, R12.reuse.H0_H0 ;  /* 0x2000000cff1a7230 */ /* 0x100fe40000004100 */
[----:B------:R-:W-:-:S02]  /*1940*/  HADD2.F32 R23, -RZ, R12.H1_H1 ;  /* 0x3000000cff177230 */ /* 0x000fc40000004100 */
[--C-:B------:R-:W-:Y:S02]  /*1950*/  HADD2.F32 R12, -RZ, R34.reuse.H0_H0 ;  /* 0x20000022ff0c7230 */ /* 0x100fe40000004100 */
[----:B------:R-:W-:Y:S01]  /*1960*/  FFMA.FTZ R20, R21, R32, R20 ;  /* 0x0000002015147223 */ /* 0x000fe20000010014 */
[----:B------:R-:W-:Y:S02]  /*1970*/  HADD2.F32 R31, -RZ, R31.H1_H1 ;  /* 0x3000001fff1f7230 */ /* 0x000fe40000004100 */
[----:B------:R-:W-:Y:S02]  /*1980*/  HADD2.F32 R34, -RZ, R34.H1_H1 ;  /* 0x30000022ff227230 */ /* 0x000fe40000004100 */
[----:B------:R-:W-:Y:S02]  /*1990*/  HADD2.F32 R22, -RZ, R33.H0_H0 ;  /* 0x20000021ff167230 */ /* 0x000fe40000004100 */
[----:B------:R-:W-:Y:S02]  /*19a0*/  HADD2.F32 R14, -RZ, R15.H0_H0 ;  /* 0x2000000fff0e7230 */ /* 0x000fe40000004100 */
[----:B------:R-:W-:Y:S01]  /*19b0*/  FFMA.FTZ R24, R24, R31, R49 ;  /* 0x0000001f18187223 */ /* 0x000fe20000010031 */
[----:B------:R-:W-:-:S02]  /*19c0*/  HADD2.F32 R33, -RZ, R33.H1_H1 ;  /* 0x30000021ff217230 */ /* 0x000fc40000004100 */
[----:B------:R-:W-:Y:S01]  /*19d0*/  FFMA.FTZ R20, R23, R34, R20 ;  /* 0x0000002217147223 */ /* 0x000fe20000010014 */
[----:B------:R-:W-:Y:S02]  /*19e0*/  HADD2.F32 R15, -RZ, R15.H1_H1 ;  /* 0x3000000fff0f7230 */ /* 0x000fe40000004100 */
[----:B------:R-:W-:Y:S01]  /*19f0*/  FFMA.FTZ R14, R14, R22, R51 ;  /* 0x000000160e0e7223 */ /* 0x000fe20000010033 */
[----:B------:R-:W-:Y:S02]  /*1a00*/  HADD2.F32 R23, -RZ, R35.H0_H0 ;  /* 0x20000023ff177230 */ /* 0x000fe40000004100 */
[--C-:B------:R-:W-:Y:S02]  /*1a10*/  HADD2.F32 R21, -RZ, R13.reuse.H0_H0 ;  /* 0x2000000dff157230 */ /* 0x100fe40000004100 */
[----:B------:R-:W-:Y:S01]  /*1a20*/  FFMA.FTZ R15, R15, R33, R24 ;  /* 0x000000210f0f7223 */ /* 0x000fe20000010018 */
[----:B------:R-:W-:Y:S01]  /*1a30*/  FFMA.FTZ R12, R26, R12, R25 ;  /* 0x0000000c1a0c7223 */ /* 0x000fe20000010019 */
[----:B------:R-:W-:-:S02]  /*1a40*/  HADD2.F32 R22, -RZ, R13.H1_H1 ;  /* 0x3000000dff167230 */ /* 0x000fc40000004100 */
[--C-:B0-----:R-:W-:Y:S02]  /*1a50*/  HADD2.F32 R13, -RZ, R16.reuse.H0_H0 ;  /* 0x20000010ff0d7230 */ /* 0x101fe40000004100 */
[----:B------:R-:W-:Y:S01]  /*1a60*/  FFMA.FTZ R14, R21, R23, R14 ;  /* 0x00000017150e7223 */ /* 0x000fe2000001000e */
[----:B------:R-:W-:Y:S02]  /*1a70*/  HADD2.F32 R25, -RZ, R16.H1_H1 ;  /* 0x30000010ff197230 */ /* 0x000fe40000004100 */
[----:B------:R-:W-:Y:S02]  /*1a80*/  HADD2.F32 R27, -RZ, R17.H0_H0 ;  /* 0x20000011ff1b7230 */ /* 0x000fe40000004100 */
[----:B----4-:R-:W-:Y:S02]  /*1a90*/  HADD2.F32 R24, -RZ, R37.H0_H0 ;  /* 0x20000025ff187230 */ /* 0x010fe40000004100 */
[----:B------:R-:W-:Y:S02]  /*1aa0*/  HADD2.F32 R16, -RZ, R36.H0_H0 ;  /* 0x20000024ff107230 */ /* 0x000fe40000004100 */
[----:B------:R-:W-:-:S02]  /*1ab0*/  HADD2.F32 R35, -RZ, R35.H1_H1 ;  /* 0x30000023ff237230 */ /* 0x000fc40000004100 */
[----:B------:R-:W-:Y:S01]  /*1ac0*/  FFMA.FTZ R24, R27, R24, R14 ;  /* 0x000000181b187223 */ /* 0x000fe2000001000e */
[----:B------:R-:W-:Y:S02]  /*1ad0*/  HADD2.F32 R36, -RZ, R36.H1_H1 ;  /* 0x30000024ff247230 */ /* 0x000fe40000004100 */
[----:B------:R-:W-:Y:S01]  /*1ae0*/  FFMA.FTZ R12, R13, R16, R12 ;  /* 0x000000100d0c7223 */ /* 0x000fe2000001000c */
[----:B------:R-:W-:Y:S02]  /*1af0*/  HADD2.F32 R37, -RZ, R37.H1_H1 ;  /* 0x30000025ff257230 */ /* 0x000fe40000004100 */
[----:B------:R-:W-:Y:S01]  /*1b00*/  FFMA.FTZ R15, R22, R35, R15 ;  /* 0x00000023160f7223 */ /* 0x000fe2000001000f */
[----:B------:R-:W-:Y:S02]  /*1b10*/  HADD2.F32 R14, -RZ, R17.H1_H1 ;  /* 0x30000011ff0e7230 */ /* 0x000fe40000004100 */
[----:B------:R-:W-:Y:S02]  /*1b20*/  HADD2.F32 R16, -RZ, R38.H0_H0 ;  /* 0x20000026ff107230 */ /* 0x000fe40000004100 */
[----:B------:R-:W-:Y:S01]  /*1b30*/  FFMA.FTZ R20, R25, R36, R20 ;  /* 0x0000002419147223 */ /* 0x000fe20000010014 */
[----:B-1----:R-:W-:-:S02]  /*1b40*/  HADD2.F32 R13, -RZ, R18.H0_H0 ;  /* 0x20000012ff0d7230 */ /* 0x002fc40000004100 */
[----:B------:R-:W-:Y:S02]  /*1b50*/  HADD2.F32 R17, -RZ, R18.H1_H1 ;  /* 0x30000012ff117230 */ /* 0x000fe40000004100 */
[----:B------:R-:W-:Y:S02]  /*1b60*/  HADD2.F32 R38, -RZ, R38.H1_H1 ;  /* 0x30000026ff267230 */ /* 0x000fe40000004100 */
[----:B------:R-:W-:Y:S01]  /*1b70*/  FFMA.FTZ R14, R14, R37, R15 ;  /* 0x000000250e0e7223 */ /* 0x000fe2000001000f */
[----:B------:R-:W-:Y:S02]  /*1b80*/  HADD2.F32 R15, -RZ, R19.H0_H0 ;  /* 0x20000013ff0f7230 */ /* 0x000fe40000004100 */
[----:B------:R-:W-:Y:S01]  /*1b90*/  FFMA.FTZ R12, R13, R16, R12 ;  /* 0x000000100d0c7223 */ /* 0x000fe2000001000c */
[--C-:B------:R-:W-:Y:S02]  /*1ba0*/  HADD2.F32 R18, -RZ, R39.reuse.H0_H0 ;  /* 0x20000027ff127230 */ /* 0x100fe40000004100 */
[----:B------:R-:W-:Y:S01]  /*1bb0*/  FFMA.FTZ R17, R17, R38, R20 ;  /* 0x0000002611117223 */ /* 0x000fe20000010014 */
[----:B------:R-:W-:-:S02]  /*1bc0*/  HADD2.F32 R39, -RZ, R39.H1_H1 ;  /* 0x30000027ff277230 */ /* 0x000fc40000004100 */
[----:B------:R-:W-:Y:S02]  /*1bd0*/  HADD2.F32 R19, -RZ, R19.H1_H1 ;  /* 0x30000013ff137230 */ /* 0x000fe40000004100 */
[----:B------:R-:W-:Y:S01]  /*1be0*/  FFMA.FTZ R15, R15, R18, R24 ;  /* 0x000000120f0f7223 */ /* 0x000fe20000010018 */
[----:B------:R-:W-:Y:S01]  /*1bf0*/  FADD.FTZ R12, R12, R17 ;  /* 0x000000110c0c7221 */ /* 0x000fe20000010000 */
[----:B------:R-:W-:Y:S01]  /*1c00*/  UMOV UR5, 0xffffffff ;  /* 0xffffffff00057882 */ /* 0x000fe20000000000 */
[----:B------:R-:W-:Y:S02]  /*1c10*/  FFMA.FTZ R14, R19, R39, R14 ;  /* 0x00000027130e7223 */ /* 0x000fe4000001000e */
[----:B------:R-:W-:Y:S01]  /*1c20*/  FADD.FTZ R15, R15, R12 ;  /* 0x0000000c0f0f7221 */ /* 0x000fe20000010000 */
[----:B------:R-:W-:Y:S02]  /*1c30*/  ISETP.NE.AND P0, PT, R46, RZ, PT ;  /* 0x000000ff2e00720c */ /* 0x000fe40003f05270 */
[----:B-----5:R-:W-:Y:S01]  /*1c40*/  FSETP.NEU.FTZ.AND P1, PT, R47, RZ, PT ;  /* 0x000000ff2f00720b */ /* 0x020fe20003f3d000 */
[----:B------:R-:W-:Y:S01]  /*1c50*/  FADD.FTZ R14, R14, R15 ;  /* 0x0000000f0e0e7221 */ /* 0x000fe20000010000 */
[----:B------:R-:W-:Y:S11]  /*1c60*/  BRA.DIV UR5, `(.L_x_21864) ;  /* 0x0000004605607947 */ /* 0x000ff6000b800000 */
[----:B------:R0:W1:Y:S02]  /*1c70*/  SHFL.BFLY PT, R13, R14, 0x1, 0x1f ;  /* 0x0c201f000e0d7f89 */ /* 0x00006400000e0000 */
.L_x_21924:
[----:B------:R-:W-:Y:S01]  /*1c80*/  IADD3 R12, PT, PT, R10, 0x1, RZ ;  /* 0x000000010a0c7810 */ /* 0x000fe20007ffe0ff */
[----:B-1----:R-:W-:Y:S01]  /*1c90*/  FADD.FTZ R13, R14, R13 ;  /* 0x0000000d0e0d7221 */ /* 0x002fe20000010000 */
[----:B------:R-:W-:Y:S02]  /*1ca0*/  @!P0 VIADD R15, R11, 0xffffffff ;  /* 0xffffffff0b0f8836 */ /* 0x000fe40000000000 */
[----:B------:R-:W-:-:S05]  /*1cb0*/  I2FP.F32.S32 R12, R12 ;  /* 0x0000000c000c7245 */ /* 0x000fca0000201400 */
[----:B------:R-:W-:-:S05]  /*1cc0*/  FMUL.FTZ R12, R12, R47 ;  /* 0x0000002f0c0c7220 */ /* 0x000fca0000410000 */
[----:B------:R-:W-:Y:S02]  /*1cd0*/  FSEL R12, R12, RZ, P1 ;  /* 0x000000ff0c0c7208 */ /* 0x000fe40000800000 */
[----:B------:R-:W-:-:S03]  /*1ce0*/  @!P0 ISETP.GE.AND P1, PT, R15, UR9, PT ;  /* 0x000000090f008c0c */ /* 0x000fc6000bf26270 */
[----:B0-----:R-:W-:-:S05]  /*1cf0*/  FFMA.FTZ R14, R13, UR19, R12 ;  /* 0x000000130d0e7c23 */ /* 0x001fca000801000c */
[----:B------:R-:W-:-:S05]  /*1d00*/  @!P0 FSEL R12, R14, RZ, !P1 ;  /* 0x000000ff0e0c8208 */ /* 0x000fca0004800000 */
[----:B------:R1:W-:Y:S01]  /*1d10*/  @!P0 STS [R7], R12 ;  /* 0x0000000c07008388 */ /* 0x0003e20000000800 */
[----:B------:R-:W-:-:S13]  /*1d20*/  ISETP.GE.OR P0, PT, R15, UR9, P0 ;  /* 0x000000090f007c0c */ /* 0x000fda0008706670 */
[----:B-1----:R-:W-:-:S07]  /*1d30*/  @!P0 FMNMX.FTZ R43, R43, R14, !PT ;  /* 0x0000000e2b2b8209 */ /* 0x002fce0007810000 */
.L_x_21863:
[----:B------:R-:W-:Y:S05]  /*1d40*/  BSYNC B1 ;  /* 0x0000000000017941 */ /* 0x000fea0003800000 */
.L_x_21861:
[----:B------:R-:W-:Y:S01]  /*1d50*/  IADD3 R48, PT, PT, R48, 0x4, RZ ;  /* 0x0000000430307810 */ /* 0x000fe20007ffe0ff */
[----:B0-----:R-:W-:Y:S01]  /*1d60*/  VIADD R7, R7, 0x100 ;  /* 0x0000010007077836 */ /* 0x001fe20000000000 */
[----:B------:R-:W-:Y:S01]  /*1d70*/  IADD3 R6, P1, PT, R6, 0x10, RZ ;  /* 0x0000001006067810 */ /* 0x000fe20007f3e0ff */
[----:B------:R-:W-:Y:S01]  /*1d80*/  VIADD R11, R11, 0x40 ;  /* 0x000000400b0b7836 */ /* 0x000fe20000000000 */
[----:B------:R-:W-:Y:S02]  /*1d90*/  ISETP.GE.AND P0, PT, R48, UR7, PT ;  /* 0x0000000730007c0c */ /* 0x000fe4000bf06270 */
[----:B------:R-:W-:Y:S01]  /*1da0*/  IADD3 R10, PT, PT, R10, 0x40, RZ ;  /* 0x000000400a0a7810 */ /* 0x000fe20007ffe0ff */
[----:B------:R-:W-:Y:S01]  /*1db0*/  IMAD.X R8, RZ, RZ, R8, P1 ;  /* 0x000000ffff087224 */ /* 0x000fe200008e0608 */
[----:B------:R-:W-:-:S09]  /*1dc0*/  IADD3 R9, PT, PT, R9, 0x40, RZ ;  /* 0x0000004009097810 */ /* 0x000fd20007ffe0ff */
[----:B------:R-:W-:Y:S05]  /*1dd0*/  @!P0 BRA `(.L_x_21865) ;  /* 0xffffffec002c8947 */ /* 0x000fea000383ffff */
.L_x_21860:
[----:B------:R-:W-:Y:S05]  /*1de0*/  BSYNC B0 ;  /* 0x0000000000007941 */ /* 0x000fea0003800000 */
.L_x_21859:
[----:B------:R-:W-:Y:S01]  /*1df0*/  UMOV UR5, 0xffffffff ;  /* 0xffffffff00057882 */ /* 0x000fe20000000000 */
[----:B------:R-:W-:Y:S02]  /*1e00*/  LOP3.LUT R6, R0, 0x1f, RZ, 0xc0, !PT ;  /* 0x0000001f00067812 */ /* 0x000fe400078ec0ff */
        /* <DEDUP_REMOVED lines=8> */
.L_x_21930:
        /* <DEDUP_REMOVED lines=36> */
[----:B------:R-:W-:Y:S02]  /*20d0*/  ISETP.NE.AND P0, PT, R12, 0x180, PT ;  /* 0x000001800c00780c */ /* 0x000fe40003f05270 */
[----:B------:R-:W-:-:S11]  /*20e0*/  MOV R12, RZ ;  /* 0x000000ff000c7202 */ /* 0x000fd60000000f00 */
        /* <DEDUP_REMOVED lines=8> */
[----:B------:R-:W-:-:S07]  /*2170*/  IADD3 R13, PT, PT, RZ, -R13, RZ ;  /* 0x8000000dff0d7210 */ /* 0x000fce0007ffe0ff */
.L_x_21871:
        /* <DEDUP_REMOVED lines=11> */
.L_x_21870:
[----:B------:R-:W-:Y:S05]  /*2230*/  BSYNC.RECONVERGENT B1 ;  /* 0x0000000000017941 */ /* 0x000fea0003800200 */
.L_x_21869:
        /* <DEDUP_REMOVED lines=13> */
.L_x_21874:
        /* <DEDUP_REMOVED lines=100> */
.L_x_21873:
[----:B------:R-:W-:Y:S05]  /*2950*/  BSYNC.RECONVERGENT B1 ;  /* 0x0000000000017941 */ /* 0x000fea0003800200 */
.L_x_21872:
        /* <DEDUP_REMOVED lines=55> */
.L_x_21876:
[----:B------:R-:W-:Y:S05]  /*2cd0*/  BSYNC.RECONVERGENT B1 ;  /* 0x0000000000017941 */ /* 0x000fea0003800200 */
.L_x_21875:
        /* <DEDUP_REMOVED lines=26> */
.L_x_21868:
[----:B------:R-:W-:Y:S05]  /*2e80*/  BSYNC.RECONVERGENT B0 ;  /* 0x0000000000007941 */ /* 0x000fea0003800200 */
.L_x_21867:
        /* <DEDUP_REMOVED lines=39> */
.L_x_21881:
[----:B------:R-:W0:Y:S01]  /*3100*/  LDS R14, [R10] ;  /* 0x000000000a0e7984 */ /* 0x000e220000000800 */
[----:B------:R-:W-:-:S04]  /*3110*/  IADD3 R12, PT, PT, R12, 0x1, RZ ;  /* 0x000000010c0c7810 */ /* 0x000fc80007ffe0ff */
[----:B------:R-:W-:Y:S01]  /*3120*/  ISETP.NE.AND P0, PT, R12, RZ, PT ;  /* 0x000000ff0c00720c */ /* 0x000fe20003f05270 */
[----:B0-----:R-:W-:-:S05]  /*3130*/  FMUL.FTZ R13, R14, R9 ;  /* 0x000000090e0d7220 */ /* 0x001fca0000410000 */
[----:B------:R0:W-:Y:S02]  /*3140*/  STS [R10], R13 ;  /* 0x0000000d0a007388 */ /* 0x0001e40000000800 */
[----:B0-----:R-:W-:-:S05]  /*3150*/  VIADD R10, R10, 0x200 ;  /* 0x000002000a0a7836 */ /* 0x001fca0000000000 */
[----:B------:R-:W-:Y:S05]  /*3160*/  @P0 BRA `(.L_x_21881) ;  /* 0xfffffffc00e40947 */ /* 0x000fea000383ffff */
.L_x_21880:
[----:B------:R-:W-:Y:S05]  /*3170*/  BSYNC.RECONVERGENT B1 ;  /* 0x0000000000017941 */ /* 0x000fea0003800200 */
.L_x_21879:
        /* <DEDUP_REMOVED lines=13> */
.L_x_21884:
        /* <DEDUP_REMOVED lines=52> */
.L_x_21883:
[----:B------:R-:W-:Y:S05]  /*3590*/  BSYNC.RECONVERGENT B1 ;  /* 0x0000000000017941 */ /* 0x000fea0003800200 */
.L_x_21882:
        /* <DEDUP_REMOVED lines=31> */
.L_x_21886:
[----:B------:R-:W-:Y:S05]  /*3790*/  BSYNC.RECONVERGENT B1 ;  /* 0x0000000000017941 */ /* 0x000fea0003800200 */
.L_x_21885:
        /* <DEDUP_REMOVED lines=14> */
.L_x_21878:
[----:B------:R-:W-:Y:S05]  /*3880*/  BSYNC.RECONVERGENT B0 ;  /* 0x0000000000007941 */ /* 0x000fea0003800200 */
.L_x_21877:
        /* <DEDUP_REMOVED lines=8> */
[----:B------:R-:W-:Y:S04]  /*3910*/  BSSY.RECONVERGENT B1, `(.L_x_21887) ;  /* 0x00001e7000017945 */ /* 0x000fe80003800200 */
[----:B------:R-:W-:Y:S05]  /*3920*/  @P0 BRA `(.L_x_21888) ;  /* 0x0000001c00940947 */ /* 0x000fea0003800000 */
[----:B01----:R-:W0:Y:S01]  /*3930*/  I2F.RP R9, R4 ;  /* 0x0000000400097306 */ /* 0x003e220000209400 */
[----:B------:R-:W1:Y:S01]  /*3940*/  LDCU UR8, c[0x0][0x3d0] ;  /* 0x00007a00ff0877ac */ /* 0x000e620008000800 */
[----:B------:R-:W-:Y:S01]  /*3950*/  SHF.R.U32.HI R12, RZ, 0x3, R0 ;  /* 0x00000003ff0c7819 */ /* 0x000fe20000011600 */
[----:B------:R-:W-:Y:S01]  /*3960*/  IMAD.MOV.U32 R13, RZ, RZ, RZ ;  /* 0x000000ffff0d7224 */ /* 0x000fe200078e00ff */
[----:B------:R-:W-:Y:S01]  /*3970*/  SHF.L.U32 R14, R0, 0x5, RZ ;  /* 0x00000005000e7819 */ /* 0x000fe200000006ff */
[----:B------:R-:W3:Y:S01]  /*3980*/  LDCU UR5, c[0x0][0x3ec] ;  /* 0x00007d80ff0577ac */ /* 0x000ee20008000800 */
[----:B------:R-:W-:Y:S01]  /*3990*/  LOP3.LUT R12, R12, 0x7c, RZ, 0xc0, !PT ;  /* 0x0000007c0c0c7812 */ /* 0x000fe200078ec0ff */
[----:B------:R-:W-:Y:S01]  /*39a0*/  IMAD.SHL.U32 R37, R0, 0x8, RZ ;  /* 0x0000000800257824 */ /* 0x000fe200078e00ff */
[----:B------:R-:W-:Y:S01]  /*39b0*/  MOV R15, UR4 ;  /* 0x00000004000f7c02 */ /* 0x000fe20008000f00 */
[----:B------:R-:W4:Y:S01]  /*39c0*/  LDCU.64 UR14, c[0x0][0x3a8] ;  /* 0x00007500ff0e77ac */ /* 0x000f220008000a00 */
[C---:B------:R-:W-:Y:S01]  /*39d0*/  LEA R26, R24.reuse, 0x3, 0x4 ;  /* 0x00000003181a7811 */ /* 0x040fe200078e20ff */
[C---:B------:R-:W-:Y:S01]  /*39e0*/  VIADD R27, R24.reuse, 0x1 ;  /* 0x00000001181b7836 */ /* 0x040fe20000000000 */
[----:B------:R-:W-:Y:S01]  /*39f0*/  LOP3.LUT R38, R37, 0xf8, RZ, 0xc0, !PT ;  /* 0x000000f825267812 */ /* 0x000fe200078ec0ff */
[----:B------:R-:W-:Y:S01]  /*3a00*/  IMAD.WIDE R12, R15, 0x4, R12 ;  /* 0x000000040f0c7825 */ /* 0x000fe200078e020c */
[----:B------:R-:W-:Y:S01]  /*3a10*/  IADD3 R28, PT, PT, R24, -UR7, RZ ;  /* 0x80000007181c7c10 */ /* 0x000fe2000fffe0ff */
[----:B0-----:R-:W0:Y:S01]  /*3a20*/  MUFU.RCP R9, R9 ;  /* 0x0000000900097308 */ /* 0x001e220000001000 */
[----:B------:R-:W-:-:S02]  /*3a30*/  LOP3.LUT R42, R38, 0x100, RZ, 0xfc, !PT ;  /* 0x00000100262a7812 */ /* 0x000fc400078efcff */
[C---:B------:R-:W-:Y:S01]  /*3a40*/  LOP3.LUT R41, R38.reuse, 0x300, RZ, 0xfc, !PT ;  /* 0x0000030026297812 */ /* 0x040fe200078efcff */
[----:B-1----:R-:W-:Y:S01]  /*3a50*/  IMAD R50, R5, UR8, RZ ;  /* 0x0000000805327c24 */ /* 0x002fe2000f8e02ff */
[C---:B------:R-:W-:Y:S02]  /*3a60*/  LOP3.LUT R40, R38.reuse, 0x500, RZ, 0xfc, !PT ;  /* 0x0000050026287812 */ /* 0x040fe400078efcff */
[----:B------:R-:W-:Y:S01]  /*3a70*/  LOP3.LUT R39, R38, 0x600, RZ, 0xfc, !PT ;  /* 0x0000060026277812 */ /* 0x000fe200078efcff */
[----:B---3--:R-:W-:Y:S01]  /*3a80*/  IMAD.U32 R5, RZ, RZ, UR5 ;  /* 0x00000005ff057e24 */ /* 0x008fe2000f8e00ff */
[----:B------:R-:W-:Y:S02]  /*3a90*/  MOV R36, RZ ;  /* 0x000000ff00247202 */ /* 0x000fe40000000f00 */
[----:B------:R-:W-:Y:S02]  /*3aa0*/  LOP3.LUT R37, R26, 0x8, R37, 0xf8, !PT ;  /* 0x000000081a257812 */ /* 0x000fe400078ef825 */
[----:B------:R-:W-:-:S02]  /*3ab0*/  LOP3.LUT R38, R38, 0x700, RZ, 0xfc, !PT ;  /* 0x0000070026267812 */ /* 0x000fc400078efcff */
[----:B------:R-:W-:Y:S01]  /*3ac0*/  IADD3 R5, PT, PT, -R5, UR6, RZ ;  /* 0x0000000605057c10 */ /* 0x000fe2000fffe1ff */
[----:B0-----:R-:W-:Y:S01]  /*3ad0*/  VIADD R10, R9, 0xffffffe ;  /* 0x0ffffffe090a7836 */ /* 0x001fe20000000000 */
[----:B------:R-:W-:Y:S02]  /*3ae0*/  IADD3 R9, PT, PT, R7, 0x110, RZ ;  /* 0x0000011007097810 */ /* 0x000fe40007ffe0ff */
[----:B------:R-:W-:Y:S01]  /*3af0*/  LOP3.LUT R7, R14, 0x20, RZ, 0xe2, !PT ;  /* 0x000000200e077812 */ /* 0x000fe200078ee2ff */
[----:B------:R0:W1:Y:S01]  /*3b00*/  F2I.FTZ.U32.TRUNC.NTZ R11, R10 ;  /* 0x0000000a000b7305 */ /* 0x000062000021f000 */
[----:B------:R-:W-:Y:S02]  /*3b10*/  LEA R8, R8, R9, 0x18 ;  /* 0x0000000908087211 */ /* 0x000fe400078ec0ff */
[----:B----4-:R-:W-:Y:S01]  /*3b20*/  IADD3 R9, P0, PT, R12, UR14, RZ ;  /* 0x0000000e0c097c10 */ /* 0x010fe2000ff1e0ff */
[----:B------:R-:W-:Y:S01]  /*3b30*/  IMAD R7, R24, 0x40, R7 ;  /* 0x0000004018077824 */ /* 0x000fe200078e0207 */
[----:B------:R-:W-:-:S02]  /*3b40*/  SHF.R.S32.HI R51, RZ, 0x1f, R50 ;  /* 0x0000001fff337819 */ /* 0x000fc40000011432 */
[----:B0-----:R-:W-:Y:S02]  /*3b50*/  MOV R10, RZ ;  /* 0x000000ff000a7202 */ /* 0x001fe40000000f00 */
[----:B------:R-:W-:Y:S02]  /*3b60*/  IADD3 R25, PT, PT, R7, 0x10, R8 ;  /* 0x0000001007197810 */ /* 0x000fe40007ffe008 */
[----:B------:R-:W-:Y:S01]  /*3b70*/  IADD3.X R8, PT, PT, R13, UR15, RZ, P0, !PT ;  /* 0x0000000f0d087c10 */ /* 0x000fe200087fe4ff */
[----:B-1----:R-:W-:-:S04]  /*3b80*/  IMAD.MOV R15, RZ, RZ, -R11 ;  /* 0x000000ffff0f7224 */ /* 0x002fc800078e0a0b */
[----:B------:R-:W-:-:S04]  /*3b90*/  IMAD R15, R15, R4, RZ ;  /* 0x000000040f0f7224 */ /* 0x000fc800078e02ff */
[----:B------:R-:W-:-:S07]  /*3ba0*/  IMAD.HI.U32 R7, R11, R15, R10 ;  /* 0x0000000f0b077227 */ /* 0x000fce00078e000a */
.L_x_21907:
        /* <DEDUP_REMOVED lines=21> */
[----:B------:R-:W-:-:S05]  /*3d00*/  @P0 VIADD R13, R13, 0x1 ;  /* 0x000000010d0d0836 */ /* 0x000fca0000000000 */
[----:B------:R-:W-:Y:S02]  /*3d10*/  MOV R14, R13 ;  /* 0x0000000d000e7202 */ /* 0x000fe40000000f00 */
[----:B0-----:R-:W-:-:S03]  /*3d20*/  IADD3 R10, PT, PT, RZ, -R11, RZ ;  /* 0x8000000bff0a7210 */ /* 0x001fc60007ffe0ff */
[----:B------:R-:W-:Y:S01]  /*3d30*/  @!P2 IMAD.MOV R14, RZ, RZ, -R14 ;  /* 0x000000ffff0ea224 */ /* 0x000fe200078e0a0e */
[----:B------:R-:W-:Y:S02]  /*3d40*/  @!P1 LOP3.LUT R14, RZ, R15, RZ, 0x33, !PT ;  /* 0x0000000fff0e9212 */ /* 0x000fe400078e33ff */
[----:B------:R-:W-:Y:S01]  /*3d50*/  ISETP.NE.AND P2, PT, R18, RZ, PT ;  /* 0x000000ff1200720c */ /* 0x000fe20003f45270 */
[----:B------:R-:W-:Y:S01]  /*3d60*/  IMAD.MOV.U32 R15, RZ, RZ, R10 ;  /* 0x000000ffff0f7224 */ /* 0x000fe200078e000a */
[----:B------:R-:W-:Y:S01]  /*3d70*/  IADD3 R13, PT, PT, R14, R44, RZ ;  /* 0x0000002c0e0d7210 */ /* 0x000fe20007ffe0ff */
[----:B------:R-:W-:Y:S02]  /*3d80*/  IMAD.MOV.U32 R10, RZ, RZ, RZ ;  /* 0x000000ffff0a7224 */ /* 0x000fe400078e00ff */
[----:B------:R-:W-:Y:S01]  /*3d90*/  IMAD R15, R15, R12, RZ ;  /* 0x0000000c0f0f7224 */ /* 0x000fe200078e02ff */
        /* <DEDUP_REMOVED lines=17> */
[----:B------:R-:W-:Y:S01]  /*3eb0*/  MOV R23, R8 ;  /* 0x0000000800177202 */ /* 0x000fe20000000f00 */
[----:B------:R-:W0:Y:S01]  /*3ec0*/  LDS.128 R12, [R25+-0x10] ;  /* 0xfffff000190c7984 */ /* 0x000e220000000c00 */
[----:B------:R-:W1:Y:S03]  /*3ed0*/  LDC.64 R10, c[0x0][0x398] ;  /* 0x0000e600ff0a7b82 */ /* 0x000e660000000a00 */
[----:B------:R-:W2:Y:S01]  /*3ee0*/  LDG.E.CONSTANT R53, desc[UR10][R22.64] ;  /* 0x0000000a16357981 */ /* 0x000ea2000c1e9900 */
[----:B------:R-:W-:Y:S02]  /*3ef0*/  IMAD.SHL.U32 R20, R0, 0x8, RZ ;  /* 0x0000000800147824 */ /* 0x000fe400078e00ff */
[----:B------:R-:W-:Y:S01]  /*3f00*/  VIADD R45, R37, 0xfffffffd ;  /* 0xfffffffd252d7836 */ /* 0x000fe20000000000 */
[----:B------:R3:W4:Y:S02]  /*3f10*/  LDS.128 R16, [R25] ;  /* 0x0000000019107984 */ /* 0x0007240000000c00 */
[----:B------:R-:W-:-:S02]  /*3f20*/  LOP3.LUT R20, R20, 0xf8, RZ, 0xc0, !PT ;  /* 0x000000f814147812 */ /* 0x000fc400078ec0ff */
[----:B0-----:R-:W-:Y:S02]  /*3f30*/  F2FP.F16.F32.PACK_AB R43, R15, R14 ;  /* 0x0000000e0f2b723e */ /* 0x001fe400000000ff */
[----:B-----5:R-:W-:Y:S01]  /*3f40*/  F2FP.F16.F32.PACK_AB R47, R13, R12 ;  /* 0x0000000c0d2f723e */ /* 0x020fe200000000ff */
[----:B--2---:R-:W-:-:S03]  /*3f50*/  IMAD.WIDE R52, R53, UR13, R50 ;  /* 0x0000000d35347c25 */ /* 0x004fc6000f8e0232 */
[----:B------:R-:W-:-:S04]  /*3f60*/  IADD3 R21, P0, PT, R20, R52, RZ ;  /* 0x0000003414157210 */ /* 0x000fc80007f1e0ff */
[----:B------:R-:W-:Y:S02]  /*3f70*/  IADD3.X R48, PT, PT, RZ, R53, RZ, P0, !PT ;  /* 0x00000035ff307210 */ /* 0x000fe400007fe4ff */
[C---:B-1----:R-:W-:Y:S02]  /*3f80*/  LEA R14, P1, R21.reuse, R10, 0x1 ;  /* 0x0000000a150e7211 */ /* 0x042fe400078208ff */
[----:B------:R-:W-:Y:S02]  /*3f90*/  ISETP.NE.AND P0, PT, R28, -0x1, PT ;  /* 0xffffffff1c00780c */ /* 0x000fe40003f05270 */
[----:B------:R-:W-:-:S06]  /*3fa0*/  LEA.HI.X R15, R21, R11, R48, 0x1, P1 ;  /* 0x0000000b150f7211 */ /* 0x000fcc00008f0c30 */
[----:B------:R-:W5:Y:S01]  /*3fb0*/  LDG.E.128.CONSTANT R12, desc[UR10][R14.64] ;  /* 0x0000000a0e0c7981 */ /* 0x000f62000c1e9d00 */
[----:B------:R-:W-:Y:S04]  /*3fc0*/  BSSY.RECONVERGENT B2, `(.L_x_21891) ;  /* 0x0000020000027945 */ /* 0x000fe80003800200 */
[----:B---34-:R-:W-:Y:S05]  /*3fd0*/  @P0 BRA `(.L_x_21892) ;  /* 0x0000000000780947 */ /* 0x018fea0003800000 */
[C---:B------:R-:W-:Y:S02]  /*3fe0*/  IADD3 R21, PT, PT, R37.reuse, -0x1, RZ ;  /* 0xffffffff25157810 */ /* 0x040fe40007ffe0ff */
[----:B------:R-:W-:Y:S02]  /*3ff0*/  ISETP.GE.AND P2, PT, R37, UR9, PT ;  /* 0x0000000925007c0c */ /* 0x000fe4000bf46270 */
[----:B------:R-:W-:Y:S02]  /*4000*/  ISETP.GE.AND P1, PT, R21, UR9, PT ;  /* 0x0000000915007c0c */ /* 0x000fe4000bf26270 */
[C---:B-----5:R-:W-:Y:S02]  /*4010*/  PRMT R21, R13.reuse, 0x7632, R21 ;  /* 0x000076320d157816 */ /* 0x060fe40000000015 */
[----:B------:R-:W-:Y:S02]  /*4020*/  SEL R13, R13, RZ, !P1 ;  /* 0x000000ff0d0d7207 */ /* 0x000fe40004800000 */
[----:B------:R-:W-:Y:S01]  /*4030*/  SEL R22, R21, RZ, !P2 ;  /* 0x000000ff15167207 */ /* 0x000fe20005000000 */
[----:B------:R-:W-:-:S03]  /*4040*/  VIADD R21, R37, 0x1 ;  /* 0x0000000125157836 */ /* 0x000fc60000000000 */
[--C-:B------:R-:W-:Y:S02]  /*4050*/  PRMT R13, R13, 0x5410, R22.reuse ;  /* 0x000054100d0d7816 */ /* 0x100fe40000000016 */
[----:B------:R-:W-:Y:S02]  /*4060*/  ISETP.GE.AND P1, PT, R21, UR9, PT ;  /* 0x0000000915007c0c */ /* 0x000fe4000bf26270 */
[----:B------:R-:W-:Y:S02]  /*4070*/  IADD3 R21, PT, PT, R37, 0x2, RZ ;  /* 0x0000000225157810 */ /* 0x000fe40007ffe0ff */
[----:B------:R-:W-:Y:S02]  /*4080*/  PRMT R22, R15, 0x7632, R22 ;  /* 0x000076320f167816 */ /* 0x000fe40000000016 */
[----:B------:R-:W-:Y:S02]  /*4090*/  ISETP.GE.AND P2, PT, R21, UR9, PT ;  /* 0x0000000915007c0c */ /* 0x000fe4000bf46270 */
[----:B------:R-:W-:-:S02]  /*40a0*/  PRMT R21, R14, 0x7632, R21 ;  /* 0x000076320e157816 */ /* 0x000fc40000000015 */
[----:B------:R-:W-:Y:S02]  /*40b0*/  SEL R14, R14, RZ, !P1 ;  /* 0x000000ff0e0e7207 */ /* 0x000fe40004800000 */
[----:B------:R-:W-:Y:S02]  /*40c0*/  SEL R21, R21, RZ, !P2 ;  /* 0x000000ff15157207 */ /* 0x000fe40005000000 */
[----:B------:R-:W-:Y:S02]  /*40d0*/  ISETP.GE.AND P1, PT, R45, UR9, PT ;  /* 0x000000092d007c0c */ /* 0x000fe4000bf26270 */
[----:B------:R-:W-:Y:S01]  /*40e0*/  PRMT R14, R14, 0x5410, R21 ;  /* 0x000054100e0e7816 */ /* 0x000fe20000000015 */
[----:B------:R-:W-:-:S05]  /*40f0*/  VIADD R21, R37, 0x3 ;  /* 0x0000000325157836 */ /* 0x000fca0000000000 */
[----:B------:R-:W-:Y:S02]  /*4100*/  ISETP.GE.AND P3, PT, R21, UR9, PT ;  /* 0x0000000915007c0c */ /* 0x000fe4000bf66270 */
[----:B------:R-:W-:Y:S02]  /*4110*/  IADD3 R21, PT, PT, R37, 0x4, RZ ;  /* 0x0000000425157810 */ /* 0x000fe40007ffe0ff */
        /* <DEDUP_REMOVED lines=10> */
.L_x_21892:
[----:B------:R-:W-:Y:S05]  /*41c0*/  BSYNC.RECONVERGENT B2 ;  /* 0x0000000000027941 */ /* 0x000fea0003800200 */
.L_x_21891:
[----:B-----5:R-:W-:Y:S01]  /*41d0*/  HMUL2 R13, R43, R13 ;  /* 0x0000000d2b0d7232 */ /* 0x020fe20000000000 */
[----:B------:R-:W-:Y:S02]  /*41e0*/  F2FP.F16.F32.PACK_AB R48, R17, R16 ;  /* 0x000000101130723e */ /* 0x000fe400000000ff */
[----:B------:R-:W-:Y:S01]  /*41f0*/  F2FP.F16.F32.PACK_AB R49, R19, R18 ;  /* 0x000000121331723e */ /* 0x000fe200000000ff */
[----:B------:R-:W-:Y:S01]  /*4200*/  HFMA2 R12, R47, R12, R13 ;  /* 0x0000000c2f0c7231 */ /* 0x000fe2000000000d */
[----:B------:R-:W-:-:S04]  /*4210*/  IADD3 R13, P1, PT, R42, R52, RZ ;  /* 0x000000342a0d7210 */ /* 0x000fc80007f3e0ff */
[----:B------:R-:W-:Y:S02]  /*4220*/  IADD3.X R22, PT, PT, RZ, R53, RZ, P1, !PT ;  /* 0x00000035ff167210 */ /* 0x000fe40000ffe4ff */
[C---:B------:R-:W-:Y:S01]  /*4230*/  LEA R16, P1, R13.reuse, R10, 0x1 ;  /* 0x0000000a0d107211 */ /* 0x040fe200078208ff */
[----:B------:R-:W-:Y:S01]  /*4240*/  BSSY.RECONVERGENT B2, `(.L_x_21893) ;  /* 0x0000023000027945 */ /* 0x000fe20003800200 */
[----:B------:R-:W-:Y:S02]  /*4250*/  HFMA2 R14, R48, R14, R12 ;  /* 0x0000000e300e7231 */ /* 0x000fe4000000000c */
[----:B------:R-:W-:-:S06]  /*4260*/  LEA.HI.X R17, R13, R11, R22, 0x1, P1 ;  /* 0x0000000b0d117211 */ /* 0x000fcc00008f0c16 */
[----:B------:R-:W5:Y:S01]  /*4270*/  LDG.E.128.CONSTANT R16, desc[UR10][R16.64] ;  /* 0x0000000a10107981 */ /* 0x000f62000c1e9d00 */
        /* <DEDUP_REMOVED lines=19> */
[----:B------:R-:W-:Y:S02]  /*43b0*/  PRMT R13, R19, 0x7632, R13 ;  /* 0x00007632130d7816 */ /* 0x000fe4000000000d */
[----:B------:R-:W-:Y:S02]  /*43c0*/  ISETP.GE.AND P1, PT, R45, UR9, PT ;  /* 0x000000092d007c0c */ /* 0x000fe4000bf26270 */
        /* <DEDUP_REMOVED lines=10> */
.L_x_21894:
[----:B------:R-:W-:Y:S05]  /*4470*/  BSYNC.RECONVERGENT B2 ;  /* 0x0000000000027941 */ /* 0x000fea0003800200 */
.L_x_21893:
[----:B------:R-:W-:Y:S01]  /*4480*/  HFMA2 R14, R49, R15, R14 ;  /* 0x0000000f310e7231 */ /* 0x000fe2000000000e */
[----:B------:R-:W-:Y:S01]  /*4490*/  LOP3.LUT R13, R20, 0x200, RZ, 0xfc, !PT ;  /* 0x00000200140d7812 */ /* 0x000fe200078efcff */
[----:B-----5:R-:W-:-:S03]  /*44a0*/  HMUL2 R17, R43, R17 ;  /* 0x000000112b117232 */ /* 0x020fc60000000000 */
[----:B------:R-:W-:Y:S01]  /*44b0*/  IADD3 R13, P1, PT, R52, R13, RZ ;  /* 0x0000000d340d7210 */ /* 0x000fe20007f3e0ff */
[----:B------:R-:W-:Y:S02]  /*44c0*/  HFMA2 R16, R47, R16, R17 ;  /* 0x000000102f107231 */ /* 0x000fe40000000011 */
[--C-:B------:R-:W-:Y:S02]  /*44d0*/  HADD2.F32 R15, -RZ, R14.reuse.H0_H0 ;  /* 0x2000000eff0f7230 */ /* 0x100fe40000004100 */
[----:B------:R-:W-:Y:S01]  /*44e0*/  HADD2.F32 R14, -RZ, R14.H1_H1 ;  /* 0x3000000eff0e7230 */ /* 0x000fe20000004100 */
[----:B------:R-:W-:Y:S01]  /*44f0*/  BSSY.RECONVERGENT B2, `(.L_x_21895) ;  /* 0x0000027000027945 */ /* 0x000fe20003800200 */
[----:B------:R-:W-:Y:S01]  /*4500*/  IMAD.X R22, RZ, RZ, R53, P1 ;  /* 0x000000ffff167224 */ /* 0x000fe200008e0635 */
[----:B------:R-:W-:Y:S01]  /*4510*/  LEA R12, P1, R13, R10, 0x1 ;  /* 0x0000000a0d0c7211 */ /* 0x000fe200078208ff */
[----:B------:R-:W-:Y:S02]  /*4520*/  HFMA2 R18, R48, R18, R16 ;  /* 0x0000001230127231 */ /* 0x000fe40000000010 */
[----:B------:R-:W-:Y:S01]  /*4530*/  FADD.FTZ R15, R15, R14 ;  /* 0x0000000e0f0f7221 */ /* 0x000fe20000010000 */
[----:B------:R-:W-:-:S03]  /*4540*/  LEA.HI.X R13, R13, R11, R22, 0x1, P1 ;  /* 0x0000000b0d0d7211 */ /* 0x000fc600008f0c16 */
[----:B------:R-:W-:-:S03]  /*4550*/  FADD.FTZ R36, R36, R15 ;  /* 0x0000000f24247221 */ /* 0x000fc60000010000 */
[----:B------:R-:W5:Y:S01]  /*4560*/  LDG.E.128.CONSTANT R12, desc[UR10][R12.64] ;  /* 0x0000000a0c0c7981 */ /* 0x000f62000c1e9d00 */
        /* <DEDUP_REMOVED lines=31> */
.L_x_21896:
[----:B------:R-:W-:Y:S05]  /*4760*/  BSYNC.RECONVERGENT B2 ;  /* 0x0000000000027941 */ /* 0x000fea0003800200 */
.L_x_21895:
[----:B-----5:R-:W-:-:S04]  /*4770*/  HMUL2 R13, R43, R13 ;  /* 0x0000000d2b0d7232 */ /* 0x020fc80000000000 */
[----:B------:R-:W-:Y:S01]  /*4780*/  HFMA2 R13, R47, R12, R13 ;  /* 0x0000000c2f0d7231 */ /* 0x000fe2000000000d */
[----:B------:R-:W-:-:S03]  /*4790*/  IADD3 R12, P1, PT, R41, R52, RZ ;  /* 0x00000034290c7210 */ /* 0x000fc60007f3e0ff */
[----:B------:R-:W-:Y:S01]  /*47a0*/  HFMA2 R13, R48, R14, R13 ;  /* 0x0000000e300d7231 */ /* 0x000fe2000000000d */
[----:B------:R-:W-:Y:S02]  /*47b0*/  IADD3.X R14, PT, PT, RZ, R53, RZ, P1, !PT ;  /* 0x00000035ff0e7210 */ /* 0x000fe40000ffe4ff */
[----:B------:R-:W-:-:S04]  /*47c0*/  LEA R16, P1, R12, R10, 0x1 ;  /* 0x0000000a0c107211 */ /* 0x000fc800078208ff */
[----:B------:R-:W-:Y:S01]  /*47d0*/  LEA.HI.X R17, R12, R11, R14, 0x1, P1 ;  /* 0x0000000b0c117211 */ /* 0x000fe200008f0c0e */
[C---:B------:R-:W-:Y:S01]  /*47e0*/  HFMA2 R12, R49.reuse, R19, R18 ;  /* 0x00000013310c7231 */ /* 0x040fe20000000012 */
[----:B------:R-:W-:Y:S01]  /*47f0*/  BSSY.RECONVERGENT B2, `(.L_x_21897) ;  /* 0x0000022000027945 */ /* 0x000fe20003800200 */
[----:B------:R-:W-:-:S03]  /*4800*/  HFMA2 R15, R49, R15, R13 ;  /* 0x0000000f310f7231 */ /* 0x000fc6000000000d */
[----:B------:R-:W5:Y:S01]  /*4810*/  LDG.E.128.CONSTANT R16, desc[UR10][R16.64] ;  /* 0x0000000a10107981 */ /* 0x000f62000c1e9d00 */
        /* <DEDUP_REMOVED lines=31> */
.L_x_21898:
[----:B------:R-:W-:Y:S05]  /*4a10*/  BSYNC.RECONVERGENT B2 ;  /* 0x0000000000027941 */ /* 0x000fea0003800200 */
.L_x_21897:
[----:B-----5:R-:W-:Y:S02]  /*4a20*/  HMUL2 R17, R43, R17 ;  /* 0x000000112b117232 */ /* 0x020fe40000000000 */
[--C-:B------:R-:W-:Y:S02]  /*4a30*/  HADD2.F32 R13, -RZ, R12.reuse.H0_H0 ;  /* 0x2000000cff0d7230 */ /* 0x100fe40000004100 */
[----:B------:R-:W-:Y:S02]  /*4a40*/  HADD2.F32 R12, -RZ, R12.H1_H1 ;  /* 0x3000000cff0c7230 */ /* 0x000fe40000004100 */
[----:B------:R-:W-:Y:S01]  /*4a50*/  HFMA2 R16, R47, R16, R17 ;  /* 0x000000102f107231 */ /* 0x000fe20000000011 */
[----:B------:R-:W-:Y:S02]  /*4a60*/  LOP3.LUT R17, R20, 0x400, RZ, 0xfc, !PT ;  /* 0x0000040014117812 */ /* 0x000fe400078efcff */
[----:B------:R-:W-:Y:S02]  /*4a70*/  FADD.FTZ R14, R13, R12 ;  /* 0x0000000c0d0e7221 */ /* 0x000fe40000010000 */
[----:B------:R-:W-:Y:S01]  /*4a80*/  IADD3 R17, P1, PT, R52, R17, RZ ;  /* 0x0000001134117210 */ /* 0x000fe20007f3e0ff */
[----:B------:R-:W-:-:S02]  /*4a90*/  HFMA2 R18, R48, R18, R16 ;  /* 0x0000001230127231 */ /* 0x000fc40000000010 */
[----:B------:R-:W-:Y:S02]  /*4aa0*/  HADD2.F32 R16, -RZ, R15.H0_H0 ;  /* 0x2000000fff107230 */ /* 0x000fe40000004100 */
[----:B------:R-:W-:Y:S01]  /*4ab0*/  FADD.FTZ R35, R35, R14 ;  /* 0x0000000e23237221 */ /* 0x000fe20000010000 */
[----:B------:R-:W-:Y:S01]  /*4ac0*/  IMAD.X R20, RZ, RZ, R53, P1 ;  /* 0x000000ffff147224 */ /* 0x000fe200008e0635 */
[----:B------:R-:W-:-:S04]  /*4ad0*/  LEA R12, P1, R17, R10, 0x1 ;  /* 0x0000000a110c7211 */ /* 0x000fc800078208ff */
[----:B------:R-:W-:Y:S01]  /*4ae0*/  LEA.HI.X R13, R17, R11, R20, 0x1, P1 ;  /* 0x0000000b110d7211 */ /* 0x000fe200008f0c14 */
[----:B------:R-:W-:-:S05]  /*4af0*/  HADD2.F32 R17, -RZ, R15.H1_H1 ;  /* 0x3000000fff117230 */ /* 0x000fca0000004100 */
[----:B------:R-:W5:Y:S01]  /*4b00*/  LDG.E.128.CONSTANT R12, desc[UR10][R12.64] ;  /* 0x0000000a0c0c7981 */ /* 0x000f62000c1e9d00 */
        /* <DEDUP_REMOVED lines=32> */
.L_x_21900:
[----:B------:R-:W-:Y:S05]  /*4d10*/  BSYNC.RECONVERGENT B2 ;  /* 0x0000000000027941 */ /* 0x000fea0003800200 */
.L_x_21899:
[----:B-----5:R-:W-:Y:S02]  /*4d20*/  HMUL2 R13, R43, R13 ;  /* 0x0000000d2b0d7232 */ /* 0x020fe40000000000 */
[----:B------:R-:W-:Y:S02]  /*4d30*/  FADD.FTZ R21, R16, R17 ;  /* 0x0000001110157221 */ /* 0x000fe40000010000 */
[----:B------:R-:W-:Y:S01]  /*4d40*/  HFMA2 R13, R47, R12, R13 ;  /* 0x0000000c2f0d7231 */ /* 0x000fe2000000000d */
[----:B------:R-:W-:Y:S01]  /*4d50*/  IADD3 R12, P1, PT, R40, R52, RZ ;  /* 0x00000034280c7210 */ /* 0x000fe20007f3e0ff */
[----:B------:R-:W-:Y:S01]  /*4d60*/  BSSY.RECONVERGENT B2, `(.L_x_21901) ;  /* 0x0000027000027945 */ /* 0x000fe20003800200 */
[----:B------:R-:W-:Y:S01]  /*4d70*/  FADD.FTZ R34, R34, R21 ;  /* 0x0000001522227221 */ /* 0x000fe20000010000 */
[----:B------:R-:W-:Y:S01]  /*4d80*/  HFMA2 R14, R48, R14, R13 ;  /* 0x0000000e300e7231 */ /* 0x000fe2000000000d */
[----:B------:R-:W-:Y:S02]  /*4d90*/  IADD3.X R17, PT, PT, RZ, R53, RZ, P1, !PT ;  /* 0x00000035ff117210 */ /* 0x000fe40000ffe4ff */
[----:B------:R-:W-:-:S04]  /*4da0*/  LEA R16, P1, R12, R10, 0x1 ;  /* 0x0000000a0c107211 */ /* 0x000fc800078208ff */
[----:B------:R-:W-:Y:S01]  /*4db0*/  LEA.HI.X R17, R12, R11, R17, 0x1, P1 ;  /* 0x0000000b0c117211 */ /* 0x000fe200008f0c11 */
[----:B------:R-:W-:-:S05]  /*4dc0*/  HFMA2 R12, R49, R19, R18 ;  /* 0x00000013310c7231 */ /* 0x000fca0000000012 */
        /* <DEDUP_REMOVED lines=32> */
.L_x_21902:
[----:B------:R-:W-:Y:S05]  /*4fd0*/  BSYNC.RECONVERGENT B2 ;  /* 0x0000000000027941 */ /* 0x000fea0003800200 */
.L_x_21901:
[----:B------:R-:W-:-:S05]  /*4fe0*/  IADD3 R13, P1, PT, R39, R52, RZ ;  /* 0x00000034270d7210 */ /* 0x000fca0007f3e0ff */
[----:B------:R-:W-:Y:S01]  /*4ff0*/  IMAD.X R22, RZ, RZ, R53, P1 ;  /* 0x000000ffff167224 */ /* 0x000fe200008e0635 */
[----:B------:R-:W-:-:S04]  /*5000*/  LEA R20, P1, R13, R10, 0x1 ;  /* 0x0000000a0d147211 */ /* 0x000fc800078208ff */
[----:B------:R-:W-:-:S06]  /*5010*/  LEA.HI.X R21, R13, R11, R22, 0x1, P1 ;  /* 0x0000000b0d157211 */ /* 0x000fcc00008f0c16 */
[----:B------:R-:W5:Y:S02]  /*5020*/  LDG.E.128.CONSTANT R20, desc[UR10][R20.64] ;  /* 0x0000000a14147981 */ /* 0x000f64000c1e9d00 */
[----:B-----5:R-:W-:Y:S01]  /*5030*/  HMUL2 R17, R43, R17 ;  /* 0x000000112b117232 */ /* 0x020fe20000000000 */
[----:B------:R-:W-:Y:S01]  /*5040*/  BSSY.RECONVERGENT B2, `(.L_x_21903) ;  /* 0x0000024000027945 */ /* 0x000fe20003800200 */
[----:B------:R-:W-:Y:S02]  /*5050*/  HFMA2 R14, R49, R15, R14 ;  /* 0x0000000f310e7231 */ /* 0x000fe4000000000e */
[----:B------:R-:W-:-:S04]  /*5060*/  HFMA2 R17, R47, R16, R17 ;  /* 0x000000102f117231 */ /* 0x000fc80000000011 */
[----:B------:R-:W-:-:S04]  /*5070*/  HFMA2 R17, R48, R18, R17 ;  /* 0x0000001230117231 */ /* 0x000fc80000000011 */
[----:B------:R-:W-:Y:S01]  /*5080*/  HFMA2 R19, R49, R19, R17 ;  /* 0x0000001331137231 */ /* 0x000fe20000000011 */
[----:B------:R-:W-:Y:S06]  /*5090*/  @P0 BRA `(.L_x_21904) ;  /* 0x0000000000780947 */ /* 0x000fec0003800000 */
[C---:B------:R-:W-:Y:S02]  /*50a0*/  IADD3 R13, PT, PT, R37.reuse, -0x1, RZ ;  /* 0xffffffff250d7810 */ /* 0x040fe40007ffe0ff */
[----:B------:R-:W-:Y:S02]  /*50b0*/  ISETP.GE.AND P2, PT, R37, UR9, PT ;  /* 0x0000000925007c0c */ /* 0x000fe4000bf46270 */
[----:B------:R-:W-:Y:S02]  /*50c0*/  ISETP.GE.AND P1, PT, R13, UR9, PT ;  /* 0x000000090d007c0c */ /* 0x000fe4000bf26270 */
[C---:B------:R-:W-:Y:S02]  /*50d0*/  PRMT R13, R21.reuse, 0x7632, R13 ;  /* 0x00007632150d7816 */ /* 0x040fe4000000000d */
[----:B------:R-:W-:Y:S02]  /*50e0*/  SEL R21, R21, RZ, !P1 ;  /* 0x000000ff15157207 */ /* 0x000fe40004800000 */
[----:B------:R-:W-:Y:S01]  /*50f0*/  SEL R16, R13, RZ, !P2 ;  /* 0x000000ff0d107207 */ /* 0x000fe20005000000 */
[----:B------:R-:W-:Y:S01]  /*5100*/  VIADD R13, R37, 0x1 ;  /* 0x00000001250d7836 */ /* 0x000fe20000000000 */
[----:B------:R-:W-:-:S02]  /*5110*/  PRMT R15, R23, 0x7632, R15 ;  /* 0x00007632170f7816 */ /* 0x000fc4000000000f */
        /* <DEDUP_REMOVED lines=22> */
.L_x_21904:
[----:B------:R-:W-:Y:S05]  /*5280*/  BSYNC.RECONVERGENT B2 ;  /* 0x0000000000027941 */ /* 0x000fea0003800200 */
.L_x_21903:
[----:B------:R-:W-:Y:S02]  /*5290*/  HMUL2 R21, R43, R21 ;  /* 0x000000152b157232 */ /* 0x000fe40000000000 */
[--C-:B------:R-:W-:Y:S01]  /*52a0*/  HADD2.F32 R13, -RZ, R12.reuse.H0_H0 ;  /* 0x2000000cff0d7230 */ /* 0x100fe20000004100 */
[----:B------:R-:W-:Y:S01]  /*52b0*/  ISETP.GT.U32.AND P1, PT, R6, 0xf, PT ;  /* 0x0000000f0600780c */ /* 0x000fe20003f24070 */
[----:B------:R-:W-:Y:S02]  /*52c0*/  HADD2.F32 R12, -RZ, R12.H1_H1 ;  /* 0x3000000cff0c7230 */ /* 0x000fe40000004100 */
[----:B------:R-:W-:Y:S02]  /*52d0*/  HADD2.F32 R15, -RZ, R19.H0_H0 ;  /* 0x20000013ff0f7230 */ /* 0x000fe40000004100 */
[----:B------:R-:W-:Y:S02]  /*52e0*/  HFMA2 R21, R47, R20, R21 ;  /* 0x000000142f157231 */ /* 0x000fe40000000015 */
[----:B------:R-:W-:-:S02]  /*52f0*/  HADD2.F32 R16, -RZ, R19.H1_H1 ;  /* 0x30000013ff107230 */ /* 0x000fc40000004100 */
[----:B------:R-:W-:Y:S01]  /*5300*/  FADD.FTZ R12, R13, R12 ;  /* 0x0000000c0d0c7221 */ /* 0x000fe20000010000 */
[--C-:B------:R-:W-:Y:S02]  /*5310*/  HADD2.F32 R13, -RZ, R14.reuse.H0_H0 ;  /* 0x2000000eff0d7230 */ /* 0x100fe40000004100 */
[----:B------:R-:W-:Y:S02]  /*5320*/  HADD2.F32 R14, -RZ, R14.H1_H1 ;  /* 0x3000000eff0e7230 */ /* 0x000fe40000004100 */
[----:B------:R-:W-:Y:S01]  /*5330*/  FADD.FTZ R16, R15, R16 ;  /* 0x000000100f107221 */ /* 0x000fe20000010000 */
[----:B------:R-:W-:Y:S01]  /*5340*/  FADD.FTZ R33, R33, R12 ;  /* 0x0000000c21217221 */ /* 0x000fe20000010000 */
[----:B------:R-:W-:Y:S02]  /*5350*/  HFMA2 R21, R48, R22, R21 ;  /* 0x0000001630157231 */ /* 0x000fe40000000015 */
[----:B------:R-:W-:Y:S01]  /*5360*/  FADD.FTZ R13, R13, R14 ;  /* 0x0000000e0d0d7221 */ /* 0x000fe20000010000 */
[----:B------:R-:W-:-:S03]  /*5370*/  FADD.FTZ R31, R31, R16 ;  /* 0x000000101f1f7221 */ /* 0x000fc60000010000 */
[----:B------:R-:W-:Y:S01]  /*5380*/  FADD.FTZ R32, R32, R13 ;  /* 0x0000000d20207221 */ /* 0x000fe20000010000 */
[----:B------:R-:W-:-:S05]  /*5390*/  HFMA2 R21, R49, R23, R21 ;  /* 0x0000001731157231 */ /* 0x000fca0000000015 */
[--C-:B------:R-:W-:Y:S02]  /*53a0*/  HADD2.F32 R17, -RZ, R21.reuse.H0_H0 ;  /* 0x20000015ff117230 */ /* 0x100fe40000004100 */
[----:B------:R-:W-:-:S05]  /*53b0*/  HADD2.F32 R18, -RZ, R21.H1_H1 ;  /* 0x30000015ff127230 */ /* 0x000fca0000004100 */
[----:B------:R-:W-:-:S04]  /*53c0*/  FADD.FTZ R17, R17, R18 ;  /* 0x0000001211117221 */ /* 0x000fc80000010000 */
[----:B------:R-:W-:Y:S01]  /*53d0*/  FADD.FTZ R30, R30, R17 ;  /* 0x000000111e1e7221 */ /* 0x000fe20000010000 */
[----:B------:R-:W-:Y:S06]  /*53e0*/  @P1 BRA `(.L_x_21890) ;  /* 0x0000000000b81947 */ /* 0x000fec0003800000 */
[----:B------:R-:W-:-:S04]  /*53f0*/  IADD3 R12, P1, PT, R38, R52, RZ ;  /* 0x00000034260c7210 */ /* 0x000fc80007f3e0ff */
[----:B------:R-:W-:Y:S02]  /*5400*/  IADD3.X R52, PT, PT, RZ, R53, RZ, P1, !PT ;  /* 0x00000035ff347210 */ /* 0x000fe40000ffe4ff */
[----:B------:R-:W-:-:S04]  /*5410*/  LEA R10, P1, R12, R10, 0x1 ;  /* 0x0000000a0c0a7211 */ /* 0x000fc800078208ff */
[----:B------:R-:W-:-:S05]  /*5420*/  LEA.HI.X R11, R12, R11, R52, 0x1, P1 ;  /* 0x0000000b0c0b7211 */ /* 0x000fca00008f0c34 */
[----:B------:R0:W5:Y:S01]  /*5430*/  LDG.E.128.CONSTANT R12, desc[UR10][R10.64] ;  /* 0x0000000a0a0c7981 */ /* 0x000162000c1e9d00 */
[----:B------:R-:W-:Y:S04]  /*5440*/  BSSY.RECONVERGENT B2, `(.L_x_21905) ;  /* 0x0000020000027945 */ /* 0x000fe80003800200 */
[----:B------:R-:W-:Y:S05]  /*5450*/  @P0 BRA `(.L_x_21906) ;  /* 0x0000000000780947 */ /* 0x000fea0003800000 */
[C---:B0-----:R-:W-:Y:S01]  /*5460*/  VIADD R10, R37.reuse, 0xfffffffe ;  /* 0xfffffffe250a7836 */ /* 0x041fe20000000000 */
[C---:B------:R-:W-:Y:S01]  /*5470*/  IADD3 R11, PT, PT, R37.reuse, -0x1, RZ ;  /* 0xffffffff250b7810 */ /* 0x040fe20007ffe0ff */
[----:B------:R-:W-:Y:S01]  /*5480*/  VIADD R17, R37, 0x3 ;  /* 0x0000000325117836 */ /* 0x000fe20000000000 */
[----:B------:R-:W-:Y:S02]  /*5490*/  ISETP.GE.AND P6, PT, R45, UR9, PT ;  /* 0x000000092d007c0c */ /* 0x000fe4000bfc6270 */
[----:B------:R-:W-:Y:S02]  /*54a0*/  ISETP.GE.AND P2, PT, R10, UR9, PT ;  /* 0x000000090a007c0c */ /* 0x000fe4000bf46270 */
[----:B------:R-:W-:Y:S01]  /*54b0*/  ISETP.GE.AND P5, PT, R11, UR9, PT ;  /* 0x000000090b007c0c */ /* 0x000fe2000bfa6270 */
[C---:B------:R-:W-:Y:S01]  /*54c0*/  VIADD R11, R37.reuse, 0x1 ;  /* 0x00000001250b7836 */ /* 0x040fe20000000000 */
[C---:B------:R-:W-:Y:S02]  /*54d0*/  IADD3 R10, PT, PT, R37.reuse, 0x4, RZ ;  /* 0x00000004250a7810 */ /* 0x040fe40007ffe0ff */
[----:B------:R-:W-:-:S02]  /*54e0*/  IADD3 R16, PT, PT, R37, 0x2, RZ ;  /* 0x0000000225107810 */ /* 0x000fc40007ffe0ff */
[----:B------:R-:W-:Y:S02]  /*54f0*/  ISETP.GE.AND P0, PT, R10, UR9, PT ;  /* 0x000000090a007c0c */ /* 0x000fe4000bf06270 */
[C---:B-----5:R-:W-:Y:S02]  /*5500*/  PRMT R10, R12.reuse, 0x7632, R10 ;  /* 0x000076320c0a7816 */ /* 0x060fe4000000000a */
[----:B------:R-:W-:Y:S02]  /*5510*/  ISETP.GE.AND P4, PT, R11, UR9, PT ;  /* 0x000000090b007c0c */ /* 0x000fe4000bf86270 */
[----:B------:R-:W-:Y:S02]  /*5520*/  SEL R12, R12, RZ, !P6 ;  /* 0x000000ff0c0c7207 */ /* 0x000fe40007000000 */
[----:B------:R-:W-:Y:S02]  /*5530*/  ISETP.GE.AND P1, PT, R16, UR9, PT ;  /* 0x0000000910007c0c */ /* 0x000fe4000bf26270 */
[----:B------:R-:W-:-:S02]  /*5540*/  ISETP.GE.AND P6, PT, R37, UR9, PT ;  /* 0x0000000925007c0c */ /* 0x000fc4000bfc6270 */
[----:B------:R-:W-:Y:S02]  /*5550*/  PRMT R11, R13, 0x7632, R11 ;  /* 0x000076320d0b7816 */ /* 0x000fe4000000000b */
[----:B------:R-:W-:Y:S02]  /*5560*/  ISETP.GE.AND P3, PT, R17, UR9, PT ;  /* 0x0000000911007c0c */ /* 0x000fe4000bf66270 */
[C---:B------:R-:W-:Y:S02]  /*5570*/  PRMT R16, R14.reuse, 0x7632, R16 ;  /* 0x000076320e107816 */ /* 0x040fe40000000010 */
        /* <DEDUP_REMOVED lines=12> */
.L_x_21906:
[----:B------:R-:W-:Y:S05]  /*5640*/  BSYNC.RECONVERGENT B2 ;  /* 0x0000000000027941 */ /* 0x000fea0003800200 */
.L_x_21905:
[----:B-----5:R-:W-:-:S04]  /*5650*/  HMUL2 R13, R43, R13 ;  /* 0x0000000d2b0d7232 */ /* 0x020fc80000000000 */
[----:B------:R-:W-:-:S04]  /*5660*/  HFMA2 R13, R47, R12, R13 ;  /* 0x0000000c2f0d7231 */ /* 0x000fc8000000000d */
[----:B------:R-:W-:-:S04]  /*5670*/  HFMA2 R13, R48, R14, R13 ;  /* 0x0000000e300d7231 */ /* 0x000fc8000000000d */
[----:B------:R-:W-:-:S05]  /*5680*/  HFMA2 R13, R49, R15, R13 ;  /* 0x0000000f310d7231 */ /* 0x000fca000000000d */
[--C-:B0-----:R-:W-:Y:S02]  /*5690*/  HADD2.F32 R10, -RZ, R13.reuse.H0_H0 ;  /* 0x2000000dff0a7230 */ /* 0x101fe40000004100 */
[----:B------:R-:W-:-:S05]  /*56a0*/  HADD2.F32 R13, -RZ, R13.H1_H1 ;  /* 0x3000000dff0d7230 */ /* 0x000fca0000004100 */
[----:B------:R-:W-:-:S04]  /*56b0*/  FADD.FTZ R10, R10, R13 ;  /* 0x0000000d0a0a7221 */ /* 0x000fc80000010000 */
[----:B------:R-:W-:-:S07]  /*56c0*/  FADD.FTZ R29, R29, R10 ;  /* 0x0000000a1d1d7221 */ /* 0x000fce0000010000 */
.L_x_21890:
[----:B--2---:R-:W-:Y:S05]  /*56d0*/  BSYNC.RECONVERGENT B0 ;  /* 0x0000000000007941 */ /* 0x004fea0003800200 */
.L_x_21889:
        /* <DEDUP_REMOVED lines=10> */
.L_x_21888:
[----:B--2---:R-:W-:Y:S05]  /*5780*/  BSYNC.RECONVERGENT B1 ;  /* 0x0000000000017941 */ /* 0x004fea0003800200 */
.L_x_21887:
[----:B------:R-:W2:Y:S01]  /*5790*/  SHFL.BFLY PT, R5, R36, 0x1, 0x1f ;  /* 0x0c201f0024057f89 */ /* 0x000ea200000e0000 */
[----:B-1----:R-:W-:Y:S01]  /*57a0*/  LOP3.LUT R13, R0, 0x3c0, RZ, 0xc0, !PT ;  /* 0x000003c0000d7812 */ /* 0x002fe200078ec0ff */
[----:B------:R-:W-:Y:S02]  /*57b0*/  BSSY.RECONVERGENT B0, `(.L_x_21908) ;  /* 0x0000025000007945 */ /* 0x000fe40003800200 */
[----:B------:R-:W1:Y:S01]  /*57c0*/  SHFL.BFLY PT, R8, R35, 0x1, 0x1f ;  /* 0x0c201f0023087f89 */ /* 0x000e6200000e0000 */
[----:B------:R-:W-:Y:S02]  /*57d0*/  ISETP.NE.AND P0, PT, R13, 0x40, PT ;  /* 0x000000400d00780c */ /* 0x000fe40003f05270 */
[----:B------:R-:W-:Y:S01]  /*57e0*/  SHF.R.U32.HI R13, RZ, 0x1, R6 ;  /* 0x00000001ff0d7819 */ /* 0x000fe20000011606 */
[----:B------:R-:W3:Y:S04]  /*57f0*/  SHFL.BFLY PT, R10, R33, 0x1, 0x1f ;  /* 0x0c201f00210a7f89 */ /* 0x000ee800000e0000 */
[----:B0-----:R-:W0:Y:S04]  /*5800*/  SHFL.BFLY PT, R12, R31, 0x1, 0x1f ;  /* 0x0c201f001f0c7f89 */ /* 0x001e2800000e0000 */
[----:B------:R-:W4:Y:S04]  /*5810*/  SHFL.BFLY PT, R7, R34, 0x1, 0x1f ;  /* 0x0c201f0022077f89 */ /* 0x000f2800000e0000 */
[----:B------:R-:W4:Y:S04]  /*5820*/  SHFL.BFLY PT, R9, R32, 0x1, 0x1f ;  /* 0x0c201f0020097f89 */ /* 0x000f2800000e0000 */
[----:B------:R-:W4:Y:S01]  /*5830*/  SHFL.BFLY PT, R11, R30, 0x1, 0x1f ;  /* 0x0c201f001e0b7f89 */ /* 0x000f2200000e0000 */
[----:B--2---:R-:W-:-:S03]  /*5840*/  FADD.FTZ R4, R5, R36 ;  /* 0x0000002405047221 */ /* 0x004fc60000010000 */
[----:B------:R-:W2:Y:S01]  /*5850*/  SHFL.BFLY PT, R14, R29, 0x1, 0x1f ;  /* 0x0c201f001d0e7f89 */ /* 0x000ea200000e0000 */
[----:B-1----:R-:W-:Y:S01]  /*5860*/  FADD.FTZ R5, R8, R35 ;  /* 0x0000002308057221 */ /* 0x002fe20000010000 */
[----:B------:R-:W-:Y:S01]  /*5870*/  BAR.SYNC.DEFER_BLOCKING 0x0 ;  /* 0x0000000000007b1d */ /* 0x000fe20000010000 */
[----:B---3--:R-:W-:Y:S01]  /*5880*/  FADD.FTZ R8, R10, R33 ;  /* 0x000000210a087221 */ /* 0x008fe20000010000 */
[----:B0-----:R-:W-:Y:S01]  /*5890*/  FADD.FTZ R10, R12, R31 ;  /* 0x0000001f0c0a7221 */ /* 0x001fe20000010000 */
        /* <DEDUP_REMOVED lines=22> */
.L_x_21909:
[----:B------:R-:W-:Y:S05]  /*5a00*/  BSYNC.RECONVERGENT B0 ;  /* 0x0000000000007941 */ /* 0x000fea0003800200 */
.L_x_21908:
        /* <DEDUP_REMOVED lines=30> */
.L_x_21913:
[----:B------:R-:W-:Y:S05]  /*5bf0*/  BSYNC.RECONVERGENT B1 ;  /* 0x0000000000017941 */ /* 0x000fea0003800200 */
.L_x_21912:
[----:B-1----:R-:W-:-:S07]  /*5c00*/  @!P0 FADD.FTZ R12, R12, R21 ;  /* 0x000000150c0c8221 */ /* 0x002fce0000010000 */
.L_x_21911:
[----:B------:R-:W-:Y:S05]  /*5c10*/  BSYNC.RECONVERGENT B0 ;  /* 0x0000000000007941 */ /* 0x000fea0003800200 */
.L_x_21910:
        /* <DEDUP_REMOVED lines=22> */
.L_x_21915:
[----:B------:R-:W-:Y:S05]  /*5d80*/  BSYNC.RECONVERGENT B0 ;  /* 0x0000000000007941 */ /* 0x000fea0003800200 */
.L_x_21914:
        /* <DEDUP_REMOVED lines=18> */
[----:B0-----:R-:W0:Y:S04]  /*5eb0*/  LDS R14, [R20+0x80] ;  /* 0x00008000140e7984 */ /* 0x001e280000000800 */
[----:B------:R-:W1:Y:S04]  /*5ec0*/  LDS R15, [R20+0xc0] ;  /* 0x0000c000140f7984 */ /* 0x000e680000000800 */
[----:B------:R-:W2:Y:S04]  /*5ed0*/  LDS R16, [R20+0x100] ;  /* 0x0001000014107984 */ /* 0x000ea80000000800 */
[----:B------:R-:W2:Y:S04]  /*5ee0*/  LDS R17, [R20+0x140] ;  /* 0x0001400014117984 */ /* 0x000ea80000000800 */
[----:B------:R-:W2:Y:S01]  /*5ef0*/  LDS R18, [R20+0x180] ;  /* 0x0001800014127984 */ /* 0x000ea20000000800 */
[----:B---3--:R-:W-:Y:S01]  /*5f00*/  FADD.FTZ R4, R4, R13 ;  /* 0x0000000d04047221 */ /* 0x008fe20000010000 */
[----:B----4-:R-:W-:Y:S01]  /*5f10*/  FADD.FTZ R5, R5, R6 ;  /* 0x0000000605057221 */ /* 0x010fe20000010000 */
[----:B0-----:R-:W-:Y:S01]  /*5f20*/  FADD.FTZ R7, R7, R14 ;  /* 0x0000000e07077221 */ /* 0x001fe20000010000 */
[----:B-1----:R-:W-:Y:S01]  /*5f30*/  FADD.FTZ R8, R8, R15 ;  /* 0x0000000f08087221 */ /* 0x002fe20000010000 */
[----:B--2---:R-:W-:Y:S01]  /*5f40*/  FADD.FTZ R9, R9, R16 ;  /* 0x0000001009097221 */ /* 0x004fe20000010000 */
[----:B------:R-:W-:Y:S01]  /*5f50*/  FADD.FTZ R10, R10, R17 ;  /* 0x000000110a0a7221 */ /* 0x000fe20000010000 */
[----:B------:R-:W-:-:S07]  /*5f60*/  FADD.FTZ R11, R11, R18 ;  /* 0x000000120b0b7221 */ /* 0x000fce0000010000 */
.L_x_21919:
[----:B------:R-:W-:Y:S05]  /*5f70*/  BSYNC.RECONVERGENT B1 ;  /* 0x0000000000017941 */ /* 0x000fea0003800200 */
.L_x_21918:
[----:B0-2---:R-:W-:-:S07]  /*5f80*/  @!P0 FADD.FTZ R12, R12, R19 ;  /* 0x000000130c0c8221 */ /* 0x005fce0000010000 */
.L_x_21917:
[----:B------:R-:W-:Y:S05]  /*5f90*/  BSYNC.RECONVERGENT B0 ;  /* 0x0000000000007941 */ /* 0x000fea0003800200 */
.L_x_21916:
[----:B------:R-:W-:Y:S06]  /*5fa0*/  BAR.SYNC.DEFER_BLOCKING 0x0 ;  /* 0x0000000000007b1d */ /* 0x000fec0000010000 */
[----:B------:R-:W-:Y:S05]  /*5fb0*/  @P1 EXIT ;  /* 0x000000000000194d */ /* 0x000fea0003800000 */
[----:B------:R-:W2:Y:S01]  /*5fc0*/  S2UR UR4, SR_CTAID.Z ;  /* 0x00000000000479c3 */ /* 0x000ea20000002700 */
[----:B------:R-:W3:Y:S01]  /*5fd0*/  LDCU UR5, c[0x0][0x378] ;  /* 0x00006f00ff0577ac */ /* 0x000ee20008000800 */
[----:B------:R-:W-:Y:S01]  /*5fe0*/  IMAD R2, R3, UR12, R2 ;  /* 0x0000000c03027c24 */ /* 0x000fe2000f8e0202 */
        /* <DEDUP_REMOVED lines=9> */
[C---:B----4-:R-:W-:Y:S02]  /*6080*/  LEA R2, P1, R3.reuse, UR6, 0x1 ;  /* 0x0000000603027c11 */ /* 0x050fe4000f8208ff */
[----:B------:R-:W-:Y:S02]  /*6090*/  LOP3.LUT P0, RZ, R0, 0x11, RZ, 0xc0, !PT ;  /* 0x0000001100ff7812 */ /* 0x000fe4000780c0ff */
[----:B------:R-:W-:Y:S01]  /*60a0*/  LEA.HI.X R3, R3, UR7, R6, 0x1, P1 ;  /* 0x0000000703037c11 */ /* 0x000fe200088f0c06 */
[----:B------:R-:W-:Y:S10]  /*60b0*/  @P2 BRA `(.L_x_21921) ;  /* 0x0000000000382947 */ /* 0x000ff40003800000 */
[----:B0-----:R-:W-:Y:S02]  /*60c0*/  F2FP.F16.F32.PACK_AB R4, R5, R4 ;  /* 0x000000040504723e */ /* 0x001fe400000000ff */
        /* <DEDUP_REMOVED lines=13> */
.L_x_21921:
[----:B------:R-:W-:Y:S05]  /*61a0*/  BSYNC.RECONVERGENT B0 ;  /* 0x0000000000007941 */ /* 0x000fea0003800200 */
.L_x_21920:
[----:B------:R-:W-:Y:S05]  /*61b0*/  @P0 EXIT ;  /* 0x000000000000094d */ /* 0x000fea0003800000 */
[----:B0-----:R-:W-:-:S05]  /*61c0*/  F2FP.F16.F32.PACK_AB R12, RZ, R12 ;  /* 0x0000000cff0c723e */ /* 0x001fca00000000ff */
[----:B------:R-:W-:Y:S01]  /*61d0*/  STG.E.U16 desc[UR10][R2.64+0xe0], R12 ;  /* 0x0000e00c02007986 */ /* 0x000fe2000c10150a */
[----:B------:R-:W-:Y:S05]  /*61e0*/  EXIT ;  /* 0x000000000000794d */ /* 0x000fea0003800000 */
.L_x_21864:
[----:B------:R-:W-:Y:S01]  /*61f0*/  BSSY B2, `(.L_x_21922) ;  /* 0x0000007000027945 */ /* 0x000fe20003800000 */
[----:B------:R-:W-:Y:S01]  /*6200*/  MOV R15, 0x1 ;  /* 0x00000001000f7802 */ /* 0x000fe20000000f00 */
[----:B------:R-:W-:Y:S01]  /*6210*/  IMAD.MOV.U32 R17, RZ, RZ, 0x1f ;  /* 0x0000001fff117424 */ /* 0x000fe200078e00ff */
[----:B------:R-:W-:-:S07]  /*6220*/  MOV R12, 0xffffffff ;  /* 0xffffffff000c7802 */ /* 0x000fce0000000f00 */
[----:B------:R-:W-:Y:S05]  /*6230*/  WARPSYNC.COLLECTIVE R12, `(.L_x_21923) ;  /* 0x000000000c087348 */ /* 0x000fea0003c00000 */
[----:B------:R0:W1:Y:S02]  /*6240*/  SHFL.BFLY P2, R13, R14, R15, R17 ;  /* 0x0c00000f0e0d7389 */ /* 0x0000640000040011 */
[----:B01----:R-:W-:Y:S05]  /*6250*/  ENDCOLLECTIVE ;  /* 0x000000000000791b */ /* 0x003fea0003800000 */
.L_x_21923:
[----:B------:R-:W-:Y:S05]  /*6260*/  BSYNC B2 ;  /* 0x0000000000027941 */ /* 0x000fea0003800000 */
.L_x_21922:
[----:B------:R-:W-:Y:S05]  /*6270*/  BRA `(.L_x_21924) ;  /* 0xffffffb800807947 */ /* 0x000fea000383ffff */
.L_x_21866:
        /* <DEDUP_REMOVED lines=8> */
.L_x_21926:
[----:B------:R-:W-:Y:S05]  /*6300*/  BSYNC B0 ;  /* 0x0000000000007941 */ /* 0x000fea0003800000 */
.L_x_21925:
[----:B------:R-:W-:Y:S02]  /*6310*/  IMAD.MOV.U32 R8, RZ, RZ, R13 ;  /* 0x000000ffff087224 */ /* 0x000fe400078e000d */
        /* <DEDUP_REMOVED lines=8> */
.L_x_21927:
[----:B------:R-:W-:Y:S01]  /*63a0*/  HFMA2 R15, -RZ, RZ, 0, 2.384185791015625e-07 ;  /* 0x00000004ff0f7431 */ /* 0x000fe200000001ff */
[----:B------:R-:W-:-:S04]  /*63b0*/  MOV R7, R13 ;  /* 0x0000000d00077202 */ /* 0x000fc80000000f00 */
[----:B------:R-:W-:-:S05]  /*63c0*/  FMNMX.FTZ R7, R8, R7, !PT ;  /* 0x0000000708077209 */ /* 0x000fca0007810000 */
[----:B------:R-:W-:-:S07]  /*63d0*/  IMAD.MOV.U32 R14, RZ, RZ, R7 ;  /* 0x000000ffff0e7224 */ /* 0x000fce00078e0007 */
[----:B------:R-:W-:Y:S05]  /*63e0*/  WARPSYNC.COLLECTIVE R12, `(.L_x_21928) ;  /* 0x000000000c087348 */ /* 0x000fea0003c00000 */
[----:B------:R0:W1:Y:S02]  /*63f0*/  SHFL.BFLY P2, R13, R14, R15, R17 ;  /* 0x0c00000f0e0d7389 */ /* 0x0000640000040011 */
[----:B01----:R-:W-:Y:S05]  /*6400*/  ENDCOLLECTIVE ;  /* 0x000000000000791b */ /* 0x003fea0003800000 */
.L_x_21928:
[----:B------:R-:W-:Y:S01]  /*6410*/  HFMA2 R15, -RZ, RZ, 0, 1.1920928955078125e-07 ;  /* 0x00000002ff0f7431 */ /* 0x000fe200000001ff */
[----:B------:R-:W-:-:S04]  /*6420*/  MOV R10, R13 ;  /* 0x0000000d000a7202 */ /* 0x000fc80000000f00 */
[----:B------:R-:W-:-:S05]  /*6430*/  FMNMX.FTZ R10, R7, R10, !PT ;  /* 0x0000000a070a7209 */ /* 0x000fca0007810000 */
[----:B------:R-:W-:-:S07]  /*6440*/  IMAD.MOV.U32 R14, RZ, RZ, R10 ;  /* 0x000000ffff0e7224 */ /* 0x000fce00078e000a */
[----:B------:R-:W-:Y:S05]  /*6450*/  WARPSYNC.COLLECTIVE R12, `(.L_x_21929) ;  /* 0x000000000c087348 */ /* 0x000fea0003c00000 */
[----:B------:R0:W1:Y:S02]  /*6460*/  SHFL.BFLY P2, R13, R14, R15, R17 ;  /* 0x0c00000f0e0d7389 */ /* 0x0000640000040011 */
[----:B01----:R-:W-:Y:S05]  /*6470*/  ENDCOLLECTIVE ;  /* 0x000000000000791b */ /* 0x003fea0003800000 */
.L_x_21929:
[----:B------:R-:W-:Y:S01]  /*6480*/  MOV R9, R13 ;  /* 0x0000000d00097202 */ /* 0x000fe20000000f00 */
[----:B------:R-:W-:Y:S06]  /*6490*/  BRA `(.L_x_21930) ;  /* 0xffffffb8007c7947 */ /* 0x000fec000383ffff */
.L_x_21931:
        /* <DEDUP_REMOVED lines=14> */
.L_x_25980:


//--------------------- .text._ZN4vllm25paged_attention_v1_kernelIttLi112ELi16ELi128ELNS_18Fp8KVCacheDataTypeE0ELb1EEEvPT_PKS2_PKT0_S8_ifPKiSA_iPKfiiiSC_SC_iiiii --------------------------
	.section	.text._ZN4vllm25paged_attention_v1_kernelIttLi112ELi16ELi128ELNS_18Fp8KVCacheDataTypeE0ELb1EEEvPT_PKS2_PKT0_S8_ifPKiSA_iPKfiiiSC_SC_iiiii,"ax",@progbits
	.align	128
        .global         _ZN4vllm25paged_attention_v1_kernelIttLi112ELi16ELi128ELNS_18Fp8KVCacheDataTypeE0ELb1EEEvPT_PKS2_PKT0_S8_ifPKiSA_iPKfiiiSC_SC_iiiii
        .type           _ZN4vllm25paged_attention_v1_kernelIttLi112ELi16ELi128ELNS_18Fp8KVCacheDataTypeE0ELb1EEEvPT_PKS2_PKT0_S8_ifPKiSA_iPKfiiiSC_SC_iiiii,@function
        .size           _ZN4vllm25paged_attention_v1_kernelIttLi112ELi16ELi128ELNS_18Fp8KVCacheDataTypeE0ELb1EEEvPT_PKS2_PKT0_S8_ifPKiSA_iPKfiiiSC_SC_iiiii,(.L_x_25981 - _ZN4vllm25paged_attention_v1_kernelIttLi112ELi16ELi128ELNS_18Fp8KVCacheDataTypeE0ELb1EEEvPT_PKS2_PKT0_S8_ifPKiSA_iPKfiiiSC_SC_iiiii)
        .other          _ZN4vllm25paged_attention_v1_kernelIttLi112ELi16ELi128ELNS_18Fp8KVCacheDataTypeE0ELb1EEEvPT_PKS2_PKT0_S8_ifPKiSA_iPKfiiiSC_SC_iiiii,@"STO_CUDA_ENTRY STV_DEFAULT"
_ZN4vllm25paged_attention_v1_kernelIttLi112ELi16ELi128ELNS_18Fp8KVCacheDataTypeE0ELb1EEEvPT_PKS2_PKT0_S8_ifPKiSA_iPKfiiiSC_SC_iiiii:
.text._ZN4vllm25paged_attention_v1_kernelIttLi112ELi16ELi128ELNS_18Fp8KVCacheDataTypeE0ELb1EEEvPT_PKS2_PKT0_S8_ifPKiSA_iPKfiiiSC_SC_iiiii:
        /* <DEDUP_REMOVED lines=13> */
[----:B------:R-:W0:Y:S06]  /*00d0*/  LDCU UR10, c[0x0][0x3cc] ;  /* 0x00007980ff0a77ac */ /* 0x000e2c0008000800 */
[----:B------:R-:W4:Y:S01]  /*00e0*/  LDC R14, c[0x0][0x3f8] ;  /* 0x0000fe00ff0e7b82 */ /* 0x000f220000000800 */
[----:B------:R-:W0:Y:S01]  /*00f0*/  LDCU UR11, c[0x0][0x3a4] ;  /* 0x00007480ff0b77ac */ /* 0x000e220008000800 */
[----:B------:R-:W0:Y:S02]  /*0100*/  LDCU.64 UR12, c[0x0][0x390] ;  /* 0x00007200ff0c77ac */ /* 0x000e240008000a00 */
[----:B0-----:R-:W-:Y:S01]  /*0110*/  IMAD.WIDE.U32 R2, R67, 0x4, R2 ;  /* 0x0000000443027825 */ /* 0x001fe200078e0002 */
[----:B--2---:R-:W-:-:S04]  /*0120*/  ISETP.GT.U32.AND P1, PT, R66, 0x1b, PT ;  /* 0x0000001b4200780c */ /* 0x004fc80003f24070 */
[----:B-1----:R0:W2:Y:S01]  /*0130*/  LDG.E.CONSTANT R77, desc[UR6][R2.64] ;  /* 0x00000006024d7981 */ /* 0x0020a2000c1e9900 */
[----:B---3--:R-:W-:Y:S01]  /*0140*/  IMAD R0, R67, UR4, RZ ;  /* 0x0000000443007c24 */ /* 0x008fe2000f8e02ff */
[----:B----4-:R-:W-:Y:S01]  /*0150*/  ISETP.NE.U32.AND P0, PT, R6, RZ, PT ;  /* 0x000000ff0600720c */ /* 0x010fe20003f05070 */
[----:B------:R-:W1:Y:S03]  /*0160*/  LDCU UR4, c[0x0][0x3b8] ;  /* 0x00007700ff0477ac */ /* 0x000e660008000800 */
[----:B------:R-:W-:Y:S02]  /*0170*/  ISETP.NE.AND.EX P0, PT, R7, RZ, PT, P0 ;  /* 0x000000ff0700720c */ /* 0x000fe40003f05300 */
[----:B------:R-:W3:Y:S01]  /*0180*/  LDC R7, c[0x0][0x3a0] ;  /* 0x0000e800ff077b82 */ /* 0x000ee20000000800 */
[----:B------:R-:W-:Y:S01]  /*0190*/  @!P1 IMAD R4, R65, 0x70, RZ ;  /* 0x0000007041049824 */ /* 0x000fe200078e02ff */
[----:B------:R-:W-:-:S06]  /*01a0*/  @!P1 SHF.L.U32 R5, R66, 0x2, RZ ;  /* 0x0000000242059819 */ /* 0x000fcc00000006ff */
[----:B------:R-:W4:Y:S01]  /*01b0*/  @!P1 LDC.64 R8, c[0x0][0x388] ;  /* 0x0000e200ff089b82 */ /* 0x000f220000000a00 */
[----:B------:R-:W-:Y:S02]  /*01c0*/  @!P1 IADD3 R5, P2, P3, R5, R0, R4 ;  /* 0x0000000005059210 */ /* 0x000fe40007b5e004 */
[----:B------:R-:W-:-:S04]  /*01d0*/  SHF.R.S32.HI R0, RZ, 0x1f, R0 ;  /* 0x0000001fff007819 */ /* 0x000fc80000011400 */
[----:B------:R-:W-:Y:S01]  /*01e0*/  @!P1 IADD3.X R0, PT, PT, RZ, R0, RZ, P2, P3 ;  /* 0x00000000ff009210 */ /* 0x000fe200017e64ff */
[----:B0-----:R-:W0:Y:S01]  /*01f0*/  @P0 LDC.64 R2, c[0x0][0x3c0] ;  /* 0x0000f000ff020b82 */ /* 0x001e220000000a00 */
[----:B----4-:R-:W-:-:S04]  /*0200*/  @!P1 LEA R4, P2, R5, R8, 0x1 ;  /* 0x0000000805049211 */ /* 0x010fc800078408ff */
[----:B------:R-:W-:-:S06]  /*0210*/  @!P1 LEA.HI.X R5, R5, R9, R0, 0x1, P2 ;  /* 0x0000000905059211 */ /* 0x000fcc00010f0c00 */
[----:B------:R-:W4:Y:S01]  /*0220*/  @!P1 LDG.E.64.CONSTANT R4, desc[UR6][R4.64] ;  /* 0x0000000604049981 */ /* 0x000f22000c1e9b00 */
[----:B---3--:R-:W-:Y:S01]  /*0230*/  IABS R11, R7 ;  /* 0x00000007000b7213 */ /* 0x008fe20000000000 */
[----:B0-----:R-:W-:-:S03]  /*0240*/  @P0 IMAD.WIDE.U32 R2, R65, 0x4, R2 ;  /* 0x0000000441020825 */ /* 0x001fc600078e0002 */
[----:B------:R-:W0:Y:S02]  /*0250*/  I2F.RP R0, R11 ;  /* 0x0000000b00007306 */ /* 0x000e240000209400 */
[----:B------:R3:W5:Y:S01]  /*0260*/  @P0 LDG.E.CONSTANT R75, desc[UR6][R2.64] ;  /* 0x00000006024b0981 */ /* 0x000762000c1e9900 */
[----:B------:R-:W-:Y:S01]  /*0270*/  SHF.R.U32.HI R76, RZ, 0x5, R66 ;  /* 0x00000005ff4c7819 */ /* 0x000fe20000011642 */
[----:B------:R-:W-:Y:S01]  /*0280*/  BSSY B0, `(.L_x_21932) ;  /* 0x0000199000007945 */ /* 0x000fe20003800000 */
[----:B------:R-:W-:Y:S02]  /*0290*/  MOV R72, 0xff7fffff ;  /* 0xff7fffff00487802 */ /* 0x000fe40000000f00 */
[----:B---3--:R-:W-:Y:S01]  /*02a0*/  IABS R2, R64 ;  /* 0x0000004000027213 */ /* 0x008fe20000000000 */
[----:B0-----:R-:W0:Y:S02]  /*02b0*/  MUFU.RCP R0, R0 ;  /* 0x0000000000007308 */ /* 0x001e240000001000 */
[----:B0-----:R-:W-:-:S06]  /*02c0*/  IADD3 R8, PT, PT, R0, 0xffffffe, RZ ;  /* 0x0ffffffe00087810 */ /* 0x001fcc0007ffe0ff */
[----:B------:R0:W3:Y:S02]  /*02d0*/  F2I.FTZ.U32.TRUNC.NTZ R9, R8 ;  /* 0x0000000800097305 */ /* 0x0000e4000021f000 */
[----:B0-----:R-:W-:Y:S02]  /*02e0*/  HFMA2 R8, -RZ, RZ, 0, 0 ;  /* 0x00000000ff087431 */ /* 0x001fe400000001ff */
[----:B---3--:R-:W-:-:S04]  /*02f0*/  IMAD.MOV R6, RZ, RZ, -R9 ;  /* 0x000000ffff067224 */ /* 0x008fc800078e0a09 */
[----:B------:R-:W-:Y:S02]  /*0300*/  IMAD R13, R6, R11, RZ ;  /* 0x0000000b060d7224 */ /* 0x000fe400078e02ff */
[----:B------:R-:W0:Y:S02]  /*0310*/  LDC R6, c[0x0][0x3f4] ;  /* 0x0000fd00ff067b82 */ /* 0x000e240000000800 */
[----:B------:R-:W-:-:S06]  /*0320*/  IMAD.HI.U32 R9, R9, R13, R8 ;  /* 0x0000000d09097227 */ /* 0x000fcc00078e0008 */
[----:B------:R-:W-:-:S04]  /*0330*/  IMAD.HI.U32 R9, R9, R2, RZ ;  /* 0x0000000209097227 */ /* 0x000fc800078e00ff */
[----:B------:R-:W-:-:S04]  /*0340*/  IMAD.MOV R0, RZ, RZ, -R9 ;  /* 0x000000ffff007224 */ /* 0x000fc800078e0a09 */
[----:B------:R-:W-:-:S05]  /*0350*/  IMAD R0, R11, R0, R2 ;  /* 0x000000000b007224 */ /* 0x000fca00078e0202 */
[----:B------:R-:W-:Y:S02]  /*0360*/  ISETP.GT.U32.AND P2, PT, R11, R0, PT ;  /* 0x000000000b00720c */ /* 0x000fe40003f44070 */
[----:B0-----:R-:W-:-:S04]  /*0370*/  IABS R60, R6 ;  /* 0x00000006003c7213 */ /* 0x001fc80000000000 */
[----:B------:R-:W0:Y:S01]  /*0380*/  I2F.RP R10, R60 ;  /* 0x0000003c000a7306 */ /* 0x000e220000209400 */
[----:B------:R-:W-:-:S06]  /*0390*/  IMAD.MOV.U32 R74, RZ, RZ, R60 ;  /* 0x000000ffff4a7224 */ /* 0x000fcc00078e003c */
[-C--:B------:R-:W-:Y:S01]  /*03a0*/  @!P2 IADD3 R0, PT, PT, R0, -R11.reuse, RZ ;  /* 0x8000000b0000a210 */ /* 0x080fe20007ffe0ff */
[----:B------:R-:W-:Y:S01]  /*03b0*/  @!P2 VIADD R9, R9, 0x1 ;  /* 0x000000010909a836 */ /* 0x000fe20000000000 */
[----:B------:R-:W-:Y:S02]  /*03c0*/  ISETP.NE.AND P2, PT, R7, RZ, PT ;  /* 0x000000ff0700720c */ /* 0x000fe40003f45270 */
[----:B------:R-:W-:Y:S02]  /*03d0*/  ISETP.GE.U32.AND P0, PT, R0, R11, PT ;  /* 0x0000000b0000720c */ /* 0x000fe40003f06070 */
[----:B------:R-:W-:Y:S01]  /*03e0*/  LOP3.LUT R0, R64, R7, RZ, 0x3c, !PT ;  /* 0x0000000740007212 */ /* 0x000fe200078e3cff */
[----:B0-----:R-:W0:Y:S03]  /*03f0*/  MUFU.RCP R10, R10 ;  /* 0x0000000a000a7308 */ /* 0x001e260000001000 */
[----:B------:R-:W-:-:S07]  /*0400*/  ISETP.GE.AND P3, PT, R0, RZ, PT ;  /* 0x000000ff0000720c */ /* 0x000fce0003f66270 */
[----:B------:R-:W-:-:S05]  /*0410*/  @P0 IADD3 R9, PT, PT, R9, 0x1, RZ ;  /* 0x0000000109090810 */ /* 0x000fca0007ffe0ff */
[----:B------:R-:W-:Y:S01]  /*0420*/  IMAD.MOV.U32 R16, RZ, RZ, R9 ;  /* 0x000000ffff107224 */ /* 0x000fe200078e0009 */
[----:B0-----:R-:W-:-:S04]  /*0430*/  IADD3 R8, PT, PT, R10, 0xffffffe, RZ ;  /* 0x0ffffffe0a087810 */ /* 0x001fc80007ffe0ff */
[----:B------:R-:W-:Y:S02]  /*0440*/  @!P3 IADD3 R16, PT, PT, RZ, -R16, RZ ;  /* 0x80000010ff10b210 */ /* 0x000fe40007ffe0ff */
[----:B------:R-:W-:Y:S01]  /*0450*/  @!P2 LOP3.LUT R16, RZ, R7, RZ, 0x33, !PT ;  /* 0x00000007ff10a212 */ /* 0x000fe200078e33ff */
[----:B------:R0:W-:Y:S01]  /*0460*/  F2I.FTZ.U32.TRUNC.NTZ R9, R8 ;  /* 0x0000000800097305 */ /* 0x0001e2000021f000 */
[----:B------:R-:W-:Y:S02]  /*0470*/  IABS R10, R65 ;  /* 0x00000041000a7213 */ /* 0x000fe40000000000 */
[----:B------:R-:W-:-:S05]  /*0480*/  IABS R11, R16 ;  /* 0x00000010000b7213 */ /* 0x000fca0000000000 */
[----:B------:R-:W3:Y:S01]  /*0490*/  I2F.RP R0, R11 ;  /* 0x0000000b00007306 */ /* 0x000ee20000209400 */
[----:B0-----:R-:W-:-:S07]  /*04a0*/  HFMA2 R8, -RZ, RZ, 0, 0 ;  /* 0x00000000ff087431 */ /* 0x001fce00000001ff */
[----:B---3--:R-:W0:Y:S02]  /*04b0*/  MUFU.RCP R0, R0 ;  /* 0x0000000000007308 */ /* 0x008e240000001000 */
[----:B0-----:R-:W-:Y:S01]  /*04c0*/  VIADD R2, R0, 0xffffffe ;  /* 0x0ffffffe00027836 */ /* 0x001fe20000000000 */
[----:B------:R-:W-:-:S05]  /*04d0*/  IABS R0, R16 ;  /* 0x0000001000007213 */ /* 0x000fca0000000000 */
[----:B------:R0:W3:Y:S01]  /*04e0*/  F2I.FTZ.U32.TRUNC.NTZ R3, R2 ;  /* 0x0000000200037305 */ /* 0x0000e2000021f000 */
[----:B------:R-:W-:Y:S02]  /*04f0*/  IMAD.MOV R15, RZ, RZ, -R0 ;  /* 0x000000ffff0f7224 */ /* 0x000fe400078e0a00 */
[----:B------:R-:W-:Y:S01]  /*0500*/  IMAD R0, R9, R60, RZ ;  /* 0x0000003c09007224 */ /* 0x000fe200078e02ff */
[----:B0-----:R-:W-:Y:S01]  /*0510*/  MOV R2, RZ ;  /* 0x000000ff00027202 */ /* 0x001fe20000000f00 */
[----:B---3--:R-:W-:-:S04]  /*0520*/  IMAD.MOV R12, RZ, RZ, -R3 ;  /* 0x000000ffff0c7224 */ /* 0x008fc800078e0a03 */
[----:B------:R-:W-:Y:S02]  /*0530*/  IMAD R13, R12, R11, RZ ;  /* 0x0000000b0c0d7224 */ /* 0x000fe400078e02ff */
[----:B------:R-:W0:Y:S02]  /*0540*/  S2R R12, SR_CgaCtaId ;  /* 0x00000000000c7919 */ /* 0x000e240000008800 */
[----:B------:R-:W-:-:S06]  /*0550*/  IMAD.HI.U32 R3, R3, R13, R2 ;  /* 0x0000000d03037227 */ /* 0x000fcc00078e0002 */
[----:B------:R-:W-:-:S04]  /*0560*/  IMAD.HI.U32 R2, R3, R10, RZ ;  /* 0x0000000a03027227 */ /* 0x000fc800078e00ff */
[----:B------:R-:W-:Y:S02]  /*0570*/  IMAD.MOV R3, RZ, RZ, -R0 ;  /* 0x000000ffff037224 */ /* 0x000fe400078e0a00 */
[----:B------:R-:W-:Y:S02]  /*0580*/  IMAD R0, R2, R15, R10 ;  /* 0x0000000f02007224 */ /* 0x000fe400078e020a */
[----:B------:R-:W-:Y:S01]  /*0590*/  IMAD.HI.U32 R3, R9, R3, R8 ;  /* 0x0000000309037227 */ /* 0x000fe200078e0008 */
[----:B------:R-:W-:Y:S02]  /*05a0*/  MOV R9, 0x400 ;  /* 0x0000040000097802 */ /* 0x000fe40000000f00 */
[----:B------:R-:W-:-:S13]  /*05b0*/  ISETP.GT.U32.AND P3, PT, R11, R0, PT ;  /* 0x000000000b00720c */ /* 0x000fda0003f64070 */
[-C--:B------:R-:W-:Y:S01]  /*05c0*/  @!P3 IADD3 R0, PT, PT, R0, -R11.reuse, RZ ;  /* 0x8000000b0000b210 */ /* 0x080fe20007ffe0ff */
[----:B------:R-:W-:Y:S01]  /*05d0*/  @!P3 VIADD R2, R2, 0x1 ;  /* 0x000000010202b836 */ /* 0x000fe20000000000 */
[----:B------:R-:W-:Y:S02]  /*05e0*/  ISETP.NE.AND P3, PT, R16, RZ, PT ;  /* 0x000000ff1000720c */ /* 0x000fe40003f65270 */
[----:B------:R-:W-:Y:S02]  /*05f0*/  ISETP.GE.U32.AND P2, PT, R0, R11, PT ;  /* 0x0000000b0000720c */ /* 0x000fe40003f46070 */
[----:B------:R-:W-:Y:S02]  /*0600*/  LOP3.LUT R0, R65, R16, RZ, 0x3c, !PT ;  /* 0x0000001041007212 */ /* 0x000fe400078e3cff */
[----:B0-----:R-:W-:Y:S02]  /*0610*/  LEA R11, R12, R9, 0x18 ;  /* 0x000000090c0b7211 */ /* 0x001fe400078ec0ff */
[----:B------:R-:W-:-:S02]  /*0620*/  ISETP.GE.AND P4, PT, R0, RZ, PT ;  /* 0x000000ff0000720c */ /* 0x000fc40003f86270 */
[----:B------:R-:W-:-:S05]  /*0630*/  LOP3.LUT R0, R66, 0x1, RZ, 0xc0, !PT ;  /* 0x0000000142007812 */ /* 0x000fca00078ec0ff */
[----:B------:R-:W-:Y:S01]  /*0640*/  @P2 IADD3 R2, PT, PT, R2, 0x1, RZ ;  /* 0x0000000102022810 */ /* 0x000fe20007ffe0ff */
[----:B------:R-:W-:-:S05]  /*0650*/  IMAD R11, R0, 0x70, R11 ;  /* 0x00000070000b7824 */ /* 0x000fca00078e020b */
[----:B------:R-:W-:Y:S02]  /*0660*/  @!P4 IADD3 R2, PT, PT, RZ, -R2, RZ ;  /* 0x80000002ff02c210 */ /* 0x000fe40007ffe0ff */
[----:B------:R-:W-:Y:S02]  /*0670*/  @!P3 LOP3.LUT R2, RZ, R16, RZ, 0x33, !PT ;  /* 0x00000010ff02b212 */ /* 0x000fe400078e33ff */
[C---:B--2---:R-:W-:Y:S02]  /*0680*/  IADD3 R13, PT, PT, R77.reuse, -0x1, RZ ;  /* 0xffffffff4d0d7810 */ /* 0x044fe40007ffe0ff */
[----:B------:R-:W-:Y:S02]  /*0690*/  IADD3 R0, PT, PT, R77, 0xf, RZ ;  /* 0x0000000f4d007810 */ /* 0x000fe40007ffe0ff */
[----:B------:R-:W-:Y:S02]  /*06a0*/  IABS R15, R13 ;  /* 0x0000000d000f7213 */ /* 0x000fe40000000000 */
[----:B------:R-:W-:-:S02]  /*06b0*/  LOP3.LUT R13, R13, R6, RZ, 0x3c, !PT ;  /* 0x000000060d0d7212 */ /* 0x000fc400078e3cff */
[----:B------:R-:W-:Y:S01]  /*06c0*/  ISETP.GE.AND P4, PT, R14, RZ, PT ;  /* 0x000000ff0e00720c */ /* 0x000fe20003f86270 */
[----:B------:R-:W-:Y:S01]  /*06d0*/  IMAD.HI.U32 R10, R3, R15, RZ ;  /* 0x0000000f030a7227 */ /* 0x000fe200078e00ff */
[----:B------:R-:W-:Y:S02]  /*06e0*/  ISETP.GE.AND P3, PT, R13, RZ, PT ;  /* 0x000000ff0d00720c */ /* 0x000fe40003f66270 */
[----:B------:R-:W-:Y:S01]  /*06f0*/  SHF.R.S32.HI R13, RZ, 0x1f, R0 ;  /* 0x0000001fff0d7819 */ /* 0x000fe20000011400 */
[----:B------:R-:W-:-:S03]  /*0700*/  IMAD.MOV R8, RZ, RZ, -R10 ;  /* 0x000000ffff087224 */ /* 0x000fc600078e0a0a */
[----:B------:R-:W-:Y:S01]  /*0710*/  LEA.HI R13, R13, R0, RZ, 0x4 ;  /* 0x000000000d0d7211 */ /* 0x000fe200078f20ff */
[C---:B------:R-:W-:Y:S01]  /*0720*/  IMAD R15, R60.reuse, R8, R15 ;  /* 0x000000083c0f7224 */ /* 0x040fe200078e020f */
[----:B------:R-:W-:Y:S02]  /*0730*/  SHF.R.U32.HI R8, RZ, 0x1, R66 ;  /* 0x00000001ff087819 */ /* 0x000fe40000011642 */
[----:B------:R-:W-:Y:S01]  /*0740*/  SHF.R.S32.HI R13, RZ, 0x4, R13 ;  /* 0x00000004ff0d7819 */ /* 0x000fe2000001140d */
[----:B------:R-:W-:Y:S01]  /*0750*/  @!P4 IMAD R7, R7, UR5, R2 ;  /* 0x000000050707cc24 */ /* 0x000fe2000f8e0202 */
[----:B------:R-:W-:Y:S01]  /*0760*/  ISETP.GT.U32.AND P0, PT, R60, R15, PT ;  /* 0x0000000f3c00720c */ /* 0x000fe20003f04070 */
[----:B------:R-:W-:Y:S02]  /*0770*/  @!P1 IMAD R11, R8, 0x8, R11 ;  /* 0x00000008080b9824 */ /* 0x000fe400078e020b */
[----:B------:R-:W-:Y:S02]  /*0780*/  @P4 IMAD R73, R64, UR5, R65 ;  /* 0x0000000540494c24 */ /* 0x000fe4000f8e0241 */
[----:B------:R-:W-:-:S02]  /*0790*/  @!P4 IMAD.MOV R7, RZ, RZ, -R7 ;  /* 0x000000ffff07c224 */ /* 0x000fc400078e0a07 */
[----:B------:R-:W-:Y:S02]  /*07a0*/  @P4 IMAD R73, R73, R14, 0x1 ;  /* 0x0000000149494424 */ /* 0x000fe400078e020e */
[----:B------:R-:W-:Y:S02]  /*07b0*/  @!P4 IMAD R73, R14, R7, 0x1 ;  /* 0x000000010e49c424 */ /* 0x000fe400078e0207 */
[----:B-1----:R-:W-:Y:S02]  /*07c0*/  IMAD R7, R67, UR4, RZ ;  /* 0x0000000443077c24 */ /* 0x002fe4000f8e02ff */
[----:B------:R-:W-:Y:S02]  /*07d0*/  @!P0 IMAD.IADD R15, R15, 0x1, -R60 ;  /* 0x000000010f0f8824 */ /* 0x000fe400078e0a3c */
[----:B------:R-:W-:Y:S01]  /*07e0*/  @!P0 VIADD R10, R10, 0x1 ;  /* 0x000000010a0a8836 */ /* 0x000fe20000000000 */
[----:B------:R-:W-:Y:S02]  /*07f0*/  ISETP.NE.AND P0, PT, R6, RZ, PT ;  /* 0x000000ff0600720c */ /* 0x000fe40003f05270 */
[----:B------:R-:W-:Y:S01]  /*0800*/  ISETP.GE.U32.AND P2, PT, R15, R60, PT ;  /* 0x0000003c0f00720c */ /* 0x000fe20003f46070 */
[----:B----4-:R0:W-:Y:S01]  /*0810*/  @!P1 STS.64 [R11], R4 ;  /* 0x000000040b009388 */ /* 0x0101e20000000a00 */
[----:B------:R-:W-:Y:S01]  /*0820*/  BAR.SYNC.DEFER_BLOCKING 0x0 ;  /* 0x0000000000007b1d */ /* 0x000fe20000010000 */
[----:B------:R-:W-:-:S10]  /*0830*/  ISETP.GE.AND P1, PT, R76, R13, PT ;  /* 0x0000000d4c00720c */ /* 0x000fd40003f26270 */
[----:B------:R-:W-:-:S05]  /*0840*/  @P2 IADD3 R10, PT, PT, R10, 0x1, RZ ;  /* 0x000000010a0a2810 */ /* 0x000fca0007ffe0ff */
[----:B------:R-:W-:-:S05]  /*0850*/  IMAD.MOV.U32 R0, RZ, RZ, R10 ;  /* 0x000000ffff007224 */ /* 0x000fca00078e000a */
[----:B------:R-:W-:Y:S02]  /*0860*/  @!P3 IADD3 R0, PT, PT, RZ, -R0, RZ ;  /* 0x80000000ff00b210 */ /* 0x000fe40007ffe0ff */
[----:B------:R-:W-:Y:S01]  /*0870*/  @!P0 LOP3.LUT R0, RZ, R6, RZ, 0x33, !PT ;  /* 0x00000006ff008212 */ /* 0x000fe200078e33ff */
[----:B0-----:R-:W-:Y:S06]  /*0880*/  @P1 BRA `(.L_x_21933) ;  /* 0x0000001000e01947 */ /* 0x001fec0003800000 */
[----:B------:R-:W0:Y:S01]  /*0890*/  LDCU.64 UR4, c[0x0][0x3a8] ;  /* 0x00007500ff0477ac */ /* 0x000e220008000a00 */
[----:B------:R-:W-:Y:S01]  /*08a0*/  SHF.R.U32.HI R4, RZ, 0x3, R66 ;  /* 0x00000003ff047819 */ /* 0x000fe20000011642 */
[----:B------:R-:W-:Y:S01]  /*08b0*/  VIADD R9, R9, 0x100 ;  /* 0x0000010009097836 */ /* 0x000fe20000000000 */
[----:B------:R-:W-:Y:S02]  /*08c0*/  MOV R5, RZ ;  /* 0x000000ff00057202 */ /* 0x000fe40000000f00 */
[----:B------:R-:W-:Y:S02]  /*08d0*/  LOP3.LUT R4, R4, 0x7c, RZ, 0xc0, !PT ;  /* 0x0000007c04047812 */ /* 0x000fe400078ec0ff */
[----:B------:R-:W-:Y:S02]  /*08e0*/  SHF.L.U32 R6, R8, 0x2, RZ ;  /* 0x0000000208067819 */ /* 0x000fe400000006ff */
[----:B------:R-:W-:Y:S01]  /*08f0*/  MOV R72, 0xff7fffff ;  /* 0xff7fffff00487802 */ /* 0x000fe20000000f00 */
[----:B------:R-:W-:Y:S01]  /*0900*/  IMAD.WIDE R4, R7, 0x4, R4 ;  /* 0x0000000407047825 */ /* 0x000fe200078e0204 */
[----:B------:R-:W-:-:S02]  /*0910*/  LOP3.LUT R7, R6, 0x3c, RZ, 0xc0, !PT ;  /* 0x0000003c06077812 */ /* 0x000fc400078ec0ff */
[----:B------:R-:W-:Y:S01]  /*0920*/  LEA R6, R12, R9, 0x18 ;  /* 0x000000090c067211 */ /* 0x000fe200078ec0ff */
[C---:B------:R-:W-:Y:S01]  /*0930*/  IMAD.SHL.U32 R9, R76.reuse, 0x10, RZ ;  /* 0x000000104c097824 */ /* 0x040fe200078e00ff */
[----:B------:R-:W-:Y:S02]  /*0940*/  LEA R7, R76, R7, 0x6 ;  /* 0x000000074c077211 */ /* 0x000fe400078e30ff */
[----:B0-----:R-:W-:Y:S01]  /*0950*/  IADD3 R63, P0, PT, R4, UR4, RZ ;  /* 0x00000004043f7c10 */ /* 0x001fe2000ff1e0ff */
[C---:B------:R-:W-:Y:S01]  /*0960*/  VIADD R68, R9.reuse, 0x1 ;  /* 0x0000000109447836 */ /* 0x040fe20000000000 */
[----:B------:R-:W-:Y:S01]  /*0970*/  LOP3.LUT R8, R9, 0xf, R8, 0xf8, !PT ;  /* 0x0000000f09087812 */ /* 0x000fe200078ef808 */
[----:B------:R-:W-:Y:S01]  /*0980*/  IMAD.IADD R71, R7, 0x1, R6 ;  /* 0x0000000107477824 */ /* 0x000fe200078e0206 */
[----:B------:R-:W-:Y:S02]  /*0990*/  IADD3.X R62, PT, PT, R5, UR5, RZ, P0, !PT ;  /* 0x00000005053e7c10 */ /* 0x000fe400087fe4ff */
[----:B------:R-:W-:Y:S01]  /*09a0*/  IADD3 R70, PT, PT, -R77, R8, RZ ;  /* 0x000000084d467210 */ /* 0x000fe20007ffe1ff */
[----:B------:R-:W-:-:S07]  /*09b0*/  VIADD R69, R8, 0x1 ;  /* 0x0000000108457836 */ /* 0x000fce0000000000 */
.L_x_21938:
[----:B------:R-:W0:Y:S01]  /*09c0*/  LDC R12, c[0x0][0x3f0] ;  /* 0x0000fc00ff0c7b82 */ /* 0x000e220000000800 */
[----:B------:R-:W-:Y:S01]  /*09d0*/  IADD3 R4, PT, PT, R68, -0x1, RZ ;  /* 0xffffffff44047810 */ /* 0x000fe20007ffe0ff */
[----:B------:R-:W-:Y:S01]  /*09e0*/  BSSY B1, `(.L_x_21934) ;  /* 0x0000115000017945 */ /* 0x000fe20003800000 */
[----:B------:R-:W-:Y:S02]  /*09f0*/  LOP3.LUT R61, R66, 0x1, RZ, 0xc0, !PT ;  /* 0x00000001423d7812 */ /* 0x000fe400078ec0ff */
        /* <DEDUP_REMOVED lines=24> */
[----:B------:R-:W-:Y:S02]  /*0b80*/  IMAD R7, R4, R9, RZ ;  /* 0x0000000904077224 */ /* 0x000fe400078e02ff */
[----:B------:R-:W-:Y:S02]  /*0b90*/  HFMA2 R4, -RZ, RZ, 0, 0 ;  /* 0x00000000ff047431 */ /* 0x000fe400000001ff */
[----:B------:R-:W-:-:S05]  /*0ba0*/  IMAD.IADD R6, R8, 0x1, R73 ;  /* 0x0000000108067824 */ /* 0x000fca00078e0249 */
[----:B------:R-:W-:Y:S02]  /*0bb0*/  IABS R10, R6 ;  /* 0x00000006000a7213 */ /* 0x000fe40000000000 */
        /* <DEDUP_REMOVED lines=10> */
[----:B------:R-:W-:Y:S02]  /*0c60*/  @!P0 IADD3 R4, PT, PT, R4, -R9, RZ ;  /* 0x8000000904048210 */ /* 0x000fe40007ffe0ff */
[----:B------:R-:W-:Y:S02]  /*0c70*/  ISETP.GT.AND P0, PT, R8, R5, PT ;  /* 0x000000050800720c */ /* 0x000fe40003f04270 */
        /* <DEDUP_REMOVED lines=9> */
.L_x_21935:
        /* <DEDUP_REMOVED lines=28> */
[----:B------:R-:W4:Y:S04]  /*0ed0*/  LDG.E.64.CONSTANT R54, desc[UR6][R58.64+0xb00] ;  /* 0x000b00063a367981 */ /* 0x000f28000c1e9b00 */
[----:B------:R-:W4:Y:S04]  /*0ee0*/  LDG.E.64.CONSTANT R56, desc[UR6][R58.64+0xc00] ;  /* 0x000c00063a387981 */ /* 0x000f28000c1e9b00 */
[----:B------:R-:W0:Y:S04]  /*0ef0*/  LDS.128 R28, [R24] ;  /* 0x00000000181c7984 */ /* 0x000e280000000c00 */
[----:B------:R-:W-:Y:S04]  /*0f00*/  LDS.128 R32, [R24+0x10] ;  /* 0x0000100018207984 */ /* 0x000fe80000000c00 */
[----:B------:R-:W-:Y:S04]  /*0f10*/  LDS.128 R36, [R24+0x20] ;  /* 0x0000200018247984 */ /* 0x000fe80000000c00 */
[----:B------:R-:W1:Y:S04]  /*0f20*/  LDS.128 R40, [R24+0x30] ;  /* 0x0000300018287984 */ /* 0x000e680000000c00 */
[----:B------:R-:W4:Y:S01]  /*0f30*/  LDG.E.64.CONSTANT R58, desc[UR6][R58.64+0xd00] ;  /* 0x000d00063a3a7981 */ /* 0x000f22000c1e9b00 */
[----:B0-----:R-:W-:-:S02]  /*0f40*/  HADD2.F32 R18, -RZ, R30.H0_H0 ;  /* 0x2000001eff127230 */ /* 0x001fc40000004100 */
[----:B------:R-:W-:Y:S02]  /*0f50*/  HADD2.F32 R16, -RZ, R28.H0_H0 ;  /* 0x2000001cff107230 */ /* 0x000fe40000004100 */
[----:B------:R-:W-:Y:S02]  /*0f60*/  HADD2.F32 R30, -RZ, R30.H1_H1 ;  /* 0x3000001eff1e7230 */ /* 0x000fe40000004100 */
[----:B------:R-:W-:Y:S02]  /*0f70*/  HADD2.F32 R28, -RZ, R28.H1_H1 ;  /* 0x3000001cff1c7230 */ /* 0x000fe40000004100 */
[----:B-1----:R-:W-:Y:S02]  /*0f80*/  HADD2.F32 R21, -RZ, R42.H1_H1 ;  /* 0x3000002aff157230 */ /* 0x002fe40000004100 */
[----:B--2---:R-:W-:Y:S02]  /*0f90*/  HADD2.F32 R19, -RZ, R4.H0_H0 ;  /* 0x20000004ff137230 */ /* 0x004fe40000004100 */
[----:B---3--:R-:W-:-:S03]  /*0fa0*/  HADD2.F32 R17, -RZ, R6.H0_H0 ;  /* 0x20000006ff117230 */ /* 0x008fc60000004100 */
[----:B------:R-:W-:-:S04]  /*0fb0*/  FMUL.FTZ R19, R18, R19 ;  /* 0x0000001312137220 */ /* 0x000fc80000410000 */
[----:B------:R-:W-:Y:S01]  /*0fc0*/  FFMA.FTZ R16, R16, R17, R19 ;  /* 0x0000001110107223 */ /* 0x000fe20000010013 */
[----:B------:R-:W-:-:S05]  /*0fd0*/  HADD2.F32 R17, -RZ, R4.H1_H1 ;  /* 0x30000004ff117230 */ /* 0x000fca0000004100 */
[----:B------:R-:W-:Y:S01]  /*0fe0*/  FMUL.FTZ R19, R30, R17 ;  /* 0x000000111e137220 */ /* 0x000fe20000410000 */
[----:B------:R-:W-:Y:S02]  /*0ff0*/  HADD2.F32 R17, -RZ, R6.H1_H1 ;  /* 0x30000006ff117230 */ /* 0x000fe40000004100 */
[----:B----4-:R-:W-:-:S03]  /*1000*/  HADD2.F32 R6, -RZ, R8.H0_H0 ;  /* 0x20000008ff067230 */ /* 0x010fc60000004100 */
[----:B------:R-:W-:Y:S01]  /*1010*/  FFMA.FTZ R4, R28, R17, R19 ;  /* 0x000000111c047223 */ /* 0x000fe20000010013 */
[----:B------:R-:W-:Y:S02]  /*1020*/  HADD2.F32 R17, -RZ, R32.H0_H0 ;  /* 0x20000020ff117230 */ /* 0x000fe40000004100 */
[----:B------:R-:W-:-:S03]  /*1030*/  HADD2.F32 R8, -RZ, R8.H1_H1 ;  /* 0x30000008ff087230 */ /* 0x000fc60000004100 */
        /* <DEDUP_REMOVED lines=32> */
[----:B------:R-:W-:-:S03]  /*1240*/  HADD2.F32 R8, -RZ, R48.H0_H0 ;  /* 0x20000030ff087230 */ /* 0x000fc60000004100 */
        /* <DEDUP_REMOVED lines=9> */
[----:B------:R-:W0:Y:S01]  /*12e0*/  LDS.128 R20, [R24+0x50] ;  /* 0x0000500018147984 */ /* 0x000e220000000c00 */
        /* <DEDUP_REMOVED lines=12> */
[----:B------:R-:W0:Y:S01]  /*13b0*/  LDS.128 R24, [R24+0x60] ;  /* 0x0000600018187984 */ /* 0x000e220000000c00 */
[----:B------:R-:W-:Y:S02]  /*13c0*/  HADD2.F32 R10, -RZ, R56.H0_H0 ;  /* 0x20000038ff0a7230 */ /* 0x000fe40000004100 */
[----:B0-----:R-:W-:-:S05]  /*13d0*/  HADD2.F32 R8, -RZ, R24.H0_H0 ;  /* 0x20000018ff087230 */ /* 0x001fca0000004100 */
[----:B------:R-:W-:Y:S01]  /*13e0*/  FFMA.FTZ R6, R8, R10, R6 ;  /* 0x0000000a08067223 */ /* 0x000fe20000010006 */
[----:B------:R-:W-:Y:S02]  /*13f0*/  HADD2.F32 R8, -RZ, R31.H0_H0 ;  /* 0x2000001fff087230 */ /* 0x000fe40000004100 */
[----:B------:R-:W-:-:S05]  /*1400*/  HADD2.F32 R10, -RZ, R5.H0_H0 ;  /* 0x20000005ff0a7230 */ /* 0x000fca0000004100 */
[----:B------:R-:W-:Y:S01]  /*1410*/  FMUL.FTZ R12, R8, R10 ;  /* 0x0000000a080c7220 */ /* 0x000fe20000410000 */
[----:B------:R-:W-:Y:S02]  /*1420*/  HADD2.F32 R10, -RZ, R5.H1_H1 ;  /* 0x30000005ff0a7230 */ /* 0x000fe40000004100 */
[----:B------:R-:W-:Y:S02]  /*1430*/  HADD2.F32 R5, -RZ, R29.H0_H0 ;  /* 0x2000001dff057230 */ /* 0x000fe40000004100 */
[----:B------:R-:W-:Y:S02]  /*1440*/  HADD2.F32 R8, -RZ, R7.H0_H0 ;  /* 0x20000007ff087230 */ /* 0x000fe40000004100 */
[----:B------:R-:W-:Y:S02]  /*1450*/  HADD2.F32 R31, -RZ, R31.H1_H1 ;  /* 0x3000001fff1f7230 */ /* 0x000fe40000004100 */
[----:B------:R-:W-:Y:S02]  /*1460*/  HADD2.F32 R29, -RZ, R29.H1_H1 ;  /* 0x3000001dff1d7230 */ /* 0x000fe40000004100 */
[----:B------:R-:W-:Y:S01]  /*1470*/  FFMA.FTZ R5, R5, R8, R12 ;  /* 0x0000000805057223 */ /* 0x000fe2000001000c */
[----:B------:R-:W-:-:S02]  /*1480*/  HADD2.F32 R8, -RZ, R7.H1_H1 ;  /* 0x30000007ff087230 */ /* 0x000fc40000004100 */
[----:B------:R-:W-:Y:S01]  /*1490*/  FMUL.FTZ R10, R31, R10 ;  /* 0x0000000a1f0a7220 */ /* 0x000fe20000410000 */
[----:B------:R-:W-:-:S03]  /*14a0*/  HADD2.F32 R7, -RZ, R9.H0_H0 ;  /* 0x20000009ff077230 */ /* 0x000fc60000004100 */
[----:B------:R-:W-:Y:S01]  /*14b0*/  FFMA.FTZ R8, R29, R8, R10 ;  /* 0x000000081d087223 */ /* 0x000fe2000001000a */
[----:B------:R-:W-:-:S05]  /*14c0*/  HADD2.F32 R10, -RZ, R33.H0_H0 ;  /* 0x20000021ff0a7230 */ /* 0x000fca0000004100 */
[----:B------:R-:W-:Y:S01]  /*14d0*/  FFMA.FTZ R5, R10, R7, R5 ;  /* 0x000000070a057223 */ /* 0x000fe20000010005 */
[----:B------:R-:W-:Y:S02]  /*14e0*/  HADD2.F32 R10, -RZ, R35.H0_H0 ;  /* 0x20000023ff0a7230 */ /* 0x000fe40000004100 */
[----:B------:R-:W-:-:S05]  /*14f0*/  HADD2.F32 R7, -RZ, R11.H0_H0 ;  /* 0x2000000bff077230 */ /* 0x000fca0000004100 */
[----:B------:R-:W-:Y:S01]  /*1500*/  FFMA.FTZ R5, R10, R7, R5 ;  /* 0x000000070a057223 */ /* 0x000fe20000010005 */
[----:B------:R-:W-:Y:S02]  /*1510*/  HADD2.F32 R10, -RZ, R37.H0_H0 ;  /* 0x20000025ff0a7230 */ /* 0x000fe40000004100 */
[----:B------:R-:W-:Y:S02]  /*1520*/  HADD2.F32 R7, -RZ, R13.H0_H0 ;  /* 0x2000000dff077230 */ /* 0x000fe40000004100 */
[----:B------:R-:W-:-:S03]  /*1530*/  HADD2.F32 R12, -RZ, R39.H0_H0 ;  /* 0x20000027ff0c7230 */ /* 0x000fc60000004100 */
[----:B------:R-:W-:Y:S01]  /*1540*/  FFMA.FTZ R5, R10, R7, R5 ;  /* 0x000000070a057223 */ /* 0x000fe20000010005 */
[----:B------:R-:W-:Y:S02]  /*1550*/  HADD2.F32 R7, -RZ, R15.H0_H0 ;  /* 0x2000000fff077230 */ /* 0x000fe40000004100 */
        /* <DEDUP_REMOVED lines=38> */
[----:B------:R-:W-:Y:S02]  /*17c0*/  HADD2.F32 R22, -RZ, R22.H1_H1 ;  /* 0x30000016ff167230 */ /* 0x000fe40000004100 */
[----:B------:R-:W-:Y:S02]  /*17d0*/  HADD2.F32 R54, -RZ, R54.H1_H1 ;  /* 0x30000036ff367230 */ /* 0x000fe40000004100 */
[----:B------:R-:W-:Y:S01]  /*17e0*/  FFMA.FTZ R5, R12, R7, R5 ;  /* 0x000000070c057223 */ /* 0x000fe20000010005 */
[----:B------:R-:W-:-:S02]  /*17f0*/  HADD2.F32 R19, -RZ, R19.H1_H1 ;  /* 0x30000013ff137230 */ /* 0x000fc40000004100 */
[----:B------:R-:W-:Y:S01]  /*1800*/  FFMA.FTZ R8, R17, R49, R8 ;  /* 0x0000003111087223 */ /* 0x000fe20000010008 */
[----:B------:R-:W-:Y:S02]  /*1810*/  HADD2.F32 R51, -RZ, R51.H1_H1 ;  /* 0x30000033ff337230 */ /* 0x000fe40000004100 */
        /* <DEDUP_REMOVED lines=9> */
[----:B------:R-:W-:Y:S02]  /*18b0*/  HADD2.F32 R7, -RZ, R58.H0_H0 ;  /* 0x2000003aff077230 */ /* 0x000fe40000004100 */
[----:B------:R-:W-:Y:S01]  /*18c0*/  FFMA.FTZ R8, R21, R53, R8 ;  /* 0x0000003515087223 */ /* 0x000fe20000010008 */
[----:B------:R-:W-:Y:S02]  /*18d0*/  HADD2.F32 R23, -RZ, R23.H1_H1 ;  /* 0x30000017ff177230 */ /* 0x000fe40000004100 */
[----:B------:R-:W-:-:S02]  /*18e0*/  HADD2.F32 R55, -RZ, R55.H1_H1 ;  /* 0x30000037ff377230 */ /* 0x000fc40000004100 */
        /* <DEDUP_REMOVED lines=24> */
.L_x_21985:
[----:B------:R-:W-:Y:S01]  /*1a70*/  IADD3 R6, PT, PT, R70, 0x1, RZ ;  /* 0x0000000146067810 */ /* 0x000fe20007ffe0ff */
        /* <DEDUP_REMOVED lines=11> */
.L_x_21936:
[----:B------:R-:W-:Y:S05]  /*1b30*/  BSYNC B1 ;  /* 0x0000000000017941 */ /* 0x000fea0003800000 */
.L_x_21934:
[----:B0-----:R-:W-:Y:S01]  /*1b40*/  IADD3 R4, PT, PT, R77, 0xf, RZ ;  /* 0x0000000f4d047810 */ /* 0x001fe20007ffe0ff */
[----:B------:R-:W-:Y:S01]  /*1b50*/  VIADD R76, R76, 0x4 ;  /* 0x000000044c4c7836 */ /* 0x000fe20000000000 */
[----:B------:R-:W-:Y:S01]  /*1b60*/  IADD3 R63, P1, PT, R63, 0x10, RZ ;  /* 0x000000103f3f7810 */ /* 0x000fe20007f3e0ff */
[----:B------:R-:W-:Y:S01]  /*1b70*/  VIADD R70, R70, 0x40 ;  /* 0x0000004046467836 */ /* 0x000fe20000000000 */
[----:B------:R-:W-:Y:S01]  /*1b80*/  SHF.R.S32.HI R5, RZ, 0x1f, R4 ;  /* 0x0000001fff057819 */ /* 0x000fe20000011404 */
[----:B------:R-:W-:Y:S01]  /*1b90*/  VIADD R68, R68, 0x40 ;  /* 0x0000004044447836 */ /* 0x000fe20000000000 */
[----:B------:R-:W-:Y:S02]  /*1ba0*/  IADD3 R71, PT, PT, R71, 0x100, RZ ;  /* 0x0000010047477810 */ /* 0x000fe40007ffe0ff */
[----:B------:R-:W-:Y:S02]  /*1bb0*/  LEA.HI R5, R5, R4, RZ, 0x4 ;  /* 0x0000000405057211 */ /* 0x000fe400078f20ff */
[----:B------:R-:W-:-:S02]  /*1bc0*/  IADD3 R69, PT, PT, R69, 0x40, RZ ;  /* 0x0000004045457810 */ /* 0x000fc40007ffe0ff */
[----:B------:R-:W-:Y:S02]  /*1bd0*/  SHF.R.S32.HI R5, RZ, 0x4, R5 ;  /* 0x00000004ff057819 */ /* 0x000fe40000011405 */
[----:B------:R-:W-:Y:S02]  /*1be0*/  IADD3.X R62, PT, PT, RZ, R62, RZ, P1, !PT ;  /* 0x0000003eff3e7210 */ /* 0x000fe40000ffe4ff */
[----:B------:R-:W-:-:S13]  /*1bf0*/  ISETP.GE.AND P0, PT, R76, R5, PT ;  /* 0x000000054c00720c */ /* 0x000fda0003f06270 */
[----:B------:R-:W-:Y:S05]  /*1c00*/  @!P0 BRA `(.L_x_21938) ;  /* 0xffffffec006c8947 */ /* 0x000fea000383ffff */
.L_x_21933:
[----:B------:R-:W-:Y:S05]  /*1c10*/  BSYNC B0 ;  /* 0x0000000000007941 */ /* 0x000fea0003800000 */
.L_x_21932:
        /* <DEDUP_REMOVED lines=9> */
.L_x_21991:
        /* <DEDUP_REMOVED lines=8> */
[----:B0-----:R-:W-:-:S05]  /*1d30*/  LEA R6, R3, R8, 0x2 ;  /* 0x0000000803067211 */ /* 0x001fca00078e10ff */
[----:B------:R0:W-:Y:S01]  /*1d40*/  @!P0 STS [R6], R7 ;  /* 0x0000000706008388 */ /* 0x0001e20000000800 */
[----:B------:R-:W-:Y:S01]  /*1d50*/  BAR.SYNC.DEFER_BLOCKING 0x0 ;  /* 0x0000000000007b1d */ /* 0x000fe20000010000 */
[C---:B------:R-:W-:Y:S01]  /*1d60*/  ISETP.GT.U32.AND P1, PT, R47.reuse, 0x3, PT ;  /* 0x000000032f00780c */ /* 0x040fe20003f24070 */
[----:B0-----:R-:W-:Y:S01]  /*1d70*/  IMAD R7, R47, 0x4, R8 ;  /* 0x000000042f077824 */ /* 0x001fe200078e0208 */
[----:B------:R-:W-:-:S03]  /*1d80*/  MOV R8, 0xff7fffff ;  /* 0xff7fffff00087802 */ /* 0x000fc60000000f00 */
[----:B------:R-:W-:Y:S08]  /*1d90*/  BSSY.RECONVERGENT B0, `(.L_x_21940) ;  /* 0x00000ef000007945 */ /* 0x000ff00003800200 */
        /* <DEDUP_REMOVED lines=20> */
[----:B------:R-:W-:Y:S02]  /*1ee0*/  ISETP.NE.AND P0, PT, R8, 0x180, PT ;  /* 0x000001800800780c */ /* 0x000fe40003f05270 */
[----:B------:R-:W-:-:S11]  /*1ef0*/  MOV R8, RZ ;  /* 0x000000ff00087202 */ /* 0x000fd60000000f00 */
        /* <DEDUP_REMOVED lines=8> */
[----:B------:R-:W-:-:S07]  /*1f80*/  IADD3 R11, PT, PT, RZ, -R11, RZ ;  /* 0x8000000bff0b7210 */ /* 0x000fce0007ffe0ff */
.L_x_21944:
        /* <DEDUP_REMOVED lines=11> */
.L_x_21943:
[----:B------:R-:W-:Y:S05]  /*2040*/  BSYNC.RECONVERGENT B1 ;  /* 0x0000000000017941 */ /* 0x000fea0003800200 */
.L_x_21942:
        /* <DEDUP_REMOVED lines=12> */
.L_x_21947:
        /* <DEDUP_REMOVED lines=100> */
.L_x_21946:
[----:B------:R-:W-:Y:S05]  /*2750*/  BSYNC.RECONVERGENT B1 ;  /* 0x0000000000017941 */ /* 0x000fea0003800200 */
.L_x_21945:
        /* <DEDUP_REMOVED lines=55> */
.L_x_21949:
[----:B------:R-:W-:Y:S05]  /*2ad0*/  BSYNC.RECONVERGENT B1 ;  /* 0x0000000000017941 */ /* 0x000fea0003800200 */
.L_x_21948:
        /* <DEDUP_REMOVED lines=26> */
.L_x_21941:
[----:B------:R-:W-:Y:S05]  /*2c80*/  BSYNC.RECONVERGENT B0 ;  /* 0x0000000000007941 */ /* 0x000fea0003800200 */
.L_x_21940:
        /* <DEDUP_REMOVED lines=40> */
.L_x_21954:
[----:B------:R-:W0:Y:S01]  /*2f10*/  LDS R7, [R10] ;  /* 0x000000000a077984 */ /* 0x000e220000000800 */
[----:B------:R-:W-:-:S05]  /*2f20*/  VIADD R11, R11, 0x1 ;  /* 0x000000010b0b7836 */ /* 0x000fca0000000000 */
[----:B------:R-:W-:Y:S01]  /*2f30*/  ISETP.NE.AND P0, PT, R11, RZ, PT ;  /* 0x000000ff0b00720c */ /* 0x000fe20003f05270 */
[----:B0-----:R-:W-:-:S05]  /*2f40*/  FMUL.FTZ R7, R7, R6 ;  /* 0x0000000607077220 */ /* 0x001fca0000410000 */
[----:B------:R0:W-:Y:S02]  /*2f50*/  STS [R10], R7 ;  /* 0x000000070a007388 */ /* 0x0001e40000000800 */
[----:B0-----:R-:W-:-:S05]  /*2f60*/  IADD3 R10, PT, PT, R10, 0x200, RZ ;  /* 0x000002000a0a7810 */ /* 0x001fca0007ffe0ff */
[----:B------:R-:W-:Y:S05]  /*2f70*/  @P0 BRA `(.L_x_21954) ;  /* 0xfffffffc00e40947 */ /* 0x000fea000383ffff */
.L_x_21953:
[----:B------:R-:W-:Y:S05]  /*2f80*/  BSYNC.RECONVERGENT B1 ;  /* 0x0000000000017941 */ /* 0x000fea0003800200 */
.L_x_21952:
        /* <DEDUP_REMOVED lines=12> */
.L_x_21957:
        /* <DEDUP_REMOVED lines=52> */
.L_x_21956:
[----:B------:R-:W-:Y:S05]  /*3390*/  BSYNC.RECONVERGENT B1 ;  /* 0x0000000000017941 */ /* 0x000fea0003800200 */
.L_x_21955:
        /* <DEDUP_REMOVED lines=31> */
.L_x_21959:
[----:B------:R-:W-:Y:S05]  /*3590*/  BSYNC.RECONVERGENT B1 ;  /* 0x0000000000017941 */ /* 0x000fea0003800200 */
.L_x_21958:
        /* <DEDUP_REMOVED lines=14> */
.L_x_21951:
[----:B------:R-:W-:Y:S05]  /*3680*/  BSYNC.RECONVERGENT B0 ;  /* 0x0000000000007941 */ /* 0x000fea0003800200 */
.L_x_21950:
[----:B01----:R-:W-:Y:S01]  /*3690*/  VIADD R6, R77, 0xf ;  /* 0x0000000f4d067836 */ /* 0x003fe20000000000 */
[----:B------:R-:W-:Y:S01]  /*36a0*/  BAR.SYNC.DEFER_BLOCKING 0x0 ;  /* 0x0000000000007b1d */ /* 0x000fe20000010000 */
[----:B------:R-:W-:Y:S01]  /*36b0*/  HFMA2 R33, -RZ, RZ, 0, 0 ;  /* 0x00000000ff217431 */ /* 0x000fe200000001ff */
[----:B------:R-:W-:Y:S02]  /*36c0*/  CS2R R34, SRZ ;  /* 0x0000000000227805 */ /* 0x000fe4000001ff00 */
[----:B------:R-:W-:Y:S02]  /*36d0*/  CS2R R36, SRZ ;  /* 0x0000000000247805 */ /* 0x000fe4000001ff00 */
[----:B------:R-:W-:Y:S02]  /*36e0*/  SHF.R.S32.HI R7, RZ, 0x1f, R6 ;  /* 0x0000001fff077819 */ /* 0x000fe40000011406 */
[----:B------:R-:W-:Y:S01]  /*36f0*/  CS2R R38, SRZ ;  /* 0x0000000000267805 */ /* 0x000fe2000001ff00 */
[----:B------:R-:W0:Y:S01]  /*3700*/  LDCU UR12, c[0x0][0x3cc] ;  /* 0x00007980ff0c77ac */ /* 0x000e220008000800 */
[----:B------:R-:W-:Y:S01]  /*3710*/  BSSY.RECONVERGENT B1, `(.L_x_21960) ;  /* 0x000019a000017945 */ /* 0x000fe20003800200 */
[----:B------:R-:W-:Y:S01]  /*3720*/  LEA.HI R7, R7, R6, RZ, 0x4 ;  /* 0x0000000607077211 */ /* 0x000fe200078f20ff */
[----:B------:R-:W1:Y:S03]  /*3730*/  LDCU.64 UR4, c[0x0][0x398] ;  /* 0x00007300ff0477ac */ /* 0x000e660008000a00 */
[----:B------:R-:W-:-:S04]  /*3740*/  SHF.R.S32.HI R32, RZ, 0x4, R7 ;  /* 0x00000004ff207819 */ /* 0x000fc80000011407 */
[----:B------:R-:W-:-:S13]  /*3750*/  ISETP.GE.AND P0, PT, R3, R32, PT ;  /* 0x000000200300720c */ /* 0x000fda0003f06270 */
[----:B01----:R-:W-:Y:S05]  /*3760*/  @P0 BRA `(.L_x_21961) ;  /* 0x0000001800500947 */ /* 0x003fea0003800000 */
[----:B------:R-:W0:Y:S01]  /*3770*/  I2F.RP R10, R60 ;  /* 0x0000003c000a7306 */ /* 0x000e220000209400 */
[----:B------:R-:W1:Y:S01]  /*3780*/  LDCU UR8, c[0x0][0x3b8] ;  /* 0x00007700ff0877ac */ /* 0x000e620008000800 */
[----:B------:R-:W-:Y:S01]  /*3790*/  SHF.R.U32.HI R8, RZ, 0x3, R66 ;  /* 0x00000003ff087819 */ /* 0x000fe20000011642 */
[----:B------:R-:W-:Y:S01]  /*37a0*/  IMAD.MOV.U32 R9, RZ, RZ, RZ ;  /* 0x000000ffff097224 */ /* 0x000fe200078e00ff */
[C---:B------:R-:W-:Y:S01]  /*37b0*/  LEA R44, R3.reuse, 0x3, 0x4 ;  /* 0x00000003032c7811 */ /* 0x040fe200078e20ff */
[----:B------:R-:W2:Y:S01]  /*37c0*/  LDCU UR9, c[0x0][0x3d0] ;  /* 0x00007a00ff0977ac */ /* 0x000ea20008000800 */
[----:B------:R-:W-:Y:S01]  /*37d0*/  LOP3.LUT R8, R8, 0x7c, RZ, 0xc0, !PT ;  /* 0x0000007c08087812 */ /* 0x000fe200078ec0ff */
[----:B------:R-:W-:Y:S01]  /*37e0*/  IMAD.MOV.U32 R33, RZ, RZ, RZ ;  /* 0x000000ffff217224 */ /* 0x000fe200078e00ff */
[C---:B------:R-:W-:Y:S01]  /*37f0*/  IADD3 R45, PT, PT, R3.reuse, -R32, RZ ;  /* 0x80000020032d7210 */ /* 0x040fe20007ffe0ff */
[----:B------:R-:W3:Y:S01]  /*3800*/  LDCU.64 UR10, c[0x0][0x3a8] ;  /* 0x00007500ff0a77ac */ /* 0x000ee20008000a00 */
[----:B------:R-:W-:Y:S01]  /*3810*/  IADD3 R46, PT, PT, R3, 0x1, RZ ;  /* 0x00000001032e7810 */ /* 0x000fe20007ffe0ff */
[----:B0-----:R-:W0:Y:S01]  /*3820*/  MUFU.RCP R10, R10 ;  /* 0x0000000a000a7308 */ /* 0x001e220000001000 */
[----:B-1----:R-:W-:Y:S01]  /*3830*/  IMAD R11, R67, UR8, RZ ;  /* 0x00000008430b7c24 */ /* 0x002fe2000f8e02ff */
[----:B------:R-:W1:Y:S03]  /*3840*/  LDCU UR8, c[0x0][0x3ec] ;  /* 0x00007d80ff0877ac */ /* 0x000e660008000800 */
[----:B------:R-:W-:-:S04]  /*3850*/  IMAD.WIDE R8, R11, 0x4, R8 ;  /* 0x000000040b087825 */ /* 0x000fc800078e0208 */
[----:B--2---:R-:W-:Y:S01]  /*3860*/  IMAD R52, R2, UR9, RZ ;  /* 0x0000000902347c24 */ /* 0x004fe2000f8e02ff */
[----:B---3--:R-:W-:Y:S02]  /*3870*/  IADD3 R40, P0, PT, R8, UR10, RZ ;  /* 0x0000000a08287c10 */ /* 0x008fe4000ff1e0ff */
[----:B0-----:R-:W-:Y:S02]  /*3880*/  IADD3 R6, PT, PT, R10, 0xffffffe, RZ ;  /* 0x0ffffffe0a067810 */ /* 0x001fe40007ffe0ff */
[----:B------:R-:W-:Y:S02]  /*3890*/  SHF.L.U32 R10, R66, 0x5, RZ ;  /* 0x00000005420a7819 */ /* 0x000fe400000006ff */
[----:B------:R0:W2:Y:S01]  /*38a0*/  F2I.FTZ.U32.TRUNC.NTZ R7, R6 ;  /* 0x0000000600077305 */ /* 0x0000a2000021f000 */
[----:B------:R-:W-:Y:S02]  /*38b0*/  IADD3.X R43, PT, PT, R9, UR11, RZ, P0, !PT ;  /* 0x0000000b092b7c10 */ /* 0x000fe400087fe4ff */
[----:B-1----:R-:W-:-:S02]  /*38c0*/  IADD3 R0, PT, PT, R0, -UR8, RZ ;  /* 0x8000000800007c10 */ /* 0x002fc4000fffe0ff */
[----:B------:R-:W-:Y:S01]  /*38d0*/  SHF.R.S32.HI R53, RZ, 0x1f, R52 ;  /* 0x0000001fff357819 */ /* 0x000fe20000011434 */
[----:B0-----:R-:W-:Y:S01]  /*38e0*/  VIADD R6, R4, 0x100 ;  /* 0x0000010004067836 */ /* 0x001fe20000000000 */
[----:B------:R-:W-:-:S04]  /*38f0*/  LOP3.LUT R4, R10, 0x20, RZ, 0xe2, !PT ;  /* 0x000000200a047812 */ /* 0x000fc800078ee2ff */
[----:B------:R-:W-:Y:S02]  /*3900*/  LEA R41, R5, R6, 0x18 ;  /* 0x0000000605297211 */ /* 0x000fe400078ec0ff */
[----:B--2---:R-:W-:Y:S02]  /*3910*/  IADD3 R11, PT, PT, RZ, -R7, RZ ;  /* 0x80000007ff0b7210 */ /* 0x004fe40007ffe0ff */
[----:B------:R-:W-:Y:S02]  /*3920*/  MOV R6, RZ ;  /* 0x000000ff00067202 */ /* 0x000fe40000000f00 */
[----:B------:R-:W-:Y:S01]  /*3930*/  LEA R4, R3, R4, 0x6 ;  /* 0x0000000403047211 */ /* 0x000fe200078e30ff */
[----:B------:R-:W-:-:S03]  /*3940*/  IMAD R5, R11, R60, RZ ;  /* 0x0000003c0b057224 */ /* 0x000fc600078e02ff */
[----:B------:R-:W-:Y:S01]  /*3950*/  IADD3 R41, PT, PT, R4, 0x10, R41 ;  /* 0x0000001004297810 */ /* 0x000fe20007ffe029 */
[----:B------:R-:W-:-:S04]  /*3960*/  IMAD.HI.U32 R42, R7, R5, R6 ;  /* 0x00000005072a7227 */ /* 0x000fc800078e0006 */
[----:B------:R-:W-:-:S05]  /*3970*/  IMAD.SHL.U32 R5, R66, 0x8, RZ ;  /* 0x0000000842057824 */ /* 0x000fca00078e00ff */
[----:B------:R-:W-:Y:S02]  /*3980*/  LOP3.LUT R48, R5, 0xf8, RZ, 0xc0, !PT ;  /* 0x000000f805307812 */ /* 0x000fe400078ec0ff */
[----:B------:R-:W-:-:S07]  /*3990*/  LOP3.LUT R2, R44, 0x8, R5, 0xf8, !PT ;  /* 0x000000082c027812 */ /* 0x000fce00078ef805 */
.L_x_21978:
[----:B0-----:R-:W0:Y:S01]  /*39a0*/  LDC R13, c[0x0][0x3f0] ;  /* 0x0000fc00ff0d7b82 */ /* 0x001e220000000800 */
        /* <DEDUP_REMOVED lines=45> */
[----:B------:R-:W-:Y:S01]  /*3c80*/  IMAD.MOV.U32 R10, RZ, RZ, R40 ;  /* 0x000000ffff0a7224 */ /* 0x000fe200078e0028 */
[----:B------:R-:W-:Y:S01]  /*3c90*/  MOV R11, R43 ;  /* 0x0000002b000b7202 */ /* 0x000fe20000000f00 */
[----:B------:R-:W0:Y:S04]  /*3ca0*/  LDS.128 R4, [R41+-0x10] ;  /* 0xfffff00029047984 */ /* 0x000e280000000c00 */
[----:B------:R-:W2:Y:S01]  /*3cb0*/  LDG.E.CONSTANT R9, desc[UR6][R10.64] ;  /* 0x000000060a097981 */ /* 0x000ea2000c1e9900 */
[----:B------:R-:W-:-:S03]  /*3cc0*/  VIADD R54, R2, 0xfffffffd ;  /* 0xfffffffd02367836 */ /* 0x000fc60000000000 */
[----:B------:R-:W1:Y:S01]  /*3cd0*/  LDS.128 R12, [R41] ;  /* 0x00000000290c7984 */ /* 0x000e620000000c00 */
[----:B0-----:R-:W-:Y:S02]  /*3ce0*/  F2FP.F16.F32.PACK_AB R50, R7, R6 ;  /* 0x000000060732723e */ /* 0x001fe400000000ff */
[----:B------:R-:W-:Y:S01]  /*3cf0*/  F2FP.F16.F32.PACK_AB R16, R5, R4 ;  /* 0x000000040510723e */ /* 0x000fe200000000ff */
[----:B------:R-:W-:Y:S01]  /*3d00*/  BSSY.RECONVERGENT B2, `(.L_x_21964) ;  /* 0x0000028000027945 */ /* 0x000fe20003800200 */
[----:B-1----:R-:W-:Y:S01]  /*3d10*/  F2FP.F16.F32.PACK_AB R28, R13, R12 ;  /* 0x0000000c0d1c723e */ /* 0x002fe200000000ff */
[----:B--2---:R-:W-:-:S03]  /*3d20*/  IMAD.WIDE R8, R9, UR12, R52 ;  /* 0x0000000c09087c25 */ /* 0x004fc6000f8e0234 */
[----:B------:R-:W-:-:S04]  /*3d30*/  IADD3 R8, P0, PT, R48, R8, RZ ;  /* 0x0000000830087210 */ /* 0x000fc80007f1e0ff */
[----:B------:R-:W-:Y:S02]  /*3d40*/  IADD3.X R9, PT, PT, RZ, R9, RZ, P0, !PT ;  /* 0x00000009ff097210 */ /* 0x000fe400007fe4ff */
[C---:B------:R-:W-:Y:S02]  /*3d50*/  LEA R56, P1, R8.reuse, UR4, 0x1 ;  /* 0x0000000408387c11 */ /* 0x040fe4000f8208ff */
[----:B------:R-:W-:Y:S02]  /*3d60*/  ISETP.NE.AND P0, PT, R45, -0x1, PT ;  /* 0xffffffff2d00780c */ /* 0x000fe40003f05270 */
[----:B------:R-:W-:-:S05]  /*3d70*/  LEA.HI.X R57, R8, UR5, R9, 0x1, P1 ;  /* 0x0000000508397c11 */ /* 0x000fca00088f0c09 */
[----:B------:R0:W5:Y:S06]  /*3d80*/  LDG.E.128.CONSTANT R4, desc[UR6][R56.64] ;  /* 0x0000000638047981 */ /* 0x00016c000c1e9d00 */
[----:B------:R-:W-:Y:S05]  /*3d90*/  @P0 BRA `(.L_x_21965) ;  /* 0x0000000000780947 */ /* 0x000fea0003800000 */
        /* <DEDUP_REMOVED lines=8> */
[----:B-----5:R-:W-:Y:S02]  /*3e20*/  PRMT R9, R6, 0x7632, R9 ;  /* 0x0000763206097816 */ /* 0x020fe40000000009 */
[-C--:B------:R-:W-:Y:S02]  /*3e30*/  ISETP.GE.AND P3, PT, R18, R77.reuse, PT ;  /* 0x0000004d1200720c */ /* 0x080fe40003f66270 */
[-C--:B------:R-:W-:Y:S02]  /*3e40*/  ISETP.GE.AND P4, PT, R10, R77.reuse, PT ;  /* 0x0000004d0a00720c */ /* 0x080fe40003f86270 */
[-C--:B------:R-:W-:Y:S02]  /*3e50*/  ISETP.GE.AND P5, PT, R8, R77.reuse, PT ;  /* 0x0000004d0800720c */ /* 0x080fe40003fa6270 */
[----:B------:R-:W-:Y:S02]  /*3e60*/  SEL R6, R6, RZ, !P1 ;  /* 0x000000ff06067207 */ /* 0x000fe40004800000 */
[----:B------:R-:W-:-:S02]  /*3e70*/  ISETP.GE.AND P2, PT, R12, R77, PT ;  /* 0x0000004d0c00720c */ /* 0x000fc40003f46270 */
[C---:B------:R-:W-:Y:S02]  /*3e80*/  PRMT R8, R5.reuse, 0x7632, R8 ;  /* 0x0000763205087816 */ /* 0x040fe40000000008 */
        /* <DEDUP_REMOVED lines=15> */
.L_x_21965:
[----:B------:R-:W-:Y:S05]  /*3f80*/  BSYNC.RECONVERGENT B2 ;  /* 0x0000000000027941 */ /* 0x000fea0003800200 */
.L_x_21964:
[----:B------:R1:W5:Y:S01]  /*3f90*/  LDG.E.128.CONSTANT R8, desc[UR6][R56.64+0x200] ;  /* 0x0002000638087981 */ /* 0x000362000c1e9d00 */
[----:B------:R-:W-:Y:S01]  /*3fa0*/  BSSY.RECONVERGENT B2, `(.L_x_21966) ;  /* 0x0000021000027945 */ /* 0x000fe20003800200 */
[----:B-----5:R-:W-:-:S03]  /*3fb0*/  HMUL2 R12, R50, R5 ;  /* 0x00000005320c7232 */ /* 0x020fc60000000000 */
        /* <DEDUP_REMOVED lines=11> */
[----:B------:R-:W-:Y:S02]  /*4070*/  SEL R18, R10, RZ, !P1 ;  /* 0x000000ff0a127207 */ /* 0x000fe40004800000 */
        /* <DEDUP_REMOVED lines=19> */
.L_x_21967:
[----:B------:R-:W-:Y:S05]  /*41b0*/  BSYNC.RECONVERGENT B2 ;  /* 0x0000000000027941 */ /* 0x000fea0003800200 */
.L_x_21966:
        /* <DEDUP_REMOVED lines=47> */
.L_x_21969:
[----:B------:R-:W-:Y:S05]  /*44b0*/  BSYNC.RECONVERGENT B2 ;  /* 0x0000000000027941 */ /* 0x000fea0003800200 */
.L_x_21968:
        /* <DEDUP_REMOVED lines=11> */
[C---:B------:R-:W-:Y:S01]  /*4570*/  IADD3 R8, PT, PT, R2.reuse, 0x1, RZ ;  /* 0x0000000102087810 */ /* 0x040fe20007ffe0ff */
[----:B------:R-:W-:Y:S01]  /*4580*/  VIADD R6, R2, 0xffffffff ;  /* 0xffffffff02067836 */ /* 0x000fe20000000000 */
[----:B------:R-:W-:Y:S02]  /*4590*/  PRMT R10, R13, 0x7632, R10 ;  /* 0x000076320d0a7816 */ /* 0x000fe4000000000a */
[-C--:B------:R-:W-:Y:S01]  /*45a0*/  ISETP.GE.AND P1, PT, R8, R77.reuse, PT ;  /* 0x0000004d0800720c */ /* 0x080fe20003f26270 */
[----:B------:R-:W-:Y:S01]  /*45b0*/  VIADD R8, R2, 0x3 ;  /* 0x0000000302087836 */ /* 0x000fe20000000000 */
[-C--:B------:R-:W-:Y:S02]  /*45c0*/  ISETP.GE.AND P6, PT, R6, R77.reuse, PT ;  /* 0x0000004d0600720c */ /* 0x080fe40003fc6270 */
[----:B------:R-:W-:Y:S02]  /*45d0*/  IADD3 R6, PT, PT, R2, 0x2, RZ ;  /* 0x0000000202067810 */ /* 0x000fe40007ffe0ff */
[----:B------:R-:W-:-:S02]  /*45e0*/  ISETP.GE.AND P3, PT, R8, R77, PT ;  /* 0x0000004d0800720c */ /* 0x000fc40003f66270 */
[----:B------:R-:W-:Y:S02]  /*45f0*/  IADD3 R8, PT, PT, R2, 0x4, RZ ;  /* 0x0000000402087810 */ /* 0x000fe40007ffe0ff */
[-C--:B------:R-:W-:Y:S02]  /*4600*/  ISETP.GE.AND P2, PT, R6, R77.reuse, PT ;  /* 0x0000004d0600720c */ /* 0x080fe40003f46270 */
[----:B------:R-:W-:Y:S02]  /*4610*/  IADD3 R6, PT, PT, R2, -0x2, RZ ;  /* 0xfffffffe02067810 */ /* 0x000fe40007ffe0ff */
[-C--:B------:R-:W-:Y:S02]  /*4620*/  ISETP.GE.AND P4, PT, R8, R77.reuse, PT ;  /* 0x0000004d0800720c */ /* 0x080fe40003f86270 */
[----:B------:R-:W-:Y:S02]  /*4630*/  PRMT R8, R14, 0x7632, R8 ;  /* 0x000076320e087816 */ /* 0x000fe40000000008 */
[----:B------:R-:W-:-:S02]  /*4640*/  ISETP.GE.AND P5, PT, R6, R77, PT ;  /* 0x0000004d0600720c */ /* 0x000fc40003fa6270 */
[----:B------:R-:W-:Y:S02]  /*4650*/  SEL R13, R13, RZ, !P6 ;  /* 0x000000ff0d0d7207 */ /* 0x000fe40007000000 */
[----:B------:R-:W-:Y:S02]  /*4660*/  SEL R14, R14, RZ, !P1 ;  /* 0x000000ff0e0e7207 */ /* 0x000fe40004800000 */
[----:B------:R-:W-:Y:S02]  /*4670*/  PRMT R11, R15, 0x7632, R11 ;  /* 0x000076320f0b7816 */ /* 0x000fe4000000000b */
        /* <DEDUP_REMOVED lines=13> */
.L_x_21971:
[----:B------:R-:W-:Y:S05]  /*4750*/  BSYNC.RECONVERGENT B2 ;  /* 0x0000000000027941 */ /* 0x000fea0003800200 */
.L_x_21970:
[----:B------:R-:W-:Y:S01]  /*4760*/  HMUL2 R6, R50, R13 ;  /* 0x0000000d32067232 */ /* 0x000fe20000000000 */
[----:B------:R-:W-:Y:S01]  /*4770*/  BSSY.RECONVERGENT B2, `(.L_x_21972) ;  /* 0x0000024000027945 */ /* 0x000fe20003800200 */
[----:B------:R-:W-:Y:S02]  /*4780*/  HFMA2 R30, R9, R31, R30 ;  /* 0x0000001f091e7231 */ /* 0x000fe4000000001e */
[----:B------:R-:W-:Y:S01]  /*4790*/  FADD.FTZ R34, R34, R7 ;  /* 0x0000000722227221 */ /* 0x000fe20000010000 */
[----:B------:R-:W-:Y:S01]  /*47a0*/  FADD.FTZ R33, R33, R4 ;  /* 0x0000000421217221 */ /* 0x000fe20000010000 */
[----:B------:R-:W-:Y:S01]  /*47b0*/  HFMA2 R7, R5, R12, R6 ;  /* 0x0000000c05077231 */ /* 0x000fe20000000006 */
[----:B------:R-:W-:Y:S06]  /*47c0*/  @P0 BRA `(.L_x_21973) ;  /* 0x0000000000780947 */ /* 0x000fec0003800000 */
[C---:B------:R-:W-:Y:S01]  /*47d0*/  IADD3 R6, PT, PT, R2.reuse, 0x1, RZ ;  /* 0x0000000102067810 */ /* 0x040fe20007ffe0ff */
[C---:B------:R-:W-:Y:S01]  /*47e0*/  VIADD R4, R2.reuse, 0xffffffff ;  /* 0xffffffff02047836 */ /* 0x040fe20000000000 */
[C---:B------:R-:W-:Y:S01]  /*47f0*/  IADD3 R8, PT, PT, R2.reuse, 0x2, RZ ;  /* 0x0000000202087810 */ /* 0x040fe20007ffe0ff */
[----:B------:R-:W-:Y:S01]  /*4800*/  VIADD R10, R2, 0x3 ;  /* 0x00000003020a7836 */ /* 0x000fe20000000000 */
[-C--:B------:R-:W-:Y:S02]  /*4810*/  ISETP.GE.AND P1, PT, R6, R77.reuse, PT ;  /* 0x0000004d0600720c */ /* 0x080fe40003f26270 */
[----:B------:R-:W-:Y:S02]  /*4820*/  IADD3 R6, PT, PT, R2, 0x4, RZ ;  /* 0x0000000402067810 */ /* 0x000fe40007ffe0ff */
[----:B------:R-:W-:Y:S02]  /*4830*/  ISETP.GE.AND P6, PT, R4, R77, PT ;  /* 0x0000004d0400720c */ /* 0x000fe40003fc6270 */
[----:B------:R-:W-:-:S02]  /*4840*/  IADD3 R4, PT, PT, R2, -0x2, RZ ;  /* 0xfffffffe02047810 */ /* 0x000fc40007ffe0ff */
[-C--:B------:R-:W-:Y:S02]  /*4850*/  ISETP.GE.AND P2, PT, R8, R77.reuse, PT ;  /* 0x0000004d0800720c */ /* 0x080fe40003f46270 */
[-C--:B------:R-:W-:Y:S02]  /*4860*/  ISETP.GE.AND P4, PT, R6, R77.reuse, PT ;  /* 0x0000004d0600720c */ /* 0x080fe40003f86270 */
[----:B------:R-:W-:Y:S02]  /*4870*/  PRMT R6, R17, 0x7632, R6 ;  /* 0x0000763211067816 */ /* 0x000fe40000000006 */
[----:B------:R-:W-:Y:S02]  /*4880*/  PRMT R8, R18, 0x7632, R8 ;  /* 0x0000763212087816 */ /* 0x000fe40000000008 */
[-C--:B------:R-:W-:Y:S02]  /*4890*/  ISETP.GE.AND P3, PT, R10, R77.reuse, PT ;  /* 0x0000004d0a00720c */ /* 0x080fe40003f66270 */
        /* <DEDUP_REMOVED lines=17> */
.L_x_21973:
[----:B------:R-:W-:Y:S05]  /*49b0*/  BSYNC.RECONVERGENT B2 ;  /* 0x0000000000027941 */ /* 0x000fea0003800200 */
.L_x_21972:
[----:B------:R-:W-:Y:S04]  /*49c0*/  BSSY.RECONVERGENT B2, `(.L_x_21974) ;  /* 0x0000020000027945 */ /* 0x000fe80003800200 */
[----:B------:R-:W-:Y:S05]  /*49d0*/  @P0 BRA `(.L_x_21975) ;  /* 0x0000000000780947 */ /* 0x000fea0003800000 */
        /* <DEDUP_REMOVED lines=30> */
.L_x_21975:
[----:B------:R-:W-:Y:S05]  /*4bc0*/  BSYNC.RECONVERGENT B2 ;  /* 0x0000000000027941 */ /* 0x000fea0003800200 */
.L_x_21974:
[----:B------:R-:W-:Y:S04]  /*4bd0*/  BSSY.RECONVERGENT B2, `(.L_x_21976) ;  /* 0x0000020000027945 */ /* 0x000fe80003800200 */
[----:B------:R-:W-:Y:S05]  /*4be0*/  @P0 BRA `(.L_x_21977) ;  /* 0x0000000000780947 */ /* 0x000fea0003800000 */
[C---:B------:R-:W-:Y:S01]  /*4bf0*/  VIADD R4, R2.reuse, 0xfffffffe ;  /* 0xfffffffe02047836 */ /* 0x040fe20000000000 */
[C---:B------:R-:W-:Y:S01]  /*4c00*/  IADD3 R6, PT, PT, R2.reuse, -0x1, RZ ;  /* 0xffffffff02067810 */ /* 0x040fe20007ffe0ff */
[----:B------:R-:W-:Y:S01]  /*4c10*/  VIADD R8, R2, 0x2 ;  /* 0x0000000202087836 */ /* 0x000fe20000000000 */
[-C--:B------:R-:W-:Y:S02]  /*4c20*/  ISETP.GE.AND P6, PT, R54, R77.reuse, PT ;  /* 0x0000004d3600720c */ /* 0x080fe40003fc6270 */
[-C--:B------:R-:W-:Y:S02]  /*4c30*/  ISETP.GE.AND P2, PT, R4, R77.reuse, PT ;  /* 0x0000004d0400720c */ /* 0x080fe40003f46270 */
[----:B------:R-:W-:Y:S02]  /*4c40*/  IADD3 R4, PT, PT, R2, 0x4, RZ ;  /* 0x0000000402047810 */ /* 0x000fe40007ffe0ff */
[----:B------:R-:W-:Y:S02]  /*4c50*/  ISETP.GE.AND P5, PT, R6, R77, PT ;  /* 0x0000004d0600720c */ /* 0x000fe40003fa6270 */
[----:B------:R-:W-:-:S02]  /*4c60*/  IADD3 R6, PT, PT, R2, 0x1, RZ ;  /* 0x0000000102067810 */ /* 0x000fc40007ffe0ff */
[----:B------:R-:W-:Y:S02]  /*4c70*/  IADD3 R10, PT, PT, R2, 0x3, RZ ;  /* 0x00000003020a7810 */ /* 0x000fe40007ffe0ff */
[-C--:B------:R-:W-:Y:S02]  /*4c80*/  ISETP.GE.AND P0, PT, R4, R77.reuse, PT ;  /* 0x0000004d0400720c */ /* 0x080fe40003f06270 */
[----:B------:R-:W-:Y:S02]  /*4c90*/  PRMT R4, R24, 0x7632, R4 ;  /* 0x0000763218047816 */ /* 0x000fe40000000004 */
[-C--:B------:R-:W-:Y:S02]  /*4ca0*/  ISETP.GE.AND P4, PT, R6, R77.reuse, PT ;  /* 0x0000004d0600720c */ /* 0x080fe40003f86270 */
[-C--:B------:R-:W-:Y:S02]  /*4cb0*/  ISETP.GE.AND P1, PT, R8, R77.reuse, PT ;  /* 0x0000004d0800720c */ /* 0x080fe40003f26270 */
[----:B------:R-:W-:-:S02]  /*4cc0*/  ISETP.GE.AND P3, PT, R10, R77, PT ;  /* 0x0000004d0a00720c */ /* 0x000fc40003f66270 */
[----:B------:R-:W-:Y:S02]  /*4cd0*/  SEL R24, R24, RZ, !P6 ;  /* 0x000000ff18187207 */ /* 0x000fe40007000000 */
        /* <DEDUP_REMOVED lines=15> */
.L_x_21977:
[----:B------:R-:W-:Y:S05]  /*4dd0*/  BSYNC.RECONVERGENT B2 ;  /* 0x0000000000027941 */ /* 0x000fea0003800200 */
.L_x_21976:
[C---:B------:R-:W-:Y:S02]  /*4de0*/  HFMA2 R10, R50.reuse, R21, -RZ ;  /* 0x00000015320a7231 */ /* 0x040fe400001000ff */
[C---:B------:R-:W-:Y:S02]  /*4df0*/  HMUL2 R8, R50.reuse, R17 ;  /* 0x0000001132087232 */ /* 0x040fe40000000000 */
[----:B------:R-:W-:Y:S02]  /*4e00*/  HFMA2 R7, R49, R14, R7 ;  /* 0x0000000e31077231 */ /* 0x000fe40000000007 */
[----:B------:R-:W-:Y:S02]  /*4e10*/  HMUL2 R12, R50, R25 ;  /* 0x00000019320c7232 */ /* 0x000fe40000000000 */
[----:B------:R-:W-:Y:S02]  /*4e20*/  HADD2.F32 R4, -RZ, R30.H0_H0 ;  /* 0x2000001eff047230 */ /* 0x000fe40000004100 */
[----:B------:R-:W-:-:S02]  /*4e30*/  HFMA2 R8, R5, R16, R8 ;  /* 0x0000001005087231 */ /* 0x000fc40000000008 */
[C---:B------:R-:W-:Y:S02]  /*4e40*/  HFMA2 R13, R5.reuse, R24, R12 ;  /* 0x00000018050d7231 */ /* 0x040fe4000000000c */
[----:B------:R-:W-:Y:S02]  /*4e50*/  HFMA2 R11, R5, R20, R10 ;  /* 0x00000014050b7231 */ /* 0x000fe4000000000a */
[----:B------:R-:W-:Y:S02]  /*4e60*/  HFMA2 R8, R49, R18, R8 ;  /* 0x0000001231087231 */ /* 0x000fe40000000008 */
[----:B------:R-:W-:Y:S02]  /*4e70*/  HFMA2 R7, R9, R15, R7 ;  /* 0x0000000f09077231 */ /* 0x000fe40000000007 */
[----:B------:R-:W-:Y:S02]  /*4e80*/  HFMA2 R13, R49, R26, R13 ;  /* 0x0000001a310d7231 */ /* 0x000fe4000000000d */
[----:B------:R-:W-:-:S02]  /*4e90*/  HADD2.F32 R5, -RZ, R30.H1_H1 ;  /* 0x3000001eff057230 */ /* 0x000fc40000004100 */
[----:B------:R-:W-:Y:S02]  /*4ea0*/  HFMA2 R8, R9, R19, R8 ;  /* 0x0000001309087231 */ /* 0x000fe40000000008 */
[----:B------:R-:W-:Y:S02]  /*4eb0*/  HFMA2 R11, R49, R22, R11 ;  /* 0x00000016310b7231 */ /* 0x000fe4000000000b */
[----:B------:R-:W-:Y:S01]  /*4ec0*/  FADD.FTZ R4, R4, R5 ;  /* 0x0000000504047221 */ /* 0x000fe20000010000 */
[----:B------:R-:W-:Y:S02]  /*4ed0*/  HFMA2 R13, R9, R27, R13 ;  /* 0x0000001b090d7231 */ /* 0x000fe4000000000d */
[--C-:B------:R-:W-:Y:S02]  /*4ee0*/  HADD2.F32 R5, -RZ, R7.reuse.H0_H0 ;  /* 0x20000007ff057230 */ /* 0x100fe40000004100 */
[----:B------:R-:W-:Y:S02]  /*4ef0*/  HADD2.F32 R6, -RZ, R7.H1_H1 ;  /* 0x30000007ff067230 */ /* 0x000fe40000004100 */
[----:B------:R-:W-:Y:S01]  /*4f00*/  FADD.FTZ R35, R35, R4 ;  /* 0x0000000423237221 */ /* 0x000fe20000010000 */
[----:B------:R-:W-:-:S02]  /*4f10*/  HADD2.F32 R7, -RZ, R8.H0_H0 ;  /* 0x20000008ff077230 */ /* 0x000fc40000004100 */
[----:B------:R-:W-:Y:S02]  /*4f20*/  HFMA2 R11, R9, R23, R11 ;  /* 0x00000017090b7231 */ /* 0x000fe4000000000b */
[----:B------:R-:W-:Y:S02]  /*4f30*/  HADD2.F32 R8, -RZ, R8.H1_H1 ;  /* 0x30000008ff087230 */ /* 0x000fe40000004100 */
[----:B------:R-:W-:Y:S01]  /*4f40*/  FADD.FTZ R5, R5, R6 ;  /* 0x0000000605057221 */ /* 0x000fe20000010000 */
[----:B------:R-:W-:Y:S02]  /*4f50*/  HADD2.F32 R12, -RZ, R13.H1_H1 ;  /* 0x3000000dff0c7230 */ /* 0x000fe40000004100 */
[--C-:B------:R-:W-:Y:S02]  /*4f60*/  HADD2.F32 R9, -RZ, R11.reuse.H0_H0 ;  /* 0x2000000bff097230 */ /* 0x100fe40000004100 */
[----:B------:R-:W-:Y:S01]  /*4f70*/  FADD.FTZ R8, R7, R8 ;  /* 0x0000000807087221 */ /* 0x000fe20000010000 */
[----:B------:R-:W-:-:S02]  /*4f80*/  HADD2.F32 R10, -RZ, R11.H1_H1 ;  /* 0x3000000bff0a7230 */ /* 0x000fc40000004100 */
[----:B------:R-:W-:Y:S01]  /*4f90*/  FADD.FTZ R36, R36, R5 ;  /* 0x0000000524247221 */ /* 0x000fe20000010000 */
[----:B------:R-:W-:Y:S02]  /*4fa0*/  HADD2.F32 R11, -RZ, R13.H0_H0 ;  /* 0x2000000dff0b7230 */ /* 0x000fe40000004100 */
[----:B------:R-:W-:Y:S01]  /*4fb0*/  FADD.FTZ R37, R37, R8 ;  /* 0x0000000825257221 */ /* 0x000fe20000010000 */
[----:B------:R-:W-:Y:S02]  /*4fc0*/  FADD.FTZ R9, R9, R10 ;  /* 0x0000000a09097221 */ /* 0x000fe40000010000 */
[----:B------:R-:W-:Y:S02]  /*4fd0*/  FADD.FTZ R12, R11, R12 ;  /* 0x0000000c0b0c7221 */ /* 0x000fe40000010000 */
[----:B------:R-:W-:Y:S02]  /*4fe0*/  FADD.FTZ R38, R38, R9 ;  /* 0x0000000926267221 */ /* 0x000fe40000010000 */
[----:B------:R-:W-:-:S07]  /*4ff0*/  FADD.FTZ R39, R39, R12 ;  /* 0x0000000c27277221 */ /* 0x000fce0000010000 */
.L_x_21963:
[----:B------:R-:W-:Y:S05]  /*5000*/  BSYNC.RECONVERGENT B0 ;  /* 0x0000000000007941 */ /* 0x000fea0003800200 */
.L_x_21962:
[----:B------:R-:W-:Y:S01]  /*5010*/  VIADD R5, R46, 0x3 ;  /* 0x000000032e057836 */ /* 0x000fe20000000000 */
[----:B------:R-:W-:Y:S01]  /*5020*/  IADD3 R40, P1, PT, R40, 0x10, RZ ;  /* 0x0000001028287810 */ /* 0x000fe20007f3e0ff */
[----:B------:R-:W-:Y:S01]  /*5030*/  VIADD R46, R46, 0x4 ;  /* 0x000000042e2e7836 */ /* 0x000fe20000000000 */
[----:B------:R-:W-:Y:S02]  /*5040*/  IADD3 R45, PT, PT, R45, 0x4, RZ ;  /* 0x000000042d2d7810 */ /* 0x000fe40007ffe0ff */
[----:B------:R-:W-:Y:S01]  /*5050*/  ISETP.GE.AND P0, PT, R5, R32, PT ;  /* 0x000000200500720c */ /* 0x000fe20003f06270 */
[----:B------:R-:W-:Y:S01]  /*5060*/  IMAD.X R43, RZ, RZ, R43, P1 ;  /* 0x000000ffff2b7224 */ /* 0x000fe200008e062b */
[----:B------:R-:W-:Y:S02]  /*5070*/  IADD3 R2, PT, PT, R2, 0x40, RZ ;  /* 0x0000004002027810 */ /* 0x000fe40007ffe0ff */
[----:B------:R-:W-:Y:S02]  /*5080*/  IADD3 R41, PT, PT, R41, 0x100, RZ ;  /* 0x0000010029297810 */ /* 0x000fe40007ffe0ff */
[----:B------:R-:W-:-:S07]  /*5090*/  IADD3 R44, PT, PT, R44, 0x40, RZ ;  /* 0x000000402c2c7810 */ /* 0x000fce0007ffe0ff */
[----:B------:R-:W-:Y:S05]  /*50a0*/  @!P0 BRA `(.L_x_21978) ;  /* 0xffffffe8003c8947 */ /* 0x000fea000383ffff */
.L_x_21961:
[----:B------:R-:W-:Y:S05]  /*50b0*/  BSYNC.RECONVERGENT B1 ;  /* 0x0000000000017941 */ /* 0x000fea0003800200 */
.L_x_21960:
[----:B------:R-:W2:Y:S01]  /*50c0*/  S2UR UR5, SR_CgaCtaId ;  /* 0x00000000000579c3 */ /* 0x000ea20000008800 */
[----:B------:R-:W3:Y:S01]  /*50d0*/  SHFL.BFLY PT, R0, R33, 0x1, 0x1f ;  /* 0x0c201f0021007f89 */ /* 0x000ee200000e0000 */
[----:B------:R-:W-:Y:S01]  /*50e0*/  SHF.R.U32.HI R8, RZ, 0x1, R47 ;  /* 0x00000001ff087819 */ /* 0x000fe2000001162f */
[----:B------:R-:W-:Y:S01]  /*50f0*/  UMOV UR4, 0x400 ;  /* 0x0000040000047882 */ /* 0x000fe20000000000 */
[----:B------:R-:W-:Y:S01]  /*5100*/  LOP3.LUT R10, R66, 0x1, RZ, 0xc0, !PT ;  /* 0x00000001420a7812 */ /* 0x000fe200078ec0ff */
[----:B------:R-:W4:Y:S01]  /*5110*/  SHFL.BFLY PT, R5, R34, 0x1, 0x1f ;  /* 0x0c201f0022057f89 */ /* 0x000f2200000e0000 */
[----:B------:R-:W-:Y:S01]  /*5120*/  UIADD3 UR4, UPT, UPT, UR4, 0x100, URZ ;  /* 0x0000010004047890 */ /* 0x000fe2000fffe0ff */
[----:B------:R-:W-:Y:S01]  /*5130*/  IMAD R8, R3, 0x70, R8 ;  /* 0x0000007003087824 */ /* 0x000fe200078e0208 */
[----:B------:R-:W-:Y:S01]  /*5140*/  ISETP.NE.AND P5, PT, R10, RZ, PT ;  /* 0x000000ff0a00720c */ /* 0x000fe20003fa5270 */
[----:B------:R-:W0:Y:S01]  /*5150*/  SHFL.BFLY PT, R2, R35, 0x1, 0x1f ;  /* 0x0c201f0023027f89 */ /* 0x000e2200000e0000 */
[C---:B------:R-:W-:Y:S01]  /*5160*/  LOP3.LUT R3, R66.reuse, 0x3c0, RZ, 0xc0, !PT ;  /* 0x000003c042037812 */ /* 0x040fe200078ec0ff */
[----:B------:R-:W-:Y:S01]  /*5170*/  BSSY.RECONVERGENT B0, `(.L_x_21979) ;  /* 0x000002c000007945 */ /* 0x000fe20003800200 */
[----:B------:R-:W-:Y:S01]  /*5180*/  LOP3.LUT P0, RZ, R66, 0x3c1, RZ, 0xc0, !PT ;  /* 0x000003c142ff7812 */ /* 0x000fe2000780c0ff */
[----:B------:R-:W1:Y:S01]  /*5190*/  SHFL.BFLY PT, R7, R36, 0x1, 0x1f ;  /* 0x0c201f0024077f89 */ /* 0x000e6200000e0000 */
[----:B------:R-:W-:-:S02]  /*51a0*/  ISETP.NE.OR P4, PT, R3, 0x40, P5 ;  /* 0x000000400300780c */ /* 0x000fc40002f85670 */
[C---:B------:R-:W-:Y:S01]  /*51b0*/  LOP3.LUT P1, RZ, R66.reuse, 0x3e1, RZ, 0xc0, !PT ;  /* 0x000003e142ff7812 */ /* 0x040fe2000782c0ff */
[----:B------:R-:W1:Y:S01]  /*51c0*/  SHFL.BFLY PT, R4, R37, 0x1, 0x1f ;  /* 0x0c201f0025047f89 */ /* 0x000e6200000e0000 */
[C---:B------:R-:W-:Y:S02]  /*51d0*/  ISETP.GT.U32.AND P2, PT, R66.reuse, 0x1f, PT ;  /* 0x0000001f4200780c */ /* 0x040fe40003f44070 */
[----:B------:R-:W-:Y:S01]  /*51e0*/  LOP3.LUT R66, R66, 0x3e0, RZ, 0xc0, !PT ;  /* 0x000003e042427812 */ /* 0x000fe200078ec0ff */
[----:B------:R-:W1:Y:S01]  /*51f0*/  SHFL.BFLY PT, R9, R38, 0x1, 0x1f ;  /* 0x0c201f0026097f89 */ /* 0x000e6200000e0000 */
[----:B--2---:R-:W-:-:S03]  /*5200*/  ULEA UR4, UR5, UR4, 0x18 ;  /* 0x0000000405047291 */ /* 0x004fc6000f8ec0ff */
[----:B------:R-:W2:Y:S01]  /*5210*/  SHFL.BFLY PT, R6, R39, 0x1, 0x1f ;  /* 0x0c201f0027067f89 */ /* 0x000ea200000e0000 */
[----:B---3--:R-:W-:Y:S01]  /*5220*/  FADD.FTZ R0, R0, R33 ;  /* 0x0000002100007221 */ /* 0x008fe20000010000 */
[----:B------:R-:W-:Y:S01]  /*5230*/  ISETP.NE.OR P3, PT, R66, 0x20, P5 ;  /* 0x000000204200780c */ /* 0x000fe20002f65670 */
[----:B------:R-:W-:Y:S01]  /*5240*/  BAR.SYNC.DEFER_BLOCKING 0x0 ;  /* 0x0000000000007b1d */ /* 0x000fe20000010000 */
[----:B----4-:R-:W-:Y:S01]  /*5250*/  FADD.FTZ R5, R5, R34 ;  /* 0x0000002205057221 */ /* 0x010fe20000010000 */
[----:B------:R-:W-:Y:S01]  /*5260*/  LEA R3, R8, UR4, 0x2 ;  /* 0x0000000408037c11 */ /* 0x000fe2000f8e10ff */
[----:B0-----:R-:W-:Y:S01]  /*5270*/  FADD.FTZ R35, R2, R35 ;  /* 0x0000002302237221 */ /* 0x001fe20000010000 */
[----:B-1----:R-:W-:Y:S01]  /*5280*/  FADD.FTZ R36, R7, R36 ;  /* 0x0000002407247221 */ /* 0x002fe20000010000 */
        /* <DEDUP_REMOVED lines=26> */
.L_x_21980:
[----:B------:R-:W-:Y:S05]  /*5430*/  BSYNC.RECONVERGENT B0 ;  /* 0x0000000000007941 */ /* 0x000fea0003800200 */
.L_x_21979:
        /* <DEDUP_REMOVED lines=25> */
.L_x_21982:
[----:B------:R-:W-:Y:S05]  /*55d0*/  BSYNC.RECONVERGENT B0 ;  /* 0x0000000000007941 */ /* 0x000fea0003800200 */
.L_x_21981:
        /* <DEDUP_REMOVED lines=13> */
[----:B------:R-:W-:-:S02]  /*56b0*/  PRMT R5, R0, 0x7632, R5 ;  /* 0x0000763200057816 */ /* 0x000fc40000000005 */
[----:B------:R-:W-:Y:S02]  /*56c0*/  F2FP.F16.F32.PACK_AB R6, RZ, R6 ;  /* 0x00000006ff06723e */ /* 0x000fe400000000ff */
[----:B------:R-:W-:Y:S02]  /*56d0*/  PRMT R7, R35, 0x7632, R7 ;  /* 0x0000763223077816 */ /* 0x000fe40000000007 */
        /* <DEDUP_REMOVED lines=15> */
.L_x_21937:
        /* <DEDUP_REMOVED lines=8> */
.L_x_21984:
[----:B------:R-:W-:Y:S05]  /*5850*/  BSYNC B2 ;  /* 0x0000000000027941 */ /* 0x000fea0003800000 */
.L_x_21983:
[----:B------:R-:W-:Y:S01]  /*5860*/  MOV R4, R7 ;  /* 0x0000000700047202 */ /* 0x000fe20000000f00 */
[----:B------:R-:W-:Y:S06]  /*5870*/  BRA `(.L_x_21985) ;  /* 0xffffffc0007c7947 */ /* 0x000fec000383ffff */
.L_x_21939:
[----:B------:R-:W-:Y:S01]  /*5880*/  HFMA2 R10, -RZ, RZ, 0, 9.5367431640625e-07 ;  /* 0x00000010ff0a7431 */ /* 0x000fe200000001ff */
[----:B------:R-:W-:Y:S01]  /*5890*/  BSSY B0, `(.L_x_21986) ;  /* 0x0000007000007945 */ /* 0x000fe20003800000 */
[----:B------:R-:W-:Y:S01]  /*58a0*/  IMAD.MOV.U32 R9, RZ, RZ, R72 ;  /* 0x000000ffff097224 */ /* 0x000fe200078e0048 */
[----:B------:R-:W-:Y:S01]  /*58b0*/  MOV R11, 0x1f ;  /* 0x0000001f000b7802 */ /* 0x000fe20000000f00 */
[----:B------:R-:W-:-:S07]  /*58c0*/  IMAD.MOV.U32 R8, RZ, RZ, -0x1 ;  /* 0xffffffffff087424 */ /* 0x000fce00078e00ff */
[----:B-----5:R-:W-:Y:S05]  /*58d0*/  WARPSYNC.COLLECTIVE R8, `(.L_x_21987) ;  /* 0x0000000008087348 */ /* 0x020fea0003c00000 */
[----:B------:R0:W1:Y:S02]  /*58e0*/  SHFL.BFLY P2, R7, R9, R10, R11 ;  /* 0x0c00000a09077389 */ /* 0x000064000004000b */
[----:B01---5:R-:W-:Y:S05]  /*58f0*/  ENDCOLLECTIVE ;  /* 0x000000000000791b */ /* 0x023fea0003800000 */
.L_x_21987:
[----:B------:R-:W-:Y:S05]  /*5900*/  BSYNC B0 ;  /* 0x0000000000007941 */ /* 0x000fea0003800000 */
.L_x_21986:
[----:B------:R-:W-:Y:S01]  /*5910*/  MOV R3, R7 ;  /* 0x0000000700037202 */ /* 0x000fe20000000f00 */
[----:B------:R-:W-:Y:S02]  /*5920*/  HFMA2 R11, -RZ, RZ, 0, 1.847743988037109375e-06 ;  /* 0x0000001fff0b7431 */ /* 0x000fe400000001ff */
[----:B------:R-:W-:Y:S01]  /*5930*/  IMAD.MOV.U32 R10, RZ, RZ, 0x8 ;  /* 0x00000008ff0a7424 */ /* 0x000fe200078e00ff */
[----:B------:R-:W-:Y:S02]  /*5940*/  MOV R8, 0xffffffff ;  /* 0xffffffff00087802 */ /* 0x000fe40000000f00 */
[----:B------:R-:W-:-:S04]  /*5950*/  FMNMX.FTZ R3, R3, R72, !PT ;  /* 0x0000004803037209 */ /* 0x000fc80007810000 */
[----:B------:R-:W-:-:S07]  /*5960*/  MOV R9, R3 ;  /* 0x0000000300097202 */ /* 0x000fce0000000f00 */
[----:B------:R-:W-:Y:S05]  /*5970*/  WARPSYNC.COLLECTIVE R8, `(.L_x_21988) ;  /* 0x0000000008087348 */ /* 0x000fea0003c00000 */
[----:B------:R0:W1:Y:S02]  /*5980*/  SHFL.BFLY P2, R7, R9, R10, R11 ;  /* 0x0c00000a09077389 */ /* 0x000064000004000b */
[----:B01----:R-:W-:Y:S05]  /*5990*/  ENDCOLLECTIVE ;  /* 0x000000000000791b */ /* 0x003fea0003800000 */
.L_x_21988:
[----:B------:R-:W-:Y:S02]  /*59a0*/  HFMA2 R10, -RZ, RZ, 0, 2.384185791015625e-07 ;  /* 0x00000004ff0a7431 */ /* 0x000fe400000001ff */
[----:B------:R-:W-:-:S05]  /*59b0*/  IMAD.MOV.U32 R4, RZ, RZ, R7 ;  /* 0x000000ffff047224 */ /* 0x000fca00078e0007 */
[----:B------:R-:W-:-:S04]  /*59c0*/  FMNMX.FTZ R4, R3, R4, !PT ;  /* 0x0000000403047209 */ /* 0x000fc80007810000 */
[----:B------:R-:W-:-:S07]  /*59d0*/  MOV R9, R4 ;  /* 0x0000000400097202 */ /* 0x000fce0000000f00 */
[----:B------:R-:W-:Y:S05]  /*59e0*/  WARPSYNC.COLLECTIVE R8, `(.L_x_21989) ;  /* 0x0000000008087348 */ /* 0x000fea0003c00000 */
[----:B------:R0:W1:Y:S02]  /*59f0*/  SHFL.BFLY P2, R7, R9, R10, R11 ;  /* 0x0c00000a09077389 */ /* 0x000064000004000b */
[----:B01----:R-:W-:Y:S05]  /*5a00*/  ENDCOLLECTIVE ;  /* 0x000000000000791b */ /* 0x003fea0003800000 */
.L_x_21989:
[----:B------:R-:W-:Y:S02]  /*5a10*/  HFMA2 R10, -RZ, RZ, 0, 1.1920928955078125e-07 ;  /* 0x00000002ff0a7431 */ /* 0x000fe400000001ff */
[----:B------:R-:W-:-:S05]  /*5a20*/  IMAD.MOV.U32 R5, RZ, RZ, R7 ;  /* 0x000000ffff057224 */ /* 0x000fca00078e0007 */
[----:B------:R-:W-:-:S04]  /*5a30*/  FMNMX.FTZ R6, R4, R5, !PT ;  /* 0x0000000504067209 */ /* 0x000fc80007810000 */
[----:B------:R-:W-:-:S07]  /*5a40*/  MOV R9, R6 ;  /* 0x0000000600097202 */ /* 0x000fce0000000f00 */
[----:B------:R-:W-:Y:S05]  /*5a50*/  WARPSYNC.COLLECTIVE R8, `(.L_x_21990) ;  /* 0x0000000008087348 */ /* 0x000fea0003c00000 */
[----:B------:R0:W1:Y:S02]  /*5a60*/  SHFL.BFLY P2, R7, R9, R10, R11 ;  /* 0x0c00000a09077389 */ /* 0x000064000004000b */
[----:B01----:R-:W-:Y:S05]  /*5a70*/  ENDCOLLECTIVE ;  /* 0x000000000000791b */ /* 0x003fea0003800000 */
.L_x_21990:
[----:B------:R-:W-:Y:S05]  /*5a80*/  BRA `(.L_x_21991) ;  /* 0xffffffc000887947 */ /* 0x000fea000383ffff */
.L_x_21992:
        /* <DEDUP_REMOVED lines=15> */
.L_x_25981:


//--------------------- .text._ZN4vllm25paged_attention_v1_kernelIttLi96ELi16ELi128ELNS_18Fp8KVCacheDataTypeE0ELb1EEEvPT_PKS2_PKT0_S8_ifPKiSA_iPKfiiiSC_SC_iiiii --------------------------
	.section	.text._ZN4vllm25paged_attention_v1_kernelIttLi96ELi16ELi128ELNS_18Fp8KVCacheDataTypeE0ELb1EEEvPT_PKS2_PKT0_S8_ifPKiSA_iPKfiiiSC_SC_iiiii,"ax",@progbits
	.align	128
        .global         _ZN4vllm25paged_attention_v1_kernelIttLi96ELi16ELi128ELNS_18Fp8KVCacheDataTypeE0ELb1EEEvPT_PKS2_PKT0_S8_ifPKiSA_iPKfiiiSC_SC_iiiii
        .type           _ZN4vllm25paged_attention_v1_kernelIttLi96ELi16ELi128ELNS_18Fp8KVCacheDataTypeE0ELb1EEEvPT_PKS2_PKT0_S8_ifPKiSA_iPKfiiiSC_SC_iiiii,@function
        .size           _ZN4vllm25paged_attention_v1_kernelIttLi96ELi16ELi128ELNS_18Fp8KVCacheDataTypeE0ELb1EEEvPT_PKS2_PKT0_S8_ifPKiSA_iPKfiiiSC_SC_iiiii,(.L_x_25982 - _ZN4vllm25paged_attention_v1_kernelIttLi96ELi16ELi128ELNS_18Fp8KVCacheDataTypeE0ELb1EEEvPT_PKS2_PKT0_S8_ifPKiSA_iPKfiiiSC_SC_iiiii)
        .other          _ZN4vllm25paged_attention_v1_kernelIttLi96ELi16ELi128ELNS_18Fp8KVCacheDataTypeE0ELb1EEEvPT_PKS2_PKT0_S8_ifPKiSA_iPKfiiiSC_SC_iiiii,@"STO_CUDA_ENTRY STV_DEFAULT"
_ZN4vllm25paged_attention_v1_kernelIttLi96ELi16ELi128ELNS_18Fp8KVCacheDataTypeE0ELb1EEEvPT_PKS2_PKT0_S8_ifPKiSA_iPKfiiiSC_SC_iiiii:
.text._ZN4vllm25paged_attention_v1_kernelIttLi96ELi16ELi128ELNS_18Fp8KVCacheDataTypeE0ELb1EEEvPT_PKS2_PKT0_S8_ifPKiSA_iPKfiiiSC_SC_iiiii:
        /* <DEDUP_REMOVED lines=10> */
[----:B------:R-:W4:Y:S01]  /*00a0*/  S2R R16, SR_CgaCtaId ;  /* 0x0000000000107919 */ /* 0x000f220000008800 */
[----:B------:R-:W0:Y:S04]  /*00b0*/  LDCU UR10, c[0x0][0x3ec] ;  /* 0x00007d80ff0a77ac */ /* 0x000e280008000800 */
[----:B------:R-:W4:Y:S01]  /*00c0*/  LDC R20, c[0x0][0x3f8] ;  /* 0x0000fe00ff147b82 */ /* 0x000f220000000800 */
[----:B------:R-:W0:Y:S01]  /*00d0*/  LDCU UR11, c[0x0][0x3cc] ;  /* 0x00007980ff0b77ac */ /* 0x000e220008000800 */
[----:B------:R-:W0:Y:S01]  /*00e0*/  LDCU UR14, c[0x0][0x3a4] ;  /* 0x00007480ff0e77ac */ /* 0x000e220008000800 */
[----:B------:R-:W0:Y:S02]  /*00f0*/  LDCU.64 UR12, c[0x0][0x390] ;  /* 0x00007200ff0c77ac */ /* 0x000e240008000a00 */
[----:B0-----:R-:W-:-:S06]  /*0100*/  IMAD.WIDE.U32 R62, R53, 0x4, R62 ;  /* 0x00000004353e7825 */ /* 0x001fcc00078e003e */
[----:B-1----:R-:W4:Y:S01]  /*0110*/  LDG.E.CONSTANT R62, desc[UR6][R62.64] ;  /* 0x000000063e3e7981 */ /* 0x002f22000c1e9900 */
[----:B--2---:R-:W-:Y:S01]  /*0120*/  ISETP.GT.U32.AND P1, PT, R0, 0x17, PT ;  /* 0x000000170000780c */ /* 0x004fe20003f24070 */
[----:B---3--:R-:W-:Y:S01]  /*0130*/  IMAD R2, R53, UR4, RZ ;  /* 0x0000000435027c24 */ /* 0x008fe2000f8e02ff */
[----:B----4-:R-:W-:Y:S01]  /*0140*/  ISETP.NE.U32.AND P0, PT, R6, RZ, PT ;  /* 0x000000ff0600720c */ /* 0x010fe20003f05070 */
[----:B------:R-:W0:Y:S03]  /*0150*/  LDCU UR4, c[0x0][0x3b8] ;  /* 0x00007700ff0477ac */ /* 0x000e260008000800 */
[----:B------:R-:W-:-:S07]  /*0160*/  ISETP.NE.AND.EX P0, PT, R7, RZ, PT, P0 ;  /* 0x000000ff0700720c */ /* 0x000fce0003f05300 */
[----:B------:R-:W1:Y:S01]  /*0170*/  @!P1 LDC.64 R8, c[0x0][0x388] ;  /* 0x0000e200ff089b82 */ /* 0x000e620000000a00 */
[----:B------:R-:W-:Y:S01]  /*0180*/  @!P1 IMAD R4, R52, 0x60, RZ ;  /* 0x0000006034049824 */ /* 0x000fe200078e02ff */
[----:B------:R-:W-:-:S04]  /*0190*/  @!P1 SHF.L.U32 R3, R0, 0x2, RZ ;  /* 0x0000000200039819 */ /* 0x000fc800000006ff */
[----:B------:R-:W-:Y:S02]  /*01a0*/  @!P1 IADD3 R3, P2, P3, R3, R2, R4 ;  /* 0x0000000203039210 */ /* 0x000fe40007b5e004 */
[----:B------:R-:W-:Y:S01]  /*01b0*/  SHF.R.S32.HI R2, RZ, 0x1f, R2 ;  /* 0x0000001fff027819 */ /* 0x000fe20000011402 */
[----:B------:R-:W2:Y:S03]  /*01c0*/  @P0 LDC.64 R6, c[0x0][0x3c0] ;  /* 0x0000f000ff060b82 */ /* 0x000ea60000000a00 */
[----:B------:R-:W-:Y:S02]  /*01d0*/  @!P1 IADD3.X R4, PT, PT, RZ, R2, RZ, P2, P3 ;  /* 0x00000002ff049210 */ /* 0x000fe400017e64ff */
[----:B-1----:R-:W-:-:S04]  /*01e0*/  @!P1 LEA R2, P2, R3, R8, 0x1 ;  /* 0x0000000803029211 */ /* 0x002fc800078408ff */
[----:B------:R-:W-:Y:S02]  /*01f0*/  @!P1 LEA.HI.X R3, R3, R9, R4, 0x1, P2 ;  /* 0x0000000903039211 */ /* 0x000fe400010f0c04 */
[----:B------:R-:W1:Y:S04]  /*0200*/  LDC R4, c[0x0][0x3a0] ;  /* 0x0000e800ff047b82 */ /* 0x000e680000000800 */
[----:B------:R-:W3:Y:S01]  /*0210*/  @!P1 LDG.E.64.CONSTANT R2, desc[UR6][R2.64] ;  /* 0x0000000602029981 */ /* 0x000ee2000c1e9b00 */
[----:B--2---:R-:W-:-:S03]  /*0220*/  @P0 IMAD.WIDE.U32 R6, R52, 0x4, R6 ;  /* 0x0000000434060825 */ /* 0x004fc600078e0006 */
[----:B------:R-:W2:Y:S02]  /*0230*/  LDC R9, c[0x0][0x370] ;  /* 0x0000dc00ff097b82 */ /* 0x000ea40000000800 */
[----:B------:R2:W5:Y:S01]  /*0240*/  @P0 LDG.E.CONSTANT R61, desc[UR6][R6.64] ;  /* 0x00000006063d0981 */ /* 0x000562000c1e9900 */
[----:B-1----:R-:W-:-:S04]  /*0250*/  IABS R8, R4 ;  /* 0x0000000400087213 */ /* 0x002fc80000000000 */
[----:B------:R-:W1:Y:S08]  /*0260*/  I2F.RP R5, R8 ;  /* 0x0000000800057306 */ /* 0x000e700000209400 */
[----:B-1----:R-:W1:Y:S02]  /*0270*/  MUFU.RCP R5, R5 ;  /* 0x0000000500057308 */ /* 0x002e640000001000 */
[----:B-1----:R-:W-:-:S06]  /*0280*/  IADD3 R10, PT, PT, R5, 0xffffffe, RZ ;  /* 0x0ffffffe050a7810 */ /* 0x002fcc0007ffe0ff */
[----:B------:R1:W4:Y:S02]  /*0290*/  F2I.FTZ.U32.TRUNC.NTZ R11, R10 ;  /* 0x0000000a000b7305 */ /* 0x000324000021f000 */
[----:B-1----:R-:W-:Y:S02]  /*02a0*/  HFMA2 R10, -RZ, RZ, 0, 0 ;  /* 0x00000000ff0a7431 */ /* 0x002fe400000001ff */
[----:B----4-:R-:W-:-:S04]  /*02b0*/  IMAD.MOV R13, RZ, RZ, -R11 ;  /* 0x000000ffff0d7224 */ /* 0x010fc800078e0a0b */
[----:B------:R-:W-:Y:S01]  /*02c0*/  IMAD R13, R13, R8, RZ ;  /* 0x000000080d0d7224 */ /* 0x000fe200078e02ff */
[----:B--2---:R-:W-:-:S03]  /*02d0*/  IABS R6, R9 ;  /* 0x0000000900067213 */ /* 0x004fc60000000000 */
[----:B------:R-:W-:Y:S02]  /*02e0*/  IMAD.HI.U32 R11, R11, R13, R10 ;  /* 0x0000000d0b0b7227 */ /* 0x000fe400078e000a */
[----:B------:R-:W1:Y:S04]  /*02f0*/  LDC R10, c[0x0][0x3f4] ;  /* 0x0000fd00ff0a7b82 */ /* 0x000e680000000800 */
        /* <DEDUP_REMOVED lines=15> */
[----:B------:R-:W2:Y:S01]  /*03f0*/  I2F.RP R5, R18 ;  /* 0x0000001200057306 */ /* 0x000ea20000209400 */
[----:B-1----:R-:W-:-:S07]  /*0400*/  IABS R8, R10 ;  /* 0x0000000a00087213 */ /* 0x002fce0000000000 */
[----:B------:R-:W1:Y:S08]  /*0410*/  I2F.RP R11, R8 ;  /* 0x00000008000b7306 */ /* 0x000e700000209400 */
[----:B--2---:R-:W2:Y:S08]  /*0420*/  MUFU.RCP R5, R5 ;  /* 0x0000000500057308 */ /* 0x004eb00000001000 */
[----:B-1----:R-:W1:Y:S01]  /*0430*/  MUFU.RCP R11, R11 ;  /* 0x0000000b000b7308 */ /* 0x002e620000001000 */
[----:B--2---:R-:W-:-:S07]  /*0440*/  VIADD R6, R5, 0xffffffe ;  /* 0x0ffffffe05067836 */ /* 0x004fce0000000000 */
[----:B------:R2:W4:Y:S01]  /*0450*/  F2I.FTZ.U32.TRUNC.NTZ R7, R6 ;  /* 0x0000000600077305 */ /* 0x000522000021f000 */
[----:B-1----:R-:W-:-:S07]  /*0460*/  IADD3 R12, PT, PT, R11, 0xffffffe, RZ ;  /* 0x0ffffffe0b0c7810 */ /* 0x002fce0007ffe0ff */
[----:B------:R1:W0:Y:S01]  /*0470*/  F2I.FTZ.U32.TRUNC.NTZ R13, R12 ;  /* 0x0000000c000d7305 */ /* 0x000222000021f000 */
[----:B--2---:R-:W-:Y:S01]  /*0480*/  MOV R6, RZ ;  /* 0x000000ff00067202 */ /* 0x004fe20000000f00 */
[----:B----4-:R-:W-:Y:S01]  /*0490*/  IMAD.MOV R15, RZ, RZ, -R7 ;  /* 0x000000ffff0f7224 */ /* 0x010fe200078e0a07 */
[----:B------:R-:W-:-:S03]  /*04a0*/  IABS R5, R17 ;  /* 0x0000001100057213 */ /* 0x000fc60000000000 */
[----:B------:R-:W-:Y:S01]  /*04b0*/  IMAD R15, R15, R18, RZ ;  /* 0x000000120f0f7224 */ /* 0x000fe200078e02ff */
[----:B------:R-:W-:Y:S01]  /*04c0*/  IABS R14, R52 ;  /* 0x00000034000e7213 */ /* 0x000fe20000000000 */
[----:B-1----:R-:W-:Y:S02]  /*04d0*/  HFMA2 R12, -RZ, RZ, 0, 0 ;  /* 0x00000000ff0c7431 */ /* 0x002fe400000001ff */
[----:B------:R-:W-:-:S04]  /*04e0*/  IMAD.HI.U32 R7, R7, R15, R6 ;  /* 0x0000000f07077227 */ /* 0x000fc800078e0006 */
[----:B------:R-:W-:Y:S02]  /*04f0*/  IMAD.MOV R15, RZ, RZ, -R5 ;  /* 0x000000ffff0f7224 */ /* 0x000fe400078e0a05 */
[----:B0-----:R-:W-:Y:S02]  /*0500*/  IMAD R5, R13, R8, RZ ;  /* 0x000000080d057224 */ /* 0x001fe400078e02ff */
[----:B------:R-:W-:-:S04]  /*0510*/  IMAD.HI.U32 R6, R7, R14, RZ ;  /* 0x0000000e07067227 */ /* 0x000fc800078e00ff */
[----:B------:R-:W-:Y:S02]  /*0520*/  IMAD.MOV R7, RZ, RZ, -R5 ;  /* 0x000000ffff077224 */ /* 0x000fe400078e0a05 */
[----:B------:R-:W-:Y:S02]  /*0530*/  IMAD R5, R6, R15, R14 ;  /* 0x0000000f06057224 */ /* 0x000fe400078e020e */
[----:B------:R-:W-:-:S03]  /*0540*/  IMAD.HI.U32 R7, R13, R7, R12 ;  /* 0x000000070d077227 */ /* 0x000fc600078e000c */
[----:B------:R-:W-:Y:S02]  /*0550*/  ISETP.GT.U32.AND P3, PT, R18, R5, PT ;  /* 0x000000051200720c */ /* 0x000fe40003f64070 */
[----:B------:R-:W-:-:S04]  /*0560*/  IADD3 R11, PT, PT, R62, -0x1, RZ ;  /* 0xffffffff3e0b7810 */ /* 0x000fc80007ffe0ff */
[----:B------:R-:W-:-:S05]  /*0570*/  IABS R15, R11 ;  /* 0x0000000b000f7213 */ /* 0x000fca0000000000 */
[----:B------:R-:W-:-:S04]  /*0580*/  IMAD.HI.U32 R14, R7, R15, RZ ;  /* 0x0000000f070e7227 */ /* 0x000fc800078e00ff */
[----:B------:R-:W-:-:S04]  /*0590*/  IMAD.MOV R12, RZ, RZ, -R14 ;  /* 0x000000ffff0c7224 */ /* 0x000fc800078e0a0e */
[----:B------:R-:W-:Y:S01]  /*05a0*/  IMAD R15, R8, R12, R15 ;  /* 0x0000000c080f7224 */ /* 0x000fe200078e020f */
[----:B------:R-:W-:-:S04]  /*05b0*/  @!P3 IADD3 R5, PT, PT, R5, -R18, RZ ;  /* 0x800000120505b210 */ /* 0x000fc80007ffe0ff */
[----:B------:R-:W-:Y:S02]  /*05c0*/  ISETP.GT.U32.AND P0, PT, R8, R15, PT ;  /* 0x0000000f0800720c */ /* 0x000fe40003f04070 */
[----:B------:R-:W-:Y:S02]  /*05d0*/  ISETP.GE.U32.AND P2, PT, R5, R18, PT ;  /* 0x000000120500720c */ /* 0x000fe40003f46070 */
[----:B------:R-:W-:Y:S02]  /*05e0*/  LOP3.LUT R5, R52, R17, RZ, 0x3c, !PT ;  /* 0x0000001134057212 */ /* 0x000fe400078e3cff */
[----:B------:R-:W-:Y:S02]  /*05f0*/  MOV R13, 0x400 ;  /* 0x00000400000d7802 */ /* 0x000fe40000000f00 */
[----:B------:R-:W-:Y:S02]  /*0600*/  ISETP.GE.AND P4, PT, R5, RZ, PT ;  /* 0x000000ff0500720c */ /* 0x000fe40003f86270 */
[----:B------:R-:W-:-:S02]  /*0610*/  LOP3.LUT R5, R0, 0x1, RZ, 0xc0, !PT ;  /* 0x0000000100057812 */ /* 0x000fc400078ec0ff */
[----:B------:R-:W-:Y:S01]  /*0620*/  LEA R12, R16, R13, 0x18 ;  /* 0x0000000d100c7211 */ /* 0x000fe200078ec0ff */
[----:B------:R-:W-:Y:S02]  /*0630*/  @!P3 VIADD R6, R6, 0x1 ;  /* 0x000000010606b836 */ /* 0x000fe40000000000 */
[----:B------:R-:W-:Y:S02]  /*0640*/  @!P0 IMAD.IADD R15, R15, 0x1, -R8 ;  /* 0x000000010f0f8824 */ /* 0x000fe400078e0a08 */
[----:B------:R-:W-:Y:S01]  /*0650*/  IMAD R5, R5, 0x60, R12 ;  /* 0x0000006005057824 */ /* 0x000fe200078e020c */
[----:B------:R-:W-:Y:S02]  /*0660*/  SHF.R.U32.HI R12, RZ, 0x1, R0 ;  /* 0x00000001ff0c7819 */ /* 0x000fe40000011600 */
[----:B------:R-:W-:Y:S02]  /*0670*/  @P2 IADD3 R6, PT, PT, R6, 0x1, RZ ;  /* 0x0000000106062810 */ /* 0x000fe40007ffe0ff */
[----:B------:R-:W-:-:S02]  /*0680*/  ISETP.GE.U32.AND P2, PT, R15, R8, PT ;  /* 0x000000080f00720c */ /* 0x000fc40003f46070 */
[----:B------:R-:W-:Y:S01]  /*0690*/  LOP3.LUT R15, R11, R10, RZ, 0x3c, !PT ;  /* 0x0000000a0b0f7212 */ /* 0x000fe200078e3cff */
[----:B------:R-:W-:Y:S01]  /*06a0*/  @!P1 IMAD R11, R12, 0x8, R5 ;  /* 0x000000080c0b9824 */ /* 0x000fe200078e0205 */
[----:B------:R-:W-:Y:S02]  /*06b0*/  IADD3 R5, PT, PT, R62, 0xf, RZ ;  /* 0x0000000f3e057810 */ /* 0x000fe40007ffe0ff */
[----:B------:R-:W-:Y:S02]  /*06c0*/  ISETP.NE.AND P3, PT, R17, RZ, PT ;  /* 0x000000ff1100720c */ /* 0x000fe40003f65270 */
[----:B------:R-:W-:Y:S02]  /*06d0*/  SHF.R.S32.HI R18, RZ, 0x1f, R5 ;  /* 0x0000001fff127819 */ /* 0x000fe40000011405 */
[----:B------:R-:W-:Y:S02]  /*06e0*/  @!P4 IADD3 R6, PT, PT, RZ, -R6, RZ ;  /* 0x80000006ff06c210 */ /* 0x000fe40007ffe0ff */
[----:B------:R-:W-:Y:S01]  /*06f0*/  LEA.HI R18, R18, R5, RZ, 0x4 ;  /* 0x0000000512127211 */ /* 0x000fe200078f20ff */
[----:B---3--:R0:W-:Y:S01]  /*0700*/  @!P1 STS.64 [R11], R2 ;  /* 0x000000020b009388 */ /* 0x0081e20000000a00 */
[----:B------:R-:W-:-:S02]  /*0710*/  ISETP.GE.AND P4, PT, R20, RZ, PT ;  /* 0x000000ff1400720c */ /* 0x000fc40003f86270 */
[----:B------:R-:W-:Y:S01]  /*0720*/  SHF.R.S32.HI R18, RZ, 0x4, R18 ;  /* 0x00000004ff127819 */ /* 0x000fe20000011412 */
[----:B------:R-:W-:Y:S02]  /*0730*/  @!P0 VIADD R14, R14, 0x1 ;  /* 0x000000010e0e8836 */ /* 0x000fe40000000000 */
[----:B------:R-:W-:Y:S02]  /*0740*/  @!P3 LOP3.LUT R6, RZ, R17, RZ, 0x33, !PT ;  /* 0x00000011ff06b212 */ /* 0x000fe400078e33ff */
[----:B0-----:R-:W-:Y:S02]  /*0750*/  SHF.R.U32.HI R11, RZ, 0x5, R0 ;  /* 0x00000005ff0b7819 */ /* 0x001fe40000011600 */
[----:B------:R-:W-:Y:S02]  /*0760*/  ISETP.GE.AND P3, PT, R15, RZ, PT ;  /* 0x000000ff0f00720c */ /* 0x000fe40003f66270 */
[----:B------:R-:W-:Y:S02]  /*0770*/  ISETP.GE.AND P1, PT, R11, R18, PT ;  /* 0x000000120b00720c */ /* 0x000fe40003f26270 */
[----:B------:R-:W-:-:S02]  /*0780*/  ISETP.NE.AND P0, PT, R10, RZ, PT ;  /* 0x000000ff0a00720c */ /* 0x000fc40003f05270 */
[----:B------:R-:W-:Y:S01]  /*0790*/  @P2 IADD3 R14, PT, PT, R14, 0x1, RZ ;  /* 0x000000010e0e2810 */ /* 0x000fe20007ffe0ff */
[----:B------:R-:W-:Y:S02]  /*07a0*/  @!P4 IMAD R4, R4, UR5, R6 ;  /* 0x000000050404cc24 */ /* 0x000fe4000f8e0206 */
[----:B------:R-:W-:Y:S02]  /*07b0*/  @P4 IMAD R59, R9, UR5, R52 ;  /* 0x00000005093b4c24 */ /* 0x000fe4000f8e0234 */
[----:B------:R-:W-:Y:S01]  /*07c0*/  IMAD.MOV.U32 R5, RZ, RZ, R14 ;  /* 0x000000ffff057224 */ /* 0x000fe200078e000e */
[----:B------:R-:W-:Y:S01]  /*07d0*/  BSSY B0, `(.L_x_21993) ;  /* 0x000012b000007945 */ /* 0x000fe20003800000 */
[----:B------:R-:W-:Y:S02]  /*07e0*/  @!P4 IMAD.MOV R3, RZ, RZ, -R4 ;  /* 0x000000ffff03c224 */ /* 0x000fe400078e0a04 */
[----:B------:R-:W-:Y:S01]  /*07f0*/  IMAD R15, R53, UR4, RZ ;  /* 0x00000004350f7c24 */ /* 0x000fe2000f8e02ff */
[----:B------:R-:W-:Y:S01]  /*0800*/  @!P3 IADD3 R5, PT, PT, RZ, -R5, RZ ;  /* 0x80000005ff05b210 */ /* 0x000fe20007ffe0ff */
[----:B------:R-:W-:Y:S01]  /*0810*/  @P4 IMAD R59, R59, R20, 0x1 ;  /* 0x000000013b3b4424 */ /* 0x000fe200078e0214 */
[----:B------:R-:W-:Y:S01]  /*0820*/  @!P0 LOP3.LUT R5, RZ, R10, RZ, 0x33, !PT ;  /* 0x0000000aff058212 */ /* 0x000fe200078e33ff */
[----:B------:R-:W-:Y:S01]  /*0830*/  @!P4 IMAD R59, R20, R3, 0x1 ;  /* 0x00000001143bc424 */ /* 0x000fe200078e0203 */
[----:B------:R-:W-:Y:S01]  /*0840*/  MOV R58, 0xff7fffff ;  /* 0xff7fffff003a7802 */ /* 0x000fe20000000f00 */
[----:B------:R-:W-:Y:S01]  /*0850*/  IMAD.MOV.U32 R60, RZ, RZ, R8 ;  /* 0x000000ffff3c7224 */ /* 0x000fe200078e0008 */
[----:B------:R-:W-:Y:S06]  /*0860*/  BAR.SYNC.DEFER_BLOCKING 0x0 ;  /* 0x0000000000007b1d */ /* 0x000fec0000010000 */
[----:B------:R-:W-:Y:S05]  /*0870*/  @P1 BRA `(.L_x_21994) ;  /* 0x0000001000801947 */ /* 0x000fea0003800000 */
[----:B------:R-:W0:Y:S01]  /*0880*/  LDCU.64 UR8, c[0x0][0x3a8] ;  /* 0x00007500ff0877ac */ /* 0x000e220008000a00 */
[----:B------:R-:W-:Y:S01]  /*0890*/  SHF.R.U32.HI R0, RZ, 0x3, R0 ;  /* 0x00000003ff007819 */ /* 0x000fe20000011600 */
[----:B------:R-:W-:Y:S01]  /*08a0*/  VIADD R13, R13, 0xe0 ;  /* 0x000000e00d0d7836 */ /* 0x000fe20000000000 */
[----:B------:R-:W-:Y:S01]  /*08b0*/  MOV R3, RZ ;  /* 0x000000ff00037202 */ /* 0x000fe20000000f00 */
[----:B------:R-:W1:Y:S01]  /*08c0*/  LDCU UR4, c[0x0][0x3d0] ;  /* 0x00007a00ff0477ac */ /* 0x000e620008000800 */
[----:B------:R-:W-:Y:S02]  /*08d0*/  LOP3.LUT R2, R0, 0x7c, RZ, 0xc0, !PT ;  /* 0x0000007c00027812 */ /* 0x000fe400078ec0ff */
[----:B------:R-:W-:Y:S02]  /*08e0*/  SHF.L.U32 R0, R12, 0x2, RZ ;  /* 0x000000020c007819 */ /* 0x000fe400000006ff */
[----:B------:R-:W-:Y:S01]  /*08f0*/  LEA R10, R16, R13, 0x18 ;  /* 0x0000000d100a7211 */ /* 0x000fe200078ec0ff */
[----:B------:R-:W-:Y:S01]  /*0900*/  IMAD.WIDE R2, R15, 0x4, R2 ;  /* 0x000000040f027825 */ /* 0x000fe200078e0202 */
[----:B------:R-:W-:-:S02]  /*0910*/  LOP3.LUT R4, R0, 0x3c, RZ, 0xc0, !PT ;  /* 0x0000003c00047812 */ /* 0x000fc400078ec0ff */
[C---:B------:R-:W-:Y:S01]  /*0920*/  SHF.L.U32 R13, R11.reuse, 0x4, RZ ;  /* 0x000000040b0d7819 */ /* 0x040fe200000006ff */
[----:B------:R-:W-:Y:S01]  /*0930*/  IMAD.SHL.U32 R0, R12, 0x8, RZ ;  /* 0x000000080c007824 */ /* 0x000fe200078e00ff */
[----:B------:R-:W-:Y:S01]  /*0940*/  MOV R58, 0xff7fffff ;  /* 0xff7fffff003a7802 */ /* 0x000fe20000000f00 */
[----:B------:R-:W-:Y:S01]  /*0950*/  IMAD R57, R11, 0x40, R4 ;  /* 0x000000400b397824 */ /* 0x000fe200078e0204 */
[----:B------:R-:W-:Y:S02]  /*0960*/  LOP3.LUT R15, R13, 0xf, R12, 0xf8, !PT ;  /* 0x0000000f0d0f7812 */ /* 0x000fe400078ef80c */
[----:B0-----:R-:W-:Y:S01]  /*0970*/  IADD3 R4, P0, PT, R2, UR8, RZ ;  /* 0x0000000802047c10 */ /* 0x001fe2000ff1e0ff */
[----:B------:R-:W-:Y:S01]  /*0980*/  IMAD.MOV.U32 R2, RZ, RZ, R11 ;  /* 0x000000ffff027224 */ /* 0x000fe200078e000b */
[----:B------:R-:W-:Y:S01]  /*0990*/  LOP3.LUT R65, R0, 0x78, RZ, 0xc0, !PT ;  /* 0x0000007800417812 */ /* 0x000fe200078ec0ff */
[----:B-1----:R-:W-:Y:S01]  /*09a0*/  IMAD R8, R6, UR4, RZ ;  /* 0x0000000406087c24 */ /* 0x002fe2000f8e02ff */
[----:B------:R-:W-:Y:S01]  /*09b0*/  IADD3.X R3, PT, PT, R3, UR9, RZ, P0, !PT ;  /* 0x0000000903037c10 */ /* 0x000fe200087fe4ff */
[----:B------:R-:W-:Y:S01]  /*09c0*/  VIADD R0, R13, 0x1 ;  /* 0x000000010d007836 */ /* 0x000fe20000000000 */
[----:B------:R-:W-:Y:S01]  /*09d0*/  IADD3 R57, PT, PT, R57, R10, RZ ;  /* 0x0000000a39397210 */ /* 0x000fe20007ffe0ff */
[----:B------:R-:W-:Y:S01]  /*09e0*/  VIADD R54, R15, 0x1 ;  /* 0x000000010f367836 */ /* 0x000fe20000000000 */
[----:B------:R-:W-:-:S02]  /*09f0*/  IADD3 R64, P0, PT, R8, R65, RZ ;  /* 0x0000004108407210 */ /* 0x000fc40007f1e0ff */
[----:B------:R-:W-:Y:S02]  /*0a00*/  IADD3 R56, PT, PT, -R62, R15, RZ ;  /* 0x0000000f3e387210 */ /* 0x000fe40007ffe1ff */
[----:B------:R-:W-:-:S09]  /*0a10*/  LEA.HI.X.SX32 R65, R8, RZ, 0x1, P0 ;  /* 0x000000ff08417211 */ /* 0x000fd200000f0eff */
.L_x_21999:
        /* <DEDUP_REMOVED lines=54> */
.L_x_21996:
[----:B------:R-:W-:Y:S01]  /*0d80*/  MOV R16, R4 ;  /* 0x0000000400107202 */ /* 0x000fe20000000f00 */
[----:B------:R-:W-:-:S05]  /*0d90*/  IMAD.MOV.U32 R17, RZ, RZ, R3 ;  /* 0x000000ffff117224 */ /* 0x000fca00078e0003 */
[----:B------:R0:W2:Y:S02]  /*0da0*/  LDG.E.CONSTANT R11, desc[UR6][R16.64] ;  /* 0x00000006100b7981 */ /* 0x0000a4000c1e9900 */
[----:B0-----:R-:W0:Y:S01]  /*0db0*/  S2R R17, SR_CgaCtaId ;  /* 0x0000000000117919 */ /* 0x001e220000008800 */
[----:B------:R-:W-:Y:S01]  /*0dc0*/  MOV R16, 0x400 ;  /* 0x0000040000107802 */ /* 0x000fe20000000f00 */
        /* <DEDUP_REMOVED lines=16> */
[----:B------:R1:W4:Y:S01]  /*0ed0*/  LDG.E.64.CONSTANT R42, desc[UR6][R14.64+0xb00] ;  /* 0x000b00060e2a7981 */ /* 0x000322000c1e9b00 */
[----:B0-----:R-:W-:Y:S01]  /*0ee0*/  LEA R16, R17, R16, 0x18 ;  /* 0x0000001011107211 */ /* 0x001fe200078ec0ff */
[----:B------:R-:W-:Y:S01]  /*0ef0*/  UMOV UR4, 0xffffffff ;  /* 0xffffffff00047882 */ /* 0x000fe20000000000 */
[----:B------:R-:W-:-:S02]  /*0f00*/  ISETP.NE.AND P0, PT, R55, RZ, PT ;  /* 0x000000ff3700720c */ /* 0x000fc40003f05270 */
[----:B-----5:R-:W-:Y:S01]  /*0f10*/  FSETP.NEU.FTZ.AND P1, PT, R61, RZ, PT ;  /* 0x000000ff3d00720b */ /* 0x020fe20003f3d000 */
[----:B------:R-:W-:-:S05]  /*0f20*/  IMAD R63, R55, 0x60, R16 ;  /* 0x00000060373f7824 */ /* 0x000fca00078e0210 */
[----:B------:R-:W0:Y:S04]  /*0f30*/  LDS.128 R16, [R63] ;  /* 0x000000003f107984 */ /* 0x000e280000000c00 */
[----:B------:R-:W-:Y:S04]  /*0f40*/  LDS.128 R20, [R63+0x10] ;  /* 0x000010003f147984 */ /* 0x000fe80000000c00 */
[----:B------:R-:W1:Y:S01]  /*0f50*/  LDS.128 R28, [R63+0x30] ;  /* 0x000030003f1c7984 */ /* 0x000e620000000c00 */
[--C-:B0-----:R-:W-:Y:S02]  /*0f60*/  HADD2.F32 R24, -RZ, R18.reuse.H0_H0 ;  /* 0x20000012ff187230 */ /* 0x101fe40000004100 */
[----:B------:R-:W-:-:S02]  /*0f70*/  HADD2.F32 R18, -RZ, R18.H1_H1 ;  /* 0x30000012ff127230 */ /* 0x000fc40000004100 */
[----:B-1----:R-:W-:Y:S02]  /*0f80*/  HADD2.F32 R14, -RZ, R16.H1_H1 ;  /* 0x30000010ff0e7230 */ /* 0x002fe40000004100 */
[----:B------:R-:W-:Y:S02]  /*0f90*/  HADD2.F32 R67, -RZ, R28.H1_H1 ;  /* 0x3000001cff437230 */ /* 0x000fe40000004100 */
[----:B--2---:R-:W-:Y:S02]  /*0fa0*/  HADD2.F32 R25, -RZ, R12.H0_H0 ;  /* 0x2000000cff197230 */ /* 0x004fe40000004100 */
[----:B---3--:R-:W-:-:S03]  /*0fb0*/  HADD2.F32 R15, -RZ, R44.H0_H0 ;  /* 0x2000002cff0f7230 */ /* 0x008fc60000004100 */
[----:B------:R-:W-:Y:S01]  /*0fc0*/  FMUL.FTZ R27, R24, R25 ;  /* 0x00000019181b7220 */ /* 0x000fe20000410000 */
[----:B------:R-:W-:Y:S02]  /*0fd0*/  HADD2.F32 R25, -RZ, R12.H1_H1 ;  /* 0x3000000cff197230 */ /* 0x000fe40000004100 */
[----:B------:R-:W-:Y:S02]  /*0fe0*/  HADD2.F32 R12, -RZ, R16.H0_H0 ;  /* 0x20000010ff0c7230 */ /* 0x000fe40000004100 */
[--C-:B----4-:R-:W-:Y:S02]  /*0ff0*/  HADD2.F32 R16, -RZ, R46.reuse.H0_H0 ;  /* 0x2000002eff107230 */ /* 0x110fe40000004100 */
[----:B------:R-:W-:Y:S01]  /*1000*/  FMUL.FTZ R25, R18, R25 ;  /* 0x0000001912197220 */ /* 0x000fe20000410000 */
[----:B------:R-:W-:Y:S02]  /*1010*/  HADD2.F32 R46, -RZ, R46.H1_H1 ;  /* 0x3000002eff2e7230 */ /* 0x000fe40000004100 */
[----:B------:R-:W-:Y:S01]  /*1020*/  FFMA.FTZ R12, R12, R15, R27 ;  /* 0x0000000f0c0c7223 */ /* 0x000fe2000001001b */
[----:B------:R-:W-:-:S02]  /*1030*/  HADD2.F32 R15, -RZ, R44.H1_H1 ;  /* 0x3000002cff0f7230 */ /* 0x000fc40000004100 */
[----:B------:R-:W-:-:S03]  /*1040*/  HADD2.F32 R18, -RZ, R19.H0_H0 ;  /* 0x20000013ff127230 */ /* 0x000fc60000004100 */
[----:B------:R-:W-:Y:S01]  /*1050*/  FFMA.FTZ R14, R14, R15, R25 ;  /* 0x0000000f0e0e7223 */ /* 0x000fe20000010019 */
[--C-:B------:R-:W-:Y:S01]  /*1060*/  HADD2.F32 R15, -RZ, R20.reuse.H0_H0 ;  /* 0x20000014ff0f7230 */ /* 0x100fe20000004100 */
[----:B------:R-:W0:Y:S04]  /*1070*/  LDS.128 R24, [R63+0x20] ;  /* 0x000020003f187984 */ /* 0x000e280000000c00 */
[----:B------:R-:W-:Y:S01]  /*1080*/  FFMA.FTZ R12, R15, R16, R12 ;  /* 0x000000100f0c7223 */ /* 0x000fe2000001000c */
[----:B------:R-:W-:Y:S02]  /*1090*/  HADD2.F32 R15, -RZ, R20.H1_H1 ;  /* 0x30000014ff0f7230 */ /* 0x000fe40000004100 */
[----:B------:R-:W-:Y:S02]  /*10a0*/  HADD2.F32 R16, -RZ, R48.H0_H0 ;  /* 0x20000030ff107230 */ /* 0x000fe40000004100 */
[----:B------:R-:W-:-:S02]  /*10b0*/  HADD2.F32 R20, -RZ, R45.H0_H0 ;  /* 0x2000002dff147230 */ /* 0x000fc40000004100 */
[----:B------:R-:W-:Y:S01]  /*10c0*/  FFMA.FTZ R14, R15, R46, R14 ;  /* 0x0000002e0f0e7223 */ /* 0x000fe2000001000e */
[----:B------:R-:W-:-:S05]  /*10d0*/  HADD2.F32 R15, -RZ, R22.H0_H0 ;  /* 0x20000016ff0f7230 */ /* 0x000fca0000004100 */
        /* <DEDUP_REMOVED lines=8> */
[----:B------:R-:W-:Y:S02]  /*1160*/  HADD2.F32 R17, -RZ, R17.H1_H1 ;  /* 0x30000011ff117230 */ /* 0x000fe40000004100 */
[----:B0-----:R-:W-:-:S05]  /*1170*/  HADD2.F32 R15, -RZ, R24.H0_H0 ;  /* 0x20000018ff0f7230 */ /* 0x001fca0000004100 */
[----:B------:R-:W-:Y:S01]  /*1180*/  FFMA.FTZ R14, R15, R14, R16 ;  /* 0x0000000e0f0e7223 */ /* 0x000fe20000010010 */
[----:B------:R-:W-:Y:S02]  /*1190*/  HADD2.F32 R15, -RZ, R24.H1_H1 ;  /* 0x30000018ff0f7230 */ /* 0x000fe40000004100 */
[--C-:B------:R-:W-:Y:S02]  /*11a0*/  HADD2.F32 R16, -RZ, R10.reuse.H0_H0 ;  /* 0x2000000aff107230 */ /* 0x100fe40000004100 */
[----:B------:R-:W-:Y:S02]  /*11b0*/  HADD2.F32 R10, -RZ, R10.H1_H1 ;  /* 0x3000000aff0a7230 */ /* 0x000fe40000004100 */
[----:B------:R-:W-:Y:S01]  /*11c0*/  FFMA.FTZ R12, R15, R50, R12 ;  /* 0x000000320f0c7223 */ /* 0x000fe2000001000c */
[----:B------:R-:W-:Y:S02]  /*11d0*/  HADD2.F32 R15, -RZ, R26.H0_H0 ;  /* 0x2000001aff0f7230 */ /* 0x000fe40000004100 */
[----:B------:R-:W-:-:S03]  /*11e0*/  HADD2.F32 R24, -RZ, R25.H1_H1 ;  /* 0x30000019ff187230 */ /* 0x000fc60000004100 */
[----:B------:R-:W-:Y:S01]  /*11f0*/  FFMA.FTZ R14, R15, R16, R14 ;  /* 0x000000100f0e7223 */ /* 0x000fe2000001000e */
[----:B------:R-:W-:Y:S02]  /*1200*/  HADD2.F32 R15, -RZ, R26.H1_H1 ;  /* 0x3000001aff0f7230 */ /* 0x000fe40000004100 */
[----:B------:R-:W-:Y:S02]  /*1210*/  HADD2.F32 R16, -RZ, R32.H1_H1 ;  /* 0x30000020ff107230 */ /* 0x000fe40000004100 */
[----:B------:R-:W-:Y:S02]  /*1220*/  HADD2.F32 R26, -RZ, R36.H0_H0 ;  /* 0x20000024ff1a7230 */ /* 0x000fe40000004100 */
[----:B------:R-:W-:Y:S01]  /*1230*/  FFMA.FTZ R10, R15, R10, R12 ;  /* 0x0000000a0f0a7223 */ /* 0x000fe2000001000c */
[----:B------:R-:W-:Y:S02]  /*1240*/  HADD2.F32 R15, -RZ, R28.H0_H0 ;  /* 0x2000001cff0f7230 */ /* 0x000fe40000004100 */
[----:B------:R-:W-:-:S02]  /*1250*/  HADD2.F32 R12, -RZ, R32.H0_H0 ;  /* 0x20000020ff0c7230 */ /* 0x000fc40000004100 */
[----:B------:R-:W-:Y:S01]  /*1260*/  FFMA.FTZ R16, R67, R16, R10 ;  /* 0x0000001043107223 */ /* 0x000fe2000001000a */
[----:B------:R-:W-:Y:S02]  /*1270*/  HADD2.F32 R67, -RZ, R30.H0_H0 ;  /* 0x2000001eff437230 */ /* 0x000fe40000004100 */
[--C-:B------:R-:W-:Y:S02]  /*1280*/  HADD2.F32 R10, -RZ, R34.reuse.H0_H0 ;  /* 0x20000022ff0a7230 */ /* 0x100fe40000004100 */
[----:B------:R-:W-:Y:S01]  /*1290*/  FFMA.FTZ R12, R15, R12, R14 ;  /* 0x0000000c0f0c7223 */ /* 0x000fe2000001000e */
[--C-:B------:R-:W-:Y:S02]  /*12a0*/  HADD2.F32 R15, -RZ, R13.reuse.H0_H0 ;  /* 0x2000000dff0f7230 */ /* 0x100fe40000004100 */
[----:B------:R-:W-:Y:S02]  /*12b0*/  HADD2.F32 R34, -RZ, R34.H1_H1 ;  /* 0x30000022ff227230 */ /* 0x000fe40000004100 */
[----:B------:R-:W-:Y:S01]  /*12c0*/  FFMA.FTZ R10, R67, R10, R12 ;  /* 0x0000000a430a7223 */ /* 0x000fe2000001000c */
[----:B------:R-:W-:-:S02]  /*12d0*/  HADD2.F32 R67, -RZ, R13.H1_H1 ;  /* 0x3000000dff437230 */ /* 0x000fc40000004100 */
[----:B------:R-:W-:Y:S01]  /*12e0*/  FMUL.FTZ R18, R18, R15 ;  /* 0x0000000f12127220 */ /* 0x000fe20000410000 */
[----:B------:R-:W-:Y:S01]  /*12f0*/  HADD2.F32 R36, -RZ, R36.H1_H1 ;  /* 0x30000024ff247230 */ /* 0x000fe20000004100 */
[----:B------:R-:W0:Y:S01]  /*1300*/  LDS.128 R12, [R63+0x40] ;  /* 0x000040003f0c7984 */ /* 0x000e220000000c00 */
[----:B------:R-:W-:Y:S02]  /*1310*/  HADD2.F32 R28, -RZ, R31.H1_H1 ;  /* 0x3000001fff1c7230 */ /* 0x000fe40000004100 */
[----:B------:R-:W-:Y:S01]  /*1320*/  FFMA.FTZ R18, R19, R20, R18 ;  /* 0x0000001413127223 */ /* 0x000fe20000010012 */
[----:B------:R-:W-:Y:S02]  /*1330*/  HADD2.F32 R20, -RZ, R45.H1_H1 ;  /* 0x3000002dff147230 */ /* 0x000fe40000004100 */
[----:B------:R-:W-:Y:S01]  /*1340*/  FMUL.FTZ R22, R22, R67 ;  /* 0x0000004316167220 */ /* 0x000fe20000410000 */
        /* <DEDUP_REMOVED lines=17> */
[----:B------:R-:W-:Y:S02]  /*1460*/  HADD2.F32 R16, -RZ, R25.H0_H0 ;  /* 0x20000019ff107230 */ /* 0x000fe40000004100 */
[----:B------:R-:W-:Y:S02]  /*1470*/  HADD2.F32 R51, -RZ, R51.H1_H1 ;  /* 0x30000033ff337230 */ /* 0x000fe40000004100 */
[----:B------:R-:W-:Y:S02]  /*1480*/  HADD2.F32 R25, -RZ, R11.H0_H0 ;  /* 0x2000000bff197230 */ /* 0x000fe40000004100 */
[----:B------:R-:W-:Y:S01]  /*1490*/  FFMA.FTZ R23, R16, R18, R17 ;  /* 0x0000001210177223 */ /* 0x000fe20000010011 */
[----:B------:R-:W-:Y:S02]  /*14a0*/  HADD2.F32 R27, -RZ, R27.H1_H1 ;  /* 0x3000001bff1b7230 */ /* 0x000fe40000004100 */
[----:B------:R-:W-:Y:S01]  /*14b0*/  FFMA.FTZ R24, R24, R51, R21 ;  /* 0x0000003318187223 */ /* 0x000fe20000010015 */
[----:B------:R-:W-:-:S02]  /*14c0*/  HADD2.F32 R21, -RZ, R29.H0_H0 ;  /* 0x2000001dff157230 */ /* 0x000fc40000004100 */
[----:B------:R-:W-:Y:S01]  /*14d0*/  FFMA.FTZ R22, R22, R25, R23 ;  /* 0x0000001916167223 */ /* 0x000fe20000010017 */
[----:B------:R-:W-:Y:S02]  /*14e0*/  HADD2.F32 R23, -RZ, R33.H0_H0 ;  /* 0x20000021ff177230 */ /* 0x000fe40000004100 */
[--C-:B0-----:R-:W-:Y:S02]  /*14f0*/  HADD2.F32 R19, -RZ, R12.reuse.H0_H0 ;  /* 0x2000000cff137230 */ /* 0x101fe40000004100 */
[----:B------:R-:W-:Y:S02]  /*1500*/  HADD2.F32 R11, -RZ, R11.H1_H1 ;  /* 0x3000000bff0b7230 */ /* 0x000fe40000004100 */
[----:B------:R-:W-:Y:S01]  /*1510*/  FFMA.FTZ R21, R21, R23, R22 ;  /* 0x0000001715157223 */ /* 0x000fe20000010016 */
[----:B------:R-:W-:Y:S02]  /*1520*/  HADD2.F32 R33, -RZ, R33.H1_H1 ;  /* 0x30000021ff217230 */ /* 0x000fe40000004100 */
[----:B------:R-:W-:Y:S01]  /*1530*/  FFMA.FTZ R10, R19, R26, R10 ;  /* 0x0000001a130a7223 */ /* 0x000fe2000001000a */
[----:B------:R-:W-:Y:S01]  /*1540*/  HADD2.F32 R26, -RZ, R29.H1_H1 ;  /* 0x3000001dff1a7230 */ /* 0x000fe20000004100 */
[----:B------:R-:W0:Y:S01]  /*1550*/  LDS.128 R16, [R63+0x50] ;  /* 0x000050003f107984 */ /* 0x000e220000000c00 */
[----:B------:R-:W-:Y:S01]  /*1560*/  FFMA.FTZ R11, R27, R11, R24 ;  /* 0x0000000b1b0b7223 */ /* 0x000fe20000010018 */
[----:B------:R-:W-:-:S02]  /*1570*/  HADD2.F32 R23, -RZ, R12.H1_H1 ;  /* 0x3000000cff177230 */ /* 0x000fc40000004100 */
[----:B------:R-:W-:Y:S02]  /*1580*/  HADD2.F32 R24, -RZ, R31.H0_H0 ;  /* 0x2000001fff187230 */ /* 0x000fe40000004100 */
[----:B------:R-:W-:Y:S01]  /*1590*/  FFMA.FTZ R11, R26, R33, R11 ;  /* 0x000000211a0b7223 */ /* 0x000fe2000001000b */
[--C-:B------:R-:W-:Y:S02]  /*15a0*/  HADD2.F32 R22, -RZ, R35.reuse.H0_H0 ;  /* 0x20000023ff167230 */ /* 0x100fe40000004100 */
[----:B------:R-:W-:Y:S01]  /*15b0*/  FFMA.FTZ R20, R23, R36, R20 ;  /* 0x0000002417147223 */ /* 0x000fe20000010014 */
[----:B------:R-:W-:Y:S02]  /*15c0*/  HADD2.F32 R35, -RZ, R35.H1_H1 ;  /* 0x30000023ff237230 */ /* 0x000fe40000004100 */
[--C-:B------:R-:W-:Y:S02]  /*15d0*/  HADD2.F32 R23, -RZ, R14.reuse.H0_H0 ;  /* 0x2000000eff177230 */ /* 0x100fe40000004100 */
[----:B------:R-:W-:Y:S01]  /*15e0*/  FFMA.FTZ R21, R24, R22, R21 ;  /* 0x0000001618157223 */ /* 0x000fe20000010015 */
[----:B------:R-:W-:-:S02]  /*15f0*/  HADD2.F32 R25, -RZ, R14.H1_H1 ;  /* 0x3000000eff197230 */ /* 0x000fc40000004100 */
        /* <DEDUP_REMOVED lines=11> */
[----:B------:R-:W-:Y:S02]  /*16b0*/  HADD2.F32 R15, -RZ, R39.H0_H0 ;  /* 0x20000027ff0f7230 */ /* 0x000fe40000004100 */
[----:B------:R-:W-:Y:S02]  /*16c0*/  HADD2.F32 R38, -RZ, R38.H1_H1 ;  /* 0x30000026ff267230 */ /* 0x000fe40000004100 */
[----:B------:R-:W-:-:S02]  /*16d0*/  HADD2.F32 R14, -RZ, R40.H0_H0 ;  /* 0x20000028ff0e7230 */ /* 0x000fc40000004100 */
[----:B------:R-:W-:Y:S01]  /*16e0*/  FFMA.FTZ R12, R27, R15, R12 ;  /* 0x0000000f1b0c7223 */ /* 0x000fe2000001000c */
[----:B------:R-:W-:Y:S02]  /*16f0*/  HADD2.F32 R40, -RZ, R40.H1_H1 ;  /* 0x30000028ff287230 */ /* 0x000fe40000004100 */
[----:B------:R-:W-:Y:S01]  /*1700*/  FFMA.FTZ R20, R25, R38, R20 ;  /* 0x0000002619147223 */ /* 0x000fe20000010014 */
[----:B------:R-:W-:Y:S02]  /*1710*/  HADD2.F32 R39, -RZ, R39.H1_H1 ;  /* 0x30000027ff277230 */ /* 0x000fe40000004100 */
[----:B0-----:R-:W-:-:S03]  /*1720*/  HADD2.F32 R13, -RZ, R16.H0_H0 ;  /* 0x20000010ff0d7230 */ /* 0x001fc60000004100 */
[----:B------:R-:W-:Y:S01]  /*1730*/  FFMA.FTZ R11, R24, R39, R11 ;  /* 0x00000027180b7223 */ /* 0x000fe2000001000b */
[----:B------:R-:W-:Y:S02]  /*1740*/  HADD2.F32 R15, -RZ, R16.H1_H1 ;  /* 0x30000010ff0f7230 */ /* 0x000fe40000004100 */
[----:B------:R-:W-:Y:S02]  /*1750*/  HADD2.F32 R21, -RZ, R17.H0_H0 ;  /* 0x20000011ff157230 */ /* 0x000fe40000004100 */
[----:B------:R-:W-:Y:S01]  /*1760*/  FFMA.FTZ R10, R13, R14, R10 ;  /* 0x0000000e0d0a7223 */ /* 0x000fe2000001000a */
[----:B------:R-:W-:Y:S02]  /*1770*/  HADD2.F32 R13, -RZ, R41.H0_H0 ;  /* 0x20000029ff0d7230 */ /* 0x000fe40000004100 */
        /* <DEDUP_REMOVED lines=16> */
[----:B------:R-:W-:-:S03]  /*1880*/  FFMA.FTZ R12, R17, R13, R12 ;  /* 0x0000000d110c7223 */ /* 0x000fc6000001000c */
[----:B------:R-:W-:Y:S01]  /*1890*/  FFMA.FTZ R11, R22, R43, R11 ;  /* 0x0000002b160b7223 */ /* 0x000fe2000001000b */
[----:B------:R-:W-:-:S04]  /*18a0*/  FADD.FTZ R12, R12, R15 ;  /* 0x0000000f0c0c7221 */ /* 0x000fc80000010000 */
[----:B------:R-:W-:Y:S01]  /*18b0*/  FADD.FTZ R11, R11, R12 ;  /* 0x0000000c0b0b7221 */ /* 0x000fe20000010000 */
[----:B------:R-:W-:Y:S06]  /*18c0*/  BRA.DIV UR4, `(.L_x_21998) ;  /* 0x0000003a04847947 */ /* 0x000fec000b800000 */
[----:B------:R0:W1:Y:S02]  /*18d0*/  SHFL.BFLY PT, R10, R11, 0x1, 0x1f ;  /* 0x0c201f000b0a7f89 */ /* 0x00006400000e0000 */
.L_x_22044:
        /* <DEDUP_REMOVED lines=12> */
.L_x_21997:
[----:B------:R-:W-:Y:S05]  /*19a0*/  BSYNC B1 ;  /* 0x0000000000017941 */ /* 0x000fea0003800000 */
.L_x_21995:
[----:B0-----:R-:W-:Y:S01]  /*19b0*/  VIADD R10, R62, 0xf ;  /* 0x0000000f3e0a7836 */ /* 0x001fe20000000000 */
[----:B------:R-:W-:Y:S01]  /*19c0*/  IADD3 R2, PT, PT, R2, 0x4, RZ ;  /* 0x0000000402027810 */ /* 0x000fe20007ffe0ff */
[----:B------:R-:W-:Y:S01]  /*19d0*/  VIADD R57, R57, 0x100 ;  /* 0x0000010039397836 */ /* 0x000fe20000000000 */
        /* <DEDUP_REMOVED lines=10> */
.L_x_21994:
[----:B------:R-:W-:Y:S05]  /*1a80*/  BSYNC B0 ;  /* 0x0000000000007941 */ /* 0x000fea0003800000 */
.L_x_21993:
        /* <DEDUP_REMOVED lines=12> */
.L_x_22050:
        /* <DEDUP_REMOVED lines=10> */
[C---:B------:R-:W-:Y:S02]  /*1bf0*/  ISETP.GT.U32.AND P2, PT, R2.reuse, 0x3, PT ;  /* 0x000000030200780c */ /* 0x040fe40003f44070 */
[----:B0-----:R-:W-:Y:S01]  /*1c00*/  LEA R11, R2, R13, 0x2 ;  /* 0x0000000d020b7211 */ /* 0x001fe200078e10ff */
[----:B------:R-:W-:Y:S01]  /*1c10*/  IMAD.MOV.U32 R13, RZ, RZ, -0x800001 ;  /* 0xff7fffffff0d7424 */ /* 0x000fe200078e00ff */
[----:B------:R-:W-:Y:S01]  /*1c20*/  IADD3 R16, PT, PT, R62, 0xf, RZ ;  /* 0x0000000f3e107810 */ /* 0x000fe20007ffe0ff */
[----:B------:R-:W-:Y:S03]  /*1c30*/  BSSY.RECONVERGENT B0, `(.L_x_22001) ;  /* 0x00000ee000007945 */ /* 0x000fe60003800200 */
[----:B------:R-:W-:-:S04]  /*1c40*/  SHF.R.S32.HI R17, RZ, 0x1f, R16 ;  /* 0x0000001fff117819 */ /* 0x000fc80000011410 */
[----:B------:R-:W-:-:S04]  /*1c50*/  LEA.HI R17, R17, R16, RZ, 0x4 ;  /* 0x0000001011117211 */ /* 0x000fc800078f20ff */
[----:B------:R-:W-:Y:S01]  /*1c60*/  LOP3.LUT R17, R17, 0xfffffff0, RZ, 0xc0, !PT ;  /* 0xfffffff011117812 */ /* 0x000fe200078ec0ff */
[----:B------:R-:W0:Y:S04]  /*1c70*/  @!P2 LDS R13, [R11] ;  /* 0x000000000b0da984 */ /* 0x000e280000000800 */
[----:B0-----:R-:W0:Y:S02]  /*1c80*/  SHFL.BFLY PT, R12, R13, 0x2, 0x1f ;  /* 0x0c401f000d0c7f89 */ /* 0x001e2400000e0000 */
[----:B0-----:R-:W-:Y:S01]  /*1c90*/  FMNMX.FTZ R15, R12, R13, !PT ;  /* 0x0000000d0c0f7209 */ /* 0x001fe20007810000 */
[----:B------:R-:W-:-:S04]  /*1ca0*/  IMAD.MOV.U32 R13, RZ, RZ, RZ ;  /* 0x000000ffff0d7224 */ /* 0x000fc800078e00ff */
[----:B------:R-:W0:Y:S02]  /*1cb0*/  SHFL.BFLY PT, R12, R15, 0x1, 0x1f ;  /* 0x0c201f000f0c7f89 */ /* 0x000e2400000e0000 */
[----:B0-----:R-:W-:Y:S02]  /*1cc0*/  FMNMX.FTZ R14, R15, R12, !PT ;  /* 0x0000000c0f0e7209 */ /* 0x001fe40007810000 */
[----:B------:R-:W-:-:S04]  /*1cd0*/  VIMNMX R12, PT, PT, R62, R17, PT ;  /* 0x000000113e0c7248 */ /* 0x000fc80003fe0100 */
[----:B------:R-:W-:Y:S01]  /*1ce0*/  ISETP.GE.AND P1, PT, R3, R12, PT ;  /* 0x0000000c0300720c */ /* 0x000fe20003f26270 */
[----:B------:R-:W0:-:S12]  /*1cf0*/  SHFL.IDX PT, R14, R14, RZ, 0x1f ;  /* 0x00001fff0e0e7589 */ /* 0x000e1800000e0000 */
        /* <DEDUP_REMOVED lines=18> */
.L_x_22005:
        /* <DEDUP_REMOVED lines=11> */
.L_x_22004:
[----:B------:R-:W-:Y:S05]  /*1ed0*/  BSYNC.RECONVERGENT B1 ;  /* 0x0000000000017941 */ /* 0x000fea0003800200 */
.L_x_22003:
        /* <DEDUP_REMOVED lines=12> */
.L_x_22008:
        /* <DEDUP_REMOVED lines=100> */
.L_x_22007:
[----:B------:R-:W-:Y:S05]  /*25e0*/  BSYNC.RECONVERGENT B1 ;  /* 0x0000000000017941 */ /* 0x000fea0003800200 */
.L_x_22006:
        /* <DEDUP_REMOVED lines=55> */
.L_x_22010:
[----:B------:R-:W-:Y:S05]  /*2960*/  BSYNC.RECONVERGENT B1 ;  /* 0x0000000000017941 */ /* 0x000fea0003800200 */
.L_x_22009:
        /* <DEDUP_REMOVED lines=26> */
.L_x_22002:
[----:B------:R-:W-:Y:S05]  /*2b10*/  BSYNC.RECONVERGENT B0 ;  /* 0x0000000000007941 */ /* 0x000fea0003800200 */
.L_x_22001:
        /* <DEDUP_REMOVED lines=37> */
[----:B------:R-:W-:-:S03]  /*2d70*/  LEA R11, R3, R16, 0x2 ;  /* 0x00000010030b7211 */ /* 0x000fc600078e10ff */
[----:B------:R-:W-:-:S07]  /*2d80*/  IMAD.IADD R13, R14, 0x1, R3 ;  /* 0x000000010e0d7824 */ /* 0x000fce00078e0203 */
.L_x_22015:
[----:B------:R-:W0:Y:S01]  /*2d90*/  LDS R17, [R11] ;  /* 0x000000000b117984 */ /* 0x000e220000000800 */
[----:B------:R-:W-:-:S04]  /*2da0*/  IADD3 R15, PT, PT, R15, 0x1, RZ ;  /* 0x000000010f0f7810 */ /* 0x000fc80007ffe0ff */
[----:B------:R-:W-:Y:S01]  /*2db0*/  ISETP.NE.AND P0, PT, R15, RZ, PT ;  /* 0x000000ff0f00720c */ /* 0x000fe20003f05270 */
[----:B0-----:R-:W-:-:S05]  /*2dc0*/  FMUL.FTZ R14, R17, R10 ;  /* 0x0000000a110e7220 */ /* 0x001fca0000410000 */
[----:B------:R0:W-:Y:S02]  /*2dd0*/  STS [R11], R14 ;  /* 0x0000000e0b007388 */ /* 0x0001e40000000800 */
[----:B0-----:R-:W-:-:S05]  /*2de0*/  VIADD R11, R11, 0x200 ;  /* 0x000002000b0b7836 */ /* 0x001fca0000000000 */
[----:B------:R-:W-:Y:S05]  /*2df0*/  @P0 BRA `(.L_x_22015) ;  /* 0xfffffffc00e40947 */ /* 0x000fea000383ffff */
.L_x_22014:
[----:B------:R-:W-:Y:S05]  /*2e00*/  BSYNC.RECONVERGENT B1 ;  /* 0x0000000000017941 */ /* 0x000fea0003800200 */
.L_x_22013:
        /* <DEDUP_REMOVED lines=12> */
.L_x_22018:
        /* <DEDUP_REMOVED lines=52> */
.L_x_22017:
[----:B------:R-:W-:Y:S05]  /*3210*/  BSYNC.RECONVERGENT B1 ;  /* 0x0000000000017941 */ /* 0x000fea0003800200 */
.L_x_22016:
        /* <DEDUP_REMOVED lines=31> */
.L_x_22020:
[----:B------:R-:W-:Y:S05]  /*3410*/  BSYNC.RECONVERGENT B1 ;  /* 0x0000000000017941 */ /* 0x000fea0003800200 */
.L_x_22019:
        /* <DEDUP_REMOVED lines=14> */
.L_x_22012:
[----:B------:R-:W-:Y:S05]  /*3500*/  BSYNC.RECONVERGENT B0 ;  /* 0x0000000000007941 */ /* 0x000fea0003800200 */
.L_x_22011:
[----:B01----:R-:W-:Y:S01]  /*3510*/  IADD3 R10, PT, PT, R62, 0xf, RZ ;  /* 0x0000000f3e0a7810 */ /* 0x003fe20007ffe0ff */
[----:B------:R-:W-:Y:S01]  /*3520*/  BAR.SYNC.DEFER_BLOCKING 0x0 ;  /* 0x0000000000007b1d */ /* 0x000fe20000010000 */
[----:B------:R-:W-:Y:S02]  /*3530*/  HFMA2 R43, -RZ, RZ, 0, 0 ;  /* 0x00000000ff2b7431 */ /* 0x000fe400000001ff */
[----:B------:R-:W-:Y:S01]  /*3540*/  IMAD.MOV.U32 R48, RZ, RZ, RZ ;  /* 0x000000ffff307224 */ /* 0x000fe200078e00ff */
[----:B------:R-:W-:Y:S02]  /*3550*/  SHF.R.S32.HI R11, RZ, 0x1f, R10 ;  /* 0x0000001fff0b7819 */ /* 0x000fe4000001140a */
        /* <DEDUP_REMOVED lines=11> */
[----:B------:R-:W-:Y:S01]  /*3610*/  SHF.R.U32.HI R12, RZ, 0x3, R3 ;  /* 0x00000003ff0c7819 */ /* 0x000fe20000011603 */
[----:B------:R-:W-:Y:S01]  /*3620*/  IMAD.MOV.U32 R13, RZ, RZ, RZ ;  /* 0x000000ffff0d7224 */ /* 0x000fe200078e00ff */
[----:B------:R-:W-:Y:S01]  /*3630*/  LEA R36, R0, 0x3, 0x4 ;  /* 0x0000000300247811 */ /* 0x000fe200078e20ff */
[----:B------:R-:W2:Y:S01]  /*3640*/  LDCU UR9, c[0x0][0x3d0] ;  /* 0x00007a00ff0977ac */ /* 0x000ea20008000800 */
[----:B------:R-:W-:Y:S01]  /*3650*/  LOP3.LUT R12, R12, 0x7c, RZ, 0xc0, !PT ;  /* 0x0000007c0c0c7812 */ /* 0x000fe200078ec0ff */
[----:B------:R-:W-:Y:S01]  /*3660*/  VIADD R4, R4, 0xe0 ;  /* 0x000000e004047836 */ /* 0x000fe20000000000 */
[----:B------:R-:W3:Y:S01]  /*3670*/  LDCU.64 UR10, c[0x0][0x3a8] ;  /* 0x00007500ff0a77ac */ /* 0x000ee20008000a00 */
[----:B------:R-:W-:-:S03]  /*3680*/  IMAD.SHL.U32 R51, R3, 0x8, RZ ;  /* 0x0000000803337824 */ /* 0x000fc600078e00ff */
[----:B------:R-:W-:Y:S01]  /*3690*/  LEA R4, R7, R4, 0x18 ;  /* 0x0000000407047211 */ /* 0x000fe200078ec0ff */
[----:B------:R-:W-:Y:S01]  /*36a0*/  IMAD.MOV.U32 R48, RZ, RZ, RZ ;  /* 0x000000ffff307224 */ /* 0x000fe200078e00ff */
[----:B0-----:R-:W0:Y:S01]  /*36b0*/  MUFU.RCP R14, R14 ;  /* 0x0000000e000e7308 */ /* 0x001e220000001000 */
[----:B------:R-:W-:Y:S02]  /*36c0*/  LOP3.LUT R50, R51, 0xf8, RZ, 0xc0, !PT ;  /* 0x000000f833327812 */ /* 0x000fe400078ec0ff */
[----:B------:R-:W-:Y:S01]  /*36d0*/  LOP3.LUT R51, R36, 0x8, R51, 0xf8, !PT ;  /* 0x0000000824337812 */ /* 0x000fe200078ef833 */
[----:B-1----:R-:W-:Y:S01]  /*36e0*/  IMAD R15, R53, UR8, RZ ;  /* 0x00000008350f7c24 */ /* 0x002fe2000f8e02ff */
[----:B------:R-:W1:Y:S03]  /*36f0*/  LDCU UR8, c[0x0][0x3ec] ;  /* 0x00007d80ff0877ac */ /* 0x000e660008000800 */
[----:B------:R-:W-:Y:S01]  /*3700*/  IMAD.WIDE R12, R15, 0x4, R12 ;  /* 0x000000040f0c7825 */ /* 0x000fe200078e020c */
[----:B------:R-:W-:-:S03]  /*3710*/  SHF.L.U32 R15, R3, 0x5, RZ ;  /* 0x00000005030f7819 */ /* 0x000fc600000006ff */
[----:B--2---:R-:W-:Y:S01]  /*3720*/  IMAD R38, R6, UR9, RZ ;  /* 0x0000000906267c24 */ /* 0x004fe2000f8e02ff */
[----:B------:R-:W-:Y:S02]  /*3730*/  LOP3.LUT R15, R15, 0x20, RZ, 0xe2, !PT ;  /* 0x000000200f0f7812 */ /* 0x000fe400078ee2ff */
[----:B---3--:R-:W-:Y:S02]  /*3740*/  IADD3 R42, P0, PT, R12, UR10, RZ ;  /* 0x0000000a0c2a7c10 */ /* 0x008fe4000ff1e0ff */
[----:B0-----:R-:W-:Y:S02]  /*3750*/  IADD3 R10, PT, PT, R14, 0xffffffe, RZ ;  /* 0x0ffffffe0e0a7810 */ /* 0x001fe40007ffe0ff */
[----:B------:R-:W-:Y:S02]  /*3760*/  LEA R15, R0, R15, 0x6 ;  /* 0x0000000f000f7211 */ /* 0x000fe400078e30ff */
[----:B------:R0:W2:Y:S01]  /*3770*/  F2I.FTZ.U32.TRUNC.NTZ R11, R10 ;  /* 0x0000000a000b7305 */ /* 0x0000a2000021f000 */
[----:B------:R-:W-:-:S02]  /*3780*/  IADD3.X R41, PT, PT, R13, UR11, RZ, P0, !PT ;  /* 0x0000000b0d297c10 */ /* 0x000fc400087fe4ff */
[----:B------:R-:W-:Y:S02]  /*3790*/  IADD3 R40, PT, PT, R15, 0x10, R4 ;  /* 0x000000100f287810 */ /* 0x000fe40007ffe004 */
[----:B-1----:R-:W-:Y:S02]  /*37a0*/  IADD3 R54, PT, PT, R5, -UR8, RZ ;  /* 0x8000000805367c10 */ /* 0x002fe4000fffe0ff */
[----:B------:R-:W-:Y:S02]  /*37b0*/  SHF.R.S32.HI R39, RZ, 0x1f, R38 ;  /* 0x0000001fff277819 */ /* 0x000fe40000011426 */
[----:B0-----:R-:W-:Y:S02]  /*37c0*/  MOV R10, RZ ;  /* 0x000000ff000a7202 */ /* 0x001fe40000000f00 */
[----:B--2---:R-:W-:-:S05]  /*37d0*/  IADD3 R37, PT, PT, RZ, -R11, RZ ;  /* 0x8000000bff257210 */ /* 0x004fca0007ffe0ff */
[----:B------:R-:W-:-:S04]  /*37e0*/  IMAD R37, R37, R8, RZ ;  /* 0x0000000825257224 */ /* 0x000fc800078e02ff */
[----:B------:R-:W-:Y:S01]  /*37f0*/  IMAD.HI.U32 R37, R11, R37, R10 ;  /* 0x000000250b257227 */ /* 0x000fe200078e000a */
[C---:B------:R-:W-:Y:S02]  /*3800*/  IADD3 R11, PT, PT, R0.reuse, -R49, RZ ;  /* 0x80000031000b7210 */ /* 0x040fe40007ffe0ff */
[----:B------:R-:W-:-:S07]  /*3810*/  IADD3 R10, PT, PT, R0, 0x1, RZ ;  /* 0x00000001000a7810 */ /* 0x000fce0007ffe0ff */
.L_x_22037:
        /* <DEDUP_REMOVED lines=56> */
[----:B------:R-:W-:-:S04]  /*3ba0*/  LEA R28, P0, R4, UR4, 0x1 ;  /* 0x00000004041c7c11 */ /* 0x000fc8000f8008ff */
[----:B------:R-:W-:-:S05]  /*3bb0*/  LEA.HI.X R29, R4, UR5, R5, 0x1, P0 ;  /* 0x00000005041d7c11 */ /* 0x000fca00080f0c05 */
        /* <DEDUP_REMOVED lines=40> */
.L_x_22026:
[----:B------:R-:W-:Y:S05]  /*3e40*/  BSYNC.RECONVERGENT B2 ;  /* 0x0000000000027941 */ /* 0x000fea0003800200 */
.L_x_22025:
        /* <DEDUP_REMOVED lines=18> */
[----:B------:R-:W-:Y:S02]  /*3f70*/  PRMT R34, R29, 0x7632, R34 ;  /* 0x000076321d227816 */ /* 0x000fe40000000022 */
[C---:B------:R-:W-:Y:S02]  /*3f80*/  PRMT R26, R30.reuse, 0x7632, R26 ;  /* 0x000076321e1a7816 */ /* 0x040fe4000000001a */
[----:B------:R-:W-:Y:S02]  /*3f90*/  ISETP.GE.AND P5, PT, R25, R62, PT ;  /* 0x0000003e1900720c */ /* 0x000fe40003fa6270 */
[----:B------:R-:W-:Y:S02]  /*3fa0*/  SEL R29, R29, RZ, !P6 ;  /* 0x000000ff1d1d7207 */ /* 0x000fe40007000000 */
        /* <DEDUP_REMOVED lines=16> */
.L_x_22028:
[----:B------:R-:W-:Y:S05]  /*40b0*/  BSYNC.RECONVERGENT B2 ;  /* 0x0000000000027941 */ /* 0x000fea0003800200 */
.L_x_22027:
        /* <DEDUP_REMOVED lines=8> */
[C---:B------:R-:W-:Y:S01]  /*4140*/  IADD3 R27, PT, PT, R51.reuse, -0x1, RZ ;  /* 0xffffffff331b7810 */ /* 0x040fe20007ffe0ff */
[C---:B------:R-:W-:Y:S01]  /*4150*/  VIADD R35, R51.reuse, 0x2 ;  /* 0x0000000233237836 */ /* 0x040fe20000000000 */
[----:B------:R-:W-:Y:S02]  /*4160*/  IADD3 R29, PT, PT, R51, 0x1, RZ ;  /* 0x00000001331d7810 */ /* 0x000fe40007ffe0ff */
[-C--:B------:R-:W-:Y:S01]  /*4170*/  ISETP.GE.AND P6, PT, R27, R62.reuse, PT ;  /* 0x0000003e1b00720c */ /* 0x080fe20003fc6270 */
[----:B------:R-:W-:Y:S01]  /*4180*/  VIADD R27, R51, 0xfffffffe ;  /* 0xfffffffe331b7836 */ /* 0x000fe20000000000 */
[-C--:B------:R-:W-:Y:S02]  /*4190*/  ISETP.GE.AND P1, PT, R29, R62.reuse, PT ;  /* 0x0000003e1d00720c */ /* 0x080fe40003f26270 */
[----:B------:R-:W-:Y:S02]  /*41a0*/  IADD3 R29, PT, PT, R51, 0x4, RZ ;  /* 0x00000004331d7810 */ /* 0x000fe40007ffe0ff */
[----:B------:R-:W-:-:S02]  /*41b0*/  ISETP.GE.AND P2, PT, R35, R62, PT ;  /* 0x0000003e2300720c */ /* 0x000fc40003f46270 */
        /* <DEDUP_REMOVED lines=22> */
.L_x_22030:
[----:B------:R-:W-:Y:S05]  /*4320*/  BSYNC.RECONVERGENT B2 ;  /* 0x0000000000027941 */ /* 0x000fea0003800200 */
.L_x_22029:
[----:B------:R-:W-:Y:S01]  /*4330*/  HMUL2 R5, R56, R5 ;  /* 0x0000000538057232 */ /* 0x000fe20000000000 */
[----:B------:R-:W-:Y:S01]  /*4340*/  BSSY.RECONVERGENT B2, `(.L_x_22031) ;  /* 0x0000023000027945 */ /* 0x000fe20003800200 */
[----:B------:R-:W-:Y:S01]  /*4350*/  FADD.FTZ R48, R48, R25 ;  /* 0x0000001930307221 */ /* 0x000fe20000010000 */
[----:B------:R-:W-:Y:S02]  /*4360*/  HFMA2 R30, R24, R31, R30 ;  /* 0x0000001f181e7231 */ /* 0x000fe4000000001e */
[----:B------:R-:W-:Y:S01]  /*4370*/  HFMA2 R4, R55, R4, R5 ;  /* 0x0000000437047231 */ /* 0x000fe20000000005 */
[----:B------:R-:W-:Y:S06]  /*4380*/  @P0 BRA `(.L_x_22032) ;  /* 0x0000000000780947 */ /* 0x000fec0003800000 */
[C---:B------:R-:W-:Y:S01]  /*4390*/  IADD3 R25, PT, PT, R51.reuse, 0x1, RZ ;  /* 0x0000000133197810 */ /* 0x040fe20007ffe0ff */
[C---:B------:R-:W-:Y:S01]  /*43a0*/  VIADD R27, R51.reuse, 0x2 ;  /* 0x00000002331b7836 */ /* 0x040fe20000000000 */
[----:B------:R-:W-:Y:S02]  /*43b0*/  IADD3 R5, PT, PT, R51, -0x1, RZ ;  /* 0xffffffff33057810 */ /* 0x000fe40007ffe0ff */
        /* <DEDUP_REMOVED lines=27> */
.L_x_22032:
[----:B------:R-:W-:Y:S05]  /*4570*/  BSYNC.RECONVERGENT B2 ;  /* 0x0000000000027941 */ /* 0x000fea0003800200 */
.L_x_22031:
[----:B------:R-:W-:Y:S04]  /*4580*/  BSSY.RECONVERGENT B2, `(.L_x_22033) ;  /* 0x0000020000027945 */ /* 0x000fe80003800200 */
[----:B------:R-:W-:Y:S05]  /*4590*/  @P0 BRA `(.L_x_22034) ;  /* 0x0000000000780947 */ /* 0x000fea0003800000 */
        /* <DEDUP_REMOVED lines=30> */
.L_x_22034:
[----:B------:R-:W-:Y:S05]  /*4780*/  BSYNC.RECONVERGENT B2 ;  /* 0x0000000000027941 */ /* 0x000fea0003800200 */
.L_x_22033:
[----:B------:R-:W-:Y:S04]  /*4790*/  BSSY.RECONVERGENT B2, `(.L_x_22035) ;  /* 0x0000020000027945 */ /* 0x000fe80003800200 */
[----:B------:R-:W-:Y:S05]  /*47a0*/  @P0 BRA `(.L_x_22036) ;  /* 0x0000000000780947 */ /* 0x000fea0003800000 */
        /* <DEDUP_REMOVED lines=10> */
[C---:B------:R-:W-:Y:S02]  /*4850*/  PRMT R5, R20.reuse, 0x7632, R5 ;  /* 0x0000763214057816 */ /* 0x040fe40000000005 */
[-C--:B------:R-:W-:Y:S02]  /*4860*/  ISETP.GE.AND P4, PT, R25, R62.reuse, PT ;  /* 0x0000003e1900720c */ /* 0x080fe40003f86270 */
[----:B------:R-:W-:Y:S02]  /*4870*/  SEL R20, R20, RZ, !P6 ;  /* 0x000000ff14147207 */ /* 0x000fe40007000000 */
[----:B------:R-:W-:-:S02]  /*4880*/  ISETP.GE.AND P6, PT, R51, R62, PT ;  /* 0x0000003e3300720c */ /* 0x000fc40003fc6270 */
        /* <DEDUP_REMOVED lines=16> */
.L_x_22036:
[----:B------:R-:W-:Y:S05]  /*4990*/  BSYNC.RECONVERGENT B2 ;  /* 0x0000000000027941 */ /* 0x000fea0003800200 */
.L_x_22035:
[C---:B------:R-:W-:Y:S02]  /*49a0*/  HFMA2 R17, R56.reuse, R17, -RZ ;  /* 0x0000001138117231 */ /* 0x040fe400001000ff */
[----:B------:R-:W-:Y:S02]  /*49b0*/  HMUL2 R13, R56, R13 ;  /* 0x0000000d380d7232 */ /* 0x000fe40000000000 */
[----:B------:R-:W-:Y:S02]  /*49c0*/  HFMA2 R6, R32, R6, R4 ;  /* 0x0000000620067231 */ /* 0x000fe40000000004 */
[----:B------:R-:W-:Y:S02]  /*49d0*/  HMUL2 R21, R56, R21 ;  /* 0x0000001538157232 */ /* 0x000fe40000000000 */
[----:B------:R-:W-:Y:S02]  /*49e0*/  HADD2.F32 R4, -RZ, R30.H0_H0 ;  /* 0x2000001eff047230 */ /* 0x000fe40000004100 */
[----:B------:R-:W-:-:S02]  /*49f0*/  HFMA2 R13, R55, R12, R13 ;  /* 0x0000000c370d7231 */ /* 0x000fc4000000000d */
[----:B------:R-:W-:Y:S02]  /*4a00*/  HADD2.F32 R5, -RZ, R30.H1_H1 ;  /* 0x3000001eff057230 */ /* 0x000fe40000004100 */
[C---:B------:R-:W-:Y:S02]  /*4a10*/  HFMA2 R21, R55.reuse, R20, R21 ;  /* 0x0000001437157231 */ /* 0x040fe40000000015 */
[----:B------:R-:W-:Y:S02]  /*4a20*/  HFMA2 R16, R55, R16, R17 ;  /* 0x0000001037107231 */ /* 0x000fe40000000011 */
[----:B------:R-:W-:Y:S02]  /*4a30*/  HFMA2 R12, R32, R14, R13 ;  /* 0x0000000e200c7231 */ /* 0x000fe4000000000d */
[----:B------:R-:W-:Y:S02]  /*4a40*/  HFMA2 R6, R24, R7, R6 ;  /* 0x0000000718067231 */ /* 0x000fe40000000006 */
[----:B------:R-:W-:-:S02]  /*4a50*/  HFMA2 R21, R32, R22, R21 ;  /* 0x0000001620157231 */ /* 0x000fc40000000015 */
[----:B------:R-:W-:Y:S01]  /*4a60*/  FADD.FTZ R4, R4, R5 ;  /* 0x0000000504047221 */ /* 0x000fe20000010000 */
[----:B------:R-:W-:-:S03]  /*4a70*/  HFMA2 R12, R24, R15, R12 ;  /* 0x0000000f180c7231 */ /* 0x000fc6000000000c */
[----:B------:R-:W-:Y:S01]  /*4a80*/  FADD.FTZ R47, R47, R4 ;  /* 0x000000042f2f7221 */ /* 0x000fe20000010000 */
[----:B------:R-:W-:Y:S02]  /*4a90*/  HFMA2 R16, R32, R18, R16 ;  /* 0x0000001220107231 */ /* 0x000fe40000000010 */
[C---:B------:R-:W-:Y:S02]  /*4aa0*/  HFMA2 R21, R24.reuse, R23, R21 ;  /* 0x0000001718157231 */ /* 0x040fe40000000015 */
[--C-:B------:R-:W-:Y:S02]  /*4ab0*/  HADD2.F32 R5, -RZ, R6.reuse.H0_H0 ;  /* 0x20000006ff057230 */ /* 0x100fe40000004100 */
[----:B------:R-:W-:Y:S02]  /*4ac0*/  HADD2.F32 R6, -RZ, R6.H1_H1 ;  /* 0x30000006ff067230 */ /* 0x000fe40000004100 */
[----:B------:R-:W-:Y:S02]  /*4ad0*/  HADD2.F32 R7, -RZ, R12.H0_H0 ;  /* 0x2000000cff077230 */ /* 0x000fe40000004100 */
[----:B------:R-:W-:-:S02]  /*4ae0*/  HFMA2 R16, R24, R19, R16 ;  /* 0x0000001318107231 */ /* 0x000fc40000000010 */
[----:B------:R-:W-:Y:S02]  /*4af0*/  HADD2.F32 R12, -RZ, R12.H1_H1 ;  /* 0x3000000cff0c7230 */ /* 0x000fe40000004100 */
[----:B------:R-:W-:Y:S01]  /*4b00*/  FADD.FTZ R5, R5, R6 ;  /* 0x0000000605057221 */ /* 0x000fe20000010000 */
[--C-:B------:R-:W-:Y:S02]  /*4b10*/  HADD2.F32 R14, -RZ, R21.reuse.H0_H0 ;  /* 0x20000015ff0e7230 */ /* 0x100fe40000004100 */
[--C-:B------:R-:W-:Y:S02]  /*4b20*/  HADD2.F32 R13, -RZ, R16.reuse.H0_H0 ;  /* 0x20000010ff0d7230 */ /* 0x100fe40000004100 */
[----:B------:R-:W-:Y:S01]  /*4b30*/  FADD.FTZ R12, R7, R12 ;  /* 0x0000000c070c7221 */ /* 0x000fe20000010000 */
[----:B------:R-:W-:Y:S02]  /*4b40*/  HADD2.F32 R16, -RZ, R16.H1_H1 ;  /* 0x30000010ff107230 */ /* 0x000fe40000004100 */
[----:B------:R-:W-:Y:S01]  /*4b50*/  FADD.FTZ R46, R46, R5 ;  /* 0x000000052e2e7221 */ /* 0x000fe20000010000 */
[----:B------:R-:W-:-:S02]  /*4b60*/  HADD2.F32 R21, -RZ, R21.H1_H1 ;  /* 0x30000015ff157230 */ /* 0x000fc40000004100 */
[----:B------:R-:W-:Y:S01]  /*4b70*/  FADD.FTZ R45, R45, R12 ;  /* 0x0000000c2d2d7221 */ /* 0x000fe20000010000 */
[----:B------:R-:W-:Y:S02]  /*4b80*/  FADD.FTZ R13, R13, R16 ;  /* 0x000000100d0d7221 */ /* 0x000fe40000010000 */
[----:B------:R-:W-:Y:S02]  /*4b90*/  FADD.FTZ R14, R14, R21 ;  /* 0x000000150e0e7221 */ /* 0x000fe40000010000 */
[----:B------:R-:W-:Y:S02]  /*4ba0*/  FADD.FTZ R44, R44, R13 ;  /* 0x0000000d2c2c7221 */ /* 0x000fe40000010000 */
[----:B------:R-:W-:-:S07]  /*4bb0*/  FADD.FTZ R43, R43, R14 ;  /* 0x0000000e2b2b7221 */ /* 0x000fce0000010000 */
.L_x_22024:
[----:B------:R-:W-:Y:S05]  /*4bc0*/  BSYNC.RECONVERGENT B0 ;  /* 0x0000000000007941 */ /* 0x000fea0003800200 */
.L_x_22023:
        /* <DEDUP_REMOVED lines=10> */
.L_x_22022:
[----:B------:R-:W-:Y:S05]  /*4c70*/  BSYNC.RECONVERGENT B1 ;  /* 0x0000000000017941 */ /* 0x000fea0003800200 */
.L_x_22021:
[----:B------:R-:W0:Y:S01]  /*4c80*/  S2UR UR5, SR_CgaCtaId ;  /* 0x00000000000579c3 */ /* 0x000e220000008800 */
[----:B------:R-:W1:Y:S01]  /*4c90*/  SHFL.BFLY PT, R5, R48, 0x1, 0x1f ;  /* 0x0c201f0030057f89 */ /* 0x000e6200000e0000 */
[----:B------:R-:W-:Y:S01]  /*4ca0*/  SHF.R.U32.HI R13, RZ, 0x1, R2 ;  /* 0x00000001ff0d7819 */ /* 0x000fe20000011602 */
[----:B------:R-:W-:Y:S01]  /*4cb0*/  UMOV UR4, 0x400 ;  /* 0x0000040000047882 */ /* 0x000fe20000000000 */
[C---:B------:R-:W-:Y:S01]  /*4cc0*/  LOP3.LUT R2, R3.reuse, 0x1, RZ, 0xc0, !PT ;  /* 0x0000000103027812 */ /* 0x040fe200078ec0ff */
[----:B------:R-:W2:Y:S01]  /*4cd0*/  SHFL.BFLY PT, R4, R47, 0x1, 0x1f ;  /* 0x0c201f002f047f89 */ /* 0x000ea200000e0000 */
[----:B------:R-:W-:Y:S01]  /*4ce0*/  UIADD3 UR4, UPT, UPT, UR4, 0xe0, URZ ;  /* 0x000000e004047890 */ /* 0x000fe2000fffe0ff */
[----:B------:R-:W-:Y:S01]  /*4cf0*/  IMAD R13, R0, 0x60, R13 ;  /* 0x00000060000d7824 */ /* 0x000fe200078e020d */
[----:B------:R-:W-:Y:S01]  /*4d00*/  ISETP.NE.AND P5, PT, R2, RZ, PT ;  /* 0x000000ff0200720c */ /* 0x000fe20003fa5270 */
[----:B------:R-:W3:Y:S01]  /*4d10*/  SHFL.BFLY PT, R7, R46, 0x1, 0x1f ;  /* 0x0c201f002e077f89 */ /* 0x000ee200000e0000 */
[C---:B------:R-:W-:Y:S01]  /*4d20*/  LOP3.LUT R0, R3.reuse, 0x3c0, RZ, 0xc0, !PT ;  /* 0x000003c003007812 */ /* 0x040fe200078ec0ff */
[----:B------:R-:W-:Y:S01]  /*4d30*/  BSSY.RECONVERGENT B0, `(.L_x_22038) ;  /* 0x0000027000007945 */ /* 0x000fe20003800200 */
[----:B------:R-:W-:Y:S01]  /*4d40*/  LOP3.LUT P0, RZ, R3, 0x3c1, RZ, 0xc0, !PT ;  /* 0x000003c103ff7812 */ /* 0x000fe2000780c0ff */
[----:B------:R-:W4:Y:S01]  /*4d50*/  SHFL.BFLY PT, R6, R45, 0x1, 0x1f ;  /* 0x0c201f002d067f89 */ /* 0x000f2200000e0000 */
[----:B------:R-:W-:-:S02]  /*4d60*/  ISETP.NE.OR P4, PT, R0, 0x40, P5 ;  /* 0x000000400000780c */ /* 0x000fc40002f85670 */
[C---:B------:R-:W-:Y:S01]  /*4d70*/  LOP3.LUT R0, R3.reuse, 0x3e0, RZ, 0xc0, !PT ;  /* 0x000003e003007812 */ /* 0x040fe200078ec0ff */
[----:B------:R-:W4:Y:S01]  /*4d80*/  SHFL.BFLY PT, R11, R44, 0x1, 0x1f ;  /* 0x0c201f002c0b7f89 */ /* 0x000f2200000e0000 */
[C---:B------:R-:W-:Y:S02]  /*4d90*/  LOP3.LUT P1, RZ, R3.reuse, 0x3e1, RZ, 0xc0, !PT ;  /* 0x000003e103ff7812 */ /* 0x040fe4000782c0ff */
[----:B------:R-:W-:Y:S01]  /*4da0*/  ISETP.NE.OR P3, PT, R0, 0x20, P5 ;  /* 0x000000200000780c */ /* 0x000fe20002f65670 */
[----:B------:R-:W4:Y:S01]  /*4db0*/  SHFL.BFLY PT, R8, R43, 0x1, 0x1f ;  /* 0x0c201f002b087f89 */ /* 0x000f2200000e0000 */
[----:B------:R-:W-:Y:S01]  /*4dc0*/  ISETP.GT.U32.AND P2, PT, R3, 0x1f, PT ;  /* 0x0000001f0300780c */ /* 0x000fe20003f44070 */
[----:B0-----:R-:W-:Y:S01]  /*4dd0*/  ULEA UR4, UR5, UR4, 0x18 ;  /* 0x0000000405047291 */ /* 0x001fe2000f8ec0ff */
[----:B------:R-:W-:Y:S01]  /*4de0*/  BAR.SYNC.DEFER_BLOCKING 0x0 ;  /* 0x0000000000007b1d */ /* 0x000fe20000010000 */
[----:B-1----:R-:W-:Y:S01]  /*4df0*/  FADD.FTZ R5, R5, R48 ;  /* 0x0000003005057221 */ /* 0x002fe20000010000 */
[----:B--2---:R-:W-:-:S03]  /*4e00*/  FADD.FTZ R4, R4, R47 ;  /* 0x0000002f04047221 */ /* 0x004fc60000010000 */
[----:B------:R-:W-:Y:S01]  /*4e10*/  LEA R13, R13, UR4, 0x2 ;  /* 0x000000040d0d7c11 */ /* 0x000fe2000f8e10ff */
[----:B---3--:R-:W-:Y:S01]  /*4e20*/  FADD.FTZ R7, R7, R46 ;  /* 0x0000002e07077221 */ /* 0x008fe20000010000 */
        /* <DEDUP_REMOVED lines=23> */
.L_x_22039:
[----:B------:R-:W-:Y:S05]  /*4fa0*/  BSYNC.RECONVERGENT B0 ;  /* 0x0000000000007941 */ /* 0x000fea0003800200 */
.L_x_22038:
        /* <DEDUP_REMOVED lines=22> */
.L_x_22041:
[----:B------:R-:W-:Y:S05]  /*5110*/  BSYNC.RECONVERGENT B0 ;  /* 0x0000000000007941 */ /* 0x000fea0003800200 */
.L_x_22040:
        /* <DEDUP_REMOVED lines=28> */
.L_x_21998:
        /* <DEDUP_REMOVED lines=8> */
.L_x_22043:
[----:B------:R-:W-:Y:S05]  /*5360*/  BSYNC B2 ;  /* 0x0000000000027941 */ /* 0x000fea0003800000 */
.L_x_22042:
[----:B------:R-:W-:Y:S05]  /*5370*/  BRA `(.L_x_22044) ;  /* 0xffffffc400587947 */ /* 0x000fea000383ffff */
.L_x_22000:
        /* <DEDUP_REMOVED lines=8> */
.L_x_22046:
[----:B------:R-:W-:Y:S05]  /*5400*/  BSYNC B0 ;  /* 0x0000000000007941 */ /* 0x000fea0003800000 */
.L_x_22045:
        /* <DEDUP_REMOVED lines=9> */
.L_x_22047:
[----:B------:R-:W-:Y:S02]  /*54a0*/  HFMA2 R14, -RZ, RZ, 0, 2.384185791015625e-07 ;  /* 0x00000004ff0e7431 */ /* 0x000fe400000001ff */
[----:B------:R-:W-:-:S05]  /*54b0*/  IMAD.MOV.U32 R4, RZ, RZ, R10 ;  /* 0x000000ffff047224 */ /* 0x000fca00078e000a */
[----:B------:R-:W-:-:S04]  /*54c0*/  FMNMX.FTZ R4, R7, R4, !PT ;  /* 0x0000000407047209 */ /* 0x000fc80007810000 */
[----:B------:R-:W-:-:S07]  /*54d0*/  MOV R13, R4 ;  /* 0x00000004000d7202 */ /* 0x000fce0000000f00 */
[----:B------:R-:W-:Y:S05]  /*54e0*/  WARPSYNC.COLLECTIVE R12, `(.L_x_22048) ;  /* 0x000000000c087348 */ /* 0x000fea0003c00000 */
[----:B------:R0:W1:Y:S02]  /*54f0*/  SHFL.BFLY P2, R10, R13, R14, R15 ;  /* 0x0c00000e0d0a7389 */ /* 0x000064000004000f */
[----:B01----:R-:W-:Y:S05]  /*5500*/  ENDCOLLECTIVE ;  /* 0x000000000000791b */ /* 0x003fea0003800000 */
.L_x_22048:
[----:B------:R-:W-:Y:S02]  /*5510*/  HFMA2 R14, -RZ, RZ, 0, 1.1920928955078125e-07 ;  /* 0x00000002ff0e7431 */ /* 0x000fe400000001ff */
[----:B------:R-:W-:-:S05]  /*5520*/  IMAD.MOV.U32 R11, RZ, RZ, R10 ;  /* 0x000000ffff0b7224 */ /* 0x000fca00078e000a */
[----:B------:R-:W-:-:S04]  /*5530*/  FMNMX.FTZ R11, R4, R11, !PT ;  /* 0x0000000b040b7209 */ /* 0x000fc80007810000 */
[----:B------:R-:W-:-:S07]  /*5540*/  MOV R13, R11 ;  /* 0x0000000b000d7202 */ /* 0x000fce0000000f00 */
[----:B------:R-:W-:Y:S05]  /*5550*/  WARPSYNC.COLLECTIVE R12, `(.L_x_22049) ;  /* 0x000000000c087348 */ /* 0x000fea0003c00000 */
[----:B------:R0:W1:Y:S02]  /*5560*/  SHFL.BFLY P2, R10, R13, R14, R15 ;  /* 0x0c00000e0d0a7389 */ /* 0x000064000004000f */
[----:B01----:R-:W-:Y:S05]  /*5570*/  ENDCOLLECTIVE ;  /* 0x000000000000791b */ /* 0x003fea0003800000 */
.L_x_22049:
[----:B------:R-:W-:Y:S05]  /*5580*/  BRA `(.L_x_22050) ;  /* 0xffffffc400707947 */ /* 0x000fea000383ffff */
.L_x_22051:
        /* <DEDUP_REMOVED lines=15> */
.L_x_25982:


//--------------------- .text._ZN4vllm25paged_attention_v1_kernelIttLi80ELi16ELi128ELNS_18Fp8KVCacheDataTypeE0ELb1EEEvPT_PKS2_PKT0_S8_ifPKiSA_iPKfiiiSC_SC_iiiii --------------------------
	.section	.text._ZN4vllm25paged_attention_v1_kernelIttLi80ELi16ELi128ELNS_18Fp8KVCacheDataTypeE0ELb1EEEvPT_PKS2_PKT0_S8_ifPKiSA_iPKfiiiSC_SC_iiiii,"ax",@progbits
	.align	128
        .global         _ZN4vllm25paged_attention_v1_kernelIttLi80ELi16ELi128ELNS_18Fp8KVCacheDataTypeE0ELb1EEEvPT_PKS2_PKT0_S8_ifPKiSA_iPKfiiiSC_SC_iiiii
        .type           _ZN4vllm25paged_attention_v1_kernelIttLi80ELi16ELi128ELNS_18Fp8KVCacheDataTypeE0ELb1EEEvPT_PKS2_PKT0_S8_ifPKiSA_iPKfiiiSC_SC_iiiii,@function
        .size           _ZN4vllm25paged_attention_v1_kernelIttLi80ELi16ELi128ELNS_18Fp8KVCacheDataTypeE0ELb1EEEvPT_PKS2_PKT0_S8_ifPKiSA_iPKfiiiSC_SC_iiiii,(.L_x_25983 - _ZN4vllm25paged_attention_v1_kernelIttLi80ELi16ELi128ELNS_18Fp8KVCacheDataTypeE0ELb1EEEvPT_PKS2_PKT0_S8_ifPKiSA_iPKfiiiSC_SC_iiiii)
        .other          _ZN4vllm25paged_attention_v1_kernelIttLi80ELi16ELi128ELNS_18Fp8KVCacheDataTypeE0ELb1EEEvPT_PKS2_PKT0_S8_ifPKiSA_iPKfiiiSC_SC_iiiii,@"STO_CUDA_ENTRY STV_DEFAULT"
_ZN4vllm25paged_attention_v1_kernelIttLi80ELi16ELi128ELNS_18Fp8KVCacheDataTypeE0ELb1EEEvPT_PKS2_PKT0_S8_ifPKiSA_iPKfiiiSC_SC_iiiii:
.text._ZN4vllm25paged_attention_v1_kernelIttLi80ELi16ELi128ELNS_18Fp8KVCacheDataTypeE0ELb1EEEvPT_PKS2_PKT0_S8_ifPKiSA_iPKfiiiSC_SC_iiiii:
[----:B------:R-:W-:Y:S01]  /*0000*/  LDC R1, c[0x0][0x37c] ;  /* 0x0000df00ff017b82 */ /* 0x000fe20000000800 */
[----:B------:R-:W0:Y:S07]  /*0010*/  S2R R51, SR_CTAID.Y ;  /* 0x0000000000337919 */ /* 0x000e2e0000002600 */
[----:B------:R-:W0:Y:S01]  /*0020*/  LDC.64 R62, c[0x0][0x3b0] ;  /* 0x0000ec00ff3e7b82 */ /* 0x000e220000000a00 */
[----:B------:R-:W1:Y:S01]  /*0030*/  LDCU.64 UR6, c[0x0][0x358] ;  /* 0x00006b00ff0677ac */ /* 0x000e620008000a00 */
[----:B------:R-:W2:Y:S01]  /*0040*/  S2R R0, SR_TID.X ;  /* 0x0000000000007919 */ /* 0x000ea20000002100 */
[----:B------:R-:W3:Y:S01]  /*0050*/  LDCU UR4, c[0x0][0x3c8] ;  /* 0x00007900ff0477ac */ /* 0x000ee20008000800 */
[----:B------:R-:W4:Y:S04]  /*0060*/  S2R R50, SR_CTAID.X ;  /* 0x0000000000327919 */ /* 0x000f280000002500 */
[----:B------:R-:W4:Y:S08]  /*0070*/  LDC R5, c[0x0][0x3a0] ;  /* 0x0000e800ff057b82 */ /* 0x000f300000000800 */
[----:B------:R-:W4:Y:S08]  /*0080*/  LDC.64 R6, c[0x0][0x3c0] ;  /* 0x0000f000ff067b82 */ /* 0x000f300000000a00 */
[----:B------:R-:W4:Y:S01]  /*0090*/  LDC R49, c[0x0][0x370] ;  /* 0x0000dc00ff317b82 */ /* 0x000f220000000800 */
[----:B------:R-:W-:Y:S01]  /*00a0*/  IMAD.MOV.U32 R61, RZ, RZ, RZ ;  /* 0x000000ffff3d7224 */ /* 0x000fe200078e00ff */
[----:B------:R-:W4:Y:S01]  /*00b0*/  S2R R19, SR_CgaCtaId ;  /* 0x0000000000137919 */ /* 0x000f220000008800 */
[----:B------:R-:W4:Y:S01]  /*00c0*/  LDCU UR5, c[0x0][0x3e8] ;  /* 0x00007d00ff0577ac */ /* 0x000f220008000800 */
[----:B0-----:R-:W-:-:S04]  /*00d0*/  IMAD.WIDE.U32 R62, R51, 0x4, R62 ;  /* 0x00000004333e7825 */ /* 0x001fc800078e003e */
[----:B------:R-:W0:Y:S01]  /*00e0*/  LDC R16, c[0x0][0x3f8] ;  /* 0x0000fe00ff107b82 */ /* 0x000e220000000800 */
[----:B------:R-:W0:Y:S01]  /*00f0*/  LDCU UR10, c[0x0][0x3cc] ;  /* 0x00007980ff0a77ac */ /* 0x000e220008000800 */
[----:B--2---:R-:W-:Y:S01]  /*0100*/  ISETP.GT.U32.AND P1, PT, R0, 0x13, PT ;  /* 0x000000130000780c */ /* 0x004fe20003f24070 */
[----:B-1----:R-:W2:Y:S01]  /*0110*/  LDG.E.CONSTANT R62, desc[UR6][R62.64] ;  /* 0x000000063e3e7981 */ /* 0x002ea2000c1e9900 */
[----:B---3--:R-:W-:Y:S01]  /*0120*/  IMAD R2, R51, UR4, RZ ;  /* 0x0000000433027c24 */ /* 0x008fe2000f8e02ff */
[----:B----4-:R-:W-:Y:S01]  /*0130*/  IABS R13, R5 ;  /* 0x00000005000d7213 */ /* 0x010fe20000000000 */
[----:B------:R-:W1:Y:S01]  /*0140*/  LDCU UR4, c[0x0][0x3b8] ;  /* 0x00007700ff0477ac */ /* 0x000e620008000800 */
[----:B------:R-:W-:Y:S01]  /*0150*/  ISETP.NE.U32.AND P0, PT, R6, RZ, PT ;  /* 0x000000ff0600720c */ /* 0x000fe20003f05070 */
[----:B------:R-:W3:Y:S03]  /*0160*/  LDCU UR11, c[0x0][0x3a4] ;  /* 0x00007480ff0b77ac */ /* 0x000ee60008000800 */
[----:B------:R-:W-:-:S04]  /*0170*/  ISETP.NE.AND.EX P0, PT, R7, RZ, PT, P0 ;  /* 0x000000ff0700720c */ /* 0x000fc80003f05300 */
[----:B------:R-:W4:Y:S01]  /*0180*/  @!P1 LDC.64 R8, c[0x0][0x388] ;  /* 0x0000e200ff089b82 */ /* 0x000f220000000a00 */
[----:B------:R-:W-:Y:S01]  /*0190*/  @!P1 IMAD R4, R50, 0x50, RZ ;  /* 0x0000005032049824 */ /* 0x000fe200078e02ff */
[----:B------:R-:W-:Y:S01]  /*01a0*/  @!P1 SHF.L.U32 R3, R0, 0x2, RZ ;  /* 0x0000000200039819 */ /* 0x000fe200000006ff */
[----:B------:R-:W0:Y:S03]  /*01b0*/  LDCU.64 UR12, c[0x0][0x390] ;  /* 0x00007200ff0c77ac */ /* 0x000e260008000a00 */
[----:B------:R-:W-:Y:S02]  /*01c0*/  @!P1 IADD3 R3, P2, P3, R3, R2, R4 ;  /* 0x0000000203039210 */ /* 0x000fe40007b5e004 */
[----:B------:R-:W-:Y:S01]  /*01d0*/  SHF.R.S32.HI R2, RZ, 0x1f, R2 ;  /* 0x0000001fff027819 */ /* 0x000fe20000011402 */
[----:B------:R-:W1:Y:S03]  /*01e0*/  @P0 LDC.64 R6, c[0x0][0x3c0] ;  /* 0x0000f000ff060b82 */ /* 0x000e660000000a00 */
[----:B------:R-:W-:-:S02]  /*01f0*/  @!P1 IADD3.X R4, PT, PT, RZ, R2, RZ, P2, P3 ;  /* 0x00000002ff049210 */ /* 0x000fc400017e64ff */
[----:B----4-:R-:W-:-:S04]  /*0200*/  @!P1 LEA R2, P2, R3, R8, 0x1 ;  /* 0x0000000803029211 */ /* 0x010fc800078408ff */
[----:B------:R-:W-:-:S06]  /*0210*/  @!P1 LEA.HI.X R3, R3, R9, R4, 0x1, P2 ;  /* 0x0000000903039211 */ /* 0x000fcc00010f0c04 */
[----:B------:R-:W4:Y:S01]  /*0220*/  @!P1 LDG.E.64.CONSTANT R2, desc[UR6][R2.64] ;  /* 0x0000000602029981 */ /* 0x000f22000c1e9b00 */
[----:B------:R-:W3:Y:S01]  /*0230*/  I2F.RP R4, R13 ;  /* 0x0000000d00047306 */ /* 0x000ee20000209400 */
[----:B-1----:R-:W-:-:S05]  /*0240*/  @P0 IMAD.WIDE.U32 R6, R50, 0x4, R6 ;  /* 0x0000000432060825 */ /* 0x002fca00078e0006 */
[----:B------:R1:W5:Y:S01]  /*0250*/  @P0 LDG.E.CONSTANT R61, desc[UR6][R6.64] ;  /* 0x00000006063d0981 */ /* 0x000362000c1e9900 */
[----:B------:R-:W-:Y:S01]  /*0260*/  BSSY B0, `(.L_x_22052) ;  /* 0x0000162000007945 */ /* 0x000fe20003800000 */
[----:B------:R-:W-:Y:S01]  /*0270*/  IMAD.MOV.U32 R58, RZ, RZ, -0x800001 ;  /* 0xff7fffffff3a7424 */ /* 0x000fe200078e00ff */
[----:B---3--:R-:W3:Y:S01]  /*0280*/  MUFU.RCP R4, R4 ;  /* 0x0000000400047308 */ /* 0x008ee20000001000 */
[----:B-1----:R-:W-:Y:S02]  /*0290*/  IABS R6, R49 ;  /* 0x0000003100067213 */ /* 0x002fe40000000000 */
[----:B---3--:R-:W-:-:S05]  /*02a0*/  IADD3 R8, PT, PT, R4, 0xffffffe, RZ ;  /* 0x0ffffffe04087810 */ /* 0x008fca0007ffe0ff */
[----:B------:R1:W3:Y:S02]  /*02b0*/  F2I.FTZ.U32.TRUNC.NTZ R9, R8 ;  /* 0x0000000800097305 */ /* 0x0002e4000021f000 */
[----:B-1----:R-:W-:Y:S02]  /*02c0*/  HFMA2 R8, -RZ, RZ, 0, 0 ;  /* 0x00000000ff087431 */ /* 0x002fe400000001ff */
[----:B---3--:R-:W-:-:S04]  /*02d0*/  IMAD.MOV R10, RZ, RZ, -R9 ;  /* 0x000000ffff0a7224 */ /* 0x008fc800078e0a09 */
[----:B------:R-:W-:-:S04]  /*02e0*/  IMAD R11, R10, R13, RZ ;  /* 0x0000000d0a0b7224 */ /* 0x000fc800078e02ff */
[----:B------:R-:W-:Y:S02]  /*02f0*/  IMAD.HI.U32 R9, R9, R11, R8 ;  /* 0x0000000b09097227 */ /* 0x000fe400078e0008 */
[----:B------:R-:W1:Y:S04]  /*0300*/  LDC R8, c[0x0][0x3f4] ;  /* 0x0000fd00ff087b82 */ /* 0x000e680000000800 */
[----:B------:R-:W-:-:S04]  /*0310*/  IMAD.HI.U32 R11, R9, R6, RZ ;  /* 0x00000006090b7227 */ /* 0x000fc800078e00ff */
[----:B------:R-:W-:-:S04]  /*0320*/  IMAD.MOV R4, RZ, RZ, -R11 ;  /* 0x000000ffff047224 */ /* 0x000fc800078e0a0b */
[----:B------:R-:W-:-:S05]  /*0330*/  IMAD R4, R13, R4, R6 ;  /* 0x000000040d047224 */ /* 0x000fca00078e0206 */
[----:B------:R-:W-:Y:S02]  /*0340*/  ISETP.GT.U32.AND P2, PT, R13, R4, PT ;  /* 0x000000040d00720c */ /* 0x000fe40003f44070 */
[----:B-1----:R-:W-:-:S04]  /*0350*/  IABS R48, R8 ;  /* 0x0000000800307213 */ /* 0x002fc80000000000 */
[----:B------:R-:W1:Y:S01]  /*0360*/  I2F.RP R9, R48 ;  /* 0x0000003000097306 */ /* 0x000e620000209400 */
[----:B------:R-:W-:-:S06]  /*0370*/  MOV R60, R48 ;  /* 0x00000030003c7202 */ /* 0x000fcc0000000f00 */
[----:B------:R-:W-:Y:S01]  /*0380*/  @!P2 VIADD R11, R11, 0x1 ;  /* 0x000000010b0ba836 */ /* 0x000fe20000000000 */
[-C--:B------:R-:W-:Y:S02]  /*0390*/  @!P2 IADD3 R4, PT, PT, R4, -R13.reuse, RZ ;  /* 0x8000000d0404a210 */ /* 0x080fe40007ffe0ff */
[----:B------:R-:W-:Y:S02]  /*03a0*/  ISETP.NE.AND P2, PT, R5, RZ, PT ;  /* 0x000000ff0500720c */ /* 0x000fe40003f45270 */
[----:B------:R-:W-:Y:S02]  /*03b0*/  ISETP.GE.U32.AND P0, PT, R4, R13, PT ;  /* 0x0000000d0400720c */ /* 0x000fe40003f06070 */
[----:B------:R-:W-:-:S04]  /*03c0*/  LOP3.LUT R4, R49, R5, RZ, 0x3c, !PT ;  /* 0x0000000531047212 */ /* 0x000fc800078e3cff */
[----:B------:R-:W-:Y:S01]  /*03d0*/  ISETP.GE.AND P3, PT, R4, RZ, PT ;  /* 0x000000ff0400720c */ /* 0x000fe20003f66270 */
[----:B-1----:R-:W1:Y:S06]  /*03e0*/  MUFU.RCP R9, R9 ;  /* 0x0000000900097308 */ /* 0x002e6c0000001000 */
[----:B------:R-:W-:-:S06]  /*03f0*/  @P0 IADD3 R11, PT, PT, R11, 0x1, RZ ;  /* 0x000000010b0b0810 */ /* 0x000fcc0007ffe0ff */
[----:B------:R-:W-:Y:S01]  /*0400*/  @!P3 IMAD.MOV R11, RZ, RZ, -R11 ;  /* 0x000000ffff0bb224 */ /* 0x000fe200078e0a0b */
[----:B------:R-:W-:-:S04]  /*0410*/  @!P2 LOP3.LUT R11, RZ, R5, RZ, 0x33, !PT ;  /* 0x00000005ff0ba212 */ /* 0x000fc800078e33ff */
[----:B------:R-:W-:Y:S01]  /*0420*/  IABS R21, R11 ;  /* 0x0000000b00157213 */ /* 0x000fe20000000000 */
[----:B-1----:R-:W-:-:S03]  /*0430*/  VIADD R6, R9, 0xffffffe ;  /* 0x0ffffffe09067836 */ /* 0x002fc60000000000 */
[----:B------:R-:W1:Y:S08]  /*0440*/  I2F.RP R4, R21 ;  /* 0x0000001500047306 */ /* 0x000e700000209400 */
[----:B------:R3:W-:Y:S08]  /*0450*/  F2I.FTZ.U32.TRUNC.NTZ R7, R6 ;  /* 0x0000000600077305 */ /* 0x0007f0000021f000 */
[----:B-1----:R-:W1:Y:S01]  /*0460*/  MUFU.RCP R4, R4 ;  /* 0x0000000400047308 */ /* 0x002e620000001000 */
[----:B---3--:R-:W-:Y:S01]  /*0470*/  IMAD.MOV.U32 R6, RZ, RZ, RZ ;  /* 0x000000ffff067224 */ /* 0x008fe200078e00ff */
[----:B-1----:R-:W-:-:S02]  /*0480*/  IADD3 R12, PT, PT, R4, 0xffffffe, RZ ;  /* 0x0ffffffe040c7810 */ /* 0x002fc40007ffe0ff */
[----:B------:R-:W-:-:S04]  /*0490*/  IABS R4, R11 ;  /* 0x0000000b00047213 */ /* 0x000fc80000000000 */
[----:B------:R1:W3:Y:S01]  /*04a0*/  F2I.FTZ.U32.TRUNC.NTZ R13, R12 ;  /* 0x0000000c000d7305 */ /* 0x0002e2000021f000 */
[----:B------:R-:W-:Y:S01]  /*04b0*/  IADD3 R9, PT, PT, RZ, -R4, RZ ;  /* 0x80000004ff097210 */ /* 0x000fe20007ffe0ff */
[----:B------:R-:W-:-:S05]  /*04c0*/  IMAD R4, R7, R48, RZ ;  /* 0x0000003007047224 */ /* 0x000fca00078e02ff */
[----:B------:R-:W-:Y:S01]  /*04d0*/  IADD3 R17, PT, PT, RZ, -R4, RZ ;  /* 0x80000004ff117210 */ /* 0x000fe20007ffe0ff */
[----:B-1----:R-:W-:-:S04]  /*04e0*/  IMAD.MOV.U32 R12, RZ, RZ, RZ ;  /* 0x000000ffff0c7224 */ /* 0x002fc800078e00ff */
[----:B------:R-:W-:Y:S01]  /*04f0*/  IMAD.HI.U32 R7, R7, R17, R6 ;  /* 0x0000001107077227 */ /* 0x000fe200078e0006 */
[----:B---3--:R-:W-:-:S05]  /*0500*/  IADD3 R10, PT, PT, RZ, -R13, RZ ;  /* 0x8000000dff0a7210 */ /* 0x008fca0007ffe0ff */
[----:B------:R-:W-:Y:S01]  /*0510*/  IMAD R15, R10, R21, RZ ;  /* 0x000000150a0f7224 */ /* 0x000fe200078e02ff */
[----:B------:R-:W-:-:S03]  /*0520*/  IABS R10, R50 ;  /* 0x00000032000a7213 */ /* 0x000fc60000000000 */
[----:B------:R-:W-:Y:S01]  /*0530*/  IMAD.HI.U32 R13, R13, R15, R12 ;  /* 0x0000000f0d0d7227 */ /* 0x000fe200078e000c */
[----:B------:R-:W-:-:S05]  /*0540*/  MOV R12, 0x400 ;  /* 0x00000400000c7802 */ /* 0x000fca0000000f00 */
        /* <DEDUP_REMOVED lines=9> */
[----:B------:R-:W-:-:S05]  /*05e0*/  LOP3.LUT R4, R0, 0x1, RZ, 0xc0, !PT ;  /* 0x0000000100047812 */ /* 0x000fca00078ec0ff */
[----:B------:R-:W-:Y:S01]  /*05f0*/  @P2 IADD3 R13, PT, PT, R13, 0x1, RZ ;  /* 0x000000010d0d2810 */ /* 0x000fe20007ffe0ff */
[----:B--2---:R-:W-:-:S05]  /*0600*/  VIADD R15, R62, 0xffffffff ;  /* 0xffffffff3e0f7836 */ /* 0x004fca0000000000 */
[----:B------:R-:W-:Y:S02]  /*0610*/  IABS R9, R15 ;  /* 0x0000000f00097213 */ /* 0x000fe40000000000 */
[----:B------:R-:W-:Y:S02]  /*0620*/  LOP3.LUT R15, R15, R8, RZ, 0x3c, !PT ;  /* 0x000000080f0f7212 */ /* 0x000fe400078e3cff */
[----:B------:R-:W-:Y:S02]  /*0630*/  MOV R17, R9 ;  /* 0x0000000900117202 */ /* 0x000fe40000000f00 */
[----:B------:R-:W-:-:S03]  /*0640*/  LEA R9, R19, R12, 0x18 ;  /* 0x0000000c13097211 */ /* 0x000fc600078ec0ff */
[----:B------:R-:W-:-:S04]  /*0650*/  IMAD.HI.U32 R14, R7, R17, RZ ;  /* 0x00000011070e7227 */ /* 0x000fc800078e00ff */
[----:B------:R-:W-:Y:S02]  /*0660*/  IMAD.MOV R6, RZ, RZ, -R14 ;  /* 0x000000ffff067224 */ /* 0x000fe400078e0a0e */
[----:B------:R-:W-:Y:S01]  /*0670*/  IMAD R4, R4, 0x50, R9 ;  /* 0x0000005004047824 */ /* 0x000fe200078e0209 */
[----:B------:R-:W-:Y:S01]  /*0680*/  SHF.R.U32.HI R9, RZ, 0x1, R0 ;  /* 0x00000001ff097819 */ /* 0x000fe20000011600 */
[----:B------:R-:W-:Y:S01]  /*0690*/  IMAD R17, R48, R6, R17 ;  /* 0x0000000630117224 */ /* 0x000fe200078e0211 */
[----:B------:R-:W-:Y:S02]  /*06a0*/  MOV R6, R13 ;  /* 0x0000000d00067202 */ /* 0x000fe40000000f00 */
[----:B------:R-:W-:Y:S01]  /*06b0*/  @!P1 LEA R10, R9, R4, 0x3 ;  /* 0x00000004090a9211 */ /* 0x000fe200078e18ff */
[----:B------:R-:W-:Y:S01]  /*06c0*/  VIADD R4, R62, 0xf ;  /* 0x0000000f3e047836 */ /* 0x000fe20000000000 */
[----:B------:R-:W-:Y:S01]  /*06d0*/  ISETP.GT.U32.AND P0, PT, R48, R17, PT ;  /* 0x000000113000720c */ /* 0x000fe20003f04070 */
[----:B------:R-:W-:Y:S01]  /*06e0*/  @!P3 IMAD.MOV R6, RZ, RZ, -R6 ;  /* 0x000000ffff06b224 */ /* 0x000fe200078e0a06 */
[----:B0-----:R-:W-:-:S02]  /*06f0*/  ISETP.GE.AND P3, PT, R16, RZ, PT ;  /* 0x000000ff1000720c */ /* 0x001fc40003f66270 */
[----:B------:R-:W-:Y:S02]  /*0700*/  @!P4 LOP3.LUT R6, RZ, R11, RZ, 0x33, !PT ;  /* 0x0000000bff06c212 */ /* 0x000fe400078e33ff */
[----:B------:R-:W-:Y:S02]  /*0710*/  SHF.R.S32.HI R11, RZ, 0x1f, R4 ;  /* 0x0000001fff0b7819 */ /* 0x000fe40000011404 */
[----:B------:R-:W-:Y:S02]  /*0720*/  ISETP.GE.AND P4, PT, R15, RZ, PT ;  /* 0x000000ff0f00720c */ /* 0x000fe40003f86270 */
[----:B------:R-:W-:-:S03]  /*0730*/  LEA.HI R13, R11, R4, RZ, 0x4 ;  /* 0x000000040b0d7211 */ /* 0x000fc600078f20ff */
[----:B------:R-:W-:Y:S01]  /*0740*/  @!P0 IMAD.IADD R17, R17, 0x1, -R48 ;  /* 0x0000000111118824 */ /* 0x000fe200078e0a30 */
[----:B------:R-:W-:Y:S01]  /*0750*/  @!P0 IADD3 R14, PT, PT, R14, 0x1, RZ ;  /* 0x000000010e0e8810 */ /* 0x000fe20007ffe0ff */
[----:B------:R-:W-:Y:S01]  /*0760*/  @!P3 IMAD R11, R5, UR5, R6 ;  /* 0x00000005050bbc24 */ /* 0x000fe2000f8e0206 */
[----:B------:R-:W-:Y:S01]  /*0770*/  SHF.R.S32.HI R5, RZ, 0x4, R13 ;  /* 0x00000004ff057819 */ /* 0x000fe2000001140d */
[----:B------:R-:W-:Y:S01]  /*0780*/  @P3 IMAD R59, R49, UR5, R50 ;  /* 0x00000005313b3c24 */ /* 0x000fe2000f8e0232 */
[----:B------:R-:W-:Y:S01]  /*0790*/  ISETP.GE.U32.AND P2, PT, R17, R48, PT ;  /* 0x000000301100720c */ /* 0x000fe20003f46070 */
[----:B----4-:R0:W-:Y:S01]  /*07a0*/  @!P1 STS.64 [R10], R2 ;  /* 0x000000020a009388 */ /* 0x0101e20000000a00 */
[----:B------:R-:W-:Y:S01]  /*07b0*/  BAR.SYNC.DEFER_BLOCKING 0x0 ;  /* 0x0000000000007b1d */ /* 0x000fe20000010000 */
[----:B------:R-:W-:Y:S01]  /*07c0*/  ISETP.NE.AND P0, PT, R8, RZ, PT ;  /* 0x000000ff0800720c */ /* 0x000fe20003f05270 */
[----:B------:R-:W-:Y:S01]  /*07d0*/  @P3 IMAD R59, R59, R16, 0x1 ;  /* 0x000000013b3b3424 */ /* 0x000fe200078e0210 */
[----:B------:R-:W-:-:S02]  /*07e0*/  @!P3 IADD3 R11, PT, PT, RZ, -R11, RZ ;  /* 0x8000000bff0bb210 */ /* 0x000fc40007ffe0ff */
[----:B0-----:R-:W-:-:S06]  /*07f0*/  SHF.R.U32.HI R10, RZ, 0x5, R0 ;  /* 0x00000005ff0a7819 */ /* 0x001fcc0000011600 */
[----:B------:R-:W-:Y:S02]  /*0800*/  @P2 VIADD R14, R14, 0x1 ;  /* 0x000000010e0e2836 */ /* 0x000fe40000000000 */
[----:B------:R-:W-:Y:S01]  /*0810*/  @!P3 IMAD R59, R16, R11, 0x1 ;  /* 0x00000001103bb424 */ /* 0x000fe200078e020b */
[----:B------:R-:W-:Y:S01]  /*0820*/  ISETP.GE.AND P1, PT, R10, R5, PT ;  /* 0x000000050a00720c */ /* 0x000fe20003f26270 */
[----:B------:R-:W-:Y:S01]  /*0830*/  IMAD R11, R51, UR4, RZ ;  /* 0x00000004330b7c24 */ /* 0x000fe2000f8e02ff */
[----:B------:R-:W-:-:S05]  /*0840*/  MOV R4, R14 ;  /* 0x0000000e00047202 */ /* 0x000fca0000000f00 */
[----:B------:R-:W-:Y:S01]  /*0850*/  @!P4 IMAD.MOV R4, RZ, RZ, -R4 ;  /* 0x000000ffff04c224 */ /* 0x000fe200078e0a04 */
[----:B------:R-:W-:-:S05]  /*0860*/  @!P0 LOP3.LUT R4, RZ, R8, RZ, 0x33, !PT ;  /* 0x00000008ff048212 */ /* 0x000fca00078e33ff */
[----:B------:R-:W-:Y:S05]  /*0870*/  @P1 BRA `(.L_x_22053) ;  /* 0x0000001000001947 */ /* 0x000fea0003800000 */
[----:B------:R-:W-:Y:S01]  /*0880*/  IMAD.SHL.U32 R3, R9, 0x4, RZ ;  /* 0x0000000409037824 */ /* 0x000fe200078e00ff */
[----:B------:R-:W0:Y:S01]  /*0890*/  LDCU.64 UR8, c[0x0][0x3a8] ;  /* 0x00007500ff0877ac */ /* 0x000e220008000a00 */
[----:B------:R-:W-:Y:S01]  /*08a0*/  SHF.R.U32.HI R0, RZ, 0x3, R0 ;  /* 0x00000003ff007819 */ /* 0x000fe20000011600 */
[----:B------:R-:W-:Y:S01]  /*08b0*/  IMAD.SHL.U32 R54, R10, 0x10, RZ ;  /* 0x000000100a367824 */ /* 0x000fe200078e00ff */
[----:B------:R-:W-:Y:S01]  /*08c0*/  IADD3 R12, PT, PT, R12, 0xc0, RZ ;  /* 0x000000c00c0c7810 */ /* 0x000fe20007ffe0ff */
[----:B------:R-:W1:Y:S01]  /*08d0*/  LDCU UR5, c[0x0][0x3d0] ;  /* 0x00007a00ff0577ac */ /* 0x000e620008000800 */
[----:B------:R-:W-:Y:S01]  /*08e0*/  LOP3.LUT R3, R3, 0x3c, RZ, 0xc0, !PT ;  /* 0x0000003c03037812 */ /* 0x000fe200078ec0ff */
[----:B------:R-:W-:Y:S01]  /*08f0*/  IMAD.MOV.U32 R58, RZ, RZ, -0x800001 ;  /* 0xff7fffffff3a7424 */ /* 0x000fe200078e00ff */
[----:B------:R-:W-:Y:S01]  /*0900*/  LOP3.LUT R2, R0, 0x7c, RZ, 0xc0, !PT ;  /* 0x0000007c00027812 */ /* 0x000fe200078ec0ff */
[----:B------:R-:W2:Y:S01]  /*0910*/  LDCU UR4, c[0x0][0x3ec] ;  /* 0x00007d80ff0477ac */ /* 0x000ea20008000800 */
[----:B------:R-:W-:Y:S01]  /*0920*/  SHF.L.U32 R0, R9, 0x3, RZ ;  /* 0x0000000309007819 */ /* 0x000fe200000006ff */
[----:B------:R-:W-:Y:S01]  /*0930*/  IMAD R57, R10, 0x40, R3 ;  /* 0x000000400a397824 */ /* 0x000fe200078e0203 */
[----:B------:R-:W-:-:S02]  /*0940*/  MOV R3, RZ ;  /* 0x000000ff00037202 */ /* 0x000fc40000000f00 */
[----:B------:R-:W-:Y:S02]  /*0950*/  LOP3.LUT R65, R0, 0x78, RZ, 0xc0, !PT ;  /* 0x0000007800417812 */ /* 0x000fe400078ec0ff */
[----:B------:R-:W-:Y:S01]  /*0960*/  LEA R12, R19, R12, 0x18 ;  /* 0x0000000c130c7211 */ /* 0x000fe200078ec0ff */
[----:B------:R-:W-:Y:S01]  /*0970*/  IMAD.WIDE R2, R11, 0x4, R2 ;  /* 0x000000040b027825 */ /* 0x000fe200078e0202 */
[----:B------:R-:W-:Y:S02]  /*0980*/  LOP3.LUT R9, R54, 0xf, R9, 0xf8, !PT ;  /* 0x0000000f36097812 */ /* 0x000fe400078ef809 */
[----:B------:R-:W-:Y:S01]  /*0990*/  MOV R0, R10 ;  /* 0x0000000a00007202 */ /* 0x000fe20000000f00 */
[----:B------:R-:W-:Y:S01]  /*09a0*/  IMAD.IADD R57, R57, 0x1, R12 ;  /* 0x0000000139397824 */ /* 0x000fe200078e020c */
[----:B0-----:R-:W-:Y:S01]  /*09b0*/  IADD3 R2, P0, PT, R2, UR8, RZ ;  /* 0x0000000802027c10 */ /* 0x001fe2000ff1e0ff */
[----:B-1----:R-:W-:Y:S01]  /*09c0*/  IMAD R8, R6, UR5, RZ ;  /* 0x0000000506087c24 */ /* 0x002fe2000f8e02ff */
[----:B------:R-:W-:Y:S01]  /*09d0*/  IADD3 R54, PT, PT, R54, 0x1, RZ ;  /* 0x0000000136367810 */ /* 0x000fe20007ffe0ff */
[----:B------:R-:W-:Y:S01]  /*09e0*/  VIADD R55, R9, 0x1 ;  /* 0x0000000109377836 */ /* 0x000fe20000000000 */
[----:B------:R-:W-:Y:S01]  /*09f0*/  IADD3.X R3, PT, PT, R3, UR9, RZ, P0, !PT ;  /* 0x0000000903037c10 */ /* 0x000fe200087fe4ff */
[----:B--2---:R-:W-:Y:S01]  /*0a00*/  VIADD R52, R4, -UR4 ;  /* 0x8000000404347c36 */ /* 0x004fe20008000000 */
[----:B------:R-:W-:-:S02]  /*0a10*/  IADD3 R64, P0, PT, R8, R65, RZ ;  /* 0x0000004108407210 */ /* 0x000fc40007f1e0ff */
[----:B------:R-:W-:Y:S02]  /*0a20*/  IADD3 R56, PT, PT, -R62, R9, RZ ;  /* 0x000000093e387210 */ /* 0x000fe40007ffe1ff */
[----:B------:R-:W-:-:S09]  /*0a30*/  LEA.HI.X.SX32 R65, R8, RZ, 0x1, P0 ;  /* 0x000000ff08417211 */ /* 0x000fd200000f0eff */
.L_x_22058:
        /* <DEDUP_REMOVED lines=53> */
.L_x_22055:
[----:B------:R-:W2:Y:S01]  /*0d90*/  LDG.E.CONSTANT R9, desc[UR6][R2.64] ;  /* 0x0000000602097981 */ /* 0x000ea2000c1e9900 */
        /* <DEDUP_REMOVED lines=18> */
[----:B------:R0:W4:Y:S04]  /*0ec0*/  LDG.E.64.CONSTANT R46, desc[UR6][R22.64+0x900] ;  /* 0x00090006162e7981 */ /* 0x000128000c1e9b00 */
[----:B------:R-:W1:Y:S04]  /*0ed0*/  LDS.128 R24, [R20] ;  /* 0x0000000014187984 */ /* 0x000e680000000c00 */
[----:B------:R-:W0:Y:S01]  /*0ee0*/  LDS.128 R28, [R20+0x10] ;  /* 0x00001000141c7984 */ /* 0x000e220000000c00 */
[----:B-1----:R-:W-:-:S02]  /*0ef0*/  HADD2.F32 R12, -RZ, R26.H0_H0 ;  /* 0x2000001aff0c7230 */ /* 0x002fc40000004100 */
[----:B------:R-:W-:Y:S01]  /*0f00*/  HADD2.F32 R26, -RZ, R26.H1_H1 ;  /* 0x3000001aff1a7230 */ /* 0x000fe20000004100 */
[----:B------:R-:W-:Y:S01]  /*0f10*/  ISETP.NE.AND P0, PT, R53, RZ, PT ;  /* 0x000000ff3500720c */ /* 0x000fe20003f05270 */
[--C-:B--2---:R-:W-:Y:S02]  /*0f20*/  HADD2.F32 R13, -RZ, R8.reuse.H0_H0 ;  /* 0x20000008ff0d7230 */ /* 0x104fe40000004100 */
[----:B------:R-:W-:Y:S02]  /*0f30*/  HADD2.F32 R15, -RZ, R8.H1_H1 ;  /* 0x30000008ff0f7230 */ /* 0x000fe40000004100 */
[----:B------:R-:W-:Y:S02]  /*0f40*/  HADD2.F32 R8, -RZ, R24.H0_H0 ;  /* 0x20000018ff087230 */ /* 0x000fe40000004100 */
[----:B------:R-:W-:Y:S01]  /*0f50*/  FMUL.FTZ R17, R12, R13 ;  /* 0x0000000d0c117220 */ /* 0x000fe20000410000 */
[----:B---3--:R-:W-:Y:S02]  /*0f60*/  HADD2.F32 R13, -RZ, R10.H0_H0 ;  /* 0x2000000aff0d7230 */ /* 0x008fe40000004100 */
[----:B------:R-:W-:Y:S01]  /*0f70*/  FMUL.FTZ R15, R26, R15 ;  /* 0x0000000f1a0f7220 */ /* 0x000fe20000410000 */
[----:B------:R-:W-:-:S02]  /*0f80*/  HADD2.F32 R24, -RZ, R24.H1_H1 ;  /* 0x30000018ff187230 */ /* 0x000fc40000004100 */
[----:B----4-:R-:W-:Y:S02]  /*0f90*/  HADD2.F32 R12, -RZ, R32.H0_H0 ;  /* 0x20000020ff0c7230 */ /* 0x010fe40000004100 */
[----:B------:R-:W-:Y:S01]  /*0fa0*/  FFMA.FTZ R8, R8, R13, R17 ;  /* 0x0000000d08087223 */ /* 0x000fe20000010011 */
[----:B------:R-:W-:Y:S02]  /*0fb0*/  HADD2.F32 R13, -RZ, R10.H1_H1 ;  /* 0x3000000aff0d7230 */ /* 0x000fe40000004100 */
[----:B0-----:R-:W-:Y:S02]  /*0fc0*/  HADD2.F32 R17, -RZ, R28.H1_H1 ;  /* 0x3000001cff117230 */ /* 0x001fe40000004100 */
[----:B------:R-:W-:Y:S02]  /*0fd0*/  HADD2.F32 R32, -RZ, R32.H1_H1 ;  /* 0x30000020ff207230 */ /* 0x000fe40000004100 */
[----:B------:R-:W-:Y:S01]  /*0fe0*/  FFMA.FTZ R10, R24, R13, R15 ;  /* 0x0000000d180a7223 */ /* 0x000fe2000001000f */
[----:B------:R-:W-:-:S02]  /*0ff0*/  HADD2.F32 R13, -RZ, R28.H0_H0 ;  /* 0x2000001cff0d7230 */ /* 0x000fc40000004100 */
[----:B------:R-:W-:Y:S02]  /*1000*/  HADD2.F32 R16, -RZ, R34.H0_H0 ;  /* 0x20000022ff107230 */ /* 0x000fe40000004100 */
[----:B------:R-:W-:Y:S01]  /*1010*/  FFMA.FTZ R10, R17, R32, R10 ;  /* 0x00000020110a7223 */ /* 0x000fe2000001000a */
[----:B------:R-:W-:Y:S02]  /*1020*/  HADD2.F32 R17, -RZ, R30.H0_H0 ;  /* 0x2000001eff117230 */ /* 0x000fe40000004100 */
[----:B------:R-:W-:Y:S01]  /*1030*/  FFMA.FTZ R8, R13, R12, R8 ;  /* 0x0000000c0d087223 */ /* 0x000fe20000010008 */
[----:B------:R-:W-:Y:S01]  /*1040*/  HADD2.F32 R34, -RZ, R34.H1_H1 ;  /* 0x30000022ff227230 */ /* 0x000fe20000004100 */
[----:B------:R-:W0:Y:S02]  /*1050*/  LDS.128 R12, [R20+0x20] ;  /* 0x00002000140c7984 */ /* 0x000e240000000c00 */
[----:B------:R-:W-:Y:S01]  /*1060*/  FFMA.FTZ R8, R17, R16, R8 ;  /* 0x0000001011087223 */ /* 0x000fe20000010008 */
[----:B------:R-:W-:-:S02]  /*1070*/  HADD2.F32 R17, -RZ, R30.H1_H1 ;  /* 0x3000001eff117230 */ /* 0x000fc40000004100 */
        /* <DEDUP_REMOVED lines=13> */
[----:B------:R-:W0:Y:S01]  /*1150*/  LDS.128 R16, [R20+0x30] ;  /* 0x0000300014107984 */ /* 0x000e220000000c00 */
        /* <DEDUP_REMOVED lines=13> */
[----:B------:R-:W-:Y:S02]  /*1230*/  HADD2.F32 R12, -RZ, R44.H0_H0 ;  /* 0x2000002cff0c7230 */ /* 0x000fe40000004100 */
[----:B------:R-:W-:Y:S02]  /*1240*/  HADD2.F32 R14, -RZ, R9.H1_H1 ;  /* 0x30000009ff0e7230 */ /* 0x000fe40000004100 */
[----:B0-----:R-:W-:-:S05]  /*1250*/  HADD2.F32 R53, -RZ, R20.H0_H0 ;  /* 0x20000014ff357230 */ /* 0x001fca0000004100 */
[----:B------:R-:W-:Y:S01]  /*1260*/  FFMA.FTZ R12, R53, R12, R8 ;  /* 0x0000000c350c7223 */ /* 0x000fe20000010008 */
[----:B------:R-:W-:Y:S02]  /*1270*/  HADD2.F32 R53, -RZ, R20.H1_H1 ;  /* 0x30000014ff357230 */ /* 0x000fe40000004100 */
[----:B------:R-:W-:-:S05]  /*1280*/  HADD2.F32 R8, -RZ, R44.H1_H1 ;  /* 0x3000002cff087230 */ /* 0x000fca0000004100 */
[----:B------:R-:W-:Y:S01]  /*1290*/  FFMA.FTZ R8, R53, R8, R10 ;  /* 0x0000000835087223 */ /* 0x000fe2000001000a */
[----:B------:R-:W-:Y:S02]  /*12a0*/  HADD2.F32 R53, -RZ, R22.H0_H0 ;  /* 0x20000016ff357230 */ /* 0x000fe40000004100 */
[----:B------:R-:W-:-:S05]  /*12b0*/  HADD2.F32 R10, -RZ, R46.H0_H0 ;  /* 0x2000002eff0a7230 */ /* 0x000fca0000004100 */
[----:B------:R-:W-:Y:S01]  /*12c0*/  FFMA.FTZ R10, R53, R10, R12 ;  /* 0x0000000a350a7223 */ /* 0x000fe2000001000c */
[----:B------:R-:W-:Y:S02]  /*12d0*/  HADD2.F32 R12, -RZ, R27.H0_H0 ;  /* 0x2000001bff0c7230 */ /* 0x000fe40000004100 */
        /* <DEDUP_REMOVED lines=46> */
[----:B------:R-:W-:Y:S02]  /*15c0*/  HADD2.F32 R13, -RZ, R22.H1_H1 ;  /* 0x30000016ff0d7230 */ /* 0x000fe40000004100 */
[----:B------:R-:W-:Y:S02]  /*15d0*/  HADD2.F32 R14, -RZ, R21.H0_H0 ;  /* 0x20000015ff0e7230 */ /* 0x000fe40000004100 */
        /* <DEDUP_REMOVED lines=13> */
[----:B------:R-:W-:Y:S02]  /*16b0*/  UMOV UR4, 0xffffffff ;  /* 0xffffffff00047882 */ /* 0x000fe40000000000 */
[----:B------:R-:W-:Y:S01]  /*16c0*/  FFMA.FTZ R12, R23, R47, R12 ;  /* 0x0000002f170c7223 */ /* 0x000fe2000001000c */
[----:B------:R-:W-:Y:S01]  /*16d0*/  FADD.FTZ R9, R9, R10 ;  /* 0x0000000a09097221 */ /* 0x000fe20000010000 */
[----:B-----5:R-:W-:-:S03]  /*16e0*/  FSETP.NEU.FTZ.AND P1, PT, R61, RZ, PT ;  /* 0x000000ff3d00720b */ /* 0x020fc60003f3d000 */
[----:B------:R-:W-:Y:S01]  /*16f0*/  FADD.FTZ R9, R12, R9 ;  /* 0x000000090c097221 */ /* 0x000fe20000010000 */
[----:B------:R-:W-:Y:S09]  /*1700*/  BRA.DIV UR4, `(.L_x_22057) ;  /* 0x00000036049c7947 */ /* 0x000ff2000b800000 */
[----:B------:R0:W1:Y:S02]  /*1710*/  SHFL.BFLY PT, R8, R9, 0x1, 0x1f ;  /* 0x0c201f0009087f89 */ /* 0x00006400000e0000 */
.L_x_22101:
        /* <DEDUP_REMOVED lines=12> */
.L_x_22056:
[----:B------:R-:W-:Y:S05]  /*17e0*/  BSYNC B1 ;  /* 0x0000000000017941 */ /* 0x000fea0003800000 */
.L_x_22054:
[----:B------:R-:W-:Y:S01]  /*17f0*/  IADD3 R0, PT, PT, R0, 0x4, RZ ;  /* 0x0000000400007810 */ /* 0x000fe20007ffe0ff */
[----:B0-----:R-:W-:Y:S01]  /*1800*/  VIADD R57, R57, 0x100 ;  /* 0x0000010039397836 */ /* 0x001fe20000000000 */
[----:B------:R-:W-:Y:S01]  /*1810*/  IADD3 R2, P1, PT, R2, 0x10, RZ ;  /* 0x0000001002027810 */ /* 0x000fe20007f3e0ff */
[----:B------:R-:W-:Y:S01]  /*1820*/  VIADD R55, R55, 0x40 ;  /* 0x0000004037377836 */ /* 0x000fe20000000000 */
[----:B------:R-:W-:Y:S02]  /*1830*/  ISETP.GE.AND P0, PT, R0, R5, PT ;  /* 0x000000050000720c */ /* 0x000fe40003f06270 */
[----:B------:R-:W-:Y:S01]  /*1840*/  IADD3 R56, PT, PT, R56, 0x40, RZ ;  /* 0x0000004038387810 */ /* 0x000fe20007ffe0ff */
[----:B------:R-:W-:Y:S01]  /*1850*/  IMAD.X R3, RZ, RZ, R3, P1 ;  /* 0x000000ffff037224 */ /* 0x000fe200008e0603 */
[----:B------:R-:W-:-:S09]  /*1860*/  IADD3 R54, PT, PT, R54, 0x40, RZ ;  /* 0x0000004036367810 */ /* 0x000fd20007ffe0ff */
[----:B------:R-:W-:Y:S05]  /*1870*/  @!P0 BRA `(.L_x_22058) ;  /* 0xfffffff000708947 */ /* 0x000fea000383ffff */
.L_x_22053:
[----:B------:R-:W-:Y:S05]  /*1880*/  BSYNC B0 ;  /* 0x0000000000007941 */ /* 0x000fea0003800000 */
.L_x_22052:
        /* <DEDUP_REMOVED lines=12> */
.L_x_22107:
        /* <DEDUP_REMOVED lines=11> */
[----:B------:R-:W-:Y:S01]  /*1a00*/  IMAD.MOV.U32 R13, RZ, RZ, -0x800001 ;  /* 0xff7fffffff0d7424 */ /* 0x000fe200078e00ff */
[----:B0-----:R-:W-:-:S03]  /*1a10*/  LEA R10, R2, R11, 0x2 ;  /* 0x0000000b020a7211 */ /* 0x001fc600078e10ff */
        /* <DEDUP_REMOVED lines=32> */
.L_x_22064:
        /* <DEDUP_REMOVED lines=11> */
.L_x_22063:
[----:B------:R-:W-:Y:S05]  /*1cd0*/  BSYNC.RECONVERGENT B1 ;  /* 0x0000000000017941 */ /* 0x000fea0003800200 */
.L_x_22062:
        /* <DEDUP_REMOVED lines=12> */
.L_x_22067:
        /* <DEDUP_REMOVED lines=100> */
.L_x_22066:
[----:B------:R-:W-:Y:S05]  /*23e0*/  BSYNC.RECONVERGENT B1 ;  /* 0x0000000000017941 */ /* 0x000fea0003800200 */
.L_x_22065:
        /* <DEDUP_REMOVED lines=55> */
.L_x_22069:
[----:B------:R-:W-:Y:S05]  /*2760*/  BSYNC.RECONVERGENT B1 ;  /* 0x0000000000017941 */ /* 0x000fea0003800200 */
.L_x_22068:
        /* <DEDUP_REMOVED lines=26> */
.L_x_22061:
[----:B------:R-:W-:Y:S05]  /*2910*/  BSYNC.RECONVERGENT B0 ;  /* 0x0000000000007941 */ /* 0x000fea0003800200 */
.L_x_22060:
        /* <DEDUP_REMOVED lines=39> */
.L_x_22074:
[----:B------:R-:W0:Y:S01]  /*2b90*/  LDS R10, [R13] ;  /* 0x000000000d0a7984 */ /* 0x000e220000000800 */
[----:B------:R-:W-:-:S04]  /*2ba0*/  IADD3 R14, PT, PT, R14, 0x1, RZ ;  /* 0x000000010e0e7810 */ /* 0x000fc80007ffe0ff */
[----:B------:R-:W-:Y:S01]  /*2bb0*/  ISETP.NE.AND P0, PT, R14, RZ, PT ;  /* 0x000000ff0e00720c */ /* 0x000fe20003f05270 */
[----:B0-----:R-:W-:-:S05]  /*2bc0*/  FMUL.FTZ R10, R10, R9 ;  /* 0x000000090a0a7220 */ /* 0x001fca0000410000 */
[----:B------:R0:W-:Y:S02]  /*2bd0*/  STS [R13], R10 ;  /* 0x0000000a0d007388 */ /* 0x0001e40000000800 */
[----:B0-----:R-:W-:-:S05]  /*2be0*/  VIADD R13, R13, 0x200 ;  /* 0x000002000d0d7836 */ /* 0x001fca0000000000 */
[----:B------:R-:W-:Y:S05]  /*2bf0*/  @P0 BRA `(.L_x_22074) ;  /* 0xfffffffc00e40947 */ /* 0x000fea000383ffff */
.L_x_22073:
[----:B------:R-:W-:Y:S05]  /*2c00*/  BSYNC.RECONVERGENT B1 ;  /* 0x0000000000017941 */ /* 0x000fea0003800200 */
.L_x_22072:
        /* <DEDUP_REMOVED lines=12> */
.L_x_22077:
        /* <DEDUP_REMOVED lines=52> */
.L_x_22076:
[----:B------:R-:W-:Y:S05]  /*3010*/  BSYNC.RECONVERGENT B1 ;  /* 0x0000000000017941 */ /* 0x000fea0003800200 */
.L_x_22075:
        /* <DEDUP_REMOVED lines=31> */
.L_x_22079:
[----:B------:R-:W-:Y:S05]  /*3210*/  BSYNC.RECONVERGENT B1 ;  /* 0x0000000000017941 */ /* 0x000fea0003800200 */
.L_x_22078:
        /* <DEDUP_REMOVED lines=14> */
.L_x_22071:
[----:B------:R-:W-:Y:S05]  /*3300*/  BSYNC.RECONVERGENT B0 ;  /* 0x0000000000007941 */ /* 0x000fea0003800200 */
.L_x_22070:
[----:B------:R-:W-:Y:S01]  /*3310*/  ISETP.GE.AND P0, PT, R0, R5, PT ;  /* 0x000000050000720c */ /* 0x000fe20003f06270 */
[----:B------:R-:W-:Y:S01]  /*3320*/  BAR.SYNC.DEFER_BLOCKING 0x0 ;  /* 0x0000000000007b1d */ /* 0x000fe20000010000 */
[----:B------:R-:W-:Y:S01]  /*3330*/  HFMA2 R38, -RZ, RZ, 0, 0 ;  /* 0x00000000ff267431 */ /* 0x000fe200000001ff */
[----:B------:R-:W-:Y:S01]  /*3340*/  CS2R R36, SRZ ;  /* 0x0000000000247805 */ /* 0x000fe2000001ff00 */
[----:B------:R-:W-:Y:S01]  /*3350*/  IMAD.MOV.U32 R35, RZ, RZ, RZ ;  /* 0x000000ffff237224 */ /* 0x000fe200078e00ff */
[----:B------:R-:W-:Y:S02]  /*3360*/  MOV R33, RZ ;  /* 0x000000ff00217202 */ /* 0x000fe40000000f00 */
[----:B------:R-:W2:Y:S01]  /*3370*/  LDCU UR12, c[0x0][0x3cc] ;  /* 0x00007980ff0c77ac */ /* 0x000ea20008000800 */
[----:B------:R-:W-:Y:S01]  /*3380*/  BSSY.RECONVERGENT B1, `(.L_x_22080) ;  /* 0x0000143000017945 */ /* 0x000fe20003800200 */
[----:B------:R-:W3:Y:S04]  /*3390*/  LDCU.64 UR4, c[0x0][0x398] ;  /* 0x00007300ff0477ac */ /* 0x000ee80008000a00 */
[----:B------:R-:W-:Y:S05]  /*33a0*/  @P0 BRA `(.L_x_22081) ;  /* 0x0000001400000947 */ /* 0x000fea0003800000 */
[----:B------:R-:W4:Y:S01]  /*33b0*/  I2F.RP R12, R48 ;  /* 0x00000030000c7306 */ /* 0x000f220000209400 */
[----:B------:R-:W0:Y:S01]  /*33c0*/  LDCU UR8, c[0x0][0x3b8] ;  /* 0x00007700ff0877ac */ /* 0x000e220008000800 */
[----:B-1----:R-:W-:Y:S01]  /*33d0*/  SHF.R.U32.HI R10, RZ, 0x3, R3 ;  /* 0x00000003ff0a7819 */ /* 0x002fe20000011603 */
[----:B------:R-:W-:Y:S01]  /*33e0*/  IMAD.MOV.U32 R11, RZ, RZ, RZ ;  /* 0x000000ffff0b7224 */ /* 0x000fe200078e00ff */
[----:B------:R-:W-:Y:S01]  /*33f0*/  LEA R29, R0, 0x3, 0x4 ;  /* 0x00000003001d7811 */ /* 0x000fe200078e20ff */
[----:B------:R-:W1:Y:S01]  /*3400*/  LDCU UR9, c[0x0][0x3d0] ;  /* 0x00007a00ff0977ac */ /* 0x000e620008000800 */
[----:B------:R-:W-:Y:S01]  /*3410*/  LOP3.LUT R10, R10, 0x7c, RZ, 0xc0, !PT ;  /* 0x0000007c0a0a7812 */ /* 0x000fe200078ec0ff */
[----:B------:R-:W-:Y:S01]  /*3420*/  VIADD R8, R8, 0xc0 ;  /* 0x000000c008087836 */ /* 0x000fe20000000000 */
[----:B------:R-:W-:Y:S01]  /*3430*/  IADD3 R28, PT, PT, R0, -R5, RZ ;  /* 0x80000005001c7210 */ /* 0x000fe20007ffe0ff */
[----:B------:R-:W2:Y:S01]  /*3440*/  LDCU.64 UR10, c[0x0][0x3a8] ;  /* 0x00007500ff0a77ac */ /* 0x000ea20008000a00 */
[----:B------:R-:W-:-:S02]  /*3450*/  IMAD.MOV.U32 R38, RZ, RZ, RZ ;  /* 0x000000ffff267224 */ /* 0x000fc400078e00ff */
[----:B------:R-:W-:Y:S01]  /*3460*/  LEA R8, R7, R8, 0x18 ;  /* 0x0000000807087211 */ /* 0x000fe200078ec0ff */
[----:B----4-:R-:W4:Y:S01]  /*3470*/  MUFU.RCP R12, R12 ;  /* 0x0000000c000c7308 */ /* 0x010f220000001000 */
[----:B0-----:R-:W-:Y:S01]  /*3480*/  IMAD R13, R51, UR8, RZ ;  /* 0x00000008330d7c24 */ /* 0x001fe2000f8e02ff */
[----:B------:R-:W0:Y:S03]  /*3490*/  LDCU UR8, c[0x0][0x3ec] ;  /* 0x00007d80ff0877ac */ /* 0x000e260008000800 */
[----:B------:R-:W-:Y:S01]  /*34a0*/  IMAD.WIDE R10, R13, 0x4, R10 ;  /* 0x000000040d0a7825 */ /* 0x000fe200078e020a */
[----:B------:R-:W-:-:S03]  /*34b0*/  SHF.L.U32 R13, R3, 0x5, RZ ;  /* 0x00000005030d7819 */ /* 0x000fc600000006ff */
[----:B-1----:R-:W-:Y:S01]  /*34c0*/  IMAD R40, R6, UR9, RZ ;  /* 0x0000000906287c24 */ /* 0x002fe2000f8e02ff */
[----:B------:R-:W-:Y:S02]  /*34d0*/  LOP3.LUT R13, R13, 0x20, RZ, 0xe2, !PT ;  /* 0x000000200d0d7812 */ /* 0x000fe400078ee2ff */
[----:B--2---:R-:W-:Y:S02]  /*34e0*/  IADD3 R34, P0, PT, R10, UR10, RZ ;  /* 0x0000000a0a227c10 */ /* 0x004fe4000ff1e0ff */
[----:B----4-:R-:W-:Y:S02]  /*34f0*/  IADD3 R9, PT, PT, R12, 0xffffffe, RZ ;  /* 0x0ffffffe0c097810 */ /* 0x010fe40007ffe0ff */
[----:B------:R-:W-:Y:S02]  /*3500*/  LEA R13, R0, R13, 0x6 ;  /* 0x0000000d000d7211 */ /* 0x000fe400078e30ff */
[----:B------:R-:W-:Y:S02]  /*3510*/  IADD3.X R31, PT, PT, R11, UR11, RZ, P0, !PT ;  /* 0x0000000b0b1f7c10 */ /* 0x000fe400087fe4ff */
[----:B------:R-:W1:Y:S01]  /*3520*/  F2I.FTZ.U32.TRUNC.NTZ R9, R9 ;  /* 0x0000000900097305 */ /* 0x000e62000021f000 */
[----:B------:R-:W-:-:S02]  /*3530*/  IADD3 R32, PT, PT, R13, 0x10, R8 ;  /* 0x000000100d207810 */ /* 0x000fc40007ffe008 */
[----:B------:R-:W-:Y:S02]  /*3540*/  MOV R8, RZ ;  /* 0x000000ff00087202 */ /* 0x000fe40000000f00 */
[----:B0-----:R-:W-:Y:S02]  /*3550*/  IADD3 R4, PT, PT, R4, -UR8, RZ ;  /* 0x8000000804047c10 */ /* 0x001fe4000fffe0ff */
[----:B------:R-:W-:Y:S02]  /*3560*/  SHF.R.S32.HI R41, RZ, 0x1f, R40 ;  /* 0x0000001fff297819 */ /* 0x000fe40000011428 */
[----:B-1----:R-:W-:-:S05]  /*3570*/  IADD3 R15, PT, PT, RZ, -R9, RZ ;  /* 0x80000009ff0f7210 */ /* 0x002fca0007ffe0ff */
[----:B------:R-:W-:-:S04]  /*3580*/  IMAD R7, R15, R48, RZ ;  /* 0x000000300f077224 */ /* 0x000fc800078e02ff */
[----:B------:R-:W-:Y:S01]  /*3590*/  IMAD.HI.U32 R30, R9, R7, R8 ;  /* 0x00000007091e7227 */ /* 0x000fe200078e0008 */
[----:B------:R-:W-:-:S03]  /*35a0*/  IADD3 R7, PT, PT, R0, 0x1, RZ ;  /* 0x0000000100077810 */ /* 0x000fc60007ffe0ff */
[----:B------:R-:W-:-:S05]  /*35b0*/  IMAD.SHL.U32 R8, R3, 0x8, RZ ;  /* 0x0000000803087824 */ /* 0x000fca00078e00ff */
[----:B------:R-:W-:Y:S02]  /*35c0*/  LOP3.LUT R6, R8, 0xf8, RZ, 0xc0, !PT ;  /* 0x000000f808067812 */ /* 0x000fe400078ec0ff */
[----:B------:R-:W-:-:S07]  /*35d0*/  LOP3.LUT R39, R29, 0x8, R8, 0xf8, !PT ;  /* 0x000000081d277812 */ /* 0x000fce00078ef808 */
.L_x_22094:
        /* <DEDUP_REMOVED lines=51> */
[----:B------:R4:W3:Y:S01]  /*3910*/  LDG.E.CONSTANT R9, desc[UR6][R26.64] ;  /* 0x000000061a097981 */ /* 0x0008e2000c1e9900 */
[----:B0-----:R-:W-:Y:S02]  /*3920*/  F2FP.F16.F32.PACK_AB R42, R19, R18 ;  /* 0x00000012132a723e */ /* 0x001fe400000000ff */
[----:B----4-:R-:W-:Y:S01]  /*3930*/  F2FP.F16.F32.PACK_AB R26, R17, R16 ;  /* 0x00000010111a723e */ /* 0x010fe200000000ff */
[----:B---3--:R-:W-:-:S03]  /*3940*/  IMAD.WIDE R8, R9, UR12, R40 ;  /* 0x0000000c09087c25 */ /* 0x008fc6000f8e0228 */
[----:B------:R-:W-:-:S05]  /*3950*/  IADD3 R8, P0, PT, R6, R8, RZ ;  /* 0x0000000806087210 */ /* 0x000fca0007f1e0ff */
[----:B------:R-:W-:Y:S01]  /*3960*/  IMAD.X R9, RZ, RZ, R9, P0 ;  /* 0x000000ffff097224 */ /* 0x000fe200000e0609 */
[----:B------:R-:W-:-:S04]  /*3970*/  LEA R24, P0, R8, UR4, 0x1 ;  /* 0x0000000408187c11 */ /* 0x000fc8000f8008ff */
[----:B------:R-:W-:-:S05]  /*3980*/  LEA.HI.X R25, R8, UR5, R9, 0x1, P0 ;  /* 0x0000000508197c11 */ /* 0x000fca00080f0c09 */
[----:B------:R1:W5:Y:S04]  /*3990*/  LDG.E.128.CONSTANT R8, desc[UR6][R24.64+0x600] ;  /* 0x0006000618087981 */ /* 0x000368000c1e9d00 */
[----:B------:R1:W5:Y:S01]  /*39a0*/  LDG.E.128.CONSTANT R12, desc[UR6][R24.64+0x800] ;  /* 0x00080006180c7981 */ /* 0x000362000c1e9d00 */
[----:B------:R-:W-:Y:S02]  /*39b0*/  ISETP.NE.AND P0, PT, R28, -0x1, PT ;  /* 0xffffffff1c00780c */ /* 0x000fe40003f05270 */
[----:B------:R-:W-:Y:S01]  /*39c0*/  IADD3 R43, PT, PT, R39, -0x3, RZ ;  /* 0xfffffffd272b7810 */ /* 0x000fe20007ffe0ff */
[----:B------:R1:W5:Y:S01]  /*39d0*/  LDG.E.128.CONSTANT R16, desc[UR6][R24.64] ;  /* 0x0000000618107981 */ /* 0x000362000c1e9d00 */
[----:B------:R-:W-:Y:S09]  /*39e0*/  BSSY.RECONVERGENT B2, `(.L_x_22084) ;  /* 0x0000020000027945 */ /* 0x000ff20003800200 */
[----:B-12---:R-:W-:Y:S05]  /*39f0*/  @P0 BRA `(.L_x_22085) ;  /* 0x0000000000780947 */ /* 0x006fea0003800000 */
[C---:B------:R-:W-:Y:S02]  /*3a00*/  IADD3 R27, PT, PT, R39.reuse, -0x1, RZ ;  /* 0xffffffff271b7810 */ /* 0x040fe40007ffe0ff */
[-C--:B------:R-:W-:Y:S02]  /*3a10*/  ISETP.GE.AND P2, PT, R39, R62.reuse, PT ;  /* 0x0000003e2700720c */ /* 0x080fe40003f46270 */
        /* <DEDUP_REMOVED lines=28> */
.L_x_22085:
[----:B------:R-:W-:Y:S05]  /*3be0*/  BSYNC.RECONVERGENT B2 ;  /* 0x0000000000027941 */ /* 0x000fea0003800200 */
.L_x_22084:
[----:B-----5:R-:W-:Y:S01]  /*3bf0*/  HMUL2 R27, R42, R17 ;  /* 0x000000112a1b7232 */ /* 0x020fe20000000000 */
[----:B------:R-:W-:Y:S02]  /*3c00*/  MOV R17, R26 ;  /* 0x0000001a00117202 */ /* 0x000fe40000000f00 */
[----:B------:R-:W-:-:S03]  /*3c10*/  F2FP.F16.F32.PACK_AB R45, R21, R20 ;  /* 0x00000014152d723e */ /* 0x000fc600000000ff */
[----:B------:R-:W-:Y:S01]  /*3c20*/  HFMA2 R27, R17, R16, R27 ;  /* 0x00000010111b7231 */ /* 0x000fe2000000001b */
        /* <DEDUP_REMOVED lines=35> */
.L_x_22087:
[----:B------:R-:W-:Y:S05]  /*3e60*/  BSYNC.RECONVERGENT B2 ;  /* 0x0000000000027941 */ /* 0x000fea0003800200 */
.L_x_22086:
[----:B0-----:R-:W5:Y:S02]  /*3e70*/  LDG.E.128.CONSTANT R24, desc[UR6][R24.64+0x400] ;  /* 0x0004000618187981 */ /* 0x001f64000c1e9d00 */
[----:B-----5:R-:W-:Y:S01]  /*3e80*/  HMUL2 R21, R42, R21 ;  /* 0x000000152a157232 */ /* 0x020fe20000000000 */
[----:B------:R-:W-:Y:S01]  /*3e90*/  BSSY.RECONVERGENT B2, `(.L_x_22088) ;  /* 0x0000022000027945 */ /* 0x000fe20003800200 */
[----:B------:R-:W-:Y:S02]  /*3ea0*/  HFMA2 R18, R16, R19, R18 ;  /* 0x0000001310127231 */ /* 0x000fe40000000012 */
[----:B------:R-:W-:Y:S01]  /*3eb0*/  HFMA2 R20, R17, R20, R21 ;  /* 0x0000001411147231 */ /* 0x000fe20000000015 */
[----:B------:R-:W-:Y:S06]  /*3ec0*/  @P0 BRA `(.L_x_22089) ;  /* 0x0000000000780947 */ /* 0x000fec0003800000 */
[C---:B------:R-:W-:Y:S01]  /*3ed0*/  VIADD R19, R39.reuse, 0xffffffff ;  /* 0xffffffff27137836 */ /* 0x040fe20000000000 */
[-C--:B------:R-:W-:Y:S02]  /*3ee0*/  ISETP.GE.AND P2, PT, R39, R62.reuse, PT ;  /* 0x0000003e2700720c */ /* 0x080fe40003f46270 */
[----:B------:R-:W-:Y:S02]  /*3ef0*/  PRMT R21, R27, 0x7632, R21 ;  /* 0x000076321b157816 */ /* 0x000fe40000000015 */
[----:B------:R-:W-:Y:S02]  /*3f00*/  ISETP.GE.AND P1, PT, R19, R62, PT ;  /* 0x0000003e1300720c */ /* 0x000fe40003f26270 */
[C---:B------:R-:W-:Y:S02]  /*3f10*/  PRMT R19, R25.reuse, 0x7632, R19 ;  /* 0x0000763219137816 */ /* 0x040fe40000000013 */
[----:B------:R-:W-:Y:S02]  /*3f20*/  SEL R25, R25, RZ, !P1 ;  /* 0x000000ff19197207 */ /* 0x000fe40004800000 */
[----:B------:R-:W-:-:S02]  /*3f30*/  SEL R44, R19, RZ, !P2 ;  /* 0x000000ff132c7207 */ /* 0x000fc40005000000 */
[----:B------:R-:W-:Y:S02]  /*3f40*/  IADD3 R19, PT, PT, R39, 0x1, RZ ;  /* 0x0000000127137810 */ /* 0x000fe40007ffe0ff */
        /* <DEDUP_REMOVED lines=22> */
.L_x_22089:
[----:B------:R-:W-:Y:S05]  /*40b0*/  BSYNC.RECONVERGENT B2 ;  /* 0x0000000000027941 */ /* 0x000fea0003800200 */
.L_x_22088:
[----:B------:R-:W-:Y:S04]  /*40c0*/  BSSY.RECONVERGENT B2, `(.L_x_22090) ;  /* 0x0000020000027945 */ /* 0x000fe80003800200 */
[----:B------:R-:W-:Y:S05]  /*40d0*/  @P0 BRA `(.L_x_22091) ;  /* 0x0000000000780947 */ /* 0x000fea0003800000 */
        /* <DEDUP_REMOVED lines=30> */
.L_x_22091:
[----:B------:R-:W-:Y:S05]  /*42c0*/  BSYNC.RECONVERGENT B2 ;  /* 0x0000000000027941 */ /* 0x000fea0003800200 */
.L_x_22090:
[----:B------:R-:W-:Y:S04]  /*42d0*/  BSSY.RECONVERGENT B2, `(.L_x_22092) ;  /* 0x0000020000027945 */ /* 0x000fe80003800200 */
[----:B------:R-:W-:Y:S05]  /*42e0*/  @P0 BRA `(.L_x_22093) ;  /* 0x0000000000780947 */ /* 0x000fea0003800000 */
[----:B------:R-:W-:Y:S01]  /*42f0*/  VIADD R19, R39, 0xfffffffe ;  /* 0xfffffffe27137836 */ /* 0x000fe20000000000 */
[-C--:B------:R-:W-:Y:S02]  /*4300*/  ISETP.GE.AND P0, PT, R43, R62.reuse, PT ;  /* 0x0000003e2b00720c */ /* 0x080fe40003f06270 */
[----:B------:R-:W-:Y:S02]  /*4310*/  PRMT R21, R13, 0x7632, R21 ;  /* 0x000076320d157816 */ /* 0x000fe40000000015 */
[-C--:B------:R-:W-:Y:S02]  /*4320*/  ISETP.GE.AND P1, PT, R19, R62.reuse, PT ;  /* 0x0000003e1300720c */ /* 0x080fe40003f26270 */
[C---:B------:R-:W-:Y:S02]  /*4330*/  IADD3 R19, PT, PT, R39.reuse, -0x1, RZ ;  /* 0xffffffff27137810 */ /* 0x040fe40007ffe0ff */
[-C--:B------:R-:W-:Y:S02]  /*4340*/  ISETP.GE.AND P3, PT, R39, R62.reuse, PT ;  /* 0x0000003e2700720c */ /* 0x080fe40003f66270 */
        /* <DEDUP_REMOVED lines=8> */
[-C--:B------:R-:W-:Y:S01]  /*43d0*/  ISETP.GE.AND P0, PT, R19, R62.reuse, PT ;  /* 0x0000003e1300720c */ /* 0x080fe20003f06270 */
[----:B------:R-:W-:Y:S01]  /*43e0*/  VIADD R19, R39, 0x2 ;  /* 0x0000000227137836 */ /* 0x000fe20000000000 */
[----:B------:R-:W-:Y:S02]  /*43f0*/  PRMT R21, R15, 0x7632, R21 ;  /* 0x000076320f157816 */ /* 0x000fe40000000015 */
[----:B------:R-:W-:Y:S02]  /*4400*/  PRMT R13, R13, 0x5410, R44 ;  /* 0x000054100d0d7816 */ /* 0x000fe4000000002c */
[----:B------:R-:W-:Y:S02]  /*4410*/  ISETP.GE.AND P1, PT, R19, R62, PT ;  /* 0x0000003e1300720c */ /* 0x000fe40003f26270 */
[----:B------:R-:W-:-:S04]  /*4420*/  IADD3 R19, PT, PT, R39, 0x3, RZ ;  /* 0x0000000327137810 */ /* 0x000fc80007ffe0ff */
[-C--:B------:R-:W-:Y:S02]  /*4430*/  ISETP.GE.AND P2, PT, R19, R62.reuse, PT ;  /* 0x0000003e1300720c */ /* 0x080fe40003f46270 */
[----:B------:R-:W-:Y:S02]  /*4440*/  IADD3 R19, PT, PT, R39, 0x4, RZ ;  /* 0x0000000427137810 */ /* 0x000fe40007ffe0ff */
[----:B------:R-:W-:Y:S02]  /*4450*/  SEL R15, R15, RZ, !P2 ;  /* 0x000000ff0f0f7207 */ /* 0x000fe40005000000 */
[----:B------:R-:W-:Y:S02]  /*4460*/  ISETP.GE.AND P3, PT, R19, R62, PT ;  /* 0x0000003e1300720c */ /* 0x000fe40003f66270 */
[C---:B------:R-:W-:Y:S02]  /*4470*/  PRMT R19, R14.reuse, 0x7632, R19 ;  /* 0x000076320e137816 */ /* 0x040fe40000000013 */
[----:B------:R-:W-:-:S02]  /*4480*/  SEL R14, R14, RZ, !P0 ;  /* 0x000000ff0e0e7207 */ /* 0x000fc40004000000 */
[----:B------:R-:W-:Y:S02]  /*4490*/  SEL R19, R19, RZ, !P1 ;  /* 0x000000ff13137207 */ /* 0x000fe40004800000 */
[----:B------:R-:W-:Y:S02]  /*44a0*/  SEL R44, R21, RZ, !P3 ;  /* 0x000000ff152c7207 */ /* 0x000fe40005800000 */
[----:B------:R-:W-:Y:S02]  /*44b0*/  PRMT R14, R14, 0x5410, R19 ;  /* 0x000054100e0e7816 */ /* 0x000fe40000000013 */
[----:B------:R-:W-:-:S07]  /*44c0*/  PRMT R15, R15, 0x5410, R44 ;  /* 0x000054100f0f7816 */ /* 0x000fce000000002c */
.L_x_22093:
[----:B------:R-:W-:Y:S05]  /*44d0*/  BSYNC.RECONVERGENT B2 ;  /* 0x0000000000027941 */ /* 0x000fea0003800200 */
.L_x_22092:
[C---:B------:R-:W-:Y:S02]  /*44e0*/  HFMA2 R9, R42.reuse, R9, -RZ ;  /* 0x000000092a097231 */ /* 0x040fe400001000ff */
[C---:B------:R-:W-:Y:S02]  /*44f0*/  HMUL2 R25, R42.reuse, R25 ;  /* 0x000000192a197232 */ /* 0x040fe40000000000 */
[----:B------:R-:W-:Y:S02]  /*4500*/  HFMA2 R20, R45, R22, R20 ;  /* 0x000000162d147231 */ /* 0x000fe40000000014 */
[----:B------:R-:W-:Y:S02]  /*4510*/  HMUL2 R42, R42, R13 ;  /* 0x0000000d2a2a7232 */ /* 0x000fe40000000000 */
[C---:B------:R-:W-:Y:S02]  /*4520*/  HFMA2 R13, R17.reuse, R24, R25 ;  /* 0x00000018110d7231 */ /* 0x040fe40000000019 */
[----:B------:R-:W-:-:S02]  /*4530*/  HFMA2 R42, R17, R12, R42 ;  /* 0x0000000c112a7231 */ /* 0x000fc4000000002a */
[----:B------:R-:W-:Y:S02]  /*4540*/  HFMA2 R19, R17, R8, R9 ;  /* 0x0000000811137231 */ /* 0x000fe40000000009 */
[C---:B------:R-:W-:Y:S02]  /*4550*/  HFMA2 R13, R45.reuse, R26, R13 ;  /* 0x0000001a2d0d7231 */ /* 0x040fe4000000000d */
[----:B------:R-:W-:Y:S02]  /*4560*/  HFMA2 R20, R16, R23, R20 ;  /* 0x0000001710147231 */ /* 0x000fe40000000014 */
[----:B------:R-:W-:Y:S02]  /*4570*/  HFMA2 R42, R45, R14, R42 ;  /* 0x0000000e2d2a7231 */ /* 0x000fe4000000002a */
[--C-:B------:R-:W-:Y:S02]  /*4580*/  HADD2.F32 R8, -RZ, R18.reuse.H0_H0 ;  /* 0x20000012ff087230 */ /* 0x100fe40000004100 */
[----:B------:R-:W-:-:S02]  /*4590*/  HADD2.F32 R9, -RZ, R18.H1_H1 ;  /* 0x30000012ff097230 */ /* 0x000fc40000004100 */
[C---:B------:R-:W-:Y:S02]  /*45a0*/  HFMA2 R13, R16.reuse, R27, R13 ;  /* 0x0000001b100d7231 */ /* 0x040fe4000000000d */
[----:B------:R-:W-:Y:S02]  /*45b0*/  HFMA2 R19, R45, R10, R19 ;  /* 0x0000000a2d137231 */ /* 0x000fe40000000013 */
[----:B------:R-:W-:Y:S02]  /*45c0*/  HFMA2 R42, R16, R15, R42 ;  /* 0x0000000f102a7231 */ /* 0x000fe4000000002a */
[----:B------:R-:W-:Y:S01]  /*45d0*/  FADD.FTZ R9, R8, R9 ;  /* 0x0000000908097221 */ /* 0x000fe20000010000 */
[----:B------:R-:W-:-:S03]  /*45e0*/  HADD2.F32 R8, -RZ, R20.H0_H0 ;  /* 0x20000014ff087230 */ /* 0x000fc60000004100 */
[----:B------:R-:W-:Y:S01]  /*45f0*/  FADD.FTZ R38, R38, R9 ;  /* 0x0000000926267221 */ /* 0x000fe20000010000 */
[----:B------:R-:W-:Y:S02]  /*4600*/  HADD2.F32 R10, -RZ, R13.H0_H0 ;  /* 0x2000000dff0a7230 */ /* 0x000fe40000004100 */
[----:B------:R-:W-:Y:S02]  /*4610*/  HFMA2 R19, R16, R11, R19 ;  /* 0x0000000b10137231 */ /* 0x000fe40000000013 */
[----:B------:R-:W-:Y:S02]  /*4620*/  HADD2.F32 R11, -RZ, R20.H1_H1 ;  /* 0x30000014ff0b7230 */ /* 0x000fe40000004100 */
[----:B------:R-:W-:Y:S02]  /*4630*/  HADD2.F32 R13, -RZ, R13.H1_H1 ;  /* 0x3000000dff0d7230 */ /* 0x000fe40000004100 */
[--C-:B------:R-:W-:Y:S02]  /*4640*/  HADD2.F32 R12, -RZ, R19.reuse.H0_H0 ;  /* 0x20000013ff0c7230 */ /* 0x100fe40000004100 */
[----:B------:R-:W-:Y:S01]  /*4650*/  FADD.FTZ R8, R8, R11 ;  /* 0x0000000b08087221 */ /* 0x000fe20000010000 */
[----:B------:R-:W-:-:S02]  /*4660*/  HADD2.F32 R19, -RZ, R19.H1_H1 ;  /* 0x30000013ff137230 */ /* 0x000fc40000004100 */
[----:B------:R-:W-:Y:S01]  /*4670*/  FADD.FTZ R13, R10, R13 ;  /* 0x0000000d0a0d7221 */ /* 0x000fe20000010000 */
[--C-:B------:R-:W-:Y:S02]  /*4680*/  HADD2.F32 R14, -RZ, R42.reuse.H0_H0 ;  /* 0x2000002aff0e7230 */ /* 0x100fe40000004100 */
[----:B------:R-:W-:Y:S01]  /*4690*/  FADD.FTZ R37, R37, R8 ;  /* 0x0000000825257221 */ /* 0x000fe20000010000 */
[----:B------:R-:W-:Y:S02]  /*46a0*/  HADD2.F32 R15, -RZ, R42.H1_H1 ;  /* 0x3000002aff0f7230 */ /* 0x000fe40000004100 */
[----:B------:R-:W-:Y:S01]  /*46b0*/  FADD.FTZ R12, R12, R19 ;  /* 0x000000130c0c7221 */ /* 0x000fe20000010000 */
[----:B------:R-:W-:Y:S02]  /*46c0*/  FADD.FTZ R36, R36, R13 ;  /* 0x0000000d24247221 */ /* 0x000fe40000010000 */
[----:B------:R-:W-:Y:S01]  /*46d0*/  FADD.FTZ R14, R14, R15 ;  /* 0x0000000f0e0e7221 */ /* 0x000fe20000010000 */
[----:B------:R-:W-:-:S03]  /*46e0*/  FADD.FTZ R35, R35, R12 ;  /* 0x0000000c23237221 */ /* 0x000fc60000010000 */
[----:B------:R-:W-:-:S07]  /*46f0*/  FADD.FTZ R33, R33, R14 ;  /* 0x0000000e21217221 */ /* 0x000fce0000010000 */
.L_x_22083:
[----:B---3--:R-:W-:Y:S05]  /*4700*/  BSYNC.RECONVERGENT B0 ;  /* 0x0000000000007941 */ /* 0x008fea0003800200 */
.L_x_22082:
[C---:B------:R-:W-:Y:S01]  /*4710*/  VIADD R8, R7.reuse, 0x3 ;  /* 0x0000000307087836 */ /* 0x040fe20000000000 */
        /* <DEDUP_REMOVED lines=9> */
.L_x_22081:
[----:B--23--:R-:W-:Y:S05]  /*47b0*/  BSYNC.RECONVERGENT B1 ;  /* 0x0000000000017941 */ /* 0x00cfea0003800200 */
.L_x_22080:
[----:B------:R-:W2:Y:S01]  /*47c0*/  S2UR UR5, SR_CgaCtaId ;  /* 0x00000000000579c3 */ /* 0x000ea20000008800 */
[----:B------:R-:W3:Y:S01]  /*47d0*/  SHFL.BFLY PT, R5, R38, 0x1, 0x1f ;  /* 0x0c201f0026057f89 */ /* 0x000ee200000e0000 */
[C---:B-1----:R-:W-:Y:S01]  /*47e0*/  LOP3.LUT R10, R3.reuse, 0x1, RZ, 0xc0, !PT ;  /* 0x00000001030a7812 */ /* 0x042fe200078ec0ff */
[----:B------:R-:W-:Y:S01]  /*47f0*/  UMOV UR4, 0x400 ;  /* 0x0000040000047882 */ /* 0x000fe20000000000 */
[----:B0-----:R-:W-:Y:S01]  /*4800*/  SHF.R.U32.HI R9, RZ, 0x1, R2 ;  /* 0x00000001ff097819 */ /* 0x001fe20000011602 */
[----:B------:R-:W0:Y:S01]  /*4810*/  SHFL.BFLY PT, R4, R37, 0x1, 0x1f ;  /* 0x0c201f0025047f89 */ /* 0x000e2200000e0000 */
[----:B------:R-:W-:Y:S01]  /*4820*/  ISETP.NE.AND P5, PT, R10, RZ, PT ;  /* 0x000000ff0a00720c */ /* 0x000fe20003fa5270 */
[----:B------:R-:W-:Y:S01]  /*4830*/  UIADD3 UR4, UPT, UPT, UR4, 0xc0, URZ ;  /* 0x000000c004047890 */ /* 0x000fe2000fffe0ff */
[C---:B------:R-:W-:Y:S01]  /*4840*/  LOP3.LUT R2, R3.reuse, 0x3c0, RZ, 0xc0, !PT ;  /* 0x000003c003027812 */ /* 0x040fe200078ec0ff */
[----:B------:R-:W1:Y:S01]  /*4850*/  SHFL.BFLY PT, R7, R36, 0x1, 0x1f ;  /* 0x0c201f0024077f89 */ /* 0x000e6200000e0000 */
[C---:B------:R-:W-:Y:S01]  /*4860*/  LOP3.LUT P0, RZ, R3.reuse, 0x3c1, RZ, 0xc0, !PT ;  /* 0x000003c103ff7812 */ /* 0x040fe2000780c0ff */
[----:B------:R-:W-:Y:S01]  /*4870*/  IMAD R9, R0, 0x50, R9 ;  /* 0x0000005000097824 */ /* 0x000fe200078e0209 */
[----:B------:R-:W-:Y:S01]  /*4880*/  ISETP.NE.OR P4, PT, R2, 0x40, P5 ;  /* 0x000000400200780c */ /* 0x000fe20002f85670 */
[----:B------:R-:W4:Y:S01]  /*4890*/  SHFL.BFLY PT, R6, R35, 0x1, 0x1f ;  /* 0x0c201f0023067f89 */ /* 0x000f2200000e0000 */
[C---:B------:R-:W-:Y:S01]  /*48a0*/  LOP3.LUT R0, R3.reuse, 0x3e0, RZ, 0xc0, !PT ;  /* 0x000003e003007812 */ /* 0x040fe200078ec0ff */
[----:B------:R-:W-:Y:S01]  /*48b0*/  BSSY.RECONVERGENT B0, `(.L_x_22095) ;  /* 0x000001e000007945 */ /* 0x000fe20003800200 */
[C---:B------:R-:W-:Y:S01]  /*48c0*/  LOP3.LUT P1, RZ, R3.reuse, 0x3e1, RZ, 0xc0, !PT ;  /* 0x000003e103ff7812 */ /* 0x040fe2000782c0ff */
[----:B------:R-:W4:Y:S01]  /*48d0*/  SHFL.BFLY PT, R8, R33, 0x1, 0x1f ;  /* 0x0c201f0021087f89 */ /* 0x000f2200000e0000 */
[----:B------:R-:W-:Y:S01]  /*48e0*/  ISETP.NE.OR P3, PT, R0, 0x20, P5 ;  /* 0x000000200000780c */ /* 0x000fe20002f65670 */
[----:B------:R-:W-:Y:S01]  /*48f0*/  BAR.SYNC.DEFER_BLOCKING 0x0 ;  /* 0x0000000000007b1d */ /* 0x000fe20000010000 */
[----:B------:R-:W-:Y:S01]  /*4900*/  ISETP.GT.U32.AND P2, PT, R3, 0x1f, PT ;  /* 0x0000001f0300780c */ /* 0x000fe20003f44070 */
[----:B--2---:R-:W-:Y:S01]  /*4910*/  ULEA UR4, UR5, UR4, 0x18 ;  /* 0x0000000405047291 */ /* 0x004fe2000f8ec0ff */
[----:B---3--:R-:W-:Y:S01]  /*4920*/  FADD.FTZ R5, R5, R38 ;  /* 0x0000002605057221 */ /* 0x008fe20000010000 */
[----:B0-----:R-:W-:-:S04]  /*4930*/  FADD.FTZ R4, R4, R37 ;  /* 0x0000002504047221 */ /* 0x001fc80000010000 */
[----:B------:R-:W-:Y:S01]  /*4940*/  LEA R9, R9, UR4, 0x2 ;  /* 0x0000000409097c11 */ /* 0x000fe2000f8e10ff */
[----:B-1----:R-:W-:Y:S01]  /*4950*/  FADD.FTZ R7, R7, R36 ;  /* 0x0000002407077221 */ /* 0x002fe20000010000 */
        /* <DEDUP_REMOVED lines=19> */
.L_x_22096:
[----:B------:R-:W-:Y:S05]  /*4a90*/  BSYNC.RECONVERGENT B0 ;  /* 0x0000000000007941 */ /* 0x000fea0003800200 */
.L_x_22095:
        /* <DEDUP_REMOVED lines=19> */
.L_x_22098:
[----:B------:R-:W-:Y:S05]  /*4bd0*/  BSYNC.RECONVERGENT B0 ;  /* 0x0000000000007941 */ /* 0x000fea0003800200 */
.L_x_22097:
        /* <DEDUP_REMOVED lines=24> */
[----:B------:R-:W-:Y:S01]  /*4d60*/  STG.E.U16 desc[UR6][R2.64+0x80], R8 ;  /* 0x0000800802007986 */ /* 0x000fe2000c101506 */
[----:B------:R-:W-:Y:S05]  /*4d70*/  EXIT ;  /* 0x000000000000794d */ /* 0x000fea0003800000 */
.L_x_22057:
        /* <DEDUP_REMOVED lines=8> */
.L_x_22100:
[----:B------:R-:W-:Y:S05]  /*4e00*/  BSYNC B2 ;  /* 0x0000000000027941 */ /* 0x000fea0003800000 */
.L_x_22099:
[----:B------:R-:W-:Y:S01]  /*4e10*/  MOV R8, R10 ;  /* 0x0000000a00087202 */ /* 0x000fe20000000f00 */
[----:B------:R-:W-:Y:S06]  /*4e20*/  BRA `(.L_x_22101) ;  /* 0xffffffc8003c7947 */ /* 0x000fec000383ffff */
.L_x_22059:
        /* <DEDUP_REMOVED lines=8> */
.L_x_22103:
[----:B------:R-:W-:Y:S05]  /*4eb0*/  BSYNC B0 ;  /* 0x0000000000007941 */ /* 0x000fea0003800000 */
.L_x_22102:
        /* <DEDUP_REMOVED lines=9> */
.L_x_22104:
[----:B------:R-:W-:Y:S02]  /*4f50*/  HFMA2 R13, -RZ, RZ, 0, 2.384185791015625e-07 ;  /* 0x00000004ff0d7431 */ /* 0x000fe400000001ff */
[----:B------:R-:W-:-:S05]  /*4f60*/  IMAD.MOV.U32 R8, RZ, RZ, R10 ;  /* 0x000000ffff087224 */ /* 0x000fca00078e000a */
[----:B------:R-:W-:-:S04]  /*4f70*/  FMNMX.FTZ R8, R7, R8, !PT ;  /* 0x0000000807087209 */ /* 0x000fc80007810000 */
[----:B------:R-:W-:-:S07]  /*4f80*/  MOV R12, R8 ;  /* 0x00000008000c7202 */ /* 0x000fce0000000f00 */
[----:B------:R-:W-:Y:S05]  /*4f90*/  WARPSYNC.COLLECTIVE R11, `(.L_x_22105) ;  /* 0x000000000b087348 */ /* 0x000fea0003c00000 */
[----:B------:R0:W1:Y:S02]  /*4fa0*/  SHFL.BFLY P2, R10, R12, R13, R14 ;  /* 0x0c00000d0c0a7389 */ /* 0x000064000004000e */
[----:B01----:R-:W-:Y:S05]  /*4fb0*/  ENDCOLLECTIVE ;  /* 0x000000000000791b */ /* 0x003fea0003800000 */
.L_x_22105:
[----:B------:R-:W-:Y:S02]  /*4fc0*/  HFMA2 R13, -RZ, RZ, 0, 1.1920928955078125e-07 ;  /* 0x00000002ff0d7431 */ /* 0x000fe400000001ff */
[----:B------:R-:W-:-:S05]  /*4fd0*/  IMAD.MOV.U32 R9, RZ, RZ, R10 ;  /* 0x000000ffff097224 */ /* 0x000fca00078e000a */
[----:B------:R-:W-:-:S04]  /*4fe0*/  FMNMX.FTZ R9, R8, R9, !PT ;  /* 0x0000000908097209 */ /* 0x000fc80007810000 */
[----:B------:R-:W-:-:S07]  /*4ff0*/  MOV R12, R9 ;  /* 0x00000009000c7202 */ /* 0x000fce0000000f00 */
[----:B------:R-:W-:Y:S05]  /*5000*/  WARPSYNC.COLLECTIVE R11, `(.L_x_22106) ;  /* 0x000000000b087348 */ /* 0x000fea0003c00000 */
[----:B------:R0:W1:Y:S02]  /*5010*/  SHFL.BFLY P2, R10, R12, R13, R14 ;  /* 0x0c00000d0c0a7389 */ /* 0x000064000004000e */
[----:B01----:R-:W-:Y:S05]  /*5020*/  ENDCOLLECTIVE ;  /* 0x000000000000791b */ /* 0x003fea0003800000 */
.L_x_22106:
[----:B------:R-:W-:Y:S05]  /*5030*/  BRA `(.L_x_22107) ;  /* 0xffffffc800447947 */ /* 0x000fea000383ffff */
.L_x_22108:
        /* <DEDUP_REMOVED lines=12> */
.L_x_25983:


//--------------------- .text._ZN4vllm25paged_attention_v1_kernelIttLi64ELi16ELi128ELNS_18Fp8KVCacheDataTypeE0ELb1EEEvPT_PKS2_PKT0_S8_ifPKiSA_iPKfiiiSC_SC_iiiii --------------------------
	.section	.text._ZN4vllm25paged_attention_v1_kernelIttLi64ELi16ELi128ELNS_18Fp8KVCacheDataTypeE0ELb1EEEvPT_PKS2_PKT0_S8_ifPKiSA_iPKfiiiSC_SC_iiiii,"ax",@progbits
	.align	128
        .global         _ZN4vllm25paged_attention_v1_kernelIttLi64ELi16ELi128ELNS_18Fp8KVCacheDataTypeE0ELb1EEEvPT_PKS2_PKT0_S8_ifPKiSA_iPKfiiiSC_SC_iiiii
        .type           _ZN4vllm25paged_attention_v1_kernelIttLi64ELi16ELi128ELNS_18Fp8KVCacheDataTypeE0ELb1EEEvPT_PKS2_PKT0_S8_ifPKiSA_iPKfiiiSC_SC_iiiii,@function
        .size           _ZN4vllm25paged_attention_v1_kernelIttLi64ELi16ELi128ELNS_18Fp8KVCacheDataTypeE0ELb1EEEvPT_PKS2_PKT0_S8_ifPKiSA_iPKfiiiSC_SC_iiiii,(.L_x_25984 - _ZN4vllm25paged_attention_v1_kernelIttLi64ELi16ELi128ELNS_18Fp8KVCacheDataTypeE0ELb1EEEvPT_PKS2_PKT0_S8_ifPKiSA_iPKfiiiSC_SC_iiiii)
        .other          _ZN4vllm25paged_attention_v1_kernelIttLi64ELi16ELi128ELNS_18Fp8KVCacheDataTypeE0ELb1EEEvPT_PKS2_PKT0_S8_ifPKiSA_iPKfiiiSC_SC_iiiii,@"STO_CUDA_ENTRY STV_DEFAULT"
_ZN4vllm25paged_attention_v1_kernelIttLi64ELi16ELi128ELNS_18Fp8KVCacheDataTypeE0ELb1EEEvPT_PKS2_PKT0_S8_ifPKiSA_iPKfiiiSC_SC_iiiii:
.text._ZN4vllm25paged_attention_v1_kernelIttLi64ELi16ELi128ELNS_18Fp8KVCacheDataTypeE0ELb1EEEvPT_PKS2_PKT0_S8_ifPKiSA_iPKfiiiSC_SC_iiiii:
        /* <DEDUP_REMOVED lines=20> */
[C---:B------:R-:W-:Y:S01]  /*0140*/  IMAD.SHL.U32 R39, R10.reuse, 0x40, RZ ;  /* 0x000000400a277824 */ /* 0x040fe200078e00ff */
[----:B------:R-:W2:Y:S02]  /*0150*/  LDCU UR4, c[0x0][0x3b8] ;  /* 0x00007700ff0477ac */ /* 0x000ea40008000800 */
[----:B------:R-:W-:Y:S01]  /*0160*/  ISETP.NE.AND.EX P0, PT, R9, RZ, PT, P0 ;  /* 0x000000ff0900720c */ /* 0x000fe20003f05300 */
[----:B------:R-:W3:Y:S06]  /*0170*/  LDCU.64 UR16, c[0x0][0x390] ;  /* 0x00007200ff1077ac */ /* 0x000eec0008000a00 */
[----:B------:R-:W4:Y:S01]  /*0180*/  @!P1 LDC.64 R12, c[0x0][0x388] ;  /* 0x0000e200ff0c9b82 */ /* 0x000f220000000a00 */
[----:B------:R-:W-:Y:S01]  /*0190*/  @!P1 IMAD.SHL.U32 R6, R3, 0x40, RZ ;  /* 0x0000004003069824 */ /* 0x000fe200078e00ff */
[----:B------:R-:W-:-:S04]  /*01a0*/  @!P1 SHF.L.U32 R7, R10, 0x2, RZ ;  /* 0x000000020a079819 */ /* 0x000fc800000006ff */
[----:B------:R-:W-:Y:S02]  /*01b0*/  @!P1 IADD3 R6, P2, P3, R7, R2, R6 ;  /* 0x0000000207069210 */ /* 0x000fe40007b5e006 */
[----:B------:R-:W-:Y:S01]  /*01c0*/  SHF.R.S32.HI R2, RZ, 0x1f, R2 ;  /* 0x0000001fff027819 */ /* 0x000fe20000011402 */
[----:B-1----:R-:W1:Y:S03]  /*01d0*/  @P0 LDC.64 R4, c[0x0][0x3c0] ;  /* 0x0000f000ff040b82 */ /* 0x002e660000000a00 */
[----:B------:R-:W-:Y:S02]  /*01e0*/  @!P1 IADD3.X R2, PT, PT, RZ, R2, RZ, P2, P3 ;  /* 0x00000002ff029210 */ /* 0x000fe400017e64ff */
[----:B----4-:R-:W-:-:S04]  /*01f0*/  @!P1 LEA R8, P2, R6, R12, 0x1 ;  /* 0x0000000c06089211 */ /* 0x010fc800078408ff */
[----:B------:R-:W-:-:S06]  /*0200*/  @!P1 LEA.HI.X R9, R6, R13, R2, 0x1, P2 ;  /* 0x0000000d06099211 */ /* 0x000fcc00010f0c02 */
[----:B------:R-:W4:Y:S01]  /*0210*/  @!P1 LDG.E.64.CONSTANT R8, desc[UR8][R8.64] ;  /* 0x0000000808089981 */ /* 0x000f22000c1e9b00 */
[----:B------:R-:W-:Y:S01]  /*0220*/  IABS R13, R11 ;  /* 0x0000000b000d7213 */ /* 0x000fe20000000000 */
[----:B-1----:R-:W-:-:S03]  /*0230*/  @P0 IMAD.WIDE.U32 R4, R3, 0x4, R4 ;  /* 0x0000000403040825 */ /* 0x002fc600078e0004 */
[----:B------:R-:W1:Y:S01]  /*0240*/  I2F.RP R12, R13 ;  /* 0x0000000d000c7306 */ /* 0x000e620000209400 */
[----:B------:R-:W0:Y:S01]  /*0250*/  LDC R2, c[0x0][0x370] ;  /* 0x0000dc00ff027b82 */ /* 0x000e220000000800 */
[----:B------:R0:W5:Y:S01]  /*0260*/  @P0 LDG.E.CONSTANT R40, desc[UR8][R4.64] ;  /* 0x0000000804280981 */ /* 0x000162000c1e9900 */
[----:B------:R-:W-:Y:S01]  /*0270*/  ULEA UR6, UR7, UR5, 0x18 ;  /* 0x0000000507067291 */ /* 0x000fe2000f8ec0ff */
[----:B------:R-:W-:Y:S01]  /*0280*/  LOP3.LUT R39, R39, 0x40, RZ, 0xc0, !PT ;  /* 0x0000004027277812 */ /* 0x000fe200078ec0ff */
[----:B------:R-:W-:Y:S01]  /*0290*/  BSSY B0, `(.L_x_22109) ;  /* 0x0000140000007945 */ /* 0x000fe20003800000 */
[----:B------:R-:W-:Y:S02]  /*02a0*/  MOV R36, 0xff7fffff ;  /* 0xff7fffff00247802 */ /* 0x000fe40000000f00 */
[----:B-1----:R-:W1:Y:S01]  /*02b0*/  MUFU.RCP R12, R12 ;  /* 0x0000000c000c7308 */ /* 0x002e620000001000 */
[----:B0-----:R-:W-:Y:S01]  /*02c0*/  IABS R4, R2 ;  /* 0x0000000200047213 */ /* 0x001fe20000000000 */
[----:B-1----:R-:W-:-:S06]  /*02d0*/  VIADD R6, R12, 0xffffffe ;  /* 0x0ffffffe0c067836 */ /* 0x002fcc0000000000 */
        /* <DEDUP_REMOVED lines=26> */
[----:B0-----:R-:W-:Y:S01]  /*0480*/  VIADD R16, R5, 0xffffffe ;  /* 0x0ffffffe05107836 */ /* 0x001fe20000000000 */
[----:B------:R-:W-:-:S06]  /*0490*/  IABS R5, R14 ;  /* 0x0000000e00057213 */ /* 0x000fcc0000000000 */
[----:B------:R0:W2:Y:S01]  /*04a0*/  F2I.FTZ.U32.TRUNC.NTZ R17, R16 ;  /* 0x0000001000117305 */ /* 0x0000a2000021f000 */
[----:B-1----:R-:W-:Y:S02]  /*04b0*/  IADD3 R6, PT, PT, R12, 0xffffffe, RZ ;  /* 0x0ffffffe0c067810 */ /* 0x002fe40007ffe0ff */
[----:B------:R-:W-:-:S05]  /*04c0*/  IABS R12, R3 ;  /* 0x00000003000c7213 */ /* 0x000fca0000000000 */
[----:B------:R1:W3:Y:S01]  /*04d0*/  F2I.FTZ.U32.TRUNC.NTZ R7, R6 ;  /* 0x0000000600077305 */ /* 0x0002e2000021f000 */
[----:B0-----:R-:W-:Y:S01]  /*04e0*/  MOV R16, RZ ;  /* 0x000000ff00107202 */ /* 0x001fe20000000f00 */
[--C-:B--2---:R-:W-:Y:S02]  /*04f0*/  IMAD.MOV R18, RZ, RZ, -R17.reuse ;  /* 0x000000ffff127224 */ /* 0x104fe400078e0a11 */
[----:B-1----:R-:W-:Y:S02]  /*0500*/  HFMA2 R6, -RZ, RZ, 0, 0 ;  /* 0x00000000ff067431 */ /* 0x002fe400000001ff */
[----:B------:R-:W-:Y:S02]  /*0510*/  IMAD R15, R18, R19, RZ ;  /* 0x00000013120f7224 */ /* 0x000fe400078e02ff */
[----:B------:R-:W0:Y:S02]  /*0520*/  LDC R18, c[0x0][0x3f8] ;  /* 0x0000fe00ff127b82 */ /* 0x000e240000000800 */
[----:B------:R-:W-:-:S04]  /*0530*/  IMAD.HI.U32 R17, R17, R15, R16 ;  /* 0x0000000f11117227 */ /* 0x000fc800078e0010 */
[----:B------:R-:W-:Y:S02]  /*0540*/  IMAD.MOV R15, RZ, RZ, -R5 ;  /* 0x000000ffff0f7224 */ /* 0x000fe400078e0a05 */
[----:B------:R-:W-:-:S04]  /*0550*/  IMAD.HI.U32 R17, R17, R12, RZ ;  /* 0x0000000c11117227 */ /* 0x000fc800078e00ff */
[----:B---3--:R-:W-:Y:S02]  /*0560*/  IMAD R5, R7, R4, RZ ;  /* 0x0000000407057224 */ /* 0x008fe400078e02ff */
[----:B------:R-:W-:Y:S02]  /*0570*/  IMAD R12, R17, R15, R12 ;  /* 0x0000000f110c7224 */ /* 0x000fe400078e020c */
[----:B------:R-:W-:-:S03]  /*0580*/  IMAD.MOV R5, RZ, RZ, -R5 ;  /* 0x000000ffff057224 */ /* 0x000fc600078e0a05 */
[----:B------:R-:W-:Y:S01]  /*0590*/  ISETP.GT.U32.AND P3, PT, R19, R12, PT ;  /* 0x0000000c1300720c */ /* 0x000fe20003f64070 */
[----:B------:R-:W-:-:S12]  /*05a0*/  IMAD.HI.U32 R5, R7, R5, R6 ;  /* 0x0000000507057227 */ /* 0x000fd800078e0006 */
[----:B------:R-:W-:Y:S01]  /*05b0*/  @!P3 IMAD.IADD R12, R12, 0x1, -R19 ;  /* 0x000000010c0cb824 */ /* 0x000fe200078e0a13 */
[----:B------:R-:W-:Y:S02]  /*05c0*/  @!P3 IADD3 R17, PT, PT, R17, 0x1, RZ ;  /* 0x000000011111b810 */ /* 0x000fe40007ffe0ff */
        /* <DEDUP_REMOVED lines=10> */
[C---:B------:R-:W-:Y:S01]  /*0670*/  IMAD R19, R4.reuse, R7, R6 ;  /* 0x0000000704137224 */ /* 0x040fe200078e0206 */
[----:B------:R-:W-:Y:S02]  /*0680*/  LOP3.LUT R6, R3, R14, RZ, 0x3c, !PT ;  /* 0x0000000e03067212 */ /* 0x000fe400078e3cff */
[----:B------:R-:W-:Y:S02]  /*0690*/  IADD3 R7, PT, PT, R39, UR6, RZ ;  /* 0x0000000627077c10 */ /* 0x000fe4000fffe0ff */
[----:B------:R-:W-:Y:S02]  /*06a0*/  ISETP.GT.U32.AND P0, PT, R4, R19, PT ;  /* 0x000000130400720c */ /* 0x000fe40003f04070 */
[----:B------:R-:W-:Y:S01]  /*06b0*/  ISETP.GE.AND P4, PT, R6, RZ, PT ;  /* 0x000000ff0600720c */ /* 0x000fe20003f86270 */
[----:B------:R-:W-:Y:S02]  /*06c0*/  IMAD.MOV.U32 R6, RZ, RZ, R17 ;  /* 0x000000ffff067224 */ /* 0x000fe400078e0011 */
[----:B------:R-:W-:-:S08]  /*06d0*/  @!P1 IMAD R7, R12, 0x8, R7 ;  /* 0x000000080c079824 */ /* 0x000fd000078e0207 */
[----:B------:R-:W-:Y:S02]  /*06e0*/  @!P0 IMAD.IADD R19, R19, 0x1, -R4 ;  /* 0x0000000113138824 */ /* 0x000fe400078e0a04 */
[----:B------:R-:W-:Y:S01]  /*06f0*/  @!P4 IADD3 R6, PT, PT, RZ, -R6, RZ ;  /* 0x80000006ff06c210 */ /* 0x000fe20007ffe0ff */
[----:B------:R-:W-:Y:S01]  /*0700*/  @!P0 VIADD R15, R15, 0x1 ;  /* 0x000000010f0f8836 */ /* 0x000fe20000000000 */
[----:B------:R-:W-:Y:S02]  /*0710*/  @!P3 LOP3.LUT R6, RZ, R14, RZ, 0x33, !PT ;  /* 0x0000000eff06b212 */ /* 0x000fe400078e33ff */
[----:B------:R-:W-:Y:S01]  /*0720*/  ISETP.GE.U32.AND P2, PT, R19, R4, PT ;  /* 0x000000041300720c */ /* 0x000fe20003f46070 */
[----:B----4-:R1:W-:Y:S01]  /*0730*/  @!P1 STS.64 [R7], R8 ;  /* 0x0000000807009388 */ /* 0x0103e20000000a00 */
[----:B------:R-:W-:Y:S01]  /*0740*/  IADD3 R14, PT, PT, R41, 0xf, RZ ;  /* 0x0000000f290e7810 */ /* 0x000fe20007ffe0ff */
[----:B------:R-:W-:Y:S01]  /*0750*/  BAR.SYNC.DEFER_BLOCKING 0x0 ;  /* 0x0000000000007b1d */ /* 0x000fe20000010000 */
[----:B------:R-:W-:-:S02]  /*0760*/  ISETP.GE.AND P1, PT, R16, RZ, PT ;  /* 0x000000ff1000720c */ /* 0x000fc40003f26270 */
[----:B------:R-:W-:Y:S02]  /*0770*/  SHF.R.S32.HI R17, RZ, 0x1f, R14 ;  /* 0x0000001fff117819 */ /* 0x000fe4000001140e */
[----:B0-----:R-:W-:Y:S02]  /*0780*/  ISETP.GE.AND P3, PT, R18, RZ, PT ;  /* 0x000000ff1200720c */ /* 0x001fe40003f66270 */
[----:B------:R-:W-:-:S03]  /*0790*/  ISETP.NE.AND P0, PT, R13, RZ, PT ;  /* 0x000000ff0d00720c */ /* 0x000fc60003f05270 */
[----:B------:R-:W-:Y:S02]  /*07a0*/  @P2 IADD3 R15, PT, PT, R15, 0x1, RZ ;  /* 0x000000010f0f2810 */ /* 0x000fe40007ffe0ff */
[----:B-1----:R-:W-:Y:S02]  /*07b0*/  LEA.HI R8, R17, R14, RZ, 0x4 ;  /* 0x0000000e11087211 */ /* 0x002fe400078f20ff */
[----:B------:R-:W-:Y:S01]  /*07c0*/  SHF.R.U32.HI R9, RZ, 0x5, R10 ;  /* 0x00000005ff097819 */ /* 0x000fe2000001160a */
[----:B------:R-:W-:Y:S01]  /*07d0*/  IMAD.MOV.U32 R7, RZ, RZ, R15 ;  /* 0x000000ffff077224 */ /* 0x000fe200078e000f */
[----:B------:R-:W-:Y:S02]  /*07e0*/  SHF.R.S32.HI R8, RZ, 0x4, R8 ;  /* 0x00000004ff087819 */ /* 0x000fe40000011408 */
[----:B------:R-:W-:Y:S02]  /*07f0*/  @!P3 IMAD R11, R11, UR10, R6 ;  /* 0x0000000a0b0bbc24 */ /* 0x000fe4000f8e0206 */
[----:B------:R-:W-:Y:S01]  /*0800*/  @!P1 IADD3 R7, PT, PT, RZ, -R7, RZ ;  /* 0x80000007ff079210 */ /* 0x000fe20007ffe0ff */
[----:B------:R-:W-:Y:S01]  /*0810*/  @P3 IMAD R37, R2, UR10, R3 ;  /* 0x0000000a02253c24 */ /* 0x000fe2000f8e0203 */
[----:B------:R-:W-:Y:S01]  /*0820*/  ISETP.GE.AND P1, PT, R9, R8, PT ;  /* 0x000000080900720c */ /* 0x000fe20003f26270 */
[----:B------:R-:W-:Y:S01]  /*0830*/  @!P3 IMAD.MOV R11, RZ, RZ, -R11 ;  /* 0x000000ffff0bb224 */ /* 0x000fe200078e0a0b */
[----:B------:R-:W-:Y:S01]  /*0840*/  @!P0 LOP3.LUT R7, RZ, R13, RZ, 0x33, !PT ;  /* 0x0000000dff078212 */ /* 0x000fe200078e33ff */
[----:B------:R-:W-:-:S02]  /*0850*/  IMAD R13, R0, UR4, RZ ;  /* 0x00000004000d7c24 */ /* 0x000fc4000f8e02ff */
[----:B------:R-:W-:Y:S02]  /*0860*/  @P3 IMAD R37, R37, R18, 0x1 ;  /* 0x0000000125253424 */ /* 0x000fe400078e0212 */
        /* <DEDUP_REMOVED lines=15> */
[----:B------:R-:W-:-:S02]  /*0960*/  LEA R35, R9, R4, 0x6 ;  /* 0x0000000409237211 */ /* 0x000fc400078e30ff */
[----:B------:R-:W-:Y:S01]  /*0970*/  LOP3.LUT R13, R13, 0x78, RZ, 0xc0, !PT ;  /* 0x000000780d0d7812 */ /* 0x000fe200078ec0ff */
[----:B------:R-:W-:Y:S01]  /*0980*/  ULEA UR4, UR7, UR4, 0x18 ;  /* 0x0000000407047291 */ /* 0x000fe2000f8ec0ff */
[----:B0-----:R-:W-:Y:S02]  /*0990*/  IADD3 R10, P0, PT, R10, UR12, RZ ;  /* 0x0000000c0a0a7c10 */ /* 0x001fe4000ff1e0ff */
[----:B------:R-:W-:Y:S01]  /*09a0*/  LOP3.LUT R12, R15, 0xf, R12, 0xf8, !PT ;  /* 0x0000000f0f0c7812 */ /* 0x000fe200078ef80c */
[----:B-1----:R-:W-:Y:S01]  /*09b0*/  IMAD R4, R6, UR11, RZ ;  /* 0x0000000b06047c24 */ /* 0x002fe2000f8e02ff */
[----:B------:R-:W-:Y:S02]  /*09c0*/  IADD3.X R11, PT, PT, R11, UR13, RZ, P0, !PT ;  /* 0x0000000d0b0b7c10 */ /* 0x000fe400087fe4ff */
[----:B------:R-:W-:Y:S01]  /*09d0*/  IADD3 R20, PT, PT, R15, 0x1, RZ ;  /* 0x000000010f147810 */ /* 0x000fe20007ffe0ff */
[----:B--2---:R-:W-:Y:S01]  /*09e0*/  VIADD R21, R7, -UR10 ;  /* 0x8000000a07157c36 */ /* 0x004fe20008000000 */
[----:B------:R-:W-:Y:S01]  /*09f0*/  IADD3 R42, P0, PT, R4, R13, RZ ;  /* 0x0000000d042a7210 */ /* 0x000fe20007f1e0ff */
[----:B------:R-:W-:Y:S01]  /*0a00*/  VIADD R33, R12, 0x1 ;  /* 0x000000010c217836 */ /* 0x000fe20000000000 */
[----:B------:R-:W-:-:S02]  /*0a10*/  IADD3 R34, PT, PT, -R41, R12, RZ ;  /* 0x0000000c29227210 */ /* 0x000fc40007ffe1ff */
[----:B------:R-:W-:Y:S02]  /*0a20*/  LEA.HI.X.SX32 R43, R4, RZ, 0x1, P0 ;  /* 0x000000ff042b7211 */ /* 0x000fe400000f0eff */
[----:B------:R-:W-:-:S07]  /*0a30*/  IADD3 R35, PT, PT, R35, UR4, RZ ;  /* 0x0000000423237c10 */ /* 0x000fce000fffe0ff */
.L_x_22115:
[----:B------:R-:W0:Y:S01]  /*0a40*/  LDC R18, c[0x0][0x3f0] ;  /* 0x0000fc00ff127b82 */ /* 0x000e220000000800 */
[----:B------:R-:W-:Y:S01]  /*0a50*/  VIADD R12, R20, 0xffffffff ;  /* 0xffffffff140c7836 */ /* 0x000fe20000000000 */
[----:B------:R-:W1:Y:S01]  /*0a60*/  S2R R32, SR_TID.X ;  /* 0x0000000000207919 */ /* 0x000e620000002100 */
[----:B------:R-:W-:Y:S03]  /*0a70*/  BSSY B1, `(.L_x_22111) ;  /* 0x00000b8000017945 */ /* 0x000fe60003800000 */
[----:B------:R-:W-:Y:S02]  /*0a80*/  IABS R13, R12 ;  /* 0x0000000c000d7213 */ /* 0x000fe40000000000 */
[----:B------:R-:W2:Y:S03]  /*0a90*/  LDC R19, c[0x0][0x3f4] ;  /* 0x0000fd00ff137b82 */ /* 0x000ea60000000800 */
[----:B------:R-:W-:-:S05]  /*0aa0*/  IMAD.HI.U32 R15, R5, R13, RZ ;  /* 0x0000000d050f7227 */ /* 0x000fca00078e00ff */
[----:B------:R-:W-:Y:S02]  /*0ab0*/  IADD3 R17, PT, PT, RZ, -R15, RZ ;  /* 0x8000000fff117210 */ /* 0x000fe40007ffe0ff */
[----:B0-----:R-:W-:-:S04]  /*0ac0*/  IABS R14, R18 ;  /* 0x00000012000e7213 */ /* 0x001fc80000000000 */
[----:B------:R-:W0:Y:S01]  /*0ad0*/  I2F.RP R16, R14 ;  /* 0x0000000e00107306 */ /* 0x000e220000209400 */
[-C--:B--2---:R-:W-:Y:S02]  /*0ae0*/  IABS R4, R19.reuse ;  /* 0x0000001300047213 */ /* 0x084fe40000000000 */
[----:B------:R-:W-:Y:S02]  /*0af0*/  LOP3.LUT R12, R12, R19, RZ, 0x3c, !PT ;  /* 0x000000130c0c7212 */ /* 0x000fe400078e3cff */
[----:B-1----:R-:W-:Y:S01]  /*0b00*/  LOP3.LUT R32, R32, 0x1, RZ, 0xc0, !PT ;  /* 0x0000000120207812 */ /* 0x002fe200078ec0ff */
        /* <DEDUP_REMOVED lines=40> */
.L_x_22112:
[----:B------:R-:W2:Y:S02]  /*0d90*/  LDG.E.CONSTANT R13, desc[UR8][R10.64] ;  /* 0x000000080a0d7981 */ /* 0x000ea4000c1e9900 */
        /* <DEDUP_REMOVED lines=9> */
[----:B------:R-:W4:Y:S01]  /*0e30*/  LDG.E.64.CONSTANT R28, desc[UR8][R44.64+0x300] ;  /* 0x000300082c1c7981 */ /* 0x000f22000c1e9b00 */
[----:B0-----:R-:W-:-:S02]  /*0e40*/  HADD2.F32 R16, -RZ, R14.H0_H0 ;  /* 0x2000000eff107230 */ /* 0x001fc40000004100 */
[----:B------:R-:W-:Y:S02]  /*0e50*/  HADD2.F32 R14, -RZ, R14.H1_H1 ;  /* 0x3000000eff0e7230 */ /* 0x000fe40000004100 */
[--C-:B--2---:R-:W-:Y:S02]  /*0e60*/  HADD2.F32 R17, -RZ, R22.reuse.H0_H0 ;  /* 0x20000016ff117230 */ /* 0x104fe40000004100 */
[----:B------:R-:W-:Y:S02]  /*0e70*/  HADD2.F32 R19, -RZ, R22.H1_H1 ;  /* 0x30000016ff137230 */ /* 0x000fe40000004100 */
[----:B------:R-:W-:Y:S02]  /*0e80*/  HADD2.F32 R22, -RZ, R12.H0_H0 ;  /* 0x2000000cff167230 */ /* 0x000fe40000004100 */
[----:B------:R-:W-:Y:S01]  /*0e90*/  FMUL.FTZ R31, R16, R17 ;  /* 0x00000011101f7220 */ /* 0x000fe20000410000 */
[----:B---3--:R-:W-:Y:S02]  /*0ea0*/  HADD2.F32 R17, -RZ, R26.H0_H0 ;  /* 0x2000001aff117230 */ /* 0x008fe40000004100 */
        /* <DEDUP_REMOVED lines=8> */
[----:B------:R-:W-:-:S02]  /*0f30*/  HADD2.F32 R17, -RZ, R27.H0_H0 ;  /* 0x2000001bff117230 */ /* 0x000fc40000004100 */
[----:B------:R-:W-:Y:S01]  /*0f40*/  FMUL.FTZ R31, R14, R31 ;  /* 0x0000001f0e1f7220 */ /* 0x000fe20000410000 */
[----:B------:R-:W-:Y:S02]  /*0f50*/  HADD2.F32 R14, -RZ, R13.H0_H0 ;  /* 0x2000000dff0e7230 */ /* 0x000fe40000004100 */
[----:B------:R-:W-:Y:S02]  /*0f60*/  HADD2.F32 R15, -RZ, R15.H1_H1 ;  /* 0x3000000fff0f7230 */ /* 0x000fe40000004100 */
[----:B----4-:R-:W-:Y:S02]  /*0f70*/  HADD2.F32 R23, -RZ, R24.H0_H0 ;  /* 0x20000018ff177230 */ /* 0x010fe40000004100 */
[----:B------:R-:W-:Y:S02]  /*0f80*/  FFMA.FTZ R14, R14, R17, R31 ;  /* 0x000000110e0e7223 */ /* 0x000fe4000001001f */
[----:B------:R-:W0:Y:S01]  /*0f90*/  LDS.128 R16, [R39+UR6+0x10] ;  /* 0x0000100627107984 */ /* 0x000e220008000c00 */
[----:B------:R-:W-:Y:S01]  /*0fa0*/  FMUL.FTZ R30, R15, R26 ;  /* 0x0000001a0f1e7220 */ /* 0x000fe20000410000 */
[----:B------:R-:W-:-:S02]  /*0fb0*/  HADD2.F32 R15, -RZ, R13.H1_H1 ;  /* 0x3000000dff0f7230 */ /* 0x000fc40000004100 */
[----:B------:R-:W-:Y:S02]  /*0fc0*/  HADD2.F32 R26, -RZ, R27.H1_H1 ;  /* 0x3000001bff1a7230 */ /* 0x000fe40000004100 */
[----:B------:R-:W-:-:S03]  /*0fd0*/  HADD2.F32 R24, -RZ, R24.H1_H1 ;  /* 0x30000018ff187230 */ /* 0x000fc60000004100 */
[----:B------:R-:W-:Y:S02]  /*0fe0*/  FFMA.FTZ R15, R15, R26, R30 ;  /* 0x0000001a0f0f7223 */ /* 0x000fe4000001001e */
[----:B------:R-:W2:Y:S04]  /*0ff0*/  LDG.E.64.CONSTANT R30, desc[UR8][R44.64+0x400] ;  /* 0x000400082c1e7981 */ /* 0x000ea8000c1e9b00 */
[----:B------:R-:W3:Y:S01]  /*1000*/  LDG.E.64.CONSTANT R26, desc[UR8][R44.64+0x700] ;  /* 0x000700082c1a7981 */ /* 0x000ee2000c1e9b00 */
        /* <DEDUP_REMOVED lines=24> */
[----:B------:R-:W0:Y:S02]  /*1190*/  LDS.128 R12, [R39+UR6+0x20] ;  /* 0x00002006270c7984 */ /* 0x000e240008000c00 */
[--C-:B0-----:R-:W-:Y:S02]  /*11a0*/  HADD2.F32 R19, -RZ, R12.reuse.H0_H0 ;  /* 0x2000000cff137230 */ /* 0x101fe40000004100 */
[----:B------:R-:W-:Y:S01]  /*11b0*/  HADD2.F32 R12, -RZ, R12.H1_H1 ;  /* 0x3000000cff0c7230 */ /* 0x000fe20000004100 */
[----:B------:R-:W-:Y:S01]  /*11c0*/  UMOV UR4, 0xffffffff ;  /* 0xffffffff00047882 */ /* 0x000fe20000000000 */
[----:B------:R-:W-:Y:S02]  /*11d0*/  ISETP.NE.AND P0, PT, R32, RZ, PT ;  /* 0x000000ff2000720c */ /* 0x000fe40003f05270 */
[----:B-----5:R-:W-:Y:S01]  /*11e0*/  FSETP.NEU.FTZ.AND P1, PT, R40, RZ, PT ;  /* 0x000000ff2800720b */ /* 0x020fe20003f3d000 */
[----:B--2---:R-:W-:-:S02]  /*11f0*/  HADD2.F32 R29, -RZ, R30.H0_H0 ;  /* 0x2000001eff1d7230 */ /* 0x004fc40000004100 */
        /* <DEDUP_REMOVED lines=9> */
[----:B------:R-:W-:Y:S01]  /*1290*/  FFMA.FTZ R13, R13, R31, R18 ;  /* 0x0000001f0d0d7223 */ /* 0x000fe20000010012 */
[----:B------:R-:W-:Y:S02]  /*12a0*/  HADD2.F32 R31, -RZ, R14.H1_H1 ;  /* 0x3000000eff1f7230 */ /* 0x000fe40000004100 */
[----:B----4-:R-:W-:-:S05]  /*12b0*/  HADD2.F32 R17, -RZ, R22.H0_H0 ;  /* 0x20000016ff117230 */ /* 0x010fca0000004100 */
[----:B------:R-:W-:Y:S02]  /*12c0*/  FFMA.FTZ R29, R29, R17, R16 ;  /* 0x000000111d1d7223 */ /* 0x000fe40000010010 */
[----:B------:R-:W0:Y:S01]  /*12d0*/  LDS.128 R16, [R39+UR6+0x30] ;  /* 0x0000300627107984 */ /* 0x000e220008000c00 */
[----:B------:R-:W-:Y:S02]  /*12e0*/  HADD2.F32 R22, -RZ, R22.H1_H1 ;  /* 0x30000016ff167230 */ /* 0x000fe40000004100 */
[----:B------:R-:W-:-:S03]  /*12f0*/  HADD2.F32 R14, -RZ, R23.H0_H0 ;  /* 0x20000017ff0e7230 */ /* 0x000fc60000004100 */
[----:B------:R-:W-:Y:S01]  /*1300*/  FFMA.FTZ R12, R31, R22, R12 ;  /* 0x000000161f0c7223 */ /* 0x000fe2000001000c */
[----:B------:R-:W-:Y:S02]  /*1310*/  HADD2.F32 R31, -RZ, R15.H0_H0 ;  /* 0x2000000fff1f7230 */ /* 0x000fe40000004100 */
[----:B------:R-:W-:-:S03]  /*1320*/  HADD2.F32 R23, -RZ, R23.H1_H1 ;  /* 0x30000017ff177230 */ /* 0x000fc60000004100 */
[----:B------:R-:W-:Y:S01]  /*1330*/  FFMA.FTZ R28, R31, R14, R28 ;  /* 0x0000000e1f1c7223 */ /* 0x000fe2000001001c */
[----:B------:R-:W-:Y:S02]  /*1340*/  HADD2.F32 R14, -RZ, R15.H1_H1 ;  /* 0x3000000fff0e7230 */ /* 0x000fe40000004100 */
[----:B---3--:R-:W-:-:S03]  /*1350*/  HADD2.F32 R15, -RZ, R24.H0_H0 ;  /* 0x20000018ff0f7230 */ /* 0x008fc60000004100 */
[----:B------:R-:W-:Y:S01]  /*1360*/  FFMA.FTZ R13, R14, R23, R13 ;  /* 0x000000170e0d7223 */ /* 0x000fe2000001000d */
[--C-:B------:R-:W-:Y:S02]  /*1370*/  HADD2.F32 R14, -RZ, R25.reuse.H0_H0 ;  /* 0x20000019ff0e7230 */ /* 0x100fe40000004100 */
[----:B------:R-:W-:Y:S02]  /*1380*/  HADD2.F32 R24, -RZ, R24.H1_H1 ;  /* 0x30000018ff187230 */ /* 0x000fe40000004100 */
[----:B------:R-:W-:Y:S02]  /*1390*/  HADD2.F32 R25, -RZ, R25.H1_H1 ;  /* 0x30000019ff197230 */ /* 0x000fe40000004100 */
[----:B0-----:R-:W-:Y:S02]  /*13a0*/  HADD2.F32 R22, -RZ, R16.H0_H0 ;  /* 0x20000010ff167230 */ /* 0x001fe40000004100 */
[----:B------:R-:W-:-:S03]  /*13b0*/  HADD2.F32 R23, -RZ, R17.H0_H0 ;  /* 0x20000011ff177230 */ /* 0x000fc60000004100 */
[----:B------:R-:W-:Y:S01]  /*13c0*/  FFMA.FTZ R29, R22, R15, R29 ;  /* 0x0000000f161d7223 */ /* 0x000fe2000001001d */
[----:B------:R-:W-:Y:S02]  /*13d0*/  HADD2.F32 R15, -RZ, R16.H1_H1 ;  /* 0x30000010ff0f7230 */ /* 0x000fe40000004100 */
[----:B------:R-:W-:Y:S01]  /*13e0*/  FFMA.FTZ R28, R23, R14, R28 ;  /* 0x0000000e171c7223 */ /* 0x000fe2000001001c */
[----:B------:R-:W-:Y:S02]  /*13f0*/  HADD2.F32 R14, -RZ, R17.H1_H1 ;  /* 0x30000011ff0e7230 */ /* 0x000fe40000004100 */
[--C-:B------:R-:W-:Y:S02]  /*1400*/  HADD2.F32 R16, -RZ, R18.reuse.H0_H0 ;  /* 0x20000012ff107230 */ /* 0x100fe40000004100 */
[----:B------:R-:W-:Y:S02]  /*1410*/  HADD2.F32 R17, -RZ, R18.H1_H1 ;  /* 0x30000012ff117230 */ /* 0x000fe40000004100 */
[----:B------:R-:W-:-:S02]  /*1420*/  HADD2.F32 R18, -RZ, R26.H0_H0 ;  /* 0x2000001aff127230 */ /* 0x000fc40000004100 */
[----:B------:R-:W-:Y:S01]  /*1430*/  FFMA.FTZ R12, R15, R24, R12 ;  /* 0x000000180f0c7223 */ /* 0x000fe2000001000c */
[----:B------:R-:W-:Y:S02]  /*1440*/  HADD2.F32 R26, -RZ, R26.H1_H1 ;  /* 0x3000001aff1a7230 */ /* 0x000fe40000004100 */
[----:B------:R-:W-:Y:S02]  /*1450*/  HADD2.F32 R15, -RZ, R19.H0_H0 ;  /* 0x20000013ff0f7230 */ /* 0x000fe40000004100 */
[----:B------:R-:W-:Y:S01]  /*1460*/  FFMA.FTZ R16, R16, R18, R29 ;  /* 0x0000001210107223 */ /* 0x000fe2000001001d */
[----:B------:R-:W-:Y:S02]  /*1470*/  HADD2.F32 R22, -RZ, R27.H0_H0 ;  /* 0x2000001bff167230 */ /* 0x000fe40000004100 */
[----:B------:R-:W-:Y:S01]  /*1480*/  FFMA.FTZ R17, R17, R26, R12 ;  /* 0x0000001a11117223 */ /* 0x000fe2000001000c */
[----:B------:R-:W-:Y:S02]  /*1490*/  HADD2.F32 R19, -RZ, R19.H1_H1 ;  /* 0x30000013ff137230 */ /* 0x000fe40000004100 */
[----:B------:R-:W-:Y:S01]  /*14a0*/  FFMA.FTZ R14, R14, R25, R13 ;  /* 0x000000190e0e7223 */ /* 0x000fe2000001000d */
[----:B------:R-:W-:-:S02]  /*14b0*/  HADD2.F32 R27, -RZ, R27.H1_H1 ;  /* 0x3000001bff1b7230 */ /* 0x000fc40000004100 */
[----:B------:R-:W-:Y:S01]  /*14c0*/  FFMA.FTZ R15, R15, R22, R28 ;  /* 0x000000160f0f7223 */ /* 0x000fe2000001001c */
[----:B------:R-:W-:Y:S02]  /*14d0*/  FADD.FTZ R16, R16, R17 ;  /* 0x0000001110107221 */ /* 0x000fe40000010000 */
[----:B------:R-:W-:Y:S02]  /*14e0*/  FFMA.FTZ R14, R19, R27, R14 ;  /* 0x0000001b130e7223 */ /* 0x000fe4000001000e */
[----:B------:R-:W-:-:S04]  /*14f0*/  FADD.FTZ R15, R15, R16 ;  /* 0x000000100f0f7221 */ /* 0x000fc80000010000 */
[----:B------:R-:W-:Y:S01]  /*1500*/  FADD.FTZ R14, R14, R15 ;  /* 0x0000000f0e0e7221 */ /* 0x000fe20000010000 */
[----:B------:R-:W-:Y:S06]  /*1510*/  BRA.DIV UR4, `(.L_x_22114) ;  /* 0x0000003204cc7947 */ /* 0x000fec000b800000 */
[----:B------:R0:W1:Y:S02]  /*1520*/  SHFL.BFLY PT, R13, R14, 0x1, 0x1f ;  /* 0x0c201f000e0d7f89 */ /* 0x00006400000e0000 */
.L_x_22154:
        /* <DEDUP_REMOVED lines=12> */
.L_x_22113:
[----:B------:R-:W-:Y:S05]  /*15f0*/  BSYNC B1 ;  /* 0x0000000000017941 */ /* 0x000fea0003800000 */
.L_x_22111:
[----:B------:R-:W-:Y:S01]  /*1600*/  VIADD R9, R9, 0x4 ;  /* 0x0000000409097836 */ /* 0x000fe20000000000 */
[----:B------:R-:W-:Y:S01]  /*1610*/  IADD3 R10, P1, PT, R10, 0x10, RZ ;  /* 0x000000100a0a7810 */ /* 0x000fe20007f3e0ff */
[----:B------:R-:W-:Y:S01]  /*1620*/  VIADD R34, R34, 0x40 ;  /* 0x0000004022227836 */ /* 0x000fe20000000000 */
[----:B0-----:R-:W-:Y:S01]  /*1630*/  IADD3 R35, PT, PT, R35, 0x100, RZ ;  /* 0x0000010023237810 */ /* 0x001fe20007ffe0ff */
[----:B------:R-:W-:Y:S01]  /*1640*/  VIADD R20, R20, 0x40 ;  /* 0x0000004014147836 */ /* 0x000fe20000000000 */
[----:B------:R-:W-:Y:S02]  /*1650*/  ISETP.GE.AND P0, PT, R9, R8, PT ;  /* 0x000000080900720c */ /* 0x000fe40003f06270 */
[----:B------:R-:W-:Y:S02]  /*1660*/  IADD3 R33, PT, PT, R33, 0x40, RZ ;  /* 0x0000004021217810 */ /* 0x000fe40007ffe0ff */
[----:B------:R-:W-:-:S09]  /*1670*/  IADD3.X R11, PT, PT, RZ, R11, RZ, P1, !PT ;  /* 0x0000000bff0b7210 */ /* 0x000fd20000ffe4ff */
[----:B------:R-:W-:Y:S05]  /*1680*/  @!P0 BRA `(.L_x_22115) ;  /* 0xfffffff000ec8947 */ /* 0x000fea000383ffff */
.L_x_22110:
[----:B------:R-:W-:Y:S05]  /*1690*/  BSYNC B0 ;  /* 0x0000000000007941 */ /* 0x000fea0003800000 */
.L_x_22109:
[----:B------:R-:W0:Y:S01]  /*16a0*/  S2R R10, SR_TID.X ;  /* 0x00000000000a7919 */ /* 0x000e220000002100 */
[----:B------:R-:W-:Y:S01]  /*16b0*/  UMOV UR4, 0xffffffff ;  /* 0xffffffff00047882 */ /* 0x000fe20000000000 */
        /* <DEDUP_REMOVED lines=10> */
.L_x_22160:
        /* <DEDUP_REMOVED lines=8> */
[----:B------:R0:W-:Y:S01]  /*17e0*/  @!P3 STS [R14], R15 ;  /* 0x0000000f0e00b388 */ /* 0x0001e20000000800 */
[----:B------:R-:W-:Y:S01]  /*17f0*/  BAR.SYNC.DEFER_BLOCKING 0x0 ;  /* 0x0000000000007b1d */ /* 0x000fe20000010000 */
[C---:B------:R-:W-:Y:S01]  /*1800*/  ISETP.GT.U32.AND P2, PT, R5.reuse, 0x3, PT ;  /* 0x000000030500780c */ /* 0x040fe20003f44070 */
[----:B0-----:R-:W-:Y:S01]  /*1810*/  IMAD R15, R5, 0x4, R16 ;  /* 0x00000004050f7824 */ /* 0x001fe200078e0210 */
[----:B------:R-:W-:Y:S01]  /*1820*/  MOV R17, 0xff7fffff ;  /* 0xff7fffff00117802 */ /* 0x000fe20000000f00 */
[----:B------:R-:W-:Y:S02]  /*1830*/  VIADD R19, R41, 0xf ;  /* 0x0000000f29137836 */ /* 0x000fe40000000000 */
[----:B------:R-:W-:Y:S01]  /*1840*/  HFMA2 R21, -RZ, RZ, 0, 0 ;  /* 0x00000000ff157431 */ /* 0x000fe200000001ff */
[----:B------:R-:W-:Y:S02]  /*1850*/  BSSY.RECONVERGENT B0, `(.L_x_22117) ;  /* 0x00000ed000007945 */ /* 0x000fe40003800200 */
        /* <DEDUP_REMOVED lines=29> */
.L_x_22121:
        /* <DEDUP_REMOVED lines=11> */
.L_x_22120:
[----:B------:R-:W-:Y:S05]  /*1ae0*/  BSYNC.RECONVERGENT B1 ;  /* 0x0000000000017941 */ /* 0x000fea0003800200 */
.L_x_22119:
        /* <DEDUP_REMOVED lines=12> */
.L_x_22124:
        /* <DEDUP_REMOVED lines=74> */
[----:B-----5:R-:W0:Y:S01]  /*2050*/  MUFU.EX2 R40, R33 ;  /* 0x0000002100287308 */ /* 0x020e220000000800 */
        /* <DEDUP_REMOVED lines=25> */
.L_x_22123:
[----:B------:R-:W-:Y:S05]  /*21f0*/  BSYNC.RECONVERGENT B1 ;  /* 0x0000000000017941 */ /* 0x000fea0003800200 */
.L_x_22122:
        /* <DEDUP_REMOVED lines=55> */
.L_x_22126:
[----:B------:R-:W-:Y:S05]  /*2570*/  BSYNC.RECONVERGENT B1 ;  /* 0x0000000000017941 */ /* 0x000fea0003800200 */
.L_x_22125:
        /* <DEDUP_REMOVED lines=26> */
.L_x_22118:
[----:B------:R-:W-:Y:S05]  /*2720*/  BSYNC.RECONVERGENT B0 ;  /* 0x0000000000007941 */ /* 0x000fea0003800200 */
.L_x_22117:
        /* <DEDUP_REMOVED lines=39> */
.L_x_22131:
[----:B------:R-:W0:Y:S01]  /*29a0*/  LDS R15, [R17] ;  /* 0x00000000110f7984 */ /* 0x000e220000000800 */
[----:B------:R-:W-:-:S05]  /*29b0*/  VIADD R18, R18, 0x1 ;  /* 0x0000000112127836 */ /* 0x000fca0000000000 */
[----:B------:R-:W-:Y:S01]  /*29c0*/  ISETP.NE.AND P0, PT, R18, RZ, PT ;  /* 0x000000ff1200720c */ /* 0x000fe20003f05270 */
[----:B0-----:R-:W-:-:S05]  /*29d0*/  FMUL.FTZ R20, R15, R14 ;  /* 0x0000000e0f147220 */ /* 0x001fca0000410000 */
[----:B------:R0:W-:Y:S02]  /*29e0*/  STS [R17], R20 ;  /* 0x0000001411007388 */ /* 0x0001e40000000800 */
[----:B0-----:R-:W-:-:S05]  /*29f0*/  IADD3 R17, PT, PT, R17, 0x200, RZ ;  /* 0x0000020011117810 */ /* 0x001fca0007ffe0ff */
[----:B------:R-:W-:Y:S05]  /*2a00*/  @P0 BRA `(.L_x_22131) ;  /* 0xfffffffc00e40947 */ /* 0x000fea000383ffff */
.L_x_22130:
[----:B------:R-:W-:Y:S05]  /*2a10*/  BSYNC.RECONVERGENT B1 ;  /* 0x0000000000017941 */ /* 0x000fea0003800200 */
.L_x_22129:
        /* <DEDUP_REMOVED lines=12> */
.L_x_22134:
        /* <DEDUP_REMOVED lines=52> */
.L_x_22133:
[----:B------:R-:W-:Y:S05]  /*2e20*/  BSYNC.RECONVERGENT B1 ;  /* 0x0000000000017941 */ /* 0x000fea0003800200 */
.L_x_22132:
        /* <DEDUP_REMOVED lines=31> */
.L_x_22136:
[----:B------:R-:W-:Y:S05]  /*3020*/  BSYNC.RECONVERGENT B1 ;  /* 0x0000000000017941 */ /* 0x000fea0003800200 */
.L_x_22135:
        /* <DEDUP_REMOVED lines=14> */
.L_x_22128:
[----:B------:R-:W-:Y:S05]  /*3110*/  BSYNC.RECONVERGENT B0 ;  /* 0x0000000000007941 */ /* 0x000fea0003800200 */
.L_x_22127:
[----:B------:R-:W-:Y:S01]  /*3120*/  BAR.SYNC.DEFER_BLOCKING 0x0 ;  /* 0x0000000000007b1d */ /* 0x000fe20000010000 */
[----:B------:R-:W-:Y:S01]  /*3130*/  ISETP.GE.AND P0, PT, R9, R8, PT ;  /* 0x000000080900720c */ /* 0x000fe20003f06270 */
[----:B------:R-:W-:Y:S01]  /*3140*/  HFMA2 R24, -RZ, RZ, 0, 0 ;  /* 0x00000000ff187431 */ /* 0x000fe200000001ff */
[----:B------:R-:W-:Y:S01]  /*3150*/  CS2R R32, SRZ ;  /* 0x0000000000207805 */ /* 0x000fe2000001ff00 */
[----:B------:R-:W-:Y:S02]  /*3160*/  IMAD.MOV.U32 R11, RZ, RZ, RZ ;  /* 0x000000ffff0b7224 */ /* 0x000fe400078e00ff */
[----:B------:R-:W2:Y:S01]  /*3170*/  LDCU UR12, c[0x0][0x3cc] ;  /* 0x00007980ff0c77ac */ /* 0x000ea20008000800 */
[----:B------:R-:W-:Y:S01]  /*3180*/  BSSY.RECONVERGENT B1, `(.L_x_22137) ;  /* 0x0000117000017945 */ /* 0x000fe20003800200 */
[----:B------:R-:W3:Y:S06]  /*3190*/  LDCU.64 UR4, c[0x0][0x398] ;  /* 0x00007300ff0477ac */ /* 0x000eec0008000a00 */
[----:B------:R-:W-:Y:S05]  /*31a0*/  @P0 BRA `(.L_x_22138) ;  /* 0x0000001000500947 */ /* 0x000fea0003800000 */
[----:B-1----:R-:W1:Y:S01]  /*31b0*/  I2F.RP R16, R4 ;  /* 0x0000000400107306 */ /* 0x002e620000209400 */
[----:B------:R-:W4:Y:S01]  /*31c0*/  LDCU UR6, c[0x0][0x3b8] ;  /* 0x00007700ff0677ac */ /* 0x000f220008000800 */
[----:B0-----:R-:W-:Y:S01]  /*31d0*/  SHF.R.U32.HI R14, RZ, 0x3, R10 ;  /* 0x00000003ff0e7819 */ /* 0x001fe2000001160a */
[----:B------:R-:W-:Y:S01]  /*31e0*/  VIADD R13, R13, 0xa0 ;  /* 0x000000a00d0d7836 */ /* 0x000fe20000000000 */
[----:B------:R-:W-:Y:S01]  /*31f0*/  MOV R15, RZ ;  /* 0x000000ff000f7202 */ /* 0x000fe20000000f00 */
[----:B------:R-:W0:Y:S01]  /*3200*/  LDCU UR7, c[0x0][0x3d0] ;  /* 0x00007a00ff0777ac */ /* 0x000e220008000800 */
[----:B------:R-:W-:Y:S01]  /*3210*/  LOP3.LUT R14, R14, 0x7c, RZ, 0xc0, !PT ;  /* 0x0000007c0e0e7812 */ /* 0x000fe200078ec0ff */
[C---:B------:R-:W-:Y:S01]  /*3220*/  IMAD.IADD R30, R9.reuse, 0x1, -R8 ;  /* 0x00000001091e7824 */ /* 0x040fe200078e0a08 */
[----:B------:R-:W-:Y:S01]  /*3230*/  LEA R25, R12, R13, 0x18 ;  /* 0x0000000d0c197211 */ /* 0x000fe200078ec0ff */
[----:B------:R-:W2:Y:S01]  /*3240*/  LDCU.64 UR10, c[0x0][0x3a8] ;  /* 0x00007500ff0a77ac */ /* 0x000ea20008000a00 */
[----:B------:R-:W-:Y:S01]  /*3250*/  SHF.L.U32 R12, R10, 0x3, RZ ;  /* 0x000000030a0c7819 */ /* 0x000fe200000006ff */
[----:B------:R-:W-:Y:S01]  /*3260*/  IMAD.MOV.U32 R33, RZ, RZ, RZ ;  /* 0x000000ffff217224 */ /* 0x000fe200078e00ff */
[----:B------:R-:W-:-:S02]  /*3270*/  IADD3 R31, PT, PT, R9, 0x1, RZ ;  /* 0x00000001091f7810 */ /* 0x000fc40007ffe0ff */
[----:B------:R-:W-:Y:S01]  /*3280*/  LOP3.LUT R34, R12, 0xf8, RZ, 0xc0, !PT ;  /* 0x000000f80c227812 */ /* 0x000fe200078ec0ff */
[----:B-1----:R-:W1:Y:S01]  /*3290*/  MUFU.RCP R16, R16 ;  /* 0x0000001000107308 */ /* 0x002e620000001000 */
[----:B----4-:R-:W-:Y:S01]  /*32a0*/  IMAD R17, R0, UR6, RZ ;  /* 0x0000000600117c24 */ /* 0x010fe2000f8e02ff */
[----:B------:R-:W4:Y:S03]  /*32b0*/  LDCU UR6, c[0x0][0x3ec] ;  /* 0x00007d80ff0677ac */ /* 0x000f260008000800 */
[----:B------:R-:W-:-:S04]  /*32c0*/  IMAD.WIDE R14, R17, 0x4, R14 ;  /* 0x00000004110e7825 */ /* 0x000fc800078e020e */
[----:B0-----:R-:W-:Y:S01]  /*32d0*/  IMAD R42, R6, UR7, RZ ;  /* 0x00000007062a7c24 */ /* 0x001fe2000f8e02ff */
[----:B--2---:R-:W-:Y:S01]  /*32e0*/  IADD3 R26, P0, PT, R14, UR10, RZ ;  /* 0x0000000a0e1a7c10 */ /* 0x004fe2000ff1e0ff */
[----:B-1----:R-:W-:-:S03]  /*32f0*/  VIADD R28, R16, 0xffffffe ;  /* 0x0ffffffe101c7836 */ /* 0x002fc60000000000 */
[----:B------:R-:W-:Y:S01]  /*3300*/  IADD3.X R27, PT, PT, R15, UR11, RZ, P0, !PT ;  /* 0x0000000b0f1b7c10 */ /* 0x000fe200087fe4ff */
[----:B------:R-:W-:Y:S01]  /*3310*/  IMAD.SHL.U32 R16, R10, 0x20, RZ ;  /* 0x000000200a107824 */ /* 0x000fe200078e00ff */
[----:B------:R-:W-:Y:S01]  /*3320*/  SHF.R.S32.HI R43, RZ, 0x1f, R42 ;  /* 0x0000001fff2b7819 */ /* 0x000fe2000001142a */
[----:B------:R0:W1:Y:S01]  /*3330*/  F2I.FTZ.U32.TRUNC.NTZ R29, R28 ;  /* 0x0000001c001d7305 */ /* 0x000062000021f000 */
[----:B----4-:R-:W-:Y:S02]  /*3340*/  IADD3 R7, PT, PT, R7, -UR6, RZ ;  /* 0x8000000607077c10 */ /* 0x010fe4000fffe0ff */
[----:B------:R-:W-:-:S04]  /*3350*/  LOP3.LUT R16, R16, 0x20, RZ, 0xe2, !PT ;  /* 0x0000002010107812 */ /* 0x000fc800078ee2ff */
[----:B------:R-:W-:Y:S01]  /*3360*/  LEA R16, R9, R16, 0x6 ;  /* 0x0000001009107211 */ /* 0x000fe200078e30ff */
[----:B0-----:R-:W-:-:S03]  /*3370*/  IMAD.MOV.U32 R28, RZ, RZ, RZ ;  /* 0x000000ffff1c7224 */ /* 0x001fc600078e00ff */
[----:B------:R-:W-:Y:S02]  /*3380*/  IADD3 R25, PT, PT, R16, 0x10, R25 ;  /* 0x0000001010197810 */ /* 0x000fe40007ffe019 */
[----:B-1----:R-:W-:-:S05]  /*3390*/  IADD3 R17, PT, PT, RZ, -R29, RZ ;  /* 0x8000001dff117210 */ /* 0x002fca0007ffe0ff */
[----:B------:R-:W-:-:S04]  /*33a0*/  IMAD R13, R17, R4, RZ ;  /* 0x00000004110d7224 */ /* 0x000fc800078e02ff */
[----:B------:R-:W-:Y:S01]  /*33b0*/  IMAD.HI.U32 R28, R29, R13, R28 ;  /* 0x0000000d1d1c7227 */ /* 0x000fe200078e001c */
[----:B------:R-:W-:-:S04]  /*33c0*/  LEA R29, R9, 0x3, 0x4 ;  /* 0x00000003091d7811 */ /* 0x000fc800078e20ff */
[----:B------:R-:W-:-:S07]  /*33d0*/  LOP3.LUT R6, R29, 0x8, R12, 0xf8, !PT ;  /* 0x000000081d067812 */ /* 0x000fce00078ef80c */
.L_x_22149:
        /* <DEDUP_REMOVED lines=47> */
[----:B------:R-:W-:-:S03]  /*36d0*/  IADD3 R38, PT, PT, R6, -0x3, RZ ;  /* 0xfffffffd06267810 */ /* 0x000fc60007ffe0ff */
[----:B------:R-:W0:Y:S04]  /*36e0*/  LDS.128 R16, [R25+-0x10] ;  /* 0xfffff00019107984 */ /* 0x000e280000000c00 */
[----:B------:R1:W4:Y:S01]  /*36f0*/  LDS.128 R12, [R25] ;  /* 0x00000000190c7984 */ /* 0x0003220000000c00 */
[----:B0-----:R-:W-:Y:S02]  /*3700*/  F2FP.F16.F32.PACK_AB R36, R19, R18 ;  /* 0x000000121324723e */ /* 0x001fe400000000ff */
[----:B------:R-:W-:Y:S01]  /*3710*/  F2FP.F16.F32.PACK_AB R35, R17, R16 ;  /* 0x000000101123723e */ /* 0x000fe200000000ff */
[----:B--2---:R-:W-:-:S03]  /*3720*/  IMAD.WIDE R20, R21, UR12, R42 ;  /* 0x0000000c15147c25 */ /* 0x004fc6000f8e022a */
[----:B------:R-:W-:-:S04]  /*3730*/  IADD3 R22, P0, PT, R34, R20, RZ ;  /* 0x0000001422167210 */ /* 0x000fc80007f1e0ff */
[----:B------:R-:W-:Y:S02]  /*3740*/  IADD3.X R21, PT, PT, RZ, R21, RZ, P0, !PT ;  /* 0x00000015ff157210 */ /* 0x000fe400007fe4ff */
[----:B---3--:R-:W-:Y:S02]  /*3750*/  LEA R20, P1, R22, UR4, 0x1 ;  /* 0x0000000416147c11 */ /* 0x008fe4000f8208ff */
[----:B------:R-:W-:Y:S02]  /*3760*/  ISETP.NE.AND P0, PT, R30, -0x1, PT ;  /* 0xffffffff1e00780c */ /* 0x000fe40003f05270 */
[----:B------:R-:W-:-:S05]  /*3770*/  LEA.HI.X R21, R22, UR5, R21, 0x1, P1 ;  /* 0x0000000516157c11 */ /* 0x000fca00088f0c15 */
[----:B------:R1:W5:Y:S01]  /*3780*/  LDG.E.128.CONSTANT R16, desc[UR8][R20.64] ;  /* 0x0000000814107981 */ /* 0x000362000c1e9d00 */
[----:B------:R-:W-:Y:S05]  /*3790*/  BSSY.RECONVERGENT B2, `(.L_x_22141) ;  /* 0x0000020000027945 */ /* 0x000fea0003800200 */
[----:B----4-:R-:W-:Y:S05]  /*37a0*/  @P0 BRA `(.L_x_22142) ;  /* 0x0000000000780947 */ /* 0x010fea0003800000 */
[C---:B------:R-:W-:Y:S01]  /*37b0*/  VIADD R22, R6.reuse, 0xffffffff ;  /* 0xffffffff06167836 */ /* 0x040fe20000000000 */
[CC--:B------:R-:W-:Y:S02]  /*37c0*/  ISETP.GE.AND P2, PT, R6.reuse, R41.reuse, PT ;  /* 0x000000290600720c */ /* 0x0c0fe40003f46270 */
[----:B-----5:R-:W-:Y:S02]  /*37d0*/  IADD3 R40, PT, PT, R6, 0x2, RZ ;  /* 0x0000000206287810 */ /* 0x020fe40007ffe0ff */
[----:B------:R-:W-:Y:S02]  /*37e0*/  ISETP.GE.AND P1, PT, R22, R41, PT ;  /* 0x000000291600720c */ /* 0x000fe40003f26270 */
[C---:B------:R-:W-:Y:S02]  /*37f0*/  PRMT R22, R17.reuse, 0x7632, R22 ;  /* 0x0000763211167816 */ /* 0x040fe40000000016 */
        /* <DEDUP_REMOVED lines=25> */
.L_x_22142:
[----:B------:R-:W-:Y:S05]  /*3990*/  BSYNC.RECONVERGENT B2 ;  /* 0x0000000000027941 */ /* 0x000fea0003800200 */
.L_x_22141:
[----:B-----5:R-:W-:Y:S01]  /*39a0*/  HMUL2 R23, R36, R17 ;  /* 0x0000001124177232 */ /* 0x020fe20000000000 */
[----:B------:R-:W-:Y:S02]  /*39b0*/  F2FP.F16.F32.PACK_AB R17, R13, R12 ;  /* 0x0000000c0d11723e */ /* 0x000fe400000000ff */
        /* <DEDUP_REMOVED lines=18> */
[-C--:B------:R-:W-:Y:S01]  /*3ae0*/  ISETP.GE.AND P2, PT, R40, R41.reuse, PT ;  /* 0x000000292800720c */ /* 0x080fe20003f46270 */
[----:B------:R-:W-:Y:S01]  /*3af0*/  VIADD R40, R6, 0x3 ;  /* 0x0000000306287836 */ /* 0x000fe20000000000 */
[-C--:B------:R-:W-:Y:S02]  /*3b00*/  ISETP.GE.AND P1, PT, R38, R41.reuse, PT ;  /* 0x000000292600720c */ /* 0x080fe40003f26270 */
[----:B------:R-:W-:Y:S02]  /*3b10*/  SEL R23, R23, RZ, !P2 ;  /* 0x000000ff17177207 */ /* 0x000fe40005000000 */
[----:B------:R-:W-:Y:S02]  /*3b20*/  ISETP.GE.AND P3, PT, R40, R41, PT ;  /* 0x000000292800720c */ /* 0x000fe40003f66270 */
[----:B------:R-:W-:Y:S02]  /*3b30*/  IADD3 R40, PT, PT, R6, 0x4, RZ ;  /* 0x0000000406287810 */ /* 0x000fe40007ffe0ff */
[----:B------:R-:W-:-:S02]  /*3b40*/  PRMT R14, R14, 0x5410, R23 ;  /* 0x000054100e0e7816 */ /* 0x000fc40000000017 */
[-C--:B------:R-:W-:Y:S02]  /*3b50*/  ISETP.GE.AND P4, PT, R40, R41.reuse, PT ;  /* 0x000000292800720c */ /* 0x080fe40003f86270 */
[----:B------:R-:W-:Y:S02]  /*3b60*/  IADD3 R40, PT, PT, R6, -0x2, RZ ;  /* 0xfffffffe06287810 */ /* 0x000fe40007ffe0ff */
[----:B------:R-:W-:Y:S02]  /*3b70*/  PRMT R23, R12, 0x7632, R23 ;  /* 0x000076320c177816 */ /* 0x000fe40000000017 */
[----:B------:R-:W-:Y:S02]  /*3b80*/  ISETP.GE.AND P2, PT, R40, R41, PT ;  /* 0x000000292800720c */ /* 0x000fe40003f46270 */
[----:B------:R-:W-:Y:S02]  /*3b90*/  SEL R12, R12, RZ, !P1 ;  /* 0x000000ff0c0c7207 */ /* 0x000fe40004800000 */
[----:B------:R-:W-:-:S02]  /*3ba0*/  SEL R15, R15, RZ, !P3 ;  /* 0x000000ff0f0f7207 */ /* 0x000fc40005800000 */
[----:B------:R-:W-:Y:S02]  /*3bb0*/  SEL R40, R39, RZ, !P4 ;  /* 0x000000ff27287207 */ /* 0x000fe40006000000 */
[----:B------:R-:W-:Y:S02]  /*3bc0*/  SEL R23, R23, RZ, !P2 ;  /* 0x000000ff17177207 */ /* 0x000fe40005000000 */
[----:B------:R-:W-:Y:S02]  /*3bd0*/  PRMT R15, R15, 0x5410, R40 ;  /* 0x000054100f0f7816 */ /* 0x000fe40000000028 */
[----:B------:R-:W-:-:S07]  /*3be0*/  PRMT R12, R12, 0x5410, R23 ;  /* 0x000054100c0c7816 */ /* 0x000fce0000000017 */
.L_x_22144:
[----:B------:R-:W-:Y:S05]  /*3bf0*/  BSYNC.RECONVERGENT B2 ;  /* 0x0000000000027941 */ /* 0x000fea0003800200 */
.L_x_22143:
[----:B-----5:R-:W-:Y:S02]  /*3c00*/  HMUL2 R23, R36, R13 ;  /* 0x0000000d24177232 */ /* 0x020fe40000000000 */
[----:B------:R-:W-:Y:S02]  /*3c10*/  IMAD.MOV.U32 R13, RZ, RZ, R17 ;  /* 0x000000ffff0d7224 */ /* 0x000fe400078e0011 */
[----:B------:R-:W-:-:S03]  /*3c20*/  HFMA2 R23, R35, R12, R23 ;  /* 0x0000000c23177231 */ /* 0x000fc60000000017 */
[----:B------:R-:W-:Y:S01]  /*3c30*/  HFMA2 R16, R13, R18, R16 ;  /* 0x000000120d107231 */ /* 0x000fe20000000010 */
[----:B------:R-:W-:-:S05]  /*3c40*/  MOV R12, R22 ;  /* 0x00000016000c7202 */ /* 0x000fca0000000f00 */
[----:B------:R-:W-:Y:S01]  /*3c50*/  HFMA2 R39, R12, R19, R16 ;  /* 0x000000130c277231 */ /* 0x000fe20000000010 */
[----:B------:R-:W-:Y:S01]  /*3c60*/  BSSY.RECONVERGENT B2, `(.L_x_22145) ;  /* 0x0000022000027945 */ /* 0x000fe20003800200 */
[----:B------:R2:W5:Y:S01]  /*3c70*/  LDG.E.128.CONSTANT R16, desc[UR8][R20.64+0x400] ;  /* 0x0004000814107981 */ /* 0x000562000c1e9d00 */
[----:B------:R-:W-:Y:S02]  /*3c80*/  HFMA2 R14, R13, R14, R23 ;  /* 0x0000000e0d0e7231 */ /* 0x000fe40000000017 */
        /* <DEDUP_REMOVED lines=31> */
.L_x_22146:
[----:B------:R-:W-:Y:S05]  /*3e80*/  BSYNC.RECONVERGENT B2 ;  /* 0x0000000000027941 */ /* 0x000fea0003800200 */
.L_x_22145:
        /* <DEDUP_REMOVED lines=8> */
[----:B------:R-:W-:Y:S01]  /*3f10*/  ISETP.GE.AND P1, PT, R38, R41, PT ;  /* 0x000000292600720c */ /* 0x000fe20003f26270 */
[----:B------:R-:W-:Y:S01]  /*3f20*/  VIADD R38, R6, 0xffffffff ;  /* 0xffffffff06267836 */ /* 0x000fe20000000000 */
[C---:B------:R-:W-:Y:S02]  /*3f30*/  PRMT R17, R20.reuse, 0x7632, R17 ;  /* 0x0000763214117816 */ /* 0x040fe40000000011 */
[----:B------:R-:W-:-:S02]  /*3f40*/  SEL R20, R20, RZ, !P0 ;  /* 0x000000ff14147207 */ /* 0x000fc40004000000 */
[----:B------:R-:W-:Y:S02]  /*3f50*/  ISETP.GE.AND P2, PT, R38, R41, PT ;  /* 0x000000292600720c */ /* 0x000fe40003f46270 */
[C---:B------:R-:W-:Y:S02]  /*3f60*/  PRMT R38, R21.reuse, 0x7632, R38 ;  /* 0x0000763215267816 */ /* 0x040fe40000000026 */
[----:B------:R-:W-:Y:S02]  /*3f70*/  SEL R21, R21, RZ, !P2 ;  /* 0x000000ff15157207 */ /* 0x000fe40005000000 */
[----:B------:R-:W-:Y:S02]  /*3f80*/  SEL R38, R38, RZ, !P3 ;  /* 0x000000ff26267207 */ /* 0x000fe40005800000 */
[----:B------:R-:W-:Y:S02]  /*3f90*/  SEL R17, R17, RZ, !P1 ;  /* 0x000000ff11117207 */ /* 0x000fe40004800000 */
[----:B------:R-:W-:-:S02]  /*3fa0*/  PRMT R21, R21, 0x5410, R38 ;  /* 0x0000541015157816 */ /* 0x000fc40000000026 */
[----:B------:R-:W-:Y:S02]  /*3fb0*/  IADD3 R38, PT, PT, R6, 0x1, RZ ;  /* 0x0000000106267810 */ /* 0x000fe40007ffe0ff */
[--C-:B------:R-:W-:Y:S02]  /*3fc0*/  PRMT R20, R20, 0x5410, R17.reuse ;  /* 0x0000541014147816 */ /* 0x100fe40000000011 */
[-C--:B------:R-:W-:Y:S02]  /*3fd0*/  ISETP.GE.AND P0, PT, R38, R41.reuse, PT ;  /* 0x000000292600720c */ /* 0x080fe40003f06270 */
[----:B------:R-:W-:Y:S02]  /*3fe0*/  IADD3 R38, PT, PT, R6, 0x2, RZ ;  /* 0x0000000206267810 */ /* 0x000fe40007ffe0ff */
[----:B------:R-:W-:Y:S02]  /*3ff0*/  PRMT R17, R22, 0x7632, R17 ;  /* 0x0000763216117816 */ /* 0x000fe40000000011 */
[----:B------:R-:W-:Y:S01]  /*4000*/  ISETP.GE.AND P1, PT, R38, R41, PT ;  /* 0x000000292600720c */ /* 0x000fe20003f26270 */
[----:B------:R-:W-:Y:S01]  /*4010*/  VIADD R38, R6, 0x3 ;  /* 0x0000000306267836 */ /* 0x000fe20000000000 */
        /* <DEDUP_REMOVED lines=8> */
[----:B------:R-:W-:-:S04]  /*40a0*/  SEL R38, R17, RZ, !P0 ;  /* 0x000000ff11267207 */ /* 0x000fc80004000000 */
[----:B------:R-:W-:-:S07]  /*40b0*/  PRMT R23, R23, 0x5410, R38 ;  /* 0x0000541017177816 */ /* 0x000fce0000000026 */
.L_x_22148:
[----:B------:R-:W-:Y:S05]  /*40c0*/  BSYNC.RECONVERGENT B2 ;  /* 0x0000000000027941 */ /* 0x000fea0003800200 */
.L_x_22147:
[----:B------:R-:W-:Y:S02]  /*40d0*/  HFMA2 R21, R36, R21, -RZ ;  /* 0x0000001524157231 */ /* 0x000fe400001000ff */
[----:B------:R-:W-:Y:S02]  /*40e0*/  HFMA2 R16, R13, R18, R16 ;  /* 0x000000120d107231 */ /* 0x000fe40000000010 */
[C---:B------:R-:W-:Y:S02]  /*40f0*/  HFMA2 R14, R12.reuse, R15, R14 ;  /* 0x0000000f0c0e7231 */ /* 0x040fe4000000000e */
[----:B------:R-:W-:Y:S02]  /*4100*/  HFMA2 R16, R12, R19, R16 ;  /* 0x000000130c107231 */ /* 0x000fe40000000010 */
[----:B------:R-:W-:-:S04]  /*4110*/  HFMA2 R21, R35, R20, R21 ;  /* 0x0000001423157231 */ /* 0x000fc80000000015 */
[----:B------:R-:W-:Y:S02]  /*4120*/  HFMA2 R21, R13, R22, R21 ;  /* 0x000000160d157231 */ /* 0x000fe40000000015 */
[----:B------:R-:W-:Y:S02]  /*4130*/  HADD2.F32 R13, -RZ, R14.H0_H0 ;  /* 0x2000000eff0d7230 */ /* 0x000fe40000004100 */
[----:B------:R-:W-:Y:S02]  /*4140*/  HADD2.F32 R15, -RZ, R16.H0_H0 ;  /* 0x20000010ff0f7230 */ /* 0x000fe40000004100 */
[----:B------:R-:W-:Y:S02]  /*4150*/  HADD2.F32 R14, -RZ, R14.H1_H1 ;  /* 0x3000000eff0e7230 */ /* 0x000fe40000004100 */
[----:B------:R-:W-:Y:S02]  /*4160*/  HADD2.F32 R16, -RZ, R16.H1_H1 ;  /* 0x30000010ff107230 */ /* 0x000fe40000004100 */
[----:B------:R-:W-:-:S02]  /*4170*/  HFMA2 R21, R12, R23, R21 ;  /* 0x000000170c157231 */ /* 0x000fc40000000015 */
[--C-:B------:R-:W-:Y:S02]  /*4180*/  HADD2.F32 R12, -RZ, R39.reuse.H0_H0 ;  /* 0x20000027ff0c7230 */ /* 0x100fe40000004100 */
[----:B------:R-:W-:Y:S01]  /*4190*/  FADD.FTZ R13, R13, R14 ;  /* 0x0000000e0d0d7221 */ /* 0x000fe20000010000 */
        /* <DEDUP_REMOVED lines=10> */
.L_x_22140:
[----:B---3--:R-:W-:Y:S05]  /*4240*/  BSYNC.RECONVERGENT B0 ;  /* 0x0000000000007941 */ /* 0x008fea0003800200 */
.L_x_22139:
        /* <DEDUP_REMOVED lines=10> */
.L_x_22138:
[----:B--23--:R-:W-:Y:S05]  /*42f0*/  BSYNC.RECONVERGENT B1 ;  /* 0x0000000000017941 */ /* 0x00cfea0003800200 */
.L_x_22137:
[----:B------:R-:W2:Y:S01]  /*4300*/  SHFL.BFLY PT, R4, R33, 0x1, 0x1f ;  /* 0x0c201f0021047f89 */ /* 0x000ea200000e0000 */
[----:B------:R-:W-:Y:S01]  /*4310*/  LOP3.LUT R8, R10, 0x1, RZ, 0xc0, !PT ;  /* 0x000000010a087812 */ /* 0x000fe200078ec0ff */
[----:B------:R-:W-:Y:S02]  /*4320*/  BSSY.RECONVERGENT B0, `(.L_x_22150) ;  /* 0x0000018000007945 */ /* 0x000fe40003800200 */
[----:B------:R-:W3:Y:S01]  /*4330*/  SHFL.BFLY PT, R7, R32, 0x1, 0x1f ;  /* 0x0c201f0020077f89 */ /* 0x000ee200000e0000 */
[----:B------:R-:W-:Y:S01]  /*4340*/  BAR.SYNC.DEFER_BLOCKING 0x0 ;  /* 0x0000000000007b1d */ /* 0x000fe20000010000 */
[----:B------:R-:W-:Y:S02]  /*4350*/  ISETP.NE.AND P3, PT, R8, RZ, PT ;  /* 0x000000ff0800720c */ /* 0x000fe40003f65270 */
[----:B------:R-:W-:-:S04]  /*4360*/  LOP3.LUT R8, R10, 0x3c0, RZ, 0xc0, !PT ;  /* 0x000003c00a087812 */ /* 0x000fc800078ec0ff */
[----:B------:R-:W-:Y:S01]  /*4370*/  ISETP.NE.OR P0, PT, R8, 0x40, P3 ;  /* 0x000000400800780c */ /* 0x000fe20001f05670 */
[----:B------:R-:W4:Y:S01]  /*4380*/  SHFL.BFLY PT, R6, R11, 0x1, 0x1f ;  /* 0x0c201f000b067f89 */ /* 0x000f2200000e0000 */
[----:B------:R-:W-:-:S03]  /*4390*/  SHF.R.U32.HI R8, RZ, 0x1, R5 ;  /* 0x00000001ff087819 */ /* 0x000fc60000011605 */
[----:B------:R-:W0:Y:S02]  /*43a0*/  SHFL.BFLY PT, R13, R24, 0x1, 0x1f ;  /* 0x0c201f00180d7f89 */ /* 0x000e2400000e0000 */
[----:B------:R-:W-:Y:S02]  /*43b0*/  IMAD R9, R9, 0x40, R8 ;  /* 0x0000004009097824 */ /* 0x000fe400078e0208 */
[----:B--2---:R-:W-:Y:S01]  /*43c0*/  FADD.FTZ R4, R4, R33 ;  /* 0x0000002104047221 */ /* 0x004fe20000010000 */
[----:B---3--:R-:W-:Y:S01]  /*43d0*/  FADD.FTZ R7, R7, R32 ;  /* 0x0000002007077221 */ /* 0x008fe20000010000 */
        /* <DEDUP_REMOVED lines=12> */
.L_x_22151:
[----:B------:R-:W-:Y:S05]  /*44a0*/  BSYNC.RECONVERGENT B0 ;  /* 0x0000000000007941 */ /* 0x000fea0003800200 */
.L_x_22150:
        /* <DEDUP_REMOVED lines=9> */
[----:B-1----:R-:W-:Y:S02]  /*4540*/  LEA R15, R9, UR4, 0x2 ;  /* 0x00000004090f7c11 */ /* 0x002fe4000f8e10ff */
        /* <DEDUP_REMOVED lines=28> */
[----:B------:R-:W-:Y:S01]  /*4710*/  SHF.R.U32.HI R3, RZ, 0x1, R10 ;  /* 0x00000001ff037819 */ /* 0x000fe2000001160a */
[----:B-1----:R-:W-:Y:S01]  /*4720*/  @!P2 FADD.FTZ R4, R5, R4 ;  /* 0x000000040504a221 */ /* 0x002fe20000010000 */
[----:B------:R-:W-:Y:S01]  /*4730*/  SHF.L.U32 R0, R0, 0x6, RZ ;  /* 0x0000000600007819 */ /* 0x000fe200000006ff */
[----:B--2---:R-:W-:Y:S01]  /*4740*/  @!P2 FADD.FTZ R7, R12, R7 ;  /* 0x000000070c07a221 */ /* 0x004fe20000010000 */
[----:B---3--:R-:W-:Y:S01]  /*4750*/  @!P2 FADD.FTZ R6, R9, R6 ;  /* 0x000000060906a221 */ /* 0x008fe20000010000 */
[----:B----4-:R-:W-:-:S03]  /*4760*/  @!P2 FADD.FTZ R13, R14, R13 ;  /* 0x0000000d0e0da221 */ /* 0x010fc60000010000 */
[----:B------:R-:W-:Y:S02]  /*4770*/  F2FP.F16.F32.PACK_AB R4, R7, R4 ;  /* 0x000000040704723e */ /* 0x000fe400000000ff */
[----:B------:R-:W-:-:S04]  /*4780*/  F2FP.F16.F32.PACK_AB R6, R13, R6 ;  /* 0x000000060d06723e */ /* 0x000fc800000000ff */
[----:B------:R-:W-:Y:S01]  /*4790*/  PRMT R5, R6, 0x7632, R5 ;  /* 0x0000763206057816 */ /* 0x000fe20000000005 */
[----:B0-----:R-:W-:-:S06]  /*47a0*/  USHF.L.U32 UR4, UR4, 0x6, URZ ;  /* 0x0000000604047899 */ /* 0x001fcc00080006ff */
        /* <DEDUP_REMOVED lines=10> */
.L_x_22114:
        /* <DEDUP_REMOVED lines=8> */
.L_x_22153:
[----:B------:R-:W-:Y:S05]  /*48d0*/  BSYNC B2 ;  /* 0x0000000000027941 */ /* 0x000fea0003800000 */
.L_x_22152:
[----:B------:R-:W-:Y:S05]  /*48e0*/  BRA `(.L_x_22154) ;  /* 0xffffffcc00107947 */ /* 0x000fea000383ffff */
.L_x_22116:
        /* <DEDUP_REMOVED lines=8> */
.L_x_22156:
[----:B------:R-:W-:Y:S05]  /*4970*/  BSYNC B0 ;  /* 0x0000000000007941 */ /* 0x000fea0003800000 */
.L_x_22155:
        /* <DEDUP_REMOVED lines=9> */
.L_x_22157:
[----:B------:R-:W-:Y:S02]  /*4a10*/  HFMA2 R18, -RZ, RZ, 0, 2.384185791015625e-07 ;  /* 0x00000004ff127431 */ /* 0x000fe400000001ff */
[----:B------:R-:W-:-:S05]  /*4a20*/  IMAD.MOV.U32 R12, RZ, RZ, R13 ;  /* 0x000000ffff0c7224 */ /* 0x000fca00078e000d */
[----:B------:R-:W-:-:S04]  /*4a30*/  FMNMX.FTZ R12, R11, R12, !PT ;  /* 0x0000000c0b0c7209 */ /* 0x000fc80007810000 */
[----:B------:R-:W-:-:S07]  /*4a40*/  MOV R17, R12 ;  /* 0x0000000c00117202 */ /* 0x000fce0000000f00 */
[----:B------:R-:W-:Y:S05]  /*4a50*/  WARPSYNC.COLLECTIVE R16, `(.L_x_22158) ;  /* 0x0000000010087348 */ /* 0x000fea0003c00000 */
[----:B------:R0:W1:Y:S02]  /*4a60*/  SHFL.BFLY P2, R13, R17, R18, R19 ;  /* 0x0c000012110d7389 */ /* 0x0000640000040013 */
[----:B01----:R-:W-:Y:S05]  /*4a70*/  ENDCOLLECTIVE ;  /* 0x000000000000791b */ /* 0x003fea0003800000 */
.L_x_22158:
[----:B------:R-:W-:Y:S02]  /*4a80*/  MOV R18, 0x2 ;  /* 0x0000000200127802 */ /* 0x000fe40000000f00 */
[----:B------:R-:W-:-:S05]  /*4a90*/  FMNMX.FTZ R14, R12, R13, !PT ;  /* 0x0000000d0c0e7209 */ /* 0x000fca0007810000 */
[----:B------:R-:W-:-:S07]  /*4aa0*/  IMAD.MOV.U32 R17, RZ, RZ, R14 ;  /* 0x000000ffff117224 */ /* 0x000fce00078e000e */
[----:B------:R-:W-:Y:S05]  /*4ab0*/  WARPSYNC.COLLECTIVE R16, `(.L_x_22159) ;  /* 0x0000000010087348 */ /* 0x000fea0003c00000 */
[----:B------:R0:W1:Y:S02]  /*4ac0*/  SHFL.BFLY P2, R13, R17, R18, R19 ;  /* 0x0c000012110d7389 */ /* 0x0000640000040013 */
[----:B01----:R-:W-:Y:S05]  /*4ad0*/  ENDCOLLECTIVE ;  /* 0x000000000000791b */ /* 0x003fea0003800000 */
.L_x_22159:
[----:B------:R-:W-:Y:S01]  /*4ae0*/  MOV R15, R13 ;  /* 0x0000000d000f7202 */ /* 0x000fe20000000f00 */
[----:B------:R-:W-:Y:S06]  /*4af0*/  BRA `(.L_x_22160) ;  /* 0xffffffcc00187947 */ /* 0x000fec000383ffff */
.L_x_22161:
        /* <DEDUP_REMOVED lines=16> */
.L_x_25984:


//--------------------- .text._ZN4vllm25paged_attention_v1_kernelIttLi32ELi16ELi128ELNS_18Fp8KVCacheDataTypeE0ELb1EEEvPT_PKS2_PKT0_S8_ifPKiSA_iPKfiiiSC_SC_iiiii --------------------------
	.section	.text._ZN4vllm25paged_attention_v1_kernelIttLi32ELi16ELi128ELNS_18Fp8KVCacheDataTypeE0ELb1EEEvPT_PKS2_PKT0_S8_ifPKiSA_iPKfiiiSC_SC_iiiii,"ax",@progbits
	.align	128
        .global         _ZN4vllm25paged_attention_v1_kernelIttLi32ELi16ELi128ELNS_18Fp8KVCacheDataTypeE0ELb1EEEvPT_PKS2_PKT0_S8_ifPKiSA_iPKfiiiSC_SC_iiiii
        .type           _ZN4vllm25paged_attention_v1_kernelIttLi32ELi16ELi128ELNS_18Fp8KVCacheDataTypeE0ELb1EEEvPT_PKS2_PKT0_S8_ifPKiSA_iPKfiiiSC_SC_iiiii,@function
        .size           _ZN4vllm25paged_attention_v1_kernelIttLi32ELi16ELi128ELNS_18Fp8KVCacheDataTypeE0ELb1EEEvPT_PKS2_PKT0_S8_ifPKiSA_iPKfiiiSC_SC_iiiii,(.L_x_25985 - _ZN4vllm25paged_attention_v1_kernelIttLi32ELi16ELi128ELNS_18Fp8KVCacheDataTypeE0ELb1EEEvPT_PKS2_PKT0_S8_ifPKiSA_iPKfiiiSC_SC_iiiii)
        .other          _ZN4vllm25paged_attention_v1_kernelIttLi32ELi16ELi128ELNS_18Fp8KVCacheDataTypeE0ELb1EEEvPT_PKS2_PKT0_S8_ifPKiSA_iPKfiiiSC_SC_iiiii,@"STO_CUDA_ENTRY STV_DEFAULT"
_ZN4vllm25paged_attention_v1_kernelIttLi32ELi16ELi128ELNS_18Fp8KVCacheDataTypeE0ELb1EEEvPT_PKS2_PKT0_S8_ifPKiSA_iPKfiiiSC_SC_iiiii:
.text._ZN4vllm25paged_attention_v1_kernelIttLi32ELi16ELi128ELNS_18Fp8KVCacheDataTypeE0ELb1EEEvPT_PKS2_PKT0_S8_ifPKiSA_iPKfiiiSC_SC_iiiii:
        /* <DEDUP_REMOVED lines=12> */
[----:B------:R-:W0:Y:S05]  /*00c0*/  LDCU UR12, c[0x0][0x3ec] ;  /* 0x00007d80ff0c77ac */ /* 0x000e2a0008000800 */
[----:B------:R-:W4:Y:S01]  /*00d0*/  LDC R20, c[0x0][0x3f8] ;  /* 0x0000fe00ff147b82 */ /* 0x000f220000000800 */
[----:B------:R-:W0:Y:S01]  /*00e0*/  LDCU UR13, c[0x0][0x3cc] ;  /* 0x00007980ff0d77ac */ /* 0x000e220008000800 */
[----:B------:R-:W0:Y:S02]  /*00f0*/  LDCU UR16, c[0x0][0x3a4] ;  /* 0x00007480ff1077ac */ /* 0x000e240008000800 */
[----:B0-----:R-:W-:Y:S01]  /*0100*/  IMAD.WIDE.U32 R4, R0, 0x4, R4 ;  /* 0x0000000400047825 */ /* 0x001fe200078e0004 */
[----:B------:R-:W0:Y:S01]  /*0110*/  LDCU.64 UR14, c[0x0][0x390] ;  /* 0x00007200ff0e77ac */ /* 0x000e220008000a00 */
[----:B--2---:R-:W-:-:S03]  /*0120*/  ISETP.GT.U32.AND P1, PT, R8, 0x7, PT ;  /* 0x000000070800780c */ /* 0x004fc60003f24070 */
[----:B-1----:R1:W2:Y:S01]  /*0130*/  LDG.E.CONSTANT R2, desc[UR8][R4.64] ;  /* 0x0000000804027981 */ /* 0x0022a2000c1e9900 */
[----:B---3--:R-:W-:Y:S01]  /*0140*/  IMAD R6, R0, UR4, RZ ;  /* 0x0000000400067c24 */ /* 0x008fe2000f8e02ff */
[----:B----4-:R-:W-:-:S04]  /*0150*/  ISETP.NE.U32.AND P0, PT, R10, RZ, PT ;  /* 0x000000ff0a00720c */ /* 0x010fc80003f05070 */
[----:B------:R-:W-:-:S04]  /*0160*/  ISETP.NE.AND.EX P0, PT, R11, RZ, PT, P0 ;  /* 0x000000ff0b00720c */ /* 0x000fc80003f05300 */
[----:B------:R-:W3:Y:S01]  /*0170*/  @!P1 LDC.64 R12, c[0x0][0x388] ;  /* 0x0000e200ff0c9b82 */ /* 0x000ee20000000a00 */
[----:B------:R-:W-:Y:S01]  /*0180*/  @!P1 IMAD.SHL.U32 R7, R8, 0x4, RZ ;  /* 0x0000000408079824 */ /* 0x000fe200078e00ff */
[----:B------:R-:W-:-:S04]  /*0190*/  @!P1 SHF.L.U32 R9, R3, 0x5, RZ ;  /* 0x0000000503099819 */ /* 0x000fc800000006ff */
[----:B------:R-:W-:Y:S02]  /*01a0*/  @!P1 IADD3 R7, P2, P3, R7, R6, R9 ;  /* 0x0000000607079210 */ /* 0x000fe40007b5e009 */
[----:B------:R-:W-:Y:S01]  /*01b0*/  SHF.R.S32.HI R6, RZ, 0x1f, R6 ;  /* 0x0000001fff067819 */ /* 0x000fe20000011406 */
[----:B------:R-:W4:Y:S03]  /*01c0*/  LDC R9, c[0x0][0x3a0] ;  /* 0x0000e800ff097b82 */ /* 0x000f260000000800 */
[----:B-1----:R-:W-:-:S05]  /*01d0*/  @!P1 IADD3.X R4, PT, PT, RZ, R6, RZ, P2, P3 ;  /* 0x00000006ff049210 */ /* 0x002fca00017e64ff */
[----:B------:R-:W1:Y:S01]  /*01e0*/  @P0 LDC.64 R10, c[0x0][0x3c0] ;  /* 0x0000f000ff0a0b82 */ /* 0x000e620000000a00 */
[----:B---3--:R-:W-:-:S04]  /*01f0*/  @!P1 LEA R6, P2, R7, R12, 0x1 ;  /* 0x0000000c07069211 */ /* 0x008fc800078408ff */
[----:B------:R-:W-:-:S06]  /*0200*/  @!P1 LEA.HI.X R7, R7, R13, R4, 0x1, P2 ;  /* 0x0000000d07079211 */ /* 0x000fcc00010f0c04 */
[----:B------:R-:W3:Y:S01]  /*0210*/  @!P1 LDG.E.64.CONSTANT R6, desc[UR8][R6.64] ;  /* 0x0000000806069981 */ /* 0x000ee2000c1e9b00 */
[----:B----4-:R-:W-:-:S04]  /*0220*/  IABS R16, R9 ;  /* 0x0000000900107213 */ /* 0x010fc80000000000 */
[----:B------:R-:W4:Y:S01]  /*0230*/  I2F.RP R5, R16 ;  /* 0x0000001000057306 */ /* 0x000f220000209400 */
[----:B-1----:R-:W-:Y:S01]  /*0240*/  @P0 IMAD.WIDE.U32 R10, R3, 0x4, R10 ;  /* 0x00000004030a0825 */ /* 0x002fe200078e000a */
[----:B------:R-:W1:Y:S04]  /*0250*/  LDC R4, c[0x0][0x370] ;  /* 0x0000dc00ff047b82 */ /* 0x000e680000000800 */
[----:B------:R0:W5:Y:S01]  /*0260*/  @P0 LDG.E.CONSTANT R29, desc[UR8][R10.64] ;  /* 0x000000080a1d0981 */ /* 0x000162000c1e9900 */
[----:B------:R-:W-:Y:S01]  /*0270*/  ULEA UR4, UR7, UR6, 0x18 ;  /* 0x0000000607047291 */ /* 0x000fe2000f8ec0ff */
[----:B------:R-:W-:Y:S01]  /*0280*/  BSSY B0, `(.L_x_22162) ;  /* 0x0000110000007945 */ /* 0x000fe20003800000 */
[----:B------:R-:W-:Y:S01]  /*0290*/  MOV R28, 0xff7fffff ;  /* 0xff7fffff001c7802 */ /* 0x000fe20000000f00 */
[----:B----4-:R-:W4:Y:S01]  /*02a0*/  MUFU.RCP R5, R5 ;  /* 0x0000000500057308 */ /* 0x010f220000001000 */
[----:B0-----:R-:W0:Y:S01]  /*02b0*/  LDC R11, c[0x0][0x3f4] ;  /* 0x0000fd00ff0b7b82 */ /* 0x001e220000000800 */
[----:B-1----:R-:W-:-:S02]  /*02c0*/  IABS R10, R4 ;  /* 0x00000004000a7213 */ /* 0x002fc40000000000 */
[----:B----4-:R-:W-:-:S04]  /*02d0*/  IADD3 R12, PT, PT, R5, 0xffffffe, RZ ;  /* 0x0ffffffe050c7810 */ /* 0x010fc80007ffe0ff */
[----:B------:R1:W4:Y:S02]  /*02e0*/  F2I.FTZ.U32.TRUNC.NTZ R13, R12 ;  /* 0x0000000c000d7305 */ /* 0x000324000021f000 */
[----:B-1----:R-:W-:Y:S02]  /*02f0*/  HFMA2 R12, -RZ, RZ, 0, 0 ;  /* 0x00000000ff0c7431 */ /* 0x002fe400000001ff */
[----:B----4-:R-:W-:-:S04]  /*0300*/  IMAD.MOV R15, RZ, RZ, -R13 ;  /* 0x000000ffff0f7224 */ /* 0x010fc800078e0a0d */
        /* <DEDUP_REMOVED lines=12> */
[----:B0-----:R-:W-:-:S04]  /*03d0*/  IABS R5, R11 ;  /* 0x0000000b00057213 */ /* 0x001fc80000000000 */
[----:B------:R-:W0:Y:S01]  /*03e0*/  I2F.RP R15, R5 ;  /* 0x00000005000f7306 */ /* 0x000e220000209400 */
[----:B------:R-:W-:Y:S01]  /*03f0*/  @P0 IADD3 R14, PT, PT, R14, 0x1, RZ ;  /* 0x000000010e0e0810 */ /* 0x000fe20007ffe0ff */
[----:B------:R-:W-:-:S05]  /*0400*/  IMAD.MOV.U32 R32, RZ, RZ, R5 ;  /* 0x000000ffff207224 */ /* 0x000fca00078e0005 */
[----:B------:R-:W-:Y:S01]  /*0410*/  @!P3 IMAD.MOV R14, RZ, RZ, -R14 ;  /* 0x000000ffff0eb224 */ /* 0x000fe200078e0a0e */
[----:B------:R-:W-:-:S04]  /*0420*/  @!P2 LOP3.LUT R14, RZ, R9, RZ, 0x33, !PT ;  /* 0x00000009ff0ea212 */ /* 0x000fc800078e33ff */
[----:B------:R-:W-:Y:S01]  /*0430*/  IABS R19, R14 ;  /* 0x0000000e00137213 */ /* 0x000fe20000000000 */
[----:B0-----:R-:W0:Y:S08]  /*0440*/  MUFU.RCP R15, R15 ;  /* 0x0000000f000f7308 */ /* 0x001e300000001000 */
[----:B------:R-:W1:Y:S01]  /*0450*/  I2F.RP R10, R19 ;  /* 0x00000013000a7306 */ /* 0x000e620000209400 */
[----:B0-----:R-:W-:-:S07]  /*0460*/  VIADD R12, R15, 0xffffffe ;  /* 0x0ffffffe0f0c7836 */ /* 0x001fce0000000000 */
[----:B------:R0:W4:Y:S08]  /*0470*/  F2I.FTZ.U32.TRUNC.NTZ R13, R12 ;  /* 0x0000000c000d7305 */ /* 0x000130000021f000 */
[----:B-1----:R-:W1:Y:S01]  /*0480*/  MUFU.RCP R10, R10 ;  /* 0x0000000a000a7308 */ /* 0x002e620000001000 */
[----:B0-----:R-:W-:Y:S02]  /*0490*/  IMAD.MOV.U32 R12, RZ, RZ, RZ ;  /* 0x000000ffff0c7224 */ /* 0x001fe400078e00ff */
[----:B----4-:R-:W-:-:S05]  /*04a0*/  IMAD R15, R13, R5, RZ ;  /* 0x000000050d0f7224 */ /* 0x010fca00078e02ff */
[----:B------:R-:W-:Y:S02]  /*04b0*/  IADD3 R15, PT, PT, RZ, -R15, RZ ;  /* 0x8000000fff0f7210 */ /* 0x000fe40007ffe0ff */
[----:B-1----:R-:W-:-:S03]  /*04c0*/  IADD3 R16, PT, PT, R10, 0xffffffe, RZ ;  /* 0x0ffffffe0a107810 */ /* 0x002fc60007ffe0ff */
[----:B------:R-:W-:Y:S01]  /*04d0*/  IMAD.HI.U32 R31, R13, R15, R12 ;  /* 0x0000000f0d1f7227 */ /* 0x000fe200078e000c */
[----:B------:R-:W-:Y:S01]  /*04e0*/  IABS R10, R3 ;  /* 0x00000003000a7213 */ /* 0x000fe20000000000 */
[----:B------:R0:W1:Y:S02]  /*04f0*/  F2I.FTZ.U32.TRUNC.NTZ R17, R16 ;  /* 0x0000001000117305 */ /* 0x000064000021f000 */
        /* <DEDUP_REMOVED lines=14> */
[----:B------:R-:W-:Y:S01]  /*05e0*/  ISETP.GE.AND P4, PT, R10, RZ, PT ;  /* 0x000000ff0a00720c */ /* 0x000fe20003f86270 */
[----:B------:R-:W-:-:S06]  /*05f0*/  IMAD.SHL.U32 R10, R8, 0x20, RZ ;  /* 0x00000020080a7824 */ /* 0x000fcc00078e00ff */
[----:B------:R-:W-:-:S06]  /*0600*/  @P2 IADD3 R30, PT, PT, R30, 0x1, RZ ;  /* 0x000000011e1e2810 */ /* 0x000fcc0007ffe0ff */
[----:B------:R-:W-:Y:S01]  /*0610*/  @!P4 IMAD.MOV R30, RZ, RZ, -R30 ;  /* 0x000000ffff1ec224 */ /* 0x000fe200078e0a1e */
[----:B------:R-:W-:Y:S01]  /*0620*/  @!P3 LOP3.LUT R30, RZ, R14, RZ, 0x33, !PT ;  /* 0x0000000eff1eb212 */ /* 0x000fe200078e33ff */
[----:B--2---:R-:W-:Y:S01]  /*0630*/  VIADD R16, R2, 0xffffffff ;  /* 0xffffffff02107836 */ /* 0x004fe20000000000 */
[----:B------:R-:W-:-:S04]  /*0640*/  ISETP.GE.AND P3, PT, R20, RZ, PT ;  /* 0x000000ff1400720c */ /* 0x000fc80003f66270 */
[----:B------:R-:W-:Y:S02]  /*0650*/  IABS R18, R16 ;  /* 0x0000001000127213 */ /* 0x000fe40000000000 */
[----:B------:R-:W-:-:S03]  /*0660*/  LOP3.LUT R16, R16, R11, RZ, 0x3c, !PT ;  /* 0x0000000b10107212 */ /* 0x000fc600078e3cff */
[----:B------:R-:W-:-:S05]  /*0670*/  IMAD.HI.U32 R36, R31, R18, RZ ;  /* 0x000000121f247227 */ /* 0x000fca00078e00ff */
[----:B------:R-:W-:-:S05]  /*0680*/  IADD3 R12, PT, PT, RZ, -R36, RZ ;  /* 0x80000024ff0c7210 */ /* 0x000fca0007ffe0ff */
[C---:B------:R-:W-:Y:S01]  /*0690*/  IMAD R18, R5.reuse, R12, R18 ;  /* 0x0000000c05127224 */ /* 0x040fe200078e0212 */
[----:B------:R-:W-:Y:S02]  /*06a0*/  LOP3.LUT R12, R10, 0x20, RZ, 0xc0, !PT ;  /* 0x000000200a0c7812 */ /* 0x000fe400078ec0ff */
[----:B------:R-:W-:Y:S02]  /*06b0*/  SHF.R.U32.HI R10, RZ, 0x1, R8 ;  /* 0x00000001ff0a7819 */ /* 0x000fe40000011608 */
[----:B------:R-:W-:Y:S01]  /*06c0*/  ISETP.GT.U32.AND P0, PT, R5, R18, PT ;  /* 0x000000120500720c */ /* 0x000fe20003f04070 */
[----:B------:R-:W-:Y:S01]  /*06d0*/  VIADD R13, R12, UR4 ;  /* 0x000000040c0d7c36 */ /* 0x000fe20008000000 */
[----:B------:R-:W0:Y:S01]  /*06e0*/  LDCU UR4, c[0x0][0x3e8] ;  /* 0x00007d00ff0477ac */ /* 0x000e220008000800 */
[----:B------:R-:W-:-:S03]  /*06f0*/  VIADD R12, R2, 0xf ;  /* 0x0000000f020c7836 */ /* 0x000fc60000000000 */
[----:B------:R-:W-:Y:S02]  /*0700*/  @!P1 LEA R13, R10, R13, 0x3 ;  /* 0x0000000d0a0d9211 */ /* 0x000fe400078e18ff */
[----:B------:R-:W-:-:S05]  /*0710*/  SHF.R.S32.HI R15, RZ, 0x1f, R12 ;  /* 0x0000001fff0f7819 */ /* 0x000fca000001140c */
[-C--:B------:R-:W-:Y:S02]  /*0720*/  @!P0 IADD3 R18, PT, PT, R18, -R5.reuse, RZ ;  /* 0x8000000512128210 */ /* 0x080fe40007ffe0ff */
[----:B------:R-:W-:Y:S02]  /*0730*/  @!P0 IADD3 R36, PT, PT, R36, 0x1, RZ ;  /* 0x0000000124248810 */ /* 0x000fe40007ffe0ff */
[----:B------:R-:W-:Y:S02]  /*0740*/  ISETP.GE.U32.AND P2, PT, R18, R5, PT ;  /* 0x000000051200720c */ /* 0x000fe40003f46070 */
[----:B------:R-:W-:Y:S01]  /*0750*/  ISETP.NE.AND P0, PT, R11, RZ, PT ;  /* 0x000000ff0b00720c */ /* 0x000fe20003f05270 */
[----:B---3--:R1:W-:Y:S01]  /*0760*/  @!P1 STS.64 [R13], R6 ;  /* 0x000000060d009388 */ /* 0x0083e20000000a00 */
[----:B------:R-:W-:Y:S01]  /*0770*/  BAR.SYNC.DEFER_BLOCKING 0x0 ;  /* 0x0000000000007b1d */ /* 0x000fe20000010000 */
[----:B------:R-:W-:-:S08]  /*0780*/  ISETP.GE.AND P1, PT, R16, RZ, PT ;  /* 0x000000ff1000720c */ /* 0x000fd00003f26270 */
[----:B------:R-:W-:Y:S01]  /*0790*/  @P2 VIADD R36, R36, 0x1 ;  /* 0x0000000124242836 */ /* 0x000fe20000000000 */
[----:B-1----:R-:W-:Y:S01]  /*07a0*/  LEA.HI R6, R15, R12, RZ, 0x4 ;  /* 0x0000000c0f067211 */ /* 0x002fe200078f20ff */
[----:B0-----:R-:W-:Y:S01]  /*07b0*/  @!P3 IMAD R12, R9, UR4, R30 ;  /* 0x00000004090cbc24 */ /* 0x001fe2000f8e021e */
[----:B------:R-:W-:Y:S01]  /*07c0*/  SHF.R.U32.HI R9, RZ, 0x5, R8 ;  /* 0x00000005ff097819 */ /* 0x000fe20000011608 */
[----:B------:R-:W-:Y:S01]  /*07d0*/  @P3 IMAD R7, R4, UR4, R3 ;  /* 0x0000000404073c24 */ /* 0x000fe2000f8e0203 */
[----:B------:R-:W-:Y:S01]  /*07e0*/  SHF.R.S32.HI R6, RZ, 0x4, R6 ;  /* 0x00000004ff067819 */ /* 0x000fe20000011406 */
[----:B------:R-:W-:Y:S01]  /*07f0*/  @!P3 IMAD.MOV R13, RZ, RZ, -R12 ;  /* 0x000000ffff0db224 */ /* 0x000fe200078e0a0c */
[----:B------:R-:W-:Y:S01]  /*0800*/  @!P1 IADD3 R36, PT, PT, RZ, -R36, RZ ;  /* 0x80000024ff249210 */ /* 0x000fe20007ffe0ff */
[----:B------:R-:W-:Y:S01]  /*0810*/  @P3 IMAD R7, R7, R20, 0x1 ;  /* 0x0000000107073424 */ /* 0x000fe200078e0214 */
[----:B------:R-:W-:Y:S01]  /*0820*/  ISETP.GE.AND P1, PT, R9, R6, PT ;  /* 0x000000060900720c */ /* 0x000fe20003f26270 */
[----:B------:R-:W-:Y:S01]  /*0830*/  @!P3 IMAD R7, R20, R13, 0x1 ;  /* 0x000000011407b424 */ /* 0x000fe200078e020d */
[----:B------:R-:W-:Y:S01]  /*0840*/  @!P0 LOP3.LUT R36, RZ, R11, RZ, 0x33, !PT ;  /* 0x0000000bff248212 */ /* 0x000fe200078e33ff */
[----:B------:R-:W-:-:S10]  /*0850*/  IMAD R11, R0, UR5, RZ ;  /* 0x00000005000b7c24 */ /* 0x000fd4000f8e02ff */
[----:B------:R-:W-:Y:S05]  /*0860*/  @P1 BRA `(.L_x_22163) ;  /* 0x0000000800c41947 */ /* 0x000fea0003800000 */
[----:B------:R-:W0:Y:S01]  /*0870*/  LDCU.64 UR10, c[0x0][0x3a8] ;  /* 0x00007500ff0a77ac */ /* 0x000e220008000a00 */
[----:B------:R-:W-:Y:S01]  /*0880*/  SHF.R.U32.HI R8, RZ, 0x3, R8 ;  /* 0x00000003ff087819 */ /* 0x000fe20000011608 */
[----:B------:R-:W-:Y:S01]  /*0890*/  IMAD.SHL.U32 R37, R9, 0x10, RZ ;  /* 0x0000001009257824 */ /* 0x000fe200078e00ff */
[----:B------:R-:W-:Y:S01]  /*08a0*/  MOV R35, RZ ;  /* 0x000000ff00237202 */ /* 0x000fe20000000f00 */
[----:B------:R-:W1:Y:S01]  /*08b0*/  LDCU UR5, c[0x0][0x3d0] ;  /* 0x00007a00ff0577ac */ /* 0x000e620008000800 */
[----:B------:R-:W-:Y:S01]  /*08c0*/  LOP3.LUT R34, R8, 0x7c, RZ, 0xc0, !PT ;  /* 0x0000007c08227812 */ /* 0x000fe200078ec0ff */
[C---:B------:R-:W-:Y:S01]  /*08d0*/  IMAD.SHL.U32 R8, R10.reuse, 0x4, RZ ;  /* 0x000000040a087824 */ /* 0x040fe200078e00ff */
[----:B------:R-:W-:Y:S01]  /*08e0*/  SHF.L.U32 R5, R10, 0x3, RZ ;  /* 0x000000030a057819 */ /* 0x000fe200000006ff */
[----:B------:R-:W-:Y:S01]  /*08f0*/  UIADD3 UR4, UPT, UPT, UR6, 0x60, URZ ;  /* 0x0000006006047890 */ /* 0x000fe2000fffe0ff */
[----:B------:R-:W-:Y:S01]  /*0900*/  MOV R28, 0xff7fffff ;  /* 0xff7fffff001c7802 */ /* 0x000fe20000000f00 */
[----:B------:R-:W-:Y:S01]  /*0910*/  IMAD.WIDE R34, R11, 0x4, R34 ;  /* 0x000000040b227825 */ /* 0x000fe200078e0222 */
[----:B------:R-:W-:Y:S01]  /*0920*/  LOP3.LUT R8, R8, 0x3c, RZ, 0xc0, !PT ;  /* 0x0000003c08087812 */ /* 0x000fe200078ec0ff */
[----:B------:R-:W-:Y:S01]  /*0930*/  ULEA UR4, UR7, UR4, 0x18 ;  /* 0x0000000407047291 */ /* 0x000fe2000f8ec0ff */
[----:B------:R-:W-:-:S02]  /*0940*/  LOP3.LUT R16, R5, 0x78, RZ, 0xc0, !PT ;  /* 0x0000007805107812 */ /* 0x000fc400078ec0ff */
[----:B------:R-:W-:Y:S02]  /*0950*/  LEA R8, R9, R8, 0x6 ;  /* 0x0000000809087211 */ /* 0x000fe400078e30ff */
[----:B0-----:R-:W-:Y:S02]  /*0960*/  IADD3 R33, P0, PT, R34, UR10, RZ ;  /* 0x0000000a22217c10 */ /* 0x001fe4000ff1e0ff */
[----:B------:R-:W-:Y:S01]  /*0970*/  IADD3 R39, PT, PT, R8, UR4, RZ ;  /* 0x0000000408277c10 */ /* 0x000fe2000fffe0ff */
[----:B-1----:R-:W-:Y:S01]  /*0980*/  IMAD R5, R30, UR5, RZ ;  /* 0x000000051e057c24 */ /* 0x002fe2000f8e02ff */
[----:B------:R-:W-:Y:S01]  /*0990*/  IADD3.X R34, PT, PT, R35, UR11, RZ, P0, !PT ;  /* 0x0000000b23227c10 */ /* 0x000fe200087fe4ff */
[----:B------:R-:W-:Y:S01]  /*09a0*/  IMAD.MOV.U32 R35, RZ, RZ, R9 ;  /* 0x000000ffff237224 */ /* 0x000fe200078e0009 */
[C---:B------:R-:W-:Y:S01]  /*09b0*/  LOP3.LUT R9, R37.reuse, 0xf, R10, 0xf8, !PT ;  /* 0x0000000f25097812 */ /* 0x040fe200078ef80a */
[----:B------:R-:W-:Y:S01]  /*09c0*/  VIADD R37, R37, 0x1 ;  /* 0x0000000125257836 */ /* 0x000fe20000000000 */
[----:B------:R-:W-:-:S02]  /*09d0*/  IADD3 R16, P0, PT, R5, R16, RZ ;  /* 0x0000001005107210 */ /* 0x000fc40007f1e0ff */
[----:B------:R-:W-:Y:S01]  /*09e0*/  IADD3 R40, PT, PT, -R2, R9, RZ ;  /* 0x0000000902287210 */ /* 0x000fe20007ffe1ff */
[----:B------:R-:W-:Y:S01]  /*09f0*/  VIADD R38, R9, 0x1 ;  /* 0x0000000109267836 */ /* 0x000fe20000000000 */
[----:B------:R-:W-:-:S09]  /*0a00*/  LEA.HI.X.SX32 R17, R5, RZ, 0x1, P0 ;  /* 0x000000ff05117211 */ /* 0x000fd200000f0eff */
.L_x_22168:
        /* <DEDUP_REMOVED lines=24> */
[----:B------:R-:W-:Y:S02]  /*0b90*/  IMAD.MOV.U32 R14, RZ, RZ, R11 ;  /* 0x000000ffff0e7224 */ /* 0x000fe400078e000b */
[----:B0-----:R-:W-:-:S03]  /*0ba0*/  IMAD.MOV R8, RZ, RZ, -R9 ;  /* 0x000000ffff087224 */ /* 0x001fc600078e0a09 */
[----:B------:R-:W-:Y:S02]  /*0bb0*/  @!P2 IADD3 R14, PT, PT, RZ, -R14, RZ ;  /* 0x8000000eff0ea210 */ /* 0x000fe40007ffe0ff */
        /* <DEDUP_REMOVED lines=28> */
.L_x_22165:
[----:B------:R-:W-:Y:S01]  /*0d80*/  MOV R8, R33 ;  /* 0x0000002100087202 */ /* 0x000fe20000000f00 */
[----:B------:R-:W-:-:S05]  /*0d90*/  IMAD.MOV.U32 R9, RZ, RZ, R34 ;  /* 0x000000ffff097224 */ /* 0x000fca00078e0022 */
[----:B------:R-:W2:Y:S01]  /*0da0*/  LDG.E.CONSTANT R11, desc[UR8][R8.64] ;  /* 0x00000008080b7981 */ /* 0x000ea2000c1e9900 */
[----:B------:R-:W0:Y:S01]  /*0db0*/  S2UR UR5, SR_CgaCtaId ;  /* 0x00000000000579c3 */ /* 0x000e220000008800 */
[----:B------:R-:W-:Y:S02]  /*0dc0*/  UMOV UR4, 0x400 ;  /* 0x0000040000047882 */ /* 0x000fe40000000000 */
[----:B0-----:R-:W-:Y:S01]  /*0dd0*/  ULEA UR4, UR5, UR4, 0x18 ;  /* 0x0000000405047291 */ /* 0x001fe2000f8ec0ff */
        /* <DEDUP_REMOVED lines=8> */
[----:B------:R3:W4:Y:S01]  /*0e60*/  LDG.E.64.CONSTANT R24, desc[UR8][R26.64+0x300] ;  /* 0x000300081a187981 */ /* 0x000722000c1e9b00 */
[C---:B------:R-:W-:Y:S01]  /*0e70*/  LEA R42, R41.reuse, UR4, 0x5 ;  /* 0x00000004292a7c11 */ /* 0x040fe2000f8e28ff */
[----:B------:R-:W-:Y:S01]  /*0e80*/  UMOV UR4, 0xffffffff ;  /* 0xffffffff00047882 */ /* 0x000fe20000000000 */
[----:B------:R-:W-:-:S02]  /*0e90*/  ISETP.NE.AND P0, PT, R41, RZ, PT ;  /* 0x000000ff2900720c */ /* 0x000fc40003f05270 */
[----:B-----5:R-:W-:Y:S01]  /*0ea0*/  FSETP.NEU.FTZ.AND P1, PT, R29, RZ, PT ;  /* 0x000000ff1d00720b */ /* 0x020fe20003f3d000 */
[----:B------:R-:W0:Y:S04]  /*0eb0*/  LDS.128 R8, [R42] ;  /* 0x000000002a087984 */ /* 0x000e280000000c00 */
[----:B------:R-:W1:Y:S01]  /*0ec0*/  LDS.128 R12, [R42+0x10] ;  /* 0x000010002a0c7984 */ /* 0x000e620000000c00 */
[----:B0-----:R-:W-:Y:S02]  /*0ed0*/  HADD2.F32 R43, -RZ, R10.H0_H0 ;  /* 0x2000000aff2b7230 */ /* 0x001fe40000004100 */
[--C-:B--2---:R-:W-:Y:S02]  /*0ee0*/  HADD2.F32 R44, -RZ, R18.reuse.H0_H0 ;  /* 0x20000012ff2c7230 */ /* 0x104fe40000004100 */
[----:B------:R-:W-:-:S02]  /*0ef0*/  HADD2.F32 R18, -RZ, R18.H1_H1 ;  /* 0x30000012ff127230 */ /* 0x000fc40000004100 */
[----:B---3--:R-:W-:Y:S02]  /*0f00*/  HADD2.F32 R27, -RZ, R20.H0_H0 ;  /* 0x20000014ff1b7230 */ /* 0x008fe40000004100 */
[----:B------:R-:W-:Y:S01]  /*0f10*/  FMUL.FTZ R45, R43, R44 ;  /* 0x0000002c2b2d7220 */ /* 0x000fe20000410000 */
[----:B------:R-:W-:Y:S02]  /*0f20*/  HADD2.F32 R43, -RZ, R10.H1_H1 ;  /* 0x3000000aff2b7230 */ /* 0x000fe40000004100 */
[--C-:B------:R-:W-:Y:S02]  /*0f30*/  HADD2.F32 R10, -RZ, R8.reuse.H0_H0 ;  /* 0x20000008ff0a7230 */ /* 0x100fe40000004100 */
[----:B------:R-:W-:Y:S02]  /*0f40*/  HADD2.F32 R8, -RZ, R8.H1_H1 ;  /* 0x30000008ff087230 */ /* 0x000fe40000004100 */
[----:B------:R-:W-:Y:S01]  /*0f50*/  FMUL.FTZ R43, R43, R18 ;  /* 0x000000122b2b7220 */ /* 0x000fe20000410000 */
[----:B------:R-:W-:-:S02]  /*0f60*/  HADD2.F32 R18, -RZ, R11.H0_H0 ;  /* 0x2000000bff127230 */ /* 0x000fc40000004100 */
[----:B------:R-:W-:Y:S01]  /*0f70*/  FFMA.FTZ R10, R10, R27, R45 ;  /* 0x0000001b0a0a7223 */ /* 0x000fe2000001002d */
[--C-:B------:R-:W-:Y:S02]  /*0f80*/  HADD2.F32 R45, -RZ, R19.reuse.H0_H0 ;  /* 0x20000013ff2d7230 */ /* 0x100fe40000004100 */
[----:B------:R-:W-:Y:S02]  /*0f90*/  HADD2.F32 R19, -RZ, R19.H1_H1 ;  /* 0x30000013ff137230 */ /* 0x000fe40000004100 */
[----:B------:R-:W-:Y:S02]  /*0fa0*/  HADD2.F32 R27, -RZ, R20.H1_H1 ;  /* 0x30000014ff1b7230 */ /* 0x000fe40000004100 */
[----:B------:R-:W-:Y:S01]  /*0fb0*/  FMUL.FTZ R26, R18, R45 ;  /* 0x0000002d121a7220 */ /* 0x000fe20000410000 */
[----:B------:R-:W-:Y:S02]  /*0fc0*/  HADD2.F32 R18, -RZ, R11.H1_H1 ;  /* 0x3000000bff127230 */ /* 0x000fe40000004100 */
[----:B------:R-:W-:-:S02]  /*0fd0*/  HADD2.F32 R11, -RZ, R9.H0_H0 ;  /* 0x20000009ff0b7230 */ /* 0x000fc40000004100 */
[----:B------:R-:W-:Y:S01]  /*0fe0*/  FFMA.FTZ R8, R8, R27, R43 ;  /* 0x0000001b08087223 */ /* 0x000fe2000001002b */
[----:B------:R-:W-:Y:S02]  /*0ff0*/  HADD2.F32 R20, -RZ, R21.H0_H0 ;  /* 0x20000015ff147230 */ /* 0x000fe40000004100 */
[----:B------:R-:W-:Y:S01]  /*1000*/  FMUL.FTZ R19, R18, R19 ;  /* 0x0000001312137220 */ /* 0x000fe20000410000 */
[----:B------:R-:W-:Y:S02]  /*1010*/  HADD2.F32 R18, -RZ, R9.H1_H1 ;  /* 0x30000009ff127230 */ /* 0x000fe40000004100 */
[----:B------:R-:W-:Y:S01]  /*1020*/  FFMA.FTZ R9, R11, R20, R26 ;  /* 0x000000140b097223 */ /* 0x000fe2000001001a */
[----:B------:R-:W-:Y:S02]  /*1030*/  HADD2.F32 R11, -RZ, R21.H1_H1 ;  /* 0x30000015ff0b7230 */ /* 0x000fe40000004100 */
[----:B-1----:R-:W-:Y:S02]  /*1040*/  HADD2.F32 R21, -RZ, R12.H0_H0 ;  /* 0x2000000cff157230 */ /* 0x002fe40000004100 */
[----:B----4-:R-:W-:-:S02]  /*1050*/  HADD2.F32 R20, -RZ, R22.H0_H0 ;  /* 0x20000016ff147230 */ /* 0x010fc40000004100 */
[----:B------:R-:W-:Y:S01]  /*1060*/  FFMA.FTZ R11, R18, R11, R19 ;  /* 0x0000000b120b7223 */ /* 0x000fe20000010013 */
[----:B------:R-:W-:Y:S02]  /*1070*/  HADD2.F32 R22, -RZ, R22.H1_H1 ;  /* 0x30000016ff167230 */ /* 0x000fe40000004100 */
[--C-:B------:R-:W-:Y:S02]  /*1080*/  HADD2.F32 R18, -RZ, R13.reuse.H1_H1 ;  /* 0x3000000dff127230 */ /* 0x100fe40000004100 */
[----:B------:R-:W-:Y:S01]  /*1090*/  FFMA.FTZ R10, R21, R20, R10 ;  /* 0x00000014150a7223 */ /* 0x000fe2000001000a */
[----:B------:R-:W-:Y:S02]  /*10a0*/  HADD2.F32 R21, -RZ, R12.H1_H1 ;  /* 0x3000000cff157230 */ /* 0x000fe40000004100 */
[----:B------:R-:W-:Y:S02]  /*10b0*/  HADD2.F32 R20, -RZ, R13.H0_H0 ;  /* 0x2000000dff147230 */ /* 0x000fe40000004100 */
[----:B------:R-:W-:-:S02]  /*10c0*/  HADD2.F32 R13, -RZ, R23.H0_H0 ;  /* 0x20000017ff0d7230 */ /* 0x000fc40000004100 */
        /* <DEDUP_REMOVED lines=21> */
.L_x_22201:
        /* <DEDUP_REMOVED lines=8> */
[----:B0-----:R-:W-:-:S05]  /*12a0*/  @!P0 FSEL R8, R9, RZ, !P1 ;  /* 0x000000ff09088208 */ /* 0x001fca0004800000 */
[----:B------:R1:W-:Y:S01]  /*12b0*/  @!P0 STS [R39], R8 ;  /* 0x0000000827008388 */ /* 0x0003e20000000800 */
[----:B------:R-:W-:-:S13]  /*12c0*/  ISETP.GE.OR P0, PT, R11, R2, P0 ;  /* 0x000000020b00720c */ /* 0x000fda0000706670 */
[----:B-1----:R-:W-:-:S07]  /*12d0*/  @!P0 FMNMX.FTZ R28, R28, R9, !PT ;  /* 0x000000091c1c8209 */ /* 0x002fce0007810000 */
.L_x_22166:
[----:B------:R-:W-:Y:S05]  /*12e0*/  BSYNC B1 ;  /* 0x0000000000017941 */ /* 0x000fea0003800000 */
.L_x_22164:
        /* <DEDUP_REMOVED lines=9> */
.L_x_22163:
[----:B------:R-:W-:Y:S05]  /*1380*/  BSYNC B0 ;  /* 0x0000000000007941 */ /* 0x000fea0003800000 */
.L_x_22162:
        /* <DEDUP_REMOVED lines=12> */
.L_x_22207:
        /* <DEDUP_REMOVED lines=8> */
[----:B------:R-:W-:Y:S01]  /*14d0*/  @!P3 STS [R10], R11 ;  /* 0x0000000b0a00b388 */ /* 0x000fe20000000800 */
[----:B------:R-:W-:Y:S01]  /*14e0*/  BAR.SYNC.DEFER_BLOCKING 0x0 ;  /* 0x0000000000007b1d */ /* 0x000fe20000010000 */
[C---:B------:R-:W-:Y:S01]  /*14f0*/  ISETP.GT.U32.AND P2, PT, R25.reuse, 0x3, PT ;  /* 0x000000031900780c */ /* 0x040fe20003f44070 */
[----:B------:R-:W-:Y:S01]  /*1500*/  IMAD R12, R25, 0x4, R12 ;  /* 0x00000004190c7824 */ /* 0x000fe200078e020c */
[----:B------:R-:W-:Y:S01]  /*1510*/  MOV R14, 0xff7fffff ;  /* 0xff7fffff000e7802 */ /* 0x000fe20000000f00 */
[----:B------:R-:W-:Y:S02]  /*1520*/  HFMA2 R20, -RZ, RZ, 0, 0 ;  /* 0x00000000ff147431 */ /* 0x000fe400000001ff */
        /* <DEDUP_REMOVED lines=31> */
.L_x_22174:
        /* <DEDUP_REMOVED lines=11> */
.L_x_22173:
[----:B------:R-:W-:Y:S05]  /*17d0*/  BSYNC.RECONVERGENT B1 ;  /* 0x0000000000017941 */ /* 0x000fea0003800200 */
.L_x_22172:
        /* <DEDUP_REMOVED lines=12> */
.L_x_22177:
        /* <DEDUP_REMOVED lines=32> */
[----:B-----5:R-:W-:Y:S01]  /*1aa0*/  FMUL.FTZ R29, R26, 1.4426950216293334961 ;  /* 0x3fb8aa3b1a1d7820 */ /* 0x020fe20000410000 */
        /* <DEDUP_REMOVED lines=67> */
.L_x_22176:
[----:B------:R-:W-:Y:S05]  /*1ee0*/  BSYNC.RECONVERGENT B1 ;  /* 0x0000000000017941 */ /* 0x000fea0003800200 */
.L_x_22175:
        /* <DEDUP_REMOVED lines=55> */
.L_x_22179:
[----:B------:R-:W-:Y:S05]  /*2260*/  BSYNC.RECONVERGENT B1 ;  /* 0x0000000000017941 */ /* 0x000fea0003800200 */
.L_x_22178:
        /* <DEDUP_REMOVED lines=26> */
.L_x_22171:
[----:B------:R-:W-:Y:S05]  /*2410*/  BSYNC.RECONVERGENT B0 ;  /* 0x0000000000007941 */ /* 0x000fea0003800200 */
.L_x_22170:
        /* <DEDUP_REMOVED lines=35> */
[----:B------:R-:W-:Y:S02]  /*2650*/  IADD3 R15, PT, PT, RZ, -R15, RZ ;  /* 0x8000000fff0f7210 */ /* 0x000fe40007ffe0ff */
[----:B------:R-:W-:Y:S01]  /*2660*/  LOP3.LUT R13, R12, 0x180, RZ, 0xc0, !PT ;  /* 0x000001800c0d7812 */ /* 0x000fe200078ec0ff */
[----:B------:R-:W-:-:S03]  /*2670*/  IMAD R12, R24, 0x4, R17 ;  /* 0x00000004180c7824 */ /* 0x000fc600078e0211 */
[----:B------:R-:W-:-:S07]  /*2680*/  IADD3 R14, PT, PT, R13, R24, RZ ;  /* 0x000000180d0e7210 */ /* 0x000fce0007ffe0ff */
.L_x_22184:
[----:B------:R-:W0:Y:S01]  /*2690*/  LDS R13, [R12] ;  /* 0x000000000c0d7984 */ /* 0x000e220000000800 */
[----:B------:R-:W-:-:S05]  /*26a0*/  VIADD R15, R15, 0x1 ;  /* 0x000000010f0f7836 */ /* 0x000fca0000000000 */
[----:B------:R-:W-:Y:S01]  /*26b0*/  ISETP.NE.AND P0, PT, R15, RZ, PT ;  /* 0x000000ff0f00720c */ /* 0x000fe20003f05270 */
[----:B0-----:R-:W-:-:S05]  /*26c0*/  FMUL.FTZ R13, R13, R10 ;  /* 0x0000000a0d0d7220 */ /* 0x001fca0000410000 */
[----:B------:R0:W-:Y:S02]  /*26d0*/  STS [R12], R13 ;  /* 0x0000000d0c007388 */ /* 0x0001e40000000800 */
[----:B0-----:R-:W-:-:S05]  /*26e0*/  IADD3 R12, PT, PT, R12, 0x200, RZ ;  /* 0x000002000c0c7810 */ /* 0x001fca0007ffe0ff */
[----:B------:R-:W-:Y:S05]  /*26f0*/  @P0 BRA `(.L_x_22184) ;  /* 0xfffffffc00e40947 */ /* 0x000fea000383ffff */
.L_x_22183:
[----:B------:R-:W-:Y:S05]  /*2700*/  BSYNC.RECONVERGENT B1 ;  /* 0x0000000000017941 */ /* 0x000fea0003800200 */
.L_x_22182:
        /* <DEDUP_REMOVED lines=12> */
.L_x_22187:
[----:B------:R-:W0:Y:S01]  /*27d0*/  LDS R27, [R12+-0x400] ;  /* 0xfffc00000c1b7984 */ /* 0x000e220000000800 */
[----:B------:R-:W-:-:S03]  /*27e0*/  IADD3 R14, PT, PT, R14, 0x800, RZ ;  /* 0x000008000e0e7810 */ /* 0x000fc60007ffe0ff */
[----:B-----5:R-:W1:Y:S01]  /*27f0*/  LDS R29, [R12+-0x200] ;  /* 0xfffe00000c1d7984 */ /* 0x020e620000000800 */
        /* <DEDUP_REMOVED lines=22> */
[C---:B------:R-:W-:Y:S01]  /*2960*/  FMUL.FTZ R41, R10.reuse, R41 ;  /* 0x000000290a297220 */ /* 0x040fe20000410000 */
[C---:B------:R-:W-:Y:S02]  /*2970*/  FMUL.FTZ R43, R10.reuse, R43 ;  /* 0x0000002b0a2b7220 */ /* 0x040fe40000410000 */
[----:B------:R-:W-:Y:S01]  /*2980*/  STS [R12+-0x200], R29 ;  /* 0xfffe001d0c007388 */ /* 0x000fe20000000800 */
[----:B------:R-:W-:-:S03]  /*2990*/  FMUL.FTZ R45, R10, R45 ;  /* 0x0000002d0a2d7220 */ /* 0x000fc60000410000 */
[----:B------:R-:W-:Y:S01]  /*29a0*/  STS [R12], R31 ;  /* 0x0000001f0c007388 */ /* 0x000fe20000000800 */
[----:B0-----:R-:W-:-:S03]  /*29b0*/  FMUL.FTZ R27, R10, R16 ;  /* 0x000000100a1b7220 */ /* 0x001fc60000410000 */
        /* <DEDUP_REMOVED lines=21> */
.L_x_22186:
[----:B------:R-:W-:Y:S05]  /*2b10*/  BSYNC.RECONVERGENT B1 ;  /* 0x0000000000017941 */ /* 0x000fea0003800200 */
.L_x_22185:
        /* <DEDUP_REMOVED lines=31> */
.L_x_22189:
[----:B------:R-:W-:Y:S05]  /*2d10*/  BSYNC.RECONVERGENT B1 ;  /* 0x0000000000017941 */ /* 0x000fea0003800200 */
.L_x_22188:
        /* <DEDUP_REMOVED lines=14> */
.L_x_22181:
[----:B------:R-:W-:Y:S05]  /*2e00*/  BSYNC.RECONVERGENT B0 ;  /* 0x0000000000007941 */ /* 0x000fea0003800200 */
.L_x_22180:
[----:B------:R-:W-:Y:S01]  /*2e10*/  BAR.SYNC.DEFER_BLOCKING 0x0 ;  /* 0x0000000000007b1d */ /* 0x000fe20000010000 */
[----:B------:R-:W-:Y:S02]  /*2e20*/  ISETP.GE.AND P0, PT, R35, R6, PT ;  /* 0x000000062300720c */ /* 0x000fe40003f06270 */
[----:B------:R-:W-:-:S03]  /*2e30*/  CS2R R26, SRZ ;  /* 0x00000000001a7805 */ /* 0x000fc6000001ff00 */
[----:B------:R-:W2:Y:S01]  /*2e40*/  LDCU UR12, c[0x0][0x3cc] ;  /* 0x00007980ff0c77ac */ /* 0x000ea20008000800 */
[----:B------:R-:W-:Y:S01]  /*2e50*/  BSSY.RECONVERGENT B1, `(.L_x_22190) ;  /* 0x00000c5000017945 */ /* 0x000fe20003800200 */
[----:B------:R-:W3:Y:S06]  /*2e60*/  LDCU.64 UR6, c[0x0][0x398] ;  /* 0x00007300ff0677ac */ /* 0x000eec0008000a00 */
[----:B------:R-:W-:Y:S05]  /*2e70*/  @P0 BRA `(.L_x_22191) ;  /* 0x0000000c00080947 */ /* 0x000fea0003800000 */
[----:B------:R-:W4:Y:S01]  /*2e80*/  I2F.RP R14, R5 ;  /* 0x00000005000e7306 */ /* 0x000f220000209400 */
[----:B------:R-:W2:Y:S01]  /*2e90*/  LDCU UR4, c[0x0][0x3b8] ;  /* 0x00007700ff0477ac */ /* 0x000ea20008000800 */
[----:B01----:R-:W-:Y:S01]  /*2ea0*/  HFMA2 R13, -RZ, RZ, 0, 0 ;  /* 0x00000000ff0d7431 */ /* 0x003fe200000001ff */
[----:B------:R-:W-:Y:S01]  /*2eb0*/  SHF.R.U32.HI R12, RZ, 0x3, R24 ;  /* 0x00000003ff0c7819 */ /* 0x000fe20000011618 */
[----:B------:R-:W-:Y:S01]  /*2ec0*/  VIADD R9, R9, 0x60 ;  /* 0x0000006009097836 */ /* 0x000fe20000000000 */
[----:B------:R-:W0:Y:S01]  /*2ed0*/  LDCU UR5, c[0x0][0x3d0] ;  /* 0x00007a00ff0577ac */ /* 0x000e220008000800 */
[----:B------:R-:W-:Y:S01]  /*2ee0*/  IMAD.SHL.U32 R41, R24, 0x8, RZ ;  /* 0x0000000818297824 */ /* 0x000fe200078e00ff */
[----:B------:R-:W-:Y:S01]  /*2ef0*/  LOP3.LUT R12, R12, 0x7c, RZ, 0xc0, !PT ;  /* 0x0000007c0c0c7812 */ /* 0x000fe200078ec0ff */
[----:B------:R-:W-:Y:S01]  /*2f00*/  IMAD.IADD R40, R35, 0x1, -R6 ;  /* 0x0000000123287824 */ /* 0x000fe200078e0a06 */
[----:B------:R-:W1:Y:S01]  /*2f10*/  LDCU.64 UR10, c[0x0][0x3a8] ;  /* 0x00007500ff0a77ac */ /* 0x000e620008000a00 */
[----:B-----5:R-:W-:-:S02]  /*2f20*/  LEA R29, R8, R9, 0x18 ;  /* 0x00000009081d7211 */ /* 0x020fc400078ec0ff */
[----:B------:R-:W-:Y:S02]  /*2f30*/  LEA R34, R35, 0x3, 0x4 ;  /* 0x0000000323227811 */ /* 0x000fe400078e20ff */
[----:B------:R-:W-:Y:S01]  /*2f40*/  LOP3.LUT R37, R41, 0xf8, RZ, 0xc0, !PT ;  /* 0x000000f829257812 */ /* 0x000fe200078ec0ff */
[----:B----4-:R-:W4:Y:S01]  /*2f50*/  MUFU.RCP R14, R14 ;  /* 0x0000000e000e7308 */ /* 0x010f220000001000 */
[----:B------:R-:W-:Y:S02]  /*2f60*/  MOV R26, RZ ;  /* 0x000000ff001a7202 */ /* 0x000fe40000000f00 */
[----:B------:R-:W-:Y:S01]  /*2f70*/  LOP3.LUT R41, R34, 0x8, R41, 0xf8, !PT ;  /* 0x0000000822297812 */ /* 0x000fe200078ef829 */
[----:B--2---:R-:W-:Y:S01]  /*2f80*/  IMAD R15, R0, UR4, RZ ;  /* 0x00000004000f7c24 */ /* 0x004fe2000f8e02ff */
[----:B------:R-:W2:Y:S03]  /*2f90*/  LDCU UR4, c[0x0][0x3ec] ;  /* 0x00007d80ff0477ac */ /* 0x000ea60008000800 */
[----:B------:R-:W-:-:S04]  /*2fa0*/  IMAD.WIDE R12, R15, 0x4, R12 ;  /* 0x000000040f0c7825 */ /* 0x000fc800078e020c */
[----:B0-----:R-:W-:Y:S01]  /*2fb0*/  IMAD R30, R30, UR5, RZ ;  /* 0x000000051e1e7c24 */ /* 0x001fe2000f8e02ff */
[----:B-1----:R-:W-:Y:S01]  /*2fc0*/  IADD3 R28, P0, PT, R12, UR10, RZ ;  /* 0x0000000a0c1c7c10 */ /* 0x002fe2000ff1e0ff */
[----:B----4-:R-:W-:-:S03]  /*2fd0*/  VIADD R10, R14, 0xffffffe ;  /* 0x0ffffffe0e0a7836 */ /* 0x010fc60000000000 */
[----:B------:R-:W-:Y:S01]  /*2fe0*/  IADD3.X R33, PT, PT, R13, UR11, RZ, P0, !PT ;  /* 0x0000000b0d217c10 */ /* 0x000fe200087fe4ff */
[----:B------:R-:W-:Y:S01]  /*2ff0*/  IMAD.SHL.U32 R14, R24, 0x20, RZ ;  /* 0x00000020180e7824 */ /* 0x000fe200078e00ff */
[----:B------:R-:W-:Y:S01]  /*3000*/  SHF.R.S32.HI R31, RZ, 0x1f, R30 ;  /* 0x0000001fff1f7819 */ /* 0x000fe2000001141e */
[----:B------:R0:W1:Y:S01]  /*3010*/  F2I.FTZ.U32.TRUNC.NTZ R11, R10 ;  /* 0x0000000a000b7305 */ /* 0x000062000021f000 */
[----:B--2---:R-:W-:Y:S02]  /*3020*/  VIADD R36, R36, -UR4 ;  /* 0x8000000424247c36 */ /* 0x004fe40008000000 */
[----:B0-----:R-:W-:-:S05]  /*3030*/  LOP3.LUT R10, R14, 0x20, RZ, 0xe2, !PT ;  /* 0x000000200e0a7812 */ /* 0x001fca00078ee2ff */
[C---:B------:R-:W-:Y:S01]  /*3040*/  IMAD R10, R35.reuse, 0x40, R10 ;  /* 0x00000040230a7824 */ /* 0x040fe200078e020a */
[----:B-1----:R-:W-:Y:S02]  /*3050*/  IADD3 R15, PT, PT, RZ, -R11, RZ ;  /* 0x8000000bff0f7210 */ /* 0x002fe40007ffe0ff */
[----:B------:R-:W-:Y:S02]  /*3060*/  IADD3 R35, PT, PT, R35, 0x1, RZ ;  /* 0x0000000123237810 */ /* 0x000fe40007ffe0ff */
[----:B------:R-:W-:Y:S01]  /*3070*/  IADD3 R29, PT, PT, R10, 0x10, R29 ;  /* 0x000000100a1d7810 */ /* 0x000fe20007ffe01d */
[----:B------:R-:W-:Y:S01]  /*3080*/  HFMA2 R10, -RZ, RZ, 0, 0 ;  /* 0x00000000ff0a7431 */ /* 0x000fe200000001ff */
[----:B------:R-:W-:-:S05]  /*3090*/  MOV R14, R15 ;  /* 0x0000000f000e7202 */ /* 0x000fca0000000f00 */
[----:B------:R-:W-:-:S04]  /*30a0*/  IMAD R9, R14, R5, RZ ;  /* 0x000000050e097224 */ /* 0x000fc800078e02ff */
[----:B------:R-:W-:-:S07]  /*30b0*/  IMAD.HI.U32 R32, R11, R9, R10 ;  /* 0x000000090b207227 */ /* 0x000fce00078e000a */
.L_x_22198:
        /* <DEDUP_REMOVED lines=51> */
[----:B------:R1:W4:Y:S01]  /*33f0*/  LDS.128 R16, [R29] ;  /* 0x000000001d107984 */ /* 0x0003220000000c00 */
        /* <DEDUP_REMOVED lines=10> */
[----:B------:R-:W-:Y:S02]  /*34a0*/  F2FP.F16.F32.PACK_AB R22, R23, R22 ;  /* 0x000000161716723e */ /* 0x000fe400000000ff */
[----:B------:R-:W-:-:S07]  /*34b0*/  IADD3 R21, PT, PT, R41, -0x3, RZ ;  /* 0xfffffffd29157810 */ /* 0x000fce0007ffe0ff */
[----:B-1--4-:R-:W-:Y:S05]  /*34c0*/  @P0 BRA `(.L_x_22195) ;  /* 0x0000000000780947 */ /* 0x012fea0003800000 */
[C---:B------:R-:W-:Y:S01]  /*34d0*/  IADD3 R39, PT, PT, R41.reuse, 0x1, RZ ;  /* 0x0000000129277810 */ /* 0x040fe20007ffe0ff */
[----:B------:R-:W-:Y:S01]  /*34e0*/  VIADD R23, R41, 0xffffffff ;  /* 0xffffffff29177836 */ /* 0x000fe20000000000 */
[C---:B-----5:R-:W-:Y:S02]  /*34f0*/  PRMT R38, R14.reuse, 0x7632, R38 ;  /* 0x000076320e267816 */ /* 0x060fe40000000026 */
        /* <DEDUP_REMOVED lines=8> */
[----:B------:R-:W-:Y:S02]  /*3580*/  IADD3 R23, PT, PT, R41, -0x2, RZ ;  /* 0xfffffffe29177810 */ /* 0x000fe40007ffe0ff */
[-C--:B------:R-:W-:Y:S02]  /*3590*/  ISETP.GE.AND P4, PT, R39, R2.reuse, PT ;  /* 0x000000022700720c */ /* 0x080fe40003f86270 */
[----:B------:R-:W-:Y:S02]  /*35a0*/  PRMT R39, R13, 0x7632, R39 ;  /* 0x000076320d277816 */ /* 0x000fe40000000027 */
[-C--:B------:R-:W-:Y:S02]  /*35b0*/  ISETP.GE.AND P1, PT, R41, R2.reuse, PT ;  /* 0x000000022900720c */ /* 0x080fe40003f26270 */
[----:B------:R-:W-:-:S02]  /*35c0*/  ISETP.GE.AND P5, PT, R23, R2, PT ;  /* 0x000000021700720c */ /* 0x000fc40003fa6270 */
[----:B------:R-:W-:Y:S02]  /*35d0*/  SEL R13, R13, RZ, !P6 ;  /* 0x000000ff0d0d7207 */ /* 0x000fe40007000000 */
        /* <DEDUP_REMOVED lines=13> */
.L_x_22195:
[----:B------:R-:W-:Y:S05]  /*36b0*/  BSYNC.RECONVERGENT B2 ;  /* 0x0000000000027941 */ /* 0x000fea0003800200 */
.L_x_22194:
[----:B------:R-:W-:Y:S04]  /*36c0*/  BSSY.RECONVERGENT B2, `(.L_x_22196) ;  /* 0x0000020000027945 */ /* 0x000fe80003800200 */
[----:B------:R-:W-:Y:S05]  /*36d0*/  @P0 BRA `(.L_x_22197) ;  /* 0x0000000000780947 */ /* 0x000fea0003800000 */
[-C--:B------:R-:W-:Y:S01]  /*36e0*/  ISETP.GE.AND P6, PT, R21, R2.reuse, PT ;  /* 0x000000021500720c */ /* 0x080fe20003fc6270 */
[C---:B------:R-:W-:Y:S01]  /*36f0*/  VIADD R21, R41.reuse, 0xfffffffe ;  /* 0xfffffffe29157836 */ /* 0x040fe20000000000 */
[C---:B------:R-:W-:Y:S01]  /*3700*/  IADD3 R23, PT, PT, R41.reuse, -0x1, RZ ;  /* 0xffffffff29177810 */ /* 0x040fe20007ffe0ff */
[----:B------:R-:W-:Y:S01]  /*3710*/  VIADD R39, R41, 0x1 ;  /* 0x0000000129277836 */ /* 0x000fe20000000000 */
[----:B-----5:R-:W-:Y:S02]  /*3720*/  PRMT R42, R11, 0x7632, R42 ;  /* 0x000076320b2a7816 */ /* 0x020fe4000000002a */
[-C--:B------:R-:W-:Y:S02]  /*3730*/  ISETP.GE.AND P2, PT, R21, R2.reuse, PT ;  /* 0x000000021500720c */ /* 0x080fe40003f46270 */
[----:B------:R-:W-:Y:S01]  /*3740*/  ISETP.GE.AND P4, PT, R39, R2, PT ;  /* 0x000000022700720c */ /* 0x000fe20003f86270 */
[C---:B------:R-:W-:Y:S01]  /*3750*/  VIADD R39, R41.reuse, 0x3 ;  /* 0x0000000329277836 */ /* 0x040fe20000000000 */
[----:B------:R-:W-:-:S02]  /*3760*/  IADD3 R21, PT, PT, R41, 0x4, RZ ;  /* 0x0000000429157810 */ /* 0x000fc40007ffe0ff */
[-C--:B------:R-:W-:Y:S02]  /*3770*/  ISETP.GE.AND P5, PT, R23, R2.reuse, PT ;  /* 0x000000021700720c */ /* 0x080fe40003fa6270 */
[----:B------:R-:W-:Y:S02]  /*3780*/  IADD3 R23, PT, PT, R41, 0x2, RZ ;  /* 0x0000000229177810 */ /* 0x000fe40007ffe0ff */
[-C--:B------:R-:W-:Y:S02]  /*3790*/  ISETP.GE.AND P0, PT, R21, R2.reuse, PT ;  /* 0x000000021500720c */ /* 0x080fe40003f06270 */
[----:B------:R-:W-:Y:S02]  /*37a0*/  PRMT R21, R8, 0x7632, R21 ;  /* 0x0000763208157816 */ /* 0x000fe40000000015 */
[-C--:B------:R-:W-:Y:S02]  /*37b0*/  ISETP.GE.AND P1, PT, R23, R2.reuse, PT ;  /* 0x000000021700720c */ /* 0x080fe40003f26270 */
[----:B------:R-:W-:-:S02]  /*37c0*/  ISETP.GE.AND P3, PT, R39, R2, PT ;  /* 0x000000022700720c */ /* 0x000fc40003f66270 */
[----:B------:R-:W-:Y:S02]  /*37d0*/  SEL R8, R8, RZ, !P6 ;  /* 0x000000ff08087207 */ /* 0x000fe40007000000 */
[----:B------:R-:W-:Y:S02]  /*37e0*/  ISETP.GE.AND P6, PT, R41, R2, PT ;  /* 0x000000022900720c */ /* 0x000fe40003fc6270 */
[C---:B------:R-:W-:Y:S02]  /*37f0*/  PRMT R23, R9.reuse, 0x7632, R23 ;  /* 0x0000763209177816 */ /* 0x040fe40000000017 */
[C---:B------:R-:W-:Y:S02]  /*3800*/  PRMT R39, R10.reuse, 0x7632, R39 ;  /* 0x000076320a277816 */ /* 0x040fe40000000027 */
        /* <DEDUP_REMOVED lines=11> */
.L_x_22197:
[----:B------:R-:W-:Y:S05]  /*38c0*/  BSYNC.RECONVERGENT B2 ;  /* 0x0000000000027941 */ /* 0x000fea0003800200 */
.L_x_22196:
[C---:B-----5:R-:W-:Y:S01]  /*38d0*/  HMUL2 R13, R22.reuse, R13 ;  /* 0x0000000d160d7232 */ /* 0x060fe20000000000 */
[----:B------:R-:W-:Y:S01]  /*38e0*/  F2FP.F16.F32.PACK_AB R16, R17, R16 ;  /* 0x000000101110723e */ /* 0x000fe200000000ff */
[----:B------:R-:W-:Y:S01]  /*38f0*/  HFMA2 R9, R22, R9, -RZ ;  /* 0x0000000916097231 */ /* 0x000fe200001000ff */
[----:B------:R-:W-:Y:S01]  /*3900*/  F2FP.F16.F32.PACK_AB R18, R19, R18 ;  /* 0x000000121312723e */ /* 0x000fe200000000ff */
[C---:B------:R-:W-:Y:S02]  /*3910*/  HFMA2 R13, R20.reuse, R12, R13 ;  /* 0x0000000c140d7231 */ /* 0x040fe4000000000d */
[----:B------:R-:W-:Y:S02]  /*3920*/  HFMA2 R9, R20, R8, R9 ;  /* 0x0000000814097231 */ /* 0x000fe40000000009 */
[C---:B------:R-:W-:Y:S02]  /*3930*/  HFMA2 R13, R16.reuse, R14, R13 ;  /* 0x0000000e100d7231 */ /* 0x040fe4000000000d */
[----:B------:R-:W-:-:S04]  /*3940*/  HFMA2 R9, R16, R10, R9 ;  /* 0x0000000a10097231 */ /* 0x000fc80000000009 */
[C---:B------:R-:W-:Y:S02]  /*3950*/  HFMA2 R9, R18.reuse, R11, R9 ;  /* 0x0000000b12097231 */ /* 0x040fe40000000009 */
[----:B------:R-:W-:-:S03]  /*3960*/  HFMA2 R13, R18, R15, R13 ;  /* 0x0000000f120d7231 */ /* 0x000fc6000000000d */
[--C-:B------:R-:W-:Y:S02]  /*3970*/  HADD2.F32 R10, -RZ, R9.reuse.H0_H0 ;  /* 0x20000009ff0a7230 */ /* 0x100fe40000004100 */
[----:B------:R-:W-:Y:S02]  /*3980*/  HADD2.F32 R9, -RZ, R9.H1_H1 ;  /* 0x30000009ff097230 */ /* 0x000fe40000004100 */
[----:B------:R-:W-:-:S03]  /*3990*/  HADD2.F32 R8, -RZ, R13.H0_H0 ;  /* 0x2000000dff087230 */ /* 0x000fc60000004100 */
[----:B------:R-:W-:Y:S01]  /*39a0*/  FADD.FTZ R10, R10, R9 ;  /* 0x000000090a0a7221 */ /* 0x000fe20000010000 */
[----:B------:R-:W-:-:S03]  /*39b0*/  HADD2.F32 R13, -RZ, R13.H1_H1 ;  /* 0x3000000dff0d7230 */ /* 0x000fc60000004100 */
[----:B------:R-:W-:Y:S02]  /*39c0*/  FADD.FTZ R27, R27, R10 ;  /* 0x0000000a1b1b7221 */ /* 0x000fe40000010000 */
[----:B------:R-:W-:-:S04]  /*39d0*/  FADD.FTZ R13, R8, R13 ;  /* 0x0000000d080d7221 */ /* 0x000fc80000010000 */
[----:B------:R-:W-:-:S07]  /*39e0*/  FADD.FTZ R26, R26, R13 ;  /* 0x0000000d1a1a7221 */ /* 0x000fce0000010000 */
.L_x_22193:
[----:B---3--:R-:W-:Y:S05]  /*39f0*/  BSYNC.RECONVERGENT B0 ;  /* 0x0000000000007941 */ /* 0x008fea0003800200 */
.L_x_22192:
        /* <DEDUP_REMOVED lines=10> */
.L_x_22191:
[----:B--23--:R-:W-:Y:S05]  /*3aa0*/  BSYNC.RECONVERGENT B1 ;  /* 0x0000000000017941 */ /* 0x00cfea0003800200 */
.L_x_22190:
[----:B------:R-:W2:Y:S01]  /*3ab0*/  S2UR UR5, SR_CgaCtaId ;  /* 0x00000000000579c3 */ /* 0x000ea20000008800 */
[----:B------:R-:W3:Y:S01]  /*3ac0*/  SHFL.BFLY PT, R5, R26, 0x1, 0x1f ;  /* 0x0c201f001a057f89 */ /* 0x000ee200000e0000 */
[----:B------:R-:W-:Y:S01]  /*3ad0*/  LOP3.LUT R6, R24, 0x1, RZ, 0xc0, !PT ;  /* 0x0000000118067812 */ /* 0x000fe200078ec0ff */
[----:B------:R-:W-:Y:S01]  /*3ae0*/  UMOV UR4, 0x400 ;  /* 0x0000040000047882 */ /* 0x000fe20000000000 */
[----:B------:R-:W-:Y:S01]  /*3af0*/  SHF.R.U32.HI R25, RZ, 0x1, R25 ;  /* 0x00000001ff197819 */ /* 0x000fe20000011619 */
[----:B------:R-:W4:Y:S03]  /*3b00*/  SHFL.BFLY PT, R2, R27, 0x1, 0x1f ;  /* 0x0c201f001b027f89 */ /* 0x000f2600000e0000 */
[----:B------:R-:W-:Y:S01]  /*3b10*/  BAR.SYNC.DEFER_BLOCKING 0x0 ;  /* 0x0000000000007b1d */ /* 0x000fe20000010000 */
[----:B------:R-:W-:Y:S01]  /*3b20*/  ISETP.NE.AND P3, PT, R6, RZ, PT ;  /* 0x000000ff0600720c */ /* 0x000fe20003f65270 */
[----:B------:R-:W-:Y:S01]  /*3b30*/  UIADD3 UR4, UPT, UPT, UR4, 0x60, URZ ;  /* 0x0000006004047890 */ /* 0x000fe2000fffe0ff */
[----:B------:R-:W-:-:S02]  /*3b40*/  LOP3.LUT R6, R24, 0x3c0, RZ, 0xc0, !PT ;  /* 0x000003c018067812 */ /* 0x000fc400078ec0ff */
[----:B------:R-:W-:Y:S02]  /*3b50*/  LOP3.LUT P0, RZ, R24, 0x3c1, RZ, 0xc0, !PT ;  /* 0x000003c118ff7812 */ /* 0x000fe4000780c0ff */
[----:B------:R-:W-:Y:S02]  /*3b60*/  ISETP.NE.OR P1, PT, R6, 0x40, P3 ;  /* 0x000000400600780c */ /* 0x000fe40001f25670 */
[----:B------:R-:W-:Y:S02]  /*3b70*/  LOP3.LUT R6, R25, 0x3e0, R24, 0xf8, !PT ;  /* 0x000003e019067812 */ /* 0x000fe400078ef818 */
[----:B------:R-:W-:Y:S01]  /*3b80*/  LOP3.LUT R8, R24, 0x3e1, RZ, 0xc0, !PT ;  /* 0x000003e118087812 */ /* 0x000fe200078ec0ff */
[----:B--2---:R-:W-:Y:S01]  /*3b90*/  ULEA UR4, UR5, UR4, 0x18 ;  /* 0x0000000405047291 */ /* 0x004fe2000f8ec0ff */
[----:B---3--:R-:W-:Y:S02]  /*3ba0*/  FADD.FTZ R5, R5, R26 ;  /* 0x0000001a05057221 */ /* 0x008fe40000010000 */
[----:B------:R-:W-:-:S03]  /*3bb0*/  ISETP.NE.AND P2, PT, R8, RZ, PT ;  /* 0x000000ff0800720c */ /* 0x000fc60003f45270 */
[----:B------:R-:W-:Y:S01]  /*3bc0*/  LEA R7, R6, UR4, 0x2 ;  /* 0x0000000406077c11 */ /* 0x000fe2000f8e10ff */
[----:B----4-:R-:W-:-:S04]  /*3bd0*/  FADD.FTZ R6, R2, R27 ;  /* 0x0000001b02067221 */ /* 0x010fc80000010000 */
[----:B------:R-:W-:Y:S04]  /*3be0*/  @!P1 STS [R7+-0x100], R5 ;  /* 0xffff000507009388 */ /* 0x000fe80000000800 */
        /* <DEDUP_REMOVED lines=22> */
[----:B------:R-:W1:Y:S01]  /*3d50*/  LDCU.64 UR6, c[0x0][0x380] ;  /* 0x00007000ff0677ac */ /* 0x000e620008000a00 */
[----:B------:R-:W-:Y:S01]  /*3d60*/  SHF.R.U32.HI R3, RZ, 0x1, R24 ;  /* 0x00000001ff037819 */ /* 0x000fe20000011618 */
[----:B--23--:R-:W-:Y:S01]  /*3d70*/  @!P2 FADD.FTZ R5, R2, R5 ;  /* 0x000000050205a221 */ /* 0x00cfe20000010000 */
[----:B------:R-:W-:Y:S01]  /*3d80*/  SHF.L.U32 R0, R0, 0x5, RZ ;  /* 0x0000000500007819 */ /* 0x000fe200000006ff */
[----:B----4-:R-:W-:-:S05]  /*3d90*/  @!P2 FADD.FTZ R6, R9, R6 ;  /* 0x000000060906a221 */ /* 0x010fca0000010000 */
[----:B------:R-:W-:Y:S01]  /*3da0*/  F2FP.F16.F32.PACK_AB R5, R6, R5 ;  /* 0x000000050605723e */ /* 0x000fe200000000ff */
[----:B0-----:R-:W-:-:S06]  /*3db0*/  USHF.L.U32 UR4, UR4, 0x5, URZ ;  /* 0x0000000504047899 */ /* 0x001fcc00080006ff */
[----:B------:R-:W-:-:S04]  /*3dc0*/  IADD3 R0, P0, P1, R3, UR4, R0 ;  /* 0x0000000403007c10 */ /* 0x000fc8000f91e000 */
[----:B------:R-:W-:Y:S02]  /*3dd0*/  IADD3.X R3, PT, PT, RZ, RZ, RZ, P0, P1 ;  /* 0x000000ffff037210 */ /* 0x000fe400007e24ff */
[----:B-1----:R-:W-:-:S04]  /*3de0*/  LEA R2, P0, R0, UR6, 0x1 ;  /* 0x0000000600027c11 */ /* 0x002fc8000f8008ff */
[----:B------:R-:W-:Y:S02]  /*3df0*/  LEA.HI.X R3, R0, UR7, R3, 0x1, P0 ;  /* 0x0000000700037c11 */ /* 0x000fe400080f0c03 */
[----:B------:R-:W-:-:S03]  /*3e00*/  PRMT R0, R5, 0x7632, R0 ;  /* 0x0000763205007816 */ /* 0x000fc60000000000 */
[----:B------:R-:W-:Y:S04]  /*3e10*/  STG.E.U16 desc[UR8][R2.64], R5 ;  /* 0x0000000502007986 */ /* 0x000fe8000c101508 */
[----:B------:R-:W-:Y:S01]  /*3e20*/  STG.E.U16 desc[UR8][R2.64+0x20], R0 ;  /* 0x0000200002007986 */ /* 0x000fe2000c101508 */
[----:B------:R-:W-:Y:S05]  /*3e30*/  EXIT ;  /* 0x000000000000794d */ /* 0x000fea0003800000 */
.L_x_22167:
        /* <DEDUP_REMOVED lines=8> */
.L_x_22200:
[----:B------:R-:W-:Y:S05]  /*3ec0*/  BSYNC B2 ;  /* 0x0000000000027941 */ /* 0x000fea0003800000 */
.L_x_22199:
[----:B------:R-:W-:Y:S01]  /*3ed0*/  IMAD.MOV.U32 R9, RZ, RZ, R10 ;  /* 0x000000ffff097224 */ /* 0x000fe200078e000a */
[----:B------:R-:W-:Y:S06]  /*3ee0*/  BRA `(.L_x_22201) ;  /* 0xffffffd000cc7947 */ /* 0x000fec000383ffff */
.L_x_22169:
        /* <DEDUP_REMOVED lines=8> */
.L_x_22203:
[----:B------:R-:W-:Y:S05]  /*3f70*/  BSYNC B0 ;  /* 0x0000000000007941 */ /* 0x000fea0003800000 */
.L_x_22202:
        /* <DEDUP_REMOVED lines=8> */
.L_x_22204:
[----:B------:R-:W-:Y:S01]  /*4000*/  HFMA2 R13, -RZ, RZ, 0, 2.384185791015625e-07 ;  /* 0x00000004ff0d7431 */ /* 0x000fe200000001ff */
[----:B------:R-:W-:-:S04]  /*4010*/  MOV R8, R10 ;  /* 0x0000000a00087202 */ /* 0x000fc80000000f00 */
[----:B------:R-:W-:-:S05]  /*4020*/  FMNMX.FTZ R8, R9, R8, !PT ;  /* 0x0000000809087209 */ /* 0x000fca0007810000 */
[----:B------:R-:W-:-:S07]  /*4030*/  IMAD.MOV.U32 R9, RZ, RZ, R8 ;  /* 0x000000ffff097224 */ /* 0x000fce00078e0008 */
[----:B------:R-:W-:Y:S05]  /*4040*/  WARPSYNC.COLLECTIVE R12, `(.L_x_22205) ;  /* 0x000000000c087348 */ /* 0x000fea0003c00000 */
[----:B------:R0:W1:Y:S02]  /*4050*/  SHFL.BFLY P2, R10, R9, R13, R14 ;  /* 0x0c00000d090a7389 */ /* 0x000064000004000e */
[----:B01----:R-:W-:Y:S05]  /*4060*/  ENDCOLLECTIVE ;  /* 0x000000000000791b */ /* 0x003fea0003800000 */
.L_x_22205:
[----:B------:R-:W-:Y:S02]  /*4070*/  IMAD.MOV.U32 R13, RZ, RZ, 0x2 ;  /* 0x00000002ff0d7424 */ /* 0x000fe400078e00ff */
[----:B------:R-:W-:-:S05]  /*4080*/  IMAD.MOV.U32 R11, RZ, RZ, R10 ;  /* 0x000000ffff0b7224 */ /* 0x000fca00078e000a */
[----:B------:R-:W-:-:S04]  /*4090*/  FMNMX.FTZ R11, R8, R11, !PT ;  /* 0x0000000b080b7209 */ /* 0x000fc80007810000 */
[----:B------:R-:W-:-:S07]  /*40a0*/  MOV R9, R11 ;  /* 0x0000000b00097202 */ /* 0x000fce0000000f00 */
[----:B------:R-:W-:Y:S05]  /*40b0*/  WARPSYNC.COLLECTIVE R12, `(.L_x_22206) ;  /* 0x000000000c087348 */ /* 0x000fea0003c00000 */
[----:B------:R0:W1:Y:S02]  /*40c0*/  SHFL.BFLY P2, R10, R9, R13, R14 ;  /* 0x0c00000d090a7389 */ /* 0x000064000004000e */
[----:B01----:R-:W-:Y:S05]  /*40d0*/  ENDCOLLECTIVE ;  /* 0x000000000000791b */ /* 0x003fea0003800000 */
.L_x_22206:
[----:B------:R-:W-:Y:S05]  /*40e0*/  BRA `(.L_x_22207) ;  /* 0xffffffd000d87947 */ /* 0x000fea000383ffff */
.L_x_22208:
        /* <DEDUP_REMOVED lines=9> */
.L_x_25985:


//--------------------- .text._ZN4vllm25paged_attention_v1_kernelIttLi256ELi8ELi128ELNS_18Fp8KVCacheDataTypeE0ELb0EEEvPT_PKS2_PKT0_S8_ifPKiSA_iPKfiiiSC_SC_iiiii --------------------------
	.section	.text._ZN4vllm25paged_attention_v1_kernelIttLi256ELi8ELi128ELNS_18Fp8KVCacheDataTypeE0ELb0EEEvPT_PKS2_PKT0_S8_ifPKiSA_iPKfiiiSC_SC_iiiii,"ax",@progbits
	.align	128
        .global         _ZN4vllm25paged_attention_v1_kernelIttLi256ELi8ELi128ELNS_18Fp8KVCacheDataTypeE0ELb0EEEvPT_PKS2_PKT0_S8_ifPKiSA_iPKfiiiSC_SC_iiiii
        .type           _ZN4vllm25paged_attention_v1_kernelIttLi256ELi8ELi128ELNS_18Fp8KVCacheDataTypeE0ELb0EEEvPT_PKS2_PKT0_S8_ifPKiSA_iPKfiiiSC_SC_iiiii,@function
        .size           _ZN4vllm25paged_attention_v1_kernelIttLi256ELi8ELi128ELNS_18Fp8KVCacheDataTypeE0ELb0EEEvPT_PKS2_PKT0_S8_ifPKiSA_iPKfiiiSC_SC_iiiii,(.L_x_25986 - _ZN4vllm25paged_attention_v1_kernelIttLi256ELi8ELi128ELNS_18Fp8KVCacheDataTypeE0ELb0EEEvPT_PKS2_PKT0_S8_ifPKiSA_iPKfiiiSC_SC_iiiii)
        .other          _ZN4vllm25paged_attention_v1_kernelIttLi256ELi8ELi128ELNS_18Fp8KVCacheDataTypeE0ELb0EEEvPT_PKS2_PKT0_S8_ifPKiSA_iPKfiiiSC_SC_iiiii,@"STO_CUDA_ENTRY STV_DEFAULT"
_ZN4vllm25paged_attention_v1_kernelIttLi256ELi8ELi128ELNS_18Fp8KVCacheDataTypeE0ELb0EEEvPT_PKS2_PKT0_S8_ifPKiSA_iPKfiiiSC_SC_iiiii:
.text._ZN4vllm25paged_attention_v1_kernelIttLi256ELi8ELi128ELNS_18Fp8KVCacheDataTypeE0ELb0EEEvPT_PKS2_PKT0_S8_ifPKiSA_iPKfiiiSC_SC_iiiii:
        /* <DEDUP_REMOVED lines=10> */
[----:B------:R-:W1:Y:S01]  /*00a0*/  LDCU.64 UR10, c[0x0][0x390] ;  /* 0x00007200ff0a77ac */ /* 0x000e620008000a00 */
[----:B0-----:R-:W-:-:S02]  /*00b0*/  ISETP.GT.U32.AND P1, PT, R4, 0x7f, PT ;  /* 0x0000007f0400780c */ /* 0x001fc40003f24070 */
[----:B--2---:R-:W-:Y:S01]  /*00c0*/  ISETP.NE.U32.AND P0, PT, R8, RZ, PT ;  /* 0x000000ff0800720c */ /* 0x004fe20003f05070 */
[----:B-1----:R-:W-:-:S03]  /*00d0*/  IMAD.WIDE.U32 R30, R17, 0x4, R30 ;  /* 0x00000004111e7825 */ /* 0x002fc600078e001e */
[----:B------:R-:W-:Y:S01]  /*00e0*/  ISETP.NE.AND.EX P0, PT, R9, RZ, PT, P0 ;  /* 0x000000ff0900720c */ /* 0x000fe20003f05300 */
[----:B------:R-:W-:Y:S02]  /*00f0*/  IMAD R0, R17, UR4, RZ ;  /* 0x0000000411007c24 */ /* 0x000fe4000f8e02ff */
[----:B---3--:R-:W2:Y:S04]  /*0100*/  LDG.E.CONSTANT R30, desc[UR6][R30.64] ;  /* 0x000000061e1e7981 */ /* 0x008ea8000c1e9900 */
[----:B------:R-:W0:Y:S01]  /*0110*/  @!P1 LDC.64 R6, c[0x0][0x388] ;  /* 0x0000e200ff069b82 */ /* 0x000e220000000a00 */
[----:B------:R-:W-:Y:S02]  /*0120*/  @!P1 SHF.L.U32 R3, R4, 0x1, RZ ;  /* 0x0000000104039819 */ /* 0x000fe400000006ff */
[----:B----4-:R-:W-:-:S04]  /*0130*/  @!P1 SHF.L.U32 R2, R16, 0x8, RZ ;  /* 0x0000000810029819 */ /* 0x010fc800000006ff */
[----:B------:R-:W-:Y:S01]  /*0140*/  @!P1 IADD3 R3, P2, P3, R3, R0, R2 ;  /* 0x0000000003039210 */ /* 0x000fe20007b5e002 */
[----:B------:R-:W1:Y:S01]  /*0150*/  @P0 LDC.64 R8, c[0x0][0x3c0] ;  /* 0x0000f000ff080b82 */ /* 0x000e620000000a00 */
[----:B------:R-:W-:-:S04]  /*0160*/  SHF.R.S32.HI R0, RZ, 0x1f, R0 ;  /* 0x0000001fff007819 */ /* 0x000fc80000011400 */
[----:B------:R-:W-:Y:S02]  /*0170*/  @!P1 IADD3.X R0, PT, PT, RZ, R0, RZ, P2, P3 ;  /* 0x00000000ff009210 */ /* 0x000fe400017e64ff */
[C---:B0-----:R-:W-:Y:S02]  /*0180*/  @!P1 LEA R2, P2, R3.reuse, R6, 0x1 ;  /* 0x0000000603029211 */ /* 0x041fe400078408ff */
[----:B------:R-:W0:Y:S02]  /*0190*/  LDC R6, c[0x0][0x3a0] ;  /* 0x0000e800ff067b82 */ /* 0x000e240000000800 */
[----:B------:R-:W-:-:S05]  /*01a0*/  @!P1 LEA.HI.X R3, R3, R7, R0, 0x1, P2 ;  /* 0x0000000703039211 */ /* 0x000fca00010f0c00 */
[----:B------:R3:W4:Y:S01]  /*01b0*/  @!P1 LDG.E.CONSTANT R2, desc[UR6][R2.64] ;  /* 0x0000000602029981 */ /* 0x000722000c1e9900 */
[----:B0-----:R-:W-:-:S04]  /*01c0*/  IABS R13, R6 ;  /* 0x00000006000d7213 */ /* 0x001fc80000000000 */
[----:B------:R-:W0:Y:S08]  /*01d0*/  I2F.RP R0, R13 ;  /* 0x0000000d00007306 */ /* 0x000e300000209400 */
[----:B0-----:R-:W0:Y:S01]  /*01e0*/  MUFU.RCP R0, R0 ;  /* 0x0000000000007308 */ /* 0x001e220000001000 */
[----:B------:R-:W3:Y:S01]  /*01f0*/  LDC R7, c[0x0][0x370] ;  /* 0x0000dc00ff077b82 */ /* 0x000ee20000000800 */
[----:B0-----:R-:W-:-:S06]  /*0200*/  IADD3 R10, PT, PT, R0, 0xffffffe, RZ ;  /* 0x0ffffffe000a7810 */ /* 0x001fcc0007ffe0ff */
[----:B------:R0:W3:Y:S01]  /*0210*/  F2I.FTZ.U32.TRUNC.NTZ R11, R10 ;  /* 0x0000000a000b7305 */ /* 0x0000e2000021f000 */
[----:B-1----:R-:W-:-:S05]  /*0220*/  @P0 IMAD.WIDE.U32 R8, R16, 0x4, R8 ;  /* 0x0000000410080825 */ /* 0x002fca00078e0008 */
[----:B------:R1:W5:Y:S01]  /*0230*/  @P0 LDG.E.CONSTANT R19, desc[UR6][R8.64] ;  /* 0x0000000608130981 */ /* 0x000362000c1e9900 */
[----:B0-----:R-:W-:Y:S01]  /*0240*/  IMAD.MOV.U32 R10, RZ, RZ, RZ ;  /* 0x000000ffff0a7224 */ /* 0x001fe200078e00ff */
        /* <DEDUP_REMOVED lines=14> */
[----:B------:R-:W-:-:S06]  /*0330*/  @P0 IADD3 R5, PT, PT, R5, 0x1, RZ ;  /* 0x0000000105050810 */ /* 0x000fcc0007ffe0ff */
[----:B------:R-:W-:Y:S02]  /*0340*/  @!P3 IADD3 R5, PT, PT, RZ, -R5, RZ ;  /* 0x80000005ff05b210 */ /* 0x000fe40007ffe0ff */
[----:B------:R-:W-:-:S04]  /*0350*/  @!P2 LOP3.LUT R5, RZ, R6, RZ, 0x33, !PT ;  /* 0x00000006ff05a212 */ /* 0x000fc800078e33ff */
[----:B------:R-:W-:-:S04]  /*0360*/  IABS R11, R5 ;  /* 0x00000005000b7213 */ /* 0x000fc80000000000 */
[----:B------:R-:W0:Y:S08]  /*0370*/  I2F.RP R0, R11 ;  /* 0x0000000b00007306 */ /* 0x000e300000209400 */
[----:B0-----:R-:W0:Y:S02]  /*0380*/  MUFU.RCP R0, R0 ;  /* 0x0000000000007308 */ /* 0x001e240000001000 */
[----:B0-----:R-:W-:-:S06]  /*0390*/  VIADD R8, R0, 0xffffffe ;  /* 0x0ffffffe00087836 */ /* 0x001fcc0000000000 */
[----:B------:R0:W1:Y:S01]  /*03a0*/  F2I.FTZ.U32.TRUNC.NTZ R9, R8 ;  /* 0x0000000800097305 */ /* 0x000062000021f000 */
[----:B------:R-:W3:Y:S01]  /*03b0*/  S2UR UR5, SR_CgaCtaId ;  /* 0x00000000000579c3 */ /* 0x000ee20000008800 */
        /* <DEDUP_REMOVED lines=8> */
[----:B------:R-:W-:Y:S01]  /*0440*/  IMAD R6, R8, R3, R6 ;  /* 0x0000000308067224 */ /* 0x000fe200078e0206 */
[----:B------:R-:W-:Y:S01]  /*0450*/  UMOV UR4, 0x400 ;  /* 0x0000040000047882 */ /* 0x000fe20000000000 */
[----:B---3--:R-:W-:-:S03]  /*0460*/  IMAD.U32 R0, RZ, RZ, UR5 ;  /* 0x00000005ff007e24 */ /* 0x008fc6000f8e00ff */
[----:B------:R-:W-:Y:S01]  /*0470*/  ISETP.GT.U32.AND P2, PT, R11, R6, PT ;  /* 0x000000060b00720c */ /* 0x000fe20003f44070 */
[----:B------:R-:W0:Y:S01]  /*0480*/  LDCU UR5, c[0x0][0x3cc] ;  /* 0x00007980ff0577ac */ /* 0x000e220008000800 */
[----:B------:R-:W-:Y:S02]  /*0490*/  SHF.L.U32 R9, R4, 0x7, RZ ;  /* 0x0000000704097819 */ /* 0x000fe400000006ff */
[----:B------:R-:W-:Y:S01]  /*04a0*/  MOV R3, UR4 ;  /* 0x0000000400037c02 */ /* 0x000fe20008000f00 */
[----:B------:R-:W1:Y:S01]  /*04b0*/  LDCU UR4, c[0x0][0x3b8] ;  /* 0x00007700ff0477ac */ /* 0x000e620008000800 */
[----:B------:R-:W-:Y:S02]  /*04c0*/  LOP3.LUT R9, R9, 0x180, RZ, 0xc0, !PT ;  /* 0x0000018009097812 */ /* 0x000fe400078ec0ff */
[----:B------:R-:W-:-:S04]  /*04d0*/  LEA R10, R0, R3, 0x18 ;  /* 0x00000003000a7211 */ /* 0x000fc800078ec0ff */
[----:B------:R-:W-:Y:S02]  /*04e0*/  IADD3 R9, PT, PT, R9, R10, RZ ;  /* 0x0000000a09097210 */ /* 0x000fe40007ffe0ff */
[-C--:B------:R-:W-:Y:S02]  /*04f0*/  @!P2 IADD3 R6, PT, PT, R6, -R11.reuse, RZ ;  /* 0x8000000b0606a210 */ /* 0x080fe40007ffe0ff */
[----:B------:R-:W-:Y:S02]  /*0500*/  SHF.R.U32.HI R10, RZ, 0x2, R4 ;  /* 0x00000002ff0a7819 */ /* 0x000fe40000011604 */
[----:B------:R-:W-:-:S03]  /*0510*/  ISETP.GE.U32.AND P0, PT, R6, R11, PT ;  /* 0x0000000b0600720c */ /* 0x000fc60003f06070 */
[----:B------:R-:W-:Y:S01]  /*0520*/  @!P1 IMAD R11, R10, 0x4, R9 ;  /* 0x000000040a0b9824 */ /* 0x000fe200078e0209 */
[----:B------:R-:W-:-:S04]  /*0530*/  LOP3.LUT R9, R16, R5, RZ, 0x3c, !PT ;  /* 0x0000000510097212 */ /* 0x000fc800078e3cff */
[----:B------:R-:W-:Y:S02]  /*0540*/  ISETP.GE.AND P3, PT, R9, RZ, PT ;  /* 0x000000ff0900720c */ /* 0x000fe40003f66270 */
[----:B------:R-:W-:Y:S02]  /*0550*/  @!P2 IADD3 R8, PT, PT, R8, 0x1, RZ ;  /* 0x000000010808a810 */ /* 0x000fe40007ffe0ff */
[----:B--2---:R-:W-:-:S04]  /*0560*/  IADD3 R6, PT, PT, R30, 0x7, RZ ;  /* 0x000000071e067810 */ /* 0x004fc80007ffe0ff */
[----:B------:R-:W-:-:S04]  /*0570*/  SHF.R.S32.HI R9, RZ, 0x1f, R6 ;  /* 0x0000001fff097819 */ /* 0x000fc80000011406 */
[----:B------:R-:W-:Y:S02]  /*0580*/  LEA.HI R6, R9, R6, RZ, 0x3 ;  /* 0x0000000609067211 */ /* 0x000fe400078f18ff */
[----:B------:R-:W-:Y:S02]  /*0590*/  SHF.R.U32.HI R9, RZ, 0x5, R4 ;  /* 0x00000005ff097819 */ /* 0x000fe40000011604 */
[----:B------:R-:W-:Y:S02]  /*05a0*/  SHF.R.S32.HI R6, RZ, 0x3, R6 ;  /* 0x00000003ff067819 */ /* 0x000fe40000011406 */
[----:B------:R-:W-:Y:S01]  /*05b0*/  ISETP.NE.AND P2, PT, R5, RZ, PT ;  /* 0x000000ff0500720c */ /* 0x000fe20003f45270 */
[----:B------:R-:W-:Y:S01]  /*05c0*/  @P0 VIADD R8, R8, 0x1 ;  /* 0x0000000108080836 */ /* 0x000fe20000000000 */
[----:B------:R-:W-:Y:S04]  /*05d0*/  BSSY B0, `(.L_x_22209) ;  /* 0x0000138000007945 */ /* 0x000fe80003800000 */
[----:B------:R-:W-:Y:S01]  /*05e0*/  @!P3 IADD3 R8, PT, PT, RZ, -R8, RZ ;  /* 0x80000008ff08b210 */ /* 0x000fe20007ffe0ff */
[----:B----4-:R2:W-:Y:S01]  /*05f0*/  @!P1 STS [R11], R2 ;  /* 0x000000020b009388 */ /* 0x0105e20000000800 */
[----:B------:R-:W-:Y:S01]  /*0600*/  BAR.SYNC.DEFER_BLOCKING 0x0 ;  /* 0x0000000000007b1d */ /* 0x000fe20000010000 */
[----:B------:R-:W-:-:S04]  /*0610*/  ISETP.GE.AND P1, PT, R9, R6, PT ;  /* 0x000000060900720c */ /* 0x000fc80003f26270 */
[----:B------:R-:W-:Y:S01]  /*0620*/  @!P2 LOP3.LUT R8, RZ, R5, RZ, 0x33, !PT ;  /* 0x00000005ff08a212 */ /* 0x000fe200078e33ff */
[----:B-1----:R-:W-:Y:S01]  /*0630*/  IMAD R5, R17, UR4, RZ ;  /* 0x0000000411057c24 */ /* 0x002fe2000f8e02ff */
[----:B--2---:R-:W-:-:S07]  /*0640*/  MOV R2, 0xff7fffff ;  /* 0xff7fffff00027802 */ /* 0x004fce0000000f00 */
[----:B0-----:R-:W-:Y:S05]  /*0650*/  @P1 BRA `(.L_x_22210) ;  /* 0x0000001000bc1947 */ /* 0x001fea0003800000 */
[----:B------:R-:W0:Y:S01]  /*0660*/  LDCU UR4, c[0x0][0x3d0] ;  /* 0x00007a00ff0477ac */ /* 0x000e220008000800 */
[----:B------:R-:W-:Y:S01]  /*0670*/  VIADD R11, R3, 0x220 ;  /* 0x00000220030b7836 */ /* 0x000fe20000000000 */
[C---:B------:R-:W-:Y:S01]  /*0680*/  SHF.L.U32 R3, R10.reuse, 0x2, RZ ;  /* 0x000000020a037819 */ /* 0x040fe200000006ff */
[----:B------:R-:W1:Y:S01]  /*0690*/  LDCU.64 UR8, c[0x0][0x3a8] ;  /* 0x00007500ff0877ac */ /* 0x000e620008000a00 */
[----:B------:R-:W-:Y:S01]  /*06a0*/  SHF.R.U32.HI R2, RZ, 0x3, R4 ;  /* 0x00000003ff027819 */ /* 0x000fe20000011604 */
[----:B------:R-:W-:Y:S01]  /*06b0*/  IMAD.SHL.U32 R4, R10, 0x8, RZ ;  /* 0x000000080a047824 */ /* 0x000fe200078e00ff */
[----:B------:R-:W-:Y:S02]  /*06c0*/  LEA R12, R0, R11, 0x18 ;  /* 0x0000000b000c7211 */ /* 0x000fe400078ec0ff */
[----:B------:R-:W-:Y:S02]  /*06d0*/  LOP3.LUT R0, R3, 0x1c, RZ, 0xc0, !PT ;  /* 0x0000001c03007812 */ /* 0x000fe400078ec0ff */
[----:B------:R-:W-:-:S02]  /*06e0*/  LOP3.LUT R2, R2, 0x7c, RZ, 0xc0, !PT ;  /* 0x0000007c02027812 */ /* 0x000fc400078ec0ff */
[----:B------:R-:W-:Y:S02]  /*06f0*/  MOV R3, RZ ;  /* 0x000000ff00037202 */ /* 0x000fe40000000f00 */
[----:B------:R-:W-:Y:S02]  /*0700*/  LOP3.LUT R10, R10, 0x7, RZ, 0xc0, !PT ;  /* 0x000000070a0a7812 */ /* 0x000fe400078ec0ff */
[----:B------:R-:W-:Y:S01]  /*0710*/  LEA R11, R9, R0, 0x5 ;  /* 0x00000000090b7211 */ /* 0x000fe200078e28ff */
[----:B------:R-:W-:Y:S01]  /*0720*/  IMAD.WIDE R2, R5, 0x4, R2 ;  /* 0x0000000405027825 */ /* 0x000fe200078e0202 */
[----:B------:R-:W-:Y:S02]  /*0730*/  LOP3.LUT R27, R4, 0x38, RZ, 0xc0, !PT ;  /* 0x00000038041b7812 */ /* 0x000fe400078ec0ff */
[----:B------:R-:W-:Y:S01]  /*0740*/  IADD3 R11, PT, PT, R11, R12, RZ ;  /* 0x0000000c0b0b7210 */ /* 0x000fe20007ffe0ff */
[----:B0-----:R-:W-:Y:S01]  /*0750*/  IMAD R0, R8, UR4, RZ ;  /* 0x0000000408007c24 */ /* 0x001fe2000f8e02ff */
[----:B-1----:R-:W-:Y:S01]  /*0760*/  IADD3 R6, P2, PT, R2, UR8, RZ ;  /* 0x0000000802067c10 */ /* 0x002fe2000ff5e0ff */
[----:B------:R-:W-:Y:S01]  /*0770*/  IMAD R13, R9, 0x8, R10 ;  /* 0x00000008090d7824 */ /* 0x000fe200078e020a */
[----:B------:R-:W-:-:S02]  /*0780*/  MOV R2, 0xff7fffff ;  /* 0xff7fffff00027802 */ /* 0x000fc40000000f00 */
[----:B------:R-:W-:Y:S01]  /*0790*/  IADD3 R26, P0, PT, R0, R27, RZ ;  /* 0x0000001b001a7210 */ /* 0x000fe20007f1e0ff */
[----:B------:R-:W-:Y:S01]  /*07a0*/  VIADD R10, R13, 0x1 ;  /* 0x000000010d0a7836 */ /* 0x000fe20000000000 */
[----:B------:R-:W-:Y:S02]  /*07b0*/  IADD3.X R5, PT, PT, R3, UR9, RZ, P2, !PT ;  /* 0x0000000903057c10 */ /* 0x000fe400097fe4ff */
[----:B------:R-:W-:Y:S02]  /*07c0*/  IADD3 R18, PT, PT, -R30, R13, RZ ;  /* 0x0000000d1e127210 */ /* 0x000fe40007ffe1ff */
[----:B------:R-:W-:-:S07]  /*07d0*/  LEA.HI.X.SX32 R27, R0, RZ, 0x1, P0 ;  /* 0x000000ff001b7211 */ /* 0x000fce00000f0eff */
.L_x_22212:
[----:B------:R-:W-:-:S05]  /*07e0*/  MOV R4, R6 ;  /* 0x0000000600047202 */ /* 0x000fca0000000f00 */
[----:B------:R0:W2:Y:S01]  /*07f0*/  LDG.E.CONSTANT R13, desc[UR6][R4.64] ;  /* 0x00000006040d7981 */ /* 0x0000a2000c1e9900 */
        /* <DEDUP_REMOVED lines=11> */
[----:B------:R-:W4:Y:S01]  /*08b0*/  LDG.E.CONSTANT R31, desc[UR6][R28.64+0x180] ;  /* 0x000180061c1f7981 */ /* 0x000f22000c1e9900 */
[----:B------:R-:W-:Y:S01]  /*08c0*/  UMOV UR4, 0x400 ;  /* 0x0000040000047882 */ /* 0x000fe20000000000 */
[----:B0-----:R-:W-:Y:S01]  /*08d0*/  MOV R0, UR8 ;  /* 0x0000000800007c02 */ /* 0x001fe20008000f00 */
[----:B------:R-:W-:Y:S01]  /*08e0*/  IMAD.U32 R3, RZ, RZ, UR4 ;  /* 0x00000004ff037e24 */ /* 0x000fe2000f8e00ff */
[----:B------:R-:W4:Y:S04]  /*08f0*/  LDG.E.CONSTANT R32, desc[UR6][R28.64+0x200] ;  /* 0x000200061c207981 */ /* 0x000f28000c1e9900 */
[----:B------:R-:W-:Y:S01]  /*0900*/  LEA R21, R0, R3, 0x18 ;  /* 0x0000000300157211 */ /* 0x000fe200078ec0ff */
[----:B------:R-:W4:Y:S03]  /*0910*/  LDG.E.CONSTANT R35, desc[UR6][R28.64+0x280] ;  /* 0x000280061c237981 */ /* 0x000f26000c1e9900 */
[----:B------:R-:W-:Y:S01]  /*0920*/  LEA R24, R4, R21, 0x7 ;  /* 0x0000001504187211 */ /* 0x000fe200078e38ff */
[----:B------:R-:W4:Y:S04]  /*0930*/  LDG.E.CONSTANT R36, desc[UR6][R28.64+0x300] ;  /* 0x000300061c247981 */ /* 0x000f28000c1e9900 */
[----:B------:R-:W0:Y:S02]  /*0940*/  LDS.128 R20, [R24] ;  /* 0x0000000018147984 */ /* 0x000e240000000c00 */
[----:B0-----:R-:W-:-:S02]  /*0950*/  HADD2.F32 R14, -RZ, R21.H0_H0 ;  /* 0x20000015ff0e7230 */ /* 0x001fc40000004100 */
[----:B------:R-:W-:Y:S02]  /*0960*/  HADD2.F32 R21, -RZ, R21.H1_H1 ;  /* 0x30000015ff157230 */ /* 0x000fe40000004100 */
[----:B--2---:R-:W-:-:S05]  /*0970*/  HADD2.F32 R25, -RZ, R15.H0_H0 ;  /* 0x2000000fff197230 */ /* 0x004fca0000004100 */
[----:B------:R-:W-:Y:S01]  /*0980*/  FMUL.FTZ R33, R14, R25 ;  /* 0x000000190e217220 */ /* 0x000fe20000410000 */
[----:B------:R-:W-:Y:S02]  /*0990*/  HADD2.F32 R14, -RZ, R20.H0_H0 ;  /* 0x20000014ff0e7230 */ /* 0x000fe40000004100 */
[----:B---3--:R-:W-:-:S05]  /*09a0*/  HADD2.F32 R25, -RZ, R13.H0_H0 ;  /* 0x2000000dff197230 */ /* 0x008fca0000004100 */
[----:B------:R-:W-:Y:S02]  /*09b0*/  FFMA.FTZ R14, R14, R25, R33 ;  /* 0x000000190e0e7223 */ /* 0x000fe40000010021 */
[----:B------:R-:W2:Y:S01]  /*09c0*/  LDG.E.CONSTANT R25, desc[UR6][R28.64+0x380] ;  /* 0x000380061c197981 */ /* 0x000ea2000c1e9900 */
[----:B------:R-:W-:Y:S02]  /*09d0*/  HADD2.F32 R34, -RZ, R15.H1_H1 ;  /* 0x3000000fff227230 */ /* 0x000fe40000004100 */
[----:B------:R-:W-:Y:S01]  /*09e0*/  HADD2.F32 R20, -RZ, R20.H1_H1 ;  /* 0x30000014ff147230 */ /* 0x000fe20000004100 */
[----:B------:R-:W3:Y:S01]  /*09f0*/  LDG.E.CONSTANT R33, desc[UR6][R28.64+0x580] ;  /* 0x000580061c217981 */ /* 0x000ee2000c1e9900 */
[----:B------:R-:W-:Y:S02]  /*0a00*/  HADD2.F32 R13, -RZ, R13.H1_H1 ;  /* 0x3000000dff0d7230 */ /* 0x000fe40000004100 */
[----:B------:R-:W-:Y:S01]  /*0a10*/  FMUL.FTZ R21, R21, R34 ;  /* 0x0000002215157220 */ /* 0x000fe20000410000 */
[----:B------:R-:W-:Y:S01]  /*0a20*/  HADD2.F32 R15, -RZ, R22.H0_H0 ;  /* 0x20000016ff0f7230 */ /* 0x000fe20000004100 */
[----:B------:R-:W3:Y:S02]  /*0a30*/  LDG.E.CONSTANT R34, desc[UR6][R28.64+0x400] ;  /* 0x000400061c227981 */ /* 0x000ee4000c1e9900 */
[----:B------:R-:W-:Y:S01]  /*0a40*/  FFMA.FTZ R13, R20, R13, R21 ;  /* 0x0000000d140d7223 */ /* 0x000fe20000010015 */
[----:B----4-:R-:W-:-:S02]  /*0a50*/  HADD2.F32 R20, -RZ, R12.H0_H0 ;  /* 0x2000000cff147230 */ /* 0x010fc40000004100 */
[----:B------:R-:W-:-:S03]  /*0a60*/  HADD2.F32 R12, -RZ, R12.H1_H1 ;  /* 0x3000000cff0c7230 */ /* 0x000fc60000004100 */
[----:B------:R-:W-:Y:S01]  /*0a70*/  FFMA.FTZ R14, R15, R20, R14 ;  /* 0x000000140f0e7223 */ /* 0x000fe2000001000e */
[----:B------:R-:W-:Y:S02]  /*0a80*/  HADD2.F32 R20, -RZ, R22.H1_H1 ;  /* 0x30000016ff147230 */ /* 0x000fe40000004100 */
[----:B------:R-:W-:Y:S02]  /*0a90*/  HADD2.F32 R21, -RZ, R23.H0_H0 ;  /* 0x20000017ff157230 */ /* 0x000fe40000004100 */
[----:B------:R-:W-:Y:S02]  /*0aa0*/  HADD2.F32 R15, -RZ, R31.H0_H0 ;  /* 0x2000001fff0f7230 */ /* 0x000fe40000004100 */
[----:B------:R-:W-:Y:S01]  /*0ab0*/  FFMA.FTZ R20, R20, R12, R13 ;  /* 0x0000000c14147223 */ /* 0x000fe2000001000d */
[----:B------:R-:W-:Y:S02]  /*0ac0*/  HADD2.F32 R23, -RZ, R23.H1_H1 ;  /* 0x30000017ff177230 */ /* 0x000fe40000004100 */
[----:B------:R-:W-:-:S05]  /*0ad0*/  HADD2.F32 R31, -RZ, R31.H1_H1 ;  /* 0x3000001fff1f7230 */ /* 0x000fca0000004100 */
[----:B------:R-:W-:Y:S02]  /*0ae0*/  FFMA.FTZ R20, R23, R31, R20 ;  /* 0x0000001f17147223 */ /* 0x000fe40000010014 */
[----:B------:R-:W4:Y:S01]  /*0af0*/  LDG.E.CONSTANT R31, desc[UR6][R28.64+0x480] ;  /* 0x000480061c1f7981 */ /* 0x000f22000c1e9900 */
[----:B------:R-:W-:-:S03]  /*0b00*/  FFMA.FTZ R21, R21, R15, R14 ;  /* 0x0000000f15157223 */ /* 0x000fc6000001000e */
[----:B------:R-:W0:Y:S01]  /*0b10*/  LDS.128 R12, [R24+0x10] ;  /* 0x00001000180c7984 */ /* 0x000e220000000c00 */
[--C-:B------:R-:W-:Y:S02]  /*0b20*/  HADD2.F32 R23, -RZ, R32.reuse.H0_H0 ;  /* 0x20000020ff177230 */ /* 0x100fe40000004100 */
[----:B------:R-:W-:Y:S02]  /*0b30*/  HADD2.F32 R32, -RZ, R32.H1_H1 ;  /* 0x30000020ff207230 */ /* 0x000fe40000004100 */
[----:B0-----:R-:W-:-:S05]  /*0b40*/  HADD2.F32 R22, -RZ, R12.H0_H0 ;  /* 0x2000000cff167230 */ /* 0x001fca0000004100 */
[----:B------:R-:W-:Y:S01]  /*0b50*/  FFMA.FTZ R21, R22, R23, R21 ;  /* 0x0000001716157223 */ /* 0x000fe20000010015 */
[----:B------:R-:W-:Y:S02]  /*0b60*/  HADD2.F32 R23, -RZ, R12.H1_H1 ;  /* 0x3000000cff177230 */ /* 0x000fe40000004100 */
[----:B------:R-:W4:Y:S01]  /*0b70*/  LDG.E.CONSTANT R12, desc[UR6][R28.64+0x500] ;  /* 0x000500061c0c7981 */ /* 0x000f22000c1e9900 */
[----:B------:R-:W-:Y:S02]  /*0b80*/  HADD2.F32 R22, -RZ, R13.H0_H0 ;  /* 0x2000000dff167230 */ /* 0x000fe40000004100 */
[----:B------:R-:W-:Y:S01]  /*0b90*/  FFMA.FTZ R20, R23, R32, R20 ;  /* 0x0000002017147223 */ /* 0x000fe20000010014 */
[----:B------:R-:W-:Y:S01]  /*0ba0*/  HADD2.F32 R23, -RZ, R35.H0_H0 ;  /* 0x20000023ff177230 */ /* 0x000fe20000004100 */
[----:B------:R-:W4:Y:S01]  /*0bb0*/  LDG.E.CONSTANT R32, desc[UR6][R28.64+0x600] ;  /* 0x000600061c207981 */ /* 0x000f22000c1e9900 */
[----:B------:R-:W-:Y:S02]  /*0bc0*/  HADD2.F32 R13, -RZ, R13.H1_H1 ;  /* 0x3000000dff0d7230 */ /* 0x000fe40000004100 */
[----:B------:R-:W-:-:S02]  /*0bd0*/  HADD2.F32 R35, -RZ, R35.H1_H1 ;  /* 0x30000023ff237230 */ /* 0x000fc40000004100 */
[----:B------:R-:W-:Y:S01]  /*0be0*/  FFMA.FTZ R21, R22, R23, R21 ;  /* 0x0000001716157223 */ /* 0x000fe20000010015 */
[----:B------:R-:W-:Y:S02]  /*0bf0*/  HADD2.F32 R22, -RZ, R36.H0_H0 ;  /* 0x20000024ff167230 */ /* 0x000fe40000004100 */
[----:B------:R-:W-:Y:S01]  /*0c00*/  FFMA.FTZ R13, R13, R35, R20 ;  /* 0x000000230d0d7223 */ /* 0x000fe20000010014 */
[--C-:B------:R-:W-:Y:S01]  /*0c10*/  HADD2.F32 R20, -RZ, R14.reuse.H0_H0 ;  /* 0x2000000eff147230 */ /* 0x100fe20000004100 */
[----:B------:R-:W4:Y:S01]  /*0c20*/  LDG.E.CONSTANT R35, desc[UR6][R28.64+0x680] ;  /* 0x000680061c237981 */ /* 0x000f22000c1e9900 */
[----:B------:R-:W-:Y:S02]  /*0c30*/  HADD2.F32 R14, -RZ, R14.H1_H1 ;  /* 0x3000000eff0e7230 */ /* 0x000fe40000004100 */
[----:B------:R-:W-:Y:S02]  /*0c40*/  HADD2.F32 R36, -RZ, R36.H1_H1 ;  /* 0x30000024ff247230 */ /* 0x000fe40000004100 */
[----:B------:R-:W-:Y:S01]  /*0c50*/  FFMA.FTZ R20, R20, R22, R21 ;  /* 0x0000001614147223 */ /* 0x000fe20000010015 */
[----:B------:R-:W-:-:S02]  /*0c60*/  HADD2.F32 R21, -RZ, R15.H0_H0 ;  /* 0x2000000fff157230 */ /* 0x000fc40000004100 */
[----:B------:R-:W-:Y:S01]  /*0c70*/  FFMA.FTZ R13, R14, R36, R13 ;  /* 0x000000240e0d7223 */ /* 0x000fe2000001000d */
[----:B------:R-:W-:Y:S02]  /*0c80*/  HADD2.F32 R36, -RZ, R15.H1_H1 ;  /* 0x3000000fff247230 */ /* 0x000fe40000004100 */
[----:B--2---:R-:W-:-:S05]  /*0c90*/  HADD2.F32 R14, -RZ, R25.H0_H0 ;  /* 0x20000019ff0e7230 */ /* 0x004fca0000004100 */
[----:B------:R-:W-:Y:S02]  /*0ca0*/  FFMA.FTZ R14, R21, R14, R20 ;  /* 0x0000000e150e7223 */ /* 0x000fe40000010014 */
[----:B------:R-:W0:Y:S01]  /*0cb0*/  LDS.128 R20, [R24+0x20] ;  /* 0x0000200018147984 */ /* 0x000e220000000c00 */
[----:B------:R-:W-:-:S05]  /*0cc0*/  HADD2.F32 R25, -RZ, R25.H1_H1 ;  /* 0x30000019ff197230 */ /* 0x000fca0000004100 */
[----:B------:R-:W-:Y:S01]  /*0cd0*/  FFMA.FTZ R13, R36, R25, R13 ;  /* 0x00000019240d7223 */ /* 0x000fe2000001000d */
[--C-:B---3--:R-:W-:Y:S01]  /*0ce0*/  HADD2.F32 R25, -RZ, R34.reuse.H0_H0 ;  /* 0x20000022ff197230 */ /* 0x108fe20000004100 */
[----:B------:R-:W2:Y:S01]  /*0cf0*/  LDG.E.CONSTANT R36, desc[UR6][R28.64+0xa80] ;  /* 0x000a80061c247981 */ /* 0x000ea2000c1e9900 */
[----:B------:R-:W-:Y:S02]  /*0d00*/  HADD2.F32 R34, -RZ, R34.H1_H1 ;  /* 0x30000022ff227230 */ /* 0x000fe40000004100 */
[--C-:B0-----:R-:W-:Y:S02]  /*0d10*/  HADD2.F32 R15, -RZ, R20.reuse.H0_H0 ;  /* 0x20000014ff0f7230 */ /* 0x101fe40000004100 */
[----:B------:R-:W-:-:S03]  /*0d20*/  HADD2.F32 R20, -RZ, R20.H1_H1 ;  /* 0x30000014ff147230 */ /* 0x000fc60000004100 */
[----:B------:R-:W-:Y:S01]  /*0d30*/  FFMA.FTZ R14, R15, R25, R14 ;  /* 0x000000190f0e7223 */ /* 0x000fe2000001000e */
[----:B------:R-:W-:Y:S02]  /*0d40*/  HADD2.F32 R15, -RZ, R21.H0_H0 ;  /* 0x20000015ff0f7230 */ /* 0x000fe40000004100 */
[----:B------:R-:W-:Y:S01]  /*0d50*/  FFMA.FTZ R13, R20, R34, R13 ;  /* 0x00000022140d7223 */ /* 0x000fe2000001000d */
[----:B----4-:R-:W-:Y:S01]  /*0d60*/  HADD2.F32 R25, -RZ, R31.H0_H0 ;  /* 0x2000001fff197230 */ /* 0x010fe20000004100 */
[----:B------:R-:W3:Y:S04]  /*0d70*/  LDG.E.CONSTANT R20, desc[UR6][R28.64+0x700] ;  /* 0x000700061c147981 */ /* 0x000ee8000c1e9900 */
[----:B------:R-:W-:Y:S02]  /*0d80*/  FFMA.FTZ R14, R15, R25, R14 ;  /* 0x000000190f0e7223 */ /* 0x000fe4000001000e */
[----:B------:R-:W4:Y:S01]  /*0d90*/  LDG.E.CONSTANT R25, desc[UR6][R28.64+0x780] ;  /* 0x000780061c197981 */ /* 0x000f22000c1e9900 */
[----:B------:R-:W-:-:S02]  /*0da0*/  HADD2.F32 R34, -RZ, R21.H1_H1 ;  /* 0x30000015ff227230 */ /* 0x000fc40000004100 */
[----:B------:R-:W-:-:S05]  /*0db0*/  HADD2.F32 R31, -RZ, R31.H1_H1 ;  /* 0x3000001fff1f7230 */ /* 0x000fca0000004100 */
[----:B------:R-:W-:Y:S02]  /*0dc0*/  FFMA.FTZ R13, R34, R31, R13 ;  /* 0x0000001f220d7223 */ /* 0x000fe4000001000d */
[----:B------:R-:W2:Y:S01]  /*0dd0*/  LDG.E.CONSTANT R31, desc[UR6][R28.64+0x800] ;  /* 0x000800061c1f7981 */ /* 0x000ea2000c1e9900 */
[--C-:B------:R-:W-:Y:S02]  /*0de0*/  HADD2.F32 R15, -RZ, R22.reuse.H0_H0 ;  /* 0x20000016ff0f7230 */ /* 0x100fe40000004100 */
[----:B------:R-:W-:Y:S02]  /*0df0*/  HADD2.F32 R22, -RZ, R22.H1_H1 ;  /* 0x30000016ff167230 */ /* 0x000fe40000004100 */
[----:B------:R-:W-:-:S05]  /*0e00*/  HADD2.F32 R21, -RZ, R12.H0_H0 ;  /* 0x2000000cff157230 */ /* 0x000fca0000004100 */
        /* <DEDUP_REMOVED lines=10> */
[--C-:B------:R-:W-:Y:S01]  /*0eb0*/  HADD2.F32 R33, -RZ, R32.reuse.H0_H0 ;  /* 0x20000020ff217230 */ /* 0x100fe20000004100 */
[----:B------:R-:W2:Y:S01]  /*0ec0*/  LDG.E.CONSTANT R34, desc[UR6][R28.64+0x880] ;  /* 0x000880061c227981 */ /* 0x000ea2000c1e9900 */
[----:B------:R-:W-:Y:S02]  /*0ed0*/  HADD2.F32 R32, -RZ, R32.H1_H1 ;  /* 0x30000020ff207230 */ /* 0x000fe40000004100 */
[--C-:B0-----:R-:W-:Y:S02]  /*0ee0*/  HADD2.F32 R23, -RZ, R12.reuse.H0_H0 ;  /* 0x2000000cff177230 */ /* 0x101fe40000004100 */
[----:B------:R-:W-:-:S03]  /*0ef0*/  HADD2.F32 R12, -RZ, R12.H1_H1 ;  /* 0x3000000cff0c7230 */ /* 0x000fc60000004100 */
[----:B------:R-:W-:Y:S01]  /*0f00*/  FFMA.FTZ R22, R23, R33, R22 ;  /* 0x0000002117167223 */ /* 0x000fe20000010016 */
[----:B------:R-:W-:Y:S02]  /*0f10*/  HADD2.F32 R23, -RZ, R13.H0_H0 ;  /* 0x2000000dff177230 */ /* 0x000fe40000004100 */
[----:B------:R-:W-:Y:S01]  /*0f20*/  FFMA.FTZ R21, R12, R32, R21 ;  /* 0x000000200c157223 */ /* 0x000fe20000010015 */
[----:B------:R-:W-:Y:S01]  /*0f30*/  HADD2.F32 R12, -RZ, R35.H0_H0 ;  /* 0x20000023ff0c7230 */ /* 0x000fe20000004100 */
[----:B------:R-:W2:Y:S04]  /*0f40*/  LDG.E.CONSTANT R33, desc[UR6][R28.64+0x980] ;  /* 0x000980061c217981 */ /* 0x000ea8000c1e9900 */
[----:B------:R-:W-:Y:S02]  /*0f50*/  FFMA.FTZ R22, R23, R12, R22 ;  /* 0x0000000c17167223 */ /* 0x000fe40000010016 */
[----:B------:R-:W2:Y:S01]  /*0f60*/  LDG.E.CONSTANT R12, desc[UR6][R28.64+0x900] ;  /* 0x000900061c0c7981 */ /* 0x000ea2000c1e9900 */
[----:B------:R-:W-:-:S02]  /*0f70*/  HADD2.F32 R32, -RZ, R13.H1_H1 ;  /* 0x3000000dff207230 */ /* 0x000fc40000004100 */
[----:B------:R-:W-:Y:S02]  /*0f80*/  HADD2.F32 R13, -RZ, R35.H1_H1 ;  /* 0x30000023ff0d7230 */ /* 0x000fe40000004100 */
[----:B------:R-:W2:Y:S03]  /*0f90*/  LDG.E.CONSTANT R35, desc[UR6][R28.64+0xa00] ;  /* 0x000a00061c237981 */ /* 0x000ea6000c1e9900 */
[----:B------:R-:W-:Y:S01]  /*0fa0*/  FFMA.FTZ R13, R32, R13, R21 ;  /* 0x0000000d200d7223 */ /* 0x000fe20000010015 */
[--C-:B------:R-:W-:Y:S02]  /*0fb0*/  HADD2.F32 R21, -RZ, R14.reuse.H0_H0 ;  /* 0x2000000eff157230 */ /* 0x100fe40000004100 */
[----:B------:R-:W-:Y:S02]  /*0fc0*/  HADD2.F32 R14, -RZ, R14.H1_H1 ;  /* 0x3000000eff0e7230 */ /* 0x000fe40000004100 */
[----:B------:R-:W-:-:S02]  /*0fd0*/  HADD2.F32 R32, -RZ, R15.H1_H1 ;  /* 0x3000000fff207230 */ /* 0x000fc40000004100 */
[--C-:B---3--:R-:W-:Y:S02]  /*0fe0*/  HADD2.F32 R23, -RZ, R20.reuse.H0_H0 ;  /* 0x20000014ff177230 */ /* 0x108fe40000004100 */
[----:B------:R-:W-:-:S03]  /*0ff0*/  HADD2.F32 R20, -RZ, R20.H1_H1 ;  /* 0x30000014ff147230 */ /* 0x000fc60000004100 */
[----:B------:R-:W-:Y:S01]  /*1000*/  FFMA.FTZ R21, R21, R23, R22 ;  /* 0x0000001715157223 */ /* 0x000fe20000010016 */
[----:B------:R-:W-:Y:S02]  /*1010*/  HADD2.F32 R22, -RZ, R15.H0_H0 ;  /* 0x2000000fff167230 */ /* 0x000fe40000004100 */
[----:B----4-:R-:W-:Y:S02]  /*1020*/  HADD2.F32 R23, -RZ, R25.H0_H0 ;  /* 0x20000019ff177230 */ /* 0x010fe40000004100 */
[----:B------:R-:W-:-:S03]  /*1030*/  FFMA.FTZ R13, R14, R20, R13 ;  /* 0x000000140e0d7223 */ /* 0x000fc6000001000d */
[----:B------:R-:W-:Y:S02]  /*1040*/  FFMA.FTZ R14, R22, R23, R21 ;  /* 0x00000017160e7223 */ /* 0x000fe40000010015 */
[----:B------:R-:W0:Y:S01]  /*1050*/  LDS.128 R20, [R24+0x40] ;  /* 0x0000400018147984 */ /* 0x000e220000000c00 */
[----:B------:R-:W-:-:S05]  /*1060*/  HADD2.F32 R25, -RZ, R25.H1_H1 ;  /* 0x30000019ff197230 */ /* 0x000fca0000004100 */
[----:B------:R-:W-:Y:S01]  /*1070*/  FFMA.FTZ R13, R32, R25, R13 ;  /* 0x00000019200d7223 */ /* 0x000fe2000001000d */
[--C-:B--2---:R-:W-:Y:S01]  /*1080*/  HADD2.F32 R25, -RZ, R31.reuse.H0_H0 ;  /* 0x2000001fff197230 */ /* 0x104fe20000004100 */
[----:B------:R-:W2:Y:S01]  /*1090*/  LDG.E.CONSTANT R32, desc[UR6][R28.64+0xc00] ;  /* 0x000c00061c207981 */ /* 0x000ea2000c1e9900 */
[----:B------:R-:W-:Y:S02]  /*10a0*/  HADD2.F32 R31, -RZ, R31.H1_H1 ;  /* 0x3000001fff1f7230 */ /* 0x000fe40000004100 */
[----:B0-----:R-:W-:-:S05]  /*10b0*/  HADD2.F32 R15, -RZ, R20.H0_H0 ;  /* 0x20000014ff0f7230 */ /* 0x001fca0000004100 */
[----:B------:R-:W-:Y:S02]  /*10c0*/  FFMA.FTZ R14, R15, R25, R14 ;  /* 0x000000190f0e7223 */ /* 0x000fe4000001000e */
[----:B------:R-:W3:Y:S01]  /*10d0*/  LDG.E.CONSTANT R25, desc[UR6][R28.64+0xb00] ;  /* 0x000b00061c197981 */ /* 0x000ee2000c1e9900 */
[----:B------:R-:W-:-:S05]  /*10e0*/  HADD2.F32 R20, -RZ, R20.H1_H1 ;  /* 0x30000014ff147230 */ /* 0x000fca0000004100 */
[----:B------:R-:W-:Y:S02]  /*10f0*/  FFMA.FTZ R13, R20, R31, R13 ;  /* 0x0000001f140d7223 */ /* 0x000fe4000001000d */
[----:B------:R-:W4:Y:S01]  /*1100*/  LDG.E.CONSTANT R31, desc[UR6][R28.64+0xb80] ;  /* 0x000b80061c1f7981 */ /* 0x000f22000c1e9900 */
        /* <DEDUP_REMOVED lines=8> */
[--C-:B------:R-:W-:Y:S02]  /*1190*/  HADD2.F32 R15, -RZ, R12.reuse.H0_H0 ;  /* 0x2000000cff0f7230 */ /* 0x100fe40000004100 */
[----:B------:R-:W-:-:S03]  /*11a0*/  HADD2.F32 R12, -RZ, R12.H1_H1 ;  /* 0x3000000cff0c7230 */ /* 0x000fc60000004100 */
[----:B------:R-:W-:Y:S01]  /*11b0*/  FFMA.FTZ R14, R13, R15, R14 ;  /* 0x0000000f0d0e7223 */ /* 0x000fe2000001000e */
[----:B------:R-:W-:-:S05]  /*11c0*/  HADD2.F32 R13, -RZ, R22.H1_H1 ;  /* 0x30000016ff0d7230 */ /* 0x000fca0000004100 */
[----:B------:R-:W-:Y:S01]  /*11d0*/  FFMA.FTZ R20, R13, R12, R20 ;  /* 0x0000000c0d147223 */ /* 0x000fe20000010014 */
[----:B------:R-:W-:-:S05]  /*11e0*/  HADD2.F32 R12, -RZ, R33.H0_H0 ;  /* 0x20000021ff0c7230 */ /* 0x000fca0000004100 */
        /* <DEDUP_REMOVED lines=8> */
[----:B0-----:R-:W-:-:S05]  /*1270*/  HADD2.F32 R22, -RZ, R12.H0_H0 ;  /* 0x2000000cff167230 */ /* 0x001fca0000004100 */
[----:B------:R-:W-:Y:S01]  /*1280*/  FFMA.FTZ R21, R22, R23, R21 ;  /* 0x0000001716157223 */ /* 0x000fe20000010015 */
[----:B------:R-:W-:Y:S02]  /*1290*/  HADD2.F32 R23, -RZ, R12.H1_H1 ;  /* 0x3000000cff177230 */ /* 0x000fe40000004100 */
[----:B------:R-:W2:Y:S01]  /*12a0*/  LDG.E.CONSTANT R12, desc[UR6][R28.64+0xc80] ;  /* 0x000c80061c0c7981 */ /* 0x000ea2000c1e9900 */
[--C-:B------:R-:W-:Y:S02]  /*12b0*/  HADD2.F32 R22, -RZ, R13.reuse.H0_H0 ;  /* 0x2000000dff167230 */ /* 0x100fe40000004100 */
[----:B------:R-:W-:Y:S01]  /*12c0*/  FFMA.FTZ R20, R23, R35, R20 ;  /* 0x0000002317147223 */ /* 0x000fe20000010014 */
[--C-:B------:R-:W-:Y:S01]  /*12d0*/  HADD2.F32 R23, -RZ, R36.reuse.H0_H0 ;  /* 0x20000024ff177230 */ /* 0x100fe20000004100 */
[----:B------:R-:W2:Y:S01]  /*12e0*/  LDG.E.CONSTANT R35, desc[UR6][R28.64+0xf00] ;  /* 0x000f00061c237981 */ /* 0x000ea2000c1e9900 */
[----:B------:R-:W-:Y:S02]  /*12f0*/  HADD2.F32 R13, -RZ, R13.H1_H1 ;  /* 0x3000000dff0d7230 */ /* 0x000fe40000004100 */
[----:B------:R-:W-:-:S02]  /*1300*/  HADD2.F32 R36, -RZ, R36.H1_H1 ;  /* 0x30000024ff247230 */ /* 0x000fc40000004100 */
[----:B------:R-:W-:Y:S01]  /*1310*/  FFMA.FTZ R21, R22, R23, R21 ;  /* 0x0000001716157223 */ /* 0x000fe20000010015 */
[--C-:B------:R-:W-:Y:S02]  /*1320*/  HADD2.F32 R34, -RZ, R14.reuse.H0_H0 ;  /* 0x2000000eff227230 */ /* 0x100fe40000004100 */
[----:B------:R-:W-:Y:S01]  /*1330*/  FFMA.FTZ R13, R13, R36, R20 ;  /* 0x000000240d0d7223 */ /* 0x000fe20000010014 */
[----:B------:R-:W-:Y:S01]  /*1340*/  HADD2.F32 R14, -RZ, R14.H1_H1 ;  /* 0x3000000eff0e7230 */ /* 0x000fe20000004100 */
[----:B------:R-:W2:Y:S01]  /*1350*/  LDG.E.CONSTANT R36, desc[UR6][R28.64+0xf80] ;  /* 0x000f80061c247981 */ /* 0x000ea2000c1e9900 */
[----:B---3--:R-:W-:-:S05]  /*1360*/  HADD2.F32 R20, -RZ, R25.H0_H0 ;  /* 0x20000019ff147230 */ /* 0x008fca0000004100 */
[----:B------:R-:W-:Y:S02]  /*1370*/  FFMA.FTZ R34, R34, R20, R21 ;  /* 0x0000001422227223 */ /* 0x000fe40000010015 */
[----:B------:R-:W0:Y:S01]  /*1380*/  LDS.128 R20, [R24+0x60] ;  /* 0x0000600018147984 */ /* 0x000e220000000c00 */
[----:B------:R-:W-:-:S05]  /*1390*/  HADD2.F32 R25, -RZ, R25.H1_H1 ;  /* 0x30000019ff197230 */ /* 0x000fca0000004100 */
[----:B------:R-:W-:Y:S01]  /*13a0*/  FFMA.FTZ R13, R14, R25, R13 ;  /* 0x000000190e0d7223 */ /* 0x000fe2000001000d */
[----:B------:R-:W-:Y:S02]  /*13b0*/  HADD2.F32 R25, -RZ, R15.H0_H0 ;  /* 0x2000000fff197230 */ /* 0x000fe40000004100 */
[--C-:B----4-:R-:W-:Y:S02]  /*13c0*/  HADD2.F32 R14, -RZ, R31.reuse.H0_H0 ;  /* 0x2000001fff0e7230 */ /* 0x110fe40000004100 */
[----:B------:R-:W-:-:S03]  /*13d0*/  HADD2.F32 R31, -RZ, R31.H1_H1 ;  /* 0x3000001fff1f7230 */ /* 0x000fc60000004100 */
[----:B------:R-:W-:Y:S02]  /*13e0*/  FFMA.FTZ R34, R25, R14, R34 ;  /* 0x0000000e19227223 */ /* 0x000fe40000010022 */
[----:B------:R-:W3:Y:S01]  /*13f0*/  LDG.E.CONSTANT R25, desc[UR6][R28.64+0xd80] ;  /* 0x000d80061c197981 */ /* 0x000ee2000c1e9900 */
[----:B------:R-:W-:-:S05]  /*1400*/  HADD2.F32 R14, -RZ, R15.H1_H1 ;  /* 0x3000000fff0e7230 */ /* 0x000fca0000004100 */
[----:B------:R-:W-:Y:S01]  /*1410*/  FFMA.FTZ R13, R14, R31, R13 ;  /* 0x0000001f0e0d7223 */ /* 0x000fe2000001000d */
[----:B--2---:R-:W-:Y:S01]  /*1420*/  HADD2.F32 R14, -RZ, R32.H0_H0 ;  /* 0x20000020ff0e7230 */ /* 0x004fe20000004100 */
[----:B------:R-:W2:Y:S01]  /*1430*/  LDG.E.CONSTANT R31, desc[UR6][R28.64+0xe00] ;  /* 0x000e00061c1f7981 */ /* 0x000ea2000c1e9900 */
[----:B0-----:R-:W-:-:S05]  /*1440*/  HADD2.F32 R15, -RZ, R20.H0_H0 ;  /* 0x20000014ff0f7230 */ /* 0x001fca0000004100 */
[----:B------:R-:W-:Y:S02]  /*1450*/  FFMA.FTZ R14, R15, R14, R34 ;  /* 0x0000000e0f0e7223 */ /* 0x000fe40000010022 */
[----:B------:R0:W4:Y:S01]  /*1460*/  LDG.E.CONSTANT R34, desc[UR6][R28.64+0xe80] ;  /* 0x000e80061c227981 */ /* 0x000122000c1e9900 */
        /* <DEDUP_REMOVED lines=12> */
[----:B------:R-:W1:Y:S01]  /*1530*/  LDS.128 R12, [R24+0x70] ;  /* 0x00007000180c7984 */ /* 0x000e620000000c00 */
[----:B0-----:R-:W-:Y:S02]  /*1540*/  HADD2.F32 R29, -RZ, R22.H1_H1 ;  /* 0x30000016ff1d7230 */ /* 0x001fe40000004100 */
[----:B------:R-:W-:Y:S02]  /*1550*/  HADD2.F32 R33, -RZ, R33.H1_H1 ;  /* 0x30000021ff217230 */ /* 0x000fe40000004100 */
[--C-:B------:R-:W-:Y:S02]  /*1560*/  HADD2.F32 R22, -RZ, R23.reuse.H0_H0 ;  /* 0x20000017ff167230 */ /* 0x100fe40000004100 */
[----:B------:R-:W-:Y:S02]  /*1570*/  HADD2.F32 R23, -RZ, R23.H1_H1 ;  /* 0x30000017ff177230 */ /* 0x000fe40000004100 */
[----:B------:R-:W-:Y:S01]  /*1580*/  FFMA.FTZ R20, R29, R33, R20 ;  /* 0x000000211d147223 */ /* 0x000fe20000010014 */
[----:B------:R-:W-:Y:S01]  /*1590*/  ISETP.NE.AND P2, PT, R4, RZ, PT ;  /* 0x000000ff0400720c */ /* 0x000fe20003f45270 */
[----:B------:R-:W-:Y:S01]  /*15a0*/  UMOV UR4, 0xffffffff ;  /* 0xffffffff00047882 */ /* 0x000fe20000000000 */
[----:B-----5:R-:W-:Y:S01]  /*15b0*/  FSETP.NEU.FTZ.AND P0, PT, R19, RZ, PT ;  /* 0x000000ff1300720b */ /* 0x020fe20003f1d000 */
[----:B-1----:R-:W-:-:S02]  /*15c0*/  HADD2.F32 R4, -RZ, R15.H0_H0 ;  /* 0x2000000fff047230 */ /* 0x002fc40000004100 */
[----:B------:R-:W-:Y:S02]  /*15d0*/  HADD2.F32 R15, -RZ, R15.H1_H1 ;  /* 0x3000000fff0f7230 */ /* 0x000fe40000004100 */
[--C-:B---3--:R-:W-:Y:S02]  /*15e0*/  HADD2.F32 R28, -RZ, R25.reuse.H0_H0 ;  /* 0x20000019ff1c7230 */ /* 0x108fe40000004100 */
[----:B------:R-:W-:-:S03]  /*15f0*/  HADD2.F32 R25, -RZ, R25.H1_H1 ;  /* 0x30000019ff197230 */ /* 0x000fc60000004100 */
[----:B------:R-:W-:Y:S01]  /*1600*/  FFMA.FTZ R21, R22, R28, R21 ;  /* 0x0000001c16157223 */ /* 0x000fe20000010015 */
[--C-:B------:R-:W-:Y:S02]  /*1610*/  HADD2.F32 R22, -RZ, R12.reuse.H0_H0 ;  /* 0x2000000cff167230 */ /* 0x100fe40000004100 */
[----:B------:R-:W-:Y:S01]  /*1620*/  FFMA.FTZ R20, R23, R25, R20 ;  /* 0x0000001917147223 */ /* 0x000fe20000010014 */
[----:B------:R-:W-:Y:S02]  /*1630*/  HADD2.F32 R23, -RZ, R12.H1_H1 ;  /* 0x3000000cff177230 */ /* 0x000fe40000004100 */
[--C-:B--2---:R-:W-:Y:S02]  /*1640*/  HADD2.F32 R12, -RZ, R31.reuse.H0_H0 ;  /* 0x2000001fff0c7230 */ /* 0x104fe40000004100 */
[----:B------:R-:W-:-:S03]  /*1650*/  HADD2.F32 R31, -RZ, R31.H1_H1 ;  /* 0x3000001fff1f7230 */ /* 0x000fc60000004100 */
[----:B------:R-:W-:Y:S01]  /*1660*/  FFMA.FTZ R21, R22, R12, R21 ;  /* 0x0000000c16157223 */ /* 0x000fe20000010015 */
[--C-:B------:R-:W-:Y:S02]  /*1670*/  HADD2.F32 R22, -RZ, R13.reuse.H0_H0 ;  /* 0x2000000dff167230 */ /* 0x100fe40000004100 */
[----:B------:R-:W-:Y:S01]  /*1680*/  FFMA.FTZ R20, R23, R31, R20 ;  /* 0x0000001f17147223 */ /* 0x000fe20000010014 */
[----:B------:R-:W-:Y:S02]  /*1690*/  HADD2.F32 R13, -RZ, R13.H1_H1 ;  /* 0x3000000dff0d7230 */ /* 0x000fe40000004100 */
[--C-:B------:R-:W-:Y:S02]  /*16a0*/  HADD2.F32 R12, -RZ, R14.reuse.H0_H0 ;  /* 0x2000000eff0c7230 */ /* 0x100fe40000004100 */
[----:B------:R-:W-:Y:S02]  /*16b0*/  HADD2.F32 R14, -RZ, R14.H1_H1 ;  /* 0x3000000eff0e7230 */ /* 0x000fe40000004100 */
[----:B----4-:R-:W-:-:S02]  /*16c0*/  HADD2.F32 R23, -RZ, R34.H0_H0 ;  /* 0x20000022ff177230 */ /* 0x010fc40000004100 */
[----:B------:R-:W-:-:S03]  /*16d0*/  HADD2.F32 R34, -RZ, R34.H1_H1 ;  /* 0x30000022ff227230 */ /* 0x000fc60000004100 */
[----:B------:R-:W-:Y:S01]  /*16e0*/  FFMA.FTZ R21, R22, R23, R21 ;  /* 0x0000001716157223 */ /* 0x000fe20000010015 */
[--C-:B------:R-:W-:Y:S02]  /*16f0*/  HADD2.F32 R22, -RZ, R35.reuse.H0_H0 ;  /* 0x20000023ff167230 */ /* 0x100fe40000004100 */
[----:B------:R-:W-:Y:S01]  /*1700*/  FFMA.FTZ R13, R13, R34, R20 ;  /* 0x000000220d0d7223 */ /* 0x000fe20000010014 */
[----:B------:R-:W-:Y:S02]  /*1710*/  HADD2.F32 R35, -RZ, R35.H1_H1 ;  /* 0x30000023ff237230 */ /* 0x000fe40000004100 */
[----:B------:R-:W-:Y:S02]  /*1720*/  VIADD R23, R30, 0x7 ;  /* 0x000000071e177836 */ /* 0x000fe40000000000 */
[----:B------:R-:W-:Y:S01]  /*1730*/  FFMA.FTZ R21, R12, R22, R21 ;  /* 0x000000160c157223 */ /* 0x000fe20000010015 */
[--C-:B------:R-:W-:Y:S02]  /*1740*/  HADD2.F32 R20, -RZ, R36.reuse.H0_H0 ;  /* 0x20000024ff147230 */ /* 0x100fe40000004100 */
[----:B------:R-:W-:Y:S01]  /*1750*/  FFMA.FTZ R14, R14, R35, R13 ;  /* 0x000000230e0e7223 */ /* 0x000fe2000001000d */
[----:B------:R-:W-:Y:S01]  /*1760*/  HADD2.F32 R36, -RZ, R36.H1_H1 ;  /* 0x30000024ff247230 */ /* 0x000fe20000004100 */
[----:B------:R-:W-:Y:S01]  /*1770*/  SHF.R.S32.HI R12, RZ, 0x1f, R23 ;  /* 0x0000001fff0c7819 */ /* 0x000fe20000011417 */
[----:B------:R-:W-:-:S03]  /*1780*/  FFMA.FTZ R4, R4, R20, R21 ;  /* 0x0000001404047223 */ /* 0x000fc60000010015 */
[----:B------:R-:W-:Y:S01]  /*1790*/  FFMA.FTZ R15, R15, R36, R14 ;  /* 0x000000240f0f7223 */ /* 0x000fe2000001000e */
[----:B------:R-:W-:-:S03]  /*17a0*/  LEA.HI R12, R12, R23, RZ, 0x3 ;  /* 0x000000170c0c7211 */ /* 0x000fc600078f18ff */
[----:B------:R-:W-:Y:S01]  /*17b0*/  FADD.FTZ R4, R4, R15 ;  /* 0x0000000f04047221 */ /* 0x000fe20000010000 */
[----:B------:R-:W-:Y:S01]  /*17c0*/  SHF.R.S32.HI R14, RZ, 0x3, R12 ;  /* 0x00000003ff0e7819 */ /* 0x000fe2000001140c */
[----:B------:R-:W-:Y:S06]  /*17d0*/  BRA.DIV UR4, `(.L_x_22211) ;  /* 0x0000003a04ec7947 */ /* 0x000fec000b800000 */
[----:B------:R-:W0:Y:S02]  /*17e0*/  SHFL.BFLY PT, R13, R4, 0x2, 0x1f ;  /* 0x0c401f00040d7f89 */ /* 0x000e2400000e0000 */
[----:B0-----:R-:W-:-:S05]  /*17f0*/  FADD.FTZ R13, R4, R13 ;  /* 0x0000000d040d7221 */ /* 0x001fca0000010000 */
[----:B------:R0:W1:Y:S02]  /*1800*/  SHFL.BFLY PT, R12, R13, 0x1, 0x1f ;  /* 0x0c201f000d0c7f89 */ /* 0x00006400000e0000 */
.L_x_22264:
[----:B------:R-:W-:Y:S01]  /*1810*/  IADD3 R4, PT, PT, R18, 0x1, RZ ;  /* 0x0000000112047810 */ /* 0x000fe20007ffe0ff */
[----:B-1----:R-:W-:Y:S01]  /*1820*/  FADD.FTZ R12, R13, R12 ;  /* 0x0000000c0d0c7221 */ /* 0x002fe20000010000 */
[----:B0-----:R-:W-:Y:S01]  /*1830*/  @!P2 IADD3 R13, PT, PT, R10, -0x1, RZ ;  /* 0xffffffff0a0da810 */ /* 0x001fe20007ffe0ff */
        /* <DEDUP_REMOVED lines=17> */
.L_x_22210:
[----:B------:R-:W-:Y:S05]  /*1950*/  BSYNC B0 ;  /* 0x0000000000007941 */ /* 0x000fea0003800000 */
.L_x_22209:
[----:B------:R-:W0:Y:S01]  /*1960*/  S2R R6, SR_TID.X ;  /* 0x0000000000067919 */ /* 0x000e220000002100 */
[----:B------:R-:W-:Y:S01]  /*1970*/  IADD3 R9, PT, PT, R30, 0x7, RZ ;  /* 0x000000071e097810 */ /* 0x000fe20007ffe0ff */
[----:B------:R-:W-:-:S03]  /*1980*/  UMOV UR4, 0xffffffff ;  /* 0xffffffff00047882 */ /* 0x000fc60000000000 */
        /* <DEDUP_REMOVED lines=9> */
[----:B------:R0:W1:Y:S02]  /*1a20*/  SHFL.BFLY PT, R13, R10, 0x4, 0x1f ;  /* 0x0c801f000a0d7f89 */ /* 0x00006400000e0000 */
.L_x_22269:
[----:B------:R-:W-:Y:S01]  /*1a30*/  VIADD R11, R3, 0x200 ;  /* 0x00000200030b7836 */ /* 0x000fe20000000000 */
[----:B------:R-:W-:Y:S01]  /*1a40*/  ISETP.NE.AND P4, PT, R4, RZ, PT ;  /* 0x000000ff0400720c */ /* 0x000fe20003f85270 */
[----:B------:R-:W-:Y:S05]  /*1a50*/  WARPSYNC.ALL ;  /* 0x0000000000007948 */ /* 0x000fea0003800000 */
[----:B------:R-:W-:Y:S02]  /*1a60*/  LEA R11, R0, R11, 0x18 ;  /* 0x0000000b000b7211 */ /* 0x000fe400078ec0ff */
[----:B-1----:R-:W-:Y:S02]  /*1a70*/  FMNMX.FTZ R13, R10, R13, !PT ;  /* 0x0000000d0a0d7209 */ /* 0x002fe40007810000 */
[----:B------:R-:W-:-:S05]  /*1a80*/  LEA R2, R5, R11, 0x2 ;  /* 0x0000000b05027211 */ /* 0x000fca00078e10ff */
[----:B------:R1:W-:Y:S01]  /*1a90*/  @!P4 STS [R2], R13 ;  /* 0x0000000d0200c388 */ /* 0x0003e20000000800 */
[----:B------:R-:W-:Y:S01]  /*1aa0*/  BAR.SYNC.DEFER_BLOCKING 0x0 ;  /* 0x0000000000007b1d */ /* 0x000fe20000010000 */
[C---:B------:R-:W-:Y:S01]  /*1ab0*/  ISETP.GT.U32.AND P3, PT, R4.reuse, 0x3, PT ;  /* 0x000000030400780c */ /* 0x040fe20003f64070 */
[----:B-1----:R-:W-:Y:S01]  /*1ac0*/  IMAD.MOV.U32 R13, RZ, RZ, -0x800001 ;  /* 0xff7fffffff0d7424 */ /* 0x002fe200078e00ff */
        /* <DEDUP_REMOVED lines=30> */
.L_x_22218:
        /* <DEDUP_REMOVED lines=11> */
.L_x_22217:
[----:B------:R-:W-:Y:S05]  /*1d60*/  BSYNC.RECONVERGENT B1 ;  /* 0x0000000000017941 */ /* 0x000fea0003800200 */
.L_x_22216:
        /* <DEDUP_REMOVED lines=12> */
.L_x_22221:
        /* <DEDUP_REMOVED lines=8> */
[----:B------:R-:W-:Y:S04]  /*1eb0*/  LDS R39, [R14+0xc00] ;  /* 0x000c00000e277984 */ /* 0x000fe80000000800 */
[----:B-----5:R-:W4:Y:S04]  /*1ec0*/  LDS R19, [R14+0x800] ;  /* 0x000800000e137984 */ /* 0x020f280000000800 */
        /* <DEDUP_REMOVED lines=10> */
[C---:B---3--:R-:W-:Y:S01]  /*1f70*/  FADD.FTZ R29, -R12.reuse, R29 ;  /* 0x0000001d0c1d7221 */ /* 0x048fe20000010100 */
[----:B------:R-:W-:Y:S01]  /*1f80*/  FMUL.FTZ R25, R25, 1.4426950216293334961 ;  /* 0x3fb8aa3b19197820 */ /* 0x000fe20000410000 */
[----:B------:R-:W1:Y:S01]  /*1f90*/  MUFU.EX2 R43, R43 ;  /* 0x0000002b002b7308 */ /* 0x000e620000000800 */
[----:B----4-:R-:W-:Y:S01]  /*1fa0*/  FADD.FTZ R24, -R12, R21 ;  /* 0x000000150c187221 */ /* 0x010fe20000010100 */
[----:B------:R-:W-:-:S02]  /*1fb0*/  FMUL.FTZ R22, R29, 1.4426950216293334961 ;  /* 0x3fb8aa3b1d167820 */ /* 0x000fc40000410000 */
[----:B------:R-:W2:Y:S01]  /*1fc0*/  LDS R29, [R14+0x1400] ;  /* 0x001400000e1d7984 */ /* 0x000ea20000000800 */
[----:B------:R-:W-:Y:S01]  /*1fd0*/  FADD.FTZ R26, -R12, R23 ;  /* 0x000000170c1a7221 */ /* 0x000fe20000010100 */
[----:B------:R-:W-:Y:S02]  /*1fe0*/  FMUL.FTZ R24, R24, 1.4426950216293334961 ;  /* 0x3fb8aa3b18187820 */ /* 0x000fe40000410000 */
[----:B------:R-:W3:Y:S01]  /*1ff0*/  MUFU.EX2 R25, R25 ;  /* 0x0000001900197308 */ /* 0x000ee20000000800 */
[----:B------:R-:W-:Y:S01]  /*2000*/  FMUL.FTZ R26, R26, 1.4426950216293334961 ;  /* 0x3fb8aa3b1a1a7820 */ /* 0x000fe20000410000 */
[----:B------:R-:W-:-:S06]  /*2010*/  FADD.FTZ R28, -R12, R19 ;  /* 0x000000130c1c7221 */ /* 0x000fcc0000010100 */
[----:B------:R4:W0:Y:S01]  /*2020*/  MUFU.EX2 R23, R24 ;  /* 0x0000001800177308 */ /* 0x0008220000000800 */
[----:B-1----:R-:W-:Y:S01]  /*2030*/  FADD.FTZ R20, R43, R20 ;  /* 0x000000142b147221 */ /* 0x002fe20000010000 */
[----:B------:R-:W-:Y:S01]  /*2040*/  FMUL.FTZ R28, R28, 1.4426950216293334961 ;  /* 0x3fb8aa3b1c1c7820 */ /* 0x000fe20000410000 */
[----:B------:R1:W-:Y:S05]  /*2050*/  STS [R14+-0x400], R43 ;  /* 0xfffc002b0e007388 */ /* 0x0003ea0000000800 */
[----:B------:R1:W2:Y:S01]  /*2060*/  MUFU.EX2 R19, R26 ;  /* 0x0000001a00137308 */ /* 0x0002a20000000800 */
[----:B----4-:R-:W-:Y:S01]  /*2070*/  FADD.FTZ R24, -R12, R39 ;  /* 0x000000270c187221 */ /* 0x010fe20000010100 */
[----:B---3--:R-:W-:Y:S01]  /*2080*/  FADD.FTZ R20, R20, R25 ;  /* 0x0000001914147221 */ /* 0x008fe20000010000 */
[----:B------:R-:W-:Y:S02]  /*2090*/  LDS R39, [R14+0x1800] ;  /* 0x001800000e277984 */ /* 0x000fe40000000800 */
[----:B------:R-:W-:-:S02]  /*20a0*/  FMUL.FTZ R24, R24, 1.4426950216293334961 ;  /* 0x3fb8aa3b18187820 */ /* 0x000fc40000410000 */
[----:B------:R-:W-:Y:S01]  /*20b0*/  STS [R14+-0x200], R25 ;  /* 0xfffe00190e007388 */ /* 0x000fe20000000800 */
[----:B------:R-:W3:Y:S01]  /*20c0*/  MUFU.EX2 R15, R15 ;  /* 0x0000000f000f7308 */ /* 0x000ee20000000800 */
[----:B-1----:R-:W-:Y:S02]  /*20d0*/  FADD.FTZ R26, -R12, R33 ;  /* 0x000000210c1a7221 */ /* 0x002fe40000010100 */
[----:B------:R-:W1:Y:S02]  /*20e0*/  LDS R33, [R14+0x1a00] ;  /* 0x001a00000e217984 */ /* 0x000e640000000800 */
[----:B------:R-:W-:Y:S01]  /*20f0*/  FMUL.FTZ R26, R26, 1.4426950216293334961 ;  /* 0x3fb8aa3b1a1a7820 */ /* 0x000fe20000410000 */
[----:B0-----:R-:W-:Y:S01]  /*2100*/  FADD.FTZ R32, -R12, R27 ;  /* 0x0000001b0c207221 */ /* 0x001fe20000010100 */
[----:B------:R-:W-:Y:S01]  /*2110*/  STS [R14+0x400], R23 ;  /* 0x000400170e007388 */ /* 0x000fe20000000800 */
[----:B------:R0:W4:Y:S02]  /*2120*/  MUFU.EX2 R21, R22 ;  /* 0x0000001600157308 */ /* 0x0001240000000800 */
[----:B------:R-:W-:Y:S01]  /*2130*/  FMUL.FTZ R32, R32, 1.4426950216293334961 ;  /* 0x3fb8aa3b20207820 */ /* 0x000fe20000410000 */
[----:B--2---:R-:W-:Y:S05]  /*2140*/  STS [R14+0x600], R19 ;  /* 0x000600130e007388 */ /* 0x004fea0000000800 */
[----:B------:R2:W2:Y:S01]  /*2150*/  MUFU.EX2 R43, R24 ;  /* 0x00000018002b7308 */ /* 0x0004a20000000800 */
[----:B0-----:R-:W-:Y:S01]  /*2160*/  FADD.FTZ R22, -R12, R35 ;  /* 0x000000230c167221 */ /* 0x001fe20000010100 */
[----:B---3--:R-:W-:Y:S01]  /*2170*/  FADD.FTZ R20, R20, R15 ;  /* 0x0000000f14147221 */ /* 0x008fe20000010000 */
[----:B------:R0:W-:Y:S02]  /*2180*/  STS [R14], R15 ;  /* 0x0000000f0e007388 */ /* 0x0001e40000000800 */
[----:B------:R-:W-:-:S03]  /*2190*/  FMUL.FTZ R22, R22, 1.4426950216293334961 ;  /* 0x3fb8aa3b16167820 */ /* 0x000fc60000410000 */
[----:B------:R3:W0:Y:S01]  /*21a0*/  MUFU.EX2 R35, R28 ;  /* 0x0000001c00237308 */ /* 0x0006220000000800 */
[----:B----4-:R-:W-:Y:S01]  /*21b0*/  FADD.FTZ R20, R20, R21 ;  /* 0x0000001514147221 */ /* 0x010fe20000010000 */
[----:B--2---:R-:W-:Y:S01]  /*21c0*/  FADD.FTZ R24, -R12, R37 ;  /* 0x000000250c187221 */ /* 0x004fe20000010100 */
[----:B------:R-:W-:Y:S02]  /*21d0*/  STS [R14+0x200], R21 ;  /* 0x000200150e007388 */ /* 0x000fe40000000800 */
[----:B------:R-:W-:Y:S01]  /*21e0*/  FADD.FTZ R20, R20, R23 ;  /* 0x0000001714147221 */ /* 0x000fe20000010000 */
[----:B------:R-:W-:Y:S02]  /*21f0*/  FMUL.FTZ R24, R24, 1.4426950216293334961 ;  /* 0x3fb8aa3b18187820 */ /* 0x000fe40000410000 */
[----:B------:R2:W4:Y:S01]  /*2200*/  MUFU.EX2 R41, R22 ;  /* 0x0000001600297308 */ /* 0x0005220000000800 */
[----:B---3--:R-:W-:Y:S01]  /*2210*/  FADD.FTZ R28, -R12, R31 ;  /* 0x0000001f0c1c7221 */ /* 0x008fe20000010100 */
[----:B------:R-:W-:Y:S01]  /*2220*/  FADD.FTZ R20, R20, R19 ;  /* 0x0000001314147221 */ /* 0x000fe20000010000 */
[----:B------:R-:W-:Y:S02]  /*2230*/  STS [R14+0xc00], R43 ;  /* 0x000c002b0e007388 */ /* 0x000fe40000000800 */
[----:B------:R-:W-:-:S03]  /*2240*/  FMUL.FTZ R28, R28, 1.4426950216293334961 ;  /* 0x3fb8aa3b1c1c7820 */ /* 0x000fc60000410000 */
[----:B------:R3:W3:Y:S01]  /*2250*/  MUFU.EX2 R31, R26 ;  /* 0x0000001a001f7308 */ /* 0x0006e20000000800 */
[----:B--2---:R-:W-:Y:S01]  /*2260*/  FADD.FTZ R22, -R12, R29 ;  /* 0x0000001d0c167221 */ /* 0x004fe20000010100 */
[----:B0-----:R-:W-:Y:S01]  /*2270*/  FADD.FTZ R20, R20, R35 ;  /* 0x0000002314147221 */ /* 0x001fe20000010000 */
[----:B-1----:R-:W-:Y:S01]  /*2280*/  FADD.FTZ R33, -R12, R33 ;  /* 0x000000210c217221 */ /* 0x002fe20000010100 */
[----:B------:R-:W-:Y:S01]  /*2290*/  STS [R14+0x800], R35 ;  /* 0x000800230e007388 */ /* 0x000fe20000000800 */
[----:B------:R-:W-:Y:S02]  /*22a0*/  FMUL.FTZ R22, R22, 1.4426950216293334961 ;  /* 0x3fb8aa3b16167820 */ /* 0x000fe40000410000 */
[----:B------:R-:W-:Y:S01]  /*22b0*/  FMUL.FTZ R15, R33, 1.4426950216293334961 ;  /* 0x3fb8aa3b210f7820 */ /* 0x000fe20000410000 */
[----:B------:R-:W0:Y:S01]  /*22c0*/  MUFU.EX2 R27, R28 ;  /* 0x0000001c001b7308 */ /* 0x000e220000000800 */
[----:B----4-:R-:W-:Y:S01]  /*22d0*/  FADD.FTZ R20, R20, R41 ;  /* 0x0000002914147221 */ /* 0x010fe20000010000 */
[----:B---3--:R-:W-:Y:S01]  /*22e0*/  FADD.FTZ R26, -R12, R39 ;  /* 0x000000270c1a7221 */ /* 0x008fe20000010100 */
[----:B------:R-:W-:Y:S02]  /*22f0*/  STS [R14+0xa00], R41 ;  /* 0x000a00290e007388 */ /* 0x000fe40000000800 */
[----:B------:R-:W-:Y:S01]  /*2300*/  FADD.FTZ R20, R20, R43 ;  /* 0x0000002b14147221 */ /* 0x000fe20000010000 */
[----:B------:R-:W-:-:S02]  /*2310*/  FMUL.FTZ R25, R26, 1.4426950216293334961 ;  /* 0x3fb8aa3b1a197820 */ /* 0x000fc40000410000 */
[----:B------:R-:W1:Y:S01]  /*2320*/  MUFU.EX2 R29, R32 ;  /* 0x00000020001d7308 */ /* 0x000e620000000800 */
[----:B------:R-:W-:Y:S01]  /*2330*/  FADD.FTZ R20, R20, R31 ;  /* 0x0000001f14147221 */ /* 0x000fe20000010000 */
        /* <DEDUP_REMOVED lines=19> */
.L_x_22220:
[----:B------:R-:W-:Y:S05]  /*2470*/  BSYNC.RECONVERGENT B1 ;  /* 0x0000000000017941 */ /* 0x000fea0003800200 */
.L_x_22219:
        /* <DEDUP_REMOVED lines=55> */
.L_x_22223:
[----:B------:R-:W-:Y:S05]  /*27f0*/  BSYNC.RECONVERGENT B1 ;  /* 0x0000000000017941 */ /* 0x000fea0003800200 */
.L_x_22222:
[----:B------:R-:W-:-:S13]  /*2800*/  ISETP.LT.OR P0, PT, R18, R11, P0 ;  /* 0x0000000b1200720c */ /* 0x000fda0000701670 */
[----:B------:R-:W-:Y:S05]  /*2810*/  @!P0 BRA `(.L_x_22215) ;  /* 0x0000000000608947 */ /* 0x000fea0003800000 */
[----:B------:R-:W0:Y:S04]  /*2820*/  LDS R13, [R14+-0x400] ;  /* 0xfffc00000e0d7984 */ /* 0x000e280000000800 */
[----:B------:R-:W1:Y:S04]  /*2830*/  LDS R15, [R14+-0x200] ;  /* 0xfffe00000e0f7984 */ /* 0x000e680000000800 */
[----:B-----5:R-:W2:Y:S04]  /*2840*/  LDS R19, [R14] ;  /* 0x000000000e137984 */ /* 0x020ea80000000800 */
        /* <DEDUP_REMOVED lines=21> */
.L_x_22215:
[----:B------:R-:W-:Y:S05]  /*29a0*/  BSYNC.RECONVERGENT B0 ;  /* 0x0000000000007941 */ /* 0x000fea0003800200 */
.L_x_22214:
        /* <DEDUP_REMOVED lines=39> */
.L_x_22228:
[----:B------:R-:W0:Y:S01]  /*2c20*/  LDS R13, [R10] ;  /* 0x000000000a0d7984 */ /* 0x000e220000000800 */
[----:B------:R-:W-:-:S05]  /*2c30*/  VIADD R14, R14, 0x1 ;  /* 0x000000010e0e7836 */ /* 0x000fca0000000000 */
[----:B------:R-:W-:Y:S01]  /*2c40*/  ISETP.NE.AND P0, PT, R14, RZ, PT ;  /* 0x000000ff0e00720c */ /* 0x000fe20003f05270 */
[----:B0-----:R-:W-:-:S05]  /*2c50*/  FMUL.FTZ R13, R13, R2 ;  /* 0x000000020d0d7220 */ /* 0x001fca0000410000 */
[----:B------:R0:W-:Y:S02]  /*2c60*/  STS [R10], R13 ;  /* 0x0000000d0a007388 */ /* 0x0001e40000000800 */
[----:B0-----:R-:W-:-:S05]  /*2c70*/  IADD3 R10, PT, PT, R10, 0x200, RZ ;  /* 0x000002000a0a7810 */ /* 0x001fca0007ffe0ff */
[----:B------:R-:W-:Y:S05]  /*2c80*/  @P0 BRA `(.L_x_22228) ;  /* 0xfffffffc00e40947 */ /* 0x000fea000383ffff */
.L_x_22227:
[----:B------:R-:W-:Y:S05]  /*2c90*/  BSYNC.RECONVERGENT B1 ;  /* 0x0000000000017941 */ /* 0x000fea0003800200 */
.L_x_22226:
        /* <DEDUP_REMOVED lines=12> */
.L_x_22231:
        /* <DEDUP_REMOVED lines=52> */
.L_x_22230:
[----:B------:R-:W-:Y:S05]  /*30a0*/  BSYNC.RECONVERGENT B1 ;  /* 0x0000000000017941 */ /* 0x000fea0003800200 */
.L_x_22229:
        /* <DEDUP_REMOVED lines=31> */
.L_x_22233:
[----:B------:R-:W-:Y:S05]  /*32a0*/  BSYNC.RECONVERGENT B1 ;  /* 0x0000000000017941 */ /* 0x000fea0003800200 */
.L_x_22232:
        /* <DEDUP_REMOVED lines=14> */
.L_x_22225:
[----:B------:R-:W-:Y:S05]  /*3390*/  BSYNC.RECONVERGENT B0 ;  /* 0x0000000000007941 */ /* 0x000fea0003800200 */
.L_x_22224:
        /* <DEDUP_REMOVED lines=10> */
[----:B-1----:R-:W-:Y:S01]  /*3440*/  SHF.R.U32.HI R10, RZ, 0x3, R6 ;  /* 0x00000003ff0a7819 */ /* 0x002fe20000011606 */
[----:B------:R-:W-:Y:S01]  /*3450*/  IMAD.MOV.U32 R11, RZ, RZ, RZ ;  /* 0x000000ffff0b7224 */ /* 0x000fe200078e00ff */
[----:B------:R-:W-:Y:S01]  /*3460*/  IADD3 R3, PT, PT, R3, 0x220, RZ ;  /* 0x0000022003037810 */ /* 0x000fe20007ffe0ff */
[----:B------:R-:W1:Y:S01]  /*3470*/  LDCU UR8, c[0x0][0x3d0] ;  /* 0x00007a00ff0877ac */ /* 0x000e620008000800 */
[----:B------:R-:W-:Y:S01]  /*3480*/  LOP3.LUT R10, R10, 0x7c, RZ, 0xc0, !PT ;  /* 0x0000007c0a0a7812 */ /* 0x000fe200078ec0ff */
[----:B------:R-:W-:Y:S01]  /*3490*/  IMAD.MOV.U32 R29, RZ, RZ, RZ ;  /* 0x000000ffff1d7224 */ /* 0x000fe200078e00ff */
[----:B------:R-:W-:Y:S01]  /*34a0*/  LEA R18, R0, R3, 0x18 ;  /* 0x0000000300127211 */ /* 0x000fe200078ec0ff */
[----:B------:R-:W4:Y:S01]  /*34b0*/  LDCU.64 UR10, c[0x0][0x3a8] ;  /* 0x00007500ff0a77ac */ /* 0x000f220008000a00 */
[----:B------:R-:W-:Y:S02]  /*34c0*/  SHF.R.S32.HI R0, RZ, 0x3, R9 ;  /* 0x00000003ff007819 */ /* 0x000fe40000011409 */
[----:B------:R-:W-:-:S02]  /*34d0*/  LEA R18, R5, R18, 0x5 ;  /* 0x0000001205127211 */ /* 0x000fc400078e28ff */
[C---:B------:R-:W-:Y:S02]  /*34e0*/  IADD3 R21, PT, PT, R5.reuse, 0x1, RZ ;  /* 0x0000000105157810 */ /* 0x040fe40007ffe0ff */
[C---:B------:R-:W-:Y:S02]  /*34f0*/  LEA R19, R5.reuse, 0x3, 0x3 ;  /* 0x0000000305137811 */ /* 0x040fe400078e18ff */
[----:B------:R-:W-:Y:S01]  /*3500*/  IADD3 R20, PT, PT, R5, -R0, RZ ;  /* 0x8000000005147210 */ /* 0x000fe20007ffe0ff */
[----:B0-----:R-:W-:Y:S01]  /*3510*/  IMAD R13, R17, UR12, RZ ;  /* 0x0000000c110d7c24 */ /* 0x001fe2000f8e02ff */
[----:B------:R-:W-:-:S03]  /*3520*/  IADD3 R18, PT, PT, R18, 0x10, RZ ;  /* 0x0000001012127810 */ /* 0x000fc60007ffe0ff */
[----:B------:R-:W-:-:S04]  /*3530*/  IMAD.WIDE R10, R13, 0x4, R10 ;  /* 0x000000040d0a7825 */ /* 0x000fc800078e020a */
[----:B-1----:R-:W-:Y:S01]  /*3540*/  IMAD R36, R8, UR8, RZ ;  /* 0x0000000808247c24 */ /* 0x002fe2000f8e02ff */
[----:B----4-:R-:W-:-:S04]  /*3550*/  IADD3 R2, P0, PT, R10, UR10, RZ ;  /* 0x0000000a0a027c10 */ /* 0x010fc8000ff1e0ff */
[----:B------:R-:W-:Y:S02]  /*3560*/  IADD3.X R3, PT, PT, R11, UR11, RZ, P0, !PT ;  /* 0x0000000b0b037c10 */ /* 0x000fe400087fe4ff */
[----:B------:R-:W-:-:S07]  /*3570*/  SHF.R.S32.HI R37, RZ, 0x1f, R36 ;  /* 0x0000001fff257819 */ /* 0x000fce0000011424 */
.L_x_22252:
[----:B--2---:R-:W2:Y:S04]  /*3580*/  LDG.E.CONSTANT R31, desc[UR6][R2.64] ;  /* 0x00000006021f7981 */ /* 0x004ea8000c1e9900 */
[----:B------:R-:W0:Y:S04]  /*3590*/  LDS.128 R8, [R18+-0x10] ;  /* 0xfffff00012087984 */ /* 0x000e280000000c00 */
[----:B-1----:R-:W1:Y:S01]  /*35a0*/  LDS.128 R12, [R18] ;  /* 0x00000000120c7984 */ /* 0x002e620000000c00 */
[----:B0-----:R-:W-:Y:S02]  /*35b0*/  F2FP.F16.F32.PACK_AB R33, R9, R8 ;  /* 0x000000080921723e */ /* 0x001fe400000000ff */
[----:B------:R-:W-:Y:S01]  /*35c0*/  F2FP.F16.F32.PACK_AB R32, R11, R10 ;  /* 0x0000000a0b20723e */ /* 0x000fe200000000ff */
[----:B------:R-:W-:Y:S01]  /*35d0*/  BSSY.RECONVERGENT B1, `(.L_x_22236) ;  /* 0x000002a000017945 */ /* 0x000fe20003800200 */
[----:B-1----:R-:W-:-:S02]  /*35e0*/  F2FP.F16.F32.PACK_AB R35, R13, R12 ;  /* 0x0000000c0d23723e */ /* 0x002fc400000000ff */
[----:B------:R-:W-:Y:S01]  /*35f0*/  F2FP.F16.F32.PACK_AB R34, R15, R14 ;  /* 0x0000000e0f22723e */ /* 0x000fe200000000ff */
[----:B--2---:R-:W-:-:S04]  /*3600*/  IMAD.WIDE R8, R31, UR9, R36 ;  /* 0x000000091f087c25 */ /* 0x004fc8000f8e0224 */
[----:B------:R-:W-:Y:S01]  /*3610*/  VIADD R31, R19, 0xfffffffd ;  /* 0xfffffffd131f7836 */ /* 0x000fe20000000000 */
[----:B------:R-:W-:-:S04]  /*3620*/  LEA R8, P0, R4, R8, 0x3 ;  /* 0x0000000804087211 */ /* 0x000fc800078018ff */
        /* <DEDUP_REMOVED lines=36> */
.L_x_22237:
[----:B------:R-:W-:Y:S05]  /*3870*/  BSYNC.RECONVERGENT B1 ;  /* 0x0000000000017941 */ /* 0x000fea0003800200 */
.L_x_22236:
        /* <DEDUP_REMOVED lines=41> */
.L_x_22239:
[----:B------:R-:W-:Y:S05]  /*3b10*/  BSYNC.RECONVERGENT B1 ;  /* 0x0000000000017941 */ /* 0x000fea0003800200 */
.L_x_22238:
        /* <DEDUP_REMOVED lines=41> */
.L_x_22241:
[----:B------:R-:W-:Y:S05]  /*3db0*/  BSYNC.RECONVERGENT B1 ;  /* 0x0000000000017941 */ /* 0x000fea0003800200 */
.L_x_22240:
        /* <DEDUP_REMOVED lines=41> */
.L_x_22243:
[----:B------:R-:W-:Y:S05]  /*4050*/  BSYNC.RECONVERGENT B1 ;  /* 0x0000000000017941 */ /* 0x000fea0003800200 */
.L_x_22242:
        /* <DEDUP_REMOVED lines=41> */
.L_x_22245:
[----:B------:R-:W-:Y:S05]  /*42f0*/  BSYNC.RECONVERGENT B1 ;  /* 0x0000000000017941 */ /* 0x000fea0003800200 */
.L_x_22244:
        /* <DEDUP_REMOVED lines=41> */
.L_x_22247:
[----:B------:R-:W-:Y:S05]  /*4590*/  BSYNC.RECONVERGENT B1 ;  /* 0x0000000000017941 */ /* 0x000fea0003800200 */
.L_x_22246:
        /* <DEDUP_REMOVED lines=41> */
.L_x_22249:
[----:B------:R-:W-:Y:S05]  /*4830*/  BSYNC.RECONVERGENT B1 ;  /* 0x0000000000017941 */ /* 0x000fea0003800200 */
.L_x_22248:
        /* <DEDUP_REMOVED lines=11> */
[C---:B------:R-:W-:Y:S01]  /*48f0*/  IADD3 R9, PT, PT, R19.reuse, -0x2, RZ ;  /* 0xfffffffe13097810 */ /* 0x040fe20007ffe0ff */
[C---:B------:R-:W-:Y:S01]  /*4900*/  VIADD R11, R19.reuse, 0x4 ;  /* 0x00000004130b7836 */ /* 0x040fe20000000000 */
        /* <DEDUP_REMOVED lines=8> */
[----:B------:R-:W-:Y:S02]  /*4990*/  SEL R10, R9, RZ, !P3 ;  /* 0x000000ff090a7207 */ /* 0x000fe40005800000 */
[----:B------:R-:W-:Y:S02]  /*49a0*/  SEL R9, R8, RZ, !P1 ;  /* 0x000000ff08097207 */ /* 0x000fe40004800000 */
[----:B------:R-:W-:Y:S02]  /*49b0*/  PRMT R8, R14, 0x7632, R8 ;  /* 0x000076320e087816 */ /* 0x000fe40000000008 */
[----:B------:R-:W-:-:S02]  /*49c0*/  PRMT R12, R12, 0x5410, R9 ;  /* 0x000054100c0c7816 */ /* 0x000fc40000000009 */
[----:B------:R-:W-:Y:S02]  /*49d0*/  IADD3 R9, PT, PT, R19, 0x1, RZ ;  /* 0x0000000113097810 */ /* 0x000fe40007ffe0ff */
[----:B------:R-:W-:Y:S02]  /*49e0*/  SEL R13, R13, RZ, !P2 ;  /* 0x000000ff0d0d7207 */ /* 0x000fe40005000000 */
[-C--:B------:R-:W-:Y:S02]  /*49f0*/  ISETP.GE.AND P0, PT, R9, R30.reuse, PT ;  /* 0x0000001e0900720c */ /* 0x080fe40003f06270 */
[----:B------:R-:W-:Y:S02]  /*4a00*/  IADD3 R9, PT, PT, R19, 0x2, RZ ;  /* 0x0000000213097810 */ /* 0x000fe40007ffe0ff */
[----:B------:R-:W-:Y:S02]  /*4a10*/  SEL R14, R14, RZ, !P0 ;  /* 0x000000ff0e0e7207 */ /* 0x000fe40004000000 */
[----:B------:R-:W-:-:S02]  /*4a20*/  ISETP.GE.AND P1, PT, R9, R30, PT ;  /* 0x0000001e0900720c */ /* 0x000fc40003f26270 */
[----:B------:R-:W-:Y:S02]  /*4a30*/  IADD3 R9, PT, PT, R19, 0x3, RZ ;  /* 0x0000000313097810 */ /* 0x000fe40007ffe0ff */
[-C--:B------:R-:W-:Y:S02]  /*4a40*/  ISETP.GE.AND P0, PT, R11, R30.reuse, PT ;  /* 0x0000001e0b00720c */ /* 0x080fe40003f06270 */
[----:B------:R-:W-:Y:S02]  /*4a50*/  ISETP.GE.AND P2, PT, R9, R30, PT ;  /* 0x0000001e0900720c */ /* 0x000fe40003f46270 */
[----:B------:R-:W-:Y:S02]  /*4a60*/  SEL R9, R8, RZ, !P1 ;  /* 0x000000ff08097207 */ /* 0x000fe40004800000 */
[C---:B------:R-:W-:Y:S02]  /*4a70*/  PRMT R8, R15.reuse, 0x7632, R8 ;  /* 0x000076320f087816 */ /* 0x040fe40000000008 */
[----:B------:R-:W-:-:S02]  /*4a80*/  SEL R15, R15, RZ, !P2 ;  /* 0x000000ff0f0f7207 */ /* 0x000fc40005000000 */
[----:B------:R-:W-:Y:S02]  /*4a90*/  SEL R8, R8, RZ, !P0 ;  /* 0x000000ff08087207 */ /* 0x000fe40004000000 */
[----:B------:R-:W-:Y:S02]  /*4aa0*/  PRMT R13, R13, 0x5410, R10 ;  /* 0x000054100d0d7816 */ /* 0x000fe4000000000a */
[----:B------:R-:W-:Y:S02]  /*4ab0*/  PRMT R14, R14, 0x5410, R9 ;  /* 0x000054100e0e7816 */ /* 0x000fe40000000009 */
[----:B------:R-:W-:-:S07]  /*4ac0*/  PRMT R15, R15, 0x5410, R8 ;  /* 0x000054100f0f7816 */ /* 0x000fce0000000008 */
.L_x_22251:
[----:B------:R-:W-:Y:S05]  /*4ad0*/  BSYNC.RECONVERGENT B1 ;  /* 0x0000000000017941 */ /* 0x000fea0003800200 */
.L_x_22250:
        /* <DEDUP_REMOVED lines=17> */
.L_x_22235:
[----:B--23--:R-:W-:Y:S05]  /*4bf0*/  BSYNC.RECONVERGENT B0 ;  /* 0x0000000000007941 */ /* 0x00cfea0003800200 */
.L_x_22234:
[C---:B------:R-:W-:Y:S01]  /*4c00*/  LOP3.LUT R0, R6.reuse, 0x3c0, RZ, 0xc0, !PT ;  /* 0x000003c006007812 */ /* 0x040fe200078ec0ff */
[----:B------:R-:W-:Y:S01]  /*4c10*/  BAR.SYNC.DEFER_BLOCKING 0x0 ;  /* 0x0000000000007b1d */ /* 0x000fe20000010000 */
[----:B0-----:R-:W-:Y:S02]  /*4c20*/  LOP3.LUT R2, R6, 0x3e0, RZ, 0xc0, !PT ;  /* 0x000003e006027812 */ /* 0x001fe400078ec0ff */
[----:B------:R-:W-:Y:S02]  /*4c30*/  ISETP.NE.AND P0, PT, R0, 0x40, PT ;  /* 0x000000400000780c */ /* 0x000fe40003f05270 */
[----:B------:R-:W-:Y:S01]  /*4c40*/  ISETP.GT.U32.AND P1, PT, R6, 0x3f, PT ;  /* 0x0000003f0600780c */ /* 0x000fe20003f24070 */
[----:B------:R-:W-:Y:S01]  /*4c50*/  BSSY.RECONVERGENT B0, `(.L_x_22253) ;  /* 0x0000012000007945 */ /* 0x000fe20003800200 */
[----:B------:R-:W-:Y:S02]  /*4c60*/  ISETP.NE.AND P2, PT, R2, 0x20, PT ;  /* 0x000000200200780c */ /* 0x000fe40003f45270 */
[----:B------:R-:W-:-:S02]  /*4c70*/  ISETP.GT.U32.AND P3, PT, R6, 0x1f, PT ;  /* 0x0000001f0600780c */ /* 0x000fc40003f64070 */
[----:B------:R-:W-:-:S05]  /*4c80*/  LEA R5, R5, R4, 0x8 ;  /* 0x0000000405057211 */ /* 0x000fca00078e40ff */
        /* <DEDUP_REMOVED lines=14> */
.L_x_22254:
[----:B------:R-:W-:Y:S05]  /*4d70*/  BSYNC.RECONVERGENT B0 ;  /* 0x0000000000007941 */ /* 0x000fea0003800200 */
.L_x_22253:
        /* <DEDUP_REMOVED lines=8> */
[----:B0-----:R-:W0:Y:S04]  /*4e00*/  LDS R0, [R12] ;  /* 0x000000000c007984 */ /* 0x001e280000000800 */
[----:B------:R-:W2:Y:S04]  /*4e10*/  LDS R3, [R12+0x80] ;  /* 0x000080000c037984 */ /* 0x000ea80000000800 */
[----:B------:R-:W3:Y:S04]  /*4e20*/  LDS R2, [R12+0x100] ;  /* 0x000100000c027984 */ /* 0x000ee80000000800 */
[----:B------:R-:W5:Y:S04]  /*4e30*/  LDS R9, [R12+0x180] ;  /* 0x000180000c097984 */ /* 0x000f680000000800 */
[----:B------:R-:W4:Y:S04]  /*4e40*/  LDS R8, [R12+0x200] ;  /* 0x000200000c087984 */ /* 0x000f280000000800 */
[----:B-1----:R-:W1:Y:S04]  /*4e50*/  LDS R11, [R12+0x280] ;  /* 0x000280000c0b7984 */ /* 0x002e680000000800 */
[----:B------:R-:W1:Y:S04]  /*4e60*/  LDS R10, [R12+0x300] ;  /* 0x000300000c0a7984 */ /* 0x000e680000000800 */
[----:B------:R-:W1:Y:S01]  /*4e70*/  LDS R13, [R12+0x380] ;  /* 0x000380000c0d7984 */ /* 0x000e620000000800 */
[----:B0-----:R-:W-:Y:S01]  /*4e80*/  FADD.FTZ R29, R29, R0 ;  /* 0x000000001d1d7221 */ /* 0x001fe20000010000 */
[----:B--2---:R-:W-:Y:S01]  /*4e90*/  FADD.FTZ R28, R28, R3 ;  /* 0x000000031c1c7221 */ /* 0x004fe20000010000 */
[----:B---3--:R-:W-:Y:S01]  /*4ea0*/  FADD.FTZ R27, R27, R2 ;  /* 0x000000021b1b7221 */ /* 0x008fe20000010000 */
[----:B-----5:R-:W-:Y:S01]  /*4eb0*/  FADD.FTZ R26, R26, R9 ;  /* 0x000000091a1a7221 */ /* 0x020fe20000010000 */
[----:B----4-:R-:W-:Y:S01]  /*4ec0*/  FADD.FTZ R25, R25, R8 ;  /* 0x0000000819197221 */ /* 0x010fe20000010000 */
[----:B-1----:R-:W-:Y:S01]  /*4ed0*/  FADD.FTZ R24, R24, R11 ;  /* 0x0000000b18187221 */ /* 0x002fe20000010000 */
[----:B------:R-:W-:Y:S01]  /*4ee0*/  FADD.FTZ R23, R23, R10 ;  /* 0x0000000a17177221 */ /* 0x000fe20000010000 */
[----:B------:R-:W-:-:S07]  /*4ef0*/  FADD.FTZ R22, R22, R13 ;  /* 0x0000000d16167221 */ /* 0x000fce0000010000 */
.L_x_22256:
[----:B------:R-:W-:Y:S05]  /*4f00*/  BSYNC.RECONVERGENT B0 ;  /* 0x0000000000007941 */ /* 0x000fea0003800200 */
.L_x_22255:
        /* <DEDUP_REMOVED lines=16> */
.L_x_22258:
[----:B------:R-:W-:Y:S05]  /*5010*/  BSYNC.RECONVERGENT B0 ;  /* 0x0000000000007941 */ /* 0x000fea0003800200 */
.L_x_22257:
[----:B------:R-:W-:Y:S06]  /*5020*/  BAR.SYNC.DEFER_BLOCKING 0x0 ;  /* 0x0000000000007b1d */ /* 0x000fec0000010000 */
[----:B------:R-:W-:Y:S04]  /*5030*/  BSSY.RECONVERGENT B0, `(.L_x_22259) ;  /* 0x0000017000007945 */ /* 0x000fe80003800200 */
[----:B------:R-:W-:Y:S05]  /*5040*/  @P3 BRA `(.L_x_22260) ;  /* 0x0000000000543947 */ /* 0x000fea0003800000 */
[----:B------:R-:W3:Y:S01]  /*5050*/  S2UR UR5, SR_CgaCtaId ;  /* 0x00000000000579c3 */ /* 0x000ee20000008800 */
[----:B------:R-:W-:Y:S02]  /*5060*/  UMOV UR4, 0x400 ;  /* 0x0000040000047882 */ /* 0x000fe40000000000 */
[----:B------:R-:W-:-:S04]  /*5070*/  UIADD3 UR4, UPT, UPT, UR4, 0x220, URZ ;  /* 0x0000022004047890 */ /* 0x000fc8000fffe0ff */
[----:B---3--:R-:W-:-:S06]  /*5080*/  ULEA UR4, UR5, UR4, 0x18 ;  /* 0x0000000405047291 */ /* 0x008fcc000f8ec0ff */
[----:B-1----:R-:W-:-:S05]  /*5090*/  LEA R10, R5, UR4, 0x2 ;  /* 0x00000004050a7c11 */ /* 0x002fca000f8e10ff */
[----:B0-----:R-:W0:Y:S04]  /*50a0*/  LDS R0, [R10] ;  /* 0x000000000a007984 */ /* 0x001e280000000800 */
[----:B------:R-:W1:Y:S04]  /*50b0*/  LDS R3, [R10+0x80] ;  /* 0x000080000a037984 */ /* 0x000e680000000800 */
[----:B------:R-:W3:Y:S04]  /*50c0*/  LDS R2, [R10+0x100] ;  /* 0x000100000a027984 */ /* 0x000ee80000000800 */
[----:B------:R-:W5:Y:S04]  /*50d0*/  LDS R5, [R10+0x180] ;  /* 0x000180000a057984 */ /* 0x000f680000000800 */
[----:B--2---:R-:W2:Y:S04]  /*50e0*/  LDS R4, [R10+0x200] ;  /* 0x000200000a047984 */ /* 0x004ea80000000800 */
[----:B------:R-:W4:Y:S04]  /*50f0*/  LDS R9, [R10+0x280] ;  /* 0x000280000a097984 */ /* 0x000f280000000800 */
[----:B------:R-:W4:Y:S04]  /*5100*/  LDS R8, [R10+0x300] ;  /* 0x000300000a087984 */ /* 0x000f280000000800 */
[----:B------:R-:W4:Y:S01]  /*5110*/  LDS R11, [R10+0x380] ;  /* 0x000380000a0b7984 */ /* 0x000f220000000800 */
[----:B0-----:R-:W-:Y:S01]  /*5120*/  FADD.FTZ R29, R29, R0 ;  /* 0x000000001d1d7221 */ /* 0x001fe20000010000 */
[----:B-1----:R-:W-:Y:S01]  /*5130*/  FADD.FTZ R28, R28, R3 ;  /* 0x000000031c1c7221 */ /* 0x002fe20000010000 */
[----:B---3--:R-:W-:Y:S01]  /*5140*/  FADD.FTZ R27, R27, R2 ;  /* 0x000000021b1b7221 */ /* 0x008fe20000010000 */
[----:B-----5:R-:W-:Y:S01]  /*5150*/  FADD.FTZ R26, R26, R5 ;  /* 0x000000051a1a7221 */ /* 0x020fe20000010000 */
[----:B--2---:R-:W-:Y:S01]  /*5160*/  FADD.FTZ R25, R25, R4 ;  /* 0x0000000419197221 */ /* 0x004fe20000010000 */
[----:B----4-:R-:W-:Y:S01]  /*5170*/  FADD.FTZ R24, R24, R9 ;  /* 0x0000000918187221 */ /* 0x010fe20000010000 */
[----:B------:R-:W-:Y:S01]  /*5180*/  FADD.FTZ R23, R23, R8 ;  /* 0x0000000817177221 */ /* 0x000fe20000010000 */
[----:B------:R-:W-:-:S07]  /*5190*/  FADD.FTZ R22, R22, R11 ;  /* 0x0000000b16167221 */ /* 0x000fce0000010000 */
.L_x_22260:
[----:B------:R-:W-:Y:S05]  /*51a0*/  BSYNC.RECONVERGENT B0 ;  /* 0x0000000000007941 */ /* 0x000fea0003800200 */
.L_x_22259:
[----:B------:R-:W-:Y:S06]  /*51b0*/  BAR.SYNC.DEFER_BLOCKING 0x0 ;  /* 0x0000000000007b1d */ /* 0x000fec0000010000 */
[----:B------:R-:W-:Y:S05]  /*51c0*/  @P3 EXIT ;  /* 0x000000000000394d */ /* 0x000fea0003800000 */
[----:B0-----:R-:W0:Y:S01]  /*51d0*/  S2R R0, SR_CTAID.Z ;  /* 0x0000000000007919 */ /* 0x001e220000002700 */
[----:B------:R-:W3:Y:S01]  /*51e0*/  LDCU UR4, c[0x0][0x378] ;  /* 0x00006f00ff0477ac */ /* 0x000ee20008000800 */
[----:B------:R-:W-:Y:S01]  /*51f0*/  IMAD R7, R17, R7, R16 ;  /* 0x0000000711077224 */ /* 0x000fe200078e0210 */
[----:B--2---:R-:W-:Y:S01]  /*5200*/  F2FP.F16.F32.PACK_AB R28, R28, R29 ;  /* 0x0000001d1c1c723e */ /* 0x004fe200000000ff */
[----:B------:R-:W2:Y:S01]  /*5210*/  LDCU.64 UR8, c[0x0][0x380] ;  /* 0x00007000ff0877ac */ /* 0x000ea20008000a00 */
[----:B------:R-:W-:Y:S02]  /*5220*/  F2FP.F16.F32.PACK_AB R26, R26, R27 ;  /* 0x0000001b1a1a723e */ /* 0x000fe400000000ff */
[----:B------:R-:W-:Y:S02]  /*5230*/  F2FP.F16.F32.PACK_AB R24, R24, R25 ;  /* 0x000000191818723e */ /* 0x000fe400000000ff */
[----:B------:R-:W-:Y:S02]  /*5240*/  F2FP.F16.F32.PACK_AB R22, R22, R23 ;  /* 0x000000171616723e */ /* 0x000fe400000000ff */
[----:B------:R-:W-:-:S02]  /*5250*/  PRMT R4, R26, 0x7632, R4 ;  /* 0x000076321a047816 */ /* 0x000fc40000000004 */
[----:B------:R-:W-:Y:S01]  /*5260*/  PRMT R5, R24, 0x7632, R5 ;  /* 0x0000763218057816 */ /* 0x000fe20000000005 */
[----:B---3--:R-:W-:Y:S02]  /*5270*/  IMAD R7, R7, UR4, RZ ;  /* 0x0000000407077c24 */ /* 0x008fe4000f8e02ff */
[----:B0-----:R-:W-:-:S05]  /*5280*/  IMAD.SHL.U32 R0, R0, 0x100, RZ ;  /* 0x0000010000007824 */ /* 0x001fca00078e00ff */
[----:B------:R-:W-:Y:S02]  /*5290*/  LEA R7, P0, R7, R0, 0x8 ;  /* 0x0000000007077211 */ /* 0x000fe400078040ff */
[----:B------:R-:W-:Y:S02]  /*52a0*/  PRMT R0, R28, 0x7632, R0 ;  /* 0x000076321c007816 */ /* 0x000fe40000000000 */
[----:B------:R-:W-:Y:S02]  /*52b0*/  LOP3.LUT R6, R7, 0x1f, R6, 0xf8, !PT ;  /* 0x0000001f07067812 */ /* 0x000fe400078ef806 */
[----:B------:R-:W-:Y:S02]  /*52c0*/  IADD3.X R3, PT, PT, RZ, RZ, RZ, P0, !PT ;  /* 0x000000ffff037210 */ /* 0x000fe400007fe4ff */
        /* <DEDUP_REMOVED lines=12> */
.L_x_22211:
[----:B------:R-:W-:Y:S01]  /*5390*/  HFMA2 R21, -RZ, RZ, 0, 1.1920928955078125e-07 ;  /* 0x00000002ff157431 */ /* 0x000fe200000001ff */
[----:B------:R-:W-:Y:S01]  /*53a0*/  BSSY B1, `(.L_x_22261) ;  /* 0x0000007000017945 */ /* 0x000fe20003800000 */
[----:B------:R-:W-:Y:S01]  /*53b0*/  MOV R20, R4 ;  /* 0x0000000400147202 */ /* 0x000fe20000000f00 */
[----:B------:R-:W-:Y:S01]  /*53c0*/  IMAD.MOV.U32 R22, RZ, RZ, 0x1f ;  /* 0x0000001fff167424 */ /* 0x000fe200078e00ff */
[----:B------:R-:W-:-:S07]  /*53d0*/  MOV R15, 0xffffffff ;  /* 0xffffffff000f7802 */ /* 0x000fce0000000f00 */
[----:B------:R-:W-:Y:S05]  /*53e0*/  WARPSYNC.COLLECTIVE R15, `(.L_x_22262) ;  /* 0x000000000f087348 */ /* 0x000fea0003c00000 */
[----:B------:R0:W1:Y:S02]  /*53f0*/  SHFL.BFLY P3, R12, R20, R21, R22 ;  /* 0x0c000015140c7389 */ /* 0x0000640000060016 */
[----:B01----:R-:W-:Y:S05]  /*5400*/  ENDCOLLECTIVE ;  /* 0x000000000000791b */ /* 0x003fea0003800000 */
.L_x_22262:
[----:B------:R-:W-:Y:S05]  /*5410*/  BSYNC B1 ;  /* 0x0000000000017941 */ /* 0x000fea0003800000 */
.L_x_22261:
[----:B------:R-:W-:Y:S01]  /*5420*/  MOV R13, R12 ;  /* 0x0000000c000d7202 */ /* 0x000fe20000000f00 */
[----:B------:R-:W-:Y:S02]  /*5430*/  HFMA2 R22, -RZ, RZ, 0, 1.847743988037109375e-06 ;  /* 0x0000001fff167431 */ /* 0x000fe400000001ff */
[----:B------:R-:W-:Y:S01]  /*5440*/  IMAD.MOV.U32 R21, RZ, RZ, 0x1 ;  /* 0x00000001ff157424 */ /* 0x000fe200078e00ff */
[----:B------:R-:W-:Y:S01]  /*5450*/  MOV R15, 0xffffffff ;  /* 0xffffffff000f7802 */ /* 0x000fe20000000f00 */
[----:B------:R-:W-:-:S05]  /*5460*/  FADD.FTZ R13, R4, R13 ;  /* 0x0000000d040d7221 */ /* 0x000fca0000010000 */
[----:B------:R-:W-:-:S07]  /*5470*/  MOV R20, R13 ;  /* 0x0000000d00147202 */ /* 0x000fce0000000f00 */
[----:B------:R-:W-:Y:S05]  /*5480*/  WARPSYNC.COLLECTIVE R15, `(.L_x_22263) ;  /* 0x000000000f087348 */ /* 0x000fea0003c00000 */
[----:B------:R0:W1:Y:S02]  /*5490*/  SHFL.BFLY P3, R12, R20, R21, R22 ;  /* 0x0c000015140c7389 */ /* 0x0000640000060016 */
[----:B01----:R-:W-:Y:S05]  /*54a0*/  ENDCOLLECTIVE ;  /* 0x000000000000791b */ /* 0x003fea0003800000 */
.L_x_22263:
[----:B------:R-:W-:Y:S05]  /*54b0*/  BRA `(.L_x_22264) ;  /* 0xffffffc000d47947 */ /* 0x000fea000383ffff */
.L_x_22213:
[----:B------:R-:W-:Y:S01]  /*54c0*/  HFMA2 R22, -RZ, RZ, 0, 1.847743988037109375e-06 ;  /* 0x0000001fff167431 */ /* 0x000fe200000001ff */
[----:B------:R-:W-:Y:S01]  /*54d0*/  BSSY B0, `(.L_x_22265) ;  /* 0x0000007000007945 */ /* 0x000fe20003800000 */
[----:B------:R-:W-:Y:S01]  /*54e0*/  MOV R20, R2 ;  /* 0x0000000200147202 */ /* 0x000fe20000000f00 */
[----:B------:R-:W-:Y:S01]  /*54f0*/  IMAD.MOV.U32 R21, RZ, RZ, 0x10 ;  /* 0x00000010ff157424 */ /* 0x000fe200078e00ff */
[----:B------:R-:W-:-:S07]  /*5500*/  MOV R15, 0xffffffff ;  /* 0xffffffff000f7802 */ /* 0x000fce0000000f00 */
[----:B-----5:R-:W-:Y:S05]  /*5510*/  WARPSYNC.COLLECTIVE R15, `(.L_x_22266) ;  /* 0x000000000f087348 */ /* 0x020fea0003c00000 */
[----:B------:R0:W1:Y:S02]  /*5520*/  SHFL.BFLY P3, R12, R20, R21, R22 ;  /* 0x0c000015140c7389 */ /* 0x0000640000060016 */
[----:B01---5:R-:W-:Y:S05]  /*5530*/  ENDCOLLECTIVE ;  /* 0x000000000000791b */ /* 0x023fea0003800000 */
.L_x_22266:
[----:B------:R-:W-:Y:S05]  /*5540*/  BSYNC B0 ;  /* 0x0000000000007941 */ /* 0x000fea0003800000 */
.L_x_22265:
        /* <DEDUP_REMOVED lines=9> */
.L_x_22267:
[----:B------:R-:W-:Y:S02]  /*55e0*/  HFMA2 R21, -RZ, RZ, 0, 2.384185791015625e-07 ;  /* 0x00000004ff157431 */ /* 0x000fe400000001ff */
[----:B------:R-:W-:-:S05]  /*55f0*/  IMAD.MOV.U32 R10, RZ, RZ, R12 ;  /* 0x000000ffff0a7224 */ /* 0x000fca00078e000c */
[----:B------:R-:W-:-:S04]  /*5600*/  FMNMX.FTZ R10, R11, R10, !PT ;  /* 0x0000000a0b0a7209 */ /* 0x000fc80007810000 */
[----:B------:R-:W-:-:S07]  /*5610*/  MOV R20, R10 ;  /* 0x0000000a00147202 */ /* 0x000fce0000000f00 */
[----:B------:R-:W-:Y:S05]  /*5620*/  WARPSYNC.COLLECTIVE R15, `(.L_x_22268) ;  /* 0x000000000f087348 */ /* 0x000fea0003c00000 */
[----:B------:R0:W1:Y:S02]  /*5630*/  SHFL.BFLY P3, R12, R20, R21, R22 ;  /* 0x0c000015140c7389 */ /* 0x0000640000060016 */
[----:B01----:R-:W-:Y:S05]  /*5640*/  ENDCOLLECTIVE ;  /* 0x000000000000791b */ /* 0x003fea0003800000 */
.L_x_22268:
[----:B------:R-:W-:Y:S01]  /*5650*/  MOV R13, R12 ;  /* 0x0000000c000d7202 */ /* 0x000fe20000000f00 */
[----:B------:R-:W-:Y:S06]  /*5660*/  BRA `(.L_x_22269) ;  /* 0xffffffc000f07947 */ /* 0x000fec000383ffff */
.L_x_22270:
        /* <DEDUP_REMOVED lines=9> */
.L_x_25986:


//--------------------- .text._ZN4vllm25paged_attention_v1_kernelIttLi192ELi8ELi128ELNS_18Fp8KVCacheDataTypeE0ELb0EEEvPT_PKS2_PKT0_S8_ifPKiSA_iPKfiiiSC_SC_iiiii --------------------------
	.section	.text._ZN4vllm25paged_attention_v1_kernelIttLi192ELi8ELi128ELNS_18Fp8KVCacheDataTypeE0ELb0EEEvPT_PKS2_PKT0_S8_ifPKiSA_iPKfiiiSC_SC_iiiii,"ax",@progbits
	.align	128
        .global         _ZN4vllm25paged_attention_v1_kernelIttLi192ELi8ELi128ELNS_18Fp8KVCacheDataTypeE0ELb0EEEvPT_PKS2_PKT0_S8_ifPKiSA_iPKfiiiSC_SC_iiiii
        .type           _ZN4vllm25paged_attention_v1_kernelIttLi192ELi8ELi128ELNS_18Fp8KVCacheDataTypeE0ELb0EEEvPT_PKS2_PKT0_S8_ifPKiSA_iPKfiiiSC_SC_iiiii,@function
        .size           _ZN4vllm25paged_attention_v1_kernelIttLi192ELi8ELi128ELNS_18Fp8KVCacheDataTypeE0ELb0EEEvPT_PKS2_PKT0_S8_ifPKiSA_iPKfiiiSC_SC_iiiii,(.L_x_25987 - _ZN4vllm25paged_attention_v1_kernelIttLi192ELi8ELi128ELNS_18Fp8KVCacheDataTypeE0ELb0EEEvPT_PKS2_PKT0_S8_ifPKiSA_iPKfiiiSC_SC_iiiii)
        .other          _ZN4vllm25paged_attention_v1_kernelIttLi192ELi8ELi128ELNS_18Fp8KVCacheDataTypeE0ELb0EEEvPT_PKS2_PKT0_S8_ifPKiSA_iPKfiiiSC_SC_iiiii,@"STO_CUDA_ENTRY STV_DEFAULT"
_ZN4vllm25paged_attention_v1_kernelIttLi192ELi8ELi128ELNS_18Fp8KVCacheDataTypeE0ELb0EEEvPT_PKS2_PKT0_S8_ifPKiSA_iPKfiiiSC_SC_iiiii:
.text._ZN4vllm25paged_attention_v1_kernelIttLi192ELi8ELi128ELNS_18Fp8KVCacheDataTypeE0ELb0EEEvPT_PKS2_PKT0_S8_ifPKiSA_iPKfiiiSC_SC_iiiii:
[----:B------:R-:W-:Y:S01]  /*0000*/  LDC R1, c[0x0][0x37c] ;  /* 0x0000df00ff017b82 */ /* 0x000fe20000000800 */
[----:B------:R-:W0:Y:S07]  /*0010*/  S2R R2, SR_TID.X ;  /* 0x0000000000027919 */ /* 0x000e2e0000002100 */
[----:B------:R-:W1:Y:S01]  /*0020*/  LDC.64 R28, c[0x0][0x3b0] ;  /* 0x0000ec00ff1c7b82 */ /* 0x000e620000000a00 */
[----:B------:R-:W2:Y:S01]  /*0030*/  LDCU UR4, c[0x0][0x3c8] ;  /* 0x00007900ff0477ac */ /* 0x000ea20008000800 */
[----:B------:R-:W1:Y:S01]  /*0040*/  S2R R17, SR_CTAID.Y ;  /* 0x0000000000117919 */ /* 0x000e620000002600 */
[----:B------:R-:W3:Y:S01]  /*0050*/  LDCU.64 UR6, c[0x0][0x358] ;  /* 0x00006b00ff0677ac */ /* 0x000ee20008000a00 */
[----:B------:R-:W4:Y:S04]  /*0060*/  S2R R16, SR_CTAID.X ;  /* 0x0000000000107919 */ /* 0x000f280000002500 */
[----:B------:R-:W3:Y:S01]  /*0070*/  LDC R14, c[0x0][0x3a0] ;  /* 0x0000e800ff0e7b82 */ /* 0x000ee20000000800 */
[----:B------:R-:W1:Y:S01]  /*0080*/  LDCU UR9, c[0x0][0x3cc] ;  /* 0x00007980ff0977ac */ /* 0x000e620008000800 */
[----:B------:R-:W1:Y:S06]  /*0090*/  LDCU UR12, c[0x0][0x3a4] ;  /* 0x00007480ff0c77ac */ /* 0x000e6c0008000800 */
[----:B------:R-:W4:Y:S01]  /*00a0*/  LDC.64 R8, c[0x0][0x3c0] ;  /* 0x0000f000ff087b82 */ /* 0x000f220000000a00 */
[----:B------:R-:W1:Y:S01]  /*00b0*/  LDCU.64 UR10, c[0x0][0x390] ;  /* 0x00007200ff0a77ac */ /* 0x000e620008000a00 */
[----:B0-----:R-:W-:Y:S01]  /*00c0*/  ISETP.GT.U32.AND P1, PT, R2, 0x5f, PT ;  /* 0x0000005f0200780c */ /* 0x001fe20003f24070 */
[----:B-1----:R-:W-:-:S04]  /*00d0*/  IMAD.WIDE.U32 R28, R17, 0x4, R28 ;  /* 0x00000004111c7825 */ /* 0x002fc800078e001c */
[----:B--2---:R-:W-:Y:S01]  /*00e0*/  IMAD R0, R17, UR4, RZ ;  /* 0x0000000411007c24 */ /* 0x004fe2000f8e02ff */
[----:B---3--:R-:W-:Y:S01]  /*00f0*/  IABS R12, R14 ;  /* 0x0000000e000c7213 */ /* 0x008fe20000000000 */
[----:B------:R-:W2:Y:S01]  /*0100*/  LDG.E.CONSTANT R28, desc[UR6][R28.64] ;  /* 0x000000061c1c7981 */ /* 0x000ea2000c1e9900 */
[----:B----4-:R-:W-:Y:S01]  /*0110*/  ISETP.NE.U32.AND P0, PT, R8, RZ, PT ;  /* 0x000000ff0800720c */ /* 0x010fe20003f05070 */
[----:B------:R-:W0:Y:S04]  /*0120*/  LDCU UR4, c[0x0][0x3b8] ;  /* 0x00007700ff0477ac */ /* 0x000e280008000800 */
[----:B------:R-:W1:Y:S01]  /*0130*/  @!P1 LDC.64 R6, c[0x0][0x388] ;  /* 0x0000e200ff069b82 */ /* 0x000e620000000a00 */
[----:B------:R-:W-:Y:S01]  /*0140*/  @!P1 IMAD R4, R16, 0xc0, RZ ;  /* 0x000000c010049824 */ /* 0x000fe200078e02ff */
[----:B------:R-:W-:-:S02]  /*0150*/  @!P1 SHF.L.U32 R3, R2, 0x1, RZ ;  /* 0x0000000102039819 */ /* 0x000fc400000006ff */
[----:B------:R-:W-:Y:S02]  /*0160*/  ISETP.NE.AND.EX P0, PT, R9, RZ, PT, P0 ;  /* 0x000000ff0900720c */ /* 0x000fe40003f05300 */
[----:B------:R-:W-:Y:S02]  /*0170*/  @!P1 IADD3 R3, P2, P3, R3, R0, R4 ;  /* 0x0000000003039210 */ /* 0x000fe40007b5e004 */
[----:B------:R-:W-:-:S04]  /*0180*/  SHF.R.S32.HI R0, RZ, 0x1f, R0 ;  /* 0x0000001fff007819 */ /* 0x000fc80000011400 */
[----:B------:R-:W-:-:S05]  /*0190*/  @!P1 IADD3.X R0, PT, PT, RZ, R0, RZ, P2, P3 ;  /* 0x00000000ff009210 */ /* 0x000fca00017e64ff */
[----:B------:R-:W3:Y:S01]  /*01a0*/  @P0 LDC.64 R8, c[0x0][0x3c0] ;  /* 0x0000f000ff080b82 */ /* 0x000ee20000000a00 */
[----:B-1----:R-:W-:-:S04]  /*01b0*/  @!P1 LEA R6, P2, R3, R6, 0x1 ;  /* 0x0000000603069211 */ /* 0x002fc800078408ff */
[----:B------:R-:W-:-:S05]  /*01c0*/  @!P1 LEA.HI.X R7, R3, R7, R0, 0x1, P2 ;  /* 0x0000000703079211 */ /* 0x000fca00010f0c00 */
[----:B------:R1:W4:Y:S01]  /*01d0*/  @!P1 LDG.E.CONSTANT R0, desc[UR6][R6.64] ;  /* 0x0000000606009981 */ /* 0x000322000c1e9900 */
[----:B------:R-:W0:Y:S08]  /*01e0*/  I2F.RP R3, R12 ;  /* 0x0000000c00037306 */ /* 0x000e300000209400 */
[----:B0-----:R-:W0:Y:S01]  /*01f0*/  MUFU.RCP R3, R3 ;  /* 0x0000000300037308 */ /* 0x001e220000001000 */
[----:B-1----:R-:W1:Y:S01]  /*0200*/  LDC R7, c[0x0][0x370] ;  /* 0x0000dc00ff077b82 */ /* 0x002e620000000800 */
[----:B0-----:R-:W-:-:S06]  /*0210*/  VIADD R10, R3, 0xffffffe ;  /* 0x0ffffffe030a7836 */ /* 0x001fcc0000000000 */
[----:B------:R0:W3:Y:S01]  /*0220*/  F2I.FTZ.U32.TRUNC.NTZ R11, R10 ;  /* 0x0000000a000b7305 */ /* 0x0000e2000021f000 */
[----:B------:R-:W-:Y:S01]  /*0230*/  HFMA2 R4, -RZ, RZ, 0, 0 ;  /* 0x00000000ff047431 */ /* 0x000fe200000001ff */
[----:B-1----:R-:W-:Y:S02]  /*0240*/  IABS R6, R7 ;  /* 0x0000000700067213 */ /* 0x002fe40000000000 */
[----:B0-----:R-:W-:Y:S02]  /*0250*/  MOV R10, RZ ;  /* 0x000000ff000a7202 */ /* 0x001fe40000000f00 */
[----:B---3--:R-:W-:Y:S01]  /*0260*/  IADD3 R5, PT, PT, RZ, -R11, RZ ;  /* 0x8000000bff057210 */ /* 0x008fe20007ffe0ff */
[----:B------:R-:W-:-:S04]  /*0270*/  @P0 IMAD.WIDE.U32 R8, R16, 0x4, R8 ;  /* 0x0000000410080825 */ /* 0x000fc800078e0008 */
[----:B------:R-:W-:Y:S01]  /*0280*/  IMAD R5, R5, R12, RZ ;  /* 0x0000000c05057224 */ /* 0x000fe200078e02ff */
[----:B------:R0:W5:Y:S03]  /*0290*/  @P0 LDG.E.CONSTANT R4, desc[UR6][R8.64] ;  /* 0x0000000608040981 */ /* 0x000166000c1e9900 */
[----:B------:R-:W-:-:S04]  /*02a0*/  IMAD.HI.U32 R11, R11, R5, R10 ;  /* 0x000000050b0b7227 */ /* 0x000fc800078e000a */
[----:B------:R-:W-:-:S04]  /*02b0*/  IMAD.MOV.U32 R5, RZ, RZ, R6 ;  /* 0x000000ffff057224 */ /* 0x000fc800078e0006 */
[----:B0-----:R-:W-:-:S05]  /*02c0*/  IMAD.HI.U32 R9, R11, R5, RZ ;  /* 0x000000050b097227 */ /* 0x001fca00078e00ff */
        /* <DEDUP_REMOVED lines=23> */
[----:B------:R-:W0:Y:S03]  /*0440*/  S2R R5, SR_CgaCtaId ;  /* 0x0000000000057919 */ /* 0x000e260000008800 */
[----:B------:R-:W-:Y:S02]  /*0450*/  IMAD.MOV R6, RZ, RZ, -R6 ;  /* 0x000000ffff067224 */ /* 0x000fe400078e0a06 */
[----:B------:R-:W-:-:S04]  /*0460*/  IMAD.HI.U32 R34, R11, R3, RZ ;  /* 0x000000030b227227 */ /* 0x000fc800078e00ff */
[----:B------:R-:W-:-:S05]  /*0470*/  IMAD R3, R34, R6, R3 ;  /* 0x0000000622037224 */ /* 0x000fca00078e0203 */
[----:B------:R-:W-:Y:S02]  /*0480*/  ISETP.GT.U32.AND P2, PT, R12, R3, PT ;  /* 0x000000030c00720c */ /* 0x000fe40003f44070 */
[----:B------:R-:W-:Y:S02]  /*0490*/  MOV R8, 0x400 ;  /* 0x0000040000087802 */ /* 0x000fe40000000f00 */
[----:B------:R-:W-:-:S09]  /*04a0*/  LOP3.LUT R10, R16, R9, RZ, 0x3c, !PT ;  /* 0x00000009100a7212 */ /* 0x000fd200078e3cff */
[----:B------:R-:W-:-:S04]  /*04b0*/  @!P2 IADD3 R3, PT, PT, R3, -R12, RZ ;  /* 0x8000000c0303a210 */ /* 0x000fc80007ffe0ff */
[----:B------:R-:W-:Y:S02]  /*04c0*/  ISETP.GE.U32.AND P0, PT, R3, R12, PT ;  /* 0x0000000c0300720c */ /* 0x000fe40003f06070 */
[----:B------:R-:W-:Y:S02]  /*04d0*/  LOP3.LUT R6, R2, 0x3, RZ, 0xc0, !PT ;  /* 0x0000000302067812 */ /* 0x000fe400078ec0ff */
[----:B0-----:R-:W-:Y:S02]  /*04e0*/  LEA R11, R5, R8, 0x18 ;  /* 0x00000008050b7211 */ /* 0x001fe400078ec0ff */
[----:B------:R-:W-:-:S03]  /*04f0*/  ISETP.GE.AND P3, PT, R10, RZ, PT ;  /* 0x000000ff0a00720c */ /* 0x000fc60003f66270 */
[----:B------:R-:W-:Y:S01]  /*0500*/  IMAD R11, R6, 0x60, R11 ;  /* 0x00000060060b7824 */ /* 0x000fe200078e020b */
[----:B------:R-:W-:Y:S02]  /*0510*/  SHF.R.U32.HI R6, RZ, 0x2, R2 ;  /* 0x00000002ff067819 */ /* 0x000fe40000011602 */
[----:B------:R-:W-:Y:S02]  /*0520*/  @!P2 IADD3 R34, PT, PT, R34, 0x1, RZ ;  /* 0x000000012222a810 */ /* 0x000fe40007ffe0ff */
[----:B------:R-:W-:Y:S02]  /*0530*/  @!P1 LEA R11, R6, R11, 0x2 ;  /* 0x0000000b060b9211 */ /* 0x000fe400078e10ff */
[----:B------:R-:W-:Y:S01]  /*0540*/  @P0 IADD3 R34, PT, PT, R34, 0x1, RZ ;  /* 0x0000000122220810 */ /* 0x000fe20007ffe0ff */
[----:B--2---:R-:W-:-:S05]  /*0550*/  VIADD R3, R28, 0x7 ;  /* 0x000000071c037836 */ /* 0x004fca0000000000 */
[----:B------:R-:W-:-:S04]  /*0560*/  SHF.R.S32.HI R10, RZ, 0x1f, R3 ;  /* 0x0000001fff0a7819 */ /* 0x000fc80000011403 */
[----:B------:R-:W-:Y:S02]  /*0570*/  LEA.HI R10, R10, R3, RZ, 0x3 ;  /* 0x000000030a0a7211 */ /* 0x000fe400078f18ff */
[----:B------:R-:W-:Y:S02]  /*0580*/  SHF.R.U32.HI R3, RZ, 0x5, R2 ;  /* 0x00000005ff037819 */ /* 0x000fe40000011602 */
[----:B------:R-:W-:-:S04]  /*0590*/  SHF.R.S32.HI R10, RZ, 0x3, R10 ;  /* 0x00000003ff0a7819 */ /* 0x000fc8000001140a */
[----:B------:R-:W-:Y:S01]  /*05a0*/  ISETP.GE.AND P0, PT, R3, R10, PT ;  /* 0x0000000a0300720c */ /* 0x000fe20003f06270 */
[----:B------:R-:W-:Y:S01]  /*05b0*/  BSSY B0, `(.L_x_22271) ;  /* 0x00000ff000007945 */ /* 0x000fe20003800000 */
[----:B------:R-:W-:Y:S01]  /*05c0*/  @!P3 IMAD.MOV R34, RZ, RZ, -R34 ;  /* 0x000000ffff22b224 */ /* 0x000fe200078e0a22 */
[----:B----4-:R0:W-:Y:S01]  /*05d0*/  @!P1 STS [R11], R0 ;  /* 0x000000000b009388 */ /* 0x0101e20000000800 */
[----:B------:R-:W-:Y:S01]  /*05e0*/  BAR.SYNC.DEFER_BLOCKING 0x0 ;  /* 0x0000000000007b1d */ /* 0x000fe20000010000 */
[----:B------:R-:W-:Y:S01]  /*05f0*/  ISETP.NE.AND P1, PT, R9, RZ, PT ;  /* 0x000000ff0900720c */ /* 0x000fe20003f25270 */
[----:B0-----:R-:W-:Y:S01]  /*0600*/  IMAD R11, R17, UR4, RZ ;  /* 0x00000004110b7c24 */ /* 0x001fe2000f8e02ff */
[----:B------:R-:W-:-:S11]  /*0610*/  MOV R0, 0xff7fffff ;  /* 0xff7fffff00007802 */ /* 0x000fd60000000f00 */
[----:B------:R-:W-:Y:S01]  /*0620*/  @!P1 LOP3.LUT R34, RZ, R9, RZ, 0x33, !PT ;  /* 0x00000009ff229212 */ /* 0x000fe200078e33ff */
[----:B------:R-:W-:Y:S06]  /*0630*/  @P0 BRA `(.L_x_22272) ;  /* 0x0000000c00d80947 */ /* 0x000fec0003800000 */
[----:B------:R-:W0:Y:S01]  /*0640*/  LDCU UR8, c[0x0][0x3d0] ;  /* 0x00007a00ff0877ac */ /* 0x000e220008000800 */
[----:B------:R-:W-:Y:S02]  /*0650*/  IADD3 R0, PT, PT, R8, 0x1a0, RZ ;  /* 0x000001a008007810 */ /* 0x000fe40007ffe0ff */
[----:B------:R-:W-:Y:S01]  /*0660*/  SHF.R.U32.HI R9, RZ, 0x3, R2 ;  /* 0x00000003ff097819 */ /* 0x000fe20000011602 */
[----:B------:R-:W1:Y:S01]  /*0670*/  LDCU.64 UR4, c[0x0][0x3a8] ;  /* 0x00007500ff0477ac */ /* 0x000e620008000a00 */
[----:B------:R-:W-:Y:S01]  /*0680*/  LEA R5, R5, R0, 0x18 ;  /* 0x0000000005057211 */ /* 0x000fe200078ec0ff */
[----:B------:R-:W-:Y:S01]  /*0690*/  IMAD.SHL.U32 R0, R6, 0x4, RZ ;  /* 0x0000000406007824 */ /* 0x000fe200078e00ff */
[----:B------:R-:W-:Y:S02]  /*06a0*/  LOP3.LUT R8, R9, 0x7c, RZ, 0xc0, !PT ;  /* 0x0000007c09087812 */ /* 0x000fe400078ec0ff */
[----:B------:R-:W-:Y:S02]  /*06b0*/  MOV R9, RZ ;  /* 0x000000ff00097202 */ /* 0x000fe40000000f00 */
[----:B------:R-:W-:-:S02]  /*06c0*/  SHF.L.U32 R21, R2, 0x1, RZ ;  /* 0x0000000102157819 */ /* 0x000fc400000006ff */
[----:B------:R-:W-:Y:S01]  /*06d0*/  LOP3.LUT R0, R0, 0x1c, RZ, 0xc0, !PT ;  /* 0x0000001c00007812 */ /* 0x000fe200078ec0ff */
[----:B------:R-:W-:Y:S01]  /*06e0*/  IMAD.WIDE R8, R11, 0x4, R8 ;  /* 0x000000040b087825 */ /* 0x000fe200078e0208 */
[----:B------:R-:W-:Y:S02]  /*06f0*/  LOP3.LUT R6, R6, 0x7, RZ, 0xc0, !PT ;  /* 0x0000000706067812 */ /* 0x000fe400078ec0ff */
[----:B------:R-:W-:Y:S01]  /*0700*/  LOP3.LUT R21, R21, 0x38, RZ, 0xc0, !PT ;  /* 0x0000003815157812 */ /* 0x000fe200078ec0ff */
[----:B0-----:R-:W-:Y:S01]  /*0710*/  IMAD R10, R34, UR8, RZ ;  /* 0x00000008220a7c24 */ /* 0x001fe2000f8e02ff */
[C---:B------:R-:W-:Y:S01]  /*0720*/  LEA R11, R3.reuse, R6, 0x3 ;  /* 0x00000006030b7211 */ /* 0x040fe200078e18ff */
[----:B------:R-:W-:Y:S01]  /*0730*/  IMAD R0, R3, 0x20, R0 ;  /* 0x0000002003007824 */ /* 0x000fe200078e0200 */
[----:B-----5:R-:W-:Y:S02]  /*0740*/  FSETP.NEU.FTZ.AND P0, PT, R4, RZ, PT ;  /* 0x000000ff0400720b */ /* 0x020fe40003f1d000 */
[----:B-1----:R-:W-:-:S02]  /*0750*/  IADD3 R2, P1, PT, R8, UR4, RZ ;  /* 0x0000000408027c10 */ /* 0x002fc4000ff3e0ff */
[----:B------:R-:W-:Y:S02]  /*0760*/  IADD3 R20, P2, PT, R10, R21, RZ ;  /* 0x000000150a147210 */ /* 0x000fe40007f5e0ff */
[----:B------:R-:W-:Y:S01]  /*0770*/  IADD3 R5, PT, PT, R0, R5, RZ ;  /* 0x0000000500057210 */ /* 0x000fe20007ffe0ff */
[----:B------:R-:W-:Y:S01]  /*0780*/  IMAD.MOV.U32 R0, RZ, RZ, -0x800001 ;  /* 0xff7fffffff007424 */ /* 0x000fe200078e00ff */
[----:B------:R-:W-:Y:S02]  /*0790*/  IADD3.X R19, PT, PT, R9, UR5, RZ, P1, !PT ;  /* 0x0000000509137c10 */ /* 0x000fe40008ffe4ff */
[----:B------:R-:W-:Y:S02]  /*07a0*/  IADD3 R6, PT, PT, -R28, R11, RZ ;  /* 0x0000000b1c067210 */ /* 0x000fe40007ffe1ff */
[----:B------:R-:W-:Y:S02]  /*07b0*/  IADD3 R18, PT, PT, R11, 0x1, RZ ;  /* 0x000000010b127810 */ /* 0x000fe40007ffe0ff */
[----:B------:R-:W-:-:S07]  /*07c0*/  LEA.HI.X.SX32 R21, R10, RZ, 0x1, P2 ;  /* 0x000000ff0a157211 */ /* 0x000fce00010f0eff */
.L_x_22274:
[----:B------:R-:W-:Y:S01]  /*07d0*/  IMAD.MOV.U32 R10, RZ, RZ, R2 ;  /* 0x000000ffff0a7224 */ /* 0x000fe200078e0002 */
[----:B------:R-:W-:-:S05]  /*07e0*/  MOV R11, R19 ;  /* 0x00000013000b7202 */ /* 0x000fca0000000f00 */
        /* <DEDUP_REMOVED lines=12> */
[----:B------:R-:W0:Y:S01]  /*08b0*/  S2R R8, SR_CgaCtaId ;  /* 0x0000000000087919 */ /* 0x000e220000008800 */
[----:B------:R-:W-:-:S02]  /*08c0*/  MOV R9, 0x400 ;  /* 0x0000040000097802 */ /* 0x000fc40000000f00 */
[----:B------:R-:W5:Y:S04]  /*08d0*/  LDG.E.CONSTANT R25, desc[UR6][R36.64+0x200] ;  /* 0x0002000624197981 */ /* 0x000f68000c1e9900 */
[----:B------:R-:W5:Y:S04]  /*08e0*/  LDG.E.CONSTANT R32, desc[UR6][R36.64+0x280] ;  /* 0x0002800624207981 */ /* 0x000f68000c1e9900 */
[----:B------:R-:W5:Y:S04]  /*08f0*/  LDG.E.CONSTANT R33, desc[UR6][R36.64+0x300] ;  /* 0x0003000624217981 */ /* 0x000f68000c1e9900 */
[----:B------:R-:W5:Y:S04]  /*0900*/  LDG.E.CONSTANT R26, desc[UR6][R36.64+0x580] ;  /* 0x00058006241a7981 */ /* 0x000f68000c1e9900 */
[----:B------:R-:W5:Y:S04]  /*0910*/  LDG.E.CONSTANT R30, desc[UR6][R36.64+0x600] ;  /* 0x00060006241e7981 */ /* 0x000f68000c1e9900 */
[----:B------:R-:W5:Y:S01]  /*0920*/  LDG.E.CONSTANT R35, desc[UR6][R36.64+0x700] ;  /* 0x0007000624237981 */ /* 0x000f62000c1e9900 */
[----:B0-----:R-:W-:-:S05]  /*0930*/  LEA R8, R8, R9, 0x18 ;  /* 0x0000000908087211 */ /* 0x001fca00078ec0ff */
[----:B------:R-:W-:Y:S02]  /*0940*/  IMAD R22, R23, 0x60, R8 ;  /* 0x0000006017167824 */ /* 0x000fe400078e0208 */
[----:B------:R-:W5:Y:S04]  /*0950*/  LDG.E.CONSTANT R23, desc[UR6][R36.64+0x380] ;  /* 0x0003800624177981 */ /* 0x000f68000c1e9900 */
[----:B------:R-:W0:Y:S02]  /*0960*/  LDS.128 R8, [R22] ;  /* 0x0000000016087984 */ /* 0x000e240000000c00 */
[--C-:B0-----:R-:W-:Y:S02]  /*0970*/  HADD2.F32 R14, -RZ, R9.reuse.H0_H0 ;  /* 0x20000009ff0e7230 */ /* 0x101fe40000004100 */
[----:B------:R-:W-:-:S02]  /*0980*/  HADD2.F32 R9, -RZ, R9.H1_H1 ;  /* 0x30000009ff097230 */ /* 0x000fc40000004100 */
[----:B--2---:R-:W-:-:S05]  /*0990*/  HADD2.F32 R27, -RZ, R15.H0_H0 ;  /* 0x2000000fff1b7230 */ /* 0x004fca0000004100 */
[----:B------:R-:W-:Y:S01]  /*09a0*/  FMUL.FTZ R31, R14, R27 ;  /* 0x0000001b0e1f7220 */ /* 0x000fe20000410000 */
[----:B------:R-:W-:Y:S02]  /*09b0*/  HADD2.F32 R14, -RZ, R8.H0_H0 ;  /* 0x20000008ff0e7230 */ /* 0x000fe40000004100 */
[----:B---3--:R-:W-:-:S05]  /*09c0*/  HADD2.F32 R27, -RZ, R13.H0_H0 ;  /* 0x2000000dff1b7230 */ /* 0x008fca0000004100 */
[----:B------:R-:W-:Y:S02]  /*09d0*/  FFMA.FTZ R14, R14, R27, R31 ;  /* 0x0000001b0e0e7223 */ /* 0x000fe4000001001f */
[----:B------:R-:W2:Y:S01]  /*09e0*/  LDG.E.CONSTANT R27, desc[UR6][R36.64+0x400] ;  /* 0x00040006241b7981 */ /* 0x000ea2000c1e9900 */
[----:B------:R-:W-:Y:S02]  /*09f0*/  HADD2.F32 R24, -RZ, R15.H1_H1 ;  /* 0x3000000fff187230 */ /* 0x000fe40000004100 */
[----:B------:R-:W-:Y:S01]  /*0a00*/  HADD2.F32 R15, -RZ, R10.H0_H0 ;  /* 0x2000000aff0f7230 */ /* 0x000fe20000004100 */
[----:B------:R-:W3:Y:S02]  /*0a10*/  LDG.E.CONSTANT R31, desc[UR6][R36.64+0x480] ;  /* 0x00048006241f7981 */ /* 0x000ee4000c1e9900 */
[----:B------:R-:W-:Y:S01]  /*0a20*/  FMUL.FTZ R9, R9, R24 ;  /* 0x0000001809097220 */ /* 0x000fe20000410000 */
[----:B----4-:R-:W-:-:S05]  /*0a30*/  HADD2.F32 R24, -RZ, R12.H0_H0 ;  /* 0x2000000cff187230 */ /* 0x010fca0000004100 */
[----:B------:R-:W-:Y:S02]  /*0a40*/  FFMA.FTZ R14, R15, R24, R14 ;  /* 0x000000180f0e7223 */ /* 0x000fe4000001000e */
[----:B------:R-:W4:Y:S01]  /*0a50*/  LDG.E.CONSTANT R24, desc[UR6][R36.64+0x500] ;  /* 0x0005000624187981 */ /* 0x000f22000c1e9900 */
[----:B------:R-:W-:Y:S02]  /*0a60*/  HADD2.F32 R8, -RZ, R8.H1_H1 ;  /* 0x30000008ff087230 */ /* 0x000fe40000004100 */
[----:B------:R-:W-:Y:S02]  /*0a70*/  HADD2.F32 R13, -RZ, R13.H1_H1 ;  /* 0x3000000dff0d7230 */ /* 0x000fe40000004100 */
[----:B------:R-:W-:-:S03]  /*0a80*/  HADD2.F32 R12, -RZ, R12.H1_H1 ;  /* 0x3000000cff0c7230 */ /* 0x000fc60000004100 */
[----:B------:R-:W-:Y:S01]  /*0a90*/  FFMA.FTZ R8, R8, R13, R9 ;  /* 0x0000000d08087223 */ /* 0x000fe20000010009 */
[----:B------:R-:W-:Y:S02]  /*0aa0*/  HADD2.F32 R9, -RZ, R10.H1_H1 ;  /* 0x3000000aff097230 */ /* 0x000fe40000004100 */
[----:B------:R-:W-:Y:S02]  /*0ab0*/  HADD2.F32 R13, -RZ, R11.H0_H0 ;  /* 0x2000000bff0d7230 */ /* 0x000fe40000004100 */
[----:B-----5:R-:W-:Y:S02]  /*0ac0*/  HADD2.F32 R10, -RZ, R29.H0_H0 ;  /* 0x2000001dff0a7230 */ /* 0x020fe40000004100 */
[----:B------:R-:W-:-:S03]  /*0ad0*/  FFMA.FTZ R8, R9, R12, R8 ;  /* 0x0000000c09087223 */ /* 0x000fc60000010008 */
[----:B------:R-:W-:Y:S02]  /*0ae0*/  FFMA.FTZ R9, R13, R10, R14 ;  /* 0x0000000a0d097223 */ /* 0x000fe4000001000e */
[----:B------:R-:W0:Y:S01]  /*0af0*/  LDS.128 R12, [R22+0x10] ;  /* 0x00001000160c7984 */ /* 0x000e220000000c00 */
[----:B------:R-:W-:Y:S02]  /*0b00*/  HADD2.F32 R11, -RZ, R11.H1_H1 ;  /* 0x3000000bff0b7230 */ /* 0x000fe40000004100 */
[----:B------:R-:W-:-:S05]  /*0b10*/  HADD2.F32 R29, -RZ, R29.H1_H1 ;  /* 0x3000001dff1d7230 */ /* 0x000fca0000004100 */
[----:B------:R-:W-:Y:S01]  /*0b20*/  FFMA.FTZ R8, R11, R29, R8 ;  /* 0x0000001d0b087223 */ /* 0x000fe20000010008 */
[--C-:B------:R-:W-:Y:S01]  /*0b30*/  HADD2.F32 R11, -RZ, R25.reuse.H0_H0 ;  /* 0x20000019ff0b7230 */ /* 0x100fe20000004100 */
[----:B------:R-:W5:Y:S01]  /*0b40*/  LDG.E.CONSTANT R29, desc[UR6][R36.64+0x680] ;  /* 0x00068006241d7981 */ /* 0x000f62000c1e9900 */
[----:B------:R-:W-:Y:S02]  /*0b50*/  HADD2.F32 R25, -RZ, R25.H1_H1 ;  /* 0x30000019ff197230 */ /* 0x000fe40000004100 */
[----:B0-----:R-:W-:-:S05]  /*0b60*/  HADD2.F32 R10, -RZ, R12.H0_H0 ;  /* 0x2000000cff0a7230 */ /* 0x001fca0000004100 */
[----:B------:R-:W-:Y:S01]  /*0b70*/  FFMA.FTZ R9, R10, R11, R9 ;  /* 0x0000000b0a097223 */ /* 0x000fe20000010009 */
[----:B------:R-:W-:Y:S02]  /*0b80*/  HADD2.F32 R11, -RZ, R12.H1_H1 ;  /* 0x3000000cff0b7230 */ /* 0x000fe40000004100 */
[--C-:B------:R-:W-:Y:S02]  /*0b90*/  HADD2.F32 R10, -RZ, R13.reuse.H0_H0 ;  /* 0x2000000dff0a7230 */ /* 0x100fe40000004100 */
[----:B------:R-:W-:Y:S02]  /*0ba0*/  HADD2.F32 R13, -RZ, R13.H1_H1 ;  /* 0x3000000dff0d7230 */ /* 0x000fe40000004100 */
[----:B------:R-:W-:Y:S01]  /*0bb0*/  FFMA.FTZ R8, R11, R25, R8 ;  /* 0x000000190b087223 */ /* 0x000fe20000010008 */
[--C-:B------:R-:W-:Y:S02]  /*0bc0*/  HADD2.F32 R12, -RZ, R32.reuse.H1_H1 ;  /* 0x30000020ff0c7230 */ /* 0x100fe40000004100 */
[----:B------:R-:W-:-:S02]  /*0bd0*/  HADD2.F32 R11, -RZ, R32.H0_H0 ;  /* 0x20000020ff0b7230 */ /* 0x000fc40000004100 */
[--C-:B------:R-:W-:Y:S02]  /*0be0*/  HADD2.F32 R25, -RZ, R14.reuse.H1_H1 ;  /* 0x3000000eff197230 */ /* 0x100fe40000004100 */
[----:B------:R-:W-:Y:S01]  /*0bf0*/  FFMA.FTZ R12, R13, R12, R8 ;  /* 0x0000000c0d0c7223 */ /* 0x000fe20000010008 */
[----:B------:R-:W-:Y:S02]  /*0c00*/  HADD2.F32 R8, -RZ, R14.H0_H0 ;  /* 0x2000000eff087230 */ /* 0x000fe40000004100 */
[----:B------:R-:W-:Y:S01]  /*0c10*/  FFMA.FTZ R9, R10, R11, R9 ;  /* 0x0000000b0a097223 */ /* 0x000fe20000010009 */
[----:B------:R-:W-:Y:S01]  /*0c20*/  HADD2.F32 R13, -RZ, R33.H0_H0 ;  /* 0x20000021ff0d7230 */ /* 0x000fe20000004100 */
[----:B------:R-:W5:Y:S04]  /*0c30*/  LDG.E.CONSTANT R32, desc[UR6][R36.64+0xb00] ;  /* 0x000b000624207981 */ /* 0x000f68000c1e9900 */
[----:B------:R-:W-:-:S02]  /*0c40*/  FFMA.FTZ R13, R8, R13, R9 ;  /* 0x0000000d080d7223 */ /* 0x000fc40000010009 */
[----:B------:R-:W0:Y:S01]  /*0c50*/  LDS.128 R8, [R22+0x20] ;  /* 0x0000200016087984 */ /* 0x000e220000000c00 */
[----:B------:R-:W-:Y:S02]  /*0c60*/  HADD2.F32 R33, -RZ, R33.H1_H1 ;  /* 0x30000021ff217230 */ /* 0x000fe40000004100 */
[----:B------:R-:W-:-:S03]  /*0c70*/  HADD2.F32 R14, -RZ, R15.H0_H0 ;  /* 0x2000000fff0e7230 */ /* 0x000fc60000004100 */
[----:B------:R-:W-:Y:S01]  /*0c80*/  FFMA.FTZ R12, R25, R33, R12 ;  /* 0x00000021190c7223 */ /* 0x000fe2000001000c */
[----:B------:R-:W-:Y:S01]  /*0c90*/  HADD2.F32 R25, -RZ, R23.H0_H0 ;  /* 0x20000017ff197230 */ /* 0x000fe20000004100 */
[----:B------:R-:W5:Y:S04]  /*0ca0*/  LDG.E.CONSTANT R33, desc[UR6][R36.64+0xb80] ;  /* 0x000b800624217981 */ /* 0x000f68000c1e9900 */
[----:B------:R-:W-:Y:S02]  /*0cb0*/  FFMA.FTZ R13, R14, R25, R13 ;  /* 0x000000190e0d7223 */ /* 0x000fe4000001000d */
[----:B------:R-:W5:Y:S01]  /*0cc0*/  LDG.E.CONSTANT R25, desc[UR6][R36.64+0x780] ;  /* 0x0007800624197981 */ /* 0x000f62000c1e9900 */
[----:B------:R-:W-:Y:S02]  /*0cd0*/  HADD2.F32 R15, -RZ, R15.H1_H1 ;  /* 0x3000000fff0f7230 */ /* 0x000fe40000004100 */
[----:B------:R-:W-:-:S05]  /*0ce0*/  HADD2.F32 R23, -RZ, R23.H1_H1 ;  /* 0x30000017ff177230 */ /* 0x000fca0000004100 */
[----:B------:R-:W-:Y:S02]  /*0cf0*/  FFMA.FTZ R12, R15, R23, R12 ;  /* 0x000000170f0c7223 */ /* 0x000fe4000001000c */
[----:B------:R-:W5:Y:S01]  /*0d00*/  LDG.E.CONSTANT R23, desc[UR6][R36.64+0x800] ;  /* 0x0008000624177981 */ /* 0x000f62000c1e9900 */
[----:B0-----:R-:W-:Y:S02]  /*0d10*/  HADD2.F32 R14, -RZ, R8.H0_H0 ;  /* 0x20000008ff0e7230 */ /* 0x001fe40000004100 */
[--C-:B--2---:R-:W-:Y:S02]  /*0d20*/  HADD2.F32 R15, -RZ, R27.reuse.H0_H0 ;  /* 0x2000001bff0f7230 */ /* 0x104fe40000004100 */
[----:B------:R-:W-:-:S03]  /*0d30*/  HADD2.F32 R27, -RZ, R27.H1_H1 ;  /* 0x3000001bff1b7230 */ /* 0x000fc60000004100 */
[----:B------:R-:W-:Y:S01]  /*0d40*/  FFMA.FTZ R14, R14, R15, R13 ;  /* 0x0000000f0e0e7223 */ /* 0x000fe2000001000d */
[----:B------:R-:W-:-:S05]  /*0d50*/  HADD2.F32 R13, -RZ, R8.H1_H1 ;  /* 0x30000008ff0d7230 */ /* 0x000fca0000004100 */
[----:B------:R-:W-:Y:S01]  /*0d60*/  FFMA.FTZ R8, R13, R27, R12 ;  /* 0x0000001b0d087223 */ /* 0x000fe2000001000c */
[----:B------:R-:W-:Y:S02]  /*0d70*/  HADD2.F32 R13, -RZ, R9.H0_H0 ;  /* 0x20000009ff0d7230 */ /* 0x000fe40000004100 */
[----:B---3--:R-:W-:Y:S02]  /*0d80*/  HADD2.F32 R12, -RZ, R31.H0_H0 ;  /* 0x2000001fff0c7230 */ /* 0x008fe40000004100 */
[----:B------:R-:W-:Y:S02]  /*0d90*/  HADD2.F32 R9, -RZ, R9.H1_H1 ;  /* 0x30000009ff097230 */ /* 0x000fe40000004100 */
[----:B------:R-:W-:Y:S02]  /*0da0*/  HADD2.F32 R31, -RZ, R31.H1_H1 ;  /* 0x3000001fff1f7230 */ /* 0x000fe40000004100 */
[----:B------:R-:W-:Y:S01]  /*0db0*/  FFMA.FTZ R12, R13, R12, R14 ;  /* 0x0000000c0d0c7223 */ /* 0x000fe2000001000e */
[----:B------:R-:W-:-:S02]  /*0dc0*/  HADD2.F32 R13, -RZ, R10.H0_H0 ;  /* 0x2000000aff0d7230 */ /* 0x000fc40000004100 */
[----:B----4-:R-:W-:Y:S02]  /*0dd0*/  HADD2.F32 R14, -RZ, R24.H0_H0 ;  /* 0x20000018ff0e7230 */ /* 0x010fe40000004100 */
[----:B------:R-:W-:Y:S01]  /*0de0*/  FFMA.FTZ R8, R9, R31, R8 ;  /* 0x0000001f09087223 */ /* 0x000fe20000010008 */
[----:B------:R-:W-:Y:S01]  /*0df0*/  HADD2.F32 R27, -RZ, R10.H1_H1 ;  /* 0x3000000aff1b7230 */ /* 0x000fe20000004100 */
[----:B------:R-:W2:Y:S01]  /*0e00*/  LDG.E.CONSTANT R31, desc[UR6][R36.64+0xa80] ;  /* 0x000a8006241f7981 */ /* 0x000ea2000c1e9900 */
[----:B------:R-:W-:-:S03]  /*0e10*/  FFMA.FTZ R9, R13, R14, R12 ;  /* 0x0000000e0d097223 */ /* 0x000fc6000001000c */
[----:B------:R-:W0:Y:S01]  /*0e20*/  LDS.128 R12, [R22+0x30] ;  /* 0x00003000160c7984 */ /* 0x000e220000000c00 */
[----:B------:R-:W-:Y:S02]  /*0e30*/  HADD2.F32 R24, -RZ, R24.H1_H1 ;  /* 0x30000018ff187230 */ /* 0x000fe40000004100 */
[----:B------:R-:W-:-:S03]  /*0e40*/  HADD2.F32 R10, -RZ, R11.H0_H0 ;  /* 0x2000000bff0a7230 */ /* 0x000fc60000004100 */
[----:B------:R-:W-:Y:S01]  /*0e50*/  FFMA.FTZ R8, R27, R24, R8 ;  /* 0x000000181b087223 */ /* 0x000fe20000010008 */
[--C-:B------:R-:W-:Y:S01]  /*0e60*/  HADD2.F32 R27, -RZ, R26.reuse.H0_H0 ;  /* 0x2000001aff1b7230 */ /* 0x100fe20000004100 */
[----:B------:R-:W3:Y:S04]  /*0e70*/  LDG.E.CONSTANT R24, desc[UR6][R36.64+0x880] ;  /* 0x0008800624187981 */ /* 0x000ee8000c1e9900 */
[----:B------:R-:W-:Y:S02]  /*0e80*/  FFMA.FTZ R9, R10, R27, R9 ;  /* 0x0000001b0a097223 */ /* 0x000fe40000010009 */
[----:B------:R-:W4:Y:S01]  /*0e90*/  LDG.E.CONSTANT R27, desc[UR6][R36.64+0x900] ;  /* 0x00090006241b7981 */ /* 0x000f22000c1e9900 */
[----:B------:R-:W-:Y:S02]  /*0ea0*/  HADD2.F32 R11, -RZ, R11.H1_H1 ;  /* 0x3000000bff0b7230 */ /* 0x000fe40000004100 */
[----:B------:R-:W-:-:S05]  /*0eb0*/  HADD2.F32 R26, -RZ, R26.H1_H1 ;  /* 0x3000001aff1a7230 */ /* 0x000fca0000004100 */
[----:B------:R-:W-:Y:S01]  /*0ec0*/  FFMA.FTZ R8, R11, R26, R8 ;  /* 0x0000001a0b087223 */ /* 0x000fe20000010008 */
[----:B------:R-:W-:Y:S01]  /*0ed0*/  HADD2.F32 R11, -RZ, R30.H0_H0 ;  /* 0x2000001eff0b7230 */ /* 0x000fe20000004100 */
[----:B------:R-:W2:Y:S01]  /*0ee0*/  LDG.E.CONSTANT R26, desc[UR6][R36.64+0x980] ;  /* 0x00098006241a7981 */ /* 0x000ea2000c1e9900 */
[----:B0-----:R-:W-:-:S05]  /*0ef0*/  HADD2.F32 R10, -RZ, R12.H0_H0 ;  /* 0x2000000cff0a7230 */ /* 0x001fca0000004100 */
[----:B------:R-:W-:Y:S01]  /*0f00*/  FFMA.FTZ R9, R10, R11, R9 ;  /* 0x0000000b0a097223 */ /* 0x000fe20000010009 */
[----:B------:R-:W-:Y:S02]  /*0f10*/  HADD2.F32 R10, -RZ, R30.H1_H1 ;  /* 0x3000001eff0a7230 */ /* 0x000fe40000004100 */
[----:B------:R0:W2:Y:S01]  /*0f20*/  LDG.E.CONSTANT R30, desc[UR6][R36.64+0xa00] ;  /* 0x000a0006241e7981 */ /* 0x0000a2000c1e9900 */
[----:B------:R-:W-:-:S05]  /*0f30*/  HADD2.F32 R11, -RZ, R12.H1_H1 ;  /* 0x3000000cff0b7230 */ /* 0x000fca0000004100 */
[----:B------:R-:W-:Y:S01]  /*0f40*/  FFMA.FTZ R8, R11, R10, R8 ;  /* 0x0000000a0b087223 */ /* 0x000fe20000010008 */
[----:B------:R-:W-:Y:S02]  /*0f50*/  HADD2.F32 R10, -RZ, R13.H0_H0 ;  /* 0x2000000dff0a7230 */ /* 0x000fe40000004100 */
[----:B-----5:R-:W-:Y:S02]  /*0f60*/  HADD2.F32 R11, -RZ, R29.H0_H0 ;  /* 0x2000001dff0b7230 */ /* 0x020fe40000004100 */
[----:B------:R-:W-:-:S03]  /*0f70*/  HADD2.F32 R13, -RZ, R13.H1_H1 ;  /* 0x3000000dff0d7230 */ /* 0x000fc60000004100 */
[----:B------:R-:W-:Y:S01]  /*0f80*/  FFMA.FTZ R9, R10, R11, R9 ;  /* 0x0000000b0a097223 */ /* 0x000fe20000010009 */
[--C-:B------:R-:W-:Y:S02]  /*0f90*/  HADD2.F32 R10, -RZ, R14.reuse.H0_H0 ;  /* 0x2000000eff0a7230 */ /* 0x100fe40000004100 */
[----:B------:R-:W-:Y:S02]  /*0fa0*/  HADD2.F32 R11, -RZ, R35.H0_H0 ;  /* 0x20000023ff0b7230 */ /* 0x000fe40000004100 */
[----:B------:R-:W-:Y:S02]  /*0fb0*/  HADD2.F32 R29, -RZ, R29.H1_H1 ;  /* 0x3000001dff1d7230 */ /* 0x000fe40000004100 */
[----:B------:R-:W-:Y:S02]  /*0fc0*/  HADD2.F32 R35, -RZ, R35.H1_H1 ;  /* 0x30000023ff237230 */ /* 0x000fe40000004100 */
[----:B------:R-:W-:Y:S01]  /*0fd0*/  FFMA.FTZ R10, R10, R11, R9 ;  /* 0x0000000b0a0a7223 */ /* 0x000fe20000010009 */
[----:B------:R-:W-:-:S02]  /*0fe0*/  HADD2.F32 R9, -RZ, R14.H1_H1 ;  /* 0x3000000eff097230 */ /* 0x000fc40000004100 */
[----:B------:R-:W-:Y:S01]  /*0ff0*/  FFMA.FTZ R8, R13, R29, R8 ;  /* 0x0000001d0d087223 */ /* 0x000fe20000010008 */
[----:B------:R-:W-:-:S03]  /*1000*/  HADD2.F32 R11, -RZ, R15.H0_H0 ;  /* 0x2000000fff0b7230 */ /* 0x000fc60000004100 */
[----:B------:R-:W-:Y:S01]  /*1010*/  FFMA.FTZ R35, R9, R35, R8 ;  /* 0x0000002309237223 */ /* 0x000fe20000010008 */
[----:B------:R-:W-:-:S05]  /*1020*/  HADD2.F32 R12, -RZ, R25.H0_H0 ;  /* 0x20000019ff0c7230 */ /* 0x000fca0000004100 */
[----:B------:R-:W-:Y:S02]  /*1030*/  FFMA.FTZ R29, R11, R12, R10 ;  /* 0x0000000c0b1d7223 */ /* 0x000fe4000001000a */
[----:B------:R-:W1:Y:S01]  /*1040*/  LDS.128 R8, [R22+0x40] ;  /* 0x0000400016087984 */ /* 0x000e620000000c00 */
[----:B------:R-:W-:Y:S02]  /*1050*/  HADD2.F32 R12, -RZ, R15.H1_H1 ;  /* 0x3000000fff0c7230 */ /* 0x000fe40000004100 */
[----:B------:R-:W-:Y:S02]  /*1060*/  HADD2.F32 R25, -RZ, R25.H1_H1 ;  /* 0x30000019ff197230 */ /* 0x000fe40000004100 */
[----:B------:R-:W-:-:S03]  /*1070*/  HADD2.F32 R13, -RZ, R23.H0_H0 ;  /* 0x20000017ff0d7230 */ /* 0x000fc60000004100 */
[----:B------:R-:W-:Y:S01]  /*1080*/  FFMA.FTZ R25, R12, R25, R35 ;  /* 0x000000190c197223 */ /* 0x000fe20000010023 */
[----:B------:R-:W-:Y:S02]  /*1090*/  HADD2.F32 R23, -RZ, R23.H1_H1 ;  /* 0x30000017ff177230 */ /* 0x000fe40000004100 */
[----:B-1----:R-:W-:-:S05]  /*10a0*/  HADD2.F32 R12, -RZ, R8.H0_H0 ;  /* 0x20000008ff0c7230 */ /* 0x002fca0000004100 */
[----:B------:R-:W-:Y:S02]  /*10b0*/  FFMA.FTZ R29, R12, R13, R29 ;  /* 0x0000000d0c1d7223 */ /* 0x000fe4000001001d */
[----:B------:R1:W5:Y:S01]  /*10c0*/  LDS.128 R12, [R22+0x50] ;  /* 0x00005000160c7984 */ /* 0x0003620000000c00 */
[----:B------:R-:W-:-:S05]  /*10d0*/  HADD2.F32 R8, -RZ, R8.H1_H1 ;  /* 0x30000008ff087230 */ /* 0x000fca0000004100 */
[----:B------:R-:W-:Y:S01]  /*10e0*/  FFMA.FTZ R25, R8, R23, R25 ;  /* 0x0000001708197223 */ /* 0x000fe20000010019 */
[----:B------:R-:W-:Y:S02]  /*10f0*/  HADD2.F32 R8, -RZ, R9.H0_H0 ;  /* 0x20000009ff087230 */ /* 0x000fe40000004100 */
[----:B0-----:R-:W-:Y:S02]  /*1100*/  HADD2.F32 R36, -RZ, R10.H0_H0 ;  /* 0x2000000aff247230 */ /* 0x001fe40000004100 */
[----:B-1----:R-:W-:Y:S01]  /*1110*/  HADD2.F32 R22, -RZ, R11.H1_H1 ;  /* 0x3000000bff167230 */ /* 0x002fe20000004100 */
[----:B------:R-:W-:Y:S01]  /*1120*/  UMOV UR4, 0xffffffff ;  /* 0xffffffff00047882 */ /* 0x000fe20000000000 */
[--C-:B---3--:R-:W-:Y:S02]  /*1130*/  HADD2.F32 R23, -RZ, R24.reuse.H0_H0 ;  /* 0x20000018ff177230 */ /* 0x108fe40000004100 */
[----:B------:R-:W-:-:S03]  /*1140*/  HADD2.F32 R24, -RZ, R24.H1_H1 ;  /* 0x30000018ff187230 */ /* 0x000fc60000004100 */
[----:B------:R-:W-:Y:S01]  /*1150*/  FFMA.FTZ R23, R8, R23, R29 ;  /* 0x0000001708177223 */ /* 0x000fe2000001001d */
[----:B------:R-:W-:Y:S02]  /*1160*/  HADD2.F32 R8, -RZ, R9.H1_H1 ;  /* 0x30000009ff087230 */ /* 0x000fe40000004100 */
[--C-:B----4-:R-:W-:Y:S02]  /*1170*/  HADD2.F32 R9, -RZ, R27.reuse.H0_H0 ;  /* 0x2000001bff097230 */ /* 0x110fe40000004100 */
[----:B------:R-:W-:Y:S02]  /*1180*/  HADD2.F32 R27, -RZ, R27.H1_H1 ;  /* 0x3000001bff1b7230 */ /* 0x000fe40000004100 */
[----:B------:R-:W-:Y:S01]  /*1190*/  FFMA.FTZ R8, R8, R24, R25 ;  /* 0x0000001808087223 */ /* 0x000fe20000010019 */
[----:B------:R-:W-:Y:S01]  /*11a0*/  FFMA.FTZ R23, R36, R9, R23 ;  /* 0x0000000924177223 */ /* 0x000fe20000010017 */
[----:B------:R-:W-:Y:S02]  /*11b0*/  HADD2.F32 R9, -RZ, R10.H1_H1 ;  /* 0x3000000aff097230 */ /* 0x000fe40000004100 */
[----:B------:R-:W-:-:S02]  /*11c0*/  HADD2.F32 R10, -RZ, R11.H0_H0 ;  /* 0x2000000bff0a7230 */ /* 0x000fc40000004100 */
[--C-:B--2---:R-:W-:Y:S02]  /*11d0*/  HADD2.F32 R24, -RZ, R26.reuse.H0_H0 ;  /* 0x2000001aff187230 */ /* 0x104fe40000004100 */
[----:B------:R-:W-:Y:S02]  /*11e0*/  FFMA.FTZ R9, R9, R27, R8 ;  /* 0x0000001b09097223 */ /* 0x000fe40000010008 */
[----:B------:R-:W0:Y:S01]  /*11f0*/  S2R R8, SR_TID.X ;  /* 0x0000000000087919 */ /* 0x000e220000002100 */
[----:B------:R-:W-:Y:S02]  /*1200*/  HADD2.F32 R26, -RZ, R26.H1_H1 ;  /* 0x3000001aff1a7230 */ /* 0x000fe40000004100 */
[----:B------:R-:W-:Y:S01]  /*1210*/  FFMA.FTZ R10, R10, R24, R23 ;  /* 0x000000180a0a7223 */ /* 0x000fe20000010017 */
[--C-:B-----5:R-:W-:Y:S02]  /*1220*/  HADD2.F32 R11, -RZ, R12.reuse.H0_H0 ;  /* 0x2000000cff0b7230 */ /* 0x120fe40000004100 */
[----:B------:R-:W-:Y:S01]  /*1230*/  FFMA.FTZ R9, R22, R26, R9 ;  /* 0x0000001a16097223 */ /* 0x000fe20000010009 */
[----:B------:R-:W-:-:S02]  /*1240*/  HADD2.F32 R22, -RZ, R12.H1_H1 ;  /* 0x3000000cff167230 */ /* 0x000fc40000004100 */
[----:B------:R-:W-:Y:S02]  /*1250*/  HADD2.F32 R24, -RZ, R13.H0_H0 ;  /* 0x2000000dff187230 */ /* 0x000fe40000004100 */
[--C-:B------:R-:W-:Y:S02]  /*1260*/  HADD2.F32 R23, -RZ, R30.reuse.H0_H0 ;  /* 0x2000001eff177230 */ /* 0x100fe40000004100 */
[----:B------:R-:W-:-:S03]  /*1270*/  HADD2.F32 R30, -RZ, R30.H1_H1 ;  /* 0x3000001eff1e7230 */ /* 0x000fc60000004100 */
[----:B------:R-:W-:Y:S01]  /*1280*/  FFMA.FTZ R11, R11, R23, R10 ;  /* 0x000000170b0b7223 */ /* 0x000fe2000001000a */
        /* <DEDUP_REMOVED lines=9> */
[----:B------:R-:W-:Y:S02]  /*1320*/  VIADD R23, R28, 0x7 ;  /* 0x000000071c177836 */ /* 0x000fe40000000000 */
[----:B------:R-:W-:Y:S02]  /*1330*/  HADD2.F32 R32, -RZ, R32.H1_H1 ;  /* 0x30000020ff207230 */ /* 0x000fe40000004100 */
[----:B------:R-:W-:Y:S01]  /*1340*/  FFMA.FTZ R9, R10, R9, R11 ;  /* 0x000000090a097223 */ /* 0x000fe2000001000b */
[----:B------:R-:W-:Y:S02]  /*1350*/  HADD2.F32 R12, -RZ, R15.H0_H0 ;  /* 0x2000000fff0c7230 */ /* 0x000fe40000004100 */
[----:B------:R-:W-:Y:S01]  /*1360*/  HADD2.F32 R10, -RZ, R33.H0_H0 ;  /* 0x20000021ff0a7230 */ /* 0x000fe20000004100 */
[----:B------:R-:W-:Y:S01]  /*1370*/  SHF.R.S32.HI R22, RZ, 0x1f, R23 ;  /* 0x0000001fff167819 */ /* 0x000fe20000011417 */
[----:B------:R-:W-:-:S02]  /*1380*/  HADD2.F32 R15, -RZ, R15.H1_H1 ;  /* 0x3000000fff0f7230 */ /* 0x000fc40000004100 */
[----:B------:R-:W-:Y:S01]  /*1390*/  FFMA.FTZ R14, R14, R32, R13 ;  /* 0x000000200e0e7223 */ /* 0x000fe2000001000d */
[----:B------:R-:W-:Y:S01]  /*13a0*/  HADD2.F32 R33, -RZ, R33.H1_H1 ;  /* 0x30000021ff217230 */ /* 0x000fe20000004100 */
[----:B------:R-:W-:Y:S01]  /*13b0*/  LEA.HI R22, R22, R23, RZ, 0x3 ;  /* 0x0000001716167211 */ /* 0x000fe200078f18ff */
[----:B------:R-:W-:-:S03]  /*13c0*/  FFMA.FTZ R9, R12, R10, R9 ;  /* 0x0000000a0c097223 */ /* 0x000fc60000010009 */
[----:B------:R-:W-:Y:S01]  /*13d0*/  FFMA.FTZ R14, R15, R33, R14 ;  /* 0x000000210f0e7223 */ /* 0x000fe2000001000e */
[----:B0-----:R-:W-:Y:S02]  /*13e0*/  LOP3.LUT R10, R8, 0x3, RZ, 0xc0, !PT ;  /* 0x00000003080a7812 */ /* 0x001fe400078ec0ff */
[----:B------:R-:W-:Y:S01]  /*13f0*/  SHF.R.S32.HI R22, RZ, 0x3, R22 ;  /* 0x00000003ff167819 */ /* 0x000fe20000011416 */
[----:B------:R-:W-:Y:S01]  /*1400*/  FADD.FTZ R9, R9, R14 ;  /* 0x0000000e09097221 */ /* 0x000fe20000010000 */
[----:B------:R-:W-:Y:S06]  /*1410*/  BRA.DIV UR4, `(.L_x_22273) ;  /* 0x0000003604187947 */ /* 0x000fec000b800000 */
[----:B------:R-:W0:Y:S02]  /*1420*/  SHFL.BFLY PT, R8, R9, 0x2, 0x1f ;  /* 0x0c401f0009087f89 */ /* 0x000e2400000e0000 */
[----:B0-----:R-:W-:-:S05]  /*1430*/  FADD.FTZ R8, R9, R8 ;  /* 0x0000000809087221 */ /* 0x001fca0000010000 */
[----:B------:R0:W1:Y:S02]  /*1440*/  SHFL.BFLY PT, R11, R8, 0x1, 0x1f ;  /* 0x0c201f00080b7f89 */ /* 0x00006400000e0000 */
.L_x_22318:
[----:B------:R-:W-:Y:S01]  /*1450*/  IADD3 R9, PT, PT, R6, 0x1, RZ ;  /* 0x0000000106097810 */ /* 0x000fe20007ffe0ff */
[----:B-1----:R-:W-:Y:S01]  /*1460*/  FADD.FTZ R11, R8, R11 ;  /* 0x0000000b080b7221 */ /* 0x002fe20000010000 */
[----:B------:R-:W-:Y:S01]  /*1470*/  ISETP.NE.AND P2, PT, R10, RZ, PT ;  /* 0x000000ff0a00720c */ /* 0x000fe20003f45270 */
[----:B------:R-:W-:Y:S01]  /*1480*/  VIADD R3, R3, 0x4 ;  /* 0x0000000403037836 */ /* 0x000fe20000000000 */
[----:B------:R-:W-:Y:S02]  /*1490*/  I2FP.F32.S32 R9, R9 ;  /* 0x0000000900097245 */ /* 0x000fe40000201400 */
[----:B------:R-:W-:-:S03]  /*14a0*/  IADD3 R6, PT, PT, R6, 0x20, RZ ;  /* 0x0000002006067810 */ /* 0x000fc60007ffe0ff */
        /* <DEDUP_REMOVED lines=15> */
.L_x_22272:
[----:B------:R-:W-:Y:S05]  /*15a0*/  BSYNC B0 ;  /* 0x0000000000007941 */ /* 0x000fea0003800000 */
.L_x_22271:
[----:B------:R-:W0:Y:S01]  /*15b0*/  S2R R6, SR_TID.X ;  /* 0x0000000000067919 */ /* 0x000e220000002100 */
[----:B------:R-:W-:Y:S01]  /*15c0*/  IADD3 R8, PT, PT, R28, 0x7, RZ ;  /* 0x000000071c087810 */ /* 0x000fe20007ffe0ff */
[----:B------:R-:W-:Y:S01]  /*15d0*/  UMOV UR4, 0xffffffff ;  /* 0xffffffff00047882 */ /* 0x000fe20000000000 */
[----:B------:R-:W-:Y:S01]  /*15e0*/  MOV R2, 0x400 ;  /* 0x0000040000027802 */ /* 0x000fe20000000f00 */
[----:B------:R-:W1:Y:S01]  /*15f0*/  S2R R3, SR_CgaCtaId ;  /* 0x0000000000037919 */ /* 0x000e620000008800 */
[----:B------:R-:W-:-:S04]  /*1600*/  SHF.R.S32.HI R5, RZ, 0x1f, R8 ;  /* 0x0000001fff057819 */ /* 0x000fc80000011408 */
[----:B------:R-:W-:Y:S02]  /*1610*/  LEA.HI R8, R5, R8, RZ, 0x3 ;  /* 0x0000000805087211 */ /* 0x000fe400078f18ff */
[----:B0-----:R-:W-:Y:S02]  /*1620*/  SHF.R.U32.HI R5, RZ, 0x5, R6 ;  /* 0x00000005ff057819 */ /* 0x001fe40000011606 */
[----:B-----5:R-:W-:Y:S01]  /*1630*/  LOP3.LUT R4, R6, 0x1f, RZ, 0xc0, !PT ;  /* 0x0000001f06047812 */ /* 0x020fe200078ec0ff */
[----:B------:R-:W-:Y:S06]  /*1640*/  BRA.DIV UR4, `(.L_x_22275) ;  /* 0x0000003204d47947 */ /* 0x000fec000b800000 */
[----:B------:R-:W0:Y:S02]  /*1650*/  SHFL.BFLY PT, R9, R0, 0x10, 0x1f ;  /* 0x0e001f0000097f89 */ /* 0x000e2400000e0000 */
[----:B0-----:R-:W-:-:S05]  /*1660*/  FMNMX.FTZ R9, R9, R0, !PT ;  /* 0x0000000009097209 */ /* 0x001fca0007810000 */
[----:B------:R-:W0:Y:S02]  /*1670*/  SHFL.BFLY PT, R10, R9, 0x8, 0x1f ;  /* 0x0d001f00090a7f89 */ /* 0x000e2400000e0000 */
[----:B0-----:R-:W-:-:S05]  /*1680*/  FMNMX.FTZ R10, R9, R10, !PT ;  /* 0x0000000a090a7209 */ /* 0x001fca0007810000 */
[----:B------:R0:W2:Y:S02]  /*1690*/  SHFL.BFLY PT, R11, R10, 0x4, 0x1f ;  /* 0x0c801f000a0b7f89 */ /* 0x0000a400000e0000 */
.L_x_22323:
[----:B------:R-:W-:Y:S01]  /*16a0*/  VIADD R0, R2, 0x180 ;  /* 0x0000018002007836 */ /* 0x000fe20000000000 */
[----:B------:R-:W-:Y:S01]  /*16b0*/  ISETP.NE.AND P1, PT, R4, RZ, PT ;  /* 0x000000ff0400720c */ /* 0x000fe20003f25270 */
[----:B------:R-:W-:Y:S05]  /*16c0*/  WARPSYNC.ALL ;  /* 0x0000000000007948 */ /* 0x000fea0003800000 */
[----:B-1----:R-:W-:Y:S02]  /*16d0*/  LEA R9, R3, R0, 0x18 ;  /* 0x0000000003097211 */ /* 0x002fe400078ec0ff */
[----:B--2---:R-:W-:Y:S02]  /*16e0*/  FMNMX.FTZ R11, R10, R11, !PT ;  /* 0x0000000b0a0b7209 */ /* 0x004fe40007810000 */
        /* <DEDUP_REMOVED lines=35> */
.L_x_22280:
        /* <DEDUP_REMOVED lines=11> */
.L_x_22279:
[----:B------:R-:W-:Y:S05]  /*19d0*/  BSYNC.RECONVERGENT B1 ;  /* 0x0000000000017941 */ /* 0x000fea0003800200 */
.L_x_22278:
        /* <DEDUP_REMOVED lines=12> */
.L_x_22283:
        /* <DEDUP_REMOVED lines=10> */
[----:B------:R-:W-:Y:S04]  /*1b40*/  LDS R19, [R13+0xe00] ;  /* 0x000e00000d137984 */ /* 0x000fe80000000800 */
        /* <DEDUP_REMOVED lines=10> */
[----:B------:R-:W-:Y:S02]  /*1bf0*/  FMUL.FTZ R23, R32, 1.4426950216293334961 ;  /* 0x3fb8aa3b20177820 */ /* 0x000fe40000410000 */
[----:B------:R-:W-:Y:S01]  /*1c00*/  LDS R32, [R13+0x1400] ;  /* 0x001400000d207984 */ /* 0x000fe20000000800 */
[C---:B----4-:R-:W-:Y:S01]  /*1c10*/  FADD.FTZ R27, -R11.reuse, R22 ;  /* 0x000000160b1b7221 */ /* 0x050fe20000010100 */
[----:B------:R-:W-:Y:S02]  /*1c20*/  FMUL.FTZ R26, R26, 1.4426950216293334961 ;  /* 0x3fb8aa3b1a1a7820 */ /* 0x000fe40000410000 */
[----:B------:R3:W4:Y:S01]  /*1c30*/  MUFU.EX2 R22, R23 ;  /* 0x0000001700167308 */ /* 0x0007220000000800 */
[----:B-----5:R-:W-:Y:S01]  /*1c40*/  FADD.FTZ R31, -R11, R24 ;  /* 0x000000180b1f7221 */ /* 0x020fe20000010100 */
[----:B------:R-:W-:-:S03]  /*1c50*/  FMUL.FTZ R27, R27, 1.4426950216293334961 ;  /* 0x3fb8aa3b1b1b7820 */ /* 0x000fc60000410000 */
[----:B------:R-:W-:Y:S01]  /*1c60*/  FMUL.FTZ R31, R31, 1.4426950216293334961 ;  /* 0x3fb8aa3b1f1f7820 */ /* 0x000fe20000410000 */
[C---:B------:R-:W-:Y:S02]  /*1c70*/  FADD.FTZ R35, -R11.reuse, R21 ;  /* 0x000000150b237221 */ /* 0x040fe40000010100 */
[----:B------:R-:W5:Y:S01]  /*1c80*/  MUFU.EX2 R26, R26 ;  /* 0x0000001a001a7308 */ /* 0x000f620000000800 */
[----:B---3--:R-:W3:Y:S01]  /*1c90*/  LDS R23, [R13+0x1600] ;  /* 0x001600000d177984 */ /* 0x008ee20000000800 */
[----:B------:R-:W-:Y:S01]  /*1ca0*/  FADD.FTZ R33, -R11, R20 ;  /* 0x000000140b217221 */ /* 0x000fe20000010100 */
[----:B--2---:R-:W-:Y:S02]  /*1cb0*/  FADD.FTZ R15, R29, R15 ;  /* 0x0000000f1d0f7221 */ /* 0x004fe40000010000 */
[----:B------:R2:W-:Y:S01]  /*1cc0*/  STS [R13+-0x400], R29 ;  /* 0xfffc001d0d007388 */ /* 0x0005e20000000800 */
[----:B------:R-:W-:Y:S02]  /*1cd0*/  FMUL.FTZ R33, R33, 1.4426950216293334961 ;  /* 0x3fb8aa3b21217820 */ /* 0x000fe40000410000 */
[----:B------:R2:W1:Y:S01]  /*1ce0*/  MUFU.EX2 R24, R27 ;  /* 0x0000001b00187308 */ /* 0x0004620000000800 */
[----:B----4-:R-:W-:Y:S07]  /*1cf0*/  STS [R13+0x200], R22 ;  /* 0x000200160d007388 */ /* 0x010fee0000000800 */
[----:B------:R4:W1:Y:S01]  /*1d00*/  MUFU.EX2 R20, R31 ;  /* 0x0000001f00147308 */ /* 0x0008620000000800 */
[----:B--2---:R-:W-:Y:S01]  /*1d10*/  FMUL.FTZ R27, R35, 1.4426950216293334961 ;  /* 0x3fb8aa3b231b7820 */ /* 0x004fe20000410000 */
[----:B------:R-:W-:Y:S01]  /*1d20*/  FADD.FTZ R35, -R11, R25 ;  /* 0x000000190b237221 */ /* 0x000fe20000010100 */
[----:B-----5:R-:W-:Y:S03]  /*1d30*/  STS [R13+-0x200], R26 ;  /* 0xfffe001a0d007388 */ /* 0x020fe60000000800 */
[----:B------:R-:W-:Y:S01]  /*1d40*/  FMUL.FTZ R35, R35, 1.4426950216293334961 ;  /* 0x3fb8aa3b23237820 */ /* 0x000fe20000410000 */
[----:B------:R-:W2:Y:S01]  /*1d50*/  LDS R25, [R13+0x1800] ;  /* 0x001800000d197984 */ /* 0x000ea20000000800 */
[----:B------:R-:W5:Y:S01]  /*1d60*/  MUFU.EX2 R18, R18 ;  /* 0x0000001200127308 */ /* 0x000f620000000800 */
[----:B----4-:R-:W-:-:S02]  /*1d70*/  FADD.FTZ R31, -R11, R19 ;  /* 0x000000130b1f7221 */ /* 0x010fc40000010100 */
[----:B------:R-:W4:Y:S02]  /*1d80*/  LDS R19, [R13+0x1a00] ;  /* 0x001a00000d137984 */ /* 0x000f240000000800 */
[----:B------:R-:W-:Y:S01]  /*1d90*/  FMUL.FTZ R37, R31, 1.4426950216293334961 ;  /* 0x3fb8aa3b1f257820 */ /* 0x000fe20000410000 */
[----:B0-----:R-:W-:Y:S01]  /*1da0*/  FADD.FTZ R31, -R11, R36 ;  /* 0x000000240b1f7221 */ /* 0x001fe20000010100 */
[----:B-1----:R-:W-:Y:S01]  /*1db0*/  STS [R13+0x400], R24 ;  /* 0x000400180d007388 */ /* 0x002fe20000000800 */
[----:B------:R0:W1:Y:S03]  /*1dc0*/  MUFU.EX2 R21, R33 ;  /* 0x0000002100157308 */ /* 0x0000660000000800 */
[----:B------:R-:W-:Y:S05]  /*1dd0*/  STS [R13+0x600], R20 ;  /* 0x000600140d007388 */ /* 0x000fea0000000800 */
[----:B------:R-:W2:Y:S01]  /*1de0*/  MUFU.EX2 R27, R27 ;  /* 0x0000001b001b7308 */ /* 0x000ea20000000800 */
[----:B0-----:R-:W-:Y:S01]  /*1df0*/  FMUL.FTZ R33, R31, 1.4426950216293334961 ;  /* 0x3fb8aa3b1f217820 */ /* 0x001fe20000410000 */
[C---:B------:R-:W-:Y:S01]  /*1e00*/  FADD.FTZ R31, -R11.reuse, R30 ;  /* 0x0000001e0b1f7221 */ /* 0x040fe20000010100 */
[----:B---3--:R-:W-:Y:S01]  /*1e10*/  FADD.FTZ R23, -R11, R23 ;  /* 0x000000170b177221 */ /* 0x008fe20000010100 */
[----:B-----5:R0:W-:Y:S03]  /*1e20*/  STS [R13], R18 ;  /* 0x000000120d007388 */ /* 0x0201e60000000800 */
[----:B------:R-:W-:Y:S01]  /*1e30*/  FMUL.FTZ R23, R23, 1.4426950216293334961 ;  /* 0x3fb8aa3b17177820 */ /* 0x000fe20000410000 */
[----:B------:R3:W-:Y:S01]  /*1e40*/  MUFU.EX2 R30, R33 ;  /* 0x00000021001e7308 */ /* 0x0007e20000000800 */
[----:B-1----:R-:W-:Y:S07]  /*1e50*/  STS [R13+0x800], R21 ;  /* 0x000800150d007388 */ /* 0x002fee0000000800 */
[----:B------:R1:W5:Y:S01]  /*1e60*/  MUFU.EX2 R29, R35 ;  /* 0x00000023001d7308 */ /* 0x0003620000000800 */
[----:B---3--:R-:W-:Y:S01]  /*1e70*/  FMUL.FTZ R33, R31, 1.4426950216293334961 ;  /* 0x3fb8aa3b1f217820 */ /* 0x008fe20000410000 */
[----:B------:R-:W-:Y:S01]  /*1e80*/  FADD.FTZ R31, R15, R26 ;  /* 0x0000001a0f1f7221 */ /* 0x000fe20000010000 */
[----:B--2---:R-:W-:Y:S03]  /*1e90*/  STS [R13+0xa00], R27 ;  /* 0x000a001b0d007388 */ /* 0x004fe60000000800 */
[----:B------:R-:W-:Y:S01]  /*1ea0*/  FADD.FTZ R31, R31, R18 ;  /* 0x000000121f1f7221 */ /* 0x000fe20000010000 */
[C---:B------:R-:W-:Y:S01]  /*1eb0*/  FADD.FTZ R25, -R11.reuse, R25 ;  /* 0x000000190b197221 */ /* 0x040fe20000010100 */
[----:B------:R-:W2:Y:S01]  /*1ec0*/  MUFU.EX2 R36, R37 ;  /* 0x0000002500247308 */ /* 0x000ea20000000800 */
[----:B-1----:R-:W-:Y:S01]  /*1ed0*/  FADD.FTZ R35, -R11, R32 ;  /* 0x000000200b237221 */ /* 0x002fe20000010100 */
[----:B------:R-:W-:Y:S01]  /*1ee0*/  FADD.FTZ R31, R31, R22 ;  /* 0x000000161f1f7221 */ /* 0x000fe20000010000 */
[----:B----4-:R-:W-:Y:S01]  /*1ef0*/  FADD.FTZ R19, -R11, R19 ;  /* 0x000000130b137221 */ /* 0x010fe20000010100 */
[----:B------:R-:W-:Y:S01]  /*1f00*/  FMUL.FTZ R25, R25, 1.4426950216293334961 ;  /* 0x3fb8aa3b19197820 */ /* 0x000fe20000410000 */
[----:B------:R-:W-:Y:S01]  /*1f10*/  FMUL.FTZ R15, R35, 1.4426950216293334961 ;  /* 0x3fb8aa3b230f7820 */ /* 0x000fe20000410000 */
[----:B------:R-:W-:Y:S01]  /*1f20*/  FADD.FTZ R31, R31, R24 ;  /* 0x000000181f1f7221 */ /* 0x000fe20000010000 */
[----:B0-----:R-:W-:Y:S01]  /*1f30*/  FMUL.FTZ R18, R19, 1.4426950216293334961 ;  /* 0x3fb8aa3b13127820 */ /* 0x001fe20000410000 */
[----:B------:R-:W0:Y:S01]  /*1f40*/  MUFU.EX2 R32, R33 ;  /* 0x0000002100207308 */ /* 0x000e220000000800 */
[----:B-----5:R-:W-:Y:S01]  /*1f50*/  STS [R13+0xc00], R29 ;  /* 0x000c001d0d007388 */ /* 0x020fe20000000800 */
[----:B------:R-:W-:-:S03]  /*1f60*/  FADD.FTZ R31, R31, R20 ;  /* 0x000000141f1f7221 */ /* 0x000fc60000010000 */
[----:B------:R-:W-:Y:S01]  /*1f70*/  STS [R13+0x1000], R30 ;  /* 0x0010001e0d007388 */ /* 0x000fe20000000800 */
[----:B------:R-:W-:Y:S02]  /*1f80*/  FADD.FTZ R31, R31, R21 ;  /* 0x000000151f1f7221 */ /* 0x000fe40000010000 */
[----:B------:R-:W1:Y:S01]  /*1f90*/  MUFU.EX2 R15, R15 ;  /* 0x0000000f000f7308 */ /* 0x000e620000000800 */
[----:B--2---:R-:W-:Y:S01]  /*1fa0*/  STS [R13+0xe00], R36 ;  /* 0x000e00240d007388 */ /* 0x004fe20000000800 */
[----:B------:R-:W-:-:S04]  /*1fb0*/  FADD.FTZ R31, R31, R27 ;  /* 0x0000001b1f1f7221 */ /* 0x000fc80000010000 */
[----:B------:R-:W-:Y:S02]  /*1fc0*/  FADD.FTZ R31, R31, R29 ;  /* 0x0000001d1f1f7221 */ /* 0x000fe40000010000 */
[----:B------:R-:W2:Y:S01]  /*1fd0*/  MUFU.EX2 R23, R23 ;  /* 0x0000001700177308 */ /* 0x000ea20000000800 */
[----:B0-----:R-:W-:Y:S01]  /*1fe0*/  STS [R13+0x1200], R32 ;  /* 0x001200200d007388 */ /* 0x001fe20000000800 */
[----:B------:R-:W-:-:S04]  /*1ff0*/  FADD.FTZ R31, R31, R36 ;  /* 0x000000241f1f7221 */ /* 0x000fc80000010000 */
[----:B------:R-:W-:Y:S02]  /*2000*/  FADD.FTZ R31, R31, R30 ;  /* 0x0000001e1f1f7221 */ /* 0x000fe40000010000 */
[----:B------:R-:W0:Y:S01]  /*2010*/  MUFU.EX2 R26, R25 ;  /* 0x00000019001a7308 */ /* 0x000e220000000800 */
[----:B-1----:R1:W-:Y:S01]  /*2020*/  STS [R13+0x1400], R15 ;  /* 0x0014000f0d007388 */ /* 0x0023e20000000800 */
[----:B------:R-:W-:-:S04]  /*2030*/  FADD.FTZ R20, R31, R32 ;  /* 0x000000201f147221 */ /* 0x000fc80000010000 */
[----:B------:R-:W-:Y:S02]  /*2040*/  FADD.FTZ R20, R20, R15 ;  /* 0x0000000f14147221 */ /* 0x000fe40000010000 */
[----:B------:R-:W3:Y:S01]  /*2050*/  MUFU.EX2 R18, R18 ;  /* 0x0000001200127308 */ /* 0x000ee20000000800 */
[----:B--2---:R-:W-:Y:S01]  /*2060*/  STS [R13+0x1600], R23 ;  /* 0x001600170d007388 */ /* 0x004fe20000000800 */
[----:B------:R-:W-:-:S04]  /*2070*/  FADD.FTZ R19, R20, R23 ;  /* 0x0000001714137221 */ /* 0x000fc80000010000 */
[----:B0-----:R-:W-:Y:S01]  /*2080*/  FADD.FTZ R19, R19, R26 ;  /* 0x0000001a13137221 */ /* 0x001fe20000010000 */
[----:B------:R-:W-:Y:S04]  /*2090*/  STS [R13+0x1800], R26 ;  /* 0x0018001a0d007388 */ /* 0x000fe80000000800 */
[----:B---3--:R0:W-:Y:S01]  /*20a0*/  STS [R13+0x1a00], R18 ;  /* 0x001a00120d007388 */ /* 0x0081e20000000800 */
[----:B-1----:R-:W-:Y:S01]  /*20b0*/  FADD.FTZ R15, R19, R18 ;  /* 0x00000012130f7221 */ /* 0x002fe20000010000 */
[----:B0-----:R-:W-:Y:S01]  /*20c0*/  IADD3 R13, PT, PT, R13, 0x2000, RZ ;  /* 0x000020000d0d7810 */ /* 0x001fe20007ffe0ff */
[----:B------:R-:W-:Y:S06]  /*20d0*/  @!P4 BRA `(.L_x_22283) ;  /* 0xfffffff80070c947 */ /* 0x000fec000383ffff */
.L_x_22282:
[----:B------:R-:W-:Y:S05]  /*20e0*/  BSYNC.RECONVERGENT B1 ;  /* 0x0000000000017941 */ /* 0x000fea0003800200 */
.L_x_22281:
        /* <DEDUP_REMOVED lines=55> */
.L_x_22285:
[----:B------:R-:W-:Y:S05]  /*2460*/  BSYNC.RECONVERGENT B1 ;  /* 0x0000000000017941 */ /* 0x000fea0003800200 */
.L_x_22284:
        /* <DEDUP_REMOVED lines=26> */
.L_x_22277:
[----:B------:R-:W-:Y:S05]  /*2610*/  BSYNC.RECONVERGENT B0 ;  /* 0x0000000000007941 */ /* 0x000fea0003800200 */
.L_x_22276:
        /* <DEDUP_REMOVED lines=39> */
.L_x_22290:
[----:B------:R-:W0:Y:S01]  /*2890*/  LDS R11, [R10] ;  /* 0x000000000a0b7984 */ /* 0x000e220000000800 */
[----:B------:R-:W-:-:S05]  /*28a0*/  VIADD R13, R13, 0x1 ;  /* 0x000000010d0d7836 */ /* 0x000fca0000000000 */
[----:B------:R-:W-:Y:S01]  /*28b0*/  ISETP.NE.AND P0, PT, R13, RZ, PT ;  /* 0x000000ff0d00720c */ /* 0x000fe20003f05270 */
[----:B0-----:R-:W-:-:S05]  /*28c0*/  FMUL.FTZ R11, R11, R0 ;  /* 0x000000000b0b7220 */ /* 0x001fca0000410000 */
[----:B------:R0:W-:Y:S02]  /*28d0*/  STS [R10], R11 ;  /* 0x0000000b0a007388 */ /* 0x0001e40000000800 */
[----:B0-----:R-:W-:-:S05]  /*28e0*/  IADD3 R10, PT, PT, R10, 0x200, RZ ;  /* 0x000002000a0a7810 */ /* 0x001fca0007ffe0ff */
[----:B------:R-:W-:Y:S05]  /*28f0*/  @P0 BRA `(.L_x_22290) ;  /* 0xfffffffc00e40947 */ /* 0x000fea000383ffff */
.L_x_22289:
[----:B------:R-:W-:Y:S05]  /*2900*/  BSYNC.RECONVERGENT B1 ;  /* 0x0000000000017941 */ /* 0x000fea0003800200 */
.L_x_22288:
        /* <DEDUP_REMOVED lines=12> */
.L_x_22293:
        /* <DEDUP_REMOVED lines=52> */
.L_x_22292:
[----:B------:R-:W-:Y:S05]  /*2d10*/  BSYNC.RECONVERGENT B1 ;  /* 0x0000000000017941 */ /* 0x000fea0003800200 */
.L_x_22291:
        /* <DEDUP_REMOVED lines=31> */
.L_x_22295:
[----:B------:R-:W-:Y:S05]  /*2f10*/  BSYNC.RECONVERGENT B1 ;  /* 0x0000000000017941 */ /* 0x000fea0003800200 */
.L_x_22294:
        /* <DEDUP_REMOVED lines=14> */
.L_x_22287:
[----:B------:R-:W-:Y:S05]  /*3000*/  BSYNC.RECONVERGENT B0 ;  /* 0x0000000000007941 */ /* 0x000fea0003800200 */
.L_x_22286:
[----:B0-----:R-:W-:Y:S01]  /*3010*/  SHF.R.S32.HI R0, RZ, 0x3, R8 ;  /* 0x00000003ff007819 */ /* 0x001fe20000011408 */
[----:B------:R-:W-:Y:S01]  /*3020*/  BAR.SYNC.DEFER_BLOCKING 0x0 ;  /* 0x0000000000007b1d */ /* 0x000fe20000010000 */
[----:B------:R-:W-:Y:S02]  /*3030*/  CS2R R26, SRZ ;  /* 0x00000000001a7805 */ /* 0x000fe4000001ff00 */
[----:B------:R-:W-:Y:S02]  /*3040*/  CS2R R24, SRZ ;  /* 0x0000000000187805 */ /* 0x000fe4000001ff00 */
[----:B------:R-:W-:Y:S02]  /*3050*/  ISETP.GE.AND P0, PT, R5, R0, PT ;  /* 0x000000000500720c */ /* 0x000fe40003f06270 */
[----:B------:R-:W-:Y:S01]  /*3060*/  CS2R R22, SRZ ;  /* 0x0000000000167805 */ /* 0x000fe2000001ff00 */
[----:B------:R-:W0:Y:S01]  /*3070*/  LDCU UR9, c[0x0][0x3cc] ;  /* 0x00007980ff0977ac */ /* 0x000e220008000800 */
[----:B------:R-:W-:Y:S01]  /*3080*/  BSSY.RECONVERGENT B0, `(.L_x_22296) ;  /* 0x000012a000007945 */ /* 0x000fe20003800200 */
[----:B------:R-:W2:Y:S08]  /*3090*/  LDCU.64 UR4, c[0x0][0x398] ;  /* 0x00007300ff0477ac */ /* 0x000eb00008000a00 */
[----:B------:R-:W-:Y:S05]  /*30a0*/  @P0 BRA `(.L_x_22297) ;  /* 0x00000010009c0947 */ /* 0x000fea0003800000 */
[----:B------:R-:W3:Y:S01]  /*30b0*/  LDCU UR12, c[0x0][0x3b8] ;  /* 0x00007700ff0c77ac */ /* 0x000ee20008000800 */
[----:B------:R-:W-:Y:S01]  /*30c0*/  SHF.R.U32.HI R8, RZ, 0x3, R6 ;  /* 0x00000003ff087819 */ /* 0x000fe20000011606 */
[----:B-1----:R-:W-:Y:S01]  /*30d0*/  IMAD.MOV.U32 R9, RZ, RZ, RZ ;  /* 0x000000ffff097224 */ /* 0x002fe200078e00ff */
[----:B------:R-:W-:Y:S01]  /*30e0*/  IADD3 R10, PT, PT, R2, 0x1a0, RZ ;  /* 0x000001a0020a7810 */ /* 0x000fe20007ffe0ff */
[----:B------:R-:W1:Y:S01]  /*30f0*/  LDCU UR8, c[0x0][0x3d0] ;  /* 0x00007a00ff0877ac */ /* 0x000e620008000800 */
[----:B------:R-:W-:Y:S01]  /*3100*/  LOP3.LUT R8, R8, 0x7c, RZ, 0xc0, !PT ;  /* 0x0000007c08087812 */ /* 0x000fe200078ec0ff */
[----:B------:R-:W-:Y:S01]  /*3110*/  HFMA2 R27, -RZ, RZ, 0, 0 ;  /* 0x00000000ff1b7431 */ /* 0x000fe200000001ff */
[----:B------:R-:W-:Y:S01]  /*3120*/  LEA R10, R3, R10, 0x18 ;  /* 0x0000000a030a7211 */ /* 0x000fe200078ec0ff */
[----:B------:R-:W4:Y:S01]  /*3130*/  LDCU.64 UR10, c[0x0][0x3a8] ;  /* 0x00007500ff0a77ac */ /* 0x000f220008000a00 */
[C---:B------:R-:W-:Y:S01]  /*3140*/  IADD3 R21, PT, PT, R5.reuse, 0x1, RZ ;  /* 0x0000000105157810 */ /* 0x040fe20007ffe0ff */
[C---:B------:R-:W-:Y:S01]  /*3150*/  IMAD.IADD R20, R5.reuse, 0x1, -R0 ;  /* 0x0000000105147824 */ /* 0x040fe200078e0a00 */
[----:B------:R-:W-:-:S02]  /*3160*/  LEA R18, R5, R10, 0x5 ;  /* 0x0000000a05127211 */ /* 0x000fc400078e28ff */
[----:B------:R-:W-:-:S03]  /*3170*/  LEA R19, R5, 0x3, 0x3 ;  /* 0x0000000305137811 */ /* 0x000fc600078e18ff */
[----:B------:R-:W-:Y:S02]  /*3180*/  VIADD R18, R18, 0x10 ;  /* 0x0000001012127836 */ /* 0x000fe40000000000 */
[----:B---3--:R-:W-:-:S04]  /*3190*/  IMAD R11, R17, UR12, RZ ;  /* 0x0000000c110b7c24 */ /* 0x008fc8000f8e02ff */
[----:B------:R-:W-:-:S04]  /*31a0*/  IMAD.WIDE R8, R11, 0x4, R8 ;  /* 0x000000040b087825 */ /* 0x000fc800078e0208 */
[----:B-1----:R-:W-:Y:S01]  /*31b0*/  IMAD R34, R34, UR8, RZ ;  /* 0x0000000822227c24 */ /* 0x002fe2000f8e02ff */
[----:B----4-:R-:W-:-:S04]  /*31c0*/  IADD3 R2, P0, PT, R8, UR10, RZ ;  /* 0x0000000a08027c10 */ /* 0x010fc8000ff1e0ff */
[----:B------:R-:W-:Y:S02]  /*31d0*/  IADD3.X R3, PT, PT, R9, UR11, RZ, P0, !PT ;  /* 0x0000000b09037c10 */ /* 0x000fe400087fe4ff */
[----:B------:R-:W-:-:S07]  /*31e0*/  SHF.R.S32.HI R35, RZ, 0x1f, R34 ;  /* 0x0000001fff237819 */ /* 0x000fce0000011422 */
.L_x_22310:
[----:B------:R-:W0:Y:S01]  /*31f0*/  LDG.E.CONSTANT R33, desc[UR6][R2.64] ;  /* 0x0000000602217981 */ /* 0x000e22000c1e9900 */
[----:B------:R-:W-:-:S03]  /*3200*/  IADD3 R29, PT, PT, R19, -0x3, RZ ;  /* 0xfffffffd131d7810 */ /* 0x000fc60007ffe0ff */
[----:B-1----:R-:W1:Y:S04]  /*3210*/  LDS.128 R8, [R18+-0x10] ;  /* 0xfffff00012087984 */ /* 0x002e680000000c00 */
[----:B---3--:R-:W3:Y:S01]  /*3220*/  LDS.128 R12, [R18] ;  /* 0x00000000120c7984 */ /* 0x008ee20000000c00 */
[----:B-1----:R-:W-:Y:S02]  /*3230*/  F2FP.F16.F32.PACK_AB R31, R9, R8 ;  /* 0x00000008091f723e */ /* 0x002fe400000000ff */
[----:B------:R-:W-:Y:S01]  /*3240*/  F2FP.F16.F32.PACK_AB R30, R11, R10 ;  /* 0x0000000a0b1e723e */ /* 0x000fe200000000ff */
[----:B0-----:R-:W-:-:S03]  /*3250*/  IMAD.WIDE R32, R33, UR9, R34 ;  /* 0x0000000921207c25 */ /* 0x001fc6000f8e0222 */
[----:B------:R-:W-:Y:S01]  /*3260*/  LEA R8, P0, R4, R32, 0x3 ;  /* 0x0000002004087211 */ /* 0x000fe200078018ff */
[----:B------:R-:W-:Y:S01]  /*3270*/  BSSY.RECONVERGENT B1, `(.L_x_22298) ;  /* 0x0000027000017945 */ /* 0x000fe20003800200 */
[----:B---3--:R-:W-:Y:S02]  /*3280*/  F2FP.F16.F32.PACK_AB R32, R15, R14 ;  /* 0x0000000e0f20723e */ /* 0x008fe400000000ff */
[----:B------:R-:W-:Y:S02]  /*3290*/  IADD3.X R33, PT, PT, RZ, R33, RZ, P0, !PT ;  /* 0x00000021ff217210 */ /* 0x000fe400007fe4ff */
[----:B--2-4-:R-:W-:Y:S02]  /*32a0*/  LEA R36, P1, R8, UR4, 0x1 ;  /* 0x0000000408247c11 */ /* 0x014fe4000f8208ff */
[----:B------:R-:W-:Y:S02]  /*32b0*/  ISETP.NE.AND P0, PT, R20, -0x1, PT ;  /* 0xffffffff1400780c */ /* 0x000fe40003f05270 */
[----:B------:R-:W-:-:S02]  /*32c0*/  LEA.HI.X R37, R8, UR5, R33, 0x1, P1 ;  /* 0x0000000508257c11 */ /* 0x000fc400088f0c21 */
[----:B------:R-:W-:-:S03]  /*32d0*/  F2FP.F16.F32.PACK_AB R33, R13, R12 ;  /* 0x0000000c0d21723e */ /* 0x000fc600000000ff */
[----:B------:R0:W5:Y:S06]  /*32e0*/  LDG.E.128.CONSTANT R8, desc[UR6][R36.64] ;  /* 0x0000000624087981 */ /* 0x00016c000c1e9d00 */
        /* <DEDUP_REMOVED lines=31> */
.L_x_22299:
[----:B------:R-:W-:Y:S05]  /*34e0*/  BSYNC.RECONVERGENT B1 ;  /* 0x0000000000017941 */ /* 0x000fea0003800200 */
.L_x_22298:
        /* <DEDUP_REMOVED lines=41> */
.L_x_22301:
[----:B------:R-:W-:Y:S05]  /*3780*/  BSYNC.RECONVERGENT B1 ;  /* 0x0000000000017941 */ /* 0x000fea0003800200 */
.L_x_22300:
        /* <DEDUP_REMOVED lines=41> */
.L_x_22303:
[----:B------:R-:W-:Y:S05]  /*3a20*/  BSYNC.RECONVERGENT B1 ;  /* 0x0000000000017941 */ /* 0x000fea0003800200 */
.L_x_22302:
        /* <DEDUP_REMOVED lines=41> */
.L_x_22305:
[----:B------:R-:W-:Y:S05]  /*3cc0*/  BSYNC.RECONVERGENT B1 ;  /* 0x0000000000017941 */ /* 0x000fea0003800200 */
.L_x_22304:
        /* <DEDUP_REMOVED lines=41> */
.L_x_22307:
[----:B------:R-:W-:Y:S05]  /*3f60*/  BSYNC.RECONVERGENT B1 ;  /* 0x0000000000017941 */ /* 0x000fea0003800200 */
.L_x_22306:
        /* <DEDUP_REMOVED lines=11> */
[----:B------:R-:W-:Y:S01]  /*4020*/  VIADD R9, R19, 0xfffffffe ;  /* 0xfffffffe13097836 */ /* 0x000fe20000000000 */
[-C--:B------:R-:W-:Y:S01]  /*4030*/  ISETP.GE.AND P2, PT, R29, R28.reuse, PT ;  /* 0x0000001c1d00720c */ /* 0x080fe20003f46270 */
[----:B------:R-:W-:Y:S01]  /*4040*/  VIADD R29, R19, 0x3 ;  /* 0x00000003131d7836 */ /* 0x000fe20000000000 */
[C---:B------:R-:W-:Y:S02]  /*4050*/  PRMT R8, R12.reuse, 0x7632, R8 ;  /* 0x000076320c087816 */ /* 0x040fe40000000008 */
[-C--:B------:R-:W-:Y:S02]  /*4060*/  ISETP.GE.AND P3, PT, R9, R28.reuse, PT ;  /* 0x0000001c0900720c */ /* 0x080fe40003f66270 */
[----:B------:R-:W-:Y:S02]  /*4070*/  IADD3 R9, PT, PT, R19, 0x1, RZ ;  /* 0x0000000113097810 */ /* 0x000fe40007ffe0ff */
[----:B------:R-:W-:Y:S02]  /*4080*/  SEL R12, R12, RZ, !P2 ;  /* 0x000000ff0c0c7207 */ /* 0x000fe40005000000 */
[----:B------:R-:W-:-:S02]  /*4090*/  ISETP.GE.AND P1, PT, R9, R28, PT ;  /* 0x0000001c0900720c */ /* 0x000fc40003f26270 */
[----:B------:R-:W-:Y:S02]  /*40a0*/  SEL R9, R8, RZ, !P3 ;  /* 0x000000ff08097207 */ /* 0x000fe40005800000 */
[----:B------:R-:W-:Y:S02]  /*40b0*/  IADD3 R11, PT, PT, R19, -0x1, RZ ;  /* 0xffffffff130b7810 */ /* 0x000fe40007ffe0ff */
[----:B------:R-:W-:Y:S02]  /*40c0*/  PRMT R12, R12, 0x5410, R9 ;  /* 0x000054100c0c7816 */ /* 0x000fe40000000009 */
[----:B------:R-:W-:Y:S02]  /*40d0*/  ISETP.GE.AND P0, PT, R11, R28, PT ;  /* 0x0000001c0b00720c */ /* 0x000fe40003f06270 */
[C---:B------:R-:W-:Y:S02]  /*40e0*/  IADD3 R9, PT, PT, R19.reuse, 0x4, RZ ;  /* 0x0000000413097810 */ /* 0x040fe40007ffe0ff */
[----:B------:R-:W-:-:S02]  /*40f0*/  IADD3 R11, PT, PT, R19, 0x2, RZ ;  /* 0x00000002130b7810 */ /* 0x000fc40007ffe0ff */
[-C--:B------:R-:W-:Y:S02]  /*4100*/  ISETP.GE.AND P5, PT, R9, R28.reuse, PT ;  /* 0x0000001c0900720c */ /* 0x080fe40003fa6270 */
        /* <DEDUP_REMOVED lines=15> */
.L_x_22309:
[----:B------:R-:W-:Y:S05]  /*4200*/  BSYNC.RECONVERGENT B1 ;  /* 0x0000000000017941 */ /* 0x000fea0003800200 */
.L_x_22308:
        /* <DEDUP_REMOVED lines=17> */
.L_x_22297:
[----:B0-2---:R-:W-:Y:S05]  /*4320*/  BSYNC.RECONVERGENT B0 ;  /* 0x0000000000007941 */ /* 0x005fea0003800200 */
.L_x_22296:
[----:B------:R-:W0:Y:S08]  /*4330*/  S2UR UR5, SR_CgaCtaId ;  /* 0x00000000000579c3 */ /* 0x000e300000008800 */
        /* <DEDUP_REMOVED lines=23> */
[----:B------:R-:W5:Y:S04]  /*44b0*/  LDS R2, [R4+0x100] ;  /* 0x0001000004027984 */ /* 0x000f680000000800 */
[----:B------:R-:W3:Y:S04]  /*44c0*/  LDS R5, [R4+0x180] ;  /* 0x0001800004057984 */ /* 0x000ee80000000800 */
[----:B------:R-:W4:Y:S04]  /*44d0*/  LDS R8, [R4+0x200] ;  /* 0x0002000004087984 */ /* 0x000f280000000800 */
[----:B-1----:R-:W1:Y:S01]  /*44e0*/  LDS R9, [R4+0x280] ;  /* 0x0002800004097984 */ /* 0x002e620000000800 */
[----:B0-----:R-:W-:Y:S01]  /*44f0*/  FADD.FTZ R27, R27, R0 ;  /* 0x000000001b1b7221 */ /* 0x001fe20000010000 */
[----:B--2---:R-:W-:Y:S01]  /*4500*/  FADD.FTZ R26, R26, R3 ;  /* 0x000000031a1a7221 */ /* 0x004fe20000010000 */
[----:B-----5:R-:W-:Y:S01]  /*4510*/  FADD.FTZ R25, R25, R2 ;  /* 0x0000000219197221 */ /* 0x020fe20000010000 */
[----:B---3--:R-:W-:Y:S01]  /*4520*/  FADD.FTZ R24, R24, R5 ;  /* 0x0000000518187221 */ /* 0x008fe20000010000 */
[----:B----4-:R-:W-:Y:S01]  /*4530*/  FADD.FTZ R23, R23, R8 ;  /* 0x0000000817177221 */ /* 0x010fe20000010000 */
[----:B-1----:R-:W-:-:S07]  /*4540*/  FADD.FTZ R22, R22, R9 ;  /* 0x0000000916167221 */ /* 0x002fce0000010000 */
.L_x_22312:
[----:B------:R-:W-:Y:S05]  /*4550*/  BSYNC.RECONVERGENT B0 ;  /* 0x0000000000007941 */ /* 0x000fea0003800200 */
.L_x_22311:
        /* <DEDUP_REMOVED lines=11> */
[----:B------:R-:W5:Y:S04]  /*4610*/  LDS R3, [R4+0x80] ;  /* 0x0000800004037984 */ /* 0x000f680000000800 */
[----:B------:R-:W3:Y:S04]  /*4620*/  LDS R2, [R4+0x100] ;  /* 0x0001000004027984 */ /* 0x000ee80000000800 */
[----:B------:R-:W4:Y:S04]  /*4630*/  LDS R5, [R4+0x180] ;  /* 0x0001800004057984 */ /* 0x000f280000000800 */
[----:B------:R-:W4:Y:S04]  /*4640*/  LDS R8, [R4+0x200] ;  /* 0x0002000004087984 */ /* 0x000f280000000800 */
[----:B-1----:R-:W1:Y:S01]  /*4650*/  LDS R9, [R4+0x280] ;  /* 0x0002800004097984 */ /* 0x002e620000000800 */
[----:B0-2---:R-:W-:Y:S01]  /*4660*/  FADD.FTZ R27, R27, R0 ;  /* 0x000000001b1b7221 */ /* 0x005fe20000010000 */
[----:B-----5:R-:W-:Y:S01]  /*4670*/  FADD.FTZ R26, R26, R3 ;  /* 0x000000031a1a7221 */ /* 0x020fe20000010000 */
[----:B---3--:R-:W-:Y:S01]  /*4680*/  FADD.FTZ R25, R25, R2 ;  /* 0x0000000219197221 */ /* 0x008fe20000010000 */
[----:B----4-:R-:W-:Y:S01]  /*4690*/  FADD.FTZ R24, R24, R5 ;  /* 0x0000000518187221 */ /* 0x010fe20000010000 */
[----:B------:R-:W-:Y:S01]  /*46a0*/  FADD.FTZ R23, R23, R8 ;  /* 0x0000000817177221 */ /* 0x000fe20000010000 */
[----:B-1----:R-:W-:-:S07]  /*46b0*/  FADD.FTZ R22, R22, R9 ;  /* 0x0000000916167221 */ /* 0x002fce0000010000 */
.L_x_22314:
[----:B------:R-:W-:Y:S05]  /*46c0*/  BSYNC.RECONVERGENT B0 ;  /* 0x0000000000007941 */ /* 0x000fea0003800200 */
.L_x_22313:
[----:B------:R-:W-:Y:S06]  /*46d0*/  BAR.SYNC.DEFER_BLOCKING 0x0 ;  /* 0x0000000000007b1d */ /* 0x000fec0000010000 */
[----:B------:R-:W-:Y:S05]  /*46e0*/  @P3 EXIT ;  /* 0x000000000000394d */ /* 0x000fea0003800000 */
[----:B------:R-:W5:Y:S01]  /*46f0*/  S2R R0, SR_CTAID.Z ;  /* 0x0000000000007919 */ /* 0x000f620000002700 */
[----:B------:R-:W1:Y:S01]  /*4700*/  LDCU UR4, c[0x0][0x378] ;  /* 0x00006f00ff0477ac */ /* 0x000e620008000800 */
[----:B------:R-:W-:Y:S01]  /*4710*/  IMAD R7, R17, R7, R16 ;  /* 0x0000000711077224 */ /* 0x000fe200078e0210 */
[----:B0-2---:R-:W-:Y:S01]  /*4720*/  F2FP.F16.F32.PACK_AB R26, R26, R27 ;  /* 0x0000001b1a1a723e */ /* 0x005fe200000000ff */
[----:B------:R-:W0:Y:S01]  /*4730*/  LDCU.64 UR8, c[0x0][0x380] ;  /* 0x00007000ff0877ac */ /* 0x000e220008000a00 */
[----:B------:R-:W-:Y:S02]  /*4740*/  F2FP.F16.F32.PACK_AB R22, R22, R23 ;  /* 0x000000171616723e */ /* 0x000fe400000000ff */
[----:B------:R-:W-:Y:S02]  /*4750*/  F2FP.F16.F32.PACK_AB R24, R24, R25 ;  /* 0x000000191818723e */ /* 0x000fe400000000ff */
[----:B------:R-:W-:Y:S02]  /*4760*/  PRMT R5, R22, 0x7632, R5 ;  /* 0x0000763216057816 */ /* 0x000fe40000000005 */
[----:B------:R-:W-:Y:S01]  /*4770*/  PRMT R4, R24, 0x7632, R4 ;  /* 0x0000763218047816 */ /* 0x000fe20000000004 */
[----:B-1----:R-:W-:-:S04]  /*4780*/  IMAD R7, R7, UR4, RZ ;  /* 0x0000000407077c24 */ /* 0x002fc8000f8e02ff */
[----:B------:R-:W-:Y:S02]  /*4790*/  IMAD R3, R7, 0xc0, RZ ;  /* 0x000000c007037824 */ /* 0x000fe400078e02ff */
[----:B-----5:R-:W-:-:S05]  /*47a0*/  IMAD R0, R0, 0xc0, RZ ;  /* 0x000000c000007824 */ /* 0x020fca00078e02ff */
[----:B------:R-:W-:Y:S02]  /*47b0*/  IADD3 R3, P0, PT, R3, R0, RZ ;  /* 0x0000000003037210 */ /* 0x000fe40007f1e0ff */
[----:B------:R-:W-:Y:S02]  /*47c0*/  PRMT R0, R26, 0x7632, R0 ;  /* 0x000076321a007816 */ /* 0x000fe40000000000 */
[----:B------:R-:W-:Y:S01]  /*47d0*/  LOP3.LUT R6, R3, 0x1f, R6, 0xf8, !PT ;  /* 0x0000001f03067812 */ /* 0x000fe200078ef806 */
[----:B------:R-:W-:-:S03]  /*47e0*/  IMAD.X R3, RZ, RZ, RZ, P0 ;  /* 0x000000ffff037224 */ /* 0x000fc600000e06ff */
[----:B0-----:R-:W-:-:S04]  /*47f0*/  LEA R2, P0, R6, UR8, 0x1 ;  /* 0x0000000806027c11 */ /* 0x001fc8000f8008ff */
        /* <DEDUP_REMOVED lines=8> */
.L_x_22273:
[----:B------:R-:W-:Y:S01]  /*4880*/  HFMA2 R14, -RZ, RZ, 0, 1.847743988037109375e-06 ;  /* 0x0000001fff0e7431 */ /* 0x000fe200000001ff */
[----:B------:R-:W-:Y:S01]  /*4890*/  BSSY B1, `(.L_x_22315) ;  /* 0x0000006000017945 */ /* 0x000fe20003800000 */
[----:B------:R-:W-:Y:S02]  /*48a0*/  MOV R13, 0x2 ;  /* 0x00000002000d7802 */ /* 0x000fe40000000f00 */
[----:B------:R-:W-:-:S07]  /*48b0*/  MOV R12, 0xffffffff ;  /* 0xffffffff000c7802 */ /* 0x000fce0000000f00 */
[----:B------:R-:W-:Y:S05]  /*48c0*/  WARPSYNC.COLLECTIVE R12, `(.L_x_22316) ;  /* 0x000000000c087348 */ /* 0x000fea0003c00000 */
[----:B------:R0:W1:Y:S02]  /*48d0*/  SHFL.BFLY P1, R11, R9, R13, R14 ;  /* 0x0c00000d090b7389 */ /* 0x000064000002000e */
[----:B01----:R-:W-:Y:S05]  /*48e0*/  ENDCOLLECTIVE ;  /* 0x000000000000791b */ /* 0x003fea0003800000 */
.L_x_22316:
[----:B------:R-:W-:Y:S05]  /*48f0*/  BSYNC B1 ;  /* 0x0000000000017941 */ /* 0x000fea0003800000 */
.L_x_22315:
[----:B------:R-:W-:Y:S02]  /*4900*/  IMAD.MOV.U32 R8, RZ, RZ, R11 ;  /* 0x000000ffff087224 */ /* 0x000fe400078e000b */
[----:B------:R-:W-:Y:S01]  /*4910*/  HFMA2 R13, -RZ, RZ, 0, 5.9604644775390625e-08 ;  /* 0x00000001ff0d7431 */ /* 0x000fe200000001ff */
[----:B------:R-:W-:Y:S01]  /*4920*/  MOV R14, 0x1f ;  /* 0x0000001f000e7802 */ /* 0x000fe20000000f00 */
[----:B------:R-:W-:Y:S02]  /*4930*/  IMAD.MOV.U32 R12, RZ, RZ, -0x1 ;  /* 0xffffffffff0c7424 */ /* 0x000fe400078e00ff */
[----:B------:R-:W-:-:S05]  /*4940*/  FADD.FTZ R8, R9, R8 ;  /* 0x0000000809087221 */ /* 0x000fca0000010000 */
[----:B------:R-:W-:-:S07]  /*4950*/  MOV R9, R8 ;  /* 0x0000000800097202 */ /* 0x000fce0000000f00 */
[----:B------:R-:W-:Y:S05]  /*4960*/  WARPSYNC.COLLECTIVE R12, `(.L_x_22317) ;  /* 0x000000000c087348 */ /* 0x000fea0003c00000 */
[----:B------:R0:W1:Y:S02]  /*4970*/  SHFL.BFLY P1, R11, R9, R13, R14 ;  /* 0x0c00000d090b7389 */ /* 0x000064000002000e */
[----:B01----:R-:W-:Y:S05]  /*4980*/  ENDCOLLECTIVE ;  /* 0x000000000000791b */ /* 0x003fea0003800000 */
.L_x_22317:
[----:B------:R-:W-:Y:S05]  /*4990*/  BRA `(.L_x_22318) ;  /* 0xffffffc800ac7947 */ /* 0x000fea000383ffff */
.L_x_22275:
[----:B------:R-:W-:Y:S01]  /*49a0*/  HFMA2 R13, -RZ, RZ, 0, 9.5367431640625e-07 ;  /* 0x00000010ff0d7431 */ /* 0x000fe200000001ff */
[----:B------:R-:W-:Y:S01]  /*49b0*/  BSSY B0, `(.L_x_22319) ;  /* 0x0000007000007945 */ /* 0x000fe20003800000 */
[----:B------:R-:W-:Y:S01]  /*49c0*/  MOV R9, R0 ;  /* 0x0000000000097202 */ /* 0x000fe20000000f00 */
[----:B------:R-:W-:Y:S01]  /*49d0*/  IMAD.MOV.U32 R12, RZ, RZ, -0x1 ;  /* 0xffffffffff0c7424 */ /* 0x000fe200078e00ff */
[----:B------:R-:W-:-:S07]  /*49e0*/  MOV R14, 0x1f ;  /* 0x0000001f000e7802 */ /* 0x000fce0000000f00 */
[----:B-1----:R-:W-:Y:S05]  /*49f0*/  WARPSYNC.COLLECTIVE R12, `(.L_x_22320) ;  /* 0x000000000c087348 */ /* 0x002fea0003c00000 */
[----:B------:R0:W2:Y:S02]  /*4a00*/  SHFL.BFLY P1, R11, R9, R13, R14 ;  /* 0x0c00000d090b7389 */ /* 0x0000a4000002000e */
[----:B012---:R-:W-:Y:S05]  /*4a10*/  ENDCOLLECTIVE ;  /* 0x000000000000791b */ /* 0x007fea0003800000 */
.L_x_22320:
[----:B------:R-:W-:Y:S05]  /*4a20*/  BSYNC B0 ;  /* 0x0000000000007941 */ /* 0x000fea0003800000 */
.L_x_22319:
[----:B------:R-:W-:Y:S01]  /*4a30*/  MOV R9, R11 ;  /* 0x0000000b00097202 */ /* 0x000fe20000000f00 */
[----:B------:R-:W-:Y:S01]  /*4a40*/  HFMA2 R13, -RZ, RZ, 0, 4.76837158203125e-07 ;  /* 0x00000008ff0d7431 */ /* 0x000fe200000001ff */
[----:B------:R-:W-:Y:S01]  /*4a50*/  MOV R14, 0x1f ;  /* 0x0000001f000e7802 */ /* 0x000fe20000000f00 */
[----:B------:R-:W-:Y:S01]  /*4a60*/  IMAD.MOV.U32 R12, RZ, RZ, -0x1 ;  /* 0xffffffffff0c7424 */ /* 0x000fe200078e00ff */
[----:B------:R-:W-:-:S07]  /*4a70*/  FMNMX.FTZ R9, R9, R0, !PT ;  /* 0x0000000009097209 */ /* 0x000fce0007810000 */
[----:B------:R-:W-:Y:S05]  /*4a80*/  WARPSYNC.COLLECTIVE R12, `(.L_x_22321) ;  /* 0x000000000c087348 */ /* 0x000fea0003c00000 */
[----:B------:R0:W1:Y:S02]  /*4a90*/  SHFL.BFLY P1, R11, R9, R13, R14 ;  /* 0x0c00000d090b7389 */ /* 0x000064000002000e */
[----:B01----:R-:W-:Y:S05]  /*4aa0*/  ENDCOLLECTIVE ;  /* 0x000000000000791b */ /* 0x003fea0003800000 */
.L_x_22321:
[----:B------:R-:W-:Y:S01]  /*4ab0*/  HFMA2 R13, -RZ, RZ, 0, 2.384185791015625e-07 ;  /* 0x00000004ff0d7431 */ /* 0x000fe200000001ff */
[----:B------:R-:W-:-:S04]  /*4ac0*/  MOV R10, R11 ;  /* 0x0000000b000a7202 */ /* 0x000fc80000000f00 */
[----:B------:R-:W-:-:S04]  /*4ad0*/  FMNMX.FTZ R10, R9, R10, !PT ;  /* 0x0000000a090a7209 */ /* 0x000fc80007810000 */
[----:B------:R-:W-:-:S07]  /*4ae0*/  MOV R9, R10 ;  /* 0x0000000a00097202 */ /* 0x000fce0000000f00 */
[----:B------:R-:W-:Y:S05]  /*4af0*/  WARPSYNC.COLLECTIVE R12, `(.L_x_22322) ;  /* 0x000000000c087348 */ /* 0x000fea0003c00000 */
[----:B------:R0:W1:Y:S02]  /*4b00*/  SHFL.BFLY P1, R11, R9, R13, R14 ;  /* 0x0c00000d090b7389 */ /* 0x000064000002000e */
[----:B01----:R-:W-:Y:S05]  /*4b10*/  ENDCOLLECTIVE ;  /* 0x000000000000791b */ /* 0x003fea0003800000 */
.L_x_22322:
[----:B------:R-:W-:Y:S05]  /*4b20*/  BRA `(.L_x_22323) ;  /* 0xffffffc800dc7947 */ /* 0x000fea000383ffff */
.L_x_22324:
        /* <DEDUP_REMOVED lines=13> */
.L_x_25987:


//--------------------- .text._ZN4vllm25paged_attention_v1_kernelIttLi128ELi8ELi128ELNS_18Fp8KVCacheDataTypeE0ELb0EEEvPT_PKS2_PKT0_S8_ifPKiSA_iPKfiiiSC_SC_iiiii --------------------------
	.section	.text._ZN4vllm25paged_attention_v1_kernelIttLi128ELi8ELi128ELNS_18Fp8KVCacheDataTypeE0ELb0EEEvPT_PKS2_PKT0_S8_ifPKiSA_iPKfiiiSC_SC_iiiii,"ax",@progbits
	.align	128
        .global         _ZN4vllm25paged_attention_v1_kernelIttLi128ELi8ELi128ELNS_18Fp8KVCacheDataTypeE0ELb0EEEvPT_PKS2_PKT0_S8_ifPKiSA_iPKfiiiSC_SC_iiiii
        .type           _ZN4vllm25paged_attention_v1_kernelIttLi128ELi8ELi128ELNS_18Fp8KVCacheDataTypeE0ELb0EEEvPT_PKS2_PKT0_S8_ifPKiSA_iPKfiiiSC_SC_iiiii,@function
        .size           _ZN4vllm25paged_attention_v1_kernelIttLi128ELi8ELi128ELNS_18Fp8KVCacheDataTypeE0ELb0EEEvPT_PKS2_PKT0_S8_ifPKiSA_iPKfiiiSC_SC_iiiii,(.L_x_25988 - _ZN4vllm25paged_attention_v1_kernelIttLi128ELi8ELi128ELNS_18Fp8KVCacheDataTypeE0ELb0EEEvPT_PKS2_PKT0_S8_ifPKiSA_iPKfiiiSC_SC_iiiii)
        .other          _ZN4vllm25paged_attention_v1_kernelIttLi128ELi8ELi128ELNS_18Fp8KVCacheDataTypeE0ELb0EEEvPT_PKS2_PKT0_S8_ifPKiSA_iPKfiiiSC_SC_iiiii,@"STO_CUDA_ENTRY STV_DEFAULT"
_ZN4vllm25paged_attention_v1_kernelIttLi128ELi8ELi128ELNS_18Fp8KVCacheDataTypeE0ELb0EEEvPT_PKS2_PKT0_S8_ifPKiSA_iPKfiiiSC_SC_iiiii:
.text._ZN4vllm25paged_attention_v1_kernelIttLi128ELi8ELi128ELNS_18Fp8KVCacheDataTypeE0ELb0EEEvPT_PKS2_PKT0_S8_ifPKiSA_iPKfiiiSC_SC_iiiii:
        /* <DEDUP_REMOVED lines=19> */
[----:B------:R-:W-:Y:S01]  /*0130*/  @!P1 IMAD.SHL.U32 R4, R5, 0x80, RZ ;  /* 0x0000008005049824 */ /* 0x000fe200078e00ff */
[----:B------:R-:W-:Y:S01]  /*0140*/  @!P1 SHF.L.U32 R3, R2, 0x1, RZ ;  /* 0x0000000102039819 */ /* 0x000fe200000006ff */
[----:B------:R-:W1:Y:S01]  /*0150*/  I2F.RP R7, R14 ;  /* 0x0000000e00077306 */ /* 0x000e620000209400 */
[----:B------:R-:W-:Y:S02]  /*0160*/  ISETP.NE.AND.EX P0, PT, R9, RZ, PT, P0 ;  /* 0x000000ff0900720c */ /* 0x000fe40003f05300 */
[----:B------:R-:W-:Y:S02]  /*0170*/  @!P1 IADD3 R3, P2, P3, R3, R0, R4 ;  /* 0x0000000003039210 */ /* 0x000fe40007b5e004 */
[----:B------:R-:W-:-:S04]  /*0180*/  SHF.R.S32.HI R0, RZ, 0x1f, R0 ;  /* 0x0000001fff007819 */ /* 0x000fc80000011400 */
[----:B------:R-:W-:-:S05]  /*0190*/  @!P1 IADD3.X R0, PT, PT, RZ, R0, RZ, P2, P3 ;  /* 0x00000000ff009210 */ /* 0x000fca00017e64ff */
[----:B------:R-:W3:Y:S01]  /*01a0*/  @P0 LDC.64 R8, c[0x0][0x3c0] ;  /* 0x0000f000ff080b82 */ /* 0x000ee20000000a00 */
[----:B0-----:R-:W-:-:S04]  /*01b0*/  @!P1 LEA R10, P2, R3, R10, 0x1 ;  /* 0x0000000a030a9211 */ /* 0x001fc800078408ff */
[----:B------:R-:W-:-:S05]  /*01c0*/  @!P1 LEA.HI.X R11, R3, R11, R0, 0x1, P2 ;  /* 0x0000000b030b9211 */ /* 0x000fca00010f0c00 */
[----:B------:R0:W4:Y:S01]  /*01d0*/  @!P1 LDG.E.CONSTANT R3, desc[UR6][R10.64] ;  /* 0x000000060a039981 */ /* 0x000122000c1e9900 */
[----:B-1----:R-:W1:Y:S01]  /*01e0*/  MUFU.RCP R7, R7 ;  /* 0x0000000700077308 */ /* 0x002e620000001000 */
[----:B------:R-:W0:Y:S01]  /*01f0*/  LDC R4, c[0x0][0x370] ;  /* 0x0000dc00ff047b82 */ /* 0x000e220000000800 */
[----:B-1----:R-:W-:-:S06]  /*0200*/  VIADD R12, R7, 0xffffffe ;  /* 0x0ffffffe070c7836 */ /* 0x002fcc0000000000 */
[----:B------:R1:W0:Y:S01]  /*0210*/  F2I.FTZ.U32.TRUNC.NTZ R13, R12 ;  /* 0x0000000c000d7305 */ /* 0x000222000021f000 */
[----:B------:R-:W-:Y:S02]  /*0220*/  HFMA2 R0, -RZ, RZ, 0, 0 ;  /* 0x00000000ff007431 */ /* 0x000fe400000001ff */
[----:B---3--:R-:W-:-:S04]  /*0230*/  @P0 IMAD.WIDE.U32 R8, R5, 0x4, R8 ;  /* 0x0000000405080825 */ /* 0x008fc800078e0008 */
[----:B-1----:R-:W-:Y:S01]  /*0240*/  IMAD.MOV.U32 R12, RZ, RZ, RZ ;  /* 0x000000ffff0c7224 */ /* 0x002fe200078e00ff */
[----:B------:R1:W5:Y:S01]  /*0250*/  @P0 LDG.E.CONSTANT R0, desc[UR6][R8.64] ;  /* 0x0000000608000981 */ /* 0x000362000c1e9900 */
[----:B0-----:R-:W-:-:S05]  /*0260*/  IADD3 R11, PT, PT, RZ, -R13, RZ ;  /* 0x8000000dff0b7210 */ /* 0x001fca0007ffe0ff */
        /* <DEDUP_REMOVED lines=27> */
[----:B------:R-:W-:Y:S01]  /*0420*/  MOV R9, R13 ;  /* 0x0000000d00097202 */ /* 0x000fe20000000f00 */
[----:B------:R-:W0:Y:S02]  /*0430*/  S2UR UR13, SR_CgaCtaId ;  /* 0x00000000000d79c3 */ /* 0x000e240000008800 */
        /* <DEDUP_REMOVED lines=13> */
[----:B------:R-:W-:Y:S02]  /*0510*/  IADD3 R11, PT, PT, R10, R11, RZ ;  /* 0x0000000b0a0b7210 */ /* 0x000fe40007ffe0ff */
[--C-:B------:R-:W-:Y:S02]  /*0520*/  SHF.R.U32.HI R10, RZ, 0x2, R2.reuse ;  /* 0x00000002ff0a7819 */ /* 0x100fe40000011602 */
[----:B------:R-:W-:-:S03]  /*0530*/  SHF.R.U32.HI R22, RZ, 0x5, R2 ;  /* 0x00000005ff167819 */ /* 0x000fc60000011602 */
[----:B------:R-:W-:Y:S01]  /*0540*/  @!P1 IMAD R12, R10, 0x4, R11 ;  /* 0x000000040a0c9824 */ /* 0x000fe200078e020b */
[----:B------:R-:W-:Y:S01]  /*0550*/  LOP3.LUT R11, R5, R8, RZ, 0x3c, !PT ;  /* 0x00000008050b7212 */ /* 0x000fe200078e3cff */
[----:B------:R-:W-:Y:S01]  /*0560*/  @!P2 VIADD R32, R32, 0x1 ;  /* 0x000000012020a836 */ /* 0x000fe20000000000 */
[----:B------:R-:W-:Y:S02]  /*0570*/  ISETP.NE.AND P2, PT, R8, RZ, PT ;  /* 0x000000ff0800720c */ /* 0x000fe40003f45270 */
[----:B------:R-:W-:Y:S02]  /*0580*/  ISETP.GE.AND P3, PT, R11, RZ, PT ;  /* 0x000000ff0b00720c */ /* 0x000fe40003f66270 */
[----:B------:R-:W-:Y:S01]  /*0590*/  @P0 IADD3 R32, PT, PT, R32, 0x1, RZ ;  /* 0x0000000120200810 */ /* 0x000fe20007ffe0ff */
[----:B------:R-:W-:Y:S01]  /*05a0*/  BSSY B0, `(.L_x_22325) ;  /* 0x00000c8000007945 */ /* 0x000fe20003800000 */
[----:B------:R-:W-:-:S09]  /*05b0*/  MOV R17, 0xff7fffff ;  /* 0xff7fffff00117802 */ /* 0x000fd20000000f00 */
[----:B------:R-:W-:Y:S01]  /*05c0*/  @!P3 IMAD.MOV R32, RZ, RZ, -R32 ;  /* 0x000000ffff20b224 */ /* 0x000fe200078e0a20 */
[----:B--2---:R-:W-:-:S04]  /*05d0*/  IADD3 R9, PT, PT, R26, 0x7, RZ ;  /* 0x000000071a097810 */ /* 0x004fc80007ffe0ff */
[----:B------:R-:W-:-:S04]  /*05e0*/  SHF.R.S32.HI R14, RZ, 0x1f, R9 ;  /* 0x0000001fff0e7819 */ /* 0x000fc80000011409 */
[----:B------:R-:W-:-:S04]  /*05f0*/  LEA.HI R14, R14, R9, RZ, 0x3 ;  /* 0x000000090e0e7211 */ /* 0x000fc800078f18ff */
[----:B------:R-:W-:Y:S02]  /*0600*/  SHF.R.S32.HI R9, RZ, 0x3, R14 ;  /* 0x00000003ff097819 */ /* 0x000fe4000001140e */
[----:B------:R-:W-:Y:S01]  /*0610*/  @!P2 LOP3.LUT R32, RZ, R8, RZ, 0x33, !PT ;  /* 0x00000008ff20a212 */ /* 0x000fe200078e33ff */
[----:B----4-:R0:W-:Y:S01]  /*0620*/  @!P1 STS [R12], R3 ;  /* 0x000000030c009388 */ /* 0x0101e20000000800 */
[----:B------:R-:W-:Y:S01]  /*0630*/  BAR.SYNC.DEFER_BLOCKING 0x0 ;  /* 0x0000000000007b1d */ /* 0x000fe20000010000 */
[----:B------:R-:W-:Y:S01]  /*0640*/  ISETP.GE.AND P1, PT, R22, R9, PT ;  /* 0x000000091600720c */ /* 0x000fe20003f26270 */
[----:B-1----:R-:W-:-:S12]  /*0650*/  IMAD R9, R6, UR4, RZ ;  /* 0x0000000406097c24 */ /* 0x002fd8000f8e02ff */
[----:B0-----:R-:W-:Y:S05]  /*0660*/  @P1 BRA `(.L_x_22326) ;  /* 0x0000000800ec1947 */ /* 0x001fea0003800000 */
[----:B------:R-:W0:Y:S01]  /*0670*/  LDCU UR4, c[0x0][0x3d0] ;  /* 0x00007a00ff0477ac */ /* 0x000e220008000800 */
[----:B------:R-:W-:Y:S01]  /*0680*/  SHF.R.U32.HI R2, RZ, 0x3, R2 ;  /* 0x00000003ff027819 */ /* 0x000fe20000011602 */
[----:B------:R-:W-:Y:S01]  /*0690*/  VIADD R16, R16, 0x120 ;  /* 0x0000012010107836 */ /* 0x000fe20000000000 */
[----:B------:R-:W-:Y:S01]  /*06a0*/  SHF.L.U32 R3, R10, 0x2, RZ ;  /* 0x000000020a037819 */ /* 0x000fe200000006ff */
[----:B------:R-:W1:Y:S01]  /*06b0*/  LDCU.64 UR8, c[0x0][0x3a8] ;  /* 0x00007500ff0877ac */ /* 0x000e620008000a00 */
[----:B------:R-:W-:Y:S02]  /*06c0*/  LOP3.LUT R2, R2, 0x7c, RZ, 0xc0, !PT ;  /* 0x0000007c02027812 */ /* 0x000fe400078ec0ff */
[----:B------:R-:W-:Y:S01]  /*06d0*/  LOP3.LUT R11, R3, 0x1c, RZ, 0xc0, !PT ;  /* 0x0000001c030b7812 */ /* 0x000fe200078ec0ff */
[----:B------:R-:W-:Y:S01]  /*06e0*/  IMAD.MOV.U32 R3, RZ, RZ, RZ ;  /* 0x000000ffff037224 */ /* 0x000fe200078e00ff */
[----:B------:R-:W-:Y:S02]  /*06f0*/  LEA R16, R7, R16, 0x18 ;  /* 0x0000001007107211 */ /* 0x000fe400078ec0ff */
[C---:B------:R-:W-:Y:S01]  /*0700*/  LOP3.LUT R7, R10.reuse, 0x7, RZ, 0xc0, !PT ;  /* 0x000000070a077812 */ /* 0x040fe200078ec0ff */
[----:B------:R-:W-:Y:S01]  /*0710*/  IMAD.WIDE R2, R9, 0x4, R2 ;  /* 0x0000000409027825 */ /* 0x000fe200078e0202 */
[----:B------:R-:W-:-:S02]  /*0720*/  SHF.L.U32 R9, R10, 0x3, RZ ;  /* 0x000000030a097819 */ /* 0x000fc400000006ff */
[----:B------:R-:W-:Y:S01]  /*0730*/  MOV R17, 0xff7fffff ;  /* 0xff7fffff00117802 */ /* 0x000fe20000000f00 */
[----:B------:R-:W-:Y:S01]  /*0740*/  IMAD R11, R22, 0x20, R11 ;  /* 0x00000020160b7824 */ /* 0x000fe200078e020b */
[----:B------:R-:W-:Y:S01]  /*0750*/  LOP3.LUT R9, R9, 0x38, RZ, 0xc0, !PT ;  /* 0x0000003809097812 */ /* 0x000fe200078ec0ff */
[----:B0-----:R-:W-:Y:S02]  /*0760*/  IMAD R8, R32, UR4, RZ ;  /* 0x0000000420087c24 */ /* 0x001fe4000f8e02ff */
[----:B------:R-:W-:Y:S01]  /*0770*/  IMAD R7, R22, 0x8, R7 ;  /* 0x0000000816077824 */ /* 0x000fe200078e0207 */
[----:B------:R-:W-:Y:S02]  /*0780*/  IADD3 R21, PT, PT, R11, R16, RZ ;  /* 0x000000100b157210 */ /* 0x000fe40007ffe0ff */
[----:B-1----:R-:W-:Y:S01]  /*0790*/  IADD3 R20, P2, PT, R2, UR8, RZ ;  /* 0x0000000802147c10 */ /* 0x002fe2000ff5e0ff */
[----:B------:R-:W-:Y:S01]  /*07a0*/  IMAD.IADD R24, R7, 0x1, -R26 ;  /* 0x0000000107187824 */ /* 0x000fe200078e0a1a */
[----:B------:R-:W-:-:S02]  /*07b0*/  IADD3 R2, P0, PT, R8, R9, RZ ;  /* 0x0000000908027210 */ /* 0x000fc40007f1e0ff */
[----:B------:R-:W-:Y:S02]  /*07c0*/  IADD3.X R23, PT, PT, R3, UR9, RZ, P2, !PT ;  /* 0x0000000903177c10 */ /* 0x000fe400097fe4ff */
[----:B------:R-:W-:Y:S02]  /*07d0*/  IADD3 R25, PT, PT, R7, 0x1, RZ ;  /* 0x0000000107197810 */ /* 0x000fe40007ffe0ff */
[----:B------:R-:W-:-:S07]  /*07e0*/  LEA.HI.X.SX32 R3, R8, RZ, 0x1, P0 ;  /* 0x000000ff08037211 */ /* 0x000fce00000f0eff */
.L_x_22328:
[----:B------:R-:W-:Y:S01]  /*07f0*/  IMAD.MOV.U32 R12, RZ, RZ, R20 ;  /* 0x000000ffff0c7224 */ /* 0x000fe200078e0014 */
[----:B------:R-:W-:-:S05]  /*0800*/  MOV R13, R23 ;  /* 0x00000017000d7202 */ /* 0x000fca0000000f00 */
[----:B------:R-:W2:Y:S01]  /*0810*/  LDG.E.CONSTANT R9, desc[UR6][R12.64] ;  /* 0x000000060c097981 */ /* 0x000ea2000c1e9900 */
[----:B------:R-:W0:Y:S02]  /*0820*/  S2R R27, SR_TID.X ;  /* 0x00000000001b7919 */ /* 0x000e240000002100 */
[----:B0-----:R-:W-:Y:S01]  /*0830*/  LOP3.LUT R27, R27, 0x3, RZ, 0xc0, !PT ;  /* 0x000000031b1b7812 */ /* 0x001fe200078ec0ff */
        /* <DEDUP_REMOVED lines=8> */
[----:B------:R-:W-:-:S03]  /*08c0*/  UMOV UR4, 0x400 ;  /* 0x0000040000047882 */ /* 0x000fc60000000000 */
[----:B------:R-:W4:Y:S01]  /*08d0*/  LDG.E.CONSTANT R34, desc[UR6][R18.64+0x180] ;  /* 0x0001800612227981 */ /* 0x000f22000c1e9900 */
[----:B------:R-:W-:Y:S02]  /*08e0*/  MOV R7, UR13 ;  /* 0x0000000d00077c02 */ /* 0x000fe40008000f00 */
[----:B------:R-:W-:Y:S01]  /*08f0*/  MOV R16, UR4 ;  /* 0x0000000400107c02 */ /* 0x000fe20008000f00 */
[----:B------:R-:W4:Y:S03]  /*0900*/  LDG.E.CONSTANT R35, desc[UR6][R18.64+0x200] ;  /* 0x0002000612237981 */ /* 0x000f26000c1e9900 */
[----:B------:R-:W-:Y:S01]  /*0910*/  LEA R28, R7, R16, 0x18 ;  /* 0x00000010071c7211 */ /* 0x000fe200078ec0ff */
[----:B------:R-:W4:Y:S04]  /*0920*/  LDG.E.CONSTANT R33, desc[UR6][R18.64+0x280] ;  /* 0x0002800612217981 */ /* 0x000f28000c1e9900 */
[----:B------:R-:W-:Y:S01]  /*0930*/  IMAD R28, R27, 0x40, R28 ;  /* 0x000000401b1c7824 */ /* 0x000fe200078e021c */
        /* <DEDUP_REMOVED lines=9> */
[----:B------:R-:W2:Y:S04]  /*09d0*/  LDG.E.CONSTANT R31, desc[UR6][R18.64+0x300] ;  /* 0x00030006121f7981 */ /* 0x000ea8000c1e9900 */
[----:B------:R-:W3:Y:S01]  /*09e0*/  LDG.E.CONSTANT R29, desc[UR6][R18.64+0x380] ;  /* 0x00038006121d7981 */ /* 0x000ee2000c1e9900 */
[----:B------:R-:W-:-:S05]  /*09f0*/  HADD2.F32 R30, -RZ, R11.H1_H1 ;  /* 0x3000000bff1e7230 */ /* 0x000fca0000004100 */
[----:B------:R-:W-:Y:S02]  /*0a00*/  FMUL.FTZ R13, R13, R30 ;  /* 0x0000001e0d0d7220 */ /* 0x000fe40000410000 */
[----:B------:R-:W3:Y:S01]  /*0a10*/  LDG.E.CONSTANT R30, desc[UR6][R18.64+0x400] ;  /* 0x00040006121e7981 */ /* 0x000ee2000c1e9900 */
[----:B------:R-:W-:Y:S02]  /*0a20*/  HADD2.F32 R12, -RZ, R12.H1_H1 ;  /* 0x3000000cff0c7230 */ /* 0x000fe40000004100 */
[----:B------:R-:W-:Y:S02]  /*0a30*/  HADD2.F32 R9, -RZ, R9.H1_H1 ;  /* 0x30000009ff097230 */ /* 0x000fe40000004100 */
[----:B----4-:R-:W-:-:S03]  /*0a40*/  HADD2.F32 R11, -RZ, R8.H0_H0 ;  /* 0x20000008ff0b7230 */ /* 0x010fc60000004100 */
        /* <DEDUP_REMOVED lines=13> */
[--C-:B------:R-:W-:Y:S02]  /*0b20*/  HADD2.F32 R15, -RZ, R35.reuse.H0_H0 ;  /* 0x20000023ff0f7230 */ /* 0x100fe40000004100 */
[----:B------:R-:W-:Y:S02]  /*0b30*/  HADD2.F32 R35, -RZ, R35.H1_H1 ;  /* 0x30000023ff237230 */ /* 0x000fe40000004100 */
[----:B0-----:R-:W-:-:S05]  /*0b40*/  HADD2.F32 R14, -RZ, R8.H0_H0 ;  /* 0x20000008ff0e7230 */ /* 0x001fca0000004100 */
[----:B------:R-:W-:Y:S01]  /*0b50*/  FFMA.FTZ R13, R14, R15, R13 ;  /* 0x0000000f0e0d7223 */ /* 0x000fe2000001000d */
[----:B------:R-:W-:Y:S02]  /*0b60*/  HADD2.F32 R15, -RZ, R8.H1_H1 ;  /* 0x30000008ff0f7230 */ /* 0x000fe40000004100 */
[----:B------:R-:W-:Y:S01]  /*0b70*/  HADD2.F32 R14, -RZ, R9.H0_H0 ;  /* 0x20000009ff0e7230 */ /* 0x000fe20000004100 */
[----:B------:R-:W4:Y:S02]  /*0b80*/  LDG.E.CONSTANT R8, desc[UR6][R18.64+0x480] ;  /* 0x0004800612087981 */ /* 0x000f24000c1e9900 */
[----:B------:R-:W-:Y:S01]  /*0b90*/  FFMA.FTZ R12, R15, R35, R12 ;  /* 0x000000230f0c7223 */ /* 0x000fe2000001000c */
[----:B------:R-:W-:Y:S01]  /*0ba0*/  HADD2.F32 R15, -RZ, R33.H0_H0 ;  /* 0x20000021ff0f7230 */ /* 0x000fe20000004100 */
[----:B------:R-:W4:Y:S01]  /*0bb0*/  LDG.E.CONSTANT R35, desc[UR6][R18.64+0x700] ;  /* 0x0007000612237981 */ /* 0x000f22000c1e9900 */
[----:B------:R-:W-:-:S03]  /*0bc0*/  HADD2.F32 R9, -RZ, R9.H1_H1 ;  /* 0x30000009ff097230 */ /* 0x000fc60000004100 */
[----:B------:R-:W-:Y:S01]  /*0bd0*/  FFMA.FTZ R14, R14, R15, R13 ;  /* 0x0000000f0e0e7223 */ /* 0x000fe2000001000d */
[----:B------:R-:W-:Y:S02]  /*0be0*/  HADD2.F32 R13, -RZ, R33.H1_H1 ;  /* 0x30000021ff0d7230 */ /* 0x000fe40000004100 */
[----:B------:R-:W4:Y:S03]  /*0bf0*/  LDG.E.CONSTANT R33, desc[UR6][R18.64+0x500] ;  /* 0x0005000612217981 */ /* 0x000f26000c1e9900 */
[----:B------:R-:W-:Y:S01]  /*0c00*/  FFMA.FTZ R9, R9, R13, R12 ;  /* 0x0000000d09097223 */ /* 0x000fe2000001000c */
[--C-:B------:R-:W-:Y:S02]  /*0c10*/  HADD2.F32 R13, -RZ, R10.reuse.H0_H0 ;  /* 0x2000000aff0d7230 */ /* 0x100fe40000004100 */
[----:B------:R-:W-:Y:S02]  /*0c20*/  HADD2.F32 R10, -RZ, R10.H1_H1 ;  /* 0x3000000aff0a7230 */ /* 0x000fe40000004100 */
[----:B--2---:R-:W-:-:S05]  /*0c30*/  HADD2.F32 R34, -RZ, R31.H0_H0 ;  /* 0x2000001fff227230 */ /* 0x004fca0000004100 */
[----:B------:R-:W-:Y:S02]  /*0c40*/  FFMA.FTZ R34, R13, R34, R14 ;  /* 0x000000220d227223 */ /* 0x000fe4000001000e */
[----:B------:R-:W0:Y:S01]  /*0c50*/  LDS.128 R12, [R28+0x20] ;  /* 0x000020001c0c7984 */ /* 0x000e220000000c00 */
[----:B------:R-:W-:-:S05]  /*0c60*/  HADD2.F32 R31, -RZ, R31.H1_H1 ;  /* 0x3000001fff1f7230 */ /* 0x000fca0000004100 */
[----:B------:R-:W-:Y:S01]  /*0c70*/  FFMA.FTZ R9, R10, R31, R9 ;  /* 0x0000001f0a097223 */ /* 0x000fe20000010009 */
[----:B------:R-:W-:Y:S02]  /*0c80*/  HADD2.F32 R31, -RZ, R11.H0_H0 ;  /* 0x2000000bff1f7230 */ /* 0x000fe40000004100 */
[--C-:B---3--:R-:W-:Y:S02]  /*0c90*/  HADD2.F32 R10, -RZ, R29.reuse.H0_H0 ;  /* 0x2000001dff0a7230 */ /* 0x108fe40000004100 */
[----:B------:R-:W-:-:S03]  /*0ca0*/  HADD2.F32 R29, -RZ, R29.H1_H1 ;  /* 0x3000001dff1d7230 */ /* 0x000fc60000004100 */
[----:B------:R-:W-:Y:S02]  /*0cb0*/  FFMA.FTZ R34, R31, R10, R34 ;  /* 0x0000000a1f227223 */ /* 0x000fe40000010022 */
[----:B------:R-:W2:Y:S01]  /*0cc0*/  LDG.E.CONSTANT R31, desc[UR6][R18.64+0x580] ;  /* 0x00058006121f7981 */ /* 0x000ea2000c1e9900 */
[----:B------:R-:W-:-:S05]  /*0cd0*/  HADD2.F32 R10, -RZ, R11.H1_H1 ;  /* 0x3000000bff0a7230 */ /* 0x000fca0000004100 */
[----:B------:R-:W-:Y:S01]  /*0ce0*/  FFMA.FTZ R9, R10, R29, R9 ;  /* 0x0000001d0a097223 */ /* 0x000fe20000010009 */
[----:B------:R-:W-:Y:S01]  /*0cf0*/  HADD2.F32 R10, -RZ, R30.H0_H0 ;  /* 0x2000001eff0a7230 */ /* 0x000fe20000004100 */
[----:B------:R-:W3:Y:S01]  /*0d00*/  LDG.E.CONSTANT R29, desc[UR6][R18.64+0x600] ;  /* 0x00060006121d7981 */ /* 0x000ee2000c1e9900 */
[----:B0-----:R-:W-:-:S05]  /*0d10*/  HADD2.F32 R11, -RZ, R12.H0_H0 ;  /* 0x2000000cff0b7230 */ /* 0x001fca0000004100 */
[----:B------:R-:W-:Y:S02]  /*0d20*/  FFMA.FTZ R10, R11, R10, R34 ;  /* 0x0000000a0b0a7223 */ /* 0x000fe40000010022 */
[----:B------:R0:W3:Y:S01]  /*0d30*/  LDG.E.CONSTANT R34, desc[UR6][R18.64+0x680] ;  /* 0x0006800612227981 */ /* 0x0000e2000c1e9900 */
        /* <DEDUP_REMOVED lines=18> */
[----:B------:R-:W-:Y:S01]  /*0e60*/  UMOV UR4, 0xffffffff ;  /* 0xffffffff00047882 */ /* 0x000fe20000000000 */
[----:B------:R-:W-:-:S02]  /*0e70*/  ISETP.NE.AND P2, PT, R27, RZ, PT ;  /* 0x000000ff1b00720c */ /* 0x000fc40003f45270 */
[----:B-----5:R-:W-:Y:S01]  /*0e80*/  FSETP.NEU.FTZ.AND P0, PT, R0, RZ, PT ;  /* 0x000000ff0000720b */ /* 0x020fe20003f1d000 */
[--C-:B--2---:R-:W-:Y:S02]  /*0e90*/  HADD2.F32 R18, -RZ, R31.reuse.H0_H0 ;  /* 0x2000001fff127230 */ /* 0x104fe40000004100 */
[----:B------:R-:W-:-:S03]  /*0ea0*/  HADD2.F32 R31, -RZ, R31.H1_H1 ;  /* 0x3000001fff1f7230 */ /* 0x000fc60000004100 */
[----:B------:R-:W-:Y:S01]  /*0eb0*/  FFMA.FTZ R13, R14, R18, R13 ;  /* 0x000000120e0d7223 */ /* 0x000fe2000001000d */
[--C-:B-1----:R-:W-:Y:S02]  /*0ec0*/  HADD2.F32 R14, -RZ, R8.reuse.H0_H0 ;  /* 0x20000008ff0e7230 */ /* 0x102fe40000004100 */
[----:B------:R-:W-:Y:S01]  /*0ed0*/  FFMA.FTZ R12, R15, R31, R12 ;  /* 0x0000001f0f0c7223 */ /* 0x000fe2000001000c */
[----:B------:R-:W-:Y:S02]  /*0ee0*/  HADD2.F32 R15, -RZ, R8.H1_H1 ;  /* 0x30000008ff0f7230 */ /* 0x000fe40000004100 */
[--C-:B---3--:R-:W-:Y:S02]  /*0ef0*/  HADD2.F32 R8, -RZ, R29.reuse.H0_H0 ;  /* 0x2000001dff087230 */ /* 0x108fe40000004100 */
[----:B------:R-:W-:-:S03]  /*0f00*/  HADD2.F32 R29, -RZ, R29.H1_H1 ;  /* 0x3000001dff1d7230 */ /* 0x000fc60000004100 */
[----:B------:R-:W-:Y:S01]  /*0f10*/  FFMA.FTZ R13, R14, R8, R13 ;  /* 0x000000080e0d7223 */ /* 0x000fe2000001000d */
[--C-:B------:R-:W-:Y:S02]  /*0f20*/  HADD2.F32 R14, -RZ, R9.reuse.H0_H0 ;  /* 0x20000009ff0e7230 */ /* 0x100fe40000004100 */
[----:B------:R-:W-:Y:S01]  /*0f30*/  FFMA.FTZ R12, R15, R29, R12 ;  /* 0x0000001d0f0c7223 */ /* 0x000fe2000001000c */
[----:B------:R-:W-:Y:S02]  /*0f40*/  HADD2.F32 R15, -RZ, R9.H1_H1 ;  /* 0x30000009ff0f7230 */ /* 0x000fe40000004100 */
[--C-:B------:R-:W-:Y:S02]  /*0f50*/  HADD2.F32 R9, -RZ, R10.reuse.H0_H0 ;  /* 0x2000000aff097230 */ /* 0x100fe40000004100 */
[----:B------:R-:W-:Y:S02]  /*0f60*/  HADD2.F32 R10, -RZ, R10.H1_H1 ;  /* 0x3000000aff0a7230 */ /* 0x000fe40000004100 */
[----:B------:R-:W-:-:S02]  /*0f70*/  HADD2.F32 R18, -RZ, R34.H0_H0 ;  /* 0x20000022ff127230 */ /* 0x000fc40000004100 */
[----:B------:R-:W-:-:S03]  /*0f80*/  HADD2.F32 R34, -RZ, R34.H1_H1 ;  /* 0x30000022ff227230 */ /* 0x000fc60000004100 */
[----:B------:R-:W-:Y:S01]  /*0f90*/  FFMA.FTZ R14, R14, R18, R13 ;  /* 0x000000120e0e7223 */ /* 0x000fe2000001000d */
[--C-:B------:R-:W-:Y:S02]  /*0fa0*/  HADD2.F32 R13, -RZ, R35.reuse.H0_H0 ;  /* 0x20000023ff0d7230 */ /* 0x100fe40000004100 */
[----:B------:R-:W-:Y:S01]  /*0fb0*/  FFMA.FTZ R15, R15, R34, R12 ;  /* 0x000000220f0f7223 */ /* 0x000fe2000001000c */
[----:B------:R-:W-:Y:S01]  /*0fc0*/  HADD2.F32 R35, -RZ, R35.H1_H1 ;  /* 0x30000023ff237230 */ /* 0x000fe20000004100 */
[----:B------:R-:W-:Y:S01]  /*0fd0*/  IADD3 R18, PT, PT, R26, 0x7, RZ ;  /* 0x000000071a127810 */ /* 0x000fe20007ffe0ff */
[--C-:B------:R-:W-:Y:S02]  /*0fe0*/  HADD2.F32 R8, -RZ, R11.reuse.H0_H0 ;  /* 0x2000000bff087230 */ /* 0x100fe40000004100 */
[----:B------:R-:W-:Y:S01]  /*0ff0*/  FFMA.FTZ R9, R9, R13, R14 ;  /* 0x0000000d09097223 */ /* 0x000fe2000001000e */
[--C-:B------:R-:W-:Y:S02]  /*1000*/  HADD2.F32 R12, -RZ, R36.reuse.H0_H0 ;  /* 0x20000024ff0c7230 */ /* 0x100fe40000004100 */
[----:B------:R-:W-:Y:S01]  /*1010*/  FFMA.FTZ R10, R10, R35, R15 ;  /* 0x000000230a0a7223 */ /* 0x000fe2000001000f */
[----:B------:R-:W-:Y:S01]  /*1020*/  HADD2.F32 R11, -RZ, R11.H1_H1 ;  /* 0x3000000bff0b7230 */ /* 0x000fe20000004100 */
[----:B------:R-:W-:Y:S01]  /*1030*/  SHF.R.S32.HI R13, RZ, 0x1f, R18 ;  /* 0x0000001fff0d7819 */ /* 0x000fe20000011412 */
[----:B------:R-:W-:-:S02]  /*1040*/  HADD2.F32 R36, -RZ, R36.H1_H1 ;  /* 0x30000024ff247230 */ /* 0x000fc40000004100 */
[----:B------:R-:W-:Y:S01]  /*1050*/  FFMA.FTZ R8, R8, R12, R9 ;  /* 0x0000000c08087223 */ /* 0x000fe20000010009 */
[----:B------:R-:W-:Y:S02]  /*1060*/  LEA.HI R13, R13, R18, RZ, 0x3 ;  /* 0x000000120d0d7211 */ /* 0x000fe400078f18ff */
[----:B------:R-:W-:Y:S02]  /*1070*/  FFMA.FTZ R11, R11, R36, R10 ;  /* 0x000000240b0b7223 */ /* 0x000fe4000001000a */
[----:B------:R-:W-:Y:S02]  /*1080*/  SHF.R.S32.HI R13, RZ, 0x3, R13 ;  /* 0x00000003ff0d7819 */ /* 0x000fe4000001140d */
[----:B------:R-:W-:Y:S01]  /*1090*/  FADD.FTZ R8, R8, R11 ;  /* 0x0000000b08087221 */ /* 0x000fe20000010000 */
[----:B------:R-:W-:Y:S06]  /*10a0*/  BRA.DIV UR4, `(.L_x_22327) ;  /* 0x0000002e04c87947 */ /* 0x000fec000b800000 */
[----:B------:R-:W0:Y:S02]  /*10b0*/  SHFL.BFLY PT, R9, R8, 0x2, 0x1f ;  /* 0x0c401f0008097f89 */ /* 0x000e2400000e0000 */
[----:B0-----:R-:W-:-:S05]  /*10c0*/  FADD.FTZ R9, R8, R9 ;  /* 0x0000000908097221 */ /* 0x001fca0000010000 */
[----:B------:R0:W1:Y:S02]  /*10d0*/  SHFL.BFLY PT, R10, R9, 0x1, 0x1f ;  /* 0x0c201f00090a7f89 */ /* 0x00006400000e0000 */
.L_x_22372:
[----:B------:R-:W-:Y:S01]  /*10e0*/  IADD3 R8, PT, PT, R24, 0x1, RZ ;  /* 0x0000000118087810 */ /* 0x000fe20007ffe0ff */
[----:B-1----:R-:W-:Y:S01]  /*10f0*/  FADD.FTZ R10, R9, R10 ;  /* 0x0000000a090a7221 */ /* 0x002fe20000010000 */
[C---:B0-----:R-:W-:Y:S01]  /*1100*/  @!P2 VIADD R9, R25.reuse, 0xffffffff ;  /* 0xffffffff1909a836 */ /* 0x041fe20000000000 */
[----:B------:R-:W-:Y:S01]  /*1110*/  IADD3 R22, PT, PT, R22, 0x4, RZ ;  /* 0x0000000416167810 */ /* 0x000fe20007ffe0ff */
[----:B------:R-:W-:Y:S01]  /*1120*/  VIADD R25, R25, 0x20 ;  /* 0x0000002019197836 */ /* 0x000fe20000000000 */
[----:B------:R-:W-:Y:S02]  /*1130*/  I2FP.F32.S32 R11, R8 ;  /* 0x00000008000b7245 */ /* 0x000fe40000201400 */
[----:B------:R-:W-:Y:S02]  /*1140*/  ISETP.GE.OR P3, PT, R9, R26, P2 ;  /* 0x0000001a0900720c */ /* 0x000fe40001766670 */
[----:B------:R-:W-:Y:S01]  /*1150*/  IADD3 R24, PT, PT, R24, 0x20, RZ ;  /* 0x0000002018187810 */ /* 0x000fe20007ffe0ff */
        /* <DEDUP_REMOVED lines=9> */
[----:B------:R-:W-:Y:S02]  /*11f0*/  IADD3.X R23, PT, PT, RZ, R23, RZ, P0, !PT ;  /* 0x00000017ff177210 */ /* 0x000fe400007fe4ff */
[----:B0-----:R-:W-:-:S09]  /*1200*/  IADD3 R21, PT, PT, R21, 0x80, RZ ;  /* 0x0000008015157810 */ /* 0x001fd20007ffe0ff */
[----:B------:R-:W-:Y:S05]  /*1210*/  @!P2 BRA `(.L_x_22328) ;  /* 0xfffffff40074a947 */ /* 0x000fea000383ffff */
.L_x_22326:
[----:B------:R-:W-:Y:S05]  /*1220*/  BSYNC B0 ;  /* 0x0000000000007941 */ /* 0x000fea0003800000 */
.L_x_22325:
[----:B------:R-:W0:Y:S01]  /*1230*/  S2R R2, SR_TID.X ;  /* 0x0000000000027919 */ /* 0x000e220000002100 */
[----:B------:R-:W-:Y:S01]  /*1240*/  VIADD R8, R26, 0x7 ;  /* 0x000000071a087836 */ /* 0x000fe20000000000 */
[----:B------:R-:W-:-:S04]  /*1250*/  UMOV UR4, 0xffffffff ;  /* 0xffffffff00047882 */ /* 0x000fc80000000000 */
[----:B------:R-:W-:-:S04]  /*1260*/  SHF.R.S32.HI R3, RZ, 0x1f, R8 ;  /* 0x0000001fff037819 */ /* 0x000fc80000011408 */
[----:B------:R-:W-:Y:S02]  /*1270*/  LEA.HI R8, R3, R8, RZ, 0x3 ;  /* 0x0000000803087211 */ /* 0x000fe400078f18ff */
[----:B0-----:R-:W-:Y:S02]  /*1280*/  LOP3.LUT R3, R2, 0x1f, RZ, 0xc0, !PT ;  /* 0x0000001f02037812 */ /* 0x001fe400078ec0ff */
[----:B-----5:R-:W-:Y:S01]  /*1290*/  SHF.R.U32.HI R0, RZ, 0x5, R2 ;  /* 0x00000005ff007819 */ /* 0x020fe20000011602 */
[----:B------:R-:W-:Y:S06]  /*12a0*/  BRA.DIV UR4, `(.L_x_22329) ;  /* 0x0000002e04987947 */ /* 0x000fec000b800000 */
[----:B------:R-:W0:Y:S02]  /*12b0*/  SHFL.BFLY PT, R10, R17, 0x10, 0x1f ;  /* 0x0e001f00110a7f89 */ /* 0x000e2400000e0000 */
[----:B0-----:R-:W-:-:S05]  /*12c0*/  FMNMX.FTZ R10, R10, R17, !PT ;  /* 0x000000110a0a7209 */ /* 0x001fca0007810000 */
[----:B------:R-:W0:Y:S02]  /*12d0*/  SHFL.BFLY PT, R9, R10, 0x8, 0x1f ;  /* 0x0d001f000a097f89 */ /* 0x000e2400000e0000 */
[----:B0-----:R-:W-:-:S05]  /*12e0*/  FMNMX.FTZ R9, R10, R9, !PT ;  /* 0x000000090a097209 */ /* 0x001fca0007810000 */
[----:B------:R0:W1:Y:S02]  /*12f0*/  SHFL.BFLY PT, R12, R9, 0x4, 0x1f ;  /* 0x0c801f00090c7f89 */ /* 0x00006400000e0000 */
.L_x_22377:
[----:B------:R-:W-:Y:S01]  /*1300*/  ISETP.NE.AND P2, PT, R3, RZ, PT ;  /* 0x000000ff0300720c */ /* 0x000fe20003f45270 */
[----:B------:R-:W-:Y:S05]  /*1310*/  WARPSYNC.ALL ;  /* 0x0000000000007948 */ /* 0x000fea0003800000 */
[----:B------:R-:W-:Y:S02]  /*1320*/  IADD3 R10, PT, PT, R16, 0x100, RZ ;  /* 0x00000100100a7810 */ /* 0x000fe40007ffe0ff */
[----:B01----:R-:W-:Y:S02]  /*1330*/  FMNMX.FTZ R9, R9, R12, !PT ;  /* 0x0000000c09097209 */ /* 0x003fe40007810000 */
[----:B------:R-:W-:-:S04]  /*1340*/  LEA R11, R7, R10, 0x18 ;  /* 0x0000000a070b7211 */ /* 0x000fc800078ec0ff */
        /* <DEDUP_REMOVED lines=35> */
.L_x_22334:
        /* <DEDUP_REMOVED lines=11> */
.L_x_22333:
[----:B------:R-:W-:Y:S05]  /*1630*/  BSYNC.RECONVERGENT B1 ;  /* 0x0000000000017941 */ /* 0x000fea0003800200 */
.L_x_22332:
        /* <DEDUP_REMOVED lines=12> */
.L_x_22337:
[----:B------:R-:W0:Y:S01]  /*1700*/  LDS R27, [R14+0x200] ;  /* 0x000200000e1b7984 */ /* 0x000e220000000800 */
[----:B------:R-:W-:-:S03]  /*1710*/  IADD3 R18, PT, PT, R18, 0x800, RZ ;  /* 0x0000080012127810 */ /* 0x000fc60007ffe0ff */
[----:B------:R-:W1:Y:S01]  /*1720*/  LDS R15, [R14+-0x400] ;  /* 0xfffc00000e0f7984 */ /* 0x000e620000000800 */
[----:B------:R-:W-:-:S03]  /*1730*/  ISETP.GE.AND P5, PT, R18, R13, PT ;  /* 0x0000000d1200720c */ /* 0x000fc60003fa6270 */
[----:B------:R-:W2:Y:S04]  /*1740*/  LDS R25, [R14] ;  /* 0x000000000e197984 */ /* 0x000ea80000000800 */
[----:B------:R-:W3:Y:S04]  /*1750*/  LDS R21, [R14+0x600] ;  /* 0x000600000e157984 */ /* 0x000ee80000000800 */
[----:B------:R-:W4:Y:S04]  /*1760*/  LDS R19, [R14+0x400] ;  /* 0x000400000e137984 */ /* 0x000f280000000800 */
[----:B------:R-:W5:Y:S04]  /*1770*/  LDS R17, [R14+0x800] ;  /* 0x000800000e117984 */ /* 0x000f680000000800 */
[----:B------:R-:W5:Y:S04]  /*1780*/  LDS R23, [R14+-0x200] ;  /* 0xfffe00000e177984 */ /* 0x000f680000000800 */
[----:B------:R-:W5:Y:S04]  /*1790*/  LDS R31, [R14+0xe00] ;  /* 0x000e00000e1f7984 */ /* 0x000f680000000800 */
[----:B------:R-:W5:Y:S04]  /*17a0*/  LDS R37, [R14+0xc00] ;  /* 0x000c00000e257984 */ /* 0x000f680000000800 */
[----:B------:R-:W5:Y:S01]  /*17b0*/  LDS R33, [R14+0xa00] ;  /* 0x000a00000e217984 */ /* 0x000f620000000800 */
[----:B0-----:R-:W-:-:S03]  /*17c0*/  FADD.FTZ R27, -R12, R27 ;  /* 0x0000001b0c1b7221 */ /* 0x001fc60000010100 */
[----:B------:R-:W-:Y:S01]  /*17d0*/  LDS R29, [R14+0x1000] ;  /* 0x001000000e1d7984 */ /* 0x000fe20000000800 */
[C---:B-1----:R-:W-:Y:S01]  /*17e0*/  FADD.FTZ R15, -R12.reuse, R15 ;  /* 0x0000000f0c0f7221 */ /* 0x042fe20000010100 */
[----:B------:R-:W-:Y:S02]  /*17f0*/  FMUL.FTZ R22, R27, 1.4426950216293334961 ;  /* 0x3fb8aa3b1b167820 */ /* 0x000fe40000410000 */
[----:B------:R-:W-:Y:S01]  /*1800*/  LDS R35, [R14+0x1600] ;  /* 0x001600000e237984 */ /* 0x000fe20000000800 */
[C---:B--2---:R-:W-:Y:S01]  /*1810*/  FADD.FTZ R25, -R12.reuse, R25 ;  /* 0x000000190c197221 */ /* 0x044fe20000010100 */
[----:B------:R-:W-:Y:S01]  /*1820*/  FMUL.FTZ R24, R15, 1.4426950216293334961 ;  /* 0x3fb8aa3b0f187820 */ /* 0x000fe20000410000 */
[----:B---3--:R-:W-:Y:S02]  /*1830*/  FADD.FTZ R27, -R12, R21 ;  /* 0x000000150c1b7221 */ /* 0x008fe40000010100 */
[----:B------:R-:W-:-:S03]  /*1840*/  FMUL.FTZ R15, R25, 1.4426950216293334961 ;  /* 0x3fb8aa3b190f7820 */ /* 0x000fc60000410000 */
[----:B------:R-:W0:Y:S01]  /*1850*/  MUFU.EX2 R24, R24 ;  /* 0x0000001800187308 */ /* 0x000e220000000800 */
[C---:B----4-:R-:W-:Y:S01]  /*1860*/  FADD.FTZ R25, -R12.reuse, R19 ;  /* 0x000000130c197221 */ /* 0x050fe20000010100 */
[----:B------:R-:W-:Y:S02]  /*1870*/  FMUL.FTZ R30, R27, 1.4426950216293334961 ;  /* 0x3fb8aa3b1b1e7820 */ /* 0x000fe40000410000 */
[----:B------:R-:W-:Y:S01]  /*1880*/  LDS R27, [R14+0x1400] ;  /* 0x001400000e1b7984 */ /* 0x000fe20000000800 */
[C---:B-----5:R-:W-:Y:S01]  /*1890*/  FADD.FTZ R34, -R12.reuse, R17 ;  /* 0x000000110c227221 */ /* 0x060fe20000010100 */
[----:B------:R-:W-:Y:S02]  /*18a0*/  FMUL.FTZ R28, R25, 1.4426950216293334961 ;  /* 0x3fb8aa3b191c7820 */ /* 0x000fe40000410000 */
[----:B------:R1:W2:Y:S01]  /*18b0*/  MUFU.EX2 R17, R30 ;  /* 0x0000001e00117308 */ /* 0x0002a20000000800 */
[----:B------:R-:W-:Y:S01]  /*18c0*/  FADD.FTZ R23, -R12, R23 ;  /* 0x000000170c177221 */ /* 0x000fe20000010100 */
[----:B------:R-:W3:Y:S01]  /*18d0*/  LDS R25, [R14+0x1200] ;  /* 0x001200000e197984 */ /* 0x000ee20000000800 */
[----:B------:R-:W-:-:S02]  /*18e0*/  FMUL.FTZ R34, R34, 1.4426950216293334961 ;  /* 0x3fb8aa3b22227820 */ /* 0x000fc40000410000 */
[----:B------:R-:W-:-:S03]  /*18f0*/  FMUL.FTZ R23, R23, 1.4426950216293334961 ;  /* 0x3fb8aa3b17177820 */ /* 0x000fc60000410000 */
[----:B------:R4:W5:Y:S01]  /*1900*/  MUFU.EX2 R21, R28 ;  /* 0x0000001c00157308 */ /* 0x0009620000000800 */
[----:B-1----:R-:W-:Y:S01]  /*1910*/  FADD.FTZ R30, -R12, R31 ;  /* 0x0000001f0c1e7221 */ /* 0x002fe20000010100 */
[----:B0-----:R-:W-:Y:S01]  /*1920*/  FADD.FTZ R20, R24, R20 ;  /* 0x0000001418147221 */ /* 0x001fe20000010000 */
[----:B------:R-:W0:Y:S02]  /*1930*/  LDS R31, [R14+0x1a00] ;  /* 0x001a00000e1f7984 */ /* 0x000e240000000800 */
[----:B------:R-:W-:Y:S02]  /*1940*/  FMUL.FTZ R30, R30, 1.4426950216293334961 ;  /* 0x3fb8aa3b1e1e7820 */ /* 0x000fe40000410000 */
[----:B------:R1:W-:Y:S01]  /*1950*/  STS [R14+-0x400], R24 ;  /* 0xfffc00180e007388 */ /* 0x0003e20000000800 */
[----:B------:R-:W1:Y:S01]  /*1960*/  MUFU.EX2 R23, R23 ;  /* 0x0000001700177308 */ /* 0x000e620000000800 */
[----:B----4-:R-:W-:Y:S02]  /*1970*/  FADD.FTZ R28, -R12, R37 ;  /* 0x000000250c1c7221 */ /* 0x010fe40000010100 */
[----:B------:R-:W4:Y:S02]  /*1980*/  LDS R37, [R14+0x1800] ;  /* 0x001800000e257984 */ /* 0x000f240000000800 */
[----:B------:R-:W-:-:S02]  /*1990*/  FMUL.FTZ R28, R28, 1.4426950216293334961 ;  /* 0x3fb8aa3b1c1c7820 */ /* 0x000fc40000410000 */
[----:B--2---:R-:W-:Y:S01]  /*19a0*/  STS [R14+0x600], R17 ;  /* 0x000600110e007388 */ /* 0x004fe20000000800 */
[----:B------:R-:W2:Y:S03]  /*19b0*/  MUFU.EX2 R15, R15 ;  /* 0x0000000f000f7308 */ /* 0x000ea60000000800 */
[----:B-----5:R-:W-:Y:S05]  /*19c0*/  STS [R14+0x400], R21 ;  /* 0x000400150e007388 */ /* 0x020fea0000000800 */
[----:B------:R5:W0:Y:S01]  /*19d0*/  MUFU.EX2 R19, R22 ;  /* 0x0000001600137308 */ /* 0x000a220000000800 */
[----:B-1----:R-:W-:Y:S01]  /*19e0*/  FADD.FTZ R20, R20, R23 ;  /* 0x0000001714147221 */ /* 0x002fe20000010000 */
[----:B------:R-:W-:Y:S06]  /*19f0*/  STS [R14+-0x200], R23 ;  /* 0xfffe00170e007388 */ /* 0x000fec0000000800 */
[----:B------:R1:W4:Y:S01]  /*1a00*/  MUFU.EX2 R24, R28 ;  /* 0x0000001c00187308 */ /* 0x0003220000000800 */
[----:B-----5:R-:W-:Y:S01]  /*1a10*/  FADD.FTZ R22, -R12, R33 ;  /* 0x000000210c167221 */ /* 0x020fe20000010100 */
[----:B--2---:R-:W-:Y:S01]  /*1a20*/  FADD.FTZ R20, R20, R15 ;  /* 0x0000000f14147221 */ /* 0x004fe20000010000 */
[----:B---3--:R-:W-:Y:S01]  /*1a30*/  FADD.FTZ R36, -R12, R25 ;  /* 0x000000190c247221 */ /* 0x008fe20000010100 */
[----:B------:R2:W-:Y:S01]  /*1a40*/  STS [R14], R15 ;  /* 0x0000000f0e007388 */ /* 0x0005e20000000800 */
[----:B------:R-:W-:-:S02]  /*1a50*/  FMUL.FTZ R22, R22, 1.4426950216293334961 ;  /* 0x3fb8aa3b16167820 */ /* 0x000fc40000410000 */
[----:B------:R-:W-:Y:S01]  /*1a60*/  FMUL.FTZ R36, R36, 1.4426950216293334961 ;  /* 0x3fb8aa3b24247820 */ /* 0x000fe20000410000 */
[----:B------:R3:W5:Y:S01]  /*1a70*/  MUFU.EX2 R33, R34 ;  /* 0x0000002200217308 */ /* 0x0007620000000800 */
[----:B0-----:R-:W-:Y:S01]  /*1a80*/  FADD.FTZ R20, R20, R19 ;  /* 0x0000001314147221 */ /* 0x001fe20000010000 */
[C---:B-1----:R-:W-:Y:S01]  /*1a90*/  FADD.FTZ R28, -R12.reuse, R27 ;  /* 0x0000001b0c1c7221 */ /* 0x042fe20000010100 */
[----:B------:R-:W-:Y:S01]  /*1aa0*/  FADD.FTZ R31, -R12, R31 ;  /* 0x0000001f0c1f7221 */ /* 0x000fe20000010100 */
[----:B------:R-:W-:Y:S01]  /*1ab0*/  STS [R14+0x200], R19 ;  /* 0x000200130e007388 */ /* 0x000fe20000000800 */
[----:B------:R-:W-:Y:S01]  /*1ac0*/  FADD.FTZ R20, R20, R21 ;  /* 0x0000001514147221 */ /* 0x000fe20000010000 */
[----:B------:R-:W-:Y:S01]  /*1ad0*/  FMUL.FTZ R28, R28, 1.4426950216293334961 ;  /* 0x3fb8aa3b1c1c7820 */ /* 0x000fe20000410000 */
[----:B--2---:R-:W-:Y:S01]  /*1ae0*/  FMUL.FTZ R15, R31, 1.4426950216293334961 ;  /* 0x3fb8aa3b1f0f7820 */ /* 0x004fe20000410000 */
[----:B------:R-:W0:Y:S01]  /*1af0*/  MUFU.EX2 R22, R22 ;  /* 0x0000001600167308 */ /* 0x000e220000000800 */
[----:B---3--:R-:W-:Y:S01]  /*1b00*/  FADD.FTZ R34, -R12, R29 ;  /* 0x0000001d0c227221 */ /* 0x008fe20000010100 */
[----:B------:R-:W-:Y:S01]  /*1b10*/  FADD.FTZ R20, R20, R17 ;  /* 0x0000001114147221 */ /* 0x000fe20000010000 */
[----:B----4-:R-:W-:Y:S02]  /*1b20*/  STS [R14+0xc00], R24 ;  /* 0x000c00180e007388 */ /* 0x010fe40000000800 */
[----:B------:R-:W-:-:S03]  /*1b30*/  FMUL.FTZ R34, R34, 1.4426950216293334961 ;  /* 0x3fb8aa3b22227820 */ /* 0x000fc60000410000 */
[----:B------:R1:W2:Y:S01]  /*1b40*/  MUFU.EX2 R29, R30 ;  /* 0x0000001e001d7308 */ /* 0x0002a20000000800 */
[----:B-----5:R-:W-:Y:S01]  /*1b50*/  FADD.FTZ R31, R20, R33 ;  /* 0x00000021141f7221 */ /* 0x020fe20000010000 */
[----:B------:R-:W-:Y:S06]  /*1b60*/  STS [R14+0x800], R33 ;  /* 0x000800210e007388 */ /* 0x000fec0000000800 */
[----:B------:R3:W4:Y:S01]  /*1b70*/  MUFU.EX2 R25, R34 ;  /* 0x0000002200197308 */ /* 0x0007220000000800 */
[----:B-1----:R-:W-:Y:S01]  /*1b80*/  FADD.FTZ R30, -R12, R35 ;  /* 0x000000230c1e7221 */ /* 0x002fe20000010100 */
[----:B0-----:R-:W-:Y:S01]  /*1b90*/  FADD.FTZ R31, R31, R22 ;  /* 0x000000161f1f7221 */ /* 0x001fe20000010000 */
[----:B------:R-:W-:Y:S02]  /*1ba0*/  STS [R14+0xa00], R22 ;  /* 0x000a00160e007388 */ /* 0x000fe40000000800 */
[----:B------:R-:W-:Y:S01]  /*1bb0*/  FMUL.FTZ R30, R30, 1.4426950216293334961 ;  /* 0x3fb8aa3b1e1e7820 */ /* 0x000fe20000410000 */
[----:B------:R-:W-:-:S02]  /*1bc0*/  FADD.FTZ R20, R31, R24 ;  /* 0x000000181f147221 */ /* 0x000fc40000010000 */
[----:B------:R-:W0:Y:S01]  /*1bd0*/  MUFU.EX2 R27, R36 ;  /* 0x00000024001b7308 */ /* 0x000e220000000800 */
[----:B---3--:R-:W-:Y:S01]  /*1be0*/  FADD.FTZ R34, -R12, R37 ;  /* 0x000000250c227221 */ /* 0x008fe20000010100 */
[----:B--2---:R-:W-:Y:S01]  /*1bf0*/  FADD.FTZ R20, R20, R29 ;  /* 0x0000001d14147221 */ /* 0x004fe20000010000 */
[----:B------:R-:W-:Y:S02]  /*1c00*/  STS [R14+0xe00], R29 ;  /* 0x000e001d0e007388 */ /* 0x000fe40000000800 */
[----:B------:R-:W-:-:S03]  /*1c10*/  FMUL.FTZ R23, R34, 1.4426950216293334961 ;  /* 0x3fb8aa3b22177820 */ /* 0x000fc60000410000 */
        /* <DEDUP_REMOVED lines=18> */
.L_x_22336:
[----:B------:R-:W-:Y:S05]  /*1d40*/  BSYNC.RECONVERGENT B1 ;  /* 0x0000000000017941 */ /* 0x000fea0003800200 */
.L_x_22335:
        /* <DEDUP_REMOVED lines=55> */
.L_x_22339:
[----:B------:R-:W-:Y:S05]  /*20c0*/  BSYNC.RECONVERGENT B1 ;  /* 0x0000000000017941 */ /* 0x000fea0003800200 */
.L_x_22338:
        /* <DEDUP_REMOVED lines=26> */
.L_x_22331:
[----:B------:R-:W-:Y:S05]  /*2270*/  BSYNC.RECONVERGENT B0 ;  /* 0x0000000000007941 */ /* 0x000fea0003800200 */
.L_x_22330:
        /* <DEDUP_REMOVED lines=37> */
[----:B------:R-:W-:Y:S01]  /*24d0*/  LEA R13, R2, R13, 0x2 ;  /* 0x0000000d020d7211 */ /* 0x000fe200078e10ff */
[----:B------:R-:W-:-:S07]  /*24e0*/  IMAD.IADD R12, R11, 0x1, R2 ;  /* 0x000000010b0c7824 */ /* 0x000fce00078e0202 */
.L_x_22344:
[----:B------:R-:W0:Y:S01]  /*24f0*/  LDS R11, [R13] ;  /* 0x000000000d0b7984 */ /* 0x000e220000000800 */
[----:B------:R-:W-:-:S04]  /*2500*/  IADD3 R14, PT, PT, R14, 0x1, RZ ;  /* 0x000000010e0e7810 */ /* 0x000fc80007ffe0ff */
[----:B------:R-:W-:Y:S01]  /*2510*/  ISETP.NE.AND P0, PT, R14, RZ, PT ;  /* 0x000000ff0e00720c */ /* 0x000fe20003f05270 */
[----:B0-----:R-:W-:-:S05]  /*2520*/  FMUL.FTZ R18, R11, R10 ;  /* 0x0000000a0b127220 */ /* 0x001fca0000410000 */
[----:B------:R0:W-:Y:S02]  /*2530*/  STS [R13], R18 ;  /* 0x000000120d007388 */ /* 0x0001e40000000800 */
[----:B0-----:R-:W-:-:S05]  /*2540*/  IADD3 R13, PT, PT, R13, 0x200, RZ ;  /* 0x000002000d0d7810 */ /* 0x001fca0007ffe0ff */
[----:B------:R-:W-:Y:S05]  /*2550*/  @P0 BRA `(.L_x_22344) ;  /* 0xfffffffc00e40947 */ /* 0x000fea000383ffff */
.L_x_22343:
[----:B------:R-:W-:Y:S05]  /*2560*/  BSYNC.RECONVERGENT B1 ;  /* 0x0000000000017941 */ /* 0x000fea0003800200 */
.L_x_22342:
        /* <DEDUP_REMOVED lines=12> */
.L_x_22347:
        /* <DEDUP_REMOVED lines=52> */
.L_x_22346:
[----:B------:R-:W-:Y:S05]  /*2970*/  BSYNC.RECONVERGENT B1 ;  /* 0x0000000000017941 */ /* 0x000fea0003800200 */
.L_x_22345:
        /* <DEDUP_REMOVED lines=31> */
.L_x_22349:
[----:B------:R-:W-:Y:S05]  /*2b70*/  BSYNC.RECONVERGENT B1 ;  /* 0x0000000000017941 */ /* 0x000fea0003800200 */
.L_x_22348:
        /* <DEDUP_REMOVED lines=14> */
.L_x_22341:
[----:B------:R-:W-:Y:S05]  /*2c60*/  BSYNC.RECONVERGENT B0 ;  /* 0x0000000000007941 */ /* 0x000fea0003800200 */
.L_x_22340:
        /* <DEDUP_REMOVED lines=12> */
[----:B------:R-:W-:Y:S02]  /*2d30*/  IADD3 R12, PT, PT, R16, 0x120, RZ ;  /* 0x00000120100c7810 */ /* 0x000fe40007ffe0ff */
[----:B------:R-:W-:Y:S01]  /*2d40*/  LOP3.LUT R10, R10, 0x7c, RZ, 0xc0, !PT ;  /* 0x0000007c0a0a7812 */ /* 0x000fe200078ec0ff */
[----:B------:R-:W1:Y:S01]  /*2d50*/  LDCU.64 UR10, c[0x0][0x3a8] ;  /* 0x00007500ff0a77ac */ /* 0x000e620008000a00 */
[----:B------:R-:W-:Y:S02]  /*2d60*/  LEA R21, R7, R12, 0x18 ;  /* 0x0000000c07157211 */ /* 0x000fe400078ec0ff */
[----:B------:R-:W-:-:S02]  /*2d70*/  SHF.R.S32.HI R7, RZ, 0x3, R8 ;  /* 0x00000003ff077819 */ /* 0x000fc40000011408 */
[C---:B------:R-:W-:Y:S02]  /*2d80*/  LEA R21, R0.reuse, R21, 0x5 ;  /* 0x0000001500157211 */ /* 0x040fe400078e28ff */
[C---:B------:R-:W-:Y:S01]  /*2d90*/  LEA R19, R0.reuse, 0x3, 0x3 ;  /* 0x0000000300137811 */ /* 0x040fe200078e18ff */
[----:B------:R-:W-:Y:S01]  /*2da0*/  IMAD.IADD R20, R0, 0x1, -R7 ;  /* 0x0000000100147824 */ /* 0x000fe200078e0a07 */
[----:B------:R-:W-:Y:S01]  /*2db0*/  MOV R25, RZ ;  /* 0x000000ff00197202 */ /* 0x000fe20000000f00 */
[----:B----4-:R-:W-:Y:S01]  /*2dc0*/  IMAD R9, R6, UR12, RZ ;  /* 0x0000000c06097c24 */ /* 0x010fe2000f8e02ff */
[----:B------:R-:W-:-:S03]  /*2dd0*/  IADD3 R21, PT, PT, R21, 0x10, RZ ;  /* 0x0000001015157810 */ /* 0x000fc60007ffe0ff */
[----:B------:R-:W-:-:S04]  /*2de0*/  IMAD.WIDE R10, R9, 0x4, R10 ;  /* 0x00000004090a7825 */ /* 0x000fc800078e020a */
[----:B0-----:R-:W-:Y:S01]  /*2df0*/  IMAD R32, R32, UR8, RZ ;  /* 0x0000000820207c24 */ /* 0x001fe2000f8e02ff */
[----:B-1----:R-:W-:-:S04]  /*2e00*/  IADD3 R16, P0, PT, R10, UR10, RZ ;  /* 0x0000000a0a107c10 */ /* 0x002fc8000ff1e0ff */
[----:B------:R-:W-:Y:S02]  /*2e10*/  IADD3.X R17, PT, PT, R11, UR11, RZ, P0, !PT ;  /* 0x0000000b0b117c10 */ /* 0x000fe400087fe4ff */
[----:B------:R-:W-:-:S07]  /*2e20*/  SHF.R.S32.HI R33, RZ, 0x1f, R32 ;  /* 0x0000001fff217819 */ /* 0x000fce0000011420 */
.L_x_22360:
[----:B------:R-:W2:Y:S04]  /*2e30*/  LDG.E.CONSTANT R29, desc[UR6][R16.64] ;  /* 0x00000006101d7981 */ /* 0x000ea8000c1e9900 */
[----:B0-----:R-:W0:Y:S04]  /*2e40*/  LDS.128 R12, [R21+-0x10] ;  /* 0xfffff000150c7984 */ /* 0x001e280000000c00 */
[----:B------:R1:W4:Y:S01]  /*2e50*/  LDS.128 R8, [R21] ;  /* 0x0000000015087984 */ /* 0x0003220000000c00 */
[----:B0-----:R-:W-:Y:S01]  /*2e60*/  F2FP.F16.F32.PACK_AB R14, R15, R14 ;  /* 0x0000000e0f0e723e */ /* 0x001fe200000000ff */
[----:B--2---:R-:W-:-:S03]  /*2e70*/  IMAD.WIDE R28, R29, UR9, R32 ;  /* 0x000000091d1c7c25 */ /* 0x004fc6000f8e0220 */
[----:B------:R-:W-:-:S04]  /*2e80*/  LEA R27, P0, R3, R28, 0x3 ;  /* 0x0000001c031b7211 */ /* 0x000fc800078018ff */
[----:B------:R-:W-:Y:S02]  /*2e90*/  IADD3.X R28, PT, PT, RZ, R29, RZ, P0, !PT ;  /* 0x0000001dff1c7210 */ /* 0x000fe400007fe4ff */
[----:B---3--:R-:W-:Y:S02]  /*2ea0*/  LEA R34, P1, R27, UR4, 0x1 ;  /* 0x000000041b227c11 */ /* 0x008fe4000f8208ff */
[----:B------:R-:W-:Y:S02]  /*2eb0*/  F2FP.F16.F32.PACK_AB R29, R13, R12 ;  /* 0x0000000c0d1d723e */ /* 0x000fe400000000ff */
[----:B------:R-:W-:Y:S01]  /*2ec0*/  LEA.HI.X R35, R27, UR5, R28, 0x1, P1 ;  /* 0x000000051b237c11 */ /* 0x000fe200088f0c1c */
[----:B------:R-:W-:Y:S01]  /*2ed0*/  IMAD.MOV.U32 R28, RZ, RZ, R14 ;  /* 0x000000ffff1c7224 */ /* 0x000fe200078e000e */
[----:B------:R-:W-:Y:S01]  /*2ee0*/  ISETP.NE.AND P0, PT, R20, -0x1, PT ;  /* 0xffffffff1400780c */ /* 0x000fe20003f05270 */
[----:B------:R-:W-:Y:S01]  /*2ef0*/  BSSY.RECONVERGENT B1, `(.L_x_22352) ;  /* 0x0000022000017945 */ /* 0x000fe20003800200 */
[----:B------:R-:W-:Y:S01]  /*2f00*/  IADD3 R27, PT, PT, R19, -0x3, RZ ;  /* 0xfffffffd131b7810 */ /* 0x000fe20007ffe0ff */
[----:B------:R1:W5:Y:S10]  /*2f10*/  LDG.E.128.CONSTANT R12, desc[UR6][R34.64] ;  /* 0x00000006220c7981 */ /* 0x000374000c1e9d00 */
[----:B-1--4-:R-:W-:Y:S05]  /*2f20*/  @P0 BRA `(.L_x_22353) ;  /* 0x0000000000780947 */ /* 0x012fea0003800000 */
        /* <DEDUP_REMOVED lines=30> */
.L_x_22353:
[----:B------:R-:W-:Y:S05]  /*3110*/  BSYNC.RECONVERGENT B1 ;  /* 0x0000000000017941 */ /* 0x000fea0003800200 */
.L_x_22352:
        /* <DEDUP_REMOVED lines=39> */
.L_x_22355:
[----:B------:R-:W-:Y:S05]  /*3390*/  BSYNC.RECONVERGENT B1 ;  /* 0x0000000000017941 */ /* 0x000fea0003800200 */
.L_x_22354:
        /* <DEDUP_REMOVED lines=41> */
.L_x_22357:
[----:B------:R-:W-:Y:S05]  /*3630*/  BSYNC.RECONVERGENT B1 ;  /* 0x0000000000017941 */ /* 0x000fea0003800200 */
.L_x_22356:
        /* <DEDUP_REMOVED lines=14> */
[----:B-1----:R-:W-:Y:S06]  /*3720*/  @P0 BRA `(.L_x_22359) ;  /* 0x0000000000780947 */ /* 0x002fec0003800000 */
[C---:B------:R-:W-:Y:S01]  /*3730*/  IADD3 R9, PT, PT, R19.reuse, -0x2, RZ ;  /* 0xfffffffe13097810 */ /* 0x040fe20007ffe0ff */
[----:B------:R-:W-:Y:S01]  /*3740*/  VIADD R11, R19, 0xffffffff ;  /* 0xffffffff130b7836 */ /* 0x000fe20000000000 */
[-C--:B------:R-:W-:Y:S01]  /*3750*/  ISETP.GE.AND P6, PT, R27, R26.reuse, PT ;  /* 0x0000001a1b00720c */ /* 0x080fe20003fc6270 */
[----:B0-----:R-:W-:Y:S01]  /*3760*/  VIADD R35, R19, 0x3 ;  /* 0x0000000313237836 */ /* 0x001fe20000000000 */
[-C--:B------:R-:W-:Y:S02]  /*3770*/  ISETP.GE.AND P2, PT, R9, R26.reuse, PT ;  /* 0x0000001a0900720c */ /* 0x080fe40003f46270 */
[----:B------:R-:W-:Y:S02]  /*3780*/  IADD3 R9, PT, PT, R19, 0x4, RZ ;  /* 0x0000000413097810 */ /* 0x000fe40007ffe0ff */
[----:B------:R-:W-:Y:S02]  /*3790*/  ISETP.GE.AND P5, PT, R11, R26, PT ;  /* 0x0000001a0b00720c */ /* 0x000fe40003fa6270 */
[----:B------:R-:W-:-:S02]  /*37a0*/  IADD3 R11, PT, PT, R19, 0x1, RZ ;  /* 0x00000001130b7810 */ /* 0x000fc40007ffe0ff */
[----:B------:R-:W-:Y:S02]  /*37b0*/  IADD3 R27, PT, PT, R19, 0x2, RZ ;  /* 0x00000002131b7810 */ /* 0x000fe40007ffe0ff */
[C---:B------:R-:W-:Y:S02]  /*37c0*/  PRMT R8, R12.reuse, 0x7632, R8 ;  /* 0x000076320c087816 */ /* 0x040fe40000000008 */
        /* <DEDUP_REMOVED lines=20> */
.L_x_22359:
[----:B------:R-:W-:Y:S05]  /*3910*/  BSYNC.RECONVERGENT B1 ;  /* 0x0000000000017941 */ /* 0x000fea0003800200 */
.L_x_22358:
[----:B------:R-:W-:Y:S01]  /*3920*/  HMUL2 R13, R28, R13 ;  /* 0x0000000d1c0d7232 */ /* 0x000fe20000000000 */
[----:B------:R-:W-:Y:S01]  /*3930*/  IADD3 R10, PT, PT, R18, 0x3, RZ ;  /* 0x00000003120a7810 */ /* 0x000fe20007ffe0ff */
[----:B------:R-:W-:Y:S01]  /*3940*/  VIADD R20, R20, 0x4 ;  /* 0x0000000414147836 */ /* 0x000fe20000000000 */
[----:B------:R-:W-:Y:S01]  /*3950*/  IADD3 R16, P1, PT, R16, 0x10, RZ ;  /* 0x0000001010107810 */ /* 0x000fe20007f3e0ff */
[----:B------:R-:W-:Y:S01]  /*3960*/  HFMA2 R13, R29, R12, R13 ;  /* 0x0000000c1d0d7231 */ /* 0x000fe2000000000d */
[----:B------:R-:W-:Y:S01]  /*3970*/  ISETP.GE.AND P0, PT, R10, R7, PT ;  /* 0x000000070a00720c */ /* 0x000fe20003f06270 */
[----:B------:R-:W-:Y:S01]  /*3980*/  VIADD R21, R21, 0x80 ;  /* 0x0000008015157836 */ /* 0x000fe20000000000 */
[----:B------:R-:W-:Y:S02]  /*3990*/  IADD3 R18, PT, PT, R18, 0x4, RZ ;  /* 0x0000000412127810 */ /* 0x000fe40007ffe0ff */
[----:B------:R-:W-:Y:S01]  /*39a0*/  IADD3 R19, PT, PT, R19, 0x20, RZ ;  /* 0x0000002013137810 */ /* 0x000fe20007ffe0ff */
[----:B------:R-:W-:Y:S01]  /*39b0*/  HFMA2 R13, R31, R14, R13 ;  /* 0x0000000e1f0d7231 */ /* 0x000fe2000000000d */
[----:B------:R-:W-:-:S03]  /*39c0*/  IADD3.X R17, PT, PT, RZ, R17, RZ, P1, !PT ;  /* 0x00000011ff117210 */ /* 0x000fc60000ffe4ff */
[----:B------:R-:W-:-:S05]  /*39d0*/  HFMA2 R13, R30, R15, R13 ;  /* 0x0000000f1e0d7231 */ /* 0x000fca000000000d */
[--C-:B------:R-:W-:Y:S02]  /*39e0*/  HADD2.F32 R8, -RZ, R13.reuse.H0_H0 ;  /* 0x2000000dff087230 */ /* 0x100fe40000004100 */
[----:B------:R-:W-:-:S05]  /*39f0*/  HADD2.F32 R13, -RZ, R13.H1_H1 ;  /* 0x3000000dff0d7230 */ /* 0x000fca0000004100 */
[----:B------:R-:W-:-:S04]  /*3a00*/  FADD.FTZ R13, R8, R13 ;  /* 0x0000000d080d7221 */ /* 0x000fc80000010000 */
[----:B------:R-:W-:Y:S01]  /*3a10*/  FADD.FTZ R22, R13, R22 ;  /* 0x000000160d167221 */ /* 0x000fe20000010000 */
[----:B------:R-:W-:Y:S06]  /*3a20*/  @!P0 BRA `(.L_x_22360) ;  /* 0xfffffff400008947 */ /* 0x000fec000383ffff */
.L_x_22351:
[----:B--23--:R-:W-:Y:S05]  /*3a30*/  BSYNC.RECONVERGENT B0 ;  /* 0x0000000000007941 */ /* 0x00cfea0003800200 */
.L_x_22350:
[C---:B------:R-:W-:Y:S01]  /*3a40*/  LOP3.LUT R7, R2.reuse, 0x3c0, RZ, 0xc0, !PT ;  /* 0x000003c002077812 */ /* 0x040fe200078ec0ff */
[----:B------:R-:W-:Y:S01]  /*3a50*/  BAR.SYNC.DEFER_BLOCKING 0x0 ;  /* 0x0000000000007b1d */ /* 0x000fe20000010000 */
[C---:B------:R-:W-:Y:S02]  /*3a60*/  LOP3.LUT R8, R2.reuse, 0x3e0, RZ, 0xc0, !PT ;  /* 0x000003e002087812 */ /* 0x040fe400078ec0ff */
[----:B------:R-:W-:Y:S02]  /*3a70*/  ISETP.NE.AND P0, PT, R7, 0x40, PT ;  /* 0x000000400700780c */ /* 0x000fe40003f05270 */
[----:B------:R-:W-:Y:S01]  /*3a80*/  ISETP.GT.U32.AND P3, PT, R2, 0x3f, PT ;  /* 0x0000003f0200780c */ /* 0x000fe20003f64070 */
[----:B------:R-:W-:Y:S01]  /*3a90*/  BSSY.RECONVERGENT B0, `(.L_x_22361) ;  /* 0x000000e000007945 */ /* 0x000fe20003800200 */
[----:B------:R-:W-:Y:S02]  /*3aa0*/  ISETP.NE.AND P1, PT, R8, 0x20, PT ;  /* 0x000000200800780c */ /* 0x000fe40003f25270 */
[----:B------:R-:W-:-:S02]  /*3ab0*/  ISETP.GT.U32.AND P2, PT, R2, 0x1f, PT ;  /* 0x0000001f0200780c */ /* 0x000fc40003f44070 */
[----:B------:R-:W-:-:S05]  /*3ac0*/  LEA R0, R0, R3, 0x7 ;  /* 0x0000000300007211 */ /* 0x000fca00078e38ff */
        /* <DEDUP_REMOVED lines=9> */
[----:B------:R2:W-:Y:S02]  /*3b60*/  STS [R7+-0x280], R22 ;  /* 0xfffd801607007388 */ /* 0x0005e40000000800 */
.L_x_22362:
[----:B------:R-:W-:Y:S05]  /*3b70*/  BSYNC.RECONVERGENT B0 ;  /* 0x0000000000007941 */ /* 0x000fea0003800200 */
.L_x_22361:
        /* <DEDUP_REMOVED lines=8> */
[----:B------:R-:W1:Y:S04]  /*3c00*/  LDS R8, [R11] ;  /* 0x000000000b087984 */ /* 0x000e680000000800 */
[----:B--2---:R-:W2:Y:S04]  /*3c10*/  LDS R7, [R11+0x80] ;  /* 0x000080000b077984 */ /* 0x004ea80000000800 */
[----:B0-----:R-:W0:Y:S04]  /*3c20*/  LDS R10, [R11+0x100] ;  /* 0x000100000b0a7984 */ /* 0x001e280000000800 */
[----:B------:R-:W3:Y:S01]  /*3c30*/  LDS R9, [R11+0x180] ;  /* 0x000180000b097984 */ /* 0x000ee20000000800 */
[----:B-1----:R-:W-:Y:S01]  /*3c40*/  FADD.FTZ R25, R25, R8 ;  /* 0x0000000819197221 */ /* 0x002fe20000010000 */
[----:B--2---:R-:W-:Y:S01]  /*3c50*/  FADD.FTZ R24, R24, R7 ;  /* 0x0000000718187221 */ /* 0x004fe20000010000 */
[----:B0-----:R-:W-:Y:S01]  /*3c60*/  FADD.FTZ R23, R23, R10 ;  /* 0x0000000a17177221 */ /* 0x001fe20000010000 */
[----:B---3--:R-:W-:-:S07]  /*3c70*/  FADD.FTZ R22, R22, R9 ;  /* 0x0000000916167221 */ /* 0x008fce0000010000 */
.L_x_22364:
[----:B------:R-:W-:Y:S05]  /*3c80*/  BSYNC.RECONVERGENT B0 ;  /* 0x0000000000007941 */ /* 0x000fea0003800200 */
.L_x_22363:
        /* <DEDUP_REMOVED lines=11> */
[----:B------:R3:W-:Y:S02]  /*3d40*/  STS [R3+0x180], R22 ;  /* 0x0001801603007388 */ /* 0x0007e40000000800 */
.L_x_22366:
[----:B------:R-:W-:Y:S05]  /*3d50*/  BSYNC.RECONVERGENT B0 ;  /* 0x0000000000007941 */ /* 0x000fea0003800200 */
.L_x_22365:
        /* <DEDUP_REMOVED lines=8> */
[----:B------:R-:W4:Y:S04]  /*3de0*/  LDS R0, [R9] ;  /* 0x0000000009007984 */ /* 0x000f280000000800 */
[----:B---3--:R-:W3:Y:S04]  /*3df0*/  LDS R3, [R9+0x80] ;  /* 0x0000800009037984 */ /* 0x008ee80000000800 */
[----:B------:R-:W5:Y:S04]  /*3e00*/  LDS R8, [R9+0x100] ;  /* 0x0001000009087984 */ /* 0x000f680000000800 */
[----:B--2---:R-:W2:Y:S01]  /*3e10*/  LDS R7, [R9+0x180] ;  /* 0x0001800009077984 */ /* 0x004ea20000000800 */
[----:B----4-:R-:W-:Y:S01]  /*3e20*/  FADD.FTZ R25, R25, R0 ;  /* 0x0000000019197221 */ /* 0x010fe20000010000 */
[----:B---3--:R-:W-:Y:S01]  /*3e30*/  FADD.FTZ R24, R24, R3 ;  /* 0x0000000318187221 */ /* 0x008fe20000010000 */
[----:B-----5:R-:W-:Y:S01]  /*3e40*/  FADD.FTZ R23, R23, R8 ;  /* 0x0000000817177221 */ /* 0x020fe20000010000 */
[----:B--2---:R-:W-:-:S07]  /*3e50*/  FADD.FTZ R22, R22, R7 ;  /* 0x0000000716167221 */ /* 0x004fce0000010000 */
.L_x_22368:
[----:B------:R-:W-:Y:S05]  /*3e60*/  BSYNC.RECONVERGENT B0 ;  /* 0x0000000000007941 */ /* 0x000fea0003800200 */
.L_x_22367:
[----:B------:R-:W-:Y:S06]  /*3e70*/  BAR.SYNC.DEFER_BLOCKING 0x0 ;  /* 0x0000000000007b1d */ /* 0x000fec0000010000 */
[----:B------:R-:W-:Y:S05]  /*3e80*/  @P2 EXIT ;  /* 0x000000000000294d */ /* 0x000fea0003800000 */
[----:B---3--:R-:W3:Y:S01]  /*3e90*/  S2R R3, SR_CTAID.Z ;  /* 0x0000000000037919 */ /* 0x008ee20000002700 */
[----:B------:R-:W4:Y:S01]  /*3ea0*/  LDCU UR4, c[0x0][0x378] ;  /* 0x00006f00ff0477ac */ /* 0x000f220008000800 */
[----:B------:R-:W-:Y:S01]  /*3eb0*/  IMAD R4, R6, R4, R5 ;  /* 0x0000000406047224 */ /* 0x000fe200078e0205 */
[----:B--2---:R-:W-:Y:S01]  /*3ec0*/  F2FP.F16.F32.PACK_AB R24, R24, R25 ;  /* 0x000000191818723e */ /* 0x004fe200000000ff */
[----:B------:R-:W2:Y:S01]  /*3ed0*/  LDCU.64 UR8, c[0x0][0x380] ;  /* 0x00007000ff0877ac */ /* 0x000ea20008000a00 */
[----:B------:R-:W-:Y:S01]  /*3ee0*/  F2FP.F16.F32.PACK_AB R22, R22, R23 ;  /* 0x000000171616723e */ /* 0x000fe200000000ff */
[----:B----4-:R-:W-:Y:S02]  /*3ef0*/  IMAD R4, R4, UR4, RZ ;  /* 0x0000000404047c24 */ /* 0x010fe4000f8e02ff */
[----:B---3--:R-:W-:-:S05]  /*3f00*/  IMAD.SHL.U32 R3, R3, 0x80, RZ ;  /* 0x0000008003037824 */ /* 0x008fca00078e00ff */
        /* <DEDUP_REMOVED lines=10> */
[----:B------:R-:W-:Y:S01]  /*3fb0*/  STG.E.U16 desc[UR6][R2.64+0xc0], R4 ;  /* 0x0000c00402007986 */ /* 0x000fe2000c101506 */
[----:B------:R-:W-:Y:S05]  /*3fc0*/  EXIT ;  /* 0x000000000000794d */ /* 0x000fea0003800000 */
.L_x_22327:
        /* <DEDUP_REMOVED lines=8> */
.L_x_22370:
[----:B------:R-:W-:Y:S05]  /*4050*/  BSYNC B1 ;  /* 0x0000000000017941 */ /* 0x000fea0003800000 */
.L_x_22369:
[----:B------:R-:W-:Y:S02]  /*4060*/  IMAD.MOV.U32 R9, RZ, RZ, R12 ;  /* 0x000000ffff097224 */ /* 0x000fe400078e000c */
[----:B------:R-:W-:Y:S02]  /*4070*/  HFMA2 R15, -RZ, RZ, 0, 5.9604644775390625e-08 ;  /* 0x00000001ff0f7431 */ /* 0x000fe400000001ff */
[----:B------:R-:W-:Y:S01]  /*4080*/  IMAD.MOV.U32 R18, RZ, RZ, 0x1f ;  /* 0x0000001fff127424 */ /* 0x000fe200078e00ff */
[----:B------:R-:W-:Y:S01]  /*4090*/  MOV R11, 0xffffffff ;  /* 0xffffffff000b7802 */ /* 0x000fe20000000f00 */
[----:B------:R-:W-:-:S05]  /*40a0*/  FADD.FTZ R9, R8, R9 ;  /* 0x0000000908097221 */ /* 0x000fca0000010000 */
[----:B------:R-:W-:-:S07]  /*40b0*/  MOV R14, R9 ;  /* 0x00000009000e7202 */ /* 0x000fce0000000f00 */
[----:B------:R-:W-:Y:S05]  /*40c0*/  WARPSYNC.COLLECTIVE R11, `(.L_x_22371) ;  /* 0x000000000b087348 */ /* 0x000fea0003c00000 */
[----:B------:R0:W1:Y:S02]  /*40d0*/  SHFL.BFLY P3, R12, R14, R15, R18 ;  /* 0x0c00000f0e0c7389 */ /* 0x0000640000060012 */
[----:B01----:R-:W-:Y:S05]  /*40e0*/  ENDCOLLECTIVE ;  /* 0x000000000000791b */ /* 0x003fea0003800000 */
.L_x_22371:
[----:B------:R-:W-:Y:S01]  /*40f0*/  MOV R10, R12 ;  /* 0x0000000c000a7202 */ /* 0x000fe20000000f00 */
[----:B------:R-:W-:Y:S06]  /*4100*/  BRA `(.L_x_22372) ;  /* 0xffffffcc00f47947 */ /* 0x000fec000383ffff */
.L_x_22329:
[----:B------:R-:W-:Y:S01]  /*4110*/  HFMA2 R15, -RZ, RZ, 0, 9.5367431640625e-07 ;  /* 0x00000010ff0f7431 */ /* 0x000fe200000001ff */
[----:B------:R-:W-:Y:S01]  /*4120*/  BSSY B0, `(.L_x_22373) ;  /* 0x0000007000007945 */ /* 0x000fe20003800000 */
[----:B------:R-:W-:Y:S01]  /*4130*/  IMAD.MOV.U32 R14, RZ, RZ, R17 ;  /* 0x000000ffff0e7224 */ /* 0x000fe200078e0011 */
[----:B------:R-:W-:Y:S01]  /*4140*/  MOV R18, 0x1f ;  /* 0x0000001f00127802 */ /* 0x000fe20000000f00 */
[----:B------:R-:W-:-:S07]  /*4150*/  IMAD.MOV.U32 R11, RZ, RZ, -0x1 ;  /* 0xffffffffff0b7424 */ /* 0x000fce00078e00ff */
[----:B------:R-:W-:Y:S05]  /*4160*/  WARPSYNC.COLLECTIVE R11, `(.L_x_22374) ;  /* 0x000000000b087348 */ /* 0x000fea0003c00000 */
[----:B------:R0:W1:Y:S02]  /*4170*/  SHFL.BFLY P3, R12, R14, R15, R18 ;  /* 0x0c00000f0e0c7389 */ /* 0x0000640000060012 */
[----:B01----:R-:W-:Y:S05]  /*4180*/  ENDCOLLECTIVE ;  /* 0x000000000000791b */ /* 0x003fea0003800000 */
.L_x_22374:
[----:B------:R-:W-:Y:S05]  /*4190*/  BSYNC B0 ;  /* 0x0000000000007941 */ /* 0x000fea0003800000 */
.L_x_22373:
        /* <DEDUP_REMOVED lines=9> */
.L_x_22375:
[----:B------:R-:W-:Y:S02]  /*4230*/  HFMA2 R15, -RZ, RZ, 0, 2.384185791015625e-07 ;  /* 0x00000004ff0f7431 */ /* 0x000fe400000001ff */
[----:B------:R-:W-:-:S05]  /*4240*/  IMAD.MOV.U32 R9, RZ, RZ, R12 ;  /* 0x000000ffff097224 */ /* 0x000fca00078e000c */
[----:B------:R-:W-:-:S04]  /*4250*/  FMNMX.FTZ R9, R10, R9, !PT ;  /* 0x000000090a097209 */ /* 0x000fc80007810000 */
[----:B------:R-:W-:-:S07]  /*4260*/  MOV R14, R9 ;  /* 0x00000009000e7202 */ /* 0x000fce0000000f00 */
[----:B------:R-:W-:Y:S05]  /*4270*/  WARPSYNC.COLLECTIVE R11, `(.L_x_22376) ;  /* 0x000000000b087348 */ /* 0x000fea0003c00000 */
[----:B------:R0:W1:Y:S02]  /*4280*/  SHFL.BFLY P3, R12, R14, R15, R18 ;  /* 0x0c00000f0e0c7389 */ /* 0x0000640000060012 */
[----:B01----:R-:W-:Y:S05]  /*4290*/  ENDCOLLECTIVE ;  /* 0x000000000000791b */ /* 0x003fea0003800000 */
.L_x_22376:
[----:B------:R-:W-:Y:S05]  /*42a0*/  BRA `(.L_x_22377) ;  /* 0xffffffd000147947 */ /* 0x000fea000383ffff */
.L_x_22378:
        /* <DEDUP_REMOVED lines=13> */
.L_x_25988:


//--------------------- .text._ZN4vllm25paged_attention_v1_kernelIttLi120ELi8ELi128ELNS_18Fp8KVCacheDataTypeE0ELb0EEEvPT_PKS2_PKT0_S8_ifPKiSA_iPKfiiiSC_SC_iiiii --------------------------
	.section	.text._ZN4vllm25paged_attention_v1_kernelIttLi120ELi8ELi128ELNS_18Fp8KVCacheDataTypeE0ELb0EEEvPT_PKS2_PKT0_S8_ifPKiSA_iPKfiiiSC_SC_iiiii,"ax",@progbits
	.align	128
        .global         _ZN4vllm25paged_attention_v1_kernelIttLi120ELi8ELi128ELNS_18Fp8KVCacheDataTypeE0ELb0EEEvPT_PKS2_PKT0_S8_ifPKiSA_iPKfiiiSC_SC_iiiii
        .type           _ZN4vllm25paged_attention_v1_kernelIttLi120ELi8ELi128ELNS_18Fp8KVCacheDataTypeE0ELb0EEEvPT_PKS2_PKT0_S8_ifPKiSA_iPKfiiiSC_SC_iiiii,@function
        .size           _ZN4vllm25paged_attention_v1_kernelIttLi120ELi8ELi128ELNS_18Fp8KVCacheDataTypeE0ELb0EEEvPT_PKS2_PKT0_S8_ifPKiSA_iPKfiiiSC_SC_iiiii,(.L_x_25989 - _ZN4vllm25paged_attention_v1_kernelIttLi120ELi8ELi128ELNS_18Fp8KVCacheDataTypeE0ELb0EEEvPT_PKS2_PKT0_S8_ifPKiSA_iPKfiiiSC_SC_iiiii)
        .other          _ZN4vllm25paged_attention_v1_kernelIttLi120ELi8ELi128ELNS_18Fp8KVCacheDataTypeE0ELb0EEEvPT_PKS2_PKT0_S8_ifPKiSA_iPKfiiiSC_SC_iiiii,@"STO_CUDA_ENTRY STV_DEFAULT"
_ZN4vllm25paged_attention_v1_kernelIttLi120ELi8ELi128ELNS_18Fp8KVCacheDataTypeE0ELb0EEEvPT_PKS2_PKT0_S8_ifPKiSA_iPKfiiiSC_SC_iiiii:
.text._ZN4vllm25paged_attention_v1_kernelIttLi120ELi8ELi128ELNS_18Fp8KVCacheDataTypeE0ELb0EEEvPT_PKS2_PKT0_S8_ifPKiSA_iPKfiiiSC_SC_iiiii:
        /* <DEDUP_REMOVED lines=19> */
[----:B------:R-:W-:Y:S01]  /*0130*/  @!P1 IMAD R4, R5, 0x78, RZ ;  /* 0x0000007805049824 */ /* 0x000fe200078e02ff */
        /* <DEDUP_REMOVED lines=12> */
[----:B-1----:R-:W-:-:S06]  /*0200*/  IADD3 R12, PT, PT, R7, 0xffffffe, RZ ;  /* 0x0ffffffe070c7810 */ /* 0x002fcc0007ffe0ff */
[----:B------:R1:W0:Y:S01]  /*0210*/  F2I.FTZ.U32.TRUNC.NTZ R13, R12 ;  /* 0x0000000c000d7305 */ /* 0x000222000021f000 */
[----:B------:R-:W-:Y:S02]  /*0220*/  IMAD.MOV.U32 R0, RZ, RZ, RZ ;  /* 0x000000ffff007224 */ /* 0x000fe400078e00ff */
[----:B---3--:R-:W-:-:S05]  /*0230*/  @P0 IMAD.WIDE.U32 R8, R5, 0x4, R8 ;  /* 0x0000000405080825 */ /* 0x008fca00078e0008 */
        /* <DEDUP_REMOVED lines=22> */
[----:B0-----:R-:W-:-:S06]  /*03a0*/  IADD3 R10, PT, PT, R7, 0xffffffe, RZ ;  /* 0x0ffffffe070a7810 */ /* 0x001fcc0007ffe0ff */
[----:B------:R0:W1:Y:S01]  /*03b0*/  F2I.FTZ.U32.TRUNC.NTZ R11, R10 ;  /* 0x0000000a000b7305 */ /* 0x000062000021f000 */
[----:B------:R-:W-:Y:S02]  /*03c0*/  IABS R12, R5 ;  /* 0x00000005000c7213 */ /* 0x000fe40000000000 */
[----:B------:R-:W-:Y:S02]  /*03d0*/  IABS R13, R8 ;  /* 0x00000008000d7213 */ /* 0x000fe40000000000 */
[----:B0-----:R-:W-:Y:S01]  /*03e0*/  MOV R10, RZ ;  /* 0x000000ff000a7202 */ /* 0x001fe20000000f00 */
[----:B-1----:R-:W-:-:S04]  /*03f0*/  IMAD.MOV R9, RZ, RZ, -R11 ;  /* 0x000000ffff097224 */ /* 0x002fc800078e0a0b */
[----:B------:R-:W-:-:S04]  /*0400*/  IMAD R9, R9, R14, RZ ;  /* 0x0000000e09097224 */ /* 0x000fc800078e02ff */
[----:B------:R-:W-:Y:S01]  /*0410*/  IMAD.HI.U32 R11, R11, R9, R10 ;  /* 0x000000090b0b7227 */ /* 0x000fe200078e000a */
[----:B------:R-:W-:-:S03]  /*0420*/  IADD3 R7, PT, PT, RZ, -R13, RZ ;  /* 0x8000000dff077210 */ /* 0x000fc60007ffe0ff */
[----:B------:R-:W-:Y:S01]  /*0430*/  IMAD.MOV.U32 R9, RZ, RZ, R12 ;  /* 0x000000ffff097224 */ /* 0x000fe200078e000c */
[----:B------:R-:W0:Y:S03]  /*0440*/  S2UR UR13, SR_CgaCtaId ;  /* 0x00000000000d79c3 */ /* 0x000e260000008800 */
[----:B------:R-:W-:-:S04]  /*0450*/  IMAD.HI.U32 R32, R11, R9, RZ ;  /* 0x000000090b207227 */ /* 0x000fc800078e00ff */
[----:B------:R-:W-:-:S05]  /*0460*/  IMAD R9, R32, R7, R9 ;  /* 0x0000000720097224 */ /* 0x000fca00078e0209 */
[----:B------:R-:W-:Y:S01]  /*0470*/  ISETP.GT.U32.AND P2, PT, R14, R9, PT ;  /* 0x000000090e00720c */ /* 0x000fe20003f44070 */
[----:B------:R-:W-:Y:S02]  /*0480*/  UMOV UR4, 0x400 ;  /* 0x0000040000047882 */ /* 0x000fe40000000000 */
[----:B------:R-:W-:Y:S01]  /*0490*/  IMAD.U32 R10, RZ, RZ, UR4 ;  /* 0x00000004ff0a7e24 */ /* 0x000fe2000f8e00ff */
[----:B------:R-:W-:Y:S01]  /*04a0*/  LOP3.LUT R11, R2, 0x3, RZ, 0xc0, !PT ;  /* 0x00000003020b7812 */ /* 0x000fe200078ec0ff */
[----:B------:R-:W1:Y:S08]  /*04b0*/  LDCU UR4, c[0x0][0x3b8] ;  /* 0x00007700ff0477ac */ /* 0x000e700008000800 */
[----:B------:R-:W-:Y:S01]  /*04c0*/  @!P2 IMAD.IADD R9, R9, 0x1, -R14 ;  /* 0x000000010909a824 */ /* 0x000fe200078e0a0e */
[----:B0-----:R-:W-:-:S04]  /*04d0*/  MOV R7, UR13 ;  /* 0x0000000d00077c02 */ /* 0x001fc80008000f00 */
[----:B------:R-:W-:Y:S02]  /*04e0*/  ISETP.GE.U32.AND P0, PT, R9, R14, PT ;  /* 0x0000000e0900720c */ /* 0x000fe40003f06070 */
[----:B------:R-:W-:-:S05]  /*04f0*/  LEA R12, R7, R10, 0x18 ;  /* 0x0000000a070c7211 */ /* 0x000fca00078ec0ff */
[----:B------:R-:W-:Y:S01]  /*0500*/  IMAD R11, R11, 0x3c, R12 ;  /* 0x0000003c0b0b7824 */ /* 0x000fe200078e020c */
[----:B------:R-:W-:-:S04]  /*0510*/  SHF.R.U32.HI R12, RZ, 0x2, R2 ;  /* 0x00000002ff0c7819 */ /* 0x000fc80000011602 */
[----:B------:R-:W-:Y:S02]  /*0520*/  @!P1 LEA R16, R12, R11, 0x2 ;  /* 0x0000000b0c109211 */ /* 0x000fe400078e10ff */
[----:B------:R-:W-:Y:S02]  /*0530*/  LOP3.LUT R11, R5, R8, RZ, 0x3c, !PT ;  /* 0x00000008050b7212 */ /* 0x000fe400078e3cff */
[----:B------:R-:W-:Y:S02]  /*0540*/  @!P2 IADD3 R32, PT, PT, R32, 0x1, RZ ;  /* 0x000000012020a810 */ /* 0x000fe40007ffe0ff */
[----:B------:R-:W-:Y:S02]  /*0550*/  ISETP.GE.AND P3, PT, R11, RZ, PT ;  /* 0x000000ff0b00720c */ /* 0x000fe40003f66270 */
[----:B------:R-:W-:Y:S01]  /*0560*/  ISETP.NE.AND P2, PT, R8, RZ, PT ;  /* 0x000000ff0800720c */ /* 0x000fe20003f45270 */
[----:B------:R-:W-:Y:S01]  /*0570*/  @P0 VIADD R32, R32, 0x1 ;  /* 0x0000000120200836 */ /* 0x000fe20000000000 */
[----:B------:R-:W-:Y:S01]  /*0580*/  BSSY B0, `(.L_x_22379) ;  /* 0x00000cd000007945 */ /* 0x000fe20003800000 */
[----:B------:R-:W-:-:S02]  /*0590*/  IMAD.MOV.U32 R11, RZ, RZ, -0x800001 ;  /* 0xff7fffffff0b7424 */ /* 0x000fc400078e00ff */
[----:B--2---:R-:W-:-:S05]  /*05a0*/  VIADD R9, R26, 0x7 ;  /* 0x000000071a097836 */ /* 0x004fca0000000000 */
[----:B------:R-:W-:-:S04]  /*05b0*/  SHF.R.S32.HI R14, RZ, 0x1f, R9 ;  /* 0x0000001fff0e7819 */ /* 0x000fc80000011409 */
[----:B------:R-:W-:Y:S02]  /*05c0*/  LEA.HI R9, R14, R9, RZ, 0x3 ;  /* 0x000000090e097211 */ /* 0x000fe400078f18ff */
[----:B------:R-:W-:Y:S02]  /*05d0*/  SHF.R.U32.HI R14, RZ, 0x5, R2 ;  /* 0x00000005ff0e7819 */ /* 0x000fe40000011602 */
[----:B------:R-:W-:Y:S02]  /*05e0*/  SHF.R.S32.HI R9, RZ, 0x3, R9 ;  /* 0x00000003ff097819 */ /* 0x000fe40000011409 */
[----:B------:R-:W-:Y:S02]  /*05f0*/  @!P3 IADD3 R32, PT, PT, RZ, -R32, RZ ;  /* 0x80000020ff20b210 */ /* 0x000fe40007ffe0ff */
[----:B------:R-:W-:Y:S01]  /*0600*/  @!P2 LOP3.LUT R32, RZ, R8, RZ, 0x33, !PT ;  /* 0x00000008ff20a212 */ /* 0x000fe200078e33ff */
[----:B----4-:R0:W-:Y:S01]  /*0610*/  @!P1 STS [R16], R3 ;  /* 0x0000000310009388 */ /* 0x0101e20000000800 */
[----:B------:R-:W-:Y:S01]  /*0620*/  BAR.SYNC.DEFER_BLOCKING 0x0 ;  /* 0x0000000000007b1d */ /* 0x000fe20000010000 */
[----:B------:R-:W-:Y:S01]  /*0630*/  ISETP.GE.AND P1, PT, R14, R9, PT ;  /* 0x000000090e00720c */ /* 0x000fe20003f26270 */
[----:B-1----:R-:W-:-:S12]  /*0640*/  IMAD R9, R6, UR4, RZ ;  /* 0x0000000406097c24 */ /* 0x002fd8000f8e02ff */
[----:B0-----:R-:W-:Y:S05]  /*0650*/  @P1 BRA `(.L_x_22380) ;  /* 0x0000000800fc1947 */ /* 0x001fea0003800000 */
[----:B------:R-:W0:Y:S01]  /*0660*/  LDCU UR4, c[0x0][0x3d0] ;  /* 0x00007a00ff0477ac */ /* 0x000e220008000800 */
[----:B------:R-:W-:Y:S01]  /*0670*/  IMAD.SHL.U32 R3, R12, 0x4, RZ ;  /* 0x000000040c037824 */ /* 0x000fe200078e00ff */
[----:B------:R-:W-:Y:S01]  /*0680*/  SHF.R.U32.HI R2, RZ, 0x3, R2 ;  /* 0x00000003ff027819 */ /* 0x000fe20000011602 */
[----:B------:R-:W1:Y:S01]  /*0690*/  LDCU.64 UR8, c[0x0][0x3a8] ;  /* 0x00007500ff0877ac */ /* 0x000e620008000a00 */
[----:B------:R-:W-:Y:S02]  /*06a0*/  IADD3 R10, PT, PT, R10, 0x110, RZ ;  /* 0x000001100a0a7810 */ /* 0x000fe40007ffe0ff */
[----:B------:R-:W-:Y:S02]  /*06b0*/  LOP3.LUT R11, R3, 0x1c, RZ, 0xc0, !PT ;  /* 0x0000001c030b7812 */ /* 0x000fe400078ec0ff */
[----:B------:R-:W-:Y:S02]  /*06c0*/  LOP3.LUT R2, R2, 0x7c, RZ, 0xc0, !PT ;  /* 0x0000007c02027812 */ /* 0x000fe400078ec0ff */
[----:B------:R-:W-:-:S02]  /*06d0*/  MOV R3, RZ ;  /* 0x000000ff00037202 */ /* 0x000fc40000000f00 */
[----:B------:R-:W-:Y:S02]  /*06e0*/  LEA R10, R7, R10, 0x18 ;  /* 0x0000000a070a7211 */ /* 0x000fe400078ec0ff */
[----:B------:R-:W-:Y:S01]  /*06f0*/  LOP3.LUT R7, R12, 0x7, RZ, 0xc0, !PT ;  /* 0x000000070c077812 */ /* 0x000fe200078ec0ff */
[----:B------:R-:W-:Y:S01]  /*0700*/  IMAD.WIDE R2, R9, 0x4, R2 ;  /* 0x0000000409027825 */ /* 0x000fe200078e0202 */
[C---:B------:R-:W-:Y:S02]  /*0710*/  LEA R11, R14.reuse, R11, 0x5 ;  /* 0x0000000b0e0b7211 */ /* 0x040fe400078e28ff */
[----:B------:R-:W-:Y:S01]  /*0720*/  LEA R7, R14, R7, 0x3 ;  /* 0x000000070e077211 */ /* 0x000fe200078e18ff */
[----:B------:R-:W-:Y:S02]  /*0730*/  IMAD.SHL.U32 R9, R12, 0x8, RZ ;  /* 0x000000080c097824 */ /* 0x000fe400078e00ff */
[----:B0-----:R-:W-:Y:S01]  /*0740*/  IMAD R8, R32, UR4, RZ ;  /* 0x0000000420087c24 */ /* 0x001fe2000f8e02ff */
[----:B-1----:R-:W-:Y:S01]  /*0750*/  IADD3 R12, P2, PT, R2, UR8, RZ ;  /* 0x00000008020c7c10 */ /* 0x002fe2000ff5e0ff */
[----:B------:R-:W-:Y:S01]  /*0760*/  IMAD.IADD R13, R11, 0x1, R10 ;  /* 0x000000010b0d7824 */ /* 0x000fe200078e020a */
[----:B------:R-:W-:Y:S01]  /*0770*/  LOP3.LUT R9, R9, 0x38, RZ, 0xc0, !PT ;  /* 0x0000003809097812 */ /* 0x000fe200078ec0ff */
[----:B------:R-:W-:Y:S01]  /*0780*/  IMAD.MOV.U32 R11, RZ, RZ, -0x800001 ;  /* 0xff7fffffff0b7424 */ /* 0x000fe200078e00ff */
[----:B------:R-:W-:Y:S01]  /*0790*/  IADD3.X R15, PT, PT, R3, UR9, RZ, P2, !PT ;  /* 0x00000009030f7c10 */ /* 0x000fe200097fe4ff */
[----:B------:R-:W-:Y:S01]  /*07a0*/  VIADD R17, R7, 0x1 ;  /* 0x0000000107117836 */ /* 0x000fe20000000000 */
[----:B------:R-:W-:-:S02]  /*07b0*/  IADD3 R2, P0, PT, R8, R9, RZ ;  /* 0x0000000908027210 */ /* 0x000fc40007f1e0ff */
[----:B------:R-:W-:Y:S02]  /*07c0*/  IADD3 R16, PT, PT, -R26, R7, RZ ;  /* 0x000000071a107210 */ /* 0x000fe40007ffe1ff */
[----:B------:R-:W-:-:S09]  /*07d0*/  LEA.HI.X.SX32 R3, R8, RZ, 0x1, P0 ;  /* 0x000000ff08037211 */ /* 0x000fd200000f0eff */
.L_x_22382:
        /* <DEDUP_REMOVED lines=17> */
[----:B------:R-:W-:Y:S01]  /*08f0*/  IMAD.U32 R7, RZ, RZ, UR13 ;  /* 0x0000000dff077e24 */ /* 0x000fe2000f8e00ff */
[----:B------:R-:W-:-:S02]  /*0900*/  MOV R10, UR4 ;  /* 0x00000004000a7c02 */ /* 0x000fc40008000f00 */
[----:B------:R-:W4:Y:S02]  /*0910*/  LDG.E.CONSTANT R20, desc[UR6][R8.64+0x300] ;  /* 0x0003000608147981 */ /* 0x000f24000c1e9900 */
[----:B------:R-:W-:Y:S02]  /*0920*/  LEA R18, R7, R10, 0x18 ;  /* 0x0000000a07127211 */ /* 0x000fe400078ec0ff */
[----:B------:R-:W4:Y:S03]  /*0930*/  LDG.E.CONSTANT R22, desc[UR6][R8.64+0x380] ;  /* 0x0003800608167981 */ /* 0x000f26000c1e9900 */
[----:B------:R-:W-:-:S05]  /*0940*/  IMAD R21, R19, 0x3c, R18 ;  /* 0x0000003c13157824 */ /* 0x000fca00078e0212 */
[----:B------:R-:W0:Y:S04]  /*0950*/  LDS R34, [R21+0x4] ;  /* 0x0000040015227984 */ /* 0x000e280000000800 */
[----:B------:R-:W1:Y:S04]  /*0960*/  LDS R31, [R21] ;  /* 0x00000000151f7984 */ /* 0x000e680000000800 */
[----:B------:R-:W3:Y:S04]  /*0970*/  LDS R24, [R21+0x8] ;  /* 0x0000080015187984 */ /* 0x000ee80000000800 */
[----:B------:R-:W4:Y:S01]  /*0980*/  LDS R28, [R21+0xc] ;  /* 0x00000c00151c7984 */ /* 0x000f220000000800 */
[----:B0-----:R-:W-:-:S02]  /*0990*/  HADD2.F32 R18, -RZ, R34.H0_H0 ;  /* 0x20000022ff127230 */ /* 0x001fc40000004100 */
[----:B------:R-:W-:Y:S02]  /*09a0*/  HADD2.F32 R34, -RZ, R34.H1_H1 ;  /* 0x30000022ff227230 */ /* 0x000fe40000004100 */
[--C-:B--2---:R-:W-:Y:S02]  /*09b0*/  HADD2.F32 R35, -RZ, R33.reuse.H0_H0 ;  /* 0x20000021ff237230 */ /* 0x104fe40000004100 */
[----:B------:R-:W-:-:S03]  /*09c0*/  HADD2.F32 R33, -RZ, R33.H1_H1 ;  /* 0x30000021ff217230 */ /* 0x000fc60000004100 */
[----:B------:R-:W-:Y:S01]  /*09d0*/  FMUL.FTZ R37, R18, R35 ;  /* 0x0000002312257220 */ /* 0x000fe20000410000 */
[--C-:B-1----:R-:W-:Y:S02]  /*09e0*/  HADD2.F32 R18, -RZ, R31.reuse.H0_H0 ;  /* 0x2000001fff127230 */ /* 0x102fe40000004100 */
[--C-:B---3--:R-:W-:Y:S02]  /*09f0*/  HADD2.F32 R35, -RZ, R30.reuse.H0_H0 ;  /* 0x2000001eff237230 */ /* 0x108fe40000004100 */
[----:B------:R-:W-:Y:S01]  /*0a00*/  FMUL.FTZ R34, R34, R33 ;  /* 0x0000002122227220 */ /* 0x000fe20000410000 */
[----:B------:R-:W-:Y:S02]  /*0a10*/  HADD2.F32 R31, -RZ, R31.H1_H1 ;  /* 0x3000001fff1f7230 */ /* 0x000fe40000004100 */
[----:B------:R-:W-:Y:S02]  /*0a20*/  HADD2.F32 R30, -RZ, R30.H1_H1 ;  /* 0x3000001eff1e7230 */ /* 0x000fe40000004100 */
[----:B------:R-:W-:Y:S01]  /*0a30*/  FFMA.FTZ R18, R18, R35, R37 ;  /* 0x0000002312127223 */ /* 0x000fe20000010025 */
[----:B------:R-:W-:-:S02]  /*0a40*/  HADD2.F32 R33, -RZ, R24.H0_H0 ;  /* 0x20000018ff217230 */ /* 0x000fc40000004100 */
[----:B------:R-:W-:Y:S01]  /*0a50*/  FFMA.FTZ R31, R31, R30, R34 ;  /* 0x0000001e1f1f7223 */ /* 0x000fe20000010022 */
[--C-:B----4-:R-:W-:Y:S01]  /*0a60*/  HADD2.F32 R34, -RZ, R29.reuse.H0_H0 ;  /* 0x2000001dff227230 */ /* 0x110fe20000004100 */
[----:B------:R-:W0:Y:S04]  /*0a70*/  LDS R30, [R21+0x10] ;  /* 0x00001000151e7984 */ /* 0x000e280000000800 */
[----:B------:R-:W-:Y:S02]  /*0a80*/  FFMA.FTZ R33, R33, R34, R18 ;  /* 0x0000002221217223 */ /* 0x000fe40000010012 */
[----:B------:R-:W2:Y:S01]  /*0a90*/  LDG.E.CONSTANT R18, desc[UR6][R8.64+0x400] ;  /* 0x0004000608127981 */ /* 0x000ea2000c1e9900 */
[----:B------:R-:W-:Y:S02]  /*0aa0*/  HADD2.F32 R24, -RZ, R24.H1_H1 ;  /* 0x30000018ff187230 */ /* 0x000fe40000004100 */
[----:B------:R-:W-:-:S02]  /*0ab0*/  HADD2.F32 R34, -RZ, R29.H1_H1 ;  /* 0x3000001dff227230 */ /* 0x000fc40000004100 */
[----:B------:R-:W1:Y:S03]  /*0ac0*/  LDS R29, [R21+0x14] ;  /* 0x00001400151d7984 */ /* 0x000e660000000800 */
[----:B------:R-:W-:Y:S01]  /*0ad0*/  FFMA.FTZ R31, R24, R34, R31 ;  /* 0x00000022181f7223 */ /* 0x000fe2000001001f */
[----:B------:R-:W-:Y:S02]  /*0ae0*/  HADD2.F32 R24, -RZ, R28.H0_H0 ;  /* 0x2000001cff187230 */ /* 0x000fe40000004100 */
[----:B------:R-:W-:-:S05]  /*0af0*/  HADD2.F32 R34, -RZ, R27.H0_H0 ;  /* 0x2000001bff227230 */ /* 0x000fca0000004100 */
[----:B------:R-:W-:Y:S02]  /*0b00*/  FFMA.FTZ R33, R24, R34, R33 ;  /* 0x0000002218217223 */ /* 0x000fe40000010021 */
[----:B------:R-:W3:Y:S01]  /*0b10*/  LDG.E.CONSTANT R24, desc[UR6][R8.64+0x480] ;  /* 0x0004800608187981 */ /* 0x000ee2000c1e9900 */
[----:B------:R-:W-:Y:S02]  /*0b20*/  HADD2.F32 R28, -RZ, R28.H1_H1 ;  /* 0x3000001cff1c7230 */ /* 0x000fe40000004100 */
[----:B------:R-:W-:-:S05]  /*0b30*/  HADD2.F32 R27, -RZ, R27.H1_H1 ;  /* 0x3000001bff1b7230 */ /* 0x000fca0000004100 */
[----:B------:R-:W-:Y:S01]  /*0b40*/  FFMA.FTZ R28, R28, R27, R31 ;  /* 0x0000001b1c1c7223 */ /* 0x000fe2000001001f */
[----:B------:R-:W-:Y:S02]  /*0b50*/  HADD2.F32 R27, -RZ, R25.H0_H0 ;  /* 0x20000019ff1b7230 */ /* 0x000fe40000004100 */
[----:B0-----:R-:W-:-:S05]  /*0b60*/  HADD2.F32 R34, -RZ, R30.H0_H0 ;  /* 0x2000001eff227230 */ /* 0x001fca0000004100 */
[----:B------:R-:W-:Y:S02]  /*0b70*/  FFMA.FTZ R33, R34, R27, R33 ;  /* 0x0000001b22217223 */ /* 0x000fe40000010021 */
[----:B------:R-:W4:Y:S01]  /*0b80*/  LDG.E.CONSTANT R27, desc[UR6][R8.64+0x500] ;  /* 0x00050006081b7981 */ /* 0x000f22000c1e9900 */
[----:B------:R-:W-:Y:S02]  /*0b90*/  HADD2.F32 R31, -RZ, R30.H1_H1 ;  /* 0x3000001eff1f7230 */ /* 0x000fe40000004100 */
[----:B------:R-:W-:Y:S01]  /*0ba0*/  HADD2.F32 R34, -RZ, R25.H1_H1 ;  /* 0x30000019ff227230 */ /* 0x000fe20000004100 */
[----:B------:R-:W4:Y:S04]  /*0bb0*/  LDG.E.CONSTANT R30, desc[UR6][R8.64+0x600] ;  /* 0x00060006081e7981 */ /* 0x000f28000c1e9900 */
[----:B------:R-:W4:Y:S01]  /*0bc0*/  LDG.E.CONSTANT R25, desc[UR6][R8.64+0x580] ;  /* 0x0005800608197981 */ /* 0x000f22000c1e9900 */
[----:B------:R-:W-:Y:S01]  /*0bd0*/  FFMA.FTZ R34, R31, R34, R28 ;  /* 0x000000221f227223 */ /* 0x000fe2000001001c */
[----:B-1----:R-:W-:-:S02]  /*0be0*/  HADD2.F32 R28, -RZ, R29.H0_H0 ;  /* 0x2000001dff1c7230 */ /* 0x002fc40000004100 */
[----:B------:R-:W-:Y:S01]  /*0bf0*/  HADD2.F32 R35, -RZ, R23.H0_H0 ;  /* 0x20000017ff237230 */ /* 0x000fe20000004100 */
[----:B------:R-:W4:Y:S04]  /*0c00*/  LDG.E.CONSTANT R31, desc[UR6][R8.64+0x700] ;  /* 0x00070006081f7981 */ /* 0x000f28000c1e9900 */
[----:B------:R-:W-:Y:S02]  /*0c10*/  FFMA.FTZ R35, R28, R35, R33 ;  /* 0x000000231c237223 */ /* 0x000fe40000010021 */
[----:B------:R0:W4:Y:S04]  /*0c20*/  LDG.E.CONSTANT R28, desc[UR6][R8.64+0x680] ;  /* 0x00068006081c7981 */ /* 0x000128000c1e9900 */
[----:B------:R-:W1:Y:S01]  /*0c30*/  LDS R33, [R21+0x18] ;  /* 0x0000180015217984 */ /* 0x000e620000000800 */
[----:B------:R-:W-:-:S02]  /*0c40*/  HADD2.F32 R29, -RZ, R29.H1_H1 ;  /* 0x3000001dff1d7230 */ /* 0x000fc40000004100 */
[----:B------:R-:W-:-:S05]  /*0c50*/  HADD2.F32 R23, -RZ, R23.H1_H1 ;  /* 0x30000017ff177230 */ /* 0x000fca0000004100 */
[----:B------:R-:W-:Y:S02]  /*0c60*/  FFMA.FTZ R34, R29, R23, R34 ;  /* 0x000000171d227223 */ /* 0x000fe40000010022 */
[----:B------:R-:W1:Y:S01]  /*0c70*/  LDS R29, [R21+0x1c] ;  /* 0x00001c00151d7984 */ /* 0x000e620000000800 */
[----:B------:R-:W-:Y:S02]  /*0c80*/  HADD2.F32 R23, -RZ, R20.H0_H0 ;  /* 0x20000014ff177230 */ /* 0x000fe40000004100 */
[----:B0-----:R-:W-:Y:S02]  /*0c90*/  HADD2.F32 R9, -RZ, R22.H0_H0 ;  /* 0x20000016ff097230 */ /* 0x001fe40000004100 */
[----:B-1----:R-:W-:-:S05]  /*0ca0*/  HADD2.F32 R36, -RZ, R33.H0_H0 ;  /* 0x20000021ff247230 */ /* 0x002fca0000004100 */
[----:B------:R-:W-:Y:S02]  /*0cb0*/  FFMA.FTZ R35, R36, R23, R35 ;  /* 0x0000001724237223 */ /* 0x000fe40000010023 */
[----:B------:R-:W0:Y:S01]  /*0cc0*/  LDS R23, [R21+0x20] ;  /* 0x0000200015177984 */ /* 0x000e220000000800 */
[----:B------:R-:W-:-:S05]  /*0cd0*/  HADD2.F32 R8, -RZ, R29.H0_H0 ;  /* 0x2000001dff087230 */ /* 0x000fca0000004100 */
[----:B------:R-:W-:Y:S02]  /*0ce0*/  FFMA.FTZ R35, R8, R9, R35 ;  /* 0x0000000908237223 */ /* 0x000fe40000010023 */
[----:B------:R-:W1:Y:S01]  /*0cf0*/  LDS R8, [R21+0x24] ;  /* 0x0000240015087984 */ /* 0x000e620000000800 */
[----:B------:R-:W-:Y:S02]  /*0d00*/  HADD2.F32 R33, -RZ, R33.H1_H1 ;  /* 0x30000021ff217230 */ /* 0x000fe40000004100 */
[----:B------:R-:W-:Y:S01]  /*0d10*/  HADD2.F32 R20, -RZ, R20.H1_H1 ;  /* 0x30000014ff147230 */ /* 0x000fe20000004100 */
[----:B------:R-:W3:Y:S01]  /*0d20*/  LDS R9, [R21+0x28] ;  /* 0x0000280015097984 */ /* 0x000ee20000000800 */
[----:B------:R-:W-:Y:S02]  /*0d30*/  HADD2.F32 R29, -RZ, R29.H1_H1 ;  /* 0x3000001dff1d7230 */ /* 0x000fe40000004100 */
[----:B------:R-:W-:Y:S02]  /*0d40*/  HADD2.F32 R22, -RZ, R22.H1_H1 ;  /* 0x30000016ff167230 */ /* 0x000fe40000004100 */
[----:B------:R-:W-:-:S04]  /*0d50*/  FFMA.FTZ R20, R33, R20, R34 ;  /* 0x0000001421147223 */ /* 0x000fc80000010022 */
[----:B------:R-:W-:Y:S01]  /*0d60*/  FFMA.FTZ R22, R29, R22, R20 ;  /* 0x000000161d167223 */ /* 0x000fe20000010014 */
[--C-:B0-----:R-:W-:Y:S02]  /*0d70*/  HADD2.F32 R20, -RZ, R23.reuse.H0_H0 ;  /* 0x20000017ff147230 */ /* 0x101fe40000004100 */
[----:B------:R-:W-:Y:S02]  /*0d80*/  HADD2.F32 R23, -RZ, R23.H1_H1 ;  /* 0x30000017ff177230 */ /* 0x000fe40000004100 */
[--C-:B-1----:R-:W-:Y:S02]  /*0d90*/  HADD2.F32 R34, -RZ, R8.reuse.H0_H0 ;  /* 0x20000008ff227230 */ /* 0x102fe40000004100 */
[----:B------:R-:W-:Y:S01]  /*0da0*/  HADD2.F32 R8, -RZ, R8.H1_H1 ;  /* 0x30000008ff087230 */ /* 0x000fe20000004100 */
[----:B------:R-:W-:Y:S01]  /*0db0*/  ISETP.NE.AND P2, PT, R19, RZ, PT ;  /* 0x000000ff1300720c */ /* 0x000fe20003f45270 */
[----:B------:R-:W-:Y:S01]  /*0dc0*/  UMOV UR4, 0xffffffff ;  /* 0xffffffff00047882 */ /* 0x000fe20000000000 */
[----:B-----5:R-:W-:Y:S01]  /*0dd0*/  FSETP.NEU.FTZ.AND P0, PT, R0, RZ, PT ;  /* 0x000000ff0000720b */ /* 0x020fe20003f1d000 */
[----:B--2---:R-:W-:-:S02]  /*0de0*/  HADD2.F32 R29, -RZ, R18.H0_H0 ;  /* 0x20000012ff1d7230 */ /* 0x004fc40000004100 */
[----:B------:R-:W-:-:S03]  /*0df0*/  HADD2.F32 R18, -RZ, R18.H1_H1 ;  /* 0x30000012ff127230 */ /* 0x000fc60000004100 */
[----:B------:R-:W-:Y:S02]  /*0e00*/  FFMA.FTZ R35, R20, R29, R35 ;  /* 0x0000001d14237223 */ /* 0x000fe40000010023 */
[----:B------:R-:W0:Y:S01]  /*0e10*/  LDS R20, [R21+0x2c] ;  /* 0x00002c0015147984 */ /* 0x000e220000000800 */
[----:B------:R-:W-:-:S03]  /*0e20*/  FFMA.FTZ R23, R23, R18, R22 ;  /* 0x0000001217177223 */ /* 0x000fc60000010016 */
[----:B------:R-:W1:Y:S04]  /*0e30*/  LDS R22, [R21+0x30] ;  /* 0x0000300015167984 */ /* 0x000e680000000800 */
[----:B------:R-:W2:Y:S01]  /*0e40*/  LDS R18, [R21+0x34] ;  /* 0x0000340015127984 */ /* 0x000ea20000000800 */
[----:B---3--:R-:W-:-:S05]  /*0e50*/  HADD2.F32 R29, -RZ, R24.H0_H0 ;  /* 0x20000018ff1d7230 */ /* 0x008fca0000004100 */
[----:B------:R-:W-:Y:S02]  /*0e60*/  FFMA.FTZ R35, R34, R29, R35 ;  /* 0x0000001d22237223 */ /* 0x000fe40000010023 */
[----:B------:R3:W2:Y:S01]  /*0e70*/  LDS R29, [R21+0x38] ;  /* 0x00003800151d7984 */ /* 0x0006a20000000800 */
[----:B------:R-:W-:-:S05]  /*0e80*/  HADD2.F32 R24, -RZ, R24.H1_H1 ;  /* 0x30000018ff187230 */ /* 0x000fca0000004100 */
[----:B------:R-:W-:Y:S01]  /*0e90*/  FFMA.FTZ R8, R8, R24, R23 ;  /* 0x0000001808087223 */ /* 0x000fe20000010017 */
[--C-:B------:R-:W-:Y:S02]  /*0ea0*/  HADD2.F32 R24, -RZ, R9.reuse.H0_H0 ;  /* 0x20000009ff187230 */ /* 0x100fe40000004100 */
[----:B------:R-:W-:Y:S02]  /*0eb0*/  HADD2.F32 R9, -RZ, R9.H1_H1 ;  /* 0x30000009ff097230 */ /* 0x000fe40000004100 */
[--C-:B----4-:R-:W-:Y:S02]  /*0ec0*/  HADD2.F32 R23, -RZ, R27.reuse.H0_H0 ;  /* 0x2000001bff177230 */ /* 0x110fe40000004100 */
[----:B------:R-:W-:-:S03]  /*0ed0*/  HADD2.F32 R27, -RZ, R27.H1_H1 ;  /* 0x3000001bff1b7230 */ /* 0x000fc60000004100 */
[----:B------:R-:W-:Y:S01]  /*0ee0*/  FFMA.FTZ R23, R24, R23, R35 ;  /* 0x0000001718177223 */ /* 0x000fe20000010023 */
[--C-:B0-----:R-:W-:Y:S02]  /*0ef0*/  HADD2.F32 R24, -RZ, R20.reuse.H0_H0 ;  /* 0x20000014ff187230 */ /* 0x101fe40000004100 */
[----:B------:R-:W-:Y:S01]  /*0f00*/  FFMA.FTZ R8, R9, R27, R8 ;  /* 0x0000001b09087223 */ /* 0x000fe20000010008 */
[----:B------:R-:W-:Y:S02]  /*0f10*/  HADD2.F32 R9, -RZ, R20.H1_H1 ;  /* 0x30000014ff097230 */ /* 0x000fe40000004100 */
[--C-:B------:R-:W-:Y:S02]  /*0f20*/  HADD2.F32 R20, -RZ, R25.reuse.H0_H0 ;  /* 0x20000019ff147230 */ /* 0x100fe40000004100 */
[----:B------:R-:W-:-:S03]  /*0f30*/  HADD2.F32 R25, -RZ, R25.H1_H1 ;  /* 0x30000019ff197230 */ /* 0x000fc60000004100 */
[----:B------:R-:W-:Y:S01]  /*0f40*/  FFMA.FTZ R20, R24, R20, R23 ;  /* 0x0000001418147223 */ /* 0x000fe20000010017 */
[----:B------:R-:W-:Y:S02]  /*0f50*/  HADD2.F32 R23, -RZ, R30.H0_H0 ;  /* 0x2000001eff177230 */ /* 0x000fe40000004100 */
[----:B------:R-:W-:Y:S01]  /*0f60*/  FFMA.FTZ R8, R9, R25, R8 ;  /* 0x0000001909087223 */ /* 0x000fe20000010008 */
[--C-:B-1----:R-:W-:Y:S02]  /*0f70*/  HADD2.F32 R9, -RZ, R22.reuse.H0_H0 ;  /* 0x20000016ff097230 */ /* 0x102fe40000004100 */
[----:B---3--:R-:W-:Y:S02]  /*0f80*/  HADD2.F32 R21, -RZ, R22.H1_H1 ;  /* 0x30000016ff157230 */ /* 0x008fe40000004100 */
[----:B--2---:R-:W-:Y:S02]  /*0f90*/  HADD2.F32 R22, -RZ, R18.H0_H0 ;  /* 0x20000012ff167230 */ /* 0x004fe40000004100 */
[----:B------:R-:W-:Y:S01]  /*0fa0*/  FFMA.FTZ R9, R9, R23, R20 ;  /* 0x0000001709097223 */ /* 0x000fe20000010014 */
[----:B------:R-:W-:-:S02]  /*0fb0*/  HADD2.F32 R24, -RZ, R28.H0_H0 ;  /* 0x2000001cff187230 */ /* 0x000fc40000004100 */
[----:B------:R-:W-:Y:S02]  /*0fc0*/  HADD2.F32 R30, -RZ, R30.H1_H1 ;  /* 0x3000001eff1e7230 */ /* 0x000fe40000004100 */
[----:B------:R-:W-:Y:S02]  /*0fd0*/  HADD2.F32 R28, -RZ, R28.H1_H1 ;  /* 0x3000001cff1c7230 */ /* 0x000fe40000004100 */
[----:B------:R-:W-:Y:S01]  /*0fe0*/  FFMA.FTZ R22, R22, R24, R9 ;  /* 0x0000001816167223 */ /* 0x000fe20000010009 */
[----:B------:R-:W-:Y:S02]  /*0ff0*/  HADD2.F32 R9, -RZ, R18.H1_H1 ;  /* 0x30000012ff097230 */ /* 0x000fe40000004100 */
[----:B------:R-:W-:Y:S01]  /*1000*/  FFMA.FTZ R8, R21, R30, R8 ;  /* 0x0000001e15087223 */ /* 0x000fe20000010008 */
[----:B------:R-:W-:Y:S02]  /*1010*/  VIADD R20, R26, 0x7 ;  /* 0x000000071a147836 */ /* 0x000fe40000000000 */
[----:B------:R-:W-:-:S02]  /*1020*/  HADD2.F32 R19, -RZ, R29.H0_H0 ;  /* 0x2000001dff137230 */ /* 0x000fc40000004100 */
[----:B------:R-:W-:Y:S01]  /*1030*/  FFMA.FTZ R8, R9, R28, R8 ;  /* 0x0000001c09087223 */ /* 0x000fe20000010008 */
[----:B------:R-:W-:Y:S01]  /*1040*/  HADD2.F32 R18, -RZ, R31.H0_H0 ;  /* 0x2000001fff127230 */ /* 0x000fe20000004100 */
[----:B------:R-:W-:Y:S01]  /*1050*/  SHF.R.S32.HI R9, RZ, 0x1f, R20 ;  /* 0x0000001fff097819 */ /* 0x000fe20000011414 */
[----:B------:R-:W-:Y:S02]  /*1060*/  HADD2.F32 R29, -RZ, R29.H1_H1 ;  /* 0x3000001dff1d7230 */ /* 0x000fe40000004100 */
[----:B------:R-:W-:Y:S02]  /*1070*/  HADD2.F32 R31, -RZ, R31.H1_H1 ;  /* 0x3000001fff1f7230 */ /* 0x000fe40000004100 */
[----:B------:R-:W-:Y:S01]  /*1080*/  FFMA.FTZ R18, R19, R18, R22 ;  /* 0x0000001213127223 */ /* 0x000fe20000010016 */
[----:B------:R-:W-:Y:S02]  /*1090*/  LEA.HI R9, R9, R20, RZ, 0x3 ;  /* 0x0000001409097211 */ /* 0x000fe400078f18ff */
[----:B------:R-:W-:-:S02]  /*10a0*/  FFMA.FTZ R29, R29, R31, R8 ;  /* 0x0000001f1d1d7223 */ /* 0x000fc40000010008 */
[----:B------:R-:W-:Y:S02]  /*10b0*/  SHF.R.S32.HI R21, RZ, 0x3, R9 ;  /* 0x00000003ff157819 */ /* 0x000fe40000011409 */
[----:B------:R-:W-:Y:S01]  /*10c0*/  FADD.FTZ R18, R18, R29 ;  /* 0x0000001d12127221 */ /* 0x000fe20000010000 */
[----:B------:R-:W-:Y:S06]  /*10d0*/  BRA.DIV UR4, `(.L_x_22381) ;  /* 0x0000002e04b47947 */ /* 0x000fec000b800000 */
[----:B------:R-:W0:Y:S02]  /*10e0*/  SHFL.BFLY PT, R9, R18, 0x2, 0x1f ;  /* 0x0c401f0012097f89 */ /* 0x000e2400000e0000 */
[----:B0-----:R-:W-:-:S05]  /*10f0*/  FADD.FTZ R9, R18, R9 ;  /* 0x0000000912097221 */ /* 0x001fca0000010000 */
[----:B------:R0:W1:Y:S02]  /*1100*/  SHFL.BFLY PT, R8, R9, 0x1, 0x1f ;  /* 0x0c201f0009087f89 */ /* 0x00006400000e0000 */
.L_x_22428:
[----:B------:R-:W-:Y:S01]  /*1110*/  IADD3 R18, PT, PT, R16, 0x1, RZ ;  /* 0x0000000110127810 */ /* 0x000fe20007ffe0ff */
[----:B-1----:R-:W-:Y:S01]  /*1120*/  FADD.FTZ R8, R9, R8 ;  /* 0x0000000809087221 */ /* 0x002fe20000010000 */
[----:B0-----:R-:W-:Y:S01]  /*1130*/  @!P2 VIADD R9, R17, 0xffffffff ;  /* 0xffffffff1109a836 */ /* 0x001fe20000000000 */
        /* <DEDUP_REMOVED lines=17> */
.L_x_22380:
[----:B------:R-:W-:Y:S05]  /*1250*/  BSYNC B0 ;  /* 0x0000000000007941 */ /* 0x000fea0003800000 */
.L_x_22379:
[----:B------:R-:W0:Y:S01]  /*1260*/  S2R R2, SR_TID.X ;  /* 0x0000000000027919 */ /* 0x000e220000002100 */
[----:B------:R-:W-:Y:S01]  /*1270*/  IADD3 R18, PT, PT, R26, 0x7, RZ ;  /* 0x000000071a127810 */ /* 0x000fe20007ffe0ff */
[----:B------:R-:W-:-:S03]  /*1280*/  UMOV UR4, 0xffffffff ;  /* 0xffffffff00047882 */ /* 0x000fc60000000000 */
        /* <DEDUP_REMOVED lines=9> */
[----:B------:R0:W1:Y:S02]  /*1320*/  SHFL.BFLY PT, R12, R9, 0x4, 0x1f ;  /* 0x0c801f00090c7f89 */ /* 0x00006400000e0000 */
.L_x_22433:
        /* <DEDUP_REMOVED lines=9> */
[----:B------:R-:W-:Y:S01]  /*13c0*/  IMAD.MOV.U32 R13, RZ, RZ, -0x800001 ;  /* 0xff7fffffff0d7424 */ /* 0x000fe200078e00ff */
[----:B------:R-:W-:Y:S01]  /*13d0*/  LEA R11, R0, R11, 0x2 ;  /* 0x0000000b000b7211 */ /* 0x000fe200078e10ff */
        /* <DEDUP_REMOVED lines=29> */
.L_x_22388:
        /* <DEDUP_REMOVED lines=11> */
.L_x_22387:
[----:B------:R-:W-:Y:S05]  /*1660*/  BSYNC.RECONVERGENT B1 ;  /* 0x0000000000017941 */ /* 0x000fea0003800200 */
.L_x_22386:
        /* <DEDUP_REMOVED lines=12> */
.L_x_22391:
[----:B------:R-:W0:Y:S01]  /*1730*/  LDS R27, [R14+0x200] ;  /* 0x000200000e1b7984 */ /* 0x000e220000000800 */
[----:B------:R-:W-:-:S03]  /*1740*/  VIADD R16, R16, 0x800 ;  /* 0x0000080010107836 */ /* 0x000fc60000000000 */
[----:B------:R-:W1:Y:S02]  /*1750*/  LDS R15, [R14+-0x400] ;  /* 0xfffc00000e0f7984 */ /* 0x000e640000000800 */
[----:B------:R-:W-:Y:S02]  /*1760*/  ISETP.GE.AND P5, PT, R16, R13, PT ;  /* 0x0000000d1000720c */ /* 0x000fe40003fa6270 */
        /* <DEDUP_REMOVED lines=96> */
.L_x_22390:
[----:B------:R-:W-:Y:S05]  /*1d70*/  BSYNC.RECONVERGENT B1 ;  /* 0x0000000000017941 */ /* 0x000fea0003800200 */
.L_x_22389:
        /* <DEDUP_REMOVED lines=55> */
.L_x_22393:
[----:B------:R-:W-:Y:S05]  /*20f0*/  BSYNC.RECONVERGENT B1 ;  /* 0x0000000000017941 */ /* 0x000fea0003800200 */
.L_x_22392:
        /* <DEDUP_REMOVED lines=26> */
.L_x_22385:
[----:B------:R-:W-:Y:S05]  /*22a0*/  BSYNC.RECONVERGENT B0 ;  /* 0x0000000000007941 */ /* 0x000fea0003800200 */
.L_x_22384:
        /* <DEDUP_REMOVED lines=39> */
.L_x_22398:
[----:B------:R-:W0:Y:S01]  /*2520*/  LDS R11, [R13] ;  /* 0x000000000d0b7984 */ /* 0x000e220000000800 */
[----:B------:R-:W-:-:S05]  /*2530*/  VIADD R14, R14, 0x1 ;  /* 0x000000010e0e7836 */ /* 0x000fca0000000000 */
[----:B------:R-:W-:Y:S01]  /*2540*/  ISETP.NE.AND P0, PT, R14, RZ, PT ;  /* 0x000000ff0e00720c */ /* 0x000fe20003f05270 */
[----:B0-----:R-:W-:-:S05]  /*2550*/  FMUL.FTZ R16, R11, R8 ;  /* 0x000000080b107220 */ /* 0x001fca0000410000 */
[----:B------:R0:W-:Y:S02]  /*2560*/  STS [R13], R16 ;  /* 0x000000100d007388 */ /* 0x0001e40000000800 */
[----:B0-----:R-:W-:-:S05]  /*2570*/  IADD3 R13, PT, PT, R13, 0x200, RZ ;  /* 0x000002000d0d7810 */ /* 0x001fca0007ffe0ff */
[----:B------:R-:W-:Y:S05]  /*2580*/  @P0 BRA `(.L_x_22398) ;  /* 0xfffffffc00e40947 */ /* 0x000fea000383ffff */
.L_x_22397:
[----:B------:R-:W-:Y:S05]  /*2590*/  BSYNC.RECONVERGENT B1 ;  /* 0x0000000000017941 */ /* 0x000fea0003800200 */
.L_x_22396:
        /* <DEDUP_REMOVED lines=12> */
.L_x_22401:
        /* <DEDUP_REMOVED lines=52> */
.L_x_22400:
[----:B------:R-:W-:Y:S05]  /*29a0*/  BSYNC.RECONVERGENT B1 ;  /* 0x0000000000017941 */ /* 0x000fea0003800200 */
.L_x_22399:
        /* <DEDUP_REMOVED lines=31> */
.L_x_22403:
[----:B------:R-:W-:Y:S05]  /*2ba0*/  BSYNC.RECONVERGENT B1 ;  /* 0x0000000000017941 */ /* 0x000fea0003800200 */
.L_x_22402:
        /* <DEDUP_REMOVED lines=14> */
.L_x_22395:
[----:B------:R-:W-:Y:S05]  /*2c90*/  BSYNC.RECONVERGENT B0 ;  /* 0x0000000000007941 */ /* 0x000fea0003800200 */
.L_x_22394:
        /* <DEDUP_REMOVED lines=8> */
[----:B01----:R-:W-:Y:S01]  /*2d20*/  SHF.R.U32.HI R8, RZ, 0x3, R2 ;  /* 0x00000003ff087819 */ /* 0x003fe20000011602 */
[----:B------:R-:W-:Y:S01]  /*2d30*/  IMAD.MOV.U32 R9, RZ, RZ, RZ ;  /* 0x000000ffff097224 */ /* 0x000fe200078e00ff */
[----:B------:R-:W-:Y:S01]  /*2d40*/  IADD3 R10, PT, PT, R10, 0x110, RZ ;  /* 0x000001100a0a7810 */ /* 0x000fe20007ffe0ff */
[----:B------:R-:W0:Y:S01]  /*2d50*/  LDCU UR8, c[0x0][0x3d0] ;  /* 0x00007a00ff0877ac */ /* 0x000e220008000800 */
[----:B------:R-:W-:Y:S01]  /*2d60*/  LOP3.LUT R8, R8, 0x7c, RZ, 0xc0, !PT ;  /* 0x0000007c08087812 */ /* 0x000fe200078ec0ff */
[----:B------:R-:W-:Y:S01]  /*2d70*/  HFMA2 R25, -RZ, RZ, 0, 0 ;  /* 0x00000000ff197431 */ /* 0x000fe200000001ff */
[----:B------:R-:W-:Y:S01]  /*2d80*/  LEA R10, R7, R10, 0x18 ;  /* 0x0000000a070a7211 */ /* 0x000fe200078ec0ff */
[----:B------:R-:W1:Y:S01]  /*2d90*/  LDCU.64 UR10, c[0x0][0x3a8] ;  /* 0x00007500ff0a77ac */ /* 0x000e620008000a00 */
[----:B------:R-:W-:Y:S02]  /*2da0*/  SHF.R.S32.HI R18, RZ, 0x3, R18 ;  /* 0x00000003ff127819 */ /* 0x000fe40000011412 */
[C---:B------:R-:W-:Y:S01]  /*2db0*/  IADD3 R7, PT, PT, R3.reuse, 0x1, RZ ;  /* 0x0000000103077810 */ /* 0x040fe20007ffe0ff */
[C---:B------:R-:W-:Y:S01]  /*2dc0*/  IMAD R21, R3.reuse, 0x20, R10 ;  /* 0x0000002003157824 */ /* 0x040fe200078e020a */
[----:B------:R-:W-:-:S02]  /*2dd0*/  LEA R19, R3, 0x3, 0x3 ;  /* 0x0000000303137811 */ /* 0x000fc400078e18ff */
[----:B------:R-:W-:Y:S01]  /*2de0*/  IADD3 R20, PT, PT, R3, -R18, RZ ;  /* 0x8000001203147210 */ /* 0x000fe20007ffe0ff */
[----:B------:R-:W-:Y:S02]  /*2df0*/  VIADD R21, R21, 0x10 ;  /* 0x0000001015157836 */ /* 0x000fe40000000000 */
[----:B----4-:R-:W-:-:S04]  /*2e00*/  IMAD R11, R6, UR12, RZ ;  /* 0x0000000c060b7c24 */ /* 0x010fc8000f8e02ff */
[----:B------:R-:W-:-:S04]  /*2e10*/  IMAD.WIDE R8, R11, 0x4, R8 ;  /* 0x000000040b087825 */ /* 0x000fc800078e0208 */
[----:B0-----:R-:W-:Y:S01]  /*2e20*/  IMAD R32, R32, UR8, RZ ;  /* 0x0000000820207c24 */ /* 0x001fe2000f8e02ff */
[----:B-1----:R-:W-:-:S04]  /*2e30*/  IADD3 R16, P0, PT, R8, UR10, RZ ;  /* 0x0000000a08107c10 */ /* 0x002fc8000ff1e0ff */
[----:B------:R-:W-:Y:S02]  /*2e40*/  IADD3.X R17, PT, PT, R9, UR11, RZ, P0, !PT ;  /* 0x0000000b09117c10 */ /* 0x000fe400087fe4ff */
[----:B------:R-:W-:-:S07]  /*2e50*/  SHF.R.S32.HI R33, RZ, 0x1f, R32 ;  /* 0x0000001fff217819 */ /* 0x000fce0000011420 */
.L_x_22416:
        /* <DEDUP_REMOVED lines=10> */
[----:B------:R-:W-:Y:S01]  /*2f00*/  BSSY.RECONVERGENT B1, `(.L_x_22406) ;  /* 0x0000024000017945 */ /* 0x000fe20003800200 */
[----:B------:R-:W-:Y:S01]  /*2f10*/  MOV R28, R14 ;  /* 0x0000000e001c7202 */ /* 0x000fe20000000f00 */
[----:B------:R-:W-:Y:S01]  /*2f20*/  VIADD R27, R19, 0xfffffffd ;  /* 0xfffffffd131b7836 */ /* 0x000fe20000000000 */
[----:B------:R-:W-:Y:S01]  /*2f30*/  ISETP.NE.AND P0, PT, R20, -0x1, PT ;  /* 0xffffffff1400780c */ /* 0x000fe20003f05270 */
[----:B------:R1:W5:-:S12]  /*2f40*/  LDG.E.128.CONSTANT R12, desc[UR6][R34.64] ;  /* 0x00000006220c7981 */ /* 0x000358000c1e9d00 */
[----:B-1--4-:R-:W-:Y:S05]  /*2f50*/  @P0 BRA `(.L_x_22407) ;  /* 0x0000000000780947 */ /* 0x012fea0003800000 */
        /* <DEDUP_REMOVED lines=30> */
.L_x_22407:
[----:B------:R-:W-:Y:S05]  /*3140*/  BSYNC.RECONVERGENT B1 ;  /* 0x0000000000017941 */ /* 0x000fea0003800200 */
.L_x_22406:
        /* <DEDUP_REMOVED lines=9> */
[----:B------:R-:W-:-:S05]  /*31e0*/  HADD2.F32 R13, -RZ, R13.H1_H1 ;  /* 0x3000000dff0d7230 */ /* 0x000fca0000004100 */
[----:B------:R-:W-:Y:S01]  /*31f0*/  FADD.FTZ R36, R36, R13 ;  /* 0x0000000d24247221 */ /* 0x000fe20000010000 */
[----:B0-----:R-:W-:Y:S06]  /*3200*/  @P0 BRA `(.L_x_22409) ;  /* 0x0000000000780947 */ /* 0x001fec0003800000 */
        /* <DEDUP_REMOVED lines=30> */
.L_x_22409:
[----:B------:R-:W-:Y:S05]  /*33f0*/  BSYNC.RECONVERGENT B1 ;  /* 0x0000000000017941 */ /* 0x000fea0003800200 */
.L_x_22408:
[----:B------:R0:W5:Y:S02]  /*3400*/  LDG.E.128.CONSTANT R12, desc[UR6][R34.64+0x400] ;  /* 0x00040006220c7981 */ /* 0x000164000c1e9d00 */
[----:B-----5:R-:W-:Y:S01]  /*3410*/  HMUL2 R9, R28, R9 ;  /* 0x000000091c097232 */ /* 0x020fe20000000000 */
[----:B------:R-:W-:Y:S01]  /*3420*/  BSSY.RECONVERGENT B1, `(.L_x_22410) ;  /* 0x0000024000017945 */ /* 0x000fe20003800200 */
[----:B------:R-:W-:Y:S02]  /*3430*/  FADD.FTZ R25, R36, R25 ;  /* 0x0000001924197221 */ /* 0x000fe40000010000 */
[----:B------:R-:W-:-:S04]  /*3440*/  HFMA2 R9, R29, R8, R9 ;  /* 0x000000081d097231 */ /* 0x000fc80000000009 */
[----:B------:R-:W-:-:S04]  /*3450*/  HFMA2 R9, R31, R10, R9 ;  /* 0x0000000a1f097231 */ /* 0x000fc80000000009 */
[----:B------:R-:W-:Y:S01]  /*3460*/  HFMA2 R11, R30, R11, R9 ;  /* 0x0000000b1e0b7231 */ /* 0x000fe20000000009 */
[----:B0-----:R-:W-:Y:S06]  /*3470*/  @P0 BRA `(.L_x_22411) ;  /* 0x0000000000780947 */ /* 0x001fec0003800000 */
        /* <DEDUP_REMOVED lines=30> */
.L_x_22411:
[----:B------:R-:W-:Y:S05]  /*3660*/  BSYNC.RECONVERGENT B1 ;  /* 0x0000000000017941 */ /* 0x000fea0003800200 */
.L_x_22410:
[----:B------:R-:W-:Y:S01]  /*3670*/  HMUL2 R13, R28, R13 ;  /* 0x0000000d1c0d7232 */ /* 0x000fe20000000000 */
[----:B------:R-:W-:Y:S01]  /*3680*/  ISETP.GT.U32.AND P1, PT, R0, 0x17, PT ;  /* 0x000000170000780c */ /* 0x000fe20003f24070 */
[--C-:B------:R-:W-:Y:S01]  /*3690*/  HADD2.F32 R8, -RZ, R11.reuse.H0_H0 ;  /* 0x2000000bff087230 */ /* 0x100fe20000004100 */
[----:B------:R-:W-:Y:S01]  /*36a0*/  BSSY.RECONVERGENT B1, `(.L_x_22412) ;  /* 0x0000036000017945 */ /* 0x000fe20003800200 */
[----:B------:R-:W-:Y:S02]  /*36b0*/  HADD2.F32 R11, -RZ, R11.H1_H1 ;  /* 0x3000000bff0b7230 */ /* 0x000fe40000004100 */
[----:B------:R-:W-:-:S03]  /*36c0*/  HFMA2 R13, R29, R12, R13 ;  /* 0x0000000c1d0d7231 */ /* 0x000fc6000000000d */
[----:B------:R-:W-:-:S04]  /*36d0*/  FADD.FTZ R11, R8, R11 ;  /* 0x0000000b080b7221 */ /* 0x000fc80000010000 */
[----:B------:R-:W-:Y:S01]  /*36e0*/  FADD.FTZ R24, R11, R24 ;  /* 0x000000180b187221 */ /* 0x000fe20000010000 */
[----:B------:R-:W-:-:S04]  /*36f0*/  HFMA2 R13, R31, R14, R13 ;  /* 0x0000000e1f0d7231 */ /* 0x000fc8000000000d */
[----:B------:R-:W-:-:S05]  /*3700*/  HFMA2 R13, R30, R15, R13 ;  /* 0x0000000f1e0d7231 */ /* 0x000fca000000000d */
[--C-:B------:R-:W-:Y:S02]  /*3710*/  HADD2.F32 R9, -RZ, R13.reuse.H0_H0 ;  /* 0x2000000dff097230 */ /* 0x100fe40000004100 */
[----:B------:R-:W-:-:S05]  /*3720*/  HADD2.F32 R10, -RZ, R13.H1_H1 ;  /* 0x3000000dff0a7230 */ /* 0x000fca0000004100 */
[----:B------:R-:W-:-:S04]  /*3730*/  FADD.FTZ R10, R9, R10 ;  /* 0x0000000a090a7221 */ /* 0x000fc80000010000 */
[----:B------:R-:W-:Y:S01]  /*3740*/  FADD.FTZ R23, R10, R23 ;  /* 0x000000170a177221 */ /* 0x000fe20000010000 */
[----:B------:R-:W-:Y:S06]  /*3750*/  @P1 BRA `(.L_x_22413) ;  /* 0x0000000000a81947 */ /* 0x000fec0003800000 */
[----:B------:R0:W5:Y:S01]  /*3760*/  LDG.E.128.CONSTANT R8, desc[UR6][R34.64+0x600] ;  /* 0x0006000622087981 */ /* 0x000162000c1e9d00 */
[----:B------:R-:W-:Y:S04]  /*3770*/  BSSY.RECONVERGENT B2, `(.L_x_22414) ;  /* 0x0000020000027945 */ /* 0x000fe80003800200 */
[----:B------:R-:W-:Y:S05]  /*3780*/  @P0 BRA `(.L_x_22415) ;  /* 0x0000000000780947 */ /* 0x000fea0003800000 */
        /* <DEDUP_REMOVED lines=8> */
[----:B0-----:R-:W-:Y:S02]  /*3810*/  IADD3 R35, PT, PT, R19, 0x3, RZ ;  /* 0x0000000313237810 */ /* 0x001fe40007ffe0ff */
[C---:B-----5:R-:W-:Y:S02]  /*3820*/  PRMT R12, R8.reuse, 0x7632, R12 ;  /* 0x00007632080c7816 */ /* 0x060fe4000000000c */
        /* <DEDUP_REMOVED lines=20> */
.L_x_22415:
[----:B------:R-:W-:Y:S05]  /*3970*/  BSYNC.RECONVERGENT B2 ;  /* 0x0000000000027941 */ /* 0x000fea0003800200 */
.L_x_22414:
        /* <DEDUP_REMOVED lines=8> */
.L_x_22413:
[----:B------:R-:W-:Y:S05]  /*3a00*/  BSYNC.RECONVERGENT B1 ;  /* 0x0000000000017941 */ /* 0x000fea0003800200 */
.L_x_22412:
[C---:B------:R-:W-:Y:S01]  /*3a10*/  IADD3 R9, PT, PT, R7.reuse, 0x3, RZ ;  /* 0x0000000307097810 */ /* 0x040fe20007ffe0ff */
[----:B------:R-:W-:Y:S01]  /*3a20*/  VIADD R7, R7, 0x4 ;  /* 0x0000000407077836 */ /* 0x000fe20000000000 */
[----:B------:R-:W-:Y:S02]  /*3a30*/  IADD3 R16, P1, PT, R16, 0x10, RZ ;  /* 0x0000001010107810 */ /* 0x000fe40007f3e0ff */
[----:B------:R-:W-:Y:S02]  /*3a40*/  ISETP.GE.AND P0, PT, R9, R18, PT ;  /* 0x000000120900720c */ /* 0x000fe40003f06270 */
[----:B------:R-:W-:Y:S01]  /*3a50*/  IADD3 R20, PT, PT, R20, 0x4, RZ ;  /* 0x0000000414147810 */ /* 0x000fe20007ffe0ff */
[----:B------:R-:W-:Y:S01]  /*3a60*/  IMAD.X R17, RZ, RZ, R17, P1 ;  /* 0x000000ffff117224 */ /* 0x000fe200008e0611 */
[----:B------:R-:W-:Y:S02]  /*3a70*/  IADD3 R19, PT, PT, R19, 0x20, RZ ;  /* 0x0000002013137810 */ /* 0x000fe40007ffe0ff */
[----:B------:R-:W-:-:S07]  /*3a80*/  IADD3 R21, PT, PT, R21, 0x80, RZ ;  /* 0x0000008015157810 */ /* 0x000fce0007ffe0ff */
[----:B------:R-:W-:Y:S05]  /*3a90*/  @!P0 BRA `(.L_x_22416) ;  /* 0xfffffff000f08947 */ /* 0x000fea000383ffff */
.L_x_22405:
[----:B--23--:R-:W-:Y:S05]  /*3aa0*/  BSYNC.RECONVERGENT B0 ;  /* 0x0000000000007941 */ /* 0x00cfea0003800200 */
.L_x_22404:
[----:B------:R-:W2:Y:S01]  /*3ab0*/  S2UR UR5, SR_CgaCtaId ;  /* 0x00000000000579c3 */ /* 0x000ea20000008800 */
[----:B------:R-:W-:Y:S01]  /*3ac0*/  LOP3.LUT R7, R2, 0x3c0, RZ, 0xc0, !PT ;  /* 0x000003c002077812 */ /* 0x000fe200078ec0ff */
[----:B------:R-:W-:Y:S01]  /*3ad0*/  UMOV UR4, 0x400 ;  /* 0x0000040000047882 */ /* 0x000fe20000000000 */
[----:B------:R-:W-:Y:S01]  /*3ae0*/  IMAD R3, R3, 0x78, R0 ;  /* 0x0000007803037824 */ /* 0x000fe200078e0200 */
[----:B------:R-:W-:-:S04]  /*3af0*/  UIADD3 UR4, UPT, UPT, UR4, 0x110, URZ ;  /* 0x0000011004047890 */ /* 0x000fc8000fffe0ff */
[----:B------:R-:W-:Y:S01]  /*3b00*/  BAR.SYNC.DEFER_BLOCKING 0x0 ;  /* 0x0000000000007b1d */ /* 0x000fe20000010000 */
[----:B------:R-:W-:Y:S02]  /*3b10*/  ISETP.NE.AND P1, PT, R7, 0x40, PT ;  /* 0x000000400700780c */ /* 0x000fe40003f25270 */
[C---:B------:R-:W-:Y:S02]  /*3b20*/  ISETP.GT.U32.AND P2, PT, R2.reuse, 0x3f, PT ;  /* 0x0000003f0200780c */ /* 0x040fe40003f44070 */
[C---:B01----:R-:W-:Y:S01]  /*3b30*/  LOP3.LUT R8, R2.reuse, 0x3e0, RZ, 0xc0, !PT ;  /* 0x000003e002087812 */ /* 0x043fe200078ec0ff */
        /* <DEDUP_REMOVED lines=11> */
.L_x_22418:
[----:B------:R-:W-:Y:S05]  /*3bf0*/  BSYNC.RECONVERGENT B0 ;  /* 0x0000000000007941 */ /* 0x000fea0003800200 */
.L_x_22417:
        /* <DEDUP_REMOVED lines=12> */
.L_x_22420:
[----:B------:R-:W-:Y:S05]  /*3cc0*/  BSYNC.RECONVERGENT B0 ;  /* 0x0000000000007941 */ /* 0x000fea0003800200 */
.L_x_22419:
        /* <DEDUP_REMOVED lines=8> */
.L_x_22422:
[----:B------:R-:W-:Y:S05]  /*3d50*/  BSYNC.RECONVERGENT B0 ;  /* 0x0000000000007941 */ /* 0x000fea0003800200 */
.L_x_22421:
        /* <DEDUP_REMOVED lines=12> */
.L_x_22424:
[----:B------:R-:W-:Y:S05]  /*3e20*/  BSYNC.RECONVERGENT B0 ;  /* 0x0000000000007941 */ /* 0x000fea0003800200 */
.L_x_22423:
[----:B------:R-:W-:Y:S06]  /*3e30*/  BAR.SYNC.DEFER_BLOCKING 0x0 ;  /* 0x0000000000007b1d */ /* 0x000fec0000010000 */
[----:B------:R-:W-:Y:S05]  /*3e40*/  @P0 EXIT ;  /* 0x000000000000094d */ /* 0x000fea0003800000 */
[----:B------:R-:W2:Y:S01]  /*3e50*/  S2UR UR4, SR_CTAID.Z ;  /* 0x00000000000479c3 */ /* 0x000ea20000002700 */
[----:B------:R-:W3:Y:S01]  /*3e60*/  LDCU UR5, c[0x0][0x378] ;  /* 0x00006f00ff0577ac */ /* 0x000ee20008000800 */
[----:B------:R-:W-:Y:S01]  /*3e70*/  IMAD R4, R6, R4, R5 ;  /* 0x0000000406047224 */ /* 0x000fe200078e0205 */
[----:B01----:R-:W-:Y:S01]  /*3e80*/  F2FP.F16.F32.PACK_AB R24, R24, R25 ;  /* 0x000000191818723e */ /* 0x003fe200000000ff */
[----:B------:R-:W0:Y:S01]  /*3e90*/  LDCU.64 UR8, c[0x0][0x380] ;  /* 0x00007000ff0877ac */ /* 0x000e220008000a00 */
[----:B------:R-:W-:Y:S01]  /*3ea0*/  F2FP.F16.F32.PACK_AB R23, RZ, R23 ;  /* 0x00000017ff17723e */ /* 0x000fe200000000ff */
[----:B---3--:R-:W-:-:S04]  /*3eb0*/  IMAD R4, R4, UR5, RZ ;  /* 0x0000000504047c24 */ /* 0x008fc8000f8e02ff */
[----:B------:R-:W-:Y:S01]  /*3ec0*/  IMAD R3, R4, 0x78, RZ ;  /* 0x0000007804037824 */ /* 0x000fe200078e02ff */
[----:B--2---:R-:W-:-:S06]  /*3ed0*/  UIMAD UR4, UR4, 0x78, URZ ;  /* 0x00000078040478a4 */ /* 0x004fcc000f8e02ff */
[----:B------:R-:W-:-:S04]  /*3ee0*/  IADD3 R3, P0, P1, R0, UR4, R3 ;  /* 0x0000000400037c10 */ /* 0x000fc8000f91e003 */
[----:B------:R-:W-:Y:S02]  /*3ef0*/  IADD3.X R4, PT, PT, RZ, RZ, RZ, P0, P1 ;  /* 0x000000ffff047210 */ /* 0x000fe400007e24ff */
[----:B------:R-:W-:Y:S02]  /*3f00*/  ISETP.GT.U32.AND P1, PT, R0, 0x17, PT ;  /* 0x000000170000780c */ /* 0x000fe40003f24070 */
[C---:B0-----:R-:W-:Y:S02]  /*3f10*/  LEA R2, P0, R3.reuse, UR8, 0x1 ;  /* 0x0000000803027c11 */ /* 0x041fe4000f8008ff */
[----:B------:R-:W-:Y:S02]  /*3f20*/  PRMT R0, R24, 0x7632, R0 ;  /* 0x0000763218007816 */ /* 0x000fe40000000000 */
[----:B------:R-:W-:-:S05]  /*3f30*/  LEA.HI.X R3, R3, UR9, R4, 0x1, P0 ;  /* 0x0000000903037c11 */ /* 0x000fca00080f0c04 */
[----:B------:R0:W-:Y:S04]  /*3f40*/  STG.E.U16 desc[UR6][R2.64], R24 ;  /* 0x0000001802007986 */ /* 0x0001e8000c101506 */
[----:B------:R0:W-:Y:S04]  /*3f50*/  STG.E.U16 desc[UR6][R2.64+0x40], R0 ;  /* 0x0000400002007986 */ /* 0x0001e8000c101506 */
[----:B------:R0:W-:Y:S01]  /*3f60*/  STG.E.U16 desc[UR6][R2.64+0x80], R23 ;  /* 0x0000801702007986 */ /* 0x0001e2000c101506 */
[----:B------:R-:W-:Y:S05]  /*3f70*/  @P1 EXIT ;  /* 0x000000000000194d */ /* 0x000fea0003800000 */
[----:B0-----:R-:W-:-:S05]  /*3f80*/  F2FP.F16.F32.PACK_AB R0, RZ, R22 ;  /* 0x00000016ff00723e */ /* 0x001fca00000000ff */
[----:B------:R-:W-:Y:S01]  /*3f90*/  STG.E.U16 desc[UR6][R2.64+0xc0], R0 ;  /* 0x0000c00002007986 */ /* 0x000fe2000c101506 */
[----:B------:R-:W-:Y:S05]  /*3fa0*/  EXIT ;  /* 0x000000000000794d */ /* 0x000fea0003800000 */
.L_x_22381:
        /* <DEDUP_REMOVED lines=8> */
.L_x_22426:
[----:B------:R-:W-:Y:S05]  /*4030*/  BSYNC B1 ;  /* 0x0000000000017941 */ /* 0x000fea0003800000 */
.L_x_22425:
[----:B------:R-:W-:Y:S01]  /*4040*/  MOV R9, R20 ;  /* 0x0000001400097202 */ /* 0x000fe20000000f00 */
[----:B------:R-:W-:Y:S01]  /*4050*/  HFMA2 R23, -RZ, RZ, 0, 5.9604644775390625e-08 ;  /* 0x00000001ff177431 */ /* 0x000fe200000001ff */
[----:B------:R-:W-:Y:S01]  /*4060*/  MOV R24, 0x1f ;  /* 0x0000001f00187802 */ /* 0x000fe20000000f00 */
[----:B------:R-:W-:Y:S02]  /*4070*/  IMAD.MOV.U32 R19, RZ, RZ, -0x1 ;  /* 0xffffffffff137424 */ /* 0x000fe400078e00ff */
[----:B------:R-:W-:-:S04]  /*4080*/  FADD.FTZ R9, R18, R9 ;  /* 0x0000000912097221 */ /* 0x000fc80000010000 */
[----:B------:R-:W-:-:S07]  /*4090*/  IMAD.MOV.U32 R22, RZ, RZ, R9 ;  /* 0x000000ffff167224 */ /* 0x000fce00078e0009 */
[----:B------:R-:W-:Y:S05]  /*40a0*/  WARPSYNC.COLLECTIVE R19, `(.L_x_22427) ;  /* 0x0000000013087348 */ /* 0x000fea0003c00000 */
[----:B------:R0:W1:Y:S02]  /*40b0*/  SHFL.BFLY P3, R20, R22, R23, R24 ;  /* 0x0c00001716147389 */ /* 0x0000640000060018 */
[----:B01----:R-:W-:Y:S05]  /*40c0*/  ENDCOLLECTIVE ;  /* 0x000000000000791b */ /* 0x003fea0003800000 */
.L_x_22427:
[----:B------:R-:W-:Y:S01]  /*40d0*/  MOV R8, R20 ;  /* 0x0000001400087202 */ /* 0x000fe20000000f00 */
[----:B------:R-:W-:Y:S06]  /*40e0*/  BRA `(.L_x_22428) ;  /* 0xffffffd000087947 */ /* 0x000fec000383ffff */
.L_x_22383:
        /* <DEDUP_REMOVED lines=8> */
.L_x_22430:
[----:B------:R-:W-:Y:S05]  /*4170*/  BSYNC B0 ;  /* 0x0000000000007941 */ /* 0x000fea0003800000 */
.L_x_22429:
        /* <DEDUP_REMOVED lines=9> */
.L_x_22431:
[----:B------:R-:W-:Y:S01]  /*4210*/  HFMA2 R23, -RZ, RZ, 0, 2.384185791015625e-07 ;  /* 0x00000004ff177431 */ /* 0x000fe200000001ff */
[----:B------:R-:W-:-:S04]  /*4220*/  MOV R9, R20 ;  /* 0x0000001400097202 */ /* 0x000fc80000000f00 */
[----:B------:R-:W-:-:S05]  /*4230*/  FMNMX.FTZ R9, R8, R9, !PT ;  /* 0x0000000908097209 */ /* 0x000fca0007810000 */
[----:B------:R-:W-:-:S07]  /*4240*/  IMAD.MOV.U32 R22, RZ, RZ, R9 ;  /* 0x000000ffff167224 */ /* 0x000fce00078e0009 */
[----:B------:R-:W-:Y:S05]  /*4250*/  WARPSYNC.COLLECTIVE R19, `(.L_x_22432) ;  /* 0x0000000013087348 */ /* 0x000fea0003c00000 */
[----:B------:R0:W1:Y:S02]  /*4260*/  SHFL.BFLY P3, R20, R22, R23, R24 ;  /* 0x0c00001716147389 */ /* 0x0000640000060018 */
[----:B01----:R-:W-:Y:S05]  /*4270*/  ENDCOLLECTIVE ;  /* 0x000000000000791b */ /* 0x003fea0003800000 */
.L_x_22432:
[----:B------:R-:W-:Y:S01]  /*4280*/  MOV R12, R20 ;  /* 0x00000014000c7202 */ /* 0x000fe20000000f00 */
[----:B------:R-:W-:Y:S06]  /*4290*/  BRA `(.L_x_22433) ;  /* 0xffffffd000247947 */ /* 0x000fec000383ffff */
.L_x_22434:
        /* <DEDUP_REMOVED lines=14> */
.L_x_25989:


//--------------------- .text._ZN4vllm25paged_attention_v1_kernelIttLi112ELi8ELi128ELNS_18Fp8KVCacheDataTypeE0ELb0EEEvPT_PKS2_PKT0_S8_ifPKiSA_iPKfiiiSC_SC_iiiii --------------------------
	.section	.text._ZN4vllm25paged_attention_v1_kernelIttLi112ELi8ELi128ELNS_18Fp8KVCacheDataTypeE0ELb0EEEvPT_PKS2_PKT0_S8_ifPKiSA_iPKfiiiSC_SC_iiiii,"ax",@progbits
	.align	128
        .global         _ZN4vllm25paged_attention_v1_kernelIttLi112ELi8ELi128ELNS_18Fp8KVCacheDataTypeE0ELb0EEEvPT_PKS2_PKT0_S8_ifPKiSA_iPKfiiiSC_SC_iiiii
        .type           _ZN4vllm25paged_attention_v1_kernelIttLi112ELi8ELi128ELNS_18Fp8KVCacheDataTypeE0ELb0EEEvPT_PKS2_PKT0_S8_ifPKiSA_iPKfiiiSC_SC_iiiii,@function
        .size           _ZN4vllm25paged_attention_v1_kernelIttLi112ELi8ELi128ELNS_18Fp8KVCacheDataTypeE0ELb0EEEvPT_PKS2_PKT0_S8_ifPKiSA_iPKfiiiSC_SC_iiiii,(.L_x_25990 - _ZN4vllm25paged_attention_v1_kernelIttLi112ELi8ELi128ELNS_18Fp8KVCacheDataTypeE0ELb0EEEvPT_PKS2_PKT0_S8_ifPKiSA_iPKfiiiSC_SC_iiiii)
        .other          _ZN4vllm25paged_attention_v1_kernelIttLi112ELi8ELi128ELNS_18Fp8KVCacheDataTypeE0ELb0EEEvPT_PKS2_PKT0_S8_ifPKiSA_iPKfiiiSC_SC_iiiii,@"STO_CUDA_ENTRY STV_DEFAULT"
_ZN4vllm25paged_attention_v1_kernelIttLi112ELi8ELi128ELNS_18Fp8KVCacheDataTypeE0ELb0EEEvPT_PKS2_PKT0_S8_ifPKiSA_iPKfiiiSC_SC_iiiii:
.text._ZN4vllm25paged_attention_v1_kernelIttLi112ELi8ELi128ELNS_18Fp8KVCacheDataTypeE0ELb0EEEvPT_PKS2_PKT0_S8_ifPKiSA_iPKfiiiSC_SC_iiiii:
        /* <DEDUP_REMOVED lines=60> */
[----:B------:R-:W3:Y:S01]  /*03c0*/  S2UR UR13, SR_CgaCtaId ;  /* 0x00000000000d79c3 */ /* 0x000ee20000008800 */
[----:B------:R-:W-:Y:S02]  /*03d0*/  IABS R7, R5 ;  /* 0x0000000500077213 */ /* 0x000fe40000000000 */
[----:B0-----:R-:W-:Y:S01]  /*03e0*/  MOV R8, RZ ;  /* 0x000000ff00087202 */ /* 0x001fe20000000f00 */
[----:B-1----:R-:W-:-:S04]  /*03f0*/  IMAD.MOV R11, RZ, RZ, -R9 ;  /* 0x000000ffff0b7224 */ /* 0x002fc800078e0a09 */
[----:B------:R-:W-:Y:S01]  /*0400*/  IMAD R11, R11, R14, RZ ;  /* 0x0000000e0b0b7224 */ /* 0x000fe200078e02ff */
[----:B------:R-:W-:-:S03]  /*0410*/  IABS R12, R10 ;  /* 0x0000000a000c7213 */ /* 0x000fc60000000000 */
[----:B------:R-:W-:-:S04]  /*0420*/  IMAD.HI.U32 R9, R9, R11, R8 ;  /* 0x0000000b09097227 */ /* 0x000fc800078e0008 */
[----:B------:R-:W-:Y:S02]  /*0430*/  IMAD.MOV R8, RZ, RZ, -R12 ;  /* 0x000000ffff087224 */ /* 0x000fe400078e0a0c */
[----:B------:R-:W-:-:S04]  /*0440*/  IMAD.HI.U32 R32, R9, R7, RZ ;  /* 0x0000000709207227 */ /* 0x000fc800078e00ff */
[----:B------:R-:W-:Y:S01]  /*0450*/  IMAD R9, R32, R8, R7 ;  /* 0x0000000820097224 */ /* 0x000fe200078e0207 */
[----:B------:R-:W-:Y:S01]  /*0460*/  UMOV UR4, 0x400 ;  /* 0x0000040000047882 */ /* 0x000fe20000000000 */
[----:B---3--:R-:W-:-:S03]  /*0470*/  IMAD.U32 R7, RZ, RZ, UR13 ;  /* 0x0000000dff077e24 */ /* 0x008fc6000f8e00ff */
[----:B------:R-:W-:Y:S02]  /*0480*/  ISETP.GT.U32.AND P2, PT, R14, R9, PT ;  /* 0x000000090e00720c */ /* 0x000fe40003f44070 */
[----:B------:R-:W-:Y:S01]  /*0490*/  MOV R8, UR4 ;  /* 0x0000000400087c02 */ /* 0x000fe20008000f00 */
[----:B------:R-:W0:Y:S01]  /*04a0*/  LDCU UR4, c[0x0][0x3b8] ;  /* 0x00007700ff0477ac */ /* 0x000e220008000800 */
[----:B------:R-:W-:Y:S02]  /*04b0*/  LOP3.LUT R11, R2, 0x3, RZ, 0xc0, !PT ;  /* 0x00000003020b7812 */ /* 0x000fe400078ec0ff */
[----:B------:R-:W-:-:S05]  /*04c0*/  LEA R12, R7, R8, 0x18 ;  /* 0x00000008070c7211 */ /* 0x000fca00078ec0ff */
[----:B------:R-:W-:Y:S01]  /*04d0*/  IMAD R12, R11, 0x38, R12 ;  /* 0x000000380b0c7824 */ /* 0x000fe200078e020c */
[----:B------:R-:W-:Y:S02]  /*04e0*/  SHF.R.U32.HI R11, RZ, 0x2, R2 ;  /* 0x00000002ff0b7819 */ /* 0x000fe40000011602 */
[----:B------:R-:W-:-:S04]  /*04f0*/  @!P2 IADD3 R9, PT, PT, R9, -R14, RZ ;  /* 0x8000000e0909a210 */ /* 0x000fc80007ffe0ff */
[----:B------:R-:W-:Y:S01]  /*0500*/  ISETP.GE.U32.AND P0, PT, R9, R14, PT ;  /* 0x0000000e0900720c */ /* 0x000fe20003f06070 */
[----:B------:R-:W-:Y:S01]  /*0510*/  @!P1 IMAD R14, R11, 0x4, R12 ;  /* 0x000000040b0e9824 */ /* 0x000fe200078e020c */
[----:B------:R-:W-:-:S04]  /*0520*/  LOP3.LUT R12, R5, R10, RZ, 0x3c, !PT ;  /* 0x0000000a050c7212 */ /* 0x000fc800078e3cff */
[----:B------:R-:W-:Y:S01]  /*0530*/  ISETP.GE.AND P3, PT, R12, RZ, PT ;  /* 0x000000ff0c00720c */ /* 0x000fe20003f66270 */
[----:B------:R-:W-:Y:S01]  /*0540*/  @!P2 VIADD R32, R32, 0x1 ;  /* 0x000000012020a836 */ /* 0x000fe20000000000 */
[----:B------:R-:W-:Y:S01]  /*0550*/  ISETP.NE.AND P2, PT, R10, RZ, PT ;  /* 0x000000ff0a00720c */ /* 0x000fe20003f45270 */
[----:B------:R-:W-:Y:S04]  /*0560*/  BSSY B0, `(.L_x_22435) ;  /* 0x00000c0000007945 */ /* 0x000fe80003800000 */
[----:B------:R-:W-:-:S06]  /*0570*/  @P0 IADD3 R32, PT, PT, R32, 0x1, RZ ;  /* 0x0000000120200810 */ /* 0x000fcc0007ffe0ff */
[----:B------:R-:W-:Y:S02]  /*0580*/  @!P3 IMAD.MOV R32, RZ, RZ, -R32 ;  /* 0x000000ffff20b224 */ /* 0x000fe400078e0a20 */
[----:B------:R-:W-:Y:S02]  /*0590*/  @!P2 LOP3.LUT R32, RZ, R10, RZ, 0x33, !PT ;  /* 0x0000000aff20a212 */ /* 0x000fe400078e33ff */
[----:B--2---:R-:W-:-:S04]  /*05a0*/  IADD3 R9, PT, PT, R26, 0x7, RZ ;  /* 0x000000071a097810 */ /* 0x004fc80007ffe0ff */
[----:B------:R-:W-:-:S04]  /*05b0*/  SHF.R.S32.HI R12, RZ, 0x1f, R9 ;  /* 0x0000001fff0c7819 */ /* 0x000fc80000011409 */
[----:B------:R-:W-:Y:S02]  /*05c0*/  LEA.HI R9, R12, R9, RZ, 0x3 ;  /* 0x000000090c097211 */ /* 0x000fe400078f18ff */
[----:B------:R-:W-:Y:S02]  /*05d0*/  SHF.R.U32.HI R12, RZ, 0x5, R2 ;  /* 0x00000005ff0c7819 */ /* 0x000fe40000011602 */
[----:B------:R-:W-:Y:S01]  /*05e0*/  SHF.R.S32.HI R9, RZ, 0x3, R9 ;  /* 0x00000003ff097819 */ /* 0x000fe20000011409 */
[----:B----4-:R0:W-:Y:S01]  /*05f0*/  @!P1 STS [R14], R3 ;  /* 0x000000030e009388 */ /* 0x0101e20000000800 */
[----:B------:R-:W-:Y:S02]  /*0600*/  BAR.SYNC.DEFER_BLOCKING 0x0 ;  /* 0x0000000000007b1d */ /* 0x000fe40000010000 */
[----:B------:R-:W-:Y:S02]  /*0610*/  ISETP.GE.AND P1, PT, R12, R9, PT ;  /* 0x000000090c00720c */ /* 0x000fe40003f26270 */
[----:B------:R-:W-:Y:S01]  /*0620*/  MOV R9, 0xff7fffff ;  /* 0xff7fffff00097802 */ /* 0x000fe20000000f00 */
[----:B0-----:R-:W-:-:S10]  /*0630*/  IMAD R3, R6, UR4, RZ ;  /* 0x0000000406037c24 */ /* 0x001fd4000f8e02ff */
[----:B------:R-:W-:Y:S05]  /*0640*/  @P1 BRA `(.L_x_22436) ;  /* 0x0000000800c41947 */ /* 0x000fea0003800000 */
[----:B------:R-:W0:Y:S01]  /*0650*/  LDCU UR4, c[0x0][0x3d0] ;  /* 0x00007a00ff0477ac */ /* 0x000e220008000800 */
[----:B------:R-:W-:Y:S01]  /*0660*/  VIADD R10, R8, 0x100 ;  /* 0x00000100080a7836 */ /* 0x000fe20000000000 */
[----:B------:R-:W-:Y:S01]  /*0670*/  SHF.R.U32.HI R9, RZ, 0x3, R2 ;  /* 0x00000003ff097819 */ /* 0x000fe20000011602 */
[----:B------:R-:W1:Y:S01]  /*0680*/  LDCU.64 UR8, c[0x0][0x3a8] ;  /* 0x00007500ff0877ac */ /* 0x000e620008000a00 */
[----:B------:R-:W-:Y:S02]  /*0690*/  SHF.L.U32 R2, R11, 0x2, RZ ;  /* 0x000000020b027819 */ /* 0x000fe400000006ff */
[----:B------:R-:W-:Y:S01]  /*06a0*/  LOP3.LUT R8, R9, 0x7c, RZ, 0xc0, !PT ;  /* 0x0000007c09087812 */ /* 0x000fe200078ec0ff */
[----:B------:R-:W-:Y:S01]  /*06b0*/  IMAD.MOV.U32 R9, RZ, RZ, RZ ;  /* 0x000000ffff097224 */ /* 0x000fe200078e00ff */
[----:B------:R-:W-:Y:S02]  /*06c0*/  LEA R10, R7, R10, 0x18 ;  /* 0x0000000a070a7211 */ /* 0x000fe400078ec0ff */
[----:B------:R-:W-:Y:S01]  /*06d0*/  LOP3.LUT R7, R2, 0x1c, RZ, 0xc0, !PT ;  /* 0x0000001c02077812 */ /* 0x000fe200078ec0ff */
[----:B------:R-:W-:Y:S01]  /*06e0*/  IMAD.WIDE R8, R3, 0x4, R8 ;  /* 0x0000000403087825 */ /* 0x000fe200078e0208 */
[----:B------:R-:W-:-:S02]  /*06f0*/  SHF.L.U32 R2, R11, 0x3, RZ ;  /* 0x000000030b027819 */ /* 0x000fc400000006ff */
[----:B------:R-:W-:Y:S01]  /*0700*/  LOP3.LUT R11, R11, 0x7, RZ, 0xc0, !PT ;  /* 0x000000070b0b7812 */ /* 0x000fe200078ec0ff */
[----:B------:R-:W-:Y:S01]  /*0710*/  IMAD R3, R12, 0x20, R7 ;  /* 0x000000200c037824 */ /* 0x000fe200078e0207 */
[----:B------:R-:W-:Y:S01]  /*0720*/  LOP3.LUT R14, R2, 0x38, RZ, 0xc0, !PT ;  /* 0x00000038020e7812 */ /* 0x000fe200078ec0ff */
[----:B0-----:R-:W-:Y:S02]  /*0730*/  IMAD R7, R32, UR4, RZ ;  /* 0x0000000420077c24 */ /* 0x001fe4000f8e02ff */
[----:B------:R-:W-:Y:S01]  /*0740*/  IMAD R13, R12, 0x8, R11 ;  /* 0x000000080c0d7824 */ /* 0x000fe200078e020b */
[----:B------:R-:W-:Y:S02]  /*0750*/  IADD3 R3, PT, PT, R3, R10, RZ ;  /* 0x0000000a03037210 */ /* 0x000fe40007ffe0ff */
[----:B-1----:R-:W-:Y:S02]  /*0760*/  IADD3 R2, P2, PT, R8, UR8, RZ ;  /* 0x0000000808027c10 */ /* 0x002fe4000ff5e0ff */
[----:B------:R-:W-:-:S02]  /*0770*/  IADD3 R14, P0, PT, R7, R14, RZ ;  /* 0x0000000e070e7210 */ /* 0x000fc40007f1e0ff */
[----:B------:R-:W-:Y:S02]  /*0780*/  MOV R10, R12 ;  /* 0x0000000c000a7202 */ /* 0x000fe40000000f00 */
[----:B------:R-:W-:Y:S01]  /*0790*/  IADD3.X R11, PT, PT, R9, UR9, RZ, P2, !PT ;  /* 0x00000009090b7c10 */ /* 0x000fe200097fe4ff */
[----:B------:R-:W-:Y:S01]  /*07a0*/  IMAD.MOV.U32 R9, RZ, RZ, -0x800001 ;  /* 0xff7fffffff097424 */ /* 0x000fe200078e00ff */
[----:B------:R-:W-:Y:S01]  /*07b0*/  IADD3 R12, PT, PT, -R26, R13, RZ ;  /* 0x0000000d1a0c7210 */ /* 0x000fe20007ffe1ff */
[----:B------:R-:W-:Y:S01]  /*07c0*/  VIADD R13, R13, 0x1 ;  /* 0x000000010d0d7836 */ /* 0x000fe20000000000 */
[----:B------:R-:W-:-:S07]  /*07d0*/  LEA.HI.X.SX32 R15, R7, RZ, 0x1, P0 ;  /* 0x000000ff070f7211 */ /* 0x000fce00000f0eff */
.L_x_22438:
        /* <DEDUP_REMOVED lines=22> */
[----:B------:R-:W0:Y:S04]  /*0940*/  LDS.64 R16, [R23] ;  /* 0x0000000017107984 */ /* 0x000e280000000a00 */
[----:B------:R-:W1:Y:S01]  /*0950*/  LDS.64 R18, [R23+0x8] ;  /* 0x0000080017127984 */ /* 0x000e620000000a00 */
[--C-:B0-----:R-:W-:Y:S02]  /*0960*/  HADD2.F32 R25, -RZ, R17.reuse.H0_H0 ;  /* 0x20000011ff197230 */ /* 0x101fe40000004100 */
[----:B------:R-:W-:Y:S02]  /*0970*/  HADD2.F32 R17, -RZ, R17.H1_H1 ;  /* 0x30000011ff117230 */ /* 0x000fe40000004100 */
[----:B-1----:R-:W-:Y:S02]  /*0980*/  HADD2.F32 R31, -RZ, R19.H0_H0 ;  /* 0x20000013ff1f7230 */ /* 0x002fe40000004100 */
[----:B--2---:R-:W-:-:S05]  /*0990*/  HADD2.F32 R30, -RZ, R29.H0_H0 ;  /* 0x2000001dff1e7230 */ /* 0x004fca0000004100 */
[----:B------:R-:W-:Y:S01]  /*09a0*/  FMUL.FTZ R27, R25, R30 ;  /* 0x0000001e191b7220 */ /* 0x000fe20000410000 */
[----:B------:R-:W-:Y:S02]  /*09b0*/  HADD2.F32 R25, -RZ, R16.H0_H0 ;  /* 0x20000010ff197230 */ /* 0x000fe40000004100 */
[----:B---3--:R-:W-:-:S05]  /*09c0*/  HADD2.F32 R30, -RZ, R28.H0_H0 ;  /* 0x2000001cff1e7230 */ /* 0x008fca0000004100 */
[----:B------:R-:W-:Y:S02]  /*09d0*/  FFMA.FTZ R25, R25, R30, R27 ;  /* 0x0000001e19197223 */ /* 0x000fe4000001001b */
[----:B------:R-:W2:Y:S01]  /*09e0*/  LDG.E.CONSTANT R27, desc[UR6][R36.64+0x300] ;  /* 0x00030006241b7981 */ /* 0x000ea2000c1e9900 */
[----:B------:R-:W-:Y:S02]  /*09f0*/  HADD2.F32 R30, -RZ, R29.H1_H1 ;  /* 0x3000001dff1e7230 */ /* 0x000fe40000004100 */
[----:B------:R-:W-:Y:S02]  /*0a00*/  HADD2.F32 R29, -RZ, R16.H1_H1 ;  /* 0x30000010ff1d7230 */ /* 0x000fe40000004100 */
[----:B------:R-:W-:Y:S02]  /*0a10*/  HADD2.F32 R28, -RZ, R28.H1_H1 ;  /* 0x3000001cff1c7230 */ /* 0x000fe40000004100 */
[----:B------:R-:W-:Y:S01]  /*0a20*/  FMUL.FTZ R30, R17, R30 ;  /* 0x0000001e111e7220 */ /* 0x000fe20000410000 */
[----:B----4-:R-:W-:-:S03]  /*0a30*/  HADD2.F32 R16, -RZ, R24.H0_H0 ;  /* 0x20000018ff107230 */ /* 0x010fc60000004100 */
[----:B------:R-:W-:Y:S02]  /*0a40*/  FFMA.FTZ R29, R29, R28, R30 ;  /* 0x0000001c1d1d7223 */ /* 0x000fe4000001001e */
[----:B------:R-:W3:Y:S01]  /*0a50*/  LDG.E.CONSTANT R28, desc[UR6][R36.64+0x380] ;  /* 0x00038006241c7981 */ /* 0x000ee2000c1e9900 */
[----:B------:R-:W-:-:S05]  /*0a60*/  HADD2.F32 R30, -RZ, R18.H0_H0 ;  /* 0x20000012ff1e7230 */ /* 0x000fca0000004100 */
[----:B------:R-:W-:Y:S02]  /*0a70*/  FFMA.FTZ R30, R30, R16, R25 ;  /* 0x000000101e1e7223 */ /* 0x000fe40000010019 */
[----:B------:R-:W0:Y:S01]  /*0a80*/  LDS.64 R16, [R23+0x10] ;  /* 0x0000100017107984 */ /* 0x000e220000000a00 */
[----:B------:R-:W-:-:S03]  /*0a90*/  HADD2.F32 R18, -RZ, R18.H1_H1 ;  /* 0x30000012ff127230 */ /* 0x000fc60000004100 */
[----:B------:R-:W4:Y:S01]  /*0aa0*/  LDG.E.CONSTANT R25, desc[UR6][R36.64+0x400] ;  /* 0x0004000624197981 */ /* 0x000f22000c1e9900 */
[----:B------:R-:W-:-:S05]  /*0ab0*/  HADD2.F32 R24, -RZ, R24.H1_H1 ;  /* 0x30000018ff187230 */ /* 0x000fca0000004100 */
[----:B------:R-:W-:Y:S01]  /*0ac0*/  FFMA.FTZ R29, R18, R24, R29 ;  /* 0x00000018121d7223 */ /* 0x000fe2000001001d */
[--C-:B------:R-:W-:Y:S01]  /*0ad0*/  HADD2.F32 R18, -RZ, R21.reuse.H0_H0 ;  /* 0x20000015ff127230 */ /* 0x100fe20000004100 */
[----:B------:R-:W4:Y:S01]  /*0ae0*/  LDG.E.CONSTANT R24, desc[UR6][R36.64+0x480] ;  /* 0x0004800624187981 */ /* 0x000f22000c1e9900 */
[----:B------:R-:W-:-:S03]  /*0af0*/  HADD2.F32 R21, -RZ, R21.H1_H1 ;  /* 0x30000015ff157230 */ /* 0x000fc60000004100 */
[----:B------:R-:W-:Y:S01]  /*0b00*/  FFMA.FTZ R30, R31, R18, R30 ;  /* 0x000000121f1e7223 */ /* 0x000fe2000001001e */
[----:B------:R-:W-:Y:S01]  /*0b10*/  HADD2.F32 R18, -RZ, R19.H1_H1 ;  /* 0x30000013ff127230 */ /* 0x000fe20000004100 */
[----:B------:R-:W4:Y:S04]  /*0b20*/  LDG.E.CONSTANT R31, desc[UR6][R36.64+0x600] ;  /* 0x00060006241f7981 */ /* 0x000f28000c1e9900 */
[----:B------:R-:W-:Y:S01]  /*0b30*/  FFMA.FTZ R18, R18, R21, R29 ;  /* 0x0000001512127223 */ /* 0x000fe2000001001d */
[----:B------:R-:W-:Y:S01]  /*0b40*/  HADD2.F32 R21, -RZ, R20.H0_H0 ;  /* 0x20000014ff157230 */ /* 0x000fe20000004100 */
[----:B------:R-:W4:Y:S01]  /*0b50*/  LDG.E.CONSTANT R29, desc[UR6][R36.64+0x500] ;  /* 0x00050006241d7981 */ /* 0x000f22000c1e9900 */
[----:B0-----:R-:W-:-:S05]  /*0b60*/  HADD2.F32 R19, -RZ, R16.H0_H0 ;  /* 0x20000010ff137230 */ /* 0x001fca0000004100 */
[----:B------:R-:W-:Y:S02]  /*0b70*/  FFMA.FTZ R19, R19, R21, R30 ;  /* 0x0000001513137223 */ /* 0x000fe4000001001e */
[----:B------:R-:W4:Y:S01]  /*0b80*/  LDG.E.CONSTANT R30, desc[UR6][R36.64+0x580] ;  /* 0x00058006241e7981 */ /* 0x000f22000c1e9900 */
        /* <DEDUP_REMOVED lines=10> */
[--C-:B0-----:R-:W-:Y:S02]  /*0c30*/  HADD2.F32 R18, -RZ, R20.reuse.H0_H0 ;  /* 0x20000014ff127230 */ /* 0x101fe40000004100 */
[----:B------:R-:W-:Y:S01]  /*0c40*/  HADD2.F32 R35, -RZ, R20.H1_H1 ;  /* 0x30000014ff237230 */ /* 0x000fe20000004100 */
[----:B------:R-:W-:Y:S01]  /*0c50*/  ISETP.NE.AND P2, PT, R22, RZ, PT ;  /* 0x000000ff1600720c */ /* 0x000fe20003f45270 */
[--C-:B------:R-:W-:Y:S02]  /*0c60*/  HADD2.F32 R22, -RZ, R33.reuse.H0_H0 ;  /* 0x20000021ff167230 */ /* 0x100fe40000004100 */
[----:B------:R-:W-:Y:S01]  /*0c70*/  HADD2.F32 R33, -RZ, R33.H1_H1 ;  /* 0x30000021ff217230 */ /* 0x000fe20000004100 */
[----:B------:R-:W-:Y:S01]  /*0c80*/  UMOV UR4, 0xffffffff ;  /* 0xffffffff00047882 */ /* 0x000fe20000000000 */
[----:B-----5:R-:W-:Y:S01]  /*0c90*/  FSETP.NEU.FTZ.AND P0, PT, R0, RZ, PT ;  /* 0x000000ff0000720b */ /* 0x020fe20003f1d000 */
[----:B--2---:R-:W-:-:S05]  /*0ca0*/  HADD2.F32 R17, -RZ, R27.H0_H0 ;  /* 0x2000001bff117230 */ /* 0x004fca0000004100 */
[----:B------:R-:W-:Y:S02]  /*0cb0*/  FFMA.FTZ R17, R18, R17, R19 ;  /* 0x0000001112117223 */ /* 0x000fe40000010013 */
[----:B------:R-:W0:Y:S01]  /*0cc0*/  LDS.64 R18, [R23+0x20] ;  /* 0x0000200017127984 */ /* 0x000e220000000a00 */
[----:B------:R-:W-:Y:S02]  /*0cd0*/  HADD2.F32 R20, -RZ, R27.H1_H1 ;  /* 0x3000001bff147230 */ /* 0x000fe40000004100 */
[----:B---3--:R-:W-:-:S03]  /*0ce0*/  HADD2.F32 R27, -RZ, R28.H0_H0 ;  /* 0x2000001cff1b7230 */ /* 0x008fc60000004100 */
[----:B------:R-:W-:Y:S01]  /*0cf0*/  FFMA.FTZ R20, R35, R20, R16 ;  /* 0x0000001423147223 */ /* 0x000fe20000010010 */
[----:B------:R-:W-:-:S05]  /*0d00*/  HADD2.F32 R16, -RZ, R21.H0_H0 ;  /* 0x20000015ff107230 */ /* 0x000fca0000004100 */
[----:B------:R-:W-:Y:S02]  /*0d10*/  FFMA.FTZ R27, R16, R27, R17 ;  /* 0x0000001b101b7223 */ /* 0x000fe40000010011 */
[----:B------:R-:W1:Y:S01]  /*0d20*/  LDS.64 R16, [R23+0x28] ;  /* 0x0000280017107984 */ /* 0x000e620000000a00 */
[----:B------:R-:W-:Y:S02]  /*0d30*/  HADD2.F32 R21, -RZ, R21.H1_H1 ;  /* 0x30000015ff157230 */ /* 0x000fe40000004100 */
[----:B------:R-:W-:-:S05]  /*0d40*/  HADD2.F32 R28, -RZ, R28.H1_H1 ;  /* 0x3000001cff1c7230 */ /* 0x000fca0000004100 */
[----:B------:R-:W-:Y:S02]  /*0d50*/  FFMA.FTZ R28, R21, R28, R20 ;  /* 0x0000001c151c7223 */ /* 0x000fe40000010014 */
[----:B------:R1:W2:Y:S01]  /*0d60*/  LDS.64 R20, [R23+0x30] ;  /* 0x0000300017147984 */ /* 0x0002a20000000a00 */
[--C-:B----4-:R-:W-:Y:S02]  /*0d70*/  HADD2.F32 R35, -RZ, R25.reuse.H0_H0 ;  /* 0x20000019ff237230 */ /* 0x110fe40000004100 */
[----:B------:R-:W-:Y:S02]  /*0d80*/  HADD2.F32 R25, -RZ, R25.H1_H1 ;  /* 0x30000019ff197230 */ /* 0x000fe40000004100 */
[----:B0-----:R-:W-:-:S05]  /*0d90*/  HADD2.F32 R34, -RZ, R18.H0_H0 ;  /* 0x20000012ff227230 */ /* 0x001fca0000004100 */
[----:B------:R-:W-:Y:S01]  /*0da0*/  FFMA.FTZ R27, R34, R35, R27 ;  /* 0x00000023221b7223 */ /* 0x000fe2000001001b */
[----:B------:R-:W-:Y:S02]  /*0db0*/  HADD2.F32 R35, -RZ, R18.H1_H1 ;  /* 0x30000012ff237230 */ /* 0x000fe40000004100 */
[----:B------:R-:W-:-:S03]  /*0dc0*/  HADD2.F32 R18, -RZ, R19.H0_H0 ;  /* 0x20000013ff127230 */ /* 0x000fc60000004100 */
[----:B------:R-:W-:Y:S01]  /*0dd0*/  FFMA.FTZ R25, R35, R25, R28 ;  /* 0x0000001923197223 */ /* 0x000fe2000001001c */
[----:B------:R-:W-:Y:S02]  /*0de0*/  HADD2.F32 R28, -RZ, R19.H1_H1 ;  /* 0x30000013ff1c7230 */ /* 0x000fe40000004100 */
[--C-:B------:R-:W-:Y:S02]  /*0df0*/  HADD2.F32 R19, -RZ, R24.reuse.H0_H0 ;  /* 0x20000018ff137230 */ /* 0x100fe40000004100 */
[----:B------:R-:W-:Y:S02]  /*0e00*/  HADD2.F32 R24, -RZ, R24.H1_H1 ;  /* 0x30000018ff187230 */ /* 0x000fe40000004100 */
[--C-:B-1----:R-:W-:Y:S02]  /*0e10*/  HADD2.F32 R23, -RZ, R16.reuse.H1_H1 ;  /* 0x30000010ff177230 */ /* 0x102fe40000004100 */
[----:B------:R-:W-:Y:S01]  /*0e20*/  FFMA.FTZ R18, R18, R19, R27 ;  /* 0x0000001312127223 */ /* 0x000fe2000001001b */
[----:B------:R-:W-:-:S02]  /*0e30*/  HADD2.F32 R19, -RZ, R16.H0_H0 ;  /* 0x20000010ff137230 */ /* 0x000fc40000004100 */
[--C-:B------:R-:W-:Y:S02]  /*0e40*/  HADD2.F32 R16, -RZ, R29.reuse.H0_H0 ;  /* 0x2000001dff107230 */ /* 0x100fe40000004100 */
[----:B------:R-:W-:Y:S01]  /*0e50*/  FFMA.FTZ R24, R28, R24, R25 ;  /* 0x000000181c187223 */ /* 0x000fe20000010019 */
[----:B------:R-:W-:Y:S02]  /*0e60*/  HADD2.F32 R29, -RZ, R29.H1_H1 ;  /* 0x3000001dff1d7230 */ /* 0x000fe40000004100 */
[----:B------:R-:W-:Y:S01]  /*0e70*/  FFMA.FTZ R16, R19, R16, R18 ;  /* 0x0000001013107223 */ /* 0x000fe20000010012 */
[--C-:B------:R-:W-:Y:S02]  /*0e80*/  HADD2.F32 R19, -RZ, R17.reuse.H0_H0 ;  /* 0x20000011ff137230 */ /* 0x100fe40000004100 */
[----:B------:R-:W-:Y:S01]  /*0e90*/  FFMA.FTZ R23, R23, R29, R24 ;  /* 0x0000001d17177223 */ /* 0x000fe20000010018 */
[----:B------:R-:W-:Y:S02]  /*0ea0*/  HADD2.F32 R24, -RZ, R30.H0_H0 ;  /* 0x2000001eff187230 */ /* 0x000fe40000004100 */
[----:B------:R-:W-:-:S02]  /*0eb0*/  HADD2.F32 R18, -RZ, R17.H1_H1 ;  /* 0x30000011ff127230 */ /* 0x000fc40000004100 */
[----:B--2---:R-:W-:Y:S02]  /*0ec0*/  HADD2.F32 R17, -RZ, R20.H0_H0 ;  /* 0x20000014ff117230 */ /* 0x004fe40000004100 */
[----:B------:R-:W-:Y:S01]  /*0ed0*/  FFMA.FTZ R16, R19, R24, R16 ;  /* 0x0000001813107223 */ /* 0x000fe20000010010 */
[--C-:B------:R-:W-:Y:S02]  /*0ee0*/  HADD2.F32 R25, -RZ, R31.reuse.H0_H0 ;  /* 0x2000001fff197230 */ /* 0x100fe40000004100 */
[----:B------:R-:W-:Y:S02]  /*0ef0*/  HADD2.F32 R30, -RZ, R30.H1_H1 ;  /* 0x3000001eff1e7230 */ /* 0x000fe40000004100 */
[----:B------:R-:W-:Y:S02]  /*0f00*/  HADD2.F32 R31, -RZ, R31.H1_H1 ;  /* 0x3000001fff1f7230 */ /* 0x000fe40000004100 */
[----:B------:R-:W-:Y:S01]  /*0f10*/  FFMA.FTZ R16, R17, R25, R16 ;  /* 0x0000001911107223 */ /* 0x000fe20000010010 */
[----:B------:R-:W-:-:S02]  /*0f20*/  HADD2.F32 R17, -RZ, R20.H1_H1 ;  /* 0x30000014ff117230 */ /* 0x000fc40000004100 */
[----:B------:R-:W-:Y:S01]  /*0f30*/  FFMA.FTZ R18, R18, R30, R23 ;  /* 0x0000001e12127223 */ /* 0x000fe20000010017 */
[----:B------:R-:W-:Y:S02]  /*0f40*/  VIADD R23, R26, 0x7 ;  /* 0x000000071a177836 */ /* 0x000fe40000000000 */
        /* <DEDUP_REMOVED lines=13> */
.L_x_22484:
        /* <DEDUP_REMOVED lines=20> */
.L_x_22436:
[----:B------:R-:W-:Y:S05]  /*1160*/  BSYNC B0 ;  /* 0x0000000000007941 */ /* 0x000fea0003800000 */
.L_x_22435:
        /* <DEDUP_REMOVED lines=13> */
.L_x_22489:
[----:B------:R-:W-:Y:S01]  /*1240*/  IADD3 R12, PT, PT, R8, 0xe0, RZ ;  /* 0x000000e0080c7810 */ /* 0x000fe20007ffe0ff */
[----:B------:R-:W-:Y:S05]  /*1250*/  WARPSYNC.ALL ;  /* 0x0000000000007948 */ /* 0x000fea0003800000 */
[----:B------:R-:W-:Y:S02]  /*1260*/  ISETP.NE.AND P2, PT, R3, RZ, PT ;  /* 0x000000ff0300720c */ /* 0x000fe40003f45270 */
[----:B------:R-:W-:Y:S02]  /*1270*/  LEA R12, R7, R12, 0x18 ;  /* 0x0000000c070c7211 */ /* 0x000fe400078ec0ff */
[----:B-1----:R-:W-:-:S03]  /*1280*/  FMNMX.FTZ R14, R11, R14, !PT ;  /* 0x0000000e0b0e7209 */ /* 0x002fc60007810000 */
[----:B0-----:R-:W-:-:S06]  /*1290*/  IMAD R11, R0, 0x4, R12 ;  /* 0x00000004000b7824 */ /* 0x001fcc00078e020c */
[----:B------:R0:W-:Y:S01]  /*12a0*/  @!P2 STS [R11], R14 ;  /* 0x0000000e0b00a388 */ /* 0x0001e20000000800 */
[----:B------:R-:W-:Y:S01]  /*12b0*/  BAR.SYNC.DEFER_BLOCKING 0x0 ;  /* 0x0000000000007b1d */ /* 0x000fe20000010000 */
[C---:B------:R-:W-:Y:S01]  /*12c0*/  ISETP.GT.U32.AND P3, PT, R3.reuse, 0x3, PT ;  /* 0x000000030300780c */ /* 0x040fe20003f64070 */
[----:B0-----:R-:W-:Y:S01]  /*12d0*/  IMAD.MOV.U32 R14, RZ, RZ, -0x800001 ;  /* 0xff7fffffff0e7424 */ /* 0x001fe200078e00ff */
[----:B------:R-:W-:Y:S01]  /*12e0*/  LEA R12, R3, R12, 0x2 ;  /* 0x0000000c030c7211 */ /* 0x000fe200078e10ff */
        /* <DEDUP_REMOVED lines=29> */
.L_x_22444:
        /* <DEDUP_REMOVED lines=11> */
.L_x_22443:
[----:B------:R-:W-:Y:S05]  /*1570*/  BSYNC.RECONVERGENT B1 ;  /* 0x0000000000017941 */ /* 0x000fea0003800200 */
.L_x_22442:
        /* <DEDUP_REMOVED lines=12> */
.L_x_22447:
        /* <DEDUP_REMOVED lines=98> */
[----:B0-----:R-:W-:Y:S01]  /*1c60*/  VIADD R15, R15, 0x2000 ;  /* 0x000020000f0f7836 */ /* 0x001fe20000000000 */
[----:B------:R-:W-:Y:S06]  /*1c70*/  @!P5 BRA `(.L_x_22447) ;  /* 0xfffffff80070d947 */ /* 0x000fec000383ffff */
.L_x_22446:
[----:B------:R-:W-:Y:S05]  /*1c80*/  BSYNC.RECONVERGENT B1 ;  /* 0x0000000000017941 */ /* 0x000fea0003800200 */
.L_x_22445:
        /* <DEDUP_REMOVED lines=55> */
.L_x_22449:
[----:B------:R-:W-:Y:S05]  /*2000*/  BSYNC.RECONVERGENT B1 ;  /* 0x0000000000017941 */ /* 0x000fea0003800200 */
.L_x_22448:
        /* <DEDUP_REMOVED lines=26> */
.L_x_22441:
[----:B------:R-:W-:Y:S05]  /*21b0*/  BSYNC.RECONVERGENT B0 ;  /* 0x0000000000007941 */ /* 0x000fea0003800200 */
.L_x_22440:
        /* <DEDUP_REMOVED lines=39> */
.L_x_22454:
[----:B------:R-:W0:Y:S01]  /*2430*/  LDS R16, [R12] ;  /* 0x000000000c107984 */ /* 0x000e220000000800 */
[----:B------:R-:W-:-:S04]  /*2440*/  IADD3 R15, PT, PT, R15, 0x1, RZ ;  /* 0x000000010f0f7810 */ /* 0x000fc80007ffe0ff */
[----:B------:R-:W-:Y:S01]  /*2450*/  ISETP.NE.AND P0, PT, R15, RZ, PT ;  /* 0x000000ff0f00720c */ /* 0x000fe20003f05270 */
[----:B0-----:R-:W-:-:S05]  /*2460*/  FMUL.FTZ R13, R16, R11 ;  /* 0x0000000b100d7220 */ /* 0x001fca0000410000 */
[----:B------:R0:W-:Y:S02]  /*2470*/  STS [R12], R13 ;  /* 0x0000000d0c007388 */ /* 0x0001e40000000800 */
[----:B0-----:R-:W-:-:S05]  /*2480*/  VIADD R12, R12, 0x200 ;  /* 0x000002000c0c7836 */ /* 0x001fca0000000000 */
[----:B------:R-:W-:Y:S05]  /*2490*/  @P0 BRA `(.L_x_22454) ;  /* 0xfffffffc00e40947 */ /* 0x000fea000383ffff */
.L_x_22453:
[----:B------:R-:W-:Y:S05]  /*24a0*/  BSYNC.RECONVERGENT B1 ;  /* 0x0000000000017941 */ /* 0x000fea0003800200 */
.L_x_22452:
        /* <DEDUP_REMOVED lines=12> */
.L_x_22457:
        /* <DEDUP_REMOVED lines=52> */
.L_x_22456:
[----:B------:R-:W-:Y:S05]  /*28b0*/  BSYNC.RECONVERGENT B1 ;  /* 0x0000000000017941 */ /* 0x000fea0003800200 */
.L_x_22455:
        /* <DEDUP_REMOVED lines=31> */
.L_x_22459:
[----:B------:R-:W-:Y:S05]  /*2ab0*/  BSYNC.RECONVERGENT B1 ;  /* 0x0000000000017941 */ /* 0x000fea0003800200 */
.L_x_22458:
        /* <DEDUP_REMOVED lines=14> */
.L_x_22451:
[----:B------:R-:W-:Y:S05]  /*2ba0*/  BSYNC.RECONVERGENT B0 ;  /* 0x0000000000007941 */ /* 0x000fea0003800200 */
.L_x_22450:
        /* <DEDUP_REMOVED lines=9> */
[----:B------:R-:W-:Y:S01]  /*2c40*/  SHF.R.U32.HI R12, RZ, 0x3, R2 ;  /* 0x00000003ff0c7819 */ /* 0x000fe20000011602 */
[----:B------:R-:W-:Y:S01]  /*2c50*/  VIADD R8, R8, 0x100 ;  /* 0x0000010008087836 */ /* 0x000fe20000000000 */
[----:B------:R-:W1:Y:S01]  /*2c60*/  LDCU UR8, c[0x0][0x3d0] ;  /* 0x00007a00ff0877ac */ /* 0x000e620008000800 */
[----:B------:R-:W-:Y:S01]  /*2c70*/  IADD3 R18, PT, PT, R0, 0x1, RZ ;  /* 0x0000000100127810 */ /* 0x000fe20007ffe0ff */
[----:B------:R-:W-:Y:S01]  /*2c80*/  IMAD.MOV.U32 R25, RZ, RZ, RZ ;  /* 0x000000ffff197224 */ /* 0x000fe200078e00ff */
[----:B------:R-:W-:Y:S01]  /*2c90*/  LOP3.LUT R12, R12, 0x7c, RZ, 0xc0, !PT ;  /* 0x0000007c0c0c7812 */ /* 0x000fe200078ec0ff */
[----:B------:R-:W5:Y:S01]  /*2ca0*/  LDCU.64 UR10, c[0x0][0x3a8] ;  /* 0x00007500ff0a77ac */ /* 0x000f620008000a00 */
[----:B------:R-:W-:Y:S02]  /*2cb0*/  LEA R21, R7, R8, 0x18 ;  /* 0x0000000807157211 */ /* 0x000fe400078ec0ff */
[----:B------:R-:W-:-:S02]  /*2cc0*/  SHF.R.S32.HI R7, RZ, 0x3, R10 ;  /* 0x00000003ff077819 */ /* 0x000fc4000001140a */
[C---:B------:R-:W-:Y:S02]  /*2cd0*/  LEA R21, R0.reuse, R21, 0x5 ;  /* 0x0000001500157211 */ /* 0x040fe400078e28ff */
[C---:B------:R-:W-:Y:S02]  /*2ce0*/  LEA R19, R0.reuse, 0x3, 0x3 ;  /* 0x0000000300137811 */ /* 0x040fe400078e18ff */
[----:B------:R-:W-:Y:S01]  /*2cf0*/  IADD3 R20, PT, PT, R0, -R7, RZ ;  /* 0x8000000700147210 */ /* 0x000fe20007ffe0ff */
[----:B----4-:R-:W-:Y:S01]  /*2d00*/  IMAD R9, R6, UR12, RZ ;  /* 0x0000000c06097c24 */ /* 0x010fe2000f8e02ff */
[----:B------:R-:W-:-:S03]  /*2d10*/  IADD3 R21, PT, PT, R21, 0x10, RZ ;  /* 0x0000001015157810 */ /* 0x000fc60007ffe0ff */
[----:B------:R-:W-:-:S04]  /*2d20*/  IMAD.WIDE R12, R9, 0x4, R12 ;  /* 0x00000004090c7825 */ /* 0x000fc800078e020c */
[----:B-1----:R-:W-:Y:S01]  /*2d30*/  IMAD R32, R32, UR8, RZ ;  /* 0x0000000820207c24 */ /* 0x002fe2000f8e02ff */
[----:B-----5:R-:W-:-:S04]  /*2d40*/  IADD3 R16, P0, PT, R12, UR10, RZ ;  /* 0x0000000a0c107c10 */ /* 0x020fc8000ff1e0ff */
[----:B------:R-:W-:Y:S02]  /*2d50*/  IADD3.X R17, PT, PT, R13, UR11, RZ, P0, !PT ;  /* 0x0000000b0d117c10 */ /* 0x000fe400087fe4ff */
[----:B------:R-:W-:-:S07]  /*2d60*/  SHF.R.S32.HI R33, RZ, 0x1f, R32 ;  /* 0x0000001fff217819 */ /* 0x000fce0000011420 */
.L_x_22472:
[----:B------:R-:W2:Y:S04]  /*2d70*/  LDG.E.CONSTANT R29, desc[UR6][R16.64] ;  /* 0x00000006101d7981 */ /* 0x000ea8000c1e9900 */
[----:B0-----:R-:W0:Y:S04]  /*2d80*/  LDS.128 R12, [R21+-0x10] ;  /* 0xfffff000150c7984 */ /* 0x001e280000000c00 */
[----:B------:R1:W4:Y:S01]  /*2d90*/  LDS.128 R8, [R21] ;  /* 0x0000000015087984 */ /* 0x0003220000000c00 */
[----:B0-----:R-:W-:Y:S01]  /*2da0*/  F2FP.F16.F32.PACK_AB R14, R15, R14 ;  /* 0x0000000e0f0e723e */ /* 0x001fe200000000ff */
[----:B--2---:R-:W-:-:S03]  /*2db0*/  IMAD.WIDE R28, R29, UR9, R32 ;  /* 0x000000091d1c7c25 */ /* 0x004fc6000f8e0220 */
[----:B------:R-:W-:-:S04]  /*2dc0*/  LEA R27, P0, R3, R28, 0x3 ;  /* 0x0000001c031b7211 */ /* 0x000fc800078018ff */
[----:B---3--:R-:W-:Y:S01]  /*2dd0*/  LEA R34, P1, R27, UR4, 0x1 ;  /* 0x000000041b227c11 */ /* 0x008fe2000f8208ff */
[----:B------:R-:W-:Y:S01]  /*2de0*/  IMAD.X R28, RZ, RZ, R29, P0 ;  /* 0x000000ffff1c7224 */ /* 0x000fe200000e061d */
[----:B------:R-:W-:Y:S02]  /*2df0*/  F2FP.F16.F32.PACK_AB R29, R13, R12 ;  /* 0x0000000c0d1d723e */ /* 0x000fe400000000ff */
[----:B------:R-:W-:Y:S02]  /*2e00*/  ISETP.NE.AND P0, PT, R20, -0x1, PT ;  /* 0xffffffff1400780c */ /* 0x000fe40003f05270 */
[----:B------:R-:W-:Y:S02]  /*2e10*/  LEA.HI.X R35, R27, UR5, R28, 0x1, P1 ;  /* 0x000000051b237c11 */ /* 0x000fe400088f0c1c */
[----:B------:R-:W-:Y:S01]  /*2e20*/  MOV R28, R14 ;  /* 0x0000000e001c7202 */ /* 0x000fe20000000f00 */
[----:B------:R-:W-:Y:S01]  /*2e30*/  BSSY.RECONVERGENT B1, `(.L_x_22462) ;  /* 0x0000022000017945 */ /* 0x000fe20003800200 */
[----:B------:R-:W-:Y:S01]  /*2e40*/  IADD3 R27, PT, PT, R19, -0x3, RZ ;  /* 0xfffffffd131b7810 */ /* 0x000fe20007ffe0ff */
[----:B------:R1:W5:Y:S06]  /*2e50*/  LDG.E.128.CONSTANT R12, desc[UR6][R34.64] ;  /* 0x00000006220c7981 */ /* 0x00036c000c1e9d00 */
[----:B----4-:R-:W-:Y:S05]  /*2e60*/  @P0 BRA `(.L_x_22463) ;  /* 0x0000000000780947 */ /* 0x010fea0003800000 */
        /* <DEDUP_REMOVED lines=30> */
.L_x_22463:
[----:B------:R-:W-:Y:S05]  /*3050*/  BSYNC.RECONVERGENT B1 ;  /* 0x0000000000017941 */ /* 0x000fea0003800200 */
.L_x_22462:
        /* <DEDUP_REMOVED lines=42> */
.L_x_22465:
[----:B------:R-:W-:Y:S05]  /*3300*/  BSYNC.RECONVERGENT B1 ;  /* 0x0000000000017941 */ /* 0x000fea0003800200 */
.L_x_22464:
        /* <DEDUP_REMOVED lines=8> */
[C---:B------:R-:W-:Y:S01]  /*3390*/  VIADD R9, R19.reuse, 0xffffffff ;  /* 0xffffffff13097836 */ /* 0x040fe20000000000 */
[-C--:B------:R-:W-:Y:S02]  /*33a0*/  ISETP.GE.AND P2, PT, R19, R26.reuse, PT ;  /* 0x0000001a1300720c */ /* 0x080fe40003f46270 */
[----:B------:R-:W-:Y:S02]  /*33b0*/  PRMT R8, R13, 0x7632, R8 ;  /* 0x000076320d087816 */ /* 0x000fe40000000008 */
        /* <DEDUP_REMOVED lines=27> */
.L_x_22467:
[----:B------:R-:W-:Y:S05]  /*3570*/  BSYNC.RECONVERGENT B1 ;  /* 0x0000000000017941 */ /* 0x000fea0003800200 */
.L_x_22466:
        /* <DEDUP_REMOVED lines=18> */
[C---:B------:R-:W-:Y:S01]  /*36a0*/  VIADD R13, R19.reuse, 0xfffffffe ;  /* 0xfffffffe130d7836 */ /* 0x040fe20000000000 */
[----:B------:R-:W-:Y:S02]  /*36b0*/  IADD3 R15, PT, PT, R19, -0x1, RZ ;  /* 0xffffffff130f7810 */ /* 0x000fe40007ffe0ff */
[-C--:B------:R-:W-:Y:S01]  /*36c0*/  ISETP.GE.AND P6, PT, R27, R26.reuse, PT ;  /* 0x0000001a1b00720c */ /* 0x080fe20003fc6270 */
[----:B------:R-:W-:Y:S01]  /*36d0*/  VIADD R27, R19, 0x2 ;  /* 0x00000002131b7836 */ /* 0x000fe20000000000 */
[-C--:B------:R-:W-:Y:S02]  /*36e0*/  ISETP.GE.AND P2, PT, R13, R26.reuse, PT ;  /* 0x0000001a0d00720c */ /* 0x080fe40003f46270 */
[----:B------:R-:W-:Y:S02]  /*36f0*/  IADD3 R13, PT, PT, R19, 0x4, RZ ;  /* 0x00000004130d7810 */ /* 0x000fe40007ffe0ff */
[----:B------:R-:W-:Y:S02]  /*3700*/  ISETP.GE.AND P5, PT, R15, R26, PT ;  /* 0x0000001a0f00720c */ /* 0x000fe40003fa6270 */
[----:B------:R-:W-:-:S02]  /*3710*/  IADD3 R15, PT, PT, R19, 0x1, RZ ;  /* 0x00000001130f7810 */ /* 0x000fc40007ffe0ff */
[----:B01----:R-:W-:Y:S02]  /*3720*/  IADD3 R35, PT, PT, R19, 0x3, RZ ;  /* 0x0000000313237810 */ /* 0x003fe40007ffe0ff */
        /* <DEDUP_REMOVED lines=21> */
.L_x_22471:
[----:B------:R-:W-:Y:S05]  /*3880*/  BSYNC.RECONVERGENT B2 ;  /* 0x0000000000027941 */ /* 0x000fea0003800200 */
.L_x_22470:
        /* <DEDUP_REMOVED lines=8> */
.L_x_22469:
[----:B------:R-:W-:Y:S05]  /*3910*/  BSYNC.RECONVERGENT B1 ;  /* 0x0000000000017941 */ /* 0x000fea0003800200 */
.L_x_22468:
[----:B------:R-:W-:Y:S01]  /*3920*/  VIADD R8, R18, 0x3 ;  /* 0x0000000312087836 */ /* 0x000fe20000000000 */
[----:B------:R-:W-:Y:S01]  /*3930*/  IADD3 R16, P1, PT, R16, 0x10, RZ ;  /* 0x0000001010107810 */ /* 0x000fe20007f3e0ff */
[----:B------:R-:W-:Y:S01]  /*3940*/  VIADD R19, R19, 0x20 ;  /* 0x0000002013137836 */ /* 0x000fe20000000000 */
[----:B------:R-:W-:Y:S02]  /*3950*/  IADD3 R20, PT, PT, R20, 0x4, RZ ;  /* 0x0000000414147810 */ /* 0x000fe40007ffe0ff */
[----:B------:R-:W-:Y:S02]  /*3960*/  ISETP.GE.AND P0, PT, R8, R7, PT ;  /* 0x000000070800720c */ /* 0x000fe40003f06270 */
[----:B------:R-:W-:Y:S02]  /*3970*/  IADD3 R18, PT, PT, R18, 0x4, RZ ;  /* 0x0000000412127810 */ /* 0x000fe40007ffe0ff */
[----:B-1----:R-:W-:Y:S02]  /*3980*/  IADD3 R21, PT, PT, R21, 0x80, RZ ;  /* 0x0000008015157810 */ /* 0x002fe40007ffe0ff */
[----:B------:R-:W-:-:S07]  /*3990*/  IADD3.X R17, PT, PT, RZ, R17, RZ, P1, !PT ;  /* 0x00000011ff117210 */ /* 0x000fce0000ffe4ff */
[----:B------:R-:W-:Y:S05]  /*39a0*/  @!P0 BRA `(.L_x_22472) ;  /* 0xfffffff000f08947 */ /* 0x000fea000383ffff */
.L_x_22461:
[----:B--23--:R-:W-:Y:S05]  /*39b0*/  BSYNC.RECONVERGENT B0 ;  /* 0x0000000000007941 */ /* 0x00cfea0003800200 */
.L_x_22460:
        /* <DEDUP_REMOVED lines=20> */
.L_x_22474:
[----:B------:R-:W-:Y:S05]  /*3b00*/  BSYNC.RECONVERGENT B0 ;  /* 0x0000000000007941 */ /* 0x000fea0003800200 */
.L_x_22473:
[----:B------:R-:W-:Y:S06]  /*3b10*/  BAR.SYNC.DEFER_BLOCKING 0x0 ;  /* 0x0000000000007b1d */ /* 0x000fec0000010000 */
[----:B------:R-:W-:Y:S04]  /*3b20*/  BSSY.RECONVERGENT B0, `(.L_x_22475) ;  /* 0x000000b000007945 */ /* 0x000fe80003800200 */
[----:B------:R-:W-:Y:S05]  /*3b30*/  @P2 BRA `(.L_x_22476) ;  /* 0x0000000000242947 */ /* 0x000fea0003800000 */
[----:B------:R-:W-:Y:S01]  /*3b40*/  ISETP.GT.U32.AND P1, PT, R3, 0xf, PT ;  /* 0x0000000f0300780c */ /* 0x000fe20003f24070 */
[----:B------:R-:W2:Y:S04]  /*3b50*/  LDS R2, [R0] ;  /* 0x0000000000027984 */ /* 0x000ea80000000800 */
[----:B------:R-:W3:Y:S04]  /*3b60*/  LDS R7, [R0+0x80] ;  /* 0x0000800000077984 */ /* 0x000ee80000000800 */
[----:B------:R-:W4:Y:S04]  /*3b70*/  LDS R8, [R0+0x100] ;  /* 0x0001000000087984 */ /* 0x000f280000000800 */
[----:B-1----:R-:W1:Y:S01]  /*3b80*/  @!P1 LDS R9, [R0+0x180] ;  /* 0x0001800000099984 */ /* 0x002e620000000800 */
[----:B--2---:R-:W-:Y:S01]  /*3b90*/  FADD.FTZ R25, R25, R2 ;  /* 0x0000000219197221 */ /* 0x004fe20000010000 */
[----:B---3--:R-:W-:Y:S01]  /*3ba0*/  FADD.FTZ R24, R24, R7 ;  /* 0x0000000718187221 */ /* 0x008fe20000010000 */
[----:B----4-:R-:W-:Y:S01]  /*3bb0*/  FADD.FTZ R23, R23, R8 ;  /* 0x0000000817177221 */ /* 0x010fe20000010000 */
[----:B-1----:R-:W-:-:S07]  /*3bc0*/  @!P1 FADD.FTZ R22, R9, R22 ;  /* 0x0000001609169221 */ /* 0x002fce0000010000 */
.L_x_22476:
[----:B------:R-:W-:Y:S05]  /*3bd0*/  BSYNC.RECONVERGENT B0 ;  /* 0x0000000000007941 */ /* 0x000fea0003800200 */
.L_x_22475:
        /* <DEDUP_REMOVED lines=8> */
.L_x_22478:
[----:B------:R-:W-:Y:S05]  /*3c60*/  BSYNC.RECONVERGENT B0 ;  /* 0x0000000000007941 */ /* 0x000fea0003800200 */
.L_x_22477:
[----:B------:R-:W-:Y:S06]  /*3c70*/  BAR.SYNC.DEFER_BLOCKING 0x0 ;  /* 0x0000000000007b1d */ /* 0x000fec0000010000 */
[----:B------:R-:W-:Y:S04]  /*3c80*/  BSSY.RECONVERGENT B0, `(.L_x_22479) ;  /* 0x000000b000007945 */ /* 0x000fe80003800200 */
[----:B------:R-:W-:Y:S05]  /*3c90*/  @P0 BRA `(.L_x_22480) ;  /* 0x0000000000240947 */ /* 0x000fea0003800000 */
[----:B------:R-:W-:Y:S01]  /*3ca0*/  ISETP.GT.U32.AND P1, PT, R3, 0xf, PT ;  /* 0x0000000f0300780c */ /* 0x000fe20003f24070 */
[----:B------:R-:W2:Y:S04]  /*3cb0*/  LDS R2, [R0] ;  /* 0x0000000000027984 */ /* 0x000ea80000000800 */
[----:B------:R-:W4:Y:S04]  /*3cc0*/  LDS R7, [R0+0x80] ;  /* 0x0000800000077984 */ /* 0x000f280000000800 */
[----:B------:R-:W5:Y:S04]  /*3cd0*/  LDS R8, [R0+0x100] ;  /* 0x0001000000087984 */ /* 0x000f680000000800 */
[----:B-1----:R-:W1:Y:S01]  /*3ce0*/  @!P1 LDS R9, [R0+0x180] ;  /* 0x0001800000099984 */ /* 0x002e620000000800 */
[----:B--23--:R-:W-:Y:S01]  /*3cf0*/  FADD.FTZ R25, R25, R2 ;  /* 0x0000000219197221 */ /* 0x00cfe20000010000 */
[----:B----4-:R-:W-:Y:S01]  /*3d00*/  FADD.FTZ R24, R24, R7 ;  /* 0x0000000718187221 */ /* 0x010fe20000010000 */
[----:B-----5:R-:W-:Y:S01]  /*3d10*/  FADD.FTZ R23, R23, R8 ;  /* 0x0000000817177221 */ /* 0x020fe20000010000 */
[----:B-1----:R-:W-:-:S07]  /*3d20*/  @!P1 FADD.FTZ R22, R9, R22 ;  /* 0x0000001609169221 */ /* 0x002fce0000010000 */
.L_x_22480:
[----:B------:R-:W-:Y:S05]  /*3d30*/  BSYNC.RECONVERGENT B0 ;  /* 0x0000000000007941 */ /* 0x000fea0003800200 */
.L_x_22479:
[----:B------:R-:W-:Y:S06]  /*3d40*/  BAR.SYNC.DEFER_BLOCKING 0x0 ;  /* 0x0000000000007b1d */ /* 0x000fec0000010000 */
[----:B------:R-:W-:Y:S05]  /*3d50*/  @P0 EXIT ;  /* 0x000000000000094d */ /* 0x000fea0003800000 */
[----:B------:R-:W4:Y:S01]  /*3d60*/  S2UR UR4, SR_CTAID.Z ;  /* 0x00000000000479c3 */ /* 0x000f220000002700 */
[----:B------:R-:W5:Y:S01]  /*3d70*/  LDCU UR5, c[0x0][0x378] ;  /* 0x00006f00ff0577ac */ /* 0x000f620008000800 */
[----:B------:R-:W-:Y:S01]  /*3d80*/  IMAD R4, R6, R4, R5 ;  /* 0x0000000406047224 */ /* 0x000fe200078e0205 */
[----:B--23--:R-:W-:Y:S01]  /*3d90*/  F2FP.F16.F32.PACK_AB R24, R24, R25 ;  /* 0x000000191818723e */ /* 0x00cfe200000000ff */
[----:B------:R-:W2:Y:S01]  /*3da0*/  LDCU.64 UR8, c[0x0][0x380] ;  /* 0x00007000ff0877ac */ /* 0x000ea20008000a00 */
[----:B------:R-:W-:Y:S02]  /*3db0*/  F2FP.F16.F32.PACK_AB R23, RZ, R23 ;  /* 0x00000017ff17723e */ /* 0x000fe400000000ff */
        /* <DEDUP_REMOVED lines=13> */
[----:B--2---:R-:W-:-:S05]  /*3e90*/  F2FP.F16.F32.PACK_AB R0, RZ, R22 ;  /* 0x00000016ff00723e */ /* 0x004fca00000000ff */
[----:B------:R-:W-:Y:S01]  /*3ea0*/  STG.E.U16 desc[UR6][R2.64+0xc0], R0 ;  /* 0x0000c00002007986 */ /* 0x000fe2000c101506 */
[----:B------:R-:W-:Y:S05]  /*3eb0*/  EXIT ;  /* 0x000000000000794d */ /* 0x000fea0003800000 */
.L_x_22437:
[----:B------:R-:W-:Y:S01]  /*3ec0*/  BSSY B1, `(.L_x_22481) ;  /* 0x0000007000017945 */ /* 0x000fe20003800000 */
[----:B------:R-:W-:Y:S01]  /*3ed0*/  IMAD.MOV.U32 R20, RZ, RZ, 0x2 ;  /* 0x00000002ff147424 */ /* 0x000fe200078e00ff */
[----:B------:R-:W-:Y:S02]  /*3ee0*/  MOV R23, 0x1f ;  /* 0x0000001f00177802 */ /* 0x000fe40000000f00 */
[----:B------:R-:W-:-:S07]  /*3ef0*/  MOV R19, 0xffffffff ;  /* 0xffffffff00137802 */ /* 0x000fce0000000f00 */
[----:B------:R-:W-:Y:S05]  /*3f00*/  WARPSYNC.COLLECTIVE R19, `(.L_x_22482) ;  /* 0x0000000013087348 */ /* 0x000fea0003c00000 */
[----:B------:R0:W1:Y:S02]  /*3f10*/  SHFL.BFLY P3, R18, R16, R20, R23 ;  /* 0x0c00001410127389 */ /* 0x0000640000060017 */
[----:B01----:R-:W-:Y:S05]  /*3f20*/  ENDCOLLECTIVE ;  /* 0x000000000000791b */ /* 0x003fea0003800000 */
.L_x_22482:
[----:B------:R-:W-:Y:S05]  /*3f30*/  BSYNC B1 ;  /* 0x0000000000017941 */ /* 0x000fea0003800000 */
.L_x_22481:
        /* <DEDUP_REMOVED lines=9> */
.L_x_22483:
[----:B------:R-:W-:Y:S05]  /*3fd0*/  BRA `(.L_x_22484) ;  /* 0xffffffd000107947 */ /* 0x000fea000383ffff */
.L_x_22439:
        /* <DEDUP_REMOVED lines=8> */
.L_x_22486:
[----:B------:R-:W-:Y:S05]  /*4060*/  BSYNC B0 ;  /* 0x0000000000007941 */ /* 0x000fea0003800000 */
.L_x_22485:
        /* <DEDUP_REMOVED lines=9> */
.L_x_22487:
[----:B------:R-:W-:Y:S01]  /*4100*/  HFMA2 R20, -RZ, RZ, 0, 2.384185791015625e-07 ;  /* 0x00000004ff147431 */ /* 0x000fe200000001ff */
[----:B------:R-:W-:-:S04]  /*4110*/  MOV R11, R18 ;  /* 0x00000012000b7202 */ /* 0x000fc80000000f00 */
[----:B------:R-:W-:-:S05]  /*4120*/  FMNMX.FTZ R11, R12, R11, !PT ;  /* 0x0000000b0c0b7209 */ /* 0x000fca0007810000 */
[----:B------:R-:W-:-:S07]  /*4130*/  IMAD.MOV.U32 R16, RZ, RZ, R11 ;  /* 0x000000ffff107224 */ /* 0x000fce00078e000b */
[----:B------:R-:W-:Y:S05]  /*4140*/  WARPSYNC.COLLECTIVE R19, `(.L_x_22488) ;  /* 0x0000000013087348 */ /* 0x000fea0003c00000 */
[----:B------:R0:W1:Y:S02]  /*4150*/  SHFL.BFLY P3, R18, R16, R20, R23 ;  /* 0x0c00001410127389 */ /* 0x0000640000060017 */
[----:B01----:R-:W-:Y:S05]  /*4160*/  ENDCOLLECTIVE ;  /* 0x000000000000791b */ /* 0x003fea0003800000 */
.L_x_22488:
[----:B------:R-:W-:Y:S01]  /*4170*/  MOV R14, R18 ;  /* 0x00000012000e7202 */ /* 0x000fe20000000f00 */
[----:B------:R-:W-:Y:S06]  /*4180*/  BRA `(.L_x_22489) ;  /* 0xffffffd0002c7947 */ /* 0x000fec000383ffff */
.L_x_22490:
        /* <DEDUP_REMOVED lines=15> */
.L_x_25990:


//--------------------- .text._ZN4vllm25paged_attention_v1_kernelIttLi96ELi8ELi128ELNS_18Fp8KVCacheDataTypeE0ELb0EEEvPT_PKS2_PKT0_S8_ifPKiSA_iPKfiiiSC_SC_iiiii --------------------------
	.section	.text._ZN4vllm25paged_attention_v1_kernelIttLi96ELi8ELi128ELNS_18Fp8KVCacheDataTypeE0ELb0EEEvPT_PKS2_PKT0_S8_ifPKiSA_iPKfiiiSC_SC_iiiii,"ax",@progbits
	.align	128
        .global         _ZN4vllm25paged_attention_v1_kernelIttLi96ELi8ELi128ELNS_18Fp8KVCacheDataTypeE0ELb0EEEvPT_PKS2_PKT0_S8_ifPKiSA_iPKfiiiSC_SC_iiiii
        .type           _ZN4vllm25paged_attention_v1_kernelIttLi96ELi8ELi128ELNS_18Fp8KVCacheDataTypeE0ELb0EEEvPT_PKS2_PKT0_S8_ifPKiSA_iPKfiiiSC_SC_iiiii,@function
        .size           _ZN4vllm25paged_attention_v1_kernelIttLi96ELi8ELi128ELNS_18Fp8KVCacheDataTypeE0ELb0EEEvPT_PKS2_PKT0_S8_ifPKiSA_iPKfiiiSC_SC_iiiii,(.L_x_25991 - _ZN4vllm25paged_attention_v1_kernelIttLi96ELi8ELi128ELNS_18Fp8KVCacheDataTypeE0ELb0EEEvPT_PKS2_PKT0_S8_ifPKiSA_iPKfiiiSC_SC_iiiii)
        .other          _ZN4vllm25paged_attention_v1_kernelIttLi96ELi8ELi128ELNS_18Fp8KVCacheDataTypeE0ELb0EEEvPT_PKS2_PKT0_S8_ifPKiSA_iPKfiiiSC_SC_iiiii,@"STO_CUDA_ENTRY STV_DEFAULT"
_ZN4vllm25paged_attention_v1_kernelIttLi96ELi8ELi128ELNS_18Fp8KVCacheDataTypeE0ELb0EEEvPT_PKS2_PKT0_S8_ifPKiSA_iPKfiiiSC_SC_iiiii:
.text._ZN4vllm25paged_attention_v1_kernelIttLi96ELi8ELi128ELNS_18Fp8KVCacheDataTypeE0ELb0EEEvPT_PKS2_PKT0_S8_ifPKiSA_iPKfiiiSC_SC_iiiii:
        /* <DEDUP_REMOVED lines=15> */
[----:B--2---:R-:W-:-:S03]  /*00f0*/  IMAD R0, R25, UR4, RZ ;  /* 0x0000000419007c24 */ /* 0x004fc6000f8e02ff */
[----:B------:R-:W0:Y:S01]  /*0100*/  LDC R23, c[0x0][0x370] ;  /* 0x0000dc00ff177b82 */ /* 0x000e220000000800 */
[----:B-1----:R-:W-:Y:S01]  /*0110*/  IMAD.WIDE.U32 R4, R25, 0x4, R4 ;  /* 0x0000000419047825 */ /* 0x002fe200078e0004 */
[----:B------:R-:W-:Y:S01]  /*0120*/  ISETP.NE.AND.EX P0, PT, R11, RZ, PT, P0 ;  /* 0x000000ff0b00720c */ /* 0x000fe20003f05300 */
[----:B------:R-:W1:Y:S03]  /*0130*/  LDCU UR4, c[0x0][0x3b8] ;  /* 0x00007700ff0477ac */ /* 0x000e660008000800 */
[----:B------:R2:W3:Y:S02]  /*0140*/  LDG.E.CONSTANT R24, desc[UR6][R4.64] ;  /* 0x0000000604187981 */ /* 0x0004e4000c1e9900 */
[----:B------:R-:W2:Y:S01]  /*0150*/  @!P1 LDC.64 R8, c[0x0][0x388] ;  /* 0x0000e200ff089b82 */ /* 0x000ea20000000a00 */
[----:B----4-:R-:W-:Y:S01]  /*0160*/  @!P1 IMAD R6, R26, 0x60, RZ ;  /* 0x000000601a069824 */ /* 0x010fe200078e02ff */
[----:B------:R-:W-:-:S04]  /*0170*/  @!P1 SHF.L.U32 R3, R2, 0x1, RZ ;  /* 0x0000000102039819 */ /* 0x000fc800000006ff */
[----:B------:R-:W-:Y:S02]  /*0180*/  @!P1 IADD3 R3, P2, P3, R3, R0, R6 ;  /* 0x0000000003039210 */ /* 0x000fe40007b5e006 */
[----:B------:R-:W-:Y:S01]  /*0190*/  SHF.R.S32.HI R0, RZ, 0x1f, R0 ;  /* 0x0000001fff007819 */ /* 0x000fe20000011400 */
[----:B------:R-:W4:Y:S03]  /*01a0*/  @P0 LDC.64 R6, c[0x0][0x3c0] ;  /* 0x0000f000ff060b82 */ /* 0x000f260000000a00 */
[----:B------:R-:W-:Y:S02]  /*01b0*/  @!P1 IADD3.X R0, PT, PT, RZ, R0, RZ, P2, P3 ;  /* 0x00000000ff009210 */ /* 0x000fe400017e64ff */
[----:B--2---:R-:W-:-:S04]  /*01c0*/  @!P1 LEA R8, P2, R3, R8, 0x1 ;  /* 0x0000000803089211 */ /* 0x004fc800078408ff */
[----:B------:R-:W-:-:S05]  /*01d0*/  @!P1 LEA.HI.X R9, R3, R9, R0, 0x1, P2 ;  /* 0x0000000903099211 */ /* 0x000fca00010f0c00 */
[----:B------:R2:W3:Y:S01]  /*01e0*/  @!P1 LDG.E.CONSTANT R0, desc[UR6][R8.64] ;  /* 0x0000000608009981 */ /* 0x0004e2000c1e9900 */
[----:B------:R-:W-:-:S04]  /*01f0*/  IABS R10, R14 ;  /* 0x0000000e000a7213 */ /* 0x000fc80000000000 */
[----:B------:R-:W1:Y:S08]  /*0200*/  I2F.RP R3, R10 ;  /* 0x0000000a00037306 */ /* 0x000e700000209400 */
[----:B-1----:R-:W1:Y:S02]  /*0210*/  MUFU.RCP R3, R3 ;  /* 0x0000000300037308 */ /* 0x002e640000001000 */
[----:B-1----:R-:W-:-:S06]  /*0220*/  IADD3 R4, PT, PT, R3, 0xffffffe, RZ ;  /* 0x0ffffffe03047810 */ /* 0x002fcc0007ffe0ff */
[----:B------:R1:W2:Y:S01]  /*0230*/  F2I.FTZ.U32.TRUNC.NTZ R5, R4 ;  /* 0x0000000400057305 */ /* 0x0002a2000021f000 */
[----:B----4-:R-:W-:-:S05]  /*0240*/  @P0 IMAD.WIDE.U32 R6, R26, 0x4, R6 ;  /* 0x000000041a060825 */ /* 0x010fca00078e0006 */
[----:B------:R0:W5:Y:S01]  /*0250*/  @P0 LDG.E.CONSTANT R12, desc[UR6][R6.64] ;  /* 0x00000006060c0981 */ /* 0x000162000c1e9900 */
[----:B-1----:R-:W-:Y:S02]  /*0260*/  HFMA2 R4, -RZ, RZ, 0, 0 ;  /* 0x00000000ff047431 */ /* 0x002fe400000001ff */
[----:B--2---:R-:W-:-:S04]  /*0270*/  IMAD.MOV R9, RZ, RZ, -R5 ;  /* 0x000000ffff097224 */ /* 0x004fc800078e0a05 */
[----:B------:R-:W-:Y:S01]  /*0280*/  IMAD R9, R9, R10, RZ ;  /* 0x0000000a09097224 */ /* 0x000fe200078e02ff */
[----:B0-----:R-:W-:-:S03]  /*0290*/  IABS R6, R23 ;  /* 0x0000001700067213 */ /* 0x001fc60000000000 */
        /* <DEDUP_REMOVED lines=19> */
[----:B------:R-:W2:Y:S01]  /*03d0*/  S2R R3, SR_CgaCtaId ;  /* 0x0000000000037919 */ /* 0x000ea20000008800 */
        /* <DEDUP_REMOVED lines=12> */
[----:B--2---:R-:W-:-:S07]  /*04a0*/  LEA R7, R3, R8, 0x18 ;  /* 0x0000000803077211 */ /* 0x004fce00078ec0ff */
[----:B------:R-:W-:-:S04]  /*04b0*/  @!P2 IADD3 R4, PT, PT, R4, -R9, RZ ;  /* 0x800000090404a210 */ /* 0x000fc80007ffe0ff */
[----:B------:R-:W-:Y:S02]  /*04c0*/  ISETP.GE.U32.AND P0, PT, R4, R9, PT ;  /* 0x000000090400720c */ /* 0x000fe40003f06070 */
[----:B------:R-:W-:Y:S01]  /*04d0*/  LOP3.LUT R9, R26, R5, RZ, 0x3c, !PT ;  /* 0x000000051a097212 */ /* 0x000fe200078e3cff */
[----:B------:R-:W-:Y:S01]  /*04e0*/  IMAD R7, R6, 0x30, R7 ;  /* 0x0000003006077824 */ /* 0x000fe200078e0207 */
[----:B------:R-:W-:Y:S02]  /*04f0*/  SHF.R.U32.HI R6, RZ, 0x2, R2 ;  /* 0x00000002ff067819 */ /* 0x000fe40000011602 */
[----:B------:R-:W-:-:S03]  /*0500*/  ISETP.GE.AND P3, PT, R9, RZ, PT ;  /* 0x000000ff0900720c */ /* 0x000fc60003f66270 */
[----:B------:R-:W-:Y:S01]  /*0510*/  @!P1 IMAD R7, R6, 0x4, R7 ;  /* 0x0000000406079824 */ /* 0x000fe200078e0207 */
[----:B------:R-:W-:Y:S01]  /*0520*/  SHF.R.U32.HI R16, RZ, 0x5, R2 ;  /* 0x00000005ff107819 */ /* 0x000fe20000011602 */
[----:B------:R-:W-:Y:S01]  /*0530*/  @!P2 VIADD R30, R30, 0x1 ;  /* 0x000000011e1ea836 */ /* 0x000fe20000000000 */
[----:B------:R-:W-:-:S04]  /*0540*/  ISETP.NE.AND P2, PT, R5, RZ, PT ;  /* 0x000000ff0500720c */ /* 0x000fc80003f45270 */
[----:B------:R-:W-:Y:S01]  /*0550*/  @P0 IADD3 R30, PT, PT, R30, 0x1, RZ ;  /* 0x000000011e1e0810 */ /* 0x000fe20007ffe0ff */
[----:B------:R-:W-:Y:S01]  /*0560*/  BSSY B0, `(.L_x_22491) ;  /* 0x00000ae000007945 */ /* 0x000fe20003800000 */
[----:B---3--:R-:W-:-:S04]  /*0570*/  IADD3 R4, PT, PT, R24, 0x7, RZ ;  /* 0x0000000718047810 */ /* 0x008fc80007ffe0ff */
[----:B------:R-:W-:-:S04]  /*0580*/  SHF.R.S32.HI R9, RZ, 0x1f, R4 ;  /* 0x0000001fff097819 */ /* 0x000fc80000011404 */
[----:B------:R-:W-:-:S04]  /*0590*/  LEA.HI R9, R9, R4, RZ, 0x3 ;  /* 0x0000000409097211 */ /* 0x000fc800078f18ff */
[----:B------:R-:W-:Y:S01]  /*05a0*/  SHF.R.S32.HI R9, RZ, 0x3, R9 ;  /* 0x00000003ff097819 */ /* 0x000fe20000011409 */
[----:B------:R-:W-:Y:S01]  /*05b0*/  @!P3 IMAD.MOV R30, RZ, RZ, -R30 ;  /* 0x000000ffff1eb224 */ /* 0x000fe200078e0a1e */
[----:B------:R-:W-:Y:S01]  /*05c0*/  @!P2 LOP3.LUT R30, RZ, R5, RZ, 0x33, !PT ;  /* 0x00000005ff1ea212 */ /* 0x000fe200078e33ff */
[----:B------:R-:W-:Y:S01]  /*05d0*/  IMAD R5, R25, UR4, RZ ;  /* 0x0000000419057c24 */ /* 0x000fe2000f8e02ff */
[----:B------:R0:W-:Y:S01]  /*05e0*/  @!P1 STS [R7], R0 ;  /* 0x0000000007009388 */ /* 0x0001e20000000800 */
[----:B------:R-:W-:Y:S01]  /*05f0*/  BAR.SYNC.DEFER_BLOCKING 0x0 ;  /* 0x0000000000007b1d */ /* 0x000fe20000010000 */
[----:B------:R-:W-:Y:S02]  /*0600*/  ISETP.GE.AND P1, PT, R16, R9, PT ;  /* 0x000000091000720c */ /* 0x000fe40003f26270 */
[----:B0-----:R-:W-:-:S11]  /*0610*/  MOV R0, 0xff7fffff ;  /* 0xff7fffff00007802 */ /* 0x001fd60000000f00 */
[----:B------:R-:W-:Y:S05]  /*0620*/  @P1 BRA `(.L_x_22492) ;  /* 0x0000000800841947 */ /* 0x000fea0003800000 */
[----:B------:R-:W0:Y:S01]  /*0630*/  LDCU UR4, c[0x0][0x3d0] ;  /* 0x00007a00ff0477ac */ /* 0x000e220008000800 */
[----:B------:R-:W-:Y:S01]  /*0640*/  VIADD R8, R8, 0xe0 ;  /* 0x000000e008087836 */ /* 0x000fe20000000000 */
[----:B------:R-:W-:Y:S01]  /*0650*/  SHF.R.U32.HI R2, RZ, 0x3, R2 ;  /* 0x00000003ff027819 */ /* 0x000fe20000011602 */
[----:B------:R-:W1:Y:S01]  /*0660*/  LDCU.64 UR8, c[0x0][0x3a8] ;  /* 0x00007500ff0877ac */ /* 0x000e620008000a00 */
[----:B------:R-:W-:Y:S02]  /*0670*/  SHF.L.U32 R0, R6, 0x2, RZ ;  /* 0x0000000206007819 */ /* 0x000fe400000006ff */
[----:B------:R-:W-:Y:S02]  /*0680*/  LOP3.LUT R2, R2, 0x7c, RZ, 0xc0, !PT ;  /* 0x0000007c02027812 */ /* 0x000fe400078ec0ff */
[----:B------:R-:W-:Y:S01]  /*0690*/  LEA R8, R3, R8, 0x18 ;  /* 0x0000000803087211 */ /* 0x000fe200078ec0ff */
[----:B------:R-:W-:Y:S01]  /*06a0*/  IMAD.MOV.U32 R3, RZ, RZ, RZ ;  /* 0x000000ffff037224 */ /* 0x000fe200078e00ff */
[----:B------:R-:W-:-:S02]  /*06b0*/  LOP3.LUT R7, R0, 0x1c, RZ, 0xc0, !PT ;  /* 0x0000001c00077812 */ /* 0x000fc400078ec0ff */
[C---:B------:R-:W-:Y:S01]  /*06c0*/  SHF.L.U32 R0, R6.reuse, 0x3, RZ ;  /* 0x0000000306007819 */ /* 0x040fe200000006ff */
[----:B------:R-:W-:Y:S01]  /*06d0*/  IMAD.WIDE R2, R5, 0x4, R2 ;  /* 0x0000000405027825 */ /* 0x000fe200078e0202 */
[----:B------:R-:W-:-:S03]  /*06e0*/  LOP3.LUT R5, R6, 0x7, RZ, 0xc0, !PT ;  /* 0x0000000706057812 */ /* 0x000fc600078ec0ff */
[----:B------:R-:W-:Y:S01]  /*06f0*/  IMAD R13, R16, 0x20, R7 ;  /* 0x00000020100d7824 */ /* 0x000fe200078e0207 */
[----:B------:R-:W-:Y:S01]  /*0700*/  LOP3.LUT R7, R0, 0x38, RZ, 0xc0, !PT ;  /* 0x0000003800077812 */ /* 0x000fe200078ec0ff */
[----:B0-----:R-:W-:Y:S01]  /*0710*/  IMAD R4, R30, UR4, RZ ;  /* 0x000000041e047c24 */ /* 0x001fe2000f8e02ff */
[----:B------:R-:W-:Y:S01]  /*0720*/  MOV R0, 0xff7fffff ;  /* 0xff7fffff00007802 */ /* 0x000fe20000000f00 */
[----:B------:R-:W-:Y:S01]  /*0730*/  IMAD R5, R16, 0x8, R5 ;  /* 0x0000000810057824 */ /* 0x000fe200078e0205 */
[----:B-1----:R-:W-:Y:S02]  /*0740*/  IADD3 R14, P2, PT, R2, UR8, RZ ;  /* 0x00000008020e7c10 */ /* 0x002fe4000ff5e0ff */
[----:B------:R-:W-:Y:S01]  /*0750*/  IADD3 R2, P0, PT, R4, R7, RZ ;  /* 0x0000000704027210 */ /* 0x000fe20007f1e0ff */
[----:B------:R-:W-:Y:S01]  /*0760*/  IMAD.IADD R17, R5, 0x1, -R24 ;  /* 0x0000000105117824 */ /* 0x000fe200078e0a18 */
[----:B------:R-:W-:Y:S02]  /*0770*/  IADD3.X R15, PT, PT, R3, UR9, RZ, P2, !PT ;  /* 0x00000009030f7c10 */ /* 0x000fe400097fe4ff */
[----:B------:R-:W-:-:S02]  /*0780*/  IADD3 R13, PT, PT, R13, R8, RZ ;  /* 0x000000080d0d7210 */ /* 0x000fc40007ffe0ff */
[----:B------:R-:W-:Y:S02]  /*0790*/  IADD3 R18, PT, PT, R5, 0x1, RZ ;  /* 0x0000000105127810 */ /* 0x000fe40007ffe0ff */
[----:B------:R-:W-:-:S07]  /*07a0*/  LEA.HI.X.SX32 R3, R4, RZ, 0x1, P0 ;  /* 0x000000ff04037211 */ /* 0x000fce00000f0eff */
.L_x_22494:
        /* <DEDUP_REMOVED lines=12> */
[----:B------:R-:W0:Y:S03]  /*0870*/  S2R R6, SR_CgaCtaId ;  /* 0x0000000000067919 */ /* 0x000e260000008800 */
[----:B------:R-:W4:Y:S01]  /*0880*/  LDG.E.CONSTANT R33, desc[UR6][R4.64+0x200] ;  /* 0x0002000604217981 */ /* 0x000f22000c1e9900 */
[----:B------:R-:W-:-:S03]  /*0890*/  MOV R9, 0x400 ;  /* 0x0000040000097802 */ /* 0x000fc60000000f00 */
[----:B------:R-:W4:Y:S04]  /*08a0*/  LDG.E.CONSTANT R20, desc[UR6][R4.64+0x280] ;  /* 0x0002800604147981 */ /* 0x000f28000c1e9900 */
[----:B------:R-:W4:Y:S04]  /*08b0*/  LDG.E.CONSTANT R21, desc[UR6][R4.64+0x300] ;  /* 0x0003000604157981 */ /* 0x000f28000c1e9900 */
[----:B------:R-:W4:Y:S01]  /*08c0*/  LDG.E.CONSTANT R31, desc[UR6][R4.64+0x580] ;  /* 0x00058006041f7981 */ /* 0x000f22000c1e9900 */
[----:B0-----:R-:W-:-:S05]  /*08d0*/  LEA R6, R6, R9, 0x18 ;  /* 0x0000000906067211 */ /* 0x001fca00078ec0ff */
[----:B------:R-:W-:-:S05]  /*08e0*/  IMAD R6, R19, 0x30, R6 ;  /* 0x0000003013067824 */ /* 0x000fca00078e0206 */
[----:B------:R-:W0:Y:S02]  /*08f0*/  LDS.128 R8, [R6] ;  /* 0x0000000006087984 */ /* 0x000e240000000c00 */
[--C-:B0-----:R-:W-:Y:S02]  /*0900*/  HADD2.F32 R22, -RZ, R9.reuse.H0_H0 ;  /* 0x20000009ff167230 */ /* 0x101fe40000004100 */
[--C-:B------:R-:W-:Y:S02]  /*0910*/  HADD2.F32 R34, -RZ, R8.reuse.H0_H0 ;  /* 0x20000008ff227230 */ /* 0x100fe40000004100 */
[----:B------:R-:W-:Y:S02]  /*0920*/  HADD2.F32 R9, -RZ, R9.H1_H1 ;  /* 0x30000009ff097230 */ /* 0x000fe40000004100 */
[----:B------:R-:W-:Y:S02]  /*0930*/  HADD2.F32 R8, -RZ, R8.H1_H1 ;  /* 0x30000008ff087230 */ /* 0x000fe40000004100 */
[----:B--2---:R-:W-:-:S05]  /*0940*/  HADD2.F32 R27, -RZ, R28.H0_H0 ;  /* 0x2000001cff1b7230 */ /* 0x004fca0000004100 */
[----:B------:R-:W-:Y:S01]  /*0950*/  FMUL.FTZ R29, R22, R27 ;  /* 0x0000001b161d7220 */ /* 0x000fe20000410000 */
[----:B---3--:R-:W-:Y:S01]  /*0960*/  HADD2.F32 R27, -RZ, R35.H0_H0 ;  /* 0x20000023ff1b7230 */ /* 0x008fe20000004100 */
[----:B------:R-:W2:Y:S04]  /*0970*/  LDG.E.CONSTANT R22, desc[UR6][R4.64+0x380] ;  /* 0x0003800604167981 */ /* 0x000ea8000c1e9900 */
[----:B------:R-:W-:Y:S02]  /*0980*/  FFMA.FTZ R34, R34, R27, R29 ;  /* 0x0000001b22227223 */ /* 0x000fe4000001001d */
[----:B------:R-:W3:Y:S01]  /*0990*/  LDG.E.CONSTANT R27, desc[UR6][R4.64+0x400] ;  /* 0x00040006041b7981 */ /* 0x000ee2000c1e9900 */
[----:B------:R-:W-:-:S03]  /*09a0*/  HADD2.F32 R36, -RZ, R28.H1_H1 ;  /* 0x3000001cff247230 */ /* 0x000fc60000004100 */
[----:B------:R-:W3:Y:S04]  /*09b0*/  LDG.E.CONSTANT R28, desc[UR6][R4.64+0x480] ;  /* 0x00048006041c7981 */ /* 0x000ee8000c1e9900 */
[----:B------:R0:W3:Y:S01]  /*09c0*/  LDG.E.CONSTANT R29, desc[UR6][R4.64+0x500] ;  /* 0x00050006041d7981 */ /* 0x0000e2000c1e9900 */
[----:B------:R-:W-:Y:S02]  /*09d0*/  HADD2.F32 R35, -RZ, R35.H1_H1 ;  /* 0x30000023ff237230 */ /* 0x000fe40000004100 */
[----:B------:R-:W-:-:S04]  /*09e0*/  FMUL.FTZ R9, R9, R36 ;  /* 0x0000002409097220 */ /* 0x000fc80000410000 */
[----:B------:R-:W-:Y:S01]  /*09f0*/  FFMA.FTZ R8, R8, R35, R9 ;  /* 0x0000002308087223 */ /* 0x000fe20000010009 */
[----:B------:R-:W-:Y:S02]  /*0a00*/  HADD2.F32 R9, -RZ, R10.H0_H0 ;  /* 0x2000000aff097230 */ /* 0x000fe40000004100 */
[--C-:B----4-:R-:W-:Y:S02]  /*0a10*/  HADD2.F32 R35, -RZ, R7.reuse.H0_H0 ;  /* 0x20000007ff237230 */ /* 0x110fe40000004100 */
[----:B------:R-:W-:-:S03]  /*0a20*/  HADD2.F32 R7, -RZ, R7.H1_H1 ;  /* 0x30000007ff077230 */ /* 0x000fc60000004100 */
[----:B------:R-:W-:Y:S01]  /*0a30*/  FFMA.FTZ R34, R9, R35, R34 ;  /* 0x0000002309227223 */ /* 0x000fe20000010022 */
[----:B------:R-:W-:-:S05]  /*0a40*/  HADD2.F32 R9, -RZ, R10.H1_H1 ;  /* 0x3000000aff097230 */ /* 0x000fca0000004100 */
[----:B------:R-:W-:Y:S02]  /*0a50*/  FFMA.FTZ R8, R9, R7, R8 ;  /* 0x0000000709087223 */ /* 0x000fe40000010008 */
[----:B0-----:R-:W0:Y:S01]  /*0a60*/  LDS.128 R4, [R6+0x10] ;  /* 0x0000100006047984 */ /* 0x001e220000000c00 */
[--C-:B------:R-:W-:Y:S02]  /*0a70*/  HADD2.F32 R35, -RZ, R11.reuse.H0_H0 ;  /* 0x2000000bff237230 */ /* 0x100fe40000004100 */
[--C-:B------:R-:W-:Y:S02]  /*0a80*/  HADD2.F32 R10, -RZ, R32.reuse.H0_H0 ;  /* 0x20000020ff0a7230 */ /* 0x100fe40000004100 */
[----:B------:R-:W-:Y:S02]  /*0a90*/  HADD2.F32 R11, -RZ, R11.H1_H1 ;  /* 0x3000000bff0b7230 */ /* 0x000fe40000004100 */
[----:B------:R-:W-:Y:S02]  /*0aa0*/  HADD2.F32 R32, -RZ, R32.H1_H1 ;  /* 0x30000020ff207230 */ /* 0x000fe40000004100 */
[----:B------:R-:W-:-:S03]  /*0ab0*/  FFMA.FTZ R9, R35, R10, R34 ;  /* 0x0000000a23097223 */ /* 0x000fc60000010022 */
[----:B------:R-:W-:Y:S01]  /*0ac0*/  FFMA.FTZ R8, R11, R32, R8 ;  /* 0x000000200b087223 */ /* 0x000fe20000010008 */
[----:B------:R-:W-:Y:S01]  /*0ad0*/  HADD2.F32 R11, -RZ, R33.H0_H0 ;  /* 0x20000021ff0b7230 */ /* 0x000fe20000004100 */
[----:B------:R-:W1:Y:S01]  /*0ae0*/  S2R R35, SR_CgaCtaId ;  /* 0x0000000000237919 */ /* 0x000e620000008800 */
[----:B0-----:R-:W-:-:S05]  /*0af0*/  HADD2.F32 R10, -RZ, R4.H0_H0 ;  /* 0x20000004ff0a7230 */ /* 0x001fca0000004100 */
[----:B------:R-:W-:Y:S02]  /*0b00*/  FFMA.FTZ R9, R10, R11, R9 ;  /* 0x0000000b0a097223 */ /* 0x000fe40000010009 */
[----:B------:R-:W0:Y:S01]  /*0b10*/  S2R R11, SR_TID.X ;  /* 0x00000000000b7919 */ /* 0x000e220000002100 */
[----:B------:R-:W-:-:S04]  /*0b20*/  MOV R10, 0x400 ;  /* 0x00000400000a7802 */ /* 0x000fc80000000f00 */
[----:B-1----:R-:W-:Y:S01]  /*0b30*/  LEA R10, R35, R10, 0x18 ;  /* 0x0000000a230a7211 */ /* 0x002fe200078ec0ff */
[----:B------:R-:W-:Y:S01]  /*0b40*/  HADD2.F32 R32, -RZ, R5.H0_H0 ;  /* 0x20000005ff207230 */ /* 0x000fe20000004100 */
[----:B0-----:R-:W-:-:S05]  /*0b50*/  LOP3.LUT R11, R11, 0x3, RZ, 0xc0, !PT ;  /* 0x000000030b0b7812 */ /* 0x001fca00078ec0ff */
[----:B------:R-:W-:Y:S02]  /*0b60*/  IMAD R34, R11, 0x30, R10 ;  /* 0x000000300b227824 */ /* 0x000fe400078e020a */
        /* <DEDUP_REMOVED lines=25> */
[--C-:B---3--:R-:W-:Y:S02]  /*0d00*/  HADD2.F32 R8, -RZ, R27.reuse.H0_H0 ;  /* 0x2000001bff087230 */ /* 0x108fe40000004100 */
[----:B------:R-:W-:Y:S01]  /*0d10*/  FFMA.FTZ R4, R7, R22, R4 ;  /* 0x0000001607047223 */ /* 0x000fe20000010004 */
[----:B------:R-:W-:Y:S02]  /*0d20*/  HADD2.F32 R27, -RZ, R27.H1_H1 ;  /* 0x3000001bff1b7230 */ /* 0x000fe40000004100 */
[----:B------:R-:W-:Y:S02]  /*0d30*/  HADD2.F32 R7, -RZ, R28.H0_H0 ;  /* 0x2000001cff077230 */ /* 0x000fe40000004100 */
[----:B------:R-:W-:Y:S01]  /*0d40*/  FFMA.FTZ R5, R5, R8, R6 ;  /* 0x0000000805057223 */ /* 0x000fe20000010006 */
[--C-:B------:R-:W-:Y:S02]  /*0d50*/  HADD2.F32 R6, -RZ, R9.reuse.H0_H0 ;  /* 0x20000009ff067230 */ /* 0x100fe40000004100 */
[----:B------:R-:W-:Y:S01]  /*0d60*/  FFMA.FTZ R21, R21, R27, R4 ;  /* 0x0000001b15157223 */ /* 0x000fe20000010004 */
[----:B------:R-:W-:-:S02]  /*0d70*/  HADD2.F32 R8, -RZ, R9.H1_H1 ;  /* 0x30000009ff087230 */ /* 0x000fc40000004100 */
[----:B------:R-:W-:Y:S02]  /*0d80*/  HADD2.F32 R28, -RZ, R28.H1_H1 ;  /* 0x3000001cff1c7230 */ /* 0x000fe40000004100 */
[----:B------:R-:W-:Y:S01]  /*0d90*/  FFMA.FTZ R5, R6, R7, R5 ;  /* 0x0000000706057223 */ /* 0x000fe20000010005 */
[--C-:B------:R-:W-:Y:S02]  /*0da0*/  HADD2.F32 R6, -RZ, R29.reuse.H0_H0 ;  /* 0x2000001dff067230 */ /* 0x100fe40000004100 */
[--C-:B------:R-:W-:Y:S02]  /*0db0*/  HADD2.F32 R9, -RZ, R10.reuse.H1_H1 ;  /* 0x3000000aff097230 */ /* 0x100fe40000004100 */
[----:B------:R-:W-:Y:S01]  /*0dc0*/  FFMA.FTZ R8, R8, R28, R21 ;  /* 0x0000001c08087223 */ /* 0x000fe20000010015 */
[----:B------:R-:W-:Y:S02]  /*0dd0*/  HADD2.F32 R29, -RZ, R29.H1_H1 ;  /* 0x3000001dff1d7230 */ /* 0x000fe40000004100 */
[----:B------:R-:W-:Y:S01]  /*0de0*/  HADD2.F32 R20, -RZ, R10.H0_H0 ;  /* 0x2000000aff147230 */ /* 0x000fe20000004100 */
[----:B------:R-:W-:Y:S01]  /*0df0*/  IADD3 R10, PT, PT, R24, 0x7, RZ ;  /* 0x00000007180a7810 */ /* 0x000fe20007ffe0ff */
[----:B------:R-:W-:-:S02]  /*0e00*/  HADD2.F32 R4, -RZ, R11.H0_H0 ;  /* 0x2000000bff047230 */ /* 0x000fc40000004100 */
[----:B------:R-:W-:Y:S01]  /*0e10*/  FFMA.FTZ R8, R9, R29, R8 ;  /* 0x0000001d09087223 */ /* 0x000fe20000010008 */
[----:B------:R-:W-:Y:S02]  /*0e20*/  HADD2.F32 R7, -RZ, R31.H0_H0 ;  /* 0x2000001fff077230 */ /* 0x000fe40000004100 */
[----:B------:R-:W-:Y:S01]  /*0e30*/  FFMA.FTZ R5, R20, R6, R5 ;  /* 0x0000000614057223 */ /* 0x000fe20000010005 */
[----:B------:R-:W-:Y:S01]  /*0e40*/  HADD2.F32 R11, -RZ, R11.H1_H1 ;  /* 0x3000000bff0b7230 */ /* 0x000fe20000004100 */
[----:B------:R-:W-:Y:S01]  /*0e50*/  SHF.R.S32.HI R9, RZ, 0x1f, R10 ;  /* 0x0000001fff097819 */ /* 0x000fe2000001140a */
        /* <DEDUP_REMOVED lines=10> */
.L_x_22528:
        /* <DEDUP_REMOVED lines=20> */
.L_x_22492:
[----:B------:R-:W-:Y:S05]  /*1040*/  BSYNC B0 ;  /* 0x0000000000007941 */ /* 0x000fea0003800000 */
.L_x_22491:
[----:B------:R-:W0:Y:S01]  /*1050*/  S2R R22, SR_TID.X ;  /* 0x0000000000167919 */ /* 0x000e220000002100 */
[----:B------:R-:W-:Y:S01]  /*1060*/  VIADD R2, R24, 0x7 ;  /* 0x0000000718027836 */ /* 0x000fe20000000000 */
[----:B------:R-:W-:Y:S01]  /*1070*/  UMOV UR4, 0xffffffff ;  /* 0xffffffff00047882 */ /* 0x000fe20000000000 */
[----:B------:R-:W-:Y:S01]  /*1080*/  MOV R4, 0x400 ;  /* 0x0000040000047802 */ /* 0x000fe20000000f00 */
[----:B------:R-:W1:Y:S02]  /*1090*/  S2R R3, SR_CgaCtaId ;  /* 0x0000000000037919 */ /* 0x000e640000008800 */
        /* <DEDUP_REMOVED lines=9> */
[----:B------:R0:W2:Y:S02]  /*1130*/  SHFL.BFLY PT, R7, R6, 0x4, 0x1f ;  /* 0x0c801f0006077f89 */ /* 0x0000a400000e0000 */
.L_x_22533:
[----:B------:R-:W-:Y:S01]  /*1140*/  ISETP.NE.AND P2, PT, R20, RZ, PT ;  /* 0x000000ff1400720c */ /* 0x000fe20003f45270 */
[----:B------:R-:W-:Y:S05]  /*1150*/  WARPSYNC.ALL ;  /* 0x0000000000007948 */ /* 0x000fea0003800000 */
[----:B------:R-:W-:Y:S02]  /*1160*/  IADD3 R0, PT, PT, R4, 0xc0, RZ ;  /* 0x000000c004007810 */ /* 0x000fe40007ffe0ff */
[----:B--2---:R-:W-:Y:S02]  /*1170*/  FMNMX.FTZ R7, R6, R7, !PT ;  /* 0x0000000706077209 */ /* 0x004fe40007810000 */
[----:B-1----:R-:W-:-:S04]  /*1180*/  LEA R5, R3, R0, 0x18 ;  /* 0x0000000003057211 */ /* 0x002fc800078ec0ff */
[----:B------:R-:W-:-:S05]  /*1190*/  LEA R0, R21, R5, 0x2 ;  /* 0x0000000515007211 */ /* 0x000fca00078e10ff */
[----:B------:R-:W-:Y:S01]  /*11a0*/  @!P2 STS [R0], R7 ;  /* 0x000000070000a388 */ /* 0x000fe20000000800 */
[----:B------:R-:W-:Y:S01]  /*11b0*/  BAR.SYNC.DEFER_BLOCKING 0x0 ;  /* 0x0000000000007b1d */ /* 0x000fe20000010000 */
[C---:B------:R-:W-:Y:S01]  /*11c0*/  ISETP.GT.U32.AND P3, PT, R20.reuse, 0x3, PT ;  /* 0x000000031400780c */ /* 0x040fe20003f64070 */
[----:B0-----:R-:W-:Y:S01]  /*11d0*/  IMAD R6, R20, 0x4, R5 ;  /* 0x0000000414067824 */ /* 0x001fe200078e0205 */
[----:B------:R-:W-:Y:S01]  /*11e0*/  MOV R8, 0xff7fffff ;  /* 0xff7fffff00087802 */ /* 0x000fe20000000f00 */
        /* <DEDUP_REMOVED lines=29> */
.L_x_22500:
[----:B-----5:R-:W0:Y:S01]  /*13c0*/  LDS R12, [R9] ;  /* 0x00000000090c7984 */ /* 0x020e220000000800 */
        /* <DEDUP_REMOVED lines=10> */
.L_x_22499:
[----:B------:R-:W-:Y:S05]  /*1470*/  BSYNC.RECONVERGENT B1 ;  /* 0x0000000000017941 */ /* 0x000fea0003800200 */
.L_x_22498:
        /* <DEDUP_REMOVED lines=12> */
.L_x_22503:
[----:B-----5:R-:W0:Y:S01]  /*1540*/  LDS R12, [R9+-0x400] ;  /* 0xfffc0000090c7984 */ /* 0x020e220000000800 */
        /* <DEDUP_REMOVED lines=9> */
[----:B------:R-:W-:Y:S04]  /*15e0*/  LDS R13, [R9+0xe00] ;  /* 0x000e0000090d7984 */ /* 0x000fe80000000800 */
        /* <DEDUP_REMOVED lines=15> */
[----:B------:R-:W-:Y:S01]  /*16e0*/  FADD.FTZ R31, -R7, R18 ;  /* 0x00000012071f7221 */ /* 0x000fe20000010100 */
[----:B------:R-:W-:-:S03]  /*16f0*/  FMUL.FTZ R27, R27, 1.4426950216293334961 ;  /* 0x3fb8aa3b1b1b7820 */ /* 0x000fc60000410000 */
[----:B------:R-:W-:Y:S01]  /*1700*/  FMUL.FTZ R31, R31, 1.4426950216293334961 ;  /* 0x3fb8aa3b1f1f7820 */ /* 0x000fe20000410000 */
[C---:B------:R-:W-:Y:S02]  /*1710*/  FADD.FTZ R35, -R7.reuse, R15 ;  /* 0x0000000f07237221 */ /* 0x040fe40000010100 */
[----:B------:R-:W0:Y:S01]  /*1720*/  MUFU.EX2 R28, R28 ;  /* 0x0000001c001c7308 */ /* 0x000e220000000800 */
        /* <DEDUP_REMOVED lines=10> */
[----:B0-----:R-:W-:Y:S03]  /*17d0*/  STS [R9+-0x200], R28 ;  /* 0xfffe001c09007388 */ /* 0x001fe60000000800 */
[----:B------:R-:W-:Y:S01]  /*17e0*/  FMUL.FTZ R35, R35, 1.4426950216293334961 ;  /* 0x3fb8aa3b23237820 */ /* 0x000fe20000410000 */
[----:B------:R-:W0:Y:S01]  /*17f0*/  LDS R19, [R9+0x1800] ;  /* 0x0018000009137984 */ /* 0x000e220000000800 */
[----:B------:R-:W2:Y:S01]  /*1800*/  MUFU.EX2 R12, R12 ;  /* 0x0000000c000c7308 */ /* 0x000ea20000000800 */
[----:B----4-:R-:W-:-:S02]  /*1810*/  FADD.FTZ R31, -R7, R13 ;  /* 0x0000000d071f7221 */ /* 0x010fc40000010100 */
[----:B------:R-:W4:Y:S02]  /*1820*/  LDS R13, [R9+0x1a00] ;  /* 0x001a0000090d7984 */ /* 0x000f240000000800 */
[----:B------:R-:W-:Y:S01]  /*1830*/  FMUL.FTZ R37, R31, 1.4426950216293334961 ;  /* 0x3fb8aa3b1f257820 */ /* 0x000fe20000410000 */
[----:B------:R-:W-:Y:S01]  /*1840*/  FADD.FTZ R31, -R7, R36 ;  /* 0x00000024071f7221 */ /* 0x000fe20000010100 */
[----:B-1----:R-:W-:Y:S01]  /*1850*/  STS [R9+0x400], R18 ;  /* 0x0004001209007388 */ /* 0x002fe20000000800 */
[----:B------:R1:W2:Y:S03]  /*1860*/  MUFU.EX2 R15, R33 ;  /* 0x00000021000f7308 */ /* 0x0002a60000000800 */
[----:B------:R-:W-:Y:S05]  /*1870*/  STS [R9+0x600], R14 ;  /* 0x0006000e09007388 */ /* 0x000fea0000000800 */
[----:B------:R-:W0:Y:S01]  /*1880*/  MUFU.EX2 R27, R27 ;  /* 0x0000001b001b7308 */ /* 0x000e220000000800 */
[----:B-1----:R-:W-:Y:S01]  /*1890*/  FMUL.FTZ R33, R31, 1.4426950216293334961 ;  /* 0x3fb8aa3b1f217820 */ /* 0x002fe20000410000 */
[C---:B------:R-:W-:Y:S01]  /*18a0*/  FADD.FTZ R31, -R7.reuse, R32 ;  /* 0x00000020071f7221 */ /* 0x040fe20000010100 */
[----:B---3--:R-:W-:Y:S01]  /*18b0*/  FADD.FTZ R17, -R7, R17 ;  /* 0x0000001107117221 */ /* 0x008fe20000010100 */
[----:B--2---:R1:W-:Y:S03]  /*18c0*/  STS [R9], R12 ;  /* 0x0000000c09007388 */ /* 0x0043e60000000800 */
[----:B------:R-:W-:Y:S01]  /*18d0*/  FMUL.FTZ R17, R17, 1.4426950216293334961 ;  /* 0x3fb8aa3b11117820 */ /* 0x000fe20000410000 */
[----:B------:R2:W-:Y:S01]  /*18e0*/  MUFU.EX2 R32, R33 ;  /* 0x0000002100207308 */ /* 0x0005e20000000800 */
[----:B------:R-:W-:Y:S07]  /*18f0*/  STS [R9+0x800], R15 ;  /* 0x0008000f09007388 */ /* 0x000fee0000000800 */
[----:B------:R3:W1:Y:S01]  /*1900*/  MUFU.EX2 R29, R35 ;  /* 0x00000023001d7308 */ /* 0x0006620000000800 */
[----:B--2---:R-:W-:Y:S01]  /*1910*/  FMUL.FTZ R33, R31, 1.4426950216293334961 ;  /* 0x3fb8aa3b1f217820 */ /* 0x004fe20000410000 */
[----:B------:R-:W-:Y:S01]  /*1920*/  FADD.FTZ R31, R11, R28 ;  /* 0x0000001c0b1f7221 */ /* 0x000fe20000010000 */
[----:B0-----:R-:W-:Y:S03]  /*1930*/  STS [R9+0xa00], R27 ;  /* 0x000a001b09007388 */ /* 0x001fe60000000800 */
[----:B------:R-:W-:Y:S01]  /*1940*/  FADD.FTZ R31, R31, R12 ;  /* 0x0000000c1f1f7221 */ /* 0x000fe20000010000 */
[C---:B------:R-:W-:Y:S01]  /*1950*/  FADD.FTZ R19, -R7.reuse, R19 ;  /* 0x0000001307137221 */ /* 0x040fe20000010100 */
[----:B------:R-:W0:Y:S01]  /*1960*/  MUFU.EX2 R36, R37 ;  /* 0x0000002500247308 */ /* 0x000e220000000800 */
[----:B---3--:R-:W-:Y:S01]  /*1970*/  FADD.FTZ R35, -R7, R34 ;  /* 0x0000002207237221 */ /* 0x008fe20000010100 */
[----:B------:R-:W-:Y:S01]  /*1980*/  FADD.FTZ R31, R31, R16 ;  /* 0x000000101f1f7221 */ /* 0x000fe20000010000 */
[----:B----4-:R-:W-:Y:S01]  /*1990*/  FADD.FTZ R13, -R7, R13 ;  /* 0x0000000d070d7221 */ /* 0x010fe20000010100 */
[----:B------:R-:W-:Y:S01]  /*19a0*/  FMUL.FTZ R19, R19, 1.4426950216293334961 ;  /* 0x3fb8aa3b13137820 */ /* 0x000fe20000410000 */
[----:B------:R-:W-:Y:S01]  /*19b0*/  FMUL.FTZ R11, R35, 1.4426950216293334961 ;  /* 0x3fb8aa3b230b7820 */ /* 0x000fe20000410000 */
[----:B------:R-:W-:Y:S01]  /*19c0*/  FADD.FTZ R31, R31, R18 ;  /* 0x000000121f1f7221 */ /* 0x000fe20000010000 */
[----:B-1----:R-:W-:Y:S01]  /*19d0*/  FMUL.FTZ R12, R13, 1.4426950216293334961 ;  /* 0x3fb8aa3b0d0c7820 */ /* 0x002fe20000410000 */
[----:B------:R-:W1:Y:S01]  /*19e0*/  MUFU.EX2 R34, R33 ;  /* 0x0000002100227308 */ /* 0x000e620000000800 */
[----:B------:R-:W-:Y:S01]  /*19f0*/  STS [R9+0xc00], R29 ;  /* 0x000c001d09007388 */ /* 0x000fe20000000800 */
[----:B------:R-:W-:-:S03]  /*1a00*/  FADD.FTZ R31, R31, R14 ;  /* 0x0000000e1f1f7221 */ /* 0x000fc60000010000 */
[----:B------:R-:W-:Y:S01]  /*1a10*/  STS [R9+0x1000], R32 ;  /* 0x0010002009007388 */ /* 0x000fe20000000800 */
        /* <DEDUP_REMOVED lines=20> */
[----:B0-----:R-:W-:Y:S01]  /*1b60*/  IADD3 R9, PT, PT, R9, 0x2000, RZ ;  /* 0x0000200009097810 */ /* 0x001fe20007ffe0ff */
[----:B------:R-:W-:Y:S06]  /*1b70*/  @!P5 BRA `(.L_x_22503) ;  /* 0xfffffff80070d947 */ /* 0x000fec000383ffff */
.L_x_22502:
[----:B------:R-:W-:Y:S05]  /*1b80*/  BSYNC.RECONVERGENT B1 ;  /* 0x0000000000017941 */ /* 0x000fea0003800200 */
.L_x_22501:
        /* <DEDUP_REMOVED lines=55> */
.L_x_22505:
[----:B------:R-:W-:Y:S05]  /*1f00*/  BSYNC.RECONVERGENT B1 ;  /* 0x0000000000017941 */ /* 0x000fea0003800200 */
.L_x_22504:
        /* <DEDUP_REMOVED lines=26> */
.L_x_22497:
[----:B------:R-:W-:Y:S05]  /*20b0*/  BSYNC.RECONVERGENT B0 ;  /* 0x0000000000007941 */ /* 0x000fea0003800200 */
.L_x_22496:
        /* <DEDUP_REMOVED lines=36> */
[----:B------:R-:W-:-:S02]  /*2300*/  LOP3.LUT R7, R6, 0x180, RZ, 0xc0, !PT ;  /* 0x0000018006077812 */ /* 0x000fc400078ec0ff */
[----:B------:R-:W-:-:S03]  /*2310*/  LEA R6, R22, R11, 0x2 ;  /* 0x0000000b16067211 */ /* 0x000fc600078e10ff */
[----:B------:R-:W-:-:S07]  /*2320*/  IMAD.IADD R8, R7, 0x1, R22 ;  /* 0x0000000107087824 */ /* 0x000fce00078e0216 */
.L_x_22510:
[----:B------:R-:W0:Y:S01]  /*2330*/  LDS R7, [R6] ;  /* 0x0000000006077984 */ /* 0x000e220000000800 */
[----:B------:R-:W-:-:S04]  /*2340*/  IADD3 R9, PT, PT, R9, 0x1, RZ ;  /* 0x0000000109097810 */ /* 0x000fc80007ffe0ff */
[----:B------:R-:W-:Y:S01]  /*2350*/  ISETP.NE.AND P0, PT, R9, RZ, PT ;  /* 0x000000ff0900720c */ /* 0x000fe20003f05270 */
[----:B0-----:R-:W-:-:S05]  /*2360*/  FMUL.FTZ R7, R7, R0 ;  /* 0x0000000007077220 */ /* 0x001fca0000410000 */
[----:B------:R0:W-:Y:S02]  /*2370*/  STS [R6], R7 ;  /* 0x0000000706007388 */ /* 0x0001e40000000800 */
[----:B0-----:R-:W-:-:S05]  /*2380*/  IADD3 R6, PT, PT, R6, 0x200, RZ ;  /* 0x0000020006067810 */ /* 0x001fca0007ffe0ff */
[----:B------:R-:W-:Y:S05]  /*2390*/  @P0 BRA `(.L_x_22510) ;  /* 0xfffffffc00e40947 */ /* 0x000fea000383ffff */
.L_x_22509:
[----:B------:R-:W-:Y:S05]  /*23a0*/  BSYNC.RECONVERGENT B1 ;  /* 0x0000000000017941 */ /* 0x000fea0003800200 */
.L_x_22508:
        /* <DEDUP_REMOVED lines=12> */
.L_x_22513:
        /* <DEDUP_REMOVED lines=52> */
.L_x_22512:
[----:B------:R-:W-:Y:S05]  /*27b0*/  BSYNC.RECONVERGENT B1 ;  /* 0x0000000000017941 */ /* 0x000fea0003800200 */
.L_x_22511:
        /* <DEDUP_REMOVED lines=31> */
.L_x_22515:
[----:B------:R-:W-:Y:S05]  /*29b0*/  BSYNC.RECONVERGENT B1 ;  /* 0x0000000000017941 */ /* 0x000fea0003800200 */
.L_x_22514:
        /* <DEDUP_REMOVED lines=14> */
.L_x_22507:
[----:B------:R-:W-:Y:S05]  /*2aa0*/  BSYNC.RECONVERGENT B0 ;  /* 0x0000000000007941 */ /* 0x000fea0003800200 */
.L_x_22506:
[----:B------:R-:W-:Y:S01]  /*2ab0*/  BAR.SYNC.DEFER_BLOCKING 0x0 ;  /* 0x0000000000007b1d */ /* 0x000fe20000010000 */
[----:B-1----:R-:W-:Y:S01]  /*2ac0*/  HFMA2 R5, -RZ, RZ, 0, 0 ;  /* 0x00000000ff057431 */ /* 0x002fe200000001ff */
[----:B0-----:R-:W-:-:S04]  /*2ad0*/  CS2R R6, SRZ ;  /* 0x0000000000067805 */ /* 0x001fc8000001ff00 */
        /* <DEDUP_REMOVED lines=9> */
[----:B------:R-:W-:Y:S02]  /*2b70*/  LOP3.LUT R8, R8, 0x7c, RZ, 0xc0, !PT ;  /* 0x0000007c08087812 */ /* 0x000fe400078ec0ff */
[----:B------:R-:W-:Y:S01]  /*2b80*/  SHF.R.S32.HI R2, RZ, 0x3, R2 ;  /* 0x00000003ff027819 */ /* 0x000fe20000011402 */
[----:B------:R-:W4:Y:S01]  /*2b90*/  LDCU UR4, c[0x0][0x3d0] ;  /* 0x00007a00ff0477ac */ /* 0x000f220008000800 */
[C---:B------:R-:W-:Y:S02]  /*2ba0*/  LEA R27, R21.reuse, 0x3, 0x3 ;  /* 0x00000003151b7811 */ /* 0x040fe400078e18ff */
[----:B------:R-:W-:Y:S01]  /*2bb0*/  IADD3 R28, PT, PT, R21, -R2, RZ ;  /* 0x80000002151c7210 */ /* 0x000fe20007ffe0ff */
[----:B--2---:R-:W-:-:S04]  /*2bc0*/  IMAD R7, R25, UR5, RZ ;  /* 0x0000000519077c24 */ /* 0x004fc8000f8e02ff */
[----:B------:R-:W-:-:S04]  /*2bd0*/  IMAD.WIDE R8, R7, 0x4, R8 ;  /* 0x0000000407087825 */ /* 0x000fc800078e0208 */
[----:B----4-:R-:W-:Y:S01]  /*2be0*/  IMAD R30, R30, UR4, RZ ;  /* 0x000000041e1e7c24 */ /* 0x010fe2000f8e02ff */
[----:B---3--:R-:W-:Y:S01]  /*2bf0*/  IADD3 R4, P0, PT, R8, UR10, RZ ;  /* 0x0000000a08047c10 */ /* 0x008fe2000ff1e0ff */
[----:B------:R-:W-:Y:S01]  /*2c00*/  IMAD.MOV.U32 R7, RZ, RZ, RZ ;  /* 0x000000ffff077224 */ /* 0x000fe200078e00ff */
[----:B------:R-:W-:Y:S02]  /*2c10*/  LEA R8, R3, R0, 0x18 ;  /* 0x0000000003087211 */ /* 0x000fe400078ec0ff */
[----:B------:R-:W-:Y:S02]  /*2c20*/  IADD3.X R3, PT, PT, R9, UR11, RZ, P0, !PT ;  /* 0x0000000b09037c10 */ /* 0x000fe400087fe4ff */
[C---:B------:R-:W-:Y:S02]  /*2c30*/  LEA R29, R21.reuse, R8, 0x5 ;  /* 0x00000008151d7211 */ /* 0x040fe400078e28ff */
[----:B------:R-:W-:Y:S02]  /*2c40*/  IADD3 R0, PT, PT, R21, 0x1, RZ ;  /* 0x0000000115007810 */ /* 0x000fe40007ffe0ff */
[----:B------:R-:W-:-:S02]  /*2c50*/  SHF.R.S32.HI R31, RZ, 0x1f, R30 ;  /* 0x0000001fff1f7819 */ /* 0x000fc4000001141e */
[----:B------:R-:W-:-:S07]  /*2c60*/  IADD3 R29, PT, PT, R29, 0x10, RZ ;  /* 0x000000101d1d7810 */ /* 0x000fce0007ffe0ff */
.L_x_22524:
[----:B------:R-:W-:Y:S01]  /*2c70*/  IMAD.MOV.U32 R18, RZ, RZ, R4 ;  /* 0x000000ffff127224 */ /* 0x000fe200078e0004 */
[----:B------:R-:W-:Y:S01]  /*2c80*/  MOV R19, R3 ;  /* 0x0000000300137202 */ /* 0x000fe20000000f00 */
[----:B------:R-:W2:Y:S04]  /*2c90*/  LDS.128 R8, [R29+-0x10] ;  /* 0xfffff0001d087984 */ /* 0x000ea80000000c00 */
[----:B------:R3:W0:Y:S01]  /*2ca0*/  LDG.E.CONSTANT R17, desc[UR6][R18.64] ;  /* 0x0000000612117981 */ /* 0x000622000c1e9900 */
[----:B------:R-:W-:-:S03]  /*2cb0*/  IADD3 R33, PT, PT, R27, -0x3, RZ ;  /* 0xfffffffd1b217810 */ /* 0x000fc60007ffe0ff */
[----:B------:R4:W0:Y:S01]  /*2cc0*/  LDS.128 R12, [R29] ;  /* 0x000000001d0c7984 */ /* 0x0008220000000c00 */
[----:B--2---:R-:W-:Y:S02]  /*2cd0*/  F2FP.F16.F32.PACK_AB R10, R11, R10 ;  /* 0x0000000a0b0a723e */ /* 0x004fe400000000ff */
[----:B---3--:R-:W-:Y:S01]  /*2ce0*/  F2FP.F16.F32.PACK_AB R19, R9, R8 ;  /* 0x000000080913723e */ /* 0x008fe200000000ff */
[----:B0-----:R-:W-:-:S03]  /*2cf0*/  IMAD.WIDE R16, R17, UR12, R30 ;  /* 0x0000000c11107c25 */ /* 0x001fc6000f8e021e */
[----:B------:R-:W-:-:S04]  /*2d00*/  LEA R32, P0, R20, R16, 0x3 ;  /* 0x0000001014207211 */ /* 0x000fc800078018ff */
[----:B------:R-:W-:Y:S02]  /*2d10*/  IADD3.X R17, PT, PT, RZ, R17, RZ, P0, !PT ;  /* 0x00000011ff117210 */ /* 0x000fe400007fe4ff */
[----:B-1----:R-:W-:Y:S02]  /*2d20*/  LEA R16, P1, R32, UR8, 0x1 ;  /* 0x0000000820107c11 */ /* 0x002fe4000f8208ff */
[----:B------:R-:W-:Y:S02]  /*2d30*/  ISETP.NE.AND P0, PT, R28, -0x1, PT ;  /* 0xffffffff1c00780c */ /* 0x000fe40003f05270 */
[----:B------:R-:W-:Y:S01]  /*2d40*/  LEA.HI.X R17, R32, UR9, R17, 0x1, P1 ;  /* 0x0000000920117c11 */ /* 0x000fe200088f0c11 */
[----:B------:R-:W-:-:S04]  /*2d50*/  IMAD.MOV.U32 R32, RZ, RZ, R10 ;  /* 0x000000ffff207224 */ /* 0x000fc800078e000a */
[----:B------:R4:W5:Y:S01]  /*2d60*/  LDG.E.128.CONSTANT R8, desc[UR6][R16.64] ;  /* 0x0000000610087981 */ /* 0x000962000c1e9d00 */
[----:B------:R-:W-:Y:S05]  /*2d70*/  BSSY.RECONVERGENT B1, `(.L_x_22518) ;  /* 0x0000020000017945 */ /* 0x000fea0003800200 */
        /* <DEDUP_REMOVED lines=27> */
[----:B------:R-:W-:-:S02]  /*2f30*/  SEL R34, R34, RZ, !P4 ;  /* 0x000000ff22227207 */ /* 0x000fc40006000000 */
[----:B------:R-:W-:Y:S02]  /*2f40*/  SEL R35, R18, RZ, !P2 ;  /* 0x000000ff12237207 */ /* 0x000fe40005000000 */
[----:B------:R-:W-:Y:S02]  /*2f50*/  PRMT R11, R11, 0x5410, R34 ;  /* 0x000054100b0b7816 */ /* 0x000fe40000000022 */
[----:B------:R-:W-:-:S07]  /*2f60*/  PRMT R8, R8, 0x5410, R35 ;  /* 0x0000541008087816 */ /* 0x000fce0000000023 */
.L_x_22519:
[----:B------:R-:W-:Y:S05]  /*2f70*/  BSYNC.RECONVERGENT B1 ;  /* 0x0000000000017941 */ /* 0x000fea0003800200 */
.L_x_22518:
        /* <DEDUP_REMOVED lines=39> */
.L_x_22521:
[----:B------:R-:W-:Y:S05]  /*31f0*/  BSYNC.RECONVERGENT B1 ;  /* 0x0000000000017941 */ /* 0x000fea0003800200 */
.L_x_22520:
[----:B0---4-:R-:W5:Y:S02]  /*3200*/  LDG.E.128.CONSTANT R16, desc[UR6][R16.64+0x400] ;  /* 0x0004000610107981 */ /* 0x011f64000c1e9d00 */
[----:B-----5:R-:W-:Y:S02]  /*3210*/  HMUL2 R13, R32, R13 ;  /* 0x0000000d200d7232 */ /* 0x020fe40000000000 */
[----:B------:R-:W-:Y:S01]  /*3220*/  HFMA2 R10, R8, R11, R10 ;  /* 0x0000000b080a7231 */ /* 0x000fe2000000000a */
[----:B------:R-:W-:Y:S01]  /*3230*/  BSSY.RECONVERGENT B1, `(.L_x_22522) ;  /* 0x000002b000017945 */ /* 0x000fe20003800200 */
        /* <DEDUP_REMOVED lines=10> */
[----:B------:R-:W-:Y:S01]  /*32e0*/  FADD.FTZ R6, R13, R6 ;  /* 0x000000060d067221 */ /* 0x000fe20000010000 */
[----:B------:R-:W-:Y:S06]  /*32f0*/  @P0 BRA `(.L_x_22523) ;  /* 0x0000000000780947 */ /* 0x000fec0003800000 */
[C---:B------:R-:W-:Y:S01]  /*3300*/  VIADD R11, R27.reuse, 0xfffffffe ;  /* 0xfffffffe1b0b7836 */ /* 0x040fe20000000000 */
[C---:B------:R-:W-:Y:S01]  /*3310*/  IADD3 R13, PT, PT, R27.reuse, -0x1, RZ ;  /* 0xffffffff1b0d7810 */ /* 0x040fe20007ffe0ff */
[----:B------:R-:W-:Y:S01]  /*3320*/  VIADD R15, R27, 0x2 ;  /* 0x000000021b0f7836 */ /* 0x000fe20000000000 */
[-C--:B------:R-:W-:Y:S02]  /*3330*/  ISETP.GE.AND P6, PT, R33, R24.reuse, PT ;  /* 0x000000182100720c */ /* 0x080fe40003fc6270 */
[-C--:B------:R-:W-:Y:S02]  /*3340*/  ISETP.GE.AND P2, PT, R11, R24.reuse, PT ;  /* 0x000000180b00720c */ /* 0x080fe40003f46270 */
[----:B------:R-:W-:Y:S02]  /*3350*/  ISETP.GE.AND P5, PT, R13, R24, PT ;  /* 0x000000180d00720c */ /* 0x000fe40003fa6270 */
[C---:B------:R-:W-:Y:S02]  /*3360*/  IADD3 R11, PT, PT, R27.reuse, 0x4, RZ ;  /* 0x000000041b0b7810 */ /* 0x040fe40007ffe0ff */
[----:B------:R-:W-:-:S02]  /*3370*/  IADD3 R13, PT, PT, R27, 0x1, RZ ;  /* 0x000000011b0d7810 */ /* 0x000fc40007ffe0ff */
[----:B------:R-:W-:Y:S02]  /*3380*/  IADD3 R33, PT, PT, R27, 0x3, RZ ;  /* 0x000000031b217810 */ /* 0x000fe40007ffe0ff */
[C---:B------:R-:W-:Y:S02]  /*3390*/  PRMT R10, R16.reuse, 0x7632, R10 ;  /* 0x00007632100a7816 */ /* 0x040fe4000000000a */
        /* <DEDUP_REMOVED lines=20> */
.L_x_22523:
[----:B------:R-:W-:Y:S05]  /*34e0*/  BSYNC.RECONVERGENT B1 ;  /* 0x0000000000017941 */ /* 0x000fea0003800200 */
.L_x_22522:
[----:B------:R-:W-:Y:S02]  /*34f0*/  HMUL2 R17, R32, R17 ;  /* 0x0000001120117232 */ /* 0x000fe40000000000 */
[----:B------:R-:W-:Y:S01]  /*3500*/  VIADD R11, R0, 0x3 ;  /* 0x00000003000b7836 */ /* 0x000fe20000000000 */
[----:B------:R-:W-:Y:S01]  /*3510*/  IADD3 R4, P1, PT, R4, 0x10, RZ ;  /* 0x0000001004047810 */ /* 0x000fe20007f3e0ff */
[----:B------:R-:W-:Y:S01]  /*3520*/  VIADD R27, R27, 0x20 ;  /* 0x000000201b1b7836 */ /* 0x000fe20000000000 */
[----:B------:R-:W-:Y:S01]  /*3530*/  IADD3 R28, PT, PT, R28, 0x4, RZ ;  /* 0x000000041c1c7810 */ /* 0x000fe20007ffe0ff */
[----:B------:R-:W-:Y:S01]  /*3540*/  HFMA2 R9, R9, R16, R17 ;  /* 0x0000001009097231 */ /* 0x000fe20000000011 */
[----:B------:R-:W-:Y:S02]  /*3550*/  ISETP.GE.AND P0, PT, R11, R2, PT ;  /* 0x000000020b00720c */ /* 0x000fe40003f06270 */
[----:B------:R-:W-:Y:S02]  /*3560*/  IADD3 R0, PT, PT, R0, 0x4, RZ ;  /* 0x0000000400007810 */ /* 0x000fe40007ffe0ff */
[----:B------:R-:W-:-:S02]  /*3570*/  IADD3 R29, PT, PT, R29, 0x80, RZ ;  /* 0x000000801d1d7810 */ /* 0x000fc40007ffe0ff */
        /* <DEDUP_REMOVED lines=8> */
.L_x_22517:
[----:B01----:R-:W-:Y:S05]  /*3600*/  BSYNC.RECONVERGENT B0 ;  /* 0x0000000000007941 */ /* 0x003fea0003800200 */
.L_x_22516:
        /* <DEDUP_REMOVED lines=10> */
[----:B0-----:R-:W-:-:S06]  /*36b0*/  ULEA UR4, UR5, UR4, 0x18 ;  /* 0x0000000405047291 */ /* 0x001fcc000f8ec0ff */
        /* <DEDUP_REMOVED lines=22> */
[----:B------:R-:W4:Y:S01]  /*3820*/  S2R R4, SR_CTAID.Z ;  /* 0x0000000000047919 */ /* 0x000f220000002700 */
[----:B------:R-:W5:Y:S01]  /*3830*/  LDCU UR4, c[0x0][0x378] ;  /* 0x00006f00ff0477ac */ /* 0x000f620008000800 */
[----:B------:R-:W-:Y:S02]  /*3840*/  IMAD R23, R25, R23, R26 ;  /* 0x0000001719177224 */ /* 0x000fe400078e021a */
[----:B01----:R-:W-:Y:S01]  /*3850*/  @!P2 FADD.FTZ R7, R0, R7 ;  /* 0x000000070007a221 */ /* 0x003fe20000010000 */
[----:B--2---:R-:W-:Y:S01]  /*3860*/  @!P2 FADD.FTZ R6, R3, R6 ;  /* 0x000000060306a221 */ /* 0x004fe20000010000 */
[----:B------:R-:W0:Y:S01]  /*3870*/  LDCU.64 UR8, c[0x0][0x380] ;  /* 0x00007000ff0877ac */ /* 0x000e220008000a00 */
[----:B---3--:R-:W-:-:S03]  /*3880*/  @!P2 FADD.FTZ R5, R2, R5 ;  /* 0x000000050205a221 */ /* 0x008fc60000010000 */
[----:B------:R-:W-:Y:S02]  /*3890*/  F2FP.F16.F32.PACK_AB R6, R6, R7 ;  /* 0x000000070606723e */ /* 0x000fe400000000ff */
[----:B------:R-:W-:Y:S02]  /*38a0*/  F2FP.F16.F32.PACK_AB R5, RZ, R5 ;  /* 0x00000005ff05723e */ /* 0x000fe400000000ff */
[----:B------:R-:W-:Y:S01]  /*38b0*/  PRMT R0, R6, 0x7632, R0 ;  /* 0x0000763206007816 */ /* 0x000fe20000000000 */
[----:B-----5:R-:W-:-:S04]  /*38c0*/  IMAD R23, R23, UR4, RZ ;  /* 0x0000000417177c24 */ /* 0x020fc8000f8e02ff */
[----:B------:R-:W-:Y:S02]  /*38d0*/  IMAD R9, R23, 0x60, RZ ;  /* 0x0000006017097824 */ /* 0x000fe400078e02ff */
[----:B----4-:R-:W-:-:S05]  /*38e0*/  IMAD R4, R4, 0x60, RZ ;  /* 0x0000006004047824 */ /* 0x010fca00078e02ff */
[----:B------:R-:W-:-:S04]  /*38f0*/  IADD3 R9, P0, PT, R9, R4, RZ ;  /* 0x0000000409097210 */ /* 0x000fc80007f1e0ff */
[----:B------:R-:W-:Y:S01]  /*3900*/  LOP3.LUT R22, R9, 0x1f, R22, 0xf8, !PT ;  /* 0x0000001f09167812 */ /* 0x000fe200078ef816 */
[----:B------:R-:W-:-:S03]  /*3910*/  IMAD.X R3, RZ, RZ, RZ, P0 ;  /* 0x000000ffff037224 */ /* 0x000fc600000e06ff */
[----:B0-----:R-:W-:-:S04]  /*3920*/  LEA R2, P0, R22, UR8, 0x1 ;  /* 0x0000000816027c11 */ /* 0x001fc8000f8008ff */
[----:B------:R-:W-:-:S05]  /*3930*/  LEA.HI.X R3, R22, UR9, R3, 0x1, P0 ;  /* 0x0000000916037c11 */ /* 0x000fca00080f0c03 */
[----:B------:R-:W-:Y:S04]  /*3940*/  STG.E.U16 desc[UR6][R2.64], R6 ;  /* 0x0000000602007986 */ /* 0x000fe8000c101506 */
[----:B------:R-:W-:Y:S04]  /*3950*/  STG.E.U16 desc[UR6][R2.64+0x40], R0 ;  /* 0x0000400002007986 */ /* 0x000fe8000c101506 */
[----:B------:R-:W-:Y:S01]  /*3960*/  STG.E.U16 desc[UR6][R2.64+0x80], R5 ;  /* 0x0000800502007986 */ /* 0x000fe2000c101506 */
[----:B------:R-:W-:Y:S05]  /*3970*/  EXIT ;  /* 0x000000000000794d */ /* 0x000fea0003800000 */
.L_x_22493:
        /* <DEDUP_REMOVED lines=8> */
.L_x_22526:
[----:B------:R-:W-:Y:S05]  /*3a00*/  BSYNC B1 ;  /* 0x0000000000017941 */ /* 0x000fea0003800000 */
.L_x_22525:
[----:B------:R-:W-:Y:S01]  /*3a10*/  MOV R5, R7 ;  /* 0x0000000700057202 */ /* 0x000fe20000000f00 */
[----:B------:R-:W-:Y:S02]  /*3a20*/  HFMA2 R11, -RZ, RZ, 0, 1.847743988037109375e-06 ;  /* 0x0000001fff0b7431 */ /* 0x000fe400000001ff */
[----:B------:R-:W-:Y:S01]  /*3a30*/  IMAD.MOV.U32 R10, RZ, RZ, 0x1 ;  /* 0x00000001ff0a7424 */ /* 0x000fe200078e00ff */
[----:B------:R-:W-:Y:S01]  /*3a40*/  MOV R8, 0xffffffff ;  /* 0xffffffff00087802 */ /* 0x000fe20000000f00 */
[----:B------:R-:W-:-:S07]  /*3a50*/  FADD.FTZ R5, R4, R5 ;  /* 0x0000000504057221 */ /* 0x000fce0000010000 */
[----:B------:R-:W-:Y:S05]  /*3a60*/  WARPSYNC.COLLECTIVE R8, `(.L_x_22527) ;  /* 0x0000000008087348 */ /* 0x000fea0003c00000 */
[----:B------:R0:W1:Y:S02]  /*3a70*/  SHFL.BFLY P3, R7, R5, R10, R11 ;  /* 0x0c00000a05077389 */ /* 0x000064000006000b */
[----:B01----:R-:W-:Y:S05]  /*3a80*/  ENDCOLLECTIVE ;  /* 0x000000000000791b */ /* 0x003fea0003800000 */
.L_x_22527:
[----:B------:R-:W-:Y:S01]  /*3a90*/  IMAD.MOV.U32 R6, RZ, RZ, R7 ;  /* 0x000000ffff067224 */ /* 0x000fe200078e0007 */
[----:B------:R-:W-:Y:S06]  /*3aa0*/  BRA `(.L_x_22528) ;  /* 0xffffffd400147947 */ /* 0x000fec000383ffff */
.L_x_22495:
[----:B------:R-:W-:Y:S01]  /*3ab0*/  HFMA2 R10, -RZ, RZ, 0, 9.5367431640625e-07 ;  /* 0x00000010ff0a7431 */ /* 0x000fe200000001ff */
[----:B------:R-:W-:Y:S01]  /*3ac0*/  BSSY B0, `(.L_x_22529) ;  /* 0x0000007000007945 */ /* 0x000fe20003800000 */
[----:B------:R-:W-:Y:S01]  /*3ad0*/  MOV R5, R0 ;  /* 0x0000000000057202 */ /* 0x000fe20000000f00 */
[----:B------:R-:W-:Y:S01]  /*3ae0*/  IMAD.MOV.U32 R11, RZ, RZ, 0x1f ;  /* 0x0000001fff0b7424 */ /* 0x000fe200078e00ff */
[----:B------:R-:W-:-:S07]  /*3af0*/  MOV R8, 0xffffffff ;  /* 0xffffffff00087802 */ /* 0x000fce0000000f00 */
[----:B-1---5:R-:W-:Y:S05]  /*3b00*/  WARPSYNC.COLLECTIVE R8, `(.L_x_22530) ;  /* 0x0000000008087348 */ /* 0x022fea0003c00000 */
[----:B------:R0:W2:Y:S02]  /*3b10*/  SHFL.BFLY P3, R7, R5, R10, R11 ;  /* 0x0c00000a05077389 */ /* 0x0000a4000006000b */
[----:B012--5:R-:W-:Y:S05]  /*3b20*/  ENDCOLLECTIVE ;  /* 0x000000000000791b */ /* 0x027fea0003800000 */
.L_x_22530:
[----:B------:R-:W-:Y:S05]  /*3b30*/  BSYNC B0 ;  /* 0x0000000000007941 */ /* 0x000fea0003800000 */
.L_x_22529:
        /* <DEDUP_REMOVED lines=8> */
.L_x_22531:
[----:B------:R-:W-:Y:S02]  /*3bc0*/  HFMA2 R10, -RZ, RZ, 0, 2.384185791015625e-07 ;  /* 0x00000004ff0a7431 */ /* 0x000fe400000001ff */
[----:B------:R-:W-:-:S05]  /*3bd0*/  IMAD.MOV.U32 R6, RZ, RZ, R7 ;  /* 0x000000ffff067224 */ /* 0x000fca00078e0007 */
[----:B------:R-:W-:-:S04]  /*3be0*/  FMNMX.FTZ R6, R5, R6, !PT ;  /* 0x0000000605067209 */ /* 0x000fc80007810000 */
[----:B------:R-:W-:-:S07]  /*3bf0*/  MOV R5, R6 ;  /* 0x0000000600057202 */ /* 0x000fce0000000f00 */
[----:B------:R-:W-:Y:S05]  /*3c00*/  WARPSYNC.COLLECTIVE R8, `(.L_x_22532) ;  /* 0x0000000008087348 */ /* 0x000fea0003c00000 */
[----:B------:R0:W1:Y:S02]  /*3c10*/  SHFL.BFLY P3, R7, R5, R10, R11 ;  /* 0x0c00000a05077389 */ /* 0x000064000006000b */
[----:B01----:R-:W-:Y:S05]  /*3c20*/  ENDCOLLECTIVE ;  /* 0x000000000000791b */ /* 0x003fea0003800000 */
.L_x_22532:
[----:B------:R-:W-:Y:S05]  /*3c30*/  BRA `(.L_x_22533) ;  /* 0xffffffd400407947 */ /* 0x000fea000383ffff */
.L_x_22534:
        /* <DEDUP_REMOVED lines=12> */
.L_x_25991:


//--------------------- .text._ZN4vllm25paged_attention_v1_kernelIttLi80ELi8ELi128ELNS_18Fp8KVCacheDataTypeE0ELb0EEEvPT_PKS2_PKT0_S8_ifPKiSA_iPKfiiiSC_SC_iiiii --------------------------
	.section	.text._ZN4vllm25paged_attention_v1_kernelIttLi80ELi8ELi128ELNS_18Fp8KVCacheDataTypeE0ELb0EEEvPT_PKS2_PKT0_S8_ifPKiSA_iPKfiiiSC_SC_iiiii,"ax",@progbits
	.align	128
        .global         _ZN4vllm25paged_attention_v1_kernelIttLi80ELi8ELi128ELNS_18Fp8KVCacheDataTypeE0ELb0EEEvPT_PKS2_PKT0_S8_ifPKiSA_iPKfiiiSC_SC_iiiii
        .type           _ZN4vllm25paged_attention_v1_kernelIttLi80ELi8ELi128ELNS_18Fp8KVCacheDataTypeE0ELb0EEEvPT_PKS2_PKT0_S8_ifPKiSA_iPKfiiiSC_SC_iiiii,@function
        .size           _ZN4vllm25paged_attention_v1_kernelIttLi80ELi8ELi128ELNS_18Fp8KVCacheDataTypeE0ELb0EEEvPT_PKS2_PKT0_S8_ifPKiSA_iPKfiiiSC_SC_iiiii,(.L_x_25992 - _ZN4vllm25paged_attention_v1_kernelIttLi80ELi8ELi128ELNS_18Fp8KVCacheDataTypeE0ELb0EEEvPT_PKS2_PKT0_S8_ifPKiSA_iPKfiiiSC_SC_iiiii)
        .other          _ZN4vllm25paged_attention_v1_kernelIttLi80ELi8ELi128ELNS_18Fp8KVCacheDataTypeE0ELb0EEEvPT_PKS2_PKT0_S8_ifPKiSA_iPKfiiiSC_SC_iiiii,@"STO_CUDA_ENTRY STV_DEFAULT"
_ZN4vllm25paged_attention_v1_kernelIttLi80ELi8ELi128ELNS_18Fp8KVCacheDataTypeE0ELb0EEEvPT_PKS2_PKT0_S8_ifPKiSA_iPKfiiiSC_SC_iiiii:
.text._ZN4vllm25paged_attention_v1_kernelIttLi80ELi8ELi128ELNS_18Fp8KVCacheDataTypeE0ELb0EEEvPT_PKS2_PKT0_S8_ifPKiSA_iPKfiiiSC_SC_iiiii:
        /* <DEDUP_REMOVED lines=18> */
[----:B------:R-:W-:Y:S02]  /*0120*/  ISETP.NE.AND.EX P0, PT, R11, RZ, PT, P0 ;  /* 0x000000ff0b00720c */ /* 0x000fe40003f05300 */
[----:B------:R-:W1:Y:S02]  /*0130*/  LDC R11, c[0x0][0x3a0] ;  /* 0x0000e800ff0b7b82 */ /* 0x000e640000000800 */
[----:B------:R2:W3:Y:S03]  /*0140*/  LDG.E.CONSTANT R23, desc[UR6][R4.64] ;  /* 0x0000000604177981 */ /* 0x0004e6000c1e9900 */
[----:B----4-:R-:W-:Y:S01]  /*0150*/  @!P1 IMAD R6, R25, 0x50, RZ ;  /* 0x0000005019069824 */ /* 0x010fe200078e02ff */
[----:B------:R-:W-:-:S02]  /*0160*/  @!P1 SHF.L.U32 R3, R2, 0x1, RZ ;  /* 0x0000000102039819 */ /* 0x000fc400000006ff */
[----:B------:R-:W4:Y:S02]  /*0170*/  @!P1 LDC.64 R8, c[0x0][0x388] ;  /* 0x0000e200ff089b82 */ /* 0x000f240000000a00 */
[----:B------:R-:W-:Y:S02]  /*0180*/  @!P1 IADD3 R3, P2, P3, R3, R0, R6 ;  /* 0x0000000003039210 */ /* 0x000fe40007b5e006 */
[----:B------:R-:W-:-:S04]  /*0190*/  SHF.R.S32.HI R0, RZ, 0x1f, R0 ;  /* 0x0000001fff007819 */ /* 0x000fc80000011400 */
[----:B------:R-:W-:Y:S01]  /*01a0*/  @!P1 IADD3.X R0, PT, PT, RZ, R0, RZ, P2, P3 ;  /* 0x00000000ff009210 */ /* 0x000fe200017e64ff */
[----:B------:R-:W0:Y:S01]  /*01b0*/  @P0 LDC.64 R6, c[0x0][0x3c0] ;  /* 0x0000f000ff060b82 */ /* 0x000e220000000a00 */
[----:B----4-:R-:W-:-:S04]  /*01c0*/  @!P1 LEA R8, P2, R3, R8, 0x1 ;  /* 0x0000000803089211 */ /* 0x010fc800078408ff */
[----:B------:R-:W-:-:S05]  /*01d0*/  @!P1 LEA.HI.X R9, R3, R9, R0, 0x1, P2 ;  /* 0x0000000903099211 */ /* 0x000fca00010f0c00 */
[----:B------:R4:W3:Y:S01]  /*01e0*/  @!P1 LDG.E.CONSTANT R0, desc[UR6][R8.64] ;  /* 0x0000000608009981 */ /* 0x0008e2000c1e9900 */
[----:B-1----:R-:W-:-:S04]  /*01f0*/  IABS R10, R11 ;  /* 0x0000000b000a7213 */ /* 0x002fc80000000000 */
[----:B------:R-:W1:Y:S08]  /*0200*/  I2F.RP R3, R10 ;  /* 0x0000000a00037306 */ /* 0x000e700000209400 */
[----:B-1----:R-:W2:Y:S02]  /*0210*/  MUFU.RCP R3, R3 ;  /* 0x0000000300037308 */ /* 0x002ea40000001000 */
[----:B--2---:R-:W-:-:S06]  /*0220*/  IADD3 R4, PT, PT, R3, 0xffffffe, RZ ;  /* 0x0ffffffe03047810 */ /* 0x004fcc0007ffe0ff */
[----:B------:R1:W4:Y:S01]  /*0230*/  F2I.FTZ.U32.TRUNC.NTZ R5, R4 ;  /* 0x0000000400057305 */ /* 0x000322000021f000 */
[----:B0-----:R-:W-:-:S05]  /*0240*/  @P0 IMAD.WIDE.U32 R6, R25, 0x4, R6 ;  /* 0x0000000419060825 */ /* 0x001fca00078e0006 */
[----:B------:R0:W5:Y:S01]  /*0250*/  @P0 LDG.E.CONSTANT R12, desc[UR6][R6.64] ;  /* 0x00000006060c0981 */ /* 0x000162000c1e9900 */
[----:B-1----:R-:W-:Y:S02]  /*0260*/  HFMA2 R4, -RZ, RZ, 0, 0 ;  /* 0x00000000ff047431 */ /* 0x002fe400000001ff */
[----:B----4-:R-:W-:-:S04]  /*0270*/  IMAD.MOV R9, RZ, RZ, -R5 ;  /* 0x000000ffff097224 */ /* 0x010fc800078e0a05 */
        /* <DEDUP_REMOVED lines=27> */
[----:B------:R-:W0:Y:S03]  /*0430*/  S2R R3, SR_CgaCtaId ;  /* 0x0000000000037919 */ /* 0x000e260000008800 */
[----:B------:R-:W-:Y:S02]  /*0440*/  IMAD.MOV R6, RZ, RZ, -R8 ;  /* 0x000000ffff067224 */ /* 0x000fe400078e0a08 */
[----:B------:R-:W-:-:S04]  /*0450*/  IMAD.HI.U32 R30, R7, R5, RZ ;  /* 0x00000005071e7227 */ /* 0x000fc800078e00ff */
[----:B------:R-:W-:-:S05]  /*0460*/  IMAD R6, R30, R6, R5 ;  /* 0x000000061e067224 */ /* 0x000fca00078e0205 */
[----:B------:R-:W-:Y:S02]  /*0470*/  ISETP.GT.U32.AND P2, PT, R9, R6, PT ;  /* 0x000000060900720c */ /* 0x000fe40003f44070 */
[----:B------:R-:W-:Y:S02]  /*0480*/  MOV R8, 0x400 ;  /* 0x0000040000087802 */ /* 0x000fe40000000f00 */
[----:B------:R-:W-:-:S09]  /*0490*/  LOP3.LUT R5, R2, 0x3, RZ, 0xc0, !PT ;  /* 0x0000000302057812 */ /* 0x000fd200078ec0ff */
[----:B------:R-:W-:-:S04]  /*04a0*/  @!P2 IADD3 R6, PT, PT, R6, -R9, RZ ;  /* 0x800000090606a210 */ /* 0x000fc80007ffe0ff */
[----:B------:R-:W-:Y:S02]  /*04b0*/  ISETP.GE.U32.AND P0, PT, R6, R9, PT ;  /* 0x000000090600720c */ /* 0x000fe40003f06070 */
[----:B------:R-:W-:Y:S02]  /*04c0*/  LOP3.LUT R6, R25, R4, RZ, 0x3c, !PT ;  /* 0x0000000419067212 */ /* 0x000fe400078e3cff */
[----:B0-----:R-:W-:Y:S02]  /*04d0*/  LEA R10, R3, R8, 0x18 ;  /* 0x00000008030a7211 */ /* 0x001fe400078ec0ff */
[----:B------:R-:W-:-:S03]  /*04e0*/  ISETP.GE.AND P3, PT, R6, RZ, PT ;  /* 0x000000ff0600720c */ /* 0x000fc60003f66270 */
[----:B------:R-:W-:Y:S01]  /*04f0*/  IMAD R10, R5, 0x28, R10 ;  /* 0x00000028050a7824 */ /* 0x000fe200078e020a */
[--C-:B------:R-:W-:Y:S02]  /*0500*/  SHF.R.U32.HI R5, RZ, 0x2, R2.reuse ;  /* 0x00000002ff057819 */ /* 0x100fe40000011602 */
[----:B------:R-:W-:-:S03]  /*0510*/  SHF.R.U32.HI R16, RZ, 0x5, R2 ;  /* 0x00000005ff107819 */ /* 0x000fc60000011602 */
[----:B------:R-:W-:Y:S02]  /*0520*/  @!P1 IMAD R7, R5, 0x4, R10 ;  /* 0x0000000405079824 */ /* 0x000fe400078e020a */
[----:B------:R-:W-:Y:S01]  /*0530*/  @!P2 VIADD R30, R30, 0x1 ;  /* 0x000000011e1ea836 */ /* 0x000fe20000000000 */
[----:B------:R-:W-:Y:S02]  /*0540*/  ISETP.NE.AND P2, PT, R4, RZ, PT ;  /* 0x000000ff0400720c */ /* 0x000fe40003f45270 */
[----:B---3--:R-:W-:-:S04]  /*0550*/  IADD3 R6, PT, PT, R23, 0x7, RZ ;  /* 0x0000000717067810 */ /* 0x008fc80007ffe0ff */
[----:B------:R-:W-:-:S04]  /*0560*/  SHF.R.S32.HI R9, RZ, 0x1f, R6 ;  /* 0x0000001fff097819 */ /* 0x000fc80000011406 */
[----:B------:R-:W-:-:S04]  /*0570*/  LEA.HI R9, R9, R6, RZ, 0x3 ;  /* 0x0000000609097211 */ /* 0x000fc800078f18ff */
[----:B------:R-:W-:Y:S02]  /*0580*/  SHF.R.S32.HI R21, RZ, 0x3, R9 ;  /* 0x00000003ff157819 */ /* 0x000fe40000011409 */
[----:B------:R-:W-:Y:S01]  /*0590*/  @P0 IADD3 R30, PT, PT, R30, 0x1, RZ ;  /* 0x000000011e1e0810 */ /* 0x000fe20007ffe0ff */
[----:B------:R-:W-:Y:S01]  /*05a0*/  BSSY B0, `(.L_x_22535) ;  /* 0x0000097000007945 */ /* 0x000fe20003800000 */
[----:B------:R-:W-:-:S03]  /*05b0*/  LOP3.LUT R20, R2, 0x1f, RZ, 0xc0, !PT ;  /* 0x0000001f02147812 */ /* 0x000fc600078ec0ff */
[----:B------:R-:W-:Y:S01]  /*05c0*/  @!P3 IMAD.MOV R30, RZ, RZ, -R30 ;  /* 0x000000ffff1eb224 */ /* 0x000fe200078e0a1e */
[----:B------:R-:W-:Y:S01]  /*05d0*/  @!P2 LOP3.LUT R30, RZ, R4, RZ, 0x33, !PT ;  /* 0x00000004ff1ea212 */ /* 0x000fe200078e33ff */
[----:B------:R0:W-:Y:S01]  /*05e0*/  @!P1 STS [R7], R0 ;  /* 0x0000000007009388 */ /* 0x0001e20000000800 */
[----:B------:R-:W-:Y:S01]  /*05f0*/  BAR.SYNC.DEFER_BLOCKING 0x0 ;  /* 0x0000000000007b1d */ /* 0x000fe20000010000 */
[----:B------:R-:W-:Y:S01]  /*0600*/  ISETP.GE.AND P1, PT, R16, R21, PT ;  /* 0x000000151000720c */ /* 0x000fe20003f26270 */
[----:B0-----:R-:W-:Y:S01]  /*0610*/  IMAD R7, R24, UR4, RZ ;  /* 0x0000000418077c24 */ /* 0x001fe2000f8e02ff */
[----:B------:R-:W-:-:S11]  /*0620*/  MOV R0, 0xff7fffff ;  /* 0xff7fffff00007802 */ /* 0x000fd60000000f00 */
[----:B------:R-:W-:Y:S05]  /*0630*/  @P1 BRA `(.L_x_22536) ;  /* 0x0000000800341947 */ /* 0x000fea0003800000 */
[----:B------:R-:W0:Y:S01]  /*0640*/  LDCU UR4, c[0x0][0x3d0] ;  /* 0x00007a00ff0477ac */ /* 0x000e220008000800 */
[----:B------:R-:W-:Y:S01]  /*0650*/  IADD3 R8, PT, PT, R8, 0xc0, RZ ;  /* 0x000000c008087810 */ /* 0x000fe20007ffe0ff */
[----:B------:R-:W-:Y:S01]  /*0660*/  IMAD.SHL.U32 R0, R5, 0x4, RZ ;  /* 0x0000000405007824 */ /* 0x000fe200078e00ff */
[----:B------:R-:W-:Y:S01]  /*0670*/  SHF.R.U32.HI R2, RZ, 0x3, R2 ;  /* 0x00000003ff027819 */ /* 0x000fe20000011602 */
[----:B------:R-:W1:Y:S01]  /*0680*/  LDCU.64 UR8, c[0x0][0x3a8] ;  /* 0x00007500ff0877ac */ /* 0x000e620008000a00 */
[----:B------:R-:W-:Y:S02]  /*0690*/  LEA R8, R3, R8, 0x18 ;  /* 0x0000000803087211 */ /* 0x000fe400078ec0ff */
[----:B------:R-:W-:Y:S02]  /*06a0*/  LOP3.LUT R2, R2, 0x7c, RZ, 0xc0, !PT ;  /* 0x0000007c02027812 */ /* 0x000fe400078ec0ff */
[----:B------:R-:W-:Y:S02]  /*06b0*/  MOV R3, RZ ;  /* 0x000000ff00037202 */ /* 0x000fe40000000f00 */
[----:B------:R-:W-:Y:S01]  /*06c0*/  LOP3.LUT R9, R0, 0x1c, RZ, 0xc0, !PT ;  /* 0x0000001c00097812 */ /* 0x000fe200078ec0ff */
[C---:B------:R-:W-:Y:S01]  /*06d0*/  IMAD.SHL.U32 R0, R5.reuse, 0x8, RZ ;  /* 0x0000000805007824 */ /* 0x040fe200078e00ff */
[----:B------:R-:W-:Y:S01]  /*06e0*/  LOP3.LUT R5, R5, 0x7, RZ, 0xc0, !PT ;  /* 0x0000000705057812 */ /* 0x000fe200078ec0ff */
[----:B------:R-:W-:Y:S01]  /*06f0*/  IMAD.WIDE R2, R7, 0x4, R2 ;  /* 0x0000000407027825 */ /* 0x000fe200078e0202 */
[----:B-----5:R-:W-:-:S02]  /*0700*/  FSETP.NEU.FTZ.AND P0, PT, R12, RZ, PT ;  /* 0x000000ff0c00720b */ /* 0x020fc40003f1d000 */
[----:B------:R-:W-:Y:S01]  /*0710*/  LOP3.LUT R7, R0, 0x38, RZ, 0xc0, !PT ;  /* 0x0000003800077812 */ /* 0x000fe200078ec0ff */
[----:B0-----:R-:W-:Y:S01]  /*0720*/  IMAD R4, R30, UR4, RZ ;  /* 0x000000041e047c24 */ /* 0x001fe2000f8e02ff */
[----:B------:R-:W-:Y:S01]  /*0730*/  MOV R0, 0xff7fffff ;  /* 0xff7fffff00007802 */ /* 0x000fe20000000f00 */
[----:B------:R-:W-:Y:S01]  /*0740*/  IMAD R9, R16, 0x20, R9 ;  /* 0x0000002010097824 */ /* 0x000fe200078e0209 */
[----:B-1----:R-:W-:Y:S01]  /*0750*/  IADD3 R14, P3, PT, R2, UR8, RZ ;  /* 0x00000008020e7c10 */ /* 0x002fe2000ff7e0ff */
[----:B------:R-:W-:Y:S01]  /*0760*/  IMAD R18, R16, 0x8, R5 ;  /* 0x0000000810127824 */ /* 0x000fe200078e0205 */
[----:B------:R-:W-:Y:S02]  /*0770*/  IADD3 R2, P2, PT, R4, R7, RZ ;  /* 0x0000000704027210 */ /* 0x000fe40007f5e0ff */
[----:B------:R-:W-:Y:S01]  /*0780*/  IADD3.X R15, PT, PT, R3, UR9, RZ, P3, !PT ;  /* 0x00000009030f7c10 */ /* 0x000fe20009ffe4ff */
[----:B------:R-:W-:Y:S01]  /*0790*/  IMAD.IADD R17, R18, 0x1, -R23 ;  /* 0x0000000112117824 */ /* 0x000fe200078e0a17 */
[----:B------:R-:W-:-:S02]  /*07a0*/  IADD3 R13, PT, PT, R9, R8, RZ ;  /* 0x00000008090d7210 */ /* 0x000fc40007ffe0ff */
[----:B------:R-:W-:Y:S02]  /*07b0*/  IADD3 R18, PT, PT, R18, 0x1, RZ ;  /* 0x0000000112127810 */ /* 0x000fe40007ffe0ff */
[----:B------:R-:W-:-:S07]  /*07c0*/  LEA.HI.X.SX32 R3, R4, RZ, 0x1, P2 ;  /* 0x000000ff04037211 */ /* 0x000fce00010f0eff */
.L_x_22538:
        /* <DEDUP_REMOVED lines=18> */
[----:B------:R-:W-:Y:S01]  /*08f0*/  MOV R7, 0x400 ;  /* 0x0000040000077802 */ /* 0x000fe20000000f00 */
[----:B------:R-:W-:Y:S01]  /*0900*/  UMOV UR4, 0xffffffff ;  /* 0xffffffff00047882 */ /* 0x000fe20000000000 */
[----:B------:R-:W1:Y:S02]  /*0910*/  S2R R6, SR_CgaCtaId ;  /* 0x0000000000067919 */ /* 0x000e640000008800 */
[----:B-1----:R-:W-:-:S05]  /*0920*/  LEA R6, R6, R7, 0x18 ;  /* 0x0000000706067211 */ /* 0x002fca00078ec0ff */
[----:B------:R-:W-:-:S05]  /*0930*/  IMAD R33, R33, 0x28, R6 ;  /* 0x0000002821217824 */ /* 0x000fca00078e0206 */
[----:B------:R-:W1:Y:S04]  /*0940*/  LDS.64 R6, [R33] ;  /* 0x0000000021067984 */ /* 0x000e680000000a00 */
[----:B0-----:R-:W0:Y:S01]  /*0950*/  LDS.64 R4, [R33+0x8] ;  /* 0x0000080021047984 */ /* 0x001e220000000a00 */
[--C-:B-1----:R-:W-:Y:S02]  /*0960*/  HADD2.F32 R11, -RZ, R7.reuse.H0_H0 ;  /* 0x20000007ff0b7230 */ /* 0x102fe40000004100 */
[----:B------:R-:W-:Y:S02]  /*0970*/  HADD2.F32 R7, -RZ, R7.H1_H1 ;  /* 0x30000007ff077230 */ /* 0x000fe40000004100 */
[--C-:B--2---:R-:W-:Y:S02]  /*0980*/  HADD2.F32 R34, -RZ, R10.reuse.H0_H0 ;  /* 0x2000000aff227230 */ /* 0x104fe40000004100 */
[----:B------:R-:W-:-:S03]  /*0990*/  HADD2.F32 R10, -RZ, R10.H1_H1 ;  /* 0x3000000aff0a7230 */ /* 0x000fc60000004100 */
[----:B------:R-:W-:Y:S01]  /*09a0*/  FMUL.FTZ R36, R11, R34 ;  /* 0x000000220b247220 */ /* 0x000fe20000410000 */
[--C-:B------:R-:W-:Y:S02]  /*09b0*/  HADD2.F32 R11, -RZ, R6.reuse.H0_H0 ;  /* 0x20000006ff0b7230 */ /* 0x100fe40000004100 */
[----:B------:R-:W-:Y:S01]  /*09c0*/  FMUL.FTZ R7, R7, R10 ;  /* 0x0000000a07077220 */ /* 0x000fe20000410000 */
[--C-:B---3--:R-:W-:Y:S02]  /*09d0*/  HADD2.F32 R34, -RZ, R9.reuse.H0_H0 ;  /* 0x20000009ff227230 */ /* 0x108fe40000004100 */
[----:B------:R-:W-:Y:S02]  /*09e0*/  HADD2.F32 R6, -RZ, R6.H1_H1 ;  /* 0x30000006ff067230 */ /* 0x000fe40000004100 */
[----:B------:R-:W-:Y:S02]  /*09f0*/  HADD2.F32 R9, -RZ, R9.H1_H1 ;  /* 0x30000009ff097230 */ /* 0x000fe40000004100 */
[----:B------:R-:W-:Y:S01]  /*0a00*/  FFMA.FTZ R11, R11, R34, R36 ;  /* 0x000000220b0b7223 */ /* 0x000fe20000010024 */
[----:B0-----:R-:W-:-:S02]  /*0a10*/  HADD2.F32 R34, -RZ, R5.H0_H0 ;  /* 0x20000005ff227230 */ /* 0x001fc40000004100 */
[----:B------:R-:W-:Y:S02]  /*0a20*/  HADD2.F32 R5, -RZ, R5.H1_H1 ;  /* 0x30000005ff057230 */ /* 0x000fe40000004100 */
[----:B------:R-:W-:Y:S01]  /*0a30*/  FFMA.FTZ R9, R6, R9, R7 ;  /* 0x0000000906097223 */ /* 0x000fe20000010007 */
[----:B------:R-:W-:Y:S02]  /*0a40*/  HADD2.F32 R6, -RZ, R4.H0_H0 ;  /* 0x20000004ff067230 */ /* 0x000fe40000004100 */
[----:B----4-:R-:W-:Y:S02]  /*0a50*/  HADD2.F32 R7, -RZ, R8.H0_H0 ;  /* 0x20000008ff077230 */ /* 0x010fe40000004100 */
[----:B------:R-:W-:Y:S02]  /*0a60*/  HADD2.F32 R4, -RZ, R4.H1_H1 ;  /* 0x30000004ff047230 */ /* 0x000fe40000004100 */
[----:B------:R-:W-:Y:S02]  /*0a70*/  HADD2.F32 R8, -RZ, R8.H1_H1 ;  /* 0x30000008ff087230 */ /* 0x000fe40000004100 */
[----:B------:R-:W-:-:S02]  /*0a80*/  FFMA.FTZ R11, R6, R7, R11 ;  /* 0x00000007060b7223 */ /* 0x000fc4000001000b */
[----:B------:R-:W0:Y:S01]  /*0a90*/  LDS.64 R6, [R33+0x10] ;  /* 0x0000100021067984 */ /* 0x000e220000000a00 */
[----:B------:R-:W-:Y:S01]  /*0aa0*/  FFMA.FTZ R4, R4, R8, R9 ;  /* 0x0000000804047223 */ /* 0x000fe20000010009 */
[--C-:B-----5:R-:W-:Y:S02]  /*0ab0*/  HADD2.F32 R8, -RZ, R19.reuse.H0_H0 ;  /* 0x20000013ff087230 */ /* 0x120fe40000004100 */
[----:B------:R-:W-:-:S03]  /*0ac0*/  HADD2.F32 R19, -RZ, R19.H1_H1 ;  /* 0x30000013ff137230 */ /* 0x000fc60000004100 */
[----:B------:R-:W-:Y:S02]  /*0ad0*/  FFMA.FTZ R34, R34, R8, R11 ;  /* 0x0000000822227223 */ /* 0x000fe4000001000b */
[----:B------:R-:W1:Y:S01]  /*0ae0*/  LDS.64 R8, [R33+0x18] ;  /* 0x0000180021087984 */ /* 0x000e620000000a00 */
[----:B------:R-:W-:Y:S01]  /*0af0*/  FFMA.FTZ R4, R5, R19, R4 ;  /* 0x0000001305047223 */ /* 0x000fe20000010004 */
[--C-:B------:R-:W-:Y:S02]  /*0b00*/  HADD2.F32 R19, -RZ, R26.reuse.H0_H0 ;  /* 0x2000001aff137230 */ /* 0x100fe40000004100 */
[----:B------:R-:W2:Y:S01]  /*0b10*/  LDS.64 R10, [R33+0x20] ;  /* 0x00002000210a7984 */ /* 0x000ea20000000a00 */
[----:B------:R-:W-:Y:S02]  /*0b20*/  HADD2.F32 R26, -RZ, R26.H1_H1 ;  /* 0x3000001aff1a7230 */ /* 0x000fe40000004100 */
[----:B0-----:R-:W-:-:S05]  /*0b30*/  HADD2.F32 R5, -RZ, R6.H0_H0 ;  /* 0x20000006ff057230 */ /* 0x001fca0000004100 */
[----:B------:R-:W-:Y:S01]  /*0b40*/  FFMA.FTZ R19, R5, R19, R34 ;  /* 0x0000001305137223 */ /* 0x000fe20000010022 */
[----:B------:R-:W-:Y:S02]  /*0b50*/  HADD2.F32 R5, -RZ, R6.H1_H1 ;  /* 0x30000006ff057230 */ /* 0x000fe40000004100 */
[----:B------:R-:W-:Y:S02]  /*0b60*/  HADD2.F32 R6, -RZ, R7.H0_H0 ;  /* 0x20000007ff067230 */ /* 0x000fe40000004100 */
[----:B------:R-:W-:Y:S02]  /*0b70*/  HADD2.F32 R34, -RZ, R27.H0_H0 ;  /* 0x2000001bff227230 */ /* 0x000fe40000004100 */
[----:B------:R-:W-:Y:S01]  /*0b80*/  FFMA.FTZ R4, R5, R26, R4 ;  /* 0x0000001a05047223 */ /* 0x000fe20000010004 */
[----:B-1----:R-:W-:Y:S02]  /*0b90*/  HADD2.F32 R5, -RZ, R8.H0_H0 ;  /* 0x20000008ff057230 */ /* 0x002fe40000004100 */
[----:B------:R-:W-:-:S02]  /*0ba0*/  HADD2.F32 R7, -RZ, R7.H1_H1 ;  /* 0x30000007ff077230 */ /* 0x000fc40000004100 */
        /* <DEDUP_REMOVED lines=8> */
[----:B------:R-:W-:Y:S02]  /*0c30*/  HADD2.F32 R6, -RZ, R9.H0_H0 ;  /* 0x20000009ff067230 */ /* 0x000fe40000004100 */
[----:B------:R-:W-:Y:S01]  /*0c40*/  FFMA.FTZ R4, R19, R28, R4 ;  /* 0x0000001c13047223 */ /* 0x000fe20000010004 */
[----:B--2---:R-:W-:Y:S02]  /*0c50*/  HADD2.F32 R8, -RZ, R10.H0_H0 ;  /* 0x2000000aff087230 */ /* 0x004fe40000004100 */
        /* <DEDUP_REMOVED lines=9> */
[----:B------:R-:W-:Y:S02]  /*0cf0*/  HADD2.F32 R6, -RZ, R32.H0_H0 ;  /* 0x20000020ff067230 */ /* 0x000fe40000004100 */
[----:B------:R-:W-:Y:S01]  /*0d00*/  FFMA.FTZ R4, R5, R31, R4 ;  /* 0x0000001f05047223 */ /* 0x000fe20000010004 */
[----:B------:R-:W-:-:S02]  /*0d10*/  HADD2.F32 R11, -RZ, R11.H1_H1 ;  /* 0x3000000bff0b7230 */ /* 0x000fc40000004100 */
[----:B------:R-:W-:Y:S02]  /*0d20*/  HADD2.F32 R32, -RZ, R32.H1_H1 ;  /* 0x30000020ff207230 */ /* 0x000fe40000004100 */
[----:B------:R-:W-:-:S03]  /*0d30*/  FFMA.FTZ R6, R7, R6, R8 ;  /* 0x0000000607067223 */ /* 0x000fc60000010008 */
[----:B------:R-:W-:-:S04]  /*0d40*/  FFMA.FTZ R11, R11, R32, R4 ;  /* 0x000000200b0b7223 */ /* 0x000fc80000010004 */
[----:B------:R-:W-:Y:S01]  /*0d50*/  FADD.FTZ R6, R6, R11 ;  /* 0x0000000b06067221 */ /* 0x000fe20000010000 */
[----:B------:R-:W-:Y:S06]  /*0d60*/  BRA.DIV UR4, `(.L_x_22537) ;  /* 0x0000002a04fc7947 */ /* 0x000fec000b800000 */
[----:B------:R-:W0:Y:S02]  /*0d70*/  SHFL.BFLY PT, R5, R6, 0x2, 0x1f ;  /* 0x0c401f0006057f89 */ /* 0x000e2400000e0000 */
[----:B0-----:R-:W-:-:S05]  /*0d80*/  FADD.FTZ R5, R6, R5 ;  /* 0x0000000506057221 */ /* 0x001fca0000010000 */
[----:B------:R0:W1:Y:S02]  /*0d90*/  SHFL.BFLY PT, R4, R5, 0x1, 0x1f ;  /* 0x0c201f0005047f89 */ /* 0x00006400000e0000 */
.L_x_22582:
[----:B------:R-:W2:Y:S01]  /*0da0*/  S2R R6, SR_TID.X ;  /* 0x0000000000067919 */ /* 0x000ea20000002100 */
[----:B-1----:R-:W-:Y:S01]  /*0db0*/  FADD.FTZ R4, R5, R4 ;  /* 0x0000000405047221 */ /* 0x002fe20000010000 */
[----:B------:R-:W-:Y:S02]  /*0dc0*/  IADD3 R16, PT, PT, R16, 0x4, RZ ;  /* 0x0000000410107810 */ /* 0x000fe40007ffe0ff */
[----:B--2---:R-:W-:Y:S02]  /*0dd0*/  LOP3.LUT R7, R6, 0x3, RZ, 0xc0, !PT ;  /* 0x0000000306077812 */ /* 0x004fe400078ec0ff */
[C---:B------:R-:W-:Y:S01]  /*0de0*/  IADD3 R6, PT, PT, R17.reuse, 0x1, RZ ;  /* 0x0000000111067810 */ /* 0x040fe20007ffe0ff */
[----:B------:R-:W-:Y:S01]  /*0df0*/  VIADD R17, R17, 0x20 ;  /* 0x0000002011117836 */ /* 0x000fe20000000000 */
[----:B------:R-:W-:Y:S02]  /*0e00*/  ISETP.NE.AND P3, PT, R7, RZ, PT ;  /* 0x000000ff0700720c */ /* 0x000fe40003f65270 */
[----:B------:R-:W-:-:S05]  /*0e10*/  I2FP.F32.S32 R7, R6 ;  /* 0x0000000600077245 */ /* 0x000fca0000201400 */
        /* <DEDUP_REMOVED lines=10> */
[----:B------:R-:W-:Y:S02]  /*0ec0*/  ISETP.GE.AND P3, PT, R16, R21, PT ;  /* 0x000000151000720c */ /* 0x000fe40003f66270 */
[----:B------:R-:W-:-:S03]  /*0ed0*/  IADD3.X R15, PT, PT, RZ, R15, RZ, P2, !PT ;  /* 0x0000000fff0f7210 */ /* 0x000fc600017fe4ff */
[----:B------:R-:W-:Y:S02]  /*0ee0*/  @!P4 FMNMX.FTZ R0, R0, R7, !PT ;  /* 0x000000070000c209 */ /* 0x000fe40007810000 */
[----:B-1----:R-:W-:-:S06]  /*0ef0*/  IADD3 R13, PT, PT, R13, 0x80, RZ ;  /* 0x000000800d0d7810 */ /* 0x002fcc0007ffe0ff */
[----:B------:R-:W-:Y:S05]  /*0f00*/  @!P3 BRA `(.L_x_22538) ;  /* 0xfffffff80030b947 */ /* 0x000fea000383ffff */
.L_x_22536:
[----:B------:R-:W-:Y:S05]  /*0f10*/  BSYNC B0 ;  /* 0x0000000000007941 */ /* 0x000fea0003800000 */
.L_x_22535:
[----:B------:R-:W1:Y:S01]  /*0f20*/  S2R R7, SR_TID.X ;  /* 0x0000000000077919 */ /* 0x000e620000002100 */
[----:B------:R-:W-:Y:S01]  /*0f30*/  VIADD R2, R23, 0x7 ;  /* 0x0000000717027836 */ /* 0x000fe20000000000 */
[----:B------:R-:W-:Y:S01]  /*0f40*/  UMOV UR4, 0xffffffff ;  /* 0xffffffff00047882 */ /* 0x000fe20000000000 */
[----:B------:R-:W2:Y:S03]  /*0f50*/  S2R R3, SR_CgaCtaId ;  /* 0x0000000000037919 */ /* 0x000ea60000008800 */
[----:B0-----:R-:W-:-:S04]  /*0f60*/  SHF.R.S32.HI R5, RZ, 0x1f, R2 ;  /* 0x0000001fff057819 */ /* 0x001fc80000011402 */
[----:B------:R-:W-:Y:S02]  /*0f70*/  LEA.HI R10, R5, R2, RZ, 0x3 ;  /* 0x00000002050a7211 */ /* 0x000fe400078f18ff */
[----:B------:R-:W-:Y:S02]  /*0f80*/  MOV R2, 0x400 ;  /* 0x0000040000027802 */ /* 0x000fe40000000f00 */
[----:B-1----:R-:W-:Y:S01]  /*0f90*/  SHF.R.U32.HI R28, RZ, 0x5, R7 ;  /* 0x00000005ff1c7819 */ /* 0x002fe20000011607 */
[----:B------:R-:W-:Y:S06]  /*0fa0*/  BRA.DIV UR4, `(.L_x_22539) ;  /* 0x0000002a04b87947 */ /* 0x000fec000b800000 */
[----:B------:R-:W0:Y:S02]  /*0fb0*/  SHFL.BFLY PT, R5, R0, 0x10, 0x1f ;  /* 0x0e001f0000057f89 */ /* 0x000e2400000e0000 */
[----:B0-----:R-:W-:-:S05]  /*0fc0*/  FMNMX.FTZ R5, R5, R0, !PT ;  /* 0x0000000005057209 */ /* 0x001fca0007810000 */
[----:B------:R-:W0:Y:S02]  /*0fd0*/  SHFL.BFLY PT, R4, R5, 0x8, 0x1f ;  /* 0x0d001f0005047f89 */ /* 0x000e2400000e0000 */
[----:B0-----:R-:W-:-:S05]  /*0fe0*/  FMNMX.FTZ R4, R5, R4, !PT ;  /* 0x0000000405047209 */ /* 0x001fca0007810000 */
[----:B------:R0:W1:Y:S02]  /*0ff0*/  SHFL.BFLY PT, R9, R4, 0x4, 0x1f ;  /* 0x0c801f0004097f89 */ /* 0x00006400000e0000 */
.L_x_22587:
[----:B------:R-:W-:Y:S01]  /*1000*/  IADD3 R0, PT, PT, R2, 0xa0, RZ ;  /* 0x000000a002007810 */ /* 0x000fe20007ffe0ff */
[----:B------:R-:W-:Y:S05]  /*1010*/  WARPSYNC.ALL ;  /* 0x0000000000007948 */ /* 0x000fea0003800000 */
[----:B------:R-:W-:Y:S02]  /*1020*/  ISETP.NE.AND P2, PT, R20, RZ, PT ;  /* 0x000000ff1400720c */ /* 0x000fe40003f45270 */
[----:B--2---:R-:W-:Y:S02]  /*1030*/  LEA R5, R3, R0, 0x18 ;  /* 0x0000000003057211 */ /* 0x004fe400078ec0ff */
[----:B-1----:R-:W-:-:S03]  /*1040*/  FMNMX.FTZ R9, R4, R9, !PT ;  /* 0x0000000904097209 */ /* 0x002fc60007810000 */
[----:B0-----:R-:W-:-:S06]  /*1050*/  IMAD R4, R28, 0x4, R5 ;  /* 0x000000041c047824 */ /* 0x001fcc00078e0205 */
        /* <DEDUP_REMOVED lines=34> */
.L_x_22544:
        /* <DEDUP_REMOVED lines=11> */
.L_x_22543:
[----:B------:R-:W-:Y:S05]  /*1330*/  BSYNC.RECONVERGENT B1 ;  /* 0x0000000000017941 */ /* 0x000fea0003800200 */
.L_x_22542:
        /* <DEDUP_REMOVED lines=12> */
.L_x_22547:
        /* <DEDUP_REMOVED lines=8> */
[----:B------:R-:W4:Y:S01]  /*1480*/  LDS R33, [R9+0x200] ;  /* 0x0002000009217984 */ /* 0x000f220000000800 */
[----:B0-----:R-:W-:-:S03]  /*1490*/  FADD.FTZ R10, -R6, R15 ;  /* 0x0000000f060a7221 */ /* 0x001fc60000010100 */
[----:B------:R-:W0:Y:S01]  /*14a0*/  LDS R15, [R9+0x800] ;  /* 0x00080000090f7984 */ /* 0x000e220000000800 */
[----:B-1----:R-:W-:Y:S01]  /*14b0*/  FADD.FTZ R27, -R6, R27 ;  /* 0x0000001b061b7221 */ /* 0x002fe20000010100 */
[----:B------:R-:W-:Y:S01]  /*14c0*/  FMUL.FTZ R34, R10, 1.4426950216293334961 ;  /* 0x3fb8aa3b0a227820 */ /* 0x000fe20000410000 */
[C---:B--2---:R-:W-:Y:S02]  /*14d0*/  FADD.FTZ R10, -R6.reuse, R31 ;  /* 0x0000001f060a7221 */ /* 0x044fe40000010100 */
[----:B------:R-:W-:Y:S01]  /*14e0*/  FMUL.FTZ R18, R27, 1.4426950216293334961 ;  /* 0x3fb8aa3b1b127820 */ /* 0x000fe20000410000 */
[----:B------:R-:W1:Y:S02]  /*14f0*/  LDS R31, [R9+0xc00] ;  /* 0x000c0000091f7984 */ /* 0x000e640000000800 */
[----:B------:R-:W2:Y:S01]  /*1500*/  MUFU.EX2 R34, R34 ;  /* 0x0000002200227308 */ /* 0x000ea20000000800 */
[----:B---3-5:R-:W-:Y:S01]  /*1510*/  FADD.FTZ R12, -R6, R19 ;  /* 0x00000013060c7221 */ /* 0x028fe20000010100 */
[----:B------:R-:W-:Y:S01]  /*1520*/  FMUL.FTZ R10, R10, 1.4426950216293334961 ;  /* 0x3fb8aa3b0a0a7820 */ /* 0x000fe20000410000 */
[----:B------:R-:W3:Y:S02]  /*1530*/  LDS R27, [R9+0xe00] ;  /* 0x000e0000091b7984 */ /* 0x000ee40000000800 */
[----:B------:R-:W-:Y:S01]  /*1540*/  FMUL.FTZ R16, R12, 1.4426950216293334961 ;  /* 0x3fb8aa3b0c107820 */ /* 0x000fe20000410000 */
[C---:B----4-:R-:W-:Y:S01]  /*1550*/  FADD.FTZ R12, -R6.reuse, R13 ;  /* 0x0000000d060c7221 */ /* 0x050fe20000010100 */
[----:B------:R-:W4:Y:S01]  /*1560*/  LDS R19, [R9+0x1000] ;  /* 0x0010000009137984 */ /* 0x000f220000000800 */
[----:B------:R-:W0:Y:S01]  /*1570*/  MUFU.EX2 R18, R18 ;  /* 0x0000001200127308 */ /* 0x000e220000000800 */
[----:B------:R-:W-:Y:S01]  /*1580*/  FADD.FTZ R32, -R6, R29 ;  /* 0x0000001d06207221 */ /* 0x000fe20000010100 */
[----:B------:R-:W-:Y:S01]  /*1590*/  FMUL.FTZ R12, R12, 1.4426950216293334961 ;  /* 0x3fb8aa3b0c0c7820 */ /* 0x000fe20000410000 */
[----:B------:R-:W4:Y:S01]  /*15a0*/  LDS R13, [R9+0x1200] ;  /* 0x00120000090d7984 */ /* 0x000f220000000800 */
[----:B------:R-:W-:Y:S01]  /*15b0*/  FADD.FTZ R33, -R6, R33 ;  /* 0x0000002106217221 */ /* 0x000fe20000010100 */
[----:B------:R-:W-:-:S02]  /*15c0*/  FMUL.FTZ R32, R32, 1.4426950216293334961 ;  /* 0x3fb8aa3b20207820 */ /* 0x000fc40000410000 */
[----:B------:R-:W-:Y:S01]  /*15d0*/  LDS R29, [R9+0x1600] ;  /* 0x00160000091d7984 */ /* 0x000fe20000000800 */
[----:B------:R-:W1:Y:S01]  /*15e0*/  MUFU.EX2 R10, R10 ;  /* 0x0000000a000a7308 */ /* 0x000e620000000800 */
[----:B------:R-:W-:Y:S01]  /*15f0*/  FMUL.FTZ R14, R33, 1.4426950216293334961 ;  /* 0x3fb8aa3b210e7820 */ /* 0x000fe20000410000 */
[----:B--2---:R-:W-:Y:S01]  /*1600*/  FADD.FTZ R17, R34, R17 ;  /* 0x0000001122117221 */ /* 0x004fe20000010000 */
[----:B------:R2:W-:Y:S05]  /*1610*/  STS [R9+-0x400], R34 ;  /* 0xfffc002209007388 */ /* 0x0005ea0000000800 */
[----:B------:R-:W2:Y:S01]  /*1620*/  MUFU.EX2 R14, R14 ;  /* 0x0000000e000e7308 */ /* 0x000ea20000000800 */
[----:B0-----:R-:W-:Y:S01]  /*1630*/  STS [R9+-0x200], R18 ;  /* 0xfffe001209007388 */ /* 0x001fe20000000800 */
[----:B------:R-:W-:-:S06]  /*1640*/  FADD.FTZ R26, -R6, R15 ;  /* 0x0000000f061a7221 */ /* 0x000fcc0000010100 */
[----:B------:R-:W0:Y:S01]  /*1650*/  MUFU.EX2 R16, R16 ;  /* 0x0000001000107308 */ /* 0x000e220000000800 */
[----:B------:R-:W0:Y:S01]  /*1660*/  LDS R15, [R9+0x1400] ;  /* 0x00140000090f7984 */ /* 0x000e220000000800 */
[----:B------:R-:W-:-:S03]  /*1670*/  FMUL.FTZ R26, R26, 1.4426950216293334961 ;  /* 0x3fb8aa3b1a1a7820 */ /* 0x000fc60000410000 */
[----:B-1----:R-:W-:Y:S01]  /*1680*/  STS [R9], R10 ;  /* 0x0000000a09007388 */ /* 0x002fe20000000800 */
[C---:B------:R-:W-:Y:S02]  /*1690*/  FADD.FTZ R33, -R6.reuse, R31 ;  /* 0x0000001f06217221 */ /* 0x040fe40000010100 */
[----:B------:R-:W1:Y:S01]  /*16a0*/  MUFU.EX2 R12, R12 ;  /* 0x0000000c000c7308 */ /* 0x000e620000000800 */
[----:B------:R-:W1:Y:S01]  /*16b0*/  LDS R31, [R9+0x1800] ;  /* 0x00180000091f7984 */ /* 0x000e620000000800 */
[C---:B---3--:R-:W-:Y:S01]  /*16c0*/  FADD.FTZ R35, -R6.reuse, R27 ;  /* 0x0000001b06237221 */ /* 0x048fe20000010100 */
[----:B------:R-:W-:Y:S02]  /*16d0*/  FMUL.FTZ R33, R33, 1.4426950216293334961 ;  /* 0x3fb8aa3b21217820 */ /* 0x000fe40000410000 */
[----:B------:R-:W3:Y:S01]  /*16e0*/  LDS R27, [R9+0x1a00] ;  /* 0x001a0000091b7984 */ /* 0x000ee20000000800 */
[C---:B----4-:R-:W-:Y:S01]  /*16f0*/  FADD.FTZ R19, -R6.reuse, R19 ;  /* 0x0000001306137221 */ /* 0x050fe20000010100 */
[----:B------:R-:W-:Y:S01]  /*1700*/  FMUL.FTZ R35, R35, 1.4426950216293334961 ;  /* 0x3fb8aa3b23237820 */ /* 0x000fe20000410000 */
[----:B--2---:R2:W4:Y:S01]  /*1710*/  MUFU.EX2 R34, R33 ;  /* 0x0000002100227308 */ /* 0x0045220000000800 */
[----:B------:R-:W-:Y:S01]  /*1720*/  STS [R9+0x200], R14 ;  /* 0x0002000e09007388 */ /* 0x000fe20000000800 */
[----:B------:R-:W-:Y:S01]  /*1730*/  FMUL.FTZ R37, R19, 1.4426950216293334961 ;  /* 0x3fb8aa3b13257820 */ /* 0x000fe20000410000 */
[----:B------:R-:W-:-:S02]  /*1740*/  FADD.FTZ R19, -R6, R13 ;  /* 0x0000000d06137221 */ /* 0x000fc40000010100 */
[----:B0-----:R-:W-:Y:S03]  /*1750*/  STS [R9+0x400], R16 ;  /* 0x0004001009007388 */ /* 0x001fe60000000800 */
[----:B------:R0:W0:Y:S01]  /*1760*/  MUFU.EX2 R36, R35 ;  /* 0x0000002300247308 */ /* 0x0000220000000800 */
[----:B--2---:R-:W-:Y:S01]  /*1770*/  FMUL.FTZ R33, R19, 1.4426950216293334961 ;  /* 0x3fb8aa3b13217820 */ /* 0x004fe20000410000 */
[----:B------:R-:W-:Y:S01]  /*1780*/  FADD.FTZ R19, R17, R18 ;  /* 0x0000001211137221 */ /* 0x000fe20000010000 */
[----:B-1----:R1:W-:Y:S05]  /*1790*/  STS [R9+0x600], R12 ;  /* 0x0006000c09007388 */ /* 0x0023ea0000000800 */
[----:B------:R-:W2:Y:S01]  /*17a0*/  MUFU.EX2 R26, R26 ;  /* 0x0000001a001a7308 */ /* 0x000ea20000000800 */
[----:B----4-:R-:W-:Y:S01]  /*17b0*/  STS [R9+0xc00], R34 ;  /* 0x000c002209007388 */ /* 0x010fe20000000800 */
[----:B0-----:R-:W-:-:S06]  /*17c0*/  FADD.FTZ R35, -R6, R15 ;  /* 0x0000000f06237221 */ /* 0x001fcc0000010100 */
[----:B------:R-:W0:Y:S01]  /*17d0*/  MUFU.EX2 R32, R32 ;  /* 0x0000002000207308 */ /* 0x000e220000000800 */
[----:B------:R-:W-:Y:S01]  /*17e0*/  STS [R9+0xe00], R36 ;  /* 0x000e002409007388 */ /* 0x000fe20000000800 */
[----:B------:R-:W-:Y:S01]  /*17f0*/  FMUL.FTZ R17, R35, 1.4426950216293334961 ;  /* 0x3fb8aa3b23117820 */ /* 0x000fe20000410000 */
[----:B------:R-:W-:-:S05]  /*1800*/  FADD.FTZ R31, -R6, R31 ;  /* 0x0000001f061f7221 */ /* 0x000fca0000010100 */
[----:B------:R4:W1:Y:S01]  /*1810*/  MUFU.EX2 R15, R33 ;  /* 0x00000021000f7308 */ /* 0x0008620000000800 */
[----:B--2---:R-:W-:Y:S01]  /*1820*/  STS [R9+0x800], R26 ;  /* 0x0008001a09007388 */ /* 0x004fe20000000800 */
[----:B---3--:R-:W-:Y:S01]  /*1830*/  FADD.FTZ R27, -R6, R27 ;  /* 0x0000001b061b7221 */ /* 0x008fe20000010100 */
[----:B------:R-:W-:-:S05]  /*1840*/  FMUL.FTZ R18, R31, 1.4426950216293334961 ;  /* 0x3fb8aa3b1f127820 */ /* 0x000fca0000410000 */
[----:B------:R-:W2:Y:S01]  /*1850*/  MUFU.EX2 R13, R37 ;  /* 0x00000025000d7308 */ /* 0x000ea20000000800 */
[----:B----4-:R-:W-:Y:S01]  /*1860*/  FADD.FTZ R33, -R6, R29 ;  /* 0x0000001d06217221 */ /* 0x010fe20000010100 */
[----:B------:R-:W-:Y:S01]  /*1870*/  FADD.FTZ R29, R19, R10 ;  /* 0x0000000a131d7221 */ /* 0x000fe20000010000 */
[----:B------:R-:W-:Y:S01]  /*1880*/  FMUL.FTZ R10, R27, 1.4426950216293334961 ;  /* 0x3fb8aa3b1b0a7820 */ /* 0x000fe20000410000 */
[----:B0-----:R-:W-:Y:S01]  /*1890*/  STS [R9+0xa00], R32 ;  /* 0x000a002009007388 */ /* 0x001fe20000000800 */
[----:B------:R-:W-:Y:S01]  /*18a0*/  FMUL.FTZ R19, R33, 1.4426950216293334961 ;  /* 0x3fb8aa3b21137820 */ /* 0x000fe20000410000 */
[----:B------:R-:W-:Y:S02]  /*18b0*/  FADD.FTZ R29, R29, R14 ;  /* 0x0000000e1d1d7221 */ /* 0x000fe40000010000 */
[----:B------:R-:W0:Y:S01]  /*18c0*/  MUFU.EX2 R17, R17 ;  /* 0x0000001100117308 */ /* 0x000e220000000800 */
[----:B-1----:R-:W-:Y:S01]  /*18d0*/  STS [R9+0x1200], R15 ;  /* 0x0012000f09007388 */ /* 0x002fe20000000800 */
[----:B------:R-:W-:-:S04]  /*18e0*/  FADD.FTZ R29, R29, R16 ;  /* 0x000000101d1d7221 */ /* 0x000fc80000010000 */
[----:B------:R-:W-:Y:S02]  /*18f0*/  FADD.FTZ R29, R29, R12 ;  /* 0x0000000c1d1d7221 */ /* 0x000fe40000010000 */
[----:B------:R-:W1:Y:S01]  /*1900*/  MUFU.EX2 R19, R19 ;  /* 0x0000001300137308 */ /* 0x000e620000000800 */
[----:B--2---:R-:W-:Y:S01]  /*1910*/  STS [R9+0x1000], R13 ;  /* 0x0010000d09007388 */ /* 0x004fe20000000800 */
[----:B------:R-:W-:-:S04]  /*1920*/  FADD.FTZ R29, R29, R26 ;  /* 0x0000001a1d1d7221 */ /* 0x000fc80000010000 */
[----:B------:R-:W-:Y:S02]  /*1930*/  FADD.FTZ R29, R29, R32 ;  /* 0x000000201d1d7221 */ /* 0x000fe40000010000 */
[----:B------:R-:W2:Y:S01]  /*1940*/  MUFU.EX2 R18, R18 ;  /* 0x0000001200127308 */ /* 0x000ea20000000800 */
[----:B0-----:R0:W-:Y:S01]  /*1950*/  STS [R9+0x1400], R17 ;  /* 0x0014001109007388 */ /* 0x0011e20000000800 */
[----:B------:R-:W-:-:S04]  /*1960*/  FADD.FTZ R29, R29, R34 ;  /* 0x000000221d1d7221 */ /* 0x000fc80000010000 */
[----:B------:R-:W-:Y:S02]  /*1970*/  FADD.FTZ R29, R29, R36 ;  /* 0x000000241d1d7221 */ /* 0x000fe40000010000 */
[----:B------:R-:W3:Y:S01]  /*1980*/  MUFU.EX2 R10, R10 ;  /* 0x0000000a000a7308 */ /* 0x000ee20000000800 */
[----:B-1----:R-:W-:Y:S01]  /*1990*/  STS [R9+0x1600], R19 ;  /* 0x0016001309007388 */ /* 0x002fe20000000800 */
[----:B------:R-:W-:-:S04]  /*19a0*/  FADD.FTZ R29, R29, R13 ;  /* 0x0000000d1d1d7221 */ /* 0x000fc80000010000 */
[----:B------:R-:W-:Y:S01]  /*19b0*/  FADD.FTZ R12, R29, R15 ;  /* 0x0000000f1d0c7221 */ /* 0x000fe20000010000 */
[----:B--2---:R-:W-:Y:S03]  /*19c0*/  STS [R9+0x1800], R18 ;  /* 0x0018001209007388 */ /* 0x004fe60000000800 */
[----:B------:R-:W-:-:S04]  /*19d0*/  FADD.FTZ R12, R12, R17 ;  /* 0x000000110c0c7221 */ /* 0x000fc80000010000 */
[----:B------:R-:W-:Y:S01]  /*19e0*/  FADD.FTZ R27, R12, R19 ;  /* 0x000000130c1b7221 */ /* 0x000fe20000010000 */
[----:B---3--:R1:W-:Y:S03]  /*19f0*/  STS [R9+0x1a00], R10 ;  /* 0x001a000a09007388 */ /* 0x0083e60000000800 */
[----:B------:R-:W-:-:S04]  /*1a00*/  FADD.FTZ R27, R27, R18 ;  /* 0x000000121b1b7221 */ /* 0x000fc80000010000 */
[----:B0-----:R-:W-:Y:S01]  /*1a10*/  FADD.FTZ R17, R27, R10 ;  /* 0x0000000a1b117221 */ /* 0x001fe20000010000 */
[----:B-1----:R-:W-:Y:S01]  /*1a20*/  IADD3 R9, PT, PT, R9, 0x2000, RZ ;  /* 0x0000200009097810 */ /* 0x002fe20007ffe0ff */
[----:B------:R-:W-:Y:S06]  /*1a30*/  @!P5 BRA `(.L_x_22547) ;  /* 0xfffffff80070d947 */ /* 0x000fec000383ffff */
.L_x_22546:
[----:B------:R-:W-:Y:S05]  /*1a40*/  BSYNC.RECONVERGENT B1 ;  /* 0x0000000000017941 */ /* 0x000fea0003800200 */
.L_x_22545:
        /* <DEDUP_REMOVED lines=55> */
.L_x_22549:
[----:B------:R-:W-:Y:S05]  /*1dc0*/  BSYNC.RECONVERGENT B1 ;  /* 0x0000000000017941 */ /* 0x000fea0003800200 */
.L_x_22548:
        /* <DEDUP_REMOVED lines=19> */
[----:B-----5:R-:W0:Y:S01]  /*1f00*/  MUFU.EX2 R12, R19 ;  /* 0x00000013000c7308 */ /* 0x020e220000000800 */
[----:B-1----:R3:W-:Y:S01]  /*1f10*/  STS [R9+-0x200], R10 ;  /* 0xfffe000a09007388 */ /* 0x0027e20000000800 */
[----:B------:R-:W-:-:S03]  /*1f20*/  FADD.FTZ R17, R17, R10 ;  /* 0x0000000a11117221 */ /* 0x000fc60000010000 */
[----:B--2---:R3:W-:Y:S01]  /*1f30*/  STS [R9], R6 ;  /* 0x0000000609007388 */ /* 0x0047e20000000800 */
[----:B------:R-:W-:-:S03]  /*1f40*/  FADD.FTZ R17, R17, R6 ;  /* 0x0000000611117221 */ /* 0x000fc60000010000 */
[----:B0-----:R3:W-:Y:S01]  /*1f50*/  STS [R9+0x200], R12 ;  /* 0x0002000c09007388 */ /* 0x0017e20000000800 */
[----:B------:R-:W-:-:S07]  /*1f60*/  FADD.FTZ R17, R17, R12 ;  /* 0x0000000c11117221 */ /* 0x000fce0000010000 */
.L_x_22541:
[----:B------:R-:W-:Y:S05]  /*1f70*/  BSYNC.RECONVERGENT B0 ;  /* 0x0000000000007941 */ /* 0x000fea0003800200 */
.L_x_22540:
        /* <DEDUP_REMOVED lines=39> */
.L_x_22554:
[----:B------:R-:W0:Y:S01]  /*21f0*/  LDS R11, [R5] ;  /* 0x00000000050b7984 */ /* 0x000e220000000800 */
[----:B------:R-:W-:-:S04]  /*2200*/  IADD3 R8, PT, PT, R8, 0x1, RZ ;  /* 0x0000000108087810 */ /* 0x000fc80007ffe0ff */
[----:B------:R-:W-:Y:S01]  /*2210*/  ISETP.NE.AND P0, PT, R8, RZ, PT ;  /* 0x000000ff0800720c */ /* 0x000fe20003f05270 */
[----:B0-----:R-:W-:-:S05]  /*2220*/  FMUL.FTZ R6, R11, R4 ;  /* 0x000000040b067220 */ /* 0x001fca0000410000 */
[----:B------:R0:W-:Y:S02]  /*2230*/  STS [R5], R6 ;  /* 0x0000000605007388 */ /* 0x0001e40000000800 */
[----:B0-----:R-:W-:-:S05]  /*2240*/  VIADD R5, R5, 0x200 ;  /* 0x0000020005057836 */ /* 0x001fca0000000000 */
[----:B------:R-:W-:Y:S05]  /*2250*/  @P0 BRA `(.L_x_22554) ;  /* 0xfffffffc00e40947 */ /* 0x000fea000383ffff */
.L_x_22553:
[----:B------:R-:W-:Y:S05]  /*2260*/  BSYNC.RECONVERGENT B1 ;  /* 0x0000000000017941 */ /* 0x000fea0003800200 */
.L_x_22552:
        /* <DEDUP_REMOVED lines=12> */
.L_x_22557:
[----:B------:R-:W0:Y:S01]  /*2330*/  LDS R37, [R5+-0x400] ;  /* 0xfffc000005257984 */ /* 0x000e220000000800 */
[----:B------:R-:W-:-:S03]  /*2340*/  VIADD R9, R9, 0x800 ;  /* 0x0000080009097836 */ /* 0x000fc60000000000 */
[----:B------:R-:W1:Y:S02]  /*2350*/  LDS R10, [R5+-0x200] ;  /* 0xfffe0000050a7984 */ /* 0x000e640000000800 */
[----:B------:R-:W-:Y:S02]  /*2360*/  ISETP.GE.AND P2, PT, R9, R6, PT ;  /* 0x000000060900720c */ /* 0x000fe40003f46270 */
[----:B-----5:R-:W2:Y:S04]  /*2370*/  LDS R12, [R5] ;  /* 0x00000000050c7984 */ /* 0x020ea80000000800 */
        /* <DEDUP_REMOVED lines=47> */
.L_x_22556:
[----:B------:R-:W-:Y:S05]  /*2670*/  BSYNC.RECONVERGENT B1 ;  /* 0x0000000000017941 */ /* 0x000fea0003800200 */
.L_x_22555:
        /* <DEDUP_REMOVED lines=31> */
.L_x_22559:
[----:B------:R-:W-:Y:S05]  /*2870*/  BSYNC.RECONVERGENT B1 ;  /* 0x0000000000017941 */ /* 0x000fea0003800200 */
.L_x_22558:
        /* <DEDUP_REMOVED lines=14> */
.L_x_22551:
[----:B------:R-:W-:Y:S05]  /*2960*/  BSYNC.RECONVERGENT B0 ;  /* 0x0000000000007941 */ /* 0x000fea0003800200 */
.L_x_22550:
        /* <DEDUP_REMOVED lines=9> */
[----:B------:R-:W-:Y:S01]  /*2a00*/  IMAD.MOV.U32 R9, RZ, RZ, RZ ;  /* 0x000000ffff097224 */ /* 0x000fe200078e00ff */
[----:B------:R-:W-:Y:S01]  /*2a10*/  IADD3 R0, PT, PT, R2, 0xc0, RZ ;  /* 0x000000c002007810 */ /* 0x000fe20007ffe0ff */
[----:B------:R-:W3:Y:S01]  /*2a20*/  LDCU UR8, c[0x0][0x3d0] ;  /* 0x00007a00ff0877ac */ /* 0x000ee20008000800 */
[----:B------:R-:W-:Y:S01]  /*2a30*/  LOP3.LUT R8, R8, 0x7c, RZ, 0xc0, !PT ;  /* 0x0000007c08087812 */ /* 0x000fe200078ec0ff */
[C---:B------:R-:W-:Y:S01]  /*2a40*/  IMAD.IADD R26, R28.reuse, 0x1, -R21 ;  /* 0x000000011c1a7824 */ /* 0x040fe200078e0a15 */
[----:B------:R-:W-:Y:S01]  /*2a50*/  LEA R27, R3, R0, 0x18 ;  /* 0x00000000031b7211 */ /* 0x000fe200078ec0ff */
[----:B------:R-:W4:Y:S01]  /*2a60*/  LDCU.64 UR10, c[0x0][0x3a8] ;  /* 0x00007500ff0a77ac */ /* 0x000f220008000a00 */
[C---:B------:R-:W-:Y:S02]  /*2a70*/  IADD3 R0, PT, PT, R28.reuse, 0x1, RZ ;  /* 0x000000011c007810 */ /* 0x040fe40007ffe0ff */
[----:B------:R-:W-:-:S02]  /*2a80*/  LEA R27, R28, R27, 0x5 ;  /* 0x0000001b1c1b7211 */ /* 0x000fc400078e28ff */
[----:B------:R-:W-:Y:S02]  /*2a90*/  LEA R28, R28, 0x3, 0x3 ;  /* 0x000000031c1c7811 */ /* 0x000fe400078e18ff */
[----:B------:R-:W-:Y:S01]  /*2aa0*/  MOV R6, RZ ;  /* 0x000000ff00067202 */ /* 0x000fe20000000f00 */
[----:B------:R-:W-:Y:S02]  /*2ab0*/  VIADD R27, R27, 0x10 ;  /* 0x000000101b1b7836 */ /* 0x000fe40000000000 */
[----:B--2---:R-:W-:-:S04]  /*2ac0*/  IMAD R11, R24, UR12, RZ ;  /* 0x0000000c180b7c24 */ /* 0x004fc8000f8e02ff */
[----:B------:R-:W-:-:S04]  /*2ad0*/  IMAD.WIDE R8, R11, 0x4, R8 ;  /* 0x000000040b087825 */ /* 0x000fc800078e0208 */
[----:B---3--:R-:W-:Y:S01]  /*2ae0*/  IMAD R30, R30, UR8, RZ ;  /* 0x000000081e1e7c24 */ /* 0x008fe2000f8e02ff */
[----:B----4-:R-:W-:-:S04]  /*2af0*/  IADD3 R2, P0, PT, R8, UR10, RZ ;  /* 0x0000000a08027c10 */ /* 0x010fc8000ff1e0ff */
[----:B------:R-:W-:Y:S02]  /*2b00*/  IADD3.X R3, PT, PT, R9, UR11, RZ, P0, !PT ;  /* 0x0000000b09037c10 */ /* 0x000fe400087fe4ff */
[----:B------:R-:W-:-:S07]  /*2b10*/  SHF.R.S32.HI R31, RZ, 0x1f, R30 ;  /* 0x0000001fff1f7819 */ /* 0x000fce000001141e */
.L_x_22570:
[----:B0-----:R-:W0:Y:S04]  /*2b20*/  LDG.E.CONSTANT R13, desc[UR6][R2.64] ;  /* 0x00000006020d7981 */ /* 0x001e28000c1e9900 */
[----:B--2---:R-:W2:Y:S04]  /*2b30*/  LDS.128 R8, [R27+-0x10] ;  /* 0xfffff0001b087984 */ /* 0x004ea80000000c00 */
[----:B------:R-:W3:Y:S01]  /*2b40*/  LDS.128 R16, [R27] ;  /* 0x000000001b107984 */ /* 0x000ee20000000c00 */
[----:B--2---:R-:W-:Y:S02]  /*2b50*/  F2FP.F16.F32.PACK_AB R29, R9, R8 ;  /* 0x00000008091d723e */ /* 0x004fe400000000ff */
[----:B------:R-:W-:Y:S01]  /*2b60*/  F2FP.F16.F32.PACK_AB R34, R11, R10 ;  /* 0x0000000a0b22723e */ /* 0x000fe200000000ff */
[----:B------:R-:W-:Y:S01]  /*2b70*/  BSSY.RECONVERGENT B1, `(.L_x_22562) ;  /* 0x0000029000017945 */ /* 0x000fe20003800200 */
[----:B---3--:R-:W-:-:S02]  /*2b80*/  F2FP.F16.F32.PACK_AB R17, R17, R16 ;  /* 0x000000101111723e */ /* 0x008fc400000000ff */
[----:B------:R-:W-:Y:S01]  /*2b90*/  IADD3 R16, PT, PT, R28, -0x3, RZ ;  /* 0xfffffffd1c107810 */ /* 0x000fe20007ffe0ff */
[----:B0----5:R-:W-:-:S03]  /*2ba0*/  IMAD.WIDE R12, R13, UR9, R30 ;  /* 0x000000090d0c7c25 */ /* 0x021fc6000f8e021e */
[----:B------:R-:W-:-:S04]  /*2bb0*/  LEA R12, P0, R20, R12, 0x3 ;  /* 0x0000000c140c7211 */ /* 0x000fc800078018ff */
[----:B------:R-:W-:Y:S02]  /*2bc0*/  IADD3.X R13, PT, PT, RZ, R13, RZ, P0, !PT ;  /* 0x0000000dff0d7210 */ /* 0x000fe400007fe4ff */
[----:B-1----:R-:W-:Y:S02]  /*2bd0*/  LEA R32, P1, R12, UR4, 0x1 ;  /* 0x000000040c207c11 */ /* 0x002fe4000f8208ff */
[----:B------:R-:W-:Y:S02]  /*2be0*/  ISETP.NE.AND P0, PT, R26, -0x1, PT ;  /* 0xffffffff1a00780c */ /* 0x000fe40003f05270 */
[----:B------:R-:W-:-:S05]  /*2bf0*/  LEA.HI.X R33, R12, UR5, R13, 0x1, P1 ;  /* 0x000000050c217c11 */ /* 0x000fca00088f0c0d */
[----:B------:R0:W5:Y:S06]  /*2c00*/  LDG.E.128.CONSTANT R8, desc[UR6][R32.64] ;  /* 0x0000000620087981 */ /* 0x00016c000c1e9d00 */
[----:B------:R-:W-:Y:S05]  /*2c10*/  @P0 BRA `(.L_x_22563) ;  /* 0x0000000000780947 */ /* 0x000fea0003800000 */
[C---:B------:R-:W-:Y:S01]  /*2c20*/  VIADD R12, R28.reuse, 0xffffffff ;  /* 0xffffffff1c0c7836 */ /* 0x040fe20000000000 */
        /* <DEDUP_REMOVED lines=29> */
.L_x_22563:
[----:B------:R-:W-:Y:S05]  /*2e00*/  BSYNC.RECONVERGENT B1 ;  /* 0x0000000000017941 */ /* 0x000fea0003800200 */
.L_x_22562:
[----:B------:R1:W5:Y:S02]  /*2e10*/  LDG.E.128.CONSTANT R12, desc[UR6][R32.64+0x200] ;  /* 0x00020006200c7981 */ /* 0x000364000c1e9d00 */
[----:B-----5:R-:W-:Y:S01]  /*2e20*/  HMUL2 R9, R34, R9 ;  /* 0x0000000922097232 */ /* 0x020fe20000000000 */
[----:B------:R-:W-:Y:S01]  /*2e30*/  BSSY.RECONVERGENT B1, `(.L_x_22564) ;  /* 0x0000022000017945 */ /* 0x000fe20003800200 */
[----:B------:R-:W-:Y:S02]  /*2e40*/  F2FP.F16.F32.PACK_AB R18, R19, R18 ;  /* 0x000000121312723e */ /* 0x000fe400000000ff */
[----:B------:R-:W-:Y:S01]  /*2e50*/  HFMA2 R8, R29, R8, R9 ;  /* 0x000000081d087231 */ /* 0x000fe20000000009 */
[----:B------:R-:W-:Y:S06]  /*2e60*/  @P0 BRA `(.L_x_22565) ;  /* 0x0000000000780947 */ /* 0x000fec0003800000 */
[C---:B------:R-:W-:Y:S01]  /*2e70*/  VIADD R36, R28.reuse, 0xffffffff ;  /* 0xffffffff1c247836 */ /* 0x040fe20000000000 */
[-C--:B------:R-:W-:Y:S02]  /*2e80*/  ISETP.GE.AND P2, PT, R28, R23.reuse, PT ;  /* 0x000000171c00720c */ /* 0x080fe40003f46270 */
[----:B------:R-:W-:Y:S02]  /*2e90*/  PRMT R9, R13, 0x7632, R9 ;  /* 0x000076320d097816 */ /* 0x000fe40000000009 */
        /* <DEDUP_REMOVED lines=27> */
.L_x_22565:
[----:B------:R-:W-:Y:S05]  /*3050*/  BSYNC.RECONVERGENT B1 ;  /* 0x0000000000017941 */ /* 0x000fea0003800200 */
.L_x_22564:
[----:B------:R-:W-:Y:S02]  /*3060*/  HFMA2 R9, R17, R10, R8 ;  /* 0x0000000a11097231 */ /* 0x000fe40000000008 */
[----:B------:R-:W-:Y:S01]  /*3070*/  HMUL2 R13, R34, R13 ;  /* 0x0000000d220d7232 */ /* 0x000fe20000000000 */
[----:B------:R-:W-:Y:S01]  /*3080*/  ISETP.GT.U32.AND P1, PT, R20, 0xf, PT ;  /* 0x0000000f1400780c */ /* 0x000fe20003f24070 */
[----:B------:R-:W-:Y:S02]  /*3090*/  BSSY.RECONVERGENT B1, `(.L_x_22566) ;  /* 0x0000038000017945 */ /* 0x000fe40003800200 */
[----:B------:R-:W-:Y:S02]  /*30a0*/  HFMA2 R13, R29, R12, R13 ;  /* 0x0000000c1d0d7231 */ /* 0x000fe4000000000d */
[----:B------:R-:W-:Y:S02]  /*30b0*/  HFMA2 R9, R18, R11, R9 ;  /* 0x0000000b12097231 */ /* 0x000fe40000000009 */
[----:B------:R-:W-:-:S04]  /*30c0*/  HFMA2 R13, R17, R14, R13 ;  /* 0x0000000e110d7231 */ /* 0x000fc8000000000d */
[----:B------:R-:W-:Y:S02]  /*30d0*/  HFMA2 R13, R18, R15, R13 ;  /* 0x0000000f120d7231 */ /* 0x000fe4000000000d */
[----:B------:R-:W-:-:S03]  /*30e0*/  HADD2.F32 R8, -RZ, R9.H0_H0 ;  /* 0x20000009ff087230 */ /* 0x000fc60000004100 */
[----:B------:R-:W-:Y:S02]  /*30f0*/  HADD2.F32 R10, -RZ, R13.H0_H0 ;  /* 0x2000000dff0a7230 */ /* 0x000fe40000004100 */
[----:B------:R-:W-:Y:S02]  /*3100*/  HADD2.F32 R9, -RZ, R9.H1_H1 ;  /* 0x30000009ff097230 */ /* 0x000fe40000004100 */
[----:B------:R-:W-:-:S03]  /*3110*/  HADD2.F32 R13, -RZ, R13.H1_H1 ;  /* 0x3000000dff0d7230 */ /* 0x000fc60000004100 */
[----:B------:R-:W-:Y:S02]  /*3120*/  FADD.FTZ R9, R8, R9 ;  /* 0x0000000908097221 */ /* 0x000fe40000010000 */
[----:B------:R-:W-:Y:S02]  /*3130*/  FADD.FTZ R10, R10, R13 ;  /* 0x0000000d0a0a7221 */ /* 0x000fe40000010000 */
[----:B------:R-:W-:Y:S02]  /*3140*/  FADD.FTZ R6, R9, R6 ;  /* 0x0000000609067221 */ /* 0x000fe40000010000 */
        /* <DEDUP_REMOVED lines=13> */
[----:B012---:R-:W-:Y:S02]  /*3220*/  IADD3 R32, PT, PT, R28, 0x3, RZ ;  /* 0x000000031c207810 */ /* 0x007fe40007ffe0ff */
        /* <DEDUP_REMOVED lines=21> */
.L_x_22569:
[----:B------:R-:W-:Y:S05]  /*3380*/  BSYNC.RECONVERGENT B2 ;  /* 0x0000000000027941 */ /* 0x000fea0003800200 */
.L_x_22568:
        /* <DEDUP_REMOVED lines=8> */
.L_x_22567:
[----:B------:R-:W-:Y:S05]  /*3410*/  BSYNC.RECONVERGENT B1 ;  /* 0x0000000000017941 */ /* 0x000fea0003800200 */
.L_x_22566:
[----:B------:R-:W-:Y:S01]  /*3420*/  VIADD R8, R0, 0x3 ;  /* 0x0000000300087836 */ /* 0x000fe20000000000 */
[----:B------:R-:W-:Y:S01]  /*3430*/  IADD3 R2, P1, PT, R2, 0x10, RZ ;  /* 0x0000001002027810 */ /* 0x000fe20007f3e0ff */
[----:B------:R-:W-:Y:S01]  /*3440*/  VIADD R28, R28, 0x20 ;  /* 0x000000201c1c7836 */ /* 0x000fe20000000000 */
[----:B------:R-:W-:Y:S02]  /*3450*/  IADD3 R26, PT, PT, R26, 0x4, RZ ;  /* 0x000000041a1a7810 */ /* 0x000fe40007ffe0ff */
[----:B------:R-:W-:Y:S02]  /*3460*/  ISETP.GE.AND P0, PT, R8, R21, PT ;  /* 0x000000150800720c */ /* 0x000fe40003f06270 */
[----:B------:R-:W-:Y:S02]  /*3470*/  IADD3 R0, PT, PT, R0, 0x4, RZ ;  /* 0x0000000400007810 */ /* 0x000fe40007ffe0ff */
[----:B------:R-:W-:Y:S02]  /*3480*/  IADD3 R27, PT, PT, R27, 0x80, RZ ;  /* 0x000000801b1b7810 */ /* 0x000fe40007ffe0ff */
[----:B------:R-:W-:-:S07]  /*3490*/  IADD3.X R3, PT, PT, RZ, R3, RZ, P1, !PT ;  /* 0x00000003ff037210 */ /* 0x000fce0000ffe4ff */
[----:B------:R-:W-:Y:S05]  /*34a0*/  @!P0 BRA `(.L_x_22570) ;  /* 0xfffffff4009c8947 */ /* 0x000fea000383ffff */
.L_x_22561:
[----:B01----:R-:W-:Y:S05]  /*34b0*/  BSYNC.RECONVERGENT B0 ;  /* 0x0000000000007941 */ /* 0x003fea0003800200 */
.L_x_22560:
[----:B------:R-:W0:Y:S01]  /*34c0*/  S2UR UR5, SR_CgaCtaId ;  /* 0x00000000000579c3 */ /* 0x000e220000008800 */
[----:B------:R-:W-:Y:S01]  /*34d0*/  LOP3.LUT R0, R7, 0x3c0, RZ, 0xc0, !PT ;  /* 0x000003c007007812 */ /* 0x000fe200078ec0ff */
[----:B------:R-:W-:Y:S01]  /*34e0*/  UMOV UR4, 0x400 ;  /* 0x0000040000047882 */ /* 0x000fe20000000000 */
[----:B------:R-:W-:Y:S01]  /*34f0*/  SHF.R.U32.HI R3, RZ, 0x5, R7 ;  /* 0x00000005ff037819 */ /* 0x000fe20000011607 */
[----:B------:R-:W-:-:S04]  /*3500*/  UIADD3 UR4, UPT, UPT, UR4, 0xc0, URZ ;  /* 0x000000c004047890 */ /* 0x000fc8000fffe0ff */
[----:B------:R-:W-:Y:S01]  /*3510*/  BAR.SYNC.DEFER_BLOCKING 0x0 ;  /* 0x0000000000007b1d */ /* 0x000fe20000010000 */
[----:B------:R-:W-:Y:S01]  /*3520*/  ISETP.NE.AND P1, PT, R0, 0x40, PT ;  /* 0x000000400000780c */ /* 0x000fe20003f25270 */
[----:B------:R-:W-:Y:S01]  /*3530*/  IMAD R0, R3, 0x50, R20 ;  /* 0x0000005003007824 */ /* 0x000fe200078e0214 */
[----:B------:R-:W-:-:S03]  /*3540*/  LOP3.LUT R2, R7, 0x3e0, RZ, 0xc0, !PT ;  /* 0x000003e007027812 */ /* 0x000fc600078ec0ff */
[----:B------:R-:W-:Y:S01]  /*3550*/  BSSY.RECONVERGENT B0, `(.L_x_22571) ;  /* 0x000000c000007945 */ /* 0x000fe20003800200 */
[C---:B------:R-:W-:Y:S02]  /*3560*/  ISETP.GT.U32.AND P2, PT, R7.reuse, 0x3f, PT ;  /* 0x0000003f0700780c */ /* 0x040fe40003f44070 */
[----:B------:R-:W-:Y:S01]  /*3570*/  ISETP.GT.U32.AND P0, PT, R7, 0x1f, PT ;  /* 0x0000001f0700780c */ /* 0x000fe20003f04070 */
[----:B------:R-:W-:Y:S01]  /*3580*/  IMAD.MOV.U32 R7, RZ, RZ, R4 ;  /* 0x000000ffff077224 */ /* 0x000fe200078e0004 */
[----:B------:R-:W-:Y:S01]  /*3590*/  ISETP.NE.AND P3, PT, R2, 0x20, PT ;  /* 0x000000200200780c */ /* 0x000fe20003f65270 */
[----:B0-----:R-:W-:-:S06]  /*35a0*/  ULEA UR4, UR5, UR4, 0x18 ;  /* 0x0000000405047291 */ /* 0x001fcc000f8ec0ff */
[----:B------:R-:W-:Y:S01]  /*35b0*/  LEA R0, R0, UR4, 0x2 ;  /* 0x0000000400007c11 */ /* 0x000fe2000f8e10ff */
[----:B------:R-:W-:Y:S06]  /*35c0*/  @P1 BRA `(.L_x_22572) ;  /* 0x0000000000101947 */ /* 0x000fec0003800000 */
[----:B------:R-:W-:Y:S01]  /*35d0*/  ISETP.GT.U32.AND P1, PT, R20, 0xf, PT ;  /* 0x0000000f1400780c */ /* 0x000fe20003f24070 */
[----:B------:R0:W-:Y:S04]  /*35e0*/  STS [R0+-0x280], R6 ;  /* 0xfffd800600007388 */ /* 0x0001e80000000800 */
[----:B------:R0:W-:Y:S08]  /*35f0*/  STS [R0+-0x200], R5 ;  /* 0xfffe000500007388 */ /* 0x0001f00000000800 */
[----:B------:R0:W-:Y:S02]  /*3600*/  @!P1 STS [R0+-0x180], R7 ;  /* 0xfffe800700009388 */ /* 0x0001e40000000800 */
.L_x_22572:
[----:B------:R-:W-:Y:S05]  /*3610*/  BSYNC.RECONVERGENT B0 ;  /* 0x0000000000007941 */ /* 0x000fea0003800200 */
.L_x_22571:
[----:B------:R-:W-:Y:S06]  /*3620*/  BAR.SYNC.DEFER_BLOCKING 0x0 ;  /* 0x0000000000007b1d */ /* 0x000fec0000010000 */
[----:B------:R-:W-:Y:S04]  /*3630*/  BSSY.RECONVERGENT B0, `(.L_x_22573) ;  /* 0x0000009000007945 */ /* 0x000fe80003800200 */
[----:B------:R-:W-:Y:S05]  /*3640*/  @P2 BRA `(.L_x_22574) ;  /* 0x00000000001c2947 */ /* 0x000fea0003800000 */
[----:B------:R-:W-:Y:S01]  /*3650*/  ISETP.GT.U32.AND P1, PT, R20, 0xf, PT ;  /* 0x0000000f1400780c */ /* 0x000fe20003f24070 */
[----:B------:R-:W0:Y:S04]  /*3660*/  LDS R3, [R0] ;  /* 0x0000000000037984 */ /* 0x000e280000000800 */
[----:B------:R-:W1:Y:S08]  /*3670*/  LDS R2, [R0+0x80] ;  /* 0x0000800000027984 */ /* 0x000e700000000800 */
[----:B------:R-:W3:Y:S01]  /*3680*/  @!P1 LDS R4, [R0+0x100] ;  /* 0x0001000000049984 */ /* 0x000ee20000000800 */
[----:B0-----:R-:W-:Y:S01]  /*3690*/  FADD.FTZ R6, R6, R3 ;  /* 0x0000000306067221 */ /* 0x001fe20000010000 */
[----:B-1----:R-:W-:Y:S01]  /*36a0*/  FADD.FTZ R5, R5, R2 ;  /* 0x0000000205057221 */ /* 0x002fe20000010000 */
[----:B---3--:R-:W-:-:S07]  /*36b0*/  @!P1 FADD.FTZ R7, R4, R7 ;  /* 0x0000000704079221 */ /* 0x008fce0000010000 */
.L_x_22574:
[----:B------:R-:W-:Y:S05]  /*36c0*/  BSYNC.RECONVERGENT B0 ;  /* 0x0000000000007941 */ /* 0x000fea0003800200 */
.L_x_22573:
[----:B------:R-:W-:Y:S06]  /*36d0*/  BAR.SYNC.DEFER_BLOCKING 0x0 ;  /* 0x0000000000007b1d */ /* 0x000fec0000010000 */
[----:B------:R-:W-:Y:S04]  /*36e0*/  BSSY.RECONVERGENT B0, `(.L_x_22575) ;  /* 0x0000006000007945 */ /* 0x000fe80003800200 */
[----:B------:R-:W-:Y:S05]  /*36f0*/  @P3 BRA `(.L_x_22576) ;  /* 0x0000000000103947 */ /* 0x000fea0003800000 */
[----:B------:R-:W-:Y:S01]  /*3700*/  ISETP.GT.U32.AND P1, PT, R20, 0xf, PT ;  /* 0x0000000f1400780c */ /* 0x000fe20003f24070 */
[----:B------:R1:W-:Y:S04]  /*3710*/  STS [R0+-0x140], R6 ;  /* 0xfffec00600007388 */ /* 0x0003e80000000800 */
[----:B------:R1:W-:Y:S08]  /*3720*/  STS [R0+-0xc0], R5 ;  /* 0xffff400500007388 */ /* 0x0003f00000000800 */
[----:B------:R1:W-:Y:S02]  /*3730*/  @!P1 STS [R0+-0x40], R7 ;  /* 0xffffc00700009388 */ /* 0x0003e40000000800 */
.L_x_22576:
[----:B------:R-:W-:Y:S05]  /*3740*/  BSYNC.RECONVERGENT B0 ;  /* 0x0000000000007941 */ /* 0x000fea0003800200 */
.L_x_22575:
[----:B------:R-:W-:Y:S06]  /*3750*/  BAR.SYNC.DEFER_BLOCKING 0x0 ;  /* 0x0000000000007b1d */ /* 0x000fec0000010000 */
[----:B------:R-:W-:Y:S04]  /*3760*/  BSSY.RECONVERGENT B0, `(.L_x_22577) ;  /* 0x0000009000007945 */ /* 0x000fe80003800200 */
[----:B------:R-:W-:Y:S05]  /*3770*/  @P0 BRA `(.L_x_22578) ;  /* 0x00000000001c0947 */ /* 0x000fea0003800000 */
[----:B------:R-:W-:Y:S01]  /*3780*/  ISETP.GT.U32.AND P1, PT, R20, 0xf, PT ;  /* 0x0000000f1400780c */ /* 0x000fe20003f24070 */
[----:B------:R-:W0:Y:S04]  /*3790*/  LDS R3, [R0] ;  /* 0x0000000000037984 */ /* 0x000e280000000800 */
[----:B------:R-:W3:Y:S08]  /*37a0*/  LDS R2, [R0+0x80] ;  /* 0x0000800000027984 */ /* 0x000ef00000000800 */
[----:B------:R-:W4:Y:S01]  /*37b0*/  @!P1 LDS R4, [R0+0x100] ;  /* 0x0001000000049984 */ /* 0x000f220000000800 */
[----:B01----:R-:W-:Y:S01]  /*37c0*/  FADD.FTZ R6, R6, R3 ;  /* 0x0000000306067221 */ /* 0x003fe20000010000 */
[----:B---3--:R-:W-:Y:S01]  /*37d0*/  FADD.FTZ R5, R5, R2 ;  /* 0x0000000205057221 */ /* 0x008fe20000010000 */
[----:B----4-:R-:W-:-:S07]  /*37e0*/  @!P1 FADD.FTZ R7, R4, R7 ;  /* 0x0000000704079221 */ /* 0x010fce0000010000 */
.L_x_22578:
[----:B------:R-:W-:Y:S05]  /*37f0*/  BSYNC.RECONVERGENT B0 ;  /* 0x0000000000007941 */ /* 0x000fea0003800200 */
.L_x_22577:
[----:B------:R-:W-:Y:S06]  /*3800*/  BAR.SYNC.DEFER_BLOCKING 0x0 ;  /* 0x0000000000007b1d */ /* 0x000fec0000010000 */
[----:B------:R-:W-:Y:S05]  /*3810*/  @P0 EXIT ;  /* 0x000000000000094d */ /* 0x000fea0003800000 */
[----:B------:R-:W3:Y:S01]  /*3820*/  S2UR UR4, SR_CTAID.Z ;  /* 0x00000000000479c3 */ /* 0x000ee20000002700 */
[----:B------:R-:W4:Y:S01]  /*3830*/  LDCU UR5, c[0x0][0x378] ;  /* 0x00006f00ff0577ac */ /* 0x000f220008000800 */
[----:B------:R-:W-:Y:S01]  /*3840*/  IMAD R22, R24, R22, R25 ;  /* 0x0000001618167224 */ /* 0x000fe200078e0219 */
[----:B01----:R-:W-:Y:S01]  /*3850*/  F2FP.F16.F32.PACK_AB R5, R5, R6 ;  /* 0x000000060505723e */ /* 0x003fe200000000ff */
[----:B------:R-:W0:Y:S02]  /*3860*/  LDCU.64 UR8, c[0x0][0x380] ;  /* 0x00007000ff0877ac */ /* 0x000e240008000a00 */
[----:B----4-:R-:W-:-:S04]  /*3870*/  IMAD R22, R22, UR5, RZ ;  /* 0x0000000516167c24 */ /* 0x010fc8000f8e02ff */
[----:B------:R-:W-:Y:S01]  /*3880*/  IMAD R3, R22, 0x50, RZ ;  /* 0x0000005016037824 */ /* 0x000fe200078e02ff */
[----:B---3--:R-:W-:-:S06]  /*3890*/  UIMAD UR4, UR4, 0x50, URZ ;  /* 0x00000050040478a4 */ /* 0x008fcc000f8e02ff */
[----:B------:R-:W-:-:S04]  /*38a0*/  IADD3 R3, P0, P1, R20, UR4, R3 ;  /* 0x0000000414037c10 */ /* 0x000fc8000f91e003 */
[----:B------:R-:W-:Y:S02]  /*38b0*/  IADD3.X R0, PT, PT, RZ, RZ, RZ, P0, P1 ;  /* 0x000000ffff007210 */ /* 0x000fe400007e24ff */
[----:B------:R-:W-:Y:S02]  /*38c0*/  ISETP.GT.U32.AND P1, PT, R20, 0xf, PT ;  /* 0x0000000f1400780c */ /* 0x000fe40003f24070 */
[----:B0-----:R-:W-:-:S04]  /*38d0*/  LEA R2, P0, R3, UR8, 0x1 ;  /* 0x0000000803027c11 */ /* 0x001fc8000f8008ff */
[--C-:B------:R-:W-:Y:S02]  /*38e0*/  LEA.HI.X R3, R3, UR9, R0.reuse, 0x1, P0 ;  /* 0x0000000903037c11 */ /* 0x100fe400080f0c00 */
[----:B------:R-:W-:-:S03]  /*38f0*/  PRMT R0, R5, 0x7632, R0 ;  /* 0x0000763205007816 */ /* 0x000fc60000000000 */
[----:B------:R0:W-:Y:S04]  /*3900*/  STG.E.U16 desc[UR6][R2.64], R5 ;  /* 0x0000000502007986 */ /* 0x0001e8000c101506 */
[----:B------:R0:W-:Y:S01]  /*3910*/  STG.E.U16 desc[UR6][R2.64+0x40], R0 ;  /* 0x0000400002007986 */ /* 0x0001e2000c101506 */
[----:B------:R-:W-:Y:S05]  /*3920*/  @P1 EXIT ;  /* 0x000000000000194d */ /* 0x000fea0003800000 */
[----:B0-----:R-:W-:-:S05]  /*3930*/  F2FP.F16.F32.PACK_AB R0, RZ, R7 ;  /* 0x00000007ff00723e */ /* 0x001fca00000000ff */
[----:B------:R-:W-:Y:S01]  /*3940*/  STG.E.U16 desc[UR6][R2.64+0x80], R0 ;  /* 0x0000800002007986 */ /* 0x000fe2000c101506 */
[----:B------:R-:W-:Y:S05]  /*3950*/  EXIT ;  /* 0x000000000000794d */ /* 0x000fea0003800000 */
.L_x_22537:
        /* <DEDUP_REMOVED lines=8> */
.L_x_22580:
[----:B------:R-:W-:Y:S05]  /*39e0*/  BSYNC B1 ;  /* 0x0000000000017941 */ /* 0x000fea0003800000 */
.L_x_22579:
        /* <DEDUP_REMOVED lines=8> */
.L_x_22581:
[----:B------:R-:W-:Y:S01]  /*3a70*/  IMAD.MOV.U32 R4, RZ, RZ, R9 ;  /* 0x000000ffff047224 */ /* 0x000fe200078e0009 */
[----:B------:R-:W-:Y:S06]  /*3a80*/  BRA `(.L_x_22582) ;  /* 0xffffffd000c47947 */ /* 0x000fec000383ffff */
.L_x_22539:
[----:B------:R-:W-:Y:S01]  /*3a90*/  HFMA2 R11, -RZ, RZ, 0, 9.5367431640625e-07 ;  /* 0x00000010ff0b7431 */ /* 0x000fe200000001ff */
[----:B------:R-:W-:Y:S01]  /*3aa0*/  BSSY B0, `(.L_x_22583) ;  /* 0x0000007000007945 */ /* 0x000fe20003800000 */
[----:B------:R-:W-:Y:S01]  /*3ab0*/  MOV R5, R0 ;  /* 0x0000000000057202 */ /* 0x000fe20000000f00 */
[----:B------:R-:W-:Y:S01]  /*3ac0*/  IMAD.MOV.U32 R26, RZ, RZ, 0x1f ;  /* 0x0000001fff1a7424 */ /* 0x000fe200078e00ff */
[----:B------:R-:W-:-:S07]  /*3ad0*/  MOV R8, 0xffffffff ;  /* 0xffffffff00087802 */ /* 0x000fce0000000f00 */
[----:B--2--5:R-:W-:Y:S05]  /*3ae0*/  WARPSYNC.COLLECTIVE R8, `(.L_x_22584) ;  /* 0x0000000008087348 */ /* 0x024fea0003c00000 */
[----:B------:R0:W1:Y:S02]  /*3af0*/  SHFL.BFLY P2, R9, R5, R11, R26 ;  /* 0x0c00000b05097389 */ /* 0x000064000004001a */
[----:B012--5:R-:W-:Y:S05]  /*3b00*/  ENDCOLLECTIVE ;  /* 0x000000000000791b */ /* 0x027fea0003800000 */
.L_x_22584:
[----:B------:R-:W-:Y:S05]  /*3b10*/  BSYNC B0 ;  /* 0x0000000000007941 */ /* 0x000fea0003800000 */
.L_x_22583:
        /* <DEDUP_REMOVED lines=8> */
.L_x_22585:
[----:B------:R-:W-:Y:S02]  /*3ba0*/  HFMA2 R11, -RZ, RZ, 0, 2.384185791015625e-07 ;  /* 0x00000004ff0b7431 */ /* 0x000fe400000001ff */
[----:B------:R-:W-:-:S05]  /*3bb0*/  IMAD.MOV.U32 R4, RZ, RZ, R9 ;  /* 0x000000ffff047224 */ /* 0x000fca00078e0009 */
[----:B------:R-:W-:-:S04]  /*3bc0*/  FMNMX.FTZ R4, R5, R4, !PT ;  /* 0x0000000405047209 */ /* 0x000fc80007810000 */
[----:B------:R-:W-:-:S07]  /*3bd0*/  MOV R5, R4 ;  /* 0x0000000400057202 */ /* 0x000fce0000000f00 */
[----:B------:R-:W-:Y:S05]  /*3be0*/  WARPSYNC.COLLECTIVE R8, `(.L_x_22586) ;  /* 0x0000000008087348 */ /* 0x000fea0003c00000 */
[----:B------:R0:W1:Y:S02]  /*3bf0*/  SHFL.BFLY P2, R9, R5, R11, R26 ;  /* 0x0c00000b05097389 */ /* 0x000064000004001a */
[----:B01----:R-:W-:Y:S05]  /*3c00*/  ENDCOLLECTIVE ;  /* 0x000000000000791b */ /* 0x003fea0003800000 */
.L_x_22586:
[----:B------:R-:W-:Y:S05]  /*3c10*/  BRA `(.L_x_22587) ;  /* 0xffffffd000f87947 */ /* 0x000fea000383ffff */
.L_x_22588:
        /* <DEDUP_REMOVED lines=14> */
.L_x_25992:


//--------------------- .text._ZN4vllm25paged_attention_v1_kernelIttLi64ELi8ELi128ELNS_18Fp8KVCacheDataTypeE0ELb0EEEvPT_PKS2_PKT0_S8_ifPKiSA_iPKfiiiSC_SC_iiiii --------------------------
	.section	.text._ZN4vllm25paged_attention_v1_kernelIttLi64ELi8ELi128ELNS_18Fp8KVCacheDataTypeE0ELb0EEEvPT_PKS2_PKT0_S8_ifPKiSA_iPKfiiiSC_SC_iiiii,"ax",@progbits
	.align	128
        .global         _ZN4vllm25paged_attention_v1_kernelIttLi64ELi8ELi128ELNS_18Fp8KVCacheDataTypeE0ELb0EEEvPT_PKS2_PKT0_S8_ifPKiSA_iPKfiiiSC_SC_iiiii
        .type           _ZN4vllm25paged_attention_v1_kernelIttLi64ELi8ELi128ELNS_18Fp8KVCacheDataTypeE0ELb0EEEvPT_PKS2_PKT0_S8_ifPKiSA_iPKfiiiSC_SC_iiiii,@function
        .size           _ZN4vllm25paged_attention_v1_kernelIttLi64ELi8ELi128ELNS_18Fp8KVCacheDataTypeE0ELb0EEEvPT_PKS2_PKT0_S8_ifPKiSA_iPKfiiiSC_SC_iiiii,(.L_x_25993 - _ZN4vllm25paged_attention_v1_kernelIttLi64ELi8ELi128ELNS_18Fp8KVCacheDataTypeE0ELb0EEEvPT_PKS2_PKT0_S8_ifPKiSA_iPKfiiiSC_SC_iiiii)
        .other          _ZN4vllm25paged_attention_v1_kernelIttLi64ELi8ELi128ELNS_18Fp8KVCacheDataTypeE0ELb0EEEvPT_PKS2_PKT0_S8_ifPKiSA_iPKfiiiSC_SC_iiiii,@"STO_CUDA_ENTRY STV_DEFAULT"
_ZN4vllm25paged_attention_v1_kernelIttLi64ELi8ELi128ELNS_18Fp8KVCacheDataTypeE0ELb0EEEvPT_PKS2_PKT0_S8_ifPKiSA_iPKfiiiSC_SC_iiiii:
.text._ZN4vllm25paged_attention_v1_kernelIttLi64ELi8ELi128ELNS_18Fp8KVCacheDataTypeE0ELb0EEEvPT_PKS2_PKT0_S8_ifPKiSA_iPKfiiiSC_SC_iiiii:
        /* <DEDUP_REMOVED lines=8> */
[----:B------:R-:W4:Y:S08]  /*0080*/  LDC.64 R8, c[0x0][0x3c0] ;  /* 0x0000f000ff087b82 */ /* 0x000f300000000a00 */
[----:B------:R-:W4:Y:S08]  /*0090*/  LDC R20, c[0x0][0x370] ;  /* 0x0000dc00ff147b82 */ /* 0x000f300000000800 */
[----:B------:R-:W4:Y:S01]  /*00a0*/  S2UR UR7, SR_CgaCtaId ;  /* 0x00000000000779c3 */ /* 0x000f220000008800 */
[----:B0-----:R-:W-:Y:S01]  /*00b0*/  ISETP.GT.U32.AND P1, PT, R4, 0x1f, PT ;  /* 0x0000001f0400780c */ /* 0x001fe20003f24070 */
[----:B------:R-:W-:Y:S01]  /*00c0*/  UMOV UR6, 0x400 ;  /* 0x0000040000067882 */ /* 0x000fe20000000000 */
[C---:B-1----:R-:W-:Y:S01]  /*00d0*/  IMAD.WIDE.U32 R6, R22.reuse, 0x4, R6 ;  /* 0x0000000416067825 */ /* 0x042fe200078e0006 */
[----:B------:R-:W0:Y:S03]  /*00e0*/  LDCU UR12, c[0x0][0x3cc] ;  /* 0x00007980ff0c77ac */ /* 0x000e260008000800 */
[----:B--2---:R-:W-:Y:S01]  /*00f0*/  IMAD R0, R22, UR4, RZ ;  /* 0x0000000416007c24 */ /* 0x004fe2000f8e02ff */
[----:B---3--:R1:W2:Y:S01]  /*0100*/  LDG.E.CONSTANT R21, desc[UR8][R6.64] ;  /* 0x0000000806157981 */ /* 0x0082a2000c1e9900 */
[----:B----4-:R-:W-:Y:S01]  /*0110*/  IABS R5, R13 ;  /* 0x0000000d00057213 */ /* 0x010fe20000000000 */
[----:B------:R-:W3:Y:S01]  /*0120*/  LDCU UR13, c[0x0][0x3a4] ;  /* 0x00007480ff0d77ac */ /* 0x000ee20008000800 */
[----:B------:R-:W-:-:S03]  /*0130*/  ISETP.NE.U32.AND P0, PT, R8, RZ, PT ;  /* 0x000000ff0800720c */ /* 0x000fc60003f05070 */
[----:B------:R-:W4:Y:S01]  /*0140*/  @!P1 LDC.64 R10, c[0x0][0x388] ;  /* 0x0000e200ff0a9b82 */ /* 0x000f220000000a00 */
[----:B------:R-:W-:Y:S01]  /*0150*/  @!P1 IMAD.SHL.U32 R2, R23, 0x40, RZ ;  /* 0x0000004017029824 */ /* 0x000fe200078e00ff */
[----:B------:R-:W-:Y:S01]  /*0160*/  @!P1 SHF.L.U32 R3, R4, 0x1, RZ ;  /* 0x0000000104039819 */ /* 0x000fe200000006ff */
[----:B------:R-:W0:Y:S01]  /*0170*/  LDCU.64 UR14, c[0x0][0x390] ;  /* 0x00007200ff0e77ac */ /* 0x000e220008000a00 */
[----:B------:R-:W-:Y:S02]  /*0180*/  ISETP.NE.AND.EX P0, PT, R9, RZ, PT, P0 ;  /* 0x000000ff0900720c */ /* 0x000fe40003f05300 */
[----:B------:R-:W-:Y:S02]  /*0190*/  @!P1 IADD3 R2, P2, P3, R3, R0, R2 ;  /* 0x0000000003029210 */ /* 0x000fe40007b5e002 */
[----:B------:R-:W-:-:S04]  /*01a0*/  SHF.R.S32.HI R0, RZ, 0x1f, R0 ;  /* 0x0000001fff007819 */ /* 0x000fc80000011400 */
[----:B------:R-:W-:-:S05]  /*01b0*/  @!P1 IADD3.X R0, PT, PT, RZ, R0, RZ, P2, P3 ;  /* 0x00000000ff009210 */ /* 0x000fca00017e64ff */
[----:B------:R-:W3:Y:S01]  /*01c0*/  @P0 LDC.64 R8, c[0x0][0x3c0] ;  /* 0x0000f000ff080b82 */ /* 0x000ee20000000a00 */
[----:B----4-:R-:W-:-:S04]  /*01d0*/  @!P1 LEA R10, P2, R2, R10, 0x1 ;  /* 0x0000000a020a9211 */ /* 0x010fc800078408ff */
[----:B------:R-:W-:-:S05]  /*01e0*/  @!P1 LEA.HI.X R11, R2, R11, R0, 0x1, P2 ;  /* 0x0000000b020b9211 */ /* 0x000fca00010f0c00 */
[----:B------:R4:W2:Y:S01]  /*01f0*/  @!P1 LDG.E.CONSTANT R2, desc[UR8][R10.64] ;  /* 0x000000080a029981 */ /* 0x0008a2000c1e9900 */
[----:B------:R-:W1:Y:S08]  /*0200*/  I2F.RP R0, R5 ;  /* 0x0000000500007306 */ /* 0x000e700000209400 */
[----:B-1----:R-:W1:Y:S02]  /*0210*/  MUFU.RCP R0, R0 ;  /* 0x0000000000007308 */ /* 0x002e640000001000 */
[----:B-1----:R-:W-:-:S06]  /*0220*/  VIADD R6, R0, 0xffffffe ;  /* 0x0ffffffe00067836 */ /* 0x002fcc0000000000 */
[----:B------:R1:W4:Y:S01]  /*0230*/  F2I.FTZ.U32.TRUNC.NTZ R7, R6 ;  /* 0x0000000600077305 */ /* 0x000322000021f000 */
[----:B------:R-:W-:Y:S02]  /*0240*/  HFMA2 R3, -RZ, RZ, 0, 0 ;  /* 0x00000000ff037431 */ /* 0x000fe400000001ff */
[----:B---3--:R-:W-:-:S04]  /*0250*/  @P0 IMAD.WIDE.U32 R8, R23, 0x4, R8 ;  /* 0x0000000417080825 */ /* 0x008fc800078e0008 */
[----:B-1----:R-:W-:Y:S01]  /*0260*/  IMAD.MOV.U32 R6, RZ, RZ, RZ ;  /* 0x000000ffff067224 */ /* 0x002fe200078e00ff */
[----:B------:R1:W5:Y:S01]  /*0270*/  @P0 LDG.E.CONSTANT R3, desc[UR8][R8.64] ;  /* 0x0000000808030981 */ /* 0x000362000c1e9900 */
[----:B----4-:R-:W-:-:S05]  /*0280*/  IADD3 R10, PT, PT, RZ, -R7, RZ ;  /* 0x80000007ff0a7210 */ /* 0x010fca0007ffe0ff */
        /* <DEDUP_REMOVED lines=19> */
[----:B-1----:R-:W-:-:S06]  /*03c0*/  VIADD R8, R0, 0xffffffe ;  /* 0x0ffffffe00087836 */ /* 0x002fcc0000000000 */
[----:B------:R1:W3:Y:S01]  /*03d0*/  F2I.FTZ.U32.TRUNC.NTZ R9, R8 ;  /* 0x0000000800097305 */ /* 0x0002e2000021f000 */
[----:B------:R-:W-:Y:S02]  /*03e0*/  IABS R0, R23 ;  /* 0x0000001700007213 */ /* 0x000fe40000000000 */
[----:B------:R-:W-:Y:S01]  /*03f0*/  IABS R7, R6 ;  /* 0x0000000600077213 */ /* 0x000fe20000000000 */
[----:B-1----:R-:W-:Y:S01]  /*0400*/  IMAD.MOV.U32 R8, RZ, RZ, RZ ;  /* 0x000000ffff087224 */ /* 0x002fe200078e00ff */
[----:B---3--:R-:W-:-:S05]  /*0410*/  IADD3 R10, PT, PT, RZ, -R9, RZ ;  /* 0x80000009ff0a7210 */ /* 0x008fca0007ffe0ff */
[----:B------:R-:W-:-:S04]  /*0420*/  IMAD R5, R10, R11, RZ ;  /* 0x0000000b0a057224 */ /* 0x000fc800078e02ff */
        /* <DEDUP_REMOVED lines=12> */
[----:B------:R-:W1:Y:S01]  /*04f0*/  LDCU UR4, c[0x0][0x3b8] ;  /* 0x00007700ff0477ac */ /* 0x000e620008000800 */
[----:B------:R-:W-:Y:S02]  /*0500*/  SHF.R.U32.HI R15, RZ, 0x5, R4 ;  /* 0x00000005ff0f7819 */ /* 0x000fe40000011604 */
[----:B------:R-:W-:Y:S02]  /*0510*/  @!P1 LEA R5, R7, R8, 0x2 ;  /* 0x0000000807059211 */ /* 0x000fe400078e10ff */
[----:B------:R-:W-:Y:S02]  /*0520*/  LOP3.LUT R8, R23, R6, RZ, 0x3c, !PT ;  /* 0x0000000617087212 */ /* 0x000fe400078e3cff */
[----:B------:R-:W-:-:S02]  /*0530*/  @!P2 IADD3 R9, PT, PT, R9, 0x1, RZ ;  /* 0x000000010909a810 */ /* 0x000fc40007ffe0ff */
[----:B------:R-:W-:Y:S02]  /*0540*/  ISETP.GE.AND P3, PT, R8, RZ, PT ;  /* 0x000000ff0800720c */ /* 0x000fe40003f66270 */
[----:B------:R-:W-:Y:S01]  /*0550*/  ISETP.NE.AND P2, PT, R6, RZ, PT ;  /* 0x000000ff0600720c */ /* 0x000fe20003f45270 */
[----:B------:R-:W-:Y:S02]  /*0560*/  @P0 VIADD R9, R9, 0x1 ;  /* 0x0000000109090836 */ /* 0x000fe40000000000 */
[----:B--2---:R-:W-:-:S05]  /*0570*/  VIADD R0, R21, 0x7 ;  /* 0x0000000715007836 */ /* 0x004fca0000000000 */
[----:B------:R-:W-:-:S04]  /*0580*/  SHF.R.S32.HI R11, RZ, 0x1f, R0 ;  /* 0x0000001fff0b7819 */ /* 0x000fc80000011400 */
[----:B------:R-:W-:-:S04]  /*0590*/  LEA.HI R0, R11, R0, RZ, 0x3 ;  /* 0x000000000b007211 */ /* 0x000fc800078f18ff */
[----:B------:R-:W-:Y:S01]  /*05a0*/  SHF.R.S32.HI R0, RZ, 0x3, R0 ;  /* 0x00000003ff007819 */ /* 0x000fe20000011400 */
[----:B------:R-:W-:Y:S01]  /*05b0*/  BSSY B0, `(.L_x_22589) ;  /* 0x0000086000007945 */ /* 0x000fe20003800000 */
[----:B------:R-:W-:Y:S01]  /*05c0*/  MOV R14, 0xff7fffff ;  /* 0xff7fffff000e7802 */ /* 0x000fe20000000f00 */
[----:B------:R2:W-:Y:S01]  /*05d0*/  @!P1 STS [R5], R2 ;  /* 0x0000000205009388 */ /* 0x0005e20000000800 */
[----:B------:R-:W-:Y:S01]  /*05e0*/  BAR.SYNC.DEFER_BLOCKING 0x0 ;  /* 0x0000000000007b1d */ /* 0x000fe20000010000 */
[----:B------:R-:W-:Y:S02]  /*05f0*/  ISETP.GE.AND P1, PT, R15, R0, PT ;  /* 0x000000000f00720c */ /* 0x000fe40003f26270 */
[----:B--2---:R-:W-:Y:S01]  /*0600*/  MOV R2, R9 ;  /* 0x0000000900027202 */ /* 0x004fe20000000f00 */
[----:B-1----:R-:W-:-:S04]  /*0610*/  IMAD R9, R22, UR4, RZ ;  /* 0x0000000416097c24 */ /* 0x002fc8000f8e02ff */
[----:B------:R-:W-:Y:S01]  /*0620*/  @!P3 IMAD.MOV R2, RZ, RZ, -R2 ;  /* 0x000000ffff02b224 */ /* 0x000fe200078e0a02 */
[----:B------:R-:W-:-:S05]  /*0630*/  @!P2 LOP3.LUT R2, RZ, R6, RZ, 0x33, !PT ;  /* 0x00000006ff02a212 */ /* 0x000fca00078e33ff */
[----:B0-----:R-:W-:Y:S05]  /*0640*/  @P1 BRA `(.L_x_22590) ;  /* 0x0000000400f01947 */ /* 0x001fea0003800000 */
        /* <DEDUP_REMOVED lines=25> */
.L_x_22592:
        /* <DEDUP_REMOVED lines=16> */
[----:B------:R1:W5:Y:S01]  /*08e0*/  LDG.E.CONSTANT R32, desc[UR8][R8.64+0x380] ;  /* 0x0003800808207981 */ /* 0x000362000c1e9900 */
[----:B------:R-:W-:-:S02]  /*08f0*/  UMOV UR5, 0x400 ;  /* 0x0000040000057882 */ /* 0x000fc40000000000 */
[----:B0-----:R-:W-:-:S06]  /*0900*/  ULEA UR4, UR4, UR5, 0x18 ;  /* 0x0000000504047291 */ /* 0x001fcc000f8ec0ff */
[----:B------:R-:W-:Y:S01]  /*0910*/  LEA R35, R7, UR4, 0x5 ;  /* 0x0000000407237c11 */ /* 0x000fe2000f8e28ff */
[----:B------:R-:W-:-:S04]  /*0920*/  UMOV UR4, 0xffffffff ;  /* 0xffffffff00047882 */ /* 0x000fc80000000000 */
[----:B------:R-:W0:Y:S02]  /*0930*/  LDS.128 R4, [R35] ;  /* 0x0000000023047984 */ /* 0x000e240000000c00 */
[--C-:B0-----:R-:W-:Y:S02]  /*0940*/  HADD2.F32 R10, -RZ, R5.reuse.H0_H0 ;  /* 0x20000005ff0a7230 */ /* 0x101fe40000004100 */
[--C-:B------:R-:W-:Y:S02]  /*0950*/  HADD2.F32 R33, -RZ, R4.reuse.H0_H0 ;  /* 0x20000004ff217230 */ /* 0x100fe40000004100 */
[----:B------:R-:W-:Y:S02]  /*0960*/  HADD2.F32 R5, -RZ, R5.H1_H1 ;  /* 0x30000005ff057230 */ /* 0x000fe40000004100 */
[----:B------:R-:W-:Y:S02]  /*0970*/  HADD2.F32 R4, -RZ, R4.H1_H1 ;  /* 0x30000004ff047230 */ /* 0x000fe40000004100 */
[----:B--2---:R-:W-:-:S05]  /*0980*/  HADD2.F32 R11, -RZ, R31.H0_H0 ;  /* 0x2000001fff0b7230 */ /* 0x004fca0000004100 */
[----:B------:R-:W-:Y:S01]  /*0990*/  FMUL.FTZ R34, R10, R11 ;  /* 0x0000000b0a227220 */ /* 0x000fe20000410000 */
[----:B---3--:R-:W-:-:S05]  /*09a0*/  HADD2.F32 R10, -RZ, R26.H0_H0 ;  /* 0x2000001aff0a7230 */ /* 0x008fca0000004100 */
[----:B------:R-:W-:Y:S01]  /*09b0*/  FFMA.FTZ R33, R33, R10, R34 ;  /* 0x0000000a21217223 */ /* 0x000fe20000010022 */
[----:B------:R-:W-:Y:S01]  /*09c0*/  HADD2.F32 R34, -RZ, R31.H1_H1 ;  /* 0x3000001fff227230 */ /* 0x000fe20000004100 */
[----:B-1----:R-:W0:Y:S04]  /*09d0*/  LDS.128 R8, [R35+0x10] ;  /* 0x0000100023087984 */ /* 0x002e280000000c00 */
[----:B------:R-:W-:Y:S01]  /*09e0*/  FMUL.FTZ R31, R5, R34 ;  /* 0x00000022051f7220 */ /* 0x000fe20000410000 */
[----:B------:R-:W-:Y:S02]  /*09f0*/  HADD2.F32 R5, -RZ, R26.H1_H1 ;  /* 0x3000001aff057230 */ /* 0x000fe40000004100 */
[----:B------:R-:W-:-:S03]  /*0a00*/  HADD2.F32 R26, -RZ, R6.H0_H0 ;  /* 0x20000006ff1a7230 */ /* 0x000fc60000004100 */
[----:B------:R-:W-:Y:S01]  /*0a10*/  FFMA.FTZ R4, R4, R5, R31 ;  /* 0x0000000504047223 */ /* 0x000fe2000001001f */
[----:B----4-:R-:W-:Y:S02]  /*0a20*/  HADD2.F32 R31, -RZ, R30.H0_H0 ;  /* 0x2000001eff1f7230 */ /* 0x010fe40000004100 */
[----:B------:R-:W-:Y:S02]  /*0a30*/  HADD2.F32 R5, -RZ, R6.H1_H1 ;  /* 0x30000006ff057230 */ /* 0x000fe40000004100 */
[----:B------:R-:W-:Y:S02]  /*0a40*/  HADD2.F32 R30, -RZ, R30.H1_H1 ;  /* 0x3000001eff1e7230 */ /* 0x000fe40000004100 */
[----:B------:R-:W-:Y:S01]  /*0a50*/  FFMA.FTZ R26, R26, R31, R33 ;  /* 0x0000001f1a1a7223 */ /* 0x000fe20000010021 */
[--C-:B------:R-:W-:Y:S02]  /*0a60*/  HADD2.F32 R31, -RZ, R7.reuse.H0_H0 ;  /* 0x20000007ff1f7230 */ /* 0x100fe40000004100 */
[----:B------:R-:W-:-:S02]  /*0a70*/  HADD2.F32 R7, -RZ, R7.H1_H1 ;  /* 0x30000007ff077230 */ /* 0x000fc40000004100 */
[----:B------:R-:W-:Y:S01]  /*0a80*/  FFMA.FTZ R4, R5, R30, R4 ;  /* 0x0000001e05047223 */ /* 0x000fe20000010004 */
[--C-:B-----5:R-:W-:Y:S02]  /*0a90*/  HADD2.F32 R5, -RZ, R29.reuse.H0_H0 ;  /* 0x2000001dff057230 */ /* 0x120fe40000004100 */
[----:B------:R-:W-:-:S03]  /*0aa0*/  HADD2.F32 R29, -RZ, R29.H1_H1 ;  /* 0x3000001dff1d7230 */ /* 0x000fc60000004100 */
[----:B------:R-:W-:Y:S01]  /*0ab0*/  FFMA.FTZ R5, R31, R5, R26 ;  /* 0x000000051f057223 */ /* 0x000fe2000001001a */
[--C-:B------:R-:W-:Y:S02]  /*0ac0*/  HADD2.F32 R26, -RZ, R28.reuse.H0_H0 ;  /* 0x2000001cff1a7230 */ /* 0x100fe40000004100 */
[----:B------:R-:W-:Y:S01]  /*0ad0*/  FFMA.FTZ R4, R7, R29, R4 ;  /* 0x0000001d07047223 */ /* 0x000fe20000010004 */
[--C-:B------:R-:W-:Y:S02]  /*0ae0*/  HADD2.F32 R29, -RZ, R27.reuse.H0_H0 ;  /* 0x2000001bff1d7230 */ /* 0x100fe40000004100 */
[----:B------:R-:W-:Y:S02]  /*0af0*/  HADD2.F32 R28, -RZ, R28.H1_H1 ;  /* 0x3000001cff1c7230 */ /* 0x000fe40000004100 */
[----:B------:R-:W-:Y:S02]  /*0b00*/  HADD2.F32 R27, -RZ, R27.H1_H1 ;  /* 0x3000001bff1b7230 */ /* 0x000fe40000004100 */
[----:B0-----:R-:W-:-:S02]  /*0b10*/  HADD2.F32 R6, -RZ, R8.H0_H0 ;  /* 0x20000008ff067230 */ /* 0x001fc40000004100 */
[----:B------:R-:W-:Y:S02]  /*0b20*/  HADD2.F32 R7, -RZ, R8.H1_H1 ;  /* 0x30000008ff077230 */ /* 0x000fe40000004100 */
[--C-:B------:R-:W-:Y:S02]  /*0b30*/  HADD2.F32 R8, -RZ, R9.reuse.H0_H0 ;  /* 0x20000009ff087230 */ /* 0x100fe40000004100 */
[----:B------:R-:W-:Y:S01]  /*0b40*/  FFMA.FTZ R5, R6, R26, R5 ;  /* 0x0000001a06057223 */ /* 0x000fe20000010005 */
        /* <DEDUP_REMOVED lines=21> */
.L_x_22628:
[----:B------:R-:W2:Y:S01]  /*0ca0*/  S2R R4, SR_TID.X ;  /* 0x0000000000047919 */ /* 0x000ea20000002100 */
[----:B-1----:R-:W-:Y:S01]  /*0cb0*/  FADD.FTZ R6, R5, R6 ;  /* 0x0000000605067221 */ /* 0x002fe20000010000 */
[----:B------:R-:W-:Y:S01]  /*0cc0*/  VIADD R15, R15, 0x4 ;  /* 0x000000040f0f7836 */ /* 0x000fe20000000000 */
[----:B--2---:R-:W-:Y:S01]  /*0cd0*/  LOP3.LUT R7, R4, 0x3, RZ, 0xc0, !PT ;  /* 0x0000000304077812 */ /* 0x004fe200078ec0ff */
[C---:B------:R-:W-:Y:S01]  /*0ce0*/  VIADD R4, R18.reuse, 0x1 ;  /* 0x0000000112047836 */ /* 0x040fe20000000000 */
[----:B------:R-:W-:Y:S02]  /*0cf0*/  IADD3 R18, PT, PT, R18, 0x20, RZ ;  /* 0x0000002012127810 */ /* 0x000fe40007ffe0ff */
[----:B------:R-:W-:Y:S02]  /*0d00*/  ISETP.NE.AND P3, PT, R7, RZ, PT ;  /* 0x000000ff0700720c */ /* 0x000fe40003f65270 */
        /* <DEDUP_REMOVED lines=8> */
[----:B0-----:R-:W-:-:S02]  /*0d90*/  @!P3 FSEL R5, R7, RZ, !P2 ;  /* 0x000000ff0705b208 */ /* 0x001fc40005000000 */
[----:B------:R-:W-:-:S03]  /*0da0*/  IADD3 R16, P2, PT, R16, 0x10, RZ ;  /* 0x0000001010107810 */ /* 0x000fc60007f5e0ff */
[----:B------:R0:W-:Y:S01]  /*0db0*/  @!P3 STS [R24], R5 ;  /* 0x000000051800b388 */ /* 0x0001e20000000800 */
[----:B------:R-:W-:Y:S01]  /*0dc0*/  ISETP.GE.AND P3, PT, R15, R0, PT ;  /* 0x000000000f00720c */ /* 0x000fe20003f66270 */
[----:B------:R-:W-:-:S04]  /*0dd0*/  IMAD.X R17, RZ, RZ, R17, P2 ;  /* 0x000000ffff117224 */ /* 0x000fc800010e0611 */
[----:B------:R-:W-:Y:S01]  /*0de0*/  @!P4 FMNMX.FTZ R14, R14, R7, !PT ;  /* 0x000000070e0ec209 */ /* 0x000fe20007810000 */
[----:B0-----:R-:W-:-:S07]  /*0df0*/  VIADD R24, R24, 0x80 ;  /* 0x0000008018187836 */ /* 0x001fce0000000000 */
[----:B------:R-:W-:Y:S05]  /*0e00*/  @!P3 BRA `(.L_x_22592) ;  /* 0xfffffff80074b947 */ /* 0x000fea000383ffff */
.L_x_22590:
[----:B------:R-:W-:Y:S05]  /*0e10*/  BSYNC B0 ;  /* 0x0000000000007941 */ /* 0x000fea0003800000 */
.L_x_22589:
[----:B------:R-:W0:Y:S01]  /*0e20*/  S2R R24, SR_TID.X ;  /* 0x0000000000187919 */ /* 0x000e220000002100 */
[----:B-----5:R-:W-:Y:S01]  /*0e30*/  IADD3 R3, PT, PT, R21, 0x7, RZ ;  /* 0x0000000715037810 */ /* 0x020fe20007ffe0ff */
[----:B------:R-:W-:Y:S01]  /*0e40*/  UMOV UR4, 0xffffffff ;  /* 0xffffffff00047882 */ /* 0x000fe20000000000 */
[----:B------:R-:W-:Y:S01]  /*0e50*/  MOV R5, 0x400 ;  /* 0x0000040000057802 */ /* 0x000fe20000000f00 */
[----:B------:R-:W1:Y:S01]  /*0e60*/  S2R R4, SR_CgaCtaId ;  /* 0x0000000000047919 */ /* 0x000e620000008800 */
        /* <DEDUP_REMOVED lines=10> */
.L_x_22633:
[----:B------:R-:W-:Y:S01]  /*0f10*/  VIADD R7, R5, 0x80 ;  /* 0x0000008005077836 */ /* 0x000fe20000000000 */
[----:B------:R-:W-:Y:S01]  /*0f20*/  ISETP.NE.AND P2, PT, R25, RZ, PT ;  /* 0x000000ff1900720c */ /* 0x000fe20003f45270 */
[----:B------:R-:W-:Y:S05]  /*0f30*/  WARPSYNC.ALL ;  /* 0x0000000000007948 */ /* 0x000fea0003800000 */
[----:B-1----:R-:W-:Y:S02]  /*0f40*/  LEA R8, R4, R7, 0x18 ;  /* 0x0000000704087211 */ /* 0x002fe400078ec0ff */
[----:B--2---:R-:W-:Y:S02]  /*0f50*/  FMNMX.FTZ R9, R6, R9, !PT ;  /* 0x0000000906097209 */ /* 0x004fe40007810000 */
        /* <DEDUP_REMOVED lines=35> */
.L_x_22598:
        /* <DEDUP_REMOVED lines=11> */
.L_x_22597:
[----:B------:R-:W-:Y:S05]  /*1240*/  BSYNC.RECONVERGENT B1 ;  /* 0x0000000000017941 */ /* 0x000fea0003800200 */
.L_x_22596:
        /* <DEDUP_REMOVED lines=12> */
.L_x_22601:
[----:B------:R-:W0:Y:S01]  /*1310*/  LDS R14, [R11+-0x400] ;  /* 0xfffc00000b0e7984 */ /* 0x000e220000000800 */
[----:B------:R-:W-:-:S03]  /*1320*/  IADD3 R12, PT, PT, R12, 0x800, RZ ;  /* 0x000008000c0c7810 */ /* 0x000fc60007ffe0ff */
[----:B------:R-:W1:Y:S01]  /*1330*/  LDS R30, [R11] ;  /* 0x000000000b1e7984 */ /* 0x000e620000000800 */
[----:B------:R-:W-:-:S03]  /*1340*/  ISETP.GE.AND P5, PT, R12, R10, PT ;  /* 0x0000000a0c00720c */ /* 0x000fc60003fa6270 */
[----:B------:R-:W2:Y:S04]  /*1350*/  LDS R18, [R11+0x400] ;  /* 0x000400000b127984 */ /* 0x000ea80000000800 */
[----:B------:R-:W3:Y:S04]  /*1360*/  LDS R15, [R11+0xa00] ;  /* 0x000a00000b0f7984 */ /* 0x000ee80000000800 */
[----:B------:R-:W4:Y:S04]  /*1370*/  LDS R26, [R11+0x600] ;  /* 0x000600000b1a7984 */ /* 0x000f280000000800 */
[----:B------:R-:W-:Y:S04]  /*1380*/  LDS R19, [R11+0xc00] ;  /* 0x000c00000b137984 */ /* 0x000fe80000000800 */
[----:B------:R-:W5:Y:S04]  /*1390*/  LDS R32, [R11+0x200] ;  /* 0x000200000b207984 */ /* 0x000f680000000800 */
[----:B------:R-:W5:Y:S04]  /*13a0*/  LDS R16, [R11+0x800] ;  /* 0x000800000b107984 */ /* 0x000f680000000800 */
[----:B------:R-:W5:Y:S04]  /*13b0*/  LDS R28, [R11+-0x200] ;  /* 0xfffe00000b1c7984 */ /* 0x000f680000000800 */
        /* <DEDUP_REMOVED lines=9> */
[----:B---3--:R-:W-:Y:S01]  /*1450*/  FADD.FTZ R35, -R9, R15 ;  /* 0x0000000f09237221 */ /* 0x008fe20000010100 */
[----:B------:R-:W-:Y:S01]  /*1460*/  FMUL.FTZ R27, R27, 1.4426950216293334961 ;  /* 0x3fb8aa3b1b1b7820 */ /* 0x000fe20000410000 */
[----:B----4-:R-:W-:-:S05]  /*1470*/  FADD.FTZ R31, -R9, R26 ;  /* 0x0000001a091f7221 */ /* 0x010fca0000010100 */
[----:B------:R3:W-:Y:S01]  /*1480*/  MUFU.EX2 R26, R27 ;  /* 0x0000001b001a7308 */ /* 0x0007e20000000800 */
[----:B------:R-:W-:Y:S01]  /*1490*/  FMUL.FTZ R31, R31, 1.4426950216293334961 ;  /* 0x3fb8aa3b1f1f7820 */ /* 0x000fe20000410000 */
[----:B-----5:R-:W-:-:S06]  /*14a0*/  FADD.FTZ R32, -R9, R32 ;  /* 0x0000002009207221 */ /* 0x020fcc0000010100 */
[----:B------:R-:W4:Y:S01]  /*14b0*/  MUFU.EX2 R14, R14 ;  /* 0x0000000e000e7308 */ /* 0x000f220000000800 */
[----:B---3--:R-:W-:Y:S01]  /*14c0*/  FMUL.FTZ R27, R35, 1.4426950216293334961 ;  /* 0x3fb8aa3b231b7820 */ /* 0x008fe20000410000 */
[C---:B------:R-:W-:Y:S01]  /*14d0*/  FADD.FTZ R35, -R9.reuse, R19 ;  /* 0x0000001309237221 */ /* 0x040fe20000010100 */
[C---:B------:R-:W-:Y:S01]  /*14e0*/  FADD.FTZ R33, -R9.reuse, R16 ;  /* 0x0000001009217221 */ /* 0x040fe20000010100 */
[----:B------:R-:W3:Y:S01]  /*14f0*/  LDS R19, [R11+0x1800] ;  /* 0x001800000b137984 */ /* 0x000ee20000000800 */
[----:B------:R-:W-:Y:S01]  /*1500*/  FADD.FTZ R28, -R9, R28 ;  /* 0x0000001c091c7221 */ /* 0x000fe20000010100 */
[----:B------:R-:W-:Y:S01]  /*1510*/  FMUL.FTZ R17, R32, 1.4426950216293334961 ;  /* 0x3fb8aa3b20117820 */ /* 0x000fe20000410000 */
[----:B------:R-:W-:Y:S01]  /*1520*/  FMUL.FTZ R33, R33, 1.4426950216293334961 ;  /* 0x3fb8aa3b21217820 */ /* 0x000fe20000410000 */
[----:B------:R5:W1:Y:S01]  /*1530*/  MUFU.EX2 R16, R31 ;  /* 0x0000001f00107308 */ /* 0x000a620000000800 */
[----:B------:R-:W-:Y:S01]  /*1540*/  FMUL.FTZ R28, R28, 1.4426950216293334961 ;  /* 0x3fb8aa3b1c1c7820 */ /* 0x000fe20000410000 */
[----:B------:R-:W-:Y:S01]  /*1550*/  LDS R32, [R11+0x1400] ;  /* 0x001400000b207984 */ /* 0x000fe20000000800 */
[----:B--2---:R-:W-:Y:S01]  /*1560*/  FADD.FTZ R13, R29, R13 ;  /* 0x0000000d1d0d7221 */ /* 0x004fe20000010000 */
[----:B------:R-:W-:-:S02]  /*1570*/  FMUL.FTZ R35, R35, 1.4426950216293334961 ;  /* 0x3fb8aa3b23237820 */ /* 0x000fc40000410000 */
[----:B------:R2:W-:Y:S02]  /*1580*/  STS [R11+-0x400], R29 ;  /* 0xfffc001d0b007388 */ /* 0x0005e40000000800 */
[----:B------:R2:W1:Y:S01]  /*1590*/  MUFU.EX2 R18, R17 ;  /* 0x0000001100127308 */ /* 0x0004620000000800 */
[----:B-----5:R-:W-:Y:S01]  /*15a0*/  FADD.FTZ R31, -R9, R36 ;  /* 0x00000024091f7221 */ /* 0x020fe20000010100 */
[----:B----4-:R-:W-:Y:S03]  /*15b0*/  STS [R11], R14 ;  /* 0x0000000e0b007388 */ /* 0x010fe60000000800 */
[----:B------:R-:W-:Y:S01]  /*15c0*/  FMUL.FTZ R37, R31, 1.4426950216293334961 ;  /* 0x3fb8aa3b1f257820 */ /* 0x000fe20000410000 */
[----:B------:R-:W4:Y:S01]  /*15d0*/  LDS R36, [R11+0x1a00] ;  /* 0x001a00000b247984 */ /* 0x000f220000000800 */
[----:B0-----:R-:W-:Y:S01]  /*15e0*/  FADD.FTZ R31, -R9, R34 ;  /* 0x00000022091f7221 */ /* 0x001fe20000010100 */
[----:B------:R-:W0:Y:S02]  /*15f0*/  MUFU.EX2 R28, R28 ;  /* 0x0000001c001c7308 */ /* 0x000e240000000800 */
[----:B--2---:R-:W2:Y:S04]  /*1600*/  LDS R17, [R11+0x1600] ;  /* 0x001600000b117984 */ /* 0x004ea80000000800 */
[----:B-1----:R-:W-:Y:S02]  /*1610*/  STS [R11+0x600], R16 ;  /* 0x000600100b007388 */ /* 0x002fe40000000800 */
[----:B------:R1:W5:Y:S02]  /*1620*/  MUFU.EX2 R15, R33 ;  /* 0x00000021000f7308 */ /* 0x0003640000000800 */
[----:B------:R-:W-:Y:S04]  /*1630*/  STS [R11+0x200], R18 ;  /* 0x000200120b007388 */ /* 0x000fe80000000800 */
[----:B------:R-:W-:Y:S02]  /*1640*/  STS [R11+0x400], R26 ;  /* 0x0004001a0b007388 */ /* 0x000fe40000000800 */
[----:B------:R-:W4:Y:S01]  /*1650*/  MUFU.EX2 R27, R27 ;  /* 0x0000001b001b7308 */ /* 0x000f220000000800 */
[----:B-1----:R-:W-:Y:S01]  /*1660*/  FMUL.FTZ R33, R31, 1.4426950216293334961 ;  /* 0x3fb8aa3b1f217820 */ /* 0x002fe20000410000 */
[C---:B------:R-:W-:Y:S01]  /*1670*/  FADD.FTZ R31, -R9.reuse, R30 ;  /* 0x0000001e091f7221 */ /* 0x040fe20000010100 */
[----:B0-----:R0:W-:Y:S01]  /*1680*/  STS [R11+-0x200], R28 ;  /* 0xfffe001c0b007388 */ /* 0x0011e20000000800 */
[----:B---3--:R-:W-:-:S04]  /*1690*/  FADD.FTZ R19, -R9, R19 ;  /* 0x0000001309137221 */ /* 0x008fc80000010100 */
[----:B------:R1:W-:Y:S01]  /*16a0*/  MUFU.EX2 R30, R33 ;  /* 0x00000021001e7308 */ /* 0x0003e20000000800 */
[----:B-----5:R3:W-:Y:S07]  /*16b0*/  STS [R11+0x800], R15 ;  /* 0x0008000f0b007388 */ /* 0x0207ee0000000800 */
[----:B------:R5:W3:Y:S01]  /*16c0*/  MUFU.EX2 R29, R35 ;  /* 0x00000023001d7308 */ /* 0x000ae20000000800 */
[----:B-1----:R-:W-:Y:S01]  /*16d0*/  FMUL.FTZ R33, R31, 1.4426950216293334961 ;  /* 0x3fb8aa3b1f217820 */ /* 0x002fe20000410000 */
[----:B------:R-:W-:Y:S01]  /*16e0*/  FADD.FTZ R31, R13, R28 ;  /* 0x0000001c0d1f7221 */ /* 0x000fe20000010000 */
[----:B0-----:R-:W-:Y:S01]  /*16f0*/  FMUL.FTZ R28, R19, 1.4426950216293334961 ;  /* 0x3fb8aa3b131c7820 */ /* 0x001fe20000410000 */
[----:B----4-:R-:W-:Y:S02]  /*1700*/  STS [R11+0xa00], R27 ;  /* 0x000a001b0b007388 */ /* 0x010fe40000000800 */
[----:B------:R-:W-:Y:S01]  /*1710*/  FADD.FTZ R31, R31, R14 ;  /* 0x0000000e1f1f7221 */ /* 0x000fe20000010000 */
[C---:B------:R-:W-:Y:S01]  /*1720*/  FADD.FTZ R19, -R9.reuse, R36 ;  /* 0x0000002409137221 */ /* 0x040fe20000010100 */
[----:B------:R-:W0:Y:S01]  /*1730*/  MUFU.EX2 R34, R37 ;  /* 0x0000002500227308 */ /* 0x000e220000000800 */
[----:B-----5:R-:W-:Y:S01]  /*1740*/  FADD.FTZ R35, -R9, R32 ;  /* 0x0000002009237221 */ /* 0x020fe20000010100 */
[----:B------:R-:W-:Y:S01]  /*1750*/  FADD.FTZ R31, R31, R18 ;  /* 0x000000121f1f7221 */ /* 0x000fe20000010000 */
[----:B--2---:R-:W-:Y:S01]  /*1760*/  FADD.FTZ R17, -R9, R17 ;  /* 0x0000001109117221 */ /* 0x004fe20000010100 */
[----:B------:R-:W-:Y:S01]  /*1770*/  FMUL.FTZ R14, R19, 1.4426950216293334961 ;  /* 0x3fb8aa3b130e7820 */ /* 0x000fe20000410000 */
[----:B------:R-:W-:Y:S01]  /*1780*/  FMUL.FTZ R13, R35, 1.4426950216293334961 ;  /* 0x3fb8aa3b230d7820 */ /* 0x000fe20000410000 */
[----:B------:R-:W-:Y:S01]  /*1790*/  FADD.FTZ R31, R31, R26 ;  /* 0x0000001a1f1f7221 */ /* 0x000fe20000010000 */
[----:B------:R-:W-:Y:S01]  /*17a0*/  FMUL.FTZ R17, R17, 1.4426950216293334961 ;  /* 0x3fb8aa3b11117820 */ /* 0x000fe20000410000 */
[----:B------:R-:W1:Y:S01]  /*17b0*/  MUFU.EX2 R32, R33 ;  /* 0x0000002100207308 */ /* 0x000e620000000800 */
[----:B---3--:R-:W-:Y:S01]  /*17c0*/  STS [R11+0xc00], R29 ;  /* 0x000c001d0b007388 */ /* 0x008fe20000000800 */
        /* <DEDUP_REMOVED lines=24> */
.L_x_22600:
[----:B------:R-:W-:Y:S05]  /*1950*/  BSYNC.RECONVERGENT B1 ;  /* 0x0000000000017941 */ /* 0x000fea0003800200 */
.L_x_22599:
        /* <DEDUP_REMOVED lines=55> */
.L_x_22603:
[----:B------:R-:W-:Y:S05]  /*1cd0*/  BSYNC.RECONVERGENT B1 ;  /* 0x0000000000017941 */ /* 0x000fea0003800200 */
.L_x_22602:
        /* <DEDUP_REMOVED lines=26> */
.L_x_22595:
[----:B------:R-:W-:Y:S05]  /*1e80*/  BSYNC.RECONVERGENT B0 ;  /* 0x0000000000007941 */ /* 0x000fea0003800200 */
.L_x_22594:
        /* <DEDUP_REMOVED lines=39> */
.L_x_22608:
[----:B------:R-:W0:Y:S01]  /*2100*/  LDS R9, [R8] ;  /* 0x0000000008097984 */ /* 0x000e220000000800 */
[----:B------:R-:W-:-:S04]  /*2110*/  IADD3 R11, PT, PT, R11, 0x1, RZ ;  /* 0x000000010b0b7810 */ /* 0x000fc80007ffe0ff */
[----:B------:R-:W-:Y:S01]  /*2120*/  ISETP.NE.AND P0, PT, R11, RZ, PT ;  /* 0x000000ff0b00720c */ /* 0x000fe20003f05270 */
[----:B0-----:R-:W-:-:S05]  /*2130*/  FMUL.FTZ R9, R9, R6 ;  /* 0x0000000609097220 */ /* 0x001fca0000410000 */
[----:B------:R0:W-:Y:S02]  /*2140*/  STS [R8], R9 ;  /* 0x0000000908007388 */ /* 0x0001e40000000800 */
[----:B0-----:R-:W-:-:S05]  /*2150*/  IADD3 R8, PT, PT, R8, 0x200, RZ ;  /* 0x0000020008087810 */ /* 0x001fca0007ffe0ff */
[----:B------:R-:W-:Y:S05]  /*2160*/  @P0 BRA `(.L_x_22608) ;  /* 0xfffffffc00e40947 */ /* 0x000fea000383ffff */
.L_x_22607:
[----:B------:R-:W-:Y:S05]  /*2170*/  BSYNC.RECONVERGENT B1 ;  /* 0x0000000000017941 */ /* 0x000fea0003800200 */
.L_x_22606:
        /* <DEDUP_REMOVED lines=12> */
.L_x_22611:
        /* <DEDUP_REMOVED lines=52> */
.L_x_22610:
[----:B------:R-:W-:Y:S05]  /*2580*/  BSYNC.RECONVERGENT B1 ;  /* 0x0000000000017941 */ /* 0x000fea0003800200 */
.L_x_22609:
        /* <DEDUP_REMOVED lines=31> */
.L_x_22613:
[----:B------:R-:W-:Y:S05]  /*2780*/  BSYNC.RECONVERGENT B1 ;  /* 0x0000000000017941 */ /* 0x000fea0003800200 */
.L_x_22612:
        /* <DEDUP_REMOVED lines=14> */
.L_x_22605:
[----:B------:R-:W-:Y:S05]  /*2870*/  BSYNC.RECONVERGENT B0 ;  /* 0x0000000000007941 */ /* 0x000fea0003800200 */
.L_x_22604:
[----:B------:R-:W-:Y:S01]  /*2880*/  BAR.SYNC.DEFER_BLOCKING 0x0 ;  /* 0x0000000000007b1d */ /* 0x000fe20000010000 */
[----:B------:R-:W-:-:S05]  /*2890*/  CS2R R26, SRZ ;  /* 0x00000000001a7805 */ /* 0x000fca000001ff00 */
        /* <DEDUP_REMOVED lines=9> */
[----:B------:R-:W-:Y:S01]  /*2930*/  IADD3 R5, PT, PT, R5, 0xa0, RZ ;  /* 0x000000a005057810 */ /* 0x000fe20007ffe0ff */
[----:B------:R-:W-:Y:S01]  /*2940*/  IMAD.MOV.U32 R27, RZ, RZ, RZ ;  /* 0x000000ffff1b7224 */ /* 0x000fe200078e00ff */
[----:B------:R-:W-:Y:S01]  /*2950*/  LOP3.LUT R6, R6, 0x7c, RZ, 0xc0, !PT ;  /* 0x0000007c06067812 */ /* 0x000fe200078ec0ff */
[----:B------:R-:W1:Y:S01]  /*2960*/  LDCU.64 UR10, c[0x0][0x3a8] ;  /* 0x00007500ff0a77ac */ /* 0x000e620008000a00 */
[----:B------:R-:W-:Y:S02]  /*2970*/  LEA R30, R4, R5, 0x18 ;  /* 0x00000005041e7211 */ /* 0x000fe400078ec0ff */
[----:B------:R-:W-:-:S02]  /*2980*/  IADD3 R35, PT, PT, R3, -R0, RZ ;  /* 0x8000000003237210 */ /* 0x000fc40007ffe0ff */
[C---:B------:R-:W-:Y:S02]  /*2990*/  LEA R30, R3.reuse, R30, 0x5 ;  /* 0x0000001e031e7211 */ /* 0x040fe400078e28ff */
        /* <DEDUP_REMOVED lines=8> */
.L_x_22620:
[----:B------:R-:W-:Y:S01]  /*2a20*/  MOV R36, R28 ;  /* 0x0000001c00247202 */ /* 0x000fe20000000f00 */
[----:B------:R-:W-:Y:S01]  /*2a30*/  IMAD.MOV.U32 R37, RZ, RZ, R31 ;  /* 0x000000ffff257224 */ /* 0x000fe200078e001f */
[----:B------:R-:W0:Y:S04]  /*2a40*/  LDS.128 R16, [R30+-0x10] ;  /* 0xfffff0001e107984 */ /* 0x000e280000000c00 */
[----:B------:R-:W2:Y:S04]  /*2a50*/  LDG.E.CONSTANT R5, desc[UR8][R36.64] ;  /* 0x0000000824057981 */ /* 0x000ea8000c1e9900 */
[----:B------:R1:W4:Y:S01]  /*2a60*/  LDS.128 R12, [R30] ;  /* 0x000000001e0c7984 */ /* 0x0003220000000c00 */
[----:B--2---:R-:W-:-:S03]  /*2a70*/  IMAD.WIDE R4, R5, UR7, R2 ;  /* 0x0000000705047c25 */ /* 0x004fc6000f8e0202 */
[----:B------:R-:W-:-:S04]  /*2a80*/  LEA R4, P0, R25, R4, 0x3 ;  /* 0x0000000419047211 */ /* 0x000fc800078018ff */
[----:B------:R-:W-:Y:S02]  /*2a90*/  IADD3.X R5, PT, PT, RZ, R5, RZ, P0, !PT ;  /* 0x00000005ff057210 */ /* 0x000fe400007fe4ff */
        /* <DEDUP_REMOVED lines=40> */
.L_x_22617:
[----:B------:R-:W-:Y:S05]  /*2d20*/  BSYNC.RECONVERGENT B1 ;  /* 0x0000000000017941 */ /* 0x000fea0003800200 */
.L_x_22616:
[----:B-----5:R-:W-:Y:S01]  /*2d30*/  HMUL2 R9, R18, R9 ;  /* 0x0000000912097232 */ /* 0x020fe20000000000 */
[----:B------:R-:W-:Y:S01]  /*2d40*/  F2FP.F16.F32.PACK_AB R12, R13, R12 ;  /* 0x0000000c0d0c723e */ /* 0x000fe200000000ff */
[----:B------:R-:W-:Y:S01]  /*2d50*/  BSSY.RECONVERGENT B1, `(.L_x_22618) ;  /* 0x000002a000017945 */ /* 0x000fe20003800200 */
[----:B------:R-:W-:Y:S01]  /*2d60*/  F2FP.F16.F32.PACK_AB R14, R15, R14 ;  /* 0x0000000e0f0e723e */ /* 0x000fe200000000ff */
[----:B------:R-:W-:Y:S02]  /*2d70*/  HFMA2 R8, R17, R8, R9 ;  /* 0x0000000811087231 */ /* 0x000fe40000000009 */
[----:B------:R-:W-:-:S05]  /*2d80*/  IMAD.MOV.U32 R9, RZ, RZ, R12 ;  /* 0x000000ffff097224 */ /* 0x000fca00078e000c */
[----:B------:R-:W-:Y:S01]  /*2d90*/  HFMA2 R10, R9, R10, R8 ;  /* 0x0000000a090a7231 */ /* 0x000fe20000000008 */
[----:B------:R-:W-:-:S05]  /*2da0*/  MOV R8, R14 ;  /* 0x0000000e00087202 */ /* 0x000fca0000000f00 */
[----:B------:R-:W-:-:S05]  /*2db0*/  HFMA2 R10, R8, R11, R10 ;  /* 0x0000000b080a7231 */ /* 0x000fca000000000a */
[--C-:B------:R-:W-:Y:S02]  /*2dc0*/  HADD2.F32 R11, -RZ, R10.reuse.H0_H0 ;  /* 0x2000000aff0b7230 */ /* 0x100fe40000004100 */
[----:B------:R-:W-:-:S05]  /*2dd0*/  HADD2.F32 R10, -RZ, R10.H1_H1 ;  /* 0x3000000aff0a7230 */ /* 0x000fca0000004100 */
[----:B------:R-:W-:-:S04]  /*2de0*/  FADD.FTZ R10, R11, R10 ;  /* 0x0000000a0b0a7221 */ /* 0x000fc80000010000 */
[----:B------:R-:W-:Y:S01]  /*2df0*/  FADD.FTZ R27, R10, R27 ;  /* 0x0000001b0a1b7221 */ /* 0x000fe20000010000 */
[----:B------:R-:W-:Y:S06]  /*2e00*/  @P0 BRA `(.L_x_22619) ;  /* 0x0000000000780947 */ /* 0x000fec0003800000 */
        /* <DEDUP_REMOVED lines=30> */
.L_x_22619:
[----:B------:R-:W-:Y:S05]  /*2ff0*/  BSYNC.RECONVERGENT B1 ;  /* 0x0000000000017941 */ /* 0x000fea0003800200 */
.L_x_22618:
[----:B------:R-:W-:Y:S01]  /*3000*/  HMUL2 R5, R18, R5 ;  /* 0x0000000512057232 */ /* 0x000fe20000000000 */
[----:B------:R-:W-:Y:S01]  /*3010*/  IADD3 R28, P1, PT, R28, 0x10, RZ ;  /* 0x000000101c1c7810 */ /* 0x000fe20007f3e0ff */
[----:B------:R-:W-:Y:S01]  /*3020*/  VIADD R35, R35, 0x4 ;  /* 0x0000000423237836 */ /* 0x000fe20000000000 */
[----:B------:R-:W-:Y:S01]  /*3030*/  IADD3 R34, PT, PT, R34, 0x20, RZ ;  /* 0x0000002022227810 */ /* 0x000fe20007ffe0ff */
[----:B------:R-:W-:Y:S02]  /*3040*/  HFMA2 R5, R17, R4, R5 ;  /* 0x0000000411057231 */ /* 0x000fe40000000005 */
[----:B------:R-:W-:Y:S01]  /*3050*/  VIADD R30, R30, 0x80 ;  /* 0x000000801e1e7836 */ /* 0x000fe20000000000 */
[----:B------:R-:W-:Y:S01]  /*3060*/  IADD3.X R31, PT, PT, RZ, R31, RZ, P1, !PT ;  /* 0x0000001fff1f7210 */ /* 0x000fe20000ffe4ff */
[----:B------:R-:W-:-:S04]  /*3070*/  HFMA2 R4, R9, R6, R5 ;  /* 0x0000000609047231 */ /* 0x000fc80000000005 */
[----:B------:R-:W-:Y:S01]  /*3080*/  HFMA2 R4, R8, R7, R4 ;  /* 0x0000000708047231 */ /* 0x000fe20000000004 */
[C---:B------:R-:W-:Y:S02]  /*3090*/  IADD3 R7, PT, PT, R29.reuse, 0x3, RZ ;  /* 0x000000031d077810 */ /* 0x040fe40007ffe0ff */
[----:B------:R-:W-:Y:S02]  /*30a0*/  IADD3 R29, PT, PT, R29, 0x4, RZ ;  /* 0x000000041d1d7810 */ /* 0x000fe40007ffe0ff */
[----:B------:R-:W-:Y:S01]  /*30b0*/  ISETP.GE.AND P0, PT, R7, R0, PT ;  /* 0x000000000700720c */ /* 0x000fe20003f06270 */
[--C-:B------:R-:W-:Y:S02]  /*30c0*/  HADD2.F32 R5, -RZ, R4.reuse.H0_H0 ;  /* 0x20000004ff057230 */ /* 0x100fe40000004100 */
[----:B------:R-:W-:-:S05]  /*30d0*/  HADD2.F32 R4, -RZ, R4.H1_H1 ;  /* 0x30000004ff047230 */ /* 0x000fca0000004100 */
[----:B------:R-:W-:-:S04]  /*30e0*/  FADD.FTZ R5, R5, R4 ;  /* 0x0000000405057221 */ /* 0x000fc80000010000 */
[----:B------:R-:W-:Y:S01]  /*30f0*/  FADD.FTZ R26, R5, R26 ;  /* 0x0000001a051a7221 */ /* 0x000fe20000010000 */
[----:B------:R-:W-:Y:S06]  /*3100*/  @!P0 BRA `(.L_x_22620) ;  /* 0xfffffff800448947 */ /* 0x000fec000383ffff */
.L_x_22615:
[----:B--23--:R-:W-:Y:S05]  /*3110*/  BSYNC.RECONVERGENT B0 ;  /* 0x0000000000007941 */ /* 0x00cfea0003800200 */
.L_x_22614:
[C---:B------:R-:W-:Y:S01]  /*3120*/  LOP3.LUT R0, R24.reuse, 0x3c0, RZ, 0xc0, !PT ;  /* 0x000003c018007812 */ /* 0x040fe200078ec0ff */
[----:B------:R-:W-:Y:S01]  /*3130*/  BAR.SYNC.DEFER_BLOCKING 0x0 ;  /* 0x0000000000007b1d */ /* 0x000fe20000010000 */
[----:B------:R-:W-:Y:S02]  /*3140*/  LOP3.LUT R2, R24, 0x3e0, RZ, 0xc0, !PT ;  /* 0x000003e018027812 */ /* 0x000fe400078ec0ff */
[----:B------:R-:W-:Y:S02]  /*3150*/  ISETP.NE.AND P0, PT, R0, 0x40, PT ;  /* 0x000000400000780c */ /* 0x000fe40003f05270 */
[----:B------:R-:W-:Y:S01]  /*3160*/  ISETP.NE.AND P2, PT, R2, 0x20, PT ;  /* 0x000000200200780c */ /* 0x000fe20003f45270 */
[----:B------:R-:W-:Y:S01]  /*3170*/  BSSY.RECONVERGENT B0, `(.L_x_22621) ;  /* 0x000001c000007945 */ /* 0x000fe20003800200 */
[----:B------:R-:W-:Y:S02]  /*3180*/  SHF.R.U32.HI R4, RZ, 0x5, R24 ;  /* 0x00000005ff047819 */ /* 0x000fe40000011618 */
[----:B------:R-:W-:-:S02]  /*3190*/  ISETP.GT.U32.AND P1, PT, R24, 0x3f, PT ;  /* 0x0000003f1800780c */ /* 0x000fc40003f24070 */
[----:B------:R-:W-:-:S05]  /*31a0*/  ISETP.GT.U32.AND P3, PT, R24, 0x1f, PT ;  /* 0x0000001f1800780c */ /* 0x000fca0003f64070 */
[----:B------:R-:W2:Y:S01]  /*31b0*/  @!P0 S2R R3, SR_CgaCtaId ;  /* 0x0000000000038919 */ /* 0x000ea20000008800 */
[----:B------:R-:W-:Y:S02]  /*31c0*/  @!P0 MOV R0, 0x400 ;  /* 0x0000040000008802 */ /* 0x000fe40000000f00 */
[----:B------:R-:W-:Y:S01]  /*31d0*/  @!P2 MOV R2, 0x400 ;  /* 0x000004000002a802 */ /* 0x000fe20000000f00 */
[----:B------:R-:W3:Y:S01]  /*31e0*/  @!P2 S2R R5, SR_CgaCtaId ;  /* 0x000000000005a919 */ /* 0x000ee20000008800 */
[----:B------:R-:W-:-:S03]  /*31f0*/  @!P0 IADD3 R0, PT, PT, R0, 0xa0, RZ ;  /* 0x000000a000008810 */ /* 0x000fc60007ffe0ff */
[----:B------:R-:W-:Y:S01]  /*3200*/  @!P2 VIADD R2, R2, 0xa0 ;  /* 0x000000a00202a836 */ /* 0x000fe20000000000 */
[----:B--2---:R-:W-:Y:S02]  /*3210*/  @!P0 LEA R3, R3, R0, 0x18 ;  /* 0x0000000003038211 */ /* 0x004fe400078ec0ff */
[----:B------:R-:W-:Y:S02]  /*3220*/  LEA R0, R4, R25, 0x6 ;  /* 0x0000001904007211 */ /* 0x000fe400078e30ff */
[----:B---3--:R-:W-:Y:S02]  /*3230*/  @!P2 LEA R4, R5, R2, 0x18 ;  /* 0x000000020504a211 */ /* 0x008fe400078ec0ff */
[----:B------:R-:W-:-:S03]  /*3240*/  @!P0 LEA R2, R0, R3, 0x2 ;  /* 0x0000000300028211 */ /* 0x000fc600078e10ff */
[----:B------:R-:W-:Y:S02]  /*3250*/  @!P2 IMAD R25, R25, 0x4, R4 ;  /* 0x000000041919a824 */ /* 0x000fe400078e0204 */
[----:B------:R2:W-:Y:S04]  /*3260*/  @!P0 STS [R2+-0x200], R27 ;  /* 0xfffe001b02008388 */ /* 0x0005e80000000800 */
[----:B------:R2:W-:Y:S01]  /*3270*/  @!P0 STS [R2+-0x180], R26 ;  /* 0xfffe801a02008388 */ /* 0x0005e20000000800 */
[----:B------:R-:W-:Y:S06]  /*3280*/  BAR.SYNC.DEFER_BLOCKING 0x0 ;  /* 0x0000000000007b1d */ /* 0x000fec0000010000 */
[----:B------:R-:W-:Y:S05]  /*3290*/  @P1 BRA `(.L_x_22622) ;  /* 0x0000000000241947 */ /* 0x000fea0003800000 */
[----:B------:R-:W3:Y:S01]  /*32a0*/  S2UR UR5, SR_CgaCtaId ;  /* 0x00000000000579c3 */ /* 0x000ee20000008800 */
[----:B------:R-:W-:Y:S02]  /*32b0*/  UMOV UR4, 0x400 ;  /* 0x0000040000047882 */ /* 0x000fe40000000000 */
[----:B------:R-:W-:-:S04]  /*32c0*/  UIADD3 UR4, UPT, UPT, UR4, 0xa0, URZ ;  /* 0x000000a004047890 */ /* 0x000fc8000fffe0ff */
[----:B---3--:R-:W-:-:S06]  /*32d0*/  ULEA UR4, UR5, UR4, 0x18 ;  /* 0x0000000405047291 */ /* 0x008fcc000f8ec0ff */
[----:B------:R-:W-:-:S05]  /*32e0*/  LEA R4, R0, UR4, 0x2 ;  /* 0x0000000400047c11 */ /* 0x000fca000f8e10ff */
[----:B--2---:R-:W2:Y:S04]  /*32f0*/  LDS R2, [R4] ;  /* 0x0000000004027984 */ /* 0x004ea80000000800 */
[----:B------:R-:W3:Y:S01]  /*3300*/  LDS R3, [R4+0x80] ;  /* 0x0000800004037984 */ /* 0x000ee20000000800 */
[----:B--2---:R-:W-:Y:S01]  /*3310*/  FADD.FTZ R27, R27, R2 ;  /* 0x000000021b1b7221 */ /* 0x004fe20000010000 */
[----:B---3--:R-:W-:-:S07]  /*3320*/  FADD.FTZ R26, R26, R3 ;  /* 0x000000031a1a7221 */ /* 0x008fce0000010000 */
.L_x_22622:
[----:B------:R-:W-:Y:S05]  /*3330*/  BSYNC.RECONVERGENT B0 ;  /* 0x0000000000007941 */ /* 0x000fea0003800200 */
.L_x_22621:
[----:B------:R-:W-:Y:S06]  /*3340*/  BAR.SYNC.DEFER_BLOCKING 0x0 ;  /* 0x0000000000007b1d */ /* 0x000fec0000010000 */
[----:B------:R-:W-:Y:S01]  /*3350*/  BSSY.RECONVERGENT B0, `(.L_x_22623) ;  /* 0x000000e000007945 */ /* 0x000fe20003800200 */
[----:B------:R3:W-:Y:S04]  /*3360*/  @!P2 STS [R25], R27 ;  /* 0x0000001b1900a388 */ /* 0x0007e80000000800 */
[----:B------:R3:W-:Y:S01]  /*3370*/  @!P2 STS [R25+0x80], R26 ;  /* 0x0000801a1900a388 */ /* 0x0007e20000000800 */
[----:B------:R-:W-:Y:S06]  /*3380*/  BAR.SYNC.DEFER_BLOCKING 0x0 ;  /* 0x0000000000007b1d */ /* 0x000fec0000010000 */
[----:B------:R-:W-:Y:S05]  /*3390*/  @P3 BRA `(.L_x_22624) ;  /* 0x0000000000243947 */ /* 0x000fea0003800000 */
[----:B------:R-:W4:Y:S01]  /*33a0*/  S2UR UR5, SR_CgaCtaId ;  /* 0x00000000000579c3 */ /* 0x000f220000008800 */
[----:B------:R-:W-:Y:S02]  /*33b0*/  UMOV UR4, 0x400 ;  /* 0x0000040000047882 */ /* 0x000fe40000000000 */
[----:B------:R-:W-:-:S04]  /*33c0*/  UIADD3 UR4, UPT, UPT, UR4, 0xa0, URZ ;  /* 0x000000a004047890 */ /* 0x000fc8000fffe0ff */
[----:B----4-:R-:W-:-:S06]  /*33d0*/  ULEA UR4, UR5, UR4, 0x18 ;  /* 0x0000000405047291 */ /* 0x010fcc000f8ec0ff */
[----:B--2---:R-:W-:-:S05]  /*33e0*/  LEA R2, R0, UR4, 0x2 ;  /* 0x0000000400027c11 */ /* 0x004fca000f8e10ff */
[----:B------:R-:W3:Y:S04]  /*33f0*/  LDS R0, [R2] ;  /* 0x0000000002007984 */ /* 0x000ee80000000800 */
[----:B------:R-:W2:Y:S01]  /*3400*/  LDS R3, [R2+0x80] ;  /* 0x0000800002037984 */ /* 0x000ea20000000800 */
[----:B---3--:R-:W-:Y:S01]  /*3410*/  FADD.FTZ R27, R27, R0 ;  /* 0x000000001b1b7221 */ /* 0x008fe20000010000 */
[----:B--2---:R-:W-:-:S07]  /*3420*/  FADD.FTZ R26, R26, R3 ;  /* 0x000000031a1a7221 */ /* 0x004fce0000010000 */
.L_x_22624:
[----:B------:R-:W-:Y:S05]  /*3430*/  BSYNC.RECONVERGENT B0 ;  /* 0x0000000000007941 */ /* 0x000fea0003800200 */
.L_x_22623:
[----:B------:R-:W-:Y:S06]  /*3440*/  BAR.SYNC.DEFER_BLOCKING 0x0 ;  /* 0x0000000000007b1d */ /* 0x000fec0000010000 */
[----:B------:R-:W-:Y:S05]  /*3450*/  @P3 EXIT ;  /* 0x000000000000394d */ /* 0x000fea0003800000 */
[----:B------:R-:W4:Y:S01]  /*3460*/  S2R R3, SR_CTAID.Z ;  /* 0x0000000000037919 */ /* 0x000f220000002700 */
[----:B------:R-:W5:Y:S01]  /*3470*/  LDCU UR4, c[0x0][0x378] ;  /* 0x00006f00ff0477ac */ /* 0x000f620008000800 */
[----:B------:R-:W-:Y:S01]  /*3480*/  IMAD R20, R22, R20, R23 ;  /* 0x0000001416147224 */ /* 0x000fe200078e0217 */
[----:B--23--:R-:W-:Y:S01]  /*3490*/  F2FP.F16.F32.PACK_AB R26, R26, R27 ;  /* 0x0000001b1a1a723e */ /* 0x00cfe200000000ff */
[----:B------:R-:W2:Y:S03]  /*34a0*/  LDCU.64 UR6, c[0x0][0x380] ;  /* 0x00007000ff0677ac */ /* 0x000ea60008000a00 */
[----:B------:R-:W-:Y:S01]  /*34b0*/  PRMT R0, R26, 0x7632, R0 ;  /* 0x000076321a007816 */ /* 0x000fe20000000000 */
[----:B-----5:R-:W-:Y:S01]  /*34c0*/  IMAD R20, R20, UR4, RZ ;  /* 0x0000000414147c24 */ /* 0x020fe2000f8e02ff */
[----:B----4-:R-:W-:-:S04]  /*34d0*/  SHF.L.U32 R3, R3, 0x6, RZ ;  /* 0x0000000603037819 */ /* 0x010fc800000006ff */
        /* <DEDUP_REMOVED lines=8> */
.L_x_22591:
[----:B------:R-:W-:Y:S01]  /*3560*/  HFMA2 R11, -RZ, RZ, 0, 1.847743988037109375e-06 ;  /* 0x0000001fff0b7431 */ /* 0x000fe200000001ff */
[----:B------:R-:W-:Y:S01]  /*3570*/  BSSY B1, `(.L_x_22625) ;  /* 0x0000007000017945 */ /* 0x000fe20003800000 */
[----:B------:R-:W-:Y:S01]  /*3580*/  IMAD.MOV.U32 R7, RZ, RZ, R4 ;  /* 0x000000ffff077224 */ /* 0x000fe200078e0004 */
[----:B------:R-:W-:Y:S01]  /*3590*/  MOV R10, 0x2 ;  /* 0x00000002000a7802 */ /* 0x000fe20000000f00 */
[----:B------:R-:W-:-:S07]  /*35a0*/  IMAD.MOV.U32 R8, RZ, RZ, -0x1 ;  /* 0xffffffffff087424 */ /* 0x000fce00078e00ff */
[----:B------:R-:W-:Y:S05]  /*35b0*/  WARPSYNC.COLLECTIVE R8, `(.L_x_22626) ;  /* 0x0000000008087348 */ /* 0x000fea0003c00000 */
[----:B------:R0:W1:Y:S02]  /*35c0*/  SHFL.BFLY P2, R9, R7, R10, R11 ;  /* 0x0c00000a07097389 */ /* 0x000064000004000b */
[----:B01----:R-:W-:Y:S05]  /*35d0*/  ENDCOLLECTIVE ;  /* 0x000000000000791b */ /* 0x003fea0003800000 */
.L_x_22626:
[----:B------:R-:W-:Y:S05]  /*35e0*/  BSYNC B1 ;  /* 0x0000000000017941 */ /* 0x000fea0003800000 */
.L_x_22625:
        /* <DEDUP_REMOVED lines=9> */
.L_x_22627:
[----:B------:R-:W-:Y:S01]  /*3680*/  IMAD.MOV.U32 R6, RZ, RZ, R9 ;  /* 0x000000ffff067224 */ /* 0x000fe200078e0009 */
[----:B------:R-:W-:Y:S06]  /*3690*/  BRA `(.L_x_22628) ;  /* 0xffffffd400807947 */ /* 0x000fec000383ffff */
.L_x_22593:
[----:B------:R-:W-:Y:S01]  /*36a0*/  HFMA2 R10, -RZ, RZ, 0, 9.5367431640625e-07 ;  /* 0x00000010ff0a7431 */ /* 0x000fe200000001ff */
[----:B------:R-:W-:Y:S01]  /*36b0*/  BSSY B0, `(.L_x_22629) ;  /* 0x0000007000007945 */ /* 0x000fe20003800000 */
[----:B------:R-:W-:Y:S01]  /*36c0*/  MOV R7, R14 ;  /* 0x0000000e00077202 */ /* 0x000fe20000000f00 */
[----:B------:R-:W-:Y:S01]  /*36d0*/  IMAD.MOV.U32 R11, RZ, RZ, 0x1f ;  /* 0x0000001fff0b7424 */ /* 0x000fe200078e00ff */
[----:B------:R-:W-:-:S07]  /*36e0*/  MOV R8, 0xffffffff ;  /* 0xffffffff00087802 */ /* 0x000fce0000000f00 */
[----:B-1----:R-:W-:Y:S05]  /*36f0*/  WARPSYNC.COLLECTIVE R8, `(.L_x_22630) ;  /* 0x0000000008087348 */ /* 0x002fea0003c00000 */
[----:B------:R0:W2:Y:S02]  /*3700*/  SHFL.BFLY P2, R9, R7, R10, R11 ;  /* 0x0c00000a07097389 */ /* 0x0000a4000004000b */
[----:B012---:R-:W-:Y:S05]  /*3710*/  ENDCOLLECTIVE ;  /* 0x000000000000791b */ /* 0x007fea0003800000 */
.L_x_22630:
[----:B------:R-:W-:Y:S05]  /*3720*/  BSYNC B0 ;  /* 0x0000000000007941 */ /* 0x000fea0003800000 */
.L_x_22629:
        /* <DEDUP_REMOVED lines=8> */
.L_x_22631:
[----:B------:R-:W-:Y:S02]  /*37b0*/  HFMA2 R10, -RZ, RZ, 0, 2.384185791015625e-07 ;  /* 0x00000004ff0a7431 */ /* 0x000fe400000001ff */
[----:B------:R-:W-:-:S05]  /*37c0*/  IMAD.MOV.U32 R6, RZ, RZ, R9 ;  /* 0x000000ffff067224 */ /* 0x000fca00078e0009 */
[----:B------:R-:W-:-:S04]  /*37d0*/  FMNMX.FTZ R6, R7, R6, !PT ;  /* 0x0000000607067209 */ /* 0x000fc80007810000 */
[----:B------:R-:W-:-:S07]  /*37e0*/  MOV R7, R6 ;  /* 0x0000000600077202 */ /* 0x000fce0000000f00 */
[----:B------:R-:W-:Y:S05]  /*37f0*/  WARPSYNC.COLLECTIVE R8, `(.L_x_22632) ;  /* 0x0000000008087348 */ /* 0x000fea0003c00000 */
[----:B------:R0:W1:Y:S02]  /*3800*/  SHFL.BFLY P2, R9, R7, R10, R11 ;  /* 0x0c00000a07097389 */ /* 0x000064000004000b */
[----:B01----:R-:W-:Y:S05]  /*3810*/  ENDCOLLECTIVE ;  /* 0x000000000000791b */ /* 0x003fea0003800000 */
.L_x_22632:
[----:B------:R-:W-:Y:S05]  /*3820*/  BRA `(.L_x_22633) ;  /* 0xffffffd400b87947 */ /* 0x000fea000383ffff */
.L_x_22634:
        /* <DEDUP_REMOVED lines=13> */
.L_x_25993:


//--------------------- .text._ZN4vllm25paged_attention_v1_kernelIttLi32ELi8ELi128ELNS_18Fp8KVCacheDataTypeE0ELb0EEEvPT_PKS2_PKT0_S8_ifPKiSA_iPKfiiiSC_SC_iiiii --------------------------
	.section	.text._ZN4vllm25paged_attention_v1_kernelIttLi32ELi8ELi128ELNS_18Fp8KVCacheDataTypeE0ELb0EEEvPT_PKS2_PKT0_S8_ifPKiSA_iPKfiiiSC_SC_iiiii,"ax",@progbits
	.align	128
        .global         _ZN4vllm25paged_attention_v1_kernelIttLi32ELi8ELi128ELNS_18Fp8KVCacheDataTypeE0ELb0EEEvPT_PKS2_PKT0_S8_ifPKiSA_iPKfiiiSC_SC_iiiii
        .type           _ZN4vllm25paged_attention_v1_kernelIttLi32ELi8ELi128ELNS_18Fp8KVCacheDataTypeE0ELb0EEEvPT_PKS2_PKT0_S8_ifPKiSA_iPKfiiiSC_SC_iiiii,@function
        .size           _ZN4vllm25paged_attention_v1_kernelIttLi32ELi8ELi128ELNS_18Fp8KVCacheDataTypeE0ELb0EEEvPT_PKS2_PKT0_S8_ifPKiSA_iPKfiiiSC_SC_iiiii,(.L_x_25994 - _ZN4vllm25paged_attention_v1_kernelIttLi32ELi8ELi128ELNS_18Fp8KVCacheDataTypeE0ELb0EEEvPT_PKS2_PKT0_S8_ifPKiSA_iPKfiiiSC_SC_iiiii)
        .other          _ZN4vllm25paged_attention_v1_kernelIttLi32ELi8ELi128ELNS_18Fp8KVCacheDataTypeE0ELb0EEEvPT_PKS2_PKT0_S8_ifPKiSA_iPKfiiiSC_SC_iiiii,@"STO_CUDA_ENTRY STV_DEFAULT"
_ZN4vllm25paged_attention_v1_kernelIttLi32ELi8ELi128ELNS_18Fp8KVCacheDataTypeE0ELb0EEEvPT_PKS2_PKT0_S8_ifPKiSA_iPKfiiiSC_SC_iiiii:
.text._ZN4vllm25paged_attention_v1_kernelIttLi32ELi8ELi128ELNS_18Fp8KVCacheDataTypeE0ELb0EEEvPT_PKS2_PKT0_S8_ifPKiSA_iPKfiiiSC_SC_iiiii:
        /* <DEDUP_REMOVED lines=33> */
[----:B--2---:R-:W2:Y:S01]  /*0210*/  I2F.RP R3, R10 ;  /* 0x0000000a00037306 */ /* 0x004ea20000209400 */
[----:B------:R-:W-:-:S04]  /*0220*/  UISETP.NE.U32.AND UP0, UPT, UR10, URZ, UPT ;  /* 0x000000ff0a00728c */ /* 0x000fc8000bf05070 */
[----:B------:R-:W-:-:S03]  /*0230*/  UISETP.NE.AND.EX UP0, UPT, UR11, URZ, UPT, UP0 ;  /* 0x000000ff0b00728c */ /* 0x000fc6000bf05300 */
[----:B--2---:R-:W2:Y:S08]  /*0240*/  MUFU.RCP R3, R3 ;  /* 0x0000000300037308 */ /* 0x004eb00000001000 */
[----:B------:R-:W4:Y:S01]  /*0250*/  @UP0 LDCU.64 UR4, c[0x0][0x3c0] ;  /* 0x00007800ff0407ac */ /* 0x000f220008000a00 */
[----:B------:R-:W-:Y:S02]  /*0260*/  PLOP3.LUT P1, PT, PT, PT, UP0, 0x80, 0x8 ;  /* 0x000000000008781c */ /* 0x000fe40003f2f008 */
[----:B--2---:R-:W-:-:S04]  /*0270*/  IADD3 R8, PT, PT, R3, 0xffffffe, RZ ;  /* 0x0ffffffe03087810 */ /* 0x004fc80007ffe0ff */
[----:B------:R2:W0:Y:S01]  /*0280*/  F2I.FTZ.U32.TRUNC.NTZ R9, R8 ;  /* 0x0000000800097305 */ /* 0x000422000021f000 */
[----:B----4-:R-:W-:-:S06]  /*0290*/  @UP0 UIMAD.WIDE.U32 UR4, UR15, 0x4, UR4 ;  /* 0x000000040f0408a5 */ /* 0x010fcc000f8e0004 */
[----:B------:R-:W-:Y:S02]  /*02a0*/  IMAD.U32 R6, RZ, RZ, UR4 ;  /* 0x00000004ff067e24 */ /* 0x000fe4000f8e00ff */
[----:B------:R-:W-:Y:S02]  /*02b0*/  IMAD.U32 R7, RZ, RZ, UR5 ;  /* 0x00000005ff077e24 */ /* 0x000fe4000f8e00ff */
[----:B--2---:R-:W-:-:S03]  /*02c0*/  IMAD.MOV.U32 R8, RZ, RZ, RZ ;  /* 0x000000ffff087224 */ /* 0x004fc600078e00ff */
[----:B------:R2:W5:Y:S01]  /*02d0*/  @P1 LDG.E.CONSTANT R14, desc[UR8][R6.64] ;  /* 0x00000008060e1981 */ /* 0x000562000c1e9900 */
[----:B0-----:R-:W-:-:S04]  /*02e0*/  IMAD.MOV R5, RZ, RZ, -R9 ;  /* 0x000000ffff057224 */ /* 0x001fc800078e0a09 */
[----:B------:R-:W-:-:S04]  /*02f0*/  IMAD R5, R5, R10, RZ ;  /* 0x0000000a05057224 */ /* 0x000fc800078e02ff */
[----:B------:R-:W-:Y:S01]  /*0300*/  IMAD.HI.U32 R9, R9, R5, R8 ;  /* 0x0000000509097227 */ /* 0x000fe200078e0008 */
[----:B--2---:R-:W-:-:S05]  /*0310*/  IABS R6, UR16 ;  /* 0x0000001000067c13 */ /* 0x004fca0008000000 */
[----:B------:R-:W-:-:S05]  /*0320*/  IMAD.HI.U32 R5, R9, R6, RZ ;  /* 0x0000000609057227 */ /* 0x000fca00078e00ff */
[----:B------:R-:W-:-:S05]  /*0330*/  IADD3 R3, PT, PT, -R5, RZ, RZ ;  /* 0x000000ff05037210 */ /* 0x000fca0007ffe1ff */
        /* <DEDUP_REMOVED lines=20> */
[----:B------:R-:W-:-:S03]  /*0480*/  IABS R8, UR15 ;  /* 0x0000000f00087c13 */ /* 0x000fc60008000000 */
[----:B------:R-:W-:-:S04]  /*0490*/  IMAD.HI.U32 R7, R7, R11, R6 ;  /* 0x0000000b07077227 */ /* 0x000fc800078e0006 */
[----:B------:R-:W-:Y:S02]  /*04a0*/  IMAD.MOV R6, RZ, RZ, -R10 ;  /* 0x000000ffff067224 */ /* 0x000fe400078e0a0a */
[----:B------:R-:W-:-:S04]  /*04b0*/  IMAD.HI.U32 R3, R7, R8, RZ ;  /* 0x0000000807037227 */ /* 0x000fc800078e00ff */
[----:B------:R-:W-:-:S05]  /*04c0*/  IMAD R6, R3, R6, R8 ;  /* 0x0000000603067224 */ /* 0x000fca00078e0208 */
[----:B------:R-:W-:Y:S01]  /*04d0*/  ISETP.GT.U32.AND P2, PT, R9, R6, PT ;  /* 0x000000060900720c */ /* 0x000fe20003f44070 */
[----:B------:R-:W-:Y:S02]  /*04e0*/  UMOV UR11, 0x400 ;  /* 0x00000400000b7882 */ /* 0x000fe40000000000 */
[----:B-1----:R-:W-:Y:S01]  /*04f0*/  ULEA UR12, UR13, UR11, 0x18 ;  /* 0x0000000b0d0c7291 */ /* 0x002fe2000f8ec0ff */
[----:B------:R-:W-:-:S09]  /*0500*/  SHF.R.U32.HI R7, RZ, 0x2, R0 ;  /* 0x00000002ff077819 */ /* 0x000fd20000011600 */
[----:B------:R-:W-:-:S05]  /*0510*/  @!P2 IMAD.IADD R6, R6, 0x1, -R9 ;  /* 0x000000010606a824 */ /* 0x000fca00078e0a09 */
[----:B------:R-:W-:Y:S01]  /*0520*/  ISETP.GE.U32.AND P1, PT, R6, R9, PT ;  /* 0x000000090600720c */ /* 0x000fe20003f26070 */
[----:B------:R-:W-:Y:S01]  /*0530*/  @!P2 VIADD R3, R3, 0x1 ;  /* 0x000000010303a836 */ /* 0x000fe20000000000 */
[----:B------:R-:W-:Y:S02]  /*0540*/  R2UR UR10, R2 ;  /* 0x00000000020a72ca */ /* 0x000fe400000e0000 */
[----:B------:R-:W-:-:S04]  /*0550*/  SHF.L.U32 R2, R0, 0x4, RZ ;  /* 0x0000000400027819 */ /* 0x000fc800000006ff */
[----:B------:R-:W-:-:S07]  /*0560*/  LOP3.LUT R2, R2, 0x30, RZ, 0xc0, !PT ;  /* 0x0000003002027812 */ /* 0x000fce00078ec0ff */
[----:B------:R-:W-:Y:S01]  /*0570*/  UIADD3 UR4, UPT, UPT, UR10, 0x7, URZ ;  /* 0x000000070a047890 */ /* 0x000fe2000fffe0ff */
[----:B------:R-:W-:-:S03]  /*0580*/  VIADD R2, R2, UR12 ;  /* 0x0000000c02027c36 */ /* 0x000fc60008000000 */
[----:B------:R-:W-:Y:S02]  /*0590*/  USHF.R.S32.HI UR5, URZ, 0x1f, UR4 ;  /* 0x0000001fff057899 */ /* 0x000fe40008011404 */
[----:B------:R-:W-:Y:S02]  /*05a0*/  @!P0 LEA R9, R7, R2, 0x2 ;  /* 0x0000000207098211 */ /* 0x000fe400078e10ff */
[----:B------:R-:W-:Y:S01]  /*05b0*/  ULEA.HI UR5, UR5, UR4, URZ, 0x3 ;  /* 0x0000000405057291 */ /* 0x000fe2000f8f18ff */
[----:B------:R-:W-:-:S03]  /*05c0*/  LOP3.LUT R2, R5, UR15, RZ, 0x3c, !PT ;  /* 0x0000000f05027c12 */ /* 0x000fc6000f8e3cff */
[----:B------:R-:W-:Y:S01]  /*05d0*/  USHF.R.S32.HI UR6, URZ, 0x3, UR5 ;  /* 0x00000003ff067899 */ /* 0x000fe20008011405 */
[----:B------:R-:W-:Y:S02]  /*05e0*/  ISETP.GE.AND P3, PT, R2, RZ, PT ;  /* 0x000000ff0200720c */ /* 0x000fe40003f66270 */
[----:B------:R-:W-:Y:S01]  /*05f0*/  SHF.R.U32.HI R2, RZ, 0x5, R0 ;  /* 0x00000005ff027819 */ /* 0x000fe20000011600 */
[----:B------:R-:W-:-:S03]  /*0600*/  @P1 VIADD R3, R3, 0x1 ;  /* 0x0000000103031836 */ /* 0x000fc60000000000 */
[----:B------:R-:W-:Y:S01]  /*0610*/  ISETP.GE.AND P1, PT, R2, UR6, PT ;  /* 0x0000000602007c0c */ /* 0x000fe2000bf26270 */
[----:B---3--:R0:W-:Y:S01]  /*0620*/  @!P0 STS [R9], R4 ;  /* 0x0000000409008388 */ /* 0x0081e20000000800 */
[----:B------:R-:W-:Y:S01]  /*0630*/  BAR.SYNC.DEFER_BLOCKING 0x0 ;  /* 0x0000000000007b1d */ /* 0x000fe20000010000 */
[----:B------:R-:W-:Y:S01]  /*0640*/  ISETP.NE.AND P0, PT, R5, RZ, PT ;  /* 0x000000ff0500720c */ /* 0x000fe20003f05270 */
[----:B------:R-:W-:-:S03]  /*0650*/  UIMAD UR4, UR14, UR7, URZ ;  /* 0x000000070e0472a4 */ /* 0x000fc6000f8e02ff */
[----:B------:R-:W-:Y:S01]  /*0660*/  @!P3 IADD3 R3, PT, PT, -R3, RZ, RZ ;  /* 0x000000ff0303b210 */ /* 0x000fe20007ffe1ff */
[----:B------:R-:W-:Y:S01]  /*0670*/  BSSY B0, `(.L_x_22635) ;  /* 0x0000060000007945 */ /* 0x000fe20003800000 */
[----:B------:R-:W-:Y:S01]  /*0680*/  IMAD.MOV.U32 R15, RZ, RZ, -0x800001 ;  /* 0xff7fffffff0f7424 */ /* 0x000fe200078e00ff */
[----:B------:R-:W-:-:S06]  /*0690*/  LOP3.LUT R20, R0, 0x1f, RZ, 0xc0, !PT ;  /* 0x0000001f00147812 */ /* 0x000fcc00078ec0ff */
[----:B------:R-:W-:Y:S01]  /*06a0*/  @!P0 LOP3.LUT R3, RZ, R5, RZ, 0x33, !PT ;  /* 0x00000005ff038212 */ /* 0x000fe200078e33ff */
[----:B0-----:R-:W-:Y:S06]  /*06b0*/  @P1 BRA `(.L_x_22636) ;  /* 0x00000004006c1947 */ /* 0x001fec0003800000 */
[----:B------:R-:W0:Y:S01]  /*06c0*/  LDCU.64 UR18, c[0x0][0x3a8] ;  /* 0x00007500ff1277ac */ /* 0x000e220008000a00 */
[----:B------:R-:W-:Y:S01]  /*06d0*/  SHF.R.U32.HI R4, RZ, 0x3, R0 ;  /* 0x00000003ff047819 */ /* 0x000fe20000011600 */
[----:B------:R-:W-:Y:S01]  /*06e0*/  IMAD.U32 R9, RZ, RZ, UR4 ;  /* 0x00000004ff097e24 */ /* 0x000fe2000f8e00ff */
[----:B------:R-:W-:Y:S01]  /*06f0*/  MOV R5, RZ ;  /* 0x000000ff00057202 */ /* 0x000fe20000000f00 */
        /* <DEDUP_REMOVED lines=8> */
[----:B------:R-:W-:Y:S01]  /*0780*/  ULEA UR5, UR13, UR5, 0x18 ;  /* 0x000000050d057291 */ /* 0x000fe2000f8ec0ff */
[----:B------:R-:W-:Y:S01]  /*0790*/  LEA R18, R17, UR12, 0x4 ;  /* 0x0000000c11127c11 */ /* 0x000fe2000f8e20ff */
[----:B------:R-:W-:Y:S01]  /*07a0*/  IMAD.MOV.U32 R16, RZ, RZ, R2 ;  /* 0x000000ffff107224 */ /* 0x000fe200078e0002 */
[----:B0-----:R-:W-:-:S04]  /*07b0*/  IADD3 R12, P0, PT, R4, UR18, RZ ;  /* 0x00000012040c7c10 */ /* 0x001fc8000ff1e0ff */
[----:B------:R-:W-:Y:S01]  /*07c0*/  IADD3.X R13, PT, PT, R5, UR19, RZ, P0, !PT ;  /* 0x00000013050d7c10 */ /* 0x000fe200087fe4ff */
[----:B-1----:R-:W-:Y:S01]  /*07d0*/  IMAD R4, R3, UR7, RZ ;  /* 0x0000000703047c24 */ /* 0x002fe2000f8e02ff */
[C---:B------:R-:W-:Y:S01]  /*07e0*/  LOP3.LUT R5, R7.reuse, 0x7, RZ, 0xc0, !PT ;  /* 0x0000000707057812 */ /* 0x040fe200078ec0ff */
[----:B------:R-:W-:Y:S01]  /*07f0*/  IMAD.SHL.U32 R7, R7, 0x4, RZ ;  /* 0x0000000407077824 */ /* 0x000fe200078e00ff */
[----:B-----5:R-:W-:Y:S02]  /*0800*/  FSETP.NEU.FTZ.AND P0, PT, R14, RZ, PT ;  /* 0x000000ff0e00720b */ /* 0x020fe40003f1d000 */
[----:B------:R-:W-:Y:S01]  /*0810*/  IADD3 R8, P1, PT, R4, R9, RZ ;  /* 0x0000000904087210 */ /* 0x000fe20007f3e0ff */
[----:B------:R-:W-:Y:S01]  /*0820*/  IMAD R5, R2, 0x8, R5 ;  /* 0x0000000802057824 */ /* 0x000fe200078e0205 */
[----:B------:R-:W-:Y:S02]  /*0830*/  LOP3.LUT R7, R7, 0x1c, RZ, 0xc0, !PT ;  /* 0x0000001c07077812 */ /* 0x000fe400078ec0ff */
[----:B------:R-:W-:Y:S01]  /*0840*/  LEA.HI.X.SX32 R9, R4, RZ, 0x1, P1 ;  /* 0x000000ff04097211 */ /* 0x000fe200008f0eff */
[C---:B------:R-:W-:Y:S01]  /*0850*/  VIADD R19, R5.reuse, -UR10 ;  /* 0x8000000a05137c36 */ /* 0x040fe20008000000 */
[----:B------:R-:W-:Y:S01]  /*0860*/  LEA R7, R2, R7, 0x5 ;  /* 0x0000000702077211 */ /* 0x000fe200078e28ff */
[----:B------:R-:W-:-:S03]  /*0870*/  VIADD R21, R5, 0x1 ;  /* 0x0000000105157836 */ /* 0x000fc60000000000 */
[----:B------:R-:W-:-:S07]  /*0880*/  IADD3 R22, PT, PT, R7, UR5, RZ ;  /* 0x0000000507167c10 */ /* 0x000fce000fffe0ff */
.L_x_22638:
[----:B------:R-:W2:Y:S02]  /*0890*/  LDG.E.CONSTANT R5, desc[UR8][R12.64] ;  /* 0x000000080c057981 */ /* 0x000ea4000c1e9900 */
[----:B--2---:R-:W-:-:S03]  /*08a0*/  IMAD.WIDE R4, R5, UR17, R8 ;  /* 0x0000001105047c25 */ /* 0x004fc6000f8e0208 */
[----:B------:R-:W-:-:S05]  /*08b0*/  LEA R4, P1, R17, R4, 0x1 ;  /* 0x0000000411047211 */ /* 0x000fca00078208ff */
[----:B------:R-:W-:Y:S01]  /*08c0*/  IMAD.X R5, RZ, RZ, R5, P1 ;  /* 0x000000ffff057224 */ /* 0x000fe200008e0605 */
[----:B------:R-:W-:-:S04]  /*08d0*/  LEA R10, P1, R4, UR20, 0x1 ;  /* 0x00000014040a7c11 */ /* 0x000fc8000f8208ff */
[----:B------:R-:W-:Y:S02]  /*08e0*/  LEA.HI.X R11, R4, UR21, R5, 0x1, P1 ;  /* 0x00000015040b7c11 */ /* 0x000fe400088f0c05 */
[----:B------:R-:W0:Y:S04]  /*08f0*/  LDS.128 R4, [R18] ;  /* 0x0000000012047984 */ /* 0x000e280000000c00 */
[----:B------:R-:W2:Y:S04]  /*0900*/  LDG.E.CONSTANT R24, desc[UR8][R10.64+0x80] ;  /* 0x000080080a187981 */ /* 0x000ea8000c1e9900 */
[----:B------:R-:W3:Y:S01]  /*0910*/  LDG.E.CONSTANT R23, desc[UR8][R10.64] ;  /* 0x000000080a177981 */ /* 0x000ee2000c1e9900 */
[----:B0-----:R-:W-:-:S02]  /*0920*/  HADD2.F32 R25, -RZ, R5.H0_H0 ;  /* 0x20000005ff197230 */ /* 0x001fc40000004100 */
[----:B------:R-:W-:Y:S02]  /*0930*/  HADD2.F32 R5, -RZ, R5.H1_H1 ;  /* 0x30000005ff057230 */ /* 0x000fe40000004100 */
[--C-:B--2---:R-:W-:Y:S02]  /*0940*/  HADD2.F32 R26, -RZ, R24.reuse.H0_H0 ;  /* 0x20000018ff1a7230 */ /* 0x104fe40000004100 */
[----:B------:R-:W-:-:S03]  /*0950*/  HADD2.F32 R24, -RZ, R24.H1_H1 ;  /* 0x30000018ff187230 */ /* 0x000fc60000004100 */
[----:B------:R-:W-:Y:S01]  /*0960*/  FMUL.FTZ R26, R25, R26 ;  /* 0x0000001a191a7220 */ /* 0x000fe20000410000 */
[----:B------:R-:W-:Y:S02]  /*0970*/  HADD2.F32 R25, -RZ, R4.H0_H0 ;  /* 0x20000004ff197230 */ /* 0x000fe40000004100 */
[----:B------:R-:W-:Y:S01]  /*0980*/  FMUL.FTZ R5, R5, R24 ;  /* 0x0000001805057220 */ /* 0x000fe20000410000 */
[----:B---3--:R-:W-:-:S05]  /*0990*/  HADD2.F32 R24, -RZ, R23.H0_H0 ;  /* 0x20000017ff187230 */ /* 0x008fca0000004100 */
[----:B------:R-:W-:Y:S02]  /*09a0*/  FFMA.FTZ R25, R25, R24, R26 ;  /* 0x0000001819197223 */ /* 0x000fe4000001001a */
[----:B------:R-:W2:Y:S04]  /*09b0*/  LDG.E.CONSTANT R24, desc[UR8][R10.64+0x100] ;  /* 0x000100080a187981 */ /* 0x000ea8000c1e9900 */
[----:B------:R-:W3:Y:S01]  /*09c0*/  LDG.E.CONSTANT R26, desc[UR8][R10.64+0x180] ;  /* 0x000180080a1a7981 */ /* 0x000ee2000c1e9900 */
[----:B------:R-:W-:Y:S01]  /*09d0*/  HADD2.F32 R4, -RZ, R4.H1_H1 ;  /* 0x30000004ff047230 */ /* 0x000fe20000004100 */
[----:B------:R-:W-:Y:S01]  /*09e0*/  UMOV UR5, 0xffffffff ;  /* 0xffffffff00057882 */ /* 0x000fe20000000000 */
[----:B------:R-:W-:Y:S02]  /*09f0*/  HADD2.F32 R23, -RZ, R23.H1_H1 ;  /* 0x30000017ff177230 */ /* 0x000fe40000004100 */
[----:B------:R-:W-:-:S02]  /*0a00*/  HADD2.F32 R28, -RZ, R6.H0_H0 ;  /* 0x20000006ff1c7230 */ /* 0x000fc40000004100 */
[----:B------:R-:W-:Y:S02]  /*0a10*/  HADD2.F32 R6, -RZ, R6.H1_H1 ;  /* 0x30000006ff067230 */ /* 0x000fe40000004100 */
[----:B------:R-:W-:Y:S01]  /*0a20*/  FFMA.FTZ R5, R4, R23, R5 ;  /* 0x0000001704057223 */ /* 0x000fe20000010005 */
[----:B------:R-:W-:Y:S02]  /*0a30*/  HADD2.F32 R4, -RZ, R7.H0_H0 ;  /* 0x20000007ff047230 */ /* 0x000fe40000004100 */
[--C-:B--2---:R-:W-:Y:S02]  /*0a40*/  HADD2.F32 R27, -RZ, R24.reuse.H0_H0 ;  /* 0x20000018ff1b7230 */ /* 0x104fe40000004100 */
[----:B------:R-:W-:-:S03]  /*0a50*/  HADD2.F32 R24, -RZ, R24.H1_H1 ;  /* 0x30000018ff187230 */ /* 0x000fc60000004100 */
[----:B------:R-:W-:Y:S01]  /*0a60*/  FFMA.FTZ R25, R28, R27, R25 ;  /* 0x0000001b1c197223 */ /* 0x000fe20000010019 */
[----:B------:R-:W-:Y:S02]  /*0a70*/  HADD2.F32 R28, -RZ, R7.H1_H1 ;  /* 0x30000007ff1c7230 */ /* 0x000fe40000004100 */
[----:B------:R-:W-:Y:S01]  /*0a80*/  FFMA.FTZ R5, R6, R24, R5 ;  /* 0x0000001806057223 */ /* 0x000fe20000010005 */
[--C-:B---3--:R-:W-:Y:S02]  /*0a90*/  HADD2.F32 R7, -RZ, R26.reuse.H0_H0 ;  /* 0x2000001aff077230 */ /* 0x108fe40000004100 */
[----:B------:R-:W-:-:S03]  /*0aa0*/  HADD2.F32 R26, -RZ, R26.H1_H1 ;  /* 0x3000001aff1a7230 */ /* 0x000fc60000004100 */
[----:B------:R-:W-:Y:S02]  /*0ab0*/  FFMA.FTZ R4, R4, R7, R25 ;  /* 0x0000000704047223 */ /* 0x000fe40000010019 */
[----:B------:R-:W-:-:S04]  /*0ac0*/  FFMA.FTZ R5, R28, R26, R5 ;  /* 0x0000001a1c057223 */ /* 0x000fc80000010005 */
[----:B------:R-:W-:Y:S01]  /*0ad0*/  FADD.FTZ R4, R4, R5 ;  /* 0x0000000504047221 */ /* 0x000fe20000010000 */
[----:B------:R-:W-:Y:S06]  /*0ae0*/  BRA.DIV UR5, `(.L_x_22637) ;  /* 0x0000002a05dc7947 */ /* 0x000fec000b800000 */
[----:B------:R-:W0:Y:S02]  /*0af0*/  SHFL.BFLY PT, R5, R4, 0x2, 0x1f ;  /* 0x0c401f0004057f89 */ /* 0x000e2400000e0000 */
[----:B0-----:R-:W-:-:S05]  /*0b00*/  FADD.FTZ R5, R4, R5 ;  /* 0x0000000504057221 */ /* 0x001fca0000010000 */
[----:B------:R0:W1:Y:S02]  /*0b10*/  SHFL.BFLY PT, R6, R5, 0x1, 0x1f ;  /* 0x0c201f0005067f89 */ /* 0x00006400000e0000 */
.L_x_22674:
        /* <DEDUP_REMOVED lines=21> */
.L_x_22636:
[----:B------:R-:W-:Y:S05]  /*0c70*/  BSYNC B0 ;  /* 0x0000000000007941 */ /* 0x000fea0003800000 */
.L_x_22635:
[----:B------:R-:W-:-:S03]  /*0c80*/  UMOV UR5, 0xffffffff ;  /* 0xffffffff00057882 */ /* 0x000fc60000000000 */
[----:B------:R-:W-:Y:S05]  /*0c90*/  BRA.DIV UR5, `(.L_x_22639) ;  /* 0x0000002a05b87947 */ /* 0x000fea000b800000 */
[----:B------:R-:W0:Y:S02]  /*0ca0*/  SHFL.BFLY PT, R4, R15, 0x10, 0x1f ;  /* 0x0e001f000f047f89 */ /* 0x000e2400000e0000 */
[----:B0-----:R-:W-:-:S05]  /*0cb0*/  FMNMX.FTZ R4, R4, R15, !PT ;  /* 0x0000000f04047209 */ /* 0x001fca0007810000 */
[----:B------:R-:W0:Y:S02]  /*0cc0*/  SHFL.BFLY PT, R5, R4, 0x8, 0x1f ;  /* 0x0d001f0004057f89 */ /* 0x000e2400000e0000 */
[----:B0-----:R-:W-:-:S05]  /*0cd0*/  FMNMX.FTZ R5, R4, R5, !PT ;  /* 0x0000000504057209 */ /* 0x001fca0007810000 */
[----:B------:R0:W1:Y:S02]  /*0ce0*/  SHFL.BFLY PT, R6, R5, 0x4, 0x1f ;  /* 0x0c801f0005067f89 */ /* 0x00006400000e0000 */
.L_x_22679:
        /* <DEDUP_REMOVED lines=14> */
[----:B------:R-:W-:Y:S01]  /*0dd0*/  HFMA2 R8, -RZ, RZ, 0, 0 ;  /* 0x00000000ff087431 */ /* 0x000fe200000001ff */
        /* <DEDUP_REMOVED lines=31> */
.L_x_22644:
        /* <DEDUP_REMOVED lines=11> */
.L_x_22643:
[----:B------:R-:W-:Y:S05]  /*1080*/  BSYNC.RECONVERGENT B1 ;  /* 0x0000000000017941 */ /* 0x000fea0003800200 */
.L_x_22642:
        /* <DEDUP_REMOVED lines=13> */
.L_x_22647:
        /* <DEDUP_REMOVED lines=9> */
[----:B------:R-:W-:Y:S04]  /*11f0*/  LDS R27, [R10+0xc00] ;  /* 0x000c00000a1b7984 */ /* 0x000fe80000000800 */
[----:B------:R-:W-:Y:S04]  /*1200*/  LDS R25, [R10+0xe00] ;  /* 0x000e00000a197984 */ /* 0x000fe80000000800 */
[----:B------:R-:W-:Y:S01]  /*1210*/  LDS R23, [R10+0x1000] ;  /* 0x001000000a177984 */ /* 0x000fe20000000800 */
[----:B0----5:R-:W-:-:S03]  /*1220*/  FADD.FTZ R14, -R6, R11 ;  /* 0x0000000b060e7221 */ /* 0x021fc60000010100 */
[----:B------:R-:W0:Y:S01]  /*1230*/  LDS R11, [R10+0x800] ;  /* 0x000800000a0b7984 */ /* 0x000e220000000800 */
[----:B------:R-:W-:Y:S01]  /*1240*/  FMUL.FTZ R14, R14, 1.4426950216293334961 ;  /* 0x3fb8aa3b0e0e7820 */ /* 0x000fe20000410000 */
[C---:B-1----:R-:W-:Y:S01]  /*1250*/  FADD.FTZ R17, -R6.reuse, R17 ;  /* 0x0000001106117221 */ /* 0x042fe20000010100 */
[----:B--2---:R-:W-:-:S03]  /*1260*/  FADD.FTZ R15, -R6, R15 ;  /* 0x0000000f060f7221 */ /* 0x004fc60000010100 */
[----:B------:R-:W-:Y:S01]  /*1270*/  FMUL.FTZ R17, R17, 1.4426950216293334961 ;  /* 0x3fb8aa3b11117820 */ /* 0x000fe20000410000 */
[----:B------:R-:W1:Y:S01]  /*1280*/  MUFU.EX2 R14, R14 ;  /* 0x0000000e000e7308 */ /* 0x000e620000000800 */
[C---:B---3--:R-:W-:Y:S01]  /*1290*/  FADD.FTZ R19, -R6.reuse, R19 ;  /* 0x0000001306137221 */ /* 0x048fe20000010100 */
[----:B------:R-:W-:Y:S01]  /*12a0*/  FMUL.FTZ R24, R15, 1.4426950216293334961 ;  /* 0x3fb8aa3b0f187820 */ /* 0x000fe20000410000 */
[----:B----4-:R-:W-:Y:S02]  /*12b0*/  FADD.FTZ R15, -R6, R9 ;  /* 0x00000009060f7221 */ /* 0x010fe40000010100 */
[----:B------:R-:W-:-:S03]  /*12c0*/  FMUL.FTZ R22, R19, 1.4426950216293334961 ;  /* 0x3fb8aa3b13167820 */ /* 0x000fc60000410000 */
[----:B------:R-:W2:Y:S01]  /*12d0*/  MUFU.EX2 R18, R17 ;  /* 0x0000001100127308 */ /* 0x000ea20000000800 */
[----:B------:R-:W3:Y:S01]  /*12e0*/  LDS R19, [R10+0x1200] ;  /* 0x001200000a137984 */ /* 0x000ee20000000800 */
[----:B------:R-:W-:Y:S01]  /*12f0*/  FADD.FTZ R13, -R6, R13 ;  /* 0x0000000d060d7221 */ /* 0x000fe20000010100 */
[----:B------:R-:W-:-:S03]  /*1300*/  FMUL.FTZ R26, R15, 1.4426950216293334961 ;  /* 0x3fb8aa3b0f1a7820 */ /* 0x000fc60000410000 */
[----:B------:R-:W-:Y:S02]  /*1310*/  FMUL.FTZ R28, R13, 1.4426950216293334961 ;  /* 0x3fb8aa3b0d1c7820 */ /* 0x000fe40000410000 */
[----:B------:R-:W-:Y:S01]  /*1320*/  LDS R13, [R10+0x1400] ;  /* 0x001400000a0d7984 */ /* 0x000fe20000000800 */
[----:B------:R0:W4:Y:S01]  /*1330*/  MUFU.EX2 R9, R24 ;  /* 0x0000001800097308 */ /* 0x0001220000000800 */
[----:B-1----:R-:W-:Y:S02]  /*1340*/  FADD.FTZ R15, R14, R8 ;  /* 0x000000080e0f7221 */ /* 0x002fe40000010000 */
[----:B------:R-:W-:Y:S04]  /*1350*/  STS [R10+-0x400], R14 ;  /* 0xfffc000e0a007388 */ /* 0x000fe80000000800 */
[----:B------:R-:W-:Y:S01]  /*1360*/  LDS R14, [R10+0x1800] ;  /* 0x001800000a0e7984 */ /* 0x000fe20000000800 */
[----:B------:R1:W3:Y:S01]  /*1370*/  MUFU.EX2 R17, R26 ;  /* 0x0000001a00117308 */ /* 0x0002e20000000800 */
[----:B--2---:R-:W-:-:S02]  /*1380*/  FADD.FTZ R8, R15, R18 ;  /* 0x000000120f087221 */ /* 0x004fc40000010000 */
[----:B------:R2:W-:Y:S01]  /*1390*/  STS [R10+-0x200], R18 ;  /* 0xfffe00120a007388 */ /* 0x0005e20000000800 */
[----:B0-----:R-:W-:-:S04]  /*13a0*/  FADD.FTZ R24, -R6, R11 ;  /* 0x0000000b06187221 */ /* 0x001fc80000010100 */
[----:B------:R-:W0:Y:S01]  /*13b0*/  MUFU.EX2 R22, R22 ;  /* 0x0000001600167308 */ /* 0x000e220000000800 */
[----:B-1----:R-:W-:Y:S01]  /*13c0*/  FADD.FTZ R26, -R6, R29 ;  /* 0x0000001d061a7221 */ /* 0x002fe20000010100 */
[----:B------:R-:W1:Y:S01]  /*13d0*/  LDS R11, [R10+0x1600] ;  /* 0x001600000a0b7984 */ /* 0x000e620000000800 */
[----:B------:R-:W-:Y:S02]  /*13e0*/  FMUL.FTZ R24, R24, 1.4426950216293334961 ;  /* 0x3fb8aa3b18187820 */ /* 0x000fe40000410000 */
[----:B--2---:R-:W-:Y:S01]  /*13f0*/  FMUL.FTZ R18, R26, 1.4426950216293334961 ;  /* 0x3fb8aa3b1a127820 */ /* 0x004fe20000410000 */
[----:B------:R-:W-:Y:S01]  /*1400*/  FADD.FTZ R26, -R6, R27 ;  /* 0x0000001b061a7221 */ /* 0x000fe20000010100 */
[----:B----4-:R-:W-:Y:S01]  /*1410*/  STS [R10+0x200], R9 ;  /* 0x000200090a007388 */ /* 0x010fe20000000800 */
[----:B------:R2:W4:Y:S02]  /*1420*/  MUFU.EX2 R15, R28 ;  /* 0x0000001c000f7308 */ /* 0x0005240000000800 */
[----:B------:R-:W-:Y:S01]  /*1430*/  FMUL.FTZ R26, R26, 1.4426950216293334961 ;  /* 0x3fb8aa3b1a1a7820 */ /* 0x000fe20000410000 */
[----:B------:R-:W1:Y:S04]  /*1440*/  LDS R27, [R10+0x1a00] ;  /* 0x001a00000a1b7984 */ /* 0x000e680000000800 */
[----:B---3--:R-:W-:Y:S01]  /*1450*/  STS [R10+0x400], R17 ;  /* 0x000400110a007388 */ /* 0x008fe20000000800 */
[----:B------:R3:W4:Y:S01]  /*1460*/  MUFU.EX2 R29, R24 ;  /* 0x00000018001d7308 */ /* 0x0007220000000800 */
[----:B0-----:R-:W-:Y:S01]  /*1470*/  FADD.FTZ R8, R8, R22 ;  /* 0x0000001608087221 */ /* 0x001fe20000010000 */
[----:B--2---:R-:W-:Y:S01]  /*1480*/  FADD.FTZ R28, -R6, R25 ;  /* 0x00000019061c7221 */ /* 0x004fe20000010100 */
[----:B------:R0:W-:Y:S02]  /*1490*/  STS [R10], R22 ;  /* 0x000000160a007388 */ /* 0x0001e40000000800 */
[----:B------:R-:W-:Y:S01]  /*14a0*/  FADD.FTZ R8, R8, R9 ;  /* 0x0000000908087221 */ /* 0x000fe20000010000 */
[----:B------:R-:W-:-:S02]  /*14b0*/  FMUL.FTZ R28, R28, 1.4426950216293334961 ;  /* 0x3fb8aa3b1c1c7820 */ /* 0x000fc40000410000 */
[----:B------:R-:W2:Y:S01]  /*14c0*/  MUFU.EX2 R18, R18 ;  /* 0x0000001200127308 */ /* 0x000ea20000000800 */
[----:B------:R-:W-:Y:S01]  /*14d0*/  FADD.FTZ R8, R8, R17 ;  /* 0x0000001108087221 */ /* 0x000fe20000010000 */
[C---:B---3--:R-:W-:Y:S01]  /*14e0*/  FADD.FTZ R24, -R6.reuse, R19 ;  /* 0x0000001306187221 */ /* 0x048fe20000010100 */
[----:B----4-:R-:W-:Y:S01]  /*14f0*/  STS [R10+0x600], R15 ;  /* 0x0006000f0a007388 */ /* 0x010fe20000000800 */
[----:B0-----:R-:W-:Y:S01]  /*1500*/  FADD.FTZ R22, -R6, R23 ;  /* 0x0000001706167221 */ /* 0x001fe20000010100 */
[----:B------:R-:W-:Y:S01]  /*1510*/  FADD.FTZ R8, R8, R15 ;  /* 0x0000000f08087221 */ /* 0x000fe20000010000 */
[----:B------:R-:W-:Y:S02]  /*1520*/  FMUL.FTZ R24, R24, 1.4426950216293334961 ;  /* 0x3fb8aa3b18187820 */ /* 0x000fe40000410000 */
[----:B------:R1:W0:Y:S01]  /*1530*/  MUFU.EX2 R25, R26 ;  /* 0x0000001a00197308 */ /* 0x0002220000000800 */
[----:B------:R-:W-:Y:S01]  /*1540*/  FMUL.FTZ R22, R22, 1.4426950216293334961 ;  /* 0x3fb8aa3b16167820 */ /* 0x000fe20000410000 */
[----:B------:R-:W-:Y:S01]  /*1550*/  FADD.FTZ R8, R8, R29 ;  /* 0x0000001d08087221 */ /* 0x000fe20000010000 */
[----:B------:R-:W-:Y:S05]  /*1560*/  STS [R10+0x800], R29 ;  /* 0x0008001d0a007388 */ /* 0x000fea0000000800 */
[----:B------:R3:W4:Y:S01]  /*1570*/  MUFU.EX2 R23, R28 ;  /* 0x0000001c00177308 */ /* 0x0007220000000800 */
[----:B--2---:R-:W-:Y:S01]  /*1580*/  FADD.FTZ R8, R8, R18 ;  /* 0x0000001208087221 */ /* 0x004fe20000010000 */
[----:B-1----:R-:W-:Y:S01]  /*1590*/  FADD.FTZ R26, -R6, R11 ;  /* 0x0000000b061a7221 */ /* 0x002fe20000010100 */
[----:B------:R-:W-:Y:S03]  /*15a0*/  STS [R10+0xa00], R18 ;  /* 0x000a00120a007388 */ /* 0x000fe60000000800 */
[----:B------:R-:W-:-:S02]  /*15b0*/  FMUL.FTZ R26, R26, 1.4426950216293334961 ;  /* 0x3fb8aa3b1a1a7820 */ /* 0x000fc40000410000 */
[----:B------:R1:W2:Y:S01]  /*15c0*/  MUFU.EX2 R19, R22 ;  /* 0x0000001600137308 */ /* 0x0002a20000000800 */
[----:B---3--:R-:W-:Y:S01]  /*15d0*/  FADD.FTZ R28, -R6, R14 ;  /* 0x0000000e061c7221 */ /* 0x008fe20000010100 */
[----:B0-----:R-:W-:Y:S01]  /*15e0*/  FADD.FTZ R8, R8, R25 ;  /* 0x0000001908087221 */ /* 0x001fe20000010000 */
[----:B------:R-:W-:Y:S02]  /*15f0*/  STS [R10+0xc00], R25 ;  /* 0x000c00190a007388 */ /* 0x000fe40000000800 */
[----:B------:R-:W-:-:S03]  /*1600*/  FMUL.FTZ R28, R28, 1.4426950216293334961 ;  /* 0x3fb8aa3b1c1c7820 */ /* 0x000fc60000410000 */
[----:B------:R-:W0:Y:S01]  /*1610*/  MUFU.EX2 R14, R26 ;  /* 0x0000001a000e7308 */ /* 0x000e220000000800 */
[----:B-1----:R-:W-:Y:S01]  /*1620*/  FADD.FTZ R22, -R6, R13 ;  /* 0x0000000d06167221 */ /* 0x002fe20000010100 */
[----:B----4-:R-:W-:Y:S01]  /*1630*/  FADD.FTZ R8, R8, R23 ;  /* 0x0000001708087221 */ /* 0x010fe20000010000 */
[----:B------:R-:W-:Y:S02]  /*1640*/  STS [R10+0xe00], R23 ;  /* 0x000e00170a007388 */ /* 0x000fe40000000800 */
[----:B------:R-:W-:-:S03]  /*1650*/  FMUL.FTZ R22, R22, 1.4426950216293334961 ;  /* 0x3fb8aa3b16167820 */ /* 0x000fc60000410000 */
[----:B------:R1:W3:Y:S01]  /*1660*/  MUFU.EX2 R13, R24 ;  /* 0x00000018000d7308 */ /* 0x0002e20000000800 */
[----:B--2---:R-:W-:Y:S01]  /*1670*/  FADD.FTZ R8, R8, R19 ;  /* 0x0000001308087221 */ /* 0x004fe20000010000 */
[----:B------:R-:W-:Y:S06]  /*1680*/  STS [R10+0x1000], R19 ;  /* 0x001000130a007388 */ /* 0x000fec0000000800 */
[----:B------:R2:W4:Y:S01]  /*1690*/  MUFU.EX2 R11, R22 ;  /* 0x00000016000b7308 */ /* 0x0005220000000800 */
[----:B-1----:R-:W-:Y:S01]  /*16a0*/  FADD.FTZ R24, -R6, R27 ;  /* 0x0000001b06187221 */ /* 0x002fe20000010100 */
[----:B0-----:R-:W-:Y:S06]  /*16b0*/  STS [R10+0x1600], R14 ;  /* 0x0016000e0a007388 */ /* 0x001fec0000000800 */
[----:B------:R-:W0:Y:S01]  /*16c0*/  MUFU.EX2 R27, R28 ;  /* 0x0000001c001b7308 */ /* 0x000e220000000800 */
[----:B--2---:R-:W-:Y:S01]  /*16d0*/  FMUL.FTZ R22, R24, 1.4426950216293334961 ;  /* 0x3fb8aa3b18167820 */ /* 0x004fe20000410000 */
[----:B---3--:R-:W-:Y:S01]  /*16e0*/  FADD.FTZ R8, R8, R13 ;  /* 0x0000000d08087221 */ /* 0x008fe20000010000 */
[----:B------:R-:W-:Y:S05]  /*16f0*/  STS [R10+0x1200], R13 ;  /* 0x0012000d0a007388 */ /* 0x000fea0000000800 */
[----:B------:R-:W1:Y:S01]  /*1700*/  MUFU.EX2 R22, R22 ;  /* 0x0000001600167308 */ /* 0x000e620000000800 */
[----:B----4-:R-:W-:Y:S01]  /*1710*/  FADD.FTZ R9, R8, R11 ;  /* 0x0000000b08097221 */ /* 0x010fe20000010000 */
[----:B------:R-:W-:Y:S03]  /*1720*/  STS [R10+0x1400], R11 ;  /* 0x0014000b0a007388 */ /* 0x000fe60000000800 */
[----:B------:R-:W-:-:S04]  /*1730*/  FADD.FTZ R8, R9, R14 ;  /* 0x0000000e09087221 */ /* 0x000fc80000010000 */
[----:B0-----:R-:W-:Y:S01]  /*1740*/  FADD.FTZ R9, R8, R27 ;  /* 0x0000001b08097221 */ /* 0x001fe20000010000 */
[----:B------:R-:W-:Y:S04]  /*1750*/  STS [R10+0x1800], R27 ;  /* 0x0018001b0a007388 */ /* 0x000fe80000000800 */
[----:B-1----:R0:W-:Y:S01]  /*1760*/  STS [R10+0x1a00], R22 ;  /* 0x001a00160a007388 */ /* 0x0021e20000000800 */
[----:B------:R-:W-:Y:S01]  /*1770*/  FADD.FTZ R8, R9, R22 ;  /* 0x0000001609087221 */ /* 0x000fe20000010000 */
[----:B0-----:R-:W-:Y:S01]  /*1780*/  IADD3 R10, PT, PT, R10, 0x2000, RZ ;  /* 0x000020000a0a7810 */ /* 0x001fe20007ffe0ff */
[----:B------:R-:W-:Y:S06]  /*1790*/  @!P4 BRA `(.L_x_22647) ;  /* 0xfffffff80070c947 */ /* 0x000fec000383ffff */
.L_x_22646:
[----:B------:R-:W-:Y:S05]  /*17a0*/  BSYNC.RECONVERGENT B1 ;  /* 0x0000000000017941 */ /* 0x000fea0003800200 */
.L_x_22645:
        /* <DEDUP_REMOVED lines=22> */
[----:B----45:R-:W-:-:S03]  /*1910*/  FADD.FTZ R14, -R6, R15 ;  /* 0x0000000f060e7221 */ /* 0x030fc60000010100 */
        /* <DEDUP_REMOVED lines=32> */
.L_x_22649:
[----:B------:R-:W-:Y:S05]  /*1b20*/  BSYNC.RECONVERGENT B1 ;  /* 0x0000000000017941 */ /* 0x000fea0003800200 */
.L_x_22648:
        /* <DEDUP_REMOVED lines=26> */
.L_x_22641:
[----:B------:R-:W-:Y:S05]  /*1cd0*/  BSYNC.RECONVERGENT B0 ;  /* 0x0000000000007941 */ /* 0x000fea0003800200 */
.L_x_22640:
        /* <DEDUP_REMOVED lines=39> */
.L_x_22654:
[----:B------:R-:W0:Y:S01]  /*1f50*/  LDS R5, [R7] ;  /* 0x0000000007057984 */ /* 0x000e220000000800 */
[----:B------:R-:W-:-:S04]  /*1f60*/  IADD3 R8, PT, PT, R8, 0x1, RZ ;  /* 0x0000000108087810 */ /* 0x000fc80007ffe0ff */
[----:B------:R-:W-:Y:S01]  /*1f70*/  ISETP.NE.AND P0, PT, R8, RZ, PT ;  /* 0x000000ff0800720c */ /* 0x000fe20003f05270 */
[----:B0-----:R-:W-:-:S05]  /*1f80*/  FMUL.FTZ R10, R5, R4 ;  /* 0x00000004050a7220 */ /* 0x001fca0000410000 */
[----:B------:R0:W-:Y:S02]  /*1f90*/  STS [R7], R10 ;  /* 0x0000000a07007388 */ /* 0x0001e40000000800 */
[----:B0-----:R-:W-:-:S05]  /*1fa0*/  VIADD R7, R7, 0x200 ;  /* 0x0000020007077836 */ /* 0x001fca0000000000 */
[----:B------:R-:W-:Y:S05]  /*1fb0*/  @P0 BRA `(.L_x_22654) ;  /* 0xfffffffc00e40947 */ /* 0x000fea000383ffff */
.L_x_22653:
[----:B------:R-:W-:Y:S05]  /*1fc0*/  BSYNC.RECONVERGENT B1 ;  /* 0x0000000000017941 */ /* 0x000fea0003800200 */
.L_x_22652:
        /* <DEDUP_REMOVED lines=13> */
.L_x_22657:
[----:B------:R-:W0:Y:S01]  /*20a0*/  LDS R12, [R5+-0x400] ;  /* 0xfffc0000050c7984 */ /* 0x000e220000000800 */
[----:B------:R-:W-:-:S03]  /*20b0*/  VIADD R6, R6, 0x800 ;  /* 0x0000080006067836 */ /* 0x000fc60000000000 */
[----:B-----5:R-:W1:Y:S02]  /*20c0*/  LDS R14, [R5+-0x200] ;  /* 0xfffe0000050e7984 */ /* 0x020e640000000800 */
[----:B------:R-:W-:Y:S02]  /*20d0*/  ISETP.GE.AND P1, PT, R6, R7, PT ;  /* 0x000000070600720c */ /* 0x000fe40003f26270 */
[----:B------:R-:W2:Y:S04]  /*20e0*/  LDS R18, [R5] ;  /* 0x0000000005127984 */ /* 0x000ea80000000800 */
[----:B------:R-:W3:Y:S04]  /*20f0*/  LDS R22, [R5+0x200] ;  /* 0x0002000005167984 */ /* 0x000ee80000000800 */
[----:B------:R-:W4:Y:S04]  /*2100*/  LDS R10, [R5+0x400] ;  /* 0x00040000050a7984 */ /* 0x000f280000000800 */
        /* <DEDUP_REMOVED lines=45> */
.L_x_22656:
[----:B------:R-:W-:Y:S05]  /*23e0*/  BSYNC.RECONVERGENT B1 ;  /* 0x0000000000017941 */ /* 0x000fea0003800200 */
.L_x_22655:
        /* <DEDUP_REMOVED lines=31> */
.L_x_22659:
[----:B------:R-:W-:Y:S05]  /*25e0*/  BSYNC.RECONVERGENT B1 ;  /* 0x0000000000017941 */ /* 0x000fea0003800200 */
.L_x_22658:
        /* <DEDUP_REMOVED lines=14> */
.L_x_22651:
[----:B------:R-:W-:Y:S05]  /*26d0*/  BSYNC.RECONVERGENT B0 ;  /* 0x0000000000007941 */ /* 0x000fea0003800200 */
.L_x_22650:
[----:B------:R-:W-:Y:S01]  /*26e0*/  BAR.SYNC.DEFER_BLOCKING 0x0 ;  /* 0x0000000000007b1d */ /* 0x000fe20000010000 */
[----:B------:R-:W-:Y:S01]  /*26f0*/  ISETP.GE.AND P0, PT, R2, UR6, PT ;  /* 0x0000000602007c0c */ /* 0x000fe2000bf06270 */
[----:B------:R-:W-:-:S04]  /*2700*/  IMAD.MOV.U32 R22, RZ, RZ, RZ ;  /* 0x000000ffff167224 */ /* 0x000fc800078e00ff */
[----:B------:R-:W-:Y:S08]  /*2710*/  BSSY.RECONVERGENT B0, `(.L_x_22660) ;  /* 0x00000cd000007945 */ /* 0x000ff00003800200 */
[----:B------:R-:W-:Y:S05]  /*2720*/  @P0 BRA `(.L_x_22661) ;  /* 0x0000000c002c0947 */ /* 0x000fea0003800000 */
[----:B------:R-:W2:Y:S01]  /*2730*/  LDCU UR5, c[0x0][0x3d0] ;  /* 0x00007a00ff0577ac */ /* 0x000ea20008000800 */
[----:B------:R-:W3:Y:S01]  /*2740*/  LDC.64 R26, c[0x0][0x3a8] ;  /* 0x0000ea00ff1a7b82 */ /* 0x000ee20000000a00 */
[----:B------:R-:W-:Y:S01]  /*2750*/  LOP3.LUT R17, RZ, R2, RZ, 0x33, !PT ;  /* 0x00000002ff117212 */ /* 0x000fe200078e33ff */
[----:B-1----:R-:W-:Y:S01]  /*2760*/  IMAD.U32 R5, RZ, RZ, UR4 ;  /* 0x00000004ff057e24 */ /* 0x002fe2000f8e00ff */
[----:B0-----:R-:W-:Y:S01]  /*2770*/  MOV R4, UR6 ;  /* 0x0000000600047c02 */ /* 0x001fe20008000f00 */
[----:B------:R-:W-:Y:S01]  /*2780*/  BSSY.RECONVERGENT B1, `(.L_x_22662) ;  /* 0x0000049000017945 */ /* 0x000fe20003800200 */
[----:B------:R-:W-:Y:S01]  /*2790*/  IADD3 R17, PT, PT, R17, UR6, RZ ;  /* 0x0000000611117c10 */ /* 0x000fe2000fffe0ff */
        /* <DEDUP_REMOVED lines=9> */
[----:B------:R-:W0:Y:S04]  /*2830*/  LDCU UR5, c[0x0][0x3cc] ;  /* 0x00007980ff0577ac */ /* 0x000e280008000800 */
[----:B------:R1:W0:Y:S01]  /*2840*/  LDG.E.CONSTANT R5, desc[UR8][R8.64] ;  /* 0x0000000808057981 */ /* 0x000222000c1e9900 */
[----:B------:R-:W2:Y:S01]  /*2850*/  LDCU.64 UR12, c[0x0][0x398] ;  /* 0x00007300ff0c77ac */ /* 0x000ea20008000a00 */
[----:B------:R-:W-:-:S05]  /*2860*/  VIADD R10, R16, 0x60 ;  /* 0x00000060100a7836 */ /* 0x000fca0000000000 */
[----:B------:R-:W-:-:S04]  /*2870*/  LEA R11, R21, R10, 0x18 ;  /* 0x0000000a150b7211 */ /* 0x000fc800078ec0ff */
[----:B------:R-:W-:-:S05]  /*2880*/  LEA R18, R2, R11, 0x5 ;  /* 0x0000000b02127211 */ /* 0x000fca00078e28ff */
[----:B-----5:R-:W3:Y:S04]  /*2890*/  LDS.128 R12, [R18] ;  /* 0x00000000120c7984 */ /* 0x020ee80000000c00 */
[----:B-1----:R1:W4:Y:S01]  /*28a0*/  LDS.128 R8, [R18+0x10] ;  /* 0x0000100012087984 */ /* 0x0023220000000c00 */
[----:B0-----:R-:W-:-:S03]  /*28b0*/  IMAD.WIDE R4, R5, UR5, R24 ;  /* 0x0000000505047c25 */ /* 0x001fc6000f8e0218 */
[----:B--2---:R-:W-:-:S04]  /*28c0*/  LEA R6, P0, R4, UR12, 0x1 ;  /* 0x0000000c04067c11 */ /* 0x004fc8000f8008ff */
[----:B------:R-:W-:-:S06]  /*28d0*/  LEA.HI.X R7, R4, UR13, R5, 0x1, P0 ;  /* 0x0000000d04077c11 */ /* 0x000fcc00080f0c05 */
[----:B------:R-:W5:Y:S01]  /*28e0*/  LDG.E.128.CONSTANT R4, desc[UR8][R6.64] ;  /* 0x0000000806047981 */ /* 0x000f62000c1e9d00 */
[----:B------:R-:W-:Y:S01]  /*28f0*/  ISETP.NE.AND P0, PT, R2, R3, PT ;  /* 0x000000030200720c */ /* 0x000fe20003f05270 */
[----:B------:R-:W-:Y:S01]  /*2900*/  BSSY.RECONVERGENT B2, `(.L_x_22664) ;  /* 0x0000025000027945 */ /* 0x000fe20003800200 */
[----:B---3--:R-:W-:Y:S02]  /*2910*/  F2FP.F16.F32.PACK_AB R14, R15, R14 ;  /* 0x0000000e0f0e723e */ /* 0x008fe400000000ff */
[----:B------:R-:W-:-:S03]  /*2920*/  F2FP.F16.F32.PACK_AB R13, R13, R12 ;  /* 0x0000000c0d0d723e */ /* 0x000fc600000000ff */
[----:B------:R-:W-:-:S06]  /*2930*/  IMAD.MOV.U32 R12, RZ, RZ, R14 ;  /* 0x000000ffff0c7224 */ /* 0x000fcc00078e000e */
[----:B-1--4-:R-:W-:Y:S05]  /*2940*/  @P0 BRA `(.L_x_22665) ;  /* 0x0000000000800947 */ /* 0x012fea0003800000 */
[----:B------:R-:W-:Y:S02]  /*2950*/  SHF.L.U32 R15, R2, 0x3, RZ ;  /* 0x00000003020f7819 */ /* 0x000fe400000006ff */
[----:B-----5:R-:W-:Y:S02]  /*2960*/  PRMT R22, R7, 0x7632, R22 ;  /* 0x0000763207167816 */ /* 0x020fe40000000016 */
[C---:B------:R-:W-:Y:S01]  /*2970*/  IADD3 R18, PT, PT, R15.reuse, 0x2, RZ ;  /* 0x000000020f127810 */ /* 0x040fe20007ffe0ff */
[C---:B------:R-:W-:Y:S01]  /*2980*/  VIADD R14, R15.reuse, 0x1 ;  /* 0x000000010f0e7836 */ /* 0x040fe20000000000 */
[C---:B------:R-:W-:Y:S02]  /*2990*/  IADD3 R19, PT, PT, R15.reuse, 0x4, RZ ;  /* 0x000000040f137810 */ /* 0x040fe40007ffe0ff */
[----:B------:R-:W-:Y:S02]  /*29a0*/  ISETP.GE.AND P5, PT, R18, UR10, PT ;  /* 0x0000000a12007c0c */ /* 0x000fe4000bfa6270 */
[----:B------:R-:W-:Y:S01]  /*29b0*/  ISETP.GE.AND P2, PT, R14, UR10, PT ;  /* 0x0000000a0e007c0c */ /* 0x000fe2000bf46270 */
[C---:B------:R-:W-:Y:S01]  /*29c0*/  VIADD R14, R15.reuse, 0x3 ;  /* 0x000000030f0e7836 */ /* 0x040fe20000000000 */
[----:B------:R-:W-:-:S02]  /*29d0*/  IADD3 R18, PT, PT, R15, 0x6, RZ ;  /* 0x000000060f127810 */ /* 0x000fc40007ffe0ff */
[C---:B------:R-:W-:Y:S02]  /*29e0*/  ISETP.GE.AND P6, PT, R15.reuse, UR10, PT ;  /* 0x0000000a0f007c0c */ /* 0x040fe4000bfc6270 */
[----:B------:R-:W-:Y:S01]  /*29f0*/  ISETP.GE.AND P1, PT, R14, UR10, PT ;  /* 0x0000000a0e007c0c */ /* 0x000fe2000bf26270 */
[C---:B------:R-:W-:Y:S01]  /*2a00*/  VIADD R14, R15.reuse, 0x5 ;  /* 0x000000050f0e7836 */ /* 0x040fe20000000000 */
[----:B------:R-:W-:Y:S01]  /*2a10*/  ISETP.GE.AND P3, PT, R18, UR10, PT ;  /* 0x0000000a12007c0c */ /* 0x000fe2000bf66270 */
[----:B------:R-:W-:Y:S01]  /*2a20*/  VIADD R15, R15, 0x7 ;  /* 0x000000070f0f7836 */ /* 0x000fe20000000000 */
[----:B------:R-:W-:Y:S02]  /*2a30*/  ISETP.GE.AND P4, PT, R19, UR10, PT ;  /* 0x0000000a13007c0c */ /* 0x000fe4000bf86270 */
[----:B------:R-:W-:Y:S02]  /*2a40*/  ISETP.GE.AND P0, PT, R14, UR10, PT ;  /* 0x0000000a0e007c0c */ /* 0x000fe4000bf06270 */
[----:B------:R-:W-:-:S02]  /*2a50*/  SEL R14, R4, RZ, !P6 ;  /* 0x000000ff040e7207 */ /* 0x000fc40007000000 */
[----:B------:R-:W-:Y:S02]  /*2a60*/  ISETP.GE.AND P6, PT, R15, UR10, PT ;  /* 0x0000000a0f007c0c */ /* 0x000fe4000bfc6270 */
[----:B------:R-:W-:Y:S02]  /*2a70*/  PRMT R15, R4, 0x7632, R15 ;  /* 0x00007632040f7816 */ /* 0x000fe4000000000f */
        /* <DEDUP_REMOVED lines=13> */
.L_x_22665:
[----:B------:R-:W-:Y:S05]  /*2b50*/  BSYNC.RECONVERGENT B2 ;  /* 0x0000000000027941 */ /* 0x000fea0003800200 */
.L_x_22664:
[----:B-----5:R-:W-:Y:S01]  /*2b60*/  HMUL2 R5, R12, R5 ;  /* 0x000000050c057232 */ /* 0x020fe20000000000 */
[----:B------:R-:W-:Y:S02]  /*2b70*/  F2FP.F16.F32.PACK_AB R8, R9, R8 ;  /* 0x000000080908723e */ /* 0x000fe400000000ff */
[----:B------:R-:W-:Y:S02]  /*2b80*/  F2FP.F16.F32.PACK_AB R10, R11, R10 ;  /* 0x0000000a0b0a723e */ /* 0x000fe400000000ff */
[----:B------:R-:W-:Y:S01]  /*2b90*/  IADD3 R2, PT, PT, R2, 0x4, RZ ;  /* 0x0000000402027810 */ /* 0x000fe20007ffe0ff */
[----:B------:R-:W-:-:S04]  /*2ba0*/  HFMA2 R5, R13, R4, R5 ;  /* 0x000000040d057231 */ /* 0x000fc80000000005 */
[----:B------:R-:W-:-:S04]  /*2bb0*/  HFMA2 R5, R8, R6, R5 ;  /* 0x0000000608057231 */ /* 0x000fc80000000005 */
[----:B------:R-:W-:-:S05]  /*2bc0*/  HFMA2 R5, R10, R7, R5 ;  /* 0x000000070a057231 */ /* 0x000fca0000000005 */
[--C-:B------:R-:W-:Y:S02]  /*2bd0*/  HADD2.F32 R4, -RZ, R5.reuse.H0_H0 ;  /* 0x20000005ff047230 */ /* 0x100fe40000004100 */
[----:B------:R-:W-:-:S05]  /*2be0*/  HADD2.F32 R5, -RZ, R5.H1_H1 ;  /* 0x30000005ff057230 */ /* 0x000fca0000004100 */
[----:B------:R-:W-:-:S04]  /*2bf0*/  FADD.FTZ R4, R4, R5 ;  /* 0x0000000504047221 */ /* 0x000fc80000010000 */
[----:B------:R-:W-:-:S07]  /*2c00*/  FADD.FTZ R22, RZ, R4 ;  /* 0x00000004ff167221 */ /* 0x000fce0000010000 */
.L_x_22663:
[----:B------:R-:W-:Y:S05]  /*2c10*/  BSYNC.RECONVERGENT B1 ;  /* 0x0000000000017941 */ /* 0x000fea0003800200 */
.L_x_22662:
[----:B------:R-:W-:-:S13]  /*2c20*/  ISETP.GE.U32.AND P0, PT, R17, 0x4, PT ;  /* 0x000000041100780c */ /* 0x000fda0003f06070 */
[----:B------:R-:W-:Y:S05]  /*2c30*/  @!P0 BRA `(.L_x_22661) ;  /* 0x0000000400e88947 */ /* 0x000fea0003800000 */
[----:B------:R-:W-:-:S05]  /*2c40*/  VIADD R16, R16, 0x60 ;  /* 0x0000006010107836 */ /* 0x000fca0000000000 */
[----:B------:R-:W-:-:S07]  /*2c50*/  LEA R21, R21, R16, 0x18 ;  /* 0x0000001015157211 */ /* 0x000fce00078ec0ff */
.L_x_22670:
[C---:B------:R-:W-:Y:S01]  /*2c60*/  IMAD.WIDE.U32 R12, R2.reuse, 0x4, R26 ;  /* 0x00000004020c7825 */ /* 0x040fe200078e001a */
[----:B------:R-:W0:Y:S04]  /*2c70*/  LDC R10, c[0x0][0x3cc] ;  /* 0x0000f300ff0a7b82 */ /* 0x000e280000000800 */
[----:B------:R-:W0:Y:S04]  /*2c80*/  LDG.E.CONSTANT R5, desc[UR8][R12.64+0x10] ;  /* 0x000010080c057981 */ /* 0x000e28000c1e9900 */
[----:B------:R1:W2:Y:S01]  /*2c90*/  LDG.E.CONSTANT R11, desc[UR8][R12.64] ;  /* 0x000000080c0b7981 */ /* 0x0002a2000c1e9900 */
[----:B------:R-:W3:Y:S01]  /*2ca0*/  LDC.64 R8, c[0x0][0x398] ;  /* 0x0000e600ff087b82 */ /* 0x000ee20000000a00 */
[----:B------:R-:W-:-:S05]  /*2cb0*/  LEA R23, R2, R21, 0x5 ;  /* 0x0000001502177211 */ /* 0x000fca00078e28ff */
[----:B-1---5:R-:W1:Y:S01]  /*2cc0*/  LDS.128 R12, [R23] ;  /* 0x00000000170c7984 */ /* 0x022e620000000c00 */
[----:B0-----:R-:W-:-:S04]  /*2cd0*/  IMAD.WIDE R4, R5, R10, R24 ;  /* 0x0000000a05047225 */ /* 0x001fc800078e0218 */
[----:B--2---:R-:W-:Y:S01]  /*2ce0*/  IMAD.WIDE R10, R11, R10, R24 ;  /* 0x0000000a0b0a7225 */ /* 0x004fe200078e0218 */
[----:B---3--:R-:W-:-:S04]  /*2cf0*/  LEA R6, P0, R4, R8, 0x1 ;  /* 0x0000000804067211 */ /* 0x008fc800078008ff */
[----:B------:R-:W-:Y:S02]  /*2d00*/  LEA.HI.X R7, R4, R9, R5, 0x1, P0 ;  /* 0x0000000904077211 */ /* 0x000fe400000f0c05 */
[----:B------:R-:W-:-:S04]  /*2d10*/  LEA R8, P0, R10, R8, 0x1 ;  /* 0x000000080a087211 */ /* 0x000fc800078008ff */
[----:B------:R-:W-:Y:S01]  /*2d20*/  LEA.HI.X R9, R10, R9, R11, 0x1, P0 ;  /* 0x000000090a097211 */ /* 0x000fe200000f0c0b */
[----:B------:R-:W5:Y:S05]  /*2d30*/  LDG.E.128.CONSTANT R4, desc[UR8][R6.64] ;  /* 0x0000000806047981 */ /* 0x000f6a000c1e9d00 */
[----:B------:R-:W5:Y:S01]  /*2d40*/  LDG.E.128.CONSTANT R8, desc[UR8][R8.64] ;  /* 0x0000000808087981 */ /* 0x000f62000c1e9d00 */
[----:B-1----:R-:W-:Y:S01]  /*2d50*/  F2FP.F16.F32.PACK_AB R16, R13, R12 ;  /* 0x0000000c0d10723e */ /* 0x002fe200000000ff */
[----:B------:R-:W-:Y:S01]  /*2d60*/  BSSY.RECONVERGENT B1, `(.L_x_22666) ;  /* 0x0000028000017945 */ /* 0x000fe20003800200 */
[----:B------:R-:W-:Y:S02]  /*2d70*/  F2FP.F16.F32.PACK_AB R17, R15, R14 ;  /* 0x0000000e0f11723e */ /* 0x000fe400000000ff */
[----:B------:R-:W0:Y:S01]  /*2d80*/  LDS.128 R12, [R23+0x10] ;  /* 0x00001000170c7984 */ /* 0x000e220000000c00 */
[----:B------:R-:W-:-:S02]  /*2d90*/  ISETP.NE.AND P0, PT, R2, R3, PT ;  /* 0x000000030200720c */ /* 0x000fc40003f05270 */
[----:B0-----:R-:W-:Y:S01]  /*2da0*/  F2FP.F16.F32.PACK_AB R28, R15, R14 ;  /* 0x0000000e0f1c723e */ /* 0x001fe200000000ff */
[----:B------:R-:W-:Y:S01]  /*2db0*/  IMAD.MOV.U32 R14, RZ, RZ, R17 ;  /* 0x000000ffff0e7224 */ /* 0x000fe200078e0011 */
[----:B------:R-:W-:-:S09]  /*2dc0*/  F2FP.F16.F32.PACK_AB R12, R13, R12 ;  /* 0x0000000c0d0c723e */ /* 0x000fd200000000ff */
[----:B------:R-:W-:Y:S05]  /*2dd0*/  @P0 BRA `(.L_x_22667) ;  /* 0x0000000000800947 */ /* 0x000fea0003800000 */
[----:B------:R-:W-:-:S04]  /*2de0*/  SHF.L.U32 R13, R2, 0x3, RZ ;  /* 0x00000003020d7819 */ /* 0x000fc800000006ff */
[C---:B------:R-:W-:Y:S01]  /*2df0*/  ISETP.GE.AND P0, PT, R13.reuse, UR10, PT ;  /* 0x0000000a0d007c0c */ /* 0x040fe2000bf06270 */
[C---:B------:R-:W-:Y:S01]  /*2e00*/  VIADD R15, R13.reuse, 0x1 ;  /* 0x000000010d0f7836 */ /* 0x040fe20000000000 */
[----:B------:R-:W-:-:S04]  /*2e10*/  IADD3 R17, PT, PT, R13, 0x4, RZ ;  /* 0x000000040d117810 */ /* 0x000fc80007ffe0ff */
[----:B------:R-:W-:Y:S02]  /*2e20*/  ISETP.GE.AND P1, PT, R15, UR10, PT ;  /* 0x0000000a0f007c0c */ /* 0x000fe4000bf26270 */
[C---:B-----5:R-:W-:Y:S02]  /*2e30*/  PRMT R15, R8.reuse, 0x7632, R15 ;  /* 0x00007632080f7816 */ /* 0x060fe4000000000f */
[----:B------:R-:W-:Y:S02]  /*2e40*/  SEL R8, R8, RZ, !P0 ;  /* 0x000000ff08087207 */ /* 0x000fe40004000000 */
[----:B------:R-:W-:Y:S02]  /*2e50*/  SEL R15, R15, RZ, !P1 ;  /* 0x000000ff0f0f7207 */ /* 0x000fe40004800000 */
[----:B------:R-:W-:Y:S02]  /*2e60*/  ISETP.GE.AND P2, PT, R17, UR10, PT ;  /* 0x0000000a11007c0c */ /* 0x000fe4000bf46270 */
[----:B------:R-:W-:-:S02]  /*2e70*/  PRMT R8, R8, 0x5410, R15 ;  /* 0x0000541008087816 */ /* 0x000fc4000000000f */
[C---:B------:R-:W-:Y:S02]  /*2e80*/  IADD3 R15, PT, PT, R13.reuse, 0x2, RZ ;  /* 0x000000020d0f7810 */ /* 0x040fe40007ffe0ff */
[----:B------:R-:W-:Y:S02]  /*2e90*/  IADD3 R17, PT, PT, R13, 0x6, RZ ;  /* 0x000000060d117810 */ /* 0x000fe40007ffe0ff */
[----:B------:R-:W-:Y:S01]  /*2ea0*/  ISETP.GE.AND P0, PT, R15, UR10, PT ;  /* 0x0000000a0f007c0c */ /* 0x000fe2000bf06270 */
[----:B------:R-:W-:Y:S01]  /*2eb0*/  VIADD R15, R13, 0x3 ;  /* 0x000000030d0f7836 */ /* 0x000fe20000000000 */
[----:B------:R-:W-:-:S04]  /*2ec0*/  ISETP.GE.AND P4, PT, R17, UR10, PT ;  /* 0x0000000a11007c0c */ /* 0x000fc8000bf86270 */
[----:B------:R-:W-:Y:S01]  /*2ed0*/  ISETP.GE.AND P1, PT, R15, UR10, PT ;  /* 0x0000000a0f007c0c */ /* 0x000fe2000bf26270 */
[C---:B------:R-:W-:Y:S02]  /*2ee0*/  VIADD R15, R13.reuse, 0x5 ;  /* 0x000000050d0f7836 */ /* 0x040fe40000000000 */
[----:B------:R-:W-:-:S03]  /*2ef0*/  VIADD R13, R13, 0x7 ;  /* 0x000000070d0d7836 */ /* 0x000fc60000000000 */
[----:B------:R-:W-:Y:S02]  /*2f00*/  ISETP.GE.AND P3, PT, R15, UR10, PT ;  /* 0x0000000a0f007c0c */ /* 0x000fe4000bf66270 */
[C---:B------:R-:W-:Y:S02]  /*2f10*/  PRMT R15, R9.reuse, 0x7632, R15 ;  /* 0x00007632090f7816 */ /* 0x040fe4000000000f */
[----:B------:R-:W-:Y:S02]  /*2f20*/  SEL R9, R9, RZ, !P0 ;  /* 0x000000ff09097207 */ /* 0x000fe40004000000 */
[----:B------:R-:W-:Y:S02]  /*2f30*/  SEL R18, R15, RZ, !P1 ;  /* 0x000000ff0f127207 */ /* 0x000fe40004800000 */
[----:B------:R-:W-:Y:S02]  /*2f40*/  ISETP.GE.AND P0, PT, R13, UR10, PT ;  /* 0x0000000a0d007c0c */ /* 0x000fe4000bf06270 */
[----:B------:R-:W-:-:S02]  /*2f50*/  PRMT R13, R10, 0x7632, R13 ;  /* 0x000076320a0d7816 */ /* 0x000fc4000000000d */
        /* <DEDUP_REMOVED lines=8> */
.L_x_22667:
[----:B------:R-:W-:Y:S05]  /*2fe0*/  BSYNC.RECONVERGENT B1 ;  /* 0x0000000000017941 */ /* 0x000fea0003800200 */
.L_x_22666:
[----:B-----5:R-:W-:Y:S01]  /*2ff0*/  HMUL2 R9, R14, R9 ;  /* 0x000000090e097232 */ /* 0x020fe20000000000 */
[----:B------:R-:W-:Y:S03]  /*3000*/  BSSY.RECONVERGENT B1, `(.L_x_22668) ;  /* 0x0000032000017945 */ /* 0x000fe60003800200 */
[----:B------:R-:W-:Y:S01]  /*3010*/  HFMA2 R9, R16, R8, R9 ;  /* 0x0000000810097231 */ /* 0x000fe20000000009 */
[----:B------:R-:W-:Y:S01]  /*3020*/  MOV R8, R12 ;  /* 0x0000000c00087202 */ /* 0x000fe20000000f00 */
[----:B------:R-:W0:Y:S04]  /*3030*/  LDS.128 R16, [R23+0x90] ;  /* 0x0000900017107984 */ /* 0x000e280000000c00 */
[----:B------:R-:W1:Y:S01]  /*3040*/  LDS.128 R12, [R23+0x80] ;  /* 0x00008000170c7984 */ /* 0x000e620000000c00 */
[----:B------:R-:W-:-:S02]  /*3050*/  HFMA2 R9, R8, R10, R9 ;  /* 0x0000000a08097231 */ /* 0x000fc40000000009 */
[----:B------:R-:W-:-:S05]  /*3060*/  VIADD R10, R2, 0x4 ;  /* 0x00000004020a7836 */ /* 0x000fca0000000000 */
[----:B------:R-:W-:Y:S01]  /*3070*/  ISETP.NE.AND P0, PT, R10, R3, PT ;  /* 0x000000030a00720c */ /* 0x000fe20003f05270 */
[----:B------:R-:W-:-:S05]  /*3080*/  HFMA2 R9, R28, R11, R9 ;  /* 0x0000000b1c097231 */ /* 0x000fca0000000009 */
[--C-:B------:R-:W-:Y:S02]  /*3090*/  HADD2.F32 R8, -RZ, R9.reuse.H0_H0 ;  /* 0x20000009ff087230 */ /* 0x100fe40000004100 */
[----:B------:R-:W-:-:S05]  /*30a0*/  HADD2.F32 R9, -RZ, R9.H1_H1 ;  /* 0x30000009ff097230 */ /* 0x000fca0000004100 */
[----:B------:R-:W-:-:S04]  /*30b0*/  FADD.FTZ R9, R8, R9 ;  /* 0x0000000908097221 */ /* 0x000fc80000010000 */
[----:B------:R-:W-:Y:S01]  /*30c0*/  FADD.FTZ R22, R9, R22 ;  /* 0x0000001609167221 */ /* 0x000fe20000010000 */
[----:B0-----:R-:W-:Y:S02]  /*30d0*/  F2FP.F16.F32.PACK_AB R16, R17, R16 ;  /* 0x000000101110723e */ /* 0x001fe400000000ff */
[----:B------:R-:W-:Y:S02]  /*30e0*/  F2FP.F16.F32.PACK_AB R18, R19, R18 ;  /* 0x000000121312723e */ /* 0x000fe400000000ff */
[----:B-1----:R-:W-:Y:S02]  /*30f0*/  F2FP.F16.F32.PACK_AB R12, R13, R12 ;  /* 0x0000000c0d0c723e */ /* 0x002fe400000000ff */
[----:B------:R-:W-:Y:S01]  /*3100*/  F2FP.F16.F32.PACK_AB R14, R15, R14 ;  /* 0x0000000e0f0e723e */ /* 0x000fe200000000ff */
[----:B------:R-:W-:Y:S06]  /*3110*/  @P0 BRA `(.L_x_22669) ;  /* 0x0000000000800947 */ /* 0x000fec0003800000 */
        /* <DEDUP_REMOVED lines=10> */
[----:B------:R-:W-:-:S02]  /*31c0*/  IADD3 R13, PT, PT, R8, 0x4, RZ ;  /* 0x00000004080d7810 */ /* 0x000fc40007ffe0ff */
[----:B------:R-:W-:Y:S02]  /*31d0*/  IADD3 R11, PT, PT, R8, 0x6, RZ ;  /* 0x00000006080b7810 */ /* 0x000fe40007ffe0ff */
[C---:B------:R-:W-:Y:S02]  /*31e0*/  SEL R8, R4.reuse, RZ, !P6 ;  /* 0x000000ff04087207 */ /* 0x040fe40007000000 */
[----:B------:R-:W-:Y:S02]  /*31f0*/  ISETP.GE.AND P4, PT, R13, UR10, PT ;  /* 0x0000000a0d007c0c */ /* 0x000fe4000bf86270 */
        /* <DEDUP_REMOVED lines=18> */
.L_x_22669:
[----:B------:R-:W-:Y:S05]  /*3320*/  BSYNC.RECONVERGENT B1 ;  /* 0x0000000000017941 */ /* 0x000fea0003800200 */
.L_x_22668:
[----:B------:R-:W-:Y:S01]  /*3330*/  HMUL2 R5, R14, R5 ;  /* 0x000000050e057232 */ /* 0x000fe20000000000 */
[----:B------:R-:W-:-:S04]  /*3340*/  IADD3 R2, PT, PT, R2, 0x8, RZ ;  /* 0x0000000802027810 */ /* 0x000fc80007ffe0ff */
[----:B------:R-:W-:Y:S01]  /*3350*/  ISETP.GE.AND P0, PT, R2, UR6, PT ;  /* 0x0000000602007c0c */ /* 0x000fe2000bf06270 */
[----:B------:R-:W-:-:S04]  /*3360*/  HFMA2 R5, R12, R4, R5 ;  /* 0x000000040c057231 */ /* 0x000fc80000000005 */
[----:B------:R-:W-:-:S04]  /*3370*/  HFMA2 R5, R16, R6, R5 ;  /* 0x0000000610057231 */ /* 0x000fc80000000005 */
[----:B------:R-:W-:-:S05]  /*3380*/  HFMA2 R5, R18, R7, R5 ;  /* 0x0000000712057231 */ /* 0x000fca0000000005 */
[--C-:B------:R-:W-:Y:S02]  /*3390*/  HADD2.F32 R4, -RZ, R5.reuse.H0_H0 ;  /* 0x20000005ff047230 */ /* 0x100fe40000004100 */
[----:B------:R-:W-:-:S05]  /*33a0*/  HADD2.F32 R5, -RZ, R5.H1_H1 ;  /* 0x30000005ff057230 */ /* 0x000fca0000004100 */
[----:B------:R-:W-:-:S04]  /*33b0*/  FADD.FTZ R5, R4, R5 ;  /* 0x0000000504057221 */ /* 0x000fc80000010000 */
[----:B------:R-:W-:Y:S01]  /*33c0*/  FADD.FTZ R22, R22, R5 ;  /* 0x0000000516167221 */ /* 0x000fe20000010000 */
[----:B------:R-:W-:Y:S06]  /*33d0*/  @!P0 BRA `(.L_x_22670) ;  /* 0xfffffff800208947 */ /* 0x000fec000383ffff */
.L_x_22661:
[----:B------:R-:W-:Y:S05]  /*33e0*/  BSYNC.RECONVERGENT B0 ;  /* 0x0000000000007941 */ /* 0x000fea0003800200 */
.L_x_22660:
[----:B------:R-:W2:Y:S08]  /*33f0*/  S2UR UR7, SR_CgaCtaId ;  /* 0x00000000000779c3 */ /* 0x000eb00000008800 */
[----:B------:R-:W-:Y:S01]  /*3400*/  BAR.SYNC.DEFER_BLOCKING 0x0 ;  /* 0x0000000000007b1d */ /* 0x000fe20000010000 */
[C---:B------:R-:W-:Y:S02]  /*3410*/  LOP3.LUT R2, R0.reuse, 0x3c0, RZ, 0xc0, !PT ;  /* 0x000003c000027812 */ /* 0x040fe400078ec0ff */
[----:B------:R-:W-:-:S02]  /*3420*/  LOP3.LUT R3, R0, 0x3e0, RZ, 0xc0, !PT ;  /* 0x000003e000037812 */ /* 0x000fc400078ec0ff */
[----:B------:R-:W-:Y:S01]  /*3430*/  ISETP.NE.AND P0, PT, R2, 0x40, PT ;  /* 0x000000400200780c */ /* 0x000fe20003f05270 */
[----:B------:R-:W-:Y:S01]  /*3440*/  UMOV UR5, 0x400 ;  /* 0x0000040000057882 */ /* 0x000fe20000000000 */
[----:B------:R-:W-:Y:S01]  /*3450*/  LOP3.LUT R2, R3, 0x1f, R0, 0xf8, !PT ;  /* 0x0000001f03027812 */ /* 0x000fe200078ef800 */
[----:B------:R-:W-:Y:S01]  /*3460*/  UIADD3 UR5, UPT, UPT, UR5, 0x60, URZ ;  /* 0x0000006005057890 */ /* 0x000fe2000fffe0ff */
[C---:B------:R-:W-:Y:S02]  /*3470*/  ISETP.GT.U32.AND P1, PT, R0.reuse, 0x3f, PT ;  /* 0x0000003f0000780c */ /* 0x040fe40003f24070 */
[----:B------:R-:W-:Y:S01]  /*3480*/  ISETP.GT.U32.AND P2, PT, R0, 0x1f, PT ;  /* 0x0000001f0000780c */ /* 0x000fe20003f44070 */
[----:B--2---:R-:W-:-:S06]  /*3490*/  ULEA UR5, UR7, UR5, 0x18 ;  /* 0x0000000507057291 */ /* 0x004fcc000f8ec0ff */
[----:B-1----:R-:W-:-:S05]  /*34a0*/  LEA R5, R2, UR5, 0x2 ;  /* 0x0000000502057c11 */ /* 0x002fca000f8e10ff */
[----:B------:R-:W-:Y:S01]  /*34b0*/  @!P0 STS [R5+-0x100], R22 ;  /* 0xffff001605008388 */ /* 0x000fe20000000800 */
[----:B------:R-:W-:Y:S01]  /*34c0*/  BAR.SYNC.DEFER_BLOCKING 0x0 ;  /* 0x0000000000007b1d */ /* 0x000fe20000010000 */
[----:B------:R-:W-:-:S13]  /*34d0*/  ISETP.NE.AND P0, PT, R3, 0x20, PT ;  /* 0x000000200300780c */ /* 0x000fda0003f05270 */
[----:B------:R-:W-:Y:S01]  /*34e0*/  @!P0 LEA R3, R20, UR5, 0x2 ;  /* 0x0000000514038c11 */ /* 0x000fe2000f8e10ff */
[----:B0-----:R-:W0:Y:S02]  /*34f0*/  @!P1 LDS R7, [R5] ;  /* 0x0000000005079984 */ /* 0x001e240000000800 */
[----:B0-----:R-:W-:Y:S01]  /*3500*/  @!P1 FADD.FTZ R22, R22, R7 ;  /* 0x0000000716169221 */ /* 0x001fe20000010000 */
        /* <DEDUP_REMOVED lines=12> */
[----:B--2---:R-:W-:Y:S01]  /*35d0*/  UIMAD UR4, UR4, UR5, URZ ;  /* 0x00000005040472a4 */ /* 0x004fe2000f8e02ff */
[----:B0-----:R-:W-:-:S05]  /*35e0*/  IMAD R20, R3, 0x20, R20 ;  /* 0x0000002003147824 */ /* 0x001fca00078e0214 */
[----:B------:R-:W-:-:S04]  /*35f0*/  MOV R3, UR4 ;  /* 0x0000000400037c02 */ /* 0x000fc80008000f00 */
[----:B------:R-:W-:-:S05]  /*3600*/  LEA R20, P0, R3, R20, 0x5 ;  /* 0x0000001403147211 */ /* 0x000fca00078028ff */
[----:B------:R-:W-:Y:S01]  /*3610*/  IMAD.X R3, RZ, RZ, RZ, P0 ;  /* 0x000000ffff037224 */ /* 0x000fe200000e06ff */
[----:B-1----:R-:W-:-:S04]  /*3620*/  LEA R2, P0, R20, UR6, 0x1 ;  /* 0x0000000614027c11 */ /* 0x002fc8000f8008ff */
[----:B------:R-:W-:-:S05]  /*3630*/  LEA.HI.X R3, R20, UR7, R3, 0x1, P0 ;  /* 0x0000000714037c11 */ /* 0x000fca00080f0c03 */
[----:B------:R-:W-:Y:S01]  /*3640*/  STG.E.U16 desc[UR8][R2.64], R22 ;  /* 0x0000001602007986 */ /* 0x000fe2000c101508 */
[----:B------:R-:W-:Y:S05]  /*3650*/  EXIT ;  /* 0x000000000000794d */ /* 0x000fea0003800000 */
.L_x_22637:
[----:B------:R-:W-:Y:S01]  /*3660*/  BSSY B1, `(.L_x_22671) ;  /* 0x0000007000017945 */ /* 0x000fe20003800000 */
[----:B------:R-:W-:Y:S01]  /*3670*/  MOV R10, 0x2 ;  /* 0x00000002000a7802 */ /* 0x000fe20000000f00 */
[----:B------:R-:W-:Y:S01]  /*3680*/  IMAD.MOV.U32 R11, RZ, RZ, 0x1f ;  /* 0x0000001fff0b7424 */ /* 0x000fe200078e00ff */
[----:B------:R-:W-:-:S07]  /*3690*/  MOV R7, 0xffffffff ;  /* 0xffffffff00077802 */ /* 0x000fce0000000f00 */
[----:B------:R-:W-:Y:S05]  /*36a0*/  WARPSYNC.COLLECTIVE R7, `(.L_x_22672) ;  /* 0x0000000007087348 */ /* 0x000fea0003c00000 */
[----:B------:R0:W1:Y:S02]  /*36b0*/  SHFL.BFLY P1, R6, R4, R10, R11 ;  /* 0x0c00000a04067389 */ /* 0x000064000002000b */
[----:B01----:R-:W-:Y:S05]  /*36c0*/  ENDCOLLECTIVE ;  /* 0x000000000000791b */ /* 0x003fea0003800000 */
.L_x_22672:
[----:B------:R-:W-:Y:S05]  /*36d0*/  BSYNC B1 ;  /* 0x0000000000017941 */ /* 0x000fea0003800000 */
.L_x_22671:
        /* <DEDUP_REMOVED lines=9> */
.L_x_22673:
[----:B------:R-:W-:Y:S05]  /*3770*/  BRA `(.L_x_22674) ;  /* 0xffffffd000e87947 */ /* 0x000fea000383ffff */
.L_x_22639:
        /* <DEDUP_REMOVED lines=8> */
.L_x_22676:
[----:B------:R-:W-:Y:S05]  /*3800*/  BSYNC B0 ;  /* 0x0000000000007941 */ /* 0x000fea0003800000 */
.L_x_22675:
        /* <DEDUP_REMOVED lines=8> */
.L_x_22677:
[----:B------:R-:W-:Y:S01]  /*3890*/  HFMA2 R10, -RZ, RZ, 0, 2.384185791015625e-07 ;  /* 0x00000004ff0a7431 */ /* 0x000fe200000001ff */
[----:B------:R-:W-:-:S04]  /*38a0*/  MOV R5, R6 ;  /* 0x0000000600057202 */ /* 0x000fc80000000f00 */
[----:B------:R-:W-:-:S05]  /*38b0*/  FMNMX.FTZ R5, R4, R5, !PT ;  /* 0x0000000504057209 */ /* 0x000fca0007810000 */
[----:B------:R-:W-:-:S07]  /*38c0*/  IMAD.MOV.U32 R4, RZ, RZ, R5 ;  /* 0x000000ffff047224 */ /* 0x000fce00078e0005 */
[----:B------:R-:W-:Y:S05]  /*38d0*/  WARPSYNC.COLLECTIVE R7, `(.L_x_22678) ;  /* 0x0000000007087348 */ /* 0x000fea0003c00000 */
[----:B------:R0:W1:Y:S02]  /*38e0*/  SHFL.BFLY P1, R6, R4, R10, R11 ;  /* 0x0c00000a04067389 */ /* 0x000064000002000b */
[----:B01----:R-:W-:Y:S05]  /*38f0*/  ENDCOLLECTIVE ;  /* 0x000000000000791b */ /* 0x003fea0003800000 */
.L_x_22678:
[----:B------:R-:W-:Y:S05]  /*3900*/  BRA `(.L_x_22679) ;  /* 0xffffffd000f87947 */ /* 0x000fea000383ffff */
.L_x_22680:
        /* <DEDUP_REMOVED lines=15> */
.L_x_25994:


//--------------------- .text._ZN4vllm25paged_attention_v1_kernelIttLi256ELi8ELi128ELNS_18Fp8KVCacheDataTypeE0ELb1EEEvPT_PKS2_PKT0_S8_ifPKiSA_iPKfiiiSC_SC_iiiii --------------------------
	.section	.text._ZN4vllm25paged_attention_v1_kernelIttLi256ELi8ELi128ELNS_18Fp8KVCacheDataTypeE0ELb1EEEvPT_PKS2_PKT0_S8_ifPKiSA_iPKfiiiSC_SC_iiiii,"ax",@progbits
	.align	128
        .global         _ZN4vllm25paged_attention_v1_kernelIttLi256ELi8ELi128ELNS_18Fp8KVCacheDataTypeE0ELb1EEEvPT_PKS2_PKT0_S8_ifPKiSA_iPKfiiiSC_SC_iiiii
        .type           _ZN4vllm25paged_attention_v1_kernelIttLi256ELi8ELi128ELNS_18Fp8KVCacheDataTypeE0ELb1EEEvPT_PKS2_PKT0_S8_ifPKiSA_iPKfiiiSC_SC_iiiii,@function
        .size           _ZN4vllm25paged_attention_v1_kernelIttLi256ELi8ELi128ELNS_18Fp8KVCacheDataTypeE0ELb1EEEvPT_PKS2_PKT0_S8_ifPKiSA_iPKfiiiSC_SC_iiiii,(.L_x_25995 - _ZN4vllm25paged_attention_v1_kernelIttLi256ELi8ELi128ELNS_18Fp8KVCacheDataTypeE0ELb1EEEvPT_PKS2_PKT0_S8_ifPKiSA_iPKfiiiSC_SC_iiiii)
        .other          _ZN4vllm25paged_attention_v1_kernelIttLi256ELi8ELi128ELNS_18Fp8KVCacheDataTypeE0ELb1EEEvPT_PKS2_PKT0_S8_ifPKiSA_iPKfiiiSC_SC_iiiii,@"STO_CUDA_ENTRY STV_DEFAULT"
_ZN4vllm25paged_attention_v1_kernelIttLi256ELi8ELi128ELNS_18Fp8KVCacheDataTypeE0ELb1EEEvPT_PKS2_PKT0_S8_ifPKiSA_iPKfiiiSC_SC_iiiii:
.text._ZN4vllm25paged_attention_v1_kernelIttLi256ELi8ELi128ELNS_18Fp8KVCacheDataTypeE0ELb1EEEvPT_PKS2_PKT0_S8_ifPKiSA_iPKfiiiSC_SC_iiiii:
        /* <DEDUP_REMOVED lines=12> */
[----:B------:R-:W4:Y:S01]  /*00c0*/  LDCU UR5, c[0x0][0x3b8] ;  /* 0x00007700ff0577ac */ /* 0x000f220008000800 */
        /* <DEDUP_REMOVED lines=19> */
[----:B------:R-:W-:Y:S02]  /*0200*/  @!P1 LEA.HI.X R7, R2, R11, R0, 0x1, P2 ;  /* 0x0000000b02079211 */ /* 0x000fe400010f0c00 */
[----:B------:R-:W4:Y:S03]  /*0210*/  LDC R0, c[0x0][0x3a0] ;  /* 0x0000e800ff007b82 */ /* 0x000f260000000800 */
[----:B------:R0:W2:Y:S01]  /*0220*/  @!P1 LDG.E.CONSTANT R2, desc[UR6][R6.64] ;  /* 0x0000000606029981 */ /* 0x0000a2000c1e9900 */
[----:B-1----:R-:W-:-:S04]  /*0230*/  @P0 IMAD.WIDE.U32 R4, R20, 0x4, R4 ;  /* 0x0000000414040825 */ /* 0x002fc800078e0004 */
[----:B------:R-:W1:Y:S01]  /*0240*/  LDC R11, c[0x0][0x370] ;  /* 0x0000dc00ff0b7b82 */ /* 0x000e620000000800 */
[----:B------:R1:W5:Y:S01]  /*0250*/  @P0 LDG.E.CONSTANT R24, desc[UR6][R4.64] ;  /* 0x0000000604180981 */ /* 0x000362000c1e9900 */
[----:B----4-:R-:W-:-:S04]  /*0260*/  IABS R15, R0 ;  /* 0x00000000000f7213 */ /* 0x010fc80000000000 */
[----:B------:R-:W4:Y:S08]  /*0270*/  I2F.RP R8, R15 ;  /* 0x0000000f00087306 */ /* 0x000f300000209400 */
[----:B----4-:R-:W4:Y:S02]  /*0280*/  MUFU.RCP R8, R8 ;  /* 0x0000000800087308 */ /* 0x010f240000001000 */
[----:B----4-:R-:W-:-:S06]  /*0290*/  VIADD R9, R8, 0xffffffe ;  /* 0x0ffffffe08097836 */ /* 0x010fcc0000000000 */
[----:B0-----:R-:W0:Y:S01]  /*02a0*/  F2I.FTZ.U32.TRUNC.NTZ R7, R9 ;  /* 0x0000000900077305 */ /* 0x001e22000021f000 */
[----:B-1----:R-:W-:Y:S02]  /*02b0*/  IABS R4, R11 ;  /* 0x0000000b00047213 */ /* 0x002fe40000000000 */
[----:B0-----:R-:W-:-:S05]  /*02c0*/  IADD3 R6, PT, PT, RZ, -R7, RZ ;  /* 0x80000007ff067210 */ /* 0x001fca0007ffe0ff */
[----:B------:R-:W-:Y:S02]  /*02d0*/  IMAD R13, R6, R15, RZ ;  /* 0x0000000f060d7224 */ /* 0x000fe400078e02ff */
[----:B------:R-:W-:-:S04]  /*02e0*/  IMAD.MOV.U32 R6, RZ, RZ, RZ ;  /* 0x000000ffff067224 */ /* 0x000fc800078e00ff */
        /* <DEDUP_REMOVED lines=10> */
[----:B------:R-:W-:Y:S01]  /*0390*/  ISETP.NE.AND P2, PT, R0, RZ, PT ;  /* 0x000000ff0000720c */ /* 0x000fe20003f45270 */
[----:B------:R-:W0:Y:S04]  /*03a0*/  LDC R4, c[0x0][0x3f4] ;  /* 0x0000fd00ff047b82 */ /* 0x000e280000000800 */
        /* <DEDUP_REMOVED lines=10> */
[----:B------:R1:W4:Y:S01]  /*0450*/  F2I.FTZ.U32.TRUNC.NTZ R15, R14 ;  /* 0x0000000e000f7305 */ /* 0x000322000021f000 */
[----:B0-----:R-:W-:-:S07]  /*0460*/  IADD3 R6, PT, PT, R8, 0xffffffe, RZ ;  /* 0x0ffffffe08067810 */ /* 0x001fce0007ffe0ff */
[----:B------:R0:W3:Y:S01]  /*0470*/  F2I.FTZ.U32.TRUNC.NTZ R7, R6 ;  /* 0x0000000600077305 */ /* 0x0000e2000021f000 */
[----:B-1----:R-:W-:Y:S01]  /*0480*/  MOV R14, RZ ;  /* 0x000000ff000e7202 */ /* 0x002fe20000000f00 */
[----:B----4-:R-:W-:-:S04]  /*0490*/  IMAD.MOV R17, RZ, RZ, -R15 ;  /* 0x000000ffff117224 */ /* 0x010fc800078e0a0f */
[----:B------:R-:W-:Y:S01]  /*04a0*/  IMAD R17, R17, R12, RZ ;  /* 0x0000000c11117224 */ /* 0x000fe200078e02ff */
[----:B------:R-:W-:Y:S02]  /*04b0*/  IABS R5, R20 ;  /* 0x0000001400057213 */ /* 0x000fe40000000000 */
[----:B------:R-:W-:Y:S01]  /*04c0*/  IABS R10, R13 ;  /* 0x0000000d000a7213 */ /* 0x000fe20000000000 */
[----:B------:R-:W-:-:S04]  /*04d0*/  IMAD.HI.U32 R15, R15, R17, R14 ;  /* 0x000000110f0f7227 */ /* 0x000fc800078e000e */
[----:B0-----:R-:W-:Y:S02]  /*04e0*/  HFMA2 R6, -RZ, RZ, 0, 0 ;  /* 0x00000000ff067431 */ /* 0x001fe400000001ff */
[----:B------:R-:W-:Y:S02]  /*04f0*/  IMAD.MOV R10, RZ, RZ, -R10 ;  /* 0x000000ffff0a7224 */ /* 0x000fe400078e0a0a */
[----:B------:R-:W-:-:S04]  /*0500*/  IMAD.HI.U32 R42, R15, R5, RZ ;  /* 0x000000050f2a7227 */ /* 0x000fc800078e00ff */
[----:B---3--:R-:W-:Y:S02]  /*0510*/  IMAD R8, R7, R9, RZ ;  /* 0x0000000907087224 */ /* 0x008fe400078e02ff */
[----:B------:R-:W-:Y:S02]  /*0520*/  IMAD R5, R42, R10, R5 ;  /* 0x0000000a2a057224 */ /* 0x000fe400078e0205 */
[----:B------:R-:W-:-:S03]  /*0530*/  IMAD.MOV R17, RZ, RZ, -R8 ;  /* 0x000000ffff117224 */ /* 0x000fc600078e0a08 */
[----:B------:R-:W-:Y:S01]  /*0540*/  ISETP.GT.U32.AND P2, PT, R12, R5, PT ;  /* 0x000000050c00720c */ /* 0x000fe20003f44070 */
[----:B------:R-:W-:Y:S02]  /*0550*/  IMAD.HI.U32 R10, R7, R17, R6 ;  /* 0x00000011070a7227 */ /* 0x000fe400078e0006 */
[----:B------:R-:W0:Y:S01]  /*0560*/  LDC R17, c[0x0][0x3f8] ;  /* 0x0000fe00ff117b82 */ /* 0x000e220000000800 */
[----:B------:R-:W-:-:S04]  /*0570*/  IADD3 R15, PT, PT, R35, -0x1, RZ ;  /* 0xffffffff230f7810 */ /* 0x000fc80007ffe0ff */
[----:B------:R-:W-:-:S05]  /*0580*/  IABS R8, R15 ;  /* 0x0000000f00087213 */ /* 0x000fca0000000000 */
[----:B------:R-:W-:-:S04]  /*0590*/  IMAD.MOV.U32 R6, RZ, RZ, R8 ;  /* 0x000000ffff067224 */ /* 0x000fc800078e0008 */
[----:B------:R-:W-:-:S04]  /*05a0*/  IMAD.HI.U32 R8, R10, R6, RZ ;  /* 0x000000060a087227 */ /* 0x000fc800078e00ff */
[----:B------:R-:W-:Y:S01]  /*05b0*/  @!P2 IMAD.IADD R5, R5, 0x1, -R12 ;  /* 0x000000010505a824 */ /* 0x000fe200078e0a0c */
[----:B------:R-:W-:-:S04]  /*05c0*/  IADD3 R7, PT, PT, RZ, -R8, RZ ;  /* 0x80000008ff077210 */ /* 0x000fc80007ffe0ff */
[----:B------:R-:W-:Y:S01]  /*05d0*/  ISETP.GE.U32.AND P3, PT, R5, R12, PT ;  /* 0x0000000c0500720c */ /* 0x000fe20003f66070 */
[----:B------:R-:W-:Y:S01]  /*05e0*/  IMAD R12, R9, R7, R6 ;  /* 0x00000007090c7224 */ /* 0x000fe200078e0206 */
[----:B------:R-:W-:-:S04]  /*05f0*/  LOP3.LUT R5, R20, R13, RZ, 0x3c, !PT ;  /* 0x0000000d14057212 */ /* 0x000fc800078e3cff */
[----:B------:R-:W-:Y:S02]  /*0600*/  ISETP.GT.U32.AND P0, PT, R9, R12, PT ;  /* 0x0000000c0900720c */ /* 0x000fe40003f04070 */
[----:B------:R-:W-:Y:S01]  /*0610*/  ISETP.GE.AND P4, PT, R5, RZ, PT ;  /* 0x000000ff0500720c */ /* 0x000fe20003f86270 */
[----:B------:R-:W-:Y:S01]  /*0620*/  IMAD.SHL.U32 R5, R3, 0x80, RZ ;  /* 0x0000008003057824 */ /* 0x000fe200078e00ff */
[----:B------:R-:W-:Y:S01]  /*0630*/  @!P2 IADD3 R42, PT, PT, R42, 0x1, RZ ;  /* 0x000000012a2aa810 */ /* 0x000fe20007ffe0ff */
[----:B------:R-:W-:Y:S01]  /*0640*/  ULEA UR4, UR9, UR8, 0x18 ;  /* 0x0000000809047291 */ /* 0x000fe2000f8ec0ff */
[----:B------:R-:W-:Y:S02]  /*0650*/  ISETP.NE.AND P2, PT, R13, RZ, PT ;  /* 0x000000ff0d00720c */ /* 0x000fe40003f45270 */
[----:B------:R-:W-:Y:S02]  /*0660*/  LOP3.LUT R6, R5, 0x180, RZ, 0xc0, !PT ;  /* 0x0000018005067812 */ /* 0x000fe400078ec0ff */
[----:B------:R-:W-:-:S03]  /*0670*/  @P3 IADD3 R42, PT, PT, R42, 0x1, RZ ;  /* 0x000000012a2a3810 */ /* 0x000fc60007ffe0ff */
[-C--:B------:R-:W-:Y:S01]  /*0680*/  @!P0 IADD3 R12, PT, PT, R12, -R9.reuse, RZ ;  /* 0x800000090c0c8210 */ /* 0x080fe20007ffe0ff */
[----:B------:R-:W-:Y:S01]  /*0690*/  VIADD R6, R6, UR4 ;  /* 0x0000000406067c36 */ /* 0x000fe20008000000 */
[----:B------:R-:W-:Y:S02]  /*06a0*/  SHF.R.U32.HI R5, RZ, 0x2, R3 ;  /* 0x00000002ff057819 */ /* 0x000fe40000011603 */
[----:B------:R-:W-:Y:S02]  /*06b0*/  ISETP.GE.U32.AND P3, PT, R12, R9, PT ;  /* 0x000000090c00720c */ /* 0x000fe40003f66070 */
[----:B------:R-:W-:Y:S01]  /*06c0*/  @!P1 LEA R7, R5, R6, 0x2 ;  /* 0x0000000605079211 */ /* 0x000fe200078e10ff */
[----:B------:R-:W-:Y:S01]  /*06d0*/  VIADD R6, R35, 0x7 ;  /* 0x0000000723067836 */ /* 0x000fe20000000000 */
[----:B------:R-:W-:Y:S01]  /*06e0*/  LOP3.LUT R15, R15, R4, RZ, 0x3c, !PT ;  /* 0x000000040f0f7212 */ /* 0x000fe200078e3cff */
[----:B------:R-:W-:Y:S01]  /*06f0*/  @!P4 IMAD.MOV R42, RZ, RZ, -R42 ;  /* 0x000000ffff2ac224 */ /* 0x000fe200078e0a2a */
[----:B------:R-:W-:-:S02]  /*0700*/  @!P0 IADD3 R8, PT, PT, R8, 0x1, RZ ;  /* 0x0000000108088810 */ /* 0x000fc40007ffe0ff */
[----:B------:R-:W-:Y:S02]  /*0710*/  @!P2 LOP3.LUT R42, RZ, R13, RZ, 0x33, !PT ;  /* 0x0000000dff2aa212 */ /* 0x000fe400078e33ff */
[----:B------:R-:W-:Y:S02]  /*0720*/  ISETP.GE.AND P2, PT, R15, RZ, PT ;  /* 0x000000ff0f00720c */ /* 0x000fe40003f46270 */
[----:B------:R-:W-:Y:S01]  /*0730*/  SHF.R.S32.HI R13, RZ, 0x1f, R6 ;  /* 0x0000001fff0d7819 */ /* 0x000fe20000011406 */
[----:B------:R-:W-:Y:S01]  /*0740*/  @P3 VIADD R8, R8, 0x1 ;  /* 0x0000000108083836 */ /* 0x000fe20000000000 */
[----:B--2---:R1:W-:Y:S01]  /*0750*/  @!P1 STS [R7], R2 ;  /* 0x0000000207009388 */ /* 0x0043e20000000800 */
[----:B------:R-:W-:Y:S01]  /*0760*/  BAR.SYNC.DEFER_BLOCKING 0x0 ;  /* 0x0000000000007b1d */ /* 0x000fe20000010000 */
[----:B0-----:R-:W-:Y:S02]  /*0770*/  ISETP.GE.AND P1, PT, R17, RZ, PT ;  /* 0x000000ff1100720c */ /* 0x001fe40003f26270 */
[----:B------:R-:W-:-:S02]  /*0780*/  LEA.HI R13, R13, R6, RZ, 0x3 ;  /* 0x000000060d0d7211 */ /* 0x000fc400078f18ff */
[----:B-1----:R-:W-:Y:S02]  /*0790*/  MOV R2, R8 ;  /* 0x0000000800027202 */ /* 0x002fe40000000f00 */
[----:B------:R-:W-:Y:S02]  /*07a0*/  SHF.R.U32.HI R25, RZ, 0x5, R3 ;  /* 0x00000005ff197819 */ /* 0x000fe40000011603 */
[----:B------:R-:W-:Y:S01]  /*07b0*/  SHF.R.S32.HI R6, RZ, 0x3, R13 ;  /* 0x00000003ff067819 */ /* 0x000fe2000001140d */
[----:B------:R-:W-:Y:S01]  /*07c0*/  @!P2 IMAD.MOV R2, RZ, RZ, -R2 ;  /* 0x000000ffff02a224 */ /* 0x000fe200078e0a02 */
[----:B------:R-:W-:Y:S02]  /*07d0*/  ISETP.NE.AND P0, PT, R4, RZ, PT ;  /* 0x000000ff0400720c */ /* 0x000fe40003f05270 */
[----:B------:R-:W-:Y:S01]  /*07e0*/  ISETP.GE.AND P2, PT, R25, R6, PT ;  /* 0x000000061900720c */ /* 0x000fe20003f46270 */
[----:B------:R-:W-:Y:S02]  /*07f0*/  @!P1 IMAD R0, R0, UR10, R42 ;  /* 0x0000000a00009c24 */ /* 0x000fe4000f8e022a */
[----:B------:R-:W-:-:S03]  /*0800*/  @P1 IMAD R34, R11, UR10, R20 ;  /* 0x0000000a0b221c24 */ /* 0x000fc6000f8e0214 */
[----:B------:R-:W-:Y:S01]  /*0810*/  @!P1 IADD3 R0, PT, PT, RZ, -R0, RZ ;  /* 0x80000000ff009210 */ /* 0x000fe20007ffe0ff */
[----:B------:R-:W-:Y:S01]  /*0820*/  IMAD R13, R21, UR5, RZ ;  /* 0x00000005150d7c24 */ /* 0x000fe2000f8e02ff */
[----:B------:R-:W-:Y:S01]  /*0830*/  BSSY B0, `(.L_x_22681) ;  /* 0x000016b000007945 */ /* 0x000fe20003800000 */
[----:B------:R-:W-:Y:S01]  /*0840*/  @P1 IMAD R34, R34, R17, 0x1 ;  /* 0x0000000122221424 */ /* 0x000fe200078e0211 */
[----:B------:R-:W-:Y:S01]  /*0850*/  MOV R23, R9 ;  /* 0x0000000900177202 */ /* 0x000fe20000000f00 */
[----:B------:R-:W-:Y:S01]  /*0860*/  @!P1 IMAD R34, R17, R0, 0x1 ;  /* 0x0000000111229424 */ /* 0x000fe200078e0200 */
[----:B------:R-:W-:Y:S01]  /*0870*/  @!P0 LOP3.LUT R2, RZ, R4, RZ, 0x33, !PT ;  /* 0x00000004ff028212 */ /* 0x000fe200078e33ff */
[----:B------:R-:W-:Y:S01]  /*0880*/  IMAD.MOV.U32 R0, RZ, RZ, -0x800001 ;  /* 0xff7fffffff007424 */ /* 0x000fe200078e00ff */
[----:B------:R-:W-:Y:S06]  /*0890*/  @P2 BRA `(.L_x_22682) ;  /* 0x0000001400902947 */ /* 0x000fec0003800000 */
[----:B------:R-:W0:Y:S01]  /*08a0*/  LDCU.64 UR4, c[0x0][0x3a8] ;  /* 0x00007500ff0477ac */ /* 0x000e220008000a00 */
[----:B------:R-:W-:Y:S01]  /*08b0*/  SHF.R.U32.HI R3, RZ, 0x3, R3 ;  /* 0x00000003ff037819 */ /* 0x000fe20000011603 */
[----:B------:R-:W-:Y:S01]  /*08c0*/  IMAD.MOV.U32 R7, RZ, RZ, RZ ;  /* 0x000000ffff077224 */ /* 0x000fe200078e00ff */
[----:B------:R-:W-:Y:S02]  /*08d0*/  SHF.L.U32 R0, R5, 0x2, RZ ;  /* 0x0000000205007819 */ /* 0x000fe400000006ff */
[----:B------:R-:W-:Y:S02]  /*08e0*/  LOP3.LUT R6, R3, 0x7c, RZ, 0xc0, !PT ;  /* 0x0000007c03067812 */ /* 0x000fe400078ec0ff */
[----:B------:R-:W-:Y:S02]  /*08f0*/  LOP3.LUT R4, R0, 0x1c, RZ, 0xc0, !PT ;  /* 0x0000001c00047812 */ /* 0x000fe400078ec0ff */
[----:B------:R-:W-:Y:S01]  /*0900*/  MOV R0, 0xff7fffff ;  /* 0xff7fffff00007802 */ /* 0x000fe20000000f00 */
[----:B------:R-:W-:-:S04]  /*0910*/  IMAD.WIDE R6, R13, 0x4, R6 ;  /* 0x000000040d067825 */ /* 0x000fc800078e0206 */
[C---:B------:R-:W-:Y:S01]  /*0920*/  IMAD R4, R25.reuse, 0x20, R4 ;  /* 0x0000002019047824 */ /* 0x040fe200078e0204 */
[----:B0-----:R-:W-:Y:S01]  /*0930*/  IADD3 R8, P0, PT, R6, UR4, RZ ;  /* 0x0000000406087c10 */ /* 0x001fe2000ff1e0ff */
[----:B------:R-:W-:Y:S01]  /*0940*/  IMAD.SHL.U32 R6, R25, 0x8, RZ ;  /* 0x0000000819067824 */ /* 0x000fe200078e00ff */
[----:B------:R-:W-:Y:S02]  /*0950*/  UIADD3 UR4, UPT, UPT, UR8, 0x220, URZ ;  /* 0x0000022008047890 */ /* 0x000fe4000fffe0ff */
[----:B------:R-:W-:Y:S02]  /*0960*/  IADD3.X R3, PT, PT, R7, UR5, RZ, P0, !PT ;  /* 0x0000000507037c10 */ /* 0x000fe400087fe4ff */
[----:B------:R-:W-:Y:S01]  /*0970*/  ULEA UR4, UR9, UR4, 0x18 ;  /* 0x0000000409047291 */ /* 0x000fe2000f8ec0ff */
[C---:B------:R-:W-:Y:S02]  /*0980*/  LOP3.LUT R18, R6.reuse, 0x7, R5, 0xf8, !PT ;  /* 0x0000000706127812 */ /* 0x040fe400078ef805 */
[----:B------:R-:W-:-:S03]  /*0990*/  IADD3 R17, PT, PT, R6, 0x1, RZ ;  /* 0x0000000106117810 */ /* 0x000fc60007ffe0ff */
[C---:B------:R-:W-:Y:S01]  /*09a0*/  IMAD.IADD R19, R18.reuse, 0x1, -R35 ;  /* 0x0000000112137824 */ /* 0x040fe200078e0a23 */
[----:B------:R-:W-:Y:S01]  /*09b0*/  IADD3 R18, PT, PT, R18, 0x1, RZ ;  /* 0x0000000112127810 */ /* 0x000fe20007ffe0ff */
[----:B------:R-:W-:-:S07]  /*09c0*/  VIADD R22, R4, UR4 ;  /* 0x0000000404167c36 */ /* 0x000fce0008000000 */
.L_x_22687:
        /* <DEDUP_REMOVED lines=29> */
[----:B------:R-:W-:Y:S02]  /*0ba0*/  IMAD.IADD R7, R15, 0x1, R34 ;  /* 0x000000010f077824 */ /* 0x000fe400078e0222 */
[----:B------:R-:W-:-:S03]  /*0bb0*/  IMAD.HI.U32 R4, R5, R13, R4 ;  /* 0x0000000d05047227 */ /* 0x000fc600078e0004 */
[----:B------:R-:W-:Y:S02]  /*0bc0*/  IABS R12, R7 ;  /* 0x00000007000c7213 */ /* 0x000fe40000000000 */
[----:B------:R-:W-:-:S03]  /*0bd0*/  ISETP.GE.AND P2, PT, R7, RZ, PT ;  /* 0x000000ff0700720c */ /* 0x000fc60003f46270 */
[----:B------:R-:W-:Y:S02]  /*0be0*/  IMAD.MOV.U32 R5, RZ, RZ, R12 ;  /* 0x000000ffff057224 */ /* 0x000fe400078e000c */
[----:B------:R-:W0:Y:S02]  /*0bf0*/  S2R R12, SR_TID.X ;  /* 0x00000000000c7919 */ /* 0x000e240000002100 */
[----:B------:R-:W-:-:S05]  /*0c00*/  IMAD.HI.U32 R4, R4, R5, RZ ;  /* 0x0000000504047227 */ /* 0x000fca00078e00ff */
[----:B------:R-:W-:-:S05]  /*0c10*/  IADD3 R4, PT, PT, RZ, -R4, RZ ;  /* 0x80000004ff047210 */ /* 0x000fca0007ffe0ff */
[----:B------:R-:W-:Y:S02]  /*0c20*/  IMAD R5, R6, R4, R5 ;  /* 0x0000000406057224 */ /* 0x000fe400078e0205 */
[----:B------:R-:W-:-:S03]  /*0c30*/  VIADD R4, R2, -UR11 ;  /* 0x8000000b02047c36 */ /* 0x000fc60008000000 */
[----:B------:R-:W-:-:S13]  /*0c40*/  ISETP.GT.U32.AND P0, PT, R6, R5, PT ;  /* 0x000000050600720c */ /* 0x000fda0003f04070 */
[----:B------:R-:W-:Y:S01]  /*0c50*/  @!P0 IMAD.IADD R5, R5, 0x1, -R6 ;  /* 0x0000000105058824 */ /* 0x000fe200078e0a06 */
[----:B0-----:R-:W-:-:S04]  /*0c60*/  LOP3.LUT R16, R12, 0x3, RZ, 0xc0, !PT ;  /* 0x000000030c107812 */ /* 0x001fc800078ec0ff */
        /* <DEDUP_REMOVED lines=12> */
.L_x_22684:
        /* <DEDUP_REMOVED lines=8> */
[----:B------:R-:W0:Y:S01]  /*0db0*/  S2UR UR5, SR_CgaCtaId ;  /* 0x00000000000579c3 */ /* 0x000e220000008800 */
[----:B------:R-:W-:Y:S01]  /*0dc0*/  UMOV UR4, 0x400 ;  /* 0x0000040000047882 */ /* 0x000fe20000000000 */
        /* <DEDUP_REMOVED lines=13> */
[----:B0-----:R-:W-:-:S03]  /*0ea0*/  ULEA UR4, UR5, UR4, 0x18 ;  /* 0x0000000405047291 */ /* 0x001fc6000f8ec0ff */
[----:B------:R-:W4:Y:S03]  /*0eb0*/  LDG.E.CONSTANT R37, desc[UR6][R46.64+0x400] ;  /* 0x000400062e257981 */ /* 0x000f26000c1e9900 */
[----:B------:R-:W-:Y:S01]  /*0ec0*/  LEA R26, R16, UR4, 0x7 ;  /* 0x00000004101a7c11 */ /* 0x000fe2000f8e38ff */
[----:B------:R-:W4:Y:S04]  /*0ed0*/  LDG.E.CONSTANT R36, desc[UR6][R46.64+0x480] ;  /* 0x000480062e247981 */ /* 0x000f28000c1e9900 */
[----:B------:R-:W0:Y:S04]  /*0ee0*/  LDS.128 R12, [R26] ;  /* 0x000000001a0c7984 */ /* 0x000e280000000c00 */
[----:B------:R-:W4:Y:S04]  /*0ef0*/  LDG.E.CONSTANT R28, desc[UR6][R46.64+0x500] ;  /* 0x000500062e1c7981 */ /* 0x000f28000c1e9900 */
[----:B------:R-:W4:Y:S04]  /*0f00*/  LDG.E.CONSTANT R31, desc[UR6][R46.64+0x580] ;  /* 0x000580062e1f7981 */ /* 0x000f28000c1e9900 */
[----:B------:R-:W4:Y:S04]  /*0f10*/  LDG.E.CONSTANT R44, desc[UR6][R46.64+0x900] ;  /* 0x000900062e2c7981 */ /* 0x000f28000c1e9900 */
[----:B------:R-:W4:Y:S01]  /*0f20*/  LDG.E.CONSTANT R43, desc[UR6][R46.64+0xa00] ;  /* 0x000a00062e2b7981 */ /* 0x000f22000c1e9900 */
[----:B0-----:R-:W-:-:S02]  /*0f30*/  HADD2.F32 R6, -RZ, R13.H0_H0 ;  /* 0x2000000dff067230 */ /* 0x001fc40000004100 */
[----:B------:R-:W-:Y:S02]  /*0f40*/  HADD2.F32 R13, -RZ, R13.H1_H1 ;  /* 0x3000000dff0d7230 */ /* 0x000fe40000004100 */
[----:B------:R-:W-:Y:S02]  /*0f50*/  HADD2.F32 R33, -RZ, R14.H1_H1 ;  /* 0x3000000eff217230 */ /* 0x000fe40000004100 */
[--C-:B--2---:R-:W-:Y:S02]  /*0f60*/  HADD2.F32 R7, -RZ, R5.reuse.H0_H0 ;  /* 0x20000005ff077230 */ /* 0x104fe40000004100 */
[----:B------:R-:W-:Y:S02]  /*0f70*/  HADD2.F32 R30, -RZ, R5.H1_H1 ;  /* 0x30000005ff1e7230 */ /* 0x000fe40000004100 */
[----:B------:R-:W-:Y:S02]  /*0f80*/  HADD2.F32 R5, -RZ, R12.H0_H0 ;  /* 0x2000000cff057230 */ /* 0x000fe40000004100 */
[----:B------:R-:W-:Y:S01]  /*0f90*/  FMUL.FTZ R32, R6, R7 ;  /* 0x0000000706207220 */ /* 0x000fe20000410000 */
[----:B---3--:R-:W-:-:S02]  /*0fa0*/  HADD2.F32 R6, -RZ, R4.H0_H0 ;  /* 0x20000004ff067230 */ /* 0x008fc40000004100 */
[----:B------:R-:W-:Y:S01]  /*0fb0*/  FMUL.FTZ R13, R13, R30 ;  /* 0x0000001e0d0d7220 */ /* 0x000fe20000410000 */
[----:B------:R-:W-:Y:S01]  /*0fc0*/  HADD2.F32 R12, -RZ, R12.H1_H1 ;  /* 0x3000000cff0c7230 */ /* 0x000fe20000004100 */
[----:B------:R-:W2:Y:S01]  /*0fd0*/  LDG.E.CONSTANT R30, desc[UR6][R46.64+0x680] ;  /* 0x000680062e1e7981 */ /* 0x000ea2000c1e9900 */
[----:B------:R-:W-:Y:S02]  /*0fe0*/  HADD2.F32 R7, -RZ, R4.H1_H1 ;  /* 0x30000004ff077230 */ /* 0x000fe40000004100 */
[----:B------:R-:W-:Y:S01]  /*0ff0*/  FFMA.FTZ R5, R5, R6, R32 ;  /* 0x0000000605057223 */ /* 0x000fe20000010020 */
[--C-:B----4-:R-:W-:Y:S01]  /*1000*/  HADD2.F32 R6, -RZ, R27.reuse.H0_H0 ;  /* 0x2000001bff067230 */ /* 0x110fe20000004100 */
[----:B------:R-:W3:Y:S01]  /*1010*/  LDG.E.CONSTANT R32, desc[UR6][R46.64+0x800] ;  /* 0x000800062e207981 */ /* 0x000ee2000c1e9900 */
[----:B------:R-:W-:Y:S02]  /*1020*/  HADD2.F32 R27, -RZ, R27.H1_H1 ;  /* 0x3000001bff1b7230 */ /* 0x000fe40000004100 */
[----:B------:R-:W-:-:S04]  /*1030*/  FFMA.FTZ R12, R12, R7, R13 ;  /* 0x000000070c0c7223 */ /* 0x000fc8000001000d */
[----:B------:R-:W-:Y:S02]  /*1040*/  FFMA.FTZ R12, R33, R27, R12 ;  /* 0x0000001b210c7223 */ /* 0x000fe4000001000c */
[----:B------:R-:W4:Y:S01]  /*1050*/  LDG.E.CONSTANT R33, desc[UR6][R46.64+0x600] ;  /* 0x000600062e217981 */ /* 0x000f22000c1e9900 */
[----:B------:R-:W-:Y:S02]  /*1060*/  HADD2.F32 R4, -RZ, R14.H0_H0 ;  /* 0x2000000eff047230 */ /* 0x000fe40000004100 */
[----:B------:R-:W-:Y:S02]  /*1070*/  HADD2.F32 R14, -RZ, R15.H0_H0 ;  /* 0x2000000fff0e7230 */ /* 0x000fe40000004100 */
[----:B------:R-:W-:Y:S02]  /*1080*/  HADD2.F32 R27, -RZ, R29.H0_H0 ;  /* 0x2000001dff1b7230 */ /* 0x000fe40000004100 */
[----:B------:R-:W-:Y:S01]  /*1090*/  FFMA.FTZ R13, R4, R6, R5 ;  /* 0x00000006040d7223 */ /* 0x000fe20000010005 */
[----:B------:R-:W-:Y:S01]  /*10a0*/  HADD2.F32 R15, -RZ, R15.H1_H1 ;  /* 0x3000000fff0f7230 */ /* 0x000fe20000004100 */
[----:B------:R-:W0:Y:S02]  /*10b0*/  LDS.128 R4, [R26+0x10] ;  /* 0x000010001a047984 */ /* 0x000e240000000c00 */
[----:B------:R-:W-:-:S02]  /*10c0*/  FFMA.FTZ R13, R14, R27, R13 ;  /* 0x0000001b0e0d7223 */ /* 0x000fc4000001000d */
[----:B------:R-:W3:Y:S01]  /*10d0*/  LDG.E.CONSTANT R27, desc[UR6][R46.64+0x700] ;  /* 0x000700062e1b7981 */ /* 0x000ee2000c1e9900 */
[----:B------:R-:W-:-:S05]  /*10e0*/  HADD2.F32 R29, -RZ, R29.H1_H1 ;  /* 0x3000001dff1d7230 */ /* 0x000fca0000004100 */
[----:B------:R-:W-:Y:S02]  /*10f0*/  FFMA.FTZ R12, R15, R29, R12 ;  /* 0x0000001d0f0c7223 */ /* 0x000fe4000001000c */
[----:B------:R-:W3:Y:S01]  /*1100*/  LDG.E.CONSTANT R29, desc[UR6][R46.64+0x780] ;  /* 0x000780062e1d7981 */ /* 0x000ee2000c1e9900 */
[--C-:B------:R-:W-:Y:S02]  /*1110*/  HADD2.F32 R15, -RZ, R40.reuse.H0_H0 ;  /* 0x20000028ff0f7230 */ /* 0x100fe40000004100 */
[----:B------:R-:W-:Y:S02]  /*1120*/  HADD2.F32 R40, -RZ, R40.H1_H1 ;  /* 0x30000028ff287230 */ /* 0x000fe40000004100 */
[----:B0-----:R-:W-:-:S05]  /*1130*/  HADD2.F32 R14, -RZ, R4.H0_H0 ;  /* 0x20000004ff0e7230 */ /* 0x001fca0000004100 */
[----:B------:R-:W-:Y:S01]  /*1140*/  FFMA.FTZ R13, R14, R15, R13 ;  /* 0x0000000f0e0d7223 */ /* 0x000fe2000001000d */
[----:B------:R-:W-:Y:S02]  /*1150*/  HADD2.F32 R15, -RZ, R4.H1_H1 ;  /* 0x30000004ff0f7230 */ /* 0x000fe40000004100 */
[----:B------:R-:W-:Y:S02]  /*1160*/  HADD2.F32 R4, -RZ, R5.H0_H0 ;  /* 0x20000005ff047230 */ /* 0x000fe40000004100 */
[----:B------:R-:W-:Y:S02]  /*1170*/  HADD2.F32 R14, -RZ, R39.H0_H0 ;  /* 0x20000027ff0e7230 */ /* 0x000fe40000004100 */
[----:B------:R-:W-:Y:S01]  /*1180*/  FFMA.FTZ R12, R15, R40, R12 ;  /* 0x000000280f0c7223 */ /* 0x000fe2000001000c */
[----:B------:R-:W-:Y:S01]  /*1190*/  HADD2.F32 R5, -RZ, R5.H1_H1 ;  /* 0x30000005ff057230 */ /* 0x000fe20000004100 */
[----:B------:R-:W3:Y:S01]  /*11a0*/  LDG.E.CONSTANT R40, desc[UR6][R46.64+0x880] ;  /* 0x000880062e287981 */ /* 0x000ee2000c1e9900 */
[----:B------:R-:W-:-:S02]  /*11b0*/  HADD2.F32 R39, -RZ, R39.H1_H1 ;  /* 0x30000027ff277230 */ /* 0x000fc40000004100 */
[----:B------:R-:W-:Y:S01]  /*11c0*/  FFMA.FTZ R13, R4, R14, R13 ;  /* 0x0000000e040d7223 */ /* 0x000fe2000001000d */
[----:B------:R-:W-:Y:S02]  /*11d0*/  HADD2.F32 R4, -RZ, R6.H0_H0 ;  /* 0x20000006ff047230 */ /* 0x000fe40000004100 */
[----:B------:R-:W-:Y:S01]  /*11e0*/  FFMA.FTZ R12, R5, R39, R12 ;  /* 0x00000027050c7223 */ /* 0x000fe2000001000c */
[----:B------:R-:W-:Y:S01]  /*11f0*/  HADD2.F32 R5, -RZ, R41.H0_H0 ;  /* 0x20000029ff057230 */ /* 0x000fe20000004100 */
[----:B------:R-:W3:Y:S01]  /*1200*/  LDG.E.CONSTANT R39, desc[UR6][R46.64+0x980] ;  /* 0x000980062e277981 */ /* 0x000ee2000c1e9900 */
[----:B------:R-:W-:-:S03]  /*1210*/  HADD2.F32 R14, -RZ, R38.H0_H0 ;  /* 0x20000026ff0e7230 */ /* 0x000fc60000004100 */
[----:B------:R-:W-:Y:S01]  /*1220*/  FFMA.FTZ R13, R4, R5, R13 ;  /* 0x00000005040d7223 */ /* 0x000fe2000001000d */
[----:B------:R-:W-:Y:S02]  /*1230*/  HADD2.F32 R5, -RZ, R6.H1_H1 ;  /* 0x30000006ff057230 */ /* 0x000fe40000004100 */
[----:B------:R-:W-:Y:S02]  /*1240*/  HADD2.F32 R4, -RZ, R41.H1_H1 ;  /* 0x30000029ff047230 */ /* 0x000fe40000004100 */
[----:B------:R-:W-:Y:S01]  /*1250*/  HADD2.F32 R6, -RZ, R7.H0_H0 ;  /* 0x20000007ff067230 */ /* 0x000fe20000004100 */
[----:B------:R-:W3:Y:S02]  /*1260*/  LDG.E.CONSTANT R41, desc[UR6][R46.64+0xb00] ;  /* 0x000b00062e297981 */ /* 0x000ee4000c1e9900 */
[----:B------:R-:W-:Y:S02]  /*1270*/  FFMA.FTZ R4, R5, R4, R12 ;  /* 0x0000000405047223 */ /* 0x000fe4000001000c */
[----:B------:R-:W-:-:S02]  /*1280*/  FFMA.FTZ R5, R6, R14, R13 ;  /* 0x0000000e06057223 */ /* 0x000fc4000001000d */
[----:B------:R-:W0:Y:S01]  /*1290*/  LDS.128 R12, [R26+0x20] ;  /* 0x000020001a0c7984 */ /* 0x000e220000000c00 */
[----:B------:R-:W-:Y:S02]  /*12a0*/  HADD2.F32 R7, -RZ, R7.H1_H1 ;  /* 0x30000007ff077230 */ /* 0x000fe40000004100 */
[----:B------:R-:W-:-:S05]  /*12b0*/  HADD2.F32 R38, -RZ, R38.H1_H1 ;  /* 0x30000026ff267230 */ /* 0x000fca0000004100 */
[----:B------:R-:W-:Y:S01]  /*12c0*/  FFMA.FTZ R4, R7, R38, R4 ;  /* 0x0000002607047223 */ /* 0x000fe20000010004 */
[--C-:B------:R-:W-:Y:S01]  /*12d0*/  HADD2.F32 R7, -RZ, R37.reuse.H0_H0 ;  /* 0x20000025ff077230 */ /* 0x100fe20000004100 */
[----:B------:R-:W3:Y:S01]  /*12e0*/  LDG.E.CONSTANT R38, desc[UR6][R46.64+0xd80] ;  /* 0x000d80062e267981 */ /* 0x000ee2000c1e9900 */
        /* <DEDUP_REMOVED lines=10> */
[----:B------:R-:W-:Y:S01]  /*1390*/  HADD2.F32 R6, -RZ, R14.H0_H0 ;  /* 0x2000000eff067230 */ /* 0x000fe20000004100 */
[----:B------:R-:W3:Y:S01]  /*13a0*/  LDG.E.CONSTANT R36, desc[UR6][R46.64+0xf00] ;  /* 0x000f00062e247981 */ /* 0x000ee2000c1e9900 */
        /* <DEDUP_REMOVED lines=8> */
[----:B------:R-:W-:Y:S01]  /*1430*/  HADD2.F32 R28, -RZ, R31.H0_H0 ;  /* 0x2000001fff1c7230 */ /* 0x000fe20000004100 */
[----:B------:R-:W3:Y:S01]  /*1440*/  LDG.E.CONSTANT R37, desc[UR6][R46.64+0xf80] ;  /* 0x000f80062e257981 */ /* 0x000ee2000c1e9900 */
[----:B------:R-:W-:Y:S02]  /*1450*/  HADD2.F32 R15, -RZ, R15.H1_H1 ;  /* 0x3000000fff0f7230 */ /* 0x000fe40000004100 */
[----:B------:R-:W-:Y:S02]  /*1460*/  HADD2.F32 R31, -RZ, R31.H1_H1 ;  /* 0x3000001fff1f7230 */ /* 0x000fe40000004100 */
[----:B------:R-:W-:-:S03]  /*1470*/  FFMA.FTZ R13, R14, R28, R13 ;  /* 0x0000001c0e0d7223 */ /* 0x000fc6000001000d */
[----:B------:R-:W-:Y:S02]  /*1480*/  FFMA.FTZ R12, R15, R31, R12 ;  /* 0x0000001f0f0c7223 */ /* 0x000fe4000001000c */
[----:B------:R-:W3:Y:S01]  /*1490*/  LDG.E.CONSTANT R31, desc[UR6][R46.64+0xa80] ;  /* 0x000a80062e1f7981 */ /* 0x000ee2000c1e9900 */
[--C-:B0-----:R-:W-:Y:S02]  /*14a0*/  HADD2.F32 R14, -RZ, R4.reuse.H0_H0 ;  /* 0x20000004ff0e7230 */ /* 0x101fe40000004100 */
[----:B------:R-:W-:Y:S02]  /*14b0*/  HADD2.F32 R15, -RZ, R4.H1_H1 ;  /* 0x30000004ff0f7230 */ /* 0x000fe40000004100 */
[--C-:B----4-:R-:W-:Y:S02]  /*14c0*/  HADD2.F32 R4, -RZ, R33.reuse.H0_H0 ;  /* 0x20000021ff047230 */ /* 0x110fe40000004100 */
[----:B------:R-:W-:-:S03]  /*14d0*/  HADD2.F32 R33, -RZ, R33.H1_H1 ;  /* 0x30000021ff217230 */ /* 0x000fc60000004100 */
[----:B------:R-:W-:Y:S01]  /*14e0*/  FFMA.FTZ R4, R14, R4, R13 ;  /* 0x000000040e047223 */ /* 0x000fe2000001000d */
[--C-:B------:R-:W-:Y:S02]  /*14f0*/  HADD2.F32 R13, -RZ, R5.reuse.H0_H0 ;  /* 0x20000005ff0d7230 */ /* 0x100fe40000004100 */
[----:B------:R-:W-:Y:S01]  /*1500*/  FFMA.FTZ R12, R15, R33, R12 ;  /* 0x000000210f0c7223 */ /* 0x000fe2000001000c */
[--C-:B--2---:R-:W-:Y:S02]  /*1510*/  HADD2.F32 R14, -RZ, R30.reuse.H0_H0 ;  /* 0x2000001eff0e7230 */ /* 0x104fe40000004100 */
[----:B------:R-:W-:Y:S02]  /*1520*/  HADD2.F32 R5, -RZ, R5.H1_H1 ;  /* 0x30000005ff057230 */ /* 0x000fe40000004100 */
[----:B------:R-:W-:Y:S02]  /*1530*/  HADD2.F32 R30, -RZ, R30.H1_H1 ;  /* 0x3000001eff1e7230 */ /* 0x000fe40000004100 */
[----:B------:R-:W-:-:S03]  /*1540*/  FFMA.FTZ R28, R13, R14, R4 ;  /* 0x0000000e0d1c7223 */ /* 0x000fc60000010004 */
[----:B------:R-:W-:Y:S02]  /*1550*/  FFMA.FTZ R4, R5, R30, R12 ;  /* 0x0000001e05047223 */ /* 0x000fe4000001000c */
[----:B------:R-:W0:Y:S01]  /*1560*/  LDS.128 R12, [R26+0x40] ;  /* 0x000040001a0c7984 */ /* 0x000e220000000c00 */
[--C-:B------:R-:W-:Y:S02]  /*1570*/  HADD2.F32 R5, -RZ, R6.reuse.H0_H0 ;  /* 0x20000006ff057230 */ /* 0x100fe40000004100 */
[----:B------:R-:W-:Y:S02]  /*1580*/  HADD2.F32 R33, -RZ, R6.H1_H1 ;  /* 0x30000006ff217230 */ /* 0x000fe40000004100 */
[--C-:B---3--:R-:W-:Y:S02]  /*1590*/  HADD2.F32 R30, -RZ, R27.reuse.H0_H0 ;  /* 0x2000001bff1e7230 */ /* 0x108fe40000004100 */
[----:B------:R-:W-:Y:S02]  /*15a0*/  HADD2.F32 R6, -RZ, R27.H1_H1 ;  /* 0x3000001bff067230 */ /* 0x000fe40000004100 */
[----:B------:R-:W2:Y:S01]  /*15b0*/  LDG.E.CONSTANT R27, desc[UR6][R46.64+0xb80] ;  /* 0x000b80062e1b7981 */ /* 0x000ea2000c1e9900 */
[----:B------:R-:W-:Y:S01]  /*15c0*/  FFMA.FTZ R5, R5, R30, R28 ;  /* 0x0000001e05057223 */ /* 0x000fe2000001001c */
[----:B------:R-:W-:-:S02]  /*15d0*/  HADD2.F32 R28, -RZ, R29.H0_H0 ;  /* 0x2000001dff1c7230 */ /* 0x000fc40000004100 */
[----:B------:R-:W-:Y:S01]  /*15e0*/  FFMA.FTZ R4, R33, R6, R4 ;  /* 0x0000000621047223 */ /* 0x000fe20000010004 */
[--C-:B------:R-:W-:Y:S01]  /*15f0*/  HADD2.F32 R6, -RZ, R7.reuse.H0_H0 ;  /* 0x20000007ff067230 */ /* 0x100fe20000004100 */
[----:B------:R-:W3:Y:S01]  /*1600*/  LDG.E.CONSTANT R30, desc[UR6][R46.64+0xc80] ;  /* 0x000c80062e1e7981 */ /* 0x000ee2000c1e9900 */
[----:B------:R-:W-:-:S03]  /*1610*/  HADD2.F32 R7, -RZ, R7.H1_H1 ;  /* 0x30000007ff077230 */ /* 0x000fc60000004100 */
[----:B------:R-:W-:Y:S01]  /*1620*/  FFMA.FTZ R5, R6, R28, R5 ;  /* 0x0000001c06057223 */ /* 0x000fe20000010005 */
[----:B------:R-:W-:Y:S01]  /*1630*/  HADD2.F32 R29, -RZ, R29.H1_H1 ;  /* 0x3000001dff1d7230 */ /* 0x000fe20000004100 */
[----:B------:R-:W4:Y:S04]  /*1640*/  LDG.E.CONSTANT R28, desc[UR6][R46.64+0xc00] ;  /* 0x000c00062e1c7981 */ /* 0x000f28000c1e9900 */
[----:B------:R-:W-:Y:S01]  /*1650*/  FFMA.FTZ R4, R7, R29, R4 ;  /* 0x0000001d07047223 */ /* 0x000fe20000010004 */
[--C-:B------:R-:W-:Y:S01]  /*1660*/  HADD2.F32 R7, -RZ, R32.reuse.H0_H0 ;  /* 0x20000020ff077230 */ /* 0x100fe20000004100 */
[----:B------:R-:W3:Y:S01]  /*1670*/  LDG.E.CONSTANT R29, desc[UR6][R46.64+0xd00] ;  /* 0x000d00062e1d7981 */ /* 0x000ee2000c1e9900 */
[----:B------:R-:W-:-:S03]  /*1680*/  HADD2.F32 R32, -RZ, R32.H1_H1 ;  /* 0x30000020ff207230 */ /* 0x000fc60000004100 */
[----:B------:R-:W3:Y:S01]  /*1690*/  LDG.E.CONSTANT R33, desc[UR6][R46.64+0xe80] ;  /* 0x000e80062e217981 */ /* 0x000ee2000c1e9900 */
[----:B0-----:R-:W-:-:S05]  /*16a0*/  HADD2.F32 R6, -RZ, R12.H0_H0 ;  /* 0x2000000cff067230 */ /* 0x001fca0000004100 */
[----:B------:R-:W-:Y:S01]  /*16b0*/  FFMA.FTZ R5, R6, R7, R5 ;  /* 0x0000000706057223 */ /* 0x000fe20000010005 */
[----:B------:R-:W-:-:S05]  /*16c0*/  HADD2.F32 R7, -RZ, R12.H1_H1 ;  /* 0x3000000cff077230 */ /* 0x000fca0000004100 */
[----:B------:R-:W-:Y:S02]  /*16d0*/  FFMA.FTZ R4, R7, R32, R4 ;  /* 0x0000002007047223 */ /* 0x000fe40000010004 */
[----:B------:R-:W3:Y:S01]  /*16e0*/  LDG.E.CONSTANT R32, desc[UR6][R46.64+0xe00] ;  /* 0x000e00062e207981 */ /* 0x000ee2000c1e9900 */
[--C-:B------:R-:W-:Y:S02]  /*16f0*/  HADD2.F32 R6, -RZ, R13.reuse.H0_H0 ;  /* 0x2000000dff067230 */ /* 0x100fe40000004100 */
[--C-:B------:R-:W-:Y:S02]  /*1700*/  HADD2.F32 R7, -RZ, R40.reuse.H0_H0 ;  /* 0x20000028ff077230 */ /* 0x100fe40000004100 */
[----:B------:R-:W-:Y:S02]  /*1710*/  HADD2.F32 R13, -RZ, R13.H1_H1 ;  /* 0x3000000dff0d7230 */ /* 0x000fe40000004100 */
[----:B------:R-:W-:Y:S02]  /*1720*/  HADD2.F32 R40, -RZ, R40.H1_H1 ;  /* 0x30000028ff287230 */ /* 0x000fe40000004100 */
[----:B------:R-:W-:Y:S01]  /*1730*/  FFMA.FTZ R5, R6, R7, R5 ;  /* 0x0000000706057223 */ /* 0x000fe20000010005 */
[----:B------:R-:W-:-:S02]  /*1740*/  HADD2.F32 R6, -RZ, R14.H0_H0 ;  /* 0x2000000eff067230 */ /* 0x000fc40000004100 */
[--C-:B------:R-:W-:Y:S02]  /*1750*/  HADD2.F32 R7, -RZ, R44.reuse.H0_H0 ;  /* 0x2000002cff077230 */ /* 0x100fe40000004100 */
[----:B------:R-:W-:Y:S01]  /*1760*/  FFMA.FTZ R4, R13, R40, R4 ;  /* 0x000000280d047223 */ /* 0x000fe20000010004 */
[----:B------:R-:W-:Y:S02]  /*1770*/  HADD2.F32 R12, -RZ, R44.H1_H1 ;  /* 0x3000002cff0c7230 */ /* 0x000fe40000004100 */
        /* <DEDUP_REMOVED lines=19> */
[----:B------:R-:W-:-:S03]  /*18b0*/  HADD2.F32 R31, -RZ, R31.H1_H1 ;  /* 0x3000001fff1f7230 */ /* 0x000fc60000004100 */
[----:B------:R-:W-:Y:S02]  /*18c0*/  FFMA.FTZ R39, R39, R15, R14 ;  /* 0x0000000f27277223 */ /* 0x000fe4000001000e */
[----:B------:R-:W0:Y:S01]  /*18d0*/  LDS.128 R12, [R26+0x60] ;  /* 0x000060001a0c7984 */ /* 0x000e220000000c00 */
[----:B------:R-:W-:Y:S01]  /*18e0*/  FFMA.FTZ R31, R5, R31, R4 ;  /* 0x0000001f051f7223 */ /* 0x000fe20000010004 */
[--C-:B------:R-:W-:Y:S02]  /*18f0*/  HADD2.F32 R4, -RZ, R6.reuse.H0_H0 ;  /* 0x20000006ff047230 */ /* 0x100fe40000004100 */
[--C-:B------:R-:W-:Y:S02]  /*1900*/  HADD2.F32 R5, -RZ, R41.reuse.H0_H0 ;  /* 0x20000029ff057230 */ /* 0x100fe40000004100 */
[----:B------:R-:W-:Y:S02]  /*1910*/  HADD2.F32 R6, -RZ, R6.H1_H1 ;  /* 0x30000006ff067230 */ /* 0x000fe40000004100 */
[----:B------:R-:W-:-:S02]  /*1920*/  HADD2.F32 R41, -RZ, R41.H1_H1 ;  /* 0x30000029ff297230 */ /* 0x000fc40000004100 */
[----:B------:R-:W-:Y:S01]  /*1930*/  FFMA.FTZ R4, R4, R5, R39 ;  /* 0x0000000504047223 */ /* 0x000fe20000010027 */
[--C-:B------:R-:W-:Y:S02]  /*1940*/  HADD2.F32 R5, -RZ, R7.reuse.H0_H0 ;  /* 0x20000007ff057230 */ /* 0x100fe40000004100 */
[----:B------:R-:W-:Y:S01]  /*1950*/  FFMA.FTZ R31, R6, R41, R31 ;  /* 0x00000029061f7223 */ /* 0x000fe2000001001f */
[----:B------:R-:W-:Y:S01]  /*1960*/  HADD2.F32 R40, -RZ, R7.H1_H1 ;  /* 0x30000007ff287230 */ /* 0x000fe20000004100 */
[----:B------:R-:W-:Y:S01]  /*1970*/  UMOV UR4, 0xffffffff ;  /* 0xffffffff00047882 */ /* 0x000fe20000000000 */
[----:B------:R-:W-:Y:S02]  /*1980*/  ISETP.NE.AND P0, PT, R16, RZ, PT ;  /* 0x000000ff1000720c */ /* 0x000fe40003f05270 */
[----:B-----5:R-:W-:Y:S01]  /*1990*/  FSETP.NEU.FTZ.AND P1, PT, R24, RZ, PT ;  /* 0x000000ff1800720b */ /* 0x020fe20003f3d000 */
[----:B--2---:R-:W-:-:S05]  /*19a0*/  HADD2.F32 R6, -RZ, R27.H0_H0 ;  /* 0x2000001bff067230 */ /* 0x004fca0000004100 */
[----:B------:R-:W-:Y:S02]  /*19b0*/  FFMA.FTZ R39, R5, R6, R4 ;  /* 0x0000000605277223 */ /* 0x000fe40000010004 */
[----:B------:R1:W2:Y:S01]  /*19c0*/  LDS.128 R4, [R26+0x70] ;  /* 0x000070001a047984 */ /* 0x0002a20000000c00 */
[----:B------:R-:W-:-:S05]  /*19d0*/  HADD2.F32 R27, -RZ, R27.H1_H1 ;  /* 0x3000001bff1b7230 */ /* 0x000fca0000004100 */
[----:B------:R-:W-:Y:S01]  /*19e0*/  FFMA.FTZ R27, R40, R27, R31 ;  /* 0x0000001b281b7223 */ /* 0x000fe2000001001f */
[----:B0-----:R-:W-:Y:S02]  /*19f0*/  HADD2.F32 R40, -RZ, R12.H0_H0 ;  /* 0x2000000cff287230 */ /* 0x001fe40000004100 */
[----:B----4-:R-:W-:Y:S02]  /*1a00*/  HADD2.F32 R31, -RZ, R28.H0_H0 ;  /* 0x2000001cff1f7230 */ /* 0x010fe40000004100 */
[----:B------:R-:W-:Y:S02]  /*1a10*/  HADD2.F32 R12, -RZ, R12.H1_H1 ;  /* 0x3000000cff0c7230 */ /* 0x000fe40000004100 */
[----:B------:R-:W-:Y:S02]  /*1a20*/  HADD2.F32 R28, -RZ, R28.H1_H1 ;  /* 0x3000001cff1c7230 */ /* 0x000fe40000004100 */
[----:B------:R-:W-:Y:S01]  /*1a30*/  FFMA.FTZ R31, R40, R31, R39 ;  /* 0x0000001f281f7223 */ /* 0x000fe20000010027 */
[----:B------:R-:W-:-:S02]  /*1a40*/  HADD2.F32 R40, -RZ, R13.H0_H0 ;  /* 0x2000000dff287230 */ /* 0x000fc40000004100 */
[--C-:B---3--:R-:W-:Y:S02]  /*1a50*/  HADD2.F32 R39, -RZ, R30.reuse.H0_H0 ;  /* 0x2000001eff277230 */ /* 0x108fe40000004100 */
[----:B------:R-:W-:Y:S01]  /*1a60*/  FFMA.FTZ R12, R12, R28, R27 ;  /* 0x0000001c0c0c7223 */ /* 0x000fe2000001001b */
[----:B------:R-:W-:Y:S02]  /*1a70*/  HADD2.F32 R27, -RZ, R13.H1_H1 ;  /* 0x3000000dff1b7230 */ /* 0x000fe40000004100 */
[----:B------:R-:W-:Y:S02]  /*1a80*/  HADD2.F32 R30, -RZ, R30.H1_H1 ;  /* 0x3000001eff1e7230 */ /* 0x000fe40000004100 */
[----:B------:R-:W-:Y:S01]  /*1a90*/  FFMA.FTZ R31, R40, R39, R31 ;  /* 0x00000027281f7223 */ /* 0x000fe2000001001f */
[----:B-1----:R-:W-:Y:S02]  /*1aa0*/  HADD2.F32 R26, -RZ, R14.H0_H0 ;  /* 0x2000000eff1a7230 */ /* 0x002fe40000004100 */
        /* <DEDUP_REMOVED lines=10> */
[----:B------:R-:W-:Y:S01]  /*1b50*/  FFMA.FTZ R12, R13, R12, R26 ;  /* 0x0000000c0d0c7223 */ /* 0x000fe2000001001a */
[----:B------:R-:W-:Y:S02]  /*1b60*/  HADD2.F32 R26, -RZ, R32.H0_H0 ;  /* 0x20000020ff1a7230 */ /* 0x000fe40000004100 */
[--C-:B--2---:R-:W-:Y:S02]  /*1b70*/  HADD2.F32 R13, -RZ, R4.reuse.H0_H0 ;  /* 0x20000004ff0d7230 */ /* 0x104fe40000004100 */
[----:B------:R-:W-:Y:S01]  /*1b80*/  FFMA.FTZ R14, R15, R38, R14 ;  /* 0x000000260f0e7223 */ /* 0x000fe2000001000e */
[----:B------:R-:W-:Y:S02]  /*1b90*/  HADD2.F32 R15, -RZ, R4.H1_H1 ;  /* 0x30000004ff0f7230 */ /* 0x000fe40000004100 */
[----:B------:R-:W-:-:S02]  /*1ba0*/  HADD2.F32 R32, -RZ, R32.H1_H1 ;  /* 0x30000020ff207230 */ /* 0x000fc40000004100 */
[----:B------:R-:W-:Y:S02]  /*1bb0*/  HADD2.F32 R28, -RZ, R33.H0_H0 ;  /* 0x20000021ff1c7230 */ /* 0x000fe40000004100 */
[----:B------:R-:W-:Y:S01]  /*1bc0*/  FFMA.FTZ R12, R13, R26, R12 ;  /* 0x0000001a0d0c7223 */ /* 0x000fe2000001000c */
[--C-:B------:R-:W-:Y:S02]  /*1bd0*/  HADD2.F32 R27, -RZ, R5.reuse.H0_H0 ;  /* 0x20000005ff1b7230 */ /* 0x100fe40000004100 */
[----:B------:R-:W-:Y:S01]  /*1be0*/  FFMA.FTZ R14, R15, R32, R14 ;  /* 0x000000200f0e7223 */ /* 0x000fe2000001000e */
[----:B------:R-:W-:Y:S02]  /*1bf0*/  HADD2.F32 R29, -RZ, R5.H1_H1 ;  /* 0x30000005ff1d7230 */ /* 0x000fe40000004100 */
[----:B------:R-:W-:Y:S02]  /*1c00*/  HADD2.F32 R33, -RZ, R33.H1_H1 ;  /* 0x30000021ff217230 */ /* 0x000fe40000004100 */
[----:B------:R-:W-:-:S02]  /*1c10*/  HADD2.F32 R4, -RZ, R6.H0_H0 ;  /* 0x20000006ff047230 */ /* 0x000fc40000004100 */
[----:B------:R-:W-:Y:S02]  /*1c20*/  HADD2.F32 R13, -RZ, R36.H0_H0 ;  /* 0x20000024ff0d7230 */ /* 0x000fe40000004100 */
[----:B------:R-:W-:Y:S01]  /*1c30*/  FFMA.FTZ R27, R27, R28, R12 ;  /* 0x0000001c1b1b7223 */ /* 0x000fe2000001000c */
[----:B------:R-:W-:Y:S02]  /*1c40*/  HADD2.F32 R6, -RZ, R6.H1_H1 ;  /* 0x30000006ff067230 */ /* 0x000fe40000004100 */
[----:B------:R-:W-:Y:S01]  /*1c50*/  FFMA.FTZ R29, R29, R33, R14 ;  /* 0x000000211d1d7223 */ /* 0x000fe2000001000e */
[----:B------:R-:W-:Y:S02]  /*1c60*/  HADD2.F32 R36, -RZ, R36.H1_H1 ;  /* 0x30000024ff247230 */ /* 0x000fe40000004100 */
[----:B------:R-:W-:Y:S02]  /*1c70*/  HADD2.F32 R5, -RZ, R7.H0_H0 ;  /* 0x20000007ff057230 */ /* 0x000fe40000004100 */
[----:B------:R-:W-:-:S02]  /*1c80*/  HADD2.F32 R12, -RZ, R37.H0_H0 ;  /* 0x20000025ff0c7230 */ /* 0x000fc40000004100 */
[----:B------:R-:W-:Y:S01]  /*1c90*/  FFMA.FTZ R4, R4, R13, R27 ;  /* 0x0000000d04047223 */ /* 0x000fe2000001001b */
[----:B------:R-:W-:Y:S02]  /*1ca0*/  HADD2.F32 R7, -RZ, R7.H1_H1 ;  /* 0x30000007ff077230 */ /* 0x000fe40000004100 */
[----:B------:R-:W-:Y:S01]  /*1cb0*/  FFMA.FTZ R6, R6, R36, R29 ;  /* 0x0000002406067223 */ /* 0x000fe2000001001d */
        /* <DEDUP_REMOVED lines=8> */
.L_x_22741:
[----:B------:R-:W-:Y:S01]  /*1d40*/  IADD3 R4, PT, PT, R19, 0x1, RZ ;  /* 0x0000000113047810 */ /* 0x000fe20007ffe0ff */
[----:B-1----:R-:W-:-:S03]  /*1d50*/  FADD.FTZ R6, R5, R6 ;  /* 0x0000000605067221 */ /* 0x002fc60000010000 */
[----:B------:R-:W-:Y:S01]  /*1d60*/  I2FP.F32.S32 R7, R4 ;  /* 0x0000000400077245 */ /* 0x000fe20000201400 */
[----:B------:R-:W-:-:S04]  /*1d70*/  @!P0 VIADD R4, R18, 0xffffffff ;  /* 0xffffffff12048836 */ /* 0x000fc80000000000 */
        /* <DEDUP_REMOVED lines=8> */
.L_x_22685:
[----:B------:R-:W-:Y:S05]  /*1e00*/  BSYNC B1 ;  /* 0x0000000000017941 */ /* 0x000fea0003800000 */
.L_x_22683:
[----:B------:R-:W-:Y:S01]  /*1e10*/  IADD3 R4, PT, PT, R35, 0x7, RZ ;  /* 0x0000000723047810 */ /* 0x000fe20007ffe0ff */
[----:B------:R-:W-:Y:S01]  /*1e20*/  VIADD R25, R25, 0x4 ;  /* 0x0000000419197836 */ /* 0x000fe20000000000 */
[----:B------:R-:W-:Y:S01]  /*1e30*/  IADD3 R8, P1, PT, R8, 0x10, RZ ;  /* 0x0000001008087810 */ /* 0x000fe20007f3e0ff */
[----:B------:R-:W-:Y:S01]  /*1e40*/  VIADD R19, R19, 0x20 ;  /* 0x0000002013137836 */ /* 0x000fe20000000000 */
[----:B0-----:R-:W-:Y:S01]  /*1e50*/  SHF.R.S32.HI R5, RZ, 0x1f, R4 ;  /* 0x0000001fff057819 */ /* 0x001fe20000011404 */
        /* <DEDUP_REMOVED lines=8> */
.L_x_22682:
[----:B------:R-:W-:Y:S05]  /*1ee0*/  BSYNC B0 ;  /* 0x0000000000007941 */ /* 0x000fea0003800000 */
.L_x_22681:
        /* <DEDUP_REMOVED lines=9> */
.L_x_22746:
        /* <DEDUP_REMOVED lines=9> */
[----:B------:R-:W-:Y:S01]  /*2010*/  @!P3 STS [R10], R5 ;  /* 0x000000050a00b388 */ /* 0x000fe20000000800 */
[----:B------:R-:W-:Y:S01]  /*2020*/  BAR.SYNC.DEFER_BLOCKING 0x0 ;  /* 0x0000000000007b1d */ /* 0x000fe20000010000 */
[C---:B------:R-:W-:Y:S01]  /*2030*/  ISETP.GT.U32.AND P2, PT, R6.reuse, 0x3, PT ;  /* 0x000000030600780c */ /* 0x040fe20003f44070 */
[----:B------:R-:W-:Y:S01]  /*2040*/  IMAD R12, R6, 0x4, R13 ;  /* 0x00000004060c7824 */ /* 0x000fe200078e020d */
[----:B0-----:R-:W-:Y:S01]  /*2050*/  MOV R4, 0xff7fffff ;  /* 0xff7fffff00047802 */ /* 0x001fe20000000f00 */
        /* <DEDUP_REMOVED lines=32> */
.L_x_22693:
        /* <DEDUP_REMOVED lines=11> */
.L_x_22692:
[----:B------:R-:W-:Y:S05]  /*2310*/  BSYNC.RECONVERGENT B1 ;  /* 0x0000000000017941 */ /* 0x000fea0003800200 */
.L_x_22691:
        /* <DEDUP_REMOVED lines=12> */
.L_x_22696:
[----:B------:R-:W0:Y:S01]  /*23e0*/  LDS R14, [R17+-0x400] ;  /* 0xfffc0000110e7984 */ /* 0x000e220000000800 */
[----:B------:R-:W-:-:S03]  /*23f0*/  VIADD R4, R4, 0x800 ;  /* 0x0000080004047836 */ /* 0x000fc60000000000 */
[----:B------:R-:W1:Y:S02]  /*2400*/  LDS R16, [R17+-0x200] ;  /* 0xfffe000011107984 */ /* 0x000e640000000800 */
[----:B------:R-:W-:Y:S02]  /*2410*/  ISETP.GE.AND P4, PT, R4, R15, PT ;  /* 0x0000000f0400720c */ /* 0x000fe40003f86270 */
[----:B------:R-:W2:Y:S04]  /*2420*/  LDS R40, [R17+0x400] ;  /* 0x0004000011287984 */ /* 0x000ea80000000800 */
[----:B------:R-:W3:Y:S04]  /*2430*/  LDS R18, [R17] ;  /* 0x0000000011127984 */ /* 0x000ee80000000800 */
[----:B------:R-:W4:Y:S04]  /*2440*/  LDS R32, [R17+0x200] ;  /* 0x0002000011207984 */ /* 0x000f280000000800 */
[----:B-----5:R-:W4:Y:S04]  /*2450*/  LDS R24, [R17+0x600] ;  /* 0x0006000011187984 */ /* 0x020f280000000800 */
[----:B------:R-:W4:Y:S04]  /*2460*/  LDS R26, [R17+0x800] ;  /* 0x00080000111a7984 */ /* 0x000f280000000800 */
[----:B------:R-:W4:Y:S04]  /*2470*/  LDS R28, [R17+0xa00] ;  /* 0x000a0000111c7984 */ /* 0x000f280000000800 */
[----:B------:R-:W-:Y:S04]  /*2480*/  LDS R30, [R17+0xc00] ;  /* 0x000c0000111e7984 */ /* 0x000fe80000000800 */
[----:B------:R-:W-:Y:S01]  /*2490*/  LDS R36, [R17+0xe00] ;  /* 0x000e000011247984 */ /* 0x000fe20000000800 */
[----:B0-----:R-:W-:-:S03]  /*24a0*/  FADD.FTZ R14, -R13, R14 ;  /* 0x0000000e0d0e7221 */ /* 0x001fc60000010100 */
[----:B------:R-:W0:Y:S01]  /*24b0*/  LDS R38, [R17+0x1000] ;  /* 0x0010000011267984 */ /* 0x000e220000000800 */
[----:B------:R-:W-:Y:S01]  /*24c0*/  FMUL.FTZ R14, R14, 1.4426950216293334961 ;  /* 0x3fb8aa3b0e0e7820 */ /* 0x000fe20000410000 */
[C---:B-1----:R-:W-:Y:S02]  /*24d0*/  FADD.FTZ R16, -R13.reuse, R16 ;  /* 0x000000100d107221 */ /* 0x042fe40000010100 */
[----:B------:R-:W-:Y:S01]  /*24e0*/  LDS R44, [R17+0x1400] ;  /* 0x00140000112c7984 */ /* 0x000fe20000000800 */
[C---:B--2---:R-:W-:Y:S01]  /*24f0*/  FADD.FTZ R23, -R13.reuse, R40 ;  /* 0x000000280d177221 */ /* 0x044fe20000010100 */
        /* <DEDUP_REMOVED lines=9> */
[----:B------:R-:W0:Y:S01]  /*2590*/  MUFU.EX2 R22, R22 ;  /* 0x0000001600167308 */ /* 0x000e220000000800 */
[----:B------:R-:W-:Y:S01]  /*25a0*/  FADD.FTZ R25, -R13, R24 ;  /* 0x000000180d197221 */ /* 0x000fe20000010100 */
[----:B------:R-:W-:-:S02]  /*25b0*/  FMUL.FTZ R18, R32, 1.4426950216293334961 ;  /* 0x3fb8aa3b20127820 */ /* 0x000fc40000410000 */
[----:B------:R-:W4:Y:S01]  /*25c0*/  LDS R32, [R17+0x1a00] ;  /* 0x001a000011207984 */ /* 0x000f220000000800 */
[----:B------:R-:W-:Y:S01]  /*25d0*/  FMUL.FTZ R25, R25, 1.4426950216293334961 ;  /* 0x3fb8aa3b19197820 */ /* 0x000fe20000410000 */
[----:B------:R-:W-:Y:S02]  /*25e0*/  FADD.FTZ R27, -R13, R26 ;  /* 0x0000001a0d1b7221 */ /* 0x000fe40000010100 */
[----:B------:R-:W1:Y:S01]  /*25f0*/  MUFU.EX2 R16, R16 ;  /* 0x0000001000107308 */ /* 0x000e620000000800 */
[----:B--2---:R-:W-:Y:S01]  /*2600*/  FADD.FTZ R19, R14, R19 ;  /* 0x000000130e137221 */ /* 0x004fe20000010000 */
[----:B------:R-:W-:Y:S01]  /*2610*/  FMUL.FTZ R27, R27, 1.4426950216293334961 ;  /* 0x3fb8aa3b1b1b7820 */ /* 0x000fe20000410000 */
[----:B------:R-:W-:Y:S01]  /*2620*/  FADD.FTZ R29, -R13, R28 ;  /* 0x0000001c0d1d7221 */ /* 0x000fe20000010100 */
[----:B------:R-:W-:Y:S03]  /*2630*/  STS [R17+-0x400], R14 ;  /* 0xfffc000e11007388 */ /* 0x000fe60000000800 */
[----:B------:R-:W-:Y:S01]  /*2640*/  FMUL.FTZ R29, R29, 1.4426950216293334961 ;  /* 0x3fb8aa3b1d1d7820 */ /* 0x000fe20000410000 */
[----:B------:R-:W2:Y:S01]  /*2650*/  MUFU.EX2 R18, R18 ;  /* 0x0000001200127308 */ /* 0x000ea20000000800 */
[----:B0-----:R-:W-:Y:S01]  /*2660*/  FADD.FTZ R19, R19, R22 ;  /* 0x0000001613137221 */ /* 0x001fe20000010000 */
[----:B------:R-:W-:Y:S01]  /*2670*/  STS [R17+-0x200], R22 ;  /* 0xfffe001611007388 */ /* 0x000fe20000000800 */
[----:B------:R-:W-:-:S05]  /*2680*/  FADD.FTZ R31, -R13, R38 ;  /* 0x000000260d1f7221 */ /* 0x000fca0000010100 */
[----:B------:R0:W3:Y:S01]  /*2690*/  MUFU.EX2 R24, R23 ;  /* 0x0000001700187308 */ /* 0x0000e20000000800 */
[----:B-1----:R-:W-:Y:S01]  /*26a0*/  FADD.FTZ R19, R19, R16 ;  /* 0x0000001013137221 */ /* 0x002fe20000010000 */
[----:B------:R-:W-:Y:S01]  /*26b0*/  FMUL.FTZ R31, R31, 1.4426950216293334961 ;  /* 0x3fb8aa3b1f1f7820 */ /* 0x000fe20000410000 */
[----:B------:R-:W-:Y:S05]  /*26c0*/  STS [R17], R16 ;  /* 0x0000001011007388 */ /* 0x000fea0000000800 */
[----:B------:R1:W4:Y:S01]  /*26d0*/  MUFU.EX2 R26, R25 ;  /* 0x00000019001a7308 */ /* 0x0003220000000800 */
[----:B0-----:R-:W-:Y:S01]  /*26e0*/  FADD.FTZ R23, -R13, R30 ;  /* 0x0000001e0d177221 */ /* 0x001fe20000010100 */
[----:B--2---:R-:W-:Y:S01]  /*26f0*/  FADD.FTZ R19, R19, R18 ;  /* 0x0000001213137221 */ /* 0x004fe20000010000 */
[----:B------:R-:W-:Y:S02]  /*2700*/  STS [R17+0x200], R18 ;  /* 0x0002001211007388 */ /* 0x000fe40000000800 */
[----:B------:R-:W-:-:S03]  /*2710*/  FMUL.FTZ R23, R23, 1.4426950216293334961 ;  /* 0x3fb8aa3b17177820 */ /* 0x000fc60000410000 */
[----:B------:R0:W2:Y:S01]  /*2720*/  MUFU.EX2 R28, R27 ;  /* 0x0000001b001c7308 */ /* 0x0000a20000000800 */
[----:B-1----:R-:W-:Y:S01]  /*2730*/  FADD.FTZ R25, -R13, R36 ;  /* 0x000000240d197221 */ /* 0x002fe20000010100 */
[----:B---3--:R-:W-:Y:S01]  /*2740*/  FADD.FTZ R19, R19, R24 ;  /* 0x0000001813137221 */ /* 0x008fe20000010000 */
[----:B------:R-:W-:Y:S02]  /*2750*/  STS [R17+0x400], R24 ;  /* 0x0004001811007388 */ /* 0x000fe40000000800 */
[----:B------:R-:W-:-:S03]  /*2760*/  FMUL.FTZ R25, R25, 1.4426950216293334961 ;  /* 0x3fb8aa3b19197820 */ /* 0x000fc60000410000 */
[----:B------:R1:W3:Y:S01]  /*2770*/  MUFU.EX2 R30, R29 ;  /* 0x0000001d001e7308 */ /* 0x0002e20000000800 */
[----:B0-----:R-:W-:Y:S01]  /*2780*/  FADD.FTZ R27, -R13, R40 ;  /* 0x000000280d1b7221 */ /* 0x001fe20000010100 */
[----:B----4-:R-:W-:Y:S01]  /*2790*/  FADD.FTZ R19, R19, R26 ;  /* 0x0000001a13137221 */ /* 0x010fe20000010000 */
[----:B------:R-:W-:Y:S02]  /*27a0*/  STS [R17+0x600], R26 ;  /* 0x0006001a11007388 */ /* 0x000fe40000000800 */
[----:B------:R-:W-:-:S03]  /*27b0*/  FMUL.FTZ R27, R27, 1.4426950216293334961 ;  /* 0x3fb8aa3b1b1b7820 */ /* 0x000fc60000410000 */
[----:B------:R0:W4:Y:S01]  /*27c0*/  MUFU.EX2 R36, R23 ;  /* 0x0000001700247308 */ /* 0x0001220000000800 */
[----:B-1----:R-:W-:Y:S01]  /*27d0*/  FADD.FTZ R29, -R13, R44 ;  /* 0x0000002c0d1d7221 */ /* 0x002fe20000010100 */
[----:B--2---:R-:W-:Y:S01]  /*27e0*/  FADD.FTZ R19, R19, R28 ;  /* 0x0000001c13137221 */ /* 0x004fe20000010000 */
[----:B------:R-:W-:Y:S02]  /*27f0*/  STS [R17+0x800], R28 ;  /* 0x0008001c11007388 */ /* 0x000fe40000000800 */
[----:B------:R-:W-:-:S03]  /*2800*/  FMUL.FTZ R29, R29, 1.4426950216293334961 ;  /* 0x3fb8aa3b1d1d7820 */ /* 0x000fc60000410000 */
[----:B------:R1:W2:Y:S01]  /*2810*/  MUFU.EX2 R38, R25 ;  /* 0x0000001900267308 */ /* 0x0002a20000000800 */
[----:B0-----:R-:W-:Y:S01]  /*2820*/  FADD.FTZ R23, -R13, R46 ;  /* 0x0000002e0d177221 */ /* 0x001fe20000010100 */
[----:B---3--:R-:W-:Y:S01]  /*2830*/  FADD.FTZ R19, R19, R30 ;  /* 0x0000001e13137221 */ /* 0x008fe20000010000 */
        /* <DEDUP_REMOVED lines=30> */
.L_x_22695:
[----:B------:R-:W-:Y:S05]  /*2a20*/  BSYNC.RECONVERGENT B1 ;  /* 0x0000000000017941 */ /* 0x000fea0003800200 */
.L_x_22694:
        /* <DEDUP_REMOVED lines=55> */
.L_x_22698:
[----:B------:R-:W-:Y:S05]  /*2da0*/  BSYNC.RECONVERGENT B1 ;  /* 0x0000000000017941 */ /* 0x000fea0003800200 */
.L_x_22697:
        /* <DEDUP_REMOVED lines=26> */
.L_x_22690:
[----:B------:R-:W-:Y:S05]  /*2f50*/  BSYNC.RECONVERGENT B0 ;  /* 0x0000000000007941 */ /* 0x000fea0003800200 */
.L_x_22689:
        /* <DEDUP_REMOVED lines=39> */
.L_x_22703:
[----:B------:R-:W0:Y:S01]  /*31d0*/  LDS R13, [R10] ;  /* 0x000000000a0d7984 */ /* 0x000e220000000800 */
[----:B------:R-:W-:-:S05]  /*31e0*/  VIADD R14, R14, 0x1 ;  /* 0x000000010e0e7836 */ /* 0x000fca0000000000 */
[----:B------:R-:W-:Y:S01]  /*31f0*/  ISETP.NE.AND P0, PT, R14, RZ, PT ;  /* 0x000000ff0e00720c */ /* 0x000fe20003f05270 */
[----:B0-----:R-:W-:-:S05]  /*3200*/  FMUL.FTZ R13, R13, R4 ;  /* 0x000000040d0d7220 */ /* 0x001fca0000410000 */
[----:B------:R0:W-:Y:S02]  /*3210*/  STS [R10], R13 ;  /* 0x0000000d0a007388 */ /* 0x0001e40000000800 */
[----:B0-----:R-:W-:-:S05]  /*3220*/  IADD3 R10, PT, PT, R10, 0x200, RZ ;  /* 0x000002000a0a7810 */ /* 0x001fca0007ffe0ff */
[----:B------:R-:W-:Y:S05]  /*3230*/  @P0 BRA `(.L_x_22703) ;  /* 0xfffffffc00e40947 */ /* 0x000fea000383ffff */
.L_x_22702:
[----:B------:R-:W-:Y:S05]  /*3240*/  BSYNC.RECONVERGENT B1 ;  /* 0x0000000000017941 */ /* 0x000fea0003800200 */
.L_x_22701:
        /* <DEDUP_REMOVED lines=12> */
.L_x_22706:
        /* <DEDUP_REMOVED lines=52> */
.L_x_22705:
[----:B------:R-:W-:Y:S05]  /*3650*/  BSYNC.RECONVERGENT B1 ;  /* 0x0000000000017941 */ /* 0x000fea0003800200 */
.L_x_22704:
        /* <DEDUP_REMOVED lines=31> */
.L_x_22708:
[----:B------:R-:W-:Y:S05]  /*3850*/  BSYNC.RECONVERGENT B1 ;  /* 0x0000000000017941 */ /* 0x000fea0003800200 */
.L_x_22707:
        /* <DEDUP_REMOVED lines=14> */
.L_x_22700:
[----:B------:R-:W-:Y:S05]  /*3940*/  BSYNC.RECONVERGENT B0 ;  /* 0x0000000000007941 */ /* 0x000fea0003800200 */
.L_x_22699:
[----:B0-----:R-:W-:Y:S01]  /*3950*/  VIADD R4, R35, 0x7 ;  /* 0x0000000723047836 */ /* 0x001fe20000000000 */
[----:B------:R-:W-:Y:S01]  /*3960*/  BAR.SYNC.DEFER_BLOCKING 0x0 ;  /* 0x0000000000007b1d */ /* 0x000fe20000010000 */
[----:B------:R-:W-:Y:S02]  /*3970*/  CS2R R32, SRZ ;  /* 0x0000000000207805 */ /* 0x000fe4000001ff00 */
[----:B------:R-:W-:Y:S02]  /*3980*/  CS2R R30, SRZ ;  /* 0x00000000001e7805 */ /* 0x000fe4000001ff00 */
[----:B------:R-:W-:Y:S02]  /*3990*/  CS2R R28, SRZ ;  /* 0x00000000001c7805 */ /* 0x000fe4000001ff00 */
[----:B-1----:R-:W-:Y:S02]  /*39a0*/  SHF.R.S32.HI R5, RZ, 0x1f, R4 ;  /* 0x0000001fff057819 */ /* 0x002fe40000011404 */
        /* <DEDUP_REMOVED lines=10> */
[----:B------:R-:W-:Y:S01]  /*3a50*/  HFMA2 R15, -RZ, RZ, 0, 0 ;  /* 0x00000000ff0f7431 */ /* 0x000fe200000001ff */
[----:B------:R-:W-:Y:S01]  /*3a60*/  SHF.R.U32.HI R14, RZ, 0x3, R8 ;  /* 0x00000003ff0e7819 */ /* 0x000fe20000011608 */
[C---:B------:R-:W-:Y:S01]  /*3a70*/  IMAD.IADD R25, R7.reuse, 0x1, -R4 ;  /* 0x0000000107197824 */ /* 0x040fe200078e0a04 */
[----:B------:R-:W2:Y:S01]  /*3a80*/  LDCU UR9, c[0x0][0x3d0] ;  /* 0x00007a00ff0977ac */ /* 0x000ea20008000800 */
[C---:B-----5:R-:W-:Y:S01]  /*3a90*/  IADD3 R24, PT, PT, R7.reuse, 0x1, RZ ;  /* 0x0000000107187810 */ /* 0x060fe20007ffe0ff */
[----:B------:R-:W-:Y:S01]  /*3aa0*/  IMAD.MOV.U32 R33, RZ, RZ, RZ ;  /* 0x000000ffff217224 */ /* 0x000fe200078e00ff */
[----:B------:R-:W-:Y:S01]  /*3ab0*/  LOP3.LUT R14, R14, 0x7c, RZ, 0xc0, !PT ;  /* 0x0000007c0e0e7812 */ /* 0x000fe200078ec0ff */
[----:B------:R-:W3:Y:S01]  /*3ac0*/  LDCU.64 UR10, c[0x0][0x3a8] ;  /* 0x00007500ff0a77ac */ /* 0x000ee20008000a00 */
[----:B------:R-:W-:Y:S01]  /*3ad0*/  LEA R23, R7, 0x3, 0x3 ;  /* 0x0000000307177811 */ /* 0x000fe200078e18ff */
[----:B0-----:R-:W0:Y:S01]  /*3ae0*/  MUFU.RCP R5, R5 ;  /* 0x0000000500057308 */ /* 0x001e220000001000 */
[----:B-1----:R-:W-:Y:S01]  /*3af0*/  IMAD R17, R21, UR8, RZ ;  /* 0x0000000815117c24 */ /* 0x002fe2000f8e02ff */
[----:B------:R-:W1:Y:S03]  /*3b00*/  LDCU UR8, c[0x0][0x3ec] ;  /* 0x00007d80ff0877ac */ /* 0x000e660008000800 */
[----:B------:R-:W-:-:S04]  /*3b10*/  IMAD.WIDE R14, R17, 0x4, R14 ;  /* 0x00000004110e7825 */ /* 0x000fc800078e020e */
[----:B--2---:R-:W-:Y:S01]  /*3b20*/  IMAD R42, R42, UR9, RZ ;  /* 0x000000092a2a7c24 */ /* 0x004fe2000f8e02ff */
[----:B---3--:R-:W-:Y:S02]  /*3b30*/  IADD3 R10, P0, PT, R14, UR10, RZ ;  /* 0x0000000a0e0a7c10 */ /* 0x008fe4000ff1e0ff */
[----:B0-----:R-:W-:Y:S02]  /*3b40*/  IADD3 R12, PT, PT, R5, 0xffffffe, RZ ;  /* 0x0ffffffe050c7810 */ /* 0x001fe40007ffe0ff */
[----:B------:R-:W-:Y:S02]  /*3b50*/  IADD3 R5, PT, PT, R3, 0x220, RZ ;  /* 0x0000022003057810 */ /* 0x000fe40007ffe0ff */
[----:B------:R0:W2:Y:S01]  /*3b60*/  F2I.FTZ.U32.TRUNC.NTZ R13, R12 ;  /* 0x0000000c000d7305 */ /* 0x0000a2000021f000 */
[----:B------:R-:W-:Y:S02]  /*3b70*/  SHF.R.S32.HI R43, RZ, 0x1f, R42 ;  /* 0x0000001fff2b7819 */ /* 0x000fe4000001142a */
[----:B------:R-:W-:-:S02]  /*3b80*/  LEA R22, R0, R5, 0x18 ;  /* 0x0000000500167211 */ /* 0x000fc400078ec0ff */
[----:B------:R-:W-:Y:S02]  /*3b90*/  IADD3.X R5, PT, PT, R15, UR11, RZ, P0, !PT ;  /* 0x0000000b0f057c10 */ /* 0x000fe400087fe4ff */
[----:B------:R-:W-:Y:S02]  /*3ba0*/  LEA R22, R7, R22, 0x5 ;  /* 0x0000001607167211 */ /* 0x000fe400078e28ff */
[----:B0-----:R-:W-:Y:S02]  /*3bb0*/  MOV R12, RZ ;  /* 0x000000ff000c7202 */ /* 0x001fe40000000f00 */
[----:B-1----:R-:W-:Y:S02]  /*3bc0*/  IADD3 R2, PT, PT, R2, -UR8, RZ ;  /* 0x8000000802027c10 */ /* 0x002fe4000fffe0ff */
[----:B------:R-:W-:Y:S01]  /*3bd0*/  IADD3 R22, PT, PT, R22, 0x10, RZ ;  /* 0x0000001016167810 */ /* 0x000fe20007ffe0ff */
[----:B--2---:R-:W-:-:S04]  /*3be0*/  IMAD.MOV R16, RZ, RZ, -R13 ;  /* 0x000000ffff107224 */ /* 0x004fc800078e0a0d */
[----:B------:R-:W-:-:S04]  /*3bf0*/  IMAD R3, R16, R9, RZ ;  /* 0x0000000910037224 */ /* 0x000fc800078e02ff */
[----:B------:R-:W-:-:S07]  /*3c00*/  IMAD.HI.U32 R3, R13, R3, R12 ;  /* 0x000000030d037227 */ /* 0x000fce00078e000c */
.L_x_22729:
        /* <DEDUP_REMOVED lines=15> */
[----:B------:R-:W-:Y:S01]  /*3d00*/  ISETP.GE.U32.AND P0, PT, R12, R9, PT ;  /* 0x000000090c00720c */ /* 0x000fe20003f06070 */
[----:B0-----:R-:W-:Y:S01]  /*3d10*/  VIADD R13, R18, 0xffffffe ;  /* 0x0ffffffe120d7836 */ /* 0x001fe20000000000 */
[----:B------:R-:W-:Y:S02]  /*3d20*/  LOP3.LUT R12, R0, R15, RZ, 0x3c, !PT ;  /* 0x0000000f000c7212 */ /* 0x000fe400078e3cff */
[----:B------:R-:W-:Y:S02]  /*3d30*/  ISETP.NE.AND P1, PT, R15, RZ, PT ;  /* 0x000000ff0f00720c */ /* 0x000fe40003f25270 */
[----:B------:R-:W-:Y:S01]  /*3d40*/  ISETP.GE.AND P2, PT, R12, RZ, PT ;  /* 0x000000ff0c00720c */ /* 0x000fe20003f46270 */
[----:B------:R-:W0:Y:S01]  /*3d50*/  F2I.FTZ.U32.TRUNC.NTZ R13, R13 ;  /* 0x0000000d000d7305 */ /* 0x000e22000021f000 */
[----:B------:R-:W-:-:S05]  /*3d60*/  IMAD.MOV.U32 R12, RZ, RZ, RZ ;  /* 0x000000ffff0c7224 */ /* 0x000fca00078e00ff */
[----:B------:R-:W-:-:S06]  /*3d70*/  @P0 IADD3 R17, PT, PT, R17, 0x1, RZ ;  /* 0x0000000111110810 */ /* 0x000fcc0007ffe0ff */
[----:B------:R-:W-:Y:S01]  /*3d80*/  @!P2 IMAD.MOV R17, RZ, RZ, -R17 ;  /* 0x000000ffff11a224 */ /* 0x000fe200078e0a11 */
[----:B------:R-:W-:Y:S02]  /*3d90*/  @!P1 LOP3.LUT R17, RZ, R15, RZ, 0x33, !PT ;  /* 0x0000000fff119212 */ /* 0x000fe400078e33ff */
        /* <DEDUP_REMOVED lines=23> */
[----:B------:R-:W2:Y:S04]  /*3f10*/  LDG.E.CONSTANT R37, desc[UR6][R38.64] ;  /* 0x0000000626257981 */ /* 0x000ea8000c1e9900 */
[----:B------:R1:W3:Y:S01]  /*3f20*/  LDS.128 R12, [R22] ;  /* 0x00000000160c7984 */ /* 0x0002e20000000c00 */
[----:B0-----:R-:W-:Y:S01]  /*3f30*/  F2FP.F16.F32.PACK_AB R18, R19, R18 ;  /* 0x000000121312723e */ /* 0x001fe200000000ff */
[----:B--2---:R-:W-:-:S03]  /*3f40*/  IMAD.WIDE R36, R37, UR12, R42 ;  /* 0x0000000c25247c25 */ /* 0x004fc6000f8e022a */
[----:B------:R-:W-:-:S04]  /*3f50*/  LEA R36, P0, R6, R36, 0x3 ;  /* 0x0000002406247211 */ /* 0x000fc800078018ff */
[----:B------:R-:W-:Y:S02]  /*3f60*/  IADD3.X R37, PT, PT, RZ, R37, RZ, P0, !PT ;  /* 0x00000025ff257210 */ /* 0x000fe400007fe4ff */
[C---:B------:R-:W-:Y:S02]  /*3f70*/  LEA R44, P1, R36.reuse, UR4, 0x1 ;  /* 0x00000004242c7c11 */ /* 0x040fe4000f8208ff */
[----:B------:R-:W-:Y:S02]  /*3f80*/  ISETP.NE.AND P0, PT, R25, -0x1, PT ;  /* 0xffffffff1900780c */ /* 0x000fe40003f05270 */
[----:B------:R-:W-:Y:S01]  /*3f90*/  LEA.HI.X R45, R36, UR5, R37, 0x1, P1 ;  /* 0x00000005242d7c11 */ /* 0x000fe200088f0c25 */
[----:B------:R-:W-:Y:S01]  /*3fa0*/  IMAD.MOV.U32 R36, RZ, RZ, R18 ;  /* 0x000000ffff247224 */ /* 0x000fe200078e0012 */
[----:B------:R-:W-:-:S03]  /*3fb0*/  F2FP.F16.F32.PACK_AB R37, R17, R16 ;  /* 0x000000101125723e */ /* 0x000fc600000000ff */
        /* <DEDUP_REMOVED lines=33> */
.L_x_22714:
[----:B------:R-:W-:Y:S05]  /*41d0*/  BSYNC.RECONVERGENT B2 ;  /* 0x0000000000027941 */ /* 0x000fea0003800200 */
.L_x_22713:
        /* <DEDUP_REMOVED lines=39> */
.L_x_22716:
[----:B------:R-:W-:Y:S05]  /*4450*/  BSYNC.RECONVERGENT B2 ;  /* 0x0000000000027941 */ /* 0x000fea0003800200 */
.L_x_22715:
        /* <DEDUP_REMOVED lines=34> */
[----:B------:R-:W-:-:S02]  /*4680*/  PRMT R18, R15, 0x7632, R18 ;  /* 0x000076320f127816 */ /* 0x000fc40000000012 */
[----:B------:R-:W-:Y:S02]  /*4690*/  SEL R12, R12, RZ, !P1 ;  /* 0x000000ff0c0c7207 */ /* 0x000fe40004800000 */
[----:B------:R-:W-:Y:S02]  /*46a0*/  SEL R15, R15, RZ, !P3 ;  /* 0x000000ff0f0f7207 */ /* 0x000fe40005800000 */
[----:B------:R-:W-:Y:S02]  /*46b0*/  SEL R18, R18, RZ, !P4 ;  /* 0x000000ff12127207 */ /* 0x000fe40006000000 */
[----:B------:R-:W-:Y:S02]  /*46c0*/  SEL R17, R17, RZ, !P2 ;  /* 0x000000ff11117207 */ /* 0x000fe40005000000 */
[----:B------:R-:W-:Y:S02]  /*46d0*/  PRMT R15, R15, 0x5410, R18 ;  /* 0x000054100f0f7816 */ /* 0x000fe40000000012 */
[----:B------:R-:W-:-:S07]  /*46e0*/  PRMT R12, R12, 0x5410, R17 ;  /* 0x000054100c0c7816 */ /* 0x000fce0000000011 */
.L_x_22718:
[----:B------:R-:W-:Y:S05]  /*46f0*/  BSYNC.RECONVERGENT B2 ;  /* 0x0000000000027941 */ /* 0x000fea0003800200 */
.L_x_22717:
        /* <DEDUP_REMOVED lines=41> */
.L_x_22720:
[----:B------:R-:W-:Y:S05]  /*4990*/  BSYNC.RECONVERGENT B2 ;  /* 0x0000000000027941 */ /* 0x000fea0003800200 */
.L_x_22719:
        /* <DEDUP_REMOVED lines=41> */
.L_x_22722:
[----:B------:R-:W-:Y:S05]  /*4c30*/  BSYNC.RECONVERGENT B2 ;  /* 0x0000000000027941 */ /* 0x000fea0003800200 */
.L_x_22721:
        /* <DEDUP_REMOVED lines=41> */
.L_x_22724:
[----:B------:R-:W-:Y:S05]  /*4ed0*/  BSYNC.RECONVERGENT B2 ;  /* 0x0000000000027941 */ /* 0x000fea0003800200 */
.L_x_22723:
[----:B-----5:R-:W-:-:S04]  /*4ee0*/  HMUL2 R13, R36, R13 ;  /* 0x0000000d240d7232 */ /* 0x020fc80000000000 */
[----:B------:R-:W-:-:S04]  /*4ef0*/  HFMA2 R13, R37, R12, R13 ;  /* 0x0000000c250d7231 */ /* 0x000fc8000000000d */
        /* <DEDUP_REMOVED lines=35> */
.L_x_22726:
[----:B------:R-:W-:Y:S05]  /*5130*/  BSYNC.RECONVERGENT B2 ;  /* 0x0000000000027941 */ /* 0x000fea0003800200 */
.L_x_22725:
[----:B------:R0:W5:Y:S02]  /*5140*/  LDG.E.128.CONSTANT R16, desc[UR6][R44.64+0xe00] ;  /* 0x000e00062c107981 */ /* 0x000164000c1e9d00 */
[----:B-----5:R-:W-:Y:S01]  /*5150*/  HMUL2 R13, R36, R13 ;  /* 0x0000000d240d7232 */ /* 0x020fe20000000000 */
[----:B------:R-:W-:Y:S03]  /*5160*/  BSSY.RECONVERGENT B2, `(.L_x_22727) ;  /* 0x0000022000027945 */ /* 0x000fe60003800200 */
[----:B------:R-:W-:-:S04]  /*5170*/  HFMA2 R13, R37, R12, R13 ;  /* 0x0000000c250d7231 */ /* 0x000fc8000000000d */
[----:B------:R-:W-:Y:S01]  /*5180*/  HFMA2 R14, R39, R14, R13 ;  /* 0x0000000e270e7231 */ /* 0x000fe2000000000d */
[----:B0-----:R-:W-:Y:S06]  /*5190*/  @P0 BRA `(.L_x_22728) ;  /* 0x0000000000780947 */ /* 0x001fec0003800000 */
[-C--:B------:R-:W-:Y:S02]  /*51a0*/  ISETP.GE.AND P0, PT, R0, R35.reuse, PT ;  /* 0x000000230000720c */ /* 0x080fe40003f06270 */
[----:B------:R-:W-:Y:S02]  /*51b0*/  IADD3 R0, PT, PT, R23, -0x2, RZ ;  /* 0xfffffffe17007810 */ /* 0x000fe40007ffe0ff */
[----:B------:R-:W-:Y:S02]  /*51c0*/  PRMT R12, R17, 0x7632, R12 ;  /* 0x00007632110c7816 */ /* 0x000fe4000000000c */
[-C--:B------:R-:W-:Y:S02]  /*51d0*/  ISETP.GE.AND P1, PT, R0, R35.reuse, PT ;  /* 0x000000230000720c */ /* 0x080fe40003f26270 */
[C---:B------:R-:W-:Y:S02]  /*51e0*/  IADD3 R0, PT, PT, R23.reuse, -0x1, RZ ;  /* 0xffffffff17007810 */ /* 0x040fe40007ffe0ff */
[----:B------:R-:W-:-:S02]  /*51f0*/  ISETP.GE.AND P3, PT, R23, R35, PT ;  /* 0x000000231700720c */ /* 0x000fc40003f66270 */
[----:B------:R-:W-:Y:S02]  /*5200*/  ISETP.GE.AND P2, PT, R0, R35, PT ;  /* 0x000000230000720c */ /* 0x000fe40003f46270 */
[C---:B------:R-:W-:Y:S02]  /*5210*/  PRMT R0, R16.reuse, 0x7632, R0 ;  /* 0x0000763210007816 */ /* 0x040fe40000000000 */
[----:B------:R-:W-:Y:S02]  /*5220*/  SEL R16, R16, RZ, !P0 ;  /* 0x000000ff10107207 */ /* 0x000fe40004000000 */
[----:B------:R-:W-:Y:S01]  /*5230*/  SEL R13, R0, RZ, !P1 ;  /* 0x000000ff000d7207 */ /* 0x000fe20004800000 */
[----:B------:R-:W-:Y:S01]  /*5240*/  VIADD R0, R23, 0x1 ;  /* 0x0000000117007836 */ /* 0x000fe20000000000 */
[----:B------:R-:W-:Y:S02]  /*5250*/  SEL R17, R17, RZ, !P2 ;  /* 0x000000ff11117207 */ /* 0x000fe40005000000 */
[----:B------:R-:W-:-:S02]  /*5260*/  PRMT R16, R16, 0x5410, R13 ;  /* 0x0000541010107816 */ /* 0x000fc4000000000d */
[-C--:B------:R-:W-:Y:S02]  /*5270*/  ISETP.GE.AND P0, PT, R0, R35.reuse, PT ;  /* 0x000000230000720c */ /* 0x080fe40003f06270 */
[C---:B------:R-:W-:Y:S02]  /*5280*/  IADD3 R0, PT, PT, R23.reuse, 0x2, RZ ;  /* 0x0000000217007810 */ /* 0x040fe40007ffe0ff */
[----:B------:R-:W-:Y:S02]  /*5290*/  SEL R12, R12, RZ, !P3 ;  /* 0x000000ff0c0c7207 */ /* 0x000fe40005800000 */
[----:B------:R-:W-:Y:S02]  /*52a0*/  ISETP.GE.AND P1, PT, R0, R35, PT ;  /* 0x000000230000720c */ /* 0x000fe40003f26270 */
[----:B------:R-:W-:Y:S02]  /*52b0*/  IADD3 R0, PT, PT, R23, 0x3, RZ ;  /* 0x0000000317007810 */ /* 0x000fe40007ffe0ff */
[----:B------:R-:W-:-:S02]  /*52c0*/  PRMT R17, R17, 0x5410, R12 ;  /* 0x0000541011117816 */ /* 0x000fc4000000000c */
[----:B------:R-:W-:Y:S02]  /*52d0*/  ISETP.GE.AND P2, PT, R0, R35, PT ;  /* 0x000000230000720c */ /* 0x000fe40003f46270 */
[C---:B------:R-:W-:Y:S02]  /*52e0*/  PRMT R0, R18.reuse, 0x7632, R0 ;  /* 0x0000763212007816 */ /* 0x040fe40000000000 */
[----:B------:R-:W-:Y:S02]  /*52f0*/  SEL R18, R18, RZ, !P0 ;  /* 0x000000ff12127207 */ /* 0x000fe40004000000 */
[----:B------:R-:W-:Y:S01]  /*5300*/  SEL R13, R0, RZ, !P1 ;  /* 0x000000ff000d7207 */ /* 0x000fe20004800000 */
[----:B------:R-:W-:-:S03]  /*5310*/  VIADD R0, R23, 0x4 ;  /* 0x0000000417007836 */ /* 0x000fc60000000000 */
[----:B------:R-:W-:Y:S02]  /*5320*/  PRMT R18, R18, 0x5410, R13 ;  /* 0x0000541012127816 */ /* 0x000fe4000000000d */
[----:B------:R-:W-:Y:S02]  /*5330*/  ISETP.GE.AND P0, PT, R0, R35, PT ;  /* 0x000000230000720c */ /* 0x000fe40003f06270 */
[C---:B------:R-:W-:Y:S02]  /*5340*/  PRMT R0, R19.reuse, 0x7632, R0 ;  /* 0x0000763213007816 */ /* 0x040fe40000000000 */
[----:B------:R-:W-:Y:S02]  /*5350*/  SEL R19, R19, RZ, !P2 ;  /* 0x000000ff13137207 */ /* 0x000fe40005000000 */
[----:B------:R-:W-:-:S04]  /*5360*/  SEL R0, R0, RZ, !P0 ;  /* 0x000000ff00007207 */ /* 0x000fc80004000000 */
[----:B------:R-:W-:-:S07]  /*5370*/  PRMT R19, R19, 0x5410, R0 ;  /* 0x0000541013137816 */ /* 0x000fce0000000000 */
.L_x_22728:
[----:B------:R-:W-:Y:S05]  /*5380*/  BSYNC.RECONVERGENT B2 ;  /* 0x0000000000027941 */ /* 0x000fea0003800200 */
.L_x_22727:
[----:B------:R-:W-:Y:S02]  /*5390*/  HMUL2 R17, R36, R17 ;  /* 0x0000001124117232 */ /* 0x000fe40000000000 */
[----:B------:R-:W-:Y:S02]  /*53a0*/  HFMA2 R14, R38, R15, R14 ;  /* 0x0000000f260e7231 */ /* 0x000fe4000000000e */
[--C-:B------:R-:W-:Y:S02]  /*53b0*/  HADD2.F32 R0, -RZ, R40.reuse.H0_H0 ;  /* 0x20000028ff007230 */ /* 0x100fe40000004100 */
[----:B------:R-:W-:Y:S02]  /*53c0*/  HFMA2 R17, R37, R16, R17 ;  /* 0x0000001025117231 */ /* 0x000fe40000000011 */
[----:B------:R-:W-:Y:S02]  /*53d0*/  HADD2.F32 R13, -RZ, R40.H1_H1 ;  /* 0x30000028ff0d7230 */ /* 0x000fe40000004100 */
[----:B------:R-:W-:-:S02]  /*53e0*/  HADD2.F32 R12, -RZ, R41.H0_H0 ;  /* 0x20000029ff0c7230 */ /* 0x000fc40000004100 */
[----:B------:R-:W-:Y:S02]  /*53f0*/  HADD2.F32 R41, -RZ, R41.H1_H1 ;  /* 0x30000029ff297230 */ /* 0x000fe40000004100 */
[----:B------:R-:W-:Y:S02]  /*5400*/  HFMA2 R17, R39, R18, R17 ;  /* 0x0000001227117231 */ /* 0x000fe40000000011 */
[----:B------:R-:W-:Y:S01]  /*5410*/  FADD.FTZ R0, R0, R13 ;  /* 0x0000000d00007221 */ /* 0x000fe20000010000 */
[--C-:B------:R-:W-:Y:S02]  /*5420*/  HADD2.F32 R13, -RZ, R14.reuse.H0_H0 ;  /* 0x2000000eff0d7230 */ /* 0x100fe40000004100 */
[----:B------:R-:W-:Y:S02]  /*5430*/  HADD2.F32 R14, -RZ, R14.H1_H1 ;  /* 0x3000000eff0e7230 */ /* 0x000fe40000004100 */
[----:B------:R-:W-:Y:S01]  /*5440*/  FADD.FTZ R41, R12, R41 ;  /* 0x000000290c297221 */ /* 0x000fe20000010000 */
[----:B------:R-:W-:-:S02]  /*5450*/  FADD.FTZ R29, R29, R0 ;  /* 0x000000001d1d7221 */ /* 0x000fc40000010000 */
[----:B------:R-:W-:Y:S01]  /*5460*/  FADD.FTZ R14, R13, R14 ;  /* 0x0000000e0d0e7221 */ /* 0x000fe20000010000 */
[----:B------:R-:W-:Y:S02]  /*5470*/  HFMA2 R17, R38, R19, R17 ;  /* 0x0000001326117231 */ /* 0x000fe40000000011 */
[----:B------:R-:W-:Y:S01]  /*5480*/  FADD.FTZ R28, R28, R41 ;  /* 0x000000291c1c7221 */ /* 0x000fe20000010000 */
[----:B------:R-:W-:Y:S02]  /*5490*/  FADD.FTZ R27, R27, R14 ;  /* 0x0000000e1b1b7221 */ /* 0x000fe40000010000 */
[--C-:B------:R-:W-:Y:S02]  /*54a0*/  HADD2.F32 R15, -RZ, R17.reuse.H0_H0 ;  /* 0x20000011ff0f7230 */ /* 0x100fe40000004100 */
[----:B------:R-:W-:-:S05]  /*54b0*/  HADD2.F32 R16, -RZ, R17.H1_H1 ;  /* 0x30000011ff107230 */ /* 0x000fca0000004100 */
[----:B------:R-:W-:-:S04]  /*54c0*/  FADD.FTZ R15, R15, R16 ;  /* 0x000000100f0f7221 */ /* 0x000fc80000010000 */
[----:B------:R-:W-:-:S07]  /*54d0*/  FADD.FTZ R26, R26, R15 ;  /* 0x0000000f1a1a7221 */ /* 0x000fce0000010000 */
.L_x_22712:
[----:B------:R-:W-:Y:S05]  /*54e0*/  BSYNC.RECONVERGENT B0 ;  /* 0x0000000000007941 */ /* 0x000fea0003800200 */
.L_x_22711:
[C---:B------:R-:W-:Y:S01]  /*54f0*/  IADD3 R13, PT, PT, R24.reuse, 0x3, RZ ;  /* 0x00000003180d7810 */ /* 0x040fe20007ffe0ff */
[----:B------:R-:W-:Y:S01]  /*5500*/  VIADD R24, R24, 0x4 ;  /* 0x0000000418187836 */ /* 0x000fe20000000000 */
[----:B------:R-:W-:Y:S02]  /*5510*/  IADD3 R10, P1, PT, R10, 0x10, RZ ;  /* 0x000000100a0a7810 */ /* 0x000fe40007f3e0ff */
[----:B------:R-:W-:Y:S02]  /*5520*/  ISETP.GE.AND P0, PT, R13, R4, PT ;  /* 0x000000040d00720c */ /* 0x000fe40003f06270 */
[----:B------:R-:W-:Y:S01]  /*5530*/  IADD3 R25, PT, PT, R25, 0x4, RZ ;  /* 0x0000000419197810 */ /* 0x000fe20007ffe0ff */
[----:B------:R-:W-:Y:S01]  /*5540*/  IMAD.X R5, RZ, RZ, R5, P1 ;  /* 0x000000ffff057224 */ /* 0x000fe200008e0605 */
[----:B------:R-:W-:Y:S02]  /*5550*/  IADD3 R23, PT, PT, R23, 0x20, RZ ;  /* 0x0000002017177810 */ /* 0x000fe40007ffe0ff */
[----:B-1----:R-:W-:-:S07]  /*5560*/  IADD3 R22, PT, PT, R22, 0x80, RZ ;  /* 0x0000008016167810 */ /* 0x002fce0007ffe0ff */
[----:B------:R-:W-:Y:S05]  /*5570*/  @!P0 BRA `(.L_x_22729) ;  /* 0xffffffe400a48947 */ /* 0x000fea000383ffff */
.L_x_22710:
[----:B------:R-:W-:Y:S05]  /*5580*/  BSYNC.RECONVERGENT B1 ;  /* 0x0000000000017941 */ /* 0x000fea0003800200 */
.L_x_22709:
[C---:B------:R-:W-:Y:S01]  /*5590*/  LOP3.LUT R0, R8.reuse, 0x3c0, RZ, 0xc0, !PT ;  /* 0x000003c008007812 */ /* 0x040fe200078ec0ff */
[----:B------:R-:W-:Y:S01]  /*55a0*/  BAR.SYNC.DEFER_BLOCKING 0x0 ;  /* 0x0000000000007b1d */ /* 0x000fe20000010000 */
[----:B------:R-:W-:Y:S02]  /*55b0*/  LOP3.LUT R2, R8, 0x3e0, RZ, 0xc0, !PT ;  /* 0x000003e008027812 */ /* 0x000fe400078ec0ff */
[----:B------:R-:W-:Y:S02]  /*55c0*/  ISETP.NE.AND P0, PT, R0, 0x40, PT ;  /* 0x000000400000780c */ /* 0x000fe40003f05270 */
[----:B------:R-:W-:Y:S01]  /*55d0*/  ISETP.NE.AND P2, PT, R2, 0x20, PT ;  /* 0x000000200200780c */ /* 0x000fe20003f45270 */
[----:B------:R-:W-:Y:S01]  /*55e0*/  BSSY.RECONVERGENT B0, `(.L_x_22730) ;  /* 0x0000012000007945 */ /* 0x000fe20003800200 */
[C---:B------:R-:W-:Y:S02]  /*55f0*/  ISETP.GT.U32.AND P1, PT, R8.reuse, 0x3f, PT ;  /* 0x0000003f0800780c */ /* 0x040fe40003f24070 */
        /* <DEDUP_REMOVED lines=16> */
.L_x_22731:
[----:B------:R-:W-:Y:S05]  /*5700*/  BSYNC.RECONVERGENT B0 ;  /* 0x0000000000007941 */ /* 0x000fea0003800200 */
.L_x_22730:
        /* <DEDUP_REMOVED lines=24> */
.L_x_22733:
[----:B------:R-:W-:Y:S05]  /*5890*/  BSYNC.RECONVERGENT B0 ;  /* 0x0000000000007941 */ /* 0x000fea0003800200 */
.L_x_22732:
        /* <DEDUP_REMOVED lines=16> */
.L_x_22735:
[----:B------:R-:W-:Y:S05]  /*59a0*/  BSYNC.RECONVERGENT B0 ;  /* 0x0000000000007941 */ /* 0x000fea0003800200 */
.L_x_22734:
[----:B------:R-:W-:Y:S06]  /*59b0*/  BAR.SYNC.DEFER_BLOCKING 0x0 ;  /* 0x0000000000007b1d */ /* 0x000fec0000010000 */
[----:B------:R-:W-:Y:S04]  /*59c0*/  BSSY.RECONVERGENT B0, `(.L_x_22736) ;  /* 0x0000017000007945 */ /* 0x000fe80003800200 */
[----:B------:R-:W-:Y:S05]  /*59d0*/  @P3 BRA `(.L_x_22737) ;  /* 0x0000000000543947 */ /* 0x000fea0003800000 */
[----:B------:R-:W0:Y:S01]  /*59e0*/  S2UR UR5, SR_CgaCtaId ;  /* 0x00000000000579c3 */ /* 0x000e220000008800 */
[----:B------:R-:W-:Y:S02]  /*59f0*/  UMOV UR4, 0x400 ;  /* 0x0000040000047882 */ /* 0x000fe40000000000 */
[----:B------:R-:W-:-:S04]  /*5a00*/  UIADD3 UR4, UPT, UPT, UR4, 0x220, URZ ;  /* 0x0000022004047890 */ /* 0x000fc8000fffe0ff */
[----:B0-----:R-:W-:-:S06]  /*5a10*/  ULEA UR4, UR5, UR4, 0x18 ;  /* 0x0000000405047291 */ /* 0x001fcc000f8ec0ff */
[----:B------:R-:W-:-:S05]  /*5a20*/  LEA R10, R7, UR4, 0x2 ;  /* 0x00000004070a7c11 */ /* 0x000fca000f8e10ff */
[----:B------:R-:W0:Y:S04]  /*5a30*/  LDS R0, [R10] ;  /* 0x000000000a007984 */ /* 0x000e280000000800 */
[----:B------:R-:W2:Y:S04]  /*5a40*/  LDS R3, [R10+0x80] ;  /* 0x000080000a037984 */ /* 0x000ea80000000800 */
[----:B------:R-:W3:Y:S04]  /*5a50*/  LDS R2, [R10+0x100] ;  /* 0x000100000a027984 */ /* 0x000ee80000000800 */
[----:B------:R-:W4:Y:S04]  /*5a60*/  LDS R5, [R10+0x180] ;  /* 0x000180000a057984 */ /* 0x000f280000000800 */
[----:B------:R-:W4:Y:S04]  /*5a70*/  LDS R4, [R10+0x200] ;  /* 0x000200000a047984 */ /* 0x000f280000000800 */
[----:B------:R-:W4:Y:S04]  /*5a80*/  LDS R7, [R10+0x280] ;  /* 0x000280000a077984 */ /* 0x000f280000000800 */
[----:B-1----:R-:W1:Y:S04]  /*5a90*/  LDS R6, [R10+0x300] ;  /* 0x000300000a067984 */ /* 0x002e680000000800 */
[----:B------:R-:W1:Y:S01]  /*5aa0*/  LDS R9, [R10+0x380] ;  /* 0x000380000a097984 */ /* 0x000e620000000800 */
[----:B0-----:R-:W-:Y:S01]  /*5ab0*/  FADD.FTZ R33, R0, R33 ;  /* 0x0000002100217221 */ /* 0x001fe20000010000 */
[----:B--2---:R-:W-:Y:S01]  /*5ac0*/  FADD.FTZ R32, R3, R32 ;  /* 0x0000002003207221 */ /* 0x004fe20000010000 */
[----:B---3--:R-:W-:Y:S01]  /*5ad0*/  FADD.FTZ R31, R2, R31 ;  /* 0x0000001f021f7221 */ /* 0x008fe20000010000 */
[----:B----4-:R-:W-:Y:S01]  /*5ae0*/  FADD.FTZ R30, R5, R30 ;  /* 0x0000001e051e7221 */ /* 0x010fe20000010000 */
[----:B------:R-:W-:Y:S01]  /*5af0*/  FADD.FTZ R29, R4, R29 ;  /* 0x0000001d041d7221 */ /* 0x000fe20000010000 */
[----:B------:R-:W-:Y:S01]  /*5b00*/  FADD.FTZ R28, R7, R28 ;  /* 0x0000001c071c7221 */ /* 0x000fe20000010000 */
[----:B-1----:R-:W-:Y:S01]  /*5b10*/  FADD.FTZ R27, R6, R27 ;  /* 0x0000001b061b7221 */ /* 0x002fe20000010000 */
[----:B------:R-:W-:-:S07]  /*5b20*/  FADD.FTZ R26, R9, R26 ;  /* 0x0000001a091a7221 */ /* 0x000fce0000010000 */
.L_x_22737:
[----:B------:R-:W-:Y:S05]  /*5b30*/  BSYNC.RECONVERGENT B0 ;  /* 0x0000000000007941 */ /* 0x000fea0003800200 */
.L_x_22736:
[----:B------:R-:W-:Y:S06]  /*5b40*/  BAR.SYNC.DEFER_BLOCKING 0x0 ;  /* 0x0000000000007b1d */ /* 0x000fec0000010000 */
[----:B------:R-:W-:Y:S05]  /*5b50*/  @P3 EXIT ;  /* 0x000000000000394d */ /* 0x000fea0003800000 */
[----:B0-----:R-:W0:Y:S01]  /*5b60*/  S2R R0, SR_CTAID.Z ;  /* 0x0000000000007919 */ /* 0x001e220000002700 */
[----:B------:R-:W2:Y:S01]  /*5b70*/  LDCU UR4, c[0x0][0x378] ;  /* 0x00006f00ff0477ac */ /* 0x000ea20008000800 */
[----:B------:R-:W-:Y:S01]  /*5b80*/  IMAD R11, R21, R11, R20 ;  /* 0x0000000b150b7224 */ /* 0x000fe200078e0214 */
[----:B-1----:R-:W-:Y:S01]  /*5b90*/  F2FP.F16.F32.PACK_AB R32, R32, R33 ;  /* 0x000000212020723e */ /* 0x002fe200000000ff */
[----:B------:R-:W1:Y:S01]  /*5ba0*/  LDCU.64 UR8, c[0x0][0x380] ;  /* 0x00007000ff0877ac */ /* 0x000e620008000a00 */
[----:B------:R-:W-:Y:S02]  /*5bb0*/  F2FP.F16.F32.PACK_AB R30, R30, R31 ;  /* 0x0000001f1e1e723e */ /* 0x000fe400000000ff */
[----:B------:R-:W-:Y:S02]  /*5bc0*/  F2FP.F16.F32.PACK_AB R28, R28, R29 ;  /* 0x0000001d1c1c723e */ /* 0x000fe400000000ff */
[----:B------:R-:W-:Y:S02]  /*5bd0*/  F2FP.F16.F32.PACK_AB R26, R26, R27 ;  /* 0x0000001b1a1a723e */ /* 0x000fe400000000ff */
[----:B------:R-:W-:-:S02]  /*5be0*/  PRMT R4, R30, 0x7632, R4 ;  /* 0x000076321e047816 */ /* 0x000fc40000000004 */
[----:B------:R-:W-:Y:S02]  /*5bf0*/  PRMT R5, R28, 0x7632, R5 ;  /* 0x000076321c057816 */ /* 0x000fe40000000005 */
[----:B------:R-:W-:Y:S01]  /*5c00*/  PRMT R6, R26, 0x7632, R6 ;  /* 0x000076321a067816 */ /* 0x000fe20000000006 */
[----:B--2---:R-:W-:Y:S01]  /*5c10*/  IMAD R11, R11, UR4, RZ ;  /* 0x000000040b0b7c24 */ /* 0x004fe2000f8e02ff */
[----:B0-----:R-:W-:-:S04]  /*5c20*/  SHF.L.U32 R0, R0, 0x8, RZ ;  /* 0x0000000800007819 */ /* 0x001fc800000006ff */
[----:B------:R-:W-:Y:S02]  /*5c30*/  LEA R11, P0, R11, R0, 0x8 ;  /* 0x000000000b0b7211 */ /* 0x000fe400078040ff */
[----:B------:R-:W-:Y:S02]  /*5c40*/  PRMT R0, R32, 0x7632, R0 ;  /* 0x0000763220007816 */ /* 0x000fe40000000000 */
[----:B------:R-:W-:Y:S01]  /*5c50*/  LOP3.LUT R8, R11, 0x1f, R8, 0xf8, !PT ;  /* 0x0000001f0b087812 */ /* 0x000fe200078ef808 */
[----:B------:R-:W-:-:S03]  /*5c60*/  IMAD.X R3, RZ, RZ, RZ, P0 ;  /* 0x000000ffff037224 */ /* 0x000fc600000e06ff */
[----:B-1----:R-:W-:-:S04]  /*5c70*/  LEA R2, P0, R8, UR8, 0x1 ;  /* 0x0000000808027c11 */ /* 0x002fc8000f8008ff */
        /* <DEDUP_REMOVED lines=10> */
.L_x_22686:
        /* <DEDUP_REMOVED lines=8> */
.L_x_22739:
[----:B------:R-:W-:Y:S05]  /*5da0*/  BSYNC B2 ;  /* 0x0000000000027941 */ /* 0x000fea0003800000 */
.L_x_22738:
        /* <DEDUP_REMOVED lines=9> */
.L_x_22740:
[----:B------:R-:W-:Y:S01]  /*5e40*/  MOV R6, R12 ;  /* 0x0000000c00067202 */ /* 0x000fe20000000f00 */
[----:B------:R-:W-:Y:S06]  /*5e50*/  BRA `(.L_x_22741) ;  /* 0xffffffbc00b87947 */ /* 0x000fec000383ffff */
.L_x_22688:
        /* <DEDUP_REMOVED lines=8> */
.L_x_22743:
[----:B------:R-:W-:Y:S05]  /*5ee0*/  BSYNC B0 ;  /* 0x0000000000007941 */ /* 0x000fea0003800000 */
.L_x_22742:
        /* <DEDUP_REMOVED lines=9> */
.L_x_22744:
[----:B------:R-:W-:Y:S01]  /*5f80*/  HFMA2 R13, -RZ, RZ, 0, 2.384185791015625e-07 ;  /* 0x00000004ff0d7431 */ /* 0x000fe200000001ff */
[----:B------:R-:W-:-:S04]  /*5f90*/  MOV R4, R12 ;  /* 0x0000000c00047202 */ /* 0x000fc80000000f00 */
[----:B------:R-:W-:-:S05]  /*5fa0*/  FMNMX.FTZ R4, R3, R4, !PT ;  /* 0x0000000403047209 */ /* 0x000fca0007810000 */
[----:B------:R-:W-:-:S07]  /*5fb0*/  IMAD.MOV.U32 R14, RZ, RZ, R4 ;  /* 0x000000ffff0e7224 */ /* 0x000fce00078e0004 */
[----:B------:R-:W-:Y:S05]  /*5fc0*/  WARPSYNC.COLLECTIVE R7, `(.L_x_22745) ;  /* 0x0000000007087348 */ /* 0x000fea0003c00000 */
[----:B------:R0:W1:Y:S02]  /*5fd0*/  SHFL.BFLY P2, R12, R14, R13, R16 ;  /* 0x0c00000d0e0c7389 */ /* 0x0000640000040010 */
[----:B01----:R-:W-:Y:S05]  /*5fe0*/  ENDCOLLECTIVE ;  /* 0x000000000000791b */ /* 0x003fea0003800000 */
.L_x_22745:
[----:B------:R-:W-:Y:S01]  /*5ff0*/  MOV R5, R12 ;  /* 0x0000000c00057202 */ /* 0x000fe20000000f00 */
[----:B------:R-:W-:Y:S06]  /*6000*/  BRA `(.L_x_22746) ;  /* 0xffffffbc00dc7947 */ /* 0x000fec000383ffff */
.L_x_22747:
        /* <DEDUP_REMOVED lines=15> */
.L_x_25995:


//--------------------- .text._ZN4vllm25paged_attention_v1_kernelIttLi192ELi8ELi128ELNS_18Fp8KVCacheDataTypeE0ELb1EEEvPT_PKS2_PKT0_S8_ifPKiSA_iPKfiiiSC_SC_iiiii --------------------------
	.section	.text._ZN4vllm25paged_attention_v1_kernelIttLi192ELi8ELi128ELNS_18Fp8KVCacheDataTypeE0ELb1EEEvPT_PKS2_PKT0_S8_ifPKiSA_iPKfiiiSC_SC_iiiii,"ax",@progbits
	.align	128
        .global         _ZN4vllm25paged_attention_v1_kernelIttLi192ELi8ELi128ELNS_18Fp8KVCacheDataTypeE0ELb1EEEvPT_PKS2_PKT0_S8_ifPKiSA_iPKfiiiSC_SC_iiiii
        .type           _ZN4vllm25paged_attention_v1_kernelIttLi192ELi8ELi128ELNS_18Fp8KVCacheDataTypeE0ELb1EEEvPT_PKS2_PKT0_S8_ifPKiSA_iPKfiiiSC_SC_iiiii,@function
        .size           _ZN4vllm25paged_attention_v1_kernelIttLi192ELi8ELi128ELNS_18Fp8KVCacheDataTypeE0ELb1EEEvPT_PKS2_PKT0_S8_ifPKiSA_iPKfiiiSC_SC_iiiii,(.L_x_25996 - _ZN4vllm25paged_attention_v1_kernelIttLi192ELi8ELi128ELNS_18Fp8KVCacheDataTypeE0ELb1EEEvPT_PKS2_PKT0_S8_ifPKiSA_iPKfiiiSC_SC_iiiii)
        .other          _ZN4vllm25paged_attention_v1_kernelIttLi192ELi8ELi128ELNS_18Fp8KVCacheDataTypeE0ELb1EEEvPT_PKS2_PKT0_S8_ifPKiSA_iPKfiiiSC_SC_iiiii,@"STO_CUDA_ENTRY STV_DEFAULT"
_ZN4vllm25paged_attention_v1_kernelIttLi192ELi8ELi128ELNS_18Fp8KVCacheDataTypeE0ELb1EEEvPT_PKS2_PKT0_S8_ifPKiSA_iPKfiiiSC_SC_iiiii:
.text._ZN4vllm25paged_attention_v1_kernelIttLi192ELi8ELi128ELNS_18Fp8KVCacheDataTypeE0ELb1EEEvPT_PKS2_PKT0_S8_ifPKiSA_iPKfiiiSC_SC_iiiii:
        /* <DEDUP_REMOVED lines=26> */
[----:B------:R-:W2:Y:S03]  /*01a0*/  LDC R5, c[0x0][0x3a0] ;  /* 0x0000e800ff057b82 */ /* 0x000ea60000000800 */
[----:B------:R-:W-:-:S05]  /*01b0*/  @!P1 IADD3.X R0, PT, PT, RZ, R0, RZ, P2, P3 ;  /* 0x00000000ff009210 */ /* 0x000fca00017e64ff */
[----:B------:R-:W3:Y:S01]  /*01c0*/  @P0 LDC.64 R6, c[0x0][0x3c0] ;  /* 0x0000f000ff060b82 */ /* 0x000ee20000000a00 */
[----:B-1----:R-:W-:-:S04]  /*01d0*/  @!P1 LEA R8, P2, R2, R8, 0x1 ;  /* 0x0000000802089211 */ /* 0x002fc800078408ff */
[----:B------:R-:W-:-:S05]  /*01e0*/  @!P1 LEA.HI.X R9, R2, R9, R0, 0x1, P2 ;  /* 0x0000000902099211 */ /* 0x000fca00010f0c00 */
[----:B------:R1:W4:Y:S01]  /*01f0*/  @!P1 LDG.E.CONSTANT R2, desc[UR6][R8.64] ;  /* 0x0000000608029981 */ /* 0x000322000c1e9900 */
[----:B--2---:R-:W-:-:S04]  /*0200*/  IABS R13, R5 ;  /* 0x00000005000d7213 */ /* 0x004fc80000000000 */
[----:B------:R-:W2:Y:S01]  /*0210*/  I2F.RP R0, R13 ;  /* 0x0000000d00007306 */ /* 0x000ea20000209400 */
[----:B---3--:R-:W-:-:S05]  /*0220*/  @P0 IMAD.WIDE.U32 R6, R23, 0x4, R6 ;  /* 0x0000000417060825 */ /* 0x008fca00078e0006 */
[----:B------:R3:W5:Y:S01]  /*0230*/  @P0 LDG.E.CONSTANT R17, desc[UR6][R6.64] ;  /* 0x0000000606110981 */ /* 0x000762000c1e9900 */
[----:B------:R-:W-:Y:S01]  /*0240*/  BSSY B0, `(.L_x_22748) ;  /* 0x000018d000007945 */ /* 0x000fe20003800000 */
[----:B--2---:R-:W2:Y:S02]  /*0250*/  MUFU.RCP R0, R0 ;  /* 0x0000000000007308 */ /* 0x004ea40000001000 */
[----:B--2---:R-:W-:-:S06]  /*0260*/  IADD3 R10, PT, PT, R0, 0xffffffe, RZ ;  /* 0x0ffffffe000a7810 */ /* 0x004fcc0007ffe0ff */
[----:B------:R2:W0:Y:S02]  /*0270*/  F2I.FTZ.U32.TRUNC.NTZ R11, R10 ;  /* 0x0000000a000b7305 */ /* 0x000424000021f000 */
[----:B--2---:R-:W-:Y:S02]  /*0280*/  HFMA2 R10, -RZ, RZ, 0, 0 ;  /* 0x00000000ff0a7431 */ /* 0x004fe400000001ff */
[----:B0-----:R-:W-:-:S04]  /*0290*/  IMAD.MOV R4, RZ, RZ, -R11 ;  /* 0x000000ffff047224 */ /* 0x001fc800078e0a0b */
[----:B-1----:R-:W-:Y:S01]  /*02a0*/  IMAD R9, R4, R13, RZ ;  /* 0x0000000d04097224 */ /* 0x002fe200078e02ff */
[----:B------:R-:W-:-:S03]  /*02b0*/  IABS R4, R22 ;  /* 0x0000001600047213 */ /* 0x000fc60000000000 */
[----:B------:R-:W-:-:S06]  /*02c0*/  IMAD.HI.U32 R11, R11, R9, R10 ;  /* 0x000000090b0b7227 */ /* 0x000fcc00078e000a */
[----:B------:R-:W-:-:S04]  /*02d0*/  IMAD.HI.U32 R0, R11, R4, RZ ;  /* 0x000000040b007227 */ /* 0x000fc800078e00ff */
[----:B---3--:R-:W-:-:S04]  /*02e0*/  IMAD.MOV R6, RZ, RZ, -R0 ;  /* 0x000000ffff067224 */ /* 0x008fc800078e0a00 */
[C---:B------:R-:W-:Y:S02]  /*02f0*/  IMAD R4, R13.reuse, R6, R4 ;  /* 0x000000060d047224 */ /* 0x040fe400078e0204 */
[----:B------:R-:W0:Y:S03]  /*0300*/  LDC R6, c[0x0][0x3f4] ;  /* 0x0000fd00ff067b82 */ /* 0x000e260000000800 */
[----:B------:R-:W-:-:S13]  /*0310*/  ISETP.GT.U32.AND P2, PT, R13, R4, PT ;  /* 0x000000040d00720c */ /* 0x000fda0003f44070 */
[-C--:B------:R-:W-:Y:S01]  /*0320*/  @!P2 IADD3 R4, PT, PT, R4, -R13.reuse, RZ ;  /* 0x8000000d0404a210 */ /* 0x080fe20007ffe0ff */
[----:B------:R-:W-:Y:S01]  /*0330*/  @!P2 VIADD R0, R0, 0x1 ;  /* 0x000000010000a836 */ /* 0x000fe20000000000 */
[----:B------:R-:W-:Y:S02]  /*0340*/  ISETP.NE.AND P2, PT, R5, RZ, PT ;  /* 0x000000ff0500720c */ /* 0x000fe40003f45270 */
[----:B------:R-:W-:Y:S02]  /*0350*/  ISETP.GE.U32.AND P0, PT, R4, R13, PT ;  /* 0x0000000d0400720c */ /* 0x000fe40003f06070 */
[----:B------:R-:W-:Y:S02]  /*0360*/  LOP3.LUT R4, R22, R5, RZ, 0x3c, !PT ;  /* 0x0000000516047212 */ /* 0x000fe400078e3cff */
[----:B0-----:R-:W-:Y:S02]  /*0370*/  IABS R21, R6 ;  /* 0x0000000600157213 */ /* 0x001fe40000000000 */
[----:B------:R-:W-:-:S02]  /*0380*/  ISETP.GE.AND P3, PT, R4, RZ, PT ;  /* 0x000000ff0400720c */ /* 0x000fc40003f66270 */
[----:B------:R-:W0:Y:S05]  /*0390*/  I2F.RP R7, R21 ;  /* 0x0000001500077306 */ /* 0x000e2a0000209400 */
[----:B------:R-:W-:-:S06]  /*03a0*/  @P0 IADD3 R0, PT, PT, R0, 0x1, RZ ;  /* 0x0000000100000810 */ /* 0x000fcc0007ffe0ff */
[----:B------:R-:W-:Y:S01]  /*03b0*/  @!P3 IMAD.MOV R0, RZ, RZ, -R0 ;  /* 0x000000ffff00b224 */ /* 0x000fe200078e0a00 */
[----:B------:R-:W-:Y:S01]  /*03c0*/  @!P2 LOP3.LUT R0, RZ, R5, RZ, 0x33, !PT ;  /* 0x00000005ff00a212 */ /* 0x000fe200078e33ff */
[----:B0-----:R-:W0:Y:S03]  /*03d0*/  MUFU.RCP R7, R7 ;  /* 0x0000000700077308 */ /* 0x001e260000001000 */
[----:B------:R-:W-:-:S05]  /*03e0*/  IABS R13, R0 ;  /* 0x00000000000d7213 */ /* 0x000fca0000000000 */
[----:B------:R-:W1:Y:S01]  /*03f0*/  I2F.RP R4, R13 ;  /* 0x0000000d00047306 */ /* 0x000e620000209400 */
[----:B0-----:R-:W-:Y:S01]  /*0400*/  VIADD R8, R7, 0xffffffe ;  /* 0x0ffffffe07087836 */ /* 0x001fe20000000000 */
[----:B------:R-:W-:-:S06]  /*0410*/  IABS R7, R23 ;  /* 0x0000001700077213 */ /* 0x000fcc0000000000 */
[----:B------:R0:W-:Y:S08]  /*0420*/  F2I.FTZ.U32.TRUNC.NTZ R9, R8 ;  /* 0x0000000800097305 */ /* 0x0001f0000021f000 */
[----:B-1----:R-:W1:Y:S01]  /*0430*/  MUFU.RCP R4, R4 ;  /* 0x0000000400047308 */ /* 0x002e620000001000 */
[----:B0-----:R-:W-:Y:S01]  /*0440*/  IMAD.MOV.U32 R8, RZ, RZ, RZ ;  /* 0x000000ffff087224 */ /* 0x001fe200078e00ff */
[----:B-1----:R-:W-:-:S02]  /*0450*/  IADD3 R10, PT, PT, R4, 0xffffffe, RZ ;  /* 0x0ffffffe040a7810 */ /* 0x002fc40007ffe0ff */
[----:B------:R-:W-:-:S04]  /*0460*/  IABS R4, R0 ;  /* 0x0000000000047213 */ /* 0x000fc80000000000 */
[----:B------:R0:W1:Y:S02]  /*0470*/  F2I.FTZ.U32.TRUNC.NTZ R11, R10 ;  /* 0x0000000a000b7305 */ /* 0x000064000021f000 */
[----:B0-----:R-:W-:Y:S01]  /*0480*/  IMAD.MOV.U32 R10, RZ, RZ, RZ ;  /* 0x000000ffff0a7224 */ /* 0x001fe200078e00ff */
[----:B-1----:R-:W-:-:S05]  /*0490*/  IADD3 R12, PT, PT, RZ, -R11, RZ ;  /* 0x8000000bff0c7210 */ /* 0x002fca0007ffe0ff */
[----:B------:R-:W-:-:S04]  /*04a0*/  IMAD R15, R12, R13, RZ ;  /* 0x0000000d0c0f7224 */ /* 0x000fc800078e02ff */
[----:B------:R-:W-:Y:S01]  /*04b0*/  IMAD.HI.U32 R11, R11, R15, R10 ;  /* 0x0000000f0b0b7227 */ /* 0x000fe200078e000a */
[----:B------:R-:W-:-:S03]  /*04c0*/  IADD3 R10, PT, PT, RZ, -R4, RZ ;  /* 0x80000004ff0a7210 */ /* 0x000fc60007ffe0ff */
[----:B------:R-:W-:Y:S02]  /*04d0*/  IMAD R4, R9, R21, RZ ;  /* 0x0000001509047224 */ /* 0x000fe400078e02ff */
[----:B------:R-:W-:-:S03]  /*04e0*/  IMAD.HI.U32 R44, R11, R7, RZ ;  /* 0x000000070b2c7227 */ /* 0x000fc600078e00ff */
[----:B------:R-:W-:Y:S01]  /*04f0*/  IADD3 R15, PT, PT, RZ, -R4, RZ ;  /* 0x80000004ff0f7210 */ /* 0x000fe20007ffe0ff */
[----:B------:R-:W-:Y:S02]  /*0500*/  IMAD R4, R44, R10, R7 ;  /* 0x0000000a2c047224 */ /* 0x000fe400078e0207 */
[----:B------:R-:W0:Y:S02]  /*0510*/  S2R R7, SR_CgaCtaId ;  /* 0x0000000000077919 */ /* 0x000e240000008800 */
[----:B------:R-:W-:Y:S01]  /*0520*/  IMAD.HI.U32 R16, R9, R15, R8 ;  /* 0x0000000f09107227 */ /* 0x000fe200078e0008 */
[----:B------:R-:W-:Y:S02]  /*0530*/  ISETP.GT.U32.AND P3, PT, R13, R4, PT ;  /* 0x000000040d00720c */ /* 0x000fe40003f64070 */
[----:B------:R-:W-:-:S11]  /*0540*/  MOV R15, R21 ;  /* 0x00000015000f7202 */ /* 0x000fd60000000f00 */
[----:B------:R-:W-:Y:S01]  /*0550*/  @!P3 IMAD.IADD R4, R4, 0x1, -R13 ;  /* 0x000000010404b824 */ /* 0x000fe200078e0a0d */
[----:B------:R-:W-:Y:S02]  /*0560*/  @!P3 IADD3 R44, PT, PT, R44, 0x1, RZ ;  /* 0x000000012c2cb810 */ /* 0x000fe40007ffe0ff */
[----:B------:R-:W-:Y:S02]  /*0570*/  ISETP.NE.AND P3, PT, R0, RZ, PT ;  /* 0x000000ff0000720c */ /* 0x000fe40003f65270 */
[----:B------:R-:W-:Y:S02]  /*0580*/  ISETP.GE.U32.AND P2, PT, R4, R13, PT ;  /* 0x0000000d0400720c */ /* 0x000fe40003f46070 */
[----:B------:R-:W1:Y:S01]  /*0590*/  LDC R13, c[0x0][0x3f8] ;  /* 0x0000fe00ff0d7b82 */ /* 0x000e620000000800 */
[----:B------:R-:W-:-:S04]  /*05a0*/  LOP3.LUT R4, R23, R0, RZ, 0x3c, !PT ;  /* 0x0000000017047212 */ /* 0x000fc800078e3cff */
[----:B------:R-:W-:Y:S02]  /*05b0*/  ISETP.GE.AND P4, PT, R4, RZ, PT ;  /* 0x000000ff0400720c */ /* 0x000fe40003f86270 */
[----:B------:R-:W-:-:S04]  /*05c0*/  LOP3.LUT R4, R3, 0x3, RZ, 0xc0, !PT ;  /* 0x0000000303047812 */ /* 0x000fc800078ec0ff */
[----:B------:R-:W-:-:S07]  /*05d0*/  @P2 VIADD R44, R44, 0x1 ;  /* 0x000000012c2c2836 */ /* 0x000fce0000000000 */
[----:B------:R-:W-:Y:S01]  /*05e0*/  @!P4 IMAD.MOV R44, RZ, RZ, -R44 ;  /* 0x000000ffff2cc224 */ /* 0x000fe200078e0a2c */
[----:B------:R-:W-:Y:S01]  /*05f0*/  @!P3 LOP3.LUT R44, RZ, R0, RZ, 0x33, !PT ;  /* 0x00000000ff2cb212 */ /* 0x000fe200078e33ff */
[C---:B------:R-:W-:Y:S02]  /*0600*/  VIADD R11, R38.reuse, 0xffffffff ;  /* 0xffffffff260b7836 */ /* 0x040fe40000000000 */
[----:B------:R-:W-:Y:S01]  /*0610*/  VIADD R0, R38, 0x7 ;  /* 0x0000000726007836 */ /* 0x000fe20000000000 */
[----:B-1----:R-:W-:Y:S02]  /*0620*/  ISETP.GE.AND P4, PT, R13, RZ, PT ;  /* 0x000000ff0d00720c */ /* 0x002fe40003f86270 */
[----:B------:R-:W-:Y:S02]  /*0630*/  IABS R12, R11 ;  /* 0x0000000b000c7213 */ /* 0x000fe40000000000 */
[----:B------:R-:W-:-:S03]  /*0640*/  LOP3.LUT R11, R11, R6, RZ, 0x3c, !PT ;  /* 0x000000060b0b7212 */ /* 0x000fc600078e3cff */
[----:B------:R-:W-:Y:S01]  /*0650*/  IMAD.HI.U32 R10, R16, R12, RZ ;  /* 0x0000000c100a7227 */ /* 0x000fe200078e00ff */
[----:B------:R-:W-:Y:S02]  /*0660*/  ISETP.GE.AND P3, PT, R11, RZ, PT ;  /* 0x000000ff0b00720c */ /* 0x000fe40003f66270 */
[----:B------:R-:W-:Y:S02]  /*0670*/  SHF.R.S32.HI R11, RZ, 0x1f, R0 ;  /* 0x0000001fff0b7819 */ /* 0x000fe40000011400 */
[----:B------:R-:W-:Y:S01]  /*0680*/  IADD3 R8, PT, PT, RZ, -R10, RZ ;  /* 0x8000000aff087210 */ /* 0x000fe20007ffe0ff */
[----:B------:R-:W-:Y:S01]  /*0690*/  @P4 IMAD R36, R22, UR5, R23 ;  /* 0x0000000516244c24 */ /* 0x000fe2000f8e0217 */
[----:B------:R-:W-:-:S03]  /*06a0*/  LEA.HI R11, R11, R0, RZ, 0x3 ;  /* 0x000000000b0b7211 */ /* 0x000fc600078f18ff */
[----:B------:R-:W-:Y:S01]  /*06b0*/  IMAD R12, R21, R8, R12 ;  /* 0x00000008150c7224 */ /* 0x000fe200078e020c */
[----:B------:R-:W-:Y:S01]  /*06c0*/  MOV R8, 0x400 ;  /* 0x0000040000087802 */ /* 0x000fe20000000f00 */
[----:B------:R-:W-:-:S03]  /*06d0*/  @P4 IMAD R36, R36, R13, 0x1 ;  /* 0x0000000124244424 */ /* 0x000fc600078e020d */
[----:B------:R-:W-:Y:S02]  /*06e0*/  ISETP.GT.U32.AND P0, PT, R21, R12, PT ;  /* 0x0000000c1500720c */ /* 0x000fe40003f04070 */
[----:B0-----:R-:W-:-:S05]  /*06f0*/  LEA R9, R7, R8, 0x18 ;  /* 0x0000000807097211 */ /* 0x001fca00078ec0ff */
[----:B------:R-:W-:Y:S01]  /*0700*/  IMAD R9, R4, 0x60, R9 ;  /* 0x0000006004097824 */ /* 0x000fe200078e0209 */
[----:B------:R-:W-:-:S04]  /*0710*/  SHF.R.U32.HI R4, RZ, 0x2, R3 ;  /* 0x00000002ff047819 */ /* 0x000fc80000011603 */
[----:B------:R-:W-:Y:S02]  /*0720*/  @!P1 LEA R9, R4, R9, 0x2 ;  /* 0x0000000904099211 */ /* 0x000fe400078e10ff */
[-C--:B------:R-:W-:Y:S02]  /*0730*/  @!P0 IADD3 R12, PT, PT, R12, -R21.reuse, RZ ;  /* 0x800000150c0c8210 */ /* 0x080fe40007ffe0ff */
[----:B------:R-:W-:Y:S02]  /*0740*/  @!P0 IADD3 R10, PT, PT, R10, 0x1, RZ ;  /* 0x000000010a0a8810 */ /* 0x000fe40007ffe0ff */
[----:B------:R-:W-:Y:S02]  /*0750*/  ISETP.GE.U32.AND P2, PT, R12, R21, PT ;  /* 0x000000150c00720c */ /* 0x000fe40003f46070 */
[----:B------:R-:W-:Y:S01]  /*0760*/  ISETP.NE.AND P0, PT, R6, RZ, PT ;  /* 0x000000ff0600720c */ /* 0x000fe20003f05270 */
[----:B----4-:R0:W-:Y:S10]  /*0770*/  @!P1 STS [R9], R2 ;  /* 0x0000000209009388 */ /* 0x0101f40000000800 */
[----:B------:R-:W-:Y:S01]  /*0780*/  @P2 VIADD R10, R10, 0x1 ;  /* 0x000000010a0a2836 */ /* 0x000fe20000000000 */
[----:B0-----:R-:W-:Y:S01]  /*0790*/  SHF.R.S32.HI R2, RZ, 0x3, R11 ;  /* 0x00000003ff027819 */ /* 0x001fe2000001140b */
[----:B------:R-:W-:-:S03]  /*07a0*/  IMAD R9, R24, UR4, RZ ;  /* 0x0000000418097c24 */ /* 0x000fc6000f8e02ff */
[----:B------:R-:W-:Y:S01]  /*07b0*/  MOV R0, R10 ;  /* 0x0000000a00007202 */ /* 0x000fe20000000f00 */
[----:B------:R-:W-:Y:S01]  /*07c0*/  @!P4 IMAD R10, R5, UR5, R44 ;  /* 0x00000005050acc24 */ /* 0x000fe2000f8e022c */
[----:B------:R-:W-:-:S03]  /*07d0*/  SHF.R.U32.HI R5, RZ, 0x5, R3 ;  /* 0x00000005ff057819 */ /* 0x000fc60000011603 */
[----:B------:R-:W-:Y:S01]  /*07e0*/  @!P3 IMAD.MOV R0, RZ, RZ, -R0 ;  /* 0x000000ffff00b224 */ /* 0x000fe200078e0a00 */
[----:B------:R-:W-:Y:S01]  /*07f0*/  BAR.SYNC.DEFER_BLOCKING 0x0 ;  /* 0x0000000000007b1d */ /* 0x000fe20000010000 */
[----:B------:R-:W-:Y:S01]  /*0800*/  ISETP.GE.AND P1, PT, R5, R2, PT ;  /* 0x000000020500720c */ /* 0x000fe20003f26270 */
[----:B------:R-:W-:Y:S01]  /*0810*/  IMAD.MOV.U32 R2, RZ, RZ, -0x800001 ;  /* 0xff7fffffff027424 */ /* 0x000fe200078e00ff */
[----:B------:R-:W-:Y:S02]  /*0820*/  @!P4 IADD3 R10, PT, PT, RZ, -R10, RZ ;  /* 0x8000000aff0ac210 */ /* 0x000fe40007ffe0ff */
[----:B------:R-:W-:-:S03]  /*0830*/  @!P0 LOP3.LUT R0, RZ, R6, RZ, 0x33, !PT ;  /* 0x00000006ff008212 */ /* 0x000fc600078e33ff */
[----:B------:R-:W-:-:S06]  /*0840*/  @!P4 IMAD R36, R13, R10, 0x1 ;  /* 0x000000010d24c424 */ /* 0x000fcc00078e020a */
[----:B------:R-:W-:Y:S05]  /*0850*/  @P1 BRA `(.L_x_22749) ;  /* 0x0000001000ac1947 */ /* 0x000fea0003800000 */
[----:B------:R-:W0:Y:S01]  /*0860*/  LDCU.64 UR8, c[0x0][0x3a8] ;  /* 0x00007500ff0877ac */ /* 0x000e220008000a00 */
[----:B------:R-:W-:Y:S01]  /*0870*/  IMAD.SHL.U32 R6, R4, 0x4, RZ ;  /* 0x0000000404067824 */ /* 0x000fe200078e00ff */
[----:B------:R-:W-:Y:S01]  /*0880*/  SHF.R.U32.HI R3, RZ, 0x3, R3 ;  /* 0x00000003ff037819 */ /* 0x000fe20000011603 */
[----:B------:R-:W1:Y:S01]  /*0890*/  LDCU UR5, c[0x0][0x3d0] ;  /* 0x00007a00ff0577ac */ /* 0x000e620008000800 */
[----:B------:R-:W-:Y:S02]  /*08a0*/  IADD3 R8, PT, PT, R8, 0x1a0, RZ ;  /* 0x000001a008087810 */ /* 0x000fe40007ffe0ff */
[----:B------:R-:W-:Y:S01]  /*08b0*/  LOP3.LUT R6, R6, 0x1c, RZ, 0xc0, !PT ;  /* 0x0000001c06067812 */ /* 0x000fe200078ec0ff */
[----:B------:R-:W2:Y:S01]  /*08c0*/  LDCU UR4, c[0x0][0x3ec] ;  /* 0x00007d80ff0477ac */ /* 0x000ea20008000800 */
[----:B------:R-:W-:Y:S02]  /*08d0*/  LOP3.LUT R2, R3, 0x7c, RZ, 0xc0, !PT ;  /* 0x0000007c03027812 */ /* 0x000fe400078ec0ff */
[----:B------:R-:W-:Y:S01]  /*08e0*/  MOV R3, RZ ;  /* 0x000000ff00037202 */ /* 0x000fe20000000f00 */
[----:B------:R-:W-:Y:S01]  /*08f0*/  IMAD R6, R5, 0x20, R6 ;  /* 0x0000002005067824 */ /* 0x000fe200078e0206 */
[----:B------:R-:W-:Y:S01]  /*0900*/  LEA R7, R7, R8, 0x18 ;  /* 0x0000000807077211 */ /* 0x000fe200078ec0ff */
[----:B------:R-:W-:-:S04]  /*0910*/  IMAD.WIDE R2, R9, 0x4, R2 ;  /* 0x0000000409027825 */ /* 0x000fc800078e0202 */
[----:B------:R-:W-:Y:S01]  /*0920*/  IMAD.IADD R14, R6, 0x1, R7 ;  /* 0x00000001060e7824 */ /* 0x000fe200078e0207 */
[----:B------:R-:W-:Y:S01]  /*0930*/  SHF.L.U32 R7, R4, 0x3, RZ ;  /* 0x0000000304077819 */ /* 0x000fe200000006ff */
[----:B------:R-:W-:Y:S01]  /*0940*/  IMAD.SHL.U32 R9, R5, 0x8, RZ ;  /* 0x0000000805097824 */ /* 0x000fe200078e00ff */
[----:B0-----:R-:W-:Y:S01]  /*0950*/  IADD3 R12, P0, PT, R2, UR8, RZ ;  /* 0x00000008020c7c10 */ /* 0x001fe2000ff1e0ff */
[----:B-1----:R-:W-:Y:S01]  /*0960*/  IMAD R6, R44, UR5, RZ ;  /* 0x000000052c067c24 */ /* 0x002fe2000f8e02ff */
[----:B------:R-:W-:Y:S01]  /*0970*/  LOP3.LUT R7, R7, 0x38, RZ, 0xc0, !PT ;  /* 0x0000003807077812 */ /* 0x000fe200078ec0ff */
[----:B------:R-:W-:Y:S01]  /*0980*/  IMAD.MOV.U32 R2, RZ, RZ, -0x800001 ;  /* 0xff7fffffff027424 */ /* 0x000fe200078e00ff */
[----:B------:R-:W-:Y:S01]  /*0990*/  IADD3.X R13, PT, PT, R3, UR9, RZ, P0, !PT ;  /* 0x00000009030d7c10 */ /* 0x000fe200087fe4ff */
[----:B--2---:R-:W-:Y:S01]  /*09a0*/  VIADD R19, R0, -UR4 ;  /* 0x8000000400137c36 */ /* 0x004fe20008000000 */
[----:B------:R-:W-:Y:S02]  /*09b0*/  LOP3.LUT R25, R9, 0x7, R4, 0xf8, !PT ;  /* 0x0000000709197812 */ /* 0x000fe400078ef804 */
[----:B------:R-:W-:-:S02]  /*09c0*/  IADD3 R28, P0, PT, R6, R7, RZ ;  /* 0x00000007061c7210 */ /* 0x000fc40007f1e0ff */
[----:B------:R-:W-:Y:S01]  /*09d0*/  IADD3 R20, PT, PT, -R38, R25, RZ ;  /* 0x0000001926147210 */ /* 0x000fe20007ffe1ff */
[----:B------:R-:W-:Y:S01]  /*09e0*/  VIADD R25, R25, 0x1 ;  /* 0x0000000119197836 */ /* 0x000fe20000000000 */
[----:B------:R-:W-:Y:S02]  /*09f0*/  MOV R3, R5 ;  /* 0x0000000500037202 */ /* 0x000fe40000000f00 */
[----:B------:R-:W-:Y:S02]  /*0a00*/  IADD3 R18, PT, PT, R9, 0x1, RZ ;  /* 0x0000000109127810 */ /* 0x000fe40007ffe0ff */
[----:B------:R-:W-:-:S07]  /*0a10*/  LEA.HI.X.SX32 R29, R6, RZ, 0x1, P0 ;  /* 0x000000ff061d7211 */ /* 0x000fce00000f0eff */
.L_x_22754:
        /* <DEDUP_REMOVED lines=53> */
.L_x_22751:
        /* <DEDUP_REMOVED lines=15> */
[----:B------:R-:W4:Y:S04]  /*0e60*/  LDG.E.CONSTANT R30, desc[UR6][R46.64+0x380] ;  /* 0x000380062e1e7981 */ /* 0x000f28000c1e9900 */
[----:B------:R-:W4:Y:S04]  /*0e70*/  LDG.E.CONSTANT R34, desc[UR6][R46.64+0x400] ;  /* 0x000400062e227981 */ /* 0x000f28000c1e9900 */
[----:B------:R-:W4:Y:S04]  /*0e80*/  LDG.E.CONSTANT R39, desc[UR6][R46.64+0x480] ;  /* 0x000480062e277981 */ /* 0x000f28000c1e9900 */
[----:B------:R-:W4:Y:S01]  /*0e90*/  LDG.E.CONSTANT R42, desc[UR6][R46.64+0x700] ;  /* 0x000700062e2a7981 */ /* 0x000f22000c1e9900 */
[----:B0-----:R-:W-:-:S05]  /*0ea0*/  LEA R5, R5, R4, 0x18 ;  /* 0x0000000405057211 */ /* 0x001fca00078ec0ff */
[----:B------:R-:W-:-:S05]  /*0eb0*/  IMAD R27, R26, 0x60, R5 ;  /* 0x000000601a1b7824 */ /* 0x000fca00078e0205 */
[----:B------:R-:W0:Y:S02]  /*0ec0*/  LDS.128 R4, [R27] ;  /* 0x000000001b047984 */ /* 0x000e240000000c00 */
[--C-:B0-----:R-:W-:Y:S02]  /*0ed0*/  HADD2.F32 R10, -RZ, R5.reuse.H0_H0 ;  /* 0x20000005ff0a7230 */ /* 0x101fe40000004100 */
[----:B------:R-:W-:Y:S02]  /*0ee0*/  HADD2.F32 R5, -RZ, R5.H1_H1 ;  /* 0x30000005ff057230 */ /* 0x000fe40000004100 */
[----:B--2---:R-:W-:-:S05]  /*0ef0*/  HADD2.F32 R32, -RZ, R11.H1_H1 ;  /* 0x3000000bff207230 */ /* 0x004fca0000004100 */
[----:B------:R-:W-:Y:S02]  /*0f00*/  FMUL.FTZ R5, R5, R32 ;  /* 0x0000002005057220 */ /* 0x000fe40000410000 */
[----:B------:R-:W2:Y:S01]  /*0f10*/  LDG.E.CONSTANT R32, desc[UR6][R46.64+0x500] ;  /* 0x000500062e207981 */ /* 0x000ea2000c1e9900 */
[----:B------:R-:W-:-:S05]  /*0f20*/  HADD2.F32 R33, -RZ, R11.H0_H0 ;  /* 0x2000000bff217230 */ /* 0x000fca0000004100 */
[----:B------:R-:W-:Y:S01]  /*0f30*/  FMUL.FTZ R37, R10, R33 ;  /* 0x000000210a257220 */ /* 0x000fe20000410000 */
[----:B------:R-:W-:Y:S02]  /*0f40*/  HADD2.F32 R10, -RZ, R4.H0_H0 ;  /* 0x20000004ff0a7230 */ /* 0x000fe40000004100 */
[----:B---3--:R-:W-:-:S05]  /*0f50*/  HADD2.F32 R33, -RZ, R9.H0_H0 ;  /* 0x20000009ff217230 */ /* 0x008fca0000004100 */
[----:B------:R-:W-:Y:S02]  /*0f60*/  FFMA.FTZ R10, R10, R33, R37 ;  /* 0x000000210a0a7223 */ /* 0x000fe40000010025 */
[----:B------:R-:W3:Y:S04]  /*0f70*/  LDG.E.CONSTANT R33, desc[UR6][R46.64+0x580] ;  /* 0x000580062e217981 */ /* 0x000ee8000c1e9900 */
[----:B------:R-:W3:Y:S01]  /*0f80*/  LDG.E.CONSTANT R37, desc[UR6][R46.64+0x600] ;  /* 0x000600062e257981 */ /* 0x000ee2000c1e9900 */
[----:B------:R-:W-:Y:S02]  /*0f90*/  HADD2.F32 R4, -RZ, R4.H1_H1 ;  /* 0x30000004ff047230 */ /* 0x000fe40000004100 */
[----:B------:R-:W-:Y:S02]  /*0fa0*/  HADD2.F32 R9, -RZ, R9.H1_H1 ;  /* 0x30000009ff097230 */ /* 0x000fe40000004100 */
[----:B----4-:R-:W-:-:S03]  /*0fb0*/  HADD2.F32 R11, -RZ, R8.H0_H0 ;  /* 0x20000008ff0b7230 */ /* 0x010fc60000004100 */
        /* <DEDUP_REMOVED lines=9> */
[----:B------:R-:W0:Y:S01]  /*1050*/  LDS.128 R8, [R27+0x10] ;  /* 0x000010001b087984 */ /* 0x000e220000000c00 */
[----:B------:R-:W-:Y:S02]  /*1060*/  HADD2.F32 R7, -RZ, R7.H1_H1 ;  /* 0x30000007ff077230 */ /* 0x000fe40000004100 */
[----:B------:R-:W-:-:S05]  /*1070*/  HADD2.F32 R35, -RZ, R35.H1_H1 ;  /* 0x30000023ff237230 */ /* 0x000fca0000004100 */
[----:B------:R-:W-:Y:S01]  /*1080*/  FFMA.FTZ R4, R7, R35, R4 ;  /* 0x0000002307047223 */ /* 0x000fe20000010004 */
[--C-:B------:R-:W-:Y:S01]  /*1090*/  HADD2.F32 R7, -RZ, R31.reuse.H0_H0 ;  /* 0x2000001fff077230 */ /* 0x100fe20000004100 */
[----:B------:R-:W4:Y:S01]  /*10a0*/  LDG.E.CONSTANT R35, desc[UR6][R46.64+0x680] ;  /* 0x000680062e237981 */ /* 0x000f22000c1e9900 */
        /* <DEDUP_REMOVED lines=14> */
[----:B------:R-:W4:Y:S04]  /*1190*/  LDG.E.CONSTANT R40, desc[UR6][R46.64+0xb00] ;  /* 0x000b00062e287981 */ /* 0x000f28000c1e9900 */
[----:B------:R-:W-:-:S02]  /*11a0*/  FFMA.FTZ R9, R4, R9, R5 ;  /* 0x0000000904097223 */ /* 0x000fc40000010005 */
[----:B------:R-:W0:Y:S01]  /*11b0*/  LDS.128 R4, [R27+0x20] ;  /* 0x000020001b047984 */ /* 0x000e220000000c00 */
[----:B------:R-:W-:Y:S02]  /*11c0*/  HADD2.F32 R41, -RZ, R41.H1_H1 ;  /* 0x30000029ff297230 */ /* 0x000fe40000004100 */
[----:B------:R-:W-:-:S03]  /*11d0*/  HADD2.F32 R10, -RZ, R11.H0_H0 ;  /* 0x2000000bff0a7230 */ /* 0x000fc60000004100 */
[----:B------:R-:W-:Y:S01]  /*11e0*/  FFMA.FTZ R8, R31, R41, R8 ;  /* 0x000000291f087223 */ /* 0x000fe20000010008 */
[--C-:B------:R-:W-:Y:S01]  /*11f0*/  HADD2.F32 R31, -RZ, R30.reuse.H0_H0 ;  /* 0x2000001eff1f7230 */ /* 0x100fe20000004100 */
[----:B------:R-:W4:Y:S04]  /*1200*/  LDG.E.CONSTANT R41, desc[UR6][R46.64+0xb80] ;  /* 0x000b80062e297981 */ /* 0x000f28000c1e9900 */
[----:B------:R-:W-:Y:S02]  /*1210*/  FFMA.FTZ R9, R10, R31, R9 ;  /* 0x0000001f0a097223 */ /* 0x000fe40000010009 */
[----:B------:R-:W4:Y:S01]  /*1220*/  LDG.E.CONSTANT R31, desc[UR6][R46.64+0x780] ;  /* 0x000780062e1f7981 */ /* 0x000f22000c1e9900 */
        /* <DEDUP_REMOVED lines=13> */
[----:B------:R-:W-:Y:S02]  /*1300*/  FFMA.FTZ R30, R8, R10, R9 ;  /* 0x0000000a081e7223 */ /* 0x000fe40000010009 */
[----:B------:R-:W0:Y:S01]  /*1310*/  LDS.128 R8, [R27+0x30] ;  /* 0x000030001b087984 */ /* 0x000e220000000c00 */
[----:B------:R-:W-:Y:S01]  /*1320*/  FFMA.FTZ R4, R5, R39, R4 ;  /* 0x0000002705047223 */ /* 0x000fe20000010004 */
[----:B------:R-:W-:-:S02]  /*1330*/  HADD2.F32 R5, -RZ, R6.H0_H0 ;  /* 0x20000006ff057230 */ /* 0x000fc40000004100 */
[----:B------:R-:W-:Y:S02]  /*1340*/  HADD2.F32 R39, -RZ, R6.H1_H1 ;  /* 0x30000006ff277230 */ /* 0x000fe40000004100 */
[--C-:B------:R-:W-:Y:S02]  /*1350*/  HADD2.F32 R6, -RZ, R7.reuse.H0_H0 ;  /* 0x20000007ff067230 */ /* 0x100fe40000004100 */
[----:B------:R-:W-:Y:S02]  /*1360*/  HADD2.F32 R7, -RZ, R7.H1_H1 ;  /* 0x30000007ff077230 */ /* 0x000fe40000004100 */
[----:B--2---:R-:W-:-:S05]  /*1370*/  HADD2.F32 R34, -RZ, R32.H0_H0 ;  /* 0x20000020ff227230 */ /* 0x004fca0000004100 */
[----:B------:R-:W-:Y:S02]  /*1380*/  FFMA.FTZ R5, R5, R34, R30 ;  /* 0x0000002205057223 */ /* 0x000fe4000001001e */
[----:B------:R-:W2:Y:S01]  /*1390*/  LDG.E.CONSTANT R30, desc[UR6][R46.64+0x800] ;  /* 0x000800062e1e7981 */ /* 0x000ea2000c1e9900 */
[----:B------:R-:W-:-:S03]  /*13a0*/  HADD2.F32 R32, -RZ, R32.H1_H1 ;  /* 0x30000020ff207230 */ /* 0x000fc60000004100 */
[----:B------:R-:W2:Y:S02]  /*13b0*/  LDG.E.CONSTANT R34, desc[UR6][R46.64+0x900] ;  /* 0x000900062e227981 */ /* 0x000ea4000c1e9900 */
[----:B------:R-:W-:Y:S02]  /*13c0*/  FFMA.FTZ R4, R39, R32, R4 ;  /* 0x0000002027047223 */ /* 0x000fe40000010004 */
[----:B------:R-:W2:Y:S01]  /*13d0*/  LDG.E.CONSTANT R39, desc[UR6][R46.64+0xa80] ;  /* 0x000a80062e277981 */ /* 0x000ea2000c1e9900 */
[--C-:B---3--:R-:W-:Y:S02]  /*13e0*/  HADD2.F32 R32, -RZ, R33.reuse.H0_H0 ;  /* 0x20000021ff207230 */ /* 0x108fe40000004100 */
[----:B------:R-:W-:-:S03]  /*13f0*/  HADD2.F32 R33, -RZ, R33.H1_H1 ;  /* 0x30000021ff217230 */ /* 0x000fc60000004100 */
[----:B------:R-:W-:Y:S02]  /*1400*/  FFMA.FTZ R5, R6, R32, R5 ;  /* 0x0000002006057223 */ /* 0x000fe40000010005 */
[----:B------:R-:W3:Y:S01]  /*1410*/  LDG.E.CONSTANT R32, desc[UR6][R46.64+0x880] ;  /* 0x000880062e207981 */ /* 0x000ee2000c1e9900 */
[----:B------:R-:W-:Y:S01]  /*1420*/  FFMA.FTZ R4, R7, R33, R4 ;  /* 0x0000002107047223 */ /* 0x000fe20000010004 */
[----:B0-----:R-:W-:Y:S02]  /*1430*/  HADD2.F32 R6, -RZ, R8.H0_H0 ;  /* 0x20000008ff067230 */ /* 0x001fe40000004100 */
[--C-:B------:R-:W-:Y:S01]  /*1440*/  HADD2.F32 R7, -RZ, R37.reuse.H0_H0 ;  /* 0x20000025ff077230 */ /* 0x100fe20000004100 */
[----:B------:R-:W3:Y:S01]  /*1450*/  LDG.E.CONSTANT R33, desc[UR6][R46.64+0x980] ;  /* 0x000980062e217981 */ /* 0x000ee2000c1e9900 */
[----:B------:R-:W-:-:S03]  /*1460*/  HADD2.F32 R37, -RZ, R37.H1_H1 ;  /* 0x30000025ff257230 */ /* 0x000fc60000004100 */
[----:B------:R-:W-:Y:S01]  /*1470*/  FFMA.FTZ R5, R6, R7, R5 ;  /* 0x0000000706057223 */ /* 0x000fe20000010005 */
[----:B------:R-:W-:-:S05]  /*1480*/  HADD2.F32 R7, -RZ, R8.H1_H1 ;  /* 0x30000008ff077230 */ /* 0x000fca0000004100 */
[----:B------:R-:W-:Y:S02]  /*1490*/  FFMA.FTZ R4, R7, R37, R4 ;  /* 0x0000002507047223 */ /* 0x000fe40000010004 */
[----:B------:R-:W3:Y:S01]  /*14a0*/  LDG.E.CONSTANT R37, desc[UR6][R46.64+0xa00] ;  /* 0x000a00062e257981 */ /* 0x000ee2000c1e9900 */
[--C-:B------:R-:W-:Y:S02]  /*14b0*/  HADD2.F32 R6, -RZ, R9.reuse.H0_H0 ;  /* 0x20000009ff067230 */ /* 0x100fe40000004100 */
[----:B------:R-:W-:Y:S02]  /*14c0*/  HADD2.F32 R9, -RZ, R9.H1_H1 ;  /* 0x30000009ff097230 */ /* 0x000fe40000004100 */
[--C-:B----4-:R-:W-:Y:S02]  /*14d0*/  HADD2.F32 R7, -RZ, R35.reuse.H0_H0 ;  /* 0x20000023ff077230 */ /* 0x110fe40000004100 */
[----:B------:R-:W-:-:S03]  /*14e0*/  HADD2.F32 R35, -RZ, R35.H1_H1 ;  /* 0x30000023ff237230 */ /* 0x000fc60000004100 */
[----:B------:R-:W-:Y:S01]  /*14f0*/  FFMA.FTZ R5, R6, R7, R5 ;  /* 0x0000000706057223 */ /* 0x000fe20000010005 */
[----:B------:R-:W-:Y:S02]  /*1500*/  HADD2.F32 R6, -RZ, R10.H0_H0 ;  /* 0x2000000aff067230 */ /* 0x000fe40000004100 */
[--C-:B------:R-:W-:Y:S02]  /*1510*/  HADD2.F32 R7, -RZ, R42.reuse.H0_H0 ;  /* 0x2000002aff077230 */ /* 0x100fe40000004100 */
[----:B------:R-:W-:Y:S01]  /*1520*/  FFMA.FTZ R4, R9, R35, R4 ;  /* 0x0000002309047223 */ /* 0x000fe20000010004 */
[----:B------:R-:W-:Y:S02]  /*1530*/  HADD2.F32 R42, -RZ, R42.H1_H1 ;  /* 0x3000002aff2a7230 */ /* 0x000fe40000004100 */
[----:B------:R-:W-:Y:S01]  /*1540*/  FFMA.FTZ R6, R6, R7, R5 ;  /* 0x0000000706067223 */ /* 0x000fe20000010005 */
[----:B------:R-:W-:Y:S02]  /*1550*/  HADD2.F32 R5, -RZ, R10.H1_H1 ;  /* 0x3000000aff057230 */ /* 0x000fe40000004100 */
[----:B------:R-:W-:-:S03]  /*1560*/  HADD2.F32 R7, -RZ, R11.H0_H0 ;  /* 0x2000000bff077230 */ /* 0x000fc60000004100 */
[----:B------:R-:W-:Y:S01]  /*1570*/  FFMA.FTZ R42, R5, R42, R4 ;  /* 0x0000002a052a7223 */ /* 0x000fe20000010004 */
[----:B------:R-:W-:Y:S02]  /*1580*/  HADD2.F32 R11, -RZ, R11.H1_H1 ;  /* 0x3000000bff0b7230 */ /* 0x000fe40000004100 */
[----:B------:R-:W-:-:S05]  /*1590*/  HADD2.F32 R8, -RZ, R31.H0_H0 ;  /* 0x2000001fff087230 */ /* 0x000fca0000004100 */
[----:B------:R-:W-:Y:S02]  /*15a0*/  FFMA.FTZ R8, R7, R8, R6 ;  /* 0x0000000807087223 */ /* 0x000fe40000010006 */
[----:B------:R-:W0:Y:S01]  /*15b0*/  LDS.128 R4, [R27+0x40] ;  /* 0x000040001b047984 */ /* 0x000e220000000c00 */
[----:B------:R-:W-:-:S05]  /*15c0*/  HADD2.F32 R31, -RZ, R31.H1_H1 ;  /* 0x3000001fff1f7230 */ /* 0x000fca0000004100 */
[----:B------:R-:W-:Y:S01]  /*15d0*/  FFMA.FTZ R31, R11, R31, R42 ;  /* 0x0000001f0b1f7223 */ /* 0x000fe2000001002a */
[--C-:B0-----:R-:W-:Y:S02]  /*15e0*/  HADD2.F32 R35, -RZ, R4.reuse.H0_H0 ;  /* 0x20000004ff237230 */ /* 0x101fe40000004100 */
[----:B------:R-:W-:Y:S01]  /*15f0*/  HADD2.F32 R4, -RZ, R4.H1_H1 ;  /* 0x30000004ff047230 */ /* 0x000fe20000004100 */
[----:B------:R-:W-:Y:S01]  /*1600*/  UMOV UR4, 0xffffffff ;  /* 0xffffffff00047882 */ /* 0x000fe20000000000 */
[----:B------:R-:W-:Y:S02]  /*1610*/  ISETP.NE.AND P0, PT, R26, RZ, PT ;  /* 0x000000ff1a00720c */ /* 0x000fe40003f05270 */
[----:B-----5:R-:W-:Y:S01]  /*1620*/  FSETP.NEU.FTZ.AND P1, PT, R17, RZ, PT ;  /* 0x000000ff1100720b */ /* 0x020fe20003f3d000 */
[----:B--2---:R-:W-:-:S05]  /*1630*/  HADD2.F32 R9, -RZ, R30.H0_H0 ;  /* 0x2000001eff097230 */ /* 0x004fca0000004100 */
[----:B------:R-:W-:Y:S02]  /*1640*/  FFMA.FTZ R35, R35, R9, R8 ;  /* 0x0000000923237223 */ /* 0x000fe40000010008 */
[----:B------:R0:W1:Y:S01]  /*1650*/  LDS.128 R8, [R27+0x50] ;  /* 0x000050001b087984 */ /* 0x0000620000000c00 */
[----:B------:R-:W-:-:S05]  /*1660*/  HADD2.F32 R30, -RZ, R30.H1_H1 ;  /* 0x3000001eff1e7230 */ /* 0x000fca0000004100 */
[----:B------:R-:W-:Y:S01]  /*1670*/  FFMA.FTZ R31, R4, R30, R31 ;  /* 0x0000001e041f7223 */ /* 0x000fe2000001001f */
[----:B------:R-:W-:Y:S02]  /*1680*/  HADD2.F32 R4, -RZ, R5.H0_H0 ;  /* 0x20000005ff047230 */ /* 0x000fe40000004100 */
[--C-:B---3--:R-:W-:Y:S02]  /*1690*/  HADD2.F32 R30, -RZ, R32.reuse.H0_H0 ;  /* 0x20000020ff1e7230 */ /* 0x108fe40000004100 */
[----:B------:R-:W-:-:S03]  /*16a0*/  HADD2.F32 R32, -RZ, R32.H1_H1 ;  /* 0x30000020ff207230 */ /* 0x000fc60000004100 */
[----:B------:R-:W-:Y:S01]  /*16b0*/  FFMA.FTZ R30, R4, R30, R35 ;  /* 0x0000001e041e7223 */ /* 0x000fe20000010023 */
[----:B------:R-:W-:Y:S02]  /*16c0*/  HADD2.F32 R4, -RZ, R5.H1_H1 ;  /* 0x30000005ff047230 */ /* 0x000fe40000004100 */
[----:B------:R-:W-:Y:S02]  /*16d0*/  HADD2.F32 R5, -RZ, R6.H0_H0 ;  /* 0x20000006ff057230 */ /* 0x000fe40000004100 */
[----:B------:R-:W-:Y:S02]  /*16e0*/  HADD2.F32 R35, -RZ, R34.H0_H0 ;  /* 0x20000022ff237230 */ /* 0x000fe40000004100 */
[----:B------:R-:W-:Y:S01]  /*16f0*/  FFMA.FTZ R31, R4, R32, R31 ;  /* 0x00000020041f7223 */ /* 0x000fe2000001001f */
[----:B------:R-:W-:Y:S02]  /*1700*/  HADD2.F32 R6, -RZ, R6.H1_H1 ;  /* 0x30000006ff067230 */ /* 0x000fe40000004100 */
[----:B------:R-:W-:-:S02]  /*1710*/  HADD2.F32 R34, -RZ, R34.H1_H1 ;  /* 0x30000022ff227230 */ /* 0x000fc40000004100 */
[----:B------:R-:W-:Y:S01]  /*1720*/  FFMA.FTZ R5, R5, R35, R30 ;  /* 0x0000002305057223 */ /* 0x000fe2000001001e */
[----:B------:R-:W-:Y:S02]  /*1730*/  HADD2.F32 R4, -RZ, R7.H0_H0 ;  /* 0x20000007ff047230 */ /* 0x000fe40000004100 */
[----:B0-----:R-:W-:Y:S02]  /*1740*/  HADD2.F32 R27, -RZ, R33.H0_H0 ;  /* 0x20000021ff1b7230 */ /* 0x001fe40000004100 */
[----:B------:R-:W-:Y:S01]  /*1750*/  FFMA.FTZ R6, R6, R34, R31 ;  /* 0x0000002206067223 */ /* 0x000fe2000001001f */
[----:B------:R-:W-:Y:S02]  /*1760*/  HADD2.F32 R7, -RZ, R7.H1_H1 ;  /* 0x30000007ff077230 */ /* 0x000fe40000004100 */
[----:B------:R-:W-:Y:S02]  /*1770*/  HADD2.F32 R33, -RZ, R33.H1_H1 ;  /* 0x30000021ff217230 */ /* 0x000fe40000004100 */
[----:B------:R-:W-:Y:S01]  /*1780*/  FFMA.FTZ R4, R4, R27, R5 ;  /* 0x0000001b04047223 */ /* 0x000fe20000010005 */
[----:B------:R-:W-:-:S02]  /*1790*/  HADD2.F32 R27, -RZ, R37.H0_H0 ;  /* 0x20000025ff1b7230 */ /* 0x000fc40000004100 */
[----:B------:R-:W-:Y:S01]  /*17a0*/  FFMA.FTZ R6, R7, R33, R6 ;  /* 0x0000002107067223 */ /* 0x000fe20000010006 */
[--C-:B-1----:R-:W-:Y:S02]  /*17b0*/  HADD2.F32 R5, -RZ, R8.reuse.H0_H0 ;  /* 0x20000008ff057230 */ /* 0x102fe40000004100 */
[----:B------:R-:W-:Y:S02]  /*17c0*/  HADD2.F32 R7, -RZ, R8.H1_H1 ;  /* 0x30000008ff077230 */ /* 0x000fe40000004100 */
[----:B------:R-:W-:Y:S02]  /*17d0*/  HADD2.F32 R31, -RZ, R9.H0_H0 ;  /* 0x20000009ff1f7230 */ /* 0x000fe40000004100 */
[----:B------:R-:W-:Y:S01]  /*17e0*/  FFMA.FTZ R4, R5, R27, R4 ;  /* 0x0000001b05047223 */ /* 0x000fe20000010004 */
[----:B------:R-:W-:Y:S02]  /*17f0*/  HADD2.F32 R8, -RZ, R39.H0_H0 ;  /* 0x20000027ff087230 */ /* 0x000fe40000004100 */
[----:B------:R-:W-:-:S02]  /*1800*/  HADD2.F32 R37, -RZ, R37.H1_H1 ;  /* 0x30000025ff257230 */ /* 0x000fc40000004100 */
[----:B------:R-:W-:Y:S02]  /*1810*/  HADD2.F32 R9, -RZ, R9.H1_H1 ;  /* 0x30000009ff097230 */ /* 0x000fe40000004100 */
[----:B------:R-:W-:Y:S01]  /*1820*/  FFMA.FTZ R4, R31, R8, R4 ;  /* 0x000000081f047223 */ /* 0x000fe20000010004 */
        /* <DEDUP_REMOVED lines=13> */
[----:B------:R-:W-:-:S03]  /*1900*/  FFMA.FTZ R4, R27, R5, R4 ;  /* 0x000000051b047223 */ /* 0x000fc60000010004 */
[----:B------:R-:W-:-:S04]  /*1910*/  FFMA.FTZ R11, R11, R41, R6 ;  /* 0x000000290b0b7223 */ /* 0x000fc80000010006 */
[----:B------:R-:W-:Y:S01]  /*1920*/  FADD.FTZ R4, R4, R11 ;  /* 0x0000000b04047221 */ /* 0x000fe20000010000 */
[----:B------:R-:W-:Y:S06]  /*1930*/  BRA.DIV UR4, `(.L_x_22753) ;  /* 0x0000003a04247947 */ /* 0x000fec000b800000 */
[----:B------:R-:W0:Y:S02]  /*1940*/  SHFL.BFLY PT, R5, R4, 0x2, 0x1f ;  /* 0x0c401f0004057f89 */ /* 0x000e2400000e0000 */
[----:B0-----:R-:W-:-:S05]  /*1950*/  FADD.FTZ R5, R4, R5 ;  /* 0x0000000504057221 */ /* 0x001fca0000010000 */
[----:B------:R0:W1:Y:S02]  /*1960*/  SHFL.BFLY PT, R6, R5, 0x1, 0x1f ;  /* 0x0c201f0005067f89 */ /* 0x00006400000e0000 */
.L_x_22800:
        /* <DEDUP_REMOVED lines=12> */
.L_x_22752:
[----:B------:R-:W-:Y:S05]  /*1a30*/  BSYNC B1 ;  /* 0x0000000000017941 */ /* 0x000fea0003800000 */
.L_x_22750:
        /* <DEDUP_REMOVED lines=13> */
.L_x_22749:
[----:B------:R-:W-:Y:S05]  /*1b10*/  BSYNC B0 ;  /* 0x0000000000007941 */ /* 0x000fea0003800000 */
.L_x_22748:
        /* <DEDUP_REMOVED lines=9> */
[----:B------:R0:W1:Y:S02]  /*1bb0*/  SHFL.BFLY PT, R5, R4, 0x4, 0x1f ;  /* 0x0c801f0004057f89 */ /* 0x00006400000e0000 */
.L_x_22805:
[----:B------:R-:W2:Y:S01]  /*1bc0*/  S2R R2, SR_CgaCtaId ;  /* 0x0000000000027919 */ /* 0x000ea20000008800 */
[----:B------:R-:W-:Y:S01]  /*1bd0*/  MOV R3, 0x400 ;  /* 0x0000040000037802 */ /* 0x000fe20000000f00 */
[----:B------:R-:W-:Y:S05]  /*1be0*/  WARPSYNC.ALL ;  /* 0x0000000000007948 */ /* 0x000fea0003800000 */
[----:B------:R-:W-:Y:S01]  /*1bf0*/  VIADD R9, R3, 0x180 ;  /* 0x0000018003097836 */ /* 0x000fe20000000000 */
[----:B------:R-:W-:Y:S02]  /*1c00*/  ISETP.NE.AND P3, PT, R7, RZ, PT ;  /* 0x000000ff0700720c */ /* 0x000fe40003f65270 */
[----:B-1----:R-:W-:-:S02]  /*1c10*/  FMNMX.FTZ R5, R4, R5, !PT ;  /* 0x0000000504057209 */ /* 0x002fc40007810000 */
[----:B--2---:R-:W-:-:S04]  /*1c20*/  LEA R9, R2, R9, 0x18 ;  /* 0x0000000902097211 */ /* 0x004fc800078ec0ff */
[----:B------:R-:W-:-:S05]  /*1c30*/  LEA R8, R6, R9, 0x2 ;  /* 0x0000000906087211 */ /* 0x000fca00078e10ff */
[----:B------:R-:W-:Y:S01]  /*1c40*/  @!P3 STS [R8], R5 ;  /* 0x000000050800b388 */ /* 0x000fe20000000800 */
[----:B------:R-:W-:Y:S01]  /*1c50*/  BAR.SYNC.DEFER_BLOCKING 0x0 ;  /* 0x0000000000007b1d */ /* 0x000fe20000010000 */
[C---:B------:R-:W-:Y:S01]  /*1c60*/  ISETP.GT.U32.AND P2, PT, R7.reuse, 0x3, PT ;  /* 0x000000030700780c */ /* 0x040fe20003f44070 */
[----:B------:R-:W-:Y:S01]  /*1c70*/  IMAD R9, R7, 0x4, R9 ;  /* 0x0000000407097824 */ /* 0x000fe200078e0209 */
[----:B0-----:R-:W-:Y:S01]  /*1c80*/  MOV R4, 0xff7fffff ;  /* 0xff7fffff00047802 */ /* 0x001fe20000000f00 */
        /* <DEDUP_REMOVED lines=32> */
.L_x_22760:
        /* <DEDUP_REMOVED lines=11> */
.L_x_22759:
[----:B------:R-:W-:Y:S05]  /*1f40*/  BSYNC.RECONVERGENT B1 ;  /* 0x0000000000017941 */ /* 0x000fea0003800200 */
.L_x_22758:
        /* <DEDUP_REMOVED lines=12> */
.L_x_22763:
[----:B-----5:R-:W0:Y:S01]  /*2010*/  LDS R17, [R13+-0x400] ;  /* 0xfffc00000d117984 */ /* 0x020e220000000800 */
        /* <DEDUP_REMOVED lines=99> */
.L_x_22762:
[----:B------:R-:W-:Y:S05]  /*2650*/  BSYNC.RECONVERGENT B1 ;  /* 0x0000000000017941 */ /* 0x000fea0003800200 */
.L_x_22761:
[----:B------:R-:W-:Y:S01]  /*2660*/  IMAD.IADD R11, R5, 0x1, -R4 ;  /* 0x00000001050b7824 */ /* 0x000fe200078e0a04 */
[----:B------:R-:W-:Y:S04]  /*2670*/  BSSY.RECONVERGENT B1, `(.L_x_22764) ;  /* 0x0000036000017945 */ /* 0x000fe80003800200 */
        /* <DEDUP_REMOVED lines=53> */
.L_x_22765:
[----:B------:R-:W-:Y:S05]  /*29d0*/  BSYNC.RECONVERGENT B1 ;  /* 0x0000000000017941 */ /* 0x000fea0003800200 */
.L_x_22764:
[----:B------:R-:W-:-:S13]  /*29e0*/  ISETP.LT.OR P0, PT, R4, R5, P0 ;  /* 0x000000050400720c */ /* 0x000fda0000701670 */
[----:B------:R-:W-:Y:S05]  /*29f0*/  @!P0 BRA `(.L_x_22757) ;  /* 0x0000000000608947 */ /* 0x000fea0003800000 */
[----:B------:R-:W0:Y:S04]  /*2a00*/  LDS R11, [R13+-0x400] ;  /* 0xfffc00000d0b7984 */ /* 0x000e280000000800 */
[----:B-----5:R-:W1:Y:S04]  /*2a10*/  LDS R17, [R13+-0x200] ;  /* 0xfffe00000d117984 */ /* 0x020e680000000800 */
        /* <DEDUP_REMOVED lines=22> */
.L_x_22757:
[----:B------:R-:W-:Y:S05]  /*2b80*/  BSYNC.RECONVERGENT B0 ;  /* 0x0000000000007941 */ /* 0x000fea0003800200 */
.L_x_22756:
        /* <DEDUP_REMOVED lines=10> */
[----:B0----5:R-:W-:-:S05]  /*2c30*/  FADD.FTZ R17, R13, R12 ;  /* 0x0000000c0d117221 */ /* 0x021fca0000010000 */
        /* <DEDUP_REMOVED lines=28> */
.L_x_22770:
[----:B------:R-:W0:Y:S01]  /*2e00*/  LDS R9, [R8] ;  /* 0x0000000008097984 */ /* 0x000e220000000800 */
[----:B------:R-:W-:-:S04]  /*2e10*/  IADD3 R11, PT, PT, R11, 0x1, RZ ;  /* 0x000000010b0b7810 */ /* 0x000fc80007ffe0ff */
[----:B------:R-:W-:Y:S01]  /*2e20*/  ISETP.NE.AND P0, PT, R11, RZ, PT ;  /* 0x000000ff0b00720c */ /* 0x000fe20003f05270 */
[----:B0-----:R-:W-:-:S05]  /*2e30*/  FMUL.FTZ R9, R9, R4 ;  /* 0x0000000409097220 */ /* 0x001fca0000410000 */
[----:B------:R0:W-:Y:S02]  /*2e40*/  STS [R8], R9 ;  /* 0x0000000908007388 */ /* 0x0001e40000000800 */
[----:B0-----:R-:W-:-:S05]  /*2e50*/  IADD3 R8, PT, PT, R8, 0x200, RZ ;  /* 0x0000020008087810 */ /* 0x001fca0007ffe0ff */
[----:B------:R-:W-:Y:S05]  /*2e60*/  @P0 BRA `(.L_x_22770) ;  /* 0xfffffffc00e40947 */ /* 0x000fea000383ffff */
.L_x_22769:
[----:B------:R-:W-:Y:S05]  /*2e70*/  BSYNC.RECONVERGENT B1 ;  /* 0x0000000000017941 */ /* 0x000fea0003800200 */
.L_x_22768:
        /* <DEDUP_REMOVED lines=12> */
.L_x_22773:
        /* <DEDUP_REMOVED lines=52> */
.L_x_22772:
[----:B------:R-:W-:Y:S05]  /*3280*/  BSYNC.RECONVERGENT B1 ;  /* 0x0000000000017941 */ /* 0x000fea0003800200 */
.L_x_22771:
        /* <DEDUP_REMOVED lines=31> */
.L_x_22775:
[----:B------:R-:W-:Y:S05]  /*3480*/  BSYNC.RECONVERGENT B1 ;  /* 0x0000000000017941 */ /* 0x000fea0003800200 */
.L_x_22774:
        /* <DEDUP_REMOVED lines=14> */
.L_x_22767:
[----:B------:R-:W-:Y:S05]  /*3570*/  BSYNC.RECONVERGENT B0 ;  /* 0x0000000000007941 */ /* 0x000fea0003800200 */
.L_x_22766:
[----:B0-----:R-:W-:Y:S01]  /*3580*/  IADD3 R4, PT, PT, R38, 0x7, RZ ;  /* 0x0000000726047810 */ /* 0x001fe20007ffe0ff */
[----:B------:R-:W-:Y:S01]  /*3590*/  BAR.SYNC.DEFER_BLOCKING 0x0 ;  /* 0x0000000000007b1d */ /* 0x000fe20000010000 */
[----:B------:R-:W-:Y:S02]  /*35a0*/  CS2R R34, SRZ ;  /* 0x0000000000227805 */ /* 0x000fe4000001ff00 */
[----:B------:R-:W-:Y:S02]  /*35b0*/  CS2R R32, SRZ ;  /* 0x0000000000207805 */ /* 0x000fe4000001ff00 */
[----:B-1----:R-:W-:Y:S02]  /*35c0*/  SHF.R.S32.HI R5, RZ, 0x1f, R4 ;  /* 0x0000001fff057819 */ /* 0x002fe40000011404 */
        /* <DEDUP_REMOVED lines=12> */
[----:B------:R-:W-:Y:S01]  /*3690*/  IADD3 R3, PT, PT, R3, 0x1a0, RZ ;  /* 0x000001a003037810 */ /* 0x000fe20007ffe0ff */
[----:B------:R-:W2:Y:S01]  /*36a0*/  LDCU UR9, c[0x0][0x3d0] ;  /* 0x00007a00ff0977ac */ /* 0x000ea20008000800 */
[----:B------:R-:W-:Y:S01]  /*36b0*/  LOP3.LUT R10, R10, 0x7c, RZ, 0xc0, !PT ;  /* 0x0000007c0a0a7812 */ /* 0x000fe200078ec0ff */
[----:B------:R-:W-:Y:S01]  /*36c0*/  HFMA2 R35, -RZ, RZ, 0, 0 ;  /* 0x00000000ff237431 */ /* 0x000fe200000001ff */
[----:B------:R-:W-:Y:S01]  /*36d0*/  LEA R15, R2, R3, 0x18 ;  /* 0x00000003020f7211 */ /* 0x000fe200078ec0ff */
[----:B------:R-:W3:Y:S01]  /*36e0*/  LDCU.64 UR10, c[0x0][0x3a8] ;  /* 0x00007500ff0a77ac */ /* 0x000ee20008000a00 */
[----:B------:R-:W-:-:S02]  /*36f0*/  IADD3 R29, PT, PT, R6, -R5, RZ ;  /* 0x80000005061d7210 */ /* 0x000fc40007ffe0ff */
[C---:B------:R-:W-:Y:S01]  /*3700*/  IADD3 R28, PT, PT, R6.reuse, 0x1, RZ ;  /* 0x00000001061c7810 */ /* 0x040fe20007ffe0ff */
[C---:B------:R-:W-:Y:S01]  /*3710*/  IMAD R26, R6.reuse, 0x20, R15 ;  /* 0x00000020061a7824 */ /* 0x040fe200078e020f */
[----:B------:R-:W-:Y:S01]  /*3720*/  LEA R27, R6, 0x3, 0x3 ;  /* 0x00000003061b7811 */ /* 0x000fe200078e18ff */
[----:B0-----:R-:W0:Y:S02]  /*3730*/  MUFU.RCP R4, R4 ;  /* 0x0000000400047308 */ /* 0x001e240000001000 */
[----:B------:R-:W-:Y:S02]  /*3740*/  VIADD R26, R26, 0x10 ;  /* 0x000000101a1a7836 */ /* 0x000fe40000000000 */
[----:B-1----:R-:W-:Y:S01]  /*3750*/  IMAD R13, R24, UR8, RZ ;  /* 0x00000008180d7c24 */ /* 0x002fe2000f8e02ff */
[----:B------:R-:W1:Y:S03]  /*3760*/  LDCU UR8, c[0x0][0x3ec] ;  /* 0x00007d80ff0877ac */ /* 0x000e660008000800 */
[----:B------:R-:W-:-:S04]  /*3770*/  IMAD.WIDE R10, R13, 0x4, R10 ;  /* 0x000000040d0a7825 */ /* 0x000fc800078e020a */
[----:B--2---:R-:W-:Y:S01]  /*3780*/  IMAD R44, R44, UR9, RZ ;  /* 0x000000092c2c7c24 */ /* 0x004fe2000f8e02ff */
[----:B0-----:R-:W-:Y:S02]  /*3790*/  IADD3 R8, PT, PT, R4, 0xffffffe, RZ ;  /* 0x0ffffffe04087810 */ /* 0x001fe40007ffe0ff */
[----:B---3--:R-:W-:Y:S02]  /*37a0*/  IADD3 R4, P0, PT, R10, UR10, RZ ;  /* 0x0000000a0a047c10 */ /* 0x008fe4000ff1e0ff */
[----:B------:R0:W2:Y:S01]  /*37b0*/  F2I.FTZ.U32.TRUNC.NTZ R9, R8 ;  /* 0x0000000800097305 */ /* 0x0000a2000021f000 */
[----:B------:R-:W-:Y:S02]  /*37c0*/  SHF.R.S32.HI R45, RZ, 0x1f, R44 ;  /* 0x0000001fff2d7819 */ /* 0x000fe4000001142c */
[----:B------:R-:W-:Y:S02]  /*37d0*/  IADD3.X R3, PT, PT, R11, UR11, RZ, P0, !PT ;  /* 0x0000000b0b037c10 */ /* 0x000fe400087fe4ff */
[----:B-1----:R-:W-:Y:S01]  /*37e0*/  IADD3 R0, PT, PT, R0, -UR8, RZ ;  /* 0x8000000800007c10 */ /* 0x002fe2000fffe0ff */
[----:B0-----:R-:W-:Y:S01]  /*37f0*/  IMAD.MOV.U32 R8, RZ, RZ, RZ ;  /* 0x000000ffff087224 */ /* 0x001fe200078e00ff */
[----:B--2---:R-:W-:-:S05]  /*3800*/  IADD3 R12, PT, PT, RZ, -R9, RZ ;  /* 0x80000009ff0c7210 */ /* 0x004fca0007ffe0ff */
[----:B------:R-:W-:-:S04]  /*3810*/  IMAD R13, R12, R21, RZ ;  /* 0x000000150c0d7224 */ /* 0x000fc800078e02ff */
[----:B------:R-:W-:-:S07]  /*3820*/  IMAD.HI.U32 R2, R9, R13, R8 ;  /* 0x0000000d09027227 */ /* 0x000fce00078e0008 */
.L_x_22792:
        /* <DEDUP_REMOVED lines=24> */
[----:B------:R-:W-:Y:S02]  /*39b0*/  @!P2 IADD3 R13, PT, PT, RZ, -R13, RZ ;  /* 0x8000000dff0da210 */ /* 0x000fe40007ffe0ff */
[----:B------:R-:W-:Y:S01]  /*39c0*/  @!P1 LOP3.LUT R13, RZ, R8, RZ, 0x33, !PT ;  /* 0x00000008ff0d9212 */ /* 0x000fe200078e33ff */
[----:B------:R-:W-:Y:S01]  /*39d0*/  IMAD R15, R15, R10, RZ ;  /* 0x0000000a0f0f7224 */ /* 0x000fe200078e02ff */
[----:B------:R-:W-:Y:S02]  /*39e0*/  MOV R8, RZ ;  /* 0x000000ff00087202 */ /* 0x000fe40000000f00 */
[----:B------:R-:W-:Y:S02]  /*39f0*/  IADD3 R11, PT, PT, R13, R36, RZ ;  /* 0x000000240d0b7210 */ /* 0x000fe40007ffe0ff */
[----:B------:R-:W-:Y:S01]  /*3a00*/  ISETP.NE.AND P2, PT, R14, RZ, PT ;  /* 0x000000ff0e00720c */ /* 0x000fe20003f45270 */
[----:B------:R-:W-:Y:S01]  /*3a10*/  IMAD.HI.U32 R8, R9, R15, R8 ;  /* 0x0000000f09087227 */ /* 0x000fe200078e0008 */
[----:B------:R-:W-:-:S02]  /*3a20*/  IABS R12, R11 ;  /* 0x0000000b000c7213 */ /* 0x000fc40000000000 */
        /* <DEDUP_REMOVED lines=14> */
[----:B------:R-:W-:Y:S01]  /*3b10*/  MOV R18, R4 ;  /* 0x0000000400127202 */ /* 0x000fe20000000f00 */
[----:B------:R-:W-:Y:S01]  /*3b20*/  IMAD.MOV.U32 R19, RZ, RZ, R3 ;  /* 0x000000ffff137224 */ /* 0x000fe200078e0003 */
[----:B------:R-:W0:Y:S04]  /*3b30*/  LDS.128 R12, [R26+-0x10] ;  /* 0xfffff0001a0c7984 */ /* 0x000e280000000c00 */
[----:B------:R-:W2:Y:S04]  /*3b40*/  LDG.E.CONSTANT R17, desc[UR6][R18.64] ;  /* 0x0000000612117981 */ /* 0x000ea8000c1e9900 */
[----:B------:R1:W3:Y:S01]  /*3b50*/  LDS.128 R8, [R26] ;  /* 0x000000001a087984 */ /* 0x0002e20000000c00 */
[----:B0-----:R-:W-:Y:S01]  /*3b60*/  F2FP.F16.F32.PACK_AB R14, R15, R14 ;  /* 0x0000000e0f0e723e */ /* 0x001fe200000000ff */
[----:B--2---:R-:W-:-:S03]  /*3b70*/  IMAD.WIDE R16, R17, UR12, R44 ;  /* 0x0000000c11107c25 */ /* 0x004fc6000f8e022c */
[----:B------:R-:W-:-:S04]  /*3b80*/  LEA R37, P0, R7, R16, 0x3 ;  /* 0x0000001007257211 */ /* 0x000fc800078018ff */
        /* <DEDUP_REMOVED lines=8> */
[----:B---3--:R-:W-:Y:S05]  /*3c10*/  @P0 BRA `(.L_x_22781) ;  /* 0x0000000000780947 */ /* 0x008fea0003800000 */
[C---:B------:R-:W-:Y:S01]  /*3c20*/  VIADD R19, R27.reuse, 0xffffffff ;  /* 0xffffffff1b137836 */ /* 0x040fe20000000000 */
[C---:B------:R-:W-:Y:S02]  /*3c30*/  IADD3 R39, PT, PT, R27.reuse, 0x2, RZ ;  /* 0x000000021b277810 */ /* 0x040fe40007ffe0ff */
[-C--:B------:R-:W-:Y:S02]  /*3c40*/  ISETP.GE.AND P2, PT, R27, R38.reuse, PT ;  /* 0x000000261b00720c */ /* 0x080fe40003f46270 */
[-C--:B------:R-:W-:Y:S02]  /*3c50*/  ISETP.GE.AND P1, PT, R19, R38.reuse, PT ;  /* 0x000000261300720c */ /* 0x080fe40003f26270 */
[----:B------:R-:W-:Y:S02]  /*3c60*/  IADD3 R19, PT, PT, R27, 0x1, RZ ;  /* 0x000000011b137810 */ /* 0x000fe40007ffe0ff */
[----:B-----5:R-:W-:Y:S02]  /*3c70*/  PRMT R18, R13, 0x7632, R18 ;  /* 0x000076320d127816 */ /* 0x020fe40000000012 */
[----:B------:R-:W-:-:S02]  /*3c80*/  ISETP.GE.AND P3, PT, R19, R38, PT ;  /* 0x000000261300720c */ /* 0x000fc40003f66270 */
[----:B------:R-:W-:Y:S02]  /*3c90*/  IADD3 R19, PT, PT, R27, 0x4, RZ ;  /* 0x000000041b137810 */ /* 0x000fe40007ffe0ff */
[-C--:B------:R-:W-:Y:S01]  /*3ca0*/  ISETP.GE.AND P4, PT, R39, R38.reuse, PT ;  /* 0x000000262700720c */ /* 0x080fe20003f86270 */
[----:B------:R-:W-:Y:S01]  /*3cb0*/  VIADD R39, R27, 0x3 ;  /* 0x000000031b277836 */ /* 0x000fe20000000000 */
[----:B------:R-:W-:Y:S02]  /*3cc0*/  ISETP.GE.AND P6, PT, R19, R38, PT ;  /* 0x000000261300720c */ /* 0x000fe40003fc6270 */
[----:B------:R-:W-:Y:S02]  /*3cd0*/  IADD3 R19, PT, PT, R27, -0x2, RZ ;  /* 0xfffffffe1b137810 */ /* 0x000fe40007ffe0ff */
[----:B------:R-:W-:Y:S02]  /*3ce0*/  SEL R18, R18, RZ, !P2 ;  /* 0x000000ff12127207 */ /* 0x000fe40005000000 */
[----:B------:R-:W-:-:S02]  /*3cf0*/  SEL R13, R13, RZ, !P1 ;  /* 0x000000ff0d0d7207 */ /* 0x000fc40004800000 */
[-C--:B------:R-:W-:Y:S02]  /*3d00*/  ISETP.GE.AND P2, PT, R19, R38.reuse, PT ;  /* 0x000000261300720c */ /* 0x080fe40003f46270 */
[--C-:B------:R-:W-:Y:S02]  /*3d10*/  PRMT R13, R13, 0x5410, R18.reuse ;  /* 0x000054100d0d7816 */ /* 0x100fe40000000012 */
        /* <DEDUP_REMOVED lines=14> */
.L_x_22781:
[----:B------:R-:W-:Y:S05]  /*3e00*/  BSYNC.RECONVERGENT B2 ;  /* 0x0000000000027941 */ /* 0x000fea0003800200 */
.L_x_22780:
        /* <DEDUP_REMOVED lines=38> */
.L_x_22783:
[----:B------:R-:W-:Y:S05]  /*4070*/  BSYNC.RECONVERGENT B2 ;  /* 0x0000000000027941 */ /* 0x000fea0003800200 */
.L_x_22782:
[----:B-----5:R-:W-:Y:S02]  /*4080*/  HMUL2 R9, R40, R9 ;  /* 0x0000000928097232 */ /* 0x020fe40000000000 */
[----:B------:R-:W-:Y:S02]  /*4090*/  HFMA2 R14, R42, R15, R14 ;  /* 0x0000000f2a0e7231 */ /* 0x000fe4000000000e */
[----:B------:R-:W-:-:S04]  /*40a0*/  HFMA2 R9, R37, R8, R9 ;  /* 0x0000000825097231 */ /* 0x000fc80000000009 */
[----:B------:R-:W-:Y:S02]  /*40b0*/  HFMA2 R41, R39, R10, R9 ;  /* 0x0000000a27297231 */ /* 0x000fe40000000009 */
[--C-:B------:R-:W-:Y:S02]  /*40c0*/  HADD2.F32 R8, -RZ, R14.reuse.H0_H0 ;  /* 0x2000000eff087230 */ /* 0x100fe40000004100 */
[----:B------:R-:W-:Y:S02]  /*40d0*/  HADD2.F32 R9, -RZ, R14.H1_H1 ;  /* 0x3000000eff097230 */ /* 0x000fe40000004100 */
        /* <DEDUP_REMOVED lines=33> */
.L_x_22785:
[----:B------:R-:W-:Y:S05]  /*42f0*/  BSYNC.RECONVERGENT B2 ;  /* 0x0000000000027941 */ /* 0x000fea0003800200 */
.L_x_22784:
        /* <DEDUP_REMOVED lines=39> */
.L_x_22787:
[----:B------:R-:W-:Y:S05]  /*4570*/  BSYNC.RECONVERGENT B2 ;  /* 0x0000000000027941 */ /* 0x000fea0003800200 */
.L_x_22786:
[----:B-----5:R-:W-:-:S04]  /*4580*/  HMUL2 R9, R40, R9 ;  /* 0x0000000928097232 */ /* 0x020fc80000000000 */
[----:B------:R-:W-:Y:S02]  /*4590*/  HFMA2 R9, R37, R8, R9 ;  /* 0x0000000825097231 */ /* 0x000fe40000000009 */
[----:B------:R-:W-:Y:S02]  /*45a0*/  HFMA2 R8, R42, R15, R14 ;  /* 0x0000000f2a087231 */ /* 0x000fe4000000000e */
[----:B------:R4:W5:Y:S01]  /*45b0*/  LDG.E.128.CONSTANT R12, desc[UR6][R16.64+0x800] ;  /* 0x00080006100c7981 */ /* 0x000962000c1e9d00 */
[----:B------:R-:W-:Y:S01]  /*45c0*/  BSSY.RECONVERGENT B2, `(.L_x_22788) ;  /* 0x0000021000027945 */ /* 0x000fe20003800200 */
[----:B------:R-:W-:-:S03]  /*45d0*/  HFMA2 R10, R39, R10, R9 ;  /* 0x0000000a270a7231 */ /* 0x000fc60000000009 */
[----:B------:R-:W-:Y:S05]  /*45e0*/  @P0 BRA `(.L_x_22789) ;  /* 0x0000000000780947 */ /* 0x000fea0003800000 */
        /* <DEDUP_REMOVED lines=8> */
[----:B------:R-:W-:Y:S02]  /*4670*/  ISETP.GE.AND P1, PT, R9, R38, PT ;  /* 0x000000260900720c */ /* 0x000fe40003f26270 */
[----:B------:R-:W-:-:S04]  /*4680*/  IADD3 R9, PT, PT, R27, 0x2, RZ ;  /* 0x000000021b097810 */ /* 0x000fc80007ffe0ff */
[----:B------:R-:W-:Y:S02]  /*4690*/  ISETP.GE.AND P2, PT, R9, R38, PT ;  /* 0x000000260900720c */ /* 0x000fe40003f46270 */
[C---:B------:R-:W-:Y:S02]  /*46a0*/  PRMT R9, R14.reuse, 0x7632, R9 ;  /* 0x000076320e097816 */ /* 0x040fe40000000009 */
[----:B------:R-:W-:Y:S02]  /*46b0*/  SEL R14, R14, RZ, !P1 ;  /* 0x000000ff0e0e7207 */ /* 0x000fe40004800000 */
[----:B------:R-:W-:-:S04]  /*46c0*/  SEL R9, R9, RZ, !P2 ;  /* 0x000000ff09097207 */ /* 0x000fc80005000000 */
[----:B------:R-:W-:Y:S01]  /*46d0*/  PRMT R14, R14, 0x5410, R9 ;  /* 0x000054100e0e7816 */ /* 0x000fe20000000009 */
[----:B------:R-:W-:-:S05]  /*46e0*/  VIADD R9, R27, 0x3 ;  /* 0x000000031b097836 */ /* 0x000fca0000000000 */
        /* <DEDUP_REMOVED lines=14> */
.L_x_22789:
[----:B------:R-:W-:Y:S05]  /*47d0*/  BSYNC.RECONVERGENT B2 ;  /* 0x0000000000027941 */ /* 0x000fea0003800200 */
.L_x_22788:
[----:B01234-:R-:W5:Y:S02]  /*47e0*/  LDG.E.128.CONSTANT R16, desc[UR6][R16.64+0xa00] ;  /* 0x000a000610107981 */ /* 0x01ff64000c1e9d00 */
[----:B-----5:R-:W-:Y:S01]  /*47f0*/  HMUL2 R13, R40, R13 ;  /* 0x0000000d280d7232 */ /* 0x020fe20000000000 */
[----:B------:R-:W-:Y:S03]  /*4800*/  BSSY.RECONVERGENT B2, `(.L_x_22790) ;  /* 0x0000022000027945 */ /* 0x000fe60003800200 */
[----:B------:R-:W-:-:S04]  /*4810*/  HFMA2 R13, R37, R12, R13 ;  /* 0x0000000c250d7231 */ /* 0x000fc8000000000d */
[----:B------:R-:W-:Y:S01]  /*4820*/  HFMA2 R14, R39, R14, R13 ;  /* 0x0000000e270e7231 */ /* 0x000fe2000000000d */
[----:B------:R-:W-:Y:S06]  /*4830*/  @P0 BRA `(.L_x_22791) ;  /* 0x0000000000780947 */ /* 0x000fec0003800000 */
        /* <DEDUP_REMOVED lines=13> */
[----:B------:R-:W-:Y:S02]  /*4910*/  IADD3 R13, PT, PT, R27, 0x4, RZ ;  /* 0x000000041b0d7810 */ /* 0x000fe40007ffe0ff */
[----:B------:R-:W-:Y:S01]  /*4920*/  ISETP.GE.AND P0, PT, R9, R38, PT ;  /* 0x000000260900720c */ /* 0x000fe20003f06270 */
[----:B------:R-:W-:Y:S01]  /*4930*/  VIADD R9, R27, 0x2 ;  /* 0x000000021b097836 */ /* 0x000fe20000000000 */
[----:B------:R-:W-:-:S04]  /*4940*/  SEL R12, R12, RZ, !P3 ;  /* 0x000000ff0c0c7207 */ /* 0x000fc80005800000 */
        /* <DEDUP_REMOVED lines=8> */
[--C-:B------:R-:W-:Y:S02]  /*49d0*/  PRMT R18, R18, 0x5410, R9.reuse ;  /* 0x0000541012127816 */ /* 0x100fe40000000009 */
[C---:B------:R-:W-:Y:S02]  /*49e0*/  PRMT R9, R19.reuse, 0x7632, R9 ;  /* 0x0000763213097816 */ /* 0x040fe40000000009 */
[----:B------:R-:W-:Y:S02]  /*49f0*/  SEL R19, R19, RZ, !P2 ;  /* 0x000000ff13137207 */ /* 0x000fe40005000000 */
[----:B------:R-:W-:-:S04]  /*4a00*/  SEL R12, R9, RZ, !P0 ;  /* 0x000000ff090c7207 */ /* 0x000fc80004000000 */
[----:B------:R-:W-:-:S07]  /*4a10*/  PRMT R19, R19, 0x5410, R12 ;  /* 0x0000541013137816 */ /* 0x000fce000000000c */
.L_x_22791:
[----:B------:R-:W-:Y:S05]  /*4a20*/  BSYNC.RECONVERGENT B2 ;  /* 0x0000000000027941 */ /* 0x000fea0003800200 */
.L_x_22790:
[----:B------:R-:W-:Y:S02]  /*4a30*/  HMUL2 R17, R40, R17 ;  /* 0x0000001128117232 */ /* 0x000fe40000000000 */
[C---:B------:R-:W-:Y:S02]  /*4a40*/  HFMA2 R14, R42.reuse, R15, R14 ;  /* 0x0000000f2a0e7231 */ /* 0x040fe4000000000e */
[--C-:B------:R-:W-:Y:S02]  /*4a50*/  HADD2.F32 R9, -RZ, R41.reuse.H0_H0 ;  /* 0x20000029ff097230 */ /* 0x100fe40000004100 */
[----:B------:R-:W-:Y:S02]  /*4a60*/  HFMA2 R10, R42, R11, R10 ;  /* 0x0000000b2a0a7231 */ /* 0x000fe4000000000a */
[----:B------:R-:W-:Y:S02]  /*4a70*/  HADD2.F32 R12, -RZ, R41.H1_H1 ;  /* 0x30000029ff0c7230 */ /* 0x000fe40000004100 */
[----:B------:R-:W-:-:S02]  /*4a80*/  HFMA2 R17, R37, R16, R17 ;  /* 0x0000001025117231 */ /* 0x000fc40000000011 */
[--C-:B------:R-:W-:Y:S02]  /*4a90*/  HADD2.F32 R11, -RZ, R10.reuse.H0_H0 ;  /* 0x2000000aff0b7230 */ /* 0x100fe40000004100 */
[----:B------:R-:W-:Y:S01]  /*4aa0*/  FADD.FTZ R9, R9, R12 ;  /* 0x0000000c09097221 */ /* 0x000fe20000010000 */
[----:B------:R-:W-:Y:S02]  /*4ab0*/  HADD2.F32 R10, -RZ, R10.H1_H1 ;  /* 0x3000000aff0a7230 */ /* 0x000fe40000004100 */
[----:B------:R-:W-:Y:S02]  /*4ac0*/  HFMA2 R17, R39, R18, R17 ;  /* 0x0000001227117231 */ /* 0x000fe40000000011 */
[--C-:B------:R-:W-:Y:S02]  /*4ad0*/  HADD2.F32 R12, -RZ, R14.reuse.H0_H0 ;  /* 0x2000000eff0c7230 */ /* 0x100fe40000004100 */
[----:B------:R-:W-:Y:S01]  /*4ae0*/  FADD.FTZ R34, R34, R9 ;  /* 0x0000000922227221 */ /* 0x000fe20000010000 */
        /* <DEDUP_REMOVED lines=8> */
[----:B------:R-:W-:-:S02]  /*4b70*/  FADD.FTZ R31, R31, R12 ;  /* 0x0000000c1f1f7221 */ /* 0x000fc40000010000 */
[--C-:B------:R-:W-:Y:S02]  /*4b80*/  HADD2.F32 R14, -RZ, R17.reuse.H0_H0 ;  /* 0x20000011ff0e7230 */ /* 0x100fe40000004100 */
[----:B------:R-:W-:Y:S01]  /*4b90*/  FADD.FTZ R33, R33, R8 ;  /* 0x0000000821217221 */ /* 0x000fe20000010000 */
[----:B------:R-:W-:-:S05]  /*4ba0*/  HADD2.F32 R17, -RZ, R17.H1_H1 ;  /* 0x30000011ff117230 */ /* 0x000fca0000004100 */
[----:B------:R-:W-:-:S04]  /*4bb0*/  FADD.FTZ R17, R14, R17 ;  /* 0x000000110e117221 */ /* 0x000fc80000010000 */
[----:B------:R-:W-:-:S07]  /*4bc0*/  FADD.FTZ R30, R30, R17 ;  /* 0x000000111e1e7221 */ /* 0x000fce0000010000 */
.L_x_22779:
[----:B------:R-:W-:Y:S05]  /*4bd0*/  BSYNC.RECONVERGENT B0 ;  /* 0x0000000000007941 */ /* 0x000fea0003800200 */
.L_x_22778:
        /* <DEDUP_REMOVED lines=9> */
.L_x_22777:
[----:B------:R-:W-:Y:S05]  /*4c70*/  BSYNC.RECONVERGENT B1 ;  /* 0x0000000000017941 */ /* 0x000fea0003800200 */
.L_x_22776:
[----:B------:R-:W0:Y:S08]  /*4c80*/  S2UR UR5, SR_CgaCtaId ;  /* 0x00000000000579c3 */ /* 0x000e300000008800 */
[----:B------:R-:W-:Y:S01]  /*4c90*/  BAR.SYNC.DEFER_BLOCKING 0x0 ;  /* 0x0000000000007b1d */ /* 0x000fe20000010000 */
[----:B------:R-:W-:Y:S01]  /*4ca0*/  LOP3.LUT R0, R20, 0x3c0, RZ, 0xc0, !PT ;  /* 0x000003c014007812 */ /* 0x000fe200078ec0ff */
        /* <DEDUP_REMOVED lines=31> */
.L_x_22794:
[----:B------:R-:W-:Y:S05]  /*4ea0*/  BSYNC.RECONVERGENT B0 ;  /* 0x0000000000007941 */ /* 0x000fea0003800200 */
.L_x_22793:
        /* <DEDUP_REMOVED lines=22> */
.L_x_22796:
[----:B------:R-:W-:Y:S05]  /*5010*/  BSYNC.RECONVERGENT B0 ;  /* 0x0000000000007941 */ /* 0x000fea0003800200 */
.L_x_22795:
[----:B------:R-:W-:Y:S06]  /*5020*/  BAR.SYNC.DEFER_BLOCKING 0x0 ;  /* 0x0000000000007b1d */ /* 0x000fec0000010000 */
[----:B------:R-:W-:Y:S05]  /*5030*/  @P3 EXIT ;  /* 0x000000000000394d */ /* 0x000fea0003800000 */
[----:B------:R-:W2:Y:S01]  /*5040*/  S2R R0, SR_CTAID.Z ;  /* 0x0000000000007919 */ /* 0x000ea20000002700 */
[----:B------:R-:W3:Y:S01]  /*5050*/  LDCU UR4, c[0x0][0x378] ;  /* 0x00006f00ff0477ac */ /* 0x000ee20008000800 */
[----:B------:R-:W-:Y:S01]  /*5060*/  IMAD R22, R24, R22, R23 ;  /* 0x0000001618167224 */ /* 0x000fe200078e0217 */
[----:B------:R-:W-:Y:S01]  /*5070*/  F2FP.F16.F32.PACK_AB R5, R30, R31 ;  /* 0x0000001f1e05723e */ /* 0x000fe200000000ff */
[----:B------:R-:W4:Y:S01]  /*5080*/  LDCU.64 UR8, c[0x0][0x380] ;  /* 0x00007000ff0877ac */ /* 0x000f220008000a00 */
[----:B------:R-:W-:Y:S02]  /*5090*/  F2FP.F16.F32.PACK_AB R4, R32, R33 ;  /* 0x000000212004723e */ /* 0x000fe400000000ff */
[----:B------:R-:W-:Y:S02]  /*50a0*/  PRMT R8, R5, 0x7632, R8 ;  /* 0x0000763205087816 */ /* 0x000fe40000000008 */
[----:B------:R-:W-:Y:S01]  /*50b0*/  PRMT R7, R4, 0x7632, R7 ;  /* 0x0000763204077816 */ /* 0x000fe20000000007 */
[----:B---3--:R-:W-:-:S04]  /*50c0*/  IMAD R22, R22, UR4, RZ ;  /* 0x0000000416167c24 */ /* 0x008fc8000f8e02ff */
[----:B------:R-:W-:Y:S02]  /*50d0*/  IMAD R3, R22, 0xc0, RZ ;  /* 0x000000c016037824 */ /* 0x000fe400078e02ff */
[----:B--2---:R-:W-:-:S05]  /*50e0*/  IMAD R0, R0, 0xc0, RZ ;  /* 0x000000c000007824 */ /* 0x004fca00078e02ff */
[----:B------:R-:W-:Y:S02]  /*50f0*/  IADD3 R3, P0, PT, R3, R0, RZ ;  /* 0x0000000003037210 */ /* 0x000fe40007f1e0ff */
[----:B------:R-:W-:Y:S02]  /*5100*/  F2FP.F16.F32.PACK_AB R0, R34, R35 ;  /* 0x000000232200723e */ /* 0x000fe400000000ff */
[----:B------:R-:W-:Y:S01]  /*5110*/  LOP3.LUT R20, R3, 0x1f, R20, 0xf8, !PT ;  /* 0x0000001f03147812 */ /* 0x000fe200078ef814 */
[----:B------:R-:W-:Y:S01]  /*5120*/  IMAD.X R3, RZ, RZ, RZ, P0 ;  /* 0x000000ffff037224 */ /* 0x000fe200000e06ff */
[----:B01----:R-:W-:Y:S02]  /*5130*/  PRMT R6, R0, 0x7632, R6 ;  /* 0x0000763200067816 */ /* 0x003fe40000000006 */
        /* <DEDUP_REMOVED lines=9> */
.L_x_22753:
        /* <DEDUP_REMOVED lines=8> */
.L_x_22798:
[----:B------:R-:W-:Y:S05]  /*5250*/  BSYNC B2 ;  /* 0x0000000000027941 */ /* 0x000fea0003800000 */
.L_x_22797:
        /* <DEDUP_REMOVED lines=9> */
.L_x_22799:
[----:B------:R-:W-:Y:S01]  /*52f0*/  MOV R6, R9 ;  /* 0x0000000900067202 */ /* 0x000fe20000000f00 */
[----:B------:R-:W-:Y:S06]  /*5300*/  BRA `(.L_x_22800) ;  /* 0xffffffc400987947 */ /* 0x000fec000383ffff */
.L_x_22755:
        /* <DEDUP_REMOVED lines=8> */
.L_x_22802:
[----:B------:R-:W-:Y:S05]  /*5390*/  BSYNC B0 ;  /* 0x0000000000007941 */ /* 0x000fea0003800000 */
.L_x_22801:
        /* <DEDUP_REMOVED lines=9> */
.L_x_22803:
[----:B------:R-:W-:Y:S01]  /*5430*/  HFMA2 R10, -RZ, RZ, 0, 2.384185791015625e-07 ;  /* 0x00000004ff0a7431 */ /* 0x000fe200000001ff */
[----:B------:R-:W-:-:S04]  /*5440*/  MOV R4, R9 ;  /* 0x0000000900047202 */ /* 0x000fc80000000f00 */
[----:B------:R-:W-:-:S05]  /*5450*/  FMNMX.FTZ R4, R3, R4, !PT ;  /* 0x0000000403047209 */ /* 0x000fca0007810000 */
[----:B------:R-:W-:-:S07]  /*5460*/  IMAD.MOV.U32 R11, RZ, RZ, R4 ;  /* 0x000000ffff0b7224 */ /* 0x000fce00078e0004 */
[----:B------:R-:W-:Y:S05]  /*5470*/  WARPSYNC.COLLECTIVE R8, `(.L_x_22804) ;  /* 0x0000000008087348 */ /* 0x000fea0003c00000 */
[----:B------:R0:W1:Y:S02]  /*5480*/  SHFL.BFLY P2, R9, R11, R10, R27 ;  /* 0x0c00000a0b097389 */ /* 0x000064000004001b */
[----:B01----:R-:W-:Y:S05]  /*5490*/  ENDCOLLECTIVE ;  /* 0x000000000000791b */ /* 0x003fea0003800000 */
.L_x_22804:
[----:B------:R-:W-:Y:S01]  /*54a0*/  MOV R5, R9 ;  /* 0x0000000900057202 */ /* 0x000fe20000000f00 */
[----:B------:R-:W-:Y:S06]  /*54b0*/  BRA `(.L_x_22805) ;  /* 0xffffffc400c07947 */ /* 0x000fec000383ffff */
.L_x_22806:
        /* <DEDUP_REMOVED lines=12> */
.L_x_25996:


//--------------------- .text._ZN4vllm25paged_attention_v1_kernelIttLi128ELi8ELi128ELNS_18Fp8KVCacheDataTypeE0ELb1EEEvPT_PKS2_PKT0_S8_ifPKiSA_iPKfiiiSC_SC_iiiii --------------------------
	.section	.text._ZN4vllm25paged_attention_v1_kernelIttLi128ELi8ELi128ELNS_18Fp8KVCacheDataTypeE0ELb1EEEvPT_PKS2_PKT0_S8_ifPKiSA_iPKfiiiSC_SC_iiiii,"ax",@progbits
	.align	128
        .global         _ZN4vllm25paged_attention_v1_kernelIttLi128ELi8ELi128ELNS_18Fp8KVCacheDataTypeE0ELb1EEEvPT_PKS2_PKT0_S8_ifPKiSA_iPKfiiiSC_SC_iiiii
        .type           _ZN4vllm25paged_attention_v1_kernelIttLi128ELi8ELi128ELNS_18Fp8KVCacheDataTypeE0ELb1EEEvPT_PKS2_PKT0_S8_ifPKiSA_iPKfiiiSC_SC_iiiii,@function
        .size           _ZN4vllm25paged_attention_v1_kernelIttLi128ELi8ELi128ELNS_18Fp8KVCacheDataTypeE0ELb1EEEvPT_PKS2_PKT0_S8_ifPKiSA_iPKfiiiSC_SC_iiiii,(.L_x_25997 - _ZN4vllm25paged_attention_v1_kernelIttLi128ELi8ELi128ELNS_18Fp8KVCacheDataTypeE0ELb1EEEvPT_PKS2_PKT0_S8_ifPKiSA_iPKfiiiSC_SC_iiiii)
        .other          _ZN4vllm25paged_attention_v1_kernelIttLi128ELi8ELi128ELNS_18Fp8KVCacheDataTypeE0ELb1EEEvPT_PKS2_PKT0_S8_ifPKiSA_iPKfiiiSC_SC_iiiii,@"STO_CUDA_ENTRY STV_DEFAULT"
_ZN4vllm25paged_attention_v1_kernelIttLi128ELi8ELi128ELNS_18Fp8KVCacheDataTypeE0ELb1EEEvPT_PKS2_PKT0_S8_ifPKiSA_iPKfiiiSC_SC_iiiii:
.text._ZN4vllm25paged_attention_v1_kernelIttLi128ELi8ELi128ELNS_18Fp8KVCacheDataTypeE0ELb1EEEvPT_PKS2_PKT0_S8_ifPKiSA_iPKfiiiSC_SC_iiiii:
        /* <DEDUP_REMOVED lines=16> */
[----:B------:R-:W-:Y:S01]  /*0100*/  MOV R2, UR4 ;  /* 0x0000000400027c02 */ /* 0x000fe20008000f00 */
[----:B------:R-:W0:Y:S04]  /*0110*/  LDCU UR19, c[0x0][0x3d0] ;  /* 0x00007a00ff1377ac */ /* 0x000e280008000800 */
[----:B-1----:R1:W4:Y:S01]  /*0120*/  LDG.E.CONSTANT R3, desc[UR10][R2.64] ;  /* 0x0000000a02037981 */ /* 0x002322000c1e9900 */
[----:B--2---:R-:W-:Y:S01]  /*0130*/  ISETP.GT.U32.AND P1, PT, R17, 0x3f, PT ;  /* 0x0000003f1100780c */ /* 0x004fe20003f24070 */
[----:B------:R-:W2:Y:S01]  /*0140*/  LDCU UR4, c[0x0][0x3c8] ;  /* 0x00007900ff0477ac */ /* 0x000ea20008000800 */
[----:B---3--:R-:W-:Y:S01]  /*0150*/  ISETP.NE.U32.AND P0, PT, R6, RZ, PT ;  /* 0x000000ff0600720c */ /* 0x008fe20003f05070 */
[----:B------:R-:W3:Y:S03]  /*0160*/  LDCU UR20, c[0x0][0x3cc] ;  /* 0x00007980ff1477ac */ /* 0x000ee60008000800 */
[----:B------:R-:W-:Y:S01]  /*0170*/  ISETP.NE.AND.EX P0, PT, R7, RZ, PT, P0 ;  /* 0x000000ff0700720c */ /* 0x000fe20003f05300 */
[----:B------:R-:W0:Y:S06]  /*0180*/  LDCU UR21, c[0x0][0x3a4] ;  /* 0x00007480ff1577ac */ /* 0x000e2c0008000800 */
[----:B------:R-:W3:Y:S01]  /*0190*/  @!P1 LDC.64 R8, c[0x0][0x388] ;  /* 0x0000e200ff089b82 */ /* 0x000ee20000000a00 */
[----:B----4-:R-:W-:Y:S01]  /*01a0*/  @!P1 IMAD.SHL.U32 R5, R16, 0x80, RZ ;  /* 0x0000008010059824 */ /* 0x010fe200078e00ff */
[----:B------:R-:W-:Y:S01]  /*01b0*/  @!P1 SHF.L.U32 R0, R17, 0x1, RZ ;  /* 0x0000000111009819 */ /* 0x000fe200000006ff */
[----:B------:R-:W4:Y:S01]  /*01c0*/  LDCU.64 UR22, c[0x0][0x390] ;  /* 0x00007200ff1677ac */ /* 0x000f220008000a00 */
[----:B--2---:R-:W-:-:S04]  /*01d0*/  UIMAD UR4, UR9, UR4, URZ ;  /* 0x00000004090472a4 */ /* 0x004fc8000f8e02ff */
[----:B------:R-:W-:Y:S02]  /*01e0*/  USHF.R.S32.HI UR5, URZ, 0x1f, UR4 ;  /* 0x0000001fff057899 */ /* 0x000fe40008011404 */
[----:B------:R-:W-:-:S04]  /*01f0*/  @!P1 IADD3 R0, P2, P3, R0, UR4, R5 ;  /* 0x0000000400009c10 */ /* 0x000fc8000fb5e005 */
[----:B-1----:R-:W-:Y:S02]  /*0200*/  @!P1 IADD3.X R2, PT, PT, RZ, UR5, RZ, P2, P3 ;  /* 0x00000005ff029c10 */ /* 0x002fe400097e64ff */
[----:B---3--:R-:W-:-:S04]  /*0210*/  @!P1 LEA R6, P2, R0, R8, 0x1 ;  /* 0x0000000800069211 */ /* 0x008fc800078408ff */
[----:B------:R-:W-:Y:S02]  /*0220*/  @!P1 LEA.HI.X R7, R0, R9, R2, 0x1, P2 ;  /* 0x0000000900079211 */ /* 0x000fe400010f0c02 */
[----:B------:R-:W1:Y:S03]  /*0230*/  LDC R0, c[0x0][0x3a0] ;  /* 0x0000e800ff007b82 */ /* 0x000e660000000800 */
[----:B------:R2:W3:Y:S05]  /*0240*/  @!P1 LDG.E.CONSTANT R2, desc[UR10][R6.64] ;  /* 0x0000000a06029981 */ /* 0x0004ea000c1e9900 */
[----:B------:R-:W0:Y:S01]  /*0250*/  @P0 LDC.64 R8, c[0x0][0x3c0] ;  /* 0x0000f000ff080b82 */ /* 0x000e220000000a00 */
[----:B-1----:R-:W-:-:S04]  /*0260*/  IABS R13, R0 ;  /* 0x00000000000d7213 */ /* 0x002fc80000000000 */
[----:B------:R-:W1:Y:S08]  /*0270*/  I2F.RP R5, R13 ;  /* 0x0000000d00057306 */ /* 0x000e700000209400 */
[----:B-1----:R-:W1:Y:S01]  /*0280*/  MUFU.RCP R5, R5 ;  /* 0x0000000500057308 */ /* 0x002e620000001000 */
[----:B--2---:R-:W2:Y:S01]  /*0290*/  LDC R7, c[0x0][0x370] ;  /* 0x0000dc00ff077b82 */ /* 0x004ea20000000800 */
[----:B-1----:R-:W-:-:S06]  /*02a0*/  VIADD R10, R5, 0xffffffe ;  /* 0x0ffffffe050a7836 */ /* 0x002fcc0000000000 */
[----:B------:R1:W0:Y:S02]  /*02b0*/  F2I.FTZ.U32.TRUNC.NTZ R11, R10 ;  /* 0x0000000a000b7305 */ /* 0x000224000021f000 */
[----:B-1----:R-:W-:Y:S01]  /*02c0*/  IMAD.MOV.U32 R10, RZ, RZ, RZ ;  /* 0x000000ffff0a7224 */ /* 0x002fe200078e00ff */
[----:B0-----:R-:W-:-:S05]  /*02d0*/  IADD3 R6, PT, PT, RZ, -R11, RZ ;  /* 0x8000000bff067210 */ /* 0x001fca0007ffe0ff */
[----:B------:R-:W-:Y:S01]  /*02e0*/  IMAD R15, R6, R13, RZ ;  /* 0x0000000d060f7224 */ /* 0x000fe200078e02ff */
[----:B--2---:R-:W-:-:S03]  /*02f0*/  IABS R6, R7 ;  /* 0x0000000700067213 */ /* 0x004fc60000000000 */
[----:B------:R-:W-:-:S04]  /*0300*/  IMAD.HI.U32 R11, R11, R15, R10 ;  /* 0x0000000f0b0b7227 */ /* 0x000fc800078e000a */
[----:B------:R-:W-:-:S04]  /*0310*/  @P0 IMAD.WIDE.U32 R8, R16, 0x4, R8 ;  /* 0x0000000410080825 */ /* 0x000fc800078e0008 */
[----:B------:R-:W-:Y:S01]  /*0320*/  IMAD.HI.U32 R5, R11, R6, RZ ;  /* 0x000000060b057227 */ /* 0x000fe200078e00ff */
[----:B------:R0:W5:Y:S04]  /*0330*/  @P0 LDG.E.CONSTANT R4, desc[UR10][R8.64] ;  /* 0x0000000a08040981 */ /* 0x000168000c1e9900 */
[----:B0-----:R-:W-:-:S05]  /*0340*/  IADD3 R8, PT, PT, RZ, -R5, RZ ;  /* 0x80000005ff087210 */ /* 0x001fca0007ffe0ff */
[----:B------:R-:W-:-:S05]  /*0350*/  IMAD R6, R13, R8, R6 ;  /* 0x000000080d067224 */ /* 0x000fca00078e0206 */
[----:B------:R-:W-:Y:S01]  /*0360*/  ISETP.GT.U32.AND P2, PT, R13, R6, PT ;  /* 0x000000060d00720c */ /* 0x000fe20003f44070 */
[----:B------:R-:W-:-:S05]  /*0370*/  IMAD.U32 R8, RZ, RZ, UR15 ;  /* 0x0000000fff087e24 */ /* 0x000fca000f8e00ff */
[----:B------:R-:W-:-:S07]  /*0380*/  IABS R8, R8 ;  /* 0x0000000800087213 */ /* 0x000fce0000000000 */
[----:B------:R-:W-:-:S04]  /*0390*/  @!P2 IADD3 R6, PT, PT, R6, -R13, RZ ;  /* 0x8000000d0606a210 */ /* 0x000fc80007ffe0ff */
[----:B------:R-:W-:Y:S01]  /*03a0*/  ISETP.GE.U32.AND P0, PT, R6, R13, PT ;  /* 0x0000000d0600720c */ /* 0x000fe20003f06070 */
[----:B------:R-:W-:-:S04]  /*03b0*/  IMAD.MOV.U32 R6, RZ, RZ, R8 ;  /* 0x000000ffff067224 */ /* 0x000fc800078e0008 */
[----:B------:R-:W0:Y:S01]  /*03c0*/  I2F.RP R12, R6 ;  /* 0x00000006000c7306 */ /* 0x000e220000209400 */
[----:B------:R-:W-:Y:S02]  /*03d0*/  LOP3.LUT R8, R7, R0, RZ, 0x3c, !PT ;  /* 0x0000000007087212 */ /* 0x000fe400078e3cff */
[----:B------:R-:W-:Y:S02]  /*03e0*/  @!P2 IADD3 R5, PT, PT, R5, 0x1, RZ ;  /* 0x000000010505a810 */ /* 0x000fe40007ffe0ff */
[----:B------:R-:W-:Y:S02]  /*03f0*/  ISETP.GE.AND P3, PT, R8, RZ, PT ;  /* 0x000000ff0800720c */ /* 0x000fe40003f66270 */
[----:B------:R-:W-:Y:S01]  /*0400*/  ISETP.NE.AND P2, PT, R0, RZ, PT ;  /* 0x000000ff0000720c */ /* 0x000fe20003f45270 */
[----:B------:R-:W-:Y:S01]  /*0410*/  @P0 VIADD R5, R5, 0x1 ;  /* 0x0000000105050836 */ /* 0x000fe20000000000 */
[----:B0-----:R-:W0:Y:S09]  /*0420*/  MUFU.RCP R12, R12 ;  /* 0x0000000c000c7308 */ /* 0x001e320000001000 */
[----:B------:R-:W-:-:S02]  /*0430*/  @!P3 IADD3 R5, PT, PT, RZ, -R5, RZ ;  /* 0x80000005ff05b210 */ /* 0x000fc40007ffe0ff */
[----:B------:R-:W-:-:S04]  /*0440*/  @!P2 LOP3.LUT R5, RZ, R0, RZ, 0x33, !PT ;  /* 0x00000000ff05a212 */ /* 0x000fc800078e33ff */
[----:B------:R-:W-:-:S04]  /*0450*/  IABS R8, R5 ;  /* 0x0000000500087213 */ /* 0x000fc80000000000 */
[----:B------:R-:W1:Y:S01]  /*0460*/  I2F.RP R9, R8 ;  /* 0x0000000800097306 */ /* 0x000e620000209400 */
[----:B0-----:R-:W-:-:S07]  /*0470*/  VIADD R11, R12, 0xffffffe ;  /* 0x0ffffffe0c0b7836 */ /* 0x001fce0000000000 */
[----:B------:R-:W0:Y:S01]  /*0480*/  F2I.FTZ.U32.TRUNC.NTZ R11, R11 ;  /* 0x0000000b000b7305 */ /* 0x000e22000021f000 */
[----:B------:R-:W-:-:S07]  /*0490*/  R2UR UR4, R10 ;  /* 0x000000000a0472ca */ /* 0x000fce00000e0000 */
[----:B-1----:R-:W1:Y:S01]  /*04a0*/  MUFU.RCP R9, R9 ;  /* 0x0000000900097308 */ /* 0x002e620000001000 */
[----:B0-----:R-:W-:Y:S02]  /*04b0*/  R2UR UR5, R11 ;  /* 0x000000000b0572ca */ /* 0x001fe400000e0000 */
[----:B------:R-:W-:Y:S02]  /*04c0*/  IABS R13, R5 ;  /* 0x00000005000d7213 */ /* 0x000fe40000000000 */
[----:B------:R-:W-:Y:S01]  /*04d0*/  R2UR UR12, R3 ;  /* 0x00000000030c72ca */ /* 0x000fe200000e0000 */
[----:B------:R-:W-:-:S12]  /*04e0*/  IMAD R3, R11, R6, RZ ;  /* 0x000000060b037224 */ /* 0x000fd800078e02ff */
[----:B------:R-:W-:Y:S01]  /*04f0*/  UIADD3 UR6, UPT, UPT, UR12, -0x1, URZ ;  /* 0xffffffff0c067890 */ /* 0x000fe2000fffe0ff */
[----:B------:R-:W-:-:S05]  /*0500*/  IMAD.MOV R3, RZ, RZ, -R3 ;  /* 0x000000ffff037224 */ /* 0x000fca00078e0a03 */
[----:B------:R-:W-:-:S04]  /*0510*/  MOV R10, UR6 ;  /* 0x00000006000a7c02 */ /* 0x000fc80008000f00 */
[----:B------:R-:W-:Y:S02]  /*0520*/  IABS R12, R10 ;  /* 0x0000000a000c7213 */ /* 0x000fe40000000000 */
[----:B-1----:R-:W-:Y:S01]  /*0530*/  IADD3 R10, PT, PT, R9, 0xffffffe, RZ ;  /* 0x0ffffffe090a7810 */ /* 0x002fe20007ffe0ff */
[----:B------:R-:W-:-:S03]  /*0540*/  IMAD.HI.U32 R3, R11, R3, UR4 ;  /* 0x000000040b037e27 */ /* 0x000fc6000f8e0003 */
[----:B------:R0:W1:Y:S01]  /*0550*/  F2I.FTZ.U32.TRUNC.NTZ R11, R10 ;  /* 0x0000000a000b7305 */ /* 0x000062000021f000 */
[----:B------:R-:W-:Y:S02]  /*0560*/  R2UR UR7, R12 ;  /* 0x000000000c0772ca */ /* 0x000fe400000e0000 */
[----:B------:R-:W-:Y:S02]  /*0570*/  R2UR UR24, R3 ;  /* 0x00000000031872ca */ /* 0x000fe400000e0000 */
[----:B------:R-:W-:Y:S01]  /*0580*/  IABS R12, R16 ;  /* 0x00000010000c7213 */ /* 0x000fe20000000000 */
[----:B0-----:R-:W-:Y:S02]  /*0590*/  IMAD.MOV.U32 R10, RZ, RZ, RZ ;  /* 0x000000ffff0a7224 */ /* 0x001fe400078e00ff */
[----:B-1----:R-:W-:-:S08]  /*05a0*/  IMAD.MOV R3, RZ, RZ, -R11 ;  /* 0x000000ffff037224 */ /* 0x002fd000078e0a0b */
[----:B------:R-:W-:Y:S01]  /*05b0*/  UIMAD.WIDE.U32 UR4, UR24, UR7, URZ ;  /* 0x00000007180472a5 */ /* 0x000fe2000f8e00ff */
[----:B------:R-:W-:-:S04]  /*05c0*/  IMAD R3, R3, R8, RZ ;  /* 0x0000000803037224 */ /* 0x000fc800078e02ff */
[----:B------:R-:W-:Y:S01]  /*05d0*/  IMAD.HI.U32 R10, R11, R3, R10 ;  /* 0x000000030b0a7227 */ /* 0x000fe200078e000a */
[----:B------:R-:W-:Y:S02]  /*05e0*/  MOV R3, R12 ;  /* 0x0000000c00037202 */ /* 0x000fe40000000f00 */
[----:B------:R-:W-:Y:S01]  /*05f0*/  IADD3 R9, PT, PT, RZ, -UR5, RZ ;  /* 0x80000005ff097c10 */ /* 0x000fe2000fffe0ff */
[----:B------:R-:W-:Y:S02]  /*0600*/  IMAD.MOV R11, RZ, RZ, -R13 ;  /* 0x000000ffff0b7224 */ /* 0x000fe400078e0a0d */
[----:B------:R-:W-:-:S04]  /*0610*/  IMAD.HI.U32 R34, R10, R3, RZ ;  /* 0x000000030a227227 */ /* 0x000fc800078e00ff */
[----:B------:R-:W-:Y:S02]  /*0620*/  IMAD R9, R6, R9, UR7 ;  /* 0x0000000706097e24 */ /* 0x000fe4000f8e0209 */
[----:B------:R-:W-:Y:S02]  /*0630*/  IMAD R3, R34, R11, R3 ;  /* 0x0000000b22037224 */ /* 0x000fe400078e0203 */
[----:B------:R-:W0:Y:S01]  /*0640*/  LDC R11, c[0x0][0x3f8] ;  /* 0x0000fe00ff0b7b82 */ /* 0x000e220000000800 */
[----:B------:R-:W-:Y:S02]  /*0650*/  ISETP.GT.U32.AND P2, PT, R6, R9, PT ;  /* 0x000000090600720c */ /* 0x000fe40003f44070 */
[----:B------:R-:W-:-:S11]  /*0660*/  ISETP.GT.U32.AND P0, PT, R8, R3, PT ;  /* 0x000000030800720c */ /* 0x000fd60003f04070 */
[----:B------:R-:W-:Y:S01]  /*0670*/  VOTEU.ANY UP2, P2 ;  /* 0x0000000000ff7886 */ /* 0x000fe20001040100 */
[----:B------:R-:W-:Y:S02]  /*0680*/  PLOP3.LUT P2, PT, PT, PT, UP2, 0x80, 0x8 ;  /* 0x000000000008781c */ /* 0x000fe40003f4f028 */
[----:B------:R-:W-:-:S04]  /*0690*/  @!P0 IADD3 R3, PT, PT, R3, -R8, RZ ;  /* 0x8000000803038210 */ /* 0x000fc80007ffe0ff */
[----:B------:R-:W-:Y:S02]  /*06a0*/  ISETP.GE.U32.AND P4, PT, R3, R8, PT ;  /* 0x000000080300720c */ /* 0x000fe40003f86070 */
[----:B------:R-:W-:-:S04]  /*06b0*/  LOP3.LUT R3, R16, R5, RZ, 0x3c, !PT ;  /* 0x0000000510037212 */ /* 0x000fc800078e3cff */
[----:B------:R-:W-:Y:S02]  /*06c0*/  ISETP.GE.AND P3, PT, R3, RZ, PT ;  /* 0x000000ff0300720c */ /* 0x000fe40003f66270 */
[----:B------:R-:W-:Y:S01]  /*06d0*/  SHF.L.U32 R3, R17, 0x6, RZ ;  /* 0x0000000611037819 */ /* 0x000fe200000006ff */
[----:B------:R-:W-:Y:S01]  /*06e0*/  @!P2 IMAD.IADD R9, R9, 0x1, -R6 ;  /* 0x000000010909a824 */ /* 0x000fe200078e0a06 */
[----:B------:R-:W-:Y:S01]  /*06f0*/  ULEA UR7, UR14, UR13, 0x18 ;  /* 0x0000000d0e077291 */ /* 0x000fe2000f8ec0ff */
[----:B------:R-:W-:Y:S01]  /*0700*/  @!P0 VIADD R34, R34, 0x1 ;  /* 0x0000000122228836 */ /* 0x000fe20000000000 */
[----:B------:R-:W-:Y:S01]  /*0710*/  LOP3.LUT R3, R3, 0xc0, RZ, 0xc0, !PT ;  /* 0x000000c003037812 */ /* 0x000fe200078ec0ff */
[----:B------:R-:W-:Y:S01]  /*0720*/  UIADD3 UR4, UPT, UPT, UR12, 0x7, URZ ;  /* 0x000000070c047890 */ /* 0x000fe2000fffe0ff */
[----:B------:R-:W-:Y:S02]  /*0730*/  ISETP.NE.AND P0, PT, R5, RZ, PT ;  /* 0x000000ff0500720c */ /* 0x000fe40003f05270 */
[----:B------:R-:W-:Y:S01]  /*0740*/  ISETP.GE.U32.AND P2, PT, R9, R6, PT ;  /* 0x000000060900720c */ /* 0x000fe20003f46070 */
[----:B------:R-:W-:Y:S01]  /*0750*/  VIADD R3, R3, UR7 ;  /* 0x0000000703037c36 */ /* 0x000fe20008000000 */
[----:B------:R-:W-:Y:S01]  /*0760*/  USHF.R.S32.HI UR7, URZ, 0x1f, UR4 ;  /* 0x0000001fff077899 */ /* 0x000fe20008011404 */
[----:B------:R-:W-:-:S02]  /*0770*/  @P4 IADD3 R34, PT, PT, R34, 0x1, RZ ;  /* 0x0000000122224810 */ /* 0x000fc40007ffe0ff */
[----:B0-----:R-:W-:Y:S01]  /*0780*/  ISETP.GE.AND P4, PT, R11, RZ, PT ;  /* 0x000000ff0b00720c */ /* 0x001fe20003f86270 */
[----:B------:R-:W-:Y:S02]  /*0790*/  ULEA.HI UR7, UR7, UR4, URZ, 0x3 ;  /* 0x0000000407077291 */ /* 0x000fe4000f8f18ff */
[----:B------:R-:W-:Y:S02]  /*07a0*/  @!P3 IMAD.MOV R34, RZ, RZ, -R34 ;  /* 0x000000ffff22b224 */ /* 0x000fe400078e0a22 */
[----:B------:R-:W-:Y:S01]  /*07b0*/  USHF.R.S32.HI UR7, URZ, 0x3, UR7 ;  /* 0x00000003ff077899 */ /* 0x000fe20008011407 */
[----:B------:R-:W-:Y:S01]  /*07c0*/  @!P0 LOP3.LUT R34, RZ, R5, RZ, 0x33, !PT ;  /* 0x00000005ff228212 */ /* 0x000fe200078e33ff */
[----:B------:R-:W-:Y:S01]  /*07d0*/  ULOP3.LUT UR6, UR6, UR15, URZ, 0x3c, !UPT ;  /* 0x0000000f06067292 */ /* 0x000fe2000f8e3cff */
[----:B------:R-:W-:Y:S01]  /*07e0*/  SHF.R.U32.HI R5, RZ, 0x5, R17 ;  /* 0x00000005ff057819 */ /* 0x000fe20000011611 */
[----:B------:R-:W-:Y:S01]  /*07f0*/  VOTEU.ANY UP1, P2 ;  /* 0x0000000000ff7886 */ /* 0x000fe20001020100 */
[----:B------:R-:W-:-:S02]  /*0800*/  @!UP2 UIADD3 UR5, UPT, UPT, UR5, 0x1, URZ ;  /* 0x000000010505a890 */ /* 0x000fc4000fffe0ff */
[----:B------:R-:W-:Y:S01]  /*0810*/  UISETP.GE.AND UP2, UPT, UR6, URZ, UPT ;  /* 0x000000ff0600728c */ /* 0x000fe2000bf46270 */
[----:B------:R-:W-:Y:S01]  /*0820*/  ISETP.GE.AND P0, PT, R5, UR7, PT ;  /* 0x0000000705007c0c */ /* 0x000fe2000bf06270 */
[----:B------:R-:W-:Y:S01]  /*0830*/  UISETP.NE.AND UP0, UPT, UR15, URZ, UPT ;  /* 0x000000ff0f00728c */ /* 0x000fe2000bf05270 */
[----:B------:R-:W-:Y:S01]  /*0840*/  SHF.R.U32.HI R8, RZ, 0x2, R17 ;  /* 0x00000002ff087819 */ /* 0x000fe20000011611 */
[----:B------:R-:W-:Y:S01]  /*0850*/  @UP1 UIADD3 UR5, UPT, UPT, UR5, 0x1, URZ ;  /* 0x0000000105051890 */ /* 0x000fe2000fffe0ff */
[----:B------:R-:W-:Y:S02]  /*0860*/  @!P4 IMAD R0, R0, UR16, R34 ;  /* 0x000000100000cc24 */ /* 0x000fe4000f8e0222 */
[----:B------:R-:W-:Y:S01]  /*0870*/  @!P1 LEA R3, R8, R3, 0x2 ;  /* 0x0000000308039211 */ /* 0x000fe200078e10ff */
[----:B------:R-:W-:Y:S02]  /*0880*/  @P4 IMAD R28, R7, UR16, R16 ;  /* 0x00000010071c4c24 */ /* 0x000fe4000f8e0210 */
[----:B------:R-:W-:Y:S01]  /*0890*/  @!P4 IADD3 R0, PT, PT, RZ, -R0, RZ ;  /* 0x80000000ff00c210 */ /* 0x000fe20007ffe0ff */
[----:B------:R-:W-:Y:S01]  /*08a0*/  UMOV UR6, UR5 ;  /* 0x0000000500067c82 */ /* 0x000fe20008000000 */
[----:B---3--:R0:W-:Y:S01]  /*08b0*/  @!P1 STS [R3], R2 ;  /* 0x0000000203009388 */ /* 0x0081e20000000800 */
[----:B------:R-:W-:Y:S01]  /*08c0*/  @!UP2 UIADD3 UR6, UPT, UPT, URZ, -UR6, URZ ;  /* 0x80000006ff06a290 */ /* 0x000fe2000fffe0ff */
[----:B------:R-:W-:Y:S01]  /*08d0*/  BSSY B0, `(.L_x_22807) ;  /* 0x00000f3000007945 */ /* 0x000fe20003800000 */
[----:B------:R-:W-:Y:S01]  /*08e0*/  UIMAD UR4, UR9, UR8, URZ ;  /* 0x00000008090472a4 */ /* 0x000fe2000f8e02ff */
[----:B------:R-:W-:Y:S01]  /*08f0*/  @P4 IMAD R28, R28, R11, 0x1 ;  /* 0x000000011c1c4424 */ /* 0x000fe200078e020b */
[----:B------:R-:W-:Y:S01]  /*0900*/  @!UP0 ULOP3.LUT UR6, URZ, UR15, URZ, 0x33, !UPT ;  /* 0x0000000fff068292 */ /* 0x000fe2000f8e33ff */
[----:B------:R-:W-:Y:S01]  /*0910*/  @!P4 IMAD R28, R11, R0, 0x1 ;  /* 0x000000010b1cc424 */ /* 0x000fe200078e0200 */
[----:B------:R-:W-:Y:S01]  /*0920*/  MOV R18, R6 ;  /* 0x0000000600127202 */ /* 0x000fe20000000f00 */
[----:B------:R-:W-:Y:S01]  /*0930*/  IMAD.MOV.U32 R0, RZ, RZ, -0x800001 ;  /* 0xff7fffffff007424 */ /* 0x000fe200078e00ff */
[----:B------:R-:W-:Y:S06]  /*0940*/  BAR.SYNC.DEFER_BLOCKING 0x0 ;  /* 0x0000000000007b1d */ /* 0x000fec0000010000 */
[----:B0---4-:R-:W-:Y:S05]  /*0950*/  @P0 BRA `(.L_x_22808) ;  /* 0x0000000c00a80947 */ /* 0x011fea0003800000 */
[----:B------:R-:W0:Y:S01]  /*0960*/  LDCU.64 UR16, c[0x0][0x3a8] ;  /* 0x00007500ff1077ac */ /* 0x000e220008000a00 */
[----:B------:R-:W-:Y:S01]  /*0970*/  SHF.R.U32.HI R2, RZ, 0x3, R17 ;  /* 0x00000003ff027819 */ /* 0x000fe20000011611 */
[----:B------:R-:W-:Y:S01]  /*0980*/  IMAD.U32 R9, RZ, RZ, UR4 ;  /* 0x00000004ff097e24 */ /* 0x000fe2000f8e00ff */
[----:B------:R-:W-:Y:S01]  /*0990*/  MOV R3, RZ ;  /* 0x000000ff00037202 */ /* 0x000fe20000000f00 */
[----:B------:R-:W-:Y:S01]  /*09a0*/  IMAD.SHL.U32 R0, R8, 0x4, RZ ;  /* 0x0000000408007824 */ /* 0x000fe200078e00ff */
[----:B------:R-:W-:Y:S01]  /*09b0*/  LOP3.LUT R2, R2, 0x7c, RZ, 0xc0, !PT ;  /* 0x0000007c02027812 */ /* 0x000fe200078ec0ff */
[----:B------:R-:W-:Y:S01]  /*09c0*/  UIADD3 UR5, UPT, UPT, UR13, 0x120, URZ ;  /* 0x000001200d057890 */ /* 0x000fe2000fffe0ff */
[----:B------:R-:W-:-:S03]  /*09d0*/  LOP3.LUT R19, R17, 0x3, RZ, 0xc0, !PT ;  /* 0x0000000311137812 */ /* 0x000fc600078ec0ff */
[----:B------:R-:W-:Y:S01]  /*09e0*/  IMAD.WIDE R2, R9, 0x4, R2 ;  /* 0x0000000409027825 */ /* 0x000fe200078e0202 */
[----:B------:R-:W-:Y:S02]  /*09f0*/  ULEA UR5, UR14, UR5, 0x18 ;  /* 0x000000050e057291 */ /* 0x000fe4000f8ec0ff */
[----:B0-----:R-:W-:Y:S02]  /*0a00*/  IADD3 R20, P0, PT, R2, UR16, RZ ;  /* 0x0000001002147c10 */ /* 0x001fe4000ff1e0ff */
[----:B------:R-:W-:Y:S01]  /*0a10*/  LOP3.LUT R2, R0, 0x1c, RZ, 0xc0, !PT ;  /* 0x0000001c00027812 */ /* 0x000fe200078ec0ff */
[----:B------:R-:W-:Y:S01]  /*0a20*/  IMAD.MOV.U32 R0, RZ, RZ, -0x800001 ;  /* 0xff7fffffff007424 */ /* 0x000fe200078e00ff */
[----:B------:R-:W-:Y:S02]  /*0a30*/  IADD3.X R21, PT, PT, R3, UR17, RZ, P0, !PT ;  /* 0x0000001103157c10 */ /* 0x000fe400087fe4ff */
[C---:B------:R-:W-:Y:S02]  /*0a40*/  SHF.L.U32 R3, R5.reuse, 0x3, RZ ;  /* 0x0000000305037819 */ /* 0x040fe400000006ff */
[----:B------:R-:W-:-:S02]  /*0a50*/  LEA R2, R5, R2, 0x5 ;  /* 0x0000000205027211 */ /* 0x000fc400078e28ff */
[C---:B------:R-:W-:Y:S01]  /*0a60*/  LOP3.LUT R8, R3.reuse, 0x7, R8, 0xf8, !PT ;  /* 0x0000000703087812 */ /* 0x040fe200078ef808 */
[----:B------:R-:W-:Y:S01]  /*0a70*/  VIADD R22, R3, 0x1 ;  /* 0x0000000103167836 */ /* 0x000fe20000000000 */
[----:B------:R-:W-:Y:S02]  /*0a80*/  IADD3 R24, PT, PT, R2, UR5, RZ ;  /* 0x0000000502187c10 */ /* 0x000fe4000fffe0ff */
[C---:B------:R-:W-:Y:S01]  /*0a90*/  IADD3 R27, PT, PT, R8.reuse, -UR12, RZ ;  /* 0x8000000c081b7c10 */ /* 0x040fe2000fffe0ff */
[----:B------:R-:W-:-:S07]  /*0aa0*/  VIADD R23, R8, 0x1 ;  /* 0x0000000108177836 */ /* 0x000fce0000000000 */
.L_x_22813:
        /* <DEDUP_REMOVED lines=52> */
.L_x_22810:
        /* <DEDUP_REMOVED lines=17> */
[----:B0-----:R-:W-:-:S03]  /*0f00*/  ULEA UR5, UR8, UR5, 0x18 ;  /* 0x0000000508057291 */ /* 0x001fc6000f8ec0ff */
[----:B------:R-:W4:Y:S03]  /*0f10*/  LDG.E.CONSTANT R32, desc[UR10][R2.64+0x200] ;  /* 0x0002000a02207981 */ /* 0x000f26000c1e9900 */
[----:B------:R-:W-:Y:S01]  /*0f20*/  LEA R25, R19, UR5, 0x6 ;  /* 0x0000000513197c11 */ /* 0x000fe2000f8e30ff */
[----:B------:R-:W4:Y:S04]  /*0f30*/  LDG.E.CONSTANT R33, desc[UR10][R2.64+0x280] ;  /* 0x0002800a02217981 */ /* 0x000f28000c1e9900 */
[----:B------:R-:W4:Y:S04]  /*0f40*/  LDG.E.CONSTANT R31, desc[UR10][R2.64+0x300] ;  /* 0x0003000a021f7981 */ /* 0x000f28000c1e9900 */
[----:B------:R-:W4:Y:S04]  /*0f50*/  LDG.E.CONSTANT R30, desc[UR10][R2.64+0x380] ;  /* 0x0003800a021e7981 */ /* 0x000f28000c1e9900 */
[----:B------:R-:W0:Y:S02]  /*0f60*/  LDS.128 R12, [R25] ;  /* 0x00000000190c7984 */ /* 0x000e240000000c00 */
[----:B0-----:R-:W-:-:S02]  /*0f70*/  HADD2.F32 R10, -RZ, R13.H0_H0 ;  /* 0x2000000dff0a7230 */ /* 0x001fc40000004100 */
[----:B------:R-:W-:Y:S02]  /*0f80*/  HADD2.F32 R13, -RZ, R13.H1_H1 ;  /* 0x3000000dff0d7230 */ /* 0x000fe40000004100 */
[--C-:B--2---:R-:W-:Y:S02]  /*0f90*/  HADD2.F32 R29, -RZ, R11.reuse.H0_H0 ;  /* 0x2000000bff1d7230 */ /* 0x104fe40000004100 */
[----:B------:R-:W-:-:S03]  /*0fa0*/  HADD2.F32 R36, -RZ, R11.H1_H1 ;  /* 0x3000000bff247230 */ /* 0x000fc60000004100 */
[----:B------:R-:W-:Y:S01]  /*0fb0*/  FMUL.FTZ R35, R10, R29 ;  /* 0x0000001d0a237220 */ /* 0x000fe20000410000 */
[--C-:B------:R-:W-:Y:S02]  /*0fc0*/  HADD2.F32 R10, -RZ, R12.reuse.H0_H0 ;  /* 0x2000000cff0a7230 */ /* 0x100fe40000004100 */
[--C-:B---3--:R-:W-:Y:S02]  /*0fd0*/  HADD2.F32 R29, -RZ, R9.reuse.H0_H0 ;  /* 0x20000009ff1d7230 */ /* 0x108fe40000004100 */
[----:B------:R-:W-:Y:S01]  /*0fe0*/  FMUL.FTZ R13, R13, R36 ;  /* 0x000000240d0d7220 */ /* 0x000fe20000410000 */
[----:B------:R-:W-:Y:S01]  /*0ff0*/  HADD2.F32 R12, -RZ, R12.H1_H1 ;  /* 0x3000000cff0c7230 */ /* 0x000fe20000004100 */
[----:B------:R-:W2:Y:S01]  /*1000*/  LDG.E.CONSTANT R36, desc[UR10][R2.64+0x780] ;  /* 0x0007800a02247981 */ /* 0x000ea2000c1e9900 */
[----:B------:R-:W-:Y:S02]  /*1010*/  HADD2.F32 R9, -RZ, R9.H1_H1 ;  /* 0x30000009ff097230 */ /* 0x000fe40000004100 */
[----:B------:R-:W-:Y:S01]  /*1020*/  FFMA.FTZ R10, R10, R29, R35 ;  /* 0x0000001d0a0a7223 */ /* 0x000fe20000010023 */
[----:B------:R-:W-:Y:S01]  /*1030*/  HADD2.F32 R11, -RZ, R14.H0_H0 ;  /* 0x2000000eff0b7230 */ /* 0x000fe20000004100 */
[----:B------:R-:W3:Y:S01]  /*1040*/  LDG.E.CONSTANT R29, desc[UR10][R2.64+0x400] ;  /* 0x0004000a021d7981 */ /* 0x000ee2000c1e9900 */
[----:B------:R-:W-:Y:S01]  /*1050*/  FFMA.FTZ R9, R12, R9, R13 ;  /* 0x000000090c097223 */ /* 0x000fe2000001000d */
[----:B----4-:R-:W-:-:S02]  /*1060*/  HADD2.F32 R12, -RZ, R8.H0_H0 ;  /* 0x20000008ff0c7230 */ /* 0x010fc40000004100 */
[----:B------:R-:W4:Y:S01]  /*1070*/  LDG.E.CONSTANT R35, desc[UR10][R2.64+0x700] ;  /* 0x0007000a02237981 */ /* 0x000f22000c1e9900 */
        /* <DEDUP_REMOVED lines=10> */
[----:B------:R-:W-:Y:S02]  /*1120*/  FFMA.FTZ R12, R15, R26, R12 ;  /* 0x0000001a0f0c7223 */ /* 0x000fe4000001000c */
[----:B------:R-:W2:Y:S01]  /*1130*/  LDG.E.CONSTANT R26, desc[UR10][R2.64+0x480] ;  /* 0x0004800a021a7981 */ /* 0x000ea2000c1e9900 */
        /* <DEDUP_REMOVED lines=14> */
[--C-:B------:R-:W-:Y:S02]  /*1220*/  HADD2.F32 R33, -RZ, R31.reuse.H0_H0 ;  /* 0x2000001fff217230 */ /* 0x100fe40000004100 */
[----:B------:R-:W-:-:S03]  /*1230*/  HADD2.F32 R31, -RZ, R31.H1_H1 ;  /* 0x3000001fff1f7230 */ /* 0x000fc60000004100 */
[----:B------:R-:W-:Y:S01]  /*1240*/  FFMA.FTZ R9, R9, R33, R32 ;  /* 0x0000002109097223 */ /* 0x000fe20000010020 */
[----:B------:R-:W-:Y:S01]  /*1250*/  HADD2.F32 R33, -RZ, R10.H1_H1 ;  /* 0x3000000aff217230 */ /* 0x000fe20000004100 */
[----:B------:R-:W4:Y:S01]  /*1260*/  LDG.E.CONSTANT R32, desc[UR10][R2.64+0x500] ;  /* 0x0005000a02207981 */ /* 0x000f22000c1e9900 */
[----:B------:R-:W-:-:S03]  /*1270*/  HADD2.F32 R10, -RZ, R11.H0_H0 ;  /* 0x2000000bff0a7230 */ /* 0x000fc60000004100 */
[----:B------:R-:W-:Y:S01]  /*1280*/  FFMA.FTZ R8, R33, R31, R8 ;  /* 0x0000001f21087223 */ /* 0x000fe20000010008 */
[----:B------:R-:W-:Y:S01]  /*1290*/  HADD2.F32 R31, -RZ, R30.H0_H0 ;  /* 0x2000001eff1f7230 */ /* 0x000fe20000004100 */
[----:B------:R-:W4:Y:S01]  /*12a0*/  LDG.E.CONSTANT R33, desc[UR10][R2.64+0x580] ;  /* 0x0005800a02217981 */ /* 0x000f22000c1e9900 */
[----:B------:R-:W-:-:S03]  /*12b0*/  HADD2.F32 R11, -RZ, R11.H1_H1 ;  /* 0x3000000bff0b7230 */ /* 0x000fc60000004100 */
[----:B------:R-:W-:Y:S01]  /*12c0*/  FFMA.FTZ R9, R10, R31, R9 ;  /* 0x0000001f0a097223 */ /* 0x000fe20000010009 */
[----:B------:R-:W-:Y:S01]  /*12d0*/  HADD2.F32 R30, -RZ, R30.H1_H1 ;  /* 0x3000001eff1e7230 */ /* 0x000fe20000004100 */
[----:B------:R-:W4:Y:S04]  /*12e0*/  LDG.E.CONSTANT R31, desc[UR10][R2.64+0x600] ;  /* 0x0006000a021f7981 */ /* 0x000f28000c1e9900 */
[----:B------:R-:W-:Y:S02]  /*12f0*/  FFMA.FTZ R8, R11, R30, R8 ;  /* 0x0000001e0b087223 */ /* 0x000fe40000010008 */
[----:B------:R1:W4:Y:S01]  /*1300*/  LDG.E.CONSTANT R30, desc[UR10][R2.64+0x680] ;  /* 0x0006800a021e7981 */ /* 0x000322000c1e9900 */
[----:B0-----:R-:W-:Y:S02]  /*1310*/  HADD2.F32 R10, -RZ, R12.H0_H0 ;  /* 0x2000000cff0a7230 */ /* 0x001fe40000004100 */
[----:B-1----:R-:W-:-:S02]  /*1320*/  HADD2.F32 R2, -RZ, R14.H0_H0 ;  /* 0x2000000eff027230 */ /* 0x002fc40000004100 */
[----:B------:R-:W-:Y:S01]  /*1330*/  HADD2.F32 R3, -RZ, R14.H1_H1 ;  /* 0x3000000eff037230 */ /* 0x000fe20000004100 */
[----:B------:R-:W-:Y:S01]  /*1340*/  UMOV UR5, 0xffffffff ;  /* 0xffffffff00057882 */ /* 0x000fe20000000000 */
[----:B------:R-:W-:Y:S02]  /*1350*/  ISETP.NE.AND P0, PT, R19, RZ, PT ;  /* 0x000000ff1300720c */ /* 0x000fe40003f05270 */
[----:B-----5:R-:W-:Y:S01]  /*1360*/  FSETP.NEU.FTZ.AND P1, PT, R4, RZ, PT ;  /* 0x000000ff0400720b */ /* 0x020fe20003f3d000 */
[----:B---3--:R-:W-:-:S05]  /*1370*/  HADD2.F32 R11, -RZ, R29.H0_H0 ;  /* 0x2000001dff0b7230 */ /* 0x008fca0000004100 */
[----:B------:R-:W-:Y:S01]  /*1380*/  FFMA.FTZ R9, R10, R11, R9 ;  /* 0x0000000b0a097223 */ /* 0x000fe20000010009 */
[----:B------:R-:W-:Y:S02]  /*1390*/  HADD2.F32 R11, -RZ, R12.H1_H1 ;  /* 0x3000000cff0b7230 */ /* 0x000fe40000004100 */
[----:B------:R-:W-:-:S05]  /*13a0*/  HADD2.F32 R12, -RZ, R29.H1_H1 ;  /* 0x3000001dff0c7230 */ /* 0x000fca0000004100 */
[----:B------:R-:W-:Y:S01]  /*13b0*/  FFMA.FTZ R12, R11, R12, R8 ;  /* 0x0000000c0b0c7223 */ /* 0x000fe20000010008 */
[----:B------:R-:W-:Y:S02]  /*13c0*/  HADD2.F32 R8, -RZ, R13.H0_H0 ;  /* 0x2000000dff087230 */ /* 0x000fe40000004100 */
[----:B--2---:R-:W-:-:S05]  /*13d0*/  HADD2.F32 R29, -RZ, R26.H0_H0 ;  /* 0x2000001aff1d7230 */ /* 0x004fca0000004100 */
[----:B------:R-:W-:Y:S02]  /*13e0*/  FFMA.FTZ R29, R8, R29, R9 ;  /* 0x0000001d081d7223 */ /* 0x000fe40000010009 */
[----:B------:R-:W0:Y:S01]  /*13f0*/  LDS.128 R8, [R25+0x30] ;  /* 0x0000300019087984 */ /* 0x000e220000000c00 */
[----:B------:R-:W-:Y:S02]  /*1400*/  HADD2.F32 R13, -RZ, R13.H1_H1 ;  /* 0x3000000dff0d7230 */ /* 0x000fe40000004100 */
[----:B------:R-:W-:-:S05]  /*1410*/  HADD2.F32 R26, -RZ, R26.H1_H1 ;  /* 0x3000001aff1a7230 */ /* 0x000fca0000004100 */
[----:B------:R-:W-:Y:S01]  /*1420*/  FFMA.FTZ R12, R13, R26, R12 ;  /* 0x0000001a0d0c7223 */ /* 0x000fe2000001000c */
[--C-:B----4-:R-:W-:Y:S02]  /*1430*/  HADD2.F32 R13, -RZ, R32.reuse.H0_H0 ;  /* 0x20000020ff0d7230 */ /* 0x110fe40000004100 */
        /* <DEDUP_REMOVED lines=8> */
[----:B0-----:R-:W-:-:S02]  /*14c0*/  HADD2.F32 R13, -RZ, R8.H0_H0 ;  /* 0x20000008ff0d7230 */ /* 0x001fc40000004100 */
[----:B------:R-:W-:Y:S02]  /*14d0*/  HADD2.F32 R14, -RZ, R31.H0_H0 ;  /* 0x2000001fff0e7230 */ /* 0x000fe40000004100 */
[----:B------:R-:W-:Y:S01]  /*14e0*/  FFMA.FTZ R3, R12, R33, R3 ;  /* 0x000000210c037223 */ /* 0x000fe20000010003 */
[--C-:B------:R-:W-:Y:S02]  /*14f0*/  HADD2.F32 R12, -RZ, R9.reuse.H1_H1 ;  /* 0x30000009ff0c7230 */ /* 0x100fe40000004100 */
[----:B------:R-:W-:Y:S01]  /*1500*/  FFMA.FTZ R2, R13, R14, R2 ;  /* 0x0000000e0d027223 */ /* 0x000fe20000010002 */
[----:B------:R-:W-:Y:S02]  /*1510*/  HADD2.F32 R13, -RZ, R9.H0_H0 ;  /* 0x20000009ff0d7230 */ /* 0x000fe40000004100 */
[----:B------:R-:W-:Y:S02]  /*1520*/  HADD2.F32 R8, -RZ, R8.H1_H1 ;  /* 0x30000008ff087230 */ /* 0x000fe40000004100 */
[----:B------:R-:W-:-:S02]  /*1530*/  HADD2.F32 R31, -RZ, R31.H1_H1 ;  /* 0x3000001fff1f7230 */ /* 0x000fc40000004100 */
[--C-:B------:R-:W-:Y:S02]  /*1540*/  HADD2.F32 R9, -RZ, R30.reuse.H0_H0 ;  /* 0x2000001eff097230 */ /* 0x100fe40000004100 */
        /* <DEDUP_REMOVED lines=10> */
[--C-:B------:R-:W-:Y:S02]  /*15f0*/  HADD2.F32 R13, -RZ, R11.reuse.H0_H0 ;  /* 0x2000000bff0d7230 */ /* 0x100fe40000004100 */
        /* <DEDUP_REMOVED lines=10> */
.L_x_22859:
[----:B------:R-:W-:Y:S01]  /*16a0*/  IADD3 R2, PT, PT, R27, 0x1, RZ ;  /* 0x000000011b027810 */ /* 0x000fe20007ffe0ff */
[----:B-1----:R-:W-:-:S03]  /*16b0*/  FADD.FTZ R8, R3, R8 ;  /* 0x0000000803087221 */ /* 0x002fc60000010000 */
[----:B------:R-:W-:Y:S01]  /*16c0*/  I2FP.F32.S32 R9, R2 ;  /* 0x0000000200097245 */ /* 0x000fe20000201400 */
[----:B------:R-:W-:-:S04]  /*16d0*/  @!P0 VIADD R2, R23, 0xffffffff ;  /* 0xffffffff17028836 */ /* 0x000fc80000000000 */
        /* <DEDUP_REMOVED lines=8> */
.L_x_22811:
[----:B------:R-:W-:Y:S05]  /*1760*/  BSYNC B1 ;  /* 0x0000000000017941 */ /* 0x000fea0003800000 */
.L_x_22809:
        /* <DEDUP_REMOVED lines=9> */
.L_x_22808:
[----:B------:R-:W-:Y:S05]  /*1800*/  BSYNC B0 ;  /* 0x0000000000007941 */ /* 0x000fea0003800000 */
.L_x_22807:
        /* <DEDUP_REMOVED lines=8> */
.L_x_22864:
[----:B------:R-:W2:Y:S01]  /*1890*/  S2R R0, SR_CgaCtaId ;  /* 0x0000000000007919 */ /* 0x000ea20000008800 */
[----:B------:R-:W-:Y:S01]  /*18a0*/  MOV R2, 0x400 ;  /* 0x0000040000027802 */ /* 0x000fe20000000f00 */
[----:B------:R-:W-:Y:S05]  /*18b0*/  WARPSYNC.ALL ;  /* 0x0000000000007948 */ /* 0x000fea0003800000 */
[----:B------:R-:W-:Y:S02]  /*18c0*/  IADD3 R3, PT, PT, R2, 0x100, RZ ;  /* 0x0000010002037810 */ /* 0x000fe40007ffe0ff */
[----:B------:R-:W-:Y:S02]  /*18d0*/  ISETP.NE.AND P3, PT, R5, RZ, PT ;  /* 0x000000ff0500720c */ /* 0x000fe40003f65270 */
[----:B-----5:R-:W-:-:S02]  /*18e0*/  SHF.R.U32.HI R4, RZ, 0x5, R17 ;  /* 0x00000005ff047819 */ /* 0x020fc40000011611 */
[----:B01----:R-:W-:Y:S02]  /*18f0*/  FMNMX.FTZ R8, R8, R9, !PT ;  /* 0x0000000908087209 */ /* 0x003fe40007810000 */
        /* <DEDUP_REMOVED lines=40> */
.L_x_22819:
        /* <DEDUP_REMOVED lines=11> */
.L_x_22818:
[----:B------:R-:W-:Y:S05]  /*1c30*/  BSYNC.RECONVERGENT B1 ;  /* 0x0000000000017941 */ /* 0x000fea0003800200 */
.L_x_22817:
        /* <DEDUP_REMOVED lines=13> */
.L_x_22822:
[----:B------:R-:W0:Y:S01]  /*1d10*/  LDS R36, [R11+0x200] ;  /* 0x000200000b247984 */ /* 0x000e220000000800 */
[----:B------:R-:W-:-:S03]  /*1d20*/  VIADD R13, R13, 0x800 ;  /* 0x000008000d0d7836 */ /* 0x000fc60000000000 */
[----:B------:R-:W1:Y:S02]  /*1d30*/  LDS R14, [R11+-0x400] ;  /* 0xfffc00000b0e7984 */ /* 0x000e640000000800 */
[----:B------:R-:W-:Y:S02]  /*1d40*/  ISETP.GE.AND P4, PT, R13, R10, PT ;  /* 0x0000000a0d00720c */ /* 0x000fe40003f86270 */
        /* <DEDUP_REMOVED lines=10> */
[----:B------:R-:W-:-:S03]  /*1df0*/  FMUL.FTZ R19, R15, 1.4426950216293334961 ;  /* 0x3fb8aa3b0f137820 */ /* 0x000fc60000410000 */
[----:B------:R-:W0:Y:S01]  /*1e00*/  LDS R36, [R11+0xe00] ;  /* 0x000e00000b247984 */ /* 0x000e220000000800 */
[C---:B-1----:R-:W-:Y:S01]  /*1e10*/  FADD.FTZ R14, -R9.reuse, R14 ;  /* 0x0000000e090e7221 */ /* 0x042fe20000010100 */
[C---:B--2---:R-:W-:Y:S02]  /*1e20*/  FADD.FTZ R25, -R9.reuse, R24 ;  /* 0x0000001809197221 */ /* 0x044fe40000010100 */
[----:B------:R-:W1:Y:S01]  /*1e30*/  LDS R15, [R11+0x1000] ;  /* 0x001000000b0f7984 */ /* 0x000e620000000800 */
[----:B------:R-:W-:Y:S01]  /*1e40*/  FMUL.FTZ R14, R14, 1.4426950216293334961 ;  /* 0x3fb8aa3b0e0e7820 */ /* 0x000fe20000410000 */
[----:B---3--:R-:W-:Y:S01]  /*1e50*/  FADD.FTZ R18, -R9, R18 ;  /* 0x0000001209127221 */ /* 0x008fe20000010100 */
[----:B------:R-:W-:Y:S01]  /*1e60*/  FMUL.FTZ R29, R25, 1.4426950216293334961 ;  /* 0x3fb8aa3b191d7820 */ /* 0x000fe20000410000 */
[C---:B----4-:R-:W-:Y:S02]  /*1e70*/  FADD.FTZ R21, -R9.reuse, R22 ;  /* 0x0000001609157221 */ /* 0x050fe40000010100 */
[----:B------:R-:W-:Y:S01]  /*1e80*/  FMUL.FTZ R18, R18, 1.4426950216293334961 ;  /* 0x3fb8aa3b12127820 */ /* 0x000fe20000410000 */
[----:B------:R2:W3:Y:S01]  /*1e90*/  MUFU.EX2 R22, R19 ;  /* 0x0000001300167308 */ /* 0x0004e20000000800 */
[----:B-----5:R-:W-:Y:S01]  /*1ea0*/  FADD.FTZ R20, -R9, R20 ;  /* 0x0000001409147221 */ /* 0x020fe20000010100 */
[----:B------:R-:W-:Y:S01]  /*1eb0*/  FMUL.FTZ R21, R21, 1.4426950216293334961 ;  /* 0x3fb8aa3b15157820 */ /* 0x000fe20000410000 */
[----:B------:R-:W-:-:S02]  /*1ec0*/  FADD.FTZ R25, -R9, R26 ;  /* 0x0000001a09197221 */ /* 0x000fc40000010100 */
[----:B------:R-:W-:-:S03]  /*1ed0*/  FMUL.FTZ R20, R20, 1.4426950216293334961 ;  /* 0x3fb8aa3b14147820 */ /* 0x000fc60000410000 */
[----:B------:R-:W4:Y:S01]  /*1ee0*/  MUFU.EX2 R14, R14 ;  /* 0x0000000e000e7308 */ /* 0x000f220000000800 */
[----:B--2---:R-:W-:Y:S01]  /*1ef0*/  FADD.FTZ R19, -R9, R30 ;  /* 0x0000001e09137221 */ /* 0x004fe20000010100 */
[----:B------:R-:W-:Y:S02]  /*1f00*/  FMUL.FTZ R31, R25, 1.4426950216293334961 ;  /* 0x3fb8aa3b191f7820 */ /* 0x000fe40000410000 */
[----:B------:R-:W2:Y:S01]  /*1f10*/  LDS R25, [R11+0x1600] ;  /* 0x001600000b197984 */ /* 0x000ea20000000800 */
[----:B------:R-:W-:-:S03]  /*1f20*/  FMUL.FTZ R33, R19, 1.4426950216293334961 ;  /* 0x3fb8aa3b13217820 */ /* 0x000fc60000410000 */
[----:B------:R0:W5:Y:S01]  /*1f30*/  MUFU.EX2 R26, R29 ;  /* 0x0000001d001a7308 */ /* 0x0001620000000800 */
[----:B------:R-:W-:Y:S04]  /*1f40*/  LDS R19, [R11+0x1800] ;  /* 0x001800000b137984 */ /* 0x000fe80000000800 */
[----:B---3--:R-:W-:Y:S03]  /*1f50*/  STS [R11+0x200], R22 ;  /* 0x000200160b007388 */ /* 0x008fe60000000800 */
[----:B------:R3:W5:Y:S01]  /*1f60*/  MUFU.EX2 R24, R21 ;  /* 0x0000001500187308 */ /* 0x0007620000000800 */
[----:B----4-:R-:W-:Y:S01]  /*1f70*/  STS [R11+-0x400], R14 ;  /* 0xfffc000e0b007388 */ /* 0x010fe20000000800 */
[----:B0-----:R-:W-:-:S04]  /*1f80*/  FADD.FTZ R29, -R9, R36 ;  /* 0x00000024091d7221 */ /* 0x001fc80000010100 */
[----:B------:R-:W-:Y:S02]  /*1f90*/  FMUL.FTZ R37, R29, 1.4426950216293334961 ;  /* 0x3fb8aa3b1d257820 */ /* 0x000fe40000410000 */
[----:B------:R-:W0:Y:S01]  /*1fa0*/  MUFU.EX2 R18, R18 ;  /* 0x0000001200127308 */ /* 0x000e220000000800 */
[C---:B---3--:R-:W-:Y:S01]  /*1fb0*/  FADD.FTZ R21, -R9.reuse, R32 ;  /* 0x0000002009157221 */ /* 0x048fe20000010100 */
[----:B-1----:R-:W-:Y:S01]  /*1fc0*/  FADD.FTZ R29, -R9, R15 ;  /* 0x0000000f091d7221 */ /* 0x002fe20000010100 */
[----:B-----5:R-:W-:Y:S02]  /*1fd0*/  STS [R11+0x600], R26 ;  /* 0x0006001a0b007388 */ /* 0x020fe40000000800 */
[----:B------:R-:W-:Y:S02]  /*1fe0*/  FMUL.FTZ R35, R21, 1.4426950216293334961 ;  /* 0x3fb8aa3b15237820 */ /* 0x000fe40000410000 */
[----:B------:R-:W1:Y:S01]  /*1ff0*/  LDS R21, [R11+0x1a00] ;  /* 0x001a00000b157984 */ /* 0x000e620000000800 */
[----:B------:R-:W3:Y:S03]  /*2000*/  MUFU.EX2 R20, R20 ;  /* 0x0000001400147308 */ /* 0x000ee60000000800 */
[----:B------:R-:W-:Y:S05]  /*2010*/  STS [R11+0x400], R24 ;  /* 0x000400180b007388 */ /* 0x000fea0000000800 */
[----:B------:R4:W5:Y:S01]  /*2020*/  MUFU.EX2 R30, R31 ;  /* 0x0000001f001e7308 */ /* 0x0009620000000800 */
[----:B0-----:R0:W-:Y:S01]  /*2030*/  STS [R11+-0x200], R18 ;  /* 0xfffe00120b007388 */ /* 0x0011e20000000800 */
[----:B--2---:R-:W-:-:S06]  /*2040*/  FADD.FTZ R25, -R9, R25 ;  /* 0x0000001909197221 */ /* 0x004fcc0000010100 */
[----:B------:R2:W0:Y:S01]  /*2050*/  MUFU.EX2 R32, R33 ;  /* 0x0000002100207308 */ /* 0x0004220000000800 */
[----:B----4-:R-:W-:Y:S01]  /*2060*/  FMUL.FTZ R31, R29, 1.4426950216293334961 ;  /* 0x3fb8aa3b1d1f7820 */ /* 0x010fe20000410000 */
[----:B------:R-:W-:Y:S01]  /*2070*/  FADD.FTZ R29, -R9, R23 ;  /* 0x00000017091d7221 */ /* 0x000fe20000010100 */
[----:B------:R-:W-:Y:S01]  /*2080*/  FMUL.FTZ R25, R25, 1.4426950216293334961 ;  /* 0x3fb8aa3b19197820 */ /* 0x000fe20000410000 */
[----:B---3--:R-:W-:Y:S04]  /*2090*/  STS [R11], R20 ;  /* 0x000000140b007388 */ /* 0x008fe80000000800 */
[----:B------:R-:W3:Y:S01]  /*20a0*/  MUFU.EX2 R36, R35 ;  /* 0x0000002300247308 */ /* 0x000ee20000000800 */
[----:B--2---:R-:W-:Y:S01]  /*20b0*/  FMUL.FTZ R33, R29, 1.4426950216293334961 ;  /* 0x3fb8aa3b1d217820 */ /* 0x004fe20000410000 */
[----:B------:R-:W-:Y:S01]  /*20c0*/  FADD.FTZ R29, R14, R12 ;  /* 0x0000000c0e1d7221 */ /* 0x000fe20000010000 */
[----:B-----5:R-:W-:Y:S03]  /*20d0*/  STS [R11+0x800], R30 ;  /* 0x0008001e0b007388 */ /* 0x020fe60000000800 */
[----:B------:R-:W-:-:S02]  /*20e0*/  FADD.FTZ R29, R29, R18 ;  /* 0x000000121d1d7221 */ /* 0x000fc40000010000 */
[----:B------:R-:W2:Y:S01]  /*20f0*/  MUFU.EX2 R15, R37 ;  /* 0x00000025000f7308 */ /* 0x000ea20000000800 */
[----:B0-----:R-:W-:Y:S01]  /*2100*/  STS [R11+0xa00], R32 ;  /* 0x000a00200b007388 */ /* 0x001fe20000000800 */
[----:B------:R-:W-:-:S04]  /*2110*/  FADD.FTZ R29, R29, R20 ;  /* 0x000000141d1d7221 */ /* 0x000fc80000010000 */
[----:B------:R-:W-:Y:S01]  /*2120*/  FADD.FTZ R29, R29, R22 ;  /* 0x000000161d1d7221 */ /* 0x000fe20000010000 */
[----:B-1----:R-:W-:Y:S01]  /*2130*/  FADD.FTZ R21, -R9, R21 ;  /* 0x0000001509157221 */ /* 0x002fe20000010100 */
[----:B------:R0:W1:Y:S01]  /*2140*/  MUFU.EX2 R23, R31 ;  /* 0x0000001f00177308 */ /* 0x0000620000000800 */
[----:B---3--:R-:W-:Y:S01]  /*2150*/  STS [R11+0xc00], R36 ;  /* 0x000c00240b007388 */ /* 0x008fe20000000800 */
[----:B------:R-:W-:Y:S01]  /*2160*/  FADD.FTZ R29, R29, R24 ;  /* 0x000000181d1d7221 */ /* 0x000fe20000010000 */
[----:B------:R-:W-:-:S03]  /*2170*/  FMUL.FTZ R21, R21, 1.4426950216293334961 ;  /* 0x3fb8aa3b15157820 */ /* 0x000fc60000410000 */
[----:B------:R-:W-:Y:S01]  /*2180*/  FADD.FTZ R29, R29, R26 ;  /* 0x0000001a1d1d7221 */ /* 0x000fe20000010000 */
[----:B0-----:R-:W-:-:S03]  /*2190*/  FADD.FTZ R31, -R9, R27 ;  /* 0x0000001b091f7221 */ /* 0x001fc60000010100 */
[----:B------:R-:W-:Y:S01]  /*21a0*/  FADD.FTZ R29, R29, R30 ;  /* 0x0000001e1d1d7221 */ /* 0x000fe20000010000 */
[----:B------:R-:W0:Y:S01]  /*21b0*/  MUFU.EX2 R27, R33 ;  /* 0x00000021001b7308 */ /* 0x000e220000000800 */
[----:B--2---:R2:W-:Y:S01]  /*21c0*/  STS [R11+0xe00], R15 ;  /* 0x000e000f0b007388 */ /* 0x0045e20000000800 */
[----:B------:R-:W-:Y:S01]  /*21d0*/  FMUL.FTZ R12, R31, 1.4426950216293334961 ;  /* 0x3fb8aa3b1f0c7820 */ /* 0x000fe20000410000 */
[----:B------:R-:W-:Y:S01]  /*21e0*/  FADD.FTZ R29, R29, R32 ;  /* 0x000000201d1d7221 */ /* 0x000fe20000010000 */
[----:B------:R-:W-:Y:S01]  /*21f0*/  FADD.FTZ R31, -R9, R19 ;  /* 0x00000013091f7221 */ /* 0x000fe20000010100 */
[----:B-1----:R-:W-:Y:S02]  /*2200*/  STS [R11+0x1000], R23 ;  /* 0x001000170b007388 */ /* 0x002fe40000000800 */
[----:B------:R-:W-:Y:S01]  /*2210*/  FADD.FTZ R29, R29, R36 ;  /* 0x000000241d1d7221 */ /* 0x000fe20000010000 */
[----:B------:R-:W1:Y:S01]  /*2220*/  MUFU.EX2 R12, R12 ;  /* 0x0000000c000c7308 */ /* 0x000e620000000800 */
[----:B------:R-:W-:-:S02]  /*2230*/  FMUL.FTZ R14, R31, 1.4426950216293334961 ;  /* 0x3fb8aa3b1f0e7820 */ /* 0x000fc40000410000 */
[----:B------:R-:W-:-:S04]  /*2240*/  FADD.FTZ R29, R29, R15 ;  /* 0x0000000f1d1d7221 */ /* 0x000fc80000010000 */
[----:B------:R-:W-:Y:S01]  /*2250*/  FADD.FTZ R18, R29, R23 ;  /* 0x000000171d127221 */ /* 0x000fe20000010000 */
[----:B------:R3:W2:Y:S01]  /*2260*/  MUFU.EX2 R19, R25 ;  /* 0x0000001900137308 */ /* 0x0006a20000000800 */
[----:B0-----:R-:W-:Y:S07]  /*2270*/  STS [R11+0x1200], R27 ;  /* 0x0012001b0b007388 */ /* 0x001fee0000000800 */
[----:B------:R-:W0:Y:S01]  /*2280*/  MUFU.EX2 R14, R14 ;  /* 0x0000000e000e7308 */ /* 0x000e220000000800 */
[----:B---3--:R-:W-:Y:S01]  /*2290*/  FADD.FTZ R25, R18, R27 ;  /* 0x0000001b12197221 */ /* 0x008fe20000010000 */
[----:B-1----:R1:W-:Y:S03]  /*22a0*/  STS [R11+0x1400], R12 ;  /* 0x0014000c0b007388 */ /* 0x0023e60000000800 */
[----:B------:R-:W-:-:S03]  /*22b0*/  FADD.FTZ R18, R25, R12 ;  /* 0x0000000c19127221 */ /* 0x000fc60000010000 */
        /* <DEDUP_REMOVED lines=9> */
.L_x_22821:
[----:B------:R-:W-:Y:S05]  /*2350*/  BSYNC.RECONVERGENT B1 ;  /* 0x0000000000017941 */ /* 0x000fea0003800200 */
.L_x_22820:
        /* <DEDUP_REMOVED lines=55> */
.L_x_22824:
[----:B------:R-:W-:Y:S05]  /*26d0*/  BSYNC.RECONVERGENT B1 ;  /* 0x0000000000017941 */ /* 0x000fea0003800200 */
.L_x_22823:
        /* <DEDUP_REMOVED lines=26> */
.L_x_22816:
[----:B------:R-:W-:Y:S05]  /*2880*/  BSYNC.RECONVERGENT B0 ;  /* 0x0000000000007941 */ /* 0x000fea0003800200 */
.L_x_22815:
        /* <DEDUP_REMOVED lines=39> */
.L_x_22829:
[----:B------:R-:W0:Y:S01]  /*2b00*/  LDS R8, [R10] ;  /* 0x000000000a087984 */ /* 0x000e220000000800 */
[----:B------:R-:W-:-:S04]  /*2b10*/  IADD3 R11, PT, PT, R11, 0x1, RZ ;  /* 0x000000010b0b7810 */ /* 0x000fc80007ffe0ff */
[----:B------:R-:W-:Y:S01]  /*2b20*/  ISETP.NE.AND P0, PT, R11, RZ, PT ;  /* 0x000000ff0b00720c */ /* 0x000fe20003f05270 */
[----:B0-----:R-:W-:-:S05]  /*2b30*/  FMUL.FTZ R13, R8, R3 ;  /* 0x00000003080d7220 */ /* 0x001fca0000410000 */
[----:B------:R0:W-:Y:S02]  /*2b40*/  STS [R10], R13 ;  /* 0x0000000d0a007388 */ /* 0x0001e40000000800 */
[----:B0-----:R-:W-:-:S05]  /*2b50*/  VIADD R10, R10, 0x200 ;  /* 0x000002000a0a7836 */ /* 0x001fca0000000000 */
[----:B------:R-:W-:Y:S05]  /*2b60*/  @P0 BRA `(.L_x_22829) ;  /* 0xfffffffc00e40947 */ /* 0x000fea000383ffff */
.L_x_22828:
[----:B------:R-:W-:Y:S05]  /*2b70*/  BSYNC.RECONVERGENT B1 ;  /* 0x0000000000017941 */ /* 0x000fea0003800200 */
.L_x_22827:
        /* <DEDUP_REMOVED lines=13> */
.L_x_22832:
        /* <DEDUP_REMOVED lines=52> */
.L_x_22831:
[----:B------:R-:W-:Y:S05]  /*2f90*/  BSYNC.RECONVERGENT B1 ;  /* 0x0000000000017941 */ /* 0x000fea0003800200 */
.L_x_22830:
        /* <DEDUP_REMOVED lines=31> */
.L_x_22834:
[----:B------:R-:W-:Y:S05]  /*3190*/  BSYNC.RECONVERGENT B1 ;  /* 0x0000000000017941 */ /* 0x000fea0003800200 */
.L_x_22833:
        /* <DEDUP_REMOVED lines=14> */
.L_x_22826:
[----:B------:R-:W-:Y:S05]  /*3280*/  BSYNC.RECONVERGENT B0 ;  /* 0x0000000000007941 */ /* 0x000fea0003800200 */
.L_x_22825:
[----:B------:R-:W-:Y:S01]  /*3290*/  BAR.SYNC.DEFER_BLOCKING 0x0 ;  /* 0x0000000000007b1d */ /* 0x000fe20000010000 */
[----:B------:R-:W-:Y:S02]  /*32a0*/  ISETP.GE.AND P0, PT, R4, UR7, PT ;  /* 0x0000000704007c0c */ /* 0x000fe4000bf06270 */
[----:B------:R-:W-:Y:S02]  /*32b0*/  CS2R R26, SRZ ;  /* 0x00000000001a7805 */ /* 0x000fe4000001ff00 */
[----:B------:R-:W-:Y:S01]  /*32c0*/  CS2R R24, SRZ ;  /* 0x0000000000187805 */ /* 0x000fe2000001ff00 */
[----:B------:R-:W2:Y:S01]  /*32d0*/  LDCU UR13, c[0x0][0x3cc] ;  /* 0x00007980ff0d77ac */ /* 0x000ea20008000800 */
[----:B------:R-:W-:Y:S01]  /*32e0*/  BSSY.RECONVERGENT B1, `(.L_x_22835) ;  /* 0x000010e000017945 */ /* 0x000fe20003800200 */
[----:B------:R-:W3:Y:S06]  /*32f0*/  LDCU.64 UR14, c[0x0][0x398] ;  /* 0x00007300ff0e77ac */ /* 0x000eec0008000a00 */
[----:B------:R-:W-:Y:S05]  /*3300*/  @P0 BRA `(.L_x_22836) ;  /* 0x00000010002c0947 */ /* 0x000fea0003800000 */
[----:B01----:R-:W0:Y:S01]  /*3310*/  I2F.RP R3, R6 ;  /* 0x0000000600037306 */ /* 0x003e220000209400 */
[----:B------:R-:W1:Y:S01]  /*3320*/  LDCU UR8, c[0x0][0x3d0] ;  /* 0x00007a00ff0877ac */ /* 0x000e620008000800 */
[----:B------:R-:W-:Y:S01]  /*3330*/  HFMA2 R11, -RZ, RZ, 0, 0 ;  /* 0x00000000ff0b7431 */ /* 0x000fe200000001ff */
[----:B------:R-:W-:Y:S01]  /*3340*/  SHF.R.U32.HI R10, RZ, 0x3, R17 ;  /* 0x00000003ff0a7819 */ /* 0x000fe20000011611 */
[----:B------:R-:W-:Y:S01]  /*3350*/  VIADD R22, R4, 0x1 ;  /* 0x0000000104167836 */ /* 0x000fe20000000000 */
[----:B------:R-:W4:Y:S01]  /*3360*/  LDCU.64 UR16, c[0x0][0x3a8] ;  /* 0x00007500ff1077ac */ /* 0x000f220008000a00 */
[----:B------:R-:W-:Y:S02]  /*3370*/  MOV R13, UR4 ;  /* 0x00000004000d7c02 */ /* 0x000fe40008000f00 */
[----:B------:R-:W-:Y:S01]  /*3380*/  LOP3.LUT R10, R10, 0x7c, RZ, 0xc0, !PT ;  /* 0x0000007c0a0a7812 */ /* 0x000fe200078ec0ff */
[----:B------:R-:W5:Y:S01]  /*3390*/  LDCU UR5, c[0x0][0x3ec] ;  /* 0x00007d80ff0577ac */ /* 0x000f620008000800 */
[----:B------:R-:W-:-:S02]  /*33a0*/  IADD3 R23, PT, PT, R4, -UR7, RZ ;  /* 0x8000000704177c10 */ /* 0x000fc4000fffe0ff */
[----:B------:R-:W-:Y:S01]  /*33b0*/  LEA R18, R4, 0x3, 0x3 ;  /* 0x0000000304127811 */ /* 0x000fe200078e18ff */
[----:B------:R-:W-:Y:S01]  /*33c0*/  IMAD.WIDE R10, R13, 0x4, R10 ;  /* 0x000000040d0a7825 */ /* 0x000fe200078e020a */
[----:B------:R-:W-:Y:S01]  /*33d0*/  MOV R27, RZ ;  /* 0x000000ff001b7202 */ /* 0x000fe20000000f00 */
[----:B0-----:R-:W0:Y:S02]  /*33e0*/  MUFU.RCP R3, R3 ;  /* 0x0000000300037308 */ /* 0x001e240000001000 */
[----:B-1----:R-:W-:-:S05]  /*33f0*/  IMAD R34, R34, UR8, RZ ;  /* 0x0000000822227c24 */ /* 0x002fca000f8e02ff */
[----:B------:R-:W-:Y:S02]  /*3400*/  SHF.R.S32.HI R35, RZ, 0x1f, R34 ;  /* 0x0000001fff237819 */ /* 0x000fe40000011422 */
[----:B-----5:R-:W-:-:S04]  /*3410*/  MOV R19, UR5 ;  /* 0x0000000500137c02 */ /* 0x020fc80008000f00 */
[----:B------:R-:W-:Y:S01]  /*3420*/  IADD3 R19, PT, PT, -R19, UR6, RZ ;  /* 0x0000000613137c10 */ /* 0x000fe2000fffe1ff */
[----:B0-----:R-:W-:Y:S01]  /*3430*/  VIADD R8, R3, 0xffffffe ;  /* 0x0ffffffe03087836 */ /* 0x001fe20000000000 */
[----:B------:R-:W-:Y:S02]  /*3440*/  IADD3 R3, PT, PT, R2, 0x120, RZ ;  /* 0x0000012002037810 */ /* 0x000fe40007ffe0ff */
[----:B----4-:R-:W-:Y:S01]  /*3450*/  IADD3 R2, P0, PT, R10, UR16, RZ ;  /* 0x000000100a027c10 */ /* 0x010fe2000ff1e0ff */
[----:B------:R0:W1:Y:S01]  /*3460*/  F2I.FTZ.U32.TRUNC.NTZ R9, R8 ;  /* 0x0000000800097305 */ /* 0x000062000021f000 */
[----:B------:R-:W-:Y:S02]  /*3470*/  LEA R15, R0, R3, 0x18 ;  /* 0x00000003000f7211 */ /* 0x000fe400078ec0ff */
[----:B------:R-:W-:-:S03]  /*3480*/  IADD3.X R3, PT, PT, R11, UR17, RZ, P0, !PT ;  /* 0x000000110b037c10 */ /* 0x000fc600087fe4ff */
[----:B------:R-:W-:Y:S02]  /*3490*/  IMAD R20, R4, 0x20, R15 ;  /* 0x0000002004147824 */ /* 0x000fe400078e020f */
[----:B0-----:R-:W-:Y:S02]  /*34a0*/  IMAD.MOV.U32 R8, RZ, RZ, RZ ;  /* 0x000000ffff087224 */ /* 0x001fe400078e00ff */
[----:B------:R-:W-:Y:S02]  /*34b0*/  VIADD R20, R20, 0x10 ;  /* 0x0000001014147836 */ /* 0x000fe40000000000 */
[----:B-1----:R-:W-:-:S04]  /*34c0*/  IMAD.MOV R12, RZ, RZ, -R9 ;  /* 0x000000ffff0c7224 */ /* 0x002fc800078e0a09 */
[----:B------:R-:W-:-:S04]  /*34d0*/  IMAD.MOV.U32 R13, RZ, RZ, R12 ;  /* 0x000000ffff0d7224 */ /* 0x000fc800078e000c */
[----:B------:R-:W-:-:S04]  /*34e0*/  IMAD R13, R13, R6, RZ ;  /* 0x000000060d0d7224 */ /* 0x000fc800078e02ff */
[----:B------:R-:W-:-:S07]  /*34f0*/  IMAD.HI.U32 R0, R9, R13, R8 ;  /* 0x0000000d09007227 */ /* 0x000fce00078e0008 */
.L_x_22847:
        /* <DEDUP_REMOVED lines=19> */
[----:B------:R-:W-:-:S02]  /*3630*/  ISETP.GE.AND P2, PT, R9, RZ, PT ;  /* 0x000000ff0900720c */ /* 0x000fc40003f46270 */
[----:B------:R-:W0:Y:S05]  /*3640*/  F2I.FTZ.U32.TRUNC.NTZ R9, R14 ;  /* 0x0000000e00097305 */ /* 0x000e2a000021f000 */
[----:B------:R-:W-:-:S06]  /*3650*/  @P0 VIADD R11, R11, 0x1 ;  /* 0x000000010b0b0836 */ /* 0x000fcc0000000000 */
[----:B------:R-:W-:Y:S02]  /*3660*/  @!P2 IADD3 R11, PT, PT, RZ, -R11, RZ ;  /* 0x8000000bff0ba210 */ /* 0x000fe40007ffe0ff */
[----:B------:R-:W-:Y:S01]  /*3670*/  @!P1 LOP3.LUT R11, RZ, R8, RZ, 0x33, !PT ;  /* 0x00000008ff0b9212 */ /* 0x000fe200078e33ff */
[----:B------:R-:W-:Y:S01]  /*3680*/  IMAD.MOV.U32 R8, RZ, RZ, RZ ;  /* 0x000000ffff087224 */ /* 0x000fe200078e00ff */
[----:B------:R-:W-:Y:S01]  /*3690*/  ISETP.NE.AND P2, PT, R13, RZ, PT ;  /* 0x000000ff0d00720c */ /* 0x000fe20003f45270 */
[----:B0-----:R-:W-:Y:S01]  /*36a0*/  IMAD.MOV R15, RZ, RZ, -R9 ;  /* 0x000000ffff0f7224 */ /* 0x001fe200078e0a09 */
[----:B------:R-:W-:-:S03]  /*36b0*/  IADD3 R12, PT, PT, R11, R28, RZ ;  /* 0x0000001c0b0c7210 */ /* 0x000fc60007ffe0ff */
        /* <DEDUP_REMOVED lines=17> */
[----:B------:R-:W2:Y:S04]  /*37d0*/  LDG.E.CONSTANT R31, desc[UR10][R2.64] ;  /* 0x0000000a021f7981 */ /* 0x000ea8000c1e9900 */
[----:B------:R-:W-:Y:S04]  /*37e0*/  LDS.128 R8, [R20+-0x10] ;  /* 0xfffff00014087984 */ /* 0x000fe80000000c00 */
[----:B------:R-:W0:Y:S01]  /*37f0*/  LDS.128 R12, [R20] ;  /* 0x00000000140c7984 */ /* 0x000e220000000c00 */
[----:B------:R-:W-:Y:S01]  /*3800*/  BSSY.RECONVERGENT B2, `(.L_x_22839) ;  /* 0x000002b000027945 */ /* 0x000fe20003800200 */
[----:B0-----:R-:W-:Y:S01]  /*3810*/  F2FP.F16.F32.PACK_AB R32, R15, R14 ;  /* 0x0000000e0f20723e */ /* 0x001fe200000000ff */
[----:B--2---:R-:W-:-:S03]  /*3820*/  IMAD.WIDE R30, R31, UR13, R34 ;  /* 0x0000000d1f1e7c25 */ /* 0x004fc6000f8e0222 */
[----:B------:R-:W-:Y:S02]  /*3830*/  LEA R29, P0, R5, R30, 0x3 ;  /* 0x0000001e051d7211 */ /* 0x000fe400078018ff */
[----:B------:R-:W-:Y:S02]  /*3840*/  F2FP.F16.F32.PACK_AB R30, R11, R10 ;  /* 0x0000000a0b1e723e */ /* 0x000fe400000000ff */
[----:B---3--:R-:W-:Y:S01]  /*3850*/  LEA R36, P1, R29, UR14, 0x1 ;  /* 0x0000000e1d247c11 */ /* 0x008fe2000f8208ff */
[----:B------:R-:W-:Y:S01]  /*3860*/  IMAD.X R10, RZ, RZ, R31, P0 ;  /* 0x000000ffff0a7224 */ /* 0x000fe200000e061f */
[----:B------:R-:W-:Y:S02]  /*3870*/  ISETP.NE.AND P0, PT, R23, -0x1, PT ;  /* 0xffffffff1700780c */ /* 0x000fe40003f05270 */
[----:B------:R-:W-:Y:S02]  /*3880*/  F2FP.F16.F32.PACK_AB R31, R13, R12 ;  /* 0x0000000c0d1f723e */ /* 0x000fe400000000ff */
[----:B------:R-:W-:-:S02]  /*3890*/  LEA.HI.X R37, R29, UR15, R10, 0x1, P1 ;  /* 0x0000000f1d257c11 */ /* 0x000fc400088f0c0a */
[----:B------:R-:W-:-:S03]  /*38a0*/  F2FP.F16.F32.PACK_AB R29, R9, R8 ;  /* 0x00000008091d723e */ /* 0x000fc600000000ff */
[----:B------:R0:W5:Y:S04]  /*38b0*/  LDG.E.128.CONSTANT R8, desc[UR10][R36.64] ;  /* 0x0000000a24087981 */ /* 0x000168000c1e9d00 */
        /* <DEDUP_REMOVED lines=31> */
.L_x_22840:
[----:B------:R-:W-:Y:S05]  /*3ab0*/  BSYNC.RECONVERGENT B2 ;  /* 0x0000000000027941 */ /* 0x000fea0003800200 */
.L_x_22839:
        /* <DEDUP_REMOVED lines=41> */
.L_x_22842:
[----:B------:R-:W-:Y:S05]  /*3d50*/  BSYNC.RECONVERGENT B2 ;  /* 0x0000000000027941 */ /* 0x000fea0003800200 */
.L_x_22841:
        /* <DEDUP_REMOVED lines=41> */
.L_x_22844:
[----:B------:R-:W-:Y:S05]  /*3ff0*/  BSYNC.RECONVERGENT B2 ;  /* 0x0000000000027941 */ /* 0x000fea0003800200 */
.L_x_22843:
[----:B------:R3:W5:Y:S02]  /*4000*/  LDG.E.128.CONSTANT R12, desc[UR10][R36.64+0x600] ;  /* 0x0006000a240c7981 */ /* 0x000764000c1e9d00 */
[----:B-----5:R-:W-:Y:S01]  /*4010*/  HMUL2 R9, R30, R9 ;  /* 0x000000091e097232 */ /* 0x020fe20000000000 */
[----:B------:R-:W-:Y:S03]  /*4020*/  BSSY.RECONVERGENT B2, `(.L_x_22845) ;  /* 0x0000021000027945 */ /* 0x000fe60003800200 */
[----:B------:R-:W-:Y:S01]  /*4030*/  HFMA2 R8, R29, R8, R9 ;  /* 0x000000081d087231 */ /* 0x000fe20000000009 */
[----:B------:R-:W-:Y:S06]  /*4040*/  @P0 BRA `(.L_x_22846) ;  /* 0x0000000000780947 */ /* 0x000fec0003800000 */
[C---:B------:R-:W-:Y:S02]  /*4050*/  IADD3 R9, PT, PT, R18.reuse, -0x2, RZ ;  /* 0xfffffffe12097810 */ /* 0x040fe40007ffe0ff */
[----:B------:R-:W-:Y:S02]  /*4060*/  ISETP.GE.AND P0, PT, R21, UR12, PT ;  /* 0x0000000c15007c0c */ /* 0x000fe4000bf06270 */
[----:B------:R-:W-:Y:S02]  /*4070*/  ISETP.GE.AND P1, PT, R9, UR12, PT ;  /* 0x0000000c09007c0c */ /* 0x000fe4000bf26270 */
[----:B------:R-:W-:Y:S02]  /*4080*/  IADD3 R9, PT, PT, R18, -0x1, RZ ;  /* 0xffffffff12097810 */ /* 0x000fe40007ffe0ff */
[----:B------:R-:W-:Y:S02]  /*4090*/  PRMT R21, R13, 0x7632, R21 ;  /* 0x000076320d157816 */ /* 0x000fe40000000015 */
[----:B------:R-:W-:-:S02]  /*40a0*/  ISETP.GE.AND P2, PT, R9, UR12, PT ;  /* 0x0000000c09007c0c */ /* 0x000fc4000bf46270 */
[C---:B------:R-:W-:Y:S02]  /*40b0*/  PRMT R9, R12.reuse, 0x7632, R9 ;  /* 0x000076320c097816 */ /* 0x040fe40000000009 */
[----:B------:R-:W-:Y:S02]  /*40c0*/  SEL R12, R12, RZ, !P0 ;  /* 0x000000ff0c0c7207 */ /* 0x000fe40004000000 */
[----:B------:R-:W-:Y:S02]  /*40d0*/  SEL R9, R9, RZ, !P1 ;  /* 0x000000ff09097207 */ /* 0x000fe40004800000 */
[----:B------:R-:W-:Y:S02]  /*40e0*/  SEL R13, R13, RZ, !P2 ;  /* 0x000000ff0d0d7207 */ /* 0x000fe40005000000 */
[----:B------:R-:W-:Y:S01]  /*40f0*/  PRMT R12, R12, 0x5410, R9 ;  /* 0x000054100c0c7816 */ /* 0x000fe20000000009 */
[C---:B------:R-:W-:Y:S01]  /*4100*/  VIADD R9, R18.reuse, 0x1 ;  /* 0x0000000112097836 */ /* 0x040fe20000000000 */
[----:B------:R-:W-:-:S04]  /*4110*/  ISETP.GE.AND P3, PT, R18, UR12, PT ;  /* 0x0000000c12007c0c */ /* 0x000fc8000bf66270 */
[----:B------:R-:W-:Y:S02]  /*4120*/  ISETP.GE.AND P0, PT, R9, UR12, PT ;  /* 0x0000000c09007c0c */ /* 0x000fe4000bf06270 */
[C---:B------:R-:W-:Y:S02]  /*4130*/  IADD3 R9, PT, PT, R18.reuse, 0x2, RZ ;  /* 0x0000000212097810 */ /* 0x040fe40007ffe0ff */
[----:B0123--:R-:W-:Y:S01]  /*4140*/  SEL R36, R21, RZ, !P3 ;  /* 0x000000ff15247207 */ /* 0x00ffe20005800000 */
[C---:B------:R-:W-:Y:S01]  /*4150*/  VIADD R21, R18.reuse, 0x4 ;  /* 0x0000000412157836 */ /* 0x040fe20000000000 */
[----:B------:R-:W-:Y:S02]  /*4160*/  ISETP.GE.AND P1, PT, R9, UR12, PT ;  /* 0x0000000c09007c0c */ /* 0x000fe4000bf26270 */
[----:B------:R-:W-:Y:S02]  /*4170*/  IADD3 R9, PT, PT, R18, 0x3, RZ ;  /* 0x0000000312097810 */ /* 0x000fe40007ffe0ff */
[----:B------:R-:W-:-:S02]  /*4180*/  PRMT R13, R13, 0x5410, R36 ;  /* 0x000054100d0d7816 */ /* 0x000fc40000000024 */
        /* <DEDUP_REMOVED lines=10> */
.L_x_22846:
[----:B------:R-:W-:Y:S05]  /*4230*/  BSYNC.RECONVERGENT B2 ;  /* 0x0000000000027941 */ /* 0x000fea0003800200 */
.L_x_22845:
        /* <DEDUP_REMOVED lines=14> */
.L_x_22838:
[----:B--23--:R-:W-:Y:S05]  /*4320*/  BSYNC.RECONVERGENT B0 ;  /* 0x0000000000007941 */ /* 0x00cfea0003800200 */
.L_x_22837:
[C---:B------:R-:W-:Y:S01]  /*4330*/  IADD3 R8, PT, PT, R22.reuse, 0x3, RZ ;  /* 0x0000000316087810 */ /* 0x040fe20007ffe0ff */
[----:B------:R-:W-:Y:S01]  /*4340*/  VIADD R22, R22, 0x4 ;  /* 0x0000000416167836 */ /* 0x000fe20000000000 */
[----:B------:R-:W-:Y:S02]  /*4350*/  IADD3 R2, P1, PT, R2, 0x10, RZ ;  /* 0x0000001002027810 */ /* 0x000fe40007f3e0ff */
[----:B------:R-:W-:Y:S02]  /*4360*/  ISETP.GE.AND P0, PT, R8, UR7, PT ;  /* 0x0000000708007c0c */ /* 0x000fe4000bf06270 */
[----:B------:R-:W-:Y:S01]  /*4370*/  IADD3 R23, PT, PT, R23, 0x4, RZ ;  /* 0x0000000417177810 */ /* 0x000fe20007ffe0ff */
[----:B------:R-:W-:Y:S01]  /*4380*/  IMAD.X R3, RZ, RZ, R3, P1 ;  /* 0x000000ffff037224 */ /* 0x000fe200008e0603 */
[----:B------:R-:W-:Y:S02]  /*4390*/  IADD3 R18, PT, PT, R18, 0x20, RZ ;  /* 0x0000002012127810 */ /* 0x000fe40007ffe0ff */
[----:B------:R-:W-:-:S07]  /*43a0*/  IADD3 R20, PT, PT, R20, 0x80, RZ ;  /* 0x0000008014147810 */ /* 0x000fce0007ffe0ff */
[----:B------:R-:W-:Y:S05]  /*43b0*/  @!P0 BRA `(.L_x_22847) ;  /* 0xfffffff000508947 */ /* 0x000fea000383ffff */
.L_x_22836:
[----:B--23--:R-:W-:Y:S05]  /*43c0*/  BSYNC.RECONVERGENT B1 ;  /* 0x0000000000017941 */ /* 0x00cfea0003800200 */
.L_x_22835:
[C---:B------:R-:W-:Y:S01]  /*43d0*/  LOP3.LUT R0, R17.reuse, 0x3c0, RZ, 0xc0, !PT ;  /* 0x000003c011007812 */ /* 0x040fe200078ec0ff */
[----:B------:R-:W-:Y:S01]  /*43e0*/  BAR.SYNC.DEFER_BLOCKING 0x0 ;  /* 0x0000000000007b1d */ /* 0x000fe20000010000 */
[C---:B------:R-:W-:Y:S02]  /*43f0*/  LOP3.LUT R2, R17.reuse, 0x3e0, RZ, 0xc0, !PT ;  /* 0x000003e011027812 */ /* 0x040fe400078ec0ff */
[----:B------:R-:W-:Y:S02]  /*4400*/  ISETP.NE.AND P0, PT, R0, 0x40, PT ;  /* 0x000000400000780c */ /* 0x000fe40003f05270 */
[C---:B------:R-:W-:Y:S01]  /*4410*/  ISETP.GT.U32.AND P3, PT, R17.reuse, 0x3f, PT ;  /* 0x0000003f1100780c */ /* 0x040fe20003f64070 */
        /* <DEDUP_REMOVED lines=14> */
.L_x_22849:
[----:B------:R-:W-:Y:S05]  /*4500*/  BSYNC.RECONVERGENT B0 ;  /* 0x0000000000007941 */ /* 0x000fea0003800200 */
.L_x_22848:
        /* <DEDUP_REMOVED lines=8> */
[----:B--2---:R-:W1:Y:S04]  /*4590*/  LDS R0, [R8] ;  /* 0x0000000008007984 */ /* 0x004e680000000800 */
[----:B------:R-:W2:Y:S04]  /*45a0*/  LDS R2, [R8+0x80] ;  /* 0x0000800008027984 */ /* 0x000ea80000000800 */
[----:B0-----:R-:W0:Y:S04]  /*45b0*/  LDS R3, [R8+0x100] ;  /* 0x0001000008037984 */ /* 0x001e280000000800 */
[----:B------:R-:W3:Y:S01]  /*45c0*/  LDS R6, [R8+0x180] ;  /* 0x0001800008067984 */ /* 0x000ee20000000800 */
[----:B-1----:R-:W-:Y:S01]  /*45d0*/  FADD.FTZ R27, R0, R27 ;  /* 0x0000001b001b7221 */ /* 0x002fe20000010000 */
[----:B--2---:R-:W-:Y:S01]  /*45e0*/  FADD.FTZ R26, R2, R26 ;  /* 0x0000001a021a7221 */ /* 0x004fe20000010000 */
[----:B0-----:R-:W-:Y:S01]  /*45f0*/  FADD.FTZ R25, R3, R25 ;  /* 0x0000001903197221 */ /* 0x001fe20000010000 */
[----:B---3--:R-:W-:-:S07]  /*4600*/  FADD.FTZ R24, R6, R24 ;  /* 0x0000001806187221 */ /* 0x008fce0000010000 */
.L_x_22851:
[----:B------:R-:W-:Y:S05]  /*4610*/  BSYNC.RECONVERGENT B0 ;  /* 0x0000000000007941 */ /* 0x000fea0003800200 */
.L_x_22850:
        /* <DEDUP_REMOVED lines=12> */
.L_x_22853:
[----:B------:R-:W-:Y:S05]  /*46e0*/  BSYNC.RECONVERGENT B0 ;  /* 0x0000000000007941 */ /* 0x000fea0003800200 */
.L_x_22852:
[----:B------:R-:W-:Y:S06]  /*46f0*/  BAR.SYNC.DEFER_BLOCKING 0x0 ;  /* 0x0000000000007b1d */ /* 0x000fec0000010000 */
[----:B------:R-:W-:Y:S04]  /*4700*/  BSSY.RECONVERGENT B0, `(.L_x_22854) ;  /* 0x000000f000007945 */ /* 0x000fe80003800200 */
[----:B------:R-:W-:Y:S05]  /*4710*/  @P2 BRA `(.L_x_22855) ;  /* 0x0000000000342947 */ /* 0x000fea0003800000 */
[----:B------:R-:W4:Y:S01]  /*4720*/  S2UR UR5, SR_CgaCtaId ;  /* 0x00000000000579c3 */ /* 0x000f220000008800 */
[----:B------:R-:W-:Y:S02]  /*4730*/  UMOV UR4, 0x400 ;  /* 0x0000040000047882 */ /* 0x000fe40000000000 */
[----:B------:R-:W-:-:S04]  /*4740*/  UIADD3 UR4, UPT, UPT, UR4, 0x120, URZ ;  /* 0x0000012004047890 */ /* 0x000fc8000fffe0ff */
[----:B----4-:R-:W-:-:S06]  /*4750*/  ULEA UR4, UR5, UR4, 0x18 ;  /* 0x0000000405047291 */ /* 0x010fcc000f8ec0ff */
[----:B---3--:R-:W-:-:S05]  /*4760*/  LEA R5, R4, UR4, 0x2 ;  /* 0x0000000404057c11 */ /* 0x008fca000f8e10ff */
[----:B--2---:R-:W2:Y:S04]  /*4770*/  LDS R0, [R5] ;  /* 0x0000000005007984 */ /* 0x004ea80000000800 */
[----:B------:R-:W3:Y:S04]  /*4780*/  LDS R2, [R5+0x80] ;  /* 0x0000800005027984 */ /* 0x000ee80000000800 */
[----:B01----:R-:W0:Y:S04]  /*4790*/  LDS R3, [R5+0x100] ;  /* 0x0001000005037984 */ /* 0x003e280000000800 */
[----:B------:R-:W1:Y:S01]  /*47a0*/  LDS R4, [R5+0x180] ;  /* 0x0001800005047984 */ /* 0x000e620000000800 */
[----:B--2---:R-:W-:Y:S01]  /*47b0*/  FADD.FTZ R27, R0, R27 ;  /* 0x0000001b001b7221 */ /* 0x004fe20000010000 */
[----:B---3--:R-:W-:Y:S01]  /*47c0*/  FADD.FTZ R26, R2, R26 ;  /* 0x0000001a021a7221 */ /* 0x008fe20000010000 */
[----:B0-----:R-:W-:Y:S01]  /*47d0*/  FADD.FTZ R25, R3, R25 ;  /* 0x0000001903197221 */ /* 0x001fe20000010000 */
[----:B-1----:R-:W-:-:S07]  /*47e0*/  FADD.FTZ R24, R4, R24 ;  /* 0x0000001804187221 */ /* 0x002fce0000010000 */
.L_x_22855:
[----:B------:R-:W-:Y:S05]  /*47f0*/  BSYNC.RECONVERGENT B0 ;  /* 0x0000000000007941 */ /* 0x000fea0003800200 */
.L_x_22854:
[----:B------:R-:W-:Y:S06]  /*4800*/  BAR.SYNC.DEFER_BLOCKING 0x0 ;  /* 0x0000000000007b1d */ /* 0x000fec0000010000 */
[----:B------:R-:W-:Y:S05]  /*4810*/  @P2 EXIT ;  /* 0x000000000000294d */ /* 0x000fea0003800000 */
[----:B--2---:R-:W2:Y:S01]  /*4820*/  S2R R0, SR_CTAID.Z ;  /* 0x0000000000007919 */ /* 0x004ea20000002700 */
[----:B------:R-:W4:Y:S01]  /*4830*/  LDCU UR4, c[0x0][0x378] ;  /* 0x00006f00ff0477ac */ /* 0x000f220008000800 */
[----:B------:R-:W-:Y:S01]  /*4840*/  IMAD R7, R7, UR9, R16 ;  /* 0x0000000907077c24 */ /* 0x000fe2000f8e0210 */
[----:B------:R-:W-:Y:S01]  /*4850*/  F2FP.F16.F32.PACK_AB R4, R24, R25 ;  /* 0x000000191804723e */ /* 0x000fe200000000ff */
[----:B------:R-:W5:Y:S02]  /*4860*/  LDCU.64 UR6, c[0x0][0x380] ;  /* 0x00007000ff0677ac */ /* 0x000f640008000a00 */
[----:B----4-:R-:W-:Y:S01]  /*4870*/  IMAD R7, R7, UR4, RZ ;  /* 0x0000000407077c24 */ /* 0x010fe2000f8e02ff */
[----:B--2---:R-:W-:-:S04]  /*4880*/  SHF.L.U32 R0, R0, 0x7, RZ ;  /* 0x0000000700007819 */ /* 0x004fc800000006ff */
[----:B------:R-:W-:-:S04]  /*4890*/  LEA R0, P0, R7, R0, 0x7 ;  /* 0x0000000007007211 */ /* 0x000fc800078038ff */
[----:B------:R-:W-:Y:S01]  /*48a0*/  LOP3.LUT R17, R0, 0x1f, R17, 0xf8, !PT ;  /* 0x0000001f00117812 */ /* 0x000fe200078ef811 */
[----:B------:R-:W-:Y:S01]  /*48b0*/  IMAD.X R6, RZ, RZ, RZ, P0 ;  /* 0x000000ffff067224 */ /* 0x000fe200000e06ff */
[----:B------:R-:W-:Y:S02]  /*48c0*/  F2FP.F16.F32.PACK_AB R0, R26, R27 ;  /* 0x0000001b1a00723e */ /* 0x000fe400000000ff */
[C---:B-----5:R-:W-:Y:S02]  /*48d0*/  LEA R2, P0, R17.reuse, UR6, 0x1 ;  /* 0x0000000611027c11 */ /* 0x060fe4000f8008ff */
[----:B---3--:R-:W-:Y:S02]  /*48e0*/  PRMT R5, R0, 0x7632, R5 ;  /* 0x0000763200057816 */ /* 0x008fe40000000005 */
[--C-:B01----:R-:W-:Y:S02]  /*48f0*/  LEA.HI.X R3, R17, UR7, R6.reuse, 0x1, P0 ;  /* 0x0000000711037c11 */ /* 0x103fe400080f0c06 */
[----:B------:R-:W-:-:S03]  /*4900*/  PRMT R6, R4, 0x7632, R6 ;  /* 0x0000763204067816 */ /* 0x000fc60000000006 */
[----:B------:R-:W-:Y:S04]  /*4910*/  STG.E.U16 desc[UR10][R2.64], R0 ;  /* 0x0000000002007986 */ /* 0x000fe8000c10150a */
[----:B------:R-:W-:Y:S04]  /*4920*/  STG.E.U16 desc[UR10][R2.64+0x40], R5 ;  /* 0x0000400502007986 */ /* 0x000fe8000c10150a */
[----:B------:R-:W-:Y:S04]  /*4930*/  STG.E.U16 desc[UR10][R2.64+0x80], R4 ;  /* 0x0000800402007986 */ /* 0x000fe8000c10150a */
[----:B------:R-:W-:Y:S01]  /*4940*/  STG.E.U16 desc[UR10][R2.64+0xc0], R6 ;  /* 0x0000c00602007986 */ /* 0x000fe2000c10150a */
[----:B------:R-:W-:Y:S05]  /*4950*/  EXIT ;  /* 0x000000000000794d */ /* 0x000fea0003800000 */
.L_x_22812:
        /* <DEDUP_REMOVED lines=8> */
.L_x_22857:
[----:B------:R-:W-:Y:S05]  /*49e0*/  BSYNC B2 ;  /* 0x0000000000027941 */ /* 0x000fea0003800000 */
.L_x_22856:
        /* <DEDUP_REMOVED lines=8> */
.L_x_22858:
[----:B------:R-:W-:Y:S01]  /*4a70*/  IMAD.MOV.U32 R8, RZ, RZ, R9 ;  /* 0x000000ffff087224 */ /* 0x000fe200078e0009 */
[----:B------:R-:W-:Y:S06]  /*4a80*/  BRA `(.L_x_22859) ;  /* 0xffffffcc00047947 */ /* 0x000fec000383ffff */
.L_x_22814:
        /* <DEDUP_REMOVED lines=8> */
.L_x_22861:
[----:B------:R-:W-:Y:S05]  /*4b10*/  BSYNC B0 ;  /* 0x0000000000007941 */ /* 0x000fea0003800000 */
.L_x_22860:
        /* <DEDUP_REMOVED lines=8> */
.L_x_22862:
[----:B------:R-:W-:Y:S02]  /*4ba0*/  HFMA2 R11, -RZ, RZ, 0, 2.384185791015625e-07 ;  /* 0x00000004ff0b7431 */ /* 0x000fe400000001ff */
[----:B------:R-:W-:-:S05]  /*4bb0*/  IMAD.MOV.U32 R2, RZ, RZ, R9 ;  /* 0x000000ffff027224 */ /* 0x000fca00078e0009 */
[----:B------:R-:W-:-:S04]  /*4bc0*/  FMNMX.FTZ R8, R3, R2, !PT ;  /* 0x0000000203087209 */ /* 0x000fc80007810000 */
[----:B------:R-:W-:-:S07]  /*4bd0*/  MOV R3, R8 ;  /* 0x0000000800037202 */ /* 0x000fce0000000f00 */
[----:B------:R-:W-:Y:S05]  /*4be0*/  WARPSYNC.COLLECTIVE R10, `(.L_x_22863) ;  /* 0x000000000a087348 */ /* 0x000fea0003c00000 */
[----:B------:R0:W1:Y:S02]  /*4bf0*/  SHFL.BFLY P2, R9, R3, R11, R12 ;  /* 0x0c00000b03097389 */ /* 0x000064000004000c */
[----:B01----:R-:W-:Y:S05]  /*4c00*/  ENDCOLLECTIVE ;  /* 0x000000000000791b */ /* 0x003fea0003800000 */
.L_x_22863:
[----:B------:R-:W-:Y:S05]  /*4c10*/  BRA `(.L_x_22864) ;  /* 0xffffffcc001c7947 */ /* 0x000fea000383ffff */
.L_x_22865:
        /* <DEDUP_REMOVED lines=14> */
.L_x_25997:


//--------------------- .text._ZN4vllm25paged_attention_v1_kernelIttLi120ELi8ELi128ELNS_18Fp8KVCacheDataTypeE0ELb1EEEvPT_PKS2_PKT0_S8_ifPKiSA_iPKfiiiSC_SC_iiiii --------------------------
	.section	.text._ZN4vllm25paged_attention_v1_kernelIttLi120ELi8ELi128ELNS_18Fp8KVCacheDataTypeE0ELb1EEEvPT_PKS2_PKT0_S8_ifPKiSA_iPKfiiiSC_SC_iiiii,"ax",@progbits
	.align	128
        .global         _ZN4vllm25paged_attention_v1_kernelIttLi120ELi8ELi128ELNS_18Fp8KVCacheDataTypeE0ELb1EEEvPT_PKS2_PKT0_S8_ifPKiSA_iPKfiiiSC_SC_iiiii
        .type           _ZN4vllm25paged_attention_v1_kernelIttLi120ELi8ELi128ELNS_18Fp8KVCacheDataTypeE0ELb1EEEvPT_PKS2_PKT0_S8_ifPKiSA_iPKfiiiSC_SC_iiiii,@function
        .size           _ZN4vllm25paged_attention_v1_kernelIttLi120ELi8ELi128ELNS_18Fp8KVCacheDataTypeE0ELb1EEEvPT_PKS2_PKT0_S8_ifPKiSA_iPKfiiiSC_SC_iiiii,(.L_x_25998 - _ZN4vllm25paged_attention_v1_kernelIttLi120ELi8ELi128ELNS_18Fp8KVCacheDataTypeE0ELb1EEEvPT_PKS2_PKT0_S8_ifPKiSA_iPKfiiiSC_SC_iiiii)
        .other          _ZN4vllm25paged_attention_v1_kernelIttLi120ELi8ELi128ELNS_18Fp8KVCacheDataTypeE0ELb1EEEvPT_PKS2_PKT0_S8_ifPKiSA_iPKfiiiSC_SC_iiiii,@"STO_CUDA_ENTRY STV_DEFAULT"
_ZN4vllm25paged_attention_v1_kernelIttLi120ELi8ELi128ELNS_18Fp8KVCacheDataTypeE0ELb1EEEvPT_PKS2_PKT0_S8_ifPKiSA_iPKfiiiSC_SC_iiiii:
.text._ZN4vllm25paged_attention_v1_kernelIttLi120ELi8ELi128ELNS_18Fp8KVCacheDataTypeE0ELb1EEEvPT_PKS2_PKT0_S8_ifPKiSA_iPKfiiiSC_SC_iiiii:
        /* <DEDUP_REMOVED lines=32> */
[----:B------:R-:W1:Y:S03]  /*0200*/  LDC R2, c[0x0][0x3a0] ;  /* 0x0000e800ff027b82 */ /* 0x000e660000000800 */
[----:B------:R3:W4:Y:S01]  /*0210*/  @!P1 LDG.E.CONSTANT R3, desc[UR6][R8.64] ;  /* 0x0000000608039981 */ /* 0x000722000c1e9900 */
[----:B--2---:R-:W-:-:S05]  /*0220*/  @P0 IMAD.WIDE.U32 R4, R18, 0x4, R4 ;  /* 0x0000000412040825 */ /* 0x004fca00078e0004 */
[----:B------:R2:W5:Y:S01]  /*0230*/  @P0 LDG.E.CONSTANT R7, desc[UR6][R4.64] ;  /* 0x0000000604070981 */ /* 0x000562000c1e9900 */
[----:B-1----:R-:W-:-:S04]  /*0240*/  IABS R13, R2 ;  /* 0x00000002000d7213 */ /* 0x002fc80000000000 */
[----:B------:R-:W1:Y:S08]  /*0250*/  I2F.RP R0, R13 ;  /* 0x0000000d00007306 */ /* 0x000e700000209400 */
[----:B-1----:R-:W1:Y:S02]  /*0260*/  MUFU.RCP R0, R0 ;  /* 0x0000000000007308 */ /* 0x002e640000001000 */
[----:B-1----:R-:W-:-:S06]  /*0270*/  IADD3 R10, PT, PT, R0, 0xffffffe, RZ ;  /* 0x0ffffffe000a7810 */ /* 0x002fcc0007ffe0ff */
[----:B------:R1:W0:Y:S02]  /*0280*/  F2I.FTZ.U32.TRUNC.NTZ R11, R10 ;  /* 0x0000000a000b7305 */ /* 0x000224000021f000 */
[----:B-1----:R-:W-:Y:S02]  /*0290*/  HFMA2 R10, -RZ, RZ, 0, 0 ;  /* 0x00000000ff0a7431 */ /* 0x002fe400000001ff */
[----:B0-----:R-:W-:-:S04]  /*02a0*/  IMAD.MOV R6, RZ, RZ, -R11 ;  /* 0x000000ffff067224 */ /* 0x001fc800078e0a0b */
[----:B---3--:R-:W-:Y:S01]  /*02b0*/  IMAD R9, R6, R13, RZ ;  /* 0x0000000d06097224 */ /* 0x008fe200078e02ff */
[----:B--2---:R-:W-:-:S03]  /*02c0*/  IABS R4, R17 ;  /* 0x0000001100047213 */ /* 0x004fc60000000000 */
[----:B------:R-:W-:-:S06]  /*02d0*/  IMAD.HI.U32 R11, R11, R9, R10 ;  /* 0x000000090b0b7227 */ /* 0x000fcc00078e000a */
[----:B------:R-:W-:-:S04]  /*02e0*/  IMAD.HI.U32 R5, R11, R4, RZ ;  /* 0x000000040b057227 */ /* 0x000fc800078e00ff */
[----:B------:R-:W-:-:S04]  /*02f0*/  IMAD.MOV R0, RZ, RZ, -R5 ;  /* 0x000000ffff007224 */ /* 0x000fc800078e0a05 */
[C---:B------:R-:W-:Y:S02]  /*0300*/  IMAD R0, R13.reuse, R0, R4 ;  /* 0x000000000d007224 */ /* 0x040fe400078e0204 */
[----:B------:R-:W0:Y:S03]  /*0310*/  LDC R4, c[0x0][0x3f4] ;  /* 0x0000fd00ff047b82 */ /* 0x000e260000000800 */
        /* <DEDUP_REMOVED lines=11> */
[----:B------:R-:W1:Y:S01]  /*03d0*/  I2F.RP R6, R0 ;  /* 0x0000000000067306 */ /* 0x000e620000209400 */
[----:B0-----:R-:W-:-:S07]  /*03e0*/  IABS R16, R4 ;  /* 0x0000000400107213 */ /* 0x001fce0000000000 */
[----:B------:R-:W0:Y:S08]  /*03f0*/  I2F.RP R12, R16 ;  /* 0x00000010000c7306 */ /* 0x000e300000209400 */
[----:B-1----:R-:W1:Y:S08]  /*0400*/  MUFU.RCP R6, R6 ;  /* 0x0000000600067308 */ /* 0x002e700000001000 */
[----:B0-----:R-:W0:Y:S01]  /*0410*/  MUFU.RCP R12, R12 ;  /* 0x0000000c000c7308 */ /* 0x001e220000001000 */
[----:B-1----:R-:W-:-:S07]  /*0420*/  IADD3 R10, PT, PT, R6, 0xffffffe, RZ ;  /* 0x0ffffffe060a7810 */ /* 0x002fce0007ffe0ff */
[----:B------:R1:W2:Y:S01]  /*0430*/  F2I.FTZ.U32.TRUNC.NTZ R11, R10 ;  /* 0x0000000a000b7305 */ /* 0x0002a2000021f000 */
[----:B0-----:R-:W-:-:S07]  /*0440*/  VIADD R8, R12, 0xffffffe ;  /* 0x0ffffffe0c087836 */ /* 0x001fce0000000000 */
[----:B------:R-:W0:Y:S01]  /*0450*/  F2I.FTZ.U32.TRUNC.NTZ R9, R8 ;  /* 0x0000000800097305 */ /* 0x000e22000021f000 */
[----:B-1----:R-:W-:Y:S01]  /*0460*/  IMAD.MOV.U32 R10, RZ, RZ, RZ ;  /* 0x000000ffff0a7224 */ /* 0x002fe200078e00ff */
[----:B--2---:R-:W-:Y:S02]  /*0470*/  IADD3 R13, PT, PT, RZ, -R11, RZ ;  /* 0x8000000bff0d7210 */ /* 0x004fe40007ffe0ff */
[----:B------:R-:W-:-:S03]  /*0480*/  IABS R6, R5 ;  /* 0x0000000500067213 */ /* 0x000fc60000000000 */
[----:B------:R-:W-:Y:S01]  /*0490*/  IMAD R13, R13, R0, RZ ;  /* 0x000000000d0d7224 */ /* 0x000fe200078e02ff */
[----:B------:R-:W-:-:S03]  /*04a0*/  IABS R12, R18 ;  /* 0x00000012000c7213 */ /* 0x000fc60000000000 */
[----:B------:R-:W-:Y:S01]  /*04b0*/  IMAD.HI.U32 R11, R11, R13, R10 ;  /* 0x0000000d0b0b7227 */ /* 0x000fe200078e000a */
[----:B------:R-:W-:-:S03]  /*04c0*/  IADD3 R13, PT, PT, RZ, -R6, RZ ;  /* 0x80000006ff0d7210 */ /* 0x000fc60007ffe0ff */
[----:B0-----:R-:W-:Y:S02]  /*04d0*/  IMAD R6, R9, R16, RZ ;  /* 0x0000001009067224 */ /* 0x001fe400078e02ff */
[----:B------:R-:W-:-:S03]  /*04e0*/  IMAD.HI.U32 R38, R11, R12, RZ ;  /* 0x0000000c0b267227 */ /* 0x000fc600078e00ff */
[----:B------:R-:W-:Y:S01]  /*04f0*/  IADD3 R15, PT, PT, RZ, -R6, RZ ;  /* 0x80000006ff0f7210 */ /* 0x000fe20007ffe0ff */
[----:B------:R-:W-:Y:S02]  /*0500*/  IMAD.MOV.U32 R8, RZ, RZ, RZ ;  /* 0x000000ffff087224 */ /* 0x000fe400078e00ff */
[----:B------:R-:W-:Y:S02]  /*0510*/  IMAD R11, R38, R13, R12 ;  /* 0x0000000d260b7224 */ /* 0x000fe400078e020c */
[----:B------:R-:W-:Y:S01]  /*0520*/  IMAD.HI.U32 R8, R9, R15, R8 ;  /* 0x0000000f09087227 */ /* 0x000fe200078e0008 */
[----:B------:R-:W0:Y:S02]  /*0530*/  S2R R12, SR_CgaCtaId ;  /* 0x00000000000c7919 */ /* 0x000e240000008800 */
[----:B------:R-:W-:Y:S01]  /*0540*/  ISETP.GT.U32.AND P4, PT, R0, R11, PT ;  /* 0x0000000b0000720c */ /* 0x000fe20003f84070 */
[----:B------:R-:W-:-:S05]  /*0550*/  VIADD R21, R32, 0xffffffff ;  /* 0xffffffff20157836 */ /* 0x000fca0000000000 */
[----:B------:R-:W-:-:S05]  /*0560*/  IABS R13, R21 ;  /* 0x00000015000d7213 */ /* 0x000fca0000000000 */
[----:B------:R-:W-:-:S05]  /*0570*/  IMAD.HI.U32 R10, R8, R13, RZ ;  /* 0x0000000d080a7227 */ /* 0x000fca00078e00ff */
[----:B------:R-:W-:Y:S01]  /*0580*/  IADD3 R6, PT, PT, RZ, -R10, RZ ;  /* 0x8000000aff067210 */ /* 0x000fe20007ffe0ff */
[----:B------:R-:W-:-:S04]  /*0590*/  @!P4 IMAD.IADD R11, R11, 0x1, -R0 ;  /* 0x000000010b0bc824 */ /* 0x000fc800078e0a00 */
[----:B------:R-:W-:Y:S01]  /*05a0*/  IMAD R13, R16, R6, R13 ;  /* 0x00000006100d7224 */ /* 0x000fe200078e020d */
[----:B------:R-:W-:-:S04]  /*05b0*/  ISETP.GE.U32.AND P0, PT, R11, R0, PT ;  /* 0x000000000b00720c */ /* 0x000fc80003f06070 */
[----:B------:R-:W-:Y:S01]  /*05c0*/  ISETP.GT.U32.AND P2, PT, R16, R13, PT ;  /* 0x0000000d1000720c */ /* 0x000fe20003f44070 */
[----:B------:R-:W1:Y:S01]  /*05d0*/  LDC R11, c[0x0][0x3f8] ;  /* 0x0000fe00ff0b7b82 */ /* 0x000e620000000800 */
[----:B------:R-:W-:Y:S02]  /*05e0*/  LOP3.LUT R0, R18, R5, RZ, 0x3c, !PT ;  /* 0x0000000512007212 */ /* 0x000fe400078e3cff */
[----:B------:R-:W-:Y:S02]  /*05f0*/  MOV R15, 0x400 ;  /* 0x00000400000f7802 */ /* 0x000fe40000000f00 */
[----:B------:R-:W-:Y:S02]  /*0600*/  ISETP.GE.AND P3, PT, R0, RZ, PT ;  /* 0x000000ff0000720c */ /* 0x000fe40003f66270 */
[----:B------:R-:W-:Y:S02]  /*0610*/  @!P4 IADD3 R38, PT, PT, R38, 0x1, RZ ;  /* 0x000000012626c810 */ /* 0x000fe40007ffe0ff */
[----:B------:R-:W-:-:S02]  /*0620*/  LOP3.LUT R9, R19, 0x3, RZ, 0xc0, !PT ;  /* 0x0000000313097812 */ /* 0x000fc400078ec0ff */
[----:B0-----:R-:W-:Y:S02]  /*0630*/  LEA R0, R12, R15, 0x18 ;  /* 0x0000000f0c007211 */ /* 0x001fe400078ec0ff */
[-C--:B------:R-:W-:Y:S02]  /*0640*/  @!P2 IADD3 R13, PT, PT, R13, -R16.reuse, RZ ;  /* 0x800000100d0da210 */ /* 0x080fe40007ffe0ff */
[----:B------:R-:W-:Y:S01]  /*0650*/  ISETP.NE.AND P4, PT, R5, RZ, PT ;  /* 0x000000ff0500720c */ /* 0x000fe20003f85270 */
[----:B------:R-:W-:Y:S01]  /*0660*/  @P0 VIADD R38, R38, 0x1 ;  /* 0x0000000126260836 */ /* 0x000fe20000000000 */
[----:B------:R-:W-:Y:S01]  /*0670*/  ISETP.GE.U32.AND P0, PT, R13, R16, PT ;  /* 0x000000100d00720c */ /* 0x000fe20003f06070 */
[----:B------:R-:W-:Y:S01]  /*0680*/  IMAD R0, R9, 0x3c, R0 ;  /* 0x0000003c09007824 */ /* 0x000fe200078e0200 */
[----:B------:R-:W-:-:S04]  /*0690*/  SHF.R.U32.HI R13, RZ, 0x2, R19 ;  /* 0x00000002ff0d7819 */ /* 0x000fc80000011613 */
[----:B------:R-:W-:Y:S01]  /*06a0*/  @!P1 LEA R6, R13, R0, 0x2 ;  /* 0x000000000d069211 */ /* 0x000fe200078e10ff */
[----:B------:R-:W-:Y:S01]  /*06b0*/  VIADD R0, R32, 0x7 ;  /* 0x0000000720007836 */ /* 0x000fe20000000000 */
[----:B------:R-:W-:Y:S01]  /*06c0*/  @!P2 IADD3 R10, PT, PT, R10, 0x1, RZ ;  /* 0x000000010a0aa810 */ /* 0x000fe20007ffe0ff */
[----:B------:R-:W-:Y:S02]  /*06d0*/  @!P3 IMAD.MOV R38, RZ, RZ, -R38 ;  /* 0x000000ffff26b224 */ /* 0x000fe400078e0a26 */
[----:B------:R-:W-:Y:S02]  /*06e0*/  @!P4 LOP3.LUT R38, RZ, R5, RZ, 0x33, !PT ;  /* 0x00000005ff26c212 */ /* 0x000fe400078e33ff */
[----:B------:R-:W-:Y:S01]  /*06f0*/  SHF.R.S32.HI R5, RZ, 0x1f, R0 ;  /* 0x0000001fff057819 */ /* 0x000fe20000011400 */
[----:B------:R-:W-:Y:S01]  /*0700*/  @P0 VIADD R10, R10, 0x1 ;  /* 0x000000010a0a0836 */ /* 0x000fe20000000000 */
[----:B-1----:R-:W-:Y:S02]  /*0710*/  ISETP.GE.AND P3, PT, R11, RZ, PT ;  /* 0x000000ff0b00720c */ /* 0x002fe40003f66270 */
[----:B------:R-:W-:-:S02]  /*0720*/  LEA.HI R5, R5, R0, RZ, 0x3 ;  /* 0x0000000005057211 */ /* 0x000fc400078f18ff */
[----:B------:R-:W-:Y:S02]  /*0730*/  MOV R0, R10 ;  /* 0x0000000a00007202 */ /* 0x000fe40000000f00 */
[----:B------:R-:W-:Y:S02]  /*0740*/  SHF.R.U32.HI R10, RZ, 0x5, R19 ;  /* 0x00000005ff0a7819 */ /* 0x000fe40000011613 */
[----:B------:R-:W-:Y:S02]  /*0750*/  SHF.R.S32.HI R5, RZ, 0x3, R5 ;  /* 0x00000003ff057819 */ /* 0x000fe40000011405 */
[----:B------:R-:W-:Y:S01]  /*0760*/  LOP3.LUT R21, R21, R4, RZ, 0x3c, !PT ;  /* 0x0000000415157212 */ /* 0x000fe200078e3cff */
[----:B----4-:R0:W-:Y:S01]  /*0770*/  @!P1 STS [R6], R3 ;  /* 0x0000000306009388 */ /* 0x0101e20000000800 */
[----:B------:R-:W-:Y:S01]  /*0780*/  BAR.SYNC.DEFER_BLOCKING 0x0 ;  /* 0x0000000000007b1d */ /* 0x000fe20000010000 */
[----:B------:R-:W-:Y:S02]  /*0790*/  ISETP.GE.AND P0, PT, R10, R5, PT ;  /* 0x000000050a00720c */ /* 0x000fe40003f06270 */
[----:B------:R-:W-:-:S02]  /*07a0*/  ISETP.GE.AND P4, PT, R21, RZ, PT ;  /* 0x000000ff1500720c */ /* 0x000fc40003f86270 */
[----:B------:R-:W-:Y:S01]  /*07b0*/  ISETP.NE.AND P1, PT, R4, RZ, PT ;  /* 0x000000ff0400720c */ /* 0x000fe20003f25270 */
[----:B------:R-:W-:Y:S02]  /*07c0*/  @!P3 IMAD R2, R2, UR5, R38 ;  /* 0x000000050202bc24 */ /* 0x000fe4000f8e0226 */
[----:B------:R-:W-:-:S03]  /*07d0*/  @P3 IMAD R30, R17, UR5, R18 ;  /* 0x00000005111e3c24 */ /* 0x000fc6000f8e0212 */
[----:B------:R-:W-:Y:S01]  /*07e0*/  @!P3 IADD3 R2, PT, PT, RZ, -R2, RZ ;  /* 0x80000002ff02b210 */ /* 0x000fe20007ffe0ff */
[----:B------:R-:W-:Y:S01]  /*07f0*/  IMAD R5, R20, UR4, RZ ;  /* 0x0000000414057c24 */ /* 0x000fe2000f8e02ff */
[----:B------:R-:W-:Y:S01]  /*0800*/  BSSY B0, `(.L_x_22866) ;  /* 0x00000f9000007945 */ /* 0x000fe20003800000 */
[----:B------:R-:W-:Y:S02]  /*0810*/  @P3 IMAD R30, R30, R11, 0x1 ;  /* 0x000000011e1e3424 */ /* 0x000fe400078e020b */
[----:B------:R-:W-:Y:S02]  /*0820*/  @!P4 IMAD.MOV R0, RZ, RZ, -R0 ;  /* 0x000000ffff00c224 */ /* 0x000fe400078e0a00 */
[----:B------:R-:W-:Y:S01]  /*0830*/  @!P3 IMAD R30, R11, R2, 0x1 ;  /* 0x000000010b1eb424 */ /* 0x000fe200078e0202 */
[----:B------:R-:W-:Y:S01]  /*0840*/  @!P1 LOP3.LUT R0, RZ, R4, RZ, 0x33, !PT ;  /* 0x00000004ff009212 */ /* 0x000fe200078e33ff */
[----:B0-----:R-:W-:Y:S01]  /*0850*/  IMAD.MOV.U32 R6, RZ, RZ, -0x800001 ;  /* 0xff7fffffff067424 */ /* 0x001fe200078e00ff */
[----:B------:R-:W-:Y:S01]  /*0860*/  MOV R11, R16 ;  /* 0x00000010000b7202 */ /* 0x000fe20000000f00 */
[----:B------:R-:W-:Y:S06]  /*0870*/  @P0 BRA `(.L_x_22867) ;  /* 0x0000000c00c40947 */ /* 0x000fec0003800000 */
[----:B------:R-:W0:Y:S01]  /*0880*/  LDCU.64 UR4, c[0x0][0x3a8] ;  /* 0x00007500ff0477ac */ /* 0x000e220008000a00 */
[----:B------:R-:W-:Y:S01]  /*0890*/  SHF.R.U32.HI R2, RZ, 0x3, R19 ;  /* 0x00000003ff027819 */ /* 0x000fe20000011613 */
[----:B------:R-:W-:Y:S01]  /*08a0*/  IMAD.SHL.U32 R4, R13, 0x4, RZ ;  /* 0x000000040d047824 */ /* 0x000fe200078e00ff */
[----:B------:R-:W-:Y:S01]  /*08b0*/  SHF.L.U32 R14, R10, 0x3, RZ ;  /* 0x000000030a0e7819 */ /* 0x000fe200000006ff */
[----:B------:R-:W-:Y:S01]  /*08c0*/  IMAD.MOV.U32 R3, RZ, RZ, RZ ;  /* 0x000000ffff037224 */ /* 0x000fe200078e00ff */
[----:B------:R-:W-:Y:S01]  /*08d0*/  LOP3.LUT R2, R2, 0x7c, RZ, 0xc0, !PT ;  /* 0x0000007c02027812 */ /* 0x000fe200078ec0ff */
[----:B------:R-:W-:Y:S01]  /*08e0*/  IMAD.MOV.U32 R6, RZ, RZ, -0x800001 ;  /* 0xff7fffffff067424 */ /* 0x000fe200078e00ff */
[----:B------:R-:W-:Y:S02]  /*08f0*/  IADD3 R15, PT, PT, R15, 0x110, RZ ;  /* 0x000001100f0f7810 */ /* 0x000fe40007ffe0ff */
[----:B------:R-:W-:Y:S01]  /*0900*/  LOP3.LUT R21, R14, 0x7, R13, 0xf8, !PT ;  /* 0x000000070e157812 */ /* 0x000fe200078ef80d */
[----:B------:R-:W-:Y:S01]  /*0910*/  IMAD.WIDE R2, R5, 0x4, R2 ;  /* 0x0000000405027825 */ /* 0x000fe200078e0202 */
[----:B------:R-:W-:-:S02]  /*0920*/  LOP3.LUT R5, R4, 0x1c, RZ, 0xc0, !PT ;  /* 0x0000001c04057812 */ /* 0x000fc400078ec0ff */
[----:B------:R-:W-:Y:S01]  /*0930*/  LEA R4, R12, R15, 0x18 ;  /* 0x0000000f0c047211 */ /* 0x000fe200078ec0ff */
[C---:B------:R-:W-:Y:S01]  /*0940*/  IMAD.IADD R26, R21.reuse, 0x1, -R32 ;  /* 0x00000001151a7824 */ /* 0x040fe200078e0a20 */
[----:B------:R-:W-:Y:S01]  /*0950*/  IADD3 R14, PT, PT, R14, 0x1, RZ ;  /* 0x000000010e0e7810 */ /* 0x000fe20007ffe0ff */
[----:B------:R-:W-:Y:S01]  /*0960*/  IMAD R5, R10, 0x20, R5 ;  /* 0x000000200a057824 */ /* 0x000fe200078e0205 */
[----:B------:R-:W-:Y:S02]  /*0970*/  IADD3 R21, PT, PT, R21, 0x1, RZ ;  /* 0x0000000115157810 */ /* 0x000fe40007ffe0ff */
[----:B0-----:R-:W-:Y:S02]  /*0980*/  IADD3 R12, P0, PT, R2, UR4, RZ ;  /* 0x00000004020c7c10 */ /* 0x001fe4000ff1e0ff */
[----:B------:R-:W-:Y:S02]  /*0990*/  IADD3 R13, PT, PT, R5, R4, RZ ;  /* 0x00000004050d7210 */ /* 0x000fe40007ffe0ff */
[----:B------:R-:W-:-:S09]  /*09a0*/  IADD3.X R15, PT, PT, R3, UR5, RZ, P0, !PT ;  /* 0x00000005030f7c10 */ /* 0x000fd200087fe4ff */
.L_x_22872:
        /* <DEDUP_REMOVED lines=51> */
.L_x_22869:
[----:B------:R-:W-:Y:S01]  /*0ce0*/  IMAD.MOV.U32 R3, RZ, RZ, R15 ;  /* 0x000000ffff037224 */ /* 0x000fe200078e000f */
[----:B------:R-:W-:-:S05]  /*0cf0*/  MOV R2, R12 ;  /* 0x0000000c00027202 */ /* 0x000fca0000000f00 */
[----:B------:R0:W2:Y:S01]  /*0d00*/  LDG.E.CONSTANT R3, desc[UR6][R2.64] ;  /* 0x0000000602037981 */ /* 0x0000a2000c1e9900 */
[----:B------:R-:W-:Y:S01]  /*0d10*/  SHF.L.U32 R4, R19, 0x1, RZ ;  /* 0x0000000113047819 */ /* 0x000fe200000006ff */
[----:B------:R-:W-:-:S03]  /*0d20*/  IMAD R5, R38, UR9, RZ ;  /* 0x0000000926057c24 */ /* 0x000fc6000f8e02ff */
[----:B------:R-:W-:-:S04]  /*0d30*/  LOP3.LUT R4, R4, 0x38, RZ, 0xc0, !PT ;  /* 0x0000003804047812 */ /* 0x000fc800078ec0ff */
[----:B------:R-:W-:-:S04]  /*0d40*/  IADD3 R4, P0, PT, R5, R4, RZ ;  /* 0x0000000405047210 */ /* 0x000fc80007f1e0ff */
[----:B------:R-:W-:Y:S01]  /*0d50*/  LEA.HI.X.SX32 R5, R5, RZ, 0x1, P0 ;  /* 0x000000ff05057211 */ /* 0x000fe200000f0eff */
[----:B------:R-:W1:Y:S01]  /*0d60*/  S2R R23, SR_CgaCtaId ;  /* 0x0000000000177919 */ /* 0x000e620000008800 */
        /* <DEDUP_REMOVED lines=10> */
[----:B-1----:R-:W-:-:S03]  /*0e10*/  LEA R2, R23, R2, 0x18 ;  /* 0x0000000217027211 */ /* 0x002fc600078ec0ff */
[----:B------:R-:W4:Y:S02]  /*0e20*/  LDG.E.CONSTANT R27, desc[UR6][R4.64+0x200] ;  /* 0x00020006041b7981 */ /* 0x000f24000c1e9900 */
[----:B------:R-:W-:Y:S02]  /*0e30*/  IMAD R2, R9, 0x3c, R2 ;  /* 0x0000003c09027824 */ /* 0x000fe400078e0202 */
[----:B------:R-:W4:Y:S04]  /*0e40*/  LDG.E.CONSTANT R24, desc[UR6][R4.64+0x280] ;  /* 0x0002800604187981 */ /* 0x000f28000c1e9900 */
[----:B------:R-:W0:Y:S04]  /*0e50*/  LDS R33, [R2+0x4] ;  /* 0x0000040002217984 */ /* 0x000e280000000800 */
[----:B------:R-:W1:Y:S01]  /*0e60*/  LDS R29, [R2] ;  /* 0x00000000021d7984 */ /* 0x000e620000000800 */
[----:B0-----:R-:W-:-:S02]  /*0e70*/  HADD2.F32 R22, -RZ, R33.H0_H0 ;  /* 0x20000021ff167230 */ /* 0x001fc40000004100 */
[----:B------:R-:W-:Y:S02]  /*0e80*/  HADD2.F32 R33, -RZ, R33.H1_H1 ;  /* 0x30000021ff217230 */ /* 0x000fe40000004100 */
[----:B--2---:R-:W-:-:S05]  /*0e90*/  HADD2.F32 R23, -RZ, R31.H0_H0 ;  /* 0x2000001fff177230 */ /* 0x004fca0000004100 */
[----:B------:R-:W-:Y:S01]  /*0ea0*/  FMUL.FTZ R35, R22, R23 ;  /* 0x0000001716237220 */ /* 0x000fe20000410000 */
[----:B-1----:R-:W-:Y:S02]  /*0eb0*/  HADD2.F32 R22, -RZ, R29.H0_H0 ;  /* 0x2000001dff167230 */ /* 0x002fe40000004100 */
[----:B---3--:R-:W-:-:S05]  /*0ec0*/  HADD2.F32 R23, -RZ, R3.H0_H0 ;  /* 0x20000003ff177230 */ /* 0x008fca0000004100 */
[----:B------:R-:W-:Y:S02]  /*0ed0*/  FFMA.FTZ R22, R22, R23, R35 ;  /* 0x0000001716167223 */ /* 0x000fe40000010023 */
[----:B------:R-:W0:Y:S01]  /*0ee0*/  LDS R23, [R2+0x8] ;  /* 0x0000080002177984 */ /* 0x000e220000000800 */
[----:B------:R-:W-:Y:S02]  /*0ef0*/  HADD2.F32 R34, -RZ, R31.H1_H1 ;  /* 0x3000001fff227230 */ /* 0x000fe40000004100 */
[----:B------:R-:W-:Y:S02]  /*0f00*/  HADD2.F32 R31, -RZ, R29.H1_H1 ;  /* 0x3000001dff1f7230 */ /* 0x000fe40000004100 */
[----:B----4-:R-:W-:Y:S02]  /*0f10*/  HADD2.F32 R29, -RZ, R28.H0_H0 ;  /* 0x2000001cff1d7230 */ /* 0x010fe40000004100 */
[----:B------:R-:W-:Y:S01]  /*0f20*/  FMUL.FTZ R36, R33, R34 ;  /* 0x0000002221247220 */ /* 0x000fe20000410000 */
[----:B------:R-:W-:-:S02]  /*0f30*/  HADD2.F32 R34, -RZ, R3.H1_H1 ;  /* 0x30000003ff227230 */ /* 0x000fc40000004100 */
[----:B------:R-:W2:Y:S01]  /*0f40*/  LDG.E.CONSTANT R3, desc[UR6][R4.64+0x300] ;  /* 0x0003000604037981 */ /* 0x000ea2000c1e9900 */
[----:B0-----:R-:W-:-:S05]  /*0f50*/  HADD2.F32 R33, -RZ, R23.H0_H0 ;  /* 0x20000017ff217230 */ /* 0x001fca0000004100 */
[----:B------:R-:W-:Y:S02]  /*0f60*/  FFMA.FTZ R33, R33, R29, R22 ;  /* 0x0000001d21217223 */ /* 0x000fe40000010016 */
[----:B------:R-:W0:Y:S01]  /*0f70*/  LDS R29, [R2+0xc] ;  /* 0x00000c00021d7984 */ /* 0x000e220000000800 */
[----:B------:R-:W-:Y:S01]  /*0f80*/  FFMA.FTZ R31, R31, R34, R36 ;  /* 0x000000221f1f7223 */ /* 0x000fe20000010024 */
[----:B------:R-:W-:Y:S02]  /*0f90*/  HADD2.F32 R34, -RZ, R23.H1_H1 ;  /* 0x30000017ff227230 */ /* 0x000fe40000004100 */
[----:B------:R-:W3:Y:S01]  /*0fa0*/  LDG.E.CONSTANT R22, desc[UR6][R4.64+0x380] ;  /* 0x0003800604167981 */ /* 0x000ee2000c1e9900 */
[----:B------:R-:W-:Y:S02]  /*0fb0*/  HADD2.F32 R28, -RZ, R28.H1_H1 ;  /* 0x3000001cff1c7230 */ /* 0x000fe40000004100 */
[----:B------:R-:W-:-:S03]  /*0fc0*/  HADD2.F32 R23, -RZ, R25.H0_H0 ;  /* 0x20000019ff177230 */ /* 0x000fc60000004100 */
[----:B------:R-:W-:Y:S01]  /*0fd0*/  FFMA.FTZ R31, R34, R28, R31 ;  /* 0x0000001c221f7223 */ /* 0x000fe2000001001f */
[----:B0-----:R-:W-:-:S05]  /*0fe0*/  HADD2.F32 R28, -RZ, R29.H0_H0 ;  /* 0x2000001dff1c7230 */ /* 0x001fca0000004100 */
[----:B------:R-:W-:Y:S02]  /*0ff0*/  FFMA.FTZ R33, R28, R23, R33 ;  /* 0x000000171c217223 */ /* 0x000fe40000010021 */
[----:B------:R-:W4:Y:S04]  /*1000*/  LDG.E.CONSTANT R23, desc[UR6][R4.64+0x400] ;  /* 0x0004000604177981 */ /* 0x000f28000c1e9900 */
[----:B------:R-:W0:Y:S01]  /*1010*/  LDS R28, [R2+0x10] ;  /* 0x00001000021c7984 */ /* 0x000e220000000800 */
[----:B------:R-:W-:-:S03]  /*1020*/  HADD2.F32 R34, -RZ, R29.H1_H1 ;  /* 0x3000001dff227230 */ /* 0x000fc60000004100 */
[----:B------:R-:W1:Y:S01]  /*1030*/  LDS R29, [R2+0x14] ;  /* 0x00001400021d7984 */ /* 0x000e620000000800 */
[----:B------:R-:W-:-:S05]  /*1040*/  HADD2.F32 R25, -RZ, R25.H1_H1 ;  /* 0x30000019ff197230 */ /* 0x000fca0000004100 */
[----:B------:R-:W-:Y:S01]  /*1050*/  FFMA.FTZ R31, R34, R25, R31 ;  /* 0x00000019221f7223 */ /* 0x000fe2000001001f */
[--C-:B------:R-:W-:Y:S02]  /*1060*/  HADD2.F32 R25, -RZ, R27.reuse.H0_H0 ;  /* 0x2000001bff197230 */ /* 0x100fe40000004100 */
[----:B------:R-:W-:Y:S02]  /*1070*/  HADD2.F32 R27, -RZ, R27.H1_H1 ;  /* 0x3000001bff1b7230 */ /* 0x000fe40000004100 */
[--C-:B0-----:R-:W-:Y:S02]  /*1080*/  HADD2.F32 R34, -RZ, R28.reuse.H0_H0 ;  /* 0x2000001cff227230 */ /* 0x101fe40000004100 */
[----:B------:R-:W-:-:S03]  /*1090*/  HADD2.F32 R28, -RZ, R28.H1_H1 ;  /* 0x3000001cff1c7230 */ /* 0x000fc60000004100 */
[----:B------:R-:W-:Y:S01]  /*10a0*/  FFMA.FTZ R33, R34, R25, R33 ;  /* 0x0000001922217223 */ /* 0x000fe20000010021 */
[----:B------:R-:W-:Y:S02]  /*10b0*/  HADD2.F32 R25, -RZ, R24.H0_H0 ;  /* 0x20000018ff197230 */ /* 0x000fe40000004100 */
[----:B------:R-:W-:Y:S01]  /*10c0*/  FFMA.FTZ R31, R28, R27, R31 ;  /* 0x0000001b1c1f7223 */ /* 0x000fe2000001001f */
[--C-:B-1----:R-:W-:Y:S01]  /*10d0*/  HADD2.F32 R28, -RZ, R29.reuse.H0_H0 ;  /* 0x2000001dff1c7230 */ /* 0x102fe20000004100 */
[----:B------:R-:W0:Y:S04]  /*10e0*/  LDS R27, [R2+0x18] ;  /* 0x00001800021b7984 */ /* 0x000e280000000800 */
[----:B------:R-:W-:Y:S02]  /*10f0*/  FFMA.FTZ R33, R28, R25, R33 ;  /* 0x000000191c217223 */ /* 0x000fe40000010021 */
[----:B------:R-:W4:Y:S01]  /*1100*/  LDG.E.CONSTANT R25, desc[UR6][R4.64+0x480] ;  /* 0x0004800604197981 */ /* 0x000f22000c1e9900 */
[----:B------:R-:W-:-:S02]  /*1110*/  HADD2.F32 R28, -RZ, R29.H1_H1 ;  /* 0x3000001dff1c7230 */ /* 0x000fc40000004100 */
[----:B------:R-:W-:Y:S01]  /*1120*/  HADD2.F32 R24, -RZ, R24.H1_H1 ;  /* 0x30000018ff187230 */ /* 0x000fe20000004100 */
[----:B------:R-:W1:Y:S04]  /*1130*/  LDS R29, [R2+0x1c] ;  /* 0x00001c00021d7984 */ /* 0x000e680000000800 */
[----:B------:R-:W-:Y:S01]  /*1140*/  FFMA.FTZ R31, R28, R24, R31 ;  /* 0x000000181c1f7223 */ /* 0x000fe2000001001f */
[--C-:B0-----:R-:W-:Y:S02]  /*1150*/  HADD2.F32 R24, -RZ, R27.reuse.H0_H0 ;  /* 0x2000001bff187230 */ /* 0x101fe40000004100 */
[----:B------:R-:W-:Y:S02]  /*1160*/  HADD2.F32 R34, -RZ, R27.H1_H1 ;  /* 0x3000001bff227230 */ /* 0x000fe40000004100 */
[----:B--2---:R-:W-:-:S05]  /*1170*/  HADD2.F32 R28, -RZ, R3.H0_H0 ;  /* 0x20000003ff1c7230 */ /* 0x004fca0000004100 */
[----:B------:R-:W-:Y:S02]  /*1180*/  FFMA.FTZ R33, R24, R28, R33 ;  /* 0x0000001c18217223 */ /* 0x000fe40000010021 */
[----:B------:R-:W2:Y:S04]  /*1190*/  LDG.E.CONSTANT R24, desc[UR6][R4.64+0x500] ;  /* 0x0005000604187981 */ /* 0x000ea8000c1e9900 */
[----:B------:R-:W0:Y:S01]  /*11a0*/  LDS R28, [R2+0x20] ;  /* 0x00002000021c7984 */ /* 0x000e220000000800 */
[----:B------:R-:W-:-:S05]  /*11b0*/  HADD2.F32 R3, -RZ, R3.H1_H1 ;  /* 0x30000003ff037230 */ /* 0x000fca0000004100 */
[----:B------:R-:W-:Y:S01]  /*11c0*/  FFMA.FTZ R31, R34, R3, R31 ;  /* 0x00000003221f7223 */ /* 0x000fe2000001001f */
[----:B-1----:R-:W-:Y:S02]  /*11d0*/  HADD2.F32 R34, -RZ, R29.H0_H0 ;  /* 0x2000001dff227230 */ /* 0x002fe40000004100 */
[--C-:B---3--:R-:W-:Y:S02]  /*11e0*/  HADD2.F32 R3, -RZ, R22.reuse.H0_H0 ;  /* 0x20000016ff037230 */ /* 0x108fe40000004100 */
[----:B------:R-:W-:-:S03]  /*11f0*/  HADD2.F32 R22, -RZ, R22.H1_H1 ;  /* 0x30000016ff167230 */ /* 0x000fc60000004100 */
[----:B------:R-:W-:Y:S01]  /*1200*/  FFMA.FTZ R33, R34, R3, R33 ;  /* 0x0000000322217223 */ /* 0x000fe20000010021 */
[----:B------:R-:W-:Y:S01]  /*1210*/  HADD2.F32 R34, -RZ, R29.H1_H1 ;  /* 0x3000001dff227230 */ /* 0x000fe20000004100 */
[----:B------:R-:W3:Y:S04]  /*1220*/  LDG.E.CONSTANT R3, desc[UR6][R4.64+0x580] ;  /* 0x0005800604037981 */ /* 0x000ee8000c1e9900 */
[----:B------:R-:W-:Y:S01]  /*1230*/  FFMA.FTZ R31, R34, R22, R31 ;  /* 0x00000016221f7223 */ /* 0x000fe2000001001f */
[----:B0-----:R-:W-:Y:S01]  /*1240*/  HADD2.F32 R34, -RZ, R28.H0_H0 ;  /* 0x2000001cff227230 */ /* 0x001fe20000004100 */
[----:B------:R-:W3:Y:S04]  /*1250*/  LDG.E.CONSTANT R22, desc[UR6][R4.64+0x600] ;  /* 0x0006000604167981 */ /* 0x000ee8000c1e9900 */
[----:B------:R-:W3:Y:S01]  /*1260*/  LDG.E.CONSTANT R29, desc[UR6][R4.64+0x700] ;  /* 0x00070006041d7981 */ /* 0x000ee2000c1e9900 */
[----:B----4-:R-:W-:-:S05]  /*1270*/  HADD2.F32 R27, -RZ, R23.H0_H0 ;  /* 0x20000017ff1b7230 */ /* 0x010fca0000004100 */
[----:B------:R-:W-:Y:S02]  /*1280*/  FFMA.FTZ R34, R34, R27, R33 ;  /* 0x0000001b22227223 */ /* 0x000fe40000010021 */
[----:B------:R0:W4:Y:S04]  /*1290*/  LDG.E.CONSTANT R27, desc[UR6][R4.64+0x680] ;  /* 0x00068006041b7981 */ /* 0x000128000c1e9900 */
[----:B------:R-:W1:Y:S01]  /*12a0*/  LDS R33, [R2+0x24] ;  /* 0x0000240002217984 */ /* 0x000e620000000800 */
[----:B------:R-:W-:Y:S02]  /*12b0*/  HADD2.F32 R28, -RZ, R28.H1_H1 ;  /* 0x3000001cff1c7230 */ /* 0x000fe40000004100 */
[----:B------:R-:W-:Y:S01]  /*12c0*/  HADD2.F32 R23, -RZ, R23.H1_H1 ;  /* 0x30000017ff177230 */ /* 0x000fe20000004100 */
[----:B0-----:R-:W-:Y:S04]  /*12d0*/  LDS R4, [R2+0x2c] ;  /* 0x00002c0002047984 */ /* 0x001fe80000000800 */
[----:B------:R-:W-:Y:S01]  /*12e0*/  FFMA.FTZ R28, R28, R23, R31 ;  /* 0x000000171c1c7223 */ /* 0x000fe2000001001f */
[----:B-1----:R-:W-:-:S02]  /*12f0*/  HADD2.F32 R23, -RZ, R33.H0_H0 ;  /* 0x20000021ff177230 */ /* 0x002fc40000004100 */
[----:B------:R-:W-:-:S05]  /*1300*/  HADD2.F32 R31, -RZ, R25.H0_H0 ;  /* 0x20000019ff1f7230 */ /* 0x000fca0000004100 */
[----:B------:R-:W-:Y:S02]  /*1310*/  FFMA.FTZ R34, R23, R31, R34 ;  /* 0x0000001f17227223 */ /* 0x000fe40000010022 */
[----:B------:R-:W0:Y:S01]  /*1320*/  LDS R23, [R2+0x28] ;  /* 0x0000280002177984 */ /* 0x000e220000000800 */
[----:B------:R-:W-:Y:S02]  /*1330*/  HADD2.F32 R33, -RZ, R33.H1_H1 ;  /* 0x30000021ff217230 */ /* 0x000fe40000004100 */
[----:B------:R-:W-:Y:S01]  /*1340*/  HADD2.F32 R25, -RZ, R25.H1_H1 ;  /* 0x30000019ff197230 */ /* 0x000fe20000004100 */
[----:B------:R-:W-:Y:S04]  /*1350*/  LDS R31, [R2+0x38] ;  /* 0x00003800021f7984 */ /* 0x000fe80000000800 */
[----:B------:R-:W-:Y:S01]  /*1360*/  FFMA.FTZ R5, R33, R25, R28 ;  /* 0x0000001921057223 */ /* 0x000fe2000001001c */
[----:B0-----:R-:W-:-:S02]  /*1370*/  HADD2.F32 R25, -RZ, R23.H0_H0 ;  /* 0x20000017ff197230 */ /* 0x001fc40000004100 */
[----:B------:R-:W-:Y:S02]  /*1380*/  HADD2.F32 R36, -RZ, R23.H1_H1 ;  /* 0x30000017ff247230 */ /* 0x000fe40000004100 */
[--C-:B------:R-:W-:Y:S02]  /*1390*/  HADD2.F32 R23, -RZ, R4.reuse.H0_H0 ;  /* 0x20000004ff177230 */ /* 0x100fe40000004100 */
[----:B------:R-:W-:Y:S01]  /*13a0*/  HADD2.F32 R4, -RZ, R4.H1_H1 ;  /* 0x30000004ff047230 */ /* 0x000fe20000004100 */
[----:B------:R-:W-:Y:S01]  /*13b0*/  UMOV UR4, 0xffffffff ;  /* 0xffffffff00047882 */ /* 0x000fe20000000000 */
[----:B------:R-:W-:Y:S02]  /*13c0*/  ISETP.NE.AND P0, PT, R9, RZ, PT ;  /* 0x000000ff0900720c */ /* 0x000fe40003f05270 */
[----:B-----5:R-:W-:Y:S01]  /*13d0*/  FSETP.NEU.FTZ.AND P1, PT, R7, RZ, PT ;  /* 0x000000ff0700720b */ /* 0x020fe20003f3d000 */
[----:B--2---:R-:W-:-:S05]  /*13e0*/  HADD2.F32 R28, -RZ, R24.H0_H0 ;  /* 0x20000018ff1c7230 */ /* 0x004fca0000004100 */
[----:B------:R-:W-:Y:S02]  /*13f0*/  FFMA.FTZ R34, R25, R28, R34 ;  /* 0x0000001c19227223 */ /* 0x000fe40000010022 */
[----:B------:R-:W0:Y:S04]  /*1400*/  LDS R28, [R2+0x30] ;  /* 0x00003000021c7984 */ /* 0x000e280000000800 */
[----:B------:R-:W1:Y:S01]  /*1410*/  LDS R25, [R2+0x34] ;  /* 0x0000340002197984 */ /* 0x000e620000000800 */
[----:B------:R-:W-:-:S05]  /*1420*/  HADD2.F32 R24, -RZ, R24.H1_H1 ;  /* 0x30000018ff187230 */ /* 0x000fca0000004100 */
[----:B------:R-:W-:Y:S01]  /*1430*/  FFMA.FTZ R5, R36, R24, R5 ;  /* 0x0000001824057223 */ /* 0x000fe20000010005 */
[--C-:B---3--:R-:W-:Y:S02]  /*1440*/  HADD2.F32 R24, -RZ, R3.reuse.H0_H0 ;  /* 0x20000003ff187230 */ /* 0x108fe40000004100 */
[----:B------:R-:W-:-:S03]  /*1450*/  HADD2.F32 R3, -RZ, R3.H1_H1 ;  /* 0x30000003ff037230 */ /* 0x000fc60000004100 */
[----:B------:R-:W-:Y:S01]  /*1460*/  FFMA.FTZ R23, R23, R24, R34 ;  /* 0x0000001817177223 */ /* 0x000fe20000010022 */
[----:B0-----:R-:W-:Y:S02]  /*1470*/  HADD2.F32 R24, -RZ, R28.H0_H0 ;  /* 0x2000001cff187230 */ /* 0x001fe40000004100 */
[----:B------:R-:W-:Y:S02]  /*1480*/  HADD2.F32 R33, -RZ, R22.H0_H0 ;  /* 0x20000016ff217230 */ /* 0x000fe40000004100 */
[----:B------:R-:W-:Y:S01]  /*1490*/  FFMA.FTZ R3, R4, R3, R5 ;  /* 0x0000000304037223 */ /* 0x000fe20000010005 */
[----:B-1----:R-:W-:Y:S02]  /*14a0*/  HADD2.F32 R2, -RZ, R25.H0_H0 ;  /* 0x20000019ff027230 */ /* 0x002fe40000004100 */
[----:B------:R-:W-:Y:S02]  /*14b0*/  HADD2.F32 R28, -RZ, R28.H1_H1 ;  /* 0x3000001cff1c7230 */ /* 0x000fe40000004100 */
[----:B------:R-:W-:Y:S01]  /*14c0*/  FFMA.FTZ R23, R24, R33, R23 ;  /* 0x0000002118177223 */ /* 0x000fe20000010017 */
[----:B------:R-:W-:-:S02]  /*14d0*/  HADD2.F32 R22, -RZ, R22.H1_H1 ;  /* 0x30000016ff167230 */ /* 0x000fc40000004100 */
[----:B------:R-:W-:-:S03]  /*14e0*/  HADD2.F32 R5, -RZ, R31.H0_H0 ;  /* 0x2000001fff057230 */ /* 0x000fc60000004100 */
[----:B------:R-:W-:Y:S01]  /*14f0*/  FFMA.FTZ R3, R28, R22, R3 ;  /* 0x000000161c037223 */ /* 0x000fe20000010003 */
[----:B------:R-:W-:Y:S02]  /*1500*/  HADD2.F32 R22, -RZ, R29.H0_H0 ;  /* 0x2000001dff167230 */ /* 0x000fe40000004100 */
[----:B------:R-:W-:Y:S02]  /*1510*/  HADD2.F32 R31, -RZ, R31.H1_H1 ;  /* 0x3000001fff1f7230 */ /* 0x000fe40000004100 */
[----:B------:R-:W-:Y:S02]  /*1520*/  HADD2.F32 R29, -RZ, R29.H1_H1 ;  /* 0x3000001dff1d7230 */ /* 0x000fe40000004100 */
[--C-:B----4-:R-:W-:Y:S02]  /*1530*/  HADD2.F32 R4, -RZ, R27.reuse.H0_H0 ;  /* 0x2000001bff047230 */ /* 0x110fe40000004100 */
[----:B------:R-:W-:-:S03]  /*1540*/  HADD2.F32 R27, -RZ, R27.H1_H1 ;  /* 0x3000001bff1b7230 */ /* 0x000fc60000004100 */
[----:B------:R-:W-:Y:S01]  /*1550*/  FFMA.FTZ R4, R2, R4, R23 ;  /* 0x0000000402047223 */ /* 0x000fe20000010017 */
[----:B------:R-:W-:-:S05]  /*1560*/  HADD2.F32 R2, -RZ, R25.H1_H1 ;  /* 0x30000019ff027230 */ /* 0x000fca0000004100 */
        /* <DEDUP_REMOVED lines=8> */
.L_x_22918:
        /* <DEDUP_REMOVED lines=12> */
.L_x_22870:
[----:B------:R-:W-:Y:S05]  /*16b0*/  BSYNC B1 ;  /* 0x0000000000017941 */ /* 0x000fea0003800000 */
.L_x_22868:
        /* <DEDUP_REMOVED lines=13> */
.L_x_22867:
[----:B------:R-:W-:Y:S05]  /*1790*/  BSYNC B0 ;  /* 0x0000000000007941 */ /* 0x000fea0003800000 */
.L_x_22866:
[----:B-----5:R-:W0:Y:S01]  /*17a0*/  S2R R7, SR_TID.X ;  /* 0x0000000000077919 */ /* 0x020e220000002100 */
        /* <DEDUP_REMOVED lines=8> */
.L_x_22923:
        /* <DEDUP_REMOVED lines=24> */
[----:B------:R-:W-:-:S03]  /*19b0*/  HFMA2 R11, -RZ, RZ, 0, 0 ;  /* 0x00000000ff0b7431 */ /* 0x000fc600000001ff */
        /* <DEDUP_REMOVED lines=21> */
.L_x_22878:
        /* <DEDUP_REMOVED lines=11> */
.L_x_22877:
[----:B------:R-:W-:Y:S05]  /*1bc0*/  BSYNC.RECONVERGENT B1 ;  /* 0x0000000000017941 */ /* 0x000fea0003800200 */
.L_x_22876:
        /* <DEDUP_REMOVED lines=12> */
.L_x_22881:
        /* <DEDUP_REMOVED lines=9> */
[----:B------:R-:W-:Y:S01]  /*1d20*/  LDS R36, [R12+0xc00] ;  /* 0x000c00000c247984 */ /* 0x000fe20000000800 */
[----:B0-----:R-:W-:-:S03]  /*1d30*/  FADD.FTZ R15, -R5, R22 ;  /* 0x00000016050f7221 */ /* 0x001fc60000010100 */
[----:B------:R-:W0:Y:S01]  /*1d40*/  LDS R22, [R12+0x800] ;  /* 0x000800000c167984 */ /* 0x000e220000000800 */
[----:B------:R-:W-:Y:S01]  /*1d50*/  FMUL.FTZ R15, R15, 1.4426950216293334961 ;  /* 0x3fb8aa3b0f0f7820 */ /* 0x000fe20000410000 */
[----:B-1----:R-:W-:-:S03]  /*1d60*/  FADD.FTZ R28, -R5, R28 ;  /* 0x0000001c051c7221 */ /* 0x002fc60000010100 */
[----:B------:R-:W1:Y:S01]  /*1d70*/  MUFU.EX2 R21, R15 ;  /* 0x0000000f00157308 */ /* 0x000e620000000800 */
[----:B------:R-:W-:Y:S01]  /*1d80*/  FMUL.FTZ R23, R28, 1.4426950216293334961 ;  /* 0x3fb8aa3b1c177820 */ /* 0x000fe20000410000 */
[C---:B--2---:R-:W-:Y:S01]  /*1d90*/  FADD.FTZ R34, -R5.reuse, R34 ;  /* 0x0000002205227221 */ /* 0x044fe20000010100 */
[----:B---3--:R-:W-:-:S03]  /*1da0*/  FADD.FTZ R26, -R5, R26 ;  /* 0x0000001a051a7221 */ /* 0x008fc60000010100 */
[----:B------:R-:W-:Y:S02]  /*1db0*/  FMUL.FTZ R25, R34, 1.4426950216293334961 ;  /* 0x3fb8aa3b22197820 */ /* 0x000fe40000410000 */
[----:B------:R-:W2:Y:S01]  /*1dc0*/  MUFU.EX2 R23, R23 ;  /* 0x0000001700177308 */ /* 0x000ea20000000800 */
[----:B------:R-:W3:Y:S01]  /*1dd0*/  LDS R34, [R12+0xe00] ;  /* 0x000e00000c227984 */ /* 0x000ee20000000800 */
[C---:B----4-:R-:W-:Y:S01]  /*1de0*/  FADD.FTZ R28, -R5.reuse, R24 ;  /* 0x00000018051c7221 */ /* 0x050fe20000010100 */
[----:B------:R-:W-:Y:S01]  /*1df0*/  FMUL.FTZ R27, R26, 1.4426950216293334961 ;  /* 0x3fb8aa3b1a1b7820 */ /* 0x000fe20000410000 */
[----:B-----5:R-:W-:Y:S01]  /*1e00*/  FADD.FTZ R29, -R5, R14 ;  /* 0x0000000e051d7221 */ /* 0x020fe20000010100 */
[----:B------:R-:W4:Y:S03]  /*1e10*/  LDS R26, [R12+0x1000] ;  /* 0x001000000c1a7984 */ /* 0x000f260000000800 */
[----:B------:R0:W5:Y:S01]  /*1e20*/  MUFU.EX2 R15, R27 ;  /* 0x0000001b000f7308 */ /* 0x0001620000000800 */
[----:B-1----:R-:W-:Y:S01]  /*1e30*/  FADD.FTZ R24, R21, R11 ;  /* 0x0000000b15187221 */ /* 0x002fe20000010000 */
[----:B------:R-:W-:Y:S01]  /*1e40*/  FMUL.FTZ R11, R28, 1.4426950216293334961 ;  /* 0x3fb8aa3b1c0b7820 */ /* 0x000fe20000410000 */
[----:B------:R-:W1:Y:S01]  /*1e50*/  LDS R14, [R12+0x1400] ;  /* 0x001400000c0e7984 */ /* 0x000e620000000800 */
[----:B------:R-:W-:-:S03]  /*1e60*/  FMUL.FTZ R29, R29, 1.4426950216293334961 ;  /* 0x3fb8aa3b1d1d7820 */ /* 0x000fc60000410000 */
[----:B------:R-:W1:Y:S01]  /*1e70*/  LDS R28, [R12+0x1200] ;  /* 0x001200000c1c7984 */ /* 0x000e620000000800 */
[----:B------:R-:W5:Y:S01]  /*1e80*/  MUFU.EX2 R25, R25 ;  /* 0x0000001900197308 */ /* 0x000f620000000800 */
[----:B--2---:R-:W-:Y:S02]  /*1e90*/  FADD.FTZ R24, R24, R23 ;  /* 0x0000001718187221 */ /* 0x004fe40000010000 */
[----:B------:R2:W-:Y:S04]  /*1ea0*/  STS [R12+-0x200], R23 ;  /* 0xfffe00170c007388 */ /* 0x0005e80000000800 */
[----:B------:R2:W-:Y:S01]  /*1eb0*/  STS [R12+-0x400], R21 ;  /* 0xfffc00150c007388 */ /* 0x0005e20000000800 */
[----:B------:R-:W4:Y:S01]  /*1ec0*/  MUFU.EX2 R11, R11 ;  /* 0x0000000b000b7308 */ /* 0x000f220000000800 */
[----:B0-----:R-:W-:-:S02]  /*1ed0*/  FADD.FTZ R27, -R5, R22 ;  /* 0x00000016051b7221 */ /* 0x001fc40000010100 */
[----:B-----5:R-:W-:Y:S02]  /*1ee0*/  STS [R12+0x200], R15 ;  /* 0x0002000f0c007388 */ /* 0x020fe40000000800 */
[----:B--2---:R-:W-:Y:S01]  /*1ef0*/  FMUL.FTZ R23, R27, 1.4426950216293334961 ;  /* 0x3fb8aa3b1b177820 */ /* 0x004fe20000410000 */
[----:B------:R-:W-:Y:S01]  /*1f00*/  FADD.FTZ R27, -R5, R40 ;  /* 0x00000028051b7221 */ /* 0x000fe20000010100 */
[----:B------:R-:W0:Y:S01]  /*1f10*/  LDS R22, [R12+0x1600] ;  /* 0x001600000c167984 */ /* 0x000e220000000800 */
[----:B------:R2:W5:Y:S01]  /*1f20*/  MUFU.EX2 R21, R29 ;  /* 0x0000001d00157308 */ /* 0x0005620000000800 */
[----:B------:R-:W-:Y:S01]  /*1f30*/  FADD.FTZ R24, R24, R25 ;  /* 0x0000001918187221 */ /* 0x000fe20000010000 */
[----:B------:R-:W-:Y:S01]  /*1f40*/  FMUL.FTZ R33, R27, 1.4426950216293334961 ;  /* 0x3fb8aa3b1b217820 */ /* 0x000fe20000410000 */
[----:B------:R-:W0:Y:S01]  /*1f50*/  LDS R40, [R12+0x1800] ;  /* 0x001800000c287984 */ /* 0x000e220000000800 */
[----:B------:R-:W-:Y:S01]  /*1f60*/  FADD.FTZ R27, -R5, R36 ;  /* 0x00000024051b7221 */ /* 0x000fe20000010100 */
[----:B------:R-:W-:-:S02]  /*1f70*/  FADD.FTZ R24, R24, R15 ;  /* 0x0000000f18187221 */ /* 0x000fc40000010000 */
[----:B------:R-:W0:Y:S01]  /*1f80*/  LDS R36, [R12+0x1a00] ;  /* 0x001a00000c247984 */ /* 0x000e220000000800 */
[----:B------:R-:W1:Y:S01]  /*1f90*/  MUFU.EX2 R23, R23 ;  /* 0x0000001700177308 */ /* 0x000e620000000800 */
[----:B------:R-:W-:Y:S01]  /*1fa0*/  FMUL.FTZ R27, R27, 1.4426950216293334961 ;  /* 0x3fb8aa3b1b1b7820 */ /* 0x000fe20000410000 */
[C---:B---3--:R-:W-:Y:S01]  /*1fb0*/  FADD.FTZ R34, -R5.reuse, R34 ;  /* 0x0000002205227221 */ /* 0x048fe20000010100 */
[----:B------:R3:W-:Y:S01]  /*1fc0*/  STS [R12], R25 ;  /* 0x000000190c007388 */ /* 0x0007e20000000800 */
[C---:B----4-:R-:W-:Y:S01]  /*1fd0*/  FADD.FTZ R26, -R5.reuse, R26 ;  /* 0x0000001a051a7221 */ /* 0x050fe20000010100 */
[----:B------:R-:W-:Y:S01]  /*1fe0*/  FADD.FTZ R24, R24, R11 ;  /* 0x0000000b18187221 */ /* 0x000fe20000010000 */
[----:B--2---:R-:W-:Y:S01]  /*1ff0*/  FMUL.FTZ R29, R34, 1.4426950216293334961 ;  /* 0x3fb8aa3b221d7820 */ /* 0x004fe20000410000 */
[----:B------:R2:W-:Y:S01]  /*2000*/  STS [R12+0x400], R11 ;  /* 0x0004000b0c007388 */ /* 0x0005e20000000800 */
[----:B------:R-:W4:Y:S01]  /*2010*/  MUFU.EX2 R27, R27 ;  /* 0x0000001b001b7308 */ /* 0x000f220000000800 */
[----:B------:R-:W-:Y:S01]  /*2020*/  FMUL.FTZ R26, R26, 1.4426950216293334961 ;  /* 0x3fb8aa3b1a1a7820 */ /* 0x000fe20000410000 */
[----:B-----5:R-:W-:Y:S01]  /*2030*/  FADD.FTZ R24, R24, R21 ;  /* 0x0000001518187221 */ /* 0x020fe20000010000 */
[C---:B-1----:R-:W-:Y:S01]  /*2040*/  FADD.FTZ R14, -R5.reuse, R14 ;  /* 0x0000000e050e7221 */ /* 0x042fe20000010100 */
[----:B------:R-:W-:Y:S01]  /*2050*/  STS [R12+0x600], R21 ;  /* 0x000600150c007388 */ /* 0x000fe20000000800 */
[----:B------:R-:W-:-:S02]  /*2060*/  FADD.FTZ R28, -R5, R28 ;  /* 0x0000001c051c7221 */ /* 0x000fc40000010100 */
[----:B------:R-:W-:Y:S01]  /*2070*/  FMUL.FTZ R14, R14, 1.4426950216293334961 ;  /* 0x3fb8aa3b0e0e7820 */ /* 0x000fe20000410000 */
[----:B---3--:R-:W1:Y:S01]  /*2080*/  MUFU.EX2 R25, R33 ;  /* 0x0000002100197308 */ /* 0x008e620000000800 */
[----:B------:R-:W-:Y:S01]  /*2090*/  FADD.FTZ R24, R24, R23 ;  /* 0x0000001718187221 */ /* 0x000fe20000010000 */
[----:B------:R-:W-:Y:S01]  /*20a0*/  FMUL.FTZ R28, R28, 1.4426950216293334961 ;  /* 0x3fb8aa3b1c1c7820 */ /* 0x000fe20000410000 */
[----:B------:R-:W-:Y:S05]  /*20b0*/  STS [R12+0x800], R23 ;  /* 0x000800170c007388 */ /* 0x000fea0000000800 */
[----:B------:R-:W3:Y:S01]  /*20c0*/  MUFU.EX2 R29, R29 ;  /* 0x0000001d001d7308 */ /* 0x000ee20000000800 */
[----:B----4-:R-:W-:Y:S01]  /*20d0*/  STS [R12+0xc00], R27 ;  /* 0x000c001b0c007388 */ /* 0x010fe20000000800 */
[----:B0-----:R-:W-:-:S06]  /*20e0*/  FADD.FTZ R22, -R5, R22 ;  /* 0x0000001605167221 */ /* 0x001fcc0000010100 */
[----:B------:R-:W0:Y:S01]  /*20f0*/  MUFU.EX2 R31, R26 ;  /* 0x0000001a001f7308 */ /* 0x000e220000000800 */
[----:B-1----:R-:W-:Y:S01]  /*2100*/  FADD.FTZ R24, R24, R25 ;  /* 0x0000001918187221 */ /* 0x002fe20000010000 */
[----:B------:R-:W-:Y:S01]  /*2110*/  STS [R12+0xa00], R25 ;  /* 0x000a00190c007388 */ /* 0x000fe20000000800 */
[C---:B------:R-:W-:Y:S01]  /*2120*/  FADD.FTZ R40, -R5.reuse, R40 ;  /* 0x0000002805287221 */ /* 0x040fe20000010100 */
[----:B------:R-:W-:Y:S01]  /*2130*/  FMUL.FTZ R22, R22, 1.4426950216293334961 ;  /* 0x3fb8aa3b16167820 */ /* 0x000fe20000410000 */
[----:B------:R-:W-:Y:S01]  /*2140*/  FADD.FTZ R24, R24, R27 ;  /* 0x0000001b18187221 */ /* 0x000fe20000010000 */
[----:B------:R-:W-:Y:S02]  /*2150*/  FADD.FTZ R36, -R5, R36 ;  /* 0x0000002405247221 */ /* 0x000fe40000010100 */
[----:B------:R-:W1:Y:S01]  /*2160*/  MUFU.EX2 R33, R28 ;  /* 0x0000001c00217308 */ /* 0x000e620000000800 */
[----:B------:R-:W-:Y:S01]  /*2170*/  FMUL.FTZ R39, R40, 1.4426950216293334961 ;  /* 0x3fb8aa3b28277820 */ /* 0x000fe20000410000 */
[----:B---3--:R-:W-:Y:S01]  /*2180*/  FADD.FTZ R24, R24, R29 ;  /* 0x0000001d18187221 */ /* 0x008fe20000010000 */
[----:B------:R-:W-:Y:S01]  /*2190*/  FMUL.FTZ R15, R36, 1.4426950216293334961 ;  /* 0x3fb8aa3b240f7820 */ /* 0x000fe20000410000 */
[----:B------:R-:W-:Y:S04]  /*21a0*/  STS [R12+0xe00], R29 ;  /* 0x000e001d0c007388 */ /* 0x000fe80000000800 */
[----:B------:R-:W3:Y:S01]  /*21b0*/  MUFU.EX2 R35, R14 ;  /* 0x0000000e00237308 */ /* 0x000ee20000000800 */
[----:B0-----:R-:W-:Y:S01]  /*21c0*/  FADD.FTZ R24, R24, R31 ;  /* 0x0000001f18187221 */ /* 0x001fe20000010000 */
[----:B------:R-:W-:Y:S06]  /*21d0*/  STS [R12+0x1000], R31 ;  /* 0x0010001f0c007388 */ /* 0x000fec0000000800 */
[----:B------:R-:W0:Y:S01]  /*21e0*/  MUFU.EX2 R37, R22 ;  /* 0x0000001600257308 */ /* 0x000e220000000800 */
[----:B-1----:R-:W-:Y:S01]  /*21f0*/  FADD.FTZ R24, R24, R33 ;  /* 0x0000002118187221 */ /* 0x002fe20000010000 */
[----:B------:R-:W-:Y:S06]  /*2200*/  STS [R12+0x1200], R33 ;  /* 0x001200210c007388 */ /* 0x000fec0000000800 */
[----:B------:R-:W1:Y:S01]  /*2210*/  MUFU.EX2 R39, R39 ;  /* 0x0000002700277308 */ /* 0x000e620000000800 */
[----:B---3--:R-:W-:Y:S01]  /*2220*/  FADD.FTZ R24, R24, R35 ;  /* 0x0000002318187221 */ /* 0x008fe20000010000 */
[----:B------:R-:W-:Y:S06]  /*2230*/  STS [R12+0x1400], R35 ;  /* 0x001400230c007388 */ /* 0x000fec0000000800 */
        /* <DEDUP_REMOVED lines=9> */
.L_x_22880:
[----:B------:R-:W-:Y:S05]  /*22d0*/  BSYNC.RECONVERGENT B1 ;  /* 0x0000000000017941 */ /* 0x000fea0003800200 */
.L_x_22879:
        /* <DEDUP_REMOVED lines=55> */
.L_x_22883:
[----:B------:R-:W-:Y:S05]  /*2650*/  BSYNC.RECONVERGENT B1 ;  /* 0x0000000000017941 */ /* 0x000fea0003800200 */
.L_x_22882:
        /* <DEDUP_REMOVED lines=26> */
.L_x_22875:
[----:B------:R-:W-:Y:S05]  /*2800*/  BSYNC.RECONVERGENT B0 ;  /* 0x0000000000007941 */ /* 0x000fea0003800200 */
.L_x_22874:
        /* <DEDUP_REMOVED lines=39> */
.L_x_22888:
[----:B------:R-:W0:Y:S01]  /*2a80*/  LDS R11, [R3] ;  /* 0x00000000030b7984 */ /* 0x000e220000000800 */
[----:B------:R-:W-:-:S05]  /*2a90*/  VIADD R9, R9, 0x1 ;  /* 0x0000000109097836 */ /* 0x000fca0000000000 */
[----:B------:R-:W-:Y:S01]  /*2aa0*/  ISETP.NE.AND P0, PT, R9, RZ, PT ;  /* 0x000000ff0900720c */ /* 0x000fe20003f05270 */
[----:B0-----:R-:W-:-:S05]  /*2ab0*/  FMUL.FTZ R12, R11, R2 ;  /* 0x000000020b0c7220 */ /* 0x001fca0000410000 */
[----:B------:R0:W-:Y:S02]  /*2ac0*/  STS [R3], R12 ;  /* 0x0000000c03007388 */ /* 0x0001e40000000800 */
[----:B0-----:R-:W-:-:S05]  /*2ad0*/  IADD3 R3, PT, PT, R3, 0x200, RZ ;  /* 0x0000020003037810 */ /* 0x001fca0007ffe0ff */
[----:B------:R-:W-:Y:S05]  /*2ae0*/  @P0 BRA `(.L_x_22888) ;  /* 0xfffffffc00e40947 */ /* 0x000fea000383ffff */
.L_x_22887:
[----:B------:R-:W-:Y:S05]  /*2af0*/  BSYNC.RECONVERGENT B1 ;  /* 0x0000000000017941 */ /* 0x000fea0003800200 */
.L_x_22886:
        /* <DEDUP_REMOVED lines=12> */
.L_x_22891:
        /* <DEDUP_REMOVED lines=28> */
[----:B-----5:R-:W-:-:S03]  /*2d80*/  FMUL.FTZ R14, R2, R23 ;  /* 0x00000017020e7220 */ /* 0x020fc60000410000 */
[----:B------:R1:W-:Y:S01]  /*2d90*/  STS [R3+0x200], R26 ;  /* 0x0002001a03007388 */ /* 0x0003e20000000800 */
[C---:B------:R-:W-:Y:S01]  /*2da0*/  FMUL.FTZ R40, R2.reuse, R27 ;  /* 0x0000001b02287220 */ /* 0x040fe20000410000 */
[C---:B------:R-:W-:Y:S02]  /*2db0*/  FMUL.FTZ R22, R2.reuse, R29 ;  /* 0x0000001d02167220 */ /* 0x040fe40000410000 */
        /* <DEDUP_REMOVED lines=20> */
.L_x_22890:
[----:B------:R-:W-:Y:S05]  /*2f00*/  BSYNC.RECONVERGENT B1 ;  /* 0x0000000000017941 */ /* 0x000fea0003800200 */
.L_x_22889:
        /* <DEDUP_REMOVED lines=31> */
.L_x_22893:
[----:B------:R-:W-:Y:S05]  /*3100*/  BSYNC.RECONVERGENT B1 ;  /* 0x0000000000017941 */ /* 0x000fea0003800200 */
.L_x_22892:
        /* <DEDUP_REMOVED lines=14> */
.L_x_22885:
[----:B------:R-:W-:Y:S05]  /*31f0*/  BSYNC.RECONVERGENT B0 ;  /* 0x0000000000007941 */ /* 0x000fea0003800200 */
.L_x_22884:
[----:B01----:R-:W-:Y:S01]  /*3200*/  VIADD R2, R32, 0x7 ;  /* 0x0000000720027836 */ /* 0x003fe20000000000 */
[----:B------:R-:W-:Y:S01]  /*3210*/  BAR.SYNC.DEFER_BLOCKING 0x0 ;  /* 0x0000000000007b1d */ /* 0x000fe20000010000 */
[----:B------:R-:W-:Y:S02]  /*3220*/  CS2R R28, SRZ ;  /* 0x00000000001c7805 */ /* 0x000fe4000001ff00 */
[----:B------:R-:W-:Y:S02]  /*3230*/  CS2R R26, SRZ ;  /* 0x00000000001a7805 */ /* 0x000fe4000001ff00 */
[----:B------:R-:W-:Y:S01]  /*3240*/  SHF.R.S32.HI R3, RZ, 0x1f, R2 ;  /* 0x0000001fff037819 */ /* 0x000fe20000011402 */
[----:B------:R-:W0:Y:S01]  /*3250*/  LDCU UR12, c[0x0][0x3cc] ;  /* 0x00007980ff0c77ac */ /* 0x000e220008000800 */
[----:B------:R-:W-:Y:S02]  /*3260*/  BSSY.RECONVERGENT B1, `(.L_x_22894) ;  /* 0x0000115000017945 */ /* 0x000fe40003800200 */
        /* <DEDUP_REMOVED lines=12> */
[----:B------:R-:W-:Y:S01]  /*3330*/  VIADD R24, R6, 0x1 ;  /* 0x0000000106187836 */ /* 0x000fe20000000000 */
[----:B------:R-:W-:Y:S01]  /*3340*/  LEA R13, R8, R13, 0x18 ;  /* 0x0000000d080d7211 */ /* 0x000fe200078ec0ff */
[----:B------:R-:W3:Y:S01]  /*3350*/  LDCU.64 UR10, c[0x0][0x3a8] ;  /* 0x00007500ff0a77ac */ /* 0x000ee20008000a00 */
[----:B------:R-:W-:Y:S01]  /*3360*/  IMAD.MOV.U32 R8, RZ, RZ, RZ ;  /* 0x000000ffff087224 */ /* 0x000fe200078e00ff */
[C---:B------:R-:W-:Y:S01]  /*3370*/  IADD3 R25, PT, PT, R6.reuse, -R5, RZ ;  /* 0x8000000506197210 */ /* 0x040fe20007ffe0ff */
[----:B------:R-:W-:Y:S01]  /*3380*/  IMAD.MOV.U32 R29, RZ, RZ, RZ ;  /* 0x000000ffff1d7224 */ /* 0x000fe200078e00ff */
[C---:B------:R-:W-:Y:S01]  /*3390*/  LEA R22, R6.reuse, R13, 0x5 ;  /* 0x0000000d06167211 */ /* 0x040fe200078e28ff */
[----:B0-----:R-:W0:Y:S01]  /*33a0*/  MUFU.RCP R10, R10 ;  /* 0x0000000a000a7308 */ /* 0x001e220000001000 */
[----:B------:R-:W-:-:S03]  /*33b0*/  LEA R23, R6, 0x3, 0x3 ;  /* 0x0000000306177811 */ /* 0x000fc600078e18ff */
[----:B------:R-:W-:Y:S02]  /*33c0*/  VIADD R22, R22, 0x10 ;  /* 0x0000001016167836 */ /* 0x000fe40000000000 */
[----:B-1----:R-:W-:Y:S01]  /*33d0*/  IMAD R11, R20, UR8, RZ ;  /* 0x00000008140b7c24 */ /* 0x002fe2000f8e02ff */
[----:B------:R-:W1:Y:S01]  /*33e0*/  LDCU UR8, c[0x0][0x3ec] ;  /* 0x00007d80ff0877ac */ /* 0x000e620008000800 */
[----:B--2---:R-:W-:Y:S02]  /*33f0*/  IMAD R38, R38, UR9, RZ ;  /* 0x0000000926267c24 */ /* 0x004fe4000f8e02ff */
[----:B------:R-:W-:-:S03]  /*3400*/  IMAD.WIDE R2, R11, 0x4, R2 ;  /* 0x000000040b027825 */ /* 0x000fc600078e0202 */
[----:B------:R-:W-:Y:S02]  /*3410*/  SHF.R.S32.HI R39, RZ, 0x1f, R38 ;  /* 0x0000001fff277819 */ /* 0x000fe40000011426 */
[----:B---3--:R-:W-:Y:S02]  /*3420*/  IADD3 R4, P0, PT, R2, UR10, RZ ;  /* 0x0000000a02047c10 */ /* 0x008fe4000ff1e0ff */
[----:B0-----:R-:W-:Y:S02]  /*3430*/  IADD3 R9, PT, PT, R10, 0xffffffe, RZ ;  /* 0x0ffffffe0a097810 */ /* 0x001fe40007ffe0ff */
[----:B------:R-:W-:-:S04]  /*3440*/  IADD3.X R3, PT, PT, R3, UR11, RZ, P0, !PT ;  /* 0x0000000b03037c10 */ /* 0x000fc800087fe4ff */
[----:B------:R-:W0:Y:S01]  /*3450*/  F2I.FTZ.U32.TRUNC.NTZ R9, R9 ;  /* 0x0000000900097305 */ /* 0x000e22000021f000 */
[----:B-1----:R-:W-:Y:S02]  /*3460*/  IADD3 R0, PT, PT, R0, -UR8, RZ ;  /* 0x8000000800007c10 */ /* 0x002fe4000fffe0ff */
[----:B0-----:R-:W-:-:S05]  /*3470*/  IADD3 R12, PT, PT, RZ, -R9, RZ ;  /* 0x80000009ff0c7210 */ /* 0x001fca0007ffe0ff */
[----:B------:R-:W-:-:S04]  /*3480*/  IMAD.MOV.U32 R11, RZ, RZ, R12 ;  /* 0x000000ffff0b7224 */ /* 0x000fc800078e000c */
[----:B------:R-:W-:-:S04]  /*3490*/  IMAD R11, R11, R16, RZ ;  /* 0x000000100b0b7224 */ /* 0x000fc800078e02ff */
[----:B------:R-:W-:-:S07]  /*34a0*/  IMAD.HI.U32 R2, R9, R11, R8 ;  /* 0x0000000b09027227 */ /* 0x000fce00078e0008 */
.L_x_22906:
        /* <DEDUP_REMOVED lines=19> */
[----:B------:R-:W-:-:S05]  /*35e0*/  ISETP.NE.AND P1, PT, R8, RZ, PT ;  /* 0x000000ff0800720c */ /* 0x000fca0003f25270 */
[----:B------:R-:W0:Y:S06]  /*35f0*/  F2I.FTZ.U32.TRUNC.NTZ R9, R9 ;  /* 0x0000000900097305 */ /* 0x000e2c000021f000 */
[----:B------:R-:W-:-:S04]  /*3600*/  @P0 VIADD R11, R11, 0x1 ;  /* 0x000000010b0b0836 */ /* 0x000fc80000000000 */
        /* <DEDUP_REMOVED lines=21> */
[----:B--2---:R-:W-:Y:S05]  /*3760*/  @!P0 BRA P1, `(.L_x_22897) ;  /* 0x0000000800e88947 */ /* 0x004fea0000800000 */
[----:B------:R-:W-:Y:S01]  /*3770*/  MOV R34, R4 ;  /* 0x0000000400227202 */ /* 0x000fe20000000f00 */
[----:B------:R-:W-:Y:S01]  /*3780*/  IMAD.MOV.U32 R35, RZ, RZ, R3 ;  /* 0x000000ffff237224 */ /* 0x000fe200078e0003 */
[----:B------:R-:W0:Y:S04]  /*3790*/  LDS.128 R8, [R22+-0x10] ;  /* 0xfffff00016087984 */ /* 0x000e280000000c00 */
[----:B------:R1:W2:Y:S04]  /*37a0*/  LDG.E.CONSTANT R33, desc[UR6][R34.64] ;  /* 0x0000000622217981 */ /* 0x0002a8000c1e9900 */
[----:B------:R-:W3:Y:S01]  /*37b0*/  LDS.128 R12, [R22] ;  /* 0x00000000160c7984 */ /* 0x000ee20000000c00 */
[----:B0-----:R-:W-:-:S02]  /*37c0*/  F2FP.F16.F32.PACK_AB R31, R9, R8 ;  /* 0x00000008091f723e */ /* 0x001fc400000000ff */
[----:B------:R-:W-:-:S05]  /*37d0*/  F2FP.F16.F32.PACK_AB R10, R11, R10 ;  /* 0x0000000a0b0a723e */ /* 0x000fca00000000ff */
[----:B-1----:R-:W-:Y:S01]  /*37e0*/  IMAD.MOV.U32 R34, RZ, RZ, R10 ;  /* 0x000000ffff227224 */ /* 0x002fe200078e000a */
[----:B------:R-:W-:Y:S01]  /*37f0*/  BSSY.RECONVERGENT B2, `(.L_x_22898) ;  /* 0x0000029000027945 */ /* 0x000fe20003800200 */
[----:B---3--:R-:W-:Y:S01]  /*3800*/  F2FP.F16.F32.PACK_AB R36, R15, R14 ;  /* 0x0000000e0f24723e */ /* 0x008fe200000000ff */
[----:B--2---:R-:W-:Y:S01]  /*3810*/  IMAD.WIDE R8, R33, UR12, R38 ;  /* 0x0000000c21087c25 */ /* 0x004fe2000f8e0226 */
[----:B------:R-:W-:Y:S02]  /*3820*/  F2FP.F16.F32.PACK_AB R33, R13, R12 ;  /* 0x0000000c0d21723e */ /* 0x000fe400000000ff */
[----:B------:R-:W-:-:S04]  /*3830*/  LEA R8, P0, R7, R8, 0x3 ;  /* 0x0000000807087211 */ /* 0x000fc800078018ff */
[----:B------:R-:W-:Y:S02]  /*3840*/  IADD3.X R9, PT, PT, RZ, R9, RZ, P0, !PT ;  /* 0x00000009ff097210 */ /* 0x000fe400007fe4ff */
[C---:B------:R-:W-:Y:S02]  /*3850*/  LEA R40, P1, R8.reuse, UR4, 0x1 ;  /* 0x0000000408287c11 */ /* 0x040fe4000f8208ff */
        /* <DEDUP_REMOVED lines=34> */
.L_x_22899:
[----:B------:R-:W-:Y:S05]  /*3a80*/  BSYNC.RECONVERGENT B2 ;  /* 0x0000000000027941 */ /* 0x000fea0003800200 */
.L_x_22898:
        /* <DEDUP_REMOVED lines=41> */
.L_x_22901:
[----:B------:R-:W-:Y:S05]  /*3d20*/  BSYNC.RECONVERGENT B2 ;  /* 0x0000000000027941 */ /* 0x000fea0003800200 */
.L_x_22900:
[----:B------:R2:W5:Y:S02]  /*3d30*/  LDG.E.128.CONSTANT R12, desc[UR6][R40.64+0x400] ;  /* 0x00040006280c7981 */ /* 0x000564000c1e9d00 */
[----:B-----5:R-:W-:-:S04]  /*3d40*/  HMUL2 R9, R34, R9 ;  /* 0x0000000922097232 */ /* 0x020fc80000000000 */
[----:B------:R-:W-:-:S04]  /*3d50*/  HFMA2 R9, R31, R8, R9 ;  /* 0x000000081f097231 */ /* 0x000fc80000000009 */
[----:B------:R-:W-:-:S04]  /*3d60*/  HFMA2 R9, R33, R10, R9 ;  /* 0x0000000a21097231 */ /* 0x000fc80000000009 */
[----:B------:R-:W-:-:S05]  /*3d70*/  HFMA2 R9, R36, R11, R9 ;  /* 0x0000000b24097231 */ /* 0x000fca0000000009 */
[--C-:B------:R-:W-:Y:S02]  /*3d80*/  HADD2.F32 R8, -RZ, R9.reuse.H0_H0 ;  /* 0x20000009ff087230 */ /* 0x100fe40000004100 */
[----:B------:R-:W-:Y:S01]  /*3d90*/  HADD2.F32 R9, -RZ, R9.H1_H1 ;  /* 0x30000009ff097230 */ /* 0x000fe20000004100 */
[----:B------:R-:W-:Y:S04]  /*3da0*/  BSSY.RECONVERGENT B2, `(.L_x_22902) ;  /* 0x0000022000027945 */ /* 0x000fe80003800200 */
[----:B------:R-:W-:-:S04]  /*3db0*/  FADD.FTZ R9, R8, R9 ;  /* 0x0000000908097221 */ /* 0x000fc80000010000 */
[----:B------:R-:W-:Y:S01]  /*3dc0*/  FADD.FTZ R28, R28, R9 ;  /* 0x000000091c1c7221 */ /* 0x000fe20000010000 */
[----:B--2---:R-:W-:Y:S06]  /*3dd0*/  @P0 BRA `(.L_x_22903) ;  /* 0x0000000000780947 */ /* 0x004fec0003800000 */
[C---:B------:R-:W-:Y:S02]  /*3de0*/  IADD3 R9, PT, PT, R23.reuse, -0x1, RZ ;  /* 0xffffffff17097810 */ /* 0x040fe40007ffe0ff */
[-C--:B------:R-:W-:Y:S02]  /*3df0*/  ISETP.GE.AND P2, PT, R23, R32.reuse, PT ;  /* 0x000000201700720c */ /* 0x080fe40003f46270 */
[----:B------:R-:W-:Y:S01]  /*3e00*/  ISETP.GE.AND P1, PT, R9, R32, PT ;  /* 0x000000200900720c */ /* 0x000fe20003f26270 */
[----:B------:R-:W-:Y:S01]  /*3e10*/  VIADD R9, R23, 0x1 ;  /* 0x0000000117097836 */ /* 0x000fe20000000000 */
[C---:B------:R-:W-:Y:S02]  /*3e20*/  PRMT R8, R13.reuse, 0x7632, R8 ;  /* 0x000076320d087816 */ /* 0x040fe40000000008 */
        /* <DEDUP_REMOVED lines=25> */
.L_x_22903:
[----:B------:R-:W-:Y:S05]  /*3fc0*/  BSYNC.RECONVERGENT B2 ;  /* 0x0000000000027941 */ /* 0x000fea0003800200 */
.L_x_22902:
[----:B------:R-:W-:Y:S01]  /*3fd0*/  HMUL2 R13, R34, R13 ;  /* 0x0000000d220d7232 */ /* 0x000fe20000000000 */
[----:B------:R-:W-:-:S03]  /*3fe0*/  ISETP.GT.U32.AND P1, PT, R7, 0x17, PT ;  /* 0x000000170700780c */ /* 0x000fc60003f24070 */
[----:B------:R-:W-:-:S04]  /*3ff0*/  HFMA2 R13, R31, R12, R13 ;  /* 0x0000000c1f0d7231 */ /* 0x000fc8000000000d */
        /* <DEDUP_REMOVED lines=10> */
[C---:B------:R-:W-:Y:S01]  /*40a0*/  IADD3 R13, PT, PT, R23.reuse, -0x2, RZ ;  /* 0xfffffffe170d7810 */ /* 0x040fe20007ffe0ff */
[C---:B------:R-:W-:Y:S01]  /*40b0*/  VIADD R15, R23.reuse, 0x4 ;  /* 0x00000004170f7836 */ /* 0x040fe20000000000 */
[-C--:B------:R-:W-:Y:S02]  /*40c0*/  ISETP.GE.AND P3, PT, R23, R32.reuse, PT ;  /* 0x000000201700720c */ /* 0x080fe40003f66270 */
[-C--:B------:R-:W-:Y:S02]  /*40d0*/  ISETP.GE.AND P1, PT, R13, R32.reuse, PT ;  /* 0x000000200d00720c */ /* 0x080fe40003f26270 */
[----:B------:R-:W-:Y:S02]  /*40e0*/  IADD3 R13, PT, PT, R23, -0x1, RZ ;  /* 0xffffffff170d7810 */ /* 0x000fe40007ffe0ff */
[-C--:B------:R-:W-:Y:S02]  /*40f0*/  ISETP.GE.AND P0, PT, R21, R32.reuse, PT ;  /* 0x000000201500720c */ /* 0x080fe40003f06270 */
[----:B------:R-:W-:-:S02]  /*4100*/  ISETP.GE.AND P2, PT, R13, R32, PT ;  /* 0x000000200d00720c */ /* 0x000fc40003f46270 */
[----:B-----5:R-:W-:Y:S02]  /*4110*/  PRMT R13, R9, 0x7632, R13 ;  /* 0x00007632090d7816 */ /* 0x020fe4000000000d */
[C---:B------:R-:W-:Y:S02]  /*4120*/  PRMT R12, R8.reuse, 0x7632, R12 ;  /* 0x00007632080c7816 */ /* 0x040fe4000000000c */
[----:B------:R-:W-:Y:S02]  /*4130*/  SEL R14, R13, RZ, !P3 ;  /* 0x000000ff0d0e7207 */ /* 0x000fe40005800000 */
[----:B------:R-:W-:Y:S02]  /*4140*/  SEL R8, R8, RZ, !P0 ;  /* 0x000000ff08087207 */ /* 0x000fe40004000000 */
[----:B------:R-:W-:Y:S02]  /*4150*/  SEL R13, R12, RZ, !P1 ;  /* 0x000000ff0c0d7207 */ /* 0x000fe40004800000 */
[----:B------:R-:W-:-:S02]  /*4160*/  PRMT R12, R10, 0x7632, R12 ;  /* 0x000076320a0c7816 */ /* 0x000fc4000000000c */
[----:B------:R-:W-:Y:S01]  /*4170*/  PRMT R8, R8, 0x5410, R13 ;  /* 0x0000541008087816 */ /* 0x000fe2000000000d */
[----:B------:R-:W-:Y:S01]  /*4180*/  VIADD R13, R23, 0x1 ;  /* 0x00000001170d7836 */ /* 0x000fe20000000000 */
[----:B------:R-:W-:-:S04]  /*4190*/  SEL R9, R9, RZ, !P2 ;  /* 0x000000ff09097207 */ /* 0x000fc80005000000 */
[-C--:B------:R-:W-:Y:S02]  /*41a0*/  ISETP.GE.AND P0, PT, R13, R32.reuse, PT ;  /* 0x000000200d00720c */ /* 0x080fe40003f06270 */
[----:B------:R-:W-:Y:S02]  /*41b0*/  IADD3 R13, PT, PT, R23, 0x2, RZ ;  /* 0x00000002170d7810 */ /* 0x000fe40007ffe0ff */
[----:B------:R-:W-:Y:S02]  /*41c0*/  SEL R10, R10, RZ, !P0 ;  /* 0x000000ff0a0a7207 */ /* 0x000fe40004000000 */
[-C--:B------:R-:W-:Y:S02]  /*41d0*/  ISETP.GE.AND P1, PT, R13, R32.reuse, PT ;  /* 0x000000200d00720c */ /* 0x080fe40003f26270 */
[----:B------:R-:W-:Y:S02]  /*41e0*/  IADD3 R13, PT, PT, R23, 0x3, RZ ;  /* 0x00000003170d7810 */ /* 0x000fe40007ffe0ff */
[----:B------:R-:W-:-:S02]  /*41f0*/  ISETP.GE.AND P0, PT, R15, R32, PT ;  /* 0x000000200f00720c */ /* 0x000fc40003f06270 */
[----:B------:R-:W-:Y:S02]  /*4200*/  ISETP.GE.AND P2, PT, R13, R32, PT ;  /* 0x000000200d00720c */ /* 0x000fe40003f46270 */
[----:B------:R-:W-:Y:S02]  /*4210*/  SEL R13, R12, RZ, !P1 ;  /* 0x000000ff0c0d7207 */ /* 0x000fe40004800000 */
[C---:B------:R-:W-:Y:S02]  /*4220*/  PRMT R12, R11.reuse, 0x7632, R12 ;  /* 0x000076320b0c7816 */ /* 0x040fe4000000000c */
[----:B------:R-:W-:Y:S02]  /*4230*/  SEL R11, R11, RZ, !P2 ;  /* 0x000000ff0b0b7207 */ /* 0x000fe40005000000 */
[----:B------:R-:W-:Y:S02]  /*4240*/  SEL R12, R12, RZ, !P0 ;  /* 0x000000ff0c0c7207 */ /* 0x000fe40004000000 */
[----:B------:R-:W-:-:S02]  /*4250*/  PRMT R9, R9, 0x5410, R14 ;  /* 0x0000541009097816 */ /* 0x000fc4000000000e */
[----:B------:R-:W-:Y:S02]  /*4260*/  PRMT R10, R10, 0x5410, R13 ;  /* 0x000054100a0a7816 */ /* 0x000fe4000000000d */
[----:B------:R-:W-:-:S07]  /*4270*/  PRMT R11, R11, 0x5410, R12 ;  /* 0x000054100b0b7816 */ /* 0x000fce000000000c */
.L_x_22905:
[----:B------:R-:W-:Y:S05]  /*4280*/  BSYNC.RECONVERGENT B2 ;  /* 0x0000000000027941 */ /* 0x000fea0003800200 */
.L_x_22904:
        /* <DEDUP_REMOVED lines=8> */
.L_x_22897:
[----:B------:R-:W-:Y:S05]  /*4310*/  BSYNC.RECONVERGENT B0 ;  /* 0x0000000000007941 */ /* 0x000fea0003800200 */
.L_x_22896:
        /* <DEDUP_REMOVED lines=9> */
.L_x_22895:
[----:B------:R-:W-:Y:S05]  /*43b0*/  BSYNC.RECONVERGENT B1 ;  /* 0x0000000000017941 */ /* 0x000fea0003800200 */
.L_x_22894:
[----:B------:R-:W3:Y:S01]  /*43c0*/  S2UR UR5, SR_CgaCtaId ;  /* 0x00000000000579c3 */ /* 0x000ee20000008800 */
        /* <DEDUP_REMOVED lines=11> */
[----:B---3--:R-:W-:-:S06]  /*4480*/  ULEA UR4, UR5, UR4, 0x18 ;  /* 0x0000000405047291 */ /* 0x008fcc000f8ec0ff */
[----:B------:R-:W-:Y:S01]  /*4490*/  LEA R6, R6, UR4, 0x2 ;  /* 0x0000000406067c11 */ /* 0x000fe2000f8e10ff */
[----:B------:R-:W-:Y:S06]  /*44a0*/  @P2 BRA `(.L_x_22908) ;  /* 0x0000000000142947 */ /* 0x000fec0003800000 */
[----:B------:R-:W-:Y:S01]  /*44b0*/  ISETP.GT.U32.AND P2, PT, R7, 0x17, PT ;  /* 0x000000170700780c */ /* 0x000fe20003f44070 */
[----:B------:R3:W-:Y:S04]  /*44c0*/  STS [R6+-0x3c0], R29 ;  /* 0xfffc401d06007388 */ /* 0x0007e80000000800 */
[----:B------:R3:W-:Y:S04]  /*44d0*/  STS [R6+-0x340], R28 ;  /* 0xfffcc01c06007388 */ /* 0x0007e80000000800 */
[----:B------:R3:W-:Y:S04]  /*44e0*/  STS [R6+-0x2c0], R27 ;  /* 0xfffd401b06007388 */ /* 0x0007e80000000800 */
[----:B------:R3:W-:Y:S02]  /*44f0*/  @!P2 STS [R6+-0x240], R26 ;  /* 0xfffdc01a0600a388 */ /* 0x0007e40000000800 */
.L_x_22908:
[----:B------:R-:W-:Y:S05]  /*4500*/  BSYNC.RECONVERGENT B0 ;  /* 0x0000000000007941 */ /* 0x000fea0003800200 */
.L_x_22907:
[----:B------:R-:W-:Y:S06]  /*4510*/  BAR.SYNC.DEFER_BLOCKING 0x0 ;  /* 0x0000000000007b1d */ /* 0x000fec0000010000 */
[----:B------:R-:W-:Y:S04]  /*4520*/  BSSY.RECONVERGENT B0, `(.L_x_22909) ;  /* 0x000000b000007945 */ /* 0x000fe80003800200 */
[----:B------:R-:W-:Y:S05]  /*4530*/  @P3 BRA `(.L_x_22910) ;  /* 0x0000000000243947 */ /* 0x000fea0003800000 */
[----:B------:R-:W-:Y:S01]  /*4540*/  ISETP.GT.U32.AND P2, PT, R7, 0x17, PT ;  /* 0x000000170700780c */ /* 0x000fe20003f44070 */
[----:B------:R-:W3:Y:S04]  /*4550*/  LDS R0, [R6] ;  /* 0x0000000006007984 */ /* 0x000ee80000000800 */
[----:B------:R-:W4:Y:S04]  /*4560*/  LDS R2, [R6+0x80] ;  /* 0x0000800006027984 */ /* 0x000f280000000800 */
[----:B------:R-:W5:Y:S04]  /*4570*/  LDS R3, [R6+0x100] ;  /* 0x0001000006037984 */ /* 0x000f680000000800 */
[----:B------:R-:W0:Y:S01]  /*4580*/  @!P2 LDS R4, [R6+0x180] ;  /* 0x000180000604a984 */ /* 0x000e220000000800 */
[----:B---3--:R-:W-:Y:S01]  /*4590*/  FADD.FTZ R29, R0, R29 ;  /* 0x0000001d001d7221 */ /* 0x008fe20000010000 */
[----:B----4-:R-:W-:Y:S01]  /*45a0*/  FADD.FTZ R28, R2, R28 ;  /* 0x0000001c021c7221 */ /* 0x010fe20000010000 */
[----:B-----5:R-:W-:Y:S01]  /*45b0*/  FADD.FTZ R27, R3, R27 ;  /* 0x0000001b031b7221 */ /* 0x020fe20000010000 */
[----:B0-----:R-:W-:-:S07]  /*45c0*/  @!P2 FADD.FTZ R26, R4, R26 ;  /* 0x0000001a041aa221 */ /* 0x001fce0000010000 */
.L_x_22910:
[----:B------:R-:W-:Y:S05]  /*45d0*/  BSYNC.RECONVERGENT B0 ;  /* 0x0000000000007941 */ /* 0x000fea0003800200 */
.L_x_22909:
        /* <DEDUP_REMOVED lines=8> */
.L_x_22912:
[----:B------:R-:W-:Y:S05]  /*4660*/  BSYNC.RECONVERGENT B0 ;  /* 0x0000000000007941 */ /* 0x000fea0003800200 */
.L_x_22911:
[----:B------:R-:W-:Y:S06]  /*4670*/  BAR.SYNC.DEFER_BLOCKING 0x0 ;  /* 0x0000000000007b1d */ /* 0x000fec0000010000 */
[----:B------:R-:W-:Y:S04]  /*4680*/  BSSY.RECONVERGENT B0, `(.L_x_22913) ;  /* 0x000000b000007945 */ /* 0x000fe80003800200 */
[----:B------:R-:W-:Y:S05]  /*4690*/  @P0 BRA `(.L_x_22914) ;  /* 0x0000000000240947 */ /* 0x000fea0003800000 */
[----:B------:R-:W-:Y:S01]  /*46a0*/  ISETP.GT.U32.AND P1, PT, R7, 0x17, PT ;  /* 0x000000170700780c */ /* 0x000fe20003f24070 */
[----:B------:R-:W3:Y:S04]  /*46b0*/  LDS R0, [R6] ;  /* 0x0000000006007984 */ /* 0x000ee80000000800 */
[----:B------:R-:W5:Y:S04]  /*46c0*/  LDS R2, [R6+0x80] ;  /* 0x0000800006027984 */ /* 0x000f680000000800 */
[----:B------:R-:W0:Y:S04]  /*46d0*/  LDS R3, [R6+0x100] ;  /* 0x0001000006037984 */ /* 0x000e280000000800 */
[----:B------:R-:W1:Y:S01]  /*46e0*/  @!P1 LDS R4, [R6+0x180] ;  /* 0x0001800006049984 */ /* 0x000e620000000800 */
[----:B---34-:R-:W-:Y:S01]  /*46f0*/  FADD.FTZ R29, R0, R29 ;  /* 0x0000001d001d7221 */ /* 0x018fe20000010000 */
[----:B-----5:R-:W-:Y:S01]  /*4700*/  FADD.FTZ R28, R2, R28 ;  /* 0x0000001c021c7221 */ /* 0x020fe20000010000 */
[----:B0-----:R-:W-:Y:S01]  /*4710*/  FADD.FTZ R27, R3, R27 ;  /* 0x0000001b031b7221 */ /* 0x001fe20000010000 */
[----:B-1----:R-:W-:-:S07]  /*4720*/  @!P1 FADD.FTZ R26, R4, R26 ;  /* 0x0000001a041a9221 */ /* 0x002fce0000010000 */
.L_x_22914:
[----:B------:R-:W-:Y:S05]  /*4730*/  BSYNC.RECONVERGENT B0 ;  /* 0x0000000000007941 */ /* 0x000fea0003800200 */
.L_x_22913:
[----:B------:R-:W-:Y:S06]  /*4740*/  BAR.SYNC.DEFER_BLOCKING 0x0 ;  /* 0x0000000000007b1d */ /* 0x000fec0000010000 */
[----:B------:R-:W-:Y:S05]  /*4750*/  @P0 EXIT ;  /* 0x000000000000094d */ /* 0x000fea0003800000 */
[----:B------:R-:W5:Y:S01]  /*4760*/  S2UR UR4, SR_CTAID.Z ;  /* 0x00000000000479c3 */ /* 0x000f620000002700 */
[----:B------:R-:W0:Y:S01]  /*4770*/  LDCU UR5, c[0x0][0x378] ;  /* 0x00006f00ff0577ac */ /* 0x000e220008000800 */
[----:B------:R-:W-:Y:S01]  /*4780*/  IMAD R17, R20, R17, R18 ;  /* 0x0000001114117224 */ /* 0x000fe200078e0212 */
[----:B------:R-:W-:Y:S01]  /*4790*/  F2FP.F16.F32.PACK_AB R4, RZ, R27 ;  /* 0x0000001bff04723e */ /* 0x000fe200000000ff */
[----:B------:R-:W1:Y:S02]  /*47a0*/  LDCU.64 UR8, c[0x0][0x380] ;  /* 0x00007000ff0877ac */ /* 0x000e640008000a00 */
[----:B0-----:R-:W-:-:S04]  /*47b0*/  IMAD R17, R17, UR5, RZ ;  /* 0x0000000511117c24 */ /* 0x001fc8000f8e02ff */
[----:B------:R-:W-:Y:S01]  /*47c0*/  IMAD R0, R17, 0x78, RZ ;  /* 0x0000007811007824 */ /* 0x000fe200078e02ff */
[----:B-----5:R-:W-:-:S06]  /*47d0*/  UIMAD UR4, UR4, 0x78, URZ ;  /* 0x00000078040478a4 */ /* 0x020fcc000f8e02ff */
[C---:B------:R-:W-:Y:S02]  /*47e0*/  IADD3 R3, P0, P1, R7.reuse, UR4, R0 ;  /* 0x0000000407037c10 */ /* 0x040fe4000f91e000 */
[----:B------:R-:W-:Y:S02]  /*47f0*/  F2FP.F16.F32.PACK_AB R0, R28, R29 ;  /* 0x0000001d1c00723e */ /* 0x000fe400000000ff */
[----:B---34-:R-:W-:Y:S02]  /*4800*/  IADD3.X R6, PT, PT, RZ, RZ, RZ, P0, P1 ;  /* 0x000000ffff067210 */ /* 0x018fe400007e24ff */
[----:B------:R-:W-:Y:S02]  /*4810*/  ISETP.GT.U32.AND P1, PT, R7, 0x17, PT ;  /* 0x000000170700780c */ /* 0x000fe40003f24070 */
[----:B-1----:R-:W-:Y:S02]  /*4820*/  LEA R2, P0, R3, UR8, 0x1 ;  /* 0x0000000803027c11 */ /* 0x002fe4000f8008ff */
[----:B------:R-:W-:-:S02]  /*4830*/  PRMT R5, R0, 0x7632, R5 ;  /* 0x0000763200057816 */ /* 0x000fc40000000005 */
        /* <DEDUP_REMOVED lines=8> */
.L_x_22871:
        /* <DEDUP_REMOVED lines=8> */
.L_x_22916:
[----:B------:R-:W-:Y:S05]  /*4940*/  BSYNC B2 ;  /* 0x0000000000027941 */ /* 0x000fea0003800000 */
.L_x_22915:
        /* <DEDUP_REMOVED lines=8> */
.L_x_22917:
[----:B------:R-:W-:Y:S01]  /*49d0*/  IMAD.MOV.U32 R2, RZ, RZ, R5 ;  /* 0x000000ffff027224 */ /* 0x000fe200078e0005 */
[----:B------:R-:W-:Y:S06]  /*49e0*/  BRA `(.L_x_22918) ;  /* 0xffffffcc00007947 */ /* 0x000fec000383ffff */
.L_x_22873:
[----:B------:R-:W-:Y:S01]  /*49f0*/  HFMA2 R23, -RZ, RZ, 0, 9.5367431640625e-07 ;  /* 0x00000010ff177431 */ /* 0x000fe200000001ff */
[----:B------:R-:W-:Y:S01]  /*4a00*/  BSSY B0, `(.L_x_22919) ;  /* 0x0000007000007945 */ /* 0x000fe20003800000 */
[----:B------:R-:W-:Y:S01]  /*4a10*/  MOV R3, R6 ;  /* 0x0000000600037202 */ /* 0x000fe20000000f00 */
[----:B------:R-:W-:Y:S01]  /*4a20*/  IMAD.MOV.U32 R24, RZ, RZ, 0x1f ;  /* 0x0000001fff187424 */ /* 0x000fe200078e00ff */
[----:B------:R-:W-:-:S07]  /*4a30*/  MOV R22, 0xffffffff ;  /* 0xffffffff00167802 */ /* 0x000fce0000000f00 */
[----:B------:R-:W-:Y:S05]  /*4a40*/  WARPSYNC.COLLECTIVE R22, `(.L_x_22920) ;  /* 0x0000000016087348 */ /* 0x000fea0003c00000 */
[----:B------:R0:W1:Y:S02]  /*4a50*/  SHFL.BFLY P2, R5, R3, R23, R24 ;  /* 0x0c00001703057389 */ /* 0x0000640000040018 */
[----:B01----:R-:W-:Y:S05]  /*4a60*/  ENDCOLLECTIVE ;  /* 0x000000000000791b */ /* 0x003fea0003800000 */
.L_x_22920:
[----:B------:R-:W-:Y:S05]  /*4a70*/  BSYNC B0 ;  /* 0x0000000000007941 */ /* 0x000fea0003800000 */
.L_x_22919:
        /* <DEDUP_REMOVED lines=8> */
.L_x_22921:
[----:B------:R-:W-:Y:S02]  /*4b00*/  HFMA2 R23, -RZ, RZ, 0, 2.384185791015625e-07 ;  /* 0x00000004ff177431 */ /* 0x000fe400000001ff */
[----:B------:R-:W-:-:S05]  /*4b10*/  IMAD.MOV.U32 R2, RZ, RZ, R5 ;  /* 0x000000ffff027224 */ /* 0x000fca00078e0005 */
[----:B------:R-:W-:-:S04]  /*4b20*/  FMNMX.FTZ R2, R3, R2, !PT ;  /* 0x0000000203027209 */ /* 0x000fc80007810000 */
[----:B------:R-:W-:-:S07]  /*4b30*/  MOV R3, R2 ;  /* 0x0000000200037202 */ /* 0x000fce0000000f00 */
[----:B------:R-:W-:Y:S05]  /*4b40*/  WARPSYNC.COLLECTIVE R22, `(.L_x_22922) ;  /* 0x0000000016087348 */ /* 0x000fea0003c00000 */
[----:B------:R0:W1:Y:S02]  /*4b50*/  SHFL.BFLY P2, R5, R3, R23, R24 ;  /* 0x0c00001703057389 */ /* 0x0000640000040018 */
[----:B01----:R-:W-:Y:S05]  /*4b60*/  ENDCOLLECTIVE ;  /* 0x000000000000791b */ /* 0x003fea0003800000 */
.L_x_22922:
[----:B------:R-:W-:Y:S05]  /*4b70*/  BRA `(.L_x_22923) ;  /* 0xffffffcc002c7947 */ /* 0x000fea000383ffff */
.L_x_22924:
        /* <DEDUP_REMOVED lines=16> */
.L_x_25998:


//--------------------- .text._ZN4vllm25paged_attention_v1_kernelIttLi112ELi8ELi128ELNS_18Fp8KVCacheDataTypeE0ELb1EEEvPT_PKS2_PKT0_S8_ifPKiSA_iPKfiiiSC_SC_iiiii --------------------------
	.section	.text._ZN4vllm25paged_attention_v1_kernelIttLi112ELi8ELi128ELNS_18Fp8KVCacheDataTypeE0ELb1EEEvPT_PKS2_PKT0_S8_ifPKiSA_iPKfiiiSC_SC_iiiii,"ax",@progbits
	.align	128
        .global         _ZN4vllm25paged_attention_v1_kernelIttLi112ELi8ELi128ELNS_18Fp8KVCacheDataTypeE0ELb1EEEvPT_PKS2_PKT0_S8_ifPKiSA_iPKfiiiSC_SC_iiiii
        .type           _ZN4vllm25paged_attention_v1_kernelIttLi112ELi8ELi128ELNS_18Fp8KVCacheDataTypeE0ELb1EEEvPT_PKS2_PKT0_S8_ifPKiSA_iPKfiiiSC_SC_iiiii,@function
        .size           _ZN4vllm25paged_attention_v1_kernelIttLi112ELi8ELi128ELNS_18Fp8KVCacheDataTypeE0ELb1EEEvPT_PKS2_PKT0_S8_ifPKiSA_iPKfiiiSC_SC_iiiii,(.L_x_25999 - _ZN4vllm25paged_attention_v1_kernelIttLi112ELi8ELi128ELNS_18Fp8KVCacheDataTypeE0ELb1EEEvPT_PKS2_PKT0_S8_ifPKiSA_iPKfiiiSC_SC_iiiii)
        .other          _ZN4vllm25paged_attention_v1_kernelIttLi112ELi8ELi128ELNS_18Fp8KVCacheDataTypeE0ELb1EEEvPT_PKS2_PKT0_S8_ifPKiSA_iPKfiiiSC_SC_iiiii,@"STO_CUDA_ENTRY STV_DEFAULT"
_ZN4vllm25paged_attention_v1_kernelIttLi112ELi8ELi128ELNS_18Fp8KVCacheDataTypeE0ELb1EEEvPT_PKS2_PKT0_S8_ifPKiSA_iPKfiiiSC_SC_iiiii:
.text._ZN4vllm25paged_attention_v1_kernelIttLi112ELi8ELi128ELNS_18Fp8KVCacheDataTypeE0ELb1EEEvPT_PKS2_PKT0_S8_ifPKiSA_iPKfiiiSC_SC_iiiii:
        /* <DEDUP_REMOVED lines=26> */
[----:B------:R-:W-:-:S04]  /*01a0*/  SHF.R.S32.HI R0, RZ, 0x1f, R0 ;  /* 0x0000001fff007819 */ /* 0x000fc80000011400 */
[----:B------:R-:W-:Y:S02]  /*01b0*/  @!P1 IADD3.X R0, PT, PT, RZ, R0, RZ, P2, P3 ;  /* 0x00000000ff009210 */ /* 0x000fe400017e64ff */
[----:B-1----:R-:W-:-:S04]  /*01c0*/  @!P1 LEA R4, P2, R2, R6, 0x1 ;  /* 0x0000000602049211 */ /* 0x002fc800078408ff */
[----:B------:R-:W-:Y:S02]  /*01d0*/  @!P1 LEA.HI.X R5, R2, R7, R0, 0x1, P2 ;  /* 0x0000000702059211 */ /* 0x000fe400010f0c00 */
[----:B------:R-:W1:Y:S04]  /*01e0*/  LDC R2, c[0x0][0x3a0] ;  /* 0x0000e800ff027b82 */ /* 0x000e680000000800 */
[----:B------:R-:W2:Y:S01]  /*01f0*/  @!P1 LDG.E.CONSTANT R5, desc[UR6][R4.64] ;  /* 0x0000000604059981 */ /* 0x000ea2000c1e9900 */
[----:B------:R-:W-:-:S03]  /*0200*/  IMAD.MOV.U32 R3, RZ, RZ, RZ ;  /* 0x000000ffff037224 */ /* 0x000fc600078e00ff */
[----:B------:R-:W3:Y:S01]  /*0210*/  @P0 LDC.64 R6, c[0x0][0x3c0] ;  /* 0x0000f000ff060b82 */ /* 0x000ee20000000a00 */
[----:B-1----:R-:W-:-:S04]  /*0220*/  IABS R11, R2 ;  /* 0x00000002000b7213 */ /* 0x002fc80000000000 */
[----:B------:R-:W1:Y:S01]  /*0230*/  I2F.RP R0, R11 ;  /* 0x0000000b00007306 */ /* 0x000e620000209400 */
[----:B---3--:R-:W-:-:S05]  /*0240*/  @P0 IMAD.WIDE.U32 R6, R18, 0x4, R6 ;  /* 0x0000000412060825 */ /* 0x008fca00078e0006 */
[----:B------:R3:W5:Y:S01]  /*0250*/  @P0 LDG.E.CONSTANT R3, desc[UR6][R6.64] ;  /* 0x0000000606030981 */ /* 0x000762000c1e9900 */
[----:B------:R-:W-:Y:S01]  /*0260*/  BSSY B0, `(.L_x_22925) ;  /* 0x0000143000007945 */ /* 0x000fe20003800000 */
[----:B-1----:R-:W1:Y:S01]  /*0270*/  MUFU.RCP R0, R0 ;  /* 0x0000000000007308 */ /* 0x002e620000001000 */
[----:B---3--:R-:W3:Y:S01]  /*0280*/  LDC R6, c[0x0][0x3f4] ;  /* 0x0000fd00ff067b82 */ /* 0x008ee20000000800 */
[----:B-1----:R-:W-:-:S06]  /*0290*/  IADD3 R8, PT, PT, R0, 0xffffffe, RZ ;  /* 0x0ffffffe00087810 */ /* 0x002fcc0007ffe0ff */
[----:B------:R1:W4:Y:S01]  /*02a0*/  F2I.FTZ.U32.TRUNC.NTZ R9, R8 ;  /* 0x0000000800097305 */ /* 0x000322000021f000 */
[----:B---3--:R-:W-:Y:S01]  /*02b0*/  IABS R16, R6 ;  /* 0x0000000600107213 */ /* 0x008fe20000000000 */
[----:B-1----:R-:W-:-:S06]  /*02c0*/  HFMA2 R8, -RZ, RZ, 0, 0 ;  /* 0x00000000ff087431 */ /* 0x002fcc00000001ff */
[----:B------:R-:W1:Y:S01]  /*02d0*/  I2F.RP R12, R16 ;  /* 0x00000010000c7306 */ /* 0x000e620000209400 */
[----:B----4-:R-:W-:-:S04]  /*02e0*/  IMAD.MOV R4, RZ, RZ, -R9 ;  /* 0x000000ffff047224 */ /* 0x010fc800078e0a09 */
[----:B------:R-:W-:Y:S01]  /*02f0*/  IMAD R13, R4, R11, RZ ;  /* 0x0000000b040d7224 */ /* 0x000fe200078e02ff */
[----:B------:R-:W-:-:S03]  /*0300*/  IABS R4, R17 ;  /* 0x0000001100047213 */ /* 0x000fc60000000000 */
[----:B------:R-:W-:Y:S01]  /*0310*/  IMAD.HI.U32 R9, R9, R13, R8 ;  /* 0x0000000d09097227 */ /* 0x000fe200078e0008 */
[----:B-1----:R-:W1:Y:S05]  /*0320*/  MUFU.RCP R12, R12 ;  /* 0x0000000c000c7308 */ /* 0x002e6a0000001000 */
[----:B------:R-:W-:-:S04]  /*0330*/  IMAD.HI.U32 R7, R9, R4, RZ ;  /* 0x0000000409077227 */ /* 0x000fc800078e00ff */
[----:B------:R-:W-:-:S04]  /*0340*/  IMAD.MOV R0, RZ, RZ, -R7 ;  /* 0x000000ffff007224 */ /* 0x000fc800078e0a07 */
[----:B------:R-:W-:-:S05]  /*0350*/  IMAD R0, R11, R0, R4 ;  /* 0x000000000b007224 */ /* 0x000fca00078e0204 */
[----:B------:R-:W-:Y:S01]  /*0360*/  ISETP.GT.U32.AND P2, PT, R11, R0, PT ;  /* 0x000000000b00720c */ /* 0x000fe20003f44070 */
[----:B-1----:R-:W-:Y:S01]  /*0370*/  VIADD R8, R12, 0xffffffe ;  /* 0x0ffffffe0c087836 */ /* 0x002fe20000000000 */
[----:B------:R-:W-:-:S03]  /*0380*/  IABS R12, R18 ;  /* 0x00000012000c7213 */ /* 0x000fc60000000000 */
[----:B------:R1:W-:Y:S08]  /*0390*/  F2I.FTZ.U32.TRUNC.NTZ R9, R8 ;  /* 0x0000000800097305 */ /* 0x0003f0000021f000 */
[-C--:B------:R-:W-:Y:S01]  /*03a0*/  @!P2 IADD3 R0, PT, PT, R0, -R11.reuse, RZ ;  /* 0x8000000b0000a210 */ /* 0x080fe20007ffe0ff */
[----:B------:R-:W-:Y:S01]  /*03b0*/  @!P2 VIADD R7, R7, 0x1 ;  /* 0x000000010707a836 */ /* 0x000fe20000000000 */
[----:B------:R-:W-:Y:S01]  /*03c0*/  ISETP.NE.AND P2, PT, R2, RZ, PT ;  /* 0x000000ff0200720c */ /* 0x000fe20003f45270 */
[----:B-1----:R-:W-:Y:S01]  /*03d0*/  IMAD.MOV.U32 R8, RZ, RZ, RZ ;  /* 0x000000ffff087224 */ /* 0x002fe200078e00ff */
[----:B------:R-:W-:-:S02]  /*03e0*/  ISETP.GE.U32.AND P0, PT, R0, R11, PT ;  /* 0x0000000b0000720c */ /* 0x000fc40003f06070 */
[----:B------:R-:W-:-:S04]  /*03f0*/  LOP3.LUT R0, R17, R2, RZ, 0x3c, !PT ;  /* 0x0000000211007212 */ /* 0x000fc800078e3cff */
[----:B------:R-:W-:-:S07]  /*0400*/  ISETP.GE.AND P3, PT, R0, RZ, PT ;  /* 0x000000ff0000720c */ /* 0x000fce0003f66270 */
[----:B------:R-:W-:-:S06]  /*0410*/  @P0 IADD3 R7, PT, PT, R7, 0x1, RZ ;  /* 0x0000000107070810 */ /* 0x000fcc0007ffe0ff */
[----:B------:R-:W-:Y:S01]  /*0420*/  @!P3 IMAD.MOV R7, RZ, RZ, -R7 ;  /* 0x000000ffff07b224 */ /* 0x000fe200078e0a07 */
[----:B------:R-:W-:-:S04]  /*0430*/  @!P2 LOP3.LUT R7, RZ, R2, RZ, 0x33, !PT ;  /* 0x00000002ff07a212 */ /* 0x000fc800078e33ff */
[----:B------:R-:W-:-:S04]  /*0440*/  IABS R0, R7 ;  /* 0x0000000700007213 */ /* 0x000fc80000000000 */
[----:B------:R-:W1:Y:S08]  /*0450*/  I2F.RP R4, R0 ;  /* 0x0000000000047306 */ /* 0x000e700000209400 */
[----:B-1----:R-:W1:Y:S02]  /*0460*/  MUFU.RCP R4, R4 ;  /* 0x0000000400047308 */ /* 0x002e640000001000 */
        /* <DEDUP_REMOVED lines=8> */
[----:B---3--:R-:W-:Y:S01]  /*04f0*/  IADD3 R13, PT, PT, RZ, -R11, RZ ;  /* 0x8000000bff0d7210 */ /* 0x008fe20007ffe0ff */
[----:B------:R-:W1:Y:S01]  /*0500*/  S2R R8, SR_CgaCtaId ;  /* 0x0000000000087919 */ /* 0x000e620000008800 */
[----:B------:R-:W3:Y:S03]  /*0510*/  LDC R21, c[0x0][0x3f8] ;  /* 0x0000fe00ff157b82 */ /* 0x000ee60000000800 */
[----:B------:R-:W-:-:S04]  /*0520*/  IMAD R13, R13, R0, RZ ;  /* 0x000000000d0d7224 */ /* 0x000fc800078e02ff */
        /* <DEDUP_REMOVED lines=8> */
[----:B------:R-:W-:Y:S02]  /*05b0*/  LOP3.LUT R0, R18, R7, RZ, 0x3c, !PT ;  /* 0x0000000712007212 */ /* 0x000fe400078e3cff */
[----:B------:R-:W-:Y:S02]  /*05c0*/  MOV R11, 0x400 ;  /* 0x00000400000b7802 */ /* 0x000fe40000000f00 */
[----:B------:R-:W-:-:S02]  /*05d0*/  ISETP.GE.AND P3, PT, R0, RZ, PT ;  /* 0x000000ff0000720c */ /* 0x000fc40003f66270 */
[----:B------:R-:W-:Y:S01]  /*05e0*/  LOP3.LUT R0, R19, 0x3, RZ, 0xc0, !PT ;  /* 0x0000000313007812 */ /* 0x000fe200078ec0ff */
[----:B------:R-:W-:-:S04]  /*05f0*/  VIADD R13, R32, 0xffffffff ;  /* 0xffffffff200d7836 */ /* 0x000fc80000000000 */
[----:B------:R-:W-:Y:S01]  /*0600*/  @P0 VIADD R38, R38, 0x1 ;  /* 0x0000000126260836 */ /* 0x000fe20000000000 */
[----:B------:R-:W-:-:S05]  /*0610*/  IABS R15, R13 ;  /* 0x0000000d000f7213 */ /* 0x000fca0000000000 */
[----:B------:R-:W-:Y:S01]  /*0620*/  @!P3 IMAD.MOV R38, RZ, RZ, -R38 ;  /* 0x000000ffff26b224 */ /* 0x000fe200078e0a26 */
[----:B------:R-:W-:Y:S01]  /*0630*/  @!P4 LOP3.LUT R38, RZ, R7, RZ, 0x33, !PT ;  /* 0x00000007ff26c212 */ /* 0x000fe200078e33ff */
[----:B------:R-:W-:Y:S01]  /*0640*/  IMAD.HI.U32 R12, R4, R15, RZ ;  /* 0x0000000f040c7227 */ /* 0x000fe200078e00ff */
[----:B---3--:R-:W-:Y:S02]  /*0650*/  ISETP.GE.AND P3, PT, R21, RZ, PT ;  /* 0x000000ff1500720c */ /* 0x008fe40003f66270 */
[----:B------:R-:W-:Y:S02]  /*0660*/  LOP3.LUT R13, R13, R6, RZ, 0x3c, !PT ;  /* 0x000000060d0d7212 */ /* 0x000fe400078e3cff */
[----:B------:R-:W-:Y:S02]  /*0670*/  IADD3 R9, PT, PT, RZ, -R12, RZ ;  /* 0x8000000cff097210 */ /* 0x000fe40007ffe0ff */
[----:B------:R-:W-:-:S03]  /*0680*/  ISETP.GE.AND P4, PT, R13, RZ, PT ;  /* 0x000000ff0d00720c */ /* 0x000fc60003f86270 */
[----:B------:R-:W-:Y:S01]  /*0690*/  IMAD R15, R16, R9, R15 ;  /* 0x00000009100f7224 */ /* 0x000fe200078e020f */
[----:B-1----:R-:W-:-:S03]  /*06a0*/  LEA R9, R8, R11, 0x18 ;  /* 0x0000000b08097211 */ /* 0x002fc600078ec0ff */
[----:B------:R-:W-:Y:S01]  /*06b0*/  @!P3 IMAD R2, R2, UR5, R38 ;  /* 0x000000050202bc24 */ /* 0x000fe2000f8e0226 */
[----:B------:R-:W-:Y:S01]  /*06c0*/  ISETP.GT.U32.AND P2, PT, R16, R15, PT ;  /* 0x0000000f1000720c */ /* 0x000fe20003f44070 */
[----:B------:R-:W-:Y:S01]  /*06d0*/  IMAD R0, R0, 0x38, R9 ;  /* 0x0000003800007824 */ /* 0x000fe200078e0209 */
[----:B------:R-:W-:Y:S01]  /*06e0*/  SHF.R.U32.HI R9, RZ, 0x2, R19 ;  /* 0x00000002ff097819 */ /* 0x000fe20000011613 */
[----:B------:R-:W-:Y:S01]  /*06f0*/  @P3 IMAD R30, R17, UR5, R18 ;  /* 0x00000005111e3c24 */ /* 0x000fe2000f8e0212 */
[----:B------:R-:W-:Y:S02]  /*0700*/  @!P3 IADD3 R2, PT, PT, RZ, -R2, RZ ;  /* 0x80000002ff02b210 */ /* 0x000fe40007ffe0ff */
[----:B------:R-:W-:Y:S01]  /*0710*/  @!P1 LEA R10, R9, R0, 0x2 ;  /* 0x00000000090a9211 */ /* 0x000fe200078e10ff */
[----:B------:R-:W-:Y:S02]  /*0720*/  VIADD R0, R32, 0x7 ;  /* 0x0000000720007836 */ /* 0x000fe40000000000 */
[----:B------:R-:W-:-:S02]  /*0730*/  @P3 IMAD R30, R30, R21, 0x1 ;  /* 0x000000011e1e3424 */ /* 0x000fc400078e0215 */
[----:B------:R-:W-:Y:S01]  /*0740*/  @!P3 IMAD R30, R21, R2, 0x1 ;  /* 0x00000001151eb424 */ /* 0x000fe200078e0202 */
[----:B------:R-:W-:Y:S01]  /*0750*/  SHF.R.S32.HI R7, RZ, 0x1f, R0 ;  /* 0x0000001fff077819 */ /* 0x000fe20000011400 */
[----:B------:R-:W-:Y:S01]  /*0760*/  IMAD.MOV.U32 R2, RZ, RZ, -0x800001 ;  /* 0xff7fffffff027424 */ /* 0x000fe200078e00ff */
[----:B------:R-:W-:Y:S02]  /*0770*/  @!P2 IADD3 R15, PT, PT, R15, -R16, RZ ;  /* 0x800000100f0fa210 */ /* 0x000fe40007ffe0ff */
[----:B------:R-:W-:Y:S02]  /*0780*/  LEA.HI R7, R7, R0, RZ, 0x3 ;  /* 0x0000000007077211 */ /* 0x000fe400078f18ff */
[----:B------:R-:W-:Y:S02]  /*0790*/  ISETP.GE.U32.AND P0, PT, R15, R16, PT ;  /* 0x000000100f00720c */ /* 0x000fe40003f06070 */
[----:B------:R-:W-:Y:S01]  /*07a0*/  @!P2 IADD3 R12, PT, PT, R12, 0x1, RZ ;  /* 0x000000010c0ca810 */ /* 0x000fe20007ffe0ff */
[----:B--2---:R1:W-:Y:S01]  /*07b0*/  @!P1 STS [R10], R5 ;  /* 0x000000050a009388 */ /* 0x0043e20000000800 */
[----:B------:R-:W-:Y:S01]  /*07c0*/  BAR.SYNC.DEFER_BLOCKING 0x0 ;  /* 0x0000000000007b1d */ /* 0x000fe20000010000 */
[----:B------:R-:W-:-:S08]  /*07d0*/  ISETP.NE.AND P1, PT, R6, RZ, PT ;  /* 0x000000ff0600720c */ /* 0x000fd00003f25270 */
[----:B------:R-:W-:Y:S01]  /*07e0*/  @P0 VIADD R12, R12, 0x1 ;  /* 0x000000010c0c0836 */ /* 0x000fe20000000000 */
[----:B-1----:R-:W-:Y:S02]  /*07f0*/  SHF.R.U32.HI R5, RZ, 0x5, R19 ;  /* 0x00000005ff057819 */ /* 0x002fe40000011613 */
[----:B------:R-:W-:Y:S01]  /*0800*/  SHF.R.S32.HI R10, RZ, 0x3, R7 ;  /* 0x00000003ff0a7819 */ /* 0x000fe20000011407 */
[----:B0-----:R-:W-:Y:S01]  /*0810*/  IMAD R7, R20, UR4, RZ ;  /* 0x0000000414077c24 */ /* 0x001fe2000f8e02ff */
[----:B------:R-:W-:Y:S02]  /*0820*/  MOV R0, R12 ;  /* 0x0000000c00007202 */ /* 0x000fe40000000f00 */
[----:B------:R-:W-:-:S03]  /*0830*/  ISETP.GE.AND P0, PT, R5, R10, PT ;  /* 0x0000000a0500720c */ /* 0x000fc60003f06270 */
[----:B------:R-:W-:Y:S01]  /*0840*/  @!P4 IMAD.MOV R0, RZ, RZ, -R0 ;  /* 0x000000ffff00c224 */ /* 0x000fe200078e0a00 */
[----:B------:R-:W-:Y:S02]  /*0850*/  @!P1 LOP3.LUT R0, RZ, R6, RZ, 0x33, !PT ;  /* 0x00000006ff009212 */ /* 0x000fe400078e33ff */
[----:B------:R-:W-:-:S07]  /*0860*/  MOV R6, R16 ;  /* 0x0000001000067202 */ /* 0x000fce0000000f00 */
[----:B------:R-:W-:Y:S05]  /*0870*/  @P0 BRA `(.L_x_22926) ;  /* 0x0000000c00840947 */ /* 0x000fea0003800000 */
[----:B------:R-:W0:Y:S01]  /*0880*/  LDCU.64 UR4, c[0x0][0x3a8] ;  /* 0x00007500ff0477ac */ /* 0x000e220008000a00 */
[----:B------:R-:W-:Y:S01]  /*0890*/  SHF.R.U32.HI R10, RZ, 0x3, R19 ;  /* 0x00000003ff0a7819 */ /* 0x000fe20000011613 */
[----:B------:R-:W-:Y:S01]  /*08a0*/  IMAD.SHL.U32 R2, R9, 0x4, RZ ;  /* 0x0000000409027824 */ /* 0x000fe200078e00ff */
[----:B------:R-:W-:Y:S01]  /*08b0*/  IADD3 R13, PT, PT, R11, 0x100, RZ ;  /* 0x000001000b0d7810 */ /* 0x000fe20007ffe0ff */
[----:B------:R-:W-:Y:S01]  /*08c0*/  IMAD.MOV.U32 R11, RZ, RZ, RZ ;  /* 0x000000ffff0b7224 */ /* 0x000fe200078e00ff */
[----:B------:R-:W-:Y:S02]  /*08d0*/  LOP3.LUT R10, R10, 0x7c, RZ, 0xc0, !PT ;  /* 0x0000007c0a0a7812 */ /* 0x000fe400078ec0ff */
[----:B------:R-:W-:Y:S02]  /*08e0*/  LOP3.LUT R2, R2, 0x1c, RZ, 0xc0, !PT ;  /* 0x0000001c02027812 */ /* 0x000fe400078ec0ff */
[----:B------:R-:W-:Y:S01]  /*08f0*/  SHF.L.U32 R12, R5, 0x3, RZ ;  /* 0x00000003050c7819 */ /* 0x000fe200000006ff */
[----:B------:R-:W-:Y:S01]  /*0900*/  IMAD.WIDE R10, R7, 0x4, R10 ;  /* 0x00000004070a7825 */ /* 0x000fe200078e020a */
[----:B------:R-:W-:-:S02]  /*0910*/  LEA R13, R8, R13, 0x18 ;  /* 0x0000000d080d7211 */ /* 0x000fc400078ec0ff */
[C---:B------:R-:W-:Y:S01]  /*0920*/  LOP3.LUT R25, R12.reuse, 0x7, R9, 0xf8, !PT ;  /* 0x000000070c197812 */ /* 0x040fe200078ef809 */
[----:B------:R-:W-:Y:S01]  /*0930*/  IMAD R2, R5, 0x20, R2 ;  /* 0x0000002005027824 */ /* 0x000fe200078e0202 */
[----:B------:R-:W-:Y:S02]  /*0940*/  IADD3 R21, PT, PT, R12, 0x1, RZ ;  /* 0x000000010c157810 */ /* 0x000fe40007ffe0ff */
[----:B0-----:R-:W-:Y:S01]  /*0950*/  IADD3 R8, P0, PT, R10, UR4, RZ ;  /* 0x000000040a087c10 */ /* 0x001fe2000ff1e0ff */
[----:B------:R-:W-:Y:S01]  /*0960*/  IMAD.IADD R24, R25, 0x1, -R32 ;  /* 0x0000000119187824 */ /* 0x000fe200078e0a20 */
[----:B------:R-:W-:Y:S01]  /*0970*/  IADD3 R7, PT, PT, R2, R13, RZ ;  /* 0x0000000d02077210 */ /* 0x000fe20007ffe0ff */
[----:B------:R-:W-:Y:S01]  /*0980*/  IMAD.MOV.U32 R2, RZ, RZ, -0x800001 ;  /* 0xff7fffffff027424 */ /* 0x000fe200078e00ff */
[----:B------:R-:W-:Y:S02]  /*0990*/  IADD3.X R9, PT, PT, R11, UR5, RZ, P0, !PT ;  /* 0x000000050b097c10 */ /* 0x000fe400087fe4ff */
[----:B------:R-:W-:-:S07]  /*09a0*/  IADD3 R25, PT, PT, R25, 0x1, RZ ;  /* 0x0000000119197810 */ /* 0x000fce0007ffe0ff */
.L_x_22931:
[----:B------:R-:W0:Y:S01]  /*09b0*/  LDC R22, c[0x0][0x3f0] ;  /* 0x0000fc00ff167b82 */ /* 0x000e220000000800 */
[----:B------:R-:W-:Y:S01]  /*09c0*/  VIADD R11, R21, 0xffffffff ;  /* 0xffffffff150b7836 */ /* 0x000fe20000000000 */
[----:B------:R-:W-:Y:S01]  /*09d0*/  BSSY B1, `(.L_x_22927) ;  /* 0x00000be000017945 */ /* 0x000fe20003800000 */
[----:B------:R-:W-:-:S03]  /*09e0*/  LOP3.LUT R26, R19, 0x3, RZ, 0xc0, !PT ;  /* 0x00000003131a7812 */ /* 0x000fc600078ec0ff */
        /* <DEDUP_REMOVED lines=48> */
.L_x_22928:
        /* <DEDUP_REMOVED lines=14> */
[----:B------:R-:W0:Y:S01]  /*0dd0*/  S2R R11, SR_CgaCtaId ;  /* 0x00000000000b7919 */ /* 0x000e220000008800 */
[----:B------:R-:W-:-:S02]  /*0de0*/  MOV R10, 0x400 ;  /* 0x00000400000a7802 */ /* 0x000fc40000000f00 */
[----:B------:R-:W4:Y:S04]  /*0df0*/  LDG.E.CONSTANT R31, desc[UR6][R12.64+0x180] ;  /* 0x000180060c1f7981 */ /* 0x000f28000c1e9900 */
[----:B------:R-:W4:Y:S04]  /*0e00*/  LDG.E.CONSTANT R28, desc[UR6][R12.64+0x200] ;  /* 0x000200060c1c7981 */ /* 0x000f28000c1e9900 */
[----:B------:R-:W4:Y:S01]  /*0e10*/  LDG.E.CONSTANT R35, desc[UR6][R12.64+0x680] ;  /* 0x000680060c237981 */ /* 0x000f22000c1e9900 */
[----:B0-----:R-:W-:-:S05]  /*0e20*/  LEA R11, R11, R10, 0x18 ;  /* 0x0000000a0b0b7211 */ /* 0x001fca00078ec0ff */
[----:B------:R-:W-:-:S05]  /*0e30*/  IMAD R27, R26, 0x38, R11 ;  /* 0x000000381a1b7824 */ /* 0x000fca00078e020b */
[----:B------:R-:W0:Y:S02]  /*0e40*/  LDS.64 R10, [R27] ;  /* 0x000000001b0a7984 */ /* 0x000e240000000a00 */
        /* <DEDUP_REMOVED lines=9> */
[----:B------:R-:W0:Y:S04]  /*0ee0*/  LDS.64 R14, [R27+0x8] ;  /* 0x000008001b0e7984 */ /* 0x000e280000000a00 */
[----:B------:R-:W2:Y:S01]  /*0ef0*/  LDG.E.CONSTANT R23, desc[UR6][R12.64+0x280] ;  /* 0x000280060c177981 */ /* 0x000ea2000c1e9900 */
[----:B------:R-:W-:Y:S02]  /*0f00*/  HADD2.F32 R29, -RZ, R29.H1_H1 ;  /* 0x3000001dff1d7230 */ /* 0x000fe40000004100 */
[----:B------:R-:W-:-:S04]  /*0f10*/  FMUL.FTZ R11, R11, R34 ;  /* 0x000000220b0b7220 */ /* 0x000fc80000410000 */
[----:B------:R-:W-:Y:S01]  /*0f20*/  FFMA.FTZ R10, R10, R29, R11 ;  /* 0x0000001d0a0a7223 */ /* 0x000fe2000001000b */
[----:B----4-:R-:W-:Y:S01]  /*0f30*/  HADD2.F32 R11, -RZ, R22.H0_H0 ;  /* 0x20000016ff0b7230 */ /* 0x010fe20000004100 */
[----:B------:R-:W3:Y:S01]  /*0f40*/  LDG.E.CONSTANT R29, desc[UR6][R12.64+0x300] ;  /* 0x000300060c1d7981 */ /* 0x000ee2000c1e9900 */
[----:B0-----:R-:W-:-:S05]  /*0f50*/  HADD2.F32 R34, -RZ, R14.H0_H0 ;  /* 0x2000000eff227230 */ /* 0x001fca0000004100 */
[----:B------:R-:W-:Y:S01]  /*0f60*/  FFMA.FTZ R33, R34, R11, R33 ;  /* 0x0000000b22217223 */ /* 0x000fe20000010021 */
[----:B------:R-:W-:Y:S02]  /*0f70*/  HADD2.F32 R11, -RZ, R14.H1_H1 ;  /* 0x3000000eff0b7230 */ /* 0x000fe40000004100 */
[----:B------:R-:W-:Y:S02]  /*0f80*/  HADD2.F32 R14, -RZ, R22.H1_H1 ;  /* 0x30000016ff0e7230 */ /* 0x000fe40000004100 */
[----:B------:R-:W4:Y:S03]  /*0f90*/  LDG.E.CONSTANT R22, desc[UR6][R12.64+0x380] ;  /* 0x000380060c167981 */ /* 0x000f26000c1e9900 */
[----:B------:R-:W-:Y:S01]  /*0fa0*/  FFMA.FTZ R14, R11, R14, R10 ;  /* 0x0000000e0b0e7223 */ /* 0x000fe2000001000a */
[----:B------:R-:W-:Y:S02]  /*0fb0*/  HADD2.F32 R10, -RZ, R15.H0_H0 ;  /* 0x2000000fff0a7230 */ /* 0x000fe40000004100 */
[----:B------:R-:W-:-:S05]  /*0fc0*/  HADD2.F32 R11, -RZ, R31.H0_H0 ;  /* 0x2000001fff0b7230 */ /* 0x000fca0000004100 */
[----:B------:R-:W-:Y:S02]  /*0fd0*/  FFMA.FTZ R33, R10, R11, R33 ;  /* 0x0000000b0a217223 */ /* 0x000fe40000010021 */
[----:B------:R-:W0:Y:S01]  /*0fe0*/  LDS.64 R10, [R27+0x10] ;  /* 0x000010001b0a7984 */ /* 0x000e220000000a00 */
[----:B------:R-:W-:Y:S02]  /*0ff0*/  HADD2.F32 R15, -RZ, R15.H1_H1 ;  /* 0x3000000fff0f7230 */ /* 0x000fe40000004100 */
[----:B------:R-:W-:-:S05]  /*1000*/  HADD2.F32 R31, -RZ, R31.H1_H1 ;  /* 0x3000001fff1f7230 */ /* 0x000fca0000004100 */
[----:B------:R-:W-:Y:S01]  /*1010*/  FFMA.FTZ R14, R15, R31, R14 ;  /* 0x0000001f0f0e7223 */ /* 0x000fe2000001000e */
[----:B------:R-:W-:Y:S01]  /*1020*/  HADD2.F32 R15, -RZ, R28.H0_H0 ;  /* 0x2000001cff0f7230 */ /* 0x000fe20000004100 */
[----:B------:R-:W4:Y:S01]  /*1030*/  LDG.E.CONSTANT R31, desc[UR6][R12.64+0x400] ;  /* 0x000400060c1f7981 */ /* 0x000f22000c1e9900 */
[----:B0-----:R-:W-:-:S05]  /*1040*/  HADD2.F32 R34, -RZ, R10.H0_H0 ;  /* 0x2000000aff227230 */ /* 0x001fca0000004100 */
[----:B------:R-:W-:Y:S01]  /*1050*/  FFMA.FTZ R33, R34, R15, R33 ;  /* 0x0000000f22217223 */ /* 0x000fe20000010021 */
[----:B------:R-:W-:Y:S02]  /*1060*/  HADD2.F32 R15, -RZ, R10.H1_H1 ;  /* 0x3000000aff0f7230 */ /* 0x000fe40000004100 */
[----:B------:R-:W-:Y:S02]  /*1070*/  HADD2.F32 R10, -RZ, R28.H1_H1 ;  /* 0x3000001cff0a7230 */ /* 0x000fe40000004100 */
[----:B------:R-:W4:Y:S03]  /*1080*/  LDG.E.CONSTANT R28, desc[UR6][R12.64+0x480] ;  /* 0x000480060c1c7981 */ /* 0x000f26000c1e9900 */
[----:B------:R-:W-:Y:S01]  /*1090*/  FFMA.FTZ R10, R15, R10, R14 ;  /* 0x0000000a0f0a7223 */ /* 0x000fe2000001000e */
[--C-:B------:R-:W-:Y:S02]  /*10a0*/  HADD2.F32 R14, -RZ, R11.reuse.H0_H0 ;  /* 0x2000000bff0e7230 */ /* 0x100fe40000004100 */
[----:B------:R-:W-:-:S02]  /*10b0*/  HADD2.F32 R11, -RZ, R11.H1_H1 ;  /* 0x3000000bff0b7230 */ /* 0x000fc40000004100 */
[----:B--2---:R-:W-:-:S05]  /*10c0*/  HADD2.F32 R15, -RZ, R23.H0_H0 ;  /* 0x20000017ff0f7230 */ /* 0x004fca0000004100 */
[----:B------:R-:W-:Y:S02]  /*10d0*/  FFMA.FTZ R33, R14, R15, R33 ;  /* 0x0000000f0e217223 */ /* 0x000fe40000010021 */
[----:B------:R-:W0:Y:S01]  /*10e0*/  LDS.64 R14, [R27+0x18] ;  /* 0x000018001b0e7984 */ /* 0x000e220000000a00 */
[----:B------:R-:W-:-:S05]  /*10f0*/  HADD2.F32 R23, -RZ, R23.H1_H1 ;  /* 0x30000017ff177230 */ /* 0x000fca0000004100 */
[----:B------:R-:W-:Y:S01]  /*1100*/  FFMA.FTZ R23, R11, R23, R10 ;  /* 0x000000170b177223 */ /* 0x000fe2000001000a */
[--C-:B---3--:R-:W-:Y:S02]  /*1110*/  HADD2.F32 R11, -RZ, R29.reuse.H0_H0 ;  /* 0x2000001dff0b7230 */ /* 0x108fe40000004100 */
[----:B------:R-:W-:Y:S02]  /*1120*/  HADD2.F32 R29, -RZ, R29.H1_H1 ;  /* 0x3000001dff1d7230 */ /* 0x000fe40000004100 */
[--C-:B0-----:R-:W-:Y:S02]  /*1130*/  HADD2.F32 R10, -RZ, R14.reuse.H0_H0 ;  /* 0x2000000eff0a7230 */ /* 0x101fe40000004100 */
[----:B------:R-:W-:-:S03]  /*1140*/  HADD2.F32 R14, -RZ, R14.H1_H1 ;  /* 0x3000000eff0e7230 */ /* 0x000fc60000004100 */
[----:B------:R-:W-:Y:S02]  /*1150*/  FFMA.FTZ R33, R10, R11, R33 ;  /* 0x0000000b0a217223 */ /* 0x000fe40000010021 */
[----:B------:R-:W-:Y:S01]  /*1160*/  FFMA.FTZ R23, R14, R29, R23 ;  /* 0x0000001d0e177223 */ /* 0x000fe20000010017 */
[----:B------:R-:W-:Y:S01]  /*1170*/  HADD2.F32 R14, -RZ, R15.H0_H0 ;  /* 0x2000000fff0e7230 */ /* 0x000fe20000004100 */
[----:B------:R-:W0:Y:S01]  /*1180*/  LDS.64 R10, [R27+0x20] ;  /* 0x000020001b0a7984 */ /* 0x000e220000000a00 */
[----:B----4-:R-:W-:-:S05]  /*1190*/  HADD2.F32 R29, -RZ, R22.H0_H0 ;  /* 0x20000016ff1d7230 */ /* 0x010fca0000004100 */
[----:B------:R-:W-:Y:S02]  /*11a0*/  FFMA.FTZ R14, R14, R29, R33 ;  /* 0x0000001d0e0e7223 */ /* 0x000fe40000010021 */
[----:B------:R-:W2:Y:S01]  /*11b0*/  LDG.E.CONSTANT R29, desc[UR6][R12.64+0x500] ;  /* 0x000500060c1d7981 */ /* 0x000ea2000c1e9900 */
[----:B------:R-:W-:Y:S02]  /*11c0*/  HADD2.F32 R34, -RZ, R15.H1_H1 ;  /* 0x3000000fff227230 */ /* 0x000fe40000004100 */
[----:B------:R-:W-:Y:S01]  /*11d0*/  HADD2.F32 R22, -RZ, R22.H1_H1 ;  /* 0x30000016ff167230 */ /* 0x000fe20000004100 */
[----:B------:R-:W3:Y:S04]  /*11e0*/  LDG.E.CONSTANT R33, desc[UR6][R12.64+0x580] ;  /* 0x000580060c217981 */ /* 0x000ee8000c1e9900 */
[----:B------:R-:W-:-:S02]  /*11f0*/  FFMA.FTZ R23, R34, R22, R23 ;  /* 0x0000001622177223 */ /* 0x000fc40000010017 */
[----:B------:R1:W4:Y:S01]  /*1200*/  LDG.E.CONSTANT R34, desc[UR6][R12.64+0x600] ;  /* 0x000600060c227981 */ /* 0x000322000c1e9900 */
[--C-:B------:R-:W-:Y:S02]  /*1210*/  HADD2.F32 R22, -RZ, R31.reuse.H0_H0 ;  /* 0x2000001fff167230 */ /* 0x100fe40000004100 */
[----:B------:R-:W-:Y:S02]  /*1220*/  HADD2.F32 R31, -RZ, R31.H1_H1 ;  /* 0x3000001fff1f7230 */ /* 0x000fe40000004100 */
[--C-:B0-----:R-:W-:Y:S02]  /*1230*/  HADD2.F32 R15, -RZ, R10.reuse.H0_H0 ;  /* 0x2000000aff0f7230 */ /* 0x101fe40000004100 */
[----:B------:R-:W-:-:S03]  /*1240*/  HADD2.F32 R10, -RZ, R10.H1_H1 ;  /* 0x3000000aff0a7230 */ /* 0x000fc60000004100 */
[----:B------:R-:W-:Y:S02]  /*1250*/  FFMA.FTZ R14, R15, R22, R14 ;  /* 0x000000160f0e7223 */ /* 0x000fe4000001000e */
[----:B------:R-:W-:Y:S01]  /*1260*/  FFMA.FTZ R10, R10, R31, R23 ;  /* 0x0000001f0a0a7223 */ /* 0x000fe20000010017 */
[----:B------:R-:W-:Y:S01]  /*1270*/  HADD2.F32 R31, -RZ, R11.H0_H0 ;  /* 0x2000000bff1f7230 */ /* 0x000fe20000004100 */
[----:B------:R-:W-:Y:S01]  /*1280*/  LDS.64 R22, [R27+0x30] ;  /* 0x000030001b167984 */ /* 0x000fe20000000a00 */
[----:B------:R-:W-:-:S05]  /*1290*/  HADD2.F32 R15, -RZ, R28.H0_H0 ;  /* 0x2000001cff0f7230 */ /* 0x000fca0000004100 */
[----:B------:R-:W-:Y:S02]  /*12a0*/  FFMA.FTZ R31, R31, R15, R14 ;  /* 0x0000000f1f1f7223 */ /* 0x000fe4000001000e */
[----:B------:R-:W1:Y:S01]  /*12b0*/  LDS.64 R14, [R27+0x28] ;  /* 0x000028001b0e7984 */ /* 0x000e620000000a00 */
[----:B------:R-:W-:Y:S02]  /*12c0*/  HADD2.F32 R11, -RZ, R11.H1_H1 ;  /* 0x3000000bff0b7230 */ /* 0x000fe40000004100 */
[----:B------:R-:W-:-:S05]  /*12d0*/  HADD2.F32 R28, -RZ, R28.H1_H1 ;  /* 0x3000001cff1c7230 */ /* 0x000fca0000004100 */
[----:B------:R-:W-:Y:S01]  /*12e0*/  FFMA.FTZ R10, R11, R28, R10 ;  /* 0x0000001c0b0a7223 */ /* 0x000fe2000001000a */
[----:B------:R-:W-:Y:S01]  /*12f0*/  UMOV UR4, 0xffffffff ;  /* 0xffffffff00047882 */ /* 0x000fe20000000000 */
[----:B-1----:R-:W-:Y:S02]  /*1300*/  HADD2.F32 R12, -RZ, R14.H0_H0 ;  /* 0x2000000eff0c7230 */ /* 0x002fe40000004100 */
[--C-:B------:R-:W-:Y:S02]  /*1310*/  HADD2.F32 R13, -RZ, R15.reuse.H0_H0 ;  /* 0x2000000fff0d7230 */ /* 0x100fe40000004100 */
[----:B------:R-:W-:Y:S01]  /*1320*/  HADD2.F32 R15, -RZ, R15.H1_H1 ;  /* 0x3000000fff0f7230 */ /* 0x000fe20000004100 */
[----:B------:R-:W-:Y:S02]  /*1330*/  ISETP.NE.AND P0, PT, R26, RZ, PT ;  /* 0x000000ff1a00720c */ /* 0x000fe40003f05270 */
[----:B-----5:R-:W-:Y:S01]  /*1340*/  FSETP.NEU.FTZ.AND P1, PT, R3, RZ, PT ;  /* 0x000000ff0300720b */ /* 0x020fe20003f3d000 */
[----:B--2---:R-:W-:-:S02]  /*1350*/  HADD2.F32 R11, -RZ, R29.H0_H0 ;  /* 0x2000001dff0b7230 */ /* 0x004fc40000004100 */
[----:B------:R-:W-:-:S03]  /*1360*/  HADD2.F32 R29, -RZ, R29.H1_H1 ;  /* 0x3000001dff1d7230 */ /* 0x000fc60000004100 */
[----:B------:R-:W-:Y:S01]  /*1370*/  FFMA.FTZ R12, R12, R11, R31 ;  /* 0x0000000b0c0c7223 */ /* 0x000fe2000001001f */
[----:B------:R-:W-:Y:S02]  /*1380*/  HADD2.F32 R11, -RZ, R14.H1_H1 ;  /* 0x3000000eff0b7230 */ /* 0x000fe40000004100 */
[----:B---3--:R-:W-:-:S03]  /*1390*/  HADD2.F32 R14, -RZ, R33.H0_H0 ;  /* 0x20000021ff0e7230 */ /* 0x008fc60000004100 */
[----:B------:R-:W-:Y:S01]  /*13a0*/  FFMA.FTZ R10, R11, R29, R10 ;  /* 0x0000001d0b0a7223 */ /* 0x000fe2000001000a */
[----:B------:R-:W-:Y:S02]  /*13b0*/  HADD2.F32 R11, -RZ, R22.H0_H0 ;  /* 0x20000016ff0b7230 */ /* 0x000fe40000004100 */
[----:B------:R-:W-:Y:S01]  /*13c0*/  FFMA.FTZ R12, R13, R14, R12 ;  /* 0x0000000e0d0c7223 */ /* 0x000fe2000001000c */
[--C-:B----4-:R-:W-:Y:S02]  /*13d0*/  HADD2.F32 R13, -RZ, R34.reuse.H0_H0 ;  /* 0x20000022ff0d7230 */ /* 0x110fe40000004100 */
        /* <DEDUP_REMOVED lines=17> */
.L_x_22977:
        /* <DEDUP_REMOVED lines=12> */
.L_x_22929:
[----:B------:R-:W-:Y:S05]  /*15b0*/  BSYNC B1 ;  /* 0x0000000000017941 */ /* 0x000fea0003800000 */
.L_x_22927:
        /* <DEDUP_REMOVED lines=13> */
.L_x_22926:
[----:B------:R-:W-:Y:S05]  /*1690*/  BSYNC B0 ;  /* 0x0000000000007941 */ /* 0x000fea0003800000 */
.L_x_22925:
[----:B------:R-:W0:Y:S01]  /*16a0*/  S2R R7, SR_TID.X ;  /* 0x0000000000077919 */ /* 0x000e220000002100 */
[----:B------:R-:W-:Y:S01]  /*16b0*/  UMOV UR4, 0xffffffff ;  /* 0xffffffff00047882 */ /* 0x000fe20000000000 */
[----:B0-----:R-:W-:Y:S02]  /*16c0*/  LOP3.LUT R7, R7, 0x1f, RZ, 0xc0, !PT ;  /* 0x0000001f07077812 */ /* 0x001fe400078ec0ff */
[----:B------:R-:W-:Y:S05]  /*16d0*/  BRA.DIV UR4, `(.L_x_22932) ;  /* 0x0000003204807947 */ /* 0x000fea000b800000 */
[----:B-----5:R-:W0:Y:S02]  /*16e0*/  SHFL.BFLY PT, R3, R2, 0x10, 0x1f ;  /* 0x0e001f0002037f89 */ /* 0x020e2400000e0000 */
[----:B0-----:R-:W-:-:S05]  /*16f0*/  FMNMX.FTZ R3, R3, R2, !PT ;  /* 0x0000000203037209 */ /* 0x001fca0007810000 */
[----:B------:R-:W0:Y:S02]  /*1700*/  SHFL.BFLY PT, R4, R3, 0x8, 0x1f ;  /* 0x0d001f0003047f89 */ /* 0x000e2400000e0000 */
[----:B0-----:R-:W-:-:S05]  /*1710*/  FMNMX.FTZ R5, R3, R4, !PT ;  /* 0x0000000403057209 */ /* 0x001fca0007810000 */
[----:B------:R0:W1:Y:S02]  /*1720*/  SHFL.BFLY PT, R10, R5, 0x4, 0x1f ;  /* 0x0c801f00050a7f89 */ /* 0x00006400000e0000 */
.L_x_22982:
        /* <DEDUP_REMOVED lines=46> */
.L_x_22937:
        /* <DEDUP_REMOVED lines=11> */
.L_x_22936:
[----:B------:R-:W-:Y:S05]  /*1ac0*/  BSYNC.RECONVERGENT B1 ;  /* 0x0000000000017941 */ /* 0x000fea0003800200 */
.L_x_22935:
        /* <DEDUP_REMOVED lines=12> */
.L_x_22940:
        /* <DEDUP_REMOVED lines=100> */
.L_x_22939:
[----:B------:R-:W-:Y:S05]  /*21d0*/  BSYNC.RECONVERGENT B1 ;  /* 0x0000000000017941 */ /* 0x000fea0003800200 */
.L_x_22938:
        /* <DEDUP_REMOVED lines=55> */
.L_x_22942:
[----:B------:R-:W-:Y:S05]  /*2550*/  BSYNC.RECONVERGENT B1 ;  /* 0x0000000000017941 */ /* 0x000fea0003800200 */
.L_x_22941:
        /* <DEDUP_REMOVED lines=26> */
.L_x_22934:
[----:B------:R-:W-:Y:S05]  /*2700*/  BSYNC.RECONVERGENT B0 ;  /* 0x0000000000007941 */ /* 0x000fea0003800200 */
.L_x_22933:
        /* <DEDUP_REMOVED lines=39> */
.L_x_22947:
[----:B------:R-:W0:Y:S01]  /*2980*/  LDS R11, [R3] ;  /* 0x00000000030b7984 */ /* 0x000e220000000800 */
[----:B------:R-:W-:-:S05]  /*2990*/  VIADD R9, R9, 0x1 ;  /* 0x0000000109097836 */ /* 0x000fca0000000000 */
[----:B------:R-:W-:Y:S01]  /*29a0*/  ISETP.NE.AND P0, PT, R9, RZ, PT ;  /* 0x000000ff0900720c */ /* 0x000fe20003f05270 */
[----:B0-----:R-:W-:-:S05]  /*29b0*/  FMUL.FTZ R12, R11, R2 ;  /* 0x000000020b0c7220 */ /* 0x001fca0000410000 */
[----:B------:R0:W-:Y:S02]  /*29c0*/  STS [R3], R12 ;  /* 0x0000000c03007388 */ /* 0x0001e40000000800 */
[----:B0-----:R-:W-:-:S05]  /*29d0*/  IADD3 R3, PT, PT, R3, 0x200, RZ ;  /* 0x0000020003037810 */ /* 0x001fca0007ffe0ff */
[----:B------:R-:W-:Y:S05]  /*29e0*/  @P0 BRA `(.L_x_22947) ;  /* 0xfffffffc00e40947 */ /* 0x000fea000383ffff */
.L_x_22946:
[----:B------:R-:W-:Y:S05]  /*29f0*/  BSYNC.RECONVERGENT B1 ;  /* 0x0000000000017941 */ /* 0x000fea0003800200 */
.L_x_22945:
        /* <DEDUP_REMOVED lines=12> */
.L_x_22950:
        /* <DEDUP_REMOVED lines=52> */
.L_x_22949:
[----:B------:R-:W-:Y:S05]  /*2e00*/  BSYNC.RECONVERGENT B1 ;  /* 0x0000000000017941 */ /* 0x000fea0003800200 */
.L_x_22948:
        /* <DEDUP_REMOVED lines=31> */
.L_x_22952:
[----:B------:R-:W-:Y:S05]  /*3000*/  BSYNC.RECONVERGENT B1 ;  /* 0x0000000000017941 */ /* 0x000fea0003800200 */
.L_x_22951:
        /* <DEDUP_REMOVED lines=14> */
.L_x_22944:
[----:B------:R-:W-:Y:S05]  /*30f0*/  BSYNC.RECONVERGENT B0 ;  /* 0x0000000000007941 */ /* 0x000fea0003800200 */
.L_x_22943:
        /* <DEDUP_REMOVED lines=43> */
.L_x_22965:
        /* <DEDUP_REMOVED lines=93> */
.L_x_22958:
[----:B------:R-:W-:Y:S05]  /*3980*/  BSYNC.RECONVERGENT B2 ;  /* 0x0000000000027941 */ /* 0x000fea0003800200 */
.L_x_22957:
        /* <DEDUP_REMOVED lines=41> */
.L_x_22960:
[----:B------:R-:W-:Y:S05]  /*3c20*/  BSYNC.RECONVERGENT B2 ;  /* 0x0000000000027941 */ /* 0x000fea0003800200 */
.L_x_22959:
        /* <DEDUP_REMOVED lines=41> */
.L_x_22962:
[----:B------:R-:W-:Y:S05]  /*3ec0*/  BSYNC.RECONVERGENT B2 ;  /* 0x0000000000027941 */ /* 0x000fea0003800200 */
.L_x_22961:
        /* <DEDUP_REMOVED lines=16> */
[-C--:B------:R-:W-:Y:S01]  /*3fd0*/  ISETP.GE.AND P1, PT, R13, R32.reuse, PT ;  /* 0x000000200d00720c */ /* 0x080fe20003f26270 */
[----:B------:R-:W-:Y:S01]  /*3fe0*/  VIADD R13, R23, 0xffffffff ;  /* 0xffffffff170d7836 */ /* 0x000fe20000000000 */
[-C--:B------:R-:W-:Y:S02]  /*3ff0*/  ISETP.GE.AND P0, PT, R21, R32.reuse, PT ;  /* 0x000000201500720c */ /* 0x080fe40003f06270 */
[----:B-----5:R-:W-:Y:S02]  /*4000*/  PRMT R12, R8, 0x7632, R12 ;  /* 0x00007632080c7816 */ /* 0x020fe4000000000c */
        /* <DEDUP_REMOVED lines=9> */
[-C--:B------:R-:W-:Y:S01]  /*40a0*/  ISETP.GE.AND P0, PT, R13, R32.reuse, PT ;  /* 0x000000200d00720c */ /* 0x080fe20003f06270 */
[----:B------:R-:W-:Y:S01]  /*40b0*/  VIADD R13, R23, 0x2 ;  /* 0x00000002170d7836 */ /* 0x000fe20000000000 */
[----:B------:R-:W-:Y:S02]  /*40c0*/  PRMT R9, R9, 0x5410, R14 ;  /* 0x0000541009097816 */ /* 0x000fe4000000000e */
        /* <DEDUP_REMOVED lines=10> */
[----:B------:R-:W-:-:S07]  /*4170*/  PRMT R11, R11, 0x5410, R12 ;  /* 0x000054100b0b7816 */ /* 0x000fce000000000c */
.L_x_22964:
[----:B------:R-:W-:Y:S05]  /*4180*/  BSYNC.RECONVERGENT B2 ;  /* 0x0000000000027941 */ /* 0x000fea0003800200 */
.L_x_22963:
        /* <DEDUP_REMOVED lines=8> */
.L_x_22956:
[----:B------:R-:W-:Y:S05]  /*4210*/  BSYNC.RECONVERGENT B0 ;  /* 0x0000000000007941 */ /* 0x000fea0003800200 */
.L_x_22955:
        /* <DEDUP_REMOVED lines=9> */
.L_x_22954:
[----:B------:R-:W-:Y:S05]  /*42b0*/  BSYNC.RECONVERGENT B1 ;  /* 0x0000000000017941 */ /* 0x000fea0003800200 */
.L_x_22953:
        /* <DEDUP_REMOVED lines=20> */
.L_x_22967:
[----:B------:R-:W-:Y:S05]  /*4400*/  BSYNC.RECONVERGENT B0 ;  /* 0x0000000000007941 */ /* 0x000fea0003800200 */
.L_x_22966:
        /* <DEDUP_REMOVED lines=12> */
.L_x_22969:
[----:B------:R-:W-:Y:S05]  /*44d0*/  BSYNC.RECONVERGENT B0 ;  /* 0x0000000000007941 */ /* 0x000fea0003800200 */
.L_x_22968:
        /* <DEDUP_REMOVED lines=8> */
.L_x_22971:
[----:B------:R-:W-:Y:S05]  /*4560*/  BSYNC.RECONVERGENT B0 ;  /* 0x0000000000007941 */ /* 0x000fea0003800200 */
.L_x_22970:
        /* <DEDUP_REMOVED lines=12> */
.L_x_22973:
[----:B------:R-:W-:Y:S05]  /*4630*/  BSYNC.RECONVERGENT B0 ;  /* 0x0000000000007941 */ /* 0x000fea0003800200 */
.L_x_22972:
        /* <DEDUP_REMOVED lines=24> */
.L_x_22930:
[----:B------:R-:W-:Y:S01]  /*47c0*/  BSSY B2, `(.L_x_22974) ;  /* 0x0000007000027945 */ /* 0x000fe20003800000 */
[----:B------:R-:W-:Y:S01]  /*47d0*/  MOV R14, 0x2 ;  /* 0x00000002000e7802 */ /* 0x000fe20000000f00 */
[----:B------:R-:W-:Y:S01]  /*47e0*/  IMAD.MOV.U32 R15, RZ, RZ, 0x1f ;  /* 0x0000001fff0f7424 */ /* 0x000fe200078e00ff */
[----:B------:R-:W-:-:S07]  /*47f0*/  MOV R13, 0xffffffff ;  /* 0xffffffff000d7802 */ /* 0x000fce0000000f00 */
[----:B------:R-:W-:Y:S05]  /*4800*/  WARPSYNC.COLLECTIVE R13, `(.L_x_22975) ;  /* 0x000000000d087348 */ /* 0x000fea0003c00000 */
[----:B------:R0:W1:Y:S02]  /*4810*/  SHFL.BFLY P2, R10, R12, R14, R15 ;  /* 0x0c00000e0c0a7389 */ /* 0x000064000004000f */
[----:B01----:R-:W-:Y:S05]  /*4820*/  ENDCOLLECTIVE ;  /* 0x000000000000791b */ /* 0x003fea0003800000 */
.L_x_22975:
[----:B------:R-:W-:Y:S05]  /*4830*/  BSYNC B2 ;  /* 0x0000000000027941 */ /* 0x000fea0003800000 */
.L_x_22974:
        /* <DEDUP_REMOVED lines=9> */
.L_x_22976:
[----:B------:R-:W-:Y:S05]  /*48d0*/  BRA `(.L_x_22977) ;  /* 0xffffffcc00047947 */ /* 0x000fea000383ffff */
.L_x_22932:
        /* <DEDUP_REMOVED lines=8> */
.L_x_22979:
[----:B------:R-:W-:Y:S05]  /*4960*/  BSYNC B0 ;  /* 0x0000000000007941 */ /* 0x000fea0003800000 */
.L_x_22978:
        /* <DEDUP_REMOVED lines=9> */
.L_x_22980:
[----:B------:R-:W-:Y:S02]  /*4a00*/  HFMA2 R14, -RZ, RZ, 0, 2.384185791015625e-07 ;  /* 0x00000004ff0e7431 */ /* 0x000fe400000001ff */
[----:B------:R-:W-:-:S05]  /*4a10*/  IMAD.MOV.U32 R4, RZ, RZ, R10 ;  /* 0x000000ffff047224 */ /* 0x000fca00078e000a */
[----:B------:R-:W-:-:S04]  /*4a20*/  FMNMX.FTZ R5, R3, R4, !PT ;  /* 0x0000000403057209 */ /* 0x000fc80007810000 */
[----:B------:R-:W-:-:S07]  /*4a30*/  MOV R12, R5 ;  /* 0x00000005000c7202 */ /* 0x000fce0000000f00 */
[----:B------:R-:W-:Y:S05]  /*4a40*/  WARPSYNC.COLLECTIVE R13, `(.L_x_22981) ;  /* 0x000000000d087348 */ /* 0x000fea0003c00000 */
[----:B------:R0:W1:Y:S02]  /*4a50*/  SHFL.BFLY P2, R10, R12, R14, R15 ;  /* 0x0c00000e0c0a7389 */ /* 0x000064000004000f */
[----:B01----:R-:W-:Y:S05]  /*4a60*/  ENDCOLLECTIVE ;  /* 0x000000000000791b */ /* 0x003fea0003800000 */
.L_x_22981:
[----:B------:R-:W-:Y:S05]  /*4a70*/  BRA `(.L_x_22982) ;  /* 0xffffffcc002c7947 */ /* 0x000fea000383ffff */
.L_x_22983:
        /* <DEDUP_REMOVED lines=16> */
.L_x_25999:


//--------------------- .text._ZN4vllm25paged_attention_v1_kernelIttLi96ELi8ELi128ELNS_18Fp8KVCacheDataTypeE0ELb1EEEvPT_PKS2_PKT0_S8_ifPKiSA_iPKfiiiSC_SC_iiiii --------------------------
	.section	.text._ZN4vllm25paged_attention_v1_kernelIttLi96ELi8ELi128ELNS_18Fp8KVCacheDataTypeE0ELb1EEEvPT_PKS2_PKT0_S8_ifPKiSA_iPKfiiiSC_SC_iiiii,"ax",@progbits
	.align	128
        .global         _ZN4vllm25paged_attention_v1_kernelIttLi96ELi8ELi128ELNS_18Fp8KVCacheDataTypeE0ELb1EEEvPT_PKS2_PKT0_S8_ifPKiSA_iPKfiiiSC_SC_iiiii
        .type           _ZN4vllm25paged_attention_v1_kernelIttLi96ELi8ELi128ELNS_18Fp8KVCacheDataTypeE0ELb1EEEvPT_PKS2_PKT0_S8_ifPKiSA_iPKfiiiSC_SC_iiiii,@function
        .size           _ZN4vllm25paged_attention_v1_kernelIttLi96ELi8ELi128ELNS_18Fp8KVCacheDataTypeE0ELb1EEEvPT_PKS2_PKT0_S8_ifPKiSA_iPKfiiiSC_SC_iiiii,(.L_x_26000 - _ZN4vllm25paged_attention_v1_kernelIttLi96ELi8ELi128ELNS_18Fp8KVCacheDataTypeE0ELb1EEEvPT_PKS2_PKT0_S8_ifPKiSA_iPKfiiiSC_SC_iiiii)
        .other          _ZN4vllm25paged_attention_v1_kernelIttLi96ELi8ELi128ELNS_18Fp8KVCacheDataTypeE0ELb1EEEvPT_PKS2_PKT0_S8_ifPKiSA_iPKfiiiSC_SC_iiiii,@"STO_CUDA_ENTRY STV_DEFAULT"
_ZN4vllm25paged_attention_v1_kernelIttLi96ELi8ELi128ELNS_18Fp8KVCacheDataTypeE0ELb1EEEvPT_PKS2_PKT0_S8_ifPKiSA_iPKfiiiSC_SC_iiiii:
.text._ZN4vllm25paged_attention_v1_kernelIttLi96ELi8ELi128ELNS_18Fp8KVCacheDataTypeE0ELb1EEEvPT_PKS2_PKT0_S8_ifPKiSA_iPKfiiiSC_SC_iiiii:
        /* <DEDUP_REMOVED lines=14> */
[----:B------:R-:W0:Y:S02]  /*00e0*/  LDCU.64 UR12, c[0x0][0x390] ;  /* 0x00007200ff0c77ac */ /* 0x000e240008000a00 */
[----:B0-----:R-:W-:-:S05]  /*00f0*/  IMAD.WIDE.U32 R30, R16, 0x4, R30 ;  /* 0x00000004101e7825 */ /* 0x001fca00078e001e */
[----:B------:R-:W0:Y:S01]  /*0100*/  LDC R20, c[0x0][0x3f8] ;  /* 0x0000fe00ff147b82 */ /* 0x000e220000000800 */
[----:B-1----:R-:W4:Y:S01]  /*0110*/  LDG.E.CONSTANT R30, desc[UR6][R30.64] ;  /* 0x000000061e1e7981 */ /* 0x002f22000c1e9900 */
[----:B--2---:R-:W-:Y:S01]  /*0120*/  ISETP.GT.U32.AND P1, PT, R8, 0x2f, PT ;  /* 0x0000002f0800780c */ /* 0x004fe20003f24070 */
[----:B---3--:R-:W-:Y:S01]  /*0130*/  IMAD R0, R16, UR4, RZ ;  /* 0x0000000410007c24 */ /* 0x008fe2000f8e02ff */
[----:B----4-:R-:W-:Y:S01]  /*0140*/  IABS R14, R9 ;  /* 0x00000009000e7213 */ /* 0x010fe20000000000 */
[----:B------:R-:W1:Y:S01]  /*0150*/  LDCU UR4, c[0x0][0x3b8] ;  /* 0x00007700ff0477ac */ /* 0x000e620008000800 */
[----:B------:R-:W-:-:S04]  /*0160*/  ISETP.NE.U32.AND P0, PT, R4, RZ, PT ;  /* 0x000000ff0400720c */ /* 0x000fc80003f05070 */
[----:B------:R-:W-:-:S05]  /*0170*/  ISETP.NE.AND.EX P0, PT, R5, RZ, PT, P0 ;  /* 0x000000ff0500720c */ /* 0x000fca0003f05300 */
[----:B------:R-:W2:Y:S01]  /*0180*/  @!P1 LDC.64 R10, c[0x0][0x388] ;  /* 0x0000e200ff0a9b82 */ /* 0x000ea20000000a00 */
[----:B------:R-:W-:Y:S01]  /*0190*/  @!P1 IMAD R2, R7, 0x60, RZ ;  /* 0x0000006007029824 */ /* 0x000fe200078e02ff */
[----:B------:R-:W-:-:S04]  /*01a0*/  @!P1 SHF.L.U32 R3, R8, 0x1, RZ ;  /* 0x0000000108039819 */ /* 0x000fc800000006ff */
[----:B------:R-:W-:Y:S02]  /*01b0*/  @!P1 IADD3 R2, P2, P3, R3, R0, R2 ;  /* 0x0000000003029210 */ /* 0x000fe40007b5e002 */
[----:B------:R-:W-:Y:S01]  /*01c0*/  SHF.R.S32.HI R0, RZ, 0x1f, R0 ;  /* 0x0000001fff007819 */ /* 0x000fe20000011400 */
[----:B------:R-:W3:Y:S03]  /*01d0*/  @P0 LDC.64 R4, c[0x0][0x3c0] ;  /* 0x0000f000ff040b82 */ /* 0x000ee60000000a00 */
[----:B------:R-:W-:Y:S02]  /*01e0*/  @!P1 IADD3.X R0, PT, PT, RZ, R0, RZ, P2, P3 ;  /* 0x00000000ff009210 */ /* 0x000fe400017e64ff */
[----:B--2---:R-:W-:-:S04]  /*01f0*/  @!P1 LEA R10, P2, R2, R10, 0x1 ;  /* 0x0000000a020a9211 */ /* 0x004fc800078408ff */
[----:B------:R-:W-:-:S05]  /*0200*/  @!P1 LEA.HI.X R11, R2, R11, R0, 0x1, P2 ;  /* 0x0000000b020b9211 */ /* 0x000fca00010f0c00 */
[----:B------:R2:W4:Y:S01]  /*0210*/  @!P1 LDG.E.CONSTANT R0, desc[UR6][R10.64] ;  /* 0x000000060a009981 */ /* 0x000522000c1e9900 */
[----:B------:R-:W1:Y:S01]  /*0220*/  I2F.RP R3, R14 ;  /* 0x0000000e00037306 */ /* 0x000e620000209400 */
[----:B------:R-:W-:Y:S02]  /*0230*/  IMAD.MOV.U32 R2, RZ, RZ, RZ ;  /* 0x000000ffff027224 */ /* 0x000fe400078e00ff */
[----:B---3--:R-:W-:-:S05]  /*0240*/  @P0 IMAD.WIDE.U32 R4, R7, 0x4, R4 ;  /* 0x0000000407040825 */ /* 0x008fca00078e0004 */
[----:B------:R3:W5:Y:S01]  /*0250*/  @P0 LDG.E.CONSTANT R2, desc[UR6][R4.64] ;  /* 0x0000000604020981 */ /* 0x000762000c1e9900 */
[----:B--2---:R-:W2:Y:S01]  /*0260*/  LDC R10, c[0x0][0x3f4] ;  /* 0x0000fd00ff0a7b82 */ /* 0x004ea20000000800 */
[----:B------:R-:W-:Y:S01]  /*0270*/  BSSY B0, `(.L_x_22984) ;  /* 0x0000132000007945 */ /* 0x000fe20003800000 */
[----:B-1----:R-:W1:Y:S01]  /*0280*/  MUFU.RCP R3, R3 ;  /* 0x0000000300037308 */ /* 0x002e620000001000 */
[----:B---3--:R-:W-:Y:S02]  /*0290*/  IABS R5, R6 ;  /* 0x0000000600057213 */ /* 0x008fe40000000000 */
[----:B-1----:R-:W-:-:S05]  /*02a0*/  IADD3 R12, PT, PT, R3, 0xffffffe, RZ ;  /* 0x0ffffffe030c7810 */ /* 0x002fca0007ffe0ff */
[----:B------:R1:W3:Y:S02]  /*02b0*/  F2I.FTZ.U32.TRUNC.NTZ R13, R12 ;  /* 0x0000000c000d7305 */ /* 0x0002e4000021f000 */
[----:B-1----:R-:W-:Y:S02]  /*02c0*/  HFMA2 R12, -RZ, RZ, 0, 0 ;  /* 0x00000000ff0c7431 */ /* 0x002fe400000001ff */
[----:B---3--:R-:W-:-:S04]  /*02d0*/  IMAD.MOV R11, RZ, RZ, -R13 ;  /* 0x000000ffff0b7224 */ /* 0x008fc800078e0a0d */
[----:B------:R-:W-:-:S04]  /*02e0*/  IMAD R11, R11, R14, RZ ;  /* 0x0000000e0b0b7224 */ /* 0x000fc800078e02ff */
[----:B------:R-:W-:-:S06]  /*02f0*/  IMAD.HI.U32 R13, R13, R11, R12 ;  /* 0x0000000b0d0d7227 */ /* 0x000fcc00078e000c */
[----:B------:R-:W-:-:S04]  /*0300*/  IMAD.HI.U32 R4, R13, R5, RZ ;  /* 0x000000050d047227 */ /* 0x000fc800078e00ff */
[----:B------:R-:W-:-:S04]  /*0310*/  IMAD.MOV R3, RZ, RZ, -R4 ;  /* 0x000000ffff037224 */ /* 0x000fc800078e0a04 */
[----:B------:R-:W-:Y:S01]  /*0320*/  IMAD R3, R14, R3, R5 ;  /* 0x000000030e037224 */ /* 0x000fe200078e0205 */
[----:B--2---:R-:W-:-:S04]  /*0330*/  IABS R5, R10 ;  /* 0x0000000a00057213 */ /* 0x004fc80000000000 */
[----:B------:R-:W-:Y:S01]  /*0340*/  ISETP.GT.U32.AND P2, PT, R14, R3, PT ;  /* 0x000000030e00720c */ /* 0x000fe20003f44070 */
[----:B------:R-:W1:-:S12]  /*0350*/  I2F.RP R17, R5 ;  /* 0x0000000500117306 */ /* 0x000e580000209400 */
[-C--:B------:R-:W-:Y:S01]  /*0360*/  @!P2 IADD3 R3, PT, PT, R3, -R14.reuse, RZ ;  /* 0x8000000e0303a210 */ /* 0x080fe20007ffe0ff */
[----:B------:R-:W-:Y:S01]  /*0370*/  @!P2 VIADD R4, R4, 0x1 ;  /* 0x000000010404a836 */ /* 0x000fe20000000000 */
[----:B------:R-:W-:Y:S01]  /*0380*/  ISETP.NE.AND P2, PT, R9, RZ, PT ;  /* 0x000000ff0900720c */ /* 0x000fe20003f45270 */
[----:B-1----:R-:W1:Y:S01]  /*0390*/  MUFU.RCP R17, R17 ;  /* 0x0000001100117308 */ /* 0x002e620000001000 */
[----:B------:R-:W-:Y:S02]  /*03a0*/  ISETP.GE.U32.AND P0, PT, R3, R14, PT ;  /* 0x0000000e0300720c */ /* 0x000fe40003f06070 */
[----:B------:R-:W-:-:S04]  /*03b0*/  LOP3.LUT R3, R6, R9, RZ, 0x3c, !PT ;  /* 0x0000000906037212 */ /* 0x000fc800078e3cff */
[----:B------:R-:W-:-:S07]  /*03c0*/  ISETP.GE.AND P3, PT, R3, RZ, PT ;  /* 0x000000ff0300720c */ /* 0x000fce0003f66270 */
[----:B------:R-:W-:Y:S01]  /*03d0*/  @P0 IADD3 R4, PT, PT, R4, 0x1, RZ ;  /* 0x0000000104040810 */ /* 0x000fe20007ffe0ff */
[----:B-1----:R-:W-:Y:S01]  /*03e0*/  VIADD R12, R17, 0xffffffe ;  /* 0x0ffffffe110c7836 */ /* 0x002fe20000000000 */
[----:B------:R-:W-:-:S04]  /*03f0*/  IABS R17, R7 ;  /* 0x0000000700117213 */ /* 0x000fc80000000000 */
[----:B------:R-:W-:Y:S01]  /*0400*/  @!P3 IMAD.MOV R4, RZ, RZ, -R4 ;  /* 0x000000ffff04b224 */ /* 0x000fe200078e0a04 */
[----:B------:R-:W-:Y:S01]  /*0410*/  @!P2 LOP3.LUT R4, RZ, R9, RZ, 0x33, !PT ;  /* 0x00000009ff04a212 */ /* 0x000fe200078e33ff */
[----:B------:R1:W-:Y:S03]  /*0420*/  F2I.FTZ.U32.TRUNC.NTZ R13, R12 ;  /* 0x0000000c000d7305 */ /* 0x0003e6000021f000 */
[----:B------:R-:W-:-:S05]  /*0430*/  IABS R11, R4 ;  /* 0x00000004000b7213 */ /* 0x000fca0000000000 */
[----:B------:R-:W2:Y:S01]  /*0440*/  I2F.RP R3, R11 ;  /* 0x0000000b00037306 */ /* 0x000ea20000209400 */
[----:B-1----:R-:W-:-:S07]  /*0450*/  IMAD.MOV.U32 R12, RZ, RZ, RZ ;  /* 0x000000ffff0c7224 */ /* 0x002fce00078e00ff */
[----:B--2---:R-:W1:Y:S02]  /*0460*/  MUFU.RCP R3, R3 ;  /* 0x0000000300037308 */ /* 0x004e640000001000 */
[----:B-1----:R-:W-:Y:S02]  /*0470*/  IADD3 R14, PT, PT, R3, 0xffffffe, RZ ;  /* 0x0ffffffe030e7810 */ /* 0x002fe40007ffe0ff */
[----:B------:R-:W-:-:S04]  /*0480*/  IABS R3, R4 ;  /* 0x0000000400037213 */ /* 0x000fc80000000000 */
[----:B------:R1:W2:Y:S02]  /*0490*/  F2I.FTZ.U32.TRUNC.NTZ R15, R14 ;  /* 0x0000000e000f7305 */ /* 0x0002a4000021f000 */
[----:B-1----:R-:W-:Y:S01]  /*04a0*/  IMAD.MOV.U32 R14, RZ, RZ, RZ ;  /* 0x000000ffff0e7224 */ /* 0x002fe200078e00ff */
[----:B--2---:R-:W-:-:S05]  /*04b0*/  IADD3 R18, PT, PT, RZ, -R15, RZ ;  /* 0x8000000fff127210 */ /* 0x004fca0007ffe0ff */
[----:B------:R-:W-:-:S04]  /*04c0*/  IMAD R19, R18, R11, RZ ;  /* 0x0000000b12137224 */ /* 0x000fc800078e02ff */
[----:B------:R-:W-:Y:S01]  /*04d0*/  IMAD.HI.U32 R15, R15, R19, R14 ;  /* 0x000000130f0f7227 */ /* 0x000fe200078e000e */
[----:B------:R-:W-:-:S03]  /*04e0*/  IADD3 R14, PT, PT, RZ, -R3, RZ ;  /* 0x80000003ff0e7210 */ /* 0x000fc60007ffe0ff */
[----:B------:R-:W-:Y:S02]  /*04f0*/  IMAD R3, R13, R5, RZ ;  /* 0x000000050d037224 */ /* 0x000fe400078e02ff */
[----:B------:R-:W-:-:S03]  /*0500*/  IMAD.HI.U32 R32, R15, R17, RZ ;  /* 0x000000110f207227 */ /* 0x000fc600078e00ff */
[----:B------:R-:W-:Y:S01]  /*0510*/  IADD3 R3, PT, PT, RZ, -R3, RZ ;  /* 0x80000003ff037210 */ /* 0x000fe20007ffe0ff */
[----:B------:R-:W-:-:S04]  /*0520*/  IMAD R14, R32, R14, R17 ;  /* 0x0000000e200e7224 */ /* 0x000fc800078e0211 */
[----:B------:R-:W-:Y:S01]  /*0530*/  IMAD.HI.U32 R3, R13, R3, R12 ;  /* 0x000000030d037227 */ /* 0x000fe200078e000c */
[----:B------:R-:W-:Y:S01]  /*0540*/  ISETP.GT.U32.AND P4, PT, R11, R14, PT ;  /* 0x0000000e0b00720c */ /* 0x000fe20003f84070 */
[----:B------:R-:W1:-:S12]  /*0550*/  S2R R12, SR_CgaCtaId ;  /* 0x00000000000c7919 */ /* 0x000e580000008800 */
[----:B------:R-:W-:Y:S01]  /*0560*/  @!P4 IMAD.IADD R14, R14, 0x1, -R11 ;  /* 0x000000010e0ec824 */ /* 0x000fe200078e0a0b */
[----:B------:R-:W-:Y:S02]  /*0570*/  @!P4 IADD3 R32, PT, PT, R32, 0x1, RZ ;  /* 0x000000012020c810 */ /* 0x000fe40007ffe0ff */
[----:B------:R-:W-:Y:S02]  /*0580*/  ISETP.NE.AND P4, PT, R4, RZ, PT ;  /* 0x000000ff0400720c */ /* 0x000fe40003f85270 */
[----:B------:R-:W-:Y:S02]  /*0590*/  ISETP.GE.U32.AND P0, PT, R14, R11, PT ;  /* 0x0000000b0e00720c */ /* 0x000fe40003f06070 */
[----:B------:R-:W-:-:S04]  /*05a0*/  LOP3.LUT R11, R7, R4, RZ, 0x3c, !PT ;  /* 0x00000004070b7212 */ /* 0x000fc800078e3cff */
[----:B------:R-:W-:Y:S02]  /*05b0*/  ISETP.GE.AND P3, PT, R11, RZ, PT ;  /* 0x000000ff0b00720c */ /* 0x000fe40003f66270 */
[----:B------:R-:W-:-:S05]  /*05c0*/  LOP3.LUT R11, R8, 0x3, RZ, 0xc0, !PT ;  /* 0x00000003080b7812 */ /* 0x000fca00078ec0ff */
[----:B------:R-:W-:-:S06]  /*05d0*/  @P0 VIADD R32, R32, 0x1 ;  /* 0x0000000120200836 */ /* 0x000fcc0000000000 */
[----:B------:R-:W-:Y:S01]  /*05e0*/  @!P3 IMAD.MOV R32, RZ, RZ, -R32 ;  /* 0x000000ffff20b224 */ /* 0x000fe200078e0a20 */
[----:B------:R-:W-:Y:S02]  /*05f0*/  @!P4 LOP3.LUT R32, RZ, R4, RZ, 0x33, !PT ;  /* 0x00000004ff20c212 */ /* 0x000fe400078e33ff */
[----:B0-----:R-:W-:Y:S01]  /*0600*/  ISETP.GE.AND P3, PT, R20, RZ, PT ;  /* 0x000000ff1400720c */ /* 0x001fe20003f66270 */
[C---:B------:R-:W-:Y:S02]  /*0610*/  VIADD R15, R30.reuse, 0xffffffff ;  /* 0xffffffff1e0f7836 */ /* 0x040fe40000000000 */
[----:B------:R-:W-:-:S10]  /*0620*/  VIADD R4, R30, 0x7 ;  /* 0x000000071e047836 */ /* 0x000fd40000000000 */
[----:B------:R-:W-:Y:S01]  /*0630*/  @!P3 IMAD R9, R9, UR5, R32 ;  /* 0x000000050909bc24 */ /* 0x000fe2000f8e0220 */
[----:B------:R-:W-:Y:S01]  /*0640*/  IABS R18, R15 ;  /* 0x0000000f00127213 */ /* 0x000fe20000000000 */
[----:B------:R-:W-:Y:S01]  /*0650*/  @P3 IMAD R29, R6, UR5, R7 ;  /* 0x00000005061d3c24 */ /* 0x000fe2000f8e0207 */
[----:B------:R-:W-:Y:S01]  /*0660*/  LOP3.LUT R17, R15, R10, RZ, 0x3c, !PT ;  /* 0x0000000a0f117212 */ /* 0x000fe200078e3cff */
[----:B------:R-:W-:Y:S02]  /*0670*/  @!P3 IMAD.MOV R9, RZ, RZ, -R9 ;  /* 0x000000ffff09b224 */ /* 0x000fe400078e0a09 */
[----:B------:R-:W-:Y:S01]  /*0680*/  IMAD.HI.U32 R23, R3, R18, RZ ;  /* 0x0000001203177227 */ /* 0x000fe200078e00ff */
[----:B------:R-:W-:Y:S02]  /*0690*/  ISETP.GE.AND P4, PT, R17, RZ, PT ;  /* 0x000000ff1100720c */ /* 0x000fe40003f86270 */
[----:B------:R-:W-:Y:S01]  /*06a0*/  SHF.R.S32.HI R17, RZ, 0x1f, R4 ;  /* 0x0000001fff117819 */ /* 0x000fe20000011404 */
[----:B------:R-:W-:Y:S01]  /*06b0*/  @P3 IMAD R29, R29, R20, 0x1 ;  /* 0x000000011d1d3424 */ /* 0x000fe200078e0214 */
[----:B------:R-:W-:Y:S01]  /*06c0*/  IADD3 R13, PT, PT, RZ, -R23, RZ ;  /* 0x80000017ff0d7210 */ /* 0x000fe20007ffe0ff */
[----:B------:R-:W-:Y:S01]  /*06d0*/  @!P3 IMAD R29, R20, R9, 0x1 ;  /* 0x00000001141db424 */ /* 0x000fe200078e0209 */
[----:B------:R-:W-:-:S02]  /*06e0*/  LEA.HI R17, R17, R4, RZ, 0x3 ;  /* 0x0000000411117211 */ /* 0x000fc400078f18ff */
[----:B------:R-:W-:Y:S01]  /*06f0*/  SHF.R.U32.HI R4, RZ, 0x5, R8 ;  /* 0x00000005ff047819 */ /* 0x000fe20000011608 */
[C---:B------:R-:W-:Y:S01]  /*0700*/  IMAD R18, R5.reuse, R13, R18 ;  /* 0x0000000d05127224 */ /* 0x040fe200078e0212 */
[----:B------:R-:W-:Y:S02]  /*0710*/  MOV R13, 0x400 ;  /* 0x00000400000d7802 */ /* 0x000fe40000000f00 */
[----:B------:R-:W-:Y:S02]  /*0720*/  SHF.R.S32.HI R17, RZ, 0x3, R17 ;  /* 0x00000003ff117819 */ /* 0x000fe40000011411 */
[----:B------:R-:W-:Y:S02]  /*0730*/  ISETP.GT.U32.AND P2, PT, R5, R18, PT ;  /* 0x000000120500720c */ /* 0x000fe40003f44070 */
[----:B-1----:R-:W-:-:S05]  /*0740*/  LEA R14, R12, R13, 0x18 ;  /* 0x0000000d0c0e7211 */ /* 0x002fca00078ec0ff */
[----:B------:R-:W-:Y:S01]  /*0750*/  IMAD R14, R11, 0x30, R14 ;  /* 0x000000300b0e7824 */ /* 0x000fe200078e020e */
[----:B------:R-:W-:-:S04]  /*0760*/  SHF.R.U32.HI R11, RZ, 0x2, R8 ;  /* 0x00000002ff0b7819 */ /* 0x000fc80000011608 */
[----:B------:R-:W-:Y:S02]  /*0770*/  @!P1 LEA R15, R11, R14, 0x2 ;  /* 0x0000000e0b0f9211 */ /* 0x000fe400078e10ff */
[-C--:B------:R-:W-:Y:S02]  /*0780*/  @!P2 IADD3 R18, PT, PT, R18, -R5.reuse, RZ ;  /* 0x800000051212a210 */ /* 0x080fe40007ffe0ff */
[----:B------:R-:W-:Y:S02]  /*0790*/  @!P2 IADD3 R23, PT, PT, R23, 0x1, RZ ;  /* 0x000000011717a810 */ /* 0x000fe40007ffe0ff */
[----:B------:R-:W-:Y:S01]  /*07a0*/  ISETP.GE.U32.AND P0, PT, R18, R5, PT ;  /* 0x000000051200720c */ /* 0x000fe20003f06070 */
[----:B----4-:R0:W-:Y:S01]  /*07b0*/  @!P1 STS [R15], R0 ;  /* 0x000000000f009388 */ /* 0x0101e20000000800 */
[----:B------:R-:W-:Y:S01]  /*07c0*/  BAR.SYNC.DEFER_BLOCKING 0x0 ;  /* 0x0000000000007b1d */ /* 0x000fe20000010000 */
[----:B------:R-:W-:-:S10]  /*07d0*/  ISETP.NE.AND P1, PT, R10, RZ, PT ;  /* 0x000000ff0a00720c */ /* 0x000fd40003f25270 */
[----:B------:R-:W-:Y:S01]  /*07e0*/  @P0 VIADD R23, R23, 0x1 ;  /* 0x0000000117170836 */ /* 0x000fe20000000000 */
[----:B------:R-:W-:Y:S01]  /*07f0*/  ISETP.GE.AND P0, PT, R4, R17, PT ;  /* 0x000000110400720c */ /* 0x000fe20003f06270 */
[----:B0-----:R-:W-:Y:S01]  /*0800*/  IMAD R15, R16, UR4, RZ ;  /* 0x00000004100f7c24 */ /* 0x001fe2000f8e02ff */
[----:B------:R-:W-:Y:S01]  /*0810*/  MOV R0, 0xff7fffff ;  /* 0xff7fffff00007802 */ /* 0x000fe20000000f00 */
[----:B------:R-:W-:Y:S01]  /*0820*/  IMAD.MOV.U32 R17, RZ, RZ, R5 ;  /* 0x000000ffff117224 */ /* 0x000fe200078e0005 */
[----:B------:R-:W-:Y:S02]  /*0830*/  @!P4 IADD3 R23, PT, PT, RZ, -R23, RZ ;  /* 0x80000017ff17c210 */ /* 0x000fe40007ffe0ff */
[----:B------:R-:W-:-:S07]  /*0840*/  @!P1 LOP3.LUT R23, RZ, R10, RZ, 0x33, !PT ;  /* 0x0000000aff179212 */ /* 0x000fce00078e33ff */
[----:B------:R-:W-:Y:S05]  /*0850*/  @P0 BRA `(.L_x_22985) ;  /* 0x0000000c004c0947 */ /* 0x000fea0003800000 */
[----:B------:R-:W0:Y:S01]  /*0860*/  LDCU UR4, c[0x0][0x3d0] ;  /* 0x00007a00ff0477ac */ /* 0x000e220008000800 */
[C---:B------:R-:W-:Y:S01]  /*0870*/  IMAD.SHL.U32 R0, R11.reuse, 0x4, RZ ;  /* 0x000000040b007824 */ /* 0x040fe200078e00ff */
[----:B------:R-:W-:Y:S01]  /*0880*/  SHF.R.U32.HI R8, RZ, 0x3, R8 ;  /* 0x00000003ff087819 */ /* 0x000fe20000011608 */
[----:B------:R-:W1:Y:S01]  /*0890*/  LDCU.64 UR8, c[0x0][0x3a8] ;  /* 0x00007500ff0877ac */ /* 0x000e620008000a00 */
[----:B------:R-:W-:Y:S02]  /*08a0*/  MOV R9, RZ ;  /* 0x000000ff00097202 */ /* 0x000fe40000000f00 */
[----:B------:R-:W-:Y:S01]  /*08b0*/  LOP3.LUT R5, R0, 0x1c, RZ, 0xc0, !PT ;  /* 0x0000001c00057812 */ /* 0x000fe200078ec0ff */
[----:B------:R-:W-:Y:S01]  /*08c0*/  IMAD.SHL.U32 R0, R11, 0x8, RZ ;  /* 0x000000080b007824 */ /* 0x000fe200078e00ff */
[----:B------:R-:W-:Y:S02]  /*08d0*/  LOP3.LUT R8, R8, 0x7c, RZ, 0xc0, !PT ;  /* 0x0000007c08087812 */ /* 0x000fe400078ec0ff */
[C---:B------:R-:W-:Y:S01]  /*08e0*/  SHF.L.U32 R26, R4.reuse, 0x3, RZ ;  /* 0x00000003041a7819 */ /* 0x040fe200000006ff */
[----:B------:R-:W-:Y:S01]  /*08f0*/  IMAD R24, R4, 0x20, R5 ;  /* 0x0000002004187824 */ /* 0x000fe200078e0205 */
[----:B------:R-:W-:Y:S01]  /*0900*/  IADD3 R13, PT, PT, R13, 0xe0, RZ ;  /* 0x000000e00d0d7810 */ /* 0x000fe20007ffe0ff */
[----:B------:R-:W-:Y:S01]  /*0910*/  IMAD.WIDE R8, R15, 0x4, R8 ;  /* 0x000000040f087825 */ /* 0x000fe200078e0208 */
[----:B------:R-:W-:-:S02]  /*0920*/  LOP3.LUT R0, R0, 0x38, RZ, 0xc0, !PT ;  /* 0x0000003800007812 */ /* 0x000fc400078ec0ff */
[----:B------:R-:W-:Y:S01]  /*0930*/  LOP3.LUT R11, R26, 0x7, R11, 0xf8, !PT ;  /* 0x000000071a0b7812 */ /* 0x000fe200078ef80b */
[----:B0-----:R-:W-:Y:S01]  /*0940*/  IMAD R5, R32, UR4, RZ ;  /* 0x0000000420057c24 */ /* 0x001fe2000f8e02ff */
[----:B------:R-:W-:Y:S02]  /*0950*/  LEA R13, R12, R13, 0x18 ;  /* 0x0000000d0c0d7211 */ /* 0x000fe400078ec0ff */
[----:B------:R-:W-:Y:S01]  /*0960*/  IADD3 R26, PT, PT, R26, 0x1, RZ ;  /* 0x000000011a1a7810 */ /* 0x000fe20007ffe0ff */
[----:B------:R-:W-:Y:S01]  /*0970*/  IMAD.IADD R27, R11, 0x1, -R30 ;  /* 0x000000010b1b7824 */ /* 0x000fe200078e0a1e */
[----:B-1----:R-:W-:Y:S02]  /*0980*/  IADD3 R22, P1, PT, R8, UR8, RZ ;  /* 0x0000000808167c10 */ /* 0x002fe4000ff3e0ff */
[----:B------:R-:W-:Y:S01]  /*0990*/  IADD3 R18, P0, PT, R5, R0, RZ ;  /* 0x0000000005127210 */ /* 0x000fe20007f1e0ff */
[----:B------:R-:W-:Y:S01]  /*09a0*/  IMAD.MOV.U32 R0, RZ, RZ, -0x800001 ;  /* 0xff7fffffff007424 */ /* 0x000fe200078e00ff */
[----:B------:R-:W-:-:S02]  /*09b0*/  IADD3 R24, PT, PT, R24, R13, RZ ;  /* 0x0000000d18187210 */ /* 0x000fc40007ffe0ff */
[----:B------:R-:W-:Y:S02]  /*09c0*/  IADD3.X R25, PT, PT, R9, UR9, RZ, P1, !PT ;  /* 0x0000000909197c10 */ /* 0x000fe40008ffe4ff */
[----:B------:R-:W-:Y:S02]  /*09d0*/  IADD3 R28, PT, PT, R11, 0x1, RZ ;  /* 0x000000010b1c7810 */ /* 0x000fe40007ffe0ff */
[----:B------:R-:W-:-:S07]  /*09e0*/  LEA.HI.X.SX32 R19, R5, RZ, 0x1, P0 ;  /* 0x000000ff05137211 */ /* 0x000fce00000f0eff */
.L_x_22990:
        /* <DEDUP_REMOVED lines=34> */
[----:B------:R-:W-:Y:S02]  /*0c10*/  IMAD.MOV.U32 R9, RZ, RZ, R13 ;  /* 0x000000ffff097224 */ /* 0x000fe400078e000d */
[----:B------:R-:W-:Y:S02]  /*0c20*/  VIADD R11, R23, -UR10 ;  /* 0x8000000a170b7c36 */ /* 0x000fe40008000000 */
        /* <DEDUP_REMOVED lines=17> */
.L_x_22987:
[----:B------:R-:W-:Y:S01]  /*0d40*/  MOV R8, R22 ;  /* 0x0000001600087202 */ /* 0x000fe20000000f00 */
[----:B------:R-:W-:-:S05]  /*0d50*/  IMAD.MOV.U32 R9, RZ, RZ, R25 ;  /* 0x000000ffff097224 */ /* 0x000fca00078e0019 */
[----:B------:R-:W2:Y:S01]  /*0d60*/  LDG.E.CONSTANT R11, desc[UR6][R8.64] ;  /* 0x00000006080b7981 */ /* 0x000ea2000c1e9900 */
[----:B------:R-:W0:Y:S01]  /*0d70*/  S2R R12, SR_CgaCtaId ;  /* 0x00000000000c7919 */ /* 0x000e220000008800 */
[----:B--2---:R-:W-:-:S03]  /*0d80*/  IMAD.WIDE R10, R11, UR11, R18 ;  /* 0x0000000b0b0a7c25 */ /* 0x004fc6000f8e0212 */
[----:B------:R-:W-:-:S04]  /*0d90*/  LEA R10, P0, R31, R10, 0x1 ;  /* 0x0000000a1f0a7211 */ /* 0x000fc800078008ff */
[----:B------:R-:W-:Y:S02]  /*0da0*/  IADD3.X R11, PT, PT, RZ, R11, RZ, P0, !PT ;  /* 0x0000000bff0b7210 */ /* 0x000fe400007fe4ff */
[----:B------:R-:W-:-:S04]  /*0db0*/  LEA R20, P0, R10, UR12, 0x1 ;  /* 0x0000000c0a147c11 */ /* 0x000fc8000f8008ff */
[----:B------:R-:W-:-:S05]  /*0dc0*/  LEA.HI.X R21, R10, UR13, R11, 0x1, P0 ;  /* 0x0000000d0a157c11 */ /* 0x000fca00080f0c0b */
[----:B------:R-:W2:Y:S01]  /*0dd0*/  LDG.E.CONSTANT R10, desc[UR6][R20.64+0x80] ;  /* 0x00008006140a7981 */ /* 0x000ea2000c1e9900 */
[----:B------:R-:W-:-:S03]  /*0de0*/  MOV R11, 0x400 ;  /* 0x00000400000b7802 */ /* 0x000fc60000000f00 */
[----:B------:R-:W3:Y:S01]  /*0df0*/  LDG.E.CONSTANT R9, desc[UR6][R20.64] ;  /* 0x0000000614097981 */ /* 0x000ee2000c1e9900 */
[----:B0-----:R-:W-:-:S03]  /*0e00*/  LEA R12, R12, R11, 0x18 ;  /* 0x0000000b0c0c7211 */ /* 0x001fc600078ec0ff */
[----:B------:R-:W4:Y:S02]  /*0e10*/  LDG.E.CONSTANT R8, desc[UR6][R20.64+0x100] ;  /* 0x0001000614087981 */ /* 0x000f24000c1e9900 */
[----:B------:R-:W-:-:S05]  /*0e20*/  IMAD R33, R31, 0x30, R12 ;  /* 0x000000301f217824 */ /* 0x000fca00078e020c */
[----:B------:R-:W0:Y:S02]  /*0e30*/  LDS.128 R12, [R33] ;  /* 0x00000000210c7984 */ /* 0x000e240000000c00 */
[--C-:B0-----:R-:W-:Y:S02]  /*0e40*/  HADD2.F32 R11, -RZ, R13.reuse.H0_H0 ;  /* 0x2000000dff0b7230 */ /* 0x101fe40000004100 */
[----:B------:R-:W-:Y:S02]  /*0e50*/  HADD2.F32 R13, -RZ, R13.H1_H1 ;  /* 0x3000000dff0d7230 */ /* 0x000fe40000004100 */
[----:B--2---:R-:W-:-:S05]  /*0e60*/  HADD2.F32 R34, -RZ, R10.H0_H0 ;  /* 0x2000000aff227230 */ /* 0x004fca0000004100 */
[----:B------:R-:W-:Y:S02]  /*0e70*/  FMUL.FTZ R11, R11, R34 ;  /* 0x000000220b0b7220 */ /* 0x000fe40000410000 */
[----:B------:R-:W2:Y:S01]  /*0e80*/  LDG.E.CONSTANT R34, desc[UR6][R20.64+0x180] ;  /* 0x0001800614227981 */ /* 0x000ea2000c1e9900 */
[----:B------:R-:W-:-:S05]  /*0e90*/  HADD2.F32 R10, -RZ, R10.H1_H1 ;  /* 0x3000000aff0a7230 */ /* 0x000fca0000004100 */
[----:B------:R-:W-:Y:S02]  /*0ea0*/  FMUL.FTZ R10, R13, R10 ;  /* 0x0000000a0d0a7220 */ /* 0x000fe40000410000 */
[----:B------:R-:W2:Y:S01]  /*0eb0*/  LDG.E.CONSTANT R13, desc[UR6][R20.64+0x200] ;  /* 0x00020006140d7981 */ /* 0x000ea2000c1e9900 */
[----:B------:R-:W-:Y:S02]  /*0ec0*/  HADD2.F32 R36, -RZ, R12.H0_H0 ;  /* 0x2000000cff247230 */ /* 0x000fe40000004100 */
[--C-:B---3--:R-:W-:Y:S02]  /*0ed0*/  HADD2.F32 R35, -RZ, R9.reuse.H0_H0 ;  /* 0x20000009ff237230 */ /* 0x108fe40000004100 */
[----:B------:R-:W-:-:S03]  /*0ee0*/  HADD2.F32 R9, -RZ, R9.H1_H1 ;  /* 0x30000009ff097230 */ /* 0x000fc60000004100 */
[----:B------:R-:W-:Y:S01]  /*0ef0*/  FFMA.FTZ R11, R36, R35, R11 ;  /* 0x00000023240b7223 */ /* 0x000fe2000001000b */
        /* <DEDUP_REMOVED lines=16> */
[----:B0-----:R-:W-:-:S05]  /*1000*/  HADD2.F32 R15, -RZ, R8.H0_H0 ;  /* 0x20000008ff0f7230 */ /* 0x001fca0000004100 */
[----:B------:R-:W-:Y:S02]  /*1010*/  FFMA.FTZ R15, R15, R12, R14 ;  /* 0x0000000c0f0f7223 */ /* 0x000fe4000001000e */
[----:B------:R-:W2:Y:S04]  /*1020*/  LDG.E.CONSTANT R14, desc[UR6][R20.64+0x280] ;  /* 0x00028006140e7981 */ /* 0x000ea8000c1e9900 */
[----:B------:R-:W3:Y:S01]  /*1030*/  LDG.E.CONSTANT R12, desc[UR6][R20.64+0x300] ;  /* 0x00030006140c7981 */ /* 0x000ee2000c1e9900 */
[----:B------:R-:W-:-:S03]  /*1040*/  HADD2.F32 R35, -RZ, R8.H1_H1 ;  /* 0x30000008ff237230 */ /* 0x000fc60000004100 */
[----:B------:R-:W4:Y:S01]  /*1050*/  LDG.E.CONSTANT R8, desc[UR6][R20.64+0x380] ;  /* 0x0003800614087981 */ /* 0x000f22000c1e9900 */
[----:B------:R-:W-:-:S05]  /*1060*/  HADD2.F32 R13, -RZ, R13.H1_H1 ;  /* 0x3000000dff0d7230 */ /* 0x000fca0000004100 */
[----:B------:R-:W-:Y:S02]  /*1070*/  FFMA.FTZ R13, R35, R13, R34 ;  /* 0x0000000d230d7223 */ /* 0x000fe40000010022 */
[----:B------:R-:W4:Y:S01]  /*1080*/  LDG.E.CONSTANT R34, desc[UR6][R20.64+0x400] ;  /* 0x0004000614227981 */ /* 0x000f22000c1e9900 */
[----:B------:R-:W-:Y:S02]  /*1090*/  HADD2.F32 R36, -RZ, R9.H0_H0 ;  /* 0x20000009ff247230 */ /* 0x000fe40000004100 */
        /* <DEDUP_REMOVED lines=9> */
[----:B------:R-:W-:-:S03]  /*1130*/  FFMA.FTZ R13, R14, R13, R15 ;  /* 0x0000000d0e0d7223 */ /* 0x000fc6000001000f */
        /* <DEDUP_REMOVED lines=8> */
[----:B------:R-:W-:Y:S02]  /*11c0*/  FFMA.FTZ R9, R36, R8, R9 ;  /* 0x0000000824097223 */ /* 0x000fe40000010009 */
[----:B------:R-:W2:Y:S01]  /*11d0*/  LDG.E.CONSTANT R8, desc[UR6][R20.64+0x480] ;  /* 0x0004800614087981 */ /* 0x000ea2000c1e9900 */
[----:B0-----:R-:W-:-:S05]  /*11e0*/  HADD2.F32 R11, -RZ, R12.H0_H0 ;  /* 0x2000000cff0b7230 */ /* 0x001fca0000004100 */
[----:B------:R-:W-:Y:S02]  /*11f0*/  FFMA.FTZ R11, R11, R35, R10 ;  /* 0x000000230b0b7223 */ /* 0x000fe4000001000a */
[----:B------:R-:W3:Y:S04]  /*1200*/  LDG.E.CONSTANT R10, desc[UR6][R20.64+0x500] ;  /* 0x00050006140a7981 */ /* 0x000ee8000c1e9900 */
[----:B------:R-:W4:Y:S01]  /*1210*/  LDG.E.CONSTANT R35, desc[UR6][R20.64+0x580] ;  /* 0x0005800614237981 */ /* 0x000f22000c1e9900 */
[----:B------:R-:W-:Y:S02]  /*1220*/  HADD2.F32 R12, -RZ, R12.H1_H1 ;  /* 0x3000000cff0c7230 */ /* 0x000fe40000004100 */
[----:B------:R-:W-:-:S05]  /*1230*/  HADD2.F32 R34, -RZ, R34.H1_H1 ;  /* 0x30000022ff227230 */ /* 0x000fca0000004100 */
[----:B------:R-:W-:Y:S01]  /*1240*/  FFMA.FTZ R9, R12, R34, R9 ;  /* 0x000000220c097223 */ /* 0x000fe20000010009 */
[--C-:B------:R-:W-:Y:S02]  /*1250*/  HADD2.F32 R12, -RZ, R13.reuse.H0_H0 ;  /* 0x2000000dff0c7230 */ /* 0x100fe40000004100 */
[----:B------:R-:W-:Y:S01]  /*1260*/  HADD2.F32 R34, -RZ, R13.H1_H1 ;  /* 0x3000000dff227230 */ /* 0x000fe20000004100 */
[----:B------:R-:W-:Y:S01]  /*1270*/  UMOV UR4, 0xffffffff ;  /* 0xffffffff00047882 */ /* 0x000fe20000000000 */
[----:B------:R-:W-:Y:S02]  /*1280*/  ISETP.NE.AND P0, PT, R31, RZ, PT ;  /* 0x000000ff1f00720c */ /* 0x000fe40003f05270 */
[----:B-----5:R-:W-:Y:S01]  /*1290*/  FSETP.NEU.FTZ.AND P1, PT, R2, RZ, PT ;  /* 0x000000ff0200720b */ /* 0x020fe20003f3d000 */
        /* <DEDUP_REMOVED lines=8> */
[----:B---3--:R-:W-:-:S02]  /*1320*/  HADD2.F32 R13, -RZ, R10.H0_H0 ;  /* 0x2000000aff0d7230 */ /* 0x008fc40000004100 */
[----:B------:R-:W-:-:S03]  /*1330*/  HADD2.F32 R10, -RZ, R10.H1_H1 ;  /* 0x3000000aff0a7230 */ /* 0x000fc60000004100 */
[----:B------:R-:W-:Y:S01]  /*1340*/  FFMA.FTZ R11, R12, R13, R11 ;  /* 0x0000000d0c0b7223 */ /* 0x000fe2000001000b */
[--C-:B----4-:R-:W-:Y:S02]  /*1350*/  HADD2.F32 R12, -RZ, R35.reuse.H0_H0 ;  /* 0x20000023ff0c7230 */ /* 0x110fe40000004100 */
        /* <DEDUP_REMOVED lines=9> */
.L_x_23026:
        /* <DEDUP_REMOVED lines=12> */
.L_x_22988:
[----:B------:R-:W-:Y:S05]  /*14b0*/  BSYNC B1 ;  /* 0x0000000000017941 */ /* 0x000fea0003800000 */
.L_x_22986:
        /* <DEDUP_REMOVED lines=13> */
.L_x_22985:
[----:B------:R-:W-:Y:S05]  /*1590*/  BSYNC B0 ;  /* 0x0000000000007941 */ /* 0x000fea0003800000 */
.L_x_22984:
        /* <DEDUP_REMOVED lines=9> */
.L_x_23031:
        /* <DEDUP_REMOVED lines=13> */
[----:B0-----:R-:W-:Y:S02]  /*1700*/  LEA R9, R2, R11, 0x2 ;  /* 0x0000000b02097211 */ /* 0x001fe400078e10ff */
[----:B------:R-:W-:Y:S01]  /*1710*/  IADD3 R11, PT, PT, R30, 0x7, RZ ;  /* 0x000000071e0b7810 */ /* 0x000fe20007ffe0ff */
[----:B------:R-:W-:Y:S03]  /*1720*/  BSSY.RECONVERGENT B0, `(.L_x_22992) ;  /* 0x00000ee000007945 */ /* 0x000fe60003800200 */
[----:B------:R-:W-:-:S04]  /*1730*/  SHF.R.S32.HI R14, RZ, 0x1f, R11 ;  /* 0x0000001fff0e7819 */ /* 0x000fc8000001140b */
[----:B------:R-:W-:Y:S01]  /*1740*/  LEA.HI R11, R14, R11, RZ, 0x3 ;  /* 0x0000000b0e0b7211 */ /* 0x000fe200078f18ff */
[----:B------:R-:W-:-:S03]  /*1750*/  IMAD.MOV.U32 R14, RZ, RZ, RZ ;  /* 0x000000ffff0e7224 */ /* 0x000fc600078e00ff */
        /* <DEDUP_REMOVED lines=27> */
.L_x_22996:
        /* <DEDUP_REMOVED lines=11> */
.L_x_22995:
[----:B------:R-:W-:Y:S05]  /*19c0*/  BSYNC.RECONVERGENT B1 ;  /* 0x0000000000017941 */ /* 0x000fea0003800200 */
.L_x_22994:
        /* <DEDUP_REMOVED lines=12> */
.L_x_22999:
        /* <DEDUP_REMOVED lines=41> */
[----:B------:R-:W2:Y:S01]  /*1d20*/  MUFU.EX2 R22, R34 ;  /* 0x0000002200167308 */ /* 0x000ea20000000800 */
[----:B------:R-:W-:Y:S01]  /*1d30*/  FADD.FTZ R21, R21, R26 ;  /* 0x0000001a15157221 */ /* 0x000fe20000010000 */
[----:B------:R-:W-:Y:S01]  /*1d40*/  FMUL.FTZ R37, R28, 1.4426950216293334961 ;  /* 0x3fb8aa3b1c257820 */ /* 0x000fe20000410000 */
[----:B------:R-:W5:Y:S01]  /*1d50*/  LDS R35, [R15+0x1800] ;  /* 0x001800000f237984 */ /* 0x000f620000000800 */
[----:B------:R-:W-:Y:S01]  /*1d60*/  FADD.FTZ R28, -R10, R33 ;  /* 0x000000210a1c7221 */ /* 0x000fe20000010100 */
[----:B------:R-:W-:-:S02]  /*1d70*/  FADD.FTZ R21, R21, R20 ;  /* 0x0000001415157221 */ /* 0x000fc40000010000 */
[----:B------:R-:W5:Y:S01]  /*1d80*/  LDS R33, [R15+0x1a00] ;  /* 0x001a00000f217984 */ /* 0x000f620000000800 */
[----:B------:R-:W1:Y:S01]  /*1d90*/  MUFU.EX2 R24, R24 ;  /* 0x0000001800187308 */ /* 0x000e620000000800 */
[----:B------:R-:W-:Y:S01]  /*1da0*/  FMUL.FTZ R28, R28, 1.4426950216293334961 ;  /* 0x3fb8aa3b1c1c7820 */ /* 0x000fe20000410000 */
[C---:B---3--:R-:W-:Y:S01]  /*1db0*/  FADD.FTZ R31, -R10.reuse, R31 ;  /* 0x0000001f0a1f7221 */ /* 0x048fe20000010100 */
[----:B------:R3:W-:Y:S01]  /*1dc0*/  STS [R15], R26 ;  /* 0x0000001a0f007388 */ /* 0x0007e20000000800 */
[C---:B----4-:R-:W-:Y:S01]  /*1dd0*/  FADD.FTZ R25, -R10.reuse, R25 ;  /* 0x000000190a197221 */ /* 0x050fe20000010100 */
[----:B------:R-:W-:Y:S01]  /*1de0*/  FADD.FTZ R21, R21, R14 ;  /* 0x0000000e15157221 */ /* 0x000fe20000010000 */
[----:B------:R-:W-:Y:S01]  /*1df0*/  FMUL.FTZ R31, R31, 1.4426950216293334961 ;  /* 0x3fb8aa3b1f1f7820 */ /* 0x000fe20000410000 */
[----:B------:R4:W-:Y:S01]  /*1e00*/  STS [R15+0x400], R14 ;  /* 0x0004000e0f007388 */ /* 0x0009e20000000800 */
[----:B------:R-:W4:Y:S01]  /*1e10*/  MUFU.EX2 R28, R28 ;  /* 0x0000001c001c7308 */ /* 0x000f220000000800 */
[----:B------:R-:W-:Y:S01]  /*1e20*/  FMUL.FTZ R25, R25, 1.4426950216293334961 ;  /* 0x3fb8aa3b19197820 */ /* 0x000fe20000410000 */
[----:B--2---:R-:W-:Y:S01]  /*1e30*/  FADD.FTZ R21, R21, R22 ;  /* 0x0000001615157221 */ /* 0x004fe20000010000 */
        /* <DEDUP_REMOVED lines=8> */
[----:B------:R-:W2:Y:S01]  /*1ec0*/  MUFU.EX2 R34, R31 ;  /* 0x0000001f00227308 */ /* 0x000ea20000000800 */
[----:B----4-:R-:W-:Y:S01]  /*1ed0*/  STS [R15+0xc00], R28 ;  /* 0x000c001c0f007388 */ /* 0x010fe20000000800 */
[----:B0-----:R-:W-:-:S06]  /*1ee0*/  FADD.FTZ R19, -R10, R19 ;  /* 0x000000130a137221 */ /* 0x001fcc0000010100 */
[----:B------:R-:W0:Y:S01]  /*1ef0*/  MUFU.EX2 R36, R25 ;  /* 0x0000001900247308 */ /* 0x000e220000000800 */
[----:B-1----:R-:W-:Y:S01]  /*1f00*/  FADD.FTZ R21, R21, R26 ;  /* 0x0000001a15157221 */ /* 0x002fe20000010000 */
[----:B------:R-:W-:Y:S01]  /*1f10*/  STS [R15+0xa00], R26 ;  /* 0x000a001a0f007388 */ /* 0x000fe20000000800 */
[----:B------:R-:W-:Y:S01]  /*1f20*/  FMUL.FTZ R19, R19, 1.4426950216293334961 ;  /* 0x3fb8aa3b13137820 */ /* 0x000fe20000410000 */
[C---:B-----5:R-:W-:Y:S01]  /*1f30*/  FADD.FTZ R35, -R10.reuse, R35 ;  /* 0x000000230a237221 */ /* 0x060fe20000010100 */
[----:B------:R-:W-:Y:S01]  /*1f40*/  FADD.FTZ R21, R21, R28 ;  /* 0x0000001c15157221 */ /* 0x000fe20000010000 */
[----:B------:R-:W-:Y:S02]  /*1f50*/  FADD.FTZ R33, -R10, R33 ;  /* 0x000000210a217221 */ /* 0x000fe40000010100 */
[----:B------:R-:W1:Y:S01]  /*1f60*/  MUFU.EX2 R38, R27 ;  /* 0x0000001b00267308 */ /* 0x000e620000000800 */
[----:B------:R-:W-:Y:S01]  /*1f70*/  FMUL.FTZ R35, R35, 1.4426950216293334961 ;  /* 0x3fb8aa3b23237820 */ /* 0x000fe20000410000 */
[----:B--2---:R-:W-:Y:S01]  /*1f80*/  FADD.FTZ R21, R21, R34 ;  /* 0x0000002215157221 */ /* 0x004fe20000010000 */
[----:B------:R-:W-:Y:S01]  /*1f90*/  FMUL.FTZ R20, R33, 1.4426950216293334961 ;  /* 0x3fb8aa3b21147820 */ /* 0x000fe20000410000 */
[----:B------:R-:W-:Y:S04]  /*1fa0*/  STS [R15+0xe00], R34 ;  /* 0x000e00220f007388 */ /* 0x000fe80000000800 */
        /* <DEDUP_REMOVED lines=18> */
.L_x_22998:
[----:B------:R-:W-:Y:S05]  /*20d0*/  BSYNC.RECONVERGENT B1 ;  /* 0x0000000000017941 */ /* 0x000fea0003800200 */
.L_x_22997:
        /* <DEDUP_REMOVED lines=55> */
.L_x_23001:
[----:B------:R-:W-:Y:S05]  /*2450*/  BSYNC.RECONVERGENT B1 ;  /* 0x0000000000017941 */ /* 0x000fea0003800200 */
.L_x_23000:
        /* <DEDUP_REMOVED lines=26> */
.L_x_22993:
[----:B------:R-:W-:Y:S05]  /*2600*/  BSYNC.RECONVERGENT B0 ;  /* 0x0000000000007941 */ /* 0x000fea0003800200 */
.L_x_22992:
        /* <DEDUP_REMOVED lines=39> */
.L_x_23006:
[----:B------:R-:W0:Y:S01]  /*2880*/  LDS R9, [R13] ;  /* 0x000000000d097984 */ /* 0x000e220000000800 */
[----:B------:R-:W-:-:S04]  /*2890*/  IADD3 R14, PT, PT, R14, 0x1, RZ ;  /* 0x000000010e0e7810 */ /* 0x000fc80007ffe0ff */
[----:B------:R-:W-:Y:S01]  /*28a0*/  ISETP.NE.AND P0, PT, R14, RZ, PT ;  /* 0x000000ff0e00720c */ /* 0x000fe20003f05270 */
[----:B0-----:R-:W-:-:S05]  /*28b0*/  FMUL.FTZ R18, R9, R0 ;  /* 0x0000000009127220 */ /* 0x001fca0000410000 */
[----:B------:R0:W-:Y:S02]  /*28c0*/  STS [R13], R18 ;  /* 0x000000120d007388 */ /* 0x0001e40000000800 */
[----:B0-----:R-:W-:-:S05]  /*28d0*/  VIADD R13, R13, 0x200 ;  /* 0x000002000d0d7836 */ /* 0x001fca0000000000 */
[----:B------:R-:W-:Y:S05]  /*28e0*/  @P0 BRA `(.L_x_23006) ;  /* 0xfffffffc00e40947 */ /* 0x000fea000383ffff */
.L_x_23005:
[----:B------:R-:W-:Y:S05]  /*28f0*/  BSYNC.RECONVERGENT B1 ;  /* 0x0000000000017941 */ /* 0x000fea0003800200 */
.L_x_23004:
        /* <DEDUP_REMOVED lines=12> */
.L_x_23009:
        /* <DEDUP_REMOVED lines=52> */
.L_x_23008:
[----:B------:R-:W-:Y:S05]  /*2d00*/  BSYNC.RECONVERGENT B1 ;  /* 0x0000000000017941 */ /* 0x000fea0003800200 */
.L_x_23007:
        /* <DEDUP_REMOVED lines=31> */
.L_x_23011:
[----:B------:R-:W-:Y:S05]  /*2f00*/  BSYNC.RECONVERGENT B1 ;  /* 0x0000000000017941 */ /* 0x000fea0003800200 */
.L_x_23010:
        /* <DEDUP_REMOVED lines=14> */
.L_x_23003:
[----:B------:R-:W-:Y:S05]  /*2ff0*/  BSYNC.RECONVERGENT B0 ;  /* 0x0000000000007941 */ /* 0x000fea0003800200 */
.L_x_23002:
[----:B01----:R-:W-:Y:S01]  /*3000*/  IADD3 R0, PT, PT, R30, 0x7, RZ ;  /* 0x000000071e007810 */ /* 0x003fe20007ffe0ff */
[----:B------:R-:W-:Y:S01]  /*3010*/  BAR.SYNC.DEFER_BLOCKING 0x0 ;  /* 0x0000000000007b1d */ /* 0x000fe20000010000 */
[----:B------:R-:W-:Y:S01]  /*3020*/  IMAD.MOV.U32 R28, RZ, RZ, RZ ;  /* 0x000000ffff1c7224 */ /* 0x000fe200078e00ff */
[----:B------:R-:W-:Y:S02]  /*3030*/  CS2R R26, SRZ ;  /* 0x00000000001a7805 */ /* 0x000fe4000001ff00 */
[----:B------:R-:W-:Y:S02]  /*3040*/  SHF.R.S32.HI R9, RZ, 0x1f, R0 ;  /* 0x0000001fff097819 */ /* 0x000fe40000011400 */
[----:B------:R-:W0:Y:S02]  /*3050*/  LDCU UR12, c[0x0][0x3cc] ;  /* 0x00007980ff0c77ac */ /* 0x000e240008000800 */
        /* <DEDUP_REMOVED lines=10> */
[C---:B------:R-:W-:Y:S01]  /*3100*/  IADD3 R21, PT, PT, R3.reuse, 0x1, RZ ;  /* 0x0000000103157810 */ /* 0x040fe20007ffe0ff */
[----:B------:R-:W2:Y:S01]  /*3110*/  LDCU UR5, c[0x0][0x3d0] ;  /* 0x00007a00ff0577ac */ /* 0x000ea20008000800 */
[----:B------:R-:W-:Y:S01]  /*3120*/  LOP3.LUT R10, R10, 0x7c, RZ, 0xc0, !PT ;  /* 0x0000007c0a0a7812 */ /* 0x000fe200078ec0ff */
[C---:B------:R-:W-:Y:S01]  /*3130*/  IMAD.IADD R20, R3.reuse, 0x1, -R0 ;  /* 0x0000000103147824 */ /* 0x040fe200078e0a00 */
[----:B------:R-:W-:Y:S01]  /*3140*/  LEA R22, R3, 0x3, 0x3 ;  /* 0x0000000303167811 */ /* 0x000fe200078e18ff */
[----:B------:R-:W3:Y:S01]  /*3150*/  LDCU.64 UR10, c[0x0][0x3a8] ;  /* 0x00007500ff0a77ac */ /* 0x000ee20008000a00 */
[----:B------:R-:W-:Y:S01]  /*3160*/  MOV R28, RZ ;  /* 0x000000ff001c7202 */ /* 0x000fe20000000f00 */
[----:B0-----:R-:W0:Y:S01]  /*3170*/  MUFU.RCP R13, R13 ;  /* 0x0000000d000d7308 */ /* 0x001e220000001000 */
[----:B-1----:R-:W-:Y:S01]  /*3180*/  IMAD R15, R16, UR4, RZ ;  /* 0x00000004100f7c24 */ /* 0x002fe2000f8e02ff */
[----:B------:R-:W1:Y:S03]  /*3190*/  LDCU UR4, c[0x0][0x3ec] ;  /* 0x00007d80ff0477ac */ /* 0x000e660008000800 */
[----:B------:R-:W-:-:S04]  /*31a0*/  IMAD.WIDE R10, R15, 0x4, R10 ;  /* 0x000000040f0a7825 */ /* 0x000fc800078e020a */
[----:B--2---:R-:W-:Y:S01]  /*31b0*/  IMAD R32, R32, UR5, RZ ;  /* 0x0000000520207c24 */ /* 0x004fe2000f8e02ff */
[----:B---3--:R-:W-:Y:S02]  /*31c0*/  IADD3 R18, P0, PT, R10, UR10, RZ ;  /* 0x0000000a0a127c10 */ /* 0x008fe4000ff1e0ff */
[----:B0-----:R-:W-:Y:S01]  /*31d0*/  IADD3 R9, PT, PT, R13, 0xffffffe, RZ ;  /* 0x0ffffffe0d097810 */ /* 0x001fe20007ffe0ff */
[----:B------:R-:W-:Y:S01]  /*31e0*/  VIADD R13, R12, 0xe0 ;  /* 0x000000e00c0d7836 */ /* 0x000fe20000000000 */
[----:B------:R-:W-:Y:S02]  /*31f0*/  IADD3.X R19, PT, PT, R11, UR11, RZ, P0, !PT ;  /* 0x0000000b0b137c10 */ /* 0x000fe400087fe4ff */
[----:B------:R-:W-:Y:S02]  /*3200*/  SHF.R.S32.HI R33, RZ, 0x1f, R32 ;  /* 0x0000001fff217819 */ /* 0x000fe40000011420 */
[----:B------:R-:W0:Y:S01]  /*3210*/  F2I.FTZ.U32.TRUNC.NTZ R9, R9 ;  /* 0x0000000900097305 */ /* 0x000e22000021f000 */
[----:B------:R-:W-:Y:S01]  /*3220*/  LEA R24, R8, R13, 0x18 ;  /* 0x0000000d08187211 */ /* 0x000fe200078ec0ff */
[----:B------:R-:W-:-:S02]  /*3230*/  HFMA2 R8, -RZ, RZ, 0, 0 ;  /* 0x00000000ff087431 */ /* 0x000fc400000001ff */
[----:B-1----:R-:W-:Y:S02]  /*3240*/  VIADD R23, R23, -UR4 ;  /* 0x8000000417177c36 */ /* 0x002fe40008000000 */
[----:B------:R-:W-:-:S05]  /*3250*/  IMAD R24, R3, 0x20, R24 ;  /* 0x0000002003187824 */ /* 0x000fca00078e0218 */
[----:B------:R-:W-:Y:S02]  /*3260*/  IADD3 R24, PT, PT, R24, 0x10, RZ ;  /* 0x0000001018187810 */ /* 0x000fe40007ffe0ff */
[----:B0-----:R-:W-:-:S05]  /*3270*/  IADD3 R14, PT, PT, RZ, -R9, RZ ;  /* 0x80000009ff0e7210 */ /* 0x001fca0007ffe0ff */
[----:B------:R-:W-:-:S04]  /*3280*/  IMAD R17, R14, R5, RZ ;  /* 0x000000050e117224 */ /* 0x000fc800078e02ff */
[----:B------:R-:W-:-:S07]  /*3290*/  IMAD.HI.U32 R17, R9, R17, R8 ;  /* 0x0000001109117227 */ /* 0x000fce00078e0008 */
.L_x_23022:
[----:B0-----:R-:W0:Y:S01]  /*32a0*/  LDC R13, c[0x0][0x3f0] ;  /* 0x0000fc00ff0d7b82 */ /* 0x001e220000000800 */
        /* <DEDUP_REMOVED lines=15> */
[----:B0-----:R-:W-:Y:S02]  /*33a0*/  IADD3 R9, PT, PT, R14, 0xffffffe, RZ ;  /* 0x0ffffffe0e097810 */ /* 0x001fe40007ffe0ff */
[----:B------:R-:W-:Y:S02]  /*33b0*/  ISETP.GE.U32.AND P0, PT, R12, R5, PT ;  /* 0x000000050c00720c */ /* 0x000fe40003f06070 */
[----:B------:R-:W-:Y:S02]  /*33c0*/  LOP3.LUT R12, R25, R8, RZ, 0x3c, !PT ;  /* 0x00000008190c7212 */ /* 0x000fe400078e3cff */
[----:B------:R-:W0:Y:S02]  /*33d0*/  F2I.FTZ.U32.TRUNC.NTZ R9, R9 ;  /* 0x0000000900097305 */ /* 0x000e24000021f000 */
[----:B------:R-:W-:-:S07]  /*33e0*/  ISETP.GE.AND P2, PT, R12, RZ, PT ;  /* 0x000000ff0c00720c */ /* 0x000fce0003f46270 */
[----:B------:R-:W-:-:S06]  /*33f0*/  @P0 IADD3 R11, PT, PT, R11, 0x1, RZ ;  /* 0x000000010b0b0810 */ /* 0x000fcc0007ffe0ff */
[----:B------:R-:W-:Y:S01]  /*3400*/  @!P2 IADD3 R11, PT, PT, RZ, -R11, RZ ;  /* 0x8000000bff0ba210 */ /* 0x000fe20007ffe0ff */
[----:B0-----:R-:W-:Y:S01]  /*3410*/  IMAD.MOV R15, RZ, RZ, -R9 ;  /* 0x000000ffff0f7224 */ /* 0x001fe200078e0a09 */
[----:B------:R-:W-:Y:S02]  /*3420*/  @!P1 LOP3.LUT R11, RZ, R8, RZ, 0x33, !PT ;  /* 0x00000008ff0b9212 */ /* 0x000fe400078e33ff */
[----:B------:R-:W-:Y:S01]  /*3430*/  MOV R8, RZ ;  /* 0x000000ff00087202 */ /* 0x000fe20000000f00 */
[----:B------:R-:W-:Y:S01]  /*3440*/  IMAD R15, R15, R10, RZ ;  /* 0x0000000a0f0f7224 */ /* 0x000fe200078e02ff */
[----:B------:R-:W-:Y:S01]  /*3450*/  ISETP.NE.AND P2, PT, R13, RZ, PT ;  /* 0x000000ff0d00720c */ /* 0x000fe20003f45270 */
[----:B------:R-:W-:Y:S02]  /*3460*/  IMAD.IADD R12, R11, 0x1, R29 ;  /* 0x000000010b0c7824 */ /* 0x000fe400078e021d */
[----:B------:R-:W-:-:S03]  /*3470*/  IMAD.HI.U32 R8, R9, R15, R8 ;  /* 0x0000000f09087227 */ /* 0x000fc600078e0008 */
        /* <DEDUP_REMOVED lines=17> */
[----:B0-----:R-:W-:Y:S02]  /*3590*/  F2FP.F16.F32.PACK_AB R10, R11, R10 ;  /* 0x0000000a0b0a723e */ /* 0x001fe400000000ff */
[----:B------:R-:W-:Y:S01]  /*35a0*/  F2FP.F16.F32.PACK_AB R31, R9, R8 ;  /* 0x00000008091f723e */ /* 0x000fe200000000ff */
[----:B------:R-:W-:Y:S01]  /*35b0*/  BSSY.RECONVERGENT B2, `(.L_x_23016) ;  /* 0x000002a000027945 */ /* 0x000fe20003800200 */
[----:B-1----:R-:W-:Y:S01]  /*35c0*/  F2FP.F16.F32.PACK_AB R36, R15, R14 ;  /* 0x0000000e0f24723e */ /* 0x002fe200000000ff */
[----:B--2---:R-:W-:-:S03]  /*35d0*/  IMAD.WIDE R34, R35, UR12, R32 ;  /* 0x0000000c23227c25 */ /* 0x004fc6000f8e0220 */
[----:B------:R-:W-:-:S04]  /*35e0*/  LEA R11, P0, R2, R34, 0x3 ;  /* 0x00000022020b7211 */ /* 0x000fc800078018ff */
[----:B------:R-:W-:Y:S01]  /*35f0*/  LEA R38, P1, R11, UR8, 0x1 ;  /* 0x000000080b267c11 */ /* 0x000fe2000f8208ff */
[----:B------:R-:W-:Y:S01]  /*3600*/  IMAD.X R34, RZ, RZ, R35, P0 ;  /* 0x000000ffff227224 */ /* 0x000fe200000e0623 */
[----:B------:R-:W-:Y:S02]  /*3610*/  ISETP.NE.AND P0, PT, R20, -0x1, PT ;  /* 0xffffffff1400780c */ /* 0x000fe40003f05270 */
[----:B------:R-:W-:Y:S02]  /*3620*/  F2FP.F16.F32.PACK_AB R35, R13, R12 ;  /* 0x0000000c0d23723e */ /* 0x000fe400000000ff */
[----:B------:R-:W-:Y:S02]  /*3630*/  LEA.HI.X R39, R11, UR9, R34, 0x1, P1 ;  /* 0x000000090b277c11 */ /* 0x000fe400088f0c22 */
[----:B------:R-:W-:-:S03]  /*3640*/  MOV R34, R10 ;  /* 0x0000000a00227202 */ /* 0x000fc60000000f00 */
[----:B------:R0:W5:Y:S04]  /*3650*/  LDG.E.128.CONSTANT R8, desc[UR6][R38.64] ;  /* 0x0000000626087981 */ /* 0x000168000c1e9d00 */
[----:B------:R-:W-:Y:S05]  /*3660*/  @P0 BRA `(.L_x_23017) ;  /* 0x0000000000780947 */ /* 0x000fea0003800000 */
[C---:B------:R-:W-:Y:S01]  /*3670*/  VIADD R13, R22.reuse, 0xffffffff ;  /* 0xffffffff160d7836 */ /* 0x040fe20000000000 */
[CC--:B------:R-:W-:Y:S02]  /*3680*/  ISETP.GE.AND P2, PT, R22.reuse, R30.reuse, PT ;  /* 0x0000001e1600720c */ /* 0x0c0fe40003f46270 */
[----:B-----5:R-:W-:Y:S02]  /*3690*/  PRMT R12, R9, 0x7632, R12 ;  /* 0x00007632090c7816 */ /* 0x020fe4000000000c */
[-C--:B------:R-:W-:Y:S02]  /*36a0*/  ISETP.GE.AND P1, PT, R13, R30.reuse, PT ;  /* 0x0000001e0d00720c */ /* 0x080fe40003f26270 */
[C---:B------:R-:W-:Y:S02]  /*36b0*/  IADD3 R13, PT, PT, R22.reuse, 0x1, RZ ;  /* 0x00000001160d7810 */ /* 0x040fe40007ffe0ff */
[----:B------:R-:W-:Y:S02]  /*36c0*/  SEL R9, R9, RZ, !P1 ;  /* 0x000000ff09097207 */ /* 0x000fe40004800000 */
        /* <DEDUP_REMOVED lines=24> */
.L_x_23017:
[----:B------:R-:W-:Y:S05]  /*3850*/  BSYNC.RECONVERGENT B2 ;  /* 0x0000000000027941 */ /* 0x000fea0003800200 */
.L_x_23016:
        /* <DEDUP_REMOVED lines=12> */
[CC--:B------:R-:W-:Y:S02]  /*3920*/  ISETP.GE.AND P2, PT, R22.reuse, R30.reuse, PT ;  /* 0x0000001e1600720c */ /* 0x0c0fe40003f46270 */
        /* <DEDUP_REMOVED lines=28> */
.L_x_23019:
[----:B------:R-:W-:Y:S05]  /*3af0*/  BSYNC.RECONVERGENT B2 ;  /* 0x0000000000027941 */ /* 0x000fea0003800200 */
.L_x_23018:
[----:B------:R2:W5:Y:S02]  /*3b00*/  LDG.E.128.CONSTANT R12, desc[UR6][R38.64+0x400] ;  /* 0x00040006260c7981 */ /* 0x000564000c1e9d00 */
[----:B-----5:R-:W-:Y:S01]  /*3b10*/  HMUL2 R9, R34, R9 ;  /* 0x0000000922097232 */ /* 0x020fe20000000000 */
[----:B------:R-:W-:Y:S03]  /*3b20*/  BSSY.RECONVERGENT B2, `(.L_x_23020) ;  /* 0x0000023000027945 */ /* 0x000fe60003800200 */
[----:B------:R-:W-:-:S04]  /*3b30*/  HFMA2 R9, R31, R8, R9 ;  /* 0x000000081f097231 */ /* 0x000fc80000000009 */
[----:B------:R-:W-:-:S04]  /*3b40*/  HFMA2 R9, R35, R10, R9 ;  /* 0x0000000a23097231 */ /* 0x000fc80000000009 */
[----:B------:R-:W-:Y:S01]  /*3b50*/  HFMA2 R11, R36, R11, R9 ;  /* 0x0000000b240b7231 */ /* 0x000fe20000000009 */
[----:B--2---:R-:W-:Y:S06]  /*3b60*/  @P0 BRA `(.L_x_23021) ;  /* 0x0000000000780947 */ /* 0x004fec0003800000 */
[C---:B------:R-:W-:Y:S02]  /*3b70*/  IADD3 R9, PT, PT, R22.reuse, -0x2, RZ ;  /* 0xfffffffe16097810 */ /* 0x040fe40007ffe0ff */
[CC--:B------:R-:W-:Y:S02]  /*3b80*/  ISETP.GE.AND P3, PT, R22.reuse, R30.reuse, PT ;  /* 0x0000001e1600720c */ /* 0x0c0fe40003f66270 */
        /* <DEDUP_REMOVED lines=11> */
[C---:B------:R-:W-:Y:S02]  /*3c40*/  IADD3 R9, PT, PT, R22.reuse, 0x1, RZ ;  /* 0x0000000116097810 */ /* 0x040fe40007ffe0ff */
[C---:B------:R-:W-:Y:S02]  /*3c50*/  IADD3 R25, PT, PT, R22.reuse, 0x4, RZ ;  /* 0x0000000416197810 */ /* 0x040fe40007ffe0ff */
[-C--:B------:R-:W-:Y:S02]  /*3c60*/  ISETP.GE.AND P0, PT, R9, R30.reuse, PT ;  /* 0x0000001e0900720c */ /* 0x080fe40003f06270 */
[C---:B------:R-:W-:Y:S02]  /*3c70*/  IADD3 R9, PT, PT, R22.reuse, 0x2, RZ ;  /* 0x0000000216097810 */ /* 0x040fe40007ffe0ff */
        /* <DEDUP_REMOVED lines=13> */
.L_x_23021:
[----:B------:R-:W-:Y:S05]  /*3d50*/  BSYNC.RECONVERGENT B2 ;  /* 0x0000000000027941 */ /* 0x000fea0003800200 */
.L_x_23020:
[----:B------:R-:W-:Y:S02]  /*3d60*/  HMUL2 R13, R34, R13 ;  /* 0x0000000d220d7232 */ /* 0x000fe40000000000 */
[--C-:B------:R-:W-:Y:S02]  /*3d70*/  HADD2.F32 R8, -RZ, R11.reuse.H0_H0 ;  /* 0x2000000bff087230 */ /* 0x100fe40000004100 */
        /* <DEDUP_REMOVED lines=9> */
[----:B------:R-:W-:-:S07]  /*3e10*/  FADD.FTZ R26, R26, R9 ;  /* 0x000000091a1a7221 */ /* 0x000fce0000010000 */
.L_x_23015:
[----:B------:R-:W-:Y:S05]  /*3e20*/  BSYNC.RECONVERGENT B0 ;  /* 0x0000000000007941 */ /* 0x000fea0003800200 */
.L_x_23014:
[----:B------:R-:W-:Y:S01]  /*3e30*/  IADD3 R9, PT, PT, R21, 0x3, RZ ;  /* 0x0000000315097810 */ /* 0x000fe20007ffe0ff */
        /* <DEDUP_REMOVED lines=8> */
.L_x_23013:
[----:B------:R-:W-:Y:S05]  /*3ec0*/  BSYNC.RECONVERGENT B1 ;  /* 0x0000000000017941 */ /* 0x000fea0003800200 */
.L_x_23012:
        /* <DEDUP_REMOVED lines=17> */
[----:B------:R-:W2:Y:S04]  /*3fe0*/  @!P1 LDS R0, [R2] ;  /* 0x0000000002009984 */ /* 0x000ea80000000800 */
[----:B------:R-:W3:Y:S04]  /*3ff0*/  @!P1 LDS R3, [R2+0x80] ;  /* 0x0000800002039984 */ /* 0x000ee80000000800 */
[----:B------:R-:W4:Y:S01]  /*4000*/  @!P1 LDS R5, [R2+0x100] ;  /* 0x0001000002059984 */ /* 0x000f220000000800 */
[----:B--2---:R-:W-:Y:S01]  /*4010*/  @!P1 FADD.FTZ R28, R0, R28 ;  /* 0x0000001c001c9221 */ /* 0x004fe20000010000 */
[----:B------:R-:W-:Y:S01]  /*4020*/  BAR.SYNC.DEFER_BLOCKING 0x0 ;  /* 0x0000000000007b1d */ /* 0x000fe20000010000 */
[----:B---3--:R-:W-:Y:S01]  /*4030*/  @!P1 FADD.FTZ R27, R3, R27 ;  /* 0x0000001b031b9221 */ /* 0x008fe20000010000 */
[----:B----4-:R-:W-:-:S04]  /*4040*/  @!P1 FADD.FTZ R26, R5, R26 ;  /* 0x0000001a051a9221 */ /* 0x010fc80000010000 */
[----:B------:R2:W-:Y:S04]  /*4050*/  @!P0 STS [R2+-0x180], R28 ;  /* 0xfffe801c02008388 */ /* 0x0005e80000000800 */
[----:B------:R2:W-:Y:S04]  /*4060*/  @!P0 STS [R2+-0x100], R27 ;  /* 0xffff001b02008388 */ /* 0x0005e80000000800 */
[----:B------:R2:W-:Y:S01]  /*4070*/  @!P0 STS [R2+-0x80], R26 ;  /* 0xffff801a02008388 */ /* 0x0005e20000000800 */
[----:B------:R-:W-:Y:S06]  /*4080*/  BAR.SYNC.DEFER_BLOCKING 0x0 ;  /* 0x0000000000007b1d */ /* 0x000fec0000010000 */
[----:B------:R2:W3:Y:S04]  /*4090*/  @!P2 LDS R0, [R2] ;  /* 0x000000000200a984 */ /* 0x0004e80000000800 */
[----:B------:R2:W4:Y:S04]  /*40a0*/  @!P2 LDS R3, [R2+0x80] ;  /* 0x000080000203a984 */ /* 0x0005280000000800 */
[----:B------:R2:W0:Y:S01]  /*40b0*/  @!P2 LDS R5, [R2+0x100] ;  /* 0x000100000205a984 */ /* 0x0004220000000800 */
[----:B------:R-:W-:Y:S06]  /*40c0*/  BAR.SYNC.DEFER_BLOCKING 0x0 ;  /* 0x0000000000007b1d */ /* 0x000fec0000010000 */
[----:B------:R-:W-:Y:S05]  /*40d0*/  @P2 EXIT ;  /* 0x000000000000294d */ /* 0x000fea0003800000 */
[----:B--2---:R-:W2:Y:S01]  /*40e0*/  S2R R2, SR_CTAID.Z ;  /* 0x0000000000027919 */ /* 0x004ea20000002700 */
[----:B------:R-:W5:Y:S01]  /*40f0*/  LDCU UR4, c[0x0][0x378] ;  /* 0x00006f00ff0477ac */ /* 0x000f620008000800 */
[----:B------:R-:W-:Y:S02]  /*4100*/  IMAD R6, R16, R6, R7 ;  /* 0x0000000610067224 */ /* 0x000fe400078e0207 */
[----:B---3--:R-:W-:Y:S01]  /*4110*/  @!P2 FADD.FTZ R28, R0, R28 ;  /* 0x0000001c001ca221 */ /* 0x008fe20000010000 */
[----:B----4-:R-:W-:Y:S01]  /*4120*/  @!P2 FADD.FTZ R27, R3, R27 ;  /* 0x0000001b031ba221 */ /* 0x010fe20000010000 */
[----:B------:R-:W3:Y:S01]  /*4130*/  LDCU.64 UR8, c[0x0][0x380] ;  /* 0x00007000ff0877ac */ /* 0x000ee20008000a00 */
[----:B0-----:R-:W-:-:S03]  /*4140*/  @!P2 FADD.FTZ R26, R5, R26 ;  /* 0x0000001a051aa221 */ /* 0x001fc60000010000 */
[----:B------:R-:W-:-:S04]  /*4150*/  F2FP.F16.F32.PACK_AB R0, R27, R28 ;  /* 0x0000001c1b00723e */ /* 0x000fc800000000ff */
[----:B------:R-:W-:Y:S01]  /*4160*/  PRMT R5, R0, 0x7632, R5 ;  /* 0x0000763200057816 */ /* 0x000fe20000000005 */
[----:B-----5:R-:W-:-:S04]  /*4170*/  IMAD R6, R6, UR4, RZ ;  /* 0x0000000406067c24 */ /* 0x020fc8000f8e02ff */
[----:B------:R-:W-:Y:S02]  /*4180*/  IMAD R7, R6, 0x60, RZ ;  /* 0x0000006006077824 */ /* 0x000fe400078e02ff */
[----:B--2---:R-:W-:-:S05]  /*4190*/  IMAD R2, R2, 0x60, RZ ;  /* 0x0000006002027824 */ /* 0x004fca00078e02ff */
[----:B------:R-:W-:-:S04]  /*41a0*/  IADD3 R7, P0, PT, R7, R2, RZ ;  /* 0x0000000207077210 */ /* 0x000fc80007f1e0ff */
[----:B------:R-:W-:Y:S02]  /*41b0*/  LOP3.LUT R3, R7, 0x1f, R4, 0xf8, !PT ;  /* 0x0000001f07037812 */ /* 0x000fe400078ef804 */
[----:B------:R-:W-:Y:S02]  /*41c0*/  IADD3.X R6, PT, PT, RZ, RZ, RZ, P0, !PT ;  /* 0x000000ffff067210 */ /* 0x000fe400007fe4ff */
[C---:B---3--:R-:W-:Y:S02]  /*41d0*/  LEA R2, P0, R3.reuse, UR8, 0x1 ;  /* 0x0000000803027c11 */ /* 0x048fe4000f8008ff */
[----:B------:R-:W-:Y:S02]  /*41e0*/  F2FP.F16.F32.PACK_AB R4, RZ, R26 ;  /* 0x0000001aff04723e */ /* 0x000fe400000000ff */
[----:B------:R-:W-:-:S05]  /*41f0*/  LEA.HI.X R3, R3, UR9, R6, 0x1, P0 ;  /* 0x0000000903037c11 */ /* 0x000fca00080f0c06 */
[----:B------:R-:W-:Y:S04]  /*4200*/  STG.E.U16 desc[UR6][R2.64], R0 ;  /* 0x0000000002007986 */ /* 0x000fe8000c101506 */
[----:B------:R-:W-:Y:S04]  /*4210*/  STG.E.U16 desc[UR6][R2.64+0x40], R5 ;  /* 0x0000400502007986 */ /* 0x000fe8000c101506 */
[----:B------:R-:W-:Y:S01]  /*4220*/  STG.E.U16 desc[UR6][R2.64+0x80], R4 ;  /* 0x0000800402007986 */ /* 0x000fe2000c101506 */
[----:B------:R-:W-:Y:S05]  /*4230*/  EXIT ;  /* 0x000000000000794d */ /* 0x000fea0003800000 */
.L_x_22989:
        /* <DEDUP_REMOVED lines=8> */
.L_x_23024:
[----:B------:R-:W-:Y:S05]  /*42c0*/  BSYNC B2 ;  /* 0x0000000000027941 */ /* 0x000fea0003800000 */
.L_x_23023:
        /* <DEDUP_REMOVED lines=9> */
.L_x_23025:
[----:B------:R-:W-:Y:S05]  /*4360*/  BRA `(.L_x_23026) ;  /* 0xffffffd000207947 */ /* 0x000fea000383ffff */
.L_x_22991:
        /* <DEDUP_REMOVED lines=8> */
.L_x_23028:
[----:B------:R-:W-:Y:S05]  /*43f0*/  BSYNC B0 ;  /* 0x0000000000007941 */ /* 0x000fea0003800000 */
.L_x_23027:
        /* <DEDUP_REMOVED lines=9> */
.L_x_23029:
[----:B------:R-:W-:Y:S02]  /*4490*/  HFMA2 R13, -RZ, RZ, 0, 2.384185791015625e-07 ;  /* 0x00000004ff0d7431 */ /* 0x000fe400000001ff */
[----:B------:R-:W-:-:S05]  /*44a0*/  IMAD.MOV.U32 R8, RZ, RZ, R10 ;  /* 0x000000ffff087224 */ /* 0x000fca00078e000a */
[----:B------:R-:W-:-:S04]  /*44b0*/  FMNMX.FTZ R9, R3, R8, !PT ;  /* 0x0000000803097209 */ /* 0x000fc80007810000 */
[----:B------:R-:W-:-:S07]  /*44c0*/  MOV R12, R9 ;  /* 0x00000009000c7202 */ /* 0x000fce0000000f00 */
[----:B------:R-:W-:Y:S05]  /*44d0*/  WARPSYNC.COLLECTIVE R11, `(.L_x_23030) ;  /* 0x000000000b087348 */ /* 0x000fea0003c00000 */
[----:B------:R0:W1:Y:S02]  /*44e0*/  SHFL.BFLY P2, R10, R12, R13, R14 ;  /* 0x0c00000d0c0a7389 */ /* 0x000064000004000e */
[----:B01----:R-:W-:Y:S05]  /*44f0*/  ENDCOLLECTIVE ;  /* 0x000000000000791b */ /* 0x003fea0003800000 */
.L_x_23030:
[----:B------:R-:W-:Y:S05]  /*4500*/  BRA `(.L_x_23031) ;  /* 0xffffffd000487947 */ /* 0x000fea000383ffff */
.L_x_23032:
        /* <DEDUP_REMOVED lines=15> */
.L_x_26000:


//--------------------- .text._ZN4vllm25paged_attention_v1_kernelIttLi80ELi8ELi128ELNS_18Fp8KVCacheDataTypeE0ELb1EEEvPT_PKS2_PKT0_S8_ifPKiSA_iPKfiiiSC_SC_iiiii --------------------------
	.section	.text._ZN4vllm25paged_attention_v1_kernelIttLi80ELi8ELi128ELNS_18Fp8KVCacheDataTypeE0ELb1EEEvPT_PKS2_PKT0_S8_ifPKiSA_iPKfiiiSC_SC_iiiii,"ax",@progbits
	.align	128
        .global         _ZN4vllm25paged_attention_v1_kernelIttLi80ELi8ELi128ELNS_18Fp8KVCacheDataTypeE0ELb1EEEvPT_PKS2_PKT0_S8_ifPKiSA_iPKfiiiSC_SC_iiiii
        .type           _ZN4vllm25paged_attention_v1_kernelIttLi80ELi8ELi128ELNS_18Fp8KVCacheDataTypeE0ELb1EEEvPT_PKS2_PKT0_S8_ifPKiSA_iPKfiiiSC_SC_iiiii,@function
        .size           _ZN4vllm25paged_attention_v1_kernelIttLi80ELi8ELi128ELNS_18Fp8KVCacheDataTypeE0ELb1EEEvPT_PKS2_PKT0_S8_ifPKiSA_iPKfiiiSC_SC_iiiii,(.L_x_26001 - _ZN4vllm25paged_attention_v1_kernelIttLi80ELi8ELi128ELNS_18Fp8KVCacheDataTypeE0ELb1EEEvPT_PKS2_PKT0_S8_ifPKiSA_iPKfiiiSC_SC_iiiii)
        .other          _ZN4vllm25paged_attention_v1_kernelIttLi80ELi8ELi128ELNS_18Fp8KVCacheDataTypeE0ELb1EEEvPT_PKS2_PKT0_S8_ifPKiSA_iPKfiiiSC_SC_iiiii,@"STO_CUDA_ENTRY STV_DEFAULT"
_ZN4vllm25paged_attention_v1_kernelIttLi80ELi8ELi128ELNS_18Fp8KVCacheDataTypeE0ELb1EEEvPT_PKS2_PKT0_S8_ifPKiSA_iPKfiiiSC_SC_iiiii:
.text._ZN4vllm25paged_attention_v1_kernelIttLi80ELi8ELi128ELNS_18Fp8KVCacheDataTypeE0ELb1EEEvPT_PKS2_PKT0_S8_ifPKiSA_iPKfiiiSC_SC_iiiii:
        /* <DEDUP_REMOVED lines=12> */
[----:B------:R-:W0:Y:S06]  /*00c0*/  LDCU.64 UR12, c[0x0][0x390] ;  /* 0x00007200ff0c77ac */ /* 0x000e2c0008000a00 */
[----:B------:R-:W4:Y:S01]  /*00d0*/  LDC R6, c[0x0][0x370] ;  /* 0x0000dc00ff067b82 */ /* 0x000f220000000800 */
[----:B0-----:R-:W-:-:S07]  /*00e0*/  IMAD.WIDE.U32 R30, R16, 0x4, R30 ;  /* 0x00000004101e7825 */ /* 0x001fce00078e001e */
        /* <DEDUP_REMOVED lines=17> */
[----:B------:R-:W2:Y:S01]  /*0200*/  @!P1 LDG.E.CONSTANT R0, desc[UR6][R10.64] ;  /* 0x000000060a009981 */ /* 0x000ea2000c1e9900 */
[----:B------:R-:W4:Y:S01]  /*0210*/  I2F.RP R3, R14 ;  /* 0x0000000e00037306 */ /* 0x000f220000209400 */
[----:B------:R-:W-:Y:S02]  /*0220*/  IMAD.MOV.U32 R2, RZ, RZ, RZ ;  /* 0x000000ffff027224 */ /* 0x000fe400078e00ff */
[----:B---3--:R-:W-:-:S05]  /*0230*/  @P0 IMAD.WIDE.U32 R4, R7, 0x4, R4 ;  /* 0x0000000407040825 */ /* 0x008fca00078e0004 */
[----:B------:R3:W5:Y:S01]  /*0240*/  @P0 LDG.E.CONSTANT R2, desc[UR6][R4.64] ;  /* 0x0000000604020981 */ /* 0x000762000c1e9900 */
[----:B------:R-:W-:Y:S01]  /*0250*/  BSSY B0, `(.L_x_23033) ;  /* 0x0000127000007945 */ /* 0x000fe20003800000 */
[----:B----4-:R-:W4:Y:S01]  /*0260*/  MUFU.RCP R3, R3 ;  /* 0x0000000300037308 */ /* 0x010f220000001000 */
[----:B---3--:R-:W-:Y:S02]  /*0270*/  IABS R4, R6 ;  /* 0x0000000600047213 */ /* 0x008fe40000000000 */
[----:B----4-:R-:W-:-:S05]  /*0280*/  IADD3 R12, PT, PT, R3, 0xffffffe, RZ ;  /* 0x0ffffffe030c7810 */ /* 0x010fca0007ffe0ff */
[----:B------:R3:W4:Y:S02]  /*0290*/  F2I.FTZ.U32.TRUNC.NTZ R13, R12 ;  /* 0x0000000c000d7305 */ /* 0x000724000021f000 */
[----:B---3--:R-:W-:Y:S02]  /*02a0*/  IMAD.MOV.U32 R12, RZ, RZ, RZ ;  /* 0x000000ffff0c7224 */ /* 0x008fe400078e00ff */
[----:B----4-:R-:W-:-:S04]  /*02b0*/  IMAD.MOV R11, RZ, RZ, -R13 ;  /* 0x000000ffff0b7224 */ /* 0x010fc800078e0a0d */
[----:B------:R-:W-:-:S04]  /*02c0*/  IMAD R11, R11, R14, RZ ;  /* 0x0000000e0b0b7224 */ /* 0x000fc800078e02ff */
[----:B------:R-:W-:-:S06]  /*02d0*/  IMAD.HI.U32 R13, R13, R11, R12 ;  /* 0x0000000b0d0d7227 */ /* 0x000fcc00078e000c */
[----:B------:R-:W-:-:S05]  /*02e0*/  IMAD.HI.U32 R12, R13, R4, RZ ;  /* 0x000000040d0c7227 */ /* 0x000fca00078e00ff */
[----:B------:R-:W-:-:S05]  /*02f0*/  IADD3 R3, PT, PT, RZ, -R12, RZ ;  /* 0x8000000cff037210 */ /* 0x000fca0007ffe0ff */
[C---:B------:R-:W-:Y:S02]  /*0300*/  IMAD R3, R14.reuse, R3, R4 ;  /* 0x000000030e037224 */ /* 0x040fe400078e0204 */
[----:B------:R-:W3:Y:S03]  /*0310*/  LDC R4, c[0x0][0x3f4] ;  /* 0x0000fd00ff047b82 */ /* 0x000ee60000000800 */
[----:B------:R-:W-:-:S13]  /*0320*/  ISETP.GT.U32.AND P2, PT, R14, R3, PT ;  /* 0x000000030e00720c */ /* 0x000fda0003f44070 */
[----:B------:R-:W-:Y:S01]  /*0330*/  @!P2 IMAD.IADD R3, R3, 0x1, -R14 ;  /* 0x000000010303a824 */ /* 0x000fe200078e0a0e */
[----:B------:R-:W-:Y:S02]  /*0340*/  @!P2 IADD3 R12, PT, PT, R12, 0x1, RZ ;  /* 0x000000010c0ca810 */ /* 0x000fe40007ffe0ff */
[----:B------:R-:W-:Y:S02]  /*0350*/  ISETP.NE.AND P2, PT, R9, RZ, PT ;  /* 0x000000ff0900720c */ /* 0x000fe40003f45270 */
[----:B------:R-:W-:Y:S02]  /*0360*/  ISETP.GE.U32.AND P0, PT, R3, R14, PT ;  /* 0x0000000e0300720c */ /* 0x000fe40003f06070 */
[----:B------:R-:W-:Y:S02]  /*0370*/  LOP3.LUT R3, R6, R9, RZ, 0x3c, !PT ;  /* 0x0000000906037212 */ /* 0x000fe400078e3cff */
[----:B---3--:R-:W-:Y:S02]  /*0380*/  IABS R5, R4 ;  /* 0x0000000400057213 */ /* 0x008fe40000000000 */
[----:B------:R-:W-:-:S02]  /*0390*/  ISETP.GE.AND P3, PT, R3, RZ, PT ;  /* 0x000000ff0300720c */ /* 0x000fc40003f66270 */
[----:B------:R-:W3:Y:S05]  /*03a0*/  I2F.RP R17, R5 ;  /* 0x0000000500117306 */ /* 0x000eea0000209400 */
[----:B------:R-:W-:-:S06]  /*03b0*/  @P0 VIADD R12, R12, 0x1 ;  /* 0x000000010c0c0836 */ /* 0x000fcc0000000000 */
[----:B------:R-:W-:Y:S02]  /*03c0*/  @!P3 IADD3 R12, PT, PT, RZ, -R12, RZ ;  /* 0x8000000cff0cb210 */ /* 0x000fe40007ffe0ff */
[----:B------:R-:W-:Y:S01]  /*03d0*/  @!P2 LOP3.LUT R12, RZ, R9, RZ, 0x33, !PT ;  /* 0x00000009ff0ca212 */ /* 0x000fe200078e33ff */
[----:B---3--:R-:W3:Y:S03]  /*03e0*/  MUFU.RCP R17, R17 ;  /* 0x0000001100117308 */ /* 0x008ee60000001000 */
[----:B------:R-:W-:-:S05]  /*03f0*/  IABS R13, R12 ;  /* 0x0000000c000d7213 */ /* 0x000fca0000000000 */
[----:B------:R-:W4:Y:S01]  /*0400*/  I2F.RP R3, R13 ;  /* 0x0000000d00037306 */ /* 0x000f220000209400 */
[----:B---3--:R-:W-:Y:S02]  /*0410*/  IADD3 R10, PT, PT, R17, 0xffffffe, RZ ;  /* 0x0ffffffe110a7810 */ /* 0x008fe40007ffe0ff */
[----:B------:R-:W-:-:S05]  /*0420*/  IABS R17, R7 ;  /* 0x0000000700117213 */ /* 0x000fca0000000000 */
[----:B------:R3:W-:Y:S08]  /*0430*/  F2I.FTZ.U32.TRUNC.NTZ R11, R10 ;  /* 0x0000000a000b7305 */ /* 0x0007f0000021f000 */
[----:B----4-:R-:W4:Y:S01]  /*0440*/  MUFU.RCP R3, R3 ;  /* 0x0000000300037308 */ /* 0x010f220000001000 */
[----:B---3--:R-:W-:Y:S01]  /*0450*/  MOV R10, RZ ;  /* 0x000000ff000a7202 */ /* 0x008fe20000000f00 */
[----:B----4-:R-:W-:Y:S01]  /*0460*/  VIADD R14, R3, 0xffffffe ;  /* 0x0ffffffe030e7836 */ /* 0x010fe20000000000 */
[----:B------:R-:W-:-:S05]  /*0470*/  IABS R3, R12 ;  /* 0x0000000c00037213 */ /* 0x000fca0000000000 */
[----:B------:R3:W4:Y:S02]  /*0480*/  F2I.FTZ.U32.TRUNC.NTZ R15, R14 ;  /* 0x0000000e000f7305 */ /* 0x000724000021f000 */
[----:B---3--:R-:W-:Y:S02]  /*0490*/  HFMA2 R14, -RZ, RZ, 0, 0 ;  /* 0x00000000ff0e7431 */ /* 0x008fe400000001ff */
[----:B----4-:R-:W-:-:S04]  /*04a0*/  IMAD.MOV R18, RZ, RZ, -R15 ;  /* 0x000000ffff127224 */ /* 0x010fc800078e0a0f */
[----:B------:R-:W-:-:S04]  /*04b0*/  IMAD R19, R18, R13, RZ ;  /* 0x0000000d12137224 */ /* 0x000fc800078e02ff */
[----:B------:R-:W-:-:S04]  /*04c0*/  IMAD.HI.U32 R15, R15, R19, R14 ;  /* 0x000000130f0f7227 */ /* 0x000fc800078e000e */
[----:B------:R-:W-:Y:S02]  /*04d0*/  IMAD.MOV R14, RZ, RZ, -R3 ;  /* 0x000000ffff0e7224 */ /* 0x000fe400078e0a03 */
[----:B------:R-:W-:-:S04]  /*04e0*/  IMAD.HI.U32 R32, R15, R17, RZ ;  /* 0x000000110f207227 */ /* 0x000fc800078e00ff */
[----:B------:R-:W-:Y:S02]  /*04f0*/  IMAD R3, R11, R5, RZ ;  /* 0x000000050b037224 */ /* 0x000fe400078e02ff */
[----:B------:R-:W-:Y:S02]  /*0500*/  IMAD R14, R32, R14, R17 ;  /* 0x0000000e200e7224 */ /* 0x000fe400078e0211 */
[----:B------:R-:W-:-:S03]  /*0510*/  IMAD.MOV R3, RZ, RZ, -R3 ;  /* 0x000000ffff037224 */ /* 0x000fc600078e0a03 */
[----:B------:R-:W-:Y:S01]  /*0520*/  ISETP.GT.U32.AND P4, PT, R13, R14, PT ;  /* 0x0000000e0d00720c */ /* 0x000fe20003f84070 */
[----:B------:R-:W-:Y:S02]  /*0530*/  IMAD.HI.U32 R3, R11, R3, R10 ;  /* 0x000000030b037227 */ /* 0x000fe400078e000a */
[----:B------:R-:W3:Y:S10]  /*0540*/  S2R R10, SR_CgaCtaId ;  /* 0x00000000000a7919 */ /* 0x000ef40000008800 */
[----:B------:R-:W-:Y:S01]  /*0550*/  @!P4 IADD3 R14, PT, PT, R14, -R13, RZ ;  /* 0x8000000d0e0ec210 */ /* 0x000fe20007ffe0ff */
[----:B------:R-:W-:Y:S01]  /*0560*/  @!P4 VIADD R32, R32, 0x1 ;  /* 0x000000012020c836 */ /* 0x000fe20000000000 */
[----:B------:R-:W-:-:S02]  /*0570*/  ISETP.NE.AND P4, PT, R12, RZ, PT ;  /* 0x000000ff0c00720c */ /* 0x000fc40003f85270 */
[----:B------:R-:W-:Y:S02]  /*0580*/  ISETP.GE.U32.AND P0, PT, R14, R13, PT ;  /* 0x0000000d0e00720c */ /* 0x000fe40003f06070 */
[----:B------:R-:W-:-:S11]  /*0590*/  LOP3.LUT R13, R8, 0x3, RZ, 0xc0, !PT ;  /* 0x00000003080d7812 */ /* 0x000fd600078ec0ff */
[----:B------:R-:W-:Y:S02]  /*05a0*/  @P0 IADD3 R32, PT, PT, R32, 0x1, RZ ;  /* 0x0000000120200810 */ /* 0x000fe40007ffe0ff */
[----:B------:R-:W-:-:S04]  /*05b0*/  IADD3 R15, PT, PT, R30, -0x1, RZ ;  /* 0xffffffff1e0f7810 */ /* 0x000fc80007ffe0ff */
        /* <DEDUP_REMOVED lines=8> */
[----:B------:R-:W-:-:S04]  /*0640*/  MOV R11, 0x400 ;  /* 0x00000400000b7802 */ /* 0x000fc80000000f00 */
[----:B---3--:R-:W-:-:S05]  /*0650*/  LEA R14, R10, R11, 0x18 ;  /* 0x0000000b0a0e7211 */ /* 0x008fca00078ec0ff */
[----:B------:R-:W-:Y:S02]  /*0660*/  @!P2 IMAD.IADD R18, R18, 0x1, -R5 ;  /* 0x000000011212a824 */ /* 0x000fe400078e0a05 */
[----:B------:R-:W-:Y:S01]  /*0670*/  @!P3 IADD3 R32, PT, PT, RZ, -R32, RZ ;  /* 0x80000020ff20b210 */ /* 0x000fe20007ffe0ff */
[----:B------:R-:W-:Y:S01]  /*0680*/  IMAD R14, R13, 0x28, R14 ;  /* 0x000000280d0e7824 */ /* 0x000fe200078e020e */
[----:B------:R-:W-:Y:S01]  /*0690*/  @!P4 LOP3.LUT R32, RZ, R12, RZ, 0x33, !PT ;  /* 0x0000000cff20c212 */ /* 0x000fe200078e33ff */
[----:B------:R-:W-:Y:S01]  /*06a0*/  @!P2 VIADD R23, R23, 0x1 ;  /* 0x000000011717a836 */ /* 0x000fe20000000000 */
[----:B------:R-:W-:Y:S02]  /*06b0*/  IADD3 R12, PT, PT, R30, 0x7, RZ ;  /* 0x000000071e0c7810 */ /* 0x000fe40007ffe0ff */
[----:B------:R-:W-:Y:S02]  /*06c0*/  ISETP.GE.U32.AND P0, PT, R18, R5, PT ;  /* 0x000000051200720c */ /* 0x000fe40003f06070 */
[----:B------:R-:W-:-:S02]  /*06d0*/  ISETP.GE.AND P4, PT, R17, RZ, PT ;  /* 0x000000ff1100720c */ /* 0x000fc40003f86270 */
[----:B------:R-:W-:Y:S02]  /*06e0*/  SHF.R.S32.HI R17, RZ, 0x1f, R12 ;  /* 0x0000001fff117819 */ /* 0x000fe4000001140c */
[----:B------:R-:W-:Y:S02]  /*06f0*/  SHF.R.U32.HI R13, RZ, 0x2, R8 ;  /* 0x00000002ff0d7819 */ /* 0x000fe40000011608 */
[----:B0-----:R-:W-:Y:S02]  /*0700*/  ISETP.GE.AND P3, PT, R20, RZ, PT ;  /* 0x000000ff1400720c */ /* 0x001fe40003f66270 */
[----:B------:R-:W-:Y:S01]  /*0710*/  LEA.HI R17, R17, R12, RZ, 0x3 ;  /* 0x0000000c11117211 */ /* 0x000fe200078f18ff */
[----:B------:R-:W-:Y:S01]  /*0720*/  @!P1 IMAD R15, R13, 0x4, R14 ;  /* 0x000000040d0f9824 */ /* 0x000fe200078e020e */
[----:B------:R-:W-:Y:S02]  /*0730*/  SHF.R.U32.HI R12, RZ, 0x5, R8 ;  /* 0x00000005ff0c7819 */ /* 0x000fe40000011608 */
[----:B------:R-:W-:-:S02]  /*0740*/  SHF.R.S32.HI R17, RZ, 0x3, R17 ;  /* 0x00000003ff117819 */ /* 0x000fc40000011411 */
[----:B------:R-:W-:Y:S01]  /*0750*/  @P0 IADD3 R23, PT, PT, R23, 0x1, RZ ;  /* 0x0000000117170810 */ /* 0x000fe20007ffe0ff */
[----:B--2---:R1:W-:Y:S01]  /*0760*/  @!P1 STS [R15], R0 ;  /* 0x000000000f009388 */ /* 0x0043e20000000800 */
[----:B------:R-:W-:Y:S01]  /*0770*/  BAR.SYNC.DEFER_BLOCKING 0x0 ;  /* 0x0000000000007b1d */ /* 0x000fe20000010000 */
[----:B------:R-:W-:Y:S02]  /*0780*/  ISETP.GE.AND P0, PT, R12, R17, PT ;  /* 0x000000110c00720c */ /* 0x000fe40003f06270 */
[----:B------:R-:W-:Y:S01]  /*0790*/  @!P3 IMAD R9, R9, UR5, R32 ;  /* 0x000000050909bc24 */ /* 0x000fe2000f8e0220 */
[----:B------:R-:W-:Y:S01]  /*07a0*/  ISETP.NE.AND P1, PT, R4, RZ, PT ;  /* 0x000000ff0400720c */ /* 0x000fe20003f25270 */
[----:B------:R-:W-:Y:S02]  /*07b0*/  @P3 IMAD R29, R6, UR5, R7 ;  /* 0x00000005061d3c24 */ /* 0x000fe4000f8e0207 */
[----:B-1----:R-:W-:Y:S01]  /*07c0*/  IMAD R15, R16, UR4, RZ ;  /* 0x00000004100f7c24 */ /* 0x002fe2000f8e02ff */
[----:B------:R-:W-:Y:S01]  /*07d0*/  @!P3 IADD3 R9, PT, PT, RZ, -R9, RZ ;  /* 0x80000009ff09b210 */ /* 0x000fe20007ffe0ff */
[----:B------:R-:W-:-:S02]  /*07e0*/  @!P4 IMAD.MOV R23, RZ, RZ, -R23 ;  /* 0x000000ffff17c224 */ /* 0x000fc400078e0a17 */
[----:B------:R-:W-:Y:S02]  /*07f0*/  @P3 IMAD R29, R29, R20, 0x1 ;  /* 0x000000011d1d3424 */ /* 0x000fe400078e0214 */
[----:B------:R-:W-:Y:S02]  /*0800*/  @!P3 IMAD R29, R20, R9, 0x1 ;  /* 0x00000001141db424 */ /* 0x000fe400078e0209 */
[----:B------:R-:W-:Y:S02]  /*0810*/  IMAD.MOV.U32 R0, RZ, RZ, -0x800001 ;  /* 0xff7fffffff007424 */ /* 0x000fe400078e00ff */
[----:B------:R-:W-:Y:S02]  /*0820*/  @!P1 LOP3.LUT R23, RZ, R4, RZ, 0x33, !PT ;  /* 0x00000004ff179212 */ /* 0x000fe400078e33ff */
[----:B------:R-:W-:Y:S01]  /*0830*/  MOV R4, R5 ;  /* 0x0000000500047202 */ /* 0x000fe20000000f00 */
[----:B------:R-:W-:Y:S06]  /*0840*/  @P0 BRA `(.L_x_23034) ;  /* 0x0000000c001c0947 */ /* 0x000fec0003800000 */
[----:B------:R-:W0:Y:S01]  /*0850*/  LDCU.64 UR8, c[0x0][0x3a8] ;  /* 0x00007500ff0877ac */ /* 0x000e220008000a00 */
[----:B------:R-:W-:Y:S01]  /*0860*/  IMAD.SHL.U32 R0, R13, 0x4, RZ ;  /* 0x000000040d007824 */ /* 0x000fe200078e00ff */
[----:B------:R-:W-:Y:S01]  /*0870*/  SHF.R.U32.HI R8, RZ, 0x3, R8 ;  /* 0x00000003ff087819 */ /* 0x000fe20000011608 */
[----:B------:R-:W-:Y:S01]  /*0880*/  IMAD.SHL.U32 R14, R12, 0x8, RZ ;  /* 0x000000080c0e7824 */ /* 0x000fe200078e00ff */
[----:B------:R-:W1:Y:S01]  /*0890*/  LDCU UR5, c[0x0][0x3d0] ;  /* 0x00007a00ff0577ac */ /* 0x000e620008000800 */
[----:B------:R-:W-:Y:S02]  /*08a0*/  IADD3 R11, PT, PT, R11, 0xc0, RZ ;  /* 0x000000c00b0b7810 */ /* 0x000fe40007ffe0ff */
[----:B------:R-:W-:Y:S01]  /*08b0*/  LOP3.LUT R5, R0, 0x1c, RZ, 0xc0, !PT ;  /* 0x0000001c00057812 */ /* 0x000fe200078ec0ff */
[----:B------:R-:W2:Y:S01]  /*08c0*/  LDCU UR4, c[0x0][0x3ec] ;  /* 0x00007d80ff0477ac */ /* 0x000ea20008000800 */
[----:B------:R-:W-:Y:S02]  /*08d0*/  LOP3.LUT R8, R8, 0x7c, RZ, 0xc0, !PT ;  /* 0x0000007c08087812 */ /* 0x000fe400078ec0ff */
[----:B------:R-:W-:Y:S01]  /*08e0*/  MOV R9, RZ ;  /* 0x000000ff00097202 */ /* 0x000fe20000000f00 */
[----:B------:R-:W-:Y:S01]  /*08f0*/  IMAD R5, R12, 0x20, R5 ;  /* 0x000000200c057824 */ /* 0x000fe200078e0205 */
[----:B------:R-:W-:-:S02]  /*0900*/  LEA R0, R10, R11, 0x18 ;  /* 0x0000000b0a007211 */ /* 0x000fc400078ec0ff */
[----:B------:R-:W-:Y:S01]  /*0910*/  IADD3 R17, PT, PT, R14, 0x1, RZ ;  /* 0x000000010e117810 */ /* 0x000fe20007ffe0ff */
[----:B------:R-:W-:Y:S01]  /*0920*/  IMAD.WIDE R10, R15, 0x4, R8 ;  /* 0x000000040f0a7825 */ /* 0x000fe200078e0208 */
[----:B------:R-:W-:-:S03]  /*0930*/  MOV R9, R12 ;  /* 0x0000000c00097202 */ /* 0x000fc60000000f00 */
[----:B------:R-:W-:Y:S01]  /*0940*/  IMAD.IADD R8, R5, 0x1, R0 ;  /* 0x0000000105087824 */ /* 0x000fe200078e0200 */
[----:B------:R-:W-:Y:S01]  /*0950*/  SHF.L.U32 R0, R13, 0x3, RZ ;  /* 0x000000030d007819 */ /* 0x000fe200000006ff */
[----:B-1----:R-:W-:Y:S01]  /*0960*/  IMAD R5, R32, UR5, RZ ;  /* 0x0000000520057c24 */ /* 0x002fe2000f8e02ff */
[----:B0-----:R-:W-:Y:S02]  /*0970*/  IADD3 R10, P0, PT, R10, UR8, RZ ;  /* 0x000000080a0a7c10 */ /* 0x001fe4000ff1e0ff */
[----:B------:R-:W-:Y:S01]  /*0980*/  LOP3.LUT R0, R0, 0x38, RZ, 0xc0, !PT ;  /* 0x0000003800007812 */ /* 0x000fe200078ec0ff */
[----:B--2---:R-:W-:Y:S01]  /*0990*/  VIADD R22, R23, -UR4 ;  /* 0x8000000417167c36 */ /* 0x004fe20008000000 */
[----:B------:R-:W-:Y:S02]  /*09a0*/  LOP3.LUT R13, R14, 0x7, R13, 0xf8, !PT ;  /* 0x000000070e0d7812 */ /* 0x000fe400078ef80d */
[----:B------:R-:W-:Y:S02]  /*09b0*/  IADD3.X R11, PT, PT, R11, UR9, RZ, P0, !PT ;  /* 0x000000090b0b7c10 */ /* 0x000fe400087fe4ff */
[----:B------:R-:W-:Y:S01]  /*09c0*/  IADD3 R12, P0, PT, R5, R0, RZ ;  /* 0x00000000050c7210 */ /* 0x000fe20007f1e0ff */
[----:B------:R-:W-:Y:S01]  /*09d0*/  VIADD R25, R13, 0x1 ;  /* 0x000000010d197836 */ /* 0x000fe20000000000 */
[----:B------:R-:W-:Y:S01]  /*09e0*/  IADD3 R24, PT, PT, -R30, R13, RZ ;  /* 0x0000000d1e187210 */ /* 0x000fe20007ffe1ff */
[----:B------:R-:W-:Y:S01]  /*09f0*/  IMAD.MOV.U32 R0, RZ, RZ, -0x800001 ;  /* 0xff7fffffff007424 */ /* 0x000fe200078e00ff */
[----:B------:R-:W-:-:S09]  /*0a00*/  LEA.HI.X.SX32 R13, R5, RZ, 0x1, P0 ;  /* 0x000000ff050d7211 */ /* 0x000fd200000f0eff */
.L_x_23039:
        /* <DEDUP_REMOVED lines=41> */
[----:B------:R-:W-:-:S04]  /*0ca0*/  ISETP.GT.AND P0, PT, R19, R22, PT ;  /* 0x000000161300720c */ /* 0x000fc80003f04270 */
[----:B------:R-:W-:Y:S02]  /*0cb0*/  @!P2 IADD3 R15, PT, PT, RZ, -R15, RZ ;  /* 0x8000000fff0fa210 */ /* 0x000fe40007ffe0ff */
[----:B------:R-:W-:Y:S02]  /*0cc0*/  @!P1 LOP3.LUT R15, RZ, R26, RZ, 0x33, !PT ;  /* 0x0000001aff0f9212 */ /* 0x000fe400078e33ff */
[----:B0-----:R-:W-:Y:S02]  /*0cd0*/  LOP3.LUT R26, R14, 0x3, RZ, 0xc0, !PT ;  /* 0x000000030e1a7812 */ /* 0x001fe400078ec0ff */
[----:B------:R-:W-:-:S13]  /*0ce0*/  ISETP.EQ.OR P0, PT, R15, RZ, P0 ;  /* 0x000000ff0f00720c */ /* 0x000fda0000702670 */
[----:B------:R-:W-:Y:S05]  /*0cf0*/  @P0 BRA `(.L_x_23036) ;  /* 0x0000000000140947 */ /* 0x000fea0003800000 */
[----:B------:R-:W-:-:S13]  /*0d00*/  ISETP.NE.AND P0, PT, R26, RZ, PT ;  /* 0x000000ff1a00720c */ /* 0x000fda0003f05270 */
[----:B------:R-:W-:Y:S05]  /*0d10*/  @P0 BRA `(.L_x_23037) ;  /* 0x0000000400b00947 */ /* 0x000fea0003800000 */
[----:B------:R-:W-:-:S05]  /*0d20*/  IMAD.MOV.U32 R15, RZ, RZ, -0x800001 ;  /* 0xff7fffffff0f7424 */ /* 0x000fca00078e00ff */
[----:B------:R0:W-:Y:S01]  /*0d30*/  STS [R8], R15 ;  /* 0x0000000f08007388 */ /* 0x0001e20000000800 */
[----:B------:R-:W-:Y:S05]  /*0d40*/  BRA `(.L_x_23037) ;  /* 0x0000000400a47947 */ /* 0x000fea0003800000 */
.L_x_23036:
[----:B------:R-:W2:Y:S01]  /*0d50*/  LDG.E.CONSTANT R15, desc[UR6][R10.64] ;  /* 0x000000060a0f7981 */ /* 0x000ea2000c1e9900 */
[----:B------:R-:W0:Y:S01]  /*0d60*/  S2R R19, SR_CgaCtaId ;  /* 0x0000000000137919 */ /* 0x000e220000008800 */
[----:B--2---:R-:W-:-:S03]  /*0d70*/  IMAD.WIDE R14, R15, UR10, R12 ;  /* 0x0000000a0f0e7c25 */ /* 0x004fc6000f8e020c */
[----:B------:R-:W-:-:S04]  /*0d80*/  LEA R18, P0, R26, R14, 0x1 ;  /* 0x0000000e1a127211 */ /* 0x000fc800078008ff */
[----:B------:R-:W-:Y:S02]  /*0d90*/  IADD3.X R15, PT, PT, RZ, R15, RZ, P0, !PT ;  /* 0x0000000fff0f7210 */ /* 0x000fe400007fe4ff */
        /* <DEDUP_REMOVED lines=9> */
[----:B0-----:R-:W-:Y:S02]  /*0e30*/  HADD2.F32 R21, -RZ, R19.H0_H0 ;  /* 0x20000013ff157230 */ /* 0x001fe40000004100 */
[--C-:B------:R-:W-:Y:S02]  /*0e40*/  HADD2.F32 R33, -RZ, R18.reuse.H0_H0 ;  /* 0x20000012ff217230 */ /* 0x100fe40000004100 */
[----:B------:R-:W-:Y:S02]  /*0e50*/  HADD2.F32 R18, -RZ, R18.H1_H1 ;  /* 0x30000012ff127230 */ /* 0x000fe40000004100 */
[--C-:B--2---:R-:W-:Y:S02]  /*0e60*/  HADD2.F32 R34, -RZ, R20.reuse.H0_H0 ;  /* 0x20000014ff227230 */ /* 0x104fe40000004100 */
[----:B------:R-:W-:-:S03]  /*0e70*/  HADD2.F32 R20, -RZ, R20.H1_H1 ;  /* 0x30000014ff147230 */ /* 0x000fc60000004100 */
[----:B------:R-:W-:Y:S01]  /*0e80*/  FMUL.FTZ R36, R21, R34 ;  /* 0x0000002215247220 */ /* 0x000fe20000410000 */
[----:B------:R-:W-:Y:S02]  /*0e90*/  HADD2.F32 R21, -RZ, R19.H1_H1 ;  /* 0x30000013ff157230 */ /* 0x000fe40000004100 */
[----:B------:R-:W2:Y:S01]  /*0ea0*/  LDG.E.CONSTANT R19, desc[UR6][R14.64+0x180] ;  /* 0x000180060e137981 */ /* 0x000ea2000c1e9900 */
[--C-:B---3--:R-:W-:Y:S02]  /*0eb0*/  HADD2.F32 R34, -RZ, R31.reuse.H0_H0 ;  /* 0x2000001fff227230 */ /* 0x108fe40000004100 */
[----:B------:R-:W-:Y:S02]  /*0ec0*/  FMUL.FTZ R35, R21, R20 ;  /* 0x0000001415237220 */ /* 0x000fe40000410000 */
[----:B------:R-:W0:Y:S01]  /*0ed0*/  LDS.64 R20, [R27+0x8] ;  /* 0x000008001b147984 */ /* 0x000e220000000a00 */
[----:B------:R-:W-:Y:S02]  /*0ee0*/  HADD2.F32 R31, -RZ, R31.H1_H1 ;  /* 0x3000001fff1f7230 */ /* 0x000fe40000004100 */
[----:B------:R-:W-:-:S02]  /*0ef0*/  FFMA.FTZ R33, R33, R34, R36 ;  /* 0x0000002221217223 */ /* 0x000fc40000010024 */
[----:B------:R-:W3:Y:S01]  /*0f00*/  LDG.E.CONSTANT R36, desc[UR6][R14.64+0x480] ;  /* 0x000480060e247981 */ /* 0x000ee2000c1e9900 */
[----:B------:R-:W-:Y:S01]  /*0f10*/  FFMA.FTZ R18, R18, R31, R35 ;  /* 0x0000001f12127223 */ /* 0x000fe20000010023 */
[----:B----4-:R-:W-:Y:S02]  /*0f20*/  HADD2.F32 R31, -RZ, R28.H0_H0 ;  /* 0x2000001cff1f7230 */ /* 0x010fe40000004100 */
[----:B0-----:R-:W-:-:S05]  /*0f30*/  HADD2.F32 R34, -RZ, R20.H0_H0 ;  /* 0x20000014ff227230 */ /* 0x001fca0000004100 */
[----:B------:R-:W-:Y:S02]  /*0f40*/  FFMA.FTZ R34, R34, R31, R33 ;  /* 0x0000001f22227223 */ /* 0x000fe40000010021 */
[----:B------:R-:W4:Y:S04]  /*0f50*/  LDG.E.CONSTANT R33, desc[UR6][R14.64+0x200] ;  /* 0x000200060e217981 */ /* 0x000f28000c1e9900 */
[----:B------:R-:W3:Y:S01]  /*0f60*/  LDG.E.CONSTANT R31, desc[UR6][R14.64+0x280] ;  /* 0x000280060e1f7981 */ /* 0x000ee2000c1e9900 */
[----:B------:R-:W-:Y:S02]  /*0f70*/  HADD2.F32 R35, -RZ, R20.H1_H1 ;  /* 0x30000014ff237230 */ /* 0x000fe40000004100 */
[----:B------:R-:W-:-:S05]  /*0f80*/  HADD2.F32 R28, -RZ, R28.H1_H1 ;  /* 0x3000001cff1c7230 */ /* 0x000fca0000004100 */
[----:B------:R-:W-:Y:S02]  /*0f90*/  FFMA.FTZ R18, R35, R28, R18 ;  /* 0x0000001c23127223 */ /* 0x000fe40000010012 */
[----:B------:R-:W3:Y:S01]  /*0fa0*/  LDG.E.CONSTANT R28, desc[UR6][R14.64+0x300] ;  /* 0x000300060e1c7981 */ /* 0x000ee2000c1e9900 */
[--C-:B------:R-:W-:Y:S02]  /*0fb0*/  HADD2.F32 R35, -RZ, R21.reuse.H0_H0 ;  /* 0x20000015ff237230 */ /* 0x100fe40000004100 */
[----:B------:R-:W-:Y:S02]  /*0fc0*/  HADD2.F32 R21, -RZ, R21.H1_H1 ;  /* 0x30000015ff157230 */ /* 0x000fe40000004100 */
[----:B--2---:R-:W-:-:S05]  /*0fd0*/  HADD2.F32 R20, -RZ, R19.H0_H0 ;  /* 0x20000013ff147230 */ /* 0x004fca0000004100 */
[----:B------:R-:W-:Y:S01]  /*0fe0*/  FFMA.FTZ R34, R35, R20, R34 ;  /* 0x0000001423227223 */ /* 0x000fe20000010022 */
[----:B------:R-:W-:-:S05]  /*0ff0*/  HADD2.F32 R20, -RZ, R19.H1_H1 ;  /* 0x30000013ff147230 */ /* 0x000fca0000004100 */
[----:B------:R-:W-:Y:S02]  /*1000*/  FFMA.FTZ R20, R21, R20, R18 ;  /* 0x0000001415147223 */ /* 0x000fe40000010012 */
[----:B------:R-:W0:Y:S01]  /*1010*/  LDS.64 R18, [R27+0x10] ;  /* 0x000010001b127984 */ /* 0x000e220000000a00 */
[----:B----4-:R-:W-:Y:S02]  /*1020*/  HADD2.F32 R35, -RZ, R33.H0_H0 ;  /* 0x20000021ff237230 */ /* 0x010fe40000004100 */
[----:B0-----:R-:W-:-:S05]  /*1030*/  HADD2.F32 R21, -RZ, R18.H0_H0 ;  /* 0x20000012ff157230 */ /* 0x001fca0000004100 */
[----:B------:R-:W-:Y:S01]  /*1040*/  FFMA.FTZ R34, R21, R35, R34 ;  /* 0x0000002315227223 */ /* 0x000fe20000010022 */
[----:B------:R-:W-:Y:S02]  /*1050*/  HADD2.F32 R21, -RZ, R18.H1_H1 ;  /* 0x30000012ff157230 */ /* 0x000fe40000004100 */
[----:B------:R-:W-:Y:S02]  /*1060*/  HADD2.F32 R18, -RZ, R33.H1_H1 ;  /* 0x30000021ff127230 */ /* 0x000fe40000004100 */
[----:B------:R-:W-:-:S03]  /*1070*/  HADD2.F32 R33, -RZ, R19.H0_H0 ;  /* 0x20000013ff217230 */ /* 0x000fc60000004100 */
[----:B------:R-:W-:Y:S01]  /*1080*/  FFMA.FTZ R18, R21, R18, R20 ;  /* 0x0000001215127223 */ /* 0x000fe20000010014 */
[----:B---3--:R-:W-:-:S05]  /*1090*/  HADD2.F32 R20, -RZ, R31.H0_H0 ;  /* 0x2000001fff147230 */ /* 0x008fca0000004100 */
[----:B------:R-:W-:Y:S02]  /*10a0*/  FFMA.FTZ R33, R33, R20, R34 ;  /* 0x0000001421217223 */ /* 0x000fe40000010022 */
[----:B------:R-:W0:Y:S01]  /*10b0*/  LDS.64 R20, [R27+0x18] ;  /* 0x000018001b147984 */ /* 0x000e220000000a00 */
[----:B------:R-:W-:Y:S02]  /*10c0*/  HADD2.F32 R19, -RZ, R19.H1_H1 ;  /* 0x30000013ff137230 */ /* 0x000fe40000004100 */
[----:B------:R-:W-:Y:S02]  /*10d0*/  HADD2.F32 R34, -RZ, R31.H1_H1 ;  /* 0x3000001fff227230 */ /* 0x000fe40000004100 */
[----:B------:R-:W-:Y:S01]  /*10e0*/  HADD2.F32 R35, -RZ, R28.H0_H0 ;  /* 0x2000001cff237230 */ /* 0x000fe20000004100 */
[----:B------:R-:W2:Y:S02]  /*10f0*/  LDG.E.CONSTANT R31, desc[UR6][R14.64+0x380] ;  /* 0x000380060e1f7981 */ /* 0x000ea4000c1e9900 */
[----:B------:R-:W-:Y:S01]  /*1100*/  FFMA.FTZ R34, R19, R34, R18 ;  /* 0x0000002213227223 */ /* 0x000fe20000010012 */
[----:B0-----:R-:W-:-:S05]  /*1110*/  HADD2.F32 R18, -RZ, R20.H0_H0 ;  /* 0x20000014ff127230 */ /* 0x001fca0000004100 */
[----:B------:R-:W-:Y:S02]  /*1120*/  FFMA.FTZ R35, R18, R35, R33 ;  /* 0x0000002312237223 */ /* 0x000fe40000010021 */
[----:B------:R0:W3:Y:S04]  /*1130*/  LDG.E.CONSTANT R33, desc[UR6][R14.64+0x400] ;  /* 0x000400060e217981 */ /* 0x0000e8000c1e9900 */
[----:B------:R-:W0:Y:S01]  /*1140*/  LDS.64 R18, [R27+0x20] ;  /* 0x000020001b127984 */ /* 0x000e220000000a00 */
[----:B------:R-:W-:Y:S02]  /*1150*/  HADD2.F32 R37, -RZ, R20.H1_H1 ;  /* 0x30000014ff257230 */ /* 0x000fe40000004100 */
[----:B------:R-:W-:Y:S02]  /*1160*/  HADD2.F32 R28, -RZ, R28.H1_H1 ;  /* 0x3000001cff1c7230 */ /* 0x000fe40000004100 */
[----:B------:R-:W-:-:S03]  /*1170*/  HADD2.F32 R20, -RZ, R21.H0_H0 ;  /* 0x20000015ff147230 */ /* 0x000fc60000004100 */
[----:B------:R-:W-:Y:S01]  /*1180*/  FFMA.FTZ R34, R37, R28, R34 ;  /* 0x0000001c25227223 */ /* 0x000fe20000010022 */
[----:B------:R-:W-:Y:S01]  /*1190*/  HADD2.F32 R21, -RZ, R21.H1_H1 ;  /* 0x30000015ff157230 */ /* 0x000fe20000004100 */
[----:B------:R-:W-:Y:S01]  /*11a0*/  UMOV UR4, 0xffffffff ;  /* 0xffffffff00047882 */ /* 0x000fe20000000000 */
[----:B------:R-:W-:Y:S02]  /*11b0*/  ISETP.NE.AND P0, PT, R26, RZ, PT ;  /* 0x000000ff1a00720c */ /* 0x000fe40003f05270 */
[----:B-----5:R-:W-:Y:S01]  /*11c0*/  FSETP.NEU.FTZ.AND P1, PT, R2, RZ, PT ;  /* 0x000000ff0200720b */ /* 0x020fe20003f3d000 */
[----:B0-----:R-:W-:Y:S02]  /*11d0*/  HADD2.F32 R15, -RZ, R18.H1_H1 ;  /* 0x30000012ff0f7230 */ /* 0x001fe40000004100 */
[--C-:B--2---:R-:W-:Y:S02]  /*11e0*/  HADD2.F32 R28, -RZ, R31.reuse.H0_H0 ;  /* 0x2000001fff1c7230 */ /* 0x104fe40000004100 */
[----:B------:R-:W-:-:S03]  /*11f0*/  HADD2.F32 R31, -RZ, R31.H1_H1 ;  /* 0x3000001fff1f7230 */ /* 0x000fc60000004100 */
[----:B------:R-:W-:Y:S01]  /*1200*/  FFMA.FTZ R20, R20, R28, R35 ;  /* 0x0000001c14147223 */ /* 0x000fe20000010023 */
[----:B------:R-:W-:Y:S02]  /*1210*/  HADD2.F32 R35, -RZ, R18.H0_H0 ;  /* 0x20000012ff237230 */ /* 0x000fe40000004100 */
[----:B------:R-:W-:Y:S01]  /*1220*/  FFMA.FTZ R34, R21, R31, R34 ;  /* 0x0000001f15227223 */ /* 0x000fe20000010022 */
[--C-:B------:R-:W-:Y:S02]  /*1230*/  HADD2.F32 R21, -RZ, R19.reuse.H0_H0 ;  /* 0x20000013ff157230 */ /* 0x100fe40000004100 */
[----:B------:R-:W-:Y:S02]  /*1240*/  HADD2.F32 R18, -RZ, R19.H1_H1 ;  /* 0x30000013ff127230 */ /* 0x000fe40000004100 */
[--C-:B------:R-:W-:Y:S02]  /*1250*/  HADD2.F32 R19, -RZ, R36.reuse.H0_H0 ;  /* 0x20000024ff137230 */ /* 0x100fe40000004100 */
[----:B------:R-:W-:-:S02]  /*1260*/  HADD2.F32 R36, -RZ, R36.H1_H1 ;  /* 0x30000024ff247230 */ /* 0x000fc40000004100 */
[--C-:B---3--:R-:W-:Y:S02]  /*1270*/  HADD2.F32 R14, -RZ, R33.reuse.H0_H0 ;  /* 0x20000021ff0e7230 */ /* 0x108fe40000004100 */
[----:B------:R-:W-:-:S03]  /*1280*/  HADD2.F32 R33, -RZ, R33.H1_H1 ;  /* 0x30000021ff217230 */ /* 0x000fc60000004100 */
        /* <DEDUP_REMOVED lines=9> */
.L_x_23083:
        /* <DEDUP_REMOVED lines=12> */
.L_x_23037:
[----:B------:R-:W-:Y:S05]  /*13e0*/  BSYNC B1 ;  /* 0x0000000000017941 */ /* 0x000fea0003800000 */
.L_x_23035:
        /* <DEDUP_REMOVED lines=13> */
.L_x_23034:
[----:B------:R-:W-:Y:S05]  /*14c0*/  BSYNC B0 ;  /* 0x0000000000007941 */ /* 0x000fea0003800000 */
.L_x_23033:
[----:B------:R-:W0:Y:S01]  /*14d0*/  S2R R4, SR_TID.X ;  /* 0x0000000000047919 */ /* 0x000e220000002100 */
[----:B------:R-:W-:Y:S01]  /*14e0*/  UMOV UR4, 0xffffffff ;  /* 0xffffffff00047882 */ /* 0x000fe20000000000 */
        /* <DEDUP_REMOVED lines=8> */
.L_x_23088:
[----:B------:R-:W2:Y:S01]  /*1570*/  S2R R8, SR_CgaCtaId ;  /* 0x0000000000087919 */ /* 0x000ea20000008800 */
[----:B------:R-:W-:Y:S01]  /*1580*/  MOV R12, 0x400 ;  /* 0x00000400000c7802 */ /* 0x000fe20000000f00 */
[----:B------:R-:W-:Y:S05]  /*1590*/  WARPSYNC.ALL ;  /* 0x0000000000007948 */ /* 0x000fea0003800000 */
[----:B------:R-:W-:Y:S02]  /*15a0*/  IADD3 R9, PT, PT, R12, 0xa0, RZ ;  /* 0x000000a00c097810 */ /* 0x000fe40007ffe0ff */
[----:B------:R-:W-:Y:S02]  /*15b0*/  ISETP.NE.AND P3, PT, R2, RZ, PT ;  /* 0x000000ff0200720c */ /* 0x000fe40003f65270 */
[----:B-1----:R-:W-:-:S02]  /*15c0*/  FMNMX.FTZ R11, R10, R11, !PT ;  /* 0x0000000b0a0b7209 */ /* 0x002fc40007810000 */
[----:B--2---:R-:W-:-:S05]  /*15d0*/  LEA R9, R8, R9, 0x18 ;  /* 0x0000000908097211 */ /* 0x004fca00078ec0ff */
[----:B------:R-:W-:-:S05]  /*15e0*/  IMAD R0, R3, 0x4, R9 ;  /* 0x0000000403007824 */ /* 0x000fca00078e0209 */
[----:B------:R1:W-:Y:S01]  /*15f0*/  @!P3 STS [R0], R11 ;  /* 0x0000000b0000b388 */ /* 0x0003e20000000800 */
[----:B------:R-:W-:Y:S01]  /*1600*/  BAR.SYNC.DEFER_BLOCKING 0x0 ;  /* 0x0000000000007b1d */ /* 0x000fe20000010000 */
[C---:B------:R-:W-:Y:S01]  /*1610*/  ISETP.GT.U32.AND P2, PT, R2.reuse, 0x3, PT ;  /* 0x000000030200780c */ /* 0x040fe20003f44070 */
[----:B------:R-:W-:Y:S01]  /*1620*/  IMAD.MOV.U32 R13, RZ, RZ, -0x800001 ;  /* 0xff7fffffff0d7424 */ /* 0x000fe200078e00ff */
[----:B------:R-:W-:Y:S02]  /*1630*/  LEA R9, R2, R9, 0x2 ;  /* 0x0000000902097211 */ /* 0x000fe400078e10ff */
[----:B-1----:R-:W-:Y:S01]  /*1640*/  IADD3 R11, PT, PT, R30, 0x7, RZ ;  /* 0x000000071e0b7810 */ /* 0x002fe20007ffe0ff */
        /* <DEDUP_REMOVED lines=31> */
.L_x_23045:
        /* <DEDUP_REMOVED lines=11> */
.L_x_23044:
[----:B------:R-:W-:Y:S05]  /*18f0*/  BSYNC.RECONVERGENT B1 ;  /* 0x0000000000017941 */ /* 0x000fea0003800200 */
.L_x_23043:
        /* <DEDUP_REMOVED lines=12> */
.L_x_23048:
        /* <DEDUP_REMOVED lines=100> */
.L_x_23047:
[----:B------:R-:W-:Y:S05]  /*2000*/  BSYNC.RECONVERGENT B1 ;  /* 0x0000000000017941 */ /* 0x000fea0003800200 */
.L_x_23046:
        /* <DEDUP_REMOVED lines=55> */
.L_x_23050:
[----:B------:R-:W-:Y:S05]  /*2380*/  BSYNC.RECONVERGENT B1 ;  /* 0x0000000000017941 */ /* 0x000fea0003800200 */
.L_x_23049:
        /* <DEDUP_REMOVED lines=26> */
.L_x_23042:
[----:B------:R-:W-:Y:S05]  /*2530*/  BSYNC.RECONVERGENT B0 ;  /* 0x0000000000007941 */ /* 0x000fea0003800200 */
.L_x_23041:
        /* <DEDUP_REMOVED lines=39> */
.L_x_23055:
[----:B------:R-:W0:Y:S01]  /*27b0*/  LDS R9, [R13] ;  /* 0x000000000d097984 */ /* 0x000e220000000800 */
[----:B------:R-:W-:-:S04]  /*27c0*/  IADD3 R14, PT, PT, R14, 0x1, RZ ;  /* 0x000000010e0e7810 */ /* 0x000fc80007ffe0ff */
[----:B------:R-:W-:Y:S01]  /*27d0*/  ISETP.NE.AND P0, PT, R14, RZ, PT ;  /* 0x000000ff0e00720c */ /* 0x000fe20003f05270 */
[----:B0-----:R-:W-:-:S05]  /*27e0*/  FMUL.FTZ R18, R9, R0 ;  /* 0x0000000009127220 */ /* 0x001fca0000410000 */
[----:B------:R0:W-:Y:S02]  /*27f0*/  STS [R13], R18 ;  /* 0x000000120d007388 */ /* 0x0001e40000000800 */
[----:B0-----:R-:W-:-:S05]  /*2800*/  VIADD R13, R13, 0x200 ;  /* 0x000002000d0d7836 */ /* 0x001fca0000000000 */
[----:B------:R-:W-:Y:S05]  /*2810*/  @P0 BRA `(.L_x_23055) ;  /* 0xfffffffc00e40947 */ /* 0x000fea000383ffff */
.L_x_23054:
[----:B------:R-:W-:Y:S05]  /*2820*/  BSYNC.RECONVERGENT B1 ;  /* 0x0000000000017941 */ /* 0x000fea0003800200 */
.L_x_23053:
        /* <DEDUP_REMOVED lines=12> */
.L_x_23058:
        /* <DEDUP_REMOVED lines=52> */
.L_x_23057:
[----:B------:R-:W-:Y:S05]  /*2c30*/  BSYNC.RECONVERGENT B1 ;  /* 0x0000000000017941 */ /* 0x000fea0003800200 */
.L_x_23056:
        /* <DEDUP_REMOVED lines=31> */
.L_x_23060:
[----:B------:R-:W-:Y:S05]  /*2e30*/  BSYNC.RECONVERGENT B1 ;  /* 0x0000000000017941 */ /* 0x000fea0003800200 */
.L_x_23059:
        /* <DEDUP_REMOVED lines=14> */
.L_x_23052:
[----:B------:R-:W-:Y:S05]  /*2f20*/  BSYNC.RECONVERGENT B0 ;  /* 0x0000000000007941 */ /* 0x000fea0003800200 */
.L_x_23051:
        /* <DEDUP_REMOVED lines=42> */
.L_x_23071:
        /* <DEDUP_REMOVED lines=52> */
[----:B------:R-:W-:Y:S02]  /*3510*/  LEA R10, P0, R2, R36, 0x3 ;  /* 0x00000024020a7211 */ /* 0x000fe400078018ff */
        /* <DEDUP_REMOVED lines=25> */
[C---:B------:R-:W-:Y:S02]  /*36b0*/  IADD3 R13, PT, PT, R22.reuse, 0x4, RZ ;  /* 0x00000004160d7810 */ /* 0x040fe40007ffe0ff */
        /* <DEDUP_REMOVED lines=11> */
.L_x_23066:
[----:B------:R-:W-:Y:S05]  /*3770*/  BSYNC.RECONVERGENT B2 ;  /* 0x0000000000027941 */ /* 0x000fea0003800200 */
.L_x_23065:
        /* <DEDUP_REMOVED lines=10> */
[----:B-1----:R-:W-:Y:S06]  /*3820*/  @P0 BRA `(.L_x_23068) ;  /* 0x0000000000780947 */ /* 0x002fec0003800000 */
[C---:B------:R-:W-:Y:S02]  /*3830*/  IADD3 R9, PT, PT, R22.reuse, -0x1, RZ ;  /* 0xffffffff16097810 */ /* 0x040fe40007ffe0ff */
[CC--:B------:R-:W-:Y:S02]  /*3840*/  ISETP.GE.AND P2, PT, R22.reuse, R30.reuse, PT ;  /* 0x0000001e1600720c */ /* 0x0c0fe40003f46270 */
        /* <DEDUP_REMOVED lines=28> */
.L_x_23068:
[----:B------:R-:W-:Y:S05]  /*3a10*/  BSYNC.RECONVERGENT B2 ;  /* 0x0000000000027941 */ /* 0x000fea0003800200 */
.L_x_23067:
        /* <DEDUP_REMOVED lines=17> */
[----:B-----5:R-:W-:Y:S02]  /*3b30*/  PRMT R13, R9, 0x7632, R13 ;  /* 0x00007632090d7816 */ /* 0x020fe4000000000d */
[----:B------:R-:W-:Y:S02]  /*3b40*/  ISETP.GE.AND P0, PT, R25, R30, PT ;  /* 0x0000001e1900720c */ /* 0x000fe40003f06270 */
[----:B------:R-:W-:-:S02]  /*3b50*/  PRMT R12, R8, 0x7632, R12 ;  /* 0x00007632080c7816 */ /* 0x000fc4000000000c */
[----:B------:R-:W-:Y:S02]  /*3b60*/  SEL R14, R13, RZ, !P3 ;  /* 0x000000ff0d0e7207 */ /* 0x000fe40005800000 */
[----:B------:R-:W-:Y:S02]  /*3b70*/  SEL R8, R8, RZ, !P0 ;  /* 0x000000ff08087207 */ /* 0x000fe40004000000 */
[----:B------:R-:W-:Y:S02]  /*3b80*/  SEL R13, R12, RZ, !P1 ;  /* 0x000000ff0c0d7207 */ /* 0x000fe40004800000 */
[----:B------:R-:W-:Y:S01]  /*3b90*/  ISETP.GE.AND P2, PT, R15, R30, PT ;  /* 0x0000001e0f00720c */ /* 0x000fe20003f46270 */
[----:B------:R-:W-:Y:S01]  /*3ba0*/  VIADD R15, R22, 0x2 ;  /* 0x00000002160f7836 */ /* 0x000fe20000000000 */
[----:B------:R-:W-:Y:S02]  /*3bb0*/  PRMT R8, R8, 0x5410, R13 ;  /* 0x0000541008087816 */ /* 0x000fe4000000000d */
[----:B------:R-:W-:-:S02]  /*3bc0*/  IADD3 R13, PT, PT, R22, 0x1, RZ ;  /* 0x00000001160d7810 */ /* 0x000fc40007ffe0ff */
[-C--:B------:R-:W-:Y:S02]  /*3bd0*/  ISETP.GE.AND P1, PT, R15, R30.reuse, PT ;  /* 0x0000001e0f00720c */ /* 0x080fe40003f26270 */
[-C--:B------:R-:W-:Y:S01]  /*3be0*/  ISETP.GE.AND P0, PT, R13, R30.reuse, PT ;  /* 0x0000001e0d00720c */ /* 0x080fe20003f06270 */
[C---:B------:R-:W-:Y:S01]  /*3bf0*/  VIADD R13, R22.reuse, 0x4 ;  /* 0x00000004160d7836 */ /* 0x040fe20000000000 */
[----:B------:R-:W-:Y:S02]  /*3c00*/  IADD3 R15, PT, PT, R22, 0x3, RZ ;  /* 0x00000003160f7810 */ /* 0x000fe40007ffe0ff */
[----:B------:R-:W-:Y:S02]  /*3c10*/  SEL R9, R9, RZ, !P2 ;  /* 0x000000ff09097207 */ /* 0x000fe40005000000 */
[-C--:B------:R-:W-:Y:S02]  /*3c20*/  ISETP.GE.AND P2, PT, R15, R30.reuse, PT ;  /* 0x0000001e0f00720c */ /* 0x080fe40003f46270 */
[----:B------:R-:W-:-:S02]  /*3c30*/  ISETP.GE.AND P3, PT, R13, R30, PT ;  /* 0x0000001e0d00720c */ /* 0x000fc40003f66270 */
[C---:B------:R-:W-:Y:S02]  /*3c40*/  PRMT R12, R10.reuse, 0x7632, R12 ;  /* 0x000076320a0c7816 */ /* 0x040fe4000000000c */
[----:B------:R-:W-:Y:S02]  /*3c50*/  PRMT R13, R11, 0x7632, R13 ;  /* 0x000076320b0d7816 */ /* 0x000fe4000000000d */
[----:B------:R-:W-:Y:S02]  /*3c60*/  PRMT R9, R9, 0x5410, R14 ;  /* 0x0000541009097816 */ /* 0x000fe4000000000e */
[----:B------:R-:W-:Y:S02]  /*3c70*/  SEL R14, R11, RZ, !P2 ;  /* 0x000000ff0b0e7207 */ /* 0x000fe40005000000 */
[----:B------:R-:W-:Y:S02]  /*3c80*/  SEL R10, R10, RZ, !P0 ;  /* 0x000000ff0a0a7207 */ /* 0x000fe40004000000 */
[----:B------:R-:W-:-:S02]  /*3c90*/  SEL R11, R12, RZ, !P1 ;  /* 0x000000ff0c0b7207 */ /* 0x000fc40004800000 */
[----:B------:R-:W-:Y:S02]  /*3ca0*/  SEL R13, R13, RZ, !P3 ;  /* 0x000000ff0d0d7207 */ /* 0x000fe40005800000 */
[----:B------:R-:W-:Y:S02]  /*3cb0*/  PRMT R10, R10, 0x5410, R11 ;  /* 0x000054100a0a7816 */ /* 0x000fe4000000000b */
[----:B------:R-:W-:-:S07]  /*3cc0*/  PRMT R11, R14, 0x5410, R13 ;  /* 0x000054100e0b7816 */ /* 0x000fce000000000d */
.L_x_23070:
[----:B------:R-:W-:Y:S05]  /*3cd0*/  BSYNC.RECONVERGENT B2 ;  /* 0x0000000000027941 */ /* 0x000fea0003800200 */
.L_x_23069:
        /* <DEDUP_REMOVED lines=8> */
.L_x_23064:
[----:B------:R-:W-:Y:S05]  /*3d60*/  BSYNC.RECONVERGENT B0 ;  /* 0x0000000000007941 */ /* 0x000fea0003800200 */
.L_x_23063:
        /* <DEDUP_REMOVED lines=9> */
.L_x_23062:
[----:B------:R-:W-:Y:S05]  /*3e00*/  BSYNC.RECONVERGENT B1 ;  /* 0x0000000000017941 */ /* 0x000fea0003800200 */
.L_x_23061:
        /* <DEDUP_REMOVED lines=19> */
.L_x_23073:
[----:B------:R-:W-:Y:S05]  /*3f40*/  BSYNC.RECONVERGENT B0 ;  /* 0x0000000000007941 */ /* 0x000fea0003800200 */
.L_x_23072:
        /* <DEDUP_REMOVED lines=10> */
.L_x_23075:
[----:B------:R-:W-:Y:S05]  /*3ff0*/  BSYNC.RECONVERGENT B0 ;  /* 0x0000000000007941 */ /* 0x000fea0003800200 */
.L_x_23074:
[----:B------:R-:W-:Y:S06]  /*4000*/  BAR.SYNC.DEFER_BLOCKING 0x0 ;  /* 0x0000000000007b1d */ /* 0x000fec0000010000 */
[----:B------:R-:W-:Y:S04]  /*4010*/  BSSY.RECONVERGENT B0, `(.L_x_23076) ;  /* 0x0000006000007945 */ /* 0x000fe80003800200 */
[----:B------:R-:W-:Y:S05]  /*4020*/  @P1 BRA `(.L_x_23077) ;  /* 0x0000000000101947 */ /* 0x000fea0003800000 */
[----:B------:R-:W-:Y:S01]  /*4030*/  ISETP.GT.U32.AND P1, PT, R2, 0xf, PT ;  /* 0x0000000f0200780c */ /* 0x000fe20003f24070 */
[----:B------:R3:W-:Y:S04]  /*4040*/  STS [R3+-0x140], R28 ;  /* 0xfffec01c03007388 */ /* 0x0007e80000000800 */
[----:B------:R3:W-:Y:S08]  /*4050*/  STS [R3+-0xc0], R27 ;  /* 0xffff401b03007388 */ /* 0x0007f00000000800 */
[----:B------:R3:W-:Y:S02]  /*4060*/  @!P1 STS [R3+-0x40], R26 ;  /* 0xffffc01a03009388 */ /* 0x0007e40000000800 */
.L_x_23077:
[----:B------:R-:W-:Y:S05]  /*4070*/  BSYNC.RECONVERGENT B0 ;  /* 0x0000000000007941 */ /* 0x000fea0003800200 */
.L_x_23076:
        /* <DEDUP_REMOVED lines=10> */
.L_x_23079:
[----:B------:R-:W-:Y:S05]  /*4120*/  BSYNC.RECONVERGENT B0 ;  /* 0x0000000000007941 */ /* 0x000fea0003800200 */
.L_x_23078:
[----:B------:R-:W-:Y:S06]  /*4130*/  BAR.SYNC.DEFER_BLOCKING 0x0 ;  /* 0x0000000000007b1d */ /* 0x000fec0000010000 */
[----:B------:R-:W-:Y:S05]  /*4140*/  @P0 EXIT ;  /* 0x000000000000094d */ /* 0x000fea0003800000 */
[----:B------:R-:W4:Y:S01]  /*4150*/  S2UR UR4, SR_CTAID.Z ;  /* 0x00000000000479c3 */ /* 0x000f220000002700 */
[----:B------:R-:W5:Y:S01]  /*4160*/  LDCU UR5, c[0x0][0x378] ;  /* 0x00006f00ff0577ac */ /* 0x000f620008000800 */
[----:B------:R-:W-:Y:S01]  /*4170*/  IMAD R6, R16, R6, R7 ;  /* 0x0000000610067224 */ /* 0x000fe200078e0207 */
[----:B------:R-:W-:Y:S01]  /*4180*/  F2FP.F16.F32.PACK_AB R0, R27, R28 ;  /* 0x0000001c1b00723e */ /* 0x000fe200000000ff */
[----:B------:R-:W0:Y:S02]  /*4190*/  LDCU.64 UR8, c[0x0][0x380] ;  /* 0x00007000ff0877ac */ /* 0x000e240008000a00 */
[----:B-----5:R-:W-:-:S04]  /*41a0*/  IMAD R6, R6, UR5, RZ ;  /* 0x0000000506067c24 */ /* 0x020fc8000f8e02ff */
[----:B--23--:R-:W-:Y:S01]  /*41b0*/  IMAD R3, R6, 0x50, RZ ;  /* 0x0000005006037824 */ /* 0x00cfe200078e02ff */
[----:B----4-:R-:W-:-:S06]  /*41c0*/  UIMAD UR4, UR4, 0x50, URZ ;  /* 0x00000050040478a4 */ /* 0x010fcc000f8e02ff */
[----:B------:R-:W-:-:S04]  /*41d0*/  IADD3 R3, P0, P1, R2, UR4, R3 ;  /* 0x0000000402037c10 */ /* 0x000fc8000f91e003 */
[----:B------:R-:W-:Y:S02]  /*41e0*/  IADD3.X R6, PT, PT, RZ, RZ, RZ, P0, P1 ;  /* 0x000000ffff067210 */ /* 0x000fe400007e24ff */
[----:B------:R-:W-:Y:S02]  /*41f0*/  ISETP.GT.U32.AND P1, PT, R2, 0xf, PT ;  /* 0x0000000f0200780c */ /* 0x000fe40003f24070 */
[C---:B0-----:R-:W-:Y:S02]  /*4200*/  LEA R4, P0, R3.reuse, UR8, 0x1 ;  /* 0x0000000803047c11 */ /* 0x041fe4000f8008ff */
[----:B------:R-:W-:Y:S02]  /*4210*/  PRMT R2, R0, 0x7632, R2 ;  /* 0x0000763200027816 */ /* 0x000fe40000000002 */
[----:B------:R-:W-:-:S05]  /*4220*/  LEA.HI.X R5, R3, UR9, R6, 0x1, P0 ;  /* 0x0000000903057c11 */ /* 0x000fca00080f0c06 */
[----:B------:R0:W-:Y:S04]  /*4230*/  STG.E.U16 desc[UR6][R4.64], R0 ;  /* 0x0000000004007986 */ /* 0x0001e8000c101506 */
[----:B------:R0:W-:Y:S01]  /*4240*/  STG.E.U16 desc[UR6][R4.64+0x40], R2 ;  /* 0x0000400204007986 */ /* 0x0001e2000c101506 */
[----:B------:R-:W-:Y:S05]  /*4250*/  @P1 EXIT ;  /* 0x000000000000194d */ /* 0x000fea0003800000 */
[----:B0-----:R-:W-:-:S05]  /*4260*/  F2FP.F16.F32.PACK_AB R0, RZ, R26 ;  /* 0x0000001aff00723e */ /* 0x001fca00000000ff */
[----:B------:R-:W-:Y:S01]  /*4270*/  STG.E.U16 desc[UR6][R4.64+0x80], R0 ;  /* 0x0000800004007986 */ /* 0x000fe2000c101506 */
[----:B------:R-:W-:Y:S05]  /*4280*/  EXIT ;  /* 0x000000000000794d */ /* 0x000fea0003800000 */
.L_x_23038:
[----:B------:R-:W-:Y:S01]  /*4290*/  BSSY B2, `(.L_x_23080) ;  /* 0x0000007000027945 */ /* 0x000fe20003800000 */
[----:B------:R-:W-:Y:S01]  /*42a0*/  MOV R20, 0x2 ;  /* 0x0000000200147802 */ /* 0x000fe20000000f00 */
[----:B------:R-:W-:Y:S01]  /*42b0*/  IMAD.MOV.U32 R21, RZ, RZ, 0x1f ;  /* 0x0000001fff157424 */ /* 0x000fe200078e00ff */
[----:B------:R-:W-:-:S07]  /*42c0*/  MOV R19, 0xffffffff ;  /* 0xffffffff00137802 */ /* 0x000fce0000000f00 */
[----:B------:R-:W-:Y:S05]  /*42d0*/  WARPSYNC.COLLECTIVE R19, `(.L_x_23081) ;  /* 0x0000000013087348 */ /* 0x000fea0003c00000 */
[----:B------:R0:W1:Y:S02]  /*42e0*/  SHFL.BFLY P2, R18, R14, R20, R21 ;  /* 0x0c0000140e127389 */ /* 0x0000640000040015 */
[----:B01----:R-:W-:Y:S05]  /*42f0*/  ENDCOLLECTIVE ;  /* 0x000000000000791b */ /* 0x003fea0003800000 */
.L_x_23081:
[----:B------:R-:W-:Y:S05]  /*4300*/  BSYNC B2 ;  /* 0x0000000000027941 */ /* 0x000fea0003800000 */
.L_x_23080:
        /* <DEDUP_REMOVED lines=9> */
.L_x_23082:
[----:B------:R-:W-:Y:S05]  /*43a0*/  BRA `(.L_x_23083) ;  /* 0xffffffcc00dc7947 */ /* 0x000fea000383ffff */
.L_x_23040:
        /* <DEDUP_REMOVED lines=8> */
.L_x_23085:
[----:B------:R-:W-:Y:S05]  /*4430*/  BSYNC B0 ;  /* 0x0000000000007941 */ /* 0x000fea0003800000 */
.L_x_23084:
        /* <DEDUP_REMOVED lines=9> */
.L_x_23086:
[----:B------:R-:W-:Y:S02]  /*44d0*/  IMAD.MOV.U32 R20, RZ, RZ, 0x4 ;  /* 0x00000004ff147424 */ /* 0x000fe400078e00ff */
[----:B------:R-:W-:-:S05]  /*44e0*/  IMAD.MOV.U32 R8, RZ, RZ, R18 ;  /* 0x000000ffff087224 */ /* 0x000fca00078e0012 */
[----:B------:R-:W-:-:S04]  /*44f0*/  FMNMX.FTZ R10, R9, R8, !PT ;  /* 0x00000008090a7209 */ /* 0x000fc80007810000 */
[----:B------:R-:W-:-:S07]  /*4500*/  MOV R14, R10 ;  /* 0x0000000a000e7202 */ /* 0x000fce0000000f00 */
[----:B------:R-:W-:Y:S05]  /*4510*/  WARPSYNC.COLLECTIVE R19, `(.L_x_23087) ;  /* 0x0000000013087348 */ /* 0x000fea0003c00000 */
[----:B------:R0:W1:Y:S02]  /*4520*/  SHFL.BFLY P2, R18, R14, R20, R21 ;  /* 0x0c0000140e127389 */ /* 0x0000640000040015 */
[----:B01----:R-:W-:Y:S05]  /*4530*/  ENDCOLLECTIVE ;  /* 0x000000000000791b */ /* 0x003fea0003800000 */
.L_x_23087:
[----:B------:R-:W-:Y:S01]  /*4540*/  MOV R11, R18 ;  /* 0x00000012000b7202 */ /* 0x000fe20000000f00 */
[----:B------:R-:W-:Y:S06]  /*4550*/  BRA `(.L_x_23088) ;  /* 0xffffffd000047947 */ /* 0x000fec000383ffff */
.L_x_23089:
        /* <DEDUP_REMOVED lines=10> */
.L_x_26001:


//--------------------- .text._ZN4vllm25paged_attention_v1_kernelIttLi64ELi8ELi128ELNS_18Fp8KVCacheDataTypeE0ELb1EEEvPT_PKS2_PKT0_S8_ifPKiSA_iPKfiiiSC_SC_iiiii --------------------------
	.section	.text._ZN4vllm25paged_attention_v1_kernelIttLi64ELi8ELi128ELNS_18Fp8KVCacheDataTypeE0ELb1EEEvPT_PKS2_PKT0_S8_ifPKiSA_iPKfiiiSC_SC_iiiii,"ax",@progbits
	.align	128
        .global         _ZN4vllm25paged_attention_v1_kernelIttLi64ELi8ELi128ELNS_18Fp8KVCacheDataTypeE0ELb1EEEvPT_PKS2_PKT0_S8_ifPKiSA_iPKfiiiSC_SC_iiiii
        .type           _ZN4vllm25paged_attention_v1_kernelIttLi64ELi8ELi128ELNS_18Fp8KVCacheDataTypeE0ELb1EEEvPT_PKS2_PKT0_S8_ifPKiSA_iPKfiiiSC_SC_iiiii,@function
        .size           _ZN4vllm25paged_attention_v1_kernelIttLi64ELi8ELi128ELNS_18Fp8KVCacheDataTypeE0ELb1EEEvPT_PKS2_PKT0_S8_ifPKiSA_iPKfiiiSC_SC_iiiii,(.L_x_26002 - _ZN4vllm25paged_attention_v1_kernelIttLi64ELi8ELi128ELNS_18Fp8KVCacheDataTypeE0ELb1EEEvPT_PKS2_PKT0_S8_ifPKiSA_iPKfiiiSC_SC_iiiii)
        .other          _ZN4vllm25paged_attention_v1_kernelIttLi64ELi8ELi128ELNS_18Fp8KVCacheDataTypeE0ELb1EEEvPT_PKS2_PKT0_S8_ifPKiSA_iPKfiiiSC_SC_iiiii,@"STO_CUDA_ENTRY STV_DEFAULT"
_ZN4vllm25paged_attention_v1_kernelIttLi64ELi8ELi128ELNS_18Fp8KVCacheDataTypeE0ELb1EEEvPT_PKS2_PKT0_S8_ifPKiSA_iPKfiiiSC_SC_iiiii:
.text._ZN4vllm25paged_attention_v1_kernelIttLi64ELi8ELi128ELNS_18Fp8KVCacheDataTypeE0ELb1EEEvPT_PKS2_PKT0_S8_ifPKiSA_iPKfiiiSC_SC_iiiii:
        /* <DEDUP_REMOVED lines=12> */
[----:B------:R-:W0:Y:S05]  /*00c0*/  LDCU UR11, c[0x0][0x3cc] ;  /* 0x00007980ff0b77ac */ /* 0x000e2a0008000800 */
[----:B------:R-:W4:Y:S01]  /*00d0*/  LDC R21, c[0x0][0x3f8] ;  /* 0x0000fe00ff157b82 */ /* 0x000f220000000800 */
[----:B------:R-:W0:Y:S01]  /*00e0*/  LDCU UR16, c[0x0][0x3a4] ;  /* 0x00007480ff1077ac */ /* 0x000e220008000800 */
[----:B------:R-:W0:Y:S02]  /*00f0*/  LDCU.64 UR14, c[0x0][0x390] ;  /* 0x00007200ff0e77ac */ /* 0x000e240008000a00 */
[----:B0-----:R-:W-:-:S05]  /*0100*/  IMAD.WIDE.U32 R2, R6, 0x4, R2 ;  /* 0x0000000406027825 */ /* 0x001fca00078e0002 */
[----:B-1----:R0:W4:Y:S01]  /*0110*/  LDG.E.CONSTANT R5, desc[UR8][R2.64] ;  /* 0x0000000802057981 */ /* 0x002122000c1e9900 */
[----:B--2---:R-:W-:Y:S01]  /*0120*/  ISETP.GT.U32.AND P1, PT, R8, 0x1f, PT ;  /* 0x0000001f0800780c */ /* 0x004fe20003f24070 */
[----:B---3--:R-:W-:Y:S01]  /*0130*/  IMAD R0, R6, UR4, RZ ;  /* 0x0000000406007c24 */ /* 0x008fe2000f8e02ff */
[----:B----4-:R-:W-:-:S04]  /*0140*/  ISETP.NE.U32.AND P0, PT, R10, RZ, PT ;  /* 0x000000ff0a00720c */ /* 0x010fc80003f05070 */
[----:B------:R-:W-:-:S07]  /*0150*/  ISETP.NE.AND.EX P0, PT, R11, RZ, PT, P0 ;  /* 0x000000ff0b00720c */ /* 0x000fce0003f05300 */
[----:B------:R-:W1:Y:S01]  /*0160*/  @!P1 LDC.64 R12, c[0x0][0x388] ;  /* 0x0000e200ff0c9b82 */ /* 0x000e620000000a00 */
[----:B------:R-:W-:Y:S01]  /*0170*/  @!P1 IMAD.SHL.U32 R4, R7, 0x40, RZ ;  /* 0x0000004007049824 */ /* 0x000fe200078e00ff */
[----:B------:R-:W-:-:S04]  /*0180*/  @!P1 SHF.L.U32 R9, R8, 0x1, RZ ;  /* 0x0000000108099819 */ /* 0x000fc800000006ff */
[----:B------:R-:W-:Y:S02]  /*0190*/  @!P1 IADD3 R4, P2, P3, R9, R0, R4 ;  /* 0x0000000009049210 */ /* 0x000fe40007b5e004 */
[----:B------:R-:W-:Y:S01]  /*01a0*/  SHF.R.S32.HI R0, RZ, 0x1f, R0 ;  /* 0x0000001fff007819 */ /* 0x000fe20000011400 */
[----:B------:R-:W2:Y:S03]  /*01b0*/  LDC R9, c[0x0][0x3a0] ;  /* 0x0000e800ff097b82 */ /* 0x000ea60000000800 */
[----:B------:R-:W-:-:S05]  /*01c0*/  @!P1 IADD3.X R0, PT, PT, RZ, R0, RZ, P2, P3 ;  /* 0x00000000ff009210 */ /* 0x000fca00017e64ff */
[----:B0-----:R-:W0:Y:S01]  /*01d0*/  @P0 LDC.64 R2, c[0x0][0x3c0] ;  /* 0x0000f000ff020b82 */ /* 0x001e220000000a00 */
[----:B-1----:R-:W-:-:S04]  /*01e0*/  @!P1 LEA R10, P2, R4, R12, 0x1 ;  /* 0x0000000c040a9211 */ /* 0x002fc800078408ff */
[----:B------:R-:W-:-:S05]  /*01f0*/  @!P1 LEA.HI.X R11, R4, R13, R0, 0x1, P2 ;  /* 0x0000000d040b9211 */ /* 0x000fca00010f0c00 */
[----:B------:R1:W3:Y:S01]  /*0200*/  @!P1 LDG.E.CONSTANT R0, desc[UR8][R10.64] ;  /* 0x000000080a009981 */ /* 0x0002e2000c1e9900 */
[----:B--2---:R-:W-:-:S04]  /*0210*/  IABS R14, R9 ;  /* 0x00000009000e7213 */ /* 0x004fc80000000000 */
[----:B------:R-:W2:Y:S01]  /*0220*/  I2F.RP R12, R14 ;  /* 0x0000000e000c7306 */ /* 0x000ea20000209400 */
[----:B0-----:R-:W-:Y:S01]  /*0230*/  @P0 IMAD.WIDE.U32 R2, R7, 0x4, R2 ;  /* 0x0000000407020825 */ /* 0x001fe200078e0002 */
[----:B------:R-:W0:Y:S03]  /*0240*/  LDC R4, c[0x0][0x370] ;  /* 0x0000dc00ff047b82 */ /* 0x000e260000000800 */
[----:B-1----:R-:W-:Y:S01]  /*0250*/  IMAD.MOV.U32 R10, RZ, RZ, RZ ;  /* 0x000000ffff0a7224 */ /* 0x002fe200078e00ff */
[----:B------:R0:W5:Y:S01]  /*0260*/  @P0 LDG.E.CONSTANT R16, desc[UR8][R2.64] ;  /* 0x0000000802100981 */ /* 0x000162000c1e9900 */
[----:B------:R-:W-:Y:S01]  /*0270*/  ULEA UR4, UR7, UR6, 0x18 ;  /* 0x0000000607047291 */ /* 0x000fe2000f8ec0ff */
[----:B------:R-:W-:Y:S01]  /*0280*/  BSSY B0, `(.L_x_23090) ;  /* 0x0000110000007945 */ /* 0x000fe20003800000 */
[----:B------:R-:W-:Y:S01]  /*0290*/  MOV R31, 0xff7fffff ;  /* 0xff7fffff001f7802 */ /* 0x000fe20000000f00 */
[----:B--2---:R-:W1:Y:S01]  /*02a0*/  MUFU.RCP R12, R12 ;  /* 0x0000000c000c7308 */ /* 0x004e620000001000 */
[----:B0-----:R-:W-:Y:S01]  /*02b0*/  IABS R3, R4 ;  /* 0x0000000400037213 */ /* 0x001fe20000000000 */
[----:B-1----:R-:W-:-:S02]  /*02c0*/  VIADD R13, R12, 0xffffffe ;  /* 0x0ffffffe0c0d7836 */ /* 0x002fc40000000000 */
[----:B------:R-:W0:Y:S04]  /*02d0*/  LDC R12, c[0x0][0x3f4] ;  /* 0x0000fd00ff0c7b82 */ /* 0x000e280000000800 */
[----:B------:R-:W1:Y:S02]  /*02e0*/  F2I.FTZ.U32.TRUNC.NTZ R11, R13 ;  /* 0x0000000d000b7305 */ /* 0x000e64000021f000 */
        /* <DEDUP_REMOVED lines=16> */
[----:B------:R-:W-:Y:S02]  /*03f0*/  @!P3 IADD3 R2, PT, PT, RZ, -R2, RZ ;  /* 0x80000002ff02b210 */ /* 0x000fe40007ffe0ff */
[----:B------:R-:W-:-:S04]  /*0400*/  @!P2 LOP3.LUT R2, RZ, R9, RZ, 0x33, !PT ;  /* 0x00000009ff02a212 */ /* 0x000fc800078e33ff */
[----:B------:R-:W-:Y:S01]  /*0410*/  IABS R13, R2 ;  /* 0x00000002000d7213 */ /* 0x000fe20000000000 */
[----:B0-----:R-:W0:Y:S08]  /*0420*/  MUFU.RCP R18, R18 ;  /* 0x0000001200127308 */ /* 0x001e300000001000 */
[----:B------:R-:W1:Y:S01]  /*0430*/  I2F.RP R17, R13 ;  /* 0x0000000d00117306 */ /* 0x000e620000209400 */
[----:B0-----:R-:W-:-:S02]  /*0440*/  IADD3 R10, PT, PT, R18, 0xffffffe, RZ ;  /* 0x0ffffffe120a7810 */ /* 0x001fc40007ffe0ff */
[----:B------:R-:W-:-:S05]  /*0450*/  IABS R18, R7 ;  /* 0x0000000700127213 */ /* 0x000fca0000000000 */
[----:B------:R0:W-:Y:S08]  /*0460*/  F2I.FTZ.U32.TRUNC.NTZ R11, R10 ;  /* 0x0000000a000b7305 */ /* 0x0001f0000021f000 */
[----:B-1----:R-:W1:Y:S01]  /*0470*/  MUFU.RCP R17, R17 ;  /* 0x0000001100117308 */ /* 0x002e620000001000 */
[----:B0-----:R-:W-:Y:S02]  /*0480*/  HFMA2 R10, -RZ, RZ, 0, 0 ;  /* 0x00000000ff0a7431 */ /* 0x001fe400000001ff */
[----:B-1----:R-:W-:Y:S01]  /*0490*/  VIADD R14, R17, 0xffffffe ;  /* 0x0ffffffe110e7836 */ /* 0x002fe20000000000 */
[----:B------:R-:W-:-:S04]  /*04a0*/  IABS R17, R2 ;  /* 0x0000000200117213 */ /* 0x000fc80000000000 */
[----:B------:R0:W1:Y:S02]  /*04b0*/  F2I.FTZ.U32.TRUNC.NTZ R15, R14 ;  /* 0x0000000e000f7305 */ /* 0x000064000021f000 */
[----:B0-----:R-:W-:Y:S01]  /*04c0*/  MOV R14, RZ ;  /* 0x000000ff000e7202 */ /* 0x001fe20000000f00 */
[----:B-1----:R-:W-:-:S04]  /*04d0*/  IMAD.MOV R20, RZ, RZ, -R15 ;  /* 0x000000ffff147224 */ /* 0x002fc800078e0a0f */
[----:B------:R-:W-:-:S04]  /*04e0*/  IMAD R19, R20, R13, RZ ;  /* 0x0000000d14137224 */ /* 0x000fc800078e02ff */
[----:B------:R-:W-:-:S04]  /*04f0*/  IMAD.HI.U32 R15, R15, R19, R14 ;  /* 0x000000130f0f7227 */ /* 0x000fc800078e000e */
[----:B------:R-:W-:Y:S02]  /*0500*/  IMAD.MOV R19, RZ, RZ, -R17 ;  /* 0x000000ffff137224 */ /* 0x000fe400078e0a11 */
[----:B------:R-:W-:-:S04]  /*0510*/  IMAD.HI.U32 R32, R15, R18, RZ ;  /* 0x000000120f207227 */ /* 0x000fc800078e00ff */
[----:B------:R-:W-:Y:S02]  /*0520*/  IMAD R17, R11, R3, RZ ;  /* 0x000000030b117224 */ /* 0x000fe400078e02ff */
[----:B------:R-:W-:Y:S01]  /*0530*/  IMAD R14, R32, R19, R18 ;  /* 0x00000013200e7224 */ /* 0x000fe200078e0212 */
[----:B------:R-:W-:Y:S01]  /*0540*/  SHF.R.U32.HI R19, RZ, 0x5, R8 ;  /* 0x00000005ff137819 */ /* 0x000fe20000011608 */
[----:B------:R-:W-:-:S03]  /*0550*/  IMAD.MOV R17, RZ, RZ, -R17 ;  /* 0x000000ffff117224 */ /* 0x000fc600078e0a11 */
[----:B------:R-:W-:Y:S01]  /*0560*/  ISETP.GT.U32.AND P2, PT, R13, R14, PT ;  /* 0x0000000e0d00720c */ /* 0x000fe20003f44070 */
[----:B------:R-:W-:-:S12]  /*0570*/  IMAD.HI.U32 R17, R11, R17, R10 ;  /* 0x000000110b117227 */ /* 0x000fd800078e000a */
[----:B------:R-:W-:Y:S01]  /*0580*/  @!P2 IMAD.IADD R14, R14, 0x1, -R13 ;  /* 0x000000010e0ea824 */ /* 0x000fe200078e0a0d */
[----:B------:R-:W-:Y:S02]  /*0590*/  @!P2 IADD3 R32, PT, PT, R32, 0x1, RZ ;  /* 0x000000012020a810 */ /* 0x000fe40007ffe0ff */
[----:B------:R-:W-:Y:S02]  /*05a0*/  ISETP.NE.AND P2, PT, R2, RZ, PT ;  /* 0x000000ff0200720c */ /* 0x000fe40003f45270 */
[----:B------:R-:W-:-:S13]  /*05b0*/  ISETP.GE.U32.AND P3, PT, R14, R13, PT ;  /* 0x0000000d0e00720c */ /* 0x000fda0003f66070 */
[----:B------:R-:W-:Y:S02]  /*05c0*/  @P3 IADD3 R32, PT, PT, R32, 0x1, RZ ;  /* 0x0000000120203810 */ /* 0x000fe40007ffe0ff */
[----:B------:R-:W-:-:S04]  /*05d0*/  IADD3 R15, PT, PT, R5, -0x1, RZ ;  /* 0xffffffff050f7810 */ /* 0x000fc80007ffe0ff */
[----:B------:R-:W-:Y:S02]  /*05e0*/  IABS R18, R15 ;  /* 0x0000000f00127213 */ /* 0x000fe40000000000 */
[----:B------:R-:W-:-:S03]  /*05f0*/  LOP3.LUT R15, R15, R12, RZ, 0x3c, !PT ;  /* 0x0000000c0f0f7212 */ /* 0x000fc600078e3cff */
[----:B------:R-:W-:Y:S02]  /*0600*/  IMAD.MOV.U32 R10, RZ, RZ, R18 ;  /* 0x000000ffff0a7224 */ /* 0x000fe400078e0012 */
[----:B------:R-:W-:Y:S02]  /*0610*/  IMAD.MOV.U32 R18, RZ, RZ, R3 ;  /* 0x000000ffff127224 */ /* 0x000fe400078e0003 */
[----:B------:R-:W-:-:S05]  /*0620*/  IMAD.HI.U32 R30, R17, R10, RZ ;  /* 0x0000000a111e7227 */ /* 0x000fca00078e00ff */
[----:B------:R-:W-:-:S05]  /*0630*/  IADD3 R11, PT, PT, RZ, -R30, RZ ;  /* 0x8000001eff0b7210 */ /* 0x000fca0007ffe0ff */
[----:B------:R-:W-:Y:S01]  /*0640*/  IMAD R14, R3, R11, R10 ;  /* 0x0000000b030e7224 */ /* 0x000fe200078e020a */
[----:B------:R-:W-:-:S04]  /*0650*/  LOP3.LUT R10, R7, R2, RZ, 0x3c, !PT ;  /* 0x00000002070a7212 */ /* 0x000fc800078e3cff */
[----:B------:R-:W-:Y:S02]  /*0660*/  ISETP.GT.U32.AND P0, PT, R3, R14, PT ;  /* 0x0000000e0300720c */ /* 0x000fe40003f04070 */
[----:B------:R-:W-:Y:S01]  /*0670*/  ISETP.GE.AND P4, PT, R10, RZ, PT ;  /* 0x000000ff0a00720c */ /* 0x000fe20003f86270 */
[----:B------:R-:W-:-:S05]  /*0680*/  IMAD.SHL.U32 R10, R8, 0x20, RZ ;  /* 0x00000020080a7824 */ /* 0x000fca00078e00ff */
[----:B------:R-:W-:Y:S02]  /*0690*/  LOP3.LUT R11, R10, 0x60, RZ, 0xc0, !PT ;  /* 0x000000600a0b7812 */ /* 0x000fe400078ec0ff */
[----:B------:R-:W-:-:S03]  /*06a0*/  SHF.R.U32.HI R10, RZ, 0x2, R8 ;  /* 0x00000002ff0a7819 */ /* 0x000fc60000011608 */
[-C--:B------:R-:W-:Y:S01]  /*06b0*/  @!P0 IADD3 R14, PT, PT, R14, -R3.reuse, RZ ;  /* 0x800000030e0e8210 */ /* 0x080fe20007ffe0ff */
[----:B------:R-:W-:Y:S01]  /*06c0*/  VIADD R11, R11, UR4 ;  /* 0x000000040b0b7c36 */ /* 0x000fe20008000000 */
[----:B------:R-:W-:Y:S01]  /*06d0*/  @!P0 IADD3 R30, PT, PT, R30, 0x1, RZ ;  /* 0x000000011e1e8810 */ /* 0x000fe20007ffe0ff */
[----:B------:R-:W-:Y:S01]  /*06e0*/  @!P4 IMAD.MOV R32, RZ, RZ, -R32 ;  /* 0x000000ffff20c224 */ /* 0x000fe200078e0a20 */
[----:B------:R-:W-:Y:S01]  /*06f0*/  ISETP.GE.U32.AND P3, PT, R14, R3, PT ;  /* 0x000000030e00720c */ /* 0x000fe20003f66070 */
[----:B------:R-:W0:Y:S01]  /*0700*/  LDCU UR4, c[0x0][0x3b8] ;  /* 0x00007700ff0477ac */ /* 0x000e220008000800 */
[----:B------:R-:W-:Y:S01]  /*0710*/  @!P2 LOP3.LUT R32, RZ, R2, RZ, 0x33, !PT ;  /* 0x00000002ff20a212 */ /* 0x000fe200078e33ff */
[----:B------:R-:W-:Y:S01]  /*0720*/  VIADD R2, R5, 0x7 ;  /* 0x0000000705027836 */ /* 0x000fe20000000000 */
[----:B------:R-:W-:Y:S02]  /*0730*/  ISETP.GE.AND P2, PT, R15, RZ, PT ;  /* 0x000000ff0f00720c */ /* 0x000fe40003f46270 */
[----:B------:R-:W-:-:S02]  /*0740*/  @!P1 LEA R11, R10, R11, 0x2 ;  /* 0x0000000b0a0b9211 */ /* 0x000fc400078e10ff */
[----:B------:R-:W-:Y:S02]  /*0750*/  SHF.R.S32.HI R13, RZ, 0x1f, R2 ;  /* 0x0000001fff0d7819 */ /* 0x000fe40000011402 */
[----:B------:R-:W-:Y:S01]  /*0760*/  ISETP.NE.AND P0, PT, R12, RZ, PT ;  /* 0x000000ff0c00720c */ /* 0x000fe20003f05270 */
[----:B---3--:R0:W-:Y:S01]  /*0770*/  @!P1 STS [R11], R0 ;  /* 0x000000000b009388 */ /* 0x0081e20000000800 */
[----:B------:R-:W-:Y:S01]  /*0780*/  LEA.HI R2, R13, R2, RZ, 0x3 ;  /* 0x000000020d027211 */ /* 0x000fe200078f18ff */
[----:B------:R-:W-:Y:S01]  /*0790*/  @P3 VIADD R30, R30, 0x1 ;  /* 0x000000011e1e3836 */ /* 0x000fe20000000000 */
[----:B------:R-:W-:Y:S01]  /*07a0*/  BAR.SYNC.DEFER_BLOCKING 0x0 ;  /* 0x0000000000007b1d */ /* 0x000fe20000010000 */
[----:B------:R-:W-:Y:S02]  /*07b0*/  ISETP.GE.AND P1, PT, R21, RZ, PT ;  /* 0x000000ff1500720c */ /* 0x000fe40003f26270 */
[----:B------:R-:W-:Y:S02]  /*07c0*/  SHF.R.S32.HI R2, RZ, 0x3, R2 ;  /* 0x00000003ff027819 */ /* 0x000fe40000011402 */
[----:B------:R-:W-:Y:S01]  /*07d0*/  @!P2 IADD3 R30, PT, PT, RZ, -R30, RZ ;  /* 0x8000001eff1ea210 */ /* 0x000fe20007ffe0ff */
[----:B0-----:R-:W-:Y:S01]  /*07e0*/  IMAD R11, R6, UR4, RZ ;  /* 0x00000004060b7c24 */ /* 0x001fe2000f8e02ff */
[----:B------:R-:W-:-:S02]  /*07f0*/  ISETP.GE.AND P2, PT, R19, R2, PT ;  /* 0x000000021300720c */ /* 0x000fc40003f46270 */
[----:B------:R-:W-:-:S05]  /*0800*/  @!P0 LOP3.LUT R30, RZ, R12, RZ, 0x33, !PT ;  /* 0x0000000cff1e8212 */ /* 0x000fca00078e33ff */
[----:B------:R-:W-:Y:S02]  /*0810*/  @!P1 IMAD R9, R9, UR5, R32 ;  /* 0x0000000509099c24 */ /* 0x000fe4000f8e0220 */
[----:B------:R-:W-:Y:S02]  /*0820*/  @P1 IMAD R0, R4, UR5, R7 ;  /* 0x0000000504001c24 */ /* 0x000fe4000f8e0207 */
[----:B------:R-:W-:Y:S02]  /*0830*/  @!P1 IMAD.MOV R14, RZ, RZ, -R9 ;  /* 0x000000ffff0e9224 */ /* 0x000fe400078e0a09 */
[----:B------:R-:W-:Y:S02]  /*0840*/  @P1 IMAD R0, R0, R21, 0x1 ;  /* 0x0000000100001424 */ /* 0x000fe400078e0215 */
[----:B------:R-:W-:Y:S01]  /*0850*/  @!P1 IMAD R0, R21, R14, 0x1 ;  /* 0x0000000115009424 */ /* 0x000fe200078e020e */
[----:B------:R-:W-:Y:S06]  /*0860*/  @P2 BRA `(.L_x_23091) ;  /* 0x0000000800c42947 */ /* 0x000fec0003800000 */
        /* <DEDUP_REMOVED lines=10> */
[----:B------:R-:W-:Y:S01]  /*0910*/  LEA R12, R19, R12, 0x5 ;  /* 0x0000000c130c7211 */ /* 0x000fe200078e28ff */
[----:B------:R-:W-:-:S04]  /*0920*/  UIADD3 UR4, UPT, UPT, UR6, 0xa0, URZ ;  /* 0x000000a006047890 */ /* 0x000fc8000fffe0ff */
[----:B------:R-:W-:Y:S01]  /*0930*/  ULEA UR4, UR7, UR4, 0x18 ;  /* 0x0000000407047291 */ /* 0x000fe2000f8ec0ff */
[----:B0-----:R-:W-:Y:S02]  /*0940*/  IADD3 R20, P0, PT, R8, UR12, RZ ;  /* 0x0000000c08147c10 */ /* 0x001fe4000ff1e0ff */
[----:B------:R-:W-:Y:S02]  /*0950*/  SHF.L.U32 R8, R10, 0x3, RZ ;  /* 0x000000030a087819 */ /* 0x000fe400000006ff */
[----:B------:R-:W-:Y:S01]  /*0960*/  IADD3.X R21, PT, PT, R9, UR13, RZ, P0, !PT ;  /* 0x0000000d09157c10 */ /* 0x000fe200087fe4ff */
[----:B------:R-:W-:Y:S01]  /*0970*/  IMAD.SHL.U32 R9, R19, 0x8, RZ ;  /* 0x0000000813097824 */ /* 0x000fe200078e00ff */
[----:B------:R-:W-:Y:S01]  /*0980*/  LOP3.LUT R8, R8, 0x38, RZ, 0xc0, !PT ;  /* 0x0000003808087812 */ /* 0x000fe200078ec0ff */
[----:B-1----:R-:W-:Y:S01]  /*0990*/  IMAD R3, R32, UR10, RZ ;  /* 0x0000000a20037c24 */ /* 0x002fe2000f8e02ff */
[----:B------:R-:W-:Y:S01]  /*09a0*/  IADD3 R29, PT, PT, R12, UR4, RZ ;  /* 0x000000040c1d7c10 */ /* 0x000fe2000fffe0ff */
[----:B--2---:R-:W-:Y:S01]  /*09b0*/  VIADD R27, R30, -UR5 ;  /* 0x800000051e1b7c36 */ /* 0x004fe20008000000 */
[----:B------:R-:W-:-:S02]  /*09c0*/  LOP3.LUT R10, R9, 0x7, R10, 0xf8, !PT ;  /* 0x00000007090a7812 */ /* 0x000fc400078ef80a */
[----:B------:R-:W-:Y:S02]  /*09d0*/  IADD3 R22, P0, PT, R3, R8, RZ ;  /* 0x0000000803167210 */ /* 0x000fe40007f1e0ff */
[----:B------:R-:W-:Y:S01]  /*09e0*/  IADD3 R26, PT, PT, R9, 0x1, RZ ;  /* 0x00000001091a7810 */ /* 0x000fe20007ffe0ff */
[----:B------:R-:W-:Y:S01]  /*09f0*/  VIADD R28, R10, 0x1 ;  /* 0x000000010a1c7836 */ /* 0x000fe20000000000 */
[----:B------:R-:W-:Y:S02]  /*0a00*/  IADD3 R33, PT, PT, -R5, R10, RZ ;  /* 0x0000000a05217210 */ /* 0x000fe40007ffe1ff */
[----:B------:R-:W-:-:S07]  /*0a10*/  LEA.HI.X.SX32 R23, R3, RZ, 0x1, P0 ;  /* 0x000000ff03177211 */ /* 0x000fce00000f0eff */
.L_x_23096:
        /* <DEDUP_REMOVED lines=31> */
[----:B------:R-:W-:Y:S01]  /*0c10*/  ISETP.GE.AND P2, PT, R12, RZ, PT ;  /* 0x000000ff0c00720c */ /* 0x000fe20003f46270 */
[----:B------:R-:W0:Y:S02]  /*0c20*/  S2R R15, SR_TID.X ;  /* 0x00000000000f7919 */ /* 0x000e240000002100 */
[----:B------:R-:W-:-:S04]  /*0c30*/  IMAD.MOV.U32 R9, RZ, RZ, R13 ;  /* 0x000000ffff097224 */ /* 0x000fc800078e000d */
[----:B------:R-:W-:-:S05]  /*0c40*/  IMAD.HI.U32 R8, R8, R9, RZ ;  /* 0x0000000908087227 */ /* 0x000fca00078e00ff */
[----:B------:R-:W-:-:S05]  /*0c50*/  IADD3 R8, PT, PT, RZ, -R8, RZ ;  /* 0x80000008ff087210 */ /* 0x000fca0007ffe0ff */
[----:B------:R-:W-:-:S05]  /*0c60*/  IMAD R9, R10, R8, R9 ;  /* 0x000000080a097224 */ /* 0x000fca00078e0209 */
[----:B------:R-:W-:Y:S02]  /*0c70*/  ISETP.GT.U32.AND P0, PT, R10, R9, PT ;  /* 0x000000090a00720c */ /* 0x000fe40003f04070 */
[----:B0-----:R-:W-:-:S11]  /*0c80*/  LOP3.LUT R15, R15, 0x3, RZ, 0xc0, !PT ;  /* 0x000000030f0f7812 */ /* 0x001fd600078ec0ff */
        /* <DEDUP_REMOVED lines=13> */
.L_x_23093:
        /* <DEDUP_REMOVED lines=9> */
[----:B------:R-:W2:Y:S01]  /*0df0*/  LDG.E.CONSTANT R34, desc[UR8][R24.64+0x80] ;  /* 0x0000800818227981 */ /* 0x000ea2000c1e9900 */
[C---:B------:R-:W-:Y:S02]  /*0e00*/  LEA R12, R15.reuse, UR4, 0x5 ;  /* 0x000000040f0c7c11 */ /* 0x040fe4000f8e28ff */
[----:B------:R-:W-:Y:S01]  /*0e10*/  ISETP.NE.AND P0, PT, R15, RZ, PT ;  /* 0x000000ff0f00720c */ /* 0x000fe20003f05270 */
[----:B------:R-:W3:Y:S04]  /*0e20*/  LDG.E.CONSTANT R13, desc[UR8][R24.64] ;  /* 0x00000008180d7981 */ /* 0x000ee8000c1e9900 */
[----:B------:R-:W0:Y:S02]  /*0e30*/  LDS.128 R8, [R12] ;  /* 0x000000000c087984 */ /* 0x000e240000000c00 */
[----:B0-----:R-:W-:-:S02]  /*0e40*/  HADD2.F32 R15, -RZ, R9.H0_H0 ;  /* 0x20000009ff0f7230 */ /* 0x001fc40000004100 */
[----:B------:R-:W-:Y:S02]  /*0e50*/  HADD2.F32 R35, -RZ, R9.H1_H1 ;  /* 0x30000009ff237230 */ /* 0x000fe40000004100 */
[----:B------:R-:W4:Y:S01]  /*0e60*/  LDG.E.CONSTANT R9, desc[UR8][R24.64+0x180] ;  /* 0x0001800818097981 */ /* 0x000f22000c1e9900 */
[----:B--2---:R-:W-:-:S05]  /*0e70*/  HADD2.F32 R14, -RZ, R34.H0_H0 ;  /* 0x20000022ff0e7230 */ /* 0x004fca0000004100 */
[----:B------:R-:W-:Y:S02]  /*0e80*/  FMUL.FTZ R15, R15, R14 ;  /* 0x0000000e0f0f7220 */ /* 0x000fe40000410000 */
[----:B------:R-:W2:Y:S01]  /*0e90*/  LDG.E.CONSTANT R14, desc[UR8][R24.64+0x100] ;  /* 0x00010008180e7981 */ /* 0x000ea2000c1e9900 */
[----:B------:R-:W-:-:S05]  /*0ea0*/  HADD2.F32 R34, -RZ, R34.H1_H1 ;  /* 0x30000022ff227230 */ /* 0x000fca0000004100 */
[----:B------:R-:W-:Y:S02]  /*0eb0*/  FMUL.FTZ R35, R35, R34 ;  /* 0x0000002223237220 */ /* 0x000fe40000410000 */
[----:B------:R-:W4:Y:S01]  /*0ec0*/  LDG.E.CONSTANT R34, desc[UR8][R24.64+0x200] ;  /* 0x0002000818227981 */ /* 0x000f22000c1e9900 */
[--C-:B------:R-:W-:Y:S02]  /*0ed0*/  HADD2.F32 R36, -RZ, R8.reuse.H0_H0 ;  /* 0x20000008ff247230 */ /* 0x100fe40000004100 */
[--C-:B---3--:R-:W-:Y:S02]  /*0ee0*/  HADD2.F32 R37, -RZ, R13.reuse.H0_H0 ;  /* 0x2000000dff257230 */ /* 0x108fe40000004100 */
[----:B------:R-:W-:Y:S02]  /*0ef0*/  HADD2.F32 R8, -RZ, R8.H1_H1 ;  /* 0x30000008ff087230 */ /* 0x000fe40000004100 */
[----:B------:R-:W-:Y:S02]  /*0f00*/  HADD2.F32 R13, -RZ, R13.H1_H1 ;  /* 0x3000000dff0d7230 */ /* 0x000fe40000004100 */
[----:B------:R-:W-:-:S03]  /*0f10*/  FFMA.FTZ R15, R36, R37, R15 ;  /* 0x00000025240f7223 */ /* 0x000fc6000001000f */
[----:B------:R-:W-:Y:S01]  /*0f20*/  FFMA.FTZ R35, R8, R13, R35 ;  /* 0x0000000d08237223 */ /* 0x000fe20000010023 */
[--C-:B------:R-:W-:Y:S02]  /*0f30*/  HADD2.F32 R8, -RZ, R10.reuse.H0_H0 ;  /* 0x2000000aff087230 */ /* 0x100fe40000004100 */
[----:B------:R-:W-:Y:S02]  /*0f40*/  HADD2.F32 R10, -RZ, R10.H1_H1 ;  /* 0x3000000aff0a7230 */ /* 0x000fe40000004100 */
[--C-:B--2---:R-:W-:Y:S02]  /*0f50*/  HADD2.F32 R13, -RZ, R14.reuse.H0_H0 ;  /* 0x2000000eff0d7230 */ /* 0x104fe40000004100 */
[----:B------:R-:W-:-:S03]  /*0f60*/  HADD2.F32 R14, -RZ, R14.H1_H1 ;  /* 0x3000000eff0e7230 */ /* 0x000fc60000004100 */
[----:B------:R-:W-:Y:S01]  /*0f70*/  FFMA.FTZ R15, R8, R13, R15 ;  /* 0x0000000d080f7223 */ /* 0x000fe2000001000f */
[----:B------:R-:W-:Y:S02]  /*0f80*/  HADD2.F32 R8, -RZ, R11.H0_H0 ;  /* 0x2000000bff087230 */ /* 0x000fe40000004100 */
[----:B------:R-:W-:Y:S01]  /*0f90*/  FFMA.FTZ R35, R10, R14, R35 ;  /* 0x0000000e0a237223 */ /* 0x000fe20000010023 */
[----:B----4-:R-:W-:-:S05]  /*0fa0*/  HADD2.F32 R10, -RZ, R9.H0_H0 ;  /* 0x20000009ff0a7230 */ /* 0x010fca0000004100 */
[----:B------:R-:W-:Y:S02]  /*0fb0*/  FFMA.FTZ R8, R8, R10, R15 ;  /* 0x0000000a08087223 */ /* 0x000fe4000001000f */
[----:B------:R-:W0:Y:S01]  /*0fc0*/  LDS.128 R12, [R12+0x10] ;  /* 0x000010000c0c7984 */ /* 0x000e220000000c00 */
[----:B------:R-:W-:Y:S02]  /*0fd0*/  HADD2.F32 R10, -RZ, R11.H1_H1 ;  /* 0x3000000bff0a7230 */ /* 0x000fe40000004100 */
[----:B------:R-:W-:Y:S01]  /*0fe0*/  HADD2.F32 R9, -RZ, R9.H1_H1 ;  /* 0x30000009ff097230 */ /* 0x000fe20000004100 */
[----:B------:R-:W2:Y:S04]  /*0ff0*/  LDG.E.CONSTANT R11, desc[UR8][R24.64+0x380] ;  /* 0x00038008180b7981 */ /* 0x000ea8000c1e9900 */
[----:B------:R-:W-:Y:S01]  /*1000*/  FFMA.FTZ R35, R10, R9, R35 ;  /* 0x000000090a237223 */ /* 0x000fe20000010023 */
[----:B------:R-:W-:-:S02]  /*1010*/  HADD2.F32 R10, -RZ, R34.H0_H0 ;  /* 0x20000022ff0a7230 */ /* 0x000fc40000004100 */
[----:B0-----:R-:W-:-:S05]  /*1020*/  HADD2.F32 R9, -RZ, R12.H0_H0 ;  /* 0x2000000cff097230 */ /* 0x001fca0000004100 */
[----:B------:R-:W-:Y:S02]  /*1030*/  FFMA.FTZ R10, R9, R10, R8 ;  /* 0x0000000a090a7223 */ /* 0x000fe40000010008 */
[----:B------:R-:W3:Y:S04]  /*1040*/  LDG.E.CONSTANT R9, desc[UR8][R24.64+0x280] ;  /* 0x0002800818097981 */ /* 0x000ee8000c1e9900 */
[----:B------:R-:W4:Y:S01]  /*1050*/  LDG.E.CONSTANT R8, desc[UR8][R24.64+0x300] ;  /* 0x0003000818087981 */ /* 0x000f22000c1e9900 */
[----:B------:R-:W-:Y:S02]  /*1060*/  HADD2.F32 R36, -RZ, R12.H1_H1 ;  /* 0x3000000cff247230 */ /* 0x000fe40000004100 */
[----:B------:R-:W-:Y:S02]  /*1070*/  HADD2.F32 R37, -RZ, R13.H0_H0 ;  /* 0x2000000dff257230 */ /* 0x000fe40000004100 */
[----:B------:R-:W-:-:S05]  /*1080*/  HADD2.F32 R34, -RZ, R34.H1_H1 ;  /* 0x30000022ff227230 */ /* 0x000fca0000004100 */
[----:B------:R-:W-:Y:S01]  /*1090*/  FFMA.FTZ R35, R36, R34, R35 ;  /* 0x0000002224237223 */ /* 0x000fe20000010023 */
[----:B------:R-:W-:Y:S01]  /*10a0*/  UMOV UR4, 0xffffffff ;  /* 0xffffffff00047882 */ /* 0x000fe20000000000 */
[----:B-----5:R-:W-:Y:S01]  /*10b0*/  FSETP.NEU.FTZ.AND P1, PT, R16, RZ, PT ;  /* 0x000000ff1000720b */ /* 0x020fe20003f3d000 */
[--C-:B---3--:R-:W-:Y:S02]  /*10c0*/  HADD2.F32 R12, -RZ, R9.reuse.H0_H0 ;  /* 0x20000009ff0c7230 */ /* 0x108fe40000004100 */
[----:B------:R-:W-:-:S03]  /*10d0*/  HADD2.F32 R9, -RZ, R9.H1_H1 ;  /* 0x30000009ff097230 */ /* 0x000fc60000004100 */
[----:B------:R-:W-:Y:S01]  /*10e0*/  FFMA.FTZ R12, R37, R12, R10 ;  /* 0x0000000c250c7223 */ /* 0x000fe2000001000a */
[----:B------:R-:W-:Y:S02]  /*10f0*/  HADD2.F32 R10, -RZ, R13.H1_H1 ;  /* 0x3000000dff0a7230 */ /* 0x000fe40000004100 */
[----:B------:R-:W-:Y:S02]  /*1100*/  HADD2.F32 R13, -RZ, R14.H0_H0 ;  /* 0x2000000eff0d7230 */ /* 0x000fe40000004100 */
[----:B----4-:R-:W-:Y:S02]  /*1110*/  HADD2.F32 R34, -RZ, R8.H0_H0 ;  /* 0x20000008ff227230 */ /* 0x010fe40000004100 */
[----:B------:R-:W-:Y:S01]  /*1120*/  FFMA.FTZ R35, R10, R9, R35 ;  /* 0x000000090a237223 */ /* 0x000fe20000010023 */
[----:B------:R-:W-:Y:S02]  /*1130*/  HADD2.F32 R14, -RZ, R14.H1_H1 ;  /* 0x3000000eff0e7230 */ /* 0x000fe40000004100 */
[----:B------:R-:W-:-:S02]  /*1140*/  HADD2.F32 R8, -RZ, R8.H1_H1 ;  /* 0x30000008ff087230 */ /* 0x000fc40000004100 */
[----:B------:R-:W-:Y:S02]  /*1150*/  HADD2.F32 R9, -RZ, R15.H0_H0 ;  /* 0x2000000fff097230 */ /* 0x000fe40000004100 */
[----:B--2---:R-:W-:Y:S02]  /*1160*/  HADD2.F32 R10, -RZ, R11.H0_H0 ;  /* 0x2000000bff0a7230 */ /* 0x004fe40000004100 */
        /* <DEDUP_REMOVED lines=11> */
.L_x_23134:
        /* <DEDUP_REMOVED lines=12> */
.L_x_23094:
[----:B------:R-:W-:Y:S05]  /*12e0*/  BSYNC B1 ;  /* 0x0000000000017941 */ /* 0x000fea0003800000 */
.L_x_23092:
        /* <DEDUP_REMOVED lines=9> */
.L_x_23091:
[----:B------:R-:W-:Y:S05]  /*1380*/  BSYNC B0 ;  /* 0x0000000000007941 */ /* 0x000fea0003800000 */
.L_x_23090:
        /* <DEDUP_REMOVED lines=10> */
.L_x_23139:
        /* <DEDUP_REMOVED lines=17> */
[----:B------:R-:W-:-:S04]  /*1540*/  LOP3.LUT R14, R14, 0xfffffff8, RZ, 0xc0, !PT ;  /* 0xfffffff80e0e7812 */ /* 0x000fc800078ec0ff */
[----:B------:R-:W-:Y:S01]  /*1550*/  VIMNMX R14, PT, PT, R5, R14, PT ;  /* 0x0000000e050e7248 */ /* 0x000fe20003fe0100 */
[----:B------:R-:W0:Y:S03]  /*1560*/  @!P2 LDS R13, [R11] ;  /* 0x000000000b0da984 */ /* 0x000e260000000800 */
[----:B------:R-:W-:Y:S01]  /*1570*/  ISETP.GE.AND P1, PT, R29, R14, PT ;  /* 0x0000000e1d00720c */ /* 0x000fe20003f26270 */
[----:B0-----:R-:W0:Y:S02]  /*1580*/  SHFL.BFLY PT, R12, R13, 0x2, 0x1f ;  /* 0x0c401f000d0c7f89 */ /* 0x001e2400000e0000 */
[----:B0----5:R-:W-:-:S05]  /*1590*/  FMNMX.FTZ R16, R12, R13, !PT ;  /* 0x0000000d0c107209 */ /* 0x021fca0007810000 */
[----:B------:R-:W0:Y:S02]  /*15a0*/  SHFL.BFLY PT, R15, R16, 0x1, 0x1f ;  /* 0x0c201f00100f7f89 */ /* 0x000e2400000e0000 */
[----:B0-----:R-:W-:Y:S01]  /*15b0*/  FMNMX.FTZ R12, R16, R15, !PT ;  /* 0x0000000f100c7209 */ /* 0x001fe20007810000 */
[----:B------:R-:W-:-:S05]  /*15c0*/  IMAD.MOV.U32 R15, RZ, RZ, RZ ;  /* 0x000000ffff0f7224 */ /* 0x000fca00078e00ff */
        /* <DEDUP_REMOVED lines=19> */
.L_x_23102:
        /* <DEDUP_REMOVED lines=11> */
.L_x_23101:
[----:B------:R-:W-:Y:S05]  /*17b0*/  BSYNC.RECONVERGENT B1 ;  /* 0x0000000000017941 */ /* 0x000fea0003800200 */
.L_x_23100:
        /* <DEDUP_REMOVED lines=12> */
.L_x_23105:
        /* <DEDUP_REMOVED lines=61> */
[----:B-----5:R-:W-:Y:S01]  /*1c50*/  STS [R16+0x800], R20 ;  /* 0x0008001410007388 */ /* 0x020fe20000000800 */
        /* <DEDUP_REMOVED lines=32> */
[----:B------:R-:W-:Y:S01]  /*1e60*/  FADD.FTZ R24, R24, R37 ;  /* 0x0000002518187221 */ /* 0x000fe20000010000 */
[----:B--2---:R0:W-:Y:S03]  /*1e70*/  STS [R16+0x1a00], R18 ;  /* 0x001a001210007388 */ /* 0x0041e60000000800 */
[----:B------:R-:W-:-:S04]  /*1e80*/  FADD.FTZ R15, R24, R35 ;  /* 0x00000023180f7221 */ /* 0x000fc80000010000 */
[----:B------:R-:W-:Y:S01]  /*1e90*/  FADD.FTZ R15, R15, R18 ;  /* 0x000000120f0f7221 */ /* 0x000fe20000010000 */
[----:B0-----:R-:W-:Y:S01]  /*1ea0*/  VIADD R16, R16, 0x2000 ;  /* 0x0000200010107836 */ /* 0x001fe20000000000 */
[----:B------:R-:W-:Y:S06]  /*1eb0*/  @!P4 BRA `(.L_x_23105) ;  /* 0xfffffff80070c947 */ /* 0x000fec000383ffff */
.L_x_23104:
[----:B------:R-:W-:Y:S05]  /*1ec0*/  BSYNC.RECONVERGENT B1 ;  /* 0x0000000000017941 */ /* 0x000fea0003800200 */
.L_x_23103:
        /* <DEDUP_REMOVED lines=55> */
.L_x_23107:
[----:B------:R-:W-:Y:S05]  /*2240*/  BSYNC.RECONVERGENT B1 ;  /* 0x0000000000017941 */ /* 0x000fea0003800200 */
.L_x_23106:
        /* <DEDUP_REMOVED lines=26> */
.L_x_23099:
[----:B------:R-:W-:Y:S05]  /*23f0*/  BSYNC.RECONVERGENT B0 ;  /* 0x0000000000007941 */ /* 0x000fea0003800200 */
.L_x_23098:
        /* <DEDUP_REMOVED lines=39> */
.L_x_23112:
[----:B------:R-:W0:Y:S01]  /*2670*/  LDS R17, [R11] ;  /* 0x000000000b117984 */ /* 0x000e220000000800 */
[----:B------:R-:W-:-:S04]  /*2680*/  IADD3 R15, PT, PT, R15, 0x1, RZ ;  /* 0x000000010f0f7810 */ /* 0x000fc80007ffe0ff */
[----:B------:R-:W-:Y:S01]  /*2690*/  ISETP.NE.AND P0, PT, R15, RZ, PT ;  /* 0x000000ff0f00720c */ /* 0x000fe20003f05270 */
[----:B0-----:R-:W-:-:S05]  /*26a0*/  FMUL.FTZ R12, R17, R10 ;  /* 0x0000000a110c7220 */ /* 0x001fca0000410000 */
[----:B------:R0:W-:Y:S02]  /*26b0*/  STS [R11], R12 ;  /* 0x0000000c0b007388 */ /* 0x0001e40000000800 */
[----:B0-----:R-:W-:-:S05]  /*26c0*/  VIADD R11, R11, 0x200 ;  /* 0x000002000b0b7836 */ /* 0x001fca0000000000 */
[----:B------:R-:W-:Y:S05]  /*26d0*/  @P0 BRA `(.L_x_23112) ;  /* 0xfffffffc00e40947 */ /* 0x000fea000383ffff */
.L_x_23111:
[----:B------:R-:W-:Y:S05]  /*26e0*/  BSYNC.RECONVERGENT B1 ;  /* 0x0000000000017941 */ /* 0x000fea0003800200 */
.L_x_23110:
        /* <DEDUP_REMOVED lines=12> */
.L_x_23115:
        /* <DEDUP_REMOVED lines=38> */
[----:B---3--:R-:W-:-:S02]  /*2a10*/  FMUL.FTZ R18, R10, R18 ;  /* 0x000000120a127220 */ /* 0x008fc40000410000 */
        /* <DEDUP_REMOVED lines=13> */
.L_x_23114:
[----:B------:R-:W-:Y:S05]  /*2af0*/  BSYNC.RECONVERGENT B1 ;  /* 0x0000000000017941 */ /* 0x000fea0003800200 */
.L_x_23113:
        /* <DEDUP_REMOVED lines=31> */
.L_x_23117:
[----:B------:R-:W-:Y:S05]  /*2cf0*/  BSYNC.RECONVERGENT B1 ;  /* 0x0000000000017941 */ /* 0x000fea0003800200 */
.L_x_23116:
        /* <DEDUP_REMOVED lines=14> */
.L_x_23109:
[----:B------:R-:W-:Y:S05]  /*2de0*/  BSYNC.RECONVERGENT B0 ;  /* 0x0000000000007941 */ /* 0x000fea0003800200 */
.L_x_23108:
        /* <DEDUP_REMOVED lines=8> */
[----:B-1----:R-:W1:Y:S01]  /*2e70*/  I2F.RP R14, R3 ;  /* 0x00000003000e7306 */ /* 0x002e620000209400 */
[----:B------:R-:W4:Y:S01]  /*2e80*/  LDCU UR6, c[0x0][0x3b8] ;  /* 0x00007700ff0677ac */ /* 0x000f220008000800 */
[----:B------:R-:W-:Y:S01]  /*2e90*/  SHF.R.U32.HI R12, RZ, 0x3, R29 ;  /* 0x00000003ff0c7819 */ /* 0x000fe2000001161d */
[----:B0-----:R-:W-:Y:S01]  /*2ea0*/  IMAD.MOV.U32 R13, RZ, RZ, RZ ;  /* 0x000000ffff0d7224 */ /* 0x001fe200078e00ff */
[C---:B------:R-:W-:Y:S01]  /*2eb0*/  IADD3 R19, PT, PT, R27.reuse, 0x1, RZ ;  /* 0x000000011b137810 */ /* 0x040fe20007ffe0ff */
[----:B------:R-:W0:Y:S01]  /*2ec0*/  LDCU UR7, c[0x0][0x3d0] ;  /* 0x00007a00ff0777ac */ /* 0x000e220008000800 */
[----:B------:R-:W-:Y:S01]  /*2ed0*/  LOP3.LUT R12, R12, 0x7c, RZ, 0xc0, !PT ;  /* 0x0000007c0c0c7812 */ /* 0x000fe200078ec0ff */
[C---:B------:R-:W-:Y:S01]  /*2ee0*/  IMAD.IADD R21, R27.reuse, 0x1, -R2 ;  /* 0x000000011b157824 */ /* 0x040fe200078e0a02 */
[----:B------:R-:W-:Y:S01]  /*2ef0*/  LEA R20, R27, 0x3, 0x3 ;  /* 0x000000031b147811 */ /* 0x000fe200078e18ff */
[----:B------:R-:W5:Y:S01]  /*2f00*/  LDCU.64 UR10, c[0x0][0x3a8] ;  /* 0x00007500ff0a77ac */ /* 0x000f620008000a00 */
[----:B------:R-:W-:Y:S01]  /*2f10*/  MOV R26, RZ ;  /* 0x000000ff001a7202 */ /* 0x000fe20000000f00 */
[----:B-1----:R-:W1:Y:S01]  /*2f20*/  MUFU.RCP R14, R14 ;  /* 0x0000000e000e7308 */ /* 0x002e620000001000 */
[----:B----4-:R-:W-:Y:S01]  /*2f30*/  IMAD R15, R6, UR6, RZ ;  /* 0x00000006060f7c24 */ /* 0x010fe2000f8e02ff */
[----:B------:R-:W4:Y:S03]  /*2f40*/  LDCU UR6, c[0x0][0x3ec] ;  /* 0x00007d80ff0677ac */ /* 0x000f260008000800 */
[----:B------:R-:W-:-:S04]  /*2f50*/  IMAD.WIDE R12, R15, 0x4, R12 ;  /* 0x000000040f0c7825 */ /* 0x000fc800078e020c */
[----:B------:R-:W-:Y:S01]  /*2f60*/  VIADD R15, R9, 0xa0 ;  /* 0x000000a0090f7836 */ /* 0x000fe20000000000 */
[----:B-----5:R-:W-:Y:S01]  /*2f70*/  IADD3 R24, P0, PT, R12, UR10, RZ ;  /* 0x0000000a0c187c10 */ /* 0x020fe2000ff1e0ff */
[----:B0-----:R-:W-:Y:S01]  /*2f80*/  IMAD R32, R32, UR7, RZ ;  /* 0x0000000720207c24 */ /* 0x001fe2000f8e02ff */
[----:B-1----:R-:W-:Y:S02]  /*2f90*/  IADD3 R10, PT, PT, R14, 0xffffffe, RZ ;  /* 0x0ffffffe0e0a7810 */ /* 0x002fe40007ffe0ff */
[----:B------:R-:W-:Y:S02]  /*2fa0*/  LEA R8, R8, R15, 0x18 ;  /* 0x0000000f08087211 */ /* 0x000fe400078ec0ff */
[----:B------:R0:W1:Y:S01]  /*2fb0*/  F2I.FTZ.U32.TRUNC.NTZ R11, R10 ;  /* 0x0000000a000b7305 */ /* 0x000062000021f000 */
[----:B------:R-:W-:Y:S01]  /*2fc0*/  IADD3.X R23, PT, PT, R13, UR11, RZ, P0, !PT ;  /* 0x0000000b0d177c10 */ /* 0x000fe200087fe4ff */
[----:B----4-:R-:W-:Y:S01]  /*2fd0*/  VIADD R18, R30, -UR6 ;  /* 0x800000061e127c36 */ /* 0x010fe20008000000 */
[----:B------:R-:W-:Y:S01]  /*2fe0*/  SHF.R.S32.HI R33, RZ, 0x1f, R32 ;  /* 0x0000001fff217819 */ /* 0x000fe20000011420 */
[----:B------:R-:W-:Y:S01]  /*2ff0*/  IMAD R17, R27, 0x20, R8 ;  /* 0x000000201b117824 */ /* 0x000fe200078e0208 */
[----:B0-----:R-:W-:-:S04]  /*3000*/  MOV R10, RZ ;  /* 0x000000ff000a7202 */ /* 0x001fc80000000f00 */
[----:B------:R-:W-:Y:S02]  /*3010*/  IADD3 R17, PT, PT, R17, 0x10, RZ ;  /* 0x0000001011117810 */ /* 0x000fe40007ffe0ff */
[----:B-1----:R-:W-:-:S05]  /*3020*/  IADD3 R14, PT, PT, RZ, -R11, RZ ;  /* 0x8000000bff0e7210 */ /* 0x002fca0007ffe0ff */
[----:B------:R-:W-:-:S04]  /*3030*/  IMAD R9, R14, R3, RZ ;  /* 0x000000030e097224 */ /* 0x000fc800078e02ff */
[----:B------:R-:W-:-:S07]  /*3040*/  IMAD.HI.U32 R22, R11, R9, R10 ;  /* 0x000000090b167227 */ /* 0x000fce00078e000a */
.L_x_23126:
[----:B0-----:R-:W0:Y:S01]  /*3050*/  LDC R14, c[0x0][0x3f0] ;  /* 0x0000fc00ff0e7b82 */ /* 0x001e220000000800 */
        /* <DEDUP_REMOVED lines=22> */
[----:B------:R-:W-:Y:S02]  /*31c0*/  IMAD.MOV.U32 R8, RZ, RZ, RZ ;  /* 0x000000ffff087224 */ /* 0x000fe400078e00ff */
[--C-:B0-----:R-:W-:Y:S01]  /*31d0*/  IMAD.MOV R15, RZ, RZ, -R9.reuse ;  /* 0x000000ffff0f7224 */ /* 0x101fe200078e0a09 */
[----:B------:R-:W-:Y:S02]  /*31e0*/  @!P2 IADD3 R13, PT, PT, RZ, -R13, RZ ;  /* 0x8000000dff0da210 */ /* 0x000fe40007ffe0ff */
[----:B------:R-:W-:Y:S01]  /*31f0*/  @!P1 LOP3.LUT R13, RZ, R11, RZ, 0x33, !PT ;  /* 0x0000000bff0d9212 */ /* 0x000fe200078e33ff */
[----:B------:R-:W-:Y:S01]  /*3200*/  IMAD R15, R15, R10, RZ ;  /* 0x0000000a0f0f7224 */ /* 0x000fe200078e02ff */
[----:B------:R-:W-:Y:S02]  /*3210*/  ISETP.NE.AND P2, PT, R14, RZ, PT ;  /* 0x000000ff0e00720c */ /* 0x000fe40003f45270 */
[----:B------:R-:W-:Y:S01]  /*3220*/  IADD3 R11, PT, PT, R13, R0, RZ ;  /* 0x000000000d0b7210 */ /* 0x000fe20007ffe0ff */
        /* <DEDUP_REMOVED lines=18> */
[----:B------:R-:W-:Y:S04]  /*3350*/  LDS.128 R8, [R17+-0x10] ;  /* 0xfffff00011087984 */ /* 0x000fe80000000c00 */
[----:B------:R0:W2:Y:S04]  /*3360*/  LDG.E.CONSTANT R31, desc[UR8][R34.64] ;  /* 0x00000008221f7981 */ /* 0x0000a8000c1e9900 */
[----:B------:R-:W0:Y:S01]  /*3370*/  LDS.128 R12, [R17] ;  /* 0x00000000110c7984 */ /* 0x000e220000000c00 */
[----:B------:R-:W-:Y:S01]  /*3380*/  BSSY.RECONVERGENT B2, `(.L_x_23122) ;  /* 0x000002b000027945 */ /* 0x000fe20003800200 */
[----:B0-----:R-:W-:-:S02]  /*3390*/  F2FP.F16.F32.PACK_AB R34, R13, R12 ;  /* 0x0000000c0d22723e */ /* 0x001fc400000000ff */
[----:B------:R-:W-:Y:S01]  /*33a0*/  F2FP.F16.F32.PACK_AB R35, R15, R14 ;  /* 0x0000000e0f23723e */ /* 0x000fe200000000ff */
[----:B--2---:R-:W-:-:S03]  /*33b0*/  IMAD.WIDE R30, R31, UR12, R32 ;  /* 0x0000000c1f1e7c25 */ /* 0x004fc6000f8e0220 */
[----:B------:R-:W-:-:S04]  /*33c0*/  LEA R30, P0, R28, R30, 0x3 ;  /* 0x0000001e1c1e7211 */ /* 0x000fc800078018ff */
[----:B---3--:R-:W-:Y:S01]  /*33d0*/  LEA R36, P1, R30, UR4, 0x1 ;  /* 0x000000041e247c11 */ /* 0x008fe2000f8208ff */
[----:B------:R-:W-:Y:S01]  /*33e0*/  IMAD.X R31, RZ, RZ, R31, P0 ;  /* 0x000000ffff1f7224 */ /* 0x000fe200000e061f */
[----:B------:R-:W-:-:S04]  /*33f0*/  ISETP.NE.AND P0, PT, R21, -0x1, PT ;  /* 0xffffffff1500780c */ /* 0x000fc80003f05270 */
[----:B------:R-:W-:Y:S02]  /*3400*/  LEA.HI.X R37, R30, UR5, R31, 0x1, P1 ;  /* 0x000000051e257c11 */ /* 0x000fe400088f0c1f */
[----:B------:R-:W-:Y:S02]  /*3410*/  F2FP.F16.F32.PACK_AB R30, R9, R8 ;  /* 0x00000008091e723e */ /* 0x000fe400000000ff */
[----:B------:R-:W-:Y:S02]  /*3420*/  F2FP.F16.F32.PACK_AB R31, R11, R10 ;  /* 0x0000000a0b1f723e */ /* 0x000fe400000000ff */
[----:B------:R0:W5:Y:S03]  /*3430*/  LDG.E.128.CONSTANT R8, desc[UR8][R36.64] ;  /* 0x0000000824087981 */ /* 0x000166000c1e9d00 */
        /* <DEDUP_REMOVED lines=31> */
.L_x_23123:
[----:B------:R-:W-:Y:S05]  /*3630*/  BSYNC.RECONVERGENT B2 ;  /* 0x0000000000027941 */ /* 0x000fea0003800200 */
.L_x_23122:
[----:B------:R1:W5:Y:S02]  /*3640*/  LDG.E.128.CONSTANT R12, desc[UR8][R36.64+0x200] ;  /* 0x00020008240c7981 */ /* 0x000364000c1e9d00 */
[----:B-----5:R-:W-:Y:S01]  /*3650*/  HMUL2 R9, R31, R9 ;  /* 0x000000091f097232 */ /* 0x020fe20000000000 */
[----:B------:R-:W-:Y:S03]  /*3660*/  BSSY.RECONVERGENT B2, `(.L_x_23124) ;  /* 0x0000022000027945 */ /* 0x000fe60003800200 */
[----:B------:R-:W-:-:S04]  /*3670*/  HFMA2 R9, R30, R8, R9 ;  /* 0x000000081e097231 */ /* 0x000fc80000000009 */
[----:B------:R-:W-:Y:S01]  /*3680*/  HFMA2 R10, R34, R10, R9 ;  /* 0x0000000a220a7231 */ /* 0x000fe20000000009 */
[----:B-1----:R-:W-:Y:S06]  /*3690*/  @P0 BRA `(.L_x_23125) ;  /* 0x0000000000780947 */ /* 0x002fec0003800000 */
        /* <DEDUP_REMOVED lines=12> */
[----:B------:R-:W-:Y:S01]  /*3760*/  ISETP.GE.AND P0, PT, R8, R5, PT ;  /* 0x000000050800720c */ /* 0x000fe20003f06270 */
[----:B------:R-:W-:Y:S01]  /*3770*/  VIADD R8, R20, 0x2 ;  /* 0x0000000214087836 */ /* 0x000fe20000000000 */
[----:B------:R-:W-:-:S02]  /*3780*/  SEL R13, R13, RZ, !P2 ;  /* 0x000000ff0d0d7207 */ /* 0x000fc40005000000 */
[----:B------:R-:W-:Y:S02]  /*3790*/  PRMT R12, R12, 0x5410, R9 ;  /* 0x000054100c0c7816 */ /* 0x000fe40000000009 */
[-C--:B------:R-:W-:Y:S02]  /*37a0*/  ISETP.GE.AND P1, PT, R8, R5.reuse, PT ;  /* 0x000000050800720c */ /* 0x080fe40003f26270 */
[----:B------:R-:W-:Y:S02]  /*37b0*/  IADD3 R8, PT, PT, R20, 0x3, RZ ;  /* 0x0000000314087810 */ /* 0x000fe40007ffe0ff */
[----:B------:R-:W-:Y:S02]  /*37c0*/  PRMT R13, R13, 0x5410, R16 ;  /* 0x000054100d0d7816 */ /* 0x000fe40000000010 */
[----:B------:R-:W-:Y:S02]  /*37d0*/  ISETP.GE.AND P2, PT, R8, R5, PT ;  /* 0x000000050800720c */ /* 0x000fe40003f46270 */
[----:B------:R-:W-:-:S02]  /*37e0*/  PRMT R8, R14, 0x7632, R8 ;  /* 0x000076320e087816 */ /* 0x000fc40000000008 */
        /* <DEDUP_REMOVED lines=9> */
.L_x_23125:
[----:B------:R-:W-:Y:S05]  /*3880*/  BSYNC.RECONVERGENT B2 ;  /* 0x0000000000027941 */ /* 0x000fea0003800200 */
.L_x_23124:
        /* <DEDUP_REMOVED lines=13> */
.L_x_23121:
[----:B--23--:R-:W-:Y:S05]  /*3960*/  BSYNC.RECONVERGENT B0 ;  /* 0x0000000000007941 */ /* 0x00cfea0003800200 */
.L_x_23120:
        /* <DEDUP_REMOVED lines=9> */
.L_x_23119:
[----:B--23--:R-:W-:Y:S05]  /*3a00*/  BSYNC.RECONVERGENT B1 ;  /* 0x0000000000017941 */ /* 0x00cfea0003800200 */
.L_x_23118:
[C---:B------:R-:W-:Y:S01]  /*3a10*/  LOP3.LUT R0, R29.reuse, 0x3c0, RZ, 0xc0, !PT ;  /* 0x000003c01d007812 */ /* 0x040fe200078ec0ff */
[----:B------:R-:W-:Y:S01]  /*3a20*/  BAR.SYNC.DEFER_BLOCKING 0x0 ;  /* 0x0000000000007b1d */ /* 0x000fe20000010000 */
[C---:B------:R-:W-:Y:S02]  /*3a30*/  LOP3.LUT R2, R29.reuse, 0x3e0, RZ, 0xc0, !PT ;  /* 0x000003e01d027812 */ /* 0x040fe400078ec0ff */
        /* <DEDUP_REMOVED lines=9> */
[----:B------:R-:W3:Y:S01]  /*3ad0*/  @!P2 S2R R5, SR_CgaCtaId ;  /* 0x000000000005a919 */ /* 0x000ee20000008800 */
[----:B------:R-:W-:-:S03]  /*3ae0*/  @!P0 IADD3 R0, PT, PT, R0, 0xa0, RZ ;  /* 0x000000a000008810 */ /* 0x000fc60007ffe0ff */
[----:B------:R-:W-:Y:S01]  /*3af0*/  @!P2 VIADD R2, R2, 0xa0 ;  /* 0x000000a00202a836 */ /* 0x000fe20000000000 */
[----:B--2---:R-:W-:-:S04]  /*3b00*/  @!P0 LEA R0, R3, R0, 0x18 ;  /* 0x0000000003008211 */ /* 0x004fc800078ec0ff */
[----:B---3--:R-:W-:Y:S01]  /*3b10*/  @!P2 LEA R5, R5, R2, 0x18 ;  /* 0x000000020505a211 */ /* 0x008fe200078ec0ff */
[----:B------:R-:W-:-:S03]  /*3b20*/  @!P0 IMAD R0, R27, 0x4, R0 ;  /* 0x000000041b008824 */ /* 0x000fc600078e0200 */
[----:B------:R-:W-:Y:S02]  /*3b30*/  @!P2 LEA R28, R28, R5, 0x2 ;  /* 0x000000051c1ca211 */ /* 0x000fe400078e10ff */
        /* <DEDUP_REMOVED lines=13> */
.L_x_23128:
[----:B------:R-:W-:Y:S05]  /*3c10*/  BSYNC.RECONVERGENT B0 ;  /* 0x0000000000007941 */ /* 0x000fea0003800200 */
.L_x_23127:
        /* <DEDUP_REMOVED lines=10> */
[----:B------:R-:W-:-:S05]  /*3cc0*/  LEA R27, R27, UR4, 0x2 ;  /* 0x000000041b1b7c11 */ /* 0x000fca000f8e10ff */
[----:B--2---:R-:W3:Y:S04]  /*3cd0*/  LDS R0, [R27] ;  /* 0x000000001b007984 */ /* 0x004ee80000000800 */
[----:B------:R-:W2:Y:S01]  /*3ce0*/  LDS R2, [R27+0x80] ;  /* 0x000080001b027984 */ /* 0x000ea20000000800 */
[----:B---3--:R-:W-:Y:S01]  /*3cf0*/  FADD.FTZ R26, R0, R26 ;  /* 0x0000001a001a7221 */ /* 0x008fe20000010000 */
[----:B--2---:R-:W-:-:S07]  /*3d00*/  FADD.FTZ R25, R2, R25 ;  /* 0x0000001902197221 */ /* 0x004fce0000010000 */
.L_x_23130:
[----:B------:R-:W-:Y:S05]  /*3d10*/  BSYNC.RECONVERGENT B0 ;  /* 0x0000000000007941 */ /* 0x000fea0003800200 */
.L_x_23129:
[----:B------:R-:W-:Y:S06]  /*3d20*/  BAR.SYNC.DEFER_BLOCKING 0x0 ;  /* 0x0000000000007b1d */ /* 0x000fec0000010000 */
[----:B------:R-:W-:Y:S05]  /*3d30*/  @P3 EXIT ;  /* 0x000000000000394d */ /* 0x000fea0003800000 */
[----:B------:R-:W4:Y:S01]  /*3d40*/  S2R R3, SR_CTAID.Z ;  /* 0x0000000000037919 */ /* 0x000f220000002700 */
[----:B------:R-:W5:Y:S01]  /*3d50*/  LDCU UR4, c[0x0][0x378] ;  /* 0x00006f00ff0477ac */ /* 0x000f620008000800 */
[----:B------:R-:W-:Y:S01]  /*3d60*/  IMAD R4, R6, R4, R7 ;  /* 0x0000000406047224 */ /* 0x000fe200078e0207 */
[----:B--2---:R-:W-:Y:S01]  /*3d70*/  F2FP.F16.F32.PACK_AB R0, R25, R26 ;  /* 0x0000001a1900723e */ /* 0x004fe200000000ff */
[----:B------:R-:W2:Y:S02]  /*3d80*/  LDCU.64 UR6, c[0x0][0x380] ;  /* 0x00007000ff0677ac */ /* 0x000ea40008000a00 */
[----:B-----5:R-:W-:Y:S02]  /*3d90*/  IMAD R4, R4, UR4, RZ ;  /* 0x0000000404047c24 */ /* 0x020fe4000f8e02ff */
[----:B----4-:R-:W-:-:S05]  /*3da0*/  IMAD.SHL.U32 R3, R3, 0x40, RZ ;  /* 0x0000004003037824 */ /* 0x010fca00078e00ff */
[----:B------:R-:W-:-:S04]  /*3db0*/  LEA R4, P0, R4, R3, 0x6 ;  /* 0x0000000304047211 */ /* 0x000fc800078030ff */
[----:B------:R-:W-:Y:S02]  /*3dc0*/  LOP3.LUT R29, R4, 0x1f, R29, 0xf8, !PT ;  /* 0x0000001f041d7812 */ /* 0x000fe400078ef81d */
[----:B------:R-:W-:Y:S02]  /*3dd0*/  IADD3.X R4, PT, PT, RZ, RZ, RZ, P0, !PT ;  /* 0x000000ffff047210 */ /* 0x000fe400007fe4ff */
[----:B--2---:R-:W-:-:S04]  /*3de0*/  LEA R2, P0, R29, UR6, 0x1 ;  /* 0x000000061d027c11 */ /* 0x004fc8000f8008ff */
[--C-:B------:R-:W-:Y:S02]  /*3df0*/  LEA.HI.X R3, R29, UR7, R4.reuse, 0x1, P0 ;  /* 0x000000071d037c11 */ /* 0x100fe400080f0c04 */
[----:B------:R-:W-:-:S03]  /*3e00*/  PRMT R4, R0, 0x7632, R4 ;  /* 0x0000763200047816 */ /* 0x000fc60000000004 */
[----:B------:R-:W-:Y:S04]  /*3e10*/  STG.E.U16 desc[UR8][R2.64], R0 ;  /* 0x0000000002007986 */ /* 0x000fe8000c101508 */
[----:B------:R-:W-:Y:S01]  /*3e20*/  STG.E.U16 desc[UR8][R2.64+0x40], R4 ;  /* 0x0000400402007986 */ /* 0x000fe2000c101508 */
[----:B------:R-:W-:Y:S05]  /*3e30*/  EXIT ;  /* 0x000000000000794d */ /* 0x000fea0003800000 */
.L_x_23095:
[----:B------:R-:W-:Y:S01]  /*3e40*/  BSSY B2, `(.L_x_23131) ;  /* 0x0000007000027945 */ /* 0x000fe20003800000 */
[----:B------:R-:W-:Y:S01]  /*3e50*/  IMAD.MOV.U32 R13, RZ, RZ, 0x2 ;  /* 0x00000002ff0d7424 */ /* 0x000fe200078e00ff */
[----:B------:R-:W-:Y:S01]  /*3e60*/  MOV R15, 0x1f ;  /* 0x0000001f000f7802 */ /* 0x000fe20000000f00 */
[----:B------:R-:W-:-:S07]  /*3e70*/  IMAD.MOV.U32 R12, RZ, RZ, -0x1 ;  /* 0xffffffffff0c7424 */ /* 0x000fce00078e00ff */
[----:B------:R-:W-:Y:S05]  /*3e80*/  WARPSYNC.COLLECTIVE R12, `(.L_x_23132) ;  /* 0x000000000c087348 */ /* 0x000fea0003c00000 */
[----:B------:R0:W1:Y:S02]  /*3e90*/  SHFL.BFLY P2, R11, R8, R13, R15 ;  /* 0x0c00000d080b7389 */ /* 0x000064000004000f */
[----:B01----:R-:W-:Y:S05]  /*3ea0*/  ENDCOLLECTIVE ;  /* 0x000000000000791b */ /* 0x003fea0003800000 */
.L_x_23132:
[----:B------:R-:W-:Y:S05]  /*3eb0*/  BSYNC B2 ;  /* 0x0000000000027941 */ /* 0x000fea0003800000 */
.L_x_23131:
        /* <DEDUP_REMOVED lines=9> */
.L_x_23133:
[----:B------:R-:W-:Y:S01]  /*3f50*/  IMAD.MOV.U32 R10, RZ, RZ, R11 ;  /* 0x000000ffff0a7224 */ /* 0x000fe200078e000b */
[----:B------:R-:W-:Y:S06]  /*3f60*/  BRA `(.L_x_23134) ;  /* 0xffffffd000ac7947 */ /* 0x000fec000383ffff */
.L_x_23097:
        /* <DEDUP_REMOVED lines=8> */
.L_x_23136:
[----:B------:R-:W-:Y:S05]  /*3ff0*/  BSYNC B0 ;  /* 0x0000000000007941 */ /* 0x000fea0003800000 */
.L_x_23135:
        /* <DEDUP_REMOVED lines=8> */
.L_x_23137:
[----:B------:R-:W-:Y:S02]  /*4080*/  HFMA2 R13, -RZ, RZ, 0, 2.384185791015625e-07 ;  /* 0x00000004ff0d7431 */ /* 0x000fe400000001ff */
[----:B------:R-:W-:-:S05]  /*4090*/  IMAD.MOV.U32 R9, RZ, RZ, R11 ;  /* 0x000000ffff097224 */ /* 0x000fca00078e000b */
[----:B------:R-:W-:-:S04]  /*40a0*/  FMNMX.FTZ R10, R8, R9, !PT ;  /* 0x00000009080a7209 */ /* 0x000fc80007810000 */
[----:B------:R-:W-:-:S07]  /*40b0*/  MOV R8, R10 ;  /* 0x0000000a00087202 */ /* 0x000fce0000000f00 */
[----:B------:R-:W-:Y:S05]  /*40c0*/  WARPSYNC.COLLECTIVE R12, `(.L_x_23138) ;  /* 0x000000000c087348 */ /* 0x000fea0003c00000 */
[----:B------:R0:W1:Y:S02]  /*40d0*/  SHFL.BFLY P2, R11, R8, R13, R15 ;  /* 0x0c00000d080b7389 */ /* 0x000064000004000f */
[----:B01----:R-:W-:Y:S05]  /*40e0*/  ENDCOLLECTIVE ;  /* 0x000000000000791b */ /* 0x003fea0003800000 */
.L_x_23138:
[----:B------:R-:W-:Y:S05]  /*40f0*/  BRA `(.L_x_23139) ;  /* 0xffffffd000cc7947 */ /* 0x000fea000383ffff */
.L_x_23140:
        /* <DEDUP_REMOVED lines=16> */
.L_x_26002:


//--------------------- .text._ZN4vllm25paged_attention_v1_kernelIttLi32ELi8ELi128ELNS_18Fp8KVCacheDataTypeE0ELb1EEEvPT_PKS2_PKT0_S8_ifPKiSA_iPKfiiiSC_SC_iiiii --------------------------
	.section	.text._ZN4vllm25paged_attention_v1_kernelIttLi32ELi8ELi128ELNS_18Fp8KVCacheDataTypeE0ELb1EEEvPT_PKS2_PKT0_S8_ifPKiSA_iPKfiiiSC_SC_iiiii,"ax",@progbits
	.align	128
        .global         _ZN4vllm25paged_attention_v1_kernelIttLi32ELi8ELi128ELNS_18Fp8KVCacheDataTypeE0ELb1EEEvPT_PKS2_PKT0_S8_ifPKiSA_iPKfiiiSC_SC_iiiii
        .type           _ZN4vllm25paged_attention_v1_kernelIttLi32ELi8ELi128ELNS_18Fp8KVCacheDataTypeE0ELb1EEEvPT_PKS2_PKT0_S8_ifPKiSA_iPKfiiiSC_SC_iiiii,@function
        .size           _ZN4vllm25paged_attention_v1_kernelIttLi32ELi8ELi128ELNS_18Fp8KVCacheDataTypeE0ELb1EEEvPT_PKS2_PKT0_S8_ifPKiSA_iPKfiiiSC_SC_iiiii,(.L_x_26003 - _ZN4vllm25paged_attention_v1_kernelIttLi32ELi8ELi128ELNS_18Fp8KVCacheDataTypeE0ELb1EEEvPT_PKS2_PKT0_S8_ifPKiSA_iPKfiiiSC_SC_iiiii)
        .other          _ZN4vllm25paged_attention_v1_kernelIttLi32ELi8ELi128ELNS_18Fp8KVCacheDataTypeE0ELb1EEEvPT_PKS2_PKT0_S8_ifPKiSA_iPKfiiiSC_SC_iiiii,@"STO_CUDA_ENTRY STV_DEFAULT"
_ZN4vllm25paged_attention_v1_kernelIttLi32ELi8ELi128ELNS_18Fp8KVCacheDataTypeE0ELb1EEEvPT_PKS2_PKT0_S8_ifPKiSA_iPKfiiiSC_SC_iiiii:
.text._ZN4vllm25paged_attention_v1_kernelIttLi32ELi8ELi128ELNS_18Fp8KVCacheDataTypeE0ELb1EEEvPT_PKS2_PKT0_S8_ifPKiSA_iPKfiiiSC_SC_iiiii:
        /* <DEDUP_REMOVED lines=9> */
[----:B------:R-:W4:Y:S06]  /*0090*/  LDCU UR10, c[0x0][0x3e8] ;  /* 0x00007d00ff0a77ac */ /* 0x000f2c0008000800 */
[----:B------:R-:W4:Y:S01]  /*00a0*/  S2UR UR7, SR_CgaCtaId ;  /* 0x00000000000779c3 */ /* 0x000f220000008800 */
[----:B------:R-:W-:Y:S01]  /*00b0*/  UMOV UR5, 0x400 ;  /* 0x0000040000057882 */ /* 0x000fe20000000000 */
        /* <DEDUP_REMOVED lines=11> */
[----:B------:R-:W-:Y:S02]  /*0170*/  @!P1 IMAD.SHL.U32 R5, R6, 0x2, RZ ;  /* 0x0000000206059824 */ /* 0x000fe400078e00ff */
        /* <DEDUP_REMOVED lines=15> */
[----:B---3--:R-:W-:-:S06]  /*0270*/  VIADD R12, R0, 0xffffffe ;  /* 0x0ffffffe000c7836 */ /* 0x008fcc0000000000 */
[----:B------:R3:W4:Y:S01]  /*0280*/  F2I.FTZ.U32.TRUNC.NTZ R13, R12 ;  /* 0x0000000c000d7305 */ /* 0x000722000021f000 */
[----:B0-----:R-:W-:Y:S02]  /*0290*/  IABS R8, R2 ;  /* 0x0000000200087213 */ /* 0x001fe40000000000 */
[----:B---3--:R-:W-:Y:S01]  /*02a0*/  MOV R12, RZ ;  /* 0x000000ff000c7202 */ /* 0x008fe20000000f00 */
[----:B----4-:R-:W-:-:S04]  /*02b0*/  IMAD.MOV R10, RZ, RZ, -R13 ;  /* 0x000000ffff0a7224 */ /* 0x010fc800078e0a0d */
        /* <DEDUP_REMOVED lines=13> */
[----:B------:R-:W-:Y:S02]  /*0390*/  @!P3 IMAD.MOV R0, RZ, RZ, -R0 ;  /* 0x000000ffff00b224 */ /* 0x000fe400078e0a00 */
[----:B------:R-:W-:-:S04]  /*03a0*/  @!P2 LOP3.LUT R0, RZ, R5, RZ, 0x33, !PT ;  /* 0x00000005ff00a212 */ /* 0x000fc800078e33ff */
[----:B------:R-:W-:-:S04]  /*03b0*/  IABS R13, R0 ;  /* 0x00000000000d7213 */ /* 0x000fc80000000000 */
[----:B------:R-:W0:Y:S01]  /*03c0*/  I2F.RP R10, R13 ;  /* 0x0000000d000a7306 */ /* 0x000e220000209400 */
[----:B-1----:R-:W-:Y:S02]  /*03d0*/  MOV R17, UR4 ;  /* 0x0000000400117c02 */ /* 0x002fe40008000f00 */
[----:B------:R-:W-:Y:S02]  /*03e0*/  IABS R14, R3 ;  /* 0x00000003000e7213 */ /* 0x000fe40000000000 */
[----:B------:R-:W-:Y:S01]  /*03f0*/  SHF.L.U32 R24, R6, 0x4, RZ ;  /* 0x0000000406187819 */ /* 0x000fe200000006ff */
[----:B------:R-:W-:Y:S01]  /*0400*/  ULEA UR6, UR7, UR5, 0x18 ;  /* 0x0000000507067291 */ /* 0x000fe2000f8ec0ff */
[----:B------:R-:W-:Y:S01]  /*0410*/  IABS R40, R17 ;  /* 0x0000001100287213 */ /* 0x000fe20000000000 */
[----:B------:R-:W1:Y:S01]  /*0420*/  LDCU UR4, c[0x0][0x3b8] ;  /* 0x00007700ff0477ac */ /* 0x000e620008000800 */
[----:B0-----:R-:W0:Y:S08]  /*0430*/  MUFU.RCP R10, R10 ;  /* 0x0000000a000a7308 */ /* 0x001e300000001000 */
[----:B------:R-:W3:Y:S01]  /*0440*/  I2F.RP R11, R40 ;  /* 0x00000028000b7306 */ /* 0x000ee20000209400 */
[----:B0-----:R-:W-:-:S07]  /*0450*/  VIADD R8, R10, 0xffffffe ;  /* 0x0ffffffe0a087836 */ /* 0x001fce0000000000 */
[----:B------:R0:W4:Y:S08]  /*0460*/  F2I.FTZ.U32.TRUNC.NTZ R9, R8 ;  /* 0x0000000800097305 */ /* 0x000130000021f000 */
[----:B---3--:R-:W3:Y:S01]  /*0470*/  MUFU.RCP R11, R11 ;  /* 0x0000000b000b7308 */ /* 0x008ee20000001000 */
[----:B0-----:R-:W-:Y:S02]  /*0480*/  IMAD.MOV.U32 R8, RZ, RZ, RZ ;  /* 0x000000ffff087224 */ /* 0x001fe400078e00ff */
[----:B----4-:R-:W-:-:S04]  /*0490*/  IMAD.MOV R12, RZ, RZ, -R9 ;  /* 0x000000ffff0c7224 */ /* 0x010fc800078e0a09 */
[----:B------:R-:W-:Y:S01]  /*04a0*/  IMAD R15, R12, R13, RZ ;  /* 0x0000000d0c0f7224 */ /* 0x000fe200078e02ff */
[----:B------:R-:W-:Y:S02]  /*04b0*/  IABS R10, R0 ;  /* 0x00000000000a7213 */ /* 0x000fe40000000000 */
[----:B---3--:R-:W-:Y:S01]  /*04c0*/  IADD3 R20, PT, PT, R11, 0xffffffe, RZ ;  /* 0x0ffffffe0b147810 */ /* 0x008fe20007ffe0ff */
[----:B------:R-:W-:Y:S01]  /*04d0*/  IMAD.HI.U32 R9, R9, R15, R8 ;  /* 0x0000000f09097227 */ /* 0x000fe200078e0008 */
[----:B------:R-:W-:Y:S01]  /*04e0*/  IADD3 R11, PT, PT, RZ, -R10, RZ ;  /* 0x8000000aff0b7210 */ /* 0x000fe20007ffe0ff */
[----:B------:R-:W0:Y:S01]  /*04f0*/  LDC R15, c[0x0][0x3f8] ;  /* 0x0000fe00ff0f7b82 */ /* 0x000e220000000800 */
[----:B------:R3:W4:Y:S01]  /*0500*/  F2I.FTZ.U32.TRUNC.NTZ R21, R20 ;  /* 0x0000001400157305 */ /* 0x000722000021f000 */
[----:B------:R-:W-:-:S04]  /*0510*/  IMAD.MOV.U32 R8, RZ, RZ, R14 ;  /* 0x000000ffff087224 */ /* 0x000fc800078e000e */
[----:B------:R-:W-:-:S04]  /*0520*/  IMAD.HI.U32 R18, R9, R8, RZ ;  /* 0x0000000809127227 */ /* 0x000fc800078e00ff */
[----:B------:R-:W-:Y:S02]  /*0530*/  IMAD R8, R18, R11, R8 ;  /* 0x0000000b12087224 */ /* 0x000fe400078e0208 */
[----:B---3--:R-:W-:-:S03]  /*0540*/  HFMA2 R20, -RZ, RZ, 0, 0 ;  /* 0x00000000ff147431 */ /* 0x008fc600000001ff */
[----:B------:R-:W-:Y:S01]  /*0550*/  ISETP.GT.U32.AND P2, PT, R13, R8, PT ;  /* 0x000000080d00720c */ /* 0x000fe20003f44070 */
[----:B----4-:R-:W-:-:S04]  /*0560*/  IMAD R9, R21, R40, RZ ;  /* 0x0000002815097224 */ /* 0x010fc800078e02ff */
[----:B------:R-:W-:-:S04]  /*0570*/  IMAD.MOV R9, RZ, RZ, -R9 ;  /* 0x000000ffff097224 */ /* 0x000fc800078e0a09 */
[----:B------:R-:W-:-:S04]  /*0580*/  IMAD.HI.U32 R20, R21, R9, R20 ;  /* 0x0000000915147227 */ /* 0x000fc800078e0014 */
[----:B------:R-:W-:-:S05]  /*0590*/  @!P2 IMAD.IADD R8, R8, 0x1, -R13 ;  /* 0x000000010808a824 */ /* 0x000fca00078e0a0d */
[----:B------:R-:W-:Y:S01]  /*05a0*/  ISETP.GE.U32.AND P0, PT, R8, R13, PT ;  /* 0x0000000d0800720c */ /* 0x000fe20003f06070 */
[----:B------:R-:W-:-:S05]  /*05b0*/  VIADD R12, R23, 0xffffffff ;  /* 0xffffffff170c7836 */ /* 0x000fca0000000000 */
[----:B------:R-:W-:-:S05]  /*05c0*/  IABS R10, R12 ;  /* 0x0000000c000a7213 */ /* 0x000fca0000000000 */
[----:B------:R-:W-:-:S04]  /*05d0*/  IMAD.MOV.U32 R9, RZ, RZ, R10 ;  /* 0x000000ffff097224 */ /* 0x000fc800078e000a */
[----:B------:R-:W-:Y:S01]  /*05e0*/  IMAD.HI.U32 R11, R20, R9, RZ ;  /* 0x00000009140b7227 */ /* 0x000fe200078e00ff */
[----:B------:R-:W-:-:S04]  /*05f0*/  LOP3.LUT R8, R3, R0, RZ, 0x3c, !PT ;  /* 0x0000000003087212 */ /* 0x000fc800078e3cff */
[----:B------:R-:W-:Y:S02]  /*0600*/  IADD3 R13, PT, PT, -R11, RZ, RZ ;  /* 0x000000ff0b0d7210 */ /* 0x000fe40007ffe1ff */
[----:B------:R-:W-:-:S03]  /*0610*/  ISETP.GE.AND P3, PT, R8, RZ, PT ;  /* 0x000000ff0800720c */ /* 0x000fc60003f66270 */
[----:B------:R-:W-:Y:S02]  /*0620*/  IMAD R13, R40, R13, R9 ;  /* 0x0000000d280d7224 */ /* 0x000fe400078e0209 */
[----:B------:R-:W-:Y:S01]  /*0630*/  @!P2 VIADD R18, R18, 0x1 ;  /* 0x000000011212a836 */ /* 0x000fe20000000000 */
[----:B------:R-:W-:Y:S02]  /*0640*/  ISETP.NE.AND P2, PT, R0, RZ, PT ;  /* 0x000000ff0000720c */ /* 0x000fe40003f45270 */
[----:B------:R-:W-:Y:S01]  /*0650*/  ISETP.GT.U32.AND P4, PT, R40, R13, PT ;  /* 0x0000000d2800720c */ /* 0x000fe20003f84070 */
[----:B------:R-:W-:Y:S01]  /*0660*/  @P0 VIADD R18, R18, 0x1 ;  /* 0x0000000112120836 */ /* 0x000fe20000000000 */
[----:B------:R-:W-:-:S03]  /*0670*/  LOP3.LUT R24, R24, 0x30, RZ, 0xc0, !PT ;  /* 0x0000003018187812 */ /* 0x000fc600078ec0ff */
[----:B------:R-:W-:Y:S01]  /*0680*/  @!P3 IMAD.MOV R18, RZ, RZ, -R18 ;  /* 0x000000ffff12b224 */ /* 0x000fe200078e0a12 */
[----:B0-----:R-:W-:Y:S01]  /*0690*/  ISETP.GE.AND P3, PT, R15, RZ, PT ;  /* 0x000000ff0f00720c */ /* 0x001fe20003f66270 */
[----:B------:R-:W-:Y:S01]  /*06a0*/  VIADD R9, R24, UR6 ;  /* 0x0000000618097c36 */ /* 0x000fe20008000000 */
[----:B------:R-:W-:-:S03]  /*06b0*/  SHF.R.U32.HI R8, RZ, 0x2, R6 ;  /* 0x00000002ff087819 */ /* 0x000fc60000011606 */
[----:B------:R-:W-:Y:S01]  /*06c0*/  @!P2 LOP3.LUT R18, RZ, R0, RZ, 0x33, !PT ;  /* 0x00000000ff12a212 */ /* 0x000fe200078e33ff */
[----:B------:R-:W-:Y:S01]  /*06d0*/  VIADD R0, R23, 0x7 ;  /* 0x0000000717007836 */ /* 0x000fe20000000000 */
[----:B------:R-:W-:Y:S01]  /*06e0*/  @!P4 IADD3 R13, PT, PT, R13, -R40, RZ ;  /* 0x800000280d0dc210 */ /* 0x000fe20007ffe0ff */
[----:B------:R-:W-:-:S03]  /*06f0*/  @!P1 IMAD R10, R8, 0x4, R9 ;  /* 0x00000004080a9824 */ /* 0x000fc600078e0209 */
[----:B------:R-:W-:Y:S02]  /*0700*/  ISETP.GE.U32.AND P0, PT, R13, R40, PT ;  /* 0x000000280d00720c */ /* 0x000fe40003f06070 */
[----:B------:R-:W-:Y:S01]  /*0710*/  SHF.R.S32.HI R9, RZ, 0x1f, R0 ;  /* 0x0000001fff097819 */ /* 0x000fe20000011400 */
[----:B------:R-:W-:Y:S01]  /*0720*/  @!P3 IMAD R5, R5, UR10, R18 ;  /* 0x0000000a0505bc24 */ /* 0x000fe2000f8e0212 */
[----:B------:R-:W-:Y:S02]  /*0730*/  LOP3.LUT R12, R12, R17, RZ, 0x3c, !PT ;  /* 0x000000110c0c7212 */ /* 0x000fe400078e3cff */
[----:B------:R-:W-:Y:S02]  /*0740*/  LEA.HI R9, R9, R0, RZ, 0x3 ;  /* 0x0000000009097211 */ /* 0x000fe400078f18ff */
[----:B------:R-:W-:Y:S01]  /*0750*/  ISETP.GE.AND P2, PT, R12, RZ, PT ;  /* 0x000000ff0c00720c */ /* 0x000fe20003f46270 */
[----:B------:R-:W-:Y:S01]  /*0760*/  @!P3 IMAD.MOV R12, RZ, RZ, -R5 ;  /* 0x000000ffff0cb224 */ /* 0x000fe200078e0a05 */
[----:B------:R-:W-:-:S02]  /*0770*/  @!P4 IADD3 R11, PT, PT, R11, 0x1, RZ ;  /* 0x000000010b0bc810 */ /* 0x000fc40007ffe0ff */
[----:B------:R-:W-:Y:S02]  /*0780*/  SHF.R.U32.HI R22, RZ, 0x5, R6 ;  /* 0x00000005ff167819 */ /* 0x000fe40000011606 */
[----:B------:R-:W-:Y:S01]  /*0790*/  SHF.R.S32.HI R5, RZ, 0x3, R9 ;  /* 0x00000003ff057819 */ /* 0x000fe20000011409 */
[----:B------:R-:W-:-:S03]  /*07a0*/  @P0 VIADD R11, R11, 0x1 ;  /* 0x000000010b0b0836 */ /* 0x000fc60000000000 */
[----:B------:R-:W-:Y:S01]  /*07b0*/  ISETP.GE.AND P0, PT, R22, R5, PT ;  /* 0x000000051600720c */ /* 0x000fe20003f06270 */
[----:B--2---:R0:W-:Y:S01]  /*07c0*/  @!P1 STS [R10], R7 ;  /* 0x000000070a009388 */ /* 0x0041e20000000800 */
[----:B------:R-:W-:Y:S01]  /*07d0*/  @P3 IMAD R0, R2, UR10, R3 ;  /* 0x0000000a02003c24 */ /* 0x000fe2000f8e0203 */
[----:B------:R-:W-:Y:S01]  /*07e0*/  ISETP.NE.AND P1, PT, R17, RZ, PT ;  /* 0x000000ff1100720c */ /* 0x000fe20003f25270 */
[----:B-1----:R-:W-:Y:S01]  /*07f0*/  IMAD R9, R4, UR4, RZ ;  /* 0x0000000404097c24 */ /* 0x002fe2000f8e02ff */
[----:B------:R-:W-:Y:S01]  /*0800*/  LOP3.LUT R16, RZ, R17, RZ, 0x33, !PT ;  /* 0x00000011ff107212 */ /* 0x000fe200078e33ff */
[----:B------:R-:W-:Y:S01]  /*0810*/  BSSY B0, `(.L_x_23141) ;  /* 0x000009b000007945 */ /* 0x000fe20003800000 */
[----:B------:R-:W-:Y:S01]  /*0820*/  @!P2 IADD3 R11, PT, PT, -R11, RZ, RZ ;  /* 0x000000ff0b0ba210 */ /* 0x000fe20007ffe1ff */
[----:B------:R-:W-:Y:S02]  /*0830*/  @P3 IMAD R0, R0, R15, 0x1 ;  /* 0x0000000100003424 */ /* 0x000fe400078e020f */
[----:B------:R-:W-:Y:S01]  /*0840*/  @!P3 IMAD R0, R15, R12, 0x1 ;  /* 0x000000010f00b424 */ /* 0x000fe200078e020c */
[----:B------:R-:W-:Y:S01]  /*0850*/  SEL R21, R16, R11, !P1 ;  /* 0x0000000b10157207 */ /* 0x000fe20004800000 */
[----:B------:R-:W-:-:S02]  /*0860*/  IMAD.MOV.U32 R25, RZ, RZ, -0x800001 ;  /* 0xff7fffffff197424 */ /* 0x000fc400078e00ff */
[----:B------:R-:W-:Y:S01]  /*0870*/  IMAD.MOV.U32 R26, RZ, RZ, R40 ;  /* 0x000000ffff1a7224 */ /* 0x000fe200078e0028 */
[----:B------:R-:W-:Y:S06]  /*0880*/  BAR.SYNC.DEFER_BLOCKING 0x0 ;  /* 0x0000000000007b1d */ /* 0x000fec0000010000 */
[----:B0-----:R-:W-:Y:S05]  /*0890*/  @P0 BRA `(.L_x_23142) ;  /* 0x0000000800480947 */ /* 0x001fea0003800000 */
[----:B------:R-:W0:Y:S01]  /*08a0*/  LDC R35, c[0x0][0x3f0] ;  /* 0x0000fc00ff237b82 */ /* 0x000e220000000800 */
[----:B------:R-:W-:Y:S01]  /*08b0*/  SHF.R.U32.HI R6, RZ, 0x3, R6 ;  /* 0x00000003ff067819 */ /* 0x000fe20000011606 */
[----:B------:R-:W1:Y:S01]  /*08c0*/  LDCU.64 UR12, c[0x0][0x3a8] ;  /* 0x00007500ff0c77ac */ /* 0x000e620008000a00 */
[----:B------:R-:W-:Y:S01]  /*08d0*/  IMAD.MOV.U32 R11, RZ, RZ, RZ ;  /* 0x000000ffff0b7224 */ /* 0x000fe200078e00ff */
[----:B------:R-:W-:Y:S01]  /*08e0*/  SHF.L.U32 R29, R22, 0x3, RZ ;  /* 0x00000003161d7819 */ /* 0x000fe200000006ff */
[----:B------:R-:W-:Y:S01]  /*08f0*/  IMAD.MOV.U32 R25, RZ, RZ, -0x800001 ;  /* 0xff7fffffff197424 */ /* 0x000fe200078e00ff */
[----:B------:R-:W2:Y:S01]  /*0900*/  LDCU UR11, c[0x0][0x3d0] ;  /* 0x00007a00ff0b77ac */ /* 0x000ea20008000800 */
[----:B------:R-:W-:Y:S01]  /*0910*/  LOP3.LUT R10, R6, 0x7c, RZ, 0xc0, !PT ;  /* 0x0000007c060a7812 */ /* 0x000fe200078ec0ff */
[----:B------:R-:W3:Y:S01]  /*0920*/  LDC R17, c[0x0][0x3f4] ;  /* 0x0000fd00ff117b82 */ /* 0x000ee20000000800 */
[----:B------:R-:W-:Y:S01]  /*0930*/  IMAD.MOV.U32 R28, RZ, RZ, R22 ;  /* 0x000000ffff1c7224 */ /* 0x000fe200078e0016 */
[----:B------:R-:W4:Y:S02]  /*0940*/  LDCU UR10, c[0x0][0x3ec] ;  /* 0x00007d80ff0a77ac */ /* 0x000f240008000800 */
[----:B------:R-:W-:Y:S01]  /*0950*/  IMAD.WIDE R10, R9, 0x4, R10 ;  /* 0x00000004090a7825 */ /* 0x000fe200078e020a */
[----:B------:R-:W-:-:S03]  /*0960*/  UIADD3 UR4, UPT, UPT, UR5, 0x60, URZ ;  /* 0x0000006005047890 */ /* 0x000fc6000fffe0ff */
[----:B------:R-:W-:Y:S01]  /*0970*/  IMAD.SHL.U32 R9, R8, 0x4, RZ ;  /* 0x0000000408097824 */ /* 0x000fe200078e00ff */
[----:B------:R-:W-:Y:S01]  /*0980*/  ULEA UR4, UR7, UR4, 0x18 ;  /* 0x0000000407047291 */ /* 0x000fe2000f8ec0ff */
[----:B-1----:R-:W-:-:S03]  /*0990*/  IADD3 R14, P0, PT, R10, UR12, RZ ;  /* 0x0000000c0a0e7c10 */ /* 0x002fc6000ff1e0ff */
[----:B------:R-:W-:Y:S02]  /*09a0*/  LOP3.LUT R9, R9, 0x1c, RZ, 0xc0, !PT ;  /* 0x0000001c09097812 */ /* 0x000fe400078ec0ff */
[----:B0-----:R-:W-:Y:S02]  /*09b0*/  IABS R13, R35 ;  /* 0x00000023000d7213 */ /* 0x001fe40000000000 */
[----:B------:R-:W-:Y:S01]  /*09c0*/  IADD3.X R15, PT, PT, R11, UR13, RZ, P0, !PT ;  /* 0x0000000d0b0f7c10 */ /* 0x000fe200087fe4ff */
[----:B------:R-:W-:Y:S01]  /*09d0*/  IMAD R9, R22, 0x20, R9 ;  /* 0x0000002016097824 */ /* 0x000fe200078e0209 */
[----:B------:R-:W0:Y:S01]  /*09e0*/  I2F.RP R12, R13 ;  /* 0x0000000d000c7306 */ /* 0x000e220000209400 */
[----:B------:R-:W-:Y:S01]  /*09f0*/  ISETP.NE.AND P2, PT, R35, RZ, PT ;  /* 0x000000ff2300720c */ /* 0x000fe20003f45270 */
[----:B----4-:R-:W-:Y:S02]  /*0a00*/  VIADD R30, R21, -UR10 ;  /* 0x8000000a151e7c36 */ /* 0x010fe40008000000 */
[----:B------:R-:W-:-:S04]  /*0a10*/  VIADD R32, R9, UR4 ;  /* 0x0000000409207c36 */ /* 0x000fc80008000000 */
[----:B0-----:R-:W0:Y:S02]  /*0a20*/  MUFU.RCP R12, R12 ;  /* 0x0000000c000c7308 */ /* 0x001e240000001000 */
[----:B0-----:R-:W-:-:S06]  /*0a30*/  IADD3 R7, PT, PT, R12, 0xffffffe, RZ ;  /* 0x0ffffffe0c077810 */ /* 0x001fcc0007ffe0ff */
[----:B------:R-:W0:Y:S02]  /*0a40*/  F2I.FTZ.U32.TRUNC.NTZ R7, R7 ;  /* 0x0000000700077305 */ /* 0x000e24000021f000 */
[----:B0-----:R-:W-:-:S04]  /*0a50*/  IMAD.MOV R6, RZ, RZ, -R7 ;  /* 0x000000ffff067224 */ /* 0x001fc800078e0a07 */
[----:B------:R-:W-:Y:S01]  /*0a60*/  IMAD R27, R6, R13, RZ ;  /* 0x0000000d061b7224 */ /* 0x000fe200078e02ff */
[----:B------:R-:W-:-:S05]  /*0a70*/  MOV R6, RZ ;  /* 0x000000ff00067202 */ /* 0x000fca0000000f00 */
[----:B------:R-:W-:-:S04]  /*0a80*/  IMAD.HI.U32 R27, R7, R27, R6 ;  /* 0x0000001b071b7227 */ /* 0x000fc800078e0006 */
[----:B------:R-:W-:Y:S01]  /*0a90*/  IMAD.SHL.U32 R6, R8, 0x8, RZ ;  /* 0x0000000808067824 */ /* 0x000fe200078e00ff */
[C---:B------:R-:W-:Y:S01]  /*0aa0*/  LOP3.LUT R8, R29.reuse, 0x7, R8, 0xf8, !PT ;  /* 0x000000071d087812 */ /* 0x040fe200078ef808 */
[----:B--2---:R-:W-:Y:S01]  /*0ab0*/  IMAD R7, R18, UR11, RZ ;  /* 0x0000000b12077c24 */ /* 0x004fe2000f8e02ff */
[----:B------:R-:W-:Y:S02]  /*0ac0*/  IADD3 R29, PT, PT, R29, 0x1, RZ ;  /* 0x000000011d1d7810 */ /* 0x000fe40007ffe0ff */
[----:B------:R-:W-:Y:S01]  /*0ad0*/  LOP3.LUT R6, R6, 0x38, RZ, 0xc0, !PT ;  /* 0x0000003806067812 */ /* 0x000fe200078ec0ff */
[----:B------:R-:W-:Y:S01]  /*0ae0*/  VIADD R31, R8, 0x1 ;  /* 0x00000001081f7836 */ /* 0x000fe20000000000 */
[----:B------:R-:W-:Y:S02]  /*0af0*/  IADD3 R39, PT, PT, -R23, R8, RZ ;  /* 0x0000000817277210 */ /* 0x000fe40007ffe1ff */
[----:B------:R-:W-:-:S04]  /*0b00*/  IADD3 R6, P0, PT, R7, R6, RZ ;  /* 0x0000000607067210 */ /* 0x000fc80007f1e0ff */
[----:B---3--:R-:W-:-:S09]  /*0b10*/  LEA.HI.X.SX32 R7, R7, RZ, 0x1, P0 ;  /* 0x000000ff07077211 */ /* 0x008fd200000f0eff */
.L_x_23147:
[----:B------:R-:W-:Y:S01]  /*0b20*/  IADD3 R8, PT, PT, R29, -0x1, RZ ;  /* 0xffffffff1d087810 */ /* 0x000fe20007ffe0ff */
[----:B------:R-:W0:Y:S01]  /*0b30*/  S2R R33, SR_TID.X ;  /* 0x0000000000217919 */ /* 0x000e220000002100 */
[-C--:B------:R-:W-:Y:S01]  /*0b40*/  IABS R40, R17.reuse ;  /* 0x0000001100287213 */ /* 0x080fe20000000000 */
[----:B------:R-:W-:Y:S01]  /*0b50*/  BSSY B1, `(.L_x_23143) ;  /* 0x000005d000017945 */ /* 0x000fe20003800000 */
[----:B------:R-:W-:Y:S02]  /*0b60*/  IABS R11, R8 ;  /* 0x00000008000b7213 */ /* 0x000fe40000000000 */
[-C--:B------:R-:W-:Y:S02]  /*0b70*/  LOP3.LUT R8, R8, R17.reuse, RZ, 0x3c, !PT ;  /* 0x0000001108087212 */ /* 0x080fe400078e3cff */
[----:B------:R-:W-:Y:S01]  /*0b80*/  LOP3.LUT R16, RZ, R17, RZ, 0x33, !PT ;  /* 0x00000011ff107212 */ /* 0x000fe200078e33ff */
[----:B------:R-:W-:Y:S01]  /*0b90*/  IMAD.HI.U32 R9, R20, R11, RZ ;  /* 0x0000000b14097227 */ /* 0x000fe200078e00ff */
[----:B------:R-:W-:-:S02]  /*0ba0*/  ISETP.GE.AND P3, PT, R8, RZ, PT ;  /* 0x000000ff0800720c */ /* 0x000fc40003f66270 */
[----:B------:R-:W-:Y:S01]  /*0bb0*/  IABS R13, R35 ;  /* 0x00000023000d7213 */ /* 0x000fe20000000000 */
[----:B------:R-:W-:-:S04]  /*0bc0*/  IMAD.MOV R10, RZ, RZ, -R9 ;  /* 0x000000ffff0a7224 */ /* 0x000fc800078e0a09 */
[----:B------:R-:W-:-:S05]  /*0bd0*/  IMAD R11, R40, R10, R11 ;  /* 0x0000000a280b7224 */ /* 0x000fca00078e020b */
[----:B------:R-:W-:Y:S02]  /*0be0*/  ISETP.GT.U32.AND P1, PT, R26, R11, PT ;  /* 0x0000000b1a00720c */ /* 0x000fe40003f24070 */
[----:B0-----:R-:W-:-:S11]  /*0bf0*/  LOP3.LUT R33, R33, 0x3, RZ, 0xc0, !PT ;  /* 0x0000000321217812 */ /* 0x001fd600078ec0ff */
[----:B------:R-:W-:Y:S01]  /*0c00*/  @!P1 IMAD.IADD R11, R11, 0x1, -R40 ;  /* 0x000000010b0b9824 */ /* 0x000fe200078e0a28 */
[----:B------:R-:W-:Y:S02]  /*0c10*/  @!P1 IADD3 R9, PT, PT, R9, 0x1, RZ ;  /* 0x0000000109099810 */ /* 0x000fe40007ffe0ff */
[----:B------:R-:W-:Y:S02]  /*0c20*/  ISETP.NE.AND P1, PT, R17, RZ, PT ;  /* 0x000000ff1100720c */ /* 0x000fe40003f25270 */
[----:B------:R-:W-:-:S13]  /*0c30*/  ISETP.GE.U32.AND P0, PT, R11, R26, PT ;  /* 0x0000001a0b00720c */ /* 0x000fda0003f06070 */
[----:B------:R-:W-:-:S04]  /*0c40*/  @P0 VIADD R9, R9, 0x1 ;  /* 0x0000000109090836 */ /* 0x000fc80000000000 */
[----:B------:R-:W-:-:S05]  /*0c50*/  @!P3 IMAD.MOV R9, RZ, RZ, -R9 ;  /* 0x000000ffff09b224 */ /* 0x000fca00078e0a09 */
[----:B------:R-:W-:-:S04]  /*0c60*/  SEL R11, R16, R9, !P1 ;  /* 0x00000009100b7207 */ /* 0x000fc80004800000 */
[----:B------:R-:W-:-:S04]  /*0c70*/  IADD3 R12, PT, PT, R11, R0, RZ ;  /* 0x000000000b0c7210 */ /* 0x000fc80007ffe0ff */
[----:B------:R-:W-:Y:S02]  /*0c80*/  IABS R10, R12 ;  /* 0x0000000c000a7213 */ /* 0x000fe40000000000 */
[----:B------:R-:W-:-:S03]  /*0c90*/  ISETP.GE.AND P3, PT, R12, RZ, PT ;  /* 0x000000ff0c00720c */ /* 0x000fc60003f66270 */
        /* <DEDUP_REMOVED lines=17> */
.L_x_23144:
        /* <DEDUP_REMOVED lines=8> */
[----:B------:R-:W3:Y:S01]  /*0e30*/  LDG.E.CONSTANT R34, desc[UR8][R12.64] ;  /* 0x000000080c227981 */ /* 0x000ee2000c1e9900 */
[----:B0-----:R-:W-:-:S02]  /*0e40*/  HADD2.F32 R36, -RZ, R9.H0_H0 ;  /* 0x20000009ff247230 */ /* 0x001fc40000004100 */
[----:B--2---:R-:W-:-:S05]  /*0e50*/  HADD2.F32 R37, -RZ, R38.H0_H0 ;  /* 0x20000026ff257230 */ /* 0x004fca0000004100 */
[----:B------:R-:W-:Y:S01]  /*0e60*/  FMUL.FTZ R41, R36, R37 ;  /* 0x0000002524297220 */ /* 0x000fe20000410000 */
[----:B------:R-:W-:Y:S02]  /*0e70*/  HADD2.F32 R36, -RZ, R8.H0_H0 ;  /* 0x20000008ff247230 */ /* 0x000fe40000004100 */
[----:B---3--:R-:W-:-:S05]  /*0e80*/  HADD2.F32 R37, -RZ, R34.H0_H0 ;  /* 0x20000022ff257230 */ /* 0x008fca0000004100 */
[----:B------:R-:W-:Y:S02]  /*0e90*/  FFMA.FTZ R36, R36, R37, R41 ;  /* 0x0000002524247223 */ /* 0x000fe40000010029 */
[----:B------:R-:W2:Y:S04]  /*0ea0*/  LDG.E.CONSTANT R37, desc[UR8][R12.64+0x100] ;  /* 0x000100080c257981 */ /* 0x000ea8000c1e9900 */
[----:B------:R0:W3:Y:S01]  /*0eb0*/  LDG.E.CONSTANT R41, desc[UR8][R12.64+0x180] ;  /* 0x000180080c297981 */ /* 0x0000e2000c1e9900 */
[----:B------:R-:W-:Y:S01]  /*0ec0*/  HADD2.F32 R9, -RZ, R9.H1_H1 ;  /* 0x30000009ff097230 */ /* 0x000fe20000004100 */
[----:B------:R-:W-:Y:S01]  /*0ed0*/  UMOV UR4, 0xffffffff ;  /* 0xffffffff00047882 */ /* 0x000fe20000000000 */
[----:B------:R-:W-:Y:S01]  /*0ee0*/  HADD2.F32 R38, -RZ, R38.H1_H1 ;  /* 0x30000026ff267230 */ /* 0x000fe20000004100 */
[----:B------:R-:W-:Y:S01]  /*0ef0*/  ISETP.NE.AND P3, PT, R33, RZ, PT ;  /* 0x000000ff2100720c */ /* 0x000fe20003f65270 */
[----:B------:R-:W-:Y:S01]  /*0f00*/  HADD2.F32 R8, -RZ, R8.H1_H1 ;  /* 0x30000008ff087230 */ /* 0x000fe20000004100 */
[----:B-----5:R-:W-:Y:S01]  /*0f10*/  FSETP.NEU.FTZ.AND P0, PT, R19, RZ, PT ;  /* 0x000000ff1300720b */ /* 0x020fe20003f1d000 */
[----:B------:R-:W-:-:S02]  /*0f20*/  HADD2.F32 R45, -RZ, R10.H0_H0 ;  /* 0x2000000aff2d7230 */ /* 0x000fc40000004100 */
[----:B------:R-:W-:Y:S01]  /*0f30*/  FMUL.FTZ R43, R9, R38 ;  /* 0x00000026092b7220 */ /* 0x000fe20000410000 */
[----:B------:R-:W-:Y:S02]  /*0f40*/  HADD2.F32 R9, -RZ, R34.H1_H1 ;  /* 0x30000022ff097230 */ /* 0x000fe40000004100 */
[--C-:B0-----:R-:W-:Y:S02]  /*0f50*/  HADD2.F32 R13, -RZ, R11.reuse.H0_H0 ;  /* 0x2000000bff0d7230 */ /* 0x101fe40000004100 */
[----:B------:R-:W-:Y:S02]  /*0f60*/  HADD2.F32 R11, -RZ, R11.H1_H1 ;  /* 0x3000000bff0b7230 */ /* 0x000fe40000004100 */
[----:B------:R-:W-:Y:S01]  /*0f70*/  FFMA.FTZ R8, R8, R9, R43 ;  /* 0x0000000908087223 */ /* 0x000fe2000001002b */
[----:B------:R-:W-:Y:S02]  /*0f80*/  HADD2.F32 R9, -RZ, R10.H1_H1 ;  /* 0x3000000aff097230 */ /* 0x000fe40000004100 */
[----:B--2---:R-:W-:-:S02]  /*0f90*/  HADD2.F32 R34, -RZ, R37.H0_H0 ;  /* 0x20000025ff227230 */ /* 0x004fc40000004100 */
[----:B------:R-:W-:Y:S02]  /*0fa0*/  HADD2.F32 R37, -RZ, R37.H1_H1 ;  /* 0x30000025ff257230 */ /* 0x000fe40000004100 */
[--C-:B---3--:R-:W-:Y:S02]  /*0fb0*/  HADD2.F32 R10, -RZ, R41.reuse.H0_H0 ;  /* 0x20000029ff0a7230 */ /* 0x108fe40000004100 */
[----:B------:R-:W-:Y:S01]  /*0fc0*/  FFMA.FTZ R34, R45, R34, R36 ;  /* 0x000000222d227223 */ /* 0x000fe20000010024 */
[----:B------:R-:W-:Y:S02]  /*0fd0*/  HADD2.F32 R41, -RZ, R41.H1_H1 ;  /* 0x30000029ff297230 */ /* 0x000fe40000004100 */
        /* <DEDUP_REMOVED lines=8> */
.L_x_23189:
        /* <DEDUP_REMOVED lines=8> */
[----:B0-----:R-:W-:Y:S02]  /*10e0*/  @!P3 FSEL R9, R8, RZ, !P0 ;  /* 0x000000ff0809b208 */ /* 0x001fe40004000000 */
[----:B------:R-:W-:-:S03]  /*10f0*/  ISETP.GE.OR P0, PT, R10, R23, P3 ;  /* 0x000000170a00720c */ /* 0x000fc60001f06670 */
[----:B------:R1:W-:Y:S10]  /*1100*/  @!P3 STS [R32], R9 ;  /* 0x000000092000b388 */ /* 0x0003f40000000800 */
[----:B-1----:R-:W-:-:S07]  /*1110*/  @!P0 FMNMX.FTZ R25, R25, R8, !PT ;  /* 0x0000000819198209 */ /* 0x002fce0007810000 */
.L_x_23145:
[----:B------:R-:W-:Y:S05]  /*1120*/  BSYNC B1 ;  /* 0x0000000000017941 */ /* 0x000fea0003800000 */
.L_x_23143:
        /* <DEDUP_REMOVED lines=9> */
.L_x_23142:
[----:B------:R-:W-:Y:S05]  /*11c0*/  BSYNC B0 ;  /* 0x0000000000007941 */ /* 0x000fea0003800000 */
.L_x_23141:
        /* <DEDUP_REMOVED lines=9> */
.L_x_23194:
        /* <DEDUP_REMOVED lines=13> */
[----:B-----5:R-:W-:Y:S02]  /*1330*/  IMAD.MOV.U32 R19, RZ, RZ, RZ ;  /* 0x000000ffff137224 */ /* 0x020fe400078e00ff */
[----:B------:R-:W-:Y:S08]  /*1340*/  BSSY.RECONVERGENT B0, `(.L_x_23149) ;  /* 0x00000ee000007945 */ /* 0x000ff00003800200 */
[----:B------:R-:W0:Y:S04]  /*1350*/  @!P3 LDS R12, [R10] ;  /* 0x000000000a0cb984 */ /* 0x000e280000000800 */
[----:B0-----:R-:W0:Y:S02]  /*1360*/  SHFL.BFLY PT, R9, R12, 0x2, 0x1f ;  /* 0x0c401f000c097f89 */ /* 0x001e2400000e0000 */
[----:B0-----:R-:W-:Y:S01]  /*1370*/  FMNMX.FTZ R13, R9, R12, !PT ;  /* 0x0000000c090d7209 */ /* 0x001fe20007810000 */
[----:B------:R-:W-:-:S04]  /*1380*/  VIADD R9, R23, 0x7 ;  /* 0x0000000717097836 */ /* 0x000fc80000000000 */
        /* <DEDUP_REMOVED lines=26> */
.L_x_23153:
        /* <DEDUP_REMOVED lines=11> */
.L_x_23152:
[----:B------:R-:W-:Y:S05]  /*15e0*/  BSYNC.RECONVERGENT B1 ;  /* 0x0000000000017941 */ /* 0x000fea0003800200 */
.L_x_23151:
        /* <DEDUP_REMOVED lines=12> */
.L_x_23156:
[----:B------:R-:W0:Y:S01]  /*16b0*/  LDS R34, [R14+-0x200] ;  /* 0xfffe00000e227984 */ /* 0x000e220000000800 */
[----:B------:R-:W-:-:S03]  /*16c0*/  VIADD R20, R20, 0x800 ;  /* 0x0000080014147836 */ /* 0x000fc60000000000 */
[----:B------:R-:W1:Y:S02]  /*16d0*/  LDS R42, [R14+0x200] ;  /* 0x000200000e2a7984 */ /* 0x000e640000000800 */
[----:B------:R-:W-:Y:S02]  /*16e0*/  ISETP.GE.AND P5, PT, R20, R12, PT ;  /* 0x0000000c1400720c */ /* 0x000fe40003fa6270 */
[----:B------:R-:W2:Y:S04]  /*16f0*/  LDS R36, [R14] ;  /* 0x000000000e247984 */ /* 0x000ea80000000800 */
[----:B------:R-:W3:Y:S04]  /*1700*/  LDS R24, [R14+-0x400] ;  /* 0xfffc00000e187984 */ /* 0x000ee80000000800 */
[----:B------:R-:W4:Y:S04]  /*1710*/  LDS R38, [R14+0x400] ;  /* 0x000400000e267984 */ /* 0x000f280000000800 */
[----:B------:R-:W5:Y:S04]  /*1720*/  LDS R32, [R14+0x600] ;  /* 0x000600000e207984 */ /* 0x000f680000000800 */
[----:B------:R-:W5:Y:S04]  /*1730*/  LDS R30, [R14+0x800] ;  /* 0x000800000e1e7984 */ /* 0x000f680000000800 */
        /* <DEDUP_REMOVED lines=16> */
[----:B-----5:R-:W-:Y:S01]  /*1840*/  FADD.FTZ R32, -R11, R32 ;  /* 0x000000200b207221 */ /* 0x020fe20000010100 */
[----:B------:R-:W5:Y:S01]  /*1850*/  MUFU.EX2 R15, R15 ;  /* 0x0000000f000f7308 */ /* 0x000f620000000800 */
[----:B------:R-:W-:Y:S01]  /*1860*/  FMUL.FTZ R27, R27, 1.4426950216293334961 ;  /* 0x3fb8aa3b1b1b7820 */ /* 0x000fe20000410000 */
[C---:B------:R-:W-:Y:S01]  /*1870*/  FADD.FTZ R30, -R11.reuse, R30 ;  /* 0x0000001e0b1e7221 */ /* 0x040fe20000010100 */
[----:B------:R-:W-:Y:S02]  /*1880*/  FMUL.FTZ R29, R32, 1.4426950216293334961 ;  /* 0x3fb8aa3b201d7820 */ /* 0x000fe40000410000 */
[----:B------:R-:W4:Y:S01]  /*1890*/  LDS R32, [R14+0x1600] ;  /* 0x001600000e207984 */ /* 0x000f220000000800 */
[----:B------:R-:W-:Y:S02]  /*18a0*/  FMUL.FTZ R33, R30, 1.4426950216293334961 ;  /* 0x3fb8aa3b1e217820 */ /* 0x000fe40000410000 */
[----:B------:R-:W0:Y:S01]  /*18b0*/  MUFU.EX2 R24, R24 ;  /* 0x0000001800187308 */ /* 0x000e220000000800 */
[C---:B------:R-:W-:Y:S01]  /*18c0*/  FADD.FTZ R30, -R11.reuse, R26 ;  /* 0x0000001a0b1e7221 */ /* 0x040fe20000010100 */
[----:B--2---:R-:W-:Y:S01]  /*18d0*/  STS [R14+-0x200], R13 ;  /* 0xfffe000d0e007388 */ /* 0x004fe20000000800 */
[----:B------:R-:W-:-:S02]  /*18e0*/  FADD.FTZ R44, -R11, R44 ;  /* 0x0000002c0b2c7221 */ /* 0x000fc40000010100 */
[----:B------:R-:W-:Y:S01]  /*18f0*/  FMUL.FTZ R35, R30, 1.4426950216293334961 ;  /* 0x3fb8aa3b1e237820 */ /* 0x000fe20000410000 */
[----:B------:R-:W2:Y:S01]  /*1900*/  LDS R26, [R14+0x1800] ;  /* 0x001800000e1a7984 */ /* 0x000ea20000000800 */
[----:B------:R-:W-:Y:S01]  /*1910*/  FMUL.FTZ R44, R44, 1.4426950216293334961 ;  /* 0x3fb8aa3b2c2c7820 */ /* 0x000fe20000410000 */
[----:B------:R-:W3:Y:S02]  /*1920*/  MUFU.EX2 R25, R25 ;  /* 0x0000001900197308 */ /* 0x000ee40000000800 */
[----:B------:R-:W2:Y:S04]  /*1930*/  LDS R30, [R14+0x1a00] ;  /* 0x001a00000e1e7984 */ /* 0x000ea80000000800 */
[----:B-----5:R-:W-:Y:S02]  /*1940*/  STS [R14], R15 ;  /* 0x0000000f0e007388 */ /* 0x020fe40000000800 */
[----:B------:R-:W5:Y:S01]  /*1950*/  MUFU.EX2 R27, R27 ;  /* 0x0000001b001b7308 */ /* 0x000f620000000800 */
[C---:B0-----:R-:W-:Y:S01]  /*1960*/  FADD.FTZ R34, -R11.reuse, R34 ;  /* 0x000000220b227221 */ /* 0x041fe20000010100 */
[----:B------:R-:W-:Y:S03]  /*1970*/  STS [R14+-0x400], R24 ;  /* 0xfffc00180e007388 */ /* 0x000fe60000000800 */
[----:B------:R-:W-:Y:S01]  /*1980*/  FMUL.FTZ R34, R34, 1.4426950216293334961 ;  /* 0x3fb8aa3b22227820 */ /* 0x000fe20000410000 */
[----:B-1----:R-:W-:-:S02]  /*1990*/  FADD.FTZ R36, -R11, R36 ;  /* 0x000000240b247221 */ /* 0x002fc40000010100 */
[----:B------:R-:W0:Y:S01]  /*19a0*/  MUFU.EX2 R29, R29 ;  /* 0x0000001d001d7308 */ /* 0x000e220000000800 */
[C---:B---3--:R-:W-:Y:S01]  /*19b0*/  FADD.FTZ R42, -R11.reuse, R42 ;  /* 0x0000002a0b2a7221 */ /* 0x048fe20000010100 */
[----:B------:R-:W-:Y:S01]  /*19c0*/  FMUL.FTZ R36, R36, 1.4426950216293334961 ;  /* 0x3fb8aa3b24247820 */ /* 0x000fe20000410000 */
[----:B------:R-:W-:Y:S02]  /*19d0*/  STS [R14+0x200], R25 ;  /* 0x000200190e007388 */ /* 0x000fe40000000800 */
[----:B------:R-:W-:Y:S01]  /*19e0*/  FMUL.FTZ R41, R42, 1.4426950216293334961 ;  /* 0x3fb8aa3b2a297820 */ /* 0x000fe20000410000 */
[C---:B----4-:R-:W-:Y:S02]  /*19f0*/  FADD.FTZ R38, -R11.reuse, R38 ;  /* 0x000000260b267221 */ /* 0x050fe40000010100 */
[----:B------:R1:W3:Y:S01]  /*1a00*/  MUFU.EX2 R37, R34 ;  /* 0x0000002200257308 */ /* 0x0002e20000000800 */
[----:B-----5:R-:W-:Y:S01]  /*1a10*/  STS [R14+0x400], R27 ;  /* 0x0004001b0e007388 */ /* 0x020fe20000000800 */
[----:B------:R-:W-:Y:S01]  /*1a20*/  FMUL.FTZ R38, R38, 1.4426950216293334961 ;  /* 0x3fb8aa3b26267820 */ /* 0x000fe20000410000 */
[----:B------:R-:W-:-:S05]  /*1a30*/  FADD.FTZ R32, -R11, R32 ;  /* 0x000000200b207221 */ /* 0x000fca0000010100 */
[----:B------:R-:W4:Y:S01]  /*1a40*/  MUFU.EX2 R33, R33 ;  /* 0x0000002100217308 */ /* 0x000f220000000800 */
[----:B-1----:R-:W-:Y:S01]  /*1a50*/  FADD.FTZ R34, R24, R19 ;  /* 0x0000001318227221 */ /* 0x002fe20000010000 */
[----:B------:R-:W-:Y:S01]  /*1a60*/  FMUL.FTZ R32, R32, 1.4426950216293334961 ;  /* 0x3fb8aa3b20207820 */ /* 0x000fe20000410000 */
[----:B0-----:R-:W-:Y:S02]  /*1a70*/  STS [R14+0x600], R29 ;  /* 0x0006001d0e007388 */ /* 0x001fe40000000800 */
[----:B------:R-:W-:Y:S01]  /*1a80*/  FADD.FTZ R34, R34, R13 ;  /* 0x0000000d22227221 */ /* 0x000fe20000010000 */
[C---:B--2---:R-:W-:Y:S02]  /*1a90*/  FADD.FTZ R26, -R11.reuse, R26 ;  /* 0x0000001a0b1a7221 */ /* 0x044fe40000010100 */
[----:B------:R-:W0:Y:S01]  /*1aa0*/  MUFU.EX2 R35, R35 ;  /* 0x0000002300237308 */ /* 0x000e220000000800 */
[----:B------:R-:W-:Y:S01]  /*1ab0*/  FADD.FTZ R34, R34, R15 ;  /* 0x0000000f22227221 */ /* 0x000fe20000010000 */
[----:B------:R-:W-:Y:S01]  /*1ac0*/  FADD.FTZ R30, -R11, R30 ;  /* 0x0000001e0b1e7221 */ /* 0x000fe20000010100 */
[----:B------:R-:W-:Y:S01]  /*1ad0*/  FMUL.FTZ R26, R26, 1.4426950216293334961 ;  /* 0x3fb8aa3b1a1a7820 */ /* 0x000fe20000410000 */
[----:B---3--:R-:W-:Y:S01]  /*1ae0*/  STS [R14+0xc00], R37 ;  /* 0x000c00250e007388 */ /* 0x008fe20000000800 */
[----:B------:R-:W-:Y:S01]  /*1af0*/  FADD.FTZ R34, R34, R25 ;  /* 0x0000001922227221 */ /* 0x000fe20000010000 */
[----:B------:R-:W-:-:S02]  /*1b00*/  FMUL.FTZ R30, R30, 1.4426950216293334961 ;  /* 0x3fb8aa3b1e1e7820 */ /* 0x000fc40000410000 */
[----:B------:R-:W1:Y:S01]  /*1b10*/  MUFU.EX2 R39, R36 ;  /* 0x0000002400277308 */ /* 0x000e620000000800 */
[----:B------:R-:W-:Y:S01]  /*1b20*/  FADD.FTZ R34, R34, R27 ;  /* 0x0000001b22227221 */ /* 0x000fe20000010000 */
[----:B----4-:R-:W-:Y:S03]  /*1b30*/  STS [R14+0x800], R33 ;  /* 0x000800210e007388 */ /* 0x010fe60000000800 */
[----:B------:R-:W-:-:S03]  /*1b40*/  FADD.FTZ R34, R34, R29 ;  /* 0x0000001d22227221 */ /* 0x000fc60000010000 */
        /* <DEDUP_REMOVED lines=26> */
.L_x_23155:
[----:B------:R-:W-:Y:S05]  /*1cf0*/  BSYNC.RECONVERGENT B1 ;  /* 0x0000000000017941 */ /* 0x000fea0003800200 */
.L_x_23154:
        /* <DEDUP_REMOVED lines=31> */
[----:B------:R-:W-:Y:S01]  /*1ef0*/  FMUL.FTZ R26, R12, 1.4426950216293334961 ;  /* 0x3fb8aa3b0c1a7820 */ /* 0x000fe20000410000 */
[----:B------:R-:W-:Y:S01]  /*1f00*/  FADD.FTZ R12, R19, R13 ;  /* 0x0000000d130c7221 */ /* 0x000fe20000010000 */
[----:B------:R-:W-:-:S04]  /*1f10*/  FADD.FTZ R24, -R11, R24 ;  /* 0x000000180b187221 */ /* 0x000fc80000010100 */
        /* <DEDUP_REMOVED lines=21> */
.L_x_23158:
[----:B------:R-:W-:Y:S05]  /*2070*/  BSYNC.RECONVERGENT B1 ;  /* 0x0000000000017941 */ /* 0x000fea0003800200 */
.L_x_23157:
        /* <DEDUP_REMOVED lines=26> */
.L_x_23150:
[----:B------:R-:W-:Y:S05]  /*2220*/  BSYNC.RECONVERGENT B0 ;  /* 0x0000000000007941 */ /* 0x000fea0003800200 */
.L_x_23149:
        /* <DEDUP_REMOVED lines=39> */
.L_x_23163:
[----:B------:R-:W0:Y:S01]  /*24a0*/  LDS R11, [R10] ;  /* 0x000000000a0b7984 */ /* 0x000e220000000800 */
[----:B------:R-:W-:-:S05]  /*24b0*/  VIADD R13, R13, 0x1 ;  /* 0x000000010d0d7836 */ /* 0x000fca0000000000 */
[----:B------:R-:W-:Y:S01]  /*24c0*/  ISETP.NE.AND P0, PT, R13, RZ, PT ;  /* 0x000000ff0d00720c */ /* 0x000fe20003f05270 */
[----:B0-----:R-:W-:-:S05]  /*24d0*/  FMUL.FTZ R11, R11, R8 ;  /* 0x000000080b0b7220 */ /* 0x001fca0000410000 */
[----:B------:R0:W-:Y:S02]  /*24e0*/  STS [R10], R11 ;  /* 0x0000000b0a007388 */ /* 0x0001e40000000800 */
[----:B0-----:R-:W-:-:S05]  /*24f0*/  VIADD R10, R10, 0x200 ;  /* 0x000002000a0a7836 */ /* 0x001fca0000000000 */
[----:B------:R-:W-:Y:S05]  /*2500*/  @P0 BRA `(.L_x_23163) ;  /* 0xfffffffc00e40947 */ /* 0x000fea000383ffff */
.L_x_23162:
[----:B------:R-:W-:Y:S05]  /*2510*/  BSYNC.RECONVERGENT B1 ;  /* 0x0000000000017941 */ /* 0x000fea0003800200 */
.L_x_23161:
        /* <DEDUP_REMOVED lines=12> */
.L_x_23166:
        /* <DEDUP_REMOVED lines=52> */
.L_x_23165:
[----:B------:R-:W-:Y:S05]  /*2920*/  BSYNC.RECONVERGENT B1 ;  /* 0x0000000000017941 */ /* 0x000fea0003800200 */
.L_x_23164:
        /* <DEDUP_REMOVED lines=31> */
.L_x_23168:
[----:B------:R-:W-:Y:S05]  /*2b20*/  BSYNC.RECONVERGENT B1 ;  /* 0x0000000000017941 */ /* 0x000fea0003800200 */
.L_x_23167:
        /* <DEDUP_REMOVED lines=14> */
.L_x_23160:
[----:B------:R-:W-:Y:S05]  /*2c10*/  BSYNC.RECONVERGENT B0 ;  /* 0x0000000000007941 */ /* 0x000fea0003800200 */
.L_x_23159:
[----:B------:R-:W-:Y:S01]  /*2c20*/  BAR.SYNC.DEFER_BLOCKING 0x0 ;  /* 0x0000000000007b1d */ /* 0x000fe20000010000 */
[----:B------:R-:W-:Y:S01]  /*2c30*/  ISETP.GE.AND P0, PT, R22, R5, PT ;  /* 0x000000051600720c */ /* 0x000fe20003f06270 */
[----:B------:R-:W-:-:S04]  /*2c40*/  IMAD.MOV.U32 R30, RZ, RZ, RZ ;  /* 0x000000ffff1e7224 */ /* 0x000fc800078e00ff */
[----:B------:R-:W2:Y:S01]  /*2c50*/  LDCU UR7, c[0x0][0x3cc] ;  /* 0x00007980ff0777ac */ /* 0x000ea20008000800 */
[----:B------:R-:W-:Y:S01]  /*2c60*/  BSSY.RECONVERGENT B0, `(.L_x_23169) ;  /* 0x000015f000007945 */ /* 0x000fe20003800200 */
[----:B------:R-:W3:Y:S06]  /*2c70*/  LDCU.64 UR10, c[0x0][0x398] ;  /* 0x00007300ff0a77ac */ /* 0x000eec0008000a00 */
[----:B------:R-:W-:Y:S05]  /*2c80*/  @P0 BRA `(.L_x_23170) ;  /* 0x0000001400700947 */ /* 0x000fea0003800000 */
[----:B------:R-:W4:Y:S01]  /*2c90*/  LDCU UR5, c[0x0][0x3d0] ;  /* 0x00007a00ff0577ac */ /* 0x000f220008000800 */
[----:B0-----:R-:W-:Y:S01]  /*2ca0*/  LOP3.LUT R8, RZ, R22, RZ, 0x33, !PT ;  /* 0x00000016ff087212 */ /* 0x001fe200078e33ff */
[----:B------:R-:W0:Y:S01]  /*2cb0*/  LDC.64 R26, c[0x0][0x3a8] ;  /* 0x0000ea00ff1a7b82 */ /* 0x000e220000000a00 */
[----:B------:R-:W-:Y:S01]  /*2cc0*/  BSSY.RECONVERGENT B1, `(.L_x_23171) ;  /* 0x0000080000017945 */ /* 0x000fe20003800200 */
[----:B------:R-:W1:Y:S01]  /*2cd0*/  LDCU UR6, c[0x0][0x3b8] ;  /* 0x00007700ff0677ac */ /* 0x000e620008000800 */
[----:B------:R-:W-:Y:S01]  /*2ce0*/  IADD3 R20, PT, PT, R5, -0x1, RZ ;  /* 0xffffffff05147810 */ /* 0x000fe20007ffe0ff */
[----:B------:R-:W-:Y:S01]  /*2cf0*/  IMAD.IADD R29, R8, 0x1, R5 ;  /* 0x00000001081d7824 */ /* 0x000fe200078e0205 */
[----:B------:R-:W5:Y:S01]  /*2d00*/  LDCU UR4, c[0x0][0x3ec] ;  /* 0x00007d80ff0477ac */ /* 0x000f620008000800 */
[----:B------:R-:W-:-:S03]  /*2d10*/  IMAD.MOV.U32 R30, RZ, RZ, RZ ;  /* 0x000000ffff1e7224 */ /* 0x000fc600078e00ff */
[----:B------:R-:W-:Y:S01]  /*2d20*/  LOP3.LUT P0, RZ, R29, 0x4, RZ, 0xc0, !PT ;  /* 0x000000041dff7812 */ /* 0x000fe2000780c0ff */
[----:B----4-:R-:W-:Y:S02]  /*2d30*/  IMAD R18, R18, UR5, RZ ;  /* 0x0000000512127c24 */ /* 0x010fe4000f8e02ff */
[----:B-1----:R-:W-:-:S03]  /*2d40*/  IMAD R9, R4, UR6, RZ ;  /* 0x0000000604097c24 */ /* 0x002fc6000f8e02ff */
[----:B------:R-:W-:Y:S01]  /*2d50*/  LEA R24, P2, R7, R18, 0x3 ;  /* 0x0000001207187211 */ /* 0x000fe200078418ff */
[----:B-----5:R-:W-:-:S03]  /*2d60*/  VIADD R21, R21, -UR4 ;  /* 0x8000000415157c36 */ /* 0x020fc60008000000 */
[----:B------:R-:W-:Y:S01]  /*2d70*/  LEA.HI.X.SX32 R25, R18, RZ, 0x1, P2 ;  /* 0x000000ff12197211 */ /* 0x000fe200010f0eff */
[----:B0-----:R-:W-:Y:S02]  /*2d80*/  IMAD.WIDE R26, R9, 0x4, R26 ;  /* 0x00000004091a7825 */ /* 0x001fe400078e021a */
[----:B------:R-:W-:Y:S06]  /*2d90*/  @P0 BRA `(.L_x_23172) ;  /* 0x0000000400c80947 */ /* 0x000fec0003800000 */
[----:B------:R-:W0:Y:S01]  /*2da0*/  I2F.RP R11, R40 ;  /* 0x00000028000b7306 */ /* 0x000e220000209400 */
[----:B------:R-:W1:Y:S01]  /*2db0*/  LDC R10, c[0x0][0x3f0] ;  /* 0x0000fc00ff0a7b82 */ /* 0x000e620000000800 */
[----:B------:R-:W-:Y:S01]  /*2dc0*/  IMAD.SHL.U32 R32, R22, 0x8, RZ ;  /* 0x0000000816207824 */ /* 0x000fe200078e00ff */
[----:B------:R-:W-:Y:S01]  /*2dd0*/  BSSY.RECONVERGENT B2, `(.L_x_23173) ;  /* 0x000006d000027945 */ /* 0x000fe20003800200 */
[----:B------:R-:W-:-:S03]  /*2de0*/  IMAD.MOV.U32 R30, RZ, RZ, RZ ;  /* 0x000000ffff1e7224 */ /* 0x000fc600078e00ff */
[----:B------:R-:W-:Y:S02]  /*2df0*/  IABS R14, R32 ;  /* 0x00000020000e7213 */ /* 0x000fe40000000000 */
[----:B------:R-:W-:-:S04]  /*2e00*/  LOP3.LUT R17, R32, R17, RZ, 0x3c, !PT ;  /* 0x0000001120117212 */ /* 0x000fc800078e3cff */
[----:B------:R-:W-:Y:S01]  /*2e10*/  ISETP.GE.AND P3, PT, R17, RZ, PT ;  /* 0x000000ff1100720c */ /* 0x000fe20003f66270 */
[----:B0-----:R-:W0:Y:S02]  /*2e20*/  MUFU.RCP R11, R11 ;  /* 0x0000000b000b7308 */ /* 0x001e240000001000 */
[----:B0-----:R-:W-:Y:S02]  /*2e30*/  IADD3 R8, PT, PT, R11, 0xffffffe, RZ ;  /* 0x0ffffffe0b087810 */ /* 0x001fe40007ffe0ff */
[----:B-1----:R-:W-:-:S04]  /*2e40*/  IABS R11, R10 ;  /* 0x0000000a000b7213 */ /* 0x002fc80000000000 */
[----:B------:R0:W1:Y:S02]  /*2e50*/  F2I.FTZ.U32.TRUNC.NTZ R9, R8 ;  /* 0x0000000800097305 */ /* 0x000064000021f000 */
[----:B0-----:R-:W-:Y:S02]  /*2e60*/  HFMA2 R8, -RZ, RZ, 0, 0 ;  /* 0x00000000ff087431 */ /* 0x001fe400000001ff */
[----:B-1----:R-:W-:-:S04]  /*2e70*/  IMAD.MOV R13, RZ, RZ, -R9 ;  /* 0x000000ffff0d7224 */ /* 0x002fc800078e0a09 */
[----:B------:R-:W-:-:S04]  /*2e80*/  IMAD R13, R13, R40, RZ ;  /* 0x000000280d0d7224 */ /* 0x000fc800078e02ff */
[----:B------:R-:W-:Y:S02]  /*2e90*/  IMAD.HI.U32 R12, R9, R13, R8 ;  /* 0x0000000d090c7227 */ /* 0x000fe400078e0008 */
[----:B------:R-:W0:Y:S02]  /*2ea0*/  I2F.RP R13, R11 ;  /* 0x0000000b000d7306 */ /* 0x000e240000209400 */
[----:B------:R-:W-:-:S04]  /*2eb0*/  IMAD.MOV.U32 R9, RZ, RZ, R14 ;  /* 0x000000ffff097224 */ /* 0x000fc800078e000e */
[----:B------:R-:W-:-:S04]  /*2ec0*/  IMAD.HI.U32 R8, R12, R9, RZ ;  /* 0x000000090c087227 */ /* 0x000fc800078e00ff */
[----:B------:R-:W-:-:S04]  /*2ed0*/  IMAD.MOV R12, RZ, RZ, -R8 ;  /* 0x000000ffff0c7224 */ /* 0x000fc800078e0a08 */
[C---:B------:R-:W-:Y:S01]  /*2ee0*/  IMAD R9, R40.reuse, R12, R9 ;  /* 0x0000000c28097224 */ /* 0x040fe200078e0209 */
[----:B0-----:R-:W0:Y:S04]  /*2ef0*/  MUFU.RCP R13, R13 ;  /* 0x0000000d000d7308 */ /* 0x001e280000001000 */
[----:B------:R-:W-:-:S13]  /*2f00*/  ISETP.GT.U32.AND P2, PT, R40, R9, PT ;  /* 0x000000092800720c */ /* 0x000fda0003f44070 */
[-C--:B------:R-:W-:Y:S01]  /*2f10*/  @!P2 IADD3 R9, PT, PT, R9, -R40.reuse, RZ ;  /* 0x800000280909a210 */ /* 0x080fe20007ffe0ff */
[----:B------:R-:W-:Y:S01]  /*2f20*/  @!P2 VIADD R8, R8, 0x1 ;  /* 0x000000010808a836 */ /* 0x000fe20000000000 */
[----:B------:R-:W-:Y:S02]  /*2f30*/  ISETP.NE.AND P2, PT, R10, RZ, PT ;  /* 0x000000ff0a00720c */ /* 0x000fe40003f45270 */
[----:B------:R-:W-:Y:S01]  /*2f40*/  ISETP.GE.U32.AND P0, PT, R9, R40, PT ;  /* 0x000000280900720c */ /* 0x000fe20003f06070 */
[----:B0-----:R-:W-:-:S06]  /*2f50*/  VIADD R9, R13, 0xffffffe ;  /* 0x0ffffffe0d097836 */ /* 0x001fcc0000000000 */
[----:B------:R-:W0:Y:S06]  /*2f60*/  F2I.FTZ.U32.TRUNC.NTZ R9, R9 ;  /* 0x0000000900097305 */ /* 0x000e2c000021f000 */
[----:B------:R-:W-:-:S05]  /*2f70*/  @P0 IADD3 R8, PT, PT, R8, 0x1, RZ ;  /* 0x0000000108080810 */ /* 0x000fca0007ffe0ff */
[----:B------:R-:W-:Y:S02]  /*2f80*/  @!P3 IMAD.MOV R8, RZ, RZ, -R8 ;  /* 0x000000ffff08b224 */ /* 0x000fe400078e0a08 */
[----:B0-----:R-:W-:-:S03]  /*2f90*/  IMAD.MOV R12, RZ, RZ, -R9 ;  /* 0x000000ffff0c7224 */ /* 0x001fc600078e0a09 */
[----:B------:R-:W-:Y:S02]  /*2fa0*/  SEL R16, R16, R8, !P1 ;  /* 0x0000000810107207 */ /* 0x000fe40004800000 */
[----:B------:R-:W-:-:S03]  /*2fb0*/  MOV R8, R12 ;  /* 0x0000000c00087202 */ /* 0x000fc60000000f00 */
[----:B------:R-:W-:Y:S02]  /*2fc0*/  IMAD.IADD R12, R16, 0x1, R0 ;  /* 0x00000001100c7824 */ /* 0x000fe400078e0200 */
[----:B------:R-:W-:-:S03]  /*2fd0*/  IMAD R13, R8, R11, RZ ;  /* 0x0000000b080d7224 */ /* 0x000fc600078e02ff */
        /* <DEDUP_REMOVED lines=17> */
[----:B------:R-:W0:Y:S04]  /*30f0*/  LDCU UR6, c[0x0][0x3cc] ;  /* 0x00007980ff0677ac */ /* 0x000e280008000800 */
[----:B------:R1:W0:Y:S01]  /*3100*/  LDG.E.CONSTANT R9, desc[UR8][R12.64] ;  /* 0x000000080c097981 */ /* 0x000222000c1e9900 */
[----:B------:R-:W4:Y:S01]  /*3110*/  LDCU.64 UR4, c[0x0][0x398] ;  /* 0x00007300ff0477ac */ /* 0x000f220008000a00 */
[----:B------:R-:W-:-:S05]  /*3120*/  VIADD R14, R28, 0x60 ;  /* 0x000000601c0e7836 */ /* 0x000fca0000000000 */
[----:B------:R-:W-:-:S04]  /*3130*/  LEA R15, R31, R14, 0x18 ;  /* 0x0000000e1f0f7211 */ /* 0x000fc800078ec0ff */
[----:B------:R-:W-:-:S05]  /*3140*/  LEA R30, R32, R15, 0x2 ;  /* 0x0000000f201e7211 */ /* 0x000fca00078e10ff */
[----:B------:R-:W2:Y:S04]  /*3150*/  LDS.128 R16, [R30] ;  /* 0x000000001e107984 */ /* 0x000ea80000000c00 */
[----:B-1----:R1:W0:Y:S02]  /*3160*/  LDS.128 R12, [R30+0x10] ;  /* 0x000010001e0c7984 */ /* 0x0022240000000c00 */
[----:B0-----:R-:W-:-:S03]  /*3170*/  IMAD.WIDE R8, R9, UR6, R24 ;  /* 0x0000000609087c25 */ /* 0x001fc6000f8e0218 */
[----:B----4-:R-:W-:-:S04]  /*3180*/  LEA R10, P0, R8, UR4, 0x1 ;  /* 0x00000004080a7c11 */ /* 0x010fc8000f8008ff */
[----:B------:R-:W-:-:S06]  /*3190*/  LEA.HI.X R11, R8, UR5, R9, 0x1, P0 ;  /* 0x00000005080b7c11 */ /* 0x000fcc00080f0c09 */
[----:B------:R-:W5:Y:S01]  /*31a0*/  LDG.E.128.CONSTANT R8, desc[UR8][R10.64] ;  /* 0x000000080a087981 */ /* 0x000f62000c1e9d00 */
[----:B------:R-:W-:Y:S01]  /*31b0*/  ISETP.NE.AND P0, PT, R22, R20, PT ;  /* 0x000000141600720c */ /* 0x000fe20003f05270 */
[----:B------:R-:W-:Y:S01]  /*31c0*/  BSSY.RECONVERGENT B3, `(.L_x_23175) ;  /* 0x0000023000037945 */ /* 0x000fe20003800200 */
[----:B--2---:R-:W-:Y:S02]  /*31d0*/  F2FP.F16.F32.PACK_AB R16, R17, R16 ;  /* 0x000000101110723e */ /* 0x004fe400000000ff */
[----:B------:R-:W-:-:S09]  /*31e0*/  F2FP.F16.F32.PACK_AB R18, R19, R18 ;  /* 0x000000121312723e */ /* 0x000fd200000000ff */
        /* <DEDUP_REMOVED lines=14> */
[----:B------:R-:W-:Y:S02]  /*32d0*/  ISETP.GE.AND P3, PT, R34, R23, PT ;  /* 0x000000172200720c */ /* 0x000fe40003f66270 */
[----:B-----5:R-:W-:Y:S02]  /*32e0*/  PRMT R19, R9, 0x7632, R19 ;  /* 0x0000763209137816 */ /* 0x020fe40000000013 */
[----:B------:R-:W-:Y:S02]  /*32f0*/  SEL R17, R8, RZ, !P6 ;  /* 0x000000ff08117207 */ /* 0x000fe40007000000 */
[----:B------:R-:W-:-:S02]  /*3300*/  PRMT R30, R10, 0x7632, R30 ;  /* 0x000076320a1e7816 */ /* 0x000fc4000000001e */
[----:B------:R-:W-:Y:S02]  /*3310*/  ISETP.GE.AND P6, PT, R32, R23, PT ;  /* 0x000000172000720c */ /* 0x000fe40003fc6270 */
        /* <DEDUP_REMOVED lines=13> */
.L_x_23176:
[----:B---3--:R-:W-:Y:S05]  /*33f0*/  BSYNC.RECONVERGENT B3 ;  /* 0x0000000000037941 */ /* 0x008fea0003800200 */
.L_x_23175:
[----:B-----5:R-:W-:Y:S01]  /*3400*/  HMUL2 R9, R18, R9 ;  /* 0x0000000912097232 */ /* 0x020fe20000000000 */
[----:B------:R-:W-:Y:S02]  /*3410*/  F2FP.F16.F32.PACK_AB R12, R13, R12 ;  /* 0x0000000c0d0c723e */ /* 0x000fe400000000ff */
[----:B------:R-:W-:Y:S01]  /*3420*/  F2FP.F16.F32.PACK_AB R14, R15, R14 ;  /* 0x0000000e0f0e723e */ /* 0x000fe200000000ff */
[----:B------:R-:W-:-:S04]  /*3430*/  HFMA2 R9, R16, R8, R9 ;  /* 0x0000000810097231 */ /* 0x000fc80000000009 */
[----:B------:R-:W-:-:S04]  /*3440*/  HFMA2 R9, R12, R10, R9 ;  /* 0x0000000a0c097231 */ /* 0x000fc80000000009 */
[----:B------:R-:W-:-:S05]  /*3450*/  HFMA2 R9, R14, R11, R9 ;  /* 0x0000000b0e097231 */ /* 0x000fca0000000009 */
[--C-:B------:R-:W-:Y:S02]  /*3460*/  HADD2.F32 R8, -RZ, R9.reuse.H0_H0 ;  /* 0x20000009ff087230 */ /* 0x100fe40000004100 */
[----:B------:R-:W-:-:S05]  /*3470*/  HADD2.F32 R9, -RZ, R9.H1_H1 ;  /* 0x30000009ff097230 */ /* 0x000fca0000004100 */
[----:B------:R-:W-:-:S04]  /*3480*/  FADD.FTZ R8, R8, R9 ;  /* 0x0000000908087221 */ /* 0x000fc80000010000 */
[----:B------:R-:W-:-:S07]  /*3490*/  FADD.FTZ R30, RZ, R8 ;  /* 0x00000008ff1e7221 */ /* 0x000fce0000010000 */
.L_x_23174:
[----:B--23--:R-:W-:Y:S05]  /*34a0*/  BSYNC.RECONVERGENT B2 ;  /* 0x0000000000027941 */ /* 0x00cfea0003800200 */
.L_x_23173:
[----:B------:R-:W-:-:S07]  /*34b0*/  VIADD R22, R22, 0x4 ;  /* 0x0000000416167836 */ /* 0x000fce0000000000 */
.L_x_23172:
[----:B--23--:R-:W-:Y:S05]  /*34c0*/  BSYNC.RECONVERGENT B1 ;  /* 0x0000000000017941 */ /* 0x00cfea0003800200 */
.L_x_23171:
[----:B------:R-:W-:-:S13]  /*34d0*/  ISETP.GE.U32.AND P0, PT, R29, 0x4, PT ;  /* 0x000000041d00780c */ /* 0x000fda0003f06070 */
[----:B------:R-:W-:Y:S05]  /*34e0*/  @!P0 BRA `(.L_x_23170) ;  /* 0x0000000c00588947 */ /* 0x000fea0003800000 */
[----:B------:R-:W0:Y:S01]  /*34f0*/  I2F.RP R10, R40 ;  /* 0x00000028000a7306 */ /* 0x000e220000209400 */
[----:B------:R-:W-:-:S05]  /*3500*/  VIADD R28, R28, 0x60 ;  /* 0x000000601c1c7836 */ /* 0x000fca0000000000 */
[----:B------:R-:W-:Y:S02]  /*3510*/  LEA R31, R31, R28, 0x18 ;  /* 0x0000001c1f1f7211 */ /* 0x000fe400078ec0ff */
[----:B0-----:R-:W0:Y:S02]  /*3520*/  MUFU.RCP R10, R10 ;  /* 0x0000000a000a7308 */ /* 0x001e240000001000 */
[----:B0-----:R-:W-:-:S06]  /*3530*/  IADD3 R8, PT, PT, R10, 0xffffffe, RZ ;  /* 0x0ffffffe0a087810 */ /* 0x001fcc0007ffe0ff */
[----:B------:R0:W1:Y:S02]  /*3540*/  F2I.FTZ.U32.TRUNC.NTZ R9, R8 ;  /* 0x0000000800097305 */ /* 0x000064000021f000 */
[----:B0-----:R-:W-:Y:S01]  /*3550*/  MOV R8, RZ ;  /* 0x000000ff00087202 */ /* 0x001fe20000000f00 */
[----:B-1----:R-:W-:-:S04]  /*3560*/  IMAD.MOV R41, RZ, RZ, -R9 ;  /* 0x000000ffff297224 */ /* 0x002fc800078e0a09 */
[----:B------:R-:W-:-:S04]  /*3570*/  IMAD R41, R41, R40, RZ ;  /* 0x0000002829297224 */ /* 0x000fc800078e02ff */
[----:B------:R-:W-:-:S07]  /*3580*/  IMAD.HI.U32 R41, R9, R41, R8 ;  /* 0x0000002909297227 */ /* 0x000fce00078e0008 */
.L_x_23185:
[----:B------:R-:W0:Y:S01]  /*3590*/  LDC R8, c[0x0][0x3f0] ;  /* 0x0000fc00ff087b82 */ /* 0x000e220000000800 */
[C---:B------:R-:W-:Y:S01]  /*35a0*/  IMAD.SHL.U32 R32, R22.reuse, 0x8, RZ ;  /* 0x0000000816207824 */ /* 0x040fe200078e00ff */
[----:B------:R-:W-:Y:S01]  /*35b0*/  BSSY.RECONVERGENT B1, `(.L_x_23177) ;  /* 0x0000066000017945 */ /* 0x000fe20003800200 */
[C---:B------:R-:W-:Y:S01]  /*35c0*/  LEA R33, R22.reuse, R31, 0x5 ;  /* 0x0000001f16217211 */ /* 0x040fe200078e28ff */
[----:B------:R-:W-:Y:S02]  /*35d0*/  IMAD.WIDE.U32 R28, R22, 0x4, R26 ;  /* 0x00000004161c7825 */ /* 0x000fe400078e001a */
[----:B------:R-:W-:Y:S02]  /*35e0*/  IABS R9, R32 ;  /* 0x0000002000097213 */ /* 0x000fe40000000000 */
[----:B------:R-:W1:Y:S03]  /*35f0*/  LDC R35, c[0x0][0x3f4] ;  /* 0x0000fd00ff237b82 */ /* 0x000e660000000800 */
[----:B------:R-:W-:-:S05]  /*3600*/  IMAD.HI.U32 R41, R41, R9, RZ ;  /* 0x0000000929297227 */ /* 0x000fca00078e00ff */
[----:B------:R-:W-:Y:S02]  /*3610*/  IADD3 R10, PT, PT, -R41, RZ, RZ ;  /* 0x000000ff290a7210 */ /* 0x000fe40007ffe1ff */
[----:B0-----:R-:W-:-:S04]  /*3620*/  IABS R34, R8 ;  /* 0x0000000800227213 */ /* 0x001fc80000000000 */
[----:B------:R-:W0:Y:S01]  /*3630*/  I2F.RP R11, R34 ;  /* 0x00000022000b7306 */ /* 0x000e220000209400 */
[-C--:B-1----:R-:W-:Y:S02]  /*3640*/  IABS R36, R35.reuse ;  /* 0x0000002300247213 */ /* 0x082fe40000000000 */
[----:B------:R-:W-:-:S03]  /*3650*/  LOP3.LUT R37, RZ, R35, RZ, 0x33, !PT ;  /* 0x00000023ff257212 */ /* 0x000fc600078e33ff */
[----:B------:R-:W-:-:S05]  /*3660*/  IMAD R9, R36, R10, R9 ;  /* 0x0000000a24097224 */ /* 0x000fca00078e0209 */
[----:B------:R-:W-:Y:S01]  /*3670*/  ISETP.GT.U32.AND P1, PT, R40, R9, PT ;  /* 0x000000092800720c */ /* 0x000fe20003f24070 */
[----:B0-----:R-:W0:-:S12]  /*3680*/  MUFU.RCP R11, R11 ;  /* 0x0000000b000b7308 */ /* 0x001e180000001000 */
[----:B------:R-:W-:Y:S02]  /*3690*/  @!P1 IMAD.IADD R9, R9, 0x1, -R36 ;  /* 0x0000000109099824 */ /* 0x000fe400078e0a24 */
[----:B------:R-:W-:-:S03]  /*36a0*/  @!P1 VIADD R41, R41, 0x1 ;  /* 0x0000000129299836 */ /* 0x000fc60000000000 */
[----:B------:R-:W-:Y:S02]  /*36b0*/  ISETP.GE.U32.AND P0, PT, R9, R40, PT ;  /* 0x000000280900720c */ /* 0x000fe40003f06070 */
[----:B------:R-:W-:Y:S02]  /*36c0*/  LOP3.LUT R9, R32, R35, RZ, 0x3c, !PT ;  /* 0x0000002320097212 */ /* 0x000fe400078e3cff */
[----:B0-----:R-:W-:Y:S02]  /*36d0*/  IADD3 R38, PT, PT, R11, 0xffffffe, RZ ;  /* 0x0ffffffe0b267810 */ /* 0x001fe40007ffe0ff */
[----:B------:R-:W-:Y:S02]  /*36e0*/  ISETP.GE.AND P2, PT, R9, RZ, PT ;  /* 0x000000ff0900720c */ /* 0x000fe40003f46270 */
[----:B------:R0:W1:Y:S05]  /*36f0*/  F2I.FTZ.U32.TRUNC.NTZ R39, R38 ;  /* 0x0000002600277305 */ /* 0x00006a000021f000 */
[----:B------:R-:W-:-:S02]  /*3700*/  @P0 IADD3 R41, PT, PT, R41, 0x1, RZ ;  /* 0x0000000129290810 */ /* 0x000fc40007ffe0ff */
[----:B------:R-:W-:Y:S01]  /*3710*/  ISETP.NE.AND P0, PT, R35, RZ, PT ;  /* 0x000000ff2300720c */ /* 0x000fe20003f05270 */
[----:B0-----:R-:W-:-:S03]  /*3720*/  HFMA2 R38, -RZ, RZ, 0, 0 ;  /* 0x00000000ff267431 */ /* 0x001fc600000001ff */
[----:B------:R-:W-:Y:S01]  /*3730*/  @!P2 IMAD.MOV R41, RZ, RZ, -R41 ;  /* 0x000000ffff29a224 */ /* 0x000fe200078e0a29 */
[----:B-1----:R-:W-:-:S04]  /*3740*/  IADD3 R11, PT, PT, RZ, -R39, RZ ;  /* 0x80000027ff0b7210 */ /* 0x002fc80007ffe0ff */
[----:B------:R-:W-:Y:S01]  /*3750*/  SEL R41, R37, R41, !P0 ;  /* 0x0000002925297207 */ /* 0x000fe20004000000 */
[----:B------:R-:W-:-:S04]  /*3760*/  IMAD R11, R11, R34, RZ ;  /* 0x000000220b0b7224 */ /* 0x000fc800078e02ff */
[----:B------:R-:W-:Y:S02]  /*3770*/  IMAD.IADD R9, R41, 0x1, R0 ;  /* 0x0000000129097824 */ /* 0x000fe400078e0200 */
[----:B------:R-:W-:Y:S01]  /*3780*/  IMAD.HI.U32 R38, R39, R11, R38 ;  /* 0x0000000b27267227 */ /* 0x000fe200078e0026 */
[----:B------:R-:W-:Y:S02]  /*3790*/  LOP3.LUT R39, RZ, R8, RZ, 0x33, !PT ;  /* 0x00000008ff277212 */ /* 0x000fe400078e33ff */
        /* <DEDUP_REMOVED lines=10> */
[----:B------:R-:W-:-:S03]  /*3840*/  ISETP.NE.AND P1, PT, R8, RZ, PT ;  /* 0x000000ff0800720c */ /* 0x000fc60003f25270 */
[----:B------:R-:W-:Y:S01]  /*3850*/  @!P2 IMAD.MOV R11, RZ, RZ, -R11 ;  /* 0x000000ffff0ba224 */ /* 0x000fe200078e0a0b */
[----:B------:R-:W-:-:S04]  /*3860*/  ISETP.GT.AND P2, PT, R41, R21, PT ;  /* 0x000000152900720c */ /* 0x000fc80003f44270 */
[----:B------:R-:W-:-:S04]  /*3870*/  SEL R11, R39, R11, !P1 ;  /* 0x0000000b270b7207 */ /* 0x000fc80004800000 */
[----:B------:R-:W-:-:S13]  /*3880*/  ISETP.NE.AND P3, PT, R11, RZ, PT ;  /* 0x000000ff0b00720c */ /* 0x000fda0003f65270 */
[----:B------:R-:W-:Y:S05]  /*3890*/  @!P2 BRA P3, `(.L_x_23178) ;  /* 0x0000000000dca947 */ /* 0x000fea0001800000 */
[----:B------:R-:W2:Y:S04]  /*38a0*/  LDG.E.CONSTANT R9, desc[UR8][R28.64] ;  /* 0x000000081c097981 */ /* 0x000ea8000c1e9900 */
[----:B------:R-:W0:Y:S04]  /*38b0*/  LDS.128 R16, [R33] ;  /* 0x0000000021107984 */ /* 0x000e280000000c00 */
[----:B------:R1:W3:Y:S01]  /*38c0*/  LDS.128 R12, [R33+0x10] ;  /* 0x00001000210c7984 */ /* 0x0002e20000000c00 */
[----:B--2---:R-:W-:-:S03]  /*38d0*/  IMAD.WIDE R8, R9, UR7, R24 ;  /* 0x0000000709087c25 */ /* 0x004fc6000f8e0218 */
[----:B------:R-:W-:-:S04]  /*38e0*/  LEA R10, P2, R8, UR10, 0x1 ;  /* 0x0000000a080a7c11 */ /* 0x000fc8000f8408ff */
[----:B------:R-:W-:-:S06]  /*38f0*/  LEA.HI.X R11, R8, UR11, R9, 0x1, P2 ;  /* 0x0000000b080b7c11 */ /* 0x000fcc00090f0c09 */
[----:B------:R-:W5:Y:S01]  /*3900*/  LDG.E.128.CONSTANT R8, desc[UR8][R10.64] ;  /* 0x000000080a087981 */ /* 0x000f62000c1e9d00 */
[----:B------:R-:W-:Y:S01]  /*3910*/  ISETP.NE.AND P2, PT, R22, R20, PT ;  /* 0x000000141600720c */ /* 0x000fe20003f45270 */
[----:B------:R-:W-:Y:S01]  /*3920*/  BSSY.RECONVERGENT B2, `(.L_x_23179) ;  /* 0x0000024000027945 */ /* 0x000fe20003800200 */
[----:B0-----:R-:W-:Y:S02]  /*3930*/  F2FP.F16.F32.PACK_AB R18, R19, R18 ;  /* 0x000000121312723e */ /* 0x001fe400000000ff */
[----:B------:R-:W-:-:S03]  /*3940*/  F2FP.F16.F32.PACK_AB R17, R17, R16 ;  /* 0x000000101111723e */ /* 0x000fc600000000ff */
[----:B------:R-:W-:-:S06]  /*3950*/  IMAD.MOV.U32 R16, RZ, RZ, R18 ;  /* 0x000000ffff107224 */ /* 0x000fcc00078e0012 */
[----:B-1-3--:R-:W-:Y:S05]  /*3960*/  @P2 BRA `(.L_x_23180) ;  /* 0x00000000007c2947 */ /* 0x00afea0003800000 */
[C---:B------:R-:W-:Y:S01]  /*3970*/  IADD3 R18, PT, PT, R32.reuse, 0x2, RZ ;  /* 0x0000000220127810 */ /* 0x040fe20007ffe0ff */
[C---:B------:R-:W-:Y:S02]  /*3980*/  VIADD R40, R32.reuse, 0x3 ;  /* 0x0000000320287836 */ /* 0x040fe40000000000 */
[----:B------:R-:W-:Y:S01]  /*3990*/  VIADD R42, R32, 0x5 ;  /* 0x00000005202a7836 */ /* 0x000fe20000000000 */
[-C--:B------:R-:W-:Y:S02]  /*39a0*/  ISETP.GE.AND P5, PT, R18, R23.reuse, PT ;  /* 0x000000171200720c */ /* 0x080fe40003fa6270 */
[----:B------:R-:W-:Y:S02]  /*39b0*/  IADD3 R18, PT, PT, R32, 0x4, RZ ;  /* 0x0000000420127810 */ /* 0x000fe40007ffe0ff */
[-C--:B------:R-:W-:Y:S02]  /*39c0*/  ISETP.GE.AND P2, PT, R40, R23.reuse, PT ;  /* 0x000000172800720c */ /* 0x080fe40003f46270 */
[----:B------:R-:W-:Y:S01]  /*39d0*/  ISETP.GE.AND P6, PT, R18, R23, PT ;  /* 0x000000171200720c */ /* 0x000fe20003fc6270 */
[C---:B------:R-:W-:Y:S01]  /*39e0*/  VIADD R18, R32.reuse, 0x7 ;  /* 0x0000000720127836 */ /* 0x040fe20000000000 */
[----:B------:R-:W-:-:S02]  /*39f0*/  IADD3 R40, PT, PT, R32, 0x6, RZ ;  /* 0x0000000620287810 */ /* 0x000fc40007ffe0ff */
[C---:B-----5:R-:W-:Y:S02]  /*3a00*/  SEL R19, R9.reuse, RZ, !P5 ;  /* 0x000000ff09137207 */ /* 0x060fe40006800000 */
[-C--:B------:R-:W-:Y:S02]  /*3a10*/  ISETP.GE.AND P4, PT, R40, R23.reuse, PT ;  /* 0x000000172800720c */ /* 0x080fe40003f86270 */
[----:B------:R-:W-:Y:S02]  /*3a20*/  IADD3 R40, PT, PT, R32, 0x1, RZ ;  /* 0x0000000120287810 */ /* 0x000fe40007ffe0ff */
[----:B------:R-:W-:Y:S02]  /*3a30*/  ISETP.GE.AND P5, PT, R18, R23, PT ;  /* 0x000000171200720c */ /* 0x000fe40003fa6270 */
[----:B------:R-:W-:Y:S02]  /*3a40*/  SEL R18, R10, RZ, !P6 ;  /* 0x000000ff0a127207 */ /* 0x000fe40007000000 */
[----:B------:R-:W-:-:S02]  /*3a50*/  PRMT R10, R9, 0x7632, R10 ;  /* 0x00007632090a7816 */ /* 0x000fc4000000000a */
[-C--:B------:R-:W-:Y:S02]  /*3a60*/  ISETP.GE.AND P6, PT, R40, R23.reuse, PT ;  /* 0x000000172800720c */ /* 0x080fe40003fc6270 */
[----:B------:R-:W-:Y:S02]  /*3a70*/  SEL R40, R11, RZ, !P4 ;  /* 0x000000ff0b287207 */ /* 0x000fe40006000000 */
[----:B------:R-:W-:Y:S02]  /*3a80*/  PRMT R11, R10, 0x7632, R11 ;  /* 0x000076320a0b7816 */ /* 0x000fe4000000000b */
[-C--:B------:R-:W-:Y:S02]  /*3a90*/  ISETP.GE.AND P3, PT, R42, R23.reuse, PT ;  /* 0x000000172a00720c */ /* 0x080fe40003f66270 */
[----:B------:R-:W-:Y:S02]  /*3aa0*/  PRMT R41, R11, 0x7632, R41 ;  /* 0x000076320b297816 */ /* 0x000fe40000000029 */
[----:B------:R-:W-:-:S02]  /*3ab0*/  ISETP.GE.AND P4, PT, R32, R23, PT ;  /* 0x000000172000720c */ /* 0x000fc40003f86270 */
[----:B------:R-:W-:Y:S02]  /*3ac0*/  PRMT R9, R8, 0x7632, R9 ;  /* 0x0000763208097816 */ /* 0x000fe40000000009 */
        /* <DEDUP_REMOVED lines=9> */
.L_x_23180:
[----:B------:R-:W-:Y:S05]  /*3b60*/  BSYNC.RECONVERGENT B2 ;  /* 0x0000000000027941 */ /* 0x000fea0003800200 */
.L_x_23179:
        /* <DEDUP_REMOVED lines=9> */
[----:B------:R-:W-:-:S07]  /*3c00*/  FADD.FTZ R30, R30, R9 ;  /* 0x000000091e1e7221 */ /* 0x000fce0000010000 */
.L_x_23178:
[----:B------:R-:W-:Y:S05]  /*3c10*/  BSYNC.RECONVERGENT B1 ;  /* 0x0000000000017941 */ /* 0x000fea0003800200 */
.L_x_23177:
[----:B------:R-:W0:Y:S01]  /*3c20*/  I2F.RP R10, R36 ;  /* 0x00000024000a7306 */ /* 0x000e220000209400 */
[----:B------:R-:W-:Y:S01]  /*3c30*/  VIADD R43, R22, 0x4 ;  /* 0x00000004162b7836 */ /* 0x000fe20000000000 */
[----:B------:R-:W-:Y:S01]  /*3c40*/  MOV R40, R36 ;  /* 0x0000002400287202 */ /* 0x000fe20000000f00 */
[----:B------:R-:W-:Y:S01]  /*3c50*/  IMAD.MOV.U32 R8, RZ, RZ, RZ ;  /* 0x000000ffff087224 */ /* 0x000fe200078e00ff */
[----:B------:R-:W-:Y:S02]  /*3c60*/  BSSY.RECONVERGENT B1, `(.L_x_23181) ;  /* 0x000005b000017945 */ /* 0x000fe40003800200 */
[----:B------:R-:W-:-:S04]  /*3c70*/  SHF.L.U32 R42, R43, 0x3, RZ ;  /* 0x000000032b2a7819 */ /* 0x000fc800000006ff */
[----:B------:R-:W-:Y:S02]  /*3c80*/  IABS R12, R42 ;  /* 0x0000002a000c7213 */ /* 0x000fe40000000000 */
[----:B------:R-:W-:Y:S01]  /*3c90*/  LOP3.LUT R35, R42, R35, RZ, 0x3c, !PT ;  /* 0x000000232a237212 */ /* 0x000fe200078e3cff */
[----:B0-----:R-:W0:Y:S03]  /*3ca0*/  MUFU.RCP R10, R10 ;  /* 0x0000000a000a7308 */ /* 0x001e260000001000 */
[----:B------:R-:W-:Y:S01]  /*3cb0*/  ISETP.GE.AND P4, PT, R35, RZ, PT ;  /* 0x000000ff2300720c */ /* 0x000fe20003f86270 */
[----:B0-----:R-:W-:-:S04]  /*3cc0*/  VIADD R11, R10, 0xffffffe ;  /* 0x0ffffffe0a0b7836 */ /* 0x001fc80000000000 */
[----:B------:R-:W0:Y:S02]  /*3cd0*/  F2I.FTZ.U32.TRUNC.NTZ R9, R11 ;  /* 0x0000000b00097305 */ /* 0x000e24000021f000 */
[----:B0-----:R-:W-:-:S05]  /*3ce0*/  IADD3 R41, PT, PT, RZ, -R9, RZ ;  /* 0x80000009ff297210 */ /* 0x001fca0007ffe0ff */
[----:B------:R-:W-:-:S04]  /*3cf0*/  IMAD R41, R41, R36, RZ ;  /* 0x0000002429297224 */ /* 0x000fc800078e02ff */
[----:B------:R-:W-:Y:S01]  /*3d00*/  IMAD.HI.U32 R41, R9, R41, R8 ;  /* 0x0000002909297227 */ /* 0x000fe200078e0008 */
[----:B------:R-:W-:-:S05]  /*3d10*/  MOV R9, R12 ;  /* 0x0000000c00097202 */ /* 0x000fca0000000f00 */
[----:B------:R-:W-:-:S04]  /*3d20*/  IMAD.HI.U32 R8, R41, R9, RZ ;  /* 0x0000000929087227 */ /* 0x000fc800078e00ff */
[----:B------:R-:W-:-:S04]  /*3d30*/  IMAD.MOV R10, RZ, RZ, -R8 ;  /* 0x000000ffff0a7224 */ /* 0x000fc800078e0a08 */
[----:B------:R-:W-:-:S05]  /*3d40*/  IMAD R9, R36, R10, R9 ;  /* 0x0000000a24097224 */ /* 0x000fca00078e0209 */
[----:B------:R-:W-:-:S13]  /*3d50*/  ISETP.GT.U32.AND P3, PT, R40, R9, PT ;  /* 0x000000092800720c */ /* 0x000fda0003f64070 */
[----:B------:R-:W-:Y:S01]  /*3d60*/  @!P3 IMAD.IADD R9, R9, 0x1, -R36 ;  /* 0x000000010909b824 */ /* 0x000fe200078e0a24 */
[----:B------:R-:W-:-:S04]  /*3d70*/  @!P3 IADD3 R8, PT, PT, R8, 0x1, RZ ;  /* 0x000000010808b810 */ /* 0x000fc80007ffe0ff */
[----:B------:R-:W-:-:S13]  /*3d80*/  ISETP.GE.U32.AND P2, PT, R9, R40, PT ;  /* 0x000000280900720c */ /* 0x000fda0003f46070 */
[----:B------:R-:W-:-:S05]  /*3d90*/  @P2 VIADD R8, R8, 0x1 ;  /* 0x0000000108082836 */ /* 0x000fca0000000000 */
[----:B------:R-:W-:-:S04]  /*3da0*/  @!P4 IADD3 R8, PT, PT, -R8, RZ, RZ ;  /* 0x000000ff0808c210 */ /* 0x000fc80007ffe1ff */
[----:B------:R-:W-:-:S05]  /*3db0*/  SEL R8, R37, R8, !P0 ;  /* 0x0000000825087207 */ /* 0x000fca0004000000 */
        /* <DEDUP_REMOVED lines=11> */
[----:B------:R-:W-:-:S05]  /*3e70*/  @!P2 IMAD.MOV R9, RZ, RZ, -R9 ;  /* 0x000000ffff09a224 */ /* 0x000fca00078e0a09 */
[----:B------:R-:W-:-:S04]  /*3e80*/  SEL R9, R39, R9, !P1 ;  /* 0x0000000927097207 */ /* 0x000fc80004800000 */
[----:B------:R-:W-:-:S13]  /*3e90*/  ISETP.NE.AND P1, PT, R9, RZ, PT ;  /* 0x000000ff0900720c */ /* 0x000fda0003f25270 */
[----:B------:R-:W-:Y:S05]  /*3ea0*/  @!P0 BRA P1, `(.L_x_23182) ;  /* 0x0000000000d88947 */ /* 0x000fea0000800000 */
[----:B------:R-:W2:Y:S04]  /*3eb0*/  LDG.E.CONSTANT R11, desc[UR8][R28.64+0x10] ;  /* 0x000010081c0b7981 */ /* 0x000ea8000c1e9900 */
[----:B------:R-:W0:Y:S04]  /*3ec0*/  LDS.128 R16, [R33+0x80] ;  /* 0x0000800021107984 */ /* 0x000e280000000c00 */
        /* <DEDUP_REMOVED lines=8> */
[----:B------:R-:W-:-:S09]  /*3f50*/  F2FP.F16.F32.PACK_AB R18, R19, R18 ;  /* 0x000000121312723e */ /* 0x000fd200000000ff */
[----:B-1-3--:R-:W-:Y:S05]  /*3f60*/  @P0 BRA `(.L_x_23184) ;  /* 0x00000000007c0947 */ /* 0x00afea0003800000 */
[C---:B------:R-:W-:Y:S01]  /*3f70*/  IADD3 R28, PT, PT, R32.reuse, 0x21, RZ ;  /* 0x00000021201c7810 */ /* 0x040fe20007ffe0ff */
[C---:B------:R-:W-:Y:S01]  /*3f80*/  VIADD R34, R32.reuse, 0x22 ;  /* 0x0000002220227836 */ /* 0x040fe20000000000 */
[----:B------:R-:W-:Y:S02]  /*3f90*/  IADD3 R36, PT, PT, R32, 0x23, RZ ;  /* 0x0000002320247810 */ /* 0x000fe40007ffe0ff */
[-C--:B------:R-:W-:Y:S01]  /*3fa0*/  ISETP.GE.AND P2, PT, R28, R23.reuse, PT ;  /* 0x000000171c00720c */ /* 0x080fe20003f46270 */
[----:B------:R-:W-:Y:S01]  /*3fb0*/  VIADD R28, R32, 0x24 ;  /* 0x00000024201c7836 */ /* 0x000fe20000000000 */
[-C--:B------:R-:W-:Y:S02]  /*3fc0*/  ISETP.GE.AND P5, PT, R34, R23.reuse, PT ;  /* 0x000000172200720c */ /* 0x080fe40003fa6270 */
[-C--:B------:R-:W-:Y:S01]  /*3fd0*/  ISETP.GE.AND P1, PT, R36, R23.reuse, PT ;  /* 0x000000172400720c */ /* 0x080fe20003f26270 */
[----:B------:R-:W-:Y:S01]  /*3fe0*/  VIADD R36, R32, 0x26 ;  /* 0x0000002620247836 */ /* 0x000fe20000000000 */
[----:B------:R-:W-:-:S02]  /*3ff0*/  ISETP.GE.AND P6, PT, R42, R23, PT ;  /* 0x000000172a00720c */ /* 0x000fc40003fc6270 */
[C---:B------:R-:W-:Y:S02]  /*4000*/  IADD3 R34, PT, PT, R32.reuse, 0x25, RZ ;  /* 0x0000002520227810 */ /* 0x040fe40007ffe0ff */
[----:B------:R-:W-:Y:S02]  /*4010*/  IADD3 R32, PT, PT, R32, 0x27, RZ ;  /* 0x0000002720207810 */ /* 0x000fe40007ffe0ff */
[-C--:B------:R-:W-:Y:S02]  /*4020*/  ISETP.GE.AND P4, PT, R28, R23.reuse, PT ;  /* 0x000000171c00720c */ /* 0x080fe40003f86270 */
[----:B-----5:R-:W-:Y:S02]  /*4030*/  SEL R17, R8, RZ, !P6 ;  /* 0x000000ff08117207 */ /* 0x020fe40007000000 */
[----:B------:R-:W-:Y:S02]  /*4040*/  ISETP.GE.AND P6, PT, R32, R23, PT ;  /* 0x000000172000720c */ /* 0x000fe40003fc6270 */
[----:B------:R-:W-:-:S02]  /*4050*/  PRMT R19, R9, 0x7632, R19 ;  /* 0x0000763209137816 */ /* 0x000fc40000000013 */
        /* <DEDUP_REMOVED lines=16> */
.L_x_23184:
[----:B------:R-:W-:Y:S05]  /*4160*/  BSYNC.RECONVERGENT B2 ;  /* 0x0000000000027941 */ /* 0x000fea0003800200 */
.L_x_23183:
        /* <DEDUP_REMOVED lines=10> */
.L_x_23182:
[----:B------:R-:W-:Y:S05]  /*4210*/  BSYNC.RECONVERGENT B1 ;  /* 0x0000000000017941 */ /* 0x000fea0003800200 */
.L_x_23181:
[----:B------:R-:W-:-:S05]  /*4220*/  VIADD R22, R22, 0x8 ;  /* 0x0000000816167836 */ /* 0x000fca0000000000 */
[----:B------:R-:W-:-:S13]  /*4230*/  ISETP.GE.AND P0, PT, R22, R5, PT ;  /* 0x000000051600720c */ /* 0x000fda0003f06270 */
[----:B------:R-:W-:Y:S05]  /*4240*/  @!P0 BRA `(.L_x_23185) ;  /* 0xfffffff000d08947 */ /* 0x000fea000383ffff */
.L_x_23170:
[----:B--23--:R-:W-:Y:S05]  /*4250*/  BSYNC.RECONVERGENT B0 ;  /* 0x0000000000007941 */ /* 0x00cfea0003800200 */
.L_x_23169:
        /* <DEDUP_REMOVED lines=29> */
[----:B------:R-:W-:Y:S01]  /*4430*/  F2FP.F16.F32.PACK_AB R30, RZ, R30 ;  /* 0x0000001eff1e723e */ /* 0x000fe200000000ff */
[----:B---3--:R-:W-:Y:S01]  /*4440*/  IMAD R2, R2, UR4, RZ ;  /* 0x0000000402027c24 */ /* 0x008fe2000f8e02ff */
[----:B--2---:R-:W-:-:S04]  /*4450*/  LEA R7, R0, R7, 0x5 ;  /* 0x0000000700077211 */ /* 0x004fc800078e28ff */
[----:B------:R-:W-:-:S05]  /*4460*/  LEA R7, P0, R2, R7, 0x5 ;  /* 0x0000000702077211 */ /* 0x000fca00078028ff */
[----:B------:R-:W-:Y:S01]  /*4470*/  IMAD.X R0, RZ, RZ, RZ, P0 ;  /* 0x000000ffff007224 */ /* 0x000fe200000e06ff */
[----:B0-----:R-:W-:-:S04]  /*4480*/  LEA R2, P0, R7, UR6, 0x1 ;  /* 0x0000000607027c11 */ /* 0x001fc8000f8008ff */
[----:B------:R-:W-:-:S05]  /*4490*/  LEA.HI.X R3, R7, UR7, R0, 0x1, P0 ;  /* 0x0000000707037c11 */ /* 0x000fca00080f0c00 */
[----:B------:R-:W-:Y:S01]  /*44a0*/  STG.E.U16 desc[UR8][R2.64], R30 ;  /* 0x0000001e02007986 */ /* 0x000fe2000c101508 */
[----:B------:R-:W-:Y:S05]  /*44b0*/  EXIT ;  /* 0x000000000000794d */ /* 0x000fea0003800000 */
.L_x_23146:
        /* <DEDUP_REMOVED lines=8> */
.L_x_23187:
[----:B------:R-:W-:Y:S05]  /*4540*/  BSYNC B2 ;  /* 0x0000000000027941 */ /* 0x000fea0003800000 */
.L_x_23186:
        /* <DEDUP_REMOVED lines=9> */
.L_x_23188:
[----:B------:R-:W-:Y:S01]  /*45e0*/  IMAD.MOV.U32 R8, RZ, RZ, R12 ;  /* 0x000000ffff087224 */ /* 0x000fe200078e000c */
[----:B------:R-:W-:Y:S06]  /*45f0*/  BRA `(.L_x_23189) ;  /* 0xffffffc800987947 */ /* 0x000fec000383ffff */
.L_x_23148:
        /* <DEDUP_REMOVED lines=8> */
.L_x_23191:
[----:B------:R-:W-:Y:S05]  /*4680*/  BSYNC B0 ;  /* 0x0000000000007941 */ /* 0x000fea0003800000 */
.L_x_23190:
        /* <DEDUP_REMOVED lines=9> */
.L_x_23192:
[----:B------:R-:W-:Y:S02]  /*4720*/  IMAD.MOV.U32 R13, RZ, RZ, 0x4 ;  /* 0x00000004ff0d7424 */ /* 0x000fe400078e00ff */
[----:B------:R-:W-:-:S05]  /*4730*/  IMAD.MOV.U32 R9, RZ, RZ, R12 ;  /* 0x000000ffff097224 */ /* 0x000fca00078e000c */
[----:B------:R-:W-:-:S04]  /*4740*/  FMNMX.FTZ R9, R8, R9, !PT ;  /* 0x0000000908097209 */ /* 0x000fc80007810000 */
[----:B------:R-:W-:-:S07]  /*4750*/  MOV R34, R9 ;  /* 0x0000000900227202 */ /* 0x000fce0000000f00 */
[----:B------:R-:W-:Y:S05]  /*4760*/  WARPSYNC.COLLECTIVE R11, `(.L_x_23193) ;  /* 0x000000000b087348 */ /* 0x000fea0003c00000 */
[----:B------:R0:W1:Y:S02]  /*4770*/  SHFL.BFLY P4, R12, R34, R13, R36 ;  /* 0x0c00000d220c7389 */ /* 0x0000640000080024 */
[----:B01----:R-:W-:Y:S05]  /*4780*/  ENDCOLLECTIVE ;  /* 0x000000000000791b */ /* 0x003fea0003800000 */
.L_x_23193:
[----:B------:R-:W-:Y:S01]  /*4790*/  MOV R10, R12 ;  /* 0x0000000c000a7202 */ /* 0x000fe20000000f00 */
[----:B------:R-:W-:Y:S06]  /*47a0*/  BRA `(.L_x_23194) ;  /* 0xffffffc800ac7947 */ /* 0x000fec000383ffff */
.L_x_23195:
        /* <DEDUP_REMOVED lines=13> */
.L_x_26003:


//--------------------- .text._ZN4vllm25paged_attention_v1_kernelIffLi256ELi32ELi128ELNS_18Fp8KVCacheDataTypeE0ELb0EEEvPT_PKS2_PKT0_S8_ifPKiSA_iPKfiiiSC_SC_iiiii --------------------------
	.section	.text._ZN4vllm25paged_attention_v1_kernelIffLi256ELi32ELi128ELNS_18Fp8KVCacheDataTypeE0ELb0EEEvPT_PKS2_PKT0_S8_ifPKiSA_iPKfiiiSC_SC_iiiii,"ax",@progbits
	.align	128
        .global         _ZN4vllm25paged_attention_v1_kernelIffLi256ELi32ELi128ELNS_18Fp8KVCacheDataTypeE0ELb0EEEvPT_PKS2_PKT0_S8_ifPKiSA_iPKfiiiSC_SC_iiiii
        .type           _ZN4vllm25paged_attention_v1_kernelIffLi256ELi32ELi128ELNS_18Fp8KVCacheDataTypeE0ELb0EEEvPT_PKS2_PKT0_S8_ifPKiSA_iPKfiiiSC_SC_iiiii,@function
        .size           _ZN4vllm25paged_attention_v1_kernelIffLi256ELi32ELi128ELNS_18Fp8KVCacheDataTypeE0ELb0EEEvPT_PKS2_PKT0_S8_ifPKiSA_iPKfiiiSC_SC_iiiii,(.L_x_26004 - _ZN4vllm25paged_attention_v1_kernelIffLi256ELi32ELi128ELNS_18Fp8KVCacheDataTypeE0ELb0EEEvPT_PKS2_PKT0_S8_ifPKiSA_iPKfiiiSC_SC_iiiii)
        .other          _ZN4vllm25paged_attention_v1_kernelIffLi256ELi32ELi128ELNS_18Fp8KVCacheDataTypeE0ELb0EEEvPT_PKS2_PKT0_S8_ifPKiSA_iPKfiiiSC_SC_iiiii,@"STO_CUDA_ENTRY STV_DEFAULT"
_ZN4vllm25paged_attention_v1_kernelIffLi256ELi32ELi128ELNS_18Fp8KVCacheDataTypeE0ELb0EEEvPT_PKS2_PKT0_S8_ifPKiSA_iPKfiiiSC_SC_iiiii:
.text._ZN4vllm25paged_attention_v1_kernelIffLi256ELi32ELi128ELNS_18Fp8KVCacheDataTypeE0ELb0EEEvPT_PKS2_PKT0_S8_ifPKiSA_iPKfiiiSC_SC_iiiii:
[----:B------:R-:W0:Y:S01]  /*0000*/  LDC R1, c[0x0][0x37c] ;  /* 0x0000df00ff017b82 */ /* 0x000e220000000800 */
[----:B------:R-:W1:Y:S01]  /*0010*/  S2R R4, SR_TID.X ;  /* 0x0000000000047919 */ /* 0x000e620000002100 */
[----:B------:R-:W2:Y:S06]  /*0020*/  LDCU UR4, c[0x0][0x3c8] ;  /* 0x00007900ff0477ac */ /* 0x000eac0008000800 */
[----:B------:R-:W3:Y:S01]  /*0030*/  LDC R17, c[0x0][0x3a0] ;  /* 0x0000e800ff117b82 */ /* 0x000ee20000000800 */
[----:B0-----:R-:W-:Y:S01]  /*0040*/  IADD3 R1, PT, PT, R1, -0xb8, RZ ;  /* 0xffffff4801017810 */ /* 0x001fe20007ffe0ff */
[----:B------:R-:W2:Y:S01]  /*0050*/  S2R R18, SR_CTAID.Y ;  /* 0x0000000000127919 */ /* 0x000ea20000002600 */
[----:B------:R-:W0:Y:S01]  /*0060*/  LDCU.64 UR6, c[0x0][0x358] ;  /* 0x00006b00ff0677ac */ /* 0x000e220008000a00 */
[----:B------:R-:W4:Y:S04]  /*0070*/  S2R R13, SR_CTAID.X ;  /* 0x00000000000d7919 */ /* 0x000f280000002500 */
[----:B------:R-:W5:Y:S08]  /*0080*/  LDC.64 R2, c[0x0][0x3b0] ;  /* 0x0000ec00ff027b82 */ /* 0x000f700000000a00 */
[----:B------:R-:W4:Y:S01]  /*0090*/  LDC R12, c[0x0][0x370] ;  /* 0x0000dc00ff0c7b82 */ /* 0x000f220000000800 */
[----:B------:R-:W-:Y:S01]  /*00a0*/  MOV R232, RZ ;  /* 0x000000ff00e87202 */ /* 0x000fe20000000f00 */
[----:B------:R-:W0:Y:S01]  /*00b0*/  LDCU UR11, c[0x0][0x3cc] ;  /* 0x00007980ff0b77ac */ /* 0x000e220008000800 */
[----:B------:R-:W0:Y:S01]  /*00c0*/  LDCU UR14, c[0x0][0x3a4] ;  /* 0x00007480ff0e77ac */ /* 0x000e220008000800 */
[----:B------:R-:W0:Y:S01]  /*00d0*/  LDCU.64 UR12, c[0x0][0x390] ;  /* 0x00007200ff0c77ac */ /* 0x000e220008000a00 */
[----:B-1----:R-:W-:Y:S01]  /*00e0*/  ISETP.GT.U32.AND P2, PT, R4, 0x3f, PT ;  /* 0x0000003f0400780c */ /* 0x002fe20003f44070 */
[C---:B--2---:R-:W-:Y:S01]  /*00f0*/  IMAD R5, R18.reuse, UR4, RZ ;  /* 0x0000000412057c24 */ /* 0x044fe2000f8e02ff */
[----:B---3--:R-:W-:Y:S01]  /*0100*/  IABS R15, R17 ;  /* 0x00000011000f7213 */ /* 0x008fe20000000000 */
[----:B-----5:R-:W-:-:S05]  /*0110*/  IMAD.WIDE.U32 R2, R18, 0x4, R2 ;  /* 0x0000000412027825 */ /* 0x020fca00078e0002 */
[----:B0-----:R0:W2:Y:S05]  /*0120*/  LDG.E.CONSTANT R0, desc[UR6][R2.64] ;  /* 0x0000000602007981 */ /* 0x0010aa000c1e9900 */
[----:B----4-:R-:W-:Y:S01]  /*0130*/  @!P2 SHF.L.U32 R7, R13, 0x8, RZ ;  /* 0x000000080d07a819 */ /* 0x010fe200000006ff */
[----:B------:R-:W1:Y:S01]  /*0140*/  @!P2 LDC.64 R10, c[0x0][0x388] ;  /* 0x0000e200ff0aab82 */ /* 0x000e620000000a00 */
[----:B------:R-:W-:-:S04]  /*0150*/  @!P2 SHF.L.U32 R6, R4, 0x2, RZ ;  /* 0x000000020406a819 */ /* 0x000fc800000006ff */
[----:B------:R-:W-:Y:S02]  /*0160*/  @!P2 IADD3 R7, P0, P1, R6, R5, R7 ;  /* 0x000000050607a210 */ /* 0x000fe4000791e007 */
[----:B------:R-:W-:-:S04]  /*0170*/  SHF.R.S32.HI R5, RZ, 0x1f, R5 ;  /* 0x0000001fff057819 */ /* 0x000fc80000011405 */
[----:B------:R-:W-:Y:S02]  /*0180*/  @!P2 IADD3.X R8, PT, PT, RZ, R5, RZ, P0, P1 ;  /* 0x00000005ff08a210 */ /* 0x000fe400007e24ff */
[----:B------:R-:W3:Y:S08]  /*0190*/  I2F.RP R5, R15 ;  /* 0x0000000f00057306 */ /* 0x000ef00000209400 */
[----:B---3--:R-:W0:Y:S01]  /*01a0*/  MUFU.RCP R5, R5 ;  /* 0x0000000500057308 */ /* 0x008e220000001000 */
[----:B-1----:R-:W-:-:S02]  /*01b0*/  @!P2 LEA R6, P0, R7, R10, 0x2 ;  /* 0x0000000a0706a211 */ /* 0x002fc400078010ff */
[----:B0-----:R-:W-:-:S05]  /*01c0*/  IADD3 R2, PT, PT, R5, 0xffffffe, RZ ;  /* 0x0ffffffe05027810 */ /* 0x001fca0007ffe0ff */
[----:B------:R0:W1:Y:S01]  /*01d0*/  F2I.FTZ.U32.TRUNC.NTZ R3, R2 ;  /* 0x0000000200037305 */ /* 0x000062000021f000 */
[----:B------:R-:W-:-:S05]  /*01e0*/  @!P2 LEA.HI.X R7, R7, R11, R8, 0x2, P0 ;  /* 0x0000000b0707a211 */ /* 0x000fca00000f1408 */
[----:B------:R3:W4:Y:S01]  /*01f0*/  @!P2 LDG.E.128.CONSTANT R8, desc[UR6][R6.64] ;  /* 0x000000060608a981 */ /* 0x000722000c1e9d00 */
[----:B0-----:R-:W-:Y:S01]  /*0200*/  HFMA2 R2, -RZ, RZ, 0, 0 ;  /* 0x00000000ff027431 */ /* 0x001fe200000001ff */
[----:B-1----:R-:W-:-:S05]  /*0210*/  IADD3 R14, PT, PT, RZ, -R3, RZ ;  /* 0x80000003ff0e7210 */ /* 0x002fca0007ffe0ff */
[----:B---3--:R-:W-:Y:S01]  /*0220*/  IMAD R7, R14, R15, RZ ;  /* 0x0000000f0e077224 */ /* 0x008fe200078e02ff */
[----:B------:R-:W-:-:S03]  /*0230*/  IABS R6, R12 ;  /* 0x0000000c00067213 */ /* 0x000fc60000000000 */
[----:B------:R-:W-:-:S06]  /*0240*/  IMAD.HI.U32 R3, R3, R7, R2 ;  /* 0x0000000703037227 */ /* 0x000fcc00078e0002 */
[----:B------:R-:W-:-:S05]  /*0250*/  IMAD.HI.U32 R3, R3, R6, RZ ;  /* 0x0000000603037227 */ /* 0x000fca00078e00ff */
[----:B------:R-:W-:-:S05]  /*0260*/  IADD3 R5, PT, PT, -R3, RZ, RZ ;  /* 0x000000ff03057210 */ /* 0x000fca0007ffe1ff */
[----:B------:R-:W-:-:S05]  /*0270*/  IMAD R2, R15, R5, R6 ;  /* 0x000000050f027224 */ /* 0x000fca00078e0206 */
[----:B------:R-:W-:-:S13]  /*0280*/  ISETP.GT.U32.AND P1, PT, R15, R2, PT ;  /* 0x000000020f00720c */ /* 0x000fda0003f24070 */
[----:B------:R-:W-:-:S04]  /*0290*/  @!P1 IADD3 R2, PT, PT, R2, -R15, RZ ;  /* 0x8000000f02029210 */ /* 0x000fc80007ffe0ff */
[----:B------:R-:W-:Y:S02]  /*02a0*/  ISETP.GE.U32.AND P0, PT, R2, R15, PT ;  /* 0x0000000f0200720c */ /* 0x000fe40003f06070 */
[----:B------:R-:W-:Y:S01]  /*02b0*/  LOP3.LUT R2, R12, R17, RZ, 0x3c, !PT ;  /* 0x000000110c027212 */ /* 0x000fe200078e3cff */
[----:B------:R-:W0:Y:S01]  /*02c0*/  LDC.64 R14, c[0x0][0x3c0] ;  /* 0x0000f000ff0e7b82 */ /* 0x000e220000000a00 */
[----:B------:R-:W-:Y:S02]  /*02d0*/  @!P1 IADD3 R3, PT, PT, R3, 0x1, RZ ;  /* 0x0000000103039810 */ /* 0x000fe40007ffe0ff */
[----:B------:R-:W-:Y:S02]  /*02e0*/  ISETP.GE.AND P3, PT, R2, RZ, PT ;  /* 0x000000ff0200720c */ /* 0x000fe40003f66270 */
[----:B------:R-:W-:-:S05]  /*02f0*/  ISETP.NE.AND P1, PT, R17, RZ, PT ;  /* 0x000000ff1100720c */ /* 0x000fca0003f25270 */
[----:B------:R-:W-:-:S04]  /*0300*/  @P0 IADD3 R3, PT, PT, R3, 0x1, RZ ;  /* 0x0000000103030810 */ /* 0x000fc80007ffe0ff */
[----:B------:R-:W-:-:S04]  /*0310*/  MOV R16, R3 ;  /* 0x0000000300107202 */ /* 0x000fc80000000f00 */
[----:B------:R-:W-:Y:S02]  /*0320*/  @!P3 IADD3 R16, PT, PT, -R16, RZ, RZ ;  /* 0x000000ff1010b210 */ /* 0x000fe40007ffe1ff */
[----:B------:R-:W-:-:S04]  /*0330*/  @!P1 LOP3.LUT R16, RZ, R17, RZ, 0x33, !PT ;  /* 0x00000011ff109212 */ /* 0x000fc800078e33ff */
[----:B------:R-:W-:-:S04]  /*0340*/  IABS R7, R16 ;  /* 0x0000001000077213 */ /* 0x000fc80000000000 */
[----:B------:R-:W1:Y:S08]  /*0350*/  I2F.RP R5, R7 ;  /* 0x0000000700057306 */ /* 0x000e700000209400 */
[----:B-1----:R-:W1:Y:S02]  /*0360*/  MUFU.RCP R5, R5 ;  /* 0x0000000500057308 */ /* 0x002e640000001000 */
[----:B-1----:R-:W-:-:S06]  /*0370*/  IADD3 R2, PT, PT, R5, 0xffffffe, RZ ;  /* 0x0ffffffe05027810 */ /* 0x002fcc0007ffe0ff */
[----:B------:R1:W3:Y:S01]  /*0380*/  F2I.FTZ.U32.TRUNC.NTZ R3, R2 ;  /* 0x0000000200037305 */ /* 0x0002e2000021f000 */
[----:B0-----:R-:W-:Y:S01]  /*0390*/  ISETP.NE.U32.AND P0, PT, R14, RZ, PT ;  /* 0x000000ff0e00720c */ /* 0x001fe20003f05070 */
[----:B-1----:R-:W-:-:S03]  /*03a0*/  HFMA2 R2, -RZ, RZ, 0, 0 ;  /* 0x00000000ff027431 */ /* 0x002fc600000001ff */
[----:B------:R-:W-:Y:S02]  /*03b0*/  ISETP.NE.AND.EX P0, PT, R15, RZ, PT, P0 ;  /* 0x000000ff0f00720c */ /* 0x000fe40003f05300 */
[----:B---3--:R-:W-:-:S05]  /*03c0*/  IADD3 R6, PT, PT, RZ, -R3, RZ ;  /* 0x80000003ff067210 */ /* 0x008fca0007ffe0ff */
[----:B------:R-:W-:Y:S01]  /*03d0*/  IMAD R15, R6, R7, RZ ;  /* 0x00000007060f7224 */ /* 0x000fe200078e02ff */
[----:B------:R-:W-:Y:S02]  /*03e0*/  IABS R6, R13 ;  /* 0x0000000d00067213 */ /* 0x000fe40000000000 */
[----:B------:R-:W-:Y:S01]  /*03f0*/  IABS R12, R16 ;  /* 0x00000010000c7213 */ /* 0x000fe20000000000 */
[----:B------:R-:W-:-:S03]  /*0400*/  IMAD.HI.U32 R3, R3, R15, R2 ;  /* 0x0000000f03037227 */ /* 0x000fc600078e0002 */
[----:B------:R-:W-:-:S03]  /*0410*/  IADD3 R2, PT, PT, RZ, -R12, RZ ;  /* 0x8000000cff027210 */ /* 0x000fc60007ffe0ff */
[----:B------:R-:W-:-:S04]  /*0420*/  IMAD.HI.U32 R5, R3, R6, RZ ;  /* 0x0000000603057227 */ /* 0x000fc800078e00ff */
[----:B------:R-:W-:Y:S02]  /*0430*/  IMAD R6, R5, R2, R6 ;  /* 0x0000000205067224 */ /* 0x000fe400078e0206 */
[----:B------:R-:W0:Y:S02]  /*0440*/  @P0 LDC.64 R2, c[0x0][0x3c0] ;  /* 0x0000f000ff020b82 */ /* 0x000e240000000a00 */
[----:B0-----:R-:W-:-:S05]  /*0450*/  @P0 IMAD.WIDE.U32 R2, R13, 0x4, R2 ;  /* 0x000000040d020825 */ /* 0x001fca00078e0002 */
[----:B------:R0:W3:Y:S01]  /*0460*/  @P0 LDG.E.CONSTANT R232, desc[UR6][R2.64] ;  /* 0x0000000602e80981 */ /* 0x0000e2000c1e9900 */
[----:B------:R-:W-:Y:S01]  /*0470*/  ISETP.GT.U32.AND P3, PT, R7, R6, PT ;  /* 0x000000060700720c */ /* 0x000fe20003f64070 */
[----:B------:R-:W1:-:S12]  /*0480*/  @!P2 S2R R12, SR_CgaCtaId ;  /* 0x00000000000ca919 */ /* 0x000e580000008800 */
[----:B------:R-:W-:-:S04]  /*0490*/  @!P3 IADD3 R6, PT, PT, R6, -R7, RZ ;  /* 0x800000070606b210 */ /* 0x000fc80007ffe0ff */
[----:B------:R-:W-:Y:S02]  /*04a0*/  ISETP.GE.U32.AND P1, PT, R6, R7, PT ;  /* 0x000000070600720c */ /* 0x000fe40003f26070 */
[----:B------:R-:W-:Y:S02]  /*04b0*/  LOP3.LUT R6, R13, R16, RZ, 0x3c, !PT ;  /* 0x000000100d067212 */ /* 0x000fe400078e3cff */
[----:B------:R-:W-:Y:S02]  /*04c0*/  @!P3 IADD3 R5, PT, PT, R5, 0x1, RZ ;  /* 0x000000010505b810 */ /* 0x000fe40007ffe0ff */
[----:B------:R-:W-:Y:S02]  /*04d0*/  ISETP.GE.AND P4, PT, R6, RZ, PT ;  /* 0x000000ff0600720c */ /* 0x000fe40003f86270 */
[----:B------:R-:W-:-:S05]  /*04e0*/  ISETP.NE.AND P0, PT, R16, RZ, PT ;  /* 0x000000ff1000720c */ /* 0x000fca0003f05270 */
[----:B------:R-:W-:-:S04]  /*04f0*/  @P1 IADD3 R5, PT, PT, R5, 0x1, RZ ;  /* 0x0000000105051810 */ /* 0x000fc80007ffe0ff */
[----:B------:R-:W-:Y:S02]  /*0500*/  MOV R233, R5 ;  /* 0x0000000500e97202 */ /* 0x000fe40000000f00 */
[----:B0-----:R-:W-:Y:S02]  /*0510*/  MOV R2, 0xff7fffff ;  /* 0xff7fffff00027802 */ /* 0x001fe40000000f00 */
[----:B------:R-:W-:Y:S02]  /*0520*/  @!P4 IADD3 R233, PT, PT, -R233, RZ, RZ ;  /* 0x000000ffe9e9c210 */ /* 0x000fe40007ffe1ff */
[----:B------:R-:W-:Y:S02]  /*0530*/  @!P0 LOP3.LUT R233, RZ, R16, RZ, 0x33, !PT ;  /* 0x00000010ffe98212 */ /* 0x000fe400078e33ff */
[----:B--2---:R-:W-:-:S04]  /*0540*/  IADD3 R7, PT, PT, R0, 0x1f, RZ ;  /* 0x0000001f00077810 */ /* 0x004fc80007ffe0ff */
[----:B------:R-:W-:Y:S01]  /*0550*/  SHF.R.S32.HI R14, RZ, 0x1f, R7 ;  /* 0x0000001fff0e7819 */ /* 0x000fe20000011407 */
[----:B------:R0:W-:Y:S03]  /*0560*/  STL [R1+0x8c], R233 ;  /* 0x00008ce901007387 */ /* 0x0001e60000100800 */
[----:B------:R-:W-:Y:S01]  /*0570*/  LEA.HI R14, R14, R7, RZ, 0x5 ;  /* 0x000000070e0e7211 */ /* 0x000fe200078f28ff */
[----:B------:R0:W-:Y:S01]  /*0580*/  STL [R1], R2 ;  /* 0x0000000201007387 */ /* 0x0001e20000100800 */
[----:B------:R-:W-:Y:S02]  /*0590*/  SHF.R.U32.HI R6, RZ, 0x5, R4 ;  /* 0x00000005ff067819 */ /* 0x000fe40000011604 */
[----:B------:R-:W-:Y:S02]  /*05a0*/  SHF.R.S32.HI R13, RZ, 0x5, R14 ;  /* 0x00000005ff0d7819 */ /* 0x000fe4000001140e */
[----:B------:R-:W-:-:S02]  /*05b0*/  @!P2 MOV R7, 0x400 ;  /* 0x000004000007a802 */ /* 0x000fc40000000f00 */
[----:B------:R-:W-:Y:S02]  /*05c0*/  ISETP.GE.AND P1, PT, R6, R13, PT ;  /* 0x0000000d0600720c */ /* 0x000fe40003f26270 */
[----:B-1----:R-:W-:-:S04]  /*05d0*/  @!P2 LEA R7, R12, R7, 0x18 ;  /* 0x000000070c07a211 */ /* 0x002fc800078ec0ff */
[----:B------:R-:W-:Y:S01]  /*05e0*/  @!P2 LEA R7, R4, R7, 0x4 ;  /* 0x000000070407a211 */ /* 0x000fe200078e20ff */
[----:B------:R-:W-:Y:S04]  /*05f0*/  BSSY.RECONVERGENT B0, `(.L_x_23196) ;  /* 0x000020f000007945 */ /* 0x000fe80003800200 */
[----:B----4-:R0:W-:Y:S04]  /*0600*/  @!P2 STS.128 [R7], R8 ;  /* 0x000000080700a388 */ /* 0x0101e80000000c00 */
[----:B---3--:R0:W-:Y:S01]  /*0610*/  STL [R1+0x88], R232 ;  /* 0x000088e801007387 */ /* 0x0081e20000100800 */
[----:B------:R-:W-:Y:S06]  /*0620*/  BAR.SYNC.DEFER_BLOCKING 0x0 ;  /* 0x0000000000007b1d */ /* 0x000fec0000010000 */
[----:B------:R-:W-:Y:S05]  /*0630*/  @P1 BRA `(.L_x_23197) ;  /* 0x0000002000281947 */ /* 0x000fea0003800000 */
[----:B------:R-:W1:Y:S01]  /*0640*/  S2UR UR5, SR_CgaCtaId ;  /* 0x00000000000579c3 */ /* 0x000e620000008800 */
[----:B------:R-:W2:Y:S01]  /*0650*/  LDCU UR8, c[0x0][0x3b8] ;  /* 0x00007700ff0877ac */ /* 0x000ea20008000800 */
[----:B0-----:R-:W-:Y:S02]  /*0660*/  SHF.R.U32.HI R2, RZ, 0x3, R4 ;  /* 0x00000003ff027819 */ /* 0x001fe40000011604 */
[----:B------:R-:W-:Y:S01]  /*0670*/  MOV R3, RZ ;  /* 0x000000ff00037202 */ /* 0x000fe20000000f00 */
[----:B------:R-:W-:Y:S01]  /*0680*/  UMOV UR4, 0x400 ;  /* 0x0000040000047882 */ /* 0x000fe20000000000 */
[----:B------:R-:W-:Y:S01]  /*0690*/  LOP3.LUT R2, R2, 0x7c, RZ, 0xc0, !PT ;  /* 0x0000007c02027812 */ /* 0x000fe200078ec0ff */
[----:B------:R-:W0:Y:S01]  /*06a0*/  LDCU UR10, c[0x0][0x3d0] ;  /* 0x00007a00ff0a77ac */ /* 0x000e220008000800 */
[----:B------:R-:W-:Y:S01]  /*06b0*/  FSETP.NEU.FTZ.AND P3, PT, R232, RZ, PT ;  /* 0x000000ffe800720b */ /* 0x000fe20003f7d000 */
[----:B--2---:R-:W-:Y:S01]  /*06c0*/  IMAD R5, R18, UR8, RZ ;  /* 0x0000000812057c24 */ /* 0x004fe2000f8e02ff */
[----:B------:R-:W2:Y:S03]  /*06d0*/  LDCU.64 UR8, c[0x0][0x3a8] ;  /* 0x00007500ff0877ac */ /* 0x000ea60008000a00 */
[----:B------:R-:W-:Y:S01]  /*06e0*/  IMAD.WIDE R2, R5, 0x4, R2 ;  /* 0x0000000405027825 */ /* 0x000fe200078e0202 */
[----:B-1----:R-:W-:Y:S01]  /*06f0*/  ULEA UR15, UR5, UR4, 0x18 ;  /* 0x00000004050f7291 */ /* 0x002fe2000f8ec0ff */
[----:B------:R-:W-:Y:S01]  /*0700*/  SHF.L.U32 R5, R4, 0x2, RZ ;  /* 0x0000000204057819 */ /* 0x000fe200000006ff */
[----:B------:R-:W-:-:S03]  /*0710*/  UIADD3 UR4, UPT, UPT, UR4, 0x420, URZ ;  /* 0x0000042004047890 */ /* 0x000fc6000fffe0ff */
[----:B------:R-:W-:Y:S01]  /*0720*/  LOP3.LUT R5, R5, 0x7c, RZ, 0xc0, !PT ;  /* 0x0000007c05057812 */ /* 0x000fe200078ec0ff */
[----:B------:R-:W-:-:S03]  /*0730*/  ULEA UR4, UR5, UR4, 0x18 ;  /* 0x0000000405047291 */ /* 0x000fc6000f8ec0ff */
[----:B------:R-:W1:Y:S04]  /*0740*/  LDS.128 R16, [UR15] ;  /* 0x0000000fff107984 */ /* 0x000e680008000c00 */
[----:B------:R-:W3:Y:S01]  /*0750*/  LDS.128 R12, [UR15+0x10] ;  /* 0x0000100fff0c7984 */ /* 0x000ee20008000c00 */
[----:B--2---:R-:W-:-:S03]  /*0760*/  IADD3 R7, P0, PT, R2, UR8, RZ ;  /* 0x0000000802077c10 */ /* 0x004fc6000ff1e0ff */
[----:B------:R-:W2:Y:S01]  /*0770*/  LDS.128 R8, [UR15+0x20] ;  /* 0x0000200fff087984 */ /* 0x000ea20008000c00 */
[----:B------:R-:W-:Y:S02]  /*0780*/  IADD3.X R2, PT, PT, R3, UR9, RZ, P0, !PT ;  /* 0x0000000903027c10 */ /* 0x000fe400087fe4ff */
[----:B------:R-:W-:Y:S01]  /*0790*/  LEA R3, R6, R5, 0x7 ;  /* 0x0000000506037211 */ /* 0x000fe200078e38ff */
[----:B------:R-:W-:Y:S03]  /*07a0*/  LDS.128 R248, [UR15+0x60] ;  /* 0x0000600ffff87984 */ /* 0x000fe60008000c00 */
[----:B------:R-:W-:Y:S01]  /*07b0*/  IADD3 R3, PT, PT, R3, UR4, RZ ;  /* 0x0000000403037c10 */ /* 0x000fe2000fffe0ff */
[----:B------:R-:W-:Y:S04]  /*07c0*/  LDS.128 R244, [UR15+0x70] ;  /* 0x0000700ffff47984 */ /* 0x000fe80008000c00 */
[----:B------:R-:W-:Y:S04]  /*07d0*/  LDS.128 R20, [UR15+0xb0] ;  /* 0x0000b00fff147984 */ /* 0x000fe80008000c00 */
[----:B------:R-:W-:Y:S04]  /*07e0*/  LDS.128 R24, [UR15+0xc0] ;  /* 0x0000c00fff187984 */ /* 0x000fe80008000c00 */
[----:B------:R-:W-:Y:S04]  /*07f0*/  LDS.128 R28, [UR15+0xd0] ;  /* 0x0000d00fff1c7984 */ /* 0x000fe80008000c00 */
[----:B------:R-:W-:Y:S04]  /*0800*/  LDS.128 R32, [UR15+0xe0] ;  /* 0x0000e00fff207984 */ /* 0x000fe80008000c00 */
[----:B------:R-:W-:Y:S04]  /*0810*/  LDS.128 R36, [UR15+0xf0] ;  /* 0x0000f00fff247984 */ /* 0x000fe80008000c00 */
[----:B-1----:R-:W-:Y:S04]  /*0820*/  STL.64 [R1+0x58], R16 ;  /* 0x0000581001007387 */ /* 0x002fe80000100a00 */
[----:B------:R-:W-:Y:S04]  /*0830*/  STL.64 [R1+0x60], R18 ;  /* 0x0000601201007387 */ /* 0x000fe80000100a00 */
[----:B------:R-:W1:Y:S04]  /*0840*/  LDS.128 R16, [UR15+0x30] ;  /* 0x0000300fff107984 */ /* 0x000e680008000c00 */
[----:B---3--:R-:W-:Y:S04]  /*0850*/  STL.64 [R1+0x48], R12 ;  /* 0x0000480c01007387 */ /* 0x008fe80000100a00 */
[----:B------:R-:W-:Y:S04]  /*0860*/  STL.64 [R1+0x50], R14 ;  /* 0x0000500e01007387 */ /* 0x000fe80000100a00 */
[----:B------:R-:W3:Y:S04]  /*0870*/  LDS.128 R12, [UR15+0x40] ;  /* 0x0000400fff0c7984 */ /* 0x000ee80008000c00 */
[----:B--2---:R-:W-:Y:S04]  /*0880*/  STL.64 [R1+0x38], R8 ;  /* 0x0000380801007387 */ /* 0x004fe80000100a00 */
[----:B------:R-:W-:Y:S04]  /*0890*/  STL.64 [R1+0x40], R10 ;  /* 0x0000400a01007387 */ /* 0x000fe80000100a00 */
[----:B------:R-:W2:Y:S04]  /*08a0*/  LDS.128 R8, [UR15+0x50] ;  /* 0x0000500fff087984 */ /* 0x000ea80008000c00 */
[----:B------:R-:W4:Y:S04]  /*08b0*/  LDS.128 R40, [UR15+0x100] ;  /* 0x0001000fff287984 */ /* 0x000f280008000c00 */
[----:B------:R-:W0:Y:S04]  /*08c0*/  LDS.128 R44, [UR15+0x110] ;  /* 0x0001100fff2c7984 */ /* 0x000e280008000c00 */
[----:B------:R-:W0:Y:S04]  /*08d0*/  LDS.128 R48, [UR15+0x120] ;  /* 0x0001200fff307984 */ /* 0x000e280008000c00 */
        /* <DEDUP_REMOVED lines=8> */
[----:B------:R-:W-:Y:S04]  /*0960*/  STL [R1+0x6c], R7 ;  /* 0x00006c0701007387 */ /* 0x000fe80000100800 */
[----:B------:R0:W-:Y:S04]  /*0970*/  STL [R1+0x68], R2 ;  /* 0x0000680201007387 */ /* 0x0001e80000100800 */
[----:B------:R-:W2:Y:S04]  /*0980*/  LDS.128 R8, [UR15+0x80] ;  /* 0x0000800fff087984 */ /* 0x000ea80008000c00 */
[----:B------:R-:W1:Y:S01]  /*0990*/  LDS.128 R52, [UR15+0x130] ;  /* 0x0001300fff347984 */ /* 0x000e620008000c00 */
[----:B0-----:R-:W-:-:S03]  /*09a0*/  IMAD R2, R233, UR10, RZ ;  /* 0x0000000ae9027c24 */ /* 0x001fc6000f8e02ff */
[----:B------:R-:W0:Y:S02]  /*09b0*/  LDS.128 R56, [UR15+0x140] ;  /* 0x0001400fff387984 */ /* 0x000e240008000c00 */
[----:B------:R-:W-:Y:S02]  /*09c0*/  IADD3 R232, P0, PT, R5, R2, RZ ;  /* 0x0000000205e87210 */ /* 0x000fe40007f1e0ff */
[----:B------:R-:W0:Y:S01]  /*09d0*/  LDS.128 R60, [UR15+0x150] ;  /* 0x0001500fff3c7984 */ /* 0x000e220008000c00 */
[----:B------:R-:W-:Y:S02]  /*09e0*/  IADD3 R5, PT, PT, -R0, R4, RZ ;  /* 0x0000000400057210 */ /* 0x000fe40007ffe1ff */
[----:B------:R-:W-:Y:S01]  /*09f0*/  IADD3 R4, PT, PT, R4, 0x1, RZ ;  /* 0x0000000104047810 */ /* 0x000fe20007ffe0ff */
[----:B------:R-:W0:Y:S01]  /*0a00*/  LDS.128 R64, [UR15+0x160] ;  /* 0x0001600fff407984 */ /* 0x000e220008000c00 */
[----:B------:R-:W-:Y:S02]  /*0a10*/  LEA.HI.X.SX32 R233, R2, RZ, 0x1, P0 ;  /* 0x000000ff02e97211 */ /* 0x000fe400000f0eff */
[----:B------:R-:W-:Y:S01]  /*0a20*/  MOV R2, 0xff7fffff ;  /* 0xff7fffff00027802 */ /* 0x000fe20000000f00 */
[----:B------:R-:W0:Y:S04]  /*0a30*/  LDS.128 R68, [UR15+0x170] ;  /* 0x0001700fff447984 */ /* 0x000e280008000c00 */
        /* <DEDUP_REMOVED lines=40> */
[----:B------:R0:W-:Y:S04]  /*0cc0*/  STL [R1+0x78], R5 ;  /* 0x0000780501007387 */ /* 0x0001e80000100800 */
[----:B------:R0:W-:Y:S04]  /*0cd0*/  STL [R1+0x7c], R6 ;  /* 0x00007c0601007387 */ /* 0x0001e80000100800 */
[----:B------:R0:W-:Y:S04]  /*0ce0*/  STL [R1+0x70], R4 ;  /* 0x0000700401007387 */ /* 0x0001e80000100800 */
[----:B------:R0:W-:Y:S04]  /*0cf0*/  STL [R1+0x74], R3 ;  /* 0x0000740301007387 */ /* 0x0001e80000100800 */
[----:B------:R0:W-:Y:S04]  /*0d00*/  STL [R1], R2 ;  /* 0x0000000201007387 */ /* 0x0001e80000100800 */
[----:B-1234-:R0:W-:Y:S02]  /*0d10*/  STL.64 [R1+0x80], R232 ;  /* 0x000080e801007387 */ /* 0x01e1e40000100a00 */
.L_x_23198:
[----:B0-----:R-:W2:Y:S04]  /*0d20*/  LDL R3, [R1+0x68] ;  /* 0x0000680001037983 */ /* 0x001ea80000100800 */
[----:B------:R-:W2:Y:S04]  /*0d30*/  LDL R2, [R1+0x6c] ;  /* 0x00006c0001027983 */ /* 0x000ea80000100800 */
[----:B------:R-:W3:Y:S04]  /*0d40*/  LDL.64 R6, [R1+0x80] ;  /* 0x0000800001067983 */ /* 0x000ee80000100a00 */
[----:B------:R-:W-:Y:S04]  /*0d50*/  STL [R1+0xb4], R224 ;  /* 0x0000b4e001007387 */ /* 0x000fe80000100800 */
[----:B------:R-:W-:Y:S04]  /*0d60*/  STL [R1+0xb0], R225 ;  /* 0x0000b0e101007387 */ /* 0x000fe80000100800 */
[----:B------:R-:W-:Y:S04]  /*0d70*/  STL [R1+0xac], R223 ;  /* 0x0000acdf01007387 */ /* 0x000fe80000100800 */
[----:B------:R-:W-:Y:S04]  /*0d80*/  STL [R1+0xa8], R226 ;  /* 0x0000a8e201007387 */ /* 0x000fe80000100800 */
[----:B------:R-:W-:Y:S04]  /*0d90*/  STL [R1+0xa4], R228 ;  /* 0x0000a4e401007387 */ /* 0x000fe80000100800 */
[----:B------:R-:W-:Y:S04]  /*0da0*/  STL [R1+0xa0], R229 ;  /* 0x0000a0e501007387 */ /* 0x000fe80000100800 */
[----:B------:R-:W-:Y:S04]  /*0db0*/  STL [R1+0x9c], R227 ;  /* 0x00009ce301007387 */ /* 0x000fe80000100800 */
[----:B------:R0:W-:Y:S04]  /*0dc0*/  STL [R1+0x98], R230 ;  /* 0x000098e601007387 */ /* 0x0001e80000100800 */
[----:B------:R1:W-:Y:S04]  /*0dd0*/  STL [R1+0x94], R231 ;  /* 0x000094e701007387 */ /* 0x0003e80000100800 */
[----:B------:R4:W-:Y:S04]  /*0de0*/  STL [R1+0x90], R0 ;  /* 0x0000900001007387 */ /* 0x0009e80000100800 */
[----:B0-----:R-:W5:Y:S04]  /*0df0*/  LDL R230, [R1+0x4c] ;  /* 0x00004c0001e67983 */ /* 0x001f680000100800 */
[----:B-1----:R-:W5:Y:S04]  /*0e00*/  LDL R231, [R1+0x48] ;  /* 0x0000480001e77983 */ /* 0x002f680000100800 */
[----:B------:R-:W5:Y:S04]  /*0e10*/  LDL R227, [R1+0x50] ;  /* 0x0000500001e37983 */ /* 0x000f680000100800 */
[----:B------:R-:W5:Y:S04]  /*0e20*/  LDL R226, [R1+0x54] ;  /* 0x0000540001e27983 */ /* 0x000f680000100800 */
[----:B------:R-:W5:Y:S04]  /*0e30*/  LDL R229, [R1+0x58] ;  /* 0x0000580001e57983 */ /* 0x000f680000100800 */
[----:B------:R-:W5:Y:S04]  /*0e40*/  LDL R228, [R1+0x5c] ;  /* 0x00005c0001e47983 */ /* 0x000f680000100800 */
[----:B------:R-:W5:Y:S04]  /*0e50*/  LDL R224, [R1+0x60] ;  /* 0x0000600001e07983 */ /* 0x000f680000100800 */
[----:B----4-:R-:W4:Y:S04]  /*0e60*/  LDL R0, [R1+0x64] ;  /* 0x0000640001007983 */ /* 0x010f280000100800 */
[----:B------:R-:W4:Y:S04]  /*0e70*/  LDL R241, [R1+0x38] ;  /* 0x0000380001f17983 */ /* 0x000f280000100800 */
[----:B------:R-:W4:Y:S04]  /*0e80*/  LDL R225, [R1+0x40] ;  /* 0x0000400001e17983 */ /* 0x000f280000100800 */
[----:B------:R-:W4:Y:S04]  /*0e90*/  LDL R240, [R1+0x3c] ;  /* 0x00003c0001f07983 */ /* 0x000f280000100800 */
[----:B------:R-:W4:Y:S04]  /*0ea0*/  LDL R223, [R1+0x44] ;  /* 0x0000440001df7983 */ /* 0x000f280000100800 */
[----:B--2---:R-:W3:Y:S02]  /*0eb0*/  LDG.E.CONSTANT R4, desc[UR6][R2.64] ;  /* 0x0000000602047981 */ /* 0x004ee4000c1e9900 */
[----:B---3--:R-:W-:-:S03]  /*0ec0*/  IMAD.WIDE R4, R4, UR11, R6 ;  /* 0x0000000b04047c25 */ /* 0x008fc6000f8e0206 */
[----:B------:R-:W-:-:S04]  /*0ed0*/  LEA R2, P0, R4, UR12, 0x2 ;  /* 0x0000000c04027c11 */ /* 0x000fc8000f8010ff */
[----:B------:R-:W-:-:S05]  /*0ee0*/  LEA.HI.X R3, R4, UR13, R5, 0x2, P0 ;  /* 0x0000000d04037c11 */ /* 0x000fca00080f1405 */
[----:B------:R-:W5:Y:S04]  /*0ef0*/  LDG.E.128.CONSTANT R4, desc[UR6][R2.64+0x200] ;  /* 0x0002000602047981 */ /* 0x000f68000c1e9d00 */
[----:B------:R-:W2:Y:S04]  /*0f00*/  LDG.E.128.CONSTANT R236, desc[UR6][R2.64] ;  /* 0x0000000602ec7981 */ /* 0x000ea8000c1e9d00 */
[----:B------:R-:W3:Y:S01]  /*0f10*/  LDG.E.128.CONSTANT R232, desc[UR6][R2.64+0x400] ;  /* 0x0004000602e87981 */ /* 0x000ee2000c1e9d00 */
[----:B-----5:R-:W-:Y:S01]  /*0f20*/  FMUL.FTZ R4, R231, R4 ;  /* 0x00000004e7047220 */ /* 0x020fe20000410000 */
[----:B------:R-:W-:Y:S01]  /*0f30*/  FMUL.FTZ R5, R230, R5 ;  /* 0x00000005e6057220 */ /* 0x000fe20000410000 */
[----:B------:R-:W-:Y:S01]  /*0f40*/  FMUL.FTZ R6, R227, R6 ;  /* 0x00000006e3067220 */ /* 0x000fe20000410000 */
[----:B------:R-:W-:Y:S01]  /*0f50*/  FMUL.FTZ R7, R226, R7 ;  /* 0x00000007e2077220 */ /* 0x000fe20000410000 */
[----:B--2---:R-:W-:Y:S01]  /*0f60*/  FFMA.FTZ R4, R229, R236, R4 ;  /* 0x000000ece5047223 */ /* 0x004fe20000010004 */
[----:B------:R-:W-:Y:S01]  /*0f70*/  FFMA.FTZ R5, R228, R237, R5 ;  /* 0x000000ede4057223 */ /* 0x000fe20000010005 */
[----:B------:R-:W-:Y:S01]  /*0f80*/  FFMA.FTZ R224, R224, R238, R6 ;  /* 0x000000eee0e07223 */ /* 0x000fe20000010006 */
[----:B----4-:R-:W-:Y:S01]  /*0f90*/  FFMA.FTZ R252, R0, R239, R7 ;  /* 0x000000ef00fc7223 */ /* 0x010fe20000010007 */
[----:B------:R-:W2:Y:S04]  /*0fa0*/  LDL R226, [R1+0x28] ;  /* 0x0000280001e27983 */ /* 0x000ea80000100800 */
[----:B------:R-:W2:Y:S04]  /*0fb0*/  LDG.E.128.CONSTANT R236, desc[UR6][R2.64+0x600] ;  /* 0x0006000602ec7981 */ /* 0x000ea8000c1e9d00 */
[----:B------:R-:W4:Y:S04]  /*0fc0*/  LDL R228, [R1+0x2c] ;  /* 0x00002c0001e47983 */ /* 0x000f280000100800 */
[----:B------:R-:W5:Y:S04]  /*0fd0*/  LDL R229, [R1+0x30] ;  /* 0x0000300001e57983 */ /* 0x000f680000100800 */
[----:B------:R-:W5:Y:S01]  /*0fe0*/  LDL R227, [R1+0x34] ;  /* 0x0000340001e37983 */ /* 0x000f620000100800 */
[----:B---3--:R-:W-:Y:S01]  /*0ff0*/  FFMA.FTZ R232, R241, R232, R4 ;  /* 0x000000e8f1e87223 */ /* 0x008fe20000010004 */
[----:B------:R-:W-:-:S02]  /*1000*/  FFMA.FTZ R234, R225, R234, R224 ;  /* 0x000000eae1ea7223 */ /* 0x000fc400000100e0 */
[----:B------:R-:W3:Y:S01]  /*1010*/  LDL R231, [R1+0x20] ;  /* 0x0000200001e77983 */ /* 0x000ee20000100800 */
[----:B------:R-:W-:Y:S01]  /*1020*/  FFMA.FTZ R233, R240, R233, R5 ;  /* 0x000000e9f0e97223 */ /* 0x000fe20000010005 */
[----:B------:R-:W-:Y:S02]  /*1030*/  FFMA.FTZ R235, R223, R235, R252 ;  /* 0x000000ebdfeb7223 */ /* 0x000fe400000100fc */
[----:B------:R-:W3:Y:S04]  /*1040*/  LDL R230, [R1+0x10] ;  /* 0x0000100001e67983 */ /* 0x000ee80000100800 */
[----:B------:R-:W3:Y:S04]  /*1050*/  LDL R0, [R1+0x14] ;  /* 0x0000140001007983 */ /* 0x000ee80000100800 */
[----:B------:R-:W3:Y:S04]  /*1060*/  LDL.LU R224, [R1+0xb4] ;  /* 0x0000b40001e07983 */ /* 0x000ee80000300800 */
[----:B------:R-:W3:Y:S04]  /*1070*/  LDL.LU R225, [R1+0xb0] ;  /* 0x0000b00001e17983 */ /* 0x000ee80000300800 */
[----:B------:R-:W3:Y:S04]  /*1080*/  LDL.LU R223, [R1+0xac] ;  /* 0x0000ac0001df7983 */ /* 0x000ee80000300800 */
[----:B------:R-:W3:Y:S04]  /*1090*/  LDL R252, [R1+0x24] ;  /* 0x0000240001fc7983 */ /* 0x000ee80000100800 */
[----:B------:R-:W3:Y:S04]  /*10a0*/  LDG.E.128.CONSTANT R240, desc[UR6][R2.64+0x800] ;  /* 0x0008000602f07981 */ /* 0x000ee8000c1e9d00 */
[----:B------:R-:W3:Y:S01]  /*10b0*/  LDG.E.128.CONSTANT R4, desc[UR6][R2.64+0xa00] ;  /* 0x000a000602047981 */ /* 0x000ee2000c1e9d00 */
[----:B--2---:R-:W-:-:S03]  /*10c0*/  FFMA.FTZ R232, R226, R236, R232 ;  /* 0x000000ece2e87223 */ /* 0x004fc600000100e8 */
[----:B------:R-:W2:Y:S01]  /*10d0*/  LDL.LU R226, [R1+0xa8] ;  /* 0x0000a80001e27983 */ /* 0x000ea20000300800 */
[----:B----4-:R-:W-:-:S03]  /*10e0*/  FFMA.FTZ R233, R228, R237, R233 ;  /* 0x000000ede4e97223 */ /* 0x010fc600000100e9 */
[----:B------:R-:W4:Y:S01]  /*10f0*/  LDL R236, [R1+0xc] ;  /* 0x00000c0001ec7983 */ /* 0x000f220000100800 */
[----:B-----5:R-:W-:-:S03]  /*1100*/  FFMA.FTZ R234, R229, R238, R234 ;  /* 0x000000eee5ea7223 */ /* 0x020fc600000100ea */
[----:B------:R-:W5:Y:S01]  /*1110*/  LDL.LU R228, [R1+0xa4] ;  /* 0x0000a40001e47983 */ /* 0x000f620000300800 */
[----:B------:R-:W-:-:S03]  /*1120*/  FFMA.FTZ R235, R227, R239, R235 ;  /* 0x000000efe3eb7223 */ /* 0x000fc600000100eb */
[----:B------:R-:W2:Y:S04]  /*1130*/  LDL R237, [R1+0x8] ;  /* 0x0000080001ed7983 */ /* 0x000ea80000100800 */
[----:B------:R-:W5:Y:S04]  /*1140*/  LDL.LU R229, [R1+0xa0] ;  /* 0x0000a00001e57983 */ /* 0x000f680000300800 */
[----:B------:R-:W4:Y:S04]  /*1150*/  LDL R238, [R1+0x1c] ;  /* 0x00001c0001ee7983 */ /* 0x000f280000100800 */
[----:B------:R-:W5:Y:S04]  /*1160*/  LDL.LU R227, [R1+0x9c] ;  /* 0x00009c0001e37983 */ /* 0x000f680000300800 */
[----:B------:R-:W2:Y:S01]  /*1170*/  LDL R239, [R1+0x18] ;  /* 0x0000180001ef7983 */ /* 0x000ea20000100800 */
[----:B---3--:R-:W-:Y:S01]  /*1180*/  FFMA.FTZ R231, R231, R242, R234 ;  /* 0x000000f2e7e77223 */ /* 0x008fe200000100ea */
[----:B------:R-:W-:Y:S01]  /*1190*/  FFMA.FTZ R252, R252, R243, R235 ;  /* 0x000000f3fcfc7223 */ /* 0x000fe200000100eb */
[----:B----4-:R-:W-:-:S04]  /*11a0*/  FFMA.FTZ R233, R238, R241, R233 ;  /* 0x000000f1eee97223 */ /* 0x010fc800000100e9 */
[----:B------:R-:W-:Y:S01]  /*11b0*/  FFMA.FTZ R5, R236, R5, R233 ;  /* 0x00000005ec057223 */ /* 0x000fe200000100e9 */
[----:B--2---:R-:W-:Y:S02]  /*11c0*/  FFMA.FTZ R232, R239, R240, R232 ;  /* 0x000000f0efe87223 */ /* 0x004fe400000100e8 */
[----:B------:R-:W2:Y:S02]  /*11d0*/  LDG.E.128.CONSTANT R240, desc[UR6][R2.64+0xe00] ;  /* 0x000e000602f07981 */ /* 0x000ea4000c1e9d00 */
[----:B------:R-:W-:Y:S02]  /*11e0*/  FFMA.FTZ R4, R237, R4, R232 ;  /* 0x00000004ed047223 */ /* 0x000fe400000100e8 */
[----:B------:R-:W3:Y:S04]  /*11f0*/  LDG.E.128.CONSTANT R236, desc[UR6][R2.64+0xc00] ;  /* 0x000c000602ec7981 */ /* 0x000ee8000c1e9d00 */
[----:B------:R-:W4:Y:S01]  /*1200*/  LDG.E.128.CONSTANT R232, desc[UR6][R2.64+0x1000] ;  /* 0x0010000602e87981 */ /* 0x000f22000c1e9d00 */
[----:B------:R-:W-:Y:S01]  /*1210*/  FFMA.FTZ R6, R230, R6, R231 ;  /* 0x00000006e6067223 */ /* 0x000fe200000100e7 */
[----:B------:R-:W-:Y:S01]  /*1220*/  FFMA.FTZ R7, R0, R7, R252 ;  /* 0x0000000700077223 */ /* 0x000fe200000100fc */
[----:B---3--:R-:W-:Y:S01]  /*1230*/  FFMA.FTZ R4, R248, R236, R4 ;  /* 0x000000ecf8047223 */ /* 0x008fe20000010004 */
[----:B------:R-:W-:Y:S01]  /*1240*/  FFMA.FTZ R5, R249, R237, R5 ;  /* 0x000000edf9057223 */ /* 0x000fe20000010005 */
[----:B------:R-:W-:Y:S01]  /*1250*/  FFMA.FTZ R6, R250, R238, R6 ;  /* 0x000000eefa067223 */ /* 0x000fe20000010006 */
[----:B------:R-:W-:-:S02]  /*1260*/  FFMA.FTZ R7, R251, R239, R7 ;  /* 0x000000effb077223 */ /* 0x000fc40000010007 */
[----:B------:R-:W3:Y:S01]  /*1270*/  LDG.E.128.CONSTANT R236, desc[UR6][R2.64+0x1200] ;  /* 0x0012000602ec7981 */ /* 0x000ee2000c1e9d00 */
[----:B--2---:R-:W-:Y:S01]  /*1280*/  FFMA.FTZ R4, R244, R240, R4 ;  /* 0x000000f0f4047223 */ /* 0x004fe20000010004 */
[----:B------:R-:W-:Y:S01]  /*1290*/  FFMA.FTZ R5, R245, R241, R5 ;  /* 0x000000f1f5057223 */ /* 0x000fe20000010005 */
[----:B------:R-:W-:Y:S01]  /*12a0*/  FFMA.FTZ R0, R246, R242, R6 ;  /* 0x000000f2f6007223 */ /* 0x000fe20000010006 */
[----:B------:R-:W-:Y:S02]  /*12b0*/  FFMA.FTZ R252, R247, R243, R7 ;  /* 0x000000f3f7fc7223 */ /* 0x000fe40000010007 */
[----:B------:R-:W2:Y:S01]  /*12c0*/  LDG.E.128.CONSTANT R240, desc[UR6][R2.64+0x1400] ;  /* 0x0014000602f07981 */ /* 0x000ea2000c1e9d00 */
[----:B----4-:R-:W-:Y:S01]  /*12d0*/  FFMA.FTZ R232, R8, R232, R4 ;  /* 0x000000e808e87223 */ /* 0x010fe20000010004 */
[----:B------:R-:W-:Y:S02]  /*12e0*/  FFMA.FTZ R233, R9, R233, R5 ;  /* 0x000000e909e97223 */ /* 0x000fe40000010005 */
        /* <DEDUP_REMOVED lines=236> */
[----:B------:R-:W-:Y:S01]  /*21b0*/  FFMA.FTZ R252, R199, R243, R7 ;  /* 0x000000f3c7fc7223 */ /* 0x000fe20000010007 */
[----:B----4-:R-:W-:Y:S01]  /*21c0*/  FFMA.FTZ R232, R200, R232, R4 ;  /* 0x000000e8c8e87223 */ /* 0x010fe20000010004 */
[----:B------:R-:W-:Y:S01]  /*21d0*/  FFMA.FTZ R233, R201, R233, R5 ;  /* 0x000000e9c9e97223 */ /* 0x000fe20000010005 */
[----:B------:R-:W2:Y:S04]  /*21e0*/  LDG.E.128.CONSTANT R240, desc[UR6][R2.64+0x7600] ;  /* 0x0076000602f07981 */ /* 0x000ea8000c1e9d00 */
[----:B------:R-:W4:Y:S01]  /*21f0*/  LDG.E.128.CONSTANT R4, desc[UR6][R2.64+0x7200] ;  /* 0x0072000602047981 */ /* 0x000f22000c1e9d00 */
[----:B------:R-:W-:Y:S01]  /*2200*/  FFMA.FTZ R234, R202, R234, R0 ;  /* 0x000000eacaea7223 */ /* 0x000fe20000010000 */
[----:B------:R-:W-:Y:S01]  /*2210*/  FFMA.FTZ R235, R203, R235, R252 ;  /* 0x000000ebcbeb7223 */ /* 0x000fe200000100fc */
[----:B----4-:R-:W-:Y:S01]  /*2220*/  FFMA.FTZ R4, R204, R4, R232 ;  /* 0x00000004cc047223 */ /* 0x010fe200000100e8 */
[----:B------:R-:W-:Y:S01]  /*2230*/  FFMA.FTZ R5, R205, R5, R233 ;  /* 0x00000005cd057223 */ /* 0x000fe200000100e9 */
[----:B------:R-:W-:Y:S01]  /*2240*/  FFMA.FTZ R6, R206, R6, R234 ;  /* 0x00000006ce067223 */ /* 0x000fe200000100ea */
[----:B------:R-:W-:Y:S01]  /*2250*/  FFMA.FTZ R7, R207, R7, R235 ;  /* 0x00000007cf077223 */ /* 0x000fe200000100eb */
[----:B---3--:R-:W-:Y:S01]  /*2260*/  FFMA.FTZ R4, R208, R236, R4 ;  /* 0x000000ecd0047223 */ /* 0x008fe20000010004 */
[----:B------:R-:W-:Y:S01]  /*2270*/  FFMA.FTZ R5, R209, R237, R5 ;  /* 0x000000edd1057223 */ /* 0x000fe20000010005 */
[----:B------:R-:W-:Y:S01]  /*2280*/  FFMA.FTZ R6, R210, R238, R6 ;  /* 0x000000eed2067223 */ /* 0x000fe20000010006 */
[----:B------:R-:W-:Y:S01]  /*2290*/  FFMA.FTZ R7, R211, R239, R7 ;  /* 0x000000efd3077223 */ /* 0x000fe20000010007 */
[----:B------:R-:W3:Y:S04]  /*22a0*/  LDG.E.128.CONSTANT R232, desc[UR6][R2.64+0x7a00] ;  /* 0x007a000602e87981 */ /* 0x000ee8000c1e9d00 */
[----:B------:R-:W4:Y:S01]  /*22b0*/  LDG.E.128.CONSTANT R236, desc[UR6][R2.64+0x7800] ;  /* 0x0078000602ec7981 */ /* 0x000f22000c1e9d00 */
[----:B--2---:R-:W-:Y:S01]  /*22c0*/  FFMA.FTZ R231, R212, R240, R4 ;  /* 0x000000f0d4e77223 */ /* 0x004fe20000010004 */
[----:B------:R-:W-:Y:S01]  /*22d0*/  FFMA.FTZ R230, R213, R241, R5 ;  /* 0x000000f1d5e67223 */ /* 0x000fe20000010005 */
[----:B------:R-:W-:Y:S01]  /*22e0*/  FFMA.FTZ R0, R214, R242, R6 ;  /* 0x000000f2d6007223 */ /* 0x000fe20000010006 */
[----:B------:R-:W-:-:S02]  /*22f0*/  FFMA.FTZ R252, R215, R243, R7 ;  /* 0x000000f3d7fc7223 */ /* 0x000fc40000010007 */
[----:B------:R-:W2:Y:S04]  /*2300*/  LDG.E.128.CONSTANT R4, desc[UR6][R2.64+0x7c00] ;  /* 0x007c000602047981 */ /* 0x000ea8000c1e9d00 */
[----:B------:R0:W5:Y:S02]  /*2310*/  LDG.E.128.CONSTANT R240, desc[UR6][R2.64+0x7e00] ;  /* 0x007e000602f07981 */ /* 0x000164000c1e9d00 */
[----:B0-----:R-:W-:Y:S02]  /*2320*/  MOV R3, R230 ;  /* 0x000000e600037202 */ /* 0x001fe40000000f00 */
[----:B------:R-:W5:Y:S01]  /*2330*/  LDL.LU R230, [R1+0x98] ;  /* 0x0000980001e67983 */ /* 0x000f620000300800 */
[----:B----4-:R-:W-:Y:S02]  /*2340*/  FFMA.FTZ R2, R216, R236, R231 ;  /* 0x000000ecd8027223 */ /* 0x010fe400000100e7 */
[----:B------:R-:W-:Y:S01]  /*2350*/  FFMA.FTZ R3, R217, R237, R3 ;  /* 0x000000edd9037223 */ /* 0x000fe20000010003 */
[----:B------:R-:W4:Y:S01]  /*2360*/  LDL.LU R231, [R1+0x94] ;  /* 0x0000940001e77983 */ /* 0x000f220000300800 */
[----:B------:R-:W-:Y:S01]  /*2370*/  FFMA.FTZ R238, R218, R238, R0 ;  /* 0x000000eedaee7223 */ /* 0x000fe20000010000 */
[----:B---3--:R-:W-:-:S02]  /*2380*/  FFMA.FTZ R2, R220, R232, R2 ;  /* 0x000000e8dc027223 */ /* 0x008fc40000010002 */
[----:B------:R-:W3:Y:S01]  /*2390*/  LDL.LU R0, [R1+0x90] ;  /* 0x0000900001007983 */ /* 0x000ee20000300800 */
[----:B------:R-:W-:Y:S01]  /*23a0*/  FFMA.FTZ R3, R221, R233, R3 ;  /* 0x000000e9dd037223 */ /* 0x000fe20000010003 */
[----:B------:R-:W-:Y:S02]  /*23b0*/  FFMA.FTZ R232, R219, R239, R252 ;  /* 0x000000efdbe87223 */ /* 0x000fe400000100fc */
[----:B------:R-:W3:Y:S04]  /*23c0*/  LDL.LU R237, [R1+0x68] ;  /* 0x0000680001ed7983 */ /* 0x000ee80000300800 */
[----:B------:R-:W3:Y:S04]  /*23d0*/  LDL.LU R236, [R1+0x74] ;  /* 0x0000740001ec7983 */ /* 0x000ee80000300800 */
[----:B------:R-:W3:Y:S04]  /*23e0*/  LDL.LU R233, [R1+0x70] ;  /* 0x0000700001e97983 */ /* 0x000ee80000300800 */
[----:B------:R-:W3:Y:S04]  /*23f0*/  LDL.LU R239, [R1+0x6c] ;  /* 0x00006c0001ef7983 */ /* 0x000ee80000300800 */
[----:B------:R-:W4:Y:S01]  /*2400*/  LDL.LU R252, [R1+0x78] ;  /* 0x0000780001fc7983 */ /* 0x000f220000300800 */
[----:B------:R-:W-:Y:S01]  /*2410*/  FFMA.FTZ R234, R222, R234, R238 ;  /* 0x000000eadeea7223 */ /* 0x000fe200000100ee */
[----:B--2---:R-:W-:Y:S01]  /*2420*/  FFMA.FTZ R2, R224, R4, R2 ;  /* 0x00000004e0027223 */ /* 0x004fe20000010002 */
[----:B------:R-:W-:Y:S01]  /*2430*/  FFMA.FTZ R4, R223, R235, R232 ;  /* 0x000000ebdf047223 */ /* 0x000fe200000100e8 */
[----:B------:R-:W2:Y:S04]  /*2440*/  LDL.LU R238, [R1] ;  /* 0x0000000001ee7983 */ /* 0x000ea80000300800 */
[----:B------:R-:W3:Y:S04]  /*2450*/  LDL R235, [R1+0x88] ;  /* 0x0000880001eb7983 */ /* 0x000ee80000100800 */
[----:B------:R-:W2:Y:S01]  /*2460*/  LDL.LU R232, [R1+0x7c] ;  /* 0x00007c0001e87983 */ /* 0x000ea20000300800 */
[----:B------:R-:W-:Y:S01]  /*2470*/  FFMA.FTZ R3, R225, R5, R3 ;  /* 0x00000005e1037223 */ /* 0x000fe20000010003 */
[----:B-----5:R-:W-:-:S03]  /*2480*/  FFMA.FTZ R2, R228, R240, R2 ;  /* 0x000000f0e4027223 */ /* 0x020fc60000010002 */
[----:B------:R-:W-:Y:S01]  /*2490*/  FFMA.FTZ R3, R229, R241, R3 ;  /* 0x000000f1e5037223 */ /* 0x000fe20000010003 */
[----:B------:R-:W-:-:S03]  /*24a0*/  FFMA.FTZ R6, R226, R6, R234 ;  /* 0x00000006e2067223 */ /* 0x000fc600000100ea */
[----:B------:R-:W-:Y:S01]  /*24b0*/  FADD.FTZ R3, R2, R3 ;  /* 0x0000000302037221 */ /* 0x000fe20000010000 */
[----:B------:R-:W-:Y:S01]  /*24c0*/  FFMA.FTZ R6, R230, R242, R6 ;  /* 0x000000f2e6067223 */ /* 0x000fe20000010006 */
[----:B------:R-:W-:-:S03]  /*24d0*/  FFMA.FTZ R4, R227, R7, R4 ;  /* 0x00000007e3047223 */ /* 0x000fc60000010004 */
[----:B------:R-:W-:Y:S01]  /*24e0*/  FADD.FTZ R6, R6, R3 ;  /* 0x0000000306067221 */ /* 0x000fe20000010000 */
[----:B----4-:R-:W-:-:S04]  /*24f0*/  IADD3 R2, PT, PT, R252, 0x1, RZ ;  /* 0x00000001fc027810 */ /* 0x010fc80007ffe0ff */
[----:B------:R-:W-:Y:S01]  /*2500*/  I2FP.F32.S32 R5, R2 ;  /* 0x0000000200057245 */ /* 0x000fe20000201400 */
[----:B------:R-:W-:-:S04]  /*2510*/  FFMA.FTZ R2, R231, R243, R4 ;  /* 0x000000f3e7027223 */ /* 0x000fc80000010004 */
[----:B---3--:R-:W-:Y:S01]  /*2520*/  FMUL.FTZ R3, R5, R235 ;  /* 0x000000eb05037220 */ /* 0x008fe20000410000 */
[----:B------:R-:W-:-:S04]  /*2530*/  FADD.FTZ R2, R2, R6 ;  /* 0x0000000602027221 */ /* 0x000fc80000010000 */
[----:B------:R-:W-:-:S05]  /*2540*/  FSEL R3, R3, RZ, P3 ;  /* 0x000000ff03037208 */ /* 0x000fca0001800000 */
[----:B------:R-:W-:Y:S01]  /*2550*/  FFMA.FTZ R2, R2, UR14, R3 ;  /* 0x0000000e02027c23 */ /* 0x000fe20008010003 */
[----:B------:R-:W-:-:S04]  /*2560*/  IADD3 R3, PT, PT, R233, -0x1, RZ ;  /* 0xffffffffe9037810 */ /* 0x000fc80007ffe0ff */
[----:B------:R-:W-:Y:S02]  /*2570*/  ISETP.GE.AND P0, PT, R3, R0, PT ;  /* 0x000000000300720c */ /* 0x000fe40003f06270 */
[----:B------:R-:W-:Y:S02]  /*2580*/  IADD3 R4, PT, PT, R0, 0x1f, RZ ;  /* 0x0000001f00047810 */ /* 0x000fe40007ffe0ff */
[----:B------:R-:W-:Y:S02]  /*2590*/  FSEL R3, R2, RZ, !P0 ;  /* 0x000000ff02037208 */ /* 0x000fe40004000000 */
[----:B--2---:R-:W-:Y:S02]  /*25a0*/  IADD3 R232, PT, PT, R232, 0x4, RZ ;  /* 0x00000004e8e87810 */ /* 0x004fe40007ffe0ff */
[----:B------:R-:W-:-:S05]  /*25b0*/  IADD3 R252, PT, PT, R252, 0x80, RZ ;  /* 0x00000080fcfc7810 */ /* 0x000fca0007ffe0ff */
[----:B------:R-:W-:Y:S02]  /*25c0*/  @!P0 FMNMX.FTZ R238, R2, R238, !PT ;  /* 0x000000ee02ee8209 */ /* 0x000fe40007810000 */
[----:B------:R-:W-:Y:S01]  /*25d0*/  IADD3 R239, P0, PT, R239, 0x10, RZ ;  /* 0x00000010efef7810 */ /* 0x000fe20007f1e0ff */
[----:B------:R0:W-:Y:S01]  /*25e0*/  STS [R236], R3 ;  /* 0x00000003ec007388 */ /* 0x0001e20000000800 */
[----:B------:R-:W-:Y:S02]  /*25f0*/  SHF.R.S32.HI R5, RZ, 0x1f, R4 ;  /* 0x0000001fff057819 */ /* 0x000fe40000011404 */
[----:B------:R-:W-:Y:S01]  /*2600*/  IADD3 R233, PT, PT, R233, 0x80, RZ ;  /* 0x00000080e9e97810 */ /* 0x000fe20007ffe0ff */
[----:B------:R1:W-:Y:S01]  /*2610*/  STL [R1+0x7c], R232 ;  /* 0x00007ce801007387 */ /* 0x0003e20000100800 */
[----:B------:R-:W-:-:S03]  /*2620*/  IADD3.X R237, PT, PT, RZ, R237, RZ, P0, !PT ;  /* 0x000000edffed7210 */ /* 0x000fc600007fe4ff */
[----:B------:R1:W-:Y:S01]  /*2630*/  STL [R1], R238 ;  /* 0x000000ee01007387 */ /* 0x0003e20000100800 */
[----:B0-----:R-:W-:-:S03]  /*2640*/  IADD3 R236, PT, PT, R236, 0x200, RZ ;  /* 0x00000200ecec7810 */ /* 0x001fc60007ffe0ff */
[----:B------:R1:W-:Y:S01]  /*2650*/  STL [R1+0x6c], R239 ;  /* 0x00006cef01007387 */ /* 0x0003e20000100800 */
[----:B------:R-:W-:-:S03]  /*2660*/  LEA.HI R4, R5, R4, RZ, 0x5 ;  /* 0x0000000405047211 */ /* 0x000fc600078f28ff */
[----:B------:R1:W-:Y:S01]  /*2670*/  STL [R1+0x78], R252 ;  /* 0x000078fc01007387 */ /* 0x0003e20000100800 */
[----:B------:R-:W-:-:S03]  /*2680*/  SHF.R.S32.HI R3, RZ, 0x5, R4 ;  /* 0x00000005ff037819 */ /* 0x000fc60000011404 */
[----:B------:R1:W-:Y:S04]  /*2690*/  STL [R1+0x70], R233 ;  /* 0x000070e901007387 */ /* 0x0003e80000100800 */
[----:B------:R1:W-:Y:S04]  /*26a0*/  STL [R1+0x68], R237 ;  /* 0x000068ed01007387 */ /* 0x0003e80000100800 */
[----:B------:R1:W-:Y:S01]  /*26b0*/  STL [R1+0x74], R236 ;  /* 0x000074ec01007387 */ /* 0x0003e20000100800 */
[----:B------:R-:W-:-:S13]  /*26c0*/  ISETP.GE.AND P2, PT, R232, R3, PT ;  /* 0x00000003e800720c */ /* 0x000fda0003f46270 */
[----:B-1----:R-:W-:Y:S05]  /*26d0*/  @!P2 BRA `(.L_x_23198) ;  /* 0xffffffe40090a947 */ /* 0x002fea000383ffff */
.L_x_23197:
[----:B------:R-:W-:Y:S05]  /*26e0*/  BSYNC.RECONVERGENT B0 ;  /* 0x0000000000007941 */ /* 0x000fea0003800200 */
.L_x_23196:
[----:B------:R-:W2:Y:S01]  /*26f0*/  LDL.LU R3, [R1] ;  /* 0x0000000001037983 */ /* 0x000ea20000300800 */
[----:B0-----:R-:W-:Y:S01]  /*2700*/  MOV R10, 0x400 ;  /* 0x00000400000a7802 */ /* 0x001fe20000000f00 */
[----:B------:R-:W-:Y:S01]  /*2710*/  BSSY.RECONVERGENT B0, `(.L_x_23199) ;  /* 0x0000105000007945 */ /* 0x000fe20003800200 */
[----:B------:R-:W-:Y:S01]  /*2720*/  IADD3 R236, PT, PT, R0, 0x1f, RZ ;  /* 0x0000001f00ec7810 */ /* 0x000fe20007ffe0ff */
[----:B------:R-:W0:Y:S01]  /*2730*/  S2R R242, SR_TID.X ;  /* 0x0000000000f27919 */ /* 0x000e220000002100 */
[----:B------:R-:W1:Y:S01]  /*2740*/  S2R R237, SR_CgaCtaId ;  /* 0x0000000000ed7919 */ /* 0x000e620000008800 */
[----:B0-----:R-:W-:Y:S02]  /*2750*/  LOP3.LUT P0, R238, R242, 0x1f, RZ, 0xc0, !PT ;  /* 0x0000001ff2ee7812 */ /* 0x001fe4000780c0ff */
[----:B------:R-:W-:Y:S02]  /*2760*/  SHF.R.U32.HI R244, RZ, 0x5, R242 ;  /* 0x00000005fff47819 */ /* 0x000fe400000116f2 */
[----:B------:R-:W-:Y:S01]  /*2770*/  ISETP.GT.U32.AND P2, PT, R238, 0x3, PT ;  /* 0x00000003ee00780c */ /* 0x000fe20003f44070 */
[----:B--2---:R-:W0:Y:S02]  /*2780*/  SHFL.BFLY PT, R2, R3, 0x10, 0x1f ;  /* 0x0e001f0003027f89 */ /* 0x004e2400000e0000 */
[----:B0-----:R-:W-:-:S05]  /*2790*/  FMNMX.FTZ R2, R2, R3, !PT ;  /* 0x0000000302027209 */ /* 0x001fca0007810000 */
[----:B------:R-:W0:Y:S02]  /*27a0*/  SHFL.BFLY PT, R3, R2, 0x8, 0x1f ;  /* 0x0d001f0002037f89 */ /* 0x000e2400000e0000 */
[----:B0-----:R-:W-:Y:S02]  /*27b0*/  FMNMX.FTZ R3, R2, R3, !PT ;  /* 0x0000000302037209 */ /* 0x001fe40007810000 */
[----:B------:R-:W-:-:S03]  /*27c0*/  IADD3 R2, PT, PT, R10, 0x400, RZ ;  /* 0x000004000a027810 */ /* 0x000fc60007ffe0ff */
[----:B------:R-:W0:Y:S02]  /*27d0*/  SHFL.BFLY PT, R4, R3, 0x4, 0x1f ;  /* 0x0c801f0003047f89 */ /* 0x000e2400000e0000 */
[----:B0-----:R-:W-:Y:S02]  /*27e0*/  FMNMX.FTZ R4, R3, R4, !PT ;  /* 0x0000000403047209 */ /* 0x001fe40007810000 */
[----:B-1----:R-:W-:-:S03]  /*27f0*/  LEA R3, R237, R2, 0x18 ;  /* 0x00000002ed037211 */ /* 0x002fc600078ec0ff */
[----:B------:R-:W0:Y:S01]  /*2800*/  SHFL.BFLY PT, R5, R4, 0x2, 0x1f ;  /* 0x0c401f0004057f89 */ /* 0x000e2200000e0000 */
[----:B------:R-:W-:Y:S02]  /*2810*/  LEA R2, R244, R3, 0x2 ;  /* 0x00000003f4027211 */ /* 0x000fe400078e10ff */
[----:B0-----:R-:W-:Y:S02]  /*2820*/  FMNMX.FTZ R5, R4, R5, !PT ;  /* 0x0000000504057209 */ /* 0x001fe40007810000 */
[----:B------:R-:W-:-:S03]  /*2830*/  LEA R4, R238, R3, 0x2 ;  /* 0x00000003ee047211 */ /* 0x000fc600078e10ff */
        /* <DEDUP_REMOVED lines=20> */
[----:B0-----:R-:W-:Y:S02]  /*2980*/  MOV R8, R242 ;  /* 0x000000f200087202 */ /* 0x001fe40000000f00 */
        /* <DEDUP_REMOVED lines=14> */
.L_x_23203:
[----:B------:R-:W1:Y:S01]  /*2a70*/  LDS R9, [R7] ;  /* 0x0000000007097984 */ /* 0x000e620000000800 */
[----:B------:R-:W-:Y:S02]  /*2a80*/  IADD3 R5, PT, PT, R5, 0x1, RZ ;  /* 0x0000000105057810 */ /* 0x000fe40007ffe0ff */
[----:B------:R-:W-:Y:S02]  /*2a90*/  IADD3 R8, PT, PT, R8, 0x80, RZ ;  /* 0x0000008008087810 */ /* 0x000fe40007ffe0ff */
        /* <DEDUP_REMOVED lines=8> */
.L_x_23202:
[----:B------:R-:W-:Y:S05]  /*2b20*/  BSYNC.RECONVERGENT B1 ;  /* 0x0000000000017941 */ /* 0x000fea0003800200 */
.L_x_23201:
        /* <DEDUP_REMOVED lines=12> */
.L_x_23206:
        /* <DEDUP_REMOVED lines=100> */
.L_x_23205:
[----:B------:R-:W-:Y:S05]  /*3230*/  BSYNC.RECONVERGENT B1 ;  /* 0x0000000000017941 */ /* 0x000fea0003800200 */
.L_x_23204:
[----:B------:R-:W-:Y:S01]  /*3240*/  IADD3 R7, PT, PT, -R8, R3, RZ ;  /* 0x0000000308077210 */ /* 0x000fe20007ffe1ff */
        /* <DEDUP_REMOVED lines=54> */
.L_x_23208:
[----:B------:R-:W-:Y:S05]  /*35b0*/  BSYNC.RECONVERGENT B1 ;  /* 0x0000000000017941 */ /* 0x000fea0003800200 */
.L_x_23207:
        /* <DEDUP_REMOVED lines=26> */
.L_x_23200:
[----:B------:R-:W-:Y:S05]  /*3760*/  BSYNC.RECONVERGENT B0 ;  /* 0x0000000000007941 */ /* 0x000fea0003800200 */
.L_x_23199:
        /* <DEDUP_REMOVED lines=25> */
[----:B------:R0:W2:Y:S03]  /*3900*/  MUFU.RCP R29, R5 ;  /* 0x00000005001d7308 */ /* 0x0000a60000001000 */
[C---:B------:R-:W-:Y:S02]  /*3910*/  LOP3.LUT R2, R4.reuse, 0x180, RZ, 0xc0, !PT ;  /* 0x0000018004027812 */ /* 0x040fe400078ec0ff */
[----:B------:R-:W-:-:S02]  /*3920*/  ISETP.GE.U32.AND P2, PT, R4, 0x180, PT ;  /* 0x000001800400780c */ /* 0x000fc40003f46070 */
[----:B------:R-:W-:Y:S02]  /*3930*/  ISETP.NE.AND P0, PT, R2, 0x180, PT ;  /* 0x000001800200780c */ /* 0x000fe40003f05270 */
[----:B------:R-:W-:-:S11]  /*3940*/  MOV R2, R242 ;  /* 0x000000f200027202 */ /* 0x000fd60000000f00 */
[----:B0-2---:R-:W-:Y:S05]  /*3950*/  @!P0 BRA `(.L_x_23212) ;  /* 0x0000000000408947 */ /* 0x005fea0003800000 */
        /* <DEDUP_REMOVED lines=9> */
.L_x_23213:
[----:B------:R-:W0:Y:S01]  /*39f0*/  LDS R5, [R4] ;  /* 0x0000000004057984 */ /* 0x000e220000000800 */
[----:B------:R-:W-:-:S04]  /*3a00*/  IADD3 R6, PT, PT, R6, 0x1, RZ ;  /* 0x0000000106067810 */ /* 0x000fc80007ffe0ff */
[----:B------:R-:W-:Y:S01]  /*3a10*/  ISETP.NE.AND P0, PT, R6, RZ, PT ;  /* 0x000000ff0600720c */ /* 0x000fe20003f05270 */
[----:B0-----:R-:W-:-:S05]  /*3a20*/  FMUL.FTZ R5, R5, R29 ;  /* 0x0000001d05057220 */ /* 0x001fca0000410000 */
[----:B------:R0:W-:Y:S02]  /*3a30*/  STS [R4], R5 ;  /* 0x0000000504007388 */ /* 0x0001e40000000800 */
[----:B0-----:R-:W-:-:S05]  /*3a40*/  IADD3 R4, PT, PT, R4, 0x200, RZ ;  /* 0x0000020004047810 */ /* 0x001fca0007ffe0ff */
[----:B------:R-:W-:Y:S05]  /*3a50*/  @P0 BRA `(.L_x_23213) ;  /* 0xfffffffc00e40947 */ /* 0x000fea000383ffff */
.L_x_23212:
[----:B------:R-:W-:Y:S05]  /*3a60*/  BSYNC.RECONVERGENT B1 ;  /* 0x0000000000017941 */ /* 0x000fea0003800200 */
.L_x_23211:
        /* <DEDUP_REMOVED lines=12> */
.L_x_23216:
[----:B------:R-:W0:Y:S01]  /*3b30*/  LDS R5, [R4+-0x400] ;  /* 0xfffc000004057984 */ /* 0x000e220000000800 */
[----:B------:R-:W-:-:S03]  /*3b40*/  IADD3 R2, PT, PT, R2, 0x800, RZ ;  /* 0x0000080002027810 */ /* 0x000fc60007ffe0ff */
[----:B------:R-:W2:Y:S01]  /*3b50*/  LDS R6, [R4+-0x200] ;  /* 0xfffe000004067984 */ /* 0x000ea20000000800 */
[----:B------:R-:W-:-:S03]  /*3b60*/  ISETP.GE.AND P2, PT, R2, R31, PT ;  /* 0x0000001f0200720c */ /* 0x000fc60003f46270 */
        /* <DEDUP_REMOVED lines=48> */
.L_x_23215:
[----:B------:R-:W-:Y:S05]  /*3e70*/  BSYNC.RECONVERGENT B1 ;  /* 0x0000000000017941 */ /* 0x000fea0003800200 */
.L_x_23214:
[----:B------:R-:W-:Y:S01]  /*3e80*/  IADD3 R5, PT, PT, -R2, R3, RZ ;  /* 0x0000000302057210 */ /* 0x000fe20007ffe1ff */
        /* <DEDUP_REMOVED lines=30> */
.L_x_23218:
[----:B------:R-:W-:Y:S05]  /*4070*/  BSYNC.RECONVERGENT B1 ;  /* 0x0000000000017941 */ /* 0x000fea0003800200 */
.L_x_23217:
        /* <DEDUP_REMOVED lines=14> */
.L_x_23210:
[----:B------:R-:W-:Y:S05]  /*4160*/  BSYNC.RECONVERGENT B0 ;  /* 0x0000000000007941 */ /* 0x000fea0003800200 */
.L_x_23209:
[----:B------:R-:W-:Y:S01]  /*4170*/  BAR.SYNC.DEFER_BLOCKING 0x0 ;  /* 0x0000000000007b1d */ /* 0x000fe20000010000 */
[----:B------:R-:W-:Y:S01]  /*4180*/  HFMA2 R22, -RZ, RZ, 0, 0 ;  /* 0x00000000ff167431 */ /* 0x000fe200000001ff */
[----:B------:R-:W-:Y:S02]  /*4190*/  LOP3.LUT P0, RZ, R242, 0x7, RZ, 0xc0, !PT ;  /* 0x00000007f2ff7812 */ /* 0x000fe4000780c0ff */
[----:B--2---:R-:W-:Y:S02]  /*41a0*/  CS2R R2, SRZ ;  /* 0x0000000000027805 */ /* 0x004fe4000001ff00 */
        /* <DEDUP_REMOVED lines=27> */
[----:B0-----:R-:W-:Y:S02]  /*4360*/  CS2R R4, SRZ ;  /* 0x0000000000047805 */ /* 0x001fe4000001ff00 */
[----:B------:R-:W-:Y:S02]  /*4370*/  CS2R R16, SRZ ;  /* 0x0000000000107805 */ /* 0x000fe4000001ff00 */
[----:B------:R-:W-:-:S02]  /*4380*/  CS2R R14, SRZ ;  /* 0x00000000000e7805 */ /* 0x000fc4000001ff00 */
[----:B------:R-:W-:Y:S02]  /*4390*/  CS2R R12, SRZ ;  /* 0x00000000000c7805 */ /* 0x000fe4000001ff00 */
[----:B------:R-:W-:Y:S02]  /*43a0*/  CS2R R6, SRZ ;  /* 0x0000000000067805 */ /* 0x000fe4000001ff00 */
[----:B------:R-:W-:Y:S02]  /*43b0*/  MOV R11, RZ ;  /* 0x000000ff000b7202 */ /* 0x000fe40000000f00 */
[----:B------:R-:W-:Y:S02]  /*43c0*/  CS2R R8, SRZ ;  /* 0x0000000000087805 */ /* 0x000fe4000001ff00 */
[----:B------:R-:W-:Y:S01]  /*43d0*/  LOP3.LUT R243, R242, 0x3c0, RZ, 0xc0, !PT ;  /* 0x000003c0f2f37812 */ /* 0x000fe200078ec0ff */
[----:B--23--:R-:W-:Y:S06]  /*43e0*/  @P1 BRA `(.L_x_23220) ;  /* 0x0000004400681947 */ /* 0x00cfec0003800000 */
[----:B------:R-:W2:Y:S01]  /*43f0*/  LDL.LU R24, [R1+0x8c] ;  /* 0x00008c0001187983 */ /* 0x000ea20000300800 */
[----:B------:R-:W0:Y:S01]  /*4400*/  LDC.64 R234, c[0x0][0x3a8] ;  /* 0x0000ea00ffea7b82 */ /* 0x000e220000000a00 */
[----:B------:R-:W2:Y:S01]  /*4410*/  LDCU UR8, c[0x0][0x3d0] ;  /* 0x00007a00ff0877ac */ /* 0x000ea20008000800 */
[----:B------:R-:W-:Y:S01]  /*4420*/  IADD3 R10, PT, PT, R10, 0x420, RZ ;  /* 0x000004200a0a7810 */ /* 0x000fe20007ffe0ff */
[----:B------:R-:W3:Y:S01]  /*4430*/  S2R R23, SR_CTAID.Y ;  /* 0x0000000000177919 */ /* 0x000ee20000002600 */
[----:B------:R-:W-:Y:S01]  /*4440*/  SHF.L.U32 R239, R242, 0x2, RZ ;  /* 0x00000002f2ef7819 */ /* 0x000fe200000006ff */
[----:B------:R-:W3:Y:S01]  /*4450*/  LDCU UR9, c[0x0][0x3b8] ;  /* 0x00007700ff0977ac */ /* 0x000ee20008000800 */
[----:B------:R-:W-:Y:S02]  /*4460*/  SHF.R.S32.HI R236, RZ, 0x5, R236 ;  /* 0x00000005ffec7819 */ /* 0x000fe400000114ec */
[----:B------:R-:W-:Y:S02]  /*4470*/  LEA R237, R237, R10, 0x18 ;  /* 0x0000000aeded7211 */ /* 0x000fe400078ec0ff */
[----:B------:R-:W-:-:S02]  /*4480*/  LOP3.LUT R240, R239, 0x1c, RZ, 0xc0, !PT ;  /* 0x0000001ceff07812 */ /* 0x000fc400078ec0ff */
[----:B------:R-:W-:Y:S02]  /*4490*/  MOV R2, RZ ;  /* 0x000000ff00027202 */ /* 0x000fe40000000f00 */
[----:B------:R-:W-:Y:S02]  /*44a0*/  MOV R10, R244 ;  /* 0x000000f4000a7202 */ /* 0x000fe40000000f00 */
[----:B------:R-:W-:Y:S02]  /*44b0*/  LOP3.LUT R239, R239, 0x7c, RZ, 0xc0, !PT ;  /* 0x0000007cefef7812 */ /* 0x000fe400078ec0ff */
[----:B------:R-:W-:Y:S01]  /*44c0*/  IADD3 R241, PT, PT, R236, -0x1, RZ ;  /* 0xffffffffecf17810 */ /* 0x000fe20007ffe0ff */
[----:B---3--:R-:W-:-:S04]  /*44d0*/  IMAD R23, R23, UR9, RZ ;  /* 0x0000000917177c24 */ /* 0x008fc8000f8e02ff */
[----:B0-----:R-:W-:-:S04]  /*44e0*/  IMAD.WIDE R234, R23, 0x4, R234 ;  /* 0x0000000417ea7825 */ /* 0x001fc800078e02ea */
[----:B--2---:R-:W-:-:S05]  /*44f0*/  IMAD R232, R24, UR8, RZ ;  /* 0x0000000818e87c24 */ /* 0x004fca000f8e02ff */
[----:B------:R-:W-:-:S07]  /*4500*/  SHF.R.S32.HI R233, RZ, 0x1f, R232 ;  /* 0x0000001fffe97819 */ /* 0x000fce00000114e8 */
.L_x_23221:
[----:B------:R-:W-:-:S06]  /*4510*/  IMAD.WIDE.U32 R24, R10, 0x4, R234 ;  /* 0x000000040a187825 */ /* 0x000fcc00078e00ea */
[----:B------:R-:W1:Y:S02]  /*4520*/  LDG.E.CONSTANT R25, desc[UR6][R24.64] ;  /* 0x0000000618197981 */ /* 0x000e64000c1e9900 */
[----:B-1----:R-:W-:-:S03]  /*4530*/  IMAD.WIDE R26, R25, UR10, R232 ;  /* 0x0000000a191a7c25 */ /* 0x002fc6000f8e02e8 */
[----:B------:R-:W-:-:S04]  /*4540*/  IADD3 R23, P1, PT, R239, R26, RZ ;  /* 0x0000001aef177210 */ /* 0x000fc80007f3e0ff */
[----:B------:R-:W-:Y:S02]  /*4550*/  IADD3.X R26, PT, PT, RZ, R27, RZ, P1, !PT ;  /* 0x0000001bff1a7210 */ /* 0x000fe40000ffe4ff */
[----:B------:R-:W-:-:S04]  /*4560*/  LEA R184, P1, R23, UR4, 0x2 ;  /* 0x0000000417b87c11 */ /* 0x000fc8000f8210ff */
[----:B------:R-:W-:-:S05]  /*4570*/  LEA.HI.X R185, R23, UR5, R26, 0x2, P1 ;  /* 0x0000000517b97c11 */ /* 0x000fca00088f141a */
[----:B------:R-:W2:Y:S04]  /*4580*/  LDG.E.128.CONSTANT R80, desc[UR6][R184.64] ;  /* 0x00000006b8507981 */ /* 0x000ea8000c1e9d00 */
[----:B------:R-:W3:Y:S04]  /*4590*/  LDG.E.128.CONSTANT R84, desc[UR6][R184.64+0x200] ;  /* 0x00020006b8547981 */ /* 0x000ee8000c1e9d00 */
[----:B------:R-:W4:Y:S04]  /*45a0*/  LDG.E.128.CONSTANT R88, desc[UR6][R184.64+0x400] ;  /* 0x00040006b8587981 */ /* 0x000f28000c1e9d00 */
[----:B------:R-:W5:Y:S04]  /*45b0*/  LDG.E.128.CONSTANT R92, desc[UR6][R184.64+0x600] ;  /* 0x00060006b85c7981 */ /* 0x000f68000c1e9d00 */
        /* <DEDUP_REMOVED lines=18> */
[----:B------:R-:W5:Y:S01]  /*46e0*/  LDG.E.128.CONSTANT R172, desc[UR6][R184.64+0x2c00] ;  /* 0x002c0006b8ac7981 */ /* 0x000f62000c1e9d00 */
[----:B------:R-:W-:-:S03]  /*46f0*/  ISETP.NE.AND P1, PT, R10, R241, PT ;  /* 0x000000f10a00720c */ /* 0x000fc60003f25270 */
[----:B------:R-:W5:Y:S01]  /*4700*/  LDG.E.128.CONSTANT R176, desc[UR6][R184.64+0x2e00] ;  /* 0x002e0006b8b07981 */ /* 0x000f62000c1e9d00 */
[----:B------:R-:W-:-:S03]  /*4710*/  LEA R23, R10, R240, 0x5 ;  /* 0x000000f00a177211 */ /* 0x000fc600078e28ff */
[----:B------:R-:W5:Y:S04]  /*4720*/  LDG.E.128.CONSTANT R24, desc[UR6][R184.64+0x3000] ;  /* 0x00300006b8187981 */ /* 0x000f68000c1e9d00 */
[----:B------:R-:W5:Y:S02]  /*4730*/  LDG.E.128.CONSTANT R68, desc[UR6][R184.64+0x4400] ;  /* 0x00440006b8447981 */ /* 0x000f64000c1e9d00 */
[C---:B------:R-:W-:Y:S02]  /*4740*/  @!P1 IADD3 R29, PT, PT, R23.reuse, 0x1, RZ ;  /* 0x00000001171d9810 */ /* 0x040fe40007ffe0ff */
[----:B------:R-:W-:Y:S01]  /*4750*/  @!P1 IADD3 R33, PT, PT, R23, 0x3, RZ ;  /* 0x0000000317219810 */ /* 0x000fe20007ffe0ff */
[----:B------:R-:W5:Y:S01]  /*4760*/  LDG.E.128.CONSTANT R180, desc[UR6][R184.64+0x7c00] ;  /* 0x007c0006b8b47981 */ /* 0x000f62000c1e9d00 */
[----:B------:R-:W-:-:S02]  /*4770*/  @!P1 ISETP.GE.AND P2, PT, R29, R0, PT ;  /* 0x000000001d00920c */ /* 0x000fc40003f46270 */
[-C--:B------:R-:W-:Y:S02]  /*4780*/  @!P1 ISETP.GE.AND P5, PT, R29, R0.reuse, PT ;  /* 0x000000001d00920c */ /* 0x080fe40003fa6270 */
[----:B------:R-:W-:Y:S02]  /*4790*/  @!P1 IADD3 R29, PT, PT, R23, 0x3, RZ ;  /* 0x00000003171d9810 */ /* 0x000fe40007ffe0ff */
[-C--:B------:R-:W-:Y:S02]  /*47a0*/  @!P1 ISETP.GE.AND P3, PT, R33, R0.reuse, PT ;  /* 0x000000002100920c */ /* 0x080fe40003f66270 */
[C---:B------:R-:W-:Y:S02]  /*47b0*/  @!P1 ISETP.GE.AND P4, PT, R23.reuse, R0, PT ;  /* 0x000000001700920c */ /* 0x040fe40003f86270 */
[----:B------:R-:W-:-:S04]  /*47c0*/  @!P1 IADD3 R31, PT, PT, R23, 0x2, RZ ;  /* 0x00000002171f9810 */ /* 0x000fc80007ffe0ff */
[----:B------:R-:W-:Y:S02]  /*47d0*/  @!P1 ISETP.GE.AND P6, PT, R31, R0, PT ;  /* 0x000000001f00920c */ /* 0x000fe40003fc6270 */
[C---:B------:R-:W-:Y:S02]  /*47e0*/  @!P1 IADD3 R33, PT, PT, R23.reuse, 0x1, RZ ;  /* 0x0000000117219810 */ /* 0x040fe40007ffe0ff */
[C---:B------:R-:W-:Y:S02]  /*47f0*/  @!P1 IADD3 R35, PT, PT, R23.reuse, 0x2, RZ ;  /* 0x0000000217239810 */ /* 0x040fe40007ffe0ff */
[C---:B------:R-:W-:Y:S02]  /*4800*/  @!P1 IADD3 R37, PT, PT, R23.reuse, 0x2, RZ ;  /* 0x0000000217259810 */ /* 0x040fe40007ffe0ff */
[C---:B------:R-:W-:Y:S02]  /*4810*/  @!P1 IADD3 R39, PT, PT, R23.reuse, 0x3, RZ ;  /* 0x0000000317279810 */ /* 0x040fe40007ffe0ff */
[----:B------:R-:W-:-:S02]  /*4820*/  @!P1 IADD3 R41, PT, PT, R23, 0x2, RZ ;  /* 0x0000000217299810 */ /* 0x000fc40007ffe0ff */
[C---:B------:R-:W-:Y:S02]  /*4830*/  @!P1 IADD3 R43, PT, PT, R23.reuse, 0x3, RZ ;  /* 0x00000003172b9810 */ /* 0x040fe40007ffe0ff */
        /* <DEDUP_REMOVED lines=9> */
[----:B------:R-:W-:Y:S02]  /*48d0*/  @!P1 IADD3 R63, PT, PT, R23, 0x2, RZ ;  /* 0x00000002173f9810 */ /* 0x000fe40007ffe0ff */
[----:B--2---:R-:W-:-:S02]  /*48e0*/  @!P1 FSEL R81, R81, RZ, !P2 ;  /* 0x000000ff51519208 */ /* 0x004fc40005000000 */
[-C--:B------:R-:W-:Y:S02]  /*48f0*/  @!P1 ISETP.GE.AND P2, PT, R29, R0.reuse, PT ;  /* 0x000000001d00920c */ /* 0x080fe40003f46270 */
[----:B------:R-:W-:Y:S02]  /*4900*/  @!P1 IADD3 R29, PT, PT, R23, 0x1, RZ ;  /* 0x00000001171d9810 */ /* 0x000fe40007ffe0ff */
[----:B------:R-:W-:Y:S02]  /*4910*/  @!P1 FSEL R80, R80, RZ, !P4 ;  /* 0x000000ff50509208 */ /* 0x000fe40006000000 */
[----:B------:R-:W-:Y:S02]  /*4920*/  @!P1 FSEL R83, R83, RZ, !P3 ;  /* 0x000000ff53539208 */ /* 0x000fe40005800000 */
[-C--:B------:R-:W-:Y:S02]  /*4930*/  @!P1 ISETP.GE.AND P4, PT, R31, R0.reuse, PT ;  /* 0x000000001f00920c */ /* 0x080fe40003f86270 */
[----:B------:R-:W-:-:S02]  /*4940*/  @!P1 ISETP.GE.AND P3, PT, R29, R0, PT ;  /* 0x000000001d00920c */ /* 0x000fc40003f66270 */
[----:B------:R-:W-:Y:S02]  /*4950*/  @!P1 IADD3 R29, PT, PT, R23, 0x3, RZ ;  /* 0x00000003171d9810 */ /* 0x000fe40007ffe0ff */
[----:B---3--:R-:W-:Y:S02]  /*4960*/  @!P1 FSEL R85, R85, RZ, !P5 ;  /* 0x000000ff55559208 */ /* 0x008fe40006800000 */
[----:B------:R-:W-:Y:S02]  /*4970*/  @!P1 FSEL R86, R86, RZ, !P4 ;  /* 0x000000ff56569208 */ /* 0x000fe40006000000 */
[----:B------:R-:W-:Y:S02]  /*4980*/  @!P1 FSEL R82, R82, RZ, !P6 ;  /* 0x000000ff52529208 */ /* 0x000fe40007000000 */
[-C--:B------:R-:W-:Y:S02]  /*4990*/  @!P1 ISETP.GE.AND P5, PT, R29, R0.reuse, PT ;  /* 0x000000001d00920c */ /* 0x080fe40003fa6270 */
[----:B------:R-:W-:-:S02]  /*49a0*/  @!P1 ISETP.GE.AND P4, PT, R23, R0, PT ;  /* 0x000000001700920c */ /* 0x000fc40003f86270 */
[-C--:B------:R-:W-:Y:S02]  /*49b0*/  @!P1 ISETP.GE.AND P6, PT, R23, R0.reuse, PT ;  /* 0x000000001700920c */ /* 0x080fe40003fc6270 */
[----:B------:R-:W-:Y:S02]  /*49c0*/  @!P1 FSEL R87, R87, RZ, !P2 ;  /* 0x000000ff57579208 */ /* 0x000fe40005000000 */
[----:B----4-:R-:W-:Y:S02]  /*49d0*/  @!P1 FSEL R88, R88, RZ, !P4 ;  /* 0x000000ff58589208 */ /* 0x010fe40006000000 */
[----:B------:R-:W-:Y:S02]  /*49e0*/  @!P1 FSEL R91, R91, RZ, !P5 ;  /* 0x000000ff5b5b9208 */ /* 0x000fe40006800000 */
[----:B------:R-:W-:Y:S02]  /*49f0*/  @!P1 FSEL R84, R84, RZ, !P6 ;  /* 0x000000ff54549208 */ /* 0x000fe40007000000 */
[----:B------:R-:W-:-:S02]  /*4a00*/  @!P1 ISETP.GE.AND P2, PT, R33, R0, PT ;  /* 0x000000002100920c */ /* 0x000fc40003f46270 */
[-C--:B------:R-:W-:Y:S02]  /*4a10*/  @!P1 ISETP.GE.AND P4, PT, R35, R0.reuse, PT ;  /* 0x000000002300920c */ /* 0x080fe40003f86270 */
[-C--:B------:R-:W-:Y:S02]  /*4a20*/  @!P1 ISETP.GE.AND P5, PT, R23, R0.reuse, PT ;  /* 0x000000001700920c */ /* 0x080fe40003fa6270 */
[----:B------:R-:W-:Y:S02]  /*4a30*/  @!P1 ISETP.GE.AND P6, PT, R31, R0, PT ;  /* 0x000000001f00920c */ /* 0x000fe40003fc6270 */
[----:B------:R-:W-:Y:S01]  /*4a40*/  @!P1 IADD3 R33, PT, PT, R23, 0x3, RZ ;  /* 0x0000000317219810 */ /* 0x000fe20007ffe0ff */
[----:B------:R-:W2:Y:S01]  /*4a50*/  LDG.E.128.CONSTANT R28, desc[UR6][R184.64+0x3200] ;  /* 0x00320006b81c7981 */ /* 0x000ea2000c1e9d00 */
[----:B------:R-:W-:Y:S02]  /*4a60*/  @!P1 FSEL R89, R89, RZ, !P3 ;  /* 0x000000ff59599208 */ /* 0x000fe40005800000 */
[----:B-----5:R-:W-:-:S02]  /*4a70*/  @!P1 FSEL R92, R92, RZ, !P5 ;  /* 0x000000ff5c5c9208 */ /* 0x020fc40006800000 */
[----:B------:R-:W-:Y:S02]  /*4a80*/  @!P1 FSEL R93, R93, RZ, !P2 ;  /* 0x000000ff5d5d9208 */ /* 0x000fe40005000000 */
[----:B------:R-:W-:Y:S02]  /*4a90*/  @!P1 FSEL R94, R94, RZ, !P4 ;  /* 0x000000ff5e5e9208 */ /* 0x000fe40006000000 */
[-C--:B------:R-:W-:Y:S02]  /*4aa0*/  @!P1 ISETP.GE.AND P3, PT, R33, R0.reuse, PT ;  /* 0x000000002100920c */ /* 0x080fe40003f66270 */
[-C--:B------:R-:W-:Y:S02]  /*4ab0*/  @!P1 ISETP.GE.AND P5, PT, R37, R0.reuse, PT ;  /* 0x000000002500920c */ /* 0x080fe40003fa6270 */
[-C--:B------:R-:W-:Y:S02]  /*4ac0*/  @!P1 ISETP.GE.AND P2, PT, R39, R0.reuse, PT ;  /* 0x000000002700920c */ /* 0x080fe40003f46270 */
[----:B------:R-:W-:-:S02]  /*4ad0*/  @!P1 ISETP.GE.AND P4, PT, R23, R0, PT ;  /* 0x000000001700920c */ /* 0x000fc40003f86270 */
[C---:B------:R-:W-:Y:S02]  /*4ae0*/  @!P1 IADD3 R35, PT, PT, R23.reuse, 0x1, RZ ;  /* 0x0000000117239810 */ /* 0x040fe40007ffe0ff */
[C---:B------:R-:W-:Y:S02]  /*4af0*/  @!P1 IADD3 R37, PT, PT, R23.reuse, 0x1, RZ ;  /* 0x0000000117259810 */ /* 0x040fe40007ffe0ff */
[----:B------:R-:W-:Y:S02]  /*4b00*/  @!P1 IADD3 R39, PT, PT, R23, 0x2, RZ ;  /* 0x0000000217279810 */ /* 0x000fe40007ffe0ff */
[----:B------:R-:W-:Y:S02]  /*4b10*/  @!P1 FSEL R95, R95, RZ, !P3 ;  /* 0x000000ff5f5f9208 */ /* 0x000fe40005800000 */
[----:B------:R-:W-:Y:S02]  /*4b20*/  @!P1 FSEL R96, R96, RZ, !P4 ;  /* 0x000000ff60609208 */ /* 0x000fe40006000000 */
[----:B------:R-:W-:-:S02]  /*4b30*/  @!P1 FSEL R90, R90, RZ, !P6 ;  /* 0x000000ff5a5a9208 */ /* 0x000fc40007000000 */
[-C--:B------:R-:W-:Y:S02]  /*4b40*/  @!P1 ISETP.GE.AND P3, PT, R37, R0.reuse, PT ;  /* 0x000000002500920c */ /* 0x080fe40003f66270 */
[-C--:B------:R-:W-:Y:S02]  /*4b50*/  @!P1 ISETP.GE.AND P4, PT, R39, R0.reuse, PT ;  /* 0x000000002700920c */ /* 0x080fe40003f86270 */
[----:B------:R-:W-:Y:S02]  /*4b60*/  @!P1 ISETP.GE.AND P6, PT, R35, R0, PT ;  /* 0x000000002300920c */ /* 0x000fe40003fc6270 */
[C---:B------:R-:W-:Y:S01]  /*4b70*/  @!P1 IADD3 R37, PT, PT, R23.reuse, 0x3, RZ ;  /* 0x0000000317259810 */ /* 0x040fe20007ffe0ff */
[----:B------:R-:W3:Y:S01]  /*4b80*/  LDG.E.128.CONSTANT R32, desc[UR6][R184.64+0x3400] ;  /* 0x00340006b8207981 */ /* 0x000ee2000c1e9d00 */
[----:B------:R-:W-:Y:S02]  /*4b90*/  @!P1 IADD3 R39, PT, PT, R23, 0x1, RZ ;  /* 0x0000000117279810 */ /* 0x000fe40007ffe0ff */
[----:B------:R-:W-:-:S02]  /*4ba0*/  @!P1 FSEL R97, R97, RZ, !P6 ;  /* 0x000000ff61619208 */ /* 0x000fc40007000000 */
[----:B------:R-:W-:Y:S02]  /*4bb0*/  @!P1 FSEL R98, R98, RZ, !P5 ;  /* 0x000000ff62629208 */ /* 0x000fe40006800000 */
[-C--:B------:R-:W-:Y:S02]  /*4bc0*/  @!P1 ISETP.GE.AND P6, PT, R37, R0.reuse, PT ;  /* 0x000000002500920c */ /* 0x080fe40003fc6270 */
[-C--:B------:R-:W-:Y:S02]  /*4bd0*/  @!P1 ISETP.GE.AND P5, PT, R39, R0.reuse, PT ;  /* 0x000000002700920c */ /* 0x080fe40003fa6270 */
[----:B------:R-:W4:Y:S01]  /*4be0*/  LDG.E.128.CONSTANT R36, desc[UR6][R184.64+0x3600] ;  /* 0x00360006b8247981 */ /* 0x000f22000c1e9d00 */
[----:B------:R-:W-:Y:S02]  /*4bf0*/  @!P1 FSEL R99, R99, RZ, !P2 ;  /* 0x000000ff63639208 */ /* 0x000fe40005000000 */
[----:B------:R-:W-:Y:S02]  /*4c00*/  @!P1 ISETP.GE.AND P2, PT, R23, R0, PT ;  /* 0x000000001700920c */ /* 0x000fe40003f46270 */
[----:B------:R-:W-:-:S02]  /*4c10*/  @!P1 FSEL R101, R101, RZ, !P3 ;  /* 0x000000ff65659208 */ /* 0x000fc40005800000 */
[----:B------:R-:W-:Y:S02]  /*4c20*/  @!P1 FSEL R100, R100, RZ, !P2 ;  /* 0x000000ff64649208 */ /* 0x000fe40005000000 */
[----:B------:R-:W-:Y:S02]  /*4c30*/  @!P1 FSEL R102, R102, RZ, !P4 ;  /* 0x000000ff66669208 */ /* 0x000fe40006000000 */
[-C--:B------:R-:W-:Y:S02]  /*4c40*/  @!P1 ISETP.GE.AND P2, PT, R41, R0.reuse, PT ;  /* 0x000000002900920c */ /* 0x080fe40003f46270 */
[-C--:B------:R-:W-:Y:S02]  /*4c50*/  @!P1 ISETP.GE.AND P3, PT, R43, R0.reuse, PT ;  /* 0x000000002b00920c */ /* 0x080fe40003f66270 */
[C---:B------:R-:W-:Y:S02]  /*4c60*/  @!P1 ISETP.GE.AND P4, PT, R23.reuse, R0, PT ;  /* 0x000000001700920c */ /* 0x040fe40003f86270 */
[----:B------:R-:W-:-:S02]  /*4c70*/  @!P1 IADD3 R41, PT, PT, R23, 0x1, RZ ;  /* 0x0000000117299810 */ /* 0x000fc40007ffe0ff */
[----:B------:R-:W-:Y:S02]  /*4c80*/  @!P1 IADD3 R43, PT, PT, R23, 0x2, RZ ;  /* 0x00000002172b9810 */ /* 0x000fe40007ffe0ff */
[----:B------:R-:W-:Y:S02]  /*4c90*/  @!P1 FSEL R103, R103, RZ, !P6 ;  /* 0x000000ff67679208 */ /* 0x000fe40007000000 */
[----:B------:R-:W-:Y:S02]  /*4ca0*/  @!P1 FSEL R104, R104, RZ, !P4 ;  /* 0x000000ff68689208 */ /* 0x000fe40006000000 */
[----:B------:R-:W-:Y:S02]  /*4cb0*/  @!P1 FSEL R107, R107, RZ, !P3 ;  /* 0x000000ff6b6b9208 */ /* 0x000fe40005800000 */
[-C--:B------:R-:W-:Y:S02]  /*4cc0*/  @!P1 ISETP.GE.AND P6, PT, R41, R0.reuse, PT ;  /* 0x000000002900920c */ /* 0x080fe40003fc6270 */
[----:B------:R-:W-:-:S02]  /*4cd0*/  @!P1 ISETP.GE.AND P4, PT, R43, R0, PT ;  /* 0x000000002b00920c */ /* 0x000fc40003f86270 */
[C---:B------:R-:W-:Y:S02]  /*4ce0*/  @!P1 ISETP.GE.AND P3, PT, R23.reuse, R0, PT ;  /* 0x000000001700920c */ /* 0x040fe40003f66270 */
[----:B------:R-:W-:Y:S02]  /*4cf0*/  @!P1 IADD3 R41, PT, PT, R23, 0x3, RZ ;  /* 0x0000000317299810 */ /* 0x000fe40007ffe0ff */
[----:B------:R-:W-:Y:S02]  /*4d00*/  @!P1 FSEL R105, R105, RZ, !P5 ;  /* 0x000000ff69699208 */ /* 0x000fe40006800000 */
[----:B------:R-:W-:Y:S02]  /*4d10*/  @!P1 FSEL R108, R108, RZ, !P3 ;  /* 0x000000ff6c6c9208 */ /* 0x000fe40005800000 */
[----:B------:R-:W-:Y:S02]  /*4d20*/  @!P1 FSEL R109, R109, RZ, !P6 ;  /* 0x000000ff6d6d9208 */ /* 0x000fe40007000000 */
[----:B------:R-:W-:-:S02]  /*4d30*/  @!P1 FSEL R110, R110, RZ, !P4 ;  /* 0x000000ff6e6e9208 */ /* 0x000fc40006000000 */
[-C--:B------:R-:W-:Y:S02]  /*4d40*/  @!P1 ISETP.GE.AND P5, PT, R41, R0.reuse, PT ;  /* 0x000000002900920c */ /* 0x080fe40003fa6270 */
[-C--:B------:R-:W-:Y:S02]  /*4d50*/  @!P1 ISETP.GE.AND P3, PT, R45, R0.reuse, PT ;  /* 0x000000002d00920c */ /* 0x080fe40003f66270 */
[-C--:B------:R-:W-:Y:S02]  /*4d60*/  @!P1 ISETP.GE.AND P6, PT, R47, R0.reuse, PT ;  /* 0x000000002f00920c */ /* 0x080fe40003fc6270 */
[C---:B------:R-:W-:Y:S02]  /*4d70*/  @!P1 ISETP.GE.AND P4, PT, R23.reuse, R0, PT ;  /* 0x000000001700920c */ /* 0x040fe40003f86270 */
[C---:B------:R-:W-:Y:S02]  /*4d80*/  @!P1 IADD3 R43, PT, PT, R23.reuse, 0x1, RZ ;  /* 0x00000001172b9810 */ /* 0x040fe40007ffe0ff */
[----:B------:R-:W-:-:S02]  /*4d90*/  @!P1 IADD3 R45, PT, PT, R23, 0x1, RZ ;  /* 0x00000001172d9810 */ /* 0x000fc40007ffe0ff */
[----:B------:R-:W-:Y:S02]  /*4da0*/  @!P1 IADD3 R47, PT, PT, R23, 0x2, RZ ;  /* 0x00000002172f9810 */ /* 0x000fe40007ffe0ff */
[----:B------:R-:W-:Y:S02]  /*4db0*/  @!P1 FSEL R111, R111, RZ, !P5 ;  /* 0x000000ff6f6f9208 */ /* 0x000fe40006800000 */
[----:B------:R-:W-:Y:S02]  /*4dc0*/  @!P1 FSEL R112, R112, RZ, !P4 ;  /* 0x000000ff70709208 */ /* 0x000fe40006000000 */
[----:B------:R-:W-:Y:S02]  /*4dd0*/  @!P1 FSEL R106, R106, RZ, !P2 ;  /* 0x000000ff6a6a9208 */ /* 0x000fe40005000000 */
[-C--:B------:R-:W-:Y:S02]  /*4de0*/  @!P1 ISETP.GE.AND P5, PT, R45, R0.reuse, PT ;  /* 0x000000002d00920c */ /* 0x080fe40003fa6270 */
[----:B------:R-:W-:-:S02]  /*4df0*/  @!P1 ISETP.GE.AND P4, PT, R47, R0, PT ;  /* 0x000000002f00920c */ /* 0x000fc40003f86270 */
[----:B------:R-:W-:Y:S02]  /*4e00*/  @!P1 ISETP.GE.AND P2, PT, R43, R0, PT ;  /* 0x000000002b00920c */ /* 0x000fe40003f46270 */
[C---:B------:R-:W-:Y:S01]  /*4e10*/  @!P1 IADD3 R45, PT, PT, R23.reuse, 0x3, RZ ;  /* 0x00000003172d9810 */ /* 0x040fe20007ffe0ff */
[----:B------:R-:W5:Y:S01]  /*4e20*/  LDG.E.128.CONSTANT R40, desc[UR6][R184.64+0x3800] ;  /* 0x00380006b8287981 */ /* 0x000f62000c1e9d00 */
[----:B------:R-:W-:Y:S02]  /*4e30*/  @!P1 IADD3 R47, PT, PT, R23, 0x1, RZ ;  /* 0x00000001172f9810 */ /* 0x000fe40007ffe0ff */
[----:B------:R-:W-:Y:S02]  /*4e40*/  @!P1 FSEL R115, R115, RZ, !P6 ;  /* 0x000000ff73739208 */ /* 0x000fe40007000000 */
[----:B------:R-:W-:Y:S02]  /*4e50*/  @!P1 FSEL R113, R113, RZ, !P2 ;  /* 0x000000ff71719208 */ /* 0x000fe40005000000 */
[----:B------:R-:W-:-:S02]  /*4e60*/  @!P1 FSEL R114, R114, RZ, !P3 ;  /* 0x000000ff72729208 */ /* 0x000fc40005800000 */
[-C--:B------:R-:W-:Y:S02]  /*4e70*/  @!P1 ISETP.GE.AND P6, PT, R23, R0.reuse, PT ;  /* 0x000000001700920c */ /* 0x080fe40003fc6270 */
[-C--:B------:R-:W-:Y:S02]  /*4e80*/  @!P1 ISETP.GE.AND P2, PT, R45, R0.reuse, PT ;  /* 0x000000002d00920c */ /* 0x080fe40003f46270 */
[-C--:B------:R-:W-:Y:S02]  /*4e90*/  @!P1 ISETP.GE.AND P3, PT, R47, R0.reuse, PT ;  /* 0x000000002f00920c */ /* 0x080fe40003f66270 */
[----:B------:R-:W5:Y:S01]  /*4ea0*/  LDG.E.128.CONSTANT R44, desc[UR6][R184.64+0x3a00] ;  /* 0x003a0006b82c7981 */ /* 0x000f62000c1e9d00 */
[----:B------:R-:W-:Y:S02]  /*4eb0*/  @!P1 FSEL R116, R116, RZ, !P6 ;  /* 0x000000ff74749208 */ /* 0x000fe40007000000 */
[----:B------:R-:W-:Y:S02]  /*4ec0*/  @!P1 ISETP.GE.AND P6, PT, R49, R0, PT ;  /* 0x000000003100920c */ /* 0x000fe40003fc6270 */
[----:B------:R-:W-:-:S02]  /*4ed0*/  @!P1 IADD3 R49, PT, PT, R23, 0x1, RZ ;  /* 0x0000000117319810 */ /* 0x000fc40007ffe0ff */
[----:B------:R-:W-:Y:S02]  /*4ee0*/  @!P1 FSEL R117, R117, RZ, !P5 ;  /* 0x000000ff75759208 */ /* 0x000fe40006800000 */
[----:B------:R-:W-:Y:S02]  /*4ef0*/  @!P1 FSEL R119, R119, RZ, !P2 ;  /* 0x000000ff77779208 */ /* 0x000fe40005000000 */
[-C--:B------:R-:W-:Y:S02]  /*4f00*/  @!P1 ISETP.GE.AND P5, PT, R51, R0.reuse, PT ;  /* 0x000000003300920c */ /* 0x080fe40003fa6270 */
[----:B------:R-:W-:Y:S02]  /*4f10*/  @!P1 FSEL R118, R118, RZ, !P4 ;  /* 0x000000ff76769208 */ /* 0x000fe40006000000 */
[-C--:B------:R-:W-:Y:S02]  /*4f20*/  @!P1 ISETP.GE.AND P2, PT, R49, R0.reuse, PT ;  /* 0x000000003100920c */ /* 0x080fe40003f46270 */
[----:B------:R-:W-:-:S02]  /*4f30*/  @!P1 ISETP.GE.AND P4, PT, R23, R0, PT ;  /* 0x000000001700920c */ /* 0x000fc40003f86270 */
[C---:B------:R-:W-:Y:S02]  /*4f40*/  @!P1 IADD3 R51, PT, PT, R23.reuse, 0x2, RZ ;  /* 0x0000000217339810 */ /* 0x040fe40007ffe0ff */
[----:B------:R-:W-:Y:S02]  /*4f50*/  @!P1 IADD3 R49, PT, PT, R23, 0x3, RZ ;  /* 0x0000000317319810 */ /* 0x000fe40007ffe0ff */
[----:B------:R-:W-:Y:S02]  /*4f60*/  @!P1 FSEL R148, R148, RZ, !P4 ;  /* 0x000000ff94949208 */ /* 0x000fe40006000000 */
[----:B------:R-:W-:Y:S02]  /*4f70*/  @!P1 FSEL R149, R149, RZ, !P3 ;  /* 0x000000ff95959208 */ /* 0x000fe40005800000 */
[----:B------:R-:W-:Y:S02]  /*4f80*/  @!P1 FSEL R151, R151, RZ, !P5 ;  /* 0x000000ff97979208 */ /* 0x000fe40006800000 */
[----:B------:R-:W-:-:S02]  /*4f90*/  @!P1 ISETP.GE.AND P4, PT, R51, R0, PT ;  /* 0x000000003300920c */ /* 0x000fc40003f86270 */
[-C--:B------:R-:W-:Y:S02]  /*4fa0*/  @!P1 ISETP.GE.AND P3, PT, R49, R0.reuse, PT ;  /* 0x000000003100920c */ /* 0x080fe40003f66270 */
[-C--:B------:R-:W-:Y:S01]  /*4fb0*/  @!P1 ISETP.GE.AND P5, PT, R53, R0.reuse, PT ;  /* 0x000000003500920c */ /* 0x080fe20003fa6270 */
[----:B------:R-:W5:Y:S01]  /*4fc0*/  LDG.E.128.CONSTANT R48, desc[UR6][R184.64+0x3c00] ;  /* 0x003c0006b8307981 */ /* 0x000f62000c1e9d00 */
[----:B------:R-:W-:Y:S02]  /*4fd0*/  @!P1 IADD3 R53, PT, PT, R23, 0x3, RZ ;  /* 0x0000000317359810 */ /* 0x000fe40007ffe0ff */
[----:B------:R-:W-:Y:S02]  /*4fe0*/  @!P1 FSEL R125, R125, RZ, !P2 ;  /* 0x000000ff7d7d9208 */ /* 0x000fe40005000000 */
[----:B------:R-:W-:Y:S02]  /*4ff0*/  @!P1 FSEL R150, R150, RZ, !P6 ;  /* 0x000000ff96969208 */ /* 0x000fe40007000000 */
[----:B------:R-:W-:-:S02]  /*5000*/  @!P1 ISETP.GE.AND P2, PT, R53, R0, PT ;  /* 0x000000003500920c */ /* 0x000fc40003f46270 */
[----:B------:R-:W-:Y:S02]  /*5010*/  @!P1 FSEL R126, R126, RZ, !P4 ;  /* 0x000000ff7e7e9208 */ /* 0x000fe40006000000 */
[CC--:B------:R-:W-:Y:S02]  /*5020*/  @!P1 ISETP.GE.AND P6, PT, R23.reuse, R0.reuse, PT ;  /* 0x000000001700920c */ /* 0x0c0fe40003fc6270 */
[C---:B------:R-:W-:Y:S02]  /*5030*/  @!P1 IADD3 R53, PT, PT, R23.reuse, 0x1, RZ ;  /* 0x0000000117359810 */ /* 0x040fe40007ffe0ff */
[----:B------:R-:W-:Y:S02]  /*5040*/  @!P1 ISETP.GE.AND P4, PT, R23, R0, PT ;  /* 0x000000001700920c */ /* 0x000fe40003f86270 */
[----:B------:R-:W-:Y:S02]  /*5050*/  @!P1 FSEL R124, R124, RZ, !P6 ;  /* 0x000000ff7c7c9208 */ /* 0x000fe40007000000 */
[----:B------:R-:W-:-:S02]  /*5060*/  @!P1 FSEL R127, R127, RZ, !P3 ;  /* 0x000000ff7f7f9208 */ /* 0x000fc40005800000 */
[----:B------:R-:W-:Y:S02]  /*5070*/  @!P1 FSEL R128, R128, RZ, !P4 ;  /* 0x000000ff80809208 */ /* 0x000fe40006000000 */
[-C--:B------:R-:W-:Y:S02]  /*5080*/  @!P1 ISETP.GE.AND P6, PT, R55, R0.reuse, PT ;  /* 0x000000003700920c */ /* 0x080fe40003fc6270 */
[-C--:B------:R-:W-:Y:S02]  /*5090*/  @!P1 ISETP.GE.AND P3, PT, R53, R0.reuse, PT ;  /* 0x000000003500920c */ /* 0x080fe40003f66270 */
[-C--:B------:R-:W-:Y:S02]  /*50a0*/  @!P1 ISETP.GE.AND P4, PT, R55, R0.reuse, PT ;  /* 0x000000003700920c */ /* 0x080fe40003f86270 */
[----:B------:R-:W5:Y:S01]  /*50b0*/  LDG.E.128.CONSTANT R52, desc[UR6][R184.64+0x3e00] ;  /* 0x003e0006b8347981 */ /* 0x000f62000c1e9d00 */
[----:B------:R-:W-:Y:S02]  /*50c0*/  @!P1 FSEL R129, R129, RZ, !P5 ;  /* 0x000000ff81819208 */ /* 0x000fe40006800000 */
[----:B------:R-:W-:-:S02]  /*50d0*/  @!P1 ISETP.GE.AND P5, PT, R57, R0, PT ;  /* 0x000000003900920c */ /* 0x000fc40003fa6270 */
[----:B------:R-:W-:Y:S02]  /*50e0*/  @!P1 IADD3 R57, PT, PT, R23, 0x1, RZ ;  /* 0x0000000117399810 */ /* 0x000fe40007ffe0ff */
[----:B------:R-:W-:Y:S02]  /*50f0*/  @!P1 FSEL R131, R131, RZ, !P2 ;  /* 0x000000ff83839208 */ /* 0x000fe40005000000 */
[----:B------:R-:W-:Y:S02]  /*5100*/  @!P1 FSEL R130, R130, RZ, !P6 ;  /* 0x000000ff82829208 */ /* 0x000fe40007000000 */
[-C--:B------:R-:W-:Y:S02]  /*5110*/  @!P1 ISETP.GE.AND P2, PT, R57, R0.reuse, PT ;  /* 0x000000003900920c */ /* 0x080fe40003f46270 */
[C---:B------:R-:W-:Y:S02]  /*5120*/  @!P1 ISETP.GE.AND P6, PT, R23.reuse, R0, PT ;  /* 0x000000001700920c */ /* 0x040fe40003fc6270 */
[----:B------:R-:W-:-:S02]  /*5130*/  @!P1 IADD3 R57, PT, PT, R23, 0x3, RZ ;  /* 0x0000000317399810 */ /* 0x000fc40007ffe0ff */
[----:B------:R-:W-:Y:S02]  /*5140*/  @!P1 FSEL R132, R132, RZ, !P6 ;  /* 0x000000ff84849208 */ /* 0x000fe40007000000 */
[----:B------:R-:W-:Y:S02]  /*5150*/  @!P1 FSEL R133, R133, RZ, !P3 ;  /* 0x000000ff85859208 */ /* 0x000fe40005800000 */
        /* <DEDUP_REMOVED lines=9> */
[----:B------:R-:W-:Y:S02]  /*51f0*/  @!P1 FSEL R138, R138, RZ, !P6 ;  /* 0x000000ff8a8a9208 */ /* 0x000fe40007000000 */
[----:B------:R-:W-:-:S02]  /*5200*/  @!P1 ISETP.GE.AND P4, PT, R23, R0, PT ;  /* 0x000000001700920c */ /* 0x000fc40003f86270 */
[C---:B------:R-:W-:Y:S02]  /*5210*/  @!P1 IADD3 R61, PT, PT, R23.reuse, 0x1, RZ ;  /* 0x00000001173d9810 */ /* 0x040fe40007ffe0ff */
[-C--:B------:R-:W-:Y:S02]  /*5220*/  @!P1 ISETP.GE.AND P6, PT, R23, R0.reuse, PT ;  /* 0x000000001700920c */ /* 0x080fe40003fc6270 */
[----:B------:R-:W-:Y:S02]  /*5230*/  @!P1 FSEL R136, R136, RZ, !P4 ;  /* 0x000000ff88889208 */ /* 0x000fe40006000000 */
[----:B------:R-:W-:Y:S02]  /*5240*/  @!P1 FSEL R139, R139, RZ, !P3 ;  /* 0x000000ff8b8b9208 */ /* 0x000fe40005800000 */
[----:B------:R-:W-:Y:S02]  /*5250*/  @!P1 FSEL R140, R140, RZ, !P6 ;  /* 0x000000ff8c8c9208 */ /* 0x000fe40007000000 */
[----:B------:R-:W-:-:S02]  /*5260*/  @!P1 ISETP.GE.AND P4, PT, R63, R0, PT ;  /* 0x000000003f00920c */ /* 0x000fc40003f86270 */
[-C--:B------:R-:W-:Y:S02]  /*5270*/  @!P1 ISETP.GE.AND P3, PT, R61, R0.reuse, PT ;  /* 0x000000003d00920c */ /* 0x080fe40003f66270 */
[-C--:B------:R-:W-:Y:S02]  /*5280*/  @!P1 ISETP.GE.AND P6, PT, R63, R0.reuse, PT ;  /* 0x000000003f00920c */ /* 0x080fe40003fc6270 */
[----:B------:R-:W5:Y:S01]  /*5290*/  LDG.E.128.CONSTANT R60, desc[UR6][R184.64+0x4200] ;  /* 0x00420006b83c7981 */ /* 0x000f62000c1e9d00 */
[----:B------:R-:W-:Y:S02]  /*52a0*/  @!P1 IADD3 R65, PT, PT, R23, 0x3, RZ ;  /* 0x0000000317419810 */ /* 0x000fe40007ffe0ff */
[----:B------:R-:W-:Y:S02]  /*52b0*/  @!P1 FSEL R141, R141, RZ, !P5 ;  /* 0x000000ff8d8d9208 */ /* 0x000fe40006800000 */
[----:B------:R-:W-:Y:S02]  /*52c0*/  @!P1 FSEL R142, R142, RZ, !P4 ;  /* 0x000000ff8e8e9208 */ /* 0x000fe40006000000 */
[----:B------:R-:W-:-:S02]  /*52d0*/  @!P1 ISETP.GE.AND P5, PT, R65, R0, PT ;  /* 0x000000004100920c */ /* 0x000fc40003fa6270 */
[CC--:B------:R-:W-:Y:S02]  /*52e0*/  @!P1 ISETP.GE.AND P4, PT, R23.reuse, R0.reuse, PT ;  /* 0x000000001700920c */ /* 0x0c0fe40003f86270 */
[C---:B------:R-:W-:Y:S02]  /*52f0*/  @!P1 IADD3 R65, PT, PT, R23.reuse, 0x1, RZ ;  /* 0x0000000117419810 */ /* 0x040fe40007ffe0ff */
[----:B------:R-:W-:Y:S02]  /*5300*/  @!P1 IADD3 R67, PT, PT, R23, 0x2, RZ ;  /* 0x0000000217439810 */ /* 0x000fe40007ffe0ff */
[----:B------:R-:W-:Y:S02]  /*5310*/  @!P1 FSEL R143, R143, RZ, !P2 ;  /* 0x000000ff8f8f9208 */ /* 0x000fe40005000000 */
[----:B------:R-:W-:Y:S02]  /*5320*/  @!P1 FSEL R144, R144, RZ, !P4 ;  /* 0x000000ff90909208 */ /* 0x000fe40006000000 */
[----:B------:R-:W-:-:S02]  /*5330*/  @!P1 ISETP.GE.AND P2, PT, R65, R0, PT ;  /* 0x000000004100920c */ /* 0x000fc40003f46270 */
[----:B------:R-:W-:Y:S02]  /*5340*/  @!P1 ISETP.GE.AND P4, PT, R67, R0, PT ;  /* 0x000000004300920c */ /* 0x000fe40003f86270 */
[C---:B------:R-:W-:Y:S02]  /*5350*/  @!P1 IADD3 R65, PT, PT, R23.reuse, 0x3, RZ ;  /* 0x0000000317419810 */ /* 0x040fe40007ffe0ff */
[C---:B------:R-:W-:Y:S02]  /*5360*/  LEA R64, R23.reuse, R237, 0x2 ;  /* 0x000000ed17407211 */ /* 0x040fe400078e10ff */
[----:B------:R-:W-:Y:S02]  /*5370*/  @!P1 IADD3 R67, PT, PT, R23, 0x1, RZ ;  /* 0x0000000117439810 */ /* 0x000fe40007ffe0ff */
[----:B------:R-:W-:Y:S02]  /*5380*/  @!P1 FSEL R147, R147, RZ, !P5 ;  /* 0x000000ff93939208 */ /* 0x000fe40006800000 */
[----:B------:R-:W-:-:S02]  /*5390*/  @!P1 FSEL R145, R145, RZ, !P3 ;  /* 0x000000ff91919208 */ /* 0x000fc40005800000 */
[----:B------:R-:W-:Y:S02]  /*53a0*/  @!P1 FSEL R146, R146, RZ, !P6 ;  /* 0x000000ff92929208 */ /* 0x000fe40007000000 */
[-C--:B------:R-:W-:Y:S02]  /*53b0*/  @!P1 ISETP.GE.AND P5, PT, R23, R0.reuse, PT ;  /* 0x000000001700920c */ /* 0x080fe40003fa6270 */
[-C--:B------:R-:W-:Y:S02]  /*53c0*/  @!P1 ISETP.GE.AND P3, PT, R65, R0.reuse, PT ;  /* 0x000000004100920c */ /* 0x080fe40003f66270 */
[----:B------:R-:W-:Y:S02]  /*53d0*/  @!P1 ISETP.GE.AND P6, PT, R67, R0, PT ;  /* 0x000000004300920c */ /* 0x000fe40003fc6270 */
[----:B------:R-:W-:Y:S01]  /*53e0*/  @!P1 IADD3 R73, PT, PT, R23, 0x2, RZ ;  /* 0x0000000217499810 */ /* 0x000fe20007ffe0ff */
[----:B------:R-:W0:Y:S01]  /*53f0*/  LDS.128 R64, [R64] ;  /* 0x0000000040407984 */ /* 0x000e220000000c00 */
[----:B------:R-:W-:-:S02]  /*5400*/  @!P1 FSEL R152, R152, RZ, !P5 ;  /* 0x000000ff98989208 */ /* 0x000fc40006800000 */
[-C--:B------:R-:W-:Y:S02]  /*5410*/  @!P1 ISETP.GE.AND P5, PT, R73, R0.reuse, PT ;  /* 0x000000004900920c */ /* 0x080fe40003fa6270 */
[----:B------:R-:W-:Y:S02]  /*5420*/  @!P1 IADD3 R73, PT, PT, R23, 0x1, RZ ;  /* 0x0000000117499810 */ /* 0x000fe40007ffe0ff */
[----:B------:R-:W-:Y:S02]  /*5430*/  @!P1 FSEL R155, R155, RZ, !P3 ;  /* 0x000000ff9b9b9208 */ /* 0x000fe40005800000 */
[----:B------:R-:W-:Y:S02]  /*5440*/  @!P1 ISETP.GE.AND P3, PT, R73, R0, PT ;  /* 0x000000004900920c */ /* 0x000fe40003f66270 */
[C---:B------:R-:W-:Y:S02]  /*5450*/  @!P1 IADD3 R75, PT, PT, R23.reuse, 0x3, RZ ;  /* 0x00000003174b9810 */ /* 0x040fe40007ffe0ff */
[----:B------:R-:W-:-:S02]  /*5460*/  @!P1 IADD3 R73, PT, PT, R23, 0x3, RZ ;  /* 0x0000000317499810 */ /* 0x000fc40007ffe0ff */
[----:B------:R-:W-:Y:S02]  /*5470*/  @!P1 FSEL R153, R153, RZ, !P2 ;  /* 0x000000ff99999208 */ /* 0x000fe40005000000 */
[----:B------:R-:W-:Y:S02]  /*5480*/  @!P1 FSEL R157, R157, RZ, !P6 ;  /* 0x000000ff9d9d9208 */ /* 0x000fe40007000000 */
[-C--:B------:R-:W-:Y:S02]  /*5490*/  @!P1 ISETP.GE.AND P2, PT, R75, R0.reuse, PT ;  /* 0x000000004b00920c */ /* 0x080fe40003f46270 */
[----:B------:R-:W-:Y:S02]  /*54a0*/  @!P1 ISETP.GE.AND P6, PT, R73, R0, PT ;  /* 0x000000004900920c */ /* 0x000fe40003fc6270 */
[----:B------:R-:W-:Y:S02]  /*54b0*/  @!P1 IADD3 R73, PT, PT, R23, 0x1, RZ ;  /* 0x0000000117499810 */ /* 0x000fe40007ffe0ff */
[----:B------:R-:W-:-:S02]  /*54c0*/  @!P1 FSEL R159, R159, RZ, !P2 ;  /* 0x000000ff9f9f9208 */ /* 0x000fc40005000000 */
[----:B------:R-:W-:Y:S02]  /*54d0*/  @!P1 FSEL R154, R154, RZ, !P4 ;  /* 0x000000ff9a9a9208 */ /* 0x000fe40006000000 */
[----:B------:R-:W-:Y:S02]  /*54e0*/  @!P1 FSEL R158, R158, RZ, !P5 ;  /* 0x000000ff9e9e9208 */ /* 0x000fe40006800000 */
[-C--:B------:R-:W-:Y:S02]  /*54f0*/  @!P1 ISETP.GE.AND P2, PT, R73, R0.reuse, PT ;  /* 0x000000004900920c */ /* 0x080fe40003f46270 */
[CC--:B------:R-:W-:Y:S02]  /*5500*/  @!P1 ISETP.GE.AND P4, PT, R23.reuse, R0.reuse, PT ;  /* 0x000000001700920c */ /* 0x0c0fe40003f86270 */
[C---:B------:R-:W-:Y:S02]  /*5510*/  @!P1 IADD3 R75, PT, PT, R23.reuse, 0x2, RZ ;  /* 0x00000002174b9810 */ /* 0x040fe40007ffe0ff */
[----:B------:R-:W-:-:S02]  /*5520*/  @!P1 ISETP.GE.AND P5, PT, R23, R0, PT ;  /* 0x000000001700920c */ /* 0x000fc40003fa6270 */
[----:B------:R-:W-:Y:S02]  /*5530*/  @!P1 IADD3 R73, PT, PT, R23, 0x3, RZ ;  /* 0x0000000317499810 */ /* 0x000fe40007ffe0ff */
[----:B------:R-:W-:Y:S02]  /*5540*/  @!P1 FSEL R156, R156, RZ, !P4 ;  /* 0x000000ff9c9c9208 */ /* 0x000fe40006000000 */
[----:B------:R-:W-:Y:S02]  /*5550*/  @!P1 FSEL R164, R164, RZ, !P5 ;  /* 0x000000ffa4a49208 */ /* 0x000fe40006800000 */
[----:B------:R-:W-:Y:S02]  /*5560*/  @!P1 FSEL R165, R165, RZ, !P3 ;  /* 0x000000ffa5a59208 */ /* 0x000fe40005800000 */
[CC--:B------:R-:W-:Y:S02]  /*5570*/  @!P1 ISETP.GE.AND P4, PT, R75.reuse, R0.reuse, PT ;  /* 0x000000004b00920c */ /* 0x0c0fe40003f86270 */
[----:B------:R-:W-:-:S02]  /*5580*/  @!P1 ISETP.GE.AND P5, PT, R75, R0, PT ;  /* 0x000000004b00920c */ /* 0x000fc40003fa6270 */
[-C--:B------:R-:W-:Y:S02]  /*5590*/  @!P1 ISETP.GE.AND P3, PT, R73, R0.reuse, PT ;  /* 0x000000004900920c */ /* 0x080fe40003f66270 */
[----:B------:R-:W5:Y:S01]  /*55a0*/  LDG.E.128.CONSTANT R72, desc[UR6][R184.64+0x4600] ;  /* 0x00460006b8487981 */ /* 0x000f62000c1e9d00 */
[----:B------:R-:W-:Y:S02]  /*55b0*/  @!P1 IADD3 R77, PT, PT, R23, 0x1, RZ ;  /* 0x00000001174d9810 */ /* 0x000fe40007ffe0ff */
[----:B------:R-:W-:Y:S02]  /*55c0*/  @!P1 FSEL R166, R166, RZ, !P4 ;  /* 0x000000ffa6a69208 */ /* 0x000fe40006000000 */
[----:B------:R-:W-:Y:S02]  /*55d0*/  @!P1 FSEL R167, R167, RZ, !P6 ;  /* 0x000000ffa7a79208 */ /* 0x000fe40007000000 */
[-C--:B------:R-:W-:Y:S02]  /*55e0*/  @!P1 ISETP.GE.AND P4, PT, R23, R0.reuse, PT ;  /* 0x000000001700920c */ /* 0x080fe40003f86270 */
[----:B------:R-:W-:-:S02]  /*55f0*/  @!P1 ISETP.GE.AND P6, PT, R77, R0, PT ;  /* 0x000000004d00920c */ /* 0x000fc40003fc6270 */
[C---:B------:R-:W-:Y:S02]  /*5600*/  @!P1 IADD3 R77, PT, PT, R23.reuse, 0x2, RZ ;  /* 0x00000002174d9810 */ /* 0x040fe40007ffe0ff */
[----:B------:R-:W-:Y:S02]  /*5610*/  @!P1 IADD3 R79, PT, PT, R23, 0x3, RZ ;  /* 0x00000003174f9810 */ /* 0x000fe40007ffe0ff */
[----:B------:R-:W-:Y:S02]  /*5620*/  @!P1 FSEL R160, R160, RZ, !P4 ;  /* 0x000000ffa0a09208 */ /* 0x000fe40006000000 */
[----:B------:R-:W-:Y:S01]  /*5630*/  @!P1 FSEL R161, R161, RZ, !P2 ;  /* 0x000000ffa1a19208 */ /* 0x000fe20005000000 */
[----:B0-----:R-:W-:Y:S01]  /*5640*/  FMUL.FTZ R81, R65, R81 ;  /* 0x0000005141517220 */ /* 0x001fe20000410000 */
[-C--:B------:R-:W-:Y:S02]  /*5650*/  @!P1 ISETP.GE.AND P4, PT, R77, R0.reuse, PT ;  /* 0x000000004d00920c */ /* 0x080fe40003f86270 */
[----:B------:R-:W-:-:S02]  /*5660*/  @!P1 ISETP.GE.AND P2, PT, R79, R0, PT ;  /* 0x000000004f00920c */ /* 0x000fc40003f46270 */
[----:B------:R-:W-:Y:S02]  /*5670*/  @!P1 FSEL R162, R162, RZ, !P5 ;  /* 0x000000ffa2a29208 */ /* 0x000fe40006800000 */
[C---:B------:R-:W-:Y:S02]  /*5680*/  @!P1 IADD3 R77, PT, PT, R23.reuse, 0x1, RZ ;  /* 0x00000001174d9810 */ /* 0x040fe40007ffe0ff */
[C---:B------:R-:W-:Y:S02]  /*5690*/  @!P1 ISETP.GE.AND P5, PT, R23.reuse, R0, PT ;  /* 0x000000001700920c */ /* 0x040fe40003fa6270 */
[----:B------:R-:W-:Y:S01]  /*56a0*/  @!P1 IADD3 R79, PT, PT, R23, 0x2, RZ ;  /* 0x00000002174f9810 */ /* 0x000fe20007ffe0ff */
[----:B------:R-:W-:Y:S01]  /*56b0*/  FFMA.FTZ R81, R64, R80, R81 ;  /* 0x0000005040517223 */ /* 0x000fe20000010051 */
[----:B------:R-:W-:Y:S02]  /*56c0*/  @!P1 FSEL R163, R163, RZ, !P3 ;  /* 0x000000ffa3a39208 */ /* 0x000fe40005800000 */
[----:B------:R-:W-:-:S02]  /*56d0*/  @!P1 FSEL R168, R168, RZ, !P5 ;  /* 0x000000ffa8a89208 */ /* 0x000fc40006800000 */
[-C--:B------:R-:W-:Y:S02]  /*56e0*/  @!P1 ISETP.GE.AND P3, PT, R77, R0.reuse, PT ;  /* 0x000000004d00920c */ /* 0x080fe40003f66270 */
[----:B------:R-:W-:Y:S02]  /*56f0*/  @!P1 ISETP.GE.AND P5, PT, R79, R0, PT ;  /* 0x000000004f00920c */ /* 0x000fe40003fa6270 */
[----:B------:R-:W5:Y:S01]  /*5700*/  LDG.E.128.CONSTANT R76, desc[UR6][R184.64+0x4800] ;  /* 0x00480006b84c7981 */ /* 0x000f62000c1e9d00 */
[----:B------:R-:W-:Y:S01]  /*5710*/  FFMA.FTZ R82, R66, R82, R81 ;  /* 0x0000005242527223 */ /* 0x000fe20000010051 */
[----:B------:R-:W-:Y:S02]  /*5720*/  @!P1 IADD3 R81, PT, PT, R23, 0x3, RZ ;  /* 0x0000000317519810 */ /* 0x000fe40007ffe0ff */
[----:B------:R-:W-:Y:S02]  /*5730*/  @!P1 FSEL R169, R169, RZ, !P6 ;  /* 0x000000ffa9a99208 */ /* 0x000fe40007000000 */
[----:B------:R-:W-:Y:S01]  /*5740*/  @!P1 ISETP.GE.AND P6, PT, R81, R0, PT ;  /* 0x000000005100920c */ /* 0x000fe20003fc6270 */
[----:B------:R-:W-:Y:S01]  /*5750*/  FMUL.FTZ R85, R65, R85 ;  /* 0x0000005541557220 */ /* 0x000fe20000410000 */
[----:B------:R-:W-:-:S02]  /*5760*/  @!P1 IADD3 R81, PT, PT, R23, 0x1, RZ ;  /* 0x0000000117519810 */ /* 0x000fc40007ffe0ff */
[----:B------:R-:W-:Y:S01]  /*5770*/  @!P1 FSEL R171, R171, RZ, !P2 ;  /* 0x000000ffabab9208 */ /* 0x000fe20005000000 */
[----:B------:R-:W-:Y:S01]  /*5780*/  FFMA.FTZ R85, R64, R84, R85 ;  /* 0x0000005440557223 */ /* 0x000fe20000010055 */
[----:B------:R-:W-:Y:S02]  /*5790*/  @!P1 ISETP.GE.AND P2, PT, R81, R0, PT ;  /* 0x000000005100920c */ /* 0x000fe40003f46270 */
[----:B------:R-:W-:Y:S01]  /*57a0*/  @!P1 IADD3 R81, PT, PT, R23, 0x3, RZ ;  /* 0x0000000317519810 */ /* 0x000fe20007ffe0ff */
[----:B------:R-:W-:Y:S01]  /*57b0*/  FFMA.FTZ R86, R66, R86, R85 ;  /* 0x0000005642567223 */ /* 0x000fe20000010055 */
[----:B------:R-:W-:Y:S01]  /*57c0*/  @!P1 FSEL R173, R173, RZ, !P3 ;  /* 0x000000ffadad9208 */ /* 0x000fe20005800000 */
[----:B------:R-:W-:Y:S01]  /*57d0*/  FFMA.FTZ R85, R67, R83, R82 ;  /* 0x0000005343557223 */ /* 0x000fe20000010052 */
[-C--:B------:R-:W-:Y:S02]  /*57e0*/  @!P1 ISETP.GE.AND P3, PT, R81, R0.reuse, PT ;  /* 0x000000005100920c */ /* 0x080fe40003f66270 */
[----:B------:R-:W5:Y:S01]  /*57f0*/  LDG.E.128.CONSTANT R80, desc[UR6][R184.64+0x4a00] ;  /* 0x004a0006b8507981 */ /* 0x000f62000c1e9d00 */
[----:B------:R-:W-:Y:S01]  /*5800*/  @!P1 FSEL R175, R175, RZ, !P6 ;  /* 0x000000ffafaf9208 */ /* 0x000fe20007000000 */
[----:B------:R-:W-:Y:S01]  /*5810*/  FFMA.FTZ R86, R67, R87, R86 ;  /* 0x0000005743567223 */ /* 0x000fe20000010056 */
[----:B------:R-:W-:-:S02]  /*5820*/  @!P1 ISETP.GE.AND P6, PT, R23, R0, PT ;  /* 0x000000001700920c */ /* 0x000fc40003fc6270 */
[----:B------:R-:W-:Y:S02]  /*5830*/  @!P1 IADD3 R87, PT, PT, R23, 0x2, RZ ;  /* 0x0000000217579810 */ /* 0x000fe40007ffe0ff */
[----:B------:R-:W-:Y:S02]  /*5840*/  @!P1 FSEL R176, R176, RZ, !P6 ;  /* 0x000000ffb0b09208 */ /* 0x000fe40007000000 */
[-C--:B------:R-:W-:Y:S02]  /*5850*/  @!P1 ISETP.GE.AND P6, PT, R87, R0.reuse, PT ;  /* 0x000000005700920c */ /* 0x080fe40003fc6270 */
[----:B------:R-:W-:Y:S02]  /*5860*/  @!P1 IADD3 R87, PT, PT, R23, 0x3, RZ ;  /* 0x0000000317579810 */ /* 0x000fe40007ffe0ff */
[----:B------:R-:W-:Y:S02]  /*5870*/  @!P1 FSEL R177, R177, RZ, !P2 ;  /* 0x000000ffb1b19208 */ /* 0x000fe40005000000 */
[----:B------:R-:W-:-:S02]  /*5880*/  @!P1 ISETP.GE.AND P2, PT, R87, R0, PT ;  /* 0x000000005700920c */ /* 0x000fc40003f46270 */
[----:B------:R-:W-:Y:S02]  /*5890*/  @!P1 FSEL R170, R170, RZ, !P4 ;  /* 0x000000ffaaaa9208 */ /* 0x000fe40006000000 */
[C---:B------:R-:W-:Y:S02]  /*58a0*/  @!P1 IADD3 R87, PT, PT, R23.reuse, 0x1, RZ ;  /* 0x0000000117579810 */ /* 0x040fe40007ffe0ff */
[----:B------:R-:W-:Y:S01]  /*58b0*/  @!P1 ISETP.GE.AND P4, PT, R23, R0, PT ;  /* 0x000000001700920c */ /* 0x000fe20003f86270 */
[----:B------:R-:W-:Y:S01]  /*58c0*/  FMUL.FTZ R89, R65, R89 ;  /* 0x0000005941597220 */ /* 0x000fe20000410000 */
[----:B------:R-:W-:Y:S01]  /*58d0*/  @!P1 IADD3 R121, PT, PT, R23, 0x2, RZ ;  /* 0x0000000217799810 */ /* 0x000fe20007ffe0ff */
[----:B------:R-:W-:Y:S01]  /*58e0*/  FADD.FTZ R2, R85, R2 ;  /* 0x0000000255027221 */ /* 0x000fe20000010000 */
[----:B------:R-:W-:Y:S01]  /*58f0*/  @!P1 FSEL R179, R179, RZ, !P3 ;  /* 0x000000ffb3b39208 */ /* 0x000fe20005800000 */
[----:B------:R-:W-:Y:S01]  /*5900*/  FADD.FTZ R231, R86, R231 ;  /* 0x000000e756e77221 */ /* 0x000fe20000010000 */
[----:B------:R-:W-:-:S02]  /*5910*/  @!P1 FSEL R172, R172, RZ, !P4 ;  /* 0x000000ffacac9208 */ /* 0x000fc40006000000 */
[----:B------:R-:W-:Y:S01]  /*5920*/  @!P1 ISETP.GE.AND P3, PT, R87, R0, PT ;  /* 0x000000005700920c */ /* 0x000fe20003f66270 */
[----:B------:R-:W-:Y:S01]  /*5930*/  FFMA.FTZ R89, R64, R88, R89 ;  /* 0x0000005840597223 */ /* 0x000fe20000010059 */
[----:B------:R-:W-:Y:S01]  /*5940*/  @!P1 ISETP.GE.AND P4, PT, R121, R0, PT ;  /* 0x000000007900920c */ /* 0x000fe20003f86270 */
[----:B------:R-:W5:Y:S01]  /*5950*/  LDG.E.128.CONSTANT R84, desc[UR6][R184.64+0x4c00] ;  /* 0x004c0006b8547981 */ /* 0x000f62000c1e9d00 */
[----:B------:R-:W-:Y:S01]  /*5960*/  @!P1 IADD3 R121, PT, PT, R23, 0x1, RZ ;  /* 0x0000000117799810 */ /* 0x000fe20007ffe0ff */
[----:B------:R-:W-:Y:S01]  /*5970*/  FFMA.FTZ R90, R66, R90, R89 ;  /* 0x0000005a425a7223 */ /* 0x000fe20000010059 */
[----:B------:R-:W-:Y:S02]  /*5980*/  @!P1 FSEL R174, R174, RZ, !P5 ;  /* 0x000000ffaeae9208 */ /* 0x000fe40006800000 */
[----:B------:R-:W-:Y:S02]  /*5990*/  @!P1 ISETP.GE.AND P5, PT, R121, R0, PT ;  /* 0x000000007900920c */ /* 0x000fe40003fa6270 */
[----:B------:R-:W-:-:S02]  /*59a0*/  @!P1 IADD3 R89, PT, PT, R23, 0x3, RZ ;  /* 0x0000000317599810 */ /* 0x000fc40007ffe0ff */
[----:B------:R-:W-:Y:S02]  /*59b0*/  @!P1 FSEL R25, R25, RZ, !P5 ;  /* 0x000000ff19199208 */ /* 0x000fe40006800000 */
[----:B------:R-:W-:Y:S01]  /*59c0*/  @!P1 ISETP.GE.AND P5, PT, R89, R0, PT ;  /* 0x000000005900920c */ /* 0x000fe20003fa6270 */
[----:B------:R-:W-:-:S04]  /*59d0*/  FMUL.FTZ R89, R65, R93 ;  /* 0x0000005d41597220 */ /* 0x000fc80000410000 */
[----:B------:R-:W-:Y:S01]  /*59e0*/  FFMA.FTZ R89, R64, R92, R89 ;  /* 0x0000005c40597223 */ /* 0x000fe20000010059 */
[----:B------:R-:W-:-:S03]  /*59f0*/  FFMA.FTZ R93, R67, R91, R90 ;  /* 0x0000005b435d7223 */ /* 0x000fc6000001005a */
[----:B------:R-:W-:Y:S02]  /*5a00*/  FFMA.FTZ R94, R66, R94, R89 ;  /* 0x0000005e425e7223 */ /* 0x000fe40000010059 */
[----:B------:R-:W5:Y:S01]  /*5a10*/  LDG.E.128.CONSTANT R88, desc[UR6][R184.64+0x4e00] ;  /* 0x004e0006b8587981 */ /* 0x000f62000c1e9d00 */
[----:B------:R-:W-:Y:S02]  /*5a20*/  @!P1 FSEL R178, R178, RZ, !P4 ;  /* 0x000000ffb2b29208 */ /* 0x000fe40006000000 */
[CC--:B------:R-:W-:Y:S02]  /*5a30*/  @!P1 ISETP.GE.AND P4, PT, R23.reuse, R0.reuse, PT ;  /* 0x000000001700920c */ /* 0x0c0fe40003f86270 */
[----:B------:R-:W-:Y:S02]  /*5a40*/  @!P1 IADD3 R121, PT, PT, R23, 0x2, RZ ;  /* 0x0000000217799810 */ /* 0x000fe40007ffe0ff */
[----:B------:R-:W-:Y:S02]  /*5a50*/  @!P1 FSEL R24, R24, RZ, !P4 ;  /* 0x000000ff18189208 */ /* 0x000fe40006000000 */
[----:B------:R-:W-:-:S02]  /*5a60*/  @!P1 ISETP.GE.AND P4, PT, R121, R0, PT ;  /* 0x000000007900920c */ /* 0x000fc40003f86270 */
[----:B------:R-:W-:Y:S01]  /*5a70*/  @!P1 IADD3 R121, PT, PT, R23, 0x1, RZ ;  /* 0x0000000117799810 */ /* 0x000fe20007ffe0ff */
[----:B------:R-:W-:Y:S01]  /*5a80*/  FMUL.FTZ R97, R65, R97 ;  /* 0x0000006141617220 */ /* 0x000fe20000410000 */
[----:B------:R-:W-:Y:S02]  /*5a90*/  @!P1 FSEL R26, R26, RZ, !P6 ;  /* 0x000000ff1a1a9208 */ /* 0x000fe40007000000 */
[----:B------:R-:W-:Y:S02]  /*5aa0*/  @!P1 FSEL R27, R27, RZ, !P2 ;  /* 0x000000ff1b1b9208 */ /* 0x000fe40005000000 */
[-C--:B------:R-:W-:Y:S02]  /*5ab0*/  @!P1 ISETP.GE.AND P6, PT, R121, R0.reuse, PT ;  /* 0x000000007900920c */ /* 0x080fe40003fc6270 */
[C---:B------:R-:W-:Y:S02]  /*5ac0*/  @!P1 ISETP.GE.AND P2, PT, R23.reuse, R0, PT ;  /* 0x000000001700920c */ /* 0x040fe40003f46270 */
[----:B------:R-:W-:Y:S01]  /*5ad0*/  @!P1 IADD3 R121, PT, PT, R23, 0x2, RZ ;  /* 0x0000000217799810 */ /* 0x000fe20007ffe0ff */
[----:B------:R-:W-:Y:S01]  /*5ae0*/  FFMA.FTZ R97, R64, R96, R97 ;  /* 0x0000006040617223 */ /* 0x000fe20000010061 */
[----:B--2---:R-:W-:Y:S01]  /*5af0*/  @!P1 FSEL R28, R28, RZ, !P2 ;  /* 0x000000ff1c1c9208 */ /* 0x004fe20005000000 */
[----:B------:R-:W-:Y:S01]  /*5b00*/  FADD.FTZ R230, R93, R230 ;  /* 0x000000e65de67221 */ /* 0x000fe20000010000 */
[----:B------:R-:W-:Y:S01]  /*5b10*/  @!P1 ISETP.GE.AND P2, PT, R121, R0, PT ;  /* 0x000000007900920c */ /* 0x000fe20003f46270 */
[----:B------:R-:W-:Y:S01]  /*5b20*/  FFMA.FTZ R96, R67, R95, R94 ;  /* 0x0000005f43607223 */ /* 0x000fe2000001005e */
[----:B------:R-:W-:Y:S01]  /*5b30*/  @!P1 IADD3 R121, PT, PT, R23, 0x3, RZ ;  /* 0x0000000317799810 */ /* 0x000fe20007ffe0ff */
[----:B------:R-:W-:Y:S01]  /*5b40*/  FMUL.FTZ R101, R65, R101 ;  /* 0x0000006541657220 */ /* 0x000fe20000410000 */
[----:B------:R-:W2:Y:S01]  /*5b50*/  LDG.E.128.CONSTANT R92, desc[UR6][R184.64+0x5000] ;  /* 0x00500006b85c7981 */ /* 0x000ea2000c1e9d00 */
[----:B------:R-:W-:Y:S01]  /*5b60*/  @!P1 FSEL R29, R29, RZ, !P3 ;  /* 0x000000ff1d1d9208 */ /* 0x000fe20005800000 */
[----:B------:R-:W-:Y:S01]  /*5b70*/  FFMA.FTZ R98, R66, R98, R97 ;  /* 0x0000006242627223 */ /* 0x000fe20000010061 */
[----:B------:R-:W-:Y:S01]  /*5b80*/  @!P1 ISETP.GE.AND P3, PT, R121, R0, PT ;  /* 0x000000007900920c */ /* 0x000fe20003f66270 */
[----:B------:R-:W-:Y:S01]  /*5b90*/  FFMA.FTZ R97, R64, R100, R101 ;  /* 0x0000006440617223 */ /* 0x000fe20000010065 */
[----:B------:R-:W-:-:S02]  /*5ba0*/  @!P1 IADD3 R101, PT, PT, R23, 0x1, RZ ;  /* 0x0000000117659810 */ /* 0x000fc40007ffe0ff */
[----:B---3--:R-:W-:Y:S02]  /*5bb0*/  @!P1 FSEL R34, R34, RZ, !P2 ;  /* 0x000000ff22229208 */ /* 0x008fe40005000000 */
[----:B------:R-:W-:Y:S02]  /*5bc0*/  @!P1 FSEL R35, R35, RZ, !P3 ;  /* 0x000000ff23239208 */ /* 0x000fe40005800000 */
[-C--:B------:R-:W-:Y:S02]  /*5bd0*/  @!P1 ISETP.GE.AND P2, PT, R101, R0.reuse, PT ;  /* 0x000000006500920c */ /* 0x080fe40003f46270 */
[C---:B------:R-:W-:Y:S02]  /*5be0*/  @!P1 ISETP.GE.AND P3, PT, R23.reuse, R0, PT ;  /* 0x000000001700920c */ /* 0x040fe40003f66270 */
[C---:B------:R-:W-:Y:S02]  /*5bf0*/  @!P1 IADD3 R121, PT, PT, R23.reuse, 0x1, RZ ;  /* 0x0000000117799810 */ /* 0x040fe40007ffe0ff */
[----:B------:R-:W-:-:S02]  /*5c00*/  @!P1 IADD3 R101, PT, PT, R23, 0x2, RZ ;  /* 0x0000000217659810 */ /* 0x000fc40007ffe0ff */
[----:B------:R-:W-:Y:S02]  /*5c10*/  @!P1 FSEL R30, R30, RZ, !P4 ;  /* 0x000000ff1e1e9208 */ /* 0x000fe40006000000 */
[----:B----4-:R-:W-:Y:S02]  /*5c20*/  @!P1 FSEL R36, R36, RZ, !P3 ;  /* 0x000000ff24249208 */ /* 0x010fe40005800000 */
[-C--:B------:R-:W-:Y:S02]  /*5c30*/  @!P1 ISETP.GE.AND P4, PT, R121, R0.reuse, PT ;  /* 0x000000007900920c */ /* 0x080fe40003f86270 */
[-C--:B------:R-:W-:Y:S02]  /*5c40*/  @!P1 ISETP.GE.AND P3, PT, R101, R0.reuse, PT ;  /* 0x000000006500920c */ /* 0x080fe40003f66270 */
[----:B------:R-:W-:Y:S02]  /*5c50*/  @!P1 IADD3 R101, PT, PT, R23, 0x3, RZ ;  /* 0x0000000317659810 */ /* 0x000fe40007ffe0ff */
[----:B------:R-:W-:Y:S01]  /*5c60*/  @!P1 FSEL R37, R37, RZ, !P4 ;  /* 0x000000ff25259208 */ /* 0x000fe20006000000 */
[----:B------:R-:W-:Y:S01]  /*5c70*/  FADD.FTZ R229, R96, R229 ;  /* 0x000000e560e57221 */ /* 0x000fe20000010000 */
[----:B------:R-:W-:Y:S01]  /*5c80*/  @!P1 ISETP.GE.AND P4, PT, R101, R0, PT ;  /* 0x000000006500920c */ /* 0x000fe20003f86270 */
[----:B------:R-:W-:Y:S01]  /*5c90*/  FFMA.FTZ R101, R67, R99, R98 ;  /* 0x0000006343657223 */ /* 0x000fe20000010062 */
[----:B------:R-:W-:-:S02]  /*5ca0*/  FFMA.FTZ R102, R66, R102, R97 ;  /* 0x0000006642667223 */ /* 0x000fc40000010061 */
[----:B------:R-:W3:Y:S01]  /*5cb0*/  LDG.E.128.CONSTANT R96, desc[UR6][R184.64+0x5200] ;  /* 0x00520006b8607981 */ /* 0x000ee2000c1e9d00 */
[----:B------:R-:W-:Y:S02]  /*5cc0*/  @!P1 FSEL R31, R31, RZ, !P5 ;  /* 0x000000ff1f1f9208 */ /* 0x000fe40006800000 */
[CC--:B------:R-:W-:Y:S02]  /*5cd0*/  @!P1 ISETP.GE.AND P5, PT, R23.reuse, R0.reuse, PT ;  /* 0x000000001700920c */ /* 0x0c0fe40003fa6270 */
[----:B------:R-:W-:Y:S01]  /*5ce0*/  @!P1 IADD3 R121, PT, PT, R23, 0x2, RZ ;  /* 0x0000000217799810 */ /* 0x000fe20007ffe0ff */
[----:B------:R-:W-:Y:S01]  /*5cf0*/  FMUL.FTZ R105, R65, R105 ;  /* 0x0000006941697220 */ /* 0x000fe20000410000 */
[----:B------:R-:W-:Y:S02]  /*5d00*/  @!P1 FSEL R32, R32, RZ, !P5 ;  /* 0x000000ff20209208 */ /* 0x000fe40006800000 */
[----:B------:R-:W-:Y:S02]  /*5d10*/  @!P1 ISETP.GE.AND P5, PT, R121, R0, PT ;  /* 0x000000007900920c */ /* 0x000fe40003fa6270 */
[----:B------:R-:W-:Y:S01]  /*5d20*/  @!P1 IADD3 R121, PT, PT, R23, 0x3, RZ ;  /* 0x0000000317799810 */ /* 0x000fe20007ffe0ff */
[----:B------:R-:W-:Y:S01]  /*5d30*/  FFMA.FTZ R105, R64, R104, R105 ;  /* 0x0000006840697223 */ /* 0x000fe20000010069 */
[----:B------:R-:W-:Y:S01]  /*5d40*/  @!P1 FSEL R33, R33, RZ, !P6 ;  /* 0x000000ff21219208 */ /* 0x000fe20007000000 */
[----:B------:R-:W-:Y:S01]  /*5d50*/  FADD.FTZ R228, R101, R228 ;  /* 0x000000e465e47221 */ /* 0x000fe20000010000 */
[----:B------:R-:W-:Y:S01]  /*5d60*/  @!P1 ISETP.GE.AND P6, PT, R121, R0, PT ;  /* 0x000000007900920c */ /* 0x000fe20003fc6270 */
[----:B------:R-:W-:Y:S01]  /*5d70*/  FFMA.FTZ R104, R67, R103, R102 ;  /* 0x0000006743687223 */ /* 0x000fe20000010066 */
[----:B------:R-:W-:Y:S01]  /*5d80*/  @!P1 IADD3 R121, PT, PT, R23, 0x1, RZ ;  /* 0x0000000117799810 */ /* 0x000fe20007ffe0ff */
[----:B------:R-:W4:Y:S01]  /*5d90*/  LDG.E.128.CONSTANT R100, desc[UR6][R184.64+0x5400] ;  /* 0x00540006b8647981 */ /* 0x000f22000c1e9d00 */
[----:B------:R-:W-:Y:S01]  /*5da0*/  @!P1 FSEL R38, R38, RZ, !P5 ;  /* 0x000000ff26269208 */ /* 0x000fe20006800000 */
[----:B------:R-:W-:Y:S01]  /*5db0*/  FFMA.FTZ R106, R66, R106, R105 ;  /* 0x0000006a426a7223 */ /* 0x000fe20000010069 */
[----:B------:R-:W-:-:S02]  /*5dc0*/  @!P1 FSEL R39, R39, RZ, !P6 ;  /* 0x000000ff27279208 */ /* 0x000fc40007000000 */
[----:B-----5:R-:W-:Y:S02]  /*5dd0*/  @!P1 FSEL R43, R43, RZ, !P4 ;  /* 0x000000ff2b2b9208 */ /* 0x020fe40006000000 */
[-C--:B------:R-:W-:Y:S02]  /*5de0*/  @!P1 ISETP.GE.AND P5, PT, R121, R0.reuse, PT ;  /* 0x000000007900920c */ /* 0x080fe40003fa6270 */
[CC--:B------:R-:W-:Y:S02]  /*5df0*/  @!P1 ISETP.GE.AND P6, PT, R23.reuse, R0.reuse, PT ;  /* 0x000000001700920c */ /* 0x0c0fe40003fc6270 */
[C---:B------:R-:W-:Y:S02]  /*5e00*/  @!P1 ISETP.GE.AND P4, PT, R23.reuse, R0, PT ;  /* 0x000000001700920c */ /* 0x040fe40003f86270 */
[C---:B------:R-:W-:Y:S02]  /*5e10*/  @!P1 IADD3 R121, PT, PT, R23.reuse, 0x2, RZ ;  /* 0x0000000217799810 */ /* 0x040fe40007ffe0ff */
[----:B------:R-:W-:-:S02]  /*5e20*/  @!P1 IADD3 R105, PT, PT, R23, 0x2, RZ ;  /* 0x0000000217699810 */ /* 0x000fc40007ffe0ff */
[----:B------:R-:W-:Y:S02]  /*5e30*/  @!P1 FSEL R40, R40, RZ, !P6 ;  /* 0x000000ff28289208 */ /* 0x000fe40007000000 */
[----:B------:R-:W-:Y:S02]  /*5e40*/  @!P1 FSEL R44, R44, RZ, !P4 ;  /* 0x000000ff2c2c9208 */ /* 0x000fe40006000000 */
[-C--:B------:R-:W-:Y:S02]  /*5e50*/  @!P1 ISETP.GE.AND P6, PT, R121, R0.reuse, PT ;  /* 0x000000007900920c */ /* 0x080fe40003fc6270 */
[----:B------:R-:W-:Y:S01]  /*5e60*/  @!P1 ISETP.GE.AND P4, PT, R105, R0, PT ;  /* 0x000000006900920c */ /* 0x000fe20003f86270 */
[----:B------:R-:W-:Y:S01]  /*5e70*/  FMUL.FTZ R109, R65, R109 ;  /* 0x0000006d416d7220 */ /* 0x000fe20000410000 */
[C---:B------:R-:W-:Y:S02]  /*5e80*/  @!P1 IADD3 R121, PT, PT, R23.reuse, 0x3, RZ ;  /* 0x0000000317799810 */ /* 0x040fe40007ffe0ff */
[----:B------:R-:W-:-:S02]  /*5e90*/  @!P1 IADD3 R105, PT, PT, R23, 0x3, RZ ;  /* 0x0000000317699810 */ /* 0x000fc40007ffe0ff */
[----:B------:R-:W-:Y:S02]  /*5ea0*/  @!P1 FSEL R41, R41, RZ, !P2 ;  /* 0x000000ff29299208 */ /* 0x000fe40005000000 */
[----:B------:R-:W-:Y:S01]  /*5eb0*/  @!P1 FSEL R45, R45, RZ, !P5 ;  /* 0x000000ff2d2d9208 */ /* 0x000fe20006800000 */
[----:B------:R-:W-:Y:S01]  /*5ec0*/  FFMA.FTZ R109, R64, R108, R109 ;  /* 0x0000006c406d7223 */ /* 0x000fe2000001006d */
[-C--:B------:R-:W-:Y:S02]  /*5ed0*/  @!P1 ISETP.GE.AND P2, PT, R121, R0.reuse, PT ;  /* 0x000000007900920c */ /* 0x080fe40003f46270 */
[----:B------:R-:W-:Y:S02]  /*5ee0*/  @!P1 ISETP.GE.AND P5, PT, R105, R0, PT ;  /* 0x000000006900920c */ /* 0x000fe40003fa6270 */
[C---:B------:R-:W-:Y:S02]  /*5ef0*/  @!P1 IADD3 R121, PT, PT, R23.reuse, 0x1, RZ ;  /* 0x0000000117799810 */ /* 0x040fe40007ffe0ff */
[----:B------:R-:W-:Y:S01]  /*5f00*/  @!P1 IADD3 R105, PT, PT, R23, 0x1, RZ ;  /* 0x0000000117699810 */ /* 0x000fe20007ffe0ff */
[----:B------:R-:W-:Y:S01]  /*5f10*/  FFMA.FTZ R120, R66, R110, R109 ;  /* 0x0000006e42787223 */ /* 0x000fe2000001006d */
[----:B------:R-:W-:-:S02]  /*5f20*/  @!P1 FSEL R42, R42, RZ, !P3 ;  /* 0x000000ff2a2a9208 */ /* 0x000fc40005800000 */
[----:B------:R-:W-:Y:S01]  /*5f30*/  @!P1 FSEL R47, R47, RZ, !P2 ;  /* 0x000000ff2f2f9208 */ /* 0x000fe20005000000 */
[----:B------:R-:W-:Y:S01]  /*5f40*/  FADD.FTZ R227, R104, R227 ;  /* 0x000000e368e37221 */ /* 0x000fe20000010000 */
[-C--:B------:R-:W-:Y:S01]  /*5f50*/  @!P1 ISETP.GE.AND P3, PT, R121, R0.reuse, PT ;  /* 0x000000007900920c */ /* 0x080fe20003f66270 */
[----:B------:R-:W-:Y:S01]  /*5f60*/  FFMA.FTZ R121, R67, R107, R106 ;  /* 0x0000006b43797223 */ /* 0x000fe2000001006a */
[----:B------:R-:W-:Y:S02]  /*5f70*/  @!P1 FSEL R46, R46, RZ, !P6 ;  /* 0x000000ff2e2e9208 */ /* 0x000fe40007000000 */
[-C--:B------:R-:W-:Y:S02]  /*5f80*/  @!P1 ISETP.GE.AND P2, PT, R23, R0.reuse, PT ;  /* 0x000000001700920c */ /* 0x080fe40003f46270 */
[----:B------:R-:W-:Y:S02]  /*5f90*/  @!P1 ISETP.GE.AND P6, PT, R105, R0, PT ;  /* 0x000000006900920c */ /* 0x000fe40003fc6270 */
[----:B------:R-:W-:Y:S01]  /*5fa0*/  @!P1 IADD3 R109, PT, PT, R23, 0x2, RZ ;  /* 0x00000002176d9810 */ /* 0x000fe20007ffe0ff */
[----:B------:R-:W5:Y:S01]  /*5fb0*/  LDG.E.128.CONSTANT R104, desc[UR6][R184.64+0x5600] ;  /* 0x00560006b8687981 */ /* 0x000f62000c1e9d00 */
[----:B------:R-:W-:Y:S01]  /*5fc0*/  FMUL.FTZ R113, R65, R113 ;  /* 0x0000007141717220 */ /* 0x000fe20000410000 */
[----:B------:R-:W-:-:S02]  /*5fd0*/  @!P1 FSEL R48, R48, RZ, !P2 ;  /* 0x000000ff30309208 */ /* 0x000fc40005000000 */
[----:B------:R-:W-:Y:S01]  /*5fe0*/  @!P1 ISETP.GE.AND P2, PT, R109, R0, PT ;  /* 0x000000006d00920c */ /* 0x000fe20003f46270 */
[----:B------:R-:W-:Y:S01]  /*5ff0*/  FFMA.FTZ R113, R64, R112, R113 ;  /* 0x0000007040717223 */ /* 0x000fe20000010071 */
[----:B------:R-:W-:Y:S02]  /*6000*/  @!P1 IADD3 R109, PT, PT, R23, 0x3, RZ ;  /* 0x00000003176d9810 */ /* 0x000fe40007ffe0ff */
[----:B------:R-:W-:Y:S01]  /*6010*/  @!P1 FSEL R49, R49, RZ, !P3 ;  /* 0x000000ff31319208 */ /* 0x000fe20005800000 */
[----:B------:R-:W-:Y:S01]  /*6020*/  FFMA.FTZ R114, R66, R114, R113 ;  /* 0x0000007242727223 */ /* 0x000fe20000010071 */
[----:B------:R-:W-:Y:S02]  /*6030*/  @!P1 ISETP.GE.AND P3, PT, R109, R0, PT ;  /* 0x000000006d00920c */ /* 0x000fe40003f66270 */
[----:B------:R-:W-:Y:S02]  /*6040*/  @!P1 FSEL R51, R51, RZ, !P5 ;  /* 0x000000ff33339208 */ /* 0x000fe40006800000 */
[----:B------:R-:W-:-:S02]  /*6050*/  @!P1 IADD3 R109, PT, PT, R23, 0x1, RZ ;  /* 0x00000001176d9810 */ /* 0x000fc40007ffe0ff */
[CC--:B------:R-:W-:Y:S02]  /*6060*/  @!P1 ISETP.GE.AND P5, PT, R23.reuse, R0.reuse, PT ;  /* 0x000000001700920c */ /* 0x0c0fe40003fa6270 */
[----:B------:R-:W-:Y:S01]  /*6070*/  @!P1 IADD3 R113, PT, PT, R23, 0x2, RZ ;  /* 0x0000000217719810 */ /* 0x000fe20007ffe0ff */
[----:B------:R-:W-:Y:S01]  /*6080*/  FFMA.FTZ R120, R67, R111, R120 ;  /* 0x0000006f43787223 */ /* 0x000fe20000010078 */
[----:B------:R-:W-:Y:S02]  /*6090*/  @!P1 FSEL R50, R50, RZ, !P4 ;  /* 0x000000ff32329208 */ /* 0x000fe40006000000 */
[----:B------:R-:W-:Y:S02]  /*60a0*/  @!P1 FSEL R52, R52, RZ, !P5 ;  /* 0x000000ff34349208 */ /* 0x000fe40006800000 */
[-C--:B------:R-:W-:Y:S02]  /*60b0*/  @!P1 ISETP.GE.AND P4, PT, R109, R0.reuse, PT ;  /* 0x000000006d00920c */ /* 0x080fe40003f86270 */
[----:B------:R-:W-:Y:S01]  /*60c0*/  @!P1 ISETP.GE.AND P5, PT, R113, R0, PT ;  /* 0x000000007100920c */ /* 0x000fe20003fa6270 */
[----:B------:R-:W5:Y:S01]  /*60d0*/  LDG.E.128.CONSTANT R108, desc[UR6][R184.64+0x5800] ;  /* 0x00580006b86c7981 */ /* 0x000f62000c1e9d00 */
[----:B------:R-:W-:-:S02]  /*60e0*/  @!P1 IADD3 R113, PT, PT, R23, 0x3, RZ ;  /* 0x0000000317719810 */ /* 0x000fc40007ffe0ff */
[----:B------:R-:W-:Y:S02]  /*60f0*/  @!P1 FSEL R53, R53, RZ, !P6 ;  /* 0x000000ff35359208 */ /* 0x000fe40007000000 */
[-C--:B------:R-:W-:Y:S02]  /*6100*/  @!P1 ISETP.GE.AND P6, PT, R113, R0.reuse, PT ;  /* 0x000000007100920c */ /* 0x080fe40003fc6270 */
[----:B------:R-:W-:Y:S02]  /*6110*/  @!P1 IADD3 R113, PT, PT, R23, 0x1, RZ ;  /* 0x0000000117719810 */ /* 0x000fe40007ffe0ff */
[----:B------:R-:W-:Y:S02]  /*6120*/  @!P1 FSEL R54, R54, RZ, !P2 ;  /* 0x000000ff36369208 */ /* 0x000fe40005000000 */
[----:B------:R-:W-:Y:S02]  /*6130*/  @!P1 FSEL R55, R55, RZ, !P3 ;  /* 0x000000ff37379208 */ /* 0x000fe40005800000 */
[----:B------:R-:W-:-:S02]  /*6140*/  @!P1 ISETP.GE.AND P2, PT, R113, R0, PT ;  /* 0x000000007100920c */ /* 0x000fc40003f46270 */
[CC--:B------:R-:W-:Y:S02]  /*6150*/  @!P1 ISETP.GE.AND P3, PT, R23.reuse, R0.reuse, PT ;  /* 0x000000001700920c */ /* 0x0c0fe40003f66270 */
[----:B------:R-:W-:Y:S02]  /*6160*/  @!P1 IADD3 R113, PT, PT, R23, 0x2, RZ ;  /* 0x0000000217719810 */ /* 0x000fe40007ffe0ff */
[----:B------:R-:W-:Y:S02]  /*6170*/  @!P1 FSEL R56, R56, RZ, !P3 ;  /* 0x000000ff38389208 */ /* 0x000fe40005800000 */
[----:B------:R-:W-:Y:S02]  /*6180*/  @!P1 ISETP.GE.AND P3, PT, R113, R0, PT ;  /* 0x000000007100920c */ /* 0x000fe40003f66270 */
[----:B------:R-:W-:Y:S02]  /*6190*/  @!P1 IADD3 R113, PT, PT, R23, 0x3, RZ ;  /* 0x0000000317719810 */ /* 0x000fe40007ffe0ff */
[----:B------:R-:W-:-:S02]  /*61a0*/  @!P1 FSEL R57, R57, RZ, !P4 ;  /* 0x000000ff39399208 */ /* 0x000fc40006000000 */
[----:B------:R-:W-:Y:S01]  /*61b0*/  @!P1 ISETP.GE.AND P4, PT, R113, R0, PT ;  /* 0x000000007100920c */ /* 0x000fe20003f86270 */
[----:B------:R-:W-:Y:S01]  /*61c0*/  FMUL.FTZ R117, R65, R117 ;  /* 0x0000007541757220 */ /* 0x000fe20000410000 */
[----:B------:R-:W-:Y:S02]  /*61d0*/  @!P1 IADD3 R113, PT, PT, R23, 0x1, RZ ;  /* 0x0000000117719810 */ /* 0x000fe40007ffe0ff */
[----:B------:R-:W-:Y:S01]  /*61e0*/  @!P1 FSEL R58, R58, RZ, !P5 ;  /* 0x000000ff3a3a9208 */ /* 0x000fe20006800000 */
[----:B------:R-:W-:Y:S01]  /*61f0*/  FFMA.FTZ R117, R64, R116, R117 ;  /* 0x0000007440757223 */ /* 0x000fe20000010075 */
[-C--:B------:R-:W-:Y:S02]  /*6200*/  @!P1 ISETP.GE.AND P5, PT, R113, R0.reuse, PT ;  /* 0x000000007100920c */ /* 0x080fe40003fa6270 */
[----:B------:R-:W-:Y:S02]  /*6210*/  @!P1 FSEL R59, R59, RZ, !P6 ;  /* 0x000000ff3b3b9208 */ /* 0x000fe40007000000 */
[----:B------:R-:W-:-:S02]  /*6220*/  @!P1 ISETP.GE.AND P6, PT, R23, R0, PT ;  /* 0x000000001700920c */ /* 0x000fc40003fc6270 */
[----:B------:R-:W-:Y:S01]  /*6230*/  @!P1 IADD3 R113, PT, PT, R23, 0x2, RZ ;  /* 0x0000000217719810 */ /* 0x000fe20007ffe0ff */
[----:B------:R-:W-:Y:S01]  /*6240*/  FFMA.FTZ R118, R66, R118, R117 ;  /* 0x0000007642767223 */ /* 0x000fe20000010075 */
[----:B------:R-:W-:Y:S01]  /*6250*/  @!P1 FSEL R60, R60, RZ, !P6 ;  /* 0x000000ff3c3c9208 */ /* 0x000fe20007000000 */
[----:B------:R-:W-:Y:S01]  /*6260*/  FFMA.FTZ R117, R67, R115, R114 ;  /* 0x0000007343757223 */ /* 0x000fe20000010072 */
[----:B------:R-:W-:Y:S02]  /*6270*/  @!P1 ISETP.GE.AND P6, PT, R113, R0, PT ;  /* 0x000000007100920c */ /* 0x000fe40003fc6270 */
[----:B------:R-:W5:Y:S01]  /*6280*/  LDG.E.128.CONSTANT R112, desc[UR6][R184.64+0x5a00] ;  /* 0x005a0006b8707981 */ /* 0x000f62000c1e9d00 */
[----:B------:R-:W-:Y:S01]  /*6290*/  FFMA.FTZ R118, R67, R119, R118 ;  /* 0x0000007743767223 */ /* 0x000fe20000010076 */
[----:B------:R-:W-:Y:S02]  /*62a0*/  @!P1 IADD3 R119, PT, PT, R23, 0x3, RZ ;  /* 0x0000000317779810 */ /* 0x000fe40007ffe0ff */
[----:B------:R-:W-:-:S02]  /*62b0*/  @!P1 FSEL R61, R61, RZ, !P2 ;  /* 0x000000ff3d3d9208 */ /* 0x000fc40005000000 */
[-C--:B------:R-:W-:Y:S02]  /*62c0*/  @!P1 ISETP.GE.AND P2, PT, R119, R0.reuse, PT ;  /* 0x000000007700920c */ /* 0x080fe40003f46270 */
[----:B------:R-:W-:Y:S02]  /*62d0*/  @!P1 IADD3 R119, PT, PT, R23, 0x1, RZ ;  /* 0x0000000117779810 */ /* 0x000fe40007ffe0ff */
[----:B------:R-:W-:Y:S02]  /*62e0*/  @!P1 FSEL R62, R62, RZ, !P3 ;  /* 0x000000ff3e3e9208 */ /* 0x000fe40005800000 */
[-C--:B------:R-:W-:Y:S02]  /*62f0*/  @!P1 ISETP.GE.AND P3, PT, R119, R0.reuse, PT ;  /* 0x000000007700920c */ /* 0x080fe40003f66270 */
[----:B------:R-:W-:Y:S02]  /*6300*/  @!P1 FSEL R63, R63, RZ, !P4 ;  /* 0x000000ff3f3f9208 */ /* 0x000fe40006000000 */
[----:B------:R-:W-:-:S02]  /*6310*/  @!P1 ISETP.GE.AND P4, PT, R23, R0, PT ;  /* 0x000000001700920c */ /* 0x000fc40003f86270 */
[----:B------:R-:W-:Y:S01]  /*6320*/  @!P1 IADD3 R119, PT, PT, R23, 0x2, RZ ;  /* 0x0000000217779810 */ /* 0x000fe20007ffe0ff */
[----:B------:R-:W-:Y:S01]  /*6330*/  FADD.FTZ R224, R117, R224 ;  /* 0x000000e075e07221 */ /* 0x000fe20000010000 */
[----:B------:R-:W-:Y:S01]  /*6340*/  @!P1 FSEL R68, R68, RZ, !P4 ;  /* 0x000000ff44449208 */ /* 0x000fe20006000000 */
[----:B------:R-:W-:Y:S01]  /*6350*/  FADD.FTZ R223, R118, R223 ;  /* 0x000000df76df7221 */ /* 0x000fe20000010000 */
[----:B------:R-:W-:Y:S02]  /*6360*/  @!P1 ISETP.GE.AND P4, PT, R119, R0, PT ;  /* 0x000000007700920c */ /* 0x000fe40003f86270 */
[----:B------:R-:W5:Y:S01]  /*6370*/  LDG.E.128.CONSTANT R116, desc[UR6][R184.64+0x5c00] ;  /* 0x005c0006b8747981 */ /* 0x000f62000c1e9d00 */
[----:B------:R-:W-:Y:S01]  /*6380*/  FADD.FTZ R226, R121, R226 ;  /* 0x000000e279e27221 */ /* 0x000fe20000010000 */
[----:B------:R-:W-:Y:S02]  /*6390*/  @!P1 IADD3 R121, PT, PT, R23, 0x3, RZ ;  /* 0x0000000317799810 */ /* 0x000fe40007ffe0ff */
[----:B------:R-:W-:-:S02]  /*63a0*/  @!P1 FSEL R69, R69, RZ, !P5 ;  /* 0x000000ff45459208 */ /* 0x000fc40006800000 */
[----:B------:R-:W-:Y:S01]  /*63b0*/  @!P1 ISETP.GE.AND P5, PT, R121, R0, PT ;  /* 0x000000007900920c */ /* 0x000fe20003fa6270 */
[----:B------:R-:W-:Y:S01]  /*63c0*/  FMUL.FTZ R125, R65, R125 ;  /* 0x0000007d417d7220 */ /* 0x000fe20000410000 */
[----:B------:R-:W-:Y:S01]  /*63d0*/  @!P1 IADD3 R121, PT, PT, R23, 0x1, RZ ;  /* 0x0000000117799810 */ /* 0x000fe20007ffe0ff */
[----:B------:R-:W-:Y:S01]  /*63e0*/  FADD.FTZ R225, R120, R225 ;  /* 0x000000e178e17221 */ /* 0x000fe20000010000 */
[----:B------:R-:W-:Y:S01]  /*63f0*/  @!P1 FSEL R70, R70, RZ, !P6 ;  /* 0x000000ff46469208 */ /* 0x000fe20007000000 */
[----:B------:R-:W-:Y:S01]  /*6400*/  FFMA.FTZ R125, R64, R124, R125 ;  /* 0x0000007c407d7223 */ /* 0x000fe2000001007d */
[----:B------:R-:W-:Y:S02]  /*6410*/  @!P1 ISETP.GE.AND P6, PT, R121, R0, PT ;  /* 0x000000007900920c */ /* 0x000fe40003fc6270 */
[----:B------:R-:W5:Y:S01]  /*6420*/  LDG.E.128.CONSTANT R120, desc[UR6][R184.64+0x5e00] ;  /* 0x005e0006b8787981 */ /* 0x000f62000c1e9d00 */
[----:B------:R-:W-:Y:S01]  /*6430*/  @!P1 FSEL R71, R71, RZ, !P2 ;  /* 0x000000ff47479208 */ /* 0x000fe20005000000 */
[----:B------:R-:W-:Y:S01]  /*6440*/  FFMA.FTZ R126, R66, R126, R125 ;  /* 0x0000007e427e7223 */ /* 0x000fe2000001007d */
[----:B------:R-:W-:-:S02]  /*6450*/  @!P1 ISETP.GE.AND P2, PT, R23, R0, PT ;  /* 0x000000001700920c */ /* 0x000fc40003f46270 */
[----:B------:R-:W-:Y:S02]  /*6460*/  @!P1 IADD3 R125, PT, PT, R23, 0x2, RZ ;  /* 0x00000002177d9810 */ /* 0x000fe40007ffe0ff */
[----:B------:R-:W-:Y:S01]  /*6470*/  @!P1 FSEL R72, R72, RZ, !P2 ;  /* 0x000000ff48489208 */ /* 0x000fe20005000000 */
[----:B------:R-:W-:Y:S01]  /*6480*/  FMUL.FTZ R129, R65, R129 ;  /* 0x0000008141817220 */ /* 0x000fe20000410000 */
[----:B------:R-:W-:Y:S02]  /*6490*/  @!P1 ISETP.GE.AND P2, PT, R125, R0, PT ;  /* 0x000000007d00920c */ /* 0x000fe40003f46270 */
[----:B------:R-:W-:Y:S01]  /*64a0*/  @!P1 IADD3 R125, PT, PT, R23, 0x3, RZ ;  /* 0x00000003177d9810 */ /* 0x000fe20007ffe0ff */
[----:B------:R-:W-:Y:S01]  /*64b0*/  FFMA.FTZ R129, R64, R128, R129 ;  /* 0x0000008040817223 */ /* 0x000fe20000010081 */
[----:B------:R-:W-:Y:S01]  /*64c0*/  @!P1 FSEL R73, R73, RZ, !P3 ;  /* 0x000000ff49499208 */ /* 0x000fe20005800000 */
[----:B------:R-:W-:Y:S01]  /*64d0*/  FFMA.FTZ R128, R67, R127, R126 ;  /* 0x0000007f43807223 */ /* 0x000fe2000001007e */
[----:B------:R-:W-:-:S02]  /*64e0*/  @!P1 ISETP.GE.AND P3, PT, R125, R0, PT ;  /* 0x000000007d00920c */ /* 0x000fc40003f66270 */
[----:B------:R-:W5:Y:S01]  /*64f0*/  LDG.E.128.CONSTANT R124, desc[UR6][R184.64+0x6000] ;  /* 0x00600006b87c7981 */ /* 0x000f62000c1e9d00 */
[----:B------:R-:W-:Y:S01]  /*6500*/  FFMA.FTZ R130, R66, R130, R129 ;  /* 0x0000008242827223 */ /* 0x000fe20000010081 */
[----:B------:R-:W-:Y:S01]  /*6510*/  @!P1 IADD3 R129, PT, PT, R23, 0x1, RZ ;  /* 0x0000000117819810 */ /* 0x000fe20007ffe0ff */
[----:B------:R-:W-:Y:S01]  /*6520*/  FMUL.FTZ R149, R65, R149 ;  /* 0x0000009541957220 */ /* 0x000fe20000410000 */
[----:B------:R-:W-:Y:S02]  /*6530*/  @!P1 FSEL R74, R74, RZ, !P4 ;  /* 0x000000ff4a4a9208 */ /* 0x000fe40006000000 */
[----:B------:R-:W-:Y:S01]  /*6540*/  @!P1 ISETP.GE.AND P4, PT, R129, R0, PT ;  /* 0x000000008100920c */ /* 0x000fe20003f86270 */
[----:B------:R-:W-:Y:S01]  /*6550*/  FFMA.FTZ R149, R64, R148, R149 ;  /* 0x0000009440957223 */ /* 0x000fe20000010095 */
[----:B------:R-:W-:Y:S01]  /*6560*/  @!P1 FSEL R75, R75, RZ, !P5 ;  /* 0x000000ff4b4b9208 */ /* 0x000fe20006800000 */
[----:B------:R-:W-:Y:S01]  /*6570*/  FMUL.FTZ R133, R65, R133 ;  /* 0x0000008541857220 */ /* 0x000fe20000410000 */
[----:B------:R-:W-:-:S02]  /*6580*/  @!P1 ISETP.GE.AND P5, PT, R23, R0, PT ;  /* 0x000000001700920c */ /* 0x000fc40003fa6270 */
[----:B------:R-:W-:Y:S01]  /*6590*/  @!P1 IADD3 R129, PT, PT, R23, 0x2, RZ ;  /* 0x0000000217819810 */ /* 0x000fe20007ffe0ff */
[----:B------:R-:W-:Y:S01]  /*65a0*/  FFMA.FTZ R150, R66, R150, R149 ;  /* 0x0000009642967223 */ /* 0x000fe20000010095 */
[----:B------:R-:W-:Y:S01]  /*65b0*/  @!P1 FSEL R76, R76, RZ, !P5 ;  /* 0x000000ff4c4c9208 */ /* 0x000fe20006800000 */
[----:B------:R-:W-:Y:S01]  /*65c0*/  FFMA.FTZ R133, R64, R132, R133 ;  /* 0x0000008440857223 */ /* 0x000fe20000010085 */
[----:B------:R-:W-:Y:S01]  /*65d0*/  @!P1 ISETP.GE.AND P5, PT, R129, R0, PT ;  /* 0x000000008100920c */ /* 0x000fe20003fa6270 */
[----:B------:R-:W-:Y:S01]  /*65e0*/  FADD.FTZ R221, R128, R221 ;  /* 0x000000dd80dd7221 */ /* 0x000fe20000010000 */
[----:B------:R-:W-:Y:S02]  /*65f0*/  FFMA.FTZ R149, R67, R131, R130 ;  /* 0x0000008343957223 */ /* 0x000fe40000010082 */
[----:B------:R-:W5:Y:S01]  /*6600*/  LDG.E.128.CONSTANT R128, desc[UR6][R184.64+0x6200] ;  /* 0x00620006b8807981 */ /* 0x000f62000c1e9d00 */
[----:B------:R-:W-:Y:S01]  /*6610*/  FFMA.FTZ R134, R66, R134, R133 ;  /* 0x0000008642867223 */ /* 0x000fe20000010085 */
[----:B------:R-:W-:Y:S01]  /*6620*/  @!P1 IADD3 R133, PT, PT, R23, 0x3, RZ ;  /* 0x0000000317859810 */ /* 0x000fe20007ffe0ff */
[----:B------:R-:W-:Y:S01]  /*6630*/  FMUL.FTZ R137, R65, R137 ;  /* 0x0000008941897220 */ /* 0x000fe20000410000 */
[----:B------:R-:W-:-:S02]  /*6640*/  @!P1 FSEL R77, R77, RZ, !P6 ;  /* 0x000000ff4d4d9208 */ /* 0x000fc40007000000 */
[----:B------:R-:W-:Y:S01]  /*6650*/  @!P1 ISETP.GE.AND P6, PT, R133, R0, PT ;  /* 0x000000008500920c */ /* 0x000fe20003fc6270 */
[----:B------:R-:W-:Y:S01]  /*6660*/  FFMA.FTZ R137, R64, R136, R137 ;  /* 0x0000008840897223 */ /* 0x000fe20000010089 */
[----:B------:R-:W-:Y:S02]  /*6670*/  @!P1 IADD3 R133, PT, PT, R23, 0x1, RZ ;  /* 0x0000000117859810 */ /* 0x000fe40007ffe0ff */
[----:B------:R-:W-:Y:S01]  /*6680*/  @!P1 FSEL R79, R79, RZ, !P3 ;  /* 0x000000ff4f4f9208 */ /* 0x000fe20005800000 */
[----:B------:R-:W-:Y:S01]  /*6690*/  FFMA.FTZ R138, R66, R138, R137 ;  /* 0x0000008a428a7223 */ /* 0x000fe20000010089 */
[----:B------:R-:W-:Y:S01]  /*66a0*/  @!P1 FSEL R78, R78, RZ, !P2 ;  /* 0x000000ff4e4e9208 */ /* 0x000fe20005000000 */
[----:B------:R-:W-:Y:S01]  /*66b0*/  FFMA.FTZ R148, R67, R135, R134 ;  /* 0x0000008743947223 */ /* 0x000fe20000010086 */
[-C--:B------:R-:W-:Y:S02]  /*66c0*/  @!P1 ISETP.GE.AND P3, PT, R23, R0.reuse, PT ;  /* 0x000000001700920c */ /* 0x080fe40003f66270 */
[----:B------:R-:W-:-:S02]  /*66d0*/  @!P1 ISETP.GE.AND P2, PT, R133, R0, PT ;  /* 0x000000008500920c */ /* 0x000fc40003f46270 */
[----:B------:R-:W-:Y:S01]  /*66e0*/  @!P1 IADD3 R137, PT, PT, R23, 0x2, RZ ;  /* 0x0000000217899810 */ /* 0x000fe20007ffe0ff */
[----:B------:R-:W5:Y:S01]  /*66f0*/  LDG.E.128.CONSTANT R132, desc[UR6][R184.64+0x6400] ;  /* 0x00640006b8847981 */ /* 0x000f62000c1e9d00 */
[----:B------:R-:W-:Y:S02]  /*6700*/  @!P1 FSEL R80, R80, RZ, !P3 ;  /* 0x000000ff50509208 */ /* 0x000fe40005800000 */
[----:B------:R-:W-:Y:S01]  /*6710*/  @!P1 ISETP.GE.AND P3, PT, R137, R0, PT ;  /* 0x000000008900920c */ /* 0x000fe20003f66270 */
[----:B------:R-:W-:Y:S01]  /*6720*/  FMUL.FTZ R141, R65, R141 ;  /* 0x0000008d418d7220 */ /* 0x000fe20000410000 */
[----:B------:R-:W-:Y:S02]  /*6730*/  @!P1 IADD3 R137, PT, PT, R23, 0x3, RZ ;  /* 0x0000000317899810 */ /* 0x000fe40007ffe0ff */
[----:B------:R-:W-:Y:S01]  /*6740*/  @!P1 FSEL R81, R81, RZ, !P4 ;  /* 0x000000ff51519208 */ /* 0x000fe20006000000 */
[----:B------:R-:W-:Y:S01]  /*6750*/  FFMA.FTZ R141, R64, R140, R141 ;  /* 0x0000008c408d7223 */ /* 0x000fe2000001008d */
[----:B------:R-:W-:-:S02]  /*6760*/  @!P1 ISETP.GE.AND P4, PT, R137, R0, PT ;  /* 0x000000008900920c */ /* 0x000fc40003f86270 */
        /* <DEDUP_REMOVED lines=8> */
[C---:B------:R-:W-:Y:S02]  /*67f0*/  @!P1 ISETP.GE.AND P6, PT, R23.reuse, R0, PT ;  /* 0x000000001700920c */ /* 0x040fe40003fc6270 */
[----:B------:R-:W-:-:S02]  /*6800*/  @!P1 IADD3 R143, PT, PT, R23, 0x2, RZ ;  /* 0x00000002178f9810 */ /* 0x000fc40007ffe0ff */
[----:B------:R-:W-:Y:S02]  /*6810*/  @!P1 FSEL R84, R84, RZ, !P6 ;  /* 0x000000ff54549208 */ /* 0x000fe40007000000 */
[-C--:B------:R-:W-:Y:S02]  /*6820*/  @!P1 ISETP.GE.AND P6, PT, R143, R0.reuse, PT ;  /* 0x000000008f00920c */ /* 0x080fe40003fc6270 */
[----:B------:R-:W-:Y:S01]  /*6830*/  @!P1 IADD3 R143, PT, PT, R23, 0x3, RZ ;  /* 0x00000003178f9810 */ /* 0x000fe20007ffe0ff */
[----:B------:R-:W-:Y:S01]  /*6840*/  FADD.FTZ R218, R141, R218 ;  /* 0x000000da8dda7221 */ /* 0x000fe20000010000 */
[----:B------:R-:W-:Y:S01]  /*6850*/  @!P1 FSEL R85, R85, RZ, !P2 ;  /* 0x000000ff55559208 */ /* 0x000fe20005000000 */
[----:B------:R-:W-:Y:S01]  /*6860*/  FADD.FTZ R217, R142, R217 ;  /* 0x000000d98ed97221 */ /* 0x000fe20000010000 */
[----:B------:R-:W-:Y:S01]  /*6870*/  @!P1 ISETP.GE.AND P2, PT, R143, R0, PT ;  /* 0x000000008f00920c */ /* 0x000fe20003f46270 */
[----:B------:R-:W-:Y:S01]  /*6880*/  FMUL.FTZ R145, R65, R145 ;  /* 0x0000009141917220 */ /* 0x000fe20000410000 */
[----:B------:R-:W5:Y:S03]  /*6890*/  LDG.E.128.CONSTANT R140, desc[UR6][R184.64+0x6800] ;  /* 0x00680006b88c7981 */ /* 0x000f66000c1e9d00 */
[----:B------:R-:W-:Y:S01]  /*68a0*/  FFMA.FTZ R145, R64, R144, R145 ;  /* 0x0000009040917223 */ /* 0x000fe20000010091 */
[----:B------:R-:W-:Y:S01]  /*68b0*/  FADD.FTZ R220, R149, R220 ;  /* 0x000000dc95dc7221 */ /* 0x000fe20000010000 */
[----:B------:R-:W-:-:S02]  /*68c0*/  @!P1 FSEL R87, R87, RZ, !P4 ;  /* 0x000000ff57579208 */ /* 0x000fc40006000000 */
[----:B------:R-:W-:Y:S01]  /*68d0*/  FFMA.FTZ R146, R66, R146, R145 ;  /* 0x0000009242927223 */ /* 0x000fe20000010091 */
[C---:B------:R-:W-:Y:S02]  /*68e0*/  @!P1 IADD3 R149, PT, PT, R23.reuse, 0x1, RZ ;  /* 0x0000000117959810 */ /* 0x040fe40007ffe0ff */
[CC--:B------:R-:W-:Y:S02]  /*68f0*/  @!P1 ISETP.GE.AND P4, PT, R23.reuse, R0.reuse, PT ;  /* 0x000000001700920c */ /* 0x0c0fe40003f86270 */
[----:B------:R-:W-:Y:S02]  /*6900*/  @!P1 IADD3 R145, PT, PT, R23, 0x2, RZ ;  /* 0x0000000217919810 */ /* 0x000fe40007ffe0ff */
[----:B------:R-:W-:Y:S01]  /*6910*/  @!P1 FSEL R86, R86, RZ, !P3 ;  /* 0x000000ff56569208 */ /* 0x000fe20005800000 */
[----:B------:R-:W-:Y:S01]  /*6920*/  FFMA.FTZ R151, R67, R151, R150 ;  /* 0x0000009743977223 */ /* 0x000fe20000010096 */
[----:B------:R-:W-:Y:S01]  /*6930*/  @!P1 ISETP.GE.AND P3, PT, R149, R0, PT ;  /* 0x000000009500920c */ /* 0x000fe20003f66270 */
[----:B------:R-:W-:Y:S01]  /*6940*/  FFMA.FTZ R149, R67, R147, R146 ;  /* 0x0000009343957223 */ /* 0x000fe20000010092 */
[----:B------:R-:W-:-:S02]  /*6950*/  @!P1 FSEL R88, R88, RZ, !P4 ;  /* 0x000000ff58589208 */ /* 0x000fc40006000000 */
[-C--:B------:R-:W-:Y:S02]  /*6960*/  @!P1 ISETP.GE.AND P4, PT, R145, R0.reuse, PT ;  /* 0x000000009100920c */ /* 0x080fe40003f86270 */
[----:B------:R-:W5:Y:S01]  /*6970*/  LDG.E.128.CONSTANT R144, desc[UR6][R184.64+0x6a00] ;  /* 0x006a0006b8907981 */ /* 0x000f62000c1e9d00 */
[----:B------:R-:W-:Y:S01]  /*6980*/  FADD.FTZ R222, R151, R222 ;  /* 0x000000de97de7221 */ /* 0x000fe20000010000 */
[----:B------:R-:W-:Y:S02]  /*6990*/  @!P1 IADD3 R151, PT, PT, R23, 0x3, RZ ;  /* 0x0000000317979810 */ /* 0x000fe40007ffe0ff */
[----:B------:R-:W-:Y:S02]  /*69a0*/  @!P1 FSEL R89, R89, RZ, !P5 ;  /* 0x000000ff59599208 */ /* 0x000fe40006800000 */
[----:B------:R-:W-:Y:S01]  /*69b0*/  @!P1 ISETP.GE.AND P5, PT, R151, R0, PT ;  /* 0x000000009700920c */ /* 0x000fe20003fa6270 */
[----:B------:R-:W-:Y:S01]  /*69c0*/  FMUL.FTZ R153, R65, R153 ;  /* 0x0000009941997220 */ /* 0x000fe20000410000 */
[----:B------:R-:W-:Y:S01]  /*69d0*/  @!P1 IADD3 R151, PT, PT, R23, 0x1, RZ ;  /* 0x0000000117979810 */ /* 0x000fe20007ffe0ff */
[----:B------:R-:W-:Y:S01]  /*69e0*/  FADD.FTZ R219, R148, R219 ;  /* 0x000000db94db7221 */ /* 0x000fe20000010000 */
[----:B------:R-:W-:Y:S01]  /*69f0*/  @!P1 FSEL R90, R90, RZ, !P6 ;  /* 0x000000ff5a5a9208 */ /* 0x000fe20007000000 */
[----:B------:R-:W-:Y:S01]  /*6a00*/  FFMA.FTZ R153, R64, R152, R153 ;  /* 0x0000009840997223 */ /* 0x000fe20000010099 */
[----:B------:R-:W-:Y:S01]  /*6a10*/  @!P1 ISETP.GE.AND P6, PT, R151, R0, PT ;  /* 0x000000009700920c */ /* 0x000fe20003fc6270 */
[----:B------:R-:W-:-:S02]  /*6a20*/  FADD.FTZ R216, R149, R216 ;  /* 0x000000d895d87221 */ /* 0x000fc40000010000 */
[----:B------:R-:W5:Y:S01]  /*6a30*/  LDG.E.128.CONSTANT R148, desc[UR6][R184.64+0x6c00] ;  /* 0x006c0006b8947981 */ /* 0x000f62000c1e9d00 */
[----:B------:R-:W-:Y:S01]  /*6a40*/  @!P1 FSEL R91, R91, RZ, !P2 ;  /* 0x000000ff5b5b9208 */ /* 0x000fe20005000000 */
[----:B------:R-:W-:Y:S01]  /*6a50*/  FFMA.FTZ R154, R66, R154, R153 ;  /* 0x0000009a429a7223 */ /* 0x000fe20000010099 */
[CC--:B------:R-:W-:Y:S02]  /*6a60*/  @!P1 ISETP.GE.AND P2, PT, R23.reuse, R0.reuse, PT ;  /* 0x000000001700920c */ /* 0x0c0fe40003f46270 */
[----:B------:R-:W-:Y:S02]  /*6a70*/  @!P1 IADD3 R153, PT, PT, R23, 0x2, RZ ;  /* 0x0000000217999810 */ /* 0x000fe40007ffe0ff */
[----:B--2---:R-:W-:Y:S01]  /*6a80*/  @!P1 FSEL R92, R92, RZ, !P2 ;  /* 0x000000ff5c5c9208 */ /* 0x004fe20005000000 */
[----:B------:R-:W-:Y:S01]  /*6a90*/  FMUL.FTZ R157, R65, R157 ;  /* 0x0000009d419d7220 */ /* 0x000fe20000410000 */
[----:B------:R-:W-:Y:S02]  /*6aa0*/  @!P1 ISETP.GE.AND P2, PT, R153, R0, PT ;  /* 0x000000009900920c */ /* 0x000fe40003f46270 */
[----:B------:R-:W-:Y:S01]  /*6ab0*/  @!P1 IADD3 R153, PT, PT, R23, 0x3, RZ ;  /* 0x0000000317999810 */ /* 0x000fe20007ffe0ff */
[----:B------:R-:W-:Y:S01]  /*6ac0*/  FFMA.FTZ R157, R64, R156, R157 ;  /* 0x0000009c409d7223 */ /* 0x000fe2000001009d */
[----:B------:R-:W-:Y:S01]  /*6ad0*/  @!P1 FSEL R93, R93, RZ, !P3 ;  /* 0x000000ff5d5d9208 */ /* 0x000fe20005800000 */
[----:B------:R-:W-:Y:S01]  /*6ae0*/  FFMA.FTZ R156, R67, R155, R154 ;  /* 0x0000009b439c7223 */ /* 0x000fe2000001009a */
[----:B------:R-:W-:-:S02]  /*6af0*/  @!P1 ISETP.GE.AND P3, PT, R153, R0, PT ;  /* 0x000000009900920c */ /* 0x000fc40003f66270 */
[----:B------:R-:W2:Y:S01]  /*6b00*/  LDG.E.128.CONSTANT R152, desc[UR6][R184.64+0x6e00] ;  /* 0x006e0006b8987981 */ /* 0x000ea2000c1e9d00 */
[----:B------:R-:W-:Y:S01]  /*6b10*/  FFMA.FTZ R158, R66, R158, R157 ;  /* 0x0000009e429e7223 */ /* 0x000fe2000001009d */
[----:B------:R-:W-:Y:S02]  /*6b20*/  @!P1 IADD3 R157, PT, PT, R23, 0x1, RZ ;  /* 0x00000001179d9810 */ /* 0x000fe40007ffe0ff */
[----:B------:R-:W-:Y:S01]  /*6b30*/  @!P1 FSEL R94, R94, RZ, !P4 ;  /* 0x000000ff5e5e9208 */ /* 0x000fe20006000000 */
[----:B------:R-:W-:Y:S01]  /*6b40*/  FFMA.FTZ R159, R67, R159, R158 ;  /* 0x0000009f439f7223 */ /* 0x000fe2000001009e */
[-C--:B------:R-:W-:Y:S02]  /*6b50*/  @!P1 ISETP.GE.AND P4, PT, R157, R0.reuse, PT ;  /* 0x000000009d00920c */ /* 0x080fe40003f86270 */
[----:B------:R-:W-:Y:S01]  /*6b60*/  @!P1 FSEL R95, R95, RZ, !P5 ;  /* 0x000000ff5f5f9208 */ /* 0x000fe20006800000 */
[----:B------:R-:W-:Y:S01]  /*6b70*/  FMUL.FTZ R161, R65, R161 ;  /* 0x000000a141a17220 */ /* 0x000fe20000410000 */
[----:B------:R-:W-:-:S02]  /*6b80*/  @!P1 ISETP.GE.AND P5, PT, R23, R0, PT ;  /* 0x000000001700920c */ /* 0x000fc40003fa6270 */
[----:B------:R-:W-:Y:S01]  /*6b90*/  @!P1 IADD3 R157, PT, PT, R23, 0x2, RZ ;  /* 0x00000002179d9810 */ /* 0x000fe20007ffe0ff */
[----:B------:R-:W-:Y:S01]  /*6ba0*/  FFMA.FTZ R161, R64, R160, R161 ;  /* 0x000000a040a17223 */ /* 0x000fe200000100a1 */
[----:B---3--:R-:W-:Y:S01]  /*6bb0*/  @!P1 FSEL R96, R96, RZ, !P5 ;  /* 0x000000ff60609208 */ /* 0x008fe20006800000 */
[----:B------:R-:W-:Y:S01]  /*6bc0*/  FADD.FTZ R215, R156, R215 ;  /* 0x000000d79cd77221 */ /* 0x000fe20000010000 */
[----:B------:R-:W-:Y:S01]  /*6bd0*/  @!P1 ISETP.GE.AND P5, PT, R157, R0, PT ;  /* 0x000000009d00920c */ /* 0x000fe20003fa6270 */
[----:B------:R-:W-:Y:S02]  /*6be0*/  FADD.FTZ R214, R159, R214 ;  /* 0x000000d69fd67221 */ /* 0x000fe40000010000 */
[----:B------:R-:W3:Y:S01]  /*6bf0*/  LDG.E.128.CONSTANT R156, desc[UR6][R184.64+0x7000] ;  /* 0x00700006b89c7981 */ /* 0x000ee2000c1e9d00 */
        /* <DEDUP_REMOVED lines=9> */
[-C--:B------:R-:W-:Y:S01]  /*6c90*/  @!P1 ISETP.GE.AND P2, PT, R161, R0.reuse, PT ;  /* 0x00000000a100920c */ /* 0x080fe20003f46270 */
[----:B------:R-:W-:Y:S02]  /*6ca0*/  FFMA.FTZ R165, R67, R163, R162 ;  /* 0x000000a343a57223 */ /* 0x000fe400000100a2 */
[----:B------:R-:W3:Y:S01]  /*6cb0*/  LDG.E.128.CONSTANT R160, desc[UR6][R184.64+0x7200] ;  /* 0x00720006b8a07981 */ /* 0x000ee2000c1e9d00 */
[----:B------:R-:W-:Y:S01]  /*6cc0*/  @!P1 FSEL R99, R99, RZ, !P3 ;  /* 0x000000ff63639208 */ /* 0x000fe20005800000 */
[----:B------:R-:W-:Y:S01]  /*6cd0*/  FFMA.FTZ R166, R67, R167, R166 ;  /* 0x000000a743a67223 */ /* 0x000fe200000100a6 */
[----:B------:R-:W-:-:S02]  /*6ce0*/  @!P1 ISETP.GE.AND P3, PT, R23, R0, PT ;  /* 0x000000001700920c */ /* 0x000fc40003f66270 */
[----:B------:R-:W-:Y:S02]  /*6cf0*/  @!P1 IADD3 R167, PT, PT, R23, 0x2, RZ ;  /* 0x0000000217a79810 */ /* 0x000fe40007ffe0ff */
[----:B----4-:R-:W-:Y:S02]  /*6d00*/  @!P1 FSEL R100, R100, RZ, !P3 ;  /* 0x000000ff64649208 */ /* 0x010fe40005800000 */
        /* <DEDUP_REMOVED lines=8> */
[----:B------:R-:W4:Y:S01]  /*6d90*/  LDG.E.128.CONSTANT R164, desc[UR6][R184.64+0x7400] ;  /* 0x00740006b8a47981 */ /* 0x000f22000c1e9d00 */
[----:B------:R-:W-:Y:S01]  /*6da0*/  FFMA.FTZ R246, R66, R170, R169 ;  /* 0x000000aa42f67223 */ /* 0x000fe200000100a9 */
[----:B------:R-:W-:Y:S01]  /*6db0*/  @!P1 IADD3 R169, PT, PT, R23, 0x1, RZ ;  /* 0x0000000117a99810 */ /* 0x000fe20007ffe0ff */
[----:B------:R-:W-:Y:S01]  /*6dc0*/  FMUL.FTZ R173, R65, R173 ;  /* 0x000000ad41ad7220 */ /* 0x000fe20000410000 */
[----:B------:R-:W-:Y:S02]  /*6dd0*/  @!P1 FSEL R102, R102, RZ, !P5 ;  /* 0x000000ff66669208 */ /* 0x000fe40006800000 */
[----:B------:R-:W-:Y:S01]  /*6de0*/  @!P1 ISETP.GE.AND P5, PT, R169, R0, PT ;  /* 0x00000000a900920c */ /* 0x000fe20003fa6270 */
[----:B------:R-:W-:Y:S01]  /*6df0*/  FFMA.FTZ R173, R64, R172, R173 ;  /* 0x000000ac40ad7223 */ /* 0x000fe200000100ad */
[----:B------:R-:W-:Y:S02]  /*6e00*/  @!P1 FSEL R103, R103, RZ, !P6 ;  /* 0x000000ff67679208 */ /* 0x000fe40007000000 */
[----:B------:R-:W-:-:S02]  /*6e10*/  @!P1 ISETP.GE.AND P6, PT, R23, R0, PT ;  /* 0x000000001700920c */ /* 0x000fc40003fc6270 */
[----:B------:R-:W-:Y:S01]  /*6e20*/  @!P1 IADD3 R169, PT, PT, R23, 0x2, RZ ;  /* 0x0000000217a99810 */ /* 0x000fe20007ffe0ff */
[----:B------:R-:W-:Y:S01]  /*6e30*/  FFMA.FTZ R174, R66, R174, R173 ;  /* 0x000000ae42ae7223 */ /* 0x000fe200000100ad */
[----:B-----5:R-:W-:Y:S01]  /*6e40*/  @!P1 FSEL R104, R104, RZ, !P6 ;  /* 0x000000ff68689208 */ /* 0x020fe20007000000 */
[----:B------:R-:W-:Y:S01]  /*6e50*/  FFMA.FTZ R246, R67, R171, R246 ;  /* 0x000000ab43f67223 */ /* 0x000fe200000100f6 */
[-C--:B------:R-:W-:Y:S02]  /*6e60*/  @!P1 ISETP.GE.AND P6, PT, R169, R0.reuse, PT ;  /* 0x00000000a900920c */ /* 0x080fe40003fc6270 */
[----:B------:R-:W-:Y:S01]  /*6e70*/  @!P1 IADD3 R173, PT, PT, R23, 0x3, RZ ;  /* 0x0000000317ad9810 */ /* 0x000fe20007ffe0ff */
[----:B------:R-:W5:Y:S01]  /*6e80*/  LDG.E.128.CONSTANT R168, desc[UR6][R184.64+0x7600] ;  /* 0x00760006b8a87981 */ /* 0x000f62000c1e9d00 */
[----:B------:R-:W-:Y:S02]  /*6e90*/  @!P1 FSEL R105, R105, RZ, !P2 ;  /* 0x000000ff69699208 */ /* 0x000fe40005000000 */
[----:B------:R-:W-:-:S02]  /*6ea0*/  @!P1 ISETP.GE.AND P2, PT, R173, R0, PT ;  /* 0x00000000ad00920c */ /* 0x000fc40003f46270 */
[----:B------:R-:W-:Y:S02]  /*6eb0*/  @!P1 IADD3 R173, PT, PT, R23, 0x1, RZ ;  /* 0x0000000117ad9810 */ /* 0x000fe40007ffe0ff */
[----:B------:R-:W-:Y:S02]  /*6ec0*/  @!P1 FSEL R106, R106, RZ, !P3 ;  /* 0x000000ff6a6a9208 */ /* 0x000fe40005800000 */
[-C--:B------:R-:W-:Y:S02]  /*6ed0*/  @!P1 ISETP.GE.AND P3, PT, R173, R0.reuse, PT ;  /* 0x00000000ad00920c */ /* 0x080fe40003f66270 */
[----:B------:R-:W-:Y:S01]  /*6ee0*/  @!P1 FSEL R107, R107, RZ, !P4 ;  /* 0x000000ff6b6b9208 */ /* 0x000fe20006000000 */
[----:B------:R-:W-:Y:S01]  /*6ef0*/  FMUL.FTZ R177, R65, R177 ;  /* 0x000000b141b17220 */ /* 0x000fe20000410000 */
[C---:B------:R-:W-:Y:S02]  /*6f00*/  @!P1 ISETP.GE.AND P4, PT, R23.reuse, R0, PT ;  /* 0x000000001700920c */ /* 0x040fe40003f86270 */
[----:B------:R-:W-:Y:S01]  /*6f10*/  @!P1 IADD3 R173, PT, PT, R23, 0x2, RZ ;  /* 0x0000000217ad9810 */ /* 0x000fe20007ffe0ff */
[----:B------:R-:W-:Y:S01]  /*6f20*/  FFMA.FTZ R177, R64, R176, R177 ;  /* 0x000000b040b17223 */ /* 0x000fe200000100b1 */
[----:B------:R-:W-:Y:S01]  /*6f30*/  @!P1 FSEL R108, R108, RZ, !P4 ;  /* 0x000000ff6c6c9208 */ /* 0x000fe20006000000 */
[----:B------:R-:W-:Y:S01]  /*6f40*/  FFMA.FTZ R245, R67, R175, R174 ;  /* 0x000000af43f57223 */ /* 0x000fe200000100ae */
[----:B------:R-:W-:-:S02]  /*6f50*/  @!P1 ISETP.GE.AND P4, PT, R173, R0, PT ;  /* 0x00000000ad00920c */ /* 0x000fc40003f86270 */
[----:B------:R-:W5:Y:S01]  /*6f60*/  LDG.E.128.CONSTANT R172, desc[UR6][R184.64+0x7800] ;  /* 0x00780006b8ac7981 */ /* 0x000f62000c1e9d00 */
[----:B------:R-:W-:Y:S01]  /*6f70*/  FFMA.FTZ R248, R66, R178, R177 ;  /* 0x000000b242f87223 */ /* 0x000fe200000100b1 */
[----:B------:R-:W-:Y:S02]  /*6f80*/  @!P1 IADD3 R177, PT, PT, R23, 0x3, RZ ;  /* 0x0000000317b19810 */ /* 0x000fe40007ffe0ff */
[----:B------:R-:W-:Y:S02]  /*6f90*/  @!P1 FSEL R109, R109, RZ, !P5 ;  /* 0x000000ff6d6d9208 */ /* 0x000fe40006800000 */
[----:B------:R-:W-:Y:S02]  /*6fa0*/  @!P1 ISETP.GE.AND P5, PT, R177, R0, PT ;  /* 0x00000000b100920c */ /* 0x000fe40003fa6270 */
[----:B------:R-:W-:Y:S01]  /*6fb0*/  @!P1 IADD3 R177, PT, PT, R23, 0x1, RZ ;  /* 0x0000000117b19810 */ /* 0x000fe20007ffe0ff */
[----:B------:R-:W-:Y:S01]  /*6fc0*/  FFMA.FTZ R248, R67, R179, R248 ;  /* 0x000000b343f87223 */ /* 0x000fe200000100f8 */
[----:B------:R-:W-:-:S02]  /*6fd0*/  @!P1 FSEL R110, R110, RZ, !P6 ;  /* 0x000000ff6e6e9208 */ /* 0x000fc40007000000 */
[-C--:B------:R-:W-:Y:S02]  /*6fe0*/  @!P1 ISETP.GE.AND P6, PT, R177, R0.reuse, PT ;  /* 0x00000000b100920c */ /* 0x080fe40003fc6270 */
[----:B------:R-:W5:Y:S01]  /*6ff0*/  LDG.E.128.CONSTANT R176, desc[UR6][R184.64+0x7a00] ;  /* 0x007a0006b8b07981 */ /* 0x000f62000c1e9d00 */
[----:B------:R-:W-:Y:S02]  /*7000*/  @!P1 FSEL R111, R111, RZ, !P2 ;  /* 0x000000ff6f6f9208 */ /* 0x000fe40005000000 */
[CC--:B------:R-:W-:Y:S02]  /*7010*/  @!P1 ISETP.GE.AND P2, PT, R23.reuse, R0.reuse, PT ;  /* 0x000000001700920c */ /* 0x0c0fe40003f46270 */
[----:B------:R-:W-:Y:S02]  /*7020*/  @!P1 IADD3 R187, PT, PT, R23, 0x2, RZ ;  /* 0x0000000217bb9810 */ /* 0x000fe40007ffe0ff */
[----:B------:R-:W-:Y:S02]  /*7030*/  @!P1 FSEL R112, R112, RZ, !P2 ;  /* 0x000000ff70709208 */ /* 0x000fe40005000000 */
[----:B------:R-:W-:-:S02]  /*7040*/  @!P1 ISETP.GE.AND P2, PT, R187, R0, PT ;  /* 0x00000000bb00920c */ /* 0x000fc40003f46270 */
[----:B------:R-:W5:Y:S01]  /*7050*/  LDG.E.128.CONSTANT R184, desc[UR6][R184.64+0x7e00] ;  /* 0x007e0006b8b87981 */ /* 0x000f62000c1e9d00 */
[----:B------:R-:W-:Y:S02]  /*7060*/  @!P1 IADD3 R247, PT, PT, R23, 0x3, RZ ;  /* 0x0000000317f79810 */ /* 0x000fe40007ffe0ff */
[----:B------:R-:W-:Y:S02]  /*7070*/  @!P1 FSEL R113, R113, RZ, !P3 ;  /* 0x000000ff71719208 */ /* 0x000fe40005800000 */
[----:B------:R-:W-:Y:S02]  /*7080*/  @!P1 ISETP.GE.AND P3, PT, R247, R0, PT ;  /* 0x00000000f700920c */ /* 0x000fe40003f66270 */
[----:B------:R-:W-:Y:S02]  /*7090*/  @!P1 IADD3 R247, PT, PT, R23, 0x1, RZ ;  /* 0x0000000117f79810 */ /* 0x000fe40007ffe0ff */
[----:B------:R-:W-:Y:S02]  /*70a0*/  @!P1 FSEL R114, R114, RZ, !P4 ;  /* 0x000000ff72729208 */ /* 0x000fe40006000000 */
[----:B------:R-:W-:-:S02]  /*70b0*/  @!P1 FSEL R115, R115, RZ, !P5 ;  /* 0x000000ff73739208 */ /* 0x000fc40006800000 */
[-C--:B------:R-:W-:Y:S02]  /*70c0*/  @!P1 ISETP.GE.AND P4, PT, R247, R0.reuse, PT ;  /* 0x00000000f700920c */ /* 0x080fe40003f86270 */
[CC--:B------:R-:W-:Y:S02]  /*70d0*/  @!P1 ISETP.GE.AND P5, PT, R23.reuse, R0.reuse, PT ;  /* 0x000000001700920c */ /* 0x0c0fe40003fa6270 */
[----:B------:R-:W-:Y:S02]  /*70e0*/  @!P1 IADD3 R247, PT, PT, R23, 0x2, RZ ;  /* 0x0000000217f79810 */ /* 0x000fe40007ffe0ff */
[----:B------:R-:W-:Y:S02]  /*70f0*/  @!P1 FSEL R116, R116, RZ, !P5 ;  /* 0x000000ff74749208 */ /* 0x000fe40006800000 */
[----:B------:R-:W-:Y:S02]  /*7100*/  @!P1 ISETP.GE.AND P5, PT, R247, R0, PT ;  /* 0x00000000f700920c */ /* 0x000fe40003fa6270 */
        /* <DEDUP_REMOVED lines=13> */
[-C--:B------:R-:W-:Y:S02]  /*71e0*/  @!P1 ISETP.GE.AND P4, PT, R247, R0.reuse, PT ;  /* 0x00000000f700920c */ /* 0x080fe40003f86270 */
[----:B------:R-:W-:Y:S02]  /*71f0*/  @!P1 IADD3 R247, PT, PT, R23, 0x1, RZ ;  /* 0x0000000117f79810 */ /* 0x000fe40007ffe0ff */
[----:B------:R-:W-:Y:S02]  /*7200*/  @!P1 FSEL R122, R122, RZ, !P5 ;  /* 0x000000ff7a7a9208 */ /* 0x000fe40006800000 */
[----:B------:R-:W-:Y:S02]  /*7210*/  @!P1 FSEL R123, R123, RZ, !P6 ;  /* 0x000000ff7b7b9208 */ /* 0x000fe40007000000 */
[-C--:B------:R-:W-:Y:S02]  /*7220*/  @!P1 ISETP.GE.AND P5, PT, R247, R0.reuse, PT ;  /* 0x00000000f700920c */ /* 0x080fe40003fa6270 */
[----:B------:R-:W-:-:S02]  /*7230*/  @!P1 ISETP.GE.AND P6, PT, R23, R0, PT ;  /* 0x000000001700920c */ /* 0x000fc40003fc6270 */
[----:B------:R-:W-:Y:S02]  /*7240*/  @!P1 IADD3 R247, PT, PT, R23, 0x2, RZ ;  /* 0x0000000217f79810 */ /* 0x000fe40007ffe0ff */
[----:B------:R-:W-:Y:S02]  /*7250*/  @!P1 FSEL R124, R124, RZ, !P6 ;  /* 0x000000ff7c7c9208 */ /* 0x000fe40007000000 */
[-C--:B------:R-:W-:Y:S02]  /*7260*/  @!P1 ISETP.GE.AND P6, PT, R247, R0.reuse, PT ;  /* 0x00000000f700920c */ /* 0x080fe40003fc6270 */
[----:B------:R-:W-:Y:S02]  /*7270*/  @!P1 IADD3 R247, PT, PT, R23, 0x3, RZ ;  /* 0x0000000317f79810 */ /* 0x000fe40007ffe0ff */
        /* <DEDUP_REMOVED lines=9> */
[-C--:B------:R-:W-:Y:S02]  /*7310*/  @!P1 ISETP.GE.AND P4, PT, R247, R0.reuse, PT ;  /* 0x00000000f700920c */ /* 0x080fe40003f86270 */
[----:B------:R-:W-:Y:S02]  /*7320*/  @!P1 IADD3 R247, PT, PT, R23, 0x3, RZ ;  /* 0x0000000317f79810 */ /* 0x000fe40007ffe0ff */
[----:B------:R-:W-:Y:S02]  /*7330*/  @!P1 FSEL R129, R129, RZ, !P5 ;  /* 0x000000ff81819208 */ /* 0x000fe40006800000 */
[----:B------:R-:W-:Y:S02]  /*7340*/  @!P1 ISETP.GE.AND P5, PT, R247, R0, PT ;  /* 0x00000000f700920c */ /* 0x000fe40003fa6270 */
[----:B------:R-:W-:-:S02]  /*7350*/  @!P1 IADD3 R247, PT, PT, R23, 0x1, RZ ;  /* 0x0000000117f79810 */ /* 0x000fc40007ffe0ff */
[----:B------:R-:W-:Y:S02]  /*7360*/  @!P1 FSEL R130, R130, RZ, !P6 ;  /* 0x000000ff82829208 */ /* 0x000fe40007000000 */
[----:B------:R-:W-:Y:S02]  /*7370*/  @!P1 FSEL R131, R131, RZ, !P2 ;  /* 0x000000ff83839208 */ /* 0x000fe40005000000 */
[-C--:B------:R-:W-:Y:S02]  /*7380*/  @!P1 ISETP.GE.AND P6, PT, R247, R0.reuse, PT ;  /* 0x00000000f700920c */ /* 0x080fe40003fc6270 */
[C---:B------:R-:W-:Y:S02]  /*7390*/  @!P1 ISETP.GE.AND P2, PT, R23.reuse, R0, PT ;  /* 0x000000001700920c */ /* 0x040fe40003f46270 */
[----:B------:R-:W-:Y:S02]  /*73a0*/  @!P1 IADD3 R247, PT, PT, R23, 0x2, RZ ;  /* 0x0000000217f79810 */ /* 0x000fe40007ffe0ff */
[----:B------:R-:W-:-:S02]  /*73b0*/  @!P1 FSEL R132, R132, RZ, !P2 ;  /* 0x000000ff84849208 */ /* 0x000fc40005000000 */
[-C--:B------:R-:W-:Y:S02]  /*73c0*/  @!P1 ISETP.GE.AND P2, PT, R247, R0.reuse, PT ;  /* 0x00000000f700920c */ /* 0x080fe40003f46270 */
[----:B------:R-:W-:Y:S02]  /*73d0*/  @!P1 IADD3 R247, PT, PT, R23, 0x3, RZ ;  /* 0x0000000317f79810 */ /* 0x000fe40007ffe0ff */
[----:B------:R-:W-:Y:S02]  /*73e0*/  @!P1 FSEL R133, R133, RZ, !P3 ;  /* 0x000000ff85859208 */ /* 0x000fe40005800000 */
[----:B------:R-:W-:Y:S02]  /*73f0*/  @!P1 ISETP.GE.AND P3, PT, R247, R0, PT ;  /* 0x00000000f700920c */ /* 0x000fe40003f66270 */
[----:B------:R-:W-:Y:S02]  /*7400*/  @!P1 IADD3 R247, PT, PT, R23, 0x1, RZ ;  /* 0x0000000117f79810 */ /* 0x000fe40007ffe0ff */
[----:B------:R-:W-:-:S02]  /*7410*/  @!P1 FSEL R134, R134, RZ, !P4 ;  /* 0x000000ff86869208 */ /* 0x000fc40006000000 */
[----:B------:R-:W-:Y:S02]  /*7420*/  @!P1 FSEL R135, R135, RZ, !P5 ;  /* 0x000000ff87879208 */ /* 0x000fe40006800000 */
[-C--:B------:R-:W-:Y:S02]  /*7430*/  @!P1 ISETP.GE.AND P4, PT, R247, R0.reuse, PT ;  /* 0x00000000f700920c */ /* 0x080fe40003f86270 */
[CC--:B------:R-:W-:Y:S02]  /*7440*/  @!P1 ISETP.GE.AND P5, PT, R23.reuse, R0.reuse, PT ;  /* 0x000000001700920c */ /* 0x0c0fe40003fa6270 */
[----:B------:R-:W-:Y:S02]  /*7450*/  @!P1 IADD3 R247, PT, PT, R23, 0x2, RZ ;  /* 0x0000000217f79810 */ /* 0x000fe40007ffe0ff */
[----:B------:R-:W-:Y:S02]  /*7460*/  @!P1 FSEL R136, R136, RZ, !P5 ;  /* 0x000000ff88889208 */ /* 0x000fe40006800000 */
[----:B------:R-:W-:-:S02]  /*7470*/  @!P1 ISETP.GE.AND P5, PT, R247, R0, PT ;  /* 0x00000000f700920c */ /* 0x000fc40003fa6270 */
        /* <DEDUP_REMOVED lines=42> */
[----:B--2---:R-:W-:Y:S02]  /*7720*/  @!P1 FSEL R152, R152, RZ, !P2 ;  /* 0x000000ff98989208 */ /* 0x004fe40005000000 */
        /* <DEDUP_REMOVED lines=10> */
[----:B---3--:R-:W-:-:S02]  /*77d0*/  @!P1 FSEL R156, R156, RZ, !P5 ;  /* 0x000000ff9c9c9208 */ /* 0x008fc40006800000 */
        /* <DEDUP_REMOVED lines=21> */
[----:B----4-:R-:W-:Y:S02]  /*7930*/  @!P1 FSEL R164, R164, RZ, !P6 ;  /* 0x000000ffa4a49208 */ /* 0x010fe40007000000 */
        /* <DEDUP_REMOVED lines=10> */
[----:B-----5:R-:W-:Y:S02]  /*79e0*/  @!P1 FSEL R168, R168, RZ, !P4 ;  /* 0x000000ffa8a89208 */ /* 0x020fe40006000000 */
        /* <DEDUP_REMOVED lines=31> */
[----:B------:R-:W-:Y:S02]  /*7be0*/  @!P1 FSEL R182, R182, RZ, !P5 ;  /* 0x000000ffb6b69208 */ /* 0x000fe40006800000 */
[----:B------:R-:W-:-:S02]  /*7bf0*/  @!P1 IADD3 R247, PT, PT, R23, 0x3, RZ ;  /* 0x0000000317f79810 */ /* 0x000fc40007ffe0ff */
[CC--:B------:R-:W-:Y:S02]  /*7c00*/  @!P1 ISETP.GE.AND P5, PT, R23.reuse, R0.reuse, PT ;  /* 0x000000001700920c */ /* 0x0c0fe40003fa6270 */
[----:B------:R-:W-:Y:S02]  /*7c10*/  @!P1 IADD3 R23, PT, PT, R23, 0x2, RZ ;  /* 0x0000000217179810 */ /* 0x000fe40007ffe0ff */
[----:B------:R-:W-:Y:S02]  /*7c20*/  @!P1 FSEL R181, R181, RZ, !P4 ;  /* 0x000000ffb5b59208 */ /* 0x000fe40006000000 */
[----:B------:R-:W-:Y:S02]  /*7c30*/  @!P1 FSEL R184, R184, RZ, !P5 ;  /* 0x000000ffb8b89208 */ /* 0x000fe40006800000 */
[----:B------:R-:W-:Y:S02]  /*7c40*/  @!P1 FSEL R185, R185, RZ, !P2 ;  /* 0x000000ffb9b99208 */ /* 0x000fe40005000000 */
[----:B------:R-:W-:-:S02]  /*7c50*/  @!P1 ISETP.GE.AND P4, PT, R247, R0, PT ;  /* 0x00000000f700920c */ /* 0x000fc40003f86270 */
[----:B------:R-:W-:Y:S02]  /*7c60*/  @!P1 ISETP.GE.AND P5, PT, R23, R0, PT ;  /* 0x000000001700920c */ /* 0x000fe40003fa6270 */
[----:B------:R-:W-:Y:S01]  /*7c70*/  IADD3 R10, PT, PT, R10, 0x4, RZ ;  /* 0x000000040a0a7810 */ /* 0x000fe20007ffe0ff */
[C---:B------:R-:W-:Y:S01]  /*7c80*/  FMUL.FTZ R25, R65.reuse, R25 ;  /* 0x0000001941197220 */ /* 0x040fe20000410000 */
        /* <DEDUP_REMOVED lines=38> */
[----:B------:R-:W-:Y:S01]  /*7ef0*/  FMUL.FTZ R65, R65, R185 ;  /* 0x000000b941417220 */ /* 0x000fe20000410000 */
[----:B------:R-:W-:-:S02]  /*7f00*/  @!P1 FSEL R186, R186, RZ, !P5 ;  /* 0x000000ffbaba9208 */ /* 0x000fc40006800000 */
[----:B------:R-:W-:Y:S02]  /*7f10*/  @!P1 FSEL R179, R179, RZ, !P3 ;  /* 0x000000ffb3b39208 */ /* 0x000fe40005800000 */
[----:B------:R-:W-:Y:S02]  /*7f20*/  @!P1 FSEL R183, R183, RZ, !P6 ;  /* 0x000000ffb7b79208 */ /* 0x000fe40007000000 */
[----:B------:R-:W-:Y:S02]  /*7f30*/  @!P1 FSEL R187, R187, RZ, !P4 ;  /* 0x000000ffbbbb9208 */ /* 0x000fe40006000000 */
[----:B------:R-:W-:Y:S01]  /*7f40*/  ISETP.GE.AND P1, PT, R10, R236, PT ;  /* 0x000000ec0a00720c */ /* 0x000fe20003f26270 */
[C---:B------:R-:W-:Y:S01]  /*7f50*/  FFMA.FTZ R25, R64.reuse, R24, R25 ;  /* 0x0000001840197223 */ /* 0x040fe20000010019 */
        /* <DEDUP_REMOVED lines=38> */
[----:B------:R-:W-:Y:S01]  /*81c0*/  FFMA.FTZ R65, R64, R184, R65 ;  /* 0x000000b840417223 */ /* 0x000fe20000010041 */
        /* <DEDUP_REMOVED lines=123> */
[----:B------:R-:W-:Y:S06]  /*8980*/  @!P1 BRA `(.L_x_23221) ;  /* 0xffffffb800e09947 */ /* 0x000fec000383ffff */
.L_x_23220:
[----:B------:R-:W-:Y:S05]  /*8990*/  BSYNC.RECONVERGENT B0 ;  /* 0x0000000000007941 */ /* 0x000fea0003800200 */
.L_x_23219:
[----:B------:R-:W0:Y:S01]  /*89a0*/  SHFL.BFLY PT, R48, R3, 0x4, 0x1f ;  /* 0x0c801f0003307f89 */ /* 0x000e2200000e0000 */
[----:B------:R-:W-:Y:S01]  /*89b0*/  ISETP.NE.OR P1, PT, R243, 0x40, P0 ;  /* 0x00000040f300780c */ /* 0x000fe20000725670 */
[----:B------:R-:W-:Y:S02]  /*89c0*/  BSSY.RECONVERGENT B0, `(.L_x_23222) ;  /* 0x00001c9000007945 */ /* 0x000fe40003800200 */
[----:B------:R-:W2:Y:S04]  /*89d0*/  SHFL.BFLY PT, R10, R229, 0x4, 0x1f ;  /* 0x0c801f00e50a7f89 */ /* 0x000ea800000e0000 */
[----:B------:R-:W3:Y:S04]  /*89e0*/  SHFL.BFLY PT, R31, R224, 0x4, 0x1f ;  /* 0x0c801f00e01f7f89 */ /* 0x000ee800000e0000 */
[----:B------:R-:W4:Y:S04]  /*89f0*/  SHFL.BFLY PT, R28, R223, 0x4, 0x1f ;  /* 0x0c801f00df1c7f89 */ /* 0x000f2800000e0000 */
[----:B------:R-:W5:Y:S04]  /*8a00*/  SHFL.BFLY PT, R23, R2, 0x4, 0x1f ;  /* 0x0c801f0002177f89 */ /* 0x000f6800000e0000 */
[----:B------:R-:W5:Y:S01]  /*8a10*/  SHFL.BFLY PT, R87, R6, 0x4, 0x1f ;  /* 0x0c801f0006577f89 */ /* 0x000f6200000e0000 */
[----:B0-----:R-:W-:-:S03]  /*8a20*/  FADD.FTZ R71, R48, R3 ;  /* 0x0000000330477221 */ /* 0x001fc60000010000 */
[----:B-1----:R-:W0:Y:S01]  /*8a30*/  SHFL.BFLY PT, R26, R225, 0x4, 0x1f ;  /* 0x0c801f00e11a7f89 */ /* 0x002e2200000e0000 */
        /* <DEDUP_REMOVED lines=334> */
[----:B------:R-:W-:-:S03]  /*9f20*/  SHF.R.U32.HI R45, RZ, 0x3, R238 ;  /* 0x00000003ff2d7819 */ /* 0x000fc600000116ee */
[----:B------:R-:W0:Y:S01]  /*9f30*/  SHFL.BFLY PT, R52, R69, 0x1, 0x1f ;  /* 0x0c201f0045347f89 */ /* 0x000e2200000e0000 */
[----:B-1----:R-:W-:Y:S01]  /*9f40*/  FADD.FTZ R30, R203, R30 ;  /* 0x0000001ecb1e7221 */ /* 0x002fe20000010000 */
[----:B------:R-:W-:Y:S02]  /*9f50*/  LEA R244, R244, R45, 0x8 ;  /* 0x0000002df4f47211 */ /* 0x000fe400078e40ff */
        /* <DEDUP_REMOVED lines=37> */
[----:B------:R-:W-:Y:S01]  /*a1b0*/  FADD.FTZ R73, R90, R73 ;  /* 0x000000495a497221 */ /* 0x000fe20000010000 */
        /* <DEDUP_REMOVED lines=73> */
.L_x_23223:
[----:B------:R-:W-:Y:S05]  /*a650*/  BSYNC.RECONVERGENT B0 ;  /* 0x0000000000007941 */ /* 0x000fea0003800200 */
.L_x_23222:
        /* <DEDUP_REMOVED lines=43> */
[----:B------:R-:W-:Y:S02]  /*a910*/  FADD.FTZ R11, R11, R52 ;  /* 0x000000340b0b7221 */ /* 0x000fe40000010000 */
        /* <DEDUP_REMOVED lines=97> */
.L_x_23225:
[----:B------:R-:W-:Y:S05]  /*af30*/  BSYNC.RECONVERGENT B0 ;  /* 0x0000000000007941 */ /* 0x000fea0003800200 */
.L_x_23224:
        /* <DEDUP_REMOVED lines=68> */
.L_x_23227:
[----:B------:R-:W-:Y:S05]  /*b380*/  BSYNC.RECONVERGENT B0 ;  /* 0x0000000000007941 */ /* 0x000fea0003800200 */
.L_x_23226:
[----:B------:R-:W-:Y:S06]  /*b390*/  BAR.SYNC.DEFER_BLOCKING 0x0 ;  /* 0x0000000000007b1d */ /* 0x000fec0000010000 */
[----:B------:R-:W-:Y:S04]  /*b3a0*/  BSSY.RECONVERGENT B0, `(.L_x_23228) ;  /* 0x0000082000007945 */ /* 0x000fe80003800200 */
[----:B------:R-:W-:Y:S05]  /*b3b0*/  @P3 BRA `(.L_x_23229) ;  /* 0x0000000800003947 */ /* 0x000fea0003800000 */
[----:B------:R-:W1:Y:S04]  /*b3c0*/  LDS R66, [R244+0x3f0] ;  /* 0x0003f000f4427984 */ /* 0x000e680000000800 */
[----:B------:R-:W2:Y:S04]  /*b3d0*/  LDS R45, [R244] ;  /* 0x00000000f42d7984 */ /* 0x000ea80000000800 */
[----:B------:R-:W3:Y:S04]  /*b3e0*/  LDS R65, [R244+0x10] ;  /* 0x00001000f4417984 */ /* 0x000ee80000000800 */
[----:B0-----:R-:W0:Y:S04]  /*b3f0*/  LDS R44, [R244+0x20] ;  /* 0x00002000f42c7984 */ /* 0x001e280000000800 */
        /* <DEDUP_REMOVED lines=30> */
[----:B--2---:R-:W-:Y:S02]  /*b5e0*/  FADD.FTZ R12, R12, R97 ;  /* 0x000000610c0c7221 */ /* 0x004fe40000010000 */
[----:B------:R-:W1:Y:S01]  /*b5f0*/  LDS R105, [R244+0x130] ;  /* 0x00013000f4697984 */ /* 0x000e620000000800 */
[----:B---3--:R-:W-:-:S03]  /*b600*/  FADD.FTZ R13, R13, R54 ;  /* 0x000000360d0d7221 */ /* 0x008fc60000010000 */
[----:B------:R-:W2:Y:S01]  /*b610*/  LDS R107, [R244+0x150] ;  /* 0x00015000f46b7984 */ /* 0x000ea20000000800 */
[----:B0-----:R-:W-:-:S03]  /*b620*/  FADD.FTZ R14, R14, R99 ;  /* 0x000000630e0e7221 */ /* 0x001fc60000010000 */
[----:B------:R-:W0:Y:S01]  /*b630*/  LDS R45, [R244+0x170] ;  /* 0x00017000f42d7984 */ /* 0x000e220000000800 */
        /* <DEDUP_REMOVED lines=78> */
[----:B------:R-:W-:Y:S01]  /*bb20*/  FADD.FTZ R79, R79, R84 ;  /* 0x000000544f4f7221 */ /* 0x000fe20000010000 */
[----:B-1----:R-:W-:Y:S01]  /*bb30*/  FADD.FTZ R59, R59, R86 ;  /* 0x000000563b3b7221 */ /* 0x002fe20000010000 */
[----:B--2---:R-:W-:Y:S01]  /*bb40*/  FADD.FTZ R61, R61, R88 ;  /* 0x000000583d3d7221 */ /* 0x004fe20000010000 */
[----:B0-----:R-:W-:Y:S01]  /*bb50*/  FADD.FTZ R83, R83, R90 ;  /* 0x0000005a53537221 */ /* 0x001fe20000010000 */
[----:B---3--:R-:W-:Y:S01]  /*bb60*/  FADD.FTZ R85, R85, R92 ;  /* 0x0000005c55557221 */ /* 0x008fe20000010000 */
[----:B----4-:R-:W-:Y:S01]  /*bb70*/  FADD.FTZ R87, R87, R94 ;  /* 0x0000005e57577221 */ /* 0x010fe20000010000 */
[----:B-----5:R-:W-:Y:S01]  /*bb80*/  FADD.FTZ R89, R89, R96 ;  /* 0x0000006059597221 */ /* 0x020fe20000010000 */
[----:B------:R-:W-:Y:S01]  /*bb90*/  FADD.FTZ R73, R73, R98 ;  /* 0x0000006249497221 */ /* 0x000fe20000010000 */
[----:B------:R-:W-:Y:S01]  /*bba0*/  FADD.FTZ R91, R91, R100 ;  /* 0x000000645b5b7221 */ /* 0x000fe20000010000 */
[----:B------:R-:W-:-:S07]  /*bbb0*/  FADD.FTZ R93, R93, R102 ;  /* 0x000000665d5d7221 */ /* 0x000fce0000010000 */
.L_x_23229:
[----:B------:R-:W-:Y:S05]  /*bbc0*/  BSYNC.RECONVERGENT B0 ;  /* 0x0000000000007941 */ /* 0x000fea0003800200 */
.L_x_23228:
[----:B------:R-:W-:Y:S06]  /*bbd0*/  BAR.SYNC.DEFER_BLOCKING 0x0 ;  /* 0x0000000000007b1d */ /* 0x000fec0000010000 */
[----:B------:R-:W-:Y:S05]  /*bbe0*/  @P4 EXIT ;  /* 0x000000000000494d */ /* 0x000fea0003800000 */
[----:B------:R-:W1:Y:S01]  /*bbf0*/  S2R R45, SR_CTAID.Y ;  /* 0x00000000002d7919 */ /* 0x000e620000002600 */
[----:B------:R-:W1:Y:S01]  /*bc00*/  LDCU UR4, c[0x0][0x370] ;  /* 0x00006e00ff0477ac */ /* 0x000e620008000800 */
[----:B0-----:R-:W1:Y:S01]  /*bc10*/  S2R R44, SR_CTAID.X ;  /* 0x00000000002c7919 */ /* 0x001e620000002500 */
[----:B------:R-:W0:Y:S01]  /*bc20*/  LDCU UR5, c[0x0][0x378] ;  /* 0x00006f00ff0577ac */ /* 0x000e220008000800 */
[----:B-1----:R-:W-:-:S04]  /*bc30*/  IMAD R44, R45, UR4, R44 ;  /* 0x000000042d2c7c24 */ /* 0x002fc8000f8e022c */
[----:B0-----:R-:W-:Y:S01]  /*bc40*/  IMAD R44, R44, UR5, RZ ;  /* 0x000000052c2c7c24 */ /* 0x001fe2000f8e02ff */
[----:B------:R-:W-:Y:S06]  /*bc50*/  @P0 EXIT ;  /* 0x000000000000094d */ /* 0x000fec0003800000 */
[----:B------:R-:W0:Y:S01]  /*bc60*/  S2UR UR4, SR_CTAID.Z ;  /* 0x00000000000479c3 */ /* 0x000e220000002700 */
[----:B------:R-:W1:Y:S01]  /*bc70*/  LDCU.64 UR8, c[0x0][0x380] ;  /* 0x00007000ff0877ac */ /* 0x000e620008000a00 */
[----:B------:R-:W-:Y:S02]  /*bc80*/  SHF.L.U32 R44, R44, 0x8, RZ ;  /* 0x000000082c2c7819 */ /* 0x000fe400000006ff */
[----:B------:R-:W-:Y:S01]  /*bc90*/  SHF.R.U32.HI R45, RZ, 0x3, R242 ;  /* 0x00000003ff2d7819 */ /* 0x000fe200000116f2 */
[----:B0-----:R-:W-:-:S06]  /*bca0*/  USHF.L.U32 UR4, UR4, 0x8, URZ ;  /* 0x0000000804047899 */ /* 0x001fcc00080006ff */
        /* <DEDUP_REMOVED lines=69> */
.L_x_23230:
        /* <DEDUP_REMOVED lines=16> */
.L_x_26004:


//--------------------- .text._ZN4vllm25paged_attention_v1_kernelIffLi192ELi32ELi128ELNS_18Fp8KVCacheDataTypeE0ELb0EEEvPT_PKS2_PKT0_S8_ifPKiSA_iPKfiiiSC_SC_iiiii --------------------------
	.section	.text._ZN4vllm25paged_attention_v1_kernelIffLi192ELi32ELi128ELNS_18Fp8KVCacheDataTypeE0ELb0EEEvPT_PKS2_PKT0_S8_ifPKiSA_iPKfiiiSC_SC_iiiii,"ax",@progbits
	.align	128
        .global         _ZN4vllm25paged_attention_v1_kernelIffLi192ELi32ELi128ELNS_18Fp8KVCacheDataTypeE0ELb0EEEvPT_PKS2_PKT0_S8_ifPKiSA_iPKfiiiSC_SC_iiiii
        .type           _ZN4vllm25paged_attention_v1_kernelIffLi192ELi32ELi128ELNS_18Fp8KVCacheDataTypeE0ELb0EEEvPT_PKS2_PKT0_S8_ifPKiSA_iPKfiiiSC_SC_iiiii,@function
        .size           _ZN4vllm25paged_attention_v1_kernelIffLi192ELi32ELi128ELNS_18Fp8KVCacheDataTypeE0ELb0EEEvPT_PKS2_PKT0_S8_ifPKiSA_iPKfiiiSC_SC_iiiii,(.L_x_26005 - _ZN4vllm25paged_attention_v1_kernelIffLi192ELi32ELi128ELNS_18Fp8KVCacheDataTypeE0ELb0EEEvPT_PKS2_PKT0_S8_ifPKiSA_iPKfiiiSC_SC_iiiii)
        .other          _ZN4vllm25paged_attention_v1_kernelIffLi192ELi32ELi128ELNS_18Fp8KVCacheDataTypeE0ELb0EEEvPT_PKS2_PKT0_S8_ifPKiSA_iPKfiiiSC_SC_iiiii,@"STO_CUDA_ENTRY STV_DEFAULT"
_ZN4vllm25paged_attention_v1_kernelIffLi192ELi32ELi128ELNS_18Fp8KVCacheDataTypeE0ELb0EEEvPT_PKS2_PKT0_S8_ifPKiSA_iPKfiiiSC_SC_iiiii:
.text._ZN4vllm25paged_attention_v1_kernelIffLi192ELi32ELi128ELNS_18Fp8KVCacheDataTypeE0ELb0EEEvPT_PKS2_PKT0_S8_ifPKiSA_iPKfiiiSC_SC_iiiii:
        /* <DEDUP_REMOVED lines=27> */
[----:B------:R-:W-:-:S05]  /*01b0*/  @!P1 LEA.HI.X R7, R7, R9, R2, 0x2, P0 ;  /* 0x0000000907079211 */ /* 0x000fca00000f1402 */
[----:B------:R1:W4:Y:S01]  /*01c0*/  @!P1 LDG.E.128.CONSTANT R8, desc[UR6][R6.64] ;  /* 0x0000000606089981 */ /* 0x000322000c1e9d00 */
[----:B------:R-:W0:Y:S08]  /*01d0*/  I2F.RP R2, R15 ;  /* 0x0000000f00027306 */ /* 0x000e300000209400 */
[----:B0-----:R-:W0:Y:S02]  /*01e0*/  MUFU.RCP R2, R2 ;  /* 0x0000000200027308 */ /* 0x001e240000001000 */
[----:B0-----:R-:W-:-:S06]  /*01f0*/  IADD3 R4, PT, PT, R2, 0xffffffe, RZ ;  /* 0x0ffffffe02047810 */ /* 0x001fcc0007ffe0ff */
[----:B------:R0:W3:Y:S02]  /*0200*/  F2I.FTZ.U32.TRUNC.NTZ R5, R4 ;  /* 0x0000000400057305 */ /* 0x0000e4000021f000 */
[----:B0-----:R-:W-:Y:S01]  /*0210*/  HFMA2 R4, -RZ, RZ, 0, 0 ;  /* 0x00000000ff047431 */ /* 0x001fe200000001ff */
[----:B---3--:R-:W-:-:S05]  /*0220*/  IADD3 R14, PT, PT, RZ, -R5, RZ ;  /* 0x80000005ff0e7210 */ /* 0x008fca0007ffe0ff */
[----:B-1----:R-:W-:Y:S01]  /*0230*/  IMAD R7, R14, R15, RZ ;  /* 0x0000000f0e077224 */ /* 0x002fe200078e02ff */
[----:B------:R-:W-:-:S03]  /*0240*/  IABS R6, R12 ;  /* 0x0000000c00067213 */ /* 0x000fc60000000000 */
[----:B------:R-:W-:-:S06]  /*0250*/  IMAD.HI.U32 R5, R5, R7, R4 ;  /* 0x0000000705057227 */ /* 0x000fcc00078e0004 */
[----:B------:R-:W-:-:S05]  /*0260*/  IMAD.HI.U32 R5, R5, R6, RZ ;  /* 0x0000000605057227 */ /* 0x000fca00078e00ff */
[----:B------:R-:W-:-:S05]  /*0270*/  IADD3 R2, PT, PT, -R5, RZ, RZ ;  /* 0x000000ff05027210 */ /* 0x000fca0007ffe1ff */
        /* <DEDUP_REMOVED lines=19> */
[----:B-1----:R-:W-:Y:S01]  /*03b0*/  HFMA2 R4, -RZ, RZ, 0, 0 ;  /* 0x00000000ff047431 */ /* 0x002fe200000001ff */
[----:B---3--:R-:W-:-:S04]  /*03c0*/  IADD3 R12, PT, PT, RZ, -R5, RZ ;  /* 0x80000005ff0c7210 */ /* 0x008fc80007ffe0ff */
[----:B------:R-:W-:Y:S02]  /*03d0*/  MOV R6, R12 ;  /* 0x0000000c00067202 */ /* 0x000fe40000000f00 */
[----:B------:R-:W-:-:S03]  /*03e0*/  ISETP.NE.AND.EX P0, PT, R7, RZ, PT, P0 ;  /* 0x000000ff0700720c */ /* 0x000fc60003f05300 */
        /* <DEDUP_REMOVED lines=10> */
[----:B------:R-:W-:-:S04]  /*0490*/  @!P3 IADD3 R6, PT, PT, R6, -R15, RZ ;  /* 0x8000000f0606b210 */ /* 0x000fc80007ffe0ff */
[----:B------:R-:W-:Y:S01]  /*04a0*/  ISETP.GE.U32.AND P2, PT, R6, R15, PT ;  /* 0x0000000f0600720c */ /* 0x000fe20003f46070 */
[C---:B0-----:R-:W-:Y:S01]  /*04b0*/  @P0 IMAD.WIDE.U32 R4, R13.reuse, 0x4, R4 ;  /* 0x000000040d040825 */ /* 0x041fe200078e0004 */
[----:B------:R-:W-:Y:S02]  /*04c0*/  LOP3.LUT R6, R13, R14, RZ, 0x3c, !PT ;  /* 0x0000000e0d067212 */ /* 0x000fe400078e3cff */
[----:B------:R-:W-:Y:S02]  /*04d0*/  @!P3 IADD3 R2, PT, PT, R2, 0x1, RZ ;  /* 0x000000010202b810 */ /* 0x000fe40007ffe0ff */
[----:B------:R-:W-:Y:S01]  /*04e0*/  SHF.R.U32.HI R246, RZ, 0x5, R3 ;  /* 0x00000005fff67819 */ /* 0x000fe20000011603 */
[----:B------:R0:W5:Y:S01]  /*04f0*/  @P0 LDG.E.CONSTANT R245, desc[UR6][R4.64] ;  /* 0x0000000604f50981 */ /* 0x000162000c1e9900 */
[----:B------:R-:W-:Y:S02]  /*0500*/  ISETP.GE.AND P4, PT, R6, RZ, PT ;  /* 0x000000ff0600720c */ /* 0x000fe40003f86270 */
[----:B------:R-:W-:-:S03]  /*0510*/  @!P1 MOV R6, 0x400 ;  /* 0x0000040000069802 */ /* 0x000fc60000000f00 */
[----:B------:R-:W-:Y:S02]  /*0520*/  @P2 IADD3 R2, PT, PT, R2, 0x1, RZ ;  /* 0x0000000102022810 */ /* 0x000fe40007ffe0ff */
[----:B------:R-:W-:Y:S02]  /*0530*/  ISETP.NE.AND P0, PT, R14, RZ, PT ;  /* 0x000000ff0e00720c */ /* 0x000fe40003f05270 */
[----:B-1----:R-:W-:Y:S02]  /*0540*/  @!P1 LEA R6, R7, R6, 0x18 ;  /* 0x0000000607069211 */ /* 0x002fe400078ec0ff */
[----:B--2---:R-:W-:-:S04]  /*0550*/  IADD3 R12, PT, PT, R247, 0x1f, RZ ;  /* 0x0000001ff70c7810 */ /* 0x004fc80007ffe0ff */
[----:B------:R-:W-:-:S04]  /*0560*/  SHF.R.S32.HI R13, RZ, 0x1f, R12 ;  /* 0x0000001fff0d7819 */ /* 0x000fc8000001140c */
[----:B------:R-:W-:-:S04]  /*0570*/  LEA.HI R13, R13, R12, RZ, 0x5 ;  /* 0x0000000c0d0d7211 */ /* 0x000fc800078f28ff */
[----:B------:R-:W-:-:S04]  /*0580*/  SHF.R.S32.HI R13, RZ, 0x5, R13 ;  /* 0x00000005ff0d7819 */ /* 0x000fc8000001140d */
[----:B------:R-:W-:Y:S02]  /*0590*/  ISETP.GE.AND P2, PT, R246, R13, PT ;  /* 0x0000000df600720c */ /* 0x000fe40003f46270 */
[----:B------:R-:W-:Y:S01]  /*05a0*/  @!P1 LEA R6, R3, R6, 0x4 ;  /* 0x0000000603069211 */ /* 0x000fe200078e20ff */
[----:B------:R-:W-:Y:S01]  /*05b0*/  IMAD R199, R0, UR4, RZ ;  /* 0x0000000400c77c24 */ /* 0x000fe2000f8e02ff */
[----:B------:R-:W-:Y:S01]  /*05c0*/  BSSY.RECONVERGENT B0, `(.L_x_23231) ;  /* 0x000015e000007945 */ /* 0x000fe20003800200 */
[----:B------:R-:W-:Y:S02]  /*05d0*/  @!P4 IADD3 R2, PT, PT, -R2, RZ, RZ ;  /* 0x000000ff0202c210 */ /* 0x000fe40007ffe1ff */
[----:B------:R-:W-:Y:S01]  /*05e0*/  @!P0 LOP3.LUT R2, RZ, R14, RZ, 0x33, !PT ;  /* 0x0000000eff028212 */ /* 0x000fe200078e33ff */
[----:B----4-:R0:W-:Y:S01]  /*05f0*/  @!P1 STS.128 [R6], R8 ;  /* 0x0000000806009388 */ /* 0x0101e20000000c00 */
[----:B------:R-:W-:Y:S06]  /*0600*/  BAR.SYNC.DEFER_BLOCKING 0x0 ;  /* 0x0000000000007b1d */ /* 0x000fec0000010000 */
[----:B------:R-:W-:Y:S05]  /*0610*/  @P2 BRA `(.L_x_23232) ;  /* 0x0000001400602947 */ /* 0x000fea0003800000 */
[----:B------:R-:W1:Y:S01]  /*0620*/  S2UR UR5, SR_CgaCtaId ;  /* 0x00000000000579c3 */ /* 0x000e620000008800 */
[----:B------:R-:W-:Y:S01]  /*0630*/  UMOV UR4, 0x400 ;  /* 0x0000040000047882 */ /* 0x000fe20000000000 */
[----:B------:R-:W2:Y:S01]  /*0640*/  LDCU UR10, c[0x0][0x3d0] ;  /* 0x00007a00ff0a77ac */ /* 0x000ea20008000800 */
[----:B------:R-:W-:Y:S02]  /*0650*/  SHF.R.U32.HI R196, RZ, 0x3, R3 ;  /* 0x00000003ffc47819 */ /* 0x000fe40000011603 */
[----:B------:R-:W-:Y:S02]  /*0660*/  MOV R197, RZ ;  /* 0x000000ff00c57202 */ /* 0x000fe40000000f00 */
[----:B------:R-:W-:Y:S02]  /*0670*/  LOP3.LUT R196, R196, 0x7c, RZ, 0xc0, !PT ;  /* 0x0000007cc4c47812 */ /* 0x000fe400078ec0ff */
[C---:B------:R-:W-:Y:S02]  /*0680*/  SHF.L.U32 R249, R3.reuse, 0x2, RZ ;  /* 0x0000000203f97819 */ /* 0x040fe400000006ff */
[----:B------:R-:W-:Y:S01]  /*0690*/  LOP3.LUT R3, R3, 0x1f, RZ, 0xc0, !PT ;  /* 0x0000001f03037812 */ /* 0x000fe200078ec0ff */
[----:B------:R-:W-:Y:S01]  /*06a0*/  IMAD.WIDE R196, R199, 0x4, R196 ;  /* 0x00000004c7c47825 */ /* 0x000fe200078e02c4 */
[----:B------:R-:W-:-:S02]  /*06b0*/  LOP3.LUT R249, R249, 0x7c, RZ, 0xc0, !PT ;  /* 0x0000007cf9f97812 */ /* 0x000fc400078ec0ff */
[----:B------:R-:W-:Y:S02]  /*06c0*/  LEA R242, R246, R3, 0x5 ;  /* 0x00000003f6f27211 */ /* 0x000fe400078e28ff */
[----:B-----5:R-:W-:Y:S02]  /*06d0*/  FSETP.NEU.FTZ.AND P3, PT, R245, RZ, PT ;  /* 0x000000fff500720b */ /* 0x020fe40003f7d000 */
[----:B------:R-:W-:Y:S01]  /*06e0*/  IADD3 R243, PT, PT, -R247, R242, RZ ;  /* 0x000000f2f7f37210 */ /* 0x000fe20007ffe1ff */
[----:B--2---:R-:W-:Y:S01]  /*06f0*/  IMAD R198, R2, UR10, RZ ;  /* 0x0000000a02c67c24 */ /* 0x004fe2000f8e02ff */
[----:B------:R-:W-:Y:S02]  /*0700*/  IADD3 R241, PT, PT, R242, 0x1, RZ ;  /* 0x00000001f2f17810 */ /* 0x000fe40007ffe0ff */
[----:B------:R-:W-:Y:S01]  /*0710*/  MOV R244, 0xff7fffff ;  /* 0xff7fffff00f47802 */ /* 0x000fe20000000f00 */
[----:B-1----:R-:W-:Y:S01]  /*0720*/  ULEA UR8, UR5, UR4, 0x18 ;  /* 0x0000000405087291 */ /* 0x002fe2000f8ec0ff */
[----:B------:R-:W-:Y:S01]  /*0730*/  IADD3 R248, P1, PT, R198, R249, RZ ;  /* 0x000000f9c6f87210 */ /* 0x000fe20007f3e0ff */
[----:B------:R-:W-:-:S03]  /*0740*/  UIADD3 UR4, UPT, UPT, UR4, 0x320, URZ ;  /* 0x0000032004047890 */ /* 0x000fc6000fffe0ff */
[----:B------:R-:W-:Y:S01]  /*0750*/  LEA.HI.X.SX32 R249, R198, RZ, 0x1, P1 ;  /* 0x000000ffc6f97211 */ /* 0x000fe200008f0eff */
[----:B------:R-:W-:-:S03]  /*0760*/  ULEA UR4, UR5, UR4, 0x18 ;  /* 0x0000000405047291 */ /* 0x000fc6000f8ec0ff */
[----:B------:R-:W1:Y:S03]  /*0770*/  LDS.128 R192, [UR8] ;  /* 0x00000008ffc07984 */ /* 0x000e660008000c00 */
[----:B------:R-:W-:Y:S01]  /*0780*/  LEA R242, R242, UR4, 0x2 ;  /* 0x00000004f2f27c11 */ /* 0x000fe2000f8e10ff */
[----:B------:R-:W2:Y:S04]  /*0790*/  LDS.128 R188, [UR8+0x10] ;  /* 0x00001008ffbc7984 */ /* 0x000ea80008000c00 */
[----:B------:R-:W3:Y:S04]  /*07a0*/  LDS.128 R184, [UR8+0x20] ;  /* 0x00002008ffb87984 */ /* 0x000ee80008000c00 */
[----:B------:R-:W4:Y:S04]  /*07b0*/  LDS.128 R180, [UR8+0x30] ;  /* 0x00003008ffb47984 */ /* 0x000f280008000c00 */
        /* <DEDUP_REMOVED lines=33> */
[----:B------:R-:W1:Y:S04]  /*09d0*/  LDS.128 R44, [UR8+0x250] ;  /* 0x00025008ff2c7984 */ /* 0x000e680008000c00 */
        /* <DEDUP_REMOVED lines=8> */
[----:B0-----:R-:W0:Y:S04]  /*0a60*/  LDS.128 R8, [UR8+0x2e0] ;  /* 0x0002e008ff087984 */ /* 0x001e280008000c00 */
[----:B------:R-:W0:Y:S01]  /*0a70*/  LDS.128 R4, [UR8+0x2f0] ;  /* 0x0002f008ff047984 */ /* 0x000e220008000c00 */
[----:B------:R-:W2:Y:S02]  /*0a80*/  LDCU.64 UR8, c[0x0][0x3a8] ;  /* 0x00007500ff0877ac */ /* 0x000ea40008000a00 */
[----:B--2---:R-:W-:-:S04]  /*0a90*/  IADD3 R240, P0, PT, R196, UR8, RZ ;  /* 0x00000008c4f07c10 */ /* 0x004fc8000ff1e0ff */
[----:B---34-:R-:W-:-:S09]  /*0aa0*/  IADD3.X R3, PT, PT, R197, UR9, RZ, P0, !PT ;  /* 0x00000009c5037c10 */ /* 0x018fd200087fe4ff */
.L_x_23233:
[----:B------:R-:W-:Y:S02]  /*0ab0*/  MOV R220, R240 ;  /* 0x000000f000dc7202 */ /* 0x000fe40000000f00 */
[----:B------:R-:W-:-:S05]  /*0ac0*/  MOV R221, R3 ;  /* 0x0000000300dd7202 */ /* 0x000fca0000000f00 */
[----:B------:R-:W2:Y:S02]  /*0ad0*/  LDG.E.CONSTANT R197, desc[UR6][R220.64] ;  /* 0x00000006dcc57981 */ /* 0x000ea4000c1e9900 */
[----:B--2---:R-:W-:-:S03]  /*0ae0*/  IMAD.WIDE R196, R197, UR11, R248 ;  /* 0x0000000bc5c47c25 */ /* 0x004fc6000f8e02f8 */
[----:B------:R-:W-:-:S04]  /*0af0*/  LEA R250, P0, R196, UR12, 0x2 ;  /* 0x0000000cc4fa7c11 */ /* 0x000fc8000f8010ff */
[----:B------:R-:W-:-:S05]  /*0b00*/  LEA.HI.X R251, R196, UR13, R197, 0x2, P0 ;  /* 0x0000000dc4fb7c11 */ /* 0x000fca00080f14c5 */
[----:B------:R-:W2:Y:S04]  /*0b10*/  LDG.E.128.CONSTANT R196, desc[UR6][R250.64+0x200] ;  /* 0x00020006fac47981 */ /* 0x000ea8000c1e9d00 */
[----:B------:R-:W1:Y:S04]  /*0b20*/  LDG.E.128.CONSTANT R200, desc[UR6][R250.64] ;  /* 0x00000006fac87981 */ /* 0x000e68000c1e9d00 */
[----:B------:R-:W3:Y:S04]  /*0b30*/  LDG.E.128.CONSTANT R204, desc[UR6][R250.64+0x400] ;  /* 0x00040006facc7981 */ /* 0x000ee8000c1e9d00 */
[----:B------:R-:W4:Y:S04]  /*0b40*/  LDG.E.128.CONSTANT R208, desc[UR6][R250.64+0x600] ;  /* 0x00060006fad07981 */ /* 0x000f28000c1e9d00 */
[----:B------:R-:W5:Y:S04]  /*0b50*/  LDG.E.128.CONSTANT R212, desc[UR6][R250.64+0x800] ;  /* 0x00080006fad47981 */ /* 0x000f68000c1e9d00 */
[----:B------:R-:W5:Y:S04]  /*0b60*/  LDG.E.128.CONSTANT R216, desc[UR6][R250.64+0xa00] ;  /* 0x000a0006fad87981 */ /* 0x000f68000c1e9d00 */
[----:B------:R-:W5:Y:S04]  /*0b70*/  LDG.E.128.CONSTANT R224, desc[UR6][R250.64+0xe00] ;  /* 0x000e0006fae07981 */ /* 0x000f68000c1e9d00 */
[----:B------:R-:W5:Y:S04]  /*0b80*/  LDG.E.128.CONSTANT R228, desc[UR6][R250.64+0x1000] ;  /* 0x00100006fae47981 */ /* 0x000f68000c1e9d00 */
[----:B------:R-:W5:Y:S04]  /*0b90*/  LDG.E.128.CONSTANT R232, desc[UR6][R250.64+0x1200] ;  /* 0x00120006fae87981 */ /* 0x000f68000c1e9d00 */
[----:B------:R-:W5:Y:S01]  /*0ba0*/  LDG.E.128.CONSTANT R236, desc[UR6][R250.64+0x1400] ;  /* 0x00140006faec7981 */ /* 0x000f62000c1e9d00 */
[----:B--2---:R-:W-:-:S04]  /*0bb0*/  FMUL.FTZ R223, R188, R196 ;  /* 0x000000c4bcdf7220 */ /* 0x004fc80000410000 */
[----:B-1----:R-:W-:Y:S02]  /*0bc0*/  FFMA.FTZ R200, R192, R200, R223 ;  /* 0x000000c8c0c87223 */ /* 0x002fe400000100df */
[----:B------:R-:W2:Y:S01]  /*0bd0*/  LDG.E.128.CONSTANT R220, desc[UR6][R250.64+0xc00] ;  /* 0x000c0006fadc7981 */ /* 0x000ea2000c1e9d00 */
[----:B------:R-:W-:Y:S01]  /*0be0*/  FMUL.FTZ R196, R189, R197 ;  /* 0x000000c5bdc47220 */ /* 0x000fe20000410000 */
[----:B------:R-:W-:Y:S01]  /*0bf0*/  FMUL.FTZ R197, R190, R198 ;  /* 0x000000c6bec57220 */ /* 0x000fe20000410000 */
[----:B------:R-:W-:Y:S01]  /*0c00*/  FMUL.FTZ R198, R191, R199 ;  /* 0x000000c7bfc67220 */ /* 0x000fe20000410000 */
[----:B---3--:R-:W-:Y:S01]  /*0c10*/  FFMA.FTZ R199, R184, R204, R200 ;  /* 0x000000ccb8c77223 */ /* 0x008fe200000100c8 */
[----:B------:R-:W-:Y:S01]  /*0c20*/  FFMA.FTZ R196, R193, R201, R196 ;  /* 0x000000c9c1c47223 */ /* 0x000fe200000100c4 */
[----:B------:R-:W-:Y:S01]  /*0c30*/  FFMA.FTZ R197, R194, R202, R197 ;  /* 0x000000cac2c57223 */ /* 0x000fe200000100c5 */
[----:B------:R-:W-:Y:S01]  /*0c40*/  FFMA.FTZ R198, R195, R203, R198 ;  /* 0x000000cbc3c67223 */ /* 0x000fe200000100c6 */
[----:B----4-:R-:W-:Y:S01]  /*0c50*/  FFMA.FTZ R199, R180, R208, R199 ;  /* 0x000000d0b4c77223 */ /* 0x010fe200000100c7 */
[----:B------:R-:W-:Y:S01]  /*0c60*/  FFMA.FTZ R196, R185, R205, R196 ;  /* 0x000000cdb9c47223 */ /* 0x000fe200000100c4 */
[----:B------:R-:W-:Y:S01]  /*0c70*/  FFMA.FTZ R197, R186, R206, R197 ;  /* 0x000000cebac57223 */ /* 0x000fe200000100c5 */
[----:B------:R-:W-:Y:S01]  /*0c80*/  FFMA.FTZ R198, R187, R207, R198 ;  /* 0x000000cfbbc67223 */ /* 0x000fe200000100c6 */
[----:B-----5:R-:W-:Y:S01]  /*0c90*/  FFMA.FTZ R199, R176, R212, R199 ;  /* 0x000000d4b0c77223 */ /* 0x020fe200000100c7 */
[----:B------:R-:W-:Y:S01]  /*0ca0*/  FFMA.FTZ R196, R181, R209, R196 ;  /* 0x000000d1b5c47223 */ /* 0x000fe200000100c4 */
[----:B------:R-:W-:Y:S01]  /*0cb0*/  FFMA.FTZ R197, R182, R210, R197 ;  /* 0x000000d2b6c57223 */ /* 0x000fe200000100c5 */
[----:B------:R-:W-:Y:S01]  /*0cc0*/  FFMA.FTZ R198, R183, R211, R198 ;  /* 0x000000d3b7c67223 */ /* 0x000fe200000100c6 */
[----:B------:R-:W-:Y:S01]  /*0cd0*/  FFMA.FTZ R199, R172, R216, R199 ;  /* 0x000000d8acc77223 */ /* 0x000fe200000100c7 */
[----:B------:R-:W-:Y:S01]  /*0ce0*/  FFMA.FTZ R196, R177, R213, R196 ;  /* 0x000000d5b1c47223 */ /* 0x000fe200000100c4 */
[----:B------:R-:W-:Y:S01]  /*0cf0*/  FFMA.FTZ R197, R178, R214, R197 ;  /* 0x000000d6b2c57223 */ /* 0x000fe200000100c5 */
[----:B------:R-:W-:Y:S01]  /*0d00*/  FFMA.FTZ R198, R179, R215, R198 ;  /* 0x000000d7b3c67223 */ /* 0x000fe200000100c6 */
[----:B------:R-:W3:Y:S01]  /*0d10*/  LDG.E.128.CONSTANT R204, desc[UR6][R250.64+0x1800] ;  /* 0x00180006facc7981 */ /* 0x000ee2000c1e9d00 */
[----:B------:R-:W-:Y:S01]  /*0d20*/  FFMA.FTZ R196, R173, R217, R196 ;  /* 0x000000d9adc47223 */ /* 0x000fe200000100c4 */
[----:B------:R-:W-:Y:S01]  /*0d30*/  FFMA.FTZ R197, R174, R218, R197 ;  /* 0x000000daaec57223 */ /* 0x000fe200000100c5 */
[----:B------:R-:W-:-:S02]  /*0d40*/  FFMA.FTZ R198, R175, R219, R198 ;  /* 0x000000dbafc67223 */ /* 0x000fc400000100c6 */
[----:B------:R-:W4:Y:S01]  /*0d50*/  LDG.E.128.CONSTANT R216, desc[UR6][R250.64+0x2200] ;  /* 0x00220006fad87981 */ /* 0x000f22000c1e9d00 */
[----:B--2---:R-:W-:Y:S01]  /*0d60*/  FFMA.FTZ R199, R168, R220, R199 ;  /* 0x000000dca8c77223 */ /* 0x004fe200000100c7 */
[----:B------:R-:W-:Y:S01]  /*0d70*/  FFMA.FTZ R200, R169, R221, R196 ;  /* 0x000000dda9c87223 */ /* 0x000fe200000100c4 */
[----:B------:R-:W-:Y:S01]  /*0d80*/  FFMA.FTZ R201, R170, R222, R197 ;  /* 0x000000deaac97223 */ /* 0x000fe200000100c5 */
[----:B------:R-:W-:Y:S01]  /*0d90*/  FFMA.FTZ R202, R171, R223, R198 ;  /* 0x000000dfabca7223 */ /* 0x000fe200000100c6 */
[----:B------:R-:W-:Y:S01]  /*0da0*/  FFMA.FTZ R203, R164, R224, R199 ;  /* 0x000000e0a4cb7223 */ /* 0x000fe200000100c7 */
[----:B------:R-:W-:Y:S01]  /*0db0*/  FFMA.FTZ R200, R165, R225, R200 ;  /* 0x000000e1a5c87223 */ /* 0x000fe200000100c8 */
[----:B------:R-:W2:Y:S01]  /*0dc0*/  LDG.E.128.CONSTANT R196, desc[UR6][R250.64+0x1600] ;  /* 0x00160006fac47981 */ /* 0x000ea2000c1e9d00 */
[----:B------:R-:W-:Y:S01]  /*0dd0*/  FFMA.FTZ R201, R166, R226, R201 ;  /* 0x000000e2a6c97223 */ /* 0x000fe200000100c9 */
[----:B------:R-:W-:Y:S01]  /*0de0*/  FFMA.FTZ R208, R167, R227, R202 ;  /* 0x000000e3a7d07223 */ /* 0x000fe200000100ca */
[----:B------:R-:W-:Y:S01]  /*0df0*/  FFMA.FTZ R209, R160, R228, R203 ;  /* 0x000000e4a0d17223 */ /* 0x000fe200000100cb */
[----:B------:R-:W-:Y:S01]  /*0e00*/  FFMA.FTZ R210, R161, R229, R200 ;  /* 0x000000e5a1d27223 */ /* 0x000fe200000100c8 */
[----:B------:R-:W-:Y:S01]  /*0e10*/  FFMA.FTZ R213, R162, R230, R201 ;  /* 0x000000e6a2d57223 */ /* 0x000fe200000100c9 */
[----:B------:R-:W5:Y:S01]  /*0e20*/  LDG.E.128.CONSTANT R220, desc[UR6][R250.64+0x2400] ;  /* 0x00240006fadc7981 */ /* 0x000f62000c1e9d00 */
[----:B------:R-:W-:-:S03]  /*0e30*/  FFMA.FTZ R212, R163, R231, R208 ;  /* 0x000000e7a3d47223 */ /* 0x000fc600000100d0 */
[----:B------:R-:W4:Y:S01]  /*0e40*/  LDG.E.128.CONSTANT R200, desc[UR6][R250.64+0x1a00] ;  /* 0x001a0006fac87981 */ /* 0x000f22000c1e9d00 */
[----:B------:R-:W-:Y:S01]  /*0e50*/  FFMA.FTZ R215, R156, R232, R209 ;  /* 0x000000e89cd77223 */ /* 0x000fe200000100d1 */
[----:B------:R-:W-:Y:S02]  /*0e60*/  FFMA.FTZ R214, R157, R233, R210 ;  /* 0x000000e99dd67223 */ /* 0x000fe400000100d2 */
[----:B------:R-:W5:Y:S01]  /*0e70*/  LDG.E.128.CONSTANT R208, desc[UR6][R250.64+0x1c00] ;  /* 0x001c0006fad07981 */ /* 0x000f62000c1e9d00 */
[----:B------:R-:W-:Y:S01]  /*0e80*/  FFMA.FTZ R233, R158, R234, R213 ;  /* 0x000000ea9ee97223 */ /* 0x000fe200000100d5 */
[----:B------:R-:W-:Y:S02]  /*0e90*/  FFMA.FTZ R232, R159, R235, R212 ;  /* 0x000000eb9fe87223 */ /* 0x000fe400000100d4 */
[----:B------:R-:W5:Y:S01]  /*0ea0*/  LDG.E.128.CONSTANT R228, desc[UR6][R250.64+0x1e00] ;  /* 0x001e0006fae47981 */ /* 0x000f62000c1e9d00 */
[----:B------:R-:W-:Y:S01]  /*0eb0*/  FFMA.FTZ R235, R152, R236, R215 ;  /* 0x000000ec98eb7223 */ /* 0x000fe200000100d7 */
[----:B------:R-:W-:-:S02]  /*0ec0*/  FFMA.FTZ R234, R153, R237, R214 ;  /* 0x000000ed99ea7223 */ /* 0x000fc400000100d6 */
[----:B------:R-:W5:Y:S04]  /*0ed0*/  LDG.E.128.CONSTANT R212, desc[UR6][R250.64+0x2000] ;  /* 0x00200006fad47981 */ /* 0x000f68000c1e9d00 */
[----:B------:R-:W5:Y:S01]  /*0ee0*/  LDG.E.128.CONSTANT R224, desc[UR6][R250.64+0x2600] ;  /* 0x00260006fae07981 */ /* 0x000f62000c1e9d00 */
[----:B------:R-:W-:Y:S01]  /*0ef0*/  FFMA.FTZ R233, R154, R238, R233 ;  /* 0x000000ee9ae97223 */ /* 0x000fe200000100e9 */
[----:B------:R-:W-:Y:S01]  /*0f00*/  FFMA.FTZ R232, R155, R239, R232 ;  /* 0x000000ef9be87223 */ /* 0x000fe200000100e8 */
[----:B--2---:R-:W-:Y:S01]  /*0f10*/  FFMA.FTZ R235, R148, R196, R235 ;  /* 0x000000c494eb7223 */ /* 0x004fe200000100eb */
[----:B------:R-:W-:Y:S01]  /*0f20*/  FFMA.FTZ R234, R149, R197, R234 ;  /* 0x000000c595ea7223 */ /* 0x000fe200000100ea */
[----:B------:R-:W-:Y:S01]  /*0f30*/  FFMA.FTZ R233, R150, R198, R233 ;  /* 0x000000c696e97223 */ /* 0x000fe200000100e9 */
[----:B------:R-:W-:Y:S01]  /*0f40*/  FFMA.FTZ R232, R151, R199, R232 ;  /* 0x000000c797e87223 */ /* 0x000fe200000100e8 */
[----:B---3--:R-:W-:Y:S01]  /*0f50*/  FFMA.FTZ R235, R144, R204, R235 ;  /* 0x000000cc90eb7223 */ /* 0x008fe200000100eb */
[----:B------:R-:W-:Y:S01]  /*0f60*/  FFMA.FTZ R234, R145, R205, R234 ;  /* 0x000000cd91ea7223 */ /* 0x000fe200000100ea */
[----:B------:R-:W-:Y:S01]  /*0f70*/  FFMA.FTZ R233, R146, R206, R233 ;  /* 0x000000ce92e97223 */ /* 0x000fe200000100e9 */
[----:B------:R-:W-:Y:S01]  /*0f80*/  FFMA.FTZ R232, R147, R207, R232 ;  /* 0x000000cf93e87223 */ /* 0x000fe200000100e8 */
[----:B------:R-:W2:Y:S01]  /*0f90*/  LDG.E.128.CONSTANT R196, desc[UR6][R250.64+0x2800] ;  /* 0x00280006fac47981 */ /* 0x000ea2000c1e9d00 */
        /* <DEDUP_REMOVED lines=16> */
[----:B------:R-:W-:Y:S01]  /*10a0*/  FFMA.FTZ R232, R131, R215, R232 ;  /* 0x000000d783e87223 */ /* 0x000fe200000100e8 */
[----:B------:R-:W-:Y:S01]  /*10b0*/  FFMA.FTZ R235, R124, R216, R235 ;  /* 0x000000d87ceb7223 */ /* 0x000fe200000100eb */
[----:B------:R-:W4:Y:S01]  /*10c0*/  LDG.E.128.CONSTANT R200, desc[UR6][R250.64+0x2c00] ;  /* 0x002c0006fac87981 */ /* 0x000f22000c1e9d00 */
[----:B------:R-:W-:Y:S01]  /*10d0*/  FFMA.FTZ R234, R125, R217, R234 ;  /* 0x000000d97dea7223 */ /* 0x000fe200000100ea */
[----:B------:R-:W-:Y:S01]  /*10e0*/  FFMA.FTZ R233, R126, R218, R233 ;  /* 0x000000da7ee97223 */ /* 0x000fe200000100e9 */
[----:B------:R-:W-:Y:S01]  /*10f0*/  FFMA.FTZ R232, R127, R219, R232 ;  /* 0x000000db7fe87223 */ /* 0x000fe200000100e8 */
[----:B------:R-:W-:Y:S01]  /*1100*/  FFMA.FTZ R235, R120, R220, R235 ;  /* 0x000000dc78eb7223 */ /* 0x000fe200000100eb */
[----:B------:R-:W5:Y:S01]  /*1110*/  LDG.E.128.CONSTANT R208, desc[UR6][R250.64+0x2e00] ;  /* 0x002e0006fad07981 */ /* 0x000f62000c1e9d00 */
[----:B------:R-:W-:Y:S01]  /*1120*/  FFMA.FTZ R212, R121, R221, R234 ;  /* 0x000000dd79d47223 */ /* 0x000fe200000100ea */
[----:B------:R-:W-:Y:S01]  /*1130*/  FFMA.FTZ R237, R122, R222, R233 ;  /* 0x000000de7aed7223 */ /* 0x000fe200000100e9 */
[----:B------:R-:W-:Y:S01]  /*1140*/  FFMA.FTZ R236, R123, R223, R232 ;  /* 0x000000df7bec7223 */ /* 0x000fe200000100e8 */
[----:B------:R-:W-:Y:S01]  /*1150*/  FFMA.FTZ R239, R116, R224, R235 ;  /* 0x000000e074ef7223 */ /* 0x000fe200000100eb */
[----:B------:R-:W5:Y:S01]  /*1160*/  LDG.E.128.CONSTANT R216, desc[UR6][R250.64+0x3400] ;  /* 0x00340006fad87981 */ /* 0x000f62000c1e9d00 */
[----:B------:R-:W-:-:S03]  /*1170*/  FFMA.FTZ R224, R117, R225, R212 ;  /* 0x000000e175e07223 */ /* 0x000fc600000100d4 */
[----:B------:R-:W5:Y:S04]  /*1180*/  LDG.E.128.CONSTANT R232, desc[UR6][R250.64+0x3000] ;  /* 0x00300006fae87981 */ /* 0x000f68000c1e9d00 */
[----:B------:R-:W5:Y:S04]  /*1190*/  LDG.E.128.CONSTANT R212, desc[UR6][R250.64+0x3200] ;  /* 0x00320006fad47981 */ /* 0x000f68000c1e9d00 */
[----:B------:R-:W5:Y:S04]  /*11a0*/  LDG.E.128.CONSTANT R228, desc[UR6][R250.64+0x3600] ;  /* 0x00360006fae47981 */ /* 0x000f68000c1e9d00 */
[----:B------:R-:W5:Y:S01]  /*11b0*/  LDG.E.128.CONSTANT R220, desc[UR6][R250.64+0x3800] ;  /* 0x00380006fadc7981 */ /* 0x000f62000c1e9d00 */
[----:B------:R-:W-:Y:S01]  /*11c0*/  FFMA.FTZ R237, R118, R226, R237 ;  /* 0x000000e276ed7223 */ /* 0x000fe200000100ed */
[----:B------:R-:W-:Y:S01]  /*11d0*/  FFMA.FTZ R236, R119, R227, R236 ;  /* 0x000000e377ec7223 */ /* 0x000fe200000100ec */
[----:B--2---:R-:W-:Y:S01]  /*11e0*/  FFMA.FTZ R239, R112, R196, R239 ;  /* 0x000000c470ef7223 */ /* 0x004fe200000100ef */
[----:B------:R-:W-:Y:S01]  /*11f0*/  FFMA.FTZ R224, R113, R197, R224 ;  /* 0x000000c571e07223 */ /* 0x000fe200000100e0 */
[----:B------:R-:W-:Y:S01]  /*1200*/  FFMA.FTZ R237, R114, R198, R237 ;  /* 0x000000c672ed7223 */ /* 0x000fe200000100ed */
[----:B------:R-:W-:-:S02]  /*1210*/  FFMA.FTZ R236, R115, R199, R236 ;  /* 0x000000c773ec7223 */ /* 0x000fc400000100ec */
[----:B------:R-:W2:Y:S01]  /*1220*/  LDG.E.128.CONSTANT R196, desc[UR6][R250.64+0x3a00] ;  /* 0x003a0006fac47981 */ /* 0x000ea2000c1e9d00 */
        /* <DEDUP_REMOVED lines=8> */
[----:B------:R-:W3:Y:S01]  /*12b0*/  LDG.E.128.CONSTANT R204, desc[UR6][R250.64+0x3e00] ;  /* 0x003e0006facc7981 */ /* 0x000ee2000c1e9d00 */
[----:B-----5:R-:W-:Y:S01]  /*12c0*/  FFMA.FTZ R239, R100, R208, R239 ;  /* 0x000000d064ef7223 */ /* 0x020fe200000100ef */
[----:B------:R-:W-:-:S02]  /*12d0*/  FFMA.FTZ R224, R101, R209, R224 ;  /* 0x000000d165e07223 */ /* 0x000fc400000100e0 */
[----:B------:R-:W4:Y:S01]  /*12e0*/  LDG.E.128.CONSTANT R200, desc[UR6][R250.64+0x3c00] ;  /* 0x003c0006fac87981 */ /* 0x000f22000c1e9d00 */
[----:B------:R-:W-:Y:S01]  /*12f0*/  FFMA.FTZ R237, R102, R210, R237 ;  /* 0x000000d266ed7223 */ /* 0x000fe200000100ed */
[----:B------:R-:W-:Y:S02]  /*1300*/  FFMA.FTZ R236, R103, R211, R236 ;  /* 0x000000d367ec7223 */ /* 0x000fe400000100ec */
[----:B------:R-:W5:Y:S01]  /*1310*/  LDG.E.128.CONSTANT R208, desc[UR6][R250.64+0x4000] ;  /* 0x00400006fad07981 */ /* 0x000f62000c1e9d00 */
        /* <DEDUP_REMOVED lines=20> */
[----:B------:R-:W5:Y:S01]  /*1460*/  LDG.E.128.CONSTANT R228, desc[UR6][R250.64+0x4600] ;  /* 0x00460006fae47981 */ /* 0x000f62000c1e9d00 */
[----:B------:R-:W-:-:S03]  /*1470*/  FFMA.FTZ R220, R81, R221, R224 ;  /* 0x000000dd51dc7223 */ /* 0x000fc600000100e0 */
[----:B------:R-:W5:Y:S01]  /*1480*/  LDG.E.128.CONSTANT R224, desc[UR6][R250.64+0x4800] ;  /* 0x00480006fae07981 */ /* 0x000f62000c1e9d00 */
[----:B------:R-:W-:Y:S01]  /*1490*/  FFMA.FTZ R237, R82, R222, R237 ;  /* 0x000000de52ed7223 */ /* 0x000fe200000100ed */
[----:B------:R-:W-:Y:S01]  /*14a0*/  FFMA.FTZ R236, R83, R223, R236 ;  /* 0x000000df53ec7223 */ /* 0x000fe200000100ec */
[----:B--2---:R-:W-:Y:S01]  /*14b0*/  FFMA.FTZ R239, R76, R196, R239 ;  /* 0x000000c44cef7223 */ /* 0x004fe200000100ef */
[----:B------:R-:W-:Y:S01]  /*14c0*/  FFMA.FTZ R220, R77, R197, R220 ;  /* 0x000000c54ddc7223 */ /* 0x000fe200000100dc */
[----:B------:R-:W-:Y:S01]  /*14d0*/  FFMA.FTZ R237, R78, R198, R237 ;  /* 0x000000c64eed7223 */ /* 0x000fe200000100ed */
[----:B------:R-:W-:Y:S02]  /*14e0*/  FFMA.FTZ R236, R79, R199, R236 ;  /* 0x000000c74fec7223 */ /* 0x000fe400000100ec */
[----:B------:R-:W2:Y:S01]  /*14f0*/  LDG.E.128.CONSTANT R196, desc[UR6][R250.64+0x4c00] ;  /* 0x004c0006fac47981 */ /* 0x000ea2000c1e9d00 */
        /* <DEDUP_REMOVED lines=8> */
[----:B-----5:R-:W-:Y:S01]  /*1580*/  FFMA.FTZ R239, R64, R208, R239 ;  /* 0x000000d040ef7223 */ /* 0x020fe200000100ef */
        /* <DEDUP_REMOVED lines=13> */
[----:B------:R-:W5:Y:S04]  /*1660*/  LDG.E.128.CONSTANT R204, desc[UR6][R250.64+0x5200] ;  /* 0x00520006facc7981 */ /* 0x000f68000c1e9d00 */
        /* <DEDUP_REMOVED lines=13> */
[----:B------:R-:W5:Y:S04]  /*1740*/  LDG.E.128.CONSTANT R220, desc[UR6][R250.64+0x5800] ;  /* 0x00580006fadc7981 */ /* 0x000f68000c1e9d00 */
[----:B------:R-:W5:Y:S04]  /*1750*/  LDG.E.128.CONSTANT R216, desc[UR6][R250.64+0x5600] ;  /* 0x00560006fad87981 */ /* 0x000f68000c1e9d00 */
[----:B------:R-:W5:Y:S04]  /*1760*/  LDG.E.128.CONSTANT R224, desc[UR6][R250.64+0x5a00] ;  /* 0x005a0006fae07981 */ /* 0x000f68000c1e9d00 */
[----:B------:R-:W0:Y:S04]  /*1770*/  LDG.E.128.CONSTANT R228, desc[UR6][R250.64+0x5c00] ;  /* 0x005c0006fae47981 */ /* 0x000e28000c1e9d00 */
[----:B------:R-:W5:Y:S01]  /*1780*/  LDG.E.128.CONSTANT R232, desc[UR6][R250.64+0x5e00] ;  /* 0x005e0006fae87981 */ /* 0x000f62000c1e9d00 */
[----:B------:R-:W-:-:S02]  /*1790*/  IADD3 R246, PT, PT, R246, 0x4, RZ ;  /* 0x00000004f6f67810 */ /* 0x000fc40007ffe0ff */
[----:B------:R-:W-:-:S04]  /*17a0*/  IADD3 R240, P2, PT, R240, 0x10, RZ ;  /* 0x00000010f0f07810 */ /* 0x000fc80007f5e0ff */
[----:B------:R-:W-:Y:S01]  /*17b0*/  IADD3.X R3, PT, PT, RZ, R3, RZ, P2, !PT ;  /* 0x00000003ff037210 */ /* 0x000fe200017fe4ff */
[----:B--2---:R-:W-:Y:S01]  /*17c0*/  FFMA.FTZ R237, R40, R196, R237 ;  /* 0x000000c428ed7223 */ /* 0x004fe200000100ed */
[----:B------:R-:W-:Y:S01]  /*17d0*/  FFMA.FTZ R236, R41, R197, R236 ;  /* 0x000000c529ec7223 */ /* 0x000fe200000100ec */
[----:B------:R-:W-:Y:S01]  /*17e0*/  FFMA.FTZ R239, R42, R198, R239 ;  /* 0x000000c62aef7223 */ /* 0x000fe200000100ef */
[----:B------:R-:W-:Y:S01]  /*17f0*/  FFMA.FTZ R238, R43, R199, R238 ;  /* 0x000000c72bee7223 */ /* 0x000fe200000100ee */
[----:B------:R-:W-:-:S04]  /*1800*/  IADD3 R196, PT, PT, R243, 0x1, RZ ;  /* 0x00000001f3c47810 */ /* 0x000fc80007ffe0ff */
[----:B------:R-:W-:-:S05]  /*1810*/  I2FP.F32.S32 R196, R196 ;  /* 0x000000c400c47245 */ /* 0x000fca0000201400 */
[----:B------:R-:W-:Y:S01]  /*1820*/  FMUL.FTZ R196, R196, R245 ;  /* 0x000000f5c4c47220 */ /* 0x000fe20000410000 */
[----:B---3--:R-:W-:Y:S01]  /*1830*/  FFMA.FTZ R237, R36, R200, R237 ;  /* 0x000000c824ed7223 */ /* 0x008fe200000100ed */
[----:B------:R-:W-:Y:S01]  /*1840*/  FFMA.FTZ R236, R37, R201, R236 ;  /* 0x000000c925ec7223 */ /* 0x000fe200000100ec */
[----:B------:R-:W-:Y:S02]  /*1850*/  FFMA.FTZ R239, R38, R202, R239 ;  /* 0x000000ca26ef7223 */ /* 0x000fe400000100ef */
        /* <DEDUP_REMOVED lines=12> */
[----:B------:R-:W-:-:S02]  /*1920*/  FSEL R197, R196, RZ, P3 ;  /* 0x000000ffc4c57208 */ /* 0x000fc40001800000 */
[----:B------:R-:W-:Y:S01]  /*1930*/  FFMA.FTZ R238, R27, R215, R238 ;  /* 0x000000d71bee7223 */ /* 0x000fe200000100ee */
[----:B------:R-:W-:Y:S01]  /*1940*/  IADD3 R196, PT, PT, R241, -0x1, RZ ;  /* 0xfffffffff1c47810 */ /* 0x000fe20007ffe0ff */
[----:B------:R-:W-:Y:S01]  /*1950*/  FFMA.FTZ R237, R20, R216, R237 ;  /* 0x000000d814ed7223 */ /* 0x000fe200000100ed */
[----:B------:R-:W-:Y:S01]  /*1960*/  FFMA.FTZ R236, R21, R217, R236 ;  /* 0x000000d915ec7223 */ /* 0x000fe200000100ec */
[----:B------:R-:W-:Y:S02]  /*1970*/  FFMA.FTZ R239, R22, R218, R239 ;  /* 0x000000da16ef7223 */ /* 0x000fe400000100ef */
[----:B------:R-:W-:Y:S01]  /*1980*/  FFMA.FTZ R237, R16, R220, R237 ;  /* 0x000000dc10ed7223 */ /* 0x000fe200000100ed */
[----:B------:R-:W-:Y:S01]  /*1990*/  FFMA.FTZ R236, R17, R221, R236 ;  /* 0x000000dd11ec7223 */ /* 0x000fe200000100ec */
[----:B------:R-:W-:Y:S01]  /*19a0*/  FFMA.FTZ R238, R23, R219, R238 ;  /* 0x000000db17ee7223 */ /* 0x000fe200000100ee */
[----:B------:R-:W-:Y:S01]  /*19b0*/  FFMA.FTZ R239, R18, R222, R239 ;  /* 0x000000de12ef7223 */ /* 0x000fe200000100ef */
[----:B------:R-:W-:Y:S01]  /*19c0*/  FFMA.FTZ R237, R12, R224, R237 ;  /* 0x000000e00ced7223 */ /* 0x000fe200000100ed */
[----:B------:R-:W-:Y:S01]  /*19d0*/  FFMA.FTZ R236, R13, R225, R236 ;  /* 0x000000e10dec7223 */ /* 0x000fe200000100ec */
[----:B------:R-:W-:Y:S01]  /*19e0*/  ISETP.GE.AND P0, PT, R196, R247, PT ;  /* 0x000000f7c400720c */ /* 0x000fe20003f06270 */
[----:B------:R-:W-:Y:S01]  /*19f0*/  FFMA.FTZ R238, R19, R223, R238 ;  /* 0x000000df13ee7223 */ /* 0x000fe200000100ee */
[----:B------:R-:W-:Y:S01]  /*1a00*/  FFMA.FTZ R239, R14, R226, R239 ;  /* 0x000000e20eef7223 */ /* 0x000fe200000100ef */
[----:B0-----:R-:W-:Y:S01]  /*1a10*/  FFMA.FTZ R237, R8, R228, R237 ;  /* 0x000000e408ed7223 */ /* 0x001fe200000100ed */
[----:B------:R-:W-:Y:S01]  /*1a20*/  FFMA.FTZ R236, R9, R229, R236 ;  /* 0x000000e509ec7223 */ /* 0x000fe200000100ec */
[----:B------:R-:W-:Y:S01]  /*1a30*/  IADD3 R196, PT, PT, R247, 0x1f, RZ ;  /* 0x0000001ff7c47810 */ /* 0x000fe20007ffe0ff */
[----:B------:R-:W-:Y:S01]  /*1a40*/  FFMA.FTZ R238, R15, R227, R238 ;  /* 0x000000e30fee7223 */ /* 0x000fe200000100ee */
[----:B------:R-:W-:Y:S01]  /*1a50*/  FFMA.FTZ R239, R10, R230, R239 ;  /* 0x000000e60aef7223 */ /* 0x000fe200000100ef */
[----:B------:R-:W-:Y:S01]  /*1a60*/  FFMA.FTZ R232, R4, R232, R237 ;  /* 0x000000e804e87223 */ /* 0x000fe200000100ed */
[----:B------:R-:W-:Y:S01]  /*1a70*/  FFMA.FTZ R233, R5, R233, R236 ;  /* 0x000000e905e97223 */ /* 0x000fe200000100ec */
[----:B------:R-:W-:Y:S01]  /*1a80*/  SHF.R.S32.HI R201, RZ, 0x1f, R196 ;  /* 0x0000001fffc97819 */ /* 0x000fe200000114c4 */
[----:B------:R-:W-:Y:S01]  /*1a90*/  FFMA.FTZ R238, R11, R231, R238 ;  /* 0x000000e70bee7223 */ /* 0x000fe200000100ee */
[----:B------:R-:W-:Y:S01]  /*1aa0*/  FFMA.FTZ R234, R6, R234, R239 ;  /* 0x000000ea06ea7223 */ /* 0x000fe200000100ef */
[----:B------:R-:W-:Y:S01]  /*1ab0*/  FADD.FTZ R233, R232, R233 ;  /* 0x000000e9e8e97221 */ /* 0x000fe20000010000 */
[----:B------:R-:W-:Y:S01]  /*1ac0*/  LEA.HI R201, R201, R196, RZ, 0x5 ;  /* 0x000000c4c9c97211 */ /* 0x000fe200078f28ff */
[----:B------:R-:W-:-:S02]  /*1ad0*/  FFMA.FTZ R235, R7, R235, R238 ;  /* 0x000000eb07eb7223 */ /* 0x000fc400000100ee */
[----:B------:R-:W-:Y:S01]  /*1ae0*/  FADD.FTZ R234, R234, R233 ;  /* 0x000000e9eaea7221 */ /* 0x000fe20000010000 */
[----:B------:R-:W-:-:S03]  /*1af0*/  SHF.R.S32.HI R201, RZ, 0x5, R201 ;  /* 0x00000005ffc97819 */ /* 0x000fc600000114c9 */
[----:B------:R-:W-:Y:S01]  /*1b00*/  FADD.FTZ R234, R235, R234 ;  /* 0x000000eaebea7221 */ /* 0x000fe20000010000 */
[----:B------:R-:W-:-:S03]  /*1b10*/  ISETP.GE.AND P1, PT, R246, R201, PT ;  /* 0x000000c9f600720c */ /* 0x000fc60003f26270 */
[----:B------:R-:W-:-:S05]  /*1b20*/  FFMA.FTZ R197, R234, UR14, R197 ;  /* 0x0000000eeac57c23 */ /* 0x000fca00080100c5 */
[C---:B------:R-:W-:Y:S02]  /*1b30*/  FSEL R199, R197.reuse, RZ, !P0 ;  /* 0x000000ffc5c77208 */ /* 0x040fe40004000000 */
[----:B------:R-:W-:Y:S02]  /*1b40*/  @!P0 FMNMX.FTZ R244, R197, R244, !PT ;  /* 0x000000f4c5f48209 */ /* 0x000fe40007810000 */
[----:B------:R-:W-:Y:S01]  /*1b50*/  IADD3 R243, PT, PT, R243, 0x80, RZ ;  /* 0x00000080f3f37810 */ /* 0x000fe20007ffe0ff */
[----:B------:R0:W-:Y:S01]  /*1b60*/  STS [R242], R199 ;  /* 0x000000c7f2007388 */ /* 0x0001e20000000800 */
[----:B------:R-:W-:Y:S02]  /*1b70*/  IADD3 R241, PT, PT, R241, 0x80, RZ ;  /* 0x00000080f1f17810 */ /* 0x000fe40007ffe0ff */
[----:B0-----:R-:W-:Y:S01]  /*1b80*/  IADD3 R242, PT, PT, R242, 0x200, RZ ;  /* 0x00000200f2f27810 */ /* 0x001fe20007ffe0ff */
[----:B------:R-:W-:Y:S06]  /*1b90*/  @!P1 BRA `(.L_x_23233) ;  /* 0xffffffec00c49947 */ /* 0x000fec000383ffff */
.L_x_23232:
[----:B------:R-:W-:Y:S05]  /*1ba0*/  BSYNC.RECONVERGENT B0 ;  /* 0x0000000000007941 */ /* 0x000fea0003800200 */
.L_x_23231:
[----:B------:R-:W1:Y:S01]  /*1bb0*/  SHFL.BFLY PT, R3, R244, 0x10, 0x1f ;  /* 0x0e001f00f4037f89 */ /* 0x000e6200000e0000 */
[----:B------:R-:W2:Y:S01]  /*1bc0*/  S2UR UR10, SR_CgaCtaId ;  /* 0x00000000000a79c3 */ /* 0x000ea20000008800 */
[----:B------:R-:W-:Y:S01]  /*1bd0*/  UMOV UR5, 0x400 ;  /* 0x0000040000057882 */ /* 0x000fe20000000000 */
[----:B0-----:R-:W-:Y:S01]  /*1be0*/  MOV R9, 0xff7fffff ;  /* 0xff7fffff00097802 */ /* 0x001fe20000000f00 */
[----:B------:R-:W-:Y:S01]  /*1bf0*/  UIADD3 UR4, UPT, UPT, UR5, 0x300, URZ ;  /* 0x0000030005047890 */ /* 0x000fe2000fffe0ff */
[----:B------:R-:W-:Y:S01]  /*1c00*/  IADD3 R12, PT, PT, R247, 0x1f, RZ ;  /* 0x0000001ff70c7810 */ /* 0x000fe20007ffe0ff */
[----:B------:R-:W-:Y:S03]  /*1c10*/  BSSY.RECONVERGENT B0, `(.L_x_23234) ;  /* 0x0000100000007945 */ /* 0x000fe60003800200 */
[----:B------:R-:W-:Y:S02]  /*1c20*/  SHF.R.S32.HI R13, RZ, 0x1f, R12 ;  /* 0x0000001fff0d7819 */ /* 0x000fe4000001140c */
[----:B-1----:R-:W-:Y:S01]  /*1c30*/  FMNMX.FTZ R3, R3, R244, !PT ;  /* 0x000000f403037209 */ /* 0x002fe20007810000 */
[----:B--2---:R-:W-:-:S04]  /*1c40*/  ULEA UR4, UR10, UR4, 0x18 ;  /* 0x000000040a047291 */ /* 0x004fc8000f8ec0ff */
[----:B------:R-:W0:Y:S02]  /*1c50*/  SHFL.BFLY PT, R4, R3, 0x8, 0x1f ;  /* 0x0d001f0003047f89 */ /* 0x000e2400000e0000 */
[----:B0-----:R-:W-:-:S05]  /*1c60*/  FMNMX.FTZ R4, R3, R4, !PT ;  /* 0x0000000403047209 */ /* 0x001fca0007810000 */
[----:B------:R-:W0:Y:S02]  /*1c70*/  SHFL.BFLY PT, R5, R4, 0x4, 0x1f ;  /* 0x0c801f0004057f89 */ /* 0x000e2400000e0000 */
[----:B0-----:R-:W-:Y:S02]  /*1c80*/  FMNMX.FTZ R6, R4, R5, !PT ;  /* 0x0000000504067209 */ /* 0x001fe40007810000 */
        /* <DEDUP_REMOVED lines=8> */
[----:B0-----:R-:W-:Y:S02]  /*1d10*/  FMNMX.FTZ R11, R7, R8, !PT ;  /* 0x00000008070b7209 */ /* 0x001fe40007810000 */
[----:B------:R-:W-:-:S03]  /*1d20*/  LEA R8, R242, UR4, 0x2 ;  /* 0x00000004f2087c11 */ /* 0x000fc6000f8e10ff */
        /* <DEDUP_REMOVED lines=24> */
[----:B------:R-:W-:Y:S02]  /*1eb0*/  LEA.HI R7, R7, 0x1, RZ, 0x19 ;  /* 0x0000000107077811 */ /* 0x000fe400078fc8ff */
[----:B------:R-:W-:Y:S01]  /*1ec0*/  MOV R9, RZ ;  /* 0x000000ff00097202 */ /* 0x000fe20000000f00 */
[----:B------:R-:W-:Y:S01]  /*1ed0*/  ULEA UR4, UR10, UR4, 0x18 ;  /* 0x000000040a047291 */ /* 0x000fe2000f8ec0ff */
[----:B------:R-:W-:Y:S02]  /*1ee0*/  LOP3.LUT R7, R7, 0x3, RZ, 0xc0, !PT ;  /* 0x0000000307077812 */ /* 0x000fe400078ec0ff */
[----:B------:R-:W-:Y:S02]  /*1ef0*/  MOV R10, R5 ;  /* 0x00000005000a7202 */ /* 0x000fe40000000f00 */
[----:B------:R-:W-:Y:S02]  /*1f00*/  IADD3 R11, PT, PT, -R7, RZ, RZ ;  /* 0x000000ff070b7210 */ /* 0x000fe40007ffe1ff */
[----:B------:R-:W-:-:S07]  /*1f10*/  LEA R7, R5, UR4, 0x2 ;  /* 0x0000000405077c11 */ /* 0x000fce000f8e10ff */
.L_x_23238:
        /* <DEDUP_REMOVED lines=11> */
.L_x_23237:
[----:B------:R-:W-:Y:S05]  /*1fd0*/  BSYNC.RECONVERGENT B1 ;  /* 0x0000000000017941 */ /* 0x000fea0003800200 */
.L_x_23236:
        /* <DEDUP_REMOVED lines=12> */
.L_x_23241:
[----:B------:R-:W1:Y:S01]  /*20a0*/  LDS R12, [R7+-0x200] ;  /* 0xfffe0000070c7984 */ /* 0x000e620000000800 */
[----:B------:R-:W-:-:S03]  /*20b0*/  IADD3 R10, PT, PT, R10, 0x800, RZ ;  /* 0x000008000a0a7810 */ /* 0x000fc60007ffe0ff */
[----:B------:R-:W0:Y:S01]  /*20c0*/  LDS R11, [R7+-0x400] ;  /* 0xfffc0000070b7984 */ /* 0x000e220000000800 */
[----:B------:R-:W-:-:S03]  /*20d0*/  ISETP.GE.AND P3, PT, R10, R33, PT ;  /* 0x000000210a00720c */ /* 0x000fc60003f66270 */
[----:B------:R-:W2:Y:S04]  /*20e0*/  LDS R14, [R7] ;  /* 0x00000000070e7984 */ /* 0x000ea80000000800 */
[----:B------:R-:W3:Y:S04]  /*20f0*/  LDS R16, [R7+0x200] ;  /* 0x0002000007107984 */ /* 0x000ee80000000800 */
[----:B------:R-:W-:Y:S04]  /*2100*/  LDS R18, [R7+0x400] ;  /* 0x0004000007127984 */ /* 0x000fe80000000800 */
[----:B------:R-:W4:Y:S04]  /*2110*/  LDS R19, [R7+0x600] ;  /* 0x0006000007137984 */ /* 0x000f280000000800 */
[----:B------:R-:W4:Y:S04]  /*2120*/  LDS R21, [R7+0x800] ;  /* 0x0008000007157984 */ /* 0x000f280000000800 */
[----:B------:R-:W4:Y:S04]  /*2130*/  LDS R23, [R7+0xa00] ;  /* 0x000a000007177984 */ /* 0x000f280000000800 */
[----:B------:R-:W4:Y:S04]  /*2140*/  LDS R25, [R7+0xc00] ;  /* 0x000c000007197984 */ /* 0x000f280000000800 */
[----:B------:R-:W4:Y:S01]  /*2150*/  LDS R27, [R7+0xe00] ;  /* 0x000e0000071b7984 */ /* 0x000f220000000800 */
[----:B-1----:R-:W-:-:S03]  /*2160*/  FADD.FTZ R13, -R44, R12 ;  /* 0x0000000c2c0d7221 */ /* 0x002fc60000010100 */
[----:B------:R-:W1:Y:S01]  /*2170*/  LDS R29, [R7+0x1000] ;  /* 0x00100000071d7984 */ /* 0x000e620000000800 */
[C---:B0-----:R-:W-:Y:S01]  /*2180*/  FADD.FTZ R11, -R44.reuse, R11 ;  /* 0x0000000b2c0b7221 */ /* 0x041fe20000010100 */
[----:B------:R-:W-:Y:S02]  /*2190*/  FMUL.FTZ R13, R13, 1.4426950216293334961 ;  /* 0x3fb8aa3b0d0d7820 */ /* 0x000fe40000410000 */
[----:B------:R-:W0:Y:S01]  /*21a0*/  LDS R31, [R7+0x1200] ;  /* 0x00120000071f7984 */ /* 0x000e220000000800 */
[C---:B--2---:R-:W-:Y:S01]  /*21b0*/  FADD.FTZ R15, -R44.reuse, R14 ;  /* 0x0000000e2c0f7221 */ /* 0x044fe20000010100 */
[----:B------:R-:W-:Y:S01]  /*21c0*/  FMUL.FTZ R11, R11, 1.4426950216293334961 ;  /* 0x3fb8aa3b0b0b7820 */ /* 0x000fe20000410000 */
[----:B------:R2:W4:Y:S02]  /*21d0*/  MUFU.EX2 R14, R13 ;  /* 0x0000000d000e7308 */ /* 0x0005240000000800 */
[----:B------:R-:W-:Y:S01]  /*21e0*/  FMUL.FTZ R15, R15, 1.4426950216293334961 ;  /* 0x3fb8aa3b0f0f7820 */ /* 0x000fe20000410000 */
[----:B---3--:R-:W-:-:S04]  /*21f0*/  FADD.FTZ R17, -R44, R16 ;  /* 0x000000102c117221 */ /* 0x008fc80000010100 */
[----:B------:R-:W-:Y:S01]  /*2200*/  FMUL.FTZ R17, R17, 1.4426950216293334961 ;  /* 0x3fb8aa3b11117820 */ /* 0x000fe20000410000 */
[----:B------:R3:W1:Y:S01]  /*2210*/  MUFU.EX2 R12, R11 ;  /* 0x0000000b000c7308 */ /* 0x0006620000000800 */
[----:B--2---:R-:W2:Y:S01]  /*2220*/  LDS R13, [R7+0x1400] ;  /* 0x00140000070d7984 */ /* 0x004ea20000000800 */
[----:B----4-:R-:W-:-:S04]  /*2230*/  FADD.FTZ R19, -R44, R19 ;  /* 0x000000132c137221 */ /* 0x010fc80000010100 */
[----:B------:R-:W-:Y:S01]  /*2240*/  FMUL.FTZ R19, R19, 1.4426950216293334961 ;  /* 0x3fb8aa3b13137820 */ /* 0x000fe20000410000 */
[C---:B------:R-:W-:Y:S01]  /*2250*/  FADD.FTZ R21, -R44.reuse, R21 ;  /* 0x000000152c157221 */ /* 0x040fe20000010100 */
[----:B------:R4:W0:Y:S01]  /*2260*/  MUFU.EX2 R16, R15 ;  /* 0x0000000f00107308 */ /* 0x0008220000000800 */
[C---:B---3--:R-:W-:Y:S01]  /*2270*/  FADD.FTZ R11, -R44.reuse, R18 ;  /* 0x000000122c0b7221 */ /* 0x048fe20000010100 */
[C---:B------:R-:W-:Y:S01]  /*2280*/  FADD.FTZ R23, -R44.reuse, R23 ;  /* 0x000000172c177221 */ /* 0x040fe20000010100 */
[----:B------:R-:W-:Y:S01]  /*2290*/  FMUL.FTZ R21, R21, 1.4426950216293334961 ;  /* 0x3fb8aa3b15157820 */ /* 0x000fe20000410000 */
[----:B------:R-:W-:Y:S01]  /*22a0*/  STS [R7+-0x200], R14 ;  /* 0xfffe000e07007388 */ /* 0x000fe20000000800 */
[----:B------:R-:W-:Y:S01]  /*22b0*/  FMUL.FTZ R11, R11, 1.4426950216293334961 ;  /* 0x3fb8aa3b0b0b7820 */ /* 0x000fe20000410000 */
[----:B------:R-:W-:Y:S01]  /*22c0*/  FMUL.FTZ R23, R23, 1.4426950216293334961 ;  /* 0x3fb8aa3b17177820 */ /* 0x000fe20000410000 */
[----:B------:R-:W-:Y:S01]  /*22d0*/  FADD.FTZ R25, -R44, R25 ;  /* 0x000000192c197221 */ /* 0x000fe20000010100 */
[----:B------:R3:W0:Y:S01]  /*22e0*/  MUFU.EX2 R18, R17 ;  /* 0x0000001100127308 */ /* 0x0006220000000800 */
[----:B----4-:R-:W4:Y:S01]  /*22f0*/  LDS R15, [R7+0x1600] ;  /* 0x00160000070f7984 */ /* 0x010f220000000800 */
[----:B-1----:R-:W-:Y:S01]  /*2300*/  FADD.FTZ R9, R12, R9 ;  /* 0x000000090c097221 */ /* 0x002fe20000010000 */
[----:B------:R-:W-:Y:S01]  /*2310*/  FMUL.FTZ R25, R25, 1.4426950216293334961 ;  /* 0x3fb8aa3b19197820 */ /* 0x000fe20000410000 */
[C---:B------:R-:W-:Y:S01]  /*2320*/  FADD.FTZ R27, -R44.reuse, R27 ;  /* 0x0000001b2c1b7221 */ /* 0x040fe20000010100 */
[----:B------:R-:W-:Y:S01]  /*2330*/  STS [R7+-0x400], R12 ;  /* 0xfffc000c07007388 */ /* 0x000fe20000000800 */
[----:B------:R-:W-:Y:S01]  /*2340*/  FADD.FTZ R9, R9, R14 ;  /* 0x0000000e09097221 */ /* 0x000fe20000010000 */
[C---:B------:R-:W-:Y:S01]  /*2350*/  FADD.FTZ R29, -R44.reuse, R29 ;  /* 0x0000001d2c1d7221 */ /* 0x040fe20000010100 */
[----:B------:R1:W2:Y:S01]  /*2360*/  MUFU.EX2 R20, R11 ;  /* 0x0000000b00147308 */ /* 0x0002a20000000800 */
[----:B---3--:R-:W3:Y:S01]  /*2370*/  LDS R17, [R7+0x1800] ;  /* 0x0018000007117984 */ /* 0x008ee20000000800 */
[----:B0-----:R-:W-:Y:S01]  /*2380*/  FADD.FTZ R9, R9, R16 ;  /* 0x0000001009097221 */ /* 0x001fe20000010000 */
[----:B------:R-:W-:Y:S01]  /*2390*/  FMUL.FTZ R27, R27, 1.4426950216293334961 ;  /* 0x3fb8aa3b1b1b7820 */ /* 0x000fe20000410000 */
[----:B------:R-:W-:Y:S01]  /*23a0*/  FMUL.FTZ R29, R29, 1.4426950216293334961 ;  /* 0x3fb8aa3b1d1d7820 */ /* 0x000fe20000410000 */
[----:B------:R-:W-:Y:S01]  /*23b0*/  FADD.FTZ R31, -R44, R31 ;  /* 0x0000001f2c1f7221 */ /* 0x000fe20000010100 */
[----:B------:R-:W-:Y:S02]  /*23c0*/  STS [R7], R16 ;  /* 0x0000001007007388 */ /* 0x000fe40000000800 */
[----:B------:R-:W0:Y:S01]  /*23d0*/  MUFU.EX2 R22, R19 ;  /* 0x0000001300167308 */ /* 0x000e220000000800 */
[----:B------:R-:W-:Y:S01]  /*23e0*/  FADD.FTZ R9, R9, R18 ;  /* 0x0000001209097221 */ /* 0x000fe20000010000 */
[----:B-1----:R-:W1:Y:S01]  /*23f0*/  LDS R11, [R7+0x1a00] ;  /* 0x001a0000070b7984 */ /* 0x002e620000000800 */
[----:B------:R-:W-:-:S03]  /*2400*/  FMUL.FTZ R31, R31, 1.4426950216293334961 ;  /* 0x3fb8aa3b1f1f7820 */ /* 0x000fc60000410000 */
[----:B------:R-:W-:Y:S02]  /*2410*/  STS [R7+0x200], R18 ;  /* 0x0002001207007388 */ /* 0x000fe40000000800 */
[----:B------:R-:W4:Y:S01]  /*2420*/  MUFU.EX2 R24, R21 ;  /* 0x0000001500187308 */ /* 0x000f220000000800 */
[----:B--2---:R-:W-:Y:S01]  /*2430*/  FADD.FTZ R9, R9, R20 ;  /* 0x0000001409097221 */ /* 0x004fe20000010000 */
[C---:B------:R-:W-:Y:S01]  /*2440*/  FADD.FTZ R13, -R44.reuse, R13 ;  /* 0x0000000d2c0d7221 */ /* 0x040fe20000010100 */
[----:B------:R-:W-:Y:S03]  /*2450*/  STS [R7+0x400], R20 ;  /* 0x0004001407007388 */ /* 0x000fe60000000800 */
[----:B------:R-:W-:Y:S02]  /*2460*/  FMUL.FTZ R13, R13, 1.4426950216293334961 ;  /* 0x3fb8aa3b0d0d7820 */ /* 0x000fe40000410000 */
[----:B------:R-:W2:Y:S01]  /*2470*/  MUFU.EX2 R26, R23 ;  /* 0x00000017001a7308 */ /* 0x000ea20000000800 */
[----:B0-----:R-:W-:Y:S01]  /*2480*/  FADD.FTZ R9, R9, R22 ;  /* 0x0000001609097221 */ /* 0x001fe20000010000 */
[----:B------:R-:W-:Y:S06]  /*2490*/  STS [R7+0x600], R22 ;  /* 0x0006001607007388 */ /* 0x000fec0000000800 */
[----:B------:R-:W0:Y:S01]  /*24a0*/  MUFU.EX2 R28, R25 ;  /* 0x00000019001c7308 */ /* 0x000e220000000800 */
[----:B----4-:R-:W-:Y:S01]  /*24b0*/  FADD.FTZ R9, R9, R24 ;  /* 0x0000001809097221 */ /* 0x010fe20000010000 */
[----:B------:R-:W-:Y:S01]  /*24c0*/  FADD.FTZ R15, -R44, R15 ;  /* 0x0000000f2c0f7221 */ /* 0x000fe20000010100 */
[----:B------:R-:W-:Y:S03]  /*24d0*/  STS [R7+0x800], R24 ;  /* 0x0008001807007388 */ /* 0x000fe60000000800 */
[----:B------:R-:W-:-:S02]  /*24e0*/  FMUL.FTZ R15, R15, 1.4426950216293334961 ;  /* 0x3fb8aa3b0f0f7820 */ /* 0x000fc40000410000 */
[----:B------:R-:W4:Y:S01]  /*24f0*/  MUFU.EX2 R30, R27 ;  /* 0x0000001b001e7308 */ /* 0x000f220000000800 */
[----:B--2---:R-:W-:Y:S01]  /*2500*/  FADD.FTZ R9, R9, R26 ;  /* 0x0000001a09097221 */ /* 0x004fe20000010000 */
[C---:B---3--:R-:W-:Y:S01]  /*2510*/  FADD.FTZ R17, -R44.reuse, R17 ;  /* 0x000000112c117221 */ /* 0x048fe20000010100 */
[----:B------:R-:W-:Y:S03]  /*2520*/  STS [R7+0xa00], R26 ;  /* 0x000a001a07007388 */ /* 0x000fe60000000800 */
[----:B------:R-:W-:Y:S02]  /*2530*/  FMUL.FTZ R17, R17, 1.4426950216293334961 ;  /* 0x3fb8aa3b11117820 */ /* 0x000fe40000410000 */
[----:B------:R-:W2:Y:S01]  /*2540*/  MUFU.EX2 R32, R29 ;  /* 0x0000001d00207308 */ /* 0x000ea20000000800 */
[----:B0-----:R-:W-:Y:S01]  /*2550*/  FADD.FTZ R9, R9, R28 ;  /* 0x0000001c09097221 */ /* 0x001fe20000010000 */
[----:B-1----:R-:W-:Y:S01]  /*2560*/  FADD.FTZ R11, -R44, R11 ;  /* 0x0000000b2c0b7221 */ /* 0x002fe20000010100 */
[----:B------:R-:W-:Y:S03]  /*2570*/  STS [R7+0xc00], R28 ;  /* 0x000c001c07007388 */ /* 0x000fe60000000800 */
[----:B------:R-:W-:-:S02]  /*2580*/  FMUL.FTZ R11, R11, 1.4426950216293334961 ;  /* 0x3fb8aa3b0b0b7820 */ /* 0x000fc40000410000 */
[----:B------:R-:W0:Y:S01]  /*2590*/  MUFU.EX2 R34, R31 ;  /* 0x0000001f00227308 */ /* 0x000e220000000800 */
[----:B----4-:R-:W-:Y:S01]  /*25a0*/  FADD.FTZ R9, R9, R30 ;  /* 0x0000001e09097221 */ /* 0x010fe20000010000 */
        /* <DEDUP_REMOVED lines=19> */
.L_x_23240:
[----:B------:R-:W-:Y:S05]  /*26e0*/  BSYNC.RECONVERGENT B1 ;  /* 0x0000000000017941 */ /* 0x000fea0003800200 */
.L_x_23239:
        /* <DEDUP_REMOVED lines=16> */
[----:B0-----:R-:W-:-:S03]  /*27f0*/  FADD.FTZ R13, -R44, R12 ;  /* 0x0000000c2c0d7221 */ /* 0x001fc60000010100 */
[----:B------:R0:W1:Y:S01]  /*2800*/  MUFU.EX2 R12, R11 ;  /* 0x0000000b000c7308 */ /* 0x0000620000000800 */
[----:B------:R-:W-:Y:S01]  /*2810*/  FMUL.FTZ R13, R13, 1.4426950216293334961 ;  /* 0x3fb8aa3b0d0d7820 */ /* 0x000fe20000410000 */
[C---:B--2---:R-:W-:Y:S01]  /*2820*/  FADD.FTZ R15, -R44.reuse, R14 ;  /* 0x0000000e2c0f7221 */ /* 0x044fe20000010100 */
[----:B---3--:R-:W-:-:S03]  /*2830*/  FADD.FTZ R17, -R44, R16 ;  /* 0x000000102c117221 */ /* 0x008fc60000010100 */
[----:B------:R-:W-:Y:S02]  /*2840*/  FMUL.FTZ R15, R15, 1.4426950216293334961 ;  /* 0x3fb8aa3b0f0f7820 */ /* 0x000fe40000410000 */
[----:B------:R-:W2:Y:S01]  /*2850*/  MUFU.EX2 R14, R13 ;  /* 0x0000000d000e7308 */ /* 0x000ea20000000800 */
[----:B------:R-:W-:Y:S01]  /*2860*/  FMUL.FTZ R17, R17, 1.4426950216293334961 ;  /* 0x3fb8aa3b11117820 */ /* 0x000fe20000410000 */
[C---:B----4-:R-:W-:Y:S01]  /*2870*/  FADD.FTZ R19, -R44.reuse, R18 ;  /* 0x000000122c137221 */ /* 0x050fe20000010100 */
[----:B0-----:R-:W-:-:S03]  /*2880*/  FADD.FTZ R11, -R44, R20 ;  /* 0x000000142c0b7221 */ /* 0x001fc60000010100 */
[----:B------:R-:W-:Y:S02]  /*2890*/  FMUL.FTZ R19, R19, 1.4426950216293334961 ;  /* 0x3fb8aa3b13137820 */ /* 0x000fe40000410000 */
[----:B------:R-:W0:Y:S01]  /*28a0*/  MUFU.EX2 R16, R15 ;  /* 0x0000000f00107308 */ /* 0x000e220000000800 */
[----:B------:R-:W-:Y:S01]  /*28b0*/  FMUL.FTZ R11, R11, 1.4426950216293334961 ;  /* 0x3fb8aa3b0b0b7820 */ /* 0x000fe20000410000 */
[C---:B------:R-:W-:Y:S01]  /*28c0*/  FADD.FTZ R21, -R44.reuse, R21 ;  /* 0x000000152c157221 */ /* 0x040fe20000010100 */
[----:B-1----:R-:W-:Y:S01]  /*28d0*/  FADD.FTZ R9, R9, R12 ;  /* 0x0000000c09097221 */ /* 0x002fe20000010000 */
[----:B------:R-:W-:Y:S01]  /*28e0*/  FADD.FTZ R23, -R44, R23 ;  /* 0x000000172c177221 */ /* 0x000fe20000010100 */
[----:B------:R-:W-:Y:S01]  /*28f0*/  STS [R7+-0x400], R12 ;  /* 0xfffc000c07007388 */ /* 0x000fe20000000800 */
[----:B------:R-:W-:Y:S02]  /*2900*/  FMUL.FTZ R21, R21, 1.4426950216293334961 ;  /* 0x3fb8aa3b15157820 */ /* 0x000fe40000410000 */
[----:B------:R-:W1:Y:S01]  /*2910*/  MUFU.EX2 R18, R17 ;  /* 0x0000001100127308 */ /* 0x000e620000000800 */
[----:B--2---:R-:W-:Y:S01]  /*2920*/  FADD.FTZ R9, R9, R14 ;  /* 0x0000000e09097221 */ /* 0x004fe20000010000 */
[----:B------:R-:W-:Y:S01]  /*2930*/  FMUL.FTZ R23, R23, 1.4426950216293334961 ;  /* 0x3fb8aa3b17177820 */ /* 0x000fe20000410000 */
[----:B------:R-:W-:Y:S05]  /*2940*/  STS [R7+-0x200], R14 ;  /* 0xfffe000e07007388 */ /* 0x000fea0000000800 */
[----:B------:R-:W2:Y:S01]  /*2950*/  MUFU.EX2 R20, R19 ;  /* 0x0000001300147308 */ /* 0x000ea20000000800 */
[----:B0-----:R-:W-:Y:S01]  /*2960*/  FADD.FTZ R9, R9, R16 ;  /* 0x0000001009097221 */ /* 0x001fe20000010000 */
[----:B------:R-:W-:Y:S06]  /*2970*/  STS [R7], R16 ;  /* 0x0000001007007388 */ /* 0x000fec0000000800 */
        /* <DEDUP_REMOVED lines=14> */
.L_x_23243:
[----:B------:R-:W-:Y:S05]  /*2a60*/  BSYNC.RECONVERGENT B1 ;  /* 0x0000000000017941 */ /* 0x000fea0003800200 */
.L_x_23242:
        /* <DEDUP_REMOVED lines=26> */
.L_x_23235:
[----:B------:R-:W-:Y:S05]  /*2c10*/  BSYNC.RECONVERGENT B0 ;  /* 0x0000000000007941 */ /* 0x000fea0003800200 */
.L_x_23234:
        /* <DEDUP_REMOVED lines=31> */
[----:B------:R-:W-:Y:S01]  /*2e10*/  LEA.HI R8, R8, 0x1, RZ, 0x19 ;  /* 0x0000000108087811 */ /* 0x000fe200078fc8ff */
[----:B------:R-:W-:-:S03]  /*2e20*/  UIADD3 UR4, UPT, UPT, UR5, 0x320, URZ ;  /* 0x0000032005047890 */ /* 0x000fc6000fffe0ff */
[C---:B------:R-:W-:Y:S01]  /*2e30*/  SHF.L.U32 R6, R8.reuse, 0x7, RZ ;  /* 0x0000000708067819 */ /* 0x040fe200000006ff */
[----:B------:R-:W-:Y:S01]  /*2e40*/  ULEA UR4, UR10, UR4, 0x18 ;  /* 0x000000040a047291 */ /* 0x000fe2000f8ec0ff */
[----:B------:R-:W-:Y:S02]  /*2e50*/  LOP3.LUT R8, R8, 0x3, RZ, 0xc0, !PT ;  /* 0x0000000308087812 */ /* 0x000fe400078ec0ff */
[----:B------:R-:W-:Y:S02]  /*2e60*/  LOP3.LUT R6, R6, 0x180, RZ, 0xc0, !PT ;  /* 0x0000018006067812 */ /* 0x000fe400078ec0ff */
[----:B------:R-:W-:Y:S02]  /*2e70*/  IADD3 R8, PT, PT, -R8, RZ, RZ ;  /* 0x000000ff08087210 */ /* 0x000fe40007ffe1ff */
[----:B------:R-:W-:Y:S02]  /*2e80*/  LEA R7, R5, UR4, 0x2 ;  /* 0x0000000405077c11 */ /* 0x000fe4000f8e10ff */
[----:B------:R-:W-:-:S07]  /*2e90*/  IADD3 R6, PT, PT, R6, R5, RZ ;  /* 0x0000000506067210 */ /* 0x000fce0007ffe0ff */
.L_x_23248:
[----:B------:R-:W0:Y:S01]  /*2ea0*/  LDS R9, [R7] ;  /* 0x0000000007097984 */ /* 0x000e220000000800 */
[----:B------:R-:W-:-:S04]  /*2eb0*/  IADD3 R8, PT, PT, R8, 0x1, RZ ;  /* 0x0000000108087810 */ /* 0x000fc80007ffe0ff */
[----:B------:R-:W-:Y:S01]  /*2ec0*/  ISETP.NE.AND P0, PT, R8, RZ, PT ;  /* 0x000000ff0800720c */ /* 0x000fe20003f05270 */
[----:B0-----:R-:W-:-:S05]  /*2ed0*/  FMUL.FTZ R10, R9, R32 ;  /* 0x00000020090a7220 */ /* 0x001fca0000410000 */
[----:B------:R0:W-:Y:S02]  /*2ee0*/  STS [R7], R10 ;  /* 0x0000000a07007388 */ /* 0x0001e40000000800 */
[----:B0-----:R-:W-:-:S05]  /*2ef0*/  IADD3 R7, PT, PT, R7, 0x200, RZ ;  /* 0x0000020007077810 */ /* 0x001fca0007ffe0ff */
[----:B------:R-:W-:Y:S05]  /*2f00*/  @P0 BRA `(.L_x_23248) ;  /* 0xfffffffc00e40947 */ /* 0x000fea000383ffff */
.L_x_23247:
[----:B------:R-:W-:Y:S05]  /*2f10*/  BSYNC.RECONVERGENT B1 ;  /* 0x0000000000017941 */ /* 0x000fea0003800200 */
.L_x_23246:
        /* <DEDUP_REMOVED lines=12> */
.L_x_23251:
        /* <DEDUP_REMOVED lines=52> */
.L_x_23250:
[----:B------:R-:W-:Y:S05]  /*3320*/  BSYNC.RECONVERGENT B1 ;  /* 0x0000000000017941 */ /* 0x000fea0003800200 */
.L_x_23249:
        /* <DEDUP_REMOVED lines=31> */
.L_x_23253:
[----:B------:R-:W-:Y:S05]  /*3520*/  BSYNC.RECONVERGENT B1 ;  /* 0x0000000000017941 */ /* 0x000fea0003800200 */
.L_x_23252:
        /* <DEDUP_REMOVED lines=14> */
.L_x_23245:
[----:B------:R-:W-:Y:S05]  /*3610*/  BSYNC.RECONVERGENT B0 ;  /* 0x0000000000007941 */ /* 0x000fea0003800200 */
.L_x_23244:
[----:B------:R-:W-:Y:S01]  /*3620*/  SHF.R.S32.HI R3, RZ, 0x5, R3 ;  /* 0x00000005ff037819 */ /* 0x000fe20000011403 */
[----:B------:R-:W-:Y:S01]  /*3630*/  BAR.SYNC.DEFER_BLOCKING 0x0 ;  /* 0x0000000000007b1d */ /* 0x000fe20000010000 */
[----:B------:R-:W-:Y:S02]  /*3640*/  CS2R R240, SRZ ;  /* 0x0000000000f07805 */ /* 0x000fe4000001ff00 */
[----:B0-2---:R-:W-:Y:S02]  /*3650*/  CS2R R6, SRZ ;  /* 0x0000000000067805 */ /* 0x005fe4000001ff00 */
[----:B------:R-:W-:Y:S02]  /*3660*/  ISETP.GE.AND P0, PT, R4, R3, PT ;  /* 0x000000030400720c */ /* 0x000fe40003f06270 */
[----:B------:R-:W-:Y:S02]  /*3670*/  CS2R R8, SRZ ;  /* 0x0000000000087805 */ /* 0x000fe4000001ff00 */
[----:B------:R-:W-:Y:S01]  /*3680*/  CS2R R10, SRZ ;  /* 0x00000000000a7805 */ /* 0x000fe2000001ff00 */
[----:B------:R-:W0:Y:S01]  /*3690*/  LDCU UR14, c[0x0][0x3cc] ;  /* 0x00007980ff0e77ac */ /* 0x000e220008000800 */
[----:B------:R-:W-:Y:S01]  /*36a0*/  BSSY.RECONVERGENT B0, `(.L_x_23254) ;  /* 0x0000319000007945 */ /* 0x000fe20003800200 */
[----:B------:R-:W-:-:S02]  /*36b0*/  CS2R R12, SRZ ;  /* 0x00000000000c7805 */ /* 0x000fc4000001ff00 */
[----:B------:R-:W-:Y:S01]  /*36c0*/  CS2R R14, SRZ ;  /* 0x00000000000e7805 */ /* 0x000fe2000001ff00 */
[----:B------:R-:W2:Y:S01]  /*36d0*/  LDCU.64 UR8, c[0x0][0x398] ;  /* 0x00007300ff0877ac */ /* 0x000ea20008000a00 */
        /* <DEDUP_REMOVED lines=18> */
[----:B0-2---:R-:W-:Y:S06]  /*3800*/  @P0 BRA `(.L_x_23255) ;  /* 0x0000003000080947 */ /* 0x005fec0003800000 */
[----:B------:R-:W0:Y:S01]  /*3810*/  LDCU UR4, c[0x0][0x3b8] ;  /* 0x00007700ff0477ac */ /* 0x000e220008000800 */
[----:B------:R-:W-:Y:S01]  /*3820*/  HFMA2 R21, -RZ, RZ, 0, 0 ;  /* 0x00000000ff157431 */ /* 0x000fe200000001ff */
[----:B------:R-:W-:Y:S01]  /*3830*/  SHF.R.U32.HI R20, RZ, 0x3, R5 ;  /* 0x00000003ff147819 */ /* 0x000fe20000011605 */
[----:B------:R-:W2:Y:S01]  /*3840*/  LDCU.64 UR12, c[0x0][0x3a8] ;  /* 0x00007500ff0c77ac */ /* 0x000ea20008000a00 */
[----:B------:R-:W-:Y:S02]  /*3850*/  IADD3 R238, PT, PT, R4, 0x1, RZ ;  /* 0x0000000104ee7810 */ /* 0x000fe40007ffe0ff */
[----:B------:R-:W-:Y:S01]  /*3860*/  LOP3.LUT R20, R20, 0x7c, RZ, 0xc0, !PT ;  /* 0x0000007c14147812 */ /* 0x000fe200078ec0ff */
[----:B------:R-:W3:Y:S01]  /*3870*/  LDCU UR11, c[0x0][0x3d0] ;  /* 0x00007a00ff0b77ac */ /* 0x000ee20008000800 */
[----:B------:R-:W-:Y:S02]  /*3880*/  IADD3 R239, PT, PT, R4, -R3, RZ ;  /* 0x8000000304ef7210 */ /* 0x000fe40007ffe0ff */
[----:B------:R-:W-:Y:S01]  /*3890*/  MOV R241, RZ ;  /* 0x000000ff00f17202 */ /* 0x000fe20000000f00 */
[----:B0-----:R-:W-:Y:S01]  /*38a0*/  IMAD R23, R0, UR4, RZ ;  /* 0x0000000400177c24 */ /* 0x001fe2000f8e02ff */
[----:B------:R-:W-:-:S03]  /*38b0*/  UIADD3 UR4, UPT, UPT, UR5, 0x320, URZ ;  /* 0x0000032005047890 */ /* 0x000fc6000fffe0ff */
[----:B------:R-:W-:Y:S01]  /*38c0*/  IMAD.WIDE R20, R23, 0x4, R20 ;  /* 0x0000000417147825 */ /* 0x000fe200078e0214 */
[C---:B------:R-:W-:Y:S01]  /*38d0*/  SHF.L.U32 R23, R5.reuse, 0x4, RZ ;  /* 0x0000000405177819 */ /* 0x040fe200000006ff */
[----:B------:R-:W-:Y:S02]  /*38e0*/  ULEA UR4, UR10, UR4, 0x18 ;  /* 0x000000040a047291 */ /* 0x000fe4000f8ec0ff */
[----:B---3--:R-:W-:Y:S01]  /*38f0*/  IMAD R248, R2, UR11, RZ ;  /* 0x0000000b02f87c24 */ /* 0x008fe2000f8e02ff */
[----:B--2---:R-:W-:Y:S02]  /*3900*/  IADD3 R236, P0, PT, R20, UR12, RZ ;  /* 0x0000000c14ec7c10 */ /* 0x004fe4000ff1e0ff */
[----:B------:R-:W-:Y:S02]  /*3910*/  SHF.L.U32 R20, R5, 0x2, RZ ;  /* 0x0000000205147819 */ /* 0x000fe400000006ff */
[----:B------:R-:W-:Y:S02]  /*3920*/  IADD3.X R237, PT, PT, R21, UR13, RZ, P0, !PT ;  /* 0x0000000d15ed7c10 */ /* 0x000fe400087fe4ff */
[----:B------:R-:W-:-:S02]  /*3930*/  LOP3.LUT R21, R20, 0x1c, RZ, 0xc0, !PT ;  /* 0x0000001c14157812 */ /* 0x000fc400078ec0ff */
[----:B------:R-:W-:Y:S02]  /*3940*/  LOP3.LUT R23, R23, 0x70, RZ, 0xe2, !PT ;  /* 0x0000007017177812 */ /* 0x000fe400078ee2ff */
[C---:B------:R-:W-:Y:S02]  /*3950*/  LEA R21, R4.reuse, R21, 0x5 ;  /* 0x0000001504157211 */ /* 0x040fe400078e28ff */
[----:B------:R-:W-:Y:S02]  /*3960*/  LEA R23, R4, R23, 0x7 ;  /* 0x0000001704177211 */ /* 0x000fe400078e38ff */
[----:B------:R-:W-:Y:S02]  /*3970*/  LOP3.LUT R2, R20, 0x7c, RZ, 0xc0, !PT ;  /* 0x0000007c14027812 */ /* 0x000fe400078ec0ff */
[----:B------:R-:W-:Y:S02]  /*3980*/  SHF.R.S32.HI R249, RZ, 0x1f, R248 ;  /* 0x0000001ffff97819 */ /* 0x000fe400000114f8 */
[----:B------:R-:W-:-:S02]  /*3990*/  IADD3 R244, PT, PT, R21, 0x1, RZ ;  /* 0x0000000115f47810 */ /* 0x000fc40007ffe0ff */
[----:B------:R-:W-:-:S07]  /*39a0*/  IADD3 R243, PT, PT, R23, UR4, RZ ;  /* 0x0000000417f37c10 */ /* 0x000fce000fffe0ff */
.L_x_23256:
[----:B------:R-:W2:Y:S02]  /*39b0*/  LDG.E.CONSTANT R21, desc[UR6][R236.64] ;  /* 0x00000006ec157981 */ /* 0x000ea4000c1e9900 */
[----:B--2---:R-:W-:-:S03]  /*39c0*/  IMAD.WIDE R20, R21, UR14, R248 ;  /* 0x0000000e15147c25 */ /* 0x004fc6000f8e02f8 */
[----:B------:R-:W-:-:S04]  /*39d0*/  IADD3 R20, P0, PT, R2, R20, RZ ;  /* 0x0000001402147210 */ /* 0x000fc80007f1e0ff */
[----:B------:R-:W-:Y:S02]  /*39e0*/  IADD3.X R21, PT, PT, RZ, R21, RZ, P0, !PT ;  /* 0x00000015ff157210 */ /* 0x000fe400007fe4ff */
[----:B------:R-:W-:-:S04]  /*39f0*/  LEA R202, P0, R20, UR8, 0x2 ;  /* 0x0000000814ca7c11 */ /* 0x000fc8000f8010ff */
[----:B------:R-:W-:-:S05]  /*3a00*/  LEA.HI.X R203, R20, UR9, R21, 0x2, P0 ;  /* 0x0000000914cb7c11 */ /* 0x000fca00080f1415 */
[----:B------:R-:W2:Y:S04]  /*3a10*/  LDG.E.128.CONSTANT R180, desc[UR6][R202.64] ;  /* 0x00000006cab47981 */ /* 0x000ea8000c1e9d00 */
[----:B------:R-:W3:Y:S04]  /*3a20*/  LDG.E.128.CONSTANT R184, desc[UR6][R202.64+0x200] ;  /* 0x00020006cab87981 */ /* 0x000ee8000c1e9d00 */
[----:B------:R-:W4:Y:S04]  /*3a30*/  LDG.E.128.CONSTANT R188, desc[UR6][R202.64+0x400] ;  /* 0x00040006cabc7981 */ /* 0x000f28000c1e9d00 */
[----:B------:R-:W4:Y:S04]  /*3a40*/  LDG.E.128.CONSTANT R20, desc[UR6][R202.64+0x600] ;  /* 0x00060006ca147981 */ /* 0x000f28000c1e9d00 */
[----:B------:R-:W4:Y:S04]  /*3a50*/  LDG.E.128.CONSTANT R24, desc[UR6][R202.64+0x800] ;  /* 0x00080006ca187981 */ /* 0x000f28000c1e9d00 */
[----:B------:R-:W4:Y:S04]  /*3a60*/  LDG.E.128.CONSTANT R28, desc[UR6][R202.64+0xa00] ;  /* 0x000a0006ca1c7981 */ /* 0x000f28000c1e9d00 */
[----:B------:R-:W4:Y:S04]  /*3a70*/  LDG.E.128.CONSTANT R32, desc[UR6][R202.64+0xc00] ;  /* 0x000c0006ca207981 */ /* 0x000f28000c1e9d00 */
[----:B------:R-:W4:Y:S04]  /*3a80*/  LDG.E.128.CONSTANT R36, desc[UR6][R202.64+0xe00] ;  /* 0x000e0006ca247981 */ /* 0x000f28000c1e9d00 */
[----:B------:R-:W4:Y:S04]  /*3a90*/  LDG.E.128.CONSTANT R40, desc[UR6][R202.64+0x1000] ;  /* 0x00100006ca287981 */ /* 0x000f28000c1e9d00 */
[----:B-1----:R-:W4:Y:S04]  /*3aa0*/  LDG.E.128.CONSTANT R44, desc[UR6][R202.64+0x1200] ;  /* 0x00120006ca2c7981 */ /* 0x002f28000c1e9d00 */
[----:B------:R-:W4:Y:S04]  /*3ab0*/  LDG.E.128.CONSTANT R48, desc[UR6][R202.64+0x1400] ;  /* 0x00140006ca307981 */ /* 0x000f28000c1e9d00 */
        /* <DEDUP_REMOVED lines=10> */
[----:B------:R-:W4:Y:S01]  /*3b60*/  LDG.E.128.CONSTANT R92, desc[UR6][R202.64+0x2a00] ;  /* 0x002a0006ca5c7981 */ /* 0x000f22000c1e9d00 */
[----:B------:R-:W-:-:S03]  /*3b70*/  ISETP.NE.AND P2, PT, R239, -0x1, PT ;  /* 0xffffffffef00780c */ /* 0x000fc60003f45270 */
[----:B------:R-:W4:Y:S04]  /*3b80*/  LDG.E.128.CONSTANT R96, desc[UR6][R202.64+0x2c00] ;  /* 0x002c0006ca607981 */ /* 0x000f28000c1e9d00 */
[----:B------:R-:W4:Y:S04]  /*3b90*/  LDG.E.128.CONSTANT R100, desc[UR6][R202.64+0x2e00] ;  /* 0x002e0006ca647981 */ /* 0x000f28000c1e9d00 */
[----:B------:R-:W4:Y:S01]  /*3ba0*/  LDG.E.128.CONSTANT R104, desc[UR6][R202.64+0x3000] ;  /* 0x00300006ca687981 */ /* 0x000f22000c1e9d00 */
[----:B------:R-:W-:-:S03]  /*3bb0*/  IADD3 R200, PT, PT, R244, -0x1, RZ ;  /* 0xfffffffff4c87810 */ /* 0x000fc60007ffe0ff */
[----:B------:R-:W4:Y:S01]  /*3bc0*/  LDG.E.128.CONSTANT R108, desc[UR6][R202.64+0x3200] ;  /* 0x00320006ca6c7981 */ /* 0x000f22000c1e9d00 */
[C---:B------:R-:W-:Y:S02]  /*3bd0*/  @!P2 IADD3 R120, PT, PT, R244.reuse, 0x2, RZ ;  /* 0x00000002f478a810 */ /* 0x040fe40007ffe0ff */
[C---:B------:R-:W-:Y:S01]  /*3be0*/  @!P2 IADD3 R122, PT, PT, R244.reuse, 0x1, RZ ;  /* 0x00000001f47aa810 */ /* 0x040fe20007ffe0ff */
[----:B------:R-:W4:Y:S01]  /*3bf0*/  LDG.E.128.CONSTANT R112, desc[UR6][R202.64+0x3400] ;  /* 0x00340006ca707981 */ /* 0x000f22000c1e9d00 */
[----:B------:R-:W-:Y:S02]  /*3c00*/  @!P2 IADD3 R128, PT, PT, R244, 0x1, RZ ;  /* 0x00000001f480a810 */ /* 0x000fe40007ffe0ff */
[-C--:B------:R-:W-:Y:S01]  /*3c10*/  @!P2 ISETP.GE.AND P5, PT, R200, R247.reuse, PT ;  /* 0x000000f7c800a20c */ /* 0x080fe20003fa6270 */
[----:B------:R-:W4:Y:S01]  /*3c20*/  LDG.E.128.CONSTANT R116, desc[UR6][R202.64+0x3600] ;  /* 0x00360006ca747981 */ /* 0x000f22000c1e9d00 */
[-C--:B------:R-:W-:Y:S02]  /*3c30*/  @!P2 ISETP.GE.AND P4, PT, R128, R247.reuse, PT ;  /* 0x000000f78000a20c */ /* 0x080fe40003f86270 */
[----:B------:R-:W-:-:S02]  /*3c40*/  @!P2 ISETP.GE.AND P6, PT, R120, R247, PT ;  /* 0x000000f77800a20c */ /* 0x000fc40003fc6270 */
[-C--:B------:R-:W-:Y:S02]  /*3c50*/  @!P2 ISETP.GE.AND P3, PT, R122, R247.reuse, PT ;  /* 0x000000f77a00a20c */ /* 0x080fe40003f66270 */
[C---:B------:R-:W-:Y:S01]  /*3c60*/  @!P2 IADD3 R126, PT, PT, R244.reuse, 0x1, RZ ;  /* 0x00000001f47ea810 */ /* 0x040fe20007ffe0ff */
[----:B------:R-:W4:Y:S01]  /*3c70*/  LDG.E.128.CONSTANT R120, desc[UR6][R202.64+0x3800] ;  /* 0x00380006ca787981 */ /* 0x000f22000c1e9d00 */
[C---:B------:R-:W-:Y:S02]  /*3c80*/  @!P2 IADD3 R124, PT, PT, R244.reuse, 0x2, RZ ;  /* 0x00000002f47ca810 */ /* 0x040fe40007ffe0ff */
[----:B------:R-:W-:Y:S02]  /*3c90*/  @!P2 IADD3 R128, PT, PT, R244, 0x2, RZ ;  /* 0x00000002f480a810 */ /* 0x000fe40007ffe0ff */
[-C--:B------:R-:W-:Y:S02]  /*3ca0*/  @!P2 ISETP.GE.AND P0, PT, R126, R247.reuse, PT ;  /* 0x000000f77e00a20c */ /* 0x080fe40003f06270 */
[----:B------:R-:W-:-:S02]  /*3cb0*/  @!P2 ISETP.GE.AND P1, PT, R124, R247, PT ;  /* 0x000000f77c00a20c */ /* 0x000fc40003f26270 */
[C---:B------:R-:W-:Y:S01]  /*3cc0*/  @!P2 IADD3 R134, PT, PT, R244.reuse, 0x1, RZ ;  /* 0x00000001f486a810 */ /* 0x040fe20007ffe0ff */
[----:B------:R-:W4:Y:S01]  /*3cd0*/  LDG.E.128.CONSTANT R124, desc[UR6][R202.64+0x3a00] ;  /* 0x003a0006ca7c7981 */ /* 0x000f22000c1e9d00 */
[C---:B------:R-:W-:Y:S02]  /*3ce0*/  @!P2 IADD3 R132, PT, PT, R244.reuse, 0x2, RZ ;  /* 0x00000002f484a810 */ /* 0x040fe40007ffe0ff */
[C---:B------:R-:W-:Y:S02]  /*3cf0*/  @!P2 IADD3 R138, PT, PT, R244.reuse, 0x1, RZ ;  /* 0x00000001f48aa810 */ /* 0x040fe40007ffe0ff */
[----:B------:R-:W-:Y:S02]  /*3d00*/  @!P2 IADD3 R136, PT, PT, R244, 0x2, RZ ;  /* 0x00000002f488a810 */ /* 0x000fe40007ffe0ff */
[----:B--2---:R-:W-:Y:S02]  /*3d10*/  @!P2 FSEL R180, R180, RZ, !P5 ;  /* 0x000000ffb4b4a208 */ /* 0x004fe40006800000 */
[----:B------:R-:W-:-:S02]  /*3d20*/  @!P2 ISETP.GE.AND P5, PT, R244, R247, PT ;  /* 0x000000f7f400a20c */ /* 0x000fc40003fa6270 */
[----:B------:R-:W-:Y:S02]  /*3d30*/  @!P2 FSEL R183, R183, RZ, !P6 ;  /* 0x000000ffb7b7a208 */ /* 0x000fe40007000000 */
[----:B------:R-:W-:Y:S02]  /*3d40*/  @!P2 FSEL R181, R181, RZ, !P5 ;  /* 0x000000ffb5b5a208 */ /* 0x000fe40006800000 */
[----:B------:R-:W-:Y:S02]  /*3d50*/  @!P2 FSEL R182, R182, RZ, !P3 ;  /* 0x000000ffb6b6a208 */ /* 0x000fe40005800000 */
[-C--:B------:R-:W-:Y:S02]  /*3d60*/  @!P2 ISETP.GE.AND P6, PT, R128, R247.reuse, PT ;  /* 0x000000f78000a20c */ /* 0x080fe40003fc6270 */
[-C--:B------:R-:W-:Y:S01]  /*3d70*/  @!P2 ISETP.GE.AND P5, PT, R200, R247.reuse, PT ;  /* 0x000000f7c800a20c */ /* 0x080fe20003fa6270 */
[----:B------:R-:W2:Y:S01]  /*3d80*/  LDG.E.128.CONSTANT R128, desc[UR6][R202.64+0x3c00] ;  /* 0x003c0006ca807981 */ /* 0x000ea2000c1e9d00 */
[----:B------:R-:W-:-:S02]  /*3d90*/  @!P2 ISETP.GE.AND P3, PT, R244, R247, PT ;  /* 0x000000f7f400a20c */ /* 0x000fc40003f66270 */
[----:B---3--:R-:W-:Y:S02]  /*3da0*/  @!P2 FSEL R184, R184, RZ, !P5 ;  /* 0x000000ffb8b8a208 */ /* 0x008fe40006800000 */
[----:B------:R-:W-:Y:S02]  /*3db0*/  @!P2 FSEL R185, R185, RZ, !P3 ;  /* 0x000000ffb9b9a208 */ /* 0x000fe40005800000 */
[-C--:B------:R-:W-:Y:S02]  /*3dc0*/  @!P2 ISETP.GE.AND P5, PT, R134, R247.reuse, PT ;  /* 0x000000f78600a20c */ /* 0x080fe40003fa6270 */
[----:B------:R-:W-:Y:S02]  /*3dd0*/  @!P2 ISETP.GE.AND P3, PT, R132, R247, PT ;  /* 0x000000f78400a20c */ /* 0x000fe40003f66270 */
[----:B------:R-:W-:Y:S01]  /*3de0*/  @!P2 FSEL R186, R186, RZ, !P0 ;  /* 0x000000ffbabaa208 */ /* 0x000fe20004000000 */
[----:B------:R-:W3:Y:S01]  /*3df0*/  LDG.E.128.CONSTANT R132, desc[UR6][R202.64+0x3e00] ;  /* 0x003e0006ca847981 */ /* 0x000ee2000c1e9d00 */
[----:B------:R-:W-:-:S02]  /*3e00*/  @!P2 FSEL R187, R187, RZ, !P1 ;  /* 0x000000ffbbbba208 */ /* 0x000fc40004800000 */
[-C--:B------:R-:W-:Y:S02]  /*3e10*/  @!P2 ISETP.GE.AND P0, PT, R200, R247.reuse, PT ;  /* 0x000000f7c800a20c */ /* 0x080fe40003f06270 */
[-C--:B------:R-:W-:Y:S02]  /*3e20*/  @!P2 ISETP.GE.AND P1, PT, R244, R247.reuse, PT ;  /* 0x000000f7f400a20c */ /* 0x080fe40003f26270 */
[----:B----4-:R-:W-:Y:S02]  /*3e30*/  @!P2 FSEL R188, R188, RZ, !P0 ;  /* 0x000000ffbcbca208 */ /* 0x010fe40004000000 */
[----:B------:R-:W-:Y:S02]  /*3e40*/  @!P2 FSEL R189, R189, RZ, !P1 ;  /* 0x000000ffbdbda208 */ /* 0x000fe40004800000 */
[-C--:B------:R-:W-:Y:S02]  /*3e50*/  @!P2 ISETP.GE.AND P0, PT, R138, R247.reuse, PT ;  /* 0x000000f78a00a20c */ /* 0x080fe40003f06270 */
[----:B------:R-:W-:-:S02]  /*3e60*/  @!P2 ISETP.GE.AND P1, PT, R136, R247, PT ;  /* 0x000000f78800a20c */ /* 0x000fc40003f26270 */
[----:B------:R-:W4:Y:S01]  /*3e70*/  LDG.E.128.CONSTANT R136, desc[UR6][R202.64+0x4000] ;  /* 0x00400006ca887981 */ /* 0x000f22000c1e9d00 */
[----:B------:R-:W-:Y:S02]  /*3e80*/  @!P2 FSEL R191, R191, RZ, !P6 ;  /* 0x000000ffbfbfa208 */ /* 0x000fe40007000000 */
[----:B------:R-:W-:Y:S02]  /*3e90*/  @!P2 FSEL R23, R23, RZ, !P3 ;  /* 0x000000ff1717a208 */ /* 0x000fe40005800000 */
[CC--:B------:R-:W-:Y:S02]  /*3ea0*/  @!P2 ISETP.GE.AND P6, PT, R244.reuse, R247.reuse, PT ;  /* 0x000000f7f400a20c */ /* 0x0c0fe40003fc6270 */
[C---:B------:R-:W-:Y:S02]  /*3eb0*/  @!P2 ISETP.GE.AND P3, PT, R244.reuse, R247, PT ;  /* 0x000000f7f400a20c */ /* 0x040fe40003f66270 */
[----:B------:R-:W-:Y:S02]  /*3ec0*/  @!P2 IADD3 R140, PT, PT, R244, 0x2, RZ ;  /* 0x00000002f48ca810 */ /* 0x000fe40007ffe0ff */
[----:B------:R-:W-:-:S02]  /*3ed0*/  @!P2 FSEL R21, R21, RZ, !P6 ;  /* 0x000000ff1515a208 */ /* 0x000fc40007000000 */
[----:B------:R-:W-:Y:S02]  /*3ee0*/  @!P2 FSEL R25, R25, RZ, !P3 ;  /* 0x000000ff1919a208 */ /* 0x000fe40005800000 */
[----:B------:R-:W-:Y:S02]  /*3ef0*/  @!P2 FSEL R190, R190, RZ, !P4 ;  /* 0x000000ffbebea208 */ /* 0x000fe40006000000 */
[-C--:B------:R-:W-:Y:S02]  /*3f00*/  @!P2 ISETP.GE.AND P6, PT, R140, R247.reuse, PT ;  /* 0x000000f78c00a20c */ /* 0x080fe40003fc6270 */
[----:B------:R-:W-:Y:S02]  /*3f10*/  @!P2 FSEL R22, R22, RZ, !P5 ;  /* 0x000000ff1616a208 */ /* 0x000fe40006800000 */
[----:B------:R-:W-:Y:S02]  /*3f20*/  @!P2 ISETP.GE.AND P3, PT, R140, R247, PT ;  /* 0x000000f78c00a20c */ /* 0x000fe40003f66270 */
[----:B------:R-:W-:-:S02]  /*3f30*/  @!P2 FSEL R26, R26, RZ, !P0 ;  /* 0x000000ff1a1aa208 */ /* 0x000fc40004000000 */
[CC--:B------:R-:W-:Y:S02]  /*3f40*/  @!P2 ISETP.GE.AND P4, PT, R200.reuse, R247.reuse, PT ;  /* 0x000000f7c800a20c */ /* 0x0c0fe40003f86270 */
[CC--:B------:R-:W-:Y:S02]  /*3f50*/  @!P2 ISETP.GE.AND P5, PT, R200.reuse, R247.reuse, PT ;  /* 0x000000f7c800a20c */ /* 0x0c0fe40003fa6270 */
[----:B------:R-:W-:Y:S02]  /*3f60*/  @!P2 ISETP.GE.AND P0, PT, R200, R247, PT ;  /* 0x000000f7c800a20c */ /* 0x000fe40003f06270 */
[C---:B------:R-:W-:Y:S02]  /*3f70*/  @!P2 IADD3 R142, PT, PT, R244.reuse, 0x1, RZ ;  /* 0x00000001f48ea810 */ /* 0x040fe40007ffe0ff */
[----:B------:R-:W-:Y:S02]  /*3f80*/  @!P2 IADD3 R146, PT, PT, R244, 0x1, RZ ;  /* 0x00000001f492a810 */ /* 0x000fe40007ffe0ff */
[----:B------:R-:W-:-:S02]  /*3f90*/  @!P2 FSEL R27, R27, RZ, !P1 ;  /* 0x000000ff1b1ba208 */ /* 0x000fc40004800000 */
[----:B------:R-:W-:Y:S02]  /*3fa0*/  @!P2 FSEL R31, R31, RZ, !P6 ;  /* 0x000000ff1f1fa208 */ /* 0x000fe40007000000 */
[----:B------:R-:W-:Y:S02]  /*3fb0*/  @!P2 FSEL R35, R35, RZ, !P3 ;  /* 0x000000ff2323a208 */ /* 0x000fe40005800000 */
[----:B------:R-:W-:Y:S02]  /*3fc0*/  @!P2 FSEL R20, R20, RZ, !P4 ;  /* 0x000000ff1414a208 */ /* 0x000fe40006000000 */
[----:B------:R-:W-:Y:S02]  /*3fd0*/  @!P2 FSEL R24, R24, RZ, !P5 ;  /* 0x000000ff1818a208 */ /* 0x000fe40006800000 */
[----:B------:R-:W-:Y:S02]  /*3fe0*/  @!P2 ISETP.GE.AND P1, PT, R244, R247, PT ;  /* 0x000000f7f400a20c */ /* 0x000fe40003f26270 */
[----:B------:R-:W-:-:S02]  /*3ff0*/  @!P2 FSEL R28, R28, RZ, !P0 ;  /* 0x000000ff1c1ca208 */ /* 0x000fc40004000000 */
[CC--:B------:R-:W-:Y:S02]  /*4000*/  @!P2 ISETP.GE.AND P6, PT, R244.reuse, R247.reuse, PT ;  /* 0x000000f7f400a20c */ /* 0x0c0fe40003fc6270 */
[-C--:B------:R-:W-:Y:S02]  /*4010*/  @!P2 ISETP.GE.AND P3, PT, R244, R247.reuse, PT ;  /* 0x000000f7f400a20c */ /* 0x080fe40003f66270 */
[CC--:B------:R-:W-:Y:S02]  /*4020*/  @!P2 ISETP.GE.AND P4, PT, R142.reuse, R247.reuse, PT ;  /* 0x000000f78e00a20c */ /* 0x0c0fe40003f86270 */
[-C--:B------:R-:W-:Y:S02]  /*4030*/  @!P2 ISETP.GE.AND P5, PT, R142, R247.reuse, PT ;  /* 0x000000f78e00a20c */ /* 0x080fe40003fa6270 */
[----:B------:R-:W-:Y:S01]  /*4040*/  @!P2 IADD3 R144, PT, PT, R244, 0x2, RZ ;  /* 0x00000002f490a810 */ /* 0x000fe20007ffe0ff */
[----:B------:R-:W4:Y:S01]  /*4050*/  LDG.E.128.CONSTANT R140, desc[UR6][R202.64+0x4200] ;  /* 0x00420006ca8c7981 */ /* 0x000f22000c1e9d00 */
[----:B------:R-:W-:-:S02]  /*4060*/  @!P2 ISETP.GE.AND P0, PT, R146, R247, PT ;  /* 0x000000f79200a20c */ /* 0x000fc40003f06270 */
[C---:B------:R-:W-:Y:S02]  /*4070*/  @!P2 IADD3 R148, PT, PT, R244.reuse, 0x2, RZ ;  /* 0x00000002f494a810 */ /* 0x040fe40007ffe0ff */
[----:B------:R-:W-:Y:S02]  /*4080*/  @!P2 IADD3 R152, PT, PT, R244, 0x2, RZ ;  /* 0x00000002f498a810 */ /* 0x000fe40007ffe0ff */
[----:B------:R-:W-:Y:S02]  /*4090*/  @!P2 FSEL R29, R29, RZ, !P1 ;  /* 0x000000ff1d1da208 */ /* 0x000fe40004800000 */
[----:B------:R-:W-:Y:S02]  /*40a0*/  @!P2 FSEL R33, R33, RZ, !P6 ;  /* 0x000000ff2121a208 */ /* 0x000fe40007000000 */
[----:B------:R-:W-:Y:S02]  /*40b0*/  @!P2 FSEL R37, R37, RZ, !P3 ;  /* 0x000000ff2525a208 */ /* 0x000fe40005800000 */
[----:B------:R-:W-:-:S02]  /*40c0*/  @!P2 ISETP.GE.AND P1, PT, R144, R247, PT ;  /* 0x000000f79000a20c */ /* 0x000fc40003f26270 */
[----:B------:R-:W-:Y:S01]  /*40d0*/  @!P2 FSEL R30, R30, RZ, !P4 ;  /* 0x000000ff1e1ea208 */ /* 0x000fe20006000000 */
[----:B------:R-:W4:Y:S01]  /*40e0*/  LDG.E.128.CONSTANT R144, desc[UR6][R202.64+0x4400] ;  /* 0x00440006ca907981 */ /* 0x000f22000c1e9d00 */
[-C--:B------:R-:W-:Y:S02]  /*40f0*/  @!P2 ISETP.GE.AND P6, PT, R148, R247.reuse, PT ;  /* 0x000000f79400a20c */ /* 0x080fe40003fc6270 */
[----:B------:R-:W-:Y:S02]  /*4100*/  @!P2 FSEL R34, R34, RZ, !P5 ;  /* 0x000000ff2222a208 */ /* 0x000fe40006800000 */
[-C--:B------:R-:W-:Y:S02]  /*4110*/  @!P2 ISETP.GE.AND P3, PT, R152, R247.reuse, PT ;  /* 0x000000f79800a20c */ /* 0x080fe40003f66270 */
[----:B------:R-:W-:Y:S02]  /*4120*/  @!P2 FSEL R38, R38, RZ, !P0 ;  /* 0x000000ff2626a208 */ /* 0x000fe40004000000 */
[----:B------:R-:W-:-:S02]  /*4130*/  @!P2 ISETP.GE.AND P4, PT, R200, R247, PT ;  /* 0x000000f7c800a20c */ /* 0x000fc40003f86270 */
[CC--:B------:R-:W-:Y:S02]  /*4140*/  @!P2 ISETP.GE.AND P5, PT, R200.reuse, R247.reuse, PT ;  /* 0x000000f7c800a20c */ /* 0x0c0fe40003fa6270 */
[----:B------:R-:W-:Y:S02]  /*4150*/  @!P2 ISETP.GE.AND P0, PT, R200, R247, PT ;  /* 0x000000f7c800a20c */ /* 0x000fe40003f06270 */
[C---:B------:R-:W-:Y:S02]  /*4160*/  @!P2 IADD3 R150, PT, PT, R244.reuse, 0x1, RZ ;  /* 0x00000001f496a810 */ /* 0x040fe40007ffe0ff */
[----:B------:R-:W-:Y:S02]  /*4170*/  @!P2 IADD3 R154, PT, PT, R244, 0x1, RZ ;  /* 0x00000001f49aa810 */ /* 0x000fe40007ffe0ff */
[----:B------:R-:W-:Y:S02]  /*4180*/  @!P2 FSEL R39, R39, RZ, !P1 ;  /* 0x000000ff2727a208 */ /* 0x000fe40004800000 */
[----:B------:R-:W-:-:S02]  /*4190*/  @!P2 FSEL R43, R43, RZ, !P6 ;  /* 0x000000ff2b2ba208 */ /* 0x000fc40007000000 */
[----:B------:R-:W-:Y:S02]  /*41a0*/  @!P2 FSEL R47, R47, RZ, !P3 ;  /* 0x000000ff2f2fa208 */ /* 0x000fe40005800000 */
[----:B------:R-:W-:Y:S02]  /*41b0*/  @!P2 FSEL R32, R32, RZ, !P4 ;  /* 0x000000ff2020a208 */ /* 0x000fe40006000000 */
[----:B------:R-:W-:Y:S02]  /*41c0*/  @!P2 FSEL R36, R36, RZ, !P5 ;  /* 0x000000ff2424a208 */ /* 0x000fe40006800000 */
[-C--:B------:R-:W-:Y:S02]  /*41d0*/  @!P2 ISETP.GE.AND P1, PT, R244, R247.reuse, PT ;  /* 0x000000f7f400a20c */ /* 0x080fe40003f26270 */
[----:B------:R-:W-:Y:S02]  /*41e0*/  @!P2 FSEL R40, R40, RZ, !P0 ;  /* 0x000000ff2828a208 */ /* 0x000fe40004000000 */
[----:B------:R-:W-:-:S02]  /*41f0*/  @!P2 ISETP.GE.AND P6, PT, R244, R247, PT ;  /* 0x000000f7f400a20c */ /* 0x000fc40003fc6270 */
[-C--:B------:R-:W-:Y:S02]  /*4200*/  @!P2 ISETP.GE.AND P3, PT, R244, R247.reuse, PT ;  /* 0x000000f7f400a20c */ /* 0x080fe40003f66270 */
[-C--:B------:R-:W-:Y:S02]  /*4210*/  @!P2 ISETP.GE.AND P4, PT, R150, R247.reuse, PT ;  /* 0x000000f79600a20c */ /* 0x080fe40003f86270 */
[CC--:B------:R-:W-:Y:S01]  /*4220*/  @!P2 ISETP.GE.AND P5, PT, R154.reuse, R247.reuse, PT ;  /* 0x000000f79a00a20c */ /* 0x0c0fe20003fa6270 */
[----:B------:R-:W4:Y:S01]  /*4230*/  LDG.E.128.CONSTANT R148, desc[UR6][R202.64+0x4600] ;  /* 0x00460006ca947981 */ /* 0x000f22000c1e9d00 */
[----:B------:R-:W-:Y:S02]  /*4240*/  @!P2 ISETP.GE.AND P0, PT, R154, R247, PT ;  /* 0x000000f79a00a20c */ /* 0x000fe40003f06270 */
[C---:B------:R-:W-:Y:S02]  /*4250*/  @!P2 IADD3 R156, PT, PT, R244.reuse, 0x2, RZ ;  /* 0x00000002f49ca810 */ /* 0x040fe40007ffe0ff */
[----:B------:R-:W-:-:S02]  /*4260*/  @!P2 IADD3 R160, PT, PT, R244, 0x2, RZ ;  /* 0x00000002f4a0a810 */ /* 0x000fc40007ffe0ff */
[----:B------:R-:W-:Y:S02]  /*4270*/  @!P2 FSEL R41, R41, RZ, !P1 ;  /* 0x000000ff2929a208 */ /* 0x000fe40004800000 */
[----:B------:R-:W-:Y:S02]  /*4280*/  @!P2 FSEL R45, R45, RZ, !P6 ;  /* 0x000000ff2d2da208 */ /* 0x000fe40007000000 */
[----:B------:R-:W-:Y:S02]  /*4290*/  @!P2 FSEL R49, R49, RZ, !P3 ;  /* 0x000000ff3131a208 */ /* 0x000fe40005800000 */
[-C--:B------:R-:W-:Y:S02]  /*42a0*/  @!P2 ISETP.GE.AND P1, PT, R152, R247.reuse, PT ;  /* 0x000000f79800a20c */ /* 0x080fe40003f26270 */
[----:B------:R-:W-:Y:S01]  /*42b0*/  @!P2 FSEL R42, R42, RZ, !P4 ;  /* 0x000000ff2a2aa208 */ /* 0x000fe20006000000 */
[----:B------:R-:W4:Y:S01]  /*42c0*/  LDG.E.128.CONSTANT R152, desc[UR6][R202.64+0x4800] ;  /* 0x00480006ca987981 */ /* 0x000f22000c1e9d00 */
[----:B------:R-:W-:-:S02]  /*42d0*/  @!P2 ISETP.GE.AND P6, PT, R156, R247, PT ;  /* 0x000000f79c00a20c */ /* 0x000fc40003fc6270 */
[----:B------:R-:W-:Y:S02]  /*42e0*/  @!P2 FSEL R46, R46, RZ, !P5 ;  /* 0x000000ff2e2ea208 */ /* 0x000fe40006800000 */
[-C--:B------:R-:W-:Y:S02]  /*42f0*/  @!P2 ISETP.GE.AND P3, PT, R160, R247.reuse, PT ;  /* 0x000000f7a000a20c */ /* 0x080fe40003f66270 */
[----:B------:R-:W-:Y:S02]  /*4300*/  @!P2 FSEL R50, R50, RZ, !P0 ;  /* 0x000000ff3232a208 */ /* 0x000fe40004000000 */
[CC--:B------:R-:W-:Y:S02]  /*4310*/  @!P2 ISETP.GE.AND P4, PT, R200.reuse, R247.reuse, PT ;  /* 0x000000f7c800a20c */ /* 0x0c0fe40003f86270 */
[CC--:B------:R-:W-:Y:S02]  /*4320*/  @!P2 ISETP.GE.AND P5, PT, R200.reuse, R247.reuse, PT ;  /* 0x000000f7c800a20c */ /* 0x0c0fe40003fa6270 */
[----:B------:R-:W-:-:S02]  /*4330*/  @!P2 ISETP.GE.AND P0, PT, R200, R247, PT ;  /* 0x000000f7c800a20c */ /* 0x000fc40003f06270 */
[C---:B------:R-:W-:Y:S02]  /*4340*/  @!P2 IADD3 R158, PT, PT, R244.reuse, 0x1, RZ ;  /* 0x00000001f49ea810 */ /* 0x040fe40007ffe0ff */
[----:B------:R-:W-:Y:S02]  /*4350*/  @!P2 IADD3 R162, PT, PT, R244, 0x1, RZ ;  /* 0x00000001f4a2a810 */ /* 0x000fe40007ffe0ff */
[----:B------:R-:W-:Y:S02]  /*4360*/  @!P2 FSEL R51, R51, RZ, !P1 ;  /* 0x000000ff3333a208 */ /* 0x000fe40004800000 */
[----:B------:R-:W-:Y:S02]  /*4370*/  @!P2 FSEL R55, R55, RZ, !P6 ;  /* 0x000000ff3737a208 */ /* 0x000fe40007000000 */
[----:B------:R-:W-:Y:S02]  /*4380*/  @!P2 FSEL R59, R59, RZ, !P3 ;  /* 0x000000ff3b3ba208 */ /* 0x000fe40005800000 */
[----:B------:R-:W-:-:S02]  /*4390*/  @!P2 FSEL R44, R44, RZ, !P4 ;  /* 0x000000ff2c2ca208 */ /* 0x000fc40006000000 */
[----:B------:R-:W-:Y:S02]  /*43a0*/  @!P2 FSEL R48, R48, RZ, !P5 ;  /* 0x000000ff3030a208 */ /* 0x000fe40006800000 */
[-C--:B------:R-:W-:Y:S02]  /*43b0*/  @!P2 ISETP.GE.AND P1, PT, R244, R247.reuse, PT ;  /* 0x000000f7f400a20c */ /* 0x080fe40003f26270 */
[----:B------:R-:W-:Y:S02]  /*43c0*/  @!P2 FSEL R52, R52, RZ, !P0 ;  /* 0x000000ff3434a208 */ /* 0x000fe40004000000 */
[CC--:B------:R-:W-:Y:S02]  /*43d0*/  @!P2 ISETP.GE.AND P6, PT, R244.reuse, R247.reuse, PT ;  /* 0x000000f7f400a20c */ /* 0x0c0fe40003fc6270 */
[-C--:B------:R-:W-:Y:S02]  /*43e0*/  @!P2 ISETP.GE.AND P3, PT, R244, R247.reuse, PT ;  /* 0x000000f7f400a20c */ /* 0x080fe40003f66270 */
[----:B------:R-:W-:-:S02]  /*43f0*/  @!P2 ISETP.GE.AND P4, PT, R158, R247, PT ;  /* 0x000000f79e00a20c */ /* 0x000fc40003f86270 */
[CC--:B------:R-:W-:Y:S01]  /*4400*/  @!P2 ISETP.GE.AND P5, PT, R162.reuse, R247.reuse, PT ;  /* 0x000000f7a200a20c */ /* 0x0c0fe20003fa6270 */
[----:B------:R-:W4:Y:S01]  /*4410*/  LDG.E.128.CONSTANT R156, desc[UR6][R202.64+0x4a00] ;  /* 0x004a0006ca9c7981 */ /* 0x000f22000c1e9d00 */
[----:B------:R-:W-:Y:S02]  /*4420*/  @!P2 ISETP.GE.AND P0, PT, R162, R247, PT ;  /* 0x000000f7a200a20c */ /* 0x000fe40003f06270 */
[----:B------:R-:W-:Y:S02]  /*4430*/  @!P2 IADD3 R164, PT, PT, R244, 0x2, RZ ;  /* 0x00000002f4a4a810 */ /* 0x000fe40007ffe0ff */
[----:B------:R-:W-:Y:S02]  /*4440*/  @!P2 FSEL R53, R53, RZ, !P1 ;  /* 0x000000ff3535a208 */ /* 0x000fe40004800000 */
[----:B------:R-:W-:Y:S02]  /*4450*/  @!P2 FSEL R57, R57, RZ, !P6 ;  /* 0x000000ff3939a208 */ /* 0x000fe40007000000 */
[----:B------:R-:W-:-:S02]  /*4460*/  @!P2 FSEL R61, R61, RZ, !P3 ;  /* 0x000000ff3d3da208 */ /* 0x000fc40005800000 */
[-C--:B------:R-:W-:Y:S02]  /*4470*/  @!P2 ISETP.GE.AND P1, PT, R160, R247.reuse, PT ;  /* 0x000000f7a000a20c */ /* 0x080fe40003f26270 */
[----:B------:R-:W-:Y:S01]  /*4480*/  @!P2 FSEL R54, R54, RZ, !P4 ;  /* 0x000000ff3636a208 */ /* 0x000fe20006000000 */
[----:B------:R-:W4:Y:S01]  /*4490*/  LDG.E.128.CONSTANT R160, desc[UR6][R202.64+0x4c00] ;  /* 0x004c0006caa07981 */ /* 0x000f22000c1e9d00 */
        /* <DEDUP_REMOVED lines=23> */
[----:B------:R-:W-:Y:S02]  /*4610*/  @!P2 FSEL R65, R65, RZ, !P1 ;  /* 0x000000ff4141a208 */ /* 0x000fe40004800000 */
[----:B------:R-:W-:Y:S02]  /*4620*/  @!P2 FSEL R69, R69, RZ, !P6 ;  /* 0x000000ff4545a208 */ /* 0x000fe40007000000 */
[----:B------:R-:W-:Y:S02]  /*4630*/  @!P2 FSEL R73, R73, RZ, !P3 ;  /* 0x000000ff4949a208 */ /* 0x000fe40005800000 */
[-C--:B------:R-:W-:Y:S02]  /*4640*/  @!P2 ISETP.GE.AND P1, PT, R168, R247.reuse, PT ;  /* 0x000000f7a800a20c */ /* 0x080fe40003f26270 */
[----:B------:R-:W-:Y:S02]  /*4650*/  @!P2 FSEL R66, R66, RZ, !P4 ;  /* 0x000000ff4242a208 */ /* 0x000fe40006000000 */
[----:B------:R-:W-:-:S02]  /*4660*/  @!P2 ISETP.GE.AND P6, PT, R168, R247, PT ;  /* 0x000000f7a800a20c */ /* 0x000fc40003fc6270 */
[----:B------:R-:W-:Y:S02]  /*4670*/  @!P2 FSEL R70, R70, RZ, !P5 ;  /* 0x000000ff4646a208 */ /* 0x000fe40006800000 */
[-C--:B------:R-:W-:Y:S02]  /*4680*/  @!P2 ISETP.GE.AND P3, PT, R168, R247.reuse, PT ;  /* 0x000000f7a800a20c */ /* 0x080fe40003f66270 */
[----:B------:R-:W-:Y:S02]  /*4690*/  @!P2 FSEL R74, R74, RZ, !P0 ;  /* 0x000000ff4a4aa208 */ /* 0x000fe40004000000 */
[CC--:B------:R-:W-:Y:S02]  /*46a0*/  @!P2 ISETP.GE.AND P4, PT, R200.reuse, R247.reuse, PT ;  /* 0x000000f7c800a20c */ /* 0x0c0fe40003f86270 */
[CC--:B------:R-:W-:Y:S02]  /*46b0*/  @!P2 ISETP.GE.AND P5, PT, R200.reuse, R247.reuse, PT ;  /* 0x000000f7c800a20c */ /* 0x0c0fe40003fa6270 */
[----:B------:R-:W-:-:S02]  /*46c0*/  @!P2 ISETP.GE.AND P0, PT, R200, R247, PT ;  /* 0x000000f7c800a20c */ /* 0x000fc40003f06270 */
[----:B------:R-:W-:Y:S02]  /*46d0*/  @!P2 FSEL R75, R75, RZ, !P1 ;  /* 0x000000ff4b4ba208 */ /* 0x000fe40004800000 */
[----:B------:R-:W-:Y:S02]  /*46e0*/  @!P2 FSEL R79, R79, RZ, !P6 ;  /* 0x000000ff4f4fa208 */ /* 0x000fe40007000000 */
[----:B------:R-:W-:Y:S02]  /*46f0*/  @!P2 FSEL R83, R83, RZ, !P3 ;  /* 0x000000ff5353a208 */ /* 0x000fe40005800000 */
[----:B------:R-:W-:Y:S02]  /*4700*/  @!P2 FSEL R68, R68, RZ, !P4 ;  /* 0x000000ff4444a208 */ /* 0x000fe40006000000 */
[----:B------:R-:W-:Y:S02]  /*4710*/  @!P2 FSEL R72, R72, RZ, !P5 ;  /* 0x000000ff4848a208 */ /* 0x000fe40006800000 */
[----:B------:R-:W-:-:S02]  /*4720*/  @!P2 ISETP.GE.AND P1, PT, R244, R247, PT ;  /* 0x000000f7f400a20c */ /* 0x000fc40003f26270 */
[----:B------:R-:W-:Y:S02]  /*4730*/  @!P2 FSEL R76, R76, RZ, !P0 ;  /* 0x000000ff4c4ca208 */ /* 0x000fe40004000000 */
[CC--:B------:R-:W-:Y:S02]  /*4740*/  @!P2 ISETP.GE.AND P6, PT, R244.reuse, R247.reuse, PT ;  /* 0x000000f7f400a20c */ /* 0x0c0fe40003fc6270 */
[-C--:B------:R-:W-:Y:S02]  /*4750*/  @!P2 ISETP.GE.AND P3, PT, R244, R247.reuse, PT ;  /* 0x000000f7f400a20c */ /* 0x080fe40003f66270 */
[CC--:B------:R-:W-:Y:S02]  /*4760*/  @!P2 ISETP.GE.AND P4, PT, R170.reuse, R247.reuse, PT ;  /* 0x000000f7aa00a20c */ /* 0x0c0fe40003f86270 */
[CC--:B------:R-:W-:Y:S02]  /*4770*/  @!P2 ISETP.GE.AND P5, PT, R170.reuse, R247.reuse, PT ;  /* 0x000000f7aa00a20c */ /* 0x0c0fe40003fa6270 */
        /* <DEDUP_REMOVED lines=73> */
[----:B------:R-:W-:Y:S02]  /*4c10*/  @!P2 IADD3 R172, PT, PT, R244, 0x2, RZ ;  /* 0x00000002f4aca810 */ /* 0x000fe40007ffe0ff */
[----:B------:R-:W-:Y:S02]  /*4c20*/  @!P2 FSEL R113, R113, RZ, !P1 ;  /* 0x000000ff7171a208 */ /* 0x000fe40004800000 */
[----:B------:R-:W-:Y:S02]  /*4c30*/  @!P2 FSEL R117, R117, RZ, !P6 ;  /* 0x000000ff7575a208 */ /* 0x000fe40007000000 */
[----:B------:R-:W-:Y:S02]  /*4c40*/  @!P2 FSEL R121, R121, RZ, !P3 ;  /* 0x000000ff7979a208 */ /* 0x000fe40005800000 */
[----:B------:R-:W-:Y:S02]  /*4c50*/  @!P2 ISETP.GE.AND P1, PT, R168, R247, PT ;  /* 0x000000f7a800a20c */ /* 0x000fe40003f26270 */
[----:B------:R-:W-:-:S02]  /*4c60*/  @!P2 FSEL R114, R114, RZ, !P4 ;  /* 0x000000ff7272a208 */ /* 0x000fc40006000000 */
[-C--:B------:R-:W-:Y:S02]  /*4c70*/  @!P2 ISETP.GE.AND P6, PT, R168, R247.reuse, PT ;  /* 0x000000f7a800a20c */ /* 0x080fe40003fc6270 */
[----:B------:R-:W-:Y:S02]  /*4c80*/  @!P2 FSEL R118, R118, RZ, !P5 ;  /* 0x000000ff7676a208 */ /* 0x000fe40006800000 */
[-C--:B------:R-:W-:Y:S02]  /*4c90*/  @!P2 ISETP.GE.AND P3, PT, R172, R247.reuse, PT ;  /* 0x000000f7ac00a20c */ /* 0x080fe40003f66270 */
[----:B------:R-:W-:Y:S02]  /*4ca0*/  @!P2 FSEL R122, R122, RZ, !P0 ;  /* 0x000000ff7a7aa208 */ /* 0x000fe40004000000 */
[CC--:B------:R-:W-:Y:S02]  /*4cb0*/  @!P2 ISETP.GE.AND P4, PT, R200.reuse, R247.reuse, PT ;  /* 0x000000f7c800a20c */ /* 0x0c0fe40003f86270 */
[----:B------:R-:W-:-:S02]  /*4cc0*/  @!P2 ISETP.GE.AND P5, PT, R200, R247, PT ;  /* 0x000000f7c800a20c */ /* 0x000fc40003fa6270 */
[----:B------:R-:W-:Y:S02]  /*4cd0*/  @!P2 ISETP.GE.AND P0, PT, R200, R247, PT ;  /* 0x000000f7c800a20c */ /* 0x000fe40003f06270 */
[----:B------:R-:W-:Y:S02]  /*4ce0*/  @!P2 IADD3 R174, PT, PT, R244, 0x1, RZ ;  /* 0x00000001f4aea810 */ /* 0x000fe40007ffe0ff */
[----:B------:R-:W-:Y:S02]  /*4cf0*/  @!P2 FSEL R123, R123, RZ, !P1 ;  /* 0x000000ff7b7ba208 */ /* 0x000fe40004800000 */
[----:B------:R-:W-:Y:S02]  /*4d00*/  @!P2 FSEL R127, R127, RZ, !P6 ;  /* 0x000000ff7f7fa208 */ /* 0x000fe40007000000 */
[----:B--2---:R-:W-:Y:S02]  /*4d10*/  @!P2 FSEL R131, R131, RZ, !P3 ;  /* 0x000000ff8383a208 */ /* 0x004fe40005800000 */
        /* <DEDUP_REMOVED lines=8> */
[----:B------:R-:W0:Y:S01]  /*4da0*/  LDS.128 R168, [R243] ;  /* 0x00000000f3a87984 */ /* 0x000e220000000c00 */
[-C--:B------:R-:W-:Y:S02]  /*4db0*/  @!P2 ISETP.GE.AND P0, PT, R174, R247.reuse, PT ;  /* 0x000000f7ae00a20c */ /* 0x080fe40003f06270 */
[----:B------:R-:W-:Y:S02]  /*4dc0*/  @!P2 FSEL R125, R125, RZ, !P1 ;  /* 0x000000ff7d7da208 */ /* 0x000fe40004800000 */
[----:B------:R-:W-:Y:S02]  /*4dd0*/  @!P2 FSEL R129, R129, RZ, !P6 ;  /* 0x000000ff8181a208 */ /* 0x000fe40007000000 */
[----:B---3--:R-:W-:Y:S02]  /*4de0*/  @!P2 FSEL R133, R133, RZ, !P3 ;  /* 0x000000ff8585a208 */ /* 0x008fe40005800000 */
[----:B------:R-:W-:-:S02]  /*4df0*/  @!P2 ISETP.GE.AND P1, PT, R172, R247, PT ;  /* 0x000000f7ac00a20c */ /* 0x000fc40003f26270 */
[----:B------:R-:W-:Y:S02]  /*4e00*/  @!P2 FSEL R126, R126, RZ, !P4 ;  /* 0x000000ff7e7ea208 */ /* 0x000fe40006000000 */
[-C--:B------:R-:W-:Y:S02]  /*4e10*/  @!P2 ISETP.GE.AND P6, PT, R172, R247.reuse, PT ;  /* 0x000000f7ac00a20c */ /* 0x080fe40003fc6270 */
[----:B------:R-:W-:Y:S02]  /*4e20*/  @!P2 FSEL R130, R130, RZ, !P5 ;  /* 0x000000ff8282a208 */ /* 0x000fe40006800000 */
[-C--:B------:R-:W-:Y:S02]  /*4e30*/  @!P2 ISETP.GE.AND P3, PT, R172, R247.reuse, PT ;  /* 0x000000f7ac00a20c */ /* 0x080fe40003f66270 */
[----:B------:R-:W-:Y:S02]  /*4e40*/  @!P2 FSEL R134, R134, RZ, !P0 ;  /* 0x000000ff8686a208 */ /* 0x000fe40004000000 */
[----:B------:R-:W-:-:S02]  /*4e50*/  @!P2 ISETP.GE.AND P4, PT, R200, R247, PT ;  /* 0x000000f7c800a20c */ /* 0x000fc40003f86270 */
[-C--:B------:R-:W-:Y:S02]  /*4e60*/  @!P2 ISETP.GE.AND P5, PT, R200, R247.reuse, PT ;  /* 0x000000f7c800a20c */ /* 0x080fe40003fa6270 */
[----:B------:R-:W-:Y:S02]  /*4e70*/  @!P2 IADD3 R172, PT, PT, R244, 0x1, RZ ;  /* 0x00000001f4aca810 */ /* 0x000fe40007ffe0ff */
[----:B------:R-:W-:Y:S02]  /*4e80*/  @!P2 ISETP.GE.AND P0, PT, R200, R247, PT ;  /* 0x000000f7c800a20c */ /* 0x000fe40003f06270 */
[----:B------:R-:W-:Y:S02]  /*4e90*/  @!P2 FSEL R128, R128, RZ, !P4 ;  /* 0x000000ff8080a208 */ /* 0x000fe40006000000 */
[----:B------:R-:W-:Y:S02]  /*4ea0*/  @!P2 FSEL R132, R132, RZ, !P5 ;  /* 0x000000ff8484a208 */ /* 0x000fe40006800000 */
[----:B------:R-:W-:-:S02]  /*4eb0*/  @!P2 FSEL R135, R135, RZ, !P1 ;  /* 0x000000ff8787a208 */ /* 0x000fc40004800000 */
[----:B----4-:R-:W-:Y:S02]  /*4ec0*/  @!P2 FSEL R136, R136, RZ, !P0 ;  /* 0x000000ff8888a208 */ /* 0x010fe40004000000 */
[CC--:B------:R-:W-:Y:S02]  /*4ed0*/  @!P2 ISETP.GE.AND P4, PT, R174.reuse, R247.reuse, PT ;  /* 0x000000f7ae00a20c */ /* 0x0c0fe40003f86270 */
[-C--:B------:R-:W-:Y:S02]  /*4ee0*/  @!P2 ISETP.GE.AND P5, PT, R174, R247.reuse, PT ;  /* 0x000000f7ae00a20c */ /* 0x080fe40003fa6270 */
[-C--:B------:R-:W-:Y:S02]  /*4ef0*/  @!P2 ISETP.GE.AND P1, PT, R172, R247.reuse, PT ;  /* 0x000000f7ac00a20c */ /* 0x080fe40003f26270 */
[C---:B------:R-:W-:Y:S01]  /*4f00*/  @!P2 ISETP.GE.AND P0, PT, R244.reuse, R247, PT ;  /* 0x000000f7f400a20c */ /* 0x040fe20003f06270 */
[----:B------:R-:W2:Y:S01]  /*4f10*/  LDG.E.128.CONSTANT R172, desc[UR6][R202.64+0x5000] ;  /* 0x00500006caac7981 */ /* 0x000ea2000c1e9d00 */
[----:B------:R-:W-:-:S02]  /*4f20*/  @!P2 IADD3 R176, PT, PT, R244, 0x2, RZ ;  /* 0x00000002f4b0a810 */ /* 0x000fc40007ffe0ff */
[----:B------:R-:W-:Y:S02]  /*4f30*/  @!P2 FSEL R137, R137, RZ, !P0 ;  /* 0x000000ff8989a208 */ /* 0x000fe40004000000 */
[----:B------:R-:W-:Y:S02]  /*4f40*/  @!P2 ISETP.GE.AND P0, PT, R176, R247, PT ;  /* 0x000000f7b000a20c */ /* 0x000fe40003f06270 */
[----:B------:R-:W3:Y:S01]  /*4f50*/  LDG.E.128.CONSTANT R176, desc[UR6][R202.64+0x5200] ;  /* 0x00520006cab07981 */ /* 0x000ee2000c1e9d00 */
[----:B0-----:R-:W-:Y:S01]  /*4f60*/  FMUL.FTZ R181, R169, R181 ;  /* 0x000000b5a9b57220 */ /* 0x001fe20000410000 */
[----:B------:R-:W-:Y:S02]  /*4f70*/  @!P2 FSEL R138, R138, RZ, !P4 ;  /* 0x000000ff8a8aa208 */ /* 0x000fe40006000000 */
[----:B------:R-:W-:Y:S01]  /*4f80*/  @!P2 ISETP.GE.AND P4, PT, R200, R247, PT ;  /* 0x000000f7c800a20c */ /* 0x000fe20003f86270 */
[----:B------:R-:W-:Y:S01]  /*4f90*/  FFMA.FTZ R181, R168, R180, R181 ;  /* 0x000000b4a8b57223 */ /* 0x000fe200000100b5 */
[----:B------:R-:W-:-:S02]  /*4fa0*/  @!P2 IADD3 R180, PT, PT, R244, 0x1, RZ ;  /* 0x00000001f4b4a810 */ /* 0x000fc40007ffe0ff */
[----:B------:R-:W-:Y:S02]  /*4fb0*/  @!P2 FSEL R139, R139, RZ, !P6 ;  /* 0x000000ff8b8ba208 */ /* 0x000fe40007000000 */
[----:B------:R-:W-:Y:S02]  /*4fc0*/  @!P2 FSEL R140, R140, RZ, !P4 ;  /* 0x000000ff8c8ca208 */ /* 0x000fe40006000000 */
[-C--:B------:R-:W-:Y:S02]  /*4fd0*/  @!P2 ISETP.GE.AND P6, PT, R180, R247.reuse, PT ;  /* 0x000000f7b400a20c */ /* 0x080fe40003fc6270 */
[C---:B------:R-:W-:Y:S02]  /*4fe0*/  @!P2 ISETP.GE.AND P4, PT, R244.reuse, R247, PT ;  /* 0x000000f7f400a20c */ /* 0x040fe40003f86270 */
[----:B------:R-:W-:Y:S02]  /*4ff0*/  @!P2 IADD3 R180, PT, PT, R244, 0x2, RZ ;  /* 0x00000002f4b4a810 */ /* 0x000fe40007ffe0ff */
[----:B------:R-:W-:-:S02]  /*5000*/  @!P2 FSEL R141, R141, RZ, !P4 ;  /* 0x000000ff8d8da208 */ /* 0x000fc40006000000 */
[----:B------:R-:W-:Y:S02]  /*5010*/  @!P2 FSEL R142, R142, RZ, !P5 ;  /* 0x000000ff8e8ea208 */ /* 0x000fe40006800000 */
[-C--:B------:R-:W-:Y:S02]  /*5020*/  @!P2 ISETP.GE.AND P4, PT, R180, R247.reuse, PT ;  /* 0x000000f7b400a20c */ /* 0x080fe40003f86270 */
        /* <DEDUP_REMOVED lines=9> */
[----:B------:R-:W-:-:S02]  /*50c0*/  @!P2 FSEL R146, R146, RZ, !P1 ;  /* 0x000000ff9292a208 */ /* 0x000fc40004800000 */
[----:B------:R-:W-:Y:S02]  /*50d0*/  @!P2 IADD3 R180, PT, PT, R244, 0x1, RZ ;  /* 0x00000001f4b4a810 */ /* 0x000fe40007ffe0ff */
[-C--:B------:R-:W-:Y:S01]  /*50e0*/  @!P2 ISETP.GE.AND P1, PT, R200, R247.reuse, PT ;  /* 0x000000f7c800a20c */ /* 0x080fe20003f26270 */
[----:B------:R-:W-:Y:S01]  /*50f0*/  FFMA.FTZ R246, R170, R182, R181 ;  /* 0x000000b6aaf67223 */ /* 0x000fe200000100b5 */
[----:B------:R-:W-:Y:S02]  /*5100*/  @!P2 FSEL R147, R147, RZ, !P0 ;  /* 0x000000ff9393a208 */ /* 0x000fe40004000000 */
[----:B------:R-:W-:Y:S02]  /*5110*/  @!P2 ISETP.GE.AND P0, PT, R180, R247, PT ;  /* 0x000000f7b400a20c */ /* 0x000fe40003f06270 */
[----:B------:R-:W-:Y:S02]  /*5120*/  @!P2 FSEL R148, R148, RZ, !P1 ;  /* 0x000000ff9494a208 */ /* 0x000fe40004800000 */
[----:B------:R-:W-:-:S02]  /*5130*/  @!P2 FSEL R150, R150, RZ, !P6 ;  /* 0x000000ff9696a208 */ /* 0x000fc40007000000 */
[----:B------:R-:W-:Y:S02]  /*5140*/  @!P2 FSEL R151, R151, RZ, !P4 ;  /* 0x000000ff9797a208 */ /* 0x000fe40006000000 */
[CC--:B------:R-:W-:Y:S02]  /*5150*/  @!P2 ISETP.GE.AND P1, PT, R244.reuse, R247.reuse, PT ;  /* 0x000000f7f400a20c */ /* 0x0c0fe40003f26270 */
[----:B------:R-:W-:Y:S02]  /*5160*/  @!P2 IADD3 R180, PT, PT, R244, 0x2, RZ ;  /* 0x00000002f4b4a810 */ /* 0x000fe40007ffe0ff */
[-C--:B------:R-:W-:Y:S02]  /*5170*/  @!P2 ISETP.GE.AND P6, PT, R200, R247.reuse, PT ;  /* 0x000000f7c800a20c */ /* 0x080fe40003fc6270 */
[C---:B------:R-:W-:Y:S02]  /*5180*/  @!P2 IADD3 R182, PT, PT, R244.reuse, 0x1, RZ ;  /* 0x00000001f4b6a810 */ /* 0x040fe40007ffe0ff */
[----:B------:R-:W-:Y:S01]  /*5190*/  @!P2 ISETP.GE.AND P4, PT, R244, R247, PT ;  /* 0x000000f7f400a20c */ /* 0x000fe20003f86270 */
[----:B------:R-:W-:Y:S01]  /*51a0*/  FMUL.FTZ R185, R169, R185 ;  /* 0x000000b9a9b97220 */ /* 0x000fe20000410000 */
[----:B------:R-:W-:Y:S01]  /*51b0*/  @!P2 FSEL R149, R149, RZ, !P1 ;  /* 0x000000ff9595a208 */ /* 0x000fe20004800000 */
[----:B------:R-:W-:Y:S01]  /*51c0*/  FFMA.FTZ R246, R171, R183, R246 ;  /* 0x000000b7abf67223 */ /* 0x000fe200000100f6 */
[----:B------:R-:W-:-:S02]  /*51d0*/  @!P2 FSEL R152, R152, RZ, !P6 ;  /* 0x000000ff9898a208 */ /* 0x000fc40007000000 */
[----:B------:R-:W-:Y:S02]  /*51e0*/  @!P2 FSEL R153, R153, RZ, !P4 ;  /* 0x000000ff9999a208 */ /* 0x000fe40006000000 */
[-C--:B------:R-:W-:Y:S02]  /*51f0*/  @!P2 ISETP.GE.AND P1, PT, R180, R247.reuse, PT ;  /* 0x000000f7b400a20c */ /* 0x080fe40003f26270 */
[-C--:B------:R-:W-:Y:S02]  /*5200*/  @!P2 ISETP.GE.AND P6, PT, R182, R247.reuse, PT ;  /* 0x000000f7b600a20c */ /* 0x080fe40003fc6270 */
[----:B------:R-:W-:Y:S02]  /*5210*/  @!P2 ISETP.GE.AND P4, PT, R180, R247, PT ;  /* 0x000000f7b400a20c */ /* 0x000fe40003f86270 */
[----:B------:R-:W4:Y:S01]  /*5220*/  LDG.E.128.CONSTANT R180, desc[UR6][R202.64+0x5400] ;  /* 0x00540006cab47981 */ /* 0x000f22000c1e9d00 */
[----:B------:R-:W-:Y:S01]  /*5230*/  FFMA.FTZ R185, R168, R184, R185 ;  /* 0x000000b8a8b97223 */ /* 0x000fe200000100b9 */
[----:B------:R-:W-:-:S02]  /*5240*/  @!P2 FSEL R154, R154, RZ, !P3 ;  /* 0x000000ff9a9aa208 */ /* 0x000fc40005800000 */
[----:B------:R-:W-:Y:S02]  /*5250*/  @!P2 IADD3 R184, PT, PT, R244, 0x1, RZ ;  /* 0x00000001f4b8a810 */ /* 0x000fe40007ffe0ff */
[-C--:B------:R-:W-:Y:S02]  /*5260*/  @!P2 ISETP.GE.AND P3, PT, R200, R247.reuse, PT ;  /* 0x000000f7c800a20c */ /* 0x080fe40003f66270 */
[----:B------:R-:W-:Y:S01]  /*5270*/  @!P2 FSEL R155, R155, RZ, !P5 ;  /* 0x000000ff9b9ba208 */ /* 0x000fe20006800000 */
[----:B------:R-:W-:Y:S01]  /*5280*/  FFMA.FTZ R186, R170, R186, R185 ;  /* 0x000000baaaba7223 */ /* 0x000fe200000100b9 */
[-C--:B------:R-:W-:Y:S02]  /*5290*/  @!P2 ISETP.GE.AND P5, PT, R184, R247.reuse, PT ;  /* 0x000000f7b800a20c */ /* 0x080fe40003fa6270 */
[----:B------:R-:W-:Y:S02]  /*52a0*/  @!P2 FSEL R156, R156, RZ, !P3 ;  /* 0x000000ff9c9ca208 */ /* 0x000fe40005800000 */
[----:B------:R-:W-:-:S02]  /*52b0*/  @!P2 ISETP.GE.AND P3, PT, R244, R247, PT ;  /* 0x000000f7f400a20c */ /* 0x000fc40003f66270 */
[----:B------:R-:W-:Y:S01]  /*52c0*/  @!P2 IADD3 R184, PT, PT, R244, 0x2, RZ ;  /* 0x00000002f4b8a810 */ /* 0x000fe20007ffe0ff */
[----:B------:R-:W-:Y:S01]  /*52d0*/  FMUL.FTZ R189, R169, R189 ;  /* 0x000000bda9bd7220 */ /* 0x000fe20000410000 */
[----:B------:R-:W-:Y:S01]  /*52e0*/  @!P2 FSEL R157, R157, RZ, !P3 ;  /* 0x000000ff9d9da208 */ /* 0x000fe20005800000 */
[----:B-----5:R-:W-:Y:S01]  /*52f0*/  FFMA.FTZ R245, R171, R187, R186 ;  /* 0x000000bbabf57223 */ /* 0x020fe200000100ba */
[-C--:B------:R-:W-:Y:S02]  /*5300*/  @!P2 ISETP.GE.AND P3, PT, R184, R247.reuse, PT ;  /* 0x000000f7b800a20c */ /* 0x080fe40003f66270 */
[----:B------:R-:W4:Y:S01]  /*5310*/  LDG.E.128.CONSTANT R184, desc[UR6][R202.64+0x5600] ;  /* 0x00560006cab87981 */ /* 0x000f22000c1e9d00 */
[----:B------:R-:W-:Y:S01]  /*5320*/  FFMA.FTZ R189, R168, R188, R189 ;  /* 0x000000bca8bd7223 */ /* 0x000fe200000100bd */
[----:B------:R-:W-:Y:S02]  /*5330*/  @!P2 FSEL R158, R158, RZ, !P0 ;  /* 0x000000ff9e9ea208 */ /* 0x000fe40004000000 */
[----:B------:R-:W-:-:S02]  /*5340*/  @!P2 ISETP.GE.AND P0, PT, R200, R247, PT ;  /* 0x000000f7c800a20c */ /* 0x000fc40003f06270 */
[----:B------:R-:W-:Y:S02]  /*5350*/  @!P2 IADD3 R188, PT, PT, R244, 0x1, RZ ;  /* 0x00000001f4bca810 */ /* 0x000fe40007ffe0ff */
[----:B------:R-:W-:Y:S01]  /*5360*/  @!P2 FSEL R159, R159, RZ, !P1 ;  /* 0x000000ff9f9fa208 */ /* 0x000fe20004800000 */
[----:B------:R-:W-:Y:S01]  /*5370*/  FFMA.FTZ R190, R170, R190, R189 ;  /* 0x000000beaabe7223 */ /* 0x000fe200000100bd */
[-C--:B------:R-:W-:Y:S02]  /*5380*/  @!P2 ISETP.GE.AND P1, PT, R188, R247.reuse, PT ;  /* 0x000000f7bc00a20c */ /* 0x080fe40003f26270 */
[----:B------:R-:W-:Y:S02]  /*5390*/  @!P2 FSEL R160, R160, RZ, !P0 ;  /* 0x000000ffa0a0a208 */ /* 0x000fe40004000000 */
[C---:B------:R-:W-:Y:S02]  /*53a0*/  @!P2 ISETP.GE.AND P0, PT, R244.reuse, R247, PT ;  /* 0x000000f7f400a20c */ /* 0x040fe40003f06270 */
[----:B------:R-:W-:Y:S01]  /*53b0*/  @!P2 IADD3 R188, PT, PT, R244, 0x2, RZ ;  /* 0x00000002f4bca810 */ /* 0x000fe20007ffe0ff */
[----:B------:R-:W-:Y:S01]  /*53c0*/  FFMA.FTZ R251, R171, R191, R190 ;  /* 0x000000bfabfb7223 */ /* 0x000fe200000100be */
[----:B------:R-:W-:-:S02]  /*53d0*/  @!P2 FSEL R161, R161, RZ, !P0 ;  /* 0x000000ffa1a1a208 */ /* 0x000fc40004000000 */
[-C--:B------:R-:W-:Y:S02]  /*53e0*/  @!P2 ISETP.GE.AND P0, PT, R188, R247.reuse, PT ;  /* 0x000000f7bc00a20c */ /* 0x080fe40003f06270 */
[----:B------:R-:W4:Y:S01]  /*53f0*/  LDG.E.128.CONSTANT R188, desc[UR6][R202.64+0x5800] ;  /* 0x00580006cabc7981 */ /* 0x000f22000c1e9d00 */
[----:B------:R-:W-:Y:S02]  /*5400*/  @!P2 FSEL R162, R162, RZ, !P6 ;  /* 0x000000ffa2a2a208 */ /* 0x000fe40007000000 */
[----:B------:R-:W-:Y:S02]  /*5410*/  @!P2 ISETP.GE.AND P6, PT, R200, R247, PT ;  /* 0x000000f7c800a20c */ /* 0x000fe40003fc6270 */
[----:B------:R-:W-:Y:S02]  /*5420*/  @!P2 IADD3 R192, PT, PT, R244, 0x1, RZ ;  /* 0x00000001f4c0a810 */ /* 0x000fe40007ffe0ff */
[----:B------:R-:W-:Y:S02]  /*5430*/  @!P2 FSEL R164, R164, RZ, !P6 ;  /* 0x000000ffa4a4a208 */ /* 0x000fe40007000000 */
[----:B------:R-:W-:-:S02]  /*5440*/  @!P2 FSEL R166, R166, RZ, !P5 ;  /* 0x000000ffa6a6a208 */ /* 0x000fc40006800000 */
[----:B------:R-:W-:Y:S02]  /*5450*/  @!P2 FSEL R167, R167, RZ, !P3 ;  /* 0x000000ffa7a7a208 */ /* 0x000fe40005800000 */
[-C--:B------:R-:W-:Y:S02]  /*5460*/  @!P2 ISETP.GE.AND P6, PT, R244, R247.reuse, PT ;  /* 0x000000f7f400a20c */ /* 0x080fe40003fc6270 */
[-C--:B------:R-:W-:Y:S02]  /*5470*/  @!P2 ISETP.GE.AND P5, PT, R200, R247.reuse, PT ;  /* 0x000000f7c800a20c */ /* 0x080fe40003fa6270 */
[C---:B------:R-:W-:Y:S02]  /*5480*/  @!P2 ISETP.GE.AND P3, PT, R244.reuse, R247, PT ;  /* 0x000000f7f400a20c */ /* 0x040fe40003f66270 */
[----:B------:R-:W-:Y:S02]  /*5490*/  @!P2 IADD3 R196, PT, PT, R244, 0x2, RZ ;  /* 0x00000002f4c4a810 */ /* 0x000fe40007ffe0ff */
[----:B------:R-:W-:-:S02]  /*54a0*/  @!P2 FSEL R163, R163, RZ, !P4 ;  /* 0x000000ffa3a3a208 */ /* 0x000fc40006000000 */
[-C--:B------:R-:W-:Y:S02]  /*54b0*/  @!P2 ISETP.GE.AND P4, PT, R192, R247.reuse, PT ;  /* 0x000000f7c000a20c */ /* 0x080fe40003f86270 */
[----:B------:R-:W4:Y:S01]  /*54c0*/  LDG.E.128.CONSTANT R192, desc[UR6][R202.64+0x5a00] ;  /* 0x005a0006cac07981 */ /* 0x000f22000c1e9d00 */
[----:B------:R-:W-:Y:S02]  /*54d0*/  @!P2 FSEL R165, R165, RZ, !P6 ;  /* 0x000000ffa5a5a208 */ /* 0x000fe40007000000 */
[----:B------:R-:W-:Y:S02]  /*54e0*/  @!P2 ISETP.GE.AND P6, PT, R196, R247, PT ;  /* 0x000000f7c400a20c */ /* 0x000fe40003fc6270 */
[----:B------:R-:W4:Y:S01]  /*54f0*/  LDG.E.128.CONSTANT R196, desc[UR6][R202.64+0x5c00] ;  /* 0x005c0006cac47981 */ /* 0x000f22000c1e9d00 */
[----:B--2---:R-:W-:Y:S02]  /*5500*/  @!P2 FSEL R172, R172, RZ, !P5 ;  /* 0x000000ffacaca208 */ /* 0x004fe40006800000 */
[----:B------:R-:W-:-:S02]  /*5510*/  @!P2 FSEL R173, R173, RZ, !P3 ;  /* 0x000000ffadada208 */ /* 0x000fc40005800000 */
[-C--:B------:R-:W-:Y:S02]  /*5520*/  @!P2 ISETP.GE.AND P5, PT, R200, R247.reuse, PT ;  /* 0x000000f7c800a20c */ /* 0x080fe40003fa6270 */
[----:B------:R-:W-:Y:S02]  /*5530*/  @!P2 ISETP.GE.AND P3, PT, R244, R247, PT ;  /* 0x000000f7f400a20c */ /* 0x000fe40003f66270 */
[----:B------:R-:W-:Y:S02]  /*5540*/  @!P2 FSEL R174, R174, RZ, !P1 ;  /* 0x000000ffaeaea208 */ /* 0x000fe40004800000 */
[----:B------:R-:W-:Y:S02]  /*5550*/  @!P2 FSEL R175, R175, RZ, !P0 ;  /* 0x000000ffafafa208 */ /* 0x000fe40004000000 */
[----:B---3--:R-:W-:Y:S02]  /*5560*/  @!P2 FSEL R176, R176, RZ, !P5 ;  /* 0x000000ffb0b0a208 */ /* 0x008fe40006800000 */
[----:B------:R-:W-:-:S02]  /*5570*/  @!P2 FSEL R177, R177, RZ, !P3 ;  /* 0x000000ffb1b1a208 */ /* 0x000fc40005800000 */
[----:B------:R-:W-:Y:S02]  /*5580*/  @!P2 FSEL R178, R178, RZ, !P4 ;  /* 0x000000ffb2b2a208 */ /* 0x000fe40006000000 */
[----:B------:R-:W-:Y:S02]  /*5590*/  @!P2 FSEL R179, R179, RZ, !P6 ;  /* 0x000000ffb3b3a208 */ /* 0x000fe40007000000 */
[CC--:B------:R-:W-:Y:S02]  /*55a0*/  @!P2 ISETP.GE.AND P1, PT, R200.reuse, R247.reuse, PT ;  /* 0x000000f7c800a20c */ /* 0x0c0fe40003f26270 */
[CC--:B------:R-:W-:Y:S02]  /*55b0*/  @!P2 ISETP.GE.AND P0, PT, R200.reuse, R247.reuse, PT ;  /* 0x000000f7c800a20c */ /* 0x0c0fe40003f06270 */
[CC--:B------:R-:W-:Y:S02]  /*55c0*/  @!P2 ISETP.GE.AND P5, PT, R200.reuse, R247.reuse, PT ;  /* 0x000000f7c800a20c */ /* 0x0c0fe40003fa6270 */
[----:B------:R-:W-:-:S02]  /*55d0*/  @!P2 ISETP.GE.AND P3, PT, R200, R247, PT ;  /* 0x000000f7c800a20c */ /* 0x000fc40003f66270 */
[CC--:B------:R-:W-:Y:S02]  /*55e0*/  @!P2 ISETP.GE.AND P4, PT, R200.reuse, R247.reuse, PT ;  /* 0x000000f7c800a20c */ /* 0x0c0fe40003f86270 */
[----:B------:R-:W-:Y:S02]  /*55f0*/  @!P2 ISETP.GE.AND P6, PT, R200, R247, PT ;  /* 0x000000f7c800a20c */ /* 0x000fe40003fc6270 */
[----:B------:R-:W2:Y:S01]  /*5600*/  LDG.E.128.CONSTANT R200, desc[UR6][R202.64+0x5e00] ;  /* 0x005e0006cac87981 */ /* 0x000ea2000c1e9d00 */
[----:B------:R-:W-:-:S04]  /*5610*/  FMUL.FTZ R21, R169, R21 ;  /* 0x00000015a9157220 */ /* 0x000fc80000410000 */
[----:B------:R-:W-:-:S04]  /*5620*/  FFMA.FTZ R21, R168, R20, R21 ;  /* 0x00000014a8157223 */ /* 0x000fc80000010015 */
[----:B------:R-:W-:-:S04]  /*5630*/  FFMA.FTZ R22, R170, R22, R21 ;  /* 0x00000016aa167223 */ /* 0x000fc80000010015 */
[----:B------:R-:W-:-:S04]  /*5640*/  FFMA.FTZ R22, R171, R23, R22 ;  /* 0x00000017ab167223 */ /* 0x000fc80000010016 */
[----:B------:R-:W-:Y:S01]  /*5650*/  FADD.FTZ R7, R22, R7 ;  /* 0x0000000716077221 */ /* 0x000fe20000010000 */
[----:B------:R-:W-:Y:S02]  /*5660*/  @!P2 IADD3 R22, PT, PT, R244, 0x1, RZ ;  /* 0x00000001f416a810 */ /* 0x000fe40007ffe0ff */
[----:B----4-:R-:W-:Y:S02]  /*5670*/  @!P2 FSEL R180, R180, RZ, !P1 ;  /* 0x000000ffb4b4a208 */ /* 0x010fe40004800000 */
[----:B------:R-:W-:-:S04]  /*5680*/  @!P2 ISETP.GE.AND P1, PT, R244, R247, PT ;  /* 0x000000f7f400a20c */ /* 0x000fc80003f26270 */
[----:B------:R-:W-:Y:S02]  /*5690*/  @!P2 FSEL R181, R181, RZ, !P1 ;  /* 0x000000ffb5b5a208 */ /* 0x000fe40004800000 */
[-C--:B------:R-:W-:Y:S02]  /*56a0*/  @!P2 ISETP.GE.AND P1, PT, R22, R247.reuse, PT ;  /* 0x000000f71600a20c */ /* 0x080fe40003f26270 */
[----:B------:R-:W-:Y:S02]  /*56b0*/  @!P2 IADD3 R22, PT, PT, R244, 0x2, RZ ;  /* 0x00000002f416a810 */ /* 0x000fe40007ffe0ff */
[----:B------:R-:W-:Y:S02]  /*56c0*/  @!P2 FSEL R182, R182, RZ, !P1 ;  /* 0x000000ffb6b6a208 */ /* 0x000fe40004800000 */
[----:B------:R-:W-:Y:S02]  /*56d0*/  @!P2 ISETP.GE.AND P1, PT, R22, R247, PT ;  /* 0x000000f71600a20c */ /* 0x000fe40003f26270 */
[----:B------:R-:W-:-:S02]  /*56e0*/  IADD3 R22, PT, PT, R238, 0x3, RZ ;  /* 0x00000003ee167810 */ /* 0x000fc40007ffe0ff */
[----:B------:R-:W-:Y:S02]  /*56f0*/  @!P2 FSEL R183, R183, RZ, !P1 ;  /* 0x000000ffb7b7a208 */ /* 0x000fe40004800000 */
[----:B------:R-:W-:Y:S02]  /*5700*/  ISETP.GE.AND P1, PT, R22, R3, PT ;  /* 0x000000031600720c */ /* 0x000fe40003f26270 */
[----:B------:R-:W-:Y:S02]  /*5710*/  @!P2 FSEL R184, R184, RZ, !P0 ;  /* 0x000000ffb8b8a208 */ /* 0x000fe40004000000 */
        /* <DEDUP_REMOVED lines=9> */
[-C--:B------:R-:W-:Y:S02]  /*57b0*/  @!P2 ISETP.GE.AND P0, PT, R22, R247.reuse, PT ;  /* 0x000000f71600a20c */ /* 0x080fe40003f06270 */
[----:B------:R-:W-:Y:S02]  /*57c0*/  @!P2 FSEL R188, R188, RZ, !P5 ;  /* 0x000000ffbcbca208 */ /* 0x000fe40006800000 */
[CC--:B------:R-:W-:Y:S02]  /*57d0*/  @!P2 ISETP.GE.AND P5, PT, R244.reuse, R247.reuse, PT ;  /* 0x000000f7f400a20c */ /* 0x0c0fe40003fa6270 */
[----:B------:R-:W-:Y:S02]  /*57e0*/  @!P2 IADD3 R22, PT, PT, R244, 0x2, RZ ;  /* 0x00000002f416a810 */ /* 0x000fe40007ffe0ff */
[----:B------:R-:W-:Y:S02]  /*57f0*/  @!P2 FSEL R189, R189, RZ, !P5 ;  /* 0x000000ffbdbda208 */ /* 0x000fe40006800000 */
        /* <DEDUP_REMOVED lines=9> */
[-C--:B------:R-:W-:Y:S02]  /*5890*/  @!P2 ISETP.GE.AND P3, PT, R244, R247.reuse, PT ;  /* 0x000000f7f400a20c */ /* 0x080fe40003f66270 */
[----:B------:R-:W-:Y:S02]  /*58a0*/  @!P2 FSEL R196, R196, RZ, !P4 ;  /* 0x000000ffc4c4a208 */ /* 0x000fe40006000000 */
[----:B------:R-:W-:Y:S02]  /*58b0*/  @!P2 FSEL R193, R193, RZ, !P3 ;  /* 0x000000ffc1c1a208 */ /* 0x000fe40005800000 */
[----:B------:R-:W-:-:S02]  /*58c0*/  @!P2 ISETP.GE.AND P3, PT, R22, R247, PT ;  /* 0x000000f71600a20c */ /* 0x000fc40003f66270 */
[CC--:B------:R-:W-:Y:S02]  /*58d0*/  @!P2 ISETP.GE.AND P4, PT, R244.reuse, R247.reuse, PT ;  /* 0x000000f7f400a20c */ /* 0x0c0fe40003f86270 */
[----:B------:R-:W-:Y:S02]  /*58e0*/  @!P2 IADD3 R22, PT, PT, R244, 0x2, RZ ;  /* 0x00000002f416a810 */ /* 0x000fe40007ffe0ff */
[----:B------:R-:W-:Y:S02]  /*58f0*/  @!P2 FSEL R194, R194, RZ, !P0 ;  /* 0x000000ffc2c2a208 */ /* 0x000fe40004000000 */
[----:B------:R-:W-:Y:S02]  /*5900*/  @!P2 FSEL R197, R197, RZ, !P4 ;  /* 0x000000ffc5c5a208 */ /* 0x000fe40006000000 */
[CC--:B------:R-:W-:Y:S02]  /*5910*/  @!P2 ISETP.GE.AND P0, PT, R22.reuse, R247.reuse, PT ;  /* 0x000000f71600a20c */ /* 0x0c0fe40003f06270 */
[----:B------:R-:W-:-:S02]  /*5920*/  @!P2 ISETP.GE.AND P4, PT, R22, R247, PT ;  /* 0x000000f71600a20c */ /* 0x000fc40003f86270 */
[----:B------:R-:W-:Y:S01]  /*5930*/  @!P2 IADD3 R22, PT, PT, R244, 0x1, RZ ;  /* 0x00000001f416a810 */ /* 0x000fe20007ffe0ff */
[C---:B------:R-:W-:Y:S01]  /*5940*/  FMUL.FTZ R25, R169.reuse, R25 ;  /* 0x00000019a9197220 */ /* 0x040fe20000410000 */
[----:B------:R-:W-:Y:S01]  /*5950*/  @!P2 FSEL R198, R198, RZ, !P3 ;  /* 0x000000ffc6c6a208 */ /* 0x000fe20005800000 */
[C---:B------:R-:W-:Y:S01]  /*5960*/  FMUL.FTZ R29, R169.reuse, R29 ;  /* 0x0000001da91d7220 */ /* 0x040fe20000410000 */
[C---:B------:R-:W-:Y:S01]  /*5970*/  FMUL.FTZ R33, R169.reuse, R33 ;  /* 0x00000021a9217220 */ /* 0x040fe20000410000 */
[C---:B------:R-:W-:Y:S01]  /*5980*/  FMUL.FTZ R37, R169.reuse, R37 ;  /* 0x00000025a9257220 */ /* 0x040fe20000410000 */
[----:B------:R-:W-:Y:S01]  /*5990*/  @!P2 ISETP.GE.AND P3, PT, R22, R247, PT ;  /* 0x000000f71600a20c */ /* 0x000fe20003f66270 */
        /* <DEDUP_REMOVED lines=124> */
[----:B------:R-:W-:Y:S01]  /*6160*/  @!P2 FSEL R195, R195, RZ, !P5 ;  /* 0x000000ffc3c3a208 */ /* 0x000fe20006800000 */
[----:B------:R-:W-:Y:S01]  /*6170*/  FFMA.FTZ R198, R170, R198, R197 ;  /* 0x000000c6aac67223 */ /* 0x000fe200000100c5 */
[----:B------:R-:W-:-:S02]  /*6180*/  @!P2 FSEL R199, R199, RZ, !P0 ;  /* 0x000000ffc7c7a208 */ /* 0x000fc40004000000 */
[----:B--2---:R-:W-:Y:S02]  /*6190*/  @!P2 FSEL R200, R200, RZ, !P6 ;  /* 0x000000ffc8c8a208 */ /* 0x004fe40007000000 */
[----:B------:R-:W-:-:S04]  /*61a0*/  @!P2 ISETP.GE.AND P6, PT, R244, R247, PT ;  /* 0x000000f7f400a20c */ /* 0x000fc80003fc6270 */
[----:B------:R-:W-:Y:S02]  /*61b0*/  @!P2 FSEL R201, R201, RZ, !P6 ;  /* 0x000000ffc9c9a208 */ /* 0x000fe40007000000 */
[----:B------:R-:W-:-:S03]  /*61c0*/  @!P2 FSEL R202, R202, RZ, !P3 ;  /* 0x000000ffcacaa208 */ /* 0x000fc60005800000 */
[----:B------:R-:W-:Y:S01]  /*61d0*/  FMUL.FTZ R169, R169, R201 ;  /* 0x000000c9a9a97220 */ /* 0x000fe20000410000 */
[----:B------:R-:W-:-:S03]  /*61e0*/  @!P2 FSEL R203, R203, RZ, !P4 ;  /* 0x000000ffcbcba208 */ /* 0x000fc60006000000 */
[----:B------:R-:W-:-:S04]  /*61f0*/  FFMA.FTZ R169, R168, R200, R169 ;  /* 0x000000c8a8a97223 */ /* 0x000fc800000100a9 */
        /* <DEDUP_REMOVED lines=45> */
[----:B------:R-:W-:Y:S01]  /*64d0*/  IADD3 R236, P0, PT, R236, 0x10, RZ ;  /* 0x00000010ecec7810 */ /* 0x000fe20007f1e0ff */
        /* <DEDUP_REMOVED lines=46> */
[----:B------:R-:W-:Y:S01]  /*67c0*/  IADD3 R238, PT, PT, R238, 0x4, RZ ;  /* 0x00000004eeee7810 */ /* 0x000fe20007ffe0ff */
[----:B------:R-:W-:Y:S01]  /*67d0*/  FADD.FTZ R235, R170, R235 ;  /* 0x000000ebaaeb7221 */ /* 0x000fe20000010000 */
[----:B------:R-:W-:-:S02]  /*67e0*/  IADD3 R239, PT, PT, R239, 0x4, RZ ;  /* 0x00000004efef7810 */ /* 0x000fc40007ffe0ff */
[----:B------:R-:W-:Y:S02]  /*67f0*/  IADD3 R243, PT, PT, R243, 0x200, RZ ;  /* 0x00000200f3f37810 */ /* 0x000fe40007ffe0ff */
[----:B------:R-:W-:Y:S02]  /*6800*/  IADD3 R244, PT, PT, R244, 0x80, RZ ;  /* 0x00000080f4f47810 */ /* 0x000fe40007ffe0ff */
[----:B------:R-:W-:Y:S01]  /*6810*/  IADD3.X R237, PT, PT, RZ, R237, RZ, P0, !PT ;  /* 0x000000edffed7210 */ /* 0x000fe200007fe4ff */
[----:B------:R-:W-:Y:S06]  /*6820*/  @!P1 BRA `(.L_x_23256) ;  /* 0xffffffd000609947 */ /* 0x000fec000383ffff */
.L_x_23255:
[----:B------:R-:W-:Y:S05]  /*6830*/  BSYNC.RECONVERGENT B0 ;  /* 0x0000000000007941 */ /* 0x000fea0003800200 */
.L_x_23254:
[----:B------:R-:W0:Y:S01]  /*6840*/  SHFL.BFLY PT, R20, R7, 0x4, 0x1f ;  /* 0x0c801f0007147f89 */ /* 0x000e2200000e0000 */
[C---:B------:R-:W-:Y:S01]  /*6850*/  LOP3.LUT R3, R5.reuse, 0x7, RZ, 0xc0, !PT ;  /* 0x0000000705037812 */ /* 0x040fe200078ec0ff */
[----:B------:R-:W2:Y:S01]  /*6860*/  S2UR UR5, SR_CgaCtaId ;  /* 0x00000000000579c3 */ /* 0x000ea20000008800 */
[----:B------:R-:W-:Y:S01]  /*6870*/  LOP3.LUT R24, R5, 0x3c0, RZ, 0xc0, !PT ;  /* 0x000003c005187812 */ /* 0x000fe200078ec0ff */
[----:B------:R-:W3:Y:S01]  /*6880*/  SHFL.BFLY PT, R2, R241, 0x4, 0x1f ;  /* 0x0c801f00f1027f89 */ /* 0x000ee200000e0000 */
[----:B------:R-:W-:Y:S01]  /*6890*/  ISETP.NE.AND P2, PT, R3, RZ, PT ;  /* 0x000000ff0300720c */ /* 0x000fe20003f45270 */
[----:B------:R-:W-:Y:S01]  /*68a0*/  UMOV UR4, 0x400 ;  /* 0x0000040000047882 */ /* 0x000fe20000000000 */
[C---:B------:R-:W-:Y:S01]  /*68b0*/  LOP3.LUT R26, R5.reuse, 0x3e0, RZ, 0xc0, !PT ;  /* 0x000003e0051a7812 */ /* 0x040fe200078ec0ff */
[----:B------:R-:W4:Y:S01]  /*68c0*/  SHFL.BFLY PT, R3, R240, 0x4, 0x1f ;  /* 0x0c801f00f0037f89 */ /* 0x000f2200000e0000 */
[----:B------:R-:W-:Y:S01]  /*68d0*/  SHF.R.U32.HI R25, RZ, 0x3, R242 ;  /* 0x00000003ff197819 */ /* 0x000fe200000116f2 */
[----:B------:R-:W-:Y:S01]  /*68e0*/  UIADD3 UR4, UPT, UPT, UR4, 0x320, URZ ;  /* 0x0000032004047890 */ /* 0x000fe2000fffe0ff */
[----:B------:R-:W-:Y:S01]  /*68f0*/  ISETP.NE.OR P5, PT, R24, 0x40, P2 ;  /* 0x000000401800780c */ /* 0x000fe200017a5670 */
[----:B------:R-:W1:Y:S01]  /*6900*/  SHFL.BFLY PT, R36, R207, 0x4, 0x1f ;  /* 0x0c801f00cf247f89 */ /* 0x000e6200000e0000 */
[----:B------:R-:W-:Y:S01]  /*6910*/  ISETP.NE.OR P4, PT, R26, 0x20, P2 ;  /* 0x000000201a00780c */ /* 0x000fe20001785670 */
[----:B------:R-:W-:Y:S01]  /*6920*/  IMAD R4, R4, 0xc0, R25 ;  /* 0x000000c004047824 */ /* 0x000fe200078e0219 */
[----:B------:R-:W-:Y:S01]  /*6930*/  BSSY.RECONVERGENT B0, `(.L_x_23257) ;  /* 0x0000154000007945 */ /* 0x000fe20003800200 */
[----:B------:R-:W1:Y:S01]  /*6940*/  SHFL.BFLY PT, R24, R11, 0x4, 0x1f ;  /* 0x0c801f000b187f89 */ /* 0x000e6200000e0000 */
[----:B------:R-:W-:-:S02]  /*6950*/  LOP3.LUT P0, RZ, R5, 0x3c7, RZ, 0xc0, !PT ;  /* 0x000003c705ff7812 */ /* 0x000fc4000780c0ff */
[C---:B------:R-:W-:Y:S01]  /*6960*/  LOP3.LUT P1, RZ, R5.reuse, 0x3e7, RZ, 0xc0, !PT ;  /* 0x000003e705ff7812 */ /* 0x040fe2000782c0ff */
[----:B------:R-:W1:Y:S01]  /*6970*/  SHFL.BFLY PT, R26, R13, 0x4, 0x1f ;  /* 0x0c801f000d1a7f89 */ /* 0x000e6200000e0000 */
[----:B------:R-:W-:Y:S01]  /*6980*/  ISETP.GT.U32.AND P3, PT, R5, 0x1f, PT ;  /* 0x0000001f0500780c */ /* 0x000fe20003f64070 */
[----:B0-----:R-:W-:Y:S02]  /*6990*/  FADD.FTZ R20, R20, R7 ;  /* 0x0000000714147221 */ /* 0x001fe40000010000 */
[----:B------:R-:W0:Y:S01]  /*69a0*/  SHFL.BFLY PT, R21, R6, 0x4, 0x1f ;  /* 0x0c801f0006157f89 */ /* 0x000e2200000e0000 */
[----:B--2---:R-:W-:Y:S01]  /*69b0*/  ULEA UR4, UR5, UR4, 0x18 ;  /* 0x0000000405047291 */ /* 0x004fe2000f8ec0ff */
[----:B---3--:R-:W-:Y:S02]  /*69c0*/  FADD.FTZ R2, R2, R241 ;  /* 0x000000f102027221 */ /* 0x008fe40000010000 */
[----:B------:R-:W2:Y:S01]  /*69d0*/  SHFL.BFLY PT, R7, R210, 0x4, 0x1f ;  /* 0x0c801f00d2077f89 */ /* 0x000ea200000e0000 */
[----:B----4-:R-:W-:-:S03]  /*69e0*/  FADD.FTZ R240, R3, R240 ;  /* 0x000000f003f07221 */ /* 0x010fc60000010000 */
[----:B------:R-:W3:Y:S01]  /*69f0*/  SHFL.BFLY PT, R22, R9, 0x4, 0x1f ;  /* 0x0c801f0009167f89 */ /* 0x000ee200000e0000 */
[----:B------:R-:W-:Y:S01]  /*6a00*/  LEA R4, R4, UR4, 0x2 ;  /* 0x0000000404047c11 */ /* 0x000fe2000f8e10ff */
[----:B-1----:R-:W-:Y:S02]  /*6a10*/  FADD.FTZ R36, R36, R207 ;  /* 0x000000cf24247221 */ /* 0x002fe40000010000 */
[----:B------:R-:W1:Y:S01]  /*6a20*/  SHFL.BFLY PT, R3, R208, 0x4, 0x1f ;  /* 0x0c801f00d0037f89 */ /* 0x000e6200000e0000 */
        /* <DEDUP_REMOVED lines=19> */
[----:B--2---:R-:W-:Y:S01]  /*6b60*/  FADD.FTZ R23, R23, R8 ;  /* 0x0000000817177221 */ /* 0x004fe20000010000 */
[----:B---3--:R-:W-:Y:S02]  /*6b70*/  FADD.FTZ R218, R7, R218 ;  /* 0x000000da07da7221 */ /* 0x008fe40000010000 */
[----:B------:R-:W2:Y:S01]  /*6b80*/  SHFL.BFLY PT, R27, R12, 0x4, 0x1f ;  /* 0x0c801f000c1b7f89 */ /* 0x000ea200000e0000 */
[----:B-1----:R-:W-:-:S03]  /*6b90*/  FADD.FTZ R209, R6, R209 ;  /* 0x000000d106d17221 */ /* 0x002fc60000010000 */
        /* <DEDUP_REMOVED lines=10> */
[----:B--2---:R-:W-:Y:S01]  /*6c40*/  FADD.FTZ R27, R27, R12 ;  /* 0x0000000c1b1b7221 */ /* 0x004fe20000010000 */
[----:B-1----:R-:W-:Y:S02]  /*6c50*/  FADD.FTZ R240, R240, R7 ;  /* 0x00000007f0f07221 */ /* 0x002fe40000010000 */
[----:B------:R-:W1:Y:S01]  /*6c60*/  SHFL.BFLY PT, R8, R211, 0x4, 0x1f ;  /* 0x0c801f00d3087f89 */ /* 0x000e6200000e0000 */
[----:B---3--:R-:W-:-:S03]  /*6c70*/  FADD.FTZ R29, R29, R14 ;  /* 0x0000000e1d1d7221 */ /* 0x008fc60000010000 */
[----:B------:R-:W2:Y:S01]  /*6c80*/  SHFL.BFLY PT, R7, R36, 0x2, 0x1f ;  /* 0x0c401f0024077f89 */ /* 0x000ea200000e0000 */
[----:B----4-:R-:W-:-:S03]  /*6c90*/  FADD.FTZ R25, R25, R2 ;  /* 0x0000000219197221 */ /* 0x010fc60000010000 */
[----:B------:R-:W3:Y:S01]  /*6ca0*/  SHFL.BFLY PT, R6, R219, 0x4, 0x1f ;  /* 0x0c801f00db067f89 */ /* 0x000ee200000e0000 */
[----:B------:R-:W-:-:S03]  /*6cb0*/  FADD.FTZ R30, R30, R17 ;  /* 0x000000111e1e7221 */ /* 0x000fc60000010000 */
[----:B------:R-:W4:Y:S01]  /*6cc0*/  SHFL.BFLY PT, R9, R220, 0x4, 0x1f ;  /* 0x0c801f00dc097f89 */ /* 0x000f2200000e0000 */
[----:B0-----:R-:W-:-:S03]  /*6cd0*/  FADD.FTZ R232, R13, R232 ;  /* 0x000000e80de87221 */ /* 0x001fc60000010000 */
[----:B------:R-:W0:Y:S01]  /*6ce0*/  SHFL.BFLY PT, R19, R226, 0x4, 0x1f ;  /* 0x0c801f00e2137f89 */ /* 0x000e2200000e0000 */
[----:B------:R-:W-:-:S03]  /*6cf0*/  FADD.FTZ R28, R28, R15 ;  /* 0x0000000f1c1c7221 */ /* 0x000fc60000010000 */
[----:B------:R-:W0:Y:S04]  /*6d00*/  SHFL.BFLY PT, R2, R213, 0x2, 0x1f ;  /* 0x0c401f00d5027f89 */ /* 0x000e2800000e0000 */
        /* <DEDUP_REMOVED lines=8> */
[----:B0-----:R-:W-:-:S03]  /*6d90*/  FADD.FTZ R226, R19, R226 ;  /* 0x000000e213e27221 */ /* 0x001fc60000010000 */
[----:B------:R-:W0:Y:S01]  /*6da0*/  SHFL.BFLY PT, R37, R206, 0x4, 0x1f ;  /* 0x0c801f00ce257f89 */ /* 0x000e2200000e0000 */
[----:B------:R-:W-:-:S03]  /*6db0*/  FADD.FTZ R213, R213, R2 ;  /* 0x00000002d5d57221 */ /* 0x000fc60000010000 */
[----:B------:R-:W4:Y:S01]  /*6dc0*/  SHFL.BFLY PT, R12, R215, 0x4, 0x1f ;  /* 0x0c801f00d70c7f89 */ /* 0x000f2200000e0000 */
[----:B------:R-:W-:-:S03]  /*6dd0*/  FADD.FTZ R31, R31, R16 ;  /* 0x000000101f1f7221 */ /* 0x000fc60000010000 */
[----:B------:R-:W4:Y:S04]  /*6de0*/  SHFL.BFLY PT, R14, R217, 0x4, 0x1f ;  /* 0x0c801f00d90e7f89 */ /* 0x000f2800000e0000 */
[----:B------:R-:W4:Y:S01]  /*6df0*/  SHFL.BFLY PT, R8, R221, 0x4, 0x1f ;  /* 0x0c801f00dd087f89 */ /* 0x000f2200000e0000 */
[----:B-1----:R-:W-:-:S03]  /*6e00*/  FADD.FTZ R33, R33, R18 ;  /* 0x0000001221217221 */ /* 0x002fc60000010000 */
[----:B------:R-:W1:Y:S01]  /*6e10*/  SHFL.BFLY PT, R15, R222, 0x4, 0x1f ;  /* 0x0c801f00de0f7f89 */ /* 0x000e6200000e0000 */
[----:B--2---:R-:W-:-:S03]  /*6e20*/  FADD.FTZ R214, R214, R7 ;  /* 0x00000007d6d67221 */ /* 0x004fc60000010000 */
[----:B------:R-:W2:Y:S01]  /*6e30*/  SHFL.BFLY PT, R17, R224, 0x4, 0x1f ;  /* 0x0c801f00e0117f89 */ /* 0x000ea200000e0000 */
[----:B---3--:R-:W-:-:S03]  /*6e40*/  FADD.FTZ R204, R35, R204 ;  /* 0x000000cc23cc7221 */ /* 0x008fc60000010000 */
[----:B------:R-:W3:Y:S01]  /*6e50*/  SHFL.BFLY PT, R10, R231, 0x4, 0x1f ;  /* 0x0c801f00e70a7f89 */ /* 0x000ee200000e0000 */
[----:B0-----:R-:W-:-:S03]  /*6e60*/  FADD.FTZ R206, R37, R206 ;  /* 0x000000ce25ce7221 */ /* 0x001fc60000010000 */
[----:B------:R-:W0:Y:S01]  /*6e70*/  SHFL.BFLY PT, R6, R21, 0x2, 0x1f ;  /* 0x0c401f0015067f89 */ /* 0x000e2200000e0000 */
[----:B----4-:R-:W-:-:S03]  /*6e80*/  FADD.FTZ R215, R12, R215 ;  /* 0x000000d70cd77221 */ /* 0x010fc60000010000 */
[----:B------:R-:W4:Y:S01]  /*6e90*/  SHFL.BFLY PT, R9, R20, 0x2, 0x1f ;  /* 0x0c401f0014097f89 */ /* 0x000f2200000e0000 */
[----:B------:R-:W-:-:S03]  /*6ea0*/  FADD.FTZ R217, R14, R217 ;  /* 0x000000d90ed97221 */ /* 0x000fc60000010000 */
[----:B------:R-:W4:Y:S01]  /*6eb0*/  SHFL.BFLY PT, R11, R22, 0x2, 0x1f ;  /* 0x0c401f00160b7f89 */ /* 0x000f2200000e0000 */
[----:B------:R-:W-:-:S03]  /*6ec0*/  FADD.FTZ R221, R8, R221 ;  /* 0x000000dd08dd7221 */ /* 0x000fc60000010000 */
        /* <DEDUP_REMOVED lines=45> */
[----:B--2---:R-:W-:Y:S01]  /*71a0*/  FADD.FTZ R26, R26, R15 ;  /* 0x0000000f1a1a7221 */ /* 0x004fe20000010000 */
[----:B---3--:R-:W-:Y:S02]  /*71b0*/  FADD.FTZ R28, R28, R17 ;  /* 0x000000111c1c7221 */ /* 0x008fe40000010000 */
[----:B------:R-:W2:Y:S01]  /*71c0*/  SHFL.BFLY PT, R12, R29, 0x2, 0x1f ;  /* 0x0c401f001d0c7f89 */ /* 0x000ea200000e0000 */
[----:B0-----:R-:W-:-:S03]  /*71d0*/  FADD.FTZ R208, R208, R9 ;  /* 0x00000009d0d07221 */ /* 0x001fc60000010000 */
[----:B------:R-:W0:Y:S01]  /*71e0*/  SHFL.BFLY PT, R14, R31, 0x2, 0x1f ;  /* 0x0c401f001f0e7f89 */ /* 0x000e2200000e0000 */
[----:B----4-:R-:W-:-:S03]  /*71f0*/  FADD.FTZ R210, R210, R11 ;  /* 0x0000000bd2d27221 */ /* 0x010fc60000010000 */
[----:B------:R-:W3:Y:S01]  /*7200*/  SHFL.BFLY PT, R16, R33, 0x2, 0x1f ;  /* 0x0c401f0021107f89 */ /* 0x000ee200000e0000 */
[----:B------:R-:W-:-:S03]  /*7210*/  FADD.FTZ R212, R212, R21 ;  /* 0x00000015d4d47221 */ /* 0x000fc60000010000 */
[----:B------:R-:W4:Y:S01]  /*7220*/  SHFL.BFLY PT, R35, R32, 0x2, 0x1f ;  /* 0x0c401f0020237f89 */ /* 0x000f2200000e0000 */
[----:B------:R-:W-:-:S03]  /*7230*/  FADD.FTZ R226, R226, R19 ;  /* 0x00000013e2e27221 */ /* 0x000fc60000010000 */
[----:B------:R-:W4:Y:S01]  /*7240*/  SHFL.BFLY PT, R37, R204, 0x2, 0x1f ;  /* 0x0c401f00cc257f89 */ /* 0x000f2200000e0000 */
        /* <DEDUP_REMOVED lines=15> */
[----:B------:R-:W-:-:S03]  /*7340*/  FADD.FTZ R206, R206, R41 ;  /* 0x00000029cece7221 */ /* 0x000fc60000010000 */
        /* <DEDUP_REMOVED lines=33> */
[----:B---3--:R-:W-:Y:S01]  /*7560*/  FADD.FTZ R230, R230, R23 ;  /* 0x00000017e6e67221 */ /* 0x008fe20000010000 */
[----:B----4-:R-:W-:Y:S02]  /*7570*/  FADD.FTZ R56, R231, R56 ;  /* 0x00000038e7387221 */ /* 0x010fe40000010000 */
[----:B------:R-:W3:Y:S01]  /*7580*/  SHFL.BFLY PT, R9, R240, 0x1, 0x1f ;  /* 0x0c201f00f0097f89 */ /* 0x000ee200000e0000 */
        /* <DEDUP_REMOVED lines=9> */
[----:B------:R-:W0:Y:S04]  /*7620*/  SHFL.BFLY PT, R21, R10, 0x1, 0x1f ;  /* 0x0c201f000a157f89 */ /* 0x000e2800000e0000 */
[----:B------:R-:W0:Y:S01]  /*7630*/  SHFL.BFLY PT, R23, R26, 0x1, 0x1f ;  /* 0x0c201f001a177f89 */ /* 0x000e2200000e0000 */
[----:B---3--:R-:W-:-:S03]  /*7640*/  FADD.FTZ R9, R240, R9 ;  /* 0x00000009f0097221 */ /* 0x008fc60000010000 */
[----:B------:R-:W3:Y:S01]  /*7650*/  SHFL.BFLY PT, R27, R12, 0x1, 0x1f ;  /* 0x0c201f000c1b7f89 */ /* 0x000ee200000e0000 */
[----:B----4-:R-:W-:-:S03]  /*7660*/  FADD.FTZ R11, R6, R11 ;  /* 0x0000000b060b7221 */ /* 0x010fc60000010000 */
        /* <DEDUP_REMOVED lines=71> */
[----:B-1----:R-:W-:Y:S01]  /*7ae0*/  FADD.FTZ R87, R54, R87 ;  /* 0x0000005736577221 */ /* 0x002fe20000010000 */
[----:B------:R-:W-:Y:S01]  /*7af0*/  BAR.SYNC.DEFER_BLOCKING 0x0 ;  /* 0x0000000000007b1d */ /* 0x000fe20000010000 */
[----:B------:R-:W-:Y:S01]  /*7b00*/  FADD.FTZ R89, R230, R89 ;  /* 0x00000059e6597221 */ /* 0x000fe20000010000 */
[----:B--2---:R-:W-:Y:S01]  /*7b10*/  FADD.FTZ R91, R56, R91 ;  /* 0x0000005b385b7221 */ /* 0x004fe20000010000 */
[----:B0-----:R-:W-:Y:S01]  /*7b20*/  FADD.FTZ R93, R232, R3 ;  /* 0x00000003e85d7221 */ /* 0x001fe20000010000 */
[----:B------:R-:W-:Y:S01]  /*7b30*/  FADD.FTZ R95, R58, R95 ;  /* 0x0000005f3a5f7221 */ /* 0x000fe20000010000 */
        /* <DEDUP_REMOVED lines=51> */
.L_x_23258:
[----:B------:R-:W-:Y:S05]  /*7e70*/  BSYNC.RECONVERGENT B0 ;  /* 0x0000000000007941 */ /* 0x000fea0003800200 */
.L_x_23257:
        /* <DEDUP_REMOVED lines=99> */
.L_x_23260:
[----:B------:R-:W-:Y:S05]  /*84b0*/  BSYNC.RECONVERGENT B0 ;  /* 0x0000000000007941 */ /* 0x000fea0003800200 */
.L_x_23259:
        /* <DEDUP_REMOVED lines=51> */
.L_x_23262:
[----:B------:R-:W-:Y:S05]  /*87f0*/  BSYNC.RECONVERGENT B0 ;  /* 0x0000000000007941 */ /* 0x000fea0003800200 */
.L_x_23261:
        /* <DEDUP_REMOVED lines=99> */
.L_x_23264:
[----:B------:R-:W-:Y:S05]  /*8e30*/  BSYNC.RECONVERGENT B0 ;  /* 0x0000000000007941 */ /* 0x000fea0003800200 */
.L_x_23263:
        /* <DEDUP_REMOVED lines=66> */
.L_x_23265:
        /* <DEDUP_REMOVED lines=10> */
.L_x_26005:


//--------------------- .text._ZN4vllm25paged_attention_v1_kernelIffLi128ELi32ELi128ELNS_18Fp8KVCacheDataTypeE0ELb0EEEvPT_PKS2_PKT0_S8_ifPKiSA_iPKfiiiSC_SC_iiiii --------------------------
	.section	.text._ZN4vllm25paged_attention_v1_kernelIffLi128ELi32ELi128ELNS_18Fp8KVCacheDataTypeE0ELb0EEEvPT_PKS2_PKT0_S8_ifPKiSA_iPKfiiiSC_SC_iiiii,"ax",@progbits
	.align	128
        .global         _ZN4vllm25paged_attention_v1_kernelIffLi128ELi32ELi128ELNS_18Fp8KVCacheDataTypeE0ELb0EEEvPT_PKS2_PKT0_S8_ifPKiSA_iPKfiiiSC_SC_iiiii
        .type           _ZN4vllm25paged_attention_v1_kernelIffLi128ELi32ELi128ELNS_18Fp8KVCacheDataTypeE0ELb0EEEvPT_PKS2_PKT0_S8_ifPKiSA_iPKfiiiSC_SC_iiiii,@function
        .size           _ZN4vllm25paged_attention_v1_kernelIffLi128ELi32ELi128ELNS_18Fp8KVCacheDataTypeE0ELb0EEEvPT_PKS2_PKT0_S8_ifPKiSA_iPKfiiiSC_SC_iiiii,(.L_x_26006 - _ZN4vllm25paged_attention_v1_kernelIffLi128ELi32ELi128ELNS_18Fp8KVCacheDataTypeE0ELb0EEEvPT_PKS2_PKT0_S8_ifPKiSA_iPKfiiiSC_SC_iiiii)
        .other          _ZN4vllm25paged_attention_v1_kernelIffLi128ELi32ELi128ELNS_18Fp8KVCacheDataTypeE0ELb0EEEvPT_PKS2_PKT0_S8_ifPKiSA_iPKfiiiSC_SC_iiiii,@"STO_CUDA_ENTRY STV_DEFAULT"
_ZN4vllm25paged_attention_v1_kernelIffLi128ELi32ELi128ELNS_18Fp8KVCacheDataTypeE0ELb0EEEvPT_PKS2_PKT0_S8_ifPKiSA_iPKfiiiSC_SC_iiiii:
.text._ZN4vllm25paged_attention_v1_kernelIffLi128ELi32ELi128ELNS_18Fp8KVCacheDataTypeE0ELb0EEEvPT_PKS2_PKT0_S8_ifPKiSA_iPKfiiiSC_SC_iiiii:
        /* <DEDUP_REMOVED lines=30> */
[----:B-1----:R-:W0:Y:S02]  /*01e0*/  MUFU.RCP R2, R2 ;  /* 0x0000000200027308 */ /* 0x002e240000001000 */
[----:B0-----:R-:W-:-:S06]  /*01f0*/  IADD3 R8, PT, PT, R2, 0xffffffe, RZ ;  /* 0x0ffffffe02087810 */ /* 0x001fcc0007ffe0ff */
[----:B------:R0:W1:Y:S02]  /*0200*/  F2I.FTZ.U32.TRUNC.NTZ R9, R8 ;  /* 0x0000000800097305 */ /* 0x000064000021f000 */
[----:B0-----:R-:W-:Y:S01]  /*0210*/  HFMA2 R8, -RZ, RZ, 0, 0 ;  /* 0x00000000ff087431 */ /* 0x001fe200000001ff */
[----:B-1----:R-:W-:-:S05]  /*0220*/  IADD3 R12, PT, PT, RZ, -R9, RZ ;  /* 0x80000009ff0c7210 */ /* 0x002fca0007ffe0ff */
[----:B------:R-:W-:Y:S01]  /*0230*/  IMAD R17, R12, R11, RZ ;  /* 0x0000000b0c117224 */ /* 0x000fe200078e02ff */
        /* <DEDUP_REMOVED lines=8> */
[----:B------:R-:W-:Y:S02]  /*02c0*/  LOP3.LUT R2, R10, R15, RZ, 0x3c, !PT ;  /* 0x0000000f0a027212 */ /* 0x000fe400078e3cff */
[----:B------:R-:W-:Y:S01]  /*02d0*/  @!P2 IADD3 R9, PT, PT, R9, 0x1, RZ ;  /* 0x000000010909a810 */ /* 0x000fe20007ffe0ff */
[----:B------:R-:W0:Y:S01]  /*02e0*/  LDC.64 R10, c[0x0][0x3c0] ;  /* 0x0000f000ff0a7b82 */ /* 0x000e220000000a00 */
        /* <DEDUP_REMOVED lines=36> */
[----:B--2---:R-:W-:-:S04]  /*0530*/  IADD3 R12, PT, PT, R155, 0x1f, RZ ;  /* 0x0000001f9b0c7810 */ /* 0x004fc80007ffe0ff */
[----:B------:R-:W-:-:S04]  /*0540*/  SHF.R.S32.HI R13, RZ, 0x1f, R12 ;  /* 0x0000001fff0d7819 */ /* 0x000fc8000001140c */
[----:B------:R-:W-:-:S04]  /*0550*/  LEA.HI R13, R13, R12, RZ, 0x5 ;  /* 0x0000000c0d0d7211 */ /* 0x000fc800078f28ff */
[----:B------:R-:W-:Y:S02]  /*0560*/  SHF.R.S32.HI R13, RZ, 0x5, R13 ;  /* 0x00000005ff0d7819 */ /* 0x000fe4000001140d */
[----:B------:R-:W-:Y:S02]  /*0570*/  ISETP.NE.AND P0, PT, R14, RZ, PT ;  /* 0x000000ff0e00720c */ /* 0x000fe40003f05270 */
[----:B------:R-:W-:Y:S02]  /*0580*/  ISETP.GE.AND P2, PT, R154, R13, PT ;  /* 0x0000000d9a00720c */ /* 0x000fe40003f46270 */
[----:B-1----:R-:W-:-:S04]  /*0590*/  @!P1 LEA R10, R11, R10, 0x18 ;  /* 0x0000000a0b0a9211 */ /* 0x002fc800078ec0ff */
        /* <DEDUP_REMOVED lines=11> */
[----:B0-----:R-:W-:Y:S02]  /*0650*/  SHF.R.U32.HI R4, RZ, 0x3, R3 ;  /* 0x00000003ff047819 */ /* 0x001fe40000011603 */
        /* <DEDUP_REMOVED lines=10> */
[----:B------:R-:W-:Y:S01]  /*0700*/  MOV R152, 0xff7fffff ;  /* 0xff7fffff00987802 */ /* 0x000fe20000000f00 */
[----:B-1----:R-:W-:-:S03]  /*0710*/  ULEA UR8, UR5, UR4, 0x18 ;  /* 0x0000000405087291 */ /* 0x002fc6000f8ec0ff */
[----:B------:R-:W-:Y:S01]  /*0720*/  IADD3 R156, P1, PT, R136, R157, RZ ;  /* 0x0000009d889c7210 */ /* 0x000fe20007f3e0ff */
[----:B------:R-:W-:-:S03]  /*0730*/  UIADD3 UR4, UPT, UPT, UR4, 0x220, URZ ;  /* 0x0000022004047890 */ /* 0x000fc6000fffe0ff */
[----:B------:R-:W-:Y:S01]  /*0740*/  LEA.HI.X.SX32 R157, R136, RZ, 0x1, P1 ;  /* 0x000000ff889d7211 */ /* 0x000fe200008f0eff */
[----:B------:R-:W-:Y:S01]  /*0750*/  ULEA UR4, UR5, UR4, 0x18 ;  /* 0x0000000405047291 */ /* 0x000fe2000f8ec0ff */
[----:B------:R-:W0:Y:S04]  /*0760*/  LDS.128 R8, [UR8] ;  /* 0x00000008ff087984 */ /* 0x000e280008000c00 */
[----:B------:R-:W1:Y:S04]  /*0770*/  LDS.128 R12, [UR8+0x10] ;  /* 0x00001008ff0c7984 */ /* 0x000e680008000c00 */
        /* <DEDUP_REMOVED lines=29> */
[----:B------:R-:W0:Y:S01]  /*0950*/  LDS.128 R132, [UR8+0x1f0] ;  /* 0x0001f008ff847984 */ /* 0x000e220008000c00 */
[----:B------:R-:W1:Y:S02]  /*0960*/  LDCU.64 UR8, c[0x0][0x3a8] ;  /* 0x00007500ff0877ac */ /* 0x000e640008000a00 */
[----:B-1----:R-:W-:-:S04]  /*0970*/  IADD3 R4, P0, PT, R4, UR8, RZ ;  /* 0x0000000804047c10 */ /* 0x002fc8000ff1e0ff */
[----:B------:R-:W-:Y:S02]  /*0980*/  IADD3.X R3, PT, PT, R5, UR9, RZ, P0, !PT ;  /* 0x0000000905037c10 */ /* 0x000fe400087fe4ff */
[C---:B------:R-:W-:Y:S02]  /*0990*/  IADD3 R5, PT, PT, R6.reuse, 0x1, RZ ;  /* 0x0000000106057810 */ /* 0x040fe40007ffe0ff */
[----:B--234-:R-:W-:-:S07]  /*09a0*/  LEA R6, R6, UR4, 0x2 ;  /* 0x0000000406067c11 */ /* 0x01cfce000f8e10ff */
.L_x_23268:
[----:B------:R-:W-:Y:S02]  /*09b0*/  MOV R160, R4 ;  /* 0x0000000400a07202 */ /* 0x000fe40000000f00 */
[----:B------:R-:W-:-:S05]  /*09c0*/  MOV R161, R3 ;  /* 0x0000000300a17202 */ /* 0x000fca0000000f00 */
[----:B------:R-:W2:Y:S02]  /*09d0*/  LDG.E.CONSTANT R137, desc[UR6][R160.64] ;  /* 0x00000006a0897981 */ /* 0x000ea4000c1e9900 */
[----:B--2---:R-:W-:-:S03]  /*09e0*/  IMAD.WIDE R136, R137, UR11, R156 ;  /* 0x0000000b89887c25 */ /* 0x004fc6000f8e029c */
[----:B------:R-:W-:-:S04]  /*09f0*/  LEA R158, P0, R136, UR12, 0x2 ;  /* 0x0000000c889e7c11 */ /* 0x000fc8000f8010ff */
[----:B------:R-:W-:-:S05]  /*0a00*/  LEA.HI.X R159, R136, UR13, R137, 0x2, P0 ;  /* 0x0000000d889f7c11 */ /* 0x000fca00080f1489 */
[----:B------:R-:W2:Y:S04]  /*0a10*/  LDG.E.128.CONSTANT R136, desc[UR6][R158.64+0x200] ;  /* 0x000200069e887981 */ /* 0x000ea8000c1e9d00 */
[----:B------:R-:W0:Y:S04]  /*0a20*/  LDG.E.128.CONSTANT R140, desc[UR6][R158.64] ;  /* 0x000000069e8c7981 */ /* 0x000e28000c1e9d00 */
[----:B------:R-:W3:Y:S04]  /*0a30*/  LDG.E.128.CONSTANT R144, desc[UR6][R158.64+0x400] ;  /* 0x000400069e907981 */ /* 0x000ee8000c1e9d00 */
[----:B------:R-:W4:Y:S01]  /*0a40*/  LDG.E.128.CONSTANT R148, desc[UR6][R158.64+0x600] ;  /* 0x000600069e947981 */ /* 0x000f22000c1e9d00 */
[----:B--2---:R-:W-:Y:S01]  /*0a50*/  FMUL.FTZ R163, R12, R136 ;  /* 0x000000880ca37220 */ /* 0x004fe20000410000 */
[----:B------:R-:W-:Y:S01]  /*0a60*/  FMUL.FTZ R136, R13, R137 ;  /* 0x000000890d887220 */ /* 0x000fe20000410000 */
[----:B------:R-:W-:Y:S01]  /*0a70*/  FMUL.FTZ R137, R14, R138 ;  /* 0x0000008a0e897220 */ /* 0x000fe20000410000 */
[----:B------:R-:W-:Y:S01]  /*0a80*/  FMUL.FTZ R138, R15, R139 ;  /* 0x0000008b0f8a7220 */ /* 0x000fe20000410000 */
[----:B0-----:R-:W-:Y:S01]  /*0a90*/  FFMA.FTZ R163, R8, R140, R163 ;  /* 0x0000008c08a37223 */ /* 0x001fe200000100a3 */
        /* <DEDUP_REMOVED lines=11> */
[----:B------:R-:W3:Y:S01]  /*0b50*/  LDG.E.128.CONSTANT R144, desc[UR6][R158.64+0xc00] ;  /* 0x000c00069e907981 */ /* 0x000ee2000c1e9d00 */
[----:B------:R-:W-:-:S03]  /*0b60*/  FFMA.FTZ R161, R20, R148, R161 ;  /* 0x0000009414a17223 */ /* 0x000fc600000100a1 */
[----:B------:R-:W4:Y:S04]  /*0b70*/  LDG.E.128.CONSTANT R136, desc[UR6][R158.64+0x800] ;  /* 0x000800069e887981 */ /* 0x000f28000c1e9d00 */
[----:B------:R-:W5:Y:S01]  /*0b80*/  LDG.E.128.CONSTANT R148, desc[UR6][R158.64+0xe00] ;  /* 0x000e00069e947981 */ /* 0x000f62000c1e9d00 */
[----:B----4-:R-:W-:Y:S01]  /*0b90*/  FFMA.FTZ R161, R24, R136, R161 ;  /* 0x0000008818a17223 */ /* 0x010fe200000100a1 */
[----:B------:R-:W-:Y:S01]  /*0ba0*/  FFMA.FTZ R160, R25, R137, R160 ;  /* 0x0000008919a07223 */ /* 0x000fe200000100a0 */
[----:B------:R-:W-:Y:S01]  /*0bb0*/  FFMA.FTZ R163, R26, R138, R163 ;  /* 0x0000008a1aa37223 */ /* 0x000fe200000100a3 */
[----:B------:R-:W-:Y:S02]  /*0bc0*/  FFMA.FTZ R162, R27, R139, R162 ;  /* 0x0000008b1ba27223 */ /* 0x000fe400000100a2 */
[----:B------:R-:W4:Y:S01]  /*0bd0*/  LDG.E.128.CONSTANT R136, desc[UR6][R158.64+0x1000] ;  /* 0x001000069e887981 */ /* 0x000f22000c1e9d00 */
        /* <DEDUP_REMOVED lines=8> */
[----:B------:R-:W-:Y:S02]  /*0c60*/  FFMA.FTZ R162, R35, R147, R162 ;  /* 0x0000009323a27223 */ /* 0x000fe400000100a2 */
[----:B------:R-:W3:Y:S01]  /*0c70*/  LDG.E.128.CONSTANT R144, desc[UR6][R158.64+0x1400] ;  /* 0x001400069e907981 */ /* 0x000ee2000c1e9d00 */
[----:B-----5:R-:W-:Y:S01]  /*0c80*/  FFMA.FTZ R161, R36, R148, R161 ;  /* 0x0000009424a17223 */ /* 0x020fe200000100a1 */
[----:B------:R-:W-:Y:S01]  /*0c90*/  FFMA.FTZ R160, R37, R149, R160 ;  /* 0x0000009525a07223 */ /* 0x000fe200000100a0 */
[----:B------:R-:W-:Y:S01]  /*0ca0*/  FFMA.FTZ R163, R38, R150, R163 ;  /* 0x0000009626a37223 */ /* 0x000fe200000100a3 */
[----:B------:R-:W-:-:S02]  /*0cb0*/  FFMA.FTZ R162, R39, R151, R162 ;  /* 0x0000009727a27223 */ /* 0x000fc400000100a2 */
        /* <DEDUP_REMOVED lines=101> */
[----:B------:R-:W-:Y:S02]  /*1310*/  IADD3 R154, PT, PT, R154, 0x4, RZ ;  /* 0x000000049a9a7810 */ /* 0x000fe40007ffe0ff */
[----:B------:R-:W-:-:S04]  /*1320*/  IADD3 R4, P2, PT, R4, 0x10, RZ ;  /* 0x0000001004047810 */ /* 0x000fc80007f5e0ff */
[----:B------:R-:W-:Y:S01]  /*1330*/  IADD3.X R3, PT, PT, RZ, R3, RZ, P2, !PT ;  /* 0x00000003ff037210 */ /* 0x000fe200017fe4ff */
[----:B----4-:R-:W-:Y:S01]  /*1340*/  FFMA.FTZ R161, R120, R136, R161 ;  /* 0x0000008878a17223 */ /* 0x010fe200000100a1 */
[----:B------:R-:W-:-:S04]  /*1350*/  IADD3 R136, PT, PT, R7, 0x1, RZ ;  /* 0x0000000107887810 */ /* 0x000fc80007ffe0ff */
[----:B------:R-:W-:Y:S01]  /*1360*/  I2FP.F32.S32 R136, R136 ;  /* 0x0000008800887245 */ /* 0x000fe20000201400 */
[----:B------:R-:W-:-:S04]  /*1370*/  FFMA.FTZ R160, R121, R137, R160 ;  /* 0x0000008979a07223 */ /* 0x000fc800000100a0 */
[----:B------:R-:W-:Y:S01]  /*1380*/  FMUL.FTZ R136, R136, R153 ;  /* 0x0000009988887220 */ /* 0x000fe20000410000 */
[----:B------:R-:W-:Y:S01]  /*1390*/  FFMA.FTZ R163, R122, R138, R163 ;  /* 0x0000008a7aa37223 */ /* 0x000fe200000100a3 */
[----:B--2---:R-:W-:Y:S01]  /*13a0*/  FFMA.FTZ R161, R124, R140, R161 ;  /* 0x0000008c7ca17223 */ /* 0x004fe200000100a1 */
[----:B------:R-:W-:Y:S02]  /*13b0*/  FFMA.FTZ R160, R125, R141, R160 ;  /* 0x0000008d7da07223 */ /* 0x000fe400000100a0 */
[----:B------:R-:W-:Y:S02]  /*13c0*/  FSEL R137, R136, RZ, P3 ;  /* 0x000000ff88897208 */ /* 0x000fe40001800000 */
[----:B------:R-:W-:Y:S01]  /*13d0*/  IADD3 R136, PT, PT, R5, -0x1, RZ ;  /* 0xffffffff05887810 */ /* 0x000fe20007ffe0ff */
[----:B------:R-:W-:Y:S01]  /*13e0*/  FFMA.FTZ R162, R123, R139, R162 ;  /* 0x0000008b7ba27223 */ /* 0x000fe200000100a2 */
[----:B------:R-:W-:Y:S01]  /*13f0*/  FFMA.FTZ R163, R126, R142, R163 ;  /* 0x0000008e7ea37223 */ /* 0x000fe200000100a3 */
[----:B---3--:R-:W-:Y:S01]  /*1400*/  FFMA.FTZ R161, R128, R144, R161 ;  /* 0x0000009080a17223 */ /* 0x008fe200000100a1 */
[----:B------:R-:W-:Y:S01]  /*1410*/  ISETP.GE.AND P0, PT, R136, R155, PT ;  /* 0x0000009b8800720c */ /* 0x000fe20003f06270 */
[----:B------:R-:W-:Y:S01]  /*1420*/  FFMA.FTZ R160, R129, R145, R160 ;  /* 0x0000009181a07223 */ /* 0x000fe200000100a0 */
[----:B------:R-:W-:Y:S01]  /*1430*/  IADD3 R136, PT, PT, R155, 0x1f, RZ ;  /* 0x0000001f9b887810 */ /* 0x000fe20007ffe0ff */
[----:B------:R-:W-:Y:S01]  /*1440*/  FFMA.FTZ R162, R127, R143, R162 ;  /* 0x0000008f7fa27223 */ /* 0x000fe200000100a2 */
[----:B------:R-:W-:Y:S01]  /*1450*/  FFMA.FTZ R163, R130, R146, R163 ;  /* 0x0000009282a37223 */ /* 0x000fe200000100a3 */
[----:B-----5:R-:W-:Y:S01]  /*1460*/  FFMA.FTZ R148, R132, R148, R161 ;  /* 0x0000009484947223 */ /* 0x020fe200000100a1 */
        /* <DEDUP_REMOVED lines=19> */
.L_x_23267:
[----:B------:R-:W-:Y:S05]  /*15a0*/  BSYNC.RECONVERGENT B0 ;  /* 0x0000000000007941 */ /* 0x000fea0003800200 */
.L_x_23266:
[----:B------:R-:W1:Y:S01]  /*15b0*/  SHFL.BFLY PT, R3, R152, 0x10, 0x1f ;  /* 0x0e001f0098037f89 */ /* 0x000e6200000e0000 */
[----:B------:R-:W2:Y:S01]  /*15c0*/  S2UR UR10, SR_CgaCtaId ;  /* 0x00000000000a79c3 */ /* 0x000ea20000008800 */
[----:B------:R-:W-:Y:S01]  /*15d0*/  UMOV UR5, 0x400 ;  /* 0x0000040000057882 */ /* 0x000fe20000000000 */
[----:B0-----:R-:W-:Y:S01]  /*15e0*/  MOV R10, 0xff7fffff ;  /* 0xff7fffff000a7802 */ /* 0x001fe20000000f00 */
[----:B------:R-:W-:Y:S01]  /*15f0*/  UIADD3 UR4, UPT, UPT, UR5, 0x200, URZ ;  /* 0x0000020005047890 */ /* 0x000fe2000fffe0ff */
[----:B------:R-:W-:Y:S01]  /*1600*/  BSSY.RECONVERGENT B0, `(.L_x_23269) ;  /* 0x0000101000007945 */ /* 0x000fe20003800200 */
[----:B-1----:R-:W-:Y:S02]  /*1610*/  FMNMX.FTZ R3, R3, R152, !PT ;  /* 0x0000009803037209 */ /* 0x002fe40007810000 */
[----:B--2---:R-:W-:-:S03]  /*1620*/  ULEA UR4, UR10, UR4, 0x18 ;  /* 0x000000040a047291 */ /* 0x004fc6000f8ec0ff */
        /* <DEDUP_REMOVED lines=25> */
[----:B------:R-:W-:-:S03]  /*17c0*/  LOP3.LUT R6, R3, 0xffffffe0, RZ, 0xc0, !PT ;  /* 0xffffffe003067812 */ /* 0x000fc600078ec0ff */
[----:B------:R0:W1:Y:S01]  /*17d0*/  SHFL.IDX PT, R30, R11, RZ, 0x1f ;  /* 0x00001fff0b1e7589 */ /* 0x00006200000e0000 */
        /* <DEDUP_REMOVED lines=20> */
.L_x_23273:
        /* <DEDUP_REMOVED lines=11> */
.L_x_23272:
[----:B------:R-:W-:Y:S05]  /*19d0*/  BSYNC.RECONVERGENT B1 ;  /* 0x0000000000017941 */ /* 0x000fea0003800200 */
.L_x_23271:
        /* <DEDUP_REMOVED lines=12> */
.L_x_23276:
        /* <DEDUP_REMOVED lines=100> */
.L_x_23275:
[----:B------:R-:W-:Y:S05]  /*20e0*/  BSYNC.RECONVERGENT B1 ;  /* 0x0000000000017941 */ /* 0x000fea0003800200 */
.L_x_23274:
        /* <DEDUP_REMOVED lines=55> */
.L_x_23278:
[----:B------:R-:W-:Y:S05]  /*2460*/  BSYNC.RECONVERGENT B1 ;  /* 0x0000000000017941 */ /* 0x000fea0003800200 */
.L_x_23277:
        /* <DEDUP_REMOVED lines=26> */
.L_x_23270:
[----:B------:R-:W-:Y:S05]  /*2610*/  BSYNC.RECONVERGENT B0 ;  /* 0x0000000000007941 */ /* 0x000fea0003800200 */
.L_x_23269:
        /* <DEDUP_REMOVED lines=40> */
.L_x_23283:
[----:B------:R-:W0:Y:S01]  /*28a0*/  LDS R8, [R9] ;  /* 0x0000000009087984 */ /* 0x000e220000000800 */
[----:B------:R-:W-:-:S04]  /*28b0*/  IADD3 R10, PT, PT, R10, 0x1, RZ ;  /* 0x000000010a0a7810 */ /* 0x000fc80007ffe0ff */
[----:B------:R-:W-:Y:S01]  /*28c0*/  ISETP.NE.AND P0, PT, R10, RZ, PT ;  /* 0x000000ff0a00720c */ /* 0x000fe20003f05270 */
[----:B0-----:R-:W-:-:S05]  /*28d0*/  FMUL.FTZ R8, R8, R33 ;  /* 0x0000002108087220 */ /* 0x001fca0000410000 */
[----:B------:R0:W-:Y:S02]  /*28e0*/  STS [R9], R8 ;  /* 0x0000000809007388 */ /* 0x0001e40000000800 */
[----:B0-----:R-:W-:-:S05]  /*28f0*/  IADD3 R9, PT, PT, R9, 0x200, RZ ;  /* 0x0000020009097810 */ /* 0x001fca0007ffe0ff */
[----:B------:R-:W-:Y:S05]  /*2900*/  @P0 BRA `(.L_x_23283) ;  /* 0xfffffffc00e40947 */ /* 0x000fea000383ffff */
.L_x_23282:
[----:B------:R-:W-:Y:S05]  /*2910*/  BSYNC.RECONVERGENT B1 ;  /* 0x0000000000017941 */ /* 0x000fea0003800200 */
.L_x_23281:
        /* <DEDUP_REMOVED lines=12> */
.L_x_23286:
        /* <DEDUP_REMOVED lines=52> */
.L_x_23285:
[----:B------:R-:W-:Y:S05]  /*2d20*/  BSYNC.RECONVERGENT B1 ;  /* 0x0000000000017941 */ /* 0x000fea0003800200 */
.L_x_23284:
        /* <DEDUP_REMOVED lines=31> */
.L_x_23288:
[----:B------:R-:W-:Y:S05]  /*2f20*/  BSYNC.RECONVERGENT B1 ;  /* 0x0000000000017941 */ /* 0x000fea0003800200 */
.L_x_23287:
        /* <DEDUP_REMOVED lines=14> */
.L_x_23280:
[----:B------:R-:W-:Y:S05]  /*3010*/  BSYNC.RECONVERGENT B0 ;  /* 0x0000000000007941 */ /* 0x000fea0003800200 */
.L_x_23279:
[----:B------:R-:W-:Y:S01]  /*3020*/  SHF.R.S32.HI R3, RZ, 0x5, R3 ;  /* 0x00000005ff037819 */ /* 0x000fe20000011403 */
[----:B------:R-:W-:Y:S01]  /*3030*/  BAR.SYNC.DEFER_BLOCKING 0x0 ;  /* 0x0000000000007b1d */ /* 0x000fe20000010000 */
[----:B------:R-:W-:Y:S01]  /*3040*/  HFMA2 R154, -RZ, RZ, 0, 0 ;  /* 0x00000000ff9a7431 */ /* 0x000fe200000001ff */
[----:B------:R-:W-:Y:S02]  /*3050*/  LOP3.LUT P0, RZ, R5, 0x7, RZ, 0xc0, !PT ;  /* 0x0000000705ff7812 */ /* 0x000fe4000780c0ff */
[----:B-----5:R-:W-:Y:S02]  /*3060*/  CS2R R152, SRZ ;  /* 0x0000000000987805 */ /* 0x020fe4000001ff00 */
[----:B------:R-:W-:Y:S02]  /*3070*/  ISETP.GE.AND P1, PT, R4, R3, PT ;  /* 0x000000030400720c */ /* 0x000fe40003f26270 */
[----:B------:R-:W-:Y:S01]  /*3080*/  CS2R R150, SRZ ;  /* 0x0000000000967805 */ /* 0x000fe2000001ff00 */
[----:B------:R-:W3:Y:S01]  /*3090*/  LDCU UR14, c[0x0][0x3cc] ;  /* 0x00007980ff0e77ac */ /* 0x000ee20008000800 */
[----:B------:R-:W-:Y:S01]  /*30a0*/  BSSY.RECONVERGENT B0, `(.L_x_23289) ;  /* 0x000023c000007945 */ /* 0x000fe20003800200 */
[----:B------:R-:W-:-:S02]  /*30b0*/  CS2R R148, SRZ ;  /* 0x0000000000947805 */ /* 0x000fc4000001ff00 */
[----:B------:R-:W-:Y:S01]  /*30c0*/  CS2R R146, SRZ ;  /* 0x0000000000927805 */ /* 0x000fe2000001ff00 */
[----:B------:R-:W4:Y:S01]  /*30d0*/  LDCU.64 UR8, c[0x0][0x398] ;  /* 0x00007300ff0877ac */ /* 0x000f220008000a00 */
[----:B------:R-:W-:Y:S02]  /*30e0*/  MOV R145, RZ ;  /* 0x000000ff00917202 */ /* 0x000fe40000000f00 */
[----:B--2---:R-:W-:Y:S02]  /*30f0*/  CS2R R6, SRZ ;  /* 0x0000000000067805 */ /* 0x004fe4000001ff00 */
[----:B------:R-:W-:Y:S02]  /*3100*/  CS2R R8, SRZ ;  /* 0x0000000000087805 */ /* 0x000fe4000001ff00 */
[----:B0-----:R-:W-:Y:S02]  /*3110*/  CS2R R10, SRZ ;  /* 0x00000000000a7805 */ /* 0x001fe4000001ff00 */
        /* <DEDUP_REMOVED lines=8> */
[----:B------:R-:W-:Y:S01]  /*31a0*/  LOP3.LUT R140, R5, 0x3c0, RZ, 0xc0, !PT ;  /* 0x000003c0058c7812 */ /* 0x000fe200078ec0ff */
[----:B---34-:R-:W-:Y:S06]  /*31b0*/  @P1 BRA `(.L_x_23290) ;  /* 0x0000002000a81947 */ /* 0x018fec0003800000 */
[----:B------:R-:W0:Y:S01]  /*31c0*/  LDCU UR4, c[0x0][0x3b8] ;  /* 0x00007700ff0477ac */ /* 0x000e220008000800 */
[----:B------:R-:W-:Y:S02]  /*31d0*/  SHF.R.U32.HI R16, RZ, 0x3, R5 ;  /* 0x00000003ff107819 */ /* 0x000fe40000011605 */
[----:B------:R-:W-:Y:S01]  /*31e0*/  MOV R17, RZ ;  /* 0x000000ff00117202 */ /* 0x000fe20000000f00 */
[----:B------:R-:W2:Y:S01]  /*31f0*/  LDCU.64 UR12, c[0x0][0x3a8] ;  /* 0x00007500ff0c77ac */ /* 0x000ea20008000a00 */
[----:B------:R-:W-:Y:S02]  /*3200*/  LOP3.LUT R16, R16, 0x7c, RZ, 0xc0, !PT ;  /* 0x0000007c10107812 */ /* 0x000fe400078ec0ff */
[C---:B------:R-:W-:Y:S01]  /*3210*/  IADD3 R141, PT, PT, R4.reuse, 0x1, RZ ;  /* 0x00000001048d7810 */ /* 0x040fe20007ffe0ff */
        /* <DEDUP_REMOVED lines=20> */
.L_x_23291:
[----:B------:R-:W2:Y:S01]  /*3360*/  LDG.E.CONSTANT R17, desc[UR6][R142.64] ;  /* 0x000000068e117981 */ /* 0x000ea2000c1e9900 */
[----:B------:R-:W-:-:S03]  /*3370*/  ISETP.NE.AND P3, PT, R144, -0x1, PT ;  /* 0xffffffff9000780c */ /* 0x000fc60003f65270 */
[----:B------:R-:W0:Y:S01]  /*3380*/  LDS.128 R76, [R157] ;  /* 0x000000009d4c7984 */ /* 0x000e220000000c00 */
        /* <DEDUP_REMOVED lines=13> */
[----:B-1----:R-:W5:Y:S04]  /*3460*/  LDG.E.128.CONSTANT R28, desc[UR6][R162.64+0x1000] ;  /* 0x00100006a21c7981 */ /* 0x002f68000c1e9d00 */
        /* <DEDUP_REMOVED lines=11> */
[----:B------:R-:W-:-:S02]  /*3520*/  @!P3 IADD3 R80, PT, PT, R158, 0x2, RZ ;  /* 0x000000029e50b810 */ /* 0x000fc40007ffe0ff */
[----:B------:R-:W-:Y:S01]  /*3530*/  IADD3 R124, PT, PT, R158, -0x1, RZ ;  /* 0xffffffff9e7c7810 */ /* 0x000fe20007ffe0ff */
[----:B------:R-:W5:Y:S01]  /*3540*/  LDG.E.128.CONSTANT R104, desc[UR6][R162.64+0x3400] ;  /* 0x00340006a2687981 */ /* 0x000f62000c1e9d00 */
[-C--:B------:R-:W-:Y:S02]  /*3550*/  @!P3 ISETP.GE.AND P5, PT, R80, R155.reuse, PT ;  /* 0x0000009b5000b20c */ /* 0x080fe40003fa6270 */
[C---:B------:R-:W-:Y:S01]  /*3560*/  @!P3 IADD3 R84, PT, PT, R158.reuse, 0x1, RZ ;  /* 0x000000019e54b810 */ /* 0x040fe20007ffe0ff */
[----:B------:R-:W5:Y:S01]  /*3570*/  LDG.E.128.CONSTANT R80, desc[UR6][R162.64+0x2800] ;  /* 0x00280006a2507981 */ /* 0x000f62000c1e9d00 */
[----:B------:R-:W-:Y:S02]  /*3580*/  @!P3 IADD3 R86, PT, PT, R158, 0x2, RZ ;  /* 0x000000029e56b810 */ /* 0x000fe40007ffe0ff */
[----:B------:R-:W-:Y:S02]  /*3590*/  @!P3 ISETP.GE.AND P6, PT, R124, R155, PT ;  /* 0x0000009b7c00b20c */ /* 0x000fe40003fc6270 */
[----:B------:R-:W-:-:S02]  /*35a0*/  @!P3 IADD3 R88, PT, PT, R158, 0x1, RZ ;  /* 0x000000019e58b810 */ /* 0x000fc40007ffe0ff */
[-C--:B------:R-:W-:Y:S02]  /*35b0*/  @!P3 ISETP.GE.AND P2, PT, R84, R155.reuse, PT ;  /* 0x0000009b5400b20c */ /* 0x080fe40003f46270 */
[-C--:B------:R-:W-:Y:S02]  /*35c0*/  @!P3 ISETP.GE.AND P1, PT, R86, R155.reuse, PT ;  /* 0x0000009b5600b20c */ /* 0x080fe40003f26270 */
[----:B------:R-:W-:Y:S02]  /*35d0*/  @!P3 ISETP.GE.AND P4, PT, R88, R155, PT ;  /* 0x0000009b5800b20c */ /* 0x000fe40003f86270 */
[C---:B------:R-:W-:Y:S02]  /*35e0*/  @!P3 IADD3 R88, PT, PT, R158.reuse, 0x2, RZ ;  /* 0x000000029e58b810 */ /* 0x040fe40007ffe0ff */
[C---:B------:R-:W-:Y:S02]  /*35f0*/  @!P3 IADD3 R90, PT, PT, R158.reuse, 0x1, RZ ;  /* 0x000000019e5ab810 */ /* 0x040fe40007ffe0ff */
[----:B------:R-:W-:-:S02]  /*3600*/  @!P3 IADD3 R92, PT, PT, R158, 0x2, RZ ;  /* 0x000000029e5cb810 */ /* 0x000fc40007ffe0ff */
[----:B------:R-:W-:Y:S02]  /*3610*/  @!P3 IADD3 R100, PT, PT, R158, 0x1, RZ ;  /* 0x000000019e64b810 */ /* 0x000fe40007ffe0ff */
[----:B--2---:R-:W-:Y:S02]  /*3620*/  @!P3 FSEL R96, R96, RZ, !P6 ;  /* 0x000000ff6060b208 */ /* 0x004fe40007000000 */
[----:B------:R-:W-:Y:S02]  /*3630*/  @!P3 FSEL R99, R99, RZ, !P5 ;  /* 0x000000ff6363b208 */ /* 0x000fe40006800000 */
[-C--:B------:R-:W-:Y:S02]  /*3640*/  @!P3 ISETP.GE.AND P6, PT, R158, R155.reuse, PT ;  /* 0x0000009b9e00b20c */ /* 0x080fe40003fc6270 */
[----:B------:R-:W-:Y:S02]  /*3650*/  @!P3 ISETP.GE.AND P5, PT, R84, R155, PT ;  /* 0x0000009b5400b20c */ /* 0x000fe40003fa6270 */
[----:B------:R-:W2:Y:S01]  /*3660*/  LDG.E.128.CONSTANT R84, desc[UR6][R162.64+0x2a00] ;  /* 0x002a0006a2547981 */ /* 0x000ea2000c1e9d00 */
[----:B------:R-:W-:-:S02]  /*3670*/  @!P3 FSEL R97, R97, RZ, !P6 ;  /* 0x000000ff6161b208 */ /* 0x000fc40007000000 */
[----:B------:R-:W-:Y:S02]  /*3680*/  @!P3 FSEL R98, R98, RZ, !P2 ;  /* 0x000000ff6262b208 */ /* 0x000fe40005000000 */
[-C--:B------:R-:W-:Y:S02]  /*3690*/  @!P3 ISETP.GE.AND P6, PT, R124, R155.reuse, PT ;  /* 0x0000009b7c00b20c */ /* 0x080fe40003fc6270 */
[----:B------:R-:W-:Y:S02]  /*36a0*/  @!P3 ISETP.GE.AND P2, PT, R158, R155, PT ;  /* 0x0000009b9e00b20c */ /* 0x000fe40003f46270 */
[----:B---3--:R-:W-:Y:S02]  /*36b0*/  @!P3 FSEL R108, R108, RZ, !P6 ;  /* 0x000000ff6c6cb208 */ /* 0x008fe40007000000 */
[----:B------:R-:W-:Y:S02]  /*36c0*/  @!P3 FSEL R109, R109, RZ, !P2 ;  /* 0x000000ff6d6db208 */ /* 0x000fe40005000000 */
[----:B------:R-:W-:-:S02]  /*36d0*/  @!P3 FSEL R110, R110, RZ, !P4 ;  /* 0x000000ff6e6eb208 */ /* 0x000fc40006000000 */
[-C--:B------:R-:W-:Y:S02]  /*36e0*/  @!P3 ISETP.GE.AND P6, PT, R88, R155.reuse, PT ;  /* 0x0000009b5800b20c */ /* 0x080fe40003fc6270 */
[-C--:B------:R-:W-:Y:S02]  /*36f0*/  @!P3 ISETP.GE.AND P2, PT, R90, R155.reuse, PT ;  /* 0x0000009b5a00b20c */ /* 0x080fe40003f46270 */
[----:B------:R-:W-:Y:S01]  /*3700*/  @!P3 ISETP.GE.AND P4, PT, R124, R155, PT ;  /* 0x0000009b7c00b20c */ /* 0x000fe20003f86270 */
[----:B------:R-:W3:Y:S01]  /*3710*/  LDG.E.128.CONSTANT R88, desc[UR6][R162.64+0x2c00] ;  /* 0x002c0006a2587981 */ /* 0x000ee2000c1e9d00 */
[----:B------:R-:W-:Y:S01]  /*3720*/  @!P3 FSEL R111, R111, RZ, !P1 ;  /* 0x000000ff6f6fb208 */ /* 0x000fe20004800000 */
[C---:B0-----:R-:W-:Y:S01]  /*3730*/  FMUL.FTZ R97, R77.reuse, R97 ;  /* 0x000000614d617220 */ /* 0x041fe20000410000 */
[----:B------:R-:W-:Y:S01]  /*3740*/  @!P3 ISETP.GE.AND P1, PT, R92, R155, PT ;  /* 0x0000009b5c00b20c */ /* 0x000fe20003f26270 */
[----:B------:R-:W-:Y:S01]  /*3750*/  FMUL.FTZ R109, R77, R109 ;  /* 0x0000006d4d6d7220 */ /* 0x000fe20000410000 */
[----:B----4-:R-:W-:Y:S01]  /*3760*/  @!P3 FSEL R112, R112, RZ, !P4 ;  /* 0x000000ff7070b208 */ /* 0x010fe20006000000 */
[----:B------:R-:W-:Y:S01]  /*3770*/  FFMA.FTZ R97, R76, R96, R97 ;  /* 0x000000604c617223 */ /* 0x000fe20000010061 */
[----:B------:R-:W-:-:S02]  /*3780*/  @!P3 ISETP.GE.AND P4, PT, R158, R155, PT ;  /* 0x0000009b9e00b20c */ /* 0x000fc40003f86270 */
[----:B------:R-:W-:Y:S01]  /*3790*/  @!P3 IADD3 R92, PT, PT, R158, 0x1, RZ ;  /* 0x000000019e5cb810 */ /* 0x000fe20007ffe0ff */
[----:B------:R-:W-:Y:S01]  /*37a0*/  FFMA.FTZ R98, R78, R98, R97 ;  /* 0x000000624e627223 */ /* 0x000fe20000010061 */
[----:B------:R-:W-:Y:S01]  /*37b0*/  @!P3 FSEL R113, R113, RZ, !P4 ;  /* 0x000000ff7171b208 */ /* 0x000fe20006000000 */
[----:B------:R-:W-:Y:S01]  /*37c0*/  FFMA.FTZ R97, R76, R108, R109 ;  /* 0x0000006c4c617223 */ /* 0x000fe2000001006d */
[-C--:B------:R-:W-:Y:S02]  /*37d0*/  @!P3 ISETP.GE.AND P4, PT, R92, R155.reuse, PT ;  /* 0x0000009b5c00b20c */ /* 0x080fe40003f86270 */
[----:B------:R-:W4:Y:S01]  /*37e0*/  LDG.E.128.CONSTANT R92, desc[UR6][R162.64+0x2e00] ;  /* 0x002e0006a25c7981 */ /* 0x000f22000c1e9d00 */
[----:B------:R-:W-:Y:S02]  /*37f0*/  @!P3 FSEL R115, R115, RZ, !P6 ;  /* 0x000000ff7373b208 */ /* 0x000fe40007000000 */
[----:B------:R-:W-:Y:S02]  /*3800*/  @!P3 FSEL R114, R114, RZ, !P5 ;  /* 0x000000ff7272b208 */ /* 0x000fe40006800000 */
[----:B------:R-:W-:-:S02]  /*3810*/  @!P3 ISETP.GE.AND P6, PT, R158, R155, PT ;  /* 0x0000009b9e00b20c */ /* 0x000fc40003fc6270 */
[----:B------:R-:W-:Y:S02]  /*3820*/  @!P3 ISETP.GE.AND P5, PT, R124, R155, PT ;  /* 0x0000009b7c00b20c */ /* 0x000fe40003fa6270 */
[----:B------:R-:W-:Y:S02]  /*3830*/  @!P3 IADD3 R96, PT, PT, R158, 0x2, RZ ;  /* 0x000000029e60b810 */ /* 0x000fe40007ffe0ff */
[----:B-----5:R-:W-:Y:S01]  /*3840*/  @!P3 FSEL R117, R117, RZ, !P6 ;  /* 0x000000ff7575b208 */ /* 0x020fe20007000000 */
[----:B------:R-:W-:Y:S01]  /*3850*/  FFMA.FTZ R109, R79, R99, R98 ;  /* 0x000000634f6d7223 */ /* 0x000fe20000010062 */
[----:B------:R-:W-:Y:S01]  /*3860*/  @!P3 FSEL R116, R116, RZ, !P5 ;  /* 0x000000ff7474b208 */ /* 0x000fe20006800000 */
[----:B------:R-:W-:Y:S01]  /*3870*/  FFMA.FTZ R110, R78, R110, R97 ;  /* 0x0000006e4e6e7223 */ /* 0x000fe20000010061 */
[----:B------:R-:W-:Y:S02]  /*3880*/  @!P3 ISETP.GE.AND P6, PT, R100, R155, PT ;  /* 0x0000009b6400b20c */ /* 0x000fe40003fc6270 */
[----:B------:R-:W-:-:S02]  /*3890*/  @!P3 FSEL R118, R118, RZ, !P2 ;  /* 0x000000ff7676b208 */ /* 0x000fc40005000000 */
[-C--:B------:R-:W-:Y:S02]  /*38a0*/  @!P3 ISETP.GE.AND P5, PT, R96, R155.reuse, PT ;  /* 0x0000009b6000b20c */ /* 0x080fe40003fa6270 */
[----:B------:R-:W-:Y:S01]  /*38b0*/  @!P3 IADD3 R100, PT, PT, R158, 0x2, RZ ;  /* 0x000000029e64b810 */ /* 0x000fe20007ffe0ff */
[----:B------:R-:W5:Y:S01]  /*38c0*/  LDG.E.128.CONSTANT R96, desc[UR6][R162.64+0x3000] ;  /* 0x00300006a2607981 */ /* 0x000f62000c1e9d00 */
[-C--:B------:R-:W-:Y:S02]  /*38d0*/  @!P3 ISETP.GE.AND P2, PT, R124, R155.reuse, PT ;  /* 0x0000009b7c00b20c */ /* 0x080fe40003f46270 */
[----:B------:R-:W-:Y:S02]  /*38e0*/  @!P3 FSEL R119, R119, RZ, !P1 ;  /* 0x000000ff7777b208 */ /* 0x000fe40004800000 */
[----:B------:R-:W-:Y:S02]  /*38f0*/  @!P3 ISETP.GE.AND P1, PT, R100, R155, PT ;  /* 0x0000009b6400b20c */ /* 0x000fe40003f26270 */
[----:B------:R-:W-:-:S02]  /*3900*/  @!P3 FSEL R120, R120, RZ, !P2 ;  /* 0x000000ff7878b208 */ /* 0x000fc40005000000 */
[CC--:B------:R-:W-:Y:S02]  /*3910*/  @!P3 ISETP.GE.AND P2, PT, R158.reuse, R155.reuse, PT ;  /* 0x0000009b9e00b20c */ /* 0x0c0fe40003f46270 */
[----:B------:R-:W-:Y:S02]  /*3920*/  @!P3 IADD3 R100, PT, PT, R158, 0x1, RZ ;  /* 0x000000019e64b810 */ /* 0x000fe40007ffe0ff */
[----:B------:R-:W-:Y:S02]  /*3930*/  @!P3 FSEL R121, R121, RZ, !P2 ;  /* 0x000000ff7979b208 */ /* 0x000fe40005000000 */
        /* <DEDUP_REMOVED lines=17> */
[-C--:B------:R-:W-:Y:S02]  /*3a50*/  @!P3 ISETP.GE.AND P1, PT, R108, R155.reuse, PT ;  /* 0x0000009b6c00b20c */ /* 0x080fe40003f26270 */
[C---:B------:R-:W-:Y:S02]  /*3a60*/  @!P3 ISETP.GE.AND P6, PT, R158.reuse, R155, PT ;  /* 0x0000009b9e00b20c */ /* 0x040fe40003fc6270 */
[----:B------:R-:W-:Y:S02]  /*3a70*/  @!P3 IADD3 R108, PT, PT, R158, 0x1, RZ ;  /* 0x000000019e6cb810 */ /* 0x000fe40007ffe0ff */
[----:B------:R-:W-:Y:S02]  /*3a80*/  @!P3 FSEL R21, R21, RZ, !P6 ;  /* 0x000000ff1515b208 */ /* 0x000fe40007000000 */
[----:B------:R-:W-:-:S02]  /*3a90*/  @!P3 FSEL R22, R22, RZ, !P2 ;  /* 0x000000ff1616b208 */ /* 0x000fc40005000000 */
[-C--:B------:R-:W-:Y:S02]  /*3aa0*/  @!P3 ISETP.GE.AND P6, PT, R108, R155.reuse, PT ;  /* 0x0000009b6c00b20c */ /* 0x080fe40003fc6270 */
        /* <DEDUP_REMOVED lines=8> */
[----:B------:R-:W-:Y:S02]  /*3b30*/  @!P3 FSEL R26, R26, RZ, !P4 ;  /* 0x000000ff1a1ab208 */ /* 0x000fe40006000000 */
[-C--:B------:R-:W-:Y:S02]  /*3b40*/  @!P3 ISETP.GE.AND P2, PT, R108, R155.reuse, PT ;  /* 0x0000009b6c00b20c */ /* 0x080fe40003f46270 */
        /* <DEDUP_REMOVED lines=133> */
[----:B--2---:R-:W-:Y:S02]  /*43a0*/  @!P3 FSEL R84, R84, RZ, !P6 ;  /* 0x000000ff5454b208 */ /* 0x004fe40007000000 */
        /* <DEDUP_REMOVED lines=9> */
[----:B---3--:R-:W-:Y:S02]  /*4440*/  @!P3 FSEL R88, R88, RZ, !P2 ;  /* 0x000000ff5858b208 */ /* 0x008fe40005000000 */
        /* <DEDUP_REMOVED lines=9> */
[----:B----4-:R-:W-:Y:S02]  /*44e0*/  @!P3 FSEL R92, R92, RZ, !P4 ;  /* 0x000000ff5c5cb208 */ /* 0x010fe40006000000 */
        /* <DEDUP_REMOVED lines=9> */
[----:B-----5:R-:W-:Y:S02]  /*4580*/  @!P3 FSEL R96, R96, RZ, !P6 ;  /* 0x000000ff6060b208 */ /* 0x020fe40007000000 */
[-C--:B------:R-:W-:Y:S02]  /*4590*/  @!P3 ISETP.GE.AND P1, PT, R108, R155.reuse, PT ;  /* 0x0000009b6c00b20c */ /* 0x080fe40003f26270 */
[C---:B------:R-:W-:Y:S02]  /*45a0*/  @!P3 ISETP.GE.AND P6, PT, R158.reuse, R155, PT ;  /* 0x0000009b9e00b20c */ /* 0x040fe40003fc6270 */
        /* <DEDUP_REMOVED lines=9> */
[----:B------:R-:W-:Y:S02]  /*4640*/  @!P3 FSEL R101, R101, RZ, !P5 ;  /* 0x000000ff6565b208 */ /* 0x000fe40006800000 */
[----:B------:R-:W-:Y:S02]  /*4650*/  @!P3 FSEL R102, R102, RZ, !P4 ;  /* 0x000000ff6666b208 */ /* 0x000fe40006000000 */
[-C--:B------:R-:W-:Y:S02]  /*4660*/  @!P3 ISETP.GE.AND P2, PT, R108, R155.reuse, PT ;  /* 0x0000009b6c00b20c */ /* 0x080fe40003f46270 */
[-C--:B------:R-:W-:Y:S02]  /*4670*/  @!P3 ISETP.GE.AND P5, PT, R124, R155.reuse, PT ;  /* 0x0000009b7c00b20c */ /* 0x080fe40003fa6270 */
[----:B------:R-:W-:Y:S02]  /*4680*/  @!P3 ISETP.GE.AND P4, PT, R158, R155, PT ;  /* 0x0000009b9e00b20c */ /* 0x000fe40003f86270 */
[----:B------:R-:W-:-:S02]  /*4690*/  @!P3 FSEL R103, R103, RZ, !P1 ;  /* 0x000000ff6767b208 */ /* 0x000fc40004800000 */
[----:B------:R-:W-:Y:S02]  /*46a0*/  @!P3 FSEL R104, R104, RZ, !P5 ;  /* 0x000000ff6868b208 */ /* 0x000fe40006800000 */
[----:B------:R-:W-:Y:S02]  /*46b0*/  @!P3 FSEL R105, R105, RZ, !P4 ;  /* 0x000000ff6969b208 */ /* 0x000fe40006000000 */
[----:B------:R-:W-:Y:S02]  /*46c0*/  @!P3 FSEL R106, R106, RZ, !P6 ;  /* 0x000000ff6a6ab208 */ /* 0x000fe40007000000 */
[----:B------:R-:W-:Y:S01]  /*46d0*/  @!P3 FSEL R107, R107, RZ, !P2 ;  /* 0x000000ff6b6bb208 */ /* 0x000fe20005000000 */
[----:B------:R-:W-:Y:S01]  /*46e0*/  FADD.FTZ R154, R109, R154 ;  /* 0x0000009a6d9a7221 */ /* 0x000fe20000010000 */
[CC--:B------:R-:W-:Y:S02]  /*46f0*/  @!P3 ISETP.GE.AND P1, PT, R124.reuse, R155.reuse, PT ;  /* 0x0000009b7c00b20c */ /* 0x0c0fe40003f26270 */
[----:B------:R-:W-:-:S02]  /*4700*/  @!P3 ISETP.GE.AND P5, PT, R124, R155, PT ;  /* 0x0000009b7c00b20c */ /* 0x000fc40003fa6270 */
[CC--:B------:R-:W-:Y:S02]  /*4710*/  @!P3 ISETP.GE.AND P4, PT, R124.reuse, R155.reuse, PT ;  /* 0x0000009b7c00b20c */ /* 0x0c0fe40003f86270 */
[CC--:B------:R-:W-:Y:S02]  /*4720*/  @!P3 ISETP.GE.AND P6, PT, R124.reuse, R155.reuse, PT ;  /* 0x0000009b7c00b20c */ /* 0x0c0fe40003fc6270 */
[----:B------:R-:W-:Y:S01]  /*4730*/  @!P3 ISETP.GE.AND P2, PT, R124, R155, PT ;  /* 0x0000009b7c00b20c */ /* 0x000fe20003f46270 */
[----:B------:R-:W-:Y:S01]  /*4740*/  FFMA.FTZ R124, R79, R111, R110 ;  /* 0x0000006f4f7c7223 */ /* 0x000fe2000001006e */
[C---:B------:R-:W-:Y:S01]  /*4750*/  FMUL.FTZ R113, R77.reuse, R113 ;  /* 0x000000714d717220 */ /* 0x040fe20000410000 */
[----:B------:R-:W2:Y:S03]  /*4760*/  LDG.E.128.CONSTANT R108, desc[UR6][R162.64+0x3600] ;  /* 0x00360006a26c7981 */ /* 0x000ea6000c1e9d00 */
[----:B------:R-:W-:Y:S01]  /*4770*/  FFMA.FTZ R113, R76, R112, R113 ;  /* 0x000000704c717223 */ /* 0x000fe20000010071 */
[----:B------:R-:W-:-:S03]  /*4780*/  FMUL.FTZ R117, R77, R117 ;  /* 0x000000754d757220 */ /* 0x000fc60000410000 */
[----:B------:R-:W-:Y:S01]  /*4790*/  FFMA.FTZ R114, R78, R114, R113 ;  /* 0x000000724e727223 */ /* 0x000fe20000010071 */
[----:B------:R-:W-:-:S03]  /*47a0*/  FFMA.FTZ R117, R76, R116, R117 ;  /* 0x000000744c757223 */ /* 0x000fc60000010075 */
[----:B------:R-:W-:Y:S02]  /*47b0*/  FFMA.FTZ R125, R79, R115, R114 ;  /* 0x000000734f7d7223 */ /* 0x000fe40000010072 */
[----:B------:R-:W3:Y:S01]  /*47c0*/  LDG.E.128.CONSTANT R112, desc[UR6][R162.64+0x3800] ;  /* 0x00380006a2707981 */ /* 0x000ee2000c1e9d00 */
[----:B------:R-:W-:Y:S01]  /*47d0*/  FFMA.FTZ R118, R78, R118, R117 ;  /* 0x000000764e767223 */ /* 0x000fe20000010075 */
[----:B------:R-:W-:-:S03]  /*47e0*/  FMUL.FTZ R121, R77, R121 ;  /* 0x000000794d797220 */ /* 0x000fc60000410000 */
[----:B------:R-:W-:Y:S01]  /*47f0*/  FFMA.FTZ R118, R79, R119, R118 ;  /* 0x000000774f767223 */ /* 0x000fe20000010076 */
[----:B------:R-:W-:-:S03]  /*4800*/  FFMA.FTZ R121, R76, R120, R121 ;  /* 0x000000784c797223 */ /* 0x000fc60000010079 */
[----:B------:R-:W-:Y:S02]  /*4810*/  FADD.FTZ R151, R118, R151 ;  /* 0x0000009776977221 */ /* 0x000fe40000010000 */
[----:B------:R-:W4:Y:S01]  /*4820*/  LDG.E.128.CONSTANT R116, desc[UR6][R162.64+0x3a00] ;  /* 0x003a0006a2747981 */ /* 0x000f22000c1e9d00 */
[----:B------:R-:W-:Y:S01]  /*4830*/  FFMA.FTZ R122, R78, R122, R121 ;  /* 0x0000007a4e7a7223 */ /* 0x000fe20000010079 */
[----:B------:R-:W-:Y:S01]  /*4840*/  FADD.FTZ R153, R124, R153 ;  /* 0x000000997c997221 */ /* 0x000fe20000010000 */
[----:B------:R-:W-:Y:S02]  /*4850*/  FADD.FTZ R152, R125, R152 ;  /* 0x000000987d987221 */ /* 0x000fe40000010000 */
[----:B------:R-:W-:Y:S01]  /*4860*/  FFMA.FTZ R159, R79, R123, R122 ;  /* 0x0000007b4f9f7223 */ /* 0x000fe2000001007a */
[----:B------:R-:W5:Y:S04]  /*4870*/  LDG.E.128.CONSTANT R124, desc[UR6][R162.64+0x3e00] ;  /* 0x003e0006a27c7981 */ /* 0x000f68000c1e9d00 */
[----:B------:R-:W5:Y:S01]  /*4880*/  LDG.E.128.CONSTANT R120, desc[UR6][R162.64+0x3c00] ;  /* 0x003c0006a2787981 */ /* 0x000f62000c1e9d00 */
[----:B------:R-:W-:-:S04]  /*4890*/  FMUL.FTZ R17, R77, R17 ;  /* 0x000000114d117220 */ /* 0x000fc80000410000 */
[----:B------:R-:W-:Y:S01]  /*48a0*/  FFMA.FTZ R17, R76, R16, R17 ;  /* 0x000000104c117223 */ /* 0x000fe20000010011 */
[----:B------:R-:W-:Y:S01]  /*48b0*/  @!P3 IADD3 R16, PT, PT, R158, 0x1, RZ ;  /* 0x000000019e10b810 */ /* 0x000fe20007ffe0ff */
        /* <DEDUP_REMOVED lines=109> */
[----:B------:R-:W-:-:S02]  /*4f90*/  IADD3 R144, PT, PT, R144, 0x4, RZ ;  /* 0x0000000490907810 */ /* 0x000fc40007ffe0ff */
[----:B------:R-:W-:Y:S02]  /*4fa0*/  IADD3 R157, PT, PT, R157, 0x200, RZ ;  /* 0x000002009d9d7810 */ /* 0x000fe40007ffe0ff */
[----:B--2---:R-:W-:Y:S02]  /*4fb0*/  @!P3 FSEL R108, R108, RZ, !P1 ;  /* 0x000000ff6c6cb208 */ /* 0x004fe40004800000 */
        /* <DEDUP_REMOVED lines=8> */
[----:B---3--:R-:W-:Y:S02]  /*5040*/  @!P3 FSEL R112, R112, RZ, !P5 ;  /* 0x000000ff7070b208 */ /* 0x008fe40006800000 */
[----:B------:R-:W-:Y:S02]  /*5050*/  ISETP.GE.AND P1, PT, R16, R3, PT ;  /* 0x000000031000720c */ /* 0x000fe40003f26270 */
        /* <DEDUP_REMOVED lines=9> */
[----:B----4-:R-:W-:Y:S02]  /*50f0*/  @!P3 FSEL R116, R116, RZ, !P4 ;  /* 0x000000ff7474b208 */ /* 0x010fe40006000000 */
[-C--:B------:R-:W-:Y:S02]  /*5100*/  @!P3 ISETP.GE.AND P5, PT, R16, R155.reuse, PT ;  /* 0x0000009b1000b20c */ /* 0x080fe40003fa6270 */
[CC--:B------:R-:W-:Y:S02]  /*5110*/  @!P3 ISETP.GE.AND P4, PT, R158.reuse, R155.reuse, PT ;  /* 0x0000009b9e00b20c */ /* 0x0c0fe40003f86270 */
[----:B------:R-:W-:Y:S02]  /*5120*/  @!P3 IADD3 R16, PT, PT, R158, 0x2, RZ ;  /* 0x000000029e10b810 */ /* 0x000fe40007ffe0ff */
[----:B------:R-:W-:Y:S02]  /*5130*/  @!P3 FSEL R117, R117, RZ, !P4 ;  /* 0x000000ff7575b208 */ /* 0x000fe40006000000 */
[----:B------:R-:W-:-:S02]  /*5140*/  @!P3 ISETP.GE.AND P4, PT, R16, R155, PT ;  /* 0x0000009b1000b20c */ /* 0x000fc40003f86270 */
[----:B------:R-:W-:Y:S02]  /*5150*/  @!P3 IADD3 R16, PT, PT, R158, 0x1, RZ ;  /* 0x000000019e10b810 */ /* 0x000fe40007ffe0ff */
[----:B------:R-:W-:Y:S02]  /*5160*/  @!P3 FSEL R118, R118, RZ, !P5 ;  /* 0x000000ff7676b208 */ /* 0x000fe40006800000 */
[----:B-----5:R-:W-:Y:S02]  /*5170*/  @!P3 FSEL R120, R120, RZ, !P6 ;  /* 0x000000ff7878b208 */ /* 0x020fe40007000000 */
[-C--:B------:R-:W-:Y:S02]  /*5180*/  @!P3 ISETP.GE.AND P5, PT, R16, R155.reuse, PT ;  /* 0x0000009b1000b20c */ /* 0x080fe40003fa6270 */
[C---:B------:R-:W-:Y:S02]  /*5190*/  @!P3 ISETP.GE.AND P6, PT, R158.reuse, R155, PT ;  /* 0x0000009b9e00b20c */ /* 0x040fe40003fc6270 */
[----:B------:R-:W-:-:S02]  /*51a0*/  @!P3 IADD3 R16, PT, PT, R158, 0x2, RZ ;  /* 0x000000029e10b810 */ /* 0x000fc40007ffe0ff */
[----:B------:R-:W-:Y:S02]  /*51b0*/  @!P3 FSEL R124, R124, RZ, !P2 ;  /* 0x000000ff7c7cb208 */ /* 0x000fe40005000000 */
[-C--:B------:R-:W-:Y:S02]  /*51c0*/  @!P3 ISETP.GE.AND P2, PT, R158, R155.reuse, PT ;  /* 0x0000009b9e00b20c */ /* 0x080fe40003f46270 */
[----:B------:R-:W-:Y:S02]  /*51d0*/  @!P3 FSEL R121, R121, RZ, !P6 ;  /* 0x000000ff7979b208 */ /* 0x000fe40007000000 */
[----:B------:R-:W-:Y:S02]  /*51e0*/  @!P3 FSEL R122, R122, RZ, !P5 ;  /* 0x000000ff7a7ab208 */ /* 0x000fe40006800000 */
[CC--:B------:R-:W-:Y:S02]  /*51f0*/  @!P3 ISETP.GE.AND P6, PT, R16.reuse, R155.reuse, PT ;  /* 0x0000009b1000b20c */ /* 0x0c0fe40003fc6270 */
[----:B------:R-:W-:-:S02]  /*5200*/  @!P3 ISETP.GE.AND P5, PT, R16, R155, PT ;  /* 0x0000009b1000b20c */ /* 0x000fc40003fa6270 */
[----:B------:R-:W-:Y:S02]  /*5210*/  @!P3 IADD3 R16, PT, PT, R158, 0x1, RZ ;  /* 0x000000019e10b810 */ /* 0x000fe40007ffe0ff */
[----:B------:R-:W-:Y:S01]  /*5220*/  @!P3 FSEL R125, R125, RZ, !P2 ;  /* 0x000000ff7d7db208 */ /* 0x000fe20005000000 */
[C---:B------:R-:W-:Y:S01]  /*5230*/  FMUL.FTZ R109, R77.reuse, R109 ;  /* 0x0000006d4d6d7220 */ /* 0x040fe20000410000 */
[----:B------:R-:W-:Y:S01]  /*5240*/  @!P3 ISETP.GE.AND P2, PT, R16, R155, PT ;  /* 0x0000009b1000b20c */ /* 0x000fe20003f46270 */
[C---:B------:R-:W-:Y:S01]  /*5250*/  FMUL.FTZ R113, R77.reuse, R113 ;  /* 0x000000714d717220 */ /* 0x040fe20000410000 */
[C---:B------:R-:W-:Y:S01]  /*5260*/  FMUL.FTZ R117, R77.reuse, R117 ;  /* 0x000000754d757220 */ /* 0x040fe20000410000 */
[C---:B------:R-:W-:Y:S01]  /*5270*/  FMUL.FTZ R121, R77.reuse, R121 ;  /* 0x000000794d797220 */ /* 0x040fe20000410000 */
[----:B------:R-:W-:Y:S01]  /*5280*/  FMUL.FTZ R77, R77, R125 ;  /* 0x0000007d4d4d7220 */ /* 0x000fe20000410000 */
[C---:B------:R-:W-:Y:S01]  /*5290*/  FFMA.FTZ R109, R76.reuse, R108, R109 ;  /* 0x0000006c4c6d7223 */ /* 0x040fe2000001006d */
[C---:B------:R-:W-:Y:S01]  /*52a0*/  FFMA.FTZ R113, R76.reuse, R112, R113 ;  /* 0x000000704c717223 */ /* 0x040fe20000010071 */
[C---:B------:R-:W-:Y:S01]  /*52b0*/  FFMA.FTZ R117, R76.reuse, R116, R117 ;  /* 0x000000744c757223 */ /* 0x040fe20000010075 */
[----:B------:R-:W-:Y:S01]  /*52c0*/  FFMA.FTZ R121, R76, R120, R121 ;  /* 0x000000784c797223 */ /* 0x000fe20000010079 */
[----:B------:R-:W-:Y:S01]  /*52d0*/  @!P3 FSEL R126, R126, RZ, !P2 ;  /* 0x000000ff7e7eb208 */ /* 0x000fe20005000000 */
[----:B------:R-:W-:Y:S01]  /*52e0*/  FFMA.FTZ R77, R76, R124, R77 ;  /* 0x0000007c4c4d7223 */ /* 0x000fe2000001004d */
[C---:B------:R-:W-:Y:S01]  /*52f0*/  FFMA.FTZ R110, R78.reuse, R110, R109 ;  /* 0x0000006e4e6e7223 */ /* 0x040fe2000001006d */
[C---:B------:R-:W-:Y:S01]  /*5300*/  FFMA.FTZ R114, R78.reuse, R114, R113 ;  /* 0x000000724e727223 */ /* 0x040fe20000010071 */
[C---:B------:R-:W-:Y:S01]  /*5310*/  FFMA.FTZ R118, R78.reuse, R118, R117 ;  /* 0x000000764e767223 */ /* 0x040fe20000010075 */
[----:B------:R-:W-:Y:S01]  /*5320*/  @!P3 FSEL R119, R119, RZ, !P4 ;  /* 0x000000ff7777b208 */ /* 0x000fe20006000000 */
[C---:B------:R-:W-:Y:S01]  /*5330*/  FFMA.FTZ R122, R78.reuse, R122, R121 ;  /* 0x0000007a4e7a7223 */ /* 0x040fe20000010079 */
[----:B------:R-:W-:Y:S01]  /*5340*/  @!P3 FSEL R123, R123, RZ, !P6 ;  /* 0x000000ff7b7bb208 */ /* 0x000fe20007000000 */
[----:B------:R-:W-:Y:S01]  /*5350*/  FFMA.FTZ R78, R78, R126, R77 ;  /* 0x0000007e4e4e7223 */ /* 0x000fe2000001004d */
[----:B------:R-:W-:Y:S01]  /*5360*/  @!P3 FSEL R127, R127, RZ, !P5 ;  /* 0x000000ff7f7fb208 */ /* 0x000fe20006800000 */
        /* <DEDUP_REMOVED lines=10> */
[----:B------:R-:W-:Y:S01]  /*5410*/  IADD3 R141, PT, PT, R141, 0x4, RZ ;  /* 0x000000048d8d7810 */ /* 0x000fe20007ffe0ff */
[----:B------:R-:W-:Y:S01]  /*5420*/  FADD.FTZ R139, R78, R139 ;  /* 0x0000008b4e8b7221 */ /* 0x000fe20000010000 */
[----:B------:R-:W-:-:S02]  /*5430*/  IADD3 R158, PT, PT, R158, 0x80, RZ ;  /* 0x000000809e9e7810 */ /* 0x000fc40007ffe0ff */
[----:B------:R-:W-:Y:S01]  /*5440*/  IADD3.X R143, PT, PT, RZ, R143, RZ, P2, !PT ;  /* 0x0000008fff8f7210 */ /* 0x000fe200017fe4ff */
[----:B------:R-:W-:Y:S06]  /*5450*/  @!P1 BRA `(.L_x_23291) ;  /* 0xffffffdc00c09947 */ /* 0x000fec000383ffff */
.L_x_23290:
[----:B------:R-:W-:Y:S05]  /*5460*/  BSYNC.RECONVERGENT B0 ;  /* 0x0000000000007941 */ /* 0x000fea0003800200 */
.L_x_23289:
[----:B------:R-:W0:Y:S01]  /*5470*/  SHFL.BFLY PT, R3, R154, 0x4, 0x1f ;  /* 0x0c801f009a037f89 */ /* 0x000e2200000e0000 */
[----:B------:R-:W-:Y:S01]  /*5480*/  ISETP.NE.OR P1, PT, R140, 0x40, P0 ;  /* 0x000000408c00780c */ /* 0x000fe20000725670 */
[----:B------:R-:W-:Y:S01]  /*5490*/  BSSY.RECONVERGENT B0, `(.L_x_23292) ;  /* 0x00000e9000007945 */ /* 0x000fe20003800200 */
[----:B------:R-:W-:Y:S01]  /*54a0*/  SHF.R.U32.HI R63, RZ, 0x3, R156 ;  /* 0x00000003ff3f7819 */ /* 0x000fe2000001169c */
[----:B------:R-:W2:Y:S03]  /*54b0*/  SHFL.BFLY PT, R2, R153, 0x4, 0x1f ;  /* 0x0c801f0099027f89 */ /* 0x000ea600000e0000 */
[----:B------:R-:W-:Y:S01]  /*54c0*/  LEA R4, R4, R63, 0x7 ;  /* 0x0000003f04047211 */ /* 0x000fe200078e38ff */
[----:B------:R-:W3:Y:S04]  /*54d0*/  SHFL.BFLY PT, R17, R152, 0x4, 0x1f ;  /* 0x0c801f0098117f89 */ /* 0x000ee800000e0000 */
[----:B------:R-:W4:Y:S04]  /*54e0*/  SHFL.BFLY PT, R16, R151, 0x4, 0x1f ;  /* 0x0c801f0097107f89 */ /* 0x000f2800000e0000 */
[----:B------:R-:W5:Y:S04]  /*54f0*/  SHFL.BFLY PT, R19, R150, 0x4, 0x1f ;  /* 0x0c801f0096137f89 */ /* 0x000f6800000e0000 */
[----:B------:R-:W1:Y:S04]  /*5500*/  SHFL.BFLY PT, R18, R149, 0x4, 0x1f ;  /* 0x0c801f0095127f89 */ /* 0x000e6800000e0000 */
        /* <DEDUP_REMOVED lines=69> */
[----:B------:R-:W-:Y:S01]  /*5960*/  FADD.FTZ R8, R17, R8 ;  /* 0x0000000811087221 */ /* 0x000fe20000010000 */
[----:B0-----:R-:W-:Y:S02]  /*5970*/  FADD.FTZ R16, R16, R7 ;  /* 0x0000000710107221 */ /* 0x001fe40000010000 */
        /* <DEDUP_REMOVED lines=108> */
[----:B0-----:R-:W-:Y:S01]  /*6040*/  FADD.FTZ R49, R54, R49 ;  /* 0x0000003136317221 */ /* 0x001fe20000010000 */
[----:B------:R-:W-:Y:S01]  /*6050*/  BAR.SYNC.DEFER_BLOCKING 0x0 ;  /* 0x0000000000007b1d */ /* 0x000fe20000010000 */
[----:B------:R-:W-:Y:S01]  /*6060*/  FADD.FTZ R51, R56, R51 ;  /* 0x0000003338337221 */ /* 0x000fe20000010000 */
[----:B--2---:R-:W-:Y:S01]  /*6070*/  FADD.FTZ R53, R58, R53 ;  /* 0x000000353a357221 */ /* 0x004fe20000010000 */
[----:B---3--:R-:W-:Y:S01]  /*6080*/  FADD.FTZ R55, R60, R55 ;  /* 0x000000373c377221 */ /* 0x008fe20000010000 */
[----:B----4-:R-:W-:Y:S01]  /*6090*/  FADD.FTZ R57, R62, R57 ;  /* 0x000000393e397221 */ /* 0x010fe20000010000 */
[----:B-1----:R-:W-:Y:S01]  /*60a0*/  FADD.FTZ R59, R64, R59 ;  /* 0x0000003b403b7221 */ /* 0x002fe20000010000 */
        /* <DEDUP_REMOVED lines=39> */
.L_x_23293:
[----:B------:R-:W-:Y:S05]  /*6320*/  BSYNC.RECONVERGENT B0 ;  /* 0x0000000000007941 */ /* 0x000fea0003800200 */
.L_x_23292:
        /* <DEDUP_REMOVED lines=77> */
.L_x_23295:
[----:B------:R-:W-:Y:S05]  /*6800*/  BSYNC.RECONVERGENT B0 ;  /* 0x0000000000007941 */ /* 0x000fea0003800200 */
.L_x_23294:
        /* <DEDUP_REMOVED lines=36> */
.L_x_23297:
[----:B------:R-:W-:Y:S05]  /*6a50*/  BSYNC.RECONVERGENT B0 ;  /* 0x0000000000007941 */ /* 0x000fea0003800200 */
.L_x_23296:
        /* <DEDUP_REMOVED lines=67> */
.L_x_23299:
[----:B------:R-:W-:Y:S05]  /*6e90*/  BSYNC.RECONVERGENT B0 ;  /* 0x0000000000007941 */ /* 0x000fea0003800200 */
.L_x_23298:
        /* <DEDUP_REMOVED lines=50> */
.L_x_23300:
        /* <DEDUP_REMOVED lines=12> */
.L_x_26006:


//--------------------- .text._ZN4vllm25paged_attention_v1_kernelIffLi120ELi32ELi128ELNS_18Fp8KVCacheDataTypeE0ELb0EEEvPT_PKS2_PKT0_S8_ifPKiSA_iPKfiiiSC_SC_iiiii --------------------------
	.section	.text._ZN4vllm25paged_attention_v1_kernelIffLi120ELi32ELi128ELNS_18Fp8KVCacheDataTypeE0ELb0EEEvPT_PKS2_PKT0_S8_ifPKiSA_iPKfiiiSC_SC_iiiii,"ax",@progbits
	.align	128
        .global         _ZN4vllm25paged_attention_v1_kernelIffLi120ELi32ELi128ELNS_18Fp8KVCacheDataTypeE0ELb0EEEvPT_PKS2_PKT0_S8_ifPKiSA_iPKfiiiSC_SC_iiiii
        .type           _ZN4vllm25paged_attention_v1_kernelIffLi120ELi32ELi128ELNS_18Fp8KVCacheDataTypeE0ELb0EEEvPT_PKS2_PKT0_S8_ifPKiSA_iPKfiiiSC_SC_iiiii,@function
        .size           _ZN4vllm25paged_attention_v1_kernelIffLi120ELi32ELi128ELNS_18Fp8KVCacheDataTypeE0ELb0EEEvPT_PKS2_PKT0_S8_ifPKiSA_iPKfiiiSC_SC_iiiii,(.L_x_26007 - _ZN4vllm25paged_attention_v1_kernelIffLi120ELi32ELi128ELNS_18Fp8KVCacheDataTypeE0ELb0EEEvPT_PKS2_PKT0_S8_ifPKiSA_iPKfiiiSC_SC_iiiii)
        .other          _ZN4vllm25paged_attention_v1_kernelIffLi120ELi32ELi128ELNS_18Fp8KVCacheDataTypeE0ELb0EEEvPT_PKS2_PKT0_S8_ifPKiSA_iPKfiiiSC_SC_iiiii,@"STO_CUDA_ENTRY STV_DEFAULT"
_ZN4vllm25paged_attention_v1_kernelIffLi120ELi32ELi128ELNS_18Fp8KVCacheDataTypeE0ELb0EEEvPT_PKS2_PKT0_S8_ifPKiSA_iPKfiiiSC_SC_iiiii:
.text._ZN4vllm25paged_attention_v1_kernelIffLi120ELi32ELi128ELNS_18Fp8KVCacheDataTypeE0ELb0EEEvPT_PKS2_PKT0_S8_ifPKiSA_iPKfiiiSC_SC_iiiii:
        /* <DEDUP_REMOVED lines=91> */
[----:B0-----:R-:W-:Y:S01]  /*05b0*/  IMAD R9, R0, UR4, RZ ;  /* 0x0000000400097c24 */ /* 0x001fe2000f8e02ff */
        /* <DEDUP_REMOVED lines=61> */
.L_x_23303:
        /* <DEDUP_REMOVED lines=9> */
[----:B------:R-:W4:Y:S04]  /*0a20*/  LDG.E.128.CONSTANT R8, desc[UR6][R158.64+0x600] ;  /* 0x000600069e087981 */ /* 0x000f28000c1e9d00 */
[----:B------:R-:W5:Y:S01]  /*0a30*/  LDG.E.128.CONSTANT R136, desc[UR6][R158.64+0x800] ;  /* 0x000800069e887981 */ /* 0x000f62000c1e9d00 */
        /* <DEDUP_REMOVED lines=9> */
[----:B------:R-:W2:Y:S01]  /*0ad0*/  LDG.E.128.CONSTANT R140, desc[UR6][R158.64+0xa00] ;  /* 0x000a00069e8c7981 */ /* 0x000ea2000c1e9d00 */
[----:B------:R-:W-:Y:S01]  /*0ae0*/  FFMA.FTZ R132, R21, R145, R132 ;  /* 0x0000009115847223 */ /* 0x000fe20000010084 */
[----:B------:R-:W-:Y:S01]  /*0af0*/  FFMA.FTZ R133, R22, R146, R133 ;  /* 0x0000009216857223 */ /* 0x000fe20000010085 */
[----:B----4-:R-:W-:Y:S01]  /*0b00*/  FFMA.FTZ R151, R24, R8, R151 ;  /* 0x0000000818977223 */ /* 0x010fe20000010097 */
[----:B------:R-:W-:Y:S01]  /*0b10*/  FFMA.FTZ R134, R23, R147, R134 ;  /* 0x0000009317867223 */ /* 0x000fe20000010086 */
[----:B------:R-:W-:Y:S01]  /*0b20*/  FFMA.FTZ R132, R25, R9, R132 ;  /* 0x0000000919847223 */ /* 0x000fe20000010084 */
[----:B------:R-:W3:Y:S01]  /*0b30*/  LDG.E.128.CONSTANT R144, desc[UR6][R158.64+0xc00] ;  /* 0x000c00069e907981 */ /* 0x000ee2000c1e9d00 */
[----:B-----5:R-:W-:-:S03]  /*0b40*/  FFMA.FTZ R161, R28, R136, R151 ;  /* 0x000000881ca17223 */ /* 0x020fc60000010097 */
        /* <DEDUP_REMOVED lines=8> */
[----:B--2---:R-:W-:Y:S01]  /*0bd0*/  FFMA.FTZ R161, R32, R140, R161 ;  /* 0x0000008c20a17223 */ /* 0x004fe200000100a1 */
[----:B------:R-:W-:Y:S01]  /*0be0*/  FFMA.FTZ R136, R33, R141, R136 ;  /* 0x0000008d21887223 */ /* 0x000fe20000010088 */
[----:B------:R-:W-:-:S02]  /*0bf0*/  FFMA.FTZ R137, R34, R142, R137 ;  /* 0x0000008e22897223 */ /* 0x000fc40000010089 */
        /* <DEDUP_REMOVED lines=8> */
[----:B------:R-:W-:Y:S02]  /*0c80*/  FFMA.FTZ R8, R45, R9, R136 ;  /* 0x000000092d087223 */ /* 0x000fe40000010088 */
[----:B------:R-:W2:Y:S01]  /*0c90*/  LDG.E.128.CONSTANT R136, desc[UR6][R158.64+0x1400] ;  /* 0x001400069e887981 */ /* 0x000ea2000c1e9d00 */
[----:B------:R-:W-:-:S03]  /*0ca0*/  FFMA.FTZ R160, R39, R147, R160 ;  /* 0x0000009327a07223 */ /* 0x000fc600000100a0 */
[----:B------:R-:W3:Y:S01]  /*0cb0*/  LDG.E.128.CONSTANT R144, desc[UR6][R158.64+0x1600] ;  /* 0x001600069e907981 */ /* 0x000ee2000c1e9d00 */
[----:B------:R-:W-:Y:S01]  /*0cc0*/  FFMA.FTZ R160, R43, R151, R160 ;  /* 0x000000972ba07223 */ /* 0x000fe200000100a0 */
[----:B------:R-:W-:Y:S02]  /*0cd0*/  FFMA.FTZ R161, R48, R132, R161 ;  /* 0x0000008430a17223 */ /* 0x000fe400000100a1 */
[----:B------:R-:W4:Y:S01]  /*0ce0*/  LDG.E.128.CONSTANT R148, desc[UR6][R158.64+0x1800] ;  /* 0x001800069e947981 */ /* 0x000f22000c1e9d00 */
[----:B------:R-:W-:Y:S01]  /*0cf0*/  FFMA.FTZ R141, R46, R10, R141 ;  /* 0x0000000a2e8d7223 */ /* 0x000fe2000001008d */
[----:B------:R-:W-:Y:S01]  /*0d00*/  FFMA.FTZ R160, R47, R11, R160 ;  /* 0x0000000b2fa07223 */ /* 0x000fe200000100a0 */
[----:B------:R-:W-:Y:S02]  /*0d10*/  FFMA.FTZ R132, R49, R133, R8 ;  /* 0x0000008531847223 */ /* 0x000fe40000010008 */
[----:B------:R-:W5:Y:S01]  /*0d20*/  LDG.E.128.CONSTANT R8, desc[UR6][R158.64+0x1a00] ;  /* 0x001a00069e087981 */ /* 0x000f62000c1e9d00 */
[----:B------:R-:W-:-:S03]  /*0d30*/  FFMA.FTZ R133, R50, R134, R141 ;  /* 0x0000008632857223 */ /* 0x000fc6000001008d */
[----:B------:R-:W5:Y:S01]  /*0d40*/  LDG.E.128.CONSTANT R140, desc[UR6][R158.64+0x1c00] ;  /* 0x001c00069e8c7981 */ /* 0x000f62000c1e9d00 */
[----:B------:R-:W-:Y:S01]  /*0d50*/  FFMA.FTZ R160, R51, R135, R160 ;  /* 0x0000008733a07223 */ /* 0x000fe200000100a0 */
[----:B--2---:R-:W-:Y:S01]  /*0d60*/  FFMA.FTZ R161, R52, R136, R161 ;  /* 0x0000008834a17223 */ /* 0x004fe200000100a1 */
[----:B------:R-:W-:Y:S01]  /*0d70*/  FFMA.FTZ R132, R53, R137, R132 ;  /* 0x0000008935847223 */ /* 0x000fe20000010084 */
[----:B------:R-:W-:Y:S02]  /*0d80*/  FFMA.FTZ R133, R54, R138, R133 ;  /* 0x0000008a36857223 */ /* 0x000fe40000010085 */
        /* <DEDUP_REMOVED lines=8> */
[----:B------:R-:W-:-:S02]  /*0e10*/  FFMA.FTZ R8, R65, R9, R132 ;  /* 0x0000000941087223 */ /* 0x000fc40000010084 */
        /* <DEDUP_REMOVED lines=15> */
[----:B------:R-:W-:Y:S01]  /*0f10*/  FFMA.FTZ R141, R74, R134, R141 ;  /* 0x000000864a8d7223 */ /* 0x000fe2000001008d */
[----:B------:R-:W-:Y:S02]  /*0f20*/  FFMA.FTZ R160, R75, R135, R160 ;  /* 0x000000874ba07223 */ /* 0x000fe400000100a0 */
[----:B------:R-:W2:Y:S01]  /*0f30*/  LDG.E.128.CONSTANT R132, desc[UR6][R158.64+0x2800] ;  /* 0x002800069e847981 */ /* 0x000ea2000c1e9d00 */
[----:B---3--:R-:W-:Y:S01]  /*0f40*/  FFMA.FTZ R161, R76, R144, R161 ;  /* 0x000000904ca17223 */ /* 0x008fe200000100a1 */
[----:B------:R-:W-:Y:S01]  /*0f50*/  FFMA.FTZ R140, R77, R145, R140 ;  /* 0x000000914d8c7223 */ /* 0x000fe2000001008c */
[----:B------:R-:W-:Y:S01]  /*0f60*/  FFMA.FTZ R141, R78, R146, R141 ;  /* 0x000000924e8d7223 */ /* 0x000fe2000001008d */
[----:B------:R-:W-:-:S02]  /*0f70*/  FFMA.FTZ R160, R79, R147, R160 ;  /* 0x000000934fa07223 */ /* 0x000fc400000100a0 */
[----:B------:R-:W3:Y:S01]  /*0f80*/  LDG.E.128.CONSTANT R144, desc[UR6][R158.64+0x2a00] ;  /* 0x002a00069e907981 */ /* 0x000ee2000c1e9d00 */
[----:B----4-:R-:W-:Y:S01]  /*0f90*/  FFMA.FTZ R161, R80, R148, R161 ;  /* 0x0000009450a17223 */ /* 0x010fe200000100a1 */
[----:B------:R-:W-:Y:S01]  /*0fa0*/  FFMA.FTZ R140, R81, R149, R140 ;  /* 0x00000095518c7223 */ /* 0x000fe2000001008c */
[----:B------:R-:W-:Y:S01]  /*0fb0*/  FFMA.FTZ R141, R82, R150, R141 ;  /* 0x00000096528d7223 */ /* 0x000fe2000001008d */
[----:B------:R-:W-:Y:S02]  /*0fc0*/  FFMA.FTZ R160, R83, R151, R160 ;  /* 0x0000009753a07223 */ /* 0x000fe400000100a0 */
[----:B------:R-:W4:Y:S01]  /*0fd0*/  LDG.E.128.CONSTANT R148, desc[UR6][R158.64+0x2c00] ;  /* 0x002c00069e947981 */ /* 0x000f22000c1e9d00 */
[----:B-----5:R-:W-:Y:S01]  /*0fe0*/  FFMA.FTZ R161, R84, R8, R161 ;  /* 0x0000000854a17223 */ /* 0x020fe200000100a1 */
[----:B------:R-:W-:Y:S01]  /*0ff0*/  FFMA.FTZ R140, R85, R9, R140 ;  /* 0x00000009558c7223 */ /* 0x000fe2000001008c */
[----:B------:R-:W-:Y:S01]  /*1000*/  FFMA.FTZ R141, R86, R10, R141 ;  /* 0x0000000a568d7223 */ /* 0x000fe2000001008d */
[----:B------:R-:W-:-:S02]  /*1010*/  FFMA.FTZ R160, R87, R11, R160 ;  /* 0x0000000b57a07223 */ /* 0x000fc400000100a0 */
[----:B------:R-:W5:Y:S01]  /*1020*/  LDG.E.128.CONSTANT R8, desc[UR6][R158.64+0x2e00] ;  /* 0x002e00069e087981 */ /* 0x000f62000c1e9d00 */
[----:B------:R-:W-:Y:S01]  /*1030*/  FFMA.FTZ R161, R88, R136, R161 ;  /* 0x0000008858a17223 */ /* 0x000fe200000100a1 */
[----:B------:R-:W-:Y:S01]  /*1040*/  FFMA.FTZ R136, R89, R137, R140 ;  /* 0x0000008959887223 */ /* 0x000fe2000001008c */
[----:B------:R-:W-:Y:S02]  /*1050*/  FFMA.FTZ R137, R90, R138, R141 ;  /* 0x0000008a5a897223 */ /* 0x000fe4000001008d */
[----:B------:R-:W5:Y:S01]  /*1060*/  LDG.E.128.CONSTANT R140, desc[UR6][R158.64+0x3000] ;  /* 0x003000069e8c7981 */ /* 0x000f62000c1e9d00 */
        /* <DEDUP_REMOVED lines=11> */
[----:B----4-:R-:W-:Y:S01]  /*1120*/  FFMA.FTZ R161, R100, R148, R161 ;  /* 0x0000009464a17223 */ /* 0x010fe200000100a1 */
[----:B------:R-:W-:Y:S01]  /*1130*/  FFMA.FTZ R136, R101, R149, R136 ;  /* 0x0000009565887223 */ /* 0x000fe20000010088 */
[----:B------:R-:W-:Y:S01]  /*1140*/  FFMA.FTZ R137, R102, R150, R137 ;  /* 0x0000009666897223 */ /* 0x000fe20000010089 */
[----:B------:R-:W-:-:S02]  /*1150*/  FFMA.FTZ R162, R103, R151, R160 ;  /* 0x0000009767a27223 */ /* 0x000fc400000100a0 */
[----:B------:R-:W4:Y:S01]  /*1160*/  LDG.E.128.CONSTANT R148, desc[UR6][R158.64+0x3a00] ;  /* 0x003a00069e947981 */ /* 0x000f22000c1e9d00 */
[----:B-----5:R-:W-:Y:S01]  /*1170*/  FFMA.FTZ R139, R104, R8, R161 ;  /* 0x00000008688b7223 */ /* 0x020fe200000100a1 */
[----:B------:R-:W-:Y:S01]  /*1180*/  FFMA.FTZ R160, R105, R9, R136 ;  /* 0x0000000969a07223 */ /* 0x000fe20000010088 */
[----:B------:R-:W-:Y:S01]  /*1190*/  FFMA.FTZ R161, R106, R10, R137 ;  /* 0x0000000a6aa17223 */ /* 0x000fe20000010089 */
[----:B------:R-:W-:Y:S02]  /*11a0*/  FFMA.FTZ R162, R107, R11, R162 ;  /* 0x0000000b6ba27223 */ /* 0x000fe400000100a2 */
[----:B------:R-:W5:Y:S01]  /*11b0*/  LDG.E.128.CONSTANT R8, desc[UR6][R158.64+0x3400] ;  /* 0x003400069e087981 */ /* 0x000f62000c1e9d00 */
[----:B------:R-:W-:-:S03]  /*11c0*/  FFMA.FTZ R163, R108, R140, R139 ;  /* 0x0000008c6ca37223 */ /* 0x000fc6000001008b */
[----:B------:R-:W3:Y:S01]  /*11d0*/  LDG.E.128.CONSTANT R136, desc[UR6][R158.64+0x3600] ;  /* 0x003600069e887981 */ /* 0x000ee2000c1e9d00 */
[----:B------:R-:W-:Y:S01]  /*11e0*/  FFMA.FTZ R160, R109, R141, R160 ;  /* 0x0000008d6da07223 */ /* 0x000fe200000100a0 */
[----:B------:R-:W-:Y:S01]  /*11f0*/  FFMA.FTZ R161, R110, R142, R161 ;  /* 0x0000008e6ea17223 */ /* 0x000fe200000100a1 */
[----:B------:R-:W-:Y:S01]  /*1200*/  FFMA.FTZ R162, R111, R143, R162 ;  /* 0x0000008f6fa27223 */ /* 0x000fe200000100a2 */
[----:B------:R-:W-:Y:S02]  /*1210*/  IADD3 R154, PT, PT, R154, 0x4, RZ ;  /* 0x000000049a9a7810 */ /* 0x000fe40007ffe0ff */
[----:B------:R-:W-:-:S04]  /*1220*/  IADD3 R4, P2, PT, R4, 0x10, RZ ;  /* 0x0000001004047810 */ /* 0x000fc80007f5e0ff */
[----:B------:R-:W-:Y:S01]  /*1230*/  IADD3.X R3, PT, PT, RZ, R3, RZ, P2, !PT ;  /* 0x00000003ff037210 */ /* 0x000fe200017fe4ff */
[----:B--2---:R-:W-:Y:S01]  /*1240*/  FFMA.FTZ R163, R112, R132, R163 ;  /* 0x0000008470a37223 */ /* 0x004fe200000100a3 */
[----:B------:R-:W-:Y:S01]  /*1250*/  FFMA.FTZ R160, R113, R133, R160 ;  /* 0x0000008571a07223 */ /* 0x000fe200000100a0 */
[----:B------:R-:W-:Y:S02]  /*1260*/  FFMA.FTZ R161, R114, R134, R161 ;  /* 0x0000008672a17223 */ /* 0x000fe400000100a1 */
[----:B-----5:R-:W-:Y:S01]  /*1270*/  FFMA.FTZ R163, R116, R8, R163 ;  /* 0x0000000874a37223 */ /* 0x020fe200000100a3 */
[----:B------:R-:W-:-:S04]  /*1280*/  IADD3 R8, PT, PT, R7, 0x1, RZ ;  /* 0x0000000107087810 */ /* 0x000fc80007ffe0ff */
[----:B------:R-:W-:Y:S01]  /*1290*/  I2FP.F32.S32 R8, R8 ;  /* 0x0000000800087245 */ /* 0x000fe20000201400 */
[----:B------:R-:W-:-:S04]  /*12a0*/  FFMA.FTZ R160, R117, R9, R160 ;  /* 0x0000000975a07223 */ /* 0x000fc800000100a0 */
[----:B------:R-:W-:Y:S01]  /*12b0*/  FMUL.FTZ R8, R8, R153 ;  /* 0x0000009908087220 */ /* 0x000fe20000410000 */
[----:B------:R-:W-:Y:S01]  /*12c0*/  FFMA.FTZ R162, R115, R135, R162 ;  /* 0x0000008773a27223 */ /* 0x000fe200000100a2 */
[----:B------:R-:W-:Y:S01]  /*12d0*/  FFMA.FTZ R161, R118, R10, R161 ;  /* 0x0000000a76a17223 */ /* 0x000fe200000100a1 */
[----:B---3--:R-:W-:Y:S02]  /*12e0*/  FFMA.FTZ R163, R120, R136, R163 ;  /* 0x0000008878a37223 */ /* 0x008fe400000100a3 */
[----:B------:R-:W-:Y:S01]  /*12f0*/  FSEL R9, R8, RZ, P3 ;  /* 0x000000ff08097208 */ /* 0x000fe20001800000 */
[----:B------:R-:W-:Y:S01]  /*1300*/  FFMA.FTZ R160, R121, R137, R160 ;  /* 0x0000008979a07223 */ /* 0x000fe200000100a0 */
[----:B------:R-:W-:Y:S01]  /*1310*/  IADD3 R8, PT, PT, R5, -0x1, RZ ;  /* 0xffffffff05087810 */ /* 0x000fe20007ffe0ff */
[----:B------:R-:W-:Y:S01]  /*1320*/  FFMA.FTZ R162, R119, R11, R162 ;  /* 0x0000000b77a27223 */ /* 0x000fe200000100a2 */
[----:B------:R-:W-:Y:S01]  /*1330*/  FFMA.FTZ R161, R122, R138, R161 ;  /* 0x0000008a7aa17223 */ /* 0x000fe200000100a1 */
[----:B------:R-:W-:Y:S01]  /*1340*/  FFMA.FTZ R163, R124, R144, R163 ;  /* 0x000000907ca37223 */ /* 0x000fe200000100a3 */
[----:B------:R-:W-:Y:S01]  /*1350*/  ISETP.GE.AND P0, PT, R8, R155, PT ;  /* 0x0000009b0800720c */ /* 0x000fe20003f06270 */
[----:B------:R-:W-:Y:S01]  /*1360*/  FFMA.FTZ R160, R125, R145, R160 ;  /* 0x000000917da07223 */ /* 0x000fe200000100a0 */
[----:B------:R-:W-:Y:S01]  /*1370*/  IADD3 R8, PT, PT, R155, 0x1f, RZ ;  /* 0x0000001f9b087810 */ /* 0x000fe20007ffe0ff */
[----:B------:R-:W-:Y:S01]  /*1380*/  FFMA.FTZ R162, R123, R139, R162 ;  /* 0x0000008b7ba27223 */ /* 0x000fe200000100a2 */
[----:B------:R-:W-:Y:S01]  /*1390*/  FFMA.FTZ R161, R126, R146, R161 ;  /* 0x000000927ea17223 */ /* 0x000fe200000100a1 */
[----:B----4-:R-:W-:Y:S01]  /*13a0*/  FFMA.FTZ R148, R128, R148, R163 ;  /* 0x0000009480947223 */ /* 0x010fe200000100a3 */
        /* <DEDUP_REMOVED lines=19> */
.L_x_23302:
[----:B------:R-:W-:Y:S05]  /*14e0*/  BSYNC.RECONVERGENT B0 ;  /* 0x0000000000007941 */ /* 0x000fea0003800200 */
.L_x_23301:
[----:B------:R-:W1:Y:S01]  /*14f0*/  SHFL.BFLY PT, R3, R152, 0x10, 0x1f ;  /* 0x0e001f0098037f89 */ /* 0x000e6200000e0000 */
[----:B------:R-:W2:Y:S01]  /*1500*/  S2UR UR10, SR_CgaCtaId ;  /* 0x00000000000a79c3 */ /* 0x000ea20000008800 */
[----:B------:R-:W-:Y:S01]  /*1510*/  UMOV UR5, 0x400 ;  /* 0x0000040000057882 */ /* 0x000fe20000000000 */
[----:B------:R-:W-:Y:S01]  /*1520*/  IADD3 R154, PT, PT, R155, 0x1f, RZ ;  /* 0x0000001f9b9a7810 */ /* 0x000fe20007ffe0ff */
[----:B------:R-:W3:Y:S01]  /*1530*/  S2R R156, SR_TID.X ;  /* 0x00000000009c7919 */ /* 0x000ee20000002100 */
[----:B------:R-:W-:Y:S01]  /*1540*/  UIADD3 UR4, UPT, UPT, UR5, 0x1e0, URZ ;  /* 0x000001e005047890 */ /* 0x000fe2000fffe0ff */
[----:B------:R-:W-:Y:S01]  /*1550*/  BSSY.RECONVERGENT B0, `(.L_x_23304) ;  /* 0x0000100000007945 */ /* 0x000fe20003800200 */
[----:B------:R-:W-:-:S04]  /*1560*/  SHF.R.S32.HI R11, RZ, 0x1f, R154 ;  /* 0x0000001fff0b7819 */ /* 0x000fc8000001149a */
[----:B------:R-:W-:-:S04]  /*1570*/  LEA.HI R154, R11, R154, RZ, 0x5 ;  /* 0x0000009a0b9a7211 */ /* 0x000fc800078f28ff */
[----:B0-----:R-:W-:Y:S02]  /*1580*/  LOP3.LUT R10, R154, 0xffffffe0, RZ, 0xc0, !PT ;  /* 0xffffffe09a0a7812 */ /* 0x001fe400078ec0ff */
[----:B-1----:R-:W-:Y:S01]  /*1590*/  FMNMX.FTZ R3, R3, R152, !PT ;  /* 0x0000009803037209 */ /* 0x002fe20007810000 */
[----:B--2---:R-:W-:-:S04]  /*15a0*/  ULEA UR4, UR10, UR4, 0x18 ;  /* 0x000000040a047291 */ /* 0x004fc8000f8ec0ff */
[----:B------:R-:W0:Y:S01]  /*15b0*/  SHFL.BFLY PT, R4, R3, 0x8, 0x1f ;  /* 0x0d001f0003047f89 */ /* 0x000e2200000e0000 */
[----:B---3-5:R-:W-:Y:S02]  /*15c0*/  LOP3.LUT P0, R153, R156, 0x1f, RZ, 0xc0, !PT ;  /* 0x0000001f9c997812 */ /* 0x028fe4000780c0ff */
[----:B------:R-:W-:Y:S02]  /*15d0*/  SHF.R.U32.HI R157, RZ, 0x5, R156 ;  /* 0x00000005ff9d7819 */ /* 0x000fe4000001169c */
[----:B------:R-:W-:Y:S02]  /*15e0*/  ISETP.GT.U32.AND P1, PT, R153, 0x3, PT ;  /* 0x000000039900780c */ /* 0x000fe40003f24070 */
[----:B0-----:R-:W-:-:S05]  /*15f0*/  FMNMX.FTZ R4, R3, R4, !PT ;  /* 0x0000000403047209 */ /* 0x001fca0007810000 */
[----:B------:R-:W0:Y:S02]  /*1600*/  SHFL.BFLY PT, R5, R4, 0x4, 0x1f ;  /* 0x0c801f0004057f89 */ /* 0x000e2400000e0000 */
[----:B0-----:R-:W-:Y:S02]  /*1610*/  FMNMX.FTZ R5, R4, R5, !PT ;  /* 0x0000000504057209 */ /* 0x001fe40007810000 */
[----:B------:R-:W-:-:S03]  /*1620*/  LEA R4, R157, UR4, 0x2 ;  /* 0x000000049d047c11 */ /* 0x000fc6000f8e10ff */
        /* <DEDUP_REMOVED lines=14> */
[----:B------:R-:W-:-:S03]  /*1710*/  VIMNMX R3, PT, PT, R155, R10, PT ;  /* 0x0000000a9b037248 */ /* 0x000fc60003fe0100 */
[----:B------:R0:W1:Y:S01]  /*1720*/  SHFL.IDX PT, R27, R8, RZ, 0x1f ;  /* 0x00001fff081b7589 */ /* 0x00006200000e0000 */
        /* <DEDUP_REMOVED lines=19> */
.L_x_23308:
        /* <DEDUP_REMOVED lines=11> */
.L_x_23307:
[----:B------:R-:W-:Y:S05]  /*1910*/  BSYNC.RECONVERGENT B1 ;  /* 0x0000000000017941 */ /* 0x000fea0003800200 */
.L_x_23306:
        /* <DEDUP_REMOVED lines=12> */
.L_x_23311:
        /* <DEDUP_REMOVED lines=100> */
.L_x_23310:
[----:B------:R-:W-:Y:S05]  /*2020*/  BSYNC.RECONVERGENT B1 ;  /* 0x0000000000017941 */ /* 0x000fea0003800200 */
.L_x_23309:
        /* <DEDUP_REMOVED lines=55> */
.L_x_23313:
[----:B------:R-:W-:Y:S05]  /*23a0*/  BSYNC.RECONVERGENT B1 ;  /* 0x0000000000017941 */ /* 0x000fea0003800200 */
.L_x_23312:
        /* <DEDUP_REMOVED lines=26> */
.L_x_23305:
[----:B------:R-:W-:Y:S05]  /*2550*/  BSYNC.RECONVERGENT B0 ;  /* 0x0000000000007941 */ /* 0x000fea0003800200 */
.L_x_23304:
        /* <DEDUP_REMOVED lines=40> */
.L_x_23318:
[----:B------:R-:W0:Y:S01]  /*27e0*/  LDS R5, [R6] ;  /* 0x0000000006057984 */ /* 0x000e220000000800 */
[----:B------:R-:W-:-:S04]  /*27f0*/  IADD3 R7, PT, PT, R7, 0x1, RZ ;  /* 0x0000000107077810 */ /* 0x000fc80007ffe0ff */
[----:B------:R-:W-:Y:S01]  /*2800*/  ISETP.NE.AND P0, PT, R7, RZ, PT ;  /* 0x000000ff0700720c */ /* 0x000fe20003f05270 */
[----:B0-----:R-:W-:-:S05]  /*2810*/  FMUL.FTZ R5, R5, R30 ;  /* 0x0000001e05057220 */ /* 0x001fca0000410000 */
[----:B------:R0:W-:Y:S02]  /*2820*/  STS [R6], R5 ;  /* 0x0000000506007388 */ /* 0x0001e40000000800 */
[----:B0-----:R-:W-:-:S05]  /*2830*/  IADD3 R6, PT, PT, R6, 0x200, RZ ;  /* 0x0000020006067810 */ /* 0x001fca0007ffe0ff */
[----:B------:R-:W-:Y:S05]  /*2840*/  @P0 BRA `(.L_x_23318) ;  /* 0xfffffffc00e40947 */ /* 0x000fea000383ffff */
.L_x_23317:
[----:B------:R-:W-:Y:S05]  /*2850*/  BSYNC.RECONVERGENT B1 ;  /* 0x0000000000017941 */ /* 0x000fea0003800200 */
.L_x_23316:
        /* <DEDUP_REMOVED lines=12> */
.L_x_23321:
        /* <DEDUP_REMOVED lines=52> */
.L_x_23320:
[----:B------:R-:W-:Y:S05]  /*2c60*/  BSYNC.RECONVERGENT B1 ;  /* 0x0000000000017941 */ /* 0x000fea0003800200 */
.L_x_23319:
        /* <DEDUP_REMOVED lines=31> */
.L_x_23323:
[----:B------:R-:W-:Y:S05]  /*2e60*/  BSYNC.RECONVERGENT B1 ;  /* 0x0000000000017941 */ /* 0x000fea0003800200 */
.L_x_23322:
        /* <DEDUP_REMOVED lines=14> */
.L_x_23315:
[----:B------:R-:W-:Y:S05]  /*2f50*/  BSYNC.RECONVERGENT B0 ;  /* 0x0000000000007941 */ /* 0x000fea0003800200 */
.L_x_23314:
[----:B------:R-:W-:Y:S01]  /*2f60*/  SHF.R.S32.HI R154, RZ, 0x5, R154 ;  /* 0x00000005ff9a7819 */ /* 0x000fe2000001149a */
[----:B------:R-:W-:Y:S01]  /*2f70*/  BAR.SYNC.DEFER_BLOCKING 0x0 ;  /* 0x0000000000007b1d */ /* 0x000fe20000010000 */
[----:B------:R-:W-:Y:S01]  /*2f80*/  LOP3.LUT R3, R156, 0x7, RZ, 0xc0, !PT ;  /* 0x000000079c037812 */ /* 0x000fe200078ec0ff */
[----:B------:R-:W-:Y:S01]  /*2f90*/  HFMA2 R152, -RZ, RZ, 0, 0 ;  /* 0x00000000ff987431 */ /* 0x000fe200000001ff */
[----:B------:R-:W-:Y:S02]  /*2fa0*/  ISETP.GE.AND P1, PT, R157, R154, PT ;  /* 0x0000009a9d00720c */ /* 0x000fe40003f26270 */
[----:B------:R-:W-:Y:S02]  /*2fb0*/  CS2R R150, SRZ ;  /* 0x0000000000967805 */ /* 0x000fe4000001ff00 */
[----:B------:R-:W-:Y:S01]  /*2fc0*/  ISETP.NE.AND P0, PT, R3, RZ, PT ;  /* 0x000000ff0300720c */ /* 0x000fe20003f05270 */
[----:B------:R-:W3:Y:S01]  /*2fd0*/  LDCU UR14, c[0x0][0x3cc] ;  /* 0x00007980ff0e77ac */ /* 0x000ee20008000800 */
[----:B------:R-:W-:Y:S01]  /*2fe0*/  BSSY.RECONVERGENT B0, `(.L_x_23324) ;  /* 0x000021d000007945 */ /* 0x000fe20003800200 */
[----:B------:R-:W-:-:S02]  /*2ff0*/  SHF.R.U32.HI R153, RZ, 0x3, R153 ;  /* 0x00000003ff997819 */ /* 0x000fc40000011699 */
[----:B------:R-:W-:Y:S01]  /*3000*/  CS2R R148, SRZ ;  /* 0x0000000000947805 */ /* 0x000fe2000001ff00 */
[----:B------:R-:W4:Y:S01]  /*3010*/  LDCU.64 UR8, c[0x0][0x398] ;  /* 0x00007300ff0877ac */ /* 0x000f220008000a00 */
        /* <DEDUP_REMOVED lines=10> */
[----:B--2---:R-:W-:-:S02]  /*30c0*/  CS2R R10, SRZ ;  /* 0x00000000000a7805 */ /* 0x004fc4000001ff00 */
[----:B------:R-:W-:Y:S02]  /*30d0*/  CS2R R8, SRZ ;  /* 0x0000000000087805 */ /* 0x000fe4000001ff00 */
[----:B0-----:R-:W-:Y:S01]  /*30e0*/  MOV R7, RZ ;  /* 0x000000ff00077202 */ /* 0x001fe20000000f00 */
[----:B---34-:R-:W-:Y:S06]  /*30f0*/  @P1 BRA `(.L_x_23325) ;  /* 0x00000020002c1947 */ /* 0x018fec0003800000 */
[----:B------:R-:W0:Y:S01]  /*3100*/  LDCU UR4, c[0x0][0x3b8] ;  /* 0x00007700ff0477ac */ /* 0x000e220008000800 */
[----:B------:R-:W-:Y:S02]  /*3110*/  SHF.R.U32.HI R4, RZ, 0x3, R156 ;  /* 0x00000003ff047819 */ /* 0x000fe4000001169c */
[----:B------:R-:W-:Y:S01]  /*3120*/  MOV R5, RZ ;  /* 0x000000ff00057202 */ /* 0x000fe20000000f00 */
[----:B------:R-:W2:Y:S01]  /*3130*/  LDCU UR11, c[0x0][0x3d0] ;  /* 0x00007a00ff0b77ac */ /* 0x000ea20008000800 */
[----:B------:R-:W-:Y:S02]  /*3140*/  LOP3.LUT R4, R4, 0x7c, RZ, 0xc0, !PT ;  /* 0x0000007c04047812 */ /* 0x000fe400078ec0ff */
[C---:B------:R-:W-:Y:S01]  /*3150*/  SHF.L.U32 R13, R156.reuse, 0x2, RZ ;  /* 0x000000029c0d7819 */ /* 0x040fe200000006ff */
[----:B------:R-:W3:Y:S01]  /*3160*/  LDCU.64 UR12, c[0x0][0x3a8] ;  /* 0x00007500ff0c77ac */ /* 0x000ee20008000a00 */
[----:B------:R-:W-:Y:S02]  /*3170*/  SHF.L.U32 R14, R156, 0x4, RZ ;  /* 0x000000049c0e7819 */ /* 0x000fe400000006ff */
[----:B------:R-:W-:-:S02]  /*3180*/  LOP3.LUT R12, R13, 0x1c, RZ, 0xc0, !PT ;  /* 0x0000001c0d0c7812 */ /* 0x000fc400078ec0ff */
[----:B------:R-:W-:Y:S02]  /*3190*/  LOP3.LUT R14, R14, 0x70, RZ, 0xe2, !PT ;  /* 0x000000700e0e7812 */ /* 0x000fe400078ee2ff */
[C---:B------:R-:W-:Y:S02]  /*31a0*/  LEA R12, R157.reuse, R12, 0x5 ;  /* 0x0000000c9d0c7211 */ /* 0x040fe400078e28ff */
[----:B------:R-:W-:Y:S01]  /*31b0*/  LEA R14, R157, R14, 0x7 ;  /* 0x0000000e9d0e7211 */ /* 0x000fe200078e38ff */
[----:B0-----:R-:W-:Y:S01]  /*31c0*/  IMAD R3, R0, UR4, RZ ;  /* 0x0000000400037c24 */ /* 0x001fe2000f8e02ff */
[----:B------:R-:W-:Y:S01]  /*31d0*/  UIADD3 UR4, UPT, UPT, UR5, 0x200, URZ ;  /* 0x0000020005047890 */ /* 0x000fe2000fffe0ff */
[----:B------:R-:W-:Y:S02]  /*31e0*/  MOV R152, RZ ;  /* 0x000000ff00987202 */ /* 0x000fe40000000f00 */
[----:B------:R-:W-:Y:S01]  /*31f0*/  IMAD.WIDE R4, R3, 0x4, R4 ;  /* 0x0000000403047825 */ /* 0x000fe200078e0204 */
[----:B------:R-:W-:Y:S01]  /*3200*/  ULEA UR4, UR10, UR4, 0x18 ;  /* 0x000000040a047291 */ /* 0x000fe2000f8ec0ff */
[----:B------:R-:W-:-:S02]  /*3210*/  IADD3 R3, PT, PT, R157, -R154, RZ ;  /* 0x8000009a9d037210 */ /* 0x000fc40007ffe0ff */
[----:B--2---:R-:W-:Y:S01]  /*3220*/  IMAD R162, R2, UR11, RZ ;  /* 0x0000000b02a27c24 */ /* 0x004fe2000f8e02ff */
[----:B---3--:R-:W-:Y:S02]  /*3230*/  IADD3 R6, P1, PT, R4, UR12, RZ ;  /* 0x0000000c04067c10 */ /* 0x008fe4000ff3e0ff */
[----:B------:R-:W-:Y:S02]  /*3240*/  IADD3 R4, PT, PT, R157, 0x1, RZ ;  /* 0x000000019d047810 */ /* 0x000fe40007ffe0ff */
[----:B------:R-:W-:Y:S02]  /*3250*/  IADD3.X R5, PT, PT, R5, UR13, RZ, P1, !PT ;  /* 0x0000000d05057c10 */ /* 0x000fe40008ffe4ff */
[----:B------:R-:W-:Y:S02]  /*3260*/  LOP3.LUT R2, R13, 0x7c, RZ, 0xc0, !PT ;  /* 0x0000007c0d027812 */ /* 0x000fe400078ec0ff */
[----:B------:R-:W-:Y:S02]  /*3270*/  SHF.R.S32.HI R163, RZ, 0x1f, R162 ;  /* 0x0000001fffa37819 */ /* 0x000fe400000114a2 */
[----:B------:R-:W-:-:S02]  /*3280*/  IADD3 R160, PT, PT, R12, 0x1, RZ ;  /* 0x000000010ca07810 */ /* 0x000fc40007ffe0ff */
[----:B------:R-:W-:-:S07]  /*3290*/  IADD3 R158, PT, PT, R14, UR4, RZ ;  /* 0x000000040e9e7c10 */ /* 0x000fce000fffe0ff */
.L_x_23326:
[----:B------:R-:W-:Y:S01]  /*32a0*/  MOV R24, R6 ;  /* 0x0000000600187202 */ /* 0x000fe20000000f00 */
[----:B------:R-:W0:Y:S01]  /*32b0*/  LDS.128 R88, [R158] ;  /* 0x000000009e587984 */ /* 0x000e220000000c00 */
[----:B------:R-:W-:-:S05]  /*32c0*/  MOV R25, R5 ;  /* 0x0000000500197202 */ /* 0x000fca0000000f00 */
        /* <DEDUP_REMOVED lines=27> */
[----:B------:R-:W-:-:S03]  /*3480*/  ISETP.NE.AND P2, PT, R3, -0x1, PT ;  /* 0xffffffff0300780c */ /* 0x000fc60003f45270 */
[----:B------:R-:W5:Y:S04]  /*3490*/  LDG.E.128.CONSTANT R92, desc[UR6][R164.64+0x2a00] ;  /* 0x002a0006a45c7981 */ /* 0x000f68000c1e9d00 */
[----:B------:R-:W5:Y:S01]  /*34a0*/  LDG.E.128.CONSTANT R96, desc[UR6][R164.64+0x2c00] ;  /* 0x002c0006a4607981 */ /* 0x000f62000c1e9d00 */
[----:B------:R-:W-:-:S03]  /*34b0*/  IADD3 R124, PT, PT, R160, -0x1, RZ ;  /* 0xffffffffa07c7810 */ /* 0x000fc60007ffe0ff */
[----:B------:R-:W5:Y:S02]  /*34c0*/  LDG.E.128.CONSTANT R112, desc[UR6][R164.64+0x3400] ;  /* 0x00340006a4707981 */ /* 0x000f64000c1e9d00 */
[C---:B------:R-:W-:Y:S02]  /*34d0*/  @!P2 IADD3 R100, PT, PT, R160.reuse, 0x2, RZ ;  /* 0x00000002a064a810 */ /* 0x040fe40007ffe0ff */
[C---:B------:R-:W-:Y:S02]  /*34e0*/  @!P2 IADD3 R102, PT, PT, R160.reuse, 0x1, RZ ;  /* 0x00000001a066a810 */ /* 0x040fe40007ffe0ff */
[-C--:B------:R-:W-:Y:S02]  /*34f0*/  @!P2 ISETP.GE.AND P5, PT, R160, R155.reuse, PT ;  /* 0x0000009ba000a20c */ /* 0x080fe40003fa6270 */
[-C--:B------:R-:W-:Y:S02]  /*3500*/  @!P2 ISETP.GE.AND P4, PT, R124, R155.reuse, PT ;  /* 0x0000009b7c00a20c */ /* 0x080fe40003f86270 */
[----:B------:R-:W-:-:S02]  /*3510*/  @!P2 ISETP.GE.AND P1, PT, R100, R155, PT ;  /* 0x0000009b6400a20c */ /* 0x000fc40003f26270 */
[CC--:B------:R-:W-:Y:S02]  /*3520*/  @!P2 ISETP.GE.AND P3, PT, R102.reuse, R155.reuse, PT ;  /* 0x0000009b6600a20c */ /* 0x0c0fe40003f66270 */
[----:B------:R-:W-:Y:S02]  /*3530*/  @!P2 ISETP.GE.AND P6, PT, R102, R155, PT ;  /* 0x0000009b6600a20c */ /* 0x000fe40003fc6270 */
[C---:B------:R-:W-:Y:S02]  /*3540*/  @!P2 IADD3 R104, PT, PT, R160.reuse, 0x1, RZ ;  /* 0x00000001a068a810 */ /* 0x040fe40007ffe0ff */
[----:B------:R-:W-:Y:S02]  /*3550*/  @!P2 IADD3 R108, PT, PT, R160, 0x2, RZ ;  /* 0x00000002a06ca810 */ /* 0x000fe40007ffe0ff */
[----:B--2---:R-:W-:Y:S02]  /*3560*/  @!P2 FSEL R117, R117, RZ, !P5 ;  /* 0x000000ff7575a208 */ /* 0x004fe40006800000 */
[----:B------:R-:W-:-:S02]  /*3570*/  @!P2 FSEL R116, R116, RZ, !P4 ;  /* 0x000000ff7474a208 */ /* 0x000fc40006000000 */
[-C--:B------:R-:W-:Y:S02]  /*3580*/  @!P2 ISETP.GE.AND P5, PT, R100, R155.reuse, PT ;  /* 0x0000009b6400a20c */ /* 0x080fe40003fa6270 */
[-C--:B------:R-:W-:Y:S01]  /*3590*/  @!P2 ISETP.GE.AND P4, PT, R160, R155.reuse, PT ;  /* 0x0000009ba000a20c */ /* 0x080fe20003f86270 */
[----:B------:R-:W2:Y:S03]  /*35a0*/  LDG.E.128.CONSTANT R100, desc[UR6][R164.64+0x2e00] ;  /* 0x002e0006a4647981 */ /* 0x000ea6000c1e9d00 */
[----:B---3--:R-:W-:Y:S02]  /*35b0*/  @!P2 FSEL R121, R121, RZ, !P4 ;  /* 0x000000ff7979a208 */ /* 0x008fe40006000000 */
[----:B------:R-:W-:Y:S02]  /*35c0*/  @!P2 ISETP.GE.AND P4, PT, R104, R155, PT ;  /* 0x0000009b6800a20c */ /* 0x000fe40003f86270 */
[----:B------:R-:W3:Y:S01]  /*35d0*/  LDG.E.128.CONSTANT R104, desc[UR6][R164.64+0x3000] ;  /* 0x00300006a4687981 */ /* 0x000ee2000c1e9d00 */
[----:B------:R-:W-:-:S02]  /*35e0*/  @!P2 FSEL R118, R118, RZ, !P3 ;  /* 0x000000ff7676a208 */ /* 0x000fc40005800000 */
[----:B------:R-:W-:-:S04]  /*35f0*/  @!P2 ISETP.GE.AND P3, PT, R124, R155, PT ;  /* 0x0000009b7c00a20c */ /* 0x000fc80003f66270 */
[----:B------:R-:W-:Y:S02]  /*3600*/  @!P2 FSEL R120, R120, RZ, !P3 ;  /* 0x000000ff7878a208 */ /* 0x000fe40005800000 */
[-C--:B------:R-:W-:Y:S02]  /*3610*/  @!P2 ISETP.GE.AND P3, PT, R108, R155.reuse, PT ;  /* 0x0000009b6c00a20c */ /* 0x080fe40003f66270 */
[----:B------:R-:W-:Y:S02]  /*3620*/  @!P2 IADD3 R108, PT, PT, R160, 0x1, RZ ;  /* 0x00000001a06ca810 */ /* 0x000fe40007ffe0ff */
[----:B------:R-:W-:Y:S02]  /*3630*/  @!P2 FSEL R119, R119, RZ, !P1 ;  /* 0x000000ff7777a208 */ /* 0x000fe40004800000 */
[----:B------:R-:W-:Y:S02]  /*3640*/  @!P2 FSEL R122, R122, RZ, !P6 ;  /* 0x000000ff7a7aa208 */ /* 0x000fe40007000000 */
[----:B------:R-:W-:-:S02]  /*3650*/  @!P2 ISETP.GE.AND P1, PT, R108, R155, PT ;  /* 0x0000009b6c00a20c */ /* 0x000fc40003f26270 */
[-C--:B------:R-:W-:Y:S02]  /*3660*/  @!P2 ISETP.GE.AND P6, PT, R124, R155.reuse, PT ;  /* 0x0000009b7c00a20c */ /* 0x080fe40003fc6270 */
[----:B------:R-:W-:Y:S02]  /*3670*/  @!P2 IADD3 R108, PT, PT, R160, 0x2, RZ ;  /* 0x00000002a06ca810 */ /* 0x000fe40007ffe0ff */
[----:B------:R-:W-:Y:S02]  /*3680*/  @!P2 FSEL R123, R123, RZ, !P5 ;  /* 0x000000ff7b7ba208 */ /* 0x000fe40006800000 */
[----:B----4-:R-:W-:Y:S02]  /*3690*/  @!P2 FSEL R12, R12, RZ, !P6 ;  /* 0x000000ff0c0ca208 */ /* 0x010fe40007000000 */
[-C--:B------:R-:W-:Y:S02]  /*36a0*/  @!P2 ISETP.GE.AND P5, PT, R108, R155.reuse, PT ;  /* 0x0000009b6c00a20c */ /* 0x080fe40003fa6270 */
[----:B------:R-:W-:-:S02]  /*36b0*/  @!P2 ISETP.GE.AND P6, PT, R160, R155, PT ;  /* 0x0000009ba000a20c */ /* 0x000fc40003fc6270 */
[----:B------:R-:W-:Y:S02]  /*36c0*/  @!P2 IADD3 R108, PT, PT, R160, 0x1, RZ ;  /* 0x00000001a06ca810 */ /* 0x000fe40007ffe0ff */
[----:B------:R-:W-:Y:S02]  /*36d0*/  @!P2 FSEL R13, R13, RZ, !P6 ;  /* 0x000000ff0d0da208 */ /* 0x000fe40007000000 */
[----:B------:R-:W-:Y:S02]  /*36e0*/  @!P2 FSEL R14, R14, RZ, !P4 ;  /* 0x000000ff0e0ea208 */ /* 0x000fe40006000000 */
[-C--:B------:R-:W-:Y:S02]  /*36f0*/  @!P2 ISETP.GE.AND P6, PT, R108, R155.reuse, PT ;  /* 0x0000009b6c00a20c */ /* 0x080fe40003fc6270 */
[----:B------:R-:W-:Y:S02]  /*3700*/  @!P2 ISETP.GE.AND P4, PT, R124, R155, PT ;  /* 0x0000009b7c00a20c */ /* 0x000fe40003f86270 */
[----:B------:R-:W-:-:S02]  /*3710*/  @!P2 IADD3 R108, PT, PT, R160, 0x2, RZ ;  /* 0x00000002a06ca810 */ /* 0x000fc40007ffe0ff */
[----:B------:R-:W-:Y:S02]  /*3720*/  @!P2 FSEL R15, R15, RZ, !P3 ;  /* 0x000000ff0f0fa208 */ /* 0x000fe40005800000 */
[----:B-----5:R-:W-:Y:S02]  /*3730*/  @!P2 FSEL R16, R16, RZ, !P4 ;  /* 0x000000ff1010a208 */ /* 0x020fe40006000000 */
        /* <DEDUP_REMOVED lines=14> */
[----:B------:R-:W-:Y:S02]  /*3820*/  @!P2 FSEL R22, R22, RZ, !P6 ;  /* 0x000000ff1616a208 */ /* 0x000fe40007000000 */
[----:B------:R-:W-:-:S02]  /*3830*/  @!P2 ISETP.GE.AND P1, PT, R108, R155, PT ;  /* 0x0000009b6c00a20c */ /* 0x000fc40003f26270 */
        /* <DEDUP_REMOVED lines=168> */
[----:B------:R-:W-:Y:S02]  /*42c0*/  @!P2 ISETP.GE.AND P4, PT, R108, R155, PT ;  /* 0x0000009b6c00a20c */ /* 0x000fe40003f86270 */
[----:B------:R-:W-:Y:S01]  /*42d0*/  @!P2 FSEL R94, R94, RZ, !P1 ;  /* 0x000000ff5e5ea208 */ /* 0x000fe20004800000 */
[----:B0-----:R-:W-:Y:S01]  /*42e0*/  FMUL.FTZ R109, R89, R121 ;  /* 0x00000079596d7220 */ /* 0x001fe20000410000 */
[----:B------:R-:W-:Y:S02]  /*42f0*/  @!P2 IADD3 R108, PT, PT, R160, 0x2, RZ ;  /* 0x00000002a06ca810 */ /* 0x000fe40007ffe0ff */
[-C--:B------:R-:W-:Y:S02]  /*4300*/  @!P2 ISETP.GE.AND P1, PT, R124, R155.reuse, PT ;  /* 0x0000009b7c00a20c */ /* 0x080fe40003f26270 */
[----:B------:R-:W-:Y:S01]  /*4310*/  @!P2 FSEL R95, R95, RZ, !P5 ;  /* 0x000000ff5f5fa208 */ /* 0x000fe20006800000 */
[----:B------:R-:W-:Y:S01]  /*4320*/  FFMA.FTZ R109, R88, R120, R109 ;  /* 0x00000078586d7223 */ /* 0x000fe2000001006d */
[----:B------:R-:W-:-:S02]  /*4330*/  @!P2 ISETP.GE.AND P5, PT, R108, R155, PT ;  /* 0x0000009b6c00a20c */ /* 0x000fc40003fa6270 */
[----:B------:R-:W-:Y:S02]  /*4340*/  @!P2 FSEL R96, R96, RZ, !P1 ;  /* 0x000000ff6060a208 */ /* 0x000fe40004800000 */
[CC--:B------:R-:W-:Y:S02]  /*4350*/  @!P2 ISETP.GE.AND P1, PT, R160.reuse, R155.reuse, PT ;  /* 0x0000009ba000a20c */ /* 0x0c0fe40003f26270 */
[----:B------:R-:W-:Y:S01]  /*4360*/  @!P2 IADD3 R108, PT, PT, R160, 0x1, RZ ;  /* 0x00000001a06ca810 */ /* 0x000fe20007ffe0ff */
[----:B------:R-:W-:Y:S01]  /*4370*/  FFMA.FTZ R122, R90, R122, R109 ;  /* 0x0000007a5a7a7223 */ /* 0x000fe2000001006d */
[----:B------:R-:W-:Y:S02]  /*4380*/  @!P2 FSEL R97, R97, RZ, !P1 ;  /* 0x000000ff6161a208 */ /* 0x000fe40004800000 */
[----:B------:R-:W-:Y:S02]  /*4390*/  @!P2 ISETP.GE.AND P1, PT, R108, R155, PT ;  /* 0x0000009b6c00a20c */ /* 0x000fe40003f26270 */
[----:B------:R-:W4:Y:S01]  /*43a0*/  LDG.E.128.CONSTANT R108, desc[UR6][R164.64+0x3200] ;  /* 0x00320006a46c7981 */ /* 0x000f22000c1e9d00 */
[C---:B------:R-:W-:Y:S01]  /*43b0*/  FMUL.FTZ R117, R89.reuse, R117 ;  /* 0x0000007559757220 */ /* 0x040fe20000410000 */
[----:B------:R-:W-:-:S03]  /*43c0*/  FMUL.FTZ R13, R89, R13 ;  /* 0x0000000d590d7220 */ /* 0x000fc60000410000 */
[----:B------:R-:W-:-:S04]  /*43d0*/  FFMA.FTZ R117, R88, R116, R117 ;  /* 0x0000007458757223 */ /* 0x000fc80000010075 */
[----:B------:R-:W-:Y:S01]  /*43e0*/  FFMA.FTZ R118, R90, R118, R117 ;  /* 0x000000765a767223 */ /* 0x000fe20000010075 */
[----:B------:R-:W-:-:S03]  /*43f0*/  FFMA.FTZ R117, R88, R12, R13 ;  /* 0x0000000c58757223 */ /* 0x000fc6000001000d */
[----:B------:R-:W-:Y:S01]  /*4400*/  FFMA.FTZ R13, R91, R119, R118 ;  /* 0x000000775b0d7223 */ /* 0x000fe20000010076 */
[----:B------:R-:W-:Y:S02]  /*4410*/  FFMA.FTZ R14, R90, R14, R117 ;  /* 0x0000000e5a0e7223 */ /* 0x000fe40000010075 */
[----:B------:R-:W5:Y:S01]  /*4420*/  LDG.E.128.CONSTANT R116, desc[UR6][R164.64+0x3600] ;  /* 0x00360006a4747981 */ /* 0x000f62000c1e9d00 */
[----:B------:R-:W-:Y:S02]  /*4430*/  @!P2 FSEL R98, R98, RZ, !P6 ;  /* 0x000000ff6262a208 */ /* 0x000fe40007000000 */
[-C--:B------:R-:W-:Y:S02]  /*4440*/  @!P2 ISETP.GE.AND P6, PT, R124, R155.reuse, PT ;  /* 0x0000009b7c00a20c */ /* 0x080fe40003fc6270 */
[----:B------:R-:W-:Y:S02]  /*4450*/  @!P2 FSEL R99, R99, RZ, !P3 ;  /* 0x000000ff6363a208 */ /* 0x000fe40005800000 */
[----:B------:R-:W-:-:S02]  /*4460*/  @!P2 ISETP.GE.AND P3, PT, R160, R155, PT ;  /* 0x0000009ba000a20c */ /* 0x000fc40003f66270 */
[----:B------:R-:W-:Y:S02]  /*4470*/  @!P2 IADD3 R12, PT, PT, R160, 0x2, RZ ;  /* 0x00000002a00ca810 */ /* 0x000fe40007ffe0ff */
[----:B--2---:R-:W-:Y:S02]  /*4480*/  @!P2 FSEL R100, R100, RZ, !P6 ;  /* 0x000000ff6464a208 */ /* 0x004fe40007000000 */
[----:B------:R-:W-:Y:S01]  /*4490*/  @!P2 ISETP.GE.AND P6, PT, R12, R155, PT ;  /* 0x0000009b0c00a20c */ /* 0x000fe20003fc6270 */
[----:B------:R-:W-:Y:S01]  /*44a0*/  FFMA.FTZ R12, R91, R123, R122 ;  /* 0x0000007b5b0c7223 */ /* 0x000fe2000001007a */
[----:B------:R-:W-:Y:S01]  /*44b0*/  @!P2 FSEL R101, R101, RZ, !P3 ;  /* 0x000000ff6565a208 */ /* 0x000fe20005800000 */
[----:B------:R-:W2:Y:S01]  /*44c0*/  LDG.E.128.CONSTANT R120, desc[UR6][R164.64+0x3800] ;  /* 0x00380006a4787981 */ /* 0x000ea2000c1e9d00 */
[----:B------:R-:W-:Y:S02]  /*44d0*/  @!P2 FSEL R102, R102, RZ, !P4 ;  /* 0x000000ff6666a208 */ /* 0x000fe40006000000 */
[----:B------:R-:W-:-:S02]  /*44e0*/  @!P2 ISETP.GE.AND P3, PT, R124, R155, PT ;  /* 0x0000009b7c00a20c */ /* 0x000fc40003f66270 */
[----:B------:R-:W-:Y:S02]  /*44f0*/  @!P2 ISETP.GE.AND P4, PT, R160, R155, PT ;  /* 0x0000009ba000a20c */ /* 0x000fe40003f86270 */
[----:B------:R-:W-:Y:S02]  /*4500*/  @!P2 FSEL R103, R103, RZ, !P5 ;  /* 0x000000ff6767a208 */ /* 0x000fe40006800000 */
[----:B---3--:R-:W-:Y:S02]  /*4510*/  @!P2 FSEL R104, R104, RZ, !P3 ;  /* 0x000000ff6868a208 */ /* 0x008fe40005800000 */
[----:B------:R-:W-:Y:S02]  /*4520*/  @!P2 FSEL R105, R105, RZ, !P4 ;  /* 0x000000ff6969a208 */ /* 0x000fe40006000000 */
[----:B------:R-:W-:Y:S02]  /*4530*/  @!P2 FSEL R106, R106, RZ, !P1 ;  /* 0x000000ff6a6aa208 */ /* 0x000fe40004800000 */
[----:B------:R-:W-:-:S02]  /*4540*/  @!P2 FSEL R107, R107, RZ, !P6 ;  /* 0x000000ff6b6ba208 */ /* 0x000fc40007000000 */
[CC--:B------:R-:W-:Y:S02]  /*4550*/  @!P2 ISETP.GE.AND P5, PT, R124.reuse, R155.reuse, PT ;  /* 0x0000009b7c00a20c */ /* 0x0c0fe40003fa6270 */
[CC--:B------:R-:W-:Y:S02]  /*4560*/  @!P2 ISETP.GE.AND P3, PT, R124.reuse, R155.reuse, PT ;  /* 0x0000009b7c00a20c */ /* 0x0c0fe40003f66270 */
[CC--:B------:R-:W-:Y:S02]  /*4570*/  @!P2 ISETP.GE.AND P4, PT, R124.reuse, R155.reuse, PT ;  /* 0x0000009b7c00a20c */ /* 0x0c0fe40003f86270 */
[CC--:B------:R-:W-:Y:S02]  /*4580*/  @!P2 ISETP.GE.AND P1, PT, R124.reuse, R155.reuse, PT ;  /* 0x0000009b7c00a20c */ /* 0x0c0fe40003f26270 */
[----:B------:R-:W-:Y:S02]  /*4590*/  @!P2 ISETP.GE.AND P6, PT, R124, R155, PT ;  /* 0x0000009b7c00a20c */ /* 0x000fe40003fc6270 */
[----:B------:R-:W3:Y:S01]  /*45a0*/  LDG.E.128.CONSTANT R124, desc[UR6][R164.64+0x3a00] ;  /* 0x003a0006a47c7981 */ /* 0x000ee2000c1e9d00 */
[----:B------:R-:W-:Y:S01]  /*45b0*/  FADD.FTZ R151, R12, R151 ;  /* 0x000000970c977221 */ /* 0x000fe20000010000 */
[----:B------:R-:W-:-:S02]  /*45c0*/  @!P2 IADD3 R12, PT, PT, R160, 0x1, RZ ;  /* 0x00000001a00ca810 */ /* 0x000fc40007ffe0ff */
[----:B------:R-:W-:Y:S02]  /*45d0*/  @!P2 FSEL R112, R112, RZ, !P3 ;  /* 0x000000ff7070a208 */ /* 0x000fe40005800000 */
[----:B------:R-:W-:-:S04]  /*45e0*/  @!P2 ISETP.GE.AND P3, PT, R160, R155, PT ;  /* 0x0000009ba000a20c */ /* 0x000fc80003f66270 */
[----:B------:R-:W-:Y:S01]  /*45f0*/  @!P2 FSEL R113, R113, RZ, !P3 ;  /* 0x000000ff7171a208 */ /* 0x000fe20005800000 */
[----:B------:R-:W-:Y:S01]  /*4600*/  FADD.FTZ R152, R13, R152 ;  /* 0x000000980d987221 */ /* 0x000fe20000010000 */
        /* <DEDUP_REMOVED lines=117> */
[----:B------:R-:W-:Y:S02]  /*4d60*/  IADD3 R158, PT, PT, R158, 0x200, RZ ;  /* 0x000002009e9e7810 */ /* 0x000fe40007ffe0ff */
[----:B----4-:R-:W-:Y:S02]  /*4d70*/  @!P2 FSEL R108, R108, RZ, !P5 ;  /* 0x000000ff6c6ca208 */ /* 0x010fe40006800000 */
[----:B------:R-:W-:-:S04]  /*4d80*/  @!P2 ISETP.GE.AND P5, PT, R160, R155, PT ;  /* 0x0000009ba000a20c */ /* 0x000fc80003fa6270 */
[----:B------:R-:W-:Y:S02]  /*4d90*/  @!P2 FSEL R109, R109, RZ, !P5 ;  /* 0x000000ff6d6da208 */ /* 0x000fe40006800000 */
[-C--:B------:R-:W-:Y:S02]  /*4da0*/  @!P2 ISETP.GE.AND P5, PT, R12, R155.reuse, PT ;  /* 0x0000009b0c00a20c */ /* 0x080fe40003fa6270 */
[----:B------:R-:W-:Y:S02]  /*4db0*/  @!P2 IADD3 R12, PT, PT, R160, 0x2, RZ ;  /* 0x00000002a00ca810 */ /* 0x000fe40007ffe0ff */
[----:B------:R-:W-:Y:S02]  /*4dc0*/  @!P2 FSEL R110, R110, RZ, !P5 ;  /* 0x000000ff6e6ea208 */ /* 0x000fe40006800000 */
[----:B------:R-:W-:Y:S02]  /*4dd0*/  @!P2 ISETP.GE.AND P5, PT, R12, R155, PT ;  /* 0x0000009b0c00a20c */ /* 0x000fe40003fa6270 */
[----:B------:R-:W-:-:S04]  /*4de0*/  @!P2 IADD3 R12, PT, PT, R160, 0x1, RZ ;  /* 0x00000001a00ca810 */ /* 0x000fc80007ffe0ff */
[-C--:B------:R-:W-:Y:S02]  /*4df0*/  @!P2 ISETP.GE.AND P3, PT, R12, R155.reuse, PT ;  /* 0x0000009b0c00a20c */ /* 0x080fe40003f66270 */
[----:B------:R-:W-:Y:S02]  /*4e00*/  @!P2 IADD3 R12, PT, PT, R160, 0x2, RZ ;  /* 0x00000002a00ca810 */ /* 0x000fe40007ffe0ff */
[----:B------:R-:W-:Y:S02]  /*4e10*/  @!P2 FSEL R114, R114, RZ, !P3 ;  /* 0x000000ff7272a208 */ /* 0x000fe40005800000 */
[----:B------:R-:W-:Y:S02]  /*4e20*/  @!P2 ISETP.GE.AND P3, PT, R12, R155, PT ;  /* 0x0000009b0c00a20c */ /* 0x000fe40003f66270 */
[----:B------:R-:W-:Y:S02]  /*4e30*/  @!P2 IADD3 R12, PT, PT, R160, 0x1, RZ ;  /* 0x00000001a00ca810 */ /* 0x000fe40007ffe0ff */
[----:B------:R-:W-:-:S02]  /*4e40*/  @!P2 FSEL R115, R115, RZ, !P3 ;  /* 0x000000ff7373a208 */ /* 0x000fc40005800000 */
[----:B-----5:R-:W-:Y:S02]  /*4e50*/  @!P2 FSEL R116, R116, RZ, !P4 ;  /* 0x000000ff7474a208 */ /* 0x020fe40006000000 */
[-C--:B------:R-:W-:Y:S02]  /*4e60*/  @!P2 ISETP.GE.AND P3, PT, R12, R155.reuse, PT ;  /* 0x0000009b0c00a20c */ /* 0x080fe40003f66270 */
[CC--:B------:R-:W-:Y:S02]  /*4e70*/  @!P2 ISETP.GE.AND P4, PT, R160.reuse, R155.reuse, PT ;  /* 0x0000009ba000a20c */ /* 0x0c0fe40003f86270 */
[----:B------:R-:W-:Y:S02]  /*4e80*/  @!P2 IADD3 R12, PT, PT, R160, 0x2, RZ ;  /* 0x00000002a00ca810 */ /* 0x000fe40007ffe0ff */
[----:B------:R-:W-:Y:S02]  /*4e90*/  @!P2 FSEL R117, R117, RZ, !P4 ;  /* 0x000000ff7575a208 */ /* 0x000fe40006000000 */
[----:B------:R-:W-:-:S02]  /*4ea0*/  @!P2 ISETP.GE.AND P4, PT, R12, R155, PT ;  /* 0x0000009b0c00a20c */ /* 0x000fc40003f86270 */
[----:B------:R-:W-:Y:S02]  /*4eb0*/  @!P2 IADD3 R12, PT, PT, R160, 0x1, RZ ;  /* 0x00000001a00ca810 */ /* 0x000fe40007ffe0ff */
[----:B------:R-:W-:Y:S02]  /*4ec0*/  @!P2 FSEL R118, R118, RZ, !P3 ;  /* 0x000000ff7676a208 */ /* 0x000fe40005800000 */
[-C--:B------:R-:W-:Y:S02]  /*4ed0*/  @!P2 ISETP.GE.AND P3, PT, R12, R155.reuse, PT ;  /* 0x0000009b0c00a20c */ /* 0x080fe40003f66270 */
[----:B--2---:R-:W-:Y:S02]  /*4ee0*/  @!P2 FSEL R120, R120, RZ, !P1 ;  /* 0x000000ff7878a208 */ /* 0x004fe40004800000 */
[C---:B------:R-:W-:Y:S02]  /*4ef0*/  @!P2 ISETP.GE.AND P1, PT, R160.reuse, R155, PT ;  /* 0x0000009ba000a20c */ /* 0x040fe40003f26270 */
[----:B------:R-:W-:-:S02]  /*4f00*/  @!P2 IADD3 R12, PT, PT, R160, 0x2, RZ ;  /* 0x00000002a00ca810 */ /* 0x000fc40007ffe0ff */
[----:B------:R-:W-:Y:S02]  /*4f10*/  @!P2 FSEL R122, R122, RZ, !P3 ;  /* 0x000000ff7a7aa208 */ /* 0x000fe40005800000 */
[-C--:B------:R-:W-:Y:S02]  /*4f20*/  @!P2 ISETP.GE.AND P3, PT, R160, R155.reuse, PT ;  /* 0x0000009ba000a20c */ /* 0x080fe40003f66270 */
[----:B------:R-:W-:Y:S02]  /*4f30*/  @!P2 FSEL R121, R121, RZ, !P1 ;  /* 0x000000ff7979a208 */ /* 0x000fe40004800000 */
[----:B---3--:R-:W-:Y:S02]  /*4f40*/  @!P2 FSEL R124, R124, RZ, !P6 ;  /* 0x000000ff7c7ca208 */ /* 0x008fe40007000000 */
[CC--:B------:R-:W-:Y:S02]  /*4f50*/  @!P2 ISETP.GE.AND P1, PT, R12.reuse, R155.reuse, PT ;  /* 0x0000009b0c00a20c */ /* 0x0c0fe40003f26270 */
[----:B------:R-:W-:-:S02]  /*4f60*/  @!P2 ISETP.GE.AND P6, PT, R12, R155, PT ;  /* 0x0000009b0c00a20c */ /* 0x000fc40003fc6270 */
[----:B------:R-:W-:Y:S02]  /*4f70*/  @!P2 IADD3 R12, PT, PT, R160, 0x1, RZ ;  /* 0x00000001a00ca810 */ /* 0x000fe40007ffe0ff */
[----:B------:R-:W-:Y:S01]  /*4f80*/  @!P2 FSEL R125, R125, RZ, !P3 ;  /* 0x000000ff7d7da208 */ /* 0x000fe20005800000 */
[C---:B------:R-:W-:Y:S01]  /*4f90*/  FMUL.FTZ R109, R89.reuse, R109 ;  /* 0x0000006d596d7220 */ /* 0x040fe20000410000 */
[----:B------:R-:W-:Y:S01]  /*4fa0*/  @!P2 ISETP.GE.AND P3, PT, R12, R155, PT ;  /* 0x0000009b0c00a20c */ /* 0x000fe20003f66270 */
[C---:B------:R-:W-:Y:S01]  /*4fb0*/  FMUL.FTZ R117, R89.reuse, R117 ;  /* 0x0000007559757220 */ /* 0x040fe20000410000 */
[----:B------:R-:W-:Y:S01]  /*4fc0*/  FMUL.FTZ R121, R89, R121 ;  /* 0x0000007959797220 */ /* 0x000fe20000410000 */
[----:B------:R-:W-:Y:S01]  /*4fd0*/  @!P2 FSEL R111, R111, RZ, !P5 ;  /* 0x000000ff6f6fa208 */ /* 0x000fe20006800000 */
[----:B------:R-:W-:Y:S01]  /*4fe0*/  FMUL.FTZ R89, R89, R125 ;  /* 0x0000007d59597220 */ /* 0x000fe20000410000 */
[----:B------:R-:W-:Y:S01]  /*4ff0*/  ISETP.GE.AND P5, PT, R13, R154, PT ;  /* 0x0000009a0d00720c */ /* 0x000fe20003fa6270 */
        /* <DEDUP_REMOVED lines=24> */
[----:B------:R-:W-:-:S02]  /*5180*/  IADD3 R160, PT, PT, R160, 0x80, RZ ;  /* 0x00000080a0a07810 */ /* 0x000fc40007ffe0ff */
[----:B------:R-:W-:Y:S01]  /*5190*/  IADD3.X R5, PT, PT, RZ, R5, RZ, P1, !PT ;  /* 0x00000005ff057210 */ /* 0x000fe20000ffe4ff */
[----:B------:R-:W-:Y:S06]  /*51a0*/  @!P5 BRA `(.L_x_23326) ;  /* 0xffffffe0003cd947 */ /* 0x000fec000383ffff */
.L_x_23325:
[----:B------:R-:W-:Y:S05]  /*51b0*/  BSYNC.RECONVERGENT B0 ;  /* 0x0000000000007941 */ /* 0x000fea0003800200 */
.L_x_23324:
[----:B------:R-:W0:Y:S01]  /*51c0*/  SHFL.BFLY PT, R3, R152, 0x4, 0x1f ;  /* 0x0c801f0098037f89 */ /* 0x000e2200000e0000 */
[C---:B------:R-:W-:Y:S01]  /*51d0*/  LOP3.LUT R20, R156.reuse, 0x3e0, RZ, 0xc0, !PT ;  /* 0x000003e09c147812 */ /* 0x040fe200078ec0ff */
[----:B------:R-:W2:Y:S01]  /*51e0*/  S2UR UR5, SR_CgaCtaId ;  /* 0x00000000000579c3 */ /* 0x000ea20000008800 */
[----:B------:R-:W-:Y:S01]  /*51f0*/  LOP3.LUT R22, R156, 0x3c0, RZ, 0xc0, !PT ;  /* 0x000003c09c167812 */ /* 0x000fe200078ec0ff */
[----:B------:R-:W3:Y:S01]  /*5200*/  SHFL.BFLY PT, R2, R151, 0x4, 0x1f ;  /* 0x0c801f0097027f89 */ /* 0x000ee200000e0000 */
[----:B------:R-:W-:Y:S01]  /*5210*/  ISETP.NE.OR P4, PT, R20, 0x20, P0 ;  /* 0x000000201400780c */ /* 0x000fe20000785670 */
[----:B------:R-:W-:Y:S01]  /*5220*/  UMOV UR4, 0x400 ;  /* 0x0000040000047882 */ /* 0x000fe20000000000 */
[----:B------:R-:W-:Y:S01]  /*5230*/  ISETP.NE.OR P5, PT, R22, 0x40, P0 ;  /* 0x000000401600780c */ /* 0x000fe200007a5670 */
[----:B------:R-:W4:Y:S01]  /*5240*/  SHFL.BFLY PT, R12, R145, 0x4, 0x1f ;  /* 0x0c801f00910c7f89 */ /* 0x000f2200000e0000 */
[----:B------:R-:W-:Y:S01]  /*5250*/  UIADD3 UR4, UPT, UPT, UR4, 0x200, URZ ;  /* 0x0000020004047890 */ /* 0x000fe2000fffe0ff */
[----:B------:R-:W-:Y:S01]  /*5260*/  IMAD R153, R157, 0x78, R153 ;  /* 0x000000789d997824 */ /* 0x000fe200078e0299 */
[----:B------:R-:W-:Y:S01]  /*5270*/  BSSY.RECONVERGENT B0, `(.L_x_23327) ;  /* 0x00000d7000007945 */ /* 0x000fe20003800200 */
[----:B------:R-:W5:Y:S01]  /*5280*/  SHFL.BFLY PT, R5, R150, 0x4, 0x1f ;  /* 0x0c801f0096057f89 */ /* 0x000f6200000e0000 */
[----:B------:R-:W-:-:S02]  /*5290*/  LOP3.LUT P1, RZ, R156, 0x3c7, RZ, 0xc0, !PT ;  /* 0x000003c79cff7812 */ /* 0x000fc4000782c0ff */
[C---:B------:R-:W-:Y:S01]  /*52a0*/  LOP3.LUT P2, RZ, R156.reuse, 0x3e7, RZ, 0xc0, !PT ;  /* 0x000003e79cff7812 */ /* 0x040fe2000784c0ff */
[----:B------:R-:W1:Y:S01]  /*52b0*/  SHFL.BFLY PT, R20, R137, 0x4, 0x1f ;  /* 0x0c801f0089147f89 */ /* 0x000e6200000e0000 */
[----:B------:R-:W-:-:S03]  /*52c0*/  ISETP.GT.U32.AND P3, PT, R156, 0x1f, PT ;  /* 0x0000001f9c00780c */ /* 0x000fc60003f64070 */
[----:B------:R-:W1:Y:S01]  /*52d0*/  SHFL.BFLY PT, R6, R147, 0x4, 0x1f ;  /* 0x0c801f0093067f89 */ /* 0x000e6200000e0000 */
[----:B0-----:R-:W-:-:S03]  /*52e0*/  FADD.FTZ R3, R3, R152 ;  /* 0x0000009803037221 */ /* 0x001fc60000010000 */
[----:B------:R-:W0:Y:S01]  /*52f0*/  SHFL.BFLY PT, R4, R149, 0x4, 0x1f ;  /* 0x0c801f0095047f89 */ /* 0x000e2200000e0000 */
[----:B--2---:R-:W-:Y:S01]  /*5300*/  ULEA UR4, UR5, UR4, 0x18 ;  /* 0x0000000405047291 */ /* 0x004fe2000f8ec0ff */
        /* <DEDUP_REMOVED lines=9> */
[----:B------:R-:W5:Y:S04]  /*53a0*/  SHFL.BFLY PT, R14, R143, 0x4, 0x1f ;  /* 0x0c801f008f0e7f89 */ /* 0x000f6800000e0000 */
        /* <DEDUP_REMOVED lines=43> */
[----:B0-----:R-:W-:Y:S01]  /*5660*/  FADD.FTZ R37, R37, R10 ;  /* 0x0000000a25257221 */ /* 0x001fe20000010000 */
[----:B--2---:R-:W-:Y:S02]  /*5670*/  FADD.FTZ R39, R34, R9 ;  /* 0x0000000922277221 */ /* 0x004fe40000010000 */
[----:B------:R-:W0:Y:S01]  /*5680*/  SHFL.BFLY PT, R4, R151, 0x2, 0x1f ;  /* 0x0c401f0097047f89 */ /* 0x000e2200000e0000 */
[----:B---3--:R-:W-:-:S03]  /*5690*/  FADD.FTZ R41, R41, R8 ;  /* 0x0000000829297221 */ /* 0x008fc60000010000 */
[----:B------:R-:W2:Y:S01]  /*56a0*/  SHFL.BFLY PT, R12, R149, 0x2, 0x1f ;  /* 0x0c401f00950c7f89 */ /* 0x000ea200000e0000 */
[----:B----4-:R-:W-:-:S03]  /*56b0*/  FADD.FTZ R43, R36, R7 ;  /* 0x00000007242b7221 */ /* 0x010fc60000010000 */
[----:B------:R-:W3:Y:S01]  /*56c0*/  SHFL.BFLY PT, R14, R13, 0x2, 0x1f ;  /* 0x0c401f000d0e7f89 */ /* 0x000ee200000e0000 */
[----:B-1----:R-:W-:-:S03]  /*56d0*/  FADD.FTZ R20, R145, R20 ;  /* 0x0000001491147221 */ /* 0x002fc60000010000 */
[----:B------:R-:W1:Y:S01]  /*56e0*/  SHFL.BFLY PT, R16, R147, 0x2, 0x1f ;  /* 0x0c401f0093107f89 */ /* 0x000e6200000e0000 */
[----:B-----5:R-:W-:-:S03]  /*56f0*/  FADD.FTZ R6, R5, R6 ;  /* 0x0000000605067221 */ /* 0x020fc60000010000 */
[----:B------:R-:W4:Y:S01]  /*5700*/  SHFL.BFLY PT, R18, R15, 0x2, 0x1f ;  /* 0x0c401f000f127f89 */ /* 0x000f2200000e0000 */
[----:B------:R-:W-:-:S03]  /*5710*/  FADD.FTZ R5, R2, R3 ;  /* 0x0000000302057221 */ /* 0x000fc60000010000 */
[----:B------:R-:W5:Y:S01]  /*5720*/  SHFL.BFLY PT, R22, R17, 0x2, 0x1f ;  /* 0x0c401f0011167f89 */ /* 0x000f6200000e0000 */
[----:B------:R-:W-:-:S03]  /*5730*/  LEA R2, R153, UR4, 0x2 ;  /* 0x0000000499027c11 */ /* 0x000fc6000f8e10ff */
[----:B------:R-:W5:Y:S01]  /*5740*/  SHFL.BFLY PT, R24, R143, 0x2, 0x1f ;  /* 0x0c401f008f187f89 */ /* 0x000f6200000e0000 */
        /* <DEDUP_REMOVED lines=58> */
[----:B--2---:R-:W-:-:S03]  /*5af0*/  FADD.FTZ R9, R6, R9 ;  /* 0x0000000906097221 */ /* 0x004fc60000010000 */
[----:B------:R-:W2:Y:S01]  /*5b00*/  SHFL.BFLY PT, R25, R26, 0x1, 0x1f ;  /* 0x0c201f001a197f89 */ /* 0x000ea200000e0000 */
[----:B-1----:R-:W-:-:S03]  /*5b10*/  FADD.FTZ R11, R12, R11 ;  /* 0x0000000b0c0b7221 */ /* 0x002fc60000010000 */
[----:B------:R-:W1:Y:S01]  /*5b20*/  SHFL.BFLY PT, R27, R28, 0x1, 0x1f ;  /* 0x0c201f001c1b7f89 */ /* 0x000e6200000e0000 */
        /* <DEDUP_REMOVED lines=38> */
[----:B--2---:R-:W-:Y:S01]  /*5d90*/  FADD.FTZ R53, R50, R53 ;  /* 0x0000003532357221 */ /* 0x004fe20000010000 */
[----:B-1----:R-:W-:Y:S01]  /*5da0*/  FADD.FTZ R55, R52, R3 ;  /* 0x0000000334377221 */ /* 0x002fe20000010000 */
        /* <DEDUP_REMOVED lines=35> */
.L_x_23328:
[----:B------:R-:W-:Y:S05]  /*5fe0*/  BSYNC.RECONVERGENT B0 ;  /* 0x0000000000007941 */ /* 0x000fea0003800200 */
.L_x_23327:
        /* <DEDUP_REMOVED lines=63> */
.L_x_23330:
[----:B------:R-:W-:Y:S05]  /*63e0*/  BSYNC.RECONVERGENT B0 ;  /* 0x0000000000007941 */ /* 0x000fea0003800200 */
.L_x_23329:
        /* <DEDUP_REMOVED lines=33> */
.L_x_23332:
[----:B------:R-:W-:Y:S05]  /*6600*/  BSYNC.RECONVERGENT B0 ;  /* 0x0000000000007941 */ /* 0x000fea0003800200 */
.L_x_23331:
        /* <DEDUP_REMOVED lines=63> */
.L_x_23334:
[----:B------:R-:W-:Y:S05]  /*6a00*/  BSYNC.RECONVERGENT B0 ;  /* 0x0000000000007941 */ /* 0x000fea0003800200 */
.L_x_23333:
        /* <DEDUP_REMOVED lines=9> */
[----:B------:R-:W0:Y:S01]  /*6aa0*/  LDCU.64 UR8, c[0x0][0x380] ;  /* 0x00007000ff0877ac */ /* 0x000e220008000a00 */
[----:B------:R-:W-:Y:S01]  /*6ab0*/  IMAD R0, R0, 0x78, RZ ;  /* 0x0000007800007824 */ /* 0x000fe200078e02ff */
[----:B------:R-:W-:Y:S01]  /*6ac0*/  SHF.R.U32.HI R3, RZ, 0x3, R156 ;  /* 0x00000003ff037819 */ /* 0x000fe2000001169c */
[----:B--2---:R-:W-:-:S06]  /*6ad0*/  UIMAD UR4, UR4, 0x78, URZ ;  /* 0x00000078040478a4 */ /* 0x004fcc000f8e02ff */
[----:B------:R-:W-:-:S04]  /*6ae0*/  IADD3 R0, P0, P1, R3, UR4, R0 ;  /* 0x0000000403007c10 */ /* 0x000fc8000f91e000 */
[----:B------:R-:W-:Y:S02]  /*6af0*/  IADD3.X R3, PT, PT, RZ, RZ, RZ, P0, P1 ;  /* 0x000000ffff037210 */ /* 0x000fe400007e24ff */
[----:B01----:R-:W-:-:S04]  /*6b00*/  LEA R2, P0, R0, UR8, 0x2 ;  /* 0x0000000800027c11 */ /* 0x003fc8000f8010ff */
        /* <DEDUP_REMOVED lines=32> */
.L_x_23335:
        /* <DEDUP_REMOVED lines=15> */
.L_x_26007:


//--------------------- .text._ZN4vllm25paged_attention_v1_kernelIffLi112ELi32ELi128ELNS_18Fp8KVCacheDataTypeE0ELb0EEEvPT_PKS2_PKT0_S8_ifPKiSA_iPKfiiiSC_SC_iiiii --------------------------
	.section	.text._ZN4vllm25paged_attention_v1_kernelIffLi112ELi32ELi128ELNS_18Fp8KVCacheDataTypeE0ELb0EEEvPT_PKS2_PKT0_S8_ifPKiSA_iPKfiiiSC_SC_iiiii,"ax",@progbits
	.align	128
        .global         _ZN4vllm25paged_attention_v1_kernelIffLi112ELi32ELi128ELNS_18Fp8KVCacheDataTypeE0ELb0EEEvPT_PKS2_PKT0_S8_ifPKiSA_iPKfiiiSC_SC_iiiii
        .type           _ZN4vllm25paged_attention_v1_kernelIffLi112ELi32ELi128ELNS_18Fp8KVCacheDataTypeE0ELb0EEEvPT_PKS2_PKT0_S8_ifPKiSA_iPKfiiiSC_SC_iiiii,@function
        .size           _ZN4vllm25paged_attention_v1_kernelIffLi112ELi32ELi128ELNS_18Fp8KVCacheDataTypeE0ELb0EEEvPT_PKS2_PKT0_S8_ifPKiSA_iPKfiiiSC_SC_iiiii,(.L_x_26008 - _ZN4vllm25paged_attention_v1_kernelIffLi112ELi32ELi128ELNS_18Fp8KVCacheDataTypeE0ELb0EEEvPT_PKS2_PKT0_S8_ifPKiSA_iPKfiiiSC_SC_iiiii)
        .other          _ZN4vllm25paged_attention_v1_kernelIffLi112ELi32ELi128ELNS_18Fp8KVCacheDataTypeE0ELb0EEEvPT_PKS2_PKT0_S8_ifPKiSA_iPKfiiiSC_SC_iiiii,@"STO_CUDA_ENTRY STV_DEFAULT"
_ZN4vllm25paged_attention_v1_kernelIffLi112ELi32ELi128ELNS_18Fp8KVCacheDataTypeE0ELb0EEEvPT_PKS2_PKT0_S8_ifPKiSA_iPKfiiiSC_SC_iiiii:
.text._ZN4vllm25paged_attention_v1_kernelIffLi112ELi32ELi128ELNS_18Fp8KVCacheDataTypeE0ELb0EEEvPT_PKS2_PKT0_S8_ifPKiSA_iPKfiiiSC_SC_iiiii:
[----:B------:R-:W-:Y:S01]  /*0000*/  LDC R1, c[0x0][0x37c] ;  /* 0x0000df00ff017b82 */ /* 0x000fe20000000800 */
[----:B------:R-:W0:Y:S07]  /*0010*/  S2R R144, SR_TID.X ;  /* 0x0000000000907919 */ /* 0x000e2e0000002100 */
[----:B------:R-:W1:Y:S01]  /*0020*/  LDC.64 R154, c[0x0][0x3b0] ;  /* 0x0000ec00ff9a7b82 */ /* 0x000e620000000a00 */
[----:B------:R-:W2:Y:S01]  /*0030*/  LDCU.64 UR6, c[0x0][0x358] ;  /* 0x00006b00ff0677ac */ /* 0x000ea20008000a00 */
[----:B------:R-:W1:Y:S01]  /*0040*/  S2R R145, SR_CTAID.Y ;  /* 0x0000000000917919 */ /* 0x000e620000002600 */
[----:B------:R-:W3:Y:S01]  /*0050*/  LDCU UR4, c[0x0][0x3c8] ;  /* 0x00007900ff0477ac */ /* 0x000ee20008000800 */
[----:B------:R-:W4:Y:S04]  /*0060*/  S2R R7, SR_CTAID.X ;  /* 0x0000000000077919 */ /* 0x000f280000002500 */
[----:B------:R-:W2:Y:S01]  /*0070*/  LDC R13, c[0x0][0x3a0] ;  /* 0x0000e800ff0d7b82 */ /* 0x000ea20000000800 */
        /* <DEDUP_REMOVED lines=8> */
[----:B--2---:R-:W-:Y:S01]  /*0100*/  IABS R5, R13 ;  /* 0x0000000d00057213 */ /* 0x004fe20000000000 */
[----:B------:R0:W2:Y:S01]  /*0110*/  LDG.E.CONSTANT R154, desc[UR6][R154.64] ;  /* 0x000000069a9a7981 */ /* 0x0000a2000c1e9900 */
[----:B------:R-:W1:Y:S05]  /*0120*/  LDCU UR4, c[0x0][0x3b8] ;  /* 0x00007700ff0477ac */ /* 0x000e6a0008000800 */
        /* <DEDUP_REMOVED lines=9> */
[----:B------:R-:W4:Y:S08]  /*01c0*/  I2F.RP R4, R5 ;  /* 0x0000000500047306 */ /* 0x000f300000209400 */
[----:B----4-:R-:W4:Y:S01]  /*01d0*/  MUFU.RCP R4, R4 ;  /* 0x0000000400047308 */ /* 0x010f220000001000 */
[----:B------:R-:W0:Y:S01]  /*01e0*/  LDC R0, c[0x0][0x370] ;  /* 0x0000dc00ff007b82 */ /* 0x000e220000000800 */
[----:B----4-:R-:W-:-:S06]  /*01f0*/  IADD3 R2, PT, PT, R4, 0xffffffe, RZ ;  /* 0x0ffffffe04027810 */ /* 0x010fcc0007ffe0ff */
[----:B------:R4:W1:Y:S02]  /*0200*/  F2I.FTZ.U32.TRUNC.NTZ R3, R2 ;  /* 0x0000000200037305 */ /* 0x000864000021f000 */
[----:B----4-:R-:W-:Y:S01]  /*0210*/  HFMA2 R2, -RZ, RZ, 0, 0 ;  /* 0x00000000ff027431 */ /* 0x010fe200000001ff */
[----:B-1----:R-:W-:-:S05]  /*0220*/  IADD3 R6, PT, PT, RZ, -R3, RZ ;  /* 0x80000003ff067210 */ /* 0x002fca0007ffe0ff */
[----:B------:R-:W-:Y:S01]  /*0230*/  IMAD R15, R6, R5, RZ ;  /* 0x00000005060f7224 */ /* 0x000fe200078e02ff */
[----:B0-----:R-:W-:-:S03]  /*0240*/  IABS R6, R0 ;  /* 0x0000000000067213 */ /* 0x001fc60000000000 */
        /* <DEDUP_REMOVED lines=14> */
[----:B------:R-:W-:Y:S02]  /*0330*/  @!P1 LOP3.LUT R14, RZ, R13, RZ, 0x33, !PT ;  /* 0x0000000dff0e9212 */ /* 0x000fe400078e33ff */
[----:B------:R-:W0:Y:S02]  /*0340*/  LDC.64 R12, c[0x0][0x3c0] ;  /* 0x0000f000ff0c7b82 */ /* 0x000e240000000a00 */
[----:B------:R-:W-:-:S04]  /*0350*/  IABS R15, R14 ;  /* 0x0000000e000f7213 */ /* 0x000fc80000000000 */
[----:B------:R-:W1:Y:S08]  /*0360*/  I2F.RP R4, R15 ;  /* 0x0000000f00047306 */ /* 0x000e700000209400 */
[----:B-1----:R-:W1:Y:S02]  /*0370*/  MUFU.RCP R4, R4 ;  /* 0x0000000400047308 */ /* 0x002e640000001000 */
[----:B-1----:R-:W-:-:S06]  /*0380*/  IADD3 R2, PT, PT, R4, 0xffffffe, RZ ;  /* 0x0ffffffe04027810 */ /* 0x002fcc0007ffe0ff */
[----:B------:R1:W4:Y:S02]  /*0390*/  F2I.FTZ.U32.TRUNC.NTZ R3, R2 ;  /* 0x0000000200037305 */ /* 0x000324000021f000 */
[----:B-1----:R-:W-:Y:S01]  /*03a0*/  HFMA2 R2, -RZ, RZ, 0, 0 ;  /* 0x00000000ff027431 */ /* 0x002fe200000001ff */
[----:B----4-:R-:W-:-:S05]  /*03b0*/  IADD3 R6, PT, PT, RZ, -R3, RZ ;  /* 0x80000003ff067210 */ /* 0x010fca0007ffe0ff */
[----:B------:R-:W-:Y:S01]  /*03c0*/  IMAD R5, R6, R15, RZ ;  /* 0x0000000f06057224 */ /* 0x000fe200078e02ff */
[----:B0-----:R-:W-:Y:S02]  /*03d0*/  ISETP.NE.U32.AND P0, PT, R12, RZ, PT ;  /* 0x000000ff0c00720c */ /* 0x001fe40003f05070 */
[----:B------:R-:W-:Y:S01]  /*03e0*/  IABS R4, R7 ;  /* 0x0000000700047213 */ /* 0x000fe20000000000 */
[----:B------:R-:W-:Y:S01]  /*03f0*/  IMAD.HI.U32 R3, R3, R5, R2 ;  /* 0x0000000503037227 */ /* 0x000fe200078e0002 */
[----:B------:R-:W-:Y:S02]  /*0400*/  IABS R6, R14 ;  /* 0x0000000e00067213 */ /* 0x000fe40000000000 */
[----:B------:R-:W-:Y:S02]  /*0410*/  ISETP.NE.AND.EX P0, PT, R13, RZ, PT, P0 ;  /* 0x000000ff0d00720c */ /* 0x000fe40003f05300 */
[----:B------:R-:W-:Y:S01]  /*0420*/  IADD3 R2, PT, PT, RZ, -R6, RZ ;  /* 0x80000006ff027210 */ /* 0x000fe20007ffe0ff */
[----:B------:R-:W-:Y:S01]  /*0430*/  IMAD.HI.U32 R3, R3, R4, RZ ;  /* 0x0000000403037227 */ /* 0x000fe200078e00ff */
[----:B------:R-:W0:Y:S03]  /*0440*/  @!P2 S2R R13, SR_CgaCtaId ;  /* 0x00000000000da919 */ /* 0x000e260000008800 */
[----:B------:R-:W-:-:S05]  /*0450*/  IMAD R2, R3, R2, R4 ;  /* 0x0000000203027224 */ /* 0x000fca00078e0204 */
[----:B------:R-:W-:Y:S01]  /*0460*/  ISETP.GT.U32.AND P3, PT, R15, R2, PT ;  /* 0x000000020f00720c */ /* 0x000fe20003f64070 */
[----:B------:R-:W1:-:S12]  /*0470*/  @P0 LDC.64 R4, c[0x0][0x3c0] ;  /* 0x0000f000ff040b82 */ /* 0x000e580000000a00 */
[----:B------:R-:W-:-:S04]  /*0480*/  @!P3 IADD3 R2, PT, PT, R2, -R15, RZ ;  /* 0x8000000f0202b210 */ /* 0x000fc80007ffe0ff */
[----:B------:R-:W-:Y:S02]  /*0490*/  ISETP.GE.U32.AND P1, PT, R2, R15, PT ;  /* 0x0000000f0200720c */ /* 0x000fe40003f26070 */
[----:B------:R-:W-:-:S04]  /*04a0*/  LOP3.LUT R2, R7, R14, RZ, 0x3c, !PT ;  /* 0x0000000e07027212 */ /* 0x000fc800078e3cff */
[----:B------:R-:W-:Y:S02]  /*04b0*/  ISETP.GE.AND P4, PT, R2, RZ, PT ;  /* 0x000000ff0200720c */ /* 0x000fe40003f86270 */
[----:B------:R-:W-:Y:S01]  /*04c0*/  @!P2 MOV R2, 0x400 ;  /* 0x000004000002a802 */ /* 0x000fe20000000f00 */
[----:B-1----:R-:W-:-:S03]  /*04d0*/  @P0 IMAD.WIDE.U32 R4, R7, 0x4, R4 ;  /* 0x0000000407040825 */ /* 0x002fc600078e0004 */
[----:B0-----:R-:W-:Y:S02]  /*04e0*/  @!P2 LEA R13, R13, R2, 0x18 ;  /* 0x000000020d0da211 */ /* 0x001fe400078ec0ff */
[----:B------:R0:W5:Y:S01]  /*04f0*/  @P0 LDG.E.CONSTANT R152, desc[UR6][R4.64] ;  /* 0x0000000604980981 */ /* 0x000162000c1e9900 */
[----:B------:R-:W-:Y:S02]  /*0500*/  @!P3 IADD3 R3, PT, PT, R3, 0x1, RZ ;  /* 0x000000010303b810 */ /* 0x000fe40007ffe0ff */
[----:B------:R-:W-:Y:S02]  /*0510*/  SHF.R.U32.HI R155, RZ, 0x5, R144 ;  /* 0x00000005ff9b7819 */ /* 0x000fe40000011690 */
[----:B------:R-:W-:Y:S02]  /*0520*/  @P1 IADD3 R3, PT, PT, R3, 0x1, RZ ;  /* 0x0000000103031810 */ /* 0x000fe40007ffe0ff */
[----:B------:R-:W-:Y:S02]  /*0530*/  ISETP.NE.AND P0, PT, R14, RZ, PT ;  /* 0x000000ff0e00720c */ /* 0x000fe40003f05270 */
[----:B--2---:R-:W-:-:S04]  /*0540*/  IADD3 R6, PT, PT, R154, 0x1f, RZ ;  /* 0x0000001f9a067810 */ /* 0x004fc80007ffe0ff */
[----:B------:R-:W-:-:S04]  /*0550*/  SHF.R.S32.HI R15, RZ, 0x1f, R6 ;  /* 0x0000001fff0f7819 */ /* 0x000fc80000011406 */
[----:B------:R-:W-:-:S04]  /*0560*/  LEA.HI R2, R15, R6, RZ, 0x5 ;  /* 0x000000060f027211 */ /* 0x000fc800078f28ff */
[----:B0-----:R-:W-:-:S04]  /*0570*/  SHF.R.S32.HI R4, RZ, 0x5, R2 ;  /* 0x00000005ff047819 */ /* 0x001fc80000011402 */
[----:B------:R-:W-:Y:S02]  /*0580*/  ISETP.GE.AND P1, PT, R155, R4, PT ;  /* 0x000000049b00720c */ /* 0x000fe40003f26270 */
[C---:B------:R-:W-:Y:S01]  /*0590*/  @!P2 LEA R13, R144.reuse, R13, 0x4 ;  /* 0x0000000d900da211 */ /* 0x040fe200078e20ff */
[----:B------:R-:W-:Y:S01]  /*05a0*/  IMAD R151, R145, UR4, RZ ;  /* 0x0000000491977c24 */ /* 0x000fe2000f8e02ff */
[----:B------:R-:W-:Y:S01]  /*05b0*/  BSSY.RECONVERGENT B0, `(.L_x_23336) ;  /* 0x00000e3000007945 */ /* 0x000fe20003800200 */
[----:B------:R-:W-:Y:S02]  /*05c0*/  @!P4 IADD3 R3, PT, PT, -R3, RZ, RZ ;  /* 0x000000ff0303c210 */ /* 0x000fe40007ffe1ff */
[----:B------:R-:W-:Y:S02]  /*05d0*/  @!P0 LOP3.LUT R3, RZ, R14, RZ, 0x33, !PT ;  /* 0x0000000eff038212 */ /* 0x000fe400078e33ff */
[----:B------:R-:W-:Y:S01]  /*05e0*/  LOP3.LUT R153, R144, 0x1f, RZ, 0xc0, !PT ;  /* 0x0000001f90997812 */ /* 0x000fe200078ec0ff */
[----:B---3--:R0:W-:Y:S01]  /*05f0*/  @!P2 STS.128 [R13], R8 ;  /* 0x000000080d00a388 */ /* 0x0081e20000000c00 */
[----:B------:R-:W-:Y:S06]  /*0600*/  BAR.SYNC.DEFER_BLOCKING 0x0 ;  /* 0x0000000000007b1d */ /* 0x000fec0000010000 */
[----:B------:R-:W-:Y:S05]  /*0610*/  @P1 BRA `(.L_x_23337) ;  /* 0x0000000c00701947 */ /* 0x000fea0003800000 */
[----:B------:R-:W1:Y:S01]  /*0620*/  S2UR UR5, SR_CgaCtaId ;  /* 0x00000000000579c3 */ /* 0x000e620000008800 */
[----:B------:R-:W-:Y:S01]  /*0630*/  UMOV UR4, 0x400 ;  /* 0x0000040000047882 */ /* 0x000fe20000000000 */
[----:B------:R-:W2:Y:S01]  /*0640*/  LDCU.64 UR10, c[0x0][0x3a8] ;  /* 0x00007500ff0a77ac */ /* 0x000ea20008000a00 */
[----:B0-----:R-:W-:Y:S02]  /*0650*/  SHF.R.U32.HI R8, RZ, 0x3, R144 ;  /* 0x00000003ff087819 */ /* 0x001fe40000011690 */
[----:B------:R-:W-:Y:S02]  /*0660*/  MOV R9, RZ ;  /* 0x000000ff00097202 */ /* 0x000fe40000000f00 */
[----:B------:R-:W-:Y:S02]  /*0670*/  LOP3.LUT R8, R8, 0x7c, RZ, 0xc0, !PT ;  /* 0x0000007c08087812 */ /* 0x000fe400078ec0ff */
[----:B------:R-:W-:Y:S02]  /*0680*/  LEA R11, R155, R153, 0x5 ;  /* 0x000000999b0b7211 */ /* 0x000fe400078e28ff */
[----:B------:R-:W-:Y:S01]  /*0690*/  MOV R150, 0xff7fffff ;  /* 0xff7fffff00967802 */ /* 0x000fe20000000f00 */
[----:B------:R-:W-:Y:S01]  /*06a0*/  IMAD.WIDE R8, R151, 0x4, R8 ;  /* 0x0000000497087825 */ /* 0x000fe200078e0208 */
[----:B------:R-:W-:-:S02]  /*06b0*/  MOV R147, R155 ;  /* 0x0000009b00937202 */ /* 0x000fc40000000f00 */
[----:B------:R-:W-:Y:S02]  /*06c0*/  IADD3 R149, PT, PT, -R154, R11, RZ ;  /* 0x0000000b9a957210 */ /* 0x000fe40007ffe1ff */
[----:B------:R-:W-:Y:S02]  /*06d0*/  IADD3 R146, PT, PT, R11, 0x1, RZ ;  /* 0x000000010b927810 */ /* 0x000fe40007ffe0ff */
[----:B--2---:R-:W-:Y:S01]  /*06e0*/  IADD3 R6, P0, PT, R8, UR10, RZ ;  /* 0x0000000a08067c10 */ /* 0x004fe2000ff1e0ff */
[----:B-1----:R-:W-:-:S03]  /*06f0*/  ULEA UR8, UR5, UR4, 0x18 ;  /* 0x0000000405087291 */ /* 0x002fc6000f8ec0ff */
[----:B------:R-:W-:Y:S01]  /*0700*/  IADD3.X R5, PT, PT, R9, UR11, RZ, P0, !PT ;  /* 0x0000000b09057c10 */ /* 0x000fe200087fe4ff */
[----:B------:R-:W-:Y:S01]  /*0710*/  UIADD3 UR4, UPT, UPT, UR4, 0x1e0, URZ ;  /* 0x000001e004047890 */ /* 0x000fe2000fffe0ff */
[----:B------:R-:W-:-:S03]  /*0720*/  SHF.L.U32 R9, R153, 0x2, RZ ;  /* 0x0000000299097819 */ /* 0x000fc600000006ff */
        /* <DEDUP_REMOVED lines=29> */
[----:B------:R-:W1:Y:S02]  /*0900*/  LDCU UR8, c[0x0][0x3d0] ;  /* 0x00007a00ff0877ac */ /* 0x000e640008000800 */
[----:B-1----:R-:W-:-:S05]  /*0910*/  IMAD R8, R3, UR8, RZ ;  /* 0x0000000803087c24 */ /* 0x002fca000f8e02ff */
[CC--:B------:R-:W-:Y:S02]  /*0920*/  IADD3 R156, P0, PT, R8.reuse, R9.reuse, RZ ;  /* 0x00000009089c7210 */ /* 0x0c0fe40007f1e0ff */
[----:B------:R-:W-:Y:S02]  /*0930*/  LEA R9, R155, R9, 0x7 ;  /* 0x000000099b097211 */ /* 0x000fe400078e38ff */
[----:B------:R-:W-:Y:S02]  /*0940*/  LEA.HI.X.SX32 R157, R8, RZ, 0x1, P0 ;  /* 0x000000ff089d7211 */ /* 0x000fe400000f0eff */
[----:B--234-:R-:W-:-:S07]  /*0950*/  IADD3 R148, PT, PT, R9, UR4, RZ ;  /* 0x0000000409947c10 */ /* 0x01cfce000fffe0ff */
.L_x_23338:
        /* <DEDUP_REMOVED lines=16> */
[----:B------:R-:W2:Y:S01]  /*0a60*/  LDG.E.128.CONSTANT R132, desc[UR6][R158.64+0x600] ;  /* 0x000600069e847981 */ /* 0x000ea2000c1e9d00 */
[----:B------:R-:W-:Y:S01]  /*0a70*/  FFMA.FTZ R9, R14, R10, R137 ;  /* 0x0000000a0e097223 */ /* 0x000fe20000010089 */
[----:B---3--:R-:W-:Y:S01]  /*0a80*/  FFMA.FTZ R161, R20, R128, R125 ;  /* 0x0000008014a17223 */ /* 0x008fe2000001007d */
[----:B------:R-:W-:Y:S01]  /*0a90*/  FFMA.FTZ R160, R15, R11, R160 ;  /* 0x0000000b0fa07223 */ /* 0x000fe200000100a0 */
[----:B------:R-:W3:Y:S01]  /*0aa0*/  LDG.E.128.CONSTANT R136, desc[UR6][R158.64+0x800] ;  /* 0x000800069e887981 */ /* 0x000ee2000c1e9d00 */
[----:B------:R-:W-:Y:S01]  /*0ab0*/  FFMA.FTZ R128, R21, R129, R124 ;  /* 0x0000008115807223 */ /* 0x000fe2000001007c */
[----:B------:R-:W-:-:S02]  /*0ac0*/  FFMA.FTZ R129, R22, R130, R9 ;  /* 0x0000008216817223 */ /* 0x000fc40000010009 */
[----:B------:R-:W4:Y:S04]  /*0ad0*/  LDG.E.128.CONSTANT R8, desc[UR6][R158.64+0xc00] ;  /* 0x000c00069e087981 */ /* 0x000f28000c1e9d00 */
[----:B------:R-:W4:Y:S01]  /*0ae0*/  LDG.E.128.CONSTANT R124, desc[UR6][R158.64+0xe00] ;  /* 0x000e00069e7c7981 */ /* 0x000f22000c1e9d00 */
[----:B------:R-:W-:Y:S01]  /*0af0*/  FFMA.FTZ R160, R23, R131, R160 ;  /* 0x0000008317a07223 */ /* 0x000fe200000100a0 */
[----:B--2---:R-:W-:Y:S01]  /*0b00*/  FFMA.FTZ R161, R24, R132, R161 ;  /* 0x0000008418a17223 */ /* 0x004fe200000100a1 */
[----:B------:R-:W-:Y:S01]  /*0b10*/  FFMA.FTZ R128, R25, R133, R128 ;  /* 0x0000008519807223 */ /* 0x000fe20000010080 */
[----:B------:R-:W-:Y:S02]  /*0b20*/  FFMA.FTZ R129, R26, R134, R129 ;  /* 0x000000861a817223 */ /* 0x000fe40000010081 */
[----:B---3--:R-:W-:Y:S01]  /*0b30*/  FFMA.FTZ R161, R28, R136, R161 ;  /* 0x000000881ca17223 */ /* 0x008fe200000100a1 */
[----:B------:R-:W-:Y:S01]  /*0b40*/  FFMA.FTZ R128, R29, R137, R128 ;  /* 0x000000891d807223 */ /* 0x000fe20000010080 */
[----:B------:R-:W-:-:S02]  /*0b50*/  FFMA.FTZ R129, R30, R138, R129 ;  /* 0x0000008a1e817223 */ /* 0x000fc40000010081 */
[----:B----4-:R-:W-:Y:S01]  /*0b60*/  FFMA.FTZ R161, R32, R140, R161 ;  /* 0x0000008c20a17223 */ /* 0x010fe200000100a1 */
[----:B------:R-:W-:Y:S01]  /*0b70*/  FFMA.FTZ R128, R33, R141, R128 ;  /* 0x0000008d21807223 */ /* 0x000fe20000010080 */
[----:B------:R-:W-:Y:S01]  /*0b80*/  FFMA.FTZ R160, R27, R135, R160 ;  /* 0x000000871ba07223 */ /* 0x000fe200000100a0 */
[----:B------:R-:W-:Y:S01]  /*0b90*/  FFMA.FTZ R133, R34, R142, R129 ;  /* 0x0000008e22857223 */ /* 0x000fe20000010081 */
[----:B------:R-:W-:Y:S01]  /*0ba0*/  FFMA.FTZ R161, R36, R8, R161 ;  /* 0x0000000824a17223 */ /* 0x000fe200000100a1 */
        /* <DEDUP_REMOVED lines=10> */
[----:B------:R-:W4:Y:S01]  /*0c50*/  LDG.E.128.CONSTANT R8, desc[UR6][R158.64+0x1600] ;  /* 0x001600069e087981 */ /* 0x000f22000c1e9d00 */
[----:B------:R-:W-:-:S03]  /*0c60*/  FFMA.FTZ R125, R42, R126, R133 ;  /* 0x0000007e2a7d7223 */ /* 0x000fc60000010085 */
[----:B------:R-:W4:Y:S01]  /*0c70*/  LDG.E.128.CONSTANT R132, desc[UR6][R158.64+0x1800] ;  /* 0x001800069e847981 */ /* 0x000f22000c1e9d00 */
        /* <DEDUP_REMOVED lines=11> */
[----:B------:R-:W-:Y:S01]  /*0d30*/  FFMA.FTZ R161, R56, R8, R161 ;  /* 0x0000000838a17223 */ /* 0x000fe200000100a1 */
        /* <DEDUP_REMOVED lines=29> */
[----:B------:R-:W-:Y:S01]  /*0f10*/  FFMA.FTZ R161, R76, R8, R161 ;  /* 0x000000084ca17223 */ /* 0x000fe200000100a1 */
[----:B------:R-:W-:Y:S01]  /*0f20*/  FFMA.FTZ R132, R77, R9, R132 ;  /* 0x000000094d847223 */ /* 0x000fe20000010084 */
[----:B------:R-:W-:Y:S01]  /*0f30*/  FFMA.FTZ R133, R78, R10, R133 ;  /* 0x0000000a4e857223 */ /* 0x000fe20000010085 */
[----:B------:R-:W-:-:S02]  /*0f40*/  FFMA.FTZ R160, R79, R11, R160 ;  /* 0x0000000b4fa07223 */ /* 0x000fc400000100a0 */
[----:B------:R-:W4:Y:S01]  /*0f50*/  LDG.E.128.CONSTANT R8, desc[UR6][R158.64+0x2a00] ;  /* 0x002a00069e087981 */ /* 0x000f22000c1e9d00 */
[----:B------:R-:W-:Y:S01]  /*0f60*/  FFMA.FTZ R161, R80, R128, R161 ;  /* 0x0000008050a17223 */ /* 0x000fe200000100a1 */
[----:B------:R-:W-:Y:S01]  /*0f70*/  FFMA.FTZ R128, R81, R129, R132 ;  /* 0x0000008151807223 */ /* 0x000fe20000010084 */
[----:B------:R-:W-:Y:S02]  /*0f80*/  FFMA.FTZ R129, R82, R130, R133 ;  /* 0x0000008252817223 */ /* 0x000fe40000010085 */
[----:B------:R-:W4:Y:S01]  /*0f90*/  LDG.E.128.CONSTANT R132, desc[UR6][R158.64+0x2c00] ;  /* 0x002c00069e847981 */ /* 0x000f22000c1e9d00 */
        /* <DEDUP_REMOVED lines=16> */
[----:B------:R-:W-:Y:S01]  /*10a0*/  FFMA.FTZ R131, R96, R8, R161 ;  /* 0x0000000860837223 */ /* 0x000fe200000100a1 */
[----:B------:R-:W-:Y:S01]  /*10b0*/  FFMA.FTZ R160, R97, R9, R128 ;  /* 0x0000000961a07223 */ /* 0x000fe20000010080 */
[----:B------:R-:W-:Y:S01]  /*10c0*/  FFMA.FTZ R161, R98, R10, R129 ;  /* 0x0000000a62a17223 */ /* 0x000fe20000010081 */
[----:B------:R-:W-:Y:S02]  /*10d0*/  FFMA.FTZ R162, R99, R11, R162 ;  /* 0x0000000b63a27223 */ /* 0x000fe400000100a2 */
[----:B------:R-:W3:Y:S01]  /*10e0*/  LDG.E.128.CONSTANT R8, desc[UR6][R158.64+0x3000] ;  /* 0x003000069e087981 */ /* 0x000ee2000c1e9d00 */
[----:B------:R-:W-:-:S03]  /*10f0*/  FFMA.FTZ R163, R100, R132, R131 ;  /* 0x0000008464a37223 */ /* 0x000fc60000010083 */
[----:B------:R-:W4:Y:S01]  /*1100*/  LDG.E.128.CONSTANT R128, desc[UR6][R158.64+0x3200] ;  /* 0x003200069e807981 */ /* 0x000f22000c1e9d00 */
[----:B------:R-:W-:Y:S01]  /*1110*/  FFMA.FTZ R160, R101, R133, R160 ;  /* 0x0000008565a07223 */ /* 0x000fe200000100a0 */
[----:B------:R-:W-:Y:S01]  /*1120*/  FFMA.FTZ R161, R102, R134, R161 ;  /* 0x0000008666a17223 */ /* 0x000fe200000100a1 */
[----:B------:R-:W-:Y:S01]  /*1130*/  FFMA.FTZ R162, R103, R135, R162 ;  /* 0x0000008767a27223 */ /* 0x000fe200000100a2 */
[----:B-----5:R-:W-:Y:S02]  /*1140*/  FSETP.NEU.FTZ.AND P0, PT, R152, RZ, PT ;  /* 0x000000ff9800720b */ /* 0x020fe40003f1d000 */
[----:B------:R-:W-:Y:S02]  /*1150*/  IADD3 R147, PT, PT, R147, 0x4, RZ ;  /* 0x0000000493937810 */ /* 0x000fe40007ffe0ff */
[----:B------:R-:W-:-:S04]  /*1160*/  IADD3 R6, P2, PT, R6, 0x10, RZ ;  /* 0x0000001006067810 */ /* 0x000fc80007f5e0ff */
[----:B------:R-:W-:Y:S01]  /*1170*/  IADD3.X R5, PT, PT, RZ, R5, RZ, P2, !PT ;  /* 0x00000005ff057210 */ /* 0x000fe200017fe4ff */
[----:B--2---:R-:W-:Y:S01]  /*1180*/  FFMA.FTZ R163, R104, R124, R163 ;  /* 0x0000007c68a37223 */ /* 0x004fe200000100a3 */
[----:B------:R-:W-:Y:S01]  /*1190*/  FFMA.FTZ R160, R105, R125, R160 ;  /* 0x0000007d69a07223 */ /* 0x000fe200000100a0 */
[----:B------:R-:W-:Y:S01]  /*11a0*/  FFMA.FTZ R161, R106, R126, R161 ;  /* 0x0000007e6aa17223 */ /* 0x000fe200000100a1 */
[----:B------:R-:W-:Y:S01]  /*11b0*/  FFMA.FTZ R162, R107, R127, R162 ;  /* 0x0000007f6ba27223 */ /* 0x000fe200000100a2 */
[----:B---3--:R-:W-:Y:S01]  /*11c0*/  FFMA.FTZ R163, R108, R8, R163 ;  /* 0x000000086ca37223 */ /* 0x008fe200000100a3 */
[----:B------:R-:W-:Y:S01]  /*11d0*/  FFMA.FTZ R160, R109, R9, R160 ;  /* 0x000000096da07223 */ /* 0x000fe200000100a0 */
[----:B------:R-:W-:Y:S01]  /*11e0*/  IADD3 R8, PT, PT, R149, 0x1, RZ ;  /* 0x0000000195087810 */ /* 0x000fe20007ffe0ff */
[----:B------:R-:W-:Y:S01]  /*11f0*/  FFMA.FTZ R161, R110, R10, R161 ;  /* 0x0000000a6ea17223 */ /* 0x000fe200000100a1 */
[----:B----4-:R-:W-:Y:S01]  /*1200*/  FFMA.FTZ R163, R112, R128, R163 ;  /* 0x0000008070a37223 */ /* 0x010fe200000100a3 */
[----:B------:R-:W-:Y:S01]  /*1210*/  FFMA.FTZ R160, R113, R129, R160 ;  /* 0x0000008171a07223 */ /* 0x000fe200000100a0 */
[----:B------:R-:W-:Y:S01]  /*1220*/  I2FP.F32.S32 R9, R8 ;  /* 0x0000000800097245 */ /* 0x000fe20000201400 */
[----:B------:R-:W-:Y:S01]  /*1230*/  FFMA.FTZ R162, R111, R11, R162 ;  /* 0x0000000b6fa27223 */ /* 0x000fe200000100a2 */
[----:B------:R-:W-:Y:S01]  /*1240*/  FFMA.FTZ R161, R114, R130, R161 ;  /* 0x0000008272a17223 */ /* 0x000fe200000100a1 */
[----:B------:R-:W-:Y:S01]  /*1250*/  FFMA.FTZ R163, R116, R136, R163 ;  /* 0x0000008874a37223 */ /* 0x000fe200000100a3 */
[----:B------:R-:W-:Y:S01]  /*1260*/  FFMA.FTZ R160, R117, R137, R160 ;  /* 0x0000008975a07223 */ /* 0x000fe200000100a0 */
[----:B------:R-:W-:Y:S01]  /*1270*/  FMUL.FTZ R9, R9, R152 ;  /* 0x0000009809097220 */ /* 0x000fe20000410000 */
[----:B------:R-:W-:Y:S01]  /*1280*/  FFMA.FTZ R162, R115, R131, R162 ;  /* 0x0000008373a27223 */ /* 0x000fe200000100a2 */
[----:B------:R-:W-:Y:S01]  /*1290*/  FFMA.FTZ R161, R118, R138, R161 ;  /* 0x0000008a76a17223 */ /* 0x000fe200000100a1 */
[----:B------:R-:W-:Y:S01]  /*12a0*/  FFMA.FTZ R140, R120, R140, R163 ;  /* 0x0000008c788c7223 */ /* 0x000fe200000100a3 */
[----:B------:R-:W-:Y:S01]  /*12b0*/  FFMA.FTZ R141, R121, R141, R160 ;  /* 0x0000008d798d7223 */ /* 0x000fe200000100a0 */
[----:B------:R-:W-:Y:S01]  /*12c0*/  FSEL R11, R9, RZ, P0 ;  /* 0x000000ff090b7208 */ /* 0x000fe20000000000 */
[----:B------:R-:W-:Y:S01]  /*12d0*/  FFMA.FTZ R162, R119, R139, R162 ;  /* 0x0000008b77a27223 */ /* 0x000fe200000100a2 */
[----:B------:R-:W-:Y:S01]  /*12e0*/  FFMA.FTZ R142, R122, R142, R161 ;  /* 0x0000008e7a8e7223 */ /* 0x000fe200000100a1 */
[----:B------:R-:W-:Y:S01]  /*12f0*/  FADD.FTZ R141, R140, R141 ;  /* 0x0000008d8c8d7221 */ /* 0x000fe20000010000 */
[----:B------:R-:W-:Y:S01]  /*1300*/  IADD3 R9, PT, PT, R146, -0x1, RZ ;  /* 0xffffffff92097810 */ /* 0x000fe20007ffe0ff */
[----:B------:R-:W-:-:S02]  /*1310*/  FFMA.FTZ R143, R123, R143, R162 ;  /* 0x0000008f7b8f7223 */ /* 0x000fc400000100a2 */
[----:B------:R-:W-:Y:S01]  /*1320*/  FADD.FTZ R142, R142, R141 ;  /* 0x0000008d8e8e7221 */ /* 0x000fe20000010000 */
[----:B------:R-:W-:-:S03]  /*1330*/  ISETP.GE.AND P0, PT, R9, R154, PT ;  /* 0x0000009a0900720c */ /* 0x000fc60003f06270 */
[----:B------:R-:W-:-:S04]  /*1340*/  FADD.FTZ R142, R143, R142 ;  /* 0x0000008e8f8e7221 */ /* 0x000fc80000010000 */
[----:B------:R-:W-:-:S05]  /*1350*/  FFMA.FTZ R11, R142, UR14, R11 ;  /* 0x0000000e8e0b7c23 */ /* 0x000fca000801000b */
[C---:B------:R-:W-:Y:S02]  /*1360*/  FSEL R9, R11.reuse, RZ, !P0 ;  /* 0x000000ff0b097208 */ /* 0x040fe40004000000 */
[----:B------:R-:W-:Y:S02]  /*1370*/  @!P0 FMNMX.FTZ R150, R11, R150, !PT ;  /* 0x000000960b968209 */ /* 0x000fe40007810000 */
[----:B------:R-:W-:Y:S01]  /*1380*/  ISETP.GE.AND P0, PT, R147, R4, PT ;  /* 0x000000049300720c */ /* 0x000fe20003f06270 */
[----:B------:R0:W-:Y:S01]  /*1390*/  STS [R148], R9 ;  /* 0x0000000994007388 */ /* 0x0001e20000000800 */
[----:B------:R-:W-:Y:S02]  /*13a0*/  IADD3 R149, PT, PT, R149, 0x80, RZ ;  /* 0x0000008095957810 */ /* 0x000fe40007ffe0ff */
[----:B------:R-:W-:Y:S02]  /*13b0*/  IADD3 R146, PT, PT, R146, 0x80, RZ ;  /* 0x0000008092927810 */ /* 0x000fe40007ffe0ff */
[----:B0-----:R-:W-:-:S07]  /*13c0*/  IADD3 R148, PT, PT, R148, 0x200, RZ ;  /* 0x0000020094947810 */ /* 0x001fce0007ffe0ff */
[----:B------:R-:W-:Y:S05]  /*13d0*/  @!P0 BRA `(.L_x_23338) ;  /* 0xfffffff400608947 */ /* 0x000fea000383ffff */
.L_x_23337:
[----:B------:R-:W-:Y:S05]  /*13e0*/  BSYNC.RECONVERGENT B0 ;  /* 0x0000000000007941 */ /* 0x000fea0003800200 */
.L_x_23336:
[----:B------:R-:W1:Y:S01]  /*13f0*/  SHFL.BFLY PT, R5, R150, 0x10, 0x1f ;  /* 0x0e001f0096057f89 */ /* 0x000e6200000e0000 */
[----:B------:R-:W2:Y:S01]  /*1400*/  S2UR UR10, SR_CgaCtaId ;  /* 0x00000000000a79c3 */ /* 0x000ea20000008800 */
[----:B------:R-:W-:Y:S01]  /*1410*/  UMOV UR5, 0x400 ;  /* 0x0000040000057882 */ /* 0x000fe20000000000 */
[C---:B------:R-:W-:Y:S01]  /*1420*/  ISETP.NE.AND P2, PT, R153.reuse, RZ, PT ;  /* 0x000000ff9900720c */ /* 0x040fe20003f45270 */
[----:B------:R-:W-:Y:S01]  /*1430*/  UIADD3 UR4, UPT, UPT, UR5, 0x1c0, URZ ;  /* 0x000001c005047890 */ /* 0x000fe2000fffe0ff */
[----:B------:R-:W-:Y:S01]  /*1440*/  ISETP.GT.U32.AND P3, PT, R153, 0x3, PT ;  /* 0x000000039900780c */ /* 0x000fe20003f64070 */
[----:B------:R-:W-:Y:S01]  /*1450*/  BSSY.RECONVERGENT B0, `(.L_x_23339) ;  /* 0x00000fb000007945 */ /* 0x000fe20003800200 */
[----:B-1----:R-:W-:Y:S01]  /*1460*/  FMNMX.FTZ R5, R5, R150, !PT ;  /* 0x0000009605057209 */ /* 0x002fe20007810000 */
[----:B--2---:R-:W-:-:S04]  /*1470*/  ULEA UR4, UR10, UR4, 0x18 ;  /* 0x000000040a047291 */ /* 0x004fc8000f8ec0ff */
[----:B------:R-:W1:Y:S02]  /*1480*/  SHFL.BFLY PT, R6, R5, 0x8, 0x1f ;  /* 0x0d001f0005067f89 */ /* 0x000e6400000e0000 */
[----:B-1----:R-:W-:-:S05]  /*1490*/  FMNMX.FTZ R6, R5, R6, !PT ;  /* 0x0000000605067209 */ /* 0x002fca0007810000 */
[----:B0-----:R-:W0:Y:S02]  /*14a0*/  SHFL.BFLY PT, R9, R6, 0x4, 0x1f ;  /* 0x0c801f0006097f89 */ /* 0x001e2400000e0000 */
[----:B0-----:R-:W-:Y:S02]  /*14b0*/  FMNMX.FTZ R9, R6, R9, !PT ;  /* 0x0000000906097209 */ /* 0x001fe40007810000 */
[----:B------:R-:W-:-:S03]  /*14c0*/  LEA R6, R155, UR4, 0x2 ;  /* 0x000000049b067c11 */ /* 0x000fc6000f8e10ff */
[----:B------:R-:W0:Y:S02]  /*14d0*/  SHFL.BFLY PT, R8, R9, 0x2, 0x1f ;  /* 0x0c401f0009087f89 */ /* 0x000e2400000e0000 */
[----:B0-----:R-:W-:Y:S02]  /*14e0*/  FMNMX.FTZ R10, R9, R8, !PT ;  /* 0x00000008090a7209 */ /* 0x001fe40007810000 */
[----:B------:R-:W-:Y:S02]  /*14f0*/  MOV R9, 0xff7fffff ;  /* 0xff7fffff00097802 */ /* 0x000fe40000000f00 */
[----:B------:R-:W-:Y:S01]  /*1500*/  LEA R8, R153, UR4, 0x2 ;  /* 0x0000000499087c11 */ /* 0x000fe2000f8e10ff */
[----:B------:R-:W0:Y:S02]  /*1510*/  SHFL.BFLY PT, R11, R10, 0x1, 0x1f ;  /* 0x0c201f000a0b7f89 */ /* 0x000e2400000e0000 */
[----:B0-----:R-:W-:-:S05]  /*1520*/  FMNMX.FTZ R13, R10, R11, !PT ;  /* 0x0000000b0a0d7209 */ /* 0x001fca0007810000 */
[----:B------:R-:W-:Y:S01]  /*1530*/  @!P2 STS [R6], R13 ;  /* 0x0000000d0600a388 */ /* 0x000fe20000000800 */
[----:B------:R-:W-:Y:S06]  /*1540*/  BAR.SYNC.DEFER_BLOCKING 0x0 ;  /* 0x0000000000007b1d */ /* 0x000fec0000010000 */
[----:B------:R-:W0:Y:S04]  /*1550*/  @!P3 LDS R9, [R8] ;  /* 0x000000000809b984 */ /* 0x000e280000000800 */
[----:B0-----:R-:W0:Y:S02]  /*1560*/  SHFL.BFLY PT, R10, R9, 0x2, 0x1f ;  /* 0x0c401f00090a7f89 */ /* 0x001e2400000e0000 */
[----:B0-----:R-:W-:-:S05]  /*1570*/  FMNMX.FTZ R10, R10, R9, !PT ;  /* 0x000000090a0a7209 */ /* 0x001fca0007810000 */
[----:B------:R-:W0:Y:S02]  /*1580*/  SHFL.BFLY PT, R5, R10, 0x1, 0x1f ;  /* 0x0c201f000a057f89 */ /* 0x000e2400000e0000 */
[----:B0-----:R-:W-:Y:S02]  /*1590*/  FMNMX.FTZ R11, R10, R5, !PT ;  /* 0x000000050a0b7209 */ /* 0x001fe40007810000 */
[----:B------:R-:W-:Y:S01]  /*15a0*/  LOP3.LUT R5, R2, 0xffffffe0, RZ, 0xc0, !PT ;  /* 0xffffffe002057812 */ /* 0x000fe200078ec0ff */
[----:B------:R-:W-:Y:S02]  /*15b0*/  HFMA2 R2, -RZ, RZ, 0, 0 ;  /* 0x00000000ff027431 */ /* 0x000fe400000001ff */
        /* <DEDUP_REMOVED lines=21> */
.L_x_23343:
        /* <DEDUP_REMOVED lines=11> */
.L_x_23342:
[----:B------:R-:W-:Y:S05]  /*17c0*/  BSYNC.RECONVERGENT B1 ;  /* 0x0000000000017941 */ /* 0x000fea0003800200 */
.L_x_23341:
        /* <DEDUP_REMOVED lines=12> */
.L_x_23346:
        /* <DEDUP_REMOVED lines=50> */
[C---:B------:R-:W-:Y:S01]  /*1bb0*/  FADD.FTZ R22, -R29.reuse, R22 ;  /* 0x000000161d167221 */ /* 0x040fe20000010100 */
        /* <DEDUP_REMOVED lines=49> */
.L_x_23345:
[----:B------:R-:W-:Y:S05]  /*1ed0*/  BSYNC.RECONVERGENT B1 ;  /* 0x0000000000017941 */ /* 0x000fea0003800200 */
.L_x_23344:
        /* <DEDUP_REMOVED lines=55> */
.L_x_23348:
[----:B------:R-:W-:Y:S05]  /*2250*/  BSYNC.RECONVERGENT B1 ;  /* 0x0000000000017941 */ /* 0x000fea0003800200 */
.L_x_23347:
        /* <DEDUP_REMOVED lines=26> */
.L_x_23340:
[----:B------:R-:W-:Y:S05]  /*2400*/  BSYNC.RECONVERGENT B0 ;  /* 0x0000000000007941 */ /* 0x000fea0003800200 */
.L_x_23339:
        /* <DEDUP_REMOVED lines=39> */
.L_x_23353:
[----:B------:R-:W0:Y:S01]  /*2680*/  LDS R9, [R6] ;  /* 0x0000000006097984 */ /* 0x000e220000000800 */
[----:B------:R-:W-:-:S04]  /*2690*/  IADD3 R8, PT, PT, R8, 0x1, RZ ;  /* 0x0000000108087810 */ /* 0x000fc80007ffe0ff */
[----:B------:R-:W-:Y:S01]  /*26a0*/  ISETP.NE.AND P0, PT, R8, RZ, PT ;  /* 0x000000ff0800720c */ /* 0x000fe20003f05270 */
[----:B0-----:R-:W-:-:S05]  /*26b0*/  FMUL.FTZ R9, R9, R33 ;  /* 0x0000002109097220 */ /* 0x001fca0000410000 */
[----:B------:R0:W-:Y:S02]  /*26c0*/  STS [R6], R9 ;  /* 0x0000000906007388 */ /* 0x0001e40000000800 */
[----:B0-----:R-:W-:-:S05]  /*26d0*/  IADD3 R6, PT, PT, R6, 0x200, RZ ;  /* 0x0000020006067810 */ /* 0x001fca0007ffe0ff */
[----:B------:R-:W-:Y:S05]  /*26e0*/  @P0 BRA `(.L_x_23353) ;  /* 0xfffffffc00e40947 */ /* 0x000fea000383ffff */
.L_x_23352:
[----:B------:R-:W-:Y:S05]  /*26f0*/  BSYNC.RECONVERGENT B1 ;  /* 0x0000000000017941 */ /* 0x000fea0003800200 */
.L_x_23351:
        /* <DEDUP_REMOVED lines=12> */
.L_x_23356:
        /* <DEDUP_REMOVED lines=52> */
.L_x_23355:
[----:B------:R-:W-:Y:S05]  /*2b00*/  BSYNC.RECONVERGENT B1 ;  /* 0x0000000000017941 */ /* 0x000fea0003800200 */
.L_x_23354:
        /* <DEDUP_REMOVED lines=31> */
.L_x_23358:
[----:B------:R-:W-:Y:S05]  /*2d00*/  BSYNC.RECONVERGENT B1 ;  /* 0x0000000000017941 */ /* 0x000fea0003800200 */
.L_x_23357:
        /* <DEDUP_REMOVED lines=14> */
.L_x_23350:
[----:B------:R-:W-:Y:S05]  /*2df0*/  BSYNC.RECONVERGENT B0 ;  /* 0x0000000000007941 */ /* 0x000fea0003800200 */
.L_x_23349:
[----:B------:R-:W-:Y:S01]  /*2e00*/  BAR.SYNC.DEFER_BLOCKING 0x0 ;  /* 0x0000000000007b1d */ /* 0x000fe20000010000 */
[----:B--2---:R-:W-:Y:S01]  /*2e10*/  HFMA2 R6, -RZ, RZ, 0, 0 ;  /* 0x00000000ff067431 */ /* 0x004fe200000001ff */
        /* <DEDUP_REMOVED lines=13> */
[----:B------:R-:W-:-:S02]  /*2ef0*/  MOV R5, RZ ;  /* 0x000000ff00057202 */ /* 0x000fc40000000f00 */
[----:B------:R-:W-:Y:S02]  /*2f00*/  CS2R R124, SRZ ;  /* 0x00000000007c7805 */ /* 0x000fe4000001ff00 */
[----:B------:R-:W-:Y:S02]  /*2f10*/  CS2R R126, SRZ ;  /* 0x00000000007e7805 */ /* 0x000fe4000001ff00 */
[----:B------:R-:W-:Y:S01]  /*2f20*/  CS2R R128, SRZ ;  /* 0x0000000000807805 */ /* 0x000fe2000001ff00 */
[----:B--2---:R-:W-:Y:S06]  /*2f30*/  @P1 BRA `(.L_x_23360) ;  /* 0x0000001c00901947 */ /* 0x004fec0003800000 */
[----:B------:R-:W2:Y:S01]  /*2f40*/  LDCU.64 UR12, c[0x0][0x3a8] ;  /* 0x00007500ff0c77ac */ /* 0x000ea20008000a00 */
[----:B------:R-:W-:Y:S02]  /*2f50*/  SHF.R.U32.HI R8, RZ, 0x3, R144 ;  /* 0x00000003ff087819 */ /* 0x000fe40000011690 */
[----:B0-----:R-:W-:Y:S01]  /*2f60*/  MOV R9, RZ ;  /* 0x000000ff00097202 */ /* 0x001fe20000000f00 */
[----:B------:R-:W0:Y:S01]  /*2f70*/  LDCU UR11, c[0x0][0x3d0] ;  /* 0x00007a00ff0b77ac */ /* 0x000e220008000800 */
[----:B------:R-:W-:Y:S02]  /*2f80*/  LOP3.LUT R8, R8, 0x7c, RZ, 0xc0, !PT ;  /* 0x0000007c08087812 */ /* 0x000fe400078ec0ff */
[C---:B------:R-:W-:Y:S01]  /*2f90*/  SHF.L.U32 R149, R144.reuse, 0x2, RZ ;  /* 0x0000000290957819 */ /* 0x040fe200000006ff */
[----:B------:R-:W-:Y:S01]  /*2fa0*/  UIADD3 UR4, UPT, UPT, UR5, 0x1e0, URZ ;  /* 0x000001e005047890 */ /* 0x000fe2000fffe0ff */
[----:B------:R-:W-:Y:S01]  /*2fb0*/  SHF.L.U32 R10, R144, 0x4, RZ ;  /* 0x00000004900a7819 */ /* 0x000fe200000006ff */
[----:B------:R-:W-:Y:S01]  /*2fc0*/  IMAD.WIDE R8, R151, 0x4, R8 ;  /* 0x0000000497087825 */ /* 0x000fe200078e0208 */
[----:B------:R-:W-:Y:S01]  /*2fd0*/  IADD3 R142, PT, PT, R155, 0x1, RZ ;  /* 0x000000019b8e7810 */ /* 0x000fe20007ffe0ff */
[----:B------:R-:W-:Y:S01]  /*2fe0*/  ULEA UR4, UR10, UR4, 0x18 ;  /* 0x000000040a047291 */ /* 0x000fe2000f8ec0ff */
[----:B------:R-:W-:-:S02]  /*2ff0*/  LOP3.LUT R10, R10, 0x70, RZ, 0xe2, !PT ;  /* 0x000000700a0a7812 */ /* 0x000fc400078ee2ff */
[C---:B------:R-:W-:Y:S02]  /*3000*/  IADD3 R150, PT, PT, R155.reuse, -R4, RZ ;  /* 0x800000049b967210 */ /* 0x040fe40007ffe0ff */
[----:B------:R-:W-:Y:S02]  /*3010*/  LEA R10, R155, R10, 0x7 ;  /* 0x0000000a9b0a7211 */ /* 0x000fe400078e38ff */
[----:B--2---:R-:W-:Y:S02]  /*3020*/  IADD3 R146, P0, PT, R8, UR12, RZ ;  /* 0x0000000c08927c10 */ /* 0x004fe4000ff1e0ff */
[----:B------:R-:W-:Y:S01]  /*3030*/  LOP3.LUT R8, R149, 0x1c, RZ, 0xc0, !PT ;  /* 0x0000001c95087812 */ /* 0x000fe200078ec0ff */
[----:B0-----:R-:W-:Y:S01]  /*3040*/  IMAD R2, R3, UR11, RZ ;  /* 0x0000000b03027c24 */ /* 0x001fe2000f8e02ff */
[----:B------:R-:W-:Y:S02]  /*3050*/  IADD3.X R147, PT, PT, R9, UR13, RZ, P0, !PT ;  /* 0x0000000d09937c10 */ /* 0x000fe400087fe4ff */
[----:B------:R-:W-:-:S02]  /*3060*/  LEA R8, R155, R8, 0x5 ;  /* 0x000000089b087211 */ /* 0x000fc400078e28ff */
[----:B------:R-:W-:Y:S02]  /*3070*/  MOV R141, RZ ;  /* 0x000000ff008d7202 */ /* 0x000fe40000000f00 */
[----:B------:R-:W-:Y:S02]  /*3080*/  LOP3.LUT R149, R149, 0x7c, RZ, 0xc0, !PT ;  /* 0x0000007c95957812 */ /* 0x000fe400078ec0ff */
[----:B------:R-:W-:Y:S02]  /*3090*/  SHF.R.S32.HI R3, RZ, 0x1f, R2 ;  /* 0x0000001fff037819 */ /* 0x000fe40000011402 */
[----:B------:R-:W-:Y:S02]  /*30a0*/  IADD3 R143, PT, PT, R8, 0x1, RZ ;  /* 0x00000001088f7810 */ /* 0x000fe40007ffe0ff */
[----:B------:R-:W-:-:S07]  /*30b0*/  IADD3 R148, PT, PT, R10, UR4, RZ ;  /* 0x000000040a947c10 */ /* 0x000fce000fffe0ff */
.L_x_23361:
[----:B------:R-:W2:Y:S01]  /*30c0*/  LDG.E.CONSTANT R9, desc[UR6][R146.64] ;  /* 0x0000000692097981 */ /* 0x000ea2000c1e9900 */
[----:B------:R-:W-:-:S13]  /*30d0*/  ISETP.NE.AND P2, PT, R150, -0x1, PT ;  /* 0xffffffff9600780c */ /* 0x000fda0003f45270 */
[C---:B------:R-:W-:Y:S02]  /*30e0*/  @!P2 IADD3 R85, PT, PT, R143.reuse, 0x2, RZ ;  /* 0x000000028f55a810 */ /* 0x040fe40007ffe0ff */
[----:B------:R-:W-:Y:S01]  /*30f0*/  @!P2 IADD3 R87, PT, PT, R143, 0x1, RZ ;  /* 0x000000018f57a810 */ /* 0x000fe20007ffe0ff */
[----:B--2---:R-:W-:-:S03]  /*3100*/  IMAD.WIDE R8, R9, UR14, R2 ;  /* 0x0000000e09087c25 */ /* 0x004fc6000f8e0202 */
[----:B------:R-:W-:-:S04]  /*3110*/  IADD3 R8, P0, PT, R149, R8, RZ ;  /* 0x0000000895087210 */ /* 0x000fc80007f1e0ff */
[----:B------:R-:W-:Y:S02]  /*3120*/  IADD3.X R9, PT, PT, RZ, R9, RZ, P0, !PT ;  /* 0x00000009ff097210 */ /* 0x000fe400007fe4ff */
[----:B---3--:R-:W-:-:S04]  /*3130*/  LEA R112, P0, R8, UR8, 0x2 ;  /* 0x0000000808707c11 */ /* 0x008fc8000f8010ff */
        /* <DEDUP_REMOVED lines=13> */
[----:B------:R-:W4:Y:S01]  /*3210*/  LDG.E.128.CONSTANT R48, desc[UR6][R112.64+0x1800] ;  /* 0x0018000670307981 */ /* 0x000f22000c1e9d00 */
[----:B------:R-:W-:-:S02]  /*3220*/  @!P2 ISETP.GE.AND P0, PT, R85, R154, PT ;  /* 0x0000009a5500a20c */ /* 0x000fc40003f06270 */
[----:B------:R-:W-:Y:S01]  /*3230*/  @!P2 ISETP.GE.AND P6, PT, R87, R154, PT ;  /* 0x0000009a5700a20c */ /* 0x000fe20003fc6270 */
[----:B------:R-:W4:Y:S04]  /*3240*/  LDG.E.128.CONSTANT R52, desc[UR6][R112.64+0x1a00] ;  /* 0x001a000670347981 */ /* 0x000f28000c1e9d00 */
[----:B------:R-:W0:Y:S01]  /*3250*/  LDS.128 R84, [R148] ;  /* 0x0000000094547984 */ /* 0x000e220000000c00 */
[----:B------:R-:W-:-:S03]  /*3260*/  @!P2 IADD3 R95, PT, PT, R143, 0x1, RZ ;  /* 0x000000018f5fa810 */ /* 0x000fc60007ffe0ff */
[----:B------:R-:W4:Y:S01]  /*3270*/  LDG.E.128.CONSTANT R56, desc[UR6][R112.64+0x1c00] ;  /* 0x001c000670387981 */ /* 0x000f22000c1e9d00 */
[-C--:B------:R-:W-:Y:S02]  /*3280*/  @!P2 ISETP.GE.AND P3, PT, R143, R154.reuse, PT ;  /* 0x0000009a8f00a20c */ /* 0x080fe40003f66270 */
[----:B------:R-:W-:Y:S01]  /*3290*/  @!P2 ISETP.GE.AND P5, PT, R95, R154, PT ;  /* 0x0000009a5f00a20c */ /* 0x000fe20003fa6270 */
[----:B------:R-:W4:Y:S01]  /*32a0*/  LDG.E.128.CONSTANT R60, desc[UR6][R112.64+0x1e00] ;  /* 0x001e0006703c7981 */ /* 0x000f22000c1e9d00 */
[C---:B------:R-:W-:Y:S02]  /*32b0*/  IADD3 R151, PT, PT, R143.reuse, -0x1, RZ ;  /* 0xffffffff8f977810 */ /* 0x040fe40007ffe0ff */
[C---:B------:R-:W-:Y:S01]  /*32c0*/  @!P2 IADD3 R97, PT, PT, R143.reuse, 0x2, RZ ;  /* 0x000000028f61a810 */ /* 0x040fe20007ffe0ff */
[----:B------:R-:W4:Y:S01]  /*32d0*/  LDG.E.128.CONSTANT R64, desc[UR6][R112.64+0x2000] ;  /* 0x0020000670407981 */ /* 0x000f22000c1e9d00 */
[C---:B------:R-:W-:Y:S02]  /*32e0*/  @!P2 IADD3 R93, PT, PT, R143.reuse, 0x2, RZ ;  /* 0x000000028f5da810 */ /* 0x040fe40007ffe0ff */
[C---:B------:R-:W-:Y:S01]  /*32f0*/  @!P2 IADD3 R99, PT, PT, R143.reuse, 0x1, RZ ;  /* 0x000000018f63a810 */ /* 0x040fe20007ffe0ff */
[----:B------:R-:W4:Y:S01]  /*3300*/  LDG.E.128.CONSTANT R68, desc[UR6][R112.64+0x2200] ;  /* 0x0022000670447981 */ /* 0x000f22000c1e9d00 */
[----:B------:R-:W-:-:S02]  /*3310*/  @!P2 IADD3 R103, PT, PT, R143, 0x1, RZ ;  /* 0x000000018f67a810 */ /* 0x000fc40007ffe0ff */
[-C--:B------:R-:W-:Y:S01]  /*3320*/  @!P2 ISETP.GE.AND P4, PT, R151, R154.reuse, PT ;  /* 0x0000009a9700a20c */ /* 0x080fe20003f86270 */
[----:B------:R-:W4:Y:S01]  /*3330*/  LDG.E.128.CONSTANT R80, desc[UR6][R112.64+0x2800] ;  /* 0x0028000670507981 */ /* 0x000f22000c1e9d00 */
[----:B------:R-:W-:Y:S02]  /*3340*/  @!P2 ISETP.GE.AND P1, PT, R93, R154, PT ;  /* 0x0000009a5d00a20c */ /* 0x000fe40003f26270 */
[C---:B------:R-:W-:Y:S01]  /*3350*/  @!P2 IADD3 R101, PT, PT, R143.reuse, 0x2, RZ ;  /* 0x000000028f65a810 */ /* 0x040fe20007ffe0ff */
[----:B------:R-:W4:Y:S01]  /*3360*/  LDG.E.128.CONSTANT R72, desc[UR6][R112.64+0x2400] ;  /* 0x0024000670487981 */ /* 0x000f22000c1e9d00 */
[----:B------:R-:W-:-:S03]  /*3370*/  @!P2 IADD3 R115, PT, PT, R143, 0x1, RZ ;  /* 0x000000018f73a810 */ /* 0x000fc60007ffe0ff */
[----:B------:R-:W4:Y:S04]  /*3380*/  LDG.E.128.CONSTANT R76, desc[UR6][R112.64+0x2600] ;  /* 0x00260006704c7981 */ /* 0x000f28000c1e9d00 */
[----:B------:R-:W4:Y:S01]  /*3390*/  LDG.E.128.CONSTANT R88, desc[UR6][R112.64+0x2a00] ;  /* 0x002a000670587981 */ /* 0x000f22000c1e9d00 */
[----:B--2---:R-:W-:Y:S02]  /*33a0*/  @!P2 FSEL R105, R105, RZ, !P3 ;  /* 0x000000ff6969a208 */ /* 0x004fe40005800000 */
[CC--:B------:R-:W-:Y:S02]  /*33b0*/  @!P2 ISETP.GE.AND P3, PT, R143.reuse, R154.reuse, PT ;  /* 0x0000009a8f00a20c */ /* 0x0c0fe40003f66270 */
[----:B---3--:R-:W-:Y:S02]  /*33c0*/  @!P2 FSEL R110, R110, RZ, !P5 ;  /* 0x000000ff6e6ea208 */ /* 0x008fe40006800000 */
[----:B------:R-:W-:-:S02]  /*33d0*/  @!P2 ISETP.GE.AND P5, PT, R143, R154, PT ;  /* 0x0000009a8f00a20c */ /* 0x000fc40003fa6270 */
[----:B------:R-:W-:Y:S02]  /*33e0*/  @!P2 FSEL R107, R107, RZ, !P0 ;  /* 0x000000ff6b6ba208 */ /* 0x000fe40004000000 */
[-C--:B------:R-:W-:Y:S02]  /*33f0*/  @!P2 ISETP.GE.AND P0, PT, R151, R154.reuse, PT ;  /* 0x0000009a9700a20c */ /* 0x080fe40003f06270 */
[----:B------:R-:W-:Y:S02]  /*3400*/  @!P2 FSEL R109, R109, RZ, !P3 ;  /* 0x000000ff6d6da208 */ /* 0x000fe40005800000 */
[----:B------:R-:W-:Y:S02]  /*3410*/  @!P2 FSEL R106, R106, RZ, !P6 ;  /* 0x000000ff6a6aa208 */ /* 0x000fe40007000000 */
[----:B----4-:R-:W-:Y:S02]  /*3420*/  @!P2 FSEL R9, R9, RZ, !P5 ;  /* 0x000000ff0909a208 */ /* 0x010fe40006800000 */
[----:B------:R-:W-:-:S02]  /*3430*/  @!P2 ISETP.GE.AND P6, PT, R97, R154, PT ;  /* 0x0000009a6100a20c */ /* 0x000fc40003fc6270 */
[----:B------:R-:W-:Y:S01]  /*3440*/  @!P2 ISETP.GE.AND P5, PT, R151, R154, PT ;  /* 0x0000009a9700a20c */ /* 0x000fe20003fa6270 */
[----:B0-----:R-:W-:Y:S01]  /*3450*/  FMUL.FTZ R109, R85, R109 ;  /* 0x0000006d556d7220 */ /* 0x001fe20000410000 */
[----:B------:R-:W-:Y:S02]  /*3460*/  @!P2 FSEL R108, R108, RZ, !P0 ;  /* 0x000000ff6c6ca208 */ /* 0x000fe40004000000 */
[----:B------:R-:W-:Y:S02]  /*3470*/  @!P2 FSEL R11, R11, RZ, !P6 ;  /* 0x000000ff0b0ba208 */ /* 0x000fe40007000000 */
[----:B------:R-:W-:Y:S01]  /*3480*/  @!P2 FSEL R12, R12, RZ, !P5 ;  /* 0x000000ff0c0ca208 */ /* 0x000fe20006800000 */
[----:B------:R-:W-:Y:S01]  /*3490*/  FFMA.FTZ R109, R84, R108, R109 ;  /* 0x0000006c546d7223 */ /* 0x000fe2000001006d */
[-C--:B------:R-:W-:Y:S02]  /*34a0*/  @!P2 ISETP.GE.AND P0, PT, R99, R154.reuse, PT ;  /* 0x0000009a6300a20c */ /* 0x080fe40003f06270 */
[----:B------:R-:W-:-:S02]  /*34b0*/  @!P2 ISETP.GE.AND P6, PT, R103, R154, PT ;  /* 0x0000009a6700a20c */ /* 0x000fc40003fc6270 */
[----:B------:R-:W-:Y:S01]  /*34c0*/  @!P2 ISETP.GE.AND P5, PT, R143, R154, PT ;  /* 0x0000009a8f00a20c */ /* 0x000fe20003fa6270 */
[----:B------:R-:W-:Y:S01]  /*34d0*/  FMUL.FTZ R105, R85, R105 ;  /* 0x0000006955697220 */ /* 0x000fe20000410000 */
[----:B------:R-:W-:Y:S01]  /*34e0*/  @!P2 FSEL R104, R104, RZ, !P4 ;  /* 0x000000ff6868a208 */ /* 0x000fe20006000000 */
[----:B------:R-:W-:Y:S01]  /*34f0*/  FFMA.FTZ R110, R86, R110, R109 ;  /* 0x0000006e566e7223 */ /* 0x000fe2000001006d */
[----:B------:R-:W-:Y:S02]  /*3500*/  @!P2 FSEL R111, R111, RZ, !P1 ;  /* 0x000000ff6f6fa208 */ /* 0x000fe40004800000 */
[----:B------:R-:W-:Y:S02]  /*3510*/  @!P2 FSEL R13, R13, RZ, !P5 ;  /* 0x000000ff0d0da208 */ /* 0x000fe40006800000 */
[----:B------:R-:W-:Y:S02]  /*3520*/  @!P2 FSEL R14, R14, RZ, !P0 ;  /* 0x000000ff0e0ea208 */ /* 0x000fe40004000000 */
[----:B------:R-:W-:Y:S01]  /*3530*/  @!P2 FSEL R22, R22, RZ, !P6 ;  /* 0x000000ff1616a208 */ /* 0x000fe20007000000 */
[----:B------:R-:W-:Y:S01]  /*3540*/  FFMA.FTZ R105, R84, R104, R105 ;  /* 0x0000006854697223 */ /* 0x000fe20000010069 */
[----:B------:R-:W-:-:S02]  /*3550*/  @!P2 ISETP.GE.AND P3, PT, R151, R154, PT ;  /* 0x0000009a9700a20c */ /* 0x000fc40003f66270 */
[-C--:B------:R-:W-:Y:S02]  /*3560*/  @!P2 ISETP.GE.AND P1, PT, R97, R154.reuse, PT ;  /* 0x0000009a6100a20c */ /* 0x080fe40003f26270 */
[-C--:B------:R-:W-:Y:S02]  /*3570*/  @!P2 ISETP.GE.AND P5, PT, R101, R154.reuse, PT ;  /* 0x0000009a6500a20c */ /* 0x080fe40003fa6270 */
[CC--:B------:R-:W-:Y:S02]  /*3580*/  @!P2 ISETP.GE.AND P0, PT, R151.reuse, R154.reuse, PT ;  /* 0x0000009a9700a20c */ /* 0x0c0fe40003f06270 */
[----:B------:R-:W-:Y:S02]  /*3590*/  @!P2 ISETP.GE.AND P6, PT, R151, R154, PT ;  /* 0x0000009a9700a20c */ /* 0x000fe40003fc6270 */
[----:B------:R-:W-:Y:S01]  /*35a0*/  @!P2 IADD3 R109, PT, PT, R143, 0x1, RZ ;  /* 0x000000018f6da810 */ /* 0x000fe20007ffe0ff */
[----:B-----5:R-:W-:Y:S01]  /*35b0*/  FFMA.FTZ R152, R86, R106, R105 ;  /* 0x0000006a56987223 */ /* 0x020fe20000010069 */
[----:B------:R-:W-:-:S02]  /*35c0*/  @!P2 FSEL R8, R8, RZ, !P3 ;  /* 0x000000ff0808a208 */ /* 0x000fc40005800000 */
[----:B------:R-:W-:Y:S02]  /*35d0*/  @!P2 FSEL R15, R15, RZ, !P1 ;  /* 0x000000ff0f0fa208 */ /* 0x000fe40004800000 */
[----:B------:R-:W-:Y:S02]  /*35e0*/  @!P2 FSEL R16, R16, RZ, !P0 ;  /* 0x000000ff1010a208 */ /* 0x000fe40004000000 */
[----:B------:R-:W-:Y:S02]  /*35f0*/  @!P2 FSEL R23, R23, RZ, !P5 ;  /* 0x000000ff1717a208 */ /* 0x000fe40006800000 */
[----:B------:R-:W-:Y:S02]  /*3600*/  @!P2 FSEL R24, R24, RZ, !P6 ;  /* 0x000000ff1818a208 */ /* 0x000fe40007000000 */
[-C--:B------:R-:W-:Y:S02]  /*3610*/  @!P2 ISETP.GE.AND P4, PT, R95, R154.reuse, PT ;  /* 0x0000009a5f00a20c */ /* 0x080fe40003f86270 */
[-C--:B------:R-:W-:Y:S01]  /*3620*/  @!P2 ISETP.GE.AND P3, PT, R99, R154.reuse, PT ;  /* 0x0000009a6300a20c */ /* 0x080fe20003f66270 */
[----:B------:R-:W2:Y:S01]  /*3630*/  LDG.E.128.CONSTANT R92, desc[UR6][R112.64+0x2c00] ;  /* 0x002c0006705c7981 */ /* 0x000ea2000c1e9d00 */
[----:B------:R-:W-:-:S02]  /*3640*/  @!P2 ISETP.GE.AND P1, PT, R143, R154, PT ;  /* 0x0000009a8f00a20c */ /* 0x000fc40003f26270 */
[-C--:B------:R-:W-:Y:S01]  /*3650*/  @!P2 ISETP.GE.AND P0, PT, R109, R154.reuse, PT ;  /* 0x0000009a6d00a20c */ /* 0x080fe20003f06270 */
[----:B------:R-:W3:Y:S01]  /*3660*/  LDG.E.128.CONSTANT R96, desc[UR6][R112.64+0x2e00] ;  /* 0x002e000670607981 */ /* 0x000ee2000c1e9d00 */
[-C--:B------:R-:W-:Y:S02]  /*3670*/  @!P2 ISETP.GE.AND P5, PT, R115, R154.reuse, PT ;  /* 0x0000009a7300a20c */ /* 0x080fe40003fa6270 */
[C---:B------:R-:W-:Y:S02]  /*3680*/  @!P2 ISETP.GE.AND P6, PT, R143.reuse, R154, PT ;  /* 0x0000009a8f00a20c */ /* 0x040fe40003fc6270 */
[C---:B------:R-:W-:Y:S02]  /*3690*/  @!P2 IADD3 R105, PT, PT, R143.reuse, 0x2, RZ ;  /* 0x000000028f69a810 */ /* 0x040fe40007ffe0ff */
[----:B------:R-:W-:Y:S02]  /*36a0*/  @!P2 IADD3 R115, PT, PT, R143, 0x2, RZ ;  /* 0x000000028f73a810 */ /* 0x000fe40007ffe0ff */
[----:B------:R-:W-:-:S02]  /*36b0*/  @!P2 FSEL R10, R10, RZ, !P4 ;  /* 0x000000ff0a0aa208 */ /* 0x000fc40006000000 */
[----:B------:R-:W-:Y:S02]  /*36c0*/  @!P2 FSEL R17, R17, RZ, !P1 ;  /* 0x000000ff1111a208 */ /* 0x000fe40004800000 */
[----:B------:R-:W-:Y:S02]  /*36d0*/  @!P2 FSEL R18, R18, RZ, !P3 ;  /* 0x000000ff1212a208 */ /* 0x000fe40005800000 */
[----:B------:R-:W-:Y:S02]  /*36e0*/  @!P2 FSEL R25, R25, RZ, !P6 ;  /* 0x000000ff1919a208 */ /* 0x000fe40007000000 */
[----:B------:R-:W-:Y:S02]  /*36f0*/  @!P2 FSEL R26, R26, RZ, !P0 ;  /* 0x000000ff1a1aa208 */ /* 0x000fe40004000000 */
[-C--:B------:R-:W-:Y:S02]  /*3700*/  @!P2 ISETP.GE.AND P4, PT, R101, R154.reuse, PT ;  /* 0x0000009a6500a20c */ /* 0x080fe40003f86270 */
[-C--:B------:R-:W-:Y:S01]  /*3710*/  @!P2 ISETP.GE.AND P1, PT, R105, R154.reuse, PT ;  /* 0x0000009a6900a20c */ /* 0x080fe20003f26270 */
[----:B------:R-:W4:Y:S01]  /*3720*/  LDG.E.128.CONSTANT R100, desc[UR6][R112.64+0x3000] ;  /* 0x0030000670647981 */ /* 0x000f22000c1e9d00 */
[----:B------:R-:W-:-:S02]  /*3730*/  @!P2 ISETP.GE.AND P3, PT, R151, R154, PT ;  /* 0x0000009a9700a20c */ /* 0x000fc40003f66270 */
[-C--:B------:R-:W-:Y:S02]  /*3740*/  @!P2 ISETP.GE.AND P6, PT, R115, R154.reuse, PT ;  /* 0x0000009a7300a20c */ /* 0x080fe40003fc6270 */
[----:B------:R-:W-:Y:S02]  /*3750*/  @!P2 ISETP.GE.AND P0, PT, R151, R154, PT ;  /* 0x0000009a9700a20c */ /* 0x000fe40003f06270 */
[----:B------:R-:W-:Y:S02]  /*3760*/  @!P2 IADD3 R115, PT, PT, R143, 0x1, RZ ;  /* 0x000000018f73a810 */ /* 0x000fe40007ffe0ff */
[----:B------:R-:W-:Y:S02]  /*3770*/  @!P2 FSEL R19, R19, RZ, !P4 ;  /* 0x000000ff1313a208 */ /* 0x000fe40006000000 */
[----:B------:R-:W-:Y:S02]  /*3780*/  @!P2 FSEL R20, R20, RZ, !P3 ;  /* 0x000000ff1414a208 */ /* 0x000fe40005800000 */
[----:B------:R-:W-:-:S02]  /*3790*/  @!P2 FSEL R27, R27, RZ, !P1 ;  /* 0x000000ff1b1ba208 */ /* 0x000fc40004800000 */
[----:B------:R-:W-:Y:S02]  /*37a0*/  @!P2 FSEL R28, R28, RZ, !P0 ;  /* 0x000000ff1c1ca208 */ /* 0x000fe40004000000 */
[-C--:B------:R-:W-:Y:S02]  /*37b0*/  @!P2 ISETP.GE.AND P4, PT, R109, R154.reuse, PT ;  /* 0x0000009a6d00a20c */ /* 0x080fe40003f86270 */
        /* <DEDUP_REMOVED lines=55> */
[CC--:B------:R-:W-:Y:S02]  /*3b30*/  @!P2 ISETP.GE.AND P6, PT, R143.reuse, R154.reuse, PT ;  /* 0x0000009a8f00a20c */ /* 0x0c0fe40003fc6270 */
[----:B------:R-:W-:Y:S01]  /*3b40*/  @!P2 IADD3 R115, PT, PT, R143, 0x2, RZ ;  /* 0x000000028f73a810 */ /* 0x000fe20007ffe0ff */
[----:B------:R-:W-:Y:S01]  /*3b50*/  FFMA.FTZ R152, R87, R107, R152 ;  /* 0x0000006b57987223 */ /* 0x000fe20000010098 */
[----:B------:R-:W-:Y:S01]  /*3b60*/  @!P2 FSEL R49, R49, RZ, !P6 ;  /* 0x000000ff3131a208 */ /* 0x000fe20007000000 */
[----:B------:R-:W4:Y:S01]  /*3b70*/  LDG.E.128.CONSTANT R104, desc[UR6][R112.64+0x3200] ;  /* 0x0032000670687981 */ /* 0x000f22000c1e9d00 */
[----:B------:R-:W-:-:S02]  /*3b80*/  @!P2 ISETP.GE.AND P6, PT, R115, R154, PT ;  /* 0x0000009a7300a20c */ /* 0x000fc40003fc6270 */
[----:B------:R-:W-:Y:S01]  /*3b90*/  @!P2 IADD3 R115, PT, PT, R143, 0x1, RZ ;  /* 0x000000018f73a810 */ /* 0x000fe20007ffe0ff */
[----:B------:R-:W-:Y:S01]  /*3ba0*/  FMUL.FTZ R157, R85, R9 ;  /* 0x00000009559d7220 */ /* 0x000fe20000410000 */
[----:B------:R-:W-:Y:S01]  /*3bb0*/  FFMA.FTZ R9, R87, R111, R110 ;  /* 0x0000006f57097223 */ /* 0x000fe2000001006e */
[----:B------:R-:W-:Y:S01]  /*3bc0*/  @!P2 FSEL R51, R51, RZ, !P1 ;  /* 0x000000ff3333a208 */ /* 0x000fe20004800000 */
[----:B------:R-:W4:Y:S01]  /*3bd0*/  LDG.E.128.CONSTANT R108, desc[UR6][R112.64+0x3400] ;  /* 0x00340006706c7981 */ /* 0x000f22000c1e9d00 */
[----:B------:R-:W-:-:S03]  /*3be0*/  @!P2 ISETP.GE.AND P1, PT, R115, R154, PT ;  /* 0x0000009a7300a20c */ /* 0x000fc60003f26270 */
[----:B------:R-:W4:Y:S01]  /*3bf0*/  LDG.E.128.CONSTANT R112, desc[UR6][R112.64+0x3600] ;  /* 0x0036000670707981 */ /* 0x000f22000c1e9d00 */
[----:B------:R-:W-:Y:S02]  /*3c00*/  @!P2 FSEL R50, R50, RZ, !P0 ;  /* 0x000000ff3232a208 */ /* 0x000fe40004000000 */
[-C--:B------:R-:W-:Y:S02]  /*3c10*/  @!P2 ISETP.GE.AND P0, PT, R151, R154.reuse, PT ;  /* 0x0000009a9700a20c */ /* 0x080fe40003f06270 */
[C---:B------:R-:W-:Y:S02]  /*3c20*/  @!P2 IADD3 R159, PT, PT, R143.reuse, 0x2, RZ ;  /* 0x000000028f9fa810 */ /* 0x040fe40007ffe0ff */
[----:B------:R-:W-:Y:S02]  /*3c30*/  @!P2 FSEL R52, R52, RZ, !P0 ;  /* 0x000000ff3434a208 */ /* 0x000fe40004000000 */
[----:B------:R-:W-:Y:S02]  /*3c40*/  @!P2 ISETP.GE.AND P0, PT, R143, R154, PT ;  /* 0x0000009a8f00a20c */ /* 0x000fe40003f06270 */
        /* <DEDUP_REMOVED lines=45> */
[----:B------:R-:W-:Y:S02]  /*3f20*/  @!P2 FSEL R70, R70, RZ, !P6 ;  /* 0x000000ff4646a208 */ /* 0x000fe40007000000 */
[----:B------:R-:W-:Y:S02]  /*3f30*/  @!P2 FSEL R82, R82, RZ, !P5 ;  /* 0x000000ff5252a208 */ /* 0x000fe40006800000 */
[CC--:B------:R-:W-:Y:S02]  /*3f40*/  @!P2 ISETP.GE.AND P6, PT, R151.reuse, R154.reuse, PT ;  /* 0x0000009a9700a20c */ /* 0x0c0fe40003fc6270 */
[----:B------:R-:W-:Y:S01]  /*3f50*/  @!P2 ISETP.GE.AND P5, PT, R151, R154, PT ;  /* 0x0000009a9700a20c */ /* 0x000fe20003fa6270 */
[----:B------:R-:W-:Y:S01]  /*3f60*/  FADD.FTZ R132, R9, R132 ;  /* 0x0000008409847221 */ /* 0x000fe20000010000 */
[----:B------:R-:W-:-:S02]  /*3f70*/  @!P2 FSEL R72, R72, RZ, !P6 ;  /* 0x000000ff4848a208 */ /* 0x000fc40007000000 */
[CC--:B------:R-:W-:Y:S02]  /*3f80*/  @!P2 ISETP.GE.AND P6, PT, R143.reuse, R154.reuse, PT ;  /* 0x0000009a8f00a20c */ /* 0x0c0fe40003fc6270 */
[C---:B------:R-:W-:Y:S02]  /*3f90*/  @!P2 IADD3 R159, PT, PT, R143.reuse, 0x2, RZ ;  /* 0x000000028f9fa810 */ /* 0x040fe40007ffe0ff */
[----:B------:R-:W-:Y:S02]  /*3fa0*/  @!P2 IADD3 R9, PT, PT, R143, 0x1, RZ ;  /* 0x000000018f09a810 */ /* 0x000fe40007ffe0ff */
[----:B------:R-:W-:Y:S02]  /*3fb0*/  @!P2 FSEL R73, R73, RZ, !P6 ;  /* 0x000000ff4949a208 */ /* 0x000fe40007000000 */
[----:B--2---:R-:W-:Y:S02]  /*3fc0*/  @!P2 FSEL R92, R92, RZ, !P5 ;  /* 0x000000ff5c5ca208 */ /* 0x004fe40006800000 */
[----:B------:R-:W-:-:S02]  /*3fd0*/  @!P2 ISETP.GE.AND P5, PT, R143, R154, PT ;  /* 0x0000009a8f00a20c */ /* 0x000fc40003fa6270 */
[-C--:B------:R-:W-:Y:S02]  /*3fe0*/  @!P2 ISETP.GE.AND P6, PT, R159, R154.reuse, PT ;  /* 0x0000009a9f00a20c */ /* 0x080fe40003fc6270 */
[----:B------:R-:W-:Y:S02]  /*3ff0*/  @!P2 FSEL R93, R93, RZ, !P5 ;  /* 0x000000ff5d5da208 */ /* 0x000fe40006800000 */
[----:B------:R-:W-:Y:S02]  /*4000*/  @!P2 ISETP.GE.AND P5, PT, R9, R154, PT ;  /* 0x0000009a0900a20c */ /* 0x000fe40003fa6270 */
[----:B------:R-:W-:Y:S02]  /*4010*/  @!P2 IADD3 R9, PT, PT, R143, 0x2, RZ ;  /* 0x000000028f09a810 */ /* 0x000fe40007ffe0ff */
[----:B------:R-:W-:Y:S02]  /*4020*/  @!P2 FSEL R83, R83, RZ, !P6 ;  /* 0x000000ff5353a208 */ /* 0x000fe40007000000 */
[----:B------:R-:W-:-:S02]  /*4030*/  @!P2 FSEL R94, R94, RZ, !P5 ;  /* 0x000000ff5e5ea208 */ /* 0x000fc40006800000 */
[-C--:B------:R-:W-:Y:S02]  /*4040*/  @!P2 ISETP.GE.AND P6, PT, R151, R154.reuse, PT ;  /* 0x0000009a9700a20c */ /* 0x080fe40003fc6270 */
[----:B------:R-:W-:Y:S02]  /*4050*/  @!P2 ISETP.GE.AND P5, PT, R9, R154, PT ;  /* 0x0000009a0900a20c */ /* 0x000fe40003fa6270 */
[----:B------:R-:W-:Y:S02]  /*4060*/  IADD3 R9, PT, PT, R142, 0x3, RZ ;  /* 0x000000038e097810 */ /* 0x000fe40007ffe0ff */
[----:B------:R-:W-:Y:S02]  /*4070*/  @!P2 FSEL R78, R78, RZ, !P4 ;  /* 0x000000ff4e4ea208 */ /* 0x000fe40006000000 */
[----:B------:R-:W-:Y:S02]  /*4080*/  @!P2 FSEL R95, R95, RZ, !P5 ;  /* 0x000000ff5f5fa208 */ /* 0x000fe40006800000 */
[----:B---3--:R-:W-:-:S02]  /*4090*/  @!P2 FSEL R96, R96, RZ, !P6 ;  /* 0x000000ff6060a208 */ /* 0x008fc40007000000 */
[----:B------:R-:W-:Y:S02]  /*40a0*/  @!P2 ISETP.GE.AND P4, PT, R151, R154, PT ;  /* 0x0000009a9700a20c */ /* 0x000fe40003f86270 */
[----:B------:R-:W-:Y:S02]  /*40b0*/  ISETP.GE.AND P5, PT, R9, R4, PT ;  /* 0x000000040900720c */ /* 0x000fe40003fa6270 */
        /* <DEDUP_REMOVED lines=14> */
[----:B----4-:R-:W-:Y:S02]  /*41a0*/  @!P2 FSEL R100, R100, RZ, !P4 ;  /* 0x000000ff6464a208 */ /* 0x010fe40006000000 */
[----:B------:R-:W-:-:S02]  /*41b0*/  @!P2 ISETP.GE.AND P3, PT, R143, R154, PT ;  /* 0x0000009a8f00a20c */ /* 0x000fc40003f66270 */
[-C--:B------:R-:W-:Y:S02]  /*41c0*/  @!P2 ISETP.GE.AND P6, PT, R9, R154.reuse, PT ;  /* 0x0000009a0900a20c */ /* 0x080fe40003fc6270 */
[CC--:B------:R-:W-:Y:S02]  /*41d0*/  @!P2 ISETP.GE.AND P4, PT, R143.reuse, R154.reuse, PT ;  /* 0x0000009a8f00a20c */ /* 0x0c0fe40003f86270 */
[----:B------:R-:W-:Y:S02]  /*41e0*/  @!P2 FSEL R74, R74, RZ, !P0 ;  /* 0x000000ff4a4aa208 */ /* 0x000fe40004000000 */
[----:B------:R-:W-:Y:S02]  /*41f0*/  @!P2 IADD3 R9, PT, PT, R143, 0x2, RZ ;  /* 0x000000028f09a810 */ /* 0x000fe40007ffe0ff */
[----:B------:R-:W-:Y:S02]  /*4200*/  @!P2 ISETP.GE.AND P0, PT, R151, R154, PT ;  /* 0x0000009a9700a20c */ /* 0x000fe40003f06270 */
[----:B------:R-:W-:-:S02]  /*4210*/  @!P2 IADD3 R159, PT, PT, R143, 0x1, RZ ;  /* 0x000000018f9fa810 */ /* 0x000fc40007ffe0ff */
[----:B------:R-:W-:Y:S02]  /*4220*/  @!P2 FSEL R81, R81, RZ, !P3 ;  /* 0x000000ff5151a208 */ /* 0x000fe40005800000 */
[----:B------:R-:W-:Y:S02]  /*4230*/  @!P2 FSEL R101, R101, RZ, !P4 ;  /* 0x000000ff6565a208 */ /* 0x000fe40006000000 */
[-C--:B------:R-:W-:Y:S02]  /*4240*/  @!P2 ISETP.GE.AND P3, PT, R143, R154.reuse, PT ;  /* 0x0000009a8f00a20c */ /* 0x080fe40003f66270 */
[----:B------:R-:W-:Y:S02]  /*4250*/  @!P2 ISETP.GE.AND P4, PT, R9, R154, PT ;  /* 0x0000009a0900a20c */ /* 0x000fe40003f86270 */
[----:B------:R-:W-:Y:S02]  /*4260*/  @!P2 FSEL R75, R75, RZ, !P1 ;  /* 0x000000ff4b4ba208 */ /* 0x000fe40004800000 */
[----:B------:R-:W-:-:S02]  /*4270*/  @!P2 FSEL R76, R76, RZ, !P0 ;  /* 0x000000ff4c4ca208 */ /* 0x000fc40004000000 */
[----:B------:R-:W-:Y:S02]  /*4280*/  @!P2 IADD3 R9, PT, PT, R143, 0x1, RZ ;  /* 0x000000018f09a810 */ /* 0x000fe40007ffe0ff */
[-C--:B------:R-:W-:Y:S02]  /*4290*/  @!P2 ISETP.GE.AND P1, PT, R159, R154.reuse, PT ;  /* 0x0000009a9f00a20c */ /* 0x080fe40003f26270 */
[C---:B------:R-:W-:Y:S02]  /*42a0*/  @!P2 ISETP.GE.AND P0, PT, R143.reuse, R154, PT ;  /* 0x0000009a8f00a20c */ /* 0x040fe40003f06270 */
[----:B------:R-:W-:Y:S02]  /*42b0*/  @!P2 IADD3 R159, PT, PT, R143, 0x2, RZ ;  /* 0x000000028f9fa810 */ /* 0x000fe40007ffe0ff */
[----:B------:R-:W-:Y:S02]  /*42c0*/  @!P2 FSEL R89, R89, RZ, !P3 ;  /* 0x000000ff5959a208 */ /* 0x000fe40005800000 */
[----:B------:R-:W-:-:S02]  /*42d0*/  @!P2 FSEL R102, R102, RZ, !P6 ;  /* 0x000000ff6666a208 */ /* 0x000fc40007000000 */
[-C--:B------:R-:W-:Y:S02]  /*42e0*/  @!P2 ISETP.GE.AND P3, PT, R151, R154.reuse, PT ;  /* 0x0000009a9700a20c */ /* 0x080fe40003f66270 */
[-C--:B------:R-:W-:Y:S02]  /*42f0*/  @!P2 ISETP.GE.AND P6, PT, R9, R154.reuse, PT ;  /* 0x0000009a0900a20c */ /* 0x080fe40003fc6270 */
[----:B------:R-:W-:Y:S02]  /*4300*/  @!P2 FSEL R77, R77, RZ, !P0 ;  /* 0x000000ff4d4da208 */ /* 0x000fe40004000000 */
[----:B------:R-:W-:Y:S02]  /*4310*/  @!P2 IADD3 R9, PT, PT, R143, 0x2, RZ ;  /* 0x000000028f09a810 */ /* 0x000fe40007ffe0ff */
[----:B------:R-:W-:Y:S02]  /*4320*/  @!P2 ISETP.GE.AND P0, PT, R159, R154, PT ;  /* 0x0000009a9f00a20c */ /* 0x000fe40003f06270 */
[----:B------:R-:W-:-:S02]  /*4330*/  @!P2 FSEL R90, R90, RZ, !P1 ;  /* 0x000000ff5a5aa208 */ /* 0x000fc40004800000 */
[----:B------:R-:W-:Y:S02]  /*4340*/  @!P2 FSEL R103, R103, RZ, !P4 ;  /* 0x000000ff6767a208 */ /* 0x000fe40006000000 */
[-C--:B------:R-:W-:Y:S02]  /*4350*/  @!P2 ISETP.GE.AND P1, PT, R151, R154.reuse, PT ;  /* 0x0000009a9700a20c */ /* 0x080fe40003f26270 */
[-C--:B------:R-:W-:Y:S02]  /*4360*/  @!P2 ISETP.GE.AND P4, PT, R9, R154.reuse, PT ;  /* 0x0000009a0900a20c */ /* 0x080fe40003f86270 */
[----:B------:R-:W-:Y:S02]  /*4370*/  @!P2 FSEL R91, R91, RZ, !P0 ;  /* 0x000000ff5b5ba208 */ /* 0x000fe40004000000 */
[----:B------:R-:W-:Y:S02]  /*4380*/  @!P2 IADD3 R9, PT, PT, R143, 0x1, RZ ;  /* 0x000000018f09a810 */ /* 0x000fe40007ffe0ff */
        /* <DEDUP_REMOVED lines=24> */
[----:B------:R-:W-:-:S04]  /*4510*/  @!P2 ISETP.GE.AND P3, PT, R143, R154, PT ;  /* 0x0000009a8f00a20c */ /* 0x000fc80003f66270 */
[----:B------:R-:W-:Y:S02]  /*4520*/  @!P2 FSEL R105, R105, RZ, !P3 ;  /* 0x000000ff6969a208 */ /* 0x000fe40005800000 */
[----:B------:R-:W-:Y:S02]  /*4530*/  @!P2 FSEL R108, R108, RZ, !P1 ;  /* 0x000000ff6c6ca208 */ /* 0x000fe40004800000 */
[-C--:B------:R-:W-:Y:S02]  /*4540*/  @!P2 ISETP.GE.AND P3, PT, R9, R154.reuse, PT ;  /* 0x0000009a0900a20c */ /* 0x080fe40003f66270 */
[C---:B------:R-:W-:Y:S02]  /*4550*/  @!P2 ISETP.GE.AND P1, PT, R143.reuse, R154, PT ;  /* 0x0000009a8f00a20c */ /* 0x040fe40003f26270 */
[----:B------:R-:W-:Y:S02]  /*4560*/  @!P2 IADD3 R9, PT, PT, R143, 0x2, RZ ;  /* 0x000000028f09a810 */ /* 0x000fe40007ffe0ff */
[----:B------:R-:W-:-:S02]  /*4570*/  @!P2 FSEL R112, R112, RZ, !P0 ;  /* 0x000000ff7070a208 */ /* 0x000fc40004000000 */
[-C--:B------:R-:W-:Y:S02]  /*4580*/  @!P2 ISETP.GE.AND P0, PT, R143, R154.reuse, PT ;  /* 0x0000009a8f00a20c */ /* 0x080fe40003f06270 */
[----:B------:R-:W-:Y:S02]  /*4590*/  @!P2 FSEL R106, R106, RZ, !P6 ;  /* 0x000000ff6a6aa208 */ /* 0x000fe40007000000 */
[----:B------:R-:W-:Y:S02]  /*45a0*/  @!P2 FSEL R109, R109, RZ, !P1 ;  /* 0x000000ff6d6da208 */ /* 0x000fe40004800000 */
[CC--:B------:R-:W-:Y:S02]  /*45b0*/  @!P2 ISETP.GE.AND P6, PT, R9.reuse, R154.reuse, PT ;  /* 0x0000009a0900a20c */ /* 0x0c0fe40003fc6270 */
[----:B------:R-:W-:Y:S02]  /*45c0*/  @!P2 ISETP.GE.AND P1, PT, R9, R154, PT ;  /* 0x0000009a0900a20c */ /* 0x000fe40003f26270 */
[----:B------:R-:W-:-:S02]  /*45d0*/  @!P2 IADD3 R9, PT, PT, R143, 0x1, RZ ;  /* 0x000000018f09a810 */ /* 0x000fc40007ffe0ff */
[----:B------:R-:W-:Y:S01]  /*45e0*/  @!P2 FSEL R113, R113, RZ, !P0 ;  /* 0x000000ff7171a208 */ /* 0x000fe20004000000 */
[C---:B------:R-:W-:Y:S01]  /*45f0*/  FMUL.FTZ R105, R85.reuse, R105 ;  /* 0x0000006955697220 */ /* 0x040fe20000410000 */
[----:B------:R-:W-:Y:S01]  /*4600*/  @!P2 FSEL R110, R110, RZ, !P3 ;  /* 0x000000ff6e6ea208 */ /* 0x000fe20005800000 */
[----:B------:R-:W-:Y:S01]  /*4610*/  FMUL.FTZ R109, R85, R109 ;  /* 0x0000006d556d7220 */ /* 0x000fe20000410000 */
[----:B------:R-:W-:Y:S01]  /*4620*/  @!P2 ISETP.GE.AND P3, PT, R9, R154, PT ;  /* 0x0000009a0900a20c */ /* 0x000fe20003f66270 */
        /* <DEDUP_REMOVED lines=117> */
.L_x_23360:
[----:B---3--:R-:W-:Y:S05]  /*4d80*/  BSYNC.RECONVERGENT B0 ;  /* 0x0000000000007941 */ /* 0x008fea0003800200 */
.L_x_23359:
[----:B------:R-:W2:Y:S01]  /*4d90*/  SHFL.BFLY PT, R2, R141, 0x4, 0x1f ;  /* 0x0c801f008d027f89 */ /* 0x000ea200000e0000 */
[C---:B------:R-:W-:Y:S01]  /*4da0*/  LOP3.LUT R13, R144.reuse, 0x7, RZ, 0xc0, !PT ;  /* 0x00000007900d7812 */ /* 0x040fe200078ec0ff */
[----:B------:R-:W3:Y:S01]  /*4db0*/  S2UR UR5, SR_CgaCtaId ;  /* 0x00000000000579c3 */ /* 0x000ee20000008800 */
[C---:B------:R-:W-:Y:S01]  /*4dc0*/  LOP3.LUT R19, R144.reuse, 0x3c0, RZ, 0xc0, !PT ;  /* 0x000003c090137812 */ /* 0x040fe200078ec0ff */
[----:B------:R-:W4:Y:S01]  /*4dd0*/  SHFL.BFLY PT, R10, R137, 0x4, 0x1f ;  /* 0x0c801f00890a7f89 */ /* 0x000f2200000e0000 */
[----:B------:R-:W-:Y:S01]  /*4de0*/  ISETP.NE.AND P2, PT, R13, RZ, PT ;  /* 0x000000ff0d00720c */ /* 0x000fe20003f45270 */
[----:B------:R-:W-:Y:S01]  /*4df0*/  UMOV UR4, 0x400 ;  /* 0x0000040000047882 */ /* 0x000fe20000000000 */
[----:B------:R-:W-:Y:S01]  /*4e00*/  LOP3.LUT R20, R144, 0x3e0, RZ, 0xc0, !PT ;  /* 0x000003e090147812 */ /* 0x000fe200078ec0ff */
[----:B------:R-:W0:Y:S01]  /*4e10*/  SHFL.BFLY PT, R3, R132, 0x4, 0x1f ;  /* 0x0c801f0084037f89 */ /* 0x000e2200000e0000 */
[----:B------:R-:W-:Y:S01]  /*4e20*/  ISETP.NE.OR P5, PT, R19, 0x40, P2 ;  /* 0x000000401300780c */ /* 0x000fe200017a5670 */
[----:B------:R-:W-:Y:S01]  /*4e30*/  UIADD3 UR4, UPT, UPT, UR4, 0x1e0, URZ ;  /* 0x000001e004047890 */ /* 0x000fe2000fffe0ff */
[----:B------:R-:W-:Y:S01]  /*4e40*/  ISETP.NE.OR P4, PT, R20, 0x20, P2 ;  /* 0x000000201400780c */ /* 0x000fe20001785670 */
[----:B------:R-:W1:Y:S01]  /*4e50*/  SHFL.BFLY PT, R8, R135, 0x4, 0x1f ;  /* 0x0c801f0087087f89 */ /* 0x000e6200000e0000 */
[----:B------:R-:W-:Y:S01]  /*4e60*/  SHF.R.U32.HI R18, RZ, 0x3, R153 ;  /* 0x00000003ff127819 */ /* 0x000fe20000011699 */
[----:B------:R-:W-:Y:S01]  /*4e70*/  BSSY.RECONVERGENT B0, `(.L_x_23362) ;  /* 0x00000c9000007945 */ /* 0x000fe20003800200 */
[C---:B------:R-:W-:Y:S01]  /*4e80*/  LOP3.LUT P0, RZ, R144.reuse, 0x3c7, RZ, 0xc0, !PT ;  /* 0x000003c790ff7812 */ /* 0x040fe2000780c0ff */
[----:B------:R-:W1:Y:S01]  /*4e90*/  SHFL.BFLY PT, R12, R121, 0x4, 0x1f ;  /* 0x0c801f00790c7f89 */ /* 0x000e6200000e0000 */
[C---:B------:R-:W-:Y:S01]  /*4ea0*/  LOP3.LUT P1, RZ, R144.reuse, 0x3e7, RZ, 0xc0, !PT ;  /* 0x000003e790ff7812 */ /* 0x040fe2000782c0ff */
[----:B------:R-:W-:Y:S01]  /*4eb0*/  IMAD R155, R155, 0x70, R18 ;  /* 0x000000709b9b7824 */ /* 0x000fe200078e0212 */
[----:B------:R-:W-:Y:S01]  /*4ec0*/  ISETP.GT.U32.AND P3, PT, R144, 0x1f, PT ;  /* 0x0000001f9000780c */ /* 0x000fe20003f64070 */
[----:B------:R-:W1:Y:S01]  /*4ed0*/  SHFL.BFLY PT, R13, R122, 0x4, 0x1f ;  /* 0x0c801f007a0d7f89 */ /* 0x000e6200000e0000 */
[----:B--2---:R-:W-:-:S03]  /*4ee0*/  FADD.FTZ R2, R2, R141 ;  /* 0x0000008d02027221 */ /* 0x004fc60000010000 */
[----:B------:R-:W2:Y:S01]  /*4ef0*/  SHFL.BFLY PT, R15, R118, 0x4, 0x1f ;  /* 0x0c801f00760f7f89 */ /* 0x000ea200000e0000 */
[----:B---3--:R-:W-:Y:S01]  /*4f00*/  ULEA UR4, UR5, UR4, 0x18 ;  /* 0x0000000405047291 */ /* 0x008fe2000f8ec0ff */
[----:B----4-:R-:W-:Y:S02]  /*4f10*/  FADD.FTZ R137, R10, R137 ;  /* 0x000000890a897221 */ /* 0x010fe40000010000 */
[----:B------:R-:W3:Y:S01]  /*4f20*/  SHFL.BFLY PT, R14, R139, 0x4, 0x1f ;  /* 0x0c801f008b0e7f89 */ /* 0x000ee200000e0000 */
[----:B0-----:R-:W-:-:S03]  /*4f30*/  FADD.FTZ R132, R3, R132 ;  /* 0x0000008403847221 */ /* 0x001fc60000010000 */
[----:B------:R-:W0:Y:S01]  /*4f40*/  SHFL.BFLY PT, R10, R5, 0x4, 0x1f ;  /* 0x0c801f00050a7f89 */ /* 0x000e2200000e0000 */
[----:B-1----:R-:W-:-:S03]  /*4f50*/  FADD.FTZ R8, R8, R135 ;  /* 0x0000008708087221 */ /* 0x002fc60000010000 */
[----:B------:R-:W1:Y:S01]  /*4f60*/  SHFL.BFLY PT, R9, R134, 0x4, 0x1f ;  /* 0x0c801f0086097f89 */ /* 0x000e6200000e0000 */
[----:B------:R-:W-:-:S03]  /*4f70*/  FADD.FTZ R12, R12, R121 ;  /* 0x000000790c0c7221 */ /* 0x000fc60000010000 */
[----:B------:R-:W4:Y:S01]  /*4f80*/  SHFL.BFLY PT, R4, R119, 0x4, 0x1f ;  /* 0x0c801f0077047f89 */ /* 0x000f2200000e0000 */
[----:B------:R-:W-:-:S03]  /*4f90*/  FADD.FTZ R122, R13, R122 ;  /* 0x0000007a0d7a7221 */ /* 0x000fc60000010000 */
[----:B------:R-:W4:Y:S04]  /*4fa0*/  SHFL.BFLY PT, R17, R140, 0x4, 0x1f ;  /* 0x0c801f008c117f89 */ /* 0x000f2800000e0000 */
[----:B------:R-:W4:Y:S01]  /*4fb0*/  SHFL.BFLY PT, R19, R120, 0x4, 0x1f ;  /* 0x0c801f0078137f89 */ /* 0x000f2200000e0000 */
[----:B--2---:R-:W-:-:S03]  /*4fc0*/  FADD.FTZ R118, R15, R118 ;  /* 0x000000760f767221 */ /* 0x004fc60000010000 */
[----:B------:R-:W2:Y:S01]  /*4fd0*/  SHFL.BFLY PT, R21, R138, 0x4, 0x1f ;  /* 0x0c801f008a157f89 */ /* 0x000ea200000e0000 */
[----:B---3--:R-:W-:-:S03]  /*4fe0*/  FADD.FTZ R139, R14, R139 ;  /* 0x0000008b0e8b7221 */ /* 0x008fc60000010000 */
[----:B------:R-:W3:Y:S01]  /*4ff0*/  SHFL.BFLY PT, R3, R2, 0x2, 0x1f ;  /* 0x0c401f0002037f89 */ /* 0x000ee200000e0000 */
[----:B0-----:R-:W-:-:S03]  /*5000*/  FADD.FTZ R20, R10, R5 ;  /* 0x000000050a147221 */ /* 0x001fc60000010000 */
[----:B------:R-:W0:Y:S01]  /*5010*/  SHFL.BFLY PT, R11, R136, 0x4, 0x1f ;  /* 0x0c801f00880b7f89 */ /* 0x000e2200000e0000 */
        /* <DEDUP_REMOVED lines=40> */
[----:B0-----:R-:W-:Y:S01]  /*52a0*/  FADD.FTZ R10, R8, R5 ;  /* 0x00000005080a7221 */ /* 0x001fe20000010000 */
[----:B-1----:R-:W-:Y:S02]  /*52b0*/  FADD.FTZ R9, R132, R9 ;  /* 0x0000000984097221 */ /* 0x002fe40000010000 */
[----:B------:R-:W0:Y:S01]  /*52c0*/  SHFL.BFLY PT, R5, R138, 0x2, 0x1f ;  /* 0x0c401f008a057f89 */ /* 0x000e2200000e0000 */
[----:B----4-:R-:W-:-:S03]  /*52d0*/  FADD.FTZ R14, R12, R17 ;  /* 0x000000110c0e7221 */ /* 0x010fc60000010000 */
[----:B------:R-:W1:Y:S01]  /*52e0*/  SHFL.BFLY PT, R11, R134, 0x2, 0x1f ;  /* 0x0c401f00860b7f89 */ /* 0x000e6200000e0000 */
[----:B------:R-:W-:-:S03]  /*52f0*/  FADD.FTZ R122, R122, R19 ;  /* 0x000000137a7a7221 */ /* 0x000fc60000010000 */
[----:B------:R-:W4:Y:S01]  /*5300*/  SHFL.BFLY PT, R15, R136, 0x2, 0x1f ;  /* 0x0c401f00880f7f89 */ /* 0x000f2200000e0000 */
[----:B------:R-:W-:-:S03]  /*5310*/  FADD.FTZ R118, R118, R21 ;  /* 0x0000001576767221 */ /* 0x000fc60000010000 */
[----:B------:R-:W4:Y:S01]  /*5320*/  SHFL.BFLY PT, R6, R137, 0x2, 0x1f ;  /* 0x0c401f0089067f89 */ /* 0x000f2200000e0000 */
[----:B--2---:R-:W-:-:S03]  /*5330*/  FADD.FTZ R139, R139, R2 ;  /* 0x000000028b8b7221 */ /* 0x004fc60000010000 */
[----:B------:R-:W2:Y:S01]  /*5340*/  SHFL.BFLY PT, R23, R16, 0x2, 0x1f ;  /* 0x0c401f0010177f89 */ /* 0x000ea200000e0000 */
[----:B---3--:R-:W-:-:S03]  /*5350*/  FADD.FTZ R13, R4, R13 ;  /* 0x0000000d040d7221 */ /* 0x008fc60000010000 */
[----:B------:R-:W3:Y:S04]  /*5360*/  SHFL.BFLY PT, R25, R140, 0x2, 0x1f ;  /* 0x0c401f008c197f89 */ /* 0x000ee800000e0000 */
        /* <DEDUP_REMOVED lines=11> */
[----:B---3--:R-:W-:-:S03]  /*5420*/  FADD.FTZ R140, R140, R25 ;  /* 0x000000198c8c7221 */ /* 0x008fc60000010000 */
[----:B------:R-:W3:Y:S01]  /*5430*/  SHFL.BFLY PT, R33, R124, 0x2, 0x1f ;  /* 0x0c401f007c217f89 */ /* 0x000ee200000e0000 */
[----:B------:R-:W-:-:S03]  /*5440*/  FADD.FTZ R120, R120, R27 ;  /* 0x0000001b78787221 */ /* 0x000fc60000010000 */
        /* <DEDUP_REMOVED lines=17> */
[----:B-1----:R-:W-:Y:S01]  /*5560*/  FADD.FTZ R26, R26, R39 ;  /* 0x000000271a1a7221 */ /* 0x002fe20000010000 */
[----:B----4-:R-:W-:Y:S02]  /*5570*/  FADD.FTZ R128, R128, R41 ;  /* 0x0000002980807221 */ /* 0x010fe40000010000 */
[----:B------:R-:W1:Y:S01]  /*5580*/  SHFL.BFLY PT, R6, R11, 0x1, 0x1f ;  /* 0x0c201f000b067f89 */ /* 0x000e6200000e0000 */
        /* <DEDUP_REMOVED lines=9> */
[----:B------:R-:W0:Y:S04]  /*5620*/  SHFL.BFLY PT, R2, R139, 0x1, 0x1f ;  /* 0x0c201f008b027f89 */ /* 0x000e2800000e0000 */
        /* <DEDUP_REMOVED lines=9> */
[----:B------:R-:W-:-:S03]  /*56c0*/  FADD.FTZ R137, R137, R12 ;  /* 0x0000000c89897221 */ /* 0x000fc60000010000 */
[----:B------:R-:W3:Y:S01]  /*56d0*/  SHFL.BFLY PT, R29, R120, 0x1, 0x1f ;  /* 0x0c201f00781d7f89 */ /* 0x000ee200000e0000 */
[----:B0-----:R-:W-:Y:S01]  /*56e0*/  FADD.FTZ R139, R139, R2 ;  /* 0x000000028b8b7221 */ /* 0x001fe20000010000 */
[----:B------:R-:W-:Y:S02]  /*56f0*/  LEA R2, R155, UR4, 0x2 ;  /* 0x000000049b027c11 */ /* 0x000fe4000f8e10ff */
[----:B------:R-:W0:Y:S01]  /*5700*/  SHFL.BFLY PT, R31, R138, 0x1, 0x1f ;  /* 0x0c201f008a1f7f89 */ /* 0x000e2200000e0000 */
[----:B------:R-:W-:-:S03]  /*5710*/  FADD.FTZ R19, R14, R19 ;  /* 0x000000130e137221 */ /* 0x000fc60000010000 */
        /* <DEDUP_REMOVED lines=26> */
[----:B------:R-:W-:Y:S01]  /*58c0*/  BAR.SYNC.DEFER_BLOCKING 0x0 ;  /* 0x0000000000007b1d */ /* 0x000fe20000010000 */
[----:B------:R-:W-:Y:S01]  /*58d0*/  FADD.FTZ R45, R126, R45 ;  /* 0x0000002d7e2d7221 */ /* 0x000fe20000010000 */
[----:B-1----:R-:W-:Y:S01]  /*58e0*/  FADD.FTZ R47, R26, R47 ;  /* 0x0000002f1a2f7221 */ /* 0x002fe20000010000 */
[----:B----4-:R-:W-:Y:S01]  /*58f0*/  FADD.FTZ R49, R128, R49 ;  /* 0x0000003180317221 */ /* 0x010fe20000010000 */
[----:B--2---:R-:W-:Y:S01]  /*5900*/  FADD.FTZ R51, R28, R51 ;  /* 0x000000331c337221 */ /* 0x004fe20000010000 */
[----:B---3--:R-:W-:Y:S01]  /*5910*/  FADD.FTZ R53, R130, R53 ;  /* 0x0000003582357221 */ /* 0x008fe20000010000 */
        /* <DEDUP_REMOVED lines=30> */
.L_x_23363:
[----:B------:R-:W-:Y:S05]  /*5b00*/  BSYNC.RECONVERGENT B0 ;  /* 0x0000000000007941 */ /* 0x000fea0003800200 */
.L_x_23362:
        /* <DEDUP_REMOVED lines=58> */
[----:B------:R-:W-:-:S07]  /*5eb0*/  FADD.FTZ R55, R55, R58 ;  /* 0x0000003a37377221 */ /* 0x000fce0000010000 */
.L_x_23365:
[----:B------:R-:W-:Y:S05]  /*5ec0*/  BSYNC.RECONVERGENT B0 ;  /* 0x0000000000007941 */ /* 0x000fea0003800200 */
.L_x_23364:
        /* <DEDUP_REMOVED lines=31> */
.L_x_23367:
[----:B------:R-:W-:Y:S05]  /*60c0*/  BSYNC.RECONVERGENT B0 ;  /* 0x0000000000007941 */ /* 0x000fea0003800200 */
.L_x_23366:
        /* <DEDUP_REMOVED lines=59> */
.L_x_23369:
[----:B------:R-:W-:Y:S05]  /*6480*/  BSYNC.RECONVERGENT B0 ;  /* 0x0000000000007941 */ /* 0x000fea0003800200 */
.L_x_23368:
[----:B------:R-:W-:Y:S06]  /*6490*/  BAR.SYNC.DEFER_BLOCKING 0x0 ;  /* 0x0000000000007b1d */ /* 0x000fec0000010000 */
[----:B------:R-:W-:Y:S05]  /*64a0*/  @P3 EXIT ;  /* 0x000000000000394d */ /* 0x000fea0003800000 */
[----:B------:R-:W2:Y:S01]  /*64b0*/  LDCU UR4, c[0x0][0x378] ;  /* 0x00006f00ff0477ac */ /* 0x000ea20008000800 */
[----:B------:R-:W-:-:S04]  /*64c0*/  IMAD R0, R145, R0, R7 ;  /* 0x0000000091007224 */ /* 0x000fc800078e0207 */
[----:B--2---:R-:W-:Y:S01]  /*64d0*/  IMAD R0, R0, UR4, RZ ;  /* 0x0000000400007c24 */ /* 0x004fe2000f8e02ff */
        /* <DEDUP_REMOVED lines=39> */
.L_x_23370:
        /* <DEDUP_REMOVED lines=11> */
.L_x_26008:


//--------------------- .text._ZN4vllm25paged_attention_v1_kernelIffLi96ELi32ELi128ELNS_18Fp8KVCacheDataTypeE0ELb0EEEvPT_PKS2_PKT0_S8_ifPKiSA_iPKfiiiSC_SC_iiiii --------------------------
	.section	.text._ZN4vllm25paged_attention_v1_kernelIffLi96ELi32ELi128ELNS_18Fp8KVCacheDataTypeE0ELb0EEEvPT_PKS2_PKT0_S8_ifPKiSA_iPKfiiiSC_SC_iiiii,"ax",@progbits
	.align	128
        .global         _ZN4vllm25paged_attention_v1_kernelIffLi96ELi32ELi128ELNS_18Fp8KVCacheDataTypeE0ELb0EEEvPT_PKS2_PKT0_S8_ifPKiSA_iPKfiiiSC_SC_iiiii
        .type           _ZN4vllm25paged_attention_v1_kernelIffLi96ELi32ELi128ELNS_18Fp8KVCacheDataTypeE0ELb0EEEvPT_PKS2_PKT0_S8_ifPKiSA_iPKfiiiSC_SC_iiiii,@function
        .size           _ZN4vllm25paged_attention_v1_kernelIffLi96ELi32ELi128ELNS_18Fp8KVCacheDataTypeE0ELb0EEEvPT_PKS2_PKT0_S8_ifPKiSA_iPKfiiiSC_SC_iiiii,(.L_x_26009 - _ZN4vllm25paged_attention_v1_kernelIffLi96ELi32ELi128ELNS_18Fp8KVCacheDataTypeE0ELb0EEEvPT_PKS2_PKT0_S8_ifPKiSA_iPKfiiiSC_SC_iiiii)
        .other          _ZN4vllm25paged_attention_v1_kernelIffLi96ELi32ELi128ELNS_18Fp8KVCacheDataTypeE0ELb0EEEvPT_PKS2_PKT0_S8_ifPKiSA_iPKfiiiSC_SC_iiiii,@"STO_CUDA_ENTRY STV_DEFAULT"
_ZN4vllm25paged_attention_v1_kernelIffLi96ELi32ELi128ELNS_18Fp8KVCacheDataTypeE0ELb0EEEvPT_PKS2_PKT0_S8_ifPKiSA_iPKfiiiSC_SC_iiiii:
.text._ZN4vllm25paged_attention_v1_kernelIffLi96ELi32ELi128ELNS_18Fp8KVCacheDataTypeE0ELb0EEEvPT_PKS2_PKT0_S8_ifPKiSA_iPKfiiiSC_SC_iiiii:
        /* <DEDUP_REMOVED lines=20> */
[----:B----4-:R-:W-:-:S05]  /*0140*/  @!P1 IMAD R2, R11, 0x60, RZ ;  /* 0x000000600b029824 */ /* 0x010fca00078e02ff */
        /* <DEDUP_REMOVED lines=35> */
[----:B------:R1:W4:Y:S01]  /*0380*/  F2I.FTZ.U32.TRUNC.NTZ R3, R2 ;  /* 0x0000000200037305 */ /* 0x000322000021f000 */
[----:B0-----:R-:W-:Y:S01]  /*0390*/  ISETP.NE.U32.AND P0, PT, R8, RZ, PT ;  /* 0x000000ff0800720c */ /* 0x001fe20003f05070 */
[----:B-1----:R-:W-:Y:S01]  /*03a0*/  HFMA2 R2, -RZ, RZ, 0, 0 ;  /* 0x00000000ff027431 */ /* 0x002fe200000001ff */
[----:B----4-:R-:W-:-:S04]  /*03b0*/  IADD3 R10, PT, PT, RZ, -R3, RZ ;  /* 0x80000003ff0a7210 */ /* 0x010fc80007ffe0ff */
        /* <DEDUP_REMOVED lines=15> */
[----:B------:R-:W-:-:S04]  /*04b0*/  LOP3.LUT R0, R11, R12, RZ, 0x3c, !PT ;  /* 0x0000000c0b007212 */ /* 0x000fc800078e3cff */
[----:B------:R-:W-:Y:S01]  /*04c0*/  ISETP.GE.AND P4, PT, R0, RZ, PT ;  /* 0x000000ff0000720c */ /* 0x000fe20003f86270 */
[----:B------:R0:W5:Y:S01]  /*04d0*/  @P0 LDG.E.CONSTANT R118, desc[UR6][R2.64] ;  /* 0x0000000602760981 */ /* 0x000162000c1e9900 */
[----:B------:R-:W-:Y:S02]  /*04e0*/  @!P1 MOV R0, 0x400 ;  /* 0x0000040000009802 */ /* 0x000fe40000000f00 */
[----:B------:R-:W-:Y:S02]  /*04f0*/  @!P3 IADD3 R8, PT, PT, R8, 0x1, RZ ;  /* 0x000000010808b810 */ /* 0x000fe40007ffe0ff */
[----:B------:R-:W-:Y:S02]  /*0500*/  SHF.R.U32.HI R119, RZ, 0x5, R101 ;  /* 0x00000005ff777819 */ /* 0x000fe40000011665 */
[----:B------:R-:W-:Y:S02]  /*0510*/  @P2 IADD3 R8, PT, PT, R8, 0x1, RZ ;  /* 0x0000000108082810 */ /* 0x000fe40007ffe0ff */
[----:B--2---:R-:W-:-:S04]  /*0520*/  IADD3 R10, PT, PT, R120, 0x1f, RZ ;  /* 0x0000001f780a7810 */ /* 0x004fc80007ffe0ff */
[----:B------:R-:W-:-:S04]  /*0530*/  SHF.R.S32.HI R11, RZ, 0x1f, R10 ;  /* 0x0000001fff0b7819 */ /* 0x000fc8000001140a */
[----:B------:R-:W-:Y:S02]  /*0540*/  LEA.HI R11, R11, R10, RZ, 0x5 ;  /* 0x0000000a0b0b7211 */ /* 0x000fe400078f28ff */
[----:B-1----:R-:W-:Y:S02]  /*0550*/  @!P1 LEA R10, R9, R0, 0x18 ;  /* 0x00000000090a9211 */ /* 0x002fe400078ec0ff */
[----:B------:R-:W-:Y:S02]  /*0560*/  SHF.R.S32.HI R0, RZ, 0x5, R11 ;  /* 0x00000005ff007819 */ /* 0x000fe4000001140b */
[----:B------:R-:W-:Y:S02]  /*0570*/  ISETP.NE.AND P0, PT, R12, RZ, PT ;  /* 0x000000ff0c00720c */ /* 0x000fe40003f05270 */
[----:B------:R-:W-:Y:S02]  /*0580*/  ISETP.GE.AND P2, PT, R119, R0, PT ;  /* 0x000000007700720c */ /* 0x000fe40003f46270 */
[----:B------:R-:W-:-:S02]  /*0590*/  @!P1 LEA R10, R101, R10, 0x4 ;  /* 0x0000000a650a9211 */ /* 0x000fc400078e20ff */
[----:B0-----:R-:W-:Y:S01]  /*05a0*/  MOV R2, R8 ;  /* 0x0000000800027202 */ /* 0x001fe20000000f00 */
[----:B------:R-:W-:Y:S03]  /*05b0*/  BSSY.RECONVERGENT B0, `(.L_x_23371) ;  /* 0x00000cb000007945 */ /* 0x000fe60003800200 */
[----:B------:R-:W-:-:S03]  /*05c0*/  @!P4 IADD3 R2, PT, PT, -R2, RZ, RZ ;  /* 0x000000ff0202c210 */ /* 0x000fc60007ffe1ff */
[----:B------:R-:W-:Y:S01]  /*05d0*/  @!P0 LOP3.LUT R2, RZ, R12, RZ, 0x33, !PT ;  /* 0x0000000cff028212 */ /* 0x000fe200078e33ff */
[----:B---3--:R0:W-:Y:S01]  /*05e0*/  @!P1 STS.128 [R10], R4 ;  /* 0x000000040a009388 */ /* 0x0081e20000000c00 */
[----:B------:R-:W-:Y:S06]  /*05f0*/  BAR.SYNC.DEFER_BLOCKING 0x0 ;  /* 0x0000000000007b1d */ /* 0x000fec0000010000 */
[----:B------:R-:W-:Y:S05]  /*0600*/  @P2 BRA `(.L_x_23372) ;  /* 0x0000000c00142947 */ /* 0x000fea0003800000 */
[----:B------:R-:W1:Y:S01]  /*0610*/  S2UR UR5, SR_CgaCtaId ;  /* 0x00000000000579c3 */ /* 0x000e620000008800 */
[----:B------:R-:W-:Y:S01]  /*0620*/  UMOV UR4, 0x400 ;  /* 0x0000040000047882 */ /* 0x000fe20000000000 */
[----:B------:R-:W2:Y:S01]  /*0630*/  LDCU UR8, c[0x0][0x3b8] ;  /* 0x00007700ff0877ac */ /* 0x000ea20008000800 */
[----:B------:R-:W-:Y:S02]  /*0640*/  SHF.R.U32.HI R102, RZ, 0x3, R101 ;  /* 0x00000003ff667819 */ /* 0x000fe40000011665 */
[----:B------:R-:W-:Y:S01]  /*0650*/  MOV R103, RZ ;  /* 0x000000ff00677202 */ /* 0x000fe20000000f00 */
[----:B------:R-:W3:Y:S01]  /*0660*/  LDCU.64 UR10, c[0x0][0x3a8] ;  /* 0x00007500ff0a77ac */ /* 0x000ee20008000a00 */
[----:B------:R-:W-:Y:S02]  /*0670*/  LOP3.LUT R102, R102, 0x7c, RZ, 0xc0, !PT ;  /* 0x0000007c66667812 */ /* 0x000fe400078ec0ff */
[----:B------:R-:W-:Y:S02]  /*0680*/  SHF.L.U32 R100, R101, 0x2, RZ ;  /* 0x0000000265647819 */ /* 0x000fe400000006ff */
[----:B-----5:R-:W-:-:S02]  /*0690*/  FSETP.NEU.FTZ.AND P2, PT, R118, RZ, PT ;  /* 0x000000ff7600720b */ /* 0x020fc40003f5d000 */
[----:B------:R-:W-:Y:S02]  /*06a0*/  LOP3.LUT R100, R100, 0x7c, RZ, 0xc0, !PT ;  /* 0x0000007c64647812 */ /* 0x000fe400078ec0ff */
[----:B------:R-:W-:Y:S02]  /*06b0*/  IADD3 R116, PT, PT, -R120, R101, RZ ;  /* 0x0000006578747210 */ /* 0x000fe40007ffe1ff */
[----:B------:R-:W-:Y:S02]  /*06c0*/  IADD3 R114, PT, PT, R101, 0x1, RZ ;  /* 0x0000000165727810 */ /* 0x000fe40007ffe0ff */
[----:B------:R-:W-:Y:S01]  /*06d0*/  MOV R117, 0xff7fffff ;  /* 0xff7fffff00757802 */ /* 0x000fe20000000f00 */
[----:B--2---:R-:W-:Y:S01]  /*06e0*/  IMAD R3, R113, UR8, RZ ;  /* 0x0000000871037c24 */ /* 0x004fe2000f8e02ff */
[----:B-1----:R-:W-:-:S03]  /*06f0*/  ULEA UR9, UR5, UR4, 0x18 ;  /* 0x0000000405097291 */ /* 0x002fc6000f8ec0ff */
[----:B------:R-:W-:Y:S01]  /*0700*/  IMAD.WIDE R102, R3, 0x4, R102 ;  /* 0x0000000403667825 */ /* 0x000fe200078e0266 */
[----:B------:R-:W-:Y:S02]  /*0710*/  UIADD3 UR4, UPT, UPT, UR4, 0x1a0, URZ ;  /* 0x000001a004047890 */ /* 0x000fe4000fffe0ff */
[----:B---3--:R-:W-:Y:S02]  /*0720*/  IADD3 R112, P0, PT, R102, UR10, RZ ;  /* 0x0000000a66707c10 */ /* 0x008fe4000ff1e0ff */
[----:B------:R-:W-:Y:S01]  /*0730*/  ULEA UR4, UR5, UR4, 0x18 ;  /* 0x0000000405047291 */ /* 0x000fe2000f8ec0ff */
[----:B------:R-:W1:Y:S01]  /*0740*/  LDS.128 R96, [UR9] ;  /* 0x00000009ff607984 */ /* 0x000e620008000c00 */
[----:B------:R-:W-:-:S03]  /*0750*/  IADD3.X R3, PT, PT, R103, UR11, RZ, P0, !PT ;  /* 0x0000000b67037c10 */ /* 0x000fc600087fe4ff */
        /* <DEDUP_REMOVED lines=23> */
[----:B------:R-:W2:Y:S02]  /*08d0*/  LDCU UR9, c[0x0][0x3d0] ;  /* 0x00007a00ff0977ac */ /* 0x000ea40008000800 */
[----:B--2---:R-:W-:-:S05]  /*08e0*/  IMAD R105, R2, UR9, RZ ;  /* 0x0000000902697c24 */ /* 0x004fca000f8e02ff */
[----:B------:R-:W-:Y:S02]  /*08f0*/  IADD3 R122, P0, PT, R100, R105, RZ ;  /* 0x00000069647a7210 */ /* 0x000fe40007f1e0ff */
[----:B------:R-:W-:Y:S02]  /*0900*/  LEA R100, R119, R100, 0x7 ;  /* 0x0000006477647211 */ /* 0x000fe400078e38ff */
[----:B------:R-:W-:Y:S02]  /*0910*/  LEA.HI.X.SX32 R123, R105, RZ, 0x1, P0 ;  /* 0x000000ff697b7211 */ /* 0x000fe400000f0eff */
[----:B---34-:R-:W-:-:S07]  /*0920*/  IADD3 R115, PT, PT, R100, UR4, RZ ;  /* 0x0000000464737c10 */ /* 0x018fce000fffe0ff */
.L_x_23373:
[----:B------:R-:W-:Y:S02]  /*0930*/  MOV R124, R112 ;  /* 0x00000070007c7202 */ /* 0x000fe40000000f00 */
[----:B------:R-:W-:-:S05]  /*0940*/  MOV R125, R3 ;  /* 0x00000003007d7202 */ /* 0x000fca0000000f00 */
[----:B------:R-:W2:Y:S02]  /*0950*/  LDG.E.CONSTANT R101, desc[UR6][R124.64] ;  /* 0x000000067c657981 */ /* 0x000ea4000c1e9900 */
[----:B--2---:R-:W-:-:S03]  /*0960*/  IMAD.WIDE R100, R101, UR12, R122 ;  /* 0x0000000c65647c25 */ /* 0x004fc6000f8e027a */
[----:B------:R-:W-:-:S04]  /*0970*/  LEA R110, P0, R100, UR14, 0x2 ;  /* 0x0000000e646e7c11 */ /* 0x000fc8000f8010ff */
[----:B------:R-:W-:-:S05]  /*0980*/  LEA.HI.X R111, R100, UR15, R101, 0x2, P0 ;  /* 0x0000000f646f7c11 */ /* 0x000fca00080f1465 */
[----:B------:R-:W2:Y:S04]  /*0990*/  LDG.E.128.CONSTANT R100, desc[UR6][R110.64+0x200] ;  /* 0x000200066e647981 */ /* 0x000ea8000c1e9d00 */
[----:B------:R-:W1:Y:S01]  /*09a0*/  LDG.E.128.CONSTANT R104, desc[UR6][R110.64] ;  /* 0x000000066e687981 */ /* 0x000e62000c1e9d00 */
[----:B--2---:R-:W-:Y:S01]  /*09b0*/  FMUL.FTZ R109, R92, R100 ;  /* 0x000000645c6d7220 */ /* 0x004fe20000410000 */
[----:B------:R-:W-:Y:S01]  /*09c0*/  FMUL.FTZ R108, R93, R101 ;  /* 0x000000655d6c7220 */ /* 0x000fe20000410000 */
[----:B------:R-:W-:Y:S01]  /*09d0*/  FMUL.FTZ R121, R94, R102 ;  /* 0x000000665e797220 */ /* 0x000fe20000410000 */
[----:B------:R-:W-:Y:S01]  /*09e0*/  FMUL.FTZ R124, R95, R103 ;  /* 0x000000675f7c7220 */ /* 0x000fe20000410000 */
[----:B-1----:R-:W-:Y:S01]  /*09f0*/  FFMA.FTZ R109, R96, R104, R109 ;  /* 0x00000068606d7223 */ /* 0x002fe2000001006d */
[----:B------:R-:W2:Y:S01]  /*0a00*/  LDG.E.128.CONSTANT R100, desc[UR6][R110.64+0x400] ;  /* 0x000400066e647981 */ /* 0x000ea2000c1e9d00 */
        /* <DEDUP_REMOVED lines=93> */
[----:B------:R-:W3:Y:S02]  /*0fe0*/  LDG.E.128.CONSTANT R104, desc[UR6][R110.64+0x2800] ;  /* 0x002800066e687981 */ /* 0x000ee4000c1e9d00 */
[----:B---3--:R-:W-:Y:S01]  /*0ff0*/  FFMA.FTZ R109, R16, R104, R109 ;  /* 0x00000068106d7223 */ /* 0x008fe2000001006d */
[----:B------:R-:W-:Y:S01]  /*1000*/  FFMA.FTZ R108, R17, R105, R108 ;  /* 0x00000069116c7223 */ /* 0x000fe2000001006c */
[----:B------:R-:W-:Y:S01]  /*1010*/  FFMA.FTZ R121, R18, R106, R121 ;  /* 0x0000006a12797223 */ /* 0x000fe20000010079 */
[----:B------:R-:W-:Y:S02]  /*1020*/  FFMA.FTZ R124, R19, R107, R124 ;  /* 0x0000006b137c7223 */ /* 0x000fe4000001007c */
[----:B------:R-:W0:Y:S01]  /*1030*/  LDG.E.128.CONSTANT R104, desc[UR6][R110.64+0x2c00] ;  /* 0x002c00066e687981 */ /* 0x000e22000c1e9d00 */
[----:B--2---:R-:W-:Y:S01]  /*1040*/  FFMA.FTZ R125, R12, R100, R109 ;  /* 0x000000640c7d7223 */ /* 0x004fe2000001006d */
[----:B------:R-:W-:Y:S02]  /*1050*/  FFMA.FTZ R100, R13, R101, R108 ;  /* 0x000000650d647223 */ /* 0x000fe4000001006c */
[----:B------:R-:W2:Y:S01]  /*1060*/  LDG.E.128.CONSTANT R108, desc[UR6][R110.64+0x2e00] ;  /* 0x002e00066e6c7981 */ /* 0x000ea2000c1e9d00 */
[----:B------:R-:W-:Y:S01]  /*1070*/  FFMA.FTZ R121, R14, R102, R121 ;  /* 0x000000660e797223 */ /* 0x000fe20000010079 */
[----:B------:R-:W-:Y:S01]  /*1080*/  FFMA.FTZ R124, R15, R103, R124 ;  /* 0x000000670f7c7223 */ /* 0x000fe2000001007c */
[----:B------:R-:W-:-:S02]  /*1090*/  IADD3 R119, PT, PT, R119, 0x4, RZ ;  /* 0x0000000477777810 */ /* 0x000fc40007ffe0ff */
[----:B------:R-:W-:-:S04]  /*10a0*/  IADD3 R112, P1, PT, R112, 0x10, RZ ;  /* 0x0000001070707810 */ /* 0x000fc80007f3e0ff */
[----:B------:R-:W-:Y:S01]  /*10b0*/  IADD3.X R3, PT, PT, RZ, R3, RZ, P1, !PT ;  /* 0x00000003ff037210 */ /* 0x000fe20000ffe4ff */
[----:B0-----:R-:W-:Y:S01]  /*10c0*/  FFMA.FTZ R100, R9, R105, R100 ;  /* 0x0000006909647223 */ /* 0x001fe20000010064 */
[----:B------:R-:W-:-:S03]  /*10d0*/  FFMA.FTZ R125, R8, R104, R125 ;  /* 0x00000068087d7223 */ /* 0x000fc6000001007d */
[----:B--2---:R-:W-:Y:S01]  /*10e0*/  FFMA.FTZ R109, R5, R109, R100 ;  /* 0x0000006d056d7223 */ /* 0x004fe20000010064 */
[----:B------:R-:W-:-:S04]  /*10f0*/  IADD3 R100, PT, PT, R116, 0x1, RZ ;  /* 0x0000000174647810 */ /* 0x000fc80007ffe0ff */
[----:B------:R-:W-:Y:S01]  /*1100*/  I2FP.F32.S32 R101, R100 ;  /* 0x0000006400657245 */ /* 0x000fe20000201400 */
[----:B------:R-:W-:Y:S01]  /*1110*/  FFMA.FTZ R121, R10, R106, R121 ;  /* 0x0000006a0a797223 */ /* 0x000fe20000010079 */
[----:B------:R-:W-:-:S03]  /*1120*/  FFMA.FTZ R108, R4, R108, R125 ;  /* 0x0000006c046c7223 */ /* 0x000fc6000001007d */
[----:B------:R-:W-:Y:S01]  /*1130*/  FMUL.FTZ R101, R101, R118 ;  /* 0x0000007665657220 */ /* 0x000fe20000410000 */
[----:B------:R-:W-:Y:S01]  /*1140*/  FFMA.FTZ R124, R11, R107, R124 ;  /* 0x0000006b0b7c7223 */ /* 0x000fe2000001007c */
[----:B------:R-:W-:Y:S01]  /*1150*/  FFMA.FTZ R121, R6, R110, R121 ;  /* 0x0000006e06797223 */ /* 0x000fe20000010079 */
[----:B------:R-:W-:Y:S02]  /*1160*/  FADD.FTZ R108, R108, R109 ;  /* 0x0000006d6c6c7221 */ /* 0x000fe40000010000 */
[----:B------:R-:W-:Y:S02]  /*1170*/  FSEL R103, R101, RZ, P2 ;  /* 0x000000ff65677208 */ /* 0x000fe40001000000 */
[----:B------:R-:W-:Y:S01]  /*1180*/  IADD3 R101, PT, PT, R114, -0x1, RZ ;  /* 0xffffffff72657810 */ /* 0x000fe20007ffe0ff */
[----:B------:R-:W-:Y:S01]  /*1190*/  FFMA.FTZ R111, R7, R111, R124 ;  /* 0x0000006f076f7223 */ /* 0x000fe2000001007c */
[----:B------:R-:W-:Y:S02]  /*11a0*/  FADD.FTZ R108, R121, R108 ;  /* 0x0000006c796c7221 */ /* 0x000fe40000010000 */
[----:B------:R-:W-:-:S02]  /*11b0*/  ISETP.GE.AND P0, PT, R101, R120, PT ;  /* 0x000000786500720c */ /* 0x000fc40003f06270 */
        /* <DEDUP_REMOVED lines=10> */
.L_x_23372:
[----:B------:R-:W-:Y:S05]  /*1260*/  BSYNC.RECONVERGENT B0 ;  /* 0x0000000000007941 */ /* 0x000fea0003800200 */
.L_x_23371:
[----:B0-----:R-:W0:Y:S01]  /*1270*/  SHFL.BFLY PT, R4, R117, 0x10, 0x1f ;  /* 0x0e001f0075047f89 */ /* 0x001e2200000e0000 */
[----:B------:R-:W1:Y:S01]  /*1280*/  S2UR UR10, SR_CgaCtaId ;  /* 0x00000000000a79c3 */ /* 0x000e620000008800 */
[----:B------:R-:W-:Y:S01]  /*1290*/  UMOV UR5, 0x400 ;  /* 0x0000040000057882 */ /* 0x000fe20000000000 */
[----:B------:R-:W-:Y:S01]  /*12a0*/  MOV R9, 0xff7fffff ;  /* 0xff7fffff00097802 */ /* 0x000fe20000000f00 */
[----:B------:R-:W-:Y:S01]  /*12b0*/  UIADD3 UR4, UPT, UPT, UR5, 0x180, URZ ;  /* 0x0000018005047890 */ /* 0x000fe2000fffe0ff */
[----:B------:R-:W-:Y:S01]  /*12c0*/  IADD3 R12, PT, PT, R120, 0x1f, RZ ;  /* 0x0000001f780c7810 */ /* 0x000fe20007ffe0ff */
[----:B------:R-:W-:Y:S03]  /*12d0*/  BSSY.RECONVERGENT B0, `(.L_x_23374) ;  /* 0x0000100000007945 */ /* 0x000fe60003800200 */
[----:B------:R-:W-:Y:S02]  /*12e0*/  SHF.R.S32.HI R13, RZ, 0x1f, R12 ;  /* 0x0000001fff0d7819 */ /* 0x000fe4000001140c */
[----:B0-----:R-:W-:Y:S01]  /*12f0*/  FMNMX.FTZ R3, R4, R117, !PT ;  /* 0x0000007504037209 */ /* 0x001fe20007810000 */
[----:B-1----:R-:W-:-:S04]  /*1300*/  ULEA UR4, UR10, UR4, 0x18 ;  /* 0x000000040a047291 */ /* 0x002fc8000f8ec0ff */
[----:B------:R-:W0:Y:S02]  /*1310*/  SHFL.BFLY PT, R4, R3, 0x8, 0x1f ;  /* 0x0d001f0003047f89 */ /* 0x000e2400000e0000 */
[----:B0-----:R-:W-:-:S05]  /*1320*/  FMNMX.FTZ R5, R3, R4, !PT ;  /* 0x0000000403057209 */ /* 0x001fca0007810000 */
[----:B------:R-:W0:Y:S02]  /*1330*/  SHFL.BFLY PT, R4, R5, 0x4, 0x1f ;  /* 0x0c801f0005047f89 */ /* 0x000e2400000e0000 */
[----:B0-----:R-:W-:Y:S02]  /*1340*/  FMNMX.FTZ R6, R5, R4, !PT ;  /* 0x0000000405067209 */ /* 0x001fe40007810000 */
[----:B------:R-:W0:Y:S03]  /*1350*/  S2R R4, SR_TID.X ;  /* 0x0000000000047919 */ /* 0x000e260000002100 */
[----:B------:R-:W1:Y:S02]  /*1360*/  SHFL.BFLY PT, R7, R6, 0x2, 0x1f ;  /* 0x0c401f0006077f89 */ /* 0x000e6400000e0000 */
[----:B-1----:R-:W-:Y:S02]  /*1370*/  FMNMX.FTZ R8, R6, R7, !PT ;  /* 0x0000000706087209 */ /* 0x002fe40007810000 */
[----:B0----5:R-:W-:-:S03]  /*1380*/  LOP3.LUT P0, R118, R4, 0x1f, RZ, 0xc0, !PT ;  /* 0x0000001f04767812 */ /* 0x021fc6000780c0ff */
[----:B------:R-:W0:Y:S01]  /*1390*/  SHFL.BFLY PT, R7, R8, 0x1, 0x1f ;  /* 0x0c201f0008077f89 */ /* 0x000e2200000e0000 */
[----:B------:R-:W-:Y:S02]  /*13a0*/  SHF.R.U32.HI R3, RZ, 0x5, R4 ;  /* 0x00000005ff037819 */ /* 0x000fe40000011604 */
[----:B------:R-:W-:Y:S02]  /*13b0*/  ISETP.GT.U32.AND P1, PT, R118, 0x3, PT ;  /* 0x000000037600780c */ /* 0x000fe40003f24070 */
[----:B------:R-:W-:Y:S02]  /*13c0*/  LEA R6, R3, UR4, 0x2 ;  /* 0x0000000403067c11 */ /* 0x000fe4000f8e10ff */
[----:B0-----:R-:W-:Y:S02]  /*13d0*/  FMNMX.FTZ R11, R8, R7, !PT ;  /* 0x00000007080b7209 */ /* 0x001fe40007810000 */
[----:B------:R-:W-:-:S03]  /*13e0*/  LEA R7, R118, UR4, 0x2 ;  /* 0x0000000476077c11 */ /* 0x000fc6000f8e10ff */
        /* <DEDUP_REMOVED lines=31> */
.L_x_23378:
        /* <DEDUP_REMOVED lines=11> */
.L_x_23377:
[----:B------:R-:W-:Y:S05]  /*1690*/  BSYNC.RECONVERGENT B1 ;  /* 0x0000000000017941 */ /* 0x000fea0003800200 */
.L_x_23376:
        /* <DEDUP_REMOVED lines=12> */
.L_x_23381:
        /* <DEDUP_REMOVED lines=100> */
.L_x_23380:
[----:B------:R-:W-:Y:S05]  /*1da0*/  BSYNC.RECONVERGENT B1 ;  /* 0x0000000000017941 */ /* 0x000fea0003800200 */
.L_x_23379:
        /* <DEDUP_REMOVED lines=55> */
.L_x_23383:
[----:B------:R-:W-:Y:S05]  /*2120*/  BSYNC.RECONVERGENT B1 ;  /* 0x0000000000017941 */ /* 0x000fea0003800200 */
.L_x_23382:
        /* <DEDUP_REMOVED lines=26> */
.L_x_23375:
[----:B------:R-:W-:Y:S05]  /*22d0*/  BSYNC.RECONVERGENT B0 ;  /* 0x0000000000007941 */ /* 0x000fea0003800200 */
.L_x_23374:
        /* <DEDUP_REMOVED lines=28> */
[----:B------:R-:W-:Y:S02]  /*24a0*/  ISETP.NE.AND P0, PT, R6, 0x180, PT ;  /* 0x000001800600780c */ /* 0x000fe40003f05270 */
[----:B------:R-:W-:-:S11]  /*24b0*/  MOV R6, R4 ;  /* 0x0000000400067202 */ /* 0x000fd60000000f00 */
[----:B01----:R-:W-:Y:S05]  /*24c0*/  @!P0 BRA `(.L_x_23387) ;  /* 0x0000000000408947 */ /* 0x003fea0003800000 */
        /* <DEDUP_REMOVED lines=9> */
.L_x_23388:
[----:B------:R-:W0:Y:S01]  /*2560*/  LDS R7, [R8] ;  /* 0x0000000008077984 */ /* 0x000e220000000800 */
[----:B------:R-:W-:-:S04]  /*2570*/  IADD3 R9, PT, PT, R9, 0x1, RZ ;  /* 0x0000000109097810 */ /* 0x000fc80007ffe0ff */
[----:B------:R-:W-:Y:S01]  /*2580*/  ISETP.NE.AND P0, PT, R9, RZ, PT ;  /* 0x000000ff0900720c */ /* 0x000fe20003f05270 */
[----:B0-----:R-:W-:-:S05]  /*2590*/  FMUL.FTZ R7, R7, R32 ;  /* 0x0000002007077220 */ /* 0x001fca0000410000 */
[----:B------:R0:W-:Y:S02]  /*25a0*/  STS [R8], R7 ;  /* 0x0000000708007388 */ /* 0x0001e40000000800 */
[----:B0-----:R-:W-:-:S05]  /*25b0*/  IADD3 R8, PT, PT, R8, 0x200, RZ ;  /* 0x0000020008087810 */ /* 0x001fca0007ffe0ff */
[----:B------:R-:W-:Y:S05]  /*25c0*/  @P0 BRA `(.L_x_23388) ;  /* 0xfffffffc00e40947 */ /* 0x000fea000383ffff */
.L_x_23387:
[----:B------:R-:W-:Y:S05]  /*25d0*/  BSYNC.RECONVERGENT B1 ;  /* 0x0000000000017941 */ /* 0x000fea0003800200 */
.L_x_23386:
        /* <DEDUP_REMOVED lines=12> */
.L_x_23391:
        /* <DEDUP_REMOVED lines=52> */
.L_x_23390:
[----:B------:R-:W-:Y:S05]  /*29e0*/  BSYNC.RECONVERGENT B1 ;  /* 0x0000000000017941 */ /* 0x000fea0003800200 */
.L_x_23389:
        /* <DEDUP_REMOVED lines=31> */
.L_x_23393:
[----:B------:R-:W-:Y:S05]  /*2be0*/  BSYNC.RECONVERGENT B1 ;  /* 0x0000000000017941 */ /* 0x000fea0003800200 */
.L_x_23392:
        /* <DEDUP_REMOVED lines=14> */
.L_x_23385:
[----:B------:R-:W-:Y:S05]  /*2cd0*/  BSYNC.RECONVERGENT B0 ;  /* 0x0000000000007941 */ /* 0x000fea0003800200 */
.L_x_23384:
        /* <DEDUP_REMOVED lines=9> */
[----:B------:R-:W-:-:S02]  /*2d70*/  MOV R5, RZ ;  /* 0x000000ff00057202 */ /* 0x000fc40000000f00 */
[----:B-1----:R-:W-:Y:S01]  /*2d80*/  CS2R R6, SRZ ;  /* 0x0000000000067805 */ /* 0x002fe2000001ff00 */
[----:B------:R-:W1:Y:S01]  /*2d90*/  LDCU.64 UR8, c[0x0][0x398] ;  /* 0x00007300ff0877ac */ /* 0x000e620008000a00 */
[----:B0-----:R-:W-:Y:S02]  /*2da0*/  CS2R R8, SRZ ;  /* 0x0000000000087805 */ /* 0x001fe4000001ff00 */
[----:B------:R-:W-:Y:S02]  /*2db0*/  CS2R R10, SRZ ;  /* 0x00000000000a7805 */ /* 0x000fe4000001ff00 */
[----:B------:R-:W-:Y:S02]  /*2dc0*/  CS2R R96, SRZ ;  /* 0x0000000000607805 */ /* 0x000fe4000001ff00 */
[----:B------:R-:W-:Y:S02]  /*2dd0*/  CS2R R98, SRZ ;  /* 0x0000000000627805 */ /* 0x000fe4000001ff00 */
[----:B------:R-:W-:-:S02]  /*2de0*/  CS2R R100, SRZ ;  /* 0x0000000000647805 */ /* 0x000fc4000001ff00 */
[----:B------:R-:W-:Y:S01]  /*2df0*/  CS2R R102, SRZ ;  /* 0x0000000000667805 */ /* 0x000fe2000001ff00 */
[----:B------:R-:W-:Y:S06]  /*2e00*/  @P0 BRA `(.L_x_23395) ;  /* 0x00000018009c0947 */ /* 0x000fec0003800000 */
[----:B------:R-:W0:Y:S01]  /*2e10*/  LDCU UR4, c[0x0][0x3b8] ;  /* 0x00007700ff0477ac */ /* 0x000e220008000800 */
[----:B------:R-:W-:Y:S02]  /*2e20*/  SHF.R.U32.HI R12, RZ, 0x3, R4 ;  /* 0x00000003ff0c7819 */ /* 0x000fe40000011604 */
[----:B------:R-:W-:Y:S01]  /*2e30*/  MOV R13, RZ ;  /* 0x000000ff000d7202 */ /* 0x000fe20000000f00 */
[----:B------:R-:W3:Y:S01]  /*2e40*/  LDCU.64 UR12, c[0x0][0x3a8] ;  /* 0x00007500ff0c77ac */ /* 0x000ee20008000a00 */
[----:B------:R-:W-:Y:S02]  /*2e50*/  LOP3.LUT R12, R12, 0x7c, RZ, 0xc0, !PT ;  /* 0x0000007c0c0c7812 */ /* 0x000fe400078ec0ff */
[----:B------:R-:W-:Y:S01]  /*2e60*/  SHF.L.U32 R14, R4, 0x4, RZ ;  /* 0x00000004040e7819 */ /* 0x000fe200000006ff */
[----:B------:R-:W4:Y:S01]  /*2e70*/  LDCU UR11, c[0x0][0x3d0] ;  /* 0x00007a00ff0b77ac */ /* 0x000f220008000800 */
[----:B------:R-:W-:Y:S02]  /*2e80*/  IADD3 R106, PT, PT, R3, 0x1, RZ ;  /* 0x00000001036a7810 */ /* 0x000fe40007ffe0ff */
[----:B------:R-:W-:-:S02]  /*2e90*/  LOP3.LUT R14, R14, 0x70, RZ, 0xe2, !PT ;  /* 0x000000700e0e7812 */ /* 0x000fc400078ee2ff */
[C---:B------:R-:W-:Y:S02]  /*2ea0*/  IADD3 R107, PT, PT, R3.reuse, -R0, RZ ;  /* 0x80000000036b7210 */ /* 0x040fe40007ffe0ff */
[----:B------:R-:W-:Y:S02]  /*2eb0*/  LEA R14, R3, R14, 0x7 ;  /* 0x0000000e030e7211 */ /* 0x000fe400078e38ff */
[----:B------:R-:W-:Y:S01]  /*2ec0*/  MOV R117, RZ ;  /* 0x000000ff00757202 */ /* 0x000fe20000000f00 */
[----:B0-----:R-:W-:Y:S01]  /*2ed0*/  IMAD R15, R113, UR4, RZ ;  /* 0x00000004710f7c24 */ /* 0x001fe2000f8e02ff */
[----:B------:R-:W-:-:S03]  /*2ee0*/  UIADD3 UR4, UPT, UPT, UR5, 0x1a0, URZ ;  /* 0x000001a005047890 */ /* 0x000fc6000fffe0ff */
[----:B------:R-:W-:Y:S01]  /*2ef0*/  IMAD.WIDE R12, R15, 0x4, R12 ;  /* 0x000000040f0c7825 */ /* 0x000fe200078e020c */
[----:B------:R-:W-:-:S03]  /*2f00*/  ULEA UR4, UR10, UR4, 0x18 ;  /* 0x000000040a047291 */ /* 0x000fc6000f8ec0ff */
[----:B----4-:R-:W-:Y:S01]  /*2f10*/  IMAD R122, R2, UR11, RZ ;  /* 0x0000000b027a7c24 */ /* 0x010fe2000f8e02ff */
[----:B---3--:R-:W-:Y:S02]  /*2f20*/  IADD3 R104, P0, PT, R12, UR12, RZ ;  /* 0x0000000c0c687c10 */ /* 0x008fe4000ff1e0ff */
[----:B------:R-:W-:Y:S02]  /*2f30*/  IADD3 R119, PT, PT, R14, UR4, RZ ;  /* 0x000000040e777c10 */ /* 0x000fe4000fffe0ff */
[----:B------:R-:W-:Y:S02]  /*2f40*/  IADD3.X R105, PT, PT, R13, UR13, RZ, P0, !PT ;  /* 0x0000000d0d697c10 */ /* 0x000fe400087fe4ff */
[----:B------:R-:W-:Y:S02]  /*2f50*/  SHF.L.U32 R13, R4, 0x2, RZ ;  /* 0x00000002040d7819 */ /* 0x000fe400000006ff */
[----:B------:R-:W-:Y:S02]  /*2f60*/  SHF.R.S32.HI R123, RZ, 0x1f, R122 ;  /* 0x0000001fff7b7819 */ /* 0x000fe4000001147a */
[----:B------:R-:W-:-:S02]  /*2f70*/  LOP3.LUT R12, R13, 0x1c, RZ, 0xc0, !PT ;  /* 0x0000001c0d0c7812 */ /* 0x000fc400078ec0ff */
[----:B------:R-:W-:Y:S02]  /*2f80*/  LOP3.LUT R2, R13, 0x7c, RZ, 0xc0, !PT ;  /* 0x0000007c0d027812 */ /* 0x000fe400078ec0ff */
[----:B------:R-:W-:-:S04]  /*2f90*/  LEA R12, R3, R12, 0x5 ;  /* 0x0000000c030c7211 */ /* 0x000fc800078e28ff */
[----:B------:R-:W-:-:S07]  /*2fa0*/  IADD3 R121, PT, PT, R12, 0x1, RZ ;  /* 0x000000010c797810 */ /* 0x000fce0007ffe0ff */
.L_x_23396:
[----:B------:R-:W2:Y:S04]  /*2fb0*/  LDG.E.CONSTANT R13, desc[UR6][R104.64] ;  /* 0x00000006680d7981 */ /* 0x000ea8000c1e9900 */
[----:B------:R-:W0:Y:S01]  /*2fc0*/  LDS.128 R60, [R119] ;  /* 0x00000000773c7984 */ /* 0x000e220000000c00 */
[----:B--2---:R-:W-:-:S03]  /*2fd0*/  IMAD.WIDE R12, R13, UR14, R122 ;  /* 0x0000000e0d0c7c25 */ /* 0x004fc6000f8e027a */
[----:B------:R-:W-:-:S04]  /*2fe0*/  IADD3 R12, P0, PT, R2, R12, RZ ;  /* 0x0000000c020c7210 */ /* 0x000fc80007f1e0ff */
[----:B------:R-:W-:Y:S02]  /*2ff0*/  IADD3.X R13, PT, PT, RZ, R13, RZ, P0, !PT ;  /* 0x0000000dff0d7210 */ /* 0x000fe400007fe4ff */
[----:B-1----:R-:W-:-:S04]  /*3000*/  LEA R94, P0, R12, UR8, 0x2 ;  /* 0x000000080c5e7c11 */ /* 0x002fc8000f8010ff */
        /* <DEDUP_REMOVED lines=15> */
[----:B------:R-:W5:Y:S01]  /*3100*/  LDG.E.128.CONSTANT R48, desc[UR6][R94.64+0x1a00] ;  /* 0x001a00065e307981 */ /* 0x000f62000c1e9d00 */
[----:B------:R-:W-:-:S03]  /*3110*/  IADD3 R93, PT, PT, R121, -0x1, RZ ;  /* 0xffffffff795d7810 */ /* 0x000fc60007ffe0ff */
[----:B------:R-:W5:Y:S04]  /*3120*/  LDG.E.128.CONSTANT R52, desc[UR6][R94.64+0x1c00] ;  /* 0x001c00065e347981 */ /* 0x000f68000c1e9d00 */
[----:B------:R-:W5:Y:S02]  /*3130*/  LDG.E.128.CONSTANT R56, desc[UR6][R94.64+0x1e00] ;  /* 0x001e00065e387981 */ /* 0x000f64000c1e9d00 */
[CC--:B------:R-:W-:Y:S02]  /*3140*/  @!P2 ISETP.GE.AND P1, PT, R121.reuse, R120.reuse, PT ;  /* 0x000000787900a20c */ /* 0x0c0fe40003f26270 */
[----:B------:R-:W-:Y:S02]  /*3150*/  @!P2 IADD3 R65, PT, PT, R121, 0x1, RZ ;  /* 0x000000017941a810 */ /* 0x000fe40007ffe0ff */
[----:B------:R-:W-:-:S02]  /*3160*/  @!P2 ISETP.GE.AND P0, PT, R93, R120, PT ;  /* 0x000000785d00a20c */ /* 0x000fc40003f06270 */
[----:B------:R-:W-:-:S04]  /*3170*/  @!P2 IADD3 R75, PT, PT, R121, 0x2, RZ ;  /* 0x00000002794ba810 */ /* 0x000fc80007ffe0ff */
[CC--:B------:R-:W-:Y:S02]  /*3180*/  @!P2 ISETP.GE.AND P6, PT, R75.reuse, R120.reuse, PT ;  /* 0x000000784b00a20c */ /* 0x0c0fe40003fc6270 */
[-C--:B------:R-:W-:Y:S02]  /*3190*/  @!P2 ISETP.GE.AND P4, PT, R75, R120.reuse, PT ;  /* 0x000000784b00a20c */ /* 0x080fe40003f86270 */
[----:B--2---:R-:W-:Y:S02]  /*31a0*/  @!P2 FSEL R69, R69, RZ, !P1 ;  /* 0x000000ff4545a208 */ /* 0x004fe40004800000 */
[----:B------:R-:W-:Y:S02]  /*31b0*/  @!P2 ISETP.GE.AND P1, PT, R65, R120, PT ;  /* 0x000000784100a20c */ /* 0x000fe40003f26270 */
[----:B------:R-:W-:Y:S01]  /*31c0*/  @!P2 FSEL R68, R68, RZ, !P0 ;  /* 0x000000ff4444a208 */ /* 0x000fe20004000000 */
[----:B0-----:R-:W-:Y:S01]  /*31d0*/  FMUL.FTZ R69, R61, R69 ;  /* 0x000000453d457220 */ /* 0x001fe20000410000 */
[----:B------:R-:W-:-:S02]  /*31e0*/  @!P2 IADD3 R65, PT, PT, R121, 0x2, RZ ;  /* 0x000000027941a810 */ /* 0x000fc40007ffe0ff */
[----:B------:R-:W-:Y:S01]  /*31f0*/  @!P2 FSEL R70, R70, RZ, !P1 ;  /* 0x000000ff4646a208 */ /* 0x000fe20004800000 */
[----:B------:R-:W-:Y:S01]  /*3200*/  FFMA.FTZ R69, R60, R68, R69 ;  /* 0x000000443c457223 */ /* 0x000fe20000010045 */
[----:B------:R-:W-:Y:S02]  /*3210*/  @!P2 ISETP.GE.AND P0, PT, R65, R120, PT ;  /* 0x000000784100a20c */ /* 0x000fe40003f06270 */
[----:B------:R-:W2:Y:S01]  /*3220*/  LDG.E.128.CONSTANT R64, desc[UR6][R94.64+0x2000] ;  /* 0x002000065e407981 */ /* 0x000ea2000c1e9d00 */
[----:B------:R-:W-:Y:S01]  /*3230*/  FFMA.FTZ R70, R62, R70, R69 ;  /* 0x000000463e467223 */ /* 0x000fe20000010045 */
[----:B------:R-:W-:Y:S02]  /*3240*/  @!P2 FSEL R71, R71, RZ, !P0 ;  /* 0x000000ff4747a208 */ /* 0x000fe40004000000 */
[-C--:B------:R-:W-:Y:S02]  /*3250*/  @!P2 ISETP.GE.AND P1, PT, R121, R120.reuse, PT ;  /* 0x000000787900a20c */ /* 0x080fe40003f26270 */
[-C--:B------:R-:W-:Y:S01]  /*3260*/  @!P2 ISETP.GE.AND P0, PT, R93, R120.reuse, PT ;  /* 0x000000785d00a20c */ /* 0x080fe20003f06270 */
[----:B------:R-:W-:Y:S01]  /*3270*/  FFMA.FTZ R72, R63, R71, R70 ;  /* 0x000000473f487223 */ /* 0x000fe20000010046 */
[----:B---3--:R-:W-:Y:S01]  /*3280*/  @!P2 FSEL R77, R77, RZ, !P1 ;  /* 0x000000ff4d4da208 */ /* 0x008fe20004800000 */
[----:B------:R-:W3:Y:S01]  /*3290*/  LDG.E.128.CONSTANT R68, desc[UR6][R94.64+0x2200] ;  /* 0x002200065e447981 */ /* 0x000ee2000c1e9d00 */
[----:B------:R-:W-:Y:S01]  /*32a0*/  @!P2 FSEL R76, R76, RZ, !P0 ;  /* 0x000000ff4c4ca208 */ /* 0x000fe20004000000 */
[----:B------:R-:W-:Y:S01]  /*32b0*/  FADD.FTZ R117, R72, R117 ;  /* 0x0000007548757221 */ /* 0x000fe20000010000 */
[----:B------:R-:W-:Y:S01]  /*32c0*/  @!P2 ISETP.GE.AND P1, PT, R75, R120, PT ;  /* 0x000000784b00a20c */ /* 0x000fe20003f26270 */
[----:B------:R-:W-:Y:S01]  /*32d0*/  FMUL.FTZ R73, R61, R77 ;  /* 0x0000004d3d497220 */ /* 0x000fe20000410000 */
[----:B------:R-:W-:-:S02]  /*32e0*/  @!P2 IADD3 R77, PT, PT, R121, 0x1, RZ ;  /* 0x00000001794da810 */ /* 0x000fc40007ffe0ff */
[----:B------:R-:W-:Y:S01]  /*32f0*/  @!P2 IADD3 R75, PT, PT, R121, 0x1, RZ ;  /* 0x00000001794ba810 */ /* 0x000fe20007ffe0ff */
[----:B------:R-:W-:Y:S01]  /*3300*/  FFMA.FTZ R73, R60, R76, R73 ;  /* 0x0000004c3c497223 */ /* 0x000fe20000010049 */
[-C--:B------:R-:W-:Y:S02]  /*3310*/  @!P2 ISETP.GE.AND P0, PT, R77, R120.reuse, PT ;  /* 0x000000784d00a20c */ /* 0x080fe40003f06270 */
[----:B------:R-:W-:Y:S02]  /*3320*/  @!P2 FSEL R79, R79, RZ, !P1 ;  /* 0x000000ff4f4fa208 */ /* 0x000fe40004800000 */
[----:B------:R-:W-:Y:S02]  /*3330*/  @!P2 FSEL R78, R78, RZ, !P0 ;  /* 0x000000ff4e4ea208 */ /* 0x000fe40004000000 */
[-C--:B------:R-:W-:Y:S02]  /*3340*/  @!P2 ISETP.GE.AND P0, PT, R93, R120.reuse, PT ;  /* 0x000000785d00a20c */ /* 0x080fe40003f06270 */
[----:B------:R-:W-:Y:S01]  /*3350*/  @!P2 ISETP.GE.AND P5, PT, R77, R120, PT ;  /* 0x000000784d00a20c */ /* 0x000fe20003fa6270 */
[----:B------:R-:W-:Y:S01]  /*3360*/  FFMA.FTZ R78, R62, R78, R73 ;  /* 0x0000004e3e4e7223 */ /* 0x000fe20000010049 */
[----:B----4-:R-:W-:-:S02]  /*3370*/  @!P2 FSEL R84, R84, RZ, !P0 ;  /* 0x000000ff5454a208 */ /* 0x010fc40004000000 */
[-C--:B------:R-:W-:Y:S02]  /*3380*/  @!P2 ISETP.GE.AND P1, PT, R75, R120.reuse, PT ;  /* 0x000000784b00a20c */ /* 0x080fe40003f26270 */
[CC--:B------:R-:W-:Y:S02]  /*3390*/  @!P2 ISETP.GE.AND P0, PT, R121.reuse, R120.reuse, PT ;  /* 0x000000787900a20c */ /* 0x0c0fe40003f06270 */
[----:B------:R-:W-:Y:S02]  /*33a0*/  @!P2 IADD3 R75, PT, PT, R121, 0x2, RZ ;  /* 0x00000002794ba810 */ /* 0x000fe40007ffe0ff */
[----:B------:R-:W-:Y:S02]  /*33b0*/  @!P2 FSEL R85, R85, RZ, !P0 ;  /* 0x000000ff5555a208 */ /* 0x000fe40004000000 */
[----:B------:R-:W-:Y:S02]  /*33c0*/  @!P2 FSEL R86, R86, RZ, !P5 ;  /* 0x000000ff5656a208 */ /* 0x000fe40006800000 */
[-C--:B------:R-:W-:Y:S01]  /*33d0*/  @!P2 ISETP.GE.AND P0, PT, R75, R120.reuse, PT ;  /* 0x000000784b00a20c */ /* 0x080fe20003f06270 */
[----:B------:R-:W-:Y:S01]  /*33e0*/  FMUL.FTZ R85, R61, R85 ;  /* 0x000000553d557220 */ /* 0x000fe20000410000 */
[----:B------:R-:W-:-:S02]  /*33f0*/  @!P2 ISETP.GE.AND P5, PT, R93, R120, PT ;  /* 0x000000785d00a20c */ /* 0x000fc40003fa6270 */
[----:B------:R-:W-:Y:S01]  /*3400*/  @!P2 IADD3 R75, PT, PT, R121, 0x1, RZ ;  /* 0x00000001794ba810 */ /* 0x000fe20007ffe0ff */
[----:B------:R-:W-:Y:S01]  /*3410*/  FFMA.FTZ R85, R60, R84, R85 ;  /* 0x000000543c557223 */ /* 0x000fe20000010055 */
[----:B------:R-:W-:Y:S02]  /*3420*/  @!P2 FSEL R87, R87, RZ, !P6 ;  /* 0x000000ff5757a208 */ /* 0x000fe40007000000 */
[----:B-----5:R-:W-:Y:S01]  /*3430*/  @!P2 FSEL R80, R80, RZ, !P5 ;  /* 0x000000ff5050a208 */ /* 0x020fe20006800000 */
[----:B------:R-:W-:Y:S01]  /*3440*/  FFMA.FTZ R86, R62, R86, R85 ;  /* 0x000000563e567223 */ /* 0x000fe20000010055 */
[-C--:B------:R-:W-:Y:S02]  /*3450*/  @!P2 ISETP.GE.AND P3, PT, R77, R120.reuse, PT ;  /* 0x000000784d00a20c */ /* 0x080fe40003f66270 */
[-C--:B------:R-:W-:Y:S02]  /*3460*/  @!P2 ISETP.GE.AND P6, PT, R75, R120.reuse, PT ;  /* 0x000000784b00a20c */ /* 0x080fe40003fc6270 */
[----:B------:R-:W-:-:S02]  /*3470*/  @!P2 ISETP.GE.AND P5, PT, R121, R120, PT ;  /* 0x000000787900a20c */ /* 0x000fc40003fa6270 */
[----:B------:R-:W-:Y:S02]  /*3480*/  @!P2 IADD3 R75, PT, PT, R121, 0x2, RZ ;  /* 0x00000002794ba810 */ /* 0x000fe40007ffe0ff */
[----:B------:R-:W-:Y:S02]  /*3490*/  @!P2 FSEL R81, R81, RZ, !P5 ;  /* 0x000000ff5151a208 */ /* 0x000fe40006800000 */
[----:B------:R-:W-:Y:S02]  /*34a0*/  @!P2 FSEL R82, R82, RZ, !P3 ;  /* 0x000000ff5252a208 */ /* 0x000fe40005800000 */
[-C--:B------:R-:W-:Y:S01]  /*34b0*/  @!P2 ISETP.GE.AND P5, PT, R75, R120.reuse, PT ;  /* 0x000000784b00a20c */ /* 0x080fe20003fa6270 */
[----:B------:R-:W-:Y:S01]  /*34c0*/  FMUL.FTZ R81, R61, R81 ;  /* 0x000000513d517220 */ /* 0x000fe20000410000 */
[----:B------:R-:W-:Y:S02]  /*34d0*/  @!P2 ISETP.GE.AND P3, PT, R93, R120, PT ;  /* 0x000000785d00a20c */ /* 0x000fe40003f66270 */
[----:B------:R-:W-:Y:S01]  /*34e0*/  @!P2 IADD3 R75, PT, PT, R121, 0x1, RZ ;  /* 0x00000001794ba810 */ /* 0x000fe20007ffe0ff */
[----:B------:R-:W-:Y:S01]  /*34f0*/  FFMA.FTZ R81, R60, R80, R81 ;  /* 0x000000503c517223 */ /* 0x000fe20000010051 */
        /* <DEDUP_REMOVED lines=79> */
[----:B------:R-:W-:Y:S02]  /*39f0*/  @!P2 FSEL R42, R42, RZ, !P6 ;  /* 0x000000ff2a2aa208 */ /* 0x000fe40007000000 */
[-C--:B------:R-:W-:Y:S02]  /*3a00*/  @!P2 ISETP.GE.AND P5, PT, R93, R120.reuse, PT ;  /* 0x000000785d00a20c */ /* 0x080fe40003fa6270 */
[----:B------:R-:W-:Y:S02]  /*3a10*/  @!P2 ISETP.GE.AND P6, PT, R75, R120, PT ;  /* 0x000000784b00a20c */ /* 0x000fe40003fc6270 */
[----:B------:R-:W4:Y:S01]  /*3a20*/  LDG.E.128.CONSTANT R72, desc[UR6][R94.64+0x2400] ;  /* 0x002400065e487981 */ /* 0x000f22000c1e9d00 */
[----:B------:R-:W-:Y:S01]  /*3a30*/  @!P2 FSEL R44, R44, RZ, !P5 ;  /* 0x000000ff2c2ca208 */ /* 0x000fe20006800000 */
[----:B------:R-:W-:Y:S01]  /*3a40*/  FFMA.FTZ R82, R62, R82, R81 ;  /* 0x000000523e527223 */ /* 0x000fe20000010051 */
[----:B------:R-:W-:Y:S01]  /*3a50*/  @!P2 ISETP.GE.AND P5, PT, R121, R120, PT ;  /* 0x000000787900a20c */ /* 0x000fe20003fa6270 */
[----:B------:R-:W-:Y:S01]  /*3a60*/  FFMA.FTZ R86, R63, R87, R86 ;  /* 0x000000573f567223 */ /* 0x000fe20000010056 */
[----:B------:R-:W-:-:S02]  /*3a70*/  @!P2 IADD3 R77, PT, PT, R121, 0x2, RZ ;  /* 0x00000002794da810 */ /* 0x000fc40007ffe0ff */
[----:B------:R-:W-:Y:S02]  /*3a80*/  @!P2 FSEL R45, R45, RZ, !P5 ;  /* 0x000000ff2d2da208 */ /* 0x000fe40006800000 */
[----:B------:R-:W-:Y:S01]  /*3a90*/  @!P2 ISETP.GE.AND P5, PT, R77, R120, PT ;  /* 0x000000784d00a20c */ /* 0x000fe20003fa6270 */
[----:B------:R-:W-:Y:S01]  /*3aa0*/  FMUL.FTZ R77, R61, R13 ;  /* 0x0000000d3d4d7220 */ /* 0x000fe20000410000 */
[----:B------:R-:W-:Y:S01]  /*3ab0*/  FFMA.FTZ R13, R63, R79, R78 ;  /* 0x0000004f3f0d7223 */ /* 0x000fe2000001004e */
[----:B------:R-:W-:Y:S02]  /*3ac0*/  @!P2 FSEL R46, R46, RZ, !P4 ;  /* 0x000000ff2e2ea208 */ /* 0x000fe40006000000 */
[----:B------:R-:W-:Y:S01]  /*3ad0*/  FFMA.FTZ R81, R60, R12, R77 ;  /* 0x0000000c3c517223 */ /* 0x000fe2000001004d */
[----:B------:R-:W-:Y:S01]  /*3ae0*/  @!P2 ISETP.GE.AND P4, PT, R93, R120, PT ;  /* 0x000000785d00a20c */ /* 0x000fe20003f86270 */
[----:B------:R-:W5:Y:S01]  /*3af0*/  LDG.E.128.CONSTANT R76, desc[UR6][R94.64+0x2600] ;  /* 0x002600065e4c7981 */ /* 0x000f62000c1e9d00 */
[----:B------:R-:W-:-:S02]  /*3b00*/  @!P2 IADD3 R85, PT, PT, R121, 0x1, RZ ;  /* 0x000000017955a810 */ /* 0x000fc40007ffe0ff */
[----:B------:R-:W-:Y:S02]  /*3b10*/  @!P2 FSEL R47, R47, RZ, !P3 ;  /* 0x000000ff2f2fa208 */ /* 0x000fe40005800000 */
[----:B------:R-:W-:Y:S02]  /*3b20*/  @!P2 FSEL R48, R48, RZ, !P4 ;  /* 0x000000ff3030a208 */ /* 0x000fe40006000000 */
[-C--:B------:R-:W-:Y:S02]  /*3b30*/  @!P2 ISETP.GE.AND P3, PT, R85, R120.reuse, PT ;  /* 0x000000785500a20c */ /* 0x080fe40003f66270 */
[C---:B------:R-:W-:Y:S02]  /*3b40*/  @!P2 ISETP.GE.AND P4, PT, R121.reuse, R120, PT ;  /* 0x000000787900a20c */ /* 0x040fe40003f86270 */
[----:B------:R-:W-:Y:S01]  /*3b50*/  @!P2 IADD3 R85, PT, PT, R121, 0x2, RZ ;  /* 0x000000027955a810 */ /* 0x000fe20007ffe0ff */
[----:B------:R-:W-:Y:S01]  /*3b60*/  FADD.FTZ R116, R13, R116 ;  /* 0x000000740d747221 */ /* 0x000fe20000010000 */
[----:B------:R-:W-:-:S02]  /*3b70*/  @!P2 FSEL R49, R49, RZ, !P4 ;  /* 0x000000ff3131a208 */ /* 0x000fc40006000000 */
[----:B------:R-:W-:Y:S01]  /*3b80*/  @!P2 FSEL R50, R50, RZ, !P0 ;  /* 0x000000ff3232a208 */ /* 0x000fe20004000000 */
[----:B------:R-:W-:Y:S01]  /*3b90*/  FFMA.FTZ R13, R63, R83, R82 ;  /* 0x000000533f0d7223 */ /* 0x000fe20000010052 */
[----:B------:R-:W-:Y:S01]  /*3ba0*/  @!P2 ISETP.GE.AND P4, PT, R85, R120, PT ;  /* 0x000000785500a20c */ /* 0x000fe20003f86270 */
[----:B------:R-:W-:Y:S01]  /*3bb0*/  FFMA.FTZ R14, R62, R14, R81 ;  /* 0x0000000e3e0e7223 */ /* 0x000fe20000010051 */
[----:B------:R-:W-:Y:S01]  /*3bc0*/  @!P2 ISETP.GE.AND P0, PT, R93, R120, PT ;  /* 0x000000785d00a20c */ /* 0x000fe20003f06270 */
[----:B------:R-:W5:Y:S01]  /*3bd0*/  LDG.E.128.CONSTANT R80, desc[UR6][R94.64+0x2800] ;  /* 0x002800065e507981 */ /* 0x000f62000c1e9d00 */
        /* <DEDUP_REMOVED lines=9> */
[-C--:B------:R-:W-:Y:S02]  /*3c70*/  @!P2 ISETP.GE.AND P0, PT, R85, R120.reuse, PT ;  /* 0x000000785500a20c */ /* 0x080fe40003f06270 */
[----:B------:R-:W-:Y:S02]  /*3c80*/  @!P2 IADD3 R85, PT, PT, R121, 0x1, RZ ;  /* 0x000000017955a810 */ /* 0x000fe40007ffe0ff */
[----:B------:R-:W-:Y:S02]  /*3c90*/  @!P2 FSEL R56, R56, RZ, !P6 ;  /* 0x000000ff3838a208 */ /* 0x000fe40007000000 */
[----:B------:R-:W-:Y:S02]  /*3ca0*/  @!P2 FSEL R58, R58, RZ, !P3 ;  /* 0x000000ff3a3aa208 */ /* 0x000fe40005800000 */
[----:B------:R-:W-:Y:S02]  /*3cb0*/  @!P2 FSEL R59, R59, RZ, !P4 ;  /* 0x000000ff3b3ba208 */ /* 0x000fe40006000000 */
[----:B------:R-:W-:-:S02]  /*3cc0*/  @!P2 ISETP.GE.AND P6, PT, R121, R120, PT ;  /* 0x000000787900a20c */ /* 0x000fc40003fc6270 */
[-C--:B------:R-:W-:Y:S02]  /*3cd0*/  @!P2 ISETP.GE.AND P3, PT, R93, R120.reuse, PT ;  /* 0x000000785d00a20c */ /* 0x080fe40003f66270 */
[CC--:B------:R-:W-:Y:S02]  /*3ce0*/  @!P2 ISETP.GE.AND P4, PT, R121.reuse, R120.reuse, PT ;  /* 0x000000787900a20c */ /* 0x0c0fe40003f86270 */
[----:B------:R-:W-:Y:S01]  /*3cf0*/  @!P2 IADD3 R89, PT, PT, R121, 0x2, RZ ;  /* 0x000000027959a810 */ /* 0x000fe20007ffe0ff */
[----:B------:R-:W-:Y:S01]  /*3d00*/  FADD.FTZ R115, R86, R115 ;  /* 0x0000007356737221 */ /* 0x000fe20000010000 */
[----:B------:R-:W-:Y:S02]  /*3d10*/  @!P2 FSEL R55, R55, RZ, !P5 ;  /* 0x000000ff3737a208 */ /* 0x000fe40006800000 */
[----:B------:R-:W-:Y:S02]  /*3d20*/  @!P2 ISETP.GE.AND P5, PT, R85, R120, PT ;  /* 0x000000785500a20c */ /* 0x000fe40003fa6270 */
[----:B------:R-:W5:Y:S01]  /*3d30*/  LDG.E.128.CONSTANT R84, desc[UR6][R94.64+0x2a00] ;  /* 0x002a00065e547981 */ /* 0x000f62000c1e9d00 */
[----:B------:R-:W-:-:S02]  /*3d40*/  @!P2 FSEL R57, R57, RZ, !P6 ;  /* 0x000000ff3939a208 */ /* 0x000fc40007000000 */
[----:B--2---:R-:W-:Y:S02]  /*3d50*/  @!P2 FSEL R64, R64, RZ, !P3 ;  /* 0x000000ff4040a208 */ /* 0x004fe40005800000 */
[----:B------:R-:W-:Y:S02]  /*3d60*/  @!P2 FSEL R65, R65, RZ, !P4 ;  /* 0x000000ff4141a208 */ /* 0x000fe40006000000 */
[-C--:B------:R-:W-:Y:S02]  /*3d70*/  @!P2 ISETP.GE.AND P6, PT, R89, R120.reuse, PT ;  /* 0x000000785900a20c */ /* 0x080fe40003fc6270 */
[-C--:B------:R-:W-:Y:S01]  /*3d80*/  @!P2 ISETP.GE.AND P3, PT, R93, R120.reuse, PT ;  /* 0x000000785d00a20c */ /* 0x080fe20003f66270 */
[----:B------:R-:W2:Y:S01]  /*3d90*/  LDG.E.128.CONSTANT R88, desc[UR6][R94.64+0x2c00] ;  /* 0x002c00065e587981 */ /* 0x000ea2000c1e9d00 */
[----:B------:R-:W-:Y:S02]  /*3da0*/  @!P2 ISETP.GE.AND P4, PT, R121, R120, PT ;  /* 0x000000787900a20c */ /* 0x000fe40003f86270 */
[----:B------:R-:W-:-:S02]  /*3db0*/  @!P2 FSEL R66, R66, RZ, !P1 ;  /* 0x000000ff4242a208 */ /* 0x000fc40004800000 */
[----:B------:R-:W-:Y:S02]  /*3dc0*/  @!P2 FSEL R67, R67, RZ, !P0 ;  /* 0x000000ff4343a208 */ /* 0x000fe40004000000 */
[----:B---3--:R-:W-:Y:S02]  /*3dd0*/  @!P2 FSEL R68, R68, RZ, !P3 ;  /* 0x000000ff4444a208 */ /* 0x008fe40005800000 */
[----:B------:R-:W-:Y:S02]  /*3de0*/  @!P2 FSEL R69, R69, RZ, !P4 ;  /* 0x000000ff4545a208 */ /* 0x000fe40006000000 */
[----:B------:R-:W-:Y:S02]  /*3df0*/  @!P2 FSEL R70, R70, RZ, !P5 ;  /* 0x000000ff4646a208 */ /* 0x000fe40006800000 */
[----:B------:R-:W-:Y:S02]  /*3e00*/  @!P2 FSEL R71, R71, RZ, !P6 ;  /* 0x000000ff4747a208 */ /* 0x000fe40007000000 */
[----:B------:R-:W-:-:S02]  /*3e10*/  @!P2 ISETP.GE.AND P1, PT, R93, R120, PT ;  /* 0x000000785d00a20c */ /* 0x000fc40003f26270 */
[CC--:B------:R-:W-:Y:S02]  /*3e20*/  @!P2 ISETP.GE.AND P0, PT, R93.reuse, R120.reuse, PT ;  /* 0x000000785d00a20c */ /* 0x0c0fe40003f06270 */
[CC--:B------:R-:W-:Y:S02]  /*3e30*/  @!P2 ISETP.GE.AND P3, PT, R93.reuse, R120.reuse, PT ;  /* 0x000000785d00a20c */ /* 0x0c0fe40003f66270 */
[CC--:B------:R-:W-:Y:S02]  /*3e40*/  @!P2 ISETP.GE.AND P4, PT, R93.reuse, R120.reuse, PT ;  /* 0x000000785d00a20c */ /* 0x0c0fe40003f86270 */
[CC--:B------:R-:W-:Y:S02]  /*3e50*/  @!P2 ISETP.GE.AND P5, PT, R93.reuse, R120.reuse, PT ;  /* 0x000000785d00a20c */ /* 0x0c0fe40003fa6270 */
[----:B------:R-:W-:Y:S02]  /*3e60*/  @!P2 ISETP.GE.AND P6, PT, R93, R120, PT ;  /* 0x000000785d00a20c */ /* 0x000fe40003fc6270 */
[----:B------:R-:W3:Y:S01]  /*3e70*/  LDG.E.128.CONSTANT R92, desc[UR6][R94.64+0x2e00] ;  /* 0x002e00065e5c7981 */ /* 0x000ee2000c1e9d00 */
[----:B------:R-:W-:-:S04]  /*3e80*/  FMUL.FTZ R17, R61, R17 ;  /* 0x000000113d117220 */ /* 0x000fc80000410000 */
[----:B------:R-:W-:-:S04]  /*3e90*/  FFMA.FTZ R17, R60, R16, R17 ;  /* 0x000000103c117223 */ /* 0x000fc80000010011 */
[----:B------:R-:W-:Y:S01]  /*3ea0*/  FFMA.FTZ R12, R62, R18, R17 ;  /* 0x000000123e0c7223 */ /* 0x000fe20000010011 */
[----:B------:R-:W-:Y:S01]  /*3eb0*/  @!P2 IADD3 R17, PT, PT, R121, 0x1, RZ ;  /* 0x000000017911a810 */ /* 0x000fe20007ffe0ff */
[----:B------:R-:W-:Y:S01]  /*3ec0*/  FADD.FTZ R114, R13, R114 ;  /* 0x000000720d727221 */ /* 0x000fe20000010000 */
        /* <DEDUP_REMOVED lines=75> */
[----:B-----5:R-:W-:Y:S02]  /*4380*/  @!P2 FSEL R76, R76, RZ, !P0 ;  /* 0x000000ff4c4ca208 */ /* 0x020fe40004000000 */
        /* <DEDUP_REMOVED lines=22> */
[C---:B------:R-:W-:Y:S02]  /*44f0*/  @!P2 IADD3 R17, PT, PT, R121.reuse, 0x1, RZ ;  /* 0x000000017911a810 */ /* 0x040fe40007ffe0ff */
[----:B------:R-:W-:Y:S02]  /*4500*/  @!P2 FSEL R84, R84, RZ, !P4 ;  /* 0x000000ff5454a208 */ /* 0x000fe40006000000 */
[----:B------:R-:W-:-:S04]  /*4510*/  @!P2 ISETP.GE.AND P4, PT, R121, R120, PT ;  /* 0x000000787900a20c */ /* 0x000fc80003f86270 */
[----:B------:R-:W-:Y:S02]  /*4520*/  @!P2 FSEL R85, R85, RZ, !P4 ;  /* 0x000000ff5555a208 */ /* 0x000fe40006000000 */
[-C--:B------:R-:W-:Y:S02]  /*4530*/  @!P2 ISETP.GE.AND P4, PT, R17, R120.reuse, PT ;  /* 0x000000781100a20c */ /* 0x080fe40003f86270 */
[----:B--2---:R-:W-:Y:S02]  /*4540*/  @!P2 FSEL R88, R88, RZ, !P5 ;  /* 0x000000ff5858a208 */ /* 0x004fe40006800000 */
[C---:B------:R-:W-:Y:S02]  /*4550*/  @!P2 ISETP.GE.AND P5, PT, R121.reuse, R120, PT ;  /* 0x000000787900a20c */ /* 0x040fe40003fa6270 */
[----:B------:R-:W-:Y:S02]  /*4560*/  @!P2 IADD3 R17, PT, PT, R121, 0x2, RZ ;  /* 0x000000027911a810 */ /* 0x000fe40007ffe0ff */
[----:B------:R-:W-:-:S02]  /*4570*/  @!P2 FSEL R86, R86, RZ, !P0 ;  /* 0x000000ff5656a208 */ /* 0x000fc40004000000 */
[----:B------:R-:W-:Y:S02]  /*4580*/  @!P2 FSEL R89, R89, RZ, !P5 ;  /* 0x000000ff5959a208 */ /* 0x000fe40006800000 */
[CC--:B------:R-:W-:Y:S02]  /*4590*/  @!P2 ISETP.GE.AND P0, PT, R17.reuse, R120.reuse, PT ;  /* 0x000000781100a20c */ /* 0x0c0fe40003f06270 */
[-C--:B------:R-:W-:Y:S02]  /*45a0*/  @!P2 ISETP.GE.AND P5, PT, R17, R120.reuse, PT ;  /* 0x000000781100a20c */ /* 0x080fe40003fa6270 */
[----:B------:R-:W-:Y:S01]  /*45b0*/  @!P2 IADD3 R17, PT, PT, R121, 0x1, RZ ;  /* 0x000000017911a810 */ /* 0x000fe20007ffe0ff */
[C---:B------:R-:W-:Y:S01]  /*45c0*/  FMUL.FTZ R73, R61.reuse, R73 ;  /* 0x000000493d497220 */ /* 0x040fe20000410000 */
[----:B------:R-:W-:Y:S01]  /*45d0*/  @!P2 FSEL R90, R90, RZ, !P4 ;  /* 0x000000ff5a5aa208 */ /* 0x000fe20006000000 */
[----:B------:R-:W-:Y:S01]  /*45e0*/  FMUL.FTZ R77, R61, R77 ;  /* 0x0000004d3d4d7220 */ /* 0x000fe20000410000 */
[----:B------:R-:W-:-:S02]  /*45f0*/  @!P2 ISETP.GE.AND P4, PT, R17, R120, PT ;  /* 0x000000781100a20c */ /* 0x000fc40003f86270 */
[----:B---3--:R-:W-:Y:S02]  /*4600*/  @!P2 FSEL R92, R92, RZ, !P6 ;  /* 0x000000ff5c5ca208 */ /* 0x008fe40007000000 */
[----:B------:R-:W-:-:S04]  /*4610*/  @!P2 ISETP.GE.AND P6, PT, R121, R120, PT ;  /* 0x000000787900a20c */ /* 0x000fc80003fc6270 */
[----:B------:R-:W-:Y:S01]  /*4620*/  @!P2 FSEL R93, R93, RZ, !P6 ;  /* 0x000000ff5d5da208 */ /* 0x000fe20007000000 */
[C---:B------:R-:W-:Y:S01]  /*4630*/  FMUL.FTZ R81, R61.reuse, R81 ;  /* 0x000000513d517220 */ /* 0x040fe20000410000 */
[C---:B------:R-:W-:Y:S01]  /*4640*/  FMUL.FTZ R85, R61.reuse, R85 ;  /* 0x000000553d557220 */ /* 0x040fe20000410000 */
[C---:B------:R-:W-:Y:S02]  /*4650*/  FMUL.FTZ R89, R61.reuse, R89 ;  /* 0x000000593d597220 */ /* 0x040fe40000410000 */
[----:B------:R-:W-:Y:S01]  /*4660*/  FMUL.FTZ R61, R61, R93 ;  /* 0x0000005d3d3d7220 */ /* 0x000fe20000410000 */
        /* <DEDUP_REMOVED lines=33> */
.L_x_23395:
[----:B-12---:R-:W-:Y:S05]  /*4880*/  BSYNC.RECONVERGENT B0 ;  /* 0x0000000000007941 */ /* 0x006fea0003800200 */
.L_x_23394:
[C---:B------:R-:W-:Y:S01]  /*4890*/  LOP3.LUT R2, R4.reuse, 0x7, RZ, 0xc0, !PT ;  /* 0x0000000704027812 */ /* 0x040fe200078ec0ff */
[----:B------:R-:W0:Y:S01]  /*48a0*/  SHFL.BFLY PT, R13, R116, 0x4, 0x1f ;  /* 0x0c801f00740d7f89 */ /* 0x000e2200000e0000 */
[----:B------:R-:W-:Y:S01]  /*48b0*/  LOP3.LUT R16, R4, 0x3e0, RZ, 0xc0, !PT ;  /* 0x000003e004107812 */ /* 0x000fe200078ec0ff */
[----:B------:R-:W1:Y:S01]  /*48c0*/  S2UR UR5, SR_CgaCtaId ;  /* 0x00000000000579c3 */ /* 0x000e620000008800 */
[----:B------:R-:W-:Y:S01]  /*48d0*/  ISETP.NE.AND P2, PT, R2, RZ, PT ;  /* 0x000000ff0200720c */ /* 0x000fe20003f45270 */
[----:B------:R-:W2:Y:S01]  /*48e0*/  SHFL.BFLY PT, R12, R111, 0x4, 0x1f ;  /* 0x0c801f006f0c7f89 */ /* 0x000ea200000e0000 */
[----:B------:R-:W-:Y:S01]  /*48f0*/  LOP3.LUT R14, R4, 0x3c0, RZ, 0xc0, !PT ;  /* 0x000003c0040e7812 */ /* 0x000fe200078ec0ff */
[----:B------:R-:W-:Y:S01]  /*4900*/  UMOV UR4, 0x400 ;  /* 0x0000040000047882 */ /* 0x000fe20000000000 */
[----:B------:R-:W-:Y:S01]  /*4910*/  ISETP.NE.OR P4, PT, R16, 0x20, P2 ;  /* 0x000000201000780c */ /* 0x000fe20001785670 */
[----:B------:R-:W3:Y:S01]  /*4920*/  SHFL.BFLY PT, R2, R115, 0x4, 0x1f ;  /* 0x0c801f0073027f89 */ /* 0x000ee200000e0000 */
[----:B------:R-:W-:Y:S01]  /*4930*/  ISETP.NE.OR P5, PT, R14, 0x40, P2 ;  /* 0x000000400e00780c */ /* 0x000fe200017a5670 */
[----:B------:R-:W-:Y:S01]  /*4940*/  UIADD3 UR4, UPT, UPT, UR4, 0x1a0, URZ ;  /* 0x000001a004047890 */ /* 0x000fe2000fffe0ff */
[----:B------:R-:W-:Y:S01]  /*4950*/  SHF.R.U32.HI R118, RZ, 0x3, R118 ;  /* 0x00000003ff767819 */ /* 0x000fe20000011676 */
[----:B------:R-:W4:Y:S01]  /*4960*/  SHFL.BFLY PT, R16, R5, 0x4, 0x1f ;  /* 0x0c801f0005107f89 */ /* 0x000f2200000e0000 */
[----:B------:R-:W-:Y:S01]  /*4970*/  BSSY.RECONVERGENT B0, `(.L_x_23397) ;  /* 0x00000ad000007945 */ /* 0x000fe20003800200 */
[----:B------:R-:W-:-:S02]  /*4980*/  LOP3.LUT P0, RZ, R4, 0x3c7, RZ, 0xc0, !PT ;  /* 0x000003c704ff7812 */ /* 0x000fc4000780c0ff */
[----:B------:R-:W5:Y:S01]  /*4990*/  SHFL.BFLY PT, R18, R7, 0x4, 0x1f ;  /* 0x0c801f0007127f89 */ /* 0x000f6200000e0000 */
[----:B------:R-:W-:Y:S01]  /*49a0*/  IMAD R3, R3, 0x60, R118 ;  /* 0x0000006003037824 */ /* 0x000fe200078e0276 */
[C---:B------:R-:W-:Y:S02]  /*49b0*/  LOP3.LUT P1, RZ, R4.reuse, 0x3e7, RZ, 0xc0, !PT ;  /* 0x000003e704ff7812 */ /* 0x040fe4000782c0ff */
[----:B------:R-:W5:Y:S01]  /*49c0*/  SHFL.BFLY PT, R0, R117, 0x4, 0x1f ;  /* 0x0c801f0075007f89 */ /* 0x000f6200000e0000 */
[----:B------:R-:W-:Y:S01]  /*49d0*/  ISETP.GT.U32.AND P3, PT, R4, 0x1f, PT ;  /* 0x0000001f0400780c */ /* 0x000fe20003f64070 */
[----:B0-----:R-:W-:Y:S02]  /*49e0*/  FADD.FTZ R116, R13, R116 ;  /* 0x000000740d747221 */ /* 0x001fe40000010000 */
[----:B------:R-:W0:Y:S01]  /*49f0*/  SHFL.BFLY PT, R15, R114, 0x4, 0x1f ;  /* 0x0c801f00720f7f89 */ /* 0x000e2200000e0000 */
[----:B-1----:R-:W-:Y:S01]  /*4a00*/  ULEA UR4, UR5, UR4, 0x18 ;  /* 0x0000000405047291 */ /* 0x002fe2000f8ec0ff */
[----:B--2---:R-:W-:-:S02]  /*4a10*/  FADD.FTZ R12, R12, R111 ;  /* 0x0000006f0c0c7221 */ /* 0x004fc40000010000 */
        /* <DEDUP_REMOVED lines=96> */
[----:B------:R-:W1:Y:S04]  /*5020*/  SHFL.BFLY PT, R19, R16, 0x1, 0x1f ;  /* 0x0c201f0010137f89 */ /* 0x000e6800000e0000 */
[----:B------:R-:W1:Y:S01]  /*5030*/  SHFL.BFLY PT, R21, R18, 0x1, 0x1f ;  /* 0x0c201f0012157f89 */ /* 0x000e6200000e0000 */
[----:B--2---:R-:W-:Y:S01]  /*5040*/  FADD.FTZ R5, R6, R9 ;  /* 0x0000000906057221 */ /* 0x004fe20000010000 */
[----:B------:R-:W-:Y:S02]  /*5050*/  LEA R6, R3, UR4, 0x2 ;  /* 0x0000000403067c11 */ /* 0x000fe4000f8e10ff */
        /* <DEDUP_REMOVED lines=31> */
[----:B----4-:R-:W-:Y:S01]  /*5250*/  FADD.FTZ R41, R38, R41 ;  /* 0x0000002926297221 */ /* 0x010fe20000010000 */
[----:B-----5:R-:W-:Y:S01]  /*5260*/  FADD.FTZ R9, R40, R7 ;  /* 0x0000000728097221 */ /* 0x020fe20000010000 */
[----:B0-----:R-:W-:Y:S01]  /*5270*/  FADD.FTZ R43, R42, R43 ;  /* 0x0000002b2a2b7221 */ /* 0x001fe20000010000 */
        /* <DEDUP_REMOVED lines=28> */
.L_x_23398:
[----:B------:R-:W-:Y:S05]  /*5440*/  BSYNC.RECONVERGENT B0 ;  /* 0x0000000000007941 */ /* 0x000fea0003800200 */
.L_x_23397:
        /* <DEDUP_REMOVED lines=51> */
.L_x_23400:
[----:B------:R-:W-:Y:S05]  /*5780*/  BSYNC.RECONVERGENT B0 ;  /* 0x0000000000007941 */ /* 0x000fea0003800200 */
.L_x_23399:
        /* <DEDUP_REMOVED lines=27> */
.L_x_23402:
[----:B------:R-:W-:Y:S05]  /*5940*/  BSYNC.RECONVERGENT B0 ;  /* 0x0000000000007941 */ /* 0x000fea0003800200 */
.L_x_23401:
        /* <DEDUP_REMOVED lines=51> */
.L_x_23404:
[----:B------:R-:W-:Y:S05]  /*5c80*/  BSYNC.RECONVERGENT B0 ;  /* 0x0000000000007941 */ /* 0x000fea0003800200 */
.L_x_23403:
        /* <DEDUP_REMOVED lines=42> */
.L_x_23405:
        /* <DEDUP_REMOVED lines=13> */
.L_x_26009:


//--------------------- .text._ZN4vllm25paged_attention_v1_kernelIffLi80ELi32ELi128ELNS_18Fp8KVCacheDataTypeE0ELb0EEEvPT_PKS2_PKT0_S8_ifPKiSA_iPKfiiiSC_SC_iiiii --------------------------
	.section	.text._ZN4vllm25paged_attention_v1_kernelIffLi80ELi32ELi128ELNS_18Fp8KVCacheDataTypeE0ELb0EEEvPT_PKS2_PKT0_S8_ifPKiSA_iPKfiiiSC_SC_iiiii,"ax",@progbits
	.align	128
        .global         _ZN4vllm25paged_attention_v1_kernelIffLi80ELi32ELi128ELNS_18Fp8KVCacheDataTypeE0ELb0EEEvPT_PKS2_PKT0_S8_ifPKiSA_iPKfiiiSC_SC_iiiii
        .type           _ZN4vllm25paged_attention_v1_kernelIffLi80ELi32ELi128ELNS_18Fp8KVCacheDataTypeE0ELb0EEEvPT_PKS2_PKT0_S8_ifPKiSA_iPKfiiiSC_SC_iiiii,@function
        .size           _ZN4vllm25paged_attention_v1_kernelIffLi80ELi32ELi128ELNS_18Fp8KVCacheDataTypeE0ELb0EEEvPT_PKS2_PKT0_S8_ifPKiSA_iPKfiiiSC_SC_iiiii,(.L_x_26010 - _ZN4vllm25paged_attention_v1_kernelIffLi80ELi32ELi128ELNS_18Fp8KVCacheDataTypeE0ELb0EEEvPT_PKS2_PKT0_S8_ifPKiSA_iPKfiiiSC_SC_iiiii)
        .other          _ZN4vllm25paged_attention_v1_kernelIffLi80ELi32ELi128ELNS_18Fp8KVCacheDataTypeE0ELb0EEEvPT_PKS2_PKT0_S8_ifPKiSA_iPKfiiiSC_SC_iiiii,@"STO_CUDA_ENTRY STV_DEFAULT"
_ZN4vllm25paged_attention_v1_kernelIffLi80ELi32ELi128ELNS_18Fp8KVCacheDataTypeE0ELb0EEEvPT_PKS2_PKT0_S8_ifPKiSA_iPKfiiiSC_SC_iiiii:
.text._ZN4vllm25paged_attention_v1_kernelIffLi80ELi32ELi128ELNS_18Fp8KVCacheDataTypeE0ELb0EEEvPT_PKS2_PKT0_S8_ifPKiSA_iPKfiiiSC_SC_iiiii:
        /* <DEDUP_REMOVED lines=20> */
[----:B------:R-:W3:Y:S04]  /*0140*/  LDCU UR4, c[0x0][0x3b8] ;  /* 0x00007700ff0477ac */ /* 0x000ee80008000800 */
[----:B------:R-:W-:-:S02]  /*0150*/  @!P1 IADD3 R6, P0, P2, R6, R5, R7 ;  /* 0x0000000506069210 */ /* 0x000fc40007a1e007 */
        /* <DEDUP_REMOVED lines=55> */
[----:B------:R-:W-:Y:S02]  /*04d0*/  @!P3 IADD3 R5, PT, PT, R5, 0x1, RZ ;  /* 0x000000010505b810 */ /* 0x000fe40007ffe0ff */
[----:B------:R-:W-:Y:S02]  /*04e0*/  SHF.R.U32.HI R116, RZ, 0x5, R4 ;  /* 0x00000005ff747819 */ /* 0x000fe40000011604 */
[----:B------:R0:W5:Y:S01]  /*04f0*/  @P0 LDG.E.CONSTANT R115, desc[UR6][R2.64] ;  /* 0x0000000602730981 */ /* 0x000162000c1e9900 */
[----:B------:R-:W-:Y:S02]  /*0500*/  ISETP.GE.AND P4, PT, R6, RZ, PT ;  /* 0x000000ff0600720c */ /* 0x000fe40003f86270 */
[----:B------:R-:W-:-:S02]  /*0510*/  @!P1 MOV R6, 0x400 ;  /* 0x0000040000069802 */ /* 0x000fc40000000f00 */
[----:B------:R-:W-:Y:S02]  /*0520*/  @P2 IADD3 R5, PT, PT, R5, 0x1, RZ ;  /* 0x0000000105052810 */ /* 0x000fe40007ffe0ff */
[----:B--2---:R-:W-:-:S04]  /*0530*/  IADD3 R12, PT, PT, R117, 0x1f, RZ ;  /* 0x0000001f750c7810 */ /* 0x004fc80007ffe0ff */
[----:B------:R-:W-:-:S04]  /*0540*/  SHF.R.S32.HI R13, RZ, 0x1f, R12 ;  /* 0x0000001fff0d7819 */ /* 0x000fc8000001140c */
[----:B------:R-:W-:-:S04]  /*0550*/  LEA.HI R13, R13, R12, RZ, 0x5 ;  /* 0x0000000c0d0d7211 */ /* 0x000fc800078f28ff */
[----:B0-----:R-:W-:Y:S02]  /*0560*/  SHF.R.S32.HI R3, RZ, 0x5, R13 ;  /* 0x00000005ff037819 */ /* 0x001fe4000001140d */
[----:B------:R-:W-:Y:S02]  /*0570*/  ISETP.NE.AND P0, PT, R14, RZ, PT ;  /* 0x000000ff0e00720c */ /* 0x000fe40003f05270 */
[----:B------:R-:W-:Y:S02]  /*0580*/  ISETP.GE.AND P2, PT, R116, R3, PT ;  /* 0x000000037400720c */ /* 0x000fe40003f46270 */
[----:B-1----:R-:W-:-:S04]  /*0590*/  @!P1 LEA R7, R7, R6, 0x18 ;  /* 0x0000000607079211 */ /* 0x002fc800078ec0ff */
[----:B------:R-:W-:Y:S02]  /*05a0*/  @!P1 LEA R7, R4, R7, 0x4 ;  /* 0x0000000704079211 */ /* 0x000fe400078e20ff */
[----:B------:R-:W-:Y:S01]  /*05b0*/  MOV R2, R5 ;  /* 0x0000000500027202 */ /* 0x000fe20000000f00 */
[----:B------:R-:W-:Y:S01]  /*05c0*/  IMAD R114, R0, UR4, RZ ;  /* 0x0000000400727c24 */ /* 0x000fe2000f8e02ff */
[----:B------:R-:W-:Y:S02]  /*05d0*/  BSSY.RECONVERGENT B0, `(.L_x_23406) ;  /* 0x00000b0000007945 */ /* 0x000fe40003800200 */
        /* <DEDUP_REMOVED lines=9> */
[----:B0-----:R-:W-:Y:S02]  /*0670*/  MOV R7, RZ ;  /* 0x000000ff00077202 */ /* 0x001fe40000000f00 */
[----:B------:R-:W-:Y:S02]  /*0680*/  LOP3.LUT R6, R6, 0x7c, RZ, 0xc0, !PT ;  /* 0x0000007c06067812 */ /* 0x000fe400078ec0ff */
[C---:B------:R-:W-:Y:S02]  /*0690*/  SHF.L.U32 R118, R4.reuse, 0x2, RZ ;  /* 0x0000000204767819 */ /* 0x040fe400000006ff */
[----:B------:R-:W-:Y:S01]  /*06a0*/  LOP3.LUT R5, R4, 0x1f, RZ, 0xc0, !PT ;  /* 0x0000001f04057812 */ /* 0x000fe200078ec0ff */
[----:B------:R-:W-:Y:S01]  /*06b0*/  IMAD.WIDE R6, R114, 0x4, R6 ;  /* 0x0000000472067825 */ /* 0x000fe200078e0206 */
[----:B------:R-:W-:-:S02]  /*06c0*/  LOP3.LUT R118, R118, 0x7c, RZ, 0xc0, !PT ;  /* 0x0000007c76767812 */ /* 0x000fc400078ec0ff */
[----:B------:R-:W-:Y:S02]  /*06d0*/  LEA R88, R116, R5, 0x5 ;  /* 0x0000000574587211 */ /* 0x000fe400078e28ff */
[----:B-----5:R-:W-:Y:S02]  /*06e0*/  FSETP.NEU.FTZ.AND P2, PT, R115, RZ, PT ;  /* 0x000000ff7300720b */ /* 0x020fe40003f5d000 */
[----:B------:R-:W-:Y:S01]  /*06f0*/  MOV R113, 0xff7fffff ;  /* 0xff7fffff00717802 */ /* 0x000fe20000000f00 */
[----:B--2---:R-:W-:Y:S01]  /*0700*/  IMAD R89, R2, UR10, RZ ;  /* 0x0000000a02597c24 */ /* 0x004fe2000f8e02ff */
[----:B------:R-:W-:Y:S01]  /*0710*/  IADD3 R112, PT, PT, -R117, R88, RZ ;  /* 0x0000005875707210 */ /* 0x000fe20007ffe1ff */
        /* <DEDUP_REMOVED lines=26> */
[----:B-1----:R-:W-:-:S02]  /*08c0*/  IADD3 R4, P0, PT, R6, UR8, RZ ;  /* 0x0000000806047c10 */ /* 0x002fc4000ff1e0ff */
[C---:B------:R-:W-:Y:S02]  /*08d0*/  IADD3 R6, PT, PT, R88.reuse, 0x1, RZ ;  /* 0x0000000158067810 */ /* 0x040fe40007ffe0ff */
[----:B------:R-:W-:Y:S02]  /*08e0*/  IADD3.X R5, PT, PT, R7, UR9, RZ, P0, !PT ;  /* 0x0000000907057c10 */ /* 0x000fe400087fe4ff */
[----:B--234-:R-:W-:-:S07]  /*08f0*/  LEA R7, R88, UR4, 0x2 ;  /* 0x0000000458077c11 */ /* 0x01cfce000f8e10ff */
.L_x_23408:
        /* <DEDUP_REMOVED lines=20> */
[----:B------:R-:W2:Y:S01]  /*0a40*/  LDG.E.128.CONSTANT R100, desc[UR6][R120.64+0xa00] ;  /* 0x000a000678647981 */ /* 0x000ea2000c1e9d00 */
[----:B------:R-:W-:Y:S01]  /*0a50*/  FFMA.FTZ R98, R79, R107, R98 ;  /* 0x0000006b4f627223 */ /* 0x000fe20000010062 */
[----:B----4-:R-:W-:Y:S01]  /*0a60*/  FFMA.FTZ R96, R73, R93, R96 ;  /* 0x0000005d49607223 */ /* 0x010fe20000010060 */
[----:B------:R-:W-:Y:S01]  /*0a70*/  FFMA.FTZ R97, R74, R94, R97 ;  /* 0x0000005e4a617223 */ /* 0x000fe20000010061 */
[----:B------:R-:W3:Y:S01]  /*0a80*/  LDG.E.128.CONSTANT R104, desc[UR6][R120.64+0xc00] ;  /* 0x000c000678687981 */ /* 0x000ee2000c1e9d00 */
[----:B------:R-:W-:Y:S01]  /*0a90*/  FFMA.FTZ R109, R72, R92, R109 ;  /* 0x0000005c486d7223 */ /* 0x000fe2000001006d */
[----:B------:R-:W-:Y:S01]  /*0aa0*/  FFMA.FTZ R92, R75, R95, R98 ;  /* 0x0000005f4b5c7223 */ /* 0x000fe20000010062 */
[----:B-----5:R-:W-:Y:S01]  /*0ab0*/  FFMA.FTZ R108, R69, R89, R96 ;  /* 0x00000059456c7223 */ /* 0x020fe20000010060 */
[----:B------:R-:W-:-:S02]  /*0ac0*/  FFMA.FTZ R111, R70, R90, R97 ;  /* 0x0000005a466f7223 */ /* 0x000fc40000010061 */
[----:B------:R-:W4:Y:S01]  /*0ad0*/  LDG.E.128.CONSTANT R96, desc[UR6][R120.64+0xe00] ;  /* 0x000e000678607981 */ /* 0x000f22000c1e9d00 */
[----:B------:R-:W-:-:S03]  /*0ae0*/  FFMA.FTZ R110, R71, R91, R92 ;  /* 0x0000005b476e7223 */ /* 0x000fc6000001005c */
[----:B------:R-:W5:Y:S01]  /*0af0*/  LDG.E.128.CONSTANT R92, desc[UR6][R120.64+0x1000] ;  /* 0x00100006785c7981 */ /* 0x000f62000c1e9d00 */
[----:B------:R-:W-:-:S03]  /*0b00*/  FFMA.FTZ R109, R68, R88, R109 ;  /* 0x00000058446d7223 */ /* 0x000fc6000001006d */
[----:B------:R-:W5:Y:S01]  /*0b10*/  LDG.E.128.CONSTANT R88, desc[UR6][R120.64+0x1200] ;  /* 0x0012000678587981 */ /* 0x000f62000c1e9d00 */
        /* <DEDUP_REMOVED lines=13> */
[----:B------:R-:W3:Y:S01]  /*0bf0*/  LDG.E.128.CONSTANT R104, desc[UR6][R120.64+0x1600] ;  /* 0x0016000678687981 */ /* 0x000ee2000c1e9d00 */
[----:B-----5:R-:W-:Y:S01]  /*0c00*/  FFMA.FTZ R109, R52, R92, R109 ;  /* 0x0000005c346d7223 */ /* 0x020fe2000001006d */
[----:B------:R-:W-:Y:S01]  /*0c10*/  FFMA.FTZ R108, R53, R93, R108 ;  /* 0x0000005d356c7223 */ /* 0x000fe2000001006c */
[----:B------:R-:W-:Y:S01]  /*0c20*/  FFMA.FTZ R111, R54, R94, R111 ;  /* 0x0000005e366f7223 */ /* 0x000fe2000001006f */
[----:B------:R-:W-:Y:S01]  /*0c30*/  FFMA.FTZ R110, R55, R95, R110 ;  /* 0x0000005f376e7223 */ /* 0x000fe2000001006e */
[----:B------:R-:W4:Y:S04]  /*0c40*/  LDG.E.128.CONSTANT R96, desc[UR6][R120.64+0x1a00] ;  /* 0x001a000678607981 */ /* 0x000f28000c1e9d00 */
[----:B------:R-:W5:Y:S01]  /*0c50*/  LDG.E.128.CONSTANT R92, desc[UR6][R120.64+0x1800] ;  /* 0x00180006785c7981 */ /* 0x000f62000c1e9d00 */
[----:B------:R-:W-:Y:S01]  /*0c60*/  FFMA.FTZ R109, R48, R88, R109 ;  /* 0x00000058306d7223 */ /* 0x000fe2000001006d */
[----:B------:R-:W-:Y:S01]  /*0c70*/  FFMA.FTZ R108, R49, R89, R108 ;  /* 0x00000059316c7223 */ /* 0x000fe2000001006c */
[----:B------:R-:W-:Y:S01]  /*0c80*/  FFMA.FTZ R111, R50, R90, R111 ;  /* 0x0000005a326f7223 */ /* 0x000fe2000001006f */
[----:B------:R-:W-:-:S02]  /*0c90*/  FFMA.FTZ R110, R51, R91, R110 ;  /* 0x0000005b336e7223 */ /* 0x000fc4000001006e */
[----:B------:R-:W4:Y:S01]  /*0ca0*/  LDG.E.128.CONSTANT R88, desc[UR6][R120.64+0x1c00] ;  /* 0x001c000678587981 */ /* 0x000f22000c1e9d00 */
        /* <DEDUP_REMOVED lines=10> */
[----:B-----5:R-:W-:Y:S01]  /*0d50*/  FFMA.FTZ R109, R36, R92, R109 ;  /* 0x0000005c246d7223 */ /* 0x020fe2000001006d */
[----:B------:R-:W-:Y:S01]  /*0d60*/  FFMA.FTZ R108, R37, R93, R108 ;  /* 0x0000005d256c7223 */ /* 0x000fe2000001006c */
[----:B------:R-:W-:Y:S01]  /*0d70*/  FFMA.FTZ R111, R38, R94, R111 ;  /* 0x0000005e266f7223 */ /* 0x000fe2000001006f */
[----:B------:R-:W-:Y:S02]  /*0d80*/  FFMA.FTZ R110, R39, R95, R110 ;  /* 0x0000005f276e7223 */ /* 0x000fe4000001006e */
[----:B------:R-:W5:Y:S01]  /*0d90*/  LDG.E.128.CONSTANT R92, desc[UR6][R120.64+0x1e00] ;  /* 0x001e0006785c7981 */ /* 0x000f62000c1e9d00 */
[----:B----4-:R-:W-:Y:S01]  /*0da0*/  FFMA.FTZ R109, R32, R96, R109 ;  /* 0x00000060206d7223 */ /* 0x010fe2000001006d */
[----:B------:R-:W-:Y:S01]  /*0db0*/  FFMA.FTZ R108, R33, R97, R108 ;  /* 0x00000061216c7223 */ /* 0x000fe2000001006c */
[----:B------:R-:W-:Y:S01]  /*0dc0*/  FFMA.FTZ R123, R34, R98, R111 ;  /* 0x00000062227b7223 */ /* 0x000fe2000001006f */
[----:B------:R-:W-:-:S02]  /*0dd0*/  FFMA.FTZ R122, R35, R99, R110 ;  /* 0x00000063237a7223 */ /* 0x000fc4000001006e */
[----:B------:R-:W4:Y:S01]  /*0de0*/  LDG.E.128.CONSTANT R96, desc[UR6][R120.64+0x2000] ;  /* 0x0020000678607981 */ /* 0x000f22000c1e9d00 */
[----:B------:R-:W-:Y:S01]  /*0df0*/  FFMA.FTZ R125, R28, R88, R109 ;  /* 0x000000581c7d7223 */ /* 0x000fe2000001006d */
[----:B------:R-:W-:Y:S02]  /*0e00*/  FFMA.FTZ R88, R29, R89, R108 ;  /* 0x000000591d587223 */ /* 0x000fe4000001006c */
[----:B------:R-:W3:Y:S01]  /*0e10*/  LDG.E.128.CONSTANT R108, desc[UR6][R120.64+0x2600] ;  /* 0x00260006786c7981 */ /* 0x000ee2000c1e9d00 */
[----:B------:R-:W-:Y:S01]  /*0e20*/  FFMA.FTZ R123, R30, R90, R123 ;  /* 0x0000005a1e7b7223 */ /* 0x000fe2000001007b */
[----:B------:R-:W-:Y:S01]  /*0e30*/  FFMA.FTZ R122, R31, R91, R122 ;  /* 0x0000005b1f7a7223 */ /* 0x000fe2000001007a */
[----:B------:R-:W-:Y:S02]  /*0e40*/  IADD3 R89, PT, PT, R112, 0x1, RZ ;  /* 0x0000000170597810 */ /* 0x000fe40007ffe0ff */
[----:B------:R-:W-:Y:S02]  /*0e50*/  IADD3 R116, PT, PT, R116, 0x4, RZ ;  /* 0x0000000474747810 */ /* 0x000fe40007ffe0ff */
[----:B------:R-:W-:-:S02]  /*0e60*/  IADD3 R4, P1, PT, R4, 0x10, RZ ;  /* 0x0000001004047810 */ /* 0x000fc40007f3e0ff */
[----:B------:R-:W-:Y:S02]  /*0e70*/  IADD3 R112, PT, PT, R112, 0x80, RZ ;  /* 0x0000008070707810 */ /* 0x000fe40007ffe0ff */
[----:B------:R-:W-:Y:S01]  /*0e80*/  IADD3.X R5, PT, PT, RZ, R5, RZ, P1, !PT ;  /* 0x00000005ff057210 */ /* 0x000fe20000ffe4ff */
[----:B-----5:R-:W-:Y:S01]  /*0e90*/  FFMA.FTZ R88, R25, R93, R88 ;  /* 0x0000005d19587223 */ /* 0x020fe20000010058 */
[----:B------:R-:W-:-:S03]  /*0ea0*/  FFMA.FTZ R125, R24, R92, R125 ;  /* 0x0000005c187d7223 */ /* 0x000fc6000001007d */
[----:B----4-:R-:W-:-:S04]  /*0eb0*/  FFMA.FTZ R88, R21, R97, R88 ;  /* 0x0000006115587223 */ /* 0x010fc80000010058 */
[----:B--2---:R-:W-:Y:S01]  /*0ec0*/  FFMA.FTZ R88, R17, R101, R88 ;  /* 0x0000006511587223 */ /* 0x004fe20000010058 */
[----:B------:R-:W-:Y:S01]  /*0ed0*/  FFMA.FTZ R123, R26, R94, R123 ;  /* 0x0000005e1a7b7223 */ /* 0x000fe2000001007b */
[----:B------:R-:W-:Y:S02]  /*0ee0*/  FFMA.FTZ R125, R20, R96, R125 ;  /* 0x00000060147d7223 */ /* 0x000fe4000001007d */
[----:B---3--:R-:W-:Y:S01]  /*0ef0*/  FFMA.FTZ R88, R13, R105, R88 ;  /* 0x000000690d587223 */ /* 0x008fe20000010058 */
[----:B------:R-:W-:Y:S01]  /*0f00*/  FFMA.FTZ R122, R27, R95, R122 ;  /* 0x0000005f1b7a7223 */ /* 0x000fe2000001007a */
[----:B------:R-:W-:Y:S01]  /*0f10*/  FFMA.FTZ R123, R22, R98, R123 ;  /* 0x00000062167b7223 */ /* 0x000fe2000001007b */
[----:B------:R-:W-:Y:S01]  /*0f20*/  FFMA.FTZ R125, R16, R100, R125 ;  /* 0x00000064107d7223 */ /* 0x000fe2000001007d */
[----:B------:R-:W-:Y:S01]  /*0f30*/  FFMA.FTZ R109, R9, R109, R88 ;  /* 0x0000006d096d7223 */ /* 0x000fe20000010058 */
[----:B------:R-:W-:Y:S01]  /*0f40*/  I2FP.F32.S32 R88, R89 ;  /* 0x0000005900587245 */ /* 0x000fe20000201400 */
[----:B------:R-:W-:Y:S01]  /*0f50*/  FFMA.FTZ R122, R23, R99, R122 ;  /* 0x00000063177a7223 */ /* 0x000fe2000001007a */
[----:B------:R-:W-:Y:S01]  /*0f60*/  FFMA.FTZ R123, R18, R102, R123 ;  /* 0x00000066127b7223 */ /* 0x000fe2000001007b */
[----:B------:R-:W-:-:S02]  /*0f70*/  FFMA.FTZ R125, R12, R104, R125 ;  /* 0x000000680c7d7223 */ /* 0x000fc4000001007d */
[----:B------:R-:W-:Y:S01]  /*0f80*/  FMUL.FTZ R88, R88, R115 ;  /* 0x0000007358587220 */ /* 0x000fe20000410000 */
[----:B------:R-:W-:Y:S01]  /*0f90*/  FFMA.FTZ R122, R19, R103, R122 ;  /* 0x00000067137a7223 */ /* 0x000fe2000001007a */
[----:B------:R-:W-:Y:S01]  /*0fa0*/  FFMA.FTZ R123, R14, R106, R123 ;  /* 0x0000006a0e7b7223 */ /* 0x000fe2000001007b */
[----:B------:R-:W-:Y:S02]  /*0fb0*/  FFMA.FTZ R108, R8, R108, R125 ;  /* 0x0000006c086c7223 */ /* 0x000fe4000001007d */
        /* <DEDUP_REMOVED lines=15> */
[----:B0-----:R-:W-:-:S09]  /*10b0*/  IADD3 R7, PT, PT, R7, 0x200, RZ ;  /* 0x0000020007077810 */ /* 0x001fd20007ffe0ff */
[----:B------:R-:W-:Y:S05]  /*10c0*/  @!P0 BRA `(.L_x_23408) ;  /* 0xfffffff8000c8947 */ /* 0x000fea000383ffff */
.L_x_23407:
[----:B------:R-:W-:Y:S05]  /*10d0*/  BSYNC.RECONVERGENT B0 ;  /* 0x0000000000007941 */ /* 0x000fea0003800200 */
.L_x_23406:
[----:B------:R-:W1:Y:S01]  /*10e0*/  SHFL.BFLY PT, R4, R113, 0x10, 0x1f ;  /* 0x0e001f0071047f89 */ /* 0x000e6200000e0000 */
[----:B------:R-:W2:Y:S01]  /*10f0*/  S2UR UR10, SR_CgaCtaId ;  /* 0x00000000000a79c3 */ /* 0x000ea20000008800 */
[----:B------:R-:W-:Y:S01]  /*1100*/  UMOV UR5, 0x400 ;  /* 0x0000040000057882 */ /* 0x000fe20000000000 */
[----:B0-----:R-:W-:Y:S01]  /*1110*/  IADD3 R11, PT, PT, R117, 0x1f, RZ ;  /* 0x0000001f750b7810 */ /* 0x001fe20007ffe0ff */
[----:B------:R-:W0:Y:S01]  /*1120*/  S2R R90, SR_TID.X ;  /* 0x00000000005a7919 */ /* 0x000e220000002100 */
[----:B------:R-:W-:Y:S01]  /*1130*/  UIADD3 UR4, UPT, UPT, UR5, 0x140, URZ ;  /* 0x0000014005047890 */ /* 0x000fe2000fffe0ff */
[----:B------:R-:W-:Y:S01]  /*1140*/  BSSY.RECONVERGENT B0, `(.L_x_23409) ;  /* 0x0000100000007945 */ /* 0x000fe20003800200 */
[----:B------:R-:W-:-:S04]  /*1150*/  SHF.R.S32.HI R12, RZ, 0x1f, R11 ;  /* 0x0000001fff0c7819 */ /* 0x000fc8000001140b */
[----:B------:R-:W-:-:S04]  /*1160*/  LEA.HI R12, R12, R11, RZ, 0x5 ;  /* 0x0000000b0c0c7211 */ /* 0x000fc800078f28ff */
[----:B------:R-:W-:Y:S02]  /*1170*/  LOP3.LUT R12, R12, 0xffffffe0, RZ, 0xc0, !PT ;  /* 0xffffffe00c0c7812 */ /* 0x000fe400078ec0ff */
[----:B-1----:R-:W-:Y:S01]  /*1180*/  FMNMX.FTZ R4, R4, R113, !PT ;  /* 0x0000007104047209 */ /* 0x002fe20007810000 */
[----:B--2---:R-:W-:-:S04]  /*1190*/  ULEA UR4, UR10, UR4, 0x18 ;  /* 0x000000040a047291 */ /* 0x004fc8000f8ec0ff */
[----:B------:R-:W1:Y:S01]  /*11a0*/  SHFL.BFLY PT, R5, R4, 0x8, 0x1f ;  /* 0x0d001f0004057f89 */ /* 0x000e6200000e0000 */
[----:B0-----:R-:W-:Y:S02]  /*11b0*/  LOP3.LUT P0, R91, R90, 0x1f, RZ, 0xc0, !PT ;  /* 0x0000001f5a5b7812 */ /* 0x001fe4000780c0ff */
[----:B------:R-:W-:Y:S02]  /*11c0*/  SHF.R.U32.HI R92, RZ, 0x5, R90 ;  /* 0x00000005ff5c7819 */ /* 0x000fe4000001165a */
[----:B------:R-:W-:Y:S02]  /*11d0*/  ISETP.GT.U32.AND P1, PT, R91, 0x3, PT ;  /* 0x000000035b00780c */ /* 0x000fe40003f24070 */
[----:B-1----:R-:W-:Y:S02]  /*11e0*/  FMNMX.FTZ R5, R4, R5, !PT ;  /* 0x0000000504057209 */ /* 0x002fe40007810000 */
        /* <DEDUP_REMOVED lines=38> */
.L_x_23413:
        /* <DEDUP_REMOVED lines=11> */
.L_x_23412:
[----:B------:R-:W-:Y:S05]  /*1500*/  BSYNC.RECONVERGENT B1 ;  /* 0x0000000000017941 */ /* 0x000fea0003800200 */
.L_x_23411:
        /* <DEDUP_REMOVED lines=12> */
.L_x_23416:
        /* <DEDUP_REMOVED lines=100> */
.L_x_23415:
[----:B------:R-:W-:Y:S05]  /*1c10*/  BSYNC.RECONVERGENT B1 ;  /* 0x0000000000017941 */ /* 0x000fea0003800200 */
.L_x_23414:
        /* <DEDUP_REMOVED lines=55> */
.L_x_23418:
[----:B------:R-:W-:Y:S05]  /*1f90*/  BSYNC.RECONVERGENT B1 ;  /* 0x0000000000017941 */ /* 0x000fea0003800200 */
.L_x_23417:
        /* <DEDUP_REMOVED lines=26> */
.L_x_23410:
[----:B------:R-:W-:Y:S05]  /*2140*/  BSYNC.RECONVERGENT B0 ;  /* 0x0000000000007941 */ /* 0x000fea0003800200 */
.L_x_23409:
        /* <DEDUP_REMOVED lines=40> */
.L_x_23423:
[----:B------:R-:W0:Y:S01]  /*23d0*/  LDS R7, [R6] ;  /* 0x0000000006077984 */ /* 0x000e220000000800 */
[----:B------:R-:W-:-:S04]  /*23e0*/  IADD3 R8, PT, PT, R8, 0x1, RZ ;  /* 0x0000000108087810 */ /* 0x000fc80007ffe0ff */
[----:B------:R-:W-:Y:S01]  /*23f0*/  ISETP.NE.AND P0, PT, R8, RZ, PT ;  /* 0x000000ff0800720c */ /* 0x000fe20003f05270 */
[----:B0-----:R-:W-:-:S05]  /*2400*/  FMUL.FTZ R7, R7, R31 ;  /* 0x0000001f07077220 */ /* 0x001fca0000410000 */
[----:B------:R0:W-:Y:S02]  /*2410*/  STS [R6], R7 ;  /* 0x0000000706007388 */ /* 0x0001e40000000800 */
[----:B0-----:R-:W-:-:S05]  /*2420*/  IADD3 R6, PT, PT, R6, 0x200, RZ ;  /* 0x0000020006067810 */ /* 0x001fca0007ffe0ff */
[----:B------:R-:W-:Y:S05]  /*2430*/  @P0 BRA `(.L_x_23423) ;  /* 0xfffffffc00e40947 */ /* 0x000fea000383ffff */
.L_x_23422:
[----:B------:R-:W-:Y:S05]  /*2440*/  BSYNC.RECONVERGENT B1 ;  /* 0x0000000000017941 */ /* 0x000fea0003800200 */
.L_x_23421:
        /* <DEDUP_REMOVED lines=12> */
.L_x_23426:
        /* <DEDUP_REMOVED lines=52> */
.L_x_23425:
[----:B------:R-:W-:Y:S05]  /*2850*/  BSYNC.RECONVERGENT B1 ;  /* 0x0000000000017941 */ /* 0x000fea0003800200 */
.L_x_23424:
        /* <DEDUP_REMOVED lines=31> */
.L_x_23428:
[----:B------:R-:W-:Y:S05]  /*2a50*/  BSYNC.RECONVERGENT B1 ;  /* 0x0000000000017941 */ /* 0x000fea0003800200 */
.L_x_23427:
        /* <DEDUP_REMOVED lines=14> */
.L_x_23420:
[----:B------:R-:W-:Y:S05]  /*2b40*/  BSYNC.RECONVERGENT B0 ;  /* 0x0000000000007941 */ /* 0x000fea0003800200 */
.L_x_23419:
[----:B------:R-:W-:Y:S01]  /*2b50*/  ISETP.GE.AND P0, PT, R92, R3, PT ;  /* 0x000000035c00720c */ /* 0x000fe20003f06270 */
[----:B------:R-:W-:Y:S01]  /*2b60*/  BAR.SYNC.DEFER_BLOCKING 0x0 ;  /* 0x0000000000007b1d */ /* 0x000fe20000010000 */
[----:B------:R-:W-:Y:S01]  /*2b70*/  HFMA2 R93, -RZ, RZ, 0, 0 ;  /* 0x00000000ff5d7431 */ /* 0x000fe200000001ff */
[----:B------:R-:W-:Y:S02]  /*2b80*/  CS2R R94, SRZ ;  /* 0x00000000005e7805 */ /* 0x000fe4000001ff00 */
[----:B------:R-:W-:Y:S02]  /*2b90*/  MOV R112, RZ ;  /* 0x000000ff00707202 */ /* 0x000fe40000000f00 */
        /* <DEDUP_REMOVED lines=10> */
[----:B------:R-:W-:Y:S01]  /*2c40*/  CS2R R106, SRZ ;  /* 0x00000000006a7805 */ /* 0x000fe2000001ff00 */
[----:B------:R-:W-:Y:S06]  /*2c50*/  @P0 BRA `(.L_x_23430) ;  /* 0x0000001400a00947 */ /* 0x000fec0003800000 */
[----:B------:R-:W4:Y:S01]  /*2c60*/  LDCU.64 UR12, c[0x0][0x3a8] ;  /* 0x00007500ff0c77ac */ /* 0x000f220008000a00 */
[----:B------:R-:W-:Y:S02]  /*2c70*/  SHF.R.U32.HI R4, RZ, 0x3, R90 ;  /* 0x00000003ff047819 */ /* 0x000fe4000001165a */
[----:B-1----:R-:W-:Y:S01]  /*2c80*/  MOV R5, RZ ;  /* 0x000000ff00057202 */ /* 0x002fe20000000f00 */
[----:B------:R-:W1:Y:S01]  /*2c90*/  LDCU UR11, c[0x0][0x3d0] ;  /* 0x00007a00ff0b77ac */ /* 0x000e620008000800 */
[----:B------:R-:W-:Y:S02]  /*2ca0*/  LOP3.LUT R4, R4, 0x7c, RZ, 0xc0, !PT ;  /* 0x0000007c04047812 */ /* 0x000fe400078ec0ff */
[C---:B------:R-:W-:Y:S01]  /*2cb0*/  SHF.L.U32 R118, R90.reuse, 0x2, RZ ;  /* 0x000000025a767819 */ /* 0x040fe200000006ff */
[----:B------:R-:W-:Y:S01]  /*2cc0*/  UIADD3 UR4, UPT, UPT, UR5, 0x160, URZ ;  /* 0x0000016005047890 */ /* 0x000fe2000fffe0ff */
[----:B0-----:R-:W-:Y:S01]  /*2cd0*/  SHF.L.U32 R7, R90, 0x4, RZ ;  /* 0x000000045a077819 */ /* 0x001fe200000006ff */
[----:B------:R-:W-:Y:S01]  /*2ce0*/  IMAD.WIDE R4, R114, 0x4, R4 ;  /* 0x0000000472047825 */ /* 0x000fe200078e0204 */
[----:B------:R-:W-:Y:S01]  /*2cf0*/  IADD3 R113, PT, PT, R92, 0x1, RZ ;  /* 0x000000015c717810 */ /* 0x000fe20007ffe0ff */
[----:B------:R-:W-:Y:S01]  /*2d00*/  ULEA UR4, UR10, UR4, 0x18 ;  /* 0x000000040a047291 */ /* 0x000fe2000f8ec0ff */
[----:B------:R-:W-:-:S02]  /*2d10*/  LOP3.LUT R7, R7, 0x70, RZ, 0xe2, !PT ;  /* 0x0000007007077812 */ /* 0x000fc400078ee2ff */
[C---:B------:R-:W-:Y:S02]  /*2d20*/  IADD3 R119, PT, PT, R92.reuse, -R3, RZ ;  /* 0x800000035c777210 */ /* 0x040fe40007ffe0ff */
[----:B------:R-:W-:Y:S02]  /*2d30*/  LEA R7, R92, R7, 0x7 ;  /* 0x000000075c077211 */ /* 0x000fe400078e38ff */
[----:B----4-:R-:W-:Y:S02]  /*2d40*/  IADD3 R114, P0, PT, R4, UR12, RZ ;  /* 0x0000000c04727c10 */ /* 0x010fe4000ff1e0ff */
[----:B------:R-:W-:Y:S01]  /*2d50*/  MOV R95, RZ ;  /* 0x000000ff005f7202 */ /* 0x000fe20000000f00 */
[----:B-1----:R-:W-:Y:S01]  /*2d60*/  IMAD R88, R2, UR11, RZ ;  /* 0x0000000b02587c24 */ /* 0x002fe2000f8e02ff */
[----:B-----5:R-:W-:Y:S02]  /*2d70*/  IADD3.X R115, PT, PT, R5, UR13, RZ, P0, !PT ;  /* 0x0000000d05737c10 */ /* 0x020fe400087fe4ff */
[----:B------:R-:W-:-:S02]  /*2d80*/  LOP3.LUT R5, R118, 0x1c, RZ, 0xc0, !PT ;  /* 0x0000001c76057812 */ /* 0x000fc400078ec0ff */
[----:B------:R-:W-:Y:S02]  /*2d90*/  LOP3.LUT R118, R118, 0x7c, RZ, 0xc0, !PT ;  /* 0x0000007c76767812 */ /* 0x000fe400078ec0ff */
[----:B------:R-:W-:Y:S02]  /*2da0*/  LEA R5, R92, R5, 0x5 ;  /* 0x000000055c057211 */ /* 0x000fe400078e28ff */
[----:B------:R-:W-:Y:S02]  /*2db0*/  SHF.R.S32.HI R89, RZ, 0x1f, R88 ;  /* 0x0000001fff597819 */ /* 0x000fe40000011458 */
[----:B------:R-:W-:Y:S02]  /*2dc0*/  IADD3 R2, PT, PT, R5, 0x1, RZ ;  /* 0x0000000105027810 */ /* 0x000fe40007ffe0ff */
[----:B------:R-:W-:-:S07]  /*2dd0*/  IADD3 R116, PT, PT, R7, UR4, RZ ;  /* 0x0000000407747c10 */ /* 0x000fce000fffe0ff */
.L_x_23431:
[----:B------:R-:W2:Y:S04]  /*2de0*/  LDG.E.CONSTANT R5, desc[UR6][R114.64] ;  /* 0x0000000672057981 */ /* 0x000ea8000c1e9900 */
[----:B------:R-:W0:Y:S01]  /*2df0*/  LDS.128 R72, [R116] ;  /* 0x0000000074487984 */ /* 0x000e220000000c00 */
        /* <DEDUP_REMOVED lines=25> */
[----:B------:R-:W-:-:S02]  /*2f90*/  ISETP.NE.AND P1, PT, R119, -0x1, PT ;  /* 0xffffffff7700780c */ /* 0x000fc40003f25270 */
[----:B------:R-:W-:-:S11]  /*2fa0*/  IADD3 R120, PT, PT, R2, -0x1, RZ ;  /* 0xffffffff02787810 */ /* 0x000fd60007ffe0ff */
[-C--:B------:R-:W-:Y:S02]  /*2fb0*/  @!P1 ISETP.GE.AND P2, PT, R2, R117.reuse, PT ;  /* 0x000000750200920c */ /* 0x080fe40003f46270 */
[-C--:B------:R-:W-:Y:S02]  /*2fc0*/  @!P1 ISETP.GE.AND P0, PT, R120, R117.reuse, PT ;  /* 0x000000757800920c */ /* 0x080fe40003f06270 */
[-C--:B------:R-:W-:Y:S02]  /*2fd0*/  @!P1 ISETP.GE.AND P4, PT, R2, R117.reuse, PT ;  /* 0x000000750200920c */ /* 0x080fe40003f86270 */
[----:B------:R-:W-:Y:S02]  /*2fe0*/  @!P1 ISETP.GE.AND P3, PT, R120, R117, PT ;  /* 0x000000757800920c */ /* 0x000fe40003f66270 */
[----:B--2---:R-:W-:Y:S02]  /*2ff0*/  @!P1 FSEL R5, R5, RZ, !P2 ;  /* 0x000000ff05059208 */ /* 0x004fe40005000000 */
[----:B------:R-:W-:-:S03]  /*3000*/  @!P1 FSEL R4, R4, RZ, !P0 ;  /* 0x000000ff04049208 */ /* 0x000fc60004000000 */
[----:B0-----:R-:W-:-:S04]  /*3010*/  FMUL.FTZ R5, R73, R5 ;  /* 0x0000000549057220 */ /* 0x001fc80000410000 */
[----:B------:R-:W-:Y:S01]  /*3020*/  FFMA.FTZ R5, R72, R4, R5 ;  /* 0x0000000448057223 */ /* 0x000fe20000010005 */
[----:B------:R-:W-:-:S04]  /*3030*/  @!P1 IADD3 R4, PT, PT, R2, 0x2, RZ ;  /* 0x0000000202049810 */ /* 0x000fc80007ffe0ff */
[-C--:B------:R-:W-:Y:S02]  /*3040*/  @!P1 ISETP.GE.AND P6, PT, R4, R117.reuse, PT ;  /* 0x000000750400920c */ /* 0x080fe40003fc6270 */
[----:B------:R-:W-:Y:S02]  /*3050*/  @!P1 IADD3 R4, PT, PT, R2, 0x1, RZ ;  /* 0x0000000102049810 */ /* 0x000fe40007ffe0ff */
[----:B---3--:R-:W-:Y:S02]  /*3060*/  @!P1 FSEL R13, R13, RZ, !P4 ;  /* 0x000000ff0d0d9208 */ /* 0x008fe40006000000 */
[CC--:B------:R-:W-:Y:S02]  /*3070*/  @!P1 ISETP.GE.AND P5, PT, R4.reuse, R117.reuse, PT ;  /* 0x000000750400920c */ /* 0x0c0fe40003fa6270 */
[----:B------:R-:W-:Y:S02]  /*3080*/  @!P1 ISETP.GE.AND P4, PT, R4, R117, PT ;  /* 0x000000750400920c */ /* 0x000fe40003f86270 */
[----:B------:R-:W-:-:S02]  /*3090*/  @!P1 IADD3 R4, PT, PT, R2, 0x2, RZ ;  /* 0x0000000202049810 */ /* 0x000fc40007ffe0ff */
[----:B------:R-:W-:Y:S02]  /*30a0*/  @!P1 FSEL R12, R12, RZ, !P3 ;  /* 0x000000ff0c0c9208 */ /* 0x000fe40005800000 */
[-C--:B------:R-:W-:Y:S02]  /*30b0*/  @!P1 ISETP.GE.AND P0, PT, R120, R117.reuse, PT ;  /* 0x000000757800920c */ /* 0x080fe40003f06270 */
[-C--:B------:R-:W-:Y:S02]  /*30c0*/  @!P1 ISETP.GE.AND P3, PT, R4, R117.reuse, PT ;  /* 0x000000750400920c */ /* 0x080fe40003f66270 */
[----:B------:R-:W-:Y:S02]  /*30d0*/  @!P1 IADD3 R4, PT, PT, R2, 0x1, RZ ;  /* 0x0000000102049810 */ /* 0x000fe40007ffe0ff */
[----:B----4-:R-:W-:Y:S02]  /*30e0*/  @!P1 FSEL R8, R8, RZ, !P0 ;  /* 0x000000ff08089208 */ /* 0x010fe40004000000 */
[----:B------:R-:W-:-:S02]  /*30f0*/  @!P1 ISETP.GE.AND P2, PT, R2, R117, PT ;  /* 0x000000750200920c */ /* 0x000fc40003f46270 */
[-C--:B------:R-:W-:Y:S02]  /*3100*/  @!P1 ISETP.GE.AND P0, PT, R4, R117.reuse, PT ;  /* 0x000000750400920c */ /* 0x080fe40003f06270 */
        /* <DEDUP_REMOVED lines=96> */
[----:B------:R-:W-:Y:S02]  /*3710*/  @!P1 ISETP.GE.AND P4, PT, R120, R117, PT ;  /* 0x000000757800920c */ /* 0x000fe40003f86270 */
[----:B------:R-:W-:Y:S02]  /*3720*/  @!P1 IADD3 R4, PT, PT, R2, 0x1, RZ ;  /* 0x0000000102049810 */ /* 0x000fe40007ffe0ff */
[----:B------:R-:W-:Y:S02]  /*3730*/  @!P1 FSEL R47, R47, RZ, !P3 ;  /* 0x000000ff2f2f9208 */ /* 0x000fe40005800000 */
[----:B------:R-:W-:Y:S02]  /*3740*/  @!P1 FSEL R48, R48, RZ, !P4 ;  /* 0x000000ff30309208 */ /* 0x000fe40006000000 */
[----:B------:R-:W-:-:S02]  /*3750*/  @!P1 FSEL R54, R54, RZ, !P5 ;  /* 0x000000ff36369208 */ /* 0x000fc40006800000 */
[-C--:B------:R-:W-:Y:S02]  /*3760*/  @!P1 ISETP.GE.AND P3, PT, R4, R117.reuse, PT ;  /* 0x000000750400920c */ /* 0x080fe40003f66270 */
        /* <DEDUP_REMOVED lines=12> */
[----:B------:R-:W-:Y:S02]  /*3830*/  @!P1 FSEL R62, R62, RZ, !P5 ;  /* 0x000000ff3e3e9208 */ /* 0x000fe40006800000 */
[-C--:B------:R-:W-:Y:S02]  /*3840*/  @!P1 ISETP.GE.AND P6, PT, R120, R117.reuse, PT ;  /* 0x000000757800920c */ /* 0x080fe40003fc6270 */
[----:B------:R-:W-:Y:S02]  /*3850*/  @!P1 ISETP.GE.AND P5, PT, R4, R117, PT ;  /* 0x000000750400920c */ /* 0x000fe40003fa6270 */
[----:B------:R-:W-:Y:S02]  /*3860*/  IADD3 R4, PT, PT, R113, 0x3, RZ ;  /* 0x0000000371047810 */ /* 0x000fe40007ffe0ff */
[----:B------:R-:W-:-:S02]  /*3870*/  @!P1 FSEL R50, R50, RZ, !P2 ;  /* 0x000000ff32329208 */ /* 0x000fc40005000000 */
[----:B------:R-:W-:Y:S02]  /*3880*/  @!P1 FSEL R63, R63, RZ, !P5 ;  /* 0x000000ff3f3f9208 */ /* 0x000fe40006800000 */
[----:B------:R-:W-:Y:S02]  /*3890*/  @!P1 FSEL R64, R64, RZ, !P6 ;  /* 0x000000ff40409208 */ /* 0x000fe40007000000 */
[----:B------:R-:W-:Y:S02]  /*38a0*/  @!P1 ISETP.GE.AND P2, PT, R120, R117, PT ;  /* 0x000000757800920c */ /* 0x000fe40003f46270 */
[----:B------:R-:W-:Y:S02]  /*38b0*/  ISETP.GE.AND P5, PT, R4, R3, PT ;  /* 0x000000030400720c */ /* 0x000fe40003fa6270 */
        /* <DEDUP_REMOVED lines=34> */
[CC--:B------:R-:W-:Y:S02]  /*3ae0*/  @!P1 ISETP.GE.AND P0, PT, R2.reuse, R117.reuse, PT ;  /* 0x000000750200920c */ /* 0x0c0fe40003f06270 */
[----:B------:R-:W-:Y:S02]  /*3af0*/  @!P1 FSEL R59, R59, RZ, !P4 ;  /* 0x000000ff3b3b9208 */ /* 0x000fe40006000000 */
[----:B------:R-:W-:Y:S02]  /*3b00*/  @!P1 IADD3 R4, PT, PT, R2, 0x1, RZ ;  /* 0x0000000102049810 */ /* 0x000fe40007ffe0ff */
[----:B------:R-:W-:-:S02]  /*3b10*/  @!P1 ISETP.GE.AND P4, PT, R120, R117, PT ;  /* 0x000000757800920c */ /* 0x000fc40003f86270 */
        /* <DEDUP_REMOVED lines=54> */
[----:B------:R-:W-:Y:S01]  /*3e80*/  @!P1 FSEL R79, R79, RZ, !P2 ;  /* 0x000000ff4f4f9208 */ /* 0x000fe20005000000 */
[C---:B------:R-:W-:Y:S01]  /*3e90*/  FFMA.FTZ R6, R74.reuse, R6, R5 ;  /* 0x000000064a067223 */ /* 0x040fe20000010005 */
        /* <DEDUP_REMOVED lines=68> */
.L_x_23430:
[----:B--23--:R-:W-:Y:S05]  /*42e0*/  BSYNC.RECONVERGENT B0 ;  /* 0x0000000000007941 */ /* 0x00cfea0003800200 */
.L_x_23429:
[----:B------:R-:W2:Y:S01]  /*42f0*/  SHFL.BFLY PT, R2, R95, 0x4, 0x1f ;  /* 0x0c801f005f027f89 */ /* 0x000ea200000e0000 */
[C---:B------:R-:W-:Y:S01]  /*4300*/  LOP3.LUT R10, R90.reuse, 0x7, RZ, 0xc0, !PT ;  /* 0x000000075a0a7812 */ /* 0x040fe200078ec0ff */
[----:B------:R-:W3:Y:S01]  /*4310*/  S2UR UR5, SR_CgaCtaId ;  /* 0x00000000000579c3 */ /* 0x000ee20000008800 */
[C---:B------:R-:W-:Y:S01]  /*4320*/  LOP3.LUT R14, R90.reuse, 0x3c0, RZ, 0xc0, !PT ;  /* 0x000003c05a0e7812 */ /* 0x040fe200078ec0ff */
[----:B------:R-:W4:Y:S01]  /*4330*/  SHFL.BFLY PT, R4, R93, 0x4, 0x1f ;  /* 0x0c801f005d047f89 */ /* 0x000f2200000e0000 */
[----:B------:R-:W-:Y:S01]  /*4340*/  LOP3.LUT R16, R90, 0x3e0, RZ, 0xc0, !PT ;  /* 0x000003e05a107812 */ /* 0x000fe200078ec0ff */
[----:B------:R-:W-:Y:S01]  /*4350*/  UMOV UR4, 0x400 ;  /* 0x0000040000047882 */ /* 0x000fe20000000000 */
[----:B------:R-:W-:Y:S01]  /*4360*/  ISETP.NE.AND P2, PT, R10, RZ, PT ;  /* 0x000000ff0a00720c */ /* 0x000fe20003f45270 */
[----:B------:R-:W4:Y:S01]  /*4370*/  SHFL.BFLY PT, R3, R94, 0x4, 0x1f ;  /* 0x0c801f005e037f89 */ /* 0x000f2200000e0000 */
[----:B------:R-:W-:Y:S01]  /*4380*/  SHF.R.U32.HI R91, RZ, 0x3, R91 ;  /* 0x00000003ff5b7819 */ /* 0x000fe2000001165b */
[----:B------:R-:W-:Y:S01]  /*4390*/  UIADD3 UR4, UPT, UPT, UR4, 0x160, URZ ;  /* 0x0000016004047890 */ /* 0x000fe2000fffe0ff */
[----:B------:R-:W-:Y:S01]  /*43a0*/  ISETP.NE.OR P5, PT, R14, 0x40, P2 ;  /* 0x000000400e00780c */ /* 0x000fe200017a5670 */
[----:B-1----:R-:W1:Y:S01]  /*43b0*/  SHFL.BFLY PT, R5, R112, 0x4, 0x1f ;  /* 0x0c801f0070057f89 */ /* 0x002e6200000e0000 */
[----:B------:R-:W-:Y:S01]  /*43c0*/  ISETP.NE.OR P4, PT, R16, 0x20, P2 ;  /* 0x000000201000780c */ /* 0x000fe20001785670 */
[----:B------:R-:W-:Y:S01]  /*43d0*/  IMAD R92, R92, 0x50, R91 ;  /* 0x000000505c5c7824 */ /* 0x000fe200078e025b */
[----:B------:R-:W-:Y:S01]  /*43e0*/  BSSY.RECONVERGENT B0, `(.L_x_23432) ;  /* 0x0000090000007945 */ /* 0x000fe20003800200 */
[----:B0-----:R-:W0:Y:S01]  /*43f0*/  SHFL.BFLY PT, R7, R98, 0x4, 0x1f ;  /* 0x0c801f0062077f89 */ /* 0x001e2200000e0000 */
[----:B------:R-:W-:-:S02]  /*4400*/  LOP3.LUT P0, RZ, R90, 0x3c7, RZ, 0xc0, !PT ;  /* 0x000003c75aff7812 */ /* 0x000fc4000780c0ff */
[C---:B------:R-:W-:Y:S01]  /*4410*/  LOP3.LUT P1, RZ, R90.reuse, 0x3e7, RZ, 0xc0, !PT ;  /* 0x000003e75aff7812 */ /* 0x040fe2000782c0ff */
[----:B------:R-:W0:Y:S01]  /*4420*/  SHFL.BFLY PT, R9, R96, 0x4, 0x1f ;  /* 0x0c801f0060097f89 */ /* 0x000e2200000e0000 */
[----:B------:R-:W-:Y:S01]  /*4430*/  ISETP.GT.U32.AND P3, PT, R90, 0x1f, PT ;  /* 0x0000001f5a00780c */ /* 0x000fe20003f64070 */
[----:B--2---:R-:W-:Y:S02]  /*4440*/  FADD.FTZ R2, R2, R95 ;  /* 0x0000005f02027221 */ /* 0x004fe40000010000 */
[----:B------:R-:W2:Y:S01]  /*4450*/  SHFL.BFLY PT, R6, R97, 0x4, 0x1f ;  /* 0x0c801f0061067f89 */ /* 0x000ea200000e0000 */
[----:B---3--:R-:W-:Y:S01]  /*4460*/  ULEA UR4, UR5, UR4, 0x18 ;  /* 0x0000000405047291 */ /* 0x008fe2000f8ec0ff */
[----:B----4-:R-:W-:Y:S02]  /*4470*/  FADD.FTZ R4, R4, R93 ;  /* 0x0000005d04047221 */ /* 0x010fe40000010000 */
[----:B------:R-:W3:Y:S01]  /*4480*/  SHFL.BFLY PT, R8, R111, 0x4, 0x1f ;  /* 0x0c801f006f087f89 */ /* 0x000ee200000e0000 */
[----:B------:R-:W-:-:S03]  /*4490*/  FADD.FTZ R94, R3, R94 ;  /* 0x0000005e035e7221 */ /* 0x000fc60000010000 */
[----:B------:R-:W4:Y:S01]  /*44a0*/  SHFL.BFLY PT, R10, R101, 0x4, 0x1f ;  /* 0x0c801f00650a7f89 */ /* 0x000f2200000e0000 */
[----:B------:R-:W-:Y:S01]  /*44b0*/  LEA R92, R92, UR4, 0x2 ;  /* 0x000000045c5c7c11 */ /* 0x000fe2000f8e10ff */
[----:B-1----:R-:W-:Y:S02]  /*44c0*/  FADD.FTZ R112, R5, R112 ;  /* 0x0000007005707221 */ /* 0x002fe40000010000 */
[----:B------:R-:W1:Y:S01]  /*44d0*/  SHFL.BFLY PT, R12, R99, 0x4, 0x1f ;  /* 0x0c801f00630c7f89 */ /* 0x000e6200000e0000 */
[----:B0-----:R-:W-:-:S03]  /*44e0*/  FADD.FTZ R98, R7, R98 ;  /* 0x0000006207627221 */ /* 0x001fc60000010000 */
[----:B------:R-:W0:Y:S01]  /*44f0*/  SHFL.BFLY PT, R11, R100, 0x4, 0x1f ;  /* 0x0c801f00640b7f89 */ /* 0x000e2200000e0000 */
[----:B------:R-:W-:-:S03]  /*4500*/  FADD.FTZ R96, R9, R96 ;  /* 0x0000006009607221 */ /* 0x000fc60000010000 */
        /* <DEDUP_REMOVED lines=10> */
[----:B0-----:R-:W-:-:S03]  /*45b0*/  FADD.FTZ R100, R11, R100 ;  /* 0x000000640b647221 */ /* 0x001fc60000010000 */
[----:B------:R-:W0:Y:S01]  /*45c0*/  SHFL.BFLY PT, R18, R107, 0x4, 0x1f ;  /* 0x0c801f006b127f89 */ /* 0x000e2200000e0000 */
[----:B------:R-:W-:-:S03]  /*45d0*/  FADD.FTZ R110, R13, R110 ;  /* 0x0000006e0d6e7221 */ /* 0x000fc60000010000 */
        /* <DEDUP_REMOVED lines=10> */
[----:B0-----:R-:W-:-:S03]  /*4680*/  FADD.FTZ R18, R18, R107 ;  /* 0x0000006b12127221 */ /* 0x001fc60000010000 */
[----:B------:R-:W0:Y:S01]  /*4690*/  SHFL.BFLY PT, R9, R112, 0x2, 0x1f ;  /* 0x0c401f0070097f89 */ /* 0x000e2200000e0000 */
        /* <DEDUP_REMOVED lines=9> */
[----:B-1----:R-:W-:-:S03]  /*4730*/  FADD.FTZ R94, R94, R7 ;  /* 0x000000075e5e7221 */ /* 0x002fc60000010000 */
[----:B------:R-:W1:Y:S01]  /*4740*/  SHFL.BFLY PT, R21, R12, 0x2, 0x1f ;  /* 0x0c401f000c157f89 */ /* 0x000e6200000e0000 */
[----:B0-----:R-:W-:-:S03]  /*4750*/  FADD.FTZ R112, R112, R9 ;  /* 0x0000000970707221 */ /* 0x001fc60000010000 */
[----:B------:R-:W0:Y:S01]  /*4760*/  SHFL.BFLY PT, R23, R100, 0x2, 0x1f ;  /* 0x0c401f0064177f89 */ /* 0x000e2200000e0000 */
        /* <DEDUP_REMOVED lines=20> */
[----:B---3--:R-:W-:Y:S01]  /*48b0*/  FADD.FTZ R14, R14, R31 ;  /* 0x0000001f0e0e7221 */ /* 0x008fe20000010000 */
[----:B------:R-:W-:Y:S02]  /*48c0*/  FADD.FTZ R16, R16, R33 ;  /* 0x0000002110107221 */ /* 0x000fe40000010000 */
        /* <DEDUP_REMOVED lines=10> */
[----:B------:R-:W2:Y:S04]  /*4970*/  SHFL.BFLY PT, R17, R6, 0x1, 0x1f ;  /* 0x0c201f0006117f89 */ /* 0x000ea800000e0000 */
[----:B------:R-:W2:Y:S01]  /*4980*/  SHFL.BFLY PT, R19, R8, 0x1, 0x1f ;  /* 0x0c201f0008137f89 */ /* 0x000ea200000e0000 */
[----:B---3--:R-:W-:-:S03]  /*4990*/  FADD.FTZ R7, R4, R7 ;  /* 0x0000000704077221 */ /* 0x008fc60000010000 */
        /* <DEDUP_REMOVED lines=11> */
[----:B------:R-:W-:-:S03]  /*4a50*/  FADD.FTZ R19, R8, R19 ;  /* 0x0000001308137221 */ /* 0x000fc60000010000 */
        /* <DEDUP_REMOVED lines=13> */
[----:B------:R-:W-:Y:S01]  /*4b30*/  FADD.FTZ R33, R14, R33 ;  /* 0x000000210e217221 */ /* 0x000fe20000010000 */
[----:B---3--:R-:W-:Y:S01]  /*4b40*/  FADD.FTZ R35, R16, R35 ;  /* 0x0000002310237221 */ /* 0x008fe20000010000 */
[----:B-1----:R-:W-:Y:S01]  /*4b50*/  FADD.FTZ R37, R108, R3 ;  /* 0x000000036c257221 */ /* 0x002fe20000010000 */
        /* <DEDUP_REMOVED lines=24> */
.L_x_23433:
[----:B------:R-:W-:Y:S05]  /*4ce0*/  BSYNC.RECONVERGENT B0 ;  /* 0x0000000000007941 */ /* 0x000fea0003800200 */
.L_x_23432:
        /* <DEDUP_REMOVED lines=33> */
[----:B------:R-:W-:Y:S01]  /*4f00*/  FADD.FTZ R25, R25, R22 ;  /* 0x0000001619197221 */ /* 0x000fe20000010000 */
        /* <DEDUP_REMOVED lines=8> */
[----:B------:R-:W-:-:S07]  /*4f90*/  FADD.FTZ R43, R43, R40 ;  /* 0x000000282b2b7221 */ /* 0x000fce0000010000 */
.L_x_23435:
[----:B------:R-:W-:Y:S05]  /*4fa0*/  BSYNC.RECONVERGENT B0 ;  /* 0x0000000000007941 */ /* 0x000fea0003800200 */
.L_x_23434:
        /* <DEDUP_REMOVED lines=23> */
.L_x_23437:
[----:B------:R-:W-:Y:S05]  /*5120*/  BSYNC.RECONVERGENT B0 ;  /* 0x0000000000007941 */ /* 0x000fea0003800200 */
.L_x_23436:
        /* <DEDUP_REMOVED lines=43> */
.L_x_23439:
[----:B------:R-:W-:Y:S05]  /*53e0*/  BSYNC.RECONVERGENT B0 ;  /* 0x0000000000007941 */ /* 0x000fea0003800200 */
.L_x_23438:
        /* <DEDUP_REMOVED lines=38> */
.L_x_23440:
        /* <DEDUP_REMOVED lines=11> */
.L_x_26010:


//--------------------- .text._ZN4vllm25paged_attention_v1_kernelIffLi64ELi32ELi128ELNS_18Fp8KVCacheDataTypeE0ELb0EEEvPT_PKS2_PKT0_S8_ifPKiSA_iPKfiiiSC_SC_iiiii --------------------------
	.section	.text._ZN4vllm25paged_attention_v1_kernelIffLi64ELi32ELi128ELNS_18Fp8KVCacheDataTypeE0ELb0EEEvPT_PKS2_PKT0_S8_ifPKiSA_iPKfiiiSC_SC_iiiii,"ax",@progbits
	.align	128
        .global         _ZN4vllm25paged_attention_v1_kernelIffLi64ELi32ELi128ELNS_18Fp8KVCacheDataTypeE0ELb0EEEvPT_PKS2_PKT0_S8_ifPKiSA_iPKfiiiSC_SC_iiiii
        .type           _ZN4vllm25paged_attention_v1_kernelIffLi64ELi32ELi128ELNS_18Fp8KVCacheDataTypeE0ELb0EEEvPT_PKS2_PKT0_S8_ifPKiSA_iPKfiiiSC_SC_iiiii,@function
        .size           _ZN4vllm25paged_attention_v1_kernelIffLi64ELi32ELi128ELNS_18Fp8KVCacheDataTypeE0ELb0EEEvPT_PKS2_PKT0_S8_ifPKiSA_iPKfiiiSC_SC_iiiii,(.L_x_26011 - _ZN4vllm25paged_attention_v1_kernelIffLi64ELi32ELi128ELNS_18Fp8KVCacheDataTypeE0ELb0EEEvPT_PKS2_PKT0_S8_ifPKiSA_iPKfiiiSC_SC_iiiii)
        .other          _ZN4vllm25paged_attention_v1_kernelIffLi64ELi32ELi128ELNS_18Fp8KVCacheDataTypeE0ELb0EEEvPT_PKS2_PKT0_S8_ifPKiSA_iPKfiiiSC_SC_iiiii,@"STO_CUDA_ENTRY STV_DEFAULT"
_ZN4vllm25paged_attention_v1_kernelIffLi64ELi32ELi128ELNS_18Fp8KVCacheDataTypeE0ELb0EEEvPT_PKS2_PKT0_S8_ifPKiSA_iPKfiiiSC_SC_iiiii:
.text._ZN4vllm25paged_attention_v1_kernelIffLi64ELi32ELi128ELNS_18Fp8KVCacheDataTypeE0ELb0EEEvPT_PKS2_PKT0_S8_ifPKiSA_iPKfiiiSC_SC_iiiii:
        /* <DEDUP_REMOVED lines=8> */
[----:B------:R-:W-:Y:S01]  /*0080*/  HFMA2 R87, -RZ, RZ, 0, 0 ;  /* 0x00000000ff577431 */ /* 0x000fe200000001ff */
[----:B------:R-:W1:Y:S01]  /*0090*/  LDCU UR11, c[0x0][0x3cc] ;  /* 0x00007980ff0b77ac */ /* 0x000e620008000800 */
[----:B------:R-:W-:Y:S01]  /*00a0*/  MOV R85, 0xff7fffff ;  /* 0xff7fffff00557802 */ /* 0x000fe20000000f00 */
[----:B------:R-:W1:Y:S01]  /*00b0*/  LDCU UR14, c[0x0][0x3a4] ;  /* 0x00007480ff0e77ac */ /* 0x000e620008000800 */
[----:B------:R-:W1:Y:S01]  /*00c0*/  LDCU.64 UR12, c[0x0][0x390] ;  /* 0x00007200ff0c77ac */ /* 0x000e620008000a00 */
[----:B0-----:R-:W-:Y:S01]  /*00d0*/  ISETP.GT.U32.AND P1, PT, R2, 0xf, PT ;  /* 0x0000000f0200780c */ /* 0x001fe20003f24070 */
[----:B-1----:R-:W-:-:S06]  /*00e0*/  IMAD.WIDE.U32 R88, R81, 0x4, R88 ;  /* 0x0000000451587825 */ /* 0x002fcc00078e0058 */
[----:B--2---:R0:W2:Y:S06]  /*00f0*/  LDG.E.CONSTANT R88, desc[UR6][R88.64] ;  /* 0x0000000658587981 */ /* 0x0040ac000c1e9900 */
        /* <DEDUP_REMOVED lines=13> */
[----:B-1----:R-:W1:Y:S01]  /*01d0*/  MUFU.RCP R0, R0 ;  /* 0x0000000000007308 */ /* 0x002e620000001000 */
[----:B------:R-:W0:Y:S01]  /*01e0*/  LDC R3, c[0x0][0x370] ;  /* 0x0000dc00ff037b82 */ /* 0x000e220000000800 */
[----:B-1----:R-:W-:-:S06]  /*01f0*/  IADD3 R8, PT, PT, R0, 0xffffffe, RZ ;  /* 0x0ffffffe00087810 */ /* 0x002fcc0007ffe0ff */
[----:B------:R1:W3:Y:S02]  /*0200*/  F2I.FTZ.U32.TRUNC.NTZ R9, R8 ;  /* 0x0000000800097305 */ /* 0x0002e4000021f000 */
[----:B-1----:R-:W-:Y:S01]  /*0210*/  HFMA2 R8, -RZ, RZ, 0, 0 ;  /* 0x00000000ff087431 */ /* 0x002fe200000001ff */
[----:B---3--:R-:W-:-:S05]  /*0220*/  IADD3 R12, PT, PT, RZ, -R9, RZ ;  /* 0x80000009ff0c7210 */ /* 0x008fca0007ffe0ff */
[----:B------:R-:W-:Y:S01]  /*0230*/  IMAD R15, R12, R13, RZ ;  /* 0x0000000d0c0f7224 */ /* 0x000fe200078e02ff */
[----:B0-----:R-:W-:-:S03]  /*0240*/  IABS R12, R3 ;  /* 0x00000003000c7213 */ /* 0x001fc60000000000 */
[----:B------:R-:W-:Y:S02]  /*0250*/  IMAD.HI.U32 R9, R9, R15, R8 ;  /* 0x0000000f09097227 */ /* 0x000fe400078e0008 */
[----:B------:R-:W0:Y:S04]  /*0260*/  LDC.64 R14, c[0x0][0x3c0] ;  /* 0x0000f000ff0e7b82 */ /* 0x000e280000000a00 */
        /* <DEDUP_REMOVED lines=21> */
[----:B---3--:R-:W-:Y:S02]  /*03c0*/  IADD3 R3, PT, PT, RZ, -R9, RZ ;  /* 0x80000009ff037210 */ /* 0x008fe40007ffe0ff */
[----:B------:R-:W-:-:S03]  /*03d0*/  IABS R10, R11 ;  /* 0x0000000b000a7213 */ /* 0x000fc60000000000 */
[----:B------:R-:W-:Y:S01]  /*03e0*/  IMAD R3, R3, R12, RZ ;  /* 0x0000000c03037224 */ /* 0x000fe200078e02ff */
[----:B------:R-:W-:Y:S02]  /*03f0*/  ISETP.NE.AND.EX P0, PT, R15, RZ, PT, P0 ;  /* 0x000000ff0f00720c */ /* 0x000fe40003f05300 */
[----:B------:R-:W-:Y:S01]  /*0400*/  IABS R13, R16 ;  /* 0x00000010000d7213 */ /* 0x000fe20000000000 */
[----:B------:R-:W-:Y:S01]  /*0410*/  IMAD.HI.U32 R9, R9, R3, R8 ;  /* 0x0000000309097227 */ /* 0x000fe200078e0008 */
[----:B------:R-:W-:-:S03]  /*0420*/  MOV R3, R10 ;  /* 0x0000000a00037202 */ /* 0x000fc60000000f00 */
[----:B------:R-:W-:Y:S02]  /*0430*/  IMAD.MOV R8, RZ, RZ, -R13 ;  /* 0x000000ffff087224 */ /* 0x000fe400078e0a0d */
[----:B------:R-:W-:-:S04]  /*0440*/  IMAD.HI.U32 R0, R9, R3, RZ ;  /* 0x0000000309007227 */ /* 0x000fc800078e00ff */
[----:B------:R-:W-:Y:S02]  /*0450*/  IMAD R3, R0, R8, R3 ;  /* 0x0000000800037224 */ /* 0x000fe400078e0203 */
[----:B------:R-:W0:Y:S03]  /*0460*/  @P0 LDC.64 R8, c[0x0][0x3c0] ;  /* 0x0000f000ff080b82 */ /* 0x000e260000000a00 */
[----:B------:R-:W-:Y:S01]  /*0470*/  ISETP.GT.U32.AND P3, PT, R12, R3, PT ;  /* 0x000000030c00720c */ /* 0x000fe20003f64070 */
[----:B------:R-:W1:-:S12]  /*0480*/  @!P1 S2R R10, SR_CgaCtaId ;  /* 0x00000000000a9919 */ /* 0x000e580000008800 */
[----:B------:R-:W-:-:S04]  /*0490*/  @!P3 IADD3 R3, PT, PT, R3, -R12, RZ ;  /* 0x8000000c0303b210 */ /* 0x000fc80007ffe0ff */
[----:B------:R-:W-:Y:S02]  /*04a0*/  ISETP.GE.U32.AND P2, PT, R3, R12, PT ;  /* 0x0000000c0300720c */ /* 0x000fe40003f46070 */
[C---:B------:R-:W-:Y:S01]  /*04b0*/  LOP3.LUT R3, R11.reuse, R16, RZ, 0x3c, !PT ;  /* 0x000000100b037212 */ /* 0x040fe200078e3cff */
[----:B0-----:R-:W-:Y:S01]  /*04c0*/  @P0 IMAD.WIDE.U32 R8, R11, 0x4, R8 ;  /* 0x000000040b080825 */ /* 0x001fe200078e0008 */
[----:B------:R-:W-:Y:S02]  /*04d0*/  @!P3 IADD3 R0, PT, PT, R0, 0x1, RZ ;  /* 0x000000010000b810 */ /* 0x000fe40007ffe0ff */
[----:B------:R-:W-:Y:S02]  /*04e0*/  SHF.R.U32.HI R89, RZ, 0x5, R2 ;  /* 0x00000005ff597819 */ /* 0x000fe40000011602 */
[----:B------:R-:W-:Y:S01]  /*04f0*/  ISETP.GE.AND P4, PT, R3, RZ, PT ;  /* 0x000000ff0300720c */ /* 0x000fe20003f86270 */
[----:B------:R0:W5:Y:S01]  /*0500*/  @P0 LDG.E.CONSTANT R87, desc[UR6][R8.64] ;  /* 0x0000000608570981 */ /* 0x000162000c1e9900 */
        /* <DEDUP_REMOVED lines=32> */
[----:B------:R-:W-:Y:S01]  /*0710*/  VIADD R82, R83, 0x1 ;  /* 0x0000000153527836 */ /* 0x000fe20000000000 */
[----:B-1----:R-:W-:Y:S02]  /*0720*/  ULEA UR8, UR5, UR4, 0x18 ;  /* 0x0000000405087291 */ /* 0x002fe4000f8ec0ff */
[----:B------:R-:W-:Y:S01]  /*0730*/  IADD3 R90, P1, PT, R7, R90, RZ ;  /* 0x0000005a075a7210 */ /* 0x000fe20007f3e0ff */
[----:B------:R-:W-:-:S03]  /*0740*/  UIADD3 UR4, UPT, UPT, UR4, 0x120, URZ ;  /* 0x0000012004047890 */ /* 0x000fc6000fffe0ff */
[----:B------:R-:W-:Y:S01]  /*0750*/  LEA.HI.X.SX32 R91, R7, RZ, 0x1, P1 ;  /* 0x000000ff075b7211 */ /* 0x000fe200008f0eff */
[----:B------:R-:W-:Y:S02]  /*0760*/  ULEA UR4, UR5, UR4, 0x18 ;  /* 0x0000000405047291 */ /* 0x000fe4000f8ec0ff */
[----:B------:R-:W0:Y:S04]  /*0770*/  LDS.128 R8, [UR8] ;  /* 0x00000008ff087984 */ /* 0x000e280008000c00 */
[----:B------:R-:W-:Y:S01]  /*0780*/  LEA R83, R83, UR4, 0x2 ;  /* 0x0000000453537c11 */ /* 0x000fe2000f8e10ff */
        /* <DEDUP_REMOVED lines=17> */
[----:B--234-:R-:W-:-:S09]  /*08a0*/  IADD3.X R3, PT, PT, R5, UR9, RZ, P0, !PT ;  /* 0x0000000905037c10 */ /* 0x01cfd200087fe4ff */
.L_x_23443:
[----:B------:R-:W2:Y:S02]  /*08b0*/  LDG.E.CONSTANT R5, desc[UR6][R2.64] ;  /* 0x0000000602057981 */ /* 0x000ea4000c1e9900 */
[----:B--2---:R-:W-:-:S03]  /*08c0*/  IMAD.WIDE R4, R5, UR11, R90 ;  /* 0x0000000b05047c25 */ /* 0x004fc6000f8e025a */
[----:B------:R-:W-:-:S04]  /*08d0*/  LEA R94, P0, R4, UR12, 0x2 ;  /* 0x0000000c045e7c11 */ /* 0x000fc8000f8010ff */
[----:B------:R-:W-:-:S05]  /*08e0*/  LEA.HI.X R95, R4, UR13, R5, 0x2, P0 ;  /* 0x0000000d045f7c11 */ /* 0x000fca00080f1405 */
[----:B------:R-:W2:Y:S04]  /*08f0*/  LDG.E.128.CONSTANT R72, desc[UR6][R94.64+0x200] ;  /* 0x000200065e487981 */ /* 0x000ea8000c1e9d00 */
[----:B------:R-:W0:Y:S04]  /*0900*/  LDG.E.128.CONSTANT R76, desc[UR6][R94.64] ;  /* 0x000000065e4c7981 */ /* 0x000e28000c1e9d00 */
[----:B------:R-:W3:Y:S01]  /*0910*/  LDG.E.128.CONSTANT R4, desc[UR6][R94.64+0x400] ;  /* 0x000400065e047981 */ /* 0x000ee2000c1e9d00 */
[----:B--2---:R-:W-:-:S04]  /*0920*/  FMUL.FTZ R93, R12, R72 ;  /* 0x000000480c5d7220 */ /* 0x004fc80000410000 */
[----:B0-----:R-:W-:Y:S01]  /*0930*/  FFMA.FTZ R93, R8, R76, R93 ;  /* 0x0000004c085d7223 */ /* 0x001fe2000001005d */
[----:B------:R-:W-:-:S04]  /*0940*/  FMUL.FTZ R76, R13, R73 ;  /* 0x000000490d4c7220 */ /* 0x000fc80000410000 */
[----:B------:R-:W-:Y:S01]  /*0950*/  FFMA.FTZ R76, R9, R77, R76 ;  /* 0x0000004d094c7223 */ /* 0x000fe2000001004c */
[----:B------:R-:W-:-:S04]  /*0960*/  FMUL.FTZ R77, R14, R74 ;  /* 0x0000004a0e4d7220 */ /* 0x000fc80000410000 */
[----:B------:R-:W-:Y:S01]  /*0970*/  FFMA.FTZ R77, R10, R78, R77 ;  /* 0x0000004e0a4d7223 */ /* 0x000fe2000001004d */
[----:B------:R-:W-:Y:S02]  /*0980*/  FMUL.FTZ R78, R15, R75 ;  /* 0x0000004b0f4e7220 */ /* 0x000fe40000410000 */
[----:B------:R-:W2:Y:S02]  /*0990*/  LDG.E.128.CONSTANT R72, desc[UR6][R94.64+0x600] ;  /* 0x000600065e487981 */ /* 0x000ea4000c1e9d00 */
[----:B------:R-:W-:Y:S01]  /*09a0*/  FFMA.FTZ R78, R11, R79, R78 ;  /* 0x0000004f0b4e7223 */ /* 0x000fe2000001004e */
[----:B---3--:R-:W-:Y:S01]  /*09b0*/  FFMA.FTZ R93, R16, R4, R93 ;  /* 0x00000004105d7223 */ /* 0x008fe2000001005d */
[----:B------:R-:W-:Y:S01]  /*09c0*/  FFMA.FTZ R76, R17, R5, R76 ;  /* 0x00000005114c7223 */ /* 0x000fe2000001004c */
[----:B------:R-:W-:Y:S01]  /*09d0*/  FFMA.FTZ R77, R18, R6, R77 ;  /* 0x00000006124d7223 */ /* 0x000fe2000001004d */
[----:B------:R-:W-:Y:S02]  /*09e0*/  FFMA.FTZ R78, R19, R7, R78 ;  /* 0x00000007134e7223 */ /* 0x000fe4000001004e */
[----:B------:R-:W3:Y:S01]  /*09f0*/  LDG.E.128.CONSTANT R4, desc[UR6][R94.64+0x800] ;  /* 0x000800065e047981 */ /* 0x000ee2000c1e9d00 */
        /* <DEDUP_REMOVED lines=52> */
[----:B------:R-:W-:Y:S02]  /*0d40*/  FFMA.FTZ R73, R62, R74, R77 ;  /* 0x0000004a3e497223 */ /* 0x000fe4000001004d */
[----:B------:R-:W2:Y:S01]  /*0d50*/  LDG.E.128.CONSTANT R76, desc[UR6][R94.64+0x1e00] ;  /* 0x001e00065e4c7981 */ /* 0x000ea2000c1e9d00 */
[----:B---3--:R-:W-:Y:S01]  /*0d60*/  FFMA.FTZ R93, R64, R4, R93 ;  /* 0x00000004405d7223 */ /* 0x008fe2000001005d */
[----:B------:R-:W-:Y:S01]  /*0d70*/  FFMA.FTZ R72, R65, R5, R72 ;  /* 0x0000000541487223 */ /* 0x000fe20000010048 */
[----:B------:R-:W-:Y:S01]  /*0d80*/  IADD3 R4, PT, PT, R84, 0x1, RZ ;  /* 0x0000000154047810 */ /* 0x000fe20007ffe0ff */
[----:B------:R-:W-:Y:S01]  /*0d90*/  FFMA.FTZ R92, R63, R75, R92 ;  /* 0x0000004b3f5c7223 */ /* 0x000fe2000001005c */
[----:B------:R-:W-:-:S02]  /*0da0*/  FFMA.FTZ R73, R66, R6, R73 ;  /* 0x0000000642497223 */ /* 0x000fc40000010049 */
[----:B------:R-:W-:Y:S01]  /*0db0*/  I2FP.F32.S32 R4, R4 ;  /* 0x0000000400047245 */ /* 0x000fe20000201400 */
[----:B------:R-:W-:Y:S01]  /*0dc0*/  FFMA.FTZ R92, R67, R7, R92 ;  /* 0x00000007435c7223 */ /* 0x000fe2000001005c */
[----:B------:R-:W-:-:S03]  /*0dd0*/  IADD3 R5, PT, PT, R82, -0x1, RZ ;  /* 0xffffffff52057810 */ /* 0x000fc60007ffe0ff */
[----:B------:R-:W-:Y:S01]  /*0de0*/  FMUL.FTZ R4, R4, R87 ;  /* 0x0000005704047220 */ /* 0x000fe20000410000 */
[----:B------:R-:W-:-:S04]  /*0df0*/  ISETP.GE.AND P0, PT, R5, R88, PT ;  /* 0x000000580500720c */ /* 0x000fc80003f06270 */
[----:B------:R-:W-:Y:S02]  /*0e00*/  FSEL R7, R4, RZ, P2 ;  /* 0x000000ff04077208 */ /* 0x000fe40001000000 */
[----:B------:R-:W-:Y:S02]  /*0e10*/  IADD3 R89, PT, PT, R89, 0x4, RZ ;  /* 0x0000000459597810 */ /* 0x000fe40007ffe0ff */
[----:B------:R-:W-:Y:S02]  /*0e20*/  IADD3 R2, P1, PT, R2, 0x10, RZ ;  /* 0x0000001002027810 */ /* 0x000fe40007f3e0ff */
[----:B------:R-:W-:Y:S02]  /*0e30*/  IADD3 R84, PT, PT, R84, 0x80, RZ ;  /* 0x0000008054547810 */ /* 0x000fe40007ffe0ff */
[----:B------:R-:W-:Y:S02]  /*0e40*/  IADD3 R82, PT, PT, R82, 0x80, RZ ;  /* 0x0000008052527810 */ /* 0x000fe40007ffe0ff */
[----:B------:R-:W-:Y:S01]  /*0e50*/  IADD3.X R3, PT, PT, RZ, R3, RZ, P1, !PT ;  /* 0x00000003ff037210 */ /* 0x000fe20000ffe4ff */
[----:B--2---:R-:W-:Y:S01]  /*0e60*/  FFMA.FTZ R76, R68, R76, R93 ;  /* 0x0000004c444c7223 */ /* 0x004fe2000001005d */
[----:B------:R-:W-:Y:S01]  /*0e70*/  FFMA.FTZ R77, R69, R77, R72 ;  /* 0x0000004d454d7223 */ /* 0x000fe20000010048 */
[----:B------:R-:W-:-:S03]  /*0e80*/  FFMA.FTZ R73, R70, R78, R73 ;  /* 0x0000004e46497223 */ /* 0x000fc60000010049 */
[----:B------:R-:W-:Y:S01]  /*0e90*/  FADD.FTZ R76, R76, R77 ;  /* 0x0000004d4c4c7221 */ /* 0x000fe20000010000 */
[----:B------:R-:W-:-:S03]  /*0ea0*/  FFMA.FTZ R79, R71, R79, R92 ;  /* 0x0000004f474f7223 */ /* 0x000fc6000001005c */
        /* <DEDUP_REMOVED lines=9> */
.L_x_23442:
[----:B------:R-:W-:Y:S05]  /*0f40*/  BSYNC.RECONVERGENT B0 ;  /* 0x0000000000007941 */ /* 0x000fea0003800200 */
.L_x_23441:
[----:B------:R-:W1:Y:S01]  /*0f50*/  SHFL.BFLY PT, R2, R85, 0x10, 0x1f ;  /* 0x0e001f0055027f89 */ /* 0x000e6200000e0000 */
[----:B------:R-:W2:Y:S01]  /*0f60*/  S2UR UR10, SR_CgaCtaId ;  /* 0x00000000000a79c3 */ /* 0x000ea20000008800 */
[----:B------:R-:W-:Y:S01]  /*0f70*/  UMOV UR5, 0x400 ;  /* 0x0000040000057882 */ /* 0x000fe20000000000 */
[----:B0-----:R-:W-:Y:S01]  /*0f80*/  IADD3 R9, PT, PT, R88, 0x1f, RZ ;  /* 0x0000001f58097810 */ /* 0x001fe20007ffe0ff */
[----:B------:R-:W0:Y:S01]  /*0f90*/  S2R R76, SR_TID.X ;  /* 0x00000000004c7919 */ /* 0x000e220000002100 */
[----:B------:R-:W-:Y:S01]  /*0fa0*/  UIADD3 UR4, UPT, UPT, UR5, 0x100, URZ ;  /* 0x0000010005047890 */ /* 0x000fe2000fffe0ff */
[----:B------:R-:W-:Y:S01]  /*0fb0*/  BSSY.RECONVERGENT B0, `(.L_x_23444) ;  /* 0x0000100000007945 */ /* 0x000fe20003800200 */
[----:B------:R-:W-:Y:S02]  /*0fc0*/  SHF.R.S32.HI R10, RZ, 0x1f, R9 ;  /* 0x0000001fff0a7819 */ /* 0x000fe40000011409 */
        /* <DEDUP_REMOVED lines=41> */
[----:B------:R-:W-:Y:S01]  /*1260*/  IMAD.MOV.U32 R7, RZ, RZ, RZ ;  /* 0x000000ffff077224 */ /* 0x000fe200078e00ff */
[----:B------:R-:W-:Y:S01]  /*1270*/  MOV R8, R76 ;  /* 0x0000004c00087202 */ /* 0x000fe20000000f00 */
[----:B------:R-:W-:Y:S01]  /*1280*/  ULEA UR4, UR10, UR4, 0x18 ;  /* 0x000000040a047291 */ /* 0x000fe2000f8ec0ff */
[----:B------:R-:W-:-:S04]  /*1290*/  LOP3.LUT R6, R6, 0x3, RZ, 0xc0, !PT ;  /* 0x0000000306067812 */ /* 0x000fc800078ec0ff */
[----:B------:R-:W-:Y:S02]  /*12a0*/  IADD3 R9, PT, PT, -R6, RZ, RZ ;  /* 0x000000ff06097210 */ /* 0x000fe40007ffe1ff */
[----:B------:R-:W-:-:S07]  /*12b0*/  LEA R6, R76, UR4, 0x2 ;  /* 0x000000044c067c11 */ /* 0x000fce000f8e10ff */
.L_x_23448:
        /* <DEDUP_REMOVED lines=11> */
.L_x_23447:
[----:B------:R-:W-:Y:S05]  /*1370*/  BSYNC.RECONVERGENT B1 ;  /* 0x0000000000017941 */ /* 0x000fea0003800200 */
.L_x_23446:
        /* <DEDUP_REMOVED lines=12> */
.L_x_23451:
        /* <DEDUP_REMOVED lines=100> */
.L_x_23450:
[----:B------:R-:W-:Y:S05]  /*1a80*/  BSYNC.RECONVERGENT B1 ;  /* 0x0000000000017941 */ /* 0x000fea0003800200 */
.L_x_23449:
        /* <DEDUP_REMOVED lines=55> */
.L_x_23453:
[----:B------:R-:W-:Y:S05]  /*1e00*/  BSYNC.RECONVERGENT B1 ;  /* 0x0000000000017941 */ /* 0x000fea0003800200 */
.L_x_23452:
        /* <DEDUP_REMOVED lines=26> */
.L_x_23445:
[----:B------:R-:W-:Y:S05]  /*1fb0*/  BSYNC.RECONVERGENT B0 ;  /* 0x0000000000007941 */ /* 0x000fea0003800200 */
.L_x_23444:
        /* <DEDUP_REMOVED lines=40> */
.L_x_23458:
[----:B------:R-:W0:Y:S01]  /*2240*/  LDS R5, [R4] ;  /* 0x0000000004057984 */ /* 0x000e220000000800 */
[----:B------:R-:W-:-:S04]  /*2250*/  IADD3 R6, PT, PT, R6, 0x1, RZ ;  /* 0x0000000106067810 */ /* 0x000fc80007ffe0ff */
[----:B------:R-:W-:Y:S01]  /*2260*/  ISETP.NE.AND P0, PT, R6, RZ, PT ;  /* 0x000000ff0600720c */ /* 0x000fe20003f05270 */
[----:B0-----:R-:W-:-:S05]  /*2270*/  FMUL.FTZ R5, R5, R29 ;  /* 0x0000001d05057220 */ /* 0x001fca0000410000 */
[----:B------:R0:W-:Y:S02]  /*2280*/  STS [R4], R5 ;  /* 0x0000000504007388 */ /* 0x0001e40000000800 */
[----:B0-----:R-:W-:-:S05]  /*2290*/  IADD3 R4, PT, PT, R4, 0x200, RZ ;  /* 0x0000020004047810 */ /* 0x001fca0007ffe0ff */
[----:B------:R-:W-:Y:S05]  /*22a0*/  @P0 BRA `(.L_x_23458) ;  /* 0xfffffffc00e40947 */ /* 0x000fea000383ffff */
.L_x_23457:
[----:B------:R-:W-:Y:S05]  /*22b0*/  BSYNC.RECONVERGENT B1 ;  /* 0x0000000000017941 */ /* 0x000fea0003800200 */
.L_x_23456:
        /* <DEDUP_REMOVED lines=12> */
.L_x_23461:
        /* <DEDUP_REMOVED lines=52> */
.L_x_23460:
[----:B------:R-:W-:Y:S05]  /*26c0*/  BSYNC.RECONVERGENT B1 ;  /* 0x0000000000017941 */ /* 0x000fea0003800200 */
.L_x_23459:
        /* <DEDUP_REMOVED lines=31> */
.L_x_23463:
[----:B------:R-:W-:Y:S05]  /*28c0*/  BSYNC.RECONVERGENT B1 ;  /* 0x0000000000017941 */ /* 0x000fea0003800200 */
.L_x_23462:
        /* <DEDUP_REMOVED lines=14> */
.L_x_23455:
[----:B------:R-:W-:Y:S05]  /*29b0*/  BSYNC.RECONVERGENT B0 ;  /* 0x0000000000007941 */ /* 0x000fea0003800200 */
.L_x_23454:
        /* <DEDUP_REMOVED lines=9> */
[----:B-1----:R-:W-:-:S02]  /*2a50*/  CS2R R6, SRZ ;  /* 0x0000000000067805 */ /* 0x002fc4000001ff00 */
[----:B0-----:R-:W-:Y:S01]  /*2a60*/  CS2R R4, SRZ ;  /* 0x0000000000047805 */ /* 0x001fe2000001ff00 */
[----:B------:R-:W0:Y:S01]  /*2a70*/  LDCU.64 UR8, c[0x0][0x398] ;  /* 0x00007300ff0877ac */ /* 0x000e220008000a00 */
[----:B------:R-:W-:Y:S01]  /*2a80*/  CS2R R2, SRZ ;  /* 0x0000000000027805 */ /* 0x000fe2000001ff00 */
[----:B------:R-:W-:Y:S06]  /*2a90*/  @P0 BRA `(.L_x_23465) ;  /* 0x0000001000900947 */ /* 0x000fec0003800000 */
[----:B------:R-:W1:Y:S01]  /*2aa0*/  LDCU.64 UR12, c[0x0][0x3a8] ;  /* 0x00007500ff0c77ac */ /* 0x000e620008000a00 */
[----:B------:R-:W-:Y:S01]  /*2ab0*/  HFMA2 R9, -RZ, RZ, 0, 0 ;  /* 0x00000000ff097431 */ /* 0x000fe200000001ff */
[----:B------:R-:W-:Y:S01]  /*2ac0*/  SHF.R.U32.HI R8, RZ, 0x3, R76 ;  /* 0x00000003ff087819 */ /* 0x000fe2000001164c */
[----:B------:R-:W3:Y:S01]  /*2ad0*/  LDCU UR11, c[0x0][0x3d0] ;  /* 0x00007a00ff0b77ac */ /* 0x000ee20008000800 */
[----:B------:R-:W-:Y:S02]  /*2ae0*/  SHF.L.U32 R10, R76, 0x4, RZ ;  /* 0x000000044c0a7819 */ /* 0x000fe400000006ff */
[----:B------:R-:W-:Y:S01]  /*2af0*/  LOP3.LUT R8, R8, 0x7c, RZ, 0xc0, !PT ;  /* 0x0000007c08087812 */ /* 0x000fe200078ec0ff */
[----:B------:R-:W-:Y:S01]  /*2b00*/  UIADD3 UR4, UPT, UPT, UR5, 0x120, URZ ;  /* 0x0000012005047890 */ /* 0x000fe2000fffe0ff */
[----:B------:R-:W-:Y:S02]  /*2b10*/  LOP3.LUT R10, R10, 0x70, RZ, 0xe2, !PT ;  /* 0x000000700a0a7812 */ /* 0x000fe400078ee2ff */
[C---:B------:R-:W-:Y:S01]  /*2b20*/  IADD3 R82, PT, PT, R75.reuse, 0x1, RZ ;  /* 0x000000014b527810 */ /* 0x040fe20007ffe0ff */
[----:B------:R-:W-:Y:S01]  /*2b30*/  IMAD.WIDE R8, R86, 0x4, R8 ;  /* 0x0000000456087825 */ /* 0x000fe200078e0208 */
[----:B------:R-:W-:Y:S01]  /*2b40*/  ULEA UR4, UR10, UR4, 0x18 ;  /* 0x000000040a047291 */ /* 0x000fe2000f8ec0ff */
[----:B------:R-:W-:-:S02]  /*2b50*/  LEA R10, R75, R10, 0x7 ;  /* 0x0000000a4b0a7211 */ /* 0x000fc400078e38ff */
[----:B------:R-:W-:Y:S02]  /*2b60*/  IADD3 R79, PT, PT, R75, -R80, RZ ;  /* 0x800000504b4f7210 */ /* 0x000fe40007ffe0ff */
[----:B-1----:R-:W-:Y:S02]  /*2b70*/  IADD3 R78, P0, PT, R8, UR12, RZ ;  /* 0x0000000c084e7c10 */ /* 0x002fe4000ff1e0ff */
[----:B------:R-:W-:Y:S02]  /*2b80*/  MOV R73, RZ ;  /* 0x000000ff00497202 */ /* 0x000fe40000000f00 */
[----:B------:R-:W-:Y:S01]  /*2b90*/  IADD3.X R77, PT, PT, R9, UR13, RZ, P0, !PT ;  /* 0x0000000d094d7c10 */ /* 0x000fe200087fe4ff */
[----:B------:R-:W-:Y:S01]  /*2ba0*/  IMAD.SHL.U32 R9, R76, 0x4, RZ ;  /* 0x000000044c097824 */ /* 0x000fe200078e00ff */
[----:B------:R-:W-:Y:S01]  /*2bb0*/  IADD3 R83, PT, PT, R10, UR4, RZ ;  /* 0x000000040a537c10 */ /* 0x000fe2000fffe0ff */
[----:B---3--:R-:W-:-:S03]  /*2bc0*/  IMAD R86, R0, UR11, RZ ;  /* 0x0000000b00567c24 */ /* 0x008fc6000f8e02ff */
[C---:B------:R-:W-:Y:S02]  /*2bd0*/  LOP3.LUT R8, R9.reuse, 0x1c, RZ, 0xc0, !PT ;  /* 0x0000001c09087812 */ /* 0x040fe400078ec0ff */
[----:B------:R-:W-:Y:S02]  /*2be0*/  LOP3.LUT R0, R9, 0x7c, RZ, 0xc0, !PT ;  /* 0x0000007c09007812 */ /* 0x000fe400078ec0ff */
[----:B------:R-:W-:Y:S02]  /*2bf0*/  LEA R8, R75, R8, 0x5 ;  /* 0x000000084b087211 */ /* 0x000fe400078e28ff */
[----:B-----5:R-:W-:Y:S02]  /*2c00*/  SHF.R.S32.HI R87, RZ, 0x1f, R86 ;  /* 0x0000001fff577819 */ /* 0x020fe40000011456 */
[----:B------:R-:W-:-:S07]  /*2c10*/  IADD3 R85, PT, PT, R8, 0x1, RZ ;  /* 0x0000000108557810 */ /* 0x000fce0007ffe0ff */
.L_x_23466:
[----:B------:R-:W-:Y:S02]  /*2c20*/  MOV R16, R78 ;  /* 0x0000004e00107202 */ /* 0x000fe40000000f00 */
[----:B------:R-:W-:-:S05]  /*2c30*/  MOV R17, R77 ;  /* 0x0000004d00117202 */ /* 0x000fca0000000f00 */
[----:B------:R-:W2:Y:S01]  /*2c40*/  LDG.E.CONSTANT R9, desc[UR6][R16.64] ;  /* 0x0000000610097981 */ /* 0x000ea2000c1e9900 */
[----:B------:R-:W-:-:S13]  /*2c50*/  ISETP.NE.AND P2, PT, R79, -0x1, PT ;  /* 0xffffffff4f00780c */ /* 0x000fda0003f45270 */
[----:B------:R-:W-:Y:S01]  /*2c60*/  @!P2 IADD3 R37, PT, PT, R85, 0x2, RZ ;  /* 0x000000025525a810 */ /* 0x000fe20007ffe0ff */
[----:B--2---:R-:W-:-:S03]  /*2c70*/  IMAD.WIDE R8, R9, UR14, R86 ;  /* 0x0000000e09087c25 */ /* 0x004fc6000f8e0256 */
[----:B------:R-:W-:-:S04]  /*2c80*/  IADD3 R8, P0, PT, R0, R8, RZ ;  /* 0x0000000800087210 */ /* 0x000fc80007f1e0ff */
[----:B------:R-:W-:Y:S02]  /*2c90*/  IADD3.X R9, PT, PT, RZ, R9, RZ, P0, !PT ;  /* 0x00000009ff097210 */ /* 0x000fe400007fe4ff */
[----:B0-----:R-:W-:-:S04]  /*2ca0*/  LEA R62, P0, R8, UR8, 0x2 ;  /* 0x00000008083e7c11 */ /* 0x001fc8000f8010ff */
        /* <DEDUP_REMOVED lines=10> */
[----:B------:R-:W5:Y:S01]  /*2d50*/  LDG.E.128.CONSTANT R32, desc[UR6][R62.64+0x1200] ;  /* 0x001200063e207981 */ /* 0x000f62000c1e9d00 */
[----:B------:R-:W-:Y:S01]  /*2d60*/  @!P2 ISETP.GE.AND P6, PT, R37, R88, PT ;  /* 0x000000582500a20c */ /* 0x000fe20003fc6270 */
[C---:B------:R-:W-:Y:S01]  /*2d70*/  @!P2 VIADD R43, R85.reuse, 0x2 ;  /* 0x00000002552ba836 */ /* 0x040fe20000000000 */
[C---:B------:R-:W-:Y:S01]  /*2d80*/  @!P2 IADD3 R41, PT, PT, R85.reuse, 0x1, RZ ;  /* 0x000000015529a810 */ /* 0x040fe20007ffe0ff */
[----:B------:R-:W0:Y:S01]  /*2d90*/  LDS.128 R36, [R83] ;  /* 0x0000000053247984 */ /* 0x000e220000000c00 */
[----:B------:R-:W-:-:S02]  /*2da0*/  IADD3 R61, PT, PT, R85, -0x1, RZ ;  /* 0xffffffff553d7810 */ /* 0x000fc40007ffe0ff */
[-C--:B------:R-:W-:Y:S02]  /*2db0*/  @!P2 ISETP.GE.AND P4, PT, R41, R88.reuse, PT ;  /* 0x000000582900a20c */ /* 0x080fe40003f86270 */
[-C--:B------:R-:W-:Y:S02]  /*2dc0*/  @!P2 ISETP.GE.AND P3, PT, R43, R88.reuse, PT ;  /* 0x000000582b00a20c */ /* 0x080fe40003f66270 */
[----:B------:R-:W-:Y:S02]  /*2dd0*/  @!P2 ISETP.GE.AND P1, PT, R61, R88, PT ;  /* 0x000000583d00a20c */ /* 0x000fe40003f26270 */
[C---:B------:R-:W-:Y:S02]  /*2de0*/  @!P2 IADD3 R49, PT, PT, R85.reuse, 0x1, RZ ;  /* 0x000000015531a810 */ /* 0x040fe40007ffe0ff */
[C---:B------:R-:W-:Y:S02]  /*2df0*/  @!P2 IADD3 R43, PT, PT, R85.reuse, 0x1, RZ ;  /* 0x00000001552ba810 */ /* 0x040fe40007ffe0ff */
[----:B------:R-:W-:-:S02]  /*2e00*/  @!P2 IADD3 R41, PT, PT, R85, 0x2, RZ ;  /* 0x000000025529a810 */ /* 0x000fc40007ffe0ff */
[-C--:B------:R-:W-:Y:S02]  /*2e10*/  @!P2 ISETP.GE.AND P0, PT, R49, R88.reuse, PT ;  /* 0x000000583100a20c */ /* 0x080fe40003f06270 */
[C---:B------:R-:W-:Y:S02]  /*2e20*/  @!P2 ISETP.GE.AND P5, PT, R85.reuse, R88, PT ;  /* 0x000000585500a20c */ /* 0x040fe40003fa6270 */
[C---:B------:R-:W-:Y:S02]  /*2e30*/  @!P2 IADD3 R49, PT, PT, R85.reuse, 0x2, RZ ;  /* 0x000000025531a810 */ /* 0x040fe40007ffe0ff */
[----:B------:R-:W-:Y:S02]  /*2e40*/  @!P2 IADD3 R51, PT, PT, R85, 0x1, RZ ;  /* 0x000000015533a810 */ /* 0x000fe40007ffe0ff */
[----:B--2---:R-:W-:Y:S02]  /*2e50*/  @!P2 FSEL R44, R44, RZ, !P1 ;  /* 0x000000ff2c2ca208 */ /* 0x004fe40004800000 */
[----:B------:R-:W-:-:S02]  /*2e60*/  @!P2 FSEL R47, R47, RZ, !P6 ;  /* 0x000000ff2f2fa208 */ /* 0x000fc40007000000 */
[-C--:B------:R-:W-:Y:S02]  /*2e70*/  @!P2 ISETP.GE.AND P1, PT, R43, R88.reuse, PT ;  /* 0x000000582b00a20c */ /* 0x080fe40003f26270 */
[----:B------:R-:W-:Y:S02]  /*2e80*/  @!P2 ISETP.GE.AND P6, PT, R41, R88, PT ;  /* 0x000000582900a20c */ /* 0x000fe40003fc6270 */
[----:B------:R-:W-:Y:S02]  /*2e90*/  @!P2 FSEL R45, R45, RZ, !P5 ;  /* 0x000000ff2d2da208 */ /* 0x000fe40006800000 */
[----:B------:R-:W-:Y:S02]  /*2ea0*/  @!P2 FSEL R46, R46, RZ, !P4 ;  /* 0x000000ff2e2ea208 */ /* 0x000fe40006000000 */
[----:B---3--:R-:W-:Y:S01]  /*2eb0*/  @!P2 FSEL R54, R54, RZ, !P0 ;  /* 0x000000ff3636a208 */ /* 0x008fe20004000000 */
[----:B0-----:R-:W-:Y:S01]  /*2ec0*/  FMUL.FTZ R45, R37, R45 ;  /* 0x0000002d252d7220 */ /* 0x001fe20000410000 */
[----:B------:R-:W-:-:S02]  /*2ed0*/  @!P2 FSEL R55, R55, RZ, !P3 ;  /* 0x000000ff3737a208 */ /* 0x000fc40005800000 */
[----:B----4-:R-:W-:Y:S01]  /*2ee0*/  @!P2 FSEL R58, R58, RZ, !P1 ;  /* 0x000000ff3a3aa208 */ /* 0x010fe20004800000 */
[----:B------:R-:W-:Y:S01]  /*2ef0*/  FFMA.FTZ R45, R36, R44, R45 ;  /* 0x0000002c242d7223 */ /* 0x000fe2000001002d */
[----:B------:R-:W-:Y:S02]  /*2f00*/  @!P2 FSEL R59, R59, RZ, !P6 ;  /* 0x000000ff3b3ba208 */ /* 0x000fe40007000000 */
[-C--:B------:R-:W-:Y:S02]  /*2f10*/  @!P2 ISETP.GE.AND P5, PT, R61, R88.reuse, PT ;  /* 0x000000583d00a20c */ /* 0x080fe40003fa6270 */
[-C--:B------:R-:W-:Y:S02]  /*2f20*/  @!P2 ISETP.GE.AND P4, PT, R85, R88.reuse, PT ;  /* 0x000000585500a20c */ /* 0x080fe40003f86270 */
[-C--:B------:R-:W-:Y:S02]  /*2f30*/  @!P2 ISETP.GE.AND P0, PT, R61, R88.reuse, PT ;  /* 0x000000583d00a20c */ /* 0x080fe40003f06270 */
[----:B------:R-:W-:-:S02]  /*2f40*/  @!P2 ISETP.GE.AND P3, PT, R85, R88, PT ;  /* 0x000000585500a20c */ /* 0x000fc40003f66270 */
[-C--:B------:R-:W-:Y:S02]  /*2f50*/  @!P2 ISETP.GE.AND P1, PT, R61, R88.reuse, PT ;  /* 0x000000583d00a20c */ /* 0x080fe40003f26270 */
[----:B------:R-:W-:Y:S02]  /*2f60*/  @!P2 ISETP.GE.AND P6, PT, R85, R88, PT ;  /* 0x000000585500a20c */ /* 0x000fe40003fc6270 */
[----:B------:R-:W-:Y:S02]  /*2f70*/  @!P2 FSEL R52, R52, RZ, !P5 ;  /* 0x000000ff3434a208 */ /* 0x000fe40006800000 */
[----:B------:R-:W-:Y:S02]  /*2f80*/  @!P2 FSEL R53, R53, RZ, !P4 ;  /* 0x000000ff3535a208 */ /* 0x000fe40006000000 */
[----:B------:R-:W-:Y:S02]  /*2f90*/  @!P2 FSEL R56, R56, RZ, !P0 ;  /* 0x000000ff3838a208 */ /* 0x000fe40004000000 */
[----:B------:R-:W-:-:S02]  /*2fa0*/  @!P2 FSEL R57, R57, RZ, !P3 ;  /* 0x000000ff3939a208 */ /* 0x000fc40005800000 */
[----:B-----5:R-:W-:Y:S02]  /*2fb0*/  @!P2 FSEL R8, R8, RZ, !P1 ;  /* 0x000000ff0808a208 */ /* 0x020fe40004800000 */
[----:B------:R-:W-:Y:S02]  /*2fc0*/  @!P2 FSEL R9, R9, RZ, !P6 ;  /* 0x000000ff0909a208 */ /* 0x000fe40007000000 */
[-C--:B------:R-:W-:Y:S02]  /*2fd0*/  @!P2 ISETP.GE.AND P5, PT, R43, R88.reuse, PT ;  /* 0x000000582b00a20c */ /* 0x080fe40003fa6270 */
[-C--:B------:R-:W-:Y:S02]  /*2fe0*/  @!P2 ISETP.GE.AND P4, PT, R41, R88.reuse, PT ;  /* 0x000000582900a20c */ /* 0x080fe40003f86270 */
[-C--:B------:R-:W-:Y:S02]  /*2ff0*/  @!P2 ISETP.GE.AND P0, PT, R43, R88.reuse, PT ;  /* 0x000000582b00a20c */ /* 0x080fe40003f06270 */
[----:B------:R-:W-:-:S02]  /*3000*/  @!P2 ISETP.GE.AND P3, PT, R41, R88, PT ;  /* 0x000000582900a20c */ /* 0x000fc40003f66270 */
[-C--:B------:R-:W-:Y:S02]  /*3010*/  @!P2 ISETP.GE.AND P1, PT, R43, R88.reuse, PT ;  /* 0x000000582b00a20c */ /* 0x080fe40003f26270 */
[----:B------:R-:W-:Y:S02]  /*3020*/  @!P2 ISETP.GE.AND P6, PT, R41, R88, PT ;  /* 0x000000582900a20c */ /* 0x000fe40003fc6270 */
[----:B------:R-:W2:Y:S01]  /*3030*/  LDG.E.128.CONSTANT R40, desc[UR6][R62.64+0x1400] ;  /* 0x001400063e287981 */ /* 0x000ea2000c1e9d00 */
[----:B------:R-:W-:Y:S01]  /*3040*/  FFMA.FTZ R84, R38, R46, R45 ;  /* 0x0000002e26547223 */ /* 0x000fe2000001002d */
[----:B------:R-:W-:Y:S02]  /*3050*/  @!P2 IADD3 R45, PT, PT, R85, 0x1, RZ ;  /* 0x00000001552da810 */ /* 0x000fe40007ffe0ff */
[----:B------:R-:W-:Y:S01]  /*3060*/  @!P2 FSEL R14, R14, RZ, !P0 ;  /* 0x000000ff0e0ea208 */ /* 0x000fe20004000000 */
[----:B------:R-:W-:Y:S01]  /*3070*/  FFMA.FTZ R84, R39, R47, R84 ;  /* 0x0000002f27547223 */ /* 0x000fe20000010054 */
[----:B------:R-:W-:-:S02]  /*3080*/  @!P2 FSEL R15, R15, RZ, !P3 ;  /* 0x000000ff0f0fa208 */ /* 0x000fc40005800000 */
[-C--:B------:R-:W-:Y:S02]  /*3090*/  @!P2 ISETP.GE.AND P0, PT, R61, R88.reuse, PT ;  /* 0x000000583d00a20c */ /* 0x080fe40003f06270 */
[-C--:B------:R-:W-:Y:S02]  /*30a0*/  @!P2 ISETP.GE.AND P3, PT, R45, R88.reuse, PT ;  /* 0x000000582d00a20c */ /* 0x080fe40003f66270 */
[----:B------:R-:W3:Y:S01]  /*30b0*/  LDG.E.128.CONSTANT R44, desc[UR6][R62.64+0x1600] ;  /* 0x001600063e2c7981 */ /* 0x000ee2000c1e9d00 */
[----:B------:R-:W-:Y:S02]  /*30c0*/  @!P2 FSEL R11, R11, RZ, !P4 ;  /* 0x000000ff0b0ba208 */ /* 0x000fe40006000000 */
[----:B------:R-:W-:Y:S02]  /*30d0*/  @!P2 FSEL R16, R16, RZ, !P0 ;  /* 0x000000ff1010a208 */ /* 0x000fe40004000000 */
[CC--:B------:R-:W-:Y:S02]  /*30e0*/  @!P2 ISETP.GE.AND P4, PT, R85.reuse, R88.reuse, PT ;  /* 0x000000585500a20c */ /* 0x0c0fe40003f86270 */
[----:B------:R-:W-:-:S02]  /*30f0*/  @!P2 ISETP.GE.AND P0, PT, R85, R88, PT ;  /* 0x000000585500a20c */ /* 0x000fc40003f06270 */
[----:B------:R-:W-:Y:S02]  /*3100*/  @!P2 FSEL R13, R13, RZ, !P4 ;  /* 0x000000ff0d0da208 */ /* 0x000fe40006000000 */
[----:B------:R-:W-:Y:S02]  /*3110*/  @!P2 FSEL R17, R17, RZ, !P0 ;  /* 0x000000ff1111a208 */ /* 0x000fe40004000000 */
[----:B------:R-:W-:Y:S02]  /*3120*/  @!P2 FSEL R10, R10, RZ, !P5 ;  /* 0x000000ff0a0aa208 */ /* 0x000fe40006800000 */
[CC--:B------:R-:W-:Y:S02]  /*3130*/  @!P2 ISETP.GE.AND P4, PT, R49.reuse, R88.reuse, PT ;  /* 0x000000583100a20c */ /* 0x0c0fe40003f86270 */
[-C--:B------:R-:W-:Y:S01]  /*3140*/  @!P2 ISETP.GE.AND P0, PT, R49, R88.reuse, PT ;  /* 0x000000583100a20c */ /* 0x080fe20003f06270 */
[----:B------:R-:W-:Y:S01]  /*3150*/  FMUL.FTZ R53, R37, R53 ;  /* 0x0000003525357220 */ /* 0x000fe20000410000 */
[----:B------:R-:W-:-:S02]  /*3160*/  @!P2 ISETP.GE.AND P5, PT, R61, R88, PT ;  /* 0x000000583d00a20c */ /* 0x000fc40003fa6270 */
[----:B------:R-:W-:Y:S02]  /*3170*/  @!P2 IADD3 R49, PT, PT, R85, 0x1, RZ ;  /* 0x000000015531a810 */ /* 0x000fe40007ffe0ff */
[----:B------:R-:W-:Y:S01]  /*3180*/  @!P2 FSEL R19, R19, RZ, !P6 ;  /* 0x000000ff1313a208 */ /* 0x000fe20007000000 */
[----:B------:R-:W-:Y:S01]  /*3190*/  FFMA.FTZ R53, R36, R52, R53 ;  /* 0x0000003424357223 */ /* 0x000fe20000010035 */
[----:B------:R-:W-:Y:S02]  /*31a0*/  @!P2 FSEL R12, R12, RZ, !P5 ;  /* 0x000000ff0c0ca208 */ /* 0x000fe40006800000 */
[----:B------:R-:W-:Y:S02]  /*31b0*/  @!P2 FSEL R18, R18, RZ, !P1 ;  /* 0x000000ff1212a208 */ /* 0x000fe40004800000 */
[-C--:B------:R-:W-:Y:S02]  /*31c0*/  @!P2 ISETP.GE.AND P6, PT, R61, R88.reuse, PT ;  /* 0x000000583d00a20c */ /* 0x080fe40003fc6270 */
[----:B------:R-:W-:-:S02]  /*31d0*/  @!P2 ISETP.GE.AND P5, PT, R51, R88, PT ;  /* 0x000000583300a20c */ /* 0x000fc40003fa6270 */
[----:B------:R-:W-:Y:S02]  /*31e0*/  @!P2 ISETP.GE.AND P1, PT, R49, R88, PT ;  /* 0x000000583100a20c */ /* 0x000fe40003f26270 */
[----:B------:R-:W4:Y:S01]  /*31f0*/  LDG.E.128.CONSTANT R48, desc[UR6][R62.64+0x1800] ;  /* 0x001800063e307981 */ /* 0x000f22000c1e9d00 */
[----:B------:R-:W-:Y:S01]  /*3200*/  @!P2 FSEL R20, R20, RZ, !P6 ;  /* 0x000000ff1414a208 */ /* 0x000fe20007000000 */
[----:B------:R-:W-:Y:S01]  /*3210*/  FMUL.FTZ R57, R37, R57 ;  /* 0x0000003925397220 */ /* 0x000fe20000410000 */
[----:B------:R-:W-:Y:S01]  /*3220*/  FFMA.FTZ R54, R38, R54, R53 ;  /* 0x0000003626367223 */ /* 0x000fe20000010035 */
[C---:B------:R-:W-:Y:S02]  /*3230*/  @!P2 ISETP.GE.AND P6, PT, R85.reuse, R88, PT ;  /* 0x000000585500a20c */ /* 0x040fe40003fc6270 */
[----:B------:R-:W-:Y:S02]  /*3240*/  @!P2 IADD3 R53, PT, PT, R85, 0x2, RZ ;  /* 0x000000025535a810 */ /* 0x000fe40007ffe0ff */
[----:B------:R-:W-:Y:S01]  /*3250*/  @!P2 FSEL R23, R23, RZ, !P4 ;  /* 0x000000ff1717a208 */ /* 0x000fe20006000000 */
[----:B------:R-:W-:Y:S01]  /*3260*/  FFMA.FTZ R57, R36, R56, R57 ;  /* 0x0000003824397223 */ /* 0x000fe20000010039 */
[----:B------:R-:W-:-:S02]  /*3270*/  @!P2 ISETP.GE.AND P4, PT, R61, R88, PT ;  /* 0x000000583d00a20c */ /* 0x000fc40003f86270 */
[----:B------:R-:W-:Y:S02]  /*3280*/  @!P2 FSEL R21, R21, RZ, !P6 ;  /* 0x000000ff1515a208 */ /* 0x000fe40007000000 */
[----:B------:R-:W-:Y:S02]  /*3290*/  @!P2 ISETP.GE.AND P6, PT, R53, R88, PT ;  /* 0x000000583500a20c */ /* 0x000fe40003fc6270 */
[----:B------:R-:W-:Y:S01]  /*32a0*/  @!P2 IADD3 R53, PT, PT, R85, 0x1, RZ ;  /* 0x000000015535a810 */ /* 0x000fe20007ffe0ff */
[----:B------:R-:W-:Y:S01]  /*32b0*/  FFMA.FTZ R90, R38, R58, R57 ;  /* 0x0000003a265a7223 */ /* 0x000fe20000010039 */
[----:B------:R-:W-:Y:S02]  /*32c0*/  @!P2 FSEL R24, R24, RZ, !P4 ;  /* 0x000000ff1818a208 */ /* 0x000fe40006000000 */
[----:B------:R-:W-:Y:S02]  /*32d0*/  @!P2 FSEL R26, R26, RZ, !P3 ;  /* 0x000000ff1a1aa208 */ /* 0x000fe40005800000 */
[----:B------:R-:W-:-:S02]  /*32e0*/  @!P2 FSEL R27, R27, RZ, !P0 ;  /* 0x000000ff1b1ba208 */ /* 0x000fc40004000000 */
[-C--:B------:R-:W-:Y:S02]  /*32f0*/  @!P2 ISETP.GE.AND P4, PT, R85, R88.reuse, PT ;  /* 0x000000585500a20c */ /* 0x080fe40003f86270 */
[-C--:B------:R-:W-:Y:S02]  /*3300*/  @!P2 ISETP.GE.AND P3, PT, R61, R88.reuse, PT ;  /* 0x000000583d00a20c */ /* 0x080fe40003f66270 */
[CC--:B------:R-:W-:Y:S02]  /*3310*/  @!P2 ISETP.GE.AND P0, PT, R85.reuse, R88.reuse, PT ;  /* 0x000000585500a20c */ /* 0x0c0fe40003f06270 */
[----:B------:R-:W-:Y:S01]  /*3320*/  @!P2 IADD3 R57, PT, PT, R85, 0x2, RZ ;  /* 0x000000025539a810 */ /* 0x000fe20007ffe0ff */
[----:B------:R-:W-:Y:S01]  /*3330*/  FFMA.FTZ R89, R39, R55, R54 ;  /* 0x0000003727597223 */ /* 0x000fe20000010036 */
[----:B------:R-:W-:Y:S02]  /*3340*/  @!P2 FSEL R22, R22, RZ, !P5 ;  /* 0x000000ff1616a208 */ /* 0x000fe40006800000 */
[----:B------:R-:W-:-:S02]  /*3350*/  @!P2 ISETP.GE.AND P5, PT, R53, R88, PT ;  /* 0x000000583500a20c */ /* 0x000fc40003fa6270 */
[----:B------:R-:W5:Y:S01]  /*3360*/  LDG.E.128.CONSTANT R52, desc[UR6][R62.64+0x1a00] ;  /* 0x001a00063e347981 */ /* 0x000f62000c1e9d00 */
[----:B------:R-:W-:Y:S02]  /*3370*/  @!P2 FSEL R25, R25, RZ, !P4 ;  /* 0x000000ff1919a208 */ /* 0x000fe40006000000 */
[----:B------:R-:W-:Y:S02]  /*3380*/  @!P2 FSEL R28, R28, RZ, !P3 ;  /* 0x000000ff1c1ca208 */ /* 0x000fe40005800000 */
[----:B------:R-:W-:Y:S02]  /*3390*/  @!P2 FSEL R29, R29, RZ, !P0 ;  /* 0x000000ff1d1da208 */ /* 0x000fe40004000000 */
[-C--:B------:R-:W-:Y:S02]  /*33a0*/  @!P2 ISETP.GE.AND P4, PT, R57, R88.reuse, PT ;  /* 0x000000583900a20c */ /* 0x080fe40003f86270 */
[-C--:B------:R-:W-:Y:S02]  /*33b0*/  @!P2 ISETP.GE.AND P3, PT, R61, R88.reuse, PT ;  /* 0x000000583d00a20c */ /* 0x080fe40003f66270 */
[----:B------:R-:W-:Y:S01]  /*33c0*/  @!P2 ISETP.GE.AND P0, PT, R85, R88, PT ;  /* 0x000000585500a20c */ /* 0x000fe20003f06270 */
[----:B------:R-:W-:Y:S01]  /*33d0*/  FFMA.FTZ R90, R39, R59, R90 ;  /* 0x0000003b275a7223 */ /* 0x000fe2000001005a */
[----:B------:R-:W-:Y:S01]  /*33e0*/  @!P2 FSEL R30, R30, RZ, !P1 ;  /* 0x000000ff1e1ea208 */ /* 0x000fe20004800000 */
[----:B------:R-:W5:Y:S01]  /*33f0*/  LDG.E.128.CONSTANT R56, desc[UR6][R62.64+0x1c00] ;  /* 0x001c00063e387981 */ /* 0x000f62000c1e9d00 */
[----:B------:R-:W-:-:S02]  /*3400*/  @!P2 FSEL R31, R31, RZ, !P6 ;  /* 0x000000ff1f1fa208 */ /* 0x000fc40007000000 */
[----:B------:R-:W-:Y:S02]  /*3410*/  @!P2 FSEL R32, R32, RZ, !P3 ;  /* 0x000000ff2020a208 */ /* 0x000fe40005800000 */
[----:B------:R-:W-:Y:S02]  /*3420*/  @!P2 FSEL R33, R33, RZ, !P0 ;  /* 0x000000ff2121a208 */ /* 0x000fe40004000000 */
[----:B------:R-:W-:Y:S02]  /*3430*/  @!P2 FSEL R34, R34, RZ, !P5 ;  /* 0x000000ff2222a208 */ /* 0x000fe40006800000 */
[----:B------:R-:W-:Y:S02]  /*3440*/  @!P2 FSEL R35, R35, RZ, !P4 ;  /* 0x000000ff2323a208 */ /* 0x000fe40006000000 */
[CC--:B------:R-:W-:Y:S02]  /*3450*/  @!P2 ISETP.GE.AND P1, PT, R61.reuse, R88.reuse, PT ;  /* 0x000000583d00a20c */ /* 0x0c0fe40003f26270 */
[----:B------:R-:W-:-:S02]  /*3460*/  @!P2 ISETP.GE.AND P6, PT, R61, R88, PT ;  /* 0x000000583d00a20c */ /* 0x000fc40003fc6270 */
[CC--:B------:R-:W-:Y:S02]  /*3470*/  @!P2 ISETP.GE.AND P3, PT, R61.reuse, R88.reuse, PT ;  /* 0x000000583d00a20c */ /* 0x0c0fe40003f66270 */
[CC--:B------:R-:W-:Y:S02]  /*3480*/  @!P2 ISETP.GE.AND P0, PT, R61.reuse, R88.reuse, PT ;  /* 0x000000583d00a20c */ /* 0x0c0fe40003f06270 */
[CC--:B------:R-:W-:Y:S02]  /*3490*/  @!P2 ISETP.GE.AND P5, PT, R61.reuse, R88.reuse, PT ;  /* 0x000000583d00a20c */ /* 0x0c0fe40003fa6270 */
[----:B------:R-:W-:Y:S02]  /*34a0*/  @!P2 ISETP.GE.AND P4, PT, R61, R88, PT ;  /* 0x000000583d00a20c */ /* 0x000fe40003f86270 */
[----:B------:R-:W5:Y:S01]  /*34b0*/  LDG.E.128.CONSTANT R60, desc[UR6][R62.64+0x1e00] ;  /* 0x001e00063e3c7981 */ /* 0x000f62000c1e9d00 */
[----:B------:R-:W-:-:S04]  /*34c0*/  FMUL.FTZ R9, R37, R9 ;  /* 0x0000000925097220 */ /* 0x000fc80000410000 */
[----:B------:R-:W-:-:S04]  /*34d0*/  FFMA.FTZ R9, R36, R8, R9 ;  /* 0x0000000824097223 */ /* 0x000fc80000010009 */
[----:B------:R-:W-:Y:S01]  /*34e0*/  FFMA.FTZ R10, R38, R10, R9 ;  /* 0x0000000a260a7223 */ /* 0x000fe20000010009 */
[----:B------:R-:W-:Y:S01]  /*34f0*/  FMUL.FTZ R9, R37, R13 ;  /* 0x0000000d25097220 */ /* 0x000fe20000410000 */
[----:B------:R-:W-:Y:S01]  /*3500*/  @!P2 IADD3 R13, PT, PT, R85, 0x1, RZ ;  /* 0x00000001550da810 */ /* 0x000fe20007ffe0ff */
        /* <DEDUP_REMOVED lines=50> */
[----:B------:R-:W-:Y:S01]  /*3830*/  @!P2 ISETP.GE.AND P6, PT, R13, R88, PT ;  /* 0x000000580d00a20c */ /* 0x000fe20003fc6270 */
[----:B------:R-:W-:-:S03]  /*3840*/  @!P2 VIADD R13, R85, 0x2 ;  /* 0x00000002550da836 */ /* 0x000fc60000000000 */
[----:B------:R-:W-:Y:S02]  /*3850*/  @!P2 FSEL R46, R46, RZ, !P6 ;  /* 0x000000ff2e2ea208 */ /* 0x000fe40007000000 */
[-C--:B------:R-:W-:Y:S02]  /*3860*/  @!P2 ISETP.GE.AND P6, PT, R13, R88.reuse, PT ;  /* 0x000000580d00a20c */ /* 0x080fe40003fc6270 */
[----:B------:R-:W-:Y:S02]  /*3870*/  @!P2 IADD3 R13, PT, PT, R85, 0x1, RZ ;  /* 0x00000001550da810 */ /* 0x000fe40007ffe0ff */
[----:B------:R-:W-:Y:S02]  /*3880*/  @!P2 FSEL R47, R47, RZ, !P6 ;  /* 0x000000ff2f2fa208 */ /* 0x000fe40007000000 */
[----:B------:R-:W-:Y:S02]  /*3890*/  @!P2 ISETP.GE.AND P6, PT, R13, R88, PT ;  /* 0x000000580d00a20c */ /* 0x000fe40003fc6270 */
[----:B------:R-:W-:-:S02]  /*38a0*/  @!P2 IADD3 R13, PT, PT, R85, 0x2, RZ ;  /* 0x00000002550da810 */ /* 0x000fc40007ffe0ff */
[----:B----4-:R-:W-:Y:S02]  /*38b0*/  @!P2 FSEL R48, R48, RZ, !P3 ;  /* 0x000000ff3030a208 */ /* 0x010fe40005800000 */
[----:B------:R-:W-:-:S04]  /*38c0*/  @!P2 ISETP.GE.AND P3, PT, R85, R88, PT ;  /* 0x000000585500a20c */ /* 0x000fc80003f66270 */
[----:B------:R-:W-:Y:S02]  /*38d0*/  @!P2 FSEL R49, R49, RZ, !P3 ;  /* 0x000000ff3131a208 */ /* 0x000fe40005800000 */
[-C--:B------:R-:W-:Y:S02]  /*38e0*/  @!P2 ISETP.GE.AND P3, PT, R13, R88.reuse, PT ;  /* 0x000000580d00a20c */ /* 0x080fe40003f66270 */
[----:B------:R-:W-:Y:S02]  /*38f0*/  @!P2 IADD3 R13, PT, PT, R85, 0x1, RZ ;  /* 0x00000001550da810 */ /* 0x000fe40007ffe0ff */
[----:B------:R-:W-:Y:S02]  /*3900*/  @!P2 FSEL R50, R50, RZ, !P6 ;  /* 0x000000ff3232a208 */ /* 0x000fe40007000000 */
[----:B------:R-:W-:Y:S02]  /*3910*/  @!P2 ISETP.GE.AND P6, PT, R13, R88, PT ;  /* 0x000000580d00a20c */ /* 0x000fe40003fc6270 */
[----:B------:R-:W-:-:S02]  /*3920*/  @!P2 IADD3 R13, PT, PT, R85, 0x2, RZ ;  /* 0x00000002550da810 */ /* 0x000fc40007ffe0ff */
[----:B------:R-:W-:Y:S02]  /*3930*/  @!P2 FSEL R51, R51, RZ, !P3 ;  /* 0x000000ff3333a208 */ /* 0x000fe40005800000 */
[-C--:B------:R-:W-:Y:S02]  /*3940*/  @!P2 ISETP.GE.AND P3, PT, R13, R88.reuse, PT ;  /* 0x000000580d00a20c */ /* 0x080fe40003f66270 */
[C---:B------:R-:W-:Y:S02]  /*3950*/  @!P2 IADD3 R13, PT, PT, R85.reuse, 0x1, RZ ;  /* 0x00000001550da810 */ /* 0x040fe40007ffe0ff */
[----:B-----5:R-:W-:Y:S02]  /*3960*/  @!P2 FSEL R52, R52, RZ, !P0 ;  /* 0x000000ff3434a208 */ /* 0x020fe40004000000 */
[----:B------:R-:W-:-:S04]  /*3970*/  @!P2 ISETP.GE.AND P0, PT, R85, R88, PT ;  /* 0x000000585500a20c */ /* 0x000fc80003f06270 */
[----:B------:R-:W-:Y:S02]  /*3980*/  @!P2 FSEL R53, R53, RZ, !P0 ;  /* 0x000000ff3535a208 */ /* 0x000fe40004000000 */
[-C--:B------:R-:W-:Y:S02]  /*3990*/  @!P2 ISETP.GE.AND P0, PT, R13, R88.reuse, PT ;  /* 0x000000580d00a20c */ /* 0x080fe40003f06270 */
[C---:B------:R-:W-:Y:S02]  /*39a0*/  @!P2 IADD3 R13, PT, PT, R85.reuse, 0x2, RZ ;  /* 0x00000002550da810 */ /* 0x040fe40007ffe0ff */
[----:B------:R-:W-:Y:S02]  /*39b0*/  @!P2 FSEL R56, R56, RZ, !P5 ;  /* 0x000000ff3838a208 */ /* 0x000fe40006800000 */
[----:B------:R-:W-:Y:S02]  /*39c0*/  @!P2 ISETP.GE.AND P5, PT, R85, R88, PT ;  /* 0x000000585500a20c */ /* 0x000fe40003fa6270 */
[----:B------:R-:W-:-:S02]  /*39d0*/  @!P2 FSEL R54, R54, RZ, !P6 ;  /* 0x000000ff3636a208 */ /* 0x000fc40007000000 */
[----:B------:R-:W-:Y:S02]  /*39e0*/  @!P2 FSEL R57, R57, RZ, !P5 ;  /* 0x000000ff3939a208 */ /* 0x000fe40006800000 */
[CC--:B------:R-:W-:Y:S02]  /*39f0*/  @!P2 ISETP.GE.AND P6, PT, R13.reuse, R88.reuse, PT ;  /* 0x000000580d00a20c */ /* 0x0c0fe40003fc6270 */
[----:B------:R-:W-:Y:S02]  /*3a00*/  @!P2 ISETP.GE.AND P5, PT, R13, R88, PT ;  /* 0x000000580d00a20c */ /* 0x000fe40003fa6270 */
[----:B------:R-:W-:Y:S01]  /*3a10*/  @!P2 IADD3 R13, PT, PT, R85, 0x1, RZ ;  /* 0x00000001550da810 */ /* 0x000fe20007ffe0ff */
[----:B------:R-:W-:Y:S01]  /*3a20*/  FMUL.FTZ R41, R37, R41 ;  /* 0x0000002925297220 */ /* 0x000fe20000410000 */
[----:B------:R-:W-:Y:S02]  /*3a30*/  @!P2 FSEL R58, R58, RZ, !P0 ;  /* 0x000000ff3a3aa208 */ /* 0x000fe40004000000 */
[----:B------:R-:W-:-:S02]  /*3a40*/  @!P2 FSEL R60, R60, RZ, !P4 ;  /* 0x000000ff3c3ca208 */ /* 0x000fc40006000000 */
[----:B------:R-:W-:-:S04]  /*3a50*/  @!P2 ISETP.GE.AND P4, PT, R85, R88, PT ;  /* 0x000000585500a20c */ /* 0x000fc80003f86270 */
[----:B------:R-:W-:Y:S01]  /*3a60*/  @!P2 FSEL R61, R61, RZ, !P4 ;  /* 0x000000ff3d3da208 */ /* 0x000fe20006000000 */
[----:B------:R-:W-:Y:S01]  /*3a70*/  FMUL.FTZ R45, R37, R45 ;  /* 0x0000002d252d7220 */ /* 0x000fe20000410000 */
        /* <DEDUP_REMOVED lines=38> */
.L_x_23465:
[----:B0-2---:R-:W-:Y:S05]  /*3ce0*/  BSYNC.RECONVERGENT B0 ;  /* 0x0000000000007941 */ /* 0x005fea0003800200 */
.L_x_23464:
[----:B------:R-:W0:Y:S01]  /*3cf0*/  SHFL.BFLY PT, R0, R73, 0x4, 0x1f ;  /* 0x0c801f0049007f89 */ /* 0x000e2200000e0000 */
[C---:B------:R-:W-:Y:S01]  /*3d00*/  LOP3.LUT P0, RZ, R76.reuse, 0x7, RZ, 0xc0, !PT ;  /* 0x000000074cff7812 */ /* 0x040fe2000780c0ff */
[----:B------:R-:W-:Y:S01]  /*3d10*/  BSSY.RECONVERGENT B0, `(.L_x_23467) ;  /* 0x000007b000007945 */ /* 0x000fe20003800200 */
[----:B------:R-:W-:Y:S01]  /*3d20*/  LOP3.LUT R32, R76, 0x3c0, RZ, 0xc0, !PT ;  /* 0x000003c04c207812 */ /* 0x000fe200078ec0ff */
[----:B------:R-:W1:Y:S01]  /*3d30*/  SHFL.BFLY PT, R9, R72, 0x4, 0x1f ;  /* 0x0c801f0048097f89 */ /* 0x000e6200000e0000 */
[----:B------:R-:W-:Y:S02]  /*3d40*/  SHF.R.U32.HI R74, RZ, 0x3, R74 ;  /* 0x00000003ff4a7819 */ /* 0x000fe4000001164a */
[----:B------:R-:W-:Y:S01]  /*3d50*/  ISETP.NE.OR P1, PT, R32, 0x40, P0 ;  /* 0x000000402000780c */ /* 0x000fe20000725670 */
[----:B------:R-:W2:Y:S01]  /*3d60*/  SHFL.BFLY PT, R8, R71, 0x4, 0x1f ;  /* 0x0c801f0047087f89 */ /* 0x000ea200000e0000 */
[----:B------:R-:W-:-:S03]  /*3d70*/  LEA R75, R75, R74, 0x6 ;  /* 0x0000004a4b4b7211 */ /* 0x000fc600078e30ff */
        /* <DEDUP_REMOVED lines=116> */
.L_x_23468:
[----:B------:R-:W-:Y:S05]  /*44c0*/  BSYNC.RECONVERGENT B0 ;  /* 0x0000000000007941 */ /* 0x000fea0003800200 */
.L_x_23467:
        /* <DEDUP_REMOVED lines=14> */
[----:B------:R-:W2:Y:S04]  /*45b0*/  LDS R5, [R75+0x10] ;  /* 0x000010004b057984 */ /* 0x000ea80000000800 */
[----:B0-----:R-:W0:Y:S04]  /*45c0*/  LDS R4, [R75+0x20] ;  /* 0x000020004b047984 */ /* 0x001e280000000800 */
        /* <DEDUP_REMOVED lines=25> */
[----:B--2---:R-:W-:Y:S01]  /*4760*/  FADD.FTZ R27, R27, R24 ;  /* 0x000000181b1b7221 */ /* 0x004fe20000010000 */
[----:B0-----:R-:W-:Y:S01]  /*4770*/  FADD.FTZ R29, R29, R26 ;  /* 0x0000001a1d1d7221 */ /* 0x001fe20000010000 */
[----:B---3--:R-:W-:Y:S01]  /*4780*/  FADD.FTZ R31, R31, R28 ;  /* 0x0000001c1f1f7221 */ /* 0x008fe20000010000 */
[----:B----4-:R-:W-:-:S07]  /*4790*/  FADD.FTZ R33, R33, R30 ;  /* 0x0000001e21217221 */ /* 0x010fce0000010000 */
.L_x_23470:
[----:B------:R-:W-:Y:S05]  /*47a0*/  BSYNC.RECONVERGENT B0 ;  /* 0x0000000000007941 */ /* 0x000fea0003800200 */
.L_x_23469:
        /* <DEDUP_REMOVED lines=20> */
.L_x_23472:
[----:B------:R-:W-:Y:S05]  /*48f0*/  BSYNC.RECONVERGENT B0 ;  /* 0x0000000000007941 */ /* 0x000fea0003800200 */
.L_x_23471:
        /* <DEDUP_REMOVED lines=35> */
.L_x_23474:
[----:B------:R-:W-:Y:S05]  /*4b30*/  BSYNC.RECONVERGENT B0 ;  /* 0x0000000000007941 */ /* 0x000fea0003800200 */
.L_x_23473:
        /* <DEDUP_REMOVED lines=11> */
[----:B------:R-:W-:Y:S01]  /*4bf0*/  SHF.R.U32.HI R76, RZ, 0x3, R76 ;  /* 0x00000003ff4c7819 */ /* 0x000fe2000001164c */
[----:B0-----:R-:W-:-:S06]  /*4c00*/  USHF.L.U32 UR4, UR4, 0x6, URZ ;  /* 0x0000000604047899 */ /* 0x001fcc00080006ff */
        /* <DEDUP_REMOVED lines=21> */
.L_x_23475:
        /* <DEDUP_REMOVED lines=10> */
.L_x_26011:


//--------------------- .text._ZN4vllm25paged_attention_v1_kernelIffLi32ELi32ELi128ELNS_18Fp8KVCacheDataTypeE0ELb0EEEvPT_PKS2_PKT0_S8_ifPKiSA_iPKfiiiSC_SC_iiiii --------------------------
	.section	.text._ZN4vllm25paged_attention_v1_kernelIffLi32ELi32ELi128ELNS_18Fp8KVCacheDataTypeE0ELb0EEEvPT_PKS2_PKT0_S8_ifPKiSA_iPKfiiiSC_SC_iiiii,"ax",@progbits
	.align	128
        .global         _ZN4vllm25paged_attention_v1_kernelIffLi32ELi32ELi128ELNS_18Fp8KVCacheDataTypeE0ELb0EEEvPT_PKS2_PKT0_S8_ifPKiSA_iPKfiiiSC_SC_iiiii
        .type           _ZN4vllm25paged_attention_v1_kernelIffLi32ELi32ELi128ELNS_18Fp8KVCacheDataTypeE0ELb0EEEvPT_PKS2_PKT0_S8_ifPKiSA_iPKfiiiSC_SC_iiiii,@function
        .size           _ZN4vllm25paged_attention_v1_kernelIffLi32ELi32ELi128ELNS_18Fp8KVCacheDataTypeE0ELb0EEEvPT_PKS2_PKT0_S8_ifPKiSA_iPKfiiiSC_SC_iiiii,(.L_x_26012 - _ZN4vllm25paged_attention_v1_kernelIffLi32ELi32ELi128ELNS_18Fp8KVCacheDataTypeE0ELb0EEEvPT_PKS2_PKT0_S8_ifPKiSA_iPKfiiiSC_SC_iiiii)
        .other          _ZN4vllm25paged_attention_v1_kernelIffLi32ELi32ELi128ELNS_18Fp8KVCacheDataTypeE0ELb0EEEvPT_PKS2_PKT0_S8_ifPKiSA_iPKfiiiSC_SC_iiiii,@"STO_CUDA_ENTRY STV_DEFAULT"
_ZN4vllm25paged_attention_v1_kernelIffLi32ELi32ELi128ELNS_18Fp8KVCacheDataTypeE0ELb0EEEvPT_PKS2_PKT0_S8_ifPKiSA_iPKfiiiSC_SC_iiiii:
.text._ZN4vllm25paged_attention_v1_kernelIffLi32ELi32ELi128ELNS_18Fp8KVCacheDataTypeE0ELb0EEEvPT_PKS2_PKT0_S8_ifPKiSA_iPKfiiiSC_SC_iiiii:
[----:B------:R-:W-:Y:S01]  /*0000*/  LDC R1, c[0x0][0x37c] ;  /* 0x0000df00ff017b82 */ /* 0x000fe20000000800 */
[----:B------:R-:W0:Y:S07]  /*0010*/  S2R R2, SR_TID.X ;  /* 0x0000000000027919 */ /* 0x000e2e0000002100 */
[----:B------:R-:W1:Y:S01]  /*0020*/  LDC.64 R8, c[0x0][0x3b0] ;  /* 0x0000ec00ff087b82 */ /* 0x000e620000000a00 */
[----:B------:R-:W2:Y:S01]  /*0030*/  LDCU.64 UR6, c[0x0][0x358] ;  /* 0x00006b00ff0677ac */ /* 0x000ea20008000a00 */
[----:B------:R-:W1:Y:S01]  /*0040*/  S2R R48, SR_CTAID.Y ;  /* 0x0000000000307919 */ /* 0x000e620000002600 */
[----:B------:R-:W3:Y:S01]  /*0050*/  LDCU UR4, c[0x0][0x3c8] ;  /* 0x00007900ff0477ac */ /* 0x000ee20008000800 */
[----:B------:R-:W4:Y:S01]  /*0060*/  S2R R0, SR_CTAID.X ;  /* 0x0000000000007919 */ /* 0x000f220000002500 */
[----:B------:R-:W-:Y:S01]  /*0070*/  HFMA2 R53, -RZ, RZ, 0, 0 ;  /* 0x00000000ff357431 */ /* 0x000fe200000001ff */
[----:B------:R-:W0:Y:S01]  /*0080*/  LDCU UR11, c[0x0][0x3cc] ;  /* 0x00007980ff0b77ac */ /* 0x000e220008000800 */
        /* <DEDUP_REMOVED lines=25> */
[----:B-1----:R-:W-:Y:S01]  /*0220*/  IABS R14, R10 ;  /* 0x0000000a000e7213 */ /* 0x002fe20000000000 */
[----:B---3--:R-:W-:-:S04]  /*0230*/  IMAD.MOV R13, RZ, RZ, -R9 ;  /* 0x000000ffff0d7224 */ /* 0x008fc800078e0a09 */
[----:B------:R-:W-:-:S04]  /*0240*/  IMAD R13, R13, R12, RZ ;  /* 0x0000000c0d0d7224 */ /* 0x000fc800078e02ff */
[----:B------:R-:W-:Y:S01]  /*0250*/  IMAD.HI.U32 R9, R9, R13, R8 ;  /* 0x0000000d09097227 */ /* 0x000fe200078e0008 */
[----:B------:R-:W-:-:S05]  /*0260*/  MOV R13, R14 ;  /* 0x0000000e000d7202 */ /* 0x000fca0000000f00 */
[----:B------:R-:W-:-:S05]  /*0270*/  IMAD.HI.U32 R9, R9, R13, RZ ;  /* 0x0000000d09097227 */ /* 0x000fca00078e00ff */
[----:B------:R-:W-:-:S05]  /*0280*/  IADD3 R3, PT, PT, -R9, RZ, RZ ;  /* 0x000000ff09037210 */ /* 0x000fca0007ffe1ff */
        /* <DEDUP_REMOVED lines=8> */
[----:B------:R-:W-:-:S04]  /*0310*/  @P0 IADD3 R9, PT, PT, R9, 0x1, RZ ;  /* 0x0000000109090810 */ /* 0x000fc80007ffe0ff */
[----:B------:R-:W-:-:S05]  /*0320*/  MOV R15, R9 ;  /* 0x00000009000f7202 */ /* 0x000fca0000000f00 */
[----:B------:R-:W-:Y:S01]  /*0330*/  @!P3 IMAD.MOV R15, RZ, RZ, -R15 ;  /* 0x000000ffff0fb224 */ /* 0x000fe200078e0a0f */
[----:B------:R-:W-:Y:S02]  /*0340*/  @!P2 LOP3.LUT R15, RZ, R11, RZ, 0x33, !PT ;  /* 0x0000000bff0fa212 */ /* 0x000fe400078e33ff */
[----:B------:R-:W0:Y:S02]  /*0350*/  LDC.64 R10, c[0x0][0x3c0] ;  /* 0x0000f000ff0a7b82 */ /* 0x000e240000000a00 */
[----:B------:R-:W-:-:S04]  /*0360*/  IABS R13, R15 ;  /* 0x0000000f000d7213 */ /* 0x000fc80000000000 */
[----:B------:R-:W1:Y:S08]  /*0370*/  I2F.RP R3, R13 ;  /* 0x0000000d00037306 */ /* 0x000e700000209400 */
[----:B-1----:R-:W1:Y:S02]  /*0380*/  MUFU.RCP R3, R3 ;  /* 0x0000000300037308 */ /* 0x002e640000001000 */
[----:B-1----:R-:W-:-:S06]  /*0390*/  IADD3 R8, PT, PT, R3, 0xffffffe, RZ ;  /* 0x0ffffffe03087810 */ /* 0x002fcc0007ffe0ff */
[----:B------:R-:W1:Y:S01]  /*03a0*/  F2I.FTZ.U32.TRUNC.NTZ R9, R8 ;  /* 0x0000000800097305 */ /* 0x000e62000021f000 */
[----:B0-----:R-:W-:-:S04]  /*03b0*/  ISETP.NE.U32.AND P0, PT, R10, RZ, PT ;  /* 0x000000ff0a00720c */ /* 0x001fc80003f05070 */
[----:B------:R-:W-:Y:S02]  /*03c0*/  ISETP.NE.AND.EX P0, PT, R11, RZ, PT, P0 ;  /* 0x000000ff0b00720c */ /* 0x000fe40003f05300 */
[----:B-1----:R-:W-:-:S04]  /*03d0*/  IADD3 R12, PT, PT, RZ, -R9, RZ ;  /* 0x80000009ff0c7210 */ /* 0x002fc80007ffe0ff */
[----:B------:R-:W-:Y:S01]  /*03e0*/  MOV R10, R12 ;  /* 0x0000000c000a7202 */ /* 0x000fe20000000f00 */
[----:B------:R-:W-:-:S04]  /*03f0*/  IMAD.MOV.U32 R8, RZ, RZ, RZ ;  /* 0x000000ffff087224 */ /* 0x000fc800078e00ff */
[----:B------:R-:W-:Y:S01]  /*0400*/  IMAD R11, R10, R13, RZ ;  /* 0x0000000d0a0b7224 */ /* 0x000fe200078e02ff */
[----:B------:R-:W-:Y:S02]  /*0410*/  IABS R10, R0 ;  /* 0x00000000000a7213 */ /* 0x000fe40000000000 */
[----:B------:R-:W-:Y:S01]  /*0420*/  IABS R12, R15 ;  /* 0x0000000f000c7213 */ /* 0x000fe20000000000 */
[----:B------:R-:W-:-:S03]  /*0430*/  IMAD.HI.U32 R9, R9, R11, R8 ;  /* 0x0000000b09097227 */ /* 0x000fc600078e0008 */
[----:B------:R-:W-:-:S03]  /*0440*/  IADD3 R8, PT, PT, RZ, -R12, RZ ;  /* 0x8000000cff087210 */ /* 0x000fc60007ffe0ff */
[----:B------:R-:W-:-:S04]  /*0450*/  IMAD.HI.U32 R3, R9, R10, RZ ;  /* 0x0000000a09037227 */ /* 0x000fc800078e00ff */
[----:B------:R-:W-:Y:S02]  /*0460*/  IMAD R10, R3, R8, R10 ;  /* 0x00000008030a7224 */ /* 0x000fe400078e020a */
[----:B------:R-:W0:Y:S03]  /*0470*/  @P0 LDC.64 R8, c[0x0][0x3c0] ;  /* 0x0000f000ff080b82 */ /* 0x000e260000000a00 */
[----:B------:R-:W-:Y:S01]  /*0480*/  ISETP.GT.U32.AND P3, PT, R13, R10, PT ;  /* 0x0000000a0d00720c */ /* 0x000fe20003f64070 */
[----:B------:R-:W1:-:S12]  /*0490*/  @!P1 S2R R11, SR_CgaCtaId ;  /* 0x00000000000b9919 */ /* 0x000e580000008800 */
[----:B------:R-:W-:-:S04]  /*04a0*/  @!P3 IADD3 R10, PT, PT, R10, -R13, RZ ;  /* 0x8000000d0a0ab210 */ /* 0x000fc80007ffe0ff */
[----:B------:R-:W-:Y:S01]  /*04b0*/  ISETP.GE.U32.AND P2, PT, R10, R13, PT ;  /* 0x0000000d0a00720c */ /* 0x000fe20003f46070 */
[----:B0-----:R-:W-:-:S04]  /*04c0*/  @P0 IMAD.WIDE.U32 R8, R0, 0x4, R8 ;  /* 0x0000000400080825 */ /* 0x001fc800078e0008 */
[----:B--2---:R-:W-:Y:S01]  /*04d0*/  VIADD R10, R55, 0x1f ;  /* 0x0000001f370a7836 */ /* 0x004fe20000000000 */
[----:B------:R-:W-:Y:S01]  /*04e0*/  LOP3.LUT R0, R0, R15, RZ, 0x3c, !PT ;  /* 0x0000000f00007212 */ /* 0x000fe200078e3cff */
[----:B------:R0:W5:Y:S03]  /*04f0*/  @P0 LDG.E.CONSTANT R53, desc[UR6][R8.64] ;  /* 0x0000000608350981 */ /* 0x000166000c1e9900 */
[----:B------:R-:W-:-:S04]  /*0500*/  SHF.R.S32.HI R13, RZ, 0x1f, R10 ;  /* 0x0000001fff0d7819 */ /* 0x000fc8000001140a */
[----:B------:R-:W-:Y:S02]  /*0510*/  LEA.HI R13, R13, R10, RZ, 0x5 ;  /* 0x0000000a0d0d7211 */ /* 0x000fe400078f28ff */
[----:B------:R-:W-:Y:S02]  /*0520*/  @!P3 IADD3 R3, PT, PT, R3, 0x1, RZ ;  /* 0x000000010303b810 */ /* 0x000fe40007ffe0ff */
[----:B------:R-:W-:Y:S02]  /*0530*/  ISETP.GE.AND P4, PT, R0, RZ, PT ;  /* 0x000000ff0000720c */ /* 0x000fe40003f86270 */
[----:B------:R-:W-:Y:S02]  /*0540*/  SHF.R.U32.HI R54, RZ, 0x5, R2 ;  /* 0x00000005ff367819 */ /* 0x000fe40000011602 */
[----:B------:R-:W-:Y:S02]  /*0550*/  SHF.R.S32.HI R13, RZ, 0x5, R13 ;  /* 0x00000005ff0d7819 */ /* 0x000fe4000001140d */
[----:B------:R-:W-:-:S02]  /*0560*/  @!P1 MOV R0, 0x400 ;  /* 0x0000040000009802 */ /* 0x000fc40000000f00 */
[----:B------:R-:W-:Y:S02]  /*0570*/  @P2 IADD3 R3, PT, PT, R3, 0x1, RZ ;  /* 0x0000000103032810 */ /* 0x000fe40007ffe0ff */
[----:B------:R-:W-:Y:S02]  /*0580*/  ISETP.GE.AND P2, PT, R54, R13, PT ;  /* 0x0000000d3600720c */ /* 0x000fe40003f46270 */
[----:B-1----:R-:W-:Y:S02]  /*0590*/  @!P1 LEA R11, R11, R0, 0x18 ;  /* 0x000000000b0b9211 */ /* 0x002fe400078ec0ff */
[----:B------:R-:W-:-:S03]  /*05a0*/  ISETP.NE.AND P0, PT, R15, RZ, PT ;  /* 0x000000ff0f00720c */ /* 0x000fc60003f05270 */
[----:B------:R-:W-:Y:S01]  /*05b0*/  @!P1 IMAD R11, R2, 0x10, R11 ;  /* 0x00000010020b9824 */ /* 0x000fe200078e020b */
[----:B------:R-:W-:Y:S01]  /*05c0*/  MOV R0, R3 ;  /* 0x0000000300007202 */ /* 0x000fe20000000f00 */
[----:B------:R-:W-:Y:S01]  /*05d0*/  IMAD R3, R48, UR4, RZ ;  /* 0x0000000430037c24 */ /* 0x000fe2000f8e02ff */
[----:B------:R-:W-:Y:S02]  /*05e0*/  BSSY.RECONVERGENT B0, `(.L_x_23476) ;  /* 0x000006c000007945 */ /* 0x000fe40003800200 */
[----:B------:R-:W-:Y:S01]  /*05f0*/  @!P4 IADD3 R0, PT, PT, -R0, RZ, RZ ;  /* 0x000000ff0000c210 */ /* 0x000fe20007ffe1ff */
[----:B----4-:R0:W-:Y:S04]  /*0600*/  @!P1 STS.128 [R11], R4 ;  /* 0x000000040b009388 */ /* 0x0101e80000000c00 */
[----:B------:R-:W-:Y:S01]  /*0610*/  @!P0 LOP3.LUT R0, RZ, R15, RZ, 0x33, !PT ;  /* 0x0000000fff008212 */ /* 0x000fe200078e33ff */
[----:B------:R-:W-:Y:S06]  /*0620*/  BAR.SYNC.DEFER_BLOCKING 0x0 ;  /* 0x0000000000007b1d */ /* 0x000fec0000010000 */
[----:B------:R-:W-:Y:S05]  /*0630*/  @P2 BRA `(.L_x_23477) ;  /* 0x0000000400982947 */ /* 0x000fea0003800000 */
[----:B------:R-:W1:Y:S01]  /*0640*/  S2UR UR5, SR_CgaCtaId ;  /* 0x00000000000579c3 */ /* 0x000e620000008800 */
[----:B------:R-:W-:Y:S01]  /*0650*/  UMOV UR4, 0x400 ;  /* 0x0000040000047882 */ /* 0x000fe20000000000 */
[----:B------:R-:W2:Y:S01]  /*0660*/  LDCU UR10, c[0x0][0x3d0] ;  /* 0x00007a00ff0a77ac */ /* 0x000ea20008000800 */
[----:B0-----:R-:W-:Y:S01]  /*0670*/  SHF.R.U32.HI R4, RZ, 0x3, R2 ;  /* 0x00000003ff047819 */ /* 0x001fe20000011602 */
[----:B------:R-:W-:Y:S01]  /*0680*/  IMAD.SHL.U32 R57, R2, 0x4, RZ ;  /* 0x0000000402397824 */ /* 0x000fe200078e00ff */
[----:B------:R-:W-:Y:S02]  /*0690*/  MOV R5, RZ ;  /* 0x000000ff00057202 */ /* 0x000fe40000000f00 */
[----:B------:R-:W-:Y:S02]  /*06a0*/  LOP3.LUT R4, R4, 0x7c, RZ, 0xc0, !PT ;  /* 0x0000007c04047812 */ /* 0x000fe400078ec0ff */
[----:B------:R-:W-:Y:S02]  /*06b0*/  LOP3.LUT R57, R57, 0x7c, RZ, 0xc0, !PT ;  /* 0x0000007c39397812 */ /* 0x000fe400078ec0ff */
[----:B-----5:R-:W-:Y:S01]  /*06c0*/  FSETP.NEU.FTZ.AND P3, PT, R53, RZ, PT ;  /* 0x000000ff3500720b */ /* 0x020fe20003f7d000 */
[----:B------:R-:W-:Y:S01]  /*06d0*/  IMAD.WIDE R4, R3, 0x4, R4 ;  /* 0x0000000403047825 */ /* 0x000fe200078e0204 */
[----:B------:R-:W-:-:S02]  /*06e0*/  LOP3.LUT R3, R2, 0x1f, RZ, 0xc0, !PT ;  /* 0x0000001f02037812 */ /* 0x000fc400078ec0ff */
[----:B------:R-:W-:Y:S02]  /*06f0*/  MOV R52, 0xff7fffff ;  /* 0xff7fffff00347802 */ /* 0x000fe40000000f00 */
[----:B------:R-:W-:Y:S01]  /*0700*/  LEA R50, R54, R3, 0x5 ;  /* 0x0000000336327211 */ /* 0x000fe200078e28ff */
[----:B--2---:R-:W-:-:S03]  /*0710*/  IMAD R6, R0, UR10, RZ ;  /* 0x0000000a00067c24 */ /* 0x004fc6000f8e02ff */
[----:B------:R-:W-:Y:S01]  /*0720*/  IADD3 R51, PT, PT, -R55, R50, RZ ;  /* 0x0000003237337210 */ /* 0x000fe20007ffe1ff */
[----:B------:R-:W-:Y:S01]  /*0730*/  VIADD R49, R50, 0x1 ;  /* 0x0000000132317836 */ /* 0x000fe20000000000 */
[----:B-1----:R-:W-:Y:S01]  /*0740*/  ULEA UR8, UR5, UR4, 0x18 ;  /* 0x0000000405087291 */ /* 0x002fe2000f8ec0ff */
[----:B------:R-:W-:Y:S01]  /*0750*/  IADD3 R56, P1, PT, R6, R57, RZ ;  /* 0x0000003906387210 */ /* 0x000fe20007f3e0ff */
[----:B------:R-:W-:-:S03]  /*0760*/  UIADD3 UR4, UPT, UPT, UR4, 0xa0, URZ ;  /* 0x000000a004047890 */ /* 0x000fc6000fffe0ff */
[----:B------:R-:W-:Y:S01]  /*0770*/  LEA.HI.X.SX32 R57, R6, RZ, 0x1, P1 ;  /* 0x000000ff06397211 */ /* 0x000fe200008f0eff */
[----:B------:R-:W-:-:S03]  /*0780*/  ULEA UR4, UR5, UR4, 0x18 ;  /* 0x0000000405047291 */ /* 0x000fc6000f8ec0ff */
[----:B------:R-:W0:Y:S03]  /*0790*/  LDS.128 R8, [UR8] ;  /* 0x00000008ff087984 */ /* 0x000e260008000c00 */
[----:B------:R-:W-:Y:S01]  /*07a0*/  LEA R50, R50, UR4, 0x2 ;  /* 0x0000000432327c11 */ /* 0x000fe2000f8e10ff */
[----:B------:R-:W1:Y:S04]  /*07b0*/  LDS.128 R12, [UR8+0x10] ;  /* 0x00001008ff0c7984 */ /* 0x000e680008000c00 */
[----:B------:R-:W2:Y:S04]  /*07c0*/  LDS.128 R16, [UR8+0x20] ;  /* 0x00002008ff107984 */ /* 0x000ea80008000c00 */
[----:B------:R-:W3:Y:S04]  /*07d0*/  LDS.128 R20, [UR8+0x30] ;  /* 0x00003008ff147984 */ /* 0x000ee80008000c00 */
[----:B------:R-:W4:Y:S04]  /*07e0*/  LDS.128 R24, [UR8+0x40] ;  /* 0x00004008ff187984 */ /* 0x000f280008000c00 */
[----:B------:R-:W0:Y:S04]  /*07f0*/  LDS.128 R28, [UR8+0x50] ;  /* 0x00005008ff1c7984 */ /* 0x000e280008000c00 */
[----:B------:R-:W0:Y:S04]  /*0800*/  LDS.128 R32, [UR8+0x60] ;  /* 0x00006008ff207984 */ /* 0x000e280008000c00 */
[----:B------:R-:W0:Y:S01]  /*0810*/  LDS.128 R36, [UR8+0x70] ;  /* 0x00007008ff247984 */ /* 0x000e220008000c00 */
[----:B------:R-:W1:Y:S02]  /*0820*/  LDCU.64 UR8, c[0x0][0x3a8] ;  /* 0x00007500ff0877ac */ /* 0x000e640008000a00 */
[----:B-1----:R-:W-:-:S04]  /*0830*/  IADD3 R2, P0, PT, R4, UR8, RZ ;  /* 0x0000000804027c10 */ /* 0x002fc8000ff1e0ff */
[----:B--2---:R-:W-:-:S09]  /*0840*/  IADD3.X R3, PT, PT, R5, UR9, RZ, P0, !PT ;  /* 0x0000000905037c10 */ /* 0x004fd200087fe4ff */
.L_x_23478:
[----:B------:R-:W2:Y:S02]  /*0850*/  LDG.E.CONSTANT R5, desc[UR6][R2.64] ;  /* 0x0000000602057981 */ /* 0x000ea4000c1e9900 */
[----:B--2---:R-:W-:-:S03]  /*0860*/  IMAD.WIDE R4, R5, UR11, R56 ;  /* 0x0000000b05047c25 */ /* 0x004fc6000f8e0238 */
[----:B------:R-:W-:-:S04]  /*0870*/  LEA R62, P0, R4, UR12, 0x2 ;  /* 0x0000000c043e7c11 */ /* 0x000fc8000f8010ff */
[----:B------:R-:W-:-:S05]  /*0880*/  LEA.HI.X R63, R4, UR13, R5, 0x2, P0 ;  /* 0x0000000d043f7c11 */ /* 0x000fca00080f1405 */
[----:B------:R-:W2:Y:S04]  /*0890*/  LDG.E.128.CONSTANT R40, desc[UR6][R62.64+0x200] ;  /* 0x000200063e287981 */ /* 0x000ea8000c1e9d00 */
[----:B------:R-:W0:Y:S04]  /*08a0*/  LDG.E.128.CONSTANT R44, desc[UR6][R62.64] ;  /* 0x000000063e2c7981 */ /* 0x000e28000c1e9d00 */
        /* <DEDUP_REMOVED lines=9> */
[----:B-----5:R-:W-:Y:S01]  /*0940*/  FFMA.FTZ R61, R16, R4, R61 ;  /* 0x00000004103d7223 */ /* 0x020fe2000001003d */
[----:B------:R-:W-:Y:S01]  /*0950*/  FFMA.FTZ R4, R17, R5, R40 ;  /* 0x0000000511047223 */ /* 0x000fe20000010028 */
[----:B------:R-:W4:Y:S04]  /*0960*/  LDG.E.128.CONSTANT R44, desc[UR6][R62.64+0x800] ;  /* 0x000800063e2c7981 */ /* 0x000f28000c1e9d00 */
[----:B------:R-:W3:Y:S01]  /*0970*/  LDG.E.128.CONSTANT R40, desc[UR6][R62.64+0x600] ;  /* 0x000600063e287981 */ /* 0x000ee2000c1e9d00 */
[----:B------:R-:W-:Y:S01]  /*0980*/  FFMA.FTZ R59, R18, R6, R59 ;  /* 0x00000006123b7223 */ /* 0x000fe2000001003b */
[----:B------:R-:W-:Y:S01]  /*0990*/  FFMA.FTZ R58, R19, R7, R58 ;  /* 0x00000007133a7223 */ /* 0x000fe2000001003a */
[----:B---3--:R-:W-:Y:S01]  /*09a0*/  FFMA.FTZ R61, R20, R40, R61 ;  /* 0x00000028143d7223 */ /* 0x008fe2000001003d */
[----:B------:R-:W-:Y:S01]  /*09b0*/  FFMA.FTZ R4, R21, R41, R4 ;  /* 0x0000002915047223 */ /* 0x000fe20000010004 */
[----:B------:R-:W-:Y:S01]  /*09c0*/  FFMA.FTZ R5, R22, R42, R59 ;  /* 0x0000002a16057223 */ /* 0x000fe2000001003b */
[----:B------:R-:W-:Y:S01]  /*09d0*/  FFMA.FTZ R60, R23, R43, R58 ;  /* 0x0000002b173c7223 */ /* 0x000fe2000001003a */
[----:B----4-:R-:W-:Y:S01]  /*09e0*/  FFMA.FTZ R59, R24, R44, R61 ;  /* 0x0000002c183b7223 */ /* 0x010fe2000001003d */
[----:B------:R-:W-:Y:S01]  /*09f0*/  FFMA.FTZ R58, R25, R45, R4 ;  /* 0x0000002d193a7223 */ /* 0x000fe20000010004 */
[----:B------:R-:W-:Y:S01]  /*0a00*/  FFMA.FTZ R61, R26, R46, R5 ;  /* 0x0000002e1a3d7223 */ /* 0x000fe20000010005 */
[----:B------:R-:W2:Y:S04]  /*0a10*/  LDG.E.128.CONSTANT R40, desc[UR6][R62.64+0xc00] ;  /* 0x000c00063e287981 */ /* 0x000ea8000c1e9d00 */
[----:B------:R-:W3:Y:S01]  /*0a20*/  LDG.E.128.CONSTANT R4, desc[UR6][R62.64+0xa00] ;  /* 0x000a00063e047981 */ /* 0x000ee2000c1e9d00 */
[----:B------:R-:W-:-:S03]  /*0a30*/  FFMA.FTZ R60, R27, R47, R60 ;  /* 0x0000002f1b3c7223 */ /* 0x000fc6000001003c */
[----:B------:R-:W4:Y:S01]  /*0a40*/  LDG.E.128.CONSTANT R44, desc[UR6][R62.64+0xe00] ;  /* 0x000e00063e2c7981 */ /* 0x000f22000c1e9d00 */
[----:B------:R-:W-:Y:S01]  /*0a50*/  VIADD R54, R54, 0x4 ;  /* 0x0000000436367836 */ /* 0x000fe20000000000 */
[----:B------:R-:W-:-:S04]  /*0a60*/  IADD3 R2, P2, PT, R2, 0x10, RZ ;  /* 0x0000001002027810 */ /* 0x000fc80007f5e0ff */
[----:B------:R-:W-:Y:S01]  /*0a70*/  IADD3.X R3, PT, PT, RZ, R3, RZ, P2, !PT ;  /* 0x00000003ff037210 */ /* 0x000fe200017fe4ff */
[----:B---3--:R-:W-:Y:S01]  /*0a80*/  FFMA.FTZ R59, R28, R4, R59 ;  /* 0x000000041c3b7223 */ /* 0x008fe2000001003b */
[----:B------:R-:W-:-:S04]  /*0a90*/  IADD3 R4, PT, PT, R51, 0x1, RZ ;  /* 0x0000000133047810 */ /* 0x000fc80007ffe0ff */
[----:B------:R-:W-:Y:S01]  /*0aa0*/  I2FP.F32.S32 R4, R4 ;  /* 0x0000000400047245 */ /* 0x000fe20000201400 */
[----:B------:R-:W-:-:S04]  /*0ab0*/  FFMA.FTZ R58, R29, R5, R58 ;  /* 0x000000051d3a7223 */ /* 0x000fc8000001003a */
[----:B------:R-:W-:-:S05]  /*0ac0*/  FMUL.FTZ R4, R4, R53 ;  /* 0x0000003504047220 */ /* 0x000fca0000410000 */
[----:B------:R-:W-:Y:S02]  /*0ad0*/  FSEL R5, R4, RZ, P3 ;  /* 0x000000ff04057208 */ /* 0x000fe40001800000 */
[----:B------:R-:W-:Y:S01]  /*0ae0*/  IADD3 R4, PT, PT, R49, -0x1, RZ ;  /* 0xffffffff31047810 */ /* 0x000fe20007ffe0ff */
[----:B------:R-:W-:Y:S01]  /*0af0*/  FFMA.FTZ R61, R30, R6, R61 ;  /* 0x000000061e3d7223 */ /* 0x000fe2000001003d */
[----:B--2---:R-:W-:Y:S01]  /*0b00*/  FFMA.FTZ R59, R32, R40, R59 ;  /* 0x00000028203b7223 */ /* 0x004fe2000001003b */
[----:B------:R-:W-:Y:S01]  /*0b10*/  FFMA.FTZ R58, R33, R41, R58 ;  /* 0x00000029213a7223 */ /* 0x000fe2000001003a */
[----:B------:R-:W-:Y:S02]  /*0b20*/  ISETP.GE.AND P0, PT, R4, R55, PT ;  /* 0x000000370400720c */ /* 0x000fe40003f06270 */
        /* <DEDUP_REMOVED lines=20> */
[----:B------:R-:W-:Y:S01]  /*0c70*/  IADD3 R49, PT, PT, R49, 0x80, RZ ;  /* 0x0000008031317810 */ /* 0x000fe20007ffe0ff */
[----:B0-----:R-:W-:Y:S01]  /*0c80*/  VIADD R50, R50, 0x200 ;  /* 0x0000020032327836 */ /* 0x001fe20000000000 */
[----:B------:R-:W-:Y:S06]  /*0c90*/  @!P1 BRA `(.L_x_23478) ;  /* 0xfffffff800ec9947 */ /* 0x000fec000383ffff */
.L_x_23477:
[----:B------:R-:W-:Y:S05]  /*0ca0*/  BSYNC.RECONVERGENT B0 ;  /* 0x0000000000007941 */ /* 0x000fea0003800200 */
.L_x_23476:
[----:B------:R-:W1:Y:S01]  /*0cb0*/  SHFL.BFLY PT, R3, R52, 0x10, 0x1f ;  /* 0x0e001f0034037f89 */ /* 0x000e6200000e0000 */
[----:B------:R-:W2:Y:S01]  /*0cc0*/  S2UR UR10, SR_CgaCtaId ;  /* 0x00000000000a79c3 */ /* 0x000ea20000008800 */
[----:B------:R-:W-:Y:S01]  /*0cd0*/  UMOV UR5, 0x400 ;  /* 0x0000040000057882 */ /* 0x000fe20000000000 */
[----:B------:R-:W-:Y:S01]  /*0ce0*/  IADD3 R42, PT, PT, R55, 0x1f, RZ ;  /* 0x0000001f372a7810 */ /* 0x000fe20007ffe0ff */
[----:B------:R-:W3:Y:S01]  /*0cf0*/  S2R R41, SR_TID.X ;  /* 0x0000000000297919 */ /* 0x000ee20000002100 */
[----:B------:R-:W-:Y:S01]  /*0d00*/  UIADD3 UR4, UPT, UPT, UR5, 0x80, URZ ;  /* 0x0000008005047890 */ /* 0x000fe2000fffe0ff */
[----:B------:R-:W-:Y:S01]  /*0d10*/  BSSY.RECONVERGENT B0, `(.L_x_23479) ;  /* 0x0000100000007945 */ /* 0x000fe20003800200 */
[----:B0-----:R-:W-:-:S04]  /*0d20*/  SHF.R.S32.HI R11, RZ, 0x1f, R42 ;  /* 0x0000001fff0b7819 */ /* 0x001fc8000001142a */
[----:B------:R-:W-:Y:S02]  /*0d30*/  LEA.HI R42, R11, R42, RZ, 0x5 ;  /* 0x0000002a0b2a7211 */ /* 0x000fe400078f28ff */
[----:B-1----:R-:W-:Y:S01]  /*0d40*/  FMNMX.FTZ R3, R3, R52, !PT ;  /* 0x0000003403037209 */ /* 0x002fe20007810000 */
[----:B--2---:R-:W-:-:S04]  /*0d50*/  ULEA UR4, UR10, UR4, 0x18 ;  /* 0x000000040a047291 */ /* 0x004fc8000f8ec0ff */
[----:B------:R-:W0:Y:S01]  /*0d60*/  SHFL.BFLY PT, R2, R3, 0x8, 0x1f ;  /* 0x0d001f0003027f89 */ /* 0x000e2200000e0000 */
[----:B---3--:R-:W-:-:S04]  /*0d70*/  LOP3.LUT P0, R40, R41, 0x1f, RZ, 0xc0, !PT ;  /* 0x0000001f29287812 */ /* 0x008fc8000780c0ff */
[----:B------:R-:W-:Y:S02]  /*0d80*/  ISETP.GT.U32.AND P1, PT, R40, 0x3, PT ;  /* 0x000000032800780c */ /* 0x000fe40003f24070 */
[----:B0-----:R-:W-:Y:S02]  /*0d90*/  FMNMX.FTZ R2, R3, R2, !PT ;  /* 0x0000000203027209 */ /* 0x001fe40007810000 */
[----:B------:R-:W-:-:S03]  /*0da0*/  SHF.R.U32.HI R3, RZ, 0x5, R41 ;  /* 0x00000005ff037819 */ /* 0x000fc60000011629 */
        /* <DEDUP_REMOVED lines=37> */
[----:B------:R-:W-:Y:S02]  /*1000*/  IADD3 R10, PT, PT, -R8, RZ, RZ ;  /* 0x000000ff080a7210 */ /* 0x000fe40007ffe1ff */
[----:B------:R-:W-:-:S07]  /*1010*/  LEA R8, R41, UR4, 0x2 ;  /* 0x0000000429087c11 */ /* 0x000fce000f8e10ff */
.L_x_23483:
        /* <DEDUP_REMOVED lines=11> */
.L_x_23482:
[----:B------:R-:W-:Y:S05]  /*10d0*/  BSYNC.RECONVERGENT B1 ;  /* 0x0000000000017941 */ /* 0x000fea0003800200 */
.L_x_23481:
        /* <DEDUP_REMOVED lines=12> */
.L_x_23486:
        /* <DEDUP_REMOVED lines=100> */
.L_x_23485:
[----:B------:R-:W-:Y:S05]  /*17e0*/  BSYNC.RECONVERGENT B1 ;  /* 0x0000000000017941 */ /* 0x000fea0003800200 */
.L_x_23484:
        /* <DEDUP_REMOVED lines=55> */
.L_x_23488:
[----:B------:R-:W-:Y:S05]  /*1b60*/  BSYNC.RECONVERGENT B1 ;  /* 0x0000000000017941 */ /* 0x000fea0003800200 */
.L_x_23487:
        /* <DEDUP_REMOVED lines=26> */
.L_x_23480:
[----:B------:R-:W-:Y:S05]  /*1d10*/  BSYNC.RECONVERGENT B0 ;  /* 0x0000000000007941 */ /* 0x000fea0003800200 */
.L_x_23479:
        /* <DEDUP_REMOVED lines=32> */
[----:B------:R-:W-:-:S03]  /*1f20*/  UIADD3 UR4, UPT, UPT, UR5, 0xa0, URZ ;  /* 0x000000a005047890 */ /* 0x000fc6000fffe0ff */
[C---:B------:R-:W-:Y:S01]  /*1f30*/  SHF.L.U32 R4, R7.reuse, 0x7, RZ ;  /* 0x0000000707047819 */ /* 0x040fe200000006ff */
[----:B------:R-:W-:Y:S01]  /*1f40*/  ULEA UR4, UR10, UR4, 0x18 ;  /* 0x000000040a047291 */ /* 0x000fe2000f8ec0ff */
[----:B------:R-:W-:Y:S02]  /*1f50*/  LOP3.LUT R7, R7, 0x3, RZ, 0xc0, !PT ;  /* 0x0000000307077812 */ /* 0x000fe400078ec0ff */
[----:B------:R-:W-:-:S03]  /*1f60*/  LOP3.LUT R4, R4, 0x180, RZ, 0xc0, !PT ;  /* 0x0000018004047812 */ /* 0x000fc600078ec0ff */
[----:B------:R-:W-:Y:S01]  /*1f70*/  IMAD.MOV R8, RZ, RZ, -R7 ;  /* 0x000000ffff087224 */ /* 0x000fe200078e0a07 */
[----:B------:R-:W-:Y:S02]  /*1f80*/  LEA R7, R41, UR4, 0x2 ;  /* 0x0000000429077c11 */ /* 0x000fe4000f8e10ff */
[----:B------:R-:W-:-:S07]  /*1f90*/  IADD3 R5, PT, PT, R4, R41, RZ ;  /* 0x0000002904057210 */ /* 0x000fce0007ffe0ff */
.L_x_23493:
[----:B------:R-:W0:Y:S01]  /*1fa0*/  LDS R9, [R7] ;  /* 0x0000000007097984 */ /* 0x000e220000000800 */
[----:B------:R-:W-:-:S04]  /*1fb0*/  IADD3 R8, PT, PT, R8, 0x1, RZ ;  /* 0x0000000108087810 */ /* 0x000fc80007ffe0ff */
[----:B------:R-:W-:Y:S01]  /*1fc0*/  ISETP.NE.AND P0, PT, R8, RZ, PT ;  /* 0x000000ff0800720c */ /* 0x000fe20003f05270 */
[----:B0-----:R-:W-:-:S05]  /*1fd0*/  FMUL.FTZ R4, R9, R2 ;  /* 0x0000000209047220 */ /* 0x001fca0000410000 */
[----:B------:R0:W-:Y:S02]  /*1fe0*/  STS [R7], R4 ;  /* 0x0000000407007388 */ /* 0x0001e40000000800 */
[----:B0-----:R-:W-:-:S05]  /*1ff0*/  IADD3 R7, PT, PT, R7, 0x200, RZ ;  /* 0x0000020007077810 */ /* 0x001fca0007ffe0ff */
[----:B------:R-:W-:Y:S05]  /*2000*/  @P0 BRA `(.L_x_23493) ;  /* 0xfffffffc00e40947 */ /* 0x000fea000383ffff */
.L_x_23492:
[----:B------:R-:W-:Y:S05]  /*2010*/  BSYNC.RECONVERGENT B1 ;  /* 0x0000000000017941 */ /* 0x000fea0003800200 */
.L_x_23491:
        /* <DEDUP_REMOVED lines=12> */
.L_x_23496:
        /* <DEDUP_REMOVED lines=52> */
.L_x_23495:
[----:B------:R-:W-:Y:S05]  /*2420*/  BSYNC.RECONVERGENT B1 ;  /* 0x0000000000017941 */ /* 0x000fea0003800200 */
.L_x_23494:
        /* <DEDUP_REMOVED lines=31> */
.L_x_23498:
[----:B------:R-:W-:Y:S05]  /*2620*/  BSYNC.RECONVERGENT B1 ;  /* 0x0000000000017941 */ /* 0x000fea0003800200 */
.L_x_23497:
        /* <DEDUP_REMOVED lines=14> */
.L_x_23490:
[----:B------:R-:W-:Y:S05]  /*2710*/  BSYNC.RECONVERGENT B0 ;  /* 0x0000000000007941 */ /* 0x000fea0003800200 */
.L_x_23489:
[----:B------:R-:W-:Y:S01]  /*2720*/  SHF.R.S32.HI R42, RZ, 0x5, R42 ;  /* 0x00000005ff2a7819 */ /* 0x000fe2000001142a */
[----:B------:R-:W-:Y:S01]  /*2730*/  BAR.SYNC.DEFER_BLOCKING 0x0 ;  /* 0x0000000000007b1d */ /* 0x000fe20000010000 */
[----:B------:R-:W-:Y:S02]  /*2740*/  HFMA2 R49, -RZ, RZ, 0, 0 ;  /* 0x00000000ff317431 */ /* 0x000fe400000001ff */
[----:B------:R-:W-:Y:S01]  /*2750*/  IMAD.MOV.U32 R43, RZ, RZ, RZ ;  /* 0x000000ffff2b7224 */ /* 0x000fe200078e00ff */
[----:B------:R-:W-:Y:S02]  /*2760*/  ISETP.GE.AND P0, PT, R3, R42, PT ;  /* 0x0000002a0300720c */ /* 0x000fe40003f06270 */
[----:B------:R-:W-:Y:S02]  /*2770*/  CS2R R44, SRZ ;  /* 0x00000000002c7805 */ /* 0x000fe4000001ff00 */
[----:B------:R-:W-:Y:S01]  /*2780*/  CS2R R46, SRZ ;  /* 0x00000000002e7805 */ /* 0x000fe2000001ff00 */
[----:B------:R-:W2:Y:S01]  /*2790*/  LDCU UR14, c[0x0][0x3cc] ;  /* 0x00007980ff0e77ac */ /* 0x000ea20008000800 */
[----:B------:R-:W-:Y:S01]  /*27a0*/  BSSY.RECONVERGENT B0, `(.L_x_23499) ;  /* 0x00000af000007945 */ /* 0x000fe20003800200 */
[----:B------:R-:W-:Y:S01]  /*27b0*/  CS2R R50, SRZ ;  /* 0x0000000000327805 */ /* 0x000fe2000001ff00 */
[----:B------:R-:W3:Y:S05]  /*27c0*/  LDCU.64 UR8, c[0x0][0x398] ;  /* 0x00007300ff0877ac */ /* 0x000eea0008000a00 */
[----:B------:R-:W-:Y:S05]  /*27d0*/  @P0 BRA `(.L_x_23500) ;  /* 0x0000000800ac0947 */ /* 0x000fea0003800000 */
[----:B------:R-:W4:Y:S01]  /*27e0*/  LDCU UR4, c[0x0][0x3b8] ;  /* 0x00007700ff0477ac */ /* 0x000f220008000800 */
[----:B-1----:R-:W-:Y:S01]  /*27f0*/  SHF.R.U32.HI R4, RZ, 0x3, R41 ;  /* 0x00000003ff047819 */ /* 0x002fe20000011629 */
[C---:B------:R-:W-:Y:S01]  /*2800*/  IMAD.SHL.U32 R6, R41.reuse, 0x10, RZ ;  /* 0x0000001029067824 */ /* 0x040fe200078e00ff */
[----:B0-----:R-:W-:Y:S01]  /*2810*/  MOV R5, RZ ;  /* 0x000000ff00057202 */ /* 0x001fe20000000f00 */
[----:B------:R-:W0:Y:S01]  /*2820*/  LDCU.64 UR12, c[0x0][0x3a8] ;  /* 0x00007500ff0c77ac */ /* 0x000e220008000a00 */
[----:B------:R-:W-:Y:S02]  /*2830*/  LOP3.LUT R4, R4, 0x7c, RZ, 0xc0, !PT ;  /* 0x0000007c04047812 */ /* 0x000fe400078ec0ff */
[----:B------:R-:W-:Y:S01]  /*2840*/  SHF.L.U32 R58, R41, 0x2, RZ ;  /* 0x00000002293a7819 */ /* 0x000fe200000006ff */
[----:B------:R-:W1:Y:S01]  /*2850*/  LDCU UR11, c[0x0][0x3d0] ;  /* 0x00007a00ff0b77ac */ /* 0x000e620008000800 */
[----:B------:R-:W-:Y:S02]  /*2860*/  LOP3.LUT R6, R6, 0x70, RZ, 0xe2, !PT ;  /* 0x0000007006067812 */ /* 0x000fe400078ee2ff */
[----:B------:R-:W-:-:S02]  /*2870*/  IADD3 R54, PT, PT, R3, 0x1, RZ ;  /* 0x0000000103367810 */ /* 0x000fc40007ffe0ff */
[----:B------:R-:W-:Y:S02]  /*2880*/  LEA R6, R3, R6, 0x7 ;  /* 0x0000000603067211 */ /* 0x000fe400078e38ff */
[----:B------:R-:W-:Y:S01]  /*2890*/  MOV R43, RZ ;  /* 0x000000ff002b7202 */ /* 0x000fe20000000f00 */
[----:B----4-:R-:W-:Y:S01]  /*28a0*/  IMAD R7, R48, UR4, RZ ;  /* 0x0000000430077c24 */ /* 0x010fe2000f8e02ff */
[----:B------:R-:W-:-:S03]  /*28b0*/  UIADD3 UR4, UPT, UPT, UR5, 0xa0, URZ ;  /* 0x000000a005047890 */ /* 0x000fc6000fffe0ff */
[----:B------:R-:W-:Y:S01]  /*28c0*/  IMAD.WIDE R4, R7, 0x4, R4 ;  /* 0x0000000407047825 */ /* 0x000fe200078e0204 */
[----:B------:R-:W-:-:S03]  /*28d0*/  ULEA UR4, UR10, UR4, 0x18 ;  /* 0x000000040a047291 */ /* 0x000fc6000f8ec0ff */
[----:B-1----:R-:W-:Y:S01]  /*28e0*/  IMAD R2, R0, UR11, RZ ;  /* 0x0000000b00027c24 */ /* 0x002fe2000f8e02ff */
[----:B0-----:R-:W-:Y:S01]  /*28f0*/  IADD3 R52, P0, PT, R4, UR12, RZ ;  /* 0x0000000c04347c10 */ /* 0x001fe2000ff1e0ff */
[----:B------:R-:W-:Y:S01]  /*2900*/  IMAD.IADD R0, R3, 0x1, -R42 ;  /* 0x0000000103007824 */ /* 0x000fe200078e0a2a */
[C---:B------:R-:W-:Y:S02]  /*2910*/  LOP3.LUT R4, R58.reuse, 0x1c, RZ, 0xc0, !PT ;  /* 0x0000001c3a047812 */ /* 0x040fe400078ec0ff */
[----:B-----5:R-:W-:Y:S02]  /*2920*/  IADD3.X R53, PT, PT, R5, UR13, RZ, P0, !PT ;  /* 0x0000000d05357c10 */ /* 0x020fe400087fe4ff */
[----:B------:R-:W-:Y:S02]  /*2930*/  LEA R4, R3, R4, 0x5 ;  /* 0x0000000403047211 */ /* 0x000fe400078e28ff */
[----:B------:R-:W-:Y:S02]  /*2940*/  LOP3.LUT R58, R58, 0x7c, RZ, 0xc0, !PT ;  /* 0x0000007c3a3a7812 */ /* 0x000fe400078ec0ff */
[----:B------:R-:W-:-:S02]  /*2950*/  SHF.R.S32.HI R3, RZ, 0x1f, R2 ;  /* 0x0000001fff037819 */ /* 0x000fc40000011402 */
[----:B------:R-:W-:Y:S02]  /*2960*/  IADD3 R56, PT, PT, R4, 0x1, RZ ;  /* 0x0000000104387810 */ /* 0x000fe40007ffe0ff */
[----:B------:R-:W-:-:S07]  /*2970*/  IADD3 R57, PT, PT, R6, UR4, RZ ;  /* 0x0000000406397c10 */ /* 0x000fce000fffe0ff */
.L_x_23501:
[----:B------:R-:W2:Y:S01]  /*2980*/  LDG.E.CONSTANT R5, desc[UR6][R52.64] ;  /* 0x0000000634057981 */ /* 0x000ea2000c1e9900 */
[----:B------:R-:W-:-:S13]  /*2990*/  ISETP.NE.AND P1, PT, R0, -0x1, PT ;  /* 0xffffffff0000780c */ /* 0x000fda0003f25270 */
[----:B------:R-:W-:Y:S01]  /*29a0*/  @!P1 IADD3 R38, PT, PT, R56, 0x1, RZ ;  /* 0x0000000138269810 */ /* 0x000fe20007ffe0ff */
[----:B--2---:R-:W-:-:S03]  /*29b0*/  IMAD.WIDE R4, R5, UR14, R2 ;  /* 0x0000000e05047c25 */ /* 0x004fc6000f8e0202 */
[----:B------:R-:W-:-:S05]  /*29c0*/  IADD3 R4, P0, PT, R58, R4, RZ ;  /* 0x000000043a047210 */ /* 0x000fca0007f1e0ff */
[----:B------:R-:W-:Y:S01]  /*29d0*/  IMAD.X R5, RZ, RZ, R5, P0 ;  /* 0x000000ffff057224 */ /* 0x000fe200000e0605 */
        /* <DEDUP_REMOVED lines=9> */
[----:B------:R0:W5:Y:S01]  /*2a70*/  LDG.E.128.CONSTANT R32, desc[UR6][R36.64+0xe00] ;  /* 0x000e000624207981 */ /* 0x000162000c1e9d00 */
[----:B------:R-:W-:-:S03]  /*2a80*/  @!P1 ISETP.GE.AND P3, PT, R38, R55, PT ;  /* 0x000000372600920c */ /* 0x000fc60003f66270 */
[----:B0-----:R0:W1:Y:S01]  /*2a90*/  LDS.128 R36, [R57] ;  /* 0x0000000039247984 */ /* 0x0010620000000c00 */
[C---:B------:R-:W-:Y:S02]  /*2aa0*/  IADD3 R60, PT, PT, R56.reuse, -0x1, RZ ;  /* 0xffffffff383c7810 */ /* 0x040fe40007ffe0ff */
[-C--:B------:R-:W-:Y:S02]  /*2ab0*/  @!P1 ISETP.GE.AND P6, PT, R56, R55.reuse, PT ;  /* 0x000000373800920c */ /* 0x080fe40003fc6270 */
[CC--:B------:R-:W-:Y:S02]  /*2ac0*/  @!P1 ISETP.GE.AND P5, PT, R60.reuse, R55.reuse, PT ;  /* 0x000000373c00920c */ /* 0x0c0fe40003fa6270 */
[CC--:B------:R-:W-:Y:S02]  /*2ad0*/  @!P1 ISETP.GE.AND P0, PT, R60.reuse, R55.reuse, PT ;  /* 0x000000373c00920c */ /* 0x0c0fe40003f06270 */
[-C--:B------:R-:W-:Y:S02]  /*2ae0*/  @!P1 ISETP.GE.AND P2, PT, R60, R55.reuse, PT ;  /* 0x000000373c00920c */ /* 0x080fe40003f46270 */
[----:B------:R-:W-:Y:S01]  /*2af0*/  @!P1 ISETP.GE.AND P4, PT, R56, R55, PT ;  /* 0x000000373800920c */ /* 0x000fe20003f86270 */
[----:B0-----:R-:W-:Y:S01]  /*2b00*/  VIADD R57, R57, 0x200 ;  /* 0x0000020039397836 */ /* 0x001fe20000000000 */
[----:B------:R-:W-:-:S02]  /*2b10*/  IADD3 R0, PT, PT, R0, 0x4, RZ ;  /* 0x0000000400007810 */ /* 0x000fc40007ffe0ff */
[----:B--2---:R-:W-:Y:S02]  /*2b20*/  @!P1 FSEL R5, R5, RZ, !P6 ;  /* 0x000000ff05059208 */ /* 0x004fe40007000000 */
[----:B------:R-:W-:-:S03]  /*2b30*/  @!P1 FSEL R4, R4, RZ, !P5 ;  /* 0x000000ff04049208 */ /* 0x000fc60006800000 */
[----:B-1----:R-:W-:Y:S01]  /*2b40*/  FMUL.FTZ R5, R37, R5 ;  /* 0x0000000525057220 */ /* 0x002fe20000410000 */
[----:B---3--:R-:W-:Y:S02]  /*2b50*/  @!P1 FSEL R12, R12, RZ, !P0 ;  /* 0x000000ff0c0c9208 */ /* 0x008fe40004000000 */
[-C--:B------:R-:W-:Y:S01]  /*2b60*/  @!P1 ISETP.GE.AND P0, PT, R56, R55.reuse, PT ;  /* 0x000000373800920c */ /* 0x080fe20003f06270 */
[----:B------:R-:W-:Y:S01]  /*2b70*/  FFMA.FTZ R5, R36, R4, R5 ;  /* 0x0000000424057223 */ /* 0x000fe20000010005 */
[----:B------:R-:W-:Y:S02]  /*2b80*/  @!P1 IADD3 R4, PT, PT, R56, 0x2, RZ ;  /* 0x0000000238049810 */ /* 0x000fe40007ffe0ff */
[----:B------:R-:W-:Y:S02]  /*2b90*/  @!P1 FSEL R13, R13, RZ, !P0 ;  /* 0x000000ff0d0d9208 */ /* 0x000fe40004000000 */
[----:B------:R-:W-:Y:S01]  /*2ba0*/  @!P1 ISETP.GE.AND P0, PT, R4, R55, PT ;  /* 0x000000370400920c */ /* 0x000fe20003f06270 */
[----:B------:R-:W-:-:S03]  /*2bb0*/  @!P1 VIADD R4, R56, 0x1 ;  /* 0x0000000138049836 */ /* 0x000fc60000000000 */
[----:B------:R-:W-:Y:S02]  /*2bc0*/  @!P1 FSEL R7, R7, RZ, !P0 ;  /* 0x000000ff07079208 */ /* 0x000fe40004000000 */
[-C--:B------:R-:W-:Y:S02]  /*2bd0*/  @!P1 ISETP.GE.AND P0, PT, R4, R55.reuse, PT ;  /* 0x000000370400920c */ /* 0x080fe40003f06270 */
[----:B------:R-:W-:Y:S02]  /*2be0*/  @!P1 IADD3 R4, PT, PT, R56, 0x2, RZ ;  /* 0x0000000238049810 */ /* 0x000fe40007ffe0ff */
[----:B----4-:R-:W-:Y:S02]  /*2bf0*/  @!P1 FSEL R10, R10, RZ, !P0 ;  /* 0x000000ff0a0a9208 */ /* 0x010fe40004000000 */
[----:B------:R-:W-:Y:S02]  /*2c00*/  @!P1 ISETP.GE.AND P0, PT, R4, R55, PT ;  /* 0x000000370400920c */ /* 0x000fe40003f06270 */
[----:B------:R-:W-:-:S02]  /*2c10*/  @!P1 IADD3 R4, PT, PT, R56, 0x1, RZ ;  /* 0x0000000138049810 */ /* 0x000fc40007ffe0ff */
[----:B------:R-:W-:Y:S02]  /*2c20*/  @!P1 FSEL R11, R11, RZ, !P0 ;  /* 0x000000ff0b0b9208 */ /* 0x000fe40004000000 */
[-C--:B------:R-:W-:Y:S02]  /*2c30*/  @!P1 ISETP.GE.AND P5, PT, R60, R55.reuse, PT ;  /* 0x000000373c00920c */ /* 0x080fe40003fa6270 */
[----:B------:R-:W-:Y:S02]  /*2c40*/  @!P1 ISETP.GE.AND P0, PT, R4, R55, PT ;  /* 0x000000370400920c */ /* 0x000fe40003f06270 */
[----:B------:R-:W-:Y:S02]  /*2c50*/  @!P1 IADD3 R4, PT, PT, R56, 0x2, RZ ;  /* 0x0000000238049810 */ /* 0x000fe40007ffe0ff */
[----:B------:R-:W-:Y:S02]  /*2c60*/  @!P1 FSEL R14, R14, RZ, !P0 ;  /* 0x000000ff0e0e9208 */ /* 0x000fe40004000000 */
[----:B-----5:R-:W-:-:S02]  /*2c70*/  @!P1 FSEL R16, R16, RZ, !P5 ;  /* 0x000000ff10109208 */ /* 0x020fc40006800000 */
        /* <DEDUP_REMOVED lines=8> */
[-C--:B------:R-:W-:Y:S02]  /*2d00*/  @!P1 ISETP.GE.AND P6, PT, R60, R55.reuse, PT ;  /* 0x000000373c00920c */ /* 0x080fe40003fc6270 */
[----:B------:R-:W-:Y:S02]  /*2d10*/  @!P1 IADD3 R4, PT, PT, R56, 0x1, RZ ;  /* 0x0000000138049810 */ /* 0x000fe40007ffe0ff */
[----:B------:R-:W-:Y:S02]  /*2d20*/  @!P1 FSEL R19, R19, RZ, !P5 ;  /* 0x000000ff13139208 */ /* 0x000fe40006800000 */
[----:B------:R-:W-:Y:S01]  /*2d30*/  @!P1 ISETP.GE.AND P5, PT, R4, R55, PT ;  /* 0x000000370400920c */ /* 0x000fe20003fa6270 */
[----:B------:R-:W-:Y:S01]  /*2d40*/  @!P1 VIADD R4, R56, 0x2 ;  /* 0x0000000238049836 */ /* 0x000fe20000000000 */
        /* <DEDUP_REMOVED lines=12> */
[----:B------:R-:W-:Y:S02]  /*2e10*/  @!P1 FSEL R8, R8, RZ, !P2 ;  /* 0x000000ff08089208 */ /* 0x000fe40005000000 */
[----:B------:R-:W-:-:S02]  /*2e20*/  @!P1 ISETP.GE.AND P6, PT, R4, R55, PT ;  /* 0x000000370400920c */ /* 0x000fc40003fc6270 */
[-C--:B------:R-:W-:Y:S02]  /*2e30*/  @!P1 ISETP.GE.AND P3, PT, R56, R55.reuse, PT ;  /* 0x000000373800920c */ /* 0x080fe40003f66270 */
[-C--:B------:R-:W-:Y:S02]  /*2e40*/  @!P1 ISETP.GE.AND P2, PT, R60, R55.reuse, PT ;  /* 0x000000373c00920c */ /* 0x080fe40003f46270 */
[----:B------:R-:W-:Y:S02]  /*2e50*/  @!P1 IADD3 R4, PT, PT, R56, 0x1, RZ ;  /* 0x0000000138049810 */ /* 0x000fe40007ffe0ff */
[----:B------:R-:W-:Y:S02]  /*2e60*/  @!P1 FSEL R9, R9, RZ, !P4 ;  /* 0x000000ff09099208 */ /* 0x000fe40006000000 */
[----:B------:R-:W-:Y:S02]  /*2e70*/  @!P1 ISETP.GE.AND P4, PT, R60, R55, PT ;  /* 0x000000373c00920c */ /* 0x000fe40003f86270 */
[----:B------:R-:W-:-:S02]  /*2e80*/  @!P1 FSEL R25, R25, RZ, !P3 ;  /* 0x000000ff19199208 */ /* 0x000fc40005800000 */
[-C--:B------:R-:W-:Y:S01]  /*2e90*/  @!P1 ISETP.GE.AND P3, PT, R4, R55.reuse, PT ;  /* 0x000000370400920c */ /* 0x080fe20003f66270 */
[----:B------:R-:W-:Y:S01]  /*2ea0*/  @!P1 VIADD R4, R56, 0x2 ;  /* 0x0000000238049836 */ /* 0x000fe20000000000 */
[----:B------:R-:W-:Y:S02]  /*2eb0*/  @!P1 FSEL R28, R28, RZ, !P2 ;  /* 0x000000ff1c1c9208 */ /* 0x000fe40005000000 */
[-C--:B------:R-:W-:Y:S02]  /*2ec0*/  @!P1 ISETP.GE.AND P2, PT, R56, R55.reuse, PT ;  /* 0x000000373800920c */ /* 0x080fe40003f46270 */
[----:B------:R-:W-:Y:S02]  /*2ed0*/  @!P1 FSEL R32, R32, RZ, !P4 ;  /* 0x000000ff20209208 */ /* 0x000fe40006000000 */
[----:B------:R-:W-:Y:S01]  /*2ee0*/  @!P1 ISETP.GE.AND P4, PT, R56, R55, PT ;  /* 0x000000373800920c */ /* 0x000fe20003f86270 */
[----:B------:R-:W-:Y:S01]  /*2ef0*/  FFMA.FTZ R6, R38, R6, R5 ;  /* 0x0000000626067223 */ /* 0x000fe20000010005 */
[----:B------:R-:W-:Y:S01]  /*2f00*/  @!P1 FSEL R26, R26, RZ, !P5 ;  /* 0x000000ff1a1a9208 */ /* 0x000fe20006800000 */
[----:B------:R-:W-:Y:S01]  /*2f10*/  FMUL.FTZ R5, R37, R9 ;  /* 0x0000000925057220 */ /* 0x000fe20000410000 */
[----:B------:R-:W-:Y:S01]  /*2f20*/  @!P1 FSEL R29, R29, RZ, !P2 ;  /* 0x000000ff1d1d9208 */ /* 0x000fe20005000000 */
[----:B------:R-:W-:Y:S01]  /*2f30*/  FMUL.FTZ R9, R37, R13 ;  /* 0x0000000d25097220 */ /* 0x000fe20000410000 */
[----:B------:R-:W-:-:S02]  /*2f40*/  @!P1 ISETP.GE.AND P5, PT, R4, R55, PT ;  /* 0x000000370400920c */ /* 0x000fc40003fa6270 */
[----:B------:R-:W-:Y:S01]  /*2f50*/  @!P1 ISETP.GE.AND P2, PT, R4, R55, PT ;  /* 0x000000370400920c */ /* 0x000fe20003f46270 */
[----:B------:R-:W-:Y:S01]  /*2f60*/  VIADD R13, R54, 0x3 ;  /* 0x00000003360d7836 */ /* 0x000fe20000000000 */
[----:B------:R-:W-:Y:S02]  /*2f70*/  @!P1 IADD3 R4, PT, PT, R56, 0x1, RZ ;  /* 0x0000000138049810 */ /* 0x000fe40007ffe0ff */
[----:B------:R-:W-:Y:S02]  /*2f80*/  @!P1 FSEL R33, R33, RZ, !P4 ;  /* 0x000000ff21219208 */ /* 0x000fe40006000000 */
[----:B------:R-:W-:Y:S01]  /*2f90*/  @!P1 FSEL R30, R30, RZ, !P3 ;  /* 0x000000ff1e1e9208 */ /* 0x000fe20005800000 */
[C---:B------:R-:W-:Y:S01]  /*2fa0*/  FMUL.FTZ R17, R37.reuse, R17 ;  /* 0x0000001125117220 */ /* 0x040fe20000410000 */
[----:B------:R-:W-:Y:S01]  /*2fb0*/  @!P1 ISETP.GE.AND P3, PT, R4, R55, PT ;  /* 0x000000370400920c */ /* 0x000fe20003f66270 */
[----:B------:R-:W-:Y:S01]  /*2fc0*/  FMUL.FTZ R21, R37, R21 ;  /* 0x0000001525157220 */ /* 0x000fe20000410000 */
[----:B------:R-:W-:Y:S01]  /*2fd0*/  @!P1 FSEL R15, R15, RZ, !P0 ;  /* 0x000000ff0f0f9208 */ /* 0x000fe20004000000 */
[C---:B------:R-:W-:Y:S01]  /*2fe0*/  FMUL.FTZ R25, R37.reuse, R25 ;  /* 0x0000001925197220 */ /* 0x040fe20000410000 */
[C---:B------:R-:W-:Y:S01]  /*2ff0*/  FMUL.FTZ R29, R37.reuse, R29 ;  /* 0x0000001d251d7220 */ /* 0x040fe20000410000 */
[----:B------:R-:W-:Y:S01]  /*3000*/  FMUL.FTZ R33, R37, R33 ;  /* 0x0000002125217220 */ /* 0x000fe20000410000 */
[----:B------:R-:W-:Y:S01]  /*3010*/  ISETP.GE.AND P0, PT, R13, R42, PT ;  /* 0x0000002a0d00720c */ /* 0x000fe20003f06270 */
        /* <DEDUP_REMOVED lines=8> */
[----:B------:R-:W-:Y:S01]  /*30a0*/  @!P1 FSEL R27, R27, RZ, !P6 ;  /* 0x000000ff1b1b9208 */ /* 0x000fe20007000000 */
[C---:B------:R-:W-:Y:S01]  /*30b0*/  FFMA.FTZ R10, R38.reuse, R10, R5 ;  /* 0x0000000a260a7223 */ /* 0x040fe20000010005 */
[----:B------:R-:W-:Y:S01]  /*30c0*/  @!P1 FSEL R31, R31, RZ, !P5 ;  /* 0x000000ff1f1f9208 */ /* 0x000fe20006800000 */
[C---:B------:R-:W-:Y:S01]  /*30d0*/  FFMA.FTZ R14, R38.reuse, R14, R9 ;  /* 0x0000000e260e7223 */ /* 0x040fe20000010009 */
[----:B------:R-:W-:Y:S01]  /*30e0*/  @!P1 FSEL R35, R35, RZ, !P2 ;  /* 0x000000ff23239208 */ /* 0x000fe20005000000 */
        /* <DEDUP_REMOVED lines=26> */
.L_x_23500:
[----:B--23--:R-:W-:Y:S05]  /*3290*/  BSYNC.RECONVERGENT B0 ;  /* 0x0000000000007941 */ /* 0x00cfea0003800200 */
.L_x_23499:
[----:B------:R-:W2:Y:S01]  /*32a0*/  SHFL.BFLY PT, R0, R43, 0x4, 0x1f ;  /* 0x0c801f002b007f89 */ /* 0x000ea200000e0000 */
[----:B------:R-:W-:Y:S01]  /*32b0*/  LOP3.LUT P0, RZ, R41, 0x7, RZ, 0xc0, !PT ;  /* 0x0000000729ff7812 */ /* 0x000fe2000780c0ff */
[----:B------:R-:W-:Y:S01]  /*32c0*/  BSSY.RECONVERGENT B0, `(.L_x_23502) ;  /* 0x0000043000007945 */ /* 0x000fe20003800200 */
[----:B------:R-:W-:Y:S01]  /*32d0*/  SHF.R.U32.HI R40, RZ, 0x3, R40 ;  /* 0x00000003ff287819 */ /* 0x000fe20000011628 */
[----:B------:R-:W3:Y:S04]  /*32e0*/  SHFL.BFLY PT, R3, R44, 0x4, 0x1f ;  /* 0x0c801f002c037f89 */ /* 0x000ee800000e0000 */
[----:B-1----:R-:W1:Y:S04]  /*32f0*/  SHFL.BFLY PT, R4, R45, 0x4, 0x1f ;  /* 0x0c801f002d047f89 */ /* 0x002e6800000e0000 */
[----:B0-----:R-:W0:Y:S04]  /*3300*/  SHFL.BFLY PT, R5, R46, 0x4, 0x1f ;  /* 0x0c801f002e057f89 */ /* 0x001e2800000e0000 */
[----:B------:R-:W4:Y:S04]  /*3310*/  SHFL.BFLY PT, R8, R47, 0x4, 0x1f ;  /* 0x0c801f002f087f89 */ /* 0x000f2800000e0000 */
[----:B------:R-:W4:Y:S04]  /*3320*/  SHFL.BFLY PT, R10, R49, 0x4, 0x1f ;  /* 0x0c801f00310a7f89 */ /* 0x000f2800000e0000 */
[----:B------:R-:W4:Y:S01]  /*3330*/  SHFL.BFLY PT, R7, R50, 0x4, 0x1f ;  /* 0x0c801f0032077f89 */ /* 0x000f2200000e0000 */
[----:B--2---:R-:W-:-:S03]  /*3340*/  FADD.FTZ R0, R0, R43 ;  /* 0x0000002b00007221 */ /* 0x004fc60000010000 */
[----:B------:R-:W2:Y:S01]  /*3350*/  SHFL.BFLY PT, R12, R51, 0x4, 0x1f ;  /* 0x0c801f00330c7f89 */ /* 0x000ea200000e0000 */
[----:B---3--:R-:W-:Y:S01]  /*3360*/  FADD.FTZ R2, R3, R44 ;  /* 0x0000002c03027221 */ /* 0x008fe20000010000 */
[----:B-1----:R-:W-:Y:S02]  /*3370*/  FADD.FTZ R6, R4, R45 ;  /* 0x0000002d04067221 */ /* 0x002fe40000010000 */
[----:B------:R-:W1:Y:S01]  /*3380*/  SHFL.BFLY PT, R3, R0, 0x2, 0x1f ;  /* 0x0c401f0000037f89 */ /* 0x000e6200000e0000 */
[----:B0-----:R-:W-:Y:S01]  /*3390*/  FADD.FTZ R9, R5, R46 ;  /* 0x0000002e05097221 */ /* 0x001fe20000010000 */
[----:B------:R-:W-:Y:S01]  /*33a0*/  BAR.SYNC.DEFER_BLOCKING 0x0 ;  /* 0x0000000000007b1d */ /* 0x000fe20000010000 */
[----:B----4-:R-:W-:Y:S01]  /*33b0*/  FADD.FTZ R11, R8, R47 ;  /* 0x0000002f080b7221 */ /* 0x010fe20000010000 */
[----:B------:R-:W-:-:S04]  /*33c0*/  FADD.FTZ R13, R10, R49 ;  /* 0x000000310a0d7221 */ /* 0x000fc80000010000 */
[----:B------:R-:W0:Y:S01]  /*33d0*/  SHFL.BFLY PT, R5, R2, 0x2, 0x1f ;  /* 0x0c401f0002057f89 */ /* 0x000e2200000e0000 */
[----:B------:R-:W-:-:S03]  /*33e0*/  FADD.FTZ R15, R7, R50 ;  /* 0x00000032070f7221 */ /* 0x000fc60000010000 */
[----:B------:R-:W3:Y:S01]  /*33f0*/  SHFL.BFLY PT, R10, R9, 0x2, 0x1f ;  /* 0x0c401f00090a7f89 */ /* 0x000ee200000e0000 */
[----:B--2---:R-:W-:-:S03]  /*3400*/  FADD.FTZ R17, R12, R51 ;  /* 0x000000330c117221 */ /* 0x004fc60000010000 */
[----:B------:R-:W2:Y:S04]  /*3410*/  SHFL.BFLY PT, R7, R6, 0x2, 0x1f ;  /* 0x0c401f0006077f89 */ /* 0x000ea800000e0000 */
[----:B------:R-:W4:Y:S01]  /*3420*/  SHFL.BFLY PT, R12, R11, 0x2, 0x1f ;  /* 0x0c401f000b0c7f89 */ /* 0x000f2200000e0000 */
[----:B-1----:R-:W-:-:S03]  /*3430*/  FADD.FTZ R3, R0, R3 ;  /* 0x0000000300037221 */ /* 0x002fc60000010000 */
[----:B------:R-:W1:Y:S04]  /*3440*/  SHFL.BFLY PT, R14, R13, 0x2, 0x1f ;  /* 0x0c401f000d0e7f89 */ /* 0x000e6800000e0000 */
[----:B------:R-:W1:Y:S04]  /*3450*/  SHFL.BFLY PT, R16, R15, 0x2, 0x1f ;  /* 0x0c401f000f107f89 */ /* 0x000e6800000e0000 */
[----:B------:R-:W1:Y:S01]  /*3460*/  SHFL.BFLY PT, R18, R17, 0x2, 0x1f ;  /* 0x0c401f0011127f89 */ /* 0x000e6200000e0000 */
[----:B0-----:R-:W-:Y:S01]  /*3470*/  FADD.FTZ R4, R2, R5 ;  /* 0x0000000502047221 */ /* 0x001fe20000010000 */
[----:B------:R-:W-:Y:S01]  /*3480*/  LOP3.LUT R2, R41, 0x3c0, RZ, 0xc0, !PT ;  /* 0x000003c029027812 */ /* 0x000fe200078ec0ff */
[----:B---3--:R-:W-:Y:S01]  /*3490*/  FADD.FTZ R10, R9, R10 ;  /* 0x0000000a090a7221 */ /* 0x008fe20000010000 */
[----:B------:R-:W0:Y:S02]  /*34a0*/  SHFL.BFLY PT, R0, R3, 0x1, 0x1f ;  /* 0x0c201f0003007f89 */ /* 0x000e2400000e0000 */
[----:B------:R-:W-:Y:S01]  /*34b0*/  ISETP.NE.OR P1, PT, R2, 0x40, P0 ;  /* 0x000000400200780c */ /* 0x000fe20000725670 */
[----:B--2---:R-:W-:-:S02]  /*34c0*/  FADD.FTZ R8, R6, R7 ;  /* 0x0000000706087221 */ /* 0x004fc40000010000 */
[----:B------:R-:W2:Y:S01]  /*34d0*/  SHFL.BFLY PT, R7, R4, 0x1, 0x1f ;  /* 0x0c201f0004077f89 */ /* 0x000ea200000e0000 */
[----:B----4-:R-:W-:-:S03]  /*34e0*/  FADD.FTZ R12, R11, R12 ;  /* 0x0000000c0b0c7221 */ /* 0x010fc60000010000 */
[----:B------:R-:W3:Y:S01]  /*34f0*/  SHFL.BFLY PT, R9, R8, 0x1, 0x1f ;  /* 0x0c201f0008097f89 */ /* 0x000ee200000e0000 */
[----:B-1----:R-:W-:-:S03]  /*3500*/  FADD.FTZ R14, R13, R14 ;  /* 0x0000000e0d0e7221 */ /* 0x002fc60000010000 */
[----:B------:R-:W1:Y:S01]  /*3510*/  SHFL.BFLY PT, R11, R10, 0x1, 0x1f ;  /* 0x0c201f000a0b7f89 */ /* 0x000e6200000e0000 */
[----:B------:R-:W-:-:S03]  /*3520*/  FADD.FTZ R16, R15, R16 ;  /* 0x000000100f107221 */ /* 0x000fc60000010000 */
[----:B------:R-:W4:Y:S01]  /*3530*/  SHFL.BFLY PT, R13, R12, 0x1, 0x1f ;  /* 0x0c201f000c0d7f89 */ /* 0x000f2200000e0000 */
[----:B------:R-:W-:-:S03]  /*3540*/  FADD.FTZ R18, R17, R18 ;  /* 0x0000001211127221 */ /* 0x000fc60000010000 */
[----:B------:R-:W4:Y:S01]  /*3550*/  SHFL.BFLY PT, R15, R14, 0x1, 0x1f ;  /* 0x0c201f000e0f7f89 */ /* 0x000f2200000e0000 */
[----:B0-----:R-:W-:-:S03]  /*3560*/  FADD.FTZ R5, R3, R0 ;  /* 0x0000000003057221 */ /* 0x001fc60000010000 */
[----:B------:R-:W0:Y:S01]  /*3570*/  SHFL.BFLY PT, R17, R16, 0x1, 0x1f ;  /* 0x0c201f0010117f89 */ /* 0x000e2200000e0000 */
[----:B------:R-:W-:-:S03]  /*3580*/  LOP3.LUT R0, R40, 0x3e0, R41, 0xf8, !PT ;  /* 0x000003e028007812 */ /* 0x000fc600078ef829 */
[----:B------:R-:W0:Y:S01]  /*3590*/  SHFL.BFLY PT, R19, R18, 0x1, 0x1f ;  /* 0x0c201f0012137f89 */ /* 0x000e2200000e0000 */
[----:B--2---:R-:W-:Y:S01]  /*35a0*/  FADD.FTZ R7, R4, R7 ;  /* 0x0000000704077221 */ /* 0x004fe20000010000 */
[----:B---3--:R-:W-:Y:S01]  /*35b0*/  FADD.FTZ R9, R8, R9 ;  /* 0x0000000908097221 */ /* 0x008fe20000010000 */
[----:B-1----:R-:W-:Y:S01]  /*35c0*/  FADD.FTZ R11, R10, R11 ;  /* 0x0000000b0a0b7221 */ /* 0x002fe20000010000 */
        /* <DEDUP_REMOVED lines=18> */
.L_x_23503:
[----:B------:R-:W-:Y:S05]  /*36f0*/  BSYNC.RECONVERGENT B0 ;  /* 0x0000000000007941 */ /* 0x000fea0003800200 */
.L_x_23502:
        /* <DEDUP_REMOVED lines=29> */
.L_x_23505:
[----:B------:R-:W-:Y:S05]  /*38d0*/  BSYNC.RECONVERGENT B0 ;  /* 0x0000000000007941 */ /* 0x000fea0003800200 */
.L_x_23504:
        /* <DEDUP_REMOVED lines=12> */
.L_x_23507:
[----:B------:R-:W-:Y:S05]  /*39a0*/  BSYNC.RECONVERGENT B0 ;  /* 0x0000000000007941 */ /* 0x000fea0003800200 */
.L_x_23506:
        /* <DEDUP_REMOVED lines=19> */
.L_x_23509:
[----:B------:R-:W-:Y:S05]  /*3ae0*/  BSYNC.RECONVERGENT B0 ;  /* 0x0000000000007941 */ /* 0x000fea0003800200 */
.L_x_23508:
        /* <DEDUP_REMOVED lines=26> */
.L_x_23510:
        /* <DEDUP_REMOVED lines=15> */
.L_x_26012:


//--------------------- .text._ZN4vllm25paged_attention_v1_kernelIffLi256ELi32ELi128ELNS_18Fp8KVCacheDataTypeE0ELb1EEEvPT_PKS2_PKT0_S8_ifPKiSA_iPKfiiiSC_SC_iiiii --------------------------
	.section	.text._ZN4vllm25paged_attention_v1_kernelIffLi256ELi32ELi128ELNS_18Fp8KVCacheDataTypeE0ELb1EEEvPT_PKS2_PKT0_S8_ifPKiSA_iPKfiiiSC_SC_iiiii,"ax",@progbits
	.align	128
        .global         _ZN4vllm25paged_attention_v1_kernelIffLi256ELi32ELi128ELNS_18Fp8KVCacheDataTypeE0ELb1EEEvPT_PKS2_PKT0_S8_ifPKiSA_iPKfiiiSC_SC_iiiii
        .type           _ZN4vllm25paged_attention_v1_kernelIffLi256ELi32ELi128ELNS_18Fp8KVCacheDataTypeE0ELb1EEEvPT_PKS2_PKT0_S8_ifPKiSA_iPKfiiiSC_SC_iiiii,@function
        .size           _ZN4vllm25paged_attention_v1_kernelIffLi256ELi32ELi128ELNS_18Fp8KVCacheDataTypeE0ELb1EEEvPT_PKS2_PKT0_S8_ifPKiSA_iPKfiiiSC_SC_iiiii,(.L_x_26013 - _ZN4vllm25paged_attention_v1_kernelIffLi256ELi32ELi128ELNS_18Fp8KVCacheDataTypeE0ELb1EEEvPT_PKS2_PKT0_S8_ifPKiSA_iPKfiiiSC_SC_iiiii)
        .other          _ZN4vllm25paged_attention_v1_kernelIffLi256ELi32ELi128ELNS_18Fp8KVCacheDataTypeE0ELb1EEEvPT_PKS2_PKT0_S8_ifPKiSA_iPKfiiiSC_SC_iiiii,@"STO_CUDA_ENTRY STV_DEFAULT"
_ZN4vllm25paged_attention_v1_kernelIffLi256ELi32ELi128ELNS_18Fp8KVCacheDataTypeE0ELb1EEEvPT_PKS2_PKT0_S8_ifPKiSA_iPKfiiiSC_SC_iiiii:
.text._ZN4vllm25paged_attention_v1_kernelIffLi256ELi32ELi128ELNS_18Fp8KVCacheDataTypeE0ELb1EEEvPT_PKS2_PKT0_S8_ifPKiSA_iPKfiiiSC_SC_iiiii:
[----:B------:R-:W-:Y:S01]  /*0000*/  LDC R1, c[0x0][0x37c] ;  /* 0x0000df00ff017b82 */ /* 0x000fe20000000800 */
[----:B------:R-:W0:Y:S07]  /*0010*/  S2R R13, SR_CTAID.Y ;  /* 0x00000000000d7919 */ /* 0x000e2e0000002600 */
[----:B------:R-:W0:Y:S01]  /*0020*/  LDC.64 R2, c[0x0][0x3b0] ;  /* 0x0000ec00ff027b82 */ /* 0x000e220000000a00 */
[----:B------:R-:W1:Y:S01]  /*0030*/  LDCU.64 UR14, c[0x0][0x358] ;  /* 0x00006b00ff0e77ac */ /* 0x000e620008000a00 */
[----:B------:R-:W2:Y:S01]  /*0040*/  S2R R4, SR_TID.X ;  /* 0x0000000000047919 */ /* 0x000ea20000002100 */
[----:B------:R-:W3:Y:S05]  /*0050*/  LDCU UR8, c[0x0][0x3a0] ;  /* 0x00007400ff0877ac */ /* 0x000eea0008000800 */
[----:B------:R-:W4:Y:S01]  /*0060*/  S2UR UR9, SR_CTAID.X ;  /* 0x00000000000979c3 */ /* 0x000f220000002500 */
[----:B------:R-:W4:Y:S01]  /*0070*/  LDCU UR5, c[0x0][0x3c8] ;  /* 0x00007900ff0577ac */ /* 0x000f220008000800 */
[----:B------:R-:W4:Y:S01]  /*0080*/  LDCU.64 UR6, c[0x0][0x3c0] ;  /* 0x00007800ff0677ac */ /* 0x000f220008000a00 */
[----:B------:R-:W4:Y:S01]  /*0090*/  LDCU UR13, c[0x0][0x370] ;  /* 0x00006e00ff0d77ac */ /* 0x000f220008000800 */
[----:B------:R-:W-:Y:S01]  /*00a0*/  HFMA2 R158, -RZ, RZ, 0, 0 ;  /* 0x00000000ff9e7431 */ /* 0x000fe200000001ff */
[----:B------:R-:W4:Y:S01]  /*00b0*/  LDCU UR26, c[0x0][0x3f4] ;  /* 0x00007e80ff1a77ac */ /* 0x000f220008000800 */
[----:B------:R-:W4:Y:S01]  /*00c0*/  LDCU UR27, c[0x0][0x3f8] ;  /* 0x00007f00ff1b77ac */ /* 0x000f220008000800 */
[----:B------:R-:W4:Y:S01]  /*00d0*/  LDCU UR19, c[0x0][0x3e8] ;  /* 0x00007d00ff1377ac */ /* 0x000f220008000800 */
[C---:B0-----:R-:W-:Y:S01]  /*00e0*/  IMAD.WIDE.U32 R2, R13.reuse, 0x4, R2 ;  /* 0x000000040d027825 */ /* 0x041fe200078e0002 */
[----:B------:R-:W0:Y:S04]  /*00f0*/  LDCU UR25, c[0x0][0x3b8] ;  /* 0x00007700ff1977ac */ /* 0x000e280008000800 */
[----:B-1----:R1:W4:Y:S01]  /*0100*/  LDG.E.CONSTANT R14, desc[UR14][R2.64] ;  /* 0x0000000e020e7981 */ /* 0x002322000c1e9900 */
[----:B--2---:R-:W-:Y:S01]  /*0110*/  ISETP.GT.U32.AND P0, PT, R4, 0x3f, PT ;  /* 0x0000003f0400780c */ /* 0x004fe20003f04070 */
[----:B------:R-:W2:Y:S01]  /*0120*/  LDCU UR23, c[0x0][0x3ec] ;  /* 0x00007d80ff1777ac */ /* 0x000ea20008000800 */
[----:B---3--:R-:W-:Y:S01]  /*0130*/  MOV R0, UR8 ;  /* 0x0000000800007c02 */ /* 0x008fe20008000f00 */
[----:B------:R-:W3:Y:S03]  /*0140*/  LDCU UR22, c[0x0][0x3d0] ;  /* 0x00007a00ff1677ac */ /* 0x000ee60008000800 */
[----:B------:R-:W-:Y:S01]  /*0150*/  IABS R0, R0 ;  /* 0x0000000000007213 */ /* 0x000fe20000000000 */
[----:B------:R-:W0:Y:S03]  /*0160*/  LDCU UR28, c[0x0][0x3cc] ;  /* 0x00007980ff1c77ac */ /* 0x000e260008000800 */
[----:B-1----:R-:W-:Y:S01]  /*0170*/  MOV R2, R0 ;  /* 0x0000000000027202 */ /* 0x002fe20000000f00 */
[----:B----4-:R-:W-:-:S02]  /*0180*/  IMAD R0, R13, UR5, RZ ;  /* 0x000000050d007c24 */ /* 0x010fc4000f8e02ff */
[----:B------:R-:W1:Y:S01]  /*0190*/  @!P0 LDC.64 R6, c[0x0][0x388] ;  /* 0x0000e200ff068b82 */ /* 0x000e620000000a00 */
[----:B------:R-:W-:Y:S01]  /*01a0*/  VOTEU.ALL UP0, P0 ;  /* 0x0000000000ff7886 */ /* 0x000fe20000000000 */
[----:B------:R-:W-:Y:S01]  /*01b0*/  @!P0 SHF.L.U32 R3, R4, 0x2, RZ ;  /* 0x0000000204038819 */ /* 0x000fe200000006ff */
[----:B------:R-:W4:Y:S01]  /*01c0*/  LDCU UR29, c[0x0][0x3a4] ;  /* 0x00007480ff1d77ac */ /* 0x000f220008000800 */
[----:B------:R-:W-:Y:S02]  /*01d0*/  R2UR UR10, R2 ;  /* 0x00000000020a72ca */ /* 0x000fe400000e0000 */
[----:B------:R-:W-:Y:S02]  /*01e0*/  @!UP0 USHF.L.U32 UR4, UR9, 0x8, URZ ;  /* 0x0000000809048899 */ /* 0x000fe400080006ff */
[----:B------:R-:W-:-:S04]  /*01f0*/  UISETP.NE.U32.AND UP0, UPT, UR6, URZ, UPT ;  /* 0x000000ff0600728c */ /* 0x000fc8000bf05070 */
[--C-:B------:R-:W-:Y:S01]  /*0200*/  @!P0 IADD3 R3, P1, P2, R3, UR4, R0.reuse ;  /* 0x0000000403038c10 */ /* 0x100fe2000fa3e000 */
[----:B------:R-:W-:Y:S01]  /*0210*/  UISETP.NE.AND.EX UP0, UPT, UR7, URZ, UPT, UP0 ;  /* 0x000000ff0700728c */ /* 0x000fe2000bf05300 */
[----:B------:R-:W-:-:S04]  /*0220*/  SHF.R.S32.HI R0, RZ, 0x1f, R0 ;  /* 0x0000001fff007819 */ /* 0x000fc80000011400 */
[----:B------:R-:W-:Y:S02]  /*0230*/  @!P0 IADD3.X R0, PT, PT, RZ, R0, RZ, P1, P2 ;  /* 0x00000000ff008210 */ /* 0x000fe40000fe44ff */
[----:B-1----:R-:W-:-:S04]  /*0240*/  @!P0 LEA R2, P1, R3, R6, 0x2 ;  /* 0x0000000603028211 */ /* 0x002fc800078210ff */
[----:B------:R-:W1:Y:S01]  /*0250*/  @UP0 LDCU.64 UR4, c[0x0][0x3c0] ;  /* 0x00007800ff0407ac */ /* 0x000e620008000a00 */
[----:B------:R-:W-:Y:S02]  /*0260*/  @!P0 LEA.HI.X R3, R3, R7, R0, 0x2, P1 ;  /* 0x0000000703038211 */ /* 0x000fe400008f1400 */
[----:B------:R-:W2:Y:S03]  /*0270*/  I2F.RP R0, UR10 ;  /* 0x0000000a00007d06 */ /* 0x000ea60008209400 */
[----:B------:R-:W3:Y:S01]  /*0280*/  @!P0 LDG.E.128.CONSTANT R8, desc[UR14][R2.64] ;  /* 0x0000000e02088981 */ /* 0x000ee2000c1e9d00 */
[----:B------:R-:W0:Y:S01]  /*0290*/  LDC R12, c[0x0][0x370] ;  /* 0x0000dc00ff0c7b82 */ /* 0x000e220000000800 */
[----:B------:R-:W-:Y:S01]  /*02a0*/  PLOP3.LUT P1, PT, PT, PT, UP0, 0x80, 0x8 ;  /* 0x000000000008781c */ /* 0x000fe20003f2f008 */
[----:B-1----:R-:W-:Y:S02]  /*02b0*/  @UP0 UIMAD.WIDE.U32 UR4, UR9, 0x4, UR4 ;  /* 0x00000004090408a5 */ /* 0x002fe4000f8e0004 */
[----:B--2---:R-:W1:Y:S04]  /*02c0*/  MUFU.RCP R0, R0 ;  /* 0x0000000000007308 */ /* 0x004e680000001000 */
[----:B------:R-:W-:-:S02]  /*02d0*/  MOV R7, UR5 ;  /* 0x0000000500077c02 */ /* 0x000fc40008000f00 */
[----:B------:R-:W-:Y:S02]  /*02e0*/  MOV R6, UR4 ;  /* 0x0000000400067c02 */ /* 0x000fe40008000f00 */
[----:B-1----:R-:W-:Y:S01]  /*02f0*/  IADD3 R5, PT, PT, R0, 0xffffffe, RZ ;  /* 0x0ffffffe00057810 */ /* 0x002fe20007ffe0ff */
[----:B------:R-:W-:Y:S02]  /*0300*/  UMOV UR4, URZ ;  /* 0x000000ff00047c82 */ /* 0x000fe40008000000 */
[----:B------:R1:W5:Y:S01]  /*0310*/  @P1 LDG.E.CONSTANT R158, desc[UR14][R6.64] ;  /* 0x0000000e069e1981 */ /* 0x000362000c1e9900 */
[----:B0-----:R-:W-:Y:S01]  /*0320*/  IABS R0, R12 ;  /* 0x0000000c00007213 */ /* 0x001fe20000000000 */
[----:B------:R-:W-:Y:S01]  /*0330*/  BSSY.RECONVERGENT B0, `(.L_x_23511) ;  /* 0x000025b000007945 */ /* 0x000fe20003800200 */
[----:B------:R-:W-:Y:S01]  /*0340*/  SHF.R.U32.HI R159, RZ, 0x5, R4 ;  /* 0x00000005ff9f7819 */ /* 0x000fe20000011604 */
[----:B------:R-:W0:Y:S01]  /*0350*/  F2I.FTZ.U32.TRUNC.NTZ R5, R5 ;  /* 0x0000000500057305 */ /* 0x000e22000021f000 */
[----:B------:R-:W-:Y:S01]  /*0360*/  R2UR UR7, R0 ;  /* 0x00000000000772ca */ /* 0x000fe200000e0000 */
[----:B------:R-:W2:Y:S01]  /*0370*/  S2R R12, SR_CTAID.X ;  /* 0x00000000000c7919 */ /* 0x000ea20000002500 */
[----:B------:R-:W-:-:S02]  /*0380*/  MOV R0, UR26 ;  /* 0x0000001a00007c02 */ /* 0x000fc40008000f00 */
[----:B------:R-:W-:Y:S02]  /*0390*/  MOV R156, 0xff7fffff ;  /* 0xff7fffff009c7802 */ /* 0x000fe40000000f00 */
[----:B------:R-:W-:-:S04]  /*03a0*/  IABS R0, R0 ;  /* 0x0000000000007213 */ /* 0x000fc80000000000 */
[C---:B------:R-:W-:Y:S02]  /*03b0*/  R2UR UR30, R0.reuse ;  /* 0x00000000001e72ca */ /* 0x040fe400000e0000 */
[----:B------:R-:W-:Y:S02]  /*03c0*/  R2UR UR31, R0 ;  /* 0x00000000001f72ca */ /* 0x000fe400000e0000 */
[----:B0-----:R-:W-:Y:S02]  /*03d0*/  R2UR UR5, R5 ;  /* 0x00000000050572ca */ /* 0x001fe400000e0000 */
[----:B------:R-:W0:Y:S01]  /*03e0*/  I2F.RP R5, R0 ;  /* 0x0000000000057306 */ /* 0x000e220000209400 */
[----:B------:R-:W-:-:S10]  /*03f0*/  MOV R157, R0 ;  /* 0x00000000009d7202 */ /* 0x000fd40000000f00 */
[----:B------:R-:W-:-:S04]  /*0400*/  UIADD3 UR6, UPT, UPT, URZ, -UR5, URZ ;  /* 0x80000005ff067290 */ /* 0x000fc8000fffe0ff */
[----:B------:R-:W-:Y:S01]  /*0410*/  UIMAD UR6, UR6, UR10, URZ ;  /* 0x0000000a060672a4 */ /* 0x000fe2000f8e02ff */
[----:B0-----:R-:W1:Y:S01]  /*0420*/  MUFU.RCP R5, R5 ;  /* 0x0000000500057308 */ /* 0x001e620000001000 */
[----:B--2---:R-:W-:Y:S02]  /*0430*/  IABS R12, R12 ;  /* 0x0000000c000c7213 */ /* 0x004fe40000000000 */
[----:B------:R-:W-:-:S03]  /*0440*/  UIMAD.WIDE.U32 UR4, UR5, UR6, UR4 ;  /* 0x00000006050472a5 */ /* 0x000fc6000f8e0004 */
[----:B------:R-:W-:Y:S01]  /*0450*/  UMOV UR6, URZ ;  /* 0x000000ff00067c82 */ /* 0x000fe20008000000 */
[----:B------:R-:W-:-:S04]  /*0460*/  UIMAD.WIDE.U32 UR4, UR5, UR7, URZ ;  /* 0x00000007050472a5 */ /* 0x000fc8000f8e00ff */
[----:B------:R-:W-:-:S04]  /*0470*/  UIADD3 UR4, UPT, UPT, -UR5, URZ, URZ ;  /* 0x000000ff05047290 */ /* 0x000fc8000fffe1ff */
[----:B------:R-:W-:Y:S01]  /*0480*/  UIMAD UR4, UR10, UR4, UR7 ;  /* 0x000000040a0472a4 */ /* 0x000fe2000f8e0207 */
[----:B-1----:R-:W-:Y:S01]  /*0490*/  IADD3 R6, PT, PT, R5, 0xffffffe, RZ ;  /* 0x0ffffffe05067810 */ /* 0x002fe20007ffe0ff */
[----:B------:R-:W-:Y:S02]  /*04a0*/  IMAD R5, R13, UR25, RZ ;  /* 0x000000190d057c24 */ /* 0x000fe4000f8e02ff */
[----:B------:R-:W-:-:S03]  /*04b0*/  UISETP.GT.U32.AND UP1, UPT, UR10, UR4, UPT ;  /* 0x000000040a00728c */ /* 0x000fc6000bf24070 */
[----:B------:R-:W0:Y:S08]  /*04c0*/  F2I.FTZ.U32.TRUNC.NTZ R6, R6 ;  /* 0x0000000600067305 */ /* 0x000e30000021f000 */
[----:B------:R-:W-:Y:S02]  /*04d0*/  @!UP1 UIADD3 UR4, UPT, UPT, UR4, -UR10, URZ ;  /* 0x8000000a04049290 */ /* 0x000fe4000fffe0ff */
[----:B------:R-:W-:-:S02]  /*04e0*/  @!UP1 UIADD3 UR5, UPT, UPT, UR5, 0x1, URZ ;  /* 0x0000000105059890 */ /* 0x000fc4000fffe0ff */
[----:B------:R-:W-:Y:S02]  /*04f0*/  UISETP.GE.U32.AND UP0, UPT, UR4, UR10, UPT ;  /* 0x0000000a0400728c */ /* 0x000fe4000bf06070 */
[----:B------:R-:W-:Y:S01]  /*0500*/  ULOP3.LUT UR4, UR13, UR8, URZ, 0x3c, !UPT ;  /* 0x000000080d047292 */ /* 0x000fe2000f8e3cff */
[----:B0-----:R-:W-:-:S03]  /*0510*/  R2UR UR7, R6 ;  /* 0x00000000060772ca */ /* 0x001fc600000e0000 */
[----:B------:R-:W-:-:S05]  /*0520*/  UISETP.GE.AND UP1, UPT, UR4, URZ, UPT ;  /* 0x000000ff0400728c */ /* 0x000fca000bf26270 */
[----:B------:R-:W-:Y:S02]  /*0530*/  @UP0 UIADD3 UR5, UPT, UPT, UR5, 0x1, URZ ;  /* 0x0000000105050890 */ /* 0x000fe4000fffe0ff */
[----:B------:R-:W-:-:S03]  /*0540*/  UISETP.NE.AND UP0, UPT, UR8, URZ, UPT ;  /* 0x000000ff0800728c */ /* 0x000fc6000bf05270 */
[----:B------:R-:W-:Y:S02]  /*0550*/  UIMAD UR4, UR7, UR30, URZ ;  /* 0x0000001e070472a4 */ /* 0x000fe4000f8e02ff */
[----:B------:R-:W-:Y:S02]  /*0560*/  UMOV UR20, UR5 ;  /* 0x0000000500147c82 */ /* 0x000fe40008000000 */
[----:B------:R-:W-:Y:S02]  /*0570*/  @!UP1 UIADD3 UR20, UPT, UPT, -UR20, URZ, URZ ;  /* 0x000000ff14149290 */ /* 0x000fe4000fffe1ff */
[----:B------:R-:W-:Y:S02]  /*0580*/  UIADD3 UR4, UPT, UPT, -UR4, URZ, URZ ;  /* 0x000000ff04047290 */ /* 0x000fe4000fffe1ff */
[----:B------:R-:W-:Y:S02]  /*0590*/  @!UP0 ULOP3.LUT UR20, URZ, UR8, URZ, 0x33, !UPT ;  /* 0x00000008ff148292 */ /* 0x000fe4000f8e33ff */
[----:B------:R-:W-:-:S02]  /*05a0*/  UIMAD.WIDE.U32 UR6, UR7, UR4, UR6 ;  /* 0x00000004070672a5 */ /* 0x000fc4000f8e0006 */
[----:B------:R-:W-:Y:S02]  /*05b0*/  UISETP.GE.AND UP0, UPT, UR27, URZ, UPT ;  /* 0x000000ff1b00728c */ /* 0x000fe4000bf06270 */
[----:B------:R-:W-:Y:S01]  /*05c0*/  MOV R7, UR20 ;  /* 0x0000001400077c02 */ /* 0x000fe20008000f00 */
[----:B------:R-:W-:Y:S01]  /*05d0*/  UMOV UR4, URZ ;  /* 0x000000ff00047c82 */ /* 0x000fe20008000000 */
[----:B------:R-:W-:Y:S02]  /*05e0*/  UISETP.NE.AND UP1, UPT, UR26, URZ, UPT ;  /* 0x000000ff1a00728c */ /* 0x000fe4000bf25270 */
[-C--:B------:R-:W-:Y:S02]  /*05f0*/  IABS R2, R7.reuse ;  /* 0x0000000700027213 */ /* 0x080fe40000000000 */
[----:B------:R-:W-:Y:S02]  /*0600*/  IABS R7, R7 ;  /* 0x0000000700077213 */ /* 0x000fe40000000000 */
[----:B------:R-:W-:-:S13]  /*0610*/  R2UR UR24, R2 ;  /* 0x00000000021872ca */ /* 0x000fda00000e0000 */
[----:B------:R-:W0:Y:S08]  /*0620*/  I2F.RP R2, UR24 ;  /* 0x0000001800027d06 */ /* 0x000e300008209400 */
[----:B0-----:R-:W0:Y:S02]  /*0630*/  MUFU.RCP R2, R2 ;  /* 0x0000000200027308 */ /* 0x001e240000001000 */
[----:B0-----:R-:W-:-:S06]  /*0640*/  IADD3 R3, PT, PT, R2, 0xffffffe, RZ ;  /* 0x0ffffffe02037810 */ /* 0x001fcc0007ffe0ff */
[----:B------:R-:W0:Y:S02]  /*0650*/  F2I.FTZ.U32.TRUNC.NTZ R3, R3 ;  /* 0x0000000300037305 */ /* 0x000e24000021f000 */
[----:B0-----:R-:W-:-:S13]  /*0660*/  R2UR UR5, R3 ;  /* 0x00000000030572ca */ /* 0x001fda00000e0000 */
[----:B------:R-:W-:-:S04]  /*0670*/  UIADD3 UR11, UPT, UPT, URZ, -UR5, URZ ;  /* 0x80000005ff0b7290 */ /* 0x000fc8000fffe0ff */
[----:B------:R-:W-:-:S04]  /*0680*/  UIMAD UR11, UR11, UR24, URZ ;  /* 0x000000180b0b72a4 */ /* 0x000fc8000f8e02ff */
[----:B------:R-:W-:-:S03]  /*0690*/  UIMAD.WIDE.U32 UR4, UR5, UR11, UR4 ;  /* 0x0000000b050472a5 */ /* 0x000fc6000f8e0004 */
[----:B------:R-:W-:Y:S01]  /*06a0*/  UMOV UR11, UR7 ;  /* 0x00000007000b7c82 */ /* 0x000fe20008000000 */
[----:B------:R-:W-:-:S13]  /*06b0*/  R2UR UR21, R14 ;  /* 0x000000000e1572ca */ /* 0x000fda00000e0000 */
[----:B------:R-:W-:-:S06]  /*06c0*/  UIADD3 UR10, UPT, UPT, UR21, -0x1, URZ ;  /* 0xffffffff150a7890 */ /* 0x000fcc000fffe0ff */
[----:B------:R-:W-:Y:S01]  /*06d0*/  MOV R2, UR10 ;  /* 0x0000000a00027c02 */ /* 0x000fe20008000f00 */
[----:B------:R-:W-:-:S03]  /*06e0*/  ULOP3.LUT UR10, UR10, UR26, URZ, 0x3c, !UPT ;  /* 0x0000001a0a0a7292 */ /* 0x000fc6000f8e3cff */
[----:B------:R-:W-:Y:S01]  /*06f0*/  IABS R3, R2 ;  /* 0x0000000200037213 */ /* 0x000fe20000000000 */
[----:B------:R-:W-:Y:S01]  /*0700*/  UISETP.GE.AND UP5, UPT, UR10, URZ, UPT ;  /* 0x000000ff0a00728c */ /* 0x000fe2000bfa6270 */
[----:B------:R-:W-:Y:S02]  /*0710*/  MOV R2, R12 ;  /* 0x0000000c00027202 */ /* 0x000fe40000000f00 */
[----:B------:R-:W-:Y:S02]  /*0720*/  R2UR UR17, R3 ;  /* 0x00000000031172ca */ /* 0x000fe400000e0000 */
[----:B------:R-:W-:Y:S01]  /*0730*/  R2UR UR12, R2 ;  /* 0x00000000020c72ca */ /* 0x000fe200000e0000 */
[----:B------:R-:W0:Y:S01]  /*0740*/  @!P0 S2R R3, SR_CgaCtaId ;  /* 0x0000000000038919 */ /* 0x000e220000008800 */
[----:B------:R-:W-:-:S04]  /*0750*/  IADD3 R2, PT, PT, RZ, -R7, RZ ;  /* 0x80000007ff027210 */ /* 0x000fc80007ffe0ff */
[----:B------:R-:W-:Y:S02]  /*0760*/  R2UR UR16, R2 ;  /* 0x00000000021072ca */ /* 0x000fe400000e0000 */
[----:B------:R-:W-:-:S03]  /*0770*/  @!P0 MOV R2, 0x400 ;  /* 0x0000040000028802 */ /* 0x000fc60000000f00 */
[----:B------:R-:W-:Y:S02]  /*0780*/  UIMAD.WIDE.U32 UR6, UR11, UR17, URZ ;  /* 0x000000110b0672a5 */ /* 0x000fe4000f8e00ff */
[----:B------:R-:W-:Y:S02]  /*0790*/  UIMAD.WIDE.U32 UR4, UR5, UR12, URZ ;  /* 0x0000000c050472a5 */ /* 0x000fe4000f8e00ff */
[----:B------:R-:W-:Y:S02]  /*07a0*/  UIADD3 UR18, UPT, UPT, -UR7, URZ, URZ ;  /* 0x000000ff07127290 */ /* 0x000fe4000fffe1ff */
[----:B------:R-:W-:Y:S02]  /*07b0*/  @UP0 UIMAD UR4, UR13, UR19, UR9 ;  /* 0x000000130d0402a4 */ /* 0x000fe4000f8e0209 */
[----:B------:R-:W-:Y:S02]  /*07c0*/  UIMAD UR6, UR5, UR16, UR12 ;  /* 0x00000010050672a4 */ /* 0x000fe4000f8e020c */
[----:B------:R-:W-:-:S02]  /*07d0*/  UIMAD UR12, UR30, UR18, UR17 ;  /* 0x000000121e0c72a4 */ /* 0x000fc4000f8e0211 */
[----:B------:R-:W-:Y:S02]  /*07e0*/  UISETP.GT.U32.AND UP4, UPT, UR24, UR6, UPT ;  /* 0x000000061800728c */ /* 0x000fe4000bf84070 */
[----:B------:R-:W-:Y:S02]  /*07f0*/  UISETP.GT.U32.AND UP2, UPT, UR31, UR12, UPT ;  /* 0x0000000c1f00728c */ /* 0x000fe4000bf44070 */
[----:B------:R-:W-:Y:S02]  /*0800*/  UIADD3 UR13, UPT, UPT, UR21, 0x1f, URZ ;  /* 0x0000001f150d7890 */ /* 0x000fe4000fffe0ff */
[----:B------:R-:W-:Y:S02]  /*0810*/  ULOP3.LUT UR9, UR9, UR20, URZ, 0x3c, !UPT ;  /* 0x0000001409097292 */ /* 0x000fe4000f8e3cff */
[----:B------:R-:W-:Y:S01]  /*0820*/  @UP0 UIMAD UR4, UR4, UR27, 0x1 ;  /* 0x00000001040404a4 */ /* 0x000fe2000f8e021b */
[----:B0-----:R-:W-:Y:S02]  /*0830*/  @!P0 LEA R3, R3, R2, 0x18 ;  /* 0x0000000203038211 */ /* 0x001fe400078ec0ff */
[----:B------:R-:W-:-:S02]  /*0840*/  @!UP4 UIADD3 UR6, UPT, UPT, UR6, -UR24, URZ ;  /* 0x800000180606c290 */ /* 0x000fc4000fffe0ff */
[----:B------:R-:W-:Y:S01]  /*0850*/  @!UP4 UIADD3 UR5, UPT, UPT, UR5, 0x1, URZ ;  /* 0x000000010505c890 */ /* 0x000fe2000fffe0ff */
[----:B------:R-:W-:Y:S01]  /*0860*/  @!P0 LEA R3, R4, R3, 0x4 ;  /* 0x0000000304038211 */ /* 0x000fe200078e20ff */
[----:B------:R-:W-:Y:S02]  /*0870*/  UISETP.GE.U32.AND UP3, UPT, UR6, UR24, UPT ;  /* 0x000000180600728c */ /* 0x000fe4000bf66070 */
[----:B------:R-:W-:Y:S02]  /*0880*/  USHF.R.S32.HI UR6, URZ, 0x1f, UR13 ;  /* 0x0000001fff067899 */ /* 0x000fe4000801140d */
[----:B------:R-:W-:Y:S01]  /*0890*/  UISETP.GE.AND UP4, UPT, UR9, URZ, UPT ;  /* 0x000000ff0900728c */ /* 0x000fe2000bf86270 */
[----:B---3--:R0:W-:Y:S01]  /*08a0*/  @!P0 STS.128 [R3], R8 ;  /* 0x0000000803008388 */ /* 0x0081e20000000c00 */
[----:B------:R-:W-:Y:S02]  /*08b0*/  ULEA.HI UR6, UR6, UR13, URZ, 0x5 ;  /* 0x0000000d06067291 */ /* 0x000fe4000f8f28ff */
[----:B------:R-:W-:-:S02]  /*08c0*/  @!UP2 UIADD3 UR12, UPT, UPT, UR12, -UR30, URZ ;  /* 0x8000001e0c0ca290 */ /* 0x000fc4000fffe0ff */
[----:B------:R-:W-:Y:S02]  /*08d0*/  USHF.R.S32.HI UR6, URZ, 0x5, UR6 ;  /* 0x00000005ff067899 */ /* 0x000fe40008011406 */
[----:B------:R-:W-:Y:S02]  /*08e0*/  @UP3 UIADD3 UR5, UPT, UPT, UR5, 0x1, URZ ;  /* 0x0000000105053890 */ /* 0x000fe4000fffe0ff */
[----:B------:R-:W-:Y:S02]  /*08f0*/  UISETP.NE.AND UP3, UPT, UR20, URZ, UPT ;  /* 0x000000ff1400728c */ /* 0x000fe4000bf65270 */
[----:B------:R-:W-:Y:S01]  /*0900*/  @!UP2 UIADD3 UR7, UPT, UPT, UR7, 0x1, URZ ;  /* 0x000000010707a890 */ /* 0x000fe2000fffe0ff */
[----:B------:R-:W-:Y:S01]  /*0910*/  BAR.SYNC.DEFER_BLOCKING 0x0 ;  /* 0x0000000000007b1d */ /* 0x000fe20000010000 */
[----:B------:R-:W-:Y:S01]  /*0920*/  UISETP.GE.U32.AND UP2, UPT, UR12, UR31, UPT ;  /* 0x0000001f0c00728c */ /* 0x000fe2000bf46070 */
[----:B------:R-:W-:Y:S01]  /*0930*/  ISETP.GE.AND P0, PT, R159, UR6, PT ;  /* 0x000000069f007c0c */ /* 0x000fe2000bf06270 */
[----:B------:R-:W-:-:S03]  /*0940*/  @!UP4 UIADD3 UR5, UPT, UPT, -UR5, URZ, URZ ;  /* 0x000000ff0505c290 */ /* 0x000fc6000fffe1ff */
[----:B------:R-:W1:Y:S02]  /*0950*/  LDCU.64 UR16, c[0x0][0x390] ;  /* 0x00007200ff1077ac */ /* 0x000e640008000a00 */
[----:B------:R-:W-:-:S04]  /*0960*/  @!UP3 ULOP3.LUT UR5, URZ, UR20, URZ, 0x33, !UPT ;  /* 0x00000014ff05b292 */ /* 0x000fc8000f8e33ff */
[----:B------:R-:W-:Y:S02]  /*0970*/  @UP2 UIADD3 UR7, UPT, UPT, UR7, 0x1, URZ ;  /* 0x0000000107072890 */ /* 0x000fe4000fffe0ff */
[----:B------:R-:W-:Y:S02]  /*0980*/  @!UP0 UIMAD UR8, UR8, UR19, UR5 ;  /* 0x00000013080882a4 */ /* 0x000fe4000f8e0205 */
[----:B------:R-:W-:Y:S02]  /*0990*/  @!UP5 UIADD3 UR7, UPT, UPT, -UR7, URZ, URZ ;  /* 0x000000ff0707d290 */ /* 0x000fe4000fffe1ff */
[----:B------:R-:W-:Y:S02]  /*09a0*/  @!UP0 UIADD3 UR8, UPT, UPT, -UR8, URZ, URZ ;  /* 0x000000ff08088290 */ /* 0x000fe4000fffe1ff */
[----:B------:R-:W-:Y:S02]  /*09b0*/  @!UP1 ULOP3.LUT UR7, URZ, UR26, URZ, 0x33, !UPT ;  /* 0x0000001aff079292 */ /* 0x000fe4000f8e33ff */
[----:B------:R-:W-:Y:S01]  /*09c0*/  @!UP0 UIMAD UR4, UR27, UR8, 0x1 ;  /* 0x000000011b0484a4 */ /* 0x000fe2000f8e0208 */
[----:B01--4-:R-:W-:Y:S11]  /*09d0*/  @P0 BRA `(.L_x_23512) ;  /* 0x0000001c00c00947 */ /* 0x013ff60003800000 */
[----:B------:R-:W0:Y:S01]  /*09e0*/  S2UR UR8, SR_CgaCtaId ;  /* 0x00000000000879c3 */ /* 0x000e220000008800 */
[----:B------:R-:W-:Y:S01]  /*09f0*/  UMOV UR6, 0x400 ;  /* 0x0000040000067882 */ /* 0x000fe20000000000 */
[----:B------:R-:W1:Y:S01]  /*0a00*/  LDCU.64 UR12, c[0x0][0x3a8] ;  /* 0x00007500ff0c77ac */ /* 0x000e620008000a00 */
[----:B------:R-:W-:Y:S02]  /*0a10*/  SHF.R.U32.HI R2, RZ, 0x3, R4 ;  /* 0x00000003ff027819 */ /* 0x000fe40000011604 */
[----:B------:R-:W-:Y:S02]  /*0a20*/  MOV R3, RZ ;  /* 0x000000ff00037202 */ /* 0x000fe40000000f00 */
[----:B------:R-:W-:Y:S02]  /*0a30*/  LOP3.LUT R2, R2, 0x7c, RZ, 0xc0, !PT ;  /* 0x0000007c02027812 */ /* 0x000fe400078ec0ff */
[----:B------:R-:W-:Y:S02]  /*0a40*/  LOP3.LUT R0, R4, 0x1f, RZ, 0xc0, !PT ;  /* 0x0000001f04007812 */ /* 0x000fe400078ec0ff */
[----:B------:R-:W-:Y:S01]  /*0a50*/  MOV R156, 0xff7fffff ;  /* 0xff7fffff009c7802 */ /* 0x000fe20000000f00 */
[----:B------:R-:W-:Y:S01]  /*0a60*/  IMAD.WIDE R2, R5, 0x4, R2 ;  /* 0x0000000405027825 */ /* 0x000fe200078e0202 */
[----:B------:R-:W-:-:S02]  /*0a70*/  SHF.L.U32 R5, R159, 0x5, RZ ;  /* 0x000000059f057819 */ /* 0x000fc400000006ff */
[----:B------:R-:W-:Y:S02]  /*0a80*/  LEA R0, R159, R0, 0x5 ;  /* 0x000000009f007211 */ /* 0x000fe400078e28ff */
[C---:B------:R-:W-:Y:S02]  /*0a90*/  LOP3.LUT R4, R5.reuse, 0x1f, R4, 0xf8, !PT ;  /* 0x0000001f05047812 */ /* 0x040fe400078ef804 */
[----:B------:R-:W-:Y:S02]  /*0aa0*/  IADD3 R152, PT, PT, R5, 0x1, RZ ;  /* 0x0000000105987810 */ /* 0x000fe40007ffe0ff */
[----:B-1----:R-:W-:Y:S02]  /*0ab0*/  IADD3 R2, P0, PT, R2, UR12, RZ ;  /* 0x0000000c02027c10 */ /* 0x002fe4000ff1e0ff */
[C---:B------:R-:W-:Y:S01]  /*0ac0*/  IADD3 R154, PT, PT, R4.reuse, -UR21, RZ ;  /* 0x80000015049a7c10 */ /* 0x040fe2000fffe0ff */
[----:B0-----:R-:W-:Y:S01]  /*0ad0*/  ULEA UR9, UR8, UR6, 0x18 ;  /* 0x0000000608097291 */ /* 0x001fe2000f8ec0ff */
[----:B------:R-:W-:Y:S01]  /*0ae0*/  IADD3.X R3, PT, PT, R3, UR13, RZ, P0, !PT ;  /* 0x0000000d03037c10 */ /* 0x000fe200087fe4ff */
[----:B------:R-:W-:Y:S01]  /*0af0*/  UIADD3 UR6, UPT, UPT, UR6, 0x420, URZ ;  /* 0x0000042006067890 */ /* 0x000fe2000fffe0ff */
[----:B------:R-:W-:-:S03]  /*0b00*/  IADD3 R153, PT, PT, R4, 0x1, RZ ;  /* 0x0000000104997810 */ /* 0x000fc60007ffe0ff */
        /* <DEDUP_REMOVED lines=27> */
[----:B-1234-:R-:W0:Y:S02]  /*0cc0*/  LDS.128 R112, [UR9+0x190] ;  /* 0x00019009ff707984 */ /* 0x01ee240008000c00 */
.L_x_23515:
[----:B------:R-:W1:Y:S01]  /*0cd0*/  LDC R116, c[0x0][0x3f0] ;  /* 0x0000fc00ff747b82 */ /* 0x000e620000000800 */
[----:B------:R-:W-:Y:S01]  /*0ce0*/  IADD3 R4, PT, PT, R152, -0x1, RZ ;  /* 0xffffffff98047810 */ /* 0x000fe20007ffe0ff */
[----:B------:R-:W-:Y:S01]  /*0cf0*/  UIADD3 UR6, UPT, UPT, UR7, -UR23, URZ ;  /* 0x8000001707067290 */ /* 0x000fe2000fffe0ff */
[----:B------:R-:W-:Y:S02]  /*0d00*/  BSSY.RECONVERGENT B1, `(.L_x_23513) ;  /* 0x00001b0000017945 */ /* 0x000fe40003800200 */
[----:B------:R-:W-:-:S03]  /*0d10*/  IABS R5, R4 ;  /* 0x0000000400057213 */ /* 0x000fc60000000000 */
[----:B------:R-:W2:Y:S02]  /*0d20*/  LDC R11, c[0x0][0x3f4] ;  /* 0x0000fd00ff0b7b82 */ /* 0x000ea40000000800 */
[----:B------:R-:W-:-:S05]  /*0d30*/  IMAD.HI.U32 R6, R5, UR11, RZ ;  /* 0x0000000b05067c27 */ /* 0x000fca000f8e00ff */
[----:B------:R-:W-:Y:S02]  /*0d40*/  IADD3 R8, PT, PT, -R6, RZ, RZ ;  /* 0x000000ff06087210 */ /* 0x000fe40007ffe1ff */
[----:B-1----:R-:W-:-:S04]  /*0d50*/  IABS R9, R116 ;  /* 0x0000007400097213 */ /* 0x002fc80000000000 */
[----:B------:R-:W1:Y:S01]  /*0d60*/  I2F.RP R7, R9 ;  /* 0x0000000900077306 */ /* 0x000e620000209400 */
[-C--:B--2---:R-:W-:Y:S02]  /*0d70*/  IABS R0, R11.reuse ;  /* 0x0000000b00007213 */ /* 0x084fe40000000000 */
[----:B------:R-:W-:-:S03]  /*0d80*/  LOP3.LUT R4, R4, R11, RZ, 0x3c, !PT ;  /* 0x0000000b04047212 */ /* 0x000fc600078e3cff */
[----:B------:R-:W-:Y:S01]  /*0d90*/  IMAD R8, R0, R8, R5 ;  /* 0x0000000800087224 */ /* 0x000fe200078e0205 */
[----:B------:R-:W-:-:S04]  /*0da0*/  ISETP.GE.AND P2, PT, R4, RZ, PT ;  /* 0x000000ff0400720c */ /* 0x000fc80003f46270 */
[----:B------:R-:W-:Y:S01]  /*0db0*/  ISETP.GT.U32.AND P1, PT, R157, R8, PT ;  /* 0x000000089d00720c */ /* 0x000fe20003f24070 */
[----:B-1----:R-:W1:-:S12]  /*0dc0*/  MUFU.RCP R7, R7 ;  /* 0x0000000700077308 */ /* 0x002e580000001000 */
[----:B------:R-:W-:Y:S02]  /*0dd0*/  @!P1 IADD3 R8, PT, PT, R8, -R0, RZ ;  /* 0x8000000008089210 */ /* 0x000fe40007ffe0ff */
[----:B------:R-:W-:Y:S02]  /*0de0*/  @!P1 IADD3 R6, PT, PT, R6, 0x1, RZ ;  /* 0x0000000106069810 */ /* 0x000fe40007ffe0ff */
[----:B------:R-:W-:Y:S02]  /*0df0*/  ISETP.GE.U32.AND P0, PT, R8, R157, PT ;  /* 0x0000009d0800720c */ /* 0x000fe40003f06070 */
[----:B-1----:R-:W-:Y:S02]  /*0e00*/  IADD3 R5, PT, PT, R7, 0xffffffe, RZ ;  /* 0x0ffffffe07057810 */ /* 0x002fe40007ffe0ff */
[----:B------:R-:W-:-:S04]  /*0e10*/  ISETP.NE.AND P1, PT, R11, RZ, PT ;  /* 0x000000ff0b00720c */ /* 0x000fc80003f25270 */
[----:B------:R-:W1:Y:S05]  /*0e20*/  F2I.FTZ.U32.TRUNC.NTZ R5, R5 ;  /* 0x0000000500057305 */ /* 0x000e6a000021f000 */
[----:B------:R-:W-:-:S04]  /*0e30*/  @P0 IADD3 R6, PT, PT, R6, 0x1, RZ ;  /* 0x0000000106060810 */ /* 0x000fc80007ffe0ff */
[----:B------:R-:W-:-:S04]  /*0e40*/  MOV R8, R6 ;  /* 0x0000000600087202 */ /* 0x000fc80000000f00 */
[----:B------:R-:W-:Y:S02]  /*0e50*/  @!P2 IADD3 R8, PT, PT, -R8, RZ, RZ ;  /* 0x000000ff0808a210 */ /* 0x000fe40007ffe1ff */
[----:B-1----:R-:W-:Y:S02]  /*0e60*/  IADD3 R4, PT, PT, RZ, -R5, RZ ;  /* 0x80000005ff047210 */ /* 0x002fe40007ffe0ff */
[----:B------:R-:W-:Y:S02]  /*0e70*/  @!P1 LOP3.LUT R8, RZ, R11, RZ, 0x33, !PT ;  /* 0x0000000bff089212 */ /* 0x000fe400078e33ff */
[----:B------:R-:W-:Y:S01]  /*0e80*/  ISETP.NE.AND P1, PT, R116, RZ, PT ;  /* 0x000000ff7400720c */ /* 0x000fe20003f25270 */
[----:B------:R-:W-:Y:S02]  /*0e90*/  IMAD R7, R4, R9, RZ ;  /* 0x0000000904077224 */ /* 0x000fe400078e02ff */
[----:B------:R-:W-:Y:S01]  /*0ea0*/  HFMA2 R4, -RZ, RZ, 0, 0 ;  /* 0x00000000ff047431 */ /* 0x000fe200000001ff */
[----:B------:R-:W-:-:S04]  /*0eb0*/  IADD3 R6, PT, PT, R8, UR4, RZ ;  /* 0x0000000408067c10 */ /* 0x000fc8000fffe0ff */
        /* <DEDUP_REMOVED lines=8> */
[----:B------:R-:W-:-:S04]  /*0f40*/  @!P0 IADD3 R4, PT, PT, R4, -R9, RZ ;  /* 0x8000000904048210 */ /* 0x000fc80007ffe0ff */
[----:B------:R-:W-:-:S13]  /*0f50*/  ISETP.GT.U32.AND P0, PT, R9, R4, PT ;  /* 0x000000040900720c */ /* 0x000fda0003f04070 */
[----:B------:R-:W-:Y:S02]  /*0f60*/  @!P0 IADD3 R4, PT, PT, R4, -R9, RZ ;  /* 0x8000000904048210 */ /* 0x000fe40007ffe0ff */
[----:B------:R-:W-:Y:S02]  /*0f70*/  ISETP.GT.AND P0, PT, R8, UR6, PT ;  /* 0x0000000608007c0c */ /* 0x000fe4000bf04270 */
[----:B------:R-:W-:Y:S02]  /*0f80*/  @!P2 IADD3 R4, PT, PT, -R4, RZ, RZ ;  /* 0x000000ff0404a210 */ /* 0x000fe40007ffe1ff */
[----:B------:R-:W-:-:S04]  /*0f90*/  @!P1 LOP3.LUT R4, RZ, R116, RZ, 0x33, !PT ;  /* 0x00000074ff049212 */ /* 0x000fc800078e33ff */
[----:B------:R-:W-:-:S13]  /*0fa0*/  ISETP.EQ.OR P0, PT, R4, RZ, P0 ;  /* 0x000000ff0400720c */ /* 0x000fda0000702670 */
[----:B------:R-:W-:-:S05]  /*0fb0*/  @!P0 MOV R4, 0xff7fffff ;  /* 0xff7fffff00048802 */ /* 0x000fca0000000f00 */
[----:B------:R1:W-:Y:S01]  /*0fc0*/  @!P0 STS [R155], R4 ;  /* 0x000000049b008388 */ /* 0x0003e20000000800 */
[----:B------:R-:W-:Y:S05]  /*0fd0*/  @!P0 BRA `(.L_x_23514) ;  /* 0x0000001800088947 */ /* 0x000fea0003800000 */
[----:B------:R-:W2:Y:S01]  /*0fe0*/  LDG.E.CONSTANT R7, desc[UR14][R2.64] ;  /* 0x0000000e02077981 */ /* 0x000ea2000c1e9900 */
[----:B------:R-:W-:Y:S01]  /*0ff0*/  UIMAD UR6, UR5, UR22, URZ ;  /* 0x00000016050672a4 */ /* 0x000fe2000f8e02ff */
[----:B-1----:R-:W1:Y:S05]  /*1000*/  S2R R4, SR_TID.X ;  /* 0x0000000000047919 */ /* 0x002e6a0000002100 */
[----:B------:R-:W-:Y:S02]  /*1010*/  MOV R5, UR6 ;  /* 0x0000000600057c02 */ /* 0x000fe40008000f00 */
[----:B-1----:R-:W-:-:S04]  /*1020*/  SHF.L.U32 R4, R4, 0x2, RZ ;  /* 0x0000000204047819 */ /* 0x002fc800000006ff */
[----:B------:R-:W-:-:S04]  /*1030*/  LOP3.LUT R4, R4, 0x7c, RZ, 0xc0, !PT ;  /* 0x0000007c04047812 */ /* 0x000fc800078ec0ff */
[----:B------:R-:W-:-:S04]  /*1040*/  IADD3 R4, P0, PT, R4, UR6, RZ ;  /* 0x0000000604047c10 */ /* 0x000fc8000ff1e0ff */
[----:B------:R-:W-:-:S03]  /*1050*/  LEA.HI.X.SX32 R5, R5, RZ, 0x1, P0 ;  /* 0x000000ff05057211 */ /* 0x000fc600000f0eff */
[----:B--2---:R-:W-:-:S03]  /*1060*/  IMAD.WIDE R4, R7, UR28, R4 ;  /* 0x0000001c07047c25 */ /* 0x004fc6000f8e0204 */
[----:B------:R-:W-:-:S04]  /*1070*/  LEA R160, P0, R4, UR16, 0x2 ;  /* 0x0000001004a07c11 */ /* 0x000fc8000f8010ff */
[----:B------:R-:W-:-:S05]  /*1080*/  LEA.HI.X R161, R4, UR17, R5, 0x2, P0 ;  /* 0x0000001104a17c11 */ /* 0x000fca00080f1405 */
[----:B------:R-:W2:Y:S04]  /*1090*/  LDG.E.128.CONSTANT R140, desc[UR14][R160.64+0x200] ;  /* 0x0002000ea08c7981 */ /* 0x000ea8000c1e9d00 */
[----:B------:R-:W0:Y:S04]  /*10a0*/  LDG.E.128.CONSTANT R148, desc[UR14][R160.64] ;  /* 0x0000000ea0947981 */ /* 0x000e28000c1e9d00 */
        /* <DEDUP_REMOVED lines=9> */
[----:B--2---:R-:W-:Y:S01]  /*1140*/  FMUL.FTZ R163, R16, R140 ;  /* 0x0000008c10a37220 */ /* 0x004fe20000410000 */
[----:B------:R-:W-:-:S03]  /*1150*/  FMUL.FTZ R140, R19, R143 ;  /* 0x0000008f138c7220 */ /* 0x000fc60000410000 */
[----:B0-----:R-:W-:Y:S01]  /*1160*/  FFMA.FTZ R163, R12, R148, R163 ;  /* 0x000000940ca37223 */ /* 0x001fe200000100a3 */
[----:B------:R-:W-:Y:S01]  /*1170*/  FMUL.FTZ R148, R17, R141 ;  /* 0x0000008d11947220 */ /* 0x000fe20000410000 */
[----:B------:R-:W-:-:S03]  /*1180*/  FMUL.FTZ R141, R18, R142 ;  /* 0x0000008e128d7220 */ /* 0x000fc60000410000 */
[----:B------:R-:W-:Y:S01]  /*1190*/  FFMA.FTZ R148, R13, R149, R148 ;  /* 0x000000950d947223 */ /* 0x000fe20000010094 */
[----:B------:R-:W-:Y:S01]  /*11a0*/  FFMA.FTZ R149, R14, R150, R141 ;  /* 0x000000960e957223 */ /* 0x000fe2000001008d */
[----:B------:R-:W-:Y:S02]  /*11b0*/  FFMA.FTZ R150, R15, R151, R140 ;  /* 0x000000970f967223 */ /* 0x000fe4000001008c */
        /* <DEDUP_REMOVED lines=19> */
[----:B------:R-:W4:Y:S01]  /*12f0*/  LDG.E.128.CONSTANT R120, desc[UR14][R160.64+0x2000] ;  /* 0x0020000ea0787981 */ /* 0x000f22000c1e9d00 */
[----:B------:R-:W-:-:S03]  /*1300*/  FFMA.FTZ R163, R36, R128, R163 ;  /* 0x0000008024a37223 */ /* 0x000fc600000100a3 */
[----:B------:R-:W4:Y:S01]  /*1310*/  LDG.E.128.CONSTANT R124, desc[UR14][R160.64+0x1c00] ;  /* 0x001c000ea07c7981 */ /* 0x000f22000c1e9d00 */
[----:B------:R-:W-:Y:S01]  /*1320*/  FFMA.FTZ R148, R37, R129, R148 ;  /* 0x0000008125947223 */ /* 0x000fe20000010094 */
[----:B------:R-:W-:Y:S01]  /*1330*/  FFMA.FTZ R149, R38, R130, R149 ;  /* 0x0000008226957223 */ /* 0x000fe20000010095 */
[----:B------:R-:W-:Y:S02]  /*1340*/  FFMA.FTZ R150, R39, R131, R150 ;  /* 0x0000008327967223 */ /* 0x000fe40000010096 */
[----:B------:R-:W4:Y:S01]  /*1350*/  LDG.E.128.CONSTANT R128, desc[UR14][R160.64+0x1e00] ;  /* 0x001e000ea0807981 */ /* 0x000f22000c1e9d00 */
[----:B------:R-:W-:Y:S01]  /*1360*/  FFMA.FTZ R163, R40, R4, R163 ;  /* 0x0000000428a37223 */ /* 0x000fe200000100a3 */
        /* <DEDUP_REMOVED lines=32> */
[----:B------:R-:W3:Y:S04]  /*1570*/  LDG.E.128.CONSTANT R116, desc[UR14][R160.64+0x2c00] ;  /* 0x002c000ea0747981 */ /* 0x000ee8000c1e9d00 */
        /* <DEDUP_REMOVED lines=36> */
[----:B------:R-:W0:Y:S01]  /*17c0*/  S2UR UR8, SR_CgaCtaId ;  /* 0x00000000000879c3 */ /* 0x000e220000008800 */
[----:B------:R-:W-:Y:S02]  /*17d0*/  UMOV UR6, 0x400 ;  /* 0x0000040000067882 */ /* 0x000fe40000000000 */
[----:B0-----:R-:W-:Y:S01]  /*17e0*/  ULEA UR6, UR8, UR6, 0x18 ;  /* 0x0000000608067291 */ /* 0x001fe2000f8ec0ff */
        /* <DEDUP_REMOVED lines=19> */
[----:B------:R-:W0:Y:S01]  /*1920*/  LDS.128 R128, [UR6+0x1a0] ;  /* 0x0001a006ff807984 */ /* 0x000e220008000c00 */
[----:B------:R-:W-:Y:S01]  /*1930*/  FFMA.FTZ R163, R112, R8, R163 ;  /* 0x0000000870a37223 */ /* 0x000fe200000100a3 */
[----:B------:R-:W-:Y:S01]  /*1940*/  FFMA.FTZ R144, R113, R9, R144 ;  /* 0x0000000971907223 */ /* 0x000fe20000010090 */
[----:B------:R-:W-:Y:S01]  /*1950*/  FFMA.FTZ R145, R114, R10, R145 ;  /* 0x0000000a72917223 */ /* 0x000fe20000010091 */
[----:B------:R-:W-:Y:S02]  /*1960*/  FFMA.FTZ R146, R115, R11, R146 ;  /* 0x0000000b73927223 */ /* 0x000fe40000010092 */
[----:B------:R-:W4:Y:S01]  /*1970*/  LDG.E.128.CONSTANT R8, desc[UR14][R160.64+0x4400] ;  /* 0x0044000ea0087981 */ /* 0x000f22000c1e9d00 */
[----:B0-----:R-:W-:Y:S01]  /*1980*/  FFMA.FTZ R163, R120, R128, R163 ;  /* 0x0000008078a37223 */ /* 0x001fe200000100a3 */
[----:B------:R-:W-:Y:S01]  /*1990*/  FFMA.FTZ R120, R121, R129, R144 ;  /* 0x0000008179787223 */ /* 0x000fe20000010090 */
[----:B------:R-:W-:Y:S01]  /*19a0*/  FFMA.FTZ R121, R122, R130, R145 ;  /* 0x000000827a797223 */ /* 0x000fe20000010091 */
[----:B------:R-:W-:-:S02]  /*19b0*/  FFMA.FTZ R162, R123, R131, R146 ;  /* 0x000000837ba27223 */ /* 0x000fc40000010092 */
[----:B------:R-:W0:Y:S04]  /*19c0*/  LDS.128 R128, [UR6+0x1b0] ;  /* 0x0001b006ff807984 */ /* 0x000e280008000c00 */
[----:B------:R-:W4:Y:S01]  /*19d0*/  LDG.E.128.CONSTANT R144, desc[UR14][R160.64+0x4600] ;  /* 0x0046000ea0907981 */ /* 0x000f22000c1e9d00 */
[----:B0-----:R-:W-:Y:S01]  /*19e0*/  FFMA.FTZ R163, R4, R128, R163 ;  /* 0x0000008004a37223 */ /* 0x001fe200000100a3 */
[----:B------:R-:W-:Y:S01]  /*19f0*/  FFMA.FTZ R128, R5, R129, R120 ;  /* 0x0000008105807223 */ /* 0x000fe20000010078 */
[----:B------:R-:W-:Y:S02]  /*1a00*/  FFMA.FTZ R129, R6, R130, R121 ;  /* 0x0000008206817223 */ /* 0x000fe40000010079 */
[----:B------:R-:W0:Y:S01]  /*1a10*/  LDS.128 R120, [UR6+0x1c0] ;  /* 0x0001c006ff787984 */ /* 0x000e220008000c00 */
[----:B------:R-:W-:-:S03]  /*1a20*/  FFMA.FTZ R162, R7, R131, R162 ;  /* 0x0000008307a27223 */ /* 0x000fc600000100a2 */
[----:B------:R-:W4:Y:S01]  /*1a30*/  LDG.E.128.CONSTANT R4, desc[UR14][R160.64+0x4800] ;  /* 0x0048000ea0047981 */ /* 0x000f22000c1e9d00 */
[----:B0-----:R-:W-:Y:S01]  /*1a40*/  FFMA.FTZ R163, R132, R120, R163 ;  /* 0x0000007884a37223 */ /* 0x001fe200000100a3 */
[----:B------:R-:W-:Y:S01]  /*1a50*/  FFMA.FTZ R120, R133, R121, R128 ;  /* 0x0000007985787223 */ /* 0x000fe20000010080 */
[----:B------:R-:W-:Y:S02]  /*1a60*/  FFMA.FTZ R121, R134, R122, R129 ;  /* 0x0000007a86797223 */ /* 0x000fe40000010081 */
[----:B------:R-:W0:Y:S01]  /*1a70*/  LDS.128 R128, [UR6+0x1d0] ;  /* 0x0001d006ff807984 */ /* 0x000e220008000c00 */
[----:B------:R-:W-:-:S03]  /*1a80*/  FFMA.FTZ R162, R135, R123, R162 ;  /* 0x0000007b87a27223 */ /* 0x000fc600000100a2 */
[----:B------:R-:W1:Y:S01]  /*1a90*/  LDS.128 R132, [UR6+0x1e0] ;  /* 0x0001e006ff847984 */ /* 0x000e620008000c00 */
[----:B0-----:R-:W-:Y:S01]  /*1aa0*/  FFMA.FTZ R163, R148, R128, R163 ;  /* 0x0000008094a37223 */ /* 0x001fe200000100a3 */
[----:B------:R-:W-:Y:S01]  /*1ab0*/  FFMA.FTZ R128, R149, R129, R120 ;  /* 0x0000008195807223 */ /* 0x000fe20000010078 */
[----:B------:R-:W-:Y:S02]  /*1ac0*/  FFMA.FTZ R129, R150, R130, R121 ;  /* 0x0000008296817223 */ /* 0x000fe40000010079 */
[----:B------:R-:W4:Y:S01]  /*1ad0*/  LDG.E.128.CONSTANT R120, desc[UR14][R160.64+0x4a00] ;  /* 0x004a000ea0787981 */ /* 0x000f22000c1e9d00 */
[----:B------:R-:W-:Y:S01]  /*1ae0*/  FFMA.FTZ R162, R151, R131, R162 ;  /* 0x0000008397a27223 */ /* 0x000fe200000100a2 */
[----:B-1----:R-:W-:Y:S01]  /*1af0*/  FFMA.FTZ R163, R136, R132, R163 ;  /* 0x0000008488a37223 */ /* 0x002fe200000100a3 */
[----:B------:R-:W-:Y:S01]  /*1b00*/  FFMA.FTZ R132, R137, R133, R128 ;  /* 0x0000008589847223 */ /* 0x000fe20000010080 */
[----:B------:R-:W2:Y:S01]  /*1b10*/  LDS.128 R148, [UR6+0x1f0] ;  /* 0x0001f006ff947984 */ /* 0x000ea20008000c00 */
[----:B------:R-:W-:-:S03]  /*1b20*/  FFMA.FTZ R133, R138, R134, R129 ;  /* 0x000000868a857223 */ /* 0x000fc60000010081 */
[----:B------:R-:W4:Y:S01]  /*1b30*/  LDG.E.128.CONSTANT R128, desc[UR14][R160.64+0x4c00] ;  /* 0x004c000ea0807981 */ /* 0x000f22000c1e9d00 */
[----:B------:R-:W-:-:S03]  /*1b40*/  FFMA.FTZ R162, R139, R135, R162 ;  /* 0x000000878ba27223 */ /* 0x000fc600000100a2 */
[----:B------:R-:W3:Y:S01]  /*1b50*/  LDS.128 R136, [UR6+0x200] ;  /* 0x00020006ff887984 */ /* 0x000ee20008000c00 */
[----:B--2---:R-:W-:Y:S01]  /*1b60*/  FFMA.FTZ R163, R140, R148, R163 ;  /* 0x000000948ca37223 */ /* 0x004fe200000100a3 */
[----:B------:R-:W-:Y:S01]  /*1b70*/  FFMA.FTZ R148, R141, R149, R132 ;  /* 0x000000958d947223 */ /* 0x000fe20000010084 */
[----:B------:R-:W-:Y:S01]  /*1b80*/  FFMA.FTZ R149, R142, R150, R133 ;  /* 0x000000968e957223 */ /* 0x000fe20000010085 */
[----:B------:R-:W-:Y:S01]  /*1b90*/  FFMA.FTZ R162, R143, R151, R162 ;  /* 0x000000978fa27223 */ /* 0x000fe200000100a2 */
[----:B------:R-:W2:Y:S04]  /*1ba0*/  LDG.E.128.CONSTANT R132, desc[UR14][R160.64+0x4e00] ;  /* 0x004e000ea0847981 */ /* 0x000ea8000c1e9d00 */
[----:B------:R-:W4:Y:S01]  /*1bb0*/  LDS.128 R140, [UR6+0x210] ;  /* 0x00021006ff8c7984 */ /* 0x000f220008000c00 */
[----:B---3--:R-:W-:Y:S01]  /*1bc0*/  FFMA.FTZ R163, R116, R136, R163 ;  /* 0x0000008874a37223 */ /* 0x008fe200000100a3 */
[----:B------:R-:W-:Y:S01]  /*1bd0*/  FFMA.FTZ R136, R117, R137, R148 ;  /* 0x0000008975887223 */ /* 0x000fe20000010094 */
[----:B------:R-:W-:Y:S01]  /*1be0*/  FFMA.FTZ R149, R118, R138, R149 ;  /* 0x0000008a76957223 */ /* 0x000fe20000010095 */
[----:B------:R-:W-:-:S02]  /*1bf0*/  FFMA.FTZ R162, R119, R139, R162 ;  /* 0x0000008b77a27223 */ /* 0x000fc400000100a2 */
[----:B------:R-:W0:Y:S01]  /*1c00*/  LDS.128 R116, [UR6+0x220] ;  /* 0x00022006ff747984 */ /* 0x000e220008000c00 */
[----:B----4-:R-:W-:Y:S01]  /*1c10*/  FFMA.FTZ R137, R124, R140, R163 ;  /* 0x0000008c7c897223 */ /* 0x010fe200000100a3 */
[----:B------:R-:W-:Y:S01]  /*1c20*/  FFMA.FTZ R136, R125, R141, R136 ;  /* 0x0000008d7d887223 */ /* 0x000fe20000010088 */
[----:B------:R-:W-:Y:S01]  /*1c30*/  FFMA.FTZ R139, R126, R142, R149 ;  /* 0x0000008e7e8b7223 */ /* 0x000fe20000010095 */
[----:B------:R-:W-:Y:S01]  /*1c40*/  FFMA.FTZ R162, R127, R143, R162 ;  /* 0x0000008f7fa27223 */ /* 0x000fe200000100a2 */
[----:B------:R-:W1:Y:S04]  /*1c50*/  LDS.128 R148, [UR6+0x230] ;  /* 0x00023006ff947984 */ /* 0x000e680008000c00 */
[----:B------:R-:W3:Y:S04]  /*1c60*/  LDG.E.128.CONSTANT R124, desc[UR14][R160.64+0x5000] ;  /* 0x0050000ea07c7981 */ /* 0x000ee8000c1e9d00 */
[----:B------:R-:W4:Y:S01]  /*1c70*/  LDG.E.128.CONSTANT R140, desc[UR14][R160.64+0x5200] ;  /* 0x0052000ea08c7981 */ /* 0x000f22000c1e9d00 */
[----:B0-----:R-:W-:Y:S01]  /*1c80*/  FFMA.FTZ R137, R8, R116, R137 ;  /* 0x0000007408897223 */ /* 0x001fe20000010089 */
[----:B------:R-:W-:Y:S01]  /*1c90*/  FFMA.FTZ R136, R9, R117, R136 ;  /* 0x0000007509887223 */ /* 0x000fe20000010088 */
[----:B------:R-:W-:Y:S01]  /*1ca0*/  FFMA.FTZ R139, R10, R118, R139 ;  /* 0x000000760a8b7223 */ /* 0x000fe2000001008b */
[----:B------:R-:W-:-:S02]  /*1cb0*/  FFMA.FTZ R162, R11, R119, R162 ;  /* 0x000000770ba27223 */ /* 0x000fc400000100a2 */
[----:B------:R-:W0:Y:S04]  /*1cc0*/  LDS.128 R8, [UR6+0x240] ;  /* 0x00024006ff087984 */ /* 0x000e280008000c00 */
[----:B------:R-:W4:Y:S01]  /*1cd0*/  LDG.E.128.CONSTANT R116, desc[UR14][R160.64+0x5600] ;  /* 0x0056000ea0747981 */ /* 0x000f22000c1e9d00 */
[----:B-1----:R-:W-:Y:S01]  /*1ce0*/  FFMA.FTZ R163, R144, R148, R137 ;  /* 0x0000009490a37223 */ /* 0x002fe20000010089 */
[----:B------:R-:W-:Y:S01]  /*1cf0*/  FFMA.FTZ R144, R145, R149, R136 ;  /* 0x0000009591907223 */ /* 0x000fe20000010088 */
[----:B------:R-:W-:Y:S02]  /*1d00*/  FFMA.FTZ R145, R146, R150, R139 ;  /* 0x0000009692917223 */ /* 0x000fe4000001008b */
[----:B------:R-:W4:Y:S01]  /*1d10*/  LDG.E.128.CONSTANT R136, desc[UR14][R160.64+0x5400] ;  /* 0x0054000ea0887981 */ /* 0x000f22000c1e9d00 */
[----:B------:R-:W-:-:S03]  /*1d20*/  FFMA.FTZ R162, R147, R151, R162 ;  /* 0x0000009793a27223 */ /* 0x000fc600000100a2 */
[----:B------:R-:W4:Y:S01]  /*1d30*/  LDG.E.128.CONSTANT R148, desc[UR14][R160.64+0x5a00] ;  /* 0x005a000ea0947981 */ /* 0x000f22000c1e9d00 */
[----:B0-----:R-:W-:Y:S01]  /*1d40*/  FFMA.FTZ R163, R4, R8, R163 ;  /* 0x0000000804a37223 */ /* 0x001fe200000100a3 */
[----:B------:R-:W-:Y:S01]  /*1d50*/  FFMA.FTZ R8, R5, R9, R144 ;  /* 0x0000000905087223 */ /* 0x000fe20000010090 */
[----:B------:R-:W-:Y:S02]  /*1d60*/  FFMA.FTZ R9, R6, R10, R145 ;  /* 0x0000000a06097223 */ /* 0x000fe40000010091 */
[----:B------:R-:W4:Y:S01]  /*1d70*/  LDG.E.128.CONSTANT R144, desc[UR14][R160.64+0x5800] ;  /* 0x0058000ea0907981 */ /* 0x000f22000c1e9d00 */
[----:B------:R-:W-:-:S03]  /*1d80*/  FFMA.FTZ R162, R7, R11, R162 ;  /* 0x0000000b07a27223 */ /* 0x000fc600000100a2 */
[----:B------:R-:W0:Y:S02]  /*1d90*/  LDS.128 R4, [UR6+0x250] ;  /* 0x00025006ff047984 */ /* 0x000e240008000c00 */
[----:B0-----:R-:W-:Y:S01]  /*1da0*/  FFMA.FTZ R163, R120, R4, R163 ;  /* 0x0000000478a37223 */ /* 0x001fe200000100a3 */
[----:B------:R-:W-:Y:S01]  /*1db0*/  FFMA.FTZ R4, R121, R5, R8 ;  /* 0x0000000579047223 */ /* 0x000fe20000010008 */
[----:B------:R-:W-:Y:S02]  /*1dc0*/  FFMA.FTZ R5, R122, R6, R9 ;  /* 0x000000067a057223 */ /* 0x000fe40000010009 */
[----:B------:R-:W0:Y:S01]  /*1dd0*/  LDS.128 R8, [UR6+0x260] ;  /* 0x00026006ff087984 */ /* 0x000e220008000c00 */
[----:B------:R-:W-:-:S03]  /*1de0*/  FFMA.FTZ R162, R123, R7, R162 ;  /* 0x000000077ba27223 */ /* 0x000fc600000100a2 */
[----:B------:R-:W2:Y:S01]  /*1df0*/  LDS.128 R120, [UR6+0x270] ;  /* 0x00027006ff787984 */ /* 0x000ea20008000c00 */
[----:B0-----:R-:W-:Y:S01]  /*1e00*/  FFMA.FTZ R163, R128, R8, R163 ;  /* 0x0000000880a37223 */ /* 0x001fe200000100a3 */
[----:B------:R-:W-:Y:S01]  /*1e10*/  FFMA.FTZ R8, R129, R9, R4 ;  /* 0x0000000981087223 */ /* 0x000fe20000010004 */
[----:B------:R-:W-:Y:S02]  /*1e20*/  FFMA.FTZ R9, R130, R10, R5 ;  /* 0x0000000a82097223 */ /* 0x000fe40000010005 */
[----:B------:R-:W4:Y:S01]  /*1e30*/  LDG.E.128.CONSTANT R4, desc[UR14][R160.64+0x5c00] ;  /* 0x005c000ea0047981 */ /* 0x000f22000c1e9d00 */
[----:B------:R-:W-:-:S03]  /*1e40*/  FFMA.FTZ R162, R131, R11, R162 ;  /* 0x0000000b83a27223 */ /* 0x000fc600000100a2 */
[----:B------:R-:W-:Y:S01]  /*1e50*/  LDS.128 R128, [UR6+0x290] ;  /* 0x00029006ff807984 */ /* 0x000fe20008000c00 */
[----:B--2---:R-:W-:Y:S01]  /*1e60*/  FFMA.FTZ R163, R132, R120, R163 ;  /* 0x0000007884a37223 */ /* 0x004fe200000100a3 */
[----:B------:R-:W-:Y:S01]  /*1e70*/  FFMA.FTZ R132, R133, R121, R8 ;  /* 0x0000007985847223 */ /* 0x000fe20000010008 */
[----:B------:R-:W-:Y:S01]  /*1e80*/  FFMA.FTZ R133, R134, R122, R9 ;  /* 0x0000007a86857223 */ /* 0x000fe20000010009 */
[----:B------:R-:W-:Y:S01]  /*1e90*/  FFMA.FTZ R162, R135, R123, R162 ;  /* 0x0000007b87a27223 */ /* 0x000fe200000100a2 */
[----:B------:R-:W2:Y:S04]  /*1ea0*/  LDG.E.128.CONSTANT R8, desc[UR14][R160.64+0x5e00] ;  /* 0x005e000ea0087981 */ /* 0x000ea8000c1e9d00 */
[----:B------:R-:W3:Y:S02]  /*1eb0*/  LDS.128 R120, [UR6+0x280] ;  /* 0x00028006ff787984 */ /* 0x000ee40008000c00 */
[----:B---3--:R-:W-:Y:S01]  /*1ec0*/  FFMA.FTZ R163, R124, R120, R163 ;  /* 0x000000787ca37223 */ /* 0x008fe200000100a3 */
[----:B------:R-:W-:Y:S01]  /*1ed0*/  FFMA.FTZ R132, R125, R121, R132 ;  /* 0x000000797d847223 */ /* 0x000fe20000010084 */
[----:B------:R-:W-:Y:S01]  /*1ee0*/  FFMA.FTZ R133, R126, R122, R133 ;  /* 0x0000007a7e857223 */ /* 0x000fe20000010085 */
[----:B------:R-:W-:Y:S01]  /*1ef0*/  FFMA.FTZ R162, R127, R123, R162 ;  /* 0x0000007b7fa27223 */ /* 0x000fe200000100a2 */
[----:B----4-:R-:W-:Y:S01]  /*1f00*/  FFMA.FTZ R163, R140, R128, R163 ;  /* 0x000000808ca37223 */ /* 0x010fe200000100a3 */
[----:B------:R-:W-:Y:S01]  /*1f10*/  FFMA.FTZ R140, R141, R129, R132 ;  /* 0x000000818d8c7223 */ /* 0x000fe20000010084 */
[----:B------:R-:W3:Y:S01]  /*1f20*/  LDG.E.128.CONSTANT R120, desc[UR14][R160.64+0x6000] ;  /* 0x0060000ea0787981 */ /* 0x000ee2000c1e9d00 */
[----:B------:R-:W-:Y:S01]  /*1f30*/  FFMA.FTZ R141, R142, R130, R133 ;  /* 0x000000828e8d7223 */ /* 0x000fe20000010085 */
[----:B------:R-:W-:-:S02]  /*1f40*/  FFMA.FTZ R162, R143, R131, R162 ;  /* 0x000000838fa27223 */ /* 0x000fc400000100a2 */
[----:B------:R-:W0:Y:S04]  /*1f50*/  LDS.128 R128, [UR6+0x2a0] ;  /* 0x0002a006ff807984 */ /* 0x000e280008000c00 */
[----:B------:R-:W4:Y:S04]  /*1f60*/  LDG.E.128.CONSTANT R124, desc[UR14][R160.64+0x6200] ;  /* 0x0062000ea07c7981 */ /* 0x000f28000c1e9d00 */
[----:B------:R-:W1:Y:S01]  /*1f70*/  LDS.128 R132, [UR6+0x2b0] ;  /* 0x0002b006ff847984 */ /* 0x000e620008000c00 */
[----:B0-----:R-:W-:Y:S01]  /*1f80*/  FFMA.FTZ R163, R136, R128, R163 ;  /* 0x0000008088a37223 */ /* 0x001fe200000100a3 */
[----:B------:R-:W-:Y:S01]  /*1f90*/  FFMA.FTZ R140, R137, R129, R140 ;  /* 0x00000081898c7223 */ /* 0x000fe2000001008c */
[----:B------:R-:W-:Y:S01]  /*1fa0*/  FFMA.FTZ R143, R138, R130, R141 ;  /* 0x000000828a8f7223 */ /* 0x000fe2000001008d */
[----:B------:R-:W-:-:S02]  /*1fb0*/  FFMA.FTZ R162, R139, R131, R162 ;  /* 0x000000838ba27223 */ /* 0x000fc400000100a2 */
[----:B------:R-:W0:Y:S01]  /*1fc0*/  LDS.128 R136, [UR6+0x2c0] ;  /* 0x0002c006ff887984 */ /* 0x000e220008000c00 */
[----:B-1----:R-:W-:Y:S01]  /*1fd0*/  FFMA.FTZ R141, R116, R132, R163 ;  /* 0x00000084748d7223 */ /* 0x002fe200000100a3 */
[----:B------:R-:W-:Y:S01]  /*1fe0*/  FFMA.FTZ R140, R117, R133, R140 ;  /* 0x00000085758c7223 */ /* 0x000fe2000001008c */
[----:B------:R-:W-:Y:S01]  /*1ff0*/  FFMA.FTZ R143, R118, R134, R143 ;  /* 0x00000086768f7223 */ /* 0x000fe2000001008f */
[----:B------:R-:W-:Y:S01]  /*2000*/  FFMA.FTZ R162, R119, R135, R162 ;  /* 0x0000008777a27223 */ /* 0x000fe200000100a2 */
[----:B------:R-:W4:Y:S04]  /*2010*/  LDG.E.128.CONSTANT R128, desc[UR14][R160.64+0x6600] ;  /* 0x0066000ea0807981 */ /* 0x000f28000c1e9d00 */
[----:B------:R-:W4:Y:S04]  /*2020*/  LDG.E.128.CONSTANT R132, desc[UR14][R160.64+0x6400] ;  /* 0x0064000ea0847981 */ /* 0x000f28000c1e9d00 */
[----:B------:R-:W1:Y:S01]  /*2030*/  LDS.128 R116, [UR6+0x2d0] ;  /* 0x0002d006ff747984 */ /* 0x000e620008000c00 */
[----:B0-----:R-:W-:Y:S01]  /*2040*/  FFMA.FTZ R141, R144, R136, R141 ;  /* 0x00000088908d7223 */ /* 0x001fe2000001008d */
[----:B------:R-:W-:Y:S01]  /*2050*/  FFMA.FTZ R140, R145, R137, R140 ;  /* 0x00000089918c7223 */ /* 0x000fe2000001008c */
[----:B------:R-:W-:Y:S01]  /*2060*/  FFMA.FTZ R143, R146, R138, R143 ;  /* 0x0000008a928f7223 */ /* 0x000fe2000001008f */
[----:B------:R-:W-:-:S02]  /*2070*/  FFMA.FTZ R162, R147, R139, R162 ;  /* 0x0000008b93a27223 */ /* 0x000fc400000100a2 */
[----:B------:R-:W4:Y:S04]  /*2080*/  LDG.E.128.CONSTANT R136, desc[UR14][R160.64+0x6800] ;  /* 0x0068000ea0887981 */ /* 0x000f28000c1e9d00 */
[----:B------:R-:W4:Y:S01]  /*2090*/  LDG.E.128.CONSTANT R144, desc[UR14][R160.64+0x6a00] ;  /* 0x006a000ea0907981 */ /* 0x000f22000c1e9d00 */
[----:B-1----:R-:W-:Y:S01]  /*20a0*/  FFMA.FTZ R163, R148, R116, R141 ;  /* 0x0000007494a37223 */ /* 0x002fe2000001008d */
        /* <DEDUP_REMOVED lines=8> */
[----:B------:R-:W2:Y:S01]  /*2130*/  LDS.128 R148, [UR6+0x2f0] ;  /* 0x0002f006ff947984 */ /* 0x000ea20008000c00 */
        /* <DEDUP_REMOVED lines=16> */
[----:B------:R-:W-:Y:S04]  /*2240*/  LDS.128 R120, [UR6+0x330] ;  /* 0x00033006ff787984 */ /* 0x000fe80008000c00 */
[----:B------:R-:W0:Y:S01]  /*2250*/  LDS.128 R148, [UR6+0x320] ;  /* 0x00032006ff947984 */ /* 0x000e220008000c00 */
[----:B------:R-:W-:-:S03]  /*2260*/  FFMA.FTZ R162, R127, R119, R162 ;  /* 0x000000777fa27223 */ /* 0x000fc600000100a2 */
[----:B------:R-:W4:Y:S01]  /*2270*/  LDG.E.128.CONSTANT R124, desc[UR14][R160.64+0x7400] ;  /* 0x0074000ea07c7981 */ /* 0x000f22000c1e9d00 */
[----:B0-----:R-:W-:Y:S01]  /*2280*/  FFMA.FTZ R163, R132, R148, R163 ;  /* 0x0000009484a37223 */ /* 0x001fe200000100a3 */
[----:B------:R-:W-:Y:S01]  /*2290*/  FFMA.FTZ R116, R133, R149, R116 ;  /* 0x0000009585747223 */ /* 0x000fe20000010074 */
[----:B------:R-:W-:Y:S01]  /*22a0*/  FFMA.FTZ R117, R134, R150, R117 ;  /* 0x0000009686757223 */ /* 0x000fe20000010075 */
[----:B------:R-:W-:Y:S02]  /*22b0*/  FFMA.FTZ R162, R135, R151, R162 ;  /* 0x0000009787a27223 */ /* 0x000fe400000100a2 */
[----:B------:R-:W0:Y:S01]  /*22c0*/  LDS.128 R132, [UR6+0x340] ;  /* 0x00034006ff847984 */ /* 0x000e220008000c00 */
[----:B------:R-:W-:Y:S01]  /*22d0*/  FFMA.FTZ R149, R128, R120, R163 ;  /* 0x0000007880957223 */ /* 0x000fe200000100a3 */
[----:B------:R-:W-:Y:S01]  /*22e0*/  FFMA.FTZ R148, R129, R121, R116 ;  /* 0x0000007981947223 */ /* 0x000fe20000010074 */
[----:B------:R-:W-:Y:S01]  /*22f0*/  FFMA.FTZ R151, R130, R122, R117 ;  /* 0x0000007a82977223 */ /* 0x000fe20000010075 */
[----:B------:R-:W-:Y:S01]  /*2300*/  FFMA.FTZ R162, R131, R123, R162 ;  /* 0x0000007b83a27223 */ /* 0x000fe200000100a2 */
[----:B------:R-:W-:Y:S04]  /*2310*/  LDS.128 R116, [UR6+0x360] ;  /* 0x00036006ff747984 */ /* 0x000fe80008000c00 */
        /* <DEDUP_REMOVED lines=10> */
[----:B------:R-:W-:Y:S01]  /*23c0*/  FFMA.FTZ R163, R146, R130, R151 ;  /* 0x0000008292a37223 */ /* 0x000fe20000010097 */
[----:B------:R-:W-:Y:S02]  /*23d0*/  FFMA.FTZ R162, R147, R131, R162 ;  /* 0x0000008393a27223 */ /* 0x000fe400000100a2 */
[----:B------:R-:W4:Y:S01]  /*23e0*/  LDG.E.128.CONSTANT R128, desc[UR14][R160.64+0x7600] ;  /* 0x0076000ea0807981 */ /* 0x000f22000c1e9d00 */
[----:B------:R-:W-:-:S03]  /*23f0*/  FFMA.FTZ R165, R140, R116, R149 ;  /* 0x000000748ca57223 */ /* 0x000fc60000010095 */
[----:B------:R-:W4:Y:S01]  /*2400*/  LDG.E.128.CONSTANT R144, desc[UR14][R160.64+0x7800] ;  /* 0x0078000ea0907981 */ /* 0x000f22000c1e9d00 */
[----:B------:R-:W-:-:S03]  /*2410*/  FFMA.FTZ R116, R141, R117, R148 ;  /* 0x000000758d747223 */ /* 0x000fc60000010094 */
[----:B------:R4:W4:Y:S01]  /*2420*/  LDG.E.128.CONSTANT R148, desc[UR14][R160.64+0x7a00] ;  /* 0x007a000ea0947981 */ /* 0x000922000c1e9d00 */
[----:B------:R-:W-:Y:S01]  /*2430*/  FFMA.FTZ R163, R142, R118, R163 ;  /* 0x000000768ea37223 */ /* 0x000fe200000100a3 */
[----:B------:R-:W-:Y:S02]  /*2440*/  FFMA.FTZ R162, R143, R119, R162 ;  /* 0x000000778fa27223 */ /* 0x000fe400000100a2 */
[----:B------:R-:W2:Y:S02]  /*2450*/  LDS.128 R140, [UR6+0x370] ;  /* 0x00037006ff8c7984 */ /* 0x000ea40008000c00 */
[----:B--2---:R-:W-:Y:S01]  /*2460*/  FFMA.FTZ R165, R4, R140, R165 ;  /* 0x0000008c04a57223 */ /* 0x004fe200000100a5 */
[----:B------:R-:W-:Y:S02]  /*2470*/  FFMA.FTZ R4, R5, R141, R116 ;  /* 0x0000008d05047223 */ /* 0x000fe40000010074 */
[----:B------:R-:W3:Y:S01]  /*2480*/  LDS.128 R116, [UR6+0x380] ;  /* 0x00038006ff747984 */ /* 0x000ee20008000c00 */
[----:B------:R-:W-:Y:S01]  /*2490*/  FFMA.FTZ R163, R6, R142, R163 ;  /* 0x0000008e06a37223 */ /* 0x000fe200000100a3 */
[----:B------:R-:W-:-:S02]  /*24a0*/  FFMA.FTZ R162, R7, R143, R162 ;  /* 0x0000008f07a27223 */ /* 0x000fc400000100a2 */
[----:B------:R-:W-:Y:S01]  /*24b0*/  LDS.128 R140, [UR6+0x3a0] ;  /* 0x0003a006ff8c7984 */ /* 0x000fe20008000c00 */
[----:B---3--:R-:W-:Y:S01]  /*24c0*/  FFMA.FTZ R165, R8, R116, R165 ;  /* 0x0000007408a57223 */ /* 0x008fe200000100a5 */
[----:B------:R-:W-:Y:S02]  /*24d0*/  FFMA.FTZ R8, R9, R117, R4 ;  /* 0x0000007509087223 */ /* 0x000fe40000010004 */
[----:B------:R-:W4:Y:S01]  /*24e0*/  LDS.128 R4, [UR6+0x390] ;  /* 0x00039006ff047984 */ /* 0x000f220008000c00 */
[----:B------:R-:W-:Y:S01]  /*24f0*/  FFMA.FTZ R163, R10, R118, R163 ;  /* 0x000000760aa37223 */ /* 0x000fe200000100a3 */
[----:B------:R-:W-:Y:S02]  /*2500*/  FFMA.FTZ R162, R11, R119, R162 ;  /* 0x000000770ba27223 */ /* 0x000fe400000100a2 */
[----:B------:R-:W-:Y:S01]  /*2510*/  LDS.128 R116, [UR6+0x3d0] ;  /* 0x0003d006ff747984 */ /* 0x000fe20008000c00 */
[----:B----4-:R-:W-:Y:S01]  /*2520*/  FFMA.FTZ R161, R120, R4, R165 ;  /* 0x0000000478a17223 */ /* 0x010fe200000100a5 */
[----:B------:R-:W-:Y:S01]  /*2530*/  FFMA.FTZ R8, R121, R5, R8 ;  /* 0x0000000579087223 */ /* 0x000fe20000010008 */
[----:B------:R-:W-:Y:S01]  /*2540*/  FFMA.FTZ R163, R122, R6, R163 ;  /* 0x000000067aa37223 */ /* 0x000fe200000100a3 */
[----:B------:R-:W-:-:S02]  /*2550*/  FFMA.FTZ R162, R123, R7, R162 ;  /* 0x000000077ba27223 */ /* 0x000fc400000100a2 */
[----:B------:R-:W0:Y:S01]  /*2560*/  LDS.128 R4, [UR6+0x3b0] ;  /* 0x0003b006ff047984 */ /* 0x000e220008000c00 */
[----:B------:R-:W-:Y:S01]  /*2570*/  FFMA.FTZ R161, R124, R140, R161 ;  /* 0x0000008c7ca17223 */ /* 0x000fe200000100a1 */
[----:B------:R-:W-:Y:S02]  /*2580*/  FFMA.FTZ R140, R125, R141, R8 ;  /* 0x0000008d7d8c7223 */ /* 0x000fe40000010008 */
[----:B------:R-:W1:Y:S01]  /*2590*/  LDS.128 R8, [UR6+0x3c0] ;  /* 0x0003c006ff087984 */ /* 0x000e620008000c00 */
[----:B------:R-:W-:-:S03]  /*25a0*/  FFMA.FTZ R163, R126, R142, R163 ;  /* 0x0000008e7ea37223 */ /* 0x000fc600000100a3 */
[----:B------:R-:W2:Y:S01]  /*25b0*/  LDS.128 R120, [UR6+0x3e0] ;  /* 0x0003e006ff787984 */ /* 0x000ea20008000c00 */
[----:B------:R-:W-:-:S03]  /*25c0*/  FFMA.FTZ R162, R127, R143, R162 ;  /* 0x0000008f7fa27223 */ /* 0x000fc600000100a2 */
[----:B------:R-:W3:Y:S01]  /*25d0*/  LDS.128 R124, [UR6+0x3f0] ;  /* 0x0003f006ff7c7984 */ /* 0x000ee20008000c00 */
[----:B-----5:R-:W-:Y:S01]  /*25e0*/  FSETP.NEU.FTZ.AND P0, PT, R158, RZ, PT ;  /* 0x000000ff9e00720b */ /* 0x020fe20003f1d000 */
[----:B0-----:R-:W-:Y:S01]  /*25f0*/  FFMA.FTZ R161, R128, R4, R161 ;  /* 0x0000000480a17223 */ /* 0x001fe200000100a1 */
[----:B------:R-:W-:Y:S01]  /*2600*/  FFMA.FTZ R140, R129, R5, R140 ;  /* 0x00000005818c7223 */ /* 0x000fe2000001008c */
[----:B------:R-:W-:Y:S02]  /*2610*/  FFMA.FTZ R163, R130, R6, R163 ;  /* 0x0000000682a37223 */ /* 0x000fe400000100a3 */
[----:B-1----:R-:W-:Y:S01]  /*2620*/  FFMA.FTZ R161, R144, R8, R161 ;  /* 0x0000000890a17223 */ /* 0x002fe200000100a1 */
[----:B------:R-:W-:Y:S01]  /*2630*/  FFMA.FTZ R140, R145, R9, R140 ;  /* 0x00000009918c7223 */ /* 0x000fe2000001008c */
[----:B------:R-:W-:Y:S01]  /*2640*/  FFMA.FTZ R162, R131, R7, R162 ;  /* 0x0000000783a27223 */ /* 0x000fe200000100a2 */
[----:B------:R-:W-:Y:S01]  /*2650*/  FFMA.FTZ R163, R146, R10, R163 ;  /* 0x0000000a92a37223 */ /* 0x000fe200000100a3 */
[----:B------:R-:W-:Y:S01]  /*2660*/  FFMA.FTZ R161, R148, R116, R161 ;  /* 0x0000007494a17223 */ /* 0x000fe200000100a1 */
[----:B------:R-:W-:Y:S01]  /*2670*/  FFMA.FTZ R140, R149, R117, R140 ;  /* 0x00000075958c7223 */ /* 0x000fe2000001008c */
[----:B------:R-:W-:Y:S01]  /*2680*/  FFMA.FTZ R162, R147, R11, R162 ;  /* 0x0000000b93a27223 */ /* 0x000fe200000100a2 */
[----:B------:R-:W-:Y:S01]  /*2690*/  FFMA.FTZ R163, R150, R118, R163 ;  /* 0x0000007696a37223 */ /* 0x000fe200000100a3 */
[----:B--2---:R-:W-:Y:S01]  /*26a0*/  FFMA.FTZ R161, R136, R120, R161 ;  /* 0x0000007888a17223 */ /* 0x004fe200000100a1 */
[----:B------:R-:W-:Y:S01]  /*26b0*/  FFMA.FTZ R140, R137, R121, R140 ;  /* 0x00000079898c7223 */ /* 0x000fe2000001008c */
[----:B------:R-:W-:Y:S01]  /*26c0*/  IADD3 R4, PT, PT, R154, 0x1, RZ ;  /* 0x000000019a047810 */ /* 0x000fe20007ffe0ff */
[----:B------:R-:W-:Y:S01]  /*26d0*/  FFMA.FTZ R162, R151, R119, R162 ;  /* 0x0000007797a27223 */ /* 0x000fe200000100a2 */
[----:B------:R-:W-:Y:S01]  /*26e0*/  FFMA.FTZ R163, R138, R122, R163 ;  /* 0x0000007a8aa37223 */ /* 0x000fe200000100a3 */
[----:B---3--:R-:W-:Y:S01]  /*26f0*/  FFMA.FTZ R124, R132, R124, R161 ;  /* 0x0000007c847c7223 */ /* 0x008fe200000100a1 */
[----:B------:R-:W-:Y:S01]  /*2700*/  FFMA.FTZ R125, R133, R125, R140 ;  /* 0x0000007d857d7223 */ /* 0x000fe2000001008c */
[----:B------:R-:W-:Y:S01]  /*2710*/  I2FP.F32.S32 R5, R4 ;  /* 0x0000000400057245 */ /* 0x000fe20000201400 */
[----:B------:R-:W-:Y:S01]  /*2720*/  FFMA.FTZ R162, R139, R123, R162 ;  /* 0x0000007b8ba27223 */ /* 0x000fe200000100a2 */
[----:B------:R-:W-:Y:S01]  /*2730*/  FFMA.FTZ R126, R134, R126, R163 ;  /* 0x0000007e867e7223 */ /* 0x000fe200000100a3 */
[----:B------:R-:W-:-:S02]  /*2740*/  FADD.FTZ R125, R124, R125 ;  /* 0x0000007d7c7d7221 */ /* 0x000fc40000010000 */
[----:B------:R-:W-:Y:S01]  /*2750*/  FMUL.FTZ R5, R5, R158 ;  /* 0x0000009e05057220 */ /* 0x000fe20000410000 */
[----:B------:R-:W-:Y:S01]  /*2760*/  FFMA.FTZ R127, R135, R127, R162 ;  /* 0x0000007f877f7223 */ /* 0x000fe200000100a2 */
[----:B------:R-:W-:Y:S01]  /*2770*/  FADD.FTZ R126, R126, R125 ;  /* 0x0000007d7e7e7221 */ /* 0x000fe20000010000 */
[----:B------:R-:W-:Y:S02]  /*2780*/  IADD3 R4, PT, PT, R153, -0x1, RZ ;  /* 0xffffffff99047810 */ /* 0x000fe40007ffe0ff */
[----:B------:R-:W-:Y:S01]  /*2790*/  FSEL R5, R5, RZ, P0 ;  /* 0x000000ff05057208 */ /* 0x000fe20000000000 */
[----:B------:R-:W-:Y:S01]  /*27a0*/  FADD.FTZ R126, R127, R126 ;  /* 0x0000007e7f7e7221 */ /* 0x000fe20000010000 */
[----:B------:R-:W-:-:S03]  /*27b0*/  ISETP.GE.AND P0, PT, R4, UR21, PT ;  /* 0x0000001504007c0c */ /* 0x000fc6000bf06270 */
[----:B------:R-:W-:-:S05]  /*27c0*/  FFMA.FTZ R5, R126, UR29, R5 ;  /* 0x0000001d7e057c23 */ /* 0x000fca0008010005 */
[----:B------:R-:W-:-:S05]  /*27d0*/  FSEL R4, R5, RZ, !P0 ;  /* 0x000000ff05047208 */ /* 0x000fca0004000000 */
[----:B------:R2:W-:Y:S01]  /*27e0*/  STS [R155], R4 ;  /* 0x000000049b007388 */ /* 0x0005e20000000800 */
[----:B------:R-:W-:-:S07]  /*27f0*/  @!P0 FMNMX.FTZ R156, R156, R5, !PT ;  /* 0x000000059c9c8209 */ /* 0x000fce0007810000 */
.L_x_23514:
[----:B------:R-:W-:Y:S05]  /*2800*/  BSYNC.RECONVERGENT B1 ;  /* 0x0000000000017941 */ /* 0x000fea0003800200 */
.L_x_23513:
[----:B------:R-:W-:Y:S01]  /*2810*/  UIADD3 UR6, UPT, UPT, UR21, 0x1f, URZ ;  /* 0x0000001f15067890 */ /* 0x000fe2000fffe0ff */
[----:B------:R-:W-:Y:S02]  /*2820*/  IADD3 R159, PT, PT, R159, 0x4, RZ ;  /* 0x000000049f9f7810 */ /* 0x000fe40007ffe0ff */
[----:B------:R-:W-:Y:S01]  /*2830*/  IADD3 R2, P1, PT, R2, 0x10, RZ ;  /* 0x0000001002027810 */ /* 0x000fe20007f3e0ff */
[----:B------:R-:W-:Y:S01]  /*2840*/  USHF.R.S32.HI UR8, URZ, 0x1f, UR6 ;  /* 0x0000001fff087899 */ /* 0x000fe20008011406 */
[----:B------:R-:W-:Y:S02]  /*2850*/  IADD3 R152, PT, PT, R152, 0x80, RZ ;  /* 0x0000008098987810 */ /* 0x000fe40007ffe0ff */
[----:B-12---:R-:W-:Y:S01]  /*2860*/  IADD3 R155, PT, PT, R155, 0x200, RZ ;  /* 0x000002009b9b7810 */ /* 0x006fe20007ffe0ff */
[----:B------:R-:W-:Y:S01]  /*2870*/  ULEA.HI UR8, UR8, UR6, URZ, 0x5 ;  /* 0x0000000608087291 */ /* 0x000fe2000f8f28ff */
[----:B------:R-:W-:Y:S02]  /*2880*/  IADD3 R154, PT, PT, R154, 0x80, RZ ;  /* 0x000000809a9a7810 */ /* 0x000fe40007ffe0ff */
[----:B------:R-:W-:Y:S01]  /*2890*/  IADD3 R153, PT, PT, R153, 0x80, RZ ;  /* 0x0000008099997810 */ /* 0x000fe20007ffe0ff */
[----:B------:R-:W-:Y:S01]  /*28a0*/  USHF.R.S32.HI UR8, URZ, 0x5, UR8 ;  /* 0x00000005ff087899 */ /* 0x000fe20008011408 */
[----:B------:R-:W-:-:S05]  /*28b0*/  IADD3.X R3, PT, PT, RZ, R3, RZ, P1, !PT ;  /* 0x00000003ff037210 */ /* 0x000fca0000ffe4ff */
[----:B------:R-:W-:-:S13]  /*28c0*/  ISETP.GE.AND P0, PT, R159, UR8, PT ;  /* 0x000000089f007c0c */ /* 0x000fda000bf06270 */
[----:B------:R-:W-:Y:S05]  /*28d0*/  @!P0 BRA `(.L_x_23515) ;  /* 0xffffffe000fc8947 */ /* 0x000fea000383ffff */
.L_x_23512:
[----:B------:R-:W-:Y:S05]  /*28e0*/  BSYNC.RECONVERGENT B0 ;  /* 0x0000000000007941 */ /* 0x000fea0003800200 */
.L_x_23511:
[----:B------:R-:W1:Y:S01]  /*28f0*/  SHFL.BFLY PT, R3, R156, 0x10, 0x1f ;  /* 0x0e001f009c037f89 */ /* 0x000e6200000e0000 */
[----:B------:R-:W2:Y:S01]  /*2900*/  S2UR UR10, SR_CgaCtaId ;  /* 0x00000000000a79c3 */ /* 0x000ea20000008800 */
[----:B------:R-:W-:Y:S01]  /*2910*/  UMOV UR9, 0x400 ;  /* 0x0000040000097882 */ /* 0x000fe20000000000 */
[----:B------:R-:W-:Y:S01]  /*2920*/  BSSY.RECONVERGENT B0, `(.L_x_23516) ;  /* 0x0000105000007945 */ /* 0x000fe20003800200 */
[----:B------:R-:W-:Y:S01]  /*2930*/  UIADD3 UR6, UPT, UPT, UR9, 0x400, URZ ;  /* 0x0000040009067890 */ /* 0x000fe2000fffe0ff */
[----:B-1----:R-:W-:-:S03]  /*2940*/  FMNMX.FTZ R3, R3, R156, !PT ;  /* 0x0000009c03037209 */ /* 0x002fc60007810000 */
[----:B--2---:R-:W-:Y:S02]  /*2950*/  ULEA UR6, UR10, UR6, 0x18 ;  /* 0x000000060a067291 */ /* 0x004fe4000f8ec0ff */
[----:B------:R-:W1:Y:S02]  /*2960*/  SHFL.BFLY PT, R2, R3, 0x8, 0x1f ;  /* 0x0d001f0003027f89 */ /* 0x000e6400000e0000 */
[----:B-1----:R-:W-:Y:S02]  /*2970*/  FMNMX.FTZ R4, R3, R2, !PT ;  /* 0x0000000203047209 */ /* 0x002fe40007810000 */
[----:B------:R-:W1:Y:S03]  /*2980*/  S2R R2, SR_TID.X ;  /* 0x0000000000027919 */ /* 0x000e660000002100 */
[----:B------:R-:W2:Y:S02]  /*2990*/  SHFL.BFLY PT, R5, R4, 0x4, 0x1f ;  /* 0x0c801f0004057f89 */ /* 0x000ea400000e0000 */
[----:B--2---:R-:W-:-:S02]  /*29a0*/  FMNMX.FTZ R5, R4, R5, !PT ;  /* 0x0000000504057209 */ /* 0x004fc40007810000 */
[----:B-1----:R-:W-:-:S03]  /*29b0*/  LOP3.LUT P0, R159, R2, 0x1f, RZ, 0xc0, !PT ;  /* 0x0000001f029f7812 */ /* 0x002fc6000780c0ff */
[----:B------:R-:W1:Y:S01]  /*29c0*/  SHFL.BFLY PT, R6, R5, 0x2, 0x1f ;  /* 0x0c401f0005067f89 */ /* 0x000e6200000e0000 */
[----:B------:R-:W-:Y:S02]  /*29d0*/  SHF.R.U32.HI R3, RZ, 0x5, R2 ;  /* 0x00000005ff037819 */ /* 0x000fe40000011602 */
[----:B------:R-:W-:Y:S02]  /*29e0*/  ISETP.GT.U32.AND P1, PT, R159, 0x3, PT ;  /* 0x000000039f00780c */ /* 0x000fe40003f24070 */
[----:B------:R-:W-:Y:S02]  /*29f0*/  LEA R4, R3, UR6, 0x2 ;  /* 0x0000000603047c11 */ /* 0x000fe4000f8e10ff */
[----:B-1----:R-:W-:Y:S02]  /*2a00*/  FMNMX.FTZ R6, R5, R6, !PT ;  /* 0x0000000605067209 */ /* 0x002fe40007810000 */
[----:B------:R-:W-:Y:S01]  /*2a10*/  LEA R5, R159, UR6, 0x2 ;  /* 0x000000069f057c11 */ /* 0x000fe2000f8e10ff */
[----:B------:R-:W-:-:S02]  /*2a20*/  UIADD3 UR6, UPT, UPT, UR21, 0x1f, URZ ;  /* 0x0000001f15067890 */ /* 0x000fc4000fffe0ff */
[----:B------:R-:W1:Y:S02]  /*2a30*/  SHFL.BFLY PT, R7, R6, 0x1, 0x1f ;  /* 0x0c201f0006077f89 */ /* 0x000e6400000e0000 */
[----:B------:R-:W-:-:S04]  /*2a40*/  USHF.R.S32.HI UR8, URZ, 0x1f, UR6 ;  /* 0x0000001fff087899 */ /* 0x000fc80008011406 */
[----:B------:R-:W-:-:S04]  /*2a50*/  ULEA.HI UR6, UR8, UR6, URZ, 0x5 ;  /* 0x0000000608067291 */ /* 0x000fc8000f8f28ff */
[----:B------:R-:W-:-:S04]  /*2a60*/  ULOP3.LUT UR6, UR6, 0xffffffe0, URZ, 0xc0, !UPT ;  /* 0xffffffe006067892 */ /* 0x000fc8000f8ec0ff */
[----:B------:R-:W-:-:S04]  /*2a70*/  UISETP.LT.AND UP0, UPT, UR21, UR6, UPT ;  /* 0x000000061500728c */ /* 0x000fc8000bf01270 */
[----:B------:R-:W-:Y:S01]  /*2a80*/  USEL UR6, UR21, UR6, UP0 ;  /* 0x0000000615067287 */ /* 0x000fe20008000000 */
[----:B-1----:R-:W-:Y:S02]  /*2a90*/  FMNMX.FTZ R11, R6, R7, !PT ;  /* 0x00000007060b7209 */ /* 0x002fe40007810000 */
[----:B------:R-:W-:-:S03]  /*2aa0*/  MOV R7, 0xff7fffff ;  /* 0xff7fffff00077802 */ /* 0x000fc60000000f00 */
[----:B------:R-:W-:Y:S01]  /*2ab0*/  ISETP.GE.AND P2, PT, R2, UR6, PT ;  /* 0x0000000602007c0c */ /* 0x000fe2000bf46270 */
[----:B------:R-:W-:Y:S01]  /*2ac0*/  @!P0 STS [R4], R11 ;  /* 0x0000000b04008388 */ /* 0x000fe20000000800 */
[----:B------:R-:W-:Y:S06]  /*2ad0*/  BAR.SYNC.DEFER_BLOCKING 0x0 ;  /* 0x0000000000007b1d */ /* 0x000fec0000010000 */
[----:B------:R-:W1:Y:S04]  /*2ae0*/  @!P1 LDS R7, [R5] ;  /* 0x0000000005079984 */ /* 0x000e680000000800 */
[----:B-1----:R-:W1:Y:S02]  /*2af0*/  SHFL.BFLY PT, R6, R7, 0x2, 0x1f ;  /* 0x0c401f0007067f89 */ /* 0x002e6400000e0000 */
[----:B-1----:R-:W-:Y:S01]  /*2b00*/  FMNMX.FTZ R6, R6, R7, !PT ;  /* 0x0000000706067209 */ /* 0x002fe20007810000 */
[----:B------:R-:W-:-:S04]  /*2b10*/  HFMA2 R7, -RZ, RZ, 0, 0 ;  /* 0x00000000ff077431 */ /* 0x000fc800000001ff */
[----:B------:R-:W1:Y:S02]  /*2b20*/  SHFL.BFLY PT, R9, R6, 0x1, 0x1f ;  /* 0x0c201f0006097f89 */ /* 0x000e6400000e0000 */
[----:B-1----:R-:W-:-:S05]  /*2b30*/  FMNMX.FTZ R9, R6, R9, !PT ;  /* 0x0000000906097209 */ /* 0x002fca0007810000 */
[----:B------:R1:W2:Y:S01]  /*2b40*/  SHFL.IDX PT, R27, R9, RZ, 0x1f ;  /* 0x00001fff091b7589 */ /* 0x0002a200000e0000 */
        /* <DEDUP_REMOVED lines=16> */
[----:B-1----:R-:W-:Y:S02]  /*2c50*/  IADD3 R9, PT, PT, -R6, RZ, RZ ;  /* 0x000000ff06097210 */ /* 0x002fe40007ffe1ff */
[----:B------:R-:W-:-:S07]  /*2c60*/  LEA R6, R2, UR8, 0x2 ;  /* 0x0000000802067c11 */ /* 0x000fce000f8e10ff */
.L_x_23520:
[----:B------:R-:W2:Y:S01]  /*2c70*/  LDS R10, [R6] ;  /* 0x00000000060a7984 */ /* 0x000ea20000000800 */
[----:B------:R-:W-:Y:S02]  /*2c80*/  IADD3 R9, PT, PT, R9, 0x1, RZ ;  /* 0x0000000109097810 */ /* 0x000fe40007ffe0ff */
[----:B------:R-:W-:Y:S02]  /*2c90*/  IADD3 R8, PT, PT, R8, 0x80, RZ ;  /* 0x0000008008087810 */ /* 0x000fe40007ffe0ff */
[----:B------:R-:W-:Y:S01]  /*2ca0*/  ISETP.NE.AND P0, PT, R9, RZ, PT ;  /* 0x000000ff0900720c */ /* 0x000fe20003f05270 */
[----:B--2---:R-:W-:-:S04]  /*2cb0*/  FADD.FTZ R10, -R27, R10 ;  /* 0x0000000a1b0a7221 */ /* 0x004fc80000010100 */
[----:B------:R-:W-:-:S06]  /*2cc0*/  FMUL.FTZ R10, R10, 1.4426950216293334961 ;  /* 0x3fb8aa3b0a0a7820 */ /* 0x000fcc0000410000 */
[----:B------:R-:W1:Y:S02]  /*2cd0*/  MUFU.EX2 R10, R10 ;  /* 0x0000000a000a7308 */ /* 0x000e640000000800 */
[----:B-1----:R1:W-:Y:S01]  /*2ce0*/  STS [R6], R10 ;  /* 0x0000000a06007388 */ /* 0x0023e20000000800 */
[----:B------:R-:W-:Y:S01]  /*2cf0*/  FADD.FTZ R7, R10, R7 ;  /* 0x000000070a077221 */ /* 0x000fe20000010000 */
[----:B-1----:R-:W-:Y:S01]  /*2d00*/  IADD3 R6, PT, PT, R6, 0x200, RZ ;  /* 0x0000020006067810 */ /* 0x002fe20007ffe0ff */
[----:B------:R-:W-:Y:S06]  /*2d10*/  @P0 BRA `(.L_x_23520) ;  /* 0xfffffffc00d40947 */ /* 0x000fec000383ffff */
.L_x_23519:
[----:B------:R-:W-:Y:S05]  /*2d20*/  BSYNC.RECONVERGENT B1 ;  /* 0x0000000000017941 */ /* 0x000fea0003800200 */
.L_x_23518:
[----:B------:R-:W-:Y:S05]  /*2d30*/  @!P3 BRA `(.L_x_23517) ;  /* 0x0000000c000cb947 */ /* 0x000fea0003800000 */
[----:B------:R-:W-:Y:S01]  /*2d40*/  IADD3 R6, PT, PT, -R8, UR6, RZ ;  /* 0x0000000608067c10 */ /* 0x000fe2000fffe1ff */
        /* <DEDUP_REMOVED lines=8> */
[----:B------:R-:W-:Y:S02]  /*2dd0*/  MOV R25, UR6 ;  /* 0x0000000600197c02 */ /* 0x000fe40008000f00 */
[----:B------:R-:W-:Y:S02]  /*2de0*/  PLOP3.LUT P0, PT, PT, PT, PT, 0x8, 0x80 ;  /* 0x000000000080781c */ /* 0x000fe40003f0e170 */
[----:B------:R-:W-:-:S11]  /*2df0*/  IADD3 R25, PT, PT, R25, -0x600, RZ ;  /* 0xfffffa0019197810 */ /* 0x000fd60007ffe0ff */
.L_x_23523:
[----:B-1----:R-:W2:Y:S01]  /*2e00*/  LDS R9, [R6+-0x400] ;  /* 0xfffc000006097984 */ /* 0x002ea20000000800 */
[----:B------:R-:W-:-:S03]  /*2e10*/  IADD3 R8, PT, PT, R8, 0x800, RZ ;  /* 0x0000080008087810 */ /* 0x000fc60007ffe0ff */
[----:B------:R-:W1:Y:S01]  /*2e20*/  LDS R10, [R6+-0x200] ;  /* 0xfffe0000060a7984 */ /* 0x000e620000000800 */
[----:B------:R-:W-:-:S03]  /*2e30*/  ISETP.GE.AND P3, PT, R8, R25, PT ;  /* 0x000000190800720c */ /* 0x000fc60003f66270 */
[----:B------:R-:W3:Y:S04]  /*2e40*/  LDS R11, [R6] ;  /* 0x00000000060b7984 */ /* 0x000ee80000000800 */
[----:B0-----:R-:W0:Y:S04]  /*2e50*/  LDS R12, [R6+0x200] ;  /* 0x00020000060c7984 */ /* 0x001e280000000800 */
[----:B------:R-:W4:Y:S04]  /*2e60*/  LDS R13, [R6+0x400] ;  /* 0x00040000060d7984 */ /* 0x000f280000000800 */
[----:B------:R-:W4:Y:S04]  /*2e70*/  LDS R14, [R6+0x600] ;  /* 0x00060000060e7984 */ /* 0x000f280000000800 */
[----:B------:R-:W4:Y:S04]  /*2e80*/  LDS R15, [R6+0x800] ;  /* 0x00080000060f7984 */ /* 0x000f280000000800 */
[----:B------:R-:W4:Y:S04]  /*2e90*/  LDS R16, [R6+0xa00] ;  /* 0x000a000006107984 */ /* 0x000f280000000800 */
[----:B------:R-:W4:Y:S04]  /*2ea0*/  LDS R17, [R6+0xc00] ;  /* 0x000c000006117984 */ /* 0x000f280000000800 */
[----:B------:R-:W4:Y:S01]  /*2eb0*/  LDS R18, [R6+0xe00] ;  /* 0x000e000006127984 */ /* 0x000f220000000800 */
[----:B--2---:R-:W-:-:S03]  /*2ec0*/  FADD.FTZ R9, -R27, R9 ;  /* 0x000000091b097221 */ /* 0x004fc60000010100 */
[----:B------:R-:W2:Y:S01]  /*2ed0*/  LDS R19, [R6+0x1000] ;  /* 0x0010000006137984 */ /* 0x000ea20000000800 */
[----:B------:R-:W-:Y:S01]  /*2ee0*/  FMUL.FTZ R9, R9, 1.4426950216293334961 ;  /* 0x3fb8aa3b09097820 */ /* 0x000fe20000410000 */
[C---:B-1----:R-:W-:Y:S02]  /*2ef0*/  FADD.FTZ R10, -R27.reuse, R10 ;  /* 0x0000000a1b0a7221 */ /* 0x042fe40000010100 */
[----:B------:R-:W1:Y:S01]  /*2f00*/  LDS R20, [R6+0x1200] ;  /* 0x0012000006147984 */ /* 0x000e620000000800 */
[----:B---3--:R-:W-:Y:S01]  /*2f10*/  FADD.FTZ R11, -R27, R11 ;  /* 0x0000000b1b0b7221 */ /* 0x008fe20000010100 */
[----:B------:R-:W-:Y:S02]  /*2f20*/  FMUL.FTZ R10, R10, 1.4426950216293334961 ;  /* 0x3fb8aa3b0a0a7820 */ /* 0x000fe40000410000 */
[----:B------:R-:W3:Y:S01]  /*2f30*/  LDS R21, [R6+0x1400] ;  /* 0x0014000006157984 */ /* 0x000ee20000000800 */
[----:B------:R-:W4:Y:S01]  /*2f40*/  MUFU.EX2 R9, R9 ;  /* 0x0000000900097308 */ /* 0x000f220000000800 */
[----:B------:R-:W-:Y:S01]  /*2f50*/  FMUL.FTZ R11, R11, 1.4426950216293334961 ;  /* 0x3fb8aa3b0b0b7820 */ /* 0x000fe20000410000 */
[C---:B0-----:R-:W-:Y:S01]  /*2f60*/  FADD.FTZ R12, -R27.reuse, R12 ;  /* 0x0000000c1b0c7221 */ /* 0x041fe20000010100 */
[----:B------:R-:W0:Y:S01]  /*2f70*/  LDS R22, [R6+0x1600] ;  /* 0x0016000006167984 */ /* 0x000e220000000800 */
[----:B----4-:R-:W-:-:S02]  /*2f80*/  FADD.FTZ R13, -R27, R13 ;  /* 0x0000000d1b0d7221 */ /* 0x010fc40000010100 */
[----:B------:R-:W-:Y:S01]  /*2f90*/  FMUL.FTZ R12, R12, 1.4426950216293334961 ;  /* 0x3fb8aa3b0c0c7820 */ /* 0x000fe20000410000 */
[----:B------:R-:W4:Y:S01]  /*2fa0*/  LDS R23, [R6+0x1800] ;  /* 0x0018000006177984 */ /* 0x000f220000000800 */
[----:B------:R-:W2:Y:S01]  /*2fb0*/  MUFU.EX2 R10, R10 ;  /* 0x0000000a000a7308 */ /* 0x000ea20000000800 */
[----:B------:R-:W-:Y:S01]  /*2fc0*/  FMUL.FTZ R13, R13, 1.4426950216293334961 ;  /* 0x3fb8aa3b0d0d7820 */ /* 0x000fe20000410000 */
[C---:B------:R-:W-:Y:S01]  /*2fd0*/  FADD.FTZ R14, -R27.reuse, R14 ;  /* 0x0000000e1b0e7221 */ /* 0x040fe20000010100 */
[----:B------:R-:W4:Y:S01]  /*2fe0*/  LDS R24, [R6+0x1a00] ;  /* 0x001a000006187984 */ /* 0x000f220000000800 */
[----:B------:R-:W-:Y:S02]  /*2ff0*/  FADD.FTZ R15, -R27, R15 ;  /* 0x0000000f1b0f7221 */ /* 0x000fe40000010100 */
        /* <DEDUP_REMOVED lines=8> */
[----:B------:R-:W3:Y:S01]  /*3080*/  MUFU.EX2 R12, R12 ;  /* 0x0000000c000c7308 */ /* 0x000ee20000000800 */
[----:B--2---:R-:W-:Y:S01]  /*3090*/  FADD.FTZ R7, R7, R10 ;  /* 0x0000000a07077221 */ /* 0x004fe20000010000 */
[----:B------:R-:W-:Y:S01]  /*30a0*/  FMUL.FTZ R17, R17, 1.4426950216293334961 ;  /* 0x3fb8aa3b11117820 */ /* 0x000fe20000410000 */
[C---:B------:R-:W-:Y:S01]  /*30b0*/  FADD.FTZ R18, -R27.reuse, R18 ;  /* 0x000000121b127221 */ /* 0x040fe20000010100 */
[----:B------:R-:W-:Y:S01]  /*30c0*/  STS [R6+-0x200], R10 ;  /* 0xfffe000a06007388 */ /* 0x000fe20000000800 */
[----:B------:R-:W-:Y:S02]  /*30d0*/  FADD.FTZ R19, -R27, R19 ;  /* 0x000000131b137221 */ /* 0x000fe40000010100 */
[----:B------:R-:W-:Y:S01]  /*30e0*/  FMUL.FTZ R18, R18, 1.4426950216293334961 ;  /* 0x3fb8aa3b12127820 */ /* 0x000fe20000410000 */
[----:B------:R-:W2:Y:S01]  /*30f0*/  MUFU.EX2 R13, R13 ;  /* 0x0000000d000d7308 */ /* 0x000ea20000000800 */
[----:B-1----:R-:W-:Y:S01]  /*3100*/  FADD.FTZ R7, R7, R11 ;  /* 0x0000000b07077221 */ /* 0x002fe20000010000 */
[----:B------:R-:W-:Y:S01]  /*3110*/  FMUL.FTZ R19, R19, 1.4426950216293334961 ;  /* 0x3fb8aa3b13137820 */ /* 0x000fe20000410000 */
[----:B------:R-:W-:Y:S01]  /*3120*/  FADD.FTZ R20, -R27, R20 ;  /* 0x000000141b147221 */ /* 0x000fe20000010100 */
[----:B------:R-:W-:Y:S03]  /*3130*/  STS [R6], R11 ;  /* 0x0000000b06007388 */ /* 0x000fe60000000800 */
[----:B------:R-:W-:Y:S01]  /*3140*/  FMUL.FTZ R20, R20, 1.4426950216293334961 ;  /* 0x3fb8aa3b14147820 */ /* 0x000fe20000410000 */
[----:B------:R-:W1:Y:S01]  /*3150*/  MUFU.EX2 R14, R14 ;  /* 0x0000000e000e7308 */ /* 0x000e620000000800 */
[----:B---3--:R-:W-:Y:S01]  /*3160*/  FADD.FTZ R7, R7, R12 ;  /* 0x0000000c07077221 */ /* 0x008fe20000010000 */
[C---:B------:R-:W-:Y:S01]  /*3170*/  FADD.FTZ R21, -R27.reuse, R21 ;  /* 0x000000151b157221 */ /* 0x040fe20000010100 */
[----:B0-----:R-:W-:Y:S01]  /*3180*/  FADD.FTZ R22, -R27, R22 ;  /* 0x000000161b167221 */ /* 0x001fe20000010100 */
[----:B------:R-:W-:Y:S02]  /*3190*/  STS [R6+0x200], R12 ;  /* 0x0002000c06007388 */ /* 0x000fe40000000800 */
[----:B------:R-:W-:Y:S01]  /*31a0*/  FMUL.FTZ R21, R21, 1.4426950216293334961 ;  /* 0x3fb8aa3b15157820 */ /* 0x000fe20000410000 */
[----:B------:R-:W-:Y:S01]  /*31b0*/  FMUL.FTZ R22, R22, 1.4426950216293334961 ;  /* 0x3fb8aa3b16167820 */ /* 0x000fe20000410000 */
[----:B------:R-:W0:Y:S01]  /*31c0*/  MUFU.EX2 R15, R15 ;  /* 0x0000000f000f7308 */ /* 0x000e220000000800 */
[----:B--2---:R-:W-:Y:S01]  /*31d0*/  FADD.FTZ R7, R7, R13 ;  /* 0x0000000d07077221 */ /* 0x004fe20000010000 */
[C---:B----4-:R-:W-:Y:S01]  /*31e0*/  FADD.FTZ R23, -R27.reuse, R23 ;  /* 0x000000171b177221 */ /* 0x050fe20000010100 */
[----:B------:R-:W-:Y:S01]  /*31f0*/  FADD.FTZ R24, -R27, R24 ;  /* 0x000000181b187221 */ /* 0x000fe20000010100 */
[----:B------:R-:W-:Y:S02]  /*3200*/  STS [R6+0x400], R13 ;  /* 0x0004000d06007388 */ /* 0x000fe40000000800 */
[----:B------:R-:W-:Y:S01]  /*3210*/  FMUL.FTZ R23, R23, 1.4426950216293334961 ;  /* 0x3fb8aa3b17177820 */ /* 0x000fe20000410000 */
[----:B------:R-:W-:Y:S01]  /*3220*/  FMUL.FTZ R24, R24, 1.4426950216293334961 ;  /* 0x3fb8aa3b18187820 */ /* 0x000fe20000410000 */
        /* <DEDUP_REMOVED lines=31> */
[----:B0-----:R-:W-:Y:S01]  /*3420*/  IADD3 R6, PT, PT, R6, 0x2000, RZ ;  /* 0x0000200006067810 */ /* 0x001fe20007ffe0ff */
[----:B------:R-:W-:Y:S06]  /*3430*/  @!P3 BRA `(.L_x_23523) ;  /* 0xfffffff80070b947 */ /* 0x000fec000383ffff */
.L_x_23522:
[----:B------:R-:W-:Y:S05]  /*3440*/  BSYNC.RECONVERGENT B1 ;  /* 0x0000000000017941 */ /* 0x000fea0003800200 */
.L_x_23521:
[----:B-1----:R-:W-:Y:S01]  /*3450*/  IADD3 R9, PT, PT, -R8, UR6, RZ ;  /* 0x0000000608097c10 */ /* 0x002fe2000fffe1ff */
[----:B------:R-:W-:Y:S03]  /*3460*/  BSSY.RECONVERGENT B1, `(.L_x_23524) ;  /* 0x0000036000017945 */ /* 0x000fe60003800200 */
[----:B------:R-:W-:-:S13]  /*3470*/  ISETP.GT.AND P3, PT, R9, 0x200, PT ;  /* 0x000002000900780c */ /* 0x000fda0003f64270 */
[----:B------:R-:W-:Y:S05]  /*3480*/  @!P3 BRA `(.L_x_23525) ;  /* 0x0000000000ccb947 */ /* 0x000fea0003800000 */
[----:B------:R-:W2:Y:S01]  /*3490*/  LDS R9, [R6+-0x400] ;  /* 0xfffc000006097984 */ /* 0x000ea20000000800 */
[----:B------:R-:W-:Y:S02]  /*34a0*/  PLOP3.LUT P0, PT, PT, PT, PT, 0x8, 0x80 ;  /* 0x000000000080781c */ /* 0x000fe40003f0e170 */
[----:B------:R-:W-:Y:S01]  /*34b0*/  IADD3 R8, PT, PT, R8, 0x400, RZ ;  /* 0x0000040008087810 */ /* 0x000fe20007ffe0ff */
[----:B------:R-:W1:Y:S04]  /*34c0*/  LDS R10, [R6+-0x200] ;  /* 0xfffe0000060a7984 */ /* 0x000e680000000800 */
[----:B------:R-:W3:Y:S04]  /*34d0*/  LDS R11, [R6] ;  /* 0x00000000060b7984 */ /* 0x000ee80000000800 */
[----:B0-----:R-:W0:Y:S04]  /*34e0*/  LDS R12, [R6+0x200] ;  /* 0x00020000060c7984 */ /* 0x001e280000000800 */
[----:B------:R-:W4:Y:S04]  /*34f0*/  LDS R13, [R6+0x400] ;  /* 0x00040000060d7984 */ /* 0x000f280000000800 */
[----:B------:R-:W4:Y:S04]  /*3500*/  LDS R14, [R6+0x600] ;  /* 0x00060000060e7984 */ /* 0x000f280000000800 */
[----:B------:R-:W4:Y:S04]  /*3510*/  LDS R15, [R6+0x800] ;  /* 0x00080000060f7984 */ /* 0x000f280000000800 */
[----:B------:R-:W4:Y:S01]  /*3520*/  LDS R16, [R6+0xa00] ;  /* 0x000a000006107984 */ /* 0x000f220000000800 */
[----:B--2---:R-:W-:-:S04]  /*3530*/  FADD.FTZ R9, -R27, R9 ;  /* 0x000000091b097221 */ /* 0x004fc80000010100 */
[----:B------:R-:W-:Y:S01]  /*3540*/  FMUL.FTZ R9, R9, 1.4426950216293334961 ;  /* 0x3fb8aa3b09097820 */ /* 0x000fe20000410000 */
[C---:B-1----:R-:W-:Y:S01]  /*3550*/  FADD.FTZ R10, -R27.reuse, R10 ;  /* 0x0000000a1b0a7221 */ /* 0x042fe20000010100 */
[----:B---3--:R-:W-:-:S03]  /*3560*/  FADD.FTZ R11, -R27, R11 ;  /* 0x0000000b1b0b7221 */ /* 0x008fc60000010100 */
[----:B------:R-:W-:Y:S01]  /*3570*/  FMUL.FTZ R10, R10, 1.4426950216293334961 ;  /* 0x3fb8aa3b0a0a7820 */ /* 0x000fe20000410000 */
[----:B------:R-:W1:Y:S01]  /*3580*/  MUFU.EX2 R9, R9 ;  /* 0x0000000900097308 */ /* 0x000e620000000800 */
[----:B------:R-:W-:Y:S01]  /*3590*/  FMUL.FTZ R11, R11, 1.4426950216293334961 ;  /* 0x3fb8aa3b0b0b7820 */ /* 0x000fe20000410000 */
[C---:B0-----:R-:W-:Y:S01]  /*35a0*/  FADD.FTZ R12, -R27.reuse, R12 ;  /* 0x0000000c1b0c7221 */ /* 0x041fe20000010100 */
[----:B----4-:R-:W-:-:S03]  /*35b0*/  FADD.FTZ R13, -R27, R13 ;  /* 0x0000000d1b0d7221 */ /* 0x010fc60000010100 */
        /* <DEDUP_REMOVED lines=31> */
[----:B0-----:R-:W-:-:S07]  /*37b0*/  IADD3 R6, PT, PT, R6, 0x1000, RZ ;  /* 0x0000100006067810 */ /* 0x001fce0007ffe0ff */
.L_x_23525:
[----:B------:R-:W-:Y:S05]  /*37c0*/  BSYNC.RECONVERGENT B1 ;  /* 0x0000000000017941 */ /* 0x000fea0003800200 */
.L_x_23524:
[----:B------:R-:W-:-:S13]  /*37d0*/  ISETP.LT.OR P0, PT, R8, UR6, P0 ;  /* 0x0000000608007c0c */ /* 0x000fda0008701670 */
[----:B------:R-:W-:Y:S05]  /*37e0*/  @!P0 BRA `(.L_x_23517) ;  /* 0x0000000000608947 */ /* 0x000fea0003800000 */
[----:B------:R-:W2:Y:S04]  /*37f0*/  LDS R8, [R6+-0x400] ;  /* 0xfffc000006087984 */ /* 0x000ea80000000800 */
[----:B------:R-:W1:Y:S04]  /*3800*/  LDS R9, [R6+-0x200] ;  /* 0xfffe000006097984 */ /* 0x000e680000000800 */
[----:B------:R-:W3:Y:S04]  /*3810*/  LDS R10, [R6] ;  /* 0x00000000060a7984 */ /* 0x000ee80000000800 */
[----:B------:R-:W4:Y:S01]  /*3820*/  LDS R11, [R6+0x200] ;  /* 0x00020000060b7984 */ /* 0x000f220000000800 */
[C---:B--2---:R-:W-:Y:S01]  /*3830*/  FADD.FTZ R8, -R27.reuse, R8 ;  /* 0x000000081b087221 */ /* 0x044fe20000010100 */
[----:B-1----:R-:W-:-:S03]  /*3840*/  FADD.FTZ R9, -R27, R9 ;  /* 0x000000091b097221 */ /* 0x002fc60000010100 */
        /* <DEDUP_REMOVED lines=18> */
.L_x_23517:
[----:B------:R-:W-:Y:S05]  /*3970*/  BSYNC.RECONVERGENT B0 ;  /* 0x0000000000007941 */ /* 0x000fea0003800200 */
.L_x_23516:
[----:B----4-:R-:W3:Y:S01]  /*3980*/  SHFL.BFLY PT, R6, R7, 0x10, 0x1f ;  /* 0x0e001f0007067f89 */ /* 0x010ee200000e0000 */
[----:B------:R-:W-:Y:S01]  /*3990*/  ISETP.NE.AND P0, PT, R159, RZ, PT ;  /* 0x000000ff9f00720c */ /* 0x000fe20003f05270 */
[----:B------:R-:W-:Y:S01]  /*39a0*/  BSSY.RECONVERGENT B0, `(.L_x_23526) ;  /* 0x000009e000007945 */ /* 0x000fe20003800200 */
[----:B---3--:R-:W-:-:S05]  /*39b0*/  FADD.FTZ R6, R6, R7 ;  /* 0x0000000706067221 */ /* 0x008fca0000010000 */
[----:B-1----:R-:W1:Y:S02]  /*39c0*/  SHFL.BFLY PT, R9, R6, 0x8, 0x1f ;  /* 0x0d001f0006097f89 */ /* 0x002e6400000e0000 */
[----:B-1----:R-:W-:-:S05]  /*39d0*/  FADD.FTZ R9, R6, R9 ;  /* 0x0000000906097221 */ /* 0x002fca0000010000 */
[----:B------:R-:W1:Y:S02]  /*39e0*/  SHFL.BFLY PT, R8, R9, 0x4, 0x1f ;  /* 0x0c801f0009087f89 */ /* 0x000e6400000e0000 */
[----:B-1----:R-:W-:-:S05]  /*39f0*/  FADD.FTZ R8, R9, R8 ;  /* 0x0000000809087221 */ /* 0x002fca0000010000 */
[----:B------:R-:W1:Y:S02]  /*3a00*/  SHFL.BFLY PT, R11, R8, 0x2, 0x1f ;  /* 0x0c401f00080b7f89 */ /* 0x000e6400000e0000 */
[----:B-1----:R-:W-:-:S05]  /*3a10*/  FADD.FTZ R11, R8, R11 ;  /* 0x0000000b080b7221 */ /* 0x002fca0000010000 */
        /* <DEDUP_REMOVED lines=30> */
.L_x_23530:
[----:B------:R-:W0:Y:S01]  /*3c00*/  LDS R5, [R6] ;  /* 0x0000000006057984 */ /* 0x000e220000000800 */
[----:B------:R-:W-:-:S04]  /*3c10*/  IADD3 R7, PT, PT, R7, 0x1, RZ ;  /* 0x0000000107077810 */ /* 0x000fc80007ffe0ff */
[----:B------:R-:W-:Y:S01]  /*3c20*/  ISETP.NE.AND P0, PT, R7, RZ, PT ;  /* 0x000000ff0700720c */ /* 0x000fe20003f05270 */
[----:B0-----:R-:W-:-:S05]  /*3c30*/  FMUL.FTZ R5, R5, R30 ;  /* 0x0000001e05057220 */ /* 0x001fca0000410000 */
[----:B------:R0:W-:Y:S02]  /*3c40*/  STS [R6], R5 ;  /* 0x0000000506007388 */ /* 0x0001e40000000800 */
[----:B0-----:R-:W-:-:S05]  /*3c50*/  IADD3 R6, PT, PT, R6, 0x200, RZ ;  /* 0x0000020006067810 */ /* 0x001fca0007ffe0ff */
[----:B------:R-:W-:Y:S05]  /*3c60*/  @P0 BRA `(.L_x_23530) ;  /* 0xfffffffc00e40947 */ /* 0x000fea000383ffff */
.L_x_23529:
[----:B------:R-:W-:Y:S05]  /*3c70*/  BSYNC.RECONVERGENT B1 ;  /* 0x0000000000017941 */ /* 0x000fea0003800200 */
.L_x_23528:
        /* <DEDUP_REMOVED lines=13> */
.L_x_23533:
[----:B------:R-:W0:Y:S01]  /*3d50*/  LDS R6, [R5+-0x400] ;  /* 0xfffc000005067984 */ /* 0x000e220000000800 */
[----:B------:R-:W-:-:S03]  /*3d60*/  IADD3 R4, PT, PT, R4, 0x800, RZ ;  /* 0x0000080004047810 */ /* 0x000fc60007ffe0ff */
[----:B------:R-:W1:Y:S01]  /*3d70*/  LDS R7, [R5+-0x200] ;  /* 0xfffe000005077984 */ /* 0x000e620000000800 */
        /* <DEDUP_REMOVED lines=14> */
[----:B---3--:R-:W-:-:S03]  /*3e60*/  FMUL.FTZ R10, R30, R9 ;  /* 0x000000091e0a7220 */ /* 0x008fc60000410000 */
[----:B--2---:R-:W2:Y:S01]  /*3e70*/  LDS R27, [R5+0x1600] ;  /* 0x00160000051b7984 */ /* 0x004ea20000000800 */
        /* <DEDUP_REMOVED lines=33> */
.L_x_23532:
[----:B------:R-:W-:Y:S05]  /*4090*/  BSYNC.RECONVERGENT B1 ;  /* 0x0000000000017941 */ /* 0x000fea0003800200 */
.L_x_23531:
        /* <DEDUP_REMOVED lines=8> */
[----:B------:R-:W3:Y:S04]  /*4120*/  LDS R9, [R5] ;  /* 0x0000000005097984 */ /* 0x000ee80000000800 */
[----:B------:R-:W4:Y:S04]  /*4130*/  LDS R11, [R5+0x200] ;  /* 0x00020000050b7984 */ /* 0x000f280000000800 */
[----:B------:R-:W2:Y:S04]  /*4140*/  LDS R13, [R5+0x400] ;  /* 0x00040000050d7984 */ /* 0x000ea80000000800 */
[----:B------:R-:W2:Y:S04]  /*4150*/  LDS R15, [R5+0x600] ;  /* 0x00060000050f7984 */ /* 0x000ea80000000800 */
[----:B------:R-:W2:Y:S04]  /*4160*/  LDS R17, [R5+0x800] ;  /* 0x0008000005117984 */ /* 0x000ea80000000800 */
[----:B------:R-:W2:Y:S01]  /*4170*/  LDS R19, [R5+0xa00] ;  /* 0x000a000005137984 */ /* 0x000ea20000000800 */
[C---:B0-----:R-:W-:Y:S01]  /*4180*/  FMUL.FTZ R6, R30.reuse, R6 ;  /* 0x000000061e067220 */ /* 0x041fe20000410000 */
[----:B-1----:R-:W-:-:S04]  /*4190*/  FMUL.FTZ R8, R30, R7 ;  /* 0x000000071e087220 */ /* 0x002fc80000410000 */
[----:B------:R-:W-:Y:S01]  /*41a0*/  STS [R5+-0x400], R6 ;  /* 0xfffc000605007388 */ /* 0x000fe20000000800 */
[----:B---3--:R-:W-:-:S03]  /*41b0*/  FMUL.FTZ R10, R30, R9 ;  /* 0x000000091e0a7220 */ /* 0x008fc60000410000 */
[----:B------:R-:W-:Y:S01]  /*41c0*/  STS [R5+-0x200], R8 ;  /* 0xfffe000805007388 */ /* 0x000fe20000000800 */
[----:B----4-:R-:W-:-:S03]  /*41d0*/  FMUL.FTZ R12, R30, R11 ;  /* 0x0000000b1e0c7220 */ /* 0x010fc60000410000 */
[----:B------:R-:W-:Y:S01]  /*41e0*/  STS [R5], R10 ;  /* 0x0000000a05007388 */ /* 0x000fe20000000800 */
[----:B--2---:R-:W-:-:S03]  /*41f0*/  FMUL.FTZ R14, R30, R13 ;  /* 0x0000000d1e0e7220 */ /* 0x004fc60000410000 */
        /* <DEDUP_REMOVED lines=9> */
.L_x_23535:
[----:B------:R-:W-:Y:S05]  /*4290*/  BSYNC.RECONVERGENT B1 ;  /* 0x0000000000017941 */ /* 0x000fea0003800200 */
.L_x_23534:
[----:B------:R-:W-:-:S13]  /*42a0*/  ISETP.LT.OR P0, PT, R4, UR6, P0 ;  /* 0x0000000604007c0c */ /* 0x000fda0008701670 */
[----:B------:R-:W-:Y:S05]  /*42b0*/  @!P0 BRA `(.L_x_23527) ;  /* 0x0000000000308947 */ /* 0x000fea0003800000 */
[----:B------:R-:W0:Y:S04]  /*42c0*/  LDS R4, [R5+-0x400] ;  /* 0xfffc000005047984 */ /* 0x000e280000000800 */
[----:B------:R-:W1:Y:S04]  /*42d0*/  LDS R6, [R5+-0x200] ;  /* 0xfffe000005067984 */ /* 0x000e680000000800 */
[----:B------:R-:W3:Y:S04]  /*42e0*/  LDS R7, [R5] ;  /* 0x0000000005077984 */ /* 0x000ee80000000800 */
[----:B------:R-:W4:Y:S01]  /*42f0*/  LDS R9, [R5+0x200] ;  /* 0x0002000005097984 */ /* 0x000f220000000800 */
[-C--:B0-----:R-:W-:Y:S01]  /*4300*/  FMUL.FTZ R4, R4, R30.reuse ;  /* 0x0000001e04047220 */ /* 0x081fe20000410000 */
[----:B-1----:R-:W-:-:S04]  /*4310*/  FMUL.FTZ R6, R6, R30 ;  /* 0x0000001e06067220 */ /* 0x002fc80000410000 */
[----:B------:R1:W-:Y:S01]  /*4320*/  STS [R5+-0x400], R4 ;  /* 0xfffc000405007388 */ /* 0x0003e20000000800 */
[----:B---3--:R-:W-:-:S03]  /*4330*/  FMUL.FTZ R8, R7, R30 ;  /* 0x0000001e07087220 */ /* 0x008fc60000410000 */
[----:B------:R1:W-:Y:S01]  /*4340*/  STS [R5+-0x200], R6 ;  /* 0xfffe000605007388 */ /* 0x0003e20000000800 */
[----:B----4-:R-:W-:-:S03]  /*4350*/  FMUL.FTZ R10, R9, R30 ;  /* 0x0000001e090a7220 */ /* 0x010fc60000410000 */
[----:B------:R1:W-:Y:S04]  /*4360*/  STS [R5], R8 ;  /* 0x0000000805007388 */ /* 0x0003e80000000800 */
[----:B------:R1:W-:Y:S02]  /*4370*/  STS [R5+0x200], R10 ;  /* 0x0002000a05007388 */ /* 0x0003e40000000800 */
.L_x_23527:
[----:B------:R-:W-:Y:S05]  /*4380*/  BSYNC.RECONVERGENT B0 ;  /* 0x0000000000007941 */ /* 0x000fea0003800200 */
.L_x_23526:
[----:B------:R-:W-:Y:S01]  /*4390*/  UIADD3 UR6, UPT, UPT, UR21, 0x1f, URZ ;  /* 0x0000001f15067890 */ /* 0x000fe2000fffe0ff */
[----:B------:R-:W3:Y:S08]  /*43a0*/  S2UR UR12, SR_CTAID.Y ;  /* 0x00000000000c79c3 */ /* 0x000ef00000002600 */
[----:B------:R-:W-:Y:S01]  /*43b0*/  BAR.SYNC.DEFER_BLOCKING 0x0 ;  /* 0x0000000000007b1d */ /* 0x000fe20000010000 */
[----:B-----5:R-:W-:Y:S01]  /*43c0*/  HFMA2 R158, -RZ, RZ, 0, 0 ;  /* 0x00000000ff9e7431 */ /* 0x020fe200000001ff */
[----:B------:R-:W-:Y:S01]  /*43d0*/  USHF.R.S32.HI UR8, URZ, 0x1f, UR6 ;  /* 0x0000001fff087899 */ /* 0x000fe20008011406 */
[----:B------:R-:W-:-:S02]  /*43e0*/  CS2R R156, SRZ ;  /* 0x00000000009c7805 */ /* 0x000fc4000001ff00 */
[----:B------:R-:W-:Y:S02]  /*43f0*/  CS2R R154, SRZ ;  /* 0x00000000009a7805 */ /* 0x000fe4000001ff00 */
[----:B------:R-:W-:Y:S01]  /*4400*/  CS2R R152, SRZ ;  /* 0x0000000000987805 */ /* 0x000fe2000001ff00 */
[----:B------:R-:W-:Y:S01]  /*4410*/  ULEA.HI UR8, UR8, UR6, URZ, 0x5 ;  /* 0x0000000608087291 */ /* 0x000fe2000f8f28ff */
[----:B------:R-:W-:Y:S01]  /*4420*/  BSSY.RECONVERGENT B0, `(.L_x_23536) ;  /* 0x00004b7000007945 */ /* 0x000fe20003800200 */
[----:B------:R-:W4:Y:S01]  /*4430*/  LDCU UR13, c[0x0][0x3cc] ;  /* 0x00007980ff0d77ac */ /* 0x000f220008000800 */
[----:B------:R-:W-:Y:S02]  /*4440*/  CS2R R150, SRZ ;  /* 0x0000000000967805 */ /* 0x000fe4000001ff00 */
[----:B------:R-:W-:Y:S02]  /*4450*/  CS2R R148, SRZ ;  /* 0x0000000000947805 */ /* 0x000fe4000001ff00 */
[----:B------:R-:W-:Y:S01]  /*4460*/  CS2R R146, SRZ ;  /* 0x0000000000927805 */ /* 0x000fe2000001ff00 */
[----:B------:R-:W-:Y:S01]  /*4470*/  USHF.R.S32.HI UR9, URZ, 0x5, UR8 ;  /* 0x00000005ff097899 */ /* 0x000fe20008011408 */
[----:B------:R-:W-:Y:S01]  /*4480*/  CS2R R144, SRZ ;  /* 0x0000000000907805 */ /* 0x000fe2000001ff00 */
[----:B------:R-:W0:Y:S01]  /*4490*/  LDCU.64 UR10, c[0x0][0x398] ;  /* 0x00007300ff0a77ac */ /* 0x000e220008000a00 */
[----:B------:R-:W-:-:S02]  /*44a0*/  CS2R R142, SRZ ;  /* 0x00000000008e7805 */ /* 0x000fc4000001ff00 */
[----:B------:R-:W-:Y:S02]  /*44b0*/  CS2R R140, SRZ ;  /* 0x00000000008c7805 */ /* 0x000fe4000001ff00 */
[----:B------:R-:W-:Y:S02]  /*44c0*/  CS2R R138, SRZ ;  /* 0x00000000008a7805 */ /* 0x000fe4000001ff00 */
[----:B------:R-:W-:Y:S02]  /*44d0*/  ISETP.GE.AND P0, PT, R3, UR9, PT ;  /* 0x0000000903007c0c */ /* 0x000fe4000bf06270 */
        /* <DEDUP_REMOVED lines=19> */
[----:B------:R-:W-:Y:S02]  /*4610*/  MOV R15, RZ ;  /* 0x000000ff000f7202 */ /* 0x000fe40000000f00 */
[----:B------:R-:W-:-:S02]  /*4620*/  CS2R R12, SRZ ;  /* 0x00000000000c7805 */ /* 0x000fc4000001ff00 */
[----:B-1----:R-:W-:Y:S01]  /*4630*/  CS2R R10, SRZ ;  /* 0x00000000000a7805 */ /* 0x002fe2000001ff00 */
[----:B0--34-:R-:W-:Y:S06]  /*4640*/  @P0 BRA `(.L_x_23537) ;  /* 0x0000004800500947 */ /* 0x019fec0003800000 */
[----:B------:R-:W0:Y:S01]  /*4650*/  I2F.RP R6, R0 ;  /* 0x0000000000067306 */ /* 0x000e220000209400 */
[----:B------:R-:W1:Y:S01]  /*4660*/  LDC R4, c[0x0][0x3b8] ;  /* 0x0000ee00ff047b82 */ /* 0x000e620000000800 */
[----:B------:R-:W3:Y:S01]  /*4670*/  LDCU UR6, c[0x0][0x3d0] ;  /* 0x00007a00ff0677ac */ /* 0x000ee20008000800 */
[----:B------:R-:W-:Y:S02]  /*4680*/  MOV R8, UR9 ;  /* 0x0000000900087c02 */ /* 0x000fe40008000f00 */
[----:B------:R-:W-:Y:S01]  /*4690*/  MOV R158, RZ ;  /* 0x000000ff009e7202 */ /* 0x000fe20000000f00 */
[----:B------:R-:W4:Y:S01]  /*46a0*/  LDCU UR8, c[0x0][0x3ec] ;  /* 0x00007d80ff0877ac */ /* 0x000f220008000800 */
[----:B------:R-:W-:Y:S02]  /*46b0*/  IADD3 R8, PT, PT, R8, -0x1, RZ ;  /* 0xffffffff08087810 */ /* 0x000fe40007ffe0ff */
[----:B------:R-:W5:Y:S01]  /*46c0*/  LDC.64 R162, c[0x0][0x3a8] ;  /* 0x0000ea00ffa27b82 */ /* 0x000f620000000a00 */
[----:B0-----:R-:W0:Y:S01]  /*46d0*/  MUFU.RCP R6, R6 ;  /* 0x0000000600067308 */ /* 0x001e220000001000 */
[----:B---3--:R-:W-:Y:S01]  /*46e0*/  UIMAD UR6, UR5, UR6, URZ ;  /* 0x00000006050672a4 */ /* 0x008fe2000f8e02ff */
[----:B-1----:R-:W-:Y:S01]  /*46f0*/  IMAD R7, R4, UR12, RZ ;  /* 0x0000000c04077c24 */ /* 0x002fe2000f8e02ff */
[----:B------:R-:W-:-:S04]  /*4700*/  MOV R4, RZ ;  /* 0x000000ff00047202 */ /* 0x000fc80000000f00 */
[----:B------:R-:W-:Y:S02]  /*4710*/  MOV R160, UR6 ;  /* 0x0000000600a07c02 */ /* 0x000fe40008000f00 */
[----:B0-----:R-:W-:Y:S01]  /*4720*/  IADD3 R5, PT, PT, R6, 0xffffffe, RZ ;  /* 0x0ffffffe06057810 */ /* 0x001fe20007ffe0ff */
[----:B-----5:R-:W-:Y:S01]  /*4730*/  IMAD.WIDE R162, R7, 0x4, R162 ;  /* 0x0000000407a27825 */ /* 0x020fe200078e02a2 */
[----:B------:R-:W-:-:S04]  /*4740*/  SHF.L.U32 R7, R2, 0x2, RZ ;  /* 0x0000000202077819 */ /* 0x000fc800000006ff */
[----:B------:R-:W0:Y:S01]  /*4750*/  F2I.FTZ.U32.TRUNC.NTZ R5, R5 ;  /* 0x0000000500057305 */ /* 0x000e22000021f000 */
[C---:B------:R-:W-:Y:S02]  /*4760*/  LOP3.LUT R6, R7.reuse, 0x1c, RZ, 0xc0, !PT ;  /* 0x0000001c07067812 */ /* 0x040fe400078ec0ff */
[----:B------:R-:W-:Y:S02]  /*4770*/  LOP3.LUT R7, R7, 0x7c, RZ, 0xc0, !PT ;  /* 0x0000007c07077812 */ /* 0x000fe400078ec0ff */
[----:B0-----:R-:W-:-:S05]  /*4780*/  IADD3 R9, PT, PT, RZ, -R5, RZ ;  /* 0x80000005ff097210 */ /* 0x001fca0007ffe0ff */
[----:B------:R-:W-:-:S04]  /*4790*/  IMAD R9, R9, R0, RZ ;  /* 0x0000000009097224 */ /* 0x000fc800078e02ff */
[----:B------:R-:W-:Y:S01]  /*47a0*/  IMAD.HI.U32 R4, R5, R9, R4 ;  /* 0x0000000905047227 */ /* 0x000fe200078e0004 */
[----:B----4-:R-:W-:Y:S01]  /*47b0*/  MOV R9, UR8 ;  /* 0x0000000800097c02 */ /* 0x010fe20008000f00 */
[----:B------:R-:W-:Y:S01]  /*47c0*/  USHF.R.S32.HI UR8, URZ, 0x1f, UR6 ;  /* 0x0000001fff087899 */ /* 0x000fe20008011406 */
[----:B------:R-:W-:Y:S02]  /*47d0*/  MOV R5, R3 ;  /* 0x0000000300057202 */ /* 0x000fe40000000f00 */
[----:B------:R-:W-:-:S03]  /*47e0*/  IADD3 R9, PT, PT, -R9, UR7, RZ ;  /* 0x0000000709097c10 */ /* 0x000fc6000fffe1ff */
[----:B------:R-:W-:-:S07]  /*47f0*/  MOV R161, UR8 ;  /* 0x0000000800a17c02 */ /* 0x000fce0008000f00 */
.L_x_23540:
[----:B------:R-:W0:Y:S01]  /*4800*/  LDC R28, c[0x0][0x3f0] ;  /* 0x0000fc00ff1c7b82 */ /* 0x000e220000000800 */
[----:B------:R-:W-:Y:S01]  /*4810*/  SHF.L.U32 R23, R5, 0x5, RZ ;  /* 0x0000000505177819 */ /* 0x000fe200000006ff */
[----:B------:R-:W-:Y:S03]  /*4820*/  BSSY.RECONVERGENT B1, `(.L_x_23538) ;  /* 0x0000473000017945 */ /* 0x000fe60003800200 */
[----:B------:R-:W-:-:S03]  /*4830*/  IABS R21, R23 ;  /* 0x0000001700157213 */ /* 0x000fc60000000000 */
[----:B------:R-:W1:Y:S02]  /*4840*/  LDC R24, c[0x0][0x3f4] ;  /* 0x0000fd00ff187b82 */ /* 0x000e640000000800 */
[----:B------:R-:W-:-:S05]  /*4850*/  IMAD.HI.U32 R14, R4, R21, RZ ;  /* 0x00000015040e7227 */ /* 0x000fca00078e00ff */
[----:B------:R-:W-:Y:S02]  /*4860*/  IADD3 R20, PT, PT, -R14, RZ, RZ ;  /* 0x000000ff0e147210 */ /* 0x000fe40007ffe1ff */
        /* <DEDUP_REMOVED lines=16> */
[----:B------:R-:W-:Y:S02]  /*4970*/  @!P2 IADD3 R22, PT, PT, -R22, RZ, RZ ;  /* 0x000000ff1616a210 */ /* 0x000fe40007ffe1ff */
[----:B0-----:R-:W-:Y:S02]  /*4980*/  IADD3 R20, PT, PT, RZ, -R21, RZ ;  /* 0x80000015ff147210 */ /* 0x001fe40007ffe0ff */
[----:B------:R-:W-:Y:S02]  /*4990*/  @!P1 LOP3.LUT R22, RZ, R24, RZ, 0x33, !PT ;  /* 0x00000018ff169212 */ /* 0x000fe400078e33ff */
[----:B------:R-:W-:Y:S01]  /*49a0*/  ISETP.NE.AND P2, PT, R28, RZ, PT ;  /* 0x000000ff1c00720c */ /* 0x000fe20003f45270 */
[----:B--2---:R-:W-:Y:S02]  /*49b0*/  IMAD R27, R20, R25, RZ ;  /* 0x00000019141b7224 */ /* 0x004fe400078e02ff */
        /* <DEDUP_REMOVED lines=16> */
[----:B------:R-:W-:-:S13]  /*4ac0*/  ISETP.NE.AND P1, PT, R20, RZ, PT ;  /* 0x000000ff1400720c */ /* 0x000fda0003f25270 */
[----:B------:R-:W-:Y:S05]  /*4ad0*/  @!P0 BRA P1, `(.L_x_23539) ;  /* 0x00000044001c8947 */ /* 0x000fea0000800000 */
[----:B------:R-:W-:-:S06]  /*4ae0*/  IMAD.WIDE.U32 R20, R5, 0x4, R162 ;  /* 0x0000000405147825 */ /* 0x000fcc00078e00a2 */
[----:B------:R-:W2:Y:S01]  /*4af0*/  LDG.E.CONSTANT R21, desc[UR14][R20.64] ;  /* 0x0000000e14157981 */ /* 0x000ea2000c1e9900 */
[----:B------:R-:W0:Y:S01]  /*4b00*/  S2UR UR8, SR_CgaCtaId ;  /* 0x00000000000879c3 */ /* 0x000e220000008800 */
[----:B------:R-:W-:Y:S02]  /*4b10*/  UMOV UR6, 0x400 ;  /* 0x0000040000067882 */ /* 0x000fe40000000000 */
[----:B------:R-:W-:-:S04]  /*4b20*/  UIADD3 UR6, UPT, UPT, UR6, 0x420, URZ ;  /* 0x0000042006067890 */ /* 0x000fc8000fffe0ff */
[----:B0-----:R-:W-:Y:S01]  /*4b30*/  ULEA UR6, UR8, UR6, 0x18 ;  /* 0x0000000608067291 */ /* 0x001fe2000f8ec0ff */
        /* <DEDUP_REMOVED lines=19> */
[----:B------:R-:W-:-:S03]  /*4c70*/  IADD3 R14, PT, PT, R6, R23, RZ ;  /* 0x00000017060e7210 */ /* 0x000fc60007ffe0ff */
[----:B------:R-:W5:Y:S01]  /*4c80*/  LDG.E.128.CONSTANT R36, desc[UR14][R164.64+0x1c00] ;  /* 0x001c000ea4247981 */ /* 0x000f62000c1e9d00 */
[C---:B------:R-:W-:Y:S02]  /*4c90*/  LEA R20, R14.reuse, UR6, 0x2 ;  /* 0x000000060e147c11 */ /* 0x040fe4000f8e10ff */
[----:B------:R-:W-:Y:S01]  /*4ca0*/  ISETP.NE.AND P0, PT, R5, R8, PT ;  /* 0x000000080500720c */ /* 0x000fe20003f05270 */
[----:B------:R-:W5:Y:S04]  /*4cb0*/  LDG.E.128.CONSTANT R88, desc[UR14][R164.64+0x2e00] ;  /* 0x002e000ea4587981 */ /* 0x000f68000c1e9d00 */
[----:B------:R-:W0:Y:S04]  /*4cc0*/  LDS.128 R20, [R20] ;  /* 0x0000000014147984 */ /* 0x000e280000000c00 */
[----:B------:R-:W5:Y:S04]  /*4cd0*/  LDG.E.128.CONSTANT R96, desc[UR14][R164.64+0x7c00] ;  /* 0x007c000ea4607981 */ /* 0x000f68000c1e9d00 */
[----:B------:R-:W-:Y:S01]  /*4ce0*/  @!P0 IADD3 R40, PT, PT, R14, 0x1, RZ ;  /* 0x000000010e288810 */ /* 0x000fe20007ffe0ff */
[----:B------:R-:W5:Y:S03]  /*4cf0*/  LDG.E.128.CONSTANT R100, desc[UR14][R164.64+0x7e00] ;  /* 0x007e000ea4647981 */ /* 0x000f66000c1e9d00 */
[----:B------:R-:W-:-:S02]  /*4d00*/  @!P0 ISETP.GE.AND P2, PT, R40, UR21, PT ;  /* 0x0000001528008c0c */ /* 0x000fc4000bf46270 */
[----:B------:R-:W5:Y:S01]  /*4d10*/  LDG.E.128.CONSTANT R40, desc[UR14][R164.64+0x1e00] ;  /* 0x001e000ea4287981 */ /* 0x000f62000c1e9d00 */
[C---:B------:R-:W-:Y:S02]  /*4d20*/  @!P0 ISETP.GE.AND P1, PT, R14.reuse, UR21, PT ;  /* 0x000000150e008c0c */ /* 0x040fe4000bf26270 */
[C---:B------:R-:W-:Y:S02]  /*4d30*/  @!P0 IADD3 R68, PT, PT, R14.reuse, 0x3, RZ ;  /* 0x000000030e448810 */ /* 0x040fe40007ffe0ff */
[----:B------:R-:W-:Y:S02]  /*4d40*/  @!P0 ISETP.GE.AND P5, PT, R14, UR21, PT ;  /* 0x000000150e008c0c */ /* 0x000fe4000bfa6270 */
[----:B--2---:R-:W-:Y:S02]  /*4d50*/  @!P0 FSEL R45, R45, RZ, !P2 ;  /* 0x000000ff2d2d8208 */ /* 0x004fe40005000000 */
[----:B------:R-:W-:-:S03]  /*4d60*/  @!P0 FSEL R44, R44, RZ, !P1 ;  /* 0x000000ff2c2c8208 */ /* 0x000fc60004800000 */
[----:B0-----:R-:W-:Y:S01]  /*4d70*/  FMUL.FTZ R69, R21, R45 ;  /* 0x0000002d15457220 */ /* 0x001fe20000410000 */
[----:B------:R-:W-:-:S04]  /*4d80*/  @!P0 IADD3 R45, PT, PT, R14, 0x2, RZ ;  /* 0x000000020e2d8810 */ /* 0x000fc80007ffe0ff */
[----:B------:R-:W-:Y:S01]  /*4d90*/  @!P0 ISETP.GE.AND P1, PT, R45, UR21, PT ;  /* 0x000000152d008c0c */ /* 0x000fe2000bf26270 */
[----:B------:R-:W-:Y:S01]  /*4da0*/  FFMA.FTZ R69, R20, R44, R69 ;  /* 0x0000002c14457223 */ /* 0x000fe20000010045 */
[----:B------:R-:W-:Y:S02]  /*4db0*/  @!P0 IADD3 R44, PT, PT, R14, 0x1, RZ ;  /* 0x000000010e2c8810 */ /* 0x000fe40007ffe0ff */
[----:B------:R-:W-:Y:S02]  /*4dc0*/  @!P0 ISETP.GE.AND P2, PT, R68, UR21, PT ;  /* 0x0000001544008c0c */ /* 0x000fe4000bf46270 */
[----:B------:R-:W-:Y:S02]  /*4dd0*/  @!P0 FSEL R46, R46, RZ, !P1 ;  /* 0x000000ff2e2e8208 */ /* 0x000fe40004800000 */
[----:B------:R-:W-:Y:S02]  /*4de0*/  @!P0 ISETP.GE.AND P3, PT, R44, UR21, PT ;  /* 0x000000152c008c0c */ /* 0x000fe4000bf66270 */
[----:B------:R-:W-:Y:S01]  /*4df0*/  @!P0 IADD3 R44, PT, PT, R14, 0x3, RZ ;  /* 0x000000030e2c8810 */ /* 0x000fe20007ffe0ff */
[----:B------:R-:W-:Y:S01]  /*4e00*/  FFMA.FTZ R46, R22, R46, R69 ;  /* 0x0000002e162e7223 */ /* 0x000fe20000010045 */
[----:B------:R-:W-:Y:S01]  /*4e10*/  @!P0 FSEL R47, R47, RZ, !P2 ;  /* 0x000000ff2f2f8208 */ /* 0x000fe20005000000 */
[----:B------:R-:W2:Y:S01]  /*4e20*/  LDG.E.128.CONSTANT R68, desc[UR14][R164.64+0x2200] ;  /* 0x0022000ea4447981 */ /* 0x000ea2000c1e9d00 */
[----:B------:R-:W-:-:S02]  /*4e30*/  @!P0 ISETP.GE.AND P1, PT, R14, UR21, PT ;  /* 0x000000150e008c0c */ /* 0x000fc4000bf26270 */
[----:B---3--:R-:W-:Y:S01]  /*4e40*/  @!P0 FSEL R53, R53, RZ, !P3 ;  /* 0x000000ff35358208 */ /* 0x008fe20005800000 */
[----:B------:R-:W-:Y:S01]  /*4e50*/  FFMA.FTZ R47, R23, R47, R46 ;  /* 0x0000002f172f7223 */ /* 0x000fe2000001002e */
[----:B------:R-:W-:Y:S02]  /*4e60*/  @!P0 ISETP.GE.AND P2, PT, R44, UR21, PT ;  /* 0x000000152c008c0c */ /* 0x000fe4000bf46270 */
[----:B------:R-:W-:Y:S01]  /*4e70*/  @!P0 IADD3 R44, PT, PT, R14, 0x1, RZ ;  /* 0x000000010e2c8810 */ /* 0x000fe20007ffe0ff */
[----:B------:R-:W-:Y:S01]  /*4e80*/  FMUL.FTZ R53, R21, R53 ;  /* 0x0000003515357220 */ /* 0x000fe20000410000 */
[----:B------:R-:W-:Y:S02]  /*4e90*/  @!P0 ISETP.GE.AND P4, PT, R45, UR21, PT ;  /* 0x000000152d008c0c */ /* 0x000fe4000bf86270 */
[----:B------:R-:W-:Y:S01]  /*4ea0*/  @!P0 FSEL R52, R52, RZ, !P1 ;  /* 0x000000ff34348208 */ /* 0x000fe20004800000 */
[----:B------:R-:W-:Y:S01]  /*4eb0*/  FADD.FTZ R158, R158, R47 ;  /* 0x0000002f9e9e7221 */ /* 0x000fe20000010000 */
[----:B------:R-:W-:-:S02]  /*4ec0*/  @!P0 ISETP.GE.AND P3, PT, R44, UR21, PT ;  /* 0x000000152c008c0c */ /* 0x000fc4000bf66270 */
[----:B------:R-:W3:Y:S01]  /*4ed0*/  LDG.E.128.CONSTANT R44, desc[UR14][R164.64+0x2000] ;  /* 0x0020000ea42c7981 */ /* 0x000ee2000c1e9d00 */
[----:B------:R-:W-:Y:S01]  /*4ee0*/  @!P0 FSEL R54, R54, RZ, !P4 ;  /* 0x000000ff36368208 */ /* 0x000fe20006000000 */
[----:B------:R-:W-:Y:S01]  /*4ef0*/  FFMA.FTZ R53, R20, R52, R53 ;  /* 0x0000003414357223 */ /* 0x000fe20000010035 */
[----:B------:R-:W-:Y:S02]  /*4f00*/  @!P0 ISETP.GE.AND P1, PT, R14, UR21, PT ;  /* 0x000000150e008c0c */ /* 0x000fe4000bf26270 */
[----:B------:R-:W-:Y:S01]  /*4f10*/  @!P0 FSEL R55, R55, RZ, !P2 ;  /* 0x000000ff37378208 */ /* 0x000fe20005000000 */
[----:B------:R-:W-:Y:S01]  /*4f20*/  FFMA.FTZ R54, R22, R54, R53 ;  /* 0x0000003616367223 */ /* 0x000fe20000010035 */
[C---:B------:R-:W-:Y:S02]  /*4f30*/  @!P0 IADD3 R52, PT, PT, R14.reuse, 0x2, RZ ;  /* 0x000000020e348810 */ /* 0x040fe40007ffe0ff */
[----:B------:R-:W-:Y:S02]  /*4f40*/  @!P0 IADD3 R53, PT, PT, R14, 0x3, RZ ;  /* 0x000000030e358810 */ /* 0x000fe40007ffe0ff */
[----:B----4-:R-:W-:Y:S01]  /*4f50*/  @!P0 FSEL R56, R56, RZ, !P1 ;  /* 0x000000ff38388208 */ /* 0x010fe20004800000 */
[----:B------:R-:W-:Y:S01]  /*4f60*/  FFMA.FTZ R54, R23, R55, R54 ;  /* 0x0000003717367223 */ /* 0x000fe20000010036 */
[----:B------:R-:W-:-:S02]  /*4f70*/  @!P0 ISETP.GE.AND P1, PT, R52, UR21, PT ;  /* 0x0000001534008c0c */ /* 0x000fc4000bf26270 */
[----:B------:R-:W-:Y:S02]  /*4f80*/  @!P0 ISETP.GE.AND P2, PT, R53, UR21, PT ;  /* 0x0000001535008c0c */ /* 0x000fe4000bf46270 */
[C---:B------:R-:W-:Y:S02]  /*4f90*/  @!P0 IADD3 R52, PT, PT, R14.reuse, 0x1, RZ ;  /* 0x000000010e348810 */ /* 0x040fe40007ffe0ff */
[----:B------:R-:W-:Y:S01]  /*4fa0*/  @!P0 IADD3 R53, PT, PT, R14, 0x1, RZ ;  /* 0x000000010e358810 */ /* 0x000fe20007ffe0ff */
[----:B------:R-:W-:Y:S01]  /*4fb0*/  FADD.FTZ R157, R157, R54 ;  /* 0x000000369d9d7221 */ /* 0x000fe20000010000 */
[----:B------:R-:W-:Y:S02]  /*4fc0*/  @!P0 ISETP.GE.AND P4, PT, R52, UR21, PT ;  /* 0x0000001534008c0c */ /* 0x000fe4000bf86270 */
[----:B------:R-:W-:Y:S02]  /*4fd0*/  @!P0 ISETP.GE.AND P6, PT, R53, UR21, PT ;  /* 0x0000001535008c0c */ /* 0x000fe4000bfc6270 */
[----:B------:R-:W4:Y:S01]  /*4fe0*/  LDG.E.128.CONSTANT R52, desc[UR14][R164.64+0x2400] ;  /* 0x0024000ea4347981 */ /* 0x000f22000c1e9d00 */
[----:B------:R-:W-:-:S02]  /*4ff0*/  @!P0 FSEL R57, R57, RZ, !P3 ;  /* 0x000000ff39398208 */ /* 0x000fc40005800000 */
[----:B------:R-:W-:Y:S02]  /*5000*/  @!P0 ISETP.GE.AND P3, PT, R14, UR21, PT ;  /* 0x000000150e008c0c */ /* 0x000fe4000bf66270 */
[----:B-----5:R-:W-:Y:S01]  /*5010*/  @!P0 FSEL R61, R61, RZ, !P4 ;  /* 0x000000ff3d3d8208 */ /* 0x020fe20006000000 */
[C---:B------:R-:W-:Y:S01]  /*5020*/  FMUL.FTZ R57, R21.reuse, R57 ;  /* 0x0000003915397220 */ /* 0x040fe20000410000 */
[----:B------:R-:W-:Y:S02]  /*5030*/  @!P0 FSEL R58, R58, RZ, !P1 ;  /* 0x000000ff3a3a8208 */ /* 0x000fe40004800000 */
[----:B------:R-:W-:Y:S01]  /*5040*/  @!P0 FSEL R60, R60, RZ, !P3 ;  /* 0x000000ff3c3c8208 */ /* 0x000fe20005800000 */
[----:B------:R-:W-:Y:S01]  /*5050*/  FFMA.FTZ R57, R20, R56, R57 ;  /* 0x0000003814397223 */ /* 0x000fe20000010039 */
[----:B------:R-:W-:-:S03]  /*5060*/  FMUL.FTZ R61, R21, R61 ;  /* 0x0000003d153d7220 */ /* 0x000fc60000410000 */
[----:B------:R-:W-:Y:S01]  /*5070*/  FFMA.FTZ R58, R22, R58, R57 ;  /* 0x0000003a163a7223 */ /* 0x000fe20000010039 */
[----:B------:R-:W-:Y:S01]  /*5080*/  FFMA.FTZ R57, R20, R60, R61 ;  /* 0x0000003c14397223 */ /* 0x000fe2000001003d */
[C---:B------:R-:W-:Y:S02]  /*5090*/  @!P0 IADD3 R60, PT, PT, R14.reuse, 0x3, RZ ;  /* 0x000000030e3c8810 */ /* 0x040fe40007ffe0ff */
[----:B------:R-:W-:Y:S02]  /*50a0*/  @!P0 IADD3 R56, PT, PT, R14, 0x2, RZ ;  /* 0x000000020e388810 */ /* 0x000fe40007ffe0ff */
[----:B------:R-:W-:Y:S02]  /*50b0*/  @!P0 ISETP.GE.AND P1, PT, R60, UR21, PT ;  /* 0x000000153c008c0c */ /* 0x000fe4000bf26270 */
[----:B------:R-:W-:Y:S02]  /*50c0*/  @!P0 IADD3 R60, PT, PT, R14, 0x1, RZ ;  /* 0x000000010e3c8810 */ /* 0x000fe40007ffe0ff */
[----:B------:R-:W-:-:S02]  /*50d0*/  @!P0 ISETP.GE.AND P3, PT, R56, UR21, PT ;  /* 0x0000001538008c0c */ /* 0x000fc4000bf66270 */
[----:B------:R-:W-:Y:S02]  /*50e0*/  @!P0 FSEL R73, R73, RZ, !P6 ;  /* 0x000000ff49498208 */ /* 0x000fe40007000000 */
[----:B------:R-:W-:Y:S02]  /*50f0*/  @!P0 ISETP.GE.AND P4, PT, R56, UR21, PT ;  /* 0x0000001538008c0c */ /* 0x000fe4000bf86270 */
[----:B------:R-:W-:Y:S02]  /*5100*/  @!P0 ISETP.GE.AND P6, PT, R60, UR21, PT ;  /* 0x000000153c008c0c */ /* 0x000fe4000bfc6270 */
[----:B------:R-:W-:Y:S02]  /*5110*/  @!P0 IADD3 R56, PT, PT, R14, 0x3, RZ ;  /* 0x000000030e388810 */ /* 0x000fe40007ffe0ff */
[----:B------:R-:W-:Y:S02]  /*5120*/  @!P0 FSEL R59, R59, RZ, !P2 ;  /* 0x000000ff3b3b8208 */ /* 0x000fe40005000000 */
[----:B------:R-:W-:-:S02]  /*5130*/  @!P0 FSEL R62, R62, RZ, !P3 ;  /* 0x000000ff3e3e8208 */ /* 0x000fc40005800000 */
[----:B------:R-:W-:Y:S02]  /*5140*/  @!P0 FSEL R72, R72, RZ, !P5 ;  /* 0x000000ff48488208 */ /* 0x000fe40006800000 */
[C---:B------:R-:W-:Y:S02]  /*5150*/  @!P0 ISETP.GE.AND P5, PT, R14.reuse, UR21, PT ;  /* 0x000000150e008c0c */ /* 0x040fe4000bfa6270 */
[----:B------:R-:W-:Y:S02]  /*5160*/  @!P0 FSEL R65, R65, RZ, !P6 ;  /* 0x000000ff41418208 */ /* 0x000fe40007000000 */
[----:B------:R-:W-:Y:S01]  /*5170*/  @!P0 IADD3 R60, PT, PT, R14, 0x3, RZ ;  /* 0x000000030e3c8810 */ /* 0x000fe20007ffe0ff */
[----:B------:R-:W-:Y:S01]  /*5180*/  FFMA.FTZ R61, R23, R59, R58 ;  /* 0x0000003b173d7223 */ /* 0x000fe2000001003a */
[----:B------:R-:W-:Y:S01]  /*5190*/  @!P0 ISETP.GE.AND P2, PT, R56, UR21, PT ;  /* 0x0000001538008c0c */ /* 0x000fe2000bf46270 */
[----:B------:R-:W-:Y:S01]  /*51a0*/  FFMA.FTZ R62, R22, R62, R57 ;  /* 0x0000003e163e7223 */ /* 0x000fe20000010039 */
[----:B------:R-:W-:Y:S01]  /*51b0*/  @!P0 FSEL R64, R64, RZ, !P5 ;  /* 0x000000ff40408208 */ /* 0x000fe20006800000 */
[----:B------:R-:W5:Y:S01]  /*51c0*/  LDG.E.128.CONSTANT R56, desc[UR14][R164.64+0x2600] ;  /* 0x0026000ea4387981 */ /* 0x000f62000c1e9d00 */
[----:B------:R-:W-:Y:S01]  /*51d0*/  @!P0 ISETP.GE.AND P5, PT, R60, UR21, PT ;  /* 0x000000153c008c0c */ /* 0x000fe2000bfa6270 */
[----:B------:R-:W-:Y:S01]  /*51e0*/  FMUL.FTZ R65, R21, R65 ;  /* 0x0000004115417220 */ /* 0x000fe20000410000 */
[----:B------:R-:W-:-:S02]  /*51f0*/  @!P0 IADD3 R60, PT, PT, R14, 0x1, RZ ;  /* 0x000000010e3c8810 */ /* 0x000fc40007ffe0ff */
[----:B------:R-:W-:Y:S01]  /*5200*/  @!P0 FSEL R74, R74, RZ, !P4 ;  /* 0x000000ff4a4a8208 */ /* 0x000fe20006000000 */
[----:B------:R-:W-:Y:S01]  /*5210*/  FFMA.FTZ R65, R20, R64, R65 ;  /* 0x0000004014417223 */ /* 0x000fe20000010041 */
[----:B------:R-:W-:Y:S02]  /*5220*/  @!P0 ISETP.GE.AND P4, PT, R60, UR21, PT ;  /* 0x000000153c008c0c */ /* 0x000fe4000bf86270 */
[C---:B------:R-:W-:Y:S02]  /*5230*/  @!P0 IADD3 R64, PT, PT, R14.reuse, 0x2, RZ ;  /* 0x000000020e408810 */ /* 0x040fe40007ffe0ff */
[----:B------:R-:W-:Y:S02]  /*5240*/  @!P0 IADD3 R60, PT, PT, R14, 0x3, RZ ;  /* 0x000000030e3c8810 */ /* 0x000fe40007ffe0ff */
[----:B------:R-:W-:Y:S01]  /*5250*/  @!P0 FSEL R63, R63, RZ, !P1 ;  /* 0x000000ff3f3f8208 */ /* 0x000fe20004800000 */
[----:B------:R-:W-:Y:S01]  /*5260*/  FADD.FTZ R156, R156, R61 ;  /* 0x0000003d9c9c7221 */ /* 0x000fe20000010000 */
[----:B------:R-:W-:-:S02]  /*5270*/  @!P0 ISETP.GE.AND P6, PT, R64, UR21, PT ;  /* 0x0000001540008c0c */ /* 0x000fc4000bfc6270 */
[----:B------:R-:W-:Y:S01]  /*5280*/  @!P0 ISETP.GE.AND P3, PT, R64, UR21, PT ;  /* 0x0000001540008c0c */ /* 0x000fe2000bf66270 */
[----:B------:R-:W-:Y:S01]  /*5290*/  FFMA.FTZ R64, R23, R63, R62 ;  /* 0x0000003f17407223 */ /* 0x000fe2000001003e */
[----:B------:R-:W-:Y:S02]  /*52a0*/  @!P0 ISETP.GE.AND P1, PT, R60, UR21, PT ;  /* 0x000000153c008c0c */ /* 0x000fe4000bf26270 */
[----:B------:R-:W5:Y:S01]  /*52b0*/  LDG.E.128.CONSTANT R60, desc[UR14][R164.64+0x2800] ;  /* 0x0028000ea43c7981 */ /* 0x000f62000c1e9d00 */
[----:B------:R-:W-:Y:S01]  /*52c0*/  @!P0 FSEL R66, R66, RZ, !P6 ;  /* 0x000000ff42428208 */ /* 0x000fe20007000000 */
[----:B------:R-:W-:Y:S01]  /*52d0*/  FMUL.FTZ R73, R21, R73 ;  /* 0x0000004915497220 */ /* 0x000fe20000410000 */
[----:B------:R-:W-:-:S03]  /*52e0*/  @!P0 FSEL R67, R67, RZ, !P5 ;  /* 0x000000ff43438208 */ /* 0x000fc60006800000 */
[----:B------:R-:W-:Y:S01]  /*52f0*/  FFMA.FTZ R66, R22, R66, R65 ;  /* 0x0000004216427223 */ /* 0x000fe20000010041 */
[----:B------:R-:W-:Y:S01]  /*5300*/  FFMA.FTZ R73, R20, R72, R73 ;  /* 0x0000004814497223 */ /* 0x000fe20000010049 */
[----:B------:R-:W-:Y:S02]  /*5310*/  @!P0 FSEL R75, R75, RZ, !P2 ;  /* 0x000000ff4b4b8208 */ /* 0x000fe40005000000 */
[C---:B------:R-:W-:Y:S01]  /*5320*/  @!P0 IADD3 R65, PT, PT, R14.reuse, 0x1, RZ ;  /* 0x000000010e418810 */ /* 0x040fe20007ffe0ff */
[----:B------:R-:W-:Y:S01]  /*5330*/  FFMA.FTZ R66, R23, R67, R66 ;  /* 0x0000004317427223 */ /* 0x000fe20000010042 */
[----:B------:R-:W-:Y:S01]  /*5340*/  @!P0 IADD3 R72, PT, PT, R14, 0x2, RZ ;  /* 0x000000020e488810 */ /* 0x000fe20007ffe0ff */
[----:B------:R-:W-:Y:S01]  /*5350*/  FFMA.FTZ R74, R22, R74, R73 ;  /* 0x0000004a164a7223 */ /* 0x000fe20000010049 */
[----:B------:R-:W-:Y:S01]  /*5360*/  @!P0 ISETP.GE.AND P5, PT, R65, UR21, PT ;  /* 0x0000001541008c0c */ /* 0x000fe2000bfa6270 */
[----:B------:R-:W-:Y:S01]  /*5370*/  FADD.FTZ R155, R155, R64 ;  /* 0x000000409b9b7221 */ /* 0x000fe20000010000 */
[----:B------:R-:W-:Y:S01]  /*5380*/  @!P0 ISETP.GE.AND P2, PT, R72, UR21, PT ;  /* 0x0000001548008c0c */ /* 0x000fe2000bf46270 */
[----:B------:R-:W-:Y:S01]  /*5390*/  FFMA.FTZ R75, R23, R75, R74 ;  /* 0x0000004b174b7223 */ /* 0x000fe2000001004a */
[----:B------:R-:W-:Y:S01]  /*53a0*/  FADD.FTZ R153, R153, R66 ;  /* 0x0000004299997221 */ /* 0x000fe20000010000 */
[----:B------:R-:W-:Y:S01]  /*53b0*/  @!P0 IADD3 R72, PT, PT, R14, 0x1, RZ ;  /* 0x000000010e488810 */ /* 0x000fe20007ffe0ff */
[----:B------:R-:W5:Y:S01]  /*53c0*/  LDG.E.128.CONSTANT R64, desc[UR14][R164.64+0x2a00] ;  /* 0x002a000ea4407981 */ /* 0x000f62000c1e9d00 */
[----:B------:R-:W-:Y:S01]  /*53d0*/  @!P0 FSEL R85, R85, RZ, !P5 ;  /* 0x000000ff55558208 */ /* 0x000fe20006800000 */
[----:B------:R-:W-:Y:S01]  /*53e0*/  FADD.FTZ R154, R154, R75 ;  /* 0x0000004b9a9a7221 */ /* 0x000fe20000010000 */
[----:B------:R-:W-:-:S02]  /*53f0*/  @!P0 ISETP.GE.AND P5, PT, R72, UR21, PT ;  /* 0x0000001548008c0c */ /* 0x000fc4000bfa6270 */
[----:B------:R-:W5:Y:S01]  /*5400*/  LDG.E.128.CONSTANT R72, desc[UR14][R164.64+0x2c00] ;  /* 0x002c000ea4487981 */ /* 0x000f62000c1e9d00 */
[----:B------:R-:W-:Y:S02]  /*5410*/  @!P0 ISETP.GE.AND P6, PT, R14, UR21, PT ;  /* 0x000000150e008c0c */ /* 0x000fe4000bfc6270 */
[----:B------:R-:W-:Y:S02]  /*5420*/  @!P0 FSEL R77, R77, RZ, !P4 ;  /* 0x000000ff4d4d8208 */ /* 0x000fe40006000000 */
[----:B------:R-:W-:-:S03]  /*5430*/  @!P0 FSEL R76, R76, RZ, !P6 ;  /* 0x000000ff4c4c8208 */ /* 0x000fc60007000000 */
[----:B------:R-:W-:Y:S01]  /*5440*/  FMUL.FTZ R77, R21, R77 ;  /* 0x0000004d154d7220 */ /* 0x000fe20000410000 */
[----:B------:R-:W-:-:S03]  /*5450*/  @!P0 FSEL R78, R78, RZ, !P3 ;  /* 0x000000ff4e4e8208 */ /* 0x000fc60005800000 */
[----:B------:R-:W-:Y:S01]  /*5460*/  FFMA.FTZ R77, R20, R76, R77 ;  /* 0x0000004c144d7223 */ /* 0x000fe2000001004d */
[----:B------:R-:W-:-:S03]  /*5470*/  @!P0 FSEL R86, R86, RZ, !P2 ;  /* 0x000000ff56568208 */ /* 0x000fc60005000000 */
[----:B------:R-:W-:Y:S01]  /*5480*/  FFMA.FTZ R78, R22, R78, R77 ;  /* 0x0000004e164e7223 */ /* 0x000fe2000001004d */
[C---:B------:R-:W-:Y:S02]  /*5490*/  @!P0 IADD3 R77, PT, PT, R14.reuse, 0x2, RZ ;  /* 0x000000020e4d8810 */ /* 0x040fe40007ffe0ff */
[C---:B------:R-:W-:Y:S02]  /*54a0*/  @!P0 ISETP.GE.AND P2, PT, R14.reuse, UR21, PT ;  /* 0x000000150e008c0c */ /* 0x040fe4000bf46270 */
[C---:B------:R-:W-:Y:S02]  /*54b0*/  @!P0 IADD3 R76, PT, PT, R14.reuse, 0x3, RZ ;  /* 0x000000030e4c8810 */ /* 0x040fe40007ffe0ff */
[----:B------:R-:W-:Y:S02]  /*54c0*/  @!P0 ISETP.GE.AND P3, PT, R77, UR21, PT ;  /* 0x000000154d008c0c */ /* 0x000fe4000bf66270 */
[----:B------:R-:W-:Y:S02]  /*54d0*/  @!P0 FSEL R79, R79, RZ, !P1 ;  /* 0x000000ff4f4f8208 */ /* 0x000fe40004800000 */
[----:B------:R-:W-:-:S02]  /*54e0*/  @!P0 IADD3 R77, PT, PT, R14, 0x1, RZ ;  /* 0x000000010e4d8810 */ /* 0x000fc40007ffe0ff */
[----:B------:R-:W-:Y:S01]  /*54f0*/  @!P0 FSEL R92, R92, RZ, !P2 ;  /* 0x000000ff5c5c8208 */ /* 0x000fe20005000000 */
[----:B------:R-:W-:Y:S01]  /*5500*/  FFMA.FTZ R79, R23, R79, R78 ;  /* 0x0000004f174f7223 */ /* 0x000fe2000001004e */
[----:B------:R-:W-:Y:S02]  /*5510*/  @!P0 ISETP.GE.AND P2, PT, R76, UR21, PT ;  /* 0x000000154c008c0c */ /* 0x000fe4000bf46270 */
[----:B------:R-:W-:Y:S02]  /*5520*/  @!P0 FSEL R94, R94, RZ, !P3 ;  /* 0x000000ff5e5e8208 */ /* 0x000fe40005800000 */
[----:B------:R-:W-:Y:S02]  /*5530*/  @!P0 ISETP.GE.AND P1, PT, R76, UR21, PT ;  /* 0x000000154c008c0c */ /* 0x000fe4000bf26270 */
[----:B------:R-:W-:Y:S02]  /*5540*/  @!P0 ISETP.GE.AND P3, PT, R77, UR21, PT ;  /* 0x000000154d008c0c */ /* 0x000fe4000bf66270 */
[----:B------:R-:W-:Y:S01]  /*5550*/  @!P0 IADD3 R76, PT, PT, R14, 0x2, RZ ;  /* 0x000000020e4c8810 */ /* 0x000fe20007ffe0ff */
[----:B------:R-:W-:Y:S01]  /*5560*/  FADD.FTZ R152, R152, R79 ;  /* 0x0000004f98987221 */ /* 0x000fe20000010000 */
[----:B------:R-:W-:-:S02]  /*5570*/  @!P0 FSEL R81, R81, RZ, !P3 ;  /* 0x000000ff51518208 */ /* 0x000fc40005800000 */
[----:B------:R-:W-:Y:S02]  /*5580*/  @!P0 ISETP.GE.AND P3, PT, R76, UR21, PT ;  /* 0x000000154c008c0c */ /* 0x000fe4000bf66270 */
[----:B------:R-:W5:Y:S01]  /*5590*/  LDG.E.128.CONSTANT R76, desc[UR14][R164.64+0x3000] ;  /* 0x0030000ea44c7981 */ /* 0x000f62000c1e9d00 */
[----:B------:R-:W-:Y:S02]  /*55a0*/  @!P0 FSEL R87, R87, RZ, !P2 ;  /* 0x000000ff57578208 */ /* 0x000fe40005000000 */
[----:B------:R-:W-:Y:S01]  /*55b0*/  @!P0 ISETP.GE.AND P2, PT, R14, UR21, PT ;  /* 0x000000150e008c0c */ /* 0x000fe2000bf46270 */
[----:B------:R-:W-:-:S03]  /*55c0*/  FMUL.FTZ R81, R21, R81 ;  /* 0x0000005115517220 */ /* 0x000fc60000410000 */
[----:B------:R-:W-:Y:S02]  /*55d0*/  @!P0 FSEL R80, R80, RZ, !P2 ;  /* 0x000000ff50508208 */ /* 0x000fe40005000000 */
[----:B------:R-:W-:-:S03]  /*55e0*/  @!P0 ISETP.GE.AND P4, PT, R14, UR21, PT ;  /* 0x000000150e008c0c */ /* 0x000fc6000bf86270 */
[----:B------:R-:W-:Y:S01]  /*55f0*/  FFMA.FTZ R81, R20, R80, R81 ;  /* 0x0000005014517223 */ /* 0x000fe20000010051 */
[----:B------:R-:W-:Y:S01]  /*5600*/  @!P0 IADD3 R80, PT, PT, R14, 0x3, RZ ;  /* 0x000000030e508810 */ /* 0x000fe20007ffe0ff */
[----:B------:R-:W-:Y:S01]  /*5610*/  FMUL.FTZ R85, R21, R85 ;  /* 0x0000005515557220 */ /* 0x000fe20000410000 */
[----:B------:R-:W-:Y:S02]  /*5620*/  @!P0 FSEL R84, R84, RZ, !P4 ;  /* 0x000000ff54548208 */ /* 0x000fe40006000000 */
[----:B------:R-:W-:Y:S02]  /*5630*/  @!P0 FSEL R95, R95, RZ, !P1 ;  /* 0x000000ff5f5f8208 */ /* 0x000fe40004800000 */
[----:B------:R-:W-:Y:S02]  /*5640*/  @!P0 FSEL R82, R82, RZ, !P3 ;  /* 0x000000ff52528208 */ /* 0x000fe40005800000 */
[----:B------:R-:W-:Y:S01]  /*5650*/  @!P0 ISETP.GE.AND P1, PT, R80, UR21, PT ;  /* 0x0000001550008c0c */ /* 0x000fe2000bf26270 */
[----:B------:R-:W-:Y:S01]  /*5660*/  FFMA.FTZ R85, R20, R84, R85 ;  /* 0x0000005414557223 */ /* 0x000fe20000010055 */
[----:B------:R-:W-:Y:S01]  /*5670*/  @!P0 IADD3 R80, PT, PT, R14, 0x1, RZ ;  /* 0x000000010e508810 */ /* 0x000fe20007ffe0ff */
[----:B------:R-:W-:Y:S01]  /*5680*/  FFMA.FTZ R82, R22, R82, R81 ;  /* 0x0000005216527223 */ /* 0x000fe20000010051 */
[----:B------:R-:W-:-:S02]  /*5690*/  @!P0 IADD3 R84, PT, PT, R14, 0x1, RZ ;  /* 0x000000010e548810 */ /* 0x000fc40007ffe0ff */
[----:B------:R-:W-:Y:S02]  /*56a0*/  @!P0 FSEL R83, R83, RZ, !P1 ;  /* 0x000000ff53538208 */ /* 0x000fe40004800000 */
[----:B------:R-:W-:Y:S02]  /*56b0*/  @!P0 ISETP.GE.AND P4, PT, R84, UR21, PT ;  /* 0x0000001554008c0c */ /* 0x000fe4000bf86270 */
[----:B------:R-:W-:Y:S01]  /*56c0*/  @!P0 ISETP.GE.AND P3, PT, R80, UR21, PT ;  /* 0x0000001550008c0c */ /* 0x000fe2000bf66270 */
[----:B------:R-:W-:Y:S02]  /*56d0*/  FFMA.FTZ R84, R23, R83, R82 ;  /* 0x0000005317547223 */ /* 0x000fe40000010052 */
[----:B------:R-:W5:Y:S01]  /*56e0*/  LDG.E.128.CONSTANT R80, desc[UR14][R164.64+0x3200] ;  /* 0x0032000ea4507981 */ /* 0x000f62000c1e9d00 */
[----:B------:R-:W-:Y:S02]  /*56f0*/  @!P0 FSEL R25, R25, RZ, !P3 ;  /* 0x000000ff19198208 */ /* 0x000fe40005800000 */
[----:B------:R-:W-:-:S02]  /*5700*/  @!P0 ISETP.GE.AND P2, PT, R14, UR21, PT ;  /* 0x000000150e008c0c */ /* 0x000fc4000bf46270 */
[----:B------:R-:W-:Y:S02]  /*5710*/  @!P0 ISETP.GE.AND P3, PT, R14, UR21, PT ;  /* 0x000000150e008c0c */ /* 0x000fe4000bf66270 */
[----:B------:R-:W-:Y:S01]  /*5720*/  @!P0 FSEL R33, R33, RZ, !P4 ;  /* 0x000000ff21218208 */ /* 0x000fe20006000000 */
[----:B------:R-:W-:Y:S01]  /*5730*/  FFMA.FTZ R86, R22, R86, R85 ;  /* 0x0000005616567223 */ /* 0x000fe20000010055 */
[----:B------:R-:W-:Y:S01]  /*5740*/  @!P0 FSEL R24, R24, RZ, !P2 ;  /* 0x000000ff18188208 */ /* 0x000fe20005000000 */
[C---:B------:R-:W-:Y:S01]  /*5750*/  FMUL.FTZ R25, R21.reuse, R25 ;  /* 0x0000001915197220 */ /* 0x040fe20000410000 */
[----:B------:R-:W-:Y:S01]  /*5760*/  @!P0 FSEL R32, R32, RZ, !P3 ;  /* 0x000000ff20208208 */ /* 0x000fe20005800000 */
[----:B------:R-:W-:Y:S01]  /*5770*/  FMUL.FTZ R33, R21, R33 ;  /* 0x0000002115217220 */ /* 0x000fe20000410000 */
[----:B------:R-:W-:Y:S01]  /*5780*/  FFMA.FTZ R86, R23, R87, R86 ;  /* 0x0000005717567223 */ /* 0x000fe20000010056 */
[----:B------:R-:W-:Y:S01]  /*5790*/  FFMA.FTZ R25, R20, R24, R25 ;  /* 0x0000001814197223 */ /* 0x000fe20000010019 */
[----:B------:R-:W-:Y:S01]  /*57a0*/  @!P0 IADD3 R24, PT, PT, R14, 0x2, RZ ;  /* 0x000000020e188810 */ /* 0x000fe20007ffe0ff */
[----:B------:R-:W-:Y:S01]  /*57b0*/  FFMA.FTZ R33, R20, R32, R33 ;  /* 0x0000002014217223 */ /* 0x000fe20000010021 */
[----:B------:R-:W-:Y:S01]  /*57c0*/  @!P0 IADD3 R32, PT, PT, R14, 0x2, RZ ;  /* 0x000000020e208810 */ /* 0x000fe20007ffe0ff */
[----:B------:R-:W-:Y:S01]  /*57d0*/  FADD.FTZ R151, R151, R86 ;  /* 0x0000005697977221 */ /* 0x000fe20000010000 */
[----:B------:R-:W-:Y:S01]  /*57e0*/  FADD.FTZ R149, R149, R84 ;  /* 0x0000005495957221 */ /* 0x000fe20000010000 */
[----:B------:R-:W-:Y:S01]  /*57f0*/  @!P0 ISETP.GE.AND P1, PT, R24, UR21, PT ;  /* 0x0000001518008c0c */ /* 0x000fe2000bf26270 */
[----:B------:R-:W5:Y:S01]  /*5800*/  LDG.E.128.CONSTANT R84, desc[UR14][R164.64+0x3400] ;  /* 0x0034000ea4547981 */ /* 0x000f62000c1e9d00 */
[----:B------:R-:W-:-:S02]  /*5810*/  @!P0 ISETP.GE.AND P3, PT, R32, UR21, PT ;  /* 0x0000001520008c0c */ /* 0x000fc4000bf66270 */
[----:B------:R-:W-:Y:S02]  /*5820*/  @!P0 IADD3 R24, PT, PT, R14, 0x3, RZ ;  /* 0x000000030e188810 */ /* 0x000fe40007ffe0ff */
[----:B------:R-:W-:Y:S02]  /*5830*/  @!P0 FSEL R26, R26, RZ, !P1 ;  /* 0x000000ff1a1a8208 */ /* 0x000fe40004800000 */
[----:B------:R-:W-:Y:S02]  /*5840*/  @!P0 FSEL R34, R34, RZ, !P3 ;  /* 0x000000ff22228208 */ /* 0x000fe40005800000 */
[C---:B------:R-:W-:Y:S02]  /*5850*/  @!P0 ISETP.GE.AND P1, PT, R24.reuse, UR21, PT ;  /* 0x0000001518008c0c */ /* 0x040fe4000bf26270 */
[----:B------:R-:W-:Y:S01]  /*5860*/  @!P0 ISETP.GE.AND P2, PT, R24, UR21, PT ;  /* 0x0000001518008c0c */ /* 0x000fe2000bf46270 */
[----:B------:R-:W-:Y:S01]  /*5870*/  FFMA.FTZ R34, R22, R34, R33 ;  /* 0x0000002216227223 */ /* 0x000fe20000010021 */
[----:B------:R-:W-:-:S02]  /*5880*/  @!P0 FSEL R35, R35, RZ, !P1 ;  /* 0x000000ff23238208 */ /* 0x000fc40004800000 */
[----:B------:R-:W-:Y:S02]  /*5890*/  @!P0 IADD3 R24, PT, PT, R14, 0x1, RZ ;  /* 0x000000010e188810 */ /* 0x000fe40007ffe0ff */
[----:B------:R-:W-:Y:S02]  /*58a0*/  @!P0 FSEL R27, R27, RZ, !P2 ;  /* 0x000000ff1b1b8208 */ /* 0x000fe40005000000 */
[----:B------:R-:W-:Y:S01]  /*58b0*/  @!P0 ISETP.GE.AND P2, PT, R24, UR21, PT ;  /* 0x0000001518008c0c */ /* 0x000fe2000bf46270 */
[----:B------:R-:W-:Y:S02]  /*58c0*/  FFMA.FTZ R24, R23, R35, R34 ;  /* 0x0000002317187223 */ /* 0x000fe40000010022 */
[----:B------:R-:W5:Y:S01]  /*58d0*/  LDG.E.128.CONSTANT R32, desc[UR14][R164.64+0x3600] ;  /* 0x0036000ea4207981 */ /* 0x000f62000c1e9d00 */
[----:B------:R-:W-:Y:S01]  /*58e0*/  FFMA.FTZ R26, R22, R26, R25 ;  /* 0x0000001a161a7223 */ /* 0x000fe20000010019 */
[C---:B------:R-:W-:Y:S02]  /*58f0*/  @!P0 IADD3 R25, PT, PT, R14.reuse, 0x1, RZ ;  /* 0x000000010e198810 */ /* 0x040fe40007ffe0ff */
[----:B------:R-:W-:-:S02]  /*5900*/  @!P0 ISETP.GE.AND P3, PT, R14, UR21, PT ;  /* 0x000000150e008c0c */ /* 0x000fc4000bf66270 */
[----:B------:R-:W-:Y:S02]  /*5910*/  @!P0 ISETP.GE.AND P4, PT, R25, UR21, PT ;  /* 0x0000001519008c0c */ /* 0x000fe4000bf86270 */
[----:B------:R-:W-:Y:S01]  /*5920*/  @!P0 IADD3 R25, PT, PT, R14, 0x2, RZ ;  /* 0x000000020e198810 */ /* 0x000fe20007ffe0ff */
[----:B------:R-:W-:Y:S01]  /*5930*/  FFMA.FTZ R27, R23, R27, R26 ;  /* 0x0000001b171b7223 */ /* 0x000fe2000001001a */
[----:B------:R-:W-:Y:S02]  /*5940*/  @!P0 FSEL R49, R49, RZ, !P4 ;  /* 0x000000ff31318208 */ /* 0x000fe40006000000 */
[----:B------:R-:W-:Y:S02]  /*5950*/  @!P0 FSEL R48, R48, RZ, !P3 ;  /* 0x000000ff30308208 */ /* 0x000fe40005800000 */
[C---:B------:R-:W-:Y:S02]  /*5960*/  @!P0 ISETP.GE.AND P3, PT, R25.reuse, UR21, PT ;  /* 0x0000001519008c0c */ /* 0x040fe4000bf66270 */
[----:B------:R-:W-:-:S02]  /*5970*/  @!P0 ISETP.GE.AND P4, PT, R25, UR21, PT ;  /* 0x0000001519008c0c */ /* 0x000fc4000bf86270 */
[C---:B------:R-:W-:Y:S02]  /*5980*/  @!P0 ISETP.GE.AND P1, PT, R14.reuse, UR21, PT ;  /* 0x000000150e008c0c */ /* 0x040fe4000bf26270 */
[C---:B------:R-:W-:Y:S02]  /*5990*/  @!P0 IADD3 R26, PT, PT, R14.reuse, 0x3, RZ ;  /* 0x000000030e1a8810 */ /* 0x040fe40007ffe0ff */
[----:B------:R-:W-:Y:S02]  /*59a0*/  @!P0 IADD3 R25, PT, PT, R14, 0x1, RZ ;  /* 0x000000010e198810 */ /* 0x000fe40007ffe0ff */
[----:B------:R-:W-:Y:S01]  /*59b0*/  @!P0 FSEL R29, R29, RZ, !P2 ;  /* 0x000000ff1d1d8208 */ /* 0x000fe20005000000 */
[----:B------:R-:W-:Y:S01]  /*59c0*/  FADD.FTZ R148, R148, R27 ;  /* 0x0000001b94947221 */ /* 0x000fe20000010000 */
[----:B------:R-:W-:Y:S01]  /*59d0*/  @!P0 FSEL R28, R28, RZ, !P1 ;  /* 0x000000ff1c1c8208 */ /* 0x000fe20004800000 */
[----:B------:R-:W-:Y:S01]  /*59e0*/  FADD.FTZ R147, R147, R24 ;  /* 0x0000001893937221 */ /* 0x000fe20000010000 */
[----:B------:R-:W-:-:S02]  /*59f0*/  @!P0 ISETP.GE.AND P2, PT, R26, UR21, PT ;  /* 0x000000151a008c0c */ /* 0x000fc4000bf46270 */
[----:B------:R-:W-:Y:S02]  /*5a00*/  @!P0 ISETP.GE.AND P1, PT, R26, UR21, PT ;  /* 0x000000151a008c0c */ /* 0x000fe4000bf26270 */
[----:B------:R-:W-:Y:S01]  /*5a10*/  @!P0 ISETP.GE.AND P6, PT, R25, UR21, PT ;  /* 0x0000001519008c0c */ /* 0x000fe2000bfc6270 */
[----:B------:R-:W-:Y:S01]  /*5a20*/  FMUL.FTZ R29, R21, R29 ;  /* 0x0000001d151d7220 */ /* 0x000fe20000410000 */
[----:B------:R-:W5:Y:S01]  /*5a30*/  LDG.E.128.CONSTANT R24, desc[UR14][R164.64+0x3800] ;  /* 0x0038000ea4187981 */ /* 0x000f62000c1e9d00 */
[----:B------:R-:W-:Y:S02]  /*5a40*/  @!P0 FSEL R30, R30, RZ, !P3 ;  /* 0x000000ff1e1e8208 */ /* 0x000fe40005800000 */
[----:B------:R-:W-:Y:S01]  /*5a50*/  FFMA.FTZ R29, R20, R28, R29 ;  /* 0x0000001c141d7223 */ /* 0x000fe2000001001d */
[----:B------:R-:W-:Y:S01]  /*5a60*/  @!P0 FSEL R93, R93, RZ, !P5 ;  /* 0x000000ff5d5d8208 */ /* 0x000fe20006800000 */
[----:B------:R-:W-:Y:S01]  /*5a70*/  FMUL.FTZ R49, R21, R49 ;  /* 0x0000003115317220 */ /* 0x000fe20000410000 */
[----:B------:R-:W-:Y:S01]  /*5a80*/  @!P0 IADD3 R28, PT, PT, R14, 0x2, RZ ;  /* 0x000000020e1c8810 */ /* 0x000fe20007ffe0ff */
[----:B------:R-:W-:Y:S01]  /*5a90*/  FFMA.FTZ R30, R22, R30, R29 ;  /* 0x0000001e161e7223 */ /* 0x000fe2000001001d */
[----:B------:R-:W-:-:S02]  /*5aa0*/  @!P0 IADD3 R29, PT, PT, R14, 0x3, RZ ;  /* 0x000000030e1d8810 */ /* 0x000fc40007ffe0ff */
[----:B------:R-:W-:Y:S02]  /*5ab0*/  @!P0 FSEL R37, R37, RZ, !P6 ;  /* 0x000000ff25258208 */ /* 0x000fe40007000000 */
[----:B------:R-:W-:Y:S02]  /*5ac0*/  @!P0 ISETP.GE.AND P5, PT, R14, UR21, PT ;  /* 0x000000150e008c0c */ /* 0x000fe4000bfa6270 */
[----:B------:R-:W-:Y:S01]  /*5ad0*/  @!P0 FSEL R50, R50, RZ, !P4 ;  /* 0x000000ff32328208 */ /* 0x000fe20006000000 */
[----:B------:R-:W-:Y:S01]  /*5ae0*/  FFMA.FTZ R49, R20, R48, R49 ;  /* 0x0000003014317223 */ /* 0x000fe20000010031 */
[----:B------:R-:W-:Y:S02]  /*5af0*/  @!P0 ISETP.GE.AND P4, PT, R28, UR21, PT ;  /* 0x000000151c008c0c */ /* 0x000fe4000bf86270 */
[----:B------:R-:W-:Y:S01]  /*5b00*/  @!P0 ISETP.GE.AND P3, PT, R29, UR21, PT ;  /* 0x000000151d008c0c */ /* 0x000fe2000bf66270 */
[----:B------:R-:W-:Y:S01]  /*5b10*/  FMUL.FTZ R29, R21, R37 ;  /* 0x00000025151d7220 */ /* 0x000fe20000410000 */
[----:B------:R-:W-:-:S02]  /*5b20*/  @!P0 FSEL R31, R31, RZ, !P2 ;  /* 0x000000ff1f1f8208 */ /* 0x000fc40005000000 */
[----:B------:R-:W-:Y:S02]  /*5b30*/  @!P0 IADD3 R28, PT, PT, R14, 0x1, RZ ;  /* 0x000000010e1c8810 */ /* 0x000fe40007ffe0ff */
[----:B------:R-:W-:Y:S01]  /*5b40*/  @!P0 FSEL R36, R36, RZ, !P5 ;  /* 0x000000ff24248208 */ /* 0x000fe20006800000 */
[----:B------:R-:W-:Y:S01]  /*5b50*/  FFMA.FTZ R50, R22, R50, R49 ;  /* 0x0000003216327223 */ /* 0x000fe20000010031 */
[----:B------:R-:W-:Y:S01]  /*5b60*/  @!P0 ISETP.GE.AND P2, PT, R28, UR21, PT ;  /* 0x000000151c008c0c */ /* 0x000fe2000bf46270 */
[----:B------:R-:W-:Y:S02]  /*5b70*/  FFMA.FTZ R37, R23, R31, R30 ;  /* 0x0000001f17257223 */ /* 0x000fe4000001001e */
[----:B------:R-:W-:Y:S02]  /*5b80*/  FFMA.FTZ R49, R20, R36, R29 ;  /* 0x0000002414317223 */ /* 0x000fe4000001001d */
[----:B------:R-:W5:Y:S01]  /*5b90*/  LDG.E.128.CONSTANT R28, desc[UR14][R164.64+0x3a00] ;  /* 0x003a000ea41c7981 */ /* 0x000f62000c1e9d00 */
[----:B------:R-:W-:-:S02]  /*5ba0*/  @!P0 FSEL R51, R51, RZ, !P1 ;  /* 0x000000ff33338208 */ /* 0x000fc40004800000 */
[----:B------:R-:W-:Y:S02]  /*5bb0*/  @!P0 ISETP.GE.AND P1, PT, R14, UR21, PT ;  /* 0x000000150e008c0c */ /* 0x000fe4000bf26270 */
[----:B------:R-:W-:Y:S02]  /*5bc0*/  @!P0 FSEL R41, R41, RZ, !P2 ;  /* 0x000000ff29298208 */ /* 0x000fe40005000000 */
[----:B------:R-:W-:Y:S02]  /*5bd0*/  @!P0 FSEL R40, R40, RZ, !P1 ;  /* 0x000000ff28288208 */ /* 0x000fe40004800000 */
[----:B------:R-:W-:Y:S01]  /*5be0*/  @!P0 FSEL R38, R38, RZ, !P4 ;  /* 0x000000ff26268208 */ /* 0x000fe20006000000 */
[----:B------:R-:W-:Y:S01]  /*5bf0*/  FMUL.FTZ R41, R21, R41 ;  /* 0x0000002915297220 */ /* 0x000fe20000410000 */
[----:B------:R-:W-:-:S03]  /*5c00*/  @!P0 FSEL R39, R39, RZ, !P3 ;  /* 0x000000ff27278208 */ /* 0x000fc60005800000 */
[----:B------:R-:W-:Y:S01]  /*5c10*/  FFMA.FTZ R41, R20, R40, R41 ;  /* 0x0000002814297223 */ /* 0x000fe20000010029 */
[----:B------:R-:W-:Y:S01]  /*5c20*/  FFMA.FTZ R38, R22, R38, R49 ;  /* 0x0000002616267223 */ /* 0x000fe20000010031 */
[----:B------:R-:W-:Y:S01]  /*5c30*/  @!P0 IADD3 R40, PT, PT, R14, 0x2, RZ ;  /* 0x000000020e288810 */ /* 0x000fe20007ffe0ff */
[----:B------:R-:W-:Y:S01]  /*5c40*/  FADD.FTZ R146, R146, R37 ;  /* 0x0000002592927221 */ /* 0x000fe20000010000 */
[----:B------:R-:W-:Y:S01]  /*5c50*/  @!P0 IADD3 R48, PT, PT, R14, 0x3, RZ ;  /* 0x000000030e308810 */ /* 0x000fe20007ffe0ff */
[----:B------:R-:W-:Y:S01]  /*5c60*/  FFMA.FTZ R49, R23, R39, R38 ;  /* 0x0000002717317223 */ /* 0x000fe20000010026 */
[----:B------:R-:W-:Y:S01]  /*5c70*/  @!P0 ISETP.GE.AND P4, PT, R40, UR21, PT ;  /* 0x0000001528008c0c */ /* 0x000fe2000bf86270 */
[----:B------:R-:W5:Y:S01]  /*5c80*/  LDG.E.128.CONSTANT R36, desc[UR14][R164.64+0x3c00] ;  /* 0x003c000ea4247981 */ /* 0x000f62000c1e9d00 */
[----:B------:R-:W-:Y:S02]  /*5c90*/  @!P0 IADD3 R40, PT, PT, R14, 0x1, RZ ;  /* 0x000000010e288810 */ /* 0x000fe40007ffe0ff */
[----:B------:R-:W-:-:S02]  /*5ca0*/  @!P0 ISETP.GE.AND P6, PT, R48, UR21, PT ;  /* 0x0000001530008c0c */ /* 0x000fc4000bfc6270 */
[----:B------:R-:W-:Y:S02]  /*5cb0*/  @!P0 ISETP.GE.AND P3, PT, R40, UR21, PT ;  /* 0x0000001528008c0c */ /* 0x000fe4000bf66270 */
[C---:B------:R-:W-:Y:S02]  /*5cc0*/  @!P0 IADD3 R48, PT, PT, R14.reuse, 0x2, RZ ;  /* 0x000000020e308810 */ /* 0x040fe40007ffe0ff */
[----:B------:R-:W-:Y:S02]  /*5cd0*/  @!P0 IADD3 R40, PT, PT, R14, 0x3, RZ ;  /* 0x000000030e288810 */ /* 0x000fe40007ffe0ff */
[----:B------:R-:W-:Y:S02]  /*5ce0*/  @!P0 FSEL R42, R42, RZ, !P4 ;  /* 0x000000ff2a2a8208 */ /* 0x000fe40006000000 */
[----:B------:R-:W-:Y:S02]  /*5cf0*/  @!P0 ISETP.GE.AND P1, PT, R48, UR21, PT ;  /* 0x0000001530008c0c */ /* 0x000fe4000bf26270 */
[----:B------:R-:W-:Y:S01]  /*5d00*/  @!P0 ISETP.GE.AND P5, PT, R40, UR21, PT ;  /* 0x0000001528008c0c */ /* 0x000fe2000bfa6270 */
[----:B------:R-:W-:Y:S01]  /*5d10*/  FFMA.FTZ R42, R22, R42, R41 ;  /* 0x0000002a162a7223 */ /* 0x000fe20000010029 */
[----:B------:R-:W-:-:S02]  /*5d20*/  @!P0 IADD3 R48, PT, PT, R14, 0x1, RZ ;  /* 0x000000010e308810 */ /* 0x000fc40007ffe0ff */
[C---:B------:R-:W-:Y:S02]  /*5d30*/  @!P0 IADD3 R40, PT, PT, R14.reuse, 0x2, RZ ;  /* 0x000000020e288810 */ /* 0x040fe40007ffe0ff */
[----:B------:R-:W-:Y:S02]  /*5d40*/  @!P0 FSEL R43, R43, RZ, !P6 ;  /* 0x000000ff2b2b8208 */ /* 0x000fe40007000000 */
[----:B------:R-:W-:Y:S02]  /*5d50*/  @!P0 ISETP.GE.AND P6, PT, R14, UR21, PT ;  /* 0x000000150e008c0c */ /* 0x000fe4000bfc6270 */
[----:B---3--:R-:W-:Y:S01]  /*5d60*/  @!P0 FSEL R45, R45, RZ, !P3 ;  /* 0x000000ff2d2d8208 */ /* 0x008fe20005800000 */
[C---:B------:R-:W-:Y:S01]  /*5d70*/  FFMA.FTZ R50, R23.reuse, R51, R50 ;  /* 0x0000003317327223 */ /* 0x040fe20000010032 */
[----:B------:R-:W-:Y:S01]  /*5d80*/  @!P0 ISETP.GE.AND P2, PT, R48, UR21, PT ;  /* 0x0000001530008c0c */ /* 0x000fe2000bf46270 */
[----:B------:R-:W-:Y:S01]  /*5d90*/  FFMA.FTZ R48, R23, R43, R42 ;  /* 0x0000002b17307223 */ /* 0x000fe2000001002a */
[----:B------:R-:W-:-:S02]  /*5da0*/  @!P0 ISETP.GE.AND P4, PT, R40, UR21, PT ;  /* 0x0000001528008c0c */ /* 0x000fc4000bf86270 */
[----:B------:R-:W3:Y:S01]  /*5db0*/  LDG.E.128.CONSTANT R40, desc[UR14][R164.64+0x3e00] ;  /* 0x003e000ea4287981 */ /* 0x000ee2000c1e9d00 */
[----:B------:R-:W-:Y:S01]  /*5dc0*/  @!P0 FSEL R44, R44, RZ, !P6 ;  /* 0x000000ff2c2c8208 */ /* 0x000fe20007000000 */
[----:B------:R-:W-:Y:S01]  /*5dd0*/  FMUL.FTZ R45, R21, R45 ;  /* 0x0000002d152d7220 */ /* 0x000fe20000410000 */
[----:B------:R-:W-:Y:S01]  /*5de0*/  FADD.FTZ R145, R145, R50 ;  /* 0x0000003291917221 */ /* 0x000fe20000010000 */
[----:B------:R-:W-:Y:S02]  /*5df0*/  @!P0 IADD3 R50, PT, PT, R14, 0x3, RZ ;  /* 0x000000030e328810 */ /* 0x000fe40007ffe0ff */
[----:B------:R-:W-:Y:S01]  /*5e00*/  FFMA.FTZ R45, R20, R44, R45 ;  /* 0x0000002c142d7223 */ /* 0x000fe2000001002d */
[----:B--2---:R-:W-:Y:S02]  /*5e10*/  @!P0 FSEL R69, R69, RZ, !P2 ;  /* 0x000000ff45458208 */ /* 0x004fe40005000000 */
[----:B------:R-:W-:Y:S02]  /*5e20*/  @!P0 IADD3 R44, PT, PT, R14, 0x1, RZ ;  /* 0x000000010e2c8810 */ /* 0x000fe40007ffe0ff */
[----:B------:R-:W-:-:S02]  /*5e30*/  @!P0 ISETP.GE.AND P2, PT, R50, UR21, PT ;  /* 0x0000001532008c0c */ /* 0x000fc4000bf46270 */
[C---:B------:R-:W-:Y:S02]  /*5e40*/  @!P0 ISETP.GE.AND P3, PT, R14.reuse, UR21, PT ;  /* 0x000000150e008c0c */ /* 0x040fe4000bf66270 */
[----:B------:R-:W-:Y:S02]  /*5e50*/  @!P0 IADD3 R50, PT, PT, R14, 0x2, RZ ;  /* 0x000000020e328810 */ /* 0x000fe40007ffe0ff */
[----:B------:R-:W-:Y:S01]  /*5e60*/  @!P0 ISETP.GE.AND P6, PT, R44, UR21, PT ;  /* 0x000000152c008c0c */ /* 0x000fe2000bfc6270 */
[----:B------:R-:W-:Y:S01]  /*5e70*/  FADD.FTZ R144, R144, R49 ;  /* 0x0000003190907221 */ /* 0x000fe20000010000 */
[----:B------:R-:W-:Y:S01]  /*5e80*/  @!P0 FSEL R68, R68, RZ, !P3 ;  /* 0x000000ff44448208 */ /* 0x000fe20005800000 */
[----:B------:R-:W-:Y:S01]  /*5e90*/  FADD.FTZ R143, R143, R48 ;  /* 0x000000308f8f7221 */ /* 0x000fe20000010000 */
[----:B------:R-:W-:Y:S02]  /*5ea0*/  @!P0 ISETP.GE.AND P3, PT, R50, UR21, PT ;  /* 0x0000001532008c0c */ /* 0x000fe4000bf66270 */
[----:B------:R-:W-:Y:S01]  /*5eb0*/  @!P0 IADD3 R44, PT, PT, R14, 0x3, RZ ;  /* 0x000000030e2c8810 */ /* 0x000fe20007ffe0ff */
[----:B------:R-:W2:Y:S01]  /*5ec0*/  LDG.E.128.CONSTANT R48, desc[UR14][R164.64+0x4000] ;  /* 0x0040000ea4307981 */ /* 0x000ea2000c1e9d00 */
[----:B------:R-:W-:-:S02]  /*5ed0*/  @!P0 FSEL R70, R70, RZ, !P4 ;  /* 0x000000ff46468208 */ /* 0x000fc40006000000 */
[----:B------:R-:W-:Y:S02]  /*5ee0*/  @!P0 ISETP.GE.AND P4, PT, R14, UR21, PT ;  /* 0x000000150e008c0c */ /* 0x000fe4000bf86270 */
[----:B----4-:R-:W-:Y:S02]  /*5ef0*/  @!P0 FSEL R53, R53, RZ, !P6 ;  /* 0x000000ff35358208 */ /* 0x010fe40007000000 */
[----:B------:R-:W-:Y:S02]  /*5f00*/  @!P0 FSEL R46, R46, RZ, !P1 ;  /* 0x000000ff2e2e8208 */ /* 0x000fe40004800000 */
[----:B------:R-:W-:Y:S01]  /*5f10*/  @!P0 ISETP.GE.AND P1, PT, R44, UR21, PT ;  /* 0x000000152c008c0c */ /* 0x000fe2000bf26270 */
[----:B------:R-:W-:Y:S01]  /*5f20*/  FMUL.FTZ R53, R21, R53 ;  /* 0x0000003515357220 */ /* 0x000fe20000410000 */
[----:B------:R-:W-:Y:S02]  /*5f30*/  @!P0 IADD3 R44, PT, PT, R14, 0x1, RZ ;  /* 0x000000010e2c8810 */ /* 0x000fe40007ffe0ff */
[----:B------:R-:W-:Y:S01]  /*5f40*/  @!P0 FSEL R52, R52, RZ, !P4 ;  /* 0x000000ff34348208 */ /* 0x000fe20006000000 */
[----:B------:R-:W-:Y:S01]  /*5f50*/  FFMA.FTZ R46, R22, R46, R45 ;  /* 0x0000002e162e7223 */ /* 0x000fe2000001002d */
[----:B------:R-:W-:-:S02]  /*5f60*/  @!P0 ISETP.GE.AND P6, PT, R44, UR21, PT ;  /* 0x000000152c008c0c */ /* 0x000fc4000bfc6270 */
[----:B------:R-:W-:Y:S01]  /*5f70*/  @!P0 FSEL R47, R47, RZ, !P5 ;  /* 0x000000ff2f2f8208 */ /* 0x000fe20006800000 */
[----:B------:R-:W-:Y:S01]  /*5f80*/  FFMA.FTZ R45, R20, R52, R53 ;  /* 0x00000034142d7223 */ /* 0x000fe20000010035 */
[----:B------:R-:W-:Y:S02]  /*5f90*/  @!P0 IADD3 R44, PT, PT, R14, 0x2, RZ ;  /* 0x000000020e2c8810 */ /* 0x000fe40007ffe0ff */
[----:B------:R-:W-:Y:S01]  /*5fa0*/  @!P0 FSEL R54, R54, RZ, !P3 ;  /* 0x000000ff36368208 */ /* 0x000fe20005800000 */
[----:B------:R-:W-:Y:S01]  /*5fb0*/  FFMA.FTZ R53, R23, R47, R46 ;  /* 0x0000002f17357223 */ /* 0x000fe2000001002e */
[----:B------:R-:W-:Y:S02]  /*5fc0*/  @!P0 FSEL R71, R71, RZ, !P2 ;  /* 0x000000ff47478208 */ /* 0x000fe40005000000 */
[----:B------:R-:W-:Y:S01]  /*5fd0*/  @!P0 ISETP.GE.AND P2, PT, R44, UR21, PT ;  /* 0x000000152c008c0c */ /* 0x000fe2000bf46270 */
[----:B------:R-:W-:Y:S02]  /*5fe0*/  FFMA.FTZ R54, R22, R54, R45 ;  /* 0x0000003616367223 */ /* 0x000fe4000001002d */
[----:B------:R-:W4:Y:S01]  /*5ff0*/  LDG.E.128.CONSTANT R44, desc[UR14][R164.64+0x4200] ;  /* 0x0042000ea42c7981 */ /* 0x000f22000c1e9d00 */
[----:B------:R-:W-:Y:S01]  /*6000*/  @!P0 IADD3 R52, PT, PT, R14, 0x3, RZ ;  /* 0x000000030e348810 */ /* 0x000fe20007ffe0ff */
[----:B------:R-:W-:-:S03]  /*6010*/  FMUL.FTZ R69, R21, R69 ;  /* 0x0000004515457220 */ /* 0x000fc60000410000 */
[----:B------:R-:W-:Y:S02]  /*6020*/  @!P0 ISETP.GE.AND P3, PT, R52, UR21, PT ;  /* 0x0000001534008c0c */ /* 0x000fe4000bf66270 */
[----:B------:R-:W-:Y:S01]  /*6030*/  @!P0 IADD3 R52, PT, PT, R14, 0x1, RZ ;  /* 0x000000010e348810 */ /* 0x000fe20007ffe0ff */
[----:B------:R-:W-:Y:S01]  /*6040*/  FFMA.FTZ R69, R20, R68, R69 ;  /* 0x0000004414457223 */ /* 0x000fe20000010045 */
[----:B------:R-:W-:Y:S02]  /*6050*/  @!P0 FSEL R55, R55, RZ, !P1 ;  /* 0x000000ff37378208 */ /* 0x000fe40004800000 */
[----:B------:R-:W-:Y:S02]  /*6060*/  @!P0 ISETP.GE.AND P4, PT, R52, UR21, PT ;  /* 0x0000001534008c0c */ /* 0x000fe4000bf86270 */
[----:B------:R-:W-:Y:S01]  /*6070*/  @!P0 IADD3 R52, PT, PT, R14, 0x3, RZ ;  /* 0x000000030e348810 */ /* 0x000fe20007ffe0ff */
[----:B------:R-:W-:Y:S01]  /*6080*/  FFMA.FTZ R70, R22, R70, R69 ;  /* 0x0000004616467223 */ /* 0x000fe20000010045 */
[----:B------:R-:W-:Y:S01]  /*6090*/  @!P0 ISETP.GE.AND P1, PT, R14, UR21, PT ;  /* 0x000000150e008c0c */ /* 0x000fe2000bf26270 */
[----:B------:R-:W-:Y:S01]  /*60a0*/  FADD.FTZ R142, R142, R53 ;  /* 0x000000358e8e7221 */ /* 0x000fe20000010000 */
[----:B-----5:R-:W-:Y:S01]  /*60b0*/  @!P0 FSEL R57, R57, RZ, !P6 ;  /* 0x000000ff39398208 */ /* 0x020fe20007000000 */
[----:B------:R-:W-:Y:S01]  /*60c0*/  FFMA.FTZ R69, R23, R55, R54 ;  /* 0x0000003717457223 */ /* 0x000fe20000010036 */
[----:B------:R-:W-:-:S02]  /*60d0*/  @!P0 ISETP.GE.AND P6, PT, R52, UR21, PT ;  /* 0x0000001534008c0c */ /* 0x000fc4000bfc6270 */
[----:B------:R-:W5:Y:S01]  /*60e0*/  LDG.E.128.CONSTANT R52, desc[UR14][R164.64+0x4400] ;  /* 0x0044000ea4347981 */ /* 0x000f62000c1e9d00 */
[----:B------:R-:W-:Y:S01]  /*60f0*/  @!P0 FSEL R56, R56, RZ, !P1 ;  /* 0x000000ff38388208 */ /* 0x000fe20004800000 */
[----:B------:R-:W-:Y:S01]  /*6100*/  FMUL.FTZ R57, R21, R57 ;  /* 0x0000003915397220 */ /* 0x000fe20000410000 */
[----:B------:R-:W-:Y:S02]  /*6110*/  @!P0 FSEL R59, R59, RZ, !P3 ;  /* 0x000000ff3b3b8208 */ /* 0x000fe40005800000 */
[----:B------:R-:W-:Y:S01]  /*6120*/  @!P0 ISETP.GE.AND P3, PT, R14, UR21, PT ;  /* 0x000000150e008c0c */ /* 0x000fe2000bf66270 */
[----:B------:R-:W-:Y:S01]  /*6130*/  FFMA.FTZ R57, R20, R56, R57 ;  /* 0x0000003814397223 */ /* 0x000fe20000010039 */
[----:B------:R-:W-:Y:S02]  /*6140*/  @!P0 IADD3 R56, PT, PT, R14, 0x3, RZ ;  /* 0x000000030e388810 */ /* 0x000fe40007ffe0ff */
[----:B------:R-:W-:Y:S02]  /*6150*/  @!P0 FSEL R60, R60, RZ, !P3 ;  /* 0x000000ff3c3c8208 */ /* 0x000fe40005800000 */
[----:B------:R-:W-:-:S02]  /*6160*/  @!P0 ISETP.GE.AND P3, PT, R56, UR21, PT ;  /* 0x0000001538008c0c */ /* 0x000fc4000bf66270 */
[----:B------:R-:W-:Y:S02]  /*6170*/  @!P0 FSEL R58, R58, RZ, !P2 ;  /* 0x000000ff3a3a8208 */ /* 0x000fe40005000000 */
[C---:B------:R-:W-:Y:S02]  /*6180*/  @!P0 IADD3 R56, PT, PT, R14.reuse, 0x1, RZ ;  /* 0x000000010e388810 */ /* 0x040fe40007ffe0ff */
[----:B------:R-:W-:Y:S02]  /*6190*/  @!P0 FSEL R61, R61, RZ, !P4 ;  /* 0x000000ff3d3d8208 */ /* 0x000fe40006000000 */
[----:B------:R-:W-:Y:S01]  /*61a0*/  @!P0 IADD3 R68, PT, PT, R14, 0x2, RZ ;  /* 0x000000020e448810 */ /* 0x000fe20007ffe0ff */
[----:B------:R-:W-:Y:S01]  /*61b0*/  FFMA.FTZ R58, R22, R58, R57 ;  /* 0x0000003a163a7223 */ /* 0x000fe20000010039 */
[----:B------:R-:W-:Y:S01]  /*61c0*/  @!P0 ISETP.GE.AND P4, PT, R56, UR21, PT ;  /* 0x0000001538008c0c */ /* 0x000fe2000bf86270 */
[----:B------:R-:W-:Y:S01]  /*61d0*/  FMUL.FTZ R61, R21, R61 ;  /* 0x0000003d153d7220 */ /* 0x000fe20000410000 */
[----:B------:R-:W-:-:S02]  /*61e0*/  @!P0 ISETP.GE.AND P5, PT, R68, UR21, PT ;  /* 0x0000001544008c0c */ /* 0x000fc4000bfa6270 */
[C---:B------:R-:W-:Y:S02]  /*61f0*/  @!P0 IADD3 R56, PT, PT, R14.reuse, 0x2, RZ ;  /* 0x000000020e388810 */ /* 0x040fe40007ffe0ff */
[----:B------:R-:W-:Y:S01]  /*6200*/  @!P0 IADD3 R68, PT, PT, R14, 0x1, RZ ;  /* 0x000000010e448810 */ /* 0x000fe20007ffe0ff */
[----:B------:R-:W-:Y:S01]  /*6210*/  FFMA.FTZ R61, R20, R60, R61 ;  /* 0x0000003c143d7223 */ /* 0x000fe2000001003d */
[----:B------:R-:W-:Y:S01]  /*6220*/  @!P0 FSEL R62, R62, RZ, !P5 ;  /* 0x000000ff3e3e8208 */ /* 0x000fe20006800000 */
[----:B------:R-:W-:Y:S01]  /*6230*/  FFMA.FTZ R60, R23, R59, R58 ;  /* 0x0000003b173c7223 */ /* 0x000fe2000001003a */
[----:B------:R-:W-:Y:S02]  /*6240*/  @!P0 ISETP.GE.AND P1, PT, R68, UR21, PT ;  /* 0x0000001544008c0c */ /* 0x000fe4000bf26270 */
[----:B------:R-:W-:Y:S02]  /*6250*/  @!P0 ISETP.GE.AND P5, PT, R56, UR21, PT ;  /* 0x0000001538008c0c */ /* 0x000fe4000bfa6270 */
[----:B------:R-:W-:Y:S01]  /*6260*/  @!P0 IADD3 R68, PT, PT, R14, 0x2, RZ ;  /* 0x000000020e448810 */ /* 0x000fe20007ffe0ff */
[----:B------:R-:W5:Y:S01]  /*6270*/  LDG.E.128.CONSTANT R56, desc[UR14][R164.64+0x4600] ;  /* 0x0046000ea4387981 */ /* 0x000f62000c1e9d00 */
[----:B------:R-:W-:Y:S01]  /*6280*/  FFMA.FTZ R62, R22, R62, R61 ;  /* 0x0000003e163e7223 */ /* 0x000fe2000001003d */
[----:B------:R-:W-:-:S02]  /*6290*/  @!P0 IADD3 R61, PT, PT, R14, 0x1, RZ ;  /* 0x000000010e3d8810 */ /* 0x000fc40007ffe0ff */
[----:B------:R-:W-:Y:S02]  /*62a0*/  @!P0 ISETP.GE.AND P2, PT, R68, UR21, PT ;  /* 0x0000001544008c0c */ /* 0x000fe4000bf46270 */
[----:B------:R-:W-:Y:S02]  /*62b0*/  @!P0 FSEL R65, R65, RZ, !P1 ;  /* 0x000000ff41418208 */ /* 0x000fe40004800000 */
[----:B------:R-:W-:Y:S02]  /*62c0*/  @!P0 FSEL R66, R66, RZ, !P2 ;  /* 0x000000ff42428208 */ /* 0x000fe40005000000 */
[----:B------:R-:W-:Y:S02]  /*62d0*/  @!P0 ISETP.GE.AND P1, PT, R61, UR21, PT ;  /* 0x000000153d008c0c */ /* 0x000fe4000bf26270 */
[----:B------:R-:W-:Y:S02]  /*62e0*/  @!P0 ISETP.GE.AND P2, PT, R14, UR21, PT ;  /* 0x000000150e008c0c */ /* 0x000fe4000bf46270 */
[----:B------:R-:W-:-:S02]  /*62f0*/  @!P0 FSEL R63, R63, RZ, !P6 ;  /* 0x000000ff3f3f8208 */ /* 0x000fc40007000000 */
[C---:B------:R-:W-:Y:S02]  /*6300*/  @!P0 IADD3 R61, PT, PT, R14.reuse, 0x2, RZ ;  /* 0x000000020e3d8810 */ /* 0x040fe40007ffe0ff */
[----:B------:R-:W-:Y:S02]  /*6310*/  @!P0 ISETP.GE.AND P6, PT, R14, UR21, PT ;  /* 0x000000150e008c0c */ /* 0x000fe4000bfc6270 */
[----:B------:R-:W-:Y:S02]  /*6320*/  @!P0 FSEL R72, R72, RZ, !P2 ;  /* 0x000000ff48488208 */ /* 0x000fe40005000000 */
[----:B------:R-:W-:Y:S01]  /*6330*/  @!P0 ISETP.GE.AND P2, PT, R61, UR21, PT ;  /* 0x000000153d008c0c */ /* 0x000fe2000bf46270 */
[----:B------:R-:W-:Y:S01]  /*6340*/  FMUL.FTZ R61, R21, R65 ;  /* 0x00000041153d7220 */ /* 0x000fe20000410000 */
[----:B------:R-:W-:Y:S01]  /*6350*/  @!P0 FSEL R64, R64, RZ, !P6 ;  /* 0x000000ff40408208 */ /* 0x000fe20007000000 */
[----:B------:R-:W-:Y:S01]  /*6360*/  FADD.FTZ R140, R140, R69 ;  /* 0x000000458c8c7221 */ /* 0x000fe20000010000 */
[----:B------:R-:W-:Y:S01]  /*6370*/  FADD.FTZ R139, R139, R60 ;  /* 0x0000003c8b8b7221 */ /* 0x000fe20000010000 */
[----:B------:R-:W-:-:S02]  /*6380*/  FFMA.FTZ R65, R23, R63, R62 ;  /* 0x0000003f17417223 */ /* 0x000fc4000001003e */
[----:B------:R-:W-:Y:S01]  /*6390*/  FFMA.FTZ R69, R20, R64, R61 ;  /* 0x0000004014457223 */ /* 0x000fe2000001003d */
[C---:B------:R-:W-:Y:S01]  /*63a0*/  @!P0 IADD3 R64, PT, PT, R14.reuse, 0x3, RZ ;  /* 0x000000030e408810 */ /* 0x040fe20007ffe0ff */
[----:B------:R-:W5:Y:S01]  /*63b0*/  LDG.E.128.CONSTANT R60, desc[UR14][R164.64+0x4800] ;  /* 0x0048000ea43c7981 */ /* 0x000f62000c1e9d00 */
[----:B------:R-:W-:Y:S02]  /*63c0*/  @!P0 FSEL R73, R73, RZ, !P4 ;  /* 0x000000ff49498208 */ /* 0x000fe40006000000 */
[----:B------:R-:W-:Y:S02]  /*63d0*/  @!P0 FSEL R89, R89, RZ, !P1 ;  /* 0x000000ff59598208 */ /* 0x000fe40004800000 */
[----:B------:R-:W-:Y:S02]  /*63e0*/  @!P0 ISETP.GE.AND P4, PT, R14, UR21, PT ;  /* 0x000000150e008c0c */ /* 0x000fe4000bf86270 */
[----:B------:R-:W-:Y:S02]  /*63f0*/  @!P0 ISETP.GE.AND P1, PT, R64, UR21, PT ;  /* 0x0000001540008c0c */ /* 0x000fe4000bf26270 */
[C---:B------:R-:W-:Y:S01]  /*6400*/  @!P0 IADD3 R64, PT, PT, R14.reuse, 0x1, RZ ;  /* 0x000000010e408810 */ /* 0x040fe20007ffe0ff */
[----:B------:R-:W-:Y:S01]  /*6410*/  FFMA.FTZ R70, R23, R71, R70 ;  /* 0x0000004717467223 */ /* 0x000fe20000010046 */
[----:B------:R-:W-:-:S02]  /*6420*/  @!P0 IADD3 R68, PT, PT, R14, 0x3, RZ ;  /* 0x000000030e448810 */ /* 0x000fc40007ffe0ff */
[----:B------:R-:W-:Y:S02]  /*6430*/  @!P0 FSEL R88, R88, RZ, !P4 ;  /* 0x000000ff58588208 */ /* 0x000fe40006000000 */
[----:B------:R-:W-:Y:S02]  /*6440*/  @!P0 ISETP.GE.AND P4, PT, R64, UR21, PT ;  /* 0x0000001540008c0c */ /* 0x000fe4000bf86270 */
[----:B------:R-:W-:Y:S01]  /*6450*/  @!P0 IADD3 R64, PT, PT, R14, 0x2, RZ ;  /* 0x000000020e408810 */ /* 0x000fe20007ffe0ff */
[----:B------:R-:W-:Y:S01]  /*6460*/  FADD.FTZ R141, R141, R70 ;  /* 0x000000468d8d7221 */ /* 0x000fe20000010000 */
[----:B------:R-:W-:Y:S01]  /*6470*/  @!P0 ISETP.GE.AND P6, PT, R68, UR21, PT ;  /* 0x0000001544008c0c */ /* 0x000fe2000bfc6270 */
[----:B------:R-:W-:Y:S01]  /*6480*/  FFMA.FTZ R66, R22, R66, R69 ;  /* 0x0000004216427223 */ /* 0x000fe20000010045 */
[----:B------:R-:W-:Y:S01]  /*6490*/  @!P0 FSEL R67, R67, RZ, !P3 ;  /* 0x000000ff43438208 */ /* 0x000fe20005800000 */
[----:B------:R-:W5:Y:S01]  /*64a0*/  LDG.E.128.CONSTANT R68, desc[UR14][R164.64+0x4a00] ;  /* 0x004a000ea4447981 */ /* 0x000f62000c1e9d00 */
[----:B------:R-:W-:-:S02]  /*64b0*/  @!P0 ISETP.GE.AND P3, PT, R64, UR21, PT ;  /* 0x0000001540008c0c */ /* 0x000fc4000bf66270 */
[----:B------:R-:W-:Y:S02]  /*64c0*/  @!P0 IADD3 R64, PT, PT, R14, 0x3, RZ ;  /* 0x000000030e408810 */ /* 0x000fe40007ffe0ff */
[----:B------:R-:W-:Y:S02]  /*64d0*/  @!P0 FSEL R74, R74, RZ, !P5 ;  /* 0x000000ff4a4a8208 */ /* 0x000fe40006800000 */
[----:B------:R-:W-:Y:S02]  /*64e0*/  @!P0 ISETP.GE.AND P5, PT, R64, UR21, PT ;  /* 0x0000001540008c0c */ /* 0x000fe4000bfa6270 */
[----:B------:R-:W-:Y:S01]  /*64f0*/  @!P0 IADD3 R64, PT, PT, R14, 0x1, RZ ;  /* 0x000000010e408810 */ /* 0x000fe20007ffe0ff */
[----:B------:R-:W-:Y:S01]  /*6500*/  FADD.FTZ R138, R138, R65 ;  /* 0x000000418a8a7221 */ /* 0x000fe20000010000 */
[----:B------:R-:W-:Y:S01]  /*6510*/  @!P0 FSEL R75, R75, RZ, !P6 ;  /* 0x000000ff4b4b8208 */ /* 0x000fe20007000000 */
[----:B------:R-:W-:Y:S01]  /*6520*/  FMUL.FTZ R73, R21, R73 ;  /* 0x0000004915497220 */ /* 0x000fe20000410000 */
[----:B------:R-:W-:-:S02]  /*6530*/  @!P0 ISETP.GE.AND P6, PT, R64, UR21, PT ;  /* 0x0000001540008c0c */ /* 0x000fc4000bfc6270 */
[----:B------:R-:W-:Y:S02]  /*6540*/  @!P0 FSEL R90, R90, RZ, !P2 ;  /* 0x000000ff5a5a8208 */ /* 0x000fe40005000000 */
[C---:B------:R-:W-:Y:S02]  /*6550*/  @!P0 ISETP.GE.AND P2, PT, R14.reuse, UR21, PT ;  /* 0x000000150e008c0c */ /* 0x040fe4000bf46270 */
[C---:B------:R-:W-:Y:S02]  /*6560*/  @!P0 IADD3 R64, PT, PT, R14.reuse, 0x2, RZ ;  /* 0x000000020e408810 */ /* 0x040fe40007ffe0ff */
[----:B------:R-:W-:Y:S01]  /*6570*/  @!P0 IADD3 R65, PT, PT, R14, 0x3, RZ ;  /* 0x000000030e418810 */ /* 0x000fe20007ffe0ff */
[----:B------:R-:W-:Y:S01]  /*6580*/  FFMA.FTZ R73, R20, R72, R73 ;  /* 0x0000004814497223 */ /* 0x000fe20000010049 */
[----:B------:R-:W-:Y:S01]  /*6590*/  @!P0 FSEL R77, R77, RZ, !P4 ;  /* 0x000000ff4d4d8208 */ /* 0x000fe20006000000 */
[----:B------:R-:W-:Y:S01]  /*65a0*/  FFMA.FTZ R72, R23, R67, R66 ;  /* 0x0000004317487223 */ /* 0x000fe20000010042 */
[----:B------:R-:W-:-:S02]  /*65b0*/  @!P0 FSEL R76, R76, RZ, !P2 ;  /* 0x000000ff4c4c8208 */ /* 0x000fc40005000000 */
[----:B------:R-:W-:Y:S02]  /*65c0*/  @!P0 ISETP.GE.AND P2, PT, R64, UR21, PT ;  /* 0x0000001540008c0c */ /* 0x000fe4000bf46270 */
[----:B------:R-:W-:Y:S02]  /*65d0*/  @!P0 ISETP.GE.AND P4, PT, R65, UR21, PT ;  /* 0x0000001541008c0c */ /* 0x000fe4000bf86270 */
[----:B------:R-:W5:Y:S01]  /*65e0*/  LDG.E.128.CONSTANT R64, desc[UR14][R164.64+0x4c00] ;  /* 0x004c000ea4407981 */ /* 0x000f62000c1e9d00 */
[----:B------:R-:W-:Y:S01]  /*65f0*/  FMUL.FTZ R77, R21, R77 ;  /* 0x0000004d154d7220 */ /* 0x000fe20000410000 */
[----:B------:R-:W-:Y:S01]  /*6600*/  FFMA.FTZ R74, R22, R74, R73 ;  /* 0x0000004a164a7223 */ /* 0x000fe20000010049 */
[----:B------:R-:W-:Y:S02]  /*6610*/  @!P0 FSEL R78, R78, RZ, !P3 ;  /* 0x000000ff4e4e8208 */ /* 0x000fe40005800000 */
[----:B------:R-:W-:Y:S01]  /*6620*/  FFMA.FTZ R73, R20, R76, R77 ;  /* 0x0000004c14497223 */ /* 0x000fe2000001004d */
[----:B------:R-:W-:-:S02]  /*6630*/  @!P0 IADD3 R76, PT, PT, R14, 0x2, RZ ;  /* 0x000000020e4c8810 */ /* 0x000fc40007ffe0ff */
[----:B------:R-:W-:Y:S02]  /*6640*/  @!P0 FSEL R79, R79, RZ, !P5 ;  /* 0x000000ff4f4f8208 */ /* 0x000fe40006800000 */
[----:B------:R-:W-:Y:S02]  /*6650*/  @!P0 ISETP.GE.AND P3, PT, R76, UR21, PT ;  /* 0x000000154c008c0c */ /* 0x000fe4000bf66270 */
[C---:B------:R-:W-:Y:S01]  /*6660*/  @!P0 ISETP.GE.AND P5, PT, R14.reuse, UR21, PT ;  /* 0x000000150e008c0c */ /* 0x040fe2000bfa6270 */
[----:B------:R-:W-:Y:S01]  /*6670*/  FMUL.FTZ R89, R21, R89 ;  /* 0x0000005915597220 */ /* 0x000fe20000410000 */
[----:B------:R-:W-:Y:S01]  /*6680*/  @!P0 IADD3 R76, PT, PT, R14, 0x3, RZ ;  /* 0x000000030e4c8810 */ /* 0x000fe20007ffe0ff */
[----:B------:R-:W-:Y:S01]  /*6690*/  FADD.FTZ R137, R137, R72 ;  /* 0x0000004889897221 */ /* 0x000fe20000010000 */
[----:B------:R-:W-:Y:S01]  /*66a0*/  FFMA.FTZ R77, R23, R75, R74 ;  /* 0x0000004b174d7223 */ /* 0x000fe2000001004a */
[----:B------:R-:W-:Y:S01]  /*66b0*/  FFMA.FTZ R78, R22, R78, R73 ;  /* 0x0000004e164e7223 */ /* 0x000fe20000010049 */
[----:B------:R-:W-:Y:S01]  /*66c0*/  @!P0 FSEL R80, R80, RZ, !P5 ;  /* 0x000000ff50508208 */ /* 0x000fe20006800000 */
[----:B------:R-:W5:Y:S01]  /*66d0*/  LDG.E.128.CONSTANT R72, desc[UR14][R164.64+0x4e00] ;  /* 0x004e000ea4487981 */ /* 0x000f62000c1e9d00 */
[----:B------:R-:W-:Y:S01]  /*66e0*/  @!P0 ISETP.GE.AND P5, PT, R76, UR21, PT ;  /* 0x000000154c008c0c */ /* 0x000fe2000bfa6270 */
[----:B------:R-:W-:Y:S01]  /*66f0*/  FFMA.FTZ R89, R20, R88, R89 ;  /* 0x0000005814597223 */ /* 0x000fe20000010059 */
[----:B------:R-:W-:Y:S01]  /*6700*/  @!P0 IADD3 R76, PT, PT, R14, 0x1, RZ ;  /* 0x000000010e4c8810 */ /* 0x000fe20007ffe0ff */
[----:B------:R-:W-:Y:S01]  /*6710*/  FADD.FTZ R136, R136, R77 ;  /* 0x0000004d88887221 */ /* 0x000fe20000010000 */
[----:B------:R-:W-:Y:S01]  /*6720*/  @!P0 FSEL R81, R81, RZ, !P6 ;  /* 0x000000ff51518208 */ /* 0x000fe20007000000 */
[----:B------:R-:W-:Y:S01]  /*6730*/  FFMA.FTZ R90, R22, R90, R89 ;  /* 0x0000005a165a7223 */ /* 0x000fe20000010059 */
[----:B------:R-:W-:Y:S01]  /*6740*/  @!P0 ISETP.GE.AND P6, PT, R76, UR21, PT ;  /* 0x000000154c008c0c */ /* 0x000fe2000bfc6270 */
[----:B------:R-:W-:-:S02]  /*6750*/  FFMA.FTZ R89, R23, R79, R78 ;  /* 0x0000004f17597223 */ /* 0x000fc4000001004e */
[----:B------:R-:W5:Y:S01]  /*6760*/  LDG.E.128.CONSTANT R76, desc[UR14][R164.64+0x5000] ;  /* 0x0050000ea44c7981 */ /* 0x000f62000c1e9d00 */
[----:B------:R-:W-:Y:S02]  /*6770*/  @!P0 IADD3 R88, PT, PT, R14, 0x1, RZ ;  /* 0x000000010e588810 */ /* 0x000fe40007ffe0ff */
[----:B------:R-:W-:Y:S01]  /*6780*/  @!P0 FSEL R91, R91, RZ, !P1 ;  /* 0x000000ff5b5b8208 */ /* 0x000fe20004800000 */
[----:B------:R-:W-:Y:S01]  /*6790*/  FMUL.FTZ R81, R21, R81 ;  /* 0x0000005115517220 */ /* 0x000fe20000410000 */
[----:B------:R-:W-:Y:S02]  /*67a0*/  @!P0 ISETP.GE.AND P1, PT, R88, UR21, PT ;  /* 0x0000001558008c0c */ /* 0x000fe4000bf26270 */
[----:B------:R-:W-:Y:S01]  /*67b0*/  @!P0 FSEL R82, R82, RZ, !P2 ;  /* 0x000000ff52528208 */ /* 0x000fe20005000000 */
[----:B------:R-:W-:Y:S01]  /*67c0*/  FFMA.FTZ R81, R20, R80, R81 ;  /* 0x0000005014517223 */ /* 0x000fe20000010051 */
[----:B------:R-:W-:Y:S02]  /*67d0*/  @!P0 ISETP.GE.AND P2, PT, R14, UR21, PT ;  /* 0x000000150e008c0c */ /* 0x000fe4000bf46270 */
[----:B------:R-:W-:Y:S01]  /*67e0*/  @!P0 FSEL R85, R85, RZ, !P1 ;  /* 0x000000ff55558208 */ /* 0x000fe20004800000 */
[----:B------:R-:W-:Y:S01]  /*67f0*/  FFMA.FTZ R90, R23, R91, R90 ;  /* 0x0000005b175a7223 */ /* 0x000fe2000001005a */
[----:B------:R-:W-:Y:S01]  /*6800*/  @!P0 FSEL R84, R84, RZ, !P2 ;  /* 0x000000ff54548208 */ /* 0x000fe20005000000 */
[----:B------:R-:W-:Y:S01]  /*6810*/  FFMA.FTZ R82, R22, R82, R81 ;  /* 0x0000005216527223 */ /* 0x000fe20000010051 */
[----:B------:R-:W-:Y:S01]  /*6820*/  @!P0 IADD3 R80, PT, PT, R14, 0x2, RZ ;  /* 0x000000020e508810 */ /* 0x000fe20007ffe0ff */
[----:B------:R-:W-:Y:S01]  /*6830*/  FMUL.FTZ R85, R21, R85 ;  /* 0x0000005515557220 */ /* 0x000fe20000410000 */
[----:B------:R-:W-:Y:S01]  /*6840*/  @!P0 FSEL R83, R83, RZ, !P4 ;  /* 0x000000ff53538208 */ /* 0x000fe20006000000 */
[----:B------:R-:W-:Y:S01]  /*6850*/  FADD.FTZ R135, R135, R90 ;  /* 0x0000005a87877221 */ /* 0x000fe20000010000 */
[----:B------:R-:W-:Y:S01]  /*6860*/  FADD.FTZ R134, R134, R89 ;  /* 0x0000005986867221 */ /* 0x000fe20000010000 */
[----:B------:R-:W-:Y:S01]  /*6870*/  FFMA.FTZ R85, R20, R84, R85 ;  /* 0x0000005414557223 */ /* 0x000fe20000010055 */
[----:B------:R-:W-:Y:S01]  /*6880*/  @!P0 ISETP.GE.AND P2, PT, R80, UR21, PT ;  /* 0x0000001550008c0c */ /* 0x000fe2000bf46270 */
[----:B------:R-:W-:Y:S01]  /*6890*/  FFMA.FTZ R84, R23, R83, R82 ;  /* 0x0000005317547223 */ /* 0x000fe20000010052 */
[----:B------:R-:W-:Y:S01]  /*68a0*/  @!P0 FSEL R86, R86, RZ, !P3 ;  /* 0x000000ff56568208 */ /* 0x000fe20005800000 */
[----:B------:R-:W5:Y:S01]  /*68b0*/  LDG.E.128.CONSTANT R88, desc[UR14][R164.64+0x5400] ;  /* 0x0054000ea4587981 */ /* 0x000f62000c1e9d00 */
[----:B------:R-:W-:-:S03]  /*68c0*/  @!P0 FSEL R87, R87, RZ, !P5 ;  /* 0x000000ff57578208 */ /* 0x000fc60006800000 */
[----:B------:R-:W5:Y:S01]  /*68d0*/  LDG.E.128.CONSTANT R80, desc[UR14][R164.64+0x5200] ;  /* 0x0052000ea4507981 */ /* 0x000f62000c1e9d00 */
[----:B------:R-:W-:Y:S01]  /*68e0*/  @!P0 ISETP.GE.AND P1, PT, R14, UR21, PT ;  /* 0x000000150e008c0c */ /* 0x000fe2000bf26270 */
[----:B------:R-:W-:Y:S01]  /*68f0*/  FFMA.FTZ R86, R22, R86, R85 ;  /* 0x0000005616567223 */ /* 0x000fe20000010055 */
[----:B------:R-:W-:Y:S02]  /*6900*/  @!P0 FSEL R33, R33, RZ, !P6 ;  /* 0x000000ff21218208 */ /* 0x000fe40007000000 */
[----:B------:R-:W-:Y:S01]  /*6910*/  @!P0 FSEL R32, R32, RZ, !P1 ;  /* 0x000000ff20208208 */ /* 0x000fe20004800000 */
[----:B------:R-:W-:Y:S02]  /*6920*/  FFMA.FTZ R87, R23, R87, R86 ;  /* 0x0000005717577223 */ /* 0x000fe40000010056 */
[----:B------:R-:W-:Y:S01]  /*6930*/  FMUL.FTZ R33, R21, R33 ;  /* 0x0000002115217220 */ /* 0x000fe20000410000 */
[----:B------:R-:W-:Y:S01]  /*6940*/  FADD.FTZ R133, R133, R84 ;  /* 0x0000005485857221 */ /* 0x000fe20000010000 */
[----:B------:R-:W-:-:S02]  /*6950*/  FADD.FTZ R132, R132, R87 ;  /* 0x0000005784847221 */ /* 0x000fc40000010000 */
[----:B------:R-:W-:Y:S01]  /*6960*/  FFMA.FTZ R33, R20, R32, R33 ;  /* 0x0000002014217223 */ /* 0x000fe20000010021 */
[----:B------:R-:W-:Y:S01]  /*6970*/  @!P0 IADD3 R32, PT, PT, R14, 0x3, RZ ;  /* 0x000000030e208810 */ /* 0x000fe20007ffe0ff */
[----:B------:R-:W5:Y:S01]  /*6980*/  LDG.E.128.CONSTANT R84, desc[UR14][R164.64+0x5600] ;  /* 0x0056000ea4547981 */ /* 0x000f62000c1e9d00 */
[----:B------:R-:W-:Y:S02]  /*6990*/  @!P0 FSEL R34, R34, RZ, !P2 ;  /* 0x000000ff22228208 */ /* 0x000fe40005000000 */
[----:B------:R-:W-:Y:S02]  /*69a0*/  @!P0 ISETP.GE.AND P2, PT, R32, UR21, PT ;  /* 0x0000001520008c0c */ /* 0x000fe4000bf46270 */
[----:B------:R-:W-:Y:S01]  /*69b0*/  @!P0 IADD3 R32, PT, PT, R14, 0x1, RZ ;  /* 0x000000010e208810 */ /* 0x000fe20007ffe0ff */
[----:B------:R-:W-:-:S03]  /*69c0*/  FFMA.FTZ R34, R22, R34, R33 ;  /* 0x0000002216227223 */ /* 0x000fc60000010021 */
[----:B------:R-:W-:Y:S02]  /*69d0*/  @!P0 ISETP.GE.AND P4, PT, R32, UR21, PT ;  /* 0x0000001520008c0c */ /* 0x000fe4000bf86270 */
[C---:B------:R-:W-:Y:S02]  /*69e0*/  @!P0 IADD3 R33, PT, PT, R14.reuse, 0x2, RZ ;  /* 0x000000020e218810 */ /* 0x040fe40007ffe0ff */
[C---:B------:R-:W-:Y:S02]  /*69f0*/  @!P0 ISETP.GE.AND P3, PT, R14.reuse, UR21, PT ;  /* 0x000000150e008c0c */ /* 0x040fe4000bf66270 */
[----:B------:R-:W-:Y:S02]  /*6a00*/  @!P0 FSEL R25, R25, RZ, !P4 ;  /* 0x000000ff19198208 */ /* 0x000fe40006000000 */
[----:B------:R-:W-:Y:S02]  /*6a10*/  @!P0 ISETP.GE.AND P5, PT, R33, UR21, PT ;  /* 0x0000001521008c0c */ /* 0x000fe4000bfa6270 */
[----:B------:R-:W-:Y:S01]  /*6a20*/  @!P0 IADD3 R32, PT, PT, R14, 0x3, RZ ;  /* 0x000000030e208810 */ /* 0x000fe20007ffe0ff */
[----:B------:R-:W-:Y:S01]  /*6a30*/  FMUL.FTZ R25, R21, R25 ;  /* 0x0000001915197220 */ /* 0x000fe20000410000 */
[----:B------:R-:W-:-:S02]  /*6a40*/  @!P0 FSEL R24, R24, RZ, !P3 ;  /* 0x000000ff18188208 */ /* 0x000fc40005800000 */
[----:B------:R-:W-:Y:S02]  /*6a50*/  @!P0 ISETP.GE.AND P1, PT, R32, UR21, PT ;  /* 0x0000001520008c0c */ /* 0x000fe4000bf26270 */
[----:B------:R-:W-:Y:S01]  /*6a60*/  @!P0 FSEL R26, R26, RZ, !P5 ;  /* 0x000000ff1a1a8208 */ /* 0x000fe20006800000 */
[----:B------:R-:W-:Y:S01]  /*6a70*/  FFMA.FTZ R25, R20, R24, R25 ;  /* 0x0000001814197223 */ /* 0x000fe20000010019 */
[----:B------:R-:W-:Y:S02]  /*6a80*/  @!P0 IADD3 R24, PT, PT, R14, 0x3, RZ ;  /* 0x000000030e188810 */ /* 0x000fe40007ffe0ff */
[----:B------:R-:W-:Y:S01]  /*6a90*/  @!P0 FSEL R27, R27, RZ, !P1 ;  /* 0x000000ff1b1b8208 */ /* 0x000fe20004800000 */
[----:B------:R-:W-:Y:S01]  /*6aa0*/  FFMA.FTZ R26, R22, R26, R25 ;  /* 0x0000001a161a7223 */ /* 0x000fe20000010019 */
[----:B------:R-:W-:Y:S02]  /*6ab0*/  @!P0 ISETP.GE.AND P3, PT, R24, UR21, PT ;  /* 0x0000001518008c0c */ /* 0x000fe4000bf66270 */
[C---:B------:R-:W-:Y:S01]  /*6ac0*/  @!P0 ISETP.GE.AND P5, PT, R14.reuse, UR21, PT ;  /* 0x000000150e008c0c */ /* 0x040fe2000bfa6270 */
[----:B------:R-:W-:Y:S01]  /*6ad0*/  FFMA.FTZ R27, R23, R27, R26 ;  /* 0x0000001b171b7223 */ /* 0x000fe2000001001a */
[----:B------:R-:W-:-:S02]  /*6ae0*/  @!P0 IADD3 R24, PT, PT, R14, 0x2, RZ ;  /* 0x000000020e188810 */ /* 0x000fc40007ffe0ff */
[----:B------:R-:W-:Y:S01]  /*6af0*/  @!P0 FSEL R28, R28, RZ, !P5 ;  /* 0x000000ff1c1c8208 */ /* 0x000fe20006800000 */
[----:B------:R-:W-:Y:S01]  /*6b00*/  FADD.FTZ R130, R130, R27 ;  /* 0x0000001b82827221 */ /* 0x000fe20000010000 */
[----:B------:R-:W-:Y:S02]  /*6b10*/  @!P0 ISETP.GE.AND P5, PT, R24, UR21, PT ;  /* 0x0000001518008c0c */ /* 0x000fe4000bfa6270 */
[----:B------:R-:W5:Y:S01]  /*6b20*/  LDG.E.128.CONSTANT R24, desc[UR14][R164.64+0x5800] ;  /* 0x0058000ea4187981 */ /* 0x000f62000c1e9d00 */
[----:B------:R-:W-:-:S04]  /*6b30*/  @!P0 IADD3 R33, PT, PT, R14, 0x1, RZ ;  /* 0x000000010e218810 */ /* 0x000fc80007ffe0ff */
[----:B------:R-:W-:Y:S02]  /*6b40*/  @!P0 ISETP.GE.AND P6, PT, R33, UR21, PT ;  /* 0x0000001521008c0c */ /* 0x000fe4000bfc6270 */
[C---:B------:R-:W-:Y:S02]  /*6b50*/  @!P0 IADD3 R33, PT, PT, R14.reuse, 0x3, RZ ;  /* 0x000000030e218810 */ /* 0x040fe40007ffe0ff */
[----:B------:R-:W-:Y:S02]  /*6b60*/  @!P0 FSEL R31, R31, RZ, !P3 ;  /* 0x000000ff1f1f8208 */ /* 0x000fe40005800000 */
[C---:B------:R-:W-:Y:S02]  /*6b70*/  @!P0 ISETP.GE.AND P1, PT, R14.reuse, UR21, PT ;  /* 0x000000150e008c0c */ /* 0x040fe4000bf26270 */
[----:B------:R-:W-:Y:S02]  /*6b80*/  @!P0 ISETP.GE.AND P3, PT, R33, UR21, PT ;  /* 0x0000001521008c0c */ /* 0x000fe4000bf66270 */
[----:B------:R-:W-:-:S02]  /*6b90*/  @!P0 IADD3 R32, PT, PT, R14, 0x2, RZ ;  /* 0x000000020e208810 */ /* 0x000fc40007ffe0ff */
[----:B------:R-:W-:Y:S02]  /*6ba0*/  @!P0 IADD3 R33, PT, PT, R14, 0x1, RZ ;  /* 0x000000010e218810 */ /* 0x000fe40007ffe0ff */
[----:B------:R-:W-:Y:S02]  /*6bb0*/  @!P0 FSEL R35, R35, RZ, !P2 ;  /* 0x000000ff23238208 */ /* 0x000fe40005000000 */
[----:B------:R-:W-:Y:S02]  /*6bc0*/  @!P0 FSEL R36, R36, RZ, !P1 ;  /* 0x000000ff24248208 */ /* 0x000fe40004800000 */
[----:B------:R-:W-:Y:S02]  /*6bd0*/  @!P0 ISETP.GE.AND P2, PT, R32, UR21, PT ;  /* 0x0000001520008c0c */ /* 0x000fe4000bf46270 */
[----:B------:R-:W-:Y:S02]  /*6be0*/  @!P0 ISETP.GE.AND P1, PT, R33, UR21, PT ;  /* 0x0000001521008c0c */ /* 0x000fe4000bf26270 */
[----:B------:R-:W-:-:S02]  /*6bf0*/  @!P0 IADD3 R33, PT, PT, R14, 0x3, RZ ;  /* 0x000000030e218810 */ /* 0x000fc40007ffe0ff */
[----:B------:R-:W-:Y:S02]  /*6c00*/  @!P0 FSEL R30, R30, RZ, !P2 ;  /* 0x000000ff1e1e8208 */ /* 0x000fe40005000000 */
[----:B------:R-:W-:Y:S02]  /*6c10*/  @!P0 ISETP.GE.AND P2, PT, R33, UR21, PT ;  /* 0x0000001521008c0c */ /* 0x000fe4000bf46270 */
[----:B------:R-:W-:Y:S02]  /*6c20*/  @!P0 IADD3 R33, PT, PT, R14, 0x2, RZ ;  /* 0x000000020e218810 */ /* 0x000fe40007ffe0ff */
[----:B------:R-:W-:Y:S02]  /*6c30*/  @!P0 FSEL R38, R38, RZ, !P5 ;  /* 0x000000ff26268208 */ /* 0x000fe40006800000 */
[----:B------:R-:W-:Y:S01]  /*6c40*/  @!P0 FSEL R39, R39, RZ, !P3 ;  /* 0x000000ff27278208 */ /* 0x000fe20005800000 */
[----:B------:R-:W-:Y:S01]  /*6c50*/  FFMA.FTZ R34, R23, R35, R34 ;  /* 0x0000002317227223 */ /* 0x000fe20000010022 */
[----:B------:R-:W-:-:S02]  /*6c60*/  @!P0 ISETP.GE.AND P5, PT, R33, UR21, PT ;  /* 0x0000001521008c0c */ /* 0x000fc4000bfa6270 */
[C---:B------:R-:W-:Y:S02]  /*6c70*/  @!P0 ISETP.GE.AND P3, PT, R14.reuse, UR21, PT ;  /* 0x000000150e008c0c */ /* 0x040fe4000bf66270 */
[C---:B------:R-:W-:Y:S02]  /*6c80*/  @!P0 IADD3 R32, PT, PT, R14.reuse, 0x1, RZ ;  /* 0x000000010e208810 */ /* 0x040fe40007ffe0ff */
[----:B------:R-:W-:Y:S01]  /*6c90*/  @!P0 IADD3 R33, PT, PT, R14, 0x3, RZ ;  /* 0x000000030e218810 */ /* 0x000fe20007ffe0ff */
[----:B------:R-:W-:Y:S01]  /*6ca0*/  FADD.FTZ R131, R131, R34 ;  /* 0x0000002283837221 */ /* 0x000fe20000010000 */
[----:B---3--:R-:W-:Y:S02]  /*6cb0*/  @!P0 FSEL R40, R40, RZ, !P3 ;  /* 0x000000ff28288208 */ /* 0x008fe40005800000 */
[----:B------:R-:W-:Y:S02]  /*6cc0*/  @!P0 ISETP.GE.AND P4, PT, R32, UR21, PT ;  /* 0x0000001520008c0c */ /* 0x000fe4000bf86270 */
[----:B------:R-:W-:-:S02]  /*6cd0*/  @!P0 ISETP.GE.AND P3, PT, R33, UR21, PT ;  /* 0x0000001521008c0c */ /* 0x000fc4000bf66270 */
[C---:B------:R-:W-:Y:S02]  /*6ce0*/  @!P0 IADD3 R34, PT, PT, R14.reuse, 0x2, RZ ;  /* 0x000000020e228810 */ /* 0x040fe40007ffe0ff */
[----:B------:R-:W-:Y:S02]  /*6cf0*/  @!P0 IADD3 R33, PT, PT, R14, 0x1, RZ ;  /* 0x000000010e218810 */ /* 0x000fe40007ffe0ff */
[----:B------:R-:W-:Y:S02]  /*6d00*/  @!P0 FSEL R29, R29, RZ, !P6 ;  /* 0x000000ff1d1d8208 */ /* 0x000fe40007000000 */
[----:B------:R-:W-:Y:S02]  /*6d10*/  @!P0 FSEL R37, R37, RZ, !P4 ;  /* 0x000000ff25258208 */ /* 0x000fe40006000000 */
[----:B------:R-:W-:Y:S02]  /*6d20*/  @!P0 FSEL R41, R41, RZ, !P1 ;  /* 0x000000ff29298208 */ /* 0x000fe40004800000 */
[----:B------:R-:W-:-:S02]  /*6d30*/  @!P0 ISETP.GE.AND P4, PT, R34, UR21, PT ;  /* 0x0000001522008c0c */ /* 0x000fc4000bf86270 */
[----:B------:R-:W-:Y:S02]  /*6d40*/  @!P0 ISETP.GE.AND P1, PT, R33, UR21, PT ;  /* 0x0000001521008c0c */ /* 0x000fe4000bf26270 */
[----:B------:R-:W-:Y:S01]  /*6d50*/  @!P0 IADD3 R33, PT, PT, R14, 0x2, RZ ;  /* 0x000000020e218810 */ /* 0x000fe20007ffe0ff */
[----:B------:R-:W-:Y:S01]  /*6d60*/  FMUL.FTZ R29, R21, R29 ;  /* 0x0000001d151d7220 */ /* 0x000fe20000410000 */
[----:B------:R-:W-:Y:S02]  /*6d70*/  @!P0 FSEL R42, R42, RZ, !P4 ;  /* 0x000000ff2a2a8208 */ /* 0x000fe40006000000 */
[----:B------:R-:W-:Y:S02]  /*6d80*/  @!P0 FSEL R43, R43, RZ, !P2 ;  /* 0x000000ff2b2b8208 */ /* 0x000fe40005000000 */
[----:B------:R-:W-:Y:S02]  /*6d90*/  @!P0 ISETP.GE.AND P4, PT, R33, UR21, PT ;  /* 0x0000001521008c0c */ /* 0x000fe4000bf86270 */
[----:B------:R-:W-:-:S02]  /*6da0*/  @!P0 ISETP.GE.AND P2, PT, R14, UR21, PT ;  /* 0x000000150e008c0c */ /* 0x000fc4000bf46270 */
[C---:B------:R-:W-:Y:S02]  /*6db0*/  @!P0 IADD3 R34, PT, PT, R14.reuse, 0x1, RZ ;  /* 0x000000010e228810 */ /* 0x040fe40007ffe0ff */
[----:B------:R-:W-:Y:S01]  /*6dc0*/  @!P0 IADD3 R33, PT, PT, R14, 0x3, RZ ;  /* 0x000000030e218810 */ /* 0x000fe20007ffe0ff */
[----:B------:R-:W-:Y:S01]  /*6dd0*/  FFMA.FTZ R29, R20, R28, R29 ;  /* 0x0000001c141d7223 */ /* 0x000fe2000001001d */
[----:B--2---:R-:W-:Y:S02]  /*6de0*/  @!P0 FSEL R48, R48, RZ, !P2 ;  /* 0x000000ff30308208 */ /* 0x004fe40005000000 */
[----:B------:R-:W-:Y:S02]  /*6df0*/  @!P0 ISETP.GE.AND P6, PT, R34, UR21, PT ;  /* 0x0000001522008c0c */ /* 0x000fe4000bfc6270 */
[----:B------:R-:W-:Y:S01]  /*6e00*/  @!P0 ISETP.GE.AND P2, PT, R33, UR21, PT ;  /* 0x0000001521008c0c */ /* 0x000fe2000bf46270 */
[----:B------:R-:W-:Y:S01]  /*6e10*/  FFMA.FTZ R32, R22, R30, R29 ;  /* 0x0000001e16207223 */ /* 0x000fe2000001001d */
[----:B------:R-:W-:-:S02]  /*6e20*/  @!P0 IADD3 R33, PT, PT, R14, 0x1, RZ ;  /* 0x000000010e218810 */ /* 0x000fc40007ffe0ff */
[----:B------:R-:W-:Y:S01]  /*6e30*/  @!P0 FSEL R49, R49, RZ, !P6 ;  /* 0x000000ff31318208 */ /* 0x000fe20007000000 */
[----:B------:R-:W-:Y:S01]  /*6e40*/  FFMA.FTZ R32, R23, R31, R32 ;  /* 0x0000001f17207223 */ /* 0x000fe20000010020 */
[----:B------:R-:W-:Y:S01]  /*6e50*/  @!P0 ISETP.GE.AND P6, PT, R33, UR21, PT ;  /* 0x0000001521008c0c */ /* 0x000fe2000bfc6270 */
[----:B------:R-:W2:Y:S01]  /*6e60*/  LDG.E.128.CONSTANT R28, desc[UR14][R164.64+0x5a00] ;  /* 0x005a000ea41c7981 */ /* 0x000ea2000c1e9d00 */
[----:B------:R-:W-:Y:S02]  /*6e70*/  @!P0 IADD3 R33, PT, PT, R14, 0x2, RZ ;  /* 0x000000020e218810 */ /* 0x000fe40007ffe0ff */
[----:B------:R-:W-:Y:S02]  /*6e80*/  @!P0 FSEL R50, R50, RZ, !P5 ;  /* 0x000000ff32328208 */ /* 0x000fe40006800000 */
[----:B------:R-:W-:Y:S02]  /*6e90*/  @!P0 FSEL R51, R51, RZ, !P3 ;  /* 0x000000ff33338208 */ /* 0x000fe40005800000 */
[----:B------:R-:W-:-:S02]  /*6ea0*/  @!P0 ISETP.GE.AND P5, PT, R33, UR21, PT ;  /* 0x0000001521008c0c */ /* 0x000fc4000bfa6270 */
[C---:B------:R-:W-:Y:S02]  /*6eb0*/  @!P0 ISETP.GE.AND P3, PT, R14.reuse, UR21, PT ;  /* 0x000000150e008c0c */ /* 0x040fe4000bf66270 */
[----:B------:R-:W-:Y:S02]  /*6ec0*/  @!P0 IADD3 R33, PT, PT, R14, 0x3, RZ ;  /* 0x000000030e218810 */ /* 0x000fe40007ffe0ff */
[----:B----4-:R-:W-:Y:S02]  /*6ed0*/  @!P0 FSEL R44, R44, RZ, !P3 ;  /* 0x000000ff2c2c8208 */ /* 0x010fe40005800000 */
[----:B------:R-:W-:Y:S02]  /*6ee0*/  @!P0 ISETP.GE.AND P3, PT, R33, UR21, PT ;  /* 0x0000001521008c0c */ /* 0x000fe4000bf66270 */
[----:B------:R-:W-:Y:S01]  /*6ef0*/  @!P0 IADD3 R33, PT, PT, R14, 0x1, RZ ;  /* 0x000000010e218810 */ /* 0x000fe20007ffe0ff */
[----:B------:R-:W-:Y:S01]  /*6f00*/  FMUL.FTZ R37, R21, R37 ;  /* 0x0000002515257220 */ /* 0x000fe20000410000 */
[----:B------:R-:W-:Y:S01]  /*6f10*/  @!P0 FSEL R45, R45, RZ, !P1 ;  /* 0x000000ff2d2d8208 */ /* 0x000fe20004800000 */
[----:B------:R-:W-:Y:S01]  /*6f20*/  FADD.FTZ R129, R129, R32 ;  /* 0x0000002081817221 */ /* 0x000fe20000010000 */
[----:B------:R-:W-:-:S02]  /*6f30*/  @!P0 ISETP.GE.AND P1, PT, R33, UR21, PT ;  /* 0x0000001521008c0c */ /* 0x000fc4000bf26270 */
[----:B------:R-:W3:Y:S01]  /*6f40*/  LDG.E.128.CONSTANT R32, desc[UR14][R164.64+0x5c00] ;  /* 0x005c000ea4207981 */ /* 0x000ee2000c1e9d00 */
[----:B------:R-:W-:Y:S01]  /*6f50*/  FFMA.FTZ R37, R20, R36, R37 ;  /* 0x0000002414257223 */ /* 0x000fe20000010025 */
[----:B------:R-:W-:Y:S01]  /*6f60*/  @!P0 IADD3 R36, PT, PT, R14, 0x2, RZ ;  /* 0x000000020e248810 */ /* 0x000fe20007ffe0ff */
[----:B------:R-:W-:Y:S01]  /*6f70*/  FMUL.FTZ R41, R21, R41 ;  /* 0x0000002915297220 */ /* 0x000fe20000410000 */
[----:B------:R-:W-:Y:S01]  /*6f80*/  @!P0 FSEL R46, R46, RZ, !P4 ;  /* 0x000000ff2e2e8208 */ /* 0x000fe20006000000 */
[----:B------:R-:W-:Y:S01]  /*6f90*/  FFMA.FTZ R38, R22, R38, R37 ;  /* 0x0000002616267223 */ /* 0x000fe20000010025 */
[----:B------:R-:W-:Y:S01]  /*6fa0*/  @!P0 ISETP.GE.AND P4, PT, R36, UR21, PT ;  /* 0x0000001524008c0c */ /* 0x000fe2000bf86270 */
[----:B------:R-:W-:Y:S01]  /*6fb0*/  FFMA.FTZ R37, R20, R40, R41 ;  /* 0x0000002814257223 */ /* 0x000fe20000010029 */
[----:B------:R-:W-:Y:S02]  /*6fc0*/  @!P0 FSEL R47, R47, RZ, !P2 ;  /* 0x000000ff2f2f8208 */ /* 0x000fe40005000000 */
[----:B------:R-:W-:-:S02]  /*6fd0*/  @!P0 ISETP.GE.AND P2, PT, R14, UR21, PT ;  /* 0x000000150e008c0c */ /* 0x000fc4000bf46270 */
[----:B------:R-:W-:Y:S01]  /*6fe0*/  @!P0 IADD3 R36, PT, PT, R14, 0x3, RZ ;  /* 0x000000030e248810 */ /* 0x000fe20007ffe0ff */
[----:B------:R-:W-:Y:S01]  /*6ff0*/  FFMA.FTZ R41, R23, R39, R38 ;  /* 0x0000002717297223 */ /* 0x000fe20000010026 */
[----:B-----5:R-:W-:Y:S01]  /*7000*/  @!P0 FSEL R52, R52, RZ, !P2 ;  /* 0x000000ff34348208 */ /* 0x020fe20005000000 */
[----:B------:R-:W-:Y:S01]  /*7010*/  FFMA.FTZ R42, R22, R42, R37 ;  /* 0x0000002a162a7223 */ /* 0x000fe20000010025 */
[----:B------:R-:W-:Y:S02]  /*7020*/  @!P0 ISETP.GE.AND P2, PT, R36, UR21, PT ;  /* 0x0000001524008c0c */ /* 0x000fe4000bf46270 */
[----:B------:R-:W4:Y:S01]  /*7030*/  LDG.E.128.CONSTANT R36, desc[UR14][R164.64+0x5e00] ;  /* 0x005e000ea4247981 */ /* 0x000f22000c1e9d00 */
[----:B------:R-:W-:Y:S02]  /*7040*/  @!P0 IADD3 R40, PT, PT, R14, 0x1, RZ ;  /* 0x000000010e288810 */ /* 0x000fe40007ffe0ff */
[----:B------:R-:W-:Y:S01]  /*7050*/  @!P0 FSEL R53, R53, RZ, !P6 ;  /* 0x000000ff35358208 */ /* 0x000fe20007000000 */
[----:B------:R-:W-:Y:S01]  /*7060*/  FMUL.FTZ R45, R21, R45 ;  /* 0x0000002d152d7220 */ /* 0x000fe20000410000 */
[----:B------:R-:W-:-:S02]  /*7070*/  @!P0 ISETP.GE.AND P6, PT, R40, UR21, PT ;  /* 0x0000001528008c0c */ /* 0x000fc4000bfc6270 */
[----:B------:R-:W-:Y:S01]  /*7080*/  @!P0 IADD3 R40, PT, PT, R14, 0x2, RZ ;  /* 0x000000020e288810 */ /* 0x000fe20007ffe0ff */
[----:B------:R-:W-:Y:S01]  /*7090*/  FFMA.FTZ R45, R20, R44, R45 ;  /* 0x0000002c142d7223 */ /* 0x000fe2000001002d */
[----:B------:R-:W-:Y:S01]  /*70a0*/  @!P0 FSEL R54, R54, RZ, !P5 ;  /* 0x000000ff36368208 */ /* 0x000fe20006800000 */
[----:B------:R-:W-:Y:S01]  /*70b0*/  FADD.FTZ R128, R128, R41 ;  /* 0x0000002980807221 */ /* 0x000fe20000010000 */
[----:B------:R-:W-:Y:S01]  /*70c0*/  @!P0 ISETP.GE.AND P5, PT, R40, UR21, PT ;  /* 0x0000001528008c0c */ /* 0x000fe2000bfa6270 */
[----:B------:R-:W-:Y:S02]  /*70d0*/  FFMA.FTZ R44, R23, R43, R42 ;  /* 0x0000002b172c7223 */ /* 0x000fe4000001002a */
[----:B------:R-:W5:Y:S01]  /*70e0*/  LDG.E.128.CONSTANT R40, desc[UR14][R164.64+0x6000] ;  /* 0x0060000ea4287981 */ /* 0x000f62000c1e9d00 */
[----:B------:R-:W-:Y:S01]  /*70f0*/  @!P0 FSEL R55, R55, RZ, !P3 ;  /* 0x000000ff37378208 */ /* 0x000fe20005800000 */
[----:B------:R-:W-:Y:S01]  /*7100*/  FFMA.FTZ R46, R22, R46, R45 ;  /* 0x0000002e162e7223 */ /* 0x000fe2000001002d */
[----:B------:R-:W-:-:S02]  /*7110*/  @!P0 ISETP.GE.AND P3, PT, R14, UR21, PT ;  /* 0x000000150e008c0c */ /* 0x000fc4000bf66270 */
[----:B------:R-:W-:Y:S02]  /*7120*/  @!P0 IADD3 R45, PT, PT, R14, 0x3, RZ ;  /* 0x000000030e2d8810 */ /* 0x000fe40007ffe0ff */
[----:B------:R-:W-:Y:S01]  /*7130*/  @!P0 FSEL R56, R56, RZ, !P3 ;  /* 0x000000ff38388208 */ /* 0x000fe20005800000 */
[----:B------:R-:W-:Y:S01]  /*7140*/  FMUL.FTZ R49, R21, R49 ;  /* 0x0000003115317220 */ /* 0x000fe20000410000 */
[----:B------:R-:W-:Y:S02]  /*7150*/  @!P0 ISETP.GE.AND P3, PT, R45, UR21, PT ;  /* 0x000000152d008c0c */ /* 0x000fe4000bf66270 */
[----:B------:R-:W-:Y:S01]  /*7160*/  @!P0 IADD3 R45, PT, PT, R14, 0x1, RZ ;  /* 0x000000010e2d8810 */ /* 0x000fe20007ffe0ff */
[----:B------:R-:W-:Y:S01]  /*7170*/  FFMA.FTZ R49, R20, R48, R49 ;  /* 0x0000003014317223 */ /* 0x000fe20000010031 */
[----:B------:R-:W-:Y:S01]  /*7180*/  @!P0 FSEL R57, R57, RZ, !P1 ;  /* 0x000000ff39398208 */ /* 0x000fe20004800000 */
[----:B------:R-:W-:Y:S01]  /*7190*/  FADD.FTZ R127, R127, R44 ;  /* 0x0000002c7f7f7221 */ /* 0x000fe20000010000 */
[----:B------:R-:W-:Y:S01]  /*71a0*/  @!P0 ISETP.GE.AND P1, PT, R45, UR21, PT ;  /* 0x000000152d008c0c */ /* 0x000fe2000bf26270 */
[----:B------:R-:W-:-:S02]  /*71b0*/  FFMA.FTZ R48, R23, R47, R46 ;  /* 0x0000002f17307223 */ /* 0x000fc4000001002e */
[----:B------:R-:W5:Y:S01]  /*71c0*/  LDG.E.128.CONSTANT R44, desc[UR14][R164.64+0x6200] ;  /* 0x0062000ea42c7981 */ /* 0x000f62000c1e9d00 */
[----:B------:R-:W-:Y:S01]  /*71d0*/  FFMA.FTZ R50, R22, R50, R49 ;  /* 0x0000003216327223 */ /* 0x000fe20000010031 */
[----:B------:R-:W-:Y:S02]  /*71e0*/  @!P0 IADD3 R49, PT, PT, R14, 0x2, RZ ;  /* 0x000000020e318810 */ /* 0x000fe40007ffe0ff */
[----:B------:R-:W-:Y:S01]  /*71f0*/  @!P0 FSEL R58, R58, RZ, !P4 ;  /* 0x000000ff3a3a8208 */ /* 0x000fe20006000000 */
[----:B------:R-:W-:Y:S01]  /*7200*/  FFMA.FTZ R51, R23, R51, R50 ;  /* 0x0000003317337223 */ /* 0x000fe20000010032 */
[----:B------:R-:W-:Y:S02]  /*7210*/  @!P0 ISETP.GE.AND P4, PT, R49, UR21, PT ;  /* 0x0000001531008c0c */ /* 0x000fe4000bf86270 */
[----:B------:R-:W-:Y:S02]  /*7220*/  @!P0 FSEL R59, R59, RZ, !P2 ;  /* 0x000000ff3b3b8208 */ /* 0x000fe40005000000 */
[----:B------:R-:W-:-:S02]  /*7230*/  @!P0 ISETP.GE.AND P2, PT, R14, UR21, PT ;  /* 0x000000150e008c0c */ /* 0x000fc4000bf46270 */
[----:B------:R-:W-:Y:S01]  /*7240*/  @!P0 IADD3 R49, PT, PT, R14, 0x3, RZ ;  /* 0x000000030e318810 */ /* 0x000fe20007ffe0ff */
[----:B------:R-:W-:Y:S01]  /*7250*/  FMUL.FTZ R53, R21, R53 ;  /* 0x0000003515357220 */ /* 0x000fe20000410000 */
[----:B------:R-:W-:Y:S01]  /*7260*/  @!P0 FSEL R60, R60, RZ, !P2 ;  /* 0x000000ff3c3c8208 */ /* 0x000fe20005000000 */
[----:B------:R-:W-:Y:S01]  /*7270*/  FADD.FTZ R126, R126, R51 ;  /* 0x000000337e7e7221 */ /* 0x000fe20000010000 */
[----:B------:R-:W-:Y:S01]  /*7280*/  @!P0 ISETP.GE.AND P2, PT, R49, UR21, PT ;  /* 0x0000001531008c0c */ /* 0x000fe2000bf46270 */
[----:B------:R-:W-:Y:S02]  /*7290*/  FADD.FTZ R125, R125, R48 ;  /* 0x000000307d7d7221 */ /* 0x000fe40000010000 */
[----:B------:R-:W5:Y:S01]  /*72a0*/  LDG.E.128.CONSTANT R48, desc[UR14][R164.64+0x6400] ;  /* 0x0064000ea4307981 */ /* 0x000f62000c1e9d00 */
[----:B------:R-:W-:Y:S01]  /*72b0*/  FFMA.FTZ R53, R20, R52, R53 ;  /* 0x0000003414357223 */ /* 0x000fe20000010035 */
[----:B------:R-:W-:Y:S01]  /*72c0*/  @!P0 IADD3 R52, PT, PT, R14, 0x1, RZ ;  /* 0x000000010e348810 */ /* 0x000fe20007ffe0ff */
[----:B------:R-:W-:Y:S01]  /*72d0*/  FMUL.FTZ R57, R21, R57 ;  /* 0x0000003915397220 */ /* 0x000fe20000410000 */
[----:B------:R-:W-:Y:S01]  /*72e0*/  @!P0 FSEL R61, R61, RZ, !P6 ;  /* 0x000000ff3d3d8208 */ /* 0x000fe20007000000 */
[----:B------:R-:W-:Y:S01]  /*72f0*/  FFMA.FTZ R54, R22, R54, R53 ;  /* 0x0000003616367223 */ /* 0x000fe20000010035 */
[----:B------:R-:W-:Y:S01]  /*7300*/  @!P0 ISETP.GE.AND P6, PT, R52, UR21, PT ;  /* 0x0000001534008c0c */ /* 0x000fe2000bfc6270 */
[----:B------:R-:W-:Y:S01]  /*7310*/  FFMA.FTZ R57, R20, R56, R57 ;  /* 0x0000003814397223 */ /* 0x000fe20000010039 */
[----:B------:R-:W-:-:S02]  /*7320*/  @!P0 FSEL R62, R62, RZ, !P5 ;  /* 0x000000ff3e3e8208 */ /* 0x000fc40006800000 */
[C---:B------:R-:W-:Y:S02]  /*7330*/  @!P0 ISETP.GE.AND P5, PT, R14.reuse, UR21, PT ;  /* 0x000000150e008c0c */ /* 0x040fe4000bfa6270 */
[C---:B------:R-:W-:Y:S02]  /*7340*/  @!P0 IADD3 R52, PT, PT, R14.reuse, 0x2, RZ ;  /* 0x000000020e348810 */ /* 0x040fe40007ffe0ff */
[----:B------:R-:W-:Y:S01]  /*7350*/  @!P0 IADD3 R53, PT, PT, R14, 0x3, RZ ;  /* 0x000000030e358810 */ /* 0x000fe20007ffe0ff */
[----:B------:R-:W-:Y:S01]  /*7360*/  FFMA.FTZ R58, R22, R58, R57 ;  /* 0x0000003a163a7223 */ /* 0x000fe20000010039 */
[----:B------:R-:W-:Y:S01]  /*7370*/  @!P0 FSEL R69, R69, RZ, !P1 ;  /* 0x000000ff45458208 */ /* 0x000fe20004800000 */
[----:B------:R-:W-:Y:S01]  /*7380*/  FFMA.FTZ R57, R23, R55, R54 ;  /* 0x0000003717397223 */ /* 0x000fe20000010036 */
[----:B------:R-:W-:Y:S02]  /*7390*/  @!P0 FSEL R68, R68, RZ, !P5 ;  /* 0x000000ff44448208 */ /* 0x000fe40006800000 */
[----:B------:R-:W-:-:S02]  /*73a0*/  @!P0 ISETP.GE.AND P5, PT, R52, UR21, PT ;  /* 0x0000001534008c0c */ /* 0x000fc4000bfa6270 */
[----:B------:R-:W-:Y:S02]  /*73b0*/  @!P0 ISETP.GE.AND P1, PT, R53, UR21, PT ;  /* 0x0000001535008c0c */ /* 0x000fe4000bf26270 */
[----:B------:R-:W5:Y:S01]  /*73c0*/  LDG.E.128.CONSTANT R52, desc[UR14][R164.64+0x6600] ;  /* 0x0066000ea4347981 */ /* 0x000f62000c1e9d00 */
[----:B------:R-:W-:Y:S02]  /*73d0*/  @!P0 IADD3 R56, PT, PT, R14, 0x1, RZ ;  /* 0x000000010e388810 */ /* 0x000fe40007ffe0ff */
[----:B------:R-:W-:Y:S01]  /*73e0*/  @!P0 FSEL R63, R63, RZ, !P3 ;  /* 0x000000ff3f3f8208 */ /* 0x000fe20005800000 */
[----:B------:R-:W-:Y:S01]  /*73f0*/  FFMA.FTZ R58, R23, R59, R58 ;  /* 0x0000003b173a7223 */ /* 0x000fe2000001003a */
[----:B------:R-:W-:Y:S02]  /*7400*/  @!P0 ISETP.GE.AND P3, PT, R56, UR21, PT ;  /* 0x0000001538008c0c */ /* 0x000fe4000bf66270 */
[----:B------:R-:W-:Y:S01]  /*7410*/  @!P0 IADD3 R56, PT, PT, R14, 0x2, RZ ;  /* 0x000000020e388810 */ /* 0x000fe20007ffe0ff */
[----:B------:R-:W-:Y:S01]  /*7420*/  FMUL.FTZ R61, R21, R61 ;  /* 0x0000003d153d7220 */ /* 0x000fe20000410000 */
[----:B------:R-:W-:Y:S01]  /*7430*/  @!P0 FSEL R70, R70, RZ, !P4 ;  /* 0x000000ff46468208 */ /* 0x000fe20006000000 */
[----:B------:R-:W-:Y:S01]  /*7440*/  FADD.FTZ R124, R124, R57 ;  /* 0x000000397c7c7221 */ /* 0x000fe20000010000 */
[----:B------:R-:W-:Y:S01]  /*7450*/  @!P0 ISETP.GE.AND P4, PT, R56, UR21, PT ;  /* 0x0000001538008c0c */ /* 0x000fe2000bf86270 */
[----:B------:R-:W-:Y:S01]  /*7460*/  FADD.FTZ R123, R123, R58 ;  /* 0x0000003a7b7b7221 */ /* 0x000fe20000010000 */
[----:B------:R-:W-:Y:S01]  /*7470*/  @!P0 FSEL R71, R71, RZ, !P2 ;  /* 0x000000ff47478208 */ /* 0x000fe20005000000 */
[----:B------:R-:W5:Y:S01]  /*7480*/  LDG.E.128.CONSTANT R56, desc[UR14][R164.64+0x6800] ;  /* 0x0068000ea4387981 */ /* 0x000f62000c1e9d00 */
[----:B------:R-:W-:-:S02]  /*7490*/  @!P0 ISETP.GE.AND P2, PT, R14, UR21, PT ;  /* 0x000000150e008c0c */ /* 0x000fc4000bf46270 */
[----:B------:R-:W-:Y:S01]  /*74a0*/  @!P0 FSEL R65, R65, RZ, !P6 ;  /* 0x000000ff41418208 */ /* 0x000fe20007000000 */
[----:B------:R-:W-:Y:S01]  /*74b0*/  FFMA.FTZ R61, R20, R60, R61 ;  /* 0x0000003c143d7223 */ /* 0x000fe2000001003d */
[----:B------:R-:W-:Y:S02]  /*74c0*/  @!P0 IADD3 R60, PT, PT, R14, 0x3, RZ ;  /* 0x000000030e3c8810 */ /* 0x000fe40007ffe0ff */
[----:B------:R-:W-:Y:S01]  /*74d0*/  @!P0 FSEL R64, R64, RZ, !P2 ;  /* 0x000000ff40408208 */ /* 0x000fe20005000000 */
[----:B------:R-:W-:Y:S01]  /*74e0*/  FMUL.FTZ R65, R21, R65 ;  /* 0x0000004115417220 */ /* 0x000fe20000410000 */
[----:B------:R-:W-:Y:S01]  /*74f0*/  FFMA.FTZ R62, R22, R62, R61 ;  /* 0x0000003e163e7223 */ /* 0x000fe2000001003d */
[----:B------:R-:W-:Y:S02]  /*7500*/  @!P0 ISETP.GE.AND P2, PT, R60, UR21, PT ;  /* 0x000000153c008c0c */ /* 0x000fe4000bf46270 */
[----:B------:R-:W-:Y:S01]  /*7510*/  @!P0 IADD3 R60, PT, PT, R14, 0x1, RZ ;  /* 0x000000010e3c8810 */ /* 0x000fe20007ffe0ff */
[----:B------:R-:W-:Y:S01]  /*7520*/  FFMA.FTZ R61, R20, R64, R65 ;  /* 0x00000040143d7223 */ /* 0x000fe20000010041 */
[----:B------:R-:W-:Y:S01]  /*7530*/  @!P0 FSEL R66, R66, RZ, !P5 ;  /* 0x000000ff42428208 */ /* 0x000fe20006800000 */
[----:B------:R-:W-:Y:S01]  /*7540*/  FFMA.FTZ R65, R23, R63, R62 ;  /* 0x0000003f17417223 */ /* 0x000fe2000001003e */
[----:B------:R-:W-:-:S03]  /*7550*/  @!P0 ISETP.GE.AND P6, PT, R60, UR21, PT ;  /* 0x000000153c008c0c */ /* 0x000fc6000bfc6270 */
[----:B------:R-:W-:Y:S02]  /*7560*/  FFMA.FTZ R66, R22, R66, R61 ;  /* 0x0000004216427223 */ /* 0x000fe4000001003d */
[----:B------:R-:W5:Y:S01]  /*7570*/  LDG.E.128.CONSTANT R60, desc[UR14][R164.64+0x6a00] ;  /* 0x006a000ea43c7981 */ /* 0x000f62000c1e9d00 */
[----:B------:R-:W-:Y:S01]  /*7580*/  @!P0 IADD3 R64, PT, PT, R14, 0x2, RZ ;  /* 0x000000020e408810 */ /* 0x000fe20007ffe0ff */
[----:B------:R-:W-:Y:S01]  /*7590*/  FMUL.FTZ R69, R21, R69 ;  /* 0x0000004515457220 */ /* 0x000fe20000410000 */
[----:B------:R-:W-:Y:S02]  /*75a0*/  @!P0 FSEL R67, R67, RZ, !P1 ;  /* 0x000000ff43438208 */ /* 0x000fe40004800000 */
[----:B------:R-:W-:Y:S01]  /*75b0*/  @!P0 ISETP.GE.AND P5, PT, R64, UR21, PT ;  /* 0x0000001540008c0c */ /* 0x000fe2000bfa6270 */
[----:B------:R-:W-:Y:S01]  /*75c0*/  FFMA.FTZ R69, R20, R68, R69 ;  /* 0x0000004414457223 */ /* 0x000fe20000010045 */
[C---:B------:R-:W-:Y:S02]  /*75d0*/  @!P0 ISETP.GE.AND P1, PT, R14.reuse, UR21, PT ;  /* 0x000000150e008c0c */ /* 0x040fe4000bf26270 */
[----:B------:R-:W-:Y:S01]  /*75e0*/  @!P0 IADD3 R64, PT, PT, R14, 0x3, RZ ;  /* 0x000000030e408810 */ /* 0x000fe20007ffe0ff */
[----:B------:R-:W-:Y:S01]  /*75f0*/  FFMA.FTZ R70, R22, R70, R69 ;  /* 0x0000004616467223 */ /* 0x000fe20000010045 */
[----:B------:R-:W-:Y:S01]  /*7600*/  @!P0 FSEL R72, R72, RZ, !P1 ;  /* 0x000000ff48488208 */ /* 0x000fe20004800000 */
[----:B------:R-:W-:Y:S01]  /*7610*/  FADD.FTZ R122, R122, R65 ;  /* 0x000000417a7a7221 */ /* 0x000fe20000010000 */
[----:B------:R-:W-:Y:S01]  /*7620*/  @!P0 ISETP.GE.AND P1, PT, R64, UR21, PT ;  /* 0x0000001540008c0c */ /* 0x000fe2000bf26270 */
[----:B------:R-:W-:-:S02]  /*7630*/  FFMA.FTZ R69, R23, R67, R66 ;  /* 0x0000004317457223 */ /* 0x000fc40000010042 */
[----:B------:R-:W5:Y:S01]  /*7640*/  LDG.E.128.CONSTANT R64, desc[UR14][R164.64+0x6c00] ;  /* 0x006c000ea4407981 */ /* 0x000f62000c1e9d00 */
[----:B------:R-:W-:Y:S02]  /*7650*/  @!P0 FSEL R73, R73, RZ, !P3 ;  /* 0x000000ff49498208 */ /* 0x000fe40005800000 */
[C---:B------:R-:W-:Y:S02]  /*7660*/  @!P0 ISETP.GE.AND P3, PT, R14.reuse, UR21, PT ;  /* 0x000000150e008c0c */ /* 0x040fe4000bf66270 */
[----:B------:R-:W-:Y:S02]  /*7670*/  @!P0 IADD3 R68, PT, PT, R14, 0x1, RZ ;  /* 0x000000010e448810 */ /* 0x000fe40007ffe0ff */
[----:B------:R-:W-:Y:S01]  /*7680*/  @!P0 FSEL R76, R76, RZ, !P3 ;  /* 0x000000ff4c4c8208 */ /* 0x000fe20005800000 */
[----:B------:R-:W-:Y:S01]  /*7690*/  FFMA.FTZ R70, R23, R71, R70 ;  /* 0x0000004717467223 */ /* 0x000fe20000010046 */
[----:B------:R-:W-:Y:S02]  /*76a0*/  @!P0 ISETP.GE.AND P3, PT, R68, UR21, PT ;  /* 0x0000001544008c0c */ /* 0x000fe4000bf66270 */
[----:B------:R-:W-:Y:S01]  /*76b0*/  @!P0 IADD3 R68, PT, PT, R14, 0x2, RZ ;  /* 0x000000020e448810 */ /* 0x000fe20007ffe0ff */
[----:B------:R-:W-:Y:S01]  /*76c0*/  FADD.FTZ R121, R121, R70 ;  /* 0x0000004679797221 */ /* 0x000fe20000010000 */
[----:B------:R-:W-:Y:S01]  /*76d0*/  @!P0 FSEL R74, R74, RZ, !P4 ;  /* 0x000000ff4a4a8208 */ /* 0x000fe20006000000 */
[----:B------:R-:W-:Y:S01]  /*76e0*/  FADD.FTZ R120, R120, R69 ;  /* 0x0000004578787221 */ /* 0x000fe20000010000 */
[----:B------:R-:W-:Y:S01]  /*76f0*/  @!P0 ISETP.GE.AND P4, PT, R68, UR21, PT ;  /* 0x0000001544008c0c */ /* 0x000fe2000bf86270 */
[----:B------:R-:W-:Y:S01]  /*7700*/  FMUL.FTZ R73, R21, R73 ;  /* 0x0000004915497220 */ /* 0x000fe20000410000 */
[----:B------:R-:W5:Y:S01]  /*7710*/  LDG.E.128.CONSTANT R68, desc[UR14][R164.64+0x6e00] ;  /* 0x006e000ea4447981 */ /* 0x000f62000c1e9d00 */
[----:B------:R-:W-:-:S02]  /*7720*/  @!P0 FSEL R77, R77, RZ, !P6 ;  /* 0x000000ff4d4d8208 */ /* 0x000fc40007000000 */
[----:B------:R-:W-:Y:S01]  /*7730*/  FFMA.FTZ R73, R20, R72, R73 ;  /* 0x0000004814497223 */ /* 0x000fe20000010049 */
[----:B------:R-:W-:Y:S02]  /*7740*/  @!P0 IADD3 R72, PT, PT, R14, 0x1, RZ ;  /* 0x000000010e488810 */ /* 0x000fe40007ffe0ff */
[----:B------:R-:W-:Y:S01]  /*7750*/  FMUL.FTZ R77, R21, R77 ;  /* 0x0000004d154d7220 */ /* 0x000fe20000410000 */
[----:B------:R-:W-:Y:S01]  /*7760*/  FFMA.FTZ R74, R22, R74, R73 ;  /* 0x0000004a164a7223 */ /* 0x000fe20000010049 */
[----:B------:R-:W-:Y:S02]  /*7770*/  @!P0 FSEL R75, R75, RZ, !P2 ;  /* 0x000000ff4b4b8208 */ /* 0x000fe40005000000 */
[----:B------:R-:W-:Y:S01]  /*7780*/  @!P0 FSEL R78, R78, RZ, !P5 ;  /* 0x000000ff4e4e8208 */ /* 0x000fe20006800000 */
[----:B------:R-:W-:Y:S01]  /*7790*/  FFMA.FTZ R77, R20, R76, R77 ;  /* 0x0000004c144d7223 */ /* 0x000fe2000001004d */
[----:B------:R-:W-:Y:S01]  /*77a0*/  @!P0 ISETP.GE.AND P6, PT, R72, UR21, PT ;  /* 0x0000001548008c0c */ /* 0x000fe2000bfc6270 */
[----:B------:R-:W-:-:S02]  /*77b0*/  FFMA.FTZ R76, R23, R75, R74 ;  /* 0x0000004b174c7223 */ /* 0x000fc4000001004a */
[----:B------:R-:W5:Y:S01]  /*77c0*/  LDG.E.128.CONSTANT R72, desc[UR14][R164.64+0x7000] ;  /* 0x0070000ea4487981 */ /* 0x000f62000c1e9d00 */
[----:B------:R-:W-:Y:S01]  /*77d0*/  FFMA.FTZ R78, R22, R78, R77 ;  /* 0x0000004e164e7223 */ /* 0x000fe2000001004d */
[C---:B------:R-:W-:Y:S02]  /*77e0*/  @!P0 ISETP.GE.AND P2, PT, R14.reuse, UR21, PT ;  /* 0x000000150e008c0c */ /* 0x040fe4000bf46270 */
[----:B------:R-:W-:Y:S02]  /*77f0*/  @!P0 FSEL R79, R79, RZ, !P1 ;  /* 0x000000ff4f4f8208 */ /* 0x000fe40004800000 */
[----:B------:R-:W-:Y:S02]  /*7800*/  @!P0 IADD3 R77, PT, PT, R14, 0x2, RZ ;  /* 0x000000020e4d8810 */ /* 0x000fe40007ffe0ff */
[----:B------:R-:W-:Y:S01]  /*7810*/  @!P0 FSEL R88, R88, RZ, !P2 ;  /* 0x000000ff58588208 */ /* 0x000fe20005000000 */
[----:B------:R-:W-:Y:S01]  /*7820*/  FFMA.FTZ R79, R23, R79, R78 ;  /* 0x0000004f174f7223 */ /* 0x000fe2000001004e */
[----:B------:R-:W-:-:S02]  /*7830*/  @!P0 ISETP.GE.AND P5, PT, R14, UR21, PT ;  /* 0x000000150e008c0c */ /* 0x000fc4000bfa6270 */
[----:B------:R-:W-:Y:S02]  /*7840*/  @!P0 FSEL R81, R81, RZ, !P3 ;  /* 0x000000ff51518208 */ /* 0x000fe40005800000 */
[----:B------:R-:W-:Y:S02]  /*7850*/  @!P0 ISETP.GE.AND P2, PT, R77, UR21, PT ;  /* 0x000000154d008c0c */ /* 0x000fe4000bf46270 */
[C---:B------:R-:W-:Y:S02]  /*7860*/  @!P0 IADD3 R78, PT, PT, R14.reuse, 0x3, RZ ;  /* 0x000000030e4e8810 */ /* 0x040fe40007ffe0ff */
[----:B------:R-:W-:Y:S01]  /*7870*/  @!P0 IADD3 R77, PT, PT, R14, 0x1, RZ ;  /* 0x000000010e4d8810 */ /* 0x000fe20007ffe0ff */
[----:B------:R-:W-:Y:S01]  /*7880*/  FMUL.FTZ R81, R21, R81 ;  /* 0x0000005115517220 */ /* 0x000fe20000410000 */
[----:B------:R-:W-:Y:S01]  /*7890*/  @!P0 FSEL R80, R80, RZ, !P5 ;  /* 0x000000ff50508208 */ /* 0x000fe20006800000 */
[----:B------:R-:W-:Y:S01]  /*78a0*/  FADD.FTZ R119, R119, R76 ;  /* 0x0000004c77777221 */ /* 0x000fe20000010000 */
[----:B------:R-:W-:Y:S01]  /*78b0*/  @!P0 FSEL R82, R82, RZ, !P4 ;  /* 0x000000ff52528208 */ /* 0x000fe20006000000 */
[----:B------:R-:W-:Y:S01]  /*78c0*/  FADD.FTZ R118, R118, R79 ;  /* 0x0000004f76767221 */ /* 0x000fe20000010000 */
[----:B------:R-:W-:-:S02]  /*78d0*/  @!P0 ISETP.GE.AND P1, PT, R78, UR21, PT ;  /* 0x000000154e008c0c */ /* 0x000fc4000bf26270 */
[----:B------:R-:W-:Y:S02]  /*78e0*/  @!P0 ISETP.GE.AND P4, PT, R77, UR21, PT ;  /* 0x000000154d008c0c */ /* 0x000fe4000bf86270 */
[----:B------:R-:W5:Y:S01]  /*78f0*/  LDG.E.128.CONSTANT R76, desc[UR14][R164.64+0x7200] ;  /* 0x0072000ea44c7981 */ /* 0x000f62000c1e9d00 */
[----:B------:R-:W-:Y:S01]  /*7900*/  FFMA.FTZ R81, R20, R80, R81 ;  /* 0x0000005014517223 */ /* 0x000fe20000010051 */
[----:B------:R-:W-:Y:S02]  /*7910*/  @!P0 FSEL R89, R89, RZ, !P6 ;  /* 0x000000ff59598208 */ /* 0x000fe40007000000 */
[----:B------:R-:W-:Y:S01]  /*7920*/  @!P0 ISETP.GE.AND P3, PT, R14, UR21, PT ;  /* 0x000000150e008c0c */ /* 0x000fe2000bf66270 */
[----:B------:R-:W-:Y:S01]  /*7930*/  FFMA.FTZ R82, R22, R82, R81 ;  /* 0x0000005216527223 */ /* 0x000fe20000010051 */
[C---:B------:R-:W-:Y:S02]  /*7940*/  @!P0 IADD3 R81, PT, PT, R14.reuse, 0x2, RZ ;  /* 0x000000020e518810 */ /* 0x040fe40007ffe0ff */
[----:B------:R-:W-:Y:S01]  /*7950*/  @!P0 FSEL R85, R85, RZ, !P4 ;  /* 0x000000ff55558208 */ /* 0x000fe20006000000 */
[----:B------:R-:W-:Y:S01]  /*7960*/  FMUL.FTZ R89, R21, R89 ;  /* 0x0000005915597220 */ /* 0x000fe20000410000 */
[----:B------:R-:W-:-:S02]  /*7970*/  @!P0 IADD3 R80, PT, PT, R14, 0x3, RZ ;  /* 0x000000030e508810 */ /* 0x000fc40007ffe0ff */
[----:B------:R-:W-:Y:S01]  /*7980*/  @!P0 FSEL R83, R83, RZ, !P1 ;  /* 0x000000ff53538208 */ /* 0x000fe20004800000 */
[----:B------:R-:W-:Y:S01]  /*7990*/  FMUL.FTZ R85, R21, R85 ;  /* 0x0000005515557220 */ /* 0x000fe20000410000 */
[----:B------:R-:W-:Y:S02]  /*79a0*/  @!P0 ISETP.GE.AND P5, PT, R81, UR21, PT ;  /* 0x0000001551008c0c */ /* 0x000fe4000bfa6270 */
[----:B------:R-:W-:Y:S01]  /*79b0*/  @!P0 FSEL R84, R84, RZ, !P3 ;  /* 0x000000ff54548208 */ /* 0x000fe20005800000 */
[----:B------:R-:W-:Y:S01]  /*79c0*/  FFMA.FTZ R89, R20, R88, R89 ;  /* 0x0000005814597223 */ /* 0x000fe20000010059 */
[----:B------:R-:W-:Y:S01]  /*79d0*/  @!P0 FSEL R90, R90, RZ, !P2 ;  /* 0x000000ff5a5a8208 */ /* 0x000fe20005000000 */
[----:B------:R-:W-:Y:S01]  /*79e0*/  FFMA.FTZ R88, R23, R83, R82 ;  /* 0x0000005317587223 */ /* 0x000fe20000010052 */
[C---:B------:R-:W-:Y:S02]  /*79f0*/  @!P0 ISETP.GE.AND P2, PT, R80.reuse, UR21, PT ;  /* 0x0000001550008c0c */ /* 0x040fe4000bf46270 */
[----:B------:R-:W-:Y:S01]  /*7a00*/  @!P0 ISETP.GE.AND P1, PT, R80, UR21, PT ;  /* 0x0000001550008c0c */ /* 0x000fe2000bf26270 */
[----:B------:R-:W-:Y:S01]  /*7a10*/  FFMA.FTZ R85, R20, R84, R85 ;  /* 0x0000005414557223 */ /* 0x000fe20000010055 */
[----:B------:R-:W-:Y:S01]  /*7a20*/  @!P0 FSEL R86, R86, RZ, !P5 ;  /* 0x000000ff56568208 */ /* 0x000fe20006800000 */
[----:B------:R-:W5:Y:S01]  /*7a30*/  LDG.E.128.CONSTANT R80, desc[UR14][R164.64+0x7400] ;  /* 0x0074000ea4507981 */ /* 0x000f62000c1e9d00 */
[----:B------:R-:W-:-:S03]  /*7a40*/  @!P0 FSEL R87, R87, RZ, !P1 ;  /* 0x000000ff57578208 */ /* 0x000fc60004800000 */
[----:B------:R-:W-:Y:S01]  /*7a50*/  FFMA.FTZ R86, R22, R86, R85 ;  /* 0x0000005616567223 */ /* 0x000fe20000010055 */
[C---:B------:R-:W-:Y:S02]  /*7a60*/  @!P0 IADD3 R84, PT, PT, R14.reuse, 0x1, RZ ;  /* 0x000000010e548810 */ /* 0x040fe40007ffe0ff */
[----:B------:R-:W-:Y:S01]  /*7a70*/  @!P0 IADD3 R85, PT, PT, R14, 0x2, RZ ;  /* 0x000000020e558810 */ /* 0x000fe20007ffe0ff */
[----:B------:R-:W-:Y:S01]  /*7a80*/  FFMA.FTZ R86, R23, R87, R86 ;  /* 0x0000005717567223 */ /* 0x000fe20000010056 */
[----:B------:R-:W-:Y:S02]  /*7a90*/  @!P0 FSEL R91, R91, RZ, !P2 ;  /* 0x000000ff5b5b8208 */ /* 0x000fe40005000000 */
[----:B------:R-:W-:Y:S01]  /*7aa0*/  @!P0 ISETP.GE.AND P2, PT, R84, UR21, PT ;  /* 0x0000001554008c0c */ /* 0x000fe2000bf46270 */
[----:B------:R-:W-:Y:S01]  /*7ab0*/  FADD.FTZ R115, R115, R86 ;  /* 0x0000005673737221 */ /* 0x000fe20000010000 */
[----:B------:R-:W-:Y:S02]  /*7ac0*/  @!P0 ISETP.GE.AND P3, PT, R85, UR21, PT ;  /* 0x0000001555008c0c */ /* 0x000fe4000bf66270 */
[----:B------:R-:W5:Y:S01]  /*7ad0*/  LDG.E.128.CONSTANT R84, desc[UR14][R164.64+0x7600] ;  /* 0x0076000ea4547981 */ /* 0x000f62000c1e9d00 */
[----:B------:R-:W-:Y:S01]  /*7ae0*/  FADD.FTZ R117, R117, R88 ;  /* 0x0000005875757221 */ /* 0x000fe20000010000 */
[----:B------:R-:W-:Y:S01]  /*7af0*/  @!P0 IADD3 R88, PT, PT, R14, 0x1, RZ ;  /* 0x000000010e588810 */ /* 0x000fe20007ffe0ff */
[----:B------:R-:W-:Y:S01]  /*7b00*/  FFMA.FTZ R90, R22, R90, R89 ;  /* 0x0000005a165a7223 */ /* 0x000fe20000010059 */
[----:B------:R-:W-:Y:S01]  /*7b10*/  FMUL.FTZ R93, R21, R93 ;  /* 0x0000005d155d7220 */ /* 0x000fe20000410000 */
[----:B------:R-:W-:-:S02]  /*7b20*/  @!P0 ISETP.GE.AND P1, PT, R14, UR21, PT ;  /* 0x000000150e008c0c */ /* 0x000fc4000bf26270 */
[----:B------:R-:W-:Y:S01]  /*7b30*/  @!P0 ISETP.GE.AND P5, PT, R88, UR21, PT ;  /* 0x0000001558008c0c */ /* 0x000fe2000bfa6270 */
[C---:B------:R-:W-:Y:S01]  /*7b40*/  FFMA.FTZ R91, R23.reuse, R91, R90 ;  /* 0x0000005b175b7223 */ /* 0x040fe2000001005a */
[----:B------:R-:W-:Y:S01]  /*7b50*/  @!P0 IADD3 R88, PT, PT, R14, 0x2, RZ ;  /* 0x000000020e588810 */ /* 0x000fe20007ffe0ff */
[----:B------:R-:W-:Y:S01]  /*7b60*/  FFMA.FTZ R93, R20, R92, R93 ;  /* 0x0000005c145d7223 */ /* 0x000fe2000001005d */
[----:B------:R-:W-:Y:S01]  /*7b70*/  @!P0 FSEL R24, R24, RZ, !P1 ;  /* 0x000000ff18188208 */ /* 0x000fe20004800000 */
[----:B------:R-:W-:Y:S01]  /*7b80*/  FADD.FTZ R116, R116, R91 ;  /* 0x0000005b74747221 */ /* 0x000fe20000010000 */
[----:B------:R-:W-:Y:S01]  /*7b90*/  @!P0 ISETP.GE.AND P1, PT, R88, UR21, PT ;  /* 0x0000001558008c0c */ /* 0x000fe2000bf26270 */
[----:B------:R-:W-:Y:S01]  /*7ba0*/  FFMA.FTZ R94, R22, R94, R93 ;  /* 0x0000005e165e7223 */ /* 0x000fe2000001005d */
[----:B------:R-:W5:Y:S03]  /*7bb0*/  LDG.E.128.CONSTANT R88, desc[UR14][R164.64+0x7800] ;  /* 0x0078000ea4587981 */ /* 0x000f66000c1e9d00 */
[----:B------:R-:W-:-:S04]  /*7bc0*/  FFMA.FTZ R95, R23, R95, R94 ;  /* 0x0000005f175f7223 */ /* 0x000fc8000001005e */
[----:B------:R-:W-:Y:S02]  /*7bd0*/  FADD.FTZ R150, R150, R95 ;  /* 0x0000005f96967221 */ /* 0x000fe40000010000 */
[----:B------:R-:W5:Y:S01]  /*7be0*/  LDG.E.128.CONSTANT R92, desc[UR14][R164.64+0x7a00] ;  /* 0x007a000ea45c7981 */ /* 0x000f62000c1e9d00 */
[----:B------:R-:W-:-:S05]  /*7bf0*/  @!P0 FSEL R25, R25, RZ, !P2 ;  /* 0x000000ff19198208 */ /* 0x000fca0005000000 */
[----:B------:R-:W-:-:S04]  /*7c00*/  FMUL.FTZ R25, R21, R25 ;  /* 0x0000001915197220 */ /* 0x000fc80000410000 */
[----:B------:R-:W-:Y:S01]  /*7c10*/  FFMA.FTZ R25, R20, R24, R25 ;  /* 0x0000001814197223 */ /* 0x000fe20000010019 */
[----:B------:R-:W-:-:S04]  /*7c20*/  @!P0 IADD3 R24, PT, PT, R14, 0x3, RZ ;  /* 0x000000030e188810 */ /* 0x000fc80007ffe0ff */
[----:B------:R-:W-:Y:S02]  /*7c30*/  @!P0 ISETP.GE.AND P6, PT, R24, UR21, PT ;  /* 0x0000001518008c0c */ /* 0x000fe4000bfc6270 */
[----:B------:R-:W-:-:S04]  /*7c40*/  @!P0 IADD3 R24, PT, PT, R14, 0x1, RZ ;  /* 0x000000010e188810 */ /* 0x000fc80007ffe0ff */
[----:B------:R-:W-:Y:S02]  /*7c50*/  @!P0 ISETP.GE.AND P2, PT, R24, UR21, PT ;  /* 0x0000001518008c0c */ /* 0x000fe4000bf46270 */
[----:B------:R-:W-:Y:S02]  /*7c60*/  @!P0 IADD3 R24, PT, PT, R14, 0x2, RZ ;  /* 0x000000020e188810 */ /* 0x000fe40007ffe0ff */
[----:B------:R-:W-:Y:S02]  /*7c70*/  @!P0 FSEL R26, R26, RZ, !P3 ;  /* 0x000000ff1a1a8208 */ /* 0x000fe40005800000 */
[----:B------:R-:W-:Y:S02]  /*7c80*/  @!P0 ISETP.GE.AND P4, PT, R14, UR21, PT ;  /* 0x000000150e008c0c */ /* 0x000fe4000bf86270 */
[----:B------:R-:W-:Y:S02]  /*7c90*/  @!P0 ISETP.GE.AND P3, PT, R24, UR21, PT ;  /* 0x0000001518008c0c */ /* 0x000fe4000bf66270 */
[----:B------:R-:W-:Y:S01]  /*7ca0*/  @!P0 IADD3 R24, PT, PT, R14, 0x3, RZ ;  /* 0x000000030e188810 */ /* 0x000fe20007ffe0ff */
[----:B------:R-:W-:Y:S01]  /*7cb0*/  FFMA.FTZ R26, R22, R26, R25 ;  /* 0x0000001a161a7223 */ /* 0x000fe20000010019 */
[----:B--2---:R-:W-:-:S02]  /*7cc0*/  @!P0 FSEL R28, R28, RZ, !P4 ;  /* 0x000000ff1c1c8208 */ /* 0x004fc40006000000 */
[----:B------:R-:W-:Y:S02]  /*7cd0*/  @!P0 ISETP.GE.AND P4, PT, R24, UR21, PT ;  /* 0x0000001518008c0c */ /* 0x000fe4000bf86270 */
[C---:B------:R-:W-:Y:S02]  /*7ce0*/  @!P0 IADD3 R25, PT, PT, R14.reuse, 0x3, RZ ;  /* 0x000000030e198810 */ /* 0x040fe40007ffe0ff */
[----:B------:R-:W-:Y:S02]  /*7cf0*/  @!P0 IADD3 R24, PT, PT, R14, 0x1, RZ ;  /* 0x000000010e188810 */ /* 0x000fe40007ffe0ff */
[----:B------:R-:W-:Y:S02]  /*7d00*/  @!P0 FSEL R29, R29, RZ, !P5 ;  /* 0x000000ff1d1d8208 */ /* 0x000fe40006800000 */
[----:B------:R-:W-:Y:S02]  /*7d10*/  @!P0 FSEL R30, R30, RZ, !P1 ;  /* 0x000000ff1e1e8208 */ /* 0x000fe40004800000 */
[----:B------:R-:W-:-:S02]  /*7d20*/  @!P0 ISETP.GE.AND P1, PT, R25, UR21, PT ;  /* 0x0000001519008c0c */ /* 0x000fc4000bf26270 */
[----:B------:R-:W-:Y:S02]  /*7d30*/  @!P0 ISETP.GE.AND P5, PT, R24, UR21, PT ;  /* 0x0000001518008c0c */ /* 0x000fe4000bfa6270 */
[----:B------:R-:W-:Y:S02]  /*7d40*/  @!P0 IADD3 R24, PT, PT, R14, 0x2, RZ ;  /* 0x000000020e188810 */ /* 0x000fe40007ffe0ff */
[----:B------:R-:W-:Y:S02]  /*7d50*/  @!P0 FSEL R27, R27, RZ, !P6 ;  /* 0x000000ff1b1b8208 */ /* 0x000fe40007000000 */
[----:B------:R-:W-:Y:S02]  /*7d60*/  @!P0 FSEL R31, R31, RZ, !P1 ;  /* 0x000000ff1f1f8208 */ /* 0x000fe40004800000 */
[----:B------:R-:W-:Y:S02]  /*7d70*/  @!P0 ISETP.GE.AND P6, PT, R24, UR21, PT ;  /* 0x0000001518008c0c */ /* 0x000fe4000bfc6270 */
[----:B------:R-:W-:-:S02]  /*7d80*/  @!P0 ISETP.GE.AND P1, PT, R14, UR21, PT ;  /* 0x000000150e008c0c */ /* 0x000fc4000bf26270 */
[----:B------:R-:W-:Y:S02]  /*7d90*/  @!P0 IADD3 R24, PT, PT, R14, 0x3, RZ ;  /* 0x000000030e188810 */ /* 0x000fe40007ffe0ff */
[----:B---3--:R-:W-:Y:S02]  /*7da0*/  @!P0 FSEL R32, R32, RZ, !P1 ;  /* 0x000000ff20208208 */ /* 0x008fe40004800000 */
[----:B------:R-:W-:Y:S02]  /*7db0*/  @!P0 ISETP.GE.AND P1, PT, R24, UR21, PT ;  /* 0x0000001518008c0c */ /* 0x000fe4000bf26270 */
[----:B------:R-:W-:Y:S02]  /*7dc0*/  @!P0 IADD3 R24, PT, PT, R14, 0x1, RZ ;  /* 0x000000010e188810 */ /* 0x000fe40007ffe0ff */
[----:B------:R-:W-:Y:S02]  /*7dd0*/  @!P0 FSEL R33, R33, RZ, !P2 ;  /* 0x000000ff21218208 */ /* 0x000fe40005000000 */
[----:B------:R-:W-:-:S02]  /*7de0*/  @!P0 ISETP.GE.AND P2, PT, R24, UR21, PT ;  /* 0x0000001518008c0c */ /* 0x000fc4000bf46270 */
[----:B------:R-:W-:Y:S02]  /*7df0*/  @!P0 IADD3 R24, PT, PT, R14, 0x2, RZ ;  /* 0x000000020e188810 */ /* 0x000fe40007ffe0ff */
[----:B------:R-:W-:Y:S02]  /*7e00*/  @!P0 FSEL R34, R34, RZ, !P3 ;  /* 0x000000ff22228208 */ /* 0x000fe40005800000 */
[----:B------:R-:W-:Y:S02]  /*7e10*/  @!P0 FSEL R35, R35, RZ, !P4 ;  /* 0x000000ff23238208 */ /* 0x000fe40006000000 */
[----:B------:R-:W-:Y:S02]  /*7e20*/  @!P0 ISETP.GE.AND P3, PT, R24, UR21, PT ;  /* 0x0000001518008c0c */ /* 0x000fe4000bf66270 */
[C---:B------:R-:W-:Y:S02]  /*7e30*/  @!P0 ISETP.GE.AND P4, PT, R14.reuse, UR21, PT ;  /* 0x000000150e008c0c */ /* 0x040fe4000bf86270 */
[----:B------:R-:W-:-:S02]  /*7e40*/  @!P0 IADD3 R24, PT, PT, R14, 0x3, RZ ;  /* 0x000000030e188810 */ /* 0x000fc40007ffe0ff */
[----:B----4-:R-:W-:Y:S02]  /*7e50*/  @!P0 FSEL R36, R36, RZ, !P4 ;  /* 0x000000ff24248208 */ /* 0x010fe40006000000 */
[----:B------:R-:W-:Y:S02]  /*7e60*/  @!P0 ISETP.GE.AND P4, PT, R24, UR21, PT ;  /* 0x0000001518008c0c */ /* 0x000fe4000bf86270 */
[----:B------:R-:W-:Y:S02]  /*7e70*/  @!P0 IADD3 R24, PT, PT, R14, 0x1, RZ ;  /* 0x000000010e188810 */ /* 0x000fe40007ffe0ff */
[----:B------:R-:W-:Y:S02]  /*7e80*/  @!P0 FSEL R37, R37, RZ, !P5 ;  /* 0x000000ff25258208 */ /* 0x000fe40006800000 */
[----:B------:R-:W-:Y:S02]  /*7e90*/  @!P0 ISETP.GE.AND P5, PT, R24, UR21, PT ;  /* 0x0000001518008c0c */ /* 0x000fe4000bfa6270 */
[----:B------:R-:W-:-:S02]  /*7ea0*/  @!P0 IADD3 R24, PT, PT, R14, 0x2, RZ ;  /* 0x000000020e188810 */ /* 0x000fc40007ffe0ff */
[----:B------:R-:W-:Y:S02]  /*7eb0*/  @!P0 FSEL R38, R38, RZ, !P6 ;  /* 0x000000ff26268208 */ /* 0x000fe40007000000 */
[----:B------:R-:W-:Y:S02]  /*7ec0*/  @!P0 FSEL R39, R39, RZ, !P1 ;  /* 0x000000ff27278208 */ /* 0x000fe40004800000 */
[----:B------:R-:W-:Y:S02]  /*7ed0*/  @!P0 ISETP.GE.AND P6, PT, R24, UR21, PT ;  /* 0x0000001518008c0c */ /* 0x000fe4000bfc6270 */
[C---:B------:R-:W-:Y:S02]  /*7ee0*/  @!P0 ISETP.GE.AND P1, PT, R14.reuse, UR21, PT ;  /* 0x000000150e008c0c */ /* 0x040fe4000bf26270 */
[----:B------:R-:W-:Y:S02]  /*7ef0*/  @!P0 IADD3 R24, PT, PT, R14, 0x3, RZ ;  /* 0x000000030e188810 */ /* 0x000fe40007ffe0ff */
[----:B-----5:R-:W-:-:S02]  /*7f00*/  @!P0 FSEL R40, R40, RZ, !P1 ;  /* 0x000000ff28288208 */ /* 0x020fc40004800000 */
[----:B------:R-:W-:Y:S02]  /*7f10*/  @!P0 ISETP.GE.AND P1, PT, R24, UR21, PT ;  /* 0x0000001518008c0c */ /* 0x000fe4000bf26270 */
[----:B------:R-:W-:Y:S02]  /*7f20*/  @!P0 IADD3 R24, PT, PT, R14, 0x1, RZ ;  /* 0x000000010e188810 */ /* 0x000fe40007ffe0ff */
[----:B------:R-:W-:Y:S02]  /*7f30*/  @!P0 FSEL R41, R41, RZ, !P2 ;  /* 0x000000ff29298208 */ /* 0x000fe40005000000 */
[----:B------:R-:W-:Y:S02]  /*7f40*/  @!P0 ISETP.GE.AND P2, PT, R24, UR21, PT ;  /* 0x0000001518008c0c */ /* 0x000fe4000bf46270 */
[----:B------:R-:W-:Y:S02]  /*7f50*/  @!P0 IADD3 R24, PT, PT, R14, 0x2, RZ ;  /* 0x000000020e188810 */ /* 0x000fe40007ffe0ff */
[----:B------:R-:W-:-:S02]  /*7f60*/  @!P0 FSEL R42, R42, RZ, !P3 ;  /* 0x000000ff2a2a8208 */ /* 0x000fc40005800000 */
[----:B------:R-:W-:Y:S02]  /*7f70*/  @!P0 FSEL R43, R43, RZ, !P4 ;  /* 0x000000ff2b2b8208 */ /* 0x000fe40006000000 */
[----:B------:R-:W-:Y:S02]  /*7f80*/  @!P0 ISETP.GE.AND P3, PT, R24, UR21, PT ;  /* 0x0000001518008c0c */ /* 0x000fe4000bf66270 */
[C---:B------:R-:W-:Y:S02]  /*7f90*/  @!P0 ISETP.GE.AND P4, PT, R14.reuse, UR21, PT ;  /* 0x000000150e008c0c */ /* 0x040fe4000bf86270 */
[----:B------:R-:W-:Y:S02]  /*7fa0*/  @!P0 IADD3 R24, PT, PT, R14, 0x3, RZ ;  /* 0x000000030e188810 */ /* 0x000fe40007ffe0ff */
[----:B------:R-:W-:Y:S02]  /*7fb0*/  @!P0 FSEL R44, R44, RZ, !P4 ;  /* 0x000000ff2c2c8208 */ /* 0x000fe40006000000 */
[----:B------:R-:W-:-:S02]  /*7fc0*/  @!P0 ISETP.GE.AND P4, PT, R24, UR21, PT ;  /* 0x0000001518008c0c */ /* 0x000fc4000bf86270 */
[----:B------:R-:W-:Y:S02]  /*7fd0*/  @!P0 IADD3 R24, PT, PT, R14, 0x1, RZ ;  /* 0x000000010e188810 */ /* 0x000fe40007ffe0ff */
[----:B------:R-:W-:Y:S02]  /*7fe0*/  @!P0 FSEL R45, R45, RZ, !P5 ;  /* 0x000000ff2d2d8208 */ /* 0x000fe40006800000 */
[----:B------:R-:W-:Y:S02]  /*7ff0*/  @!P0 ISETP.GE.AND P5, PT, R24, UR21, PT ;  /* 0x0000001518008c0c */ /* 0x000fe4000bfa6270 */
[----:B------:R-:W-:Y:S02]  /*8000*/  @!P0 IADD3 R24, PT, PT, R14, 0x2, RZ ;  /* 0x000000020e188810 */ /* 0x000fe40007ffe0ff */
[----:B------:R-:W-:Y:S02]  /*8010*/  @!P0 FSEL R46, R46, RZ, !P6 ;  /* 0x000000ff2e2e8208 */ /* 0x000fe40007000000 */
[----:B------:R-:W-:-:S02]  /*8020*/  @!P0 FSEL R47, R47, RZ, !P1 ;  /* 0x000000ff2f2f8208 */ /* 0x000fc40004800000 */
[----:B------:R-:W-:Y:S02]  /*8030*/  @!P0 ISETP.GE.AND P6, PT, R24, UR21, PT ;  /* 0x0000001518008c0c */ /* 0x000fe4000bfc6270 */
[C---:B------:R-:W-:Y:S02]  /*8040*/  @!P0 ISETP.GE.AND P1, PT, R14.reuse, UR21, PT ;  /* 0x000000150e008c0c */ /* 0x040fe4000bf26270 */
[----:B------:R-:W-:Y:S02]  /*8050*/  @!P0 IADD3 R24, PT, PT, R14, 0x3, RZ ;  /* 0x000000030e188810 */ /* 0x000fe40007ffe0ff */
[----:B------:R-:W-:Y:S02]  /*8060*/  @!P0 FSEL R48, R48, RZ, !P1 ;  /* 0x000000ff30308208 */ /* 0x000fe40004800000 */
[----:B------:R-:W-:Y:S02]  /*8070*/  @!P0 ISETP.GE.AND P1, PT, R24, UR21, PT ;  /* 0x0000001518008c0c */ /* 0x000fe4000bf26270 */
[----:B------:R-:W-:-:S02]  /*8080*/  @!P0 IADD3 R24, PT, PT, R14, 0x1, RZ ;  /* 0x000000010e188810 */ /* 0x000fc40007ffe0ff */
[----:B------:R-:W-:Y:S02]  /*8090*/  @!P0 FSEL R49, R49, RZ, !P2 ;  /* 0x000000ff31318208 */ /* 0x000fe40005000000 */
[----:B------:R-:W-:Y:S02]  /*80a0*/  @!P0 ISETP.GE.AND P2, PT, R24, UR21, PT ;  /* 0x0000001518008c0c */ /* 0x000fe4000bf46270 */
[----:B------:R-:W-:Y:S02]  /*80b0*/  @!P0 IADD3 R24, PT, PT, R14, 0x2, RZ ;  /* 0x000000020e188810 */ /* 0x000fe40007ffe0ff */
[----:B------:R-:W-:Y:S02]  /*80c0*/  @!P0 FSEL R50, R50, RZ, !P3 ;  /* 0x000000ff32328208 */ /* 0x000fe40005800000 */
[----:B------:R-:W-:Y:S02]  /*80d0*/  @!P0 FSEL R51, R51, RZ, !P4 ;  /* 0x000000ff33338208 */ /* 0x000fe40006000000 */
[----:B------:R-:W-:-:S02]  /*80e0*/  @!P0 ISETP.GE.AND P3, PT, R24, UR21, PT ;  /* 0x0000001518008c0c */ /* 0x000fc4000bf66270 */
[C---:B------:R-:W-:Y:S02]  /*80f0*/  @!P0 ISETP.GE.AND P4, PT, R14.reuse, UR21, PT ;  /* 0x000000150e008c0c */ /* 0x040fe4000bf86270 */
[----:B------:R-:W-:Y:S02]  /*8100*/  @!P0 IADD3 R24, PT, PT, R14, 0x3, RZ ;  /* 0x000000030e188810 */ /* 0x000fe40007ffe0ff */
[----:B------:R-:W-:Y:S02]  /*8110*/  @!P0 FSEL R52, R52, RZ, !P4 ;  /* 0x000000ff34348208 */ /* 0x000fe40006000000 */
[----:B------:R-:W-:Y:S02]  /*8120*/  @!P0 ISETP.GE.AND P4, PT, R24, UR21, PT ;  /* 0x0000001518008c0c */ /* 0x000fe4000bf86270 */
[----:B------:R-:W-:Y:S02]  /*8130*/  @!P0 IADD3 R24, PT, PT, R14, 0x1, RZ ;  /* 0x000000010e188810 */ /* 0x000fe40007ffe0ff */
[----:B------:R-:W-:-:S02]  /*8140*/  @!P0 FSEL R53, R53, RZ, !P5 ;  /* 0x000000ff35358208 */ /* 0x000fc40006800000 */
[----:B------:R-:W-:Y:S02]  /*8150*/  @!P0 ISETP.GE.AND P5, PT, R24, UR21, PT ;  /* 0x0000001518008c0c */ /* 0x000fe4000bfa6270 */
[----:B------:R-:W-:Y:S02]  /*8160*/  @!P0 IADD3 R24, PT, PT, R14, 0x2, RZ ;  /* 0x000000020e188810 */ /* 0x000fe40007ffe0ff */
[----:B------:R-:W-:Y:S02]  /*8170*/  @!P0 FSEL R54, R54, RZ, !P6 ;  /* 0x000000ff36368208 */ /* 0x000fe40007000000 */
[----:B------:R-:W-:Y:S02]  /*8180*/  @!P0 FSEL R55, R55, RZ, !P1 ;  /* 0x000000ff37378208 */ /* 0x000fe40004800000 */
[----:B------:R-:W-:Y:S02]  /*8190*/  @!P0 ISETP.GE.AND P6, PT, R24, UR21, PT ;  /* 0x0000001518008c0c */ /* 0x000fe4000bfc6270 */
[----:B------:R-:W-:-:S02]  /*81a0*/  @!P0 ISETP.GE.AND P1, PT, R14, UR21, PT ;  /* 0x000000150e008c0c */ /* 0x000fc4000bf26270 */
[----:B------:R-:W-:Y:S02]  /*81b0*/  @!P0 IADD3 R24, PT, PT, R14, 0x3, RZ ;  /* 0x000000030e188810 */ /* 0x000fe40007ffe0ff */
[----:B------:R-:W-:Y:S02]  /*81c0*/  @!P0 FSEL R56, R56, RZ, !P1 ;  /* 0x000000ff38388208 */ /* 0x000fe40004800000 */
        /* <DEDUP_REMOVED lines=10> */
[----:B------:R-:W-:Y:S02]  /*8270*/  @!P0 FSEL R60, R60, RZ, !P4 ;  /* 0x000000ff3c3c8208 */ /* 0x000fe40006000000 */
        /* <DEDUP_REMOVED lines=10> */
[----:B------:R-:W-:-:S02]  /*8320*/  @!P0 FSEL R64, R64, RZ, !P1 ;  /* 0x000000ff40408208 */ /* 0x000fc40004800000 */
        /* <DEDUP_REMOVED lines=83> */
[----:B------:R-:W-:-:S02]  /*8860*/  @!P0 FSEL R98, R98, RZ, !P3 ;  /* 0x000000ff62628208 */ /* 0x000fc40005800000 */
[C---:B------:R-:W-:Y:S02]  /*8870*/  @!P0 IADD3 R24, PT, PT, R14.reuse, 0x3, RZ ;  /* 0x000000030e188810 */ /* 0x040fe40007ffe0ff */
[----:B------:R-:W-:Y:S02]  /*8880*/  @!P0 FSEL R97, R97, RZ, !P2 ;  /* 0x000000ff61618208 */ /* 0x000fe40005000000 */
[C---:B------:R-:W-:Y:S02]  /*8890*/  @!P0 ISETP.GE.AND P3, PT, R14.reuse, UR21, PT ;  /* 0x000000150e008c0c */ /* 0x040fe4000bf66270 */
[----:B------:R-:W-:Y:S02]  /*88a0*/  @!P0 IADD3 R14, PT, PT, R14, 0x2, RZ ;  /* 0x000000020e0e8810 */ /* 0x000fe40007ffe0ff */
[----:B------:R-:W-:Y:S01]  /*88b0*/  @!P0 FSEL R101, R101, RZ, !P6 ;  /* 0x000000ff65658208 */ /* 0x000fe20007000000 */
[C---:B------:R-:W-:Y:S01]  /*88c0*/  FMUL.FTZ R29, R21.reuse, R29 ;  /* 0x0000001d151d7220 */ /* 0x040fe20000410000 */
[----:B------:R-:W-:Y:S01]  /*88d0*/  @!P0 FSEL R100, R100, RZ, !P3 ;  /* 0x000000ff64648208 */ /* 0x000fe20005800000 */
[C---:B------:R-:W-:Y:S01]  /*88e0*/  FMUL.FTZ R33, R21.reuse, R33 ;  /* 0x0000002115217220 */ /* 0x040fe20000410000 */
[----:B------:R-:W-:Y:S01]  /*88f0*/  @!P0 ISETP.GE.AND P3, PT, R14, UR21, PT ;  /* 0x000000150e008c0c */ /* 0x000fe2000bf66270 */
        /* <DEDUP_REMOVED lines=17> */
[----:B------:R-:W-:Y:S01]  /*8a10*/  FFMA.FTZ R29, R20, R28, R29 ;  /* 0x0000001c141d7223 */ /* 0x000fe2000001001d */
[----:B------:R-:W-:Y:S01]  /*8a20*/  @!P0 ISETP.GE.AND P2, PT, R24, UR21, PT ;  /* 0x0000001518008c0c */ /* 0x000fe2000bf46270 */
        /* <DEDUP_REMOVED lines=82> */
.L_x_23539:
[----:B------:R-:W-:Y:S05]  /*8f50*/  BSYNC.RECONVERGENT B1 ;  /* 0x0000000000017941 */ /* 0x000fea0003800200 */
.L_x_23538:
[----:B------:R-:W-:-:S04]  /*8f60*/  IADD3 R5, PT, PT, R5, 0x4, RZ ;  /* 0x0000000405057810 */ /* 0x000fc80007ffe0ff */
[----:B------:R-:W-:-:S13]  /*8f70*/  ISETP.GE.AND P0, PT, R5, UR9, PT ;  /* 0x0000000905007c0c */ /* 0x000fda000bf06270 */
[----:B------:R-:W-:Y:S05]  /*8f80*/  @!P0 BRA `(.L_x_23540) ;  /* 0xffffffb8001c8947 */ /* 0x000fea000383ffff */
.L_x_23537:
[----:B------:R-:W-:Y:S05]  /*8f90*/  BSYNC.RECONVERGENT B0 ;  /* 0x0000000000007941 */ /* 0x000fea0003800200 */
.L_x_23536:
[----:B------:R-:W0:Y:S01]  /*8fa0*/  SHFL.BFLY PT, R23, R150, 0x4, 0x1f ;  /* 0x0c801f0096177f89 */ /* 0x000e2200000e0000 */
[----:B------:R-:W-:Y:S01]  /*8fb0*/  LOP3.LUT P0, RZ, R2, 0x7, RZ, 0xc0, !PT ;  /* 0x0000000702ff7812 */ /* 0x000fe2000780c0ff */
[----:B------:R-:W-:Y:S02]  /*8fc0*/  BSSY.RECONVERGENT B0, `(.L_x_23541) ;  /* 0x00001cb000007945 */ /* 0x000fe40003800200 */
[----:B------:R-:W1:Y:S04]  /*8fd0*/  SHFL.BFLY PT, R25, R148, 0x4, 0x1f ;  /* 0x0c801f0094197f89 */ /* 0x000e6800000e0000 */
[----:B------:R-:W3:Y:S04]  /*8fe0*/  SHFL.BFLY PT, R5, R158, 0x4, 0x1f ;  /* 0x0c801f009e057f89 */ /* 0x000ee800000e0000 */
[----:B------:R-:W4:Y:S04]  /*8ff0*/  SHFL.BFLY PT, R7, R156, 0x4, 0x1f ;  /* 0x0c801f009c077f89 */ /* 0x000f2800000e0000 */
[----:B------:R-:W5:Y:S04]  /*9000*/  SHFL.BFLY PT, R9, R154, 0x4, 0x1f ;  /* 0x0c801f009a097f89 */ /* 0x000f6800000e0000 */
[----:B------:R-:W2:Y:S01]  /*9010*/  SHFL.BFLY PT, R21, R152, 0x4, 0x1f ;  /* 0x0c801f0098157f89 */ /* 0x000ea200000e0000 */
[----:B0-----:R-:W-:-:S03]  /*9020*/  FADD.FTZ R150, R23, R150 ;  /* 0x0000009617967221 */ /* 0x001fc60000010000 */
[----:B------:R-:W0:Y:S01]  /*9030*/  SHFL.BFLY PT, R22, R147, 0x4, 0x1f ;  /* 0x0c801f0093167f89 */ /* 0x000e2200000e0000 */
        /* <DEDUP_REMOVED lines=8> */
[----:B--2---:R-:W-:-:S03]  /*90c0*/  FADD.FTZ R9, R21, R152 ;  /* 0x0000009815097221 */ /* 0x004fc60000010000 */
[----:B------:R-:W2:Y:S04]  /*90d0*/  SHFL.BFLY PT, R25, R130, 0x4, 0x1f ;  /* 0x0c801f0082197f89 */ /* 0x000ea800000e0000 */
[----:B------:R-:W2:Y:S01]  /*90e0*/  SHFL.BFLY PT, R21, R134, 0x4, 0x1f ;  /* 0x0c801f0086157f89 */ /* 0x000ea200000e0000 */
[----:B0-----:R-:W-:Y:S01]  /*90f0*/  FADD.FTZ R147, R22, R147 ;  /* 0x0000009316937221 */ /* 0x001fe20000010000 */
[----:B-1----:R-:W-:Y:S02]  /*9100*/  FADD.FTZ R132, R23, R132 ;  /* 0x0000008417847221 */ /* 0x002fe40000010000 */
[----:B------:R-:W0:Y:S01]  /*9110*/  SHFL.BFLY PT, R30, R139, 0x4, 0x1f ;  /* 0x0c801f008b1e7f89 */ /* 0x000e2200000e0000 */
[----:B---3--:R-:W-:-:S03]  /*9120*/  FADD.FTZ R149, R20, R149 ;  /* 0x0000009514957221 */ /* 0x008fc60000010000 */
[----:B------:R-:W1:Y:S01]  /*9130*/  SHFL.BFLY PT, R23, R118, 0x4, 0x1f ;  /* 0x0c801f0076177f89 */ /* 0x000e6200000e0000 */
[----:B----4-:R-:W-:-:S03]  /*9140*/  FADD.FTZ R145, R24, R145 ;  /* 0x0000009118917221 */ /* 0x010fc60000010000 */
[----:B------:R-:W3:Y:S01]  /*9150*/  SHFL.BFLY PT, R22, R131, 0x4, 0x1f ;  /* 0x0c801f0083167f89 */ /* 0x000ee200000e0000 */
[----:B-----5:R-:W-:-:S03]  /*9160*/  FADD.FTZ R143, R26, R143 ;  /* 0x0000008f1a8f7221 */ /* 0x020fc60000010000 */
[----:B------:R-:W4:Y:S01]  /*9170*/  SHFL.BFLY PT, R4, R157, 0x4, 0x1f ;  /* 0x0c801f009d047f89 */ /* 0x000f2200000e0000 */
[----:B--2---:R-:W-:-:S03]  /*9180*/  FADD.FTZ R130, R25, R130 ;  /* 0x0000008219827221 */ /* 0x004fc60000010000 */
[----:B------:R-:W2:Y:S01]  /*9190*/  SHFL.BFLY PT, R29, R144, 0x4, 0x1f ;  /* 0x0c801f00901d7f89 */ /* 0x000ea200000e0000 */
[----:B------:R-:W-:-:S03]  /*91a0*/  FADD.FTZ R134, R21, R134 ;  /* 0x0000008615867221 */ /* 0x000fc60000010000 */
[----:B------:R-:W5:Y:S04]  /*91b0*/  SHFL.BFLY PT, R35, R138, 0x4, 0x1f ;  /* 0x0c801f008a237f89 */ /* 0x000f6800000e0000 */
[----:B------:R-:W5:Y:S01]  /*91c0*/  SHFL.BFLY PT, R20, R133, 0x4, 0x1f ;  /* 0x0c801f0085147f89 */ /* 0x000f6200000e0000 */
[----:B0-----:R-:W-:Y:S01]  /*91d0*/  FADD.FTZ R139, R30, R139 ;  /* 0x0000008b1e8b7221 */ /* 0x001fe20000010000 */
[----:B-1----:R-:W-:Y:S02]  /*91e0*/  FADD.FTZ R118, R23, R118 ;  /* 0x0000007617767221 */ /* 0x002fe40000010000 */
[----:B------:R-:W0:Y:S01]  /*91f0*/  SHFL.BFLY PT, R27, R146, 0x4, 0x1f ;  /* 0x0c801f00921b7f89 */ /* 0x000e2200000e0000 */
[----:B---3--:R-:W-:-:S03]  /*9200*/  FADD.FTZ R131, R22, R131 ;  /* 0x0000008316837221 */ /* 0x008fc60000010000 */
[----:B------:R-:W1:Y:S01]  /*9210*/  SHFL.BFLY PT, R31, R142, 0x4, 0x1f ;  /* 0x0c801f008e1f7f89 */ /* 0x000e6200000e0000 */
[----:B----4-:R-:W-:-:S03]  /*9220*/  FADD.FTZ R4, R4, R157 ;  /* 0x0000009d04047221 */ /* 0x010fc60000010000 */
[----:B------:R-:W3:Y:S01]  /*9230*/  SHFL.BFLY PT, R28, R141, 0x4, 0x1f ;  /* 0x0c801f008d1c7f89 */ /* 0x000ee200000e0000 */
[----:B--2---:R-:W-:-:S03]  /*9240*/  FADD.FTZ R144, R29, R144 ;  /* 0x000000901d907221 */ /* 0x004fc60000010000 */
[----:B------:R-:W2:Y:S01]  /*9250*/  SHFL.BFLY PT, R33, R140, 0x4, 0x1f ;  /* 0x0c801f008c217f89 */ /* 0x000ea200000e0000 */
        /* <DEDUP_REMOVED lines=9> */
[----:B---3--:R-:W-:-:S03]  /*92f0*/  FADD.FTZ R141, R28, R141 ;  /* 0x0000008d1c8d7221 */ /* 0x008fc60000010000 */
[----:B------:R-:W3:Y:S01]  /*9300*/  SHFL.BFLY PT, R39, R112, 0x4, 0x1f ;  /* 0x0c801f0070277f89 */ /* 0x000ee200000e0000 */
        /* <DEDUP_REMOVED lines=56> */
[----:B--2---:R-:W-:Y:S01]  /*9690*/  FADD.FTZ R16, R39, R16 ;  /* 0x0000001027107221 */ /* 0x004fe20000010000 */
[----:B----4-:R-:W-:Y:S02]  /*96a0*/  FADD.FTZ R4, R4, R25 ;  /* 0x0000001904047221 */ /* 0x010fe40000010000 */
[----:B------:R-:W2:Y:S01]  /*96b0*/  SHFL.BFLY PT, R40, R113, 0x4, 0x1f ;  /* 0x0c801f0071287f89 */ /* 0x000ea200000e0000 */
[----:B-----5:R-:W-:-:S03]  /*96c0*/  FADD.FTZ R148, R148, R23 ;  /* 0x0000001794947221 */ /* 0x020fc60000010000 */
[----:B------:R-:W4:Y:S01]  /*96d0*/  SHFL.BFLY PT, R33, R106, 0x4, 0x1f ;  /* 0x0c801f006a217f89 */ /* 0x000f2200000e0000 */
[----:B------:R-:W-:-:S03]  /*96e0*/  FADD.FTZ R108, R21, R108 ;  /* 0x0000006c156c7221 */ /* 0x000fc60000010000 */
[----:B------:R-:W5:Y:S01]  /*96f0*/  SHFL.BFLY PT, R28, R105, 0x4, 0x1f ;  /* 0x0c801f00691c7f89 */ /* 0x000f6200000e0000 */
[----:B0-----:R-:W-:-:S03]  /*9700*/  FADD.FTZ R21, R30, R19 ;  /* 0x000000131e157221 */ /* 0x001fc60000010000 */
[----:B------:R-:W0:Y:S01]  /*9710*/  SHFL.BFLY PT, R37, R18, 0x4, 0x1f ;  /* 0x0c801f0012257f89 */ /* 0x000e2200000e0000 */
[----:B------:R-:W-:Y:S01]  /*9720*/  LOP3.LUT R19, R2, 0x3c0, RZ, 0xc0, !PT ;  /* 0x000003c002137812 */ /* 0x000fe200078ec0ff */
[----:B-1----:R-:W-:Y:S02]  /*9730*/  FADD.FTZ R5, R5, R22 ;  /* 0x0000001605057221 */ /* 0x002fe40000010000 */
[----:B------:R-:W1:Y:S01]  /*9740*/  SHFL.BFLY PT, R32, R17, 0x4, 0x1f ;  /* 0x0c801f0011207f89 */ /* 0x000e6200000e0000 */
[----:B------:R-:W-:Y:S01]  /*9750*/  ISETP.NE.OR P1, PT, R19, 0x40, P0 ;  /* 0x000000401300780c */ /* 0x000fe20000725670 */
[----:B---3--:R-:W-:Y:S02]  /*9760*/  FADD.FTZ R104, R35, R104 ;  /* 0x0000006823687221 */ /* 0x008fe40000010000 */
[----:B------:R-:W3:Y:S04]  /*9770*/  SHFL.BFLY PT, R34, R15, 0x4, 0x1f ;  /* 0x0c801f000f227f89 */ /* 0x000ee800000e0000 */
[----:B------:R-:W3:Y:S01]  /*9780*/  SHFL.BFLY PT, R36, R13, 0x4, 0x1f ;  /* 0x0c801f000d247f89 */ /* 0x000ee200000e0000 */
[----:B--2---:R-:W-:-:S03]  /*9790*/  FADD.FTZ R113, R40, R113 ;  /* 0x0000007128717221 */ /* 0x004fc60000010000 */
[----:B------:R-:W2:Y:S01]  /*97a0*/  SHFL.BFLY PT, R41, R12, 0x4, 0x1f ;  /* 0x0c801f000c297f89 */ /* 0x000ea200000e0000 */
        /* <DEDUP_REMOVED lines=25> */
[----:B--2---:R-:W-:Y:S02]  /*9940*/  FADD.FTZ R14, R14, R31 ;  /* 0x0000001f0e0e7221 */ /* 0x004fe40000010000 */
        /* <DEDUP_REMOVED lines=42> */
[----:B----4-:R-:W-:Y:S01]  /*9bf0*/  FADD.FTZ R130, R130, R41 ;  /* 0x0000002982827221 */ /* 0x010fe20000010000 */
[----:B-----5:R-:W-:Y:S02]  /*9c00*/  FADD.FTZ R19, R129, R42 ;  /* 0x0000002a81137221 */ /* 0x020fe40000010000 */
[----:B------:R-:W4:Y:S01]  /*9c10*/  SHFL.BFLY PT, R24, R123, 0x2, 0x1f ;  /* 0x0c401f007b187f89 */ /* 0x000f2200000e0000 */
[----:B0-----:R-:W-:-:S03]  /*9c20*/  FADD.FTZ R128, R128, R43 ;  /* 0x0000002b80807221 */ /* 0x001fc60000010000 */
[----:B------:R-:W0:Y:S01]  /*9c30*/  SHFL.BFLY PT, R27, R122, 0x2, 0x1f ;  /* 0x0c401f007a1b7f89 */ /* 0x000e2200000e0000 */
[----:B-1----:R-:W-:-:S03]  /*9c40*/  FADD.FTZ R124, R124, R25 ;  /* 0x000000197c7c7221 */ /* 0x002fc60000010000 */
[----:B------:R-:W1:Y:S01]  /*9c50*/  SHFL.BFLY PT, R26, R121, 0x2, 0x1f ;  /* 0x0c401f00791a7f89 */ /* 0x000e6200000e0000 */
[----:B---3--:R-:W-:-:S03]  /*9c60*/  FADD.FTZ R110, R110, R39 ;  /* 0x000000276e6e7221 */ /* 0x008fc60000010000 */
[----:B------:R-:W3:Y:S01]  /*9c70*/  SHFL.BFLY PT, R29, R120, 0x2, 0x1f ;  /* 0x0c401f00781d7f89 */ /* 0x000ee200000e0000 */
[----:B------:R-:W-:-:S03]  /*9c80*/  FADD.FTZ R104, R104, R23 ;  /* 0x0000001768687221 */ /* 0x000fc60000010000 */
[----:B------:R-:W5:Y:S01]  /*9c90*/  SHFL.BFLY PT, R28, R119, 0x2, 0x1f ;  /* 0x0c401f00771c7f89 */ /* 0x000f6200000e0000 */
[----:B--2---:R-:W-:-:S03]  /*9ca0*/  FADD.FTZ R125, R125, R22 ;  /* 0x000000167d7d7221 */ /* 0x004fc60000010000 */
[----:B------:R-:W2:Y:S04]  /*9cb0*/  SHFL.BFLY PT, R31, R118, 0x2, 0x1f ;  /* 0x0c401f00761f7f89 */ /* 0x000ea800000e0000 */
[----:B------:R-:W2:Y:S01]  /*9cc0*/  SHFL.BFLY PT, R30, R117, 0x2, 0x1f ;  /* 0x0c401f00751e7f89 */ /* 0x000ea200000e0000 */
[----:B----4-:R-:W-:-:S03]  /*9cd0*/  FADD.FTZ R123, R123, R24 ;  /* 0x000000187b7b7221 */ /* 0x010fc60000010000 */
[----:B------:R-:W4:Y:S01]  /*9ce0*/  SHFL.BFLY PT, R33, R116, 0x2, 0x1f ;  /* 0x0c401f0074217f89 */ /* 0x000f2200000e0000 */
[----:B0-----:R-:W-:-:S03]  /*9cf0*/  FADD.FTZ R122, R122, R27 ;  /* 0x0000001b7a7a7221 */ /* 0x001fc60000010000 */
[----:B------:R-:W0:Y:S01]  /*9d00*/  SHFL.BFLY PT, R32, R115, 0x2, 0x1f ;  /* 0x0c401f0073207f89 */ /* 0x000e2200000e0000 */
[----:B-1----:R-:W-:-:S03]  /*9d10*/  FADD.FTZ R121, R121, R26 ;  /* 0x0000001a79797221 */ /* 0x002fc60000010000 */
[----:B------:R-:W1:Y:S01]  /*9d20*/  SHFL.BFLY PT, R35, R114, 0x2, 0x1f ;  /* 0x0c401f0072237f89 */ /* 0x000e6200000e0000 */
[----:B---3--:R-:W-:-:S03]  /*9d30*/  FADD.FTZ R120, R120, R29 ;  /* 0x0000001d78787221 */ /* 0x008fc60000010000 */
[----:B------:R-:W3:Y:S01]  /*9d40*/  SHFL.BFLY PT, R34, R113, 0x2, 0x1f ;  /* 0x0c401f0071227f89 */ /* 0x000ee200000e0000 */
[----:B-----5:R-:W-:-:S03]  /*9d50*/  FADD.FTZ R119, R119, R28 ;  /* 0x0000001c77777221 */ /* 0x020fc60000010000 */
[----:B------:R-:W5:Y:S01]  /*9d60*/  SHFL.BFLY PT, R37, R112, 0x2, 0x1f ;  /* 0x0c401f0070257f89 */ /* 0x000f6200000e0000 */
[----:B--2---:R-:W-:-:S03]  /*9d70*/  FADD.FTZ R118, R118, R31 ;  /* 0x0000001f76767221 */ /* 0x004fc60000010000 */
[----:B------:R-:W2:Y:S01]  /*9d80*/  SHFL.BFLY PT, R36, R111, 0x2, 0x1f ;  /* 0x0c401f006f247f89 */ /* 0x000ea200000e0000 */
[----:B------:R-:W-:-:S03]  /*9d90*/  FADD.FTZ R117, R117, R30 ;  /* 0x0000001e75757221 */ /* 0x000fc60000010000 */
        /* <DEDUP_REMOVED lines=19> */
[----:B-1----:R-:W-:Y:S01]  /*9ed0*/  FADD.FTZ R106, R106, R43 ;  /* 0x0000002b6a6a7221 */ /* 0x002fe20000010000 */
[----:B---3--:R-:W-:Y:S02]  /*9ee0*/  FADD.FTZ R105, R105, R42 ;  /* 0x0000002a69697221 */ /* 0x008fe40000010000 */
[----:B------:R-:W1:Y:S01]  /*9ef0*/  SHFL.BFLY PT, R36, R17, 0x2, 0x1f ;  /* 0x0c401f0011247f89 */ /* 0x000e6200000e0000 */
[----:B-----5:R-:W-:-:S03]  /*9f00*/  FADD.FTZ R18, R18, R39 ;  /* 0x0000002712127221 */ /* 0x020fc60000010000 */
[----:B------:R-:W3:Y:S01]  /*9f10*/  SHFL.BFLY PT, R41, R16, 0x2, 0x1f ;  /* 0x0c401f0010297f89 */ /* 0x000ee200000e0000 */
[----:B--2---:R-:W-:-:S03]  /*9f20*/  FADD.FTZ R0, R0, R23 ;  /* 0x0000001700007221 */ /* 0x004fc60000010000 */
[----:B------:R-:W2:Y:S01]  /*9f30*/  SHFL.BFLY PT, R38, R15, 0x2, 0x1f ;  /* 0x0c401f000f267f89 */ /* 0x000ea200000e0000 */
[----:B------:R-:W-:-:S03]  /*9f40*/  FADD.FTZ R4, R4, R25 ;  /* 0x0000001904047221 */ /* 0x000fc60000010000 */
[----:B------:R-:W5:Y:S01]  /*9f50*/  SHFL.BFLY PT, R40, R13, 0x2, 0x1f ;  /* 0x0c401f000d287f89 */ /* 0x000f6200000e0000 */
[----:B----4-:R-:W-:-:S03]  /*9f60*/  FADD.FTZ R5, R5, R22 ;  /* 0x0000001605057221 */ /* 0x010fc60000010000 */
[----:B------:R-:W4:Y:S01]  /*9f70*/  SHFL.BFLY PT, R43, R12, 0x2, 0x1f ;  /* 0x0c401f000c2b7f89 */ /* 0x000f2200000e0000 */
[----:B0-----:R-:W-:-:S03]  /*9f80*/  FADD.FTZ R20, R20, R45 ;  /* 0x0000002d14147221 */ /* 0x001fc60000010000 */
[----:B------:R-:W0:Y:S04]  /*9f90*/  SHFL.BFLY PT, R42, R11, 0x2, 0x1f ;  /* 0x0c401f000b2a7f89 */ /* 0x000e2800000e0000 */
[----:B------:R-:W0:Y:S01]  /*9fa0*/  SHFL.BFLY PT, R27, R6, 0x1, 0x1f ;  /* 0x0c201f00061b7f89 */ /* 0x000e2200000e0000 */
[----:B-1----:R-:W-:-:S03]  /*9fb0*/  FADD.FTZ R17, R17, R36 ;  /* 0x0000002411117221 */ /* 0x002fc60000010000 */
[----:B------:R-:W1:Y:S01]  /*9fc0*/  SHFL.BFLY PT, R24, R7, 0x1, 0x1f ;  /* 0x0c201f0007187f89 */ /* 0x000e6200000e0000 */
[----:B---3--:R-:W-:-:S03]  /*9fd0*/  FADD.FTZ R16, R16, R41 ;  /* 0x0000002910107221 */ /* 0x008fc60000010000 */
[----:B------:R-:W3:Y:S01]  /*9fe0*/  SHFL.BFLY PT, R29, R8, 0x1, 0x1f ;  /* 0x0c201f00081d7f89 */ /* 0x000ee200000e0000 */
[----:B--2---:R-:W-:-:S03]  /*9ff0*/  FADD.FTZ R15, R15, R38 ;  /* 0x000000260f0f7221 */ /* 0x004fc60000010000 */
[----:B------:R-:W2:Y:S01]  /*a000*/  SHFL.BFLY PT, R26, R9, 0x1, 0x1f ;  /* 0x0c201f00091a7f89 */ /* 0x000ea200000e0000 */
[----:B-----5:R-:W-:-:S03]  /*a010*/  FADD.FTZ R13, R13, R40 ;  /* 0x000000280d0d7221 */ /* 0x020fc60000010000 */
[----:B------:R-:W5:Y:S01]  /*a020*/  SHFL.BFLY PT, R31, R14, 0x1, 0x1f ;  /* 0x0c201f000e1f7f89 */ /* 0x000f6200000e0000 */
[----:B----4-:R-:W-:-:S03]  /*a030*/  FADD.FTZ R12, R12, R43 ;  /* 0x0000002b0c0c7221 */ /* 0x010fc60000010000 */
[----:B------:R-:W4:Y:S01]  /*a040*/  SHFL.BFLY PT, R33, R150, 0x1, 0x1f ;  /* 0x0c201f0096217f89 */ /* 0x000f2200000e0000 */
[----:B0-----:R-:W-:-:S03]  /*a050*/  FADD.FTZ R11, R11, R42 ;  /* 0x0000002a0b0b7221 */ /* 0x001fc60000010000 */
[----:B------:R-:W0:Y:S01]  /*a060*/  SHFL.BFLY PT, R28, R149, 0x1, 0x1f ;  /* 0x0c201f00951c7f89 */ /* 0x000e2200000e0000 */
[----:B------:R-:W-:-:S03]  /*a070*/  FADD.FTZ R6, R6, R27 ;  /* 0x0000001b06067221 */ /* 0x000fc60000010000 */
        /* <DEDUP_REMOVED lines=21> */
[----:B-----5:R-:W-:Y:S01]  /*a1d0*/  FADD.FTZ R144, R144, R39 ;  /* 0x0000002790907221 */ /* 0x020fe20000010000 */
[----:B----4-:R-:W-:Y:S02]  /*a1e0*/  FADD.FTZ R143, R143, R34 ;  /* 0x000000228f8f7221 */ /* 0x010fe40000010000 */
[----:B------:R-:W4:Y:S01]  /*a1f0*/  SHFL.BFLY PT, R24, R139, 0x1, 0x1f ;  /* 0x0c201f008b187f89 */ /* 0x000f2200000e0000 */
[----:B0-----:R-:W-:-:S03]  /*a200*/  FADD.FTZ R142, R142, R23 ;  /* 0x000000178e8e7221 */ /* 0x001fc60000010000 */
[----:B------:R-:W0:Y:S01]  /*a210*/  SHFL.BFLY PT, R27, R138, 0x1, 0x1f ;  /* 0x0c201f008a1b7f89 */ /* 0x000e2200000e0000 */
[----:B------:R-:W-:-:S03]  /*a220*/  FADD.FTZ R140, R140, R25 ;  /* 0x000000198c8c7221 */ /* 0x000fc60000010000 */
[----:B------:R-:W5:Y:S01]  /*a230*/  SHFL.BFLY PT, R26, R137, 0x1, 0x1f ;  /* 0x0c201f00891a7f89 */ /* 0x000f6200000e0000 */
[----:B-1----:R-:W-:-:S03]  /*a240*/  FADD.FTZ R141, R141, R22 ;  /* 0x000000168d8d7221 */ /* 0x002fc60000010000 */
[----:B------:R-:W1:Y:S01]  /*a250*/  SHFL.BFLY PT, R29, R136, 0x1, 0x1f ;  /* 0x0c201f00881d7f89 */ /* 0x000e6200000e0000 */
[----:B---3--:R-:W-:-:S03]  /*a260*/  FADD.FTZ R21, R21, R44 ;  /* 0x0000002c15157221 */ /* 0x008fc60000010000 */
[----:B------:R-:W3:Y:S01]  /*a270*/  SHFL.BFLY PT, R28, R135, 0x1, 0x1f ;  /* 0x0c201f00871c7f89 */ /* 0x000ee200000e0000 */
[----:B--2---:R-:W-:-:S03]  /*a280*/  FADD.FTZ R10, R10, R45 ;  /* 0x0000002d0a0a7221 */ /* 0x004fc60000010000 */
[----:B------:R-:W2:Y:S04]  /*a290*/  SHFL.BFLY PT, R31, R134, 0x1, 0x1f ;  /* 0x0c201f00861f7f89 */ /* 0x000ea800000e0000 */
[----:B------:R-:W2:Y:S01]  /*a2a0*/  SHFL.BFLY PT, R30, R133, 0x1, 0x1f ;  /* 0x0c201f00851e7f89 */ /* 0x000ea200000e0000 */
        /* <DEDUP_REMOVED lines=8> */
[----:B---3--:R-:W-:-:S03]  /*a330*/  FADD.FTZ R135, R135, R28 ;  /* 0x0000001c87877221 */ /* 0x008fc60000010000 */
[----:B------:R-:W3:Y:S01]  /*a340*/  SHFL.BFLY PT, R37, R128, 0x1, 0x1f ;  /* 0x0c201f0080257f89 */ /* 0x000ee200000e0000 */
        /* <DEDUP_REMOVED lines=20> */
[----:B0-----:R-:W-:Y:S01]  /*a490*/  FADD.FTZ R124, R124, R43 ;  /* 0x0000002b7c7c7221 */ /* 0x001fe20000010000 */
[----:B-----5:R-:W-:Y:S02]  /*a4a0*/  FADD.FTZ R123, R123, R38 ;  /* 0x000000267b7b7221 */ /* 0x020fe40000010000 */
[----:B------:R-:W0:Y:S01]  /*a4b0*/  SHFL.BFLY PT, R45, R122, 0x1, 0x1f ;  /* 0x0c201f007a2d7f89 */ /* 0x000e2200000e0000 */
[----:B-1----:R-:W-:-:S03]  /*a4c0*/  FADD.FTZ R121, R121, R40 ;  /* 0x0000002879797221 */ /* 0x002fc60000010000 */
[----:B------:R-:W1:Y:S01]  /*a4d0*/  SHFL.BFLY PT, R24, R115, 0x1, 0x1f ;  /* 0x0c201f0073187f89 */ /* 0x000e6200000e0000 */
[----:B---3--:R-:W-:-:S03]  /*a4e0*/  FADD.FTZ R120, R120, R23 ;  /* 0x0000001778787221 */ /* 0x008fc60000010000 */
[----:B------:R-:W3:Y:S01]  /*a4f0*/  SHFL.BFLY PT, R27, R114, 0x1, 0x1f ;  /* 0x0c201f00721b7f89 */ /* 0x000ee200000e0000 */
[----:B--2---:R-:W-:-:S03]  /*a500*/  FADD.FTZ R119, R119, R42 ;  /* 0x0000002a77777221 */ /* 0x004fc60000010000 */
[----:B------:R-:W2:Y:S01]  /*a510*/  SHFL.BFLY PT, R23, R116, 0x1, 0x1f ;  /* 0x0c201f0074177f89 */ /* 0x000ea200000e0000 */
[----:B------:R-:W-:-:S03]  /*a520*/  FADD.FTZ R118, R118, R25 ;  /* 0x0000001976767221 */ /* 0x000fc60000010000 */
[----:B------:R-:W5:Y:S01]  /*a530*/  SHFL.BFLY PT, R26, R113, 0x1, 0x1f ;  /* 0x0c201f00711a7f89 */ /* 0x000f6200000e0000 */
[----:B----4-:R-:W-:-:S03]  /*a540*/  FADD.FTZ R117, R117, R22 ;  /* 0x0000001675757221 */ /* 0x010fc60000010000 */
        /* <DEDUP_REMOVED lines=36> */
[----:B---3--:R-:W-:Y:S01]  /*a790*/  FADD.FTZ R17, R17, R38 ;  /* 0x0000002611117221 */ /* 0x008fe20000010000 */
[----:B------:R-:W-:Y:S01]  /*a7a0*/  BAR.SYNC.DEFER_BLOCKING 0x0 ;  /* 0x0000000000007b1d */ /* 0x000fe20000010000 */
[----:B--2---:R-:W-:Y:S01]  /*a7b0*/  FADD.FTZ R16, R16, R41 ;  /* 0x0000002910107221 */ /* 0x004fe20000010000 */
[----:B-----5:R-:W-:Y:S01]  /*a7c0*/  FADD.FTZ R15, R15, R40 ;  /* 0x000000280f0f7221 */ /* 0x020fe20000010000 */
        /* <DEDUP_REMOVED lines=74> */
.L_x_23542:
[----:B------:R-:W-:Y:S05]  /*ac70*/  BSYNC.RECONVERGENT B0 ;  /* 0x0000000000007941 */ /* 0x000fea0003800200 */
.L_x_23541:
        /* <DEDUP_REMOVED lines=51> */
[----:B---3--:R-:W-:Y:S02]  /*afb0*/  FADD.FTZ R144, R144, R39 ;  /* 0x0000002790907221 */ /* 0x008fe40000010000 */
        /* <DEDUP_REMOVED lines=18> */
[----:B------:R-:W1:Y:S04]  /*b0e0*/  LDS R30, [R3+0x210] ;  /* 0x00021000031e7984 */ /* 0x000e680000000800 */
        /* <DEDUP_REMOVED lines=21> */
[----:B------:R-:W-:-:S03]  /*b240*/  FADD.FTZ R124, R124, R35 ;  /* 0x000000237c7c7221 */ /* 0x000fc60000010000 */
        /* <DEDUP_REMOVED lines=40> */
[----:B------:R-:W-:Y:S01]  /*b4d0*/  FADD.FTZ R18, R18, R57 ;  /* 0x0000003912127221 */ /* 0x000fe20000010000 */
[----:B--2---:R-:W-:Y:S01]  /*b4e0*/  FADD.FTZ R17, R17, R54 ;  /* 0x0000003611117221 */ /* 0x004fe20000010000 */
[----:B---3--:R-:W-:Y:S01]  /*b4f0*/  FADD.FTZ R16, R16, R59 ;  /* 0x0000003b10107221 */ /* 0x008fe20000010000 */
[----:B----4-:R-:W-:Y:S01]  /*b500*/  FADD.FTZ R15, R15, R56 ;  /* 0x000000380f0f7221 */ /* 0x010fe20000010000 */
[----:B-----5:R-:W-:Y:S01]  /*b510*/  FADD.FTZ R13, R13, R58 ;  /* 0x0000003a0d0d7221 */ /* 0x020fe20000010000 */
[----:B------:R-:W-:Y:S01]  /*b520*/  FADD.FTZ R12, R12, R61 ;  /* 0x0000003d0c0c7221 */ /* 0x000fe20000010000 */
[----:B------:R-:W-:Y:S01]  /*b530*/  FADD.FTZ R11, R11, R60 ;  /* 0x0000003c0b0b7221 */ /* 0x000fe20000010000 */
[----:B------:R-:W-:-:S07]  /*b540*/  FADD.FTZ R10, R10, R63 ;  /* 0x0000003f0a0a7221 */ /* 0x000fce0000010000 */
.L_x_23544:
[----:B------:R-:W-:Y:S05]  /*b550*/  BSYNC.RECONVERGENT B0 ;  /* 0x0000000000007941 */ /* 0x000fea0003800200 */
.L_x_23543:
        /* <DEDUP_REMOVED lines=68> */
.L_x_23546:
[----:B------:R-:W-:Y:S05]  /*b9a0*/  BSYNC.RECONVERGENT B0 ;  /* 0x0000000000007941 */ /* 0x000fea0003800200 */
.L_x_23545:
[----:B------:R-:W-:Y:S06]  /*b9b0*/  BAR.SYNC.DEFER_BLOCKING 0x0 ;  /* 0x0000000000007b1d */ /* 0x000fec0000010000 */
[----:B------:R-:W-:Y:S04]  /*b9c0*/  BSSY.RECONVERGENT B0, `(.L_x_23547) ;  /* 0x0000082000007945 */ /* 0x000fe80003800200 */
[----:B------:R-:W-:Y:S05]  /*b9d0*/  @P3 BRA `(.L_x_23548) ;  /* 0x0000000800003947 */ /* 0x000fea0003800000 */
[----:B------:R-:W1:Y:S04]  /*b9e0*/  LDS R49, [R3+0x3f0] ;  /* 0x0003f00003317984 */ /* 0x000e680000000800 */
[----:B0-----:R-:W0:Y:S04]  /*b9f0*/  LDS R23, [R3] ;  /* 0x0000000003177984 */ /* 0x001e280000000800 */
        /* <DEDUP_REMOVED lines=55> */
[----:B------:R-:W0:Y:S04]  /*bd70*/  LDS R33, [R3+0x200] ;  /* 0x0002000003217984 */ /* 0x000e280000000800 */
        /* <DEDUP_REMOVED lines=21> */
[----:B------:R-:W-:-:S03]  /*bed0*/  FADD.FTZ R125, R125, R30 ;  /* 0x0000001e7d7d7221 */ /* 0x000fc60000010000 */
        /* <DEDUP_REMOVED lines=48> */
.L_x_23548:
[----:B------:R-:W-:Y:S05]  /*c1e0*/  BSYNC.RECONVERGENT B0 ;  /* 0x0000000000007941 */ /* 0x000fea0003800200 */
.L_x_23547:
        /* <DEDUP_REMOVED lines=10> */
[----:B0-----:R-:W-:Y:S01]  /*c290*/  SHF.R.U32.HI R23, RZ, 0x3, R2 ;  /* 0x00000003ff177819 */ /* 0x001fe20000011602 */
[----:B------:R-:W-:Y:S01]  /*c2a0*/  USHF.L.U32 UR5, UR4, 0x8, URZ ;  /* 0x0000000804057899 */ /* 0x000fe200080006ff */
[----:B-1----:R-:W-:-:S05]  /*c2b0*/  SHF.L.U32 R2, R3, 0x8, RZ ;  /* 0x0000000803027819 */ /* 0x002fca00000006ff */
        /* <DEDUP_REMOVED lines=69> */
.L_x_23549:
        /* <DEDUP_REMOVED lines=15> */
.L_x_26013:


//--------------------- .text._ZN4vllm25paged_attention_v1_kernelIffLi192ELi32ELi128ELNS_18Fp8KVCacheDataTypeE0ELb1EEEvPT_PKS2_PKT0_S8_ifPKiSA_iPKfiiiSC_SC_iiiii --------------------------
	.section	.text._ZN4vllm25paged_attention_v1_kernelIffLi192ELi32ELi128ELNS_18Fp8KVCacheDataTypeE0ELb1EEEvPT_PKS2_PKT0_S8_ifPKiSA_iPKfiiiSC_SC_iiiii,"ax",@progbits
	.align	128
        .global         _ZN4vllm25paged_attention_v1_kernelIffLi192ELi32ELi128ELNS_18Fp8KVCacheDataTypeE0ELb1EEEvPT_PKS2_PKT0_S8_ifPKiSA_iPKfiiiSC_SC_iiiii
        .type           _ZN4vllm25paged_attention_v1_kernelIffLi192ELi32ELi128ELNS_18Fp8KVCacheDataTypeE0ELb1EEEvPT_PKS2_PKT0_S8_ifPKiSA_iPKfiiiSC_SC_iiiii,@function
        .size           _ZN4vllm25paged_attention_v1_kernelIffLi192ELi32ELi128ELNS_18Fp8KVCacheDataTypeE0ELb1EEEvPT_PKS2_PKT0_S8_ifPKiSA_iPKfiiiSC_SC_iiiii,(.L_x_26014 - _ZN4vllm25paged_attention_v1_kernelIffLi192ELi32ELi128ELNS_18Fp8KVCacheDataTypeE0ELb1EEEvPT_PKS2_PKT0_S8_ifPKiSA_iPKfiiiSC_SC_iiiii)
        .other          _ZN4vllm25paged_attention_v1_kernelIffLi192ELi32ELi128ELNS_18Fp8KVCacheDataTypeE0ELb1EEEvPT_PKS2_PKT0_S8_ifPKiSA_iPKfiiiSC_SC_iiiii,@"STO_CUDA_ENTRY STV_DEFAULT"
_ZN4vllm25paged_attention_v1_kernelIffLi192ELi32ELi128ELNS_18Fp8KVCacheDataTypeE0ELb1EEEvPT_PKS2_PKT0_S8_ifPKiSA_iPKfiiiSC_SC_iiiii:
.text._ZN4vllm25paged_attention_v1_kernelIffLi192ELi32ELi128ELNS_18Fp8KVCacheDataTypeE0ELb1EEEvPT_PKS2_PKT0_S8_ifPKiSA_iPKfiiiSC_SC_iiiii:
        /* <DEDUP_REMOVED lines=10> */
[----:B------:R-:W4:Y:S01]  /*00a0*/  LDCU UR26, c[0x0][0x3f4] ;  /* 0x00007e80ff1a77ac */ /* 0x000f220008000800 */
[----:B------:R-:W-:Y:S01]  /*00b0*/  HFMA2 R158, -RZ, RZ, 0, 0 ;  /* 0x00000000ff9e7431 */ /* 0x000fe200000001ff */
        /* <DEDUP_REMOVED lines=18> */
[----:B------:R-:W-:Y:S02]  /*01e0*/  @!UP0 UIMAD UR4, UR9, 0xc0, URZ ;  /* 0x000000c0090488a4 */ /* 0x000fe4000f8e02ff */
        /* <DEDUP_REMOVED lines=20> */
[----:B------:R-:W-:Y:S01]  /*0330*/  IMAD R109, R109, UR25, RZ ;  /* 0x000000196d6d7c24 */ /* 0x000fe2000f8e02ff */
[----:B------:R-:W-:Y:S01]  /*0340*/  SHF.R.U32.HI R159, RZ, 0x5, R108 ;  /* 0x00000005ff9f7819 */ /* 0x000fe2000001166c */
[----:B------:R-:W0:Y:S01]  /*0350*/  F2I.FTZ.U32.TRUNC.NTZ R6, R6 ;  /* 0x0000000600067305 */ /* 0x000e22000021f000 */
[----:B------:R-:W-:Y:S01]  /*0360*/  R2UR UR7, R0 ;  /* 0x00000000000772ca */ /* 0x000fe200000e0000 */
[----:B------:R-:W2:Y:S01]  /*0370*/  S2R R7, SR_CTAID.X ;  /* 0x0000000000077919 */ /* 0x000ea20000002500 */
[----:B------:R-:W-:Y:S01]  /*0380*/  MOV R0, UR26 ;  /* 0x0000001a00007c02 */ /* 0x000fe20008000f00 */
[----:B------:R-:W-:Y:S01]  /*0390*/  BSSY.RECONVERGENT B0, `(.L_x_23550) ;  /* 0x00001f5000007945 */ /* 0x000fe20003800200 */
[----:B------:R-:W-:-:S02]  /*03a0*/  MOV R156, 0xff7fffff ;  /* 0xff7fffff009c7802 */ /* 0x000fc40000000f00 */
[----:B------:R-:W-:-:S04]  /*03b0*/  IABS R0, R0 ;  /* 0x0000000000007213 */ /* 0x000fc80000000000 */
[----:B-1----:R-:W1:Y:S01]  /*03c0*/  I2F.RP R4, R0 ;  /* 0x0000000000047306 */ /* 0x002e620000209400 */
[C---:B------:R-:W-:Y:S02]  /*03d0*/  R2UR UR30, R0.reuse ;  /* 0x00000000001e72ca */ /* 0x040fe400000e0000 */
[----:B------:R-:W-:Y:S02]  /*03e0*/  R2UR UR31, R0 ;  /* 0x00000000001f72ca */ /* 0x000fe400000e0000 */
[----:B0-----:R-:W-:Y:S02]  /*03f0*/  R2UR UR5, R6 ;  /* 0x00000000060572ca */ /* 0x001fe400000e0000 */
[----:B------:R-:W-:Y:S01]  /*0400*/  MOV R157, R0 ;  /* 0x00000000009d7202 */ /* 0x000fe20000000f00 */
[----:B-1----:R-:W0:Y:S10]  /*0410*/  MUFU.RCP R4, R4 ;  /* 0x0000000400047308 */ /* 0x002e340000001000 */
[----:B------:R-:W-:-:S04]  /*0420*/  UIADD3 UR6, UPT, UPT, URZ, -UR5, URZ ;  /* 0x80000005ff067290 */ /* 0x000fc8000fffe0ff */
[----:B------:R-:W-:Y:S01]  /*0430*/  UIMAD UR6, UR6, UR10, URZ ;  /* 0x0000000a060672a4 */ /* 0x000fe2000f8e02ff */
[----:B--2---:R-:W-:-:S03]  /*0440*/  IABS R7, R7 ;  /* 0x0000000700077213 */ /* 0x004fc60000000000 */
[----:B------:R-:W-:-:S03]  /*0450*/  UIMAD.WIDE.U32 UR4, UR5, UR6, UR4 ;  /* 0x00000006050472a5 */ /* 0x000fc6000f8e0004 */
[----:B------:R-:W-:Y:S01]  /*0460*/  UMOV UR6, URZ ;  /* 0x000000ff00067c82 */ /* 0x000fe20008000000 */
[----:B------:R-:W-:Y:S01]  /*0470*/  UIMAD.WIDE.U32 UR4, UR5, UR7, URZ ;  /* 0x00000007050472a5 */ /* 0x000fe2000f8e00ff */
[----:B0-----:R-:W-:-:S03]  /*0480*/  IADD3 R5, PT, PT, R4, 0xffffffe, RZ ;  /* 0x0ffffffe04057810 */ /* 0x001fc60007ffe0ff */
[----:B------:R-:W-:-:S04]  /*0490*/  UIADD3 UR4, UPT, UPT, -UR5, URZ, URZ ;  /* 0x000000ff05047290 */ /* 0x000fc8000fffe1ff */
[----:B------:R-:W-:Y:S01]  /*04a0*/  UIMAD UR4, UR10, UR4, UR7 ;  /* 0x000000040a0472a4 */ /* 0x000fe2000f8e0207 */
[----:B------:R-:W0:Y:S03]  /*04b0*/  F2I.FTZ.U32.TRUNC.NTZ R5, R5 ;  /* 0x0000000500057305 */ /* 0x000e26000021f000 */
[----:B------:R-:W-:-:S11]  /*04c0*/  UISETP.GT.U32.AND UP1, UPT, UR10, UR4, UPT ;  /* 0x000000040a00728c */ /* 0x000fd6000bf24070 */
[----:B------:R-:W-:Y:S01]  /*04d0*/  @!UP1 UIADD3 UR4, UPT, UPT, UR4, -UR10, URZ ;  /* 0x8000000a04049290 */ /* 0x000fe2000fffe0ff */
[----:B0-----:R-:W-:Y:S01]  /*04e0*/  R2UR UR7, R5 ;  /* 0x00000000050772ca */ /* 0x001fe200000e0000 */
[----:B------:R-:W-:Y:S02]  /*04f0*/  @!UP1 UIADD3 UR5, UPT, UPT, UR5, 0x1, URZ ;  /* 0x0000000105059890 */ /* 0x000fe4000fffe0ff */
[----:B------:R-:W-:Y:S02]  /*0500*/  UISETP.GE.U32.AND UP0, UPT, UR4, UR10, UPT ;  /* 0x0000000a0400728c */ /* 0x000fe4000bf06070 */
[----:B------:R-:W-:-:S04]  /*0510*/  ULOP3.LUT UR4, UR13, UR8, URZ, 0x3c, !UPT ;  /* 0x000000080d047292 */ /* 0x000fc8000f8e3cff */
[----:B------:R-:W-:-:S04]  /*0520*/  UISETP.GE.AND UP1, UPT, UR4, URZ, UPT ;  /* 0x000000ff0400728c */ /* 0x000fc8000bf26270 */
[----:B------:R-:W-:Y:S02]  /*0530*/  UIMAD UR4, UR7, UR30, URZ ;  /* 0x0000001e070472a4 */ /* 0x000fe4000f8e02ff */
[----:B------:R-:W-:Y:S02]  /*0540*/  @UP0 UIADD3 UR5, UPT, UPT, UR5, 0x1, URZ ;  /* 0x0000000105050890 */ /* 0x000fe4000fffe0ff */
[----:B------:R-:W-:Y:S02]  /*0550*/  UISETP.NE.AND UP0, UPT, UR8, URZ, UPT ;  /* 0x000000ff0800728c */ /* 0x000fe4000bf05270 */
[----:B------:R-:W-:-:S03]  /*0560*/  UIADD3 UR4, UPT, UPT, -UR4, URZ, URZ ;  /* 0x000000ff04047290 */ /* 0x000fc6000fffe1ff */
[----:B------:R-:W-:Y:S01]  /*0570*/  UMOV UR20, UR5 ;  /* 0x0000000500147c82 */ /* 0x000fe20008000000 */
[----:B------:R-:W-:Y:S02]  /*0580*/  UIMAD.WIDE.U32 UR6, UR7, UR4, UR6 ;  /* 0x00000004070672a5 */ /* 0x000fe4000f8e0006 */
[----:B------:R-:W-:Y:S01]  /*0590*/  @!UP1 UIADD3 UR20, UPT, UPT, -UR20, URZ, URZ ;  /* 0x000000ff14149290 */ /* 0x000fe2000fffe1ff */
[----:B------:R-:W-:Y:S02]  /*05a0*/  UMOV UR4, URZ ;  /* 0x000000ff00047c82 */ /* 0x000fe40008000000 */
[----:B------:R-:W-:Y:S02]  /*05b0*/  @!UP0 ULOP3.LUT UR20, URZ, UR8, URZ, 0x33, !UPT ;  /* 0x00000008ff148292 */ /* 0x000fe4000f8e33ff */
[----:B------:R-:W-:Y:S02]  /*05c0*/  UISETP.GE.AND UP0, UPT, UR27, URZ, UPT ;  /* 0x000000ff1b00728c */ /* 0x000fe4000bf06270 */
[----:B------:R-:W-:-:S02]  /*05d0*/  UISETP.NE.AND UP1, UPT, UR26, URZ, UPT ;  /* 0x000000ff1a00728c */ /* 0x000fc4000bf25270 */
[----:B------:R-:W-:-:S04]  /*05e0*/  MOV R6, UR20 ;  /* 0x0000001400067c02 */ /* 0x000fc80008000f00 */
        /* <DEDUP_REMOVED lines=110> */
.L_x_23554:
        /* <DEDUP_REMOVED lines=79> */
[----:B------:R-:W2:Y:S04]  /*11c0*/  LDG.E.128.CONSTANT R144, desc[UR14][R160.64+0x1400] ;  /* 0x0014000ea0907981 */ /* 0x000ea8000c1e9d00 */
[----:B------:R-:W3:Y:S01]  /*11d0*/  LDG.E.128.CONSTANT R112, desc[UR14][R160.64+0x1600] ;  /* 0x0016000ea0707981 */ /* 0x000ee2000c1e9d00 */
[----:B------:R-:W-:Y:S01]  /*11e0*/  FFMA.FTZ R148, R13, R117, R148 ;  /* 0x000000750d947223 */ /* 0x000fe20000010094 */
[----:B------:R-:W-:Y:S01]  /*11f0*/  FFMA.FTZ R151, R14, R118, R151 ;  /* 0x000000760e977223 */ /* 0x000fe20000010097 */
[----:B------:R-:W-:Y:S01]  /*1200*/  FFMA.FTZ R150, R15, R119, R150 ;  /* 0x000000770f967223 */ /* 0x000fe20000010096 */
[----:B----4-:R-:W-:Y:S01]  /*1210*/  FFMA.FTZ R149, R16, R120, R149 ;  /* 0x0000007810957223 */ /* 0x010fe20000010095 */
[----:B------:R-:W-:Y:S01]  /*1220*/  FFMA.FTZ R148, R17, R121, R148 ;  /* 0x0000007911947223 */ /* 0x000fe20000010094 */
[----:B------:R-:W-:Y:S01]  /*1230*/  FFMA.FTZ R151, R18, R122, R151 ;  /* 0x0000007a12977223 */ /* 0x000fe20000010097 */
[----:B------:R-:W-:Y:S01]  /*1240*/  FFMA.FTZ R150, R19, R123, R150 ;  /* 0x0000007b13967223 */ /* 0x000fe20000010096 */
        /* <DEDUP_REMOVED lines=25> */
[----:B------:R-:W4:Y:S04]  /*13e0*/  LDG.E.128.CONSTANT R108, desc[UR14][R160.64+0x2400] ;  /* 0x0024000ea06c7981 */ /* 0x000f28000c1e9d00 */
        /* <DEDUP_REMOVED lines=51> */
[----:B------:R-:W0:Y:S01]  /*1720*/  S2UR UR8, SR_CgaCtaId ;  /* 0x00000000000879c3 */ /* 0x000e220000008800 */
[----:B------:R-:W-:Y:S02]  /*1730*/  UMOV UR6, 0x400 ;  /* 0x0000040000067882 */ /* 0x000fe40000000000 */
[----:B0-----:R-:W-:Y:S01]  /*1740*/  ULEA UR6, UR8, UR6, 0x18 ;  /* 0x0000000608067291 */ /* 0x001fe2000f8ec0ff */
[----:B--2---:R-:W-:Y:S01]  /*1750*/  FFMA.FTZ R149, R80, R144, R149 ;  /* 0x0000009050957223 */ /* 0x004fe20000010095 */
[----:B------:R-:W-:Y:S01]  /*1760*/  FFMA.FTZ R148, R81, R145, R148 ;  /* 0x0000009151947223 */ /* 0x000fe20000010094 */
[----:B------:R-:W-:Y:S01]  /*1770*/  FFMA.FTZ R151, R82, R146, R151 ;  /* 0x0000009252977223 */ /* 0x000fe20000010097 */
[----:B------:R-:W-:-:S02]  /*1780*/  FFMA.FTZ R150, R83, R147, R150 ;  /* 0x0000009353967223 */ /* 0x000fc40000010096 */
[----:B------:R-:W2:Y:S01]  /*1790*/  LDG.E.128.CONSTANT R144, desc[UR14][R160.64+0x3a00] ;  /* 0x003a000ea0907981 */ /* 0x000ea2000c1e9d00 */
[----:B------:R-:W-:Y:S01]  /*17a0*/  FFMA.FTZ R149, R84, R140, R149 ;  /* 0x0000008c54957223 */ /* 0x000fe20000010095 */
        /* <DEDUP_REMOVED lines=23> */
[----:B------:R-:W0:Y:S01]  /*1920*/  LDS.128 R132, [UR6+0x1a0] ;  /* 0x0001a006ff847984 */ /* 0x000e220008000c00 */
[----:B------:R-:W-:Y:S01]  /*1930*/  FFMA.FTZ R149, R104, R136, R149 ;  /* 0x0000008868957223 */ /* 0x000fe20000010095 */
[----:B------:R-:W-:Y:S01]  /*1940*/  FFMA.FTZ R148, R105, R137, R148 ;  /* 0x0000008969947223 */ /* 0x000fe20000010094 */
[----:B------:R-:W-:Y:S01]  /*1950*/  FFMA.FTZ R151, R106, R138, R151 ;  /* 0x0000008a6a977223 */ /* 0x000fe20000010097 */
[----:B------:R-:W-:-:S02]  /*1960*/  FFMA.FTZ R150, R107, R139, R150 ;  /* 0x0000008b6b967223 */ /* 0x000fc40000010096 */
[----:B------:R-:W1:Y:S01]  /*1970*/  LDS.128 R136, [UR6+0x1b0] ;  /* 0x0001b006ff887984 */ /* 0x000e620008000c00 */
[----:B0-----:R-:W-:Y:S01]  /*1980*/  FFMA.FTZ R149, R124, R132, R149 ;  /* 0x000000847c957223 */ /* 0x001fe20000010095 */
[----:B------:R-:W-:Y:S01]  /*1990*/  FFMA.FTZ R148, R125, R133, R148 ;  /* 0x000000857d947223 */ /* 0x000fe20000010094 */
[----:B------:R-:W-:Y:S01]  /*19a0*/  FFMA.FTZ R151, R126, R134, R151 ;  /* 0x000000867e977223 */ /* 0x000fe20000010097 */
[----:B------:R-:W-:Y:S02]  /*19b0*/  FFMA.FTZ R150, R127, R135, R150 ;  /* 0x000000877f967223 */ /* 0x000fe40000010096 */
[----:B------:R-:W4:Y:S01]  /*19c0*/  LDG.E.128.CONSTANT R124, desc[UR14][R160.64+0x4400] ;  /* 0x0044000ea07c7981 */ /* 0x000f22000c1e9d00 */
[----:B-1----:R-:W-:Y:S01]  /*19d0*/  FFMA.FTZ R163, R128, R136, R149 ;  /* 0x0000008880a37223 */ /* 0x002fe20000010095 */
[----:B------:R-:W-:Y:S01]  /*19e0*/  FFMA.FTZ R136, R129, R137, R148 ;  /* 0x0000008981887223 */ /* 0x000fe20000010094 */
[----:B------:R-:W-:Y:S01]  /*19f0*/  FFMA.FTZ R137, R130, R138, R151 ;  /* 0x0000008a82897223 */ /* 0x000fe20000010097 */
[----:B------:R-:W-:Y:S01]  /*1a00*/  FFMA.FTZ R162, R131, R139, R150 ;  /* 0x0000008b83a27223 */ /* 0x000fe20000010096 */
[----:B------:R-:W0:Y:S04]  /*1a10*/  LDS.128 R132, [UR6+0x1c0] ;  /* 0x0001c006ff847984 */ /* 0x000e280008000c00 */
[----:B------:R-:W4:Y:S04]  /*1a20*/  LDG.E.128.CONSTANT R128, desc[UR14][R160.64+0x4600] ;  /* 0x0046000ea0807981 */ /* 0x000f28000c1e9d00 */
[----:B------:R-:W2:Y:S01]  /*1a30*/  LDS.128 R148, [UR6+0x1d0] ;  /* 0x0001d006ff947984 */ /* 0x000ea20008000c00 */
[----:B0-----:R-:W-:Y:S01]  /*1a40*/  FFMA.FTZ R163, R108, R132, R163 ;  /* 0x000000846ca37223 */ /* 0x001fe200000100a3 */
[----:B------:R-:W-:Y:S01]  /*1a50*/  FFMA.FTZ R136, R109, R133, R136 ;  /* 0x000000856d887223 */ /* 0x000fe20000010088 */
[----:B------:R-:W-:Y:S01]  /*1a60*/  FFMA.FTZ R137, R110, R134, R137 ;  /* 0x000000866e897223 */ /* 0x000fe20000010089 */
[----:B------:R-:W-:-:S02]  /*1a70*/  FFMA.FTZ R162, R111, R135, R162 ;  /* 0x000000876fa27223 */ /* 0x000fc400000100a2 */
[----:B------:R-:W4:Y:S04]  /*1a80*/  LDG.E.128.CONSTANT R132, desc[UR14][R160.64+0x4800] ;  /* 0x0048000ea0847981 */ /* 0x000f28000c1e9d00 */
[----:B------:R-:W4:Y:S01]  /*1a90*/  LDG.E.128.CONSTANT R108, desc[UR14][R160.64+0x4c00] ;  /* 0x004c000ea06c7981 */ /* 0x000f22000c1e9d00 */
[----:B--2---:R-:W-:Y:S01]  /*1aa0*/  FFMA.FTZ R163, R144, R148, R163 ;  /* 0x0000009490a37223 */ /* 0x004fe200000100a3 */
[----:B------:R-:W-:Y:S01]  /*1ab0*/  FFMA.FTZ R148, R145, R149, R136 ;  /* 0x0000009591947223 */ /* 0x000fe20000010088 */
[----:B------:R-:W-:Y:S02]  /*1ac0*/  FFMA.FTZ R149, R146, R150, R137 ;  /* 0x0000009692957223 */ /* 0x000fe40000010089 */
[----:B------:R-:W2:Y:S01]  /*1ad0*/  LDG.E.128.CONSTANT R136, desc[UR14][R160.64+0x4a00] ;  /* 0x004a000ea0887981 */ /* 0x000ea2000c1e9d00 */
[----:B------:R-:W-:-:S03]  /*1ae0*/  FFMA.FTZ R162, R147, R151, R162 ;  /* 0x0000009793a27223 */ /* 0x000fc600000100a2 */
[----:B------:R-:W0:Y:S02]  /*1af0*/  LDS.128 R144, [UR6+0x1e0] ;  /* 0x0001e006ff907984 */ /* 0x000e240008000c00 */
[----:B0-----:R-:W-:Y:S01]  /*1b00*/  FFMA.FTZ R163, R140, R144, R163 ;  /* 0x000000908ca37223 */ /* 0x001fe200000100a3 */
[----:B------:R-:W-:Y:S01]  /*1b10*/  FFMA.FTZ R140, R141, R145, R148 ;  /* 0x000000918d8c7223 */ /* 0x000fe20000010094 */
[----:B------:R-:W-:Y:S02]  /*1b20*/  FFMA.FTZ R141, R142, R146, R149 ;  /* 0x000000928e8d7223 */ /* 0x000fe40000010095 */
[----:B------:R-:W3:Y:S01]  /*1b30*/  LDS.128 R148, [UR6+0x1f0] ;  /* 0x0001f006ff947984 */ /* 0x000ee20008000c00 */
[----:B------:R-:W-:-:S03]  /*1b40*/  FFMA.FTZ R162, R143, R147, R162 ;  /* 0x000000938fa27223 */ /* 0x000fc600000100a2 */
[----:B------:R-:W4:Y:S01]  /*1b50*/  LDS.128 R144, [UR6+0x200] ;  /* 0x00020006ff907984 */ /* 0x000f220008000c00 */
[----:B---3--:R-:W-:Y:S01]  /*1b60*/  FFMA.FTZ R163, R112, R148, R163 ;  /* 0x0000009470a37223 */ /* 0x008fe200000100a3 */
[----:B------:R-:W-:Y:S01]  /*1b70*/  FFMA.FTZ R148, R113, R149, R140 ;  /* 0x0000009571947223 */ /* 0x000fe2000001008c */
[----:B------:R-:W-:Y:S02]  /*1b80*/  FFMA.FTZ R149, R114, R150, R141 ;  /* 0x0000009672957223 */ /* 0x000fe4000001008d */
[----:B------:R-:W0:Y:S01]  /*1b90*/  LDS.128 R140, [UR6+0x210] ;  /* 0x00021006ff8c7984 */ /* 0x000e220008000c00 */
[----:B------:R-:W-:-:S03]  /*1ba0*/  FFMA.FTZ R162, R115, R151, R162 ;  /* 0x0000009773a27223 */ /* 0x000fc600000100a2 */
[----:B------:R-:W3:Y:S01]  /*1bb0*/  LDG.E.128.CONSTANT R112, desc[UR14][R160.64+0x4e00] ;  /* 0x004e000ea0707981 */ /* 0x000ee2000c1e9d00 */
[----:B----4-:R-:W-:Y:S01]  /*1bc0*/  FFMA.FTZ R163, R116, R144, R163 ;  /* 0x0000009074a37223 */ /* 0x010fe200000100a3 */
[----:B------:R-:W-:Y:S01]  /*1bd0*/  FFMA.FTZ R148, R117, R145, R148 ;  /* 0x0000009175947223 */ /* 0x000fe20000010094 */
[----:B------:R-:W-:Y:S01]  /*1be0*/  FFMA.FTZ R149, R118, R146, R149 ;  /* 0x0000009276957223 */ /* 0x000fe20000010095 */
[----:B------:R-:W-:Y:S02]  /*1bf0*/  FFMA.FTZ R162, R119, R147, R162 ;  /* 0x0000009377a27223 */ /* 0x000fe400000100a2 */
[----:B------:R-:W4:Y:S04]  /*1c00*/  LDG.E.128.CONSTANT R116, desc[UR14][R160.64+0x5000] ;  /* 0x0050000ea0747981 */ /* 0x000f28000c1e9d00 */
[----:B------:R-:W-:Y:S01]  /*1c10*/  LDS.128 R144, [UR6+0x230] ;  /* 0x00023006ff907984 */ /* 0x000fe20008000c00 */
[----:B0-----:R-:W-:Y:S01]  /*1c20*/  FFMA.FTZ R163, R120, R140, R163 ;  /* 0x0000008c78a37223 */ /* 0x001fe200000100a3 */
[----:B------:R-:W-:Y:S01]  /*1c30*/  FFMA.FTZ R120, R121, R141, R148 ;  /* 0x0000008d79787223 */ /* 0x000fe20000010094 */
[----:B------:R-:W-:-:S02]  /*1c40*/  FFMA.FTZ R121, R122, R142, R149 ;  /* 0x0000008e7a797223 */ /* 0x000fc40000010095 */
[----:B------:R-:W0:Y:S01]  /*1c50*/  LDS.128 R148, [UR6+0x220] ;  /* 0x00022006ff947984 */ /* 0x000e220008000c00 */
[----:B------:R-:W-:-:S03]  /*1c60*/  FFMA.FTZ R162, R123, R143, R162 ;  /* 0x0000008f7ba27223 */ /* 0x000fc600000100a2 */
[----:B------:R-:W1:Y:S01]  /*1c70*/  LDS.128 R140, [UR6+0x240] ;  /* 0x00024006ff8c7984 */ /* 0x000e620008000c00 */
[----:B0-----:R-:W-:Y:S01]  /*1c80*/  FFMA.FTZ R120, R125, R149, R120 ;  /* 0x000000957d787223 */ /* 0x001fe20000010078 */
[----:B------:R-:W-:Y:S01]  /*1c90*/  FFMA.FTZ R121, R126, R150, R121 ;  /* 0x000000967e797223 */ /* 0x000fe20000010079 */
[----:B------:R-:W-:Y:S01]  /*1ca0*/  FFMA.FTZ R163, R124, R148, R163 ;  /* 0x000000947ca37223 */ /* 0x000fe200000100a3 */
[----:B------:R-:W-:Y:S01]  /*1cb0*/  FFMA.FTZ R162, R127, R151, R162 ;  /* 0x000000977fa27223 */ /* 0x000fe200000100a2 */
[----:B------:R-:W-:Y:S01]  /*1cc0*/  FFMA.FTZ R148, R129, R145, R120 ;  /* 0x0000009181947223 */ /* 0x000fe20000010078 */
[----:B------:R-:W-:Y:S01]  /*1cd0*/  FFMA.FTZ R151, R130, R146, R121 ;  /* 0x0000009282977223 */ /* 0x000fe20000010079 */
[----:B------:R-:W-:Y:S01]  /*1ce0*/  FFMA.FTZ R149, R128, R144, R163 ;  /* 0x0000009080957223 */ /* 0x000fe200000100a3 */
[----:B------:R-:W4:Y:S01]  /*1cf0*/  LDG.E.128.CONSTANT R120, desc[UR14][R160.64+0x5200] ;  /* 0x0052000ea0787981 */ /* 0x000f22000c1e9d00 */
[----:B------:R-:W-:-:S03]  /*1d00*/  FFMA.FTZ R162, R131, R147, R162 ;  /* 0x0000009383a27223 */ /* 0x000fc600000100a2 */
[----:B------:R-:W2:Y:S04]  /*1d10*/  LDS.128 R144, [UR6+0x250] ;  /* 0x00025006ff907984 */ /* 0x000ea80008000c00 */
[----:B------:R-:W4:Y:S04]  /*1d20*/  LDG.E.128.CONSTANT R124, desc[UR14][R160.64+0x5400] ;  /* 0x0054000ea07c7981 */ /* 0x000f28000c1e9d00 */
[----:B------:R-:W0:Y:S01]  /*1d30*/  LDS.128 R128, [UR6+0x260] ;  /* 0x00026006ff807984 */ /* 0x000e220008000c00 */
[----:B-1----:R-:W-:Y:S01]  /*1d40*/  FFMA.FTZ R149, R132, R140, R149 ;  /* 0x0000008c84957223 */ /* 0x002fe20000010095 */
[----:B------:R-:W-:Y:S01]  /*1d50*/  FFMA.FTZ R148, R133, R141, R148 ;  /* 0x0000008d85947223 */ /* 0x000fe20000010094 */
[----:B------:R-:W-:Y:S01]  /*1d60*/  FFMA.FTZ R151, R134, R142, R151 ;  /* 0x0000008e86977223 */ /* 0x000fe20000010097 */
[----:B------:R-:W-:-:S02]  /*1d70*/  FFMA.FTZ R162, R135, R143, R162 ;  /* 0x0000008f87a27223 */ /* 0x000fc400000100a2 */
[----:B------:R-:W4:Y:S04]  /*1d80*/  LDG.E.128.CONSTANT R132, desc[UR14][R160.64+0x5600] ;  /* 0x0056000ea0847981 */ /* 0x000f28000c1e9d00 */
[----:B------:R-:W4:Y:S01]  /*1d90*/  LDG.E.128.CONSTANT R140, desc[UR14][R160.64+0x5c00] ;  /* 0x005c000ea08c7981 */ /* 0x000f22000c1e9d00 */
[----:B--2---:R-:W-:Y:S01]  /*1da0*/  FFMA.FTZ R149, R136, R144, R149 ;  /* 0x0000009088957223 */ /* 0x004fe20000010095 */
[----:B------:R-:W-:Y:S01]  /*1db0*/  FFMA.FTZ R148, R137, R145, R148 ;  /* 0x0000009189947223 */ /* 0x000fe20000010094 */
[----:B------:R-:W-:Y:S01]  /*1dc0*/  FFMA.FTZ R163, R138, R146, R151 ;  /* 0x000000928aa37223 */ /* 0x000fe20000010097 */
[----:B------:R-:W-:Y:S02]  /*1dd0*/  FFMA.FTZ R162, R139, R147, R162 ;  /* 0x000000938ba27223 */ /* 0x000fe400000100a2 */
[----:B------:R-:W2:Y:S01]  /*1de0*/  LDG.E.128.CONSTANT R144, desc[UR14][R160.64+0x5800] ;  /* 0x0058000ea0907981 */ /* 0x000ea2000c1e9d00 */
[----:B0-----:R-:W-:Y:S01]  /*1df0*/  FFMA.FTZ R165, R108, R128, R149 ;  /* 0x000000806ca57223 */ /* 0x001fe20000010095 */
[----:B------:R-:W-:-:S02]  /*1e00*/  FFMA.FTZ R108, R109, R129, R148 ;  /* 0x000000816d6c7223 */ /* 0x000fc40000010094 */
[----:B------:R-:W2:Y:S04]  /*1e10*/  LDG.E.128.CONSTANT R148, desc[UR14][R160.64+0x5a00] ;  /* 0x005a000ea0947981 */ /* 0x000ea8000c1e9d00 */
[----:B------:R0:W2:Y:S01]  /*1e20*/  LDG.E.128.CONSTANT R136, desc[UR14][R160.64+0x5e00] ;  /* 0x005e000ea0887981 */ /* 0x0000a2000c1e9d00 */
[----:B------:R-:W-:Y:S01]  /*1e30*/  FFMA.FTZ R163, R110, R130, R163 ;  /* 0x000000826ea37223 */ /* 0x000fe200000100a3 */
[----:B------:R-:W-:Y:S02]  /*1e40*/  FFMA.FTZ R162, R111, R131, R162 ;  /* 0x000000836fa27223 */ /* 0x000fe400000100a2 */
[----:B------:R-:W3:Y:S02]  /*1e50*/  LDS.128 R128, [UR6+0x270] ;  /* 0x00027006ff807984 */ /* 0x000ee40008000c00 */
[----:B---3--:R-:W-:Y:S01]  /*1e60*/  FFMA.FTZ R165, R112, R128, R165 ;  /* 0x0000008070a57223 */ /* 0x008fe200000100a5 */
[----:B------:R-:W-:-:S02]  /*1e70*/  FFMA.FTZ R112, R113, R129, R108 ;  /* 0x0000008171707223 */ /* 0x000fc4000001006c */
[----:B------:R-:W4:Y:S01]  /*1e80*/  LDS.128 R108, [UR6+0x280] ;  /* 0x00028006ff6c7984 */ /* 0x000f220008000c00 */
[----:B------:R-:W-:Y:S01]  /*1e90*/  FFMA.FTZ R163, R114, R130, R163 ;  /* 0x0000008272a37223 */ /* 0x000fe200000100a3 */
[----:B------:R-:W-:Y:S02]  /*1ea0*/  FFMA.FTZ R162, R115, R131, R162 ;  /* 0x0000008373a27223 */ /* 0x000fe400000100a2 */
[----:B------:R-:W-:Y:S01]  /*1eb0*/  LDS.128 R128, [UR6+0x2a0] ;  /* 0x0002a006ff807984 */ /* 0x000fe20008000c00 */
[----:B----4-:R-:W-:Y:S01]  /*1ec0*/  FFMA.FTZ R165, R116, R108, R165 ;  /* 0x0000006c74a57223 */ /* 0x010fe200000100a5 */
[----:B------:R-:W-:Y:S02]  /*1ed0*/  FFMA.FTZ R108, R117, R109, R112 ;  /* 0x0000006d756c7223 */ /* 0x000fe40000010070 */
[----:B------:R-:W0:Y:S01]  /*1ee0*/  LDS.128 R112, [UR6+0x290] ;  /* 0x00029006ff707984 */ /* 0x000e220008000c00 */
[----:B------:R-:W-:Y:S01]  /*1ef0*/  FFMA.FTZ R163, R118, R110, R163 ;  /* 0x0000006e76a37223 */ /* 0x000fe200000100a3 */
[----:B------:R-:W-:-:S02]  /*1f00*/  FFMA.FTZ R162, R119, R111, R162 ;  /* 0x0000006f77a27223 */ /* 0x000fc400000100a2 */
[----:B------:R-:W-:Y:S01]  /*1f10*/  LDS.128 R116, [UR6+0x2d0] ;  /* 0x0002d006ff747984 */ /* 0x000fe20008000c00 */
[----:B0-----:R-:W-:Y:S01]  /*1f20*/  FFMA.FTZ R161, R120, R112, R165 ;  /* 0x0000007078a17223 */ /* 0x001fe200000100a5 */
[----:B------:R-:W-:Y:S02]  /*1f30*/  FFMA.FTZ R112, R121, R113, R108 ;  /* 0x0000007179707223 */ /* 0x000fe4000001006c */
[----:B------:R-:W0:Y:S01]  /*1f40*/  LDS.128 R108, [UR6+0x2b0] ;  /* 0x0002b006ff6c7984 */ /* 0x000e220008000c00 */
[----:B------:R-:W-:Y:S01]  /*1f50*/  FFMA.FTZ R163, R122, R114, R163 ;  /* 0x000000727aa37223 */ /* 0x000fe200000100a3 */
[----:B------:R-:W-:Y:S02]  /*1f60*/  FFMA.FTZ R162, R123, R115, R162 ;  /* 0x000000737ba27223 */ /* 0x000fe400000100a2 */
[----:B------:R-:W-:Y:S01]  /*1f70*/  LDS.128 R120, [UR6+0x2e0] ;  /* 0x0002e006ff787984 */ /* 0x000fe20008000c00 */
[----:B------:R-:W-:Y:S01]  /*1f80*/  FFMA.FTZ R161, R124, R128, R161 ;  /* 0x000000807ca17223 */ /* 0x000fe200000100a1 */
[----:B------:R-:W-:-:S02]  /*1f90*/  FFMA.FTZ R128, R125, R129, R112 ;  /* 0x000000817d807223 */ /* 0x000fc40000010070 */
[----:B------:R-:W2:Y:S01]  /*1fa0*/  LDS.128 R112, [UR6+0x2c0] ;  /* 0x0002c006ff707984 */ /* 0x000ea20008000c00 */
[----:B------:R-:W-:Y:S01]  /*1fb0*/  FFMA.FTZ R163, R126, R130, R163 ;  /* 0x000000827ea37223 */ /* 0x000fe200000100a3 */
[----:B------:R-:W-:Y:S02]  /*1fc0*/  FFMA.FTZ R162, R127, R131, R162 ;  /* 0x000000837fa27223 */ /* 0x000fe400000100a2 */
[----:B------:R-:W1:Y:S01]  /*1fd0*/  LDS.128 R124, [UR6+0x2f0] ;  /* 0x0002f006ff7c7984 */ /* 0x000e620008000c00 */
[----:B-----5:R-:W-:Y:S01]  /*1fe0*/  FSETP.NEU.FTZ.AND P0, PT, R158, RZ, PT ;  /* 0x000000ff9e00720b */ /* 0x020fe20003f1d000 */
[----:B0-----:R-:W-:Y:S01]  /*1ff0*/  FFMA.FTZ R161, R132, R108, R161 ;  /* 0x0000006c84a17223 */ /* 0x001fe200000100a1 */
[----:B------:R-:W-:Y:S01]  /*2000*/  FFMA.FTZ R128, R133, R109, R128 ;  /* 0x0000006d85807223 */ /* 0x000fe20000010080 */
[----:B------:R-:W-:Y:S01]  /*2010*/  FFMA.FTZ R163, R134, R110, R163 ;  /* 0x0000006e86a37223 */ /* 0x000fe200000100a3 */
[----:B------:R-:W-:Y:S01]  /*2020*/  FFMA.FTZ R162, R135, R111, R162 ;  /* 0x0000006f87a27223 */ /* 0x000fe200000100a2 */
[----:B------:R-:W-:-:S04]  /*2030*/  IADD3 R108, PT, PT, R154, 0x1, RZ ;  /* 0x000000019a6c7810 */ /* 0x000fc80007ffe0ff */
[----:B------:R-:W-:-:S05]  /*2040*/  I2FP.F32.S32 R109, R108 ;  /* 0x0000006c006d7245 */ /* 0x000fca0000201400 */
[----:B------:R-:W-:Y:S01]  /*2050*/  FMUL.FTZ R109, R109, R158 ;  /* 0x0000009e6d6d7220 */ /* 0x000fe20000410000 */
[----:B------:R-:W-:-:S04]  /*2060*/  IADD3 R108, PT, PT, R153, -0x1, RZ ;  /* 0xffffffff996c7810 */ /* 0x000fc80007ffe0ff */
[----:B------:R-:W-:Y:S02]  /*2070*/  FSEL R109, R109, RZ, P0 ;  /* 0x000000ff6d6d7208 */ /* 0x000fe40000000000 */
[----:B------:R-:W-:Y:S01]  /*2080*/  ISETP.GE.AND P0, PT, R108, UR21, PT ;  /* 0x000000156c007c0c */ /* 0x000fe2000bf06270 */
[----:B--2---:R-:W-:Y:S01]  /*2090*/  FFMA.FTZ R161, R144, R112, R161 ;  /* 0x0000007090a17223 */ /* 0x004fe200000100a1 */
        /* <DEDUP_REMOVED lines=10> */
[----:B-1----:R-:W-:Y:S01]  /*2140*/  FFMA.FTZ R124, R136, R124, R161 ;  /* 0x0000007c887c7223 */ /* 0x002fe200000100a1 */
[----:B------:R-:W-:Y:S01]  /*2150*/  FFMA.FTZ R125, R137, R125, R128 ;  /* 0x0000007d897d7223 */ /* 0x000fe20000010080 */
[----:B------:R-:W-:Y:S01]  /*2160*/  FFMA.FTZ R162, R143, R123, R162 ;  /* 0x0000007b8fa27223 */ /* 0x000fe200000100a2 */
[----:B------:R-:W-:-:S02]  /*2170*/  FFMA.FTZ R126, R138, R126, R163 ;  /* 0x0000007e8a7e7223 */ /* 0x000fc400000100a3 */
[----:B------:R-:W-:Y:S01]  /*2180*/  FADD.FTZ R125, R124, R125 ;  /* 0x0000007d7c7d7221 */ /* 0x000fe20000010000 */
[----:B------:R-:W-:-:S03]  /*2190*/  FFMA.FTZ R127, R139, R127, R162 ;  /* 0x0000007f8b7f7223 */ /* 0x000fc600000100a2 */
[----:B------:R-:W-:-:S04]  /*21a0*/  FADD.FTZ R126, R126, R125 ;  /* 0x0000007d7e7e7221 */ /* 0x000fc80000010000 */
[----:B------:R-:W-:-:S04]  /*21b0*/  FADD.FTZ R126, R127, R126 ;  /* 0x0000007e7f7e7221 */ /* 0x000fc80000010000 */
[----:B------:R-:W-:-:S05]  /*21c0*/  FFMA.FTZ R109, R126, UR29, R109 ;  /* 0x0000001d7e6d7c23 */ /* 0x000fca000801006d */
[----:B------:R-:W-:-:S05]  /*21d0*/  FSEL R108, R109, RZ, !P0 ;  /* 0x000000ff6d6c7208 */ /* 0x000fca0004000000 */
[----:B------:R2:W-:Y:S01]  /*21e0*/  STS [R155], R108 ;  /* 0x0000006c9b007388 */ /* 0x0005e20000000800 */
[----:B------:R-:W-:-:S07]  /*21f0*/  @!P0 FMNMX.FTZ R156, R156, R109, !PT ;  /* 0x0000006d9c9c8209 */ /* 0x000fce0007810000 */
.L_x_23553:
[----:B------:R-:W-:Y:S05]  /*2200*/  BSYNC.RECONVERGENT B1 ;  /* 0x0000000000017941 */ /* 0x000fea0003800200 */
.L_x_23552:
        /* <DEDUP_REMOVED lines=13> */
.L_x_23551:
[----:B------:R-:W-:Y:S05]  /*22e0*/  BSYNC.RECONVERGENT B0 ;  /* 0x0000000000007941 */ /* 0x000fea0003800200 */
.L_x_23550:
[----:B------:R-:W1:Y:S01]  /*22f0*/  SHFL.BFLY PT, R3, R156, 0x10, 0x1f ;  /* 0x0e001f009c037f89 */ /* 0x000e6200000e0000 */
[----:B------:R-:W2:Y:S01]  /*2300*/  S2UR UR13, SR_CgaCtaId ;  /* 0x00000000000d79c3 */ /* 0x000ea20000008800 */
[----:B------:R-:W-:Y:S01]  /*2310*/  UMOV UR12, 0x400 ;  /* 0x00000400000c7882 */ /* 0x000fe20000000000 */
[----:B------:R-:W-:Y:S01]  /*2320*/  BSSY.RECONVERGENT B0, `(.L_x_23555) ;  /* 0x0000105000007945 */ /* 0x000fe20003800200 */
[----:B------:R-:W-:Y:S01]  /*2330*/  UIADD3 UR6, UPT, UPT, UR12, 0x300, URZ ;  /* 0x000003000c067890 */ /* 0x000fe2000fffe0ff */
[----:B-1----:R-:W-:-:S03]  /*2340*/  FMNMX.FTZ R3, R3, R156, !PT ;  /* 0x0000009c03037209 */ /* 0x002fc60007810000 */
[----:B--2---:R-:W-:Y:S02]  /*2350*/  ULEA UR6, UR13, UR6, 0x18 ;  /* 0x000000060d067291 */ /* 0x004fe4000f8ec0ff */
[----:B------:R-:W0:Y:S02]  /*2360*/  SHFL.BFLY PT, R2, R3, 0x8, 0x1f ;  /* 0x0d001f0003027f89 */ /* 0x000e2400000e0000 */
[----:B0-----:R-:W-:Y:S02]  /*2370*/  FMNMX.FTZ R4, R3, R2, !PT ;  /* 0x0000000203047209 */ /* 0x001fe40007810000 */
[----:B------:R-:W0:Y:S03]  /*2380*/  S2R R2, SR_TID.X ;  /* 0x0000000000027919 */ /* 0x000e260000002100 */
[----:B------:R-:W1:Y:S02]  /*2390*/  SHFL.BFLY PT, R5, R4, 0x4, 0x1f ;  /* 0x0c801f0004057f89 */ /* 0x000e6400000e0000 */
[----:B-1----:R-:W-:-:S02]  /*23a0*/  FMNMX.FTZ R5, R4, R5, !PT ;  /* 0x0000000504057209 */ /* 0x002fc40007810000 */
[----:B0-----:R-:W-:-:S03]  /*23b0*/  LOP3.LUT P0, R162, R2, 0x1f, RZ, 0xc0, !PT ;  /* 0x0000001f02a27812 */ /* 0x001fc6000780c0ff */
[----:B------:R-:W0:Y:S01]  /*23c0*/  SHFL.BFLY PT, R6, R5, 0x2, 0x1f ;  /* 0x0c401f0005067f89 */ /* 0x000e2200000e0000 */
[----:B------:R-:W-:Y:S02]  /*23d0*/  SHF.R.U32.HI R3, RZ, 0x5, R2 ;  /* 0x00000005ff037819 */ /* 0x000fe40000011602 */
[C---:B------:R-:W-:Y:S02]  /*23e0*/  ISETP.GT.U32.AND P1, PT, R162.reuse, 0x3, PT ;  /* 0x00000003a200780c */ /* 0x040fe40003f24070 */
[----:B------:R-:W-:Y:S02]  /*23f0*/  LEA R4, R3, UR6, 0x2 ;  /* 0x0000000603047c11 */ /* 0x000fe4000f8e10ff */
[----:B0-----:R-:W-:Y:S02]  /*2400*/  FMNMX.FTZ R6, R5, R6, !PT ;  /* 0x0000000605067209 */ /* 0x001fe40007810000 */
[----:B------:R-:W-:Y:S01]  /*2410*/  LEA R5, R162, UR6, 0x2 ;  /* 0x00000006a2057c11 */ /* 0x000fe2000f8e10ff */
[----:B------:R-:W-:-:S02]  /*2420*/  UIADD3 UR6, UPT, UPT, UR21, 0x1f, URZ ;  /* 0x0000001f15067890 */ /* 0x000fc4000fffe0ff */
[----:B------:R-:W0:Y:S02]  /*2430*/  SHFL.BFLY PT, R7, R6, 0x1, 0x1f ;  /* 0x0c201f0006077f89 */ /* 0x000e2400000e0000 */
[----:B------:R-:W-:-:S04]  /*2440*/  USHF.R.S32.HI UR8, URZ, 0x1f, UR6 ;  /* 0x0000001fff087899 */ /* 0x000fc80008011406 */
[----:B------:R-:W-:-:S04]  /*2450*/  ULEA.HI UR6, UR8, UR6, URZ, 0x5 ;  /* 0x0000000608067291 */ /* 0x000fc8000f8f28ff */
[----:B------:R-:W-:-:S04]  /*2460*/  ULOP3.LUT UR6, UR6, 0xffffffe0, URZ, 0xc0, !UPT ;  /* 0xffffffe006067892 */ /* 0x000fc8000f8ec0ff */
[----:B------:R-:W-:-:S04]  /*2470*/  UISETP.LT.AND UP0, UPT, UR21, UR6, UPT ;  /* 0x000000061500728c */ /* 0x000fc8000bf01270 */
[----:B------:R-:W-:Y:S01]  /*2480*/  USEL UR6, UR21, UR6, UP0 ;  /* 0x0000000615067287 */ /* 0x000fe20008000000 */
[----:B0-----:R-:W-:Y:S02]  /*2490*/  FMNMX.FTZ R11, R6, R7, !PT ;  /* 0x00000007060b7209 */ /* 0x001fe40007810000 */
[----:B------:R-:W-:-:S03]  /*24a0*/  MOV R7, 0xff7fffff ;  /* 0xff7fffff00077802 */ /* 0x000fc60000000f00 */
[----:B------:R-:W-:Y:S01]  /*24b0*/  ISETP.GE.AND P2, PT, R2, UR6, PT ;  /* 0x0000000602007c0c */ /* 0x000fe2000bf46270 */
[----:B------:R-:W-:Y:S01]  /*24c0*/  @!P0 STS [R4], R11 ;  /* 0x0000000b04008388 */ /* 0x000fe20000000800 */
[----:B------:R-:W-:Y:S06]  /*24d0*/  BAR.SYNC.DEFER_BLOCKING 0x0 ;  /* 0x0000000000007b1d */ /* 0x000fec0000010000 */
[----:B------:R-:W0:Y:S04]  /*24e0*/  @!P1 LDS R7, [R5] ;  /* 0x0000000005079984 */ /* 0x000e280000000800 */
[----:B0-----:R-:W0:Y:S02]  /*24f0*/  SHFL.BFLY PT, R6, R7, 0x2, 0x1f ;  /* 0x0c401f0007067f89 */ /* 0x001e2400000e0000 */
[----:B0-----:R-:W-:Y:S01]  /*2500*/  FMNMX.FTZ R6, R6, R7, !PT ;  /* 0x0000000706067209 */ /* 0x001fe20007810000 */
[----:B------:R-:W-:-:S04]  /*2510*/  HFMA2 R7, -RZ, RZ, 0, 0 ;  /* 0x00000000ff077431 */ /* 0x000fc800000001ff */
[----:B------:R-:W0:Y:S02]  /*2520*/  SHFL.BFLY PT, R9, R6, 0x1, 0x1f ;  /* 0x0c201f0006097f89 */ /* 0x000e2400000e0000 */
[----:B0-----:R-:W-:-:S05]  /*2530*/  FMNMX.FTZ R9, R6, R9, !PT ;  /* 0x0000000906097209 */ /* 0x001fca0007810000 */
[----:B------:R0:W1:Y:S01]  /*2540*/  SHFL.IDX PT, R27, R9, RZ, 0x1f ;  /* 0x00001fff091b7589 */ /* 0x00006200000e0000 */
        /* <DEDUP_REMOVED lines=16> */
[----:B0-----:R-:W-:Y:S02]  /*2650*/  IADD3 R9, PT, PT, -R6, RZ, RZ ;  /* 0x000000ff06097210 */ /* 0x001fe40007ffe1ff */
[----:B------:R-:W-:-:S07]  /*2660*/  LEA R6, R2, UR8, 0x2 ;  /* 0x0000000802067c11 */ /* 0x000fce000f8e10ff */
.L_x_23559:
        /* <DEDUP_REMOVED lines=11> */
.L_x_23558:
[----:B------:R-:W-:Y:S05]  /*2720*/  BSYNC.RECONVERGENT B1 ;  /* 0x0000000000017941 */ /* 0x000fea0003800200 */
.L_x_23557:
        /* <DEDUP_REMOVED lines=13> */
.L_x_23562:
[----:B0-----:R-:W1:Y:S01]  /*2800*/  LDS R9, [R6+-0x400] ;  /* 0xfffc000006097984 */ /* 0x001e620000000800 */
        /* <DEDUP_REMOVED lines=99> */
.L_x_23561:
[----:B------:R-:W-:Y:S05]  /*2e40*/  BSYNC.RECONVERGENT B1 ;  /* 0x0000000000017941 */ /* 0x000fea0003800200 */
.L_x_23560:
[----:B0-----:R-:W-:Y:S01]  /*2e50*/  IADD3 R9, PT, PT, -R8, UR6, RZ ;  /* 0x0000000608097c10 */ /* 0x001fe2000fffe1ff */
        /* <DEDUP_REMOVED lines=54> */
.L_x_23564:
[----:B------:R-:W-:Y:S05]  /*31c0*/  BSYNC.RECONVERGENT B1 ;  /* 0x0000000000017941 */ /* 0x000fea0003800200 */
.L_x_23563:
        /* <DEDUP_REMOVED lines=26> */
.L_x_23556:
[----:B------:R-:W-:Y:S05]  /*3370*/  BSYNC.RECONVERGENT B0 ;  /* 0x0000000000007941 */ /* 0x000fea0003800200 */
.L_x_23555:
        /* <DEDUP_REMOVED lines=40> */
.L_x_23569:
[----:B------:R-:W0:Y:S01]  /*3600*/  LDS R5, [R6] ;  /* 0x0000000006057984 */ /* 0x000e220000000800 */
[----:B------:R-:W-:-:S04]  /*3610*/  IADD3 R7, PT, PT, R7, 0x1, RZ ;  /* 0x0000000107077810 */ /* 0x000fc80007ffe0ff */
[----:B------:R-:W-:Y:S01]  /*3620*/  ISETP.NE.AND P0, PT, R7, RZ, PT ;  /* 0x000000ff0700720c */ /* 0x000fe20003f05270 */
[----:B0-----:R-:W-:-:S05]  /*3630*/  FMUL.FTZ R5, R5, R30 ;  /* 0x0000001e05057220 */ /* 0x001fca0000410000 */
[----:B------:R0:W-:Y:S02]  /*3640*/  STS [R6], R5 ;  /* 0x0000000506007388 */ /* 0x0001e40000000800 */
[----:B0-----:R-:W-:-:S05]  /*3650*/  IADD3 R6, PT, PT, R6, 0x200, RZ ;  /* 0x0000020006067810 */ /* 0x001fca0007ffe0ff */
[----:B------:R-:W-:Y:S05]  /*3660*/  @P0 BRA `(.L_x_23569) ;  /* 0xfffffffc00e40947 */ /* 0x000fea000383ffff */
.L_x_23568:
[----:B------:R-:W-:Y:S05]  /*3670*/  BSYNC.RECONVERGENT B1 ;  /* 0x0000000000017941 */ /* 0x000fea0003800200 */
.L_x_23567:
        /* <DEDUP_REMOVED lines=13> */
.L_x_23572:
        /* <DEDUP_REMOVED lines=52> */
.L_x_23571:
[----:B------:R-:W-:Y:S05]  /*3a90*/  BSYNC.RECONVERGENT B1 ;  /* 0x0000000000017941 */ /* 0x000fea0003800200 */
.L_x_23570:
        /* <DEDUP_REMOVED lines=31> */
.L_x_23574:
[----:B------:R-:W-:Y:S05]  /*3c90*/  BSYNC.RECONVERGENT B1 ;  /* 0x0000000000017941 */ /* 0x000fea0003800200 */
.L_x_23573:
        /* <DEDUP_REMOVED lines=14> */
.L_x_23566:
[----:B------:R-:W-:Y:S05]  /*3d80*/  BSYNC.RECONVERGENT B0 ;  /* 0x0000000000007941 */ /* 0x000fea0003800200 */
.L_x_23565:
[----:B------:R-:W-:Y:S01]  /*3d90*/  UIADD3 UR6, UPT, UPT, UR21, 0x1f, URZ ;  /* 0x0000001f15067890 */ /* 0x000fe2000fffe0ff */
[----:B------:R-:W3:Y:S08]  /*3da0*/  S2UR UR16, SR_CTAID.Y ;  /* 0x00000000001079c3 */ /* 0x000ef00000002600 */
[----:B------:R-:W-:Y:S01]  /*3db0*/  BAR.SYNC.DEFER_BLOCKING 0x0 ;  /* 0x0000000000007b1d */ /* 0x000fe20000010000 */
[----:B------:R-:W-:Y:S01]  /*3dc0*/  CS2R R160, SRZ ;  /* 0x0000000000a07805 */ /* 0x000fe2000001ff00 */
[----:B------:R-:W-:Y:S01]  /*3dd0*/  USHF.R.S32.HI UR8, URZ, 0x1f, UR6 ;  /* 0x0000001fff087899 */ /* 0x000fe20008011406 */
[----:B-----5:R-:W-:-:S02]  /*3de0*/  CS2R R158, SRZ ;  /* 0x00000000009e7805 */ /* 0x020fc4000001ff00 */
        /* <DEDUP_REMOVED lines=27> */
[----:B------:R-:W-:Y:S01]  /*3fa0*/  CS2R R14, SRZ ;  /* 0x00000000000e7805 */ /* 0x000fe2000001ff00 */
[----:B0--34-:R-:W-:Y:S06]  /*3fb0*/  @P0 BRA `(.L_x_23576) ;  /* 0x00000034009c0947 */ /* 0x019fec0003800000 */
[----:B--2---:R-:W0:Y:S01]  /*3fc0*/  I2F.RP R6, R0 ;  /* 0x0000000000067306 */ /* 0x004e220000209400 */
[----:B------:R-:W2:Y:S01]  /*3fd0*/  LDC R5, c[0x0][0x3b8] ;  /* 0x0000ee00ff057b82 */ /* 0x000ea20000000800 */
[----:B------:R-:W3:Y:S01]  /*3fe0*/  LDCU UR6, c[0x0][0x3d0] ;  /* 0x00007a00ff0677ac */ /* 0x000ee20008000800 */
[----:B------:R-:W-:Y:S01]  /*3ff0*/  SHF.R.U32.HI R4, RZ, 0x3, R2 ;  /* 0x00000003ff047819 */ /* 0x000fe20000011602 */
[----:B------:R-:W-:Y:S01]  /*4000*/  HFMA2 R161, -RZ, RZ, 0, 0 ;  /* 0x00000000ffa17431 */ /* 0x000fe200000001ff */
[----:B------:R-:W-:Y:S01]  /*4010*/  SHF.L.U32 R13, R2, 0x2, RZ ;  /* 0x00000002020d7819 */ /* 0x000fe200000006ff */
[----:B------:R-:W4:Y:S01]  /*4020*/  LDCU UR17, c[0x0][0x3ec] ;  /* 0x00007d80ff1177ac */ /* 0x000f220008000800 */
[----:B------:R-:W-:Y:S02]  /*4030*/  LOP3.LUT R4, R4, 0x7c, RZ, 0xc0, !PT ;  /* 0x0000007c04047812 */ /* 0x000fe400078ec0ff */
[----:B------:R-:W-:Y:S01]  /*4040*/  IADD3 R10, PT, PT, R3, 0x1, RZ ;  /* 0x00000001030a7810 */ /* 0x000fe20007ffe0ff */
[----:B------:R-:W5:Y:S01]  /*4050*/  LDCU.64 UR18, c[0x0][0x3a8] ;  /* 0x00007500ff1277ac */ /* 0x000f620008000a00 */
[----:B------:R-:W-:Y:S01]  /*4060*/  UIADD3 UR8, UPT, UPT, UR12, 0x320, URZ ;  /* 0x000003200c087890 */ /* 0x000fe2000fffe0ff */
[----:B0-----:R-:W0:Y:S03]  /*4070*/  MUFU.RCP R6, R6 ;  /* 0x0000000600067308 */ /* 0x001e260000001000 */
[----:B------:R-:W-:-:S02]  /*4080*/  ULEA UR8, UR13, UR8, 0x18 ;  /* 0x000000080d087291 */ /* 0x000fc4000f8ec0ff */
[----:B---3--:R-:W-:Y:S01]  /*4090*/  UIMAD UR6, UR5, UR6, URZ ;  /* 0x00000006050672a4 */ /* 0x008fe2000f8e02ff */
[----:B----4-:R-:W-:Y:S01]  /*40a0*/  MOV R16, UR17 ;  /* 0x0000001100107c02 */ /* 0x010fe20008000f00 */
[----:B--2---:R-:W-:Y:S02]  /*40b0*/  IMAD R7, R5, UR16, RZ ;  /* 0x0000001005077c24 */ /* 0x004fe4000f8e02ff */
[----:B------:R-:W-:Y:S01]  /*40c0*/  HFMA2 R5, -RZ, RZ, 0, 0 ;  /* 0x00000000ff057431 */ /* 0x000fe200000001ff */
[----:B------:R-:W-:Y:S02]  /*40d0*/  USHF.R.S32.HI UR17, URZ, 0x1f, UR6 ;  /* 0x0000001fff117899 */ /* 0x000fe40008011406 */
[----:B------:R-:W-:Y:S02]  /*40e0*/  MOV R164, UR6 ;  /* 0x0000000600a47c02 */ /* 0x000fe40008000f00 */
[----:B0-----:R-:W-:Y:S02]  /*40f0*/  IADD3 R8, PT, PT, R6, 0xffffffe, RZ ;  /* 0x0ffffffe06087810 */ /* 0x001fe40007ffe0ff */
[----:B------:R-:W-:-:S02]  /*4100*/  MOV R165, UR17 ;  /* 0x0000001100a57c02 */ /* 0x000fc40008000f00 */
[----:B------:R0:W2:Y:S01]  /*4110*/  F2I.FTZ.U32.TRUNC.NTZ R9, R8 ;  /* 0x0000000800097305 */ /* 0x0000a2000021f000 */
[----:B------:R-:W-:Y:S01]  /*4120*/  IMAD.WIDE R6, R7, 0x4, R4 ;  /* 0x0000000407067825 */ /* 0x000fe200078e0204 */
[----:B------:R-:W-:-:S04]  /*4130*/  SHF.L.U32 R4, R2, 0x4, RZ ;  /* 0x0000000402047819 */ /* 0x000fc800000006ff */
[----:B------:R-:W-:Y:S02]  /*4140*/  LOP3.LUT R4, R4, 0x70, RZ, 0xe2, !PT ;  /* 0x0000007004047812 */ /* 0x000fe400078ee2ff */
[----:B-----5:R-:W-:Y:S02]  /*4150*/  IADD3 R6, P0, PT, R6, UR18, RZ ;  /* 0x0000001206067c10 */ /* 0x020fe4000ff1e0ff */
[----:B0-----:R-:W-:Y:S02]  /*4160*/  MOV R8, RZ ;  /* 0x000000ff00087202 */ /* 0x001fe40000000f00 */
[----:B------:R-:W-:Y:S02]  /*4170*/  LEA R4, R3, R4, 0x7 ;  /* 0x0000000403047211 */ /* 0x000fe400078e38ff */
[----:B------:R-:W-:Y:S02]  /*4180*/  IADD3.X R7, PT, PT, R7, UR19, RZ, P0, !PT ;  /* 0x0000001307077c10 */ /* 0x000fe400087fe4ff */
[----:B--2---:R-:W-:-:S02]  /*4190*/  IADD3 R11, PT, PT, RZ, -R9, RZ ;  /* 0x80000009ff0b7210 */ /* 0x004fc40007ffe0ff */
[----:B------:R-:W-:-:S03]  /*41a0*/  IADD3 R4, PT, PT, R4, UR8, RZ ;  /* 0x0000000804047c10 */ /* 0x000fc6000fffe0ff */
[----:B------:R-:W-:Y:S01]  /*41b0*/  IMAD R5, R11, R0, RZ ;  /* 0x000000000b057224 */ /* 0x000fe200078e02ff */
[----:B------:R-:W-:-:S03]  /*41c0*/  LOP3.LUT R11, R13, 0x7c, RZ, 0xc0, !PT ;  /* 0x0000007c0d0b7812 */ /* 0x000fc600078ec0ff */
[----:B------:R-:W-:Y:S01]  /*41d0*/  IMAD.HI.U32 R5, R9, R5, R8 ;  /* 0x0000000509057227 */ /* 0x000fe200078e0008 */
[C---:B------:R-:W-:Y:S02]  /*41e0*/  LEA R8, R3.reuse, 0x1, 0x5 ;  /* 0x0000000103087811 */ /* 0x040fe400078e28ff */
[----:B------:R-:W-:Y:S02]  /*41f0*/  IADD3 R9, PT, PT, R3, -UR9, RZ ;  /* 0x8000000903097c10 */ /* 0x000fe4000fffe0ff */
[----:B------:R-:W-:Y:S02]  /*4200*/  LOP3.LUT R12, R8, 0x1c, R13, 0xf8, !PT ;  /* 0x0000001c080c7812 */ /* 0x000fe400078ef80d */
[----:B------:R-:W-:-:S07]  /*4210*/  IADD3 R13, PT, PT, -R16, UR7, RZ ;  /* 0x00000007100d7c10 */ /* 0x000fce000fffe1ff */
.L_x_23579:
[----:B------:R-:W0:Y:S01]  /*4220*/  LDC R24, c[0x0][0x3f0] ;  /* 0x0000fc00ff187b82 */ /* 0x000e220000000800 */
[C---:B------:R-:W-:Y:S01]  /*4230*/  IADD3 R16, PT, PT, R8.reuse, -0x1, RZ ;  /* 0xffffffff08107810 */ /* 0x040fe20007ffe0ff */
[----:B------:R-:W-:Y:S01]  /*4240*/  BSSY.RECONVERGENT B1, `(.L_x_23577) ;  /* 0x0000338000017945 */ /* 0x000fe20003800200 */
[----:B------:R-:W-:Y:S02]  /*4250*/  IADD3 R8, PT, PT, R8, 0x80, RZ ;  /* 0x0000008008087810 */ /* 0x000fe40007ffe0ff */
[----:B------:R-:W-:-:S03]  /*4260*/  IABS R20, R16 ;  /* 0x0000001000147213 */ /* 0x000fc60000000000 */
[----:B------:R-:W2:Y:S02]  /*4270*/  LDC R19, c[0x0][0x3f4] ;  /* 0x0000fd00ff137b82 */ /* 0x000ea40000000800 */
[----:B------:R-:W-:-:S05]  /*4280*/  IMAD.HI.U32 R18, R5, R20, RZ ;  /* 0x0000001405127227 */ /* 0x000fca00078e00ff */
[----:B------:R-:W-:Y:S02]  /*4290*/  IADD3 R17, PT, PT, -R18, RZ, RZ ;  /* 0x000000ff12117210 */ /* 0x000fe40007ffe1ff */
        /* <DEDUP_REMOVED lines=20> */
[----:B------:R-:W-:Y:S01]  /*43e0*/  IMAD R19, R16, R21, RZ ;  /* 0x0000001510137224 */ /* 0x000fe200078e02ff */
[----:B------:R-:W-:Y:S02]  /*43f0*/  IADD3 R18, PT, PT, R20, UR4, RZ ;  /* 0x0000000414127c10 */ /* 0x000fe4000fffe0ff */
[----:B------:R-:W-:-:S02]  /*4400*/  MOV R16, RZ ;  /* 0x000000ff00107202 */ /* 0x000fc40000000f00 */
[----:B------:R-:W-:Y:S02]  /*4410*/  IABS R22, R18 ;  /* 0x0000001200167213 */ /* 0x000fe40000000000 */
[----:B------:R-:W-:Y:S01]  /*4420*/  ISETP.GE.AND P1, PT, R18, RZ, PT ;  /* 0x000000ff1200720c */ /* 0x000fe20003f26270 */
[----:B------:R-:W-:Y:S01]  /*4430*/  IMAD.HI.U32 R16, R17, R19, R16 ;  /* 0x0000001311107227 */ /* 0x000fe200078e0010 */
[----:B------:R-:W-:-:S05]  /*4440*/  MOV R17, R22 ;  /* 0x0000001600117202 */ /* 0x000fca0000000f00 */
[----:B------:R-:W-:-:S05]  /*4450*/  IMAD.HI.U32 R16, R16, R17, RZ ;  /* 0x0000001110107227 */ /* 0x000fca00078e00ff */
[----:B------:R-:W-:-:S05]  /*4460*/  IADD3 R16, PT, PT, -R16, RZ, RZ ;  /* 0x000000ff10107210 */ /* 0x000fca0007ffe1ff */
[C---:B------:R-:W-:Y:S01]  /*4470*/  IMAD R16, R21.reuse, R16, R17 ;  /* 0x0000001015107224 */ /* 0x040fe200078e0211 */
[C---:B------:R-:W-:Y:S02]  /*4480*/  IADD3 R17, PT, PT, R10.reuse, 0x3, RZ ;  /* 0x000000030a117810 */ /* 0x040fe40007ffe0ff */
[----:B------:R-:W-:Y:S02]  /*4490*/  IADD3 R10, PT, PT, R10, 0x4, RZ ;  /* 0x000000040a0a7810 */ /* 0x000fe40007ffe0ff */
[----:B------:R-:W-:-:S13]  /*44a0*/  ISETP.GT.U32.AND P0, PT, R21, R16, PT ;  /* 0x000000101500720c */ /* 0x000fda0003f04070 */
[----:B------:R-:W-:-:S04]  /*44b0*/  @!P0 IADD3 R16, PT, PT, R16, -R21, RZ ;  /* 0x8000001510108210 */ /* 0x000fc80007ffe0ff */
[----:B------:R-:W-:-:S13]  /*44c0*/  ISETP.GT.U32.AND P0, PT, R21, R16, PT ;  /* 0x000000101500720c */ /* 0x000fda0003f04070 */
[----:B------:R-:W-:Y:S02]  /*44d0*/  @!P0 IADD3 R16, PT, PT, R16, -R21, RZ ;  /* 0x8000001510108210 */ /* 0x000fe40007ffe0ff */
[----:B------:R-:W-:Y:S02]  /*44e0*/  ISETP.GE.AND P0, PT, R17, UR9, PT ;  /* 0x0000000911007c0c */ /* 0x000fe4000bf06270 */
[----:B------:R-:W-:Y:S02]  /*44f0*/  @!P1 IADD3 R16, PT, PT, -R16, RZ, RZ ;  /* 0x000000ff10109210 */ /* 0x000fe40007ffe1ff */
[----:B------:R-:W-:Y:S02]  /*4500*/  @!P2 LOP3.LUT R16, RZ, R24, RZ, 0x33, !PT ;  /* 0x00000018ff10a212 */ /* 0x000fe400078e33ff */
[----:B------:R-:W-:Y:S02]  /*4510*/  ISETP.GT.AND P1, PT, R20, R13, PT ;  /* 0x0000000d1400720c */ /* 0x000fe40003f24270 */
[----:B------:R-:W-:-:S13]  /*4520*/  ISETP.NE.AND P2, PT, R16, RZ, PT ;  /* 0x000000ff1000720c */ /* 0x000fda0003f45270 */
[----:B------:R-:W-:Y:S05]  /*4530*/  @!P1 BRA P2, `(.L_x_23578) ;  /* 0x0000003000209947 */ /* 0x000fea0001000000 */
[----:B------:R-:W2:Y:S01]  /*4540*/  LDG.E.CONSTANT R17, desc[UR14][R6.64] ;  /* 0x0000000e06117981 */ /* 0x000ea2000c1e9900 */
[----:B------:R-:W-:Y:S01]  /*4550*/  ISETP.NE.AND P2, PT, R9, -0x1, PT ;  /* 0xffffffff0900780c */ /* 0x000fe20003f45270 */
[----:B--2---:R-:W-:-:S03]  /*4560*/  IMAD.WIDE R16, R17, UR20, R164 ;  /* 0x0000001411107c25 */ /* 0x004fc6000f8e02a4 */
[----:B------:R-:W-:-:S04]  /*4570*/  IADD3 R16, P1, PT, R11, R16, RZ ;  /* 0x000000100b107210 */ /* 0x000fc80007f3e0ff */
[----:B------:R-:W-:Y:S02]  /*4580*/  IADD3.X R17, PT, PT, RZ, R17, RZ, P1, !PT ;  /* 0x00000011ff117210 */ /* 0x000fe40000ffe4ff */
[----:B------:R-:W-:-:S04]  /*4590*/  LEA R112, P1, R16, UR10, 0x2 ;  /* 0x0000000a10707c11 */ /* 0x000fc8000f8210ff */
[----:B------:R-:W-:Y:S02]  /*45a0*/  LEA.HI.X R113, R16, UR11, R17, 0x2, P1 ;  /* 0x0000000b10717c11 */ /* 0x000fe400088f1411 */
[----:B------:R-:W0:Y:S04]  /*45b0*/  LDS.128 R16, [R4] ;  /* 0x0000000004107984 */ /* 0x000e280000000c00 */
        /* <DEDUP_REMOVED lines=18> */
[C---:B------:R-:W-:Y:S01]  /*46e0*/  @!P2 IADD3 R72, PT, PT, R12.reuse, 0x2, RZ ;  /* 0x000000020c48a810 */ /* 0x040fe20007ffe0ff */
[----:B------:R-:W5:Y:S01]  /*46f0*/  LDG.E.128.CONSTANT R104, desc[UR14][R112.64+0x2c00] ;  /* 0x002c000e70687981 */ /* 0x000f62000c1e9d00 */
[C---:B------:R-:W-:Y:S02]  /*4700*/  IADD3 R108, PT, PT, R12.reuse, -0x1, RZ ;  /* 0xffffffff0c6c7810 */ /* 0x040fe40007ffe0ff */
[----:B------:R-:W-:Y:S01]  /*4710*/  @!P2 ISETP.GE.AND P5, PT, R73, UR21, PT ;  /* 0x000000154900ac0c */ /* 0x000fe2000bfa6270 */
[----:B------:R-:W5:Y:S01]  /*4720*/  LDG.E.128.CONSTANT R100, desc[UR14][R112.64+0x2e00] ;  /* 0x002e000e70647981 */ /* 0x000f62000c1e9d00 */
[----:B------:R-:W-:Y:S02]  /*4730*/  @!P2 ISETP.GE.AND P4, PT, R12, UR21, PT ;  /* 0x000000150c00ac0c */ /* 0x000fe4000bf86270 */
[----:B------:R-:W-:Y:S02]  /*4740*/  @!P2 ISETP.GE.AND P1, PT, R72, UR21, PT ;  /* 0x000000154800ac0c */ /* 0x000fe4000bf26270 */
[----:B------:R-:W-:Y:S01]  /*4750*/  @!P2 ISETP.GE.AND P3, PT, R108, UR21, PT ;  /* 0x000000156c00ac0c */ /* 0x000fe2000bf66270 */
[----:B------:R-:W5:Y:S01]  /*4760*/  LDG.E.128.CONSTANT R72, desc[UR14][R112.64+0x2200] ;  /* 0x0022000e70487981 */ /* 0x000f62000c1e9d00 */
[----:B------:R-:W-:-:S02]  /*4770*/  @!P2 IADD3 R77, PT, PT, R12, 0x1, RZ ;  /* 0x000000010c4da810 */ /* 0x000fc40007ffe0ff */
[C---:B------:R-:W-:Y:S02]  /*4780*/  @!P2 IADD3 R76, PT, PT, R12.reuse, 0x2, RZ ;  /* 0x000000020c4ca810 */ /* 0x040fe40007ffe0ff */
[----:B------:R-:W-:Y:S02]  /*4790*/  @!P2 IADD3 R78, PT, PT, R12, 0x1, RZ ;  /* 0x000000010c4ea810 */ /* 0x000fe40007ffe0ff */
[----:B------:R-:W-:Y:S02]  /*47a0*/  @!P2 ISETP.GE.AND P6, PT, R76, UR21, PT ;  /* 0x000000154c00ac0c */ /* 0x000fe4000bfc6270 */
[C---:B------:R-:W-:Y:S02]  /*47b0*/  @!P2 IADD3 R81, PT, PT, R12.reuse, 0x2, RZ ;  /* 0x000000020c51a810 */ /* 0x040fe40007ffe0ff */
[----:B------:R-:W-:Y:S02]  /*47c0*/  @!P2 IADD3 R80, PT, PT, R12, 0x1, RZ ;  /* 0x000000010c50a810 */ /* 0x000fe40007ffe0ff */
[----:B--2---:R-:W-:-:S02]  /*47d0*/  @!P2 FSEL R85, R85, RZ, !P4 ;  /* 0x000000ff5555a208 */ /* 0x004fc40006000000 */
[----:B------:R-:W-:Y:S02]  /*47e0*/  @!P2 FSEL R84, R84, RZ, !P3 ;  /* 0x000000ff5454a208 */ /* 0x000fe40005800000 */
[----:B------:R-:W-:Y:S01]  /*47f0*/  @!P2 FSEL R86, R86, RZ, !P5 ;  /* 0x000000ff5656a208 */ /* 0x000fe20006800000 */
[----:B0-----:R-:W-:Y:S01]  /*4800*/  FMUL.FTZ R85, R17, R85 ;  /* 0x0000005511557220 */ /* 0x001fe20000410000 */
[----:B------:R-:W-:Y:S02]  /*4810*/  @!P2 FSEL R87, R87, RZ, !P1 ;  /* 0x000000ff5757a208 */ /* 0x000fe40004800000 */
[----:B------:R-:W-:Y:S01]  /*4820*/  @!P2 ISETP.GE.AND P4, PT, R77, UR21, PT ;  /* 0x000000154d00ac0c */ /* 0x000fe2000bf86270 */
[----:B------:R-:W-:Y:S01]  /*4830*/  FFMA.FTZ R85, R16, R84, R85 ;  /* 0x0000005410557223 */ /* 0x000fe20000010055 */
[----:B------:R-:W-:Y:S02]  /*4840*/  @!P2 ISETP.GE.AND P3, PT, R78, UR21, PT ;  /* 0x000000154e00ac0c */ /* 0x000fe4000bf66270 */
[----:B------:R-:W-:Y:S01]  /*4850*/  @!P2 ISETP.GE.AND P5, PT, R12, UR21, PT ;  /* 0x000000150c00ac0c */ /* 0x000fe2000bfa6270 */
[----:B------:R-:W2:Y:S01]  /*4860*/  LDG.E.128.CONSTANT R76, desc[UR14][R112.64+0x2400] ;  /* 0x0024000e704c7981 */ /* 0x000ea2000c1e9d00 */
[----:B------:R-:W-:-:S02]  /*4870*/  @!P2 ISETP.GE.AND P1, PT, R108, UR21, PT ;  /* 0x000000156c00ac0c */ /* 0x000fc4000bf26270 */
[----:B---3--:R-:W-:Y:S02]  /*4880*/  @!P2 FSEL R97, R97, RZ, !P5 ;  /* 0x000000ff6161a208 */ /* 0x008fe40006800000 */
[----:B------:R-:W-:Y:S02]  /*4890*/  @!P2 FSEL R96, R96, RZ, !P1 ;  /* 0x000000ff6060a208 */ /* 0x000fe40004800000 */
[----:B------:R-:W-:Y:S02]  /*48a0*/  @!P2 ISETP.GE.AND P1, PT, R81, UR21, PT ;  /* 0x000000155100ac0c */ /* 0x000fe4000bf26270 */
[----:B------:R-:W-:Y:S02]  /*48b0*/  @!P2 ISETP.GE.AND P5, PT, R80, UR21, PT ;  /* 0x000000155000ac0c */ /* 0x000fe4000bfa6270 */
[----:B------:R-:W3:Y:S01]  /*48c0*/  LDG.E.128.CONSTANT R80, desc[UR14][R112.64+0x2600] ;  /* 0x0026000e70507981 */ /* 0x000ee2000c1e9d00 */
[----:B------:R-:W-:Y:S01]  /*48d0*/  FFMA.FTZ R86, R18, R86, R85 ;  /* 0x0000005612567223 */ /* 0x000fe20000010055 */
[----:B------:R-:W-:Y:S01]  /*48e0*/  @!P2 FSEL R98, R98, RZ, !P4 ;  /* 0x000000ff6262a208 */ /* 0x000fe20006000000 */
[----:B------:R-:W-:Y:S01]  /*48f0*/  FMUL.FTZ R97, R17, R97 ;  /* 0x0000006111617220 */ /* 0x000fe20000410000 */
[----:B------:R-:W-:-:S02]  /*4900*/  @!P2 FSEL R99, R99, RZ, !P6 ;  /* 0x000000ff6363a208 */ /* 0x000fc40007000000 */
[----:B------:R-:W-:Y:S02]  /*4910*/  @!P2 ISETP.GE.AND P4, PT, R108, UR21, PT ;  /* 0x000000156c00ac0c */ /* 0x000fe4000bf86270 */
[C---:B------:R-:W-:Y:S02]  /*4920*/  @!P2 IADD3 R84, PT, PT, R12.reuse, 0x2, RZ ;  /* 0x000000020c54a810 */ /* 0x040fe40007ffe0ff */
[C---:B------:R-:W-:Y:S02]  /*4930*/  @!P2 ISETP.GE.AND P6, PT, R12.reuse, UR21, PT ;  /* 0x000000150c00ac0c */ /* 0x040fe4000bfc6270 */
[----:B------:R-:W-:Y:S01]  /*4940*/  @!P2 IADD3 R85, PT, PT, R12, 0x1, RZ ;  /* 0x000000010c55a810 */ /* 0x000fe20007ffe0ff */
[----:B------:R-:W-:Y:S01]  /*4950*/  FFMA.FTZ R97, R16, R96, R97 ;  /* 0x0000006010617223 */ /* 0x000fe20000010061 */
[----:B----4-:R-:W-:Y:S01]  /*4960*/  @!P2 FSEL R92, R92, RZ, !P4 ;  /* 0x000000ff5c5ca208 */ /* 0x010fe20006000000 */
[----:B------:R-:W-:Y:S01]  /*4970*/  FFMA.FTZ R96, R19, R87, R86 ;  /* 0x0000005713607223 */ /* 0x000fe20000010056 */
[----:B------:R-:W-:-:S02]  /*4980*/  @!P2 FSEL R93, R93, RZ, !P6 ;  /* 0x000000ff5d5da208 */ /* 0x000fc40007000000 */
[----:B------:R-:W-:Y:S02]  /*4990*/  @!P2 ISETP.GE.AND P4, PT, R84, UR21, PT ;  /* 0x000000155400ac0c */ /* 0x000fe4000bf86270 */
[----:B------:R-:W-:Y:S02]  /*49a0*/  @!P2 ISETP.GE.AND P6, PT, R85, UR21, PT ;  /* 0x000000155500ac0c */ /* 0x000fe4000bfc6270 */
[----:B------:R-:W4:Y:S01]  /*49b0*/  LDG.E.128.CONSTANT R84, desc[UR14][R112.64+0x2800] ;  /* 0x0028000e70547981 */ /* 0x000f22000c1e9d00 */
[----:B------:R-:W-:Y:S01]  /*49c0*/  @!P2 FSEL R94, R94, RZ, !P3 ;  /* 0x000000ff5e5ea208 */ /* 0x000fe20005800000 */
[----:B------:R-:W-:Y:S01]  /*49d0*/  FFMA.FTZ R98, R18, R98, R97 ;  /* 0x0000006212627223 */ /* 0x000fe20000010061 */
[----:B------:R-:W-:Y:S02]  /*49e0*/  @!P2 ISETP.GE.AND P3, PT, R108, UR21, PT ;  /* 0x000000156c00ac0c */ /* 0x000fe4000bf66270 */
[----:B------:R-:W-:Y:S02]  /*49f0*/  @!P2 IADD3 R97, PT, PT, R12, 0x2, RZ ;  /* 0x000000020c61a810 */ /* 0x000fe40007ffe0ff */
[----:B------:R-:W-:-:S02]  /*4a00*/  @!P2 FSEL R95, R95, RZ, !P1 ;  /* 0x000000ff5f5fa208 */ /* 0x000fc40004800000 */
[----:B-----5:R-:W-:Y:S02]  /*4a10*/  @!P2 FSEL R20, R20, RZ, !P3 ;  /* 0x000000ff1414a208 */ /* 0x020fe40005800000 */
[----:B------:R-:W-:Y:S02]  /*4a20*/  @!P2 ISETP.GE.AND P1, PT, R97, UR21, PT ;  /* 0x000000156100ac0c */ /* 0x000fe4000bf26270 */
[C---:B------:R-:W-:Y:S02]  /*4a30*/  @!P2 ISETP.GE.AND P3, PT, R12.reuse, UR21, PT ;  /* 0x000000150c00ac0c */ /* 0x040fe4000bf66270 */
[----:B------:R-:W-:Y:S02]  /*4a40*/  @!P2 IADD3 R97, PT, PT, R12, 0x1, RZ ;  /* 0x000000010c61a810 */ /* 0x000fe40007ffe0ff */
[----:B------:R-:W-:Y:S01]  /*4a50*/  @!P2 FSEL R21, R21, RZ, !P3 ;  /* 0x000000ff1515a208 */ /* 0x000fe20005800000 */
[----:B------:R-:W-:Y:S01]  /*4a60*/  FFMA.FTZ R99, R19, R99, R98 ;  /* 0x0000006313637223 */ /* 0x000fe20000010062 */
[----:B------:R-:W-:-:S02]  /*4a70*/  @!P2 ISETP.GE.AND P3, PT, R97, UR21, PT ;  /* 0x000000156100ac0c */ /* 0x000fc4000bf66270 */
[----:B------:R-:W-:Y:S01]  /*4a80*/  @!P2 IADD3 R97, PT, PT, R12, 0x2, RZ ;  /* 0x000000020c61a810 */ /* 0x000fe20007ffe0ff */
[----:B------:R-:W-:Y:S01]  /*4a90*/  FADD.FTZ R161, R161, R96 ;  /* 0x00000060a1a17221 */ /* 0x000fe20000010000 */
[----:B------:R-:W-:Y:S01]  /*4aa0*/  @!P2 FSEL R22, R22, RZ, !P5 ;  /* 0x000000ff1616a208 */ /* 0x000fe20006800000 */
[----:B------:R-:W-:Y:S01]  /*4ab0*/  FADD.FTZ R160, R160, R99 ;  /* 0x00000063a0a07221 */ /* 0x000fe20000010000 */
[----:B------:R-:W-:Y:S02]  /*4ac0*/  @!P2 ISETP.GE.AND P5, PT, R97, UR21, PT ;  /* 0x000000156100ac0c */ /* 0x000fe4000bfa6270 */
[----:B------:R-:W5:Y:S01]  /*4ad0*/  LDG.E.128.CONSTANT R96, desc[UR14][R112.64+0x2a00] ;  /* 0x002a000e70607981 */ /* 0x000f62000c1e9d00 */
[----:B------:R-:W-:Y:S01]  /*4ae0*/  FMUL.FTZ R93, R17, R93 ;  /* 0x0000005d115d7220 */ /* 0x000fe20000410000 */
[----:B------:R-:W-:Y:S02]  /*4af0*/  @!P2 FSEL R23, R23, RZ, !P4 ;  /* 0x000000ff1717a208 */ /* 0x000fe40006000000 */
[----:B------:R-:W-:Y:S01]  /*4b00*/  @!P2 ISETP.GE.AND P4, PT, R108, UR21, PT ;  /* 0x000000156c00ac0c */ /* 0x000fe2000bf86270 */
[----:B------:R-:W-:-:S03]  /*4b10*/  FFMA.FTZ R93, R16, R92, R93 ;  /* 0x0000005c105d7223 */ /* 0x000fc6000001005d */
[----:B------:R-:W-:Y:S01]  /*4b20*/  @!P2 FSEL R88, R88, RZ, !P4 ;  /* 0x000000ff5858a208 */ /* 0x000fe20006000000 */
[----:B------:R-:W-:Y:S01]  /*4b30*/  FFMA.FTZ R92, R18, R94, R93 ;  /* 0x0000005e125c7223 */ /* 0x000fe2000001005d */
[C---:B------:R-:W-:Y:S02]  /*4b40*/  @!P2 ISETP.GE.AND P4, PT, R12.reuse, UR21, PT ;  /* 0x000000150c00ac0c */ /* 0x040fe4000bf86270 */
        /* <DEDUP_REMOVED lines=12> */
[----:B------:R-:W-:Y:S02]  /*4c10*/  @!P2 FSEL R26, R26, RZ, !P3 ;  /* 0x000000ff1a1aa208 */ /* 0x000fe40005800000 */
[----:B------:R-:W-:Y:S02]  /*4c20*/  @!P2 ISETP.GE.AND P6, PT, R93, UR21, PT ;  /* 0x000000155d00ac0c */ /* 0x000fe4000bfc6270 */
[----:B------:R-:W-:Y:S02]  /*4c30*/  @!P2 ISETP.GE.AND P3, PT, R108, UR21, PT ;  /* 0x000000156c00ac0c */ /* 0x000fe4000bf66270 */
[----:B------:R-:W-:-:S02]  /*4c40*/  @!P2 IADD3 R93, PT, PT, R12, 0x2, RZ ;  /* 0x000000020c5da810 */ /* 0x000fc40007ffe0ff */
[----:B------:R-:W-:Y:S02]  /*4c50*/  @!P2 FSEL R27, R27, RZ, !P5 ;  /* 0x000000ff1b1ba208 */ /* 0x000fe40006800000 */
[----:B------:R-:W-:Y:S02]  /*4c60*/  @!P2 FSEL R28, R28, RZ, !P3 ;  /* 0x000000ff1c1ca208 */ /* 0x000fe40005800000 */
[----:B------:R-:W-:Y:S02]  /*4c70*/  @!P2 ISETP.GE.AND P5, PT, R93, UR21, PT ;  /* 0x000000155d00ac0c */ /* 0x000fe4000bfa6270 */
[C---:B------:R-:W-:Y:S02]  /*4c80*/  @!P2 ISETP.GE.AND P3, PT, R12.reuse, UR21, PT ;  /* 0x000000150c00ac0c */ /* 0x040fe4000bf66270 */
[----:B------:R-:W-:Y:S02]  /*4c90*/  @!P2 IADD3 R93, PT, PT, R12, 0x1, RZ ;  /* 0x000000010c5da810 */ /* 0x000fe40007ffe0ff */
[----:B------:R-:W-:Y:S01]  /*4ca0*/  @!P2 FSEL R34, R34, RZ, !P6 ;  /* 0x000000ff2222a208 */ /* 0x000fe20007000000 */
[----:B------:R-:W-:Y:S01]  /*4cb0*/  FMUL.FTZ R21, R17, R21 ;  /* 0x0000001511157220 */ /* 0x000fe20000410000 */
[----:B------:R-:W-:-:S02]  /*4cc0*/  @!P2 FSEL R29, R29, RZ, !P3 ;  /* 0x000000ff1d1da208 */ /* 0x000fc40005800000 */
[----:B------:R-:W-:Y:S02]  /*4cd0*/  @!P2 ISETP.GE.AND P6, PT, R108, UR21, PT ;  /* 0x000000156c00ac0c */ /* 0x000fe4000bfc6270 */
[----:B------:R-:W-:Y:S02]  /*4ce0*/  @!P2 ISETP.GE.AND P3, PT, R93, UR21, PT ;  /* 0x000000155d00ac0c */ /* 0x000fe4000bf66270 */
[----:B------:R-:W-:Y:S01]  /*4cf0*/  @!P2 IADD3 R93, PT, PT, R12, 0x2, RZ ;  /* 0x000000020c5da810 */ /* 0x000fe20007ffe0ff */
[----:B------:R-:W-:Y:S01]  /*4d00*/  FFMA.FTZ R21, R16, R20, R21 ;  /* 0x0000001410157223 */ /* 0x000fe20000010015 */
        /* <DEDUP_REMOVED lines=9> */
[----:B------:R-:W-:Y:S01]  /*4da0*/  @!P2 FSEL R39, R39, RZ, !P1 ;  /* 0x000000ff2727a208 */ /* 0x000fe20004800000 */
[----:B------:R-:W-:Y:S01]  /*4db0*/  FFMA.FTZ R22, R18, R22, R21 ;  /* 0x0000001612167223 */ /* 0x000fe20000010015 */
[----:B------:R-:W-:Y:S02]  /*4dc0*/  @!P2 IADD3 R20, PT, PT, R12, 0x2, RZ ;  /* 0x000000020c14a810 */ /* 0x000fe40007ffe0ff */
[----:B------:R-:W-:Y:S02]  /*4dd0*/  @!P2 ISETP.GE.AND P1, PT, R108, UR21, PT ;  /* 0x000000156c00ac0c */ /* 0x000fe4000bf26270 */
[----:B------:R-:W-:Y:S02]  /*4de0*/  @!P2 FSEL R32, R32, RZ, !P4 ;  /* 0x000000ff2020a208 */ /* 0x000fe40006000000 */
[----:B------:R-:W-:Y:S01]  /*4df0*/  @!P2 FSEL R38, R38, RZ, !P3 ;  /* 0x000000ff2626a208 */ /* 0x000fe20005800000 */
[----:B------:R-:W-:Y:S01]  /*4e00*/  FFMA.FTZ R23, R19, R23, R22 ;  /* 0x0000001713177223 */ /* 0x000fe20000010016 */
[----:B------:R-:W-:-:S02]  /*4e10*/  @!P2 ISETP.GE.AND P4, PT, R12, UR21, PT ;  /* 0x000000150c00ac0c */ /* 0x000fc4000bf86270 */
[----:B------:R-:W-:Y:S02]  /*4e20*/  @!P2 ISETP.GE.AND P3, PT, R20, UR21, PT ;  /* 0x000000151400ac0c */ /* 0x000fe4000bf66270 */
[----:B------:R-:W-:Y:S02]  /*4e30*/  @!P2 FSEL R40, R40, RZ, !P1 ;  /* 0x000000ff2828a208 */ /* 0x000fe40004800000 */
[C---:B------:R-:W-:Y:S02]  /*4e40*/  @!P2 IADD3 R93, PT, PT, R12.reuse, 0x1, RZ ;  /* 0x000000010c5da810 */ /* 0x040fe40007ffe0ff */
[C---:B------:R-:W-:Y:S02]  /*4e50*/  @!P2 ISETP.GE.AND P1, PT, R12.reuse, UR21, PT ;  /* 0x000000150c00ac0c */ /* 0x040fe4000bf26270 */
[----:B------:R-:W-:Y:S01]  /*4e60*/  @!P2 IADD3 R20, PT, PT, R12, 0x1, RZ ;  /* 0x000000010c14a810 */ /* 0x000fe20007ffe0ff */
[----:B------:R-:W-:Y:S01]  /*4e70*/  FMUL.FTZ R25, R17, R25 ;  /* 0x0000001911197220 */ /* 0x000fe20000410000 */
[----:B------:R-:W-:Y:S01]  /*4e80*/  @!P2 FSEL R33, R33, RZ, !P4 ;  /* 0x000000ff2121a208 */ /* 0x000fe20006000000 */
[----:B------:R-:W-:Y:S01]  /*4e90*/  FADD.FTZ R158, R158, R23 ;  /* 0x000000179e9e7221 */ /* 0x000fe20000010000 */
[----:B------:R-:W-:-:S02]  /*4ea0*/  @!P2 ISETP.GE.AND P4, PT, R93, UR21, PT ;  /* 0x000000155d00ac0c */ /* 0x000fc4000bf86270 */
[----:B------:R-:W-:Y:S01]  /*4eb0*/  @!P2 FSEL R41, R41, RZ, !P1 ;  /* 0x000000ff2929a208 */ /* 0x000fe20004800000 */
[----:B------:R-:W-:Y:S01]  /*4ec0*/  FMUL.FTZ R89, R17, R89 ;  /* 0x0000005911597220 */ /* 0x000fe20000410000 */
[----:B------:R-:W-:Y:S01]  /*4ed0*/  @!P2 ISETP.GE.AND P1, PT, R20, UR21, PT ;  /* 0x000000151400ac0c */ /* 0x000fe2000bf26270 */
[----:B------:R-:W-:Y:S01]  /*4ee0*/  FFMA.FTZ R25, R16, R24, R25 ;  /* 0x0000001810197223 */ /* 0x000fe20000010019 */
[----:B------:R-:W-:Y:S01]  /*4ef0*/  @!P2 IADD3 R93, PT, PT, R12, 0x2, RZ ;  /* 0x000000020c5da810 */ /* 0x000fe20007ffe0ff */
[----:B------:R-:W5:Y:S01]  /*4f00*/  LDG.E.128.CONSTANT R20, desc[UR14][R112.64+0x3000] ;  /* 0x0030000e70147981 */ /* 0x000f62000c1e9d00 */
[----:B------:R-:W-:Y:S01]  /*4f10*/  @!P2 FSEL R42, R42, RZ, !P4 ;  /* 0x000000ff2a2aa208 */ /* 0x000fe20006000000 */
[----:B------:R-:W-:Y:S01]  /*4f20*/  FFMA.FTZ R89, R16, R88, R89 ;  /* 0x0000005810597223 */ /* 0x000fe20000010059 */
[----:B------:R-:W-:Y:S01]  /*4f30*/  @!P2 FSEL R35, R35, RZ, !P5 ;  /* 0x000000ff2323a208 */ /* 0x000fe20006800000 */
[----:B------:R-:W-:Y:S01]  /*4f40*/  FFMA.FTZ R26, R18, R26, R25 ;  /* 0x0000001a121a7223 */ /* 0x000fe20000010019 */
[----:B------:R-:W-:Y:S01]  /*4f50*/  @!P2 ISETP.GE.AND P4, PT, R108, UR21, PT ;  /* 0x000000156c00ac0c */ /* 0x000fe2000bf86270 */
[----:B------:R-:W-:Y:S01]  /*4f60*/  FMUL.FTZ R29, R17, R29 ;  /* 0x0000001d111d7220 */ /* 0x000fe20000410000 */
[----:B------:R-:W-:-:S02]  /*4f70*/  @!P2 ISETP.GE.AND P5, PT, R93, UR21, PT ;  /* 0x000000155d00ac0c */ /* 0x000fc4000bfa6270 */
[----:B------:R-:W-:Y:S01]  /*4f80*/  @!P2 IADD3 R24, PT, PT, R12, 0x2, RZ ;  /* 0x000000020c18a810 */ /* 0x000fe20007ffe0ff */
[----:B------:R-:W-:Y:S01]  /*4f90*/  FFMA.FTZ R90, R18, R90, R89 ;  /* 0x0000005a125a7223 */ /* 0x000fe20000010059 */
[----:B------:R-:W-:Y:S01]  /*4fa0*/  @!P2 FSEL R44, R44, RZ, !P4 ;  /* 0x000000ff2c2ca208 */ /* 0x000fe20006000000 */
[----:B------:R-:W-:Y:S01]  /*4fb0*/  FFMA.FTZ R29, R16, R28, R29 ;  /* 0x0000001c101d7223 */ /* 0x000fe2000001001d */
[----:B------:R-:W-:Y:S01]  /*4fc0*/  @!P2 FSEL R43, R43, RZ, !P5 ;  /* 0x000000ff2b2ba208 */ /* 0x000fe20006800000 */
[----:B------:R-:W-:Y:S01]  /*4fd0*/  FFMA.FTZ R89, R19, R27, R26 ;  /* 0x0000001b13597223 */ /* 0x000fe2000001001a */
[----:B------:R-:W-:Y:S02]  /*4fe0*/  @!P2 ISETP.GE.AND P4, PT, R12, UR21, PT ;  /* 0x000000150c00ac0c */ /* 0x000fe4000bf86270 */
[----:B------:R-:W-:Y:S02]  /*4ff0*/  @!P2 ISETP.GE.AND P5, PT, R24, UR21, PT ;  /* 0x000000151800ac0c */ /* 0x000fe4000bfa6270 */
[----:B------:R-:W-:Y:S01]  /*5000*/  @!P2 IADD3 R28, PT, PT, R12, 0x1, RZ ;  /* 0x000000010c1ca810 */ /* 0x000fe20007ffe0ff */
[----:B------:R-:W5:Y:S01]  /*5010*/  LDG.E.128.CONSTANT R24, desc[UR14][R112.64+0x3200] ;  /* 0x0032000e70187981 */ /* 0x000f62000c1e9d00 */
[----:B------:R-:W-:Y:S01]  /*5020*/  FMUL.FTZ R33, R17, R33 ;  /* 0x0000002111217220 */ /* 0x000fe20000410000 */
[----:B------:R-:W-:Y:S01]  /*5030*/  @!P2 FSEL R45, R45, RZ, !P4 ;  /* 0x000000ff2d2da208 */ /* 0x000fe20006000000 */
[----:B------:R-:W-:Y:S01]  /*5040*/  FFMA.FTZ R30, R18, R30, R29 ;  /* 0x0000001e121e7223 */ /* 0x000fe2000001001d */
        /* <DEDUP_REMOVED lines=8> */
[----:B------:R-:W-:Y:S01]  /*50d0*/  @!P2 ISETP.GE.AND P3, PT, R108, UR21, PT ;  /* 0x000000156c00ac0c */ /* 0x000fe2000bf66270 */
[----:B------:R-:W5:Y:S01]  /*50e0*/  LDG.E.128.CONSTANT R28, desc[UR14][R112.64+0x3400] ;  /* 0x0034000e701c7981 */ /* 0x000f62000c1e9d00 */
[----:B------:R-:W-:Y:S01]  /*50f0*/  FFMA.FTZ R35, R19, R35, R34 ;  /* 0x0000002313237223 */ /* 0x000fe20000010022 */
[----:B------:R-:W-:-:S02]  /*5100*/  @!P2 IADD3 R33, PT, PT, R12, 0x1, RZ ;  /* 0x000000010c21a810 */ /* 0x000fc40007ffe0ff */
[----:B------:R-:W-:Y:S02]  /*5110*/  @!P2 FSEL R48, R48, RZ, !P3 ;  /* 0x000000ff3030a208 */ /* 0x000fe40005800000 */
[----:B------:R-:W-:Y:S01]  /*5120*/  @!P2 ISETP.GE.AND P3, PT, R12, UR21, PT ;  /* 0x000000150c00ac0c */ /* 0x000fe2000bf66270 */
[----:B------:R-:W-:Y:S01]  /*5130*/  FMUL.FTZ R37, R17, R37 ;  /* 0x0000002511257220 */ /* 0x000fe20000410000 */
[----:B------:R-:W-:Y:S01]  /*5140*/  FADD.FTZ R155, R155, R32 ;  /* 0x000000209b9b7221 */ /* 0x000fe20000010000 */
[----:B------:R-:W-:Y:S01]  /*5150*/  FADD.FTZ R154, R154, R35 ;  /* 0x000000239a9a7221 */ /* 0x000fe20000010000 */
[----:B------:R-:W-:Y:S01]  /*5160*/  @!P2 FSEL R49, R49, RZ, !P3 ;  /* 0x000000ff3131a208 */ /* 0x000fe20005800000 */
[----:B------:R-:W-:Y:S01]  /*5170*/  FFMA.FTZ R37, R16, R36, R37 ;  /* 0x0000002410257223 */ /* 0x000fe20000010025 */
[----:B------:R-:W-:Y:S02]  /*5180*/  @!P2 ISETP.GE.AND P3, PT, R33, UR21, PT ;  /* 0x000000152100ac0c */ /* 0x000fe4000bf66270 */
[----:B------:R-:W5:Y:S01]  /*5190*/  LDG.E.128.CONSTANT R32, desc[UR14][R112.64+0x3600] ;  /* 0x0036000e70207981 */ /* 0x000f62000c1e9d00 */
[----:B------:R-:W-:Y:S01]  /*51a0*/  FFMA.FTZ R38, R18, R38, R37 ;  /* 0x0000002612267223 */ /* 0x000fe20000010025 */
[----:B------:R-:W-:Y:S01]  /*51b0*/  @!P2 IADD3 R36, PT, PT, R12, 0x2, RZ ;  /* 0x000000020c24a810 */ /* 0x000fe20007ffe0ff */
[----:B------:R-:W-:Y:S01]  /*51c0*/  FMUL.FTZ R41, R17, R41 ;  /* 0x0000002911297220 */ /* 0x000fe20000410000 */
[----:B------:R-:W-:Y:S01]  /*51d0*/  @!P2 FSEL R51, R51, RZ, !P5 ;  /* 0x000000ff3333a208 */ /* 0x000fe20006800000 */
[----:B------:R-:W-:Y:S01]  /*51e0*/  FMUL.FTZ R45, R17, R45 ;  /* 0x0000002d112d7220 */ /* 0x000fe20000410000 */
[----:B------:R-:W-:Y:S01]  /*51f0*/  @!P2 FSEL R50, R50, RZ, !P1 ;  /* 0x000000ff3232a208 */ /* 0x000fe20004800000 */
[----:B------:R-:W-:Y:S01]  /*5200*/  FFMA.FTZ R41, R16, R40, R41 ;  /* 0x0000002810297223 */ /* 0x000fe20000010029 */
[----:B------:R-:W-:Y:S01]  /*5210*/  @!P2 ISETP.GE.AND P5, PT, R108, UR21, PT ;  /* 0x000000156c00ac0c */ /* 0x000fe2000bfa6270 */
[----:B------:R-:W-:Y:S01]  /*5220*/  FFMA.FTZ R40, R19, R39, R38 ;  /* 0x0000002713287223 */ /* 0x000fe20000010026 */
[----:B------:R-:W-:-:S02]  /*5230*/  @!P2 ISETP.GE.AND P1, PT, R36, UR21, PT ;  /* 0x000000152400ac0c */ /* 0x000fc4000bf26270 */
[----:B------:R-:W5:Y:S01]  /*5240*/  LDG.E.128.CONSTANT R36, desc[UR14][R112.64+0x3800] ;  /* 0x0038000e70247981 */ /* 0x000f62000c1e9d00 */
[----:B------:R-:W-:Y:S01]  /*5250*/  FFMA.FTZ R42, R18, R42, R41 ;  /* 0x0000002a122a7223 */ /* 0x000fe20000010029 */
[----:B------:R-:W-:Y:S01]  /*5260*/  @!P2 FSEL R52, R52, RZ, !P5 ;  /* 0x000000ff3434a208 */ /* 0x000fe20006800000 */
[----:B------:R-:W-:Y:S01]  /*5270*/  FFMA.FTZ R41, R16, R44, R45 ;  /* 0x0000002c10297223 */ /* 0x000fe2000001002d */
[C---:B------:R-:W-:Y:S02]  /*5280*/  @!P2 ISETP.GE.AND P5, PT, R12.reuse, UR21, PT ;  /* 0x000000150c00ac0c */ /* 0x040fe4000bfa6270 */
[----:B------:R-:W-:Y:S02]  /*5290*/  @!P2 IADD3 R44, PT, PT, R12, 0x1, RZ ;  /* 0x000000010c2ca810 */ /* 0x000fe40007ffe0ff */
[----:B------:R-:W-:Y:S01]  /*52a0*/  @!P2 FSEL R53, R53, RZ, !P5 ;  /* 0x000000ff3535a208 */ /* 0x000fe20006800000 */
[----:B------:R-:W-:Y:S01]  /*52b0*/  FADD.FTZ R153, R153, R40 ;  /* 0x0000002899997221 */ /* 0x000fe20000010000 */
[----:B------:R-:W-:Y:S01]  /*52c0*/  @!P2 ISETP.GE.AND P5, PT, R44, UR21, PT ;  /* 0x000000152c00ac0c */ /* 0x000fe2000bfa6270 */
[----:B------:R-:W-:Y:S01]  /*52d0*/  FFMA.FTZ R45, R19, R43, R42 ;  /* 0x0000002b132d7223 */ /* 0x000fe2000001002a */
[----:B------:R-:W-:Y:S01]  /*52e0*/  @!P2 FSEL R54, R54, RZ, !P4 ;  /* 0x000000ff3636a208 */ /* 0x000fe20006000000 */
[----:B------:R-:W-:Y:S01]  /*52f0*/  FFMA.FTZ R46, R18, R46, R41 ;  /* 0x0000002e122e7223 */ /* 0x000fe20000010029 */
[----:B------:R-:W-:Y:S01]  /*5300*/  @!P2 IADD3 R44, PT, PT, R12, 0x2, RZ ;  /* 0x000000020c2ca810 */ /* 0x000fe20007ffe0ff */
[----:B------:R-:W5:Y:S01]  /*5310*/  LDG.E.128.CONSTANT R40, desc[UR14][R112.64+0x3a00] ;  /* 0x003a000e70287981 */ /* 0x000f62000c1e9d00 */
[----:B------:R-:W-:-:S02]  /*5320*/  @!P2 ISETP.GE.AND P4, PT, R108, UR21, PT ;  /* 0x000000156c00ac0c */ /* 0x000fc4000bf86270 */
[----:B------:R-:W-:Y:S01]  /*5330*/  @!P2 FSEL R55, R55, RZ, !P6 ;  /* 0x000000ff3737a208 */ /* 0x000fe20007000000 */
[----:B------:R-:W-:Y:S01]  /*5340*/  FMUL.FTZ R49, R17, R49 ;  /* 0x0000003111317220 */ /* 0x000fe20000410000 */
[----:B------:R-:W-:Y:S02]  /*5350*/  @!P2 ISETP.GE.AND P6, PT, R44, UR21, PT ;  /* 0x000000152c00ac0c */ /* 0x000fe4000bfc6270 */
[----:B------:R-:W-:Y:S02]  /*5360*/  @!P2 FSEL R56, R56, RZ, !P4 ;  /* 0x000000ff3838a208 */ /* 0x000fe40006000000 */
[C---:B------:R-:W-:Y:S02]  /*5370*/  @!P2 ISETP.GE.AND P4, PT, R12.reuse, UR21, PT ;  /* 0x000000150c00ac0c */ /* 0x040fe4000bf86270 */
[----:B------:R-:W-:Y:S01]  /*5380*/  @!P2 IADD3 R44, PT, PT, R12, 0x1, RZ ;  /* 0x000000010c2ca810 */ /* 0x000fe20007ffe0ff */
[----:B------:R-:W-:Y:S01]  /*5390*/  FFMA.FTZ R49, R16, R48, R49 ;  /* 0x0000003010317223 */ /* 0x000fe20000010031 */
[----:B------:R-:W-:Y:S01]  /*53a0*/  @!P2 FSEL R57, R57, RZ, !P4 ;  /* 0x000000ff3939a208 */ /* 0x000fe20006000000 */
[----:B------:R-:W-:Y:S01]  /*53b0*/  FADD.FTZ R152, R152, R45 ;  /* 0x0000002d98987221 */ /* 0x000fe20000010000 */
[----:B------:R-:W-:Y:S01]  /*53c0*/  @!P2 ISETP.GE.AND P4, PT, R44, UR21, PT ;  /* 0x000000152c00ac0c */ /* 0x000fe2000bf86270 */
[----:B------:R-:W-:Y:S01]  /*53d0*/  FFMA.FTZ R48, R19, R47, R46 ;  /* 0x0000002f13307223 */ /* 0x000fe2000001002e */
[----:B------:R-:W-:Y:S01]  /*53e0*/  FMUL.FTZ R53, R17, R53 ;  /* 0x0000003511357220 */ /* 0x000fe20000410000 */
[----:B------:R-:W5:Y:S01]  /*53f0*/  LDG.E.128.CONSTANT R44, desc[UR14][R112.64+0x3c00] ;  /* 0x003c000e702c7981 */ /* 0x000f62000c1e9d00 */
[----:B------:R-:W-:-:S02]  /*5400*/  FFMA.FTZ R50, R18, R50, R49 ;  /* 0x0000003212327223 */ /* 0x000fc40000010031 */
[----:B------:R-:W-:Y:S01]  /*5410*/  FFMA.FTZ R49, R16, R52, R53 ;  /* 0x0000003410317223 */ /* 0x000fe20000010035 */
[----:B------:R-:W-:Y:S01]  /*5420*/  FMUL.FTZ R57, R17, R57 ;  /* 0x0000003911397220 */ /* 0x000fe20000410000 */
[----:B------:R-:W-:Y:S01]  /*5430*/  FADD.FTZ R151, R151, R48 ;  /* 0x0000003097977221 */ /* 0x000fe20000010000 */
[----:B------:R-:W-:Y:S01]  /*5440*/  FFMA.FTZ R53, R19, R51, R50 ;  /* 0x0000003313357223 */ /* 0x000fe20000010032 */
[----:B------:R-:W-:Y:S01]  /*5450*/  FFMA.FTZ R54, R18, R54, R49 ;  /* 0x0000003612367223 */ /* 0x000fe20000010031 */
[----:B------:R-:W-:Y:S01]  /*5460*/  @!P2 FSEL R59, R59, RZ, !P1 ;  /* 0x000000ff3b3ba208 */ /* 0x000fe20004800000 */
[----:B------:R-:W5:Y:S01]  /*5470*/  LDG.E.128.CONSTANT R48, desc[UR14][R112.64+0x3e00] ;  /* 0x003e000e70307981 */ /* 0x000f62000c1e9d00 */
[----:B------:R-:W-:Y:S01]  /*5480*/  @!P2 ISETP.GE.AND P1, PT, R12, UR21, PT ;  /* 0x000000150c00ac0c */ /* 0x000fe2000bf26270 */
[----:B------:R-:W-:Y:S01]  /*5490*/  FFMA.FTZ R57, R16, R56, R57 ;  /* 0x0000003810397223 */ /* 0x000fe20000010039 */
[----:B------:R-:W-:Y:S02]  /*54a0*/  @!P2 FSEL R58, R58, RZ, !P3 ;  /* 0x000000ff3a3aa208 */ /* 0x000fe40005800000 */
[----:B------:R-:W-:-:S02]  /*54b0*/  @!P2 ISETP.GE.AND P3, PT, R108, UR21, PT ;  /* 0x000000156c00ac0c */ /* 0x000fc4000bf66270 */
[C---:B------:R-:W-:Y:S02]  /*54c0*/  @!P2 IADD3 R52, PT, PT, R12.reuse, 0x2, RZ ;  /* 0x000000020c34a810 */ /* 0x040fe40007ffe0ff */
[----:B------:R-:W-:Y:S02]  /*54d0*/  @!P2 IADD3 R56, PT, PT, R12, 0x1, RZ ;  /* 0x000000010c38a810 */ /* 0x000fe40007ffe0ff */
[----:B------:R-:W-:Y:S01]  /*54e0*/  @!P2 FSEL R61, R61, RZ, !P1 ;  /* 0x000000ff3d3da208 */ /* 0x000fe20004800000 */
[----:B------:R-:W-:Y:S01]  /*54f0*/  FADD.FTZ R150, R150, R53 ;  /* 0x0000003596967221 */ /* 0x000fe20000010000 */
[----:B------:R-:W-:Y:S02]  /*5500*/  @!P2 FSEL R60, R60, RZ, !P3 ;  /* 0x000000ff3c3ca208 */ /* 0x000fe40005800000 */
[----:B------:R-:W-:Y:S01]  /*5510*/  @!P2 ISETP.GE.AND P1, PT, R56, UR21, PT ;  /* 0x000000153800ac0c */ /* 0x000fe2000bf26270 */
[----:B------:R-:W-:Y:S01]  /*5520*/  FFMA.FTZ R56, R19, R55, R54 ;  /* 0x0000003713387223 */ /* 0x000fe20000010036 */
[----:B------:R-:W-:Y:S01]  /*5530*/  @!P2 ISETP.GE.AND P3, PT, R52, UR21, PT ;  /* 0x000000153400ac0c */ /* 0x000fe2000bf66270 */
[----:B------:R-:W-:Y:S01]  /*5540*/  FMUL.FTZ R61, R17, R61 ;  /* 0x0000003d113d7220 */ /* 0x000fe20000410000 */
[----:B------:R-:W-:Y:S01]  /*5550*/  @!P2 FSEL R62, R62, RZ, !P5 ;  /* 0x000000ff3e3ea208 */ /* 0x000fe20006800000 */
[----:B------:R-:W5:Y:S01]  /*5560*/  LDG.E.128.CONSTANT R52, desc[UR14][R112.64+0x4000] ;  /* 0x0040000e70347981 */ /* 0x000f62000c1e9d00 */
[----:B------:R-:W-:Y:S01]  /*5570*/  @!P2 ISETP.GE.AND P5, PT, R108, UR21, PT ;  /* 0x000000156c00ac0c */ /* 0x000fe2000bfa6270 */
[----:B------:R-:W-:Y:S01]  /*5580*/  FFMA.FTZ R58, R18, R58, R57 ;  /* 0x0000003a123a7223 */ /* 0x000fe20000010039 */
[----:B------:R-:W-:Y:S01]  /*5590*/  FFMA.FTZ R61, R16, R60, R61 ;  /* 0x0000003c103d7223 */ /* 0x000fe2000001003d */
[----:B------:R-:W-:-:S02]  /*55a0*/  @!P2 IADD3 R57, PT, PT, R12, 0x2, RZ ;  /* 0x000000020c39a810 */ /* 0x000fc40007ffe0ff */
[----:B------:R-:W-:Y:S02]  /*55b0*/  @!P2 FSEL R64, R64, RZ, !P5 ;  /* 0x000000ff4040a208 */ /* 0x000fe40006800000 */
[----:B------:R-:W-:Y:S01]  /*55c0*/  @!P2 ISETP.GE.AND P5, PT, R12, UR21, PT ;  /* 0x000000150c00ac0c */ /* 0x000fe2000bfa6270 */
[----:B------:R-:W-:Y:S01]  /*55d0*/  FFMA.FTZ R62, R18, R62, R61 ;  /* 0x0000003e123e7223 */ /* 0x000fe2000001003d */
[----:B------:R-:W-:Y:S01]  /*55e0*/  @!P2 FSEL R63, R63, RZ, !P6 ;  /* 0x000000ff3f3fa208 */ /* 0x000fe20007000000 */
[----:B------:R-:W-:Y:S01]  /*55f0*/  FADD.FTZ R149, R149, R56 ;  /* 0x0000003895957221 */ /* 0x000fe20000010000 */
[----:B------:R-:W-:Y:S01]  /*5600*/  @!P2 ISETP.GE.AND P6, PT, R57, UR21, PT ;  /* 0x000000153900ac0c */ /* 0x000fe2000bfc6270 */
[----:B------:R-:W-:Y:S01]  /*5610*/  FFMA.FTZ R61, R19, R59, R58 ;  /* 0x0000003b133d7223 */ /* 0x000fe2000001003a */
[----:B------:R-:W-:Y:S01]  /*5620*/  @!P2 FSEL R65, R65, RZ, !P5 ;  /* 0x000000ff4141a208 */ /* 0x000fe20006800000 */
[----:B------:R-:W5:Y:S01]  /*5630*/  LDG.E.128.CONSTANT R56, desc[UR14][R112.64+0x4200] ;  /* 0x0042000e70387981 */ /* 0x000f62000c1e9d00 */
[----:B------:R-:W-:Y:S01]  /*5640*/  @!P2 ISETP.GE.AND P5, PT, R12, UR21, PT ;  /* 0x000000150c00ac0c */ /* 0x000fe2000bfa6270 */
[----:B------:R-:W-:Y:S01]  /*5650*/  FFMA.FTZ R62, R19, R63, R62 ;  /* 0x0000003f133e7223 */ /* 0x000fe2000001003e */
[----:B------:R-:W-:-:S02]  /*5660*/  @!P2 FSEL R66, R66, RZ, !P4 ;  /* 0x000000ff4242a208 */ /* 0x000fc40006000000 */
        /* <DEDUP_REMOVED lines=8> */
[----:B------:R-:W-:Y:S01]  /*56f0*/  @!P2 ISETP.GE.AND P4, PT, R63, UR21, PT ;  /* 0x000000153f00ac0c */ /* 0x000fe2000bf86270 */
[----:B------:R-:W-:Y:S01]  /*5700*/  FMUL.FTZ R69, R17, R69 ;  /* 0x0000004511457220 */ /* 0x000fe20000410000 */
[----:B------:R-:W-:Y:S01]  /*5710*/  @!P2 ISETP.GE.AND P5, PT, R60, UR21, PT ;  /* 0x000000153c00ac0c */ /* 0x000fe2000bfa6270 */
[----:B------:R-:W-:Y:S01]  /*5720*/  FFMA.FTZ R65, R16, R64, R65 ;  /* 0x0000004010417223 */ /* 0x000fe20000010041 */
[----:B------:R-:W5:Y:S01]  /*5730*/  LDG.E.128.CONSTANT R60, desc[UR14][R112.64+0x4400] ;  /* 0x0044000e703c7981 */ /* 0x000f62000c1e9d00 */
[----:B------:R-:W-:Y:S01]  /*5740*/  @!P2 FSEL R70, R70, RZ, !P1 ;  /* 0x000000ff4646a208 */ /* 0x000fe20004800000 */
[----:B------:R-:W-:Y:S01]  /*5750*/  FFMA.FTZ R69, R16, R68, R69 ;  /* 0x0000004410457223 */ /* 0x000fe20000010045 */
[----:B------:R-:W-:Y:S01]  /*5760*/  @!P2 IADD3 R64, PT, PT, R12, 0x1, RZ ;  /* 0x000000010c40a810 */ /* 0x000fe20007ffe0ff */
[----:B------:R-:W-:Y:S01]  /*5770*/  FFMA.FTZ R66, R18, R66, R65 ;  /* 0x0000004212427223 */ /* 0x000fe20000010041 */
[----:B------:R-:W-:-:S02]  /*5780*/  @!P2 FSEL R67, R67, RZ, !P3 ;  /* 0x000000ff4343a208 */ /* 0x000fc40005800000 */
[----:B------:R-:W-:Y:S02]  /*5790*/  @!P2 FSEL R71, R71, RZ, !P6 ;  /* 0x000000ff4747a208 */ /* 0x000fe40007000000 */
[----:B------:R-:W-:Y:S02]  /*57a0*/  @!P2 ISETP.GE.AND P6, PT, R108, UR21, PT ;  /* 0x000000156c00ac0c */ /* 0x000fe4000bfc6270 */
[----:B------:R-:W-:Y:S01]  /*57b0*/  @!P2 ISETP.GE.AND P3, PT, R12, UR21, PT ;  /* 0x000000150c00ac0c */ /* 0x000fe2000bf66270 */
[----:B------:R-:W-:Y:S01]  /*57c0*/  FFMA.FTZ R70, R18, R70, R69 ;  /* 0x0000004612467223 */ /* 0x000fe20000010045 */
[----:B------:R-:W-:Y:S01]  /*57d0*/  @!P2 ISETP.GE.AND P1, PT, R64, UR21, PT ;  /* 0x000000154000ac0c */ /* 0x000fe2000bf26270 */
[----:B------:R-:W-:Y:S01]  /*57e0*/  FFMA.FTZ R69, R19, R67, R66 ;  /* 0x0000004313457223 */ /* 0x000fe20000010042 */
[----:B------:R-:W-:Y:S01]  /*57f0*/  @!P2 FSEL R72, R72, RZ, !P6 ;  /* 0x000000ff4848a208 */ /* 0x000fe20007000000 */
[----:B------:R-:W5:Y:S01]  /*5800*/  LDG.E.128.CONSTANT R64, desc[UR14][R112.64+0x4600] ;  /* 0x0046000e70407981 */ /* 0x000f62000c1e9d00 */
[----:B------:R-:W-:-:S02]  /*5810*/  @!P2 FSEL R73, R73, RZ, !P3 ;  /* 0x000000ff4949a208 */ /* 0x000fc40005800000 */
[C---:B------:R-:W-:Y:S01]  /*5820*/  @!P2 ISETP.GE.AND P6, PT, R12.reuse, UR21, PT ;  /* 0x000000150c00ac0c */ /* 0x040fe2000bfc6270 */
[----:B------:R-:W-:Y:S01]  /*5830*/  FFMA.FTZ R70, R19, R71, R70 ;  /* 0x0000004713467223 */ /* 0x000fe20000010046 */
[----:B------:R-:W-:Y:S01]  /*5840*/  @!P2 IADD3 R68, PT, PT, R12, 0x2, RZ ;  /* 0x000000020c44a810 */ /* 0x000fe20007ffe0ff */
[----:B------:R-:W-:Y:S01]  /*5850*/  FMUL.FTZ R73, R17, R73 ;  /* 0x0000004911497220 */ /* 0x000fe20000410000 */
[----:B------:R-:W-:Y:S02]  /*5860*/  @!P2 FSEL R74, R74, RZ, !P4 ;  /* 0x000000ff4a4aa208 */ /* 0x000fe40006000000 */
[----:B--2---:R-:W-:Y:S02]  /*5870*/  @!P2 FSEL R77, R77, RZ, !P6 ;  /* 0x000000ff4d4da208 */ /* 0x004fe40007000000 */
[----:B------:R-:W-:Y:S02]  /*5880*/  @!P2 ISETP.GE.AND P4, PT, R108, UR21, PT ;  /* 0x000000156c00ac0c */ /* 0x000fe4000bf86270 */
[----:B------:R-:W-:Y:S01]  /*5890*/  @!P2 ISETP.GE.AND P6, PT, R12, UR21, PT ;  /* 0x000000150c00ac0c */ /* 0x000fe2000bfc6270 */
[----:B------:R-:W-:Y:S01]  /*58a0*/  FFMA.FTZ R73, R16, R72, R73 ;  /* 0x0000004810497223 */ /* 0x000fe20000010049 */
[----:B------:R-:W-:Y:S01]  /*58b0*/  @!P2 ISETP.GE.AND P3, PT, R68, UR21, PT ;  /* 0x000000154400ac0c */ /* 0x000fe2000bf66270 */
[----:B------:R-:W-:Y:S01]  /*58c0*/  FADD.FTZ R146, R146, R69 ;  /* 0x0000004592927221 */ /* 0x000fe20000010000 */
[----:B------:R-:W-:Y:S01]  /*58d0*/  FADD.FTZ R145, R145, R70 ;  /* 0x0000004691917221 */ /* 0x000fe20000010000 */
[----:B------:R-:W-:Y:S01]  /*58e0*/  @!P2 FSEL R75, R75, RZ, !P5 ;  /* 0x000000ff4b4ba208 */ /* 0x000fe20006800000 */
[----:B------:R-:W2:Y:S01]  /*58f0*/  LDG.E.128.CONSTANT R68, desc[UR14][R112.64+0x4800] ;  /* 0x0048000e70447981 */ /* 0x000ea2000c1e9d00 */
[----:B------:R-:W-:Y:S01]  /*5900*/  @!P2 FSEL R76, R76, RZ, !P4 ;  /* 0x000000ff4c4ca208 */ /* 0x000fe20006000000 */
[----:B------:R-:W-:Y:S01]  /*5910*/  FMUL.FTZ R77, R17, R77 ;  /* 0x0000004d114d7220 */ /* 0x000fe20000410000 */
[----:B---3--:R-:W-:-:S02]  /*5920*/  @!P2 FSEL R81, R81, RZ, !P6 ;  /* 0x000000ff5151a208 */ /* 0x008fc40007000000 */
[----:B------:R-:W-:Y:S01]  /*5930*/  @!P2 ISETP.GE.AND P5, PT, R108, UR21, PT ;  /* 0x000000156c00ac0c */ /* 0x000fe2000bfa6270 */
[----:B------:R-:W-:Y:S01]  /*5940*/  FFMA.FTZ R74, R18, R74, R73 ;  /* 0x0000004a124a7223 */ /* 0x000fe20000010049 */
[----:B------:R-:W-:Y:S01]  /*5950*/  @!P2 FSEL R78, R78, RZ, !P1 ;  /* 0x000000ff4e4ea208 */ /* 0x000fe20004800000 */
[----:B------:R-:W-:Y:S01]  /*5960*/  FFMA.FTZ R77, R16, R76, R77 ;  /* 0x0000004c104d7223 */ /* 0x000fe2000001004d */
[----:B------:R-:W-:Y:S01]  /*5970*/  @!P2 IADD3 R72, PT, PT, R12, 0x1, RZ ;  /* 0x000000010c48a810 */ /* 0x000fe20007ffe0ff */
[----:B------:R-:W-:Y:S01]  /*5980*/  FMUL.FTZ R73, R17, R81 ;  /* 0x0000005111497220 */ /* 0x000fe20000410000 */
[----:B------:R-:W-:Y:S01]  /*5990*/  @!P2 FSEL R80, R80, RZ, !P5 ;  /* 0x000000ff5050a208 */ /* 0x000fe20006800000 */
[----:B------:R-:W-:Y:S01]  /*59a0*/  FFMA.FTZ R78, R18, R78, R77 ;  /* 0x0000004e124e7223 */ /* 0x000fe2000001004d */
[----:B------:R-:W-:Y:S01]  /*59b0*/  @!P2 ISETP.GE.AND P4, PT, R72, UR21, PT ;  /* 0x000000154800ac0c */ /* 0x000fe2000bf86270 */
[----:B------:R-:W-:Y:S01]  /*59c0*/  FFMA.FTZ R81, R19, R75, R74 ;  /* 0x0000004b13517223 */ /* 0x000fe2000001004a */
[----:B------:R-:W-:Y:S01]  /*59d0*/  @!P2 IADD3 R76, PT, PT, R12, 0x2, RZ ;  /* 0x000000020c4ca810 */ /* 0x000fe20007ffe0ff */
[----:B------:R-:W-:-:S02]  /*59e0*/  FFMA.FTZ R77, R16, R80, R73 ;  /* 0x00000050104d7223 */ /* 0x000fc40000010049 */
[----:B------:R-:W3:Y:S01]  /*59f0*/  LDG.E.128.CONSTANT R72, desc[UR14][R112.64+0x4a00] ;  /* 0x004a000e70487981 */ /* 0x000ee2000c1e9d00 */
[----:B------:R-:W-:Y:S02]  /*5a00*/  @!P2 ISETP.GE.AND P1, PT, R12, UR21, PT ;  /* 0x000000150c00ac0c */ /* 0x000fe4000bf26270 */
[----:B------:R-:W-:Y:S02]  /*5a10*/  @!P2 ISETP.GE.AND P5, PT, R76, UR21, PT ;  /* 0x000000154c00ac0c */ /* 0x000fe4000bfa6270 */
[----:B------:R-:W-:Y:S02]  /*5a20*/  @!P2 IADD3 R76, PT, PT, R12, 0x1, RZ ;  /* 0x000000010c4ca810 */ /* 0x000fe40007ffe0ff */
[----:B------:R-:W-:Y:S02]  /*5a30*/  @!P2 FSEL R79, R79, RZ, !P3 ;  /* 0x000000ff4f4fa208 */ /* 0x000fe40005800000 */
[----:B------:R-:W-:Y:S02]  /*5a40*/  @!P2 FSEL R82, R82, RZ, !P4 ;  /* 0x000000ff5252a208 */ /* 0x000fe40006000000 */
[----:B------:R-:W-:-:S02]  /*5a50*/  @!P2 ISETP.GE.AND P3, PT, R108, UR21, PT ;  /* 0x000000156c00ac0c */ /* 0x000fc4000bf66270 */
[----:B----4-:R-:W-:Y:S01]  /*5a60*/  @!P2 FSEL R85, R85, RZ, !P1 ;  /* 0x000000ff5555a208 */ /* 0x010fe20004800000 */
[----:B------:R-:W-:Y:S01]  /*5a70*/  FFMA.FTZ R80, R19, R79, R78 ;  /* 0x0000004f13507223 */ /* 0x000fe2000001004e */
[----:B------:R-:W-:Y:S01]  /*5a80*/  @!P2 ISETP.GE.AND P4, PT, R76, UR21, PT ;  /* 0x000000154c00ac0c */ /* 0x000fe2000bf86270 */
[----:B------:R-:W-:Y:S01]  /*5a90*/  FFMA.FTZ R82, R18, R82, R77 ;  /* 0x0000005212527223 */ /* 0x000fe2000001004d */
[----:B------:R-:W-:Y:S01]  /*5aa0*/  @!P2 FSEL R83, R83, RZ, !P5 ;  /* 0x000000ff5353a208 */ /* 0x000fe20006800000 */
[----:B------:R-:W4:Y:S01]  /*5ab0*/  LDG.E.128.CONSTANT R76, desc[UR14][R112.64+0x4c00] ;  /* 0x004c000e704c7981 */ /* 0x000f22000c1e9d00 */
[----:B------:R-:W-:Y:S01]  /*5ac0*/  @!P2 FSEL R84, R84, RZ, !P3 ;  /* 0x000000ff5454a208 */ /* 0x000fe20005800000 */
[----:B------:R-:W-:Y:S02]  /*5ad0*/  FMUL.FTZ R85, R17, R85 ;  /* 0x0000005511557220 */ /* 0x000fe40000410000 */
[----:B------:R-:W-:Y:S02]  /*5ae0*/  FFMA.FTZ R83, R19, R83, R82 ;  /* 0x0000005313537223 */ /* 0x000fe40000010052 */
[----:B------:R-:W-:Y:S01]  /*5af0*/  FFMA.FTZ R85, R16, R84, R85 ;  /* 0x0000005410557223 */ /* 0x000fe20000010055 */
[----:B------:R-:W-:Y:S01]  /*5b00*/  @!P2 IADD3 R84, PT, PT, R12, 0x2, RZ ;  /* 0x000000020c54a810 */ /* 0x000fe20007ffe0ff */
[----:B------:R-:W-:Y:S01]  /*5b10*/  FADD.FTZ R144, R144, R81 ;  /* 0x0000005190907221 */ /* 0x000fe20000010000 */
[----:B------:R-:W-:Y:S01]  /*5b20*/  FADD.FTZ R143, R143, R80 ;  /* 0x000000508f8f7221 */ /* 0x000fe20000010000 */
[----:B------:R-:W-:Y:S01]  /*5b30*/  FADD.FTZ R142, R142, R83 ;  /* 0x000000538e8e7221 */ /* 0x000fe20000010000 */
[----:B------:R-:W-:Y:S01]  /*5b40*/  @!P2 FSEL R86, R86, RZ, !P4 ;  /* 0x000000ff5656a208 */ /* 0x000fe20006000000 */
[----:B------:R-:W4:Y:S01]  /*5b50*/  LDG.E.128.CONSTANT R80, desc[UR14][R112.64+0x4e00] ;  /* 0x004e000e70507981 */ /* 0x000f22000c1e9d00 */
[----:B------:R-:W-:-:S02]  /*5b60*/  @!P2 ISETP.GE.AND P1, PT, R84, UR21, PT ;  /* 0x000000155400ac0c */ /* 0x000fc4000bf26270 */
[----:B------:R-:W-:Y:S01]  /*5b70*/  @!P2 IADD3 R84, PT, PT, R12, 0x1, RZ ;  /* 0x000000010c54a810 */ /* 0x000fe20007ffe0ff */
[----:B------:R-:W-:Y:S01]  /*5b80*/  FFMA.FTZ R110, R18, R86, R85 ;  /* 0x00000056126e7223 */ /* 0x000fe20000010055 */
[----:B------:R-:W-:Y:S02]  /*5b90*/  @!P2 FSEL R87, R87, RZ, !P1 ;  /* 0x000000ff5757a208 */ /* 0x000fe40004800000 */
[----:B------:R-:W-:Y:S02]  /*5ba0*/  @!P2 ISETP.GE.AND P5, PT, R84, UR21, PT ;  /* 0x000000155400ac0c */ /* 0x000fe4000bfa6270 */
[----:B------:R-:W-:Y:S01]  /*5bb0*/  @!P2 IADD3 R88, PT, PT, R12, 0x2, RZ ;  /* 0x000000020c58a810 */ /* 0x000fe20007ffe0ff */
[C---:B------:R-:W-:Y:S02]  /*5bc0*/  FFMA.FTZ R110, R19.reuse, R87, R110 ;  /* 0x00000057136e7223 */ /* 0x040fe4000001006e */
[----:B------:R-:W4:Y:S01]  /*5bd0*/  LDG.E.128.CONSTANT R84, desc[UR14][R112.64+0x5000] ;  /* 0x0050000e70547981 */ /* 0x000f22000c1e9d00 */
[----:B------:R-:W-:Y:S01]  /*5be0*/  @!P2 ISETP.GE.AND P6, PT, R88, UR21, PT ;  /* 0x000000155800ac0c */ /* 0x000fe2000bfc6270 */
[----:B------:R-:W-:Y:S01]  /*5bf0*/  FFMA.FTZ R90, R19, R91, R90 ;  /* 0x0000005b135a7223 */ /* 0x000fe2000001005a */
[----:B------:R-:W-:-:S02]  /*5c00*/  @!P2 ISETP.GE.AND P4, PT, R12, UR21, PT ;  /* 0x000000150c00ac0c */ /* 0x000fc4000bf86270 */
[----:B------:R-:W-:Y:S01]  /*5c10*/  @!P2 IADD3 R88, PT, PT, R12, 0x1, RZ ;  /* 0x000000010c58a810 */ /* 0x000fe20007ffe0ff */
[----:B------:R-:W-:Y:S01]  /*5c20*/  FADD.FTZ R157, R157, R90 ;  /* 0x0000005a9d9d7221 */ /* 0x000fe20000010000 */
[----:B-----5:R-:W-:Y:S01]  /*5c30*/  @!P2 FSEL R97, R97, RZ, !P4 ;  /* 0x000000ff6161a208 */ /* 0x020fe20006000000 */
[----:B------:R-:W-:Y:S01]  /*5c40*/  FADD.FTZ R156, R156, R89 ;  /* 0x000000599c9c7221 */ /* 0x000fe20000010000 */
[----:B------:R-:W-:Y:S02]  /*5c50*/  @!P2 ISETP.GE.AND P4, PT, R88, UR21, PT ;  /* 0x000000155800ac0c */ /* 0x000fe4000bf86270 */
[----:B------:R-:W5:Y:S01]  /*5c60*/  LDG.E.128.CONSTANT R88, desc[UR14][R112.64+0x5200] ;  /* 0x0052000e70587981 */ /* 0x000f62000c1e9d00 */
[----:B------:R-:W-:-:S04]  /*5c70*/  FFMA.FTZ R92, R19, R95, R92 ;  /* 0x0000005f135c7223 */ /* 0x000fc8000001005c */
[----:B------:R-:W-:Y:S02]  /*5c80*/  FADD.FTZ R159, R159, R92 ;  /* 0x0000005c9f9f7221 */ /* 0x000fe40000010000 */
[----:B------:R-:W5:Y:S01]  /*5c90*/  LDG.E.128.CONSTANT R92, desc[UR14][R112.64+0x5400] ;  /* 0x0054000e705c7981 */ /* 0x000f62000c1e9d00 */
[----:B------:R-:W-:Y:S01]  /*5ca0*/  @!P2 ISETP.GE.AND P3, PT, R108, UR21, PT ;  /* 0x000000156c00ac0c */ /* 0x000fe2000bf66270 */
[----:B------:R-:W-:-:S03]  /*5cb0*/  FMUL.FTZ R97, R17, R97 ;  /* 0x0000006111617220 */ /* 0x000fc60000410000 */
[----:B------:R-:W-:-:S05]  /*5cc0*/  @!P2 FSEL R96, R96, RZ, !P3 ;  /* 0x000000ff6060a208 */ /* 0x000fca0005800000 */
[----:B------:R-:W-:Y:S01]  /*5cd0*/  FFMA.FTZ R97, R16, R96, R97 ;  /* 0x0000006010617223 */ /* 0x000fe20000010061 */
[----:B------:R-:W-:-:S04]  /*5ce0*/  @!P2 IADD3 R96, PT, PT, R12, 0x2, RZ ;  /* 0x000000020c60a810 */ /* 0x000fc80007ffe0ff */
[----:B------:R-:W-:Y:S02]  /*5cf0*/  @!P2 ISETP.GE.AND P3, PT, R96, UR21, PT ;  /* 0x000000156000ac0c */ /* 0x000fe4000bf66270 */
[----:B------:R-:W-:Y:S02]  /*5d00*/  @!P2 IADD3 R96, PT, PT, R12, 0x1, RZ ;  /* 0x000000010c60a810 */ /* 0x000fe40007ffe0ff */
        /* <DEDUP_REMOVED lines=10> */
[----:B------:R-:W-:Y:S02]  /*5db0*/  @!P2 FSEL R106, R106, RZ, !P4 ;  /* 0x000000ff6a6aa208 */ /* 0x000fe40006000000 */
[----:B------:R-:W-:Y:S02]  /*5dc0*/  @!P2 ISETP.GE.AND P5, PT, R96, UR21, PT ;  /* 0x000000156000ac0c */ /* 0x000fe4000bfa6270 */
        /* <DEDUP_REMOVED lines=133> */
[----:B--2---:R-:W-:Y:S02]  /*6620*/  @!P2 FSEL R68, R68, RZ, !P1 ;  /* 0x000000ff4444a208 */ /* 0x004fe40004800000 */
        /* <DEDUP_REMOVED lines=9> */
[----:B---3--:R-:W-:Y:S02]  /*66c0*/  @!P2 FSEL R72, R72, RZ, !P5 ;  /* 0x000000ff4848a208 */ /* 0x008fe40006800000 */
        /* <DEDUP_REMOVED lines=9> */
[----:B----4-:R-:W-:-:S02]  /*6760*/  @!P2 FSEL R76, R76, RZ, !P4 ;  /* 0x000000ff4c4ca208 */ /* 0x010fc40006000000 */
        /* <DEDUP_REMOVED lines=21> */
[----:B------:R-:W-:Y:S01]  /*68c0*/  @!P2 ISETP.GE.AND P5, PT, R12, UR21, PT ;  /* 0x000000150c00ac0c */ /* 0x000fe2000bfa6270 */
[----:B------:R-:W-:Y:S01]  /*68d0*/  FFMA.FTZ R98, R18, R98, R97 ;  /* 0x0000006212627223 */ /* 0x000fe20000010061 */
[----:B------:R-:W-:Y:S02]  /*68e0*/  @!P2 IADD3 R96, PT, PT, R12, 0x1, RZ ;  /* 0x000000010c60a810 */ /* 0x000fe40007ffe0ff */
[----:B------:R-:W-:Y:S01]  /*68f0*/  @!P2 FSEL R85, R85, RZ, !P5 ;  /* 0x000000ff5555a208 */ /* 0x000fe20006800000 */
[----:B------:R-:W-:Y:S01]  /*6900*/  FFMA.FTZ R99, R19, R99, R98 ;  /* 0x0000006313637223 */ /* 0x000fe20000010062 */
[----:B------:R-:W-:-:S02]  /*6910*/  @!P2 ISETP.GE.AND P5, PT, R96, UR21, PT ;  /* 0x000000156000ac0c */ /* 0x000fc4000bfa6270 */
[----:B------:R-:W-:Y:S02]  /*6920*/  @!P2 FSEL R86, R86, RZ, !P4 ;  /* 0x000000ff5656a208 */ /* 0x000fe40006000000 */
[----:B------:R-:W-:Y:S02]  /*6930*/  @!P2 ISETP.GE.AND P4, PT, R108, UR21, PT ;  /* 0x000000156c00ac0c */ /* 0x000fe4000bf86270 */
[----:B------:R-:W-:Y:S01]  /*6940*/  @!P2 IADD3 R96, PT, PT, R12, 0x2, RZ ;  /* 0x000000020c60a810 */ /* 0x000fe20007ffe0ff */
[C---:B------:R-:W-:Y:S01]  /*6950*/  FMUL.FTZ R101, R17.reuse, R101 ;  /* 0x0000006511657220 */ /* 0x040fe20000410000 */
[----:B-----5:R-:W-:Y:S01]  /*6960*/  @!P2 FSEL R88, R88, RZ, !P4 ;  /* 0x000000ff5858a208 */ /* 0x020fe20006000000 */
[----:B------:R-:W-:Y:S01]  /*6970*/  FADD.FTZ R140, R140, R99 ;  /* 0x000000638c8c7221 */ /* 0x000fe20000010000 */
[----:B------:R-:W-:Y:S01]  /*6980*/  @!P2 ISETP.GE.AND P4, PT, R96, UR21, PT ;  /* 0x000000156000ac0c */ /* 0x000fe2000bf86270 */
[----:B------:R-:W-:Y:S01]  /*6990*/  FFMA.FTZ R101, R16, R100, R101 ;  /* 0x0000006410657223 */ /* 0x000fe20000010065 */
[----:B------:R-:W2:Y:S01]  /*69a0*/  LDG.E.128.CONSTANT R96, desc[UR14][R112.64+0x5600] ;  /* 0x0056000e70607981 */ /* 0x000ea2000c1e9d00 */
[----:B------:R-:W-:-:S02]  /*69b0*/  FMUL.FTZ R105, R17, R105 ;  /* 0x0000006911697220 */ /* 0x000fc40000410000 */
[----:B------:R-:W-:Y:S02]  /*69c0*/  FFMA.FTZ R102, R18, R102, R101 ;  /* 0x0000006612667223 */ /* 0x000fe40000010065 */
[----:B------:R-:W-:Y:S02]  /*69d0*/  FFMA.FTZ R105, R16, R104, R105 ;  /* 0x0000006810697223 */ /* 0x000fe40000010069 */
[C---:B------:R-:W-:Y:S02]  /*69e0*/  FFMA.FTZ R103, R19.reuse, R103, R102 ;  /* 0x0000006713677223 */ /* 0x040fe40000010066 */
[----:B------:R-:W-:Y:S02]  /*69f0*/  FFMA.FTZ R106, R18, R106, R105 ;  /* 0x0000006a126a7223 */ /* 0x000fe40000010069 */
[----:B------:R-:W-:Y:S02]  /*6a00*/  FADD.FTZ R138, R138, R103 ;  /* 0x000000678a8a7221 */ /* 0x000fe40000010000 */
[----:B------:R-:W3:Y:S01]  /*6a10*/  LDG.E.128.CONSTANT R100, desc[UR14][R112.64+0x5800] ;  /* 0x0058000e70647981 */ /* 0x000ee2000c1e9d00 */
[----:B------:R-:W-:Y:S01]  /*6a20*/  FFMA.FTZ R106, R19, R107, R106 ;  /* 0x0000006b136a7223 */ /* 0x000fe2000001006a */
[----:B------:R-:W-:-:S02]  /*6a30*/  @!P2 FSEL R87, R87, RZ, !P3 ;  /* 0x000000ff5757a208 */ /* 0x000fc40005800000 */
[----:B------:R-:W-:Y:S01]  /*6a40*/  @!P2 ISETP.GE.AND P3, PT, R12, UR21, PT ;  /* 0x000000150c00ac0c */ /* 0x000fe2000bf66270 */
[----:B------:R-:W-:Y:S02]  /*6a50*/  FADD.FTZ R139, R139, R106 ;  /* 0x0000006a8b8b7221 */ /* 0x000fe40000010000 */
[----:B------:R-:W4:Y:S01]  /*6a60*/  LDG.E.128.CONSTANT R104, desc[UR14][R112.64+0x5a00] ;  /* 0x005a000e70687981 */ /* 0x000f22000c1e9d00 */
[----:B------:R-:W-:Y:S02]  /*6a70*/  @!P2 FSEL R89, R89, RZ, !P3 ;  /* 0x000000ff5959a208 */ /* 0x000fe40005800000 */
[----:B------:R-:W-:Y:S02]  /*6a80*/  @!P2 FSEL R90, R90, RZ, !P1 ;  /* 0x000000ff5a5aa208 */ /* 0x000fe40004800000 */
[----:B------:R-:W-:Y:S02]  /*6a90*/  @!P2 ISETP.GE.AND P3, PT, R108, UR21, PT ;  /* 0x000000156c00ac0c */ /* 0x000fe4000bf66270 */
[----:B------:R-:W-:Y:S01]  /*6aa0*/  @!P2 ISETP.GE.AND P1, PT, R12, UR21, PT ;  /* 0x000000150c00ac0c */ /* 0x000fe2000bf26270 */
[----:B------:R-:W-:Y:S01]  /*6ab0*/  FADD.FTZ R141, R141, R110 ;  /* 0x0000006e8d8d7221 */ /* 0x000fe20000010000 */
[----:B------:R-:W-:-:S02]  /*6ac0*/  @!P2 FSEL R91, R91, RZ, !P6 ;  /* 0x000000ff5b5ba208 */ /* 0x000fc40007000000 */
[----:B------:R-:W-:Y:S02]  /*6ad0*/  @!P2 FSEL R92, R92, RZ, !P3 ;  /* 0x000000ff5c5ca208 */ /* 0x000fe40005800000 */
[----:B------:R-:W-:Y:S02]  /*6ae0*/  @!P2 FSEL R93, R93, RZ, !P1 ;  /* 0x000000ff5d5da208 */ /* 0x000fe40004800000 */
[----:B------:R-:W-:Y:S02]  /*6af0*/  @!P2 FSEL R94, R94, RZ, !P5 ;  /* 0x000000ff5e5ea208 */ /* 0x000fe40006800000 */
[----:B------:R-:W-:Y:S02]  /*6b00*/  @!P2 FSEL R95, R95, RZ, !P4 ;  /* 0x000000ff5f5fa208 */ /* 0x000fe40006000000 */
[C---:B------:R-:W-:Y:S02]  /*6b10*/  @!P2 ISETP.GE.AND P6, PT, R108.reuse, UR21, PT ;  /* 0x000000156c00ac0c */ /* 0x040fe4000bfc6270 */
[----:B------:R-:W-:-:S02]  /*6b20*/  @!P2 ISETP.GE.AND P3, PT, R108, UR21, PT ;  /* 0x000000156c00ac0c */ /* 0x000fc4000bf66270 */
[C---:B------:R-:W-:Y:S02]  /*6b30*/  @!P2 ISETP.GE.AND P1, PT, R108.reuse, UR21, PT ;  /* 0x000000156c00ac0c */ /* 0x040fe4000bf26270 */
[C---:B------:R-:W-:Y:S02]  /*6b40*/  @!P2 ISETP.GE.AND P5, PT, R108.reuse, UR21, PT ;  /* 0x000000156c00ac0c */ /* 0x040fe4000bfa6270 */
[----:B------:R-:W-:Y:S02]  /*6b50*/  @!P2 ISETP.GE.AND P4, PT, R108, UR21, PT ;  /* 0x000000156c00ac0c */ /* 0x000fe4000bf86270 */
        /* <DEDUP_REMOVED lines=98> */
[----:B--2---:R-:W-:-:S02]  /*7180*/  @!P2 FSEL R96, R96, RZ, !P6 ;  /* 0x000000ff6060a208 */ /* 0x004fc40007000000 */
[----:B------:R-:W-:-:S04]  /*7190*/  @!P2 ISETP.GE.AND P6, PT, R12, UR21, PT ;  /* 0x000000150c00ac0c */ /* 0x000fc8000bfc6270 */
[----:B------:R-:W-:Y:S02]  /*71a0*/  @!P2 FSEL R97, R97, RZ, !P6 ;  /* 0x000000ff6161a208 */ /* 0x000fe40007000000 */
[----:B------:R-:W-:Y:S02]  /*71b0*/  @!P2 ISETP.GE.AND P6, PT, R20, UR21, PT ;  /* 0x000000151400ac0c */ /* 0x000fe4000bfc6270 */
[----:B------:R-:W-:Y:S02]  /*71c0*/  @!P2 IADD3 R20, PT, PT, R12, 0x2, RZ ;  /* 0x000000020c14a810 */ /* 0x000fe40007ffe0ff */
[----:B------:R-:W-:Y:S02]  /*71d0*/  @!P2 FSEL R98, R98, RZ, !P6 ;  /* 0x000000ff6262a208 */ /* 0x000fe40007000000 */
        /* <DEDUP_REMOVED lines=8> */
[----:B------:R-:W-:Y:S02]  /*7260*/  @!P2 ISETP.GE.AND P3, PT, R20, UR21, PT ;  /* 0x000000151400ac0c */ /* 0x000fe4000bf66270 */
[----:B------:R-:W-:Y:S02]  /*7270*/  @!P2 IADD3 R20, PT, PT, R12, 0x1, RZ ;  /* 0x000000010c14a810 */ /* 0x000fe40007ffe0ff */
[----:B------:R-:W-:Y:S02]  /*7280*/  @!P2 FSEL R102, R102, RZ, !P6 ;  /* 0x000000ff6666a208 */ /* 0x000fe40007000000 */
[----:B----4-:R-:W-:Y:S02]  /*7290*/  @!P2 FSEL R104, R104, RZ, !P1 ;  /* 0x000000ff6868a208 */ /* 0x010fe40004800000 */
[----:B------:R-:W-:Y:S02]  /*72a0*/  @!P2 ISETP.GE.AND P6, PT, R20, UR21, PT ;  /* 0x000000151400ac0c */ /* 0x000fe4000bfc6270 */
[----:B------:R-:W-:-:S02]  /*72b0*/  @!P2 ISETP.GE.AND P1, PT, R12, UR21, PT ;  /* 0x000000150c00ac0c */ /* 0x000fc4000bf26270 */
[----:B------:R-:W-:Y:S02]  /*72c0*/  @!P2 IADD3 R20, PT, PT, R12, 0x2, RZ ;  /* 0x000000020c14a810 */ /* 0x000fe40007ffe0ff */
[----:B------:R-:W-:Y:S02]  /*72d0*/  @!P2 FSEL R105, R105, RZ, !P1 ;  /* 0x000000ff6969a208 */ /* 0x000fe40004800000 */
[----:B------:R-:W-:Y:S02]  /*72e0*/  @!P2 ISETP.GE.AND P1, PT, R20, UR21, PT ;  /* 0x000000151400ac0c */ /* 0x000fe4000bf26270 */
[----:B------:R-:W-:Y:S02]  /*72f0*/  @!P2 IADD3 R20, PT, PT, R12, 0x1, RZ ;  /* 0x000000010c14a810 */ /* 0x000fe40007ffe0ff */
[----:B------:R-:W-:Y:S02]  /*7300*/  @!P2 FSEL R106, R106, RZ, !P6 ;  /* 0x000000ff6a6aa208 */ /* 0x000fe40007000000 */
[----:B-----5:R-:W-:-:S02]  /*7310*/  @!P2 FSEL R108, R108, RZ, !P5 ;  /* 0x000000ff6c6ca208 */ /* 0x020fc40006800000 */
[----:B------:R-:W-:Y:S02]  /*7320*/  @!P2 ISETP.GE.AND P6, PT, R20, UR21, PT ;  /* 0x000000151400ac0c */ /* 0x000fe4000bfc6270 */
[C---:B------:R-:W-:Y:S02]  /*7330*/  @!P2 ISETP.GE.AND P5, PT, R12.reuse, UR21, PT ;  /* 0x000000150c00ac0c */ /* 0x040fe4000bfa6270 */
[----:B------:R-:W-:Y:S02]  /*7340*/  @!P2 IADD3 R20, PT, PT, R12, 0x2, RZ ;  /* 0x000000020c14a810 */ /* 0x000fe40007ffe0ff */
[----:B------:R-:W-:Y:S02]  /*7350*/  @!P2 FSEL R112, R112, RZ, !P4 ;  /* 0x000000ff7070a208 */ /* 0x000fe40006000000 */
[----:B------:R-:W-:Y:S02]  /*7360*/  @!P2 ISETP.GE.AND P4, PT, R12, UR21, PT ;  /* 0x000000150c00ac0c */ /* 0x000fe4000bf86270 */
[----:B------:R-:W-:-:S02]  /*7370*/  @!P2 FSEL R109, R109, RZ, !P5 ;  /* 0x000000ff6d6da208 */ /* 0x000fc40006800000 */
[----:B------:R-:W-:Y:S02]  /*7380*/  @!P2 FSEL R110, R110, RZ, !P6 ;  /* 0x000000ff6e6ea208 */ /* 0x000fe40007000000 */
[C---:B------:R-:W-:Y:S02]  /*7390*/  @!P2 ISETP.GE.AND P5, PT, R20.reuse, UR21, PT ;  /* 0x000000151400ac0c */ /* 0x040fe4000bfa6270 */
[----:B------:R-:W-:Y:S02]  /*73a0*/  @!P2 ISETP.GE.AND P6, PT, R20, UR21, PT ;  /* 0x000000151400ac0c */ /* 0x000fe4000bfc6270 */
[----:B------:R-:W-:Y:S02]  /*73b0*/  @!P2 IADD3 R20, PT, PT, R12, 0x1, RZ ;  /* 0x000000010c14a810 */ /* 0x000fe40007ffe0ff */
[----:B------:R-:W-:Y:S01]  /*73c0*/  @!P2 FSEL R113, R113, RZ, !P4 ;  /* 0x000000ff7171a208 */ /* 0x000fe20006000000 */
[C---:B------:R-:W-:Y:S01]  /*73d0*/  FMUL.FTZ R97, R17.reuse, R97 ;  /* 0x0000006111617220 */ /* 0x040fe20000410000 */
[----:B------:R-:W-:Y:S01]  /*73e0*/  @!P2 ISETP.GE.AND P4, PT, R20, UR21, PT ;  /* 0x000000151400ac0c */ /* 0x000fe2000bf86270 */
        /* <DEDUP_REMOVED lines=28> */
[----:B------:R-:W-:-:S07]  /*75b0*/  FADD.FTZ R14, R14, R19 ;  /* 0x000000130e0e7221 */ /* 0x000fce0000010000 */
.L_x_23578:
[----:B------:R-:W-:Y:S05]  /*75c0*/  BSYNC.RECONVERGENT B1 ;  /* 0x0000000000017941 */ /* 0x000fea0003800200 */
.L_x_23577:
[----:B------:R-:W-:Y:S02]  /*75d0*/  IADD3 R6, P1, PT, R6, 0x10, RZ ;  /* 0x0000001006067810 */ /* 0x000fe40007f3e0ff */
[----:B------:R-:W-:Y:S02]  /*75e0*/  IADD3 R9, PT, PT, R9, 0x4, RZ ;  /* 0x0000000409097810 */ /* 0x000fe40007ffe0ff */
[----:B------:R-:W-:Y:S02]  /*75f0*/  IADD3 R12, PT, PT, R12, 0x80, RZ ;  /* 0x000000800c0c7810 */ /* 0x000fe40007ffe0ff */
[----:B------:R-:W-:Y:S02]  /*7600*/  IADD3 R4, PT, PT, R4, 0x200, RZ ;  /* 0x0000020004047810 */ /* 0x000fe40007ffe0ff */
[----:B------:R-:W-:Y:S01]  /*7610*/  IADD3.X R7, PT, PT, RZ, R7, RZ, P1, !PT ;  /* 0x00000007ff077210 */ /* 0x000fe20000ffe4ff */
[----:B------:R-:W-:Y:S06]  /*7620*/  @!P0 BRA `(.L_x_23579) ;  /* 0xffffffc800fc8947 */ /* 0x000fec000383ffff */
.L_x_23576:
[----:B------:R-:W-:Y:S05]  /*7630*/  BSYNC.RECONVERGENT B0 ;  /* 0x0000000000007941 */ /* 0x000fea0003800200 */
.L_x_23575:
[----:B--2---:R-:W0:Y:S01]  /*7640*/  SHFL.BFLY PT, R5, R160, 0x4, 0x1f ;  /* 0x0c801f00a0057f89 */ /* 0x004e2200000e0000 */
[----:B------:R-:W2:Y:S01]  /*7650*/  S2UR UR5, SR_CgaCtaId ;  /* 0x00000000000579c3 */ /* 0x000ea20000008800 */
[----:B------:R-:W-:Y:S01]  /*7660*/  UMOV UR4, 0x400 ;  /* 0x0000040000047882 */ /* 0x000fe20000000000 */
[----:B------:R-:W-:Y:S01]  /*7670*/  SHF.R.U32.HI R162, RZ, 0x3, R162 ;  /* 0x00000003ffa27819 */ /* 0x000fe200000116a2 */
[----:B------:R-:W3:Y:S01]  /*7680*/  SHFL.BFLY PT, R9, R156, 0x4, 0x1f ;  /* 0x0c801f009c097f89 */ /* 0x000ee200000e0000 */
[----:B------:R-:W-:Y:S01]  /*7690*/  UIADD3 UR4, UPT, UPT, UR4, 0x320, URZ ;  /* 0x0000032004047890 */ /* 0x000fe2000fffe0ff */
[----:B------:R-:W-:Y:S01]  /*76a0*/  BSSY.RECONVERGENT B0, `(.L_x_23580) ;  /* 0x000015d000007945 */ /* 0x000fe20003800200 */
[C---:B------:R-:W-:Y:S01]  /*76b0*/  LOP3.LUT P0, RZ, R2.reuse, 0x3c7, RZ, 0xc0, !PT ;  /* 0x000003c702ff7812 */ /* 0x040fe2000780c0ff */
[----:B------:R-:W4:Y:S01]  /*76c0*/  SHFL.BFLY PT, R16, R149, 0x4, 0x1f ;  /* 0x0c801f0095107f89 */ /* 0x000f2200000e0000 */
[----:B------:R-:W-:Y:S01]  /*76d0*/  IMAD R3, R3, 0xc0, R162 ;  /* 0x000000c003037824 */ /* 0x000fe200078e02a2 */
[----:B------:R-:W-:-:S02]  /*76e0*/  LOP3.LUT P1, RZ, R2, 0x3e7, RZ, 0xc0, !PT ;  /* 0x000003e702ff7812 */ /* 0x000fc4000782c0ff */
[----:B------:R-:W5:Y:S01]  /*76f0*/  SHFL.BFLY PT, R7, R158, 0x4, 0x1f ;  /* 0x0c801f009e077f89 */ /* 0x000f6200000e0000 */
[----:B------:R-:W-:-:S03]  /*7700*/  ISETP.GT.U32.AND P3, PT, R2, 0x1f, PT ;  /* 0x0000001f0200780c */ /* 0x000fc60003f64070 */
[----:B------:R-:W1:Y:S04]  /*7710*/  SHFL.BFLY PT, R8, R155, 0x4, 0x1f ;  /* 0x0c801f009b087f89 */ /* 0x000e6800000e0000 */
        /* <DEDUP_REMOVED lines=53> */
[----:B-----5:R-:W-:Y:S01]  /*7a70*/  FADD.FTZ R126, R7, R126 ;  /* 0x0000007e077e7221 */ /* 0x020fe20000010000 */
[----:B------:R-:W-:Y:S02]  /*7a80*/  LOP3.LUT R7, R2, 0x7, RZ, 0xc0, !PT ;  /* 0x0000000702077812 */ /* 0x000fe400078ec0ff */
[----:B------:R-:W5:Y:S01]  /*7a90*/  SHFL.BFLY PT, R11, R132, 0x4, 0x1f ;  /* 0x0c801f00840b7f89 */ /* 0x000f6200000e0000 */
[----:B------:R-:W-:Y:S01]  /*7aa0*/  FADD.FTZ R141, R24, R141 ;  /* 0x0000008d188d7221 */ /* 0x000fe20000010000 */
[----:B------:R-:W-:Y:S02]  /*7ab0*/  ISETP.NE.AND P2, PT, R7, RZ, PT ;  /* 0x000000ff0700720c */ /* 0x000fe40003f45270 */
[----:B------:R-:W5:Y:S01]  /*7ac0*/  SHFL.BFLY PT, R5, R0, 0x2, 0x1f ;  /* 0x0c401f0000057f89 */ /* 0x000f6200000e0000 */
[----:B0-----:R-:W-:Y:S01]  /*7ad0*/  FADD.FTZ R127, R8, R127 ;  /* 0x0000007f087f7221 */ /* 0x001fe20000010000 */
[----:B------:R-:W-:-:S02]  /*7ae0*/  LOP3.LUT R8, R2, 0x3e0, RZ, 0xc0, !PT ;  /* 0x000003e002087812 */ /* 0x000fc400078ec0ff */
[----:B------:R-:W0:Y:S01]  /*7af0*/  SHFL.BFLY PT, R9, R4, 0x2, 0x1f ;  /* 0x0c401f0004097f89 */ /* 0x000e2200000e0000 */
[----:B--2---:R-:W-:Y:S01]  /*7b00*/  FADD.FTZ R147, R18, R147 ;  /* 0x0000009312937221 */ /* 0x004fe20000010000 */
[----:B------:R-:W-:Y:S02]  /*7b10*/  ISETP.NE.OR P4, PT, R8, 0x20, P2 ;  /* 0x000000200800780c */ /* 0x000fe40001785670 */
        /* <DEDUP_REMOVED lines=32> */
[----:B------:R-:W-:Y:S02]  /*7d20*/  LOP3.LUT R18, R2, 0x3c0, RZ, 0xc0, !PT ;  /* 0x000003c002127812 */ /* 0x000fe400078ec0ff */
[----:B------:R-:W4:Y:S01]  /*7d30*/  SHFL.BFLY PT, R6, R139, 0x2, 0x1f ;  /* 0x0c401f008b067f89 */ /* 0x000f2200000e0000 */
[----:B-1----:R-:W-:Y:S01]  /*7d40*/  FADD.FTZ R129, R22, R129 ;  /* 0x0000008116817221 */ /* 0x002fe20000010000 */
[----:B------:R-:W-:Y:S02]  /*7d50*/  ISETP.NE.OR P5, PT, R18, 0x40, P2 ;  /* 0x000000401200780c */ /* 0x000fe400017a5670 */
        /* <DEDUP_REMOVED lines=166> */
[----:B------:R-:W-:Y:S02]  /*87c0*/  LEA R46, R3, UR4, 0x2 ;  /* 0x00000004032e7c11 */ /* 0x000fe4000f8e10ff */
        /* <DEDUP_REMOVED lines=18> */
[----:B------:R-:W-:Y:S01]  /*88f0*/  BAR.SYNC.DEFER_BLOCKING 0x0 ;  /* 0x0000000000007b1d */ /* 0x000fe20000010000 */
[----:B------:R-:W-:Y:S01]  /*8900*/  FADD.FTZ R119, R119, R50 ;  /* 0x0000003277777221 */ /* 0x000fe20000010000 */
[----:B0-----:R-:W-:Y:S01]  /*8910*/  FADD.FTZ R51, R118, R51 ;  /* 0x0000003376337221 */ /* 0x001fe20000010000 */
[----:B--2---:R-:W-:Y:S01]  /*8920*/  FADD.FTZ R53, R52, R53 ;  /* 0x0000003534357221 */ /* 0x004fe20000010000 */
[----:B---3--:R-:W-:Y:S01]  /*8930*/  FADD.FTZ R55, R116, R55 ;  /* 0x0000003774377221 */ /* 0x008fe20000010000 */
[----:B----4-:R-:W-:Y:S01]  /*8940*/  FADD.FTZ R57, R54, R57 ;  /* 0x0000003936397221 */ /* 0x010fe20000010000 */
        /* <DEDUP_REMOVED lines=50> */
.L_x_23581:
[----:B------:R-:W-:Y:S05]  /*8c70*/  BSYNC.RECONVERGENT B0 ;  /* 0x0000000000007941 */ /* 0x000fea0003800200 */
.L_x_23580:
        /* <DEDUP_REMOVED lines=99> */
.L_x_23583:
[----:B------:R-:W-:Y:S05]  /*92b0*/  BSYNC.RECONVERGENT B0 ;  /* 0x0000000000007941 */ /* 0x000fea0003800200 */
.L_x_23582:
        /* <DEDUP_REMOVED lines=51> */
.L_x_23585:
[----:B------:R-:W-:Y:S05]  /*95f0*/  BSYNC.RECONVERGENT B0 ;  /* 0x0000000000007941 */ /* 0x000fea0003800200 */
.L_x_23584:
        /* <DEDUP_REMOVED lines=99> */
.L_x_23587:
[----:B------:R-:W-:Y:S05]  /*9c30*/  BSYNC.RECONVERGENT B0 ;  /* 0x0000000000007941 */ /* 0x000fea0003800200 */
.L_x_23586:
        /* <DEDUP_REMOVED lines=10> */
[----:B------:R-:W-:Y:S01]  /*9ce0*/  SHF.R.U32.HI R2, RZ, 0x3, R2 ;  /* 0x00000003ff027819 */ /* 0x000fe20000011602 */
[----:B------:R-:W-:Y:S01]  /*9cf0*/  UIMAD UR5, UR4, 0xc0, URZ ;  /* 0x000000c0040578a4 */ /* 0x000fe2000f8e02ff */
[----:B--2---:R-:W-:-:S05]  /*9d00*/  IMAD R3, R3, 0xc0, RZ ;  /* 0x000000c003037824 */ /* 0x004fca00078e02ff */
        /* <DEDUP_REMOVED lines=53> */
.L_x_23588:
        /* <DEDUP_REMOVED lines=10> */
.L_x_26014:


//--------------------- .text._ZN4vllm25paged_attention_v1_kernelIffLi128ELi32ELi128ELNS_18Fp8KVCacheDataTypeE0ELb1EEEvPT_PKS2_PKT0_S8_ifPKiSA_iPKfiiiSC_SC_iiiii --------------------------
	.section	.text._ZN4vllm25paged_attention_v1_kernelIffLi128ELi32ELi128ELNS_18Fp8KVCacheDataTypeE0ELb1EEEvPT_PKS2_PKT0_S8_ifPKiSA_iPKfiiiSC_SC_iiiii,"ax",@progbits
	.align	128
        .global         _ZN4vllm25paged_attention_v1_kernelIffLi128ELi32ELi128ELNS_18Fp8KVCacheDataTypeE0ELb1EEEvPT_PKS2_PKT0_S8_ifPKiSA_iPKfiiiSC_SC_iiiii
        .type           _ZN4vllm25paged_attention_v1_kernelIffLi128ELi32ELi128ELNS_18Fp8KVCacheDataTypeE0ELb1EEEvPT_PKS2_PKT0_S8_ifPKiSA_iPKfiiiSC_SC_iiiii,@function
        .size           _ZN4vllm25paged_attention_v1_kernelIffLi128ELi32ELi128ELNS_18Fp8KVCacheDataTypeE0ELb1EEEvPT_PKS2_PKT0_S8_ifPKiSA_iPKfiiiSC_SC_iiiii,(.L_x_26015 - _ZN4vllm25paged_attention_v1_kernelIffLi128ELi32ELi128ELNS_18Fp8KVCacheDataTypeE0ELb1EEEvPT_PKS2_PKT0_S8_ifPKiSA_iPKfiiiSC_SC_iiiii)
        .other          _ZN4vllm25paged_attention_v1_kernelIffLi128ELi32ELi128ELNS_18Fp8KVCacheDataTypeE0ELb1EEEvPT_PKS2_PKT0_S8_ifPKiSA_iPKfiiiSC_SC_iiiii,@"STO_CUDA_ENTRY STV_DEFAULT"
_ZN4vllm25paged_attention_v1_kernelIffLi128ELi32ELi128ELNS_18Fp8KVCacheDataTypeE0ELb1EEEvPT_PKS2_PKT0_S8_ifPKiSA_iPKfiiiSC_SC_iiiii:
.text._ZN4vllm25paged_attention_v1_kernelIffLi128ELi32ELi128ELNS_18Fp8KVCacheDataTypeE0ELb1EEEvPT_PKS2_PKT0_S8_ifPKiSA_iPKfiiiSC_SC_iiiii:
        /* <DEDUP_REMOVED lines=8> */
[----:B------:R-:W4:Y:S01]  /*0080*/  LDC.64 R10, c[0x0][0x3c0] ;  /* 0x0000f000ff0a7b82 */ /* 0x000f220000000a00 */
[----:B------:R-:W-:Y:S01]  /*0090*/  HFMA2 R157, -RZ, RZ, 0, 0 ;  /* 0x00000000ff9d7431 */ /* 0x000fe200000001ff */
[----:B------:R-:W0:Y:S01]  /*00a0*/  LDCU UR9, c[0x0][0x3ec] ;  /* 0x00007d80ff0977ac */ /* 0x000e220008000800 */
        /* <DEDUP_REMOVED lines=9> */
[----:B----4-:R-:W-:Y:S01]  /*0140*/  IABS R9, R16 ;  /* 0x0000001000097213 */ /* 0x010fe20000000000 */
[----:B------:R-:W3:Y:S07]  /*0150*/  LDCU UR4, c[0x0][0x3e8] ;  /* 0x00007d00ff0477ac */ /* 0x000eee0008000800 */
        /* <DEDUP_REMOVED lines=9> */
[----:B------:R-:W-:-:S07]  /*01f0*/  @!P1 LEA.HI.X R13, R4, R13, R0, 0x2, P2 ;  /* 0x0000000d040d9211 */ /* 0x000fce00010f1400 */
[----:B-1----:R-:W1:Y:S01]  /*0200*/  @P0 LDC.64 R2, c[0x0][0x3c0] ;  /* 0x0000f000ff020b82 */ /* 0x002e620000000a00 */
[----:B------:R-:W4:Y:S01]  /*0210*/  @!P1 LDG.E.128.CONSTANT R12, desc[UR6][R12.64] ;  /* 0x000000060c0c9981 */ /* 0x000f22000c1e9d00 */
[----:B------:R-:W0:Y:S08]  /*0220*/  I2F.RP R4, R9 ;  /* 0x0000000900047306 */ /* 0x000e300000209400 */
[----:B0-----:R-:W0:Y:S01]  /*0230*/  MUFU.RCP R4, R4 ;  /* 0x0000000400047308 */ /* 0x001e220000001000 */
[----:B------:R-:W3:Y:S01]  /*0240*/  LDC R0, c[0x0][0x370] ;  /* 0x0000dc00ff007b82 */ /* 0x000ee20000000800 */
[----:B-1----:R-:W-:-:S05]  /*0250*/  @P0 IMAD.WIDE.U32 R2, R5, 0x4, R2 ;  /* 0x0000000405020825 */ /* 0x002fca00078e0002 */
[----:B------:R3:W5:Y:S01]  /*0260*/  @P0 LDG.E.CONSTANT R157, desc[UR6][R2.64] ;  /* 0x00000006029d0981 */ /* 0x000762000c1e9900 */
[----:B------:R-:W-:Y:S01]  /*0270*/  SHF.R.U32.HI R158, RZ, 0x5, R8 ;  /* 0x00000005ff9e7819 */ /* 0x000fe20000011608 */
[----:B------:R-:W-:Y:S01]  /*0280*/  BSSY.RECONVERGENT B0, `(.L_x_23589) ;  /* 0x000018f000007945 */ /* 0x000fe20003800200 */
[----:B------:R-:W-:Y:S02]  /*0290*/  MOV R153, 0xff7fffff ;  /* 0xff7fffff00997802 */ /* 0x000fe40000000f00 */
[----:B0-----:R-:W-:-:S04]  /*02a0*/  IADD3 R6, PT, PT, R4, 0xffffffe, RZ ;  /* 0x0ffffffe04067810 */ /* 0x001fc80007ffe0ff */
[----:B------:R0:W1:Y:S01]  /*02b0*/  F2I.FTZ.U32.TRUNC.NTZ R7, R6 ;  /* 0x0000000600077305 */ /* 0x000062000021f000 */
[----:B---3--:R-:W-:Y:S02]  /*02c0*/  IABS R2, R0 ;  /* 0x0000000000027213 */ /* 0x008fe40000000000 */
[----:B0-----:R-:W-:Y:S02]  /*02d0*/  MOV R6, RZ ;  /* 0x000000ff00067202 */ /* 0x001fe40000000f00 */
[----:B-1----:R-:W-:-:S05]  /*02e0*/  IADD3 R10, PT, PT, RZ, -R7, RZ ;  /* 0x80000007ff0a7210 */ /* 0x002fca0007ffe0ff */
[----:B------:R-:W-:-:S04]  /*02f0*/  IMAD R11, R10, R9, RZ ;  /* 0x000000090a0b7224 */ /* 0x000fc800078e02ff */
[----:B------:R-:W-:-:S06]  /*0300*/  IMAD.HI.U32 R7, R7, R11, R6 ;  /* 0x0000000b07077227 */ /* 0x000fcc00078e0006 */
[----:B------:R-:W-:-:S05]  /*0310*/  IMAD.HI.U32 R7, R7, R2, RZ ;  /* 0x0000000207077227 */ /* 0x000fca00078e00ff */
[----:B------:R-:W-:-:S05]  /*0320*/  IADD3 R3, PT, PT, -R7, RZ, RZ ;  /* 0x000000ff07037210 */ /* 0x000fca0007ffe1ff */
        /* <DEDUP_REMOVED lines=10> */
[----:B------:R-:W-:Y:S02]  /*03d0*/  @P0 IADD3 R7, PT, PT, R7, 0x1, RZ ;  /* 0x0000000107070810 */ /* 0x000fe40007ffe0ff */
[----:B------:R-:W-:Y:S02]  /*03e0*/  MOV R156, R2 ;  /* 0x00000002009c7202 */ /* 0x000fe40000000f00 */
[----:B------:R-:W-:-:S04]  /*03f0*/  MOV R18, R7 ;  /* 0x0000000700127202 */ /* 0x000fc80000000f00 */
[----:B------:R-:W-:Y:S02]  /*0400*/  @!P3 IADD3 R18, PT, PT, -R18, RZ, RZ ;  /* 0x000000ff1212b210 */ /* 0x000fe40007ffe1ff */
[----:B------:R-:W-:-:S04]  /*0410*/  @!P2 LOP3.LUT R18, RZ, R16, RZ, 0x33, !PT ;  /* 0x00000010ff12a212 */ /* 0x000fc800078e33ff */
[-C--:B------:R-:W-:Y:S01]  /*0420*/  IABS R19, R18.reuse ;  /* 0x0000001200137213 */ /* 0x080fe20000000000 */
[----:B0-----:R-:W0:Y:S01]  /*0430*/  MUFU.RCP R4, R4 ;  /* 0x0000000400047308 */ /* 0x001e220000001000 */
[----:B------:R-:W-:-:S07]  /*0440*/  IABS R17, R18 ;  /* 0x0000001200117213 */ /* 0x000fce0000000000 */
[----:B------:R-:W1:Y:S01]  /*0450*/  I2F.RP R3, R19 ;  /* 0x0000001300037306 */ /* 0x000e620000209400 */
[----:B0-----:R-:W-:Y:S02]  /*0460*/  IADD3 R10, PT, PT, R4, 0xffffffe, RZ ;  /* 0x0ffffffe040a7810 */ /* 0x001fe40007ffe0ff */
[----:B------:R-:W-:-:S05]  /*0470*/  IADD3 R4, PT, PT, RZ, -R17, RZ ;  /* 0x80000011ff047210 */ /* 0x000fca0007ffe0ff */
[----:B------:R0:W-:Y:S01]  /*0480*/  F2I.FTZ.U32.TRUNC.NTZ R11, R10 ;  /* 0x0000000a000b7305 */ /* 0x0001e2000021f000 */
[----:B------:R-:W3:Y:S07]  /*0490*/  @!P1 S2R R17, SR_CgaCtaId ;  /* 0x0000000000119919 */ /* 0x000eee0000008800 */
[----:B-1----:R-:W1:Y:S01]  /*04a0*/  MUFU.RCP R3, R3 ;  /* 0x0000000300037308 */ /* 0x002e620000001000 */
[----:B0-----:R-:W-:Y:S02]  /*04b0*/  MOV R10, RZ ;  /* 0x000000ff000a7202 */ /* 0x001fe40000000f00 */
[----:B-1----:R-:W-:-:S02]  /*04c0*/  IADD3 R6, PT, PT, R3, 0xffffffe, RZ ;  /* 0x0ffffffe03067810 */ /* 0x002fc40007ffe0ff */
[----:B------:R-:W-:-:S03]  /*04d0*/  IABS R3, R5 ;  /* 0x0000000500037213 */ /* 0x000fc60000000000 */
[----:B------:R0:W1:Y:S02]  /*04e0*/  F2I.FTZ.U32.TRUNC.NTZ R7, R6 ;  /* 0x0000000600077305 */ /* 0x000064000021f000 */
[----:B0-----:R-:W-:Y:S01]  /*04f0*/  HFMA2 R6, -RZ, RZ, 0, 0 ;  /* 0x00000000ff067431 */ /* 0x001fe200000001ff */
[----:B-1----:R-:W-:-:S05]  /*0500*/  IADD3 R20, PT, PT, RZ, -R7, RZ ;  /* 0x80000007ff147210 */ /* 0x002fca0007ffe0ff */
[----:B------:R-:W-:-:S04]  /*0510*/  IMAD R9, R20, R19, RZ ;  /* 0x0000001314097224 */ /* 0x000fc800078e02ff */
[----:B------:R-:W-:-:S04]  /*0520*/  IMAD.HI.U32 R7, R7, R9, R6 ;  /* 0x0000000907077227 */ /* 0x000fc800078e0006 */
[----:B------:R-:W-:-:S04]  /*0530*/  IMAD.MOV.U32 R6, RZ, RZ, R3 ;  /* 0x000000ffff067224 */ /* 0x000fc800078e0003 */
[----:B------:R-:W-:-:S04]  /*0540*/  IMAD.HI.U32 R3, R7, R6, RZ ;  /* 0x0000000607037227 */ /* 0x000fc800078e00ff */
[----:B------:R-:W-:Y:S02]  /*0550*/  IMAD R7, R11, R2, RZ ;  /* 0x000000020b077224 */ /* 0x000fe400078e02ff */
[----:B------:R-:W-:-:S03]  /*0560*/  IMAD R4, R3, R4, R6 ;  /* 0x0000000403047224 */ /* 0x000fc600078e0206 */
[----:B------:R-:W-:Y:S02]  /*0570*/  IADD3 R7, PT, PT, -R7, RZ, RZ ;  /* 0x000000ff07077210 */ /* 0x000fe40007ffe1ff */
[----:B------:R-:W-:-:S03]  /*0580*/  ISETP.GT.U32.AND P3, PT, R19, R4, PT ;  /* 0x000000041300720c */ /* 0x000fc60003f64070 */
[----:B------:R-:W-:-:S10]  /*0590*/  IMAD.HI.U32 R155, R11, R7, R10 ;  /* 0x000000070b9b7227 */ /* 0x000fd400078e000a */
[-C--:B------:R-:W-:Y:S01]  /*05a0*/  @!P3 IADD3 R4, PT, PT, R4, -R19.reuse, RZ ;  /* 0x800000130404b210 */ /* 0x080fe20007ffe0ff */
[----:B------:R-:W-:Y:S01]  /*05b0*/  @!P3 VIADD R3, R3, 0x1 ;  /* 0x000000010303b836 */ /* 0x000fe20000000000 */
[----:B------:R-:W-:Y:S02]  /*05c0*/  ISETP.NE.AND P3, PT, R18, RZ, PT ;  /* 0x000000ff1200720c */ /* 0x000fe40003f65270 */
[----:B------:R-:W-:Y:S02]  /*05d0*/  ISETP.GE.U32.AND P2, PT, R4, R19, PT ;  /* 0x000000130400720c */ /* 0x000fe40003f46070 */
[----:B------:R-:W0:Y:S01]  /*05e0*/  LDC R19, c[0x0][0x3f8] ;  /* 0x0000fe00ff137b82 */ /* 0x000e220000000800 */
[----:B------:R-:W-:-:S10]  /*05f0*/  @!P1 MOV R4, 0x400 ;  /* 0x0000040000049802 */ /* 0x000fd40000000f00 */
[----:B------:R-:W-:Y:S02]  /*0600*/  @P2 IADD3 R3, PT, PT, R3, 0x1, RZ ;  /* 0x0000000103032810 */ /* 0x000fe40007ffe0ff */
[----:B--2---:R-:W-:-:S04]  /*0610*/  IADD3 R6, PT, PT, R159, -0x1, RZ ;  /* 0xffffffff9f067810 */ /* 0x004fc80007ffe0ff */
[----:B------:R-:W-:Y:S02]  /*0620*/  IABS R9, R6 ;  /* 0x0000000600097213 */ /* 0x000fe40000000000 */
[----:B------:R-:W-:Y:S02]  /*0630*/  LOP3.LUT R6, R6, R21, RZ, 0x3c, !PT ;  /* 0x0000001506067212 */ /* 0x000fe400078e3cff */
[----:B------:R-:W-:Y:S02]  /*0640*/  MOV R11, R9 ;  /* 0x00000009000b7202 */ /* 0x000fe40000000f00 */
[----:B------:R-:W-:-:S03]  /*0650*/  ISETP.GE.AND P2, PT, R6, RZ, PT ;  /* 0x000000ff0600720c */ /* 0x000fc60003f46270 */
[----:B------:R-:W-:-:S05]  /*0660*/  IMAD.HI.U32 R9, R155, R11, RZ ;  /* 0x0000000b9b097227 */ /* 0x000fca00078e00ff */
[----:B------:R-:W-:-:S05]  /*0670*/  IADD3 R7, PT, PT, -R9, RZ, RZ ;  /* 0x000000ff09077210 */ /* 0x000fca0007ffe1ff */
[----:B------:R-:W-:Y:S01]  /*0680*/  IMAD R11, R2, R7, R11 ;  /* 0x00000007020b7224 */ /* 0x000fe200078e020b */
[----:B------:R-:W-:-:S04]  /*0690*/  LOP3.LUT R7, R5, R18, RZ, 0x3c, !PT ;  /* 0x0000001205077212 */ /* 0x000fc800078e3cff */
[----:B------:R-:W-:Y:S02]  /*06a0*/  ISETP.GT.U32.AND P0, PT, R2, R11, PT ;  /* 0x0000000b0200720c */ /* 0x000fe40003f04070 */
[----:B------:R-:W-:Y:S02]  /*06b0*/  ISETP.GE.AND P4, PT, R7, RZ, PT ;  /* 0x000000ff0700720c */ /* 0x000fe40003f86270 */
[----:B---3--:R-:W-:Y:S02]  /*06c0*/  @!P1 LEA R7, R17, R4, 0x18 ;  /* 0x0000000411079211 */ /* 0x008fe400078ec0ff */
[----:B------:R-:W-:Y:S02]  /*06d0*/  IADD3 R4, PT, PT, R159, 0x1f, RZ ;  /* 0x0000001f9f047810 */ /* 0x000fe40007ffe0ff */
[----:B------:R-:W-:-:S05]  /*06e0*/  @!P1 LEA R7, R8, R7, 0x4 ;  /* 0x0000000708079211 */ /* 0x000fca00078e20ff */
[----:B------:R-:W-:Y:S02]  /*06f0*/  @!P0 IADD3 R11, PT, PT, R11, -R2, RZ ;  /* 0x800000020b0b8210 */ /* 0x000fe40007ffe0ff */
[----:B------:R-:W-:Y:S02]  /*0700*/  @!P4 IADD3 R3, PT, PT, -R3, RZ, RZ ;  /* 0x000000ff0303c210 */ /* 0x000fe40007ffe1ff */
[----:B------:R-:W-:Y:S01]  /*0710*/  @!P3 LOP3.LUT R3, RZ, R18, RZ, 0x33, !PT ;  /* 0x00000012ff03b212 */ /* 0x000fe200078e33ff */
[----:B----4-:R1:W-:Y:S01]  /*0720*/  @!P1 STS.128 [R7], R12 ;  /* 0x0000000c07009388 */ /* 0x0103e20000000c00 */
[----:B------:R-:W-:Y:S01]  /*0730*/  BAR.SYNC.DEFER_BLOCKING 0x0 ;  /* 0x0000000000007b1d */ /* 0x000fe20000010000 */
[----:B------:R-:W-:Y:S02]  /*0740*/  ISETP.GE.U32.AND P1, PT, R11, R2, PT ;  /* 0x000000020b00720c */ /* 0x000fe40003f26070 */
[----:B------:R-:W-:Y:S02]  /*0750*/  SHF.R.S32.HI R11, RZ, 0x1f, R4 ;  /* 0x0000001fff0b7819 */ /* 0x000fe40000011404 */
[----:B0-----:R-:W-:-:S02]  /*0760*/  ISETP.GE.AND P3, PT, R19, RZ, PT ;  /* 0x000000ff1300720c */ /* 0x001fc40003f66270 */
[----:B------:R-:W-:Y:S02]  /*0770*/  LEA.HI R11, R11, R4, RZ, 0x5 ;  /* 0x000000040b0b7211 */ /* 0x000fe400078f28ff */
[----:B------:R-:W-:Y:S02]  /*0780*/  @!P0 IADD3 R9, PT, PT, R9, 0x1, RZ ;  /* 0x0000000109098810 */ /* 0x000fe40007ffe0ff */
[----:B------:R-:W-:Y:S02]  /*0790*/  SHF.R.S32.HI R11, RZ, 0x5, R11 ;  /* 0x00000005ff0b7819 */ /* 0x000fe4000001140b */
[----:B------:R-:W-:Y:S02]  /*07a0*/  ISETP.NE.AND P0, PT, R21, RZ, PT ;  /* 0x000000ff1500720c */ /* 0x000fe40003f05270 */
[----:B------:R-:W-:Y:S02]  /*07b0*/  @P1 IADD3 R9, PT, PT, R9, 0x1, RZ ;  /* 0x0000000109091810 */ /* 0x000fe40007ffe0ff */
[----:B------:R-:W-:Y:S01]  /*07c0*/  ISETP.GE.AND P1, PT, R158, R11, PT ;  /* 0x0000000b9e00720c */ /* 0x000fe20003f26270 */
[----:B------:R-:W-:-:S02]  /*07d0*/  @!P3 IMAD R6, R16, UR4, R3 ;  /* 0x000000041006bc24 */ /* 0x000fc4000f8e0203 */
[----:B------:R-:W-:Y:S02]  /*07e0*/  IMAD.MOV.U32 R4, RZ, RZ, R9 ;  /* 0x000000ffff047224 */ /* 0x000fe400078e0009 */
[----:B------:R-:W-:Y:S01]  /*07f0*/  @P3 IMAD R154, R0, UR4, R5 ;  /* 0x00000004009a3c24 */ /* 0x000fe2000f8e0205 */
[----:B------:R-:W-:Y:S02]  /*0800*/  @!P3 IADD3 R6, PT, PT, -R6, RZ, RZ ;  /* 0x000000ff0606b210 */ /* 0x000fe40007ffe1ff */
[----:B------:R-:W-:Y:S01]  /*0810*/  @!P2 IADD3 R4, PT, PT, -R4, RZ, RZ ;  /* 0x000000ff0404a210 */ /* 0x000fe20007ffe1ff */
[----:B------:R-:W-:Y:S01]  /*0820*/  @P3 IMAD R154, R154, R19, 0x1 ;  /* 0x000000019a9a3424 */ /* 0x000fe200078e0213 */
[----:B------:R-:W-:Y:S01]  /*0830*/  @!P0 LOP3.LUT R4, RZ, R21, RZ, 0x33, !PT ;  /* 0x00000015ff048212 */ /* 0x000fe200078e33ff */
[----:B------:R-:W-:Y:S02]  /*0840*/  @!P3 IMAD R154, R19, R6, 0x1 ;  /* 0x00000001139ab424 */ /* 0x000fe400078e0206 */
[----:B-1----:R-:W-:Y:S05]  /*0850*/  @P1 BRA `(.L_x_23590) ;  /* 0x0000001000c41947 */ /* 0x002fea0003800000 */
[----:B------:R-:W0:Y:S01]  /*0860*/  S2UR UR5, SR_CgaCtaId ;  /* 0x00000000000579c3 */ /* 0x000e220000008800 */
[----:B------:R-:W-:Y:S01]  /*0870*/  UMOV UR4, 0x400 ;  /* 0x0000040000047882 */ /* 0x000fe20000000000 */
[----:B------:R-:W1:Y:S01]  /*0880*/  LDCU UR8, c[0x0][0x3b8] ;  /* 0x00007700ff0877ac */ /* 0x000e620008000800 */
[----:B------:R-:W-:Y:S02]  /*0890*/  SHF.R.U32.HI R6, RZ, 0x3, R8 ;  /* 0x00000003ff067819 */ /* 0x000fe40000011608 */
[----:B------:R-:W-:Y:S02]  /*08a0*/  MOV R7, RZ ;  /* 0x000000ff00077202 */ /* 0x000fe40000000f00 */
[----:B------:R-:W-:Y:S02]  /*08b0*/  LOP3.LUT R6, R6, 0x7c, RZ, 0xc0, !PT ;  /* 0x0000007c06067812 */ /* 0x000fe400078ec0ff */
[----:B------:R-:W-:Y:S02]  /*08c0*/  SHF.L.U32 R149, R158, 0x5, RZ ;  /* 0x000000059e957819 */ /* 0x000fe400000006ff */
[----:B------:R-:W-:Y:S01]  /*08d0*/  MOV R153, 0xff7fffff ;  /* 0xff7fffff00997802 */ /* 0x000fe20000000f00 */
[----:B-1----:R-:W-:Y:S01]  /*08e0*/  IMAD R9, R148, UR8, RZ ;  /* 0x0000000894097c24 */ /* 0x002fe2000f8e02ff */
[----:B0-----:R-:W-:-:S03]  /*08f0*/  ULEA UR10, UR5, UR4, 0x18 ;  /* 0x00000004050a7291 */ /* 0x001fc6000f8ec0ff */
[----:B------:R-:W-:Y:S01]  /*0900*/  IMAD.WIDE R6, R9, 0x4, R6 ;  /* 0x0000000409067825 */ /* 0x000fe200078e0206 */
[----:B------:R-:W-:Y:S01]  /*0910*/  UIADD3 UR4, UPT, UPT, UR4, 0x220, URZ ;  /* 0x0000022004047890 */ /* 0x000fe2000fffe0ff */
[----:B------:R-:W-:Y:S02]  /*0920*/  LOP3.LUT R9, R8, 0x1f, RZ, 0xc0, !PT ;  /* 0x0000001f08097812 */ /* 0x000fe400078ec0ff */
[C---:B------:R-:W-:Y:S01]  /*0930*/  LOP3.LUT R8, R149.reuse, 0x1f, R8, 0xf8, !PT ;  /* 0x0000001f95087812 */ /* 0x040fe200078ef808 */
[----:B------:R-:W-:Y:S01]  /*0940*/  ULEA UR4, UR5, UR4, 0x18 ;  /* 0x0000000405047291 */ /* 0x000fe2000f8ec0ff */
[----:B------:R-:W-:Y:S01]  /*0950*/  LEA R9, R158, R9, 0x5 ;  /* 0x000000099e097211 */ /* 0x000fe200078e28ff */
[----:B------:R-:W-:Y:S01]  /*0960*/  VIADD R149, R149, 0x1 ;  /* 0x0000000195957836 */ /* 0x000fe20000000000 */
[----:B------:R-:W0:Y:S01]  /*0970*/  LDS.128 R12, [UR10] ;  /* 0x0000000aff0c7984 */ /* 0x000e220008000c00 */
[----:B------:R-:W-:Y:S02]  /*0980*/  IADD3 R151, PT, PT, -R159, R8, RZ ;  /* 0x000000089f977210 */ /* 0x000fe40007ffe1ff */
[----:B------:R-:W-:Y:S01]  /*0990*/  IADD3 R150, PT, PT, R8, 0x1, RZ ;  /* 0x0000000108967810 */ /* 0x000fe20007ffe0ff */
[----:B------:R-:W1:Y:S01]  /*09a0*/  LDS.128 R16, [UR10+0x10] ;  /* 0x0000100aff107984 */ /* 0x000e620008000c00 */
[----:B------:R-:W-:-:S03]  /*09b0*/  LEA R152, R9, UR4, 0x2 ;  /* 0x0000000409987c11 */ /* 0x000fc6000f8e10ff */
        /* <DEDUP_REMOVED lines=27> */
.L_x_23593:
[----:B------:R-:W1:Y:S01]  /*0b70*/  LDC R120, c[0x0][0x3f0] ;  /* 0x0000fc00ff787b82 */ /* 0x000e620000000800 */
[C---:B------:R-:W-:Y:S01]  /*0b80*/  IADD3 R8, PT, PT, R149.reuse, -0x1, RZ ;  /* 0xffffffff95087810 */ /* 0x040fe20007ffe0ff */
[----:B------:R-:W-:Y:S01]  /*0b90*/  BSSY.RECONVERGENT B1, `(.L_x_23591) ;  /* 0x00000f7000017945 */ /* 0x000fe20003800200 */
[----:B------:R-:W-:Y:S02]  /*0ba0*/  IADD3 R158, PT, PT, R158, 0x4, RZ ;  /* 0x000000049e9e7810 */ /* 0x000fe40007ffe0ff */
[----:B------:R-:W-:Y:S02]  /*0bb0*/  IABS R9, R8 ;  /* 0x0000000800097213 */ /* 0x000fe40000000000 */
[----:B------:R-:W-:Y:S01]  /*0bc0*/  IADD3 R149, PT, PT, R149, 0x80, RZ ;  /* 0x0000008095957810 */ /* 0x000fe20007ffe0ff */
[----:B------:R-:W2:Y:S02]  /*0bd0*/  LDC R119, c[0x0][0x3f4] ;  /* 0x0000fd00ff777b82 */ /* 0x000ea40000000800 */
[----:B------:R-:W-:-:S05]  /*0be0*/  IMAD.HI.U32 R10, R155, R9, RZ ;  /* 0x000000099b0a7227 */ /* 0x000fca00078e00ff */
        /* <DEDUP_REMOVED lines=15> */
[----:B------:R-:W-:-:S05]  /*0ce0*/  @P0 IADD3 R10, PT, PT, R10, 0x1, RZ ;  /* 0x000000010a0a0810 */ /* 0x000fca0007ffe0ff */
[----:B------:R-:W-:Y:S01]  /*0cf0*/  IMAD.MOV.U32 R116, RZ, RZ, R10 ;  /* 0x000000ffff747224 */ /* 0x000fe200078e000a */
[----:B-1----:R-:W-:-:S04]  /*0d00*/  IADD3 R8, PT, PT, RZ, -R9, RZ ;  /* 0x80000009ff087210 */ /* 0x002fc80007ffe0ff */
[----:B------:R-:W-:Y:S02]  /*0d10*/  @!P2 IADD3 R116, PT, PT, -R116, RZ, RZ ;  /* 0x000000ff7474a210 */ /* 0x000fe40007ffe1ff */
[----:B------:R-:W-:Y:S01]  /*0d20*/  @!P1 LOP3.LUT R116, RZ, R119, RZ, 0x33, !PT ;  /* 0x00000077ff749212 */ /* 0x000fe200078e33ff */
[----:B------:R-:W-:Y:S02]  /*0d30*/  IMAD R11, R8, R117, RZ ;  /* 0x00000075080b7224 */ /* 0x000fe400078e02ff */
[----:B------:R-:W-:Y:S01]  /*0d40*/  HFMA2 R8, -RZ, RZ, 0, 0 ;  /* 0x00000000ff087431 */ /* 0x000fe200000001ff */
[----:B------:R-:W-:Y:S02]  /*0d50*/  ISETP.NE.AND P1, PT, R120, RZ, PT ;  /* 0x000000ff7800720c */ /* 0x000fe40003f25270 */
[----:B------:R-:W-:-:S04]  /*0d60*/  IADD3 R10, PT, PT, R116, R154, RZ ;  /* 0x0000009a740a7210 */ /* 0x000fc80007ffe0ff */
[----:B------:R-:W-:Y:S02]  /*0d70*/  IABS R118, R10 ;  /* 0x0000000a00767213 */ /* 0x000fe40000000000 */
[----:B------:R-:W-:Y:S01]  /*0d80*/  ISETP.GE.AND P2, PT, R10, RZ, PT ;  /* 0x000000ff0a00720c */ /* 0x000fe20003f46270 */
[----:B------:R-:W-:Y:S01]  /*0d90*/  IMAD.HI.U32 R8, R9, R11, R8 ;  /* 0x0000000b09087227 */ /* 0x000fe200078e0008 */
[----:B------:R-:W-:-:S05]  /*0da0*/  MOV R9, R118 ;  /* 0x0000007600097202 */ /* 0x000fca0000000f00 */
[----:B------:R-:W-:-:S05]  /*0db0*/  IMAD.HI.U32 R8, R8, R9, RZ ;  /* 0x0000000908087227 */ /* 0x000fca00078e00ff */
[----:B------:R-:W-:-:S05]  /*0dc0*/  IADD3 R8, PT, PT, -R8, RZ, RZ ;  /* 0x000000ff08087210 */ /* 0x000fca0007ffe1ff */
[----:B------:R-:W-:Y:S02]  /*0dd0*/  IMAD R8, R117, R8, R9 ;  /* 0x0000000875087224 */ /* 0x000fe400078e0209 */
[----:B------:R-:W-:-:S03]  /*0de0*/  VIADD R9, R4, -UR9 ;  /* 0x8000000904097c36 */ /* 0x000fc60008000000 */
[----:B------:R-:W-:-:S13]  /*0df0*/  ISETP.GT.U32.AND P0, PT, R117, R8, PT ;  /* 0x000000087500720c */ /* 0x000fda0003f04070 */
[----:B------:R-:W-:-:S04]  /*0e00*/  @!P0 IADD3 R8, PT, PT, R8, -R117, RZ ;  /* 0x8000007508088210 */ /* 0x000fc80007ffe0ff */
[----:B------:R-:W-:-:S13]  /*0e10*/  ISETP.GT.U32.AND P0, PT, R117, R8, PT ;  /* 0x000000087500720c */ /* 0x000fda0003f04070 */
[----:B------:R-:W-:Y:S02]  /*0e20*/  @!P0 IADD3 R8, PT, PT, R8, -R117, RZ ;  /* 0x8000007508088210 */ /* 0x000fe40007ffe0ff */
[----:B------:R-:W-:Y:S02]  /*0e30*/  ISETP.GT.AND P0, PT, R116, R9, PT ;  /* 0x000000097400720c */ /* 0x000fe40003f04270 */
[----:B------:R-:W-:Y:S02]  /*0e40*/  @!P2 IADD3 R8, PT, PT, -R8, RZ, RZ ;  /* 0x000000ff0808a210 */ /* 0x000fe40007ffe1ff */
[----:B------:R-:W-:Y:S02]  /*0e50*/  IADD3 R9, PT, PT, R159, 0x1f, RZ ;  /* 0x0000001f9f097810 */ /* 0x000fe40007ffe0ff */
[----:B------:R-:W-:Y:S02]  /*0e60*/  @!P1 LOP3.LUT R8, RZ, R120, RZ, 0x33, !PT ;  /* 0x00000078ff089212 */ /* 0x000fe400078e33ff */
[----:B------:R-:W-:-:S02]  /*0e70*/  SHF.R.S32.HI R10, RZ, 0x1f, R9 ;  /* 0x0000001fff0a7819 */ /* 0x000fc40000011409 */
[----:B------:R-:W-:Y:S02]  /*0e80*/  ISETP.EQ.OR P0, PT, R8, RZ, P0 ;  /* 0x000000ff0800720c */ /* 0x000fe40000702670 */
[----:B------:R-:W-:-:S04]  /*0e90*/  LEA.HI R10, R10, R9, RZ, 0x5 ;  /* 0x000000090a0a7211 */ /* 0x000fc800078f28ff */
[----:B------:R-:W-:-:S04]  /*0ea0*/  SHF.R.S32.HI R9, RZ, 0x5, R10 ;  /* 0x00000005ff097819 */ /* 0x000fc8000001140a */
[----:B------:R-:W-:-:S03]  /*0eb0*/  ISETP.GE.AND P1, PT, R158, R9, PT ;  /* 0x000000099e00720c */ /* 0x000fc60003f26270 */
[----:B------:R-:W-:-:S05]  /*0ec0*/  @!P0 MOV R9, 0xff7fffff ;  /* 0xff7fffff00098802 */ /* 0x000fca0000000f00 */
[----:B------:R1:W-:Y:S01]  /*0ed0*/  @!P0 STS [R152], R9 ;  /* 0x0000000998008388 */ /* 0x0003e20000000800 */
[----:B------:R-:W-:Y:S05]  /*0ee0*/  @!P0 BRA `(.L_x_23592) ;  /* 0x0000000c00048947 */ /* 0x000fea0003800000 */
[----:B------:R-:W2:Y:S01]  /*0ef0*/  LDG.E.CONSTANT R11, desc[UR6][R6.64] ;  /* 0x00000006060b7981 */ /* 0x000ea2000c1e9900 */
[----:B-1----:R-:W-:Y:S01]  /*0f00*/  IMAD R9, R3, UR12, RZ ;  /* 0x0000000c03097c24 */ /* 0x002fe2000f8e02ff */
[----:B------:R-:W1:Y:S02]  /*0f10*/  S2R R8, SR_TID.X ;  /* 0x0000000000087919 */ /* 0x000e640000002100 */
[----:B-1----:R-:W-:-:S04]  /*0f20*/  SHF.L.U32 R8, R8, 0x2, RZ ;  /* 0x0000000208087819 */ /* 0x002fc800000006ff */
[----:B------:R-:W-:-:S04]  /*0f30*/  LOP3.LUT R8, R8, 0x7c, RZ, 0xc0, !PT ;  /* 0x0000007c08087812 */ /* 0x000fc800078ec0ff */
[----:B------:R-:W-:-:S04]  /*0f40*/  IADD3 R8, P0, PT, R9, R8, RZ ;  /* 0x0000000809087210 */ /* 0x000fc80007f1e0ff */
        /* <DEDUP_REMOVED lines=25> */
[----:B------:R-:W3:Y:S01]  /*10e0*/  LDG.E.128.CONSTANT R120, desc[UR6][R160.64+0x1200] ;  /* 0x00120006a0787981 */ /* 0x000ee2000c1e9d00 */
[----:B----4-:R-:W-:Y:S01]  /*10f0*/  FFMA.FTZ R147, R24, R136, R147 ;  /* 0x0000008818937223 */ /* 0x010fe20000010093 */
        /* <DEDUP_REMOVED lines=18> */
[----:B------:R-:W4:Y:S04]  /*1220*/  LDG.E.128.CONSTANT R124, desc[UR6][R160.64+0x1a00] ;  /* 0x001a0006a07c7981 */ /* 0x000f28000c1e9d00 */
[----:B------:R-:W4:Y:S01]  /*1230*/  LDG.E.128.CONSTANT R8, desc[UR6][R160.64+0x2000] ;  /* 0x00200006a0087981 */ /* 0x000f22000c1e9d00 */
[----:B--2---:R-:W-:Y:S01]  /*1240*/  FFMA.FTZ R147, R40, R128, R147 ;  /* 0x0000008028937223 */ /* 0x004fe20000010093 */
[----:B------:R-:W-:Y:S01]  /*1250*/  FFMA.FTZ R144, R41, R129, R144 ;  /* 0x0000008129907223 */ /* 0x000fe20000010090 */
[----:B------:R-:W-:Y:S01]  /*1260*/  FFMA.FTZ R145, R42, R130, R145 ;  /* 0x000000822a917223 */ /* 0x000fe20000010091 */
[----:B------:R-:W-:Y:S01]  /*1270*/  FFMA.FTZ R146, R43, R131, R146 ;  /* 0x000000832b927223 */ /* 0x000fe20000010092 */
[----:B---3--:R-:W-:Y:S01]  /*1280*/  FFMA.FTZ R147, R44, R140, R147 ;  /* 0x0000008c2c937223 */ /* 0x008fe20000010093 */
[----:B------:R-:W2:Y:S01]  /*1290*/  LDG.E.128.CONSTANT R128, desc[UR6][R160.64+0x1c00] ;  /* 0x001c0006a0807981 */ /* 0x000ea2000c1e9d00 */
        /* <DEDUP_REMOVED lines=39> */
[----:B------:R-:W-:Y:S01]  /*1510*/  FFMA.FTZ R147, R76, R8, R147 ;  /* 0x000000084c937223 */ /* 0x000fe20000010093 */
        /* <DEDUP_REMOVED lines=18> */
[----:B------:R-:W-:-:S02]  /*1640*/  FFMA.FTZ R135, R92, R116, R139 ;  /* 0x000000745c877223 */ /* 0x000fc4000001008b */
        /* <DEDUP_REMOVED lines=10> */
[----:B------:R-:W0:Y:S01]  /*16f0*/  S2UR UR5, SR_CgaCtaId ;  /* 0x00000000000579c3 */ /* 0x000e220000008800 */
[----:B------:R-:W-:-:S02]  /*1700*/  UMOV UR4, 0x400 ;  /* 0x0000040000047882 */ /* 0x000fc40000000000 */
        /* <DEDUP_REMOVED lines=8> */
[----:B------:R-:W-:Y:S02]  /*1790*/  FFMA.FTZ R141, R106, R142, R133 ;  /* 0x0000008e6a8d7223 */ /* 0x000fe40000010085 */
[----:B------:R0:W3:Y:S01]  /*17a0*/  LDG.E.128.CONSTANT R132, desc[UR6][R160.64+0x3c00] ;  /* 0x003c0006a0847981 */ /* 0x0000e2000c1e9d00 */
[----:B------:R-:W-:Y:S01]  /*17b0*/  FFMA.FTZ R162, R107, R143, R162 ;  /* 0x0000008f6ba27223 */ /* 0x000fe200000100a2 */
[----:B----4-:R-:W-:Y:S01]  /*17c0*/  FFMA.FTZ R163, R108, R144, R163 ;  /* 0x000000906ca37223 */ /* 0x010fe200000100a3 */
[----:B------:R-:W-:Y:S01]  /*17d0*/  FFMA.FTZ R140, R109, R145, R140 ;  /* 0x000000916d8c7223 */ /* 0x000fe2000001008c */
[----:B------:R-:W-:-:S02]  /*17e0*/  FFMA.FTZ R141, R110, R146, R141 ;  /* 0x000000926e8d7223 */ /* 0x000fc4000001008d */
[----:B------:R-:W-:Y:S01]  /*17f0*/  FFMA.FTZ R163, R112, R8, R163 ;  /* 0x0000000870a37223 */ /* 0x000fe200000100a3 */
[----:B------:R-:W-:Y:S01]  /*1800*/  FFMA.FTZ R8, R113, R9, R140 ;  /* 0x0000000971087223 */ /* 0x000fe2000001008c */
[----:B------:R-:W-:Y:S02]  /*1810*/  FFMA.FTZ R9, R114, R10, R141 ;  /* 0x0000000a72097223 */ /* 0x000fe4000001008d */
[----:B------:R-:W0:Y:S01]  /*1820*/  LDS.128 R140, [UR4+0x1a0] ;  /* 0x0001a004ff8c7984 */ /* 0x000e220008000c00 */
[----:B------:R-:W-:-:S03]  /*1830*/  FFMA.FTZ R162, R111, R147, R162 ;  /* 0x000000936fa27223 */ /* 0x000fc600000100a2 */
[----:B------:R-:W1:Y:S01]  /*1840*/  LDS.128 R144, [UR4+0x1b0] ;  /* 0x0001b004ff907984 */ /* 0x000e620008000c00 */
[----:B------:R-:W-:Y:S01]  /*1850*/  FFMA.FTZ R162, R115, R11, R162 ;  /* 0x0000000b73a27223 */ /* 0x000fe200000100a2 */
[----:B0-----:R-:W-:Y:S01]  /*1860*/  FFMA.FTZ R161, R120, R140, R163 ;  /* 0x0000008c78a17223 */ /* 0x001fe200000100a3 */
[----:B------:R-:W-:Y:S01]  /*1870*/  FFMA.FTZ R8, R121, R141, R8 ;  /* 0x0000008d79087223 */ /* 0x000fe20000010008 */
[----:B------:R-:W-:Y:S02]  /*1880*/  FFMA.FTZ R9, R122, R142, R9 ;  /* 0x0000008e7a097223 */ /* 0x000fe40000010009 */
[----:B-1----:R-:W-:Y:S01]  /*1890*/  FFMA.FTZ R161, R136, R144, R161 ;  /* 0x0000009088a17223 */ /* 0x002fe200000100a1 */
[----:B------:R-:W-:Y:S01]  /*18a0*/  FFMA.FTZ R144, R137, R145, R8 ;  /* 0x0000009189907223 */ /* 0x000fe20000010008 */
[----:B------:R-:W-:Y:S02]  /*18b0*/  FFMA.FTZ R145, R138, R146, R9 ;  /* 0x000000928a917223 */ /* 0x000fe40000010009 */
[----:B------:R-:W0:Y:S01]  /*18c0*/  LDS.128 R8, [UR4+0x1c0] ;  /* 0x0001c004ff087984 */ /* 0x000e220008000c00 */
[----:B------:R-:W-:-:S03]  /*18d0*/  FFMA.FTZ R162, R123, R143, R162 ;  /* 0x0000008f7ba27223 */ /* 0x000fc600000100a2 */
[----:B------:R-:W1:Y:S01]  /*18e0*/  LDS.128 R120, [UR4+0x1d0] ;  /* 0x0001d004ff787984 */ /* 0x000e620008000c00 */
[----:B------:R-:W-:-:S03]  /*18f0*/  FFMA.FTZ R162, R139, R147, R162 ;  /* 0x000000938ba27223 */ /* 0x000fc600000100a2 */
[----:B------:R-:W3:Y:S04]  /*1900*/  LDS.128 R136, [UR4+0x1e0] ;  /* 0x0001e004ff887984 */ /* 0x000ee80008000c00 */
[----:B------:R-:W2:Y:S01]  /*1910*/  LDS.128 R140, [UR4+0x1f0] ;  /* 0x0001f004ff8c7984 */ /* 0x000ea20008000c00 */
        /* <DEDUP_REMOVED lines=8> */
[----:B------:R-:W-:-:S02]  /*19a0*/  IADD3 R8, PT, PT, R151, 0x1, RZ ;  /* 0x0000000197087810 */ /* 0x000fc40007ffe0ff */
[----:B------:R-:W-:Y:S02]  /*19b0*/  FFMA.FTZ R162, R119, R123, R162 ;  /* 0x0000007b77a27223 */ /* 0x000fe400000100a2 */
[----:B------:R-:W-:-:S05]  /*19c0*/  I2FP.F32.S32 R8, R8 ;  /* 0x0000000800087245 */ /* 0x000fca0000201400 */
[----:B------:R-:W-:-:S05]  /*19d0*/  FMUL.FTZ R8, R8, R157 ;  /* 0x0000009d08087220 */ /* 0x000fca0000410000 */
[----:B------:R-:W-:Y:S02]  /*19e0*/  FSEL R9, R8, RZ, P0 ;  /* 0x000000ff08097208 */ /* 0x000fe40000000000 */
[----:B------:R-:W-:-:S04]  /*19f0*/  IADD3 R8, PT, PT, R150, -0x1, RZ ;  /* 0xffffffff96087810 */ /* 0x000fc80007ffe0ff */
[----:B------:R-:W-:Y:S01]  /*1a00*/  ISETP.GE.AND P0, PT, R8, R159, PT ;  /* 0x0000009f0800720c */ /* 0x000fe20003f06270 */
[----:B---3--:R-:W-:Y:S01]  /*1a10*/  FFMA.FTZ R161, R132, R136, R161 ;  /* 0x0000008884a17223 */ /* 0x008fe200000100a1 */
[----:B------:R-:W-:Y:S01]  /*1a20*/  FFMA.FTZ R144, R133, R137, R144 ;  /* 0x0000008985907223 */ /* 0x000fe20000010090 */
[----:B------:R-:W-:Y:S02]  /*1a30*/  FFMA.FTZ R145, R134, R138, R145 ;  /* 0x0000008a86917223 */ /* 0x000fe40000010091 */
[----:B--2---:R-:W-:Y:S01]  /*1a40*/  FFMA.FTZ R128, R128, R140, R161 ;  /* 0x0000008c80807223 */ /* 0x004fe200000100a1 */
[----:B------:R-:W-:Y:S01]  /*1a50*/  FFMA.FTZ R129, R129, R141, R144 ;  /* 0x0000008d81817223 */ /* 0x000fe20000010090 */
[----:B------:R-:W-:Y:S01]  /*1a60*/  FFMA.FTZ R162, R135, R139, R162 ;  /* 0x0000008b87a27223 */ /* 0x000fe200000100a2 */
[----:B------:R-:W-:Y:S02]  /*1a70*/  FFMA.FTZ R130, R130, R142, R145 ;  /* 0x0000008e82827223 */ /* 0x000fe40000010091 */
        /* <DEDUP_REMOVED lines=8> */
.L_x_23592:
[----:B------:R-:W-:Y:S05]  /*1b00*/  BSYNC.RECONVERGENT B1 ;  /* 0x0000000000017941 */ /* 0x000fea0003800200 */
.L_x_23591:
[----:B------:R-:W-:Y:S01]  /*1b10*/  IADD3 R6, P0, PT, R6, 0x10, RZ ;  /* 0x0000001006067810 */ /* 0x000fe20007f1e0ff */
[----:B-12---:R-:W-:Y:S01]  /*1b20*/  VIADD R152, R152, 0x200 ;  /* 0x0000020098987836 */ /* 0x006fe20000000000 */
[----:B------:R-:W-:Y:S02]  /*1b30*/  IADD3 R151, PT, PT, R151, 0x80, RZ ;  /* 0x0000008097977810 */ /* 0x000fe40007ffe0ff */
[----:B------:R-:W-:Y:S02]  /*1b40*/  IADD3 R150, PT, PT, R150, 0x80, RZ ;  /* 0x0000008096967810 */ /* 0x000fe40007ffe0ff */
[----:B------:R-:W-:Y:S01]  /*1b50*/  IADD3.X R7, PT, PT, RZ, R7, RZ, P0, !PT ;  /* 0x00000007ff077210 */ /* 0x000fe200007fe4ff */
[----:B------:R-:W-:Y:S06]  /*1b60*/  @!P1 BRA `(.L_x_23593) ;  /* 0xfffffff000009947 */ /* 0x000fec000383ffff */
.L_x_23590:
[----:B------:R-:W-:Y:S05]  /*1b70*/  BSYNC.RECONVERGENT B0 ;  /* 0x0000000000007941 */ /* 0x000fea0003800200 */
.L_x_23589:
        /* <DEDUP_REMOVED lines=55> */
.L_x_23598:
        /* <DEDUP_REMOVED lines=11> */
.L_x_23597:
[----:B------:R-:W-:Y:S05]  /*1fa0*/  BSYNC.RECONVERGENT B1 ;  /* 0x0000000000017941 */ /* 0x000fea0003800200 */
.L_x_23596:
        /* <DEDUP_REMOVED lines=12> */
.L_x_23601:
        /* <DEDUP_REMOVED lines=100> */
.L_x_23600:
[----:B------:R-:W-:Y:S05]  /*26b0*/  BSYNC.RECONVERGENT B1 ;  /* 0x0000000000017941 */ /* 0x000fea0003800200 */
.L_x_23599:
        /* <DEDUP_REMOVED lines=55> */
.L_x_23603:
[----:B------:R-:W-:Y:S05]  /*2a30*/  BSYNC.RECONVERGENT B1 ;  /* 0x0000000000017941 */ /* 0x000fea0003800200 */
.L_x_23602:
        /* <DEDUP_REMOVED lines=26> */
.L_x_23595:
[----:B------:R-:W-:Y:S05]  /*2be0*/  BSYNC.RECONVERGENT B0 ;  /* 0x0000000000007941 */ /* 0x000fea0003800200 */
.L_x_23594:
        /* <DEDUP_REMOVED lines=40> */
.L_x_23608:
[----:B------:R-:W0:Y:S01]  /*2e70*/  LDS R10, [R11] ;  /* 0x000000000b0a7984 */ /* 0x000e220000000800 */
[----:B------:R-:W-:-:S04]  /*2e80*/  IADD3 R12, PT, PT, R12, 0x1, RZ ;  /* 0x000000010c0c7810 */ /* 0x000fc80007ffe0ff */
[----:B------:R-:W-:Y:S01]  /*2e90*/  ISETP.NE.AND P0, PT, R12, RZ, PT ;  /* 0x000000ff0c00720c */ /* 0x000fe20003f05270 */
[----:B0-----:R-:W-:-:S05]  /*2ea0*/  FMUL.FTZ R10, R10, R35 ;  /* 0x000000230a0a7220 */ /* 0x001fca0000410000 */
[----:B------:R0:W-:Y:S02]  /*2eb0*/  STS [R11], R10 ;  /* 0x0000000a0b007388 */ /* 0x0001e40000000800 */
[----:B0-----:R-:W-:-:S05]  /*2ec0*/  IADD3 R11, PT, PT, R11, 0x200, RZ ;  /* 0x000002000b0b7810 */ /* 0x001fca0007ffe0ff */
[----:B------:R-:W-:Y:S05]  /*2ed0*/  @P0 BRA `(.L_x_23608) ;  /* 0xfffffffc00e40947 */ /* 0x000fea000383ffff */
.L_x_23607:
[----:B------:R-:W-:Y:S05]  /*2ee0*/  BSYNC.RECONVERGENT B1 ;  /* 0x0000000000017941 */ /* 0x000fea0003800200 */
.L_x_23606:
        /* <DEDUP_REMOVED lines=12> */
.L_x_23611:
        /* <DEDUP_REMOVED lines=52> */
.L_x_23610:
[----:B------:R-:W-:Y:S05]  /*32f0*/  BSYNC.RECONVERGENT B1 ;  /* 0x0000000000017941 */ /* 0x000fea0003800200 */
.L_x_23609:
        /* <DEDUP_REMOVED lines=31> */
.L_x_23613:
[----:B------:R-:W-:Y:S05]  /*34f0*/  BSYNC.RECONVERGENT B1 ;  /* 0x0000000000017941 */ /* 0x000fea0003800200 */
.L_x_23612:
        /* <DEDUP_REMOVED lines=14> */
.L_x_23605:
[----:B------:R-:W-:Y:S05]  /*35e0*/  BSYNC.RECONVERGENT B0 ;  /* 0x0000000000007941 */ /* 0x000fea0003800200 */
.L_x_23604:
[----:B------:R-:W-:Y:S01]  /*35f0*/  IADD3 R8, PT, PT, R159, 0x1f, RZ ;  /* 0x0000001f9f087810 */ /* 0x000fe20007ffe0ff */
[----:B------:R-:W-:Y:S01]  /*3600*/  BAR.SYNC.DEFER_BLOCKING 0x0 ;  /* 0x0000000000007b1d */ /* 0x000fe20000010000 */
[----:B------:R-:W-:Y:S01]  /*3610*/  HFMA2 R149, -RZ, RZ, 0, 0 ;  /* 0x00000000ff957431 */ /* 0x000fe200000001ff */
[----:B------:R-:W-:Y:S02]  /*3620*/  CS2R R150, SRZ ;  /* 0x0000000000967805 */ /* 0x000fe4000001ff00 */
[----:B--2---:R-:W-:Y:S01]  /*3630*/  SHF.R.S32.HI R9, RZ, 0x1f, R8 ;  /* 0x0000001fff097819 */ /* 0x004fe20000011408 */
[----:B------:R-:W-:Y:S01]  /*3640*/  HFMA2 R14, -RZ, RZ, 0, 0 ;  /* 0x00000000ff0e7431 */ /* 0x000fe200000001ff */
[----:B------:R-:W-:Y:S01]  /*3650*/  CS2R R146, SRZ ;  /* 0x0000000000927805 */ /* 0x000fe2000001ff00 */
[----:B------:R-:W2:Y:S01]  /*3660*/  LDCU UR13, c[0x0][0x3cc] ;  /* 0x00007980ff0d77ac */ /* 0x000ea20008000800 */
[----:B------:R-:W-:Y:S01]  /*3670*/  LEA.HI R15, R9, R8, RZ, 0x5 ;  /* 0x00000008090f7211 */ /* 0x000fe200078f28ff */
[----:B------:R-:W-:Y:S01]  /*3680*/  BSSY.RECONVERGENT B0, `(.L_x_23614) ;  /* 0x0000275000007945 */ /* 0x000fe20003800200 */
[----:B------:R-:W-:Y:S01]  /*3690*/  CS2R R144, SRZ ;  /* 0x0000000000907805 */ /* 0x000fe2000001ff00 */
[----:B------:R-:W3:Y:S01]  /*36a0*/  LDCU.64 UR8, c[0x0][0x398] ;  /* 0x00007300ff0877ac */ /* 0x000ee20008000a00 */
[----:B------:R-:W-:-:S02]  /*36b0*/  SHF.R.S32.HI R15, RZ, 0x5, R15 ;  /* 0x00000005ff0f7819 */ /* 0x000fc4000001140f */
[----:B------:R-:W-:Y:S02]  /*36c0*/  CS2R R142, SRZ ;  /* 0x00000000008e7805 */ /* 0x000fe4000001ff00 */
[----:B------:R-:W-:Y:S02]  /*36d0*/  CS2R R140, SRZ ;  /* 0x00000000008c7805 */ /* 0x000fe4000001ff00 */
[----:B------:R-:W-:Y:S02]  /*36e0*/  CS2R R138, SRZ ;  /* 0x00000000008a7805 */ /* 0x000fe4000001ff00 */
[----:B------:R-:W-:Y:S02]  /*36f0*/  ISETP.GE.AND P0, PT, R6, R15, PT ;  /* 0x0000000f0600720c */ /* 0x000fe40003f06270 */
[----:B------:R-:W-:Y:S02]  /*3700*/  CS2R R136, SRZ ;  /* 0x0000000000887805 */ /* 0x000fe4000001ff00 */
[----:B------:R-:W-:-:S02]  /*3710*/  MOV R135, RZ ;  /* 0x000000ff00877202 */ /* 0x000fc40000000f00 */
[----:B------:R-:W-:Y:S02]  /*3720*/  CS2R R8, SRZ ;  /* 0x0000000000087805 */ /* 0x000fe4000001ff00 */
[----:B------:R-:W-:Y:S02]  /*3730*/  CS2R R10, SRZ ;  /* 0x00000000000a7805 */ /* 0x000fe4000001ff00 */
[----:B0-----:R-:W-:Y:S02]  /*3740*/  CS2R R12, SRZ ;  /* 0x00000000000c7805 */ /* 0x001fe4000001ff00 */
[----:B------:R-:W-:Y:S02]  /*3750*/  CS2R R120, SRZ ;  /* 0x0000000000787805 */ /* 0x000fe4000001ff00 */
[----:B------:R-:W-:Y:S02]  /*3760*/  CS2R R122, SRZ ;  /* 0x00000000007a7805 */ /* 0x000fe4000001ff00 */
[----:B------:R-:W-:-:S02]  /*3770*/  CS2R R124, SRZ ;  /* 0x00000000007c7805 */ /* 0x000fc4000001ff00 */
[----:B------:R-:W-:Y:S02]  /*3780*/  CS2R R126, SRZ ;  /* 0x00000000007e7805 */ /* 0x000fe4000001ff00 */
[----:B------:R-:W-:Y:S01]  /*3790*/  MOV R128, RZ ;  /* 0x000000ff00807202 */ /* 0x000fe20000000f00 */
[----:B--23--:R-:W-:Y:S06]  /*37a0*/  @P0 BRA `(.L_x_23615) ;  /* 0x0000002400880947 */ /* 0x00cfec0003800000 */
[----:B------:R-:W0:Y:S01]  /*37b0*/  I2F.RP R20, R2 ;  /* 0x0000000200147306 */ /* 0x000e220000209400 */
[----:B------:R-:W2:Y:S01]  /*37c0*/  LDCU UR4, c[0x0][0x3b8] ;  /* 0x00007700ff0477ac */ /* 0x000ea20008000800 */
[----:B------:R-:W-:Y:S02]  /*37d0*/  SHF.R.U32.HI R16, RZ, 0x3, R7 ;  /* 0x00000003ff107819 */ /* 0x000fe40000011607 */
[----:B------:R-:W-:Y:S01]  /*37e0*/  MOV R17, RZ ;  /* 0x000000ff00117202 */ /* 0x000fe20000000f00 */
[----:B------:R-:W3:Y:S01]  /*37f0*/  LDCU.64 UR14, c[0x0][0x3a8] ;  /* 0x00007500ff0e77ac */ /* 0x000ee20008000a00 */
[----:B------:R-:W-:Y:S02]  /*3800*/  LOP3.LUT R16, R16, 0x7c, RZ, 0xc0, !PT ;  /* 0x0000007c10107812 */ /* 0x000fe400078ec0ff */
[C---:B------:R-:W-:Y:S01]  /*3810*/  LEA R132, R6.reuse, 0x1, 0x5 ;  /* 0x0000000106847811 */ /* 0x040fe200078e28ff */
[----:B------:R-:W4:Y:S01]  /*3820*/  LDCU UR12, c[0x0][0x3d0] ;  /* 0x00007a00ff0c77ac */ /* 0x000f220008000800 */
[----:B------:R-:W-:-:S02]  /*3830*/  IADD3 R133, PT, PT, R6, -R15, RZ ;  /* 0x8000000f06857210 */ /* 0x000fc40007ffe0ff */
[----:B------:R-:W-:Y:S01]  /*3840*/  IADD3 R134, PT, PT, R6, 0x1, RZ ;  /* 0x0000000106867810 */ /* 0x000fe20007ffe0ff */
[----:B------:R-:W1:Y:S01]  /*3850*/  LDCU UR11, c[0x0][0x3ec] ;  /* 0x00007d80ff0b77ac */ /* 0x000e620008000800 */
[----:B------:R-:W-:Y:S01]  /*3860*/  MOV R151, RZ ;  /* 0x000000ff00977202 */ /* 0x000fe20000000f00 */
[----:B0-----:R-:W0:Y:S01]  /*3870*/  MUFU.RCP R20, R20 ;  /* 0x0000001400147308 */ /* 0x001e220000001000 */
[----:B--2---:R-:W-:Y:S01]  /*3880*/  IMAD R21, R148, UR4, RZ ;  /* 0x0000000494157c24 */ /* 0x004fe2000f8e02ff */
[----:B------:R-:W-:-:S03]  /*3890*/  UIADD3 UR4, UPT, UPT, UR5, 0x220, URZ ;  /* 0x0000022005047890 */ /* 0x000fc6000fffe0ff */
[----:B------:R-:W-:Y:S01]  /*38a0*/  IMAD.WIDE R16, R21, 0x4, R16 ;  /* 0x0000000415107825 */ /* 0x000fe200078e0210 */
[----:B------:R-:W-:-:S03]  /*38b0*/  ULEA UR4, UR10, UR4, 0x18 ;  /* 0x000000040a047291 */ /* 0x000fc6000f8ec0ff */
[----:B----4-:R-:W-:Y:S01]  /*38c0*/  IMAD R160, R3, UR12, RZ ;  /* 0x0000000c03a07c24 */ /* 0x010fe2000f8e02ff */
[----:B---3--:R-:W-:Y:S02]  /*38d0*/  IADD3 R130, P0, PT, R16, UR14, RZ ;  /* 0x0000000e10827c10 */ /* 0x008fe4000ff1e0ff */
[----:B-1----:R-:W-:Y:S02]  /*38e0*/  IADD3 R4, PT, PT, R4, -UR11, RZ ;  /* 0x8000000b04047c10 */ /* 0x002fe4000fffe0ff */
[----:B0-----:R-:W-:Y:S02]  /*38f0*/  IADD3 R18, PT, PT, R20, 0xffffffe, RZ ;  /* 0x0ffffffe14127810 */ /* 0x001fe40007ffe0ff */
[----:B------:R-:W-:Y:S02]  /*3900*/  IADD3.X R131, PT, PT, R17, UR15, RZ, P0, !PT ;  /* 0x0000000f11837c10 */ /* 0x000fe400087fe4ff */
[----:B------:R0:W1:Y:S01]  /*3910*/  F2I.FTZ.U32.TRUNC.NTZ R19, R18 ;  /* 0x0000001200137305 */ /* 0x000062000021f000 */
[----:B------:R-:W-:-:S02]  /*3920*/  SHF.L.U32 R17, R7, 0x4, RZ ;  /* 0x0000000407117819 */ /* 0x000fc400000006ff */
[----:B------:R-:W-:Y:S02]  /*3930*/  SHF.R.S32.HI R161, RZ, 0x1f, R160 ;  /* 0x0000001fffa17819 */ /* 0x000fe400000114a0 */
[----:B------:R-:W-:Y:S02]  /*3940*/  LOP3.LUT R17, R17, 0x70, RZ, 0xe2, !PT ;  /* 0x0000007011117812 */ /* 0x000fe400078ee2ff */
[----:B0-----:R-:W-:-:S03]  /*3950*/  MOV R18, RZ ;  /* 0x000000ff00127202 */ /* 0x001fc60000000f00 */
[----:B------:R-:W-:Y:S02]  /*3960*/  IMAD R17, R6, 0x80, R17 ;  /* 0x0000008006117824 */ /* 0x000fe400078e0211 */
[----:B-1----:R-:W-:-:S03]  /*3970*/  IMAD.MOV R129, RZ, RZ, -R19 ;  /* 0x000000ffff817224 */ /* 0x002fc600078e0a13 */
[----:B------:R-:W-:Y:S01]  /*3980*/  IADD3 R153, PT, PT, R17, UR4, RZ ;  /* 0x0000000411997c10 */ /* 0x000fe2000fffe0ff */
[----:B------:R-:W-:-:S04]  /*3990*/  IMAD R129, R129, R2, RZ ;  /* 0x0000000281817224 */ /* 0x000fc800078e02ff */
[----:B------:R-:W-:Y:S01]  /*39a0*/  IMAD.HI.U32 R129, R19, R129, R18 ;  /* 0x0000008113817227 */ /* 0x000fe200078e0012 */
[----:B------:R-:W-:-:S04]  /*39b0*/  SHF.L.U32 R19, R7, 0x2, RZ ;  /* 0x0000000207137819 */ /* 0x000fc800000006ff */
[----:B------:R-:W-:Y:S02]  /*39c0*/  LOP3.LUT R3, R19, 0x7c, RZ, 0xc0, !PT ;  /* 0x0000007c13037812 */ /* 0x000fe400078ec0ff */
[----:B------:R-:W-:-:S07]  /*39d0*/  LOP3.LUT R156, R132, 0x1c, R19, 0xf8, !PT ;  /* 0x0000001c849c7812 */ /* 0x000fce00078ef813 */
.L_x_23618:
[----:B------:R-:W0:Y:S01]  /*39e0*/  LDC R25, c[0x0][0x3f0] ;  /* 0x0000fc00ff197b82 */ /* 0x000e220000000800 */
[C---:B------:R-:W-:Y:S01]  /*39f0*/  IADD3 R16, PT, PT, R132.reuse, -0x1, RZ ;  /* 0xffffffff84107810 */ /* 0x040fe20007ffe0ff */
[----:B------:R-:W-:Y:S01]  /*3a00*/  BSSY.RECONVERGENT B1, `(.L_x_23616) ;  /* 0x0000236000017945 */ /* 0x000fe20003800200 */
[----:B------:R-:W-:Y:S02]  /*3a10*/  IADD3 R132, PT, PT, R132, 0x80, RZ ;  /* 0x0000008084847810 */ /* 0x000fe40007ffe0ff */
[----:B------:R-:W-:-:S03]  /*3a20*/  IABS R20, R16 ;  /* 0x0000001000147213 */ /* 0x000fc60000000000 */
[----:B------:R-:W1:Y:S02]  /*3a30*/  LDC R21, c[0x0][0x3f4] ;  /* 0x0000fd00ff157b82 */ /* 0x000e640000000800 */
[----:B------:R-:W-:-:S05]  /*3a40*/  IMAD.HI.U32 R18, R129, R20, RZ ;  /* 0x0000001481127227 */ /* 0x000fca00078e00ff */
[----:B------:R-:W-:Y:S02]  /*3a50*/  IADD3 R17, PT, PT, -R18, RZ, RZ ;  /* 0x000000ff12117210 */ /* 0x000fe40007ffe1ff */
        /* <DEDUP_REMOVED lines=25> */
[C---:B------:R-:W-:Y:S01]  /*3bf0*/  VIADD R18, R134.reuse, 0x3 ;  /* 0x0000000386127836 */ /* 0x040fe20000000000 */
[----:B------:R-:W-:Y:S01]  /*3c00*/  IADD3 R134, PT, PT, R134, 0x4, RZ ;  /* 0x0000000486867810 */ /* 0x000fe20007ffe0ff */
        /* <DEDUP_REMOVED lines=9> */
[----:B------:R-:W-:Y:S02]  /*3ca0*/  ISETP.GE.AND P0, PT, R18, R15, PT ;  /* 0x0000000f1200720c */ /* 0x000fe40003f06270 */
[----:B------:R-:W-:Y:S02]  /*3cb0*/  @!P1 IADD3 R16, PT, PT, -R16, RZ, RZ ;  /* 0x000000ff10109210 */ /* 0x000fe40007ffe1ff */
[----:B------:R-:W-:Y:S02]  /*3cc0*/  @!P2 LOP3.LUT R16, RZ, R25, RZ, 0x33, !PT ;  /* 0x00000019ff10a212 */ /* 0x000fe400078e33ff */
[----:B------:R-:W-:Y:S02]  /*3cd0*/  ISETP.GT.AND P1, PT, R19, R4, PT ;  /* 0x000000041300720c */ /* 0x000fe40003f24270 */
[----:B------:R-:W-:-:S13]  /*3ce0*/  ISETP.NE.AND P2, PT, R16, RZ, PT ;  /* 0x000000ff1000720c */ /* 0x000fda0003f45270 */
[----:B------:R-:W-:Y:S05]  /*3cf0*/  @!P1 BRA P2, `(.L_x_23617) ;  /* 0x0000002000189947 */ /* 0x000fea0001000000 */
[----:B------:R-:W2:Y:S04]  /*3d00*/  LDG.E.CONSTANT R17, desc[UR6][R130.64] ;  /* 0x0000000682117981 */ /* 0x000ea8000c1e9900 */
        /* <DEDUP_REMOVED lines=25> */
[----:B------:R-:W4:Y:S01]  /*3ea0*/  LDG.E.128.CONSTANT R60, desc[UR6][R162.64+0x2400] ;  /* 0x00240006a23c7981 */ /* 0x000f22000c1e9d00 */
[----:B------:R-:W-:-:S03]  /*3eb0*/  IADD3 R116, PT, PT, R156, -0x1, RZ ;  /* 0xffffffff9c747810 */ /* 0x000fc60007ffe0ff */
[----:B------:R-:W4:Y:S04]  /*3ec0*/  LDG.E.128.CONSTANT R68, desc[UR6][R162.64+0x2600] ;  /* 0x00260006a2447981 */ /* 0x000f28000c1e9d00 */
[----:B------:R-:W4:Y:S02]  /*3ed0*/  LDG.E.128.CONSTANT R96, desc[UR6][R162.64+0x3400] ;  /* 0x00340006a2607981 */ /* 0x000f24000c1e9d00 */
[C---:B------:R-:W-:Y:S02]  /*3ee0*/  @!P1 IADD3 R74, PT, PT, R156.reuse, 0x1, RZ ;  /* 0x000000019c4a9810 */ /* 0x040fe40007ffe0ff */
[----:B------:R-:W-:Y:S02]  /*3ef0*/  @!P1 IADD3 R72, PT, PT, R156, 0x2, RZ ;  /* 0x000000029c489810 */ /* 0x000fe40007ffe0ff */
[----:B------:R-:W-:-:S02]  /*3f00*/  @!P1 ISETP.GE.AND P5, PT, R116, R159, PT ;  /* 0x0000009f7400920c */ /* 0x000fc40003fa6270 */
[CC--:B------:R-:W-:Y:S02]  /*3f10*/  @!P1 ISETP.GE.AND P2, PT, R156.reuse, R159.reuse, PT ;  /* 0x0000009f9c00920c */ /* 0x0c0fe40003f46270 */
[----:B------:R-:W-:Y:S02]  /*3f20*/  @!P1 IADD3 R76, PT, PT, R156, 0x1, RZ ;  /* 0x000000019c4c9810 */ /* 0x000fe40007ffe0ff */
[-C--:B------:R-:W-:Y:S02]  /*3f30*/  @!P1 ISETP.GE.AND P6, PT, R74, R159.reuse, PT ;  /* 0x0000009f4a00920c */ /* 0x080fe40003fc6270 */
[-C--:B------:R-:W-:Y:S01]  /*3f40*/  @!P1 ISETP.GE.AND P4, PT, R72, R159.reuse, PT ;  /* 0x0000009f4800920c */ /* 0x080fe20003f86270 */
[----:B------:R-:W-:Y:S01]  /*3f50*/  @!P1 VIADD R78, R156, 0x1 ;  /* 0x000000019c4e9836 */ /* 0x000fe20000000000 */
[----:B------:R-:W-:Y:S02]  /*3f60*/  @!P1 ISETP.GE.AND P3, PT, R76, R159, PT ;  /* 0x0000009f4c00920c */ /* 0x000fe40003f66270 */
[----:B------:R-:W-:-:S02]  /*3f70*/  @!P1 IADD3 R76, PT, PT, R156, 0x2, RZ ;  /* 0x000000029c4c9810 */ /* 0x000fc40007ffe0ff */
[C---:B------:R-:W-:Y:S02]  /*3f80*/  @!P1 IADD3 R84, PT, PT, R156.reuse, 0x2, RZ ;  /* 0x000000029c549810 */ /* 0x040fe40007ffe0ff */
[C---:B------:R-:W-:Y:S02]  /*3f90*/  @!P1 IADD3 R86, PT, PT, R156.reuse, 0x2, RZ ;  /* 0x000000029c569810 */ /* 0x040fe40007ffe0ff */
[----:B------:R-:W-:Y:S02]  /*3fa0*/  @!P1 IADD3 R158, PT, PT, R156, 0x2, RZ ;  /* 0x000000029c9e9810 */ /* 0x000fe40007ffe0ff */
[----:B--2---:R-:W-:Y:S02]  /*3fb0*/  @!P1 FSEL R80, R80, RZ, !P5 ;  /* 0x000000ff50509208 */ /* 0x004fe40006800000 */
[----:B------:R-:W-:Y:S02]  /*3fc0*/  @!P1 FSEL R81, R81, RZ, !P2 ;  /* 0x000000ff51519208 */ /* 0x000fe40005000000 */
[----:B------:R-:W-:-:S02]  /*3fd0*/  @!P1 ISETP.GE.AND P5, PT, R72, R159, PT ;  /* 0x0000009f4800920c */ /* 0x000fc40003fa6270 */
[-C--:B------:R-:W-:Y:S02]  /*3fe0*/  @!P1 ISETP.GE.AND P2, PT, R74, R159.reuse, PT ;  /* 0x0000009f4a00920c */ /* 0x080fe40003f46270 */
[----:B------:R-:W2:Y:S01]  /*3ff0*/  LDG.E.128.CONSTANT R72, desc[UR6][R162.64+0x2800] ;  /* 0x00280006a2487981 */ /* 0x000ea2000c1e9d00 */
[----:B------:R-:W-:Y:S02]  /*4000*/  @!P1 FSEL R82, R82, RZ, !P6 ;  /* 0x000000ff52529208 */ /* 0x000fe40007000000 */
[----:B------:R-:W-:Y:S02]  /*4010*/  @!P1 FSEL R83, R83, RZ, !P4 ;  /* 0x000000ff53539208 */ /* 0x000fe40006000000 */
[-C--:B------:R-:W-:Y:S02]  /*4020*/  @!P1 ISETP.GE.AND P6, PT, R116, R159.reuse, PT ;  /* 0x0000009f7400920c */ /* 0x080fe40003fc6270 */
[----:B------:R-:W-:Y:S01]  /*4030*/  @!P1 ISETP.GE.AND P4, PT, R156, R159, PT ;  /* 0x0000009f9c00920c */ /* 0x000fe20003f86270 */
[----:B0-----:R-:W-:Y:S01]  /*4040*/  FMUL.FTZ R81, R65, R81 ;  /* 0x0000005141517220 */ /* 0x001fe20000410000 */
[----:B---3--:R-:W-:-:S02]  /*4050*/  @!P1 FSEL R88, R88, RZ, !P6 ;  /* 0x000000ff58589208 */ /* 0x008fc40007000000 */
[----:B------:R-:W-:Y:S02]  /*4060*/  @!P1 FSEL R89, R89, RZ, !P4 ;  /* 0x000000ff59599208 */ /* 0x000fe40006000000 */
[----:B------:R-:W-:Y:S01]  /*4070*/  @!P1 FSEL R90, R90, RZ, !P3 ;  /* 0x000000ff5a5a9208 */ /* 0x000fe20005800000 */
[----:B------:R-:W-:Y:S01]  /*4080*/  FFMA.FTZ R81, R64, R80, R81 ;  /* 0x0000005040517223 */ /* 0x000fe20000010051 */
[-C--:B------:R-:W-:Y:S02]  /*4090*/  @!P1 ISETP.GE.AND P6, PT, R76, R159.reuse, PT ;  /* 0x0000009f4c00920c */ /* 0x080fe40003fc6270 */
[-C--:B------:R-:W-:Y:S02]  /*40a0*/  @!P1 ISETP.GE.AND P4, PT, R78, R159.reuse, PT ;  /* 0x0000009f4e00920c */ /* 0x080fe40003f86270 */
[----:B------:R-:W-:Y:S01]  /*40b0*/  @!P1 ISETP.GE.AND P3, PT, R116, R159, PT ;  /* 0x0000009f7400920c */ /* 0x000fe20003f66270 */
[----:B------:R-:W3:Y:S01]  /*40c0*/  LDG.E.128.CONSTANT R76, desc[UR6][R162.64+0x2a00] ;  /* 0x002a0006a24c7981 */ /* 0x000ee2000c1e9d00 */
[----:B------:R-:W-:Y:S01]  /*40d0*/  @!P1 IADD3 R80, PT, PT, R156, 0x1, RZ ;  /* 0x000000019c509810 */ /* 0x000fe20007ffe0ff */
[----:B------:R-:W-:Y:S01]  /*40e0*/  FFMA.FTZ R82, R66, R82, R81 ;  /* 0x0000005242527223 */ /* 0x000fe20000010051 */
[----:B----4-:R-:W-:-:S02]  /*40f0*/  @!P1 FSEL R92, R92, RZ, !P3 ;  /* 0x000000ff5c5c9208 */ /* 0x010fc40005800000 */
[-C--:B------:R-:W-:Y:S02]  /*4100*/  @!P1 ISETP.GE.AND P3, PT, R156, R159.reuse, PT ;  /* 0x0000009f9c00920c */ /* 0x080fe40003f66270 */
[----:B------:R-:W-:Y:S02]  /*4110*/  @!P1 FSEL R91, R91, RZ, !P5 ;  /* 0x000000ff5b5b9208 */ /* 0x000fe40006800000 */
[----:B------:R-:W-:Y:S01]  /*4120*/  @!P1 ISETP.GE.AND P5, PT, R84, R159, PT ;  /* 0x0000009f5400920c */ /* 0x000fe20003fa6270 */
[----:B------:R-:W-:Y:S01]  /*4130*/  FFMA.FTZ R84, R67, R83, R82 ;  /* 0x0000005343547223 */ /* 0x000fe20000010052 */
[----:B------:R-:W-:Y:S02]  /*4140*/  @!P1 FSEL R93, R93, RZ, !P3 ;  /* 0x000000ff5d5d9208 */ /* 0x000fe40005800000 */
[----:B------:R-:W-:Y:S02]  /*4150*/  @!P1 ISETP.GE.AND P3, PT, R80, R159, PT ;  /* 0x0000009f5000920c */ /* 0x000fe40003f66270 */
[----:B------:R-:W4:Y:S01]  /*4160*/  LDG.E.128.CONSTANT R80, desc[UR6][R162.64+0x2c00] ;  /* 0x002c0006a2507981 */ /* 0x000f22000c1e9d00 */
[----:B------:R-:W-:Y:S01]  /*4170*/  @!P1 FSEL R95, R95, RZ, !P6 ;  /* 0x000000ff5f5f9208 */ /* 0x000fe20007000000 */
[----:B------:R-:W-:Y:S01]  /*4180*/  FMUL.FTZ R89, R65, R89 ;  /* 0x0000005941597220 */ /* 0x000fe20000410000 */
[----:B------:R-:W-:Y:S01]  /*4190*/  @!P1 ISETP.GE.AND P6, PT, R116, R159, PT ;  /* 0x0000009f7400920c */ /* 0x000fe20003fc6270 */
[----:B------:R-:W-:Y:S01]  /*41a0*/  FADD.FTZ R151, R151, R84 ;  /* 0x0000005497977221 */ /* 0x000fe20000010000 */
[----:B------:R-:W-:Y:S01]  /*41b0*/  @!P1 FSEL R94, R94, RZ, !P2 ;  /* 0x000000ff5e5e9208 */ /* 0x000fe20005000000 */
[----:B------:R-:W-:Y:S01]  /*41c0*/  FFMA.FTZ R89, R64, R88, R89 ;  /* 0x0000005840597223 */ /* 0x000fe20000010059 */
[----:B------:R-:W-:-:S02]  /*41d0*/  @!P1 FSEL R100, R100, RZ, !P6 ;  /* 0x000000ff64649208 */ /* 0x000fc40007000000 */
[-C--:B------:R-:W-:Y:S02]  /*41e0*/  @!P1 ISETP.GE.AND P2, PT, R86, R159.reuse, PT ;  /* 0x0000009f5600920c */ /* 0x080fe40003f46270 */
[CC--:B------:R-:W-:Y:S01]  /*41f0*/  @!P1 ISETP.GE.AND P6, PT, R156.reuse, R159.reuse, PT ;  /* 0x0000009f9c00920c */ /* 0x0c0fe20003fc6270 */
[----:B------:R-:W4:Y:S01]  /*4200*/  LDG.E.128.CONSTANT R84, desc[UR6][R162.64+0x2e00] ;  /* 0x002e0006a2547981 */ /* 0x000f22000c1e9d00 */
[----:B------:R-:W-:Y:S02]  /*4210*/  @!P1 IADD3 R88, PT, PT, R156, 0x1, RZ ;  /* 0x000000019c589810 */ /* 0x000fe40007ffe0ff */
[----:B------:R-:W-:Y:S01]  /*4220*/  @!P1 FSEL R101, R101, RZ, !P6 ;  /* 0x000000ff65659208 */ /* 0x000fe20007000000 */
[----:B------:R-:W-:Y:S01]  /*4230*/  FFMA.FTZ R90, R66, R90, R89 ;  /* 0x0000005a425a7223 */ /* 0x000fe20000010059 */
[----:B------:R-:W-:Y:S02]  /*4240*/  @!P1 ISETP.GE.AND P6, PT, R88, R159, PT ;  /* 0x0000009f5800920c */ /* 0x000fe40003fc6270 */
[----:B------:R-:W-:Y:S01]  /*4250*/  @!P1 IADD3 R88, PT, PT, R156, 0x2, RZ ;  /* 0x000000029c589810 */ /* 0x000fe20007ffe0ff */
[----:B------:R-:W-:Y:S01]  /*4260*/  FMUL.FTZ R93, R65, R93 ;  /* 0x0000005d415d7220 */ /* 0x000fe20000410000 */
[----:B------:R-:W-:Y:S01]  /*4270*/  @!P1 FSEL R102, R102, RZ, !P4 ;  /* 0x000000ff66669208 */ /* 0x000fe20006000000 */
[----:B------:R-:W-:Y:S01]  /*4280*/  FFMA.FTZ R117, R67, R91, R90 ;  /* 0x0000005b43757223 */ /* 0x000fe2000001005a */
[----:B------:R-:W-:-:S02]  /*4290*/  @!P1 FSEL R103, R103, RZ, !P5 ;  /* 0x000000ff67679208 */ /* 0x000fc40006800000 */
[-C--:B------:R-:W-:Y:S02]  /*42a0*/  @!P1 ISETP.GE.AND P4, PT, R88, R159.reuse, PT ;  /* 0x0000009f5800920c */ /* 0x080fe40003f86270 */
[-C--:B------:R-:W-:Y:S01]  /*42b0*/  @!P1 ISETP.GE.AND P5, PT, R116, R159.reuse, PT ;  /* 0x0000009f7400920c */ /* 0x080fe20003fa6270 */
[----:B------:R-:W4:Y:S01]  /*42c0*/  LDG.E.128.CONSTANT R88, desc[UR6][R162.64+0x3000] ;  /* 0x00300006a2587981 */ /* 0x000f22000c1e9d00 */
[----:B------:R-:W-:Y:S01]  /*42d0*/  FFMA.FTZ R93, R64, R92, R93 ;  /* 0x0000005c405d7223 */ /* 0x000fe2000001005d */
[----:B------:R-:W-:Y:S02]  /*42e0*/  @!P1 IADD3 R92, PT, PT, R156, 0x1, RZ ;  /* 0x000000019c5c9810 */ /* 0x000fe40007ffe0ff */
[----:B------:R-:W-:Y:S01]  /*42f0*/  @!P1 FSEL R104, R104, RZ, !P5 ;  /* 0x000000ff68689208 */ /* 0x000fe20006800000 */
[----:B------:R-:W-:Y:S01]  /*4300*/  FFMA.FTZ R118, R66, R94, R93 ;  /* 0x0000005e42767223 */ /* 0x000fe2000001005d */
[----:B------:R-:W-:-:S03]  /*4310*/  @!P1 ISETP.GE.AND P5, PT, R156, R159, PT ;  /* 0x0000009f9c00920c */ /* 0x000fc60003fa6270 */
[----:B------:R-:W-:Y:S01]  /*4320*/  FFMA.FTZ R118, R67, R95, R118 ;  /* 0x0000005f43767223 */ /* 0x000fe20000010076 */
[----:B------:R-:W-:Y:S02]  /*4330*/  @!P1 FSEL R105, R105, RZ, !P5 ;  /* 0x000000ff69699208 */ /* 0x000fe40006800000 */
[-C--:B------:R-:W-:Y:S02]  /*4340*/  @!P1 ISETP.GE.AND P5, PT, R92, R159.reuse, PT ;  /* 0x0000009f5c00920c */ /* 0x080fe40003fa6270 */
[----:B------:R-:W4:Y:S01]  /*4350*/  LDG.E.128.CONSTANT R92, desc[UR6][R162.64+0x3200] ;  /* 0x00320006a25c7981 */ /* 0x000f22000c1e9d00 */
[----:B------:R-:W-:Y:S02]  /*4360*/  @!P1 FSEL R106, R106, RZ, !P3 ;  /* 0x000000ff6a6a9208 */ /* 0x000fe40005800000 */
[----:B------:R-:W-:Y:S02]  /*4370*/  @!P1 ISETP.GE.AND P3, PT, R116, R159, PT ;  /* 0x0000009f7400920c */ /* 0x000fe40003f66270 */
[----:B------:R-:W-:-:S02]  /*4380*/  @!P1 FSEL R107, R107, RZ, !P2 ;  /* 0x000000ff6b6b9208 */ /* 0x000fc40005000000 */
[----:B------:R-:W-:Y:S02]  /*4390*/  @!P1 FSEL R108, R108, RZ, !P3 ;  /* 0x000000ff6c6c9208 */ /* 0x000fe40005800000 */
[-C--:B------:R-:W-:Y:S02]  /*43a0*/  @!P1 ISETP.GE.AND P2, PT, R158, R159.reuse, PT ;  /* 0x0000009f9e00920c */ /* 0x080fe40003f46270 */
[CC--:B------:R-:W-:Y:S02]  /*43b0*/  @!P1 ISETP.GE.AND P3, PT, R156.reuse, R159.reuse, PT ;  /* 0x0000009f9c00920c */ /* 0x0c0fe40003f66270 */
[----:B------:R-:W-:Y:S02]  /*43c0*/  @!P1 IADD3 R158, PT, PT, R156, 0x1, RZ ;  /* 0x000000019c9e9810 */ /* 0x000fe40007ffe0ff */
[----:B------:R-:W-:Y:S02]  /*43d0*/  @!P1 FSEL R109, R109, RZ, !P3 ;  /* 0x000000ff6d6d9208 */ /* 0x000fe40005800000 */
[----:B------:R-:W-:Y:S01]  /*43e0*/  @!P1 ISETP.GE.AND P3, PT, R158, R159, PT ;  /* 0x0000009f9e00920c */ /* 0x000fe20003f66270 */
[----:B------:R-:W-:Y:S01]  /*43f0*/  @!P1 VIADD R158, R156, 0x2 ;  /* 0x000000029c9e9836 */ /* 0x000fe20000000000 */
[----:B------:R-:W-:-:S02]  /*4400*/  @!P1 FSEL R110, R110, RZ, !P6 ;  /* 0x000000ff6e6e9208 */ /* 0x000fc40007000000 */
[-C--:B------:R-:W-:Y:S02]  /*4410*/  @!P1 ISETP.GE.AND P6, PT, R116, R159.reuse, PT ;  /* 0x0000009f7400920c */ /* 0x080fe40003fc6270 */
        /* <DEDUP_REMOVED lines=37> */
[----:B------:R-:W-:Y:S02]  /*4670*/  @!P1 FSEL R26, R26, RZ, !P5 ;  /* 0x000000ff1a1a9208 */ /* 0x000fe40006800000 */
[----:B------:R-:W-:Y:S02]  /*4680*/  @!P1 ISETP.GE.AND P5, PT, R116, R159, PT ;  /* 0x0000009f7400920c */ /* 0x000fe40003fa6270 */
[----:B------:R-:W-:Y:S02]  /*4690*/  @!P1 IADD3 R158, PT, PT, R156, 0x2, RZ ;  /* 0x000000029c9e9810 */ /* 0x000fe40007ffe0ff */
[----:B------:R-:W-:-:S02]  /*46a0*/  @!P1 FSEL R27, R27, RZ, !P4 ;  /* 0x000000ff1b1b9208 */ /* 0x000fc40006000000 */
[-C--:B------:R-:W-:Y:S01]  /*46b0*/  @!P1 ISETP.GE.AND P4, PT, R158, R159.reuse, PT ;  /* 0x0000009f9e00920c */ /* 0x080fe20003f86270 */
[----:B------:R-:W-:Y:S01]  /*46c0*/  @!P1 VIADD R158, R156, 0x1 ;  /* 0x000000019c9e9836 */ /* 0x000fe20000000000 */
[----:B------:R-:W-:Y:S02]  /*46d0*/  @!P1 FSEL R28, R28, RZ, !P5 ;  /* 0x000000ff1c1c9208 */ /* 0x000fe40006800000 */
[-C--:B------:R-:W-:Y:S02]  /*46e0*/  @!P1 ISETP.GE.AND P5, PT, R156, R159.reuse, PT ;  /* 0x0000009f9c00920c */ /* 0x080fe40003fa6270 */
        /* <DEDUP_REMOVED lines=41> */
[-C--:B------:R-:W-:Y:S01]  /*4980*/  @!P1 ISETP.GE.AND P3, PT, R158, R159.reuse, PT ;  /* 0x0000009f9e00920c */ /* 0x080fe20003f66270 */
[----:B------:R-:W-:Y:S01]  /*4990*/  @!P1 VIADD R158, R156, 0x2 ;  /* 0x000000029c9e9836 */ /* 0x000fe20000000000 */
[----:B------:R-:W-:Y:S02]  /*49a0*/  @!P1 FSEL R46, R46, RZ, !P6 ;  /* 0x000000ff2e2e9208 */ /* 0x000fe40007000000 */
[----:B------:R-:W-:Y:S02]  /*49b0*/  @!P1 ISETP.GE.AND P6, PT, R116, R159, PT ;  /* 0x0000009f7400920c */ /* 0x000fe40003fc6270 */
        /* <DEDUP_REMOVED lines=37> */
[----:B------:R-:W-:Y:S02]  /*4c10*/  @!P1 FSEL R62, R62, RZ, !P5 ;  /* 0x000000ff3e3e9208 */ /* 0x000fe40006800000 */
[-C--:B------:R-:W-:Y:S02]  /*4c20*/  @!P1 ISETP.GE.AND P5, PT, R116, R159.reuse, PT ;  /* 0x0000009f7400920c */ /* 0x080fe40003fa6270 */
        /* <DEDUP_REMOVED lines=9> */
[----:B------:R-:W-:Y:S02]  /*4cc0*/  @!P1 ISETP.GE.AND P3, PT, R116, R159, PT ;  /* 0x0000009f7400920c */ /* 0x000fe40003f66270 */
[----:B------:R-:W-:-:S02]  /*4cd0*/  @!P1 IADD3 R158, PT, PT, R156, 0x2, RZ ;  /* 0x000000029c9e9810 */ /* 0x000fc40007ffe0ff */
[----:B------:R-:W-:Y:S02]  /*4ce0*/  @!P1 FSEL R71, R71, RZ, !P4 ;  /* 0x000000ff47479208 */ /* 0x000fe40006000000 */
[----:B--2---:R-:W-:Y:S02]  /*4cf0*/  @!P1 FSEL R72, R72, RZ, !P3 ;  /* 0x000000ff48489208 */ /* 0x004fe40005800000 */
        /* <DEDUP_REMOVED lines=9> */
[----:B---3--:R-:W-:-:S02]  /*4d90*/  @!P1 FSEL R76, R76, RZ, !P6 ;  /* 0x000000ff4c4c9208 */ /* 0x008fc40007000000 */
[-C--:B------:R-:W-:Y:S02]  /*4da0*/  @!P1 ISETP.GE.AND P2, PT, R158, R159.reuse, PT ;  /* 0x0000009f9e00920c */ /* 0x080fe40003f46270 */
[CC--:B------:R-:W-:Y:S02]  /*4db0*/  @!P1 ISETP.GE.AND P6, PT, R156.reuse, R159.reuse, PT ;  /* 0x0000009f9c00920c */ /* 0x0c0fe40003fc6270 */
[----:B------:R-:W-:Y:S02]  /*4dc0*/  @!P1 IADD3 R158, PT, PT, R156, 0x1, RZ ;  /* 0x000000019c9e9810 */ /* 0x000fe40007ffe0ff */
[----:B------:R-:W-:Y:S02]  /*4dd0*/  @!P1 FSEL R77, R77, RZ, !P6 ;  /* 0x000000ff4d4d9208 */ /* 0x000fe40007000000 */
[----:B------:R-:W-:Y:S02]  /*4de0*/  @!P1 FSEL R78, R78, RZ, !P5 ;  /* 0x000000ff4e4e9208 */ /* 0x000fe40006800000 */
[----:B------:R-:W-:-:S02]  /*4df0*/  @!P1 ISETP.GE.AND P6, PT, R158, R159, PT ;  /* 0x0000009f9e00920c */ /* 0x000fc40003fc6270 */
[----:B------:R-:W-:Y:S02]  /*4e00*/  @!P1 ISETP.GE.AND P5, PT, R116, R159, PT ;  /* 0x0000009f7400920c */ /* 0x000fe40003fa6270 */
[----:B------:R-:W-:Y:S01]  /*4e10*/  @!P1 IADD3 R158, PT, PT, R156, 0x2, RZ ;  /* 0x000000029c9e9810 */ /* 0x000fe20007ffe0ff */
[----:B------:R-:W-:Y:S01]  /*4e20*/  FMUL.FTZ R101, R65, R101 ;  /* 0x0000006541657220 */ /* 0x000fe20000410000 */
[----:B------:R-:W-:Y:S02]  /*4e30*/  @!P1 FSEL R79, R79, RZ, !P4 ;  /* 0x000000ff4f4f9208 */ /* 0x000fe40006000000 */
[----:B----4-:R-:W-:Y:S02]  /*4e40*/  @!P1 FSEL R80, R80, RZ, !P5 ;  /* 0x000000ff50509208 */ /* 0x010fe40006800000 */
[-C--:B------:R-:W-:Y:S02]  /*4e50*/  @!P1 ISETP.GE.AND P4, PT, R158, R159.reuse, PT ;  /* 0x0000009f9e00920c */ /* 0x080fe40003f86270 */
[----:B------:R-:W-:Y:S01]  /*4e60*/  @!P1 ISETP.GE.AND P5, PT, R156, R159, PT ;  /* 0x0000009f9c00920c */ /* 0x000fe20003fa6270 */
[----:B------:R-:W-:Y:S01]  /*4e70*/  FFMA.FTZ R101, R64, R100, R101 ;  /* 0x0000006440657223 */ /* 0x000fe20000010065 */
[----:B------:R-:W-:-:S02]  /*4e80*/  @!P1 IADD3 R158, PT, PT, R156, 0x1, RZ ;  /* 0x000000019c9e9810 */ /* 0x000fc40007ffe0ff */
[----:B------:R-:W-:Y:S02]  /*4e90*/  @!P1 FSEL R81, R81, RZ, !P5 ;  /* 0x000000ff51519208 */ /* 0x000fe40006800000 */
[----:B------:R-:W-:Y:S01]  /*4ea0*/  @!P1 FSEL R82, R82, RZ, !P3 ;  /* 0x000000ff52529208 */ /* 0x000fe20005800000 */
[----:B------:R-:W-:Y:S01]  /*4eb0*/  FMUL.FTZ R105, R65, R105 ;  /* 0x0000006941697220 */ /* 0x000fe20000410000 */
[-C--:B------:R-:W-:Y:S01]  /*4ec0*/  @!P1 ISETP.GE.AND P5, PT, R158, R159.reuse, PT ;  /* 0x0000009f9e00920c */ /* 0x080fe20003fa6270 */
[----:B------:R-:W-:Y:S01]  /*4ed0*/  FFMA.FTZ R102, R66, R102, R101 ;  /* 0x0000006642667223 */ /* 0x000fe20000010065 */
[----:B------:R-:W-:Y:S02]  /*4ee0*/  @!P1 ISETP.GE.AND P3, PT, R116, R159, PT ;  /* 0x0000009f7400920c */ /* 0x000fe40003f66270 */
[----:B------:R-:W-:Y:S01]  /*4ef0*/  @!P1 IADD3 R158, PT, PT, R156, 0x2, RZ ;  /* 0x000000029c9e9810 */ /* 0x000fe20007ffe0ff */
[----:B------:R-:W-:Y:S01]  /*4f00*/  FFMA.FTZ R105, R64, R104, R105 ;  /* 0x0000006840697223 */ /* 0x000fe20000010069 */
[----:B------:R-:W-:-:S02]  /*4f10*/  @!P1 FSEL R83, R83, RZ, !P2 ;  /* 0x000000ff53539208 */ /* 0x000fc40005000000 */
[----:B------:R-:W-:Y:S01]  /*4f20*/  @!P1 FSEL R84, R84, RZ, !P3 ;  /* 0x000000ff54549208 */ /* 0x000fe20005800000 */
[----:B------:R-:W-:Y:S01]  /*4f30*/  FFMA.FTZ R104, R67, R103, R102 ;  /* 0x0000006743687223 */ /* 0x000fe20000010066 */
[-C--:B------:R-:W-:Y:S01]  /*4f40*/  @!P1 ISETP.GE.AND P2, PT, R158, R159.reuse, PT ;  /* 0x0000009f9e00920c */ /* 0x080fe20003f46270 */
[----:B------:R-:W2:Y:S01]  /*4f50*/  LDG.E.128.CONSTANT R100, desc[UR6][R162.64+0x3600] ;  /* 0x00360006a2647981 */ /* 0x000ea2000c1e9d00 */
[CC--:B------:R-:W-:Y:S02]  /*4f60*/  @!P1 ISETP.GE.AND P3, PT, R156.reuse, R159.reuse, PT ;  /* 0x0000009f9c00920c */ /* 0x0c0fe40003f66270 */
[----:B------:R-:W-:Y:S02]  /*4f70*/  @!P1 IADD3 R158, PT, PT, R156, 0x1, RZ ;  /* 0x000000019c9e9810 */ /* 0x000fe40007ffe0ff */
[----:B------:R-:W-:Y:S02]  /*4f80*/  @!P1 FSEL R85, R85, RZ, !P3 ;  /* 0x000000ff55559208 */ /* 0x000fe40005800000 */
[----:B------:R-:W-:Y:S01]  /*4f90*/  @!P1 ISETP.GE.AND P3, PT, R158, R159, PT ;  /* 0x0000009f9e00920c */ /* 0x000fe20003f66270 */
[----:B------:R-:W-:Y:S01]  /*4fa0*/  @!P1 VIADD R158, R156, 0x2 ;  /* 0x000000029c9e9836 */ /* 0x000fe20000000000 */
[----:B------:R-:W-:-:S02]  /*4fb0*/  @!P1 FSEL R86, R86, RZ, !P6 ;  /* 0x000000ff56569208 */ /* 0x000fc40007000000 */
[-C--:B------:R-:W-:Y:S01]  /*4fc0*/  @!P1 ISETP.GE.AND P6, PT, R116, R159.reuse, PT ;  /* 0x0000009f7400920c */ /* 0x080fe20003fc6270 */
[----:B------:R-:W-:Y:S01]  /*4fd0*/  FFMA.FTZ R106, R66, R106, R105 ;  /* 0x0000006a426a7223 */ /* 0x000fe20000010069 */
[----:B------:R-:W-:Y:S02]  /*4fe0*/  @!P1 FSEL R87, R87, RZ, !P4 ;  /* 0x000000ff57579208 */ /* 0x000fe40006000000 */
[----:B------:R-:W-:Y:S02]  /*4ff0*/  @!P1 FSEL R88, R88, RZ, !P6 ;  /* 0x000000ff58589208 */ /* 0x000fe40007000000 */
[-C--:B------:R-:W-:Y:S02]  /*5000*/  @!P1 ISETP.GE.AND P4, PT, R158, R159.reuse, PT ;  /* 0x0000009f9e00920c */ /* 0x080fe40003f86270 */
[C---:B------:R-:W-:Y:S02]  /*5010*/  @!P1 ISETP.GE.AND P6, PT, R156.reuse, R159, PT ;  /* 0x0000009f9c00920c */ /* 0x040fe40003fc6270 */
[----:B------:R-:W-:Y:S01]  /*5020*/  @!P1 IADD3 R158, PT, PT, R156, 0x1, RZ ;  /* 0x000000019c9e9810 */ /* 0x000fe20007ffe0ff */
[----:B------:R-:W-:Y:S01]  /*5030*/  FMUL.FTZ R109, R65, R109 ;  /* 0x0000006d416d7220 */ /* 0x000fe20000410000 */
[----:B------:R-:W-:Y:S01]  /*5040*/  @!P1 FSEL R89, R89, RZ, !P6 ;  /* 0x000000ff59599208 */ /* 0x000fe20007000000 */
[----:B------:R-:W-:Y:S01]  /*5050*/  FADD.FTZ R147, R147, R104 ;  /* 0x0000006893937221 */ /* 0x000fe20000010000 */
[----:B------:R-:W-:Y:S01]  /*5060*/  @!P1 FSEL R90, R90, RZ, !P5 ;  /* 0x000000ff5a5a9208 */ /* 0x000fe20006800000 */
[----:B------:R-:W-:Y:S01]  /*5070*/  FFMA.FTZ R155, R67, R107, R106 ;  /* 0x0000006b439b7223 */ /* 0x000fe2000001006a */
[-C--:B------:R-:W-:Y:S01]  /*5080*/  @!P1 ISETP.GE.AND P6, PT, R158, R159.reuse, PT ;  /* 0x0000009f9e00920c */ /* 0x080fe20003fc6270 */
[----:B------:R-:W3:Y:S01]  /*5090*/  LDG.E.128.CONSTANT R104, desc[UR6][R162.64+0x3800] ;  /* 0x00380006a2687981 */ /* 0x000ee2000c1e9d00 */
[----:B------:R-:W-:Y:S01]  /*50a0*/  @!P1 ISETP.GE.AND P5, PT, R116, R159, PT ;  /* 0x0000009f7400920c */ /* 0x000fe20003fa6270 */
[----:B------:R-:W-:Y:S01]  /*50b0*/  FFMA.FTZ R109, R64, R108, R109 ;  /* 0x0000006c406d7223 */ /* 0x000fe2000001006d */
[----:B------:R-:W-:-:S02]  /*50c0*/  @!P1 IADD3 R158, PT, PT, R156, 0x2, RZ ;  /* 0x000000029c9e9810 */ /* 0x000fc40007ffe0ff */
[----:B------:R-:W-:Y:S02]  /*50d0*/  @!P1 FSEL R92, R92, RZ, !P5 ;  /* 0x000000ff5c5c9208 */ /* 0x000fe40006800000 */
[----:B------:R-:W-:Y:S01]  /*50e0*/  @!P1 ISETP.GE.AND P5, PT, R158, R159, PT ;  /* 0x0000009f9e00920c */ /* 0x000fe20003fa6270 */
[----:B------:R-:W-:Y:S01]  /*50f0*/  FFMA.FTZ R158, R66, R110, R109 ;  /* 0x0000006e429e7223 */ /* 0x000fe2000001006d */
[----:B------:R-:W-:Y:S01]  /*5100*/  FMUL.FTZ R113, R65, R113 ;  /* 0x0000007141717220 */ /* 0x000fe20000410000 */
[----:B------:R-:W-:Y:S02]  /*5110*/  @!P1 FSEL R91, R91, RZ, !P2 ;  /* 0x000000ff5b5b9208 */ /* 0x000fe40005000000 */
[----:B------:R-:W-:Y:S01]  /*5120*/  FFMA.FTZ R158, R67, R111, R158 ;  /* 0x0000006f439e7223 */ /* 0x000fe2000001009e */
[----:B------:R-:W-:Y:S01]  /*5130*/  FFMA.FTZ R113, R64, R112, R113 ;  /* 0x0000007040717223 */ /* 0x000fe20000010071 */
[----:B------:R-:W4:Y:S01]  /*5140*/  LDG.E.128.CONSTANT R108, desc[UR6][R162.64+0x3a00] ;  /* 0x003a0006a26c7981 */ /* 0x000f22000c1e9d00 */
[----:B------:R-:W-:-:S02]  /*5150*/  @!P1 ISETP.GE.AND P2, PT, R156, R159, PT ;  /* 0x0000009f9c00920c */ /* 0x000fc40003f46270 */
[----:B------:R-:W-:Y:S01]  /*5160*/  FFMA.FTZ R114, R66, R114, R113 ;  /* 0x0000007242727223 */ /* 0x000fe20000010071 */
[----:B------:R-:W-:Y:S02]  /*5170*/  @!P1 FSEL R94, R94, RZ, !P3 ;  /* 0x000000ff5e5e9208 */ /* 0x000fe40005800000 */
[----:B------:R-:W-:Y:S02]  /*5180*/  @!P1 FSEL R93, R93, RZ, !P2 ;  /* 0x000000ff5d5d9208 */ /* 0x000fe40005000000 */
[-C--:B------:R-:W-:Y:S02]  /*5190*/  @!P1 ISETP.GE.AND P2, PT, R116, R159.reuse, PT ;  /* 0x0000009f7400920c */ /* 0x080fe40003f46270 */
[----:B------:R-:W-:Y:S01]  /*51a0*/  @!P1 ISETP.GE.AND P3, PT, R156, R159, PT ;  /* 0x0000009f9c00920c */ /* 0x000fe20003f66270 */
[----:B-----5:R-:W-:Y:S01]  /*51b0*/  FFMA.FTZ R157, R67, R115, R114 ;  /* 0x00000073439d7223 */ /* 0x020fe20000010072 */
[----:B------:R-:W-:Y:S01]  /*51c0*/  @!P1 FSEL R95, R95, RZ, !P4 ;  /* 0x000000ff5f5f9208 */ /* 0x000fe20006000000 */
[----:B------:R-:W4:Y:S01]  /*51d0*/  LDG.E.128.CONSTANT R112, desc[UR6][R162.64+0x3c00] ;  /* 0x003c0006a2707981 */ /* 0x000f22000c1e9d00 */
[----:B------:R-:W-:Y:S01]  /*51e0*/  @!P1 FSEL R96, R96, RZ, !P2 ;  /* 0x000000ff60609208 */ /* 0x000fe20005000000 */
[----:B------:R-:W-:Y:S01]  /*51f0*/  FADD.FTZ R150, R150, R117 ;  /* 0x0000007596967221 */ /* 0x000fe20000010000 */
[----:B------:R-:W-:Y:S01]  /*5200*/  @!P1 FSEL R97, R97, RZ, !P3 ;  /* 0x000000ff61619208 */ /* 0x000fe20005800000 */
[----:B------:R-:W-:Y:S01]  /*5210*/  FADD.FTZ R149, R149, R118 ;  /* 0x0000007695957221 */ /* 0x000fe20000010000 */
[----:B------:R-:W-:-:S02]  /*5220*/  @!P1 FSEL R98, R98, RZ, !P6 ;  /* 0x000000ff62629208 */ /* 0x000fc40007000000 */
[----:B------:R-:W-:Y:S02]  /*5230*/  @!P1 FSEL R99, R99, RZ, !P5 ;  /* 0x000000ff63639208 */ /* 0x000fe40006800000 */
[CC--:B------:R-:W-:Y:S02]  /*5240*/  @!P1 ISETP.GE.AND P4, PT, R116.reuse, R159.reuse, PT ;  /* 0x0000009f7400920c */ /* 0x0c0fe40003f86270 */
[CC--:B------:R-:W-:Y:S02]  /*5250*/  @!P1 ISETP.GE.AND P2, PT, R116.reuse, R159.reuse, PT ;  /* 0x0000009f7400920c */ /* 0x0c0fe40003f46270 */
[CC--:B------:R-:W-:Y:S02]  /*5260*/  @!P1 ISETP.GE.AND P3, PT, R116.reuse, R159.reuse, PT ;  /* 0x0000009f7400920c */ /* 0x0c0fe40003f66270 */
[CC--:B------:R-:W-:Y:S02]  /*5270*/  @!P1 ISETP.GE.AND P6, PT, R116.reuse, R159.reuse, PT ;  /* 0x0000009f7400920c */ /* 0x0c0fe40003fc6270 */
[----:B------:R-:W-:-:S02]  /*5280*/  @!P1 ISETP.GE.AND P5, PT, R116, R159, PT ;  /* 0x0000009f7400920c */ /* 0x000fc40003fa6270 */
[----:B------:R-:W4:Y:S01]  /*5290*/  LDG.E.128.CONSTANT R116, desc[UR6][R162.64+0x3e00] ;  /* 0x003e0006a2747981 */ /* 0x000f22000c1e9d00 */
        /* <DEDUP_REMOVED lines=114> */
[----:B------:R-:W-:Y:S02]  /*59c0*/  @!P1 IADD3 R16, PT, PT, R156, 0x2, RZ ;  /* 0x000000029c109810 */ /* 0x000fe40007ffe0ff */
[----:B---3--:R-:W-:Y:S02]  /*59d0*/  @!P1 FSEL R104, R104, RZ, !P2 ;  /* 0x000000ff68689208 */ /* 0x008fe40005000000 */
[----:B------:R-:W-:-:S04]  /*59e0*/  @!P1 ISETP.GE.AND P2, PT, R156, R159, PT ;  /* 0x0000009f9c00920c */ /* 0x000fc80003f46270 */
[----:B------:R-:W-:Y:S02]  /*59f0*/  @!P1 FSEL R105, R105, RZ, !P2 ;  /* 0x000000ff69699208 */ /* 0x000fe40005000000 */
[-C--:B------:R-:W-:Y:S02]  /*5a00*/  @!P1 ISETP.GE.AND P2, PT, R16, R159.reuse, PT ;  /* 0x0000009f1000920c */ /* 0x080fe40003f46270 */
[----:B------:R-:W-:Y:S02]  /*5a10*/  @!P1 IADD3 R16, PT, PT, R156, 0x1, RZ ;  /* 0x000000019c109810 */ /* 0x000fe40007ffe0ff */
[----:B------:R-:W-:Y:S02]  /*5a20*/  @!P1 FSEL R106, R106, RZ, !P4 ;  /* 0x000000ff6a6a9208 */ /* 0x000fe40006000000 */
[----:B----4-:R-:W-:Y:S02]  /*5a30*/  @!P1 FSEL R108, R108, RZ, !P3 ;  /* 0x000000ff6c6c9208 */ /* 0x010fe40005800000 */
[----:B------:R-:W-:-:S02]  /*5a40*/  @!P1 ISETP.GE.AND P4, PT, R16, R159, PT ;  /* 0x0000009f1000920c */ /* 0x000fc40003f86270 */
[CC--:B------:R-:W-:Y:S02]  /*5a50*/  @!P1 ISETP.GE.AND P3, PT, R156.reuse, R159.reuse, PT ;  /* 0x0000009f9c00920c */ /* 0x0c0fe40003f66270 */
[----:B------:R-:W-:Y:S02]  /*5a60*/  @!P1 IADD3 R16, PT, PT, R156, 0x2, RZ ;  /* 0x000000029c109810 */ /* 0x000fe40007ffe0ff */
[----:B------:R-:W-:Y:S02]  /*5a70*/  @!P1 FSEL R109, R109, RZ, !P3 ;  /* 0x000000ff6d6d9208 */ /* 0x000fe40005800000 */
[----:B------:R-:W-:Y:S01]  /*5a80*/  @!P1 ISETP.GE.AND P3, PT, R16, R159, PT ;  /* 0x0000009f1000920c */ /* 0x000fe20003f66270 */
[----:B------:R-:W-:Y:S01]  /*5a90*/  @!P1 VIADD R16, R156, 0x1 ;  /* 0x000000019c109836 */ /* 0x000fe20000000000 */
        /* <DEDUP_REMOVED lines=9> */
[----:B------:R-:W-:Y:S02]  /*5b30*/  @!P1 FSEL R116, R116, RZ, !P5 ;  /* 0x000000ff74749208 */ /* 0x000fe40006800000 */
[C---:B------:R-:W-:Y:S02]  /*5b40*/  @!P1 ISETP.GE.AND P5, PT, R156.reuse, R159, PT ;  /* 0x0000009f9c00920c */ /* 0x040fe40003fa6270 */
        /* <DEDUP_REMOVED lines=33> */
.L_x_23617:
[----:B------:R-:W-:Y:S05]  /*5d60*/  BSYNC.RECONVERGENT B1 ;  /* 0x0000000000017941 */ /* 0x000fea0003800200 */
.L_x_23616:
[----:B------:R-:W-:Y:S02]  /*5d70*/  IADD3 R130, P1, PT, R130, 0x10, RZ ;  /* 0x0000001082827810 */ /* 0x000fe40007f3e0ff */
[----:B------:R-:W-:Y:S02]  /*5d80*/  IADD3 R133, PT, PT, R133, 0x4, RZ ;  /* 0x0000000485857810 */ /* 0x000fe40007ffe0ff */
[----:B------:R-:W-:Y:S02]  /*5d90*/  IADD3 R156, PT, PT, R156, 0x80, RZ ;  /* 0x000000809c9c7810 */ /* 0x000fe40007ffe0ff */
[----:B------:R-:W-:Y:S02]  /*5da0*/  IADD3 R153, PT, PT, R153, 0x200, RZ ;  /* 0x0000020099997810 */ /* 0x000fe40007ffe0ff */
[----:B------:R-:W-:Y:S01]  /*5db0*/  IADD3.X R131, PT, PT, RZ, R131, RZ, P1, !PT ;  /* 0x00000083ff837210 */ /* 0x000fe20000ffe4ff */
[----:B------:R-:W-:Y:S06]  /*5dc0*/  @!P0 BRA `(.L_x_23618) ;  /* 0xffffffdc00048947 */ /* 0x000fec000383ffff */
.L_x_23615:
[----:B------:R-:W-:Y:S05]  /*5dd0*/  BSYNC.RECONVERGENT B0 ;  /* 0x0000000000007941 */ /* 0x000fea0003800200 */
.L_x_23614:
[----:B------:R-:W0:Y:S01]  /*5de0*/  SHFL.BFLY PT, R3, R150, 0x4, 0x1f ;  /* 0x0c801f0096037f89 */ /* 0x000e2200000e0000 */
[----:B------:R-:W-:Y:S01]  /*5df0*/  LOP3.LUT P0, RZ, R7, 0x7, RZ, 0xc0, !PT ;  /* 0x0000000707ff7812 */ /* 0x000fe2000780c0ff */
[----:B------:R-:W-:Y:S02]  /*5e00*/  BSSY.RECONVERGENT B0, `(.L_x_23619) ;  /* 0x00000eb000007945 */ /* 0x000fe40003800200 */
[----:B------:R-:W2:Y:S04]  /*5e10*/  SHFL.BFLY PT, R2, R151, 0x4, 0x1f ;  /* 0x0c801f0097027f89 */ /* 0x000ea800000e0000 */
[----:B------:R-:W3:Y:S04]  /*5e20*/  SHFL.BFLY PT, R15, R146, 0x4, 0x1f ;  /* 0x0c801f00920f7f89 */ /* 0x000ee800000e0000 */
[----:B------:R-:W4:Y:S04]  /*5e30*/  SHFL.BFLY PT, R34, R9, 0x4, 0x1f ;  /* 0x0c801f0009227f89 */ /* 0x000f2800000e0000 */
        /* <DEDUP_REMOVED lines=12> */
[----:B------:R-:W-:-:S03]  /*5f00*/  FADD.FTZ R40, R29, R12 ;  /* 0x0000000c1d287221 */ /* 0x000fc60000010000 */
[----:B------:R-:W1:Y:S04]  /*5f10*/  SHFL.BFLY PT, R17, R142, 0x4, 0x1f ;  /* 0x0c801f008e117f89 */ /* 0x000e6800000e0000 */
[----:B------:R-:W1:Y:S01]  /*5f20*/  SHFL.BFLY PT, R27, R10, 0x4, 0x1f ;  /* 0x0c801f000a1b7f89 */ /* 0x000e6200000e0000 */
        /* <DEDUP_REMOVED lines=52> */
[----:B------:R-:W-:Y:S01]  /*6270*/  FADD.FTZ R125, R10, R125 ;  /* 0x0000007d0a7d7221 */ /* 0x000fe20000010000 */
[----:B------:R-:W-:Y:S02]  /*6280*/  LOP3.LUT R10, R7, 0x3c0, RZ, 0xc0, !PT ;  /* 0x000003c0070a7812 */ /* 0x000fe400078ec0ff */
[----:B------:R-:W4:Y:S01]  /*6290*/  SHFL.BFLY PT, R21, R22, 0x2, 0x1f ;  /* 0x0c401f0016157f89 */ /* 0x000f2200000e0000 */
[----:B------:R-:W-:Y:S01]  /*62a0*/  FADD.FTZ R126, R39, R126 ;  /* 0x0000007e277e7221 */ /* 0x000fe20000010000 */
[----:B------:R-:W-:Y:S02]  /*62b0*/  ISETP.NE.OR P1, PT, R10, 0x40, P0 ;  /* 0x000000400a00780c */ /* 0x000fe40000725670 */
[----:B------:R-:W4:Y:S01]  /*62c0*/  SHFL.BFLY PT, R23, R142, 0x2, 0x1f ;  /* 0x0c401f008e177f89 */ /* 0x000f2200000e0000 */
[----:B0-----:R-:W-:-:S03]  /*62d0*/  FADD.FTZ R128, R41, R128 ;  /* 0x0000008029807221 */ /* 0x001fc60000010000 */
[----:B------:R-:W0:Y:S01]  /*62e0*/  SHFL.BFLY PT, R3, R2, 0x1, 0x1f ;  /* 0x0c201f0002037f89 */ /* 0x000e2200000e0000 */
[----:B--2---:R-:W-:-:S03]  /*62f0*/  FADD.FTZ R11, R16, R11 ;  /* 0x0000000b100b7221 */ /* 0x004fc60000010000 */
[----:B------:R-:W2:Y:S01]  /*6300*/  SHFL.BFLY PT, R4, R9, 0x1, 0x1f ;  /* 0x0c201f0009047f89 */ /* 0x000ea200000e0000 */
[----:B---3--:R-:W-:-:S03]  /*6310*/  FADD.FTZ R13, R18, R13 ;  /* 0x0000000d120d7221 */ /* 0x008fc60000010000 */
[----:B------:R-:W3:Y:S01]  /*6320*/  SHFL.BFLY PT, R12, R15, 0x1, 0x1f ;  /* 0x0c201f000f0c7f89 */ /* 0x000ee200000e0000 */
[----:B-1----:R-:W-:Y:S01]  /*6330*/  FADD.FTZ R17, R20, R17 ;  /* 0x0000001114117221 */ /* 0x002fe20000010000 */
[----:B----4-:R-:W-:Y:S02]  /*6340*/  FADD.FTZ R19, R144, R19 ;  /* 0x0000001390137221 */ /* 0x010fe40000010000 */
        /* <DEDUP_REMOVED lines=56> */
[----:B----4-:R-:W-:Y:S01]  /*66d0*/  FADD.FTZ R65, R128, R65 ;  /* 0x0000004180417221 */ /* 0x010fe20000010000 */
[----:B------:R-:W-:Y:S02]  /*66e0*/  FADD.FTZ R4, R11, R8 ;  /* 0x000000080b047221 */ /* 0x000fe40000010000 */
[----:B------:R-:W4:Y:S01]  /*66f0*/  SHFL.BFLY PT, R20, R31, 0x1, 0x1f ;  /* 0x0c201f001f147f89 */ /* 0x000f2200000e0000 */
[----:B0-----:R-:W-:-:S03]  /*6700*/  FADD.FTZ R8, R13, R10 ;  /* 0x0000000a0d087221 */ /* 0x001fc60000010000 */
[----:B------:R-:W0:Y:S01]  /*6710*/  SHFL.BFLY PT, R22, R33, 0x1, 0x1f ;  /* 0x0c201f0021167f89 */ /* 0x000e2200000e0000 */
[----:B------:R-:W-:Y:S01]  /*6720*/  SHF.R.U32.HI R13, RZ, 0x3, R152 ;  /* 0x00000003ff0d7819 */ /* 0x000fe20000011698 */
[----:B--2---:R-:W-:Y:S02]  /*6730*/  FADD.FTZ R10, R17, R14 ;  /* 0x0000000e110a7221 */ /* 0x004fe40000010000 */
[----:B------:R-:W2:Y:S01]  /*6740*/  SHFL.BFLY PT, R24, R35, 0x1, 0x1f ;  /* 0x0c201f0023187f89 */ /* 0x000ea200000e0000 */
[----:B------:R-:W-:Y:S01]  /*6750*/  LEA R6, R6, R13, 0x7 ;  /* 0x0000000d06067211 */ /* 0x000fe200078e38ff */
[----:B---3--:R-:W-:Y:S02]  /*6760*/  FADD.FTZ R11, R19, R16 ;  /* 0x00000010130b7221 */ /* 0x008fe40000010000 */
[----:B------:R-:W3:Y:S01]  /*6770*/  SHFL.BFLY PT, R14, R25, 0x1, 0x1f ;  /* 0x0c201f00190e7f89 */ /* 0x000ee200000e0000 */
[----:B------:R-:W-:-:S03]  /*6780*/  FADD.FTZ R21, R21, R18 ;  /* 0x0000001215157221 */ /* 0x000fc60000010000 */
[----:B------:R-:W3:Y:S01]  /*6790*/  SHFL.BFLY PT, R16, R27, 0x1, 0x1f ;  /* 0x0c201f001b107f89 */ /* 0x000ee200000e0000 */
[----:B-1----:R-:W-:-:S03]  /*67a0*/  FADD.FTZ R23, R23, R12 ;  /* 0x0000000c17177221 */ /* 0x002fc60000010000 */
[----:B------:R-:W1:Y:S04]  /*67b0*/  SHFL.BFLY PT, R18, R29, 0x1, 0x1f ;  /* 0x0c201f001d127f89 */ /* 0x000e6800000e0000 */
[----:B------:R-:W1:Y:S01]  /*67c0*/  SHFL.BFLY PT, R26, R37, 0x1, 0x1f ;  /* 0x0c201f00251a7f89 */ /* 0x000e6200000e0000 */
[----:B----4-:R-:W-:-:S03]  /*67d0*/  FADD.FTZ R31, R31, R20 ;  /* 0x000000141f1f7221 */ /* 0x010fc60000010000 */
        /* <DEDUP_REMOVED lines=11> */
[----:B------:R-:W-:-:S03]  /*6890*/  FADD.FTZ R37, R37, R26 ;  /* 0x0000001a25257221 */ /* 0x000fc60000010000 */
        /* <DEDUP_REMOVED lines=19> */
[----:B--2---:R-:W-:Y:S01]  /*69d0*/  FADD.FTZ R57, R57, R46 ;  /* 0x0000002e39397221 */ /* 0x004fe20000010000 */
[----:B------:R-:W-:Y:S01]  /*69e0*/  BAR.SYNC.DEFER_BLOCKING 0x0 ;  /* 0x0000000000007b1d */ /* 0x000fe20000010000 */
[----:B---3--:R-:W-:Y:S01]  /*69f0*/  FADD.FTZ R59, R59, R48 ;  /* 0x000000303b3b7221 */ /* 0x008fe20000010000 */
[----:B------:R-:W-:Y:S01]  /*6a00*/  FADD.FTZ R61, R61, R50 ;  /* 0x000000323d3d7221 */ /* 0x000fe20000010000 */
[----:B-1----:R-:W-:Y:S01]  /*6a10*/  FADD.FTZ R125, R125, R52 ;  /* 0x000000347d7d7221 */ /* 0x002fe20000010000 */
        /* <DEDUP_REMOVED lines=41> */
.L_x_23620:
[----:B------:R-:W-:Y:S05]  /*6cb0*/  BSYNC.RECONVERGENT B0 ;  /* 0x0000000000007941 */ /* 0x000fea0003800200 */
.L_x_23619:
        /* <DEDUP_REMOVED lines=77> */
.L_x_23622:
[----:B------:R-:W-:Y:S05]  /*7190*/  BSYNC.RECONVERGENT B0 ;  /* 0x0000000000007941 */ /* 0x000fea0003800200 */
.L_x_23621:
        /* <DEDUP_REMOVED lines=36> */
.L_x_23624:
[----:B------:R-:W-:Y:S05]  /*73e0*/  BSYNC.RECONVERGENT B0 ;  /* 0x0000000000007941 */ /* 0x000fea0003800200 */
.L_x_23623:
        /* <DEDUP_REMOVED lines=67> */
.L_x_23626:
[----:B------:R-:W-:Y:S05]  /*7820*/  BSYNC.RECONVERGENT B0 ;  /* 0x0000000000007941 */ /* 0x000fea0003800200 */
.L_x_23625:
[----:B------:R-:W-:Y:S06]  /*7830*/  BAR.SYNC.DEFER_BLOCKING 0x0 ;  /* 0x0000000000007b1d */ /* 0x000fec0000010000 */
[----:B------:R-:W-:Y:S05]  /*7840*/  @P4 EXIT ;  /* 0x000000000000494d */ /* 0x000fea0003800000 */
[----:B------:R-:W1:Y:S01]  /*7850*/  LDCU UR4, c[0x0][0x378] ;  /* 0x00006f00ff0477ac */ /* 0x000e620008000800 */
[----:B------:R-:W-:-:S04]  /*7860*/  IMAD R0, R148, R0, R5 ;  /* 0x0000000094007224 */ /* 0x000fc800078e0205 */
[----:B-1----:R-:W-:Y:S01]  /*7870*/  IMAD R0, R0, UR4, RZ ;  /* 0x0000000400007c24 */ /* 0x002fe2000f8e02ff */
        /* <DEDUP_REMOVED lines=43> */
.L_x_23627:
        /* <DEDUP_REMOVED lines=13> */
.L_x_26015:


//--------------------- .text._ZN4vllm25paged_attention_v1_kernelIffLi120ELi32ELi128ELNS_18Fp8KVCacheDataTypeE0ELb1EEEvPT_PKS2_PKT0_S8_ifPKiSA_iPKfiiiSC_SC_iiiii --------------------------
	.section	.text._ZN4vllm25paged_attention_v1_kernelIffLi120ELi32ELi128ELNS_18Fp8KVCacheDataTypeE0ELb1EEEvPT_PKS2_PKT0_S8_ifPKiSA_iPKfiiiSC_SC_iiiii,"ax",@progbits
	.align	128
        .global         _ZN4vllm25paged_attention_v1_kernelIffLi120ELi32ELi128ELNS_18Fp8KVCacheDataTypeE0ELb1EEEvPT_PKS2_PKT0_S8_ifPKiSA_iPKfiiiSC_SC_iiiii
        .type           _ZN4vllm25paged_attention_v1_kernelIffLi120ELi32ELi128ELNS_18Fp8KVCacheDataTypeE0ELb1EEEvPT_PKS2_PKT0_S8_ifPKiSA_iPKfiiiSC_SC_iiiii,@function
        .size           _ZN4vllm25paged_attention_v1_kernelIffLi120ELi32ELi128ELNS_18Fp8KVCacheDataTypeE0ELb1EEEvPT_PKS2_PKT0_S8_ifPKiSA_iPKfiiiSC_SC_iiiii,(.L_x_26016 - _ZN4vllm25paged_attention_v1_kernelIffLi120ELi32ELi128ELNS_18Fp8KVCacheDataTypeE0ELb1EEEvPT_PKS2_PKT0_S8_ifPKiSA_iPKfiiiSC_SC_iiiii)
        .other          _ZN4vllm25paged_attention_v1_kernelIffLi120ELi32ELi128ELNS_18Fp8KVCacheDataTypeE0ELb1EEEvPT_PKS2_PKT0_S8_ifPKiSA_iPKfiiiSC_SC_iiiii,@"STO_CUDA_ENTRY STV_DEFAULT"
_ZN4vllm25paged_attention_v1_kernelIffLi120ELi32ELi128ELNS_18Fp8KVCacheDataTypeE0ELb1EEEvPT_PKS2_PKT0_S8_ifPKiSA_iPKfiiiSC_SC_iiiii:
.text._ZN4vllm25paged_attention_v1_kernelIffLi120ELi32ELi128ELNS_18Fp8KVCacheDataTypeE0ELb1EEEvPT_PKS2_PKT0_S8_ifPKiSA_iPKfiiiSC_SC_iiiii:
        /* <DEDUP_REMOVED lines=10> */
[----:B------:R-:W4:Y:S01]  /*00a0*/  LDCU UR5, c[0x0][0x3e8] ;  /* 0x00007d00ff0577ac */ /* 0x000f220008000800 */
[----:B------:R-:W1:Y:S05]  /*00b0*/  LDCU UR10, c[0x0][0x3ec] ;  /* 0x00007d80ff0a77ac */ /* 0x000e6a0008000800 */
[----:B------:R-:W4:Y:S01]  /*00c0*/  LDC R17, c[0x0][0x3f4] ;  /* 0x0000fd00ff117b82 */ /* 0x000f220000000800 */
[----:B------:R-:W1:Y:S01]  /*00d0*/  LDCU UR11, c[0x0][0x3d0] ;  /* 0x00007a00ff0b77ac */ /* 0x000e620008000800 */
[----:B------:R-:W1:Y:S01]  /*00e0*/  LDCU UR12, c[0x0][0x3cc] ;  /* 0x00007980ff0c77ac */ /* 0x000e620008000800 */
[----:B0-----:R-:W-:Y:S01]  /*00f0*/  ISETP.GT.U32.AND P1, PT, R144, 0x1d, PT ;  /* 0x0000001d9000780c */ /* 0x001fe20003f24070 */
[----:B------:R-:W0:Y:S01]  /*0100*/  LDCU UR13, c[0x0][0x3a4] ;  /* 0x00007480ff0d77ac */ /* 0x000e220008000800 */
[C---:B-1----:R-:W-:Y:S01]  /*0110*/  IMAD.WIDE.U32 R2, R146.reuse, 0x4, R2 ;  /* 0x0000000492027825 */ /* 0x042fe200078e0002 */
[----:B------:R-:W1:Y:S04]  /*0120*/  LDCU.64 UR14, c[0x0][0x390] ;  /* 0x00007200ff0e77ac */ /* 0x000e680008000a00 */
[----:B--2---:R2:W2:Y:S01]  /*0130*/  LDG.E.CONSTANT R159, desc[UR6][R2.64] ;  /* 0x00000006029f7981 */ /* 0x0044a2000c1e9900 */
[----:B---3--:R-:W-:Y:S01]  /*0140*/  IMAD R0, R146, UR4, RZ ;  /* 0x0000000492007c24 */ /* 0x008fe2000f8e02ff */
[----:B----4-:R-:W-:Y:S01]  /*0150*/  IABS R11, R14 ;  /* 0x0000000e000b7213 */ /* 0x010fe20000000000 */
[----:B------:R-:W3:Y:S03]  /*0160*/  LDCU UR4, c[0x0][0x3b8] ;  /* 0x00007700ff0477ac */ /* 0x000ee60008000800 */
[----:B------:R-:W4:Y:S01]  /*0170*/  @!P1 LDC.64 R6, c[0x0][0x388] ;  /* 0x0000e200ff069b82 */ /* 0x000f220000000a00 */
[----:B------:R-:W-:Y:S01]  /*0180*/  @!P1 IMAD R4, R145, 0x78, RZ ;  /* 0x0000007891049824 */ /* 0x000fe200078e02ff */
[----:B------:R-:W-:-:S04]  /*0190*/  @!P1 SHF.L.U32 R5, R144, 0x2, RZ ;  /* 0x0000000290059819 */ /* 0x000fc800000006ff */
[----:B------:R-:W-:Y:S02]  /*01a0*/  @!P1 IADD3 R5, P0, P2, R5, R0, R4 ;  /* 0x0000000005059210 */ /* 0x000fe40007a1e004 */
[----:B------:R-:W-:-:S04]  /*01b0*/  SHF.R.S32.HI R0, RZ, 0x1f, R0 ;  /* 0x0000001fff007819 */ /* 0x000fc80000011400 */
[----:B------:R-:W-:Y:S02]  /*01c0*/  @!P1 IADD3.X R0, PT, PT, RZ, R0, RZ, P0, P2 ;  /* 0x00000000ff009210 */ /* 0x000fe400007e44ff */
[----:B----4-:R-:W-:-:S04]  /*01d0*/  @!P1 LEA R4, P0, R5, R6, 0x2 ;  /* 0x0000000605049211 */ /* 0x010fc800078010ff */
[----:B------:R-:W-:-:S06]  /*01e0*/  @!P1 LEA.HI.X R5, R5, R7, R0, 0x2, P0 ;  /* 0x0000000705059211 */ /* 0x000fcc00000f1400 */
[----:B------:R-:W4:Y:S01]  /*01f0*/  @!P1 LDG.E.128.CONSTANT R4, desc[UR6][R4.64] ;  /* 0x0000000604049981 */ /* 0x000f22000c1e9d00 */
[----:B------:R-:W0:Y:S01]  /*0200*/  I2F.RP R10, R11 ;  /* 0x0000000b000a7306 */ /* 0x000e220000209400 */
[----:B------:R-:W-:-:S04]  /*0210*/  ISETP.NE.U32.AND P0, PT, R8, RZ, PT ;  /* 0x000000ff0800720c */ /* 0x000fc80003f05070 */
[----:B------:R-:W-:-:S03]  /*0220*/  ISETP.NE.AND.EX P0, PT, R9, RZ, PT, P0 ;  /* 0x000000ff0900720c */ /* 0x000fc60003f05300 */
[----:B0-----:R-:W0:Y:S10]  /*0230*/  MUFU.RCP R10, R10 ;  /* 0x0000000a000a7308 */ /* 0x001e340000001000 */
[----:B--2---:R-:W2:Y:S08]  /*0240*/  @P0 LDC.64 R2, c[0x0][0x3c0] ;  /* 0x0000f000ff020b82 */ /* 0x004eb00000000a00 */
[----:B------:R-:W1:Y:S01]  /*0250*/  LDC R0, c[0x0][0x370] ;  /* 0x0000dc00ff007b82 */ /* 0x000e620000000800 */
[----:B0-----:R-:W-:-:S04]  /*0260*/  IADD3 R8, PT, PT, R10, 0xffffffe, RZ ;  /* 0x0ffffffe0a087810 */ /* 0x001fc80007ffe0ff */
[----:B------:R0:W3:Y:S01]  /*0270*/  F2I.FTZ.U32.TRUNC.NTZ R9, R8 ;  /* 0x0000000800097305 */ /* 0x0000e2000021f000 */
[----:B--2---:R-:W-:Y:S01]  /*0280*/  @P0 IMAD.WIDE.U32 R2, R145, 0x4, R2 ;  /* 0x0000000491020825 */ /* 0x004fe200078e0002 */
[----:B0-----:R-:W-:-:S04]  /*0290*/  MOV R8, RZ ;  /* 0x000000ff00087202 */ /* 0x001fc80000000f00 */
[----:B------:R1:W5:Y:S01]  /*02a0*/  @P0 LDG.E.CONSTANT R157, desc[UR6][R2.64] ;  /* 0x00000006029d0981 */ /* 0x000362000c1e9900 */
[----:B------:R-:W-:Y:S01]  /*02b0*/  SHF.R.U32.HI R160, RZ, 0x5, R144 ;  /* 0x00000005ffa07819 */ /* 0x000fe20000011690 */
[----:B---3--:R-:W-:Y:S01]  /*02c0*/  IMAD R156, R146, UR4, RZ ;  /* 0x00000004929c7c24 */ /* 0x008fe2000f8e02ff */
[----:B------:R-:W-:Y:S01]  /*02d0*/  BSSY.RECONVERGENT B0, `(.L_x_23628) ;  /* 0x0000178000007945 */ /* 0x000fe20003800200 */
[----:B------:R-:W-:Y:S02]  /*02e0*/  IADD3 R12, PT, PT, RZ, -R9, RZ ;  /* 0x80000009ff0c7210 */ /* 0x000fe40007ffe0ff */
[----:B------:R-:W-:Y:S02]  /*02f0*/  MOV R152, 0xff7fffff ;  /* 0xff7fffff00987802 */ /* 0x000fe40000000f00 */
[----:B------:R-:W-:Y:S01]  /*0300*/  LOP3.LUT R158, R144, 0x1f, RZ, 0xc0, !PT ;  /* 0x0000001f909e7812 */ /* 0x000fe200078ec0ff */
[----:B------:R-:W-:Y:S01]  /*0310*/  IMAD R13, R12, R11, RZ ;  /* 0x0000000b0c0d7224 */ /* 0x000fe200078e02ff */
[----:B-1----:R-:W-:-:S03]  /*0320*/  IABS R2, R0 ;  /* 0x0000000000027213 */ /* 0x002fc60000000000 */
[----:B------:R-:W-:Y:S01]  /*0330*/  IMAD.HI.U32 R9, R9, R13, R8 ;  /* 0x0000000d09097227 */ /* 0x000fe200078e0008 */
[----:B------:R-:W-:-:S05]  /*0340*/  IABS R13, R145 ;  /* 0x00000091000d7213 */ /* 0x000fca0000000000 */
        /* <DEDUP_REMOVED lines=12> */
[----:B------:R-:W-:-:S04]  /*0410*/  @P0 IADD3 R9, PT, PT, R9, 0x1, RZ ;  /* 0x0000000109090810 */ /* 0x000fc80007ffe0ff */
[----:B------:R-:W-:-:S05]  /*0420*/  MOV R18, R9 ;  /* 0x0000000900127202 */ /* 0x000fca0000000f00 */
[----:B------:R-:W-:Y:S01]  /*0430*/  @!P3 IMAD.MOV R18, RZ, RZ, -R18 ;  /* 0x000000ffff12b224 */ /* 0x000fe200078e0a12 */
[----:B------:R-:W-:-:S04]  /*0440*/  @!P2 LOP3.LUT R18, RZ, R14, RZ, 0x33, !PT ;  /* 0x0000000eff12a212 */ /* 0x000fc800078e33ff */
[----:B------:R-:W-:Y:S01]  /*0450*/  IABS R15, R18 ;  /* 0x00000012000f7213 */ /* 0x000fe20000000000 */
[----:B0-----:R-:W0:Y:S08]  /*0460*/  MUFU.RCP R10, R10 ;  /* 0x0000000a000a7308 */ /* 0x001e300000001000 */
[----:B------:R-:W1:Y:S01]  /*0470*/  I2F.RP R3, R15 ;  /* 0x0000000f00037306 */ /* 0x000e620000209400 */
[----:B0-----:R-:W-:-:S07]  /*0480*/  IADD3 R154, PT, PT, R10, 0xffffffe, RZ ;  /* 0x0ffffffe0a9a7810 */ /* 0x001fce0007ffe0ff */
[----:B------:R0:W-:Y:S08]  /*0490*/  F2I.FTZ.U32.TRUNC.NTZ R155, R154 ;  /* 0x0000009a009b7305 */ /* 0x0001f0000021f000 */
[----:B-1----:R-:W1:Y:S01]  /*04a0*/  MUFU.RCP R3, R3 ;  /* 0x0000000300037308 */ /* 0x002e620000001000 */
[----:B0-----:R-:W-:Y:S01]  /*04b0*/  HFMA2 R154, -RZ, RZ, 0, 0 ;  /* 0x00000000ff9a7431 */ /* 0x001fe200000001ff */
[----:B-1----:R-:W-:Y:S01]  /*04c0*/  IADD3 R8, PT, PT, R3, 0xffffffe, RZ ;  /* 0x0ffffffe03087810 */ /* 0x002fe20007ffe0ff */
[----:B------:R-:W-:-:S05]  /*04d0*/  IMAD R3, R155, R2, RZ ;  /* 0x000000029b037224 */ /* 0x000fca00078e02ff */
[----:B------:R0:W1:Y:S02]  /*04e0*/  F2I.FTZ.U32.TRUNC.NTZ R9, R8 ;  /* 0x0000000800097305 */ /* 0x000064000021f000 */
[----:B0-----:R-:W-:Y:S01]  /*04f0*/  HFMA2 R8, -RZ, RZ, 0, 0 ;  /* 0x00000000ff087431 */ /* 0x001fe200000001ff */
[----:B-1----:R-:W-:-:S05]  /*0500*/  IADD3 R12, PT, PT, RZ, -R9, RZ ;  /* 0x80000009ff0c7210 */ /* 0x002fca0007ffe0ff */
[----:B------:R-:W-:Y:S02]  /*0510*/  IMAD R11, R12, R15, RZ ;  /* 0x0000000f0c0b7224 */ /* 0x000fe400078e02ff */
[----:B------:R-:W0:Y:S02]  /*0520*/  @!P1 S2R R12, SR_CgaCtaId ;  /* 0x00000000000c9919 */ /* 0x000e240000008800 */
[----:B------:R-:W-:Y:S01]  /*0530*/  IMAD.HI.U32 R9, R9, R11, R8 ;  /* 0x0000000b09097227 */ /* 0x000fe200078e0008 */
[----:B------:R-:W-:Y:S02]  /*0540*/  IABS R11, R18 ;  /* 0x00000012000b7213 */ /* 0x000fe40000000000 */
[----:B------:R-:W-:Y:S02]  /*0550*/  MOV R8, R13 ;  /* 0x0000000d00087202 */ /* 0x000fe40000000f00 */
[----:B------:R-:W-:Y:S02]  /*0560*/  IADD3 R13, PT, PT, -R3, RZ, RZ ;  /* 0x000000ff030d7210 */ /* 0x000fe40007ffe1ff */
[----:B------:R-:W-:Y:S01]  /*0570*/  IADD3 R11, PT, PT, RZ, -R11, RZ ;  /* 0x8000000bff0b7210 */ /* 0x000fe20007ffe0ff */
[----:B------:R-:W-:Y:S01]  /*0580*/  IMAD.HI.U32 R3, R9, R8, RZ ;  /* 0x0000000809037227 */ /* 0x000fe200078e00ff */
[----:B------:R-:W-:-:S03]  /*0590*/  @!P1 MOV R9, 0x400 ;  /* 0x0000040000099802 */ /* 0x000fc60000000f00 */
[----:B------:R-:W-:Y:S01]  /*05a0*/  IMAD.HI.U32 R154, R155, R13, R154 ;  /* 0x0000000d9b9a7227 */ /* 0x000fe200078e009a */
[----:B------:R-:W-:-:S03]  /*05b0*/  MOV R155, R2 ;  /* 0x00000002009b7202 */ /* 0x000fc60000000f00 */
[----:B------:R-:W-:-:S05]  /*05c0*/  IMAD R8, R3, R11, R8 ;  /* 0x0000000b03087224 */ /* 0x000fca00078e0208 */
[----:B------:R-:W-:Y:S02]  /*05d0*/  ISETP.GT.U32.AND P3, PT, R15, R8, PT ;  /* 0x000000080f00720c */ /* 0x000fe40003f64070 */
[----:B0-----:R-:W-:Y:S02]  /*05e0*/  @!P1 LEA R9, R12, R9, 0x18 ;  /* 0x000000090c099211 */ /* 0x001fe400078ec0ff */
[----:B------:R-:W0:Y:S09]  /*05f0*/  LDC R12, c[0x0][0x3f8] ;  /* 0x0000fe00ff0c7b82 */ /* 0x000e320000000800 */
[----:B------:R-:W-:-:S02]  /*0600*/  @!P3 IADD3 R8, PT, PT, R8, -R15, RZ ;  /* 0x8000000f0808b210 */ /* 0x000fc40007ffe0ff */
[----:B------:R-:W-:Y:S02]  /*0610*/  @!P1 LEA R9, R144, R9, 0x4 ;  /* 0x0000000990099211 */ /* 0x000fe400078e20ff */
[----:B------:R-:W-:Y:S02]  /*0620*/  ISETP.GE.U32.AND P2, PT, R8, R15, PT ;  /* 0x0000000f0800720c */ /* 0x000fe40003f46070 */
[----:B------:R-:W-:Y:S02]  /*0630*/  LOP3.LUT R8, R145, R18, RZ, 0x3c, !PT ;  /* 0x0000001291087212 */ /* 0x000fe400078e3cff */
[----:B------:R-:W-:Y:S02]  /*0640*/  @!P3 IADD3 R3, PT, PT, R3, 0x1, RZ ;  /* 0x000000010303b810 */ /* 0x000fe40007ffe0ff */
[----:B------:R-:W-:-:S07]  /*0650*/  ISETP.NE.AND P3, PT, R18, RZ, PT ;  /* 0x000000ff1200720c */ /* 0x000fce0003f65270 */
[----:B------:R-:W-:Y:S02]  /*0660*/  @P2 IADD3 R3, PT, PT, R3, 0x1, RZ ;  /* 0x0000000103032810 */ /* 0x000fe40007ffe0ff */
[----:B0-----:R-:W-:Y:S02]  /*0670*/  ISETP.GE.AND P2, PT, R12, RZ, PT ;  /* 0x000000ff0c00720c */ /* 0x001fe40003f46270 */
[----:B------:R-:W-:-:S04]  /*0680*/  IADD3 R10, PT, PT, R159, -0x1, RZ ;  /* 0xffffffff9f0a7810 */ /* 0x000fc80007ffe0ff */
[----:B------:R-:W-:Y:S02]  /*0690*/  IABS R16, R10 ;  /* 0x0000000a00107213 */ /* 0x000fe40000000000 */
[----:B------:R-:W-:-:S05]  /*06a0*/  LOP3.LUT R10, R10, R17, RZ, 0x3c, !PT ;  /* 0x000000110a0a7212 */ /* 0x000fca00078e3cff */
[----:B------:R-:W-:Y:S02]  /*06b0*/  @P2 IMAD R153, R0, UR5, R145 ;  /* 0x0000000500992c24 */ /* 0x000fe4000f8e0291 */
[----:B------:R-:W-:Y:S01]  /*06c0*/  IMAD.MOV.U32 R13, RZ, RZ, R16 ;  /* 0x000000ffff0d7224 */ /* 0x000fe200078e0010 */
[----:B------:R-:W-:Y:S01]  /*06d0*/  ISETP.GE.AND P5, PT, R10, RZ, PT ;  /* 0x000000ff0a00720c */ /* 0x000fe20003fa6270 */
[----:B------:R-:W-:Y:S02]  /*06e0*/  @P2 IMAD R153, R153, R12, 0x1 ;  /* 0x0000000199992424 */ /* 0x000fe400078e020c */
[----:B------:R-:W-:-:S05]  /*06f0*/  IMAD.HI.U32 R11, R154, R13, RZ ;  /* 0x0000000d9a0b7227 */ /* 0x000fca00078e00ff */
[----:B------:R-:W-:-:S05]  /*0700*/  IADD3 R16, PT, PT, -R11, RZ, RZ ;  /* 0x000000ff0b107210 */ /* 0x000fca0007ffe1ff */
[----:B------:R-:W-:-:S05]  /*0710*/  IMAD R13, R2, R16, R13 ;  /* 0x00000010020d7224 */ /* 0x000fca00078e020d */
[----:B------:R-:W-:Y:S01]  /*0720*/  ISETP.GT.U32.AND P0, PT, R2, R13, PT ;  /* 0x0000000d0200720c */ /* 0x000fe20003f04070 */
[----:B----4-:R0:W-:Y:S01]  /*0730*/  @!P1 STS.128 [R9], R4 ;  /* 0x0000000409009388 */ /* 0x0101e20000000c00 */
[----:B------:R-:W-:Y:S01]  /*0740*/  BAR.SYNC.DEFER_BLOCKING 0x0 ;  /* 0x0000000000007b1d */ /* 0x000fe20000010000 */
[----:B------:R-:W-:-:S10]  /*0750*/  ISETP.GE.AND P1, PT, R8, RZ, PT ;  /* 0x000000ff0800720c */ /* 0x000fd40003f26270 */
[-C--:B------:R-:W-:Y:S02]  /*0760*/  @!P0 IADD3 R13, PT, PT, R13, -R2.reuse, RZ ;  /* 0x800000020d0d8210 */ /* 0x080fe40007ffe0ff */
[----:B------:R-:W-:Y:S02]  /*0770*/  @!P0 IADD3 R11, PT, PT, R11, 0x1, RZ ;  /* 0x000000010b0b8810 */ /* 0x000fe40007ffe0ff */
[----:B------:R-:W-:Y:S02]  /*0780*/  ISETP.GE.U32.AND P4, PT, R13, R2, PT ;  /* 0x000000020d00720c */ /* 0x000fe40003f86070 */
[----:B------:R-:W-:Y:S02]  /*0790*/  ISETP.NE.AND P0, PT, R17, RZ, PT ;  /* 0x000000ff1100720c */ /* 0x000fe40003f05270 */
[----:B0-----:R-:W-:Y:S02]  /*07a0*/  IADD3 R4, PT, PT, R159, 0x1f, RZ ;  /* 0x0000001f9f047810 */ /* 0x001fe40007ffe0ff */
[----:B------:R-:W-:-:S02]  /*07b0*/  @!P1 IADD3 R3, PT, PT, -R3, RZ, RZ ;  /* 0x000000ff03039210 */ /* 0x000fc40007ffe1ff */
[----:B------:R-:W-:Y:S02]  /*07c0*/  SHF.R.S32.HI R5, RZ, 0x1f, R4 ;  /* 0x0000001fff057819 */ /* 0x000fe40000011404 */
[----:B------:R-:W-:Y:S02]  /*07d0*/  @!P3 LOP3.LUT R3, RZ, R18, RZ, 0x33, !PT ;  /* 0x00000012ff03b212 */ /* 0x000fe400078e33ff */
[----:B------:R-:W-:Y:S01]  /*07e0*/  LEA.HI R5, R5, R4, RZ, 0x5 ;  /* 0x0000000405057211 */ /* 0x000fe200078f28ff */
[----:B------:R-:W-:Y:S02]  /*07f0*/  @P4 VIADD R11, R11, 0x1 ;  /* 0x000000010b0b4836 */ /* 0x000fe40000000000 */
[----:B------:R-:W-:Y:S01]  /*0800*/  @!P2 IMAD R6, R14, UR5, R3 ;  /* 0x000000050e06ac24 */ /* 0x000fe2000f8e0203 */
[----:B------:R-:W-:Y:S02]  /*0810*/  SHF.R.S32.HI R5, RZ, 0x5, R5 ;  /* 0x00000005ff057819 */ /* 0x000fe40000011405 */
[----:B------:R-:W-:-:S02]  /*0820*/  MOV R4, R11 ;  /* 0x0000000b00047202 */ /* 0x000fc40000000f00 */
[----:B------:R-:W-:Y:S02]  /*0830*/  ISETP.GE.AND P1, PT, R160, R5, PT ;  /* 0x00000005a000720c */ /* 0x000fe40003f26270 */
[----:B------:R-:W-:Y:S02]  /*0840*/  @!P2 IADD3 R7, PT, PT, -R6, RZ, RZ ;  /* 0x000000ff0607a210 */ /* 0x000fe40007ffe1ff */
[----:B------:R-:W-:Y:S02]  /*0850*/  @!P5 IADD3 R4, PT, PT, -R4, RZ, RZ ;  /* 0x000000ff0404d210 */ /* 0x000fe40007ffe1ff */
[----:B------:R-:W-:Y:S01]  /*0860*/  @!P0 LOP3.LUT R4, RZ, R17, RZ, 0x33, !PT ;  /* 0x00000011ff048212 */ /* 0x000fe200078e33ff */
[----:B------:R-:W-:-:S06]  /*0870*/  @!P2 IMAD R153, R12, R7, 0x1 ;  /* 0x000000010c99a424 */ /* 0x000fcc00078e0207 */
[----:B------:R-:W-:Y:S05]  /*0880*/  @P1 BRA `(.L_x_23629) ;  /* 0x0000001000701947 */ /* 0x000fea0003800000 */
[----:B------:R-:W0:Y:S01]  /*0890*/  S2UR UR5, SR_CgaCtaId ;  /* 0x00000000000579c3 */ /* 0x000e220000008800 */
[----:B------:R-:W-:Y:S01]  /*08a0*/  UMOV UR4, 0x400 ;  /* 0x0000040000047882 */ /* 0x000fe20000000000 */
[----:B------:R-:W-:Y:S01]  /*08b0*/  SHF.R.U32.HI R6, RZ, 0x3, R144 ;  /* 0x00000003ff067819 */ /* 0x000fe20000011690 */
[----:B------:R-:W-:Y:S01]  /*08c0*/  IMAD.MOV.U32 R148, RZ, RZ, R160 ;  /* 0x000000ffff947224 */ /* 0x000fe200078e00a0 */
[----:B------:R-:W-:Y:S02]  /*08d0*/  MOV R7, RZ ;  /* 0x000000ff00077202 */ /* 0x000fe40000000f00 */
[----:B------:R-:W-:Y:S02]  /*08e0*/  LOP3.LUT R6, R6, 0x7c, RZ, 0xc0, !PT ;  /* 0x0000007c06067812 */ /* 0x000fe400078ec0ff */
[C---:B------:R-:W-:Y:S02]  /*08f0*/  SHF.L.U32 R147, R160.reuse, 0x5, RZ ;  /* 0x00000005a0937819 */ /* 0x040fe400000006ff */
[----:B------:R-:W-:Y:S01]  /*0900*/  LEA R151, R160, R158, 0x5 ;  /* 0x0000009ea0977211 */ /* 0x000fe200078e28ff */
[----:B------:R-:W-:Y:S01]  /*0910*/  IMAD.WIDE R6, R156, 0x4, R6 ;  /* 0x000000049c067825 */ /* 0x000fe200078e0206 */
[----:B------:R-:W-:-:S02]  /*0920*/  LOP3.LUT R2, R147, 0x1f, R144, 0xf8, !PT ;  /* 0x0000001f93027812 */ /* 0x000fc400078ef890 */
[----:B------:R-:W-:Y:S02]  /*0930*/  MOV R152, 0xff7fffff ;  /* 0xff7fffff00987802 */ /* 0x000fe40000000f00 */
[----:B------:R-:W-:Y:S02]  /*0940*/  IADD3 R147, PT, PT, R147, 0x1, RZ ;  /* 0x0000000193937810 */ /* 0x000fe40007ffe0ff */
[----:B------:R-:W-:Y:S02]  /*0950*/  IADD3 R150, PT, PT, -R159, R2, RZ ;  /* 0x000000029f967210 */ /* 0x000fe40007ffe1ff */
[----:B------:R-:W-:Y:S01]  /*0960*/  IADD3 R149, PT, PT, R2, 0x1, RZ ;  /* 0x0000000102957810 */ /* 0x000fe20007ffe0ff */
[----:B0-----:R-:W-:Y:S02]  /*0970*/  ULEA UR8, UR5, UR4, 0x18 ;  /* 0x0000000405087291 */ /* 0x001fe4000f8ec0ff */
[----:B------:R-:W-:-:S04]  /*0980*/  UIADD3 UR4, UPT, UPT, UR4, 0x200, URZ ;  /* 0x0000020004047890 */ /* 0x000fc8000fffe0ff */
        /* <DEDUP_REMOVED lines=31> */
.L_x_23632:
        /* <DEDUP_REMOVED lines=38> */
[----:B------:R-:W-:Y:S01]  /*0de0*/  IMAD R8, R13, R8, R9 ;  /* 0x000000080d087224 */ /* 0x000fe200078e0209 */
[----:B------:R-:W-:-:S04]  /*0df0*/  IADD3 R9, PT, PT, R4, -UR10, RZ ;  /* 0x8000000a04097c10 */ /* 0x000fc8000fffe0ff */
[----:B------:R-:W-:-:S13]  /*0e00*/  ISETP.GT.U32.AND P0, PT, R13, R8, PT ;  /* 0x000000080d00720c */ /* 0x000fda0003f04070 */
[----:B------:R-:W-:-:S04]  /*0e10*/  @!P0 IADD3 R8, PT, PT, R8, -R13, RZ ;  /* 0x8000000d08088210 */ /* 0x000fc80007ffe0ff */
[----:B------:R-:W-:-:S13]  /*0e20*/  ISETP.GT.U32.AND P0, PT, R13, R8, PT ;  /* 0x000000080d00720c */ /* 0x000fda0003f04070 */
[----:B------:R-:W-:Y:S02]  /*0e30*/  @!P0 IADD3 R8, PT, PT, R8, -R13, RZ ;  /* 0x8000000d08088210 */ /* 0x000fe40007ffe0ff */
        /* <DEDUP_REMOVED lines=9> */
[----:B------:R-:W-:-:S05]  /*0ed0*/  IMAD R9, R3, UR11, RZ ;  /* 0x0000000b03097c24 */ /* 0x000fca000f8e02ff */
[----:B-1----:R-:W-:-:S04]  /*0ee0*/  LEA R8, P0, R158, R9, 0x2 ;  /* 0x000000099e087211 */ /* 0x002fc800078010ff */
        /* <DEDUP_REMOVED lines=15> */
[----:B------:R-:W-:Y:S01]  /*0fe0*/  FMUL.FTZ R126, R27, R127 ;  /* 0x0000007f1b7e7220 */ /* 0x000fe20000410000 */
[----:B------:R-:W-:Y:S01]  /*0ff0*/  FFMA.FTZ R124, R21, R133, R124 ;  /* 0x00000085157c7223 */ /* 0x000fe2000001007c */
[----:B---3--:R-:W-:Y:S01]  /*1000*/  FFMA.FTZ R143, R28, R16, R125 ;  /* 0x000000101c8f7223 */ /* 0x008fe2000001007d */
[----:B------:R-:W-:Y:S01]  /*1010*/  FFMA.FTZ R141, R22, R134, R141 ;  /* 0x00000086168d7223 */ /* 0x000fe2000001008d */
[----:B------:R-:W-:Y:S01]  /*1020*/  FFMA.FTZ R140, R23, R135, R126 ;  /* 0x00000087178c7223 */ /* 0x000fe2000001007e */
[----:B------:R-:W-:Y:S01]  /*1030*/  FFMA.FTZ R16, R29, R17, R124 ;  /* 0x000000111d107223 */ /* 0x000fe2000001007c */
[----:B------:R-:W2:Y:S04]  /*1040*/  LDG.E.128.CONSTANT R132, desc[UR6][R162.64+0xe00] ;  /* 0x000e0006a2847981 */ /* 0x000ea8000c1e9d00 */
[----:B------:R-:W3:Y:S01]  /*1050*/  LDG.E.128.CONSTANT R124, desc[UR6][R162.64+0x1000] ;  /* 0x00100006a27c7981 */ /* 0x000ee2000c1e9d00 */
[----:B------:R-:W-:Y:S01]  /*1060*/  FFMA.FTZ R141, R30, R18, R141 ;  /* 0x000000121e8d7223 */ /* 0x000fe2000001008d */
[----:B------:R-:W-:Y:S01]  /*1070*/  FFMA.FTZ R140, R31, R19, R140 ;  /* 0x000000131f8c7223 */ /* 0x000fe2000001008c */
        /* <DEDUP_REMOVED lines=26> */
[----:B------:R-:W-:Y:S02]  /*1220*/  FFMA.FTZ R124, R53, R125, R12 ;  /* 0x0000007d357c7223 */ /* 0x000fe4000001000c */
        /* <DEDUP_REMOVED lines=31> */
[----:B------:R-:W-:Y:S01]  /*1420*/  FFMA.FTZ R140, R79, R15, R140 ;  /* 0x0000000f4f8c7223 */ /* 0x000fe2000001008c */
[----:B------:R-:W-:Y:S01]  /*1430*/  FFMA.FTZ R141, R78, R14, R141 ;  /* 0x0000000e4e8d7223 */ /* 0x000fe2000001008d */
[----:B----4-:R-:W-:Y:S01]  /*1440*/  FFMA.FTZ R143, R80, R124, R143 ;  /* 0x0000007c508f7223 */ /* 0x010fe2000001008f */
        /* <DEDUP_REMOVED lines=18> */
[----:B------:R-:W4:Y:S01]  /*1570*/  LDG.E.128.CONSTANT R128, desc[UR6][R162.64+0x3000] ;  /* 0x00300006a2807981 */ /* 0x000f22000c1e9d00 */
[----:B------:R-:W0:Y:S01]  /*1580*/  S2UR UR5, SR_CgaCtaId ;  /* 0x00000000000579c3 */ /* 0x000e220000008800 */
[----:B------:R-:W-:Y:S01]  /*1590*/  UMOV UR4, 0x400 ;  /* 0x0000040000047882 */ /* 0x000fe20000000000 */
[----:B--2---:R-:W-:Y:S01]  /*15a0*/  FFMA.FTZ R139, R96, R132, R139 ;  /* 0x00000084608b7223 */ /* 0x004fe2000001008b */
[----:B------:R-:W-:Y:S01]  /*15b0*/  FFMA.FTZ R18, R97, R133, R16 ;  /* 0x0000008561127223 */ /* 0x000fe20000010010 */
[----:B------:R-:W-:Y:S01]  /*15c0*/  FFMA.FTZ R17, R98, R134, R17 ;  /* 0x0000008662117223 */ /* 0x000fe20000010011 */
[----:B------:R-:W-:-:S02]  /*15d0*/  FFMA.FTZ R16, R99, R135, R136 ;  /* 0x0000008763107223 */ /* 0x000fc40000010088 */
[----:B------:R-:W2:Y:S01]  /*15e0*/  LDG.E.128.CONSTANT R132, desc[UR6][R162.64+0x3200] ;  /* 0x00320006a2847981 */ /* 0x000ea2000c1e9d00 */
[----:B---3--:R-:W-:-:S03]  /*15f0*/  FFMA.FTZ R19, R100, R8, R139 ;  /* 0x0000000864137223 */ /* 0x008fc6000001008b */
[----:B------:R-:W3:Y:S01]  /*1600*/  LDG.E.128.CONSTANT R136, desc[UR6][R162.64+0x3400] ;  /* 0x00340006a2887981 */ /* 0x000ee2000c1e9d00 */
[----:B------:R-:W-:Y:S01]  /*1610*/  FFMA.FTZ R18, R101, R9, R18 ;  /* 0x0000000965127223 */ /* 0x000fe20000010012 */
[----:B------:R-:W-:Y:S01]  /*1620*/  FFMA.FTZ R17, R102, R10, R17 ;  /* 0x0000000a66117223 */ /* 0x000fe20000010011 */
[----:B------:R-:W-:Y:S02]  /*1630*/  FFMA.FTZ R16, R103, R11, R16 ;  /* 0x0000000b67107223 */ /* 0x000fe40000010010 */
[----:B------:R-:W3:Y:S01]  /*1640*/  LDG.E.128.CONSTANT R8, desc[UR6][R162.64+0x3600] ;  /* 0x00360006a2087981 */ /* 0x000ee2000c1e9d00 */
[----:B----4-:R-:W-:Y:S01]  /*1650*/  FFMA.FTZ R19, R104, R12, R19 ;  /* 0x0000000c68137223 */ /* 0x010fe20000010013 */
[----:B------:R-:W-:-:S03]  /*1660*/  FFMA.FTZ R18, R105, R13, R18 ;  /* 0x0000000d69127223 */ /* 0x000fc60000010012 */
[----:B------:R-:W-:Y:S01]  /*1670*/  FFMA.FTZ R19, R108, R140, R19 ;  /* 0x0000008c6c137223 */ /* 0x000fe20000010013 */
[----:B------:R-:W-:Y:S01]  /*1680*/  FFMA.FTZ R18, R109, R141, R18 ;  /* 0x0000008d6d127223 */ /* 0x000fe20000010012 */
[----:B------:R-:W-:Y:S01]  /*1690*/  FFMA.FTZ R141, R106, R14, R17 ;  /* 0x0000000e6a8d7223 */ /* 0x000fe20000010011 */
[----:B------:R-:W-:Y:S02]  /*16a0*/  FFMA.FTZ R140, R107, R15, R16 ;  /* 0x0000000f6b8c7223 */ /* 0x000fe40000010010 */
[----:B------:R-:W4:Y:S01]  /*16b0*/  LDG.E.128.CONSTANT R12, desc[UR6][R162.64+0x3800] ;  /* 0x00380006a20c7981 */ /* 0x000f22000c1e9d00 */
[----:B------:R-:W-:Y:S01]  /*16c0*/  FFMA.FTZ R161, R112, R124, R19 ;  /* 0x0000007c70a17223 */ /* 0x000fe20000010013 */
[----:B------:R-:W-:Y:S02]  /*16d0*/  FFMA.FTZ R164, R113, R125, R18 ;  /* 0x0000007d71a47223 */ /* 0x000fe40000010012 */
[----:B------:R-:W4:Y:S01]  /*16e0*/  LDG.E.128.CONSTANT R16, desc[UR6][R162.64+0x3a00] ;  /* 0x003a0006a2107981 */ /* 0x000f22000c1e9d00 */
[----:B0-----:R-:W-:Y:S01]  /*16f0*/  ULEA UR4, UR5, UR4, 0x18 ;  /* 0x0000000405047291 */ /* 0x001fe2000f8ec0ff */
[----:B------:R-:W-:Y:S01]  /*1700*/  FFMA.FTZ R125, R110, R142, R141 ;  /* 0x0000008e6e7d7223 */ /* 0x000fe2000001008d */
[----:B------:R-:W-:-:S07]  /*1710*/  FFMA.FTZ R124, R111, R143, R140 ;  /* 0x0000008f6f7c7223 */ /* 0x000fce000001008c */
[----:B------:R-:W3:Y:S01]  /*1720*/  LDS.128 R140, [UR4+0x1a0] ;  /* 0x0001a004ff8c7984 */ /* 0x000ee20008000c00 */
[----:B------:R-:W-:Y:S01]  /*1730*/  FFMA.FTZ R161, R116, R128, R161 ;  /* 0x0000008074a17223 */ /* 0x000fe200000100a1 */
[----:B------:R-:W-:Y:S01]  /*1740*/  FFMA.FTZ R164, R117, R129, R164 ;  /* 0x0000008175a47223 */ /* 0x000fe200000100a4 */
[----:B------:R-:W-:Y:S01]  /*1750*/  FFMA.FTZ R125, R114, R126, R125 ;  /* 0x0000007e727d7223 */ /* 0x000fe2000001007d */
[----:B------:R-:W-:-:S03]  /*1760*/  FFMA.FTZ R124, R115, R127, R124 ;  /* 0x0000007f737c7223 */ /* 0x000fc6000001007c */
[----:B------:R-:W-:Y:S01]  /*1770*/  FFMA.FTZ R125, R118, R130, R125 ;  /* 0x00000082767d7223 */ /* 0x000fe2000001007d */
[----:B------:R-:W-:Y:S02]  /*1780*/  FFMA.FTZ R124, R119, R131, R124 ;  /* 0x00000083777c7223 */ /* 0x000fe4000001007c */
[----:B------:R-:W-:Y:S01]  /*1790*/  LDS.128 R128, [UR4+0x1c0] ;  /* 0x0001c004ff807984 */ /* 0x000fe20008000c00 */
[----:B-----5:R-:W-:Y:S01]  /*17a0*/  FSETP.NEU.FTZ.AND P0, PT, R157, RZ, PT ;  /* 0x000000ff9d00720b */ /* 0x020fe20003f1d000 */
[----:B--2---:R-:W-:Y:S01]  /*17b0*/  FFMA.FTZ R161, R120, R132, R161 ;  /* 0x0000008478a17223 */ /* 0x004fe200000100a1 */
[----:B------:R-:W-:-:S03]  /*17c0*/  FFMA.FTZ R164, R121, R133, R164 ;  /* 0x0000008579a47223 */ /* 0x000fc600000100a4 */
[----:B---3--:R-:W-:Y:S01]  /*17d0*/  FFMA.FTZ R161, R136, R140, R161 ;  /* 0x0000008c88a17223 */ /* 0x008fe200000100a1 */
[----:B------:R-:W-:Y:S01]  /*17e0*/  FFMA.FTZ R136, R137, R141, R164 ;  /* 0x0000008d89887223 */ /* 0x000fe200000100a4 */
[----:B------:R-:W-:Y:S01]  /*17f0*/  FFMA.FTZ R137, R122, R134, R125 ;  /* 0x000000867a897223 */ /* 0x000fe2000001007d */
[----:B------:R-:W-:Y:S02]  /*1800*/  FFMA.FTZ R140, R123, R135, R124 ;  /* 0x000000877b8c7223 */ /* 0x000fe4000001007c */
[----:B------:R-:W0:Y:S04]  /*1810*/  LDS.128 R124, [UR4+0x1b0] ;  /* 0x0001b004ff7c7984 */ /* 0x000e280008000c00 */
[----:B------:R-:W1:Y:S01]  /*1820*/  LDS.128 R132, [UR4+0x1d0] ;  /* 0x0001d004ff847984 */ /* 0x000e620008000c00 */
[----:B------:R-:W-:Y:S01]  /*1830*/  FFMA.FTZ R137, R138, R142, R137 ;  /* 0x0000008e8a897223 */ /* 0x000fe20000010089 */
[----:B------:R-:W-:Y:S01]  /*1840*/  FFMA.FTZ R140, R139, R143, R140 ;  /* 0x0000008f8b8c7223 */ /* 0x000fe2000001008c */
[----:B0-----:R-:W-:Y:S01]  /*1850*/  FFMA.FTZ R161, R8, R124, R161 ;  /* 0x0000007c08a17223 */ /* 0x001fe200000100a1 */
[----:B------:R-:W-:Y:S01]  /*1860*/  FFMA.FTZ R136, R9, R125, R136 ;  /* 0x0000007d09887223 */ /* 0x000fe20000010088 */
[----:B------:R-:W-:Y:S01]  /*1870*/  FFMA.FTZ R137, R10, R126, R137 ;  /* 0x0000007e0a897223 */ /* 0x000fe20000010089 */
[----:B------:R-:W-:Y:S01]  /*1880*/  IADD3 R8, PT, PT, R150, 0x1, RZ ;  /* 0x0000000196087810 */ /* 0x000fe20007ffe0ff */
[----:B----4-:R-:W-:Y:S01]  /*1890*/  FFMA.FTZ R161, R12, R128, R161 ;  /* 0x000000800ca17223 */ /* 0x010fe200000100a1 */
[----:B------:R-:W-:Y:S01]  /*18a0*/  FFMA.FTZ R136, R13, R129, R136 ;  /* 0x000000810d887223 */ /* 0x000fe20000010088 */
[----:B------:R-:W-:Y:S01]  /*18b0*/  FFMA.FTZ R140, R11, R127, R140 ;  /* 0x0000007f0b8c7223 */ /* 0x000fe2000001008c */
[----:B------:R-:W-:Y:S01]  /*18c0*/  FFMA.FTZ R137, R14, R130, R137 ;  /* 0x000000820e897223 */ /* 0x000fe20000010089 */
[----:B-1----:R-:W-:Y:S01]  /*18d0*/  FFMA.FTZ R16, R16, R132, R161 ;  /* 0x0000008410107223 */ /* 0x002fe200000100a1 */
[----:B------:R-:W-:Y:S01]  /*18e0*/  FFMA.FTZ R17, R17, R133, R136 ;  /* 0x0000008511117223 */ /* 0x000fe20000010088 */
[----:B------:R-:W-:Y:S01]  /*18f0*/  I2FP.F32.S32 R8, R8 ;  /* 0x0000000800087245 */ /* 0x000fe20000201400 */
[----:B------:R-:W-:Y:S01]  /*1900*/  FFMA.FTZ R140, R15, R131, R140 ;  /* 0x000000830f8c7223 */ /* 0x000fe2000001008c */
[----:B------:R-:W-:Y:S01]  /*1910*/  FFMA.FTZ R18, R18, R134, R137 ;  /* 0x0000008612127223 */ /* 0x000fe20000010089 */
[----:B------:R-:W-:-:S02]  /*1920*/  FADD.FTZ R17, R16, R17 ;  /* 0x0000001110117221 */ /* 0x000fc40000010000 */
        /* <DEDUP_REMOVED lines=11> */
.L_x_23631:
[----:B------:R-:W-:Y:S05]  /*19e0*/  BSYNC.RECONVERGENT B1 ;  /* 0x0000000000017941 */ /* 0x000fea0003800200 */
.L_x_23630:
[----:B------:R-:W-:Y:S02]  /*19f0*/  IADD3 R6, P0, PT, R6, 0x10, RZ ;  /* 0x0000001006067810 */ /* 0x000fe40007f1e0ff */
[----:B-12---:R-:W-:Y:S02]  /*1a00*/  IADD3 R151, PT, PT, R151, 0x200, RZ ;  /* 0x0000020097977810 */ /* 0x006fe40007ffe0ff */
[----:B------:R-:W-:Y:S02]  /*1a10*/  IADD3 R150, PT, PT, R150, 0x80, RZ ;  /* 0x0000008096967810 */ /* 0x000fe40007ffe0ff */
[----:B------:R-:W-:Y:S02]  /*1a20*/  IADD3 R149, PT, PT, R149, 0x80, RZ ;  /* 0x0000008095957810 */ /* 0x000fe40007ffe0ff */
[----:B------:R-:W-:Y:S01]  /*1a30*/  IADD3.X R7, PT, PT, RZ, R7, RZ, P0, !PT ;  /* 0x00000007ff077210 */ /* 0x000fe200007fe4ff */
[----:B------:R-:W-:Y:S06]  /*1a40*/  @!P1 BRA `(.L_x_23632) ;  /* 0xfffffff0004c9947 */ /* 0x000fec000383ffff */
.L_x_23629:
[----:B------:R-:W-:Y:S05]  /*1a50*/  BSYNC.RECONVERGENT B0 ;  /* 0x0000000000007941 */ /* 0x000fea0003800200 */
.L_x_23628:
[----:B------:R-:W1:Y:S01]  /*1a60*/  SHFL.BFLY PT, R7, R152, 0x10, 0x1f ;  /* 0x0e001f0098077f89 */ /* 0x000e6200000e0000 */
[----:B------:R-:W2:Y:S01]  /*1a70*/  S2UR UR10, SR_CgaCtaId ;  /* 0x00000000000a79c3 */ /* 0x000ea20000008800 */
[----:B------:R-:W-:Y:S01]  /*1a80*/  UMOV UR5, 0x400 ;  /* 0x0000040000057882 */ /* 0x000fe20000000000 */
[C---:B------:R-:W-:Y:S01]  /*1a90*/  ISETP.NE.AND P3, PT, R158.reuse, RZ, PT ;  /* 0x000000ff9e00720c */ /* 0x040fe20003f65270 */
[----:B------:R-:W-:Y:S01]  /*1aa0*/  UIADD3 UR4, UPT, UPT, UR5, 0x1e0, URZ ;  /* 0x000001e005047890 */ /* 0x000fe2000fffe0ff */
[----:B------:R-:W-:Y:S01]  /*1ab0*/  ISETP.GT.U32.AND P2, PT, R158, 0x3, PT ;  /* 0x000000039e00780c */ /* 0x000fe20003f44070 */
[----:B------:R-:W-:Y:S01]  /*1ac0*/  BSSY.RECONVERGENT B0, `(.L_x_23633) ;  /* 0x00000fe000007945 */ /* 0x000fe20003800200 */
[----:B------:R-:W-:-:S04]  /*1ad0*/  IADD3 R12, PT, PT, R159, 0x1f, RZ ;  /* 0x0000001f9f0c7810 */ /* 0x000fc80007ffe0ff */
[----:B------:R-:W-:-:S04]  /*1ae0*/  SHF.R.S32.HI R15, RZ, 0x1f, R12 ;  /* 0x0000001fff0f7819 */ /* 0x000fc8000001140c */
[----:B------:R-:W-:-:S04]  /*1af0*/  LEA.HI R12, R15, R12, RZ, 0x5 ;  /* 0x0000000c0f0c7211 */ /* 0x000fc800078f28ff */
[----:B------:R-:W-:Y:S02]  /*1b00*/  LOP3.LUT R12, R12, 0xffffffe0, RZ, 0xc0, !PT ;  /* 0xffffffe00c0c7812 */ /* 0x000fe400078ec0ff */
[----:B-1----:R-:W-:Y:S01]  /*1b10*/  FMNMX.FTZ R7, R7, R152, !PT ;  /* 0x0000009807077209 */ /* 0x002fe20007810000 */
[----:B--2---:R-:W-:-:S04]  /*1b20*/  ULEA UR4, UR10, UR4, 0x18 ;  /* 0x000000040a047291 */ /* 0x004fc8000f8ec0ff */
[----:B------:R-:W1:Y:S02]  /*1b30*/  SHFL.BFLY PT, R6, R7, 0x8, 0x1f ;  /* 0x0d001f0007067f89 */ /* 0x000e6400000e0000 */
[----:B-1----:R-:W-:-:S05]  /*1b40*/  FMNMX.FTZ R6, R7, R6, !PT ;  /* 0x0000000607067209 */ /* 0x002fca0007810000 */
[----:B------:R-:W1:Y:S02]  /*1b50*/  SHFL.BFLY PT, R9, R6, 0x4, 0x1f ;  /* 0x0c801f0006097f89 */ /* 0x000e6400000e0000 */
[----:B-1----:R-:W-:Y:S02]  /*1b60*/  FMNMX.FTZ R9, R6, R9, !PT ;  /* 0x0000000906097209 */ /* 0x002fe40007810000 */
[----:B------:R-:W-:-:S03]  /*1b70*/  LEA R6, R160, UR4, 0x2 ;  /* 0x00000004a0067c11 */ /* 0x000fc6000f8e10ff */
[----:B------:R-:W1:Y:S02]  /*1b80*/  SHFL.BFLY PT, R8, R9, 0x2, 0x1f ;  /* 0x0c401f0009087f89 */ /* 0x000e6400000e0000 */
[----:B-1----:R-:W-:Y:S02]  /*1b90*/  FMNMX.FTZ R10, R9, R8, !PT ;  /* 0x00000008090a7209 */ /* 0x002fe40007810000 */
[----:B------:R-:W-:-:S03]  /*1ba0*/  LEA R8, R158, UR4, 0x2 ;  /* 0x000000049e087c11 */ /* 0x000fc6000f8e10ff */
[----:B------:R-:W1:Y:S02]  /*1bb0*/  SHFL.BFLY PT, R11, R10, 0x1, 0x1f ;  /* 0x0c201f000a0b7f89 */ /* 0x000e6400000e0000 */
[----:B-1----:R-:W-:Y:S01]  /*1bc0*/  FMNMX.FTZ R13, R10, R11, !PT ;  /* 0x0000000b0a0d7209 */ /* 0x002fe20007810000 */
[----:B------:R-:W-:-:S04]  /*1bd0*/  IMAD.MOV.U32 R11, RZ, RZ, -0x800001 ;  /* 0xff7fffffff0b7424 */ /* 0x000fc800078e00ff */
[----:B------:R-:W-:Y:S01]  /*1be0*/  @!P3 STS [R6], R13 ;  /* 0x0000000d0600b388 */ /* 0x000fe20000000800 */
[----:B------:R-:W-:Y:S06]  /*1bf0*/  BAR.SYNC.DEFER_BLOCKING 0x0 ;  /* 0x0000000000007b1d */ /* 0x000fec0000010000 */
[----:B------:R-:W1:Y:S04]  /*1c00*/  @!P2 LDS R11, [R8] ;  /* 0x00000000080ba984 */ /* 0x000e680000000800 */
[----:B-1----:R-:W1:Y:S02]  /*1c10*/  SHFL.BFLY PT, R10, R11, 0x2, 0x1f ;  /* 0x0c401f000b0a7f89 */ /* 0x002e6400000e0000 */
[----:B-1----:R-:W-:Y:S01]  /*1c20*/  FMNMX.FTZ R10, R10, R11, !PT ;  /* 0x0000000b0a0a7209 */ /* 0x002fe20007810000 */
[----:B------:R-:W-:-:S04]  /*1c30*/  HFMA2 R11, -RZ, RZ, 0, 0 ;  /* 0x00000000ff0b7431 */ /* 0x000fc800000001ff */
[----:B------:R-:W1:Y:S02]  /*1c40*/  SHFL.BFLY PT, R7, R10, 0x1, 0x1f ;  /* 0x0c201f000a077f89 */ /* 0x000e6400000e0000 */
[----:B-1----:R-:W-:Y:S02]  /*1c50*/  FMNMX.FTZ R9, R10, R7, !PT ;  /* 0x000000070a097209 */ /* 0x002fe40007810000 */
[----:B------:R-:W-:-:S04]  /*1c60*/  VIMNMX R7, PT, PT, R159, R12, PT ;  /* 0x0000000c9f077248 */ /* 0x000fc80003fe0100 */
[----:B------:R-:W-:Y:S01]  /*1c70*/  ISETP.GE.AND P1, PT, R144, R7, PT ;  /* 0x000000079000720c */ /* 0x000fe20003f26270 */
[----:B------:R-:W1:-:S12]  /*1c80*/  SHFL.IDX PT, R9, R9, RZ, 0x1f ;  /* 0x00001fff09097589 */ /* 0x000e5800000e0000 */
        /* <DEDUP_REMOVED lines=18> */
.L_x_23637:
[----:B------:R-:W1:Y:S01]  /*1db0*/  LDS R14, [R10] ;  /* 0x000000000a0e7984 */ /* 0x000e620000000800 */
[----:B------:R-:W-:Y:S01]  /*1dc0*/  IADD3 R13, PT, PT, R13, 0x1, RZ ;  /* 0x000000010d0d7810 */ /* 0x000fe20007ffe0ff */
        /* <DEDUP_REMOVED lines=9> */
.L_x_23636:
[----:B------:R-:W-:Y:S05]  /*1e60*/  BSYNC.RECONVERGENT B1 ;  /* 0x0000000000017941 */ /* 0x000fea0003800200 */
.L_x_23635:
        /* <DEDUP_REMOVED lines=12> */
.L_x_23640:
[----:B------:R-:W1:Y:S01]  /*1f30*/  LDS R14, [R10+-0x400] ;  /* 0xfffc00000a0e7984 */ /* 0x000e620000000800 */
[----:B------:R-:W-:-:S03]  /*1f40*/  IADD3 R12, PT, PT, R12, 0x800, RZ ;  /* 0x000008000c0c7810 */ /* 0x000fc60007ffe0ff */
[----:B------:R-:W2:Y:S01]  /*1f50*/  LDS R16, [R10+-0x200] ;  /* 0xfffe00000a107984 */ /* 0x000ea20000000800 */
        /* <DEDUP_REMOVED lines=12> */
[C---:B--2---:R-:W-:Y:S02]  /*2020*/  FADD.FTZ R16, -R9.reuse, R16 ;  /* 0x0000001009107221 */ /* 0x044fe40000010100 */
[----:B------:R-:W2:Y:S01]  /*2030*/  LDS R36, [R10+0x1200] ;  /* 0x001200000a247984 */ /* 0x000ea20000000800 */
[C---:B---3--:R-:W-:Y:S01]  /*2040*/  FADD.FTZ R18, -R9.reuse, R18 ;  /* 0x0000001209127221 */ /* 0x048fe20000010100 */
        /* <DEDUP_REMOVED lines=15> */
[----:B------:R-:W2:Y:S01]  /*2140*/  MUFU.EX2 R18, R18 ;  /* 0x0000001200127308 */ /* 0x000ea20000000800 */
[----:B------:R-:W-:Y:S01]  /*2150*/  FADD.FTZ R11, R14, R11 ;  /* 0x0000000b0e0b7221 */ /* 0x000fe20000010000 */
[----:B------:R-:W-:Y:S01]  /*2160*/  FMUL.FTZ R26, R26, 1.4426950216293334961 ;  /* 0x3fb8aa3b1a1a7820 */ /* 0x000fe20000410000 */
[C---:B------:R-:W-:Y:S01]  /*2170*/  FADD.FTZ R28, -R9.reuse, R28 ;  /* 0x0000001c091c7221 */ /* 0x040fe20000010100 */
[----:B------:R-:W-:Y:S01]  /*2180*/  STS [R10+-0x400], R14 ;  /* 0xfffc000e0a007388 */ /* 0x000fe20000000800 */
[----:B------:R-:W-:-:S02]  /*2190*/  FADD.FTZ R30, -R9, R30 ;  /* 0x0000001e091e7221 */ /* 0x000fc40000010100 */
[----:B------:R-:W-:Y:S01]  /*21a0*/  FMUL.FTZ R28, R28, 1.4426950216293334961 ;  /* 0x3fb8aa3b1c1c7820 */ /* 0x000fe20000410000 */
[----:B------:R-:W3:Y:S01]  /*21b0*/  MUFU.EX2 R20, R20 ;  /* 0x0000001400147308 */ /* 0x000ee20000000800 */
[----:B-1----:R-:W-:Y:S01]  /*21c0*/  FADD.FTZ R11, R11, R16 ;  /* 0x000000100b0b7221 */ /* 0x002fe20000010000 */
[----:B------:R-:W-:Y:S01]  /*21d0*/  FMUL.FTZ R30, R30, 1.4426950216293334961 ;  /* 0x3fb8aa3b1e1e7820 */ /* 0x000fe20000410000 */
[C---:B------:R-:W-:Y:S01]  /*21e0*/  FADD.FTZ R32, -R9.reuse, R32 ;  /* 0x0000002009207221 */ /* 0x040fe20000010100 */
[----:B------:R-:W-:Y:S01]  /*21f0*/  STS [R10+-0x200], R16 ;  /* 0xfffe00100a007388 */ /* 0x000fe20000000800 */
[----:B------:R-:W-:Y:S02]  /*2200*/  FADD.FTZ R34, -R9, R34 ;  /* 0x0000002209227221 */ /* 0x000fe40000010100 */
[----:B------:R-:W-:Y:S01]  /*2210*/  FMUL.FTZ R32, R32, 1.4426950216293334961 ;  /* 0x3fb8aa3b20207820 */ /* 0x000fe20000410000 */
[----:B------:R-:W1:Y:S01]  /*2220*/  MUFU.EX2 R22, R22 ;  /* 0x0000001600167308 */ /* 0x000e620000000800 */
[----:B--2---:R-:W-:Y:S01]  /*2230*/  FADD.FTZ R11, R11, R18 ;  /* 0x000000120b0b7221 */ /* 0x004fe20000010000 */
[----:B------:R-:W-:Y:S01]  /*2240*/  FMUL.FTZ R34, R34, 1.4426950216293334961 ;  /* 0x3fb8aa3b22227820 */ /* 0x000fe20000410000 */
[----:B------:R-:W-:Y:S01]  /*2250*/  FADD.FTZ R36, -R9, R36 ;  /* 0x0000002409247221 */ /* 0x000fe20000010100 */
[----:B------:R-:W-:Y:S03]  /*2260*/  STS [R10], R18 ;  /* 0x000000120a007388 */ /* 0x000fe60000000800 */
[----:B------:R-:W-:Y:S01]  /*2270*/  FMUL.FTZ R36, R36, 1.4426950216293334961 ;  /* 0x3fb8aa3b24247820 */ /* 0x000fe20000410000 */
[----:B------:R-:W2:Y:S01]  /*2280*/  MUFU.EX2 R24, R24 ;  /* 0x0000001800187308 */ /* 0x000ea20000000800 */
[----:B---3--:R-:W-:Y:S01]  /*2290*/  FADD.FTZ R11, R11, R20 ;  /* 0x000000140b0b7221 */ /* 0x008fe20000010000 */
[C---:B------:R-:W-:Y:S01]  /*22a0*/  FADD.FTZ R38, -R9.reuse, R38 ;  /* 0x0000002609267221 */ /* 0x040fe20000010100 */
[----:B0-----:R-:W-:Y:S01]  /*22b0*/  FADD.FTZ R40, -R9, R40 ;  /* 0x0000002809287221 */ /* 0x001fe20000010100 */
[----:B------:R-:W-:Y:S02]  /*22c0*/  STS [R10+0x200], R20 ;  /* 0x000200140a007388 */ /* 0x000fe40000000800 */
[----:B------:R-:W-:Y:S01]  /*22d0*/  FMUL.FTZ R38, R38, 1.4426950216293334961 ;  /* 0x3fb8aa3b26267820 */ /* 0x000fe20000410000 */
[----:B------:R-:W-:Y:S01]  /*22e0*/  FMUL.FTZ R40, R40, 1.4426950216293334961 ;  /* 0x3fb8aa3b28287820 */ /* 0x000fe20000410000 */
[----:B------:R-:W0:Y:S01]  /*22f0*/  MUFU.EX2 R26, R26 ;  /* 0x0000001a001a7308 */ /* 0x000e220000000800 */
[----:B-1----:R-:W-:Y:S01]  /*2300*/  FADD.FTZ R11, R11, R22 ;  /* 0x000000160b0b7221 */ /* 0x002fe20000010000 */
[C---:B----4-:R-:W-:Y:S01]  /*2310*/  FADD.FTZ R42, -R9.reuse, R42 ;  /* 0x0000002a092a7221 */ /* 0x050fe20000010100 */
[----:B------:R-:W-:Y:S01]  /*2320*/  FADD.FTZ R44, -R9, R44 ;  /* 0x0000002c092c7221 */ /* 0x000fe20000010100 */
[----:B------:R-:W-:Y:S02]  /*2330*/  STS [R10+0x400], R22 ;  /* 0x000400160a007388 */ /* 0x000fe40000000800 */
[----:B------:R-:W-:Y:S01]  /*2340*/  FMUL.FTZ R42, R42, 1.4426950216293334961 ;  /* 0x3fb8aa3b2a2a7820 */ /* 0x000fe20000410000 */
[----:B------:R-:W-:Y:S01]  /*2350*/  FMUL.FTZ R44, R44, 1.4426950216293334961 ;  /* 0x3fb8aa3b2c2c7820 */ /* 0x000fe20000410000 */
        /* <DEDUP_REMOVED lines=33> */
.L_x_23639:
[----:B------:R-:W-:Y:S05]  /*2570*/  BSYNC.RECONVERGENT B1 ;  /* 0x0000000000017941 */ /* 0x000fea0003800200 */
.L_x_23638:
[----:B------:R-:W-:Y:S01]  /*2580*/  IADD3 R13, PT, PT, -R12, R7, RZ ;  /* 0x000000070c0d7210 */ /* 0x000fe20007ffe1ff */
[----:B------:R-:W-:Y:S03]  /*2590*/  BSSY.RECONVERGENT B1, `(.L_x_23641) ;  /* 0x0000036000017945 */ /* 0x000fe60003800200 */
[----:B------:R-:W-:-:S13]  /*25a0*/  ISETP.GT.AND P4, PT, R13, 0x200, PT ;  /* 0x000002000d00780c */ /* 0x000fda0003f84270 */
[----:B------:R-:W-:Y:S05]  /*25b0*/  @!P4 BRA `(.L_x_23642) ;  /* 0x0000000000ccc947 */ /* 0x000fea0003800000 */
[----:B------:R-:W1:Y:S01]  /*25c0*/  LDS R14, [R10+-0x400] ;  /* 0xfffc00000a0e7984 */ /* 0x000e620000000800 */
[----:B------:R-:W-:Y:S02]  /*25d0*/  PLOP3.LUT P0, PT, PT, PT, PT, 0x8, 0x80 ;  /* 0x000000000080781c */ /* 0x000fe40003f0e170 */
[----:B------:R-:W-:Y:S01]  /*25e0*/  IADD3 R12, PT, PT, R12, 0x400, RZ ;  /* 0x000004000c0c7810 */ /* 0x000fe20007ffe0ff */
[----:B------:R-:W2:Y:S04]  /*25f0*/  LDS R16, [R10+-0x200] ;  /* 0xfffe00000a107984 */ /* 0x000ea80000000800 */
[----:B------:R-:W3:Y:S04]  /*2600*/  LDS R18, [R10] ;  /* 0x000000000a127984 */ /* 0x000ee80000000800 */
[----:B0-----:R-:W0:Y:S04]  /*2610*/  LDS R20, [R10+0x200] ;  /* 0x000200000a147984 */ /* 0x001e280000000800 */
[----:B------:R-:W4:Y:S04]  /*2620*/  LDS R22, [R10+0x400] ;  /* 0x000400000a167984 */ /* 0x000f280000000800 */
[----:B------:R-:W4:Y:S04]  /*2630*/  LDS R24, [R10+0x600] ;  /* 0x000600000a187984 */ /* 0x000f280000000800 */
[----:B------:R-:W4:Y:S04]  /*2640*/  LDS R26, [R10+0x800] ;  /* 0x000800000a1a7984 */ /* 0x000f280000000800 */
[----:B------:R-:W4:Y:S01]  /*2650*/  LDS R28, [R10+0xa00] ;  /* 0x000a00000a1c7984 */ /* 0x000f220000000800 */
[----:B-1----:R-:W-:-:S04]  /*2660*/  FADD.FTZ R14, -R9, R14 ;  /* 0x0000000e090e7221 */ /* 0x002fc80000010100 */
[----:B------:R-:W-:Y:S01]  /*2670*/  FMUL.FTZ R14, R14, 1.4426950216293334961 ;  /* 0x3fb8aa3b0e0e7820 */ /* 0x000fe20000410000 */
[C---:B--2---:R-:W-:Y:S01]  /*2680*/  FADD.FTZ R16, -R9.reuse, R16 ;  /* 0x0000001009107221 */ /* 0x044fe20000010100 */
        /* <DEDUP_REMOVED lines=38> */
.L_x_23642:
[----:B------:R-:W-:Y:S05]  /*28f0*/  BSYNC.RECONVERGENT B1 ;  /* 0x0000000000017941 */ /* 0x000fea0003800200 */
.L_x_23641:
        /* <DEDUP_REMOVED lines=26> */
.L_x_23634:
[----:B------:R-:W-:Y:S05]  /*2aa0*/  BSYNC.RECONVERGENT B0 ;  /* 0x0000000000007941 */ /* 0x000fea0003800200 */
.L_x_23633:
        /* <DEDUP_REMOVED lines=20> */
[----:B------:R-:W-:Y:S01]  /*2bf0*/  LOP3.LUT R6, RZ, R144, RZ, 0x33, !PT ;  /* 0x00000090ff067212 */ /* 0x000fe200078e33ff */
[----:B-1----:R-:W-:Y:S01]  /*2c00*/  FADD.FTZ R9, R9, 9.9999999747524270788e-07 ;  /* 0x358637bd09097421 */ /* 0x002fe20000010000 */
[----:B------:R-:W-:Y:S02]  /*2c10*/  BSSY.RECONVERGENT B1, `(.L_x_23645) ;  /* 0x0000018000017945 */ /* 0x000fe40003800200 */
[----:B------:R-:W-:Y:S01]  /*2c20*/  IADD3 R8, PT, PT, R6, R7, RZ ;  /* 0x0000000706087210 */ /* 0x000fe20007ffe0ff */
[----:B------:R1:W2:Y:S03]  /*2c30*/  MUFU.RCP R33, R9 ;  /* 0x0000000900217308 */ /* 0x0002a60000001000 */
[C---:B------:R-:W-:Y:S02]  /*2c40*/  LOP3.LUT R6, R8.reuse, 0x180, RZ, 0xc0, !PT ;  /* 0x0000018008067812 */ /* 0x040fe400078ec0ff */
[----:B------:R-:W-:-:S02]  /*2c50*/  ISETP.GE.U32.AND P1, PT, R8, 0x180, PT ;  /* 0x000001800800780c */ /* 0x000fc40003f26070 */
[----:B------:R-:W-:Y:S01]  /*2c60*/  ISETP.NE.AND P0, PT, R6, 0x180, PT ;  /* 0x000001800600780c */ /* 0x000fe20003f05270 */
[----:B------:R-:W-:-:S12]  /*2c70*/  IMAD.MOV.U32 R6, RZ, RZ, R144 ;  /* 0x000000ffff067224 */ /* 0x000fd800078e0090 */
[----:B-12---:R-:W-:Y:S05]  /*2c80*/  @!P0 BRA `(.L_x_23646) ;  /* 0x0000000000408947 */ /* 0x006fea0003800000 */
        /* <DEDUP_REMOVED lines=9> */
.L_x_23647:
[----:B------:R-:W1:Y:S01]  /*2d20*/  LDS R9, [R8] ;  /* 0x0000000008097984 */ /* 0x000e620000000800 */
[----:B------:R-:W-:-:S04]  /*2d30*/  IADD3 R10, PT, PT, R10, 0x1, RZ ;  /* 0x000000010a0a7810 */ /* 0x000fc80007ffe0ff */
[----:B------:R-:W-:Y:S01]  /*2d40*/  ISETP.NE.AND P0, PT, R10, RZ, PT ;  /* 0x000000ff0a00720c */ /* 0x000fe20003f05270 */
[----:B-1----:R-:W-:-:S05]  /*2d50*/  FMUL.FTZ R9, R9, R33 ;  /* 0x0000002109097220 */ /* 0x002fca0000410000 */
[----:B------:R1:W-:Y:S02]  /*2d60*/  STS [R8], R9 ;  /* 0x0000000908007388 */ /* 0x0003e40000000800 */
[----:B-1----:R-:W-:-:S05]  /*2d70*/  IADD3 R8, PT, PT, R8, 0x200, RZ ;  /* 0x0000020008087810 */ /* 0x002fca0007ffe0ff */
[----:B------:R-:W-:Y:S05]  /*2d80*/  @P0 BRA `(.L_x_23647) ;  /* 0xfffffffc00e40947 */ /* 0x000fea000383ffff */
.L_x_23646:
[----:B------:R-:W-:Y:S05]  /*2d90*/  BSYNC.RECONVERGENT B1 ;  /* 0x0000000000017941 */ /* 0x000fea0003800200 */
.L_x_23645:
        /* <DEDUP_REMOVED lines=12> */
.L_x_23650:
[----:B------:R-:W1:Y:S01]  /*2e60*/  LDS R9, [R8+-0x400] ;  /* 0xfffc000008097984 */ /* 0x000e620000000800 */
[----:B------:R-:W-:-:S03]  /*2e70*/  IADD3 R6, PT, PT, R6, 0x800, RZ ;  /* 0x0000080006067810 */ /* 0x000fc60007ffe0ff */
[----:B------:R-:W2:Y:S01]  /*2e80*/  LDS R10, [R8+-0x200] ;  /* 0xfffe0000080a7984 */ /* 0x000ea20000000800 */
[----:B------:R-:W-:-:S03]  /*2e90*/  ISETP.GE.AND P1, PT, R6, R35, PT ;  /* 0x000000230600720c */ /* 0x000fc60003f26270 */
[----:B------:R-:W3:Y:S04]  /*2ea0*/  LDS R12, [R8] ;  /* 0x00000000080c7984 */ /* 0x000ee80000000800 */
[----:B------:R-:W4:Y:S04]  /*2eb0*/  LDS R14, [R8+0x200] ;  /* 0x00020000080e7984 */ /* 0x000f280000000800 */
[----:B------:R-:W4:Y:S04]  /*2ec0*/  LDS R16, [R8+0x400] ;  /* 0x0004000008107984 */ /* 0x000f280000000800 */
[----:B------:R-:W4:Y:S04]  /*2ed0*/  LDS R18, [R8+0x600] ;  /* 0x0006000008127984 */ /* 0x000f280000000800 */
[----:B0-----:R-:W-:Y:S04]  /*2ee0*/  LDS R20, [R8+0x800] ;  /* 0x0008000008147984 */ /* 0x001fe80000000800 */
        /* <DEDUP_REMOVED lines=13> */
[----:B------:R-:W4:Y:S01]  /*2fc0*/  LDS R32, [R8+0x1a00] ;  /* 0x001a000008207984 */ /* 0x000f220000000800 */
[----:B------:R-:W-:-:S03]  /*2fd0*/  FMUL.FTZ R19, R33, R18 ;  /* 0x0000001221137220 */ /* 0x000fc60000410000 */
[----:B------:R0:W-:Y:S04]  /*2fe0*/  STS [R8+-0x400], R9 ;  /* 0xfffc000908007388 */ /* 0x0001e80000000800 */
[----:B------:R1:W-:Y:S01]  /*2ff0*/  STS [R8+-0x200], R11 ;  /* 0xfffe000b08007388 */ /* 0x0003e20000000800 */
[----:B0-----:R-:W-:-:S03]  /*3000*/  FMUL.FTZ R21, R33, R21 ;  /* 0x0000001521157220 */ /* 0x001fc60000410000 */
[----:B------:R3:W-:Y:S01]  /*3010*/  STS [R8], R13 ;  /* 0x0000000d08007388 */ /* 0x0007e20000000800 */
[C---:B------:R-:W-:Y:S01]  /*3020*/  FMUL.FTZ R23, R33.reuse, R22 ;  /* 0x0000001621177220 */ /* 0x040fe20000410000 */
[C---:B------:R-:W-:Y:S02]  /*3030*/  FMUL.FTZ R9, R33.reuse, R20 ;  /* 0x0000001421097220 */ /* 0x040fe40000410000 */
[----:B------:R0:W-:Y:S01]  /*3040*/  STS [R8+0x200], R15 ;  /* 0x0002000f08007388 */ /* 0x0001e20000000800 */
[C---:B------:R-:W-:Y:S01]  /*3050*/  FMUL.FTZ R25, R33.reuse, R24 ;  /* 0x0000001821197220 */ /* 0x040fe20000410000 */
[C---:B------:R-:W-:Y:S02]  /*3060*/  FMUL.FTZ R27, R33.reuse, R26 ;  /* 0x0000001a211b7220 */ /* 0x040fe40000410000 */
        /* <DEDUP_REMOVED lines=19> */
.L_x_23649:
[----:B------:R-:W-:Y:S05]  /*31a0*/  BSYNC.RECONVERGENT B1 ;  /* 0x0000000000017941 */ /* 0x000fea0003800200 */
.L_x_23648:
        /* <DEDUP_REMOVED lines=10> */
[----:B------:R-:W4:Y:S04]  /*3250*/  LDS R16, [R8+0x400] ;  /* 0x0004000008107984 */ /* 0x000f280000000800 */
[----:B------:R-:W4:Y:S04]  /*3260*/  LDS R18, [R8+0x600] ;  /* 0x0006000008127984 */ /* 0x000f280000000800 */
[----:B0-----:R-:W0:Y:S04]  /*3270*/  LDS R20, [R8+0x800] ;  /* 0x0008000008147984 */ /* 0x001e280000000800 */
        /* <DEDUP_REMOVED lines=8> */
[----:B------:R-:W-:-:S03]  /*3300*/  FMUL.FTZ R17, R33, R16 ;  /* 0x0000001021117220 */ /* 0x000fc60000410000 */
[----:B------:R-:W-:Y:S01]  /*3310*/  STS [R8+0x200], R15 ;  /* 0x0002000f08007388 */ /* 0x000fe20000000800 */
[----:B------:R-:W-:-:S03]  /*3320*/  FMUL.FTZ R19, R33, R18 ;  /* 0x0000001221137220 */ /* 0x000fc60000410000 */
[----:B------:R-:W-:Y:S01]  /*3330*/  STS [R8+0x400], R17 ;  /* 0x0004001108007388 */ /* 0x000fe20000000800 */
[----:B0-----:R-:W-:-:S03]  /*3340*/  FMUL.FTZ R21, R33, R20 ;  /* 0x0000001421157220 */ /* 0x001fc60000410000 */
[----:B------:R-:W-:Y:S01]  /*3350*/  STS [R8+0x600], R19 ;  /* 0x0006001308007388 */ /* 0x000fe20000000800 */
[----:B------:R-:W-:-:S03]  /*3360*/  FMUL.FTZ R23, R33, R22 ;  /* 0x0000001621177220 */ /* 0x000fc60000410000 */
[----:B------:R-:W-:Y:S04]  /*3370*/  STS [R8+0x800], R21 ;  /* 0x0008001508007388 */ /* 0x000fe80000000800 */
[----:B------:R0:W-:Y:S02]  /*3380*/  STS [R8+0xa00], R23 ;  /* 0x000a001708007388 */ /* 0x0001e40000000800 */
[----:B0-----:R-:W-:-:S07]  /*3390*/  IADD3 R8, PT, PT, R8, 0x1000, RZ ;  /* 0x0000100008087810 */ /* 0x001fce0007ffe0ff */
.L_x_23652:
[----:B------:R-:W-:Y:S05]  /*33a0*/  BSYNC.RECONVERGENT B1 ;  /* 0x0000000000017941 */ /* 0x000fea0003800200 */
.L_x_23651:
        /* <DEDUP_REMOVED lines=14> */
.L_x_23644:
[----:B------:R-:W-:Y:S05]  /*3490*/  BSYNC.RECONVERGENT B0 ;  /* 0x0000000000007941 */ /* 0x000fea0003800200 */
.L_x_23643:
[----:B------:R-:W-:Y:S01]  /*34a0*/  ISETP.GE.AND P0, PT, R160, R5, PT ;  /* 0x00000005a000720c */ /* 0x000fe20003f06270 */
[----:B------:R-:W-:Y:S01]  /*34b0*/  BAR.SYNC.DEFER_BLOCKING 0x0 ;  /* 0x0000000000007b1d */ /* 0x000fe20000010000 */
[----:B------:R-:W-:Y:S01]  /*34c0*/  HFMA2 R150, -RZ, RZ, 0, 0 ;  /* 0x00000000ff967431 */ /* 0x000fe200000001ff */
[----:B------:R-:W-:Y:S02]  /*34d0*/  CS2R R148, SRZ ;  /* 0x0000000000947805 */ /* 0x000fe4000001ff00 */
[----:B--2---:R-:W-:Y:S02]  /*34e0*/  CS2R R6, SRZ ;  /* 0x0000000000067805 */ /* 0x004fe4000001ff00 */
[----:B0-----:R-:W-:Y:S02]  /*34f0*/  CS2R R120, SRZ ;  /* 0x0000000000787805 */ /* 0x001fe4000001ff00 */
        /* <DEDUP_REMOVED lines=14> */
[----:B------:R-:W-:Y:S01]  /*35e0*/  MOV R147, RZ ;  /* 0x000000ff00937202 */ /* 0x000fe20000000f00 */
[----:B0-2---:R-:W-:Y:S06]  /*35f0*/  @P0 BRA `(.L_x_23654) ;  /* 0x0000002400000947 */ /* 0x005fec0003800000 */
[----:B------:R-:W0:Y:S01]  /*3600*/  I2F.RP R12, R2 ;  /* 0x00000002000c7306 */ /* 0x000e220000209400 */
[----:B------:R-:W2:Y:S01]  /*3610*/  LDCU.64 UR14, c[0x0][0x3a8] ;  /* 0x00007500ff0e77ac */ /* 0x000ea20008000a00 */
[----:B------:R-:W-:Y:S01]  /*3620*/  SHF.R.U32.HI R8, RZ, 0x3, R144 ;  /* 0x00000003ff087819 */ /* 0x000fe20000011690 */
[----:B-----5:R-:W-:Y:S01]  /*3630*/  IMAD.IADD R157, R160, 0x1, -R5 ;  /* 0x00000001a09d7824 */ /* 0x020fe200078e0a05 */
[----:B-1----:R-:W-:Y:S01]  /*3640*/  MOV R9, RZ ;  /* 0x000000ff00097202 */ /* 0x002fe20000000f00 */
[----:B------:R-:W1:Y:S01]  /*3650*/  LDCU UR12, c[0x0][0x3d0] ;  /* 0x00007a00ff0c77ac */ /* 0x000e620008000800 */
[----:B------:R-:W-:Y:S02]  /*3660*/  LOP3.LUT R8, R8, 0x7c, RZ, 0xc0, !PT ;  /* 0x0000007c08087812 */ /* 0x000fe400078ec0ff */
[----:B------:R-:W-:Y:S01]  /*3670*/  LEA R152, R160, 0x1, 0x5 ;  /* 0x00000001a0987811 */ /* 0x000fe200078e28ff */
[----:B------:R-:W3:Y:S01]  /*3680*/  LDCU UR11, c[0x0][0x3ec] ;  /* 0x00007d80ff0b77ac */ /* 0x000ee20008000800 */
[----:B------:R-:W-:Y:S01]  /*3690*/  MOV R150, RZ ;  /* 0x000000ff00967202 */ /* 0x000fe20000000f00 */
[----:B------:R-:W-:Y:S01]  /*36a0*/  IMAD.WIDE R8, R156, 0x4, R8 ;  /* 0x000000049c087825 */ /* 0x000fe200078e0208 */
[----:B------:R-:W-:Y:S01]  /*36b0*/  IADD3 R156, PT, PT, R160, 0x1, RZ ;  /* 0x00000001a09c7810 */ /* 0x000fe20007ffe0ff */
[----:B------:R-:W-:Y:S01]  /*36c0*/  UIADD3 UR4, UPT, UPT, UR5, 0x200, URZ ;  /* 0x0000020005047890 */ /* 0x000fe2000fffe0ff */
[----:B0-----:R-:W0:Y:S03]  /*36d0*/  MUFU.RCP R12, R12 ;  /* 0x0000000c000c7308 */ /* 0x001e260000001000 */
[----:B------:R-:W-:Y:S01]  /*36e0*/  ULEA UR4, UR10, UR4, 0x18 ;  /* 0x000000040a047291 */ /* 0x000fe2000f8ec0ff */
[----:B--2---:R-:W-:-:S04]  /*36f0*/  IADD3 R154, P0, PT, R8, UR14, RZ ;  /* 0x0000000e089a7c10 */ /* 0x004fc8000ff1e0ff */
[----:B------:R-:W-:Y:S01]  /*3700*/  IADD3.X R155, PT, PT, R9, UR15, RZ, P0, !PT ;  /* 0x0000000f099b7c10 */ /* 0x000fe200087fe4ff */
[----:B-1----:R-:W-:Y:S01]  /*3710*/  IMAD R164, R3, UR12, RZ ;  /* 0x0000000c03a47c24 */ /* 0x002fe2000f8e02ff */
[----:B------:R-:W-:Y:S02]  /*3720*/  SHF.L.U32 R9, R144, 0x4, RZ ;  /* 0x0000000490097819 */ /* 0x000fe400000006ff */
[----:B---3--:R-:W-:Y:S02]  /*3730*/  IADD3 R4, PT, PT, R4, -UR11, RZ ;  /* 0x8000000b04047c10 */ /* 0x008fe4000fffe0ff */
[----:B------:R-:W-:Y:S02]  /*3740*/  LOP3.LUT R9, R9, 0x70, RZ, 0xe2, !PT ;  /* 0x0000007009097812 */ /* 0x000fe400078ee2ff */
[----:B------:R-:W-:Y:S02]  /*3750*/  SHF.R.S32.HI R165, RZ, 0x1f, R164 ;  /* 0x0000001fffa57819 */ /* 0x000fe400000114a4 */
[----:B0-----:R-:W-:-:S02]  /*3760*/  IADD3 R10, PT, PT, R12, 0xffffffe, RZ ;  /* 0x0ffffffe0c0a7810 */ /* 0x001fc40007ffe0ff */
[----:B------:R-:W-:Y:S02]  /*3770*/  LEA R9, R160, R9, 0x7 ;  /* 0x00000009a0097211 */ /* 0x000fe400078e38ff */
[----:B------:R0:W1:Y:S02]  /*3780*/  F2I.FTZ.U32.TRUNC.NTZ R11, R10 ;  /* 0x0000000a000b7305 */ /* 0x000064000021f000 */
[----:B------:R-:W-:Y:S02]  /*3790*/  IADD3 R3, PT, PT, R9, UR4, RZ ;  /* 0x0000000409037c10 */ /* 0x000fe4000fffe0ff */
[----:B0-----:R-:W-:Y:S02]  /*37a0*/  MOV R10, RZ ;  /* 0x000000ff000a7202 */ /* 0x001fe40000000f00 */
[----:B-1----:R-:W-:-:S05]  /*37b0*/  IADD3 R151, PT, PT, RZ, -R11, RZ ;  /* 0x8000000bff977210 */ /* 0x002fca0007ffe0ff */
[----:B------:R-:W-:-:S04]  /*37c0*/  IMAD R151, R151, R2, RZ ;  /* 0x0000000297977224 */ /* 0x000fc800078e02ff */
[----:B------:R-:W-:Y:S01]  /*37d0*/  IMAD.HI.U32 R151, R11, R151, R10 ;  /* 0x000000970b977227 */ /* 0x000fe200078e000a */
[----:B------:R-:W-:-:S04]  /*37e0*/  SHF.L.U32 R11, R144, 0x2, RZ ;  /* 0x00000002900b7819 */ /* 0x000fc800000006ff */
[----:B------:R-:W-:Y:S02]  /*37f0*/  LOP3.LUT R161, R11, 0x7c, RZ, 0xc0, !PT ;  /* 0x0000007c0ba17812 */ /* 0x000fe400078ec0ff */
[----:B------:R-:W-:-:S07]  /*3800*/  LOP3.LUT R162, R152, 0x1c, R11, 0xf8, !PT ;  /* 0x0000001c98a27812 */ /* 0x000fce00078ef80b */
.L_x_23657:
        /* <DEDUP_REMOVED lines=22> */
[----:B------:R-:W-:-:S05]  /*3970*/  @P0 VIADD R10, R10, 0x1 ;  /* 0x000000010a0a0836 */ /* 0x000fca0000000000 */
[----:B------:R-:W-:-:S04]  /*3980*/  MOV R11, R10 ;  /* 0x0000000a000b7202 */ /* 0x000fc80000000f00 */
[----:B------:R-:W-:Y:S02]  /*3990*/  @!P2 IADD3 R11, PT, PT, -R11, RZ, RZ ;  /* 0x000000ff0b0ba210 */ /* 0x000fe40007ffe1ff */
        /* <DEDUP_REMOVED lines=56> */
[C---:B------:R-:W-:Y:S02]  /*3d20*/  @!P2 ISETP.GE.AND P1, PT, R162.reuse, R159, PT ;  /* 0x0000009fa200a20c */ /* 0x040fe40003f26270 */
[C---:B------:R-:W-:Y:S02]  /*3d30*/  @!P2 IADD3 R84, PT, PT, R162.reuse, 0x1, RZ ;  /* 0x00000001a254a810 */ /* 0x040fe40007ffe0ff */
[----:B------:R-:W-:-:S02]  /*3d40*/  @!P2 IADD3 R86, PT, PT, R162, 0x1, RZ ;  /* 0x00000001a256a810 */ /* 0x000fc40007ffe0ff */
[-C--:B------:R-:W-:Y:S02]  /*3d50*/  @!P2 ISETP.GE.AND P3, PT, R108, R159.reuse, PT ;  /* 0x0000009f6c00a20c */ /* 0x080fe40003f66270 */
[-C--:B------:R-:W-:Y:S02]  /*3d60*/  @!P2 ISETP.GE.AND P5, PT, R86, R159.reuse, PT ;  /* 0x0000009f5600a20c */ /* 0x080fe40003fa6270 */
[C---:B------:R-:W-:Y:S02]  /*3d70*/  @!P2 ISETP.GE.AND P6, PT, R162.reuse, R159, PT ;  /* 0x0000009fa200a20c */ /* 0x040fe40003fc6270 */
[C---:B------:R-:W-:Y:S02]  /*3d80*/  @!P2 IADD3 R88, PT, PT, R162.reuse, 0x2, RZ ;  /* 0x00000002a258a810 */ /* 0x040fe40007ffe0ff */
[C---:B------:R-:W-:Y:S01]  /*3d90*/  @!P2 IADD3 R90, PT, PT, R162.reuse, 0x1, RZ ;  /* 0x00000001a25aa810 */ /* 0x040fe20007ffe0ff */
[----:B------:R-:W-:Y:S01]  /*3da0*/  @!P2 VIADD R96, R162, 0x1 ;  /* 0x00000001a260a836 */ /* 0x000fe20000000000 */
[----:B--2---:R-:W-:-:S02]  /*3db0*/  @!P2 FSEL R93, R93, RZ, !P1 ;  /* 0x000000ff5d5da208 */ /* 0x004fc40004800000 */
[----:B------:R-:W-:Y:S02]  /*3dc0*/  @!P2 ISETP.GE.AND P1, PT, R84, R159, PT ;  /* 0x0000009f5400a20c */ /* 0x000fe40003f26270 */
[----:B------:R-:W-:-:S04]  /*3dd0*/  @!P2 IADD3 R84, PT, PT, R162, 0x2, RZ ;  /* 0x00000002a254a810 */ /* 0x000fc80007ffe0ff */
[-C--:B------:R-:W-:Y:S02]  /*3de0*/  @!P2 ISETP.GE.AND P4, PT, R84, R159.reuse, PT ;  /* 0x0000009f5400a20c */ /* 0x080fe40003f86270 */
[----:B------:R-:W2:Y:S01]  /*3df0*/  LDG.E.128.CONSTANT R84, desc[UR6][R116.64+0x2a00] ;  /* 0x002a000674547981 */ /* 0x000ea2000c1e9d00 */
[----:B------:R-:W-:Y:S02]  /*3e00*/  @!P2 FSEL R92, R92, RZ, !P3 ;  /* 0x000000ff5c5ca208 */ /* 0x000fe40005800000 */
[----:B------:R-:W-:Y:S01]  /*3e10*/  @!P2 ISETP.GE.AND P3, PT, R108, R159, PT ;  /* 0x0000009f6c00a20c */ /* 0x000fe20003f66270 */
[----:B0-----:R-:W-:Y:S01]  /*3e20*/  FMUL.FTZ R93, R69, R93 ;  /* 0x0000005d455d7220 */ /* 0x001fe20000410000 */
[----:B---3--:R-:W-:Y:S02]  /*3e30*/  @!P2 FSEL R101, R101, RZ, !P6 ;  /* 0x000000ff6565a208 */ /* 0x008fe40007000000 */
[----:B------:R-:W-:Y:S01]  /*3e40*/  @!P2 FSEL R100, R100, RZ, !P3 ;  /* 0x000000ff6464a208 */ /* 0x000fe20005800000 */
[----:B------:R-:W-:Y:S01]  /*3e50*/  FFMA.FTZ R93, R68, R92, R93 ;  /* 0x0000005c445d7223 */ /* 0x000fe2000001005d */
[----:B------:R-:W-:-:S02]  /*3e60*/  @!P2 FSEL R94, R94, RZ, !P1 ;  /* 0x000000ff5e5ea208 */ /* 0x000fc40004800000 */
[-C--:B------:R-:W-:Y:S02]  /*3e70*/  @!P2 ISETP.GE.AND P3, PT, R88, R159.reuse, PT ;  /* 0x0000009f5800a20c */ /* 0x080fe40003f66270 */
[----:B------:R-:W-:Y:S01]  /*3e80*/  @!P2 ISETP.GE.AND P6, PT, R90, R159, PT ;  /* 0x0000009f5a00a20c */ /* 0x000fe20003fc6270 */
[----:B------:R-:W-:Y:S01]  /*3e90*/  FMUL.FTZ R101, R69, R101 ;  /* 0x0000006545657220 */ /* 0x000fe20000410000 */
[----:B------:R-:W3:Y:S01]  /*3ea0*/  LDG.E.128.CONSTANT R88, desc[UR6][R116.64+0x2c00] ;  /* 0x002c000674587981 */ /* 0x000ee2000c1e9d00 */
[----:B------:R-:W-:Y:S01]  /*3eb0*/  FFMA.FTZ R94, R70, R94, R93 ;  /* 0x0000005e465e7223 */ /* 0x000fe2000001005d */
[----:B------:R-:W-:Y:S01]  /*3ec0*/  @!P2 FSEL R95, R95, RZ, !P4 ;  /* 0x000000ff5f5fa208 */ /* 0x000fe20006000000 */
[----:B------:R-:W-:Y:S01]  /*3ed0*/  FFMA.FTZ R93, R68, R100, R101 ;  /* 0x00000064445d7223 */ /* 0x000fe20000010065 */
[C---:B------:R-:W-:Y:S02]  /*3ee0*/  @!P2 ISETP.GE.AND P4, PT, R162.reuse, R159, PT ;  /* 0x0000009fa200a20c */ /* 0x040fe40003f86270 */
[----:B------:R-:W-:-:S02]  /*3ef0*/  @!P2 IADD3 R92, PT, PT, R162, 0x2, RZ ;  /* 0x00000002a25ca810 */ /* 0x000fc40007ffe0ff */
[----:B------:R-:W-:Y:S01]  /*3f00*/  @!P2 FSEL R102, R102, RZ, !P5 ;  /* 0x000000ff6666a208 */ /* 0x000fe20006800000 */
[----:B------:R-:W-:Y:S01]  /*3f10*/  FFMA.FTZ R101, R71, R95, R94 ;  /* 0x0000005f47657223 */ /* 0x000fe2000001005e */
[----:B----4-:R-:W-:Y:S02]  /*3f20*/  @!P2 FSEL R105, R105, RZ, !P4 ;  /* 0x000000ff6969a208 */ /* 0x010fe40006000000 */
[-C--:B------:R-:W-:Y:S01]  /*3f30*/  @!P2 ISETP.GE.AND P5, PT, R92, R159.reuse, PT ;  /* 0x0000009f5c00a20c */ /* 0x080fe20003fa6270 */
[----:B------:R-:W-:Y:S01]  /*3f40*/  FFMA.FTZ R102, R70, R102, R93 ;  /* 0x0000006646667223 */ /* 0x000fe2000001005d */
[-C--:B------:R-:W-:Y:S02]  /*3f50*/  @!P2 ISETP.GE.AND P4, PT, R92, R159.reuse, PT ;  /* 0x0000009f5c00a20c */ /* 0x080fe40003f86270 */
[----:B------:R-:W4:Y:S01]  /*3f60*/  LDG.E.128.CONSTANT R92, desc[UR6][R116.64+0x2e00] ;  /* 0x002e0006745c7981 */ /* 0x000f22000c1e9d00 */
[----:B------:R-:W-:Y:S02]  /*3f70*/  @!P2 ISETP.GE.AND P1, PT, R108, R159, PT ;  /* 0x0000009f6c00a20c */ /* 0x000fe40003f26270 */
[----:B------:R-:W-:-:S02]  /*3f80*/  @!P2 FSEL R103, R103, RZ, !P3 ;  /* 0x000000ff6767a208 */ /* 0x000fc40005800000 */
[----:B------:R-:W-:Y:S02]  /*3f90*/  @!P2 FSEL R104, R104, RZ, !P1 ;  /* 0x000000ff6868a208 */ /* 0x000fe40004800000 */
[CC--:B------:R-:W-:Y:S02]  /*3fa0*/  @!P2 ISETP.GE.AND P1, PT, R96.reuse, R159.reuse, PT ;  /* 0x0000009f6000a20c */ /* 0x0c0fe40003f26270 */
[-C--:B------:R-:W-:Y:S02]  /*3fb0*/  @!P2 ISETP.GE.AND P3, PT, R96, R159.reuse, PT ;  /* 0x0000009f6000a20c */ /* 0x080fe40003f66270 */
[----:B------:R-:W4:Y:S01]  /*3fc0*/  LDG.E.128.CONSTANT R96, desc[UR6][R116.64+0x3000] ;  /* 0x0030000674607981 */ /* 0x000f22000c1e9d00 */
[----:B------:R-:W-:Y:S02]  /*3fd0*/  @!P2 FSEL R106, R106, RZ, !P6 ;  /* 0x000000ff6a6aa208 */ /* 0x000fe40007000000 */
        /* <DEDUP_REMOVED lines=183> */
[----:B--2---:R-:W-:Y:S02]  /*4b50*/  @!P2 FSEL R84, R84, RZ, !P6 ;  /* 0x000000ff5454a208 */ /* 0x004fe40007000000 */
        /* <DEDUP_REMOVED lines=9> */
[----:B---3--:R-:W-:Y:S02]  /*4bf0*/  @!P2 FSEL R88, R88, RZ, !P1 ;  /* 0x000000ff5858a208 */ /* 0x008fe40004800000 */
[-C--:B------:R-:W-:Y:S02]  /*4c00*/  @!P2 ISETP.GE.AND P4, PT, R100, R159.reuse, PT ;  /* 0x0000009f6400a20c */ /* 0x080fe40003f86270 */
[C---:B------:R-:W-:Y:S02]  /*4c10*/  @!P2 ISETP.GE.AND P1, PT, R162.reuse, R159, PT ;  /* 0x0000009fa200a20c */ /* 0x040fe40003f26270 */
[----:B------:R-:W-:-:S02]  /*4c20*/  @!P2 IADD3 R100, PT, PT, R162, 0x1, RZ ;  /* 0x00000001a264a810 */ /* 0x000fc40007ffe0ff */
[----:B------:R-:W-:Y:S01]  /*4c30*/  @!P2 FSEL R89, R89, RZ, !P1 ;  /* 0x000000ff5959a208 */ /* 0x000fe20004800000 */
[----:B------:R-:W-:Y:S01]  /*4c40*/  FMUL.FTZ R105, R69, R105 ;  /* 0x0000006945697220 */ /* 0x000fe20000410000 */
[-C--:B------:R-:W-:Y:S02]  /*4c50*/  @!P2 ISETP.GE.AND P1, PT, R100, R159.reuse, PT ;  /* 0x0000009f6400a20c */ /* 0x080fe40003f26270 */
[----:B------:R-:W-:Y:S02]  /*4c60*/  @!P2 FSEL R90, R90, RZ, !P3 ;  /* 0x000000ff5a5aa208 */ /* 0x000fe40005800000 */
[-C--:B------:R-:W-:Y:S02]  /*4c70*/  @!P2 ISETP.GE.AND P3, PT, R108, R159.reuse, PT ;  /* 0x0000009f6c00a20c */ /* 0x080fe40003f66270 */
[----:B------:R-:W-:Y:S01]  /*4c80*/  @!P2 IADD3 R100, PT, PT, R162, 0x2, RZ ;  /* 0x00000002a264a810 */ /* 0x000fe20007ffe0ff */
[----:B------:R-:W-:Y:S01]  /*4c90*/  FFMA.FTZ R105, R68, R104, R105 ;  /* 0x0000006844697223 */ /* 0x000fe20000010069 */
[----:B----4-:R-:W-:Y:S01]  /*4ca0*/  @!P2 FSEL R92, R92, RZ, !P3 ;  /* 0x000000ff5c5ca208 */ /* 0x010fe20005800000 */
[----:B------:R-:W-:Y:S01]  /*4cb0*/  FADD.FTZ R150, R150, R101 ;  /* 0x0000006596967221 */ /* 0x000fe20000010000 */
[----:B------:R-:W-:Y:S01]  /*4cc0*/  @!P2 ISETP.GE.AND P3, PT, R100, R159, PT ;  /* 0x0000009f6400a20c */ /* 0x000fe20003f66270 */
[----:B------:R-:W-:-:S02]  /*4cd0*/  FFMA.FTZ R104, R71, R103, R102 ;  /* 0x0000006747687223 */ /* 0x000fc40000010066 */
[----:B------:R-:W2:Y:S01]  /*4ce0*/  LDG.E.128.CONSTANT R100, desc[UR6][R116.64+0x3200] ;  /* 0x0032000674647981 */ /* 0x000ea2000c1e9d00 */
[----:B------:R-:W-:Y:S01]  /*4cf0*/  FFMA.FTZ R106, R70, R106, R105 ;  /* 0x0000006a466a7223 */ /* 0x000fe20000010069 */
[----:B------:R-:W-:Y:S01]  /*4d00*/  @!P2 FSEL R91, R91, RZ, !P5 ;  /* 0x000000ff5b5ba208 */ /* 0x000fe20006800000 */
[----:B------:R-:W-:Y:S01]  /*4d10*/  FADD.FTZ R149, R149, R104 ;  /* 0x0000006895957221 */ /* 0x000fe20000010000 */
[----:B------:R-:W-:Y:S01]  /*4d20*/  @!P2 ISETP.GE.AND P5, PT, R162, R159, PT ;  /* 0x0000009fa200a20c */ /* 0x000fe20003fa6270 */
[----:B------:R-:W-:Y:S02]  /*4d30*/  FFMA.FTZ R163, R71, R107, R106 ;  /* 0x0000006b47a37223 */ /* 0x000fe4000001006a */
[----:B------:R-:W3:Y:S01]  /*4d40*/  LDG.E.128.CONSTANT R104, desc[UR6][R116.64+0x3400] ;  /* 0x0034000674687981 */ /* 0x000ee2000c1e9d00 */
[----:B------:R-:W-:Y:S02]  /*4d50*/  @!P2 FSEL R93, R93, RZ, !P5 ;  /* 0x000000ff5d5da208 */ /* 0x000fe40006800000 */
[----:B------:R-:W-:-:S02]  /*4d60*/  @!P2 FSEL R94, R94, RZ, !P6 ;  /* 0x000000ff5e5ea208 */ /* 0x000fc40007000000 */
[-C--:B------:R-:W-:Y:S02]  /*4d70*/  @!P2 ISETP.GE.AND P5, PT, R108, R159.reuse, PT ;  /* 0x0000009f6c00a20c */ /* 0x080fe40003fa6270 */
[----:B------:R-:W-:Y:S02]  /*4d80*/  @!P2 ISETP.GE.AND P6, PT, R162, R159, PT ;  /* 0x0000009fa200a20c */ /* 0x000fe40003fc6270 */
[----:B------:R-:W-:Y:S02]  /*4d90*/  @!P2 FSEL R95, R95, RZ, !P4 ;  /* 0x000000ff5f5fa208 */ /* 0x000fe40006000000 */
[----:B------:R-:W-:Y:S02]  /*4da0*/  @!P2 FSEL R96, R96, RZ, !P5 ;  /* 0x000000ff6060a208 */ /* 0x000fe40006800000 */
[----:B------:R-:W-:Y:S02]  /*4db0*/  @!P2 FSEL R97, R97, RZ, !P6 ;  /* 0x000000ff6161a208 */ /* 0x000fe40007000000 */
[----:B------:R-:W-:-:S02]  /*4dc0*/  @!P2 FSEL R98, R98, RZ, !P1 ;  /* 0x000000ff6262a208 */ /* 0x000fc40004800000 */
[----:B------:R-:W-:Y:S02]  /*4dd0*/  @!P2 FSEL R99, R99, RZ, !P3 ;  /* 0x000000ff6363a208 */ /* 0x000fe40005800000 */
[CC--:B------:R-:W-:Y:S02]  /*4de0*/  @!P2 ISETP.GE.AND P4, PT, R108.reuse, R159.reuse, PT ;  /* 0x0000009f6c00a20c */ /* 0x0c0fe40003f86270 */
[CC--:B------:R-:W-:Y:S02]  /*4df0*/  @!P2 ISETP.GE.AND P5, PT, R108.reuse, R159.reuse, PT ;  /* 0x0000009f6c00a20c */ /* 0x0c0fe40003fa6270 */
[CC--:B------:R-:W-:Y:S02]  /*4e00*/  @!P2 ISETP.GE.AND P6, PT, R108.reuse, R159.reuse, PT ;  /* 0x0000009f6c00a20c */ /* 0x0c0fe40003fc6270 */
[CC--:B------:R-:W-:Y:S02]  /*4e10*/  @!P2 ISETP.GE.AND P1, PT, R108.reuse, R159.reuse, PT ;  /* 0x0000009f6c00a20c */ /* 0x0c0fe40003f26270 */
[----:B------:R-:W-:-:S02]  /*4e20*/  @!P2 ISETP.GE.AND P3, PT, R108, R159, PT ;  /* 0x0000009f6c00a20c */ /* 0x000fc40003f66270 */
[----:B------:R-:W4:Y:S04]  /*4e30*/  LDG.E.128.CONSTANT R108, desc[UR6][R116.64+0x3600] ;  /* 0x00360006746c7981 */ /* 0x000f28000c1e9d00 */
[----:B------:R-:W5:Y:S01]  /*4e40*/  LDG.E.128.CONSTANT R116, desc[UR6][R116.64+0x3a00] ;  /* 0x003a000674747981 */ /* 0x000f62000c1e9d00 */
[----:B------:R-:W-:-:S04]  /*4e50*/  FMUL.FTZ R9, R69, R9 ;  /* 0x0000000945097220 */ /* 0x000fc80000410000 */
[----:B------:R-:W-:Y:S01]  /*4e60*/  FFMA.FTZ R9, R68, R8, R9 ;  /* 0x0000000844097223 */ /* 0x000fe20000010009 */
[----:B------:R-:W-:Y:S02]  /*4e70*/  @!P2 IADD3 R8, PT, PT, R162, 0x1, RZ ;  /* 0x00000001a208a810 */ /* 0x000fe40007ffe0ff */
[----:B------:R-:W-:Y:S02]  /*4e80*/  @!P2 FSEL R112, R112, RZ, !P1 ;  /* 0x000000ff7070a208 */ /* 0x000fe40004800000 */
[----:B------:R-:W-:-:S04]  /*4e90*/  @!P2 ISETP.GE.AND P1, PT, R162, R159, PT ;  /* 0x0000009fa200a20c */ /* 0x000fc80003f26270 */
[----:B------:R-:W-:Y:S01]  /*4ea0*/  @!P2 FSEL R113, R113, RZ, !P1 ;  /* 0x000000ff7171a208 */ /* 0x000fe20004800000 */
[----:B------:R-:W-:Y:S01]  /*4eb0*/  FFMA.FTZ R10, R70, R10, R9 ;  /* 0x0000000a460a7223 */ /* 0x000fe20000010009 */
        /* <DEDUP_REMOVED lines=116> */
[----:B------:R-:W-:Y:S01]  /*5600*/  @!P2 ISETP.GE.AND P4, PT, R8, R159, PT ;  /* 0x0000009f0800a20c */ /* 0x000fe20003f86270 */
[----:B------:R-:W-:Y:S01]  /*5610*/  @!P2 VIADD R8, R162, 0x1 ;  /* 0x00000001a208a836 */ /* 0x000fe20000000000 */
[----:B---3--:R-:W-:-:S02]  /*5620*/  @!P2 FSEL R104, R104, RZ, !P5 ;  /* 0x000000ff6868a208 */ /* 0x008fc40006800000 */
        /* <DEDUP_REMOVED lines=9> */
[----:B----4-:R-:W-:Y:S02]  /*56c0*/  @!P2 FSEL R108, R108, RZ, !P6 ;  /* 0x000000ff6c6ca208 */ /* 0x010fe40007000000 */
        /* <DEDUP_REMOVED lines=8> */
[----:B-----5:R-:W-:Y:S02]  /*5750*/  @!P2 FSEL R116, R116, RZ, !P3 ;  /* 0x000000ff7474a208 */ /* 0x020fe40005800000 */
[-C--:B------:R-:W-:Y:S02]  /*5760*/  @!P2 ISETP.GE.AND P3, PT, R162, R159.reuse, PT ;  /* 0x0000009fa200a20c */ /* 0x080fe40003f66270 */
[----:B------:R-:W-:Y:S02]  /*5770*/  @!P2 FSEL R114, R114, RZ, !P4 ;  /* 0x000000ff7272a208 */ /* 0x000fe40006000000 */
[CC--:B------:R-:W-:Y:S02]  /*5780*/  @!P2 ISETP.GE.AND P1, PT, R8.reuse, R159.reuse, PT ;  /* 0x0000009f0800a20c */ /* 0x0c0fe40003f26270 */
[----:B------:R-:W-:Y:S02]  /*5790*/  @!P2 ISETP.GE.AND P4, PT, R8, R159, PT ;  /* 0x0000009f0800a20c */ /* 0x000fe40003f86270 */
[----:B------:R-:W-:-:S02]  /*57a0*/  @!P2 IADD3 R8, PT, PT, R162, 0x1, RZ ;  /* 0x00000001a208a810 */ /* 0x000fc40007ffe0ff */
[----:B------:R-:W-:Y:S01]  /*57b0*/  @!P2 FSEL R117, R117, RZ, !P3 ;  /* 0x000000ff7575a208 */ /* 0x000fe20005800000 */
[C---:B------:R-:W-:Y:S01]  /*57c0*/  FMUL.FTZ R101, R69.reuse, R101 ;  /* 0x0000006545657220 */ /* 0x040fe20000410000 */
[----:B------:R-:W-:Y:S01]  /*57d0*/  @!P2 ISETP.GE.AND P3, PT, R8, R159, PT ;  /* 0x0000009f0800a20c */ /* 0x000fe20003f66270 */
[C---:B------:R-:W-:Y:S01]  /*57e0*/  FMUL.FTZ R105, R69.reuse, R105 ;  /* 0x0000006945697220 */ /* 0x040fe20000410000 */
[C---:B------:R-:W-:Y:S01]  /*57f0*/  FMUL.FTZ R109, R69.reuse, R109 ;  /* 0x0000006d456d7220 */ /* 0x040fe20000410000 */
[----:B------:R-:W-:Y:S01]  /*5800*/  FMUL.FTZ R69, R69, R117 ;  /* 0x0000007545457220 */ /* 0x000fe20000410000 */
        /* <DEDUP_REMOVED lines=24> */
.L_x_23656:
[----:B------:R-:W-:Y:S05]  /*5990*/  BSYNC.RECONVERGENT B1 ;  /* 0x0000000000017941 */ /* 0x000fea0003800200 */
.L_x_23655:
[----:B------:R-:W-:Y:S02]  /*59a0*/  IADD3 R154, P1, PT, R154, 0x10, RZ ;  /* 0x000000109a9a7810 */ /* 0x000fe40007f3e0ff */
[----:B------:R-:W-:Y:S02]  /*59b0*/  IADD3 R157, PT, PT, R157, 0x4, RZ ;  /* 0x000000049d9d7810 */ /* 0x000fe40007ffe0ff */
[----:B------:R-:W-:Y:S02]  /*59c0*/  IADD3 R162, PT, PT, R162, 0x80, RZ ;  /* 0x00000080a2a27810 */ /* 0x000fe40007ffe0ff */
[----:B------:R-:W-:Y:S02]  /*59d0*/  IADD3 R3, PT, PT, R3, 0x200, RZ ;  /* 0x0000020003037810 */ /* 0x000fe40007ffe0ff */
[----:B------:R-:W-:Y:S01]  /*59e0*/  IADD3.X R155, PT, PT, RZ, R155, RZ, P1, !PT ;  /* 0x0000009bff9b7210 */ /* 0x000fe20000ffe4ff */
[----:B------:R-:W-:Y:S06]  /*59f0*/  @!P0 BRA `(.L_x_23657) ;  /* 0xffffffdc00848947 */ /* 0x000fec000383ffff */
.L_x_23654:
[----:B------:R-:W-:Y:S05]  /*5a00*/  BSYNC.RECONVERGENT B0 ;  /* 0x0000000000007941 */ /* 0x000fea0003800200 */
.L_x_23653:
[----:B------:R-:W0:Y:S01]  /*5a10*/  SHFL.BFLY PT, R2, R149, 0x4, 0x1f ;  /* 0x0c801f0095027f89 */ /* 0x000e2200000e0000 */
[----:B------:R-:W-:Y:S01]  /*5a20*/  SHF.R.U32.HI R11, RZ, 0x3, R158 ;  /* 0x00000003ff0b7819 */ /* 0x000fe2000001169e */
[----:B------:R-:W2:Y:S01]  /*5a30*/  S2UR UR5, SR_CgaCtaId ;  /* 0x00000000000579c3 */ /* 0x000ea20000008800 */
[C---:B------:R-:W-:Y:S01]  /*5a40*/  LOP3.LUT R30, R144.reuse, 0x3c0, RZ, 0xc0, !PT ;  /* 0x000003c0901e7812 */ /* 0x040fe200078ec0ff */
[----:B------:R-:W3:Y:S01]  /*5a50*/  SHFL.BFLY PT, R3, R150, 0x4, 0x1f ;  /* 0x0c801f0096037f89 */ /* 0x000ee200000e0000 */
[----:B------:R-:W-:Y:S01]  /*5a60*/  LOP3.LUT R32, R144, 0x3e0, RZ, 0xc0, !PT ;  /* 0x000003e090207812 */ /* 0x000fe200078ec0ff */
[----:B------:R-:W-:Y:S01]  /*5a70*/  IMAD R160, R160, 0x78, R11 ;  /* 0x00000078a0a07824 */ /* 0x000fe200078e020b */
[----:B------:R-:W-:Y:S01]  /*5a80*/  UMOV UR4, 0x400 ;  /* 0x0000040000047882 */ /* 0x000fe20000000000 */
[----:B------:R-:W4:Y:S01]  /*5a90*/  SHFL.BFLY PT, R5, R6, 0x4, 0x1f ;  /* 0x0c801f0006057f89 */ /* 0x000f2200000e0000 */
[----:B------:R-:W-:Y:S01]  /*5aa0*/  UIADD3 UR4, UPT, UPT, UR4, 0x200, URZ ;  /* 0x0000020004047890 */ /* 0x000fe2000fffe0ff */
[----:B------:R-:W-:Y:S01]  /*5ab0*/  BSSY.RECONVERGENT B0, `(.L_x_23658) ;  /* 0x00000db000007945 */ /* 0x000fe20003800200 */
[C---:B------:R-:W-:Y:S01]  /*5ac0*/  LOP3.LUT P0, RZ, R144.reuse, 0x3c7, RZ, 0xc0, !PT ;  /* 0x000003c790ff7812 */ /* 0x040fe2000780c0ff */
[----:B------:R-:W1:Y:S01]  /*5ad0*/  SHFL.BFLY PT, R4, R7, 0x4, 0x1f ;  /* 0x0c801f0007047f89 */ /* 0x000e6200000e0000 */
[----:B------:R-:W-:-:S02]  /*5ae0*/  LOP3.LUT P1, RZ, R144, 0x3e7, RZ, 0xc0, !PT ;  /* 0x000003e790ff7812 */ /* 0x000fc4000782c0ff */
[----:B------:R-:W-:Y:S01]  /*5af0*/  ISETP.GT.U32.AND P3, PT, R144, 0x1f, PT ;  /* 0x0000001f9000780c */ /* 0x000fe20003f64070 */
        /* <DEDUP_REMOVED lines=15> */
[----:B------:R-:W4:Y:S04]  /*5bf0*/  SHFL.BFLY PT, R11, R122, 0x4, 0x1f ;  /* 0x0c801f007a0b7f89 */ /* 0x000f2800000e0000 */
[----:B------:R-:W4:Y:S01]  /*5c00*/  SHFL.BFLY PT, R13, R124, 0x4, 0x1f ;  /* 0x0c801f007c0d7f89 */ /* 0x000f2200000e0000 */
[----:B0-----:R-:W-:Y:S01]  /*5c10*/  FADD.FTZ R129, R16, R129 ;  /* 0x0000008110817221 */ /* 0x001fe20000010000 */
[----:B--2---:R-:W-:Y:S02]  /*5c20*/  FADD.FTZ R131, R2, R131 ;  /* 0x0000008302837221 */ /* 0x004fe40000010000 */
[----:B------:R-:W0:Y:S01]  /*5c30*/  SHFL.BFLY PT, R12, R125, 0x4, 0x1f ;  /* 0x0c801f007d0c7f89 */ /* 0x000e2200000e0000 */
[----:B---3--:R-:W-:-:S03]  /*5c40*/  FADD.FTZ R137, R18, R137 ;  /* 0x0000008912897221 */ /* 0x008fc60000010000 */
[----:B------:R-:W2:Y:S01]  /*5c50*/  SHFL.BFLY PT, R2, R3, 0x2, 0x1f ;  /* 0x0c401f0003027f89 */ /* 0x000ea200000e0000 */
[----:B------:R-:W-:Y:S01]  /*5c60*/  LOP3.LUT R18, R144, 0x7, RZ, 0xc0, !PT ;  /* 0x0000000790127812 */ /* 0x000fe200078ec0ff */
[----:B-1----:R-:W-:Y:S02]  /*5c70*/  FADD.FTZ R135, R6, R135 ;  /* 0x0000008706877221 */ /* 0x002fe40000010000 */
[----:B------:R-:W1:Y:S01]  /*5c80*/  SHFL.BFLY PT, R15, R126, 0x4, 0x1f ;  /* 0x0c801f007e0f7f89 */ /* 0x000e6200000e0000 */
[----:B------:R-:W-:Y:S01]  /*5c90*/  ISETP.NE.AND P2, PT, R18, RZ, PT ;  /* 0x000000ff1200720c */ /* 0x000fe20003f45270 */
[----:B----4-:R-:W-:Y:S02]  /*5ca0*/  FADD.FTZ R9, R9, R120 ;  /* 0x0000007809097221 */ /* 0x010fe40000010000 */
[----:B------:R-:W3:Y:S01]  /*5cb0*/  SHFL.BFLY PT, R14, R127, 0x4, 0x1f ;  /* 0x0c801f007f0e7f89 */ /* 0x000ee200000e0000 */
[----:B------:R-:W-:Y:S01]  /*5cc0*/  ISETP.NE.OR P5, PT, R30, 0x40, P2 ;  /* 0x000000401e00780c */ /* 0x000fe200017a5670 */
[----:B------:R-:W-:-:S02]  /*5cd0*/  FADD.FTZ R11, R11, R122 ;  /* 0x0000007a0b0b7221 */ /* 0x000fc40000010000 */
[----:B------:R-:W4:Y:S01]  /*5ce0*/  SHFL.BFLY PT, R17, R128, 0x4, 0x1f ;  /* 0x0c801f0080117f89 */ /* 0x000f2200000e0000 */
[----:B------:R-:W-:Y:S01]  /*5cf0*/  ISETP.NE.OR P4, PT, R32, 0x20, P2 ;  /* 0x000000202000780c */ /* 0x000fe20001785670 */
[----:B------:R-:W-:Y:S02]  /*5d00*/  FADD.FTZ R13, R13, R124 ;  /* 0x0000007c0d0d7221 */ /* 0x000fe40000010000 */
[----:B------:R-:W4:Y:S04]  /*5d10*/  SHFL.BFLY PT, R19, R130, 0x4, 0x1f ;  /* 0x0c801f0082137f89 */ /* 0x000f2800000e0000 */
[----:B------:R-:W4:Y:S01]  /*5d20*/  SHFL.BFLY PT, R21, R132, 0x4, 0x1f ;  /* 0x0c801f0084157f89 */ /* 0x000f2200000e0000 */
        /* <DEDUP_REMOVED lines=29> */
[----:B--2---:R-:W-:Y:S02]  /*5f00*/  FADD.FTZ R143, R22, R143 ;  /* 0x0000008f168f7221 */ /* 0x004fe40000010000 */
        /* <DEDUP_REMOVED lines=149> */
.L_x_23659:
[----:B------:R-:W-:Y:S05]  /*6860*/  BSYNC.RECONVERGENT B0 ;  /* 0x0000000000007941 */ /* 0x000fea0003800200 */
.L_x_23658:
        /* <DEDUP_REMOVED lines=63> */
.L_x_23661:
[----:B------:R-:W-:Y:S05]  /*6c60*/  BSYNC.RECONVERGENT B0 ;  /* 0x0000000000007941 */ /* 0x000fea0003800200 */
.L_x_23660:
        /* <DEDUP_REMOVED lines=33> */
.L_x_23663:
[----:B------:R-:W-:Y:S05]  /*6e80*/  BSYNC.RECONVERGENT B0 ;  /* 0x0000000000007941 */ /* 0x000fea0003800200 */
.L_x_23662:
        /* <DEDUP_REMOVED lines=63> */
.L_x_23665:
[----:B------:R-:W-:Y:S05]  /*7280*/  BSYNC.RECONVERGENT B0 ;  /* 0x0000000000007941 */ /* 0x000fea0003800200 */
.L_x_23664:
        /* <DEDUP_REMOVED lines=46> */
.L_x_23666:
        /* <DEDUP_REMOVED lines=9> */
.L_x_26016:


//--------------------- .text._ZN4vllm25paged_attention_v1_kernelIffLi112ELi32ELi128ELNS_18Fp8KVCacheDataTypeE0ELb1EEEvPT_PKS2_PKT0_S8_ifPKiSA_iPKfiiiSC_SC_iiiii --------------------------
	.section	.text._ZN4vllm25paged_attention_v1_kernelIffLi112ELi32ELi128ELNS_18Fp8KVCacheDataTypeE0ELb1EEEvPT_PKS2_PKT0_S8_ifPKiSA_iPKfiiiSC_SC_iiiii,"ax",@progbits
	.align	128
        .global         _ZN4vllm25paged_attention_v1_kernelIffLi112ELi32ELi128ELNS_18Fp8KVCacheDataTypeE0ELb1EEEvPT_PKS2_PKT0_S8_ifPKiSA_iPKfiiiSC_SC_iiiii
        .type           _ZN4vllm25paged_attention_v1_kernelIffLi112ELi32ELi128ELNS_18Fp8KVCacheDataTypeE0ELb1EEEvPT_PKS2_PKT0_S8_ifPKiSA_iPKfiiiSC_SC_iiiii,@function
        .size           _ZN4vllm25paged_attention_v1_kernelIffLi112ELi32ELi128ELNS_18Fp8KVCacheDataTypeE0ELb1EEEvPT_PKS2_PKT0_S8_ifPKiSA_iPKfiiiSC_SC_iiiii,(.L_x_26017 - _ZN4vllm25paged_attention_v1_kernelIffLi112ELi32ELi128ELNS_18Fp8KVCacheDataTypeE0ELb1EEEvPT_PKS2_PKT0_S8_ifPKiSA_iPKfiiiSC_SC_iiiii)
        .other          _ZN4vllm25paged_attention_v1_kernelIffLi112ELi32ELi128ELNS_18Fp8KVCacheDataTypeE0ELb1EEEvPT_PKS2_PKT0_S8_ifPKiSA_iPKfiiiSC_SC_iiiii,@"STO_CUDA_ENTRY STV_DEFAULT"
_ZN4vllm25paged_attention_v1_kernelIffLi112ELi32ELi128ELNS_18Fp8KVCacheDataTypeE0ELb1EEEvPT_PKS2_PKT0_S8_ifPKiSA_iPKfiiiSC_SC_iiiii:
.text._ZN4vllm25paged_attention_v1_kernelIffLi112ELi32ELi128ELNS_18Fp8KVCacheDataTypeE0ELb1EEEvPT_PKS2_PKT0_S8_ifPKiSA_iPKfiiiSC_SC_iiiii:
        /* <DEDUP_REMOVED lines=10> */
[----:B------:R-:W0:Y:S01]  /*00a0*/  LDCU UR7, c[0x0][0x3ec] ;  /* 0x00007d80ff0777ac */ /* 0x000e220008000800 */
[----:B------:R-:W0:Y:S05]  /*00b0*/  LDCU UR12, c[0x0][0x3d0] ;  /* 0x00007a00ff0c77ac */ /* 0x000e2a0008000800 */
[----:B------:R-:W4:Y:S01]  /*00c0*/  LDC R152, c[0x0][0x370] ;  /* 0x0000dc00ff987b82 */ /* 0x000f220000000800 */
[----:B------:R-:W0:Y:S01]  /*00d0*/  LDCU UR13, c[0x0][0x3cc] ;  /* 0x00007980ff0d77ac */ /* 0x000e220008000800 */
[----:B------:R-:W0:Y:S02]  /*00e0*/  LDCU UR16, c[0x0][0x3a4] ;  /* 0x00007480ff1077ac */ /* 0x000e240008000800 */
[----:B0-----:R-:W-:-:S04]  /*00f0*/  IMAD.WIDE.U32 R156, R4, 0x4, R156 ;  /* 0x00000004049c7825 */ /* 0x001fc800078e009c */
[----:B------:R-:W0:Y:S01]  /*0100*/  LDC R18, c[0x0][0x3f4] ;  /* 0x0000fd00ff127b82 */ /* 0x000e220000000800 */
[----:B------:R-:W0:Y:S01]  /*0110*/  LDCU.64 UR14, c[0x0][0x390] ;  /* 0x00007200ff0e77ac */ /* 0x000e220008000a00 */
[----:B--2---:R-:W-:Y:S01]  /*0120*/  ISETP.GT.U32.AND P1, PT, R7, 0x1b, PT ;  /* 0x0000001b0700780c */ /* 0x004fe20003f24070 */
[----:B-1----:R1:W2:Y:S01]  /*0130*/  LDG.E.CONSTANT R156, desc[UR8][R156.64] ;  /* 0x000000089c9c7981 */ /* 0x0022a2000c1e9900 */
[----:B---3--:R-:W-:Y:S01]  /*0140*/  IMAD R0, R4, UR4, RZ ;  /* 0x0000000404007c24 */ /* 0x008fe2000f8e02ff */
[----:B------:R-:W3:Y:S10]  /*0150*/  LDCU UR4, c[0x0][0x3e8] ;  /* 0x00007d00ff0477ac */ /* 0x000ef40008000800 */
[----:B------:R-:W1:Y:S01]  /*0160*/  @!P1 LDC.64 R8, c[0x0][0x388] ;  /* 0x0000e200ff089b82 */ /* 0x000e620000000a00 */
[----:B----4-:R-:W-:Y:S01]  /*0170*/  @!P1 IMAD R2, R15, 0x70, RZ ;  /* 0x000000700f029824 */ /* 0x010fe200078e02ff */
[----:B------:R-:W-:-:S04]  /*0180*/  @!P1 SHF.L.U32 R3, R7, 0x2, RZ ;  /* 0x0000000207039819 */ /* 0x000fc800000006ff */
[----:B------:R-:W-:Y:S02]  /*0190*/  @!P1 IADD3 R2, P0, P2, R3, R0, R2 ;  /* 0x0000000003029210 */ /* 0x000fe40007a1e002 */
[----:B------:R-:W-:-:S04]  /*01a0*/  SHF.R.S32.HI R0, RZ, 0x1f, R0 ;  /* 0x0000001fff007819 */ /* 0x000fc80000011400 */
[----:B------:R-:W-:Y:S02]  /*01b0*/  @!P1 IADD3.X R0, PT, PT, RZ, R0, RZ, P0, P2 ;  /* 0x00000000ff009210 */ /* 0x000fe400007e44ff */
[----:B------:R-:W-:-:S04]  /*01c0*/  ISETP.NE.U32.AND P0, PT, R10, RZ, PT ;  /* 0x000000ff0a00720c */ /* 0x000fc80003f05070 */
[----:B------:R-:W-:Y:S02]  /*01d0*/  ISETP.NE.AND.EX P0, PT, R11, RZ, PT, P0 ;  /* 0x000000ff0b00720c */ /* 0x000fe40003f05300 */
[----:B-1----:R-:W-:-:S04]  /*01e0*/  @!P1 LEA R8, P2, R2, R8, 0x2 ;  /* 0x0000000802089211 */ /* 0x002fc800078410ff */
[----:B------:R-:W-:Y:S02]  /*01f0*/  @!P1 LEA.HI.X R9, R2, R9, R0, 0x2, P2 ;  /* 0x0000000902099211 */ /* 0x000fe400010f1400 */
[----:B------:R-:W-:-:S05]  /*0200*/  IABS R5, R17 ;  /* 0x0000001100057213 */ /* 0x000fca0000000000 */
[----:B------:R-:W1:Y:S01]  /*0210*/  @P0 LDC.64 R2, c[0x0][0x3c0] ;  /* 0x0000f000ff020b82 */ /* 0x000e620000000a00 */
[----:B------:R-:W4:Y:S01]  /*0220*/  @!P1 LDG.E.128.CONSTANT R8, desc[UR8][R8.64] ;  /* 0x0000000808089981 */ /* 0x000f22000c1e9d00 */
[----:B------:R-:W3:Y:S08]  /*0230*/  I2F.RP R0, R5 ;  /* 0x0000000500007306 */ /* 0x000ef00000209400 */
[----:B---3--:R-:W3:Y:S01]  /*0240*/  MUFU.RCP R0, R0 ;  /* 0x0000000000007308 */ /* 0x008ee20000001000 */
[----:B-1----:R-:W-:-:S05]  /*0250*/  @P0 IMAD.WIDE.U32 R2, R15, 0x4, R2 ;  /* 0x000000040f020825 */ /* 0x002fca00078e0002 */
[----:B------:R1:W5:Y:S01]  /*0260*/  @P0 LDG.E.CONSTANT R155, desc[UR8][R2.64] ;  /* 0x00000008029b0981 */ /* 0x000362000c1e9900 */
[----:B------:R-:W-:Y:S01]  /*0270*/  SHF.R.U32.HI R157, RZ, 0x5, R7 ;  /* 0x00000005ff9d7819 */ /* 0x000fe20000011607 */
[----:B------:R-:W-:Y:S01]  /*0280*/  BSSY.RECONVERGENT B0, `(.L_x_23667) ;  /* 0x0000172000007945 */ /* 0x000fe20003800200 */
[----:B------:R-:W-:Y:S02]  /*0290*/  MOV R151, 0xff7fffff ;  /* 0xff7fffff00977802 */ /* 0x000fe40000000f00 */
[----:B---3--:R-:W-:Y:S02]  /*02a0*/  IADD3 R12, PT, PT, R0, 0xffffffe, RZ ;  /* 0x0ffffffe000c7810 */ /* 0x008fe40007ffe0ff */
[----:B-1----:R-:W-:Y:S02]  /*02b0*/  IABS R2, R152 ;  /* 0x0000009800027213 */ /* 0x002fe40000000000 */
[----:B------:R1:W3:Y:S02]  /*02c0*/  F2I.FTZ.U32.TRUNC.NTZ R13, R12 ;  /* 0x0000000c000d7305 */ /* 0x0002e4000021f000 */
[----:B-1----:R-:W-:-:S02]  /*02d0*/  MOV R12, RZ ;  /* 0x000000ff000c7202 */ /* 0x002fc40000000f00 */
[----:B---3--:R-:W-:-:S05]  /*02e0*/  IADD3 R6, PT, PT, RZ, -R13, RZ ;  /* 0x8000000dff067210 */ /* 0x008fca0007ffe0ff */
        /* <DEDUP_REMOVED lines=21> */
[----:B------:R-:W-:-:S05]  /*0440*/  IABS R14, R20 ;  /* 0x00000014000e7213 */ /* 0x000fca0000000000 */
[----:B------:R-:W-:Y:S02]  /*0450*/  IMAD.MOV R14, RZ, RZ, -R14 ;  /* 0x000000ffff0e7224 */ /* 0x000fe400078e0a0e */
[----:B------:R-:W1:Y:S01]  /*0460*/  I2F.RP R5, R16 ;  /* 0x0000001000057306 */ /* 0x000e620000209400 */
[----:B0-----:R-:W-:-:S07]  /*0470*/  IADD3 R12, PT, PT, R6, 0xffffffe, RZ ;  /* 0x0ffffffe060c7810 */ /* 0x001fce0007ffe0ff */
[----:B------:R0:W3:Y:S08]  /*0480*/  F2I.FTZ.U32.TRUNC.NTZ R13, R12 ;  /* 0x0000000c000d7305 */ /* 0x0000f0000021f000 */
[----:B-1----:R-:W1:Y:S01]  /*0490*/  MUFU.RCP R5, R5 ;  /* 0x0000000500057308 */ /* 0x002e620000001000 */
[----:B0-----:R-:W-:Y:S01]  /*04a0*/  MOV R12, RZ ;  /* 0x000000ff000c7202 */ /* 0x001fe20000000f00 */
[----:B---3--:R-:W-:-:S05]  /*04b0*/  IMAD R6, R13, R0, RZ ;  /* 0x000000000d067224 */ /* 0x008fca00078e02ff */
[----:B------:R-:W-:Y:S02]  /*04c0*/  IADD3 R153, PT, PT, -R6, RZ, RZ ;  /* 0x000000ff06997210 */ /* 0x000fe40007ffe1ff */
[----:B-1----:R-:W-:-:S03]  /*04d0*/  IADD3 R2, PT, PT, R5, 0xffffffe, RZ ;  /* 0x0ffffffe05027810 */ /* 0x002fc60007ffe0ff */
[----:B------:R-:W-:Y:S01]  /*04e0*/  IMAD.HI.U32 R153, R13, R153, R12 ;  /* 0x000000990d997227 */ /* 0x000fe200078e000c */
[----:B------:R-:W-:Y:S01]  /*04f0*/  IABS R5, R15 ;  /* 0x0000000f00057213 */ /* 0x000fe20000000000 */
[----:B------:R0:W1:Y:S02]  /*0500*/  F2I.FTZ.U32.TRUNC.NTZ R3, R2 ;  /* 0x0000000200037305 */ /* 0x000064000021f000 */
[----:B0-----:R-:W-:Y:S01]  /*0510*/  HFMA2 R2, -RZ, RZ, 0, 0 ;  /* 0x00000000ff027431 */ /* 0x001fe200000001ff */
[----:B-1----:R-:W-:-:S05]  /*0520*/  IADD3 R19, PT, PT, RZ, -R3, RZ ;  /* 0x80000003ff137210 */ /* 0x002fca0007ffe0ff */
[----:B------:R-:W-:-:S04]  /*0530*/  IMAD R19, R19, R16, RZ ;  /* 0x0000001013137224 */ /* 0x000fc800078e02ff */
[----:B------:R-:W-:Y:S02]  /*0540*/  IMAD.HI.U32 R3, R3, R19, R2 ;  /* 0x0000001303037227 */ /* 0x000fe400078e0002 */
[----:B------:R-:W0:Y:S04]  /*0550*/  LDC R19, c[0x0][0x3f8] ;  /* 0x0000fe00ff137b82 */ /* 0x000e280000000800 */
[----:B------:R-:W-:-:S04]  /*0560*/  IMAD.HI.U32 R2, R3, R5, RZ ;  /* 0x0000000503027227 */ /* 0x000fc800078e00ff */
[----:B------:R-:W-:Y:S02]  /*0570*/  IMAD R3, R2, R14, R5 ;  /* 0x0000000e02037224 */ /* 0x000fe400078e0205 */
[----:B------:R-:W1:Y:S03]  /*0580*/  @!P1 S2R R14, SR_CgaCtaId ;  /* 0x00000000000e9919 */ /* 0x000e660000008800 */
[----:B------:R-:W-:-:S13]  /*0590*/  ISETP.GT.U32.AND P3, PT, R16, R3, PT ;  /* 0x000000031000720c */ /* 0x000fda0003f64070 */
[-C--:B------:R-:W-:Y:S02]  /*05a0*/  @!P3 IADD3 R3, PT, PT, R3, -R16.reuse, RZ ;  /* 0x800000100303b210 */ /* 0x080fe40007ffe0ff */
[----:B------:R-:W-:Y:S02]  /*05b0*/  @!P3 IADD3 R2, PT, PT, R2, 0x1, RZ ;  /* 0x000000010202b810 */ /* 0x000fe40007ffe0ff */
[----:B------:R-:W-:Y:S02]  /*05c0*/  ISETP.GE.U32.AND P2, PT, R3, R16, PT ;  /* 0x000000100300720c */ /* 0x000fe40003f46070 */
[----:B------:R-:W-:Y:S02]  /*05d0*/  @!P1 MOV R3, 0x400 ;  /* 0x0000040000039802 */ /* 0x000fe40000000f00 */
[----:B------:R-:W-:-:S09]  /*05e0*/  ISETP.NE.AND P3, PT, R20, RZ, PT ;  /* 0x000000ff1400720c */ /* 0x000fd20003f65270 */
[----:B------:R-:W-:Y:S01]  /*05f0*/  @P2 VIADD R2, R2, 0x1 ;  /* 0x0000000102022836 */ /* 0x000fe20000000000 */
[----:B0-----:R-:W-:Y:S02]  /*0600*/  ISETP.GE.AND P2, PT, R19, RZ, PT ;  /* 0x000000ff1300720c */ /* 0x001fe40003f46270 */
[----:B--2---:R-:W-:-:S04]  /*0610*/  IADD3 R5, PT, PT, R156, -0x1, RZ ;  /* 0xffffffff9c057810 */ /* 0x004fc80007ffe0ff */
[----:B------:R-:W-:-:S07]  /*0620*/  IABS R6, R5 ;  /* 0x0000000500067213 */ /* 0x000fce0000000000 */
[----:B------:R-:W-:Y:S01]  /*0630*/  @P2 IMAD R152, R152, UR4, R15 ;  /* 0x0000000498982c24 */ /* 0x000fe2000f8e020f */
[----:B------:R-:W-:Y:S02]  /*0640*/  LOP3.LUT R5, R5, R18, RZ, 0x3c, !PT ;  /* 0x0000001205057212 */ /* 0x000fe400078e3cff */
[----:B------:R-:W-:Y:S01]  /*0650*/  MOV R13, R6 ;  /* 0x00000006000d7202 */ /* 0x000fe20000000f00 */
[----:B------:R-:W-:-:S04]  /*0660*/  @P2 IMAD R152, R152, R19, 0x1 ;  /* 0x0000000198982424 */ /* 0x000fc800078e0213 */
[----:B------:R-:W-:-:S05]  /*0670*/  IMAD.HI.U32 R12, R153, R13, RZ ;  /* 0x0000000d990c7227 */ /* 0x000fca00078e00ff */
[----:B------:R-:W-:-:S05]  /*0680*/  IADD3 R6, PT, PT, -R12, RZ, RZ ;  /* 0x000000ff0c067210 */ /* 0x000fca0007ffe1ff */
[----:B------:R-:W-:Y:S01]  /*0690*/  IMAD R13, R0, R6, R13 ;  /* 0x00000006000d7224 */ /* 0x000fe200078e020d */
[----:B------:R-:W-:-:S04]  /*06a0*/  LOP3.LUT R6, R15, R20, RZ, 0x3c, !PT ;  /* 0x000000140f067212 */ /* 0x000fc800078e3cff */
[----:B------:R-:W-:Y:S02]  /*06b0*/  ISETP.GT.U32.AND P0, PT, R0, R13, PT ;  /* 0x0000000d0000720c */ /* 0x000fe40003f04070 */
[----:B------:R-:W-:Y:S02]  /*06c0*/  ISETP.GE.AND P4, PT, R6, RZ, PT ;  /* 0x000000ff0600720c */ /* 0x000fe40003f86270 */
[----:B-1----:R-:W-:Y:S02]  /*06d0*/  @!P1 LEA R6, R14, R3, 0x18 ;  /* 0x000000030e069211 */ /* 0x002fe400078ec0ff */
[----:B------:R-:W-:Y:S02]  /*06e0*/  IADD3 R3, PT, PT, R156, 0x1f, RZ ;  /* 0x0000001f9c037810 */ /* 0x000fe40007ffe0ff */
[----:B------:R-:W-:Y:S02]  /*06f0*/  @!P1 LEA R6, R7, R6, 0x4 ;  /* 0x0000000607069211 */ /* 0x000fe400078e20ff */
[----:B------:R-:W-:-:S03]  /*0700*/  SHF.R.S32.HI R14, RZ, 0x1f, R3 ;  /* 0x0000001fff0e7819 */ /* 0x000fc60000011403 */
[-C--:B------:R-:W-:Y:S02]  /*0710*/  @!P0 IADD3 R13, PT, PT, R13, -R0.reuse, RZ ;  /* 0x800000000d0d8210 */ /* 0x080fe40007ffe0ff */
[----:B------:R-:W-:Y:S01]  /*0720*/  @!P0 IADD3 R12, PT, PT, R12, 0x1, RZ ;  /* 0x000000010c0c8810 */ /* 0x000fe20007ffe0ff */
[----:B----4-:R0:W-:Y:S01]  /*0730*/  @!P1 STS.128 [R6], R8 ;  /* 0x0000000806009388 */ /* 0x0101e20000000c00 */
[----:B------:R-:W-:Y:S01]  /*0740*/  BAR.SYNC.DEFER_BLOCKING 0x0 ;  /* 0x0000000000007b1d */ /* 0x000fe20000010000 */
[----:B------:R-:W-:Y:S02]  /*0750*/  ISETP.GE.U32.AND P1, PT, R13, R0, PT ;  /* 0x000000000d00720c */ /* 0x000fe40003f26070 */
[----:B------:R-:W-:Y:S02]  /*0760*/  @!P4 IADD3 R2, PT, PT, -R2, RZ, RZ ;  /* 0x000000ff0202c210 */ /* 0x000fe40007ffe1ff */
[----:B------:R-:W-:Y:S02]  /*0770*/  @!P3 LOP3.LUT R2, RZ, R20, RZ, 0x33, !PT ;  /* 0x00000014ff02b212 */ /* 0x000fe400078e33ff */
[----:B------:R-:W-:-:S02]  /*0780*/  ISETP.GE.AND P3, PT, R5, RZ, PT ;  /* 0x000000ff0500720c */ /* 0x000fc40003f66270 */
[----:B------:R-:W-:Y:S01]  /*0790*/  ISETP.NE.AND P0, PT, R18, RZ, PT ;  /* 0x000000ff1200720c */ /* 0x000fe20003f05270 */
[----:B------:R-:W-:Y:S01]  /*07a0*/  @!P2 IMAD R5, R17, UR4, R2 ;  /* 0x000000041105ac24 */ /* 0x000fe2000f8e0202 */
[----:B0-----:R-:W-:-:S03]  /*07b0*/  LEA.HI R6, R14, R3, RZ, 0x5 ;  /* 0x000000030e067211 */ /* 0x001fc600078f28ff */
[----:B------:R-:W-:Y:S01]  /*07c0*/  @P1 IADD3 R12, PT, PT, R12, 0x1, RZ ;  /* 0x000000010c0c1810 */ /* 0x000fe20007ffe0ff */
[----:B------:R-:W-:Y:S01]  /*07d0*/  @!P2 IMAD.MOV R8, RZ, RZ, -R5 ;  /* 0x000000ffff08a224 */ /* 0x000fe200078e0a05 */
[----:B------:R-:W-:Y:S02]  /*07e0*/  SHF.R.S32.HI R6, RZ, 0x5, R6 ;  /* 0x00000005ff067819 */ /* 0x000fe40000011406 */
[----:B------:R-:W-:Y:S01]  /*07f0*/  MOV R3, R12 ;  /* 0x0000000c00037202 */ /* 0x000fe20000000f00 */
[----:B------:R-:W-:Y:S01]  /*0800*/  @!P2 IMAD R152, R19, R8, 0x1 ;  /* 0x000000011398a424 */ /* 0x000fe200078e0208 */
[----:B------:R-:W-:Y:S02]  /*0810*/  ISETP.GE.AND P1, PT, R157, R6, PT ;  /* 0x000000069d00720c */ /* 0x000fe40003f26270 */
[----:B------:R-:W-:Y:S02]  /*0820*/  @!P3 IADD3 R3, PT, PT, -R3, RZ, RZ ;  /* 0x000000ff0303b210 */ /* 0x000fe40007ffe1ff */
[----:B------:R-:W-:-:S09]  /*0830*/  @!P0 LOP3.LUT R3, RZ, R18, RZ, 0x33, !PT ;  /* 0x00000012ff038212 */ /* 0x000fd200078e33ff */
[----:B------:R-:W-:Y:S05]  /*0840*/  @P1 BRA `(.L_x_23668) ;  /* 0x0000001000541947 */ /* 0x000fea0003800000 */
[----:B------:R-:W0:Y:S01]  /*0850*/  S2UR UR5, SR_CgaCtaId ;  /* 0x00000000000579c3 */ /* 0x000e220000008800 */
[----:B------:R-:W-:Y:S01]  /*0860*/  UMOV UR4, 0x400 ;  /* 0x0000040000047882 */ /* 0x000fe20000000000 */
[----:B------:R-:W1:Y:S01]  /*0870*/  LDCU UR6, c[0x0][0x3b8] ;  /* 0x00007700ff0677ac */ /* 0x000e620008000800 */
[----:B------:R-:W-:Y:S01]  /*0880*/  SHF.R.U32.HI R112, RZ, 0x3, R7 ;  /* 0x00000003ff707819 */ /* 0x000fe20000011607 */
[C---:B------:R-:W-:Y:S01]  /*0890*/  VIADD R148, R7.reuse, 0x1 ;  /* 0x0000000107947836 */ /* 0x040fe20000000000 */
[----:B------:R-:W-:Y:S02]  /*08a0*/  MOV R113, RZ ;  /* 0x000000ff00717202 */ /* 0x000fe40000000f00 */
[----:B------:R-:W-:Y:S02]  /*08b0*/  LOP3.LUT R112, R112, 0x7c, RZ, 0xc0, !PT ;  /* 0x0000007c70707812 */ /* 0x000fe400078ec0ff */
[----:B------:R-:W-:Y:S02]  /*08c0*/  SHF.L.U32 R0, R7, 0x2, RZ ;  /* 0x0000000207007819 */ /* 0x000fe400000006ff */
[----:B------:R-:W-:-:S02]  /*08d0*/  IADD3 R149, PT, PT, -R156, R7, RZ ;  /* 0x000000079c957210 */ /* 0x000fc40007ffe1ff */
[----:B------:R-:W-:Y:S02]  /*08e0*/  LOP3.LUT R0, R0, 0x7c, RZ, 0xc0, !PT ;  /* 0x0000007c00007812 */ /* 0x000fe400078ec0ff */
[----:B------:R-:W-:Y:S02]  /*08f0*/  MOV R151, 0xff7fffff ;  /* 0xff7fffff00977802 */ /* 0x000fe40000000f00 */
[----:B------:R-:W-:Y:S01]  /*0900*/  LEA R0, R157, R0, 0x7 ;  /* 0x000000009d007211 */ /* 0x000fe200078e38ff */
[----:B-1----:R-:W-:Y:S01]  /*0910*/  IMAD R5, R4, UR6, RZ ;  /* 0x0000000604057c24 */ /* 0x002fe2000f8e02ff */
[----:B0-----:R-:W-:-:S03]  /*0920*/  ULEA UR10, UR5, UR4, 0x18 ;  /* 0x00000004050a7291 */ /* 0x001fc6000f8ec0ff */
[----:B------:R-:W-:Y:S01]  /*0930*/  IMAD.WIDE R4, R5, 0x4, R112 ;  /* 0x0000000405047825 */ /* 0x000fe200078e0270 */
[----:B------:R-:W-:Y:S01]  /*0940*/  UIADD3 UR4, UPT, UPT, UR4, 0x1e0, URZ ;  /* 0x000001e004047890 */ /* 0x000fe2000fffe0ff */
[----:B------:R-:W-:-:S03]  /*0950*/  LOP3.LUT R112, R7, 0x3e0, RZ, 0xc0, !PT ;  /* 0x000003e007707812 */ /* 0x000fc600078ec0ff */
[----:B------:R-:W-:Y:S01]  /*0960*/  ULEA UR4, UR5, UR4, 0x18 ;  /* 0x0000000405047291 */ /* 0x000fe2000f8ec0ff */
[----:B------:R-:W-:Y:S01]  /*0970*/  LOP3.LUT R7, R112, 0x1, RZ, 0xfc, !PT ;  /* 0x0000000170077812 */ /* 0x000fe200078efcff */
[----:B------:R-:W0:Y:S04]  /*0980*/  LDS.128 R8, [UR10] ;  /* 0x0000000aff087984 */ /* 0x000e280008000c00 */
[----:B------:R-:W-:Y:S01]  /*0990*/  IADD3 R150, PT, PT, R0, UR4, RZ ;  /* 0x0000000400967c10 */ /* 0x000fe2000fffe0ff */
        /* <DEDUP_REMOVED lines=28> */
.L_x_23671:
[----:B------:R-:W1:Y:S01]  /*0b60*/  LDC R120, c[0x0][0x3f0] ;  /* 0x0000fc00ff787b82 */ /* 0x000e620000000800 */
[----:B------:R-:W-:Y:S01]  /*0b70*/  IADD3 R112, PT, PT, R7, -0x1, RZ ;  /* 0xffffffff07707810 */ /* 0x000fe20007ffe0ff */
        /* <DEDUP_REMOVED lines=21> */
[----:B------:R-:W-:-:S05]  /*0cd0*/  @P0 VIADD R114, R114, 0x1 ;  /* 0x0000000172720836 */ /* 0x000fca0000000000 */
[----:B------:R-:W-:-:S04]  /*0ce0*/  MOV R116, R114 ;  /* 0x0000007200747202 */ /* 0x000fc80000000f00 */
[----:B------:R-:W-:Y:S02]  /*0cf0*/  @!P2 IADD3 R116, PT, PT, -R116, RZ, RZ ;  /* 0x000000ff7474a210 */ /* 0x000fe40007ffe1ff */
[----:B-1----:R-:W-:Y:S02]  /*0d00*/  IADD3 R112, PT, PT, RZ, -R113, RZ ;  /* 0x80000071ff707210 */ /* 0x002fe40007ffe0ff */
        /* <DEDUP_REMOVED lines=14> */
[----:B------:R-:W-:-:S05]  /*0df0*/  @!P0 IMAD.IADD R112, R112, 0x1, -R117 ;  /* 0x0000000170708824 */ /* 0x000fca00078e0a75 */
[----:B------:R-:W-:-:S13]  /*0e00*/  ISETP.GT.U32.AND P0, PT, R117, R112, PT ;  /* 0x000000707500720c */ /* 0x000fda0003f04070 */
[----:B------:R-:W-:Y:S02]  /*0e10*/  @!P0 IADD3 R112, PT, PT, R112, -R117, RZ ;  /* 0x8000007570708210 */ /* 0x000fe40007ffe0ff */
[----:B------:R-:W-:Y:S02]  /*0e20*/  ISETP.GT.AND P0, PT, R116, R113, PT ;  /* 0x000000717400720c */ /* 0x000fe40003f04270 */
[----:B------:R-:W-:Y:S02]  /*0e30*/  @!P2 IADD3 R112, PT, PT, -R112, RZ, RZ ;  /* 0x000000ff7070a210 */ /* 0x000fe40007ffe1ff */
[----:B------:R-:W-:Y:S02]  /*0e40*/  @!P1 LOP3.LUT R112, RZ, R120, RZ, 0x33, !PT ;  /* 0x00000078ff709212 */ /* 0x000fe400078e33ff */
[----:B------:R-:W-:Y:S02]  /*0e50*/  ISETP.GE.AND P1, PT, R157, R6, PT ;  /* 0x000000069d00720c */ /* 0x000fe40003f26270 */
[----:B------:R-:W-:-:S13]  /*0e60*/  ISETP.EQ.OR P0, PT, R112, RZ, P0 ;  /* 0x000000ff7000720c */ /* 0x000fda0000702670 */
        /* <DEDUP_REMOVED lines=20> */
[----:B------:R-:W4:Y:S01]  /*0fb0*/  LDG.E.128.CONSTANT R136, desc[UR8][R158.64+0x1600] ;  /* 0x001600089e887981 */ /* 0x000f22000c1e9d00 */
[----:B--2---:R-:W-:Y:S01]  /*0fc0*/  FMUL.FTZ R125, R12, R116 ;  /* 0x000000740c7d7220 */ /* 0x004fe20000410000 */
[----:B------:R-:W-:Y:S01]  /*0fd0*/  FMUL.FTZ R116, R13, R117 ;  /* 0x000000750d747220 */ /* 0x000fe20000410000 */
[----:B------:R-:W-:-:S02]  /*0fe0*/  FMUL.FTZ R124, R15, R119 ;  /* 0x000000770f7c7220 */ /* 0x000fc40000410000 */
[----:B0-----:R-:W-:Y:S01]  /*0ff0*/  FFMA.FTZ R125, R8, R112, R125 ;  /* 0x00000070087d7223 */ /* 0x001fe2000001007d */
[----:B------:R-:W-:Y:S01]  /*1000*/  FFMA.FTZ R112, R9, R113, R116 ;  /* 0x0000007109707223 */ /* 0x000fe20000010074 */
[----:B------:R-:W-:Y:S01]  /*1010*/  FMUL.FTZ R113, R14, R118 ;  /* 0x000000760e717220 */ /* 0x000fe20000410000 */
[----:B------:R-:W-:Y:S01]  /*1020*/  FFMA.FTZ R124, R11, R115, R124 ;  /* 0x000000730b7c7223 */ /* 0x000fe2000001007c */
[----:B---3--:R-:W-:Y:S01]  /*1030*/  FFMA.FTZ R125, R16, R120, R125 ;  /* 0x00000078107d7223 */ /* 0x008fe2000001007d */
[----:B------:R-:W2:Y:S01]  /*1040*/  LDG.E.128.CONSTANT R116, desc[UR8][R158.64+0xe00] ;  /* 0x000e00089e747981 */ /* 0x000ea2000c1e9d00 */
[----:B------:R-:W-:Y:S01]  /*1050*/  FFMA.FTZ R113, R10, R114, R113 ;  /* 0x000000720a717223 */ /* 0x000fe20000010071 */
[----:B------:R-:W-:Y:S01]  /*1060*/  FFMA.FTZ R160, R19, R123, R124 ;  /* 0x0000007b13a07223 */ /* 0x000fe2000001007c */
[----:B----4-:R-:W-:Y:S02]  /*1070*/  FFMA.FTZ R161, R20, R128, R125 ;  /* 0x0000008014a17223 */ /* 0x010fe4000001007d */
[----:B------:R-:W3:Y:S01]  /*1080*/  LDG.E.128.CONSTANT R124, desc[UR8][R158.64+0x1000] ;  /* 0x001000089e7c7981 */ /* 0x000ee2000c1e9d00 */
[----:B------:R-:W-:Y:S01]  /*1090*/  FFMA.FTZ R112, R17, R121, R112 ;  /* 0x0000007911707223 */ /* 0x000fe20000010070 */
[----:B------:R-:W-:-:S02]  /*10a0*/  FFMA.FTZ R113, R18, R122, R113 ;  /* 0x0000007a12717223 */ /* 0x000fc40000010071 */
[----:B------:R-:W4:Y:S01]  /*10b0*/  LDG.E.128.CONSTANT R120, desc[UR8][R158.64+0x1200] ;  /* 0x001200089e787981 */ /* 0x000f22000c1e9d00 */
[----:B------:R-:W-:Y:S01]  /*10c0*/  FFMA.FTZ R128, R21, R129, R112 ;  /* 0x0000008115807223 */ /* 0x000fe20000010070 */
[----:B------:R-:W-:Y:S02]  /*10d0*/  FFMA.FTZ R129, R22, R130, R113 ;  /* 0x0000008216817223 */ /* 0x000fe40000010071 */
        /* <DEDUP_REMOVED lines=17> */
[----:B--2---:R-:W-:Y:S01]  /*11f0*/  FFMA.FTZ R161, R36, R116, R161 ;  /* 0x0000007424a17223 */ /* 0x004fe200000100a1 */
[----:B------:R-:W-:Y:S01]  /*1200*/  FFMA.FTZ R128, R37, R117, R128 ;  /* 0x0000007525807223 */ /* 0x000fe20000010080 */
[----:B------:R-:W-:Y:S01]  /*1210*/  FFMA.FTZ R129, R38, R118, R129 ;  /* 0x0000007626817223 */ /* 0x000fe20000010081 */
[----:B------:R-:W-:Y:S01]  /*1220*/  FFMA.FTZ R160, R39, R119, R160 ;  /* 0x0000007727a07223 */ /* 0x000fe200000100a0 */
[----:B---3--:R-:W-:Y:S01]  /*1230*/  FFMA.FTZ R161, R40, R124, R161 ;  /* 0x0000007c28a17223 */ /* 0x008fe200000100a1 */
[----:B------:R-:W-:Y:S01]  /*1240*/  FFMA.FTZ R128, R41, R125, R128 ;  /* 0x0000007d29807223 */ /* 0x000fe20000010080 */
[----:B------:R-:W-:Y:S01]  /*1250*/  FFMA.FTZ R129, R42, R126, R129 ;  /* 0x0000007e2a817223 */ /* 0x000fe20000010081 */
[----:B------:R-:W2:Y:S01]  /*1260*/  LDG.E.128.CONSTANT R116, desc[UR8][R158.64+0x1c00] ;  /* 0x001c00089e747981 */ /* 0x000ea2000c1e9d00 */
[----:B----4-:R-:W-:Y:S01]  /*1270*/  FFMA.FTZ R161, R44, R120, R161 ;  /* 0x000000782ca17223 */ /* 0x010fe200000100a1 */
[----:B------:R-:W-:Y:S01]  /*1280*/  FFMA.FTZ R128, R45, R121, R128 ;  /* 0x000000792d807223 */ /* 0x000fe20000010080 */
[----:B------:R-:W-:-:S02]  /*1290*/  FFMA.FTZ R129, R46, R122, R129 ;  /* 0x0000007a2e817223 */ /* 0x000fc40000010081 */
[----:B------:R-:W-:Y:S01]  /*12a0*/  FFMA.FTZ R161, R48, R112, R161 ;  /* 0x0000007030a17223 */ /* 0x000fe200000100a1 */
[----:B------:R-:W-:Y:S01]  /*12b0*/  FFMA.FTZ R112, R49, R113, R128 ;  /* 0x0000007131707223 */ /* 0x000fe20000010080 */
[----:B------:R-:W-:Y:S02]  /*12c0*/  FFMA.FTZ R113, R50, R114, R129 ;  /* 0x0000007232717223 */ /* 0x000fe40000010081 */
[----:B------:R-:W3:Y:S01]  /*12d0*/  LDG.E.128.CONSTANT R128, desc[UR8][R158.64+0x2000] ;  /* 0x002000089e807981 */ /* 0x000ee2000c1e9d00 */
[----:B------:R-:W-:-:S03]  /*12e0*/  FFMA.FTZ R160, R43, R127, R160 ;  /* 0x0000007f2ba07223 */ /* 0x000fc600000100a0 */
[----:B------:R-:W4:Y:S01]  /*12f0*/  LDG.E.128.CONSTANT R124, desc[UR8][R158.64+0x2200] ;  /* 0x002200089e7c7981 */ /* 0x000f22000c1e9d00 */
[----:B------:R-:W-:-:S03]  /*1300*/  FFMA.FTZ R160, R47, R123, R160 ;  /* 0x0000007b2fa07223 */ /* 0x000fc600000100a0 */
        /* <DEDUP_REMOVED lines=8> */
[----:B------:R-:W-:Y:S02]  /*1390*/  FFMA.FTZ R137, R58, R142, R137 ;  /* 0x0000008e3a897223 */ /* 0x000fe40000010089 */
[----:B------:R-:W-:Y:S01]  /*13a0*/  FFMA.FTZ R161, R60, R144, R161 ;  /* 0x000000903ca17223 */ /* 0x000fe200000100a1 */
[----:B------:R-:W-:Y:S01]  /*13b0*/  FFMA.FTZ R144, R61, R145, R136 ;  /* 0x000000913d907223 */ /* 0x000fe20000010088 */
[----:B------:R-:W-:Y:S01]  /*13c0*/  FFMA.FTZ R160, R55, R139, R160 ;  /* 0x0000008b37a07223 */ /* 0x000fe200000100a0 */
[----:B------:R-:W-:-:S02]  /*13d0*/  FFMA.FTZ R145, R62, R146, R137 ;  /* 0x000000923e917223 */ /* 0x000fc40000010089 */
[----:B------:R-:W4:Y:S01]  /*13e0*/  LDG.E.128.CONSTANT R136, desc[UR8][R158.64+0x2800] ;  /* 0x002800089e887981 */ /* 0x000f22000c1e9d00 */
[----:B------:R-:W-:-:S03]  /*13f0*/  FFMA.FTZ R160, R59, R143, R160 ;  /* 0x0000008f3ba07223 */ /* 0x000fc600000100a0 */
[----:B------:R-:W4:Y:S01]  /*1400*/  LDG.E.128.CONSTANT R140, desc[UR8][R158.64+0x2a00] ;  /* 0x002a00089e8c7981 */ /* 0x000f22000c1e9d00 */
[----:B------:R-:W-:Y:S01]  /*1410*/  FFMA.FTZ R160, R63, R147, R160 ;  /* 0x000000933fa07223 */ /* 0x000fe200000100a0 */
[----:B------:R-:W0:Y:S01]  /*1420*/  S2UR UR5, SR_CgaCtaId ;  /* 0x00000000000579c3 */ /* 0x000e220000008800 */
[----:B--2---:R-:W-:Y:S01]  /*1430*/  FFMA.FTZ R161, R64, R116, R161 ;  /* 0x0000007440a17223 */ /* 0x004fe200000100a1 */
[----:B------:R-:W-:Y:S01]  /*1440*/  FFMA.FTZ R144, R65, R117, R144 ;  /* 0x0000007541907223 */ /* 0x000fe20000010090 */
[----:B------:R-:W-:Y:S01]  /*1450*/  FFMA.FTZ R145, R66, R118, R145 ;  /* 0x0000007642917223 */ /* 0x000fe20000010091 */
[----:B------:R-:W-:Y:S01]  /*1460*/  FFMA.FTZ R160, R67, R119, R160 ;  /* 0x0000007743a07223 */ /* 0x000fe200000100a0 */
[----:B------:R-:W-:Y:S01]  /*1470*/  FFMA.FTZ R161, R68, R132, R161 ;  /* 0x0000008444a17223 */ /* 0x000fe200000100a1 */
[----:B------:R-:W-:Y:S01]  /*1480*/  FFMA.FTZ R144, R69, R133, R144 ;  /* 0x0000008545907223 */ /* 0x000fe20000010090 */
[----:B------:R-:W-:Y:S01]  /*1490*/  FFMA.FTZ R145, R70, R134, R145 ;  /* 0x0000008646917223 */ /* 0x000fe20000010091 */
[----:B------:R-:W-:Y:S01]  /*14a0*/  FFMA.FTZ R160, R71, R135, R160 ;  /* 0x0000008747a07223 */ /* 0x000fe200000100a0 */
        /* <DEDUP_REMOVED lines=10> */
[----:B------:R-:W-:-:S03]  /*1550*/  FFMA.FTZ R129, R80, R120, R161 ;  /* 0x0000007850817223 */ /* 0x000fc600000100a1 */
[----:B------:R-:W4:Y:S01]  /*1560*/  LDG.E.128.CONSTANT R124, desc[UR8][R158.64+0x2e00] ;  /* 0x002e00089e7c7981 */ /* 0x000f22000c1e9d00 */
[----:B------:R-:W-:Y:S01]  /*1570*/  FFMA.FTZ R160, R81, R121, R144 ;  /* 0x0000007951a07223 */ /* 0x000fe20000010090 */
[----:B------:R-:W-:Y:S02]  /*1580*/  FFMA.FTZ R161, R82, R122, R145 ;  /* 0x0000007a52a17223 */ /* 0x000fe40000010091 */
[----:B------:R-:W3:Y:S01]  /*1590*/  LDG.E.128.CONSTANT R144, desc[UR8][R158.64+0x3000] ;  /* 0x003000089e907981 */ /* 0x000ee2000c1e9d00 */
[----:B------:R-:W-:-:S03]  /*15a0*/  FFMA.FTZ R163, R84, R112, R129 ;  /* 0x0000007054a37223 */ /* 0x000fc60000010081 */
[----:B------:R-:W3:Y:S01]  /*15b0*/  LDG.E.128.CONSTANT R128, desc[UR8][R158.64+0x3400] ;  /* 0x003400089e807981 */ /* 0x000ee2000c1e9d00 */
[----:B------:R-:W-:-:S03]  /*15c0*/  FFMA.FTZ R162, R83, R123, R162 ;  /* 0x0000007b53a27223 */ /* 0x000fc600000100a2 */
[----:B------:R-:W3:Y:S01]  /*15d0*/  LDG.E.128.CONSTANT R120, desc[UR8][R158.64+0x3600] ;  /* 0x003600089e787981 */ /* 0x000ee2000c1e9d00 */
[----:B------:R-:W-:Y:S02]  /*15e0*/  UMOV UR4, 0x400 ;  /* 0x0000040000047882 */ /* 0x000fe40000000000 */
[----:B0-----:R-:W-:Y:S01]  /*15f0*/  ULEA UR4, UR5, UR4, 0x18 ;  /* 0x0000000405047291 */ /* 0x001fe2000f8ec0ff */
[----:B------:R-:W-:Y:S01]  /*1600*/  FFMA.FTZ R160, R85, R113, R160 ;  /* 0x0000007155a07223 */ /* 0x000fe200000100a0 */
[----:B------:R-:W-:Y:S01]  /*1610*/  FFMA.FTZ R161, R86, R114, R161 ;  /* 0x0000007256a17223 */ /* 0x000fe200000100a1 */
[----:B------:R-:W-:Y:S01]  /*1620*/  FFMA.FTZ R162, R87, R115, R162 ;  /* 0x0000007357a27223 */ /* 0x000fe200000100a2 */
[----:B------:R-:W-:Y:S01]  /*1630*/  FFMA.FTZ R163, R88, R136, R163 ;  /* 0x0000008858a37223 */ /* 0x000fe200000100a3 */
[----:B------:R-:W-:-:S04]  /*1640*/  FFMA.FTZ R160, R89, R137, R160 ;  /* 0x0000008959a07223 */ /* 0x000fc800000100a0 */
[----:B------:R-:W0:Y:S01]  /*1650*/  LDS.128 R112, [UR4+0x1a0] ;  /* 0x0001a004ff707984 */ /* 0x000e220008000c00 */
[----:B------:R-:W-:Y:S01]  /*1660*/  FFMA.FTZ R161, R90, R138, R161 ;  /* 0x0000008a5aa17223 */ /* 0x000fe200000100a1 */
[----:B------:R-:W-:Y:S02]  /*1670*/  FFMA.FTZ R162, R91, R139, R162 ;  /* 0x0000008b5ba27223 */ /* 0x000fe400000100a2 */
[----:B------:R-:W1:Y:S01]  /*1680*/  LDS.128 R136, [UR4+0x1b0] ;  /* 0x0001b004ff887984 */ /* 0x000e620008000c00 */
[----:B------:R-:W-:Y:S01]  /*1690*/  FFMA.FTZ R163, R92, R140, R163 ;  /* 0x0000008c5ca37223 */ /* 0x000fe200000100a3 */
[----:B------:R-:W-:Y:S01]  /*16a0*/  FFMA.FTZ R160, R93, R141, R160 ;  /* 0x0000008d5da07223 */ /* 0x000fe200000100a0 */
[----:B------:R-:W-:Y:S01]  /*16b0*/  FFMA.FTZ R161, R94, R142, R161 ;  /* 0x0000008e5ea17223 */ /* 0x000fe200000100a1 */
[----:B------:R-:W-:Y:S01]  /*16c0*/  FFMA.FTZ R162, R95, R143, R162 ;  /* 0x0000008f5fa27223 */ /* 0x000fe200000100a2 */
[----:B-----5:R-:W-:Y:S01]  /*16d0*/  FSETP.NEU.FTZ.AND P0, PT, R155, RZ, PT ;  /* 0x000000ff9b00720b */ /* 0x020fe20003f1d000 */
[----:B--2---:R-:W-:Y:S01]  /*16e0*/  FFMA.FTZ R163, R96, R116, R163 ;  /* 0x0000007460a37223 */ /* 0x004fe200000100a3 */
[----:B------:R-:W-:Y:S01]  /*16f0*/  FFMA.FTZ R160, R97, R117, R160 ;  /* 0x0000007561a07223 */ /* 0x000fe200000100a0 */
[----:B------:R-:W-:Y:S01]  /*1700*/  FFMA.FTZ R161, R98, R118, R161 ;  /* 0x0000007662a17223 */ /* 0x000fe200000100a1 */
[----:B------:R-:W-:Y:S01]  /*1710*/  FFMA.FTZ R162, R99, R119, R162 ;  /* 0x0000007763a27223 */ /* 0x000fe200000100a2 */
[----:B----4-:R-:W-:Y:S01]  /*1720*/  FFMA.FTZ R163, R100, R124, R163 ;  /* 0x0000007c64a37223 */ /* 0x010fe200000100a3 */
[----:B------:R-:W-:Y:S01]  /*1730*/  FFMA.FTZ R160, R101, R125, R160 ;  /* 0x0000007d65a07223 */ /* 0x000fe200000100a0 */
[----:B------:R-:W-:-:S02]  /*1740*/  FFMA.FTZ R161, R102, R126, R161 ;  /* 0x0000007e66a17223 */ /* 0x000fc400000100a1 */
[----:B---3--:R-:W-:Y:S01]  /*1750*/  FFMA.FTZ R163, R104, R144, R163 ;  /* 0x0000009068a37223 */ /* 0x008fe200000100a3 */
[----:B------:R-:W-:Y:S01]  /*1760*/  FFMA.FTZ R160, R105, R145, R160 ;  /* 0x0000009169a07223 */ /* 0x000fe200000100a0 */
[----:B------:R-:W-:Y:S01]  /*1770*/  FFMA.FTZ R162, R103, R127, R162 ;  /* 0x0000007f67a27223 */ /* 0x000fe200000100a2 */
[----:B------:R-:W-:Y:S01]  /*1780*/  FFMA.FTZ R161, R106, R146, R161 ;  /* 0x000000926aa17223 */ /* 0x000fe200000100a1 */
[----:B------:R-:W-:Y:S01]  /*1790*/  FFMA.FTZ R163, R108, R132, R163 ;  /* 0x000000846ca37223 */ /* 0x000fe200000100a3 */
[----:B------:R-:W-:Y:S01]  /*17a0*/  FFMA.FTZ R160, R109, R133, R160 ;  /* 0x000000856da07223 */ /* 0x000fe200000100a0 */
[----:B------:R-:W-:Y:S01]  /*17b0*/  FFMA.FTZ R162, R107, R147, R162 ;  /* 0x000000936ba27223 */ /* 0x000fe200000100a2 */
[----:B------:R-:W-:Y:S01]  /*17c0*/  FFMA.FTZ R161, R110, R134, R161 ;  /* 0x000000866ea17223 */ /* 0x000fe200000100a1 */
[----:B0-----:R-:W-:Y:S01]  /*17d0*/  FFMA.FTZ R163, R128, R112, R163 ;  /* 0x0000007080a37223 */ /* 0x001fe200000100a3 */
[----:B------:R-:W-:Y:S01]  /*17e0*/  FFMA.FTZ R160, R129, R113, R160 ;  /* 0x0000007181a07223 */ /* 0x000fe200000100a0 */
[----:B------:R-:W-:-:S02]  /*17f0*/  VIADD R112, R149, 0x1 ;  /* 0x0000000195707836 */ /* 0x000fc40000000000 */
[----:B------:R-:W-:Y:S01]  /*1800*/  FFMA.FTZ R162, R111, R135, R162 ;  /* 0x000000876fa27223 */ /* 0x000fe200000100a2 */
[----:B------:R-:W-:Y:S01]  /*1810*/  FFMA.FTZ R161, R130, R114, R161 ;  /* 0x0000007282a17223 */ /* 0x000fe200000100a1 */
[----:B-1----:R-:W-:Y:S01]  /*1820*/  FFMA.FTZ R120, R120, R136, R163 ;  /* 0x0000008878787223 */ /* 0x002fe200000100a3 */
[----:B------:R-:W-:Y:S01]  /*1830*/  FFMA.FTZ R121, R121, R137, R160 ;  /* 0x0000008979797223 */ /* 0x000fe200000100a0 */
[----:B------:R-:W-:Y:S01]  /*1840*/  I2FP.F32.S32 R112, R112 ;  /* 0x0000007000707245 */ /* 0x000fe20000201400 */
[----:B------:R-:W-:Y:S01]  /*1850*/  FFMA.FTZ R162, R131, R115, R162 ;  /* 0x0000007383a27223 */ /* 0x000fe200000100a2 */
[----:B------:R-:W-:Y:S01]  /*1860*/  FFMA.FTZ R122, R122, R138, R161 ;  /* 0x0000008a7a7a7223 */ /* 0x000fe200000100a1 */
[----:B------:R-:W-:Y:S02]  /*1870*/  FADD.FTZ R121, R120, R121 ;  /* 0x0000007978797221 */ /* 0x000fe40000010000 */
[----:B------:R-:W-:Y:S01]  /*1880*/  FMUL.FTZ R112, R112, R155 ;  /* 0x0000009b70707220 */ /* 0x000fe20000410000 */
[----:B------:R-:W-:Y:S01]  /*1890*/  FFMA.FTZ R123, R123, R139, R162 ;  /* 0x0000008b7b7b7223 */ /* 0x000fe200000100a2 */
[----:B------:R-:W-:Y:S01]  /*18a0*/  FADD.FTZ R122, R122, R121 ;  /* 0x000000797a7a7221 */ /* 0x000fe20000010000 */
[----:B------:R-:W-:-:S02]  /*18b0*/  IADD3 R113, PT, PT, R148, -0x1, RZ ;  /* 0xffffffff94717810 */ /* 0x000fc40007ffe0ff */
[----:B------:R-:W-:Y:S01]  /*18c0*/  FSEL R115, R112, RZ, P0 ;  /* 0x000000ff70737208 */ /* 0x000fe20000000000 */
[----:B------:R-:W-:Y:S01]  /*18d0*/  FADD.FTZ R122, R123, R122 ;  /* 0x0000007a7b7a7221 */ /* 0x000fe20000010000 */
[----:B------:R-:W-:-:S03]  /*18e0*/  ISETP.GE.AND P0, PT, R113, R156, PT ;  /* 0x0000009c7100720c */ /* 0x000fc60003f06270 */
[----:B------:R-:W-:-:S05]  /*18f0*/  FFMA.FTZ R122, R122, UR16, R115 ;  /* 0x000000107a7a7c23 */ /* 0x000fca0008010073 */
[----:B------:R-:W-:-:S05]  /*1900*/  FSEL R113, R122, RZ, !P0 ;  /* 0x000000ff7a717208 */ /* 0x000fca0004000000 */
[----:B------:R2:W-:Y:S01]  /*1910*/  STS [R150], R113 ;  /* 0x0000007196007388 */ /* 0x0005e20000000800 */
[----:B------:R-:W-:-:S07]  /*1920*/  @!P0 FMNMX.FTZ R151, R151, R122, !PT ;  /* 0x0000007a97978209 */ /* 0x000fce0007810000 */
.L_x_23670:
[----:B------:R-:W-:Y:S05]  /*1930*/  BSYNC.RECONVERGENT B1 ;  /* 0x0000000000017941 */ /* 0x000fea0003800200 */
.L_x_23669:
[----:B------:R-:W-:Y:S02]  /*1940*/  IADD3 R4, P0, PT, R4, 0x10, RZ ;  /* 0x0000001004047810 */ /* 0x000fe40007f1e0ff */
[----:B-12---:R-:W-:Y:S02]  /*1950*/  IADD3 R150, PT, PT, R150, 0x200, RZ ;  /* 0x0000020096967810 */ /* 0x006fe40007ffe0ff */
[----:B------:R-:W-:Y:S02]  /*1960*/  IADD3 R149, PT, PT, R149, 0x80, RZ ;  /* 0x0000008095957810 */ /* 0x000fe40007ffe0ff */
[----:B------:R-:W-:Y:S02]  /*1970*/  IADD3 R148, PT, PT, R148, 0x80, RZ ;  /* 0x0000008094947810 */ /* 0x000fe40007ffe0ff */
[----:B------:R-:W-:Y:S01]  /*1980*/  IADD3.X R5, PT, PT, RZ, R5, RZ, P0, !PT ;  /* 0x00000005ff057210 */ /* 0x000fe200007fe4ff */
[----:B------:R-:W-:Y:S06]  /*1990*/  @!P1 BRA `(.L_x_23671) ;  /* 0xfffffff000709947 */ /* 0x000fec000383ffff */
.L_x_23668:
[----:B------:R-:W-:Y:S05]  /*19a0*/  BSYNC.RECONVERGENT B0 ;  /* 0x0000000000007941 */ /* 0x000fea0003800200 */
.L_x_23667:
        /* <DEDUP_REMOVED lines=13> */
[----:B---3--:R-:W-:Y:S02]  /*1a80*/  LOP3.LUT P0, R126, R7, 0x1f, RZ, 0xc0, !PT ;  /* 0x0000001f077e7812 */ /* 0x008fe4000780c0ff */
[----:B------:R-:W-:Y:S02]  /*1a90*/  SHF.R.U32.HI R127, RZ, 0x5, R7 ;  /* 0x00000005ff7f7819 */ /* 0x000fe40000011607 */
[----:B------:R-:W-:Y:S02]  /*1aa0*/  ISETP.GT.U32.AND P1, PT, R126, 0x3, PT ;  /* 0x000000037e00780c */ /* 0x000fe40003f24070 */
[----:B-1----:R-:W-:-:S05]  /*1ab0*/  FMNMX.FTZ R5, R4, R5, !PT ;  /* 0x0000000504057209 */ /* 0x002fca0007810000 */
[----:B0-----:R-:W0:Y:S02]  /*1ac0*/  SHFL.BFLY PT, R8, R5, 0x4, 0x1f ;  /* 0x0c801f0005087f89 */ /* 0x001e2400000e0000 */
        /* <DEDUP_REMOVED lines=37> */
.L_x_23676:
        /* <DEDUP_REMOVED lines=11> */
.L_x_23675:
[----:B------:R-:W-:Y:S05]  /*1dd0*/  BSYNC.RECONVERGENT B1 ;  /* 0x0000000000017941 */ /* 0x000fea0003800200 */
.L_x_23674:
        /* <DEDUP_REMOVED lines=12> */
.L_x_23679:
        /* <DEDUP_REMOVED lines=100> */
.L_x_23678:
[----:B------:R-:W-:Y:S05]  /*24e0*/  BSYNC.RECONVERGENT B1 ;  /* 0x0000000000017941 */ /* 0x000fea0003800200 */
.L_x_23677:
[----:B------:R-:W-:Y:S01]  /*24f0*/  IADD3 R12, PT, PT, -R11, R4, RZ ;  /* 0x000000040b0c7210 */ /* 0x000fe20007ffe1ff */
[----:B------:R-:W-:Y:S03]  /*2500*/  BSSY.RECONVERGENT B1, `(.L_x_23680) ;  /* 0x0000036000017945 */ /* 0x000fe60003800200 */
        /* <DEDUP_REMOVED lines=53> */
.L_x_23681:
[----:B------:R-:W-:Y:S05]  /*2860*/  BSYNC.RECONVERGENT B1 ;  /* 0x0000000000017941 */ /* 0x000fea0003800200 */
.L_x_23680:
        /* <DEDUP_REMOVED lines=26> */
.L_x_23673:
[----:B------:R-:W-:Y:S05]  /*2a10*/  BSYNC.RECONVERGENT B0 ;  /* 0x0000000000007941 */ /* 0x000fea0003800200 */
.L_x_23672:
        /* <DEDUP_REMOVED lines=40> */
.L_x_23686:
[----:B------:R-:W0:Y:S01]  /*2ca0*/  LDS R8, [R9] ;  /* 0x0000000009087984 */ /* 0x000e220000000800 */
[----:B------:R-:W-:-:S04]  /*2cb0*/  IADD3 R10, PT, PT, R10, 0x1, RZ ;  /* 0x000000010a0a7810 */ /* 0x000fc80007ffe0ff */
[----:B------:R-:W-:Y:S01]  /*2cc0*/  ISETP.NE.AND P0, PT, R10, RZ, PT ;  /* 0x000000ff0a00720c */ /* 0x000fe20003f05270 */
[----:B0-----:R-:W-:-:S05]  /*2cd0*/  FMUL.FTZ R8, R8, R33 ;  /* 0x0000002108087220 */ /* 0x001fca0000410000 */
[----:B------:R0:W-:Y:S02]  /*2ce0*/  STS [R9], R8 ;  /* 0x0000000809007388 */ /* 0x0001e40000000800 */
[----:B0-----:R-:W-:-:S05]  /*2cf0*/  VIADD R9, R9, 0x200 ;  /* 0x0000020009097836 */ /* 0x001fca0000000000 */
[----:B------:R-:W-:Y:S05]  /*2d00*/  @P0 BRA `(.L_x_23686) ;  /* 0xfffffffc00e40947 */ /* 0x000fea000383ffff */
.L_x_23685:
[----:B------:R-:W-:Y:S05]  /*2d10*/  BSYNC.RECONVERGENT B1 ;  /* 0x0000000000017941 */ /* 0x000fea0003800200 */
.L_x_23684:
        /* <DEDUP_REMOVED lines=12> */
.L_x_23689:
        /* <DEDUP_REMOVED lines=52> */
.L_x_23688:
[----:B------:R-:W-:Y:S05]  /*3120*/  BSYNC.RECONVERGENT B1 ;  /* 0x0000000000017941 */ /* 0x000fea0003800200 */
.L_x_23687:
        /* <DEDUP_REMOVED lines=31> */
.L_x_23691:
[----:B------:R-:W-:Y:S05]  /*3320*/  BSYNC.RECONVERGENT B1 ;  /* 0x0000000000017941 */ /* 0x000fea0003800200 */
.L_x_23690:
        /* <DEDUP_REMOVED lines=14> */
.L_x_23683:
[----:B------:R-:W-:Y:S05]  /*3410*/  BSYNC.RECONVERGENT B0 ;  /* 0x0000000000007941 */ /* 0x000fea0003800200 */
.L_x_23682:
[----:B------:R-:W-:Y:S01]  /*3420*/  ISETP.GE.AND P0, PT, R127, R6, PT ;  /* 0x000000067f00720c */ /* 0x000fe20003f06270 */
[----:B------:R-:W3:Y:S08]  /*3430*/  S2UR UR11, SR_CTAID.Y ;  /* 0x00000000000b79c3 */ /* 0x000ef00000002600 */
[----:B------:R-:W-:Y:S01]  /*3440*/  BAR.SYNC.DEFER_BLOCKING 0x0 ;  /* 0x0000000000007b1d */ /* 0x000fe20000010000 */
[----:B------:R-:W-:Y:S01]  /*3450*/  HFMA2 R128, -RZ, RZ, 0, 0 ;  /* 0x00000000ff807431 */ /* 0x000fe200000001ff */
[----:B------:R-:W-:Y:S01]  /*3460*/  CS2R R140, SRZ ;  /* 0x00000000008c7805 */ /* 0x000fe2000001ff00 */
[----:B------:R-:W-:Y:S01]  /*3470*/  HFMA2 R153, -RZ, RZ, 0, 0 ;  /* 0x00000000ff997431 */ /* 0x000fe200000001ff */
[----:B------:R-:W-:-:S02]  /*3480*/  CS2R R138, SRZ ;  /* 0x00000000008a7805 */ /* 0x000fc4000001ff00 */
[----:B------:R-:W-:Y:S01]  /*3490*/  CS2R R146, SRZ ;  /* 0x0000000000927805 */ /* 0x000fe2000001ff00 */
[----:B------:R-:W4:Y:S01]  /*34a0*/  LDCU UR16, c[0x0][0x3cc] ;  /* 0x00007980ff1077ac */ /* 0x000f220008000800 */
[----:B------:R-:W-:Y:S01]  /*34b0*/  BSSY.RECONVERGENT B0, `(.L_x_23692) ;  /* 0x0000231000007945 */ /* 0x000fe20003800200 */
[----:B------:R-:W-:Y:S02]  /*34c0*/  CS2R R162, SRZ ;  /* 0x0000000000a27805 */ /* 0x000fe4000001ff00 */
[----:B------:R-:W-:Y:S01]  /*34d0*/  CS2R R160, SRZ ;  /* 0x0000000000a07805 */ /* 0x000fe2000001ff00 */
[----:B------:R-:W0:Y:S01]  /*34e0*/  LDCU.64 UR6, c[0x0][0x398] ;  /* 0x00007300ff0677ac */ /* 0x000e220008000a00 */
[----:B------:R-:W-:Y:S02]  /*34f0*/  CS2R R158, SRZ ;  /* 0x00000000009e7805 */ /* 0x000fe4000001ff00 */
[----:B------:R-:W-:Y:S02]  /*3500*/  MOV R157, RZ ;  /* 0x000000ff009d7202 */ /* 0x000fe40000000f00 */
[----:B-----5:R-:W-:-:S02]  /*3510*/  CS2R R154, SRZ ;  /* 0x00000000009a7805 */ /* 0x020fc4000001ff00 */
[----:B------:R-:W-:Y:S02]  /*3520*/  CS2R R150, SRZ ;  /* 0x0000000000967805 */ /* 0x000fe4000001ff00 */
[----:B------:R-:W-:Y:S02]  /*3530*/  CS2R R148, SRZ ;  /* 0x0000000000947805 */ /* 0x000fe4000001ff00 */
[----:B------:R-:W-:Y:S02]  /*3540*/  CS2R R144, SRZ ;  /* 0x0000000000907805 */ /* 0x000fe4000001ff00 */
[----:B------:R-:W-:Y:S02]  /*3550*/  CS2R R142, SRZ ;  /* 0x00000000008e7805 */ /* 0x000fe4000001ff00 */
[----:B------:R-:W-:Y:S02]  /*3560*/  CS2R R136, SRZ ;  /* 0x0000000000887805 */ /* 0x000fe4000001ff00 */
[----:B------:R-:W-:Y:S01]  /*3570*/  MOV R135, RZ ;  /* 0x000000ff00877202 */ /* 0x000fe20000000f00 */
[----:B0--34-:R-:W-:Y:S06]  /*3580*/  @P0 BRA `(.L_x_23693) ;  /* 0x00000020008c0947 */ /* 0x019fec0003800000 */
[----:B------:R-:W0:Y:S01]  /*3590*/  I2F.RP R10, R0 ;  /* 0x00000000000a7306 */ /* 0x000e220000209400 */
[----:B--2---:R-:W2:Y:S01]  /*35a0*/  LDC R5, c[0x0][0x3b8] ;  /* 0x0000ee00ff057b82 */ /* 0x004ea20000000800 */
[----:B------:R-:W3:Y:S01]  /*35b0*/  LDCU.64 UR14, c[0x0][0x3a8] ;  /* 0x00007500ff0e77ac */ /* 0x000ee20008000a00 */
[----:B------:R-:W-:Y:S02]  /*35c0*/  SHF.R.U32.HI R4, RZ, 0x3, R7 ;  /* 0x00000003ff047819 */ /* 0x000fe40000011607 */
[C---:B------:R-:W-:Y:S01]  /*35d0*/  LEA R132, R127.reuse, 0x1, 0x5 ;  /* 0x000000017f847811 */ /* 0x040fe200078e28ff */
[----:B------:R-:W4:Y:S01]  /*35e0*/  LDCU UR13, c[0x0][0x3d0] ;  /* 0x00007a00ff0d77ac */ /* 0x000f220008000800 */
[----:B------:R-:W-:Y:S02]  /*35f0*/  LOP3.LUT R4, R4, 0x7c, RZ, 0xc0, !PT ;  /* 0x0000007c04047812 */ /* 0x000fe400078ec0ff */
[C---:B------:R-:W-:Y:S01]  /*3600*/  IADD3 R133, PT, PT, R127.reuse, -R6, RZ ;  /* 0x800000067f857210 */ /* 0x040fe20007ffe0ff */
[----:B------:R-:W5:Y:S01]  /*3610*/  LDCU UR12, c[0x0][0x3ec] ;  /* 0x00007d80ff0c77ac */ /* 0x000f620008000800 */
[----:B------:R-:W-:-:S02]  /*3620*/  IADD3 R134, PT, PT, R127, 0x1, RZ ;  /* 0x000000017f867810 */ /* 0x000fc40007ffe0ff */
[----:B------:R-:W-:Y:S01]  /*3630*/  MOV R141, RZ ;  /* 0x000000ff008d7202 */ /* 0x000fe20000000f00 */
[----:B------:R-:W-:Y:S01]  /*3640*/  UIADD3 UR4, UPT, UPT, UR5, 0x1e0, URZ ;  /* 0x000001e005047890 */ /* 0x000fe2000fffe0ff */
[----:B0-----:R-:W0:Y:S03]  /*3650*/  MUFU.RCP R10, R10 ;  /* 0x0000000a000a7308 */ /* 0x001e260000001000 */
[----:B------:R-:W-:Y:S01]  /*3660*/  ULEA UR4, UR10, UR4, 0x18 ;  /* 0x000000040a047291 */ /* 0x000fe2000f8ec0ff */
[----:B----4-:R-:W-:Y:S02]  /*3670*/  IMAD R124, R2, UR13, RZ ;  /* 0x0000000d027c7c24 */ /* 0x010fe4000f8e02ff */
[----:B--2---:R-:W-:Y:S01]  /*3680*/  IMAD R11, R5, UR11, RZ ;  /* 0x0000000b050b7c24 */ /* 0x004fe2000f8e02ff */
[----:B------:R-:W-:Y:S02]  /*3690*/  MOV R5, RZ ;  /* 0x000000ff00057202 */ /* 0x000fe40000000f00 */
[----:B-----5:R-:W-:-:S02]  /*36a0*/  IADD3 R3, PT, PT, R3, -UR12, RZ ;  /* 0x8000000c03037c10 */ /* 0x020fc4000fffe0ff */
[----:B------:R-:W-:Y:S01]  /*36b0*/  SHF.R.S32.HI R125, RZ, 0x1f, R124 ;  /* 0x0000001fff7d7819 */ /* 0x000fe2000001147c */
[----:B------:R-:W-:Y:S01]  /*36c0*/  IMAD.WIDE R4, R11, 0x4, R4 ;  /* 0x000000040b047825 */ /* 0x000fe200078e0204 */
[----:B0-----:R-:W-:-:S04]  /*36d0*/  IADD3 R8, PT, PT, R10, 0xffffffe, RZ ;  /* 0x0ffffffe0a087810 */ /* 0x001fc80007ffe0ff */
[----:B------:R0:W2:Y:S01]  /*36e0*/  F2I.FTZ.U32.TRUNC.NTZ R9, R8 ;  /* 0x0000000800097305 */ /* 0x0000a2000021f000 */
[----:B---3--:R-:W-:Y:S02]  /*36f0*/  IADD3 R130, P0, PT, R4, UR14, RZ ;  /* 0x0000000e04827c10 */ /* 0x008fe4000ff1e0ff */
[----:B------:R-:W-:Y:S02]  /*3700*/  SHF.L.U32 R4, R7, 0x4, RZ ;  /* 0x0000000407047819 */ /* 0x000fe400000006ff */
[----:B------:R-:W-:Y:S02]  /*3710*/  IADD3.X R131, PT, PT, R5, UR15, RZ, P0, !PT ;  /* 0x0000000f05837c10 */ /* 0x000fe400087fe4ff */
[----:B------:R-:W-:Y:S02]  /*3720*/  LOP3.LUT R4, R4, 0x70, RZ, 0xe2, !PT ;  /* 0x0000007004047812 */ /* 0x000fe400078ee2ff */
[----:B------:R-:W-:Y:S01]  /*3730*/  SHF.L.U32 R5, R7, 0x2, RZ ;  /* 0x0000000207057819 */ /* 0x000fe200000006ff */
[----:B0-----:R-:W-:Y:S01]  /*3740*/  IMAD.MOV.U32 R8, RZ, RZ, RZ ;  /* 0x000000ffff087224 */ /* 0x001fe200078e00ff */
[----:B------:R-:W-:-:S02]  /*3750*/  LEA R2, R127, R4, 0x7 ;  /* 0x000000047f027211 */ /* 0x000fc400078e38ff */
[----:B------:R-:W-:Y:S02]  /*3760*/  LOP3.LUT R4, R5, 0x7c, RZ, 0xc0, !PT ;  /* 0x0000007c05047812 */ /* 0x000fe400078ec0ff */
[----:B--2---:R-:W-:Y:S01]  /*3770*/  IADD3 R129, PT, PT, RZ, -R9, RZ ;  /* 0x80000009ff817210 */ /* 0x004fe20007ffe0ff */
[----:B------:R-:W-:Y:S01]  /*3780*/  VIADD R2, R2, UR4 ;  /* 0x0000000402027c36 */ /* 0x000fe20008000000 */
[----:B------:R-:W-:-:S03]  /*3790*/  LOP3.LUT R5, R132, 0x1c, R5, 0xf8, !PT ;  /* 0x0000001c84057812 */ /* 0x000fc600078ef805 */
[----:B------:R-:W-:-:S04]  /*37a0*/  IMAD R129, R129, R0, RZ ;  /* 0x0000000081817224 */ /* 0x000fc800078e02ff */
[----:B------:R-:W-:-:S07]  /*37b0*/  IMAD.HI.U32 R129, R9, R129, R8 ;  /* 0x0000008109817227 */ /* 0x000fce00078e0008 */
.L_x_23696:
        /* <DEDUP_REMOVED lines=44> */
[----:B------:R-:W-:-:S03]  /*3a80*/  ISETP.GE.AND P0, PT, R9, R6, PT ;  /* 0x000000060900720c */ /* 0x000fc60003f06270 */
[----:B------:R-:W-:Y:S01]  /*3a90*/  @!P1 IMAD.MOV R8, RZ, RZ, -R8 ;  /* 0x000000ffff089224 */ /* 0x000fe200078e0a08 */
[----:B------:R-:W-:Y:S02]  /*3aa0*/  @!P2 LOP3.LUT R8, RZ, R17, RZ, 0x33, !PT ;  /* 0x00000011ff08a212 */ /* 0x000fe400078e33ff */
[----:B------:R-:W-:Y:S02]  /*3ab0*/  ISETP.GT.AND P1, PT, R11, R3, PT ;  /* 0x000000030b00720c */ /* 0x000fe40003f24270 */
[----:B------:R-:W-:-:S13]  /*3ac0*/  ISETP.NE.AND P2, PT, R8, RZ, PT ;  /* 0x000000ff0800720c */ /* 0x000fda0003f45270 */
[----:B------:R-:W-:Y:S05]  /*3ad0*/  @!P1 BRA P2, `(.L_x_23695) ;  /* 0x0000001c001c9947 */ /* 0x000fea0001000000 */
        /* <DEDUP_REMOVED lines=26> */
[----:B------:R-:W-:-:S03]  /*3c80*/  VIADD R165, R5, 0xffffffff ;  /* 0xffffffff05a57836 */ /* 0x000fc60000000000 */
[----:B------:R-:W5:Y:S04]  /*3c90*/  LDG.E.128.CONSTANT R84, desc[UR8][R120.64+0x2600] ;  /* 0x0026000878547981 */ /* 0x000f68000c1e9d00 */
[----:B------:R-:W5:Y:S02]  /*3ca0*/  LDG.E.128.CONSTANT R112, desc[UR8][R120.64+0x3200] ;  /* 0x0032000878707981 */ /* 0x000f64000c1e9d00 */
[----:B------:R-:W-:Y:S02]  /*3cb0*/  @!P1 IADD3 R89, PT, PT, R5, 0x1, RZ ;  /* 0x0000000105599810 */ /* 0x000fe40007ffe0ff */
[-C--:B------:R-:W-:Y:S01]  /*3cc0*/  @!P1 ISETP.GE.AND P3, PT, R165, R156.reuse, PT ;  /* 0x0000009ca500920c */ /* 0x080fe20003f66270 */
[----:B------:R-:W5:Y:S01]  /*3cd0*/  LDG.E.128.CONSTANT R116, desc[UR8][R120.64+0x3400] ;  /* 0x0034000878747981 */ /* 0x000f62000c1e9d00 */
[----:B------:R-:W-:-:S02]  /*3ce0*/  @!P1 ISETP.GE.AND P2, PT, R5, R156, PT ;  /* 0x0000009c0500920c */ /* 0x000fc40003f46270 */
[C---:B------:R-:W-:Y:S02]  /*3cf0*/  @!P1 IADD3 R95, PT, PT, R5.reuse, 0x1, RZ ;  /* 0x00000001055f9810 */ /* 0x040fe40007ffe0ff */
[C---:B------:R-:W-:Y:S02]  /*3d00*/  @!P1 IADD3 R97, PT, PT, R5.reuse, 0x2, RZ ;  /* 0x0000000205619810 */ /* 0x040fe40007ffe0ff */
[----:B------:R-:W-:Y:S02]  /*3d10*/  @!P1 IADD3 R99, PT, PT, R5, 0x1, RZ ;  /* 0x0000000105639810 */ /* 0x000fe40007ffe0ff */
[-C--:B------:R-:W-:Y:S02]  /*3d20*/  @!P1 ISETP.GE.AND P5, PT, R89, R156.reuse, PT ;  /* 0x0000009c5900920c */ /* 0x080fe40003fa6270 */
[----:B------:R-:W-:Y:S01]  /*3d30*/  @!P1 ISETP.GE.AND P6, PT, R95, R156, PT ;  /* 0x0000009c5f00920c */ /* 0x000fe20003fc6270 */
[----:B------:R-:W0:Y:S01]  /*3d40*/  LDS.128 R88, [R2] ;  /* 0x0000000002587984 */ /* 0x000e220000000c00 */
[----:B------:R-:W-:-:S02]  /*3d50*/  @!P1 IADD3 R93, PT, PT, R5, 0x2, RZ ;  /* 0x00000002055d9810 */ /* 0x000fc40007ffe0ff */
[C---:B------:R-:W-:Y:S02]  /*3d60*/  @!P1 IADD3 R101, PT, PT, R5.reuse, 0x2, RZ ;  /* 0x0000000205659810 */ /* 0x040fe40007ffe0ff */
[C---:B------:R-:W-:Y:S02]  /*3d70*/  @!P1 IADD3 R105, PT, PT, R5.reuse, 0x2, RZ ;  /* 0x0000000205699810 */ /* 0x040fe40007ffe0ff */
[----:B------:R-:W-:Y:S02]  /*3d80*/  @!P1 IADD3 R107, PT, PT, R5, 0x1, RZ ;  /* 0x00000001056b9810 */ /* 0x000fe40007ffe0ff */
[----:B------:R-:W-:Y:S02]  /*3d90*/  @!P1 ISETP.GE.AND P4, PT, R93, R156, PT ;  /* 0x0000009c5d00920c */ /* 0x000fe40003f86270 */
[----:B------:R-:W5:Y:S01]  /*3da0*/  LDG.E.128.CONSTANT R92, desc[UR8][R120.64+0x2800] ;  /* 0x00280008785c7981 */ /* 0x000f62000c1e9d00 */
[C---:B------:R-:W-:Y:S02]  /*3db0*/  @!P1 IADD3 R103, PT, PT, R5.reuse, 0x1, RZ ;  /* 0x0000000105679810 */ /* 0x040fe40007ffe0ff */
[----:B------:R-:W-:-:S02]  /*3dc0*/  @!P1 IADD3 R109, PT, PT, R5, 0x1, RZ ;  /* 0x00000001056d9810 */ /* 0x000fc40007ffe0ff */
[----:B--2---:R-:W-:Y:S02]  /*3dd0*/  @!P1 FSEL R8, R8, RZ, !P3 ;  /* 0x000000ff08089208 */ /* 0x004fe40005800000 */
[----:B------:R-:W-:Y:S02]  /*3de0*/  @!P1 FSEL R9, R9, RZ, !P2 ;  /* 0x000000ff09099208 */ /* 0x000fe40005000000 */
[-C--:B------:R-:W-:Y:S02]  /*3df0*/  @!P1 ISETP.GE.AND P3, PT, R97, R156.reuse, PT ;  /* 0x0000009c6100920c */ /* 0x080fe40003f66270 */
[-C--:B------:R-:W-:Y:S02]  /*3e00*/  @!P1 ISETP.GE.AND P2, PT, R99, R156.reuse, PT ;  /* 0x0000009c6300920c */ /* 0x080fe40003f46270 */
[----:B------:R-:W-:Y:S01]  /*3e10*/  @!P1 FSEL R10, R10, RZ, !P5 ;  /* 0x000000ff0a0a9208 */ /* 0x000fe20006800000 */
[----:B------:R-:W2:Y:S01]  /*3e20*/  LDG.E.128.CONSTANT R96, desc[UR8][R120.64+0x2a00] ;  /* 0x002a000878607981 */ /* 0x000ea2000c1e9d00 */
[----:B------:R-:W-:-:S02]  /*3e30*/  @!P1 ISETP.GE.AND P5, PT, R165, R156, PT ;  /* 0x0000009ca500920c */ /* 0x000fc40003fa6270 */
[----:B---3--:R-:W-:Y:S02]  /*3e40*/  @!P1 FSEL R14, R14, RZ, !P6 ;  /* 0x000000ff0e0e9208 */ /* 0x008fe40007000000 */
[----:B------:R-:W-:Y:S02]  /*3e50*/  @!P1 FSEL R15, R15, RZ, !P3 ;  /* 0x000000ff0f0f9208 */ /* 0x000fe40005800000 */
[----:B----4-:R-:W-:Y:S02]  /*3e60*/  @!P1 FSEL R18, R18, RZ, !P2 ;  /* 0x000000ff12129208 */ /* 0x010fe40005000000 */
[-C--:B------:R-:W-:Y:S02]  /*3e70*/  @!P1 ISETP.GE.AND P6, PT, R165, R156.reuse, PT ;  /* 0x0000009ca500920c */ /* 0x080fe40003fc6270 */
[-C--:B------:R-:W-:Y:S02]  /*3e80*/  @!P1 ISETP.GE.AND P3, PT, R5, R156.reuse, PT ;  /* 0x0000009c0500920c */ /* 0x080fe40003f66270 */
[----:B------:R-:W-:-:S02]  /*3e90*/  @!P1 ISETP.GE.AND P2, PT, R165, R156, PT ;  /* 0x0000009ca500920c */ /* 0x000fc40003f46270 */
[----:B------:R-:W-:Y:S02]  /*3ea0*/  @!P1 FSEL R12, R12, RZ, !P5 ;  /* 0x000000ff0c0c9208 */ /* 0x000fe40006800000 */
[-C--:B------:R-:W-:Y:S02]  /*3eb0*/  @!P1 ISETP.GE.AND P5, PT, R101, R156.reuse, PT ;  /* 0x0000009c6500920c */ /* 0x080fe40003fa6270 */
[----:B------:R-:W-:Y:S02]  /*3ec0*/  @!P1 FSEL R16, R16, RZ, !P6 ;  /* 0x000000ff10109208 */ /* 0x000fe40007000000 */
[----:B------:R-:W-:Y:S02]  /*3ed0*/  @!P1 FSEL R17, R17, RZ, !P3 ;  /* 0x000000ff11119208 */ /* 0x000fe40005800000 */
[----:B-----5:R-:W-:Y:S02]  /*3ee0*/  @!P1 FSEL R20, R20, RZ, !P2 ;  /* 0x000000ff14149208 */ /* 0x020fe40005000000 */
[----:B------:R-:W-:-:S02]  /*3ef0*/  @!P1 ISETP.GE.AND P6, PT, R105, R156, PT ;  /* 0x0000009c6900920c */ /* 0x000fc40003fc6270 */
        /* <DEDUP_REMOVED lines=9> */
[-C--:B------:R-:W-:Y:S01]  /*3f90*/  @!P1 ISETP.GE.AND P5, PT, R109, R156.reuse, PT ;  /* 0x0000009c6d00920c */ /* 0x080fe20003fa6270 */
[----:B------:R-:W-:Y:S01]  /*3fa0*/  @!P1 VIADD R109, R5, 0x2 ;  /* 0x00000002056d9836 */ /* 0x000fe20000000000 */
[----:B------:R-:W-:Y:S02]  /*3fb0*/  @!P1 ISETP.GE.AND P4, PT, R103, R156, PT ;  /* 0x0000009c6700920c */ /* 0x000fe40003f86270 */
[----:B------:R-:W4:Y:S02]  /*3fc0*/  LDG.E.128.CONSTANT R100, desc[UR8][R120.64+0x2c00] ;  /* 0x002c000878647981 */ /* 0x000f24000c1e9d00 */
[----:B------:R-:W-:-:S02]  /*3fd0*/  @!P1 FSEL R22, R22, RZ, !P4 ;  /* 0x000000ff16169208 */ /* 0x000fc40006000000 */
[-C--:B------:R-:W-:Y:S02]  /*3fe0*/  @!P1 ISETP.GE.AND P4, PT, R109, R156.reuse, PT ;  /* 0x0000009c6d00920c */ /* 0x080fe40003f86270 */
[----:B------:R-:W5:Y:S04]  /*3ff0*/  LDG.E.128.CONSTANT R108, desc[UR8][R120.64+0x3000] ;  /* 0x00300008786c7981 */ /* 0x000f68000c1e9d00 */
[----:B------:R-:W5:Y:S01]  /*4000*/  LDG.E.128.CONSTANT R120, desc[UR8][R120.64+0x3600] ;  /* 0x0036000878787981 */ /* 0x000f62000c1e9d00 */
[----:B0-----:R-:W-:Y:S01]  /*4010*/  FMUL.FTZ R13, R89, R13 ;  /* 0x0000000d590d7220 */ /* 0x001fe20000410000 */
[----:B------:R-:W-:Y:S02]  /*4020*/  @!P1 FSEL R23, R23, RZ, !P6 ;  /* 0x000000ff17179208 */ /* 0x000fe40007000000 */
[----:B------:R-:W-:Y:S01]  /*4030*/  @!P1 ISETP.GE.AND P6, PT, R165, R156, PT ;  /* 0x0000009ca500920c */ /* 0x000fe20003fc6270 */
[----:B------:R-:W-:-:S03]  /*4040*/  FFMA.FTZ R13, R88, R12, R13 ;  /* 0x0000000c580d7223 */ /* 0x000fc6000001000d */
[----:B------:R-:W-:Y:S01]  /*4050*/  @!P1 FSEL R24, R24, RZ, !P6 ;  /* 0x000000ff18189208 */ /* 0x000fe20007000000 */
[----:B------:R-:W-:Y:S01]  /*4060*/  FFMA.FTZ R14, R90, R14, R13 ;  /* 0x0000000e5a0e7223 */ /* 0x000fe2000001000d */
        /* <DEDUP_REMOVED lines=73> */
[-C--:B------:R-:W-:Y:S01]  /*4500*/  @!P1 ISETP.GE.AND P3, PT, R13, R156.reuse, PT ;  /* 0x0000009c0d00920c */ /* 0x080fe20003f66270 */
[----:B------:R-:W-:Y:S01]  /*4510*/  @!P1 VIADD R13, R5, 0x2 ;  /* 0x00000002050d9836 */ /* 0x000fe20000000000 */
[----:B------:R-:W-:Y:S02]  /*4520*/  @!P1 FSEL R54, R54, RZ, !P5 ;  /* 0x000000ff36369208 */ /* 0x000fe40006800000 */
[----:B------:R-:W-:Y:S02]  /*4530*/  @!P1 ISETP.GE.AND P5, PT, R165, R156, PT ;  /* 0x0000009ca500920c */ /* 0x000fe40003fa6270 */
        /* <DEDUP_REMOVED lines=77> */
[----:B------:R-:W-:Y:S02]  /*4a10*/  @!P1 VIADD R13, R5, 0x2 ;  /* 0x00000002050d9836 */ /* 0x000fe40000000000 */
[----:B------:R-:W-:Y:S01]  /*4a20*/  FMUL.FTZ R9, R89, R9 ;  /* 0x0000000959097220 */ /* 0x000fe20000410000 */
[----:B------:R-:W-:Y:S01]  /*4a30*/  @!P1 FSEL R87, R87, RZ, !P4 ;  /* 0x000000ff57579208 */ /* 0x000fe20006000000 */
[----:B------:R-:W-:Y:S01]  /*4a40*/  FMUL.FTZ R17, R89, R17 ;  /* 0x0000001159117220 */ /* 0x000fe20000410000 */
[----:B------:R-:W-:Y:S01]  /*4a50*/  @!P1 ISETP.GE.AND P4, PT, R13, R156, PT ;  /* 0x0000009c0d00920c */ /* 0x000fe20003f86270 */
[----:B------:R-:W-:-:S03]  /*4a60*/  FFMA.FTZ R9, R88, R8, R9 ;  /* 0x0000000858097223 */ /* 0x000fc60000010009 */
[----:B--2---:R-:W-:Y:S01]  /*4a70*/  @!P1 FSEL R99, R99, RZ, !P4 ;  /* 0x000000ff63639208 */ /* 0x004fe20006000000 */
[----:B------:R-:W-:Y:S01]  /*4a80*/  FFMA.FTZ R10, R90, R10, R9 ;  /* 0x0000000a5a0a7223 */ /* 0x000fe20000010009 */
[----:B------:R-:W-:Y:S01]  /*4a90*/  @!P1 ISETP.GE.AND P4, PT, R165, R156, PT ;  /* 0x0000009ca500920c */ /* 0x000fe20003f86270 */
[----:B------:R-:W-:Y:S01]  /*4aa0*/  FFMA.FTZ R9, R88, R16, R17 ;  /* 0x0000001058097223 */ /* 0x000fe20000010011 */
[----:B------:R-:W-:Y:S02]  /*4ab0*/  @!P1 FSEL R95, R95, RZ, !P2 ;  /* 0x000000ff5f5f9208 */ /* 0x000fe40005000000 */
[----:B---3--:R-:W-:Y:S01]  /*4ac0*/  @!P1 FSEL R104, R104, RZ, !P4 ;  /* 0x000000ff68689208 */ /* 0x008fe20006000000 */
[----:B------:R-:W-:Y:S01]  /*4ad0*/  FFMA.FTZ R18, R90, R18, R9 ;  /* 0x000000125a127223 */ /* 0x000fe20000010009 */
[CC--:B------:R-:W-:Y:S02]  /*4ae0*/  @!P1 ISETP.GE.AND P2, PT, R5.reuse, R156.reuse, PT ;  /* 0x0000009c0500920c */ /* 0x0c0fe40003f46270 */
[----:B------:R-:W-:-:S02]  /*4af0*/  @!P1 ISETP.GE.AND P4, PT, R5, R156, PT ;  /* 0x0000009c0500920c */ /* 0x000fc40003f86270 */
[----:B------:R-:W-:Y:S02]  /*4b00*/  @!P1 IADD3 R9, PT, PT, R5, 0x1, RZ ;  /* 0x0000000105099810 */ /* 0x000fe40007ffe0ff */
[----:B------:R-:W-:Y:S02]  /*4b10*/  @!P1 FSEL R97, R97, RZ, !P2 ;  /* 0x000000ff61619208 */ /* 0x000fe40005000000 */
[----:B------:R-:W-:Y:S02]  /*4b20*/  @!P1 FSEL R105, R105, RZ, !P4 ;  /* 0x000000ff69699208 */ /* 0x000fe40006000000 */
[-C--:B------:R-:W-:Y:S02]  /*4b30*/  @!P1 ISETP.GE.AND P2, PT, R165, R156.reuse, PT ;  /* 0x0000009ca500920c */ /* 0x080fe40003f46270 */
[----:B------:R-:W-:Y:S02]  /*4b40*/  @!P1 ISETP.GE.AND P4, PT, R9, R156, PT ;  /* 0x0000009c0900920c */ /* 0x000fe40003f86270 */
[----:B------:R-:W-:-:S02]  /*4b50*/  @!P1 IADD3 R9, PT, PT, R5, 0x2, RZ ;  /* 0x0000000205099810 */ /* 0x000fc40007ffe0ff */
[----:B----4-:R-:W-:Y:S02]  /*4b60*/  @!P1 FSEL R100, R100, RZ, !P2 ;  /* 0x000000ff64649208 */ /* 0x010fe40005000000 */
[----:B------:R-:W-:Y:S02]  /*4b70*/  @!P1 FSEL R106, R106, RZ, !P4 ;  /* 0x000000ff6a6a9208 */ /* 0x000fe40006000000 */
[-C--:B------:R-:W-:Y:S02]  /*4b80*/  @!P1 ISETP.GE.AND P2, PT, R165, R156.reuse, PT ;  /* 0x0000009ca500920c */ /* 0x080fe40003f46270 */
[----:B------:R-:W-:Y:S02]  /*4b90*/  @!P1 ISETP.GE.AND P4, PT, R9, R156, PT ;  /* 0x0000009c0900920c */ /* 0x000fe40003f86270 */
[----:B------:R-:W-:Y:S02]  /*4ba0*/  @!P1 IADD3 R9, PT, PT, R5, 0x1, RZ ;  /* 0x0000000105099810 */ /* 0x000fe40007ffe0ff */
[----:B------:R-:W-:-:S02]  /*4bb0*/  @!P1 FSEL R86, R86, RZ, !P3 ;  /* 0x000000ff56569208 */ /* 0x000fc40005800000 */
[-C--:B------:R-:W-:Y:S02]  /*4bc0*/  @!P1 ISETP.GE.AND P3, PT, R165, R156.reuse, PT ;  /* 0x0000009ca500920c */ /* 0x080fe40003f66270 */
[----:B------:R-:W-:Y:S02]  /*4bd0*/  @!P1 FSEL R107, R107, RZ, !P4 ;  /* 0x000000ff6b6b9208 */ /* 0x000fe40006000000 */
[----:B-----5:R-:W-:Y:S02]  /*4be0*/  @!P1 FSEL R108, R108, RZ, !P2 ;  /* 0x000000ff6c6c9208 */ /* 0x020fe40005000000 */
[----:B------:R-:W-:Y:S02]  /*4bf0*/  @!P1 FSEL R98, R98, RZ, !P6 ;  /* 0x000000ff62629208 */ /* 0x000fe40007000000 */
[-C--:B------:R-:W-:Y:S02]  /*4c00*/  @!P1 ISETP.GE.AND P4, PT, R9, R156.reuse, PT ;  /* 0x0000009c0900920c */ /* 0x080fe40003f86270 */
[----:B------:R-:W-:-:S02]  /*4c10*/  @!P1 ISETP.GE.AND P2, PT, R5, R156, PT ;  /* 0x0000009c0500920c */ /* 0x000fc40003f46270 */
[CC--:B------:R-:W-:Y:S02]  /*4c20*/  @!P1 ISETP.GE.AND P6, PT, R5.reuse, R156.reuse, PT ;  /* 0x0000009c0500920c */ /* 0x0c0fe40003fc6270 */
[C---:B------:R-:W-:Y:S02]  /*4c30*/  @!P1 IADD3 R9, PT, PT, R5.reuse, 0x2, RZ ;  /* 0x0000000205099810 */ /* 0x040fe40007ffe0ff */
[----:B------:R-:W-:Y:S02]  /*4c40*/  @!P1 FSEL R92, R92, RZ, !P3 ;  /* 0x000000ff5c5c9208 */ /* 0x000fe40005800000 */
        /* <DEDUP_REMOVED lines=18> */
[-C--:B------:R-:W-:Y:S02]  /*4d70*/  @!P1 ISETP.GE.AND P5, PT, R13, R156.reuse, PT ;  /* 0x0000009c0d00920c */ /* 0x080fe40003fa6270 */
[----:B------:R-:W-:Y:S02]  /*4d80*/  @!P1 FSEL R102, R102, RZ, !P3 ;  /* 0x000000ff66669208 */ /* 0x000fe40005800000 */
[----:B------:R-:W-:Y:S02]  /*4d90*/  @!P1 FSEL R113, R113, RZ, !P6 ;  /* 0x000000ff71719208 */ /* 0x000fe40007000000 */
[----:B------:R-:W-:-:S02]  /*4da0*/  @!P1 ISETP.GE.AND P3, PT, R165, R156, PT ;  /* 0x0000009ca500920c */ /* 0x000fc40003f66270 */
[-C--:B------:R-:W-:Y:S02]  /*4db0*/  @!P1 ISETP.GE.AND P6, PT, R9, R156.reuse, PT ;  /* 0x0000009c0900920c */ /* 0x080fe40003fc6270 */
[----:B------:R-:W-:Y:S02]  /*4dc0*/  @!P1 FSEL R103, R103, RZ, !P5 ;  /* 0x000000ff67679208 */ /* 0x000fe40006800000 */
[----:B------:R-:W-:Y:S02]  /*4dd0*/  @!P1 IADD3 R9, PT, PT, R5, 0x1, RZ ;  /* 0x0000000105099810 */ /* 0x000fe40007ffe0ff */
[----:B------:R-:W-:Y:S02]  /*4de0*/  @!P1 ISETP.GE.AND P5, PT, R165, R156, PT ;  /* 0x0000009ca500920c */ /* 0x000fe40003fa6270 */
[----:B------:R-:W-:Y:S02]  /*4df0*/  @!P1 FSEL R114, R114, RZ, !P4 ;  /* 0x000000ff72729208 */ /* 0x000fe40006000000 */
[----:B------:R-:W-:-:S02]  /*4e00*/  @!P1 FSEL R116, R116, RZ, !P3 ;  /* 0x000000ff74749208 */ /* 0x000fc40005800000 */
[-C--:B------:R-:W-:Y:S02]  /*4e10*/  @!P1 ISETP.GE.AND P4, PT, R9, R156.reuse, PT ;  /* 0x0000009c0900920c */ /* 0x080fe40003f86270 */
[CC--:B------:R-:W-:Y:S02]  /*4e20*/  @!P1 ISETP.GE.AND P3, PT, R5.reuse, R156.reuse, PT ;  /* 0x0000009c0500920c */ /* 0x0c0fe40003f66270 */
[C---:B------:R-:W-:Y:S02]  /*4e30*/  @!P1 IADD3 R9, PT, PT, R5.reuse, 0x2, RZ ;  /* 0x0000000205099810 */ /* 0x040fe40007ffe0ff */
[----:B------:R-:W-:Y:S02]  /*4e40*/  @!P1 FSEL R120, R120, RZ, !P5 ;  /* 0x000000ff78789208 */ /* 0x000fe40006800000 */
[----:B------:R-:W-:Y:S02]  /*4e50*/  @!P1 ISETP.GE.AND P5, PT, R5, R156, PT ;  /* 0x0000009c0500920c */ /* 0x000fe40003fa6270 */
[----:B------:R-:W-:-:S02]  /*4e60*/  @!P1 FSEL R117, R117, RZ, !P3 ;  /* 0x000000ff75759208 */ /* 0x000fc40005800000 */
[----:B------:R-:W-:Y:S02]  /*4e70*/  @!P1 FSEL R118, R118, RZ, !P4 ;  /* 0x000000ff76769208 */ /* 0x000fe40006000000 */
[CC--:B------:R-:W-:Y:S02]  /*4e80*/  @!P1 ISETP.GE.AND P3, PT, R9.reuse, R156.reuse, PT ;  /* 0x0000009c0900920c */ /* 0x0c0fe40003f66270 */
[-C--:B------:R-:W-:Y:S02]  /*4e90*/  @!P1 ISETP.GE.AND P4, PT, R9, R156.reuse, PT ;  /* 0x0000009c0900920c */ /* 0x080fe40003f86270 */
[----:B------:R-:W-:Y:S02]  /*4ea0*/  @!P1 IADD3 R9, PT, PT, R5, 0x1, RZ ;  /* 0x0000000105099810 */ /* 0x000fe40007ffe0ff */
[----:B------:R-:W-:Y:S01]  /*4eb0*/  @!P1 FSEL R121, R121, RZ, !P5 ;  /* 0x000000ff79799208 */ /* 0x000fe20006800000 */
[----:B------:R-:W-:Y:S01]  /*4ec0*/  FMUL.FTZ R21, R89, R21 ;  /* 0x0000001559157220 */ /* 0x000fe20000410000 */
        /* <DEDUP_REMOVED lines=78> */
[----:B------:R-:W-:Y:S02]  /*53b0*/  @!P1 FSEL R119, R119, RZ, !P3 ;  /* 0x000000ff77779208 */ /* 0x000fe40005800000 */
        /* <DEDUP_REMOVED lines=57> */
.L_x_23695:
[----:B------:R-:W-:Y:S05]  /*5750*/  BSYNC.RECONVERGENT B1 ;  /* 0x0000000000017941 */ /* 0x000fea0003800200 */
.L_x_23694:
[----:B------:R-:W-:Y:S02]  /*5760*/  IADD3 R130, P1, PT, R130, 0x10, RZ ;  /* 0x0000001082827810 */ /* 0x000fe40007f3e0ff */
[----:B------:R-:W-:Y:S02]  /*5770*/  IADD3 R133, PT, PT, R133, 0x4, RZ ;  /* 0x0000000485857810 */ /* 0x000fe40007ffe0ff */
[----:B------:R-:W-:Y:S02]  /*5780*/  IADD3 R5, PT, PT, R5, 0x80, RZ ;  /* 0x0000008005057810 */ /* 0x000fe40007ffe0ff */
[----:B------:R-:W-:Y:S02]  /*5790*/  IADD3 R2, PT, PT, R2, 0x200, RZ ;  /* 0x0000020002027810 */ /* 0x000fe40007ffe0ff */
[----:B------:R-:W-:Y:S01]  /*57a0*/  IADD3.X R131, PT, PT, RZ, R131, RZ, P1, !PT ;  /* 0x00000083ff837210 */ /* 0x000fe20000ffe4ff */
[----:B------:R-:W-:Y:S06]  /*57b0*/  @!P0 BRA `(.L_x_23696) ;  /* 0xffffffe000008947 */ /* 0x000fec000383ffff */
.L_x_23693:
[----:B------:R-:W-:Y:S05]  /*57c0*/  BSYNC.RECONVERGENT B0 ;  /* 0x0000000000007941 */ /* 0x000fea0003800200 */
.L_x_23692:
[----:B--2---:R-:W0:Y:S01]  /*57d0*/  SHFL.BFLY PT, R5, R140, 0x4, 0x1f ;  /* 0x0c801f008c057f89 */ /* 0x004e2200000e0000 */
[----:B------:R-:W-:Y:S01]  /*57e0*/  LOP3.LUT R29, R7, 0x7, RZ, 0xc0, !PT ;  /* 0x00000007071d7812 */ /* 0x000fe200078ec0ff */
[----:B------:R-:W2:Y:S01]  /*57f0*/  S2UR UR5, SR_CgaCtaId ;  /* 0x00000000000579c3 */ /* 0x000ea20000008800 */
[----:B------:R-:W-:Y:S01]  /*5800*/  UMOV UR4, 0x400 ;  /* 0x0000040000047882 */ /* 0x000fe20000000000 */
[----:B------:R-:W3:Y:S01]  /*5810*/  SHFL.BFLY PT, R3, R128, 0x4, 0x1f ;  /* 0x0c801f0080037f89 */ /* 0x000ee200000e0000 */
[----:B------:R-:W-:Y:S01]  /*5820*/  ISETP.NE.AND P2, PT, R29, RZ, PT ;  /* 0x000000ff1d00720c */ /* 0x000fe20003f45270 */
        /* <DEDUP_REMOVED lines=40> */
[----:B------:R-:W-:Y:S02]  /*5ab0*/  LOP3.LUT R23, R7, 0x3c0, RZ, 0xc0, !PT ;  /* 0x000003c007177812 */ /* 0x000fe400078ec0ff */
[----:B------:R-:W0:Y:S01]  /*5ac0*/  SHFL.BFLY PT, R14, R155, 0x4, 0x1f ;  /* 0x0c801f009b0e7f89 */ /* 0x000e2200000e0000 */
[----:B--2---:R-:W-:Y:S01]  /*5ad0*/  FADD.FTZ R128, R128, R5 ;  /* 0x0000000580807221 */ /* 0x004fe20000010000 */
[----:B------:R-:W-:-:S02]  /*5ae0*/  ISETP.NE.OR P5, PT, R23, 0x40, P2 ;  /* 0x000000401700780c */ /* 0x000fc400017a5670 */
[----:B------:R-:W2:Y:S01]  /*5af0*/  SHFL.BFLY PT, R16, R153, 0x4, 0x1f ;  /* 0x0c801f0099107f89 */ /* 0x000ea200000e0000 */
[----:B---3--:R-:W-:Y:S01]  /*5b00*/  FADD.FTZ R138, R25, R138 ;  /* 0x0000008a198a7221 */ /* 0x008fe20000010000 */
[----:B------:R-:W-:Y:S02]  /*5b10*/  LOP3.LUT R25, R7, 0x3e0, RZ, 0xc0, !PT ;  /* 0x000003e007197812 */ /* 0x000fe400078ec0ff */
[----:B------:R-:W3:Y:S01]  /*5b20*/  SHFL.BFLY PT, R18, R151, 0x4, 0x1f ;  /* 0x0c801f0097127f89 */ /* 0x000ee200000e0000 */
[----:B-1----:R-:W-:Y:S01]  /*5b30*/  FADD.FTZ R4, R4, R147 ;  /* 0x0000009304047221 */ /* 0x002fe20000010000 */
[----:B------:R-:W-:Y:S02]  /*5b40*/  ISETP.NE.OR P4, PT, R25, 0x20, P2 ;  /* 0x000000201900780c */ /* 0x000fe40001785670 */
        /* <DEDUP_REMOVED lines=67> */
[----:B-1----:R-:W-:Y:S01]  /*5f80*/  FADD.FTZ R24, R24, R37 ;  /* 0x0000002518187221 */ /* 0x002fe20000010000 */
[----:B---3--:R-:W-:Y:S02]  /*5f90*/  FADD.FTZ R142, R142, R39 ;  /* 0x000000278e8e7221 */ /* 0x008fe40000010000 */
[----:B------:R-:W1:Y:S01]  /*5fa0*/  SHFL.BFLY PT, R9, R128, 0x1, 0x1f ;  /* 0x0c201f0080097f89 */ /* 0x000e6200000e0000 */
[----:B----4-:R-:W-:-:S03]  /*5fb0*/  FADD.FTZ R138, R138, R41 ;  /* 0x000000298a8a7221 */ /* 0x010fc60000010000 */
[----:B------:R-:W3:Y:S01]  /*5fc0*/  SHFL.BFLY PT, R11, R2, 0x1, 0x1f ;  /* 0x0c201f00020b7f89 */ /* 0x000ee200000e0000 */
[----:B-----5:R-:W-:-:S03]  /*5fd0*/  FADD.FTZ R26, R26, R43 ;  /* 0x0000002b1a1a7221 */ /* 0x020fc60000010000 */
[----:B------:R-:W4:Y:S01]  /*5fe0*/  SHFL.BFLY PT, R13, R140, 0x1, 0x1f ;  /* 0x0c201f008c0d7f89 */ /* 0x000f2200000e0000 */
[----:B0-----:R-:W-:-:S03]  /*5ff0*/  FADD.FTZ R136, R136, R45 ;  /* 0x0000002d88887221 */ /* 0x001fc60000010000 */
[----:B------:R-:W0:Y:S01]  /*6000*/  SHFL.BFLY PT, R15, R4, 0x1, 0x1f ;  /* 0x0c201f00040f7f89 */ /* 0x000e2200000e0000 */
[----:B--2---:R-:W-:-:S03]  /*6010*/  FADD.FTZ R28, R28, R5 ;  /* 0x000000051c1c7221 */ /* 0x004fc60000010000 */
[----:B------:R-:W2:Y:S01]  /*6020*/  SHFL.BFLY PT, R17, R146, 0x1, 0x1f ;  /* 0x0c201f0092117f89 */ /* 0x000ea200000e0000 */
[----:B------:R-:W-:-:S03]  /*6030*/  FADD.FTZ R5, R3, R0 ;  /* 0x0000000003057221 */ /* 0x000fc60000010000 */
[----:B------:R-:W5:Y:S01]  /*6040*/  SHFL.BFLY PT, R19, R6, 0x1, 0x1f ;  /* 0x0c201f0006137f89 */ /* 0x000f6200000e0000 */
[----:B------:R-:W-:-:S03]  /*6050*/  LEA R0, R127, UR4, 0x2 ;  /* 0x000000047f007c11 */ /* 0x000fc6000f8e10ff */
        /* <DEDUP_REMOVED lines=41> */
[----:B------:R-:W-:Y:S01]  /*62f0*/  FADD.FTZ R49, R144, R49 ;  /* 0x0000003190317221 */ /* 0x000fe20000010000 */
[----:B------:R-:W-:Y:S01]  /*6300*/  BAR.SYNC.DEFER_BLOCKING 0x0 ;  /* 0x0000000000007b1d */ /* 0x000fe20000010000 */
[----:B-1----:R-:W-:Y:S01]  /*6310*/  FADD.FTZ R51, R24, R51 ;  /* 0x0000003318337221 */ /* 0x002fe20000010000 */
[----:B---3--:R-:W-:Y:S01]  /*6320*/  FADD.FTZ R53, R142, R53 ;  /* 0x000000358e357221 */ /* 0x008fe20000010000 */
[----:B----4-:R-:W-:Y:S01]  /*6330*/  FADD.FTZ R55, R138, R55 ;  /* 0x000000378a377221 */ /* 0x010fe20000010000 */
[----:B0-----:R-:W-:Y:S01]  /*6340*/  FADD.FTZ R57, R26, R57 ;  /* 0x000000391a397221 */ /* 0x001fe20000010000 */
[----:B--2---:R-:W-:Y:S01]  /*6350*/  FADD.FTZ R59, R136, R59 ;  /* 0x0000003b883b7221 */ /* 0x004fe20000010000 */
        /* <DEDUP_REMOVED lines=30> */
.L_x_23698:
[----:B------:R-:W-:Y:S05]  /*6540*/  BSYNC.RECONVERGENT B0 ;  /* 0x0000000000007941 */ /* 0x000fea0003800200 */
.L_x_23697:
        /* <DEDUP_REMOVED lines=59> */
.L_x_23700:
[----:B------:R-:W-:Y:S05]  /*6900*/  BSYNC.RECONVERGENT B0 ;  /* 0x0000000000007941 */ /* 0x000fea0003800200 */
.L_x_23699:
        /* <DEDUP_REMOVED lines=31> */
.L_x_23702:
[----:B------:R-:W-:Y:S05]  /*6b00*/  BSYNC.RECONVERGENT B0 ;  /* 0x0000000000007941 */ /* 0x000fea0003800200 */
.L_x_23701:
        /* <DEDUP_REMOVED lines=59> */
.L_x_23704:
[----:B------:R-:W-:Y:S05]  /*6ec0*/  BSYNC.RECONVERGENT B0 ;  /* 0x0000000000007941 */ /* 0x000fea0003800200 */
.L_x_23703:
        /* <DEDUP_REMOVED lines=10> */
[----:B------:R-:W-:Y:S01]  /*6f70*/  SHF.R.U32.HI R7, RZ, 0x3, R7 ;  /* 0x00000003ff077819 */ /* 0x000fe20000011607 */
[----:B------:R-:W-:Y:S01]  /*6f80*/  UIMAD UR5, UR4, 0x70, URZ ;  /* 0x00000070040578a4 */ /* 0x000fe2000f8e02ff */
[----:B0-----:R-:W-:-:S05]  /*6f90*/  IMAD R0, R0, 0x70, RZ ;  /* 0x0000007000007824 */ /* 0x001fca00078e02ff */
        /* <DEDUP_REMOVED lines=33> */
.L_x_23705:
        /* <DEDUP_REMOVED lines=13> */
.L_x_26017:


//--------------------- .text._ZN4vllm25paged_attention_v1_kernelIffLi96ELi32ELi128ELNS_18Fp8KVCacheDataTypeE0ELb1EEEvPT_PKS2_PKT0_S8_ifPKiSA_iPKfiiiSC_SC_iiiii --------------------------
	.section	.text._ZN4vllm25paged_attention_v1_kernelIffLi96ELi32ELi128ELNS_18Fp8KVCacheDataTypeE0ELb1EEEvPT_PKS2_PKT0_S8_ifPKiSA_iPKfiiiSC_SC_iiiii,"ax",@progbits
	.align	128
        .global         _ZN4vllm25paged_attention_v1_kernelIffLi96ELi32ELi128ELNS_18Fp8KVCacheDataTypeE0ELb1EEEvPT_PKS2_PKT0_S8_ifPKiSA_iPKfiiiSC_SC_iiiii
        .type           _ZN4vllm25paged_attention_v1_kernelIffLi96ELi32ELi128ELNS_18Fp8KVCacheDataTypeE0ELb1EEEvPT_PKS2_PKT0_S8_ifPKiSA_iPKfiiiSC_SC_iiiii,@function
        .size           _ZN4vllm25paged_attention_v1_kernelIffLi96ELi32ELi128ELNS_18Fp8KVCacheDataTypeE0ELb1EEEvPT_PKS2_PKT0_S8_ifPKiSA_iPKfiiiSC_SC_iiiii,(.L_x_26018 - _ZN4vllm25paged_attention_v1_kernelIffLi96ELi32ELi128ELNS_18Fp8KVCacheDataTypeE0ELb1EEEvPT_PKS2_PKT0_S8_ifPKiSA_iPKfiiiSC_SC_iiiii)
        .other          _ZN4vllm25paged_attention_v1_kernelIffLi96ELi32ELi128ELNS_18Fp8KVCacheDataTypeE0ELb1EEEvPT_PKS2_PKT0_S8_ifPKiSA_iPKfiiiSC_SC_iiiii,@"STO_CUDA_ENTRY STV_DEFAULT"
_ZN4vllm25paged_attention_v1_kernelIffLi96ELi32ELi128ELNS_18Fp8KVCacheDataTypeE0ELb1EEEvPT_PKS2_PKT0_S8_ifPKiSA_iPKfiiiSC_SC_iiiii:
.text._ZN4vllm25paged_attention_v1_kernelIffLi96ELi32ELi128ELNS_18Fp8KVCacheDataTypeE0ELb1EEEvPT_PKS2_PKT0_S8_ifPKiSA_iPKfiiiSC_SC_iiiii:
        /* <DEDUP_REMOVED lines=41> */
[----:B------:R-:W-:Y:S01]  /*0290*/  IMAD.MOV.U32 R151, RZ, RZ, -0x800001 ;  /* 0xff7fffffff977424 */ /* 0x000fe200078e00ff */
        /* <DEDUP_REMOVED lines=26> */
[----:B------:R-:W-:-:S04]  /*0440*/  IABS R14, R20 ;  /* 0x00000014000e7213 */ /* 0x000fc80000000000 */
[----:B------:R-:W-:-:S03]  /*0450*/  IADD3 R14, PT, PT, RZ, -R14, RZ ;  /* 0x8000000eff0e7210 */ /* 0x000fc60007ffe0ff */
[----:B------:R-:W1:Y:S01]  /*0460*/  I2F.RP R5, R16 ;  /* 0x0000001000057306 */ /* 0x000e620000209400 */
[----:B0-----:R-:W-:-:S07]  /*0470*/  IADD3 R12, PT, PT, R6, 0xffffffe, RZ ;  /* 0x0ffffffe060c7810 */ /* 0x001fce0007ffe0ff */
[----:B------:R0:W3:Y:S08]  /*0480*/  F2I.FTZ.U32.TRUNC.NTZ R13, R12 ;  /* 0x0000000c000d7305 */ /* 0x0000f0000021f000 */
[----:B-1----:R-:W1:Y:S01]  /*0490*/  MUFU.RCP R5, R5 ;  /* 0x0000000500057308 */ /* 0x002e620000001000 */
[----:B0-----:R-:W-:Y:S01]  /*04a0*/  MOV R12, RZ ;  /* 0x000000ff000c7202 */ /* 0x001fe20000000f00 */
[----:B---3--:R-:W-:-:S05]  /*04b0*/  IMAD R6, R13, R0, RZ ;  /* 0x000000000d067224 */ /* 0x008fca00078e02ff */
[----:B------:R-:W-:Y:S01]  /*04c0*/  IADD3 R153, PT, PT, -R6, RZ, RZ ;  /* 0x000000ff06997210 */ /* 0x000fe20007ffe1ff */
[----:B-1----:R-:W-:Y:S01]  /*04d0*/  VIADD R2, R5, 0xffffffe ;  /* 0x0ffffffe05027836 */ /* 0x002fe20000000000 */
[----:B------:R-:W-:-:S03]  /*04e0*/  IABS R5, R15 ;  /* 0x0000000f00057213 */ /* 0x000fc60000000000 */
[----:B------:R-:W-:Y:S01]  /*04f0*/  IMAD.HI.U32 R153, R13, R153, R12 ;  /* 0x000000990d997227 */ /* 0x000fe200078e000c */
[----:B------:R0:W1:Y:S03]  /*0500*/  F2I.FTZ.U32.TRUNC.NTZ R3, R2 ;  /* 0x0000000200037305 */ /* 0x000066000021f000 */
        /* <DEDUP_REMOVED lines=9> */
[-C--:B------:R-:W-:Y:S01]  /*05a0*/  @!P3 IADD3 R3, PT, PT, R3, -R16.reuse, RZ ;  /* 0x800000100303b210 */ /* 0x080fe20007ffe0ff */
[----:B------:R-:W-:Y:S01]  /*05b0*/  @!P3 VIADD R2, R2, 0x1 ;  /* 0x000000010202b836 */ /* 0x000fe20000000000 */
[----:B------:R-:W-:Y:S02]  /*05c0*/  ISETP.NE.AND P3, PT, R20, RZ, PT ;  /* 0x000000ff1400720c */ /* 0x000fe40003f65270 */
[----:B------:R-:W-:Y:S02]  /*05d0*/  ISETP.GE.U32.AND P2, PT, R3, R16, PT ;  /* 0x000000100300720c */ /* 0x000fe40003f46070 */
[----:B------:R-:W-:-:S11]  /*05e0*/  @!P1 MOV R3, 0x400 ;  /* 0x0000040000039802 */ /* 0x000fd60000000f00 */
[----:B------:R-:W-:Y:S02]  /*05f0*/  @P2 IADD3 R2, PT, PT, R2, 0x1, RZ ;  /* 0x0000000102022810 */ /* 0x000fe40007ffe0ff */
[----:B0-----:R-:W-:Y:S02]  /*0600*/  ISETP.GE.AND P2, PT, R19, RZ, PT ;  /* 0x000000ff1300720c */ /* 0x001fe40003f46270 */
[----:B--2---:R-:W-:-:S04]  /*0610*/  IADD3 R5, PT, PT, R156, -0x1, RZ ;  /* 0xffffffff9c057810 */ /* 0x004fc80007ffe0ff */
[----:B------:R-:W-:Y:S02]  /*0620*/  IABS R6, R5 ;  /* 0x0000000500067213 */ /* 0x000fe40000000000 */
[----:B------:R-:W-:-:S05]  /*0630*/  LOP3.LUT R5, R5, R18, RZ, 0x3c, !PT ;  /* 0x0000001205057212 */ /* 0x000fca00078e3cff */
[----:B------:R-:W-:Y:S01]  /*0640*/  @P2 IMAD R152, R152, UR4, R15 ;  /* 0x0000000498982c24 */ /* 0x000fe2000f8e020f */
[----:B------:R-:W-:-:S03]  /*0650*/  MOV R13, R6 ;  /* 0x00000006000d7202 */ /* 0x000fc60000000f00 */
[----:B------:R-:W-:Y:S02]  /*0660*/  @P2 IMAD R152, R152, R19, 0x1 ;  /* 0x0000000198982424 */ /* 0x000fe400078e0213 */
        /* <DEDUP_REMOVED lines=21> */
[----:B------:R-:W-:Y:S02]  /*07c0*/  @P1 IADD3 R12, PT, PT, R12, 0x1, RZ ;  /* 0x000000010c0c1810 */ /* 0x000fe40007ffe0ff */
[----:B------:R-:W-:Y:S02]  /*07d0*/  SHF.R.S32.HI R6, RZ, 0x5, R6 ;  /* 0x00000005ff067819 */ /* 0x000fe40000011406 */
[----:B------:R-:W-:Y:S02]  /*07e0*/  MOV R3, R12 ;  /* 0x0000000c00037202 */ /* 0x000fe40000000f00 */
[----:B------:R-:W-:Y:S02]  /*07f0*/  ISETP.GE.AND P1, PT, R157, R6, PT ;  /* 0x000000069d00720c */ /* 0x000fe40003f26270 */
[----:B------:R-:W-:Y:S02]  /*0800*/  @!P2 IADD3 R8, PT, PT, -R5, RZ, RZ ;  /* 0x000000ff0508a210 */ /* 0x000fe40007ffe1ff */
[----:B------:R-:W-:-:S02]  /*0810*/  @!P3 IADD3 R3, PT, PT, -R3, RZ, RZ ;  /* 0x000000ff0303b210 */ /* 0x000fc40007ffe1ff */
[----:B------:R-:W-:Y:S01]  /*0820*/  @!P0 LOP3.LUT R3, RZ, R18, RZ, 0x33, !PT ;  /* 0x00000012ff038212 */ /* 0x000fe200078e33ff */
[----:B------:R-:W-:-:S06]  /*0830*/  @!P2 IMAD R152, R19, R8, 0x1 ;  /* 0x000000011398a424 */ /* 0x000fcc00078e0208 */
[----:B------:R-:W-:Y:S05]  /*0840*/  @P1 BRA `(.L_x_23707) ;  /* 0x0000000c00e81947 */ /* 0x000fea0003800000 */
[----:B------:R-:W0:Y:S01]  /*0850*/  S2UR UR5, SR_CgaCtaId ;  /* 0x00000000000579c3 */ /* 0x000e220000008800 */
[----:B------:R-:W-:Y:S01]  /*0860*/  UMOV UR4, 0x400 ;  /* 0x0000040000047882 */ /* 0x000fe20000000000 */
[----:B------:R-:W1:Y:S01]  /*0870*/  LDCU UR6, c[0x0][0x3b8] ;  /* 0x00007700ff0677ac */ /* 0x000e620008000800 */
[----:B------:R-:W-:Y:S02]  /*0880*/  SHF.R.U32.HI R8, RZ, 0x3, R7 ;  /* 0x00000003ff087819 */ /* 0x000fe40000011607 */
[----:B------:R-:W-:Y:S02]  /*0890*/  MOV R9, RZ ;  /* 0x000000ff00097202 */ /* 0x000fe40000000f00 */
[----:B------:R-:W-:Y:S02]  /*08a0*/  LOP3.LUT R8, R8, 0x7c, RZ, 0xc0, !PT ;  /* 0x0000007c08087812 */ /* 0x000fe400078ec0ff */
[----:B------:R-:W-:Y:S02]  /*08b0*/  SHF.L.U32 R0, R7, 0x2, RZ ;  /* 0x0000000207007819 */ /* 0x000fe400000006ff */
[----:B------:R-:W-:-:S02]  /*08c0*/  IADD3 R149, PT, PT, -R156, R7, RZ ;  /* 0x000000079c957210 */ /* 0x000fc40007ffe1ff */
[----:B------:R-:W-:Y:S02]  /*08d0*/  LOP3.LUT R0, R0, 0x7c, RZ, 0xc0, !PT ;  /* 0x0000007c00007812 */ /* 0x000fe400078ec0ff */
[----:B------:R-:W-:Y:S02]  /*08e0*/  IADD3 R148, PT, PT, R7, 0x1, RZ ;  /* 0x0000000107947810 */ /* 0x000fe40007ffe0ff */
[----:B------:R-:W-:Y:S02]  /*08f0*/  LEA R0, R157, R0, 0x7 ;  /* 0x000000009d007211 */ /* 0x000fe400078e38ff */
[----:B------:R-:W-:Y:S01]  /*0900*/  MOV R151, 0xff7fffff ;  /* 0xff7fffff00977802 */ /* 0x000fe20000000f00 */
        /* <DEDUP_REMOVED lines=35> */
.L_x_23710:
        /* <DEDUP_REMOVED lines=19> */
[----:B------:R-:W-:Y:S01]  /*0c70*/  ISETP.GE.U32.AND P0, PT, R9, R154, PT ;  /* 0x0000009a0900720c */ /* 0x000fe20003f06070 */
[----:B-1----:R-:W-:Y:S01]  /*0c80*/  VIADD R9, R11, 0xffffffe ;  /* 0x0ffffffe0b097836 */ /* 0x002fe20000000000 */
[----:B------:R-:W-:-:S05]  /*0c90*/  ISETP.NE.AND P1, PT, R111, RZ, PT ;  /* 0x000000ff6f00720c */ /* 0x000fca0003f25270 */
[----:B------:R-:W1:Y:S06]  /*0ca0*/  F2I.FTZ.U32.TRUNC.NTZ R9, R9 ;  /* 0x0000000900097305 */ /* 0x000e6c000021f000 */
        /* <DEDUP_REMOVED lines=54> */
[----:B------:R-:W-:-:S02]  /*1010*/  FFMA.FTZ R112, R13, R113, R8 ;  /* 0x000000710d707223 */ /* 0x000fc40000010008 */
[----:B------:R-:W2:Y:S01]  /*1020*/  LDG.E.128.CONSTANT R8, desc[UR8][R158.64+0x1000] ;  /* 0x001000089e087981 */ /* 0x000ea2000c1e9d00 */
[----:B------:R-:W-:Y:S01]  /*1030*/  FFMA.FTZ R119, R14, R114, R119 ;  /* 0x000000720e777223 */ /* 0x000fe20000010077 */
[----:B------:R-:W-:Y:S01]  /*1040*/  FFMA.FTZ R116, R15, R115, R116 ;  /* 0x000000730f747223 */ /* 0x000fe20000010074 */
        /* <DEDUP_REMOVED lines=25> */
[----:B------:R-:W-:-:S02]  /*11e0*/  FFMA.FTZ R160, R39, R143, R160 ;  /* 0x0000008f27a07223 */ /* 0x000fc400000100a0 */
[----:B------:R-:W4:Y:S02]  /*11f0*/  LDG.E.128.CONSTANT R140, desc[UR8][R158.64+0x2c00] ;  /* 0x002c00089e8c7981 */ /* 0x000f24000c1e9d00 */
[----:B------:R-:W-:Y:S02]  /*1200*/  FFMA.FTZ R160, R43, R147, R160 ;  /* 0x000000932ba07223 */ /* 0x000fe400000100a0 */
[----:B------:R-:W4:Y:S01]  /*1210*/  LDG.E.128.CONSTANT R144, desc[UR8][R158.64+0x2e00] ;  /* 0x002e00089e907981 */ /* 0x000f22000c1e9d00 */
[----:B--2---:R-:W-:Y:S01]  /*1220*/  FFMA.FTZ R161, R44, R8, R161 ;  /* 0x000000082ca17223 */ /* 0x004fe200000100a1 */
[----:B------:R-:W-:Y:S01]  /*1230*/  FFMA.FTZ R8, R45, R9, R128 ;  /* 0x000000092d087223 */ /* 0x000fe20000010080 */
[----:B------:R-:W-:Y:S02]  /*1240*/  FFMA.FTZ R133, R46, R10, R129 ;  /* 0x0000000a2e857223 */ /* 0x000fe40000010081 */
[----:B------:R-:W2:Y:S01]  /*1250*/  LDG.E.128.CONSTANT R128, desc[UR8][R158.64+0x1c00] ;  /* 0x001c00089e807981 */ /* 0x000ea2000c1e9d00 */
[----:B------:R-:W-:Y:S01]  /*1260*/  FFMA.FTZ R160, R47, R11, R160 ;  /* 0x0000000b2fa07223 */ /* 0x000fe200000100a0 */
[----:B------:R-:W-:Y:S01]  /*1270*/  FFMA.FTZ R132, R49, R125, R8 ;  /* 0x0000007d31847223 */ /* 0x000fe20000010008 */
[----:B------:R-:W-:Y:S01]  /*1280*/  FFMA.FTZ R161, R48, R124, R161 ;  /* 0x0000007c30a17223 */ /* 0x000fe200000100a1 */
[----:B------:R-:W2:Y:S01]  /*1290*/  LDG.E.128.CONSTANT R8, desc[UR8][R158.64+0x1e00] ;  /* 0x001e00089e087981 */ /* 0x000ea2000c1e9d00 */
[----:B------:R-:W-:Y:S01]  /*12a0*/  FFMA.FTZ R133, R50, R126, R133 ;  /* 0x0000007e32857223 */ /* 0x000fe20000010085 */
[----:B------:R-:W-:Y:S01]  /*12b0*/  FFMA.FTZ R160, R51, R127, R160 ;  /* 0x0000007f33a07223 */ /* 0x000fe200000100a0 */
[----:B---3--:R-:W-:Y:S01]  /*12c0*/  FFMA.FTZ R161, R52, R108, R161 ;  /* 0x0000006c34a17223 */ /* 0x008fe200000100a1 */
[----:B------:R-:W3:Y:S01]  /*12d0*/  LDG.E.128.CONSTANT R124, desc[UR8][R158.64+0x2000] ;  /* 0x002000089e7c7981 */ /* 0x000ee2000c1e9d00 */
        /* <DEDUP_REMOVED lines=9> */
[----:B------:R-:W-:Y:S02]  /*1370*/  FFMA.FTZ R160, R61, R121, R116 ;  /* 0x000000793da07223 */ /* 0x000fe40000010074 */
[----:B------:R-:W4:Y:S01]  /*1380*/  LDG.E.128.CONSTANT R116, desc[UR8][R158.64+0x2600] ;  /* 0x002600089e747981 */ /* 0x000f22000c1e9d00 */
[----:B------:R-:W-:Y:S01]  /*1390*/  FFMA.FTZ R139, R60, R120, R161 ;  /* 0x000000783c8b7223 */ /* 0x000fe200000100a1 */
[----:B------:R-:W-:Y:S01]  /*13a0*/  FFMA.FTZ R161, R62, R122, R137 ;  /* 0x0000007a3ea17223 */ /* 0x000fe20000010089 */
[----:B------:R-:W-:-:S02]  /*13b0*/  FFMA.FTZ R162, R63, R123, R162 ;  /* 0x0000007b3fa27223 */ /* 0x000fc400000100a2 */
[----:B------:R-:W4:Y:S01]  /*13c0*/  LDG.E.128.CONSTANT R120, desc[UR8][R158.64+0x2800] ;  /* 0x002800089e787981 */ /* 0x000f22000c1e9d00 */
[----:B------:R-:W-:-:S03]  /*13d0*/  FFMA.FTZ R163, R64, R112, R139 ;  /* 0x0000007040a37223 */ /* 0x000fc6000001008b */
[----:B------:R-:W4:Y:S01]  /*13e0*/  LDG.E.128.CONSTANT R136, desc[UR8][R158.64+0x2a00] ;  /* 0x002a00089e887981 */ /* 0x000f22000c1e9d00 */
[----:B------:R-:W-:Y:S01]  /*13f0*/  FFMA.FTZ R160, R65, R113, R160 ;  /* 0x0000007141a07223 */ /* 0x000fe200000100a0 */
[----:B------:R-:W-:Y:S01]  /*1400*/  FFMA.FTZ R161, R66, R114, R161 ;  /* 0x0000007242a17223 */ /* 0x000fe200000100a1 */
[----:B------:R-:W-:Y:S01]  /*1410*/  FFMA.FTZ R162, R67, R115, R162 ;  /* 0x0000007343a27223 */ /* 0x000fe200000100a2 */
[----:B-----5:R-:W-:Y:S01]  /*1420*/  FSETP.NEU.FTZ.AND P0, PT, R155, RZ, PT ;  /* 0x000000ff9b00720b */ /* 0x020fe20003f1d000 */
[----:B--2---:R-:W-:Y:S01]  /*1430*/  FFMA.FTZ R163, R68, R128, R163 ;  /* 0x0000008044a37223 */ /* 0x004fe200000100a3 */
[----:B------:R-:W-:Y:S01]  /*1440*/  FFMA.FTZ R160, R69, R129, R160 ;  /* 0x0000008145a07223 */ /* 0x000fe200000100a0 */
[----:B------:R-:W-:Y:S02]  /*1450*/  FFMA.FTZ R161, R70, R130, R161 ;  /* 0x0000008246a17223 */ /* 0x000fe400000100a1 */
[----:B------:R-:W-:Y:S01]  /*1460*/  FFMA.FTZ R163, R72, R8, R163 ;  /* 0x0000000848a37223 */ /* 0x000fe200000100a3 */
[----:B------:R-:W-:Y:S01]  /*1470*/  FFMA.FTZ R160, R73, R9, R160 ;  /* 0x0000000949a07223 */ /* 0x000fe200000100a0 */
[----:B------:R-:W-:Y:S01]  /*1480*/  FFMA.FTZ R162, R71, R131, R162 ;  /* 0x0000008347a27223 */ /* 0x000fe200000100a2 */
[----:B------:R-:W-:Y:S01]  /*1490*/  FFMA.FTZ R161, R74, R10, R161 ;  /* 0x0000000a4aa17223 */ /* 0x000fe200000100a1 */
        /* <DEDUP_REMOVED lines=26> */
[----:B------:R-:W-:Y:S01]  /*1640*/  IADD3 R8, PT, PT, R149, 0x1, RZ ;  /* 0x0000000195087810 */ /* 0x000fe20007ffe0ff */
[----:B------:R-:W-:Y:S01]  /*1650*/  FFMA.FTZ R162, R99, R139, R162 ;  /* 0x0000008b63a27223 */ /* 0x000fe200000100a2 */
[----:B------:R-:W-:Y:S01]  /*1660*/  FFMA.FTZ R161, R102, R142, R161 ;  /* 0x0000008e66a17223 */ /* 0x000fe200000100a1 */
[----:B------:R-:W-:Y:S01]  /*1670*/  FFMA.FTZ R144, R104, R144, R163 ;  /* 0x0000009068907223 */ /* 0x000fe200000100a3 */
        /* <DEDUP_REMOVED lines=11> */
[----:B------:R-:W-:-:S03]  /*1730*/  ISETP.GE.AND P0, PT, R9, R156, PT ;  /* 0x0000009c0900720c */ /* 0x000fc60003f06270 */
[----:B------:R-:W-:-:S05]  /*1740*/  FFMA.FTZ R146, R146, UR16, R11 ;  /* 0x0000001092927c23 */ /* 0x000fca000801000b */
[----:B------:R-:W-:-:S05]  /*1750*/  FSEL R9, R146, RZ, !P0 ;  /* 0x000000ff92097208 */ /* 0x000fca0004000000 */
[----:B------:R2:W-:Y:S01]  /*1760*/  STS [R150], R9 ;  /* 0x0000000996007388 */ /* 0x0005e20000000800 */
[----:B------:R-:W-:-:S07]  /*1770*/  @!P0 FMNMX.FTZ R151, R151, R146, !PT ;  /* 0x0000009297978209 */ /* 0x000fce0007810000 */
.L_x_23709:
[----:B------:R-:W-:Y:S05]  /*1780*/  BSYNC.RECONVERGENT B1 ;  /* 0x0000000000017941 */ /* 0x000fea0003800200 */
.L_x_23708:
[----:B------:R-:W-:Y:S02]  /*1790*/  IADD3 R4, P0, PT, R4, 0x10, RZ ;  /* 0x0000001004047810 */ /* 0x000fe40007f1e0ff */
[----:B-12---:R-:W-:Y:S02]  /*17a0*/  IADD3 R150, PT, PT, R150, 0x200, RZ ;  /* 0x0000020096967810 */ /* 0x006fe40007ffe0ff */
[----:B------:R-:W-:Y:S02]  /*17b0*/  IADD3 R149, PT, PT, R149, 0x80, RZ ;  /* 0x0000008095957810 */ /* 0x000fe40007ffe0ff */
[----:B------:R-:W-:Y:S02]  /*17c0*/  IADD3 R148, PT, PT, R148, 0x80, RZ ;  /* 0x0000008094947810 */ /* 0x000fe40007ffe0ff */
[----:B------:R-:W-:Y:S01]  /*17d0*/  IADD3.X R5, PT, PT, RZ, R5, RZ, P0, !PT ;  /* 0x00000005ff057210 */ /* 0x000fe200007fe4ff */
[----:B------:R-:W-:Y:S06]  /*17e0*/  @!P1 BRA `(.L_x_23710) ;  /* 0xfffffff000d49947 */ /* 0x000fec000383ffff */
.L_x_23707:
[----:B------:R-:W-:Y:S05]  /*17f0*/  BSYNC.RECONVERGENT B0 ;  /* 0x0000000000007941 */ /* 0x000fea0003800200 */
.L_x_23706:
        /* <DEDUP_REMOVED lines=16> */
[----:B-1----:R-:W-:-:S05]  /*1900*/  FMNMX.FTZ R5, R4, R5, !PT ;  /* 0x0000000504057209 */ /* 0x002fca0007810000 */
[----:B------:R-:W0:Y:S02]  /*1910*/  SHFL.BFLY PT, R8, R5, 0x4, 0x1f ;  /* 0x0c801f0005087f89 */ /* 0x000e2400000e0000 */
[----:B0-----:R-:W-:Y:S02]  /*1920*/  FMNMX.FTZ R8, R5, R8, !PT ;  /* 0x0000000805087209 */ /* 0x001fe40007810000 */
[----:B------:R-:W-:-:S03]  /*1930*/  LEA R5, R109, UR4, 0x2 ;  /* 0x000000046d057c11 */ /* 0x000fc6000f8e10ff */
[----:B------:R-:W0:Y:S02]  /*1940*/  SHFL.BFLY PT, R9, R8, 0x2, 0x1f ;  /* 0x0c401f0008097f89 */ /* 0x000e2400000e0000 */
[----:B0-----:R-:W-:Y:S02]  /*1950*/  FMNMX.FTZ R9, R8, R9, !PT ;  /* 0x0000000908097209 */ /* 0x001fe40007810000 */
[----:B------:R-:W-:-:S03]  /*1960*/  LEA R8, R108, UR4, 0x2 ;  /* 0x000000046c087c11 */ /* 0x000fc6000f8e10ff */
[----:B------:R-:W0:Y:S02]  /*1970*/  SHFL.BFLY PT, R10, R9, 0x1, 0x1f ;  /* 0x0c201f00090a7f89 */ /* 0x000e2400000e0000 */
[----:B0-----:R-:W-:Y:S01]  /*1980*/  FMNMX.FTZ R12, R9, R10, !PT ;  /* 0x0000000a090c7209 */ /* 0x001fe20007810000 */
[----:B------:R-:W-:-:S04]  /*1990*/  IMAD.MOV.U32 R10, RZ, RZ, -0x800001 ;  /* 0xff7fffffff0a7424 */ /* 0x000fc800078e00ff */
        /* <DEDUP_REMOVED lines=29> */
.L_x_23715:
        /* <DEDUP_REMOVED lines=11> */
.L_x_23714:
[----:B------:R-:W-:Y:S05]  /*1c20*/  BSYNC.RECONVERGENT B1 ;  /* 0x0000000000017941 */ /* 0x000fea0003800200 */
.L_x_23713:
        /* <DEDUP_REMOVED lines=12> */
.L_x_23718:
        /* <DEDUP_REMOVED lines=100> */
.L_x_23717:
[----:B------:R-:W-:Y:S05]  /*2330*/  BSYNC.RECONVERGENT B1 ;  /* 0x0000000000017941 */ /* 0x000fea0003800200 */
.L_x_23716:
        /* <DEDUP_REMOVED lines=55> */
.L_x_23720:
[----:B------:R-:W-:Y:S05]  /*26b0*/  BSYNC.RECONVERGENT B1 ;  /* 0x0000000000017941 */ /* 0x000fea0003800200 */
.L_x_23719:
        /* <DEDUP_REMOVED lines=26> */
.L_x_23712:
[----:B------:R-:W-:Y:S05]  /*2860*/  BSYNC.RECONVERGENT B0 ;  /* 0x0000000000007941 */ /* 0x000fea0003800200 */
.L_x_23711:
        /* <DEDUP_REMOVED lines=38> */
[----:B------:R-:W-:Y:S01]  /*2ad0*/  LEA R9, R7, UR4, 0x2 ;  /* 0x0000000407097c11 */ /* 0x000fe2000f8e10ff */
[----:B------:R-:W-:-:S07]  /*2ae0*/  IMAD.IADD R5, R8, 0x1, R7 ;  /* 0x0000000108057824 */ /* 0x000fce00078e0207 */
.L_x_23725:
[----:B------:R-:W0:Y:S01]  /*2af0*/  LDS R8, [R9] ;  /* 0x0000000009087984 */ /* 0x000e220000000800 */
[----:B------:R-:W-:-:S04]  /*2b00*/  IADD3 R10, PT, PT, R10, 0x1, RZ ;  /* 0x000000010a0a7810 */ /* 0x000fc80007ffe0ff */
[----:B------:R-:W-:Y:S01]  /*2b10*/  ISETP.NE.AND P0, PT, R10, RZ, PT ;  /* 0x000000ff0a00720c */ /* 0x000fe20003f05270 */
[----:B0-----:R-:W-:-:S05]  /*2b20*/  FMUL.FTZ R8, R8, R33 ;  /* 0x0000002108087220 */ /* 0x001fca0000410000 */
[----:B------:R0:W-:Y:S02]  /*2b30*/  STS [R9], R8 ;  /* 0x0000000809007388 */ /* 0x0001e40000000800 */
[----:B0-----:R-:W-:-:S05]  /*2b40*/  IADD3 R9, PT, PT, R9, 0x200, RZ ;  /* 0x0000020009097810 */ /* 0x001fca0007ffe0ff */
[----:B------:R-:W-:Y:S05]  /*2b50*/  @P0 BRA `(.L_x_23725) ;  /* 0xfffffffc00e40947 */ /* 0x000fea000383ffff */
.L_x_23724:
[----:B------:R-:W-:Y:S05]  /*2b60*/  BSYNC.RECONVERGENT B1 ;  /* 0x0000000000017941 */ /* 0x000fea0003800200 */
.L_x_23723:
        /* <DEDUP_REMOVED lines=12> */
.L_x_23728:
        /* <DEDUP_REMOVED lines=52> */
.L_x_23727:
[----:B------:R-:W-:Y:S05]  /*2f70*/  BSYNC.RECONVERGENT B1 ;  /* 0x0000000000017941 */ /* 0x000fea0003800200 */
.L_x_23726:
        /* <DEDUP_REMOVED lines=31> */
.L_x_23730:
[----:B------:R-:W-:Y:S05]  /*3170*/  BSYNC.RECONVERGENT B1 ;  /* 0x0000000000017941 */ /* 0x000fea0003800200 */
.L_x_23729:
        /* <DEDUP_REMOVED lines=14> */
.L_x_23722:
[----:B------:R-:W-:Y:S05]  /*3260*/  BSYNC.RECONVERGENT B0 ;  /* 0x0000000000007941 */ /* 0x000fea0003800200 */
.L_x_23721:
        /* <DEDUP_REMOVED lines=14> */
[----:B------:R-:W-:Y:S02]  /*3350*/  CS2R R124, SRZ ;  /* 0x00000000007c7805 */ /* 0x000fe4000001ff00 */
[----:B------:R-:W-:Y:S02]  /*3360*/  CS2R R126, SRZ ;  /* 0x00000000007e7805 */ /* 0x000fe4000001ff00 */
[----:B------:R-:W-:Y:S02]  /*3370*/  CS2R R128, SRZ ;  /* 0x0000000000807805 */ /* 0x000fe4000001ff00 */
[----:B------:R-:W-:Y:S01]  /*3380*/  CS2R R130, SRZ ;  /* 0x0000000000827805 */ /* 0x000fe2000001ff00 */
[----:B------:R-:W-:Y:S01]  /*3390*/  IMAD.MOV.U32 R132, RZ, RZ, RZ ;  /* 0x000000ffff847224 */ /* 0x000fe200078e00ff */
[----:B---3--:R-:W-:Y:S06]  /*33a0*/  @P0 BRA `(.L_x_23732) ;  /* 0x0000001800fc0947 */ /* 0x008fec0003800000 */
[----:B0-----:R-:W0:Y:S01]  /*33b0*/  I2F.RP R10, R0 ;  /* 0x00000000000a7306 */ /* 0x001e220000209400 */
[----:B--2---:R-:W2:Y:S01]  /*33c0*/  LDC R5, c[0x0][0x3b8] ;  /* 0x0000ee00ff057b82 */ /* 0x004ea20000000800 */
[----:B------:R-:W3:Y:S01]  /*33d0*/  LDCU.64 UR14, c[0x0][0x3a8] ;  /* 0x00007500ff0e77ac */ /* 0x000ee20008000a00 */
[----:B------:R-:W-:Y:S02]  /*33e0*/  SHF.R.U32.HI R4, RZ, 0x3, R7 ;  /* 0x00000003ff047819 */ /* 0x000fe40000011607 */
[----:B------:R-:W-:Y:S01]  /*33f0*/  SHF.L.U32 R141, R7, 0x2, RZ ;  /* 0x00000002078d7819 */ /* 0x000fe200000006ff */
[----:B------:R-:W1:Y:S01]  /*3400*/  LDCU UR13, c[0x0][0x3d0] ;  /* 0x00007a00ff0d77ac */ /* 0x000e620008000800 */
[----:B------:R-:W-:Y:S02]  /*3410*/  LOP3.LUT R4, R4, 0x7c, RZ, 0xc0, !PT ;  /* 0x0000007c04047812 */ /* 0x000fe400078ec0ff */
[----:B------:R-:W-:Y:S01]  /*3420*/  LEA R136, R109, 0x1, 0x5 ;  /* 0x000000016d887811 */ /* 0x000fe200078e28ff */
[----:B------:R-:W4:Y:S01]  /*3430*/  LDCU UR12, c[0x0][0x3ec] ;  /* 0x00007d80ff0c77ac */ /* 0x000f220008000800 */
[----:B------:R-:W-:-:S02]  /*3440*/  LOP3.LUT R140, R141, 0x7c, RZ, 0xc0, !PT ;  /* 0x0000007c8d8c7812 */ /* 0x000fc400078ec0ff */
[C---:B------:R-:W-:Y:S01]  /*3450*/  IADD3 R144, PT, PT, R109.reuse, -R6, RZ ;  /* 0x800000066d907210 */ /* 0x040fe20007ffe0ff */
[----:B------:R-:W-:Y:S01]  /*3460*/  UIADD3 UR4, UPT, UPT, UR5, 0x1a0, URZ ;  /* 0x000001a005047890 */ /* 0x000fe2000fffe0ff */
[----:B0-----:R-:W0:Y:S01]  /*3470*/  MUFU.RCP R10, R10 ;  /* 0x0000000a000a7308 */ /* 0x001e220000001000 */
[----:B------:R-:W-:Y:S02]  /*3480*/  IADD3 R138, PT, PT, R109, 0x1, RZ ;  /* 0x000000016d8a7810 */ /* 0x000fe40007ffe0ff */
[----:B------:R-:W-:Y:S01]  /*3490*/  ULEA UR4, UR10, UR4, 0x18 ;  /* 0x000000040a047291 */ /* 0x000fe2000f8ec0ff */
[----:B------:R-:W-:Y:S02]  /*34a0*/  MOV R135, RZ ;  /* 0x000000ff00877202 */ /* 0x000fe40000000f00 */
[----:B------:R-:W-:Y:S01]  /*34b0*/  LOP3.LUT R141, R136, 0x1c, R141, 0xf8, !PT ;  /* 0x0000001c888d7812 */ /* 0x000fe200078ef88d */
[----:B-1----:R-:W-:Y:S02]  /*34c0*/  IMAD R2, R2, UR13, RZ ;  /* 0x0000000d02027c24 */ /* 0x002fe4000f8e02ff */
[----:B--2---:R-:W-:Y:S01]  /*34d0*/  IMAD R11, R5, UR11, RZ ;  /* 0x0000000b050b7c24 */ /* 0x004fe2000f8e02ff */
[----:B------:R-:W-:-:S02]  /*34e0*/  MOV R5, RZ ;  /* 0x000000ff00057202 */ /* 0x000fc40000000f00 */
[----:B----4-:R-:W-:Y:S02]  /*34f0*/  IADD3 R139, PT, PT, R3, -UR12, RZ ;  /* 0x8000000c038b7c10 */ /* 0x010fe4000fffe0ff */
[----:B------:R-:W-:Y:S01]  /*3500*/  SHF.R.S32.HI R3, RZ, 0x1f, R2 ;  /* 0x0000001fff037819 */ /* 0x000fe20000011402 */
[----:B------:R-:W-:Y:S01]  /*3510*/  IMAD.WIDE R4, R11, 0x4, R4 ;  /* 0x000000040b047825 */ /* 0x000fe200078e0204 */
[----:B0-----:R-:W-:-:S04]  /*3520*/  IADD3 R8, PT, PT, R10, 0xffffffe, RZ ;  /* 0x0ffffffe0a087810 */ /* 0x001fc80007ffe0ff */
[----:B------:R0:W1:Y:S01]  /*3530*/  F2I.FTZ.U32.TRUNC.NTZ R9, R8 ;  /* 0x0000000800097305 */ /* 0x000062000021f000 */
[----:B---3--:R-:W-:Y:S02]  /*3540*/  IADD3 R134, P0, PT, R4, UR14, RZ ;  /* 0x0000000e04867c10 */ /* 0x008fe4000ff1e0ff */
[----:B------:R-:W-:Y:S02]  /*3550*/  SHF.L.U32 R4, R7, 0x4, RZ ;  /* 0x0000000407047819 */ /* 0x000fe400000006ff */
[----:B------:R-:W-:Y:S02]  /*3560*/  IADD3.X R137, PT, PT, R5, UR15, RZ, P0, !PT ;  /* 0x0000000f05897c10 */ /* 0x000fe400087fe4ff */
[----:B------:R-:W-:Y:S02]  /*3570*/  LOP3.LUT R4, R4, 0x70, RZ, 0xe2, !PT ;  /* 0x0000007004047812 */ /* 0x000fe400078ee2ff */
[----:B0-----:R-:W-:Y:S02]  /*3580*/  MOV R8, RZ ;  /* 0x000000ff00087202 */ /* 0x001fe40000000f00 */
[----:B------:R-:W-:-:S02]  /*3590*/  LEA R4, R109, R4, 0x7 ;  /* 0x000000046d047211 */ /* 0x000fc400078e38ff */
[----:B-1----:R-:W-:-:S03]  /*35a0*/  IADD3 R133, PT, PT, RZ, -R9, RZ ;  /* 0x80000009ff857210 */ /* 0x002fc60007ffe0ff */
[----:B------:R-:W-:Y:S02]  /*35b0*/  VIADD R142, R4, UR4 ;  /* 0x00000004048e7c36 */ /* 0x000fe40008000000 */
[----:B------:R-:W-:-:S04]  /*35c0*/  IMAD R133, R133, R0, RZ ;  /* 0x0000000085857224 */ /* 0x000fc800078e02ff */
[----:B------:R-:W-:-:S07]  /*35d0*/  IMAD.HI.U32 R133, R9, R133, R8 ;  /* 0x0000008509857227 */ /* 0x000fce00078e0008 */
.L_x_23735:
        /* <DEDUP_REMOVED lines=50> */
[----:B------:R-:W-:Y:S02]  /*3900*/  MOV R28, R134 ;  /* 0x00000086001c7202 */ /* 0x000fe40000000f00 */
        /* <DEDUP_REMOVED lines=30> */
[----:B------:R0:W4:Y:S01]  /*3af0*/  LDG.E.128.CONSTANT R100, desc[UR8][R4.64+0x2e00] ;  /* 0x002e000804647981 */ /* 0x000122000c1e9d00 */
[----:B------:R-:W-:-:S02]  /*3b00*/  ISETP.NE.AND P2, PT, R144, -0x1, PT ;  /* 0xffffffff9000780c */ /* 0x000fc40003f45270 */
[----:B------:R-:W-:-:S11]  /*3b10*/  IADD3 R143, PT, PT, R141, -0x1, RZ ;  /* 0xffffffff8d8f7810 */ /* 0x000fd60007ffe0ff */
[----:B------:R-:W-:Y:S01]  /*3b20*/  @!P2 VIADD R105, R141, 0x2 ;  /* 0x000000028d69a836 */ /* 0x000fe20000000000 */
[-C--:B------:R-:W-:Y:S02]  /*3b30*/  @!P2 ISETP.GE.AND P1, PT, R143, R156.reuse, PT ;  /* 0x0000009c8f00a20c */ /* 0x080fe40003f26270 */
[----:B------:R-:W-:Y:S02]  /*3b40*/  @!P2 IADD3 R107, PT, PT, R141, 0x1, RZ ;  /* 0x000000018d6ba810 */ /* 0x000fe40007ffe0ff */
[-C--:B------:R-:W-:Y:S02]  /*3b50*/  @!P2 ISETP.GE.AND P6, PT, R105, R156.reuse, PT ;  /* 0x0000009c6900a20c */ /* 0x080fe40003fc6270 */
[-C--:B------:R-:W-:Y:S02]  /*3b60*/  @!P2 ISETP.GE.AND P3, PT, R107, R156.reuse, PT ;  /* 0x0000009c6b00a20c */ /* 0x080fe40003f66270 */
[C---:B------:R-:W-:Y:S02]  /*3b70*/  @!P2 ISETP.GE.AND P4, PT, R141.reuse, R156, PT ;  /* 0x0000009c8d00a20c */ /* 0x040fe40003f86270 */
[----:B------:R-:W-:-:S02]  /*3b80*/  @!P2 IADD3 R145, PT, PT, R141, 0x1, RZ ;  /* 0x000000018d91a810 */ /* 0x000fc40007ffe0ff */
[----:B0-----:R-:W-:Y:S02]  /*3b90*/  @!P2 IADD3 R5, PT, PT, R141, 0x1, RZ ;  /* 0x000000018d05a810 */ /* 0x001fe40007ffe0ff */
[-C--:B------:R-:W-:Y:S02]  /*3ba0*/  @!P2 ISETP.GE.AND P5, PT, R145, R156.reuse, PT ;  /* 0x0000009c9100a20c */ /* 0x080fe40003fa6270 */
[----:B--2---:R-:W-:Y:S02]  /*3bb0*/  @!P2 FSEL R8, R8, RZ, !P1 ;  /* 0x000000ff0808a208 */ /* 0x004fe40004800000 */
[----:B------:R-:W-:Y:S02]  /*3bc0*/  @!P2 ISETP.GE.AND P1, PT, R105, R156, PT ;  /* 0x0000009c6900a20c */ /* 0x000fe40003f26270 */
[----:B------:R-:W-:Y:S02]  /*3bd0*/  @!P2 FSEL R11, R11, RZ, !P6 ;  /* 0x000000ff0b0ba208 */ /* 0x000fe40007000000 */
[----:B---3--:R-:W-:-:S02]  /*3be0*/  @!P2 FSEL R15, R15, RZ, !P1 ;  /* 0x000000ff0f0fa208 */ /* 0x008fc40004800000 */
[CC--:B------:R-:W-:Y:S02]  /*3bf0*/  @!P2 ISETP.GE.AND P6, PT, R141.reuse, R156.reuse, PT ;  /* 0x0000009c8d00a20c */ /* 0x0c0fe40003fc6270 */
[C---:B------:R-:W-:Y:S02]  /*3c00*/  @!P2 ISETP.GE.AND P1, PT, R141.reuse, R156, PT ;  /* 0x0000009c8d00a20c */ /* 0x040fe40003f26270 */
[----:B------:R-:W-:Y:S02]  /*3c10*/  @!P2 IADD3 R105, PT, PT, R141, 0x1, RZ ;  /* 0x000000018d69a810 */ /* 0x000fe40007ffe0ff */
[----:B------:R-:W-:Y:S02]  /*3c20*/  @!P2 FSEL R9, R9, RZ, !P4 ;  /* 0x000000ff0909a208 */ /* 0x000fe40006000000 */
[----:B------:R-:W-:Y:S02]  /*3c30*/  @!P2 FSEL R10, R10, RZ, !P3 ;  /* 0x000000ff0a0aa208 */ /* 0x000fe40005800000 */
[----:B------:R-:W-:-:S02]  /*3c40*/  @!P2 FSEL R13, R13, RZ, !P6 ;  /* 0x000000ff0d0da208 */ /* 0x000fc40007000000 */
[----:B----4-:R-:W-:Y:S02]  /*3c50*/  @!P2 FSEL R17, R17, RZ, !P1 ;  /* 0x000000ff1111a208 */ /* 0x010fe40004800000 */
[-C--:B------:R-:W-:Y:S02]  /*3c60*/  @!P2 ISETP.GE.AND P4, PT, R5, R156.reuse, PT ;  /* 0x0000009c0500a20c */ /* 0x080fe40003f86270 */
[-C--:B------:R-:W-:Y:S02]  /*3c70*/  @!P2 ISETP.GE.AND P3, PT, R143, R156.reuse, PT ;  /* 0x0000009c8f00a20c */ /* 0x080fe40003f66270 */
[CC--:B------:R-:W-:Y:S02]  /*3c80*/  @!P2 ISETP.GE.AND P6, PT, R105.reuse, R156.reuse, PT ;  /* 0x0000009c6900a20c */ /* 0x0c0fe40003fc6270 */
[----:B------:R-:W-:Y:S02]  /*3c90*/  @!P2 ISETP.GE.AND P1, PT, R105, R156, PT ;  /* 0x0000009c6900a20c */ /* 0x000fe40003f26270 */
[----:B------:R-:W-:-:S02]  /*3ca0*/  @!P2 IADD3 R5, PT, PT, R141, 0x2, RZ ;  /* 0x000000028d05a810 */ /* 0x000fc40007ffe0ff */
[----:B------:R-:W-:Y:S02]  /*3cb0*/  @!P2 FSEL R12, R12, RZ, !P3 ;  /* 0x000000ff0c0ca208 */ /* 0x000fe40005800000 */
[----:B------:R-:W-:Y:S02]  /*3cc0*/  @!P2 FSEL R14, R14, RZ, !P5 ;  /* 0x000000ff0e0ea208 */ /* 0x000fe40006800000 */
[----:B------:R-:W-:Y:S02]  /*3cd0*/  @!P2 FSEL R18, R18, RZ, !P4 ;  /* 0x000000ff1212a208 */ /* 0x000fe40006000000 */
[----:B------:R-:W-:Y:S02]  /*3ce0*/  @!P2 FSEL R22, R22, RZ, !P6 ;  /* 0x000000ff1616a208 */ /* 0x000fe40007000000 */
[----:B------:R-:W-:Y:S02]  /*3cf0*/  @!P2 FSEL R26, R26, RZ, !P1 ;  /* 0x000000ff1a1aa208 */ /* 0x000fe40004800000 */
[----:B------:R-:W-:-:S02]  /*3d00*/  @!P2 ISETP.GE.AND P3, PT, R5, R156, PT ;  /* 0x0000009c0500a20c */ /* 0x000fc40003f66270 */
[CC--:B------:R-:W-:Y:S02]  /*3d10*/  @!P2 ISETP.GE.AND P5, PT, R143.reuse, R156.reuse, PT ;  /* 0x0000009c8f00a20c */ /* 0x0c0fe40003fa6270 */
[CC--:B------:R-:W-:Y:S02]  /*3d20*/  @!P2 ISETP.GE.AND P4, PT, R143.reuse, R156.reuse, PT ;  /* 0x0000009c8f00a20c */ /* 0x0c0fe40003f86270 */
[CC--:B------:R-:W-:Y:S02]  /*3d30*/  @!P2 ISETP.GE.AND P6, PT, R143.reuse, R156.reuse, PT ;  /* 0x0000009c8f00a20c */ /* 0x0c0fe40003fc6270 */
[----:B------:R-:W-:Y:S02]  /*3d40*/  @!P2 ISETP.GE.AND P1, PT, R143, R156, PT ;  /* 0x0000009c8f00a20c */ /* 0x000fe40003f26270 */
[----:B------:R-:W-:Y:S02]  /*3d50*/  @!P2 FSEL R16, R16, RZ, !P5 ;  /* 0x000000ff1010a208 */ /* 0x000fe40006800000 */
[----:B------:R-:W-:-:S02]  /*3d60*/  @!P2 FSEL R19, R19, RZ, !P3 ;  /* 0x000000ff1313a208 */ /* 0x000fc40005800000 */
[----:B------:R-:W-:Y:S02]  /*3d70*/  @!P2 FSEL R20, R20, RZ, !P4 ;  /* 0x000000ff1414a208 */ /* 0x000fe40006000000 */
[----:B------:R-:W-:Y:S02]  /*3d80*/  @!P2 FSEL R24, R24, RZ, !P6 ;  /* 0x000000ff1818a208 */ /* 0x000fe40007000000 */
[----:B------:R-:W-:Y:S02]  /*3d90*/  @!P2 FSEL R28, R28, RZ, !P1 ;  /* 0x000000ff1c1ca208 */ /* 0x000fe40004800000 */
[-C--:B------:R-:W-:Y:S02]  /*3da0*/  @!P2 ISETP.GE.AND P5, PT, R5, R156.reuse, PT ;  /* 0x0000009c0500a20c */ /* 0x080fe40003fa6270 */
[-C--:B------:R-:W-:Y:S02]  /*3db0*/  @!P2 ISETP.GE.AND P3, PT, R141, R156.reuse, PT ;  /* 0x0000009c8d00a20c */ /* 0x080fe40003f66270 */
[----:B------:R-:W-:-:S02]  /*3dc0*/  @!P2 ISETP.GE.AND P4, PT, R5, R156, PT ;  /* 0x0000009c0500a20c */ /* 0x000fc40003f86270 */
[CC--:B------:R-:W-:Y:S02]  /*3dd0*/  @!P2 ISETP.GE.AND P6, PT, R5.reuse, R156.reuse, PT ;  /* 0x0000009c0500a20c */ /* 0x0c0fe40003fc6270 */
[----:B------:R-:W-:Y:S02]  /*3de0*/  @!P2 ISETP.GE.AND P1, PT, R5, R156, PT ;  /* 0x0000009c0500a20c */ /* 0x000fe40003f26270 */
[----:B------:R-:W-:Y:S02]  /*3df0*/  @!P2 FSEL R21, R21, RZ, !P3 ;  /* 0x000000ff1515a208 */ /* 0x000fe40005800000 */
[----:B------:R-:W-:Y:S02]  /*3e00*/  @!P2 FSEL R23, R23, RZ, !P5 ;  /* 0x000000ff1717a208 */ /* 0x000fe40006800000 */
[----:B------:R-:W-:Y:S02]  /*3e10*/  @!P2 FSEL R27, R27, RZ, !P4 ;  /* 0x000000ff1b1ba208 */ /* 0x000fe40006000000 */
[----:B------:R-:W-:-:S02]  /*3e20*/  @!P2 FSEL R31, R31, RZ, !P6 ;  /* 0x000000ff1f1fa208 */ /* 0x000fc40007000000 */
[----:B------:R-:W-:Y:S02]  /*3e30*/  @!P2 FSEL R35, R35, RZ, !P1 ;  /* 0x000000ff2323a208 */ /* 0x000fe40004800000 */
[-C--:B------:R-:W-:Y:S02]  /*3e40*/  @!P2 ISETP.GE.AND P3, PT, R105, R156.reuse, PT ;  /* 0x0000009c6900a20c */ /* 0x080fe40003f66270 */
[CC--:B------:R-:W-:Y:S02]  /*3e50*/  @!P2 ISETP.GE.AND P5, PT, R141.reuse, R156.reuse, PT ;  /* 0x0000009c8d00a20c */ /* 0x0c0fe40003fa6270 */
        /* <DEDUP_REMOVED lines=9> */
[-C--:B------:R-:W-:Y:S02]  /*3ef0*/  @!P2 ISETP.GE.AND P4, PT, R105, R156.reuse, PT ;  /* 0x0000009c6900a20c */ /* 0x080fe40003f86270 */
[-C--:B------:R-:W-:Y:S02]  /*3f00*/  @!P2 ISETP.GE.AND P3, PT, R143, R156.reuse, PT ;  /* 0x0000009c8f00a20c */ /* 0x080fe40003f66270 */
        /* <DEDUP_REMOVED lines=8> */
[CC--:B------:R-:W-:Y:S02]  /*3f90*/  @!P2 ISETP.GE.AND P5, PT, R143.reuse, R156.reuse, PT ;  /* 0x0000009c8f00a20c */ /* 0x0c0fe40003fa6270 */
        /* <DEDUP_REMOVED lines=9> */
[-C--:B------:R-:W-:Y:S02]  /*4030*/  @!P2 ISETP.GE.AND P3, PT, R141, R156.reuse, PT ;  /* 0x0000009c8d00a20c */ /* 0x080fe40003f66270 */
        /* <DEDUP_REMOVED lines=18> */
[CC--:B------:R-:W-:Y:S02]  /*4160*/  @!P2 ISETP.GE.AND P5, PT, R105.reuse, R156.reuse, PT ;  /* 0x0000009c6900a20c */ /* 0x0c0fe40003fa6270 */
        /* <DEDUP_REMOVED lines=39> */
[CC--:B------:R-:W-:Y:S02]  /*43e0*/  @!P2 ISETP.GE.AND P5, PT, R105.reuse, R156.reuse, PT ;  /* 0x0000009c6900a20c */ /* 0x0c0fe40003fa6270 */
[-C--:B------:R-:W-:Y:S02]  /*43f0*/  @!P2 ISETP.GE.AND P4, PT, R105, R156.reuse, PT ;  /* 0x0000009c6900a20c */ /* 0x080fe40003f86270 */
[-C--:B------:R-:W-:Y:S02]  /*4400*/  @!P2 ISETP.GE.AND P3, PT, R143, R156.reuse, PT ;  /* 0x0000009c8f00a20c */ /* 0x080fe40003f66270 */
[CC--:B------:R-:W-:Y:S02]  /*4410*/  @!P2 ISETP.GE.AND P6, PT, R105.reuse, R156.reuse, PT ;  /* 0x0000009c6900a20c */ /* 0x0c0fe40003fc6270 */
[----:B------:R-:W-:-:S02]  /*4420*/  @!P2 ISETP.GE.AND P1, PT, R105, R156, PT ;  /* 0x0000009c6900a20c */ /* 0x000fc40003f26270 */
[----:B------:R-:W0:Y:S01]  /*4430*/  LDS.128 R104, [R142] ;  /* 0x000000008e687984 */ /* 0x000e220000000c00 */
[----:B------:R-:W-:Y:S02]  /*4440*/  @!P2 FSEL R72, R72, RZ, !P3 ;  /* 0x000000ff4848a208 */ /* 0x000fe40005800000 */
[-C--:B------:R-:W-:Y:S02]  /*4450*/  @!P2 ISETP.GE.AND P3, PT, R5, R156.reuse, PT ;  /* 0x0000009c0500a20c */ /* 0x080fe40003f66270 */
[----:B------:R-:W-:Y:S02]  /*4460*/  @!P2 FSEL R74, R74, RZ, !P5 ;  /* 0x000000ff4a4aa208 */ /* 0x000fe40006800000 */
[----:B------:R-:W-:Y:S02]  /*4470*/  @!P2 FSEL R79, R79, RZ, !P3 ;  /* 0x000000ff4f4fa208 */ /* 0x000fe40005800000 */
[-C--:B------:R-:W-:Y:S02]  /*4480*/  @!P2 ISETP.GE.AND P5, PT, R143, R156.reuse, PT ;  /* 0x0000009c8f00a20c */ /* 0x080fe40003fa6270 */
[----:B------:R-:W-:-:S02]  /*4490*/  @!P2 ISETP.GE.AND P3, PT, R141, R156, PT ;  /* 0x0000009c8d00a20c */ /* 0x000fc40003f66270 */
[----:B------:R-:W-:Y:S02]  /*44a0*/  @!P2 FSEL R76, R76, RZ, !P5 ;  /* 0x000000ff4c4ca208 */ /* 0x000fe40006800000 */
[----:B------:R-:W-:Y:S02]  /*44b0*/  @!P2 FSEL R81, R81, RZ, !P3 ;  /* 0x000000ff5151a208 */ /* 0x000fe40005800000 */
[----:B------:R-:W-:Y:S02]  /*44c0*/  @!P2 FSEL R82, R82, RZ, !P6 ;  /* 0x000000ff5252a208 */ /* 0x000fe40007000000 */
[-C--:B------:R-:W-:Y:S02]  /*44d0*/  @!P2 ISETP.GE.AND P5, PT, R5, R156.reuse, PT ;  /* 0x0000009c0500a20c */ /* 0x080fe40003fa6270 */
[-C--:B------:R-:W-:Y:S02]  /*44e0*/  @!P2 ISETP.GE.AND P3, PT, R143, R156.reuse, PT ;  /* 0x0000009c8f00a20c */ /* 0x080fe40003f66270 */
        /* <DEDUP_REMOVED lines=8> */
[-C--:B------:R-:W-:Y:S01]  /*4570*/  @!P2 ISETP.GE.AND P3, PT, R143, R156.reuse, PT ;  /* 0x0000009c8f00a20c */ /* 0x080fe20003f66270 */
[----:B0-----:R-:W-:Y:S01]  /*4580*/  FMUL.FTZ R9, R105, R9 ;  /* 0x0000000969097220 */ /* 0x001fe20000410000 */
[-C--:B------:R-:W-:Y:S01]  /*4590*/  @!P2 ISETP.GE.AND P6, PT, R143, R156.reuse, PT ;  /* 0x0000009c8f00a20c */ /* 0x080fe20003fc6270 */
[----:B------:R-:W-:Y:S01]  /*45a0*/  FMUL.FTZ R13, R105, R13 ;  /* 0x0000000d690d7220 */ /* 0x000fe20000410000 */
[-C--:B------:R-:W-:Y:S01]  /*45b0*/  @!P2 ISETP.GE.AND P1, PT, R143, R156.reuse, PT ;  /* 0x0000009c8f00a20c */ /* 0x080fe20003f26270 */
[----:B------:R-:W-:Y:S01]  /*45c0*/  FMUL.FTZ R17, R105, R17 ;  /* 0x0000001169117220 */ /* 0x000fe20000410000 */
[----:B------:R-:W-:Y:S01]  /*45d0*/  @!P2 IADD3 R143, PT, PT, R141, 0x1, RZ ;  /* 0x000000018d8fa810 */ /* 0x000fe20007ffe0ff */
[C---:B------:R-:W-:Y:S01]  /*45e0*/  FMUL.FTZ R21, R105.reuse, R21 ;  /* 0x0000001569157220 */ /* 0x040fe20000410000 */
[----:B------:R-:W-:Y:S01]  /*45f0*/  @!P2 FSEL R80, R80, RZ, !P4 ;  /* 0x000000ff5050a208 */ /* 0x000fe20006000000 */
[C---:B------:R-:W-:Y:S01]  /*4600*/  FMUL.FTZ R25, R105.reuse, R25 ;  /* 0x0000001969197220 */ /* 0x040fe20000410000 */
[----:B------:R-:W-:Y:S01]  /*4610*/  @!P2 FSEL R88, R88, RZ, !P5 ;  /* 0x000000ff5858a208 */ /* 0x000fe20006800000 */
[C---:B------:R-:W-:Y:S01]  /*4620*/  FMUL.FTZ R29, R105.reuse, R29 ;  /* 0x0000001d691d7220 */ /* 0x040fe20000410000 */
[----:B------:R-:W-:Y:S01]  /*4630*/  @!P2 FSEL R92, R92, RZ, !P3 ;  /* 0x000000ff5c5ca208 */ /* 0x000fe20005800000 */
[----:B------:R-:W-:Y:S01]  /*4640*/  FMUL.FTZ R33, R105, R33 ;  /* 0x0000002169217220 */ /* 0x000fe20000410000 */
[-C--:B------:R-:W-:Y:S01]  /*4650*/  @!P2 ISETP.GE.AND P4, PT, R5, R156.reuse, PT ;  /* 0x0000009c0500a20c */ /* 0x080fe20003f86270 */
[----:B------:R-:W-:Y:S01]  /*4660*/  FMUL.FTZ R37, R105, R37 ;  /* 0x0000002569257220 */ /* 0x000fe20000410000 */
[-C--:B------:R-:W-:Y:S01]  /*4670*/  @!P2 ISETP.GE.AND P5, PT, R143, R156.reuse, PT ;  /* 0x0000009c8f00a20c */ /* 0x080fe20003fa6270 */
[----:B------:R-:W-:Y:S01]  /*4680*/  FMUL.FTZ R41, R105, R41 ;  /* 0x0000002969297220 */ /* 0x000fe20000410000 */
[-C--:B------:R-:W-:Y:S01]  /*4690*/  @!P2 ISETP.GE.AND P3, PT, R143, R156.reuse, PT ;  /* 0x0000009c8f00a20c */ /* 0x080fe20003f66270 */
[C---:B------:R-:W-:Y:S01]  /*46a0*/  FMUL.FTZ R45, R105.reuse, R45 ;  /* 0x0000002d692d7220 */ /* 0x040fe20000410000 */
[----:B------:R-:W-:Y:S01]  /*46b0*/  @!P2 FSEL R96, R96, RZ, !P6 ;  /* 0x000000ff6060a208 */ /* 0x000fe20007000000 */
[----:B------:R-:W-:Y:S01]  /*46c0*/  FMUL.FTZ R49, R105, R49 ;  /* 0x0000003169317220 */ /* 0x000fe20000410000 */
[-C--:B------:R-:W-:Y:S01]  /*46d0*/  @!P2 ISETP.GE.AND P6, PT, R143, R156.reuse, PT ;  /* 0x0000009c8f00a20c */ /* 0x080fe20003fc6270 */
[----:B------:R-:W-:Y:S01]  /*46e0*/  FMUL.FTZ R53, R105, R53 ;  /* 0x0000003569357220 */ /* 0x000fe20000410000 */
        /* <DEDUP_REMOVED lines=14> */
[----:B------:R-:W-:Y:S01]  /*47d0*/  @!P2 ISETP.GE.AND P6, PT, R141, R156, PT ;  /* 0x0000009c8d00a20c */ /* 0x000fe20003fc6270 */
[----:B------:R-:W-:Y:S01]  /*47e0*/  FMUL.FTZ R85, R105, R85 ;  /* 0x0000005569557220 */ /* 0x000fe20000410000 */
[----:B------:R-:W-:Y:S01]  /*47f0*/  @!P2 FSEL R89, R89, RZ, !P4 ;  /* 0x000000ff5959a208 */ /* 0x000fe20006000000 */
[C---:B------:R-:W-:Y:S01]  /*4800*/  FFMA.FTZ R9, R104.reuse, R8, R9 ;  /* 0x0000000868097223 */ /* 0x040fe20000010009 */
[----:B------:R-:W-:Y:S01]  /*4810*/  @!P2 FSEL R93, R93, RZ, !P5 ;  /* 0x000000ff5d5da208 */ /* 0x000fe20006800000 */
[----:B------:R-:W-:Y:S01]  /*4820*/  FFMA.FTZ R13, R104, R12, R13 ;  /* 0x0000000c680d7223 */ /* 0x000fe2000001000d */
[----:B------:R-:W-:Y:S01]  /*4830*/  @!P2 FSEL R97, R97, RZ, !P3 ;  /* 0x000000ff6161a208 */ /* 0x000fe20005800000 */
[C---:B------:R-:W-:Y:S01]  /*4840*/  FMUL.FTZ R89, R105.reuse, R89 ;  /* 0x0000005969597220 */ /* 0x040fe20000410000 */
[----:B------:R-:W-:Y:S01]  /*4850*/  @!P2 FSEL R100, R100, RZ, !P1 ;  /* 0x000000ff6464a208 */ /* 0x000fe20004800000 */
[----:B------:R-:W-:Y:S01]  /*4860*/  FMUL.FTZ R93, R105, R93 ;  /* 0x0000005d695d7220 */ /* 0x000fe20000410000 */
[-C--:B------:R-:W-:Y:S01]  /*4870*/  @!P2 ISETP.GE.AND P4, PT, R5, R156.reuse, PT ;  /* 0x0000009c0500a20c */ /* 0x080fe20003f86270 */
[----:B------:R-:W-:Y:S01]  /*4880*/  FMUL.FTZ R97, R105, R97 ;  /* 0x0000006169617220 */ /* 0x000fe20000410000 */
[C---:B------:R-:W-:Y:S01]  /*4890*/  @!P2 ISETP.GE.AND P5, PT, R5.reuse, R156, PT ;  /* 0x0000009c0500a20c */ /* 0x040fe20003fa6270 */
[C---:B------:R-:W-:Y:S01]  /*48a0*/  FFMA.FTZ R17, R104.reuse, R16, R17 ;  /* 0x0000001068117223 */ /* 0x040fe20000010011 */
[C---:B------:R-:W-:Y:S01]  /*48b0*/  @!P2 ISETP.GE.AND P3, PT, R5.reuse, R156, PT ;  /* 0x0000009c0500a20c */ /* 0x040fe20003f66270 */
[C---:B------:R-:W-:Y:S01]  /*48c0*/  FFMA.FTZ R21, R104.reuse, R20, R21 ;  /* 0x0000001468157223 */ /* 0x040fe20000010015 */
[----:B------:R-:W-:Y:S01]  /*48d0*/  @!P2 ISETP.GE.AND P1, PT, R5, R156, PT ;  /* 0x0000009c0500a20c */ /* 0x000fe20003f26270 */
[C---:B------:R-:W-:Y:S01]  /*48e0*/  FFMA.FTZ R25, R104.reuse, R24, R25 ;  /* 0x0000001868197223 */ /* 0x040fe20000010019 */
[----:B------:R-:W-:Y:S01]  /*48f0*/  @!P2 IADD3 R5, PT, PT, R141, 0x1, RZ ;  /* 0x000000018d05a810 */ /* 0x000fe20007ffe0ff */
[C---:B------:R-:W-:Y:S01]  /*4900*/  FFMA.FTZ R29, R104.reuse, R28, R29 ;  /* 0x0000001c681d7223 */ /* 0x040fe2000001001d */
[----:B------:R-:W-:Y:S01]  /*4910*/  @!P2 FSEL R101, R101, RZ, !P6 ;  /* 0x000000ff6565a208 */ /* 0x000fe20007000000 */
[C---:B------:R-:W-:Y:S01]  /*4920*/  FFMA.FTZ R33, R104.reuse, R32, R33 ;  /* 0x0000002068217223 */ /* 0x040fe20000010021 */
[----:B------:R-:W-:Y:S01]  /*4930*/  @!P2 ISETP.GE.AND P6, PT, R5, R156, PT ;  /* 0x0000009c0500a20c */ /* 0x000fe20003fc6270 */
[C---:B------:R-:W-:Y:S01]  /*4940*/  FFMA.FTZ R37, R104.reuse, R36, R37 ;  /* 0x0000002468257223 */ /* 0x040fe20000010025 */
[----:B------:R-:W-:Y:S01]  /*4950*/  FFMA.FTZ R41, R104, R40, R41 ;  /* 0x0000002868297223 */ /* 0x000fe20000010029 */
[----:B------:R-:W-:Y:S01]  /*4960*/  FMUL.FTZ R101, R105, R101 ;  /* 0x0000006569657220 */ /* 0x000fe20000410000 */
        /* <DEDUP_REMOVED lines=92> */
.L_x_23734:
[----:B------:R-:W-:Y:S05]  /*4f30*/  BSYNC.RECONVERGENT B1 ;  /* 0x0000000000017941 */ /* 0x000fea0003800200 */
.L_x_23733:
[----:B------:R-:W-:Y:S02]  /*4f40*/  IADD3 R134, P1, PT, R134, 0x10, RZ ;  /* 0x0000001086867810 */ /* 0x000fe40007f3e0ff */
[----:B------:R-:W-:Y:S02]  /*4f50*/  IADD3 R144, PT, PT, R144, 0x4, RZ ;  /* 0x0000000490907810 */ /* 0x000fe40007ffe0ff */
[----:B------:R-:W-:Y:S02]  /*4f60*/  IADD3 R141, PT, PT, R141, 0x80, RZ ;  /* 0x000000808d8d7810 */ /* 0x000fe40007ffe0ff */
[----:B------:R-:W-:Y:S02]  /*4f70*/  IADD3 R142, PT, PT, R142, 0x200, RZ ;  /* 0x000002008e8e7810 */ /* 0x000fe40007ffe0ff */
[----:B------:R-:W-:Y:S01]  /*4f80*/  IADD3.X R137, PT, PT, RZ, R137, RZ, P1, !PT ;  /* 0x00000089ff897210 */ /* 0x000fe20000ffe4ff */
[----:B------:R-:W-:Y:S06]  /*4f90*/  @!P0 BRA `(.L_x_23735) ;  /* 0xffffffe400908947 */ /* 0x000fec000383ffff */
.L_x_23732:
[----:B0---4-:R-:W-:Y:S05]  /*4fa0*/  BSYNC.RECONVERGENT B0 ;  /* 0x0000000000007941 */ /* 0x011fea0003800200 */
.L_x_23731:
[----:B--2---:R-:W0:Y:S01]  /*4fb0*/  SHFL.BFLY PT, R5, R112, 0x4, 0x1f ;  /* 0x0c801f0070057f89 */ /* 0x004e2200000e0000 */
[----:B------:R-:W2:Y:S01]  /*4fc0*/  S2UR UR5, SR_CgaCtaId ;  /* 0x00000000000579c3 */ /* 0x000ea20000008800 */
[----:B------:R-:W-:Y:S01]  /*4fd0*/  UMOV UR4, 0x400 ;  /* 0x0000040000047882 */ /* 0x000fe20000000000 */
[----:B------:R-:W-:Y:S01]  /*4fe0*/  SHF.R.U32.HI R108, RZ, 0x3, R108 ;  /* 0x00000003ff6c7819 */ /* 0x000fe2000001166c */
[----:B------:R-:W3:Y:S01]  /*4ff0*/  SHFL.BFLY PT, R0, R135, 0x4, 0x1f ;  /* 0x0c801f0087007f89 */ /* 0x000ee200000e0000 */
[----:B------:R-:W-:Y:S01]  /*5000*/  UIADD3 UR4, UPT, UPT, UR4, 0x1a0, URZ ;  /* 0x000001a004047890 */ /* 0x000fe2000fffe0ff */
[----:B------:R-:W-:Y:S01]  /*5010*/  BSSY.RECONVERGENT B0, `(.L_x_23736) ;  /* 0x00000b5000007945 */ /* 0x000fe20003800200 */
[----:B------:R-:W-:Y:S01]  /*5020*/  LOP3.LUT P0, RZ, R7, 0x3c7, RZ, 0xc0, !PT ;  /* 0x000003c707ff7812 */ /* 0x000fe2000780c0ff */
[----:B------:R-:W4:Y:S01]  /*5030*/  SHFL.BFLY PT, R3, R110, 0x4, 0x1f ;  /* 0x0c801f006e037f89 */ /* 0x000f2200000e0000 */
[----:B------:R-:W-:Y:S01]  /*5040*/  IMAD R109, R109, 0x60, R108 ;  /* 0x000000606d6d7824 */ /* 0x000fe200078e026c */
[----:B------:R-:W-:-:S02]  /*5050*/  LOP3.LUT P1, RZ, R7, 0x3e7, RZ, 0xc0, !PT ;  /* 0x000003e707ff7812 */ /* 0x000fc4000782c0ff */
[----:B------:R-:W1:Y:S01]  /*5060*/  SHFL.BFLY PT, R17, R122, 0x4, 0x1f ;  /* 0x0c801f007a117f89 */ /* 0x000e6200000e0000 */
[----:B------:R-:W-:-:S03]  /*5070*/  ISETP.GT.U32.AND P3, PT, R7, 0x1f, PT ;  /* 0x0000001f0700780c */ /* 0x000fc60003f64070 */
[----:B------:R-:W1:Y:S04]  /*5080*/  SHFL.BFLY PT, R19, R124, 0x4, 0x1f ;  /* 0x0c801f007c137f89 */ /* 0x000e6800000e0000 */
[----:B------:R-:W1:Y:S01]  /*5090*/  SHFL.BFLY PT, R2, R111, 0x4, 0x1f ;  /* 0x0c801f006f027f89 */ /* 0x000e6200000e0000 */
[----:B0-----:R-:W-:Y:S01]  /*50a0*/  FADD.FTZ R112, R5, R112 ;  /* 0x0000007005707221 */ /* 0x001fe20000010000 */
[----:B------:R-:W-:Y:S02]  /*50b0*/  LOP3.LUT R5, R7, 0x7, RZ, 0xc0, !PT ;  /* 0x0000000707057812 */ /* 0x000fe400078ec0ff */
[----:B------:R-:W0:Y:S01]  /*50c0*/  SHFL.BFLY PT, R4, R113, 0x4, 0x1f ;  /* 0x0c801f0071047f89 */ /* 0x000e2200000e0000 */
[----:B--2---:R-:W-:Y:S01]  /*50d0*/  ULEA UR4, UR5, UR4, 0x18 ;  /* 0x0000000405047291 */ /* 0x004fe2000f8ec0ff */
[----:B---3--:R-:W-:Y:S01]  /*50e0*/  FADD.FTZ R0, R0, R135 ;  /* 0x0000008700007221 */ /* 0x008fe20000010000 */
[----:B------:R-:W-:Y:S01]  /*50f0*/  ISETP.NE.AND P2, PT, R5, RZ, PT ;  /* 0x000000ff0500720c */ /* 0x000fe20003f45270 */
[----:B------:R-:W2:Y:S01]  /*5100*/  SHFL.BFLY PT, R9, R114, 0x4, 0x1f ;  /* 0x0c801f0072097f89 */ /* 0x000ea200000e0000 */
[----:B----4-:R-:W-:-:S03]  /*5110*/  FADD.FTZ R110, R3, R110 ;  /* 0x0000006e036e7221 */ /* 0x010fc60000010000 */
[----:B------:R-:W3:Y:S01]  /*5120*/  SHFL.BFLY PT, R6, R115, 0x4, 0x1f ;  /* 0x0c801f0073067f89 */ /* 0x000ee200000e0000 */
[----:B-1----:R-:W-:Y:S01]  /*5130*/  FADD.FTZ R122, R17, R122 ;  /* 0x0000007a117a7221 */ /* 0x002fe20000010000 */
[----:B------:R-:W-:Y:S02]  /*5140*/  LOP3.LUT R17, R7, 0x3e0, RZ, 0xc0, !PT ;  /* 0x000003e007117812 */ /* 0x000fe400078ec0ff */
[----:B------:R-:W1:Y:S01]  /*5150*/  SHFL.BFLY PT, R11, R116, 0x4, 0x1f ;  /* 0x0c801f00740b7f89 */ /* 0x000e6200000e0000 */
[----:B------:R-:W-:Y:S01]  /*5160*/  FADD.FTZ R124, R19, R124 ;  /* 0x0000007c137c7221 */ /* 0x000fe20000010000 */
[----:B------:R-:W-:Y:S02]  /*5170*/  LOP3.LUT R19, R7, 0x3c0, RZ, 0xc0, !PT ;  /* 0x000003c007137812 */ /* 0x000fe400078ec0ff */
[----:B------:R-:W4:Y:S01]  /*5180*/  SHFL.BFLY PT, R8, R117, 0x4, 0x1f ;  /* 0x0c801f0075087f89 */ /* 0x000f2200000e0000 */
[----:B------:R-:W-:Y:S01]  /*5190*/  ISETP.NE.OR P4, PT, R17, 0x20, P2 ;  /* 0x000000201100780c */ /* 0x000fe20001785670 */
[----:B------:R-:W-:Y:S01]  /*51a0*/  FADD.FTZ R2, R2, R111 ;  /* 0x0000006f02027221 */ /* 0x000fe20000010000 */
[----:B------:R-:W-:Y:S01]  /*51b0*/  ISETP.NE.OR P5, PT, R19, 0x40, P2 ;  /* 0x000000401300780c */ /* 0x000fe200017a5670 */
        /* <DEDUP_REMOVED lines=28> */
[----:B------:R-:W-:Y:S01]  /*5380*/  FADD.FTZ R128, R23, R128 ;  /* 0x0000008017807221 */ /* 0x000fe20000010000 */
[----:B0-----:R-:W-:Y:S02]  /*5390*/  FADD.FTZ R20, R20, R129 ;  /* 0x0000008114147221 */ /* 0x001fe40000010000 */
        /* <DEDUP_REMOVED lines=57> */
[----:B------:R-:W-:-:S03]  /*5730*/  LEA R0, R109, UR4, 0x2 ;  /* 0x000000046d007c11 */ /* 0x000fc6000f8e10ff */
        /* <DEDUP_REMOVED lines=33> */
[----:B----4-:R-:W-:Y:S01]  /*5950*/  FADD.FTZ R41, R126, R41 ;  /* 0x000000297e297221 */ /* 0x010fe20000010000 */
[----:B------:R-:W-:Y:S01]  /*5960*/  BAR.SYNC.DEFER_BLOCKING 0x0 ;  /* 0x0000000000007b1d */ /* 0x000fe20000010000 */
[----:B------:R-:W-:Y:S01]  /*5970*/  FADD.FTZ R43, R18, R43 ;  /* 0x0000002b122b7221 */ /* 0x000fe20000010000 */
[----:B0-----:R-:W-:Y:S01]  /*5980*/  FADD.FTZ R45, R128, R45 ;  /* 0x0000002d802d7221 */ /* 0x001fe20000010000 */
[----:B--2---:R-:W-:Y:S01]  /*5990*/  FADD.FTZ R47, R20, R47 ;  /* 0x0000002f142f7221 */ /* 0x004fe20000010000 */
[----:B------:R-:W-:Y:S01]  /*59a0*/  FADD.FTZ R49, R130, R49 ;  /* 0x0000003182317221 */ /* 0x000fe20000010000 */
[----:B-1----:R-:W-:Y:S01]  /*59b0*/  FADD.FTZ R51, R22, R51 ;  /* 0x0000003316337221 */ /* 0x002fe20000010000 */
        /* <DEDUP_REMOVED lines=26> */
.L_x_23737:
[----:B------:R-:W-:Y:S05]  /*5b60*/  BSYNC.RECONVERGENT B0 ;  /* 0x0000000000007941 */ /* 0x000fea0003800200 */
.L_x_23736:
        /* <DEDUP_REMOVED lines=51> */
.L_x_23739:
[----:B------:R-:W-:Y:S05]  /*5ea0*/  BSYNC.RECONVERGENT B0 ;  /* 0x0000000000007941 */ /* 0x000fea0003800200 */
.L_x_23738:
        /* <DEDUP_REMOVED lines=27> */
.L_x_23741:
[----:B------:R-:W-:Y:S05]  /*6060*/  BSYNC.RECONVERGENT B0 ;  /* 0x0000000000007941 */ /* 0x000fea0003800200 */
.L_x_23740:
        /* <DEDUP_REMOVED lines=51> */
.L_x_23743:
[----:B------:R-:W-:Y:S05]  /*63a0*/  BSYNC.RECONVERGENT B0 ;  /* 0x0000000000007941 */ /* 0x000fea0003800200 */
.L_x_23742:
        /* <DEDUP_REMOVED lines=42> */
.L_x_23744:
        /* <DEDUP_REMOVED lines=11> */
.L_x_26018:


//--------------------- .text._ZN4vllm25paged_attention_v1_kernelIffLi80ELi32ELi128ELNS_18Fp8KVCacheDataTypeE0ELb1EEEvPT_PKS2_PKT0_S8_ifPKiSA_iPKfiiiSC_SC_iiiii --------------------------
	.section	.text._ZN4vllm25paged_attention_v1_kernelIffLi80ELi32ELi128ELNS_18Fp8KVCacheDataTypeE0ELb1EEEvPT_PKS2_PKT0_S8_ifPKiSA_iPKfiiiSC_SC_iiiii,"ax",@progbits
	.align	128
        .global         _ZN4vllm25paged_attention_v1_kernelIffLi80ELi32ELi128ELNS_18Fp8KVCacheDataTypeE0ELb1EEEvPT_PKS2_PKT0_S8_ifPKiSA_iPKfiiiSC_SC_iiiii
        .type           _ZN4vllm25paged_attention_v1_kernelIffLi80ELi32ELi128ELNS_18Fp8KVCacheDataTypeE0ELb1EEEvPT_PKS2_PKT0_S8_ifPKiSA_iPKfiiiSC_SC_iiiii,@function
        .size           _ZN4vllm25paged_attention_v1_kernelIffLi80ELi32ELi128ELNS_18Fp8KVCacheDataTypeE0ELb1EEEvPT_PKS2_PKT0_S8_ifPKiSA_iPKfiiiSC_SC_iiiii,(.L_x_26019 - _ZN4vllm25paged_attention_v1_kernelIffLi80ELi32ELi128ELNS_18Fp8KVCacheDataTypeE0ELb1EEEvPT_PKS2_PKT0_S8_ifPKiSA_iPKfiiiSC_SC_iiiii)
        .other          _ZN4vllm25paged_attention_v1_kernelIffLi80ELi32ELi128ELNS_18Fp8KVCacheDataTypeE0ELb1EEEvPT_PKS2_PKT0_S8_ifPKiSA_iPKfiiiSC_SC_iiiii,@"STO_CUDA_ENTRY STV_DEFAULT"
_ZN4vllm25paged_attention_v1_kernelIffLi80ELi32ELi128ELNS_18Fp8KVCacheDataTypeE0ELb1EEEvPT_PKS2_PKT0_S8_ifPKiSA_iPKfiiiSC_SC_iiiii:
.text._ZN4vllm25paged_attention_v1_kernelIffLi80ELi32ELi128ELNS_18Fp8KVCacheDataTypeE0ELb1EEEvPT_PKS2_PKT0_S8_ifPKiSA_iPKfiiiSC_SC_iiiii:
        /* <DEDUP_REMOVED lines=15> */
[----:B0-----:R-:W-:-:S05]  /*00f0*/  ISETP.GT.U32.AND P1, PT, R7, 0x13, PT ;  /* 0x000000130700780c */ /* 0x001fca0003f24070 */
[----:B------:R-:W0:Y:S01]  /*0100*/  LDC R23, c[0x0][0x3f8] ;  /* 0x0000fe00ff177b82 */ /* 0x000e220000000800 */
[----:B------:R-:W0:Y:S01]  /*0110*/  LDCU UR13, c[0x0][0x3a4] ;  /* 0x00007480ff0d77ac */ /* 0x000e220008000800 */
[C---:B-1----:R-:W-:Y:S01]  /*0120*/  IMAD.WIDE.U32 R116, R15.reuse, 0x4, R116 ;  /* 0x000000040f747825 */ /* 0x042fe200078e0074 */
[----:B------:R-:W1:Y:S05]  /*0130*/  LDCU.64 UR14, c[0x0][0x390] ;  /* 0x00007200ff0e77ac */ /* 0x000e6a0008000a00 */
[----:B--2---:R2:W2:Y:S01]  /*0140*/  LDG.E.CONSTANT R116, desc[UR8][R116.64] ;  /* 0x0000000874747981 */ /* 0x0044a2000c1e9900 */
[----:B---3--:R-:W-:Y:S01]  /*0150*/  IMAD R0, R15, UR4, RZ ;  /* 0x000000040f007c24 */ /* 0x008fe2000f8e02ff */
[----:B----4-:R-:W-:Y:S01]  /*0160*/  IABS R13, R19 ;  /* 0x00000013000d7213 */ /* 0x010fe20000000000 */
[----:B------:R-:W3:Y:S01]  /*0170*/  @!P1 LDC.64 R8, c[0x0][0x388] ;  /* 0x0000e200ff089b82 */ /* 0x000ee20000000a00 */
[----:B------:R-:W-:Y:S01]  /*0180*/  @!P1 IMAD R2, R17, 0x50, RZ ;  /* 0x0000005011029824 */ /* 0x000fe200078e02ff */
[----:B------:R-:W-:Y:S01]  /*0190*/  @!P1 SHF.L.U32 R3, R7, 0x2, RZ ;  /* 0x0000000207039819 */ /* 0x000fe200000006ff */
[----:B------:R-:W4:Y:S03]  /*01a0*/  LDCU UR4, c[0x0][0x3b8] ;  /* 0x00007700ff0477ac */ /* 0x000f260008000800 */
[----:B------:R-:W-:-:S02]  /*01b0*/  @!P1 IADD3 R2, P0, P2, R3, R0, R2 ;  /* 0x0000000003029210 */ /* 0x000fc40007a1e002 */
[----:B------:R-:W-:-:S04]  /*01c0*/  SHF.R.S32.HI R0, RZ, 0x1f, R0 ;  /* 0x0000001fff007819 */ /* 0x000fc80000011400 */
[----:B------:R-:W-:Y:S02]  /*01d0*/  @!P1 IADD3.X R0, PT, PT, RZ, R0, RZ, P0, P2 ;  /* 0x00000000ff009210 */ /* 0x000fe400007e44ff */
[----:B------:R-:W-:-:S04]  /*01e0*/  ISETP.NE.U32.AND P0, PT, R4, RZ, PT ;  /* 0x000000ff0400720c */ /* 0x000fc80003f05070 */
[----:B------:R-:W-:Y:S02]  /*01f0*/  ISETP.NE.AND.EX P0, PT, R5, RZ, PT, P0 ;  /* 0x000000ff0500720c */ /* 0x000fe40003f05300 */
[----:B---3--:R-:W-:-:S04]  /*0200*/  @!P1 LEA R8, P2, R2, R8, 0x2 ;  /* 0x0000000802089211 */ /* 0x008fc800078410ff */
[----:B------:R-:W-:-:S07]  /*0210*/  @!P1 LEA.HI.X R9, R2, R9, R0, 0x2, P2 ;  /* 0x0000000902099211 */ /* 0x000fce00010f1400 */
[----:B------:R-:W3:Y:S01]  /*0220*/  @P0 LDC.64 R2, c[0x0][0x3c0] ;  /* 0x0000f000ff020b82 */ /* 0x000ee20000000a00 */
[----:B------:R-:W4:Y:S01]  /*0230*/  @!P1 LDG.E.128.CONSTANT R8, desc[UR8][R8.64] ;  /* 0x0000000808089981 */ /* 0x000f22000c1e9d00 */
[----:B------:R-:W1:Y:S08]  /*0240*/  I2F.RP R0, R13 ;  /* 0x0000000d00007306 */ /* 0x000e700000209400 */
[----:B-1----:R-:W1:Y:S01]  /*0250*/  MUFU.RCP R0, R0 ;  /* 0x0000000000007308 */ /* 0x002e620000001000 */
[----:B---3--:R-:W-:-:S05]  /*0260*/  @P0 IMAD.WIDE.U32 R2, R17, 0x4, R2 ;  /* 0x0000000411020825 */ /* 0x008fca00078e0002 */
[----:B------:R3:W5:Y:S01]  /*0270*/  @P0 LDG.E.CONSTANT R115, desc[UR8][R2.64] ;  /* 0x0000000802730981 */ /* 0x000762000c1e9900 */
[----:B--2---:R-:W-:Y:S01]  /*0280*/  SHF.R.U32.HI R117, RZ, 0x5, R7 ;  /* 0x00000005ff757819 */ /* 0x004fe20000011607 */
[----:B------:R-:W-:Y:S01]  /*0290*/  BSSY.RECONVERGENT B0, `(.L_x_23745) ;  /* 0x000013d000007945 */ /* 0x000fe20003800200 */
[----:B------:R-:W-:Y:S02]  /*02a0*/  MOV R111, 0xff7fffff ;  /* 0xff7fffff006f7802 */ /* 0x000fe40000000f00 */
[----:B-1----:R-:W-:Y:S02]  /*02b0*/  IADD3 R4, PT, PT, R0, 0xffffffe, RZ ;  /* 0x0ffffffe00047810 */ /* 0x002fe40007ffe0ff */
[----:B---3--:R-:W-:Y:S02]  /*02c0*/  IABS R2, R112 ;  /* 0x0000007000027213 */ /* 0x008fe40000000000 */
[----:B------:R1:W2:Y:S02]  /*02d0*/  F2I.FTZ.U32.TRUNC.NTZ R5, R4 ;  /* 0x0000000400057305 */ /* 0x0002a4000021f000 */
[----:B-1----:R-:W-:Y:S01]  /*02e0*/  MOV R4, RZ ;  /* 0x000000ff00047202 */ /* 0x002fe20000000f00 */
[----:B--2---:R-:W-:-:S04]  /*02f0*/  IMAD.MOV R6, RZ, RZ, -R5 ;  /* 0x000000ffff067224 */ /* 0x004fc800078e0a05 */
[----:B------:R-:W-:-:S04]  /*0300*/  IMAD R21, R6, R13, RZ ;  /* 0x0000000d06157224 */ /* 0x000fc800078e02ff */
[----:B------:R-:W-:Y:S02]  /*0310*/  IMAD.HI.U32 R5, R5, R21, R4 ;  /* 0x0000001505057227 */ /* 0x000fe400078e0004 */
[----:B------:R-:W1:Y:S04]  /*0320*/  LDC R21, c[0x0][0x3f4] ;  /* 0x0000fd00ff157b82 */ /* 0x000e680000000800 */
        /* <DEDUP_REMOVED lines=10> */
[----:B-1----:R-:W-:-:S04]  /*03d0*/  IABS R0, R21 ;  /* 0x0000001500007213 */ /* 0x002fc80000000000 */
[----:B------:R-:W1:Y:S01]  /*03e0*/  I2F.RP R12, R0 ;  /* 0x00000000000c7306 */ /* 0x000e620000209400 */
[----:B------:R-:W-:Y:S02]  /*03f0*/  @P0 IADD3 R5, PT, PT, R5, 0x1, RZ ;  /* 0x0000000105050810 */ /* 0x000fe40007ffe0ff */
[----:B------:R-:W-:Y:S02]  /*0400*/  MOV R114, R0 ;  /* 0x0000000000727202 */ /* 0x000fe40000000f00 */
[----:B------:R-:W-:-:S04]  /*0410*/  MOV R18, R5 ;  /* 0x0000000500127202 */ /* 0x000fc80000000f00 */
[----:B------:R-:W-:Y:S02]  /*0420*/  @!P3 IADD3 R18, PT, PT, -R18, RZ, RZ ;  /* 0x000000ff1212b210 */ /* 0x000fe40007ffe1ff */
[----:B------:R-:W-:-:S04]  /*0430*/  @!P2 LOP3.LUT R18, RZ, R19, RZ, 0x33, !PT ;  /* 0x00000013ff12a212 */ /* 0x000fc800078e33ff */
[-C--:B------:R-:W-:Y:S01]  /*0440*/  IABS R16, R18.reuse ;  /* 0x0000001200107213 */ /* 0x080fe20000000000 */
[----:B-1----:R-:W1:Y:S01]  /*0450*/  MUFU.RCP R12, R12 ;  /* 0x0000000c000c7308 */ /* 0x002e620000001000 */
[----:B------:R-:W-:-:S07]  /*0460*/  IABS R14, R18 ;  /* 0x00000012000e7213 */ /* 0x000fce0000000000 */
[----:B------:R-:W2:Y:S01]  /*0470*/  I2F.RP R6, R16 ;  /* 0x0000001000067306 */ /* 0x000ea20000209400 */
[----:B-1----:R-:W-:-:S07]  /*0480*/  IADD3 R4, PT, PT, R12, 0xffffffe, RZ ;  /* 0x0ffffffe0c047810 */ /* 0x002fce0007ffe0ff */
[----:B------:R1:W3:Y:S08]  /*0490*/  F2I.FTZ.U32.TRUNC.NTZ R5, R4 ;  /* 0x0000000400057305 */ /* 0x0002f0000021f000 */
[----:B--2---:R-:W2:Y:S01]  /*04a0*/  MUFU.RCP R6, R6 ;  /* 0x0000000600067308 */ /* 0x004ea20000001000 */
[----:B-1----:R-:W-:Y:S01]  /*04b0*/  MOV R4, RZ ;  /* 0x000000ff00047202 */ /* 0x002fe20000000f00 */
[----:B---3--:R-:W-:-:S05]  /*04c0*/  IMAD R12, R5, R0, RZ ;  /* 0x00000000050c7224 */ /* 0x008fca00078e02ff */
[----:B------:R-:W-:Y:S01]  /*04d0*/  IADD3 R113, PT, PT, -R12, RZ, RZ ;  /* 0x000000ff0c717210 */ /* 0x000fe20007ffe1ff */
[----:B--2---:R-:W-:Y:S01]  /*04e0*/  VIADD R2, R6, 0xffffffe ;  /* 0x0ffffffe06027836 */ /* 0x004fe20000000000 */
[----:B------:R-:W-:-:S03]  /*04f0*/  IABS R6, R17 ;  /* 0x0000001100067213 */ /* 0x000fc60000000000 */
[----:B------:R-:W-:Y:S01]  /*0500*/  IMAD.HI.U32 R113, R5, R113, R4 ;  /* 0x0000007105717227 */ /* 0x000fe200078e0004 */
[----:B------:R1:W2:Y:S03]  /*0510*/  F2I.FTZ.U32.TRUNC.NTZ R3, R2 ;  /* 0x0000000200037305 */ /* 0x0002a6000021f000 */
[----:B-1----:R-:W-:Y:S01]  /*0520*/  HFMA2 R2, -RZ, RZ, 0, 0 ;  /* 0x00000000ff027431 */ /* 0x002fe200000001ff */
[----:B--2---:R-:W-:-:S05]  /*0530*/  IADD3 R13, PT, PT, RZ, -R3, RZ ;  /* 0x80000003ff0d7210 */ /* 0x004fca0007ffe0ff */
[----:B------:R-:W-:-:S04]  /*0540*/  IMAD R13, R13, R16, RZ ;  /* 0x000000100d0d7224 */ /* 0x000fc800078e02ff */
[----:B------:R-:W-:-:S04]  /*0550*/  IMAD.HI.U32 R3, R3, R13, R2 ;  /* 0x0000000d03037227 */ /* 0x000fc800078e0002 */
[----:B------:R-:W-:Y:S02]  /*0560*/  IMAD.MOV R13, RZ, RZ, -R14 ;  /* 0x000000ffff0d7224 */ /* 0x000fe400078e0a0e */
[----:B------:R-:W-:Y:S01]  /*0570*/  IMAD.HI.U32 R2, R3, R6, RZ ;  /* 0x0000000603027227 */ /* 0x000fe200078e00ff */
[----:B------:R-:W1:Y:S03]  /*0580*/  @!P1 S2R R14, SR_CgaCtaId ;  /* 0x00000000000e9919 */ /* 0x000e660000008800 */
[----:B------:R-:W-:-:S05]  /*0590*/  IMAD R3, R2, R13, R6 ;  /* 0x0000000d02037224 */ /* 0x000fca00078e0206 */
[----:B------:R-:W-:-:S13]  /*05a0*/  ISETP.GT.U32.AND P3, PT, R16, R3, PT ;  /* 0x000000031000720c */ /* 0x000fda0003f64070 */
[-C--:B------:R-:W-:Y:S02]  /*05b0*/  @!P3 IADD3 R3, PT, PT, R3, -R16.reuse, RZ ;  /* 0x800000100303b210 */ /* 0x080fe40007ffe0ff */
[----:B------:R-:W-:Y:S02]  /*05c0*/  @!P3 IADD3 R2, PT, PT, R2, 0x1, RZ ;  /* 0x000000010202b810 */ /* 0x000fe40007ffe0ff */
[----:B------:R-:W-:Y:S02]  /*05d0*/  ISETP.GE.U32.AND P2, PT, R3, R16, PT ;  /* 0x000000100300720c */ /* 0x000fe40003f46070 */
[----:B------:R-:W-:Y:S02]  /*05e0*/  @!P1 MOV R3, 0x400 ;  /* 0x0000040000039802 */ /* 0x000fe40000000f00 */
[----:B------:R-:W-:-:S09]  /*05f0*/  ISETP.NE.AND P3, PT, R18, RZ, PT ;  /* 0x000000ff1200720c */ /* 0x000fd20003f65270 */
[----:B------:R-:W-:Y:S02]  /*0600*/  @P2 IADD3 R2, PT, PT, R2, 0x1, RZ ;  /* 0x0000000102022810 */ /* 0x000fe40007ffe0ff */
[----:B0-----:R-:W-:-:S13]  /*0610*/  ISETP.GE.AND P2, PT, R23, RZ, PT ;  /* 0x000000ff1700720c */ /* 0x001fda0003f46270 */
[----:B------:R-:W-:Y:S01]  /*0620*/  @P2 IMAD R112, R112, UR5, R17 ;  /* 0x0000000570702c24 */ /* 0x000fe2000f8e0211 */
[----:B------:R-:W-:-:S03]  /*0630*/  IADD3 R6, PT, PT, R116, -0x1, RZ ;  /* 0xffffffff74067810 */ /* 0x000fc60007ffe0ff */
[----:B------:R-:W-:Y:S01]  /*0640*/  @P2 IMAD R112, R112, R23, 0x1 ;  /* 0x0000000170702424 */ /* 0x000fe200078e0217 */
        /* <DEDUP_REMOVED lines=8> */
[----:B-1----:R-:W-:Y:S02]  /*06d0*/  @!P1 LEA R4, R14, R3, 0x18 ;  /* 0x000000030e049211 */ /* 0x002fe400078ec0ff */
[----:B------:R-:W-:-:S03]  /*06e0*/  IADD3 R3, PT, PT, R116, 0x1f, RZ ;  /* 0x0000001f74037810 */ /* 0x000fc60007ffe0ff */
[----:B------:R-:W-:Y:S01]  /*06f0*/  @!P1 IMAD R4, R7, 0x10, R4 ;  /* 0x0000001007049824 */ /* 0x000fe200078e0204 */
[----:B------:R-:W-:-:S03]  /*0700*/  SHF.R.S32.HI R12, RZ, 0x1f, R3 ;  /* 0x0000001fff0c7819 */ /* 0x000fc60000011403 */
[-C--:B------:R-:W-:Y:S01]  /*0710*/  @!P0 IADD3 R13, PT, PT, R13, -R0.reuse, RZ ;  /* 0x800000000d0d8210 */ /* 0x080fe20007ffe0ff */
[----:B------:R-:W-:Y:S01]  /*0720*/  @!P0 VIADD R5, R5, 0x1 ;  /* 0x0000000105058836 */ /* 0x000fe20000000000 */
[----:B----4-:R0:W-:Y:S01]  /*0730*/  @!P1 STS.128 [R4], R8 ;  /* 0x0000000804009388 */ /* 0x0101e20000000c00 */
[----:B------:R-:W-:Y:S01]  /*0740*/  @!P4 IADD3 R2, PT, PT, -R2, RZ, RZ ;  /* 0x000000ff0202c210 */ /* 0x000fe20007ffe1ff */
[----:B------:R-:W-:Y:S01]  /*0750*/  BAR.SYNC.DEFER_BLOCKING 0x0 ;  /* 0x0000000000007b1d */ /* 0x000fe20000010000 */
[----:B------:R-:W-:Y:S02]  /*0760*/  ISETP.GE.U32.AND P1, PT, R13, R0, PT ;  /* 0x000000000d00720c */ /* 0x000fe40003f26070 */
[----:B------:R-:W-:Y:S02]  /*0770*/  @!P3 LOP3.LUT R2, RZ, R18, RZ, 0x33, !PT ;  /* 0x00000012ff02b212 */ /* 0x000fe400078e33ff */
[----:B------:R-:W-:Y:S02]  /*0780*/  ISETP.GE.AND P3, PT, R6, RZ, PT ;  /* 0x000000ff0600720c */ /* 0x000fe40003f66270 */
[----:B------:R-:W-:-:S02]  /*0790*/  LEA.HI R6, R12, R3, RZ, 0x5 ;  /* 0x000000030c067211 */ /* 0x000fc400078f28ff */
[----:B------:R-:W-:Y:S02]  /*07a0*/  ISETP.NE.AND P0, PT, R21, RZ, PT ;  /* 0x000000ff1500720c */ /* 0x000fe40003f05270 */
[----:B------:R-:W-:Y:S01]  /*07b0*/  SHF.R.S32.HI R6, RZ, 0x5, R6 ;  /* 0x00000005ff067819 */ /* 0x000fe20000011406 */
[----:B0-----:R-:W-:Y:S02]  /*07c0*/  @!P2 IMAD R4, R19, UR5, R2 ;  /* 0x000000051304ac24 */ /* 0x001fe4000f8e0202 */
[----:B------:R-:W-:Y:S01]  /*07d0*/  @P1 IADD3 R5, PT, PT, R5, 0x1, RZ ;  /* 0x0000000105051810 */ /* 0x000fe20007ffe0ff */
[----:B------:R-:W-:Y:S01]  /*07e0*/  IMAD R9, R15, UR4, RZ ;  /* 0x000000040f097c24 */ /* 0x000fe2000f8e02ff */
[----:B------:R-:W-:Y:S02]  /*07f0*/  ISETP.GE.AND P1, PT, R117, R6, PT ;  /* 0x000000067500720c */ /* 0x000fe40003f26270 */
[----:B------:R-:W-:Y:S02]  /*0800*/  MOV R3, R5 ;  /* 0x0000000500037202 */ /* 0x000fe40000000f00 */
[----:B------:R-:W-:-:S03]  /*0810*/  @!P2 IADD3 R4, PT, PT, -R4, RZ, RZ ;  /* 0x000000ff0404a210 */ /* 0x000fc60007ffe1ff */
[----:B------:R-:W-:Y:S01]  /*0820*/  @!P3 IMAD.MOV R3, RZ, RZ, -R3 ;  /* 0x000000ffff03b224 */ /* 0x000fe200078e0a03 */
[----:B------:R-:W-:Y:S01]  /*0830*/  @!P0 LOP3.LUT R3, RZ, R21, RZ, 0x33, !PT ;  /* 0x00000015ff038212 */ /* 0x000fe200078e33ff */
[----:B------:R-:W-:-:S04]  /*0840*/  @!P2 IMAD R112, R23, R4, 0x1 ;  /* 0x000000011770a424 */ /* 0x000fc800078e0204 */
[----:B------:R-:W-:Y:S05]  /*0850*/  @P1 BRA `(.L_x_23746) ;  /* 0x0000000c00801947 */ /* 0x000fea0003800000 */
[----:B------:R-:W0:Y:S01]  /*0860*/  S2UR UR5, SR_CgaCtaId ;  /* 0x00000000000579c3 */ /* 0x000e220000008800 */
[----:B------:R-:W-:Y:S01]  /*0870*/  UMOV UR4, 0x400 ;  /* 0x0000040000047882 */ /* 0x000fe20000000000 */
[----:B------:R-:W-:Y:S01]  /*0880*/  SHF.R.U32.HI R4, RZ, 0x3, R7 ;  /* 0x00000003ff047819 */ /* 0x000fe20000011607 */
[----:B------:R-:W-:Y:S01]  /*0890*/  IMAD.MOV.U32 R111, RZ, RZ, -0x800001 ;  /* 0xff7fffffff6f7424 */ /* 0x000fe200078e00ff */
[----:B------:R-:W-:Y:S02]  /*08a0*/  MOV R5, RZ ;  /* 0x000000ff00057202 */ /* 0x000fe40000000f00 */
[----:B------:R-:W-:Y:S02]  /*08b0*/  LOP3.LUT R4, R4, 0x7c, RZ, 0xc0, !PT ;  /* 0x0000007c04047812 */ /* 0x000fe400078ec0ff */
[----:B------:R-:W-:Y:S02]  /*08c0*/  SHF.L.U32 R8, R117, 0x5, RZ ;  /* 0x0000000575087819 */ /* 0x000fe400000006ff */
[----:B------:R-:W-:Y:S01]  /*08d0*/  LOP3.LUT R0, R7, 0x1f, RZ, 0xc0, !PT ;  /* 0x0000001f07007812 */ /* 0x000fe200078ec0ff */
[----:B------:R-:W-:Y:S01]  /*08e0*/  IMAD.WIDE R4, R9, 0x4, R4 ;  /* 0x0000000409047825 */ /* 0x000fe200078e0204 */
[----:B------:R-:W-:-:S02]  /*08f0*/  LOP3.LUT R9, R8, 0x1f, R7, 0xf8, !PT ;  /* 0x0000001f08097812 */ /* 0x000fc400078ef807 */
[----:B------:R-:W-:Y:S02]  /*0900*/  LEA R0, R117, R0, 0x5 ;  /* 0x0000000075007211 */ /* 0x000fe400078e28ff */
        /* <DEDUP_REMOVED lines=30> */
.L_x_23749:
[----:B------:R-:W1:Y:S01]  /*0af0*/  LDC R94, c[0x0][0x3f0] ;  /* 0x0000fc00ff5e7b82 */ /* 0x000e620000000800 */
[----:B------:R-:W-:Y:S01]  /*0b00*/  VIADD R8, R7, 0xffffffff ;  /* 0xffffffff07087836 */ /* 0x000fe20000000000 */
[----:B------:R-:W-:Y:S01]  /*0b10*/  IADD3 R117, PT, PT, R117, 0x4, RZ ;  /* 0x0000000475757810 */ /* 0x000fe20007ffe0ff */
[----:B------:R-:W-:Y:S01]  /*0b20*/  BSSY.RECONVERGENT B1, `(.L_x_23747) ;  /* 0x00000ad000017945 */ /* 0x000fe20003800200 */
[----:B------:R-:W-:Y:S02]  /*0b30*/  IADD3 R7, PT, PT, R7, 0x80, RZ ;  /* 0x0000008007077810 */ /* 0x000fe40007ffe0ff */
[----:B------:R-:W-:Y:S02]  /*0b40*/  IABS R9, R8 ;  /* 0x0000000800097213 */ /* 0x000fe40000000000 */
[----:B------:R-:W2:Y:S03]  /*0b50*/  LDC R95, c[0x0][0x3f4] ;  /* 0x0000fd00ff5f7b82 */ /* 0x000ea60000000800 */
        /* <DEDUP_REMOVED lines=19> */
[----:B------:R-:W-:Y:S02]  /*0c90*/  @!P1 LOP3.LUT R92, RZ, R95, RZ, 0x33, !PT ;  /* 0x0000005fff5c9212 */ /* 0x000fe400078e33ff */
[----:B-1----:R-:W-:Y:S02]  /*0ca0*/  IADD3 R8, PT, PT, RZ, -R9, RZ ;  /* 0x80000009ff087210 */ /* 0x002fe40007ffe0ff */
        /* <DEDUP_REMOVED lines=27> */
[----:B-1----:R-:W-:-:S05]  /*0e60*/  IMAD.SHL.U32 R8, R8, 0x4, RZ ;  /* 0x0000000408087824 */ /* 0x002fca00078e00ff */
        /* <DEDUP_REMOVED lines=18> */
[----:B------:R-:W-:Y:S01]  /*0f90*/  FFMA.FTZ R120, R15, R11, R120 ;  /* 0x0000000b0f787223 */ /* 0x000fe20000010078 */
[----:B---3--:R-:W-:Y:S01]  /*0fa0*/  FFMA.FTZ R123, R20, R96, R93 ;  /* 0x00000060147b7223 */ /* 0x008fe2000001005d */
[----:B------:R-:W3:Y:S01]  /*0fb0*/  LDG.E.128.CONSTANT R8, desc[UR8][R118.64+0xa00] ;  /* 0x000a000876087981 */ /* 0x000ee2000c1e9d00 */
[----:B------:R-:W-:-:S03]  /*0fc0*/  FFMA.FTZ R96, R21, R97, R92 ;  /* 0x0000006115607223 */ /* 0x000fc6000001005c */
[----:B------:R-:W3:Y:S01]  /*0fd0*/  LDG.E.128.CONSTANT R92, desc[UR8][R118.64+0xc00] ;  /* 0x000c0008765c7981 */ /* 0x000ee2000c1e9d00 */
[----:B------:R-:W-:Y:S01]  /*0fe0*/  FFMA.FTZ R121, R22, R98, R121 ;  /* 0x0000006216797223 */ /* 0x000fe20000010079 */
[----:B------:R-:W-:Y:S01]  /*0ff0*/  FFMA.FTZ R120, R23, R99, R120 ;  /* 0x0000006317787223 */ /* 0x000fe20000010078 */
[----:B--2---:R-:W-:Y:S01]  /*1000*/  FFMA.FTZ R123, R24, R100, R123 ;  /* 0x00000064187b7223 */ /* 0x004fe2000001007b */
[----:B------:R-:W-:-:S03]  /*1010*/  FFMA.FTZ R96, R25, R101, R96 ;  /* 0x0000006519607223 */ /* 0x000fc60000010060 */
[----:B----4-:R-:W-:Y:S01]  /*1020*/  FFMA.FTZ R123, R28, R104, R123 ;  /* 0x000000681c7b7223 */ /* 0x010fe2000001007b */
        /* <DEDUP_REMOVED lines=8> */
[----:B------:R-:W-:Y:S02]  /*10b0*/  FFMA.FTZ R123, R36, R92, R123 ;  /* 0x0000005c247b7223 */ /* 0x000fe4000001007b */
[----:B------:R-:W3:Y:S01]  /*10c0*/  LDG.E.128.CONSTANT R104, desc[UR8][R118.64+0x1000] ;  /* 0x0010000876687981 */ /* 0x000ee2000c1e9d00 */
[----:B------:R-:W-:Y:S01]  /*10d0*/  FFMA.FTZ R121, R34, R10, R121 ;  /* 0x0000000a22797223 */ /* 0x000fe20000010079 */
[----:B------:R-:W-:Y:S01]  /*10e0*/  FFMA.FTZ R120, R35, R11, R120 ;  /* 0x0000000b23787223 */ /* 0x000fe20000010078 */
[----:B------:R-:W-:Y:S01]  /*10f0*/  FFMA.FTZ R92, R37, R93, R8 ;  /* 0x0000005d255c7223 */ /* 0x000fe20000010008 */
[----:B------:R-:W4:Y:S04]  /*1100*/  LDG.E.128.CONSTANT R100, desc[UR8][R118.64+0x1400] ;  /* 0x0014000876647981 */ /* 0x000f28000c1e9d00 */
[----:B------:R-:W4:Y:S01]  /*1110*/  LDG.E.128.CONSTANT R8, desc[UR8][R118.64+0x1200] ;  /* 0x0012000876087981 */ /* 0x000f22000c1e9d00 */
[----:B------:R-:W-:Y:S01]  /*1120*/  FFMA.FTZ R121, R38, R94, R121 ;  /* 0x0000005e26797223 */ /* 0x000fe20000010079 */
[----:B------:R-:W-:Y:S01]  /*1130*/  FFMA.FTZ R120, R39, R95, R120 ;  /* 0x0000005f27787223 */ /* 0x000fe20000010078 */
[----:B--2---:R-:W-:Y:S01]  /*1140*/  FFMA.FTZ R123, R40, R96, R123 ;  /* 0x00000060287b7223 */ /* 0x004fe2000001007b */
[----:B------:R-:W-:-:S03]  /*1150*/  FFMA.FTZ R92, R41, R97, R92 ;  /* 0x00000061295c7223 */ /* 0x000fc6000001005c */
[----:B---3--:R-:W-:Y:S01]  /*1160*/  FFMA.FTZ R123, R44, R104, R123 ;  /* 0x000000682c7b7223 */ /* 0x008fe2000001007b */
[----:B------:R-:W-:Y:S01]  /*1170*/  FFMA.FTZ R92, R45, R105, R92 ;  /* 0x000000692d5c7223 */ /* 0x000fe2000001005c */
[----:B------:R-:W-:Y:S01]  /*1180*/  FFMA.FTZ R121, R42, R98, R121 ;  /* 0x000000622a797223 */ /* 0x000fe20000010079 */
[----:B------:R-:W-:Y:S02]  /*1190*/  FFMA.FTZ R120, R43, R99, R120 ;  /* 0x000000632b787223 */ /* 0x000fe40000010078 */
[----:B------:R-:W2:Y:S01]  /*11a0*/  LDG.E.128.CONSTANT R96, desc[UR8][R118.64+0x1c00] ;  /* 0x001c000876607981 */ /* 0x000ea2000c1e9d00 */
[----:B----4-:R-:W-:Y:S01]  /*11b0*/  FFMA.FTZ R123, R48, R8, R123 ;  /* 0x00000008307b7223 */ /* 0x010fe2000001007b */
[----:B------:R-:W-:Y:S02]  /*11c0*/  FFMA.FTZ R8, R49, R9, R92 ;  /* 0x0000000931087223 */ /* 0x000fe4000001005c */
[----:B------:R-:W3:Y:S01]  /*11d0*/  LDG.E.128.CONSTANT R92, desc[UR8][R118.64+0x1600] ;  /* 0x00160008765c7981 */ /* 0x000ee2000c1e9d00 */
[----:B------:R-:W-:Y:S01]  /*11e0*/  FFMA.FTZ R121, R46, R106, R121 ;  /* 0x0000006a2e797223 */ /* 0x000fe20000010079 */
[----:B------:R-:W-:-:S02]  /*11f0*/  FFMA.FTZ R120, R47, R107, R120 ;  /* 0x0000006b2f787223 */ /* 0x000fc40000010078 */
[----:B------:R-:W4:Y:S01]  /*1200*/  LDG.E.128.CONSTANT R104, desc[UR8][R118.64+0x1800] ;  /* 0x0018000876687981 */ /* 0x000f22000c1e9d00 */
[----:B------:R-:W-:Y:S01]  /*1210*/  FFMA.FTZ R123, R52, R100, R123 ;  /* 0x00000064347b7223 */ /* 0x000fe2000001007b */
[----:B------:R-:W-:Y:S01]  /*1220*/  FFMA.FTZ R121, R50, R10, R121 ;  /* 0x0000000a32797223 */ /* 0x000fe20000010079 */
[----:B------:R-:W-:Y:S01]  /*1230*/  FFMA.FTZ R120, R51, R11, R120 ;  /* 0x0000000b33787223 */ /* 0x000fe20000010078 */
[----:B------:R-:W-:Y:S02]  /*1240*/  FFMA.FTZ R100, R53, R101, R8 ;  /* 0x0000006535647223 */ /* 0x000fe40000010008 */
[----:B------:R-:W2:Y:S01]  /*1250*/  LDG.E.128.CONSTANT R8, desc[UR8][R118.64+0x1a00] ;  /* 0x001a000876087981 */ /* 0x000ea2000c1e9d00 */
        /* <DEDUP_REMOVED lines=11> */
[----:B--2---:R-:W-:Y:S01]  /*1310*/  FFMA.FTZ R123, R64, R8, R123 ;  /* 0x00000008407b7223 */ /* 0x004fe2000001007b */
[----:B------:R-:W-:Y:S01]  /*1320*/  FFMA.FTZ R100, R65, R9, R100 ;  /* 0x0000000941647223 */ /* 0x000fe20000010064 */
[----:B------:R-:W-:Y:S01]  /*1330*/  FFMA.FTZ R101, R66, R10, R121 ;  /* 0x0000000a42657223 */ /* 0x000fe20000010079 */
[----:B------:R-:W-:Y:S01]  /*1340*/  FFMA.FTZ R122, R67, R11, R120 ;  /* 0x0000000b437a7223 */ /* 0x000fe20000010078 */
[----:B------:R-:W2:Y:S01]  /*1350*/  LDG.E.128.CONSTANT R104, desc[UR8][R118.64+0x2600] ;  /* 0x0026000876687981 */ /* 0x000ea2000c1e9d00 */
[----:B------:R-:W-:-:S03]  /*1360*/  FFMA.FTZ R121, R68, R96, R123 ;  /* 0x0000006044797223 */ /* 0x000fc6000001007b */
[----:B------:R-:W4:Y:S01]  /*1370*/  LDG.E.128.CONSTANT R8, desc[UR8][R118.64+0x2000] ;  /* 0x0020000876087981 */ /* 0x000f22000c1e9d00 */
[----:B------:R-:W-:Y:S01]  /*1380*/  FFMA.FTZ R120, R69, R97, R100 ;  /* 0x0000006145787223 */ /* 0x000fe20000010064 */
[----:B------:R-:W-:Y:S01]  /*1390*/  FFMA.FTZ R123, R70, R98, R101 ;  /* 0x00000062467b7223 */ /* 0x000fe20000010065 */
[----:B------:R-:W-:Y:S01]  /*13a0*/  FFMA.FTZ R122, R71, R99, R122 ;  /* 0x00000063477a7223 */ /* 0x000fe2000001007a */
[----:B------:R-:W2:Y:S04]  /*13b0*/  LDG.E.128.CONSTANT R100, desc[UR8][R118.64+0x2400] ;  /* 0x0024000876647981 */ /* 0x000ea8000c1e9d00 */
[----:B------:R-:W2:Y:S01]  /*13c0*/  LDG.E.128.CONSTANT R96, desc[UR8][R118.64+0x2200] ;  /* 0x0022000876607981 */ /* 0x000ea2000c1e9d00 */
[----:B-----5:R-:W-:Y:S01]  /*13d0*/  FSETP.NEU.FTZ.AND P0, PT, R115, RZ, PT ;  /* 0x000000ff7300720b */ /* 0x020fe20003f1d000 */
        /* <DEDUP_REMOVED lines=8> */
[----:B--2---:R-:W-:Y:S01]  /*1460*/  FFMA.FTZ R121, R80, R96, R121 ;  /* 0x0000006050797223 */ /* 0x004fe20000010079 */
[----:B------:R-:W-:Y:S01]  /*1470*/  FFMA.FTZ R120, R81, R97, R120 ;  /* 0x0000006151787223 */ /* 0x000fe20000010078 */
[----:B------:R-:W-:Y:S01]  /*1480*/  FFMA.FTZ R123, R82, R98, R123 ;  /* 0x00000062527b7223 */ /* 0x000fe2000001007b */
[----:B------:R-:W-:Y:S01]  /*1490*/  IADD3 R8, PT, PT, R109, 0x1, RZ ;  /* 0x000000016d087810 */ /* 0x000fe20007ffe0ff */
[----:B------:R-:W-:Y:S01]  /*14a0*/  FFMA.FTZ R121, R84, R100, R121 ;  /* 0x0000006454797223 */ /* 0x000fe20000010079 */
[----:B------:R-:W-:Y:S01]  /*14b0*/  FFMA.FTZ R120, R85, R101, R120 ;  /* 0x0000006555787223 */ /* 0x000fe20000010078 */
        /* <DEDUP_REMOVED lines=19> */
.L_x_23748:
[----:B------:R-:W-:Y:S05]  /*15f0*/  BSYNC.RECONVERGENT B1 ;  /* 0x0000000000017941 */ /* 0x000fea0003800200 */
.L_x_23747:
[----:B------:R-:W-:Y:S01]  /*1600*/  IADD3 R4, P0, PT, R4, 0x10, RZ ;  /* 0x0000001004047810 */ /* 0x000fe20007f1e0ff */
[----:B------:R-:W-:Y:S01]  /*1610*/  VIADD R108, R108, 0x80 ;  /* 0x000000806c6c7836 */ /* 0x000fe20000000000 */
[----:B-12---:R-:W-:Y:S02]  /*1620*/  IADD3 R110, PT, PT, R110, 0x200, RZ ;  /* 0x000002006e6e7810 */ /* 0x006fe40007ffe0ff */
[----:B------:R-:W-:Y:S02]  /*1630*/  IADD3 R109, PT, PT, R109, 0x80, RZ ;  /* 0x000000806d6d7810 */ /* 0x000fe40007ffe0ff */
[----:B------:R-:W-:Y:S01]  /*1640*/  IADD3.X R5, PT, PT, RZ, R5, RZ, P0, !PT ;  /* 0x00000005ff057210 */ /* 0x000fe200007fe4ff */
[----:B------:R-:W-:Y:S06]  /*1650*/  @!P1 BRA `(.L_x_23749) ;  /* 0xfffffff400249947 */ /* 0x000fec000383ffff */
.L_x_23746:
[----:B------:R-:W-:Y:S05]  /*1660*/  BSYNC.RECONVERGENT B0 ;  /* 0x0000000000007941 */ /* 0x000fea0003800200 */
.L_x_23745:
        /* <DEDUP_REMOVED lines=52> */
[----:B------:R-:W-:-:S03]  /*19b0*/  MOV R11, R7 ;  /* 0x00000007000b7202 */ /* 0x000fc60000000f00 */
[----:B------:R-:W-:Y:S01]  /*19c0*/  IMAD.MOV R13, RZ, RZ, -R10 ;  /* 0x000000ffff0d7224 */ /* 0x000fe200078e0a0a */
[----:B------:R-:W-:-:S07]  /*19d0*/  LEA R10, R7, UR4, 0x2 ;  /* 0x00000004070a7c11 */ /* 0x000fce000f8e10ff */
.L_x_23754:
        /* <DEDUP_REMOVED lines=11> */
.L_x_23753:
[----:B------:R-:W-:Y:S05]  /*1a90*/  BSYNC.RECONVERGENT B1 ;  /* 0x0000000000017941 */ /* 0x000fea0003800200 */
.L_x_23752:
[----:B------:R-:W-:Y:S05]  /*1aa0*/  @!P3 BRA `(.L_x_23751) ;  /* 0x0000000c0008b947 */ /* 0x000fea0003800000 */
[----:B------:R-:W-:Y:S01]  /*1ab0*/  IADD3 R10, PT, PT, -R11, R4, RZ ;  /* 0x000000040b0a7210 */ /* 0x000fe20007ffe1ff */
[----:B------:R-:W-:Y:S01]  /*1ac0*/  UIADD3 UR4, UPT, UPT, UR5, 0x160, URZ ;  /* 0x0000016005047890 */ /* 0x000fe2000fffe0ff */
[----:B------:R-:W-:Y:S01]  /*1ad0*/  BSSY.RECONVERGENT B1, `(.L_x_23755) ;  /* 0x000006d000017945 */ /* 0x000fe20003800200 */
[----:B------:R-:W-:Y:S02]  /*1ae0*/  PLOP3.LUT P0, PT, PT, PT, PT, 0x80, 0x8 ;  /* 0x000000000008781c */ /* 0x000fe40003f0f070 */
[----:B------:R-:W-:Y:S01]  /*1af0*/  ISETP.GT.AND P3, PT, R10, 0x600, PT ;  /* 0x000006000a00780c */ /* 0x000fe20003f64270 */
[----:B------:R-:W-:-:S06]  /*1b00*/  ULEA UR4, UR10, UR4, 0x18 ;  /* 0x000000040a047291 */ /* 0x000fcc000f8ec0ff */
[----:B------:R-:W-:-:S05]  /*1b10*/  LEA R10, R11, UR4, 0x2 ;  /* 0x000000040b0a7c11 */ /* 0x000fca000f8e10ff */
[----:B------:R-:W-:Y:S01]  /*1b20*/  VIADD R10, R10, 0x400 ;  /* 0x000004000a0a7836 */ /* 0x000fe20000000000 */
[----:B------:R-:W-:Y:S06]  /*1b30*/  @!P3 BRA `(.L_x_23756) ;  /* 0x000000040098b947 */ /* 0x000fec0003800000 */
[----:B------:R-:W-:Y:S02]  /*1b40*/  PLOP3.LUT P0, PT, PT, PT, PT, 0x8, 0x80 ;  /* 0x000000000080781c */ /* 0x000fe40003f0e170 */
[----:B------:R-:W-:-:S11]  /*1b50*/  IADD3 R36, PT, PT, R4, -0x600, RZ ;  /* 0xfffffa0004247810 */ /* 0x000fd60007ffe0ff */
.L_x_23757:
        /* <DEDUP_REMOVED lines=26> */
[C---:B------:R-:W-:Y:S01]  /*1d00*/  FADD.FTZ R24, -R9.reuse, R24 ;  /* 0x0000001809187221 */ /* 0x040fe20000010100 */
        /* <DEDUP_REMOVED lines=10> */
[----:B----4-:R-:W4:Y:S01]  /*1db0*/  LDS R18, [R10+0x1600] ;  /* 0x001600000a127984 */ /* 0x010f220000000800 */
[----:B------:R-:W-:Y:S01]  /*1dc0*/  FADD.FTZ R12, R12, R15 ;  /* 0x0000000f0c0c7221 */ /* 0x000fe20000010000 */
[----:B------:R-:W-:Y:S01]  /*1dd0*/  FMUL.FTZ R28, R28, 1.4426950216293334961 ;  /* 0x3fb8aa3b1c1c7820 */ /* 0x000fe20000410000 */
[----:B------:R-:W-:Y:S01]  /*1de0*/  FMUL.FTZ R30, R30, 1.4426950216293334961 ;  /* 0x3fb8aa3b1e1e7820 */ /* 0x000fe20000410000 */
[C---:B------:R-:W-:Y:S01]  /*1df0*/  FADD.FTZ R32, -R9.reuse, R32 ;  /* 0x0000002009207221 */ /* 0x040fe20000010100 */
[----:B------:R-:W-:Y:S01]  /*1e00*/  STS [R10+-0x200], R15 ;  /* 0xfffe000f0a007388 */ /* 0x000fe20000000800 */
[----:B0-----:R-:W-:Y:S01]  /*1e10*/  FADD.FTZ R34, -R9, R34 ;  /* 0x0000002209227221 */ /* 0x001fe20000010100 */
[----:B------:R0:W1:Y:S01]  /*1e20*/  MUFU.EX2 R21, R22 ;  /* 0x0000001600157308 */ /* 0x0000620000000800 */
        /* <DEDUP_REMOVED lines=9> */
[----:B------:R-:W4:Y:S01]  /*1ec0*/  MUFU.EX2 R25, R26 ;  /* 0x0000001a00197308 */ /* 0x000f220000000800 */
[----:B-1----:R-:W-:Y:S01]  /*1ed0*/  FADD.FTZ R12, R12, R21 ;  /* 0x000000150c0c7221 */ /* 0x002fe20000010000 */
[----:B------:R-:W-:Y:S01]  /*1ee0*/  FADD.FTZ R14, -R9, R14 ;  /* 0x0000000e090e7221 */ /* 0x000fe20000010100 */
        /* <DEDUP_REMOVED lines=8> */
[----:B----4-:R-:W-:Y:S01]  /*1f70*/  FADD.FTZ R12, R12, R25 ;  /* 0x000000190c0c7221 */ /* 0x010fe20000010000 */
        /* <DEDUP_REMOVED lines=34> */
.L_x_23756:
[----:B------:R-:W-:Y:S05]  /*21a0*/  BSYNC.RECONVERGENT B1 ;  /* 0x0000000000017941 */ /* 0x000fea0003800200 */
.L_x_23755:
        /* <DEDUP_REMOVED lines=55> */
.L_x_23759:
[----:B------:R-:W-:Y:S05]  /*2520*/  BSYNC.RECONVERGENT B1 ;  /* 0x0000000000017941 */ /* 0x000fea0003800200 */
.L_x_23758:
        /* <DEDUP_REMOVED lines=26> */
.L_x_23751:
[----:B------:R-:W-:Y:S05]  /*26d0*/  BSYNC.RECONVERGENT B0 ;  /* 0x0000000000007941 */ /* 0x000fea0003800200 */
.L_x_23750:
        /* <DEDUP_REMOVED lines=40> */
.L_x_23764:
[----:B------:R-:W0:Y:S01]  /*2960*/  LDS R8, [R9] ;  /* 0x0000000009087984 */ /* 0x000e220000000800 */
[----:B------:R-:W-:-:S04]  /*2970*/  IADD3 R10, PT, PT, R10, 0x1, RZ ;  /* 0x000000010a0a7810 */ /* 0x000fc80007ffe0ff */
[----:B------:R-:W-:Y:S01]  /*2980*/  ISETP.NE.AND P0, PT, R10, RZ, PT ;  /* 0x000000ff0a00720c */ /* 0x000fe20003f05270 */
[----:B0-----:R-:W-:-:S05]  /*2990*/  FMUL.FTZ R8, R8, R33 ;  /* 0x0000002108087220 */ /* 0x001fca0000410000 */
[----:B------:R0:W-:Y:S02]  /*29a0*/  STS [R9], R8 ;  /* 0x0000000809007388 */ /* 0x0001e40000000800 */
[----:B0-----:R-:W-:-:S05]  /*29b0*/  IADD3 R9, PT, PT, R9, 0x200, RZ ;  /* 0x0000020009097810 */ /* 0x001fca0007ffe0ff */
[----:B------:R-:W-:Y:S05]  /*29c0*/  @P0 BRA `(.L_x_23764) ;  /* 0xfffffffc00e40947 */ /* 0x000fea000383ffff */
.L_x_23763:
[----:B------:R-:W-:Y:S05]  /*29d0*/  BSYNC.RECONVERGENT B1 ;  /* 0x0000000000017941 */ /* 0x000fea0003800200 */
.L_x_23762:
        /* <DEDUP_REMOVED lines=12> */
.L_x_23767:
        /* <DEDUP_REMOVED lines=52> */
.L_x_23766:
[----:B------:R-:W-:Y:S05]  /*2de0*/  BSYNC.RECONVERGENT B1 ;  /* 0x0000000000017941 */ /* 0x000fea0003800200 */
.L_x_23765:
        /* <DEDUP_REMOVED lines=31> */
.L_x_23769:
[----:B------:R-:W-:Y:S05]  /*2fe0*/  BSYNC.RECONVERGENT B1 ;  /* 0x0000000000017941 */ /* 0x000fea0003800200 */
.L_x_23768:
        /* <DEDUP_REMOVED lines=14> */
.L_x_23761:
[----:B------:R-:W-:Y:S05]  /*30d0*/  BSYNC.RECONVERGENT B0 ;  /* 0x0000000000007941 */ /* 0x000fea0003800200 */
.L_x_23760:
[----:B------:R-:W-:Y:S01]  /*30e0*/  ISETP.GE.AND P0, PT, R95, R6, PT ;  /* 0x000000065f00720c */ /* 0x000fe20003f06270 */
[----:B------:R-:W2:Y:S08]  /*30f0*/  S2UR UR11, SR_CTAID.Y ;  /* 0x00000000000b79c3 */ /* 0x000eb00000002600 */
[----:B------:R-:W-:Y:S01]  /*3100*/  BAR.SYNC.DEFER_BLOCKING 0x0 ;  /* 0x0000000000007b1d */ /* 0x000fe20000010000 */
[----:B------:R-:W-:Y:S01]  /*3110*/  HFMA2 R96, -RZ, RZ, 0, 0 ;  /* 0x00000000ff607431 */ /* 0x000fe200000001ff */
[----:B------:R-:W-:Y:S01]  /*3120*/  CS2R R108, SRZ ;  /* 0x00000000006c7805 */ /* 0x000fe2000001ff00 */
[----:B------:R-:W-:Y:S01]  /*3130*/  HFMA2 R113, -RZ, RZ, 0, 0 ;  /* 0x00000000ff717431 */ /* 0x000fe200000001ff */
[----:B------:R-:W-:-:S02]  /*3140*/  CS2R R106, SRZ ;  /* 0x00000000006a7805 */ /* 0x000fc4000001ff00 */
[----:B------:R-:W-:Y:S01]  /*3150*/  CS2R R122, SRZ ;  /* 0x00000000007a7805 */ /* 0x000fe2000001ff00 */
[----:B------:R-:W3:Y:S01]  /*3160*/  LDCU UR16, c[0x0][0x3cc] ;  /* 0x00007980ff1077ac */ /* 0x000ee20008000800 */
[----:B------:R-:W-:Y:S01]  /*3170*/  BSSY.RECONVERGENT B0, `(.L_x_23770) ;  /* 0x00001ac000007945 */ /* 0x000fe20003800200 */
[----:B------:R-:W-:Y:S02]  /*3180*/  CS2R R120, SRZ ;  /* 0x0000000000787805 */ /* 0x000fe4000001ff00 */
[----:B------:R-:W-:Y:S01]  /*3190*/  CS2R R118, SRZ ;  /* 0x0000000000767805 */ /* 0x000fe2000001ff00 */
[----:B------:R-:W4:Y:S01]  /*31a0*/  LDCU.64 UR6, c[0x0][0x398] ;  /* 0x00007300ff0677ac */ /* 0x000f220008000a00 */
[----:B------:R-:W-:Y:S02]  /*31b0*/  MOV R117, RZ ;  /* 0x000000ff00757202 */ /* 0x000fe40000000f00 */
[----:B-----5:R-:W-:Y:S02]  /*31c0*/  CS2R R114, SRZ ;  /* 0x0000000000727805 */ /* 0x020fe4000001ff00 */
[----:B------:R-:W-:-:S02]  /*31d0*/  CS2R R110, SRZ ;  /* 0x00000000006e7805 */ /* 0x000fc4000001ff00 */
[----:B------:R-:W-:Y:S01]  /*31e0*/  CS2R R104, SRZ ;  /* 0x0000000000687805 */ /* 0x000fe2000001ff00 */
[----:B------:R-:W-:Y:S01]  /*31f0*/  IMAD.MOV.U32 R103, RZ, RZ, RZ ;  /* 0x000000ffff677224 */ /* 0x000fe200078e00ff */
[----:B--2---:R-:W-:Y:S06]  /*3200*/  @P0 BRA `(.L_x_23771) ;  /* 0x0000001800880947 */ /* 0x004fec0003800000 */
[----:B0-----:R-:W0:Y:S01]  /*3210*/  I2F.RP R10, R0 ;  /* 0x00000000000a7306 */ /* 0x001e220000209400 */
[----:B-1----:R-:W1:Y:S01]  /*3220*/  LDC R5, c[0x0][0x3b8] ;  /* 0x0000ee00ff057b82 */ /* 0x002e620000000800 */
[----:B------:R-:W2:Y:S01]  /*3230*/  LDCU.64 UR14, c[0x0][0x3a8] ;  /* 0x00007500ff0e77ac */ /* 0x000ea20008000a00 */
[----:B------:R-:W-:Y:S02]  /*3240*/  SHF.R.U32.HI R4, RZ, 0x3, R7 ;  /* 0x00000003ff047819 */ /* 0x000fe40000011607 */
[C---:B------:R-:W-:Y:S01]  /*3250*/  LEA R100, R95.reuse, 0x1, 0x5 ;  /* 0x000000015f647811 */ /* 0x040fe200078e28ff */
[----:B------:R-:W5:Y:S01]  /*3260*/  LDCU UR13, c[0x0][0x3d0] ;  /* 0x00007a00ff0d77ac */ /* 0x000f620008000800 */
[----:B------:R-:W-:Y:S02]  /*3270*/  LOP3.LUT R4, R4, 0x7c, RZ, 0xc0, !PT ;  /* 0x0000007c04047812 */ /* 0x000fe400078ec0ff */
[C---:B------:R-:W-:Y:S01]  /*3280*/  IADD3 R101, PT, PT, R95.reuse, -R6, RZ ;  /* 0x800000065f657210 */ /* 0x040fe20007ffe0ff */
[----:B------:R-:W3:Y:S01]  /*3290*/  LDCU UR12, c[0x0][0x3ec] ;  /* 0x00007d80ff0c77ac */ /* 0x000ee20008000800 */
[----:B------:R-:W-:-:S02]  /*32a0*/  IADD3 R102, PT, PT, R95, 0x1, RZ ;  /* 0x000000015f667810 */ /* 0x000fc40007ffe0ff */
[----:B------:R-:W-:Y:S01]  /*32b0*/  MOV R96, RZ ;  /* 0x000000ff00607202 */ /* 0x000fe20000000f00 */
[----:B------:R-:W-:Y:S01]  /*32c0*/  UIADD3 UR4, UPT, UPT, UR5, 0x160, URZ ;  /* 0x0000016005047890 */ /* 0x000fe2000fffe0ff */
[----:B0-----:R-:W0:Y:S03]  /*32d0*/  MUFU.RCP R10, R10 ;  /* 0x0000000a000a7308 */ /* 0x001e260000001000 */
[----:B------:R-:W-:Y:S01]  /*32e0*/  ULEA UR4, UR10, UR4, 0x18 ;  /* 0x000000040a047291 */ /* 0x000fe2000f8ec0ff */
[----:B-----5:R-:W-:Y:S02]  /*32f0*/  IMAD R92, R2, UR13, RZ ;  /* 0x0000000d025c7c24 */ /* 0x020fe4000f8e02ff */
[----:B-1----:R-:W-:Y:S01]  /*3300*/  IMAD R11, R5, UR11, RZ ;  /* 0x0000000b050b7c24 */ /* 0x002fe2000f8e02ff */
[----:B------:R-:W-:Y:S01]  /*3310*/  MOV R5, RZ ;  /* 0x000000ff00057202 */ /* 0x000fe20000000f00 */
[----:B---3--:R-:W-:Y:S01]  /*3320*/  VIADD R3, R3, -UR12 ;  /* 0x8000000c03037c36 */ /* 0x008fe20008000000 */
[----:B------:R-:W-:-:S02]  /*3330*/  SHF.R.S32.HI R93, RZ, 0x1f, R92 ;  /* 0x0000001fff5d7819 */ /* 0x000fc4000001145c */
[----:B0-----:R-:W-:Y:S01]  /*3340*/  IADD3 R8, PT, PT, R10, 0xffffffe, RZ ;  /* 0x0ffffffe0a087810 */ /* 0x001fe20007ffe0ff */
[----:B------:R-:W-:-:S03]  /*3350*/  IMAD.WIDE R4, R11, 0x4, R4 ;  /* 0x000000040b047825 */ /* 0x000fc600078e0204 */
[----:B------:R0:W1:Y:S01]  /*3360*/  F2I.FTZ.U32.TRUNC.NTZ R9, R8 ;  /* 0x0000000800097305 */ /* 0x000062000021f000 */
[----:B--2---:R-:W-:Y:S01]  /*3370*/  IADD3 R98, P0, PT, R4, UR14, RZ ;  /* 0x0000000e04627c10 */ /* 0x004fe2000ff1e0ff */
[----:B------:R-:W-:-:S03]  /*3380*/  IMAD.SHL.U32 R4, R7, 0x10, RZ ;  /* 0x0000001007047824 */ /* 0x000fc600078e00ff */
[----:B------:R-:W-:Y:S02]  /*3390*/  IADD3.X R99, PT, PT, R5, UR15, RZ, P0, !PT ;  /* 0x0000000f05637c10 */ /* 0x000fe400087fe4ff */
[----:B------:R-:W-:Y:S02]  /*33a0*/  LOP3.LUT R4, R4, 0x70, RZ, 0xe2, !PT ;  /* 0x0000007004047812 */ /* 0x000fe400078ee2ff */
[----:B0-----:R-:W-:Y:S02]  /*33b0*/  MOV R8, RZ ;  /* 0x000000ff00087202 */ /* 0x001fe40000000f00 */
[----:B------:R-:W-:Y:S02]  /*33c0*/  SHF.L.U32 R5, R7, 0x2, RZ ;  /* 0x0000000207057819 */ /* 0x000fe400000006ff */
[----:B------:R-:W-:Y:S02]  /*33d0*/  LEA R2, R95, R4, 0x7 ;  /* 0x000000045f027211 */ /* 0x000fe400078e38ff */
[----:B-1----:R-:W-:-:S02]  /*33e0*/  IADD3 R97, PT, PT, RZ, -R9, RZ ;  /* 0x80000009ff617210 */ /* 0x002fc40007ffe0ff */
[----:B------:R-:W-:Y:S02]  /*33f0*/  LOP3.LUT R4, R5, 0x7c, RZ, 0xc0, !PT ;  /* 0x0000007c05047812 */ /* 0x000fe400078ec0ff */
[----:B------:R-:W-:Y:S01]  /*3400*/  LOP3.LUT R5, R100, 0x1c, R5, 0xf8, !PT ;  /* 0x0000001c64057812 */ /* 0x000fe200078ef805 */
[----:B------:R-:W-:Y:S01]  /*3410*/  IMAD R97, R97, R0, RZ ;  /* 0x0000000061617224 */ /* 0x000fe200078e02ff */
[----:B------:R-:W-:-:S03]  /*3420*/  IADD3 R2, PT, PT, R2, UR4, RZ ;  /* 0x0000000402027c10 */ /* 0x000fc6000fffe0ff */
[----:B------:R-:W-:-:S07]  /*3430*/  IMAD.HI.U32 R97, R9, R97, R8 ;  /* 0x0000006109617227 */ /* 0x000fce00078e0008 */
.L_x_23774:
        /* <DEDUP_REMOVED lines=38> */
[C---:B------:R-:W-:Y:S01]  /*36a0*/  IADD3 R9, PT, PT, R102.reuse, 0x3, RZ ;  /* 0x0000000366097810 */ /* 0x040fe20007ffe0ff */
[----:B------:R-:W-:-:S03]  /*36b0*/  VIADD R102, R102, 0x4 ;  /* 0x0000000466667836 */ /* 0x000fc60000000000 */
        /* <DEDUP_REMOVED lines=15> */
[----:B----4-:R-:W-:-:S04]  /*37b0*/  LEA R88, P1, R8, UR6, 0x2 ;  /* 0x0000000608587c11 */ /* 0x010fc8000f8210ff */
        /* <DEDUP_REMOVED lines=15> */
[----:B------:R-:W5:Y:S04]  /*38b0*/  LDG.E.128.CONSTANT R72, desc[UR8][R88.64+0x1e00] ;  /* 0x001e000858487981 */ /* 0x000f68000c1e9d00 */
[----:B------:R-:W5:Y:S01]  /*38c0*/  LDG.E.128.CONSTANT R56, desc[UR8][R88.64+0x1800] ;  /* 0x0018000858387981 */ /* 0x000f62000c1e9d00 */
[C---:B------:R-:W-:Y:S02]  /*38d0*/  IADD3 R125, PT, PT, R5.reuse, -0x1, RZ ;  /* 0xffffffff057d7810 */ /* 0x040fe40007ffe0ff */
[-C--:B------:R-:W-:Y:S01]  /*38e0*/  @!P1 ISETP.GE.AND P3, PT, R5, R116.reuse, PT ;  /* 0x000000740500920c */ /* 0x080fe20003f66270 */
[----:B------:R-:W5:Y:S01]  /*38f0*/  LDG.E.128.CONSTANT R68, desc[UR8][R88.64+0x1c00] ;  /* 0x001c000858447981 */ /* 0x000f62000c1e9d00 */
[----:B------:R-:W-:-:S03]  /*3900*/  @!P1 ISETP.GE.AND P2, PT, R125, R116, PT ;  /* 0x000000747d00920c */ /* 0x000fc60003f46270 */
[----:B------:R-:W5:Y:S04]  /*3910*/  LDG.E.128.CONSTANT R76, desc[UR8][R88.64+0x2000] ;  /* 0x00200008584c7981 */ /* 0x000f68000c1e9d00 */
[----:B------:R-:W5:Y:S01]  /*3920*/  LDG.E.128.CONSTANT R80, desc[UR8][R88.64+0x2200] ;  /* 0x0022000858507981 */ /* 0x000f62000c1e9d00 */
[----:B------:R-:W-:Y:S02]  /*3930*/  @!P1 ISETP.GE.AND P4, PT, R5, R116, PT ;  /* 0x000000740500920c */ /* 0x000fe40003f86270 */
[----:B--2---:R-:W-:Y:S02]  /*3940*/  @!P1 FSEL R9, R9, RZ, !P3 ;  /* 0x000000ff09099208 */ /* 0x004fe40005800000 */
[----:B------:R-:W-:-:S03]  /*3950*/  @!P1 FSEL R8, R8, RZ, !P2 ;  /* 0x000000ff08089208 */ /* 0x000fc60005000000 */
[----:B0-----:R-:W-:-:S04]  /*3960*/  FMUL.FTZ R9, R61, R9 ;  /* 0x000000093d097220 */ /* 0x001fc80000410000 */
[----:B------:R-:W-:Y:S01]  /*3970*/  FFMA.FTZ R85, R60, R8, R9 ;  /* 0x000000083c557223 */ /* 0x000fe20000010009 */
[----:B------:R-:W-:-:S04]  /*3980*/  @!P1 IADD3 R9, PT, PT, R5, 0x1, RZ ;  /* 0x0000000105099810 */ /* 0x000fc80007ffe0ff */
[----:B------:R-:W-:-:S04]  /*3990*/  @!P1 ISETP.GE.AND P2, PT, R9, R116, PT ;  /* 0x000000740900920c */ /* 0x000fc80003f46270 */
[----:B------:R-:W-:-:S05]  /*39a0*/  @!P1 FSEL R10, R10, RZ, !P2 ;  /* 0x000000ff0a0a9208 */ /* 0x000fca0005000000 */
[----:B------:R-:W-:Y:S02]  /*39b0*/  FFMA.FTZ R10, R62, R10, R85 ;  /* 0x0000000a3e0a7223 */ /* 0x000fe40000010055 */
[----:B------:R-:W2:Y:S04]  /*39c0*/  LDG.E.128.CONSTANT R84, desc[UR8][R88.64+0x2400] ;  /* 0x0024000858547981 */ /* 0x000ea8000c1e9d00 */
[----:B------:R-:W2:Y:S01]  /*39d0*/  LDG.E.128.CONSTANT R88, desc[UR8][R88.64+0x2600] ;  /* 0x0026000858587981 */ /* 0x000ea2000c1e9d00 */
[----:B------:R-:W-:Y:S02]  /*39e0*/  @!P1 ISETP.GE.AND P3, PT, R125, R116, PT ;  /* 0x000000747d00920c */ /* 0x000fe40003f66270 */
[----:B---3--:R-:W-:Y:S02]  /*39f0*/  @!P1 FSEL R13, R13, RZ, !P4 ;  /* 0x000000ff0d0d9208 */ /* 0x008fe40006000000 */
[----:B------:R-:W-:-:S02]  /*3a00*/  @!P1 FSEL R12, R12, RZ, !P3 ;  /* 0x000000ff0c0c9208 */ /* 0x000fc40005800000 */
[----:B------:R-:W-:Y:S01]  /*3a10*/  @!P1 ISETP.GE.AND P2, PT, R9, R116, PT ;  /* 0x000000740900920c */ /* 0x000fe20003f46270 */
[----:B------:R-:W-:-:S03]  /*3a20*/  FMUL.FTZ R13, R61, R13 ;  /* 0x0000000d3d0d7220 */ /* 0x000fc60000410000 */
[----:B------:R-:W-:Y:S01]  /*3a30*/  @!P1 FSEL R14, R14, RZ, !P2 ;  /* 0x000000ff0e0e9208 */ /* 0x000fe20005000000 */
[----:B------:R-:W-:-:S04]  /*3a40*/  FFMA.FTZ R13, R60, R12, R13 ;  /* 0x0000000c3c0d7223 */ /* 0x000fc8000001000d */
[----:B------:R-:W-:Y:S01]  /*3a50*/  FFMA.FTZ R14, R62, R14, R13 ;  /* 0x0000000e3e0e7223 */ /* 0x000fe2000001000d */
[C---:B------:R-:W-:Y:S01]  /*3a60*/  @!P1 VIADD R13, R5.reuse, 0x2 ;  /* 0x00000002050d9836 */ /* 0x040fe20000000000 */
[----:B------:R-:W-:-:S04]  /*3a70*/  @!P1 ISETP.GE.AND P4, PT, R5, R116, PT ;  /* 0x000000740500920c */ /* 0x000fc80003f86270 */
[CC--:B------:R-:W-:Y:S02]  /*3a80*/  @!P1 ISETP.GE.AND P6, PT, R13.reuse, R116.reuse, PT ;  /* 0x000000740d00920c */ /* 0x0c0fe40003fc6270 */
[-C--:B------:R-:W-:Y:S02]  /*3a90*/  @!P1 ISETP.GE.AND P2, PT, R13, R116.reuse, PT ;  /* 0x000000740d00920c */ /* 0x080fe40003f46270 */
[----:B------:R-:W-:Y:S02]  /*3aa0*/  @!P1 IADD3 R13, PT, PT, R5, 0x1, RZ ;  /* 0x00000001050d9810 */ /* 0x000fe40007ffe0ff */
[----:B----4-:R-:W-:Y:S02]  /*3ab0*/  @!P1 FSEL R17, R17, RZ, !P4 ;  /* 0x000000ff11119208 */ /* 0x010fe40006000000 */
[-C--:B------:R-:W-:Y:S02]  /*3ac0*/  @!P1 ISETP.GE.AND P3, PT, R125, R116.reuse, PT ;  /* 0x000000747d00920c */ /* 0x080fe40003f66270 */
[----:B------:R-:W-:-:S02]  /*3ad0*/  @!P1 ISETP.GE.AND P4, PT, R13, R116, PT ;  /* 0x000000740d00920c */ /* 0x000fc40003f86270 */
[----:B------:R-:W-:Y:S02]  /*3ae0*/  @!P1 IADD3 R13, PT, PT, R5, 0x2, RZ ;  /* 0x00000002050d9810 */ /* 0x000fe40007ffe0ff */
[----:B------:R-:W-:Y:S02]  /*3af0*/  @!P1 FSEL R16, R16, RZ, !P3 ;  /* 0x000000ff10109208 */ /* 0x000fe40005800000 */
[----:B------:R-:W-:Y:S02]  /*3b00*/  @!P1 ISETP.GE.AND P3, PT, R13, R116, PT ;  /* 0x000000740d00920c */ /* 0x000fe40003f66270 */
[----:B------:R-:W-:-:S04]  /*3b10*/  @!P1 IADD3 R13, PT, PT, R5, 0x1, RZ ;  /* 0x00000001050d9810 */ /* 0x000fc80007ffe0ff */
[-C--:B------:R-:W-:Y:S02]  /*3b20*/  @!P1 ISETP.GE.AND P5, PT, R13, R116.reuse, PT ;  /* 0x000000740d00920c */ /* 0x080fe40003fa6270 */
[----:B------:R-:W-:Y:S02]  /*3b30*/  @!P1 IADD3 R13, PT, PT, R5, 0x2, RZ ;  /* 0x00000002050d9810 */ /* 0x000fe40007ffe0ff */
[----:B------:R-:W-:Y:S02]  /*3b40*/  @!P1 FSEL R11, R11, RZ, !P6 ;  /* 0x000000ff0b0b9208 */ /* 0x000fe40007000000 */
[----:B------:R-:W-:Y:S01]  /*3b50*/  @!P1 ISETP.GE.AND P6, PT, R13, R116, PT ;  /* 0x000000740d00920c */ /* 0x000fe20003fc6270 */
[----:B------:R-:W-:Y:S01]  /*3b60*/  @!P1 VIADD R13, R5, 0x1 ;  /* 0x00000001050d9836 */ /* 0x000fe20000000000 */
[----:B------:R-:W-:Y:S02]  /*3b70*/  @!P1 FSEL R15, R15, RZ, !P2 ;  /* 0x000000ff0f0f9208 */ /* 0x000fe40005000000 */
[----:B------:R-:W-:-:S02]  /*3b80*/  @!P1 FSEL R18, R18, RZ, !P4 ;  /* 0x000000ff12129208 */ /* 0x000fc40006000000 */
[-C--:B------:R-:W-:Y:S02]  /*3b90*/  @!P1 ISETP.GE.AND P2, PT, R13, R116.reuse, PT ;  /* 0x000000740d00920c */ /* 0x080fe40003f46270 */
[-C--:B------:R-:W-:Y:S02]  /*3ba0*/  @!P1 ISETP.GE.AND P4, PT, R125, R116.reuse, PT ;  /* 0x000000747d00920c */ /* 0x080fe40003f86270 */
[----:B------:R-:W-:Y:S02]  /*3bb0*/  @!P1 IADD3 R13, PT, PT, R5, 0x2, RZ ;  /* 0x00000002050d9810 */ /* 0x000fe40007ffe0ff */
[----:B------:R-:W-:Y:S02]  /*3bc0*/  @!P1 FSEL R19, R19, RZ, !P3 ;  /* 0x000000ff13139208 */ /* 0x000fe40005800000 */
[----:B-----5:R-:W-:Y:S02]  /*3bd0*/  @!P1 FSEL R20, R20, RZ, !P4 ;  /* 0x000000ff14149208 */ /* 0x020fe40006000000 */
        /* <DEDUP_REMOVED lines=35> */
[----:B------:R-:W-:Y:S02]  /*3e10*/  @!P1 FSEL R34, R34, RZ, !P5 ;  /* 0x000000ff22229208 */ /* 0x000fe40006800000 */
[----:B------:R-:W-:Y:S02]  /*3e20*/  @!P1 ISETP.GE.AND P5, PT, R125, R116, PT ;  /* 0x000000747d00920c */ /* 0x000fe40003fa6270 */
[----:B------:R-:W-:-:S02]  /*3e30*/  @!P1 IADD3 R13, PT, PT, R5, 0x2, RZ ;  /* 0x00000002050d9810 */ /* 0x000fc40007ffe0ff */
[----:B------:R-:W-:Y:S02]  /*3e40*/  @!P1 FSEL R35, R35, RZ, !P3 ;  /* 0x000000ff23239208 */ /* 0x000fe40005800000 */
[-C--:B------:R-:W-:Y:S01]  /*3e50*/  @!P1 ISETP.GE.AND P3, PT, R13, R116.reuse, PT ;  /* 0x000000740d00920c */ /* 0x080fe20003f66270 */
[C---:B------:R-:W-:Y:S01]  /*3e60*/  @!P1 VIADD R13, R5.reuse, 0x1 ;  /* 0x00000001050d9836 */ /* 0x040fe20000000000 */
[----:B------:R-:W-:Y:S02]  /*3e70*/  @!P1 FSEL R36, R36, RZ, !P5 ;  /* 0x000000ff24249208 */ /* 0x000fe40006800000 */
[----:B------:R-:W-:Y:S02]  /*3e80*/  @!P1 ISETP.GE.AND P5, PT, R5, R116, PT ;  /* 0x000000740500920c */ /* 0x000fe40003fa6270 */
        /* <DEDUP_REMOVED lines=44> */
[----:B------:R-:W-:Y:S01]  /*4150*/  @!P1 ISETP.GE.AND P6, PT, R13, R116, PT ;  /* 0x000000740d00920c */ /* 0x000fe20003fc6270 */
[----:B------:R-:W-:-:S03]  /*4160*/  FMUL.FTZ R9, R61, R17 ;  /* 0x000000113d097220 */ /* 0x000fc60000410000 */
[----:B------:R-:W-:Y:S01]  /*4170*/  @!P1 FSEL R67, R67, RZ, !P6 ;  /* 0x000000ff43439208 */ /* 0x000fe20007000000 */
[----:B------:R-:W-:Y:S01]  /*4180*/  FFMA.FTZ R9, R60, R16, R9 ;  /* 0x000000103c097223 */ /* 0x000fe20000010009 */
[----:B------:R-:W-:Y:S02]  /*4190*/  @!P1 ISETP.GE.AND P6, PT, R125, R116, PT ;  /* 0x000000747d00920c */ /* 0x000fe40003fc6270 */
[----:B------:R-:W-:Y:S01]  /*41a0*/  @!P1 FSEL R59, R59, RZ, !P3 ;  /* 0x000000ff3b3b9208 */ /* 0x000fe20005800000 */
[----:B------:R-:W-:Y:S01]  /*41b0*/  FFMA.FTZ R8, R62, R18, R9 ;  /* 0x000000123e087223 */ /* 0x000fe20000010009 */
[----:B------:R-:W-:Y:S02]  /*41c0*/  @!P1 FSEL R72, R72, RZ, !P6 ;  /* 0x000000ff48489208 */ /* 0x000fe40007000000 */
        /* <DEDUP_REMOVED lines=11> */
[----:B------:R-:W-:Y:S02]  /*4280*/  @!P1 ISETP.GE.AND P3, PT, R125, R116, PT ;  /* 0x000000747d00920c */ /* 0x000fe40003f66270 */
[----:B------:R-:W-:Y:S02]  /*4290*/  @!P1 IADD3 R9, PT, PT, R5, 0x1, RZ ;  /* 0x0000000105099810 */ /* 0x000fe40007ffe0ff */
[----:B------:R-:W-:-:S02]  /*42a0*/  @!P1 FSEL R54, R54, RZ, !P4 ;  /* 0x000000ff36369208 */ /* 0x000fc40006000000 */
[-C--:B------:R-:W-:Y:S02]  /*42b0*/  @!P1 ISETP.GE.AND P4, PT, R125, R116.reuse, PT ;  /* 0x000000747d00920c */ /* 0x080fe40003f86270 */
[----:B------:R-:W-:Y:S02]  /*42c0*/  @!P1 FSEL R75, R75, RZ, !P6 ;  /* 0x000000ff4b4b9208 */ /* 0x000fe40007000000 */
[----:B------:R-:W-:Y:S02]  /*42d0*/  @!P1 FSEL R66, R66, RZ, !P2 ;  /* 0x000000ff42429208 */ /* 0x000fe40005000000 */
[-C--:B------:R-:W-:Y:S01]  /*42e0*/  @!P1 ISETP.GE.AND P6, PT, R9, R116.reuse, PT ;  /* 0x000000740900920c */ /* 0x080fe20003fc6270 */
[C---:B------:R-:W-:Y:S01]  /*42f0*/  @!P1 VIADD R9, R5.reuse, 0x2 ;  /* 0x0000000205099836 */ /* 0x040fe20000000000 */
[----:B------:R-:W-:Y:S02]  /*4300*/  @!P1 FSEL R76, R76, RZ, !P3 ;  /* 0x000000ff4c4c9208 */ /* 0x000fe40005800000 */
[----:B------:R-:W-:-:S02]  /*4310*/  @!P1 ISETP.GE.AND P2, PT, R5, R116, PT ;  /* 0x000000740500920c */ /* 0x000fc40003f46270 */
[CC--:B------:R-:W-:Y:S01]  /*4320*/  @!P1 ISETP.GE.AND P3, PT, R5.reuse, R116.reuse, PT ;  /* 0x000000740500920c */ /* 0x0c0fe20003f66270 */
[C---:B------:R-:W-:Y:S01]  /*4330*/  @!P1 VIADD R13, R5.reuse, 0x1 ;  /* 0x00000001050d9836 */ /* 0x040fe20000000000 */
        /* <DEDUP_REMOVED lines=27> */
[----:B--2---:R-:W-:Y:S02]  /*44f0*/  @!P1 FSEL R84, R84, RZ, !P4 ;  /* 0x000000ff54549208 */ /* 0x004fe40006000000 */
[----:B------:R-:W-:-:S02]  /*4500*/  @!P1 ISETP.GE.AND P6, PT, R9, R116, PT ;  /* 0x000000740900920c */ /* 0x000fc40003fc6270 */
[CC--:B------:R-:W-:Y:S02]  /*4510*/  @!P1 ISETP.GE.AND P4, PT, R5.reuse, R116.reuse, PT ;  /* 0x000000740500920c */ /* 0x0c0fe40003f86270 */
[C---:B------:R-:W-:Y:S02]  /*4520*/  @!P1 IADD3 R9, PT, PT, R5.reuse, 0x2, RZ ;  /* 0x0000000205099810 */ /* 0x040fe40007ffe0ff */
[----:B------:R-:W-:Y:S02]  /*4530*/  @!P1 FSEL R88, R88, RZ, !P5 ;  /* 0x000000ff58589208 */ /* 0x000fe40006800000 */
[----:B------:R-:W-:Y:S02]  /*4540*/  @!P1 ISETP.GE.AND P5, PT, R5, R116, PT ;  /* 0x000000740500920c */ /* 0x000fe40003fa6270 */
[----:B------:R-:W-:Y:S02]  /*4550*/  @!P1 FSEL R85, R85, RZ, !P4 ;  /* 0x000000ff55559208 */ /* 0x000fe40006000000 */
[----:B------:R-:W-:-:S02]  /*4560*/  @!P1 FSEL R86, R86, RZ, !P6 ;  /* 0x000000ff56569208 */ /* 0x000fc40007000000 */
[CC--:B------:R-:W-:Y:S02]  /*4570*/  @!P1 ISETP.GE.AND P4, PT, R9.reuse, R116.reuse, PT ;  /* 0x000000740900920c */ /* 0x0c0fe40003f86270 */
[-C--:B------:R-:W-:Y:S01]  /*4580*/  @!P1 ISETP.GE.AND P6, PT, R9, R116.reuse, PT ;  /* 0x000000740900920c */ /* 0x080fe20003fc6270 */
[----:B------:R-:W-:Y:S01]  /*4590*/  @!P1 VIADD R9, R5, 0x1 ;  /* 0x0000000105099836 */ /* 0x000fe20000000000 */
[----:B------:R-:W-:Y:S01]  /*45a0*/  @!P1 FSEL R89, R89, RZ, !P5 ;  /* 0x000000ff59599208 */ /* 0x000fe20006800000 */
[C---:B------:R-:W-:Y:S01]  /*45b0*/  FMUL.FTZ R21, R61.reuse, R21 ;  /* 0x000000153d157220 */ /* 0x040fe20000410000 */
[C---:B------:R-:W-:Y:S01]  /*45c0*/  FMUL.FTZ R25, R61.reuse, R25 ;  /* 0x000000193d197220 */ /* 0x040fe20000410000 */
        /* <DEDUP_REMOVED lines=95> */
.L_x_23773:
[----:B----4-:R-:W-:Y:S05]  /*4bc0*/  BSYNC.RECONVERGENT B1 ;  /* 0x0000000000017941 */ /* 0x010fea0003800200 */
.L_x_23772:
[----:B------:R-:W-:Y:S02]  /*4bd0*/  IADD3 R98, P1, PT, R98, 0x10, RZ ;  /* 0x0000001062627810 */ /* 0x000fe40007f3e0ff */
[----:B------:R-:W-:Y:S02]  /*4be0*/  IADD3 R101, PT, PT, R101, 0x4, RZ ;  /* 0x0000000465657810 */ /* 0x000fe40007ffe0ff */
[----:B------:R-:W-:Y:S02]  /*4bf0*/  IADD3 R5, PT, PT, R5, 0x80, RZ ;  /* 0x0000008005057810 */ /* 0x000fe40007ffe0ff */
[----:B------:R-:W-:Y:S02]  /*4c00*/  IADD3 R2, PT, PT, R2, 0x200, RZ ;  /* 0x0000020002027810 */ /* 0x000fe40007ffe0ff */
[----:B------:R-:W-:Y:S01]  /*4c10*/  IADD3.X R99, PT, PT, RZ, R99, RZ, P1, !PT ;  /* 0x00000063ff637210 */ /* 0x000fe20000ffe4ff */
[----:B------:R-:W-:Y:S06]  /*4c20*/  @!P0 BRA `(.L_x_23774) ;  /* 0xffffffe800048947 */ /* 0x000fec000383ffff */
.L_x_23771:
[----:B---34-:R-:W-:Y:S05]  /*4c30*/  BSYNC.RECONVERGENT B0 ;  /* 0x0000000000007941 */ /* 0x018fea0003800200 */
.L_x_23770:
[----:B------:R-:W2:Y:S01]  /*4c40*/  SHFL.BFLY PT, R3, R96, 0x4, 0x1f ;  /* 0x0c801f0060037f89 */ /* 0x000ea200000e0000 */
[----:B------:R-:W-:Y:S01]  /*4c50*/  LOP3.LUT R23, R7, 0x7, RZ, 0xc0, !PT ;  /* 0x0000000707177812 */ /* 0x000fe200078ec0ff */
[----:B------:R-:W3:Y:S01]  /*4c60*/  S2UR UR5, SR_CgaCtaId ;  /* 0x00000000000579c3 */ /* 0x000ee20000008800 */
[----:B------:R-:W-:Y:S01]  /*4c70*/  UMOV UR4, 0x400 ;  /* 0x0000040000047882 */ /* 0x000fe20000000000 */
[----:B-1----:R-:W1:Y:S01]  /*4c80*/  SHFL.BFLY PT, R5, R108, 0x4, 0x1f ;  /* 0x0c801f006c057f89 */ /* 0x002e6200000e0000 */
[----:B------:R-:W-:Y:S01]  /*4c90*/  ISETP.NE.AND P2, PT, R23, RZ, PT ;  /* 0x000000ff1700720c */ /* 0x000fe20003f45270 */
[----:B------:R-:W-:Y:S01]  /*4ca0*/  UIADD3 UR4, UPT, UPT, UR4, 0x160, URZ ;  /* 0x0000016004047890 */ /* 0x000fe2000fffe0ff */
[----:B------:R-:W-:Y:S01]  /*4cb0*/  LOP3.LUT R23, R7, 0x3e0, RZ, 0xc0, !PT ;  /* 0x000003e007177812 */ /* 0x000fe200078ec0ff */
[----:B------:R-:W4:Y:S01]  /*4cc0*/  SHFL.BFLY PT, R0, R107, 0x4, 0x1f ;  /* 0x0c801f006b007f89 */ /* 0x000f2200000e0000 */
[----:B------:R-:W-:Y:S01]  /*4cd0*/  SHF.R.U32.HI R94, RZ, 0x3, R94 ;  /* 0x00000003ff5e7819 */ /* 0x000fe2000001165e */
[----:B------:R-:W-:Y:S01]  /*4ce0*/  BSSY.RECONVERGENT B0, `(.L_x_23775) ;  /* 0x0000095000007945 */ /* 0x000fe20003800200 */
[----:B------:R-:W-:Y:S01]  /*4cf0*/  ISETP.NE.OR P4, PT, R23, 0x20, P2 ;  /* 0x000000201700780c */ /* 0x000fe20001785670 */
[----:B------:R-:W5:Y:S01]  /*4d00*/  SHFL.BFLY PT, R2, R123, 0x4, 0x1f ;  /* 0x0c801f007b027f89 */ /* 0x000f6200000e0000 */
[----:B------:R-:W-:Y:S01]  /*4d10*/  LOP3.LUT P0, RZ, R7, 0x3c7, RZ, 0xc0, !PT ;  /* 0x000003c707ff7812 */ /* 0x000fe2000780c0ff */
[----:B------:R-:W-:Y:S01]  /*4d20*/  IMAD R95, R95, 0x50, R94 ;  /* 0x000000505f5f7824 */ /* 0x000fe200078e025e */
[C---:B------:R-:W-:Y:S01]  /*4d30*/  LOP3.LUT P1, RZ, R7.reuse, 0x3e7, RZ, 0xc0, !PT ;  /* 0x000003e707ff7812 */ /* 0x040fe2000782c0ff */
[----:B------:R-:W0:Y:S01]  /*4d40*/  SHFL.BFLY PT, R9, R122, 0x4, 0x1f ;  /* 0x0c801f007a097f89 */ /* 0x000e2200000e0000 */
[----:B------:R-:W-:-:S03]  /*4d50*/  ISETP.GT.U32.AND P3, PT, R7, 0x1f, PT ;  /* 0x0000001f0700780c */ /* 0x000fc60003f64070 */
[----:B------:R-:W0:Y:S01]  /*4d60*/  SHFL.BFLY PT, R4, R121, 0x4, 0x1f ;  /* 0x0c801f0079047f89 */ /* 0x000e2200000e0000 */
[----:B--2---:R-:W-:-:S03]  /*4d70*/  FADD.FTZ R3, R3, R96 ;  /* 0x0000006003037221 */ /* 0x004fc60000010000 */
[----:B------:R-:W2:Y:S01]  /*4d80*/  SHFL.BFLY PT, R11, R120, 0x4, 0x1f ;  /* 0x0c801f00780b7f89 */ /* 0x000ea200000e0000 */
[----:B---3--:R-:W-:Y:S01]  /*4d90*/  ULEA UR4, UR5, UR4, 0x18 ;  /* 0x0000000405047291 */ /* 0x008fe2000f8ec0ff */
[----:B-1----:R-:W-:Y:S02]  /*4da0*/  FADD.FTZ R5, R5, R108 ;  /* 0x0000006c05057221 */ /* 0x002fe40000010000 */
[----:B------:R-:W1:Y:S01]  /*4db0*/  SHFL.BFLY PT, R6, R119, 0x4, 0x1f ;  /* 0x0c801f0077067f89 */ /* 0x000e6200000e0000 */
[----:B----4-:R-:W-:-:S03]  /*4dc0*/  FADD.FTZ R107, R0, R107 ;  /* 0x0000006b006b7221 */ /* 0x010fc60000010000 */
[----:B------:R-:W3:Y:S01]  /*4dd0*/  SHFL.BFLY PT, R13, R118, 0x4, 0x1f ;  /* 0x0c801f00760d7f89 */ /* 0x000ee200000e0000 */
[----:B-----5:R-:W-:-:S03]  /*4de0*/  FADD.FTZ R123, R2, R123 ;  /* 0x0000007b027b7221 */ /* 0x020fc60000010000 */
[----:B------:R-:W4:Y:S01]  /*4df0*/  SHFL.BFLY PT, R8, R117, 0x4, 0x1f ;  /* 0x0c801f0075087f89 */ /* 0x000f2200000e0000 */
[----:B0-----:R-:W-:-:S03]  /*4e00*/  FADD.FTZ R9, R9, R122 ;  /* 0x0000007a09097221 */ /* 0x001fc60000010000 */
[----:B------:R-:W0:Y:S01]  /*4e10*/  SHFL.BFLY PT, R10, R115, 0x4, 0x1f ;  /* 0x0c801f00730a7f89 */ /* 0x000e2200000e0000 */
[----:B------:R-:W-:-:S03]  /*4e20*/  FADD.FTZ R121, R4, R121 ;  /* 0x0000007904797221 */ /* 0x000fc60000010000 */
[----:B------:R-:W5:Y:S04]  /*4e30*/  SHFL.BFLY PT, R15, R114, 0x4, 0x1f ;  /* 0x0c801f00720f7f89 */ /* 0x000f6800000e0000 */
[----:B------:R-:W5:Y:S01]  /*4e40*/  SHFL.BFLY PT, R12, R113, 0x4, 0x1f ;  /* 0x0c801f00710c7f89 */ /* 0x000f6200000e0000 */
        /* <DEDUP_REMOVED lines=12> */
[----:B------:R-:W-:-:S03]  /*4f10*/  FADD.FTZ R113, R12, R113 ;  /* 0x000000710c717221 */ /* 0x000fc60000010000 */
[----:B------:R-:W5:Y:S01]  /*4f20*/  SHFL.BFLY PT, R24, R103, 0x4, 0x1f ;  /* 0x0c801f0067187f89 */ /* 0x000f6200000e0000 */
[----:B--2---:R-:W-:-:S03]  /*4f30*/  FADD.FTZ R111, R14, R111 ;  /* 0x0000006f0e6f7221 */ /* 0x004fc60000010000 */
[----:B------:R-:W2:Y:S01]  /*4f40*/  SHFL.BFLY PT, R0, R3, 0x2, 0x1f ;  /* 0x0c401f0003007f89 */ /* 0x000ea200000e0000 */
[----:B-1----:R-:W-:-:S03]  /*4f50*/  FADD.FTZ R17, R17, R110 ;  /* 0x0000006e11117221 */ /* 0x002fc60000010000 */
[----:B------:R-:W1:Y:S01]  /*4f60*/  SHFL.BFLY PT, R2, R5, 0x2, 0x1f ;  /* 0x0c401f0005027f89 */ /* 0x000e6200000e0000 */
[----:B---3--:R-:W-:Y:S01]  /*4f70*/  FADD.FTZ R109, R16, R109 ;  /* 0x0000006d106d7221 */ /* 0x008fe20000010000 */
[----:B----4-:R-:W-:Y:S02]  /*4f80*/  FADD.FTZ R19, R19, R106 ;  /* 0x0000006a13137221 */ /* 0x010fe40000010000 */
[----:B------:R-:W3:Y:S01]  /*4f90*/  SHFL.BFLY PT, R4, R107, 0x2, 0x1f ;  /* 0x0c401f006b047f89 */ /* 0x000ee200000e0000 */
[----:B0-----:R-:W-:-:S03]  /*4fa0*/  FADD.FTZ R105, R18, R105 ;  /* 0x0000006912697221 */ /* 0x001fc60000010000 */
[----:B------:R-:W0:Y:S01]  /*4fb0*/  SHFL.BFLY PT, R6, R123, 0x2, 0x1f ;  /* 0x0c401f007b067f89 */ /* 0x000e2200000e0000 */
[----:B-----5:R-:W-:-:S03]  /*4fc0*/  FADD.FTZ R104, R21, R104 ;  /* 0x0000006815687221 */ /* 0x020fc60000010000 */
[----:B------:R-:W4:Y:S01]  /*4fd0*/  SHFL.BFLY PT, R8, R9, 0x2, 0x1f ;  /* 0x0c401f0009087f89 */ /* 0x000f2200000e0000 */
[----:B------:R-:W-:Y:S01]  /*4fe0*/  LOP3.LUT R21, R7, 0x3c0, RZ, 0xc0, !PT ;  /* 0x000003c007157812 */ /* 0x000fe200078ec0ff */
[----:B------:R-:W-:Y:S02]  /*4ff0*/  FADD.FTZ R103, R24, R103 ;  /* 0x0000006718677221 */ /* 0x000fe40000010000 */
[----:B------:R-:W5:Y:S01]  /*5000*/  SHFL.BFLY PT, R10, R121, 0x2, 0x1f ;  /* 0x0c401f00790a7f89 */ /* 0x000f6200000e0000 */
[----:B------:R-:W-:Y:S01]  /*5010*/  ISETP.NE.OR P5, PT, R21, 0x40, P2 ;  /* 0x000000401500780c */ /* 0x000fe200017a5670 */
[----:B--2---:R-:W-:Y:S02]  /*5020*/  FADD.FTZ R0, R3, R0 ;  /* 0x0000000003007221 */ /* 0x004fe40000010000 */
[----:B------:R-:W2:Y:S01]  /*5030*/  SHFL.BFLY PT, R12, R11, 0x2, 0x1f ;  /* 0x0c401f000b0c7f89 */ /* 0x000ea200000e0000 */
[----:B-1----:R-:W-:-:S03]  /*5040*/  FADD.FTZ R2, R5, R2 ;  /* 0x0000000205027221 */ /* 0x002fc60000010000 */
[----:B------:R-:W1:Y:S04]  /*5050*/  SHFL.BFLY PT, R14, R119, 0x2, 0x1f ;  /* 0x0c401f00770e7f89 */ /* 0x000e6800000e0000 */
        /* <DEDUP_REMOVED lines=11> */
[----:B-1----:R-:W-:-:S03]  /*5110*/  FADD.FTZ R14, R119, R14 ;  /* 0x0000000e770e7221 */ /* 0x002fc60000010000 */
[----:B------:R-:W1:Y:S01]  /*5120*/  SHFL.BFLY PT, R28, R17, 0x2, 0x1f ;  /* 0x0c401f00111c7f89 */ /* 0x000e6200000e0000 */
[----:B------:R-:W-:-:S03]  /*5130*/  FADD.FTZ R16, R13, R16 ;  /* 0x000000100d107221 */ /* 0x000fc60000010000 */
        /* <DEDUP_REMOVED lines=11> */
[----:B-1----:R-:W-:Y:S01]  /*51f0*/  FADD.FTZ R28, R17, R28 ;  /* 0x0000001c111c7221 */ /* 0x002fe20000010000 */
[----:B------:R-:W-:Y:S02]  /*5200*/  FADD.FTZ R30, R109, R30 ;  /* 0x0000001e6d1e7221 */ /* 0x000fe40000010000 */
        /* <DEDUP_REMOVED lines=39> */
[----:B------:R-:W-:Y:S01]  /*5480*/  FADD.FTZ R35, R28, R35 ;  /* 0x000000231c237221 */ /* 0x000fe20000010000 */
[----:B-1----:R-:W-:Y:S01]  /*5490*/  FADD.FTZ R37, R30, R37 ;  /* 0x000000251e257221 */ /* 0x002fe20000010000 */
[----:B---3--:R-:W-:Y:S01]  /*54a0*/  FADD.FTZ R39, R32, R3 ;  /* 0x0000000320277221 */ /* 0x008fe20000010000 */
        /* <DEDUP_REMOVED lines=24> */
.L_x_23776:
[----:B------:R-:W-:Y:S05]  /*5630*/  BSYNC.RECONVERGENT B0 ;  /* 0x0000000000007941 */ /* 0x000fea0003800200 */
.L_x_23775:
        /* <DEDUP_REMOVED lines=43> */
.L_x_23778:
[----:B------:R-:W-:Y:S05]  /*58f0*/  BSYNC.RECONVERGENT B0 ;  /* 0x0000000000007941 */ /* 0x000fea0003800200 */
.L_x_23777:
        /* <DEDUP_REMOVED lines=23> */
.L_x_23780:
[----:B------:R-:W-:Y:S05]  /*5a70*/  BSYNC.RECONVERGENT B0 ;  /* 0x0000000000007941 */ /* 0x000fea0003800200 */
.L_x_23779:
        /* <DEDUP_REMOVED lines=43> */
.L_x_23782:
[----:B------:R-:W-:Y:S05]  /*5d30*/  BSYNC.RECONVERGENT B0 ;  /* 0x0000000000007941 */ /* 0x000fea0003800200 */
.L_x_23781:
        /* <DEDUP_REMOVED lines=38> */
.L_x_23783:
        /* <DEDUP_REMOVED lines=14> */
.L_x_26019:


//--------------------- .text._ZN4vllm25paged_attention_v1_kernelIffLi64ELi32ELi128ELNS_18Fp8KVCacheDataTypeE0ELb1EEEvPT_PKS2_PKT0_S8_ifPKiSA_iPKfiiiSC_SC_iiiii --------------------------
	.section	.text._ZN4vllm25paged_attention_v1_kernelIffLi64ELi32ELi128ELNS_18Fp8KVCacheDataTypeE0ELb1EEEvPT_PKS2_PKT0_S8_ifPKiSA_iPKfiiiSC_SC_iiiii,"ax",@progbits
	.align	128
        .global         _ZN4vllm25paged_attention_v1_kernelIffLi64ELi32ELi128ELNS_18Fp8KVCacheDataTypeE0ELb1EEEvPT_PKS2_PKT0_S8_ifPKiSA_iPKfiiiSC_SC_iiiii
        .type           _ZN4vllm25paged_attention_v1_kernelIffLi64ELi32ELi128ELNS_18Fp8KVCacheDataTypeE0ELb1EEEvPT_PKS2_PKT0_S8_ifPKiSA_iPKfiiiSC_SC_iiiii,@function
        .size           _ZN4vllm25paged_attention_v1_kernelIffLi64ELi32ELi128ELNS_18Fp8KVCacheDataTypeE0ELb1EEEvPT_PKS2_PKT0_S8_ifPKiSA_iPKfiiiSC_SC_iiiii,(.L_x_26020 - _ZN4vllm25paged_attention_v1_kernelIffLi64ELi32ELi128ELNS_18Fp8KVCacheDataTypeE0ELb1EEEvPT_PKS2_PKT0_S8_ifPKiSA_iPKfiiiSC_SC_iiiii)
        .other          _ZN4vllm25paged_attention_v1_kernelIffLi64ELi32ELi128ELNS_18Fp8KVCacheDataTypeE0ELb1EEEvPT_PKS2_PKT0_S8_ifPKiSA_iPKfiiiSC_SC_iiiii,@"STO_CUDA_ENTRY STV_DEFAULT"
_ZN4vllm25paged_attention_v1_kernelIffLi64ELi32ELi128ELNS_18Fp8KVCacheDataTypeE0ELb1EEEvPT_PKS2_PKT0_S8_ifPKiSA_iPKfiiiSC_SC_iiiii:
.text._ZN4vllm25paged_attention_v1_kernelIffLi64ELi32ELi128ELNS_18Fp8KVCacheDataTypeE0ELb1EEEvPT_PKS2_PKT0_S8_ifPKiSA_iPKfiiiSC_SC_iiiii:
        /* <DEDUP_REMOVED lines=18> */
[----:B-1----:R1:W2:Y:S01]  /*0120*/  LDG.E.CONSTANT R116, desc[UR8][R116.64] ;  /* 0x0000000874747981 */ /* 0x0022a2000c1e9900 */
[----:B---3--:R-:W-:Y:S01]  /*0130*/  IMAD R0, R73, UR4, RZ ;  /* 0x0000000449007c24 */ /* 0x008fe2000f8e02ff */
[----:B----4-:R-:W-:Y:S01]  /*0140*/  IABS R15, R17 ;  /* 0x00000011000f7213 */ /* 0x010fe20000000000 */
[----:B------:R-:W3:Y:S01]  /*0150*/  LDCU UR4, c[0x0][0x3b8] ;  /* 0x00007700ff0477ac */ /* 0x000ee20008000800 */
[----:B------:R-:W4:Y:S05]  /*0160*/  LDCU.64 UR14, c[0x0][0x390] ;  /* 0x00007200ff0e77ac */ /* 0x000f2a0008000a00 */
[----:B------:R-:W1:Y:S01]  /*0170*/  @!P1 LDC.64 R8, c[0x0][0x388] ;  /* 0x0000e200ff089b82 */ /* 0x000e620000000a00 */
[----:B------:R-:W-:-:S02]  /*0180*/  @!P1 SHF.L.U32 R3, R5, 0x2, RZ ;  /* 0x0000000205039819 */ /* 0x000fc400000006ff */
[----:B------:R-:W-:-:S04]  /*0190*/  @!P1 SHF.L.U32 R2, R13, 0x6, RZ ;  /* 0x000000060d029819 */ /* 0x000fc800000006ff */
[----:B------:R-:W-:Y:S02]  /*01a0*/  @!P1 IADD3 R2, P0, P2, R3, R0, R2 ;  /* 0x0000000003029210 */ /* 0x000fe40007a1e002 */
[----:B------:R-:W-:-:S04]  /*01b0*/  SHF.R.S32.HI R0, RZ, 0x1f, R0 ;  /* 0x0000001fff007819 */ /* 0x000fc80000011400 */
[----:B------:R-:W-:Y:S02]  /*01c0*/  @!P1 IADD3.X R0, PT, PT, RZ, R0, RZ, P0, P2 ;  /* 0x00000000ff009210 */ /* 0x000fe400007e44ff */
[----:B------:R-:W-:-:S04]  /*01d0*/  ISETP.NE.U32.AND P0, PT, R6, RZ, PT ;  /* 0x000000ff0600720c */ /* 0x000fc80003f05070 */
[----:B------:R-:W-:Y:S02]  /*01e0*/  ISETP.NE.AND.EX P0, PT, R7, RZ, PT, P0 ;  /* 0x000000ff0700720c */ /* 0x000fe40003f05300 */
[----:B-1----:R-:W-:-:S04]  /*01f0*/  @!P1 LEA R8, P2, R2, R8, 0x2 ;  /* 0x0000000802089211 */ /* 0x002fc800078410ff */
[----:B------:R-:W-:-:S07]  /*0200*/  @!P1 LEA.HI.X R9, R2, R9, R0, 0x2, P2 ;  /* 0x0000000902099211 */ /* 0x000fce00010f1400 */
[----:B------:R-:W1:Y:S01]  /*0210*/  @P0 LDC.64 R2, c[0x0][0x3c0] ;  /* 0x0000f000ff020b82 */ /* 0x000e620000000a00 */
[----:B------:R-:W4:Y:S01]  /*0220*/  @!P1 LDG.E.128.CONSTANT R8, desc[UR8][R8.64] ;  /* 0x0000000808089981 */ /* 0x000f22000c1e9d00 */
[----:B------:R-:W0:Y:S08]  /*0230*/  I2F.RP R0, R15 ;  /* 0x0000000f00007306 */ /* 0x000e300000209400 */
[----:B0-----:R-:W0:Y:S01]  /*0240*/  MUFU.RCP R0, R0 ;  /* 0x0000000000007308 */ /* 0x001e220000001000 */
[----:B-1----:R-:W-:-:S05]  /*0250*/  @P0 IMAD.WIDE.U32 R2, R13, 0x4, R2 ;  /* 0x000000040d020825 */ /* 0x002fca00078e0002 */
[----:B------:R1:W5:Y:S01]  /*0260*/  @P0 LDG.E.CONSTANT R115, desc[UR8][R2.64] ;  /* 0x0000000802730981 */ /* 0x000362000c1e9900 */
[----:B------:R-:W-:Y:S01]  /*0270*/  IABS R14, R13 ;  /* 0x0000000d000e7213 */ /* 0x000fe20000000000 */
[----:B---3--:R-:W-:Y:S01]  /*0280*/  IMAD R73, R73, UR4, RZ ;  /* 0x0000000449497c24 */ /* 0x008fe2000f8e02ff */
[----:B------:R-:W-:Y:S01]  /*0290*/  SHF.R.U32.HI R117, RZ, 0x5, R5 ;  /* 0x00000005ff757819 */ /* 0x000fe20000011605 */
[----:B------:R-:W-:Y:S01]  /*02a0*/  BSSY.RECONVERGENT B0, `(.L_x_23784) ;  /* 0x0000125000007945 */ /* 0x000fe20003800200 */
[----:B------:R-:W-:Y:S01]  /*02b0*/  MOV R111, 0xff7fffff ;  /* 0xff7fffff006f7802 */ /* 0x000fe20000000f00 */
[----:B0-----:R-:W-:-:S04]  /*02c0*/  VIADD R6, R0, 0xffffffe ;  /* 0x0ffffffe00067836 */ /* 0x001fc80000000000 */
[----:B------:R0:W3:Y:S01]  /*02d0*/  F2I.FTZ.U32.TRUNC.NTZ R7, R6 ;  /* 0x0000000600077305 */ /* 0x0000e2000021f000 */
[----:B-1----:R-:W-:Y:S02]  /*02e0*/  IABS R2, R112 ;  /* 0x0000007000027213 */ /* 0x002fe40000000000 */
[----:B0-----:R-:W-:Y:S02]  /*02f0*/  MOV R6, RZ ;  /* 0x000000ff00067202 */ /* 0x001fe40000000f00 */
[----:B---3--:R-:W-:-:S05]  /*0300*/  IADD3 R4, PT, PT, RZ, -R7, RZ ;  /* 0x80000007ff047210 */ /* 0x008fca0007ffe0ff */
[----:B------:R-:W-:-:S04]  /*0310*/  IMAD R19, R4, R15, RZ ;  /* 0x0000000f04137224 */ /* 0x000fc800078e02ff */
[----:B------:R-:W-:Y:S02]  /*0320*/  IMAD.HI.U32 R7, R7, R19, R6 ;  /* 0x0000001307077227 */ /* 0x000fe400078e0006 */
[----:B------:R-:W0:Y:S04]  /*0330*/  LDC R19, c[0x0][0x3f4] ;  /* 0x0000fd00ff137b82 */ /* 0x000e280000000800 */
[----:B------:R-:W-:-:S05]  /*0340*/  IMAD.HI.U32 R7, R7, R2, RZ ;  /* 0x0000000207077227 */ /* 0x000fca00078e00ff */
[----:B------:R-:W-:-:S05]  /*0350*/  IADD3 R0, PT, PT, -R7, RZ, RZ ;  /* 0x000000ff07007210 */ /* 0x000fca0007ffe1ff */
        /* <DEDUP_REMOVED lines=10> */
[----:B------:R-:W-:Y:S01]  /*0400*/  @P0 IADD3 R7, PT, PT, R7, 0x1, RZ ;  /* 0x0000000107070810 */ /* 0x000fe20007ffe0ff */
[----:B------:R-:W-:-:S03]  /*0410*/  IMAD.MOV.U32 R114, RZ, RZ, R0 ;  /* 0x000000ffff727224 */ /* 0x000fc600078e0000 */
        /* <DEDUP_REMOVED lines=20> */
[----:B------:R-:W-:Y:S01]  /*0560*/  IADD3 R113, PT, PT, -R4, RZ, RZ ;  /* 0x000000ff04717210 */ /* 0x000fe20007ffe1ff */
[----:B------:R-:W-:Y:S02]  /*0570*/  IMAD R3, R2, R15, R14 ;  /* 0x0000000f02037224 */ /* 0x000fe400078e020e */
[----:B------:R-:W0:Y:S01]  /*0580*/  @!P1 S2R R14, SR_CgaCtaId ;  /* 0x00000000000e9919 */ /* 0x000e220000008800 */
[----:B------:R-:W1:Y:S01]  /*0590*/  LDC R15, c[0x0][0x3f8] ;  /* 0x0000fe00ff0f7b82 */ /* 0x000e620000000800 */
[----:B------:R-:W-:Y:S01]  /*05a0*/  IMAD.HI.U32 R113, R7, R113, R6 ;  /* 0x0000007107717227 */ /* 0x000fe200078e0006 */
[----:B------:R-:W-:-:S13]  /*05b0*/  ISETP.GT.U32.AND P3, PT, R16, R3, PT ;  /* 0x000000031000720c */ /* 0x000fda0003f64070 */
[-C--:B------:R-:W-:Y:S01]  /*05c0*/  @!P3 IADD3 R3, PT, PT, R3, -R16.reuse, RZ ;  /* 0x800000100303b210 */ /* 0x080fe20007ffe0ff */
[----:B------:R-:W-:Y:S01]  /*05d0*/  @!P3 VIADD R2, R2, 0x1 ;  /* 0x000000010202b836 */ /* 0x000fe20000000000 */
[----:B------:R-:W-:Y:S02]  /*05e0*/  ISETP.NE.AND P3, PT, R18, RZ, PT ;  /* 0x000000ff1200720c */ /* 0x000fe40003f65270 */
[----:B------:R-:W-:Y:S02]  /*05f0*/  ISETP.GE.U32.AND P2, PT, R3, R16, PT ;  /* 0x000000100300720c */ /* 0x000fe40003f46070 */
[----:B------:R-:W-:-:S11]  /*0600*/  @!P1 MOV R3, 0x400 ;  /* 0x0000040000039802 */ /* 0x000fd60000000f00 */
[----:B------:R-:W-:Y:S02]  /*0610*/  @P2 IADD3 R2, PT, PT, R2, 0x1, RZ ;  /* 0x0000000102022810 */ /* 0x000fe40007ffe0ff */
[----:B-1----:R-:W-:Y:S02]  /*0620*/  ISETP.GE.AND P2, PT, R15, RZ, PT ;  /* 0x000000ff0f00720c */ /* 0x002fe40003f46270 */
        /* <DEDUP_REMOVED lines=12> */
[----:B0-----:R-:W-:Y:S02]  /*06f0*/  @!P1 LEA R4, R14, R3, 0x18 ;  /* 0x000000030e049211 */ /* 0x001fe400078ec0ff */
[----:B------:R-:W-:Y:S02]  /*0700*/  IADD3 R3, PT, PT, R116, 0x1f, RZ ;  /* 0x0000001f74037810 */ /* 0x000fe40007ffe0ff */
[----:B------:R-:W-:Y:S02]  /*0710*/  @!P1 LEA R4, R5, R4, 0x4 ;  /* 0x0000000405049211 */ /* 0x000fe400078e20ff */
[----:B------:R-:W-:-:S03]  /*0720*/  SHF.R.S32.HI R14, RZ, 0x1f, R3 ;  /* 0x0000001fff0e7819 */ /* 0x000fc60000011403 */
[-C--:B------:R-:W-:Y:S02]  /*0730*/  @!P0 IADD3 R7, PT, PT, R7, -R0.reuse, RZ ;  /* 0x8000000007078210 */ /* 0x080fe40007ffe0ff */
[----:B------:R-:W-:Y:S01]  /*0740*/  @!P0 IADD3 R6, PT, PT, R6, 0x1, RZ ;  /* 0x0000000106068810 */ /* 0x000fe20007ffe0ff */
[----:B------:R-:W-:Y:S01]  /*0750*/  @!P4 IMAD.MOV R2, RZ, RZ, -R2 ;  /* 0x000000ffff02c224 */ /* 0x000fe200078e0a02 */
[----:B----4-:R0:W-:Y:S01]  /*0760*/  @!P1 STS.128 [R4], R8 ;  /* 0x0000000804009388 */ /* 0x0101e20000000c00 */
[----:B------:R-:W-:Y:S01]  /*0770*/  BAR.SYNC.DEFER_BLOCKING 0x0 ;  /* 0x0000000000007b1d */ /* 0x000fe20000010000 */
[----:B------:R-:W-:Y:S02]  /*0780*/  ISETP.GE.U32.AND P1, PT, R7, R0, PT ;  /* 0x000000000700720c */ /* 0x000fe40003f26070 */
[----:B------:R-:W-:Y:S02]  /*0790*/  @!P3 LOP3.LUT R2, RZ, R18, RZ, 0x33, !PT ;  /* 0x00000012ff02b212 */ /* 0x000fe400078e33ff */
[----:B------:R-:W-:-:S02]  /*07a0*/  ISETP.GE.AND P3, PT, R12, RZ, PT ;  /* 0x000000ff0c00720c */ /* 0x000fc40003f66270 */
[----:B------:R-:W-:Y:S01]  /*07b0*/  ISETP.NE.AND P0, PT, R19, RZ, PT ;  /* 0x000000ff1300720c */ /* 0x000fe20003f05270 */
[----:B------:R-:W-:Y:S01]  /*07c0*/  @!P2 IMAD R7, R17, UR5, R2 ;  /* 0x000000051107ac24 */ /* 0x000fe2000f8e0202 */
[----:B0-----:R-:W-:-:S05]  /*07d0*/  LEA.HI R4, R14, R3, RZ, 0x5 ;  /* 0x000000030e047211 */ /* 0x001fca00078f28ff */
[----:B------:R-:W-:Y:S02]  /*07e0*/  @P1 IADD3 R6, PT, PT, R6, 0x1, RZ ;  /* 0x0000000106061810 */ /* 0x000fe40007ffe0ff */
[----:B------:R-:W-:-:S03]  /*07f0*/  SHF.R.S32.HI R4, RZ, 0x5, R4 ;  /* 0x00000005ff047819 */ /* 0x000fc60000011404 */
[----:B------:R-:W-:Y:S01]  /*0800*/  IMAD.MOV.U32 R3, RZ, RZ, R6 ;  /* 0x000000ffff037224 */ /* 0x000fe200078e0006 */
        /* <DEDUP_REMOVED lines=8> */
[----:B------:R-:W-:Y:S02]  /*0890*/  SHF.R.U32.HI R6, RZ, 0x3, R5 ;  /* 0x00000003ff067819 */ /* 0x000fe40000011605 */
[----:B------:R-:W-:Y:S02]  /*08a0*/  MOV R7, RZ ;  /* 0x000000ff00077202 */ /* 0x000fe40000000f00 */
[----:B------:R-:W-:Y:S02]  /*08b0*/  LOP3.LUT R6, R6, 0x7c, RZ, 0xc0, !PT ;  /* 0x0000007c06067812 */ /* 0x000fe400078ec0ff */
[----:B------:R-:W-:Y:S02]  /*08c0*/  LOP3.LUT R0, R5, 0x1f, RZ, 0xc0, !PT ;  /* 0x0000001f05007812 */ /* 0x000fe400078ec0ff */
[----:B------:R-:W-:Y:S01]  /*08d0*/  SHF.L.U32 R72, R117, 0x5, RZ ;  /* 0x0000000575487819 */ /* 0x000fe200000006ff */
[----:B------:R-:W-:Y:S01]  /*08e0*/  IMAD.WIDE R6, R73, 0x4, R6 ;  /* 0x0000000449067825 */ /* 0x000fe200078e0206 */
[----:B------:R-:W-:-:S02]  /*08f0*/  MOV R111, 0xff7fffff ;  /* 0xff7fffff006f7802 */ /* 0x000fc40000000f00 */
[C---:B------:R-:W-:Y:S01]  /*0900*/  LOP3.LUT R73, R72.reuse, 0x1f, R5, 0xf8, !PT ;  /* 0x0000001f48497812 */ /* 0x040fe200078ef805 */
[----:B------:R-:W-:Y:S01]  /*0910*/  IMAD R0, R117, 0x20, R0 ;  /* 0x0000002075007824 */ /* 0x000fe200078e0200 */
        /* <DEDUP_REMOVED lines=26> */
.L_x_23788:
        /* <DEDUP_REMOVED lines=17> */
[----:B------:R-:W-:Y:S01]  /*0bd0*/  @!P1 IADD3 R73, PT, PT, R73, -R0, RZ ;  /* 0x8000000049499210 */ /* 0x000fe20007ffe0ff */
[----:B------:R-:W-:Y:S01]  /*0be0*/  @!P1 VIADD R74, R74, 0x1 ;  /* 0x000000014a4a9836 */ /* 0x000fe20000000000 */
[----:B------:R-:W-:Y:S02]  /*0bf0*/  ISETP.NE.AND P1, PT, R79, RZ, PT ;  /* 0x000000ff4f00720c */ /* 0x000fe40003f25270 */
[----:B------:R-:W-:Y:S02]  /*0c00*/  ISETP.GE.U32.AND P0, PT, R73, R114, PT ;  /* 0x000000724900720c */ /* 0x000fe40003f06070 */
[----:B-1----:R-:W-:-:S06]  /*0c10*/  IADD3 R73, PT, PT, R75, 0xffffffe, RZ ;  /* 0x0ffffffe4b497810 */ /* 0x002fcc0007ffe0ff */
[----:B------:R-:W1:Y:S05]  /*0c20*/  F2I.FTZ.U32.TRUNC.NTZ R73, R73 ;  /* 0x0000004900497305 */ /* 0x000e6a000021f000 */
[----:B------:R-:W-:-:S04]  /*0c30*/  @P0 IADD3 R74, PT, PT, R74, 0x1, RZ ;  /* 0x000000014a4a0810 */ /* 0x000fc80007ffe0ff */
[----:B------:R-:W-:-:S04]  /*0c40*/  MOV R76, R74 ;  /* 0x0000004a004c7202 */ /* 0x000fc80000000f00 */
[----:B------:R-:W-:Y:S01]  /*0c50*/  @!P2 IADD3 R76, PT, PT, -R76, RZ, RZ ;  /* 0x000000ff4c4ca210 */ /* 0x000fe20007ffe1ff */
[----:B-1----:R-:W-:Y:S01]  /*0c60*/  IMAD.MOV R72, RZ, RZ, -R73 ;  /* 0x000000ffff487224 */ /* 0x002fe200078e0a49 */
        /* <DEDUP_REMOVED lines=53> */
[----:B------:R-:W-:-:S02]  /*0fc0*/  FFMA.FTZ R89, R62, R78, R73 ;  /* 0x0000004e3e597223 */ /* 0x000fc40000010049 */
[----:B------:R-:W2:Y:S01]  /*0fd0*/  LDG.E.128.CONSTANT R72, desc[UR8][R118.64+0xe00] ;  /* 0x000e000876487981 */ /* 0x000ea2000c1e9d00 */
[----:B------:R-:W-:Y:S01]  /*0fe0*/  FFMA.FTZ R88, R63, R79, R88 ;  /* 0x0000004f3f587223 */ /* 0x000fe20000010058 */
[----:B----4-:R-:W-:Y:S01]  /*0ff0*/  FFMA.FTZ R90, R57, R81, R76 ;  /* 0x00000051395a7223 */ /* 0x010fe2000001004c */
[----:B------:R-:W-:Y:S01]  /*1000*/  FFMA.FTZ R101, R56, R80, R101 ;  /* 0x0000005038657223 */ /* 0x000fe20000010065 */
[----:B------:R-:W3:Y:S01]  /*1010*/  LDG.E.128.CONSTANT R76, desc[UR8][R118.64+0x1000] ;  /* 0x00100008764c7981 */ /* 0x000ee2000c1e9d00 */
        /* <DEDUP_REMOVED lines=16> */
[----:B------:R-:W-:Y:S01]  /*1120*/  FFMA.FTZ R123, R46, R98, R123 ;  /* 0x000000622e7b7223 */ /* 0x000fe2000001007b */
[----:B------:R-:W-:-:S02]  /*1130*/  FFMA.FTZ R122, R47, R99, R100 ;  /* 0x000000632f7a7223 */ /* 0x000fc40000010064 */
[----:B------:R-:W4:Y:S04]  /*1140*/  LDG.E.128.CONSTANT R96, desc[UR8][R118.64+0x1a00] ;  /* 0x001a000876607981 */ /* 0x000f28000c1e9d00 */
[----:B------:R-:W4:Y:S01]  /*1150*/  LDG.E.128.CONSTANT R100, desc[UR8][R118.64+0x1c00] ;  /* 0x001c000876647981 */ /* 0x000f22000c1e9d00 */
[----:B-----5:R-:W-:Y:S01]  /*1160*/  FSETP.NEU.FTZ.AND P0, PT, R115, RZ, PT ;  /* 0x000000ff7300720b */ /* 0x020fe20003f1d000 */
[----:B--2---:R-:W-:Y:S01]  /*1170*/  FFMA.FTZ R121, R40, R72, R121 ;  /* 0x0000004828797223 */ /* 0x004fe20000010079 */
[----:B------:R-:W-:Y:S01]  /*1180*/  FFMA.FTZ R120, R41, R73, R120 ;  /* 0x0000004929787223 */ /* 0x000fe20000010078 */
[----:B------:R-:W-:Y:S02]  /*1190*/  FFMA.FTZ R123, R42, R74, R123 ;  /* 0x0000004a2a7b7223 */ /* 0x000fe4000001007b */
        /* <DEDUP_REMOVED lines=46> */
.L_x_23787:
[----:B------:R-:W-:Y:S05]  /*1480*/  BSYNC.RECONVERGENT B1 ;  /* 0x0000000000017941 */ /* 0x000fea0003800200 */
.L_x_23786:
[----:B------:R-:W-:Y:S01]  /*1490*/  IADD3 R6, P0, PT, R6, 0x10, RZ ;  /* 0x0000001006067810 */ /* 0x000fe20007f1e0ff */
[----:B------:R-:W-:Y:S01]  /*14a0*/  VIADD R109, R109, 0x80 ;  /* 0x000000806d6d7836 */ /* 0x000fe20000000000 */
[----:B-12---:R-:W-:Y:S02]  /*14b0*/  IADD3 R110, PT, PT, R110, 0x200, RZ ;  /* 0x000002006e6e7810 */ /* 0x006fe40007ffe0ff */
[----:B------:R-:W-:Y:S02]  /*14c0*/  IADD3 R108, PT, PT, R108, 0x80, RZ ;  /* 0x000000806c6c7810 */ /* 0x000fe40007ffe0ff */
[----:B------:R-:W-:Y:S01]  /*14d0*/  IADD3.X R7, PT, PT, RZ, R7, RZ, P0, !PT ;  /* 0x00000007ff077210 */ /* 0x000fe200007fe4ff */
[----:B------:R-:W-:Y:S06]  /*14e0*/  @!P1 BRA `(.L_x_23788) ;  /* 0xfffffff400749947 */ /* 0x000fec000383ffff */
.L_x_23785:
[----:B------:R-:W-:Y:S05]  /*14f0*/  BSYNC.RECONVERGENT B0 ;  /* 0x0000000000007941 */ /* 0x000fea0003800200 */
.L_x_23784:
[----:B------:R-:W1:Y:S01]  /*1500*/  SHFL.BFLY PT, R6, R111, 0x10, 0x1f ;  /* 0x0e001f006f067f89 */ /* 0x000e6200000e0000 */
[----:B------:R-:W2:Y:S01]  /*1510*/  S2UR UR10, SR_CgaCtaId ;  /* 0x00000000000a79c3 */ /* 0x000ea20000008800 */
[----:B------:R-:W-:Y:S01]  /*1520*/  UMOV UR5, 0x400 ;  /* 0x0000040000057882 */ /* 0x000fe20000000000 */
[----:B0-----:R-:W-:Y:S01]  /*1530*/  VIADD R13, R116, 0x1f ;  /* 0x0000001f740d7836 */ /* 0x001fe20000000000 */
[----:B------:R-:W-:Y:S01]  /*1540*/  UIADD3 UR4, UPT, UPT, UR5, 0x100, URZ ;  /* 0x0000010005047890 */ /* 0x000fe2000fffe0ff */
[----:B------:R-:W-:Y:S03]  /*1550*/  BSSY.RECONVERGENT B0, `(.L_x_23789) ;  /* 0x0000101000007945 */ /* 0x000fe60003800200 */
[----:B------:R-:W-:-:S04]  /*1560*/  SHF.R.S32.HI R14, RZ, 0x1f, R13 ;  /* 0x0000001fff0e7819 */ /* 0x000fc8000001140d */
[----:B------:R-:W-:-:S04]  /*1570*/  LEA.HI R13, R14, R13, RZ, 0x5 ;  /* 0x0000000d0e0d7211 */ /* 0x000fc800078f28ff */
[----:B------:R-:W-:Y:S02]  /*1580*/  LOP3.LUT R13, R13, 0xffffffe0, RZ, 0xc0, !PT ;  /* 0xffffffe00d0d7812 */ /* 0x000fe400078ec0ff */
[----:B-1----:R-:W-:Y:S01]  /*1590*/  FMNMX.FTZ R6, R6, R111, !PT ;  /* 0x0000006f06067209 */ /* 0x002fe20007810000 */
[----:B--2---:R-:W-:-:S04]  /*15a0*/  ULEA UR4, UR10, UR4, 0x18 ;  /* 0x000000040a047291 */ /* 0x004fc8000f8ec0ff */
        /* <DEDUP_REMOVED lines=44> */
.L_x_23793:
        /* <DEDUP_REMOVED lines=11> */
.L_x_23792:
[----:B------:R-:W-:Y:S05]  /*1920*/  BSYNC.RECONVERGENT B1 ;  /* 0x0000000000017941 */ /* 0x000fea0003800200 */
.L_x_23791:
        /* <DEDUP_REMOVED lines=12> */
.L_x_23796:
        /* <DEDUP_REMOVED lines=100> */
.L_x_23795:
[----:B------:R-:W-:Y:S05]  /*2030*/  BSYNC.RECONVERGENT B1 ;  /* 0x0000000000017941 */ /* 0x000fea0003800200 */
.L_x_23794:
        /* <DEDUP_REMOVED lines=55> */
.L_x_23798:
[----:B------:R-:W-:Y:S05]  /*23b0*/  BSYNC.RECONVERGENT B1 ;  /* 0x0000000000017941 */ /* 0x000fea0003800200 */
.L_x_23797:
        /* <DEDUP_REMOVED lines=26> */
.L_x_23790:
[----:B------:R-:W-:Y:S05]  /*2560*/  BSYNC.RECONVERGENT B0 ;  /* 0x0000000000007941 */ /* 0x000fea0003800200 */
.L_x_23789:
        /* <DEDUP_REMOVED lines=40> */
.L_x_23803:
[----:B------:R-:W0:Y:S01]  /*27f0*/  LDS R8, [R9] ;  /* 0x0000000009087984 */ /* 0x000e220000000800 */
[----:B------:R-:W-:-:S05]  /*2800*/  VIADD R10, R10, 0x1 ;  /* 0x000000010a0a7836 */ /* 0x000fca0000000000 */
[----:B------:R-:W-:Y:S01]  /*2810*/  ISETP.NE.AND P0, PT, R10, RZ, PT ;  /* 0x000000ff0a00720c */ /* 0x000fe20003f05270 */
[----:B0-----:R-:W-:-:S05]  /*2820*/  FMUL.FTZ R8, R8, R33 ;  /* 0x0000002108087220 */ /* 0x001fca0000410000 */
[----:B------:R0:W-:Y:S02]  /*2830*/  STS [R9], R8 ;  /* 0x0000000809007388 */ /* 0x0001e40000000800 */
[----:B0-----:R-:W-:-:S05]  /*2840*/  IADD3 R9, PT, PT, R9, 0x200, RZ ;  /* 0x0000020009097810 */ /* 0x001fca0007ffe0ff */
[----:B------:R-:W-:Y:S05]  /*2850*/  @P0 BRA `(.L_x_23803) ;  /* 0xfffffffc00e40947 */ /* 0x000fea000383ffff */
.L_x_23802:
[----:B------:R-:W-:Y:S05]  /*2860*/  BSYNC.RECONVERGENT B1 ;  /* 0x0000000000017941 */ /* 0x000fea0003800200 */
.L_x_23801:
        /* <DEDUP_REMOVED lines=12> */
.L_x_23806:
        /* <DEDUP_REMOVED lines=52> */
.L_x_23805:
[----:B------:R-:W-:Y:S05]  /*2c70*/  BSYNC.RECONVERGENT B1 ;  /* 0x0000000000017941 */ /* 0x000fea0003800200 */
.L_x_23804:
        /* <DEDUP_REMOVED lines=31> */
.L_x_23808:
[----:B------:R-:W-:Y:S05]  /*2e70*/  BSYNC.RECONVERGENT B1 ;  /* 0x0000000000017941 */ /* 0x000fea0003800200 */
.L_x_23807:
        /* <DEDUP_REMOVED lines=14> */
.L_x_23800:
[----:B------:R-:W-:Y:S05]  /*2f60*/  BSYNC.RECONVERGENT B0 ;  /* 0x0000000000007941 */ /* 0x000fea0003800200 */
.L_x_23799:
        /* <DEDUP_REMOVED lines=13> */
[----:B------:R-:W-:-:S02]  /*3040*/  CS2R R90, SRZ ;  /* 0x00000000005a7805 */ /* 0x000fc4000001ff00 */
[----:B------:R-:W-:Y:S01]  /*3050*/  MOV R92, RZ ;  /* 0x000000ff005c7202 */ /* 0x000fe20000000f00 */
[----:B--2---:R-:W-:Y:S06]  /*3060*/  @P0 BRA `(.L_x_23810) ;  /* 0x0000001400340947 */ /* 0x004fec0003800000 */
[----:B0-----:R-:W0:Y:S01]  /*3070*/  I2F.RP R10, R0 ;  /* 0x00000000000a7306 */ /* 0x001e220000209400 */
[----:B-1----:R-:W1:Y:S01]  /*3080*/  LDC R7, c[0x0][0x3b8] ;  /* 0x0000ee00ff077b82 */ /* 0x002e620000000800 */
[----:B------:R-:W2:Y:S01]  /*3090*/  LDCU.64 UR14, c[0x0][0x3a8] ;  /* 0x00007500ff0e77ac */ /* 0x000ea20008000a00 */
[----:B------:R-:W-:Y:S01]  /*30a0*/  SHF.R.U32.HI R6, RZ, 0x3, R5 ;  /* 0x00000003ff067819 */ /* 0x000fe20000011605 */
[----:B------:R-:W-:Y:S01]  /*30b0*/  IMAD.MOV.U32 R98, RZ, RZ, RZ ;  /* 0x000000ffff627224 */ /* 0x000fe200078e00ff */
[----:B------:R-:W-:Y:S01]  /*30c0*/  SHF.L.U32 R101, R5, 0x2, RZ ;  /* 0x0000000205657819 */ /* 0x000fe200000006ff */
[----:B------:R-:W3:Y:S01]  /*30d0*/  LDCU UR13, c[0x0][0x3d0] ;  /* 0x00007a00ff0d77ac */ /* 0x000ee20008000800 */
        /* <DEDUP_REMOVED lines=9> */
[----:B------:R-:W-:Y:S01]  /*3170*/  LOP3.LUT R101, R96, 0x1c, R101, 0xf8, !PT ;  /* 0x0000001c60657812 */ /* 0x000fe200078ef865 */
[----:B---3--:R-:W-:Y:S02]  /*3180*/  IMAD R2, R2, UR13, RZ ;  /* 0x0000000d02027c24 */ /* 0x008fe4000f8e02ff */
[----:B-1----:R-:W-:Y:S01]  /*3190*/  IMAD R11, R7, UR11, RZ ;  /* 0x0000000b070b7c24 */ /* 0x002fe2000f8e02ff */
[----:B------:R-:W-:-:S02]  /*31a0*/  MOV R7, RZ ;  /* 0x000000ff00077202 */ /* 0x000fc40000000f00 */
[----:B----4-:R-:W-:Y:S02]  /*31b0*/  IADD3 R99, PT, PT, R3, -UR12, RZ ;  /* 0x8000000c03637c10 */ /* 0x010fe4000fffe0ff */
[----:B------:R-:W-:Y:S01]  /*31c0*/  SHF.R.S32.HI R3, RZ, 0x1f, R2 ;  /* 0x0000001fff037819 */ /* 0x000fe20000011402 */
[----:B0-----:R-:W-:Y:S02]  /*31d0*/  VIADD R8, R10, 0xffffffe ;  /* 0x0ffffffe0a087836 */ /* 0x001fe40000000000 */
[----:B------:R-:W-:Y:S02]  /*31e0*/  IMAD.WIDE R6, R11, 0x4, R6 ;  /* 0x000000040b067825 */ /* 0x000fe400078e0206 */
[----:B------:R0:W1:Y:S01]  /*31f0*/  F2I.FTZ.U32.TRUNC.NTZ R9, R8 ;  /* 0x0000000800097305 */ /* 0x000062000021f000 */
[----:B--2---:R-:W-:Y:S01]  /*3200*/  IADD3 R94, P0, PT, R6, UR14, RZ ;  /* 0x0000000e065e7c10 */ /* 0x004fe2000ff1e0ff */
[----:B------:R-:W-:-:S03]  /*3210*/  IMAD.SHL.U32 R6, R5, 0x10, RZ ;  /* 0x0000001005067824 */ /* 0x000fc600078e00ff */
[----:B------:R-:W-:Y:S02]  /*3220*/  IADD3.X R95, PT, PT, R7, UR15, RZ, P0, !PT ;  /* 0x0000000f075f7c10 */ /* 0x000fe400087fe4ff */
[----:B------:R-:W-:Y:S02]  /*3230*/  LOP3.LUT R6, R6, 0x70, RZ, 0xe2, !PT ;  /* 0x0000007006067812 */ /* 0x000fe400078ee2ff */
[----:B0-----:R-:W-:Y:S02]  /*3240*/  MOV R8, RZ ;  /* 0x000000ff00087202 */ /* 0x001fe40000000f00 */
[----:B------:R-:W-:Y:S02]  /*3250*/  LEA R6, R77, R6, 0x7 ;  /* 0x000000064d067211 */ /* 0x000fe400078e38ff */
[----:B-1----:R-:W-:Y:S02]  /*3260*/  IADD3 R93, PT, PT, RZ, -R9, RZ ;  /* 0x80000009ff5d7210 */ /* 0x002fe40007ffe0ff */
[----:B------:R-:W-:-:S03]  /*3270*/  IADD3 R102, PT, PT, R6, UR4, RZ ;  /* 0x0000000406667c10 */ /* 0x000fc6000fffe0ff */
[----:B------:R-:W-:-:S04]  /*3280*/  IMAD R93, R93, R0, RZ ;  /* 0x000000005d5d7224 */ /* 0x000fc800078e02ff */
[----:B------:R-:W-:-:S07]  /*3290*/  IMAD.HI.U32 R93, R9, R93, R8 ;  /* 0x0000005d095d7227 */ /* 0x000fce00078e0008 */
.L_x_23813:
[----:B------:R-:W0:Y:S01]  /*32a0*/  LDC R15, c[0x0][0x3f0] ;  /* 0x0000fc00ff0f7b82 */ /* 0x000e220000000800 */
[C---:B------:R-:W-:Y:S01]  /*32b0*/  VIADD R6, R96.reuse, 0xffffffff ;  /* 0xffffffff60067836 */ /* 0x040fe20000000000 */
[----:B------:R-:W-:Y:S01]  /*32c0*/  BSSY.RECONVERGENT B1, `(.L_x_23811) ;  /* 0x0000121000017945 */ /* 0x000fe20003800200 */
[----:B------:R-:W-:-:S03]  /*32d0*/  IADD3 R96, PT, PT, R96, 0x80, RZ ;  /* 0x0000008060607810 */ /* 0x000fc60007ffe0ff */
[----:B------:R-:W-:Y:S02]  /*32e0*/  IABS R10, R6 ;  /* 0x00000006000a7213 */ /* 0x000fe40000000000 */
[----:B------:R-:W1:Y:S03]  /*32f0*/  LDC R11, c[0x0][0x3f4] ;  /* 0x0000fd00ff0b7b82 */ /* 0x000e660000000800 */
        /* <DEDUP_REMOVED lines=17> */
[----:B------:R-:W-:-:S04]  /*3410*/  MOV R9, R8 ;  /* 0x0000000800097202 */ /* 0x000fc80000000f00 */
[----:B------:R-:W-:Y:S01]  /*3420*/  @!P2 IADD3 R9, PT, PT, -R9, RZ, RZ ;  /* 0x000000ff0909a210 */ /* 0x000fe20007ffe1ff */
        /* <DEDUP_REMOVED lines=12> */
[----:B------:R-:W-:Y:S02]  /*34f0*/  IMAD R6, R13, R6, R7 ;  /* 0x000000060d067224 */ /* 0x000fe400078e0207 */
[C---:B------:R-:W-:Y:S01]  /*3500*/  VIADD R7, R97.reuse, 0x3 ;  /* 0x0000000361077836 */ /* 0x040fe20000000000 */
        /* <DEDUP_REMOVED lines=34> */
[C---:B------:R-:W-:Y:S01]  /*3730*/  @!P2 VIADD R75, R101.reuse, 0x1 ;  /* 0x00000001654ba836 */ /* 0x040fe20000000000 */
[----:B------:R-:W-:-:S02]  /*3740*/  @!P2 IADD3 R105, PT, PT, R101, 0x1, RZ ;  /* 0x000000016569a810 */ /* 0x000fc40007ffe0ff */
[-C--:B------:R-:W-:Y:S02]  /*3750*/  @!P2 ISETP.GE.AND P5, PT, R101, R116.reuse, PT ;  /* 0x000000746500a20c */ /* 0x080fe40003fa6270 */
[-C--:B------:R-:W-:Y:S02]  /*3760*/  @!P2 ISETP.GE.AND P1, PT, R75, R116.reuse, PT ;  /* 0x000000744b00a20c */ /* 0x080fe40003f26270 */
[----:B------:R-:W-:Y:S02]  /*3770*/  @!P2 ISETP.GE.AND P3, PT, R105, R116, PT ;  /* 0x000000746900a20c */ /* 0x000fe40003f66270 */
[C---:B0-----:R-:W-:Y:S02]  /*3780*/  @!P2 IADD3 R7, PT, PT, R101.reuse, 0x1, RZ ;  /* 0x000000016507a810 */ /* 0x041fe40007ffe0ff */
[C---:B------:R-:W-:Y:S02]  /*3790*/  IADD3 R103, PT, PT, R101.reuse, -0x1, RZ ;  /* 0xffffffff65677810 */ /* 0x040fe40007ffe0ff */
[----:B------:R-:W-:-:S02]  /*37a0*/  @!P2 IADD3 R73, PT, PT, R101, 0x2, RZ ;  /* 0x000000026549a810 */ /* 0x000fc40007ffe0ff */
[-C--:B------:R-:W-:Y:S02]  /*37b0*/  @!P2 ISETP.GE.AND P6, PT, R103, R116.reuse, PT ;  /* 0x000000746700a20c */ /* 0x080fe40003fc6270 */
[-C--:B------:R-:W-:Y:S02]  /*37c0*/  @!P2 ISETP.GE.AND P4, PT, R73, R116.reuse, PT ;  /* 0x000000744900a20c */ /* 0x080fe40003f86270 */
[----:B--2---:R-:W-:Y:S02]  /*37d0*/  @!P2 FSEL R9, R9, RZ, !P5 ;  /* 0x000000ff0909a208 */ /* 0x004fe40006800000 */
[----:B------:R-:W-:Y:S01]  /*37e0*/  @!P2 ISETP.GE.AND P5, PT, R7, R116, PT ;  /* 0x000000740700a20c */ /* 0x000fe20003fa6270 */
[----:B------:R-:W-:Y:S01]  /*37f0*/  @!P2 VIADD R7, R101, 0x2 ;  /* 0x000000026507a836 */ /* 0x000fe20000000000 */
[----:B------:R-:W-:Y:S02]  /*3800*/  @!P2 FSEL R10, R10, RZ, !P1 ;  /* 0x000000ff0a0aa208 */ /* 0x000fe40004800000 */
[----:B---3--:R-:W-:-:S02]  /*3810*/  @!P2 FSEL R14, R14, RZ, !P3 ;  /* 0x000000ff0e0ea208 */ /* 0x008fc40005800000 */
[CC--:B------:R-:W-:Y:S02]  /*3820*/  @!P2 ISETP.GE.AND P1, PT, R103.reuse, R116.reuse, PT ;  /* 0x000000746700a20c */ /* 0x0c0fe40003f26270 */
[-C--:B------:R-:W-:Y:S02]  /*3830*/  @!P2 ISETP.GE.AND P3, PT, R103, R116.reuse, PT ;  /* 0x000000746700a20c */ /* 0x080fe40003f66270 */
[----:B------:R-:W-:Y:S02]  /*3840*/  @!P2 FSEL R8, R8, RZ, !P6 ;  /* 0x000000ff0808a208 */ /* 0x000fe40007000000 */
[----:B------:R-:W-:Y:S02]  /*3850*/  @!P2 FSEL R12, R12, RZ, !P1 ;  /* 0x000000ff0c0ca208 */ /* 0x000fe40004800000 */
[----:B----4-:R-:W-:Y:S02]  /*3860*/  @!P2 FSEL R16, R16, RZ, !P3 ;  /* 0x000000ff1010a208 */ /* 0x010fe40005800000 */
[----:B------:R-:W-:-:S02]  /*3870*/  @!P2 ISETP.GE.AND P6, PT, R73, R116, PT ;  /* 0x000000744900a20c */ /* 0x000fc40003fc6270 */
[CC--:B------:R-:W-:Y:S02]  /*3880*/  @!P2 ISETP.GE.AND P1, PT, R7.reuse, R116.reuse, PT ;  /* 0x000000740700a20c */ /* 0x0c0fe40003f26270 */
[----:B------:R-:W-:Y:S02]  /*3890*/  @!P2 ISETP.GE.AND P3, PT, R7, R116, PT ;  /* 0x000000740700a20c */ /* 0x000fe40003f66270 */
[----:B------:R-:W-:Y:S02]  /*38a0*/  @!P2 FSEL R11, R11, RZ, !P4 ;  /* 0x000000ff0b0ba208 */ /* 0x000fe40006000000 */
[----:B------:R-:W-:Y:S02]  /*38b0*/  @!P2 FSEL R15, R15, RZ, !P6 ;  /* 0x000000ff0f0fa208 */ /* 0x000fe40007000000 */
[----:B------:R-:W-:Y:S02]  /*38c0*/  @!P2 FSEL R19, R19, RZ, !P1 ;  /* 0x000000ff1313a208 */ /* 0x000fe40004800000 */
[----:B------:R-:W-:-:S02]  /*38d0*/  @!P2 FSEL R23, R23, RZ, !P3 ;  /* 0x000000ff1717a208 */ /* 0x000fc40005800000 */
[CC--:B------:R-:W-:Y:S02]  /*38e0*/  @!P2 ISETP.GE.AND P4, PT, R101.reuse, R116.reuse, PT ;  /* 0x000000746500a20c */ /* 0x0c0fe40003f86270 */
[CC--:B------:R-:W-:Y:S02]  /*38f0*/  @!P2 ISETP.GE.AND P6, PT, R101.reuse, R116.reuse, PT ;  /* 0x000000746500a20c */ /* 0x0c0fe40003fc6270 */
[CC--:B------:R-:W-:Y:S02]  /*3900*/  @!P2 ISETP.GE.AND P1, PT, R101.reuse, R116.reuse, PT ;  /* 0x000000746500a20c */ /* 0x0c0fe40003f26270 */
[C---:B------:R-:W-:Y:S02]  /*3910*/  @!P2 ISETP.GE.AND P3, PT, R101.reuse, R116, PT ;  /* 0x000000746500a20c */ /* 0x040fe40003f66270 */
[----:B------:R-:W-:Y:S02]  /*3920*/  @!P2 IADD3 R73, PT, PT, R101, 0x1, RZ ;  /* 0x000000016549a810 */ /* 0x000fe40007ffe0ff */
[----:B------:R-:W-:-:S02]  /*3930*/  @!P2 FSEL R13, R13, RZ, !P4 ;  /* 0x000000ff0d0da208 */ /* 0x000fc40006000000 */
[----:B------:R-:W-:Y:S02]  /*3940*/  @!P2 FSEL R17, R17, RZ, !P6 ;  /* 0x000000ff1111a208 */ /* 0x000fe40007000000 */
[----:B------:R-:W-:Y:S02]  /*3950*/  @!P2 FSEL R18, R18, RZ, !P5 ;  /* 0x000000ff1212a208 */ /* 0x000fe40006800000 */
[----:B------:R-:W-:Y:S02]  /*3960*/  @!P2 FSEL R21, R21, RZ, !P1 ;  /* 0x000000ff1515a208 */ /* 0x000fe40004800000 */
[----:B------:R-:W-:Y:S02]  /*3970*/  @!P2 FSEL R25, R25, RZ, !P3 ;  /* 0x000000ff1919a208 */ /* 0x000fe40005800000 */
[CC--:B------:R-:W-:Y:S02]  /*3980*/  @!P2 ISETP.GE.AND P4, PT, R73.reuse, R116.reuse, PT ;  /* 0x000000744900a20c */ /* 0x0c0fe40003f86270 */
[----:B------:R-:W-:-:S02]  /*3990*/  @!P2 ISETP.GE.AND P6, PT, R73, R116, PT ;  /* 0x000000744900a20c */ /* 0x000fc40003fc6270 */
[-C--:B------:R-:W-:Y:S02]  /*39a0*/  @!P2 ISETP.GE.AND P5, PT, R103, R116.reuse, PT ;  /* 0x000000746700a20c */ /* 0x080fe40003fa6270 */
[CC--:B------:R-:W-:Y:S02]  /*39b0*/  @!P2 ISETP.GE.AND P1, PT, R73.reuse, R116.reuse, PT ;  /* 0x000000744900a20c */ /* 0x0c0fe40003f26270 */
[----:B------:R-:W-:Y:S02]  /*39c0*/  @!P2 ISETP.GE.AND P3, PT, R73, R116, PT ;  /* 0x000000744900a20c */ /* 0x000fe40003f66270 */
[----:B------:R-:W-:Y:S02]  /*39d0*/  @!P2 FSEL R20, R20, RZ, !P5 ;  /* 0x000000ff1414a208 */ /* 0x000fe40006800000 */
[----:B------:R-:W-:Y:S02]  /*39e0*/  @!P2 FSEL R22, R22, RZ, !P4 ;  /* 0x000000ff1616a208 */ /* 0x000fe40006000000 */
[----:B------:R-:W-:-:S02]  /*39f0*/  @!P2 FSEL R26, R26, RZ, !P6 ;  /* 0x000000ff1a1aa208 */ /* 0x000fc40007000000 */
[----:B------:R-:W-:Y:S02]  /*3a00*/  @!P2 FSEL R30, R30, RZ, !P1 ;  /* 0x000000ff1e1ea208 */ /* 0x000fe40004800000 */
[----:B------:R-:W-:Y:S02]  /*3a10*/  @!P2 FSEL R34, R34, RZ, !P3 ;  /* 0x000000ff2222a208 */ /* 0x000fe40005800000 */
[-C--:B------:R-:W-:Y:S02]  /*3a20*/  @!P2 ISETP.GE.AND P5, PT, R7, R116.reuse, PT ;  /* 0x000000740700a20c */ /* 0x080fe40003fa6270 */
[CC--:B------:R-:W-:Y:S02]  /*3a30*/  @!P2 ISETP.GE.AND P4, PT, R103.reuse, R116.reuse, PT ;  /* 0x000000746700a20c */ /* 0x0c0fe40003f86270 */
[CC--:B------:R-:W-:Y:S02]  /*3a40*/  @!P2 ISETP.GE.AND P6, PT, R103.reuse, R116.reuse, PT ;  /* 0x000000746700a20c */ /* 0x0c0fe40003fc6270 */
[----:B------:R-:W-:-:S02]  /*3a50*/  @!P2 ISETP.GE.AND P1, PT, R103, R116, PT ;  /* 0x000000746700a20c */ /* 0x000fc40003f26270 */
[----:B------:R-:W-:Y:S02]  /*3a60*/  @!P2 ISETP.GE.AND P3, PT, R103, R116, PT ;  /* 0x000000746700a20c */ /* 0x000fe40003f66270 */
[----:B------:R-:W-:Y:S02]  /*3a70*/  @!P2 FSEL R24, R24, RZ, !P4 ;  /* 0x000000ff1818a208 */ /* 0x000fe40006000000 */
[----:B------:R-:W-:Y:S02]  /*3a80*/  @!P2 FSEL R27, R27, RZ, !P5 ;  /* 0x000000ff1b1ba208 */ /* 0x000fe40006800000 */
[----:B------:R-:W-:Y:S02]  /*3a90*/  @!P2 FSEL R28, R28, RZ, !P6 ;  /* 0x000000ff1c1ca208 */ /* 0x000fe40007000000 */
[----:B------:R-:W-:Y:S02]  /*3aa0*/  @!P2 FSEL R32, R32, RZ, !P1 ;  /* 0x000000ff2020a208 */ /* 0x000fe40004800000 */
[----:B------:R-:W-:-:S02]  /*3ab0*/  @!P2 FSEL R36, R36, RZ, !P3 ;  /* 0x000000ff2424a208 */ /* 0x000fc40005800000 */
[-C--:B------:R-:W-:Y:S02]  /*3ac0*/  @!P2 ISETP.GE.AND P4, PT, R7, R116.reuse, PT ;  /* 0x000000740700a20c */ /* 0x080fe40003f86270 */
[-C--:B------:R-:W-:Y:S02]  /*3ad0*/  @!P2 ISETP.GE.AND P5, PT, R101, R116.reuse, PT ;  /* 0x000000746500a20c */ /* 0x080fe40003fa6270 */
[CC--:B------:R-:W-:Y:S02]  /*3ae0*/  @!P2 ISETP.GE.AND P6, PT, R7.reuse, R116.reuse, PT ;  /* 0x000000740700a20c */ /* 0x0c0fe40003fc6270 */
[CC--:B------:R-:W-:Y:S02]  /*3af0*/  @!P2 ISETP.GE.AND P1, PT, R7.reuse, R116.reuse, PT ;  /* 0x000000740700a20c */ /* 0x0c0fe40003f26270 */
[----:B------:R-:W-:Y:S02]  /*3b00*/  @!P2 ISETP.GE.AND P3, PT, R7, R116, PT ;  /* 0x000000740700a20c */ /* 0x000fe40003f66270 */
[----:B------:R-:W-:-:S02]  /*3b10*/  @!P2 FSEL R29, R29, RZ, !P5 ;  /* 0x000000ff1d1da208 */ /* 0x000fc40006800000 */
[----:B------:R-:W-:Y:S02]  /*3b20*/  @!P2 FSEL R31, R31, RZ, !P4 ;  /* 0x000000ff1f1fa208 */ /* 0x000fe40006000000 */
[----:B------:R-:W-:Y:S02]  /*3b30*/  @!P2 FSEL R35, R35, RZ, !P6 ;  /* 0x000000ff2323a208 */ /* 0x000fe40007000000 */
[----:B------:R-:W-:Y:S02]  /*3b40*/  @!P2 FSEL R39, R39, RZ, !P1 ;  /* 0x000000ff2727a208 */ /* 0x000fe40004800000 */
[----:B------:R-:W-:Y:S02]  /*3b50*/  @!P2 FSEL R43, R43, RZ, !P3 ;  /* 0x000000ff2b2ba208 */ /* 0x000fe40005800000 */
[-C--:B------:R-:W-:Y:S02]  /*3b60*/  @!P2 ISETP.GE.AND P5, PT, R73, R116.reuse, PT ;  /* 0x000000744900a20c */ /* 0x080fe40003fa6270 */
[----:B------:R-:W-:-:S02]  /*3b70*/  @!P2 ISETP.GE.AND P4, PT, R101, R116, PT ;  /* 0x000000746500a20c */ /* 0x000fc40003f86270 */
[CC--:B------:R-:W-:Y:S02]  /*3b80*/  @!P2 ISETP.GE.AND P6, PT, R101.reuse, R116.reuse, PT ;  /* 0x000000746500a20c */ /* 0x0c0fe40003fc6270 */
[CC--:B------:R-:W-:Y:S02]  /*3b90*/  @!P2 ISETP.GE.AND P1, PT, R101.reuse, R116.reuse, PT ;  /* 0x000000746500a20c */ /* 0x0c0fe40003f26270 */
[----:B------:R-:W-:Y:S02]  /*3ba0*/  @!P2 ISETP.GE.AND P3, PT, R101, R116, PT ;  /* 0x000000746500a20c */ /* 0x000fe40003f66270 */
[----:B------:R-:W-:Y:S02]  /*3bb0*/  @!P2 FSEL R33, R33, RZ, !P4 ;  /* 0x000000ff2121a208 */ /* 0x000fe40006000000 */
[----:B------:R-:W-:Y:S02]  /*3bc0*/  @!P2 FSEL R37, R37, RZ, !P6 ;  /* 0x000000ff2525a208 */ /* 0x000fe40007000000 */
[----:B------:R-:W-:-:S02]  /*3bd0*/  @!P2 FSEL R38, R38, RZ, !P5 ;  /* 0x000000ff2626a208 */ /* 0x000fc40006800000 */
[----:B------:R-:W-:Y:S02]  /*3be0*/  @!P2 FSEL R41, R41, RZ, !P1 ;  /* 0x000000ff2929a208 */ /* 0x000fe40004800000 */
[----:B------:R-:W-:Y:S02]  /*3bf0*/  @!P2 FSEL R45, R45, RZ, !P3 ;  /* 0x000000ff2d2da208 */ /* 0x000fe40005800000 */
[CC--:B------:R-:W-:Y:S02]  /*3c00*/  @!P2 ISETP.GE.AND P4, PT, R73.reuse, R116.reuse, PT ;  /* 0x000000744900a20c */ /* 0x0c0fe40003f86270 */
[-C--:B------:R-:W-:Y:S02]  /*3c10*/  @!P2 ISETP.GE.AND P6, PT, R73, R116.reuse, PT ;  /* 0x000000744900a20c */ /* 0x080fe40003fc6270 */
[-C--:B------:R-:W-:Y:S02]  /*3c20*/  @!P2 ISETP.GE.AND P5, PT, R103, R116.reuse, PT ;  /* 0x000000746700a20c */ /* 0x080fe40003fa6270 */
[----:B------:R-:W-:-:S02]  /*3c30*/  @!P2 ISETP.GE.AND P1, PT, R73, R116, PT ;  /* 0x000000744900a20c */ /* 0x000fc40003f26270 */
[-C--:B------:R-:W-:Y:S02]  /*3c40*/  @!P2 ISETP.GE.AND P3, PT, R73, R116.reuse, PT ;  /* 0x000000744900a20c */ /* 0x080fe40003f66270 */
[----:B------:R-:W0:Y:S01]  /*3c50*/  LDS.128 R72, [R102] ;  /* 0x0000000066487984 */ /* 0x000e220000000c00 */
[----:B------:R-:W-:Y:S02]  /*3c60*/  @!P2 FSEL R40, R40, RZ, !P5 ;  /* 0x000000ff2828a208 */ /* 0x000fe40006800000 */
[-C--:B------:R-:W-:Y:S02]  /*3c70*/  @!P2 ISETP.GE.AND P5, PT, R7, R116.reuse, PT ;  /* 0x000000740700a20c */ /* 0x080fe40003fa6270 */
[----:B------:R-:W-:Y:S02]  /*3c80*/  @!P2 FSEL R42, R42, RZ, !P4 ;  /* 0x000000ff2a2aa208 */ /* 0x000fe40006000000 */
[----:B------:R-:W-:Y:S02]  /*3c90*/  @!P2 FSEL R47, R47, RZ, !P5 ;  /* 0x000000ff2f2fa208 */ /* 0x000fe40006800000 */
[----:B------:R-:W-:-:S02]  /*3ca0*/  @!P2 ISETP.GE.AND P4, PT, R103, R116, PT ;  /* 0x000000746700a20c */ /* 0x000fc40003f86270 */
[-C--:B------:R-:W-:Y:S02]  /*3cb0*/  @!P2 ISETP.GE.AND P5, PT, R101, R116.reuse, PT ;  /* 0x000000746500a20c */ /* 0x080fe40003fa6270 */
[----:B------:R-:W-:Y:S02]  /*3cc0*/  @!P2 FSEL R44, R44, RZ, !P4 ;  /* 0x000000ff2c2ca208 */ /* 0x000fe40006000000 */
[----:B------:R-:W-:Y:S02]  /*3cd0*/  @!P2 FSEL R49, R49, RZ, !P5 ;  /* 0x000000ff3131a208 */ /* 0x000fe40006800000 */
[----:B------:R-:W-:Y:S02]  /*3ce0*/  @!P2 FSEL R50, R50, RZ, !P1 ;  /* 0x000000ff3232a208 */ /* 0x000fe40004800000 */
[-C--:B------:R-:W-:Y:S02]  /*3cf0*/  @!P2 ISETP.GE.AND P4, PT, R7, R116.reuse, PT ;  /* 0x000000740700a20c */ /* 0x080fe40003f86270 */
[----:B------:R-:W-:-:S02]  /*3d00*/  @!P2 ISETP.GE.AND P5, PT, R103, R116, PT ;  /* 0x000000746700a20c */ /* 0x000fc40003fa6270 */
[----:B------:R-:W-:Y:S02]  /*3d10*/  @!P2 ISETP.GE.AND P1, PT, R101, R116, PT ;  /* 0x000000746500a20c */ /* 0x000fe40003f26270 */
[----:B------:R-:W-:Y:S02]  /*3d20*/  @!P2 FSEL R46, R46, RZ, !P6 ;  /* 0x000000ff2e2ea208 */ /* 0x000fe40007000000 */
[----:B------:R-:W-:Y:S02]  /*3d30*/  @!P2 FSEL R51, R51, RZ, !P4 ;  /* 0x000000ff3333a208 */ /* 0x000fe40006000000 */
[----:B------:R-:W-:Y:S02]  /*3d40*/  @!P2 FSEL R52, R52, RZ, !P5 ;  /* 0x000000ff3434a208 */ /* 0x000fe40006800000 */
[----:B------:R-:W-:Y:S02]  /*3d50*/  @!P2 FSEL R53, R53, RZ, !P1 ;  /* 0x000000ff3535a208 */ /* 0x000fe40004800000 */
[----:B------:R-:W-:-:S02]  /*3d60*/  @!P2 FSEL R54, R54, RZ, !P3 ;  /* 0x000000ff3636a208 */ /* 0x000fc40005800000 */
[CC--:B------:R-:W-:Y:S02]  /*3d70*/  @!P2 ISETP.GE.AND P6, PT, R103.reuse, R116.reuse, PT ;  /* 0x000000746700a20c */ /* 0x0c0fe40003fc6270 */
        /* <DEDUP_REMOVED lines=26> */
[----:B------:R-:W-:Y:S01]  /*3f20*/  FFMA.FTZ R9, R72, R8, R9 ;  /* 0x0000000848097223 */ /* 0x000fe20000010009 */
[----:B------:R-:W-:Y:S01]  /*3f30*/  @!P2 FSEL R58, R58, RZ, !P4 ;  /* 0x000000ff3a3aa208 */ /* 0x000fe20006000000 */
[----:B------:R-:W-:Y:S01]  /*3f40*/  FFMA.FTZ R13, R72, R12, R13 ;  /* 0x0000000c480d7223 */ /* 0x000fe2000001000d */
[----:B------:R-:W-:Y:S01]  /*3f50*/  @!P2 FSEL R62, R62, RZ, !P5 ;  /* 0x000000ff3e3ea208 */ /* 0x000fe20006800000 */
[C---:B------:R-:W-:Y:S01]  /*3f60*/  FFMA.FTZ R17, R72.reuse, R16, R17 ;  /* 0x0000001048117223 */ /* 0x040fe20000010011 */
[C---:B------:R-:W-:Y:S01]  /*3f70*/  @!P2 ISETP.GE.AND P6, PT, R101.reuse, R116, PT ;  /* 0x000000746500a20c */ /* 0x040fe20003fc6270 */
[C---:B------:R-:W-:Y:S01]  /*3f80*/  FFMA.FTZ R21, R72.reuse, R20, R21 ;  /* 0x0000001448157223 */ /* 0x040fe20000010015 */
[C---:B------:R-:W-:Y:S01]  /*3f90*/  @!P2 ISETP.GE.AND P4, PT, R101.reuse, R116, PT ;  /* 0x000000746500a20c */ /* 0x040fe20003f86270 */
[C---:B------:R-:W-:Y:S01]  /*3fa0*/  FFMA.FTZ R25, R72.reuse, R24, R25 ;  /* 0x0000001848197223 */ /* 0x040fe20000010019 */
[C---:B------:R-:W-:Y:S01]  /*3fb0*/  @!P2 ISETP.GE.AND P5, PT, R101.reuse, R116, PT ;  /* 0x000000746500a20c */ /* 0x040fe20003fa6270 */
[----:B------:R-:W-:Y:S01]  /*3fc0*/  FFMA.FTZ R29, R72, R28, R29 ;  /* 0x0000001c481d7223 */ /* 0x000fe2000001001d */
[----:B------:R-:W-:Y:S01]  /*3fd0*/  @!P2 FSEL R66, R66, RZ, !P1 ;  /* 0x000000ff4242a208 */ /* 0x000fe20004800000 */
[C---:B------:R-:W-:Y:S01]  /*3fe0*/  FFMA.FTZ R33, R72.reuse, R32, R33 ;  /* 0x0000002048217223 */ /* 0x040fe20000010021 */
[----:B------:R-:W-:Y:S01]  /*3ff0*/  @!P2 ISETP.GE.AND P1, PT, R101, R116, PT ;  /* 0x000000746500a20c */ /* 0x000fe20003f26270 */
[C---:B------:R-:W-:Y:S01]  /*4000*/  FFMA.FTZ R37, R72.reuse, R36, R37 ;  /* 0x0000002448257223 */ /* 0x040fe20000010025 */
        /* <DEDUP_REMOVED lines=19> */
[----:B------:R-:W-:Y:S01]  /*4140*/  FFMA.FTZ R65, R72, R64, R65 ;  /* 0x0000004048417223 */ /* 0x000fe20000010041 */
[----:B------:R-:W-:Y:S01]  /*4150*/  @!P2 ISETP.GE.AND P1, PT, R7, R116, PT ;  /* 0x000000740700a20c */ /* 0x000fe20003f26270 */
[----:B------:R-:W-:Y:S01]  /*4160*/  FFMA.FTZ R10, R74, R10, R9 ;  /* 0x0000000a4a0a7223 */ /* 0x000fe20000010009 */
[----:B------:R-:W-:Y:S01]  /*4170*/  @!P2 FSEL R59, R59, RZ, !P6 ;  /* 0x000000ff3b3ba208 */ /* 0x000fe20007000000 */
[----:B------:R-:W-:Y:S01]  /*4180*/  FMUL.FTZ R69, R73, R69 ;  /* 0x0000004549457220 */ /* 0x000fe20000410000 */
[----:B------:R-:W-:Y:S01]  /*4190*/  @!P2 FSEL R70, R70, RZ, !P1 ;  /* 0x000000ff4646a208 */ /* 0x000fe20004800000 */
        /* <DEDUP_REMOVED lines=51> */
.L_x_23812:
[----:B------:R-:W-:Y:S05]  /*44d0*/  BSYNC.RECONVERGENT B1 ;  /* 0x0000000000017941 */ /* 0x000fea0003800200 */
.L_x_23811:
[----:B------:R-:W-:Y:S01]  /*44e0*/  IADD3 R94, P1, PT, R94, 0x10, RZ ;  /* 0x000000105e5e7810 */ /* 0x000fe20007f3e0ff */
[----:B------:R-:W-:Y:S01]  /*44f0*/  VIADD R101, R101, 0x80 ;  /* 0x0000008065657836 */ /* 0x000fe20000000000 */
[----:B------:R-:W-:Y:S02]  /*4500*/  IADD3 R104, PT, PT, R104, 0x4, RZ ;  /* 0x0000000468687810 */ /* 0x000fe40007ffe0ff */
[----:B------:R-:W-:Y:S02]  /*4510*/  IADD3 R102, PT, PT, R102, 0x200, RZ ;  /* 0x0000020066667810 */ /* 0x000fe40007ffe0ff */
[----:B------:R-:W-:Y:S01]  /*4520*/  IADD3.X R95, PT, PT, RZ, R95, RZ, P1, !PT ;  /* 0x0000005fff5f7210 */ /* 0x000fe20000ffe4ff */
[----:B------:R-:W-:Y:S06]  /*4530*/  @!P0 BRA `(.L_x_23813) ;  /* 0xffffffec00588947 */ /* 0x000fec000383ffff */
.L_x_23810:
[----:B---34-:R-:W-:Y:S05]  /*4540*/  BSYNC.RECONVERGENT B0 ;  /* 0x0000000000007941 */ /* 0x018fea0003800200 */
.L_x_23809:
[----:B------:R-:W2:Y:S01]  /*4550*/  SHFL.BFLY PT, R3, R98, 0x4, 0x1f ;  /* 0x0c801f0062037f89 */ /* 0x000ea200000e0000 */
[----:B------:R-:W-:Y:S01]  /*4560*/  LOP3.LUT P0, RZ, R5, 0x7, RZ, 0xc0, !PT ;  /* 0x0000000705ff7812 */ /* 0x000fe2000780c0ff */
[----:B------:R-:W-:Y:S01]  /*4570*/  BSSY.RECONVERGENT B0, `(.L_x_23814) ;  /* 0x000007b000007945 */ /* 0x000fe20003800200 */
[----:B------:R-:W-:Y:S01]  /*4580*/  SHF.R.U32.HI R76, RZ, 0x3, R76 ;  /* 0x00000003ff4c7819 */ /* 0x000fe2000001164c */
[----:B-1----:R-:W1:Y:S03]  /*4590*/  SHFL.BFLY PT, R7, R78, 0x4, 0x1f ;  /* 0x0c801f004e077f89 */ /* 0x002e6600000e0000 */
[----:B------:R-:W-:Y:S01]  /*45a0*/  LEA R77, R77, R76, 0x6 ;  /* 0x0000004c4d4d7211 */ /* 0x000fe200078e30ff */
[----:B------:R-:W3:Y:S04]  /*45b0*/  SHFL.BFLY PT, R0, R79, 0x4, 0x1f ;  /* 0x0c801f004f007f89 */ /* 0x000ee800000e0000 */
[----:B------:R-:W4:Y:S04]  /*45c0*/  SHFL.BFLY PT, R9, R80, 0x4, 0x1f ;  /* 0x0c801f0050097f89 */ /* 0x000f2800000e0000 */
[----:B------:R-:W0:Y:S04]  /*45d0*/  SHFL.BFLY PT, R2, R81, 0x4, 0x1f ;  /* 0x0c801f0051027f89 */ /* 0x000e2800000e0000 */
[----:B------:R-:W0:Y:S04]  /*45e0*/  SHFL.BFLY PT, R11, R82, 0x4, 0x1f ;  /* 0x0c801f00520b7f89 */ /* 0x000e2800000e0000 */
        /* <DEDUP_REMOVED lines=30> */
[----:B-1----:R-:W-:-:S03]  /*47d0*/  FADD.FTZ R21, R21, R92 ;  /* 0x0000005c15157221 */ /* 0x002fc60000010000 */
[----:B------:R-:W1:Y:S04]  /*47e0*/  SHFL.BFLY PT, R10, R11, 0x2, 0x1f ;  /* 0x0c401f000b0a7f89 */ /* 0x000e6800000e0000 */
[----:B------:R-:W1:Y:S01]  /*47f0*/  SHFL.BFLY PT, R12, R83, 0x2, 0x1f ;  /* 0x0c401f00530c7f89 */ /* 0x000e6200000e0000 */
[----:B---3--:R-:W-:-:S03]  /*4800*/  FADD.FTZ R0, R3, R0 ;  /* 0x0000000003007221 */ /* 0x008fc60000010000 */
[----:B------:R-:W3:Y:S01]  /*4810*/  SHFL.BFLY PT, R14, R13, 0x2, 0x1f ;  /* 0x0c401f000d0e7f89 */ /* 0x000ee200000e0000 */
[----:B0-----:R-:W-:Y:S01]  /*4820*/  FADD.FTZ R2, R7, R2 ;  /* 0x0000000207027221 */ /* 0x001fe20000010000 */
[----:B------:R-:W-:Y:S02]  /*4830*/  LOP3.LUT R7, R5, 0x3c0, RZ, 0xc0, !PT ;  /* 0x000003c005077812 */ /* 0x000fe400078ec0ff */
[----:B------:R-:W0:Y:S01]  /*4840*/  SHFL.BFLY PT, R16, R85, 0x2, 0x1f ;  /* 0x0c401f0055107f89 */ /* 0x000e2200000e0000 */
[----:B----4-:R-:W-:Y:S01]  /*4850*/  FADD.FTZ R4, R79, R4 ;  /* 0x000000044f047221 */ /* 0x010fe20000010000 */
[----:B------:R-:W-:Y:S02]  /*4860*/  ISETP.NE.OR P1, PT, R7, 0x40, P0 ;  /* 0x000000400700780c */ /* 0x000fe40000725670 */
[----:B------:R-:W4:Y:S01]  /*4870*/  SHFL.BFLY PT, R18, R15, 0x2, 0x1f ;  /* 0x0c401f000f127f89 */ /* 0x000f2200000e0000 */
[----:B------:R-:W-:-:S03]  /*4880*/  FADD.FTZ R6, R9, R6 ;  /* 0x0000000609067221 */ /* 0x000fc60000010000 */
[----:B------:R-:W4:Y:S01]  /*4890*/  SHFL.BFLY PT, R20, R87, 0x2, 0x1f ;  /* 0x0c401f0057147f89 */ /* 0x000f2200000e0000 */
        /* <DEDUP_REMOVED lines=10> */
[----:B----4-:R-:W-:Y:S01]  /*4940*/  FADD.FTZ R18, R15, R18 ;  /* 0x000000120f127221 */ /* 0x010fe20000010000 */
[----:B------:R-:W-:Y:S02]  /*4950*/  FADD.FTZ R20, R87, R20 ;  /* 0x0000001457147221 */ /* 0x000fe40000010000 */
        /* <DEDUP_REMOVED lines=10> */
[----:B------:R-:W0:Y:S04]  /*4a00*/  SHFL.BFLY PT, R17, R10, 0x1, 0x1f ;  /* 0x0c201f000a117f89 */ /* 0x000e2800000e0000 */
[----:B------:R-:W0:Y:S01]  /*4a10*/  SHFL.BFLY PT, R19, R12, 0x1, 0x1f ;  /* 0x0c201f000c137f89 */ /* 0x000e2200000e0000 */
[----:B----4-:R-:W-:-:S03]  /*4a20*/  FADD.FTZ R7, R0, R3 ;  /* 0x0000000300077221 */ /* 0x010fc60000010000 */
        /* <DEDUP_REMOVED lines=11> */
[----:B------:R-:W-:-:S03]  /*4ae0*/  FADD.FTZ R19, R12, R19 ;  /* 0x000000130c137221 */ /* 0x000fc60000010000 */
[----:B------:R-:W0:Y:S01]  /*4af0*/  SHFL.BFLY PT, R33, R26, 0x1, 0x1f ;  /* 0x0c201f001a217f89 */ /* 0x000e2200000e0000 */
[----:B----4-:R-:W-:-:S03]  /*4b00*/  FADD.FTZ R21, R14, R21 ;  /* 0x000000150e157221 */ /* 0x010fc60000010000 */
[----:B------:R-:W4:Y:S01]  /*4b10*/  SHFL.BFLY PT, R35, R28, 0x1, 0x1f ;  /* 0x0c201f001c237f89 */ /* 0x000f2200000e0000 */
[----:B--2---:R-:W-:-:S03]  /*4b20*/  FADD.FTZ R23, R16, R23 ;  /* 0x0000001710177221 */ /* 0x004fc60000010000 */
[----:B------:R-:W2:Y:S01]  /*4b30*/  SHFL.BFLY PT, R37, R30, 0x1, 0x1f ;  /* 0x0c201f001e257f89 */ /* 0x000ea200000e0000 */
[----:B-1----:R-:W-:Y:S01]  /*4b40*/  FADD.FTZ R25, R18, R25 ;  /* 0x0000001912197221 */ /* 0x002fe20000010000 */
[----:B------:R-:W-:Y:S01]  /*4b50*/  BAR.SYNC.DEFER_BLOCKING 0x0 ;  /* 0x0000000000007b1d */ /* 0x000fe20000010000 */
[----:B------:R-:W-:Y:S01]  /*4b60*/  FADD.FTZ R27, R20, R27 ;  /* 0x0000001b141b7221 */ /* 0x000fe20000010000 */
[----:B---3--:R-:W-:Y:S01]  /*4b70*/  FADD.FTZ R29, R22, R29 ;  /* 0x0000001d161d7221 */ /* 0x008fe20000010000 */
[----:B0-----:R-:W-:Y:S01]  /*4b80*/  FADD.FTZ R31, R24, R31 ;  /* 0x0000001f181f7221 */ /* 0x001fe20000010000 */
[----:B------:R-:W-:Y:S01]  /*4b90*/  FADD.FTZ R33, R26, R33 ;  /* 0x000000211a217221 */ /* 0x000fe20000010000 */
[----:B----4-:R-:W-:Y:S01]  /*4ba0*/  FADD.FTZ R35, R28, R35 ;  /* 0x000000231c237221 */ /* 0x010fe20000010000 */
        /* <DEDUP_REMOVED lines=23> */
.L_x_23815:
[----:B------:R-:W-:Y:S05]  /*4d20*/  BSYNC.RECONVERGENT B0 ;  /* 0x0000000000007941 */ /* 0x000fea0003800200 */
.L_x_23814:
        /* <DEDUP_REMOVED lines=45> */
.L_x_23817:
[----:B------:R-:W-:Y:S05]  /*5000*/  BSYNC.RECONVERGENT B0 ;  /* 0x0000000000007941 */ /* 0x000fea0003800200 */
.L_x_23816:
        /* <DEDUP_REMOVED lines=20> */
.L_x_23819:
[----:B------:R-:W-:Y:S05]  /*5150*/  BSYNC.RECONVERGENT B0 ;  /* 0x0000000000007941 */ /* 0x000fea0003800200 */
.L_x_23818:
        /* <DEDUP_REMOVED lines=35> */
.L_x_23821:
[----:B------:R-:W-:Y:S05]  /*5390*/  BSYNC.RECONVERGENT B0 ;  /* 0x0000000000007941 */ /* 0x000fea0003800200 */
.L_x_23820:
        /* <DEDUP_REMOVED lines=10> */
[----:B------:R-:W-:Y:S01]  /*5440*/  SHF.R.U32.HI R5, RZ, 0x3, R5 ;  /* 0x00000003ff057819 */ /* 0x000fe20000011605 */
        /* <DEDUP_REMOVED lines=23> */
.L_x_23822:
        /* <DEDUP_REMOVED lines=12> */
.L_x_26020:


//--------------------- .text._ZN4vllm25paged_attention_v1_kernelIffLi32ELi32ELi128ELNS_18Fp8KVCacheDataTypeE0ELb1EEEvPT_PKS2_PKT0_S8_ifPKiSA_iPKfiiiSC_SC_iiiii --------------------------
	.section	.text._ZN4vllm25paged_attention_v1_kernelIffLi32ELi32ELi128ELNS_18Fp8KVCacheDataTypeE0ELb1EEEvPT_PKS2_PKT0_S8_ifPKiSA_iPKfiiiSC_SC_iiiii,"ax",@progbits
	.align	128
        .global         _ZN4vllm25paged_attention_v1_kernelIffLi32ELi32ELi128ELNS_18Fp8KVCacheDataTypeE0ELb1EEEvPT_PKS2_PKT0_S8_ifPKiSA_iPKfiiiSC_SC_iiiii
        .type           _ZN4vllm25paged_attention_v1_kernelIffLi32ELi32ELi128ELNS_18Fp8KVCacheDataTypeE0ELb1EEEvPT_PKS2_PKT0_S8_ifPKiSA_iPKfiiiSC_SC_iiiii,@function
        .size           _ZN4vllm25paged_attention_v1_kernelIffLi32ELi32ELi128ELNS_18Fp8KVCacheDataTypeE0ELb1EEEvPT_PKS2_PKT0_S8_ifPKiSA_iPKfiiiSC_SC_iiiii,(.L_x_26021 - _ZN4vllm25paged_attention_v1_kernelIffLi32ELi32ELi128ELNS_18Fp8KVCacheDataTypeE0ELb1EEEvPT_PKS2_PKT0_S8_ifPKiSA_iPKfiiiSC_SC_iiiii)
        .other          _ZN4vllm25paged_attention_v1_kernelIffLi32ELi32ELi128ELNS_18Fp8KVCacheDataTypeE0ELb1EEEvPT_PKS2_PKT0_S8_ifPKiSA_iPKfiiiSC_SC_iiiii,@"STO_CUDA_ENTRY STV_DEFAULT"
_ZN4vllm25paged_attention_v1_kernelIffLi32ELi32ELi128ELNS_18Fp8KVCacheDataTypeE0ELb1EEEvPT_PKS2_PKT0_S8_ifPKiSA_iPKfiiiSC_SC_iiiii:
.text._ZN4vllm25paged_attention_v1_kernelIffLi32ELi32ELi128ELNS_18Fp8KVCacheDataTypeE0ELb1EEEvPT_PKS2_PKT0_S8_ifPKiSA_iPKfiiiSC_SC_iiiii:
        /* <DEDUP_REMOVED lines=20> */
[----:B------:R-:W3:Y:S01]  /*0140*/  LDCU UR4, c[0x0][0x3b8] ;  /* 0x00007700ff0477ac */ /* 0x000ee20008000800 */
[----:B------:R-:W0:Y:S06]  /*0150*/  LDCU.64 UR14, c[0x0][0x390] ;  /* 0x00007200ff0e77ac */ /* 0x000e2c0008000a00 */
[----:B------:R-:W1:Y:S01]  /*0160*/  @!P1 LDC.64 R10, c[0x0][0x388] ;  /* 0x0000e200ff0a9b82 */ /* 0x000e620000000a00 */
[----:B----4-:R-:W-:Y:S01]  /*0170*/  @!P1 IMAD.SHL.U32 R4, R0, 0x20, RZ ;  /* 0x0000002000049824 */ /* 0x010fe200078e00ff */
        /* <DEDUP_REMOVED lines=13> */
[----:B------:R-:W0:Y:S01]  /*0250*/  LDC R10, c[0x0][0x370] ;  /* 0x0000dc00ff0a7b82 */ /* 0x000e220000000800 */
[----:B-1----:R-:W-:-:S05]  /*0260*/  @P0 IMAD.WIDE.U32 R2, R0, 0x4, R2 ;  /* 0x0000000400020825 */ /* 0x002fca00078e0002 */
[----:B------:R0:W5:Y:S01]  /*0270*/  @P0 LDG.E.CONSTANT R67, desc[UR8][R2.64] ;  /* 0x0000000802430981 */ /* 0x000162000c1e9900 */
[----:B------:R-:W-:Y:S01]  /*0280*/  SHF.R.U32.HI R69, RZ, 0x5, R36 ;  /* 0x00000005ff457819 */ /* 0x000fe20000011624 */
[----:B------:R-:W-:Y:S01]  /*0290*/  IMAD R37, R8, UR4, RZ ;  /* 0x0000000408257c24 */ /* 0x000fe2000f8e02ff */
[----:B------:R-:W-:Y:S01]  /*02a0*/  BSSY.RECONVERGENT B0, `(.L_x_23823) ;  /* 0x00000f7000007945 */ /* 0x000fe20003800200 */
[----:B------:R-:W-:Y:S02]  /*02b0*/  IMAD.MOV.U32 R63, RZ, RZ, -0x800001 ;  /* 0xff7fffffff3f7424 */ /* 0x000fe400078e00ff */
[----:B---3--:R-:W-:-:S04]  /*02c0*/  VIADD R12, R11, 0xffffffe ;  /* 0x0ffffffe0b0c7836 */ /* 0x008fc80000000000 */
[----:B------:R1:W3:Y:S01]  /*02d0*/  F2I.FTZ.U32.TRUNC.NTZ R13, R12 ;  /* 0x0000000c000d7305 */ /* 0x0002e2000021f000 */
[----:B0-----:R-:W-:Y:S01]  /*02e0*/  IABS R2, R10 ;  /* 0x0000000a00027213 */ /* 0x001fe20000000000 */
[----:B-1----:R-:W-:Y:S01]  /*02f0*/  IMAD.MOV.U32 R12, RZ, RZ, RZ ;  /* 0x000000ffff0c7224 */ /* 0x002fe200078e00ff */
[----:B---3--:R-:W-:-:S05]  /*0300*/  IADD3 R14, PT, PT, RZ, -R13, RZ ;  /* 0x8000000dff0e7210 */ /* 0x008fca0007ffe0ff */
[----:B------:R-:W-:-:S04]  /*0310*/  IMAD R17, R14, R15, RZ ;  /* 0x0000000f0e117224 */ /* 0x000fc800078e02ff */
[----:B------:R-:W-:-:S06]  /*0320*/  IMAD.HI.U32 R13, R13, R17, R12 ;  /* 0x000000110d0d7227 */ /* 0x000fcc00078e000c */
[----:B------:R-:W-:-:S05]  /*0330*/  IMAD.HI.U32 R13, R13, R2, RZ ;  /* 0x000000020d0d7227 */ /* 0x000fca00078e00ff */
[----:B------:R-:W-:-:S05]  /*0340*/  IADD3 R3, PT, PT, -R13, RZ, RZ ;  /* 0x000000ff0d037210 */ /* 0x000fca0007ffe1ff */
[----:B------:R-:W-:Y:S01]  /*0350*/  IMAD R2, R15, R3, R2 ;  /* 0x000000030f027224 */ /* 0x000fe200078e0202 */
[----:B------:R-:W-:-:S04]  /*0360*/  IABS R3, R19 ;  /* 0x0000001300037213 */ /* 0x000fc80000000000 */
[----:B------:R-:W-:Y:S01]  /*0370*/  ISETP.GT.U32.AND P2, PT, R15, R2, PT ;  /* 0x000000020f00720c */ /* 0x000fe20003f44070 */
[----:B------:R-:W0:Y:S01]  /*0380*/  I2F.RP R11, R3 ;  /* 0x00000003000b7306 */ /* 0x000e220000209400 */
[----:B------:R-:W-:-:S11]  /*0390*/  MOV R66, R3 ;  /* 0x0000000300427202 */ /* 0x000fd60000000f00 */
[----:B------:R-:W-:Y:S01]  /*03a0*/  @!P2 IMAD.IADD R2, R2, 0x1, -R15 ;  /* 0x000000010202a824 */ /* 0x000fe200078e0a0f */
[----:B------:R-:W-:Y:S02]  /*03b0*/  @!P2 IADD3 R13, PT, PT, R13, 0x1, RZ ;  /* 0x000000010d0da810 */ /* 0x000fe40007ffe0ff */
[----:B------:R-:W-:Y:S01]  /*03c0*/  ISETP.NE.AND P2, PT, R9, RZ, PT ;  /* 0x000000ff0900720c */ /* 0x000fe20003f45270 */
[----:B0-----:R-:W0:Y:S01]  /*03d0*/  MUFU.RCP R11, R11 ;  /* 0x0000000b000b7308 */ /* 0x001e220000001000 */
[----:B------:R-:W-:Y:S02]  /*03e0*/  ISETP.GE.U32.AND P0, PT, R2, R15, PT ;  /* 0x0000000f0200720c */ /* 0x000fe40003f06070 */
[----:B------:R-:W-:-:S04]  /*03f0*/  LOP3.LUT R2, R10, R9, RZ, 0x3c, !PT ;  /* 0x000000090a027212 */ /* 0x000fc800078e3cff */
[----:B------:R-:W-:-:S07]  /*0400*/  ISETP.GE.AND P3, PT, R2, RZ, PT ;  /* 0x000000ff0200720c */ /* 0x000fce0003f66270 */
[----:B------:R-:W-:Y:S01]  /*0410*/  @P0 VIADD R13, R13, 0x1 ;  /* 0x000000010d0d0836 */ /* 0x000fe20000000000 */
[----:B0-----:R-:W-:-:S04]  /*0420*/  IADD3 R14, PT, PT, R11, 0xffffffe, RZ ;  /* 0x0ffffffe0b0e7810 */ /* 0x001fc80007ffe0ff */
[----:B------:R-:W-:Y:S01]  /*0430*/  MOV R21, R13 ;  /* 0x0000000d00157202 */ /* 0x000fe20000000f00 */
[----:B------:R0:W-:Y:S04]  /*0440*/  F2I.FTZ.U32.TRUNC.NTZ R15, R14 ;  /* 0x0000000e000f7305 */ /* 0x0001e8000021f000 */
[----:B------:R-:W-:Y:S01]  /*0450*/  @!P3 IMAD.MOV R21, RZ, RZ, -R21 ;  /* 0x000000ffff15b224 */ /* 0x000fe200078e0a15 */
[----:B------:R-:W-:-:S04]  /*0460*/  @!P2 LOP3.LUT R21, RZ, R9, RZ, 0x33, !PT ;  /* 0x00000009ff15a212 */ /* 0x000fc800078e33ff */
[-C--:B------:R-:W-:Y:S01]  /*0470*/  IABS R18, R21.reuse ;  /* 0x0000001500127213 */ /* 0x080fe20000000000 */
[----:B0-----:R-:W-:Y:S01]  /*0480*/  HFMA2 R14, -RZ, RZ, 0, 0 ;  /* 0x00000000ff0e7431 */ /* 0x001fe200000001ff */
[----:B------:R-:W-:Y:S02]  /*0490*/  IABS R16, R21 ;  /* 0x0000001500107213 */ /* 0x000fe40000000000 */
[----:B------:R-:W0:Y:S03]  /*04a0*/  I2F.RP R2, R18 ;  /* 0x0000001200027306 */ /* 0x000e260000209400 */
[----:B------:R-:W-:Y:S02]  /*04b0*/  IMAD.MOV R11, RZ, RZ, -R16 ;  /* 0x000000ffff0b7224 */ /* 0x000fe400078e0a10 */
[----:B------:R-:W1:Y:S03]  /*04c0*/  @!P1 S2R R16, SR_CgaCtaId ;  /* 0x0000000000109919 */ /* 0x000e660000008800 */
[----:B0-----:R-:W0:Y:S02]  /*04d0*/  MUFU.RCP R2, R2 ;  /* 0x0000000200027308 */ /* 0x001e240000001000 */
[----:B0-----:R-:W-:-:S02]  /*04e0*/  IADD3 R12, PT, PT, R2, 0xffffffe, RZ ;  /* 0x0ffffffe020c7810 */ /* 0x001fc40007ffe0ff */
[----:B------:R-:W-:-:S04]  /*04f0*/  IABS R2, R0 ;  /* 0x0000000000027213 */ /* 0x000fc80000000000 */
[----:B------:R0:W3:Y:S02]  /*0500*/  F2I.FTZ.U32.TRUNC.NTZ R13, R12 ;  /* 0x0000000c000d7305 */ /* 0x0000e4000021f000 */
[----:B0-----:R-:W-:Y:S02]  /*0510*/  IMAD.MOV.U32 R12, RZ, RZ, RZ ;  /* 0x000000ffff0c7224 */ /* 0x001fe400078e00ff */
[----:B---3--:R-:W-:-:S04]  /*0520*/  IMAD.MOV R17, RZ, RZ, -R13 ;  /* 0x000000ffff117224 */ /* 0x008fc800078e0a0d */
[----:B------:R-:W-:-:S04]  /*0530*/  IMAD R17, R17, R18, RZ ;  /* 0x0000001211117224 */ /* 0x000fc800078e02ff */
[----:B------:R-:W-:Y:S01]  /*0540*/  IMAD.HI.U32 R13, R13, R17, R12 ;  /* 0x000000110d0d7227 */ /* 0x000fe200078e000c */
[----:B------:R-:W-:-:S05]  /*0550*/  MOV R12, R2 ;  /* 0x00000002000c7202 */ /* 0x000fca0000000f00 */
[----:B------:R-:W-:-:S04]  /*0560*/  IMAD.HI.U32 R2, R13, R12, RZ ;  /* 0x0000000c0d027227 */ /* 0x000fc800078e00ff */
[----:B------:R-:W-:Y:S02]  /*0570*/  IMAD R13, R15, R3, RZ ;  /* 0x000000030f0d7224 */ /* 0x000fe400078e02ff */
        /* <DEDUP_REMOVED lines=8> */
[----:B------:R-:W-:-:S04]  /*0600*/  @!P1 MOV R11, 0x400 ;  /* 0x00000400000b9802 */ /* 0x000fc80000000f00 */
[----:B-1----:R-:W-:-:S04]  /*0610*/  @!P1 LEA R11, R16, R11, 0x18 ;  /* 0x0000000b100b9211 */ /* 0x002fc800078ec0ff */
[----:B------:R-:W-:-:S03]  /*0620*/  @!P1 LEA R11, R36, R11, 0x4 ;  /* 0x0000000b240b9211 */ /* 0x000fc600078e20ff */
[----:B------:R-:W-:Y:S01]  /*0630*/  @P2 VIADD R2, R2, 0x1 ;  /* 0x0000000102022836 */ /* 0x000fe20000000000 */
[----:B--2---:R-:W-:-:S04]  /*0640*/  IADD3 R12, PT, PT, R68, -0x1, RZ ;  /* 0xffffffff440c7810 */ /* 0x004fc80007ffe0ff */
[----:B------:R-:W-:Y:S02]  /*0650*/  IABS R17, R12 ;  /* 0x0000000c00117213 */ /* 0x000fe40000000000 */
[----:B------:R-:W-:-:S03]  /*0660*/  LOP3.LUT R12, R12, R19, RZ, 0x3c, !PT ;  /* 0x000000130c0c7212 */ /* 0x000fc600078e3cff */
[----:B------:R-:W-:Y:S02]  /*0670*/  IMAD.MOV.U32 R14, RZ, RZ, R17 ;  /* 0x000000ffff0e7224 */ /* 0x000fe400078e0011 */
[----:B------:R-:W0:Y:S02]  /*0680*/  LDC R17, c[0x0][0x3f8] ;  /* 0x0000fe00ff117b82 */ /* 0x000e240000000800 */
[----:B------:R-:W-:-:S05]  /*0690*/  IMAD.HI.U32 R13, R65, R14, RZ ;  /* 0x0000000e410d7227 */ /* 0x000fca00078e00ff */
[----:B------:R-:W-:-:S05]  /*06a0*/  IADD3 R15, PT, PT, -R13, RZ, RZ ;  /* 0x000000ff0d0f7210 */ /* 0x000fca0007ffe1ff */
[----:B------:R-:W-:Y:S01]  /*06b0*/  IMAD R14, R3, R15, R14 ;  /* 0x0000000f030e7224 */ /* 0x000fe200078e020e */
[----:B------:R-:W-:-:S04]  /*06c0*/  LOP3.LUT R15, R0, R21, RZ, 0x3c, !PT ;  /* 0x00000015000f7212 */ /* 0x000fc800078e3cff */
[----:B------:R-:W-:Y:S02]  /*06d0*/  ISETP.GT.U32.AND P0, PT, R3, R14, PT ;  /* 0x0000000e0300720c */ /* 0x000fe40003f04070 */
[----:B------:R-:W-:Y:S02]  /*06e0*/  ISETP.GE.AND P4, PT, R15, RZ, PT ;  /* 0x000000ff0f00720c */ /* 0x000fe40003f86270 */
[----:B0-----:R-:W-:-:S09]  /*06f0*/  ISETP.GE.AND P2, PT, R17, RZ, PT ;  /* 0x000000ff1100720c */ /* 0x001fd20003f46270 */
[----:B------:R-:W-:Y:S01]  /*0700*/  @!P0 IMAD.IADD R14, R14, 0x1, -R3 ;  /* 0x000000010e0e8824 */ /* 0x000fe200078e0a03 */
[----:B------:R-:W-:Y:S02]  /*0710*/  @!P0 IADD3 R13, PT, PT, R13, 0x1, RZ ;  /* 0x000000010d0d8810 */ /* 0x000fe40007ffe0ff */
[----:B------:R-:W-:Y:S01]  /*0720*/  @!P4 IADD3 R2, PT, PT, -R2, RZ, RZ ;  /* 0x000000ff0202c210 */ /* 0x000fe20007ffe1ff */
[----:B----4-:R0:W-:Y:S01]  /*0730*/  @!P1 STS.128 [R11], R4 ;  /* 0x000000040b009388 */ /* 0x0101e20000000c00 */
[----:B------:R-:W-:Y:S01]  /*0740*/  BAR.SYNC.DEFER_BLOCKING 0x0 ;  /* 0x0000000000007b1d */ /* 0x000fe20000010000 */
[----:B------:R-:W-:Y:S01]  /*0750*/  ISETP.GE.U32.AND P1, PT, R14, R3, PT ;  /* 0x000000030e00720c */ /* 0x000fe20003f26070 */
[----:B------:R-:W-:Y:S01]  /*0760*/  VIADD R14, R68, 0x1f ;  /* 0x0000001f440e7836 */ /* 0x000fe20000000000 */
[----:B------:R-:W-:Y:S01]  /*0770*/  @!P3 LOP3.LUT R2, RZ, R21, RZ, 0x33, !PT ;  /* 0x00000015ff02b212 */ /* 0x000fe200078e33ff */
[----:B------:R-:W-:Y:S01]  /*0780*/  @P2 IMAD R10, R10, UR5, R0 ;  /* 0x000000050a0a2c24 */ /* 0x000fe2000f8e0200 */
[----:B------:R-:W-:-:S02]  /*0790*/  ISETP.GE.AND P3, PT, R12, RZ, PT ;  /* 0x000000ff0c00720c */ /* 0x000fc40003f66270 */
[----:B------:R-:W-:Y:S01]  /*07a0*/  SHF.R.S32.HI R15, RZ, 0x1f, R14 ;  /* 0x0000001fff0f7819 */ /* 0x000fe2000001140e */
[----:B------:R-:W-:Y:S01]  /*07b0*/  @!P2 IMAD R9, R9, UR5, R2 ;  /* 0x000000050909ac24 */ /* 0x000fe2000f8e0202 */
[----:B------:R-:W-:Y:S01]  /*07c0*/  ISETP.NE.AND P0, PT, R19, RZ, PT ;  /* 0x000000ff1300720c */ /* 0x000fe20003f05270 */
[----:B------:R-:W-:Y:S01]  /*07d0*/  @P2 IMAD R64, R10, R17, 0x1 ;  /* 0x000000010a402424 */ /* 0x000fe200078e0211 */
[----:B------:R-:W-:Y:S01]  /*07e0*/  LEA.HI R15, R15, R14, RZ, 0x5 ;  /* 0x0000000e0f0f7211 */ /* 0x000fe200078f28ff */
[----:B0-----:R-:W-:Y:S02]  /*07f0*/  @!P2 IMAD.MOV R4, RZ, RZ, -R9 ;  /* 0x000000ffff04a224 */ /* 0x001fe400078e0a09 */
[----:B------:R-:W-:Y:S01]  /*0800*/  @P1 VIADD R13, R13, 0x1 ;  /* 0x000000010d0d1836 */ /* 0x000fe20000000000 */
[----:B------:R-:W-:Y:S01]  /*0810*/  SHF.R.S32.HI R58, RZ, 0x5, R15 ;  /* 0x00000005ff3a7819 */ /* 0x000fe2000001140f */
[----:B------:R-:W-:-:S03]  /*0820*/  @!P2 IMAD R64, R17, R4, 0x1 ;  /* 0x000000011140a424 */ /* 0x000fc600078e0204 */
[----:B------:R-:W-:Y:S02]  /*0830*/  ISETP.GE.AND P1, PT, R69, R58, PT ;  /* 0x0000003a4500720c */ /* 0x000fe40003f26270 */
[----:B------:R-:W-:-:S04]  /*0840*/  MOV R0, R13 ;  /* 0x0000000d00007202 */ /* 0x000fc80000000f00 */
[----:B------:R-:W-:Y:S02]  /*0850*/  @!P3 IADD3 R0, PT, PT, -R0, RZ, RZ ;  /* 0x000000ff0000b210 */ /* 0x000fe40007ffe1ff */
[----:B------:R-:W-:-:S05]  /*0860*/  @!P0 LOP3.LUT R0, RZ, R19, RZ, 0x33, !PT ;  /* 0x00000013ff008212 */ /* 0x000fca00078e33ff */
[----:B------:R-:W-:Y:S05]  /*0870*/  @P1 BRA `(.L_x_23824) ;  /* 0x0000000800641947 */ /* 0x000fea0003800000 */
[----:B------:R-:W0:Y:S01]  /*0880*/  S2UR UR5, SR_CgaCtaId ;  /* 0x00000000000579c3 */ /* 0x000e220000008800 */
[----:B------:R-:W-:Y:S01]  /*0890*/  UMOV UR4, 0x400 ;  /* 0x0000040000047882 */ /* 0x000fe20000000000 */
[--C-:B------:R-:W-:Y:S01]  /*08a0*/  SHF.R.U32.HI R38, RZ, 0x3, R36.reuse ;  /* 0x00000003ff267819 */ /* 0x100fe20000011624 */
[----:B------:R-:W-:Y:S01]  /*08b0*/  IMAD.MOV.U32 R39, RZ, RZ, RZ ;  /* 0x000000ffff277224 */ /* 0x000fe200078e00ff */
[----:B------:R-:W-:Y:S01]  /*08c0*/  SHF.L.U32 R59, R69, 0x5, RZ ;  /* 0x00000005453b7819 */ /* 0x000fe200000006ff */
[----:B------:R-:W-:Y:S01]  /*08d0*/  IMAD.MOV.U32 R63, RZ, RZ, -0x800001 ;  /* 0xff7fffffff3f7424 */ /* 0x000fe200078e00ff */
[----:B------:R-:W-:Y:S02]  /*08e0*/  LOP3.LUT R38, R38, 0x7c, RZ, 0xc0, !PT ;  /* 0x0000007c26267812 */ /* 0x000fe400078ec0ff */
[C---:B------:R-:W-:Y:S01]  /*08f0*/  LOP3.LUT R3, R59.reuse, 0x1f, R36, 0xf8, !PT ;  /* 0x0000001f3b037812 */ /* 0x040fe200078ef824 */
[----:B------:R-:W-:Y:S02]  /*0900*/  VIADD R59, R59, 0x1 ;  /* 0x000000013b3b7836 */ /* 0x000fe40000000000 */
[----:B------:R-:W-:Y:S01]  /*0910*/  IMAD.WIDE R38, R37, 0x4, R38 ;  /* 0x0000000425267825 */ /* 0x000fe200078e0226 */
[----:B------:R-:W-:-:S03]  /*0920*/  IADD3 R61, PT, PT, -R68, R3, RZ ;  /* 0x00000003443d7210 */ /* 0x000fc60007ffe1ff */
[----:B------:R-:W-:Y:S01]  /*0930*/  VIADD R60, R3, 0x1 ;  /* 0x00000001033c7836 */ /* 0x000fe20000000000 */
[----:B0-----:R-:W-:Y:S02]  /*0940*/  ULEA UR6, UR5, UR4, 0x18 ;  /* 0x0000000405067291 */ /* 0x001fe4000f8ec0ff */
[----:B------:R-:W-:-:S04]  /*0950*/  UIADD3 UR4, UPT, UPT, UR4, 0xa0, URZ ;  /* 0x000000a004047890 */ /* 0x000fc8000fffe0ff */
[----:B------:R-:W-:-:S03]  /*0960*/  ULEA UR4, UR5, UR4, 0x18 ;  /* 0x0000000405047291 */ /* 0x000fc6000f8ec0ff */
[----:B------:R-:W0:Y:S04]  /*0970*/  LDS.128 R32, [UR6] ;  /* 0x00000006ff207984 */ /* 0x000e280008000c00 */
        /* <DEDUP_REMOVED lines=8> */
[----:B-1----:R-:W-:-:S02]  /*0a00*/  IADD3 R56, P0, PT, R38, UR6, RZ ;  /* 0x0000000626387c10 */ /* 0x002fc4000ff1e0ff */
[----:B------:R-:W-:Y:S02]  /*0a10*/  LOP3.LUT R38, R36, 0x1f, RZ, 0xc0, !PT ;  /* 0x0000001f24267812 */ /* 0x000fe400078ec0ff */
[----:B------:R-:W-:Y:S02]  /*0a20*/  IADD3.X R57, PT, PT, R39, UR7, RZ, P0, !PT ;  /* 0x0000000727397c10 */ /* 0x000fe400087fe4ff */
[----:B------:R-:W-:-:S04]  /*0a30*/  LEA R38, R69, R38, 0x5 ;  /* 0x0000002645267211 */ /* 0x000fc800078e28ff */
[----:B--234-:R-:W-:-:S07]  /*0a40*/  LEA R62, R38, UR4, 0x2 ;  /* 0x00000004263e7c11 */ /* 0x01cfce000f8e10ff */
.L_x_23827:
[----:B------:R-:W1:Y:S01]  /*0a50*/  LDC R43, c[0x0][0x3f0] ;  /* 0x0000fc00ff2b7b82 */ /* 0x000e620000000800 */
[----:B------:R-:W-:Y:S01]  /*0a60*/  IADD3 R36, PT, PT, R59, -0x1, RZ ;  /* 0xffffffff3b247810 */ /* 0x000fe20007ffe0ff */
[----:B------:R-:W-:Y:S01]  /*0a70*/  BSSY.RECONVERGENT B1, `(.L_x_23825) ;  /* 0x0000073000017945 */ /* 0x000fe20003800200 */
[----:B------:R-:W-:Y:S02]  /*0a80*/  IADD3 R69, PT, PT, R69, 0x4, RZ ;  /* 0x0000000445457810 */ /* 0x000fe40007ffe0ff */
[----:B------:R-:W-:Y:S02]  /*0a90*/  IABS R42, R36 ;  /* 0x00000024002a7213 */ /* 0x000fe40000000000 */
[----:B------:R-:W-:Y:S01]  /*0aa0*/  IADD3 R59, PT, PT, R59, 0x80, RZ ;  /* 0x000000803b3b7810 */ /* 0x000fe20007ffe0ff */
[----:B------:R-:W2:Y:S02]  /*0ab0*/  LDC R41, c[0x0][0x3f4] ;  /* 0x0000fd00ff297b82 */ /* 0x000ea40000000800 */
[----:B------:R-:W-:-:S04]  /*0ac0*/  IMAD.HI.U32 R39, R65, R42, RZ ;  /* 0x0000002a41277227 */ /* 0x000fc800078e00ff */
[----:B------:R-:W-:Y:S01]  /*0ad0*/  IMAD.MOV R37, RZ, RZ, -R39 ;  /* 0x000000ffff257224 */ /* 0x000fe200078e0a27 */
        /* <DEDUP_REMOVED lines=14> */
[----:B------:R-:W-:-:S05]  /*0bc0*/  @P0 VIADD R39, R39, 0x1 ;  /* 0x0000000127270836 */ /* 0x000fca0000000000 */
[----:B------:R-:W-:Y:S02]  /*0bd0*/  MOV R45, R39 ;  /* 0x00000027002d7202 */ /* 0x000fe40000000f00 */
[----:B-1----:R-:W-:-:S03]  /*0be0*/  IADD3 R36, PT, PT, RZ, -R37, RZ ;  /* 0x80000025ff247210 */ /* 0x002fc60007ffe0ff */
        /* <DEDUP_REMOVED lines=39> */
[----:B------:R-:W3:Y:S01]  /*0e60*/  LDG.E.128.CONSTANT R52, desc[UR8][R70.64+0x800] ;  /* 0x0008000846347981 */ /* 0x000ee2000c1e9d00 */
[----:B--2---:R-:W-:Y:S01]  /*0e70*/  FMUL.FTZ R45, R28, R36 ;  /* 0x000000241c2d7220 */ /* 0x004fe20000410000 */
[----:B------:R-:W-:Y:S01]  /*0e80*/  FMUL.FTZ R36, R29, R37 ;  /* 0x000000251d247220 */ /* 0x000fe20000410000 */
[----:B------:R-:W-:-:S02]  /*0e90*/  FMUL.FTZ R49, R30, R38 ;  /* 0x000000261e317220 */ /* 0x000fc40000410000 */
[----:B0-----:R-:W-:Y:S01]  /*0ea0*/  FFMA.FTZ R37, R32, R40, R45 ;  /* 0x0000002820257223 */ /* 0x001fe2000001002d */
[----:B------:R-:W-:Y:S01]  /*0eb0*/  FFMA.FTZ R36, R33, R41, R36 ;  /* 0x0000002921247223 */ /* 0x000fe20000010024 */
[----:B------:R-:W2:Y:S01]  /*0ec0*/  LDG.E.128.CONSTANT R44, desc[UR8][R70.64+0x400] ;  /* 0x00040008462c7981 */ /* 0x000ea2000c1e9d00 */
[----:B------:R-:W-:-:S03]  /*0ed0*/  FFMA.FTZ R41, R34, R42, R49 ;  /* 0x0000002a22297223 */ /* 0x000fc60000010031 */
[----:B------:R-:W4:Y:S01]  /*0ee0*/  LDG.E.128.CONSTANT R48, desc[UR8][R70.64+0x600] ;  /* 0x0006000846307981 */ /* 0x000f22000c1e9d00 */
[----:B------:R-:W-:-:S04]  /*0ef0*/  FMUL.FTZ R38, R31, R39 ;  /* 0x000000271f267220 */ /* 0x000fc80000410000 */
[----:B------:R-:W-:Y:S01]  /*0f00*/  FFMA.FTZ R38, R35, R43, R38 ;  /* 0x0000002b23267223 */ /* 0x000fe20000010026 */
[----:B--2---:R-:W-:Y:S01]  /*0f10*/  FFMA.FTZ R37, R24, R44, R37 ;  /* 0x0000002c18257223 */ /* 0x004fe20000010025 */
[----:B------:R-:W-:Y:S01]  /*0f20*/  FFMA.FTZ R36, R25, R45, R36 ;  /* 0x0000002d19247223 */ /* 0x000fe20000010024 */
[----:B------:R-:W-:Y:S01]  /*0f30*/  FFMA.FTZ R41, R26, R46, R41 ;  /* 0x0000002e1a297223 */ /* 0x000fe20000010029 */
[----:B------:R-:W-:Y:S01]  /*0f40*/  FFMA.FTZ R38, R27, R47, R38 ;  /* 0x0000002f1b267223 */ /* 0x000fe20000010026 */
[----:B----4-:R-:W-:Y:S01]  /*0f50*/  FFMA.FTZ R37, R20, R48, R37 ;  /* 0x0000003014257223 */ /* 0x010fe20000010025 */
[----:B------:R-:W-:Y:S01]  /*0f60*/  FFMA.FTZ R48, R21, R49, R36 ;  /* 0x0000003115307223 */ /* 0x000fe20000010024 */
[----:B------:R-:W-:Y:S01]  /*0f70*/  FFMA.FTZ R49, R22, R50, R41 ;  /* 0x0000003216317223 */ /* 0x000fe20000010029 */
[----:B------:R-:W-:Y:S01]  /*0f80*/  FFMA.FTZ R50, R23, R51, R38 ;  /* 0x0000003317327223 */ /* 0x000fe20000010026 */
[----:B---3--:R-:W-:Y:S01]  /*0f90*/  FFMA.FTZ R51, R16, R52, R37 ;  /* 0x0000003410337223 */ /* 0x008fe20000010025 */
[----:B------:R-:W2:Y:S04]  /*0fa0*/  LDG.E.128.CONSTANT R40, desc[UR8][R70.64+0xc00] ;  /* 0x000c000846287981 */ /* 0x000ea8000c1e9d00 */
[----:B------:R-:W3:Y:S04]  /*0fb0*/  LDG.E.128.CONSTANT R36, desc[UR8][R70.64+0xa00] ;  /* 0x000a000846247981 */ /* 0x000ee8000c1e9d00 */
[----:B------:R-:W4:Y:S01]  /*0fc0*/  LDG.E.128.CONSTANT R44, desc[UR8][R70.64+0xe00] ;  /* 0x000e0008462c7981 */ /* 0x000f22000c1e9d00 */
[----:B------:R-:W-:Y:S01]  /*0fd0*/  FFMA.FTZ R48, R17, R53, R48 ;  /* 0x0000003511307223 */ /* 0x000fe20000010030 */
[----:B------:R-:W-:Y:S01]  /*0fe0*/  FFMA.FTZ R49, R18, R54, R49 ;  /* 0x0000003612317223 */ /* 0x000fe20000010031 */
[----:B------:R-:W-:Y:S01]  /*0ff0*/  FFMA.FTZ R50, R19, R55, R50 ;  /* 0x0000003713327223 */ /* 0x000fe20000010032 */
[----:B-----5:R-:W-:Y:S01]  /*1000*/  FSETP.NEU.FTZ.AND P0, PT, R67, RZ, PT ;  /* 0x000000ff4300720b */ /* 0x020fe20003f1d000 */
[----:B---3--:R-:W-:Y:S01]  /*1010*/  FFMA.FTZ R51, R12, R36, R51 ;  /* 0x000000240c337223 */ /* 0x008fe20000010033 */
[----:B------:R-:W-:Y:S01]  /*1020*/  FFMA.FTZ R48, R13, R37, R48 ;  /* 0x000000250d307223 */ /* 0x000fe20000010030 */
[----:B------:R-:W-:Y:S01]  /*1030*/  FFMA.FTZ R49, R14, R38, R49 ;  /* 0x000000260e317223 */ /* 0x000fe20000010031 */
[----:B------:R-:W-:-:S02]  /*1040*/  VIADD R36, R61, 0x1 ;  /* 0x000000013d247836 */ /* 0x000fc40000000000 */
[----:B--2---:R-:W-:Y:S01]  /*1050*/  FFMA.FTZ R51, R8, R40, R51 ;  /* 0x0000002808337223 */ /* 0x004fe20000010033 */
[----:B------:R-:W-:Y:S01]  /*1060*/  FFMA.FTZ R48, R9, R41, R48 ;  /* 0x0000002909307223 */ /* 0x000fe20000010030 */
[----:B------:R-:W-:Y:S01]  /*1070*/  FFMA.FTZ R50, R15, R39, R50 ;  /* 0x000000270f327223 */ /* 0x000fe20000010032 */
[----:B------:R-:W-:Y:S01]  /*1080*/  FFMA.FTZ R49, R10, R42, R49 ;  /* 0x0000002a0a317223 */ /* 0x000fe20000010031 */
[----:B----4-:R-:W-:Y:S01]  /*1090*/  FFMA.FTZ R44, R4, R44, R51 ;  /* 0x0000002c042c7223 */ /* 0x010fe20000010033 */
        /* <DEDUP_REMOVED lines=16> */
.L_x_23826:
[----:B------:R-:W-:Y:S05]  /*11a0*/  BSYNC.RECONVERGENT B1 ;  /* 0x0000000000017941 */ /* 0x000fea0003800200 */
.L_x_23825:
[----:B------:R-:W-:Y:S01]  /*11b0*/  IADD3 R56, P0, PT, R56, 0x10, RZ ;  /* 0x0000001038387810 */ /* 0x000fe20007f1e0ff */
[----:B------:R-:W-:Y:S01]  /*11c0*/  VIADD R61, R61, 0x80 ;  /* 0x000000803d3d7836 */ /* 0x000fe20000000000 */
[----:B-12---:R-:W-:Y:S02]  /*11d0*/  IADD3 R62, PT, PT, R62, 0x200, RZ ;  /* 0x000002003e3e7810 */ /* 0x006fe40007ffe0ff */
[----:B------:R-:W-:Y:S02]  /*11e0*/  IADD3 R60, PT, PT, R60, 0x80, RZ ;  /* 0x000000803c3c7810 */ /* 0x000fe40007ffe0ff */
[----:B------:R-:W-:Y:S01]  /*11f0*/  IADD3.X R57, PT, PT, RZ, R57, RZ, P0, !PT ;  /* 0x00000039ff397210 */ /* 0x000fe200007fe4ff */
[----:B------:R-:W-:Y:S06]  /*1200*/  @!P1 BRA `(.L_x_23827) ;  /* 0xfffffff800109947 */ /* 0x000fec000383ffff */
.L_x_23824:
[----:B------:R-:W-:Y:S05]  /*1210*/  BSYNC.RECONVERGENT B0 ;  /* 0x0000000000007941 */ /* 0x000fea0003800200 */
.L_x_23823:
[----:B0-----:R-:W0:Y:S01]  /*1220*/  SHFL.BFLY PT, R4, R63, 0x10, 0x1f ;  /* 0x0e001f003f047f89 */ /* 0x001e2200000e0000 */
[----:B------:R-:W1:Y:S01]  /*1230*/  S2UR UR10, SR_CgaCtaId ;  /* 0x00000000000a79c3 */ /* 0x000e620000008800 */
[----:B------:R-:W-:Y:S01]  /*1240*/  UMOV UR5, 0x400 ;  /* 0x0000040000057882 */ /* 0x000fe20000000000 */
[----:B------:R-:W-:Y:S01]  /*1250*/  IADD3 R10, PT, PT, R68, 0x1f, RZ ;  /* 0x0000001f440a7810 */ /* 0x000fe20007ffe0ff */
[----:B------:R-:W2:Y:S01]  /*1260*/  S2R R45, SR_TID.X ;  /* 0x00000000002d7919 */ /* 0x000ea20000002100 */
[----:B------:R-:W-:Y:S01]  /*1270*/  UIADD3 UR4, UPT, UPT, UR5, 0x80, URZ ;  /* 0x0000008005047890 */ /* 0x000fe2000fffe0ff */
[----:B------:R-:W-:Y:S01]  /*1280*/  BSSY.RECONVERGENT B0, `(.L_x_23828) ;  /* 0x0000100000007945 */ /* 0x000fe20003800200 */
[----:B------:R-:W-:-:S04]  /*1290*/  SHF.R.S32.HI R13, RZ, 0x1f, R10 ;  /* 0x0000001fff0d7819 */ /* 0x000fc8000001140a */
[----:B------:R-:W-:Y:S02]  /*12a0*/  LEA.HI R13, R13, R10, RZ, 0x5 ;  /* 0x0000000a0d0d7211 */ /* 0x000fe400078f28ff */
[----:B0-----:R-:W-:Y:S01]  /*12b0*/  FMNMX.FTZ R4, R4, R63, !PT ;  /* 0x0000003f04047209 */ /* 0x001fe20007810000 */
[----:B-1----:R-:W-:-:S04]  /*12c0*/  ULEA UR4, UR10, UR4, 0x18 ;  /* 0x000000040a047291 */ /* 0x002fc8000f8ec0ff */
[----:B------:R-:W0:Y:S01]  /*12d0*/  SHFL.BFLY PT, R5, R4, 0x8, 0x1f ;  /* 0x0d001f0004057f89 */ /* 0x000e2200000e0000 */
[----:B--2---:R-:W-:Y:S02]  /*12e0*/  LOP3.LUT P0, R44, R45, 0x1f, RZ, 0xc0, !PT ;  /* 0x0000001f2d2c7812 */ /* 0x004fe4000780c0ff */
[----:B------:R-:W-:Y:S02]  /*12f0*/  SHF.R.U32.HI R59, RZ, 0x5, R45 ;  /* 0x00000005ff3b7819 */ /* 0x000fe4000001162d */
[----:B------:R-:W-:Y:S02]  /*1300*/  ISETP.GT.U32.AND P1, PT, R44, 0x3, PT ;  /* 0x000000032c00780c */ /* 0x000fe40003f24070 */
[----:B0-----:R-:W-:Y:S02]  /*1310*/  FMNMX.FTZ R5, R4, R5, !PT ;  /* 0x0000000504057209 */ /* 0x001fe40007810000 */
[----:B------:R-:W-:-:S03]  /*1320*/  LEA R4, R59, UR4, 0x2 ;  /* 0x000000043b047c11 */ /* 0x000fc6000f8e10ff */
[----:B------:R-:W0:Y:S02]  /*1330*/  SHFL.BFLY PT, R6, R5, 0x4, 0x1f ;  /* 0x0c801f0005067f89 */ /* 0x000e2400000e0000 */
[----:B0-----:R-:W-:Y:S02]  /*1340*/  FMNMX.FTZ R6, R5, R6, !PT ;  /* 0x0000000605067209 */ /* 0x001fe40007810000 */
[----:B------:R-:W-:-:S03]  /*1350*/  LEA R5, R44, UR4, 0x2 ;  /* 0x000000042c057c11 */ /* 0x000fc6000f8e10ff */
[----:B------:R-:W0:Y:S02]  /*1360*/  SHFL.BFLY PT, R7, R6, 0x2, 0x1f ;  /* 0x0c401f0006077f89 */ /* 0x000e2400000e0000 */
[----:B0-----:R-:W-:-:S05]  /*1370*/  FMNMX.FTZ R7, R6, R7, !PT ;  /* 0x0000000706077209 */ /* 0x001fca0007810000 */
[----:B------:R-:W0:Y:S02]  /*1380*/  SHFL.BFLY PT, R8, R7, 0x1, 0x1f ;  /* 0x0c201f0007087f89 */ /* 0x000e2400000e0000 */
[----:B0-----:R-:W-:Y:S01]  /*1390*/  FMNMX.FTZ R11, R7, R8, !PT ;  /* 0x00000008070b7209 */ /* 0x001fe20007810000 */
[----:B------:R-:W-:-:S04]  /*13a0*/  IMAD.MOV.U32 R8, RZ, RZ, -0x800001 ;  /* 0xff7fffffff087424 */ /* 0x000fc800078e00ff */
[----:B------:R0:W-:Y:S01]  /*13b0*/  @!P0 STS [R4], R11 ;  /* 0x0000000b04008388 */ /* 0x0001e20000000800 */
[----:B------:R-:W-:Y:S01]  /*13c0*/  BAR.SYNC.DEFER_BLOCKING 0x0 ;  /* 0x0000000000007b1d */ /* 0x000fe20000010000 */
[----:B0-----:R-:W-:-:S05]  /*13d0*/  LOP3.LUT R11, R13, 0xffffffe0, RZ, 0xc0, !PT ;  /* 0xffffffe00d0b7812 */ /* 0x001fca00078ec0ff */
[----:B------:R-:W0:Y:S04]  /*13e0*/  @!P1 LDS R8, [R5] ;  /* 0x0000000005089984 */ /* 0x000e280000000800 */
[----:B0-----:R-:W0:Y:S02]  /*13f0*/  SHFL.BFLY PT, R7, R8, 0x2, 0x1f ;  /* 0x0c401f0008077f89 */ /* 0x001e2400000e0000 */
[----:B0-----:R-:W-:Y:S01]  /*1400*/  FMNMX.FTZ R9, R7, R8, !PT ;  /* 0x0000000807097209 */ /* 0x001fe20007810000 */
[----:B------:R-:W-:-:S04]  /*1410*/  HFMA2 R8, -RZ, RZ, 0, 0 ;  /* 0x00000000ff087431 */ /* 0x000fc800000001ff */
        /* <DEDUP_REMOVED lines=23> */
.L_x_23832:
        /* <DEDUP_REMOVED lines=11> */
.L_x_23831:
[----:B------:R-:W-:Y:S05]  /*1640*/  BSYNC.RECONVERGENT B1 ;  /* 0x0000000000017941 */ /* 0x000fea0003800200 */
.L_x_23830:
        /* <DEDUP_REMOVED lines=12> */
.L_x_23835:
        /* <DEDUP_REMOVED lines=100> */
.L_x_23834:
[----:B------:R-:W-:Y:S05]  /*1d50*/  BSYNC.RECONVERGENT B1 ;  /* 0x0000000000017941 */ /* 0x000fea0003800200 */
.L_x_23833:
        /* <DEDUP_REMOVED lines=55> */
.L_x_23837:
[----:B------:R-:W-:Y:S05]  /*20d0*/  BSYNC.RECONVERGENT B1 ;  /* 0x0000000000017941 */ /* 0x000fea0003800200 */
.L_x_23836:
        /* <DEDUP_REMOVED lines=26> */
.L_x_23829:
[----:B------:R-:W-:Y:S05]  /*2280*/  BSYNC.RECONVERGENT B0 ;  /* 0x0000000000007941 */ /* 0x000fea0003800200 */
.L_x_23828:
        /* <DEDUP_REMOVED lines=40> */
.L_x_23842:
[----:B------:R-:W0:Y:S01]  /*2510*/  LDS R11, [R5] ;  /* 0x00000000050b7984 */ /* 0x000e220000000800 */
[----:B------:R-:W-:-:S04]  /*2520*/  IADD3 R9, PT, PT, R9, 0x1, RZ ;  /* 0x0000000109097810 */ /* 0x000fc80007ffe0ff */
[----:B------:R-:W-:Y:S01]  /*2530*/  ISETP.NE.AND P0, PT, R9, RZ, PT ;  /* 0x000000ff0900720c */ /* 0x000fe20003f05270 */
[----:B0-----:R-:W-:-:S05]  /*2540*/  FMUL.FTZ R8, R11, R4 ;  /* 0x000000040b087220 */ /* 0x001fca0000410000 */
[----:B------:R0:W-:Y:S02]  /*2550*/  STS [R5], R8 ;  /* 0x0000000805007388 */ /* 0x0001e40000000800 */
[----:B0-----:R-:W-:-:S05]  /*2560*/  IADD3 R5, PT, PT, R5, 0x200, RZ ;  /* 0x0000020005057810 */ /* 0x001fca0007ffe0ff */
[----:B------:R-:W-:Y:S05]  /*2570*/  @P0 BRA `(.L_x_23842) ;  /* 0xfffffffc00e40947 */ /* 0x000fea000383ffff */
.L_x_23841:
[----:B------:R-:W-:Y:S05]  /*2580*/  BSYNC.RECONVERGENT B1 ;  /* 0x0000000000017941 */ /* 0x000fea0003800200 */
.L_x_23840:
        /* <DEDUP_REMOVED lines=12> */
.L_x_23845:
        /* <DEDUP_REMOVED lines=52> */
.L_x_23844:
[----:B------:R-:W-:Y:S05]  /*2990*/  BSYNC.RECONVERGENT B1 ;  /* 0x0000000000017941 */ /* 0x000fea0003800200 */
.L_x_23843:
        /* <DEDUP_REMOVED lines=31> */
.L_x_23847:
[----:B------:R-:W-:Y:S05]  /*2b90*/  BSYNC.RECONVERGENT B1 ;  /* 0x0000000000017941 */ /* 0x000fea0003800200 */
.L_x_23846:
        /* <DEDUP_REMOVED lines=14> */
.L_x_23839:
[----:B------:R-:W-:Y:S05]  /*2c80*/  BSYNC.RECONVERGENT B0 ;  /* 0x0000000000007941 */ /* 0x000fea0003800200 */
.L_x_23838:
[----:B------:R-:W-:Y:S01]  /*2c90*/  ISETP.GE.AND P0, PT, R59, R58, PT ;  /* 0x0000003a3b00720c */ /* 0x000fe20003f06270 */
[----:B------:R-:W2:Y:S08]  /*2ca0*/  S2UR UR11, SR_CTAID.Y ;  /* 0x00000000000b79c3 */ /* 0x000eb00000002600 */
[----:B------:R-:W-:Y:S01]  /*2cb0*/  BAR.SYNC.DEFER_BLOCKING 0x0 ;  /* 0x0000000000007b1d */ /* 0x000fe20000010000 */
[----:B------:R-:W-:-:S02]  /*2cc0*/  CS2R R46, SRZ ;  /* 0x00000000002e7805 */ /* 0x000fc4000001ff00 */
[----:B------:R-:W-:Y:S02]  /*2cd0*/  CS2R R48, SRZ ;  /* 0x0000000000307805 */ /* 0x000fe4000001ff00 */
[----:B------:R-:W-:Y:S02]  /*2ce0*/  CS2R R50, SRZ ;  /* 0x0000000000327805 */ /* 0x000fe4000001ff00 */
[----:B------:R-:W-:Y:S01]  /*2cf0*/  CS2R R52, SRZ ;  /* 0x0000000000347805 */ /* 0x000fe2000001ff00 */
[----:B------:R-:W3:Y:S01]  /*2d00*/  LDCU UR16, c[0x0][0x3cc] ;  /* 0x00007980ff1077ac */ /* 0x000ee20008000800 */
[----:B------:R-:W-:Y:S01]  /*2d10*/  BSSY.RECONVERGENT B0, `(.L_x_23848) ;  /* 0x00000e9000007945 */ /* 0x000fe20003800200 */
[----:B------:R-:W4:Y:S03]  /*2d20*/  LDCU.64 UR6, c[0x0][0x398] ;  /* 0x00007300ff0677ac */ /* 0x000f260008000a00 */
[----:B------:R-:W-:Y:S05]  /*2d30*/  @P0 BRA `(.L_x_23849) ;  /* 0x0000000c00980947 */ /* 0x000fea0003800000 */
[----:B-1----:R-:W1:Y:S01]  /*2d40*/  I2F.RP R8, R3 ;  /* 0x0000000300087306 */ /* 0x002e620000209400 */
[----:B------:R-:W2:Y:S01]  /*2d50*/  LDC R5, c[0x0][0x3b8] ;  /* 0x0000ee00ff057b82 */ /* 0x000ea20000000800 */
[----:B------:R-:W3:Y:S01]  /*2d60*/  LDCU.64 UR14, c[0x0][0x3a8] ;  /* 0x00007500ff0e77ac */ /* 0x000ee20008000a00 */
[----:B0-----:R-:W-:Y:S02]  /*2d70*/  SHF.R.U32.HI R4, RZ, 0x3, R45 ;  /* 0x00000003ff047819 */ /* 0x001fe4000001162d */
[----:B------:R-:W-:Y:S01]  /*2d80*/  SHF.L.U32 R61, R45, 0x2, RZ ;  /* 0x000000022d3d7819 */ /* 0x000fe200000006ff */
[----:B------:R-:W0:Y:S01]  /*2d90*/  LDCU UR13, c[0x0][0x3d0] ;  /* 0x00007a00ff0d77ac */ /* 0x000e220008000800 */
[----:B------:R-:W-:Y:S02]  /*2da0*/  LOP3.LUT R4, R4, 0x7c, RZ, 0xc0, !PT ;  /* 0x0000007c04047812 */ /* 0x000fe400078ec0ff */
[C---:B------:R-:W-:Y:S01]  /*2db0*/  LEA R56, R59.reuse, 0x1, 0x5 ;  /* 0x000000013b387811 */ /* 0x040fe200078e28ff */
[----:B------:R-:W4:Y:S01]  /*2dc0*/  LDCU UR12, c[0x0][0x3ec] ;  /* 0x00007d80ff0c77ac */ /* 0x000f220008000800 */
[----:B------:R-:W-:-:S02]  /*2dd0*/  IADD3 R62, PT, PT, R59, -R58, RZ ;  /* 0x8000003a3b3e7210 */ /* 0x000fc40007ffe0ff */
[----:B------:R-:W-:Y:S01]  /*2de0*/  LOP3.LUT R60, R61, 0x7c, RZ, 0xc0, !PT ;  /* 0x0000007c3d3c7812 */ /* 0x000fe200078ec0ff */
[----:B------:R-:W-:Y:S01]  /*2df0*/  UIADD3 UR4, UPT, UPT, UR5, 0xa0, URZ ;  /* 0x000000a005047890 */ /* 0x000fe2000fffe0ff */
[----:B-1----:R-:W1:Y:S01]  /*2e00*/  MUFU.RCP R8, R8 ;  /* 0x0000000800087308 */ /* 0x002e620000001000 */
[----:B------:R-:W-:Y:S02]  /*2e10*/  MOV R46, RZ ;  /* 0x000000ff002e7202 */ /* 0x000fe40000000f00 */
[----:B------:R-:W-:Y:S01]  /*2e20*/  ULEA UR4, UR10, UR4, 0x18 ;  /* 0x000000040a047291 */ /* 0x000fe2000f8ec0ff */
[----:B------:R-:W-:Y:S01]  /*2e30*/  LOP3.LUT R61, R56, 0x1c, R61, 0xf8, !PT ;  /* 0x0000001c383d7812 */ /* 0x000fe200078ef83d */
[----:B0-----:R-:W-:Y:S02]  /*2e40*/  IMAD R40, R2, UR13, RZ ;  /* 0x0000000d02287c24 */ /* 0x001fe4000f8e02ff */
[----:B--2---:R-:W-:Y:S02]  /*2e50*/  IMAD R9, R5, UR11, RZ ;  /* 0x0000000b05097c24 */ /* 0x004fe4000f8e02ff */
[----:B------:R-:W-:-:S02]  /*2e60*/  HFMA2 R5, -RZ, RZ, 0, 0 ;  /* 0x00000000ff057431 */ /* 0x000fc400000001ff */
[----:B----4-:R-:W-:Y:S01]  /*2e70*/  VIADD R2, R0, -UR12 ;  /* 0x8000000c00027c36 */ /* 0x010fe20008000000 */
[----:B------:R-:W-:Y:S02]  /*2e80*/  SHF.R.S32.HI R41, RZ, 0x1f, R40 ;  /* 0x0000001fff297819 */ /* 0x000fe40000011428 */
[----:B-1----:R-:W-:-:S04]  /*2e90*/  IADD3 R6, PT, PT, R8, 0xffffffe, RZ ;  /* 0x0ffffffe08067810 */ /* 0x002fc80007ffe0ff */
[----:B------:R0:W1:Y:S01]  /*2ea0*/  F2I.FTZ.U32.TRUNC.NTZ R7, R6 ;  /* 0x0000000600077305 */ /* 0x000062000021f000 */
[----:B------:R-:W-:-:S03]  /*2eb0*/  IMAD.WIDE R4, R9, 0x4, R4 ;  /* 0x0000000409047825 */ /* 0x000fc600078e0204 */
[----:B---3--:R-:W-:Y:S02]  /*2ec0*/  IADD3 R54, P0, PT, R4, UR14, RZ ;  /* 0x0000000e04367c10 */ /* 0x008fe4000ff1e0ff */
[----:B------:R-:W-:Y:S01]  /*2ed0*/  SHF.L.U32 R4, R45, 0x4, RZ ;  /* 0x000000042d047819 */ /* 0x000fe200000006ff */
[----:B0-----:R-:W-:Y:S01]  /*2ee0*/  IMAD.MOV.U32 R6, RZ, RZ, RZ ;  /* 0x000000ffff067224 */ /* 0x001fe200078e00ff */
[----:B------:R-:W-:Y:S02]  /*2ef0*/  IADD3.X R57, PT, PT, R5, UR15, RZ, P0, !PT ;  /* 0x0000000f05397c10 */ /* 0x000fe400087fe4ff */
[----:B------:R-:W-:Y:S01]  /*2f00*/  LOP3.LUT R4, R4, 0x70, RZ, 0xe2, !PT ;  /* 0x0000007004047812 */ /* 0x000fe200078ee2ff */
[----:B-1----:R-:W-:-:S03]  /*2f10*/  IMAD.MOV R8, RZ, RZ, -R7 ;  /* 0x000000ffff087224 */ /* 0x002fc600078e0a07 */
[C---:B------:R-:W-:Y:S01]  /*2f20*/  LEA R4, R59.reuse, R4, 0x7 ;  /* 0x000000043b047211 */ /* 0x040fe200078e38ff */
[----:B------:R-:W-:Y:S02]  /*2f30*/  VIADD R59, R59, 0x1 ;  /* 0x000000013b3b7836 */ /* 0x000fe40000000000 */
[----:B------:R-:W-:Y:S01]  /*2f40*/  IMAD R55, R8, R3, RZ ;  /* 0x0000000308377224 */ /* 0x000fe200078e02ff */
[----:B------:R-:W-:-:S03]  /*2f50*/  IADD3 R0, PT, PT, R4, UR4, RZ ;  /* 0x0000000404007c10 */ /* 0x000fc6000fffe0ff */
[----:B------:R-:W-:-:S07]  /*2f60*/  IMAD.HI.U32 R55, R7, R55, R6 ;  /* 0x0000003707377227 */ /* 0x000fce00078e0006 */
.L_x_23852:
[----:B------:R-:W0:Y:S01]  /*2f70*/  LDC R12, c[0x0][0x3f0] ;  /* 0x0000fc00ff0c7b82 */ /* 0x000e220000000800 */
[C---:B------:R-:W-:Y:S01]  /*2f80*/  IADD3 R4, PT, PT, R56.reuse, -0x1, RZ ;  /* 0xffffffff38047810 */ /* 0x040fe20007ffe0ff */
[----:B------:R-:W-:Y:S01]  /*2f90*/  BSSY.RECONVERGENT B1, `(.L_x_23850) ;  /* 0x00000ba000017945 */ /* 0x000fe20003800200 */
[----:B------:R-:W-:Y:S02]  /*2fa0*/  IADD3 R56, PT, PT, R56, 0x80, RZ ;  /* 0x0000008038387810 */ /* 0x000fe40007ffe0ff */
        /* <DEDUP_REMOVED lines=34> */
[C---:B------:R-:W-:Y:S01]  /*31d0*/  VIADD R5, R59.reuse, 0x3 ;  /* 0x000000033b057836 */ /* 0x040fe20000000000 */
[----:B------:R-:W-:Y:S02]  /*31e0*/  IADD3 R59, PT, PT, R59, 0x4, RZ ;  /* 0x000000043b3b7810 */ /* 0x000fe40007ffe0ff */
[----:B------:R-:W-:-:S13]  /*31f0*/  ISETP.GT.U32.AND P0, PT, R11, R4, PT ;  /* 0x000000040b00720c */ /* 0x000fda0003f04070 */
[----:B------:R-:W-:-:S05]  /*3200*/  @!P0 IMAD.IADD R4, R4, 0x1, -R11 ;  /* 0x0000000104048824 */ /* 0x000fca00078e0a0b */
        /* <DEDUP_REMOVED lines=8> */
[----:B------:R-:W-:Y:S01]  /*3290*/  IMAD.MOV.U32 R24, RZ, RZ, R54 ;  /* 0x000000ffff187224 */ /* 0x000fe200078e0036 */
        /* <DEDUP_REMOVED lines=14> */
[----:B------:R0:W4:Y:S01]  /*3380*/  LDG.E.128.CONSTANT R32, desc[UR8][R42.64+0xe00] ;  /* 0x000e00082a207981 */ /* 0x000122000c1e9d00 */
[----:B------:R-:W-:Y:S01]  /*3390*/  ISETP.NE.AND P2, PT, R62, -0x1, PT ;  /* 0xffffffff3e00780c */ /* 0x000fe20003f45270 */
[----:B------:R-:W-:-:S12]  /*33a0*/  VIADD R63, R61, 0xffffffff ;  /* 0xffffffff3d3f7836 */ /* 0x000fd80000000000 */
[----:B------:R-:W-:Y:S01]  /*33b0*/  @!P2 ISETP.GE.AND P6, PT, R63, R68, PT ;  /* 0x000000443f00a20c */ /* 0x000fe20003fc6270 */
[C---:B------:R-:W-:Y:S01]  /*33c0*/  @!P2 VIADD R37, R61.reuse, 0x1 ;  /* 0x000000013d25a836 */ /* 0x040fe20000000000 */
[----:B0-----:R-:W-:-:S04]  /*33d0*/  @!P2 IADD3 R43, PT, PT, R61, 0x2, RZ ;  /* 0x000000023d2ba810 */ /* 0x001fc80007ffe0ff */
[-C--:B------:R-:W-:Y:S02]  /*33e0*/  @!P2 ISETP.GE.AND P1, PT, R43, R68.reuse, PT ;  /* 0x000000442b00a20c */ /* 0x080fe40003f26270 */
[----:B------:R-:W-:Y:S02]  /*33f0*/  @!P2 ISETP.GE.AND P5, PT, R37, R68, PT ;  /* 0x000000442500a20c */ /* 0x000fe40003fa6270 */
[C---:B------:R-:W-:Y:S02]  /*3400*/  @!P2 IADD3 R43, PT, PT, R61.reuse, 0x1, RZ ;  /* 0x000000013d2ba810 */ /* 0x040fe40007ffe0ff */
[----:B------:R-:W-:-:S04]  /*3410*/  @!P2 IADD3 R37, PT, PT, R61, 0x2, RZ ;  /* 0x000000023d25a810 */ /* 0x000fc80007ffe0ff */
[----:B------:R-:W-:Y:S02]  /*3420*/  @!P2 ISETP.GE.AND P4, PT, R37, R68, PT ;  /* 0x000000442500a20c */ /* 0x000fe40003f86270 */
[----:B------:R-:W-:-:S04]  /*3430*/  @!P2 IADD3 R39, PT, PT, R61, 0x1, RZ ;  /* 0x000000013d27a810 */ /* 0x000fc80007ffe0ff */
[-C--:B------:R-:W-:Y:S02]  /*3440*/  @!P2 ISETP.GE.AND P3, PT, R39, R68.reuse, PT ;  /* 0x000000442700a20c */ /* 0x080fe40003f66270 */
[----:B------:R-:W0:Y:S01]  /*3450*/  LDS.128 R36, [R0] ;  /* 0x0000000000247984 */ /* 0x000e220000000c00 */
[----:B--2---:R-:W-:Y:S02]  /*3460*/  @!P2 FSEL R4, R4, RZ, !P6 ;  /* 0x000000ff0404a208 */ /* 0x004fe40007000000 */
[-C--:B------:R-:W-:Y:S02]  /*3470*/  @!P2 ISETP.GE.AND P6, PT, R61, R68.reuse, PT ;  /* 0x000000443d00a20c */ /* 0x080fe40003fc6270 */
[----:B------:R-:W-:Y:S02]  /*3480*/  @!P2 FSEL R6, R6, RZ, !P5 ;  /* 0x000000ff0606a208 */ /* 0x000fe40006800000 */
[----:B------:R-:W-:Y:S02]  /*3490*/  @!P2 FSEL R5, R5, RZ, !P6 ;  /* 0x000000ff0505a208 */ /* 0x000fe40007000000 */
[----:B------:R-:W-:Y:S01]  /*34a0*/  @!P2 ISETP.GE.AND P6, PT, R43, R68, PT ;  /* 0x000000442b00a20c */ /* 0x000fe20003fc6270 */
[----:B------:R-:W-:Y:S01]  /*34b0*/  @!P2 VIADD R43, R61, 0x2 ;  /* 0x000000023d2ba836 */ /* 0x000fe20000000000 */
[----:B---3--:R-:W-:-:S02]  /*34c0*/  @!P2 FSEL R11, R11, RZ, !P1 ;  /* 0x000000ff0b0ba208 */ /* 0x008fc40004800000 */
[CC--:B------:R-:W-:Y:S02]  /*34d0*/  @!P2 ISETP.GE.AND P5, PT, R63.reuse, R68.reuse, PT ;  /* 0x000000443f00a20c */ /* 0x0c0fe40003fa6270 */
[-C--:B------:R-:W-:Y:S02]  /*34e0*/  @!P2 ISETP.GE.AND P1, PT, R63, R68.reuse, PT ;  /* 0x000000443f00a20c */ /* 0x080fe40003f26270 */
[----:B------:R-:W-:Y:S02]  /*34f0*/  @!P2 FSEL R8, R8, RZ, !P5 ;  /* 0x000000ff0808a208 */ /* 0x000fe40006800000 */
[----:B----4-:R-:W-:Y:S02]  /*3500*/  @!P2 FSEL R16, R16, RZ, !P1 ;  /* 0x000000ff1010a208 */ /* 0x010fe40004800000 */
[----:B------:R-:W-:Y:S02]  /*3510*/  @!P2 FSEL R7, R7, RZ, !P4 ;  /* 0x000000ff0707a208 */ /* 0x000fe40006000000 */
[----:B------:R-:W-:-:S02]  /*3520*/  @!P2 ISETP.GE.AND P5, PT, R43, R68, PT ;  /* 0x000000442b00a20c */ /* 0x000fc40003fa6270 */
[CC--:B------:R-:W-:Y:S02]  /*3530*/  @!P2 ISETP.GE.AND P1, PT, R61.reuse, R68.reuse, PT ;  /* 0x000000443d00a20c */ /* 0x0c0fe40003f26270 */
        /* <DEDUP_REMOVED lines=9> */
[-C--:B------:R-:W-:Y:S01]  /*35d0*/  @!P2 ISETP.GE.AND P1, PT, R43, R68.reuse, PT ;  /* 0x000000442b00a20c */ /* 0x080fe20003f26270 */
[----:B------:R-:W-:Y:S01]  /*35e0*/  @!P2 VIADD R43, R61, 0x1 ;  /* 0x000000013d2ba836 */ /* 0x000fe20000000000 */
[----:B------:R-:W-:-:S02]  /*35f0*/  @!P2 ISETP.GE.AND P4, PT, R63, R68, PT ;  /* 0x000000443f00a20c */ /* 0x000fc40003f86270 */
[----:B------:R-:W-:Y:S02]  /*3600*/  @!P2 FSEL R19, R19, RZ, !P1 ;  /* 0x000000ff1313a208 */ /* 0x000fe40004800000 */
[----:B------:R-:W-:Y:S02]  /*3610*/  @!P2 FSEL R20, R20, RZ, !P4 ;  /* 0x000000ff1414a208 */ /* 0x000fe40006000000 */
[----:B------:R-:W-:Y:S02]  /*3620*/  @!P2 FSEL R10, R10, RZ, !P3 ;  /* 0x000000ff0a0aa208 */ /* 0x000fe40005800000 */
[-C--:B------:R-:W-:Y:S02]  /*3630*/  @!P2 ISETP.GE.AND P1, PT, R43, R68.reuse, PT ;  /* 0x000000442b00a20c */ /* 0x080fe40003f26270 */
        /* <DEDUP_REMOVED lines=19> */
[----:B------:R-:W-:Y:S02]  /*3770*/  @!P2 ISETP.GE.AND P5, PT, R63, R68, PT ;  /* 0x000000443f00a20c */ /* 0x000fe40003fa6270 */
[----:B------:R-:W-:-:S02]  /*3780*/  @!P2 FSEL R26, R26, RZ, !P1 ;  /* 0x000000ff1a1aa208 */ /* 0x000fc40004800000 */
[----:B------:R-:W-:Y:S02]  /*3790*/  @!P2 FSEL R28, R28, RZ, !P6 ;  /* 0x000000ff1c1ca208 */ /* 0x000fe40007000000 */
[-C--:B------:R-:W-:Y:S02]  /*37a0*/  @!P2 ISETP.GE.AND P1, PT, R43, R68.reuse, PT ;  /* 0x000000442b00a20c */ /* 0x080fe40003f26270 */
[CC--:B------:R-:W-:Y:S02]  /*37b0*/  @!P2 ISETP.GE.AND P6, PT, R61.reuse, R68.reuse, PT ;  /* 0x000000443d00a20c */ /* 0x0c0fe40003fc6270 */
[C---:B------:R-:W-:Y:S02]  /*37c0*/  @!P2 IADD3 R43, PT, PT, R61.reuse, 0x2, RZ ;  /* 0x000000023d2ba810 */ /* 0x040fe40007ffe0ff */
[----:B------:R-:W-:Y:S02]  /*37d0*/  @!P2 FSEL R32, R32, RZ, !P5 ;  /* 0x000000ff2020a208 */ /* 0x000fe40006800000 */
[----:B------:R-:W-:-:S02]  /*37e0*/  @!P2 ISETP.GE.AND P5, PT, R61, R68, PT ;  /* 0x000000443d00a20c */ /* 0x000fc40003fa6270 */
[----:B------:R-:W-:Y:S02]  /*37f0*/  @!P2 FSEL R29, R29, RZ, !P6 ;  /* 0x000000ff1d1da208 */ /* 0x000fe40007000000 */
[----:B------:R-:W-:Y:S02]  /*3800*/  @!P2 FSEL R30, R30, RZ, !P1 ;  /* 0x000000ff1e1ea208 */ /* 0x000fe40004800000 */
[CC--:B------:R-:W-:Y:S02]  /*3810*/  @!P2 ISETP.GE.AND P6, PT, R43.reuse, R68.reuse, PT ;  /* 0x000000442b00a20c */ /* 0x0c0fe40003fc6270 */
[-C--:B------:R-:W-:Y:S01]  /*3820*/  @!P2 ISETP.GE.AND P1, PT, R43, R68.reuse, PT ;  /* 0x000000442b00a20c */ /* 0x080fe20003f26270 */
[----:B------:R-:W-:Y:S01]  /*3830*/  @!P2 VIADD R43, R61, 0x1 ;  /* 0x000000013d2ba836 */ /* 0x000fe20000000000 */
[----:B------:R-:W-:Y:S01]  /*3840*/  @!P2 FSEL R33, R33, RZ, !P5 ;  /* 0x000000ff2121a208 */ /* 0x000fe20006800000 */
[C---:B0-----:R-:W-:Y:S01]  /*3850*/  FMUL.FTZ R5, R37.reuse, R5 ;  /* 0x0000000525057220 */ /* 0x041fe20000410000 */
[C---:B------:R-:W-:Y:S01]  /*3860*/  FMUL.FTZ R9, R37.reuse, R9 ;  /* 0x0000000925097220 */ /* 0x040fe20000410000 */
[----:B------:R-:W-:Y:S01]  /*3870*/  FMUL.FTZ R13, R37, R13 ;  /* 0x0000000d250d7220 */ /* 0x000fe20000410000 */
[----:B------:R-:W-:Y:S01]  /*3880*/  @!P2 ISETP.GE.AND P5, PT, R43, R68, PT ;  /* 0x000000442b00a20c */ /* 0x000fe20003fa6270 */
[C---:B------:R-:W-:Y:S01]  /*3890*/  FMUL.FTZ R17, R37.reuse, R17 ;  /* 0x0000001125117220 */ /* 0x040fe20000410000 */
[C---:B------:R-:W-:Y:S01]  /*38a0*/  FMUL.FTZ R21, R37.reuse, R21 ;  /* 0x0000001525157220 */ /* 0x040fe20000410000 */
[C---:B------:R-:W-:Y:S01]  /*38b0*/  FMUL.FTZ R25, R37.reuse, R25 ;  /* 0x0000001925197220 */ /* 0x040fe20000410000 */
[C---:B------:R-:W-:Y:S01]  /*38c0*/  FMUL.FTZ R29, R37.reuse, R29 ;  /* 0x0000001d251d7220 */ /* 0x040fe20000410000 */
        /* <DEDUP_REMOVED lines=38> */
.L_x_23851:
[----:B------:R-:W-:Y:S05]  /*3b30*/  BSYNC.RECONVERGENT B1 ;  /* 0x0000000000017941 */ /* 0x000fea0003800200 */
.L_x_23850:
[----:B------:R-:W-:Y:S01]  /*3b40*/  IADD3 R54, P1, PT, R54, 0x10, RZ ;  /* 0x0000001036367810 */ /* 0x000fe20007f3e0ff */
[----:B------:R-:W-:Y:S01]  /*3b50*/  VIADD R0, R0, 0x200 ;  /* 0x0000020000007836 */ /* 0x000fe20000000000 */
[----:B------:R-:W-:Y:S02]  /*3b60*/  IADD3 R62, PT, PT, R62, 0x4, RZ ;  /* 0x000000043e3e7810 */ /* 0x000fe40007ffe0ff */
[----:B------:R-:W-:Y:S02]  /*3b70*/  IADD3 R61, PT, PT, R61, 0x80, RZ ;  /* 0x000000803d3d7810 */ /* 0x000fe40007ffe0ff */
[----:B------:R-:W-:Y:S01]  /*3b80*/  IADD3.X R57, PT, PT, RZ, R57, RZ, P1, !PT ;  /* 0x00000039ff397210 */ /* 0x000fe20000ffe4ff */
[----:B------:R-:W-:Y:S06]  /*3b90*/  @!P0 BRA `(.L_x_23852) ;  /* 0xfffffff000f48947 */ /* 0x000fec000383ffff */
.L_x_23849:
[----:B--234-:R-:W-:Y:S05]  /*3ba0*/  BSYNC.RECONVERGENT B0 ;  /* 0x0000000000007941 */ /* 0x01cfea0003800200 */
.L_x_23848:
        /* <DEDUP_REMOVED lines=15> */
[----:B0-----:R-:W-:-:S03]  /*3ca0*/  FADD.FTZ R9, R4, R49 ;  /* 0x0000003104097221 */ /* 0x001fc60000010000 */
[----:B------:R-:W0:Y:S01]  /*3cb0*/  SHFL.BFLY PT, R5, R2, 0x2, 0x1f ;  /* 0x0c401f0002057f89 */ /* 0x000e2200000e0000 */
[----:B----4-:R-:W-:Y:S01]  /*3cc0*/  FADD.FTZ R11, R7, R50 ;  /* 0x00000032070b7221 */ /* 0x010fe20000010000 */
[----:B------:R-:W-:Y:S01]  /*3cd0*/  BAR.SYNC.DEFER_BLOCKING 0x0 ;  /* 0x0000000000007b1d */ /* 0x000fe20000010000 */
[----:B------:R-:W-:Y:S01]  /*3ce0*/  FADD.FTZ R13, R8, R51 ;  /* 0x00000033080d7221 */ /* 0x000fe20000010000 */
[----:B------:R-:W-:-:S04]  /*3cf0*/  FADD.FTZ R15, R15, R52 ;  /* 0x000000340f0f7221 */ /* 0x000fc80000010000 */
[----:B------:R-:W3:Y:S01]  /*3d00*/  SHFL.BFLY PT, R7, R6, 0x2, 0x1f ;  /* 0x0c401f0006077f89 */ /* 0x000ee200000e0000 */
[----:B--2---:R-:W-:-:S03]  /*3d10*/  FADD.FTZ R17, R10, R53 ;  /* 0x000000350a117221 */ /* 0x004fc60000010000 */
[----:B------:R-:W2:Y:S04]  /*3d20*/  SHFL.BFLY PT, R12, R11, 0x2, 0x1f ;  /* 0x0c401f000b0c7f89 */ /* 0x000ea800000e0000 */
[----:B------:R-:W4:Y:S01]  /*3d30*/  SHFL.BFLY PT, R10, R9, 0x2, 0x1f ;  /* 0x0c401f00090a7f89 */ /* 0x000f2200000e0000 */
[----:B-1----:R-:W-:-:S03]  /*3d40*/  FADD.FTZ R0, R3, R0 ;  /* 0x0000000003007221 */ /* 0x002fc60000010000 */
[----:B------:R-:W1:Y:S01]  /*3d50*/  SHFL.BFLY PT, R14, R13, 0x2, 0x1f ;  /* 0x0c401f000d0e7f89 */ /* 0x000e6200000e0000 */
[----:B0-----:R-:W-:Y:S01]  /*3d60*/  FADD.FTZ R4, R2, R5 ;  /* 0x0000000502047221 */ /* 0x001fe20000010000 */
[----:B------:R-:W-:Y:S02]  /*3d70*/  LOP3.LUT R2, R45, 0x3c0, RZ, 0xc0, !PT ;  /* 0x000003c02d027812 */ /* 0x000fe400078ec0ff */
[----:B------:R-:W0:Y:S02]  /*3d80*/  SHFL.BFLY PT, R16, R15, 0x2, 0x1f ;  /* 0x0c401f000f107f89 */ /* 0x000e2400000e0000 */
[----:B------:R-:W-:Y:S02]  /*3d90*/  ISETP.NE.OR P1, PT, R2, 0x40, P0 ;  /* 0x000000400200780c */ /* 0x000fe40000725670 */
[----:B------:R-:W0:Y:S01]  /*3da0*/  SHFL.BFLY PT, R18, R17, 0x2, 0x1f ;  /* 0x0c401f0011127f89 */ /* 0x000e2200000e0000 */
[----:B---3--:R-:W-:-:S03]  /*3db0*/  FADD.FTZ R8, R6, R7 ;  /* 0x0000000706087221 */ /* 0x008fc60000010000 */
[----:B------:R-:W3:Y:S01]  /*3dc0*/  SHFL.BFLY PT, R3, R0, 0x1, 0x1f ;  /* 0x0c201f0000037f89 */ /* 0x000ee200000e0000 */
[----:B--2---:R-:W-:-:S03]  /*3dd0*/  FADD.FTZ R12, R11, R12 ;  /* 0x0000000c0b0c7221 */ /* 0x004fc60000010000 */
[----:B------:R-:W2:Y:S01]  /*3de0*/  SHFL.BFLY PT, R7, R4, 0x1, 0x1f ;  /* 0x0c201f0004077f89 */ /* 0x000ea200000e0000 */
        /* <DEDUP_REMOVED lines=8> */
[----:B---3--:R-:W-:-:S03]  /*3e70*/  FADD.FTZ R5, R0, R3 ;  /* 0x0000000300057221 */ /* 0x008fc60000010000 */
[----:B------:R-:W3:Y:S01]  /*3e80*/  SHFL.BFLY PT, R17, R16, 0x1, 0x1f ;  /* 0x0c201f0010117f89 */ /* 0x000ee200000e0000 */
[----:B------:R-:W-:Y:S01]  /*3e90*/  LOP3.LUT R0, R44, 0x3e0, R45, 0xf8, !PT ;  /* 0x000003e02c007812 */ /* 0x000fe200078ef82d */
[----:B--2---:R-:W-:Y:S02]  /*3ea0*/  FADD.FTZ R7, R4, R7 ;  /* 0x0000000704077221 */ /* 0x004fe40000010000 */
[----:B------:R-:W2:Y:S01]  /*3eb0*/  SHFL.BFLY PT, R19, R18, 0x1, 0x1f ;  /* 0x0c201f0012137f89 */ /* 0x000ea200000e0000 */
[----:B----4-:R-:W-:Y:S01]  /*3ec0*/  FADD.FTZ R9, R8, R9 ;  /* 0x0000000908097221 */ /* 0x010fe20000010000 */
[----:B-1----:R-:W-:Y:S01]  /*3ed0*/  FADD.FTZ R11, R10, R11 ;  /* 0x0000000b0a0b7221 */ /* 0x002fe20000010000 */
[----:B0-----:R-:W-:Y:S01]  /*3ee0*/  FADD.FTZ R13, R12, R13 ;  /* 0x0000000d0c0d7221 */ /* 0x001fe20000010000 */
[----:B------:R-:W-:Y:S01]  /*3ef0*/  FADD.FTZ R15, R14, R15 ;  /* 0x0000000f0e0f7221 */ /* 0x000fe20000010000 */
[----:B---3--:R-:W-:Y:S01]  /*3f00*/  FADD.FTZ R17, R16, R17 ;  /* 0x0000001110117221 */ /* 0x008fe20000010000 */
        /* <DEDUP_REMOVED lines=15> */
.L_x_23854:
[----:B------:R-:W-:Y:S05]  /*4000*/  BSYNC.RECONVERGENT B0 ;  /* 0x0000000000007941 */ /* 0x000fea0003800200 */
.L_x_23853:
        /* <DEDUP_REMOVED lines=29> */
.L_x_23856:
[----:B------:R-:W-:Y:S05]  /*41e0*/  BSYNC.RECONVERGENT B0 ;  /* 0x0000000000007941 */ /* 0x000fea0003800200 */
.L_x_23855:
        /* <DEDUP_REMOVED lines=12> */
.L_x_23858:
[----:B------:R-:W-:Y:S05]  /*42b0*/  BSYNC.RECONVERGENT B0 ;  /* 0x0000000000007941 */ /* 0x000fea0003800200 */
.L_x_23857:
        /* <DEDUP_REMOVED lines=19> */
.L_x_23860:
[----:B------:R-:W-:Y:S05]  /*43f0*/  BSYNC.RECONVERGENT B0 ;  /* 0x0000000000007941 */ /* 0x000fea0003800200 */
.L_x_23859:
        /* <DEDUP_REMOVED lines=26> */
.L_x_23861:
        /* <DEDUP_REMOVED lines=14> */
.L_x_26021:


//--------------------- .text._ZN4vllm25paged_attention_v1_kernelIffLi256ELi16ELi128ELNS_18Fp8KVCacheDataTypeE0ELb0EEEvPT_PKS2_PKT0_S8_ifPKiSA_iPKfiiiSC_SC_iiiii --------------------------
	.section	.text._ZN4vllm25paged_attention_v1_kernelIffLi256ELi16ELi128ELNS_18Fp8KVCacheDataTypeE0ELb0EEEvPT_PKS2_PKT0_S8_ifPKiSA_iPKfiiiSC_SC_iiiii,"ax",@progbits
	.align	128
        .global         _ZN4vllm25paged_attention_v1_kernelIffLi256ELi16ELi128ELNS_18Fp8KVCacheDataTypeE0ELb0EEEvPT_PKS2_PKT0_S8_ifPKiSA_iPKfiiiSC_SC_iiiii
        .type           _ZN4vllm25paged_attention_v1_kernelIffLi256ELi16ELi128ELNS_18Fp8KVCacheDataTypeE0ELb0EEEvPT_PKS2_PKT0_S8_ifPKiSA_iPKfiiiSC_SC_iiiii,@function
        .size           _ZN4vllm25paged_attention_v1_kernelIffLi256ELi16ELi128ELNS_18Fp8KVCacheDataTypeE0ELb0EEEvPT_PKS2_PKT0_S8_ifPKiSA_iPKfiiiSC_SC_iiiii,(.L_x_26022 - _ZN4vllm25paged_attention_v1_kernelIffLi256ELi16ELi128ELNS_18Fp8KVCacheDataTypeE0ELb0EEEvPT_PKS2_PKT0_S8_ifPKiSA_iPKfiiiSC_SC_iiiii)
        .other          _ZN4vllm25paged_attention_v1_kernelIffLi256ELi16ELi128ELNS_18Fp8KVCacheDataTypeE0ELb0EEEvPT_PKS2_PKT0_S8_ifPKiSA_iPKfiiiSC_SC_iiiii,@"STO_CUDA_ENTRY STV_DEFAULT"
_ZN4vllm25paged_attention_v1_kernelIffLi256ELi16ELi128ELNS_18Fp8KVCacheDataTypeE0ELb0EEEvPT_PKS2_PKT0_S8_ifPKiSA_iPKfiiiSC_SC_iiiii:
.text._ZN4vllm25paged_attention_v1_kernelIffLi256ELi16ELi128ELNS_18Fp8KVCacheDataTypeE0ELb0EEEvPT_PKS2_PKT0_S8_ifPKiSA_iPKfiiiSC_SC_iiiii:
        /* <DEDUP_REMOVED lines=8> */
[----:B------:R-:W4:Y:S08]  /*0080*/  LDC.64 R8, c[0x0][0x3c0] ;  /* 0x0000f000ff087b82 */ /* 0x000f300000000a00 */
[----:B------:R-:W4:Y:S01]  /*0090*/  S2UR UR7, SR_CgaCtaId ;  /* 0x00000000000779c3 */ /* 0x000f220000008800 */
[----:B------:R-:W-:Y:S01]  /*00a0*/  UMOV UR5, 0x400 ;  /* 0x0000040000057882 */ /* 0x000fe20000000000 */
[----:B------:R-:W1:Y:S01]  /*00b0*/  LDCU UR13, c[0x0][0x3cc] ;  /* 0x00007980ff0d77ac */ /* 0x000e620008000800 */
[----:B------:R-:W1:Y:S01]  /*00c0*/  LDCU UR16, c[0x0][0x3a4] ;  /* 0x00007480ff1077ac */ /* 0x000e620008000800 */
[----:B0-----:R-:W-:Y:S01]  /*00d0*/  ISETP.GT.U32.AND P1, PT, R6, 0x7f, PT ;  /* 0x0000007f0600780c */ /* 0x001fe20003f24070 */
[----:B------:R-:W0:Y:S01]  /*00e0*/  LDCU.64 UR14, c[0x0][0x390] ;  /* 0x00007200ff0e77ac */ /* 0x000e220008000a00 */
[----:B-1----:R-:W-:-:S04]  /*00f0*/  IMAD.WIDE.U32 R164, R15, 0x4, R164 ;  /* 0x000000040fa47825 */ /* 0x002fc800078e00a4 */
[----:B--2---:R-:W-:Y:S01]  /*0100*/  IMAD R0, R15, UR4, RZ ;  /* 0x000000040f007c24 */ /* 0x004fe2000f8e02ff */
[----:B---3--:R-:W-:Y:S01]  /*0110*/  IABS R13, R19 ;  /* 0x00000013000d7213 */ /* 0x008fe20000000000 */
[----:B------:R-:W2:Y:S01]  /*0120*/  LDG.E.CONSTANT R164, desc[UR8][R164.64] ;  /* 0x00000008a4a47981 */ /* 0x000ea2000c1e9900 */
[----:B----4-:R-:W-:Y:S01]  /*0130*/  ISETP.NE.U32.AND P0, PT, R8, RZ, PT ;  /* 0x000000ff0800720c */ /* 0x010fe20003f05070 */
[----:B------:R-:W1:Y:S03]  /*0140*/  LDCU UR4, c[0x0][0x3b8] ;  /* 0x00007700ff0477ac */ /* 0x000e660008000800 */
[----:B------:R-:W3:Y:S01]  /*0150*/  @!P1 LDC.64 R4, c[0x0][0x388] ;  /* 0x0000e200ff049b82 */ /* 0x000ee20000000a00 */
[----:B------:R-:W-:Y:S02]  /*0160*/  @!P1 SHF.L.U32 R2, R17, 0x8, RZ ;  /* 0x0000000811029819 */ /* 0x000fe400000006ff */
[----:B------:R-:W-:Y:S01]  /*0170*/  @!P1 SHF.L.U32 R3, R6, 0x1, RZ ;  /* 0x0000000106039819 */ /* 0x000fe200000006ff */
[----:B------:R-:W4:Y:S01]  /*0180*/  I2F.RP R7, R13 ;  /* 0x0000000d00077306 */ /* 0x000f220000209400 */
[----:B------:R-:W-:-:S02]  /*0190*/  ISETP.NE.AND.EX P0, PT, R9, RZ, PT, P0 ;  /* 0x000000ff0900720c */ /* 0x000fc40003f05300 */
[----:B------:R-:W-:Y:S02]  /*01a0*/  @!P1 IADD3 R2, P2, P3, R3, R0, R2 ;  /* 0x0000000003029210 */ /* 0x000fe40007b5e002 */
[----:B------:R-:W-:-:S04]  /*01b0*/  SHF.R.S32.HI R0, RZ, 0x1f, R0 ;  /* 0x0000001fff007819 */ /* 0x000fc80000011400 */
[----:B------:R-:W-:Y:S02]  /*01c0*/  @!P1 IADD3.X R0, PT, PT, RZ, R0, RZ, P2, P3 ;  /* 0x00000000ff009210 */ /* 0x000fe400017e64ff */
[----:B---3--:R-:W-:-:S04]  /*01d0*/  @!P1 LEA R4, P2, R2, R4, 0x2 ;  /* 0x0000000402049211 */ /* 0x008fc800078410ff */
[----:B------:R-:W-:Y:S01]  /*01e0*/  @!P1 LEA.HI.X R5, R2, R5, R0, 0x2, P2 ;  /* 0x0000000502059211 */ /* 0x000fe200010f1400 */
[----:B----4-:R-:W3:Y:S01]  /*01f0*/  MUFU.RCP R7, R7 ;  /* 0x0000000700077308 */ /* 0x010ee20000001000 */
[----:B------:R-:W4:Y:S03]  /*0200*/  @P0 LDC.64 R2, c[0x0][0x3c0] ;  /* 0x0000f000ff020b82 */ /* 0x000f260000000a00 */
[----:B------:R0:W2:Y:S01]  /*0210*/  @!P1 LDG.E.64.CONSTANT R10, desc[UR8][R4.64] ;  /* 0x00000008040a9981 */ /* 0x0000a2000c1e9b00 */
[----:B---3--:R-:W-:-:S04]  /*0220*/  IADD3 R8, PT, PT, R7, 0xffffffe, RZ ;  /* 0x0ffffffe07087810 */ /* 0x008fc80007ffe0ff */
[----:B0-----:R-:W0:Y:S01]  /*0230*/  LDC R4, c[0x0][0x370] ;  /* 0x0000dc00ff047b82 */ /* 0x001e220000000800 */
[----:B------:R3:W1:Y:S01]  /*0240*/  F2I.FTZ.U32.TRUNC.NTZ R9, R8 ;  /* 0x0000000800097305 */ /* 0x000662000021f000 */
[----:B------:R-:W-:Y:S02]  /*0250*/  HFMA2 R0, -RZ, RZ, 0, 0 ;  /* 0x00000000ff007431 */ /* 0x000fe400000001ff */
[----:B----4-:R-:W-:Y:S01]  /*0260*/  @P0 IMAD.WIDE.U32 R2, R17, 0x4, R2 ;  /* 0x0000000411020825 */ /* 0x010fe200078e0002 */
[----:B---3--:R-:W-:-:S04]  /*0270*/  MOV R8, RZ ;  /* 0x000000ff00087202 */ /* 0x008fc80000000f00 */
[----:B------:R0:W5:Y:S01]  /*0280*/  @P0 LDG.E.CONSTANT R0, desc[UR8][R2.64] ;  /* 0x0000000802000981 */ /* 0x000162000c1e9900 */
        /* <DEDUP_REMOVED lines=14> */
[----:B------:R-:W-:-:S06]  /*0370*/  @P0 IADD3 R9, PT, PT, R9, 0x1, RZ ;  /* 0x0000000109090810 */ /* 0x000fcc0007ffe0ff */
[----:B------:R-:W-:Y:S02]  /*0380*/  @!P3 IADD3 R9, PT, PT, -R9, RZ, RZ ;  /* 0x000000ff0909b210 */ /* 0x000fe40007ffe1ff */
[----:B------:R-:W-:-:S04]  /*0390*/  @!P2 LOP3.LUT R9, RZ, R19, RZ, 0x33, !PT ;  /* 0x00000013ff09a212 */ /* 0x000fc800078e33ff */
        /* <DEDUP_REMOVED lines=8> */
[----:B------:R-:W-:Y:S02]  /*0420*/  IABS R4, R17 ;  /* 0x0000001100047213 */ /* 0x000fe40000000000 */
[----:B------:R-:W-:Y:S01]  /*0430*/  IABS R8, R9 ;  /* 0x0000000900087213 */ /* 0x000fe20000000000 */
[----:B------:R-:W-:-:S03]  /*0440*/  IMAD.HI.U32 R3, R3, R7, R2 ;  /* 0x0000000703037227 */ /* 0x000fc600078e0002 */
[----:B------:R-:W-:-:S03]  /*0450*/  IADD3 R7, PT, PT, RZ, -R8, RZ ;  /* 0x80000008ff077210 */ /* 0x000fc60007ffe0ff */
        /* <DEDUP_REMOVED lines=8> */
[----:B------:R-:W-:-:S04]  /*04e0*/  LOP3.LUT R2, R17, R9, RZ, 0x3c, !PT ;  /* 0x0000000911027212 */ /* 0x000fc800078e3cff */
[----:B------:R-:W-:Y:S02]  /*04f0*/  ISETP.GE.AND P3, PT, R2, RZ, PT ;  /* 0x000000ff0200720c */ /* 0x000fe40003f66270 */
[----:B------:R-:W-:Y:S02]  /*0500*/  SHF.R.U32.HI R7, RZ, 0x1, R6 ;  /* 0x00000001ff077819 */ /* 0x000fe40000011606 */
[----:B------:R-:W-:Y:S02]  /*0510*/  IADD3 R4, PT, PT, R13, UR6, RZ ;  /* 0x000000060d047c10 */ /* 0x000fe4000fffe0ff */
[----:B------:R-:W-:Y:S02]  /*0520*/  @!P2 IADD3 R12, PT, PT, R12, 0x1, RZ ;  /* 0x000000010c0ca810 */ /* 0x000fe40007ffe0ff */
[----:B------:R-:W-:Y:S02]  /*0530*/  @!P1 LEA R4, R7, R4, 0x3 ;  /* 0x0000000407049211 */ /* 0x000fe400078e18ff */
[----:B------:R-:W-:Y:S01]  /*0540*/  @P0 IADD3 R12, PT, PT, R12, 0x1, RZ ;  /* 0x000000010c0c0810 */ /* 0x000fe20007ffe0ff */
[----:B------:R-:W-:Y:S01]  /*0550*/  IMAD R15, R15, UR4, RZ ;  /* 0x000000040f0f7c24 */ /* 0x000fe2000f8e02ff */
[----:B------:R-:W-:Y:S02]  /*0560*/  BSSY B0, `(.L_x_23862) ;  /* 0x000012e000007945 */ /* 0x000fe40003800000 */
[----:B------:R-:W-:-:S02]  /*0570*/  @!P3 IADD3 R12, PT, PT, -R12, RZ, RZ ;  /* 0x000000ff0c0cb210 */ /* 0x000fc40007ffe1ff */
[----:B--2---:R-:W-:-:S04]  /*0580*/  IADD3 R3, PT, PT, R164, 0xf, RZ ;  /* 0x0000000fa4037810 */ /* 0x004fc80007ffe0ff */
[----:B------:R-:W-:-:S04]  /*0590*/  SHF.R.S32.HI R2, RZ, 0x1f, R3 ;  /* 0x0000001fff027819 */ /* 0x000fc80000011403 */
[----:B------:R-:W-:Y:S02]  /*05a0*/  LEA.HI R3, R2, R3, RZ, 0x4 ;  /* 0x0000000302037211 */ /* 0x000fe400078f20ff */
[----:B------:R-:W-:Y:S02]  /*05b0*/  SHF.R.U32.HI R2, RZ, 0x5, R6 ;  /* 0x00000005ff027819 */ /* 0x000fe40000011606 */
[----:B------:R-:W-:-:S04]  /*05c0*/  SHF.R.S32.HI R3, RZ, 0x4, R3 ;  /* 0x00000004ff037819 */ /* 0x000fc80000011403 */
[----:B------:R-:W-:Y:S01]  /*05d0*/  ISETP.GE.AND P0, PT, R2, R3, PT ;  /* 0x000000030200720c */ /* 0x000fe20003f06270 */
[----:B------:R-:W-:Y:S01]  /*05e0*/  IMAD.MOV.U32 R3, RZ, RZ, -0x800001 ;  /* 0xff7fffffff037424 */ /* 0x000fe200078e00ff */
[----:B------:R0:W-:Y:S01]  /*05f0*/  @!P1 STS.64 [R4], R10 ;  /* 0x0000000a04009388 */ /* 0x0001e20000000a00 */
[----:B------:R-:W-:Y:S01]  /*0600*/  BAR.SYNC.DEFER_BLOCKING 0x0 ;  /* 0x0000000000007b1d */ /* 0x000fe20000010000 */
[----:B------:R-:W-:-:S13]  /*0610*/  ISETP.NE.AND P1, PT, R9, RZ, PT ;  /* 0x000000ff0900720c */ /* 0x000fda0003f25270 */
[----:B------:R-:W-:Y:S01]  /*0620*/  @!P1 LOP3.LUT R12, RZ, R9, RZ, 0x33, !PT ;  /* 0x00000009ff0c9212 */ /* 0x000fe200078e33ff */
[----:B0-----:R-:W-:Y:S06]  /*0630*/  @P0 BRA `(.L_x_23863) ;  /* 0x0000001000800947 */ /* 0x001fec0003800000 */
[----:B------:R-:W0:Y:S01]  /*0640*/  LDCU UR12, c[0x0][0x3d0] ;  /* 0x00007a00ff0c77ac */ /* 0x000e220008000800 */
[----:B------:R-:W-:Y:S01]  /*0650*/  SHF.R.U32.HI R4, RZ, 0x3, R6 ;  /* 0x00000003ff047819 */ /* 0x000fe20000011606 */
[----:B------:R-:W1:Y:S01]  /*0660*/  LDS.128 R136, [R13+UR6] ;  /* 0x000000060d887984 */ /* 0x000e620008000c00 */
[----:B------:R-:W-:Y:S01]  /*0670*/  LOP3.LUT R3, R6, 0x1, RZ, 0xc0, !PT ;  /* 0x0000000106037812 */ /* 0x000fe200078ec0ff */
[----:B------:R-:W2:Y:S01]  /*0680*/  LDCU.64 UR10, c[0x0][0x3a8] ;  /* 0x00007500ff0a77ac */ /* 0x000ea20008000a00 */
[----:B------:R-:W-:Y:S01]  /*0690*/  LOP3.LUT R4, R4, 0x7c, RZ, 0xc0, !PT ;  /* 0x0000007c04047812 */ /* 0x000fe200078ec0ff */
[----:B------:R-:W3:Y:S01]  /*06a0*/  LDS.128 R132, [R13+UR6+0x10] ;  /* 0x000010060d847984 */ /* 0x000ee20008000c00 */
[----:B------:R-:W-:Y:S01]  /*06b0*/  MOV R5, RZ ;  /* 0x000000ff00057202 */ /* 0x000fe20000000f00 */
[----:B------:R-:W-:Y:S01]  /*06c0*/  UIADD3 UR4, UPT, UPT, UR5, 0x420, URZ ;  /* 0x0000042005047890 */ /* 0x000fe2000fffe0ff */
[----:B------:R-:W-:Y:S01]  /*06d0*/  ISETP.NE.U32.AND P0, PT, R3, 0x1, PT ;  /* 0x000000010300780c */ /* 0x000fe20003f05070 */
[----:B------:R-:W4:Y:S01]  /*06e0*/  LDS.128 R128, [R13+UR6+0x20] ;  /* 0x000020060d807984 */ /* 0x000f220008000c00 */
[----:B------:R-:W-:Y:S01]  /*06f0*/  SHF.L.U32 R157, R6, 0x1, RZ ;  /* 0x00000001069d7819 */ /* 0x000fe200000006ff */
[----:B------:R-:W-:Y:S01]  /*0700*/  IMAD.WIDE R4, R15, 0x4, R4 ;  /* 0x000000040f047825 */ /* 0x000fe200078e0204 */
[C---:B------:R-:W-:Y:S01]  /*0710*/  SHF.L.U32 R3, R7.reuse, 0x2, RZ ;  /* 0x0000000207037819 */ /* 0x040fe200000006ff */
[----:B------:R-:W-:Y:S01]  /*0720*/  ULEA UR4, UR7, UR4, 0x18 ;  /* 0x0000000407047291 */ /* 0x000fe2000f8ec0ff */
[----:B------:R-:W-:Y:S01]  /*0730*/  LOP3.LUT R7, R7, 0xf, RZ, 0xc0, !PT ;  /* 0x0000000f07077812 */ /* 0x000fe200078ec0ff */
[----:B------:R-:W1:Y:S01]  /*0740*/  LDS.128 R124, [R13+UR6+0x30] ;  /* 0x000030060d7c7984 */ /* 0x000e620008000c00 */
[----:B------:R-:W-:Y:S01]  /*0750*/  LOP3.LUT R157, R157, 0x3c, RZ, 0xc0, !PT ;  /* 0x0000003c9d9d7812 */ /* 0x000fe200078ec0ff */
[----:B0-----:R-:W-:Y:S01]  /*0760*/  IMAD R14, R12, UR12, RZ ;  /* 0x0000000c0c0e7c24 */ /* 0x001fe2000f8e02ff */
[----:B------:R-:W-:Y:S01]  /*0770*/  LOP3.LUT R3, R3, 0x3c, RZ, 0xc0, !PT ;  /* 0x0000003c03037812 */ /* 0x000fe200078ec0ff */
[----:B------:R-:W0:Y:S01]  /*0780*/  LDS.128 R120, [R13+UR6+0x40] ;  /* 0x000040060d787984 */ /* 0x000e220008000c00 */
[----:B------:R-:W-:-:S02]  /*0790*/  LEA R7, R2, R7, 0x4 ;  /* 0x0000000702077211 */ /* 0x000fc400078e20ff */
[----:B--2---:R-:W-:Y:S01]  /*07a0*/  IADD3 R4, P1, PT, R4, UR10, RZ ;  /* 0x0000000a04047c10 */ /* 0x004fe2000ff3e0ff */
[----:B------:R-:W2:Y:S01]  /*07b0*/  LDS.128 R116, [R13+UR6+0x50] ;  /* 0x000050060d747984 */ /* 0x000ea20008000c00 */
[----:B------:R-:W-:Y:S02]  /*07c0*/  IADD3 R156, P2, PT, R14, R157, RZ ;  /* 0x0000009d0e9c7210 */ /* 0x000fe40007f5e0ff */
[----:B------:R-:W-:Y:S01]  /*07d0*/  IADD3.X R5, PT, PT, R5, UR11, RZ, P1, !PT ;  /* 0x0000000b05057c10 */ /* 0x000fe20008ffe4ff */
[----:B------:R-:W0:Y:S01]  /*07e0*/  LDS.128 R112, [R13+UR6+0x60] ;  /* 0x000060060d707984 */ /* 0x000e220008000c00 */
[----:B------:R-:W-:Y:S01]  /*07f0*/  IADD3 R6, PT, PT, -R164, R7, RZ ;  /* 0x00000007a4067210 */ /* 0x000fe20007ffe1ff */
[----:B------:R-:W-:Y:S01]  /*0800*/  VIADD R7, R7, 0x1 ;  /* 0x0000000107077836 */ /* 0x000fe20000000000 */
[----:B-----5:R-:W-:Y:S01]  /*0810*/  FSETP.NEU.FTZ.AND P1, PT, R0, RZ, PT ;  /* 0x000000ff0000720b */ /* 0x020fe20003f3d000 */
[----:B------:R-:W0:Y:S01]  /*0820*/  LDS.128 R108, [R13+UR6+0x70] ;  /* 0x000070060d6c7984 */ /* 0x000e220008000c00 */
[----:B------:R-:W-:-:S03]  /*0830*/  LEA.HI.X.SX32 R157, R14, RZ, 0x1, P2 ;  /* 0x000000ff0e9d7211 */ /* 0x000fc600010f0eff */
[----:B------:R-:W0:Y:S04]  /*0840*/  LDS.128 R104, [R13+UR6+0x80] ;  /* 0x000080060d687984 */ /* 0x000e280008000c00 */
        /* <DEDUP_REMOVED lines=22> */
[----:B------:R3:W0:Y:S02]  /*09b0*/  LDS.128 R8, [R13+UR6+0x1f0] ;  /* 0x0001f0060d087984 */ /* 0x0006240008000c00 */
[----:B---3--:R-:W-:-:S02]  /*09c0*/  LEA R13, R2, R3, 0x6 ;  /* 0x00000003020d7211 */ /* 0x008fc400078e30ff */
[----:B------:R-:W-:Y:S02]  /*09d0*/  MOV R3, 0xff7fffff ;  /* 0xff7fffff00037802 */ /* 0x000fe40000000f00 */
[----:B-12-4-:R-:W-:-:S07]  /*09e0*/  IADD3 R13, PT, PT, R13, UR4, RZ ;  /* 0x000000040d0d7c10 */ /* 0x016fce000fffe0ff */
.L_x_23865:
[----:B------:R-:W2:Y:S01]  /*09f0*/  LDG.E.CONSTANT R15, desc[UR8][R4.64] ;  /* 0x00000008040f7981 */ /* 0x000ea2000c1e9900 */
[----:B------:R-:W1:Y:S02]  /*0a00*/  S2R R14, SR_TID.X ;  /* 0x00000000000e7919 */ /* 0x000e640000002100 */
[----:B-1----:R-:W-:-:S04]  /*0a10*/  SHF.L.U32 R140, R14, 0x1, RZ ;  /* 0x000000010e8c7819 */ /* 0x002fc800000006ff */
[----:B------:R-:W-:Y:S01]  /*0a20*/  LOP3.LUT R141, R140, 0x2, RZ, 0xc0, !PT ;  /* 0x000000028c8d7812 */ /* 0x000fe200078ec0ff */
[----:B--2---:R-:W-:-:S03]  /*0a30*/  IMAD.WIDE R14, R15, UR13, R156 ;  /* 0x0000000d0f0e7c25 */ /* 0x004fc6000f8e029c */
[----:B------:R-:W-:-:S04]  /*0a40*/  IADD3 R14, P2, PT, R14, R141, RZ ;  /* 0x0000008d0e0e7210 */ /* 0x000fc80007f5e0ff */
[----:B------:R-:W-:Y:S02]  /*0a50*/  IADD3.X R15, PT, PT, RZ, R15, RZ, P2, !PT ;  /* 0x0000000fff0f7210 */ /* 0x000fe400017fe4ff */
[----:B------:R-:W-:-:S04]  /*0a60*/  LEA R158, P2, R14, UR14, 0x2 ;  /* 0x0000000e0e9e7c11 */ /* 0x000fc8000f8410ff */
[----:B------:R-:W-:-:S05]  /*0a70*/  LEA.HI.X R159, R14, UR15, R15, 0x2, P2 ;  /* 0x0000000f0e9f7c11 */ /* 0x000fca00090f140f */
[----:B------:R-:W2:Y:S04]  /*0a80*/  LDG.E.64.CONSTANT R142, desc[UR8][R158.64+0x100] ;  /* 0x000100089e8e7981 */ /* 0x000ea8000c1e9b00 */
[----:B------:R-:W3:Y:S04]  /*0a90*/  LDG.E.64.CONSTANT R144, desc[UR8][R158.64] ;  /* 0x000000089e907981 */ /* 0x000ee8000c1e9b00 */
[----:B------:R-:W4:Y:S04]  /*0aa0*/  LDG.E.64.CONSTANT R146, desc[UR8][R158.64+0x200] ;  /* 0x000200089e927981 */ /* 0x000f28000c1e9b00 */
[----:B------:R-:W5:Y:S04]  /*0ab0*/  LDG.E.64.CONSTANT R148, desc[UR8][R158.64+0x300] ;  /* 0x000300089e947981 */ /* 0x000f68000c1e9b00 */
[----:B------:R-:W5:Y:S04]  /*0ac0*/  LDG.E.64.CONSTANT R150, desc[UR8][R158.64+0x400] ;  /* 0x000400089e967981 */ /* 0x000f68000c1e9b00 */
[----:B------:R-:W5:Y:S04]  /*0ad0*/  LDG.E.64.CONSTANT R140, desc[UR8][R158.64+0x500] ;  /* 0x000500089e8c7981 */ /* 0x000f68000c1e9b00 */
[----:B------:R-:W5:Y:S01]  /*0ae0*/  LDG.E.64.CONSTANT R14, desc[UR8][R158.64+0x600] ;  /* 0x000600089e0e7981 */ /* 0x000f62000c1e9b00 */
[----:B--2---:R-:W-:Y:S01]  /*0af0*/  FMUL.FTZ R153, R142, R138 ;  /* 0x0000008a8e997220 */ /* 0x004fe20000410000 */
[----:B------:R-:W-:-:S03]  /*0b00*/  FMUL.FTZ R142, R143, R139 ;  /* 0x0000008b8f8e7220 */ /* 0x000fc60000410000 */
[----:B---3--:R-:W-:Y:S01]  /*0b10*/  FFMA.FTZ R153, R136, R144, R153 ;  /* 0x0000009088997223 */ /* 0x008fe20000010099 */
[----:B------:R-:W-:-:S03]  /*0b20*/  FFMA.FTZ R142, R137, R145, R142 ;  /* 0x00000091898e7223 */ /* 0x000fc6000001008e */
[----:B----4-:R-:W-:Y:S01]  /*0b30*/  FFMA.FTZ R153, R132, R146, R153 ;  /* 0x0000009284997223 */ /* 0x010fe20000010099 */
[----:B------:R-:W-:Y:S02]  /*0b40*/  FFMA.FTZ R142, R133, R147, R142 ;  /* 0x00000093858e7223 */ /* 0x000fe4000001008e */
[----:B------:R-:W2:Y:S01]  /*0b50*/  LDG.E.64.CONSTANT R146, desc[UR8][R158.64+0x900] ;  /* 0x000900089e927981 */ /* 0x000ea2000c1e9b00 */
[----:B-----5:R-:W-:Y:S01]  /*0b60*/  FFMA.FTZ R153, R148, R134, R153 ;  /* 0x0000008694997223 */ /* 0x020fe20000010099 */
[----:B------:R-:W-:Y:S02]  /*0b70*/  FFMA.FTZ R142, R149, R135, R142 ;  /* 0x00000087958e7223 */ /* 0x000fe4000001008e */
[----:B------:R-:W3:Y:S01]  /*0b80*/  LDG.E.64.CONSTANT R148, desc[UR8][R158.64+0xa00] ;  /* 0x000a00089e947981 */ /* 0x000ee2000c1e9b00 */
[----:B------:R-:W-:Y:S01]  /*0b90*/  FFMA.FTZ R153, R128, R150, R153 ;  /* 0x0000009680997223 */ /* 0x000fe20000010099 */
[----:B------:R-:W-:Y:S02]  /*0ba0*/  FFMA.FTZ R144, R129, R151, R142 ;  /* 0x0000009781907223 */ /* 0x000fe4000001008e */
[----:B------:R-:W4:Y:S01]  /*0bb0*/  LDG.E.64.CONSTANT R142, desc[UR8][R158.64+0x700] ;  /* 0x000700089e8e7981 */ /* 0x000f22000c1e9b00 */
[----:B------:R-:W-:Y:S01]  /*0bc0*/  FFMA.FTZ R153, R140, R130, R153 ;  /* 0x000000828c997223 */ /* 0x000fe20000010099 */
[----:B------:R-:W-:-:S02]  /*0bd0*/  FFMA.FTZ R140, R141, R131, R144 ;  /* 0x000000838d8c7223 */ /* 0x000fc40000010090 */
[----:B0-----:R-:W0:Y:S01]  /*0be0*/  LDG.E.64.CONSTANT R144, desc[UR8][R158.64+0x800] ;  /* 0x000800089e907981 */ /* 0x001e22000c1e9b00 */
[----:B------:R-:W-:Y:S01]  /*0bf0*/  FFMA.FTZ R155, R124, R14, R153 ;  /* 0x0000000e7c9b7223 */ /* 0x000fe20000010099 */
[----:B------:R-:W-:Y:S02]  /*0c00*/  FFMA.FTZ R154, R125, R15, R140 ;  /* 0x0000000f7d9a7223 */ /* 0x000fe4000001008c */
[----:B------:R-:W5:Y:S04]  /*0c10*/  LDG.E.64.CONSTANT R150, desc[UR8][R158.64+0xb00] ;  /* 0x000b00089e967981 */ /* 0x000f68000c1e9b00 */
[----:B------:R-:W5:Y:S04]  /*0c20*/  LDG.E.64.CONSTANT R152, desc[UR8][R158.64+0xc00] ;  /* 0x000c00089e987981 */ /* 0x000f68000c1e9b00 */
[----:B------:R-:W5:Y:S04]  /*0c30*/  LDG.E.64.CONSTANT R140, desc[UR8][R158.64+0xd00] ;  /* 0x000d00089e8c7981 */ /* 0x000f68000c1e9b00 */
[----:B------:R-:W5:Y:S01]  /*0c40*/  LDG.E.64.CONSTANT R14, desc[UR8][R158.64+0xe00] ;  /* 0x000e00089e0e7981 */ /* 0x000f62000c1e9b00 */
[----:B----4-:R-:W-:Y:S01]  /*0c50*/  FFMA.FTZ R155, R142, R126, R155 ;  /* 0x0000007e8e9b7223 */ /* 0x010fe2000001009b */
[----:B------:R-:W-:-:S02]  /*0c60*/  FFMA.FTZ R154, R143, R127, R154 ;  /* 0x0000007f8f9a7223 */ /* 0x000fc4000001009a */
[----:B------:R-:W4:Y:S01]  /*0c70*/  LDG.E.64.CONSTANT R142, desc[UR8][R158.64+0xf00] ;  /* 0x000f00089e8e7981 */ /* 0x000f22000c1e9b00 */
[----:B0-----:R-:W-:Y:S01]  /*0c80*/  FFMA.FTZ R155, R120, R144, R155 ;  /* 0x00000090789b7223 */ /* 0x001fe2000001009b */
[----:B------:R-:W-:Y:S02]  /*0c90*/  FFMA.FTZ R154, R121, R145, R154 ;  /* 0x00000091799a7223 */ /* 0x000fe4000001009a */
[----:B------:R-:W4:Y:S01]  /*0ca0*/  LDG.E.64.CONSTANT R144, desc[UR8][R158.64+0x1500] ;  /* 0x001500089e907981 */ /* 0x000f22000c1e9b00 */
[----:B--2---:R-:W-:Y:S01]  /*0cb0*/  FFMA.FTZ R155, R146, R122, R155 ;  /* 0x0000007a929b7223 */ /* 0x004fe2000001009b */
[----:B------:R-:W-:Y:S02]  /*0cc0*/  FFMA.FTZ R154, R147, R123, R154 ;  /* 0x0000007b939a7223 */ /* 0x000fe4000001009a */
[----:B------:R-:W2:Y:S01]  /*0cd0*/  LDG.E.64.CONSTANT R146, desc[UR8][R158.64+0x1100] ;  /* 0x001100089e927981 */ /* 0x000ea2000c1e9b00 */
[----:B---3--:R-:W-:Y:S01]  /*0ce0*/  FFMA.FTZ R155, R116, R148, R155 ;  /* 0x00000094749b7223 */ /* 0x008fe2000001009b */
[----:B------:R-:W-:-:S02]  /*0cf0*/  FFMA.FTZ R154, R117, R149, R154 ;  /* 0x00000095759a7223 */ /* 0x000fc4000001009a */
[----:B------:R-:W3:Y:S01]  /*0d00*/  LDG.E.64.CONSTANT R148, desc[UR8][R158.64+0x1200] ;  /* 0x001200089e947981 */ /* 0x000ee2000c1e9b00 */
[----:B-----5:R-:W-:Y:S01]  /*0d10*/  FFMA.FTZ R155, R150, R118, R155 ;  /* 0x00000076969b7223 */ /* 0x020fe2000001009b */
[----:B------:R-:W-:Y:S02]  /*0d20*/  FFMA.FTZ R154, R151, R119, R154 ;  /* 0x00000077979a7223 */ /* 0x000fe4000001009a */
[----:B------:R-:W5:Y:S01]  /*0d30*/  LDG.E.64.CONSTANT R150, desc[UR8][R158.64+0x1300] ;  /* 0x001300089e967981 */ /* 0x000f62000c1e9b00 */
[----:B------:R-:W-:Y:S01]  /*0d40*/  FFMA.FTZ R155, R112, R152, R155 ;  /* 0x00000098709b7223 */ /* 0x000fe2000001009b */
[----:B------:R-:W-:Y:S02]  /*0d50*/  FFMA.FTZ R154, R113, R153, R154 ;  /* 0x00000099719a7223 */ /* 0x000fe4000001009a */
[----:B------:R-:W5:Y:S01]  /*0d60*/  LDG.E.64.CONSTANT R152, desc[UR8][R158.64+0x1400] ;  /* 0x001400089e987981 */ /* 0x000f62000c1e9b00 */
[----:B------:R-:W-:Y:S01]  /*0d70*/  FFMA.FTZ R155, R140, R114, R155 ;  /* 0x000000728c9b7223 */ /* 0x000fe2000001009b */
[----:B------:R-:W-:-:S02]  /*0d80*/  FFMA.FTZ R154, R141, R115, R154 ;  /* 0x000000738d9a7223 */ /* 0x000fc4000001009a */
[----:B------:R-:W2:Y:S01]  /*0d90*/  LDG.E.64.CONSTANT R140, desc[UR8][R158.64+0x1000] ;  /* 0x001000089e8c7981 */ /* 0x000ea2000c1e9b00 */
[----:B------:R-:W-:Y:S01]  /*0da0*/  FFMA.FTZ R155, R108, R14, R155 ;  /* 0x0000000e6c9b7223 */ /* 0x000fe2000001009b */
[----:B------:R-:W-:Y:S02]  /*0db0*/  FFMA.FTZ R154, R109, R15, R154 ;  /* 0x0000000f6d9a7223 */ /* 0x000fe4000001009a */
[----:B------:R-:W5:Y:S01]  /*0dc0*/  LDG.E.64.CONSTANT R14, desc[UR8][R158.64+0x1600] ;  /* 0x001600089e0e7981 */ /* 0x000f62000c1e9b00 */
[----:B----4-:R-:W-:Y:S01]  /*0dd0*/  FFMA.FTZ R155, R142, R110, R155 ;  /* 0x0000006e8e9b7223 */ /* 0x010fe2000001009b */
[----:B------:R-:W-:Y:S02]  /*0de0*/  FFMA.FTZ R154, R143, R111, R154 ;  /* 0x0000006f8f9a7223 */ /* 0x000fe4000001009a */
[----:B------:R-:W4:Y:S01]  /*0df0*/  LDG.E.64.CONSTANT R142, desc[UR8][R158.64+0x1800] ;  /* 0x001800089e8e7981 */ /* 0x000f22000c1e9b00 */
[----:B--2---:R-:W-:Y:S01]  /*0e00*/  FFMA.FTZ R155, R104, R140, R155 ;  /* 0x0000008c689b7223 */ /* 0x004fe2000001009b */
[----:B------:R-:W-:-:S02]  /*0e10*/  FFMA.FTZ R154, R105, R141, R154 ;  /* 0x0000008d699a7223 */ /* 0x000fc4000001009a */
[----:B------:R-:W2:Y:S01]  /*0e20*/  LDG.E.64.CONSTANT R140, desc[UR8][R158.64+0x1700] ;  /* 0x001700089e8c7981 */ /* 0x000ea2000c1e9b00 */
[----:B------:R-:W-:Y:S01]  /*0e30*/  FFMA.FTZ R155, R146, R106, R155 ;  /* 0x0000006a929b7223 */ /* 0x000fe2000001009b */
[----:B------:R-:W-:Y:S02]  /*0e40*/  FFMA.FTZ R154, R147, R107, R154 ;  /* 0x0000006b939a7223 */ /* 0x000fe4000001009a */
[----:B------:R-:W4:Y:S01]  /*0e50*/  LDG.E.64.CONSTANT R146, desc[UR8][R158.64+0x1900] ;  /* 0x001900089e927981 */ /* 0x000f22000c1e9b00 */
[----:B---3--:R-:W-:Y:S01]  /*0e60*/  FFMA.FTZ R155, R100, R148, R155 ;  /* 0x00000094649b7223 */ /* 0x008fe2000001009b */
[----:B------:R-:W-:Y:S02]  /*0e70*/  FFMA.FTZ R154, R101, R149, R154 ;  /* 0x00000095659a7223 */ /* 0x000fe4000001009a */
[----:B------:R-:W3:Y:S01]  /*0e80*/  LDG.E.64.CONSTANT R148, desc[UR8][R158.64+0x1a00] ;  /* 0x001a00089e947981 */ /* 0x000ee2000c1e9b00 */
[----:B-----5:R-:W-:Y:S01]  /*0e90*/  FFMA.FTZ R155, R150, R102, R155 ;  /* 0x00000066969b7223 */ /* 0x020fe2000001009b */
[----:B------:R-:W-:-:S02]  /*0ea0*/  FFMA.FTZ R154, R151, R103, R154 ;  /* 0x00000067979a7223 */ /* 0x000fc4000001009a */
[----:B------:R-:W5:Y:S01]  /*0eb0*/  LDG.E.64.CONSTANT R150, desc[UR8][R158.64+0x1b00] ;  /* 0x001b00089e967981 */ /* 0x000f62000c1e9b00 */
[----:B------:R-:W-:Y:S01]  /*0ec0*/  FFMA.FTZ R155, R96, R152, R155 ;  /* 0x00000098609b7223 */ /* 0x000fe2000001009b */
[----:B------:R-:W-:Y:S02]  /*0ed0*/  FFMA.FTZ R154, R97, R153, R154 ;  /* 0x00000099619a7223 */ /* 0x000fe4000001009a */
[----:B------:R-:W5:Y:S01]  /*0ee0*/  LDG.E.64.CONSTANT R152, desc[UR8][R158.64+0x1c00] ;  /* 0x001c00089e987981 */ /* 0x000f62000c1e9b00 */
[----:B------:R-:W-:Y:S01]  /*0ef0*/  FFMA.FTZ R155, R144, R98, R155 ;  /* 0x00000062909b7223 */ /* 0x000fe2000001009b */
[----:B------:R-:W-:Y:S02]  /*0f00*/  FFMA.FTZ R154, R145, R99, R154 ;  /* 0x00000063919a7223 */ /* 0x000fe4000001009a */
[----:B------:R-:W5:Y:S01]  /*0f10*/  LDG.E.64.CONSTANT R144, desc[UR8][R158.64+0x1d00] ;  /* 0x001d00089e907981 */ /* 0x000f62000c1e9b00 */
[----:B------:R-:W-:Y:S01]  /*0f20*/  FFMA.FTZ R155, R92, R14, R155 ;  /* 0x0000000e5c9b7223 */ /* 0x000fe2000001009b */
[----:B------:R-:W-:-:S02]  /*0f30*/  FFMA.FTZ R154, R93, R15, R154 ;  /* 0x0000000f5d9a7223 */ /* 0x000fc4000001009a */
[----:B------:R-:W5:Y:S01]  /*0f40*/  LDG.E.64.CONSTANT R14, desc[UR8][R158.64+0x1e00] ;  /* 0x001e00089e0e7981 */ /* 0x000f62000c1e9b00 */
[----:B--2---:R-:W-:Y:S01]  /*0f50*/  FFMA.FTZ R155, R140, R94, R155 ;  /* 0x0000005e8c9b7223 */ /* 0x004fe2000001009b */
[----:B------:R-:W-:Y:S02]  /*0f60*/  FFMA.FTZ R154, R141, R95, R154 ;  /* 0x0000005f8d9a7223 */ /* 0x000fe4000001009a */
[----:B------:R-:W2:Y:S01]  /*0f70*/  LDG.E.64.CONSTANT R140, desc[UR8][R158.64+0x1f00] ;  /* 0x001f00089e8c7981 */ /* 0x000ea2000c1e9b00 */
[----:B----4-:R-:W-:Y:S01]  /*0f80*/  FFMA.FTZ R155, R88, R142, R155 ;  /* 0x0000008e589b7223 */ /* 0x010fe2000001009b */
[----:B------:R-:W-:Y:S02]  /*0f90*/  FFMA.FTZ R154, R89, R143, R154 ;  /* 0x0000008f599a7223 */ /* 0x000fe4000001009a */
[----:B------:R-:W4:Y:S01]  /*0fa0*/  LDG.E.64.CONSTANT R142, desc[UR8][R158.64+0x2000] ;  /* 0x002000089e8e7981 */ /* 0x000f22000c1e9b00 */
[----:B------:R-:W-:Y:S01]  /*0fb0*/  FFMA.FTZ R155, R146, R90, R155 ;  /* 0x0000005a929b7223 */ /* 0x000fe2000001009b */
[----:B------:R-:W-:-:S02]  /*0fc0*/  FFMA.FTZ R154, R147, R91, R154 ;  /* 0x0000005b939a7223 */ /* 0x000fc4000001009a */
[----:B------:R-:W4:Y:S01]  /*0fd0*/  LDG.E.64.CONSTANT R146, desc[UR8][R158.64+0x2100] ;  /* 0x002100089e927981 */ /* 0x000f22000c1e9b00 */
[----:B---3--:R-:W-:Y:S01]  /*0fe0*/  FFMA.FTZ R155, R84, R148, R155 ;  /* 0x00000094549b7223 */ /* 0x008fe2000001009b */
[----:B------:R-:W-:Y:S02]  /*0ff0*/  FFMA.FTZ R154, R85, R149, R154 ;  /* 0x00000095559a7223 */ /* 0x000fe4000001009a */
[----:B------:R-:W3:Y:S01]  /*1000*/  LDG.E.64.CONSTANT R148, desc[UR8][R158.64+0x2200] ;  /* 0x002200089e947981 */ /* 0x000ee2000c1e9b00 */
[----:B-----5:R-:W-:Y:S01]  /*1010*/  FFMA.FTZ R155, R150, R86, R155 ;  /* 0x00000056969b7223 */ /* 0x020fe2000001009b */
[----:B------:R-:W-:Y:S02]  /*1020*/  FFMA.FTZ R154, R151, R87, R154 ;  /* 0x00000057979a7223 */ /* 0x000fe4000001009a */
[----:B------:R-:W5:Y:S01]  /*1030*/  LDG.E.64.CONSTANT R150, desc[UR8][R158.64+0x2300] ;  /* 0x002300089e967981 */ /* 0x000f62000c1e9b00 */
[----:B------:R-:W-:Y:S01]  /*1040*/  FFMA.FTZ R155, R80, R152, R155 ;  /* 0x00000098509b7223 */ /* 0x000fe2000001009b */
        /* <DEDUP_REMOVED lines=8> */
[----:B--2---:R-:W-:Y:S01]  /*10d0*/  FFMA.FTZ R155, R140, R78, R155 ;  /* 0x0000004e8c9b7223 */ /* 0x004fe2000001009b */
[----:B------:R-:W-:-:S02]  /*10e0*/  FFMA.FTZ R154, R141, R79, R154 ;  /* 0x0000004f8d9a7223 */ /* 0x000fc4000001009a */
[----:B------:R-:W2:Y:S01]  /*10f0*/  LDG.E.64.CONSTANT R140, desc[UR8][R158.64+0x2700] ;  /* 0x002700089e8c7981 */ /* 0x000ea2000c1e9b00 */
[----:B----4-:R-:W-:Y:S01]  /*1100*/  FFMA.FTZ R155, R72, R142, R155 ;  /* 0x0000008e489b7223 */ /* 0x010fe2000001009b */
[----:B------:R-:W-:Y:S02]  /*1110*/  FFMA.FTZ R154, R73, R143, R154 ;  /* 0x0000008f499a7223 */ /* 0x000fe4000001009a */
[----:B------:R-:W4:Y:S01]  /*1120*/  LDG.E.64.CONSTANT R142, desc[UR8][R158.64+0x2800] ;  /* 0x002800089e8e7981 */ /* 0x000f22000c1e9b00 */
[----:B------:R-:W-:Y:S01]  /*1130*/  FFMA.FTZ R155, R146, R74, R155 ;  /* 0x0000004a929b7223 */ /* 0x000fe2000001009b */
[----:B------:R-:W-:Y:S02]  /*1140*/  FFMA.FTZ R154, R147, R75, R154 ;  /* 0x0000004b939a7223 */ /* 0x000fe4000001009a */
[----:B------:R-:W4:Y:S01]  /*1150*/  LDG.E.64.CONSTANT R146, desc[UR8][R158.64+0x2900] ;  /* 0x002900089e927981 */ /* 0x000f22000c1e9b00 */
        /* <DEDUP_REMOVED lines=15> */
[----:B--2---:R-:W-:Y:S01]  /*1250*/  FFMA.FTZ R155, R140, R62, R155 ;  /* 0x0000003e8c9b7223 */ /* 0x004fe2000001009b */
[----:B------:R-:W-:Y:S02]  /*1260*/  FFMA.FTZ R154, R141, R63, R154 ;  /* 0x0000003f8d9a7223 */ /* 0x000fe4000001009a */
[----:B------:R-:W2:Y:S01]  /*1270*/  LDG.E.64.CONSTANT R140, desc[UR8][R158.64+0x2f00] ;  /* 0x002f00089e8c7981 */ /* 0x000ea2000c1e9b00 */
[----:B----4-:R-:W-:Y:S01]  /*1280*/  FFMA.FTZ R155, R56, R142, R155 ;  /* 0x0000008e389b7223 */ /* 0x010fe2000001009b */
[----:B------:R-:W-:-:S02]  /*1290*/  FFMA.FTZ R154, R57, R143, R154 ;  /* 0x0000008f399a7223 */ /* 0x000fc4000001009a */
[----:B------:R-:W4:Y:S01]  /*12a0*/  LDG.E.64.CONSTANT R142, desc[UR8][R158.64+0x3600] ;  /* 0x003600089e8e7981 */ /* 0x000f22000c1e9b00 */
        /* <DEDUP_REMOVED lines=11> */
[----:B------:R-:W4:Y:S01]  /*1360*/  LDG.E.64.CONSTANT R152, desc[UR8][R158.64+0x3400] ;  /* 0x003400089e987981 */ /* 0x000f22000c1e9b00 */
[----:B------:R-:W-:Y:S01]  /*1370*/  FFMA.FTZ R155, R144, R50, R155 ;  /* 0x00000032909b7223 */ /* 0x000fe2000001009b */
[----:B------:R-:W-:Y:S02]  /*1380*/  FFMA.FTZ R154, R145, R51, R154 ;  /* 0x00000033919a7223 */ /* 0x000fe4000001009a */
[----:B------:R-:W3:Y:S01]  /*1390*/  LDG.E.64.CONSTANT R144, desc[UR8][R158.64+0x3000] ;  /* 0x003000089e907981 */ /* 0x000ee2000c1e9b00 */
[----:B------:R-:W-:Y:S01]  /*13a0*/  FFMA.FTZ R155, R44, R14, R155 ;  /* 0x0000000e2c9b7223 */ /* 0x000fe2000001009b */
[----:B------:R-:W-:-:S02]  /*13b0*/  FFMA.FTZ R154, R45, R15, R154 ;  /* 0x0000000f2d9a7223 */ /* 0x000fc4000001009a */
[----:B------:R-:W5:Y:S01]  /*13c0*/  LDG.E.64.CONSTANT R14, desc[UR8][R158.64+0x3100] ;  /* 0x003100089e0e7981 */ /* 0x000f62000c1e9b00 */
[----:B--2---:R-:W-:Y:S01]  /*13d0*/  FFMA.FTZ R155, R140, R46, R155 ;  /* 0x0000002e8c9b7223 */ /* 0x004fe2000001009b */
[----:B------:R-:W-:Y:S02]  /*13e0*/  FFMA.FTZ R154, R141, R47, R154 ;  /* 0x0000002f8d9a7223 */ /* 0x000fe4000001009a */
[----:B------:R-:W2:Y:S01]  /*13f0*/  LDG.E.64.CONSTANT R140, desc[UR8][R158.64+0x3800] ;  /* 0x003800089e8c7981 */ /* 0x000ea2000c1e9b00 */
        /* <DEDUP_REMOVED lines=8> */
[----:B------:R-:W3:Y:S01]  /*1480*/  LDG.E.64.CONSTANT R148, desc[UR8][R158.64+0x3c00] ;  /* 0x003c00089e947981 */ /* 0x000ee2000c1e9b00 */
[----:B------:R-:W-:Y:S01]  /*1490*/  FFMA.FTZ R155, R150, R38, R155 ;  /* 0x00000026969b7223 */ /* 0x000fe2000001009b */
[----:B------:R-:W-:Y:S02]  /*14a0*/  FFMA.FTZ R154, R151, R39, R154 ;  /* 0x00000027979a7223 */ /* 0x000fe4000001009a */
[----:B------:R-:W3:Y:S01]  /*14b0*/  LDG.E.64.CONSTANT R150, desc[UR8][R158.64+0x3d00] ;  /* 0x003d00089e967981 */ /* 0x000ee2000c1e9b00 */
[----:B----4-:R-:W-:Y:S01]  /*14c0*/  FFMA.FTZ R155, R32, R152, R155 ;  /* 0x00000098209b7223 */ /* 0x010fe2000001009b */
[----:B------:R-:W-:-:S02]  /*14d0*/  FFMA.FTZ R154, R33, R153, R154 ;  /* 0x00000099219a7223 */ /* 0x000fc4000001009a */
[----:B------:R-:W4:Y:S01]  /*14e0*/  LDG.E.64.CONSTANT R152, desc[UR8][R158.64+0x3e00] ;  /* 0x003e00089e987981 */ /* 0x000f22000c1e9b00 */
[----:B------:R-:W-:Y:S01]  /*14f0*/  FFMA.FTZ R155, R146, R34, R155 ;  /* 0x00000022929b7223 */ /* 0x000fe2000001009b */
[----:B------:R-:W-:Y:S02]  /*1500*/  FFMA.FTZ R154, R147, R35, R154 ;  /* 0x00000023939a7223 */ /* 0x000fe4000001009a */
[----:B------:R-:W4:Y:S01]  /*1510*/  LDG.E.64.CONSTANT R146, desc[UR8][R158.64+0x3b00] ;  /* 0x003b00089e927981 */ /* 0x000f22000c1e9b00 */
[----:B------:R-:W-:Y:S01]  /*1520*/  FFMA.FTZ R161, R28, R142, R155 ;  /* 0x0000008e1ca17223 */ /* 0x000fe2000001009b */
[----:B------:R-:W-:Y:S02]  /*1530*/  FFMA.FTZ R160, R29, R143, R154 ;  /* 0x0000008f1da07223 */ /* 0x000fe4000001009a */
[----:B------:R-:W3:Y:S04]  /*1540*/  LDG.E.64.CONSTANT R142, desc[UR8][R158.64+0x3900] ;  /* 0x003900089e8e7981 */ /* 0x000ee8000c1e9b00 */
[----:B------:R-:W4:Y:S01]  /*1550*/  LDG.E.64.CONSTANT R154, desc[UR8][R158.64+0x3f00] ;  /* 0x003f00089e9a7981 */ /* 0x000f22000c1e9b00 */
[----:B------:R-:W-:Y:S01]  /*1560*/  UMOV UR4, 0xffffffff ;  /* 0xffffffff00047882 */ /* 0x000fe20000000000 */
[----:B-----5:R-:W-:Y:S01]  /*1570*/  FFMA.FTZ R161, R14, R30, R161 ;  /* 0x0000001e0ea17223 */ /* 0x020fe200000100a1 */
[----:B------:R-:W-:-:S03]  /*1580*/  FFMA.FTZ R160, R15, R31, R160 ;  /* 0x0000001f0fa07223 */ /* 0x000fc600000100a0 */
[----:B--2---:R-:W-:Y:S01]  /*1590*/  FFMA.FTZ R161, R24, R140, R161 ;  /* 0x0000008c18a17223 */ /* 0x004fe200000100a1 */
[----:B------:R-:W-:-:S03]  /*15a0*/  FFMA.FTZ R160, R25, R141, R160 ;  /* 0x0000008d19a07223 */ /* 0x000fc600000100a0 */
[----:B---3--:R-:W-:Y:S01]  /*15b0*/  FFMA.FTZ R161, R142, R26, R161 ;  /* 0x0000001a8ea17223 */ /* 0x008fe200000100a1 */
[----:B------:R-:W-:-:S03]  /*15c0*/  FFMA.FTZ R160, R143, R27, R160 ;  /* 0x0000001b8fa07223 */ /* 0x000fc600000100a0 */
[----:B------:R-:W-:Y:S01]  /*15d0*/  FFMA.FTZ R161, R20, R144, R161 ;  /* 0x0000009014a17223 */ /* 0x000fe200000100a1 */
[----:B------:R-:W-:-:S03]  /*15e0*/  FFMA.FTZ R160, R21, R145, R160 ;  /* 0x0000009115a07223 */ /* 0x000fc600000100a0 */
[----:B----4-:R-:W-:Y:S01]  /*15f0*/  FFMA.FTZ R161, R146, R22, R161 ;  /* 0x0000001692a17223 */ /* 0x010fe200000100a1 */
[----:B------:R-:W-:-:S03]  /*1600*/  FFMA.FTZ R160, R147, R23, R160 ;  /* 0x0000001793a07223 */ /* 0x000fc600000100a0 */
[----:B------:R-:W-:Y:S01]  /*1610*/  FFMA.FTZ R161, R16, R148, R161 ;  /* 0x0000009410a17223 */ /* 0x000fe200000100a1 */
[----:B------:R-:W-:Y:S01]  /*1620*/  FFMA.FTZ R160, R17, R149, R160 ;  /* 0x0000009511a07223 */ /* 0x000fe200000100a0 */
[----:B------:R-:W-:Y:S02]  /*1630*/  IADD3 R14, PT, PT, R164, 0xf, RZ ;  /* 0x0000000fa40e7810 */ /* 0x000fe40007ffe0ff */
[----:B------:R-:W-:Y:S01]  /*1640*/  FFMA.FTZ R161, R150, R18, R161 ;  /* 0x0000001296a17223 */ /* 0x000fe200000100a1 */
[----:B------:R-:W-:Y:S01]  /*1650*/  FFMA.FTZ R160, R151, R19, R160 ;  /* 0x0000001397a07223 */ /* 0x000fe200000100a0 */
[----:B------:R-:W-:Y:S02]  /*1660*/  SHF.R.S32.HI R15, RZ, 0x1f, R14 ;  /* 0x0000001fff0f7819 */ /* 0x000fe4000001140e */
[----:B------:R-:W-:Y:S01]  /*1670*/  FFMA.FTZ R161, R8, R152, R161 ;  /* 0x0000009808a17223 */ /* 0x000fe200000100a1 */
[----:B------:R-:W-:Y:S01]  /*1680*/  FFMA.FTZ R160, R9, R153, R160 ;  /* 0x0000009909a07223 */ /* 0x000fe200000100a0 */
[----:B------:R-:W-:-:S02]  /*1690*/  LEA.HI R15, R15, R14, RZ, 0x4 ;  /* 0x0000000e0f0f7211 */ /* 0x000fc400078f20ff */
[----:B------:R-:W-:Y:S01]  /*16a0*/  FFMA.FTZ R154, R154, R10, R161 ;  /* 0x0000000a9a9a7223 */ /* 0x000fe200000100a1 */
[----:B------:R-:W-:Y:S01]  /*16b0*/  FFMA.FTZ R155, R155, R11, R160 ;  /* 0x0000000b9b9b7223 */ /* 0x000fe200000100a0 */
[----:B------:R-:W-:-:S03]  /*16c0*/  SHF.R.S32.HI R143, RZ, 0x4, R15 ;  /* 0x00000004ff8f7819 */ /* 0x000fc6000001140f */
[----:B------:R-:W-:Y:S01]  /*16d0*/  FADD.FTZ R154, R154, R155 ;  /* 0x0000009b9a9a7221 */ /* 0x000fe20000010000 */
[----:B------:R-:W-:Y:S06]  /*16e0*/  BRA.DIV UR4, `(.L_x_23864) ;  /* 0x0000005a04587947 */ /* 0x000fec000b800000 */
[----:B------:R0:W1:Y:S02]  /*16f0*/  SHFL.BFLY PT, R15, R154, 0x1, 0x1f ;  /* 0x0c201f009a0f7f89 */ /* 0x00006400000e0000 */
.L_x_23900:
[----:B------:R-:W-:Y:S01]  /*1700*/  IADD3 R14, PT, PT, R6, 0x1, RZ ;  /* 0x00000001060e7810 */ /* 0x000fe20007ffe0ff */
[----:B-1----:R-:W-:Y:S01]  /*1710*/  FADD.FTZ R15, R154, R15 ;  /* 0x0000000f9a0f7221 */ /* 0x002fe20000010000 */
[----:B------:R-:W-:Y:S01]  /*1720*/  IADD3 R2, PT, PT, R2, 0x4, RZ ;  /* 0x0000000402027810 */ /* 0x000fe20007ffe0ff */
[----:B------:R-:W-:Y:S01]  /*1730*/  VIADD R6, R6, 0x40 ;  /* 0x0000004006067836 */ /* 0x000fe20000000000 */
[----:B------:R-:W-:Y:S02]  /*1740*/  I2FP.F32.S32 R141, R14 ;  /* 0x0000000e008d7245 */ /* 0x000fe40000201400 */
[----:B------:R-:W-:-:S03]  /*1750*/  IADD3 R4, P3, PT, R4, 0x10, RZ ;  /* 0x0000001004047810 */ /* 0x000fc60007f7e0ff */
[----:B------:R-:W-:Y:S01]  /*1760*/  FMUL.FTZ R141, R141, R0 ;  /* 0x000000008d8d7220 */ /* 0x000fe20000410000 */
[----:B------:R-:W-:-:S04]  /*1770*/  IADD3.X R5, PT, PT, RZ, R5, RZ, P3, !PT ;  /* 0x00000005ff057210 */ /* 0x000fc80001ffe4ff */
[----:B------:R-:W-:Y:S02]  /*1780*/  FSEL R14, R141, RZ, P1 ;  /* 0x000000ff8d0e7208 */ /* 0x000fe40000800000 */
[C---:B------:R-:W-:Y:S02]  /*1790*/  @P0 IADD3 R141, PT, PT, R7.reuse, -0x1, RZ ;  /* 0xffffffff078d0810 */ /* 0x040fe40007ffe0ff */
[----:B------:R-:W-:Y:S01]  /*17a0*/  IADD3 R7, PT, PT, R7, 0x40, RZ ;  /* 0x0000004007077810 */ /* 0x000fe20007ffe0ff */
[----:B------:R-:W-:Y:S01]  /*17b0*/  FFMA.FTZ R140, R15, UR16, R14 ;  /* 0x000000100f8c7c23 */ /* 0x000fe2000801000e */
[CC--:B------:R-:W-:Y:S02]  /*17c0*/  @P0 ISETP.GE.AND P2, PT, R141.reuse, R164.reuse, PT ;  /* 0x000000a48d00020c */ /* 0x0c0fe40003f46270 */
[----:B------:R-:W-:Y:S02]  /*17d0*/  ISETP.GE.OR P4, PT, R141, R164, !P0 ;  /* 0x000000a48d00720c */ /* 0x000fe40004786670 */
[----:B------:R-:W-:-:S02]  /*17e0*/  @P0 FSEL R14, R140, RZ, !P2 ;  /* 0x000000ff8c0e0208 */ /* 0x000fc40005000000 */
[----:B------:R-:W-:-:S03]  /*17f0*/  ISETP.GE.AND P2, PT, R2, R143, PT ;  /* 0x0000008f0200720c */ /* 0x000fc60003f46270 */
[----:B------:R1:W-:Y:S06]  /*1800*/  @P0 STS [R13], R14 ;  /* 0x0000000e0d000388 */ /* 0x0003ec0000000800 */
[----:B------:R-:W-:Y:S02]  /*1810*/  @!P4 FMNMX.FTZ R3, R3, R140, !PT ;  /* 0x0000008c0303c209 */ /* 0x000fe40007810000 */
[----:B-1----:R-:W-:Y:S02]  /*1820*/  IADD3 R13, PT, PT, R13, 0x100, RZ ;  /* 0x000001000d0d7810 */ /* 0x002fe40007ffe0ff */
[----:B------:R-:W-:Y:S05]  /*1830*/  @!P2 BRA `(.L_x_23865) ;  /* 0xfffffff0006ca947 */ /* 0x000fea000383ffff */
.L_x_23863:
[----:B------:R-:W-:Y:S05]  /*1840*/  BSYNC B0 ;  /* 0x0000000000007941 */ /* 0x000fea0003800000 */
.L_x_23862:
[----:B------:R-:W-:-:S03]  /*1850*/  UMOV UR4, 0xffffffff ;  /* 0xffffffff00047882 */ /* 0x000fc60000000000 */
[----:B------:R-:W-:Y:S05]  /*1860*/  BRA.DIV UR4, `(.L_x_23866) ;  /* 0x0000005a04207947 */ /* 0x000fea000b800000 */
[----:B-----5:R-:W1:Y:S02]  /*1870*/  SHFL.BFLY PT, R0, R3, 0x10, 0x1f ;  /* 0x0e001f0003007f89 */ /* 0x020e6400000e0000 */
[----:B-1----:R-:W-:-:S05]  /*1880*/  FMNMX.FTZ R0, R0, R3, !PT ;  /* 0x0000000300007209 */ /* 0x002fca0007810000 */
[----:B------:R-:W1:Y:S02]  /*1890*/  SHFL.BFLY PT, R5, R0, 0x8, 0x1f ;  /* 0x0d001f0000057f89 */ /* 0x000e6400000e0000 */
[----:B-1----:R-:W-:-:S05]  /*18a0*/  FMNMX.FTZ R5, R0, R5, !PT ;  /* 0x0000000500057209 */ /* 0x002fca0007810000 */
[----:B------:R-:W1:Y:S02]  /*18b0*/  SHFL.BFLY PT, R2, R5, 0x4, 0x1f ;  /* 0x0c801f0005027f89 */ /* 0x000e6400000e0000 */
[----:B-1----:R-:W-:-:S05]  /*18c0*/  FMNMX.FTZ R4, R5, R2, !PT ;  /* 0x0000000205047209 */ /* 0x002fca0007810000 */
[----:B------:R1:W2:Y:S02]  /*18d0*/  SHFL.BFLY PT, R7, R4, 0x2, 0x1f ;  /* 0x0c401f0004077f89 */ /* 0x0002a400000e0000 */
.L_x_23906:
[----:B------:R-:W3:Y:S01]  /*18e0*/  S2R R2, SR_TID.X ;  /* 0x0000000000027919 */ /* 0x000ee20000002100 */
[----:B------:R-:W-:Y:S01]  /*18f0*/  MOV R14, 0x400 ;  /* 0x00000400000e7802 */ /* 0x000fe20000000f00 */
[----:B------:R-:W-:Y:S05]  /*1900*/  WARPSYNC.ALL ;  /* 0x0000000000007948 */ /* 0x000fea0003800000 */
[----:B------:R-:W4:Y:S01]  /*1910*/  S2R R13, SR_CgaCtaId ;  /* 0x00000000000d7919 */ /* 0x000f220000008800 */
[----:B------:R-:W-:Y:S02]  /*1920*/  IADD3 R6, PT, PT, R14, 0x400, RZ ;  /* 0x000004000e067810 */ /* 0x000fe40007ffe0ff */
[----:B--2---:R-:W-:-:S02]  /*1930*/  FMNMX.FTZ R7, R4, R7, !PT ;  /* 0x0000000704077209 */ /* 0x004fc40007810000 */
[----:B---3--:R-:W-:Y:S02]  /*1940*/  LOP3.LUT P0, R163, R2, 0x1f, RZ, 0xc0, !PT ;  /* 0x0000001f02a37812 */ /* 0x008fe4000780c0ff */
[----:B------:R-:W-:Y:S02]  /*1950*/  SHF.R.U32.HI R0, RZ, 0x5, R2 ;  /* 0x00000005ff007819 */ /* 0x000fe40000011602 */
[----:B----4-:R-:W-:-:S04]  /*1960*/  LEA R6, R13, R6, 0x18 ;  /* 0x000000060d067211 */ /* 0x010fc800078ec0ff */
[----:B-1----:R-:W-:-:S05]  /*1970*/  LEA R4, R0, R6, 0x2 ;  /* 0x0000000600047211 */ /* 0x002fca00078e10ff */
[----:B------:R-:W-:Y:S01]  /*1980*/  @!P0 STS [R4], R7 ;  /* 0x0000000704008388 */ /* 0x000fe20000000800 */
[----:B------:R-:W-:Y:S01]  /*1990*/  BAR.SYNC.DEFER_BLOCKING 0x0 ;  /* 0x0000000000007b1d */ /* 0x000fe20000010000 */
[C---:B------:R-:W-:Y:S02]  /*19a0*/  ISETP.GT.U32.AND P1, PT, R163.reuse, 0x3, PT ;  /* 0x00000003a300780c */ /* 0x040fe40003f24070 */
[----:B------:R-:W-:Y:S02]  /*19b0*/  LEA R5, R163, R6, 0x2 ;  /* 0x00000006a3057211 */ /* 0x000fe400078e10ff */
[----:B------:R-:W-:Y:S01]  /*19c0*/  MOV R6, 0xff7fffff ;  /* 0xff7fffff00067802 */ /* 0x000fe20000000f00 */
[----:B------:R-:W-:Y:S08]  /*19d0*/  BSSY.RECONVERGENT B0, `(.L_x_23867) ;  /* 0x00000ef000007945 */ /* 0x000ff00003800200 */
[----:B------:R-:W1:Y:S04]  /*19e0*/  @!P1 LDS R6, [R5] ;  /* 0x0000000005069984 */ /* 0x000e680000000800 */
[----:B-1----:R-:W1:Y:S02]  /*19f0*/  SHFL.BFLY PT, R3, R6, 0x2, 0x1f ;  /* 0x0c401f0006037f89 */ /* 0x002e6400000e0000 */
[----:B-1----:R-:W-:Y:S01]  /*1a00*/  FMNMX.FTZ R7, R3, R6, !PT ;  /* 0x0000000603077209 */ /* 0x002fe20007810000 */
[----:B------:R-:W-:-:S02]  /*1a10*/  VIADD R3, R164, 0xf ;  /* 0x0000000fa4037836 */ /* 0x000fc40000000000 */
[----:B------:R-:W-:Y:S02]  /*1a20*/  HFMA2 R6, -RZ, RZ, 0, 0 ;  /* 0x00000000ff067431 */ /* 0x000fe400000001ff */
[----:B------:R-:W1:Y:S01]  /*1a30*/  SHFL.BFLY PT, R8, R7, 0x1, 0x1f ;  /* 0x0c201f0007087f89 */ /* 0x000e6200000e0000 */
[----:B------:R-:W-:-:S04]  /*1a40*/  SHF.R.S32.HI R10, RZ, 0x1f, R3 ;  /* 0x0000001fff0a7819 */ /* 0x000fc80000011403 */
[----:B------:R-:W-:-:S04]  /*1a50*/  LEA.HI R3, R10, R3, RZ, 0x4 ;  /* 0x000000030a037211 */ /* 0x000fc800078f20ff */
[----:B------:R-:W-:-:S04]  /*1a60*/  LOP3.LUT R3, R3, 0xfffffff0, RZ, 0xc0, !PT ;  /* 0xfffffff003037812 */ /* 0x000fc800078ec0ff */
[----:B------:R-:W-:-:S04]  /*1a70*/  VIMNMX R3, PT, PT, R164, R3, PT ;  /* 0x00000003a4037248 */ /* 0x000fc80003fe0100 */
[----:B------:R-:W-:Y:S02]  /*1a80*/  ISETP.GE.AND P2, PT, R2, R3, PT ;  /* 0x000000030200720c */ /* 0x000fe40003f46270 */
[----:B-1----:R-:W-:-:S05]  /*1a90*/  FMNMX.FTZ R8, R7, R8, !PT ;  /* 0x0000000807087209 */ /* 0x002fca0007810000 */
[----:B------:R1:W2:Y:S06]  /*1aa0*/  SHFL.IDX PT, R28, R8, RZ, 0x1f ;  /* 0x00001fff081c7589 */ /* 0x0002ac00000e0000 */
[----:B------:R-:W-:Y:S05]  /*1ab0*/  @P2 BRA `(.L_x_23868) ;  /* 0x0000000c00802947 */ /* 0x000fea0003800000 */
[-C--:B------:R-:W-:Y:S01]  /*1ac0*/  LOP3.LUT R6, RZ, R2.reuse, RZ, 0x33, !PT ;  /* 0x00000002ff067212 */ /* 0x080fe200078e33ff */
[----:B------:R-:W-:Y:S01]  /*1ad0*/  BSSY.RECONVERGENT B1, `(.L_x_23869) ;  /* 0x000001b000017945 */ /* 0x000fe20003800200 */
[----:B-1----:R-:W-:Y:S02]  /*1ae0*/  MOV R8, R2 ;  /* 0x0000000200087202 */ /* 0x002fe40000000f00 */
        /* <DEDUP_REMOVED lines=14> */
.L_x_23871:
        /* <DEDUP_REMOVED lines=11> */
.L_x_23870:
[----:B------:R-:W-:Y:S05]  /*1c80*/  BSYNC.RECONVERGENT B1 ;  /* 0x0000000000017941 */ /* 0x000fea0003800200 */
.L_x_23869:
        /* <DEDUP_REMOVED lines=12> */
.L_x_23874:
[----:B------:R-:W2:Y:S01]  /*1d50*/  LDS R9, [R7+-0x400] ;  /* 0xfffc000007097984 */ /* 0x000ea20000000800 */
[----:B------:R-:W-:-:S03]  /*1d60*/  IADD3 R8, PT, PT, R8, 0x800, RZ ;  /* 0x0000080008087810 */ /* 0x000fc60007ffe0ff */
[----:B------:R-:W1:Y:S01]  /*1d70*/  LDS R10, [R7+-0x200] ;  /* 0xfffe0000070a7984 */ /* 0x000e620000000800 */
[----:B------:R-:W-:-:S03]  /*1d80*/  ISETP.GE.AND P3, PT, R8, R29, PT ;  /* 0x0000001d0800720c */ /* 0x000fc60003f66270 */
[----:B------:R-:W3:Y:S04]  /*1d90*/  LDS R11, [R7] ;  /* 0x00000000070b7984 */ /* 0x000ee80000000800 */
[----:B------:R-:W4:Y:S04]  /*1da0*/  LDS R15, [R7+0x200] ;  /* 0x00020000070f7984 */ /* 0x000f280000000800 */
[----:B------:R-:W5:Y:S04]  /*1db0*/  LDS R16, [R7+0x400] ;  /* 0x0004000007107984 */ /* 0x000f680000000800 */
[----:B------:R-:W0:Y:S04]  /*1dc0*/  LDS R17, [R7+0x600] ;  /* 0x0006000007117984 */ /* 0x000e280000000800 */
[----:B------:R-:W0:Y:S04]  /*1dd0*/  LDS R18, [R7+0x800] ;  /* 0x0008000007127984 */ /* 0x000e280000000800 */
[----:B------:R-:W0:Y:S04]  /*1de0*/  LDS R19, [R7+0xa00] ;  /* 0x000a000007137984 */ /* 0x000e280000000800 */
[----:B------:R-:W0:Y:S04]  /*1df0*/  LDS R20, [R7+0xc00] ;  /* 0x000c000007147984 */ /* 0x000e280000000800 */
[----:B------:R-:W0:Y:S01]  /*1e00*/  LDS R21, [R7+0xe00] ;  /* 0x000e000007157984 */ /* 0x000e220000000800 */
        /* <DEDUP_REMOVED lines=8> */
[----:B------:R-:W0:Y:S01]  /*1e90*/  MUFU.EX2 R9, R9 ;  /* 0x0000000900097308 */ /* 0x000e220000000800 */
[----:B------:R-:W-:Y:S01]  /*1ea0*/  FMUL.FTZ R11, R11, 1.4426950216293334961 ;  /* 0x3fb8aa3b0b0b7820 */ /* 0x000fe20000410000 */
[C---:B----4-:R-:W-:Y:S01]  /*1eb0*/  FADD.FTZ R15, -R28.reuse, R15 ;  /* 0x0000000f1c0f7221 */ /* 0x050fe20000010100 */
[----:B------:R-:W4:Y:S01]  /*1ec0*/  LDS R25, [R7+0x1600] ;  /* 0x0016000007197984 */ /* 0x000f220000000800 */
[----:B-----5:R-:W-:-:S02]  /*1ed0*/  FADD.FTZ R16, -R28, R16 ;  /* 0x000000101c107221 */ /* 0x020fc40000010100 */
[----:B------:R-:W-:Y:S01]  /*1ee0*/  FMUL.FTZ R15, R15, 1.4426950216293334961 ;  /* 0x3fb8aa3b0f0f7820 */ /* 0x000fe20000410000 */
[----:B------:R-:W5:Y:S01]  /*1ef0*/  LDS R26, [R7+0x1800] ;  /* 0x00180000071a7984 */ /* 0x000f620000000800 */
[----:B------:R-:W2:Y:S01]  /*1f00*/  MUFU.EX2 R10, R10 ;  /* 0x0000000a000a7308 */ /* 0x000ea20000000800 */
[----:B------:R-:W-:Y:S01]  /*1f10*/  FMUL.FTZ R16, R16, 1.4426950216293334961 ;  /* 0x3fb8aa3b10107820 */ /* 0x000fe20000410000 */
[C---:B0-----:R-:W-:Y:S01]  /*1f20*/  FADD.FTZ R17, -R28.reuse, R17 ;  /* 0x000000111c117221 */ /* 0x041fe20000010100 */
[----:B------:R-:W0:Y:S01]  /*1f30*/  LDS R27, [R7+0x1a00] ;  /* 0x001a0000071b7984 */ /* 0x000e220000000800 */
        /* <DEDUP_REMOVED lines=25> */
[----:B----4-:R-:W-:Y:S01]  /*20d0*/  FADD.FTZ R25, -R28, R25 ;  /* 0x000000191c197221 */ /* 0x010fe20000010100 */
[----:B------:R-:W-:Y:S02]  /*20e0*/  STS [R7+0x200], R15 ;  /* 0x0002000f07007388 */ /* 0x000fe40000000800 */
[----:B------:R-:W-:Y:S01]  /*20f0*/  FMUL.FTZ R24, R24, 1.4426950216293334961 ;  /* 0x3fb8aa3b18187820 */ /* 0x000fe20000410000 */
[----:B------:R-:W-:Y:S01]  /*2100*/  FMUL.FTZ R25, R25, 1.4426950216293334961 ;  /* 0x3fb8aa3b19197820 */ /* 0x000fe20000410000 */
[----:B------:R-:W3:Y:S01]  /*2110*/  MUFU.EX2 R18, R18 ;  /* 0x0000001200127308 */ /* 0x000ee20000000800 */
[----:B--2---:R-:W-:Y:S01]  /*2120*/  FADD.FTZ R6, R6, R16 ;  /* 0x0000001006067221 */ /* 0x004fe20000010000 */
[C---:B-----5:R-:W-:Y:S01]  /*2130*/  FADD.FTZ R26, -R28.reuse, R26 ;  /* 0x0000001a1c1a7221 */ /* 0x060fe20000010100 */
[----:B0-----:R-:W-:Y:S01]  /*2140*/  FADD.FTZ R27, -R28, R27 ;  /* 0x0000001b1c1b7221 */ /* 0x001fe20000010100 */
[----:B------:R-:W-:Y:S02]  /*2150*/  STS [R7+0x400], R16 ;  /* 0x0004001007007388 */ /* 0x000fe40000000800 */
[----:B------:R-:W-:Y:S01]  /*2160*/  FMUL.FTZ R26, R26, 1.4426950216293334961 ;  /* 0x3fb8aa3b1a1a7820 */ /* 0x000fe20000410000 */
[----:B------:R-:W-:Y:S01]  /*2170*/  FMUL.FTZ R27, R27, 1.4426950216293334961 ;  /* 0x3fb8aa3b1b1b7820 */ /* 0x000fe20000410000 */
[----:B------:R-:W0:Y:S01]  /*2180*/  MUFU.EX2 R19, R19 ;  /* 0x0000001300137308 */ /* 0x000e220000000800 */
[----:B-1----:R-:W-:Y:S01]  /*2190*/  FADD.FTZ R6, R6, R17 ;  /* 0x0000001106067221 */ /* 0x002fe20000010000 */
        /* <DEDUP_REMOVED lines=31> */
.L_x_23873:
[----:B------:R-:W-:Y:S05]  /*2390*/  BSYNC.RECONVERGENT B1 ;  /* 0x0000000000017941 */ /* 0x000fea0003800200 */
.L_x_23872:
[----:B------:R-:W-:Y:S01]  /*23a0*/  IADD3 R9, PT, PT, -R8, R3, RZ ;  /* 0x0000000308097210 */ /* 0x000fe20007ffe1ff */
        /* <DEDUP_REMOVED lines=8> */
[----:B------:R-:W4:Y:S04]  /*2430*/  LDS R15, [R7+0x200] ;  /* 0x00020000070f7984 */ /* 0x000f280000000800 */
[----:B------:R-:W5:Y:S04]  /*2440*/  LDS R16, [R7+0x400] ;  /* 0x0004000007107984 */ /* 0x000f680000000800 */
[----:B------:R-:W0:Y:S04]  /*2450*/  LDS R17, [R7+0x600] ;  /* 0x0006000007117984 */ /* 0x000e280000000800 */
[----:B------:R-:W0:Y:S04]  /*2460*/  LDS R18, [R7+0x800] ;  /* 0x0008000007127984 */ /* 0x000e280000000800 */
[----:B------:R-:W0:Y:S01]  /*2470*/  LDS R19, [R7+0xa00] ;  /* 0x000a000007137984 */ /* 0x000e220000000800 */
[----:B--2---:R-:W-:-:S04]  /*2480*/  FADD.FTZ R9, -R28, R9 ;  /* 0x000000091c097221 */ /* 0x004fc80000010100 */
[----:B------:R-:W-:Y:S01]  /*2490*/  FMUL.FTZ R9, R9, 1.4426950216293334961 ;  /* 0x3fb8aa3b09097820 */ /* 0x000fe20000410000 */
[C---:B-1----:R-:W-:Y:S01]  /*24a0*/  FADD.FTZ R10, -R28.reuse, R10 ;  /* 0x0000000a1c0a7221 */ /* 0x042fe20000010100 */
[----:B---3--:R-:W-:-:S03]  /*24b0*/  FADD.FTZ R11, -R28, R11 ;  /* 0x0000000b1c0b7221 */ /* 0x008fc60000010100 */
[----:B------:R-:W-:Y:S01]  /*24c0*/  FMUL.FTZ R10, R10, 1.4426950216293334961 ;  /* 0x3fb8aa3b0a0a7820 */ /* 0x000fe20000410000 */
[----:B------:R-:W1:Y:S01]  /*24d0*/  MUFU.EX2 R9, R9 ;  /* 0x0000000900097308 */ /* 0x000e620000000800 */
[----:B------:R-:W-:Y:S01]  /*24e0*/  FMUL.FTZ R11, R11, 1.4426950216293334961 ;  /* 0x3fb8aa3b0b0b7820 */ /* 0x000fe20000410000 */
[C---:B----4-:R-:W-:Y:S01]  /*24f0*/  FADD.FTZ R15, -R28.reuse, R15 ;  /* 0x0000000f1c0f7221 */ /* 0x050fe20000010100 */
[----:B-----5:R-:W-:-:S03]  /*2500*/  FADD.FTZ R16, -R28, R16 ;  /* 0x000000101c107221 */ /* 0x020fc60000010100 */
[----:B------:R-:W-:Y:S02]  /*2510*/  FMUL.FTZ R15, R15, 1.4426950216293334961 ;  /* 0x3fb8aa3b0f0f7820 */ /* 0x000fe40000410000 */
[----:B------:R-:W2:Y:S01]  /*2520*/  MUFU.EX2 R10, R10 ;  /* 0x0000000a000a7308 */ /* 0x000ea20000000800 */
[----:B------:R-:W-:Y:S01]  /*2530*/  FMUL.FTZ R16, R16, 1.4426950216293334961 ;  /* 0x3fb8aa3b10107820 */ /* 0x000fe20000410000 */
[C---:B0-----:R-:W-:Y:S01]  /*2540*/  FADD.FTZ R17, -R28.reuse, R17 ;  /* 0x000000111c117221 */ /* 0x041fe20000010100 */
[----:B------:R-:W-:-:S03]  /*2550*/  FADD.FTZ R18, -R28, R18 ;  /* 0x000000121c127221 */ /* 0x000fc60000010100 */
[----:B------:R-:W-:Y:S02]  /*2560*/  FMUL.FTZ R17, R17, 1.4426950216293334961 ;  /* 0x3fb8aa3b11117820 */ /* 0x000fe40000410000 */
[----:B------:R-:W0:Y:S01]  /*2570*/  MUFU.EX2 R11, R11 ;  /* 0x0000000b000b7308 */ /* 0x000e220000000800 */
[----:B-1----:R-:W-:Y:S01]  /*2580*/  FADD.FTZ R6, R6, R9 ;  /* 0x0000000906067221 */ /* 0x002fe20000010000 */
[----:B------:R-:W-:Y:S01]  /*2590*/  FADD.FTZ R19, -R28, R19 ;  /* 0x000000131c137221 */ /* 0x000fe20000010100 */
[----:B------:R-:W-:Y:S01]  /*25a0*/  FMUL.FTZ R18, R18, 1.4426950216293334961 ;  /* 0x3fb8aa3b12127820 */ /* 0x000fe20000410000 */
[----:B------:R-:W-:Y:S02]  /*25b0*/  STS [R7+-0x400], R9 ;  /* 0xfffc000907007388 */ /* 0x000fe40000000800 */
[----:B------:R-:W-:Y:S02]  /*25c0*/  FMUL.FTZ R19, R19, 1.4426950216293334961 ;  /* 0x3fb8aa3b13137820 */ /* 0x000fe40000410000 */
[----:B------:R-:W1:Y:S01]  /*25d0*/  MUFU.EX2 R15, R15 ;  /* 0x0000000f000f7308 */ /* 0x000e620000000800 */
[----:B--2---:R-:W-:Y:S01]  /*25e0*/  FADD.FTZ R6, R6, R10 ;  /* 0x0000000a06067221 */ /* 0x004fe20000010000 */
[----:B------:R-:W-:Y:S06]  /*25f0*/  STS [R7+-0x200], R10 ;  /* 0xfffe000a07007388 */ /* 0x000fec0000000800 */
        /* <DEDUP_REMOVED lines=17> */
.L_x_23876:
[----:B------:R-:W-:Y:S05]  /*2710*/  BSYNC.RECONVERGENT B1 ;  /* 0x0000000000017941 */ /* 0x000fea0003800200 */
.L_x_23875:
[----:B------:R-:W-:-:S13]  /*2720*/  ISETP.LT.OR P0, PT, R8, R3, P0 ;  /* 0x000000030800720c */ /* 0x000fda0000701670 */
        /* <DEDUP_REMOVED lines=25> */
.L_x_23868:
[----:B------:R-:W-:Y:S05]  /*28c0*/  BSYNC.RECONVERGENT B0 ;  /* 0x0000000000007941 */ /* 0x000fea0003800200 */
.L_x_23867:
        /* <DEDUP_REMOVED lines=25> */
[----:B------:R1:W3:Y:S03]  /*2a60*/  MUFU.RCP R34, R7 ;  /* 0x0000000700227308 */ /* 0x0002e60000001000 */
[C---:B------:R-:W-:Y:S02]  /*2a70*/  LOP3.LUT R4, R5.reuse, 0x180, RZ, 0xc0, !PT ;  /* 0x0000018005047812 */ /* 0x040fe400078ec0ff */
[----:B------:R-:W-:-:S02]  /*2a80*/  ISETP.GE.U32.AND P1, PT, R5, 0x180, PT ;  /* 0x000001800500780c */ /* 0x000fc40003f26070 */
[----:B------:R-:W-:Y:S01]  /*2a90*/  ISETP.NE.AND P0, PT, R4, 0x180, PT ;  /* 0x000001800400780c */ /* 0x000fe20003f05270 */
[----:B------:R-:W-:-:S12]  /*2aa0*/  IMAD.MOV.U32 R4, RZ, RZ, R2 ;  /* 0x000000ffff047224 */ /* 0x000fd800078e0002 */
[----:B-1-3--:R-:W-:Y:S05]  /*2ab0*/  @!P0 BRA `(.L_x_23880) ;  /* 0x0000000000408947 */ /* 0x00afea0003800000 */
        /* <DEDUP_REMOVED lines=9> */
.L_x_23881:
[----:B------:R-:W1:Y:S01]  /*2b50*/  LDS R5, [R6] ;  /* 0x0000000006057984 */ /* 0x000e620000000800 */
[----:B------:R-:W-:-:S04]  /*2b60*/  IADD3 R7, PT, PT, R7, 0x1, RZ ;  /* 0x0000000107077810 */ /* 0x000fc80007ffe0ff */
[----:B------:R-:W-:Y:S01]  /*2b70*/  ISETP.NE.AND P0, PT, R7, RZ, PT ;  /* 0x000000ff0700720c */ /* 0x000fe20003f05270 */
[----:B-1----:R-:W-:-:S05]  /*2b80*/  FMUL.FTZ R5, R5, R34 ;  /* 0x0000002205057220 */ /* 0x002fca0000410000 */
[----:B------:R1:W-:Y:S02]  /*2b90*/  STS [R6], R5 ;  /* 0x0000000506007388 */ /* 0x0003e40000000800 */
[----:B-1----:R-:W-:-:S05]  /*2ba0*/  IADD3 R6, PT, PT, R6, 0x200, RZ ;  /* 0x0000020006067810 */ /* 0x002fca0007ffe0ff */
[----:B------:R-:W-:Y:S05]  /*2bb0*/  @P0 BRA `(.L_x_23881) ;  /* 0xfffffffc00e40947 */ /* 0x000fea000383ffff */
.L_x_23880:
[----:B------:R-:W-:Y:S05]  /*2bc0*/  BSYNC.RECONVERGENT B1 ;  /* 0x0000000000017941 */ /* 0x000fea0003800200 */
.L_x_23879:
        /* <DEDUP_REMOVED lines=12> */
.L_x_23884:
[----:B------:R-:W1:Y:S01]  /*2c90*/  LDS R6, [R5+-0x400] ;  /* 0xfffc000005067984 */ /* 0x000e620000000800 */
[----:B------:R-:W-:-:S03]  /*2ca0*/  IADD3 R4, PT, PT, R4, 0x800, RZ ;  /* 0x0000080004047810 */ /* 0x000fc60007ffe0ff */
[----:B------:R-:W3:Y:S01]  /*2cb0*/  LDS R7, [R5+-0x200] ;  /* 0xfffe000005077984 */ /* 0x000ee20000000800 */
[----:B------:R-:W-:-:S03]  /*2cc0*/  ISETP.GE.AND P1, PT, R4, R35, PT ;  /* 0x000000230400720c */ /* 0x000fc60003f26270 */
[----:B------:R-:W4:Y:S04]  /*2cd0*/  LDS R9, [R5] ;  /* 0x0000000005097984 */ /* 0x000f280000000800 */
[----:B------:R-:W5:Y:S04]  /*2ce0*/  LDS R11, [R5+0x200] ;  /* 0x00020000050b7984 */ /* 0x000f680000000800 */
[----:B------:R-:W0:Y:S04]  /*2cf0*/  LDS R15, [R5+0x400] ;  /* 0x00040000050f7984 */ /* 0x000e280000000800 */
[----:B------:R-:W2:Y:S04]  /*2d00*/  LDS R17, [R5+0x600] ;  /* 0x0006000005117984 */ /* 0x000ea80000000800 */
[----:B------:R-:W-:Y:S04]  /*2d10*/  LDS R19, [R5+0x800] ;  /* 0x0008000005137984 */ /* 0x000fe80000000800 */
[----:B------:R-:W2:Y:S04]  /*2d20*/  LDS R21, [R5+0xa00] ;  /* 0x000a000005157984 */ /* 0x000ea80000000800 */
[----:B------:R-:W2:Y:S04]  /*2d30*/  LDS R23, [R5+0xc00] ;  /* 0x000c000005177984 */ /* 0x000ea80000000800 */
[----:B------:R-:W2:Y:S04]  /*2d40*/  LDS R25, [R5+0xe00] ;  /* 0x000e000005197984 */ /* 0x000ea80000000800 */
[----:B------:R-:W2:Y:S01]  /*2d50*/  LDS R27, [R5+0x1000] ;  /* 0x00100000051b7984 */ /* 0x000ea20000000800 */
[----:B-1----:R-:W-:-:S03]  /*2d60*/  FMUL.FTZ R6, R34, R6 ;  /* 0x0000000622067220 */ /* 0x002fc60000410000 */
[----:B------:R-:W1:Y:S01]  /*2d70*/  LDS R29, [R5+0x1200] ;  /* 0x00120000051d7984 */ /* 0x000e620000000800 */
[----:B---3--:R-:W-:-:S03]  /*2d80*/  FMUL.FTZ R8, R34, R7 ;  /* 0x0000000722087220 */ /* 0x008fc60000410000 */
[----:B------:R-:W3:Y:S01]  /*2d90*/  LDS R30, [R5+0x1400] ;  /* 0x00140000051e7984 */ /* 0x000ee20000000800 */
[----:B----4-:R-:W-:-:S03]  /*2da0*/  FMUL.FTZ R10, R34, R9 ;  /* 0x00000009220a7220 */ /* 0x010fc60000410000 */
[----:B------:R-:W4:Y:S01]  /*2db0*/  LDS R31, [R5+0x1600] ;  /* 0x00160000051f7984 */ /* 0x000f220000000800 */
[----:B-----5:R-:W-:-:S03]  /*2dc0*/  FMUL.FTZ R16, R34, R11 ;  /* 0x0000000b22107220 */ /* 0x020fc60000410000 */
[----:B------:R-:W5:Y:S01]  /*2dd0*/  LDS R32, [R5+0x1800] ;  /* 0x0018000005207984 */ /* 0x000f620000000800 */
[----:B0-----:R-:W-:-:S03]  /*2de0*/  FMUL.FTZ R18, R34, R15 ;  /* 0x0000000f22127220 */ /* 0x001fc60000410000 */
[----:B------:R-:W0:Y:S01]  /*2df0*/  LDS R33, [R5+0x1a00] ;  /* 0x001a000005217984 */ /* 0x000e220000000800 */
[----:B--2---:R-:W-:-:S03]  /*2e00*/  FMUL.FTZ R20, R34, R17 ;  /* 0x0000001122147220 */ /* 0x004fc60000410000 */
[----:B------:R2:W-:Y:S04]  /*2e10*/  STS [R5+-0x400], R6 ;  /* 0xfffc000605007388 */ /* 0x0005e80000000800 */
[----:B------:R1:W-:Y:S01]  /*2e20*/  STS [R5+-0x200], R8 ;  /* 0xfffe000805007388 */ /* 0x0003e20000000800 */
[----:B------:R-:W-:-:S03]  /*2e30*/  FMUL.FTZ R22, R34, R21 ;  /* 0x0000001522167220 */ /* 0x000fc60000410000 */
[----:B------:R4:W-:Y:S01]  /*2e40*/  STS [R5], R10 ;  /* 0x0000000a05007388 */ /* 0x0009e20000000800 */
[C---:B------:R-:W-:Y:S01]  /*2e50*/  FMUL.FTZ R24, R34.reuse, R23 ;  /* 0x0000001722187220 */ /* 0x040fe20000410000 */
[C---:B--2---:R-:W-:Y:S02]  /*2e60*/  FMUL.FTZ R6, R34.reuse, R19 ;  /* 0x0000001322067220 */ /* 0x044fe40000410000 */
[----:B------:R0:W-:Y:S01]  /*2e70*/  STS [R5+0x200], R16 ;  /* 0x0002001005007388 */ /* 0x0001e20000000800 */
[C---:B------:R-:W-:Y:S01]  /*2e80*/  FMUL.FTZ R26, R34.reuse, R25 ;  /* 0x00000019221a7220 */ /* 0x040fe20000410000 */
[C---:B------:R-:W-:Y:S02]  /*2e90*/  FMUL.FTZ R28, R34.reuse, R27 ;  /* 0x0000001b221c7220 */ /* 0x040fe40000410000 */
[----:B------:R-:W-:Y:S01]  /*2ea0*/  STS [R5+0x400], R18 ;  /* 0x0004001205007388 */ /* 0x000fe20000000800 */
[----:B-1----:R-:W-:-:S03]  /*2eb0*/  FMUL.FTZ R8, R34, R29 ;  /* 0x0000001d22087220 */ /* 0x002fc60000410000 */
[----:B------:R-:W-:Y:S01]  /*2ec0*/  STS [R5+0x600], R20 ;  /* 0x0006001405007388 */ /* 0x000fe20000000800 */
[----:B---3--:R-:W-:-:S03]  /*2ed0*/  FMUL.FTZ R30, R34, R30 ;  /* 0x0000001e221e7220 */ /* 0x008fc60000410000 */
[----:B------:R-:W-:Y:S01]  /*2ee0*/  STS [R5+0x800], R6 ;  /* 0x0008000605007388 */ /* 0x000fe20000000800 */
[----:B----4-:R-:W-:-:S03]  /*2ef0*/  FMUL.FTZ R10, R34, R31 ;  /* 0x0000001f220a7220 */ /* 0x010fc60000410000 */
[----:B------:R-:W-:Y:S01]  /*2f00*/  STS [R5+0xa00], R22 ;  /* 0x000a001605007388 */ /* 0x000fe20000000800 */
[----:B-----5:R-:W-:-:S03]  /*2f10*/  FMUL.FTZ R32, R34, R32 ;  /* 0x0000002022207220 */ /* 0x020fc60000410000 */
        /* <DEDUP_REMOVED lines=11> */
.L_x_23883:
[----:B------:R-:W-:Y:S05]  /*2fd0*/  BSYNC.RECONVERGENT B1 ;  /* 0x0000000000017941 */ /* 0x000fea0003800200 */
.L_x_23882:
[----:B------:R-:W-:Y:S01]  /*2fe0*/  IADD3 R6, PT, PT, -R4, R3, RZ ;  /* 0x0000000304067210 */ /* 0x000fe20007ffe1ff */
[----:B------:R-:W-:Y:S03]  /*2ff0*/  BSSY.RECONVERGENT B1, `(.L_x_23885) ;  /* 0x000001e000017945 */ /* 0x000fe60003800200 */
[----:B------:R-:W-:-:S13]  /*3000*/  ISETP.GT.AND P1, PT, R6, 0x200, PT ;  /* 0x000002000600780c */ /* 0x000fda0003f24270 */
[----:B------:R-:W-:Y:S05]  /*3010*/  @!P1 BRA `(.L_x_23886) ;  /* 0x00000000006c9947 */ /* 0x000fea0003800000 */
[----:B------:R-:W1:Y:S01]  /*3020*/  LDS R6, [R5+-0x400] ;  /* 0xfffc000005067984 */ /* 0x000e620000000800 */
[----:B------:R-:W-:Y:S01]  /*3030*/  PLOP3.LUT P0, PT, PT, PT, PT, 0x8, 0x80 ;  /* 0x000000000080781c */ /* 0x000fe20003f0e170 */
[----:B------:R-:W-:Y:S02]  /*3040*/  VIADD R4, R4, 0x400 ;  /* 0x0000040004047836 */ /* 0x000fe40000000000 */
[----:B------:R-:W3:Y:S04]  /*3050*/  LDS R7, [R5+-0x200] ;  /* 0xfffe000005077984 */ /* 0x000ee80000000800 */
[----:B------:R-:W4:Y:S04]  /*3060*/  LDS R9, [R5] ;  /* 0x0000000005097984 */ /* 0x000f280000000800 */
[----:B------:R-:W5:Y:S04]  /*3070*/  LDS R11, [R5+0x200] ;  /* 0x00020000050b7984 */ /* 0x000f680000000800 */
[----:B------:R-:W0:Y:S04]  /*3080*/  LDS R15, [R5+0x400] ;  /* 0x00040000050f7984 */ /* 0x000e280000000800 */
[----:B------:R-:W2:Y:S04]  /*3090*/  LDS R17, [R5+0x600] ;  /* 0x0006000005117984 */ /* 0x000ea80000000800 */
[----:B------:R-:W2:Y:S04]  /*30a0*/  LDS R19, [R5+0x800] ;  /* 0x0008000005137984 */ /* 0x000ea80000000800 */
[----:B------:R-:W2:Y:S01]  /*30b0*/  LDS R21, [R5+0xa00] ;  /* 0x000a000005157984 */ /* 0x000ea20000000800 */
[C---:B-1----:R-:W-:Y:S01]  /*30c0*/  FMUL.FTZ R6, R34.reuse, R6 ;  /* 0x0000000622067220 */ /* 0x042fe20000410000 */
[----:B---3--:R-:W-:-:S04]  /*30d0*/  FMUL.FTZ R8, R34, R7 ;  /* 0x0000000722087220 */ /* 0x008fc80000410000 */
[----:B------:R-:W-:Y:S01]  /*30e0*/  STS [R5+-0x400], R6 ;  /* 0xfffc000605007388 */ /* 0x000fe20000000800 */
[----:B----4-:R-:W-:-:S03]  /*30f0*/  FMUL.FTZ R10, R34, R9 ;  /* 0x00000009220a7220 */ /* 0x010fc60000410000 */
[----:B------:R-:W-:Y:S01]  /*3100*/  STS [R5+-0x200], R8 ;  /* 0xfffe000805007388 */ /* 0x000fe20000000800 */
[----:B-----5:R-:W-:-:S03]  /*3110*/  FMUL.FTZ R16, R34, R11 ;  /* 0x0000000b22107220 */ /* 0x020fc60000410000 */
[----:B------:R-:W-:Y:S01]  /*3120*/  STS [R5], R10 ;  /* 0x0000000a05007388 */ /* 0x000fe20000000800 */
[----:B0-----:R-:W-:-:S03]  /*3130*/  FMUL.FTZ R18, R34, R15 ;  /* 0x0000000f22127220 */ /* 0x001fc60000410000 */
[----:B------:R-:W-:Y:S01]  /*3140*/  STS [R5+0x200], R16 ;  /* 0x0002001005007388 */ /* 0x000fe20000000800 */
[----:B--2---:R-:W-:-:S03]  /*3150*/  FMUL.FTZ R20, R34, R17 ;  /* 0x0000001122147220 */ /* 0x004fc60000410000 */
[----:B------:R-:W-:Y:S01]  /*3160*/  STS [R5+0x400], R18 ;  /* 0x0004001205007388 */ /* 0x000fe20000000800 */
[----:B------:R-:W-:-:S03]  /*3170*/  FMUL.FTZ R22, R34, R19 ;  /* 0x0000001322167220 */ /* 0x000fc60000410000 */
[----:B------:R-:W-:Y:S01]  /*3180*/  STS [R5+0x600], R20 ;  /* 0x0006001405007388 */ /* 0x000fe20000000800 */
[----:B------:R-:W-:-:S03]  /*3190*/  FMUL.FTZ R24, R34, R21 ;  /* 0x0000001522187220 */ /* 0x000fc60000410000 */
[----:B------:R-:W-:Y:S04]  /*31a0*/  STS [R5+0x800], R22 ;  /* 0x0008001605007388 */ /* 0x000fe80000000800 */
[----:B------:R0:W-:Y:S02]  /*31b0*/  STS [R5+0xa00], R24 ;  /* 0x000a001805007388 */ /* 0x0001e40000000800 */
[----:B0-----:R-:W-:-:S07]  /*31c0*/  IADD3 R5, PT, PT, R5, 0x1000, RZ ;  /* 0x0000100005057810 */ /* 0x001fce0007ffe0ff */
.L_x_23886:
[----:B------:R-:W-:Y:S05]  /*31d0*/  BSYNC.RECONVERGENT B1 ;  /* 0x0000000000017941 */ /* 0x000fea0003800200 */
.L_x_23885:
[----:B------:R-:W-:-:S13]  /*31e0*/  ISETP.LT.OR P0, PT, R4, R3, P0 ;  /* 0x000000030400720c */ /* 0x000fda0000701670 */
[----:B------:R-:W-:Y:S05]  /*31f0*/  @!P0 BRA `(.L_x_23878) ;  /* 0x0000000000308947 */ /* 0x000fea0003800000 */
[----:B------:R-:W1:Y:S04]  /*3200*/  LDS R3, [R5+-0x400] ;  /* 0xfffc000005037984 */ /* 0x000e680000000800 */
[----:B------:R-:W3:Y:S04]  /*3210*/  LDS R6, [R5+-0x200] ;  /* 0xfffe000005067984 */ /* 0x000ee80000000800 */
[----:B------:R-:W4:Y:S04]  /*3220*/  LDS R7, [R5] ;  /* 0x0000000005077984 */ /* 0x000f280000000800 */
[----:B------:R-:W5:Y:S01]  /*3230*/  LDS R9, [R5+0x200] ;  /* 0x0002000005097984 */ /* 0x000f620000000800 */
[-C--:B-1----:R-:W-:Y:S01]  /*3240*/  FMUL.FTZ R4, R3, R34.reuse ;  /* 0x0000002203047220 */ /* 0x082fe20000410000 */
[----:B---3--:R-:W-:-:S04]  /*3250*/  FMUL.FTZ R6, R6, R34 ;  /* 0x0000002206067220 */ /* 0x008fc80000410000 */
[----:B------:R3:W-:Y:S01]  /*3260*/  STS [R5+-0x400], R4 ;  /* 0xfffc000405007388 */ /* 0x0007e20000000800 */
[----:B----4-:R-:W-:-:S03]  /*3270*/  FMUL.FTZ R8, R7, R34 ;  /* 0x0000002207087220 */ /* 0x010fc60000410000 */
[----:B------:R3:W-:Y:S01]  /*3280*/  STS [R5+-0x200], R6 ;  /* 0xfffe000605007388 */ /* 0x0007e20000000800 */
[----:B-----5:R-:W-:-:S03]  /*3290*/  FMUL.FTZ R10, R9, R34 ;  /* 0x00000022090a7220 */ /* 0x020fc60000410000 */
[----:B------:R3:W-:Y:S04]  /*32a0*/  STS [R5], R8 ;  /* 0x0000000805007388 */ /* 0x0007e80000000800 */
[----:B------:R3:W-:Y:S02]  /*32b0*/  STS [R5+0x200], R10 ;  /* 0x0002000a05007388 */ /* 0x0007e40000000800 */
.L_x_23878:
[----:B------:R-:W-:Y:S05]  /*32c0*/  BSYNC.RECONVERGENT B0 ;  /* 0x0000000000007941 */ /* 0x000fea0003800200 */
.L_x_23877:
[----:B------:R-:W-:Y:S01]  /*32d0*/  IADD3 R3, PT, PT, R164, 0xf, RZ ;  /* 0x0000000fa4037810 */ /* 0x000fe20007ffe0ff */
[----:B------:R-:W4:Y:S08]  /*32e0*/  S2UR UR7, SR_CTAID.Y ;  /* 0x00000000000779c3 */ /* 0x000f300000002600 */
[----:B------:R-:W-:Y:S01]  /*32f0*/  BAR.SYNC.DEFER_BLOCKING 0x0 ;  /* 0x0000000000007b1d */ /* 0x000fe20000010000 */
[----:B------:R-:W-:Y:S01]  /*3300*/  HFMA2 R162, -RZ, RZ, 0, 0 ;  /* 0x00000000ffa27431 */ /* 0x000fe200000001ff */
[----:B---3--:R-:W-:Y:S01]  /*3310*/  SHF.R.S32.HI R4, RZ, 0x1f, R3 ;  /* 0x0000001fff047819 */ /* 0x008fe20000011403 */
[----:B------:R-:W-:Y:S01]  /*3320*/  HFMA2 R136, -RZ, RZ, 0, 0 ;  /* 0x00000000ff887431 */ /* 0x000fe200000001ff */
[----:B------:R-:W-:-:S02]  /*3330*/  CS2R R160, SRZ ;  /* 0x0000000000a07805 */ /* 0x000fc4000001ff00 */
[----:B------:R-:W-:Y:S02]  /*3340*/  CS2R R158, SRZ ;  /* 0x00000000009e7805 */ /* 0x000fe4000001ff00 */
[----:B------:R-:W-:Y:S01]  /*3350*/  LEA.HI R137, R4, R3, RZ, 0x4 ;  /* 0x0000000304897211 */ /* 0x000fe200078f20ff */
[----:B------:R-:W3:Y:S01]  /*3360*/  LDCU UR12, c[0x0][0x3cc] ;  /* 0x00007980ff0c77ac */ /* 0x000ee20008000800 */
[----:B------:R-:W-:Y:S01]  /*3370*/  BSSY.RECONVERGENT B0, `(.L_x_23887) ;  /* 0x0000236000007945 */ /* 0x000fe20003800200 */
[----:B------:R-:W-:Y:S02]  /*3380*/  CS2R R156, SRZ ;  /* 0x00000000009c7805 */ /* 0x000fe4000001ff00 */
[----:B------:R-:W-:Y:S01]  /*3390*/  SHF.R.S32.HI R137, RZ, 0x4, R137 ;  /* 0x00000004ff897819 */ /* 0x000fe20000011489 */
[----:B------:R-:W2:Y:S01]  /*33a0*/  LDCU.64 UR4, c[0x0][0x398] ;  /* 0x00007300ff0477ac */ /* 0x000ea20008000a00 */
[----:B0-----:R-:W-:Y:S02]  /*33b0*/  CS2R R154, SRZ ;  /* 0x00000000009a7805 */ /* 0x001fe4000001ff00 */
[----:B------:R-:W-:-:S02]  /*33c0*/  MOV R3, RZ ;  /* 0x000000ff00037202 */ /* 0x000fc40000000f00 */
[----:B------:R-:W-:Y:S02]  /*33d0*/  CS2R R4, SRZ ;  /* 0x0000000000047805 */ /* 0x000fe4000001ff00 */
[----:B------:R-:W-:Y:S02]  /*33e0*/  ISETP.GE.AND P0, PT, R0, R137, PT ;  /* 0x000000890000720c */ /* 0x000fe40003f06270 */
[----:B-1----:R-:W-:Y:S02]  /*33f0*/  CS2R R6, SRZ ;  /* 0x0000000000067805 */ /* 0x002fe4000001ff00 */
        /* <DEDUP_REMOVED lines=8> */
[----:B------:R-:W-:Y:S01]  /*3480*/  MOV R146, RZ ;  /* 0x000000ff00927202 */ /* 0x000fe20000000f00 */
[----:B--234-:R-:W-:Y:S06]  /*3490*/  @P0 BRA `(.L_x_23888) ;  /* 0x00000020008c0947 */ /* 0x01cfec0003800000 */
[----:B------:R-:W0:Y:S01]  /*34a0*/  LDC R15, c[0x0][0x3b8] ;  /* 0x0000ee00ff0f7b82 */ /* 0x000e220000000800 */
[----:B------:R-:W1:Y:S01]  /*34b0*/  LDCU UR6, c[0x0][0x3d0] ;  /* 0x00007a00ff0677ac */ /* 0x000e620008000800 */
[----:B------:R-:W-:Y:S01]  /*34c0*/  SHF.R.U32.HI R16, RZ, 0x3, R2 ;  /* 0x00000003ff107819 */ /* 0x000fe20000011602 */
[----:B------:R-:W-:Y:S01]  /*34d0*/  IMAD.MOV.U32 R17, RZ, RZ, RZ ;  /* 0x000000ffff117224 */ /* 0x000fe200078e00ff */
[----:B------:R-:W-:Y:S01]  /*34e0*/  IADD3 R14, PT, PT, R14, 0x420, RZ ;  /* 0x000004200e0e7810 */ /* 0x000fe20007ffe0ff */
[----:B------:R-:W2:Y:S01]  /*34f0*/  LDCU.64 UR10, c[0x0][0x3a8] ;  /* 0x00007500ff0a77ac */ /* 0x000ea20008000a00 */
[----:B------:R-:W-:Y:S01]  /*3500*/  LOP3.LUT R16, R16, 0x7c, RZ, 0xc0, !PT ;  /* 0x0000007c10107812 */ /* 0x000fe200078ec0ff */
[----:B------:R-:W-:Y:S01]  /*3510*/  IMAD.MOV.U32 R162, RZ, RZ, RZ ;  /* 0x000000ffffa27224 */ /* 0x000fe200078e00ff */
[C---:B------:R-:W-:Y:S02]  /*3520*/  SHF.L.U32 R18, R2.reuse, 0x4, RZ ;  /* 0x0000000402127819 */ /* 0x040fe400000006ff */
[----:B------:R-:W-:-:S02]  /*3530*/  SHF.L.U32 R152, R2, 0x2, RZ ;  /* 0x0000000202987819 */ /* 0x000fc400000006ff */
[----:B------:R-:W-:Y:S02]  /*3540*/  LEA R14, R13, R14, 0x18 ;  /* 0x0000000e0d0e7211 */ /* 0x000fe400078ec0ff */
[----:B------:R-:W-:Y:S02]  /*3550*/  LOP3.LUT R13, R152, 0xc, RZ, 0xc0, !PT ;  /* 0x0000000c980d7812 */ /* 0x000fe400078ec0ff */
[C---:B------:R-:W-:Y:S02]  /*3560*/  IADD3 R150, PT, PT, R0.reuse, 0x1, RZ ;  /* 0x0000000100967810 */ /* 0x040fe40007ffe0ff */
[----:B------:R-:W-:Y:S01]  /*3570*/  LEA R13, R0, R13, 0x4 ;  /* 0x0000000d000d7211 */ /* 0x000fe200078e20ff */
[----:B-1----:R-:W-:Y:S01]  /*3580*/  IMAD R166, R12, UR6, RZ ;  /* 0x000000060ca67c24 */ /* 0x002fe2000f8e02ff */
[----:B------:R-:W-:Y:S02]  /*3590*/  IADD3 R151, PT, PT, R0, -R137, RZ ;  /* 0x8000008900977210 */ /* 0x000fe40007ffe0ff */
[----:B------:R-:W-:Y:S01]  /*35a0*/  LOP3.LUT R152, R152, 0x7c, RZ, 0xc0, !PT ;  /* 0x0000007c98987812 */ /* 0x000fe200078ec0ff */
[----:B0-----:R-:W-:Y:S01]  /*35b0*/  IMAD R15, R15, UR7, RZ ;  /* 0x000000070f0f7c24 */ /* 0x001fe2000f8e02ff */
[----:B------:R-:W-:-:S02]  /*35c0*/  SHF.R.S32.HI R167, RZ, 0x1f, R166 ;  /* 0x0000001fffa77819 */ /* 0x000fc400000114a6 */
[----:B------:R-:W-:Y:S01]  /*35d0*/  IADD3 R153, PT, PT, R13, 0x1, RZ ;  /* 0x000000010d997810 */ /* 0x000fe20007ffe0ff */
[----:B------:R-:W-:Y:S01]  /*35e0*/  IMAD.WIDE R16, R15, 0x4, R16 ;  /* 0x000000040f107825 */ /* 0x000fe200078e0210 */
[----:B------:R-:W-:-:S04]  /*35f0*/  LOP3.LUT R15, R18, 0x30, RZ, 0xe2, !PT ;  /* 0x00000030120f7812 */ /* 0x000fc800078ee2ff */
[----:B------:R-:W-:Y:S02]  /*3600*/  LEA R15, R0, R15, 0x6 ;  /* 0x0000000f000f7211 */ /* 0x000fe400078e30ff */
[----:B--2---:R-:W-:Y:S02]  /*3610*/  IADD3 R148, P0, PT, R16, UR10, RZ ;  /* 0x0000000a10947c10 */ /* 0x004fe4000ff1e0ff */
[----:B------:R-:W-:Y:S02]  /*3620*/  IADD3 R147, PT, PT, R14, R15, RZ ;  /* 0x0000000f0e937210 */ /* 0x000fe40007ffe0ff */
[----:B------:R-:W-:-:S09]  /*3630*/  IADD3.X R149, PT, PT, R17, UR11, RZ, P0, !PT ;  /* 0x0000000b11957c10 */ /* 0x000fd200087fe4ff */
.L_x_23889:
        /* <DEDUP_REMOVED lines=24> */
[----:B------:R-:W-:Y:S01]  /*37c0*/  @!P1 IADD3 R89, PT, PT, R153, 0x2, RZ ;  /* 0x0000000299599810 */ /* 0x000fe20007ffe0ff */
[----:B------:R-:W5:Y:S01]  /*37d0*/  LDG.E.128.CONSTANT R64, desc[UR8][R130.64+0x2000] ;  /* 0x0020000882407981 */ /* 0x000f62000c1e9d00 */
[-C--:B------:R-:W-:Y:S02]  /*37e0*/  @!P1 ISETP.GE.AND P3, PT, R93, R164.reuse, PT ;  /* 0x000000a45d00920c */ /* 0x080fe40003f66270 */
[----:B------:R-:W-:Y:S01]  /*37f0*/  @!P1 IADD3 R97, PT, PT, R153, 0x1, RZ ;  /* 0x0000000199619810 */ /* 0x000fe20007ffe0ff */
[----:B------:R-:W5:Y:S01]  /*3800*/  LDG.E.128.CONSTANT R68, desc[UR8][R130.64+0x2200] ;  /* 0x0022000882447981 */ /* 0x000f62000c1e9d00 */
[-C--:B------:R-:W-:Y:S02]  /*3810*/  @!P1 ISETP.GE.AND P4, PT, R89, R164.reuse, PT ;  /* 0x000000a45900920c */ /* 0x080fe40003f86270 */
[----:B------:R-:W-:Y:S01]  /*3820*/  @!P1 ISETP.GE.AND P6, PT, R97, R164, PT ;  /* 0x000000a46100920c */ /* 0x000fe20003fc6270 */
[----:B------:R-:W5:Y:S01]  /*3830*/  LDG.E.128.CONSTANT R72, desc[UR8][R130.64+0x2400] ;  /* 0x0024000882487981 */ /* 0x000f62000c1e9d00 */
[----:B------:R-:W-:-:S02]  /*3840*/  @!P1 IADD3 R95, PT, PT, R153, 0x2, RZ ;  /* 0x00000002995f9810 */ /* 0x000fc40007ffe0ff */
[CC--:B------:R-:W-:Y:S01]  /*3850*/  @!P1 ISETP.GE.AND P2, PT, R153.reuse, R164.reuse, PT ;  /* 0x000000a49900920c */ /* 0x0c0fe20003f46270 */
[----:B------:R-:W5:Y:S01]  /*3860*/  LDG.E.128.CONSTANT R76, desc[UR8][R130.64+0x2600] ;  /* 0x00260008824c7981 */ /* 0x000f62000c1e9d00 */
[C---:B------:R-:W-:Y:S02]  /*3870*/  @!P1 IADD3 R93, PT, PT, R153.reuse, 0x2, RZ ;  /* 0x00000002995d9810 */ /* 0x040fe40007ffe0ff */
[C---:B------:R-:W-:Y:S01]  /*3880*/  @!P1 IADD3 R97, PT, PT, R153.reuse, 0x2, RZ ;  /* 0x0000000299619810 */ /* 0x040fe20007ffe0ff */
[----:B------:R-:W5:Y:S01]  /*3890*/  LDG.E.128.CONSTANT R80, desc[UR8][R130.64+0x2800] ;  /* 0x0028000882507981 */ /* 0x000f62000c1e9d00 */
[----:B------:R-:W-:Y:S02]  /*38a0*/  IADD3 R129, PT, PT, R153, -0x1, RZ ;  /* 0xffffffff99817810 */ /* 0x000fe40007ffe0ff */
[-C--:B------:R-:W-:Y:S01]  /*38b0*/  @!P1 ISETP.GE.AND P5, PT, R95, R164.reuse, PT ;  /* 0x000000a45f00920c */ /* 0x080fe20003fa6270 */
[----:B------:R-:W-:Y:S01]  /*38c0*/  @!P1 VIADD R95, R153, 0x1 ;  /* 0x00000001995f9836 */ /* 0x000fe20000000000 */
[----:B------:R-:W-:Y:S01]  /*38d0*/  @!P1 ISETP.GE.AND P0, PT, R129, R164, PT ;  /* 0x000000a48100920c */ /* 0x000fe20003f06270 */
[----:B------:R-:W5:Y:S01]  /*38e0*/  LDG.E.128.CONSTANT R84, desc[UR8][R130.64+0x2a00] ;  /* 0x002a000882547981 */ /* 0x000f62000c1e9d00 */
[----:B------:R-:W-:-:S02]  /*38f0*/  @!P1 IADD3 R99, PT, PT, R153, 0x1, RZ ;  /* 0x0000000199639810 */ /* 0x000fc40007ffe0ff */
[C---:B------:R-:W-:Y:S01]  /*3900*/  @!P1 IADD3 R113, PT, PT, R153.reuse, 0x2, RZ ;  /* 0x0000000299719810 */ /* 0x040fe20007ffe0ff */
[----:B------:R-:W5:Y:S01]  /*3910*/  LDG.E.128.CONSTANT R88, desc[UR8][R130.64+0x2c00] ;  /* 0x002c000882587981 */ /* 0x000f62000c1e9d00 */
[----:B------:R-:W-:-:S03]  /*3920*/  @!P1 IADD3 R115, PT, PT, R153, 0x1, RZ ;  /* 0x0000000199739810 */ /* 0x000fc60007ffe0ff */
[----:B------:R-:W5:Y:S04]  /*3930*/  LDG.E.128.CONSTANT R116, desc[UR8][R130.64+0x3800] ;  /* 0x0038000882747981 */ /* 0x000f68000c1e9d00 */
[----:B------:R-:W5:Y:S04]  /*3940*/  LDG.E.128.CONSTANT R120, desc[UR8][R130.64+0x3a00] ;  /* 0x003a000882787981 */ /* 0x000f68000c1e9d00 */
[----:B------:R-:W5:Y:S01]  /*3950*/  LDG.E.128.CONSTANT R124, desc[UR8][R130.64+0x3c00] ;  /* 0x003c0008827c7981 */ /* 0x000f62000c1e9d00 */
[----:B--2---:R-:W-:Y:S02]  /*3960*/  @!P1 FSEL R102, R102, RZ, !P3 ;  /* 0x000000ff66669208 */ /* 0x004fe40005800000 */
[----:B------:R-:W-:-:S02]  /*3970*/  @!P1 ISETP.GE.AND P3, PT, R153, R164, PT ;  /* 0x000000a49900920c */ /* 0x000fc40003f66270 */
[----:B------:R-:W-:Y:S02]  /*3980*/  @!P1 FSEL R103, R103, RZ, !P4 ;  /* 0x000000ff67679208 */ /* 0x000fe40006000000 */
[----:B---3--:R-:W-:Y:S02]  /*3990*/  @!P1 FSEL R105, R105, RZ, !P3 ;  /* 0x000000ff69699208 */ /* 0x008fe40005800000 */
[-C--:B------:R-:W-:Y:S02]  /*39a0*/  @!P1 ISETP.GE.AND P4, PT, R93, R164.reuse, PT ;  /* 0x000000a45d00920c */ /* 0x080fe40003f86270 */
[----:B------:R-:W-:Y:S02]  /*39b0*/  @!P1 FSEL R101, R101, RZ, !P2 ;  /* 0x000000ff65659208 */ /* 0x000fe40005000000 */
[-C--:B------:R-:W-:Y:S02]  /*39c0*/  @!P1 ISETP.GE.AND P3, PT, R97, R164.reuse, PT ;  /* 0x000000a46100920c */ /* 0x080fe40003f66270 */
[----:B------:R-:W-:-:S02]  /*39d0*/  @!P1 ISETP.GE.AND P2, PT, R129, R164, PT ;  /* 0x000000a48100920c */ /* 0x000fc40003f46270 */
[----:B------:R-:W-:Y:S02]  /*39e0*/  @!P1 FSEL R107, R107, RZ, !P5 ;  /* 0x000000ff6b6b9208 */ /* 0x000fe40006800000 */
[----:B----4-:R-:W-:Y:S02]  /*39f0*/  @!P1 FSEL R111, R111, RZ, !P4 ;  /* 0x000000ff6f6f9208 */ /* 0x010fe40006000000 */
[----:B-----5:R-:W-:Y:S02]  /*3a00*/  @!P1 FSEL R15, R15, RZ, !P3 ;  /* 0x000000ff0f0f9208 */ /* 0x020fe40005800000 */
[----:B------:R-:W-:Y:S02]  /*3a10*/  @!P1 FSEL R100, R100, RZ, !P0 ;  /* 0x000000ff64649208 */ /* 0x000fe40004000000 */
[----:B------:R-:W-:Y:S02]  /*3a20*/  @!P1 FSEL R104, R104, RZ, !P2 ;  /* 0x000000ff68689208 */ /* 0x000fe40005000000 */
[----:B------:R-:W-:-:S02]  /*3a30*/  @!P1 ISETP.GE.AND P5, PT, R153, R164, PT ;  /* 0x000000a49900920c */ /* 0x000fc40003fa6270 */
[CC--:B------:R-:W-:Y:S02]  /*3a40*/  @!P1 ISETP.GE.AND P4, PT, R153.reuse, R164.reuse, PT ;  /* 0x000000a49900920c */ /* 0x0c0fe40003f86270 */
[-C--:B------:R-:W-:Y:S02]  /*3a50*/  @!P1 ISETP.GE.AND P3, PT, R153, R164.reuse, PT ;  /* 0x000000a49900920c */ /* 0x080fe40003f66270 */
[-C--:B------:R-:W-:Y:S02]  /*3a60*/  @!P1 ISETP.GE.AND P0, PT, R95, R164.reuse, PT ;  /* 0x000000a45f00920c */ /* 0x080fe40003f06270 */
[----:B------:R-:W-:Y:S01]  /*3a70*/  @!P1 ISETP.GE.AND P2, PT, R99, R164, PT ;  /* 0x000000a46300920c */ /* 0x000fe20003f46270 */
[----:B------:R-:W2:Y:S01]  /*3a80*/  LDG.E.128.CONSTANT R92, desc[UR8][R130.64+0x2e00] ;  /* 0x002e0008825c7981 */ /* 0x000ea2000c1e9d00 */
[----:B------:R-:W-:Y:S02]  /*3a90*/  @!P1 FSEL R109, R109, RZ, !P5 ;  /* 0x000000ff6d6d9208 */ /* 0x000fe40006800000 */
[----:B------:R-:W-:-:S02]  /*3aa0*/  @!P1 FSEL R13, R13, RZ, !P4 ;  /* 0x000000ff0d0d9208 */ /* 0x000fc40006000000 */
[----:B------:R-:W-:Y:S02]  /*3ab0*/  @!P1 FSEL R17, R17, RZ, !P3 ;  /* 0x000000ff11119208 */ /* 0x000fe40005800000 */
[----:B------:R-:W-:Y:S02]  /*3ac0*/  @!P1 FSEL R106, R106, RZ, !P6 ;  /* 0x000000ff6a6a9208 */ /* 0x000fe40007000000 */
[CC--:B------:R-:W-:Y:S02]  /*3ad0*/  @!P1 ISETP.GE.AND P5, PT, R97.reuse, R164.reuse, PT ;  /* 0x000000a46100920c */ /* 0x0c0fe40003fa6270 */
[----:B------:R-:W-:Y:S02]  /*3ae0*/  @!P1 FSEL R110, R110, RZ, !P0 ;  /* 0x000000ff6e6e9208 */ /* 0x000fe40004000000 */
[----:B------:R-:W-:Y:S02]  /*3af0*/  @!P1 ISETP.GE.AND P4, PT, R97, R164, PT ;  /* 0x000000a46100920c */ /* 0x000fe40003f86270 */
[----:B------:R-:W-:-:S02]  /*3b00*/  @!P1 FSEL R14, R14, RZ, !P2 ;  /* 0x000000ff0e0e9208 */ /* 0x000fc40005000000 */
[-C--:B------:R-:W-:Y:S02]  /*3b10*/  @!P1 ISETP.GE.AND P3, PT, R97, R164.reuse, PT ;  /* 0x000000a46100920c */ /* 0x080fe40003f66270 */
[CC--:B------:R-:W-:Y:S02]  /*3b20*/  @!P1 ISETP.GE.AND P6, PT, R129.reuse, R164.reuse, PT ;  /* 0x000000a48100920c */ /* 0x0c0fe40003fc6270 */
[CC--:B------:R-:W-:Y:S02]  /*3b30*/  @!P1 ISETP.GE.AND P0, PT, R129.reuse, R164.reuse, PT ;  /* 0x000000a48100920c */ /* 0x0c0fe40003f06270 */
[----:B------:R-:W-:Y:S02]  /*3b40*/  @!P1 ISETP.GE.AND P2, PT, R129, R164, PT ;  /* 0x000000a48100920c */ /* 0x000fe40003f46270 */
[----:B------:R-:W-:Y:S02]  /*3b50*/  @!P1 IADD3 R97, PT, PT, R153, 0x1, RZ ;  /* 0x0000000199619810 */ /* 0x000fe40007ffe0ff */
[----:B------:R-:W-:-:S02]  /*3b60*/  @!P1 FSEL R108, R108, RZ, !P6 ;  /* 0x000000ff6c6c9208 */ /* 0x000fc40007000000 */
[----:B------:R-:W-:Y:S02]  /*3b70*/  @!P1 FSEL R12, R12, RZ, !P0 ;  /* 0x000000ff0c0c9208 */ /* 0x000fe40004000000 */
[----:B------:R-:W-:Y:S02]  /*3b80*/  @!P1 FSEL R16, R16, RZ, !P2 ;  /* 0x000000ff10109208 */ /* 0x000fe40005000000 */
[----:B------:R-:W-:Y:S02]  /*3b90*/  @!P1 FSEL R19, R19, RZ, !P5 ;  /* 0x000000ff13139208 */ /* 0x000fe40006800000 */
[CC--:B------:R-:W-:Y:S02]  /*3ba0*/  @!P1 ISETP.GE.AND P6, PT, R99.reuse, R164.reuse, PT ;  /* 0x000000a46300920c */ /* 0x0c0fe40003fc6270 */
[CC--:B------:R-:W-:Y:S02]  /*3bb0*/  @!P1 ISETP.GE.AND P0, PT, R99.reuse, R164.reuse, PT ;  /* 0x000000a46300920c */ /* 0x0c0fe40003f06270 */
[----:B------:R-:W-:-:S02]  /*3bc0*/  @!P1 ISETP.GE.AND P2, PT, R99, R164, PT ;  /* 0x000000a46300920c */ /* 0x000fc40003f46270 */
[-C--:B------:R-:W-:Y:S02]  /*3bd0*/  @!P1 ISETP.GE.AND P5, PT, R97, R164.reuse, PT ;  /* 0x000000a46100920c */ /* 0x080fe40003fa6270 */
[----:B------:R-:W0:Y:S01]  /*3be0*/  LDS.128 R96, [R147] ;  /* 0x0000000093607984 */ /* 0x000e220000000c00 */
[----:B------:R-:W-:Y:S02]  /*3bf0*/  @!P1 FSEL R18, R18, RZ, !P6 ;  /* 0x000000ff12129208 */ /* 0x000fe40007000000 */
[----:B------:R-:W-:-:S04]  /*3c00*/  @!P1 ISETP.GE.AND P6, PT, R129, R164, PT ;  /* 0x000000a48100920c */ /* 0x000fc80003fc6270 */
        /* <DEDUP_REMOVED lines=16> */
[----:B------:R-:W-:Y:S01]  /*3d10*/  @!P1 ISETP.GE.AND P2, PT, R129, R164, PT ;  /* 0x000000a48100920c */ /* 0x000fe20003f46270 */
[----:B0-----:R-:W-:Y:S01]  /*3d20*/  FMUL.FTZ R101, R97, R101 ;  /* 0x0000006561657220 */ /* 0x001fe20000410000 */
[----:B------:R-:W-:Y:S02]  /*3d30*/  @!P1 FSEL R27, R27, RZ, !P3 ;  /* 0x000000ff1b1b9208 */ /* 0x000fe40005800000 */
[----:B------:R-:W-:Y:S01]  /*3d40*/  @!P1 FSEL R28, R28, RZ, !P2 ;  /* 0x000000ff1c1c9208 */ /* 0x000fe20005000000 */
[----:B------:R-:W-:Y:S01]  /*3d50*/  FFMA.FTZ R101, R96, R100, R101 ;  /* 0x0000006460657223 */ /* 0x000fe20000010065 */
[----:B------:R-:W-:-:S02]  /*3d60*/  @!P1 ISETP.GE.AND P3, PT, R113, R164, PT ;  /* 0x000000a47100920c */ /* 0x000fc40003f66270 */
[C---:B------:R-:W-:Y:S02]  /*3d70*/  @!P1 ISETP.GE.AND P2, PT, R153.reuse, R164, PT ;  /* 0x000000a49900920c */ /* 0x040fe40003f46270 */
[----:B------:R-:W-:Y:S01]  /*3d80*/  @!P1 IADD3 R113, PT, PT, R153, 0x2, RZ ;  /* 0x0000000299719810 */ /* 0x000fe20007ffe0ff */
[----:B------:R-:W-:Y:S01]  /*3d90*/  FFMA.FTZ R102, R98, R102, R101 ;  /* 0x0000006662667223 */ /* 0x000fe20000010065 */
[----:B------:R-:W-:Y:S02]  /*3da0*/  @!P1 FSEL R29, R29, RZ, !P2 ;  /* 0x000000ff1d1d9208 */ /* 0x000fe40005000000 */
[----:B------:R-:W-:Y:S01]  /*3db0*/  @!P1 ISETP.GE.AND P2, PT, R113, R164, PT ;  /* 0x000000a47100920c */ /* 0x000fe20003f46270 */
[----:B------:R-:W-:Y:S01]  /*3dc0*/  FMUL.FTZ R105, R97, R105 ;  /* 0x0000006961697220 */ /* 0x000fe20000410000 */
[----:B------:R-:W-:Y:S02]  /*3dd0*/  @!P1 IADD3 R101, PT, PT, R153, 0x1, RZ ;  /* 0x0000000199659810 */ /* 0x000fe40007ffe0ff */
[----:B------:R-:W-:-:S02]  /*3de0*/  @!P1 FSEL R39, R39, RZ, !P2 ;  /* 0x000000ff27279208 */ /* 0x000fc40005000000 */
[----:B------:R-:W-:Y:S01]  /*3df0*/  @!P1 ISETP.GE.AND P2, PT, R101, R164, PT ;  /* 0x000000a46500920c */ /* 0x000fe20003f46270 */
[----:B------:R-:W-:Y:S01]  /*3e00*/  FFMA.FTZ R101, R96, R104, R105 ;  /* 0x0000006860657223 */ /* 0x000fe20000010069 */
[----:B------:R-:W-:-:S03]  /*3e10*/  FFMA.FTZ R105, R99, R103, R102 ;  /* 0x0000006763697223 */ /* 0x000fc60000010066 */
[----:B------:R-:W-:Y:S02]  /*3e20*/  FFMA.FTZ R112, R98, R106, R101 ;  /* 0x0000006a62707223 */ /* 0x000fe40000010065 */
[----:B------:R-:W3:Y:S01]  /*3e30*/  LDG.E.128.CONSTANT R100, desc[UR8][R130.64+0x3000] ;  /* 0x0030000882647981 */ /* 0x000ee2000c1e9d00 */
[----:B------:R-:W-:Y:S01]  /*3e40*/  FADD.FTZ R162, R105, R162 ;  /* 0x000000a269a27221 */ /* 0x000fe20000010000 */
[----:B------:R-:W-:Y:S02]  /*3e50*/  FFMA.FTZ R112, R99, R107, R112 ;  /* 0x0000006b63707223 */ /* 0x000fe40000010070 */
[----:B------:R-:W4:Y:S01]  /*3e60*/  LDG.E.128.CONSTANT R104, desc[UR8][R130.64+0x3200] ;  /* 0x0032000882687981 */ /* 0x000f22000c1e9d00 */
[----:B------:R-:W-:Y:S02]  /*3e70*/  @!P1 FSEL R30, R30, RZ, !P5 ;  /* 0x000000ff1e1e9208 */ /* 0x000fe40006800000 */
[----:B------:R-:W-:Y:S02]  /*3e80*/  @!P1 FSEL R38, R38, RZ, !P3 ;  /* 0x000000ff26269208 */ /* 0x000fe40005800000 */
[----:B------:R-:W-:-:S02]  /*3e90*/  @!P1 ISETP.GE.AND P5, PT, R129, R164, PT ;  /* 0x000000a48100920c */ /* 0x000fc40003fa6270 */
[----:B------:R-:W-:Y:S02]  /*3ea0*/  @!P1 ISETP.GE.AND P3, PT, R129, R164, PT ;  /* 0x000000a48100920c */ /* 0x000fe40003f66270 */
[----:B------:R-:W-:Y:S02]  /*3eb0*/  @!P1 IADD3 R113, PT, PT, R153, 0x1, RZ ;  /* 0x0000000199719810 */ /* 0x000fe40007ffe0ff */
[----:B------:R-:W-:Y:S02]  /*3ec0*/  @!P1 FSEL R31, R31, RZ, !P6 ;  /* 0x000000ff1f1f9208 */ /* 0x000fe40007000000 */
[----:B------:R-:W-:Y:S02]  /*3ed0*/  @!P1 FSEL R32, R32, RZ, !P5 ;  /* 0x000000ff20209208 */ /* 0x000fe40006800000 */
[----:B------:R-:W-:Y:S02]  /*3ee0*/  @!P1 FSEL R35, R35, RZ, !P0 ;  /* 0x000000ff23239208 */ /* 0x000fe40004000000 */
[----:B------:R-:W-:-:S02]  /*3ef0*/  @!P1 FSEL R40, R40, RZ, !P3 ;  /* 0x000000ff28289208 */ /* 0x000fc40005800000 */
[-C--:B------:R-:W-:Y:S02]  /*3f00*/  @!P1 ISETP.GE.AND P6, PT, R113, R164.reuse, PT ;  /* 0x000000a47100920c */ /* 0x080fe40003fc6270 */
        /* <DEDUP_REMOVED lines=8> */
[CC--:B------:R-:W-:Y:S02]  /*3f90*/  @!P1 ISETP.GE.AND P5, PT, R113.reuse, R164.reuse, PT ;  /* 0x000000a47100920c */ /* 0x0c0fe40003fa6270 */
[----:B------:R-:W-:Y:S02]  /*3fa0*/  @!P1 FSEL R34, R34, RZ, !P4 ;  /* 0x000000ff22229208 */ /* 0x000fe40006000000 */
[----:B------:R-:W-:-:S02]  /*3fb0*/  @!P1 ISETP.GE.AND P0, PT, R113, R164, PT ;  /* 0x000000a47100920c */ /* 0x000fc40003f06270 */
[-C--:B------:R-:W-:Y:S02]  /*3fc0*/  @!P1 ISETP.GE.AND P3, PT, R113, R164.reuse, PT ;  /* 0x000000a47100920c */ /* 0x080fe40003f66270 */
[CC--:B------:R-:W-:Y:S02]  /*3fd0*/  @!P1 ISETP.GE.AND P6, PT, R129.reuse, R164.reuse, PT ;  /* 0x000000a48100920c */ /* 0x0c0fe40003fc6270 */
[----:B------:R-:W-:Y:S02]  /*3fe0*/  @!P1 ISETP.GE.AND P4, PT, R129, R164, PT ;  /* 0x000000a48100920c */ /* 0x000fe40003f86270 */
[----:B------:R-:W-:Y:S02]  /*3ff0*/  @!P1 IADD3 R113, PT, PT, R153, 0x1, RZ ;  /* 0x0000000199719810 */ /* 0x000fe40007ffe0ff */
[----:B------:R-:W-:Y:S02]  /*4000*/  @!P1 FSEL R43, R43, RZ, !P5 ;  /* 0x000000ff2b2b9208 */ /* 0x000fe40006800000 */
[----:B------:R-:W-:-:S02]  /*4010*/  @!P1 FSEL R44, R44, RZ, !P6 ;  /* 0x000000ff2c2c9208 */ /* 0x000fc40007000000 */
[----:B------:R-:W-:Y:S02]  /*4020*/  @!P1 FSEL R36, R36, RZ, !P4 ;  /* 0x000000ff24249208 */ /* 0x000fe40006000000 */
[-C--:B------:R-:W-:Y:S02]  /*4030*/  @!P1 ISETP.GE.AND P5, PT, R113, R164.reuse, PT ;  /* 0x000000a47100920c */ /* 0x080fe40003fa6270 */
[-C--:B------:R-:W-:Y:S02]  /*4040*/  @!P1 ISETP.GE.AND P6, PT, R153, R164.reuse, PT ;  /* 0x000000a49900920c */ /* 0x080fe40003fc6270 */
        /* <DEDUP_REMOVED lines=46> */
[-C--:B------:R-:W-:Y:S02]  /*4330*/  @!P1 ISETP.GE.AND P3, PT, R129, R164.reuse, PT ;  /* 0x000000a48100920c */ /* 0x080fe40003f66270 */
[----:B------:R-:W-:Y:S02]  /*4340*/  @!P1 FSEL R63, R63, RZ, !P2 ;  /* 0x000000ff3f3f9208 */ /* 0x000fe40005000000 */
[-C--:B------:R-:W-:Y:S01]  /*4350*/  @!P1 ISETP.GE.AND P2, PT, R113, R164.reuse, PT ;  /* 0x000000a47100920c */ /* 0x080fe20003f46270 */
[C---:B------:R-:W-:Y:S01]  /*4360*/  @!P1 VIADD R113, R153.reuse, 0x2 ;  /* 0x0000000299719836 */ /* 0x040fe20000000000 */
        /* <DEDUP_REMOVED lines=25> */
[----:B------:R-:W-:Y:S01]  /*4500*/  @!P1 ISETP.GE.AND P2, PT, R129, R164, PT ;  /* 0x000000a48100920c */ /* 0x000fe20003f46270 */
[----:B------:R-:W-:Y:S01]  /*4510*/  FMUL.FTZ R109, R97, R109 ;  /* 0x0000006d616d7220 */ /* 0x000fe20000410000 */
[----:B------:R-:W-:-:S02]  /*4520*/  @!P1 IADD3 R113, PT, PT, R153, 0x1, RZ ;  /* 0x0000000199719810 */ /* 0x000fc40007ffe0ff */
[----:B------:R-:W-:Y:S02]  /*4530*/  @!P1 FSEL R75, R75, RZ, !P3 ;  /* 0x000000ff4b4b9208 */ /* 0x000fe40005800000 */
[----:B------:R-:W-:Y:S01]  /*4540*/  @!P1 FSEL R76, R76, RZ, !P2 ;  /* 0x000000ff4c4c9208 */ /* 0x000fe20005000000 */
[----:B------:R-:W-:Y:S01]  /*4550*/  FFMA.FTZ R109, R96, R108, R109 ;  /* 0x0000006c606d7223 */ /* 0x000fe2000001006d */
[-C--:B------:R-:W-:Y:S02]  /*4560*/  @!P1 ISETP.GE.AND P3, PT, R113, R164.reuse, PT ;  /* 0x000000a47100920c */ /* 0x080fe40003f66270 */
[C---:B------:R-:W-:Y:S02]  /*4570*/  @!P1 ISETP.GE.AND P2, PT, R153.reuse, R164, PT ;  /* 0x000000a49900920c */ /* 0x040fe40003f46270 */
[----:B------:R-:W-:Y:S01]  /*4580*/  @!P1 IADD3 R113, PT, PT, R153, 0x2, RZ ;  /* 0x0000000299719810 */ /* 0x000fe20007ffe0ff */
[----:B------:R-:W-:Y:S01]  /*4590*/  FFMA.FTZ R110, R98, R110, R109 ;  /* 0x0000006e626e7223 */ /* 0x000fe2000001006d */
[----:B------:R-:W-:Y:S01]  /*45a0*/  @!P1 FSEL R77, R77, RZ, !P2 ;  /* 0x000000ff4d4d9208 */ /* 0x000fe20005000000 */
[----:B------:R-:W-:Y:S01]  /*45b0*/  FMUL.FTZ R109, R97, R13 ;  /* 0x0000000d616d7220 */ /* 0x000fe20000410000 */
[----:B------:R-:W-:-:S02]  /*45c0*/  @!P1 ISETP.GE.AND P2, PT, R113, R164, PT ;  /* 0x000000a47100920c */ /* 0x000fc40003f46270 */
[----:B------:R-:W-:Y:S02]  /*45d0*/  @!P1 FSEL R79, R79, RZ, !P6 ;  /* 0x000000ff4f4f9208 */ /* 0x000fe40007000000 */
[----:B------:R-:W-:Y:S02]  /*45e0*/  @!P1 IADD3 R113, PT, PT, R153, 0x1, RZ ;  /* 0x0000000199719810 */ /* 0x000fe40007ffe0ff */
[-C--:B------:R-:W-:Y:S02]  /*45f0*/  @!P1 ISETP.GE.AND P6, PT, R129, R164.reuse, PT ;  /* 0x000000a48100920c */ /* 0x080fe40003fc6270 */
[----:B------:R-:W-:Y:S01]  /*4600*/  @!P1 FSEL R78, R78, RZ, !P5 ;  /* 0x000000ff4e4e9208 */ /* 0x000fe20006800000 */
[----:B------:R-:W-:Y:S01]  /*4610*/  FFMA.FTZ R13, R99, R111, R110 ;  /* 0x0000006f630d7223 */ /* 0x000fe2000001006e */
[----:B------:R-:W-:Y:S01]  /*4620*/  @!P1 ISETP.GE.AND P5, PT, R113, R164, PT ;  /* 0x000000a47100920c */ /* 0x000fe20003fa6270 */
[----:B------:R-:W-:Y:S01]  /*4630*/  FFMA.FTZ R113, R96, R12, R109 ;  /* 0x0000000c60717223 */ /* 0x000fe2000001006d */
[----:B------:R-:W-:Y:S01]  /*4640*/  @!P1 FSEL R80, R80, RZ, !P6 ;  /* 0x000000ff50509208 */ /* 0x000fe20007000000 */
[----:B------:R-:W5:Y:S01]  /*4650*/  LDG.E.128.CONSTANT R108, desc[UR8][R130.64+0x3400] ;  /* 0x00340008826c7981 */ /* 0x000f62000c1e9d00 */
[----:B------:R-:W-:-:S02]  /*4660*/  @!P1 ISETP.GE.AND P6, PT, R153, R164, PT ;  /* 0x000000a49900920c */ /* 0x000fc40003fc6270 */
[----:B------:R-:W-:Y:S02]  /*4670*/  @!P1 IADD3 R115, PT, PT, R153, 0x2, RZ ;  /* 0x0000000299739810 */ /* 0x000fe40007ffe0ff */
[----:B------:R-:W-:Y:S02]  /*4680*/  @!P1 FSEL R81, R81, RZ, !P6 ;  /* 0x000000ff51519208 */ /* 0x000fe40007000000 */
[----:B------:R-:W-:Y:S01]  /*4690*/  @!P1 ISETP.GE.AND P6, PT, R115, R164, PT ;  /* 0x000000a47300920c */ /* 0x000fe20003fc6270 */
[----:B------:R-:W-:Y:S01]  /*46a0*/  @!P1 VIADD R115, R153, 0x1 ;  /* 0x0000000199739836 */ /* 0x000fe20000000000 */
[----:B------:R-:W-:Y:S01]  /*46b0*/  @!P1 FSEL R82, R82, RZ, !P0 ;  /* 0x000000ff52529208 */ /* 0x000fe20004000000 */
[----:B------:R-:W-:Y:S01]  /*46c0*/  FADD.FTZ R161, R112, R161 ;  /* 0x000000a170a17221 */ /* 0x000fe20000010000 */
[----:B------:R-:W-:Y:S01]  /*46d0*/  FFMA.FTZ R14, R98, R14, R113 ;  /* 0x0000000e620e7223 */ /* 0x000fe20000010071 */
[----:B------:R-:W-:Y:S02]  /*46e0*/  @!P1 FSEL R83, R83, RZ, !P4 ;  /* 0x000000ff53539208 */ /* 0x000fe40006000000 */
[----:B------:R-:W-:-:S02]  /*46f0*/  @!P1 ISETP.GE.AND P0, PT, R115, R164, PT ;  /* 0x000000a47300920c */ /* 0x000fc40003f06270 */
[----:B------:R-:W5:Y:S01]  /*4700*/  LDG.E.128.CONSTANT R112, desc[UR8][R130.64+0x3600] ;  /* 0x0036000882707981 */ /* 0x000f62000c1e9d00 */
[-C--:B------:R-:W-:Y:S01]  /*4710*/  @!P1 ISETP.GE.AND P4, PT, R129, R164.reuse, PT ;  /* 0x000000a48100920c */ /* 0x080fe20003f86270 */
[----:B------:R-:W-:Y:S01]  /*4720*/  FADD.FTZ R160, R13, R160 ;  /* 0x000000a00da07221 */ /* 0x000fe20000010000 */
[C---:B------:R-:W-:Y:S02]  /*4730*/  @!P1 IADD3 R13, PT, PT, R153.reuse, 0x2, RZ ;  /* 0x00000002990d9810 */ /* 0x040fe40007ffe0ff */
        /* <DEDUP_REMOVED lines=18> */
[----:B--2---:R-:W-:Y:S02]  /*4860*/  @!P1 FSEL R92, R92, RZ, !P5 ;  /* 0x000000ff5c5c9208 */ /* 0x004fe40006800000 */
[----:B------:R-:W-:Y:S02]  /*4870*/  @!P1 FSEL R94, R94, RZ, !P0 ;  /* 0x000000ff5e5e9208 */ /* 0x000fe40004000000 */
[----:B------:R-:W-:Y:S02]  /*4880*/  @!P1 FSEL R95, R95, RZ, !P4 ;  /* 0x000000ff5f5f9208 */ /* 0x000fe40006000000 */
[----:B------:R-:W-:-:S02]  /*4890*/  @!P1 ISETP.GE.AND P6, PT, R13, R164, PT ;  /* 0x000000a40d00920c */ /* 0x000fc40003fc6270 */
[-C--:B------:R-:W-:Y:S02]  /*48a0*/  @!P1 ISETP.GE.AND P5, PT, R153, R164.reuse, PT ;  /* 0x000000a49900920c */ /* 0x080fe40003fa6270 */
[-C--:B------:R-:W-:Y:S02]  /*48b0*/  @!P1 ISETP.GE.AND P0, PT, R129, R164.reuse, PT ;  /* 0x000000a48100920c */ /* 0x080fe40003f06270 */
[C---:B------:R-:W-:Y:S02]  /*48c0*/  @!P1 ISETP.GE.AND P4, PT, R153.reuse, R164, PT ;  /* 0x000000a49900920c */ /* 0x040fe40003f86270 */
[----:B------:R-:W-:Y:S02]  /*48d0*/  @!P1 IADD3 R13, PT, PT, R153, 0x2, RZ ;  /* 0x00000002990d9810 */ /* 0x000fe40007ffe0ff */
[----:B------:R-:W-:Y:S02]  /*48e0*/  @!P1 FSEL R93, R93, RZ, !P5 ;  /* 0x000000ff5d5d9208 */ /* 0x000fe40006800000 */
[----:B---3--:R-:W-:-:S02]  /*48f0*/  @!P1 FSEL R100, R100, RZ, !P0 ;  /* 0x000000ff64649208 */ /* 0x008fc40004000000 */
[----:B------:R-:W-:Y:S02]  /*4900*/  @!P1 FSEL R101, R101, RZ, !P4 ;  /* 0x000000ff65659208 */ /* 0x000fe40006000000 */
[-C--:B------:R-:W-:Y:S02]  /*4910*/  @!P1 ISETP.GE.AND P5, PT, R13, R164.reuse, PT ;  /* 0x000000a40d00920c */ /* 0x080fe40003fa6270 */
[-C--:B------:R-:W-:Y:S02]  /*4920*/  @!P1 ISETP.GE.AND P0, PT, R129, R164.reuse, PT ;  /* 0x000000a48100920c */ /* 0x080fe40003f06270 */
[----:B------:R-:W-:Y:S02]  /*4930*/  @!P1 ISETP.GE.AND P4, PT, R153, R164, PT ;  /* 0x000000a49900920c */ /* 0x000fe40003f86270 */
[----:B------:R-:W-:Y:S02]  /*4940*/  @!P1 FSEL R102, R102, RZ, !P3 ;  /* 0x000000ff66669208 */ /* 0x000fe40005800000 */
[----:B------:R-:W-:-:S02]  /*4950*/  @!P1 FSEL R103, R103, RZ, !P2 ;  /* 0x000000ff67679208 */ /* 0x000fc40005000000 */
[----:B----4-:R-:W-:Y:S02]  /*4960*/  @!P1 FSEL R104, R104, RZ, !P0 ;  /* 0x000000ff68689208 */ /* 0x010fe40004000000 */
        /* <DEDUP_REMOVED lines=9> */
[----:B------:R-:W2:Y:S01]  /*4a00*/  LDG.E.128.CONSTANT R128, desc[UR8][R130.64+0x3e00] ;  /* 0x003e000882807981 */ /* 0x000ea2000c1e9d00 */
[----:B------:R-:W-:Y:S02]  /*4a10*/  @!P1 IADD3 R13, PT, PT, R153, 0x1, RZ ;  /* 0x00000001990d9810 */ /* 0x000fe40007ffe0ff */
[----:B------:R-:W-:-:S02]  /*4a20*/  @!P1 FSEL R116, R116, RZ, !P0 ;  /* 0x000000ff74749208 */ /* 0x000fc40004000000 */
[----:B------:R-:W-:-:S04]  /*4a30*/  @!P1 ISETP.GE.AND P0, PT, R153, R164, PT ;  /* 0x000000a49900920c */ /* 0x000fc80003f06270 */
[----:B------:R-:W-:Y:S02]  /*4a40*/  @!P1 FSEL R117, R117, RZ, !P0 ;  /* 0x000000ff75759208 */ /* 0x000fe40004000000 */
[----:B------:R-:W-:Y:S02]  /*4a50*/  @!P1 FSEL R120, R120, RZ, !P4 ;  /* 0x000000ff78789208 */ /* 0x000fe40006000000 */
[-C--:B------:R-:W-:Y:S02]  /*4a60*/  @!P1 ISETP.GE.AND P4, PT, R153, R164.reuse, PT ;  /* 0x000000a49900920c */ /* 0x080fe40003f86270 */
[----:B------:R-:W-:Y:S02]  /*4a70*/  @!P1 FSEL R124, R124, RZ, !P6 ;  /* 0x000000ff7c7c9208 */ /* 0x000fe40007000000 */
[----:B------:R-:W-:Y:S02]  /*4a80*/  @!P1 FSEL R121, R121, RZ, !P4 ;  /* 0x000000ff79799208 */ /* 0x000fe40006000000 */
[----:B------:R-:W-:-:S04]  /*4a90*/  @!P1 ISETP.GE.AND P6, PT, R153, R164, PT ;  /* 0x000000a49900920c */ /* 0x000fc80003fc6270 */
[----:B------:R-:W-:Y:S02]  /*4aa0*/  @!P1 FSEL R125, R125, RZ, !P6 ;  /* 0x000000ff7d7d9208 */ /* 0x000fe40007000000 */
        /* <DEDUP_REMOVED lines=96> */
[----:B-----5:R-:W-:-:S02]  /*50b0*/  @!P1 FSEL R108, R108, RZ, !P3 ;  /* 0x000000ff6c6c9208 */ /* 0x020fc40005800000 */
[----:B------:R-:W-:-:S04]  /*50c0*/  @!P1 ISETP.GE.AND P3, PT, R153, R164, PT ;  /* 0x000000a49900920c */ /* 0x000fc80003f66270 */
[----:B------:R-:W-:Y:S02]  /*50d0*/  @!P1 FSEL R109, R109, RZ, !P3 ;  /* 0x000000ff6d6d9208 */ /* 0x000fe40005800000 */
        /* <DEDUP_REMOVED lines=22> */
[----:B------:R-:W-:Y:S02]  /*5240*/  @!P1 ISETP.GE.AND P0, PT, R13, R164, PT ;  /* 0x000000a40d00920c */ /* 0x000fe40003f06270 */
[----:B------:R-:W-:-:S04]  /*5250*/  @!P1 IADD3 R13, PT, PT, R153, 0x1, RZ ;  /* 0x00000001990d9810 */ /* 0x000fc80007ffe0ff */
[-C--:B------:R-:W-:Y:S02]  /*5260*/  @!P1 ISETP.GE.AND P4, PT, R13, R164.reuse, PT ;  /* 0x000000a40d00920c */ /* 0x080fe40003f86270 */
[----:B------:R-:W-:Y:S02]  /*5270*/  @!P1 IADD3 R13, PT, PT, R153, 0x2, RZ ;  /* 0x00000002990d9810 */ /* 0x000fe40007ffe0ff */
        /* <DEDUP_REMOVED lines=8> */
[----:B------:R-:W-:Y:S02]  /*5300*/  @!P1 FSEL R111, R111, RZ, !P3 ;  /* 0x000000ff6f6f9208 */ /* 0x000fe40005800000 */
[----:B------:R-:W-:Y:S01]  /*5310*/  ISETP.GE.AND P3, PT, R12, R137, PT ;  /* 0x000000890c00720c */ /* 0x000fe20003f66270 */
[C---:B------:R-:W-:Y:S01]  /*5320*/  FFMA.FTZ R109, R96.reuse, R108, R109 ;  /* 0x0000006c606d7223 */ /* 0x040fe2000001006d */
[----:B------:R-:W-:Y:S01]  /*5330*/  FFMA.FTZ R113, R96, R112, R113 ;  /* 0x0000007060717223 */ /* 0x000fe20000010071 */
[----:B------:R-:W-:Y:S01]  /*5340*/  @!P1 FSEL R123, R123, RZ, !P0 ;  /* 0x000000ff7b7b9208 */ /* 0x000fe20004000000 */
[C---:B------:R-:W-:Y:S01]  /*5350*/  FFMA.FTZ R118, R98.reuse, R118, R117 ;  /* 0x0000007662767223 */ /* 0x040fe20000010075 */
[----:B------:R-:W-:Y:S01]  /*5360*/  @!P1 FSEL R127, R127, RZ, !P2 ;  /* 0x000000ff7f7f9208 */ /* 0x000fe20005000000 */
[C---:B------:R-:W-:Y:S01]  /*5370*/  FFMA.FTZ R110, R98.reuse, R110, R109 ;  /* 0x0000006e626e7223 */ /* 0x040fe2000001006d */
[C---:B------:R-:W-:Y:S01]  /*5380*/  FFMA.FTZ R114, R98.reuse, R114, R113 ;  /* 0x0000007262727223 */ /* 0x040fe20000010071 */
[C---:B------:R-:W-:Y:S01]  /*5390*/  FFMA.FTZ R122, R98.reuse, R122, R121 ;  /* 0x0000007a627a7223 */ /* 0x040fe20000010079 */
[----:B------:R-:W-:Y:S01]  /*53a0*/  FFMA.FTZ R126, R98, R126, R125 ;  /* 0x0000007e627e7223 */ /* 0x000fe2000001007d */
[----:B------:R-:W-:Y:S01]  /*53b0*/  FFMA.FTZ R110, R99, R111, R110 ;  /* 0x0000006f636e7223 */ /* 0x000fe2000001006e */
[----:B--2---:R-:W-:-:S02]  /*53c0*/  @!P1 FSEL R128, R128, RZ, !P5 ;  /* 0x000000ff80809208 */ /* 0x004fc40006800000 */
[----:B------:R-:W-:-:S04]  /*53d0*/  @!P1 ISETP.GE.AND P5, PT, R153, R164, PT ;  /* 0x000000a49900920c */ /* 0x000fc80003fa6270 */
[----:B------:R-:W-:Y:S02]  /*53e0*/  @!P1 FSEL R129, R129, RZ, !P5 ;  /* 0x000000ff81819208 */ /* 0x000fe40006800000 */
[----:B------:R-:W-:-:S03]  /*53f0*/  @!P1 FSEL R130, R130, RZ, !P4 ;  /* 0x000000ff82829208 */ /* 0x000fc60006000000 */
[----:B------:R-:W-:Y:S01]  /*5400*/  FMUL.FTZ R97, R97, R129 ;  /* 0x0000008161617220 */ /* 0x000fe20000410000 */
[----:B------:R-:W-:-:S03]  /*5410*/  @!P1 FSEL R131, R131, RZ, !P6 ;  /* 0x000000ff83839208 */ /* 0x000fc60007000000 */
[----:B------:R-:W-:Y:S01]  /*5420*/  FFMA.FTZ R97, R96, R128, R97 ;  /* 0x0000008060617223 */ /* 0x000fe20000010061 */
[----:B------:R-:W-:-:S03]  /*5430*/  FFMA.FTZ R115, R99, R115, R114 ;  /* 0x0000007363737223 */ /* 0x000fc60000010072 */
[----:B------:R-:W-:Y:S01]  /*5440*/  FFMA.FTZ R98, R98, R130, R97 ;  /* 0x0000008262627223 */ /* 0x000fe20000010061 */
        /* <DEDUP_REMOVED lines=33> */
[----:B------:R-:W-:-:S02]  /*5660*/  VIADD R150, R150, 0x4 ;  /* 0x0000000496967836 */ /* 0x000fc40000000000 */
[----:B------:R-:W-:Y:S01]  /*5670*/  FADD.FTZ R146, R99, R146 ;  /* 0x0000009263927221 */ /* 0x000fe20000010000 */
[----:B------:R-:W-:Y:S02]  /*5680*/  IADD3 R151, PT, PT, R151, 0x4, RZ ;  /* 0x0000000497977810 */ /* 0x000fe40007ffe0ff */
[----:B------:R-:W-:Y:S02]  /*5690*/  IADD3 R147, PT, PT, R147, 0x100, RZ ;  /* 0x0000010093937810 */ /* 0x000fe40007ffe0ff */
[----:B------:R-:W-:Y:S02]  /*56a0*/  IADD3 R153, PT, PT, R153, 0x40, RZ ;  /* 0x0000004099997810 */ /* 0x000fe40007ffe0ff */
[----:B------:R-:W-:Y:S01]  /*56b0*/  IADD3.X R149, PT, PT, RZ, R149, RZ, P0, !PT ;  /* 0x00000095ff957210 */ /* 0x000fe200007fe4ff */
[----:B------:R-:W-:Y:S06]  /*56c0*/  @!P3 BRA `(.L_x_23889) ;  /* 0xffffffdc00dcb947 */ /* 0x000fec000383ffff */
.L_x_23888:
[----:B------:R-:W-:Y:S05]  /*56d0*/  BSYNC.RECONVERGENT B0 ;  /* 0x0000000000007941 */ /* 0x000fea0003800200 */
.L_x_23887:
        /* <DEDUP_REMOVED lines=78> */
[----:B-----5:R-:W-:Y:S02]  /*5bc0*/  FADD.FTZ R4, R12, R5 ;  /* 0x000000050c047221 */ /* 0x020fe40000010000 */
[----:B------:R-:W4:Y:S01]  /*5bd0*/  SHFL.BFLY PT, R21, R18, 0x1, 0x1f ;  /* 0x0c201f0012157f89 */ /* 0x000f2200000e0000 */
[----:B0-----:R-:W-:-:S03]  /*5be0*/  FADD.FTZ R5, R15, R6 ;  /* 0x000000060f057221 */ /* 0x001fc60000010000 */
[----:B------:R-:W0:Y:S01]  /*5bf0*/  SHFL.BFLY PT, R13, R154, 0x1, 0x1f ;  /* 0x0c201f009a0d7f89 */ /* 0x000e2200000e0000 */
[----:B------:R-:W-:-:S03]  /*5c00*/  FADD.FTZ R6, R14, R7 ;  /* 0x000000070e067221 */ /* 0x000fc60000010000 */
[----:B------:R-:W5:Y:S01]  /*5c10*/  SHFL.BFLY PT, R27, R24, 0x1, 0x1f ;  /* 0x0c201f00181b7f89 */ /* 0x000f6200000e0000 */
[----:B-1----:R-:W-:-:S03]  /*5c20*/  FADD.FTZ R7, R17, R8 ;  /* 0x0000000811077221 */ /* 0x002fc60000010000 */
        /* <DEDUP_REMOVED lines=43> */
[----:B------:R-:W-:Y:S01]  /*5ee0*/  BAR.SYNC.DEFER_BLOCKING 0x0 ;  /* 0x0000000000007b1d */ /* 0x000fe20000010000 */
[----:B---3--:R-:W-:Y:S01]  /*5ef0*/  FADD.FTZ R53, R40, R53 ;  /* 0x0000003528357221 */ /* 0x008fe20000010000 */
[----:B------:R-:W-:Y:S01]  /*5f00*/  FADD.FTZ R55, R142, R55 ;  /* 0x000000378e377221 */ /* 0x000fe20000010000 */
[----:B----4-:R-:W-:Y:S01]  /*5f10*/  FADD.FTZ R57, R42, R57 ;  /* 0x000000392a397221 */ /* 0x010fe20000010000 */
[----:B0-----:R-:W-:Y:S01]  /*5f20*/  FADD.FTZ R59, R144, R59 ;  /* 0x0000003b903b7221 */ /* 0x001fe20000010000 */
[----:B-----5:R-:W-:Y:S01]  /*5f30*/  FADD.FTZ R61, R44, R61 ;  /* 0x0000003d2c3d7221 */ /* 0x020fe20000010000 */
        /* <DEDUP_REMOVED lines=39> */
.L_x_23891:
[----:B------:R-:W-:Y:S05]  /*61b0*/  BSYNC.RECONVERGENT B0 ;  /* 0x0000000000007941 */ /* 0x000fea0003800200 */
.L_x_23890:
        /* <DEDUP_REMOVED lines=77> */
.L_x_23893:
[----:B------:R-:W-:Y:S05]  /*6690*/  BSYNC.RECONVERGENT B0 ;  /* 0x0000000000007941 */ /* 0x000fea0003800200 */
.L_x_23892:
        /* <DEDUP_REMOVED lines=36> */
.L_x_23895:
[----:B------:R-:W-:Y:S05]  /*68e0*/  BSYNC.RECONVERGENT B0 ;  /* 0x0000000000007941 */ /* 0x000fea0003800200 */
.L_x_23894:
        /* <DEDUP_REMOVED lines=67> */
.L_x_23897:
[----:B------:R-:W-:Y:S05]  /*6d20*/  BSYNC.RECONVERGENT B0 ;  /* 0x0000000000007941 */ /* 0x000fea0003800200 */
.L_x_23896:
        /* <DEDUP_REMOVED lines=50> */
.L_x_23864:
        /* <DEDUP_REMOVED lines=8> */
.L_x_23899:
[----:B------:R-:W-:Y:S05]  /*70d0*/  BSYNC B1 ;  /* 0x0000000000017941 */ /* 0x000fea0003800000 */
.L_x_23898:
[----:B------:R-:W-:Y:S05]  /*70e0*/  BRA `(.L_x_23900) ;  /* 0xffffffa400847947 */ /* 0x000fea000383ffff */
.L_x_23866:
[----:B------:R-:W-:Y:S01]  /*70f0*/  HFMA2 R140, -RZ, RZ, 0, 9.5367431640625e-07 ;  /* 0x00000010ff8c7431 */ /* 0x000fe200000001ff */
[----:B------:R-:W-:Y:S01]  /*7100*/  BSSY B0, `(.L_x_23901) ;  /* 0x0000007000007945 */ /* 0x000fe20003800000 */
[----:B------:R-:W-:Y:S02]  /*7110*/  MOV R141, R3 ;  /* 0x00000003008d7202 */ /* 0x000fe40000000f00 */
[----:B------:R-:W-:Y:S02]  /*7120*/  MOV R145, 0x1f ;  /* 0x0000001f00917802 */ /* 0x000fe40000000f00 */
[----:B------:R-:W-:-:S07]  /*7130*/  MOV R14, 0xffffffff ;  /* 0xffffffff000e7802 */ /* 0x000fce0000000f00 */
[----:B0----5:R-:W-:Y:S05]  /*7140*/  WARPSYNC.COLLECTIVE R14, `(.L_x_23902) ;  /* 0x000000000e087348 */ /* 0x021fea0003c00000 */
[----:B------:R1:W2:Y:S02]  /*7150*/  SHFL.BFLY P2, R15, R141, R140, R145 ;  /* 0x0c00008c8d0f7389 */ /* 0x0002a40000040091 */
[----:B012--5:R-:W-:Y:S05]  /*7160*/  ENDCOLLECTIVE ;  /* 0x000000000000791b */ /* 0x027fea0003800000 */
.L_x_23902:
[----:B------:R-:W-:Y:S05]  /*7170*/  BSYNC B0 ;  /* 0x0000000000007941 */ /* 0x000fea0003800000 */
.L_x_23901:
        /* <DEDUP_REMOVED lines=9> */
.L_x_23903:
[----:B------:R-:W-:Y:S01]  /*7210*/  HFMA2 R140, -RZ, RZ, 0, 2.384185791015625e-07 ;  /* 0x00000004ff8c7431 */ /* 0x000fe200000001ff */
[----:B------:R-:W-:-:S04]  /*7220*/  MOV R5, R15 ;  /* 0x0000000f00057202 */ /* 0x000fc80000000f00 */
[----:B------:R-:W-:-:S04]  /*7230*/  FMNMX.FTZ R5, R0, R5, !PT ;  /* 0x0000000500057209 */ /* 0x000fc80007810000 */
[----:B------:R-:W-:-:S07]  /*7240*/  MOV R141, R5 ;  /* 0x00000005008d7202 */ /* 0x000fce0000000f00 */
[----:B------:R-:W-:Y:S05]  /*7250*/  WARPSYNC.COLLECTIVE R14, `(.L_x_23904) ;  /* 0x000000000e087348 */ /* 0x000fea0003c00000 */
[----:B------:R0:W1:Y:S02]  /*7260*/  SHFL.BFLY P2, R15, R141, R140, R145 ;  /* 0x0c00008c8d0f7389 */ /* 0x0000640000040091 */
[----:B01----:R-:W-:Y:S05]  /*7270*/  ENDCOLLECTIVE ;  /* 0x000000000000791b */ /* 0x003fea0003800000 */
.L_x_23904:
[----:B------:R-:W-:Y:S01]  /*7280*/  HFMA2 R140, -RZ, RZ, 0, 1.1920928955078125e-07 ;  /* 0x00000002ff8c7431 */ /* 0x000fe200000001ff */
[----:B------:R-:W-:-:S04]  /*7290*/  MOV R2, R15 ;  /* 0x0000000f00027202 */ /* 0x000fc80000000f00 */
[----:B------:R-:W-:-:S04]  /*72a0*/  FMNMX.FTZ R4, R5, R2, !PT ;  /* 0x0000000205047209 */ /* 0x000fc80007810000 */
[----:B------:R-:W-:-:S07]  /*72b0*/  MOV R141, R4 ;  /* 0x00000004008d7202 */ /* 0x000fce0000000f00 */
[----:B------:R-:W-:Y:S05]  /*72c0*/  WARPSYNC.COLLECTIVE R14, `(.L_x_23905) ;  /* 0x000000000e087348 */ /* 0x000fea0003c00000 */
[----:B------:R0:W1:Y:S02]  /*72d0*/  SHFL.BFLY P2, R15, R141, R140, R145 ;  /* 0x0c00008c8d0f7389 */ /* 0x0000640000040091 */
[----:B01----:R-:W-:Y:S05]  /*72e0*/  ENDCOLLECTIVE ;  /* 0x000000000000791b */ /* 0x003fea0003800000 */
.L_x_23905:
[----:B------:R-:W-:Y:S01]  /*72f0*/  MOV R7, R15 ;  /* 0x0000000f00077202 */ /* 0x000fe20000000f00 */
[----:B------:R-:W-:Y:S06]  /*7300*/  BRA `(.L_x_23906) ;  /* 0xffffffa400747947 */ /* 0x000fec000383ffff */
.L_x_23907:
        /* <DEDUP_REMOVED lines=15> */
.L_x_26022:


//--------------------- .text._ZN4vllm25paged_attention_v1_kernelIffLi192ELi16ELi128ELNS_18Fp8KVCacheDataTypeE0ELb0EEEvPT_PKS2_PKT0_S8_ifPKiSA_iPKfiiiSC_SC_iiiii --------------------------
	.section	.text._ZN4vllm25paged_attention_v1_kernelIffLi192ELi16ELi128ELNS_18Fp8KVCacheDataTypeE0ELb0EEEvPT_PKS2_PKT0_S8_ifPKiSA_iPKfiiiSC_SC_iiiii,"ax",@progbits
	.align	128
        .global         _ZN4vllm25paged_attention_v1_kernelIffLi192ELi16ELi128ELNS_18Fp8KVCacheDataTypeE0ELb0EEEvPT_PKS2_PKT0_S8_ifPKiSA_iPKfiiiSC_SC_iiiii
        .type           _ZN4vllm25paged_attention_v1_kernelIffLi192ELi16ELi128ELNS_18Fp8KVCacheDataTypeE0ELb0EEEvPT_PKS2_PKT0_S8_ifPKiSA_iPKfiiiSC_SC_iiiii,@function
        .size           _ZN4vllm25paged_attention_v1_kernelIffLi192ELi16ELi128ELNS_18Fp8KVCacheDataTypeE0ELb0EEEvPT_PKS2_PKT0_S8_ifPKiSA_iPKfiiiSC_SC_iiiii,(.L_x_26023 - _ZN4vllm25paged_attention_v1_kernelIffLi192ELi16ELi128ELNS_18Fp8KVCacheDataTypeE0ELb0EEEvPT_PKS2_PKT0_S8_ifPKiSA_iPKfiiiSC_SC_iiiii)
        .other          _ZN4vllm25paged_attention_v1_kernelIffLi192ELi16ELi128ELNS_18Fp8KVCacheDataTypeE0ELb0EEEvPT_PKS2_PKT0_S8_ifPKiSA_iPKfiiiSC_SC_iiiii,@"STO_CUDA_ENTRY STV_DEFAULT"
_ZN4vllm25paged_attention_v1_kernelIffLi192ELi16ELi128ELNS_18Fp8KVCacheDataTypeE0ELb0EEEvPT_PKS2_PKT0_S8_ifPKiSA_iPKfiiiSC_SC_iiiii:
.text._ZN4vllm25paged_attention_v1_kernelIffLi192ELi16ELi128ELNS_18Fp8KVCacheDataTypeE0ELb0EEEvPT_PKS2_PKT0_S8_ifPKiSA_iPKfiiiSC_SC_iiiii:
        /* <DEDUP_REMOVED lines=9> */
[----:B------:R-:W4:Y:S01]  /*0090*/  LDC R4, c[0x0][0x370] ;  /* 0x0000dc00ff047b82 */ /* 0x000f220000000800 */
[----:B------:R-:W-:Y:S01]  /*00a0*/  HFMA2 R107, -RZ, RZ, 0, 0 ;  /* 0x00000000ff6b7431 */ /* 0x000fe200000001ff */
[----:B------:R-:W-:Y:S01]  /*00b0*/  MOV R106, 0x400 ;  /* 0x00000400006a7802 */ /* 0x000fe20000000f00 */
[----:B------:R-:W1:Y:S01]  /*00c0*/  LDCU UR10, c[0x0][0x3cc] ;  /* 0x00007980ff0a77ac */ /* 0x000e620008000800 */
[----:B0-----:R-:W-:Y:S01]  /*00d0*/  ISETP.GT.U32.AND P1, PT, R6, 0x5f, PT ;  /* 0x0000005f0600780c */ /* 0x001fe20003f24070 */
[----:B------:R-:W0:Y:S01]  /*00e0*/  LDCU UR11, c[0x0][0x3a4] ;  /* 0x00007480ff0b77ac */ /* 0x000e220008000800 */
[C---:B-1----:R-:W-:Y:S01]  /*00f0*/  IMAD.WIDE.U32 R116, R5.reuse, 0x4, R116 ;  /* 0x0000000405747825 */ /* 0x042fe200078e0074 */
[----:B------:R-:W1:Y:S03]  /*0100*/  LDCU.64 UR12, c[0x0][0x390] ;  /* 0x00007200ff0c77ac */ /* 0x000e660008000a00 */
[----:B--2---:R-:W-:Y:S01]  /*0110*/  IMAD R0, R5, UR4, RZ ;  /* 0x0000000405007c24 */ /* 0x004fe2000f8e02ff */
[----:B---3--:R-:W-:Y:S01]  /*0120*/  IABS R7, R17 ;  /* 0x0000001100077213 */ /* 0x008fe20000000000 */
[----:B------:R-:W2:Y:S01]  /*0130*/  LDG.E.CONSTANT R116, desc[UR8][R116.64] ;  /* 0x0000000874747981 */ /* 0x000ea2000c1e9900 */
[----:B----4-:R-:W-:-:S04]  /*0140*/  ISETP.NE.U32.AND P0, PT, R10, RZ, PT ;  /* 0x000000ff0a00720c */ /* 0x010fc80003f05070 */
[----:B------:R-:W3:Y:S01]  /*0150*/  @!P1 LDC.64 R8, c[0x0][0x388] ;  /* 0x0000e200ff089b82 */ /* 0x000ee20000000a00 */
[----:B------:R-:W-:Y:S01]  /*0160*/  @!P1 IMAD R2, R15, 0xc0, RZ ;  /* 0x000000c00f029824 */ /* 0x000fe200078e02ff */
[----:B------:R-:W-:Y:S02]  /*0170*/  @!P1 SHF.L.U32 R3, R6, 0x1, RZ ;  /* 0x0000000106039819 */ /* 0x000fe400000006ff */
[----:B------:R-:W-:Y:S02]  /*0180*/  ISETP.NE.AND.EX P0, PT, R11, RZ, PT, P0 ;  /* 0x000000ff0b00720c */ /* 0x000fe40003f05300 */
[----:B------:R-:W-:Y:S02]  /*0190*/  @!P1 IADD3 R2, P2, P3, R3, R0, R2 ;  /* 0x0000000003029210 */ /* 0x000fe40007b5e002 */
[----:B------:R-:W-:-:S04]  /*01a0*/  SHF.R.S32.HI R0, RZ, 0x1f, R0 ;  /* 0x0000001fff007819 */ /* 0x000fc80000011400 */
[----:B------:R-:W-:Y:S02]  /*01b0*/  @!P1 IADD3.X R0, PT, PT, RZ, R0, RZ, P2, P3 ;  /* 0x00000000ff009210 */ /* 0x000fe400017e64ff */
[----:B---3--:R-:W-:-:S04]  /*01c0*/  @!P1 LEA R8, P2, R2, R8, 0x2 ;  /* 0x0000000802089211 */ /* 0x008fc800078410ff */
[----:B------:R-:W-:Y:S02]  /*01d0*/  @!P1 LEA.HI.X R9, R2, R9, R0, 0x2, P2 ;  /* 0x0000000902099211 */ /* 0x000fe400010f1400 */
[----:B------:R-:W3:Y:S03]  /*01e0*/  @P0 LDC.64 R2, c[0x0][0x3c0] ;  /* 0x0000f000ff020b82 */ /* 0x000ee60000000a00 */
[----:B------:R4:W2:Y:S01]  /*01f0*/  @!P1 LDG.E.64.CONSTANT R12, desc[UR8][R8.64] ;  /* 0x00000008080c9981 */ /* 0x0008a2000c1e9b00 */
[----:B------:R-:W0:Y:S08]  /*0200*/  I2F.RP R0, R7 ;  /* 0x0000000700007306 */ /* 0x000e300000209400 */
[----:B0-----:R-:W0:Y:S02]  /*0210*/  MUFU.RCP R0, R0 ;  /* 0x0000000000007308 */ /* 0x001e240000001000 */
[----:B0-----:R-:W-:-:S06]  /*0220*/  IADD3 R10, PT, PT, R0, 0xffffffe, RZ ;  /* 0x0ffffffe000a7810 */ /* 0x001fcc0007ffe0ff */
[----:B------:R0:W4:Y:S01]  /*0230*/  F2I.FTZ.U32.TRUNC.NTZ R11, R10 ;  /* 0x0000000a000b7305 */ /* 0x000122000021f000 */
[----:B---3--:R-:W-:-:S05]  /*0240*/  @P0 IMAD.WIDE.U32 R2, R15, 0x4, R2 ;  /* 0x000000040f020825 */ /* 0x008fca00078e0002 */
[----:B------:R3:W5:Y:S01]  /*0250*/  @P0 LDG.E.CONSTANT R107, desc[UR8][R2.64] ;  /* 0x00000008026b0981 */ /* 0x000762000c1e9900 */
[----:B0-----:R-:W-:Y:S02]  /*0260*/  MOV R10, RZ ;  /* 0x000000ff000a7202 */ /* 0x001fe40000000f00 */
[----:B----4-:R-:W-:-:S05]  /*0270*/  IADD3 R8, PT, PT, RZ, -R11, RZ ;  /* 0x8000000bff087210 */ /* 0x010fca0007ffe0ff */
        /* <DEDUP_REMOVED lines=18> */
[----:B------:R-:W0:Y:S08]  /*03a0*/  I2F.RP R0, R11 ;  /* 0x0000000b00007306 */ /* 0x000e300000209400 */
[----:B0-----:R-:W0:Y:S02]  /*03b0*/  MUFU.RCP R0, R0 ;  /* 0x0000000000007308 */ /* 0x001e240000001000 */
[----:B0-----:R-:W-:-:S06]  /*03c0*/  VIADD R2, R0, 0xffffffe ;  /* 0x0ffffffe00027836 */ /* 0x001fcc0000000000 */
[----:B------:R0:W3:Y:S01]  /*03d0*/  F2I.FTZ.U32.TRUNC.NTZ R3, R2 ;  /* 0x0000000200037305 */ /* 0x0000e2000021f000 */
[----:B------:R-:W4:Y:S01]  /*03e0*/  S2R R7, SR_CgaCtaId ;  /* 0x0000000000077919 */ /* 0x000f220000008800 */
[----:B0-----:R-:W-:Y:S01]  /*03f0*/  HFMA2 R2, -RZ, RZ, 0, 0 ;  /* 0x00000000ff027431 */ /* 0x001fe200000001ff */
[----:B---3--:R-:W-:-:S05]  /*0400*/  IADD3 R4, PT, PT, RZ, -R3, RZ ;  /* 0x80000003ff047210 */ /* 0x008fca0007ffe0ff */
[----:B------:R-:W-:Y:S01]  /*0410*/  IMAD R9, R4, R11, RZ ;  /* 0x0000000b04097224 */ /* 0x000fe200078e02ff */
[----:B------:R-:W-:Y:S02]  /*0420*/  IABS R0, R15 ;  /* 0x0000000f00007213 */ /* 0x000fe40000000000 */
[----:B------:R-:W-:Y:S01]  /*0430*/  IABS R4, R10 ;  /* 0x0000000a00047213 */ /* 0x000fe20000000000 */
[----:B------:R-:W-:-:S03]  /*0440*/  IMAD.HI.U32 R3, R3, R9, R2 ;  /* 0x0000000903037227 */ /* 0x000fc600078e0002 */
[----:B------:R-:W-:-:S03]  /*0450*/  IADD3 R2, PT, PT, RZ, -R4, RZ ;  /* 0x80000004ff027210 */ /* 0x000fc60007ffe0ff */
[----:B------:R-:W-:-:S04]  /*0460*/  IMAD.HI.U32 R3, R3, R0, RZ ;  /* 0x0000000003037227 */ /* 0x000fc800078e00ff */
[----:B------:R-:W-:-:S05]  /*0470*/  IMAD R2, R3, R2, R0 ;  /* 0x0000000203027224 */ /* 0x000fca00078e0200 */
[----:B------:R-:W-:Y:S02]  /*0480*/  ISETP.GT.U32.AND P2, PT, R11, R2, PT ;  /* 0x000000020b00720c */ /* 0x000fe40003f44070 */
[----:B------:R-:W-:Y:S02]  /*0490*/  LOP3.LUT R0, R6, 0x1, RZ, 0xc0, !PT ;  /* 0x0000000106007812 */ /* 0x000fe400078ec0ff */
[----:B----4-:R-:W-:-:S09]  /*04a0*/  LEA R9, R7, R106, 0x18 ;  /* 0x0000006a07097211 */ /* 0x010fd200078ec0ff */
[----:B------:R-:W-:Y:S01]  /*04b0*/  @!P2 IADD3 R2, PT, PT, R2, -R11, RZ ;  /* 0x8000000b0202a210 */ /* 0x000fe20007ffe0ff */
[----:B------:R-:W-:-:S03]  /*04c0*/  IMAD R105, R0, 0x180, R9 ;  /* 0x0000018000697824 */ /* 0x000fc600078e0209 */
[----:B------:R-:W-:Y:S02]  /*04d0*/  ISETP.GE.U32.AND P0, PT, R2, R11, PT ;  /* 0x0000000b0200720c */ /* 0x000fe40003f06070 */
[----:B------:R-:W-:Y:S02]  /*04e0*/  LOP3.LUT R2, R15, R10, RZ, 0x3c, !PT ;  /* 0x0000000a0f027212 */ /* 0x000fe400078e3cff */
[----:B------:R-:W-:Y:S02]  /*04f0*/  SHF.R.U32.HI R104, RZ, 0x1, R6 ;  /* 0x00000001ff687819 */ /* 0x000fe40000011606 */
[----:B------:R-:W-:Y:S02]  /*0500*/  ISETP.GE.AND P3, PT, R2, RZ, PT ;  /* 0x000000ff0200720c */ /* 0x000fe40003f66270 */
[----:B------:R-:W-:Y:S02]  /*0510*/  @!P2 IADD3 R3, PT, PT, R3, 0x1, RZ ;  /* 0x000000010303a810 */ /* 0x000fe40007ffe0ff */
[----:B------:R-:W-:-:S02]  /*0520*/  @!P1 LEA R4, R104, R105, 0x3 ;  /* 0x0000006968049211 */ /* 0x000fc400078e18ff */
[----:B------:R-:W-:Y:S02]  /*0530*/  SHF.R.U32.HI R117, RZ, 0x5, R6 ;  /* 0x00000005ff757819 */ /* 0x000fe40000011606 */
[----:B------:R-:W-:Y:S01]  /*0540*/  @P0 IADD3 R3, PT, PT, R3, 0x1, RZ ;  /* 0x0000000103030810 */ /* 0x000fe20007ffe0ff */
[----:B------:R-:W-:Y:S01]  /*0550*/  BSSY B0, `(.L_x_23908) ;  /* 0x00000ee000007945 */ /* 0x000fe20003800000 */
[----:B--2---:R-:W-:-:S05]  /*0560*/  VIADD R8, R116, 0xf ;  /* 0x0000000f74087836 */ /* 0x004fca0000000000 */
[----:B------:R-:W-:-:S04]  /*0570*/  SHF.R.S32.HI R9, RZ, 0x1f, R8 ;  /* 0x0000001fff097819 */ /* 0x000fc80000011408 */
[----:B------:R-:W-:-:S04]  /*0580*/  LEA.HI R2, R9, R8, RZ, 0x4 ;  /* 0x0000000809027211 */ /* 0x000fc800078f20ff */
[----:B------:R-:W-:-:S04]  /*0590*/  SHF.R.S32.HI R2, RZ, 0x4, R2 ;  /* 0x00000004ff027819 */ /* 0x000fc80000011402 */
[----:B------:R-:W-:Y:S02]  /*05a0*/  ISETP.GE.AND P0, PT, R117, R2, PT ;  /* 0x000000027500720c */ /* 0x000fe40003f06270 */
[----:B------:R-:W-:Y:S01]  /*05b0*/  @!P3 IADD3 R3, PT, PT, -R3, RZ, RZ ;  /* 0x000000ff0303b210 */ /* 0x000fe20007ffe1ff */
[----:B------:R0:W-:Y:S01]  /*05c0*/  @!P1 STS.64 [R4], R12 ;  /* 0x0000000c04009388 */ /* 0x0001e20000000a00 */
[----:B------:R-:W-:Y:S01]  /*05d0*/  BAR.SYNC.DEFER_BLOCKING 0x0 ;  /* 0x0000000000007b1d */ /* 0x000fe20000010000 */
[----:B------:R-:W-:Y:S02]  /*05e0*/  ISETP.NE.AND P1, PT, R10, RZ, PT ;  /* 0x000000ff0a00720c */ /* 0x000fe40003f25270 */
[----:B0-----:R-:W-:-:S11]  /*05f0*/  MOV R4, 0xff7fffff ;  /* 0xff7fffff00047802 */ /* 0x001fd60000000f00 */
[----:B------:R-:W-:Y:S01]  /*0600*/  @!P1 LOP3.LUT R3, RZ, R10, RZ, 0x33, !PT ;  /* 0x0000000aff039212 */ /* 0x000fe200078e33ff */
[----:B-1----:R-:W-:Y:S06]  /*0610*/  @P0 BRA `(.L_x_23909) ;  /* 0x0000000c00840947 */ /* 0x002fec0003800000 */
[----:B------:R-:W0:Y:S01]  /*0620*/  LDCU UR4, c[0x0][0x3b8] ;  /* 0x00007700ff0477ac */ /* 0x000e220008000800 */
[----:B------:R-:W-:Y:S01]  /*0630*/  IADD3 R106, PT, PT, R106, 0x320, RZ ;  /* 0x000003206a6a7810 */ /* 0x000fe20007ffe0ff */
[----:B------:R-:W-:Y:S01]  /*0640*/  IMAD.SHL.U32 R108, R6, 0x2, RZ ;  /* 0x00000002066c7824 */ /* 0x000fe200078e00ff */
[----:B------:R-:W-:Y:S01]  /*0650*/  SHF.R.U32.HI R4, RZ, 0x3, R6 ;  /* 0x00000003ff047819 */ /* 0x000fe20000011606 */
[----:B------:R-:W1:Y:S01]  /*0660*/  LDCU UR5, c[0x0][0x3d0] ;  /* 0x00007a00ff0577ac */ /* 0x000e620008000800 */
[----:B------:R-:W-:Y:S01]  /*0670*/  LEA R106, R7, R106, 0x18 ;  /* 0x0000006a076a7211 */ /* 0x000fe200078ec0ff */
[----:B------:R-:W2:Y:S01]  /*0680*/  LDS.128 R100, [R105] ;  /* 0x0000000069647984 */ /* 0x000ea20000000c00 */
[----:B------:R-:W-:Y:S01]  /*0690*/  LOP3.LUT R6, R4, 0x7c, RZ, 0xc0, !PT ;  /* 0x0000007c04067812 */ /* 0x000fe200078ec0ff */
[----:B------:R-:W3:Y:S01]  /*06a0*/  LDCU.64 UR6, c[0x0][0x3a8] ;  /* 0x00007500ff0677ac */ /* 0x000ee20008000a00 */
[----:B------:R-:W-:Y:S01]  /*06b0*/  MOV R7, RZ ;  /* 0x000000ff00077202 */ /* 0x000fe20000000f00 */
[----:B------:R-:W4:Y:S01]  /*06c0*/  LDS.128 R96, [R105+0x10] ;  /* 0x0000100069607984 */ /* 0x000f220000000c00 */
[----:B------:R-:W-:-:S02]  /*06d0*/  LOP3.LUT R118, R108, 0x3c, RZ, 0xc0, !PT ;  /* 0x0000003c6c767812 */ /* 0x000fc400078ec0ff */
[----:B------:R-:W-:Y:S01]  /*06e0*/  LOP3.LUT R104, R104, 0xf, RZ, 0xc0, !PT ;  /* 0x0000000f68687812 */ /* 0x000fe200078ec0ff */
[----:B------:R-:W2:Y:S01]  /*06f0*/  LDS.128 R92, [R105+0x20] ;  /* 0x00002000695c7984 */ /* 0x000ea20000000c00 */
[----:B-----5:R-:W-:Y:S02]  /*0700*/  FSETP.NEU.FTZ.AND P0, PT, R107, RZ, PT ;  /* 0x000000ff6b00720b */ /* 0x020fe40003f1d000 */
[----:B------:R-:W-:Y:S01]  /*0710*/  LEA R109, R117, R104, 0x4 ;  /* 0x00000068756d7211 */ /* 0x000fe200078e20ff */
[----:B0-----:R-:W-:Y:S01]  /*0720*/  IMAD R5, R5, UR4, RZ ;  /* 0x0000000405057c24 */ /* 0x001fe2000f8e02ff */
[----:B------:R-:W0:Y:S01]  /*0730*/  LDS.128 R88, [R105+0x30] ;  /* 0x0000300069587984 */ /* 0x000e220000000c00 */
[----:B------:R-:W-:Y:S02]  /*0740*/  MOV R4, 0xff7fffff ;  /* 0xff7fffff00047802 */ /* 0x000fe40000000f00 */
[----:B------:R-:W-:Y:S01]  /*0750*/  IMAD.WIDE R6, R5, 0x4, R6 ;  /* 0x0000000405067825 */ /* 0x000fe200078e0206 */
[----:B------:R-:W-:Y:S01]  /*0760*/  LEA R5, R117, R118, 0x6 ;  /* 0x0000007675057211 */ /* 0x000fe200078e30ff */
[----:B------:R-:W0:Y:S01]  /*0770*/  LDS.128 R84, [R105+0x40] ;  /* 0x0000400069547984 */ /* 0x000e220000000c00 */
[----:B------:R-:W-:Y:S01]  /*0780*/  LOP3.LUT R104, R108, 0x2, RZ, 0xc0, !PT ;  /* 0x000000026c687812 */ /* 0x000fe200078ec0ff */
[----:B-1----:R-:W-:Y:S01]  /*0790*/  IMAD R111, R3, UR5, RZ ;  /* 0x00000005036f7c24 */ /* 0x002fe2000f8e02ff */
[----:B---3--:R-:W-:Y:S01]  /*07a0*/  IADD3 R6, P1, PT, R6, UR6, RZ ;  /* 0x0000000606067c10 */ /* 0x008fe2000ff3e0ff */
[----:B------:R-:W1:Y:S01]  /*07b0*/  LDS.128 R80, [R105+0x50] ;  /* 0x0000500069507984 */ /* 0x000e620000000c00 */
[----:B------:R-:W-:-:S02]  /*07c0*/  IADD3 R5, PT, PT, R5, R106, RZ ;  /* 0x0000006a05057210 */ /* 0x000fc40007ffe0ff */
[----:B------:R-:W-:Y:S01]  /*07d0*/  IADD3 R118, P2, PT, R118, R111, RZ ;  /* 0x0000006f76767210 */ /* 0x000fe20007f5e0ff */
[----:B------:R-:W3:Y:S01]  /*07e0*/  LDS.128 R76, [R105+0x60] ;  /* 0x00006000694c7984 */ /* 0x000ee20000000c00 */
[----:B------:R-:W-:Y:S02]  /*07f0*/  IADD3.X R7, PT, PT, R7, UR7, RZ, P1, !PT ;  /* 0x0000000707077c10 */ /* 0x000fe40008ffe4ff */
[----:B------:R-:W-:Y:S01]  /*0800*/  IADD3 R106, PT, PT, R109, 0x1, RZ ;  /* 0x000000016d6a7810 */ /* 0x000fe20007ffe0ff */
[----:B------:R-:W0:Y:S01]  /*0810*/  LDS.128 R72, [R105+0x70] ;  /* 0x0000700069487984 */ /* 0x000e220000000c00 */
[----:B------:R-:W-:-:S03]  /*0820*/  LEA.HI.X.SX32 R119, R111, RZ, 0x1, P2 ;  /* 0x000000ff6f777211 */ /* 0x000fc600010f0eff */
[----:B------:R-:W0:Y:S04]  /*0830*/  LDS.128 R68, [R105+0x80] ;  /* 0x0000800069447984 */ /* 0x000e280000000c00 */
        /* <DEDUP_REMOVED lines=14> */
[----:B------:R4:W0:Y:S02]  /*0920*/  LDS.128 R8, [R105+0x170] ;  /* 0x0001700069087984 */ /* 0x0008240000000c00 */
[----:B-1234-:R-:W-:-:S07]  /*0930*/  IMAD.IADD R105, R109, 0x1, -R116 ;  /* 0x000000016d697824 */ /* 0x01efce00078e0a74 */
.L_x_23911:
[----:B------:R-:W2:Y:S02]  /*0940*/  LDG.E.CONSTANT R109, desc[UR8][R6.64] ;  /* 0x00000008066d7981 */ /* 0x000ea4000c1e9900 */
        /* <DEDUP_REMOVED lines=8> */
[----:B0-----:R-:W5:Y:S01]  /*09d0*/  LDG.E.64.CONSTANT R114, desc[UR8][R120.64+0x300] ;  /* 0x0003000878727981 */ /* 0x001f62000c1e9b00 */
[----:B--2---:R-:W-:Y:S01]  /*09e0*/  FMUL.FTZ R123, R108, R102 ;  /* 0x000000666c7b7220 */ /* 0x004fe20000410000 */
[----:B------:R-:W-:-:S03]  /*09f0*/  FMUL.FTZ R108, R109, R103 ;  /* 0x000000676d6c7220 */ /* 0x000fc60000410000 */
[----:B---3--:R-:W-:Y:S01]  /*0a00*/  FFMA.FTZ R123, R100, R110, R123 ;  /* 0x0000006e647b7223 */ /* 0x008fe2000001007b */
[----:B------:R-:W-:Y:S02]  /*0a10*/  FFMA.FTZ R108, R101, R111, R108 ;  /* 0x0000006f656c7223 */ /* 0x000fe4000001006c */
[----:B------:R-:W2:Y:S01]  /*0a20*/  LDG.E.64.CONSTANT R110, desc[UR8][R120.64+0x500] ;  /* 0x00050008786e7981 */ /* 0x000ea2000c1e9b00 */
[----:B----4-:R-:W-:Y:S01]  /*0a30*/  FFMA.FTZ R123, R96, R112, R123 ;  /* 0x00000070607b7223 */ /* 0x010fe2000001007b */
[----:B------:R-:W-:Y:S02]  /*0a40*/  FFMA.FTZ R108, R97, R113, R108 ;  /* 0x00000071616c7223 */ /* 0x000fe4000001006c */
[----:B------:R-:W0:Y:S01]  /*0a50*/  LDG.E.64.CONSTANT R112, desc[UR8][R120.64+0x600] ;  /* 0x0006000878707981 */ /* 0x000e22000c1e9b00 */
[----:B-----5:R-:W-:Y:S01]  /*0a60*/  FFMA.FTZ R123, R114, R98, R123 ;  /* 0x00000062727b7223 */ /* 0x020fe2000001007b */
[----:B------:R-:W-:Y:S02]  /*0a70*/  FFMA.FTZ R122, R115, R99, R108 ;  /* 0x00000063737a7223 */ /* 0x000fe4000001006c */
[----:B------:R-:W3:Y:S04]  /*0a80*/  LDG.E.64.CONSTANT R108, desc[UR8][R120.64+0x400] ;  /* 0x00040008786c7981 */ /* 0x000ee8000c1e9b00 */
[----:B------:R-:W4:Y:S01]  /*0a90*/  LDG.E.64.CONSTANT R114, desc[UR8][R120.64+0x700] ;  /* 0x0007000878727981 */ /* 0x000f22000c1e9b00 */
[----:B---3--:R-:W-:Y:S01]  /*0aa0*/  FFMA.FTZ R123, R92, R108, R123 ;  /* 0x0000006c5c7b7223 */ /* 0x008fe2000001007b */
[----:B------:R-:W-:-:S02]  /*0ab0*/  FFMA.FTZ R122, R93, R109, R122 ;  /* 0x0000006d5d7a7223 */ /* 0x000fc4000001007a */
[----:B------:R-:W3:Y:S01]  /*0ac0*/  LDG.E.64.CONSTANT R108, desc[UR8][R120.64+0x800] ;  /* 0x00080008786c7981 */ /* 0x000ee2000c1e9b00 */
[----:B--2---:R-:W-:Y:S01]  /*0ad0*/  FFMA.FTZ R123, R110, R94, R123 ;  /* 0x0000005e6e7b7223 */ /* 0x004fe2000001007b */
[----:B------:R-:W-:Y:S02]  /*0ae0*/  FFMA.FTZ R122, R111, R95, R122 ;  /* 0x0000005f6f7a7223 */ /* 0x000fe4000001007a */
[----:B------:R-:W2:Y:S01]  /*0af0*/  LDG.E.64.CONSTANT R110, desc[UR8][R120.64+0x900] ;  /* 0x00090008786e7981 */ /* 0x000ea2000c1e9b00 */
[----:B0-----:R-:W-:Y:S01]  /*0b00*/  FFMA.FTZ R123, R88, R112, R123 ;  /* 0x00000070587b7223 */ /* 0x001fe2000001007b */
[----:B------:R-:W-:Y:S02]  /*0b10*/  FFMA.FTZ R122, R89, R113, R122 ;  /* 0x00000071597a7223 */ /* 0x000fe4000001007a */
[----:B------:R-:W5:Y:S01]  /*0b20*/  LDG.E.64.CONSTANT R112, desc[UR8][R120.64+0xa00] ;  /* 0x000a000878707981 */ /* 0x000f62000c1e9b00 */
[----:B----4-:R-:W-:Y:S01]  /*0b30*/  FFMA.FTZ R123, R114, R90, R123 ;  /* 0x0000005a727b7223 */ /* 0x010fe2000001007b */
[----:B------:R-:W-:-:S02]  /*0b40*/  FFMA.FTZ R122, R115, R91, R122 ;  /* 0x0000005b737a7223 */ /* 0x000fc4000001007a */
[----:B------:R-:W4:Y:S01]  /*0b50*/  LDG.E.64.CONSTANT R114, desc[UR8][R120.64+0xb00] ;  /* 0x000b000878727981 */ /* 0x000f22000c1e9b00 */
[----:B---3--:R-:W-:Y:S01]  /*0b60*/  FFMA.FTZ R123, R84, R108, R123 ;  /* 0x0000006c547b7223 */ /* 0x008fe2000001007b */
[----:B------:R-:W-:Y:S02]  /*0b70*/  FFMA.FTZ R122, R85, R109, R122 ;  /* 0x0000006d557a7223 */ /* 0x000fe4000001007a */
[----:B------:R-:W3:Y:S01]  /*0b80*/  LDG.E.64.CONSTANT R108, desc[UR8][R120.64+0xc00] ;  /* 0x000c0008786c7981 */ /* 0x000ee2000c1e9b00 */
[----:B--2---:R-:W-:Y:S01]  /*0b90*/  FFMA.FTZ R123, R110, R86, R123 ;  /* 0x000000566e7b7223 */ /* 0x004fe2000001007b */
[----:B------:R-:W-:Y:S02]  /*0ba0*/  FFMA.FTZ R122, R111, R87, R122 ;  /* 0x000000576f7a7223 */ /* 0x000fe4000001007a */
[----:B------:R-:W2:Y:S01]  /*0bb0*/  LDG.E.64.CONSTANT R110, desc[UR8][R120.64+0xd00] ;  /* 0x000d0008786e7981 */ /* 0x000ea2000c1e9b00 */
[----:B-----5:R-:W-:Y:S01]  /*0bc0*/  FFMA.FTZ R123, R80, R112, R123 ;  /* 0x00000070507b7223 */ /* 0x020fe2000001007b */
[----:B------:R-:W-:-:S02]  /*0bd0*/  FFMA.FTZ R122, R81, R113, R122 ;  /* 0x00000071517a7223 */ /* 0x000fc4000001007a */
[----:B------:R-:W5:Y:S01]  /*0be0*/  LDG.E.64.CONSTANT R112, desc[UR8][R120.64+0xe00] ;  /* 0x000e000878707981 */ /* 0x000f62000c1e9b00 */
[----:B----4-:R-:W-:Y:S01]  /*0bf0*/  FFMA.FTZ R123, R114, R82, R123 ;  /* 0x00000052727b7223 */ /* 0x010fe2000001007b */
[----:B------:R-:W-:Y:S02]  /*0c00*/  FFMA.FTZ R122, R115, R83, R122 ;  /* 0x00000053737a7223 */ /* 0x000fe4000001007a */
[----:B------:R-:W4:Y:S01]  /*0c10*/  LDG.E.64.CONSTANT R114, desc[UR8][R120.64+0xf00] ;  /* 0x000f000878727981 */ /* 0x000f22000c1e9b00 */
[----:B---3--:R-:W-:Y:S01]  /*0c20*/  FFMA.FTZ R123, R76, R108, R123 ;  /* 0x0000006c4c7b7223 */ /* 0x008fe2000001007b */
[----:B------:R-:W-:Y:S02]  /*0c30*/  FFMA.FTZ R122, R77, R109, R122 ;  /* 0x0000006d4d7a7223 */ /* 0x000fe4000001007a */
[----:B------:R-:W3:Y:S01]  /*0c40*/  LDG.E.64.CONSTANT R108, desc[UR8][R120.64+0x1000] ;  /* 0x00100008786c7981 */ /* 0x000ee2000c1e9b00 */
[----:B--2---:R-:W-:Y:S01]  /*0c50*/  FFMA.FTZ R123, R110, R78, R123 ;  /* 0x0000004e6e7b7223 */ /* 0x004fe2000001007b */
[----:B------:R-:W-:-:S02]  /*0c60*/  FFMA.FTZ R122, R111, R79, R122 ;  /* 0x0000004f6f7a7223 */ /* 0x000fc4000001007a */
[----:B------:R-:W2:Y:S01]  /*0c70*/  LDG.E.64.CONSTANT R110, desc[UR8][R120.64+0x1100] ;  /* 0x00110008786e7981 */ /* 0x000ea2000c1e9b00 */
[----:B-----5:R-:W-:Y:S01]  /*0c80*/  FFMA.FTZ R123, R72, R112, R123 ;  /* 0x00000070487b7223 */ /* 0x020fe2000001007b */
[----:B------:R-:W-:Y:S02]  /*0c90*/  FFMA.FTZ R122, R73, R113, R122 ;  /* 0x00000071497a7223 */ /* 0x000fe4000001007a */
[----:B------:R-:W5:Y:S01]  /*0ca0*/  LDG.E.64.CONSTANT R112, desc[UR8][R120.64+0x1200] ;  /* 0x0012000878707981 */ /* 0x000f62000c1e9b00 */
[----:B----4-:R-:W-:Y:S01]  /*0cb0*/  FFMA.FTZ R123, R114, R74, R123 ;  /* 0x0000004a727b7223 */ /* 0x010fe2000001007b */
[----:B------:R-:W-:Y:S02]  /*0cc0*/  FFMA.FTZ R122, R115, R75, R122 ;  /* 0x0000004b737a7223 */ /* 0x000fe4000001007a */
[----:B------:R-:W4:Y:S01]  /*0cd0*/  LDG.E.64.CONSTANT R114, desc[UR8][R120.64+0x1300] ;  /* 0x0013000878727981 */ /* 0x000f22000c1e9b00 */
[----:B---3--:R-:W-:Y:S01]  /*0ce0*/  FFMA.FTZ R123, R68, R108, R123 ;  /* 0x0000006c447b7223 */ /* 0x008fe2000001007b */
[----:B------:R-:W-:-:S02]  /*0cf0*/  FFMA.FTZ R122, R69, R109, R122 ;  /* 0x0000006d457a7223 */ /* 0x000fc4000001007a */
[----:B------:R-:W3:Y:S01]  /*0d00*/  LDG.E.64.CONSTANT R108, desc[UR8][R120.64+0x1400] ;  /* 0x00140008786c7981 */ /* 0x000ee2000c1e9b00 */
[----:B--2---:R-:W-:Y:S01]  /*0d10*/  FFMA.FTZ R123, R110, R70, R123 ;  /* 0x000000466e7b7223 */ /* 0x004fe2000001007b */
[----:B------:R-:W-:Y:S02]  /*0d20*/  FFMA.FTZ R122, R111, R71, R122 ;  /* 0x000000476f7a7223 */ /* 0x000fe4000001007a */
[----:B------:R-:W2:Y:S01]  /*0d30*/  LDG.E.64.CONSTANT R110, desc[UR8][R120.64+0x1500] ;  /* 0x00150008786e7981 */ /* 0x000ea2000c1e9b00 */
[----:B-----5:R-:W-:Y:S01]  /*0d40*/  FFMA.FTZ R123, R64, R112, R123 ;  /* 0x00000070407b7223 */ /* 0x020fe2000001007b */
        /* <DEDUP_REMOVED lines=77> */
[----:B------:R-:W-:Y:S01]  /*1220*/  UMOV UR4, 0xffffffff ;  /* 0xffffffff00047882 */ /* 0x000fe20000000000 */
[----:B---3--:R-:W-:Y:S01]  /*1230*/  FFMA.FTZ R123, R12, R108, R123 ;  /* 0x0000006c0c7b7223 */ /* 0x008fe2000001007b */
[----:B------:R-:W-:-:S03]  /*1240*/  FFMA.FTZ R122, R13, R109, R122 ;  /* 0x0000006d0d7a7223 */ /* 0x000fc6000001007a */
[----:B--2---:R-:W-:Y:S01]  /*1250*/  FFMA.FTZ R123, R110, R14, R123 ;  /* 0x0000000e6e7b7223 */ /* 0x004fe2000001007b */
[----:B------:R-:W-:-:S03]  /*1260*/  FFMA.FTZ R122, R111, R15, R122 ;  /* 0x0000000f6f7a7223 */ /* 0x000fc6000001007a */
[----:B-----5:R-:W-:Y:S01]  /*1270*/  FFMA.FTZ R123, R8, R112, R123 ;  /* 0x00000070087b7223 */ /* 0x020fe2000001007b */
[----:B------:R-:W-:-:S03]  /*1280*/  FFMA.FTZ R122, R9, R113, R122 ;  /* 0x00000071097a7223 */ /* 0x000fc6000001007a */
[----:B----4-:R-:W-:Y:S01]  /*1290*/  FFMA.FTZ R114, R114, R10, R123 ;  /* 0x0000000a72727223 */ /* 0x010fe2000001007b */
[----:B------:R-:W-:-:S04]  /*12a0*/  FFMA.FTZ R115, R115, R11, R122 ;  /* 0x0000000b73737223 */ /* 0x000fc8000001007a */
[----:B------:R-:W-:Y:S01]  /*12b0*/  FADD.FTZ R114, R114, R115 ;  /* 0x0000007372727221 */ /* 0x000fe20000010000 */
[----:B------:R-:W-:Y:S06]  /*12c0*/  BRA.DIV UR4, `(.L_x_23910) ;  /* 0x0000004a04d87947 */ /* 0x000fec000b800000 */
[----:B------:R0:W1:Y:S02]  /*12d0*/  SHFL.BFLY PT, R109, R114, 0x1, 0x1f ;  /* 0x0c201f00726d7f89 */ /* 0x00006400000e0000 */
.L_x_23946:
[C---:B------:R-:W-:Y:S01]  /*12e0*/  IADD3 R108, PT, PT, R105.reuse, 0x1, RZ ;  /* 0x00000001696c7810 */ /* 0x040fe20007ffe0ff */
[----:B-1----:R-:W-:Y:S01]  /*12f0*/  FADD.FTZ R109, R114, R109 ;  /* 0x0000006d726d7221 */ /* 0x002fe20000010000 */
[----:B------:R-:W-:Y:S01]  /*1300*/  ISETP.NE.U32.AND P3, PT, R0, 0x1, PT ;  /* 0x000000010000780c */ /* 0x000fe20003f65070 */
[----:B------:R-:W-:Y:S01]  /*1310*/  VIADD R105, R105, 0x40 ;  /* 0x0000004069697836 */ /* 0x000fe20000000000 */
[----:B------:R-:W-:Y:S02]  /*1320*/  I2FP.F32.S32 R108, R108 ;  /* 0x0000006c006c7245 */ /* 0x000fe40000201400 */
[----:B------:R-:W-:Y:S02]  /*1330*/  IADD3 R117, PT, PT, R117, 0x4, RZ ;  /* 0x0000000475757810 */ /* 0x000fe40007ffe0ff */
[----:B------:R-:W-:Y:S01]  /*1340*/  IADD3 R6, P2, PT, R6, 0x10, RZ ;  /* 0x0000001006067810 */ /* 0x000fe20007f5e0ff */
[----:B------:R-:W-:-:S03]  /*1350*/  FMUL.FTZ R108, R108, R107 ;  /* 0x0000006b6c6c7220 */ /* 0x000fc60000410000 */
[----:B------:R-:W-:Y:S02]  /*1360*/  IADD3.X R7, PT, PT, RZ, R7, RZ, P2, !PT ;  /* 0x00000007ff077210 */ /* 0x000fe400017fe4ff */
[----:B------:R-:W-:Y:S02]  /*1370*/  FSEL R108, R108, RZ, P0 ;  /* 0x000000ff6c6c7208 */ /* 0x000fe40000000000 */
[C---:B------:R-:W-:Y:S02]  /*1380*/  @P3 IADD3 R111, PT, PT, R106.reuse, -0x1, RZ ;  /* 0xffffffff6a6f3810 */ /* 0x040fe40007ffe0ff */
[----:B------:R-:W-:Y:S01]  /*1390*/  IADD3 R106, PT, PT, R106, 0x40, RZ ;  /* 0x000000406a6a7810 */ /* 0x000fe20007ffe0ff */
[----:B------:R-:W-:Y:S01]  /*13a0*/  FFMA.FTZ R109, R109, UR11, R108 ;  /* 0x0000000b6d6d7c23 */ /* 0x000fe2000801006c */
[CC--:B------:R-:W-:Y:S02]  /*13b0*/  @P3 ISETP.GE.AND P1, PT, R111.reuse, R116.reuse, PT ;  /* 0x000000746f00320c */ /* 0x0c0fe40003f26270 */
[----:B------:R-:W-:-:S02]  /*13c0*/  ISETP.GE.OR P4, PT, R111, R116, !P3 ;  /* 0x000000746f00720c */ /* 0x000fc40005f86670 */
[----:B------:R-:W-:Y:S02]  /*13d0*/  @P3 FSEL R108, R109, RZ, !P1 ;  /* 0x000000ff6d6c3208 */ /* 0x000fe40004800000 */
[----:B------:R-:W-:-:S03]  /*13e0*/  ISETP.GE.AND P1, PT, R117, R2, PT ;  /* 0x000000027500720c */ /* 0x000fc60003f26270 */
[----:B------:R1:W-:Y:S06]  /*13f0*/  @P3 STS [R5], R108 ;  /* 0x0000006c05003388 */ /* 0x0003ec0000000800 */
[----:B------:R-:W-:Y:S02]  /*1400*/  @!P4 FMNMX.FTZ R4, R4, R109, !PT ;  /* 0x0000006d0404c209 */ /* 0x000fe40007810000 */
[----:B-1----:R-:W-:Y:S02]  /*1410*/  IADD3 R5, PT, PT, R5, 0x100, RZ ;  /* 0x0000010005057810 */ /* 0x002fe40007ffe0ff */
[----:B------:R-:W-:Y:S05]  /*1420*/  @!P1 BRA `(.L_x_23911) ;  /* 0xfffffff400449947 */ /* 0x000fea000383ffff */
.L_x_23909:
[----:B------:R-:W-:Y:S05]  /*1430*/  BSYNC B0 ;  /* 0x0000000000007941 */ /* 0x000fea0003800000 */
.L_x_23908:
        /* <DEDUP_REMOVED lines=9> */
.L_x_23952:
[----:B------:R-:W3:Y:S01]  /*14d0*/  S2R R0, SR_TID.X ;  /* 0x0000000000007919 */ /* 0x000ee20000002100 */
[----:B------:R-:W-:Y:S01]  /*14e0*/  MOV R13, 0x400 ;  /* 0x00000400000d7802 */ /* 0x000fe20000000f00 */
[----:B------:R-:W-:Y:S05]  /*14f0*/  WARPSYNC.ALL ;  /* 0x0000000000007948 */ /* 0x000fea0003800000 */
[----:B------:R-:W4:Y:S01]  /*1500*/  S2R R12, SR_CgaCtaId ;  /* 0x00000000000c7919 */ /* 0x000f220000008800 */
[----:B------:R-:W-:Y:S02]  /*1510*/  IADD3 R9, PT, PT, R13, 0x300, RZ ;  /* 0x000003000d097810 */ /* 0x000fe40007ffe0ff */
[----:B-12---:R-:W-:-:S02]  /*1520*/  FMNMX.FTZ R7, R7, R6, !PT ;  /* 0x0000000607077209 */ /* 0x006fc40007810000 */
[----:B---3--:R-:W-:Y:S02]  /*1530*/  LOP3.LUT P0, R122, R0, 0x1f, RZ, 0xc0, !PT ;  /* 0x0000001f007a7812 */ /* 0x008fe4000780c0ff */
[----:B------:R-:W-:Y:S02]  /*1540*/  SHF.R.U32.HI R5, RZ, 0x5, R0 ;  /* 0x00000005ff057819 */ /* 0x000fe40000011600 */
[----:B----4-:R-:W-:-:S04]  /*1550*/  LEA R9, R12, R9, 0x18 ;  /* 0x000000090c097211 */ /* 0x010fc800078ec0ff */
[----:B------:R-:W-:-:S05]  /*1560*/  LEA R4, R5, R9, 0x2 ;  /* 0x0000000905047211 */ /* 0x000fca00078e10ff */
[----:B------:R-:W-:Y:S01]  /*1570*/  @!P0 STS [R4], R7 ;  /* 0x0000000704008388 */ /* 0x000fe20000000800 */
[----:B------:R-:W-:Y:S01]  /*1580*/  BAR.SYNC.DEFER_BLOCKING 0x0 ;  /* 0x0000000000007b1d */ /* 0x000fe20000010000 */
[C---:B------:R-:W-:Y:S01]  /*1590*/  ISETP.GT.U32.AND P1, PT, R122.reuse, 0x3, PT ;  /* 0x000000037a00780c */ /* 0x040fe20003f24070 */
[----:B------:R-:W-:Y:S01]  /*15a0*/  IMAD R6, R122, 0x4, R9 ;  /* 0x000000047a067824 */ /* 0x000fe200078e0209 */
[----:B------:R-:W-:Y:S02]  /*15b0*/  MOV R9, 0xff7fffff ;  /* 0xff7fffff00097802 */ /* 0x000fe40000000f00 */
[----:B------:R-:W-:Y:S01]  /*15c0*/  IADD3 R11, PT, PT, R116, 0xf, RZ ;  /* 0x0000000f740b7810 */ /* 0x000fe20007ffe0ff */
[----:B------:R-:W-:Y:S03]  /*15d0*/  BSSY.RECONVERGENT B0, `(.L_x_23913) ;  /* 0x00000ee000007945 */ /* 0x000fe60003800200 */
[----:B------:R-:W-:-:S05]  /*15e0*/  SHF.R.S32.HI R14, RZ, 0x1f, R11 ;  /* 0x0000001fff0e7819 */ /* 0x000fca000001140b */
[----:B------:R-:W1:Y:S04]  /*15f0*/  @!P1 LDS R9, [R6] ;  /* 0x0000000006099984 */ /* 0x000e680000000800 */
[----:B-1----:R-:W1:Y:S02]  /*1600*/  SHFL.BFLY PT, R8, R9, 0x2, 0x1f ;  /* 0x0c401f0009087f89 */ /* 0x002e6400000e0000 */
[----:B-1----:R-:W-:-:S05]  /*1610*/  FMNMX.FTZ R10, R8, R9, !PT ;  /* 0x00000009080a7209 */ /* 0x002fca0007810000 */
[----:B------:R-:W1:Y:S02]  /*1620*/  SHFL.BFLY PT, R7, R10, 0x1, 0x1f ;  /* 0x0c201f000a077f89 */ /* 0x000e6400000e0000 */
[----:B-1----:R-:W-:Y:S02]  /*1630*/  FMNMX.FTZ R8, R10, R7, !PT ;  /* 0x000000070a087209 */ /* 0x002fe40007810000 */
[----:B------:R-:W-:Y:S01]  /*1640*/  LEA.HI R7, R14, R11, RZ, 0x4 ;  /* 0x0000000b0e077211 */ /* 0x000fe200078f20ff */
[----:B------:R-:W-:-:S03]  /*1650*/  HFMA2 R11, -RZ, RZ, 0, 0 ;  /* 0x00000000ff0b7431 */ /* 0x000fc600000001ff */
[----:B------:R-:W-:Y:S01]  /*1660*/  LOP3.LUT R7, R7, 0xfffffff0, RZ, 0xc0, !PT ;  /* 0xfffffff007077812 */ /* 0x000fe200078ec0ff */
[----:B------:R-:W1:Y:S03]  /*1670*/  SHFL.IDX PT, R8, R8, RZ, 0x1f ;  /* 0x00001fff08087589 */ /* 0x000e6600000e0000 */
        /* <DEDUP_REMOVED lines=20> */
.L_x_23917:
[----:B------:R-:W1:Y:S01]  /*17c0*/  LDS R15, [R14] ;  /* 0x000000000e0f7984 */ /* 0x000e620000000800 */
[----:B------:R-:W-:Y:S01]  /*17d0*/  VIADD R9, R9, 0x1 ;  /* 0x0000000109097836 */ /* 0x000fe20000000000 */
[----:B------:R-:W-:-:S04]  /*17e0*/  IADD3 R10, PT, PT, R10, 0x80, RZ ;  /* 0x000000800a0a7810 */ /* 0x000fc80007ffe0ff */
        /* <DEDUP_REMOVED lines=8> */
.L_x_23916:
[----:B------:R-:W-:Y:S05]  /*1870*/  BSYNC.RECONVERGENT B1 ;  /* 0x0000000000017941 */ /* 0x000fea0003800200 */
.L_x_23915:
        /* <DEDUP_REMOVED lines=12> */
.L_x_23920:
        /* <DEDUP_REMOVED lines=15> */
[C---:B--2---:R-:W-:Y:S01]  /*1a30*/  FADD.FTZ R17, -R8.reuse, R17 ;  /* 0x0000001108117221 */ /* 0x044fe20000010100 */
[----:B---3--:R-:W-:-:S03]  /*1a40*/  FADD.FTZ R19, -R8, R19 ;  /* 0x0000001308137221 */ /* 0x008fc60000010100 */
[----:B------:R-:W-:Y:S01]  /*1a50*/  FMUL.FTZ R17, R17, 1.4426950216293334961 ;  /* 0x3fb8aa3b11117820 */ /* 0x000fe20000410000 */
[----:B------:R2:W3:Y:S01]  /*1a60*/  MUFU.EX2 R14, R15 ;  /* 0x0000000f000e7308 */ /* 0x0004e20000000800 */
[----:B------:R-:W-:Y:S01]  /*1a70*/  FMUL.FTZ R19, R19, 1.4426950216293334961 ;  /* 0x3fb8aa3b13137820 */ /* 0x000fe20000410000 */
[C---:B----4-:R-:W-:Y:S01]  /*1a80*/  FADD.FTZ R21, -R8.reuse, R21 ;  /* 0x0000001508157221 */ /* 0x050fe20000010100 */
[----:B0-----:R-:W-:-:S03]  /*1a90*/  FADD.FTZ R23, -R8, R23 ;  /* 0x0000001708177221 */ /* 0x001fc60000010100 */
[----:B------:R-:W-:Y:S02]  /*1aa0*/  FMUL.FTZ R21, R21, 1.4426950216293334961 ;  /* 0x3fb8aa3b15157820 */ /* 0x000fe40000410000 */
[----:B------:R0:W4:Y:S01]  /*1ab0*/  MUFU.EX2 R16, R17 ;  /* 0x0000001100107308 */ /* 0x0001220000000800 */
[----:B--2---:R-:W2:Y:S01]  /*1ac0*/  LDS R15, [R9+0x1200] ;  /* 0x00120000090f7984 */ /* 0x004ea20000000800 */
[----:B------:R-:W-:Y:S01]  /*1ad0*/  FMUL.FTZ R23, R23, 1.4426950216293334961 ;  /* 0x3fb8aa3b17177820 */ /* 0x000fe20000410000 */
[C---:B------:R-:W-:Y:S01]  /*1ae0*/  FADD.FTZ R25, -R8.reuse, R25 ;  /* 0x0000001908197221 */ /* 0x040fe20000010100 */
[----:B------:R-:W-:-:S03]  /*1af0*/  FADD.FTZ R27, -R8, R27 ;  /* 0x0000001b081b7221 */ /* 0x000fc60000010100 */
[----:B------:R-:W-:Y:S01]  /*1b00*/  FMUL.FTZ R25, R25, 1.4426950216293334961 ;  /* 0x3fb8aa3b19197820 */ /* 0x000fe20000410000 */
[----:B------:R4:W1:Y:S01]  /*1b10*/  MUFU.EX2 R18, R19 ;  /* 0x0000001300127308 */ /* 0x0008620000000800 */
[----:B0-----:R-:W0:Y:S01]  /*1b20*/  LDS R17, [R9+0x1400] ;  /* 0x0014000009117984 */ /* 0x001e220000000800 */
[----:B---3--:R-:W-:Y:S01]  /*1b30*/  FADD.FTZ R11, R14, R11 ;  /* 0x0000000b0e0b7221 */ /* 0x008fe20000010000 */
[----:B------:R-:W-:Y:S01]  /*1b40*/  FMUL.FTZ R27, R27, 1.4426950216293334961 ;  /* 0x3fb8aa3b1b1b7820 */ /* 0x000fe20000410000 */
[C---:B------:R-:W-:Y:S01]  /*1b50*/  FADD.FTZ R29, -R8.reuse, R29 ;  /* 0x0000001d081d7221 */ /* 0x040fe20000010100 */
[----:B------:R-:W-:Y:S01]  /*1b60*/  STS [R9+-0x400], R14 ;  /* 0xfffc000e09007388 */ /* 0x000fe20000000800 */
[C---:B------:R-:W-:Y:S02]  /*1b70*/  FADD.FTZ R31, -R8.reuse, R31 ;  /* 0x0000001f081f7221 */ /* 0x040fe40000010100 */
[----:B------:R3:W3:Y:S01]  /*1b80*/  MUFU.EX2 R20, R21 ;  /* 0x0000001500147308 */ /* 0x0006e20000000800 */
[----:B----4-:R-:W4:Y:S01]  /*1b90*/  LDS R19, [R9+0x1600] ;  /* 0x0016000009137984 */ /* 0x010f220000000800 */
[----:B------:R-:W-:Y:S01]  /*1ba0*/  FADD.FTZ R11, R11, R16 ;  /* 0x000000100b0b7221 */ /* 0x000fe20000010000 */
[----:B------:R-:W-:Y:S01]  /*1bb0*/  FMUL.FTZ R29, R29, 1.4426950216293334961 ;  /* 0x3fb8aa3b1d1d7820 */ /* 0x000fe20000410000 */
[----:B------:R-:W-:Y:S01]  /*1bc0*/  FMUL.FTZ R31, R31, 1.4426950216293334961 ;  /* 0x3fb8aa3b1f1f7820 */ /* 0x000fe20000410000 */
[C---:B------:R-:W-:Y:S01]  /*1bd0*/  FADD.FTZ R33, -R8.reuse, R33 ;  /* 0x0000002108217221 */ /* 0x040fe20000010100 */
[----:B------:R-:W-:Y:S01]  /*1be0*/  STS [R9+-0x200], R16 ;  /* 0xfffe001009007388 */ /* 0x000fe20000000800 */
[----:B-1----:R-:W-:Y:S01]  /*1bf0*/  FADD.FTZ R35, -R8, R35 ;  /* 0x0000002308237221 */ /* 0x002fe20000010100 */
[----:B------:R1:W2:Y:S01]  /*1c00*/  MUFU.EX2 R22, R23 ;  /* 0x0000001700167308 */ /* 0x0002a20000000800 */
[----:B------:R-:W-:Y:S01]  /*1c10*/  FADD.FTZ R11, R11, R18 ;  /* 0x000000120b0b7221 */ /* 0x000fe20000010000 */
[----:B---3--:R-:W3:Y:S01]  /*1c20*/  LDS R21, [R9+0x1800] ;  /* 0x0018000009157984 */ /* 0x008ee20000000800 */
[----:B------:R-:W-:Y:S01]  /*1c30*/  FMUL.FTZ R33, R33, 1.4426950216293334961 ;  /* 0x3fb8aa3b21217820 */ /* 0x000fe20000410000 */
[----:B------:R-:W-:-:S02]  /*1c40*/  FMUL.FTZ R35, R35, 1.4426950216293334961 ;  /* 0x3fb8aa3b23237820 */ /* 0x000fc40000410000 */
[----:B------:R-:W-:Y:S02]  /*1c50*/  STS [R9], R18 ;  /* 0x0000001209007388 */ /* 0x000fe40000000800 */
[----:B------:R-:W0:Y:S01]  /*1c60*/  MUFU.EX2 R24, R25 ;  /* 0x0000001900187308 */ /* 0x000e220000000800 */
[----:B------:R-:W-:Y:S01]  /*1c70*/  FADD.FTZ R11, R11, R20 ;  /* 0x000000140b0b7221 */ /* 0x000fe20000010000 */
[----:B-1----:R-:W1:Y:S04]  /*1c80*/  LDS R23, [R9+0x1a00] ;  /* 0x001a000009177984 */ /* 0x002e680000000800 */
[----:B------:R-:W-:Y:S02]  /*1c90*/  STS [R9+0x200], R20 ;  /* 0x0002001409007388 */ /* 0x000fe40000000800 */
[----:B------:R-:W4:Y:S01]  /*1ca0*/  MUFU.EX2 R26, R27 ;  /* 0x0000001b001a7308 */ /* 0x000f220000000800 */
[----:B--2---:R-:W-:Y:S01]  /*1cb0*/  FADD.FTZ R11, R11, R22 ;  /* 0x000000160b0b7221 */ /* 0x004fe20000010000 */
[----:B------:R-:W-:Y:S01]  /*1cc0*/  FADD.FTZ R15, -R8, R15 ;  /* 0x0000000f080f7221 */ /* 0x000fe20000010100 */
[----:B------:R-:W-:Y:S03]  /*1cd0*/  STS [R9+0x400], R22 ;  /* 0x0004001609007388 */ /* 0x000fe60000000800 */
[----:B------:R-:W-:-:S02]  /*1ce0*/  FMUL.FTZ R15, R15, 1.4426950216293334961 ;  /* 0x3fb8aa3b0f0f7820 */ /* 0x000fc40000410000 */
[----:B------:R-:W2:Y:S01]  /*1cf0*/  MUFU.EX2 R28, R29 ;  /* 0x0000001d001c7308 */ /* 0x000ea20000000800 */
[----:B0-----:R-:W-:Y:S01]  /*1d00*/  FADD.FTZ R11, R11, R24 ;  /* 0x000000180b0b7221 */ /* 0x001fe20000010000 */
[C---:B------:R-:W-:Y:S01]  /*1d10*/  FADD.FTZ R17, -R8.reuse, R17 ;  /* 0x0000001108117221 */ /* 0x040fe20000010100 */
[----:B------:R-:W-:Y:S03]  /*1d20*/  STS [R9+0x600], R24 ;  /* 0x0006001809007388 */ /* 0x000fe60000000800 */
[----:B------:R-:W-:Y:S02]  /*1d30*/  FMUL.FTZ R17, R17, 1.4426950216293334961 ;  /* 0x3fb8aa3b11117820 */ /* 0x000fe40000410000 */
        /* <DEDUP_REMOVED lines=36> */
.L_x_23919:
[----:B------:R-:W-:Y:S05]  /*1f80*/  BSYNC.RECONVERGENT B1 ;  /* 0x0000000000017941 */ /* 0x000fea0003800200 */
.L_x_23918:
        /* <DEDUP_REMOVED lines=16> */
[----:B--2---:R-:W-:-:S03]  /*2090*/  FADD.FTZ R17, -R8, R17 ;  /* 0x0000001108117221 */ /* 0x004fc60000010100 */
[----:B------:R-:W1:Y:S01]  /*20a0*/  MUFU.EX2 R14, R15 ;  /* 0x0000000f000e7308 */ /* 0x000e620000000800 */
[----:B------:R-:W-:Y:S01]  /*20b0*/  FMUL.FTZ R17, R17, 1.4426950216293334961 ;  /* 0x3fb8aa3b11117820 */ /* 0x000fe20000410000 */
[C---:B---3--:R-:W-:Y:S01]  /*20c0*/  FADD.FTZ R19, -R8.reuse, R19 ;  /* 0x0000001308137221 */ /* 0x048fe20000010100 */
[----:B----4-:R-:W-:-:S03]  /*20d0*/  FADD.FTZ R21, -R8, R21 ;  /* 0x0000001508157221 */ /* 0x010fc60000010100 */
[----:B------:R-:W-:Y:S02]  /*20e0*/  FMUL.FTZ R19, R19, 1.4426950216293334961 ;  /* 0x3fb8aa3b13137820 */ /* 0x000fe40000410000 */
[----:B------:R-:W2:Y:S01]  /*20f0*/  MUFU.EX2 R16, R17 ;  /* 0x0000001100107308 */ /* 0x000ea20000000800 */
[----:B------:R-:W-:Y:S01]  /*2100*/  FMUL.FTZ R21, R21, 1.4426950216293334961 ;  /* 0x3fb8aa3b15157820 */ /* 0x000fe20000410000 */
[C---:B0-----:R-:W-:Y:S01]  /*2110*/  FADD.FTZ R23, -R8.reuse, R23 ;  /* 0x0000001708177221 */ /* 0x041fe20000010100 */
[----:B------:R-:W-:-:S03]  /*2120*/  FADD.FTZ R25, -R8, R25 ;  /* 0x0000001908197221 */ /* 0x000fc60000010100 */
        /* <DEDUP_REMOVED lines=28> */
[----:B0-----:R-:W-:-:S07]  /*22f0*/  VIADD R9, R9, 0x1000 ;  /* 0x0000100009097836 */ /* 0x001fce0000000000 */
.L_x_23922:
[----:B------:R-:W-:Y:S05]  /*2300*/  BSYNC.RECONVERGENT B1 ;  /* 0x0000000000017941 */ /* 0x000fea0003800200 */
.L_x_23921:
        /* <DEDUP_REMOVED lines=9> */
[C---:B---3--:R-:W-:Y:S01]  /*23a0*/  FADD.FTZ R19, -R8.reuse, R19 ;  /* 0x0000001308137221 */ /* 0x048fe20000010100 */
[----:B------:R-:W-:Y:S02]  /*23b0*/  FMUL.FTZ R17, R17, 1.4426950216293334961 ;  /* 0x3fb8aa3b11117820 */ /* 0x000fe40000410000 */
        /* <DEDUP_REMOVED lines=15> */
.L_x_23914:
[----:B------:R-:W-:Y:S05]  /*24b0*/  BSYNC.RECONVERGENT B0 ;  /* 0x0000000000007941 */ /* 0x000fea0003800200 */
.L_x_23913:
[----:B-1--4-:R-:W1:Y:S01]  /*24c0*/  SHFL.BFLY PT, R8, R11, 0x10, 0x1f ;  /* 0x0e001f000b087f89 */ /* 0x012e6200000e0000 */
[----:B------:R-:W-:Y:S01]  /*24d0*/  ISETP.NE.AND P0, PT, R122, RZ, PT ;  /* 0x000000ff7a00720c */ /* 0x000fe20003f05270 */
[----:B------:R-:W-:Y:S01]  /*24e0*/  BSSY.RECONVERGENT B0, `(.L_x_23923) ;  /* 0x000009d000007945 */ /* 0x000fe20003800200 */
[----:B-1----:R-:W-:-:S05]  /*24f0*/  FADD.FTZ R8, R8, R11 ;  /* 0x0000000b08087221 */ /* 0x002fca0000010000 */
[----:B------:R-:W1:Y:S02]  /*2500*/  SHFL.BFLY PT, R9, R8, 0x8, 0x1f ;  /* 0x0d001f0008097f89 */ /* 0x000e6400000e0000 */
        /* <DEDUP_REMOVED lines=23> */
[----:B------:R-:W-:Y:S02]  /*2680*/  ISETP.NE.AND P0, PT, R4, 0x180, PT ;  /* 0x000001800400780c */ /* 0x000fe40003f05270 */
[----:B------:R-:W-:-:S11]  /*2690*/  MOV R4, R0 ;  /* 0x0000000000047202 */ /* 0x000fd60000000f00 */
[----:B-12---:R-:W-:Y:S05]  /*26a0*/  @!P0 BRA `(.L_x_23926) ;  /* 0x0000000000408947 */ /* 0x006fea0003800000 */
        /* <DEDUP_REMOVED lines=9> */
.L_x_23927:
[----:B------:R-:W1:Y:S01]  /*2740*/  LDS R9, [R6] ;  /* 0x0000000006097984 */ /* 0x000e620000000800 */
[----:B------:R-:W-:-:S04]  /*2750*/  IADD3 R8, PT, PT, R8, 0x1, RZ ;  /* 0x0000000108087810 */ /* 0x000fc80007ffe0ff */
[----:B------:R-:W-:Y:S01]  /*2760*/  ISETP.NE.AND P0, PT, R8, RZ, PT ;  /* 0x000000ff0800720c */ /* 0x000fe20003f05270 */
[----:B-1----:R-:W-:-:S05]  /*2770*/  FMUL.FTZ R9, R9, R35 ;  /* 0x0000002309097220 */ /* 0x002fca0000410000 */
[----:B------:R1:W-:Y:S02]  /*2780*/  STS [R6], R9 ;  /* 0x0000000906007388 */ /* 0x0003e40000000800 */
[----:B-1----:R-:W-:-:S05]  /*2790*/  IADD3 R6, PT, PT, R6, 0x200, RZ ;  /* 0x0000020006067810 */ /* 0x002fca0007ffe0ff */
[----:B------:R-:W-:Y:S05]  /*27a0*/  @P0 BRA `(.L_x_23927) ;  /* 0xfffffffc00e40947 */ /* 0x000fea000383ffff */
.L_x_23926:
[----:B------:R-:W-:Y:S05]  /*27b0*/  BSYNC.RECONVERGENT B1 ;  /* 0x0000000000017941 */ /* 0x000fea0003800200 */
.L_x_23925:
        /* <DEDUP_REMOVED lines=12> */
.L_x_23930:
        /* <DEDUP_REMOVED lines=21> */
[----:B0-----:R-:W-:-:S03]  /*29d0*/  FMUL.FTZ R19, R35, R18 ;  /* 0x0000001223137220 */ /* 0x001fc60000410000 */
        /* <DEDUP_REMOVED lines=30> */
.L_x_23929:
[----:B------:R-:W-:Y:S05]  /*2bc0*/  BSYNC.RECONVERGENT B1 ;  /* 0x0000000000017941 */ /* 0x000fea0003800200 */
.L_x_23928:
        /* <DEDUP_REMOVED lines=21> */
[----:B0-----:R-:W-:-:S03]  /*2d20*/  FMUL.FTZ R19, R35, R18 ;  /* 0x0000001223137220 */ /* 0x001fc60000410000 */
        /* <DEDUP_REMOVED lines=9> */
.L_x_23932:
[----:B------:R-:W-:Y:S05]  /*2dc0*/  BSYNC.RECONVERGENT B1 ;  /* 0x0000000000017941 */ /* 0x000fea0003800200 */
.L_x_23931:
        /* <DEDUP_REMOVED lines=14> */
.L_x_23924:
[----:B------:R-:W-:Y:S05]  /*2eb0*/  BSYNC.RECONVERGENT B0 ;  /* 0x0000000000007941 */ /* 0x000fea0003800200 */
.L_x_23923:
[----:B------:R-:W-:Y:S01]  /*2ec0*/  ISETP.GE.AND P0, PT, R5, R2, PT ;  /* 0x000000020500720c */ /* 0x000fe20003f06270 */
[----:B------:R-:W3:Y:S08]  /*2ed0*/  S2UR UR7, SR_CTAID.Y ;  /* 0x00000000000779c3 */ /* 0x000ef00000002600 */
[----:B------:R-:W-:Y:S01]  /*2ee0*/  BAR.SYNC.DEFER_BLOCKING 0x0 ;  /* 0x0000000000007b1d */ /* 0x000fe20000010000 */
[----:B------:R-:W-:Y:S01]  /*2ef0*/  HFMA2 R117, -RZ, RZ, 0, 0 ;  /* 0x00000000ff757431 */ /* 0x000fe200000001ff */
[----:B------:R-:W-:Y:S01]  /*2f00*/  CS2R R120, SRZ ;  /* 0x0000000000787805 */ /* 0x000fe2000001ff00 */
[----:B------:R-:W-:Y:S01]  /*2f10*/  HFMA2 R4, -RZ, RZ, 0, 0 ;  /* 0x00000000ff047431 */ /* 0x000fe200000001ff */
[----:B------:R-:W-:-:S02]  /*2f20*/  CS2R R118, SRZ ;  /* 0x0000000000767805 */ /* 0x000fc4000001ff00 */
[----:B0-----:R-:W-:Y:S01]  /*2f30*/  CS2R R114, SRZ ;  /* 0x0000000000727805 */ /* 0x001fe2000001ff00 */
[----:B------:R-:W0:Y:S01]  /*2f40*/  LDCU UR12, c[0x0][0x3cc] ;  /* 0x00007980ff0c77ac */ /* 0x000e220008000800 */
[----:B------:R-:W-:Y:S01]  /*2f50*/  BSSY.RECONVERGENT B0, `(.L_x_23933) ;  /* 0x00001b3000007945 */ /* 0x000fe20003800200 */
[----:B------:R-:W-:Y:S02]  /*2f60*/  MOV R113, RZ ;  /* 0x000000ff00717202 */ /* 0x000fe40000000f00 */
[----:B--2---:R-:W-:Y:S01]  /*2f70*/  CS2R R6, SRZ ;  /* 0x0000000000067805 */ /* 0x004fe2000001ff00 */
[----:B------:R-:W2:Y:S01]  /*2f80*/  LDCU.64 UR4, c[0x0][0x398] ;  /* 0x00007300ff0477ac */ /* 0x000ea20008000a00 */
[----:B-1----:R-:W-:Y:S02]  /*2f90*/  CS2R R8, SRZ ;  /* 0x0000000000087805 */ /* 0x002fe4000001ff00 */
[----:B------:R-:W-:Y:S02]  /*2fa0*/  CS2R R10, SRZ ;  /* 0x00000000000a7805 */ /* 0x000fe4000001ff00 */
[----:B------:R-:W-:-:S02]  /*2fb0*/  CS2R R100, SRZ ;  /* 0x0000000000647805 */ /* 0x000fc4000001ff00 */
[----:B------:R-:W-:Y:S02]  /*2fc0*/  CS2R R102, SRZ ;  /* 0x0000000000667805 */ /* 0x000fe4000001ff00 */
[----:B------:R-:W-:Y:S02]  /*2fd0*/  CS2R R104, SRZ ;  /* 0x0000000000687805 */ /* 0x000fe4000001ff00 */
[----:B-----5:R-:W-:Y:S02]  /*2fe0*/  CS2R R106, SRZ ;  /* 0x00000000006a7805 */ /* 0x020fe4000001ff00 */
[----:B------:R-:W-:Y:S01]  /*2ff0*/  MOV R108, RZ ;  /* 0x000000ff006c7202 */ /* 0x000fe20000000f00 */
[----:B0--3--:R-:W-:Y:S06]  /*3000*/  @P0 BRA `(.L_x_23934) ;  /* 0x00000018009c0947 */ /* 0x009fec0003800000 */
[----:B------:R-:W0:Y:S01]  /*3010*/  LDC R15, c[0x0][0x3b8] ;  /* 0x0000ee00ff0f7b82 */ /* 0x000e220000000800 */
[----:B------:R-:W1:Y:S01]  /*3020*/  LDCU UR6, c[0x0][0x3d0] ;  /* 0x00007a00ff0677ac */ /* 0x000e620008000800 */
[----:B------:R-:W-:Y:S01]  /*3030*/  SHF.R.U32.HI R14, RZ, 0x3, R0 ;  /* 0x00000003ff0e7819 */ /* 0x000fe20000011600 */
[----:B------:R-:W-:Y:S01]  /*3040*/  IMAD.SHL.U32 R16, R0, 0x10, RZ ;  /* 0x0000001000107824 */ /* 0x000fe200078e00ff */
[----:B------:R-:W-:Y:S01]  /*3050*/  IADD3 R13, PT, PT, R13, 0x320, RZ ;  /* 0x000003200d0d7810 */ /* 0x000fe20007ffe0ff */
[----:B------:R-:W3:Y:S01]  /*3060*/  LDCU.64 UR10, c[0x0][0x3a8] ;  /* 0x00007500ff0a77ac */ /* 0x000ee20008000a00 */
[----:B------:R-:W-:Y:S01]  /*3070*/  LOP3.LUT R14, R14, 0x7c, RZ, 0xc0, !PT ;  /* 0x0000007c0e0e7812 */ /* 0x000fe200078ec0ff */
[----:B------:R-:W-:Y:S01]  /*3080*/  VIADD R112, R5, 0x1 ;  /* 0x0000000105707836 */ /* 0x000fe20000000000 */
[----:B------:R-:W-:Y:S02]  /*3090*/  SHF.L.U32 R124, R0, 0x2, RZ ;  /* 0x00000002007c7819 */ /* 0x000fe400000006ff */
[----:B------:R-:W-:-:S02]  /*30a0*/  LEA R13, R12, R13, 0x18 ;  /* 0x0000000d0c0d7211 */ /* 0x000fc400078ec0ff */
[----:B------:R-:W-:Y:S02]  /*30b0*/  LOP3.LUT R16, R16, 0x30, RZ, 0xe2, !PT ;  /* 0x0000003010107812 */ /* 0x000fe400078ee2ff */
[----:B------:R-:W-:Y:S02]  /*30c0*/  LOP3.LUT R12, R124, 0xc, RZ, 0xc0, !PT ;  /* 0x0000000c7c0c7812 */ /* 0x000fe400078ec0ff */
[C---:B------:R-:W-:Y:S02]  /*30d0*/  LEA R16, R5.reuse, R16, 0x6 ;  /* 0x0000001005107211 */ /* 0x040fe400078e30ff */
[----:B------:R-:W-:Y:S01]  /*30e0*/  LEA R12, R5, R12, 0x4 ;  /* 0x0000000c050c7211 */ /* 0x000fe200078e20ff */
[----:B-1----:R-:W-:Y:S01]  /*30f0*/  IMAD R126, R3, UR6, RZ ;  /* 0x00000006037e7c24 */ /* 0x002fe2000f8e02ff */
[----:B------:R-:W-:Y:S02]  /*3100*/  IADD3 R109, PT, PT, R13, R16, RZ ;  /* 0x000000100d6d7210 */ /* 0x000fe40007ffe0ff */
[----:B------:R-:W-:Y:S01]  /*3110*/  IADD3 R123, PT, PT, R5, -R2, RZ ;  /* 0x80000002057b7210 */ /* 0x000fe20007ffe0ff */
[----:B0-----:R-:W-:Y:S01]  /*3120*/  IMAD R17, R15, UR7, RZ ;  /* 0x000000070f117c24 */ /* 0x001fe2000f8e02ff */
[----:B------:R-:W-:-:S02]  /*3130*/  MOV R15, RZ ;  /* 0x000000ff000f7202 */ /* 0x000fc40000000f00 */
[----:B------:R-:W-:Y:S02]  /*3140*/  MOV R121, RZ ;  /* 0x000000ff00797202 */ /* 0x000fe40000000f00 */
[----:B------:R-:W-:Y:S01]  /*3150*/  LOP3.LUT R124, R124, 0x7c, RZ, 0xc0, !PT ;  /* 0x0000007c7c7c7812 */ /* 0x000fe200078ec0ff */
[----:B------:R-:W-:Y:S01]  /*3160*/  IMAD.WIDE R14, R17, 0x4, R14 ;  /* 0x00000004110e7825 */ /* 0x000fe200078e020e */
[----:B------:R-:W-:Y:S02]  /*3170*/  SHF.R.S32.HI R127, RZ, 0x1f, R126 ;  /* 0x0000001fff7f7819 */ /* 0x000fe4000001147e */
[----:B------:R-:W-:Y:S02]  /*3180*/  IADD3 R3, PT, PT, R12, 0x1, RZ ;  /* 0x000000010c037810 */ /* 0x000fe40007ffe0ff */
[----:B---3--:R-:W-:-:S04]  /*3190*/  IADD3 R110, P0, PT, R14, UR10, RZ ;  /* 0x0000000a0e6e7c10 */ /* 0x008fc8000ff1e0ff */
[----:B------:R-:W-:-:S09]  /*31a0*/  IADD3.X R111, PT, PT, R15, UR11, RZ, P0, !PT ;  /* 0x0000000b0f6f7c10 */ /* 0x000fd200087fe4ff */
.L_x_23935:
[----:B------:R-:W3:Y:S04]  /*31b0*/  LDG.E.CONSTANT R13, desc[UR8][R110.64] ;  /* 0x000000086e0d7981 */ /* 0x000ee8000c1e9900 */
[----:B------:R-:W0:Y:S01]  /*31c0*/  LDS.128 R64, [R109] ;  /* 0x000000006d407984 */ /* 0x000e220000000c00 */
[----:B---3--:R-:W-:-:S03]  /*31d0*/  IMAD.WIDE R12, R13, UR12, R126 ;  /* 0x0000000c0d0c7c25 */ /* 0x008fc6000f8e027e */
[----:B------:R-:W-:-:S04]  /*31e0*/  IADD3 R12, P0, PT, R124, R12, RZ ;  /* 0x0000000c7c0c7210 */ /* 0x000fc80007f1e0ff */
[----:B------:R-:W-:Y:S02]  /*31f0*/  IADD3.X R13, PT, PT, RZ, R13, RZ, P0, !PT ;  /* 0x0000000dff0d7210 */ /* 0x000fe400007fe4ff */
[----:B--2---:R-:W-:-:S04]  /*3200*/  LEA R98, P0, R12, UR4, 0x2 ;  /* 0x000000040c627c11 */ /* 0x004fc8000f8010ff */
        /* <DEDUP_REMOVED lines=20> */
[-C--:B------:R-:W-:Y:S02]  /*3350*/  @!P1 ISETP.GE.AND P2, PT, R3, R116.reuse, PT ;  /* 0x000000740300920c */ /* 0x080fe40003f46270 */
[----:B------:R-:W-:Y:S01]  /*3360*/  @!P1 ISETP.GE.AND P0, PT, R97, R116, PT ;  /* 0x000000746100920c */ /* 0x000fe20003f06270 */
[----:B------:R-:W5:Y:S01]  /*3370*/  LDG.E.128.CONSTANT R88, desc[UR8][R98.64+0x2a00] ;  /* 0x002a000862587981 */ /* 0x000f62000c1e9d00 */
[----:B------:R-:W-:-:S02]  /*3380*/  @!P1 IADD3 R69, PT, PT, R3, 0x2, RZ ;  /* 0x0000000203459810 */ /* 0x000fc40007ffe0ff */
[C---:B------:R-:W-:Y:S01]  /*3390*/  @!P1 IADD3 R71, PT, PT, R3.reuse, 0x1, RZ ;  /* 0x0000000103479810 */ /* 0x040fe20007ffe0ff */
[----:B------:R-:W5:Y:S01]  /*33a0*/  LDG.E.128.CONSTANT R92, desc[UR8][R98.64+0x2c00] ;  /* 0x002c0008625c7981 */ /* 0x000f62000c1e9d00 */
[-C--:B------:R-:W-:Y:S02]  /*33b0*/  @!P1 ISETP.GE.AND P3, PT, R3, R116.reuse, PT ;  /* 0x000000740300920c */ /* 0x080fe40003f66270 */
[----:B--2---:R-:W-:Y:S02]  /*33c0*/  @!P1 FSEL R77, R77, RZ, !P2 ;  /* 0x000000ff4d4d9208 */ /* 0x004fe40005000000 */
[----:B------:R-:W-:Y:S02]  /*33d0*/  @!P1 FSEL R76, R76, RZ, !P0 ;  /* 0x000000ff4c4c9208 */ /* 0x000fe40004000000 */
[-C--:B------:R-:W-:Y:S01]  /*33e0*/  @!P1 ISETP.GE.AND P0, PT, R71, R116.reuse, PT ;  /* 0x000000744700920c */ /* 0x080fe20003f06270 */
[----:B0-----:R-:W-:Y:S01]  /*33f0*/  FMUL.FTZ R77, R65, R77 ;  /* 0x0000004d414d7220 */ /* 0x001fe20000410000 */
[----:B------:R-:W-:-:S02]  /*3400*/  @!P1 ISETP.GE.AND P2, PT, R69, R116, PT ;  /* 0x000000744500920c */ /* 0x000fc40003f46270 */
[----:B------:R-:W2:Y:S01]  /*3410*/  LDG.E.128.CONSTANT R68, desc[UR8][R98.64+0x2000] ;  /* 0x0020000862447981 */ /* 0x000ea2000c1e9d00 */
[----:B------:R-:W-:Y:S01]  /*3420*/  @!P1 FSEL R78, R78, RZ, !P0 ;  /* 0x000000ff4e4e9208 */ /* 0x000fe20004000000 */
[----:B------:R-:W-:Y:S01]  /*3430*/  FFMA.FTZ R77, R64, R76, R77 ;  /* 0x0000004c404d7223 */ /* 0x000fe2000001004d */
[----:B---3--:R-:W-:Y:S02]  /*3440*/  @!P1 FSEL R85, R85, RZ, !P3 ;  /* 0x000000ff55559208 */ /* 0x008fe40005800000 */
[----:B------:R-:W-:Y:S01]  /*3450*/  @!P1 FSEL R79, R79, RZ, !P2 ;  /* 0x000000ff4f4f9208 */ /* 0x000fe20005000000 */
[----:B------:R-:W-:Y:S02]  /*3460*/  FFMA.FTZ R76, R66, R78, R77 ;  /* 0x0000004e424c7223 */ /* 0x000fe4000001004d */
[----:B------:R-:W-:Y:S01]  /*3470*/  FMUL.FTZ R77, R65, R85 ;  /* 0x00000055414d7220 */ /* 0x000fe20000410000 */
[----:B------:R-:W-:Y:S01]  /*3480*/  @!P1 IADD3 R85, PT, PT, R3, 0x1, RZ ;  /* 0x0000000103559810 */ /* 0x000fe20007ffe0ff */
[----:B------:R-:W-:Y:S01]  /*3490*/  FFMA.FTZ R76, R67, R79, R76 ;  /* 0x0000004f434c7223 */ /* 0x000fe2000001004c */
[----:B------:R-:W-:-:S02]  /*34a0*/  @!P1 ISETP.GE.AND P0, PT, R97, R116, PT ;  /* 0x000000746100920c */ /* 0x000fc40003f06270 */
[-C--:B------:R-:W-:Y:S02]  /*34b0*/  @!P1 ISETP.GE.AND P5, PT, R85, R116.reuse, PT ;  /* 0x000000745500920c */ /* 0x080fe40003fa6270 */
[----:B------:R-:W-:Y:S02]  /*34c0*/  @!P1 IADD3 R79, PT, PT, R3, 0x2, RZ ;  /* 0x00000002034f9810 */ /* 0x000fe40007ffe0ff */
[----:B------:R-:W-:Y:S02]  /*34d0*/  @!P1 FSEL R84, R84, RZ, !P0 ;  /* 0x000000ff54549208 */ /* 0x000fe40004000000 */
[----:B------:R-:W-:Y:S02]  /*34e0*/  @!P1 FSEL R86, R86, RZ, !P5 ;  /* 0x000000ff56569208 */ /* 0x000fe40006800000 */
[CC--:B------:R-:W-:Y:S02]  /*34f0*/  @!P1 ISETP.GE.AND P6, PT, R79.reuse, R116.reuse, PT ;  /* 0x000000744f00920c */ /* 0x0c0fe40003fc6270 */
[----:B------:R-:W-:-:S02]  /*3500*/  @!P1 ISETP.GE.AND P0, PT, R79, R116, PT ;  /* 0x000000744f00920c */ /* 0x000fc40003f06270 */
[-C--:B------:R-:W-:Y:S02]  /*3510*/  @!P1 ISETP.GE.AND P3, PT, R79, R116.reuse, PT ;  /* 0x000000744f00920c */ /* 0x080fe40003f66270 */
[-C--:B------:R-:W-:Y:S02]  /*3520*/  @!P1 ISETP.GE.AND P5, PT, R97, R116.reuse, PT ;  /* 0x000000746100920c */ /* 0x080fe40003fa6270 */
[----:B------:R-:W-:Y:S02]  /*3530*/  @!P1 IADD3 R79, PT, PT, R3, 0x1, RZ ;  /* 0x00000001034f9810 */ /* 0x000fe40007ffe0ff */
[----:B------:R-:W-:Y:S02]  /*3540*/  @!P1 FSEL R87, R87, RZ, !P6 ;  /* 0x000000ff57579208 */ /* 0x000fe40007000000 */
[----:B----4-:R-:W-:Y:S02]  /*3550*/  @!P1 FSEL R80, R80, RZ, !P5 ;  /* 0x000000ff50509208 */ /* 0x010fe40006800000 */
[----:B------:R-:W-:-:S02]  /*3560*/  @!P1 ISETP.GE.AND P6, PT, R79, R116, PT ;  /* 0x000000744f00920c */ /* 0x000fc40003fc6270 */
        /* <DEDUP_REMOVED lines=9> */
[----:B-----5:R-:W-:Y:S02]  /*3600*/  @!P1 FSEL R12, R12, RZ, !P4 ;  /* 0x000000ff0c0c9208 */ /* 0x020fe40006000000 */
[-C--:B------:R-:W-:Y:S02]  /*3610*/  @!P1 ISETP.GE.AND P2, PT, R85, R116.reuse, PT ;  /* 0x000000745500920c */ /* 0x080fe40003f46270 */
        /* <DEDUP_REMOVED lines=27> */
[-C--:B------:R-:W-:Y:S02]  /*37d0*/  @!P1 ISETP.GE.AND P0, PT, R97, R116.reuse, PT ;  /* 0x000000746100920c */ /* 0x080fe40003f06270 */
[----:B------:R-:W-:Y:S02]  /*37e0*/  @!P1 FSEL R23, R23, RZ, !P4 ;  /* 0x000000ff17179208 */ /* 0x000fe40006000000 */
[-C--:B------:R-:W-:Y:S01]  /*37f0*/  @!P1 ISETP.GE.AND P4, PT, R79, R116.reuse, PT ;  /* 0x000000744f00920c */ /* 0x080fe20003f86270 */
[C---:B------:R-:W-:Y:S01]  /*3800*/  @!P1 VIADD R79, R3.reuse, 0x2 ;  /* 0x00000002034f9836 */ /* 0x040fe20000000000 */
[----:B------:R-:W-:Y:S02]  /*3810*/  @!P1 FSEL R24, R24, RZ, !P0 ;  /* 0x000000ff18189208 */ /* 0x000fe40004000000 */
[----:B------:R-:W-:-:S02]  /*3820*/  @!P1 ISETP.GE.AND P0, PT, R3, R116, PT ;  /* 0x000000740300920c */ /* 0x000fc40003f06270 */
        /* <DEDUP_REMOVED lines=50> */
[----:B------:R-:W-:Y:S01]  /*3b50*/  @!P1 FSEL R45, R45, RZ, !P6 ;  /* 0x000000ff2d2d9208 */ /* 0x000fe20007000000 */
[----:B------:R-:W-:Y:S01]  /*3b60*/  FFMA.FTZ R77, R64, R84, R77 ;  /* 0x00000054404d7223 */ /* 0x000fe2000001004d */
[----:B------:R-:W-:Y:S02]  /*3b70*/  @!P1 ISETP.GE.AND P6, PT, R79, R116, PT ;  /* 0x000000744f00920c */ /* 0x000fe40003fc6270 */
[----:B------:R-:W-:Y:S01]  /*3b80*/  @!P1 IADD3 R79, PT, PT, R3, 0x1, RZ ;  /* 0x00000001034f9810 */ /* 0x000fe20007ffe0ff */
[----:B------:R-:W-:Y:S01]  /*3b90*/  FFMA.FTZ R86, R66, R86, R77 ;  /* 0x0000005642567223 */ /* 0x000fe2000001004d */
[----:B------:R-:W-:Y:S01]  /*3ba0*/  @!P1 FSEL R46, R46, RZ, !P0 ;  /* 0x000000ff2e2e9208 */ /* 0x000fe20004000000 */
[----:B------:R-:W-:Y:S01]  /*3bb0*/  FADD.FTZ R121, R76, R121 ;  /* 0x000000794c797221 */ /* 0x000fe20000010000 */
[----:B------:R-:W-:-:S02]  /*3bc0*/  @!P1 ISETP.GE.AND P0, PT, R79, R116, PT ;  /* 0x000000744f00920c */ /* 0x000fc40003f06270 */
[----:B------:R-:W3:Y:S01]  /*3bd0*/  LDG.E.128.CONSTANT R76, desc[UR8][R98.64+0x2400] ;  /* 0x00240008624c7981 */ /* 0x000ee2000c1e9d00 */
[----:B------:R-:W-:Y:S01]  /*3be0*/  FMUL.FTZ R81, R65, R81 ;  /* 0x0000005141517220 */ /* 0x000fe20000410000 */
[----:B------:R-:W-:-:S03]  /*3bf0*/  @!P1 FSEL R47, R47, RZ, !P4 ;  /* 0x000000ff2f2f9208 */ /* 0x000fc60006000000 */
[----:B------:R-:W-:Y:S01]  /*3c00*/  FFMA.FTZ R81, R64, R80, R81 ;  /* 0x0000005040517223 */ /* 0x000fe20000010051 */
[----:B------:R-:W-:-:S03]  /*3c10*/  @!P1 ISETP.GE.AND P4, PT, R97, R116, PT ;  /* 0x000000746100920c */ /* 0x000fc60003f86270 */
[----:B------:R-:W-:Y:S01]  /*3c20*/  FFMA.FTZ R82, R66, R82, R81 ;  /* 0x0000005242527223 */ /* 0x000fe20000010051 */
[----:B------:R-:W-:Y:S02]  /*3c30*/  @!P1 FSEL R48, R48, RZ, !P4 ;  /* 0x000000ff30309208 */ /* 0x000fe40006000000 */
[-C--:B------:R-:W-:Y:S01]  /*3c40*/  @!P1 ISETP.GE.AND P4, PT, R3, R116.reuse, PT ;  /* 0x000000740300920c */ /* 0x080fe20003f86270 */
[----:B------:R-:W-:Y:S01]  /*3c50*/  FFMA.FTZ R84, R67, R83, R82 ;  /* 0x0000005343547223 */ /* 0x000fe20000010052 */
[----:B------:R-:W-:Y:S01]  /*3c60*/  @!P1 IADD3 R85, PT, PT, R3, 0x2, RZ ;  /* 0x0000000203559810 */ /* 0x000fe20007ffe0ff */
[----:B------:R-:W4:Y:S01]  /*3c70*/  LDG.E.128.CONSTANT R80, desc[UR8][R98.64+0x2600] ;  /* 0x0026000862507981 */ /* 0x000f22000c1e9d00 */
[----:B------:R-:W-:Y:S01]  /*3c80*/  @!P1 FSEL R49, R49, RZ, !P4 ;  /* 0x000000ff31319208 */ /* 0x000fe20006000000 */
[----:B------:R-:W-:Y:S01]  /*3c90*/  FMUL.FTZ R13, R65, R13 ;  /* 0x0000000d410d7220 */ /* 0x000fe20000410000 */
[----:B------:R-:W-:Y:S02]  /*3ca0*/  @!P1 ISETP.GE.AND P4, PT, R85, R116, PT ;  /* 0x000000745500920c */ /* 0x000fe40003f86270 */
[----:B------:R-:W-:-:S02]  /*3cb0*/  @!P1 FSEL R51, R51, RZ, !P2 ;  /* 0x000000ff33339208 */ /* 0x000fc40005000000 */
[----:B------:R-:W-:Y:S02]  /*3cc0*/  @!P1 IADD3 R85, PT, PT, R3, 0x1, RZ ;  /* 0x0000000103559810 */ /* 0x000fe40007ffe0ff */
[----:B------:R-:W-:Y:S01]  /*3cd0*/  @!P1 ISETP.GE.AND P2, PT, R97, R116, PT ;  /* 0x000000746100920c */ /* 0x000fe20003f46270 */
[----:B------:R-:W-:Y:S01]  /*3ce0*/  FFMA.FTZ R13, R64, R12, R13 ;  /* 0x0000000c400d7223 */ /* 0x000fe2000001000d */
[----:B------:R-:W-:Y:S01]  /*3cf0*/  @!P1 FSEL R50, R50, RZ, !P3 ;  /* 0x000000ff32329208 */ /* 0x000fe20005800000 */
[----:B------:R-:W-:Y:S01]  /*3d00*/  FMUL.FTZ R17, R65, R17 ;  /* 0x0000001141117220 */ /* 0x000fe20000410000 */
[-C--:B------:R-:W-:Y:S01]  /*3d10*/  @!P1 ISETP.GE.AND P3, PT, R85, R116.reuse, PT ;  /* 0x000000745500920c */ /* 0x080fe20003f66270 */
[----:B------:R-:W-:Y:S01]  /*3d20*/  FMUL.FTZ R21, R65, R21 ;  /* 0x0000001541157220 */ /* 0x000fe20000410000 */
[----:B------:R-:W-:Y:S01]  /*3d30*/  @!P1 FSEL R52, R52, RZ, !P2 ;  /* 0x000000ff34349208 */ /* 0x000fe20005000000 */
[----:B------:R-:W-:Y:S01]  /*3d40*/  FFMA.FTZ R87, R67, R87, R86 ;  /* 0x0000005743577223 */ /* 0x000fe20000010056 */
[C---:B------:R-:W-:Y:S01]  /*3d50*/  @!P1 ISETP.GE.AND P2, PT, R3.reuse, R116, PT ;  /* 0x000000740300920c */ /* 0x040fe20003f46270 */
[----:B------:R-:W-:-:S02]  /*3d60*/  @!P1 VIADD R85, R3, 0x2 ;  /* 0x0000000203559836 */ /* 0x000fc40000000000 */
[----:B------:R-:W-:Y:S01]  /*3d70*/  FFMA.FTZ R14, R66, R14, R13 ;  /* 0x0000000e420e7223 */ /* 0x000fe2000001000d */
[----:B------:R-:W-:Y:S01]  /*3d80*/  FFMA.FTZ R13, R64, R16, R17 ;  /* 0x00000010400d7223 */ /* 0x000fe20000010011 */
[----:B------:R-:W-:Y:S01]  /*3d90*/  @!P1 FSEL R54, R54, RZ, !P5 ;  /* 0x000000ff36369208 */ /* 0x000fe20006800000 */
[----:B------:R-:W-:Y:S01]  /*3da0*/  FFMA.FTZ R17, R64, R20, R21 ;  /* 0x0000001440117223 */ /* 0x000fe20000010015 */
[-C--:B------:R-:W-:Y:S01]  /*3db0*/  @!P1 ISETP.GE.AND P5, PT, R97, R116.reuse, PT ;  /* 0x000000746100920c */ /* 0x080fe20003fa6270 */
[----:B------:R-:W-:Y:S01]  /*3dc0*/  FADD.FTZ R120, R87, R120 ;  /* 0x0000007857787221 */ /* 0x000fe20000010000 */
[----:B------:R-:W-:Y:S01]  /*3dd0*/  @!P1 FSEL R53, R53, RZ, !P2 ;  /* 0x000000ff35359208 */ /* 0x000fe20005000000 */
[----:B------:R-:W-:Y:S01]  /*3de0*/  FADD.FTZ R119, R84, R119 ;  /* 0x0000007754777221 */ /* 0x000fe20000010000 */
[----:B------:R-:W-:Y:S02]  /*3df0*/  @!P1 IADD3 R21, PT, PT, R3, 0x1, RZ ;  /* 0x0000000103159810 */ /* 0x000fe40007ffe0ff */
[----:B------:R-:W-:-:S02]  /*3e00*/  @!P1 ISETP.GE.AND P2, PT, R85, R116, PT ;  /* 0x000000745500920c */ /* 0x000fc40003f46270 */
[----:B------:R-:W5:Y:S01]  /*3e10*/  LDG.E.128.CONSTANT R84, desc[UR8][R98.64+0x2800] ;  /* 0x0028000862547981 */ /* 0x000f62000c1e9d00 */
        /* <DEDUP_REMOVED lines=13> */
[----:B------:R-:W-:Y:S02]  /*3ef0*/  @!P1 FSEL R63, R63, RZ, !P2 ;  /* 0x000000ff3f3f9208 */ /* 0x000fe40005000000 */
[-C--:B------:R-:W-:Y:S02]  /*3f00*/  @!P1 ISETP.GE.AND P4, PT, R21, R116.reuse, PT ;  /* 0x000000741500920c */ /* 0x080fe40003f86270 */
[-C--:B------:R-:W-:Y:S02]  /*3f10*/  @!P1 ISETP.GE.AND P0, PT, R3, R116.reuse, PT ;  /* 0x000000740300920c */ /* 0x080fe40003f06270 */
[-C--:B------:R-:W-:Y:S02]  /*3f20*/  @!P1 ISETP.GE.AND P3, PT, R97, R116.reuse, PT ;  /* 0x000000746100920c */ /* 0x080fe40003f66270 */
[----:B------:R-:W-:-:S02]  /*3f30*/  @!P1 ISETP.GE.AND P2, PT, R3, R116, PT ;  /* 0x000000740300920c */ /* 0x000fc40003f46270 */
[----:B------:R-:W-:Y:S02]  /*3f40*/  @!P1 IADD3 R21, PT, PT, R3, 0x2, RZ ;  /* 0x0000000203159810 */ /* 0x000fe40007ffe0ff */
[----:B------:R-:W-:Y:S02]  /*3f50*/  @!P1 FSEL R61, R61, RZ, !P0 ;  /* 0x000000ff3d3d9208 */ /* 0x000fe40004000000 */
[----:B--2---:R-:W-:Y:S02]  /*3f60*/  @!P1 FSEL R68, R68, RZ, !P3 ;  /* 0x000000ff44449208 */ /* 0x004fe40005800000 */
        /* <DEDUP_REMOVED lines=15> */
[----:B------:R-:W-:Y:S02]  /*4060*/  @!P1 ISETP.GE.AND P0, PT, R97, R116, PT ;  /* 0x000000746100920c */ /* 0x000fe40003f06270 */
[----:B------:R-:W2:Y:S01]  /*4070*/  LDG.E.128.CONSTANT R96, desc[UR8][R98.64+0x2e00] ;  /* 0x002e000862607981 */ /* 0x000ea2000c1e9d00 */
[----:B------:R-:W-:Y:S01]  /*4080*/  FFMA.FTZ R12, R66, R18, R13 ;  /* 0x00000012420c7223 */ /* 0x000fe2000001000d */
[C---:B------:R-:W-:Y:S02]  /*4090*/  @!P1 IADD3 R13, PT, PT, R3.reuse, 0x1, RZ ;  /* 0x00000001030d9810 */ /* 0x040fe40007ffe0ff */
[----:B------:R-:W-:Y:S02]  /*40a0*/  @!P1 FSEL R88, R88, RZ, !P2 ;  /* 0x000000ff58589208 */ /* 0x000fe40005000000 */
[----:B------:R-:W-:Y:S02]  /*40b0*/  @!P1 ISETP.GE.AND P2, PT, R3, R116, PT ;  /* 0x000000740300920c */ /* 0x000fe40003f46270 */
[----:B------:R-:W-:-:S02]  /*40c0*/  @!P1 FSEL R92, R92, RZ, !P4 ;  /* 0x000000ff5c5c9208 */ /* 0x000fc40006000000 */
[----:B------:R-:W-:Y:S02]  /*40d0*/  @!P1 FSEL R89, R89, RZ, !P2 ;  /* 0x000000ff59599208 */ /* 0x000fe40005000000 */
[----:B------:R-:W-:-:S04]  /*40e0*/  @!P1 ISETP.GE.AND P4, PT, R3, R116, PT ;  /* 0x000000740300920c */ /* 0x000fc80003f86270 */
[----:B------:R-:W-:Y:S01]  /*40f0*/  @!P1 FSEL R93, R93, RZ, !P4 ;  /* 0x000000ff5d5d9208 */ /* 0x000fe20006000000 */
        /* <DEDUP_REMOVED lines=73> */
[----:B---3--:R-:W-:Y:S02]  /*4590*/  @!P1 FSEL R76, R76, RZ, !P6 ;  /* 0x000000ff4c4c9208 */ /* 0x008fe40007000000 */
[----:B------:R-:W-:-:S04]  /*45a0*/  @!P1 ISETP.GE.AND P6, PT, R3, R116, PT ;  /* 0x000000740300920c */ /* 0x000fc80003fc6270 */
[----:B------:R-:W-:Y:S02]  /*45b0*/  @!P1 FSEL R77, R77, RZ, !P6 ;  /* 0x000000ff4d4d9208 */ /* 0x000fe40007000000 */
[-C--:B------:R-:W-:Y:S02]  /*45c0*/  @!P1 ISETP.GE.AND P6, PT, R13, R116.reuse, PT ;  /* 0x000000740d00920c */ /* 0x080fe40003fc6270 */
[----:B------:R-:W-:Y:S02]  /*45d0*/  @!P1 IADD3 R13, PT, PT, R3, 0x2, RZ ;  /* 0x00000002030d9810 */ /* 0x000fe40007ffe0ff */
[----:B------:R-:W-:Y:S02]  /*45e0*/  @!P1 FSEL R78, R78, RZ, !P6 ;  /* 0x000000ff4e4e9208 */ /* 0x000fe40007000000 */
[----:B------:R-:W-:Y:S01]  /*45f0*/  @!P1 ISETP.GE.AND P6, PT, R13, R116, PT ;  /* 0x000000740d00920c */ /* 0x000fe20003fc6270 */
[----:B------:R-:W-:Y:S01]  /*4600*/  VIADD R13, R112, 0x3 ;  /* 0x00000003700d7836 */ /* 0x000fe20000000000 */
[----:B----4-:R-:W-:-:S02]  /*4610*/  @!P1 FSEL R80, R80, RZ, !P5 ;  /* 0x000000ff50509208 */ /* 0x010fc40006800000 */
[----:B------:R-:W-:Y:S02]  /*4620*/  @!P1 FSEL R79, R79, RZ, !P6 ;  /* 0x000000ff4f4f9208 */ /* 0x000fe40007000000 */
[----:B------:R-:W-:Y:S02]  /*4630*/  ISETP.GE.AND P6, PT, R13, R2, PT ;  /* 0x000000020d00720c */ /* 0x000fe40003fc6270 */
        /* <DEDUP_REMOVED lines=11> */
[----:B-----5:R-:W-:Y:S02]  /*46f0*/  @!P1 FSEL R84, R84, RZ, !P3 ;  /* 0x000000ff54549208 */ /* 0x020fe40005800000 */
        /* <DEDUP_REMOVED lines=8> */
[----:B------:R-:W-:Y:S01]  /*4780*/  @!P1 ISETP.GE.AND P3, PT, R13, R116, PT ;  /* 0x000000740d00920c */ /* 0x000fe20003f66270 */
[----:B------:R-:W-:Y:S01]  /*4790*/  @!P1 VIADD R13, R3, 0x1 ;  /* 0x00000001030d9836 */ /* 0x000fe20000000000 */
[----:B------:R-:W-:-:S04]  /*47a0*/  @!P1 FSEL R90, R90, RZ, !P5 ;  /* 0x000000ff5a5a9208 */ /* 0x000fc80006800000 */
[----:B------:R-:W-:Y:S02]  /*47b0*/  @!P1 ISETP.GE.AND P2, PT, R13, R116, PT ;  /* 0x000000740d00920c */ /* 0x000fe40003f46270 */
[----:B------:R-:W-:-:S04]  /*47c0*/  @!P1 IADD3 R13, PT, PT, R3, 0x2, RZ ;  /* 0x00000002030d9810 */ /* 0x000fc80007ffe0ff */
[CC--:B------:R-:W-:Y:S02]  /*47d0*/  @!P1 ISETP.GE.AND P5, PT, R13.reuse, R116.reuse, PT ;  /* 0x000000740d00920c */ /* 0x0c0fe40003fa6270 */
[-C--:B------:R-:W-:Y:S02]  /*47e0*/  @!P1 ISETP.GE.AND P4, PT, R13, R116.reuse, PT ;  /* 0x000000740d00920c */ /* 0x080fe40003f86270 */
[----:B------:R-:W-:Y:S01]  /*47f0*/  @!P1 IADD3 R13, PT, PT, R3, 0x1, RZ ;  /* 0x00000001030d9810 */ /* 0x000fe20007ffe0ff */
[C---:B------:R-:W-:Y:S01]  /*4800*/  FMUL.FTZ R77, R65.reuse, R77 ;  /* 0x0000004d414d7220 */ /* 0x040fe20000410000 */
[----:B------:R-:W-:Y:S01]  /*4810*/  @!P1 FSEL R94, R94, RZ, !P2 ;  /* 0x000000ff5e5e9208 */ /* 0x000fe20005000000 */
[----:B------:R-:W-:Y:S01]  /*4820*/  FMUL.FTZ R81, R65, R81 ;  /* 0x0000005141517220 */ /* 0x000fe20000410000 */
[----:B------:R-:W-:Y:S01]  /*4830*/  @!P1 ISETP.GE.AND P2, PT, R13, R116, PT ;  /* 0x000000740d00920c */ /* 0x000fe20003f46270 */
[----:B------:R-:W-:Y:S01]  /*4840*/  FMUL.FTZ R85, R65, R85 ;  /* 0x0000005541557220 */ /* 0x000fe20000410000 */
[C---:B------:R-:W-:Y:S01]  /*4850*/  FFMA.FTZ R77, R64.reuse, R76, R77 ;  /* 0x0000004c404d7223 */ /* 0x040fe2000001004d */
[----:B------:R-:W-:-:S02]  /*4860*/  FFMA.FTZ R81, R64, R80, R81 ;  /* 0x0000005040517223 */ /* 0x000fc40000010051 */
        /* <DEDUP_REMOVED lines=8> */
[C---:B------:R-:W-:Y:S01]  /*48f0*/  FFMA.FTZ R78, R67.reuse, R79, R78 ;  /* 0x0000004f434e7223 */ /* 0x040fe2000001004e */
        /* <DEDUP_REMOVED lines=12> */
[----:B------:R-:W-:Y:S01]  /*49c0*/  IADD3 R110, P0, PT, R110, 0x10, RZ ;  /* 0x000000106e6e7810 */ /* 0x000fe20007f1e0ff */
[----:B------:R-:W-:Y:S01]  /*49d0*/  FFMA.FTZ R67, R67, R99, R66 ;  /* 0x0000006343437223 */ /* 0x000fe20000010042 */
[----:B------:R-:W-:Y:S01]  /*49e0*/  FADD.FTZ R103, R78, R103 ;  /* 0x000000674e677221 */ /* 0x000fe20000010000 */
[----:B------:R-:W-:Y:S01]  /*49f0*/  FADD.FTZ R104, R83, R104 ;  /* 0x0000006853687221 */ /* 0x000fe20000010000 */
[----:B------:R-:W-:Y:S01]  /*4a00*/  FADD.FTZ R105, R86, R105 ;  /* 0x0000006956697221 */ /* 0x000fe20000010000 */
[----:B------:R-:W-:Y:S01]  /*4a10*/  FADD.FTZ R106, R91, R106 ;  /* 0x0000006a5b6a7221 */ /* 0x000fe20000010000 */
[----:B------:R-:W-:Y:S01]  /*4a20*/  FADD.FTZ R107, R94, R107 ;  /* 0x0000006b5e6b7221 */ /* 0x000fe20000010000 */
[----:B------:R-:W-:Y:S01]  /*4a30*/  IADD3 R112, PT, PT, R112, 0x4, RZ ;  /* 0x0000000470707810 */ /* 0x000fe20007ffe0ff */
[----:B------:R-:W-:Y:S01]  /*4a40*/  FADD.FTZ R108, R67, R108 ;  /* 0x0000006c436c7221 */ /* 0x000fe20000010000 */
[----:B------:R-:W-:Y:S01]  /*4a50*/  IADD3 R3, PT, PT, R3, 0x40, RZ ;  /* 0x0000004003037810 */ /* 0x000fe20007ffe0ff */
[----:B------:R-:W-:Y:S01]  /*4a60*/  IMAD.X R111, RZ, RZ, R111, P0 ;  /* 0x000000ffff6f7224 */ /* 0x000fe200000e066f */
[----:B------:R-:W-:Y:S06]  /*4a70*/  @!P6 BRA `(.L_x_23935) ;  /* 0xffffffe400cce947 */ /* 0x000fec000383ffff */
.L_x_23934:
[----:B--2---:R-:W-:Y:S05]  /*4a80*/  BSYNC.RECONVERGENT B0 ;  /* 0x0000000000007941 */ /* 0x004fea0003800200 */
.L_x_23933:
[C---:B------:R-:W-:Y:S01]  /*4a90*/  LOP3.LUT R3, R0.reuse, 0x3, RZ, 0xc0, !PT ;  /* 0x0000000300037812 */ /* 0x040fe200078ec0ff */
[----:B------:R-:W0:Y:S01]  /*4aa0*/  SHFL.BFLY PT, R2, R121, 0x2, 0x1f ;  /* 0x0c401f0079027f89 */ /* 0x000e2200000e0000 */
[----:B------:R-:W-:Y:S01]  /*4ab0*/  SHF.R.U32.HI R122, RZ, 0x2, R122 ;  /* 0x00000002ff7a7819 */ /* 0x000fe2000001167a */
[----:B------:R-:W1:Y:S01]  /*4ac0*/  S2UR UR5, SR_CgaCtaId ;  /* 0x00000000000579c3 */ /* 0x000e620000008800 */
[----:B------:R-:W-:Y:S01]  /*4ad0*/  ISETP.NE.AND P2, PT, R3, RZ, PT ;  /* 0x000000ff0300720c */ /* 0x000fe20003f45270 */
[----:B------:R-:W2:Y:S01]  /*4ae0*/  SHFL.BFLY PT, R12, R119, 0x2, 0x1f ;  /* 0x0c401f00770c7f89 */ /* 0x000ea200000e0000 */
[C---:B------:R-:W-:Y:S01]  /*4af0*/  LOP3.LUT R15, R0.reuse, 0x3c0, RZ, 0xc0, !PT ;  /* 0x000003c0000f7812 */ /* 0x040fe200078ec0ff */
[----:B------:R-:W-:Y:S01]  /*4b00*/  IMAD R122, R5, 0xc0, R122 ;  /* 0x000000c0057a7824 */ /* 0x000fe200078e027a */
[C---:B------:R-:W-:Y:S01]  /*4b10*/  LOP3.LUT R17, R0.reuse, 0x3e0, RZ, 0xc0, !PT ;  /* 0x000003e000117812 */ /* 0x040fe200078ec0ff */
[----:B------:R-:W3:Y:S01]  /*4b20*/  SHFL.BFLY PT, R3, R120, 0x2, 0x1f ;  /* 0x0c401f0078037f89 */ /* 0x000ee200000e0000 */
[----:B------:R-:W-:Y:S01]  /*4b30*/  ISETP.NE.OR P5, PT, R15, 0x40, P2 ;  /* 0x000000400f00780c */ /* 0x000fe200017a5670 */
[----:B------:R-:W-:Y:S01]  /*4b40*/  UMOV UR4, 0x400 ;  /* 0x0000040000047882 */ /* 0x000fe20000000000 */
[----:B------:R-:W-:Y:S01]  /*4b50*/  ISETP.NE.OR P4, PT, R17, 0x20, P2 ;  /* 0x000000201100780c */ /* 0x000fe20001785670 */
[----:B------:R-:W4:Y:S01]  /*4b60*/  SHFL.BFLY PT, R5, R114, 0x2, 0x1f ;  /* 0x0c401f0072057f89 */ /* 0x000f2200000e0000 */
[----:B------:R-:W-:Y:S01]  /*4b70*/  UIADD3 UR4, UPT, UPT, UR4, 0x320, URZ ;  /* 0x0000032004047890 */ /* 0x000fe2000fffe0ff */
[----:B------:R-:W-:Y:S01]  /*4b80*/  BSSY.RECONVERGENT B0, `(.L_x_23936) ;  /* 0x000007c000007945 */ /* 0x000fe20003800200 */
[C---:B------:R-:W-:Y:S01]  /*4b90*/  LOP3.LUT P0, RZ, R0.reuse, 0x3c3, RZ, 0xc0, !PT ;  /* 0x000003c300ff7812 */ /* 0x040fe2000780c0ff */
[----:B------:R-:W5:Y:S01]  /*4ba0*/  SHFL.BFLY PT, R13, R118, 0x2, 0x1f ;  /* 0x0c401f00760d7f89 */ /* 0x000f6200000e0000 */
[----:B------:R-:W-:-:S02]  /*4bb0*/  LOP3.LUT P1, RZ, R0, 0x3e3, RZ, 0xc0, !PT ;  /* 0x000003e300ff7812 */ /* 0x000fc4000782c0ff */
[----:B------:R-:W-:Y:S01]  /*4bc0*/  ISETP.GT.U32.AND P3, PT, R0, 0x1f, PT ;  /* 0x0000001f0000780c */ /* 0x000fe20003f64070 */
[----:B------:R-:W5:Y:S01]  /*4bd0*/  SHFL.BFLY PT, R14, R117, 0x2, 0x1f ;  /* 0x0c401f00750e7f89 */ /* 0x000f6200000e0000 */
[----:B0-----:R-:W-:-:S03]  /*4be0*/  FADD.FTZ R2, R2, R121 ;  /* 0x0000007902027221 */ /* 0x001fc60000010000 */
[----:B------:R-:W0:Y:S01]  /*4bf0*/  SHFL.BFLY PT, R16, R115, 0x2, 0x1f ;  /* 0x0c401f0073107f89 */ /* 0x000e2200000e0000 */
[----:B-1----:R-:W-:Y:S01]  /*4c00*/  ULEA UR4, UR5, UR4, 0x18 ;  /* 0x0000000405047291 */ /* 0x002fe2000f8ec0ff */
[----:B--2---:R-:W-:Y:S02]  /*4c10*/  FADD.FTZ R12, R12, R119 ;  /* 0x000000770c0c7221 */ /* 0x004fe40000010000 */
[----:B------:R-:W1:Y:S01]  /*4c20*/  SHFL.BFLY PT, R18, R113, 0x2, 0x1f ;  /* 0x0c401f0071127f89 */ /* 0x000e6200000e0000 */
[----:B---3--:R-:W-:-:S03]  /*4c30*/  FADD.FTZ R120, R3, R120 ;  /* 0x0000007803787221 */ /* 0x008fc60000010000 */
[----:B------:R-:W2:Y:S01]  /*4c40*/  SHFL.BFLY PT, R15, R4, 0x2, 0x1f ;  /* 0x0c401f00040f7f89 */ /* 0x000ea200000e0000 */
[----:B------:R-:W-:Y:S01]  /*4c50*/  LEA R122, R122, UR4, 0x2 ;  /* 0x000000047a7a7c11 */ /* 0x000fe2000f8e10ff */
[----:B----4-:R-:W-:Y:S02]  /*4c60*/  FADD.FTZ R114, R5, R114 ;  /* 0x0000007205727221 */ /* 0x010fe40000010000 */
        /* <DEDUP_REMOVED lines=32> */
[----:B------:R-:W-:Y:S01]  /*4e70*/  FADD.FTZ R104, R29, R104 ;  /* 0x000000681d687221 */ /* 0x000fe20000010000 */
[----:B0-----:R-:W-:Y:S02]  /*4e80*/  FADD.FTZ R32, R32, R105 ;  /* 0x0000006920207221 */ /* 0x001fe40000010000 */
        /* <DEDUP_REMOVED lines=43> */
[----:B------:R-:W-:Y:S01]  /*5140*/  BAR.SYNC.DEFER_BLOCKING 0x0 ;  /* 0x0000000000007b1d */ /* 0x000fe20000010000 */
[----:B--2---:R-:W-:Y:S01]  /*5150*/  FADD.FTZ R39, R30, R39 ;  /* 0x000000271e277221 */ /* 0x004fe20000010000 */
[----:B---3--:R-:W-:Y:S01]  /*5160*/  FADD.FTZ R41, R104, R5 ;  /* 0x0000000568297221 */ /* 0x008fe20000010000 */
[----:B----4-:R-:W-:Y:S01]  /*5170*/  FADD.FTZ R43, R32, R43 ;  /* 0x0000002b202b7221 */ /* 0x010fe20000010000 */
[----:B-----5:R-:W-:Y:S01]  /*5180*/  FADD.FTZ R45, R106, R45 ;  /* 0x0000002d6a2d7221 */ /* 0x020fe20000010000 */
[----:B------:R-:W-:Y:S01]  /*5190*/  FADD.FTZ R47, R34, R47 ;  /* 0x0000002f222f7221 */ /* 0x000fe20000010000 */
        /* <DEDUP_REMOVED lines=26> */
.L_x_23937:
[----:B------:R-:W-:Y:S05]  /*5340*/  BSYNC.RECONVERGENT B0 ;  /* 0x0000000000007941 */ /* 0x000fea0003800200 */
.L_x_23936:
        /* <DEDUP_REMOVED lines=51> */
.L_x_23939:
[----:B------:R-:W-:Y:S05]  /*5680*/  BSYNC.RECONVERGENT B0 ;  /* 0x0000000000007941 */ /* 0x000fea0003800200 */
.L_x_23938:
        /* <DEDUP_REMOVED lines=27> */
.L_x_23941:
[----:B------:R-:W-:Y:S05]  /*5840*/  BSYNC.RECONVERGENT B0 ;  /* 0x0000000000007941 */ /* 0x000fea0003800200 */
.L_x_23940:
        /* <DEDUP_REMOVED lines=51> */
.L_x_23943:
[----:B------:R-:W-:Y:S05]  /*5b80*/  BSYNC.RECONVERGENT B0 ;  /* 0x0000000000007941 */ /* 0x000fea0003800200 */
.L_x_23942:
        /* <DEDUP_REMOVED lines=42> */
.L_x_23910:
[----:B------:R-:W-:Y:S01]  /*5e30*/  HFMA2 R110, -RZ, RZ, 0, 5.9604644775390625e-08 ;  /* 0x00000001ff6e7431 */ /* 0x000fe200000001ff */
[----:B------:R-:W-:Y:S01]  /*5e40*/  BSSY B1, `(.L_x_23944) ;  /* 0x0000007000017945 */ /* 0x000fe20003800000 */
[----:B------:R-:W-:Y:S02]  /*5e50*/  MOV R111, R114 ;  /* 0x00000072006f7202 */ /* 0x000fe40000000f00 */
[----:B------:R-:W-:Y:S02]  /*5e60*/  MOV R113, 0x1f ;  /* 0x0000001f00717802 */ /* 0x000fe40000000f00 */
[----:B------:R-:W-:-:S07]  /*5e70*/  MOV R108, 0xffffffff ;  /* 0xffffffff006c7802 */ /* 0x000fce0000000f00 */
[----:B------:R-:W-:Y:S05]  /*5e80*/  WARPSYNC.COLLECTIVE R108, `(.L_x_23945) ;  /* 0x000000006c087348 */ /* 0x000fea0003c00000 */
[----:B------:R0:W1:Y:S02]  /*5e90*/  SHFL.BFLY P1, R109, R111, R110, R113 ;  /* 0x0c00006e6f6d7389 */ /* 0x0000640000020071 */
[----:B01----:R-:W-:Y:S05]  /*5ea0*/  ENDCOLLECTIVE ;  /* 0x000000000000791b */ /* 0x003fea0003800000 */
.L_x_23945:
[----:B------:R-:W-:Y:S05]  /*5eb0*/  BSYNC B1 ;  /* 0x0000000000017941 */ /* 0x000fea0003800000 */
.L_x_23944:
[----:B------:R-:W-:Y:S05]  /*5ec0*/  BRA `(.L_x_23946) ;  /* 0xffffffb400047947 */ /* 0x000fea000383ffff */
.L_x_23912:
[----:B------:R-:W-:Y:S01]  /*5ed0*/  HFMA2 R110, -RZ, RZ, 0, 9.5367431640625e-07 ;  /* 0x00000010ff6e7431 */ /* 0x000fe200000001ff */
[----:B------:R-:W-:Y:S01]  /*5ee0*/  BSSY B0, `(.L_x_23947) ;  /* 0x0000007000007945 */ /* 0x000fe20003800000 */
[----:B------:R-:W-:Y:S01]  /*5ef0*/  MOV R111, R4 ;  /* 0x00000004006f7202 */ /* 0x000fe20000000f00 */
[----:B------:R-:W-:Y:S01]  /*5f00*/  IMAD.MOV.U32 R113, RZ, RZ, 0x1f ;  /* 0x0000001fff717424 */ /* 0x000fe200078e00ff */
[----:B------:R-:W-:-:S07]  /*5f10*/  MOV R108, 0xffffffff ;  /* 0xffffffff006c7802 */ /* 0x000fce0000000f00 */
[----:B0----5:R-:W-:Y:S05]  /*5f20*/  WARPSYNC.COLLECTIVE R108, `(.L_x_23948) ;  /* 0x000000006c087348 */ /* 0x021fea0003c00000 */
[----:B------:R1:W2:Y:S02]  /*5f30*/  SHFL.BFLY P1, R109, R111, R110, R113 ;  /* 0x0c00006e6f6d7389 */ /* 0x0002a40000020071 */
[----:B012--5:R-:W-:Y:S05]  /*5f40*/  ENDCOLLECTIVE ;  /* 0x000000000000791b */ /* 0x027fea0003800000 */
.L_x_23948:
[----:B------:R-:W-:Y:S05]  /*5f50*/  BSYNC B0 ;  /* 0x0000000000007941 */ /* 0x000fea0003800000 */
.L_x_23947:
        /* <DEDUP_REMOVED lines=9> */
.L_x_23949:
[----:B------:R-:W-:Y:S02]  /*5ff0*/  HFMA2 R110, -RZ, RZ, 0, 2.384185791015625e-07 ;  /* 0x00000004ff6e7431 */ /* 0x000fe400000001ff */
[----:B------:R-:W-:-:S05]  /*6000*/  IMAD.MOV.U32 R0, RZ, RZ, R109 ;  /* 0x000000ffff007224 */ /* 0x000fca00078e006d */
[----:B------:R-:W-:-:S04]  /*6010*/  FMNMX.FTZ R0, R5, R0, !PT ;  /* 0x0000000005007209 */ /* 0x000fc80007810000 */
[----:B------:R-:W-:-:S07]  /*6020*/  MOV R111, R0 ;  /* 0x00000000006f7202 */ /* 0x000fce0000000f00 */
[----:B------:R-:W-:Y:S05]  /*6030*/  WARPSYNC.COLLECTIVE R108, `(.L_x_23950) ;  /* 0x000000006c087348 */ /* 0x000fea0003c00000 */
[----:B------:R0:W1:Y:S02]  /*6040*/  SHFL.BFLY P1, R109, R111, R110, R113 ;  /* 0x0c00006e6f6d7389 */ /* 0x0000640000020071 */
[----:B01----:R-:W-:Y:S05]  /*6050*/  ENDCOLLECTIVE ;  /* 0x000000000000791b */ /* 0x003fea0003800000 */
.L_x_23950:
[----:B------:R-:W-:Y:S01]  /*6060*/  HFMA2 R110, -RZ, RZ, 0, 1.1920928955078125e-07 ;  /* 0x00000002ff6e7431 */ /* 0x000fe200000001ff */
[----:B------:R-:W-:-:S04]  /*6070*/  MOV R7, R109 ;  /* 0x0000006d00077202 */ /* 0x000fc80000000f00 */
[----:B------:R-:W-:-:S04]  /*6080*/  FMNMX.FTZ R7, R0, R7, !PT ;  /* 0x0000000700077209 */ /* 0x000fc80007810000 */
[----:B------:R-:W-:-:S07]  /*6090*/  MOV R111, R7 ;  /* 0x00000007006f7202 */ /* 0x000fce0000000f00 */
[----:B------:R-:W-:Y:S05]  /*60a0*/  WARPSYNC.COLLECTIVE R108, `(.L_x_23951) ;  /* 0x000000006c087348 */ /* 0x000fea0003c00000 */
[----:B------:R0:W1:Y:S02]  /*60b0*/  SHFL.BFLY P1, R109, R111, R110, R113 ;  /* 0x0c00006e6f6d7389 */ /* 0x0000640000020071 */
[----:B01----:R-:W-:Y:S05]  /*60c0*/  ENDCOLLECTIVE ;  /* 0x000000000000791b */ /* 0x003fea0003800000 */
.L_x_23951:
[----:B------:R-:W-:Y:S01]  /*60d0*/  MOV R6, R109 ;  /* 0x0000006d00067202 */ /* 0x000fe20000000f00 */
[----:B------:R-:W-:Y:S06]  /*60e0*/  BRA `(.L_x_23952) ;  /* 0xffffffb000f87947 */ /* 0x000fec000383ffff */
.L_x_23953:
        /* <DEDUP_REMOVED lines=9> */
.L_x_26023:


//--------------------- .text._ZN4vllm25paged_attention_v1_kernelIffLi128ELi16ELi128ELNS_18Fp8KVCacheDataTypeE0ELb0EEEvPT_PKS2_PKT0_S8_ifPKiSA_iPKfiiiSC_SC_iiiii --------------------------
	.section	.text._ZN4vllm25paged_attention_v1_kernelIffLi128ELi16ELi128ELNS_18Fp8KVCacheDataTypeE0ELb0EEEvPT_PKS2_PKT0_S8_ifPKiSA_iPKfiiiSC_SC_iiiii,"ax",@progbits
	.align	128
        .global         _ZN4vllm25paged_attention_v1_kernelIffLi128ELi16ELi128ELNS_18Fp8KVCacheDataTypeE0ELb0EEEvPT_PKS2_PKT0_S8_ifPKiSA_iPKfiiiSC_SC_iiiii
        .type           _ZN4vllm25paged_attention_v1_kernelIffLi128ELi16ELi128ELNS_18Fp8KVCacheDataTypeE0ELb0EEEvPT_PKS2_PKT0_S8_ifPKiSA_iPKfiiiSC_SC_iiiii,@function
        .size           _ZN4vllm25paged_attention_v1_kernelIffLi128ELi16ELi128ELNS_18Fp8KVCacheDataTypeE0ELb0EEEvPT_PKS2_PKT0_S8_ifPKiSA_iPKfiiiSC_SC_iiiii,(.L_x_26024 - _ZN4vllm25paged_attention_v1_kernelIffLi128ELi16ELi128ELNS_18Fp8KVCacheDataTypeE0ELb0EEEvPT_PKS2_PKT0_S8_ifPKiSA_iPKfiiiSC_SC_iiiii)
        .other          _ZN4vllm25paged_attention_v1_kernelIffLi128ELi16ELi128ELNS_18Fp8KVCacheDataTypeE0ELb0EEEvPT_PKS2_PKT0_S8_ifPKiSA_iPKfiiiSC_SC_iiiii,@"STO_CUDA_ENTRY STV_DEFAULT"
_ZN4vllm25paged_attention_v1_kernelIffLi128ELi16ELi128ELNS_18Fp8KVCacheDataTypeE0ELb0EEEvPT_PKS2_PKT0_S8_ifPKiSA_iPKfiiiSC_SC_iiiii:
.text._ZN4vllm25paged_attention_v1_kernelIffLi128ELi16ELi128ELNS_18Fp8KVCacheDataTypeE0ELb0EEEvPT_PKS2_PKT0_S8_ifPKiSA_iPKfiiiSC_SC_iiiii:
        /* <DEDUP_REMOVED lines=16> */
[----:B---3--:R-:W-:Y:S01]  /*0100*/  IABS R13, R15 ;  /* 0x0000000f000d7213 */ /* 0x008fe20000000000 */
[----:B------:R-:W2:Y:S01]  /*0110*/  LDG.E.CONSTANT R86, desc[UR8][R86.64] ;  /* 0x0000000856567981 */ /* 0x000ea2000c1e9900 */
[----:B----4-:R-:W-:Y:S01]  /*0120*/  ISETP.NE.U32.AND P0, PT, R8, RZ, PT ;  /* 0x000000ff0800720c */ /* 0x010fe20003f05070 */
[----:B------:R-:W1:Y:S03]  /*0130*/  LDCU UR4, c[0x0][0x3b8] ;  /* 0x00007700ff0477ac */ /* 0x000e660008000800 */
[----:B------:R-:W3:Y:S01]  /*0140*/  @!P1 LDC.64 R6, c[0x0][0x388] ;  /* 0x0000e200ff069b82 */ /* 0x000ee20000000a00 */
[----:B------:R-:W-:Y:S01]  /*0150*/  @!P1 SHF.L.U32 R2, R11, 0x7, RZ ;  /* 0x000000070b029819 */ /* 0x000fe200000006ff */
[----:B------:R-:W4:Y:S01]  /*0160*/  LDCU UR16, c[0x0][0x3a4] ;  /* 0x00007480ff1077ac */ /* 0x000f220008000800 */
[----:B------:R-:W-:Y:S01]  /*0170*/  @!P1 SHF.L.U32 R3, R5, 0x1, RZ ;  /* 0x0000000105039819 */ /* 0x000fe200000006ff */
[----:B------:R-:W0:Y:S01]  /*0180*/  I2F.RP R4, R13 ;  /* 0x0000000d00047306 */ /* 0x000e220000209400 */
[----:B------:R-:W-:Y:S01]  /*0190*/  ISETP.NE.AND.EX P0, PT, R9, RZ, PT, P0 ;  /* 0x000000ff0900720c */ /* 0x000fe20003f05300 */
[----:B------:R-:W0:Y:S01]  /*01a0*/  LDCU.64 UR14, c[0x0][0x390] ;  /* 0x00007200ff0e77ac */ /* 0x000e220008000a00 */
[----:B------:R-:W-:-:S02]  /*01b0*/  @!P1 IADD3 R2, P2, P3, R3, R0, R2 ;  /* 0x0000000003029210 */ /* 0x000fc40007b5e002 */
[----:B------:R-:W-:-:S04]  /*01c0*/  SHF.R.S32.HI R0, RZ, 0x1f, R0 ;  /* 0x0000001fff007819 */ /* 0x000fc80000011400 */
[----:B------:R-:W-:Y:S02]  /*01d0*/  @!P1 IADD3.X R0, PT, PT, RZ, R0, RZ, P2, P3 ;  /* 0x00000000ff009210 */ /* 0x000fe400017e64ff */
[----:B---3--:R-:W-:-:S04]  /*01e0*/  @!P1 LEA R6, P2, R2, R6, 0x2 ;  /* 0x0000000602069211 */ /* 0x008fc800078410ff */
[----:B------:R-:W-:Y:S01]  /*01f0*/  @!P1 LEA.HI.X R7, R2, R7, R0, 0x2, P2 ;  /* 0x0000000702079211 */ /* 0x000fe200010f1400 */
[----:B0-----:R-:W0:Y:S01]  /*0200*/  MUFU.RCP R4, R4 ;  /* 0x0000000400047308 */ /* 0x001e220000001000 */
[----:B------:R-:W3:Y:S04]  /*0210*/  @P0 LDC.64 R2, c[0x0][0x3c0] ;  /* 0x0000f000ff020b82 */ /* 0x000ee80000000a00 */
[----:B------:R-:W4:Y:S01]  /*0220*/  @!P1 LDG.E.64.CONSTANT R6, desc[UR8][R6.64] ;  /* 0x0000000806069981 */ /* 0x000f22000c1e9b00 */
[----:B0-----:R-:W-:-:S04]  /*0230*/  VIADD R8, R4, 0xffffffe ;  /* 0x0ffffffe04087836 */ /* 0x001fc80000000000 */
[----:B------:R0:W1:Y:S01]  /*0240*/  F2I.FTZ.U32.TRUNC.NTZ R9, R8 ;  /* 0x0000000800097305 */ /* 0x000062000021f000 */
[----:B------:R-:W-:Y:S02]  /*0250*/  HFMA2 R0, -RZ, RZ, 0, 0 ;  /* 0x00000000ff007431 */ /* 0x000fe400000001ff */
[----:B---3--:R-:W-:Y:S01]  /*0260*/  @P0 IMAD.WIDE.U32 R2, R11, 0x4, R2 ;  /* 0x000000040b020825 */ /* 0x008fe200078e0002 */
[----:B0-----:R-:W-:-:S04]  /*0270*/  MOV R8, RZ ;  /* 0x000000ff00087202 */ /* 0x001fc80000000f00 */
        /* <DEDUP_REMOVED lines=33> */
[----:B------:R-:W-:Y:S02]  /*0490*/  ISETP.GT.U32.AND P2, PT, R13, R2, PT ;  /* 0x000000020d00720c */ /* 0x000fe40003f44070 */
[----:B------:R-:W-:Y:S01]  /*04a0*/  SHF.L.U32 R4, R5, 0x8, RZ ;  /* 0x0000000805047819 */ /* 0x000fe200000006ff */
[----:B------:R-:W-:-:S03]  /*04b0*/  ULEA UR6, UR7, UR5, 0x18 ;  /* 0x0000000507067291 */ /* 0x000fc6000f8ec0ff */
[----:B------:R-:W-:-:S07]  /*04c0*/  LOP3.LUT R73, R4, 0x100, RZ, 0xc0, !PT ;  /* 0x0000010004497812 */ /* 0x000fce00078ec0ff */
[----:B------:R-:W-:-:S04]  /*04d0*/  @!P2 IADD3 R2, PT, PT, R2, -R13, RZ ;  /* 0x8000000d0202a210 */ /* 0x000fc80007ffe0ff */
[----:B------:R-:W-:Y:S02]  /*04e0*/  ISETP.GE.U32.AND P0, PT, R2, R13, PT ;  /* 0x0000000d0200720c */ /* 0x000fe40003f06070 */
[----:B------:R-:W-:Y:S02]  /*04f0*/  LOP3.LUT R2, R11, R8, RZ, 0x3c, !PT ;  /* 0x000000080b027212 */ /* 0x000fe400078e3cff */
[----:B------:R-:W-:Y:S02]  /*0500*/  SHF.R.U32.HI R72, RZ, 0x1, R5 ;  /* 0x00000001ff487819 */ /* 0x000fe40000011605 */
[----:B------:R-:W-:Y:S02]  /*0510*/  IADD3 R9, PT, PT, R73, UR6, RZ ;  /* 0x0000000649097c10 */ /* 0x000fe4000fffe0ff */
[----:B------:R-:W-:Y:S02]  /*0520*/  ISETP.GE.AND P3, PT, R2, RZ, PT ;  /* 0x000000ff0200720c */ /* 0x000fe40003f66270 */
[----:B------:R-:W-:Y:S01]  /*0530*/  @!P2 IADD3 R3, PT, PT, R3, 0x1, RZ ;  /* 0x000000010303a810 */ /* 0x000fe20007ffe0ff */
[----:B------:R-:W-:Y:S01]  /*0540*/  @!P1 IMAD R9, R72, 0x8, R9 ;  /* 0x0000000848099824 */ /* 0x000fe200078e0209 */
[----:B------:R-:W-:-:S02]  /*0550*/  SHF.R.U32.HI R85, RZ, 0x5, R5 ;  /* 0x00000005ff557819 */ /* 0x000fc40000011605 */
[----:B------:R-:W-:Y:S01]  /*0560*/  @P0 IADD3 R3, PT, PT, R3, 0x1, RZ ;  /* 0x0000000103030810 */ /* 0x000fe20007ffe0ff */
[----:B------:R-:W-:Y:S01]  /*0570*/  IMAD R75, R75, UR4, RZ ;  /* 0x000000044b4b7c24 */ /* 0x000fe2000f8e02ff */
[----:B------:R-:W-:Y:S05]  /*0580*/  BSSY B0, `(.L_x_23954) ;  /* 0x00000b7000007945 */ /* 0x000fea0003800000 */
[----:B------:R-:W-:Y:S01]  /*0590*/  @!P3 IMAD.MOV R3, RZ, RZ, -R3 ;  /* 0x000000ffff03b224 */ /* 0x000fe200078e0a03 */
[----:B--2---:R-:W-:-:S04]  /*05a0*/  IADD3 R4, PT, PT, R86, 0xf, RZ ;  /* 0x0000000f56047810 */ /* 0x004fc80007ffe0ff */
[----:B------:R-:W-:-:S04]  /*05b0*/  SHF.R.S32.HI R11, RZ, 0x1f, R4 ;  /* 0x0000001fff0b7819 */ /* 0x000fc80000011404 */
[----:B------:R-:W-:-:S04]  /*05c0*/  LEA.HI R2, R11, R4, RZ, 0x4 ;  /* 0x000000040b027211 */ /* 0x000fc800078f20ff */
[----:B------:R-:W-:-:S04]  /*05d0*/  SHF.R.S32.HI R2, RZ, 0x4, R2 ;  /* 0x00000004ff027819 */ /* 0x000fc80000011402 */
[----:B------:R-:W-:Y:S02]  /*05e0*/  ISETP.GE.AND P0, PT, R85, R2, PT ;  /* 0x000000025500720c */ /* 0x000fe40003f06270 */
[----:B------:R-:W-:Y:S01]  /*05f0*/  MOV R4, 0xff7fffff ;  /* 0xff7fffff00047802 */ /* 0x000fe20000000f00 */
[----:B----4-:R0:W-:Y:S01]  /*0600*/  @!P1 STS.64 [R9], R6 ;  /* 0x0000000609009388 */ /* 0x0101e20000000a00 */
[----:B------:R-:W-:Y:S01]  /*0610*/  BAR.SYNC.DEFER_BLOCKING 0x0 ;  /* 0x0000000000007b1d */ /* 0x000fe20000010000 */
[----:B------:R-:W-:-:S13]  /*0620*/  ISETP.NE.AND P1, PT, R8, RZ, PT ;  /* 0x000000ff0800720c */ /* 0x000fda0003f25270 */
[----:B------:R-:W-:Y:S01]  /*0630*/  @!P1 LOP3.LUT R3, RZ, R8, RZ, 0x33, !PT ;  /* 0x00000008ff039212 */ /* 0x000fe200078e33ff */
[----:B0-----:R-:W-:Y:S06]  /*0640*/  @P0 BRA `(.L_x_23955) ;  /* 0x0000000800a80947 */ /* 0x001fec0003800000 */
[----:B------:R-:W0:Y:S01]  /*0650*/  LDCU UR12, c[0x0][0x3d0] ;  /* 0x00007a00ff0c77ac */ /* 0x000e220008000800 */
[----:B------:R-:W-:Y:S01]  /*0660*/  SHF.R.U32.HI R6, RZ, 0x3, R5 ;  /* 0x00000003ff067819 */ /* 0x000fe20000011605 */
[----:B------:R-:W1:Y:S01]  /*0670*/  LDS.128 R68, [R73+UR6] ;  /* 0x0000000649447984 */ /* 0x000e620008000c00 */
[----:B------:R-:W-:Y:S01]  /*0680*/  MOV R7, RZ ;  /* 0x000000ff00077202 */ /* 0x000fe20000000f00 */
[----:B------:R-:W2:Y:S01]  /*0690*/  LDCU.64 UR10, c[0x0][0x3a8] ;  /* 0x00007500ff0a77ac */ /* 0x000ea20008000a00 */
[----:B------:R-:W-:Y:S01]  /*06a0*/  LOP3.LUT R6, R6, 0x7c, RZ, 0xc0, !PT ;  /* 0x0000007c06067812 */ /* 0x000fe200078ec0ff */
[----:B------:R-:W3:Y:S01]  /*06b0*/  LDS.128 R64, [R73+UR6+0x10] ;  /* 0x0000100649407984 */ /* 0x000ee20008000c00 */
[C---:B------:R-:W-:Y:S01]  /*06c0*/  LOP3.LUT R74, R72.reuse, 0xf, RZ, 0xc0, !PT ;  /* 0x0000000f484a7812 */ /* 0x040fe200078ec0ff */
[----:B------:R-:W-:Y:S01]  /*06d0*/  IMAD.SHL.U32 R72, R72, 0x4, RZ ;  /* 0x0000000448487824 */ /* 0x000fe200078e00ff */
[----:B------:R-:W-:Y:S01]  /*06e0*/  LOP3.LUT R4, R5, 0x1, RZ, 0xc0, !PT ;  /* 0x0000000105047812 */ /* 0x000fe200078ec0ff */
[----:B------:R-:W-:Y:S01]  /*06f0*/  IMAD.WIDE R6, R75, 0x4, R6 ;  /* 0x000000044b067825 */ /* 0x000fe200078e0206 */
[----:B------:R-:W-:Y:S01]  /*0700*/  SHF.L.U32 R5, R5, 0x1, RZ ;  /* 0x0000000105057819 */ /* 0x000fe200000006ff */
[----:B------:R-:W-:Y:S01]  /*0710*/  UIADD3 UR4, UPT, UPT, UR5, 0x220, URZ ;  /* 0x0000022005047890 */ /* 0x000fe2000fffe0ff */
[----:B------:R-:W-:Y:S01]  /*0720*/  LOP3.LUT R72, R72, 0x3c, RZ, 0xc0, !PT ;  /* 0x0000003c48487812 */ /* 0x000fe200078ec0ff */
[----:B------:R-:W4:Y:S01]  /*0730*/  LDS.128 R60, [R73+UR6+0x20] ;  /* 0x00002006493c7984 */ /* 0x000f220008000c00 */
[----:B------:R-:W-:Y:S01]  /*0740*/  LOP3.LUT R88, R5, 0x3c, RZ, 0xc0, !PT ;  /* 0x0000003c05587812 */ /* 0x000fe200078ec0ff */
[----:B------:R-:W-:Y:S01]  /*0750*/  ULEA UR4, UR7, UR4, 0x18 ;  /* 0x0000000407047291 */ /* 0x000fe2000f8ec0ff */
[----:B------:R-:W-:Y:S01]  /*0760*/  LEA R84, R85, R72, 0x6 ;  /* 0x0000004855547211 */ /* 0x000fe200078e30ff */
[----:B0-----:R-:W-:Y:S01]  /*0770*/  IMAD R75, R3, UR12, RZ ;  /* 0x0000000c034b7c24 */ /* 0x001fe2000f8e02ff */
[----:B------:R-:W0:Y:S01]  /*0780*/  LDS.128 R56, [R73+UR6+0x30] ;  /* 0x0000300649387984 */ /* 0x000e220008000c00 */
[----:B------:R-:W-:-:S02]  /*0790*/  ISETP.NE.U32.AND P0, PT, R4, 0x1, PT ;  /* 0x000000010400780c */ /* 0x000fc40003f05070 */
[----:B--2---:R-:W-:Y:S01]  /*07a0*/  IADD3 R6, P1, PT, R6, UR10, RZ ;  /* 0x0000000a06067c10 */ /* 0x004fe2000ff3e0ff */
[----:B------:R-:W2:Y:S01]  /*07b0*/  LDS.128 R52, [R73+UR6+0x40] ;  /* 0x0000400649347984 */ /* 0x000ea20008000c00 */
[----:B------:R-:W-:Y:S02]  /*07c0*/  IADD3 R88, P2, PT, R75, R88, RZ ;  /* 0x000000584b587210 */ /* 0x000fe40007f5e0ff */
[----:B------:R-:W-:Y:S01]  /*07d0*/  IADD3.X R7, PT, PT, R7, UR11, RZ, P1, !PT ;  /* 0x0000000b07077c10 */ /* 0x000fe20008ffe4ff */
[----:B------:R-:W0:Y:S01]  /*07e0*/  LDS.128 R48, [R73+UR6+0x50] ;  /* 0x0000500649307984 */ /* 0x000e220008000c00 */
[----:B-----5:R-:W-:Y:S02]  /*07f0*/  FSETP.NEU.FTZ.AND P1, PT, R0, RZ, PT ;  /* 0x000000ff0000720b */ /* 0x020fe40003f3d000 */
[----:B------:R-:W-:Y:S01]  /*0800*/  MOV R4, 0xff7fffff ;  /* 0xff7fffff00047802 */ /* 0x000fe20000000f00 */
[----:B------:R-:W0:Y:S01]  /*0810*/  LDS.128 R44, [R73+UR6+0x60] ;  /* 0x00006006492c7984 */ /* 0x000e220008000c00 */
[----:B------:R-:W-:-:S02]  /*0820*/  LOP3.LUT R5, R5, 0x2, RZ, 0xc0, !PT ;  /* 0x0000000205057812 */ /* 0x000fc400078ec0ff */
[----:B------:R-:W-:Y:S01]  /*0830*/  IADD3 R84, PT, PT, R84, UR4, RZ ;  /* 0x0000000454547c10 */ /* 0x000fe2000fffe0ff */
        /* <DEDUP_REMOVED lines=10> */
[----:B-1----:R-:W-:-:S05]  /*08e0*/  LEA R73, R85, R74, 0x4 ;  /* 0x0000004a55497211 */ /* 0x002fca00078e20ff */
[C---:B------:R-:W-:Y:S01]  /*08f0*/  IMAD.IADD R72, R73.reuse, 0x1, -R86 ;  /* 0x0000000149487824 */ /* 0x040fe200078e0a56 */
[----:B--234-:R-:W-:-:S07]  /*0900*/  IADD3 R73, PT, PT, R73, 0x1, RZ ;  /* 0x0000000149497810 */ /* 0x01cfce0007ffe0ff */
.L_x_23957:
        /* <DEDUP_REMOVED lines=9> */
[----:B------:R-:W5:Y:S01]  /*09a0*/  LDG.E.64.CONSTANT R80, desc[UR8][R90.64+0x300] ;  /* 0x000300085a507981 */ /* 0x000f62000c1e9b00 */
[----:B--2---:R-:W-:Y:S01]  /*09b0*/  FMUL.FTZ R83, R74, R70 ;  /* 0x000000464a537220 */ /* 0x004fe20000410000 */
[----:B------:R-:W-:-:S03]  /*09c0*/  FMUL.FTZ R74, R75, R71 ;  /* 0x000000474b4a7220 */ /* 0x000fc60000410000 */
[----:B---3--:R-:W-:Y:S01]  /*09d0*/  FFMA.FTZ R83, R68, R76, R83 ;  /* 0x0000004c44537223 */ /* 0x008fe20000010053 */
[----:B------:R-:W-:Y:S02]  /*09e0*/  FFMA.FTZ R74, R69, R77, R74 ;  /* 0x0000004d454a7223 */ /* 0x000fe4000001004a */
[----:B------:R-:W2:Y:S01]  /*09f0*/  LDG.E.64.CONSTANT R76, desc[UR8][R90.64+0x500] ;  /* 0x000500085a4c7981 */ /* 0x000ea2000c1e9b00 */
[----:B----4-:R-:W-:Y:S01]  /*0a00*/  FFMA.FTZ R83, R64, R78, R83 ;  /* 0x0000004e40537223 */ /* 0x010fe20000010053 */
[----:B------:R-:W-:Y:S02]  /*0a10*/  FFMA.FTZ R74, R65, R79, R74 ;  /* 0x0000004f414a7223 */ /* 0x000fe4000001004a */
[----:B0-----:R-:W0:Y:S01]  /*0a20*/  LDG.E.64.CONSTANT R78, desc[UR8][R90.64+0x600] ;  /* 0x000600085a4e7981 */ /* 0x001e22000c1e9b00 */
        /* <DEDUP_REMOVED lines=73> */
[----:B---3--:R-:W-:-:S03]  /*0ec0*/  FFMA.FTZ R87, R74, R18, R83 ;  /* 0x000000124a577223 */ /* 0x008fc60000010053 */
[----:B------:R-:W3:Y:S01]  /*0ed0*/  LDG.E.64.CONSTANT R82, desc[UR8][R90.64+0x1f00] ;  /* 0x001f00085a527981 */ /* 0x000ee2000c1e9b00 */
[----:B------:R-:W-:Y:S01]  /*0ee0*/  FFMA.FTZ R92, R75, R19, R92 ;  /* 0x000000134b5c7223 */ /* 0x000fe2000001005c */
[----:B------:R-:W-:Y:S01]  /*0ef0*/  UMOV UR4, 0xffffffff ;  /* 0xffffffff00047882 */ /* 0x000fe20000000000 */
[----:B--2---:R-:W-:Y:S02]  /*0f00*/  FFMA.FTZ R87, R12, R76, R87 ;  /* 0x0000004c0c577223 */ /* 0x004fe40000010057 */
[----:B------:R-:W-:Y:S02]  /*0f10*/  FFMA.FTZ R92, R13, R77, R92 ;  /* 0x0000004d0d5c7223 */ /* 0x000fe4000001005c */
[----:B-----5:R-:W-:Y:S02]  /*0f20*/  FFMA.FTZ R87, R78, R14, R87 ;  /* 0x0000000e4e577223 */ /* 0x020fe40000010057 */
[----:B------:R-:W-:Y:S02]  /*0f30*/  FFMA.FTZ R92, R79, R15, R92 ;  /* 0x0000000f4f5c7223 */ /* 0x000fe4000001005c */
[----:B----4-:R-:W-:-:S02]  /*0f40*/  FFMA.FTZ R87, R8, R80, R87 ;  /* 0x0000005008577223 */ /* 0x010fc40000010057 */
[----:B------:R-:W-:Y:S02]  /*0f50*/  FFMA.FTZ R92, R9, R81, R92 ;  /* 0x00000051095c7223 */ /* 0x000fe4000001005c */
[----:B---3--:R-:W-:Y:S02]  /*0f60*/  FFMA.FTZ R82, R82, R10, R87 ;  /* 0x0000000a52527223 */ /* 0x008fe40000010057 */
[----:B------:R-:W-:-:S04]  /*0f70*/  FFMA.FTZ R83, R83, R11, R92 ;  /* 0x0000000b53537223 */ /* 0x000fc8000001005c */
[----:B------:R-:W-:Y:S01]  /*0f80*/  FADD.FTZ R82, R82, R83 ;  /* 0x0000005352527221 */ /* 0x000fe20000010000 */
[----:B------:R-:W-:Y:S06]  /*0f90*/  BRA.DIV UR4, `(.L_x_23956) ;  /* 0x0000003e04687947 */ /* 0x000fec000b800000 */
[----:B------:R0:W1:Y:S02]  /*0fa0*/  SHFL.BFLY PT, R75, R82, 0x1, 0x1f ;  /* 0x0c201f00524b7f89 */ /* 0x00006400000e0000 */
.L_x_23992:
[----:B------:R-:W-:Y:S02]  /*0fb0*/  VIADD R74, R72, 0x1 ;  /* 0x00000001484a7836 */ /* 0x000fe40000000000 */
[----:B-1----:R-:W-:Y:S01]  /*0fc0*/  FADD.FTZ R75, R82, R75 ;  /* 0x0000004b524b7221 */ /* 0x002fe20000010000 */
[----:B------:R-:W-:Y:S02]  /*0fd0*/  IADD3 R85, PT, PT, R85, 0x4, RZ ;  /* 0x0000000455557810 */ /* 0x000fe40007ffe0ff */
[----:B------:R-:W-:Y:S02]  /*0fe0*/  IADD3 R6, P3, PT, R6, 0x10, RZ ;  /* 0x0000001006067810 */ /* 0x000fe40007f7e0ff */
[----:B------:R-:W-:Y:S02]  /*0ff0*/  I2FP.F32.S32 R77, R74 ;  /* 0x0000004a004d7245 */ /* 0x000fe40000201400 */
[----:B------:R-:W-:Y:S02]  /*1000*/  IADD3 R72, PT, PT, R72, 0x40, RZ ;  /* 0x0000004048487810 */ /* 0x000fe40007ffe0ff */
[----:B------:R-:W-:Y:S01]  /*1010*/  IADD3.X R7, PT, PT, RZ, R7, RZ, P3, !PT ;  /* 0x00000007ff077210 */ /* 0x000fe20001ffe4ff */
[----:B------:R-:W-:-:S05]  /*1020*/  FMUL.FTZ R77, R77, R0 ;  /* 0x000000004d4d7220 */ /* 0x000fca0000410000 */
[----:B------:R-:W-:Y:S02]  /*1030*/  FSEL R74, R77, RZ, P1 ;  /* 0x000000ff4d4a7208 */ /* 0x000fe40000800000 */
[C---:B------:R-:W-:Y:S01]  /*1040*/  @P0 IADD3 R77, PT, PT, R73.reuse, -0x1, RZ ;  /* 0xffffffff494d0810 */ /* 0x040fe20007ffe0ff */
[----:B------:R-:W-:Y:S02]  /*1050*/  VIADD R73, R73, 0x40 ;  /* 0x0000004049497836 */ /* 0x000fe40000000000 */
        /* <DEDUP_REMOVED lines=9> */
.L_x_23955:
[----:B------:R-:W-:Y:S05]  /*10f0*/  BSYNC B0 ;  /* 0x0000000000007941 */ /* 0x000fea0003800000 */
.L_x_23954:
[----:B------:R-:W-:-:S03]  /*1100*/  UMOV UR4, 0xffffffff ;  /* 0xffffffff00047882 */ /* 0x000fc60000000000 */
[----:B------:R-:W-:Y:S05]  /*1110*/  BRA.DIV UR4, `(.L_x_23958) ;  /* 0x0000003e04307947 */ /* 0x000fea000b800000 */
[----:B------:R-:W1:Y:S02]  /*1120*/  SHFL.BFLY PT, R5, R4, 0x10, 0x1f ;  /* 0x0e001f0004057f89 */ /* 0x000e6400000e0000 */
[----:B-1----:R-:W-:-:S05]  /*1130*/  FMNMX.FTZ R5, R5, R4, !PT ;  /* 0x0000000405057209 */ /* 0x002fca0007810000 */
[----:B-----5:R-:W1:Y:S02]  /*1140*/  SHFL.BFLY PT, R0, R5, 0x8, 0x1f ;  /* 0x0d001f0005007f89 */ /* 0x020e6400000e0000 */
[----:B-1----:R-:W-:-:S05]  /*1150*/  FMNMX.FTZ R0, R5, R0, !PT ;  /* 0x0000000005007209 */ /* 0x002fca0007810000 */
[----:B------:R-:W1:Y:S02]  /*1160*/  SHFL.BFLY PT, R7, R0, 0x4, 0x1f ;  /* 0x0c801f0000077f89 */ /* 0x000e6400000e0000 */
[----:B-1----:R-:W-:-:S05]  /*1170*/  FMNMX.FTZ R7, R0, R7, !PT ;  /* 0x0000000700077209 */ /* 0x002fca0007810000 */
[----:B------:R1:W2:Y:S02]  /*1180*/  SHFL.BFLY PT, R6, R7, 0x2, 0x1f ;  /* 0x0c401f0007067f89 */ /* 0x0002a400000e0000 */
.L_x_23998:
        /* <DEDUP_REMOVED lines=8> */
[----:B----4-:R-:W-:-:S05]  /*1210*/  LEA R10, R8, R11, 0x18 ;  /* 0x0000000b080a7211 */ /* 0x010fca00078ec0ff */
[----:B------:R-:W-:-:S05]  /*1220*/  IMAD R4, R5, 0x4, R10 ;  /* 0x0000000405047824 */ /* 0x000fca00078e020a */
[----:B------:R1:W-:Y:S01]  /*1230*/  @!P0 STS [R4], R7 ;  /* 0x0000000704008388 */ /* 0x0003e20000000800 */
[----:B------:R-:W-:Y:S01]  /*1240*/  BAR.SYNC.DEFER_BLOCKING 0x0 ;  /* 0x0000000000007b1d */ /* 0x000fe20000010000 */
[C---:B------:R-:W-:Y:S02]  /*1250*/  ISETP.GT.U32.AND P1, PT, R85.reuse, 0x3, PT ;  /* 0x000000035500780c */ /* 0x040fe40003f24070 */
[----:B------:R-:W-:Y:S02]  /*1260*/  MOV R11, 0xff7fffff ;  /* 0xff7fffff000b7802 */ /* 0x000fe40000000f00 */
[----:B------:R-:W-:Y:S01]  /*1270*/  LEA R6, R85, R10, 0x2 ;  /* 0x0000000a55067211 */ /* 0x000fe200078e10ff */
[----:B------:R-:W-:Y:S01]  /*1280*/  BSSY.RECONVERGENT B0, `(.L_x_23959) ;  /* 0x00000ef000007945 */ /* 0x000fe20003800200 */
[----:B-1----:R-:W-:-:S04]  /*1290*/  IADD3 R7, PT, PT, R86, 0xf, RZ ;  /* 0x0000000f56077810 */ /* 0x002fc80007ffe0ff */
[----:B------:R-:W-:-:S04]  /*12a0*/  SHF.R.S32.HI R12, RZ, 0x1f, R7 ;  /* 0x0000001fff0c7819 */ /* 0x000fc80000011407 */
[----:B------:R-:W-:Y:S01]  /*12b0*/  LEA.HI R7, R12, R7, RZ, 0x4 ;  /* 0x000000070c077211 */ /* 0x000fe200078f20ff */
[----:B------:R-:W-:-:S03]  /*12c0*/  IMAD.MOV.U32 R12, RZ, RZ, RZ ;  /* 0x000000ffff0c7224 */ /* 0x000fc600078e00ff */
[----:B------:R-:W-:-:S04]  /*12d0*/  LOP3.LUT R7, R7, 0xfffffff0, RZ, 0xc0, !PT ;  /* 0xfffffff007077812 */ /* 0x000fc800078ec0ff */
[----:B------:R-:W-:Y:S01]  /*12e0*/  VIMNMX R7, PT, PT, R86, R7, PT ;  /* 0x0000000756077248 */ /* 0x000fe20003fe0100 */
[----:B------:R-:W1:Y:S03]  /*12f0*/  @!P1 LDS R11, [R6] ;  /* 0x00000000060b9984 */ /* 0x000e660000000800 */
[----:B------:R-:W-:Y:S01]  /*1300*/  ISETP.GE.AND P2, PT, R0, R7, PT ;  /* 0x000000070000720c */ /* 0x000fe20003f46270 */
[----:B-1----:R-:W1:Y:S02]  /*1310*/  SHFL.BFLY PT, R10, R11, 0x2, 0x1f ;  /* 0x0c401f000b0a7f89 */ /* 0x002e6400000e0000 */
[----:B-1----:R-:W-:-:S05]  /*1320*/  FMNMX.FTZ R13, R10, R11, !PT ;  /* 0x0000000b0a0d7209 */ /* 0x002fca0007810000 */
[----:B------:R-:W1:Y:S02]  /*1330*/  SHFL.BFLY PT, R10, R13, 0x1, 0x1f ;  /* 0x0c201f000d0a7f89 */ /* 0x000e6400000e0000 */
[----:B-1----:R-:W-:-:S06]  /*1340*/  FMNMX.FTZ R10, R13, R10, !PT ;  /* 0x0000000a0d0a7209 */ /* 0x002fcc0007810000 */
[----:B------:R-:W1:Y:S01]  /*1350*/  SHFL.IDX PT, R10, R10, RZ, 0x1f ;  /* 0x00001fff0a0a7589 */ /* 0x000e6200000e0000 */
        /* <DEDUP_REMOVED lines=13> */
[----:B------:R-:W-:Y:S02]  /*1430*/  LOP3.LUT R11, R11, 0x3, RZ, 0xc0, !PT ;  /* 0x000000030b0b7812 */ /* 0x000fe400078ec0ff */
[----:B------:R-:W-:Y:S02]  /*1440*/  LEA R13, R8, R13, 0x18 ;  /* 0x0000000d080d7211 */ /* 0x000fe400078ec0ff */
[----:B------:R-:W-:Y:S01]  /*1450*/  MOV R14, R0 ;  /* 0x00000000000e7202 */ /* 0x000fe20000000f00 */
[----:B------:R-:W-:Y:S01]  /*1460*/  IMAD.MOV R11, RZ, RZ, -R11 ;  /* 0x000000ffff0b7224 */ /* 0x000fe200078e0a0b */
[----:B------:R-:W-:-:S07]  /*1470*/  LEA R13, R0, R13, 0x2 ;  /* 0x0000000d000d7211 */ /* 0x000fce00078e10ff */
.L_x_23963:
[----:B------:R-:W1:Y:S01]  /*1480*/  LDS R15, [R13] ;  /* 0x000000000d0f7984 */ /* 0x000e620000000800 */
[----:B------:R-:W-:Y:S02]  /*1490*/  IADD3 R11, PT, PT, R11, 0x1, RZ ;  /* 0x000000010b0b7810 */ /* 0x000fe40007ffe0ff */
[----:B------:R-:W-:Y:S02]  /*14a0*/  IADD3 R14, PT, PT, R14, 0x80, RZ ;  /* 0x000000800e0e7810 */ /* 0x000fe40007ffe0ff */
        /* <DEDUP_REMOVED lines=8> */
.L_x_23962:
[----:B------:R-:W-:Y:S05]  /*1530*/  BSYNC.RECONVERGENT B1 ;  /* 0x0000000000017941 */ /* 0x000fea0003800200 */
.L_x_23961:
        /* <DEDUP_REMOVED lines=12> */
.L_x_23966:
[----:B------:R-:W1:Y:S01]  /*1600*/  LDS R15, [R11+-0x400] ;  /* 0xfffc00000b0f7984 */ /* 0x000e620000000800 */
[----:B------:R-:W-:-:S03]  /*1610*/  IADD3 R14, PT, PT, R14, 0x800, RZ ;  /* 0x000008000e0e7810 */ /* 0x000fc60007ffe0ff */
[----:B------:R-:W2:Y:S01]  /*1620*/  LDS R17, [R11+-0x200] ;  /* 0xfffe00000b117984 */ /* 0x000ea20000000800 */
        /* <DEDUP_REMOVED lines=24> */
[----:B------:R-:W1:Y:S01]  /*17b0*/  MUFU.EX2 R17, R17 ;  /* 0x0000001100117308 */ /* 0x000e620000000800 */
[----:B------:R-:W-:Y:S01]  /*17c0*/  FMUL.FTZ R23, R23, 1.4426950216293334961 ;  /* 0x3fb8aa3b17177820 */ /* 0x000fe20000410000 */
[C---:B0-----:R-:W-:Y:S01]  /*17d0*/  FADD.FTZ R25, -R10.reuse, R25 ;  /* 0x000000190a197221 */ /* 0x041fe20000010100 */
[----:B------:R-:W0:Y:S01]  /*17e0*/  LDS R45, [R11+0x1a00] ;  /* 0x001a00000b2d7984 */ /* 0x000e220000000800 */
        /* <DEDUP_REMOVED lines=25> */
[----:B----4-:R-:W-:Y:S01]  /*1980*/  FADD.FTZ R41, -R10, R41 ;  /* 0x000000290a297221 */ /* 0x010fe20000010100 */
[----:B------:R-:W-:Y:S02]  /*1990*/  STS [R11+0x200], R21 ;  /* 0x000200150b007388 */ /* 0x000fe40000000800 */
[----:B------:R-:W-:Y:S01]  /*19a0*/  FMUL.FTZ R39, R39, 1.4426950216293334961 ;  /* 0x3fb8aa3b27277820 */ /* 0x000fe20000410000 */
[----:B------:R-:W-:Y:S01]  /*19b0*/  FMUL.FTZ R41, R41, 1.4426950216293334961 ;  /* 0x3fb8aa3b29297820 */ /* 0x000fe20000410000 */
[----:B------:R-:W3:Y:S01]  /*19c0*/  MUFU.EX2 R27, R27 ;  /* 0x0000001b001b7308 */ /* 0x000ee20000000800 */
[----:B-1----:R-:W-:Y:S01]  /*19d0*/  FADD.FTZ R12, R12, R23 ;  /* 0x000000170c0c7221 */ /* 0x002fe20000010000 */
[C---:B-----5:R-:W-:Y:S01]  /*19e0*/  FADD.FTZ R43, -R10.reuse, R43 ;  /* 0x0000002b0a2b7221 */ /* 0x060fe20000010100 */
[----:B0-----:R-:W-:Y:S01]  /*19f0*/  FADD.FTZ R45, -R10, R45 ;  /* 0x0000002d0a2d7221 */ /* 0x001fe20000010100 */
[----:B------:R-:W-:Y:S02]  /*1a00*/  STS [R11+0x400], R23 ;  /* 0x000400170b007388 */ /* 0x000fe40000000800 */
[----:B------:R-:W-:Y:S01]  /*1a10*/  FMUL.FTZ R43, R43, 1.4426950216293334961 ;  /* 0x3fb8aa3b2b2b7820 */ /* 0x000fe20000410000 */
        /* <DEDUP_REMOVED lines=34> */
.L_x_23965:
[----:B------:R-:W-:Y:S05]  /*1c40*/  BSYNC.RECONVERGENT B1 ;  /* 0x0000000000017941 */ /* 0x000fea0003800200 */
.L_x_23964:
        /* <DEDUP_REMOVED lines=10> */
[----:B------:R-:W5:Y:S04]  /*1cf0*/  LDS R21, [R11+0x400] ;  /* 0x000400000b157984 */ /* 0x000f680000000800 */
        /* <DEDUP_REMOVED lines=44> */
.L_x_23968:
[----:B------:R-:W-:Y:S05]  /*1fc0*/  BSYNC.RECONVERGENT B1 ;  /* 0x0000000000017941 */ /* 0x000fea0003800200 */
.L_x_23967:
        /* <DEDUP_REMOVED lines=26> */
.L_x_23960:
[----:B------:R-:W-:Y:S05]  /*2170*/  BSYNC.RECONVERGENT B0 ;  /* 0x0000000000007941 */ /* 0x000fea0003800200 */
.L_x_23959:
[----:B----4-:R-:W2:Y:S01]  /*2180*/  SHFL.BFLY PT, R11, R12, 0x10, 0x1f ;  /* 0x0e001f000c0b7f89 */ /* 0x010ea200000e0000 */
[----:B------:R-:W-:Y:S01]  /*2190*/  ISETP.NE.AND P0, PT, R85, RZ, PT ;  /* 0x000000ff5500720c */ /* 0x000fe20003f05270 */
        /* <DEDUP_REMOVED lines=29> */
[----:B------:R-:W-:Y:S01]  /*2370*/  LEA.HI R6, R6, 0x1, RZ, 0x19 ;  /* 0x0000000106067811 */ /* 0x000fe200078fc8ff */
[----:B------:R-:W-:-:S03]  /*2380*/  VIADD R11, R9, 0x220 ;  /* 0x00000220090b7836 */ /* 0x000fc60000000000 */
[----:B------:R-:W-:Y:S02]  /*2390*/  SHF.L.U32 R4, R6, 0x7, RZ ;  /* 0x0000000706047819 */ /* 0x000fe400000006ff */
[----:B------:R-:W-:Y:S02]  /*23a0*/  LEA R13, R8, R11, 0x18 ;  /* 0x0000000b080d7211 */ /* 0x000fe400078ec0ff */
[----:B------:R-:W-:Y:S02]  /*23b0*/  LOP3.LUT R6, R6, 0x3, RZ, 0xc0, !PT ;  /* 0x0000000306067812 */ /* 0x000fe400078ec0ff */
[----:B------:R-:W-:Y:S02]  /*23c0*/  LOP3.LUT R11, R4, 0x180, RZ, 0xc0, !PT ;  /* 0x00000180040b7812 */ /* 0x000fe400078ec0ff */
[----:B------:R-:W-:Y:S02]  /*23d0*/  IADD3 R10, PT, PT, -R6, RZ, RZ ;  /* 0x000000ff060a7210 */ /* 0x000fe40007ffe1ff */
[----:B------:R-:W-:Y:S01]  /*23e0*/  LEA R6, R0, R13, 0x2 ;  /* 0x0000000d00067211 */ /* 0x000fe200078e10ff */
[----:B------:R-:W-:-:S07]  /*23f0*/  IMAD.IADD R4, R11, 0x1, R0 ;  /* 0x000000010b047824 */ /* 0x000fce00078e0200 */
.L_x_23973:
[----:B------:R-:W1:Y:S01]  /*2400*/  LDS R11, [R6] ;  /* 0x00000000060b7984 */ /* 0x000e620000000800 */
[----:B------:R-:W-:-:S04]  /*2410*/  IADD3 R10, PT, PT, R10, 0x1, RZ ;  /* 0x000000010a0a7810 */ /* 0x000fc80007ffe0ff */
[----:B------:R-:W-:Y:S01]  /*2420*/  ISETP.NE.AND P0, PT, R10, RZ, PT ;  /* 0x000000ff0a00720c */ /* 0x000fe20003f05270 */
[----:B-1----:R-:W-:-:S05]  /*2430*/  FMUL.FTZ R11, R11, R35 ;  /* 0x000000230b0b7220 */ /* 0x002fca0000410000 */
[----:B------:R1:W-:Y:S02]  /*2440*/  STS [R6], R11 ;  /* 0x0000000b06007388 */ /* 0x0003e40000000800 */
[----:B-1----:R-:W-:-:S05]  /*2450*/  IADD3 R6, PT, PT, R6, 0x200, RZ ;  /* 0x0000020006067810 */ /* 0x002fca0007ffe0ff */
[----:B------:R-:W-:Y:S05]  /*2460*/  @P0 BRA `(.L_x_23973) ;  /* 0xfffffffc00e40947 */ /* 0x000fea000383ffff */
.L_x_23972:
[----:B------:R-:W-:Y:S05]  /*2470*/  BSYNC.RECONVERGENT B1 ;  /* 0x0000000000017941 */ /* 0x000fea0003800200 */
.L_x_23971:
        /* <DEDUP_REMOVED lines=12> */
.L_x_23976:
[----:B------:R-:W1:Y:S01]  /*2540*/  LDS R10, [R6+-0x400] ;  /* 0xfffc0000060a7984 */ /* 0x000e620000000800 */
[----:B------:R-:W-:-:S03]  /*2550*/  VIADD R4, R4, 0x800 ;  /* 0x0000080004047836 */ /* 0x000fc60000000000 */
[----:B------:R-:W2:Y:S02]  /*2560*/  LDS R12, [R6+-0x200] ;  /* 0xfffe0000060c7984 */ /* 0x000ea40000000800 */
[----:B------:R-:W-:Y:S02]  /*2570*/  ISETP.GE.AND P1, PT, R4, R37, PT ;  /* 0x000000250400720c */ /* 0x000fe40003f26270 */
[----:B------:R-:W3:Y:S04]  /*2580*/  LDS R14, [R6] ;  /* 0x00000000060e7984 */ /* 0x000ee80000000800 */
[----:B------:R-:W4:Y:S04]  /*2590*/  LDS R16, [R6+0x200] ;  /* 0x0002000006107984 */ /* 0x000f280000000800 */
[----:B------:R-:W5:Y:S04]  /*25a0*/  LDS R18, [R6+0x400] ;  /* 0x0004000006127984 */ /* 0x000f680000000800 */
        /* <DEDUP_REMOVED lines=16> */
[----:B0-----:R-:W-:-:S03]  /*26b0*/  FMUL.FTZ R21, R35, R20 ;  /* 0x0000001423157220 */ /* 0x001fc60000410000 */
        /* <DEDUP_REMOVED lines=28> */
.L_x_23975:
[----:B------:R-:W-:Y:S05]  /*2880*/  BSYNC.RECONVERGENT B1 ;  /* 0x0000000000017941 */ /* 0x000fea0003800200 */
.L_x_23974:
        /* <DEDUP_REMOVED lines=10> */
[----:B------:R-:W5:Y:S04]  /*2930*/  LDS R18, [R6+0x400] ;  /* 0x0004000006127984 */ /* 0x000f680000000800 */
        /* <DEDUP_REMOVED lines=12> */
[----:B0-----:R-:W-:-:S03]  /*2a00*/  FMUL.FTZ R21, R35, R20 ;  /* 0x0000001423157220 */ /* 0x001fc60000410000 */
[----:B------:R-:W-:Y:S01]  /*2a10*/  STS [R6+0x400], R19 ;  /* 0x0004001306007388 */ /* 0x000fe20000000800 */
[----:B------:R-:W-:-:S03]  /*2a20*/  FMUL.FTZ R23, R35, R22 ;  /* 0x0000001623177220 */ /* 0x000fc60000410000 */
[----:B------:R-:W-:Y:S01]  /*2a30*/  STS [R6+0x600], R21 ;  /* 0x0006001506007388 */ /* 0x000fe20000000800 */
[----:B------:R-:W-:-:S03]  /*2a40*/  FMUL.FTZ R25, R35, R24 ;  /* 0x0000001823197220 */ /* 0x000fc60000410000 */
[----:B------:R-:W-:Y:S04]  /*2a50*/  STS [R6+0x800], R23 ;  /* 0x0008001706007388 */ /* 0x000fe80000000800 */
[----:B------:R0:W-:Y:S02]  /*2a60*/  STS [R6+0xa00], R25 ;  /* 0x000a001906007388 */ /* 0x0001e40000000800 */
[----:B0-----:R-:W-:-:S07]  /*2a70*/  VIADD R6, R6, 0x1000 ;  /* 0x0000100006067836 */ /* 0x001fce0000000000 */
.L_x_23978:
[----:B------:R-:W-:Y:S05]  /*2a80*/  BSYNC.RECONVERGENT B1 ;  /* 0x0000000000017941 */ /* 0x000fea0003800200 */
.L_x_23977:
        /* <DEDUP_REMOVED lines=14> */
.L_x_23970:
[----:B------:R-:W-:Y:S05]  /*2b70*/  BSYNC.RECONVERGENT B0 ;  /* 0x0000000000007941 */ /* 0x000fea0003800200 */
.L_x_23969:
[----:B------:R-:W-:Y:S01]  /*2b80*/  ISETP.GE.AND P0, PT, R5, R2, PT ;  /* 0x000000020500720c */ /* 0x000fe20003f06270 */
[----:B------:R-:W3:Y:S08]  /*2b90*/  S2UR UR7, SR_CTAID.Y ;  /* 0x00000000000779c3 */ /* 0x000ef00000002600 */
[----:B------:R-:W-:Y:S01]  /*2ba0*/  BAR.SYNC.DEFER_BLOCKING 0x0 ;  /* 0x0000000000007b1d */ /* 0x000fe20000010000 */
[----:B------:R-:W-:Y:S01]  /*2bb0*/  HFMA2 R4, -RZ, RZ, 0, 0 ;  /* 0x00000000ff047431 */ /* 0x000fe200000001ff */
[----:B--2---:R-:W-:-:S02]  /*2bc0*/  CS2R R6, SRZ ;  /* 0x0000000000067805 */ /* 0x004fc4000001ff00 */
[----:B------:R-:W-:Y:S02]  /*2bd0*/  CS2R R68, SRZ ;  /* 0x0000000000447805 */ /* 0x000fe4000001ff00 */
[----:B------:R-:W-:Y:S02]  /*2be0*/  CS2R R70, SRZ ;  /* 0x0000000000467805 */ /* 0x000fe4000001ff00 */
[----:B------:R-:W-:Y:S01]  /*2bf0*/  CS2R R72, SRZ ;  /* 0x0000000000487805 */ /* 0x000fe2000001ff00 */
[----:B------:R-:W2:Y:S01]  /*2c00*/  LDCU UR12, c[0x0][0x3cc] ;  /* 0x00007980ff0c77ac */ /* 0x000ea20008000800 */
[----:B------:R-:W-:Y:S01]  /*2c10*/  BSSY.RECONVERGENT B0, `(.L_x_23979) ;  /* 0x000012b000007945 */ /* 0x000fe20003800200 */
[----:B------:R-:W-:Y:S02]  /*2c20*/  CS2R R74, SRZ ;  /* 0x00000000004a7805 */ /* 0x000fe4000001ff00 */
[----:B------:R-:W-:Y:S01]  /*2c30*/  CS2R R76, SRZ ;  /* 0x00000000004c7805 */ /* 0x000fe2000001ff00 */
[----:B------:R-:W4:Y:S01]  /*2c40*/  LDCU.64 UR4, c[0x0][0x398] ;  /* 0x00007300ff0477ac */ /* 0x000f220008000a00 */
[----:B------:R-:W-:-:S02]  /*2c50*/  CS2R R78, SRZ ;  /* 0x00000000004e7805 */ /* 0x000fc4000001ff00 */
[----:B------:R-:W-:Y:S01]  /*2c60*/  MOV R80, RZ ;  /* 0x000000ff00507202 */ /* 0x000fe20000000f00 */
[----:B---3--:R-:W-:Y:S06]  /*2c70*/  @P0 BRA `(.L_x_23980) ;  /* 0x0000001000900947 */ /* 0x008fec0003800000 */
[----:B------:R-:W3:Y:S01]  /*2c80*/  LDC R4, c[0x0][0x3b8] ;  /* 0x0000ee00ff047b82 */ /* 0x000ee20000000800 */
[----:B------:R-:W5:Y:S01]  /*2c90*/  LDCU UR6, c[0x0][0x3d0] ;  /* 0x00007a00ff0677ac */ /* 0x000f620008000800 */
[----:B------:R-:W-:Y:S01]  /*2ca0*/  SHF.R.U32.HI R10, RZ, 0x3, R0 ;  /* 0x00000003ff0a7819 */ /* 0x000fe20000011600 */
[----:B-1----:R-:W-:Y:S01]  /*2cb0*/  IMAD.MOV.U32 R11, RZ, RZ, RZ ;  /* 0x000000ffff0b7224 */ /* 0x002fe200078e00ff */
[----:B------:R-:W-:Y:S01]  /*2cc0*/  IADD3 R9, PT, PT, R9, 0x220, RZ ;  /* 0x0000022009097810 */ /* 0x000fe20007ffe0ff */
[----:B------:R-:W0:Y:S01]  /*2cd0*/  LDCU.64 UR10, c[0x0][0x3a8] ;  /* 0x00007500ff0a77ac */ /* 0x000e220008000a00 */
[----:B------:R-:W-:Y:S02]  /*2ce0*/  LOP3.LUT R10, R10, 0x7c, RZ, 0xc0, !PT ;  /* 0x0000007c0a0a7812 */ /* 0x000fe400078ec0ff */
[----:B------:R-:W-:Y:S02]  /*2cf0*/  LEA R9, R8, R9, 0x18 ;  /* 0x0000000908097211 */ /* 0x000fe400078ec0ff */
[----:B------:R-:W-:-:S02]  /*2d00*/  SHF.L.U32 R88, R0, 0x2, RZ ;  /* 0x0000000200587819 */ /* 0x000fc400000006ff */
[C---:B------:R-:W-:Y:S02]  /*2d10*/  IADD3 R84, PT, PT, R5.reuse, 0x1, RZ ;  /* 0x0000000105547810 */ /* 0x040fe40007ffe0ff */
[----:B------:R-:W-:Y:S01]  /*2d20*/  IADD3 R87, PT, PT, R5, -R2, RZ ;  /* 0x8000000205577210 */ /* 0x000fe20007ffe0ff */
[----:B-----5:R-:W-:Y:S02]  /*2d30*/  IMAD R90, R3, UR6, RZ ;  /* 0x00000006035a7c24 */ /* 0x020fe4000f8e02ff */
[----:B---3--:R-:W-:Y:S01]  /*2d40*/  IMAD R13, R4, UR7, RZ ;  /* 0x00000007040d7c24 */ /* 0x008fe2000f8e02ff */
[----:B------:R-:W-:Y:S02]  /*2d50*/  SHF.L.U32 R4, R0, 0x4, RZ ;  /* 0x0000000400047819 */ /* 0x000fe400000006ff */
[----:B------:R-:W-:Y:S01]  /*2d60*/  SHF.R.S32.HI R91, RZ, 0x1f, R90 ;  /* 0x0000001fff5b7819 */ /* 0x000fe2000001145a */
[----:B------:R-:W-:Y:S01]  /*2d70*/  IMAD.WIDE R10, R13, 0x4, R10 ;  /* 0x000000040d0a7825 */ /* 0x000fe200078e020a */
[----:B------:R-:W-:-:S04]  /*2d80*/  LOP3.LUT R4, R4, 0x30, RZ, 0xe2, !PT ;  /* 0x0000003004047812 */ /* 0x000fc800078ee2ff */
[----:B------:R-:W-:Y:S02]  /*2d90*/  LEA R4, R5, R4, 0x6 ;  /* 0x0000000405047211 */ /* 0x000fe400078e30ff */
[----:B0-----:R-:W-:-:S03]  /*2da0*/  IADD3 R82, P0, PT, R10, UR10, RZ ;  /* 0x0000000a0a527c10 */ /* 0x001fc6000ff1e0ff */
[----:B------:R-:W-:Y:S01]  /*2db0*/  IMAD.IADD R81, R9, 0x1, R4 ;  /* 0x0000000109517824 */ /* 0x000fe200078e0204 */
[C---:B------:R-:W-:Y:S02]  /*2dc0*/  LOP3.LUT R4, R88.reuse, 0xc, RZ, 0xc0, !PT ;  /* 0x0000000c58047812 */ /* 0x040fe400078ec0ff */
[----:B------:R-:W-:Y:S02]  /*2dd0*/  IADD3.X R83, PT, PT, R11, UR11, RZ, P0, !PT ;  /* 0x0000000b0b537c10 */ /* 0x000fe400087fe4ff */
[----:B------:R-:W-:Y:S01]  /*2de0*/  LEA R3, R5, R4, 0x4 ;  /* 0x0000000405037211 */ /* 0x000fe200078e20ff */
[----:B------:R-:W-:Y:S01]  /*2df0*/  IMAD.MOV.U32 R4, RZ, RZ, RZ ;  /* 0x000000ffff047224 */ /* 0x000fe200078e00ff */
[----:B------:R-:W-:Y:S02]  /*2e00*/  LOP3.LUT R88, R88, 0x7c, RZ, 0xc0, !PT ;  /* 0x0000007c58587812 */ /* 0x000fe400078ec0ff */
[----:B------:R-:W-:-:S07]  /*2e10*/  IADD3 R3, PT, PT, R3, 0x1, RZ ;  /* 0x0000000103037810 */ /* 0x000fce0007ffe0ff */
.L_x_23981:
[----:B------:R-:W2:Y:S01]  /*2e20*/  LDG.E.CONSTANT R9, desc[UR8][R82.64] ;  /* 0x0000000852097981 */ /* 0x000ea2000c1e9900 */
[----:B------:R-:W-:Y:S01]  /*2e30*/  ISETP.NE.AND P2, PT, R87, -0x1, PT ;  /* 0xffffffff5700780c */ /* 0x000fe20003f45270 */
        /* <DEDUP_REMOVED lines=15> */
[C---:B------:R-:W-:Y:S01]  /*2f30*/  @!P2 IADD3 R41, PT, PT, R3.reuse, 0x2, RZ ;  /* 0x000000020329a810 */ /* 0x040fe20007ffe0ff */
[C---:B------:R-:W-:Y:S01]  /*2f40*/  @!P2 VIADD R43, R3.reuse, 0x1 ;  /* 0x00000001032ba836 */ /* 0x040fe20000000000 */
[C---:B------:R-:W-:Y:S01]  /*2f50*/  IADD3 R65, PT, PT, R3.reuse, -0x1, RZ ;  /* 0xffffffff03417810 */ /* 0x040fe20007ffe0ff */
[----:B------:R-:W-:Y:S01]  /*2f60*/  @!P2 VIADD R47, R3, 0x1 ;  /* 0x00000001032fa836 */ /* 0x000fe20000000000 */
[----:B------:R-:W-:-:S02]  /*2f70*/  @!P2 ISETP.GE.AND P6, PT, R41, R86, PT ;  /* 0x000000562900a20c */ /* 0x000fc40003fc6270 */
[CC--:B------:R-:W-:Y:S02]  /*2f80*/  @!P2 ISETP.GE.AND P4, PT, R43.reuse, R86.reuse, PT ;  /* 0x000000562b00a20c */ /* 0x0c0fe40003f86270 */
[-C--:B------:R-:W-:Y:S02]  /*2f90*/  @!P2 ISETP.GE.AND P0, PT, R43, R86.reuse, PT ;  /* 0x000000562b00a20c */ /* 0x080fe40003f06270 */
[-C--:B------:R-:W-:Y:S02]  /*2fa0*/  @!P2 ISETP.GE.AND P3, PT, R41, R86.reuse, PT ;  /* 0x000000562900a20c */ /* 0x080fe40003f66270 */
[----:B------:R-:W0:Y:S01]  /*2fb0*/  LDS.128 R40, [R81] ;  /* 0x0000000051287984 */ /* 0x000e220000000c00 */
[----:B------:R-:W-:Y:S02]  /*2fc0*/  @!P2 IADD3 R45, PT, PT, R3, 0x1, RZ ;  /* 0x00000001032da810 */ /* 0x000fe40007ffe0ff */
[-C--:B------:R-:W-:Y:S02]  /*2fd0*/  @!P2 ISETP.GE.AND P5, PT, R65, R86.reuse, PT ;  /* 0x000000564100a20c */ /* 0x080fe40003fa6270 */
[----:B------:R-:W-:-:S02]  /*2fe0*/  @!P2 ISETP.GE.AND P1, PT, R45, R86, PT ;  /* 0x000000562d00a20c */ /* 0x000fc40003f26270 */
[C---:B------:R-:W-:Y:S02]  /*2ff0*/  @!P2 IADD3 R45, PT, PT, R3.reuse, 0x2, RZ ;  /* 0x00000002032da810 */ /* 0x040fe40007ffe0ff */
[C---:B------:R-:W-:Y:S02]  /*3000*/  @!P2 IADD3 R49, PT, PT, R3.reuse, 0x2, RZ ;  /* 0x000000020331a810 */ /* 0x040fe40007ffe0ff */
[C---:B------:R-:W-:Y:S01]  /*3010*/  @!P2 IADD3 R51, PT, PT, R3.reuse, 0x1, RZ ;  /* 0x000000010333a810 */ /* 0x040fe20007ffe0ff */
[----:B------:R-:W-:Y:S01]  /*3020*/  @!P2 VIADD R61, R3, 0x2 ;  /* 0x00000002033da836 */ /* 0x000fe20000000000 */
[----:B--2---:R-:W-:Y:S02]  /*3030*/  @!P2 FSEL R52, R52, RZ, !P5 ;  /* 0x000000ff3434a208 */ /* 0x004fe40006800000 */
[----:B------:R-:W-:Y:S02]  /*3040*/  @!P2 FSEL R55, R55, RZ, !P6 ;  /* 0x000000ff3737a208 */ /* 0x000fe40007000000 */
[----:B------:R-:W-:-:S02]  /*3050*/  @!P2 ISETP.GE.AND P5, PT, R3, R86, PT ;  /* 0x000000560300a20c */ /* 0x000fc40003fa6270 */
[----:B------:R-:W-:Y:S02]  /*3060*/  @!P2 ISETP.GE.AND P6, PT, R45, R86, PT ;  /* 0x000000562d00a20c */ /* 0x000fe40003fc6270 */
[----:B------:R-:W-:Y:S02]  /*3070*/  @!P2 FSEL R53, R53, RZ, !P5 ;  /* 0x000000ff3535a208 */ /* 0x000fe40006800000 */
[----:B------:R-:W-:Y:S02]  /*3080*/  @!P2 FSEL R54, R54, RZ, !P4 ;  /* 0x000000ff3636a208 */ /* 0x000fe40006000000 */
[----:B---3--:R-:W-:Y:S02]  /*3090*/  @!P2 FSEL R58, R58, RZ, !P0 ;  /* 0x000000ff3a3aa208 */ /* 0x008fe40004000000 */
[----:B------:R-:W-:Y:S02]  /*30a0*/  @!P2 FSEL R59, R59, RZ, !P3 ;  /* 0x000000ff3b3ba208 */ /* 0x000fe40005800000 */
[----:B----4-:R-:W-:-:S02]  /*30b0*/  @!P2 FSEL R10, R10, RZ, !P1 ;  /* 0x000000ff0a0aa208 */ /* 0x010fc40004800000 */
[----:B------:R-:W-:Y:S02]  /*30c0*/  @!P2 FSEL R11, R11, RZ, !P6 ;  /* 0x000000ff0b0ba208 */ /* 0x000fe40007000000 */
[-C--:B------:R-:W-:Y:S02]  /*30d0*/  @!P2 ISETP.GE.AND P5, PT, R65, R86.reuse, PT ;  /* 0x000000564100a20c */ /* 0x080fe40003fa6270 */
[-C--:B------:R-:W-:Y:S02]  /*30e0*/  @!P2 ISETP.GE.AND P4, PT, R3, R86.reuse, PT ;  /* 0x000000560300a20c */ /* 0x080fe40003f86270 */
[-C--:B------:R-:W-:Y:S02]  /*30f0*/  @!P2 ISETP.GE.AND P0, PT, R65, R86.reuse, PT ;  /* 0x000000564100a20c */ /* 0x080fe40003f06270 */
[-C--:B------:R-:W-:Y:S02]  /*3100*/  @!P2 ISETP.GE.AND P3, PT, R3, R86.reuse, PT ;  /* 0x000000560300a20c */ /* 0x080fe40003f66270 */
[----:B------:R-:W-:-:S02]  /*3110*/  @!P2 ISETP.GE.AND P1, PT, R65, R86, PT ;  /* 0x000000564100a20c */ /* 0x000fc40003f26270 */
[----:B------:R-:W-:Y:S02]  /*3120*/  @!P2 ISETP.GE.AND P6, PT, R3, R86, PT ;  /* 0x000000560300a20c */ /* 0x000fe40003fc6270 */
[----:B------:R-:W-:Y:S02]  /*3130*/  @!P2 FSEL R56, R56, RZ, !P5 ;  /* 0x000000ff3838a208 */ /* 0x000fe40006800000 */
[----:B------:R-:W-:Y:S02]  /*3140*/  @!P2 FSEL R57, R57, RZ, !P4 ;  /* 0x000000ff3939a208 */ /* 0x000fe40006000000 */
[----:B------:R-:W-:Y:S02]  /*3150*/  @!P2 FSEL R8, R8, RZ, !P0 ;  /* 0x000000ff0808a208 */ /* 0x000fe40004000000 */
[----:B------:R-:W-:Y:S02]  /*3160*/  @!P2 FSEL R9, R9, RZ, !P3 ;  /* 0x000000ff0909a208 */ /* 0x000fe40005800000 */
[----:B-----5:R-:W-:-:S02]  /*3170*/  @!P2 FSEL R12, R12, RZ, !P1 ;  /* 0x000000ff0c0ca208 */ /* 0x020fc40004800000 */
[----:B------:R-:W-:Y:S02]  /*3180*/  @!P2 FSEL R13, R13, RZ, !P6 ;  /* 0x000000ff0d0da208 */ /* 0x000fe40007000000 */
[-C--:B------:R-:W-:Y:S02]  /*3190*/  @!P2 ISETP.GE.AND P5, PT, R47, R86.reuse, PT ;  /* 0x000000562f00a20c */ /* 0x080fe40003fa6270 */
[-C--:B------:R-:W-:Y:S02]  /*31a0*/  @!P2 ISETP.GE.AND P4, PT, R45, R86.reuse, PT ;  /* 0x000000562d00a20c */ /* 0x080fe40003f86270 */
[-C--:B------:R-:W-:Y:S02]  /*31b0*/  @!P2 ISETP.GE.AND P0, PT, R47, R86.reuse, PT ;  /* 0x000000562f00a20c */ /* 0x080fe40003f06270 */
[-C--:B------:R-:W-:Y:S02]  /*31c0*/  @!P2 ISETP.GE.AND P3, PT, R45, R86.reuse, PT ;  /* 0x000000562d00a20c */ /* 0x080fe40003f66270 */
[----:B------:R-:W-:-:S02]  /*31d0*/  @!P2 ISETP.GE.AND P1, PT, R47, R86, PT ;  /* 0x000000562f00a20c */ /* 0x000fc40003f26270 */
[-C--:B------:R-:W-:Y:S02]  /*31e0*/  @!P2 ISETP.GE.AND P6, PT, R45, R86.reuse, PT ;  /* 0x000000562d00a20c */ /* 0x080fe40003fc6270 */
[----:B------:R-:W2:Y:S01]  /*31f0*/  LDG.E.128.CONSTANT R44, desc[UR8][R66.64+0x1400] ;  /* 0x00140008422c7981 */ /* 0x000ea2000c1e9d00 */
[----:B------:R-:W-:Y:S02]  /*3200*/  @!P2 FSEL R15, R15, RZ, !P4 ;  /* 0x000000ff0f0fa208 */ /* 0x000fe40006000000 */
[-C--:B------:R-:W-:Y:S01]  /*3210*/  @!P2 ISETP.GE.AND P4, PT, R3, R86.reuse, PT ;  /* 0x000000560300a20c */ /* 0x080fe20003f86270 */
[----:B0-----:R-:W-:Y:S01]  /*3220*/  FMUL.FTZ R53, R41, R53 ;  /* 0x0000003529357220 */ /* 0x001fe20000410000 */
[----:B------:R-:W-:Y:S02]  /*3230*/  @!P2 FSEL R14, R14, RZ, !P5 ;  /* 0x000000ff0e0ea208 */ /* 0x000fe40006800000 */
[----:B------:R-:W-:Y:S02]  /*3240*/  @!P2 FSEL R17, R17, RZ, !P4 ;  /* 0x000000ff1111a208 */ /* 0x000fe40006000000 */
[----:B------:R-:W-:-:S02]  /*3250*/  @!P2 ISETP.GE.AND P4, PT, R49, R86, PT ;  /* 0x000000563100a20c */ /* 0x000fc40003f86270 */
[----:B------:R-:W-:Y:S02]  /*3260*/  @!P2 ISETP.GE.AND P5, PT, R65, R86, PT ;  /* 0x000000564100a20c */ /* 0x000fe40003fa6270 */
[----:B------:R-:W-:Y:S01]  /*3270*/  @!P2 IADD3 R49, PT, PT, R3, 0x1, RZ ;  /* 0x000000010331a810 */ /* 0x000fe20007ffe0ff */
[----:B------:R-:W-:Y:S01]  /*3280*/  FFMA.FTZ R53, R40, R52, R53 ;  /* 0x0000003428357223 */ /* 0x000fe20000010035 */
[----:B------:R-:W-:Y:S02]  /*3290*/  @!P2 FSEL R18, R18, RZ, !P0 ;  /* 0x000000ff1212a208 */ /* 0x000fe40004000000 */
[----:B------:R-:W-:Y:S02]  /*32a0*/  @!P2 FSEL R16, R16, RZ, !P5 ;  /* 0x000000ff1010a208 */ /* 0x000fe40006800000 */
[----:B------:R-:W-:Y:S02]  /*32b0*/  @!P2 ISETP.GE.AND P0, PT, R65, R86, PT ;  /* 0x000000564100a20c */ /* 0x000fe40003f06270 */
[----:B------:R-:W-:-:S02]  /*32c0*/  @!P2 FSEL R19, R19, RZ, !P3 ;  /* 0x000000ff1313a208 */ /* 0x000fc40005800000 */
[-C--:B------:R-:W-:Y:S02]  /*32d0*/  @!P2 ISETP.GE.AND P5, PT, R51, R86.reuse, PT ;  /* 0x000000563300a20c */ /* 0x080fe40003fa6270 */
[----:B------:R-:W-:Y:S02]  /*32e0*/  @!P2 ISETP.GE.AND P3, PT, R49, R86, PT ;  /* 0x000000563100a20c */ /* 0x000fe40003f66270 */
[----:B------:R-:W3:Y:S01]  /*32f0*/  LDG.E.128.CONSTANT R48, desc[UR8][R66.64+0x1600] ;  /* 0x0016000842307981 */ /* 0x000ee2000c1e9d00 */
[----:B------:R-:W-:Y:S01]  /*3300*/  FFMA.FTZ R54, R42, R54, R53 ;  /* 0x000000362a367223 */ /* 0x000fe20000010035 */
[----:B------:R-:W-:Y:S01]  /*3310*/  @!P2 FSEL R20, R20, RZ, !P0 ;  /* 0x000000ff1414a208 */ /* 0x000fe20004000000 */
[C---:B------:R-:W-:Y:S01]  /*3320*/  @!P2 VIADD R53, R3.reuse, 0x2 ;  /* 0x000000020335a836 */ /* 0x040fe20000000000 */
[----:B------:R-:W-:Y:S01]  /*3330*/  @!P2 ISETP.GE.AND P0, PT, R3, R86, PT ;  /* 0x000000560300a20c */ /* 0x000fe20003f06270 */
[----:B------:R-:W-:-:S03]  /*3340*/  FMUL.FTZ R57, R41, R57 ;  /* 0x0000003929397220 */ /* 0x000fc60000410000 */
[----:B------:R-:W-:Y:S02]  /*3350*/  @!P2 FSEL R21, R21, RZ, !P0 ;  /* 0x000000ff1515a208 */ /* 0x000fe40004000000 */
[----:B------:R-:W-:Y:S02]  /*3360*/  @!P2 ISETP.GE.AND P0, PT, R53, R86, PT ;  /* 0x000000563500a20c */ /* 0x000fe40003f06270 */
[----:B------:R-:W-:Y:S01]  /*3370*/  @!P2 IADD3 R53, PT, PT, R3, 0x1, RZ ;  /* 0x000000010335a810 */ /* 0x000fe20007ffe0ff */
[----:B------:R-:W-:Y:S01]  /*3380*/  FFMA.FTZ R89, R43, R55, R54 ;  /* 0x000000372b597223 */ /* 0x000fe20000010036 */
[----:B------:R-:W-:Y:S01]  /*3390*/  @!P2 FSEL R22, R22, RZ, !P1 ;  /* 0x000000ff1616a208 */ /* 0x000fe20004800000 */
[----:B------:R-:W-:Y:S01]  /*33a0*/  FFMA.FTZ R57, R40, R56, R57 ;  /* 0x0000003828397223 */ /* 0x000fe20000010039 */
[----:B------:R-:W-:Y:S01]  /*33b0*/  @!P2 FSEL R23, R23, RZ, !P6 ;  /* 0x000000ff1717a208 */ /* 0x000fe20007000000 */
[----:B------:R-:W-:Y:S01]  /*33c0*/  FMUL.FTZ R9, R41, R9 ;  /* 0x0000000929097220 */ /* 0x000fe20000410000 */
[----:B------:R-:W-:-:S02]  /*33d0*/  @!P2 ISETP.GE.AND P1, PT, R53, R86, PT ;  /* 0x000000563500a20c */ /* 0x000fc40003f26270 */
[----:B------:R-:W-:Y:S01]  /*33e0*/  @!P2 ISETP.GE.AND P6, PT, R65, R86, PT ;  /* 0x000000564100a20c */ /* 0x000fe20003fc6270 */
[----:B------:R-:W4:Y:S01]  /*33f0*/  LDG.E.128.CONSTANT R52, desc[UR8][R66.64+0x1800] ;  /* 0x0018000842347981 */ /* 0x000f22000c1e9d00 */
[----:B------:R-:W-:Y:S01]  /*3400*/  FFMA.FTZ R58, R42, R58, R57 ;  /* 0x0000003a2a3a7223 */ /* 0x000fe20000010039 */
[----:B------:R-:W-:Y:S01]  /*3410*/  FFMA.FTZ R57, R40, R8, R9 ;  /* 0x0000000828397223 */ /* 0x000fe20000010009 */
        /* <DEDUP_REMOVED lines=14> */
[----:B------:R-:W-:Y:S01]  /*3500*/  @!P2 ISETP.GE.AND P0, PT, R3, R86, PT ;  /* 0x000000560300a20c */ /* 0x000fe20003f06270 */
[----:B------:R-:W-:Y:S01]  /*3510*/  FFMA.FTZ R10, R42, R10, R57 ;  /* 0x0000000a2a0a7223 */ /* 0x000fe20000010039 */
[----:B------:R-:W-:Y:S01]  /*3520*/  @!P2 ISETP.GE.AND P5, PT, R9, R86, PT ;  /* 0x000000560900a20c */ /* 0x000fe20003fa6270 */
[----:B------:R-:W-:Y:S01]  /*3530*/  FFMA.FTZ R9, R43, R59, R58 ;  /* 0x0000003b2b097223 */ /* 0x000fe2000001003a */
[----:B------:R-:W-:Y:S01]  /*3540*/  @!P2 FSEL R29, R29, RZ, !P4 ;  /* 0x000000ff1d1da208 */ /* 0x000fe20006000000 */
[----:B------:R-:W5:Y:S01]  /*3550*/  LDG.E.128.CONSTANT R56, desc[UR8][R66.64+0x1a00] ;  /* 0x001a000842387981 */ /* 0x000f62000c1e9d00 */
[----:B------:R-:W-:-:S02]  /*3560*/  @!P2 FSEL R32, R32, RZ, !P3 ;  /* 0x000000ff2020a208 */ /* 0x000fc40005800000 */
[----:B------:R-:W-:Y:S02]  /*3570*/  @!P2 FSEL R33, R33, RZ, !P0 ;  /* 0x000000ff2121a208 */ /* 0x000fe40004000000 */
[-C--:B------:R-:W-:Y:S02]  /*3580*/  @!P2 ISETP.GE.AND P4, PT, R61, R86.reuse, PT ;  /* 0x000000563d00a20c */ /* 0x080fe40003f86270 */
[-C--:B------:R-:W-:Y:S01]  /*3590*/  @!P2 ISETP.GE.AND P3, PT, R65, R86.reuse, PT ;  /* 0x000000564100a20c */ /* 0x080fe20003f66270 */
[----:B------:R-:W5:Y:S01]  /*35a0*/  LDG.E.128.CONSTANT R60, desc[UR8][R66.64+0x1c00] ;  /* 0x001c0008423c7981 */ /* 0x000f62000c1e9d00 */
[----:B------:R-:W-:Y:S02]  /*35b0*/  @!P2 ISETP.GE.AND P0, PT, R3, R86, PT ;  /* 0x000000560300a20c */ /* 0x000fe40003f06270 */
[----:B------:R-:W-:Y:S02]  /*35c0*/  @!P2 FSEL R34, R34, RZ, !P1 ;  /* 0x000000ff2222a208 */ /* 0x000fe40004800000 */
        /* <DEDUP_REMOVED lines=12> */
[----:B------:R-:W-:Y:S01]  /*3690*/  FADD.FTZ R6, R9, R6 ;  /* 0x0000000609067221 */ /* 0x000fe20000010000 */
[----:B------:R-:W-:Y:S01]  /*36a0*/  @!P2 IADD3 R9, PT, PT, R3, 0x1, RZ ;  /* 0x000000010309a810 */ /* 0x000fe20007ffe0ff */
        /* <DEDUP_REMOVED lines=49> */
[----:B------:R-:W-:Y:S01]  /*39c0*/  ISETP.GE.AND P1, PT, R9, R2, PT ;  /* 0x000000020900720c */ /* 0x000fe20003f26270 */
[C---:B------:R-:W-:Y:S01]  /*39d0*/  @!P2 VIADD R9, R3.reuse, 0x1 ;  /* 0x000000010309a836 */ /* 0x040fe20000000000 */
[----:B---3--:R-:W-:Y:S02]  /*39e0*/  @!P2 FSEL R48, R48, RZ, !P6 ;  /* 0x000000ff3030a208 */ /* 0x008fe40007000000 */
        /* <DEDUP_REMOVED lines=9> */
[----:B----4-:R-:W-:Y:S02]  /*3a80*/  @!P2 FSEL R52, R52, RZ, !P3 ;  /* 0x000000ff3434a208 */ /* 0x010fe40005800000 */
[C---:B------:R-:W-:Y:S02]  /*3a90*/  @!P2 ISETP.GE.AND P3, PT, R3.reuse, R86, PT ;  /* 0x000000560300a20c */ /* 0x040fe40003f66270 */
[----:B------:R-:W-:Y:S02]  /*3aa0*/  @!P2 IADD3 R9, PT, PT, R3, 0x2, RZ ;  /* 0x000000020309a810 */ /* 0x000fe40007ffe0ff */
[----:B------:R-:W-:-:S02]  /*3ab0*/  @!P2 FSEL R53, R53, RZ, !P3 ;  /* 0x000000ff3535a208 */ /* 0x000fc40005800000 */
[----:B------:R-:W-:Y:S01]  /*3ac0*/  @!P2 ISETP.GE.AND P3, PT, R9, R86, PT ;  /* 0x000000560900a20c */ /* 0x000fe20003f66270 */
[----:B------:R-:W-:Y:S01]  /*3ad0*/  @!P2 VIADD R9, R3, 0x1 ;  /* 0x000000010309a836 */ /* 0x000fe20000000000 */
[----:B------:R-:W-:-:S04]  /*3ae0*/  @!P2 FSEL R54, R54, RZ, !P6 ;  /* 0x000000ff3636a208 */ /* 0x000fc80007000000 */
[-C--:B------:R-:W-:Y:S02]  /*3af0*/  @!P2 ISETP.GE.AND P6, PT, R9, R86.reuse, PT ;  /* 0x000000560900a20c */ /* 0x080fe40003fc6270 */
[----:B------:R-:W-:Y:S02]  /*3b00*/  @!P2 IADD3 R9, PT, PT, R3, 0x2, RZ ;  /* 0x000000020309a810 */ /* 0x000fe40007ffe0ff */
[----:B------:R-:W-:Y:S02]  /*3b10*/  @!P2 FSEL R55, R55, RZ, !P3 ;  /* 0x000000ff3737a208 */ /* 0x000fe40005800000 */
[----:B------:R-:W-:Y:S02]  /*3b20*/  @!P2 ISETP.GE.AND P3, PT, R9, R86, PT ;  /* 0x000000560900a20c */ /* 0x000fe40003f66270 */
[----:B------:R-:W-:Y:S02]  /*3b30*/  @!P2 IADD3 R9, PT, PT, R3, 0x1, RZ ;  /* 0x000000010309a810 */ /* 0x000fe40007ffe0ff */
[----:B-----5:R-:W-:-:S02]  /*3b40*/  @!P2 FSEL R56, R56, RZ, !P0 ;  /* 0x000000ff3838a208 */ /* 0x020fc40004000000 */
[----:B------:R-:W-:-:S04]  /*3b50*/  @!P2 ISETP.GE.AND P0, PT, R3, R86, PT ;  /* 0x000000560300a20c */ /* 0x000fc80003f06270 */
[----:B------:R-:W-:Y:S02]  /*3b60*/  @!P2 FSEL R57, R57, RZ, !P0 ;  /* 0x000000ff3939a208 */ /* 0x000fe40004000000 */
[----:B------:R-:W-:Y:S02]  /*3b70*/  @!P2 FSEL R60, R60, RZ, !P5 ;  /* 0x000000ff3c3ca208 */ /* 0x000fe40006800000 */
[-C--:B------:R-:W-:Y:S02]  /*3b80*/  @!P2 ISETP.GE.AND P0, PT, R9, R86.reuse, PT ;  /* 0x000000560900a20c */ /* 0x080fe40003f06270 */
[C---:B------:R-:W-:Y:S02]  /*3b90*/  @!P2 ISETP.GE.AND P5, PT, R3.reuse, R86, PT ;  /* 0x000000560300a20c */ /* 0x040fe40003fa6270 */
[----:B------:R-:W-:Y:S02]  /*3ba0*/  @!P2 IADD3 R9, PT, PT, R3, 0x2, RZ ;  /* 0x000000020309a810 */ /* 0x000fe40007ffe0ff */
[----:B------:R-:W-:-:S02]  /*3bb0*/  @!P2 FSEL R58, R58, RZ, !P6 ;  /* 0x000000ff3a3aa208 */ /* 0x000fc40007000000 */
[----:B------:R-:W-:Y:S02]  /*3bc0*/  @!P2 FSEL R61, R61, RZ, !P5 ;  /* 0x000000ff3d3da208 */ /* 0x000fe40006800000 */
[CC--:B------:R-:W-:Y:S02]  /*3bd0*/  @!P2 ISETP.GE.AND P6, PT, R9.reuse, R86.reuse, PT ;  /* 0x000000560900a20c */ /* 0x0c0fe40003fc6270 */
[-C--:B------:R-:W-:Y:S01]  /*3be0*/  @!P2 ISETP.GE.AND P5, PT, R9, R86.reuse, PT ;  /* 0x000000560900a20c */ /* 0x080fe20003fa6270 */
[----:B------:R-:W-:Y:S01]  /*3bf0*/  @!P2 VIADD R9, R3, 0x1 ;  /* 0x000000010309a836 */ /* 0x000fe20000000000 */
[----:B------:R-:W-:Y:S01]  /*3c00*/  @!P2 FSEL R62, R62, RZ, !P0 ;  /* 0x000000ff3e3ea208 */ /* 0x000fe20004000000 */
[C---:B------:R-:W-:Y:S01]  /*3c10*/  FMUL.FTZ R45, R41.reuse, R45 ;  /* 0x0000002d292d7220 */ /* 0x040fe20000410000 */
[----:B------:R-:W-:Y:S01]  /*3c20*/  FMUL.FTZ R49, R41, R49 ;  /* 0x0000003129317220 */ /* 0x000fe20000410000 */
[----:B------:R-:W-:Y:S02]  /*3c30*/  @!P2 FSEL R64, R64, RZ, !P4 ;  /* 0x000000ff4040a208 */ /* 0x000fe40006000000 */
[----:B------:R-:W-:-:S04]  /*3c40*/  @!P2 ISETP.GE.AND P4, PT, R3, R86, PT ;  /* 0x000000560300a20c */ /* 0x000fc80003f86270 */
[----:B------:R-:W-:Y:S01]  /*3c50*/  @!P2 FSEL R65, R65, RZ, !P4 ;  /* 0x000000ff4141a208 */ /* 0x000fe20006000000 */
[----:B------:R-:W-:Y:S01]  /*3c60*/  FMUL.FTZ R53, R41, R53 ;  /* 0x0000003529357220 */ /* 0x000fe20000410000 */
[----:B------:R-:W-:Y:S01]  /*3c70*/  @!P2 ISETP.GE.AND P0, PT, R9, R86, PT ;  /* 0x000000560900a20c */ /* 0x000fe20003f06270 */
        /* <DEDUP_REMOVED lines=33> */
[----:B------:R-:W-:Y:S01]  /*3e90*/  VIADD R3, R3, 0x40 ;  /* 0x0000004003037836 */ /* 0x000fe20000000000 */
[----:B------:R-:W-:Y:S01]  /*3ea0*/  IADD3.X R83, PT, PT, RZ, R83, RZ, P0, !PT ;  /* 0x00000053ff537210 */ /* 0x000fe200007fe4ff */
[----:B------:R-:W-:Y:S06]  /*3eb0*/  @!P1 BRA `(.L_x_23981) ;  /* 0xffffffec00d89947 */ /* 0x000fec000383ffff */
.L_x_23980:
[----:B--2-4-:R-:W-:Y:S05]  /*3ec0*/  BSYNC.RECONVERGENT B0 ;  /* 0x0000000000007941 */ /* 0x014fea0003800200 */
.L_x_23979:
[----:B------:R-:W2:Y:S01]  /*3ed0*/  SHFL.BFLY PT, R9, R6, 0x2, 0x1f ;  /* 0x0c401f0006097f89 */ /* 0x000ea200000e0000 */
[C---:B------:R-:W-:Y:S01]  /*3ee0*/  LOP3.LUT P0, RZ, R0.reuse, 0x3, RZ, 0xc0, !PT ;  /* 0x0000000300ff7812 */ /* 0x040fe2000780c0ff */
[----:B------:R-:W-:Y:S01]  /*3ef0*/  BSSY.RECONVERGENT B0, `(.L_x_23982) ;  /* 0x000005b000007945 */ /* 0x000fe20003800200 */
[----:B------:R-:W-:Y:S01]  /*3f00*/  LOP3.LUT R25, R0, 0x3c0, RZ, 0xc0, !PT ;  /* 0x000003c000197812 */ /* 0x000fe200078ec0ff */
[----:B------:R-:W3:Y:S03]  /*3f10*/  SHFL.BFLY PT, R3, R4, 0x2, 0x1f ;  /* 0x0c401f0004037f89 */ /* 0x000ee600000e0000 */
[----:B------:R-:W-:Y:S01]  /*3f20*/  ISETP.NE.OR P1, PT, R25, 0x40, P0 ;  /* 0x000000401900780c */ /* 0x000fe20000725670 */
[----:B------:R-:W4:Y:S04]  /*3f30*/  SHFL.BFLY PT, R2, R7, 0x2, 0x1f ;  /* 0x0c401f0007027f89 */ /* 0x000f2800000e0000 */
[----:B-1----:R-:W1:Y:S04]  /*3f40*/  SHFL.BFLY PT, R11, R68, 0x2, 0x1f ;  /* 0x0c401f00440b7f89 */ /* 0x002e6800000e0000 */
[----:B------:R-:W5:Y:S04]  /*3f50*/  SHFL.BFLY PT, R8, R69, 0x2, 0x1f ;  /* 0x0c401f0045087f89 */ /* 0x000f6800000e0000 */
        /* <DEDUP_REMOVED lines=34> */
[----:B-1----:R-:W-:Y:S01]  /*4180*/  FADD.FTZ R9, R9, R4 ;  /* 0x0000000409097221 */ /* 0x002fe20000010000 */
[----:B------:R-:W-:Y:S02]  /*4190*/  SHF.R.U32.HI R4, RZ, 0x2, R85 ;  /* 0x00000002ff047819 */ /* 0x000fe40000011655 */
[----:B------:R-:W1:Y:S01]  /*41a0*/  SHFL.BFLY PT, R16, R15, 0x1, 0x1f ;  /* 0x0c201f000f107f89 */ /* 0x000e6200000e0000 */
[----:B----4-:R-:W-:Y:S01]  /*41b0*/  FADD.FTZ R2, R3, R2 ;  /* 0x0000000203027221 */ /* 0x010fe20000010000 */
[----:B------:R-:W-:-:S02]  /*41c0*/  LEA R5, R5, R4, 0x7 ;  /* 0x0000000405057211 */ /* 0x000fc400078e38ff */
        /* <DEDUP_REMOVED lines=45> */
.L_x_23983:
[----:B------:R-:W-:Y:S05]  /*44a0*/  BSYNC.RECONVERGENT B0 ;  /* 0x0000000000007941 */ /* 0x000fea0003800200 */
.L_x_23982:
        /* <DEDUP_REMOVED lines=45> */
.L_x_23985:
[----:B------:R-:W-:Y:S05]  /*4780*/  BSYNC.RECONVERGENT B0 ;  /* 0x0000000000007941 */ /* 0x000fea0003800200 */
.L_x_23984:
        /* <DEDUP_REMOVED lines=20> */
.L_x_23987:
[----:B------:R-:W-:Y:S05]  /*48d0*/  BSYNC.RECONVERGENT B0 ;  /* 0x0000000000007941 */ /* 0x000fea0003800200 */
.L_x_23986:
[----:B------:R-:W-:Y:S06]  /*48e0*/  BAR.SYNC.DEFER_BLOCKING 0x0 ;  /* 0x0000000000007b1d */ /* 0x000fec0000010000 */
[----:B------:R-:W-:Y:S04]  /*48f0*/  BSSY.RECONVERGENT B0, `(.L_x_23988) ;  /* 0x0000022000007945 */ /* 0x000fe80003800200 */
[----:B------:R-:W-:Y:S05]  /*4900*/  @P3 BRA `(.L_x_23989) ;  /* 0x0000000000803947 */ /* 0x000fea0003800000 */
[----:B------:R-:W2:Y:S04]  /*4910*/  LDS R3, [R5] ;  /* 0x0000000005037984 */ /* 0x000ea80000000800 */
[----:B-1----:R-:W1:Y:S04]  /*4920*/  LDS R4, [R5+0x20] ;  /* 0x0000200005047984 */ /* 0x002e680000000800 */
[----:B0-----:R-:W0:Y:S04]  /*4930*/  LDS R6, [R5+0x40] ;  /* 0x0000400005067984 */ /* 0x001e280000000800 */
        /* <DEDUP_REMOVED lines=8> */
[----:B--2---:R-:W-:-:S03]  /*49c0*/  FADD.FTZ R2, R2, R3 ;  /* 0x0000000302027221 */ /* 0x004fc60000010000 */
[----:B------:R-:W2:Y:S01]  /*49d0*/  LDS R24, [R5+0x160] ;  /* 0x0001600005187984 */ /* 0x000ea20000000800 */
[----:B-1----:R-:W-:-:S03]  /*49e0*/  FADD.FTZ R9, R9, R4 ;  /* 0x0000000409097221 */ /* 0x002fc60000010000 */
[----:B------:R-:W1:Y:S01]  /*49f0*/  LDS R26, [R5+0x180] ;  /* 0x00018000051a7984 */ /* 0x000e620000000800 */
        /* <DEDUP_REMOVED lines=12> */
[----:B--2---:R-:W-:Y:S01]  /*4ac0*/  FADD.FTZ R19, R19, R24 ;  /* 0x0000001813137221 */ /* 0x004fe20000010000 */
[----:B-1----:R-:W-:Y:S01]  /*4ad0*/  FADD.FTZ R77, R77, R26 ;  /* 0x0000001a4d4d7221 */ /* 0x002fe20000010000 */
[----:B0-----:R-:W-:Y:S01]  /*4ae0*/  FADD.FTZ R21, R21, R28 ;  /* 0x0000001c15157221 */ /* 0x001fe20000010000 */
[----:B---3--:R-:W-:Y:S01]  /*4af0*/  FADD.FTZ R79, R79, R30 ;  /* 0x0000001e4f4f7221 */ /* 0x008fe20000010000 */
[----:B----4-:R-:W-:-:S07]  /*4b00*/  FADD.FTZ R23, R23, R32 ;  /* 0x0000002017177221 */ /* 0x010fce0000010000 */
.L_x_23989:
[----:B------:R-:W-:Y:S05]  /*4b10*/  BSYNC.RECONVERGENT B0 ;  /* 0x0000000000007941 */ /* 0x000fea0003800200 */
.L_x_23988:
        /* <DEDUP_REMOVED lines=9> */
[----:B------:R-:W1:Y:S01]  /*4bb0*/  LDCU.64 UR6, c[0x0][0x380] ;  /* 0x00007000ff0677ac */ /* 0x000e620008000a00 */
[----:B------:R-:W-:Y:S01]  /*4bc0*/  SHF.R.U32.HI R0, RZ, 0x2, R0 ;  /* 0x00000002ff007819 */ /* 0x000fe20000011600 */
[----:B------:R-:W-:Y:S01]  /*4bd0*/  USHF.L.U32 UR5, UR4, 0x7, URZ ;  /* 0x0000000704057899 */ /* 0x000fe200080006ff */
[----:B--2---:R-:W-:-:S05]  /*4be0*/  SHF.L.U32 R3, R3, 0x7, RZ ;  /* 0x0000000703037819 */ /* 0x004fca00000006ff */
        /* <DEDUP_REMOVED lines=21> */
.L_x_23956:
[----:B------:R-:W-:Y:S01]  /*4d40*/  HFMA2 R76, -RZ, RZ, 0, 5.9604644775390625e-08 ;  /* 0x00000001ff4c7431 */ /* 0x000fe200000001ff */
[----:B------:R-:W-:Y:S01]  /*4d50*/  BSSY B1, `(.L_x_23990) ;  /* 0x0000007000017945 */ /* 0x000fe20003800000 */
[----:B------:R-:W-:Y:S01]  /*4d60*/  IMAD.MOV.U32 R77, RZ, RZ, R82 ;  /* 0x000000ffff4d7224 */ /* 0x000fe200078e0052 */
[----:B------:R-:W-:Y:S02]  /*4d70*/  MOV R79, 0x1f ;  /* 0x0000001f004f7802 */ /* 0x000fe40000000f00 */
[----:B------:R-:W-:-:S07]  /*4d80*/  MOV R74, 0xffffffff ;  /* 0xffffffff004a7802 */ /* 0x000fce0000000f00 */
[----:B------:R-:W-:Y:S05]  /*4d90*/  WARPSYNC.COLLECTIVE R74, `(.L_x_23991) ;  /* 0x000000004a087348 */ /* 0x000fea0003c00000 */
[----:B------:R0:W1:Y:S02]  /*4da0*/  SHFL.BFLY P2, R75, R77, R76, R79 ;  /* 0x0c00004c4d4b7389 */ /* 0x000064000004004f */
[----:B01----:R-:W-:Y:S05]  /*4db0*/  ENDCOLLECTIVE ;  /* 0x000000000000791b */ /* 0x003fea0003800000 */
.L_x_23991:
[----:B------:R-:W-:Y:S05]  /*4dc0*/  BSYNC B1 ;  /* 0x0000000000017941 */ /* 0x000fea0003800000 */
.L_x_23990:
[----:B------:R-:W-:Y:S05]  /*4dd0*/  BRA `(.L_x_23992) ;  /* 0xffffffc000747947 */ /* 0x000fea000383ffff */
.L_x_23958:
[----:B------:R-:W-:Y:S01]  /*4de0*/  HFMA2 R76, -RZ, RZ, 0, 9.5367431640625e-07 ;  /* 0x00000010ff4c7431 */ /* 0x000fe200000001ff */
[----:B------:R-:W-:Y:S01]  /*4df0*/  BSSY B0, `(.L_x_23993) ;  /* 0x0000007000007945 */ /* 0x000fe20003800000 */
[----:B------:R-:W-:Y:S01]  /*4e00*/  IMAD.MOV.U32 R77, RZ, RZ, R4 ;  /* 0x000000ffff4d7224 */ /* 0x000fe200078e0004 */
[----:B------:R-:W-:Y:S02]  /*4e10*/  MOV R79, 0x1f ;  /* 0x0000001f004f7802 */ /* 0x000fe40000000f00 */
[----:B------:R-:W-:-:S07]  /*4e20*/  MOV R74, 0xffffffff ;  /* 0xffffffff004a7802 */ /* 0x000fce0000000f00 */
[----:B0----5:R-:W-:Y:S05]  /*4e30*/  WARPSYNC.COLLECTIVE R74, `(.L_x_23994) ;  /* 0x000000004a087348 */ /* 0x021fea0003c00000 */
[----:B------:R1:W2:Y:S02]  /*4e40*/  SHFL.BFLY P2, R75, R77, R76, R79 ;  /* 0x0c00004c4d4b7389 */ /* 0x0002a4000004004f */
[----:B012--5:R-:W-:Y:S05]  /*4e50*/  ENDCOLLECTIVE ;  /* 0x000000000000791b */ /* 0x027fea0003800000 */
.L_x_23994:
[----:B------:R-:W-:Y:S05]  /*4e60*/  BSYNC B0 ;  /* 0x0000000000007941 */ /* 0x000fea0003800000 */
.L_x_23993:
[----:B------:R-:W-:Y:S02]  /*4e70*/  IMAD.MOV.U32 R5, RZ, RZ, R75 ;  /* 0x000000ffff057224 */ /* 0x000fe400078e004b */
[----:B------:R-:W-:Y:S01]  /*4e80*/  HFMA2 R76, -RZ, RZ, 0, 4.76837158203125e-07 ;  /* 0x00000008ff4c7431 */ /* 0x000fe200000001ff */
[----:B------:R-:W-:Y:S01]  /*4e90*/  MOV R79, 0x1f ;  /* 0x0000001f004f7802 */ /* 0x000fe20000000f00 */
[----:B------:R-:W-:Y:S01]  /*4ea0*/  IMAD.MOV.U32 R74, RZ, RZ, -0x1 ;  /* 0xffffffffff4a7424 */ /* 0x000fe200078e00ff */
[----:B------:R-:W-:-:S04]  /*4eb0*/  FMNMX.FTZ R5, R5, R4, !PT ;  /* 0x0000000405057209 */ /* 0x000fc80007810000 */
[----:B------:R-:W-:-:S07]  /*4ec0*/  MOV R77, R5 ;  /* 0x00000005004d7202 */ /* 0x000fce0000000f00 */
[----:B------:R-:W-:Y:S05]  /*4ed0*/  WARPSYNC.COLLECTIVE R74, `(.L_x_23995) ;  /* 0x000000004a087348 */ /* 0x000fea0003c00000 */
[----:B------:R0:W1:Y:S02]  /*4ee0*/  SHFL.BFLY P2, R75, R77, R76, R79 ;  /* 0x0c00004c4d4b7389 */ /* 0x000064000004004f */
[----:B01----:R-:W-:Y:S05]  /*4ef0*/  ENDCOLLECTIVE ;  /* 0x000000000000791b */ /* 0x003fea0003800000 */
.L_x_23995:
[----:B------:R-:W-:Y:S01]  /*4f00*/  HFMA2 R76, -RZ, RZ, 0, 2.384185791015625e-07 ;  /* 0x00000004ff4c7431 */ /* 0x000fe200000001ff */
[----:B------:R-:W-:-:S04]  /*4f10*/  MOV R0, R75 ;  /* 0x0000004b00007202 */ /* 0x000fc80000000f00 */
[----:B------:R-:W-:-:S04]  /*4f20*/  FMNMX.FTZ R0, R5, R0, !PT ;  /* 0x0000000005007209 */ /* 0x000fc80007810000 */
[----:B------:R-:W-:-:S07]  /*4f30*/  MOV R77, R0 ;  /* 0x00000000004d7202 */ /* 0x000fce0000000f00 */
[----:B------:R-:W-:Y:S05]  /*4f40*/  WARPSYNC.COLLECTIVE R74, `(.L_x_23996) ;  /* 0x000000004a087348 */ /* 0x000fea0003c00000 */
[----:B------:R0:W1:Y:S02]  /*4f50*/  SHFL.BFLY P2, R75, R77, R76, R79 ;  /* 0x0c00004c4d4b7389 */ /* 0x000064000004004f */
[----:B01----:R-:W-:Y:S05]  /*4f60*/  ENDCOLLECTIVE ;  /* 0x000000000000791b */ /* 0x003fea0003800000 */
.L_x_23996:
[----:B------:R-:W-:Y:S02]  /*4f70*/  HFMA2 R76, -RZ, RZ, 0, 1.1920928955078125e-07 ;  /* 0x00000002ff4c7431 */ /* 0x000fe400000001ff */
[----:B------:R-:W-:-:S05]  /*4f80*/  IMAD.MOV.U32 R7, RZ, RZ, R75 ;  /* 0x000000ffff077224 */ /* 0x000fca00078e004b */
[----:B------:R-:W-:-:S04]  /*4f90*/  FMNMX.FTZ R7, R0, R7, !PT ;  /* 0x0000000700077209 */ /* 0x000fc80007810000 */
[----:B------:R-:W-:-:S07]  /*4fa0*/  MOV R77, R7 ;  /* 0x00000007004d7202 */ /* 0x000fce0000000f00 */
[----:B------:R-:W-:Y:S05]  /*4fb0*/  WARPSYNC.COLLECTIVE R74, `(.L_x_23997) ;  /* 0x000000004a087348 */ /* 0x000fea0003c00000 */
[----:B------:R0:W1:Y:S02]  /*4fc0*/  SHFL.BFLY P2, R75, R77, R76, R79 ;  /* 0x0c00004c4d4b7389 */ /* 0x000064000004004f */
[----:B01----:R-:W-:Y:S05]  /*4fd0*/  ENDCOLLECTIVE ;  /* 0x000000000000791b */ /* 0x003fea0003800000 */
.L_x_23997:
[----:B------:R-:W-:Y:S01]  /*4fe0*/  MOV R6, R75 ;  /* 0x0000004b00067202 */ /* 0x000fe20000000f00 */
[----:B------:R-:W-:Y:S06]  /*4ff0*/  BRA `(.L_x_23998) ;  /* 0xffffffc000647947 */ /* 0x000fec000383ffff */
.L_x_23999:
        /* <DEDUP_REMOVED lines=16> */
.L_x_26024:


//--------------------- .text._ZN4vllm25paged_attention_v1_kernelIffLi120ELi16ELi128ELNS_18Fp8KVCacheDataTypeE0ELb0EEEvPT_PKS2_PKT0_S8_ifPKiSA_iPKfiiiSC_SC_iiiii --------------------------
	.section	.text._ZN4vllm25paged_attention_v1_kernelIffLi120ELi16ELi128ELNS_18Fp8KVCacheDataTypeE0ELb0EEEvPT_PKS2_PKT0_S8_ifPKiSA_iPKfiiiSC_SC_iiiii,"ax",@progbits
	.align	128
        .global         _ZN4vllm25paged_attention_v1_kernelIffLi120ELi16ELi128ELNS_18Fp8KVCacheDataTypeE0ELb0EEEvPT_PKS2_PKT0_S8_ifPKiSA_iPKfiiiSC_SC_iiiii
        .type           _ZN4vllm25paged_attention_v1_kernelIffLi120ELi16ELi128ELNS_18Fp8KVCacheDataTypeE0ELb0EEEvPT_PKS2_PKT0_S8_ifPKiSA_iPKfiiiSC_SC_iiiii,@function
        .size           _ZN4vllm25paged_attention_v1_kernelIffLi120ELi16ELi128ELNS_18Fp8KVCacheDataTypeE0ELb0EEEvPT_PKS2_PKT0_S8_ifPKiSA_iPKfiiiSC_SC_iiiii,(.L_x_26025 - _ZN4vllm25paged_attention_v1_kernelIffLi120ELi16ELi128ELNS_18Fp8KVCacheDataTypeE0ELb0EEEvPT_PKS2_PKT0_S8_ifPKiSA_iPKfiiiSC_SC_iiiii)
        .other          _ZN4vllm25paged_attention_v1_kernelIffLi120ELi16ELi128ELNS_18Fp8KVCacheDataTypeE0ELb0EEEvPT_PKS2_PKT0_S8_ifPKiSA_iPKfiiiSC_SC_iiiii,@"STO_CUDA_ENTRY STV_DEFAULT"
_ZN4vllm25paged_attention_v1_kernelIffLi120ELi16ELi128ELNS_18Fp8KVCacheDataTypeE0ELb0EEEvPT_PKS2_PKT0_S8_ifPKiSA_iPKfiiiSC_SC_iiiii:
.text._ZN4vllm25paged_attention_v1_kernelIffLi120ELi16ELi128ELNS_18Fp8KVCacheDataTypeE0ELb0EEEvPT_PKS2_PKT0_S8_ifPKiSA_iPKfiiiSC_SC_iiiii:
        /* <DEDUP_REMOVED lines=8> */
[----:B------:R-:W4:Y:S08]  /*0080*/  LDC R15, c[0x0][0x3a0] ;  /* 0x0000e800ff0f7b82 */ /* 0x000f300000000800 */
[----:B------:R-:W4:Y:S01]  /*0090*/  LDC R10, c[0x0][0x370] ;  /* 0x0000dc00ff0a7b82 */ /* 0x000f220000000800 */
[----:B------:R-:W4:Y:S01]  /*00a0*/  S2R R68, SR_CgaCtaId ;  /* 0x0000000000447919 */ /* 0x000f220000008800 */
[----:B------:R-:W-:Y:S01]  /*00b0*/  MOV R69, 0x400 ;  /* 0x0000040000457802 */ /* 0x000fe20000000f00 */
[----:B------:R-:W1:Y:S01]  /*00c0*/  LDCU UR7, c[0x0][0x3cc] ;  /* 0x00007980ff0777ac */ /* 0x000e620008000800 */
[----:B0-----:R-:W-:Y:S01]  /*00d0*/  ISETP.GT.U32.AND P1, PT, R6, 0x3b, PT ;  /* 0x0000003b0600780c */ /* 0x001fe20003f24070 */
[----:B------:R-:W0:Y:S01]  /*00e0*/  LDCU UR12, c[0x0][0x3a4] ;  /* 0x00007480ff0c77ac */ /* 0x000e220008000800 */
[----:B--2---:R-:W-:Y:S01]  /*00f0*/  ISETP.NE.U32.AND P0, PT, R12, RZ, PT ;  /* 0x000000ff0c00720c */ /* 0x004fe20003f05070 */
[----:B-1----:R-:W-:Y:S01]  /*0100*/  IMAD.WIDE.U32 R2, R73, 0x4, R2 ;  /* 0x0000000449027825 */ /* 0x002fe200078e0002 */
[----:B------:R-:W1:Y:S02]  /*0110*/  LDCU.64 UR10, c[0x0][0x390] ;  /* 0x00007200ff0a77ac */ /* 0x000e640008000a00 */
[----:B------:R-:W-:Y:S01]  /*0120*/  ISETP.NE.AND.EX P0, PT, R13, RZ, PT, P0 ;  /* 0x000000ff0d00720c */ /* 0x000fe20003f05300 */
[----:B------:R-:W-:Y:S01]  /*0130*/  IMAD R0, R73, UR4, RZ ;  /* 0x0000000449007c24 */ /* 0x000fe2000f8e02ff */
[----:B---3--:R2:W3:Y:S05]  /*0140*/  LDG.E.CONSTANT R85, desc[UR8][R2.64] ;  /* 0x0000000802557981 */ /* 0x0084ea000c1e9900 */
[----:B------:R-:W0:Y:S01]  /*0150*/  @!P1 LDC.64 R8, c[0x0][0x388] ;  /* 0x0000e200ff089b82 */ /* 0x000e220000000a00 */
[----:B----4-:R-:W-:Y:S01]  /*0160*/  @!P1 IMAD R4, R11, 0x78, RZ ;  /* 0x000000780b049824 */ /* 0x010fe200078e02ff */
[----:B------:R-:W-:Y:S01]  /*0170*/  @!P1 SHF.L.U32 R5, R6, 0x1, RZ ;  /* 0x0000000106059819 */ /* 0x000fe200000006ff */
[----:B------:R-:W4:Y:S03]  /*0180*/  LDCU UR4, c[0x0][0x3b8] ;  /* 0x00007700ff0477ac */ /* 0x000f260008000800 */
[----:B------:R-:W-:-:S02]  /*0190*/  @!P1 IADD3 R5, P2, P3, R5, R0, R4 ;  /* 0x0000000005059210 */ /* 0x000fc40007b5e004 */
[----:B------:R-:W-:-:S04]  /*01a0*/  SHF.R.S32.HI R0, RZ, 0x1f, R0 ;  /* 0x0000001fff007819 */ /* 0x000fc80000011400 */
[----:B------:R-:W-:Y:S02]  /*01b0*/  @!P1 IADD3.X R0, PT, PT, RZ, R0, RZ, P2, P3 ;  /* 0x00000000ff009210 */ /* 0x000fe400017e64ff */
[----:B0-----:R-:W-:-:S04]  /*01c0*/  @!P1 LEA R4, P2, R5, R8, 0x2 ;  /* 0x0000000805049211 */ /* 0x001fc800078410ff */
[----:B------:R-:W-:Y:S02]  /*01d0*/  @!P1 LEA.HI.X R5, R5, R9, R0, 0x2, P2 ;  /* 0x0000000905059211 */ /* 0x000fe400010f1400 */
[----:B------:R-:W-:Y:S01]  /*01e0*/  IABS R13, R15 ;  /* 0x0000000f000d7213 */ /* 0x000fe20000000000 */
[----:B------:R-:W0:Y:S03]  /*01f0*/  @P0 LDC.64 R8, c[0x0][0x3c0] ;  /* 0x0000f000ff080b82 */ /* 0x000e260000000a00 */
[----:B------:R-:W4:Y:S01]  /*0200*/  @!P1 LDG.E.64.CONSTANT R4, desc[UR8][R4.64] ;  /* 0x0000000804049981 */ /* 0x000f22000c1e9b00 */
[----:B------:R-:W2:Y:S08]  /*0210*/  I2F.RP R7, R13 ;  /* 0x0000000d00077306 */ /* 0x000eb00000209400 */
[----:B--2---:R-:W2:Y:S02]  /*0220*/  MUFU.RCP R7, R7 ;  /* 0x0000000700077308 */ /* 0x004ea40000001000 */
[----:B--2---:R-:W-:-:S06]  /*0230*/  VIADD R2, R7, 0xffffffe ;  /* 0x0ffffffe07027836 */ /* 0x004fcc0000000000 */
[----:B------:R2:W1:Y:S01]  /*0240*/  F2I.FTZ.U32.TRUNC.NTZ R3, R2 ;  /* 0x0000000200037305 */ /* 0x000462000021f000 */
[----:B------:R-:W-:Y:S02]  /*0250*/  HFMA2 R0, -RZ, RZ, 0, 0 ;  /* 0x00000000ff007431 */ /* 0x000fe400000001ff */
[----:B0-----:R-:W-:Y:S01]  /*0260*/  @P0 IMAD.WIDE.U32 R8, R11, 0x4, R8 ;  /* 0x000000040b080825 */ /* 0x001fe200078e0008 */
[----:B--2---:R-:W-:-:S04]  /*0270*/  MOV R2, RZ ;  /* 0x000000ff00027202 */ /* 0x004fc80000000f00 */
[----:B------:R0:W5:Y:S01]  /*0280*/  @P0 LDG.E.CONSTANT R0, desc[UR8][R8.64] ;  /* 0x0000000808000981 */ /* 0x000162000c1e9900 */
[----:B-1----:R-:W-:-:S05]  /*0290*/  IADD3 R12, PT, PT, RZ, -R3, RZ ;  /* 0x80000003ff0c7210 */ /* 0x002fca0007ffe0ff */
        /* <DEDUP_REMOVED lines=15> */
[----:B------:R-:W-:Y:S02]  /*0390*/  @!P3 IADD3 R12, PT, PT, -R12, RZ, RZ ;  /* 0x000000ff0c0cb210 */ /* 0x000fe40007ffe1ff */
        /* <DEDUP_REMOVED lines=16> */
[----:B------:R-:W-:Y:S02]  /*04a0*/  LOP3.LUT R2, R6, 0x1, RZ, 0xc0, !PT ;  /* 0x0000000106027812 */ /* 0x000fe400078ec0ff */
[----:B------:R-:W-:-:S09]  /*04b0*/  LEA R7, R68, R69, 0x18 ;  /* 0x0000004544077211 */ /* 0x000fd200078ec0ff */
[----:B------:R-:W-:-:S04]  /*04c0*/  @!P2 IADD3 R3, PT, PT, R3, -R10, RZ ;  /* 0x8000000a0303a210 */ /* 0x000fc80007ffe0ff */
[----:B------:R-:W-:Y:S02]  /*04d0*/  ISETP.GE.U32.AND P0, PT, R3, R10, PT ;  /* 0x0000000a0300720c */ /* 0x000fe40003f06070 */
[----:B------:R-:W-:-:S04]  /*04e0*/  LOP3.LUT R3, R11, R12, RZ, 0x3c, !PT ;  /* 0x0000000c0b037212 */ /* 0x000fc800078e3cff */
[----:B------:R-:W-:Y:S01]  /*04f0*/  ISETP.GE.AND P3, PT, R3, RZ, PT ;  /* 0x000000ff0300720c */ /* 0x000fe20003f66270 */
[----:B------:R-:W-:Y:S01]  /*0500*/  IMAD R72, R2, 0xf0, R7 ;  /* 0x000000f002487824 */ /* 0x000fe200078e0207 */
[--C-:B------:R-:W-:Y:S02]  /*0510*/  SHF.R.U32.HI R7, RZ, 0x1, R6.reuse ;  /* 0x00000001ff077819 */ /* 0x100fe40000011606 */
[----:B------:R-:W-:Y:S02]  /*0520*/  @!P2 IADD3 R8, PT, PT, R8, 0x1, RZ ;  /* 0x000000010808a810 */ /* 0x000fe40007ffe0ff */
[----:B------:R-:W-:Y:S02]  /*0530*/  @!P1 LEA R9, R7, R72, 0x3 ;  /* 0x0000004807099211 */ /* 0x000fe400078e18ff */
[----:B------:R-:W-:Y:S02]  /*0540*/  SHF.R.U32.HI R84, RZ, 0x5, R6 ;  /* 0x00000005ff547819 */ /* 0x000fe40000011606 */
[----:B------:R-:W-:Y:S01]  /*0550*/  @P0 IADD3 R8, PT, PT, R8, 0x1, RZ ;  /* 0x0000000108080810 */ /* 0x000fe20007ffe0ff */
[----:B---3--:R-:W-:-:S05]  /*0560*/  VIADD R10, R85, 0xf ;  /* 0x0000000f550a7836 */ /* 0x008fca0000000000 */
[----:B------:R-:W-:-:S04]  /*0570*/  SHF.R.S32.HI R3, RZ, 0x1f, R10 ;  /* 0x0000001fff037819 */ /* 0x000fc8000001140a */
[----:B------:R-:W-:-:S04]  /*0580*/  LEA.HI R3, R3, R10, RZ, 0x4 ;  /* 0x0000000a03037211 */ /* 0x000fc800078f20ff */
[----:B------:R-:W-:-:S04]  /*0590*/  SHF.R.S32.HI R3, RZ, 0x4, R3 ;  /* 0x00000004ff037819 */ /* 0x000fc80000011403 */
[----:B------:R-:W-:Y:S01]  /*05a0*/  ISETP.GE.AND P0, PT, R84, R3, PT ;  /* 0x000000035400720c */ /* 0x000fe20003f06270 */
[----:B----4-:R-:W-:Y:S01]  /*05b0*/  IMAD R73, R73, UR4, RZ ;  /* 0x0000000449497c24 */ /* 0x010fe2000f8e02ff */
[----:B------:R-:W-:Y:S01]  /*05c0*/  BSSY B0, `(.L_x_24000) ;  /* 0x00000ad000007945 */ /* 0x000fe20003800000 */
[----:B------:R0:W-:Y:S01]  /*05d0*/  @!P1 STS.64 [R9], R4 ;  /* 0x0000000409009388 */ /* 0x0001e20000000a00 */
[----:B------:R-:W-:Y:S01]  /*05e0*/  BAR.SYNC.DEFER_BLOCKING 0x0 ;  /* 0x0000000000007b1d */ /* 0x000fe20000010000 */
[----:B------:R-:W-:Y:S01]  /*05f0*/  ISETP.NE.AND P1, PT, R12, RZ, PT ;  /* 0x000000ff0c00720c */ /* 0x000fe20003f25270 */
[----:B0-----:R-:W-:Y:S01]  /*0600*/  IMAD.MOV.U32 R4, RZ, RZ, R8 ;  /* 0x000000ffff047224 */ /* 0x001fe200078e0008 */
[----:B------:R-:W-:-:S04]  /*0610*/  MOV R5, 0xff7fffff ;  /* 0xff7fffff00057802 */ /* 0x000fc80000000f00 */
[----:B------:R-:W-:-:S07]  /*0620*/  @!P3 IADD3 R4, PT, PT, -R4, RZ, RZ ;  /* 0x000000ff0404b210 */ /* 0x000fce0007ffe1ff */
[----:B------:R-:W-:Y:S01]  /*0630*/  @!P1 LOP3.LUT R4, RZ, R12, RZ, 0x33, !PT ;  /* 0x0000000cff049212 */ /* 0x000fe200078e33ff */
[----:B------:R-:W-:Y:S06]  /*0640*/  @P0 BRA `(.L_x_24001) ;  /* 0x0000000800900947 */ /* 0x000fec0003800000 */
[----:B------:R-:W0:Y:S01]  /*0650*/  LDCU UR6, c[0x0][0x3d0] ;  /* 0x00007a00ff0677ac */ /* 0x000e220008000800 */
[----:B------:R-:W-:Y:S01]  /*0660*/  IMAD.SHL.U32 R5, R7, 0x4, RZ ;  /* 0x0000000407057824 */ /* 0x000fe200078e00ff */
[----:B------:R-:W-:Y:S01]  /*0670*/  SHF.R.U32.HI R70, RZ, 0x3, R6 ;  /* 0x00000003ff467819 */ /* 0x000fe20000011606 */
[----:B------:R-:W-:Y:S01]  /*0680*/  IMAD.MOV.U32 R71, RZ, RZ, RZ ;  /* 0x000000ffff477224 */ /* 0x000fe200078e00ff */
[----:B------:R-:W1:Y:S01]  /*0690*/  LDCU.64 UR4, c[0x0][0x3a8] ;  /* 0x00007500ff0477ac */ /* 0x000e620008000a00 */
[----:B------:R-:W-:Y:S01]  /*06a0*/  IADD3 R69, PT, PT, R69, 0x200, RZ ;  /* 0x0000020045457810 */ /* 0x000fe20007ffe0ff */
[----:B------:R-:W2:Y:S01]  /*06b0*/  LDS.128 R64, [R72] ;  /* 0x0000000048407984 */ /* 0x000ea20000000c00 */
[----:B------:R-:W-:Y:S02]  /*06c0*/  LOP3.LUT R5, R5, 0x3c, RZ, 0xc0, !PT ;  /* 0x0000003c05057812 */ /* 0x000fe400078ec0ff */
[----:B------:R-:W-:Y:S01]  /*06d0*/  LOP3.LUT R70, R70, 0x7c, RZ, 0xc0, !PT ;  /* 0x0000007c46467812 */ /* 0x000fe200078ec0ff */
[----:B------:R-:W3:Y:S01]  /*06e0*/  LDS.128 R60, [R72+0x10] ;  /* 0x00001000483c7984 */ /* 0x000ee20000000c00 */
[----:B------:R-:W-:-:S02]  /*06f0*/  LEA R74, R68, R69, 0x18 ;  /* 0x00000045444a7211 */ /* 0x000fc400078ec0ff */
[----:B------:R-:W-:Y:S01]  /*0700*/  LEA R5, R84, R5, 0x6 ;  /* 0x0000000554057211 */ /* 0x000fe200078e30ff */
[----:B------:R-:W-:Y:S01]  /*0710*/  IMAD.WIDE R68, R73, 0x4, R70 ;  /* 0x0000000449447825 */ /* 0x000fe200078e0246 */
[----:B------:R-:W-:Y:S01]  /*0720*/  SHF.L.U32 R70, R6, 0x1, RZ ;  /* 0x0000000106467819 */ /* 0x000fe200000006ff */
[----:B------:R-:W4:Y:S01]  /*0730*/  LDS.128 R56, [R72+0x20] ;  /* 0x0000200048387984 */ /* 0x000f220000000c00 */
[----:B------:R-:W-:Y:S01]  /*0740*/  IADD3 R6, PT, PT, R5, R74, RZ ;  /* 0x0000004a05067210 */ /* 0x000fe20007ffe0ff */
[----:B0-----:R-:W-:Y:S01]  /*0750*/  IMAD R73, R4, UR6, RZ ;  /* 0x0000000604497c24 */ /* 0x001fe2000f8e02ff */
[----:B------:R-:W-:Y:S01]  /*0760*/  LOP3.LUT R5, R7, 0xf, RZ, 0xc0, !PT ;  /* 0x0000000f07057812 */ /* 0x000fe200078ec0ff */
[----:B------:R-:W0:Y:S01]  /*0770*/  LDS.128 R52, [R72+0x30] ;  /* 0x0000300048347984 */ /* 0x000e220000000c00 */
[----:B------:R-:W-:Y:S02]  /*0780*/  LOP3.LUT R86, R70, 0x3c, RZ, 0xc0, !PT ;  /* 0x0000003c46567812 */ /* 0x000fe400078ec0ff */
[----:B-1----:R-:W-:Y:S01]  /*0790*/  IADD3 R7, P1, PT, R68, UR4, RZ ;  /* 0x0000000444077c10 */ /* 0x002fe2000ff3e0ff */
[----:B------:R-:W1:Y:S01]  /*07a0*/  LDS.128 R48, [R72+0x40] ;  /* 0x0000400048307984 */ /* 0x000e620000000c00 */
[----:B------:R-:W-:-:S02]  /*07b0*/  IADD3 R86, P2, PT, R73, R86, RZ ;  /* 0x0000005649567210 */ /* 0x000fc40007f5e0ff */
[----:B------:R-:W-:Y:S01]  /*07c0*/  IADD3.X R68, PT, PT, R69, UR5, RZ, P1, !PT ;  /* 0x0000000545447c10 */ /* 0x000fe20008ffe4ff */
[----:B------:R-:W0:Y:S01]  /*07d0*/  LDS.128 R44, [R72+0x50] ;  /* 0x00005000482c7984 */ /* 0x000e220000000c00 */
[----:B------:R-:W-:Y:S02]  /*07e0*/  LOP3.LUT R69, R70, 0x2, RZ, 0xc0, !PT ;  /* 0x0000000246457812 */ /* 0x000fe400078ec0ff */
[----:B-----5:R-:W-:Y:S01]  /*07f0*/  FSETP.NEU.FTZ.AND P0, PT, R0, RZ, PT ;  /* 0x000000ff0000720b */ /* 0x020fe20003f1d000 */
        /* <DEDUP_REMOVED lines=10> */
[----:B--2---:R-:W-:Y:S01]  /*08a0*/  IMAD R72, R84, 0x10, R5 ;  /* 0x0000001054487824 */ /* 0x004fe200078e0205 */
[----:B------:R-:W-:-:S03]  /*08b0*/  MOV R5, 0xff7fffff ;  /* 0xff7fffff00057802 */ /* 0x000fc60000000f00 */
[----:B------:R-:W-:Y:S01]  /*08c0*/  VIADD R71, R72, 0x1 ;  /* 0x0000000148477836 */ /* 0x000fe20000000000 */
[----:B-1-34-:R-:W-:-:S07]  /*08d0*/  IADD3 R70, PT, PT, -R85, R72, RZ ;  /* 0x0000004855467210 */ /* 0x01afce0007ffe1ff */
.L_x_24003:
        /* <DEDUP_REMOVED lines=12> */
[----:B0-----:R-:W0:Y:S01]  /*09a0*/  LDG.E.64.CONSTANT R80, desc[UR8][R88.64+0x600] ;  /* 0x0006000858507981 */ /* 0x001e22000c1e9b00 */
[----:B--2---:R-:W-:Y:S01]  /*09b0*/  FMUL.FTZ R83, R72, R66 ;  /* 0x0000004248537220 */ /* 0x004fe20000410000 */
[----:B------:R-:W-:-:S03]  /*09c0*/  FMUL.FTZ R72, R73, R67 ;  /* 0x0000004349487220 */ /* 0x000fc60000410000 */
[----:B---3--:R-:W-:Y:S01]  /*09d0*/  FFMA.FTZ R83, R64, R78, R83 ;  /* 0x0000004e40537223 */ /* 0x008fe20000010053 */
[----:B------:R-:W-:Y:S02]  /*09e0*/  FFMA.FTZ R78, R65, R79, R72 ;  /* 0x0000004f414e7223 */ /* 0x000fe40000010048 */
[----:B------:R-:W2:Y:S01]  /*09f0*/  LDG.E.64.CONSTANT R72, desc[UR8][R88.64+0x400] ;  /* 0x0004000858487981 */ /* 0x000ea2000c1e9b00 */
[----:B----4-:R-:W-:Y:S01]  /*0a00*/  FFMA.FTZ R83, R60, R76, R83 ;  /* 0x0000004c3c537223 */ /* 0x010fe20000010053 */
[----:B------:R-:W-:Y:S02]  /*0a10*/  FFMA.FTZ R76, R61, R77, R78 ;  /* 0x0000004d3d4c7223 */ /* 0x000fe4000001004e */
[----:B------:R-:W3:Y:S02]  /*0a20*/  LDG.E.64.CONSTANT R78, desc[UR8][R88.64+0x500] ;  /* 0x00050008584e7981 */ /* 0x000ee4000c1e9b00 */
[----:B-----5:R-:W-:Y:S02]  /*0a30*/  FFMA.FTZ R82, R75, R63, R76 ;  /* 0x0000003f4b527223 */ /* 0x020fe4000001004c */
[----:B------:R-:W4:Y:S01]  /*0a40*/  LDG.E.64.CONSTANT R76, desc[UR8][R88.64+0x700] ;  /* 0x00070008584c7981 */ /* 0x000f22000c1e9b00 */
[----:B------:R-:W-:-:S03]  /*0a50*/  FFMA.FTZ R83, R74, R62, R83 ;  /* 0x0000003e4a537223 */ /* 0x000fc60000010053 */
[----:B------:R-:W5:Y:S01]  /*0a60*/  LDG.E.64.CONSTANT R74, desc[UR8][R88.64+0x800] ;  /* 0x00080008584a7981 */ /* 0x000f62000c1e9b00 */
[----:B--2---:R-:W-:Y:S01]  /*0a70*/  FFMA.FTZ R83, R56, R72, R83 ;  /* 0x0000004838537223 */ /* 0x004fe20000010053 */
[----:B------:R-:W-:Y:S02]  /*0a80*/  FFMA.FTZ R82, R57, R73, R82 ;  /* 0x0000004939527223 */ /* 0x000fe40000010052 */
[----:B------:R-:W2:Y:S01]  /*0a90*/  LDG.E.64.CONSTANT R72, desc[UR8][R88.64+0x900] ;  /* 0x0009000858487981 */ /* 0x000ea2000c1e9b00 */
[----:B---3--:R-:W-:Y:S01]  /*0aa0*/  FFMA.FTZ R83, R78, R58, R83 ;  /* 0x0000003a4e537223 */ /* 0x008fe20000010053 */
[----:B------:R-:W-:Y:S02]  /*0ab0*/  FFMA.FTZ R82, R79, R59, R82 ;  /* 0x0000003b4f527223 */ /* 0x000fe40000010052 */
[----:B------:R-:W3:Y:S01]  /*0ac0*/  LDG.E.64.CONSTANT R78, desc[UR8][R88.64+0xa00] ;  /* 0x000a0008584e7981 */ /* 0x000ee2000c1e9b00 */
[----:B0-----:R-:W-:Y:S01]  /*0ad0*/  FFMA.FTZ R83, R52, R80, R83 ;  /* 0x0000005034537223 */ /* 0x001fe20000010053 */
[----:B------:R-:W-:-:S02]  /*0ae0*/  FFMA.FTZ R82, R53, R81, R82 ;  /* 0x0000005135527223 */ /* 0x000fc40000010052 */
[----:B------:R-:W3:Y:S01]  /*0af0*/  LDG.E.64.CONSTANT R80, desc[UR8][R88.64+0xb00] ;  /* 0x000b000858507981 */ /* 0x000ee2000c1e9b00 */
[----:B----4-:R-:W-:Y:S01]  /*0b00*/  FFMA.FTZ R83, R76, R54, R83 ;  /* 0x000000364c537223 */ /* 0x010fe20000010053 */
[----:B------:R-:W-:Y:S02]  /*0b10*/  FFMA.FTZ R82, R77, R55, R82 ;  /* 0x000000374d527223 */ /* 0x000fe40000010052 */
[----:B------:R-:W4:Y:S01]  /*0b20*/  LDG.E.64.CONSTANT R76, desc[UR8][R88.64+0xc00] ;  /* 0x000c0008584c7981 */ /* 0x000f22000c1e9b00 */
[----:B-----5:R-:W-:Y:S01]  /*0b30*/  FFMA.FTZ R83, R48, R74, R83 ;  /* 0x0000004a30537223 */ /* 0x020fe20000010053 */
[----:B------:R-:W-:Y:S02]  /*0b40*/  FFMA.FTZ R82, R49, R75, R82 ;  /* 0x0000004b31527223 */ /* 0x000fe40000010052 */
[----:B------:R-:W5:Y:S01]  /*0b50*/  LDG.E.64.CONSTANT R74, desc[UR8][R88.64+0xd00] ;  /* 0x000d0008584a7981 */ /* 0x000f62000c1e9b00 */
[----:B--2---:R-:W-:Y:S01]  /*0b60*/  FFMA.FTZ R83, R72, R50, R83 ;  /* 0x0000003248537223 */ /* 0x004fe20000010053 */
[----:B------:R-:W-:-:S02]  /*0b70*/  FFMA.FTZ R82, R73, R51, R82 ;  /* 0x0000003349527223 */ /* 0x000fc40000010052 */
[----:B------:R-:W2:Y:S01]  /*0b80*/  LDG.E.64.CONSTANT R72, desc[UR8][R88.64+0xe00] ;  /* 0x000e000858487981 */ /* 0x000ea2000c1e9b00 */
[----:B---3--:R-:W-:Y:S01]  /*0b90*/  FFMA.FTZ R83, R44, R78, R83 ;  /* 0x0000004e2c537223 */ /* 0x008fe20000010053 */
        /* <DEDUP_REMOVED lines=8> */
[----:B-----5:R-:W-:Y:S01]  /*0c20*/  FFMA.FTZ R83, R74, R42, R83 ;  /* 0x0000002a4a537223 */ /* 0x020fe20000010053 */
[----:B------:R-:W-:Y:S02]  /*0c30*/  FFMA.FTZ R82, R75, R43, R82 ;  /* 0x0000002b4b527223 */ /* 0x000fe40000010052 */
[----:B------:R-:W5:Y:S01]  /*0c40*/  LDG.E.64.CONSTANT R74, desc[UR8][R88.64+0x1200] ;  /* 0x00120008584a7981 */ /* 0x000f62000c1e9b00 */
[----:B--2---:R-:W-:Y:S01]  /*0c50*/  FFMA.FTZ R83, R36, R72, R83 ;  /* 0x0000004824537223 */ /* 0x004fe20000010053 */
[----:B------:R-:W-:Y:S02]  /*0c60*/  FFMA.FTZ R82, R37, R73, R82 ;  /* 0x0000004925527223 */ /* 0x000fe40000010052 */
[----:B------:R-:W2:Y:S01]  /*0c70*/  LDG.E.64.CONSTANT R72, desc[UR8][R88.64+0x1300] ;  /* 0x0013000858487981 */ /* 0x000ea2000c1e9b00 */
[----:B---3--:R-:W-:Y:S01]  /*0c80*/  FFMA.FTZ R83, R78, R38, R83 ;  /* 0x000000264e537223 */ /* 0x008fe20000010053 */
[----:B------:R-:W-:-:S02]  /*0c90*/  FFMA.FTZ R82, R79, R39, R82 ;  /* 0x000000274f527223 */ /* 0x000fc40000010052 */
[----:B------:R-:W3:Y:S01]  /*0ca0*/  LDG.E.64.CONSTANT R78, desc[UR8][R88.64+0x1400] ;  /* 0x00140008584e7981 */ /* 0x000ee2000c1e9b00 */
[----:B------:R-:W-:Y:S01]  /*0cb0*/  FFMA.FTZ R83, R32, R80, R83 ;  /* 0x0000005020537223 */ /* 0x000fe20000010053 */
[----:B------:R-:W-:Y:S02]  /*0cc0*/  FFMA.FTZ R82, R33, R81, R82 ;  /* 0x0000005121527223 */ /* 0x000fe40000010052 */
[----:B------:R-:W3:Y:S01]  /*0cd0*/  LDG.E.64.CONSTANT R80, desc[UR8][R88.64+0x1500] ;  /* 0x0015000858507981 */ /* 0x000ee2000c1e9b00 */
[----:B----4-:R-:W-:Y:S01]  /*0ce0*/  FFMA.FTZ R83, R76, R34, R83 ;  /* 0x000000224c537223 */ /* 0x010fe20000010053 */
[----:B------:R-:W-:Y:S02]  /*0cf0*/  FFMA.FTZ R82, R77, R35, R82 ;  /* 0x000000234d527223 */ /* 0x000fe40000010052 */
[----:B------:R-:W4:Y:S01]  /*0d00*/  LDG.E.64.CONSTANT R76, desc[UR8][R88.64+0x1700] ;  /* 0x00170008584c7981 */ /* 0x000f22000c1e9b00 */
[----:B-----5:R-:W-:Y:S01]  /*0d10*/  FFMA.FTZ R83, R28, R74, R83 ;  /* 0x0000004a1c537223 */ /* 0x020fe20000010053 */
        /* <DEDUP_REMOVED lines=8> */
[----:B------:R-:W-:Y:S01]  /*0da0*/  FFMA.FTZ R83, R80, R26, R83 ;  /* 0x0000001a50537223 */ /* 0x000fe20000010053 */
[----:B------:R-:W-:-:S02]  /*0db0*/  FFMA.FTZ R82, R81, R27, R82 ;  /* 0x0000001b51527223 */ /* 0x000fc40000010052 */
[----:B------:R-:W3:Y:S01]  /*0dc0*/  LDG.E.64.CONSTANT R80, desc[UR8][R88.64+0x1c00] ;  /* 0x001c000858507981 */ /* 0x000ee2000c1e9b00 */
[----:B-----5:R-:W-:Y:S01]  /*0dd0*/  FFMA.FTZ R83, R20, R74, R83 ;  /* 0x0000004a14537223 */ /* 0x020fe20000010053 */
[----:B------:R-:W-:Y:S02]  /*0de0*/  FFMA.FTZ R82, R21, R75, R82 ;  /* 0x0000004b15527223 */ /* 0x000fe40000010052 */
[----:B------:R-:W5:Y:S01]  /*0df0*/  LDG.E.64.CONSTANT R74, desc[UR8][R88.64+0x1900] ;  /* 0x00190008584a7981 */ /* 0x000f62000c1e9b00 */
[----:B----4-:R-:W-:Y:S01]  /*0e00*/  FFMA.FTZ R91, R76, R22, R83 ;  /* 0x000000164c5b7223 */ /* 0x010fe20000010053 */
[----:B------:R-:W-:Y:S02]  /*0e10*/  FFMA.FTZ R90, R77, R23, R82 ;  /* 0x000000174d5a7223 */ /* 0x000fe40000010052 */
[----:B------:R-:W4:Y:S04]  /*0e20*/  LDG.E.64.CONSTANT R76, desc[UR8][R88.64+0x1a00] ;  /* 0x001a0008584c7981 */ /* 0x000f28000c1e9b00 */
[----:B------:R-:W3:Y:S01]  /*0e30*/  LDG.E.64.CONSTANT R82, desc[UR8][R88.64+0x1d00] ;  /* 0x001d000858527981 */ /* 0x000ee2000c1e9b00 */
[----:B------:R-:W-:Y:S01]  /*0e40*/  UMOV UR4, 0xffffffff ;  /* 0xffffffff00047882 */ /* 0x000fe20000000000 */
[----:B--2---:R-:W-:Y:S01]  /*0e50*/  FFMA.FTZ R91, R16, R72, R91 ;  /* 0x00000048105b7223 */ /* 0x004fe2000001005b */
[----:B------:R-:W-:-:S03]  /*0e60*/  FFMA.FTZ R90, R17, R73, R90 ;  /* 0x00000049115a7223 */ /* 0x000fc6000001005a */
[----:B-----5:R-:W-:Y:S01]  /*0e70*/  FFMA.FTZ R91, R74, R18, R91 ;  /* 0x000000124a5b7223 */ /* 0x020fe2000001005b */
[----:B------:R-:W-:-:S03]  /*0e80*/  FFMA.FTZ R90, R75, R19, R90 ;  /* 0x000000134b5a7223 */ /* 0x000fc6000001005a */
[----:B----4-:R-:W-:Y:S01]  /*0e90*/  FFMA.FTZ R91, R12, R76, R91 ;  /* 0x0000004c0c5b7223 */ /* 0x010fe2000001005b */
[----:B------:R-:W-:-:S03]  /*0ea0*/  FFMA.FTZ R90, R13, R77, R90 ;  /* 0x0000004d0d5a7223 */ /* 0x000fc6000001005a */
[----:B---3--:R-:W-:Y:S01]  /*0eb0*/  FFMA.FTZ R91, R78, R14, R91 ;  /* 0x0000000e4e5b7223 */ /* 0x008fe2000001005b */
[----:B------:R-:W-:-:S03]  /*0ec0*/  FFMA.FTZ R90, R79, R15, R90 ;  /* 0x0000000f4f5a7223 */ /* 0x000fc6000001005a */
[----:B------:R-:W-:Y:S01]  /*0ed0*/  FFMA.FTZ R91, R8, R80, R91 ;  /* 0x00000050085b7223 */ /* 0x000fe2000001005b */
[----:B------:R-:W-:-:S03]  /*0ee0*/  FFMA.FTZ R90, R9, R81, R90 ;  /* 0x00000051095a7223 */ /* 0x000fc6000001005a */
[----:B------:R-:W-:Y:S01]  /*0ef0*/  FFMA.FTZ R82, R82, R10, R91 ;  /* 0x0000000a52527223 */ /* 0x000fe2000001005b */
[----:B------:R-:W-:-:S04]  /*0f00*/  FFMA.FTZ R83, R83, R11, R90 ;  /* 0x0000000b53537223 */ /* 0x000fc8000001005a */
[----:B------:R-:W-:Y:S01]  /*0f10*/  FADD.FTZ R82, R82, R83 ;  /* 0x0000005352527221 */ /* 0x000fe20000010000 */
[----:B------:R-:W-:Y:S06]  /*0f20*/  BRA.DIV UR4, `(.L_x_24002) ;  /* 0x0000003e040c7947 */ /* 0x000fec000b800000 */
[----:B------:R0:W1:Y:S02]  /*0f30*/  SHFL.BFLY PT, R73, R82, 0x1, 0x1f ;  /* 0x0c201f0052497f89 */ /* 0x00006400000e0000 */
.L_x_24038:
[----:B------:R-:W-:Y:S01]  /*0f40*/  VIADD R72, R70, 0x1 ;  /* 0x0000000146487836 */ /* 0x000fe20000000000 */
[----:B------:R-:W-:Y:S01]  /*0f50*/  ISETP.NE.U32.AND P3, PT, R2, 0x1, PT ;  /* 0x000000010200780c */ /* 0x000fe20003f65070 */
[----:B-1----:R-:W-:Y:S01]  /*0f60*/  FADD.FTZ R73, R82, R73 ;  /* 0x0000004952497221 */ /* 0x002fe20000010000 */
[----:B------:R-:W-:Y:S02]  /*0f70*/  IADD3 R84, PT, PT, R84, 0x4, RZ ;  /* 0x0000000454547810 */ /* 0x000fe40007ffe0ff */
[----:B------:R-:W-:Y:S02]  /*0f80*/  I2FP.F32.S32 R75, R72 ;  /* 0x00000048004b7245 */ /* 0x000fe40000201400 */
[----:B------:R-:W-:Y:S02]  /*0f90*/  IADD3 R7, P2, PT, R7, 0x10, RZ ;  /* 0x0000001007077810 */ /* 0x000fe40007f5e0ff */
[----:B------:R-:W-:Y:S01]  /*0fa0*/  IADD3 R70, PT, PT, R70, 0x40, RZ ;  /* 0x0000004046467810 */ /* 0x000fe20007ffe0ff */
[----:B------:R-:W-:-:S02]  /*0fb0*/  FMUL.FTZ R75, R75, R0 ;  /* 0x000000004b4b7220 */ /* 0x000fc40000410000 */
[----:B------:R-:W-:Y:S02]  /*0fc0*/  IMAD.X R68, RZ, RZ, R68, P2 ;  /* 0x000000ffff447224 */ /* 0x000fe400010e0644 */
[----:B------:R-:W-:Y:S02]  /*0fd0*/  @P3 IADD3 R74, PT, PT, R71, -0x1, RZ ;  /* 0xffffffff474a3810 */ /* 0x000fe40007ffe0ff */
[----:B------:R-:W-:Y:S02]  /*0fe0*/  FSEL R72, R75, RZ, P0 ;  /* 0x000000ff4b487208 */ /* 0x000fe40000000000 */
[CC--:B------:R-:W-:Y:S02]  /*0ff0*/  @P3 ISETP.GE.AND P1, PT, R74.reuse, R85.reuse, PT ;  /* 0x000000554a00320c */ /* 0x0c0fe40003f26270 */
[----:B------:R-:W-:Y:S01]  /*1000*/  ISETP.GE.OR P4, PT, R74, R85, !P3 ;  /* 0x000000554a00720c */ /* 0x000fe20005f86670 */
[----:B------:R-:W-:Y:S01]  /*1010*/  FFMA.FTZ R72, R73, UR12, R72 ;  /* 0x0000000c49487c23 */ /* 0x000fe20008010048 */
[----:B------:R-:W-:-:S04]  /*1020*/  IADD3 R71, PT, PT, R71, 0x40, RZ ;  /* 0x0000004047477810 */ /* 0x000fc80007ffe0ff */
[----:B------:R-:W-:Y:S02]  /*1030*/  @P3 FSEL R73, R72, RZ, !P1 ;  /* 0x000000ff48493208 */ /* 0x000fe40004800000 */
[----:B------:R-:W-:-:S03]  /*1040*/  ISETP.GE.AND P1, PT, R84, R3, PT ;  /* 0x000000035400720c */ /* 0x000fc60003f26270 */
[----:B------:R1:W-:Y:S02]  /*1050*/  @P3 STS [R6], R73 ;  /* 0x0000004906003388 */ /* 0x0003e40000000800 */
[----:B------:R-:W-:Y:S02]  /*1060*/  @!P4 FMNMX.FTZ R5, R5, R72, !PT ;  /* 0x000000480505c209 */ /* 0x000fe40007810000 */
[----:B-1----:R-:W-:-:S06]  /*1070*/  IADD3 R6, PT, PT, R6, 0x100, RZ ;  /* 0x0000010006067810 */ /* 0x002fcc0007ffe0ff */
[----:B------:R-:W-:Y:S05]  /*1080*/  @!P1 BRA `(.L_x_24003) ;  /* 0xfffffff800149947 */ /* 0x000fea000383ffff */
.L_x_24001:
[----:B------:R-:W-:Y:S05]  /*1090*/  BSYNC B0 ;  /* 0x0000000000007941 */ /* 0x000fea0003800000 */
.L_x_24000:
        /* <DEDUP_REMOVED lines=9> */
.L_x_24044:
[----:B------:R-:W3:Y:S01]  /*1130*/  S2R R84, SR_TID.X ;  /* 0x0000000000547919 */ /* 0x000ee20000002100 */
[----:B------:R-:W-:Y:S01]  /*1140*/  MOV R0, 0x400 ;  /* 0x0000040000007802 */ /* 0x000fe20000000f00 */
[----:B------:R-:W-:Y:S05]  /*1150*/  WARPSYNC.ALL ;  /* 0x0000000000007948 */ /* 0x000fea0003800000 */
[----:B------:R-:W4:Y:S01]  /*1160*/  S2R R2, SR_CgaCtaId ;  /* 0x0000000000027919 */ /* 0x000f220000008800 */
[----:B------:R-:W-:Y:S02]  /*1170*/  IADD3 R5, PT, PT, R0, 0x1e0, RZ ;  /* 0x000001e000057810 */ /* 0x000fe40007ffe0ff */
[----:B--2---:R-:W-:-:S02]  /*1180*/  FMNMX.FTZ R9, R6, R9, !PT ;  /* 0x0000000906097209 */ /* 0x004fc40007810000 */
[----:B---3--:R-:W-:Y:S02]  /*1190*/  LOP3.LUT P0, R83, R84, 0x1f, RZ, 0xc0, !PT ;  /* 0x0000001f54537812 */ /* 0x008fe4000780c0ff */
[----:B0-----:R-:W-:Y:S02]  /*11a0*/  SHF.R.U32.HI R82, RZ, 0x5, R84 ;  /* 0x00000005ff527819 */ /* 0x001fe40000011654 */
[----:B----4-:R-:W-:-:S05]  /*11b0*/  LEA R5, R2, R5, 0x18 ;  /* 0x0000000502057211 */ /* 0x010fca00078ec0ff */
[----:B-1----:R-:W-:-:S05]  /*11c0*/  IMAD R6, R82, 0x4, R5 ;  /* 0x0000000452067824 */ /* 0x002fca00078e0205 */
[----:B------:R0:W-:Y:S01]  /*11d0*/  @!P0 STS [R6], R9 ;  /* 0x0000000906008388 */ /* 0x0001e20000000800 */
[----:B------:R-:W-:Y:S01]  /*11e0*/  BAR.SYNC.DEFER_BLOCKING 0x0 ;  /* 0x0000000000007b1d */ /* 0x000fe20000010000 */
[C---:B------:R-:W-:Y:S02]  /*11f0*/  ISETP.GT.U32.AND P1, PT, R83.reuse, 0x3, PT ;  /* 0x000000035300780c */ /* 0x040fe40003f24070 */
[----:B0-----:R-:W-:Y:S02]  /*1200*/  MOV R9, 0xff7fffff ;  /* 0xff7fffff00097802 */ /* 0x001fe40000000f00 */
[----:B------:R-:W-:Y:S01]  /*1210*/  LEA R7, R83, R5, 0x2 ;  /* 0x0000000553077211 */ /* 0x000fe200078e10ff */
[----:B------:R-:W-:Y:S01]  /*1220*/  BSSY.RECONVERGENT B0, `(.L_x_24005) ;  /* 0x00000ef000007945 */ /* 0x000fe20003800200 */
[----:B------:R-:W-:-:S04]  /*1230*/  IADD3 R5, PT, PT, R85, 0xf, RZ ;  /* 0x0000000f55057810 */ /* 0x000fc80007ffe0ff */
[----:B------:R-:W-:-:S04]  /*1240*/  SHF.R.S32.HI R10, RZ, 0x1f, R5 ;  /* 0x0000001fff0a7819 */ /* 0x000fc80000011405 */
[----:B------:R-:W-:-:S04]  /*1250*/  LEA.HI R10, R10, R5, RZ, 0x4 ;  /* 0x000000050a0a7211 */ /* 0x000fc800078f20ff */
[----:B------:R-:W-:-:S04]  /*1260*/  LOP3.LUT R10, R10, 0xfffffff0, RZ, 0xc0, !PT ;  /* 0xfffffff00a0a7812 */ /* 0x000fc800078ec0ff */
[----:B------:R-:W-:Y:S01]  /*1270*/  VIMNMX R5, PT, PT, R85, R10, PT ;  /* 0x0000000a55057248 */ /* 0x000fe20003fe0100 */
[----:B------:R-:W0:Y:S01]  /*1280*/  @!P1 LDS R9, [R7] ;  /* 0x0000000007099984 */ /* 0x000e220000000800 */
[----:B------:R-:W-:Y:S02]  /*1290*/  IMAD.MOV.U32 R10, RZ, RZ, RZ ;  /* 0x000000ffff0a7224 */ /* 0x000fe400078e00ff */
        /* <DEDUP_REMOVED lines=24> */
.L_x_24009:
        /* <DEDUP_REMOVED lines=11> */
.L_x_24008:
[----:B------:R-:W-:Y:S05]  /*14d0*/  BSYNC.RECONVERGENT B1 ;  /* 0x0000000000017941 */ /* 0x000fea0003800200 */
.L_x_24007:
        /* <DEDUP_REMOVED lines=12> */
.L_x_24012:
        /* <DEDUP_REMOVED lines=100> */
.L_x_24011:
[----:B------:R-:W-:Y:S05]  /*1be0*/  BSYNC.RECONVERGENT B1 ;  /* 0x0000000000017941 */ /* 0x000fea0003800200 */
.L_x_24010:
        /* <DEDUP_REMOVED lines=55> */
.L_x_24014:
[----:B------:R-:W-:Y:S05]  /*1f60*/  BSYNC.RECONVERGENT B1 ;  /* 0x0000000000017941 */ /* 0x000fea0003800200 */
.L_x_24013:
        /* <DEDUP_REMOVED lines=26> */
.L_x_24006:
[----:B------:R-:W-:Y:S05]  /*2110*/  BSYNC.RECONVERGENT B0 ;  /* 0x0000000000007941 */ /* 0x000fea0003800200 */
.L_x_24005:
        /* <DEDUP_REMOVED lines=40> */
.L_x_24019:
[----:B------:R-:W0:Y:S01]  /*23a0*/  LDS R7, [R8] ;  /* 0x0000000008077984 */ /* 0x000e220000000800 */
[----:B------:R-:W-:-:S04]  /*23b0*/  IADD3 R9, PT, PT, R9, 0x1, RZ ;  /* 0x0000000109097810 */ /* 0x000fc80007ffe0ff */
[----:B------:R-:W-:Y:S01]  /*23c0*/  ISETP.NE.AND P0, PT, R9, RZ, PT ;  /* 0x000000ff0900720c */ /* 0x000fe20003f05270 */
[----:B0-----:R-:W-:-:S05]  /*23d0*/  FMUL.FTZ R7, R7, R32 ;  /* 0x0000002007077220 */ /* 0x001fca0000410000 */
[----:B------:R0:W-:Y:S02]  /*23e0*/  STS [R8], R7 ;  /* 0x0000000708007388 */ /* 0x0001e40000000800 */
[----:B0-----:R-:W-:-:S05]  /*23f0*/  IADD3 R8, PT, PT, R8, 0x200, RZ ;  /* 0x0000020008087810 */ /* 0x001fca0007ffe0ff */
[----:B------:R-:W-:Y:S05]  /*2400*/  @P0 BRA `(.L_x_24019) ;  /* 0xfffffffc00e40947 */ /* 0x000fea000383ffff */
.L_x_24018:
[----:B------:R-:W-:Y:S05]  /*2410*/  BSYNC.RECONVERGENT B1 ;  /* 0x0000000000017941 */ /* 0x000fea0003800200 */
.L_x_24017:
        /* <DEDUP_REMOVED lines=12> */
.L_x_24022:
        /* <DEDUP_REMOVED lines=52> */
.L_x_24021:
[----:B------:R-:W-:Y:S05]  /*2820*/  BSYNC.RECONVERGENT B1 ;  /* 0x0000000000017941 */ /* 0x000fea0003800200 */
.L_x_24020:
        /* <DEDUP_REMOVED lines=31> */
.L_x_24024:
[----:B------:R-:W-:Y:S05]  /*2a20*/  BSYNC.RECONVERGENT B1 ;  /* 0x0000000000017941 */ /* 0x000fea0003800200 */
.L_x_24023:
        /* <DEDUP_REMOVED lines=14> */
.L_x_24016:
[----:B------:R-:W-:Y:S05]  /*2b10*/  BSYNC.RECONVERGENT B0 ;  /* 0x0000000000007941 */ /* 0x000fea0003800200 */
.L_x_24015:
[----:B------:R-:W-:Y:S01]  /*2b20*/  ISETP.GE.AND P0, PT, R82, R3, PT ;  /* 0x000000035200720c */ /* 0x000fe20003f06270 */
[----:B------:R-:W2:Y:S08]  /*2b30*/  S2UR UR7, SR_CTAID.Y ;  /* 0x00000000000779c3 */ /* 0x000eb00000002600 */
[----:B------:R-:W-:Y:S01]  /*2b40*/  BAR.SYNC.DEFER_BLOCKING 0x0 ;  /* 0x0000000000007b1d */ /* 0x000fe20000010000 */
[----:B-1----:R-:W-:Y:S01]  /*2b50*/  HFMA2 R7, -RZ, RZ, 0, 0 ;  /* 0x00000000ff077431 */ /* 0x002fe200000001ff */
[----:B------:R-:W-:-:S02]  /*2b60*/  CS2R R80, SRZ ;  /* 0x0000000000507805 */ /* 0x000fc4000001ff00 */
        /* <DEDUP_REMOVED lines=9> */
[----:B--2---:R-:W-:Y:S06]  /*2c00*/  @P0 BRA `(.L_x_24026) ;  /* 0x0000001000740947 */ /* 0x004fec0003800000 */
[----:B------:R-:W2:Y:S01]  /*2c10*/  LDC R5, c[0x0][0x3b8] ;  /* 0x0000ee00ff057b82 */ /* 0x000ea20000000800 */
[----:B------:R-:W4:Y:S01]  /*2c20*/  LDCU.64 UR10, c[0x0][0x3a8] ;  /* 0x00007500ff0a77ac */ /* 0x000f220008000a00 */
[----:B------:R-:W-:Y:S01]  /*2c30*/  SHF.R.U32.HI R8, RZ, 0x3, R84 ;  /* 0x00000003ff087819 */ /* 0x000fe20000011654 */
[----:B------:R-:W-:Y:S01]  /*2c40*/  VIADD R11, R0, 0x200 ;  /* 0x00000200000b7836 */ /* 0x000fe20000000000 */
[----:B0-----:R-:W-:Y:S01]  /*2c50*/  MOV R9, RZ ;  /* 0x000000ff00097202 */ /* 0x001fe20000000f00 */
[----:B------:R-:W0:Y:S01]  /*2c60*/  LDCU UR6, c[0x0][0x3d0] ;  /* 0x00007a00ff0677ac */ /* 0x000e220008000800 */
[----:B------:R-:W-:Y:S01]  /*2c70*/  LOP3.LUT R8, R8, 0x7c, RZ, 0xc0, !PT ;  /* 0x0000007c08087812 */ /* 0x000fe200078ec0ff */
[----:B------:R-:W-:Y:S01]  /*2c80*/  VIADD R0, R82, 0x1 ;  /* 0x0000000152007836 */ /* 0x000fe20000000000 */
[----:B------:R-:W-:Y:S02]  /*2c90*/  SHF.L.U32 R6, R84, 0x4, RZ ;  /* 0x0000000454067819 */ /* 0x000fe400000006ff */
[----:B------:R-:W-:-:S02]  /*2ca0*/  LEA R2, R2, R11, 0x18 ;  /* 0x0000000b02027211 */ /* 0x000fc400078ec0ff */
[----:B------:R-:W-:Y:S02]  /*2cb0*/  SHF.L.U32 R86, R84, 0x2, RZ ;  /* 0x0000000254567819 */ /* 0x000fe400000006ff */
[----:B------:R-:W-:Y:S01]  /*2cc0*/  MOV R81, RZ ;  /* 0x000000ff00517202 */ /* 0x000fe20000000f00 */
[----:B0-----:R-:W-:Y:S01]  /*2cd0*/  IMAD R90, R4, UR6, RZ ;  /* 0x00000006045a7c24 */ /* 0x001fe2000f8e02ff */
[----:B------:R-:W-:Y:S01]  /*2ce0*/  IADD3 R4, PT, PT, R82, -R3, RZ ;  /* 0x8000000352047210 */ /* 0x000fe20007ffe0ff */
[----:B--2---:R-:W-:-:S03]  /*2cf0*/  IMAD R5, R5, UR7, RZ ;  /* 0x0000000705057c24 */ /* 0x004fc6000f8e02ff */
[----:B------:R-:W-:Y:S01]  /*2d00*/  SHF.R.S32.HI R91, RZ, 0x1f, R90 ;  /* 0x0000001fff5b7819 */ /* 0x000fe2000001145a */
[----:B------:R-:W-:Y:S01]  /*2d10*/  IMAD.WIDE R8, R5, 0x4, R8 ;  /* 0x0000000405087825 */ /* 0x000fe200078e0208 */
[----:B------:R-:W-:-:S04]  /*2d20*/  LOP3.LUT R5, R6, 0x30, RZ, 0xe2, !PT ;  /* 0x0000003006057812 */ /* 0x000fc800078ee2ff */
[----:B------:R-:W-:Y:S02]  /*2d30*/  LEA R5, R82, R5, 0x6 ;  /* 0x0000000552057211 */ /* 0x000fe400078e30ff */
[----:B----4-:R-:W-:Y:S02]  /*2d40*/  IADD3 R6, P0, PT, R8, UR10, RZ ;  /* 0x0000000a08067c10 */ /* 0x010fe4000ff1e0ff */
[----:B------:R-:W-:Y:S02]  /*2d50*/  IADD3 R5, PT, PT, R2, R5, RZ ;  /* 0x0000000502057210 */ /* 0x000fe40007ffe0ff */
[----:B------:R-:W-:Y:S02]  /*2d60*/  IADD3.X R2, PT, PT, R9, UR11, RZ, P0, !PT ;  /* 0x0000000b09027c10 */ /* 0x000fe400087fe4ff */
[C---:B------:R-:W-:Y:S02]  /*2d70*/  LOP3.LUT R9, R86.reuse, 0xc, RZ, 0xc0, !PT ;  /* 0x0000000c56097812 */ /* 0x040fe400078ec0ff */
[----:B------:R-:W-:-:S02]  /*2d80*/  LOP3.LUT R86, R86, 0x7c, RZ, 0xc0, !PT ;  /* 0x0000007c56567812 */ /* 0x000fc400078ec0ff */
[----:B------:R-:W-:-:S05]  /*2d90*/  LEA R9, R82, R9, 0x4 ;  /* 0x0000000952097211 */ /* 0x000fca00078e20ff */
[----:B------:R-:W-:-:S07]  /*2da0*/  VIADD R87, R9, 0x1 ;  /* 0x0000000109577836 */ /* 0x000fce0000000000 */
.L_x_24027:
[----:B------:R-:W-:Y:S02]  /*2db0*/  MOV R12, R6 ;  /* 0x00000006000c7202 */ /* 0x000fe40000000f00 */
[----:B------:R-:W-:-:S05]  /*2dc0*/  MOV R13, R2 ;  /* 0x00000002000d7202 */ /* 0x000fca0000000f00 */
[----:B------:R0:W1:Y:S04]  /*2dd0*/  LDG.E.CONSTANT R9, desc[UR8][R12.64] ;  /* 0x000000080c097981 */ /* 0x000068000c1e9900 */
[----:B0-----:R-:W0:Y:S01]  /*2de0*/  LDS.128 R12, [R5] ;  /* 0x00000000050c7984 */ /* 0x001e220000000c00 */
[----:B-1----:R-:W-:-:S03]  /*2df0*/  IMAD.WIDE R8, R9, UR12, R90 ;  /* 0x0000000c09087c25 */ /* 0x002fc6000f8e025a */
        /* <DEDUP_REMOVED lines=17> */
[CC--:B------:R-:W-:Y:S02]  /*2f10*/  @!P1 ISETP.GE.AND P2, PT, R87.reuse, R85.reuse, PT ;  /* 0x000000555700920c */ /* 0x0c0fe40003f46270 */
[----:B------:R-:W-:Y:S01]  /*2f20*/  @!P1 ISETP.GE.AND P0, PT, R88, R85, PT ;  /* 0x000000555800920c */ /* 0x000fe20003f06270 */
[----:B------:R-:W5:Y:S01]  /*2f30*/  LDG.E.128.CONSTANT R24, desc[UR8][R92.64+0x1600] ;  /* 0x001600085c187981 */ /* 0x000f62000c1e9d00 */
[----:B------:R-:W-:-:S03]  /*2f40*/  @!P1 VIADD R16, R87, 0x1 ;  /* 0x0000000157109836 */ /* 0x000fc60000000000 */
[----:B------:R-:W5:Y:S02]  /*2f50*/  LDG.E.128.CONSTANT R20, desc[UR8][R92.64+0x1800] ;  /* 0x001800085c147981 */ /* 0x000f64000c1e9d00 */
[-C--:B------:R-:W-:Y:S02]  /*2f60*/  @!P1 ISETP.GE.AND P3, PT, R16, R85.reuse, PT ;  /* 0x000000551000920c */ /* 0x080fe40003f66270 */
[----:B------:R-:W5:Y:S01]  /*2f70*/  LDG.E.128.CONSTANT R16, desc[UR8][R92.64+0x1a00] ;  /* 0x001a00085c107981 */ /* 0x000f62000c1e9d00 */
[----:B--2---:R-:W-:Y:S02]  /*2f80*/  @!P1 FSEL R65, R65, RZ, !P2 ;  /* 0x000000ff41419208 */ /* 0x004fe40005000000 */
[-C--:B------:R-:W-:Y:S02]  /*2f90*/  @!P1 ISETP.GE.AND P2, PT, R87, R85.reuse, PT ;  /* 0x000000555700920c */ /* 0x080fe40003f46270 */
[----:B------:R-:W-:Y:S02]  /*2fa0*/  @!P1 FSEL R64, R64, RZ, !P0 ;  /* 0x000000ff40409208 */ /* 0x000fe40004000000 */
[----:B------:R-:W-:-:S02]  /*2fb0*/  @!P1 ISETP.GE.AND P0, PT, R88, R85, PT ;  /* 0x000000555800920c */ /* 0x000fc40003f06270 */
[----:B---3--:R-:W-:Y:S02]  /*2fc0*/  @!P1 FSEL R9, R9, RZ, !P2 ;  /* 0x000000ff09099208 */ /* 0x008fe40005000000 */
[----:B------:R-:W-:-:S03]  /*2fd0*/  @!P1 FSEL R8, R8, RZ, !P0 ;  /* 0x000000ff08089208 */ /* 0x000fc60004000000 */
[C---:B0-----:R-:W-:Y:S01]  /*2fe0*/  FMUL.FTZ R9, R13.reuse, R9 ;  /* 0x000000090d097220 */ /* 0x041fe20000410000 */
[----:B------:R-:W-:-:S03]  /*2ff0*/  FMUL.FTZ R65, R13, R65 ;  /* 0x000000410d417220 */ /* 0x000fc60000410000 */
[C---:B------:R-:W-:Y:S01]  /*3000*/  FFMA.FTZ R9, R12.reuse, R8, R9 ;  /* 0x000000080c097223 */ /* 0x040fe20000010009 */
[C---:B------:R-:W-:Y:S01]  /*3010*/  @!P1 IADD3 R8, PT, PT, R87.reuse, 0x2, RZ ;  /* 0x0000000257089810 */ /* 0x040fe20007ffe0ff */
[----:B------:R-:W-:Y:S01]  /*3020*/  FFMA.FTZ R65, R12, R64, R65 ;  /* 0x000000400c417223 */ /* 0x000fe20000010041 */
[----:B------:R-:W-:Y:S02]  /*3030*/  @!P1 FSEL R66, R66, RZ, !P3 ;  /* 0x000000ff42429208 */ /* 0x000fe40005800000 */
[-C--:B------:R-:W-:Y:S01]  /*3040*/  @!P1 ISETP.GE.AND P0, PT, R8, R85.reuse, PT ;  /* 0x000000550800920c */ /* 0x080fe20003f06270 */
[C---:B------:R-:W-:Y:S01]  /*3050*/  @!P1 VIADD R64, R87.reuse, 0x2 ;  /* 0x0000000257409836 */ /* 0x040fe20000000000 */
[----:B------:R-:W-:Y:S01]  /*3060*/  @!P1 IADD3 R8, PT, PT, R87, 0x1, RZ ;  /* 0x0000000157089810 */ /* 0x000fe20007ffe0ff */
[----:B------:R-:W-:Y:S01]  /*3070*/  FFMA.FTZ R66, R14, R66, R65 ;  /* 0x000000420e427223 */ /* 0x000fe20000010041 */
[----:B------:R-:W-:Y:S02]  /*3080*/  @!P1 FSEL R67, R67, RZ, !P0 ;  /* 0x000000ff43439208 */ /* 0x000fe40004000000 */
[----:B------:R-:W-:-:S02]  /*3090*/  @!P1 ISETP.GE.AND P2, PT, R8, R85, PT ;  /* 0x000000550800920c */ /* 0x000fc40003f46270 */
[----:B------:R-:W-:Y:S01]  /*30a0*/  @!P1 ISETP.GE.AND P0, PT, R64, R85, PT ;  /* 0x000000554000920c */ /* 0x000fe20003f06270 */
[----:B------:R-:W-:Y:S02]  /*30b0*/  FFMA.FTZ R8, R15, R67, R66 ;  /* 0x000000430f087223 */ /* 0x000fe40000010042 */
[----:B------:R-:W2:Y:S01]  /*30c0*/  LDG.E.128.CONSTANT R64, desc[UR8][R92.64+0x1c00] ;  /* 0x001c00085c407981 */ /* 0x000ea2000c1e9d00 */
[----:B------:R-:W-:Y:S02]  /*30d0*/  @!P1 FSEL R10, R10, RZ, !P2 ;  /* 0x000000ff0a0a9208 */ /* 0x000fe40005000000 */
[----:B------:R-:W-:-:S03]  /*30e0*/  @!P1 FSEL R11, R11, RZ, !P0 ;  /* 0x000000ff0b0b9208 */ /* 0x000fc60004000000 */
[----:B------:R-:W-:Y:S01]  /*30f0*/  FFMA.FTZ R10, R14, R10, R9 ;  /* 0x0000000a0e0a7223 */ /* 0x000fe20000010009 */
[----:B------:R-:W-:-:S03]  /*3100*/  @!P1 ISETP.GE.AND P3, PT, R87, R85, PT ;  /* 0x000000555700920c */ /* 0x000fc60003f66270 */
[----:B------:R-:W-:Y:S01]  /*3110*/  FFMA.FTZ R11, R15, R11, R10 ;  /* 0x0000000b0f0b7223 */ /* 0x000fe2000001000a */
[----:B------:R-:W-:Y:S02]  /*3120*/  @!P1 IADD3 R10, PT, PT, R87, 0x1, RZ ;  /* 0x00000001570a9810 */ /* 0x000fe40007ffe0ff */
[----:B----4-:R-:W-:Y:S02]  /*3130*/  @!P1 FSEL R61, R61, RZ, !P3 ;  /* 0x000000ff3d3d9208 */ /* 0x010fe40005800000 */
[-C--:B------:R-:W-:Y:S02]  /*3140*/  @!P1 ISETP.GE.AND P2, PT, R88, R85.reuse, PT ;  /* 0x000000555800920c */ /* 0x080fe40003f46270 */
[----:B------:R-:W-:Y:S02]  /*3150*/  @!P1 ISETP.GE.AND P3, PT, R10, R85, PT ;  /* 0x000000550a00920c */ /* 0x000fe40003f66270 */
[----:B------:R-:W-:Y:S02]  /*3160*/  @!P1 IADD3 R10, PT, PT, R87, 0x2, RZ ;  /* 0x00000002570a9810 */ /* 0x000fe40007ffe0ff */
[----:B------:R-:W-:-:S02]  /*3170*/  @!P1 FSEL R60, R60, RZ, !P2 ;  /* 0x000000ff3c3c9208 */ /* 0x000fc40005000000 */
[----:B------:R-:W-:Y:S02]  /*3180*/  @!P1 ISETP.GE.AND P2, PT, R10, R85, PT ;  /* 0x000000550a00920c */ /* 0x000fe40003f46270 */
[----:B------:R-:W-:-:S04]  /*3190*/  @!P1 IADD3 R10, PT, PT, R87, 0x1, RZ ;  /* 0x00000001570a9810 */ /* 0x000fc80007ffe0ff */
[----:B------:R-:W-:Y:S01]  /*31a0*/  @!P1 ISETP.GE.AND P6, PT, R10, R85, PT ;  /* 0x000000550a00920c */ /* 0x000fe20003fc6270 */
[----:B------:R-:W-:-:S05]  /*31b0*/  @!P1 VIADD R10, R87, 0x2 ;  /* 0x00000002570a9836 */ /* 0x000fca0000000000 */
[----:B------:R-:W-:Y:S02]  /*31c0*/  @!P1 ISETP.GE.AND P5, PT, R10, R85, PT ;  /* 0x000000550a00920c */ /* 0x000fe40003fa6270 */
[----:B------:R-:W-:-:S04]  /*31d0*/  @!P1 IADD3 R10, PT, PT, R87, 0x1, RZ ;  /* 0x00000001570a9810 */ /* 0x000fc80007ffe0ff */
[-C--:B------:R-:W-:Y:S02]  /*31e0*/  @!P1 ISETP.GE.AND P4, PT, R10, R85.reuse, PT ;  /* 0x000000550a00920c */ /* 0x080fe40003f86270 */
[C---:B------:R-:W-:Y:S02]  /*31f0*/  @!P1 IADD3 R10, PT, PT, R87.reuse, 0x2, RZ ;  /* 0x00000002570a9810 */ /* 0x040fe40007ffe0ff */
[----:B------:R-:W-:Y:S02]  /*3200*/  @!P1 FSEL R62, R62, RZ, !P3 ;  /* 0x000000ff3e3e9208 */ /* 0x000fe40005800000 */
[-C--:B------:R-:W-:Y:S02]  /*3210*/  @!P1 ISETP.GE.AND P0, PT, R10, R85.reuse, PT ;  /* 0x000000550a00920c */ /* 0x080fe40003f06270 */
[----:B------:R-:W-:Y:S02]  /*3220*/  @!P1 ISETP.GE.AND P3, PT, R88, R85, PT ;  /* 0x000000555800920c */ /* 0x000fe40003f66270 */
[----:B------:R-:W-:-:S02]  /*3230*/  @!P1 IADD3 R10, PT, PT, R87, 0x1, RZ ;  /* 0x00000001570a9810 */ /* 0x000fc40007ffe0ff */
[----:B------:R-:W-:Y:S02]  /*3240*/  @!P1 FSEL R63, R63, RZ, !P2 ;  /* 0x000000ff3f3f9208 */ /* 0x000fe40005000000 */
[-C--:B------:R-:W-:Y:S01]  /*3250*/  @!P1 ISETP.GE.AND P2, PT, R10, R85.reuse, PT ;  /* 0x000000550a00920c */ /* 0x080fe20003f46270 */
[C---:B------:R-:W-:Y:S01]  /*3260*/  @!P1 VIADD R10, R87.reuse, 0x2 ;  /* 0x00000002570a9836 */ /* 0x040fe20000000000 */
[----:B-----5:R-:W-:Y:S02]  /*3270*/  @!P1 FSEL R56, R56, RZ, !P3 ;  /* 0x000000ff38389208 */ /* 0x020fe40005800000 */
        /* <DEDUP_REMOVED lines=16> */
[----:B------:R-:W-:Y:S02]  /*3380*/  @!P1 FSEL R54, R54, RZ, !P4 ;  /* 0x000000ff36369208 */ /* 0x000fe40006000000 */
[----:B------:R-:W-:Y:S02]  /*3390*/  @!P1 FSEL R42, R42, RZ, !P0 ;  /* 0x000000ff2a2a9208 */ /* 0x000fe40004000000 */
[CC--:B------:R-:W-:Y:S02]  /*33a0*/  @!P1 ISETP.GE.AND P0, PT, R88.reuse, R85.reuse, PT ;  /* 0x000000555800920c */ /* 0x0c0fe40003f06270 */
[----:B------:R-:W-:Y:S01]  /*33b0*/  @!P1 ISETP.GE.AND P4, PT, R88, R85, PT ;  /* 0x000000555800920c */ /* 0x000fe20003f86270 */
[----:B------:R-:W-:Y:S01]  /*33c0*/  FADD.FTZ R81, R8, R81 ;  /* 0x0000005108517221 */ /* 0x000fe20000010000 */
[----:B------:R-:W-:Y:S01]  /*33d0*/  @!P1 FSEL R32, R32, RZ, !P0 ;  /* 0x000000ff20209208 */ /* 0x000fe20004000000 */
[----:B------:R-:W-:Y:S01]  /*33e0*/  @!P1 VIADD R10, R87, 0x2 ;  /* 0x00000002570a9836 */ /* 0x000fe20000000000 */
[----:B------:R-:W-:-:S02]  /*33f0*/  @!P1 FSEL R48, R48, RZ, !P4 ;  /* 0x000000ff30309208 */ /* 0x000fc40006000000 */
[CC--:B------:R-:W-:Y:S02]  /*3400*/  @!P1 ISETP.GE.AND P0, PT, R87.reuse, R85.reuse, PT ;  /* 0x000000555700920c */ /* 0x0c0fe40003f06270 */
[CC--:B------:R-:W-:Y:S02]  /*3410*/  @!P1 ISETP.GE.AND P4, PT, R87.reuse, R85.reuse, PT ;  /* 0x000000555700920c */ /* 0x0c0fe40003f86270 */
        /* <DEDUP_REMOVED lines=14> */
[----:B------:R-:W-:Y:S02]  /*3500*/  ISETP.GE.AND P0, PT, R8, R3, PT ;  /* 0x000000030800720c */ /* 0x000fe40003f06270 */
[CC--:B------:R-:W-:Y:S02]  /*3510*/  @!P1 ISETP.GE.AND P4, PT, R87.reuse, R85.reuse, PT ;  /* 0x000000555700920c */ /* 0x0c0fe40003f86270 */
        /* <DEDUP_REMOVED lines=9> */
[-C--:B------:R-:W-:Y:S01]  /*35b0*/  @!P1 ISETP.GE.AND P4, PT, R8, R85.reuse, PT ;  /* 0x000000550800920c */ /* 0x080fe20003f86270 */
[----:B------:R-:W-:Y:S01]  /*35c0*/  @!P1 VIADD R8, R87, 0x1 ;  /* 0x0000000157089836 */ /* 0x000fe20000000000 */
[----:B------:R-:W-:Y:S02]  /*35d0*/  @!P1 ISETP.GE.AND P5, PT, R88, R85, PT ;  /* 0x000000555800920c */ /* 0x000fe40003fa6270 */
[----:B------:R-:W-:Y:S02]  /*35e0*/  @!P1 FSEL R31, R31, RZ, !P4 ;  /* 0x000000ff1f1f9208 */ /* 0x000fe40006000000 */
[----:B------:R-:W-:Y:S02]  /*35f0*/  @!P1 FSEL R24, R24, RZ, !P5 ;  /* 0x000000ff18189208 */ /* 0x000fe40006800000 */
[----:B------:R-:W-:-:S02]  /*3600*/  @!P1 FSEL R47, R47, RZ, !P6 ;  /* 0x000000ff2f2f9208 */ /* 0x000fc40007000000 */
[-C--:B------:R-:W-:Y:S02]  /*3610*/  @!P1 ISETP.GE.AND P4, PT, R8, R85.reuse, PT ;  /* 0x000000550800920c */ /* 0x080fe40003f86270 */
[CC--:B------:R-:W-:Y:S02]  /*3620*/  @!P1 ISETP.GE.AND P5, PT, R87.reuse, R85.reuse, PT ;  /* 0x000000555700920c */ /* 0x0c0fe40003fa6270 */
[CC--:B------:R-:W-:Y:S02]  /*3630*/  @!P1 ISETP.GE.AND P6, PT, R87.reuse, R85.reuse, PT ;  /* 0x000000555700920c */ /* 0x0c0fe40003fc6270 */
        /* <DEDUP_REMOVED lines=17> */
[-C--:B------:R-:W-:Y:S02]  /*3750*/  @!P1 ISETP.GE.AND P6, PT, R88, R85.reuse, PT ;  /* 0x000000555800920c */ /* 0x080fe40003fc6270 */
[----:B------:R-:W-:Y:S02]  /*3760*/  @!P1 IADD3 R8, PT, PT, R87, 0x2, RZ ;  /* 0x0000000257089810 */ /* 0x000fe40007ffe0ff */
[----:B------:R-:W-:Y:S02]  /*3770*/  @!P1 FSEL R45, R45, RZ, !P2 ;  /* 0x000000ff2d2d9208 */ /* 0x000fe40005000000 */
[----:B------:R-:W-:-:S02]  /*3780*/  @!P1 ISETP.GE.AND P2, PT, R10, R85, PT ;  /* 0x000000550a00920c */ /* 0x000fc40003f46270 */
[----:B------:R-:W-:Y:S02]  /*3790*/  @!P1 FSEL R27, R27, RZ, !P5 ;  /* 0x000000ff1b1b9208 */ /* 0x000fe40006800000 */
[----:B------:R-:W-:Y:S02]  /*37a0*/  @!P1 FSEL R38, R38, RZ, !P3 ;  /* 0x000000ff26269208 */ /* 0x000fe40005800000 */
[-C--:B------:R-:W-:Y:S01]  /*37b0*/  @!P1 ISETP.GE.AND P5, PT, R8, R85.reuse, PT ;  /* 0x000000550800920c */ /* 0x080fe20003fa6270 */
[C---:B------:R-:W-:Y:S01]  /*37c0*/  @!P1 VIADD R8, R87.reuse, 0x1 ;  /* 0x0000000157089836 */ /* 0x040fe20000000000 */
[----:B------:R-:W-:Y:S02]  /*37d0*/  @!P1 FSEL R20, R20, RZ, !P6 ;  /* 0x000000ff14149208 */ /* 0x000fe40007000000 */
[-C--:B------:R-:W-:Y:S02]  /*37e0*/  @!P1 ISETP.GE.AND P3, PT, R88, R85.reuse, PT ;  /* 0x000000555800920c */ /* 0x080fe40003f66270 */
[----:B------:R-:W-:-:S02]  /*37f0*/  @!P1 ISETP.GE.AND P6, PT, R87, R85, PT ;  /* 0x000000555700920c */ /* 0x000fc40003fc6270 */
        /* <DEDUP_REMOVED lines=9> */
[CC--:B------:R-:W-:Y:S02]  /*3890*/  @!P1 ISETP.GE.AND P4, PT, R8.reuse, R85.reuse, PT ;  /* 0x000000550800920c */ /* 0x0c0fe40003f86270 */
[----:B------:R-:W-:Y:S02]  /*38a0*/  @!P1 ISETP.GE.AND P3, PT, R8, R85, PT ;  /* 0x000000550800920c */ /* 0x000fe40003f66270 */
[----:B------:R-:W-:Y:S01]  /*38b0*/  @!P1 IADD3 R8, PT, PT, R87, 0x1, RZ ;  /* 0x0000000157089810 */ /* 0x000fe20007ffe0ff */
        /* <DEDUP_REMOVED lines=36> */
[----:B--2---:R-:W-:-:S02]  /*3b00*/  @!P1 FSEL R64, R64, RZ, !P2 ;  /* 0x000000ff40409208 */ /* 0x004fc40005000000 */
[----:B------:R-:W-:-:S04]  /*3b10*/  @!P1 ISETP.GE.AND P2, PT, R87, R85, PT ;  /* 0x000000555700920c */ /* 0x000fc80003f46270 */
[----:B------:R-:W-:Y:S02]  /*3b20*/  @!P1 FSEL R65, R65, RZ, !P2 ;  /* 0x000000ff41419208 */ /* 0x000fe40005000000 */
[----:B------:R-:W-:-:S03]  /*3b30*/  @!P1 FSEL R66, R66, RZ, !P6 ;  /* 0x000000ff42429208 */ /* 0x000fc60007000000 */
[----:B------:R-:W-:Y:S01]  /*3b40*/  FMUL.FTZ R13, R13, R65 ;  /* 0x000000410d0d7220 */ /* 0x000fe20000410000 */
[----:B------:R-:W-:-:S03]  /*3b50*/  FFMA.FTZ R22, R14, R22, R21 ;  /* 0x000000160e167223 */ /* 0x000fc60000010015 */
[----:B------:R-:W-:Y:S01]  /*3b60*/  FFMA.FTZ R13, R12, R64, R13 ;  /* 0x000000400c0d7223 */ /* 0x000fe2000001000d */
        /* <DEDUP_REMOVED lines=35> */
[----:B------:R-:W-:-:S02]  /*3da0*/  IADD3 R5, PT, PT, R5, 0x100, RZ ;  /* 0x0000010005057810 */ /* 0x000fc40007ffe0ff */
[----:B------:R-:W-:Y:S02]  /*3db0*/  IADD3 R87, PT, PT, R87, 0x40, RZ ;  /* 0x0000004057577810 */ /* 0x000fe40007ffe0ff */
[----:B------:R-:W-:Y:S01]  /*3dc0*/  IADD3.X R2, PT, PT, RZ, R2, RZ, P1, !PT ;  /* 0x00000002ff027210 */ /* 0x000fe20000ffe4ff */
[----:B------:R-:W-:Y:S06]  /*3dd0*/  @!P0 BRA `(.L_x_24027) ;  /* 0xffffffec00f48947 */ /* 0x000fec000383ffff */
.L_x_24026:
[----:B-1-3--:R-:W-:Y:S05]  /*3de0*/  BSYNC.RECONVERGENT B0 ;  /* 0x0000000000007941 */ /* 0x00afea0003800200 */
.L_x_24025:
[----:B------:R-:W-:Y:S01]  /*3df0*/  LOP3.LUT R14, R84, 0x3, RZ, 0xc0, !PT ;  /* 0x00000003540e7812 */ /* 0x000fe200078ec0ff */
[----:B------:R-:W1:Y:S01]  /*3e00*/  SHFL.BFLY PT, R0, R81, 0x2, 0x1f ;  /* 0x0c401f0051007f89 */ /* 0x000e6200000e0000 */
[----:B------:R-:W2:Y:S01]  /*3e10*/  S2UR UR5, SR_CgaCtaId ;  /* 0x00000000000579c3 */ /* 0x000ea20000008800 */
[----:B------:R-:W-:Y:S01]  /*3e20*/  UMOV UR4, 0x400 ;  /* 0x0000040000047882 */ /* 0x000fe20000000000 */
[----:B------:R-:W-:Y:S01]  /*3e30*/  ISETP.NE.AND P2, PT, R14, RZ, PT ;  /* 0x000000ff0e00720c */ /* 0x000fe20003f45270 */
[----:B------:R-:W3:Y:S01]  /*3e40*/  SHFL.BFLY PT, R3, R80, 0x2, 0x1f ;  /* 0x0c401f0050037f89 */ /* 0x000ee200000e0000 */
[----:B------:R-:W-:Y:S01]  /*3e50*/  SHF.R.U32.HI R83, RZ, 0x2, R83 ;  /* 0x00000002ff537819 */ /* 0x000fe20000011653 */
[----:B------:R-:W-:Y:S01]  /*3e60*/  UIADD3 UR4, UPT, UPT, UR4, 0x200, URZ ;  /* 0x0000020004047890 */ /* 0x000fe2000fffe0ff */
[----:B------:R-:W-:Y:S01]  /*3e70*/  LOP3.LUT R16, R84, 0x3e0, RZ, 0xc0, !PT ;  /* 0x000003e054107812 */ /* 0x000fe200078ec0ff */
[----:B------:R-:W4:Y:S01]  /*3e80*/  SHFL.BFLY PT, R2, R79, 0x2, 0x1f ;  /* 0x0c401f004f027f89 */ /* 0x000f2200000e0000 */
[----:B------:R-:W-:Y:S01]  /*3e90*/  BSSY.RECONVERGENT B0, `(.L_x_24028) ;  /* 0x0000054000007945 */ /* 0x000fe20003800200 */
[----:B------:R-:W-:Y:S01]  /*3ea0*/  IMAD R83, R82, 0x78, R83 ;  /* 0x0000007852537824 */ /* 0x000fe200078e0253 */
[----:B------:R-:W-:Y:S01]  /*3eb0*/  ISETP.NE.OR P4, PT, R16, 0x20, P2 ;  /* 0x000000201000780c */ /* 0x000fe20001785670 */
[----:B------:R-:W5:Y:S01]  /*3ec0*/  SHFL.BFLY PT, R5, R78, 0x2, 0x1f ;  /* 0x0c401f004e057f89 */ /* 0x000f6200000e0000 */
[----:B------:R-:W-:-:S02]  /*3ed0*/  LOP3.LUT P0, RZ, R84, 0x3c3, RZ, 0xc0, !PT ;  /* 0x000003c354ff7812 */ /* 0x000fc4000780c0ff */
[C---:B------:R-:W-:Y:S01]  /*3ee0*/  LOP3.LUT P1, RZ, R84.reuse, 0x3e3, RZ, 0xc0, !PT ;  /* 0x000003e354ff7812 */ /* 0x040fe2000782c0ff */
[----:B------:R-:W5:Y:S01]  /*3ef0*/  SHFL.BFLY PT, R4, R77, 0x2, 0x1f ;  /* 0x0c401f004d047f89 */ /* 0x000f6200000e0000 */
[----:B------:R-:W-:-:S03]  /*3f00*/  ISETP.GT.U32.AND P3, PT, R84, 0x1f, PT ;  /* 0x0000001f5400780c */ /* 0x000fc60003f64070 */
[----:B0-----:R-:W0:Y:S04]  /*3f10*/  SHFL.BFLY PT, R9, R76, 0x2, 0x1f ;  /* 0x0c401f004c097f89 */ /* 0x001e2800000e0000 */
[----:B------:R-:W0:Y:S01]  /*3f20*/  SHFL.BFLY PT, R6, R75, 0x2, 0x1f ;  /* 0x0c401f004b067f89 */ /* 0x000e2200000e0000 */
[----:B-1----:R-:W-:Y:S01]  /*3f30*/  FADD.FTZ R0, R0, R81 ;  /* 0x0000005100007221 */ /* 0x002fe20000010000 */
[----:B--2---:R-:W-:Y:S02]  /*3f40*/  ULEA UR4, UR5, UR4, 0x18 ;  /* 0x0000000405047291 */ /* 0x004fe4000f8ec0ff */
[----:B------:R-:W1:Y:S01]  /*3f50*/  SHFL.BFLY PT, R11, R74, 0x2, 0x1f ;  /* 0x0c401f004a0b7f89 */ /* 0x000e6200000e0000 */
[----:B---3--:R-:W-:-:S03]  /*3f60*/  FADD.FTZ R80, R3, R80 ;  /* 0x0000005003507221 */ /* 0x008fc60000010000 */
[----:B------:R-:W2:Y:S01]  /*3f70*/  SHFL.BFLY PT, R8, R73, 0x2, 0x1f ;  /* 0x0c401f0049087f89 */ /* 0x000ea200000e0000 */
[----:B----4-:R-:W-:-:S03]  /*3f80*/  FADD.FTZ R2, R2, R79 ;  /* 0x0000004f02027221 */ /* 0x010fc60000010000 */
[----:B------:R-:W3:Y:S01]  /*3f90*/  SHFL.BFLY PT, R13, R72, 0x2, 0x1f ;  /* 0x0c401f00480d7f89 */ /* 0x000ee200000e0000 */
[----:B-----5:R-:W-:Y:S01]  /*3fa0*/  FADD.FTZ R78, R5, R78 ;  /* 0x0000004e054e7221 */ /* 0x020fe20000010000 */
[----:B------:R-:W-:Y:S02]  /*3fb0*/  LOP3.LUT R5, R84, 0x3c0, RZ, 0xc0, !PT ;  /* 0x000003c054057812 */ /* 0x000fe400078ec0ff */
[----:B------:R-:W4:Y:S01]  /*3fc0*/  SHFL.BFLY PT, R10, R71, 0x2, 0x1f ;  /* 0x0c401f00470a7f89 */ /* 0x000f2200000e0000 */
[----:B------:R-:W-:Y:S01]  /*3fd0*/  FADD.FTZ R4, R4, R77 ;  /* 0x0000004d04047221 */ /* 0x000fe20000010000 */
[----:B------:R-:W-:Y:S02]  /*3fe0*/  ISETP.NE.OR P5, PT, R5, 0x40, P2 ;  /* 0x000000400500780c */ /* 0x000fe400017a5670 */
[----:B------:R-:W5:Y:S01]  /*3ff0*/  SHFL.BFLY PT, R15, R70, 0x2, 0x1f ;  /* 0x0c401f00460f7f89 */ /* 0x000f6200000e0000 */
[----:B0-----:R-:W-:-:S03]  /*4000*/  FADD.FTZ R76, R9, R76 ;  /* 0x0000004c094c7221 */ /* 0x001fc60000010000 */
[----:B------:R-:W0:Y:S01]  /*4010*/  SHFL.BFLY PT, R12, R69, 0x2, 0x1f ;  /* 0x0c401f00450c7f89 */ /* 0x000e2200000e0000 */
[----:B------:R-:W-:-:S03]  /*4020*/  FADD.FTZ R6, R6, R75 ;  /* 0x0000004b06067221 */ /* 0x000fc60000010000 */
        /* <DEDUP_REMOVED lines=37> */
[----:B0-----:R-:W-:Y:S01]  /*4280*/  FADD.FTZ R27, R10, R27 ;  /* 0x0000001b0a1b7221 */ /* 0x001fe20000010000 */
        /* <DEDUP_REMOVED lines=20> */
.L_x_24029:
[----:B------:R-:W-:Y:S05]  /*43d0*/  BSYNC.RECONVERGENT B0 ;  /* 0x0000000000007941 */ /* 0x000fea0003800200 */
.L_x_24028:
        /* <DEDUP_REMOVED lines=33> */
.L_x_24031:
[----:B------:R-:W-:Y:S05]  /*45f0*/  BSYNC.RECONVERGENT B0 ;  /* 0x0000000000007941 */ /* 0x000fea0003800200 */
.L_x_24030:
        /* <DEDUP_REMOVED lines=18> */
.L_x_24033:
[----:B------:R-:W-:Y:S05]  /*4720*/  BSYNC.RECONVERGENT B0 ;  /* 0x0000000000007941 */ /* 0x000fea0003800200 */
.L_x_24032:
        /* <DEDUP_REMOVED lines=33> */
.L_x_24035:
[----:B------:R-:W-:Y:S05]  /*4940*/  BSYNC.RECONVERGENT B0 ;  /* 0x0000000000007941 */ /* 0x000fea0003800200 */
.L_x_24034:
        /* <DEDUP_REMOVED lines=33> */
.L_x_24002:
        /* <DEDUP_REMOVED lines=8> */
.L_x_24037:
[----:B------:R-:W-:Y:S05]  /*4be0*/  BSYNC B1 ;  /* 0x0000000000017941 */ /* 0x000fea0003800000 */
.L_x_24036:
[----:B------:R-:W-:Y:S05]  /*4bf0*/  BRA `(.L_x_24038) ;  /* 0xffffffc000d07947 */ /* 0x000fea000383ffff */
.L_x_24004:
        /* <DEDUP_REMOVED lines=8> */
.L_x_24040:
[----:B------:R-:W-:Y:S05]  /*4c80*/  BSYNC B0 ;  /* 0x0000000000007941 */ /* 0x000fea0003800000 */
.L_x_24039:
        /* <DEDUP_REMOVED lines=9> */
.L_x_24041:
[----:B------:R-:W-:Y:S01]  /*4d20*/  HFMA2 R74, -RZ, RZ, 0, 2.384185791015625e-07 ;  /* 0x00000004ff4a7431 */ /* 0x000fe200000001ff */
[----:B------:R-:W-:-:S04]  /*4d30*/  MOV R7, R73 ;  /* 0x0000004900077202 */ /* 0x000fc80000000f00 */
[----:B------:R-:W-:-:S04]  /*4d40*/  FMNMX.FTZ R7, R0, R7, !PT ;  /* 0x0000000700077209 */ /* 0x000fc80007810000 */
[----:B------:R-:W-:-:S07]  /*4d50*/  MOV R75, R7 ;  /* 0x00000007004b7202 */ /* 0x000fce0000000f00 */
[----:B------:R-:W-:Y:S05]  /*4d60*/  WARPSYNC.COLLECTIVE R72, `(.L_x_24042) ;  /* 0x0000000048087348 */ /* 0x000fea0003c00000 */
[----:B------:R0:W1:Y:S02]  /*4d70*/  SHFL.BFLY P1, R73, R75, R74, R77 ;  /* 0x0c00004a4b497389 */ /* 0x000064000002004d */
[----:B01----:R-:W-:Y:S05]  /*4d80*/  ENDCOLLECTIVE ;  /* 0x000000000000791b */ /* 0x003fea0003800000 */
.L_x_24042:
[----:B------:R-:W-:Y:S02]  /*4d90*/  HFMA2 R74, -RZ, RZ, 0, 1.1920928955078125e-07 ;  /* 0x00000002ff4a7431 */ /* 0x000fe400000001ff */
[----:B------:R-:W-:-:S05]  /*4da0*/  IMAD.MOV.U32 R2, RZ, RZ, R73 ;  /* 0x000000ffff027224 */ /* 0x000fca00078e0049 */
[----:B------:R-:W-:-:S04]  /*4db0*/  FMNMX.FTZ R6, R7, R2, !PT ;  /* 0x0000000207067209 */ /* 0x000fc80007810000 */
[----:B------:R-:W-:-:S07]  /*4dc0*/  MOV R75, R6 ;  /* 0x00000006004b7202 */ /* 0x000fce0000000f00 */
[----:B------:R-:W-:Y:S05]  /*4dd0*/  WARPSYNC.COLLECTIVE R72, `(.L_x_24043) ;  /* 0x0000000048087348 */ /* 0x000fea0003c00000 */
[----:B------:R0:W1:Y:S02]  /*4de0*/  SHFL.BFLY P1, R73, R75, R74, R77 ;  /* 0x0c00004a4b497389 */ /* 0x000064000002004d */
[----:B01----:R-:W-:Y:S05]  /*4df0*/  ENDCOLLECTIVE ;  /* 0x000000000000791b */ /* 0x003fea0003800000 */
.L_x_24043:
[----:B------:R-:W-:Y:S01]  /*4e00*/  MOV R9, R73 ;  /* 0x0000004900097202 */ /* 0x000fe20000000f00 */
[----:B------:R-:W-:Y:S06]  /*4e10*/  BRA `(.L_x_24044) ;  /* 0xffffffc000c47947 */ /* 0x000fec000383ffff */
.L_x_24045:
        /* <DEDUP_REMOVED lines=14> */
.L_x_26025:


//--------------------- .text._ZN4vllm25paged_attention_v1_kernelIffLi112ELi16ELi128ELNS_18Fp8KVCacheDataTypeE0ELb0EEEvPT_PKS2_PKT0_S8_ifPKiSA_iPKfiiiSC_SC_iiiii --------------------------
	.section	.text._ZN4vllm25paged_attention_v1_kernelIffLi112ELi16ELi128ELNS_18Fp8KVCacheDataTypeE0ELb0EEEvPT_PKS2_PKT0_S8_ifPKiSA_iPKfiiiSC_SC_iiiii,"ax",@progbits
	.align	128
        .global         _ZN4vllm25paged_attention_v1_kernelIffLi112ELi16ELi128ELNS_18Fp8KVCacheDataTypeE0ELb0EEEvPT_PKS2_PKT0_S8_ifPKiSA_iPKfiiiSC_SC_iiiii
        .type           _ZN4vllm25paged_attention_v1_kernelIffLi112ELi16ELi128ELNS_18Fp8KVCacheDataTypeE0ELb0EEEvPT_PKS2_PKT0_S8_ifPKiSA_iPKfiiiSC_SC_iiiii,@function
        .size           _ZN4vllm25paged_attention_v1_kernelIffLi112ELi16ELi128ELNS_18Fp8KVCacheDataTypeE0ELb0EEEvPT_PKS2_PKT0_S8_ifPKiSA_iPKfiiiSC_SC_iiiii,(.L_x_26026 - _ZN4vllm25paged_attention_v1_kernelIffLi112ELi16ELi128ELNS_18Fp8KVCacheDataTypeE0ELb0EEEvPT_PKS2_PKT0_S8_ifPKiSA_iPKfiiiSC_SC_iiiii)
        .other          _ZN4vllm25paged_attention_v1_kernelIffLi112ELi16ELi128ELNS_18Fp8KVCacheDataTypeE0ELb0EEEvPT_PKS2_PKT0_S8_ifPKiSA_iPKfiiiSC_SC_iiiii,@"STO_CUDA_ENTRY STV_DEFAULT"
_ZN4vllm25paged_attention_v1_kernelIffLi112ELi16ELi128ELNS_18Fp8KVCacheDataTypeE0ELb0EEEvPT_PKS2_PKT0_S8_ifPKiSA_iPKfiiiSC_SC_iiiii:
.text._ZN4vllm25paged_attention_v1_kernelIffLi112ELi16ELi128ELNS_18Fp8KVCacheDataTypeE0ELb0EEEvPT_PKS2_PKT0_S8_ifPKiSA_iPKfiiiSC_SC_iiiii:
        /* <DEDUP_REMOVED lines=9> */
[----:B------:R-:W-:Y:S01]  /*0090*/  MOV R68, 0x400 ;  /* 0x0000040000447802 */ /* 0x000fe20000000f00 */
[----:B------:R-:W1:Y:S01]  /*00a0*/  LDCU UR10, c[0x0][0x3cc] ;  /* 0x00007980ff0a77ac */ /* 0x000e620008000800 */
[----:B------:R-:W1:Y:S01]  /*00b0*/  LDCU UR11, c[0x0][0x3a4] ;  /* 0x00007480ff0b77ac */ /* 0x000e620008000800 */
[----:B------:R-:W1:Y:S01]  /*00c0*/  LDCU.64 UR12, c[0x0][0x390] ;  /* 0x00007200ff0c77ac */ /* 0x000e620008000a00 */
[----:B0-----:R-:W-:-:S02]  /*00d0*/  ISETP.GT.U32.AND P1, PT, R6, 0x37, PT ;  /* 0x000000370600780c */ /* 0x001fc40003f24070 */
[----:B--2---:R-:W-:Y:S01]  /*00e0*/  ISETP.NE.U32.AND P0, PT, R14, RZ, PT ;  /* 0x000000ff0e00720c */ /* 0x004fe20003f05070 */
[C---:B-1----:R-:W-:Y:S01]  /*00f0*/  IMAD.WIDE.U32 R8, R0.reuse, 0x4, R8 ;  /* 0x0000000400087825 */ /* 0x042fe200078e0008 */
[----:B------:R-:W0:Y:S02]  /*0100*/  LDC R14, c[0x0][0x3a0] ;  /* 0x0000e800ff0e7b82 */ /* 0x000e240000000800 */
[----:B------:R-:W-:Y:S01]  /*0110*/  ISETP.NE.AND.EX P0, PT, R15, RZ, PT, P0 ;  /* 0x000000ff0f00720c */ /* 0x000fe20003f05300 */
[----:B------:R-:W-:Y:S01]  /*0120*/  IMAD R2, R0, UR4, RZ ;  /* 0x0000000400027c24 */ /* 0x000fe2000f8e02ff */
[----:B---3--:R1:W2:Y:S05]  /*0130*/  LDG.E.CONSTANT R85, desc[UR6][R8.64] ;  /* 0x0000000608557981 */ /* 0x0082aa000c1e9900 */
        /* <DEDUP_REMOVED lines=8> */
[----:B0-----:R-:W-:Y:S01]  /*01c0*/  IABS R12, R14 ;  /* 0x0000000e000c7213 */ /* 0x001fe20000000000 */
[----:B------:R-:W0:Y:S03]  /*01d0*/  @P0 LDC.64 R10, c[0x0][0x3c0] ;  /* 0x0000f000ff0a0b82 */ /* 0x000e260000000a00 */
[----:B------:R-:W3:Y:S01]  /*01e0*/  @!P1 LDG.E.64.CONSTANT R4, desc[UR6][R4.64] ;  /* 0x0000000604049981 */ /* 0x000ee2000c1e9b00 */
[----:B------:R-:W4:Y:S08]  /*01f0*/  I2F.RP R3, R12 ;  /* 0x0000000c00037306 */ /* 0x000f300000209400 */
[----:B----4-:R-:W1:Y:S02]  /*0200*/  MUFU.RCP R3, R3 ;  /* 0x0000000300037308 */ /* 0x010e640000001000 */
[----:B-1----:R-:W-:-:S06]  /*0210*/  VIADD R8, R3, 0xffffffe ;  /* 0x0ffffffe03087836 */ /* 0x002fcc0000000000 */
[----:B------:R1:W4:Y:S01]  /*0220*/  F2I.FTZ.U32.TRUNC.NTZ R9, R8 ;  /* 0x0000000800097305 */ /* 0x000322000021f000 */
[----:B------:R-:W-:Y:S02]  /*0230*/  HFMA2 R2, -RZ, RZ, 0, 0 ;  /* 0x00000000ff027431 */ /* 0x000fe400000001ff */
[----:B0-----:R-:W-:Y:S01]  /*0240*/  @P0 IMAD.WIDE.U32 R10, R13, 0x4, R10 ;  /* 0x000000040d0a0825 */ /* 0x001fe200078e000a */
[----:B-1----:R-:W-:-:S04]  /*0250*/  MOV R8, RZ ;  /* 0x000000ff00087202 */ /* 0x002fc80000000f00 */
[----:B------:R0:W5:Y:S01]  /*0260*/  @P0 LDG.E.CONSTANT R2, desc[UR6][R10.64] ;  /* 0x000000060a020981 */ /* 0x000162000c1e9900 */
[----:B----4-:R-:W-:-:S05]  /*0270*/  IADD3 R15, PT, PT, RZ, -R9, RZ ;  /* 0x80000009ff0f7210 */ /* 0x010fca0007ffe0ff */
        /* <DEDUP_REMOVED lines=33> */
[----:B------:R-:W-:-:S11]  /*0490*/  LOP3.LUT R8, R6, 0x1, RZ, 0xc0, !PT ;  /* 0x0000000106087812 */ /* 0x000fd600078ec0ff */
[----:B------:R-:W-:-:S04]  /*04a0*/  @!P2 IADD3 R3, PT, PT, R3, -R12, RZ ;  /* 0x8000000c0303a210 */ /* 0x000fc80007ffe0ff */
[----:B------:R-:W-:Y:S02]  /*04b0*/  ISETP.GE.U32.AND P0, PT, R3, R12, PT ;  /* 0x0000000c0300720c */ /* 0x000fe40003f06070 */
[----:B------:R-:W-:Y:S02]  /*04c0*/  LOP3.LUT R3, R13, R16, RZ, 0x3c, !PT ;  /* 0x000000100d037212 */ /* 0x000fe400078e3cff */
[----:B0-----:R-:W-:Y:S02]  /*04d0*/  LEA R11, R7, R68, 0x18 ;  /* 0x00000044070b7211 */ /* 0x001fe400078ec0ff */
[----:B------:R-:W-:Y:S02]  /*04e0*/  ISETP.GE.AND P3, PT, R3, RZ, PT ;  /* 0x000000ff0300720c */ /* 0x000fe40003f66270 */
[----:B------:R-:W-:Y:S01]  /*04f0*/  SHF.R.U32.HI R10, RZ, 0x1, R6 ;  /* 0x00000001ff0a7819 */ /* 0x000fe20000011606 */
[----:B------:R-:W-:Y:S01]  /*0500*/  IMAD R11, R8, 0xe0, R11 ;  /* 0x000000e0080b7824 */ /* 0x000fe200078e020b */
[----:B------:R-:W-:-:S04]  /*0510*/  @!P2 IADD3 R9, PT, PT, R9, 0x1, RZ ;  /* 0x000000010909a810 */ /* 0x000fc80007ffe0ff */
        /* <DEDUP_REMOVED lines=9> */
[----:B---3--:R0:W-:Y:S01]  /*05b0*/  @!P1 STS.64 [R8], R4 ;  /* 0x0000000408009388 */ /* 0x0081e20000000a00 */
        /* <DEDUP_REMOVED lines=8> */
[----:B------:R-:W-:Y:S01]  /*0640*/  VIADD R68, R68, 0x1e0 ;  /* 0x000001e044447836 */ /* 0x000fe20000000000 */
[----:B------:R-:W-:Y:S01]  /*0650*/  SHF.R.U32.HI R8, RZ, 0x3, R6 ;  /* 0x00000003ff087819 */ /* 0x000fe20000011606 */
[----:B------:R-:W-:Y:S01]  /*0660*/  IMAD.SHL.U32 R86, R6, 0x2, RZ ;  /* 0x0000000206567824 */ /* 0x000fe200078e00ff */
[----:B------:R-:W1:Y:S01]  /*0670*/  LDCU UR5, c[0x0][0x3d0] ;  /* 0x00007a00ff0577ac */ /* 0x000e620008000800 */
[----:B------:R-:W-:Y:S01]  /*0680*/  MOV R9, RZ ;  /* 0x000000ff00097202 */ /* 0x000fe20000000f00 */
[----:B------:R-:W2:Y:S01]  /*0690*/  LDS.128 R64, [R11] ;  /* 0x000000000b407984 */ /* 0x000ea20000000c00 */
[----:B------:R-:W-:Y:S01]  /*06a0*/  LOP3.LUT R8, R8, 0x7c, RZ, 0xc0, !PT ;  /* 0x0000007c08087812 */ /* 0x000fe200078ec0ff */
[----:B------:R-:W3:Y:S01]  /*06b0*/  LDCU.64 UR8, c[0x0][0x3a8] ;  /* 0x00007500ff0877ac */ /* 0x000ee20008000a00 */
[----:B------:R-:W-:Y:S01]  /*06c0*/  LEA R68, R7, R68, 0x18 ;  /* 0x0000004407447211 */ /* 0x000fe200078ec0ff */
[----:B------:R-:W4:Y:S01]  /*06d0*/  LDS.128 R60, [R11+0x10] ;  /* 0x000010000b3c7984 */ /* 0x000f220000000c00 */
[----:B------:R-:W-:-:S02]  /*06e0*/  SHF.L.U32 R7, R10, 0x2, RZ ;  /* 0x000000020a077819 */ /* 0x000fc400000006ff */
[----:B------:R-:W-:Y:S01]  /*06f0*/  LOP3.LUT R10, R10, 0xf, RZ, 0xc0, !PT ;  /* 0x0000000f0a0a7812 */ /* 0x000fe200078ec0ff */
[----:B------:R-:W1:Y:S01]  /*0700*/  LDS.128 R56, [R11+0x20] ;  /* 0x000020000b387984 */ /* 0x000e620000000c00 */
[----:B------:R-:W-:Y:S02]  /*0710*/  LOP3.LUT R6, R7, 0x3c, RZ, 0xc0, !PT ;  /* 0x0000003c07067812 */ /* 0x000fe400078ec0ff */
[----:B------:R-:W-:Y:S01]  /*0720*/  LOP3.LUT R86, R86, 0x3c, RZ, 0xc0, !PT ;  /* 0x0000003c56567812 */ /* 0x000fe200078ec0ff */
[----:B0-----:R-:W-:Y:S01]  /*0730*/  IMAD R5, R0, UR4, RZ ;  /* 0x0000000400057c24 */ /* 0x001fe2000f8e02ff */
[----:B------:R-:W0:Y:S01]  /*0740*/  LDS.128 R52, [R11+0x30] ;  /* 0x000030000b347984 */ /* 0x000e220000000c00 */
[----:B------:R-:W-:Y:S02]  /*0750*/  LEA R7, R3, R6, 0x6 ;  /* 0x0000000603077211 */ /* 0x000fe400078e30ff */
[----:B------:R-:W-:Y:S01]  /*0760*/  IMAD.WIDE R8, R5, 0x4, R8 ;  /* 0x0000000405087825 */ /* 0x000fe200078e0208 */
[----:B------:R-:W0:Y:S01]  /*0770*/  LDS.128 R48, [R11+0x40] ;  /* 0x000040000b307984 */ /* 0x000e220000000c00 */
[----:B------:R-:W-:-:S02]  /*0780*/  LEA R10, R3, R10, 0x4 ;  /* 0x0000000a030a7211 */ /* 0x000fc400078e20ff */
[----:B-----5:R-:W-:Y:S01]  /*0790*/  FSETP.NEU.FTZ.AND P0, PT, R2, RZ, PT ;  /* 0x000000ff0200720b */ /* 0x020fe20003f1d000 */
[----:B------:R-:W0:Y:S01]  /*07a0*/  LDS.128 R44, [R11+0x50] ;  /* 0x000050000b2c7984 */ /* 0x000e220000000c00 */
[----:B---3--:R-:W-:Y:S01]  /*07b0*/  IADD3 R6, P1, PT, R8, UR8, RZ ;  /* 0x0000000808067c10 */ /* 0x008fe2000ff3e0ff */
[----:B------:R-:W-:Y:S01]  /*07c0*/  IMAD.IADD R7, R7, 0x1, R68 ;  /* 0x0000000107077824 */ /* 0x000fe200078e0244 */
[----:B------:R-:W-:Y:S01]  /*07d0*/  MOV R5, 0xff7fffff ;  /* 0xff7fffff00057802 */ /* 0x000fe20000000f00 */
[----:B------:R-:W3:Y:S01]  /*07e0*/  LDS.128 R40, [R11+0x60] ;  /* 0x000060000b287984 */ /* 0x000ee20000000c00 */
[----:B------:R-:W-:Y:S01]  /*07f0*/  IADD3.X R9, PT, PT, R9, UR9, RZ, P1, !PT ;  /* 0x0000000909097c10 */ /* 0x000fe20008ffe4ff */
[----:B------:R-:W-:Y:S01]  /*0800*/  VIADD R84, R10, 0x1 ;  /* 0x000000010a547836 */ /* 0x000fe20000000000 */
[----:B------:R-:W-:Y:S01]  /*0810*/  IADD3 R8, PT, PT, -R85, R10, RZ ;  /* 0x0000000a55087210 */ /* 0x000fe20007ffe1ff */
[----:B------:R-:W0:Y:S04]  /*0820*/  LDS.128 R36, [R11+0x70] ;  /* 0x000070000b247984 */ /* 0x000e280000000c00 */
[----:B------:R-:W0:Y:S04]  /*0830*/  LDS.128 R32, [R11+0x80] ;  /* 0x000080000b207984 */ /* 0x000e280000000c00 */
[----:B------:R-:W0:Y:S04]  /*0840*/  LDS.128 R28, [R11+0x90] ;  /* 0x000090000b1c7984 */ /* 0x000e280000000c00 */
[----:B------:R-:W0:Y:S04]  /*0850*/  LDS.128 R24, [R11+0xa0] ;  /* 0x0000a0000b187984 */ /* 0x000e280000000c00 */
[----:B------:R-:W0:Y:S04]  /*0860*/  LDS.128 R20, [R11+0xb0] ;  /* 0x0000b0000b147984 */ /* 0x000e280000000c00 */
[----:B------:R-:W0:Y:S04]  /*0870*/  LDS.128 R16, [R11+0xc0] ;  /* 0x0000c0000b107984 */ /* 0x000e280000000c00 */
[----:B------:R1:W0:Y:S02]  /*0880*/  LDS.128 R12, [R11+0xd0] ;  /* 0x0000d0000b0c7984 */ /* 0x0002240000000c00 */
[----:B-1----:R-:W-:-:S05]  /*0890*/  IMAD R11, R4, UR5, RZ ;  /* 0x00000005040b7c24 */ /* 0x002fca000f8e02ff */
[----:B------:R-:W-:-:S04]  /*08a0*/  IADD3 R86, P2, PT, R11, R86, RZ ;  /* 0x000000560b567210 */ /* 0x000fc80007f5e0ff */
[----:B--234-:R-:W-:-:S09]  /*08b0*/  LEA.HI.X.SX32 R87, R11, RZ, 0x1, P2 ;  /* 0x000000ff0b577211 */ /* 0x01cfd200010f0eff */
.L_x_24049:
[----:B------:R-:W-:Y:S02]  /*08c0*/  MOV R72, R6 ;  /* 0x0000000600487202 */ /* 0x000fe40000000f00 */
[----:B------:R-:W-:-:S05]  /*08d0*/  MOV R73, R9 ;  /* 0x0000000900497202 */ /* 0x000fca0000000f00 */
[----:B------:R-:W2:Y:S01]  /*08e0*/  LDG.E.CONSTANT R11, desc[UR6][R72.64] ;  /* 0x00000006480b7981 */ /* 0x000ea2000c1e9900 */
[----:B------:R-:W1:Y:S02]  /*08f0*/  S2R R10, SR_TID.X ;  /* 0x00000000000a7919 */ /* 0x000e640000002100 */
[----:B-1----:R-:W-:-:S05]  /*0900*/  IMAD.SHL.U32 R68, R10, 0x2, RZ ;  /* 0x000000020a447824 */ /* 0x002fca00078e00ff */
        /* <DEDUP_REMOVED lines=12> */
[----:B0-----:R-:W0:Y:S01]  /*09d0*/  LDG.E.64.CONSTANT R76, desc[UR6][R88.64+0x600] ;  /* 0x00060006584c7981 */ /* 0x001e22000c1e9b00 */
[----:B--2---:R-:W-:-:S04]  /*09e0*/  FMUL.FTZ R75, R70, R66 ;  /* 0x00000042464b7220 */ /* 0x004fc80000410000 */
[----:B---3--:R-:W-:Y:S01]  /*09f0*/  FFMA.FTZ R83, R64, R68, R75 ;  /* 0x0000004440537223 */ /* 0x008fe2000001004b */
[----:B------:R-:W-:Y:S01]  /*0a00*/  FMUL.FTZ R68, R71, R67 ;  /* 0x0000004347447220 */ /* 0x000fe20000410000 */
[----:B------:R-:W2:Y:S03]  /*0a10*/  LDG.E.64.CONSTANT R74, desc[UR6][R88.64+0x700] ;  /* 0x00070006584a7981 */ /* 0x000ea6000c1e9b00 */
[----:B------:R-:W-:Y:S01]  /*0a20*/  FFMA.FTZ R82, R65, R69, R68 ;  /* 0x0000004541527223 */ /* 0x000fe20000010044 */
[----:B------:R-:W3:Y:S04]  /*0a30*/  LDG.E.64.CONSTANT R70, desc[UR6][R88.64+0x900] ;  /* 0x0009000658467981 */ /* 0x000ee8000c1e9b00 */
[----:B------:R-:W3:Y:S01]  /*0a40*/  LDG.E.64.CONSTANT R68, desc[UR6][R88.64+0x800] ;  /* 0x0008000658447981 */ /* 0x000ee2000c1e9b00 */
[----:B----4-:R-:W-:Y:S01]  /*0a50*/  FFMA.FTZ R83, R60, R72, R83 ;  /* 0x000000483c537223 */ /* 0x010fe20000010053 */
[----:B------:R-:W-:-:S02]  /*0a60*/  FFMA.FTZ R82, R61, R73, R82 ;  /* 0x000000493d527223 */ /* 0x000fc40000010052 */
[----:B------:R-:W4:Y:S01]  /*0a70*/  LDG.E.64.CONSTANT R72, desc[UR6][R88.64+0xa00] ;  /* 0x000a000658487981 */ /* 0x000f22000c1e9b00 */
        /* <DEDUP_REMOVED lines=9> */
[----:B0-----:R-:W-:Y:S01]  /*0b10*/  FFMA.FTZ R83, R52, R76, R83 ;  /* 0x0000004c34537223 */ /* 0x001fe20000010053 */
        /* <DEDUP_REMOVED lines=10> */
[----:B------:R-:W2:Y:S01]  /*0bc0*/  LDG.E.64.CONSTANT R70, desc[UR6][R88.64+0xf00] ;  /* 0x000f000658467981 */ /* 0x000ea2000c1e9b00 */
[----:B----4-:R-:W-:Y:S01]  /*0bd0*/  FFMA.FTZ R83, R44, R72, R83 ;  /* 0x000000482c537223 */ /* 0x010fe20000010053 */
[----:B------:R-:W-:Y:S02]  /*0be0*/  FFMA.FTZ R82, R45, R73, R82 ;  /* 0x000000492d527223 */ /* 0x000fe40000010052 */
[----:B------:R-:W4:Y:S01]  /*0bf0*/  LDG.E.64.CONSTANT R72, desc[UR6][R88.64+0x1000] ;  /* 0x0010000658487981 */ /* 0x000f22000c1e9b00 */
        /* <DEDUP_REMOVED lines=9> */
[----:B---3--:R-:W-:Y:S01]  /*0c90*/  FFMA.FTZ R83, R36, R68, R83 ;  /* 0x0000004424537223 */ /* 0x008fe20000010053 */
[----:B------:R-:W-:-:S02]  /*0ca0*/  FFMA.FTZ R82, R37, R69, R82 ;  /* 0x0000004525527223 */ /* 0x000fc40000010052 */
[----:B------:R-:W3:Y:S01]  /*0cb0*/  LDG.E.64.CONSTANT R68, desc[UR6][R88.64+0x1400] ;  /* 0x0014000658447981 */ /* 0x000ee2000c1e9b00 */
        /* <DEDUP_REMOVED lines=9> */
[----:B------:R-:W-:Y:S01]  /*0d50*/  FFMA.FTZ R91, R28, R76, R83 ;  /* 0x0000004c1c5b7223 */ /* 0x000fe20000010053 */
[----:B------:R-:W-:Y:S02]  /*0d60*/  FFMA.FTZ R90, R29, R77, R82 ;  /* 0x0000004d1d5a7223 */ /* 0x000fe40000010052 */
[----:B------:R-:W4:Y:S04]  /*0d70*/  LDG.E.64.CONSTANT R76, desc[UR6][R88.64+0x1800] ;  /* 0x00180006584c7981 */ /* 0x000f28000c1e9b00 */
[----:B------:R-:W4:Y:S01]  /*0d80*/  LDG.E.64.CONSTANT R82, desc[UR6][R88.64+0x1b00] ;  /* 0x001b000658527981 */ /* 0x000f22000c1e9b00 */
[----:B-----5:R-:W-:Y:S01]  /*0d90*/  FFMA.FTZ R91, R10, R30, R91 ;  /* 0x0000001e0a5b7223 */ /* 0x020fe2000001005b */
[----:B------:R-:W-:Y:S01]  /*0da0*/  FFMA.FTZ R90, R11, R31, R90 ;  /* 0x0000001f0b5a7223 */ /* 0x000fe2000001005a */
[----:B------:R-:W0:Y:S01]  /*0db0*/  S2R R10, SR_TID.X ;  /* 0x00000000000a7919 */ /* 0x000e220000002100 */
[----:B------:R-:W-:Y:S01]  /*0dc0*/  IADD3 R11, PT, PT, R85, 0xf, RZ ;  /* 0x0000000f550b7810 */ /* 0x000fe20007ffe0ff */
[----:B------:R-:W-:Y:S01]  /*0dd0*/  UMOV UR4, 0xffffffff ;  /* 0xffffffff00047882 */ /* 0x000fe20000000000 */
[----:B---3--:R-:W-:Y:S01]  /*0de0*/  FFMA.FTZ R91, R24, R68, R91 ;  /* 0x00000044185b7223 */ /* 0x008fe2000001005b */
[----:B------:R-:W-:-:S03]  /*0df0*/  FFMA.FTZ R90, R25, R69, R90 ;  /* 0x00000045195a7223 */ /* 0x000fc6000001005a */
[----:B--2---:R-:W-:Y:S01]  /*0e00*/  FFMA.FTZ R91, R70, R26, R91 ;  /* 0x0000001a465b7223 */ /* 0x004fe2000001005b */
[----:B------:R-:W-:-:S03]  /*0e10*/  FFMA.FTZ R90, R71, R27, R90 ;  /* 0x0000001b475a7223 */ /* 0x000fc6000001005a */
[----:B----4-:R-:W-:Y:S01]  /*0e20*/  FFMA.FTZ R91, R20, R72, R91 ;  /* 0x00000048145b7223 */ /* 0x010fe2000001005b */
[----:B------:R-:W-:-:S03]  /*0e30*/  FFMA.FTZ R90, R21, R73, R90 ;  /* 0x00000049155a7223 */ /* 0x000fc6000001005a */
[----:B------:R-:W-:Y:S01]  /*0e40*/  FFMA.FTZ R91, R74, R22, R91 ;  /* 0x000000164a5b7223 */ /* 0x000fe2000001005b */
[----:B------:R-:W-:-:S03]  /*0e50*/  FFMA.FTZ R90, R75, R23, R90 ;  /* 0x000000174b5a7223 */ /* 0x000fc6000001005a */
[----:B------:R-:W-:Y:S01]  /*0e60*/  FFMA.FTZ R91, R16, R76, R91 ;  /* 0x0000004c105b7223 */ /* 0x000fe2000001005b */
[----:B------:R-:W-:-:S03]  /*0e70*/  FFMA.FTZ R90, R17, R77, R90 ;  /* 0x0000004d115a7223 */ /* 0x000fc6000001005a */
[----:B------:R-:W-:Y:S01]  /*0e80*/  FFMA.FTZ R91, R78, R18, R91 ;  /* 0x000000124e5b7223 */ /* 0x000fe2000001005b */
[----:B------:R-:W-:Y:S01]  /*0e90*/  FFMA.FTZ R90, R79, R19, R90 ;  /* 0x000000134f5a7223 */ /* 0x000fe2000001005a */
[----:B------:R-:W-:Y:S02]  /*0ea0*/  SHF.R.S32.HI R68, RZ, 0x1f, R11 ;  /* 0x0000001fff447819 */ /* 0x000fe4000001140b */
[----:B------:R-:W-:Y:S01]  /*0eb0*/  FFMA.FTZ R91, R12, R80, R91 ;  /* 0x000000500c5b7223 */ /* 0x000fe2000001005b */
[----:B------:R-:W-:Y:S01]  /*0ec0*/  FFMA.FTZ R90, R13, R81, R90 ;  /* 0x000000510d5a7223 */ /* 0x000fe2000001005a */
[----:B------:R-:W-:Y:S02]  /*0ed0*/  LEA.HI R11, R68, R11, RZ, 0x4 ;  /* 0x0000000b440b7211 */ /* 0x000fe400078f20ff */
[----:B------:R-:W-:Y:S01]  /*0ee0*/  FFMA.FTZ R82, R82, R14, R91 ;  /* 0x0000000e52527223 */ /* 0x000fe2000001005b */
[----:B------:R-:W-:Y:S01]  /*0ef0*/  FFMA.FTZ R83, R83, R15, R90 ;  /* 0x0000000f53537223 */ /* 0x000fe2000001005a */
[----:B0-----:R-:W-:-:S02]  /*0f00*/  LOP3.LUT R68, R10, 0x1, RZ, 0xc0, !PT ;  /* 0x000000010a447812 */ /* 0x001fc400078ec0ff */
[----:B------:R-:W-:Y:S01]  /*0f10*/  SHF.R.S32.HI R72, RZ, 0x4, R11 ;  /* 0x00000004ff487819 */ /* 0x000fe2000001140b */
[----:B------:R-:W-:Y:S01]  /*0f20*/  FADD.FTZ R82, R82, R83 ;  /* 0x0000005352527221 */ /* 0x000fe20000010000 */
[----:B------:R-:W-:Y:S06]  /*0f30*/  BRA.DIV UR4, `(.L_x_24048) ;  /* 0x0000003a04ac7947 */ /* 0x000fec000b800000 */
[----:B------:R0:W1:Y:S02]  /*0f40*/  SHFL.BFLY PT, R11, R82, 0x1, 0x1f ;  /* 0x0c201f00520b7f89 */ /* 0x00006400000e0000 */
.L_x_24084:
[----:B------:R-:W-:Y:S01]  /*0f50*/  VIADD R10, R8, 0x1 ;  /* 0x00000001080a7836 */ /* 0x000fe20000000000 */
[----:B------:R-:W-:Y:S01]  /*0f60*/  ISETP.NE.U32.AND P3, PT, R68, 0x1, PT ;  /* 0x000000014400780c */ /* 0x000fe20003f65070 */
[----:B-1----:R-:W-:Y:S01]  /*0f70*/  FADD.FTZ R11, R82, R11 ;  /* 0x0000000b520b7221 */ /* 0x002fe20000010000 */
[----:B------:R-:W-:Y:S01]  /*0f80*/  IADD3 R3, PT, PT, R3, 0x4, RZ ;  /* 0x0000000403037810 */ /* 0x000fe20007ffe0ff */
[----:B------:R-:W-:Y:S01]  /*0f90*/  VIADD R8, R8, 0x40 ;  /* 0x0000004008087836 */ /* 0x000fe20000000000 */
[----:B------:R-:W-:Y:S02]  /*0fa0*/  I2FP.F32.S32 R69, R10 ;  /* 0x0000000a00457245 */ /* 0x000fe40000201400 */
[----:B------:R-:W-:-:S03]  /*0fb0*/  IADD3 R6, P2, PT, R6, 0x10, RZ ;  /* 0x0000001006067810 */ /* 0x000fc60007f5e0ff */
[----:B------:R-:W-:Y:S01]  /*0fc0*/  FMUL.FTZ R69, R69, R2 ;  /* 0x0000000245457220 */ /* 0x000fe20000410000 */
[----:B------:R-:W-:-:S03]  /*0fd0*/  IADD3.X R9, PT, PT, RZ, R9, RZ, P2, !PT ;  /* 0x00000009ff097210 */ /* 0x000fc600017fe4ff */
        /* <DEDUP_REMOVED lines=9> */
[----:B------:R-:W-:Y:S01]  /*1070*/  @!P4 FMNMX.FTZ R5, R5, R70, !PT ;  /* 0x000000460505c209 */ /* 0x000fe20007810000 */
[----:B-1----:R-:W-:-:S07]  /*1080*/  VIADD R7, R7, 0x100 ;  /* 0x0000010007077836 */ /* 0x002fce0000000000 */
[----:B------:R-:W-:Y:S05]  /*1090*/  @!P1 BRA `(.L_x_24049) ;  /* 0xfffffff800089947 */ /* 0x000fea000383ffff */
.L_x_24047:
[----:B------:R-:W-:Y:S05]  /*10a0*/  BSYNC B0 ;  /* 0x0000000000007941 */ /* 0x000fea0003800000 */
.L_x_24046:
[----:B------:R-:W1:Y:S01]  /*10b0*/  S2R R64, SR_TID.X ;  /* 0x0000000000407919 */ /* 0x000e620000002100 */
[----:B------:R-:W-:-:S03]  /*10c0*/  UMOV UR4, 0xffffffff ;  /* 0xffffffff00047882 */ /* 0x000fc60000000000 */
[----:B------:R-:W-:Y:S05]  /*10d0*/  BRA.DIV UR4, `(.L_x_24050) ;  /* 0x0000003a046c7947 */ /* 0x000fea000b800000 */
[----:B-----5:R-:W2:Y:S02]  /*10e0*/  SHFL.BFLY PT, R2, R5, 0x10, 0x1f ;  /* 0x0e001f0005027f89 */ /* 0x020ea400000e0000 */
[----:B--2---:R-:W-:-:S05]  /*10f0*/  FMNMX.FTZ R2, R2, R5, !PT ;  /* 0x0000000502027209 */ /* 0x004fca0007810000 */
[----:B------:R-:W2:Y:S02]  /*1100*/  SHFL.BFLY PT, R3, R2, 0x8, 0x1f ;  /* 0x0d001f0002037f89 */ /* 0x000ea400000e0000 */
[----:B--2---:R-:W-:-:S05]  /*1110*/  FMNMX.FTZ R3, R2, R3, !PT ;  /* 0x0000000302037209 */ /* 0x004fca0007810000 */
[----:B------:R-:W2:Y:S02]  /*1120*/  SHFL.BFLY PT, R6, R3, 0x4, 0x1f ;  /* 0x0c801f0003067f89 */ /* 0x000ea400000e0000 */
[----:B--2---:R-:W-:-:S05]  /*1130*/  FMNMX.FTZ R6, R3, R6, !PT ;  /* 0x0000000603067209 */ /* 0x004fca0007810000 */
[----:B------:R2:W3:Y:S02]  /*1140*/  SHFL.BFLY PT, R7, R6, 0x2, 0x1f ;  /* 0x0c401f0006077f89 */ /* 0x0004e400000e0000 */
.L_x_24090:
[----:B------:R-:W4:Y:S01]  /*1150*/  S2R R3, SR_CgaCtaId ;  /* 0x0000000000037919 */ /* 0x000f220000008800 */
[----:B------:R-:W-:Y:S01]  /*1160*/  MOV R2, 0x400 ;  /* 0x0000040000027802 */ /* 0x000fe20000000f00 */
[----:B------:R-:W-:Y:S05]  /*1170*/  WARPSYNC.ALL ;  /* 0x0000000000007948 */ /* 0x000fea0003800000 */
[----:B-1----:R-:W-:Y:S02]  /*1180*/  LOP3.LUT P0, R65, R64, 0x1f, RZ, 0xc0, !PT ;  /* 0x0000001f40417812 */ /* 0x002fe4000780c0ff */
[----:B------:R-:W-:Y:S02]  /*1190*/  IADD3 R8, PT, PT, R2, 0x1c0, RZ ;  /* 0x000001c002087810 */ /* 0x000fe40007ffe0ff */
[----:B------:R-:W-:-:S02]  /*11a0*/  SHF.R.U32.HI R66, RZ, 0x5, R64 ;  /* 0x00000005ff427819 */ /* 0x000fc40000011640 */
[----:B---3--:R-:W-:Y:S02]  /*11b0*/  FMNMX.FTZ R7, R6, R7, !PT ;  /* 0x0000000706077209 */ /* 0x008fe40007810000 */
[----:B----4-:R-:W-:-:S04]  /*11c0*/  LEA R8, R3, R8, 0x18 ;  /* 0x0000000803087211 */ /* 0x010fc800078ec0ff */
[----:B--2---:R-:W-:-:S05]  /*11d0*/  LEA R6, R66, R8, 0x2 ;  /* 0x0000000842067211 */ /* 0x004fca00078e10ff */
[----:B------:R1:W-:Y:S01]  /*11e0*/  @!P0 STS [R6], R7 ;  /* 0x0000000706008388 */ /* 0x0003e20000000800 */
[----:B------:R-:W-:Y:S01]  /*11f0*/  BAR.SYNC.DEFER_BLOCKING 0x0 ;  /* 0x0000000000007b1d */ /* 0x000fe20000010000 */
[C---:B------:R-:W-:Y:S01]  /*1200*/  ISETP.GT.U32.AND P1, PT, R65.reuse, 0x3, PT ;  /* 0x000000034100780c */ /* 0x040fe20003f24070 */
[----:B-1----:R-:W-:Y:S01]  /*1210*/  IMAD R7, R65, 0x4, R8 ;  /* 0x0000000441077824 */ /* 0x002fe200078e0208 */
[----:B------:R-:W-:Y:S02]  /*1220*/  MOV R9, 0xff7fffff ;  /* 0xff7fffff00097802 */ /* 0x000fe40000000f00 */
[----:B------:R-:W-:Y:S01]  /*1230*/  IADD3 R5, PT, PT, R85, 0xf, RZ ;  /* 0x0000000f55057810 */ /* 0x000fe20007ffe0ff */
[----:B------:R-:W-:Y:S03]  /*1240*/  BSSY.RECONVERGENT B0, `(.L_x_24051) ;  /* 0x00000ee000007945 */ /* 0x000fe60003800200 */
[----:B------:R-:W-:-:S04]  /*1250*/  SHF.R.S32.HI R10, RZ, 0x1f, R5 ;  /* 0x0000001fff0a7819 */ /* 0x000fc80000011405 */
[----:B------:R-:W-:-:S04]  /*1260*/  LEA.HI R10, R10, R5, RZ, 0x4 ;  /* 0x000000050a0a7211 */ /* 0x000fc800078f20ff */
[----:B------:R-:W-:-:S04]  /*1270*/  LOP3.LUT R10, R10, 0xfffffff0, RZ, 0xc0, !PT ;  /* 0xfffffff00a0a7812 */ /* 0x000fc800078ec0ff */
[----:B------:R-:W-:Y:S01]  /*1280*/  VIMNMX R5, PT, PT, R85, R10, PT ;  /* 0x0000000a55057248 */ /* 0x000fe20003fe0100 */
[----:B------:R-:W-:Y:S01]  /*1290*/  IMAD.MOV.U32 R10, RZ, RZ, RZ ;  /* 0x000000ffff0a7224 */ /* 0x000fe200078e00ff */
[----:B------:R-:W1:Y:S02]  /*12a0*/  @!P1 LDS R9, [R7] ;  /* 0x0000000007099984 */ /* 0x000e640000000800 */
[----:B------:R-:W-:Y:S02]  /*12b0*/  ISETP.GE.AND P2, PT, R64, R5, PT ;  /* 0x000000054000720c */ /* 0x000fe40003f46270 */
[----:B-1----:R-:W1:Y:S02]  /*12c0*/  SHFL.BFLY PT, R8, R9, 0x2, 0x1f ;  /* 0x0c401f0009087f89 */ /* 0x002e6400000e0000 */
[----:B-1----:R-:W-:-:S05]  /*12d0*/  FMNMX.FTZ R11, R8, R9, !PT ;  /* 0x00000009080b7209 */ /* 0x002fca0007810000 */
[----:B------:R-:W1:Y:S02]  /*12e0*/  SHFL.BFLY PT, R8, R11, 0x1, 0x1f ;  /* 0x0c201f000b087f89 */ /* 0x000e6400000e0000 */
[----:B-1----:R-:W-:-:S06]  /*12f0*/  FMNMX.FTZ R8, R11, R8, !PT ;  /* 0x000000080b087209 */ /* 0x002fcc0007810000 */
[----:B------:R-:W1:Y:S01]  /*1300*/  SHFL.IDX PT, R8, R8, RZ, 0x1f ;  /* 0x00001fff08087589 */ /* 0x000e6200000e0000 */
        /* <DEDUP_REMOVED lines=18> */
.L_x_24055:
        /* <DEDUP_REMOVED lines=11> */
.L_x_24054:
[----:B------:R-:W-:Y:S05]  /*14e0*/  BSYNC.RECONVERGENT B1 ;  /* 0x0000000000017941 */ /* 0x000fea0003800200 */
.L_x_24053:
        /* <DEDUP_REMOVED lines=12> */
.L_x_24058:
        /* <DEDUP_REMOVED lines=100> */
.L_x_24057:
[----:B------:R-:W-:Y:S05]  /*1bf0*/  BSYNC.RECONVERGENT B1 ;  /* 0x0000000000017941 */ /* 0x000fea0003800200 */
.L_x_24056:
        /* <DEDUP_REMOVED lines=55> */
.L_x_24060:
[----:B------:R-:W-:Y:S05]  /*1f70*/  BSYNC.RECONVERGENT B1 ;  /* 0x0000000000017941 */ /* 0x000fea0003800200 */
.L_x_24059:
        /* <DEDUP_REMOVED lines=26> */
.L_x_24052:
[----:B------:R-:W-:Y:S05]  /*2120*/  BSYNC.RECONVERGENT B0 ;  /* 0x0000000000007941 */ /* 0x000fea0003800200 */
.L_x_24051:
        /* <DEDUP_REMOVED lines=40> */
.L_x_24065:
[----:B------:R-:W1:Y:S01]  /*23b0*/  LDS R7, [R8] ;  /* 0x0000000008077984 */ /* 0x000e620000000800 */
[----:B------:R-:W-:-:S04]  /*23c0*/  IADD3 R9, PT, PT, R9, 0x1, RZ ;  /* 0x0000000109097810 */ /* 0x000fc80007ffe0ff */
[----:B------:R-:W-:Y:S01]  /*23d0*/  ISETP.NE.AND P0, PT, R9, RZ, PT ;  /* 0x000000ff0900720c */ /* 0x000fe20003f05270 */
[----:B-1----:R-:W-:-:S05]  /*23e0*/  FMUL.FTZ R7, R7, R32 ;  /* 0x0000002007077220 */ /* 0x002fca0000410000 */
[----:B------:R1:W-:Y:S02]  /*23f0*/  STS [R8], R7 ;  /* 0x0000000708007388 */ /* 0x0003e40000000800 */
[----:B-1----:R-:W-:-:S05]  /*2400*/  VIADD R8, R8, 0x200 ;  /* 0x0000020008087836 */ /* 0x002fca0000000000 */
[----:B------:R-:W-:Y:S05]  /*2410*/  @P0 BRA `(.L_x_24065) ;  /* 0xfffffffc00e40947 */ /* 0x000fea000383ffff */
.L_x_24064:
[----:B------:R-:W-:Y:S05]  /*2420*/  BSYNC.RECONVERGENT B1 ;  /* 0x0000000000017941 */ /* 0x000fea0003800200 */
.L_x_24063:
        /* <DEDUP_REMOVED lines=12> */
.L_x_24068:
        /* <DEDUP_REMOVED lines=52> */
.L_x_24067:
[----:B------:R-:W-:Y:S05]  /*2830*/  BSYNC.RECONVERGENT B1 ;  /* 0x0000000000017941 */ /* 0x000fea0003800200 */
.L_x_24066:
        /* <DEDUP_REMOVED lines=31> */
.L_x_24070:
[----:B------:R-:W-:Y:S05]  /*2a30*/  BSYNC.RECONVERGENT B1 ;  /* 0x0000000000017941 */ /* 0x000fea0003800200 */
.L_x_24069:
        /* <DEDUP_REMOVED lines=14> */
.L_x_24062:
[----:B------:R-:W-:Y:S05]  /*2b20*/  BSYNC.RECONVERGENT B0 ;  /* 0x0000000000007941 */ /* 0x000fea0003800200 */
.L_x_24061:
[----:B------:R-:W-:Y:S01]  /*2b30*/  IADD3 R5, PT, PT, R85, 0xf, RZ ;  /* 0x0000000f55057810 */ /* 0x000fe20007ffe0ff */
[----:B------:R-:W-:Y:S01]  /*2b40*/  BAR.SYNC.DEFER_BLOCKING 0x0 ;  /* 0x0000000000007b1d */ /* 0x000fe20000010000 */
[----:B------:R-:W-:Y:S01]  /*2b50*/  HFMA2 R67, -RZ, RZ, 0, 0 ;  /* 0x00000000ff437431 */ /* 0x000fe200000001ff */
[----:B------:R-:W-:Y:S02]  /*2b60*/  CS2R R68, SRZ ;  /* 0x0000000000447805 */ /* 0x000fe4000001ff00 */
[----:B--2---:R-:W-:Y:S02]  /*2b70*/  SHF.R.S32.HI R6, RZ, 0x1f, R5 ;  /* 0x0000001fff067819 */ /* 0x004fe40000011405 */
[----:B------:R-:W-:Y:S02]  /*2b80*/  CS2R R72, SRZ ;  /* 0x0000000000487805 */ /* 0x000fe4000001ff00 */
[----:B------:R-:W-:Y:S01]  /*2b90*/  MOV R70, RZ ;  /* 0x000000ff00467202 */ /* 0x000fe20000000f00 */
        /* <DEDUP_REMOVED lines=9> */
[----:B------:R-:W-:-:S13]  /*2c30*/  ISETP.GE.AND P0, PT, R66, R71, PT ;  /* 0x000000474200720c */ /* 0x000fda0003f06270 */
[----:B--23--:R-:W-:Y:S05]  /*2c40*/  @P0 BRA `(.L_x_24072) ;  /* 0x0000001000340947 */ /* 0x00cfea0003800000 */
[----:B------:R-:W2:Y:S01]  /*2c50*/  LDCU UR8, c[0x0][0x3b8] ;  /* 0x00007700ff0877ac */ /* 0x000ea20008000800 */
[----:B------:R-:W-:Y:S01]  /*2c60*/  SHF.R.U32.HI R6, RZ, 0x3, R64 ;  /* 0x00000003ff067819 */ /* 0x000fe20000011640 */
[----:B------:R-:W-:Y:S01]  /*2c70*/  IMAD.SHL.U32 R8, R64, 0x10, RZ ;  /* 0x0000001040087824 */ /* 0x000fe200078e00ff */
[----:B------:R-:W-:Y:S01]  /*2c80*/  MOV R7, RZ ;  /* 0x000000ff00077202 */ /* 0x000fe20000000f00 */
[----:B------:R-:W3:Y:S01]  /*2c90*/  LDCU UR9, c[0x0][0x3d0] ;  /* 0x00007a00ff0977ac */ /* 0x000ee20008000800 */
[----:B------:R-:W-:Y:S01]  /*2ca0*/  LOP3.LUT R6, R6, 0x7c, RZ, 0xc0, !PT ;  /* 0x0000007c06067812 */ /* 0x000fe200078ec0ff */
[----:B------:R-:W-:Y:S01]  /*2cb0*/  IMAD.SHL.U32 R87, R64, 0x4, RZ ;  /* 0x0000000440577824 */ /* 0x000fe200078e00ff */
[----:B------:R-:W-:Y:S01]  /*2cc0*/  IADD3 R2, PT, PT, R2, 0x1e0, RZ ;  /* 0x000001e002027810 */ /* 0x000fe20007ffe0ff */
[----:B------:R-:W4:Y:S01]  /*2cd0*/  LDCU.64 UR10, c[0x0][0x3a8] ;  /* 0x00007500ff0a77ac */ /* 0x000f220008000a00 */
[----:B0-----:R-:W-:Y:S02]  /*2ce0*/  IADD3 R82, PT, PT, R66, 0x1, RZ ;  /* 0x0000000142527810 */ /* 0x001fe40007ffe0ff */
[----:B------:R-:W-:-:S02]  /*2cf0*/  LEA R2, R3, R2, 0x18 ;  /* 0x0000000203027211 */ /* 0x000fc400078ec0ff */
[C---:B------:R-:W-:Y:S02]  /*2d00*/  LOP3.LUT R3, R87.reuse, 0xc, RZ, 0xc0, !PT ;  /* 0x0000000c57037812 */ /* 0x040fe400078ec0ff */
[----:B------:R-:W-:Y:S02]  /*2d10*/  IADD3 R89, PT, PT, R66, -R71, RZ ;  /* 0x8000004742597210 */ /* 0x000fe40007ffe0ff */
[----:B------:R-:W-:Y:S01]  /*2d20*/  MOV R67, RZ ;  /* 0x000000ff00437202 */ /* 0x000fe20000000f00 */
[----:B--2---:R-:W-:Y:S01]  /*2d30*/  IMAD R5, R0, UR8, RZ ;  /* 0x0000000800057c24 */ /* 0x004fe2000f8e02ff */
[----:B------:R-:W-:Y:S01]  /*2d40*/  LOP3.LUT R87, R87, 0x7c, RZ, 0xc0, !PT ;  /* 0x0000007c57577812 */ /* 0x000fe200078ec0ff */
[----:B------:R-:W-:Y:S02]  /*2d50*/  IMAD R88, R66, 0x10, R3 ;  /* 0x0000001042587824 */ /* 0x000fe400078e0203 */
[----:B------:R-:W-:Y:S01]  /*2d60*/  IMAD.WIDE R6, R5, 0x4, R6 ;  /* 0x0000000405067825 */ /* 0x000fe200078e0206 */
[----:B------:R-:W-:-:S02]  /*2d70*/  LOP3.LUT R5, R8, 0x30, RZ, 0xe2, !PT ;  /* 0x0000003008057812 */ /* 0x000fc400078ee2ff */
[----:B------:R-:W-:Y:S02]  /*2d80*/  IADD3 R88, PT, PT, R88, 0x1, RZ ;  /* 0x0000000158587810 */ /* 0x000fe40007ffe0ff */
[----:B------:R-:W-:Y:S02]  /*2d90*/  LEA R5, R66, R5, 0x6 ;  /* 0x0000000542057211 */ /* 0x000fe400078e30ff */
[----:B----4-:R-:W-:Y:S02]  /*2da0*/  IADD3 R86, P0, PT, R6, UR10, RZ ;  /* 0x0000000a06567c10 */ /* 0x010fe4000ff1e0ff */
[----:B------:R-:W-:Y:S01]  /*2db0*/  IADD3 R84, PT, PT, R2, R5, RZ ;  /* 0x0000000502547210 */ /* 0x000fe20007ffe0ff */
[----:B---3--:R-:W-:Y:S01]  /*2dc0*/  IMAD R2, R4, UR9, RZ ;  /* 0x0000000904027c24 */ /* 0x008fe2000f8e02ff */
[----:B------:R-:W-:-:S04]  /*2dd0*/  IADD3.X R83, PT, PT, R7, UR11, RZ, P0, !PT ;  /* 0x0000000b07537c10 */ /* 0x000fc800087fe4ff */
[----:B------:R-:W-:-:S07]  /*2de0*/  SHF.R.S32.HI R3, RZ, 0x1f, R2 ;  /* 0x0000001fff037819 */ /* 0x000fce0000011402 */
.L_x_24073:
[----:B------:R-:W-:Y:S01]  /*2df0*/  MOV R24, R86 ;  /* 0x0000005600187202 */ /* 0x000fe20000000f00 */
[----:B------:R-:W-:Y:S01]  /*2e00*/  IMAD.MOV.U32 R25, RZ, RZ, R83 ;  /* 0x000000ffff197224 */ /* 0x000fe200078e0053 */
[----:B------:R0:W2:Y:S04]  /*2e10*/  LDS.128 R56, [R84] ;  /* 0x0000000054387984 */ /* 0x0000a80000000c00 */
[----:B------:R-:W3:Y:S02]  /*2e20*/  LDG.E.CONSTANT R5, desc[UR6][R24.64] ;  /* 0x0000000618057981 */ /* 0x000ee4000c1e9900 */
[----:B---3--:R-:W-:-:S03]  /*2e30*/  IMAD.WIDE R4, R5, UR12, R2 ;  /* 0x0000000c05047c25 */ /* 0x008fc6000f8e0202 */
[----:B------:R-:W-:-:S04]  /*2e40*/  IADD3 R4, P0, PT, R87, R4, RZ ;  /* 0x0000000457047210 */ /* 0x000fc80007f1e0ff */
[----:B------:R-:W-:Y:S02]  /*2e50*/  IADD3.X R5, PT, PT, RZ, R5, RZ, P0, !PT ;  /* 0x00000005ff057210 */ /* 0x000fe400007fe4ff */
[----:B------:R-:W-:-:S04]  /*2e60*/  LEA R60, P0, R4, UR4, 0x2 ;  /* 0x00000004043c7c11 */ /* 0x000fc8000f8010ff */
[----:B------:R-:W-:-:S05]  /*2e70*/  LEA.HI.X R61, R4, UR5, R5, 0x2, P0 ;  /* 0x00000005043d7c11 */ /* 0x000fca00080f1405 */
[----:B------:R-:W3:Y:S04]  /*2e80*/  LDG.E.128.CONSTANT R4, desc[UR6][R60.64] ;  /* 0x000000063c047981 */ /* 0x000ee8000c1e9d00 */
[----:B-1----:R-:W4:Y:S04]  /*2e90*/  LDG.E.128.CONSTANT R8, desc[UR6][R60.64+0x200] ;  /* 0x000200063c087981 */ /* 0x002f28000c1e9d00 */
        /* <DEDUP_REMOVED lines=16> */
[----:B------:R-:W-:Y:S01]  /*2fa0*/  @!P1 ISETP.GE.AND P3, PT, R88, R85, PT ;  /* 0x000000555800920c */ /* 0x000fe20003f66270 */
[----:B------:R-:W-:Y:S01]  /*2fb0*/  VIADD R89, R89, 0x4 ;  /* 0x0000000459597836 */ /* 0x000fe20000000000 */
[----:B0-----:R-:W-:Y:S02]  /*2fc0*/  IADD3 R84, PT, PT, R84, 0x100, RZ ;  /* 0x0000010054547810 */ /* 0x001fe40007ffe0ff */
[----:B---3--:R-:W-:Y:S02]  /*2fd0*/  @!P1 FSEL R5, R5, RZ, !P2 ;  /* 0x000000ff05059208 */ /* 0x008fe40005000000 */
[----:B------:R-:W-:-:S03]  /*2fe0*/  @!P1 FSEL R4, R4, RZ, !P0 ;  /* 0x000000ff04049208 */ /* 0x000fc60004000000 */
[----:B--2---:R-:W-:-:S04]  /*2ff0*/  FMUL.FTZ R5, R57, R5 ;  /* 0x0000000539057220 */ /* 0x004fc80000410000 */
[----:B------:R-:W-:Y:S01]  /*3000*/  FFMA.FTZ R5, R56, R4, R5 ;  /* 0x0000000438057223 */ /* 0x000fe20000010005 */
[----:B------:R-:W-:-:S04]  /*3010*/  @!P1 IADD3 R4, PT, PT, R88, 0x1, RZ ;  /* 0x0000000158049810 */ /* 0x000fc80007ffe0ff */
[----:B------:R-:W-:Y:S01]  /*3020*/  @!P1 ISETP.GE.AND P0, PT, R4, R85, PT ;  /* 0x000000550400920c */ /* 0x000fe20003f06270 */
[----:B------:R-:W-:-:S03]  /*3030*/  @!P1 VIADD R4, R88, 0x2 ;  /* 0x0000000258049836 */ /* 0x000fc60000000000 */
[----:B------:R-:W-:Y:S02]  /*3040*/  @!P1 FSEL R6, R6, RZ, !P0 ;  /* 0x000000ff06069208 */ /* 0x000fe40004000000 */
[----:B------:R-:W-:-:S03]  /*3050*/  @!P1 ISETP.GE.AND P0, PT, R4, R85, PT ;  /* 0x000000550400920c */ /* 0x000fc60003f06270 */
[----:B------:R-:W-:Y:S01]  /*3060*/  FFMA.FTZ R6, R58, R6, R5 ;  /* 0x000000063a067223 */ /* 0x000fe20000010005 */
[----:B------:R-:W-:-:S05]  /*3070*/  @!P1 FSEL R7, R7, RZ, !P0 ;  /* 0x000000ff07079208 */ /* 0x000fca0004000000 */
        /* <DEDUP_REMOVED lines=14> */
[----:B------:R-:W-:Y:S02]  /*3160*/  @!P1 IADD3 R6, PT, PT, R88, 0x2, RZ ;  /* 0x0000000258069810 */ /* 0x000fe40007ffe0ff */
[----:B------:R-:W-:Y:S02]  /*3170*/  @!P1 FSEL R10, R10, RZ, !P3 ;  /* 0x000000ff0a0a9208 */ /* 0x000fe40005800000 */
[-C--:B------:R-:W-:Y:S02]  /*3180*/  @!P1 ISETP.GE.AND P0, PT, R6, R85.reuse, PT ;  /* 0x000000550600920c */ /* 0x080fe40003f06270 */
[----:B------:R-:W-:Y:S02]  /*3190*/  @!P1 ISETP.GE.AND P3, PT, R90, R85, PT ;  /* 0x000000555a00920c */ /* 0x000fe40003f66270 */
[----:B------:R-:W-:-:S02]  /*31a0*/  @!P1 IADD3 R6, PT, PT, R88, 0x1, RZ ;  /* 0x0000000158069810 */ /* 0x000fc40007ffe0ff */
[----:B------:R-:W-:Y:S02]  /*31b0*/  @!P1 FSEL R11, R11, RZ, !P2 ;  /* 0x000000ff0b0b9208 */ /* 0x000fe40005000000 */
[-C--:B------:R-:W-:Y:S01]  /*31c0*/  @!P1 ISETP.GE.AND P2, PT, R6, R85.reuse, PT ;  /* 0x000000550600920c */ /* 0x080fe20003f46270 */
[----:B------:R-:W-:Y:S01]  /*31d0*/  @!P1 VIADD R6, R88, 0x2 ;  /* 0x0000000258069836 */ /* 0x000fe20000000000 */
        /* <DEDUP_REMOVED lines=85> */
[----:B------:R-:W-:Y:S01]  /*3730*/  @!P1 VIADD R4, R88, 0x1 ;  /* 0x0000000158049836 */ /* 0x000fe20000000000 */
        /* <DEDUP_REMOVED lines=13> */
[----:B------:R-:W-:Y:S02]  /*3810*/  @!P1 FSEL R53, R53, RZ, !P3 ;  /* 0x000000ff35359208 */ /* 0x000fe40005800000 */
[----:B------:R-:W-:-:S02]  /*3820*/  @!P1 ISETP.GE.AND P4, PT, R4, R85, PT ;  /* 0x000000550400920c */ /* 0x000fc40003f86270 */
[----:B------:R-:W-:Y:S02]  /*3830*/  @!P1 ISETP.GE.AND P3, PT, R4, R85, PT ;  /* 0x000000550400920c */ /* 0x000fe40003f66270 */
[----:B------:R-:W-:Y:S02]  /*3840*/  @!P1 IADD3 R4, PT, PT, R88, 0x1, RZ ;  /* 0x0000000158049810 */ /* 0x000fe40007ffe0ff */
        /* <DEDUP_REMOVED lines=77> */
.L_x_24072:
[----:B------:R-:W-:Y:S05]  /*3d20*/  BSYNC.RECONVERGENT B0 ;  /* 0x0000000000007941 */ /* 0x000fea0003800200 */
.L_x_24071:
[----:B------:R-:W-:Y:S01]  /*3d30*/  LOP3.LUT R14, R64, 0x3, RZ, 0xc0, !PT ;  /* 0x00000003400e7812 */ /* 0x000fe200078ec0ff */
[----:B------:R-:W2:Y:S01]  /*3d40*/  SHFL.BFLY PT, R2, R67, 0x2, 0x1f ;  /* 0x0c401f0043027f89 */ /* 0x000ea200000e0000 */
[----:B------:R-:W3:Y:S01]  /*3d50*/  S2UR UR5, SR_CgaCtaId ;  /* 0x00000000000579c3 */ /* 0x000ee20000008800 */
[----:B------:R-:W-:Y:S01]  /*3d60*/  UMOV UR4, 0x400 ;  /* 0x0000040000047882 */ /* 0x000fe20000000000 */
[----:B------:R-:W-:Y:S01]  /*3d70*/  ISETP.NE.AND P2, PT, R14, RZ, PT ;  /* 0x000000ff0e00720c */ /* 0x000fe20003f45270 */
[----:B------:R-:W4:Y:S01]  /*3d80*/  SHFL.BFLY PT, R3, R68, 0x2, 0x1f ;  /* 0x0c401f0044037f89 */ /* 0x000f2200000e0000 */
[----:B------:R-:W-:Y:S01]  /*3d90*/  SHF.R.U32.HI R65, RZ, 0x2, R65 ;  /* 0x00000002ff417819 */ /* 0x000fe20000011641 */
[----:B------:R-:W-:Y:S01]  /*3da0*/  UIADD3 UR4, UPT, UPT, UR4, 0x1e0, URZ ;  /* 0x000001e004047890 */ /* 0x000fe2000fffe0ff */
[----:B------:R-:W-:Y:S01]  /*3db0*/  LOP3.LUT R16, R64, 0x3e0, RZ, 0xc0, !PT ;  /* 0x000003e040107812 */ /* 0x000fe200078ec0ff */
[----:B------:R-:W5:Y:S01]  /*3dc0*/  SHFL.BFLY PT, R4, R69, 0x2, 0x1f ;  /* 0x0c401f0045047f89 */ /* 0x000f6200000e0000 */
[----:B------:R-:W-:Y:S01]  /*3dd0*/  BSSY.RECONVERGENT B0, `(.L_x_24074) ;  /* 0x000004f000007945 */ /* 0x000fe20003800200 */
[----:B------:R-:W-:Y:S01]  /*3de0*/  IMAD R65, R66, 0x70, R65 ;  /* 0x0000007042417824 */ /* 0x000fe200078e0241 */
[----:B------:R-:W-:Y:S01]  /*3df0*/  ISETP.NE.OR P4, PT, R16, 0x20, P2 ;  /* 0x000000201000780c */ /* 0x000fe20001785670 */
[----:B------:R-:W0:Y:S01]  /*3e00*/  SHFL.BFLY PT, R5, R70, 0x2, 0x1f ;  /* 0x0c401f0046057f89 */ /* 0x000e2200000e0000 */
[----:B------:R-:W-:-:S02]  /*3e10*/  LOP3.LUT P0, RZ, R64, 0x3c3, RZ, 0xc0, !PT ;  /* 0x000003c340ff7812 */ /* 0x000fc4000780c0ff */
[C---:B------:R-:W-:Y:S01]  /*3e20*/  LOP3.LUT P1, RZ, R64.reuse, 0x3e3, RZ, 0xc0, !PT ;  /* 0x000003e340ff7812 */ /* 0x040fe2000782c0ff */
[----:B------:R-:W0:Y:S01]  /*3e30*/  SHFL.BFLY PT, R7, R72, 0x2, 0x1f ;  /* 0x0c401f0048077f89 */ /* 0x000e2200000e0000 */
[----:B------:R-:W-:-:S03]  /*3e40*/  ISETP.GT.U32.AND P3, PT, R64, 0x1f, PT ;  /* 0x0000001f4000780c */ /* 0x000fc60003f64070 */
[----:B------:R-:W0:Y:S04]  /*3e50*/  SHFL.BFLY PT, R6, R73, 0x2, 0x1f ;  /* 0x0c401f0049067f89 */ /* 0x000e2800000e0000 */
[----:B-1----:R-:W1:Y:S01]  /*3e60*/  SHFL.BFLY PT, R9, R74, 0x2, 0x1f ;  /* 0x0c401f004a097f89 */ /* 0x002e6200000e0000 */
[----:B--2---:R-:W-:Y:S01]  /*3e70*/  FADD.FTZ R2, R2, R67 ;  /* 0x0000004302027221 */ /* 0x004fe20000010000 */
[----:B---3--:R-:W-:Y:S02]  /*3e80*/  ULEA UR4, UR5, UR4, 0x18 ;  /* 0x0000000405047291 */ /* 0x008fe4000f8ec0ff */
[----:B------:R-:W2:Y:S01]  /*3e90*/  SHFL.BFLY PT, R8, R75, 0x2, 0x1f ;  /* 0x0c401f004b087f89 */ /* 0x000ea200000e0000 */
[----:B----4-:R-:W-:-:S03]  /*3ea0*/  FADD.FTZ R68, R3, R68 ;  /* 0x0000004403447221 */ /* 0x010fc60000010000 */
[----:B------:R-:W3:Y:S01]  /*3eb0*/  SHFL.BFLY PT, R11, R76, 0x2, 0x1f ;  /* 0x0c401f004c0b7f89 */ /* 0x000ee200000e0000 */
[----:B-----5:R-:W-:-:S03]  /*3ec0*/  FADD.FTZ R4, R4, R69 ;  /* 0x0000004504047221 */ /* 0x020fc60000010000 */
[----:B------:R-:W4:Y:S01]  /*3ed0*/  SHFL.BFLY PT, R10, R77, 0x2, 0x1f ;  /* 0x0c401f004d0a7f89 */ /* 0x000f2200000e0000 */
[----:B0-----:R-:W-:Y:S01]  /*3ee0*/  FADD.FTZ R70, R5, R70 ;  /* 0x0000004605467221 */ /* 0x001fe20000010000 */
[----:B------:R-:W-:Y:S02]  /*3ef0*/  LOP3.LUT R5, R64, 0x3c0, RZ, 0xc0, !PT ;  /* 0x000003c040057812 */ /* 0x000fe400078ec0ff */
[----:B------:R-:W0:Y:S01]  /*3f00*/  SHFL.BFLY PT, R13, R78, 0x2, 0x1f ;  /* 0x0c401f004e0d7f89 */ /* 0x000e2200000e0000 */
[----:B------:R-:W-:Y:S01]  /*3f10*/  FADD.FTZ R72, R7, R72 ;  /* 0x0000004807487221 */ /* 0x000fe20000010000 */
[----:B------:R-:W-:Y:S02]  /*3f20*/  ISETP.NE.OR P5, PT, R5, 0x40, P2 ;  /* 0x000000400500780c */ /* 0x000fe400017a5670 */
        /* <DEDUP_REMOVED lines=34> */
[----:B--2---:R-:W-:Y:S01]  /*4150*/  FADD.FTZ R19, R8, R19 ;  /* 0x0000001308137221 */ /* 0x004fe20000010000 */
[----:B------:R-:W-:Y:S01]  /*4160*/  BAR.SYNC.DEFER_BLOCKING 0x0 ;  /* 0x0000000000007b1d */ /* 0x000fe20000010000 */
[----:B---3--:R-:W-:Y:S01]  /*4170*/  FADD.FTZ R21, R76, R21 ;  /* 0x000000154c157221 */ /* 0x008fe20000010000 */
[----:B0-----:R-:W-:Y:S01]  /*4180*/  FADD.FTZ R23, R10, R23 ;  /* 0x000000170a177221 */ /* 0x001fe20000010000 */
[----:B----4-:R-:W-:Y:S01]  /*4190*/  FADD.FTZ R25, R78, R25 ;  /* 0x000000194e197221 */ /* 0x010fe20000010000 */
[----:B-----5:R-:W-:Y:S01]  /*41a0*/  FADD.FTZ R27, R12, R27 ;  /* 0x0000001b0c1b7221 */ /* 0x020fe20000010000 */
[----:B-1----:R-:W-:Y:S01]  /*41b0*/  FADD.FTZ R29, R80, R29 ;  /* 0x0000001d501d7221 */ /* 0x002fe20000010000 */
        /* <DEDUP_REMOVED lines=16> */
.L_x_24075:
[----:B------:R-:W-:Y:S05]  /*42c0*/  BSYNC.RECONVERGENT B0 ;  /* 0x0000000000007941 */ /* 0x000fea0003800200 */
.L_x_24074:
        /* <DEDUP_REMOVED lines=31> */
.L_x_24077:
[----:B------:R-:W-:Y:S05]  /*44c0*/  BSYNC.RECONVERGENT B0 ;  /* 0x0000000000007941 */ /* 0x000fea0003800200 */
.L_x_24076:
        /* <DEDUP_REMOVED lines=17> */
.L_x_24079:
[----:B------:R-:W-:Y:S05]  /*45e0*/  BSYNC.RECONVERGENT B0 ;  /* 0x0000000000007941 */ /* 0x000fea0003800200 */
.L_x_24078:
        /* <DEDUP_REMOVED lines=31> */
.L_x_24081:
[----:B------:R-:W-:Y:S05]  /*47e0*/  BSYNC.RECONVERGENT B0 ;  /* 0x0000000000007941 */ /* 0x000fea0003800200 */
.L_x_24080:
        /* <DEDUP_REMOVED lines=32> */
.L_x_24048:
        /* <DEDUP_REMOVED lines=8> */
.L_x_24083:
[----:B------:R-:W-:Y:S05]  /*4a70*/  BSYNC B1 ;  /* 0x0000000000017941 */ /* 0x000fea0003800000 */
.L_x_24082:
[----:B------:R-:W-:Y:S05]  /*4a80*/  BRA `(.L_x_24084) ;  /* 0xffffffc400307947 */ /* 0x000fea000383ffff */
.L_x_24050:
[----:B------:R-:W-:Y:S01]  /*4a90*/  HFMA2 R70, -RZ, RZ, 0, 9.5367431640625e-07 ;  /* 0x00000010ff467431 */ /* 0x000fe200000001ff */
[----:B------:R-:W-:Y:S01]  /*4aa0*/  BSSY B0, `(.L_x_24085) ;  /* 0x0000007000007945 */ /* 0x000fe20003800000 */
[----:B------:R-:W-:Y:S01]  /*4ab0*/  IMAD.MOV.U32 R69, RZ, RZ, R5 ;  /* 0x000000ffff457224 */ /* 0x000fe200078e0005 */
[----:B------:R-:W-:Y:S02]  /*4ac0*/  MOV R71, 0x1f ;  /* 0x0000001f00477802 */ /* 0x000fe40000000f00 */
[----:B------:R-:W-:-:S07]  /*4ad0*/  MOV R10, 0xffffffff ;  /* 0xffffffff000a7802 */ /* 0x000fce0000000f00 */
[----:B01---5:R-:W-:Y:S05]  /*4ae0*/  WARPSYNC.COLLECTIVE R10, `(.L_x_24086) ;  /* 0x000000000a087348 */ /* 0x023fea0003c00000 */
[----:B------:R2:W3:Y:S02]  /*4af0*/  SHFL.BFLY P1, R11, R69, R70, R71 ;  /* 0x0c000046450b7389 */ /* 0x0004e40000020047 */
[----:B0123-5:R-:W-:Y:S05]  /*4b00*/  ENDCOLLECTIVE ;  /* 0x000000000000791b */ /* 0x02ffea0003800000 */
.L_x_24086:
[----:B------:R-:W-:Y:S05]  /*4b10*/  BSYNC B0 ;  /* 0x0000000000007941 */ /* 0x000fea0003800000 */
.L_x_24085:
        /* <DEDUP_REMOVED lines=9> */
.L_x_24087:
[----:B------:R-:W-:Y:S01]  /*4bb0*/  HFMA2 R70, -RZ, RZ, 0, 2.384185791015625e-07 ;  /* 0x00000004ff467431 */ /* 0x000fe200000001ff */
[----:B------:R-:W-:-:S04]  /*4bc0*/  MOV R3, R11 ;  /* 0x0000000b00037202 */ /* 0x000fc80000000f00 */
[----:B------:R-:W-:-:S04]  /*4bd0*/  FMNMX.FTZ R3, R2, R3, !PT ;  /* 0x0000000302037209 */ /* 0x000fc80007810000 */
[----:B------:R-:W-:-:S07]  /*4be0*/  MOV R69, R3 ;  /* 0x0000000300457202 */ /* 0x000fce0000000f00 */
[----:B------:R-:W-:Y:S05]  /*4bf0*/  WARPSYNC.COLLECTIVE R10, `(.L_x_24088) ;  /* 0x000000000a087348 */ /* 0x000fea0003c00000 */
[----:B------:R0:W1:Y:S02]  /*4c00*/  SHFL.BFLY P1, R11, R69, R70, R71 ;  /* 0x0c000046450b7389 */ /* 0x0000640000020047 */
[----:B01----:R-:W-:Y:S05]  /*4c10*/  ENDCOLLECTIVE ;  /* 0x000000000000791b */ /* 0x003fea0003800000 */
.L_x_24088:
[----:B------:R-:W-:Y:S02]  /*4c20*/  HFMA2 R70, -RZ, RZ, 0, 1.1920928955078125e-07 ;  /* 0x00000002ff467431 */ /* 0x000fe400000001ff */
[----:B------:R-:W-:-:S05]  /*4c30*/  IMAD.MOV.U32 R6, RZ, RZ, R11 ;  /* 0x000000ffff067224 */ /* 0x000fca00078e000b */
[----:B------:R-:W-:-:S04]  /*4c40*/  FMNMX.FTZ R6, R3, R6, !PT ;  /* 0x0000000603067209 */ /* 0x000fc80007810000 */
[----:B------:R-:W-:-:S07]  /*4c50*/  MOV R69, R6 ;  /* 0x0000000600457202 */ /* 0x000fce0000000f00 */
[----:B------:R-:W-:Y:S05]  /*4c60*/  WARPSYNC.COLLECTIVE R10, `(.L_x_24089) ;  /* 0x000000000a087348 */ /* 0x000fea0003c00000 */
[----:B------:R0:W1:Y:S02]  /*4c70*/  SHFL.BFLY P1, R11, R69, R70, R71 ;  /* 0x0c000046450b7389 */ /* 0x0000640000020047 */
[----:B01----:R-:W-:Y:S05]  /*4c80*/  ENDCOLLECTIVE ;  /* 0x000000000000791b */ /* 0x003fea0003800000 */
.L_x_24089:
[----:B------:R-:W-:Y:S01]  /*4c90*/  MOV R7, R11 ;  /* 0x0000000b00077202 */ /* 0x000fe20000000f00 */
[----:B------:R-:W-:Y:S06]  /*4ca0*/  BRA `(.L_x_24090) ;  /* 0xffffffc400287947 */ /* 0x000fec000383ffff */
.L_x_24091:
        /* <DEDUP_REMOVED lines=13> */
.L_x_26026:


//--------------------- .text._ZN4vllm25paged_attention_v1_kernelIffLi96ELi16ELi128ELNS_18Fp8KVCacheDataTypeE0ELb0EEEvPT_PKS2_PKT0_S8_ifPKiSA_iPKfiiiSC_SC_iiiii --------------------------
	.section	.text._ZN4vllm25paged_attention_v1_kernelIffLi96ELi16ELi128ELNS_18Fp8KVCacheDataTypeE0ELb0EEEvPT_PKS2_PKT0_S8_ifPKiSA_iPKfiiiSC_SC_iiiii,"ax",@progbits
	.align	128
        .global         _ZN4vllm25paged_attention_v1_kernelIffLi96ELi16ELi128ELNS_18Fp8KVCacheDataTypeE0ELb0EEEvPT_PKS2_PKT0_S8_ifPKiSA_iPKfiiiSC_SC_iiiii
        .type           _ZN4vllm25paged_attention_v1_kernelIffLi96ELi16ELi128ELNS_18Fp8KVCacheDataTypeE0ELb0EEEvPT_PKS2_PKT0_S8_ifPKiSA_iPKfiiiSC_SC_iiiii,@function
        .size           _ZN4vllm25paged_attention_v1_kernelIffLi96ELi16ELi128ELNS_18Fp8KVCacheDataTypeE0ELb0EEEvPT_PKS2_PKT0_S8_ifPKiSA_iPKfiiiSC_SC_iiiii,(.L_x_26027 - _ZN4vllm25paged_attention_v1_kernelIffLi96ELi16ELi128ELNS_18Fp8KVCacheDataTypeE0ELb0EEEvPT_PKS2_PKT0_S8_ifPKiSA_iPKfiiiSC_SC_iiiii)
        .other          _ZN4vllm25paged_attention_v1_kernelIffLi96ELi16ELi128ELNS_18Fp8KVCacheDataTypeE0ELb0EEEvPT_PKS2_PKT0_S8_ifPKiSA_iPKfiiiSC_SC_iiiii,@"STO_CUDA_ENTRY STV_DEFAULT"
_ZN4vllm25paged_attention_v1_kernelIffLi96ELi16ELi128ELNS_18Fp8KVCacheDataTypeE0ELb0EEEvPT_PKS2_PKT0_S8_ifPKiSA_iPKfiiiSC_SC_iiiii:
.text._ZN4vllm25paged_attention_v1_kernelIffLi96ELi16ELi128ELNS_18Fp8KVCacheDataTypeE0ELb0EEEvPT_PKS2_PKT0_S8_ifPKiSA_iPKfiiiSC_SC_iiiii:
        /* <DEDUP_REMOVED lines=10> */
[----:B------:R-:W4:Y:S01]  /*00a0*/  S2R R57, SR_CgaCtaId ;  /* 0x0000000000397919 */ /* 0x000f220000008800 */
[----:B------:R-:W-:Y:S01]  /*00b0*/  MOV R56, 0x400 ;  /* 0x0000040000387802 */ /* 0x000fe20000000f00 */
[----:B------:R-:W1:Y:S01]  /*00c0*/  LDCU UR5, c[0x0][0x3cc] ;  /* 0x00007980ff0577ac */ /* 0x000e620008000800 */
[----:B------:R-:W1:Y:S01]  /*00d0*/  LDCU UR12, c[0x0][0x3a4] ;  /* 0x00007480ff0c77ac */ /* 0x000e620008000800 */
        /* <DEDUP_REMOVED lines=10> */
[----:B------:R-:W-:Y:S01]  /*0180*/  @!P1 SHF.L.U32 R5, R6, 0x1, RZ ;  /* 0x0000000106059819 */ /* 0x000fe200000006ff */
[----:B------:R-:W3:Y:S01]  /*0190*/  I2F.RP R7, R13 ;  /* 0x0000000d00077306 */ /* 0x000ee20000209400 */
[----:B------:R-:W-:-:S02]  /*01a0*/  ISETP.NE.AND.EX P0, PT, R11, RZ, PT, P0 ;  /* 0x000000ff0b00720c */ /* 0x000fc40003f05300 */
[----:B------:R-:W-:Y:S02]  /*01b0*/  @!P1 IADD3 R4, P2, P3, R5, R2, R4 ;  /* 0x0000000205049210 */ /* 0x000fe40007b5e004 */
[----:B------:R-:W-:-:S04]  /*01c0*/  SHF.R.S32.HI R2, RZ, 0x1f, R2 ;  /* 0x0000001fff027819 */ /* 0x000fc80000011402 */
[----:B------:R-:W-:Y:S02]  /*01d0*/  @!P1 IADD3.X R2, PT, PT, RZ, R2, RZ, P2, P3 ;  /* 0x00000002ff029210 */ /* 0x000fe400017e64ff */
[----:B-1----:R-:W-:-:S04]  /*01e0*/  @!P1 LEA R8, P2, R4, R8, 0x2 ;  /* 0x0000000804089211 */ /* 0x002fc800078410ff */
[----:B------:R-:W-:Y:S01]  /*01f0*/  @!P1 LEA.HI.X R9, R4, R9, R2, 0x2, P2 ;  /* 0x0000000904099211 */ /* 0x000fe200010f1402 */
[----:B---3--:R-:W1:Y:S01]  /*0200*/  MUFU.RCP R7, R7 ;  /* 0x0000000700077308 */ /* 0x008e620000001000 */
[----:B------:R-:W3:Y:S04]  /*0210*/  @P0 LDC.64 R4, c[0x0][0x3c0] ;  /* 0x0000f000ff040b82 */ /* 0x000ee80000000a00 */
[----:B------:R-:W4:Y:S04]  /*0220*/  @!P1 LDG.E.64.CONSTANT R8, desc[UR6][R8.64] ;  /* 0x0000000608089981 */ /* 0x000f28000c1e9b00 */
[----:B------:R-:W0:Y:S01]  /*0230*/  LDC R2, c[0x0][0x370] ;  /* 0x0000dc00ff027b82 */ /* 0x000e220000000800 */
[----:B-1----:R-:W-:-:S04]  /*0240*/  VIADD R10, R7, 0xffffffe ;  /* 0x0ffffffe070a7836 */ /* 0x002fc80000000000 */
[----:B------:R1:W1:Y:S01]  /*0250*/  F2I.FTZ.U32.TRUNC.NTZ R11, R10 ;  /* 0x0000000a000b7305 */ /* 0x000262000021f000 */
[----:B---3--:R-:W-:Y:S01]  /*0260*/  @P0 IMAD.WIDE.U32 R4, R3, 0x4, R4 ;  /* 0x0000000403040825 */ /* 0x008fe200078e0004 */
[----:B-1----:R-:W-:-:S04]  /*0270*/  MOV R10, RZ ;  /* 0x000000ff000a7202 */ /* 0x002fc80000000f00 */
[----:B------:R0:W5:Y:S01]  /*0280*/  @P0 LDG.E.CONSTANT R71, desc[UR6][R4.64] ;  /* 0x0000000604470981 */ /* 0x000162000c1e9900 */
[----:B------:R-:W-:-:S05]  /*0290*/  IADD3 R12, PT, PT, RZ, -R11, RZ ;  /* 0x8000000bff0c7210 */ /* 0x000fca0007ffe0ff */
        /* <DEDUP_REMOVED lines=33> */
[----:B------:R-:W-:-:S05]  /*04b0*/  LEA R7, R57, R56, 0x18 ;  /* 0x0000003839077211 */ /* 0x000fca00078ec0ff */
[----:B------:R-:W-:-:S04]  /*04c0*/  IMAD R59, R70, 0xc0, R7 ;  /* 0x000000c0463b7824 */ /* 0x000fc800078e0207 */
[-C--:B------:R-:W-:Y:S02]  /*04d0*/  @!P2 IADD3 R4, PT, PT, R4, -R11.reuse, RZ ;  /* 0x8000000b0404a210 */ /* 0x080fe40007ffe0ff */
[----:B------:R-:W-:Y:S02]  /*04e0*/  LOP3.LUT R7, R3, R12, RZ, 0x3c, !PT ;  /* 0x0000000c03077212 */ /* 0x000fe400078e3cff */
[----:B------:R-:W-:Y:S02]  /*04f0*/  ISETP.GE.U32.AND P0, PT, R4, R11, PT ;  /* 0x0000000b0400720c */ /* 0x000fe40003f06070 */
[----:B------:R-:W-:Y:S02]  /*0500*/  ISETP.GE.AND P3, PT, R7, RZ, PT ;  /* 0x000000ff0700720c */ /* 0x000fe40003f66270 */
[----:B------:R-:W-:Y:S02]  /*0510*/  SHF.R.U32.HI R58, RZ, 0x1, R6 ;  /* 0x00000001ff3a7819 */ /* 0x000fe40000011606 */
[----:B------:R-:W-:-:S02]  /*0520*/  @!P2 IADD3 R5, PT, PT, R5, 0x1, RZ ;  /* 0x000000010505a810 */ /* 0x000fc40007ffe0ff */
[----:B------:R-:W-:-:S05]  /*0530*/  @!P1 LEA R10, R58, R59, 0x3 ;  /* 0x0000003b3a0a9211 */ /* 0x000fca00078e18ff */
[----:B------:R-:W-:Y:S01]  /*0540*/  @P0 IADD3 R5, PT, PT, R5, 0x1, RZ ;  /* 0x0000000105050810 */ /* 0x000fe20007ffe0ff */
[----:B------:R-:W-:Y:S01]  /*0550*/  IMAD R69, R0, UR4, RZ ;  /* 0x0000000400457c24 */ /* 0x000fe2000f8e02ff */
[----:B------:R-:W-:Y:S01]  /*0560*/  BSSY B0, `(.L_x_24092) ;  /* 0x0000098000007945 */ /* 0x000fe20003800000 */
[----:B------:R-:W-:Y:S02]  /*0570*/  MOV R68, 0xff7fffff ;  /* 0xff7fffff00447802 */ /* 0x000fe40000000f00 */
[----:B------:R-:W-:Y:S02]  /*0580*/  @!P3 IMAD.MOV R5, RZ, RZ, -R5 ;  /* 0x000000ffff05b224 */ /* 0x000fe400078e0a05 */
[----:B--2---:R-:W-:-:S05]  /*0590*/  VIADD R4, R72, 0xf ;  /* 0x0000000f48047836 */ /* 0x004fca0000000000 */
[----:B------:R-:W-:-:S04]  /*05a0*/  SHF.R.S32.HI R7, RZ, 0x1f, R4 ;  /* 0x0000001fff077819 */ /* 0x000fc80000011404 */
[----:B------:R-:W-:Y:S02]  /*05b0*/  LEA.HI R4, R7, R4, RZ, 0x4 ;  /* 0x0000000407047211 */ /* 0x000fe400078f20ff */
[----:B------:R-:W-:Y:S02]  /*05c0*/  SHF.R.U32.HI R7, RZ, 0x5, R6 ;  /* 0x00000005ff077819 */ /* 0x000fe40000011606 */
[----:B------:R-:W-:-:S04]  /*05d0*/  SHF.R.S32.HI R4, RZ, 0x4, R4 ;  /* 0x00000004ff047819 */ /* 0x000fc80000011404 */
[----:B------:R-:W-:Y:S01]  /*05e0*/  ISETP.GE.AND P0, PT, R7, R4, PT ;  /* 0x000000040700720c */ /* 0x000fe20003f06270 */
[----:B----4-:R0:W-:Y:S01]  /*05f0*/  @!P1 STS.64 [R10], R8 ;  /* 0x000000080a009388 */ /* 0x0101e20000000a00 */
[----:B------:R-:W-:Y:S01]  /*0600*/  BAR.SYNC.DEFER_BLOCKING 0x0 ;  /* 0x0000000000007b1d */ /* 0x000fe20000010000 */
[----:B------:R-:W-:-:S13]  /*0610*/  ISETP.NE.AND P1, PT, R12, RZ, PT ;  /* 0x000000ff0c00720c */ /* 0x000fda0003f25270 */
[----:B------:R-:W-:Y:S01]  /*0620*/  @!P1 LOP3.LUT R5, RZ, R12, RZ, 0x33, !PT ;  /* 0x0000000cff059212 */ /* 0x000fe200078e33ff */
[----:B0-----:R-:W-:Y:S06]  /*0630*/  @P0 BRA `(.L_x_24093) ;  /* 0x0000000800280947 */ /* 0x001fec0003800000 */
[----:B------:R-:W0:Y:S01]  /*0640*/  LDCU UR4, c[0x0][0x3d0] ;  /* 0x00007a00ff0477ac */ /* 0x000e220008000800 */
[----:B------:R-:W-:Y:S01]  /*0650*/  SHF.R.U32.HI R61, RZ, 0x3, R6 ;  /* 0x00000003ff3d7819 */ /* 0x000fe20000011606 */
[----:B------:R-:W-:Y:S01]  /*0660*/  VIADD R60, R56, 0x1a0 ;  /* 0x000001a0383c7836 */ /* 0x000fe20000000000 */
[C---:B------:R-:W-:Y:S01]  /*0670*/  SHF.L.U32 R6, R58.reuse, 0x2, RZ ;  /* 0x000000023a067819 */ /* 0x040fe200000006ff */
[----:B------:R-:W1:Y:S01]  /*0680*/  LDCU.64 UR8, c[0x0][0x3a8] ;  /* 0x00007500ff0877ac */ /* 0x000e620008000a00 */
[----:B------:R-:W-:Y:S01]  /*0690*/  LOP3.LUT R56, R61, 0x7c, RZ, 0xc0, !PT ;  /* 0x0000007c3d387812 */ /* 0x000fe200078ec0ff */
[----:B------:R-:W2:Y:S01]  /*06a0*/  LDS.128 R52, [R59] ;  /* 0x000000003b347984 */ /* 0x000ea20000000c00 */
[----:B------:R-:W-:Y:S02]  /*06b0*/  LEA R61, R57, R60, 0x18 ;  /* 0x0000003c393d7211 */ /* 0x000fe400078ec0ff */
[----:B------:R-:W-:Y:S01]  /*06c0*/  MOV R57, RZ ;  /* 0x000000ff00397202 */ /* 0x000fe20000000f00 */
[----:B------:R-:W3:Y:S01]  /*06d0*/  LDS.128 R48, [R59+0x10] ;  /* 0x000010003b307984 */ /* 0x000ee20000000c00 */
[----:B------:R-:W-:-:S02]  /*06e0*/  LOP3.LUT R58, R58, 0xf, RZ, 0xc0, !PT ;  /* 0x0000000f3a3a7812 */ /* 0x000fc400078ec0ff */
[----:B------:R-:W-:Y:S01]  /*06f0*/  LOP3.LUT R74, R6, 0x3c, RZ, 0xc0, !PT ;  /* 0x0000003c064a7812 */ /* 0x000fe200078ec0ff */
[----:B------:R-:W-:Y:S01]  /*0700*/  IMAD.WIDE R56, R69, 0x4, R56 ;  /* 0x0000000445387825 */ /* 0x000fe200078e0238 */
[----:B------:R-:W4:Y:S01]  /*0710*/  LDS.128 R44, [R59+0x20] ;  /* 0x000020003b2c7984 */ /* 0x000f220000000c00 */
[----:B-----5:R-:W-:Y:S02]  /*0720*/  FSETP.NEU.FTZ.AND P0, PT, R71, RZ, PT ;  /* 0x000000ff4700720b */ /* 0x020fe40003f1d000 */
[----:B0-----:R-:W-:Y:S01]  /*0730*/  IMAD R60, R5, UR4, RZ ;  /* 0x00000004053c7c24 */ /* 0x001fe2000f8e02ff */
[----:B------:R-:W0:Y:S01]  /*0740*/  LDS.128 R40, [R59+0x30] ;  /* 0x000030003b287984 */ /* 0x000e220000000c00 */
[-C--:B------:R-:W-:Y:S02]  /*0750*/  LEA R6, R7, R74.reuse, 0x6 ;  /* 0x0000004a07067211 */ /* 0x080fe400078e30ff */
[----:B-1----:R-:W-:Y:S01]  /*0760*/  IADD3 R56, P2, PT, R56, UR8, RZ ;  /* 0x0000000838387c10 */ /* 0x002fe2000ff5e0ff */
[----:B------:R-:W1:Y:S01]  /*0770*/  LDS.128 R36, [R59+0x40] ;  /* 0x000040003b247984 */ /* 0x000e620000000c00 */
[----:B------:R-:W-:Y:S01]  /*0780*/  IADD3 R74, P1, PT, R60, R74, RZ ;  /* 0x0000004a3c4a7210 */ /* 0x000fe20007f3e0ff */
[----:B------:R-:W-:Y:S01]  /*0790*/  IMAD.IADD R6, R6, 0x1, R61 ;  /* 0x0000000106067824 */ /* 0x000fe200078e023d */
[----:B------:R-:W-:Y:S01]  /*07a0*/  IADD3.X R57, PT, PT, R57, UR9, RZ, P2, !PT ;  /* 0x0000000939397c10 */ /* 0x000fe200097fe4ff */
[----:B------:R-:W0:Y:S01]  /*07b0*/  LDS.128 R32, [R59+0x50] ;  /* 0x000050003b207984 */ /* 0x000e220000000c00 */
[----:B------:R-:W-:-:S02]  /*07c0*/  MOV R68, 0xff7fffff ;  /* 0xff7fffff00447802 */ /* 0x000fc40000000f00 */
[----:B------:R-:W-:Y:S01]  /*07d0*/  LEA.HI.X.SX32 R75, R60, RZ, 0x1, P1 ;  /* 0x000000ff3c4b7211 */ /* 0x000fe200008f0eff */
[----:B------:R-:W0:Y:S04]  /*07e0*/  LDS.128 R28, [R59+0x60] ;  /* 0x000060003b1c7984 */ /* 0x000e280000000c00 */
[----:B------:R-:W0:Y:S04]  /*07f0*/  LDS.128 R24, [R59+0x70] ;  /* 0x000070003b187984 */ /* 0x000e280000000c00 */
[----:B------:R-:W0:Y:S04]  /*0800*/  LDS.128 R20, [R59+0x80] ;  /* 0x000080003b147984 */ /* 0x000e280000000c00 */
[----:B------:R-:W0:Y:S04]  /*0810*/  LDS.128 R16, [R59+0x90] ;  /* 0x000090003b107984 */ /* 0x000e280000000c00 */
[----:B------:R-:W0:Y:S04]  /*0820*/  LDS.128 R12, [R59+0xa0] ;  /* 0x0000a0003b0c7984 */ /* 0x000e280000000c00 */
[----:B------:R2:W0:Y:S02]  /*0830*/  LDS.128 R8, [R59+0xb0] ;  /* 0x0000b0003b087984 */ /* 0x0004240000000c00 */
[----:B--2---:R-:W-:-:S05]  /*0840*/  LEA R59, R7, R58, 0x4 ;  /* 0x0000003a073b7211 */ /* 0x004fca00078e20ff */
[C---:B------:R-:W-:Y:S01]  /*0850*/  IMAD.IADD R58, R59.reuse, 0x1, -R72 ;  /* 0x000000013b3a7824 */ /* 0x040fe200078e0a48 */
[----:B-1-34-:R-:W-:-:S07]  /*0860*/  IADD3 R59, PT, PT, R59, 0x1, RZ ;  /* 0x000000013b3b7810 */ /* 0x01afce0007ffe0ff */
.L_x_24095:
[----:B------:R-:W2:Y:S02]  /*0870*/  LDG.E.CONSTANT R61, desc[UR6][R56.64] ;  /* 0x00000006383d7981 */ /* 0x000ea4000c1e9900 */
        /* <DEDUP_REMOVED lines=8> */
[----:B0-2---:R-:W-:Y:S01]  /*0900*/  FMUL.FTZ R73, R60, R54 ;  /* 0x000000363c497220 */ /* 0x005fe20000410000 */
[----:B------:R-:W-:-:S03]  /*0910*/  FMUL.FTZ R60, R61, R55 ;  /* 0x000000373d3c7220 */ /* 0x000fc60000410000 */
[----:B---3--:R-:W-:Y:S01]  /*0920*/  FFMA.FTZ R73, R52, R62, R73 ;  /* 0x0000003e34497223 */ /* 0x008fe20000010049 */
[----:B------:R-:W-:Y:S02]  /*0930*/  FFMA.FTZ R76, R53, R63, R60 ;  /* 0x0000003f354c7223 */ /* 0x000fe4000001003c */
[----:B------:R-:W2:Y:S04]  /*0940*/  LDG.E.64.CONSTANT R60, desc[UR6][R66.64+0x200] ;  /* 0x00020006423c7981 */ /* 0x000ea8000c1e9b00 */
[----:B------:R-:W3:Y:S01]  /*0950*/  LDG.E.64.CONSTANT R62, desc[UR6][R66.64+0x300] ;  /* 0x00030006423e7981 */ /* 0x000ee2000c1e9b00 */
[----:B--2---:R-:W-:Y:S01]  /*0960*/  FFMA.FTZ R73, R48, R60, R73 ;  /* 0x0000003c30497223 */ /* 0x004fe20000010049 */
[----:B------:R-:W-:Y:S02]  /*0970*/  FFMA.FTZ R76, R49, R61, R76 ;  /* 0x0000003d314c7223 */ /* 0x000fe4000001004c */
[----:B------:R-:W2:Y:S01]  /*0980*/  LDG.E.64.CONSTANT R60, desc[UR6][R66.64+0x500] ;  /* 0x00050006423c7981 */ /* 0x000ea2000c1e9b00 */
[----:B---3--:R-:W-:Y:S01]  /*0990*/  FFMA.FTZ R73, R62, R50, R73 ;  /* 0x000000323e497223 */ /* 0x008fe20000010049 */
[----:B------:R-:W-:-:S02]  /*09a0*/  FFMA.FTZ R76, R63, R51, R76 ;  /* 0x000000333f4c7223 */ /* 0x000fc4000001004c */
[----:B------:R-:W0:Y:S01]  /*09b0*/  LDG.E.64.CONSTANT R62, desc[UR6][R66.64+0x600] ;  /* 0x00060006423e7981 */ /* 0x000e22000c1e9b00 */
[----:B----4-:R-:W-:Y:S01]  /*09c0*/  FFMA.FTZ R73, R44, R64, R73 ;  /* 0x000000402c497223 */ /* 0x010fe20000010049 */
[----:B------:R-:W-:Y:S02]  /*09d0*/  FFMA.FTZ R76, R45, R65, R76 ;  /* 0x000000412d4c7223 */ /* 0x000fe4000001004c */
[----:B------:R-:W3:Y:S01]  /*09e0*/  LDG.E.64.CONSTANT R64, desc[UR6][R66.64+0x700] ;  /* 0x0007000642407981 */ /* 0x000ee2000c1e9b00 */
[----:B--2---:R-:W-:Y:S01]  /*09f0*/  FFMA.FTZ R73, R60, R46, R73 ;  /* 0x0000002e3c497223 */ /* 0x004fe20000010049 */
[----:B------:R-:W-:Y:S02]  /*0a00*/  FFMA.FTZ R76, R61, R47, R76 ;  /* 0x0000002f3d4c7223 */ /* 0x000fe4000001004c */
[----:B------:R-:W2:Y:S01]  /*0a10*/  LDG.E.64.CONSTANT R60, desc[UR6][R66.64+0x800] ;  /* 0x00080006423c7981 */ /* 0x000ea2000c1e9b00 */
[----:B0-----:R-:W-:Y:S01]  /*0a20*/  FFMA.FTZ R73, R40, R62, R73 ;  /* 0x0000003e28497223 */ /* 0x001fe20000010049 */
        /* <DEDUP_REMOVED lines=40> */
[----:B------:R-:W3:Y:S04]  /*0cb0*/  LDG.E.64.CONSTANT R64, desc[UR6][R66.64+0x1600] ;  /* 0x0016000642407981 */ /* 0x000ee8000c1e9b00 */
[----:B------:R-:W5:Y:S01]  /*0cc0*/  LDG.E.64.CONSTANT R66, desc[UR6][R66.64+0x1700] ;  /* 0x0017000642427981 */ /* 0x000f62000c1e9b00 */
[----:B------:R-:W-:Y:S01]  /*0cd0*/  UMOV UR4, 0xffffffff ;  /* 0xffffffff00047882 */ /* 0x000fe20000000000 */
[----:B--2---:R-:W-:Y:S01]  /*0ce0*/  FFMA.FTZ R73, R12, R60, R73 ;  /* 0x0000003c0c497223 */ /* 0x004fe20000010049 */
[----:B------:R-:W-:-:S03]  /*0cf0*/  FFMA.FTZ R76, R13, R61, R76 ;  /* 0x0000003d0d4c7223 */ /* 0x000fc6000001004c */
[----:B----4-:R-:W-:Y:S01]  /*0d00*/  FFMA.FTZ R73, R62, R14, R73 ;  /* 0x0000000e3e497223 */ /* 0x010fe20000010049 */
[----:B------:R-:W-:-:S03]  /*0d10*/  FFMA.FTZ R76, R63, R15, R76 ;  /* 0x0000000f3f4c7223 */ /* 0x000fc6000001004c */
[----:B---3--:R-:W-:Y:S01]  /*0d20*/  FFMA.FTZ R73, R8, R64, R73 ;  /* 0x0000004008497223 */ /* 0x008fe20000010049 */
[----:B------:R-:W-:-:S03]  /*0d30*/  FFMA.FTZ R76, R9, R65, R76 ;  /* 0x00000041094c7223 */ /* 0x000fc6000001004c */
[----:B-----5:R-:W-:Y:S01]  /*0d40*/  FFMA.FTZ R73, R66, R10, R73 ;  /* 0x0000000a42497223 */ /* 0x020fe20000010049 */
[----:B------:R-:W-:-:S04]  /*0d50*/  FFMA.FTZ R76, R67, R11, R76 ;  /* 0x0000000b434c7223 */ /* 0x000fc8000001004c */
[----:B------:R-:W-:Y:S01]  /*0d60*/  FADD.FTZ R73, R73, R76 ;  /* 0x0000004c49497221 */ /* 0x000fe20000010000 */
[----:B------:R-:W-:Y:S06]  /*0d70*/  BRA.DIV UR4, `(.L_x_24094) ;  /* 0x0000003604b07947 */ /* 0x000fec000b800000 */
[----:B------:R0:W1:Y:S02]  /*0d80*/  SHFL.BFLY PT, R60, R73, 0x1, 0x1f ;  /* 0x0c201f00493c7f89 */ /* 0x00006400000e0000 */
.L_x_24130:
[----:B------:R-:W-:Y:S01]  /*0d90*/  VIADD R61, R58, 0x1 ;  /* 0x000000013a3d7836 */ /* 0x000fe20000000000 */
[----:B------:R-:W-:Y:S01]  /*0da0*/  ISETP.NE.AND P3, PT, R70, RZ, PT ;  /* 0x000000ff4600720c */ /* 0x000fe20003f65270 */
[----:B-1----:R-:W-:Y:S01]  /*0db0*/  FADD.FTZ R60, R73, R60 ;  /* 0x0000003c493c7221 */ /* 0x002fe20000010000 */
[----:B------:R-:W-:Y:S01]  /*0dc0*/  IADD3 R7, PT, PT, R7, 0x4, RZ ;  /* 0x0000000407077810 */ /* 0x000fe20007ffe0ff */
[----:B------:R-:W-:Y:S01]  /*0dd0*/  VIADD R58, R58, 0x40 ;  /* 0x000000403a3a7836 */ /* 0x000fe20000000000 */
[----:B------:R-:W-:Y:S02]  /*0de0*/  I2FP.F32.S32 R62, R61 ;  /* 0x0000003d003e7245 */ /* 0x000fe40000201400 */
[----:B------:R-:W-:-:S03]  /*0df0*/  ISETP.GE.AND P2, PT, R7, R4, PT ;  /* 0x000000040700720c */ /* 0x000fc60003f46270 */
[----:B------:R-:W-:-:S04]  /*0e00*/  FMUL.FTZ R62, R62, R71 ;  /* 0x000000473e3e7220 */ /* 0x000fc80000410000 */
[----:B------:R-:W-:Y:S02]  /*0e10*/  @!P3 IADD3 R63, PT, PT, R59, -0x1, RZ ;  /* 0xffffffff3b3fb810 */ /* 0x000fe40007ffe0ff */
[----:B------:R-:W-:Y:S02]  /*0e20*/  FSEL R61, R62, RZ, P0 ;  /* 0x000000ff3e3d7208 */ /* 0x000fe40000000000 */
[CC--:B------:R-:W-:Y:S02]  /*0e30*/  ISETP.GE.OR P4, PT, R63.reuse, R72.reuse, P3 ;  /* 0x000000483f00720c */ /* 0x0c0fe40001f86670 */
[----:B------:R-:W-:Y:S01]  /*0e40*/  @!P3 ISETP.GE.AND P1, PT, R63, R72, PT ;  /* 0x000000483f00b20c */ /* 0x000fe20003f26270 */
[----:B------:R-:W-:Y:S01]  /*0e50*/  FFMA.FTZ R65, R60, UR12, R61 ;  /* 0x0000000c3c417c23 */ /* 0x000fe2000801003d */
[----:B------:R-:W-:-:S04]  /*0e60*/  IADD3 R59, PT, PT, R59, 0x40, RZ ;  /* 0x000000403b3b7810 */ /* 0x000fc80007ffe0ff */
[----:B------:R-:W-:Y:S02]  /*0e70*/  @!P3 FSEL R61, R65, RZ, !P1 ;  /* 0x000000ff413db208 */ /* 0x000fe40004800000 */
[----:B------:R-:W-:-:S03]  /*0e80*/  IADD3 R56, P1, PT, R56, 0x10, RZ ;  /* 0x0000001038387810 */ /* 0x000fc60007f3e0ff */
[----:B------:R1:W-:Y:S01]  /*0e90*/  @!P3 STS [R6], R61 ;  /* 0x0000003d0600b388 */ /* 0x0003e20000000800 */
[----:B------:R-:W-:Y:S02]  /*0ea0*/  @!P4 FMNMX.FTZ R68, R68, R65, !PT ;  /* 0x000000414444c209 */ /* 0x000fe40007810000 */
[----:B------:R-:W-:Y:S01]  /*0eb0*/  IADD3.X R57, PT, PT, RZ, R57, RZ, P1, !PT ;  /* 0x00000039ff397210 */ /* 0x000fe20000ffe4ff */
[----:B-1----:R-:W-:Y:S01]  /*0ec0*/  VIADD R6, R6, 0x100 ;  /* 0x0000010006067836 */ /* 0x002fe20000000000 */
[----:B------:R-:W-:Y:S06]  /*0ed0*/  @!P2 BRA `(.L_x_24095) ;  /* 0xfffffff80064a947 */ /* 0x000fec000383ffff */
.L_x_24093:
[----:B------:R-:W-:Y:S05]  /*0ee0*/  BSYNC B0 ;  /* 0x0000000000007941 */ /* 0x000fea0003800000 */
.L_x_24092:
[----:B------:R-:W1:Y:S01]  /*0ef0*/  S2R R52, SR_TID.X ;  /* 0x0000000000347919 */ /* 0x000e620000002100 */
[----:B------:R-:W-:Y:S01]  /*0f00*/  UMOV UR4, 0xffffffff ;  /* 0xffffffff00047882 */ /* 0x000fe20000000000 */
[----:B-1----:R-:W-:Y:S02]  /*0f10*/  SHF.R.U32.HI R7, RZ, 0x5, R52 ;  /* 0x00000005ff077819 */ /* 0x002fe40000011634 */
[----:B------:R-:W-:Y:S01]  /*0f20*/  LOP3.LUT R6, R52, 0x1f, RZ, 0xc0, !PT ;  /* 0x0000001f34067812 */ /* 0x000fe200078ec0ff */
        /* <DEDUP_REMOVED lines=8> */
.L_x_24136:
[----:B------:R-:W3:Y:S01]  /*0fb0*/  S2R R8, SR_CgaCtaId ;  /* 0x0000000000087919 */ /* 0x000ee20000008800 */
[----:B------:R-:W-:Y:S01]  /*0fc0*/  MOV R9, 0x400 ;  /* 0x0000040000097802 */ /* 0x000fe20000000f00 */
[----:B------:R-:W-:Y:S05]  /*0fd0*/  WARPSYNC.ALL ;  /* 0x0000000000007948 */ /* 0x000fea0003800000 */
[----:B------:R-:W-:Y:S02]  /*0fe0*/  ISETP.NE.AND P3, PT, R6, RZ, PT ;  /* 0x000000ff0600720c */ /* 0x000fe40003f65270 */
[----:B------:R-:W-:Y:S02]  /*0ff0*/  IADD3 R13, PT, PT, R9, 0x180, RZ ;  /* 0x00000180090d7810 */ /* 0x000fe40007ffe0ff */
[----:B-12---:R-:W-:-:S02]  /*1000*/  FMNMX.FTZ R11, R11, R10, !PT ;  /* 0x0000000a0b0b7209 */ /* 0x006fc40007810000 */
[----:B---3--:R-:W-:-:S04]  /*1010*/  LEA R13, R8, R13, 0x18 ;  /* 0x0000000d080d7211 */ /* 0x008fc800078ec0ff */
        /* <DEDUP_REMOVED lines=10> */
[----:B------:R-:W-:Y:S01]  /*10c0*/  IMAD.MOV.U32 R14, RZ, RZ, RZ ;  /* 0x000000ffff0e7224 */ /* 0x000fe200078e00ff */
[----:B------:R-:W-:-:S03]  /*10d0*/  IADD3 R11, PT, PT, R72, 0xf, RZ ;  /* 0x0000000f480b7810 */ /* 0x000fc60007ffe0ff */
[----:B------:R-:W1:Y:S01]  /*10e0*/  SHFL.BFLY PT, R16, R15, 0x1, 0x1f ;  /* 0x0c201f000f107f89 */ /* 0x000e6200000e0000 */
[----:B------:R-:W-:-:S04]  /*10f0*/  SHF.R.S32.HI R18, RZ, 0x1f, R11 ;  /* 0x0000001fff127819 */ /* 0x000fc8000001140b */
[----:B------:R-:W-:-:S04]  /*1100*/  LEA.HI R11, R18, R11, RZ, 0x4 ;  /* 0x0000000b120b7211 */ /* 0x000fc800078f20ff */
[----:B------:R-:W-:-:S04]  /*1110*/  LOP3.LUT R11, R11, 0xfffffff0, RZ, 0xc0, !PT ;  /* 0xfffffff00b0b7812 */ /* 0x000fc800078ec0ff */
[----:B------:R-:W-:-:S04]  /*1120*/  VIMNMX R11, PT, PT, R72, R11, PT ;  /* 0x0000000b480b7248 */ /* 0x000fc80003fe0100 */
[----:B------:R-:W-:Y:S02]  /*1130*/  ISETP.GE.AND P1, PT, R52, R11, PT ;  /* 0x0000000b3400720c */ /* 0x000fe40003f26270 */
[----:B-1----:R-:W-:-:S06]  /*1140*/  FMNMX.FTZ R13, R15, R16, !PT ;  /* 0x000000100f0d7209 */ /* 0x002fcc0007810000 */
[----:B------:R-:W1:Y:S05]  /*1150*/  SHFL.IDX PT, R13, R13, RZ, 0x1f ;  /* 0x00001fff0d0d7589 */ /* 0x000e6a00000e0000 */
        /* <DEDUP_REMOVED lines=18> */
.L_x_24101:
        /* <DEDUP_REMOVED lines=11> */
.L_x_24100:
[----:B------:R-:W-:Y:S05]  /*1330*/  BSYNC.RECONVERGENT B1 ;  /* 0x0000000000017941 */ /* 0x000fea0003800200 */
.L_x_24099:
        /* <DEDUP_REMOVED lines=12> */
.L_x_24104:
        /* <DEDUP_REMOVED lines=24> */
[----:B0-----:R-:W-:-:S02]  /*1580*/  FADD.FTZ R26, -R13, R26 ;  /* 0x0000001a0d1a7221 */ /* 0x001fc40000010100 */
[----:B------:R-:W-:Y:S01]  /*1590*/  FMUL.FTZ R24, R24, 1.4426950216293334961 ;  /* 0x3fb8aa3b18187820 */ /* 0x000fe20000410000 */
[----:B------:R-:W0:Y:S01]  /*15a0*/  LDS R46, [R15+0x1800] ;  /* 0x001800000f2e7984 */ /* 0x000e220000000800 */
[----:B------:R-:W1:Y:S01]  /*15b0*/  MUFU.EX2 R20, R20 ;  /* 0x0000001400147308 */ /* 0x000e620000000800 */
[----:B------:R-:W-:Y:S01]  /*15c0*/  FMUL.FTZ R26, R26, 1.4426950216293334961 ;  /* 0x3fb8aa3b1a1a7820 */ /* 0x000fe20000410000 */
[C---:B------:R-:W-:Y:S01]  /*15d0*/  FADD.FTZ R28, -R13.reuse, R28 ;  /* 0x0000001c0d1c7221 */ /* 0x040fe20000010100 */
        /* <DEDUP_REMOVED lines=32> */
[C---:B0-----:R-:W-:Y:S01]  /*17e0*/  FADD.FTZ R46, -R13.reuse, R46 ;  /* 0x0000002e0d2e7221 */ /* 0x041fe20000010100 */
[----:B------:R-:W-:Y:S01]  /*17f0*/  FADD.FTZ R48, -R13, R48 ;  /* 0x000000300d307221 */ /* 0x000fe20000010100 */
        /* <DEDUP_REMOVED lines=36> */
.L_x_24103:
[----:B------:R-:W-:Y:S05]  /*1a40*/  BSYNC.RECONVERGENT B1 ;  /* 0x0000000000017941 */ /* 0x000fea0003800200 */
.L_x_24102:
        /* <DEDUP_REMOVED lines=55> */
.L_x_24106:
[----:B------:R-:W-:Y:S05]  /*1dc0*/  BSYNC.RECONVERGENT B1 ;  /* 0x0000000000017941 */ /* 0x000fea0003800200 */
.L_x_24105:
        /* <DEDUP_REMOVED lines=26> */
.L_x_24098:
[----:B------:R-:W-:Y:S05]  /*1f70*/  BSYNC.RECONVERGENT B0 ;  /* 0x0000000000007941 */ /* 0x000fea0003800200 */
.L_x_24097:
[----:B-1----:R-:W1:Y:S01]  /*1f80*/  SHFL.BFLY PT, R13, R14, 0x10, 0x1f ;  /* 0x0e001f000e0d7f89 */ /* 0x002e6200000e0000 */
[----:B------:R-:W-:Y:S01]  /*1f90*/  BSSY.RECONVERGENT B0, `(.L_x_24107) ;  /* 0x000009d000007945 */ /* 0x000fe20003800200 */
[----:B-1----:R-:W-:-:S05]  /*1fa0*/  FADD.FTZ R13, R13, R14 ;  /* 0x0000000e0d0d7221 */ /* 0x002fca0000010000 */
[----:B----4-:R-:W1:Y:S02]  /*1fb0*/  SHFL.BFLY PT, R16, R13, 0x8, 0x1f ;  /* 0x0d001f000d107f89 */ /* 0x010e6400000e0000 */
        /* <DEDUP_REMOVED lines=23> */
[----:B-1----:R-:W-:-:S06]  /*2130*/  FADD.FTZ R10, R13, 9.9999999747524270788e-07 ;  /* 0x358637bd0d0a7421 */ /* 0x002fcc0000010000 */
[----:B------:R-:W1:Y:S06]  /*2140*/  MUFU.RCP R10, R10 ;  /* 0x0000000a000a7308 */ /* 0x000e6c0000001000 */
        /* <DEDUP_REMOVED lines=10> */
.L_x_24111:
[----:B------:R-:W1:Y:S01]  /*21f0*/  LDS R13, [R14] ;  /* 0x000000000e0d7984 */ /* 0x000e620000000800 */
[----:B------:R-:W-:-:S04]  /*2200*/  IADD3 R15, PT, PT, R15, 0x1, RZ ;  /* 0x000000010f0f7810 */ /* 0x000fc80007ffe0ff */
[----:B------:R-:W-:Y:S01]  /*2210*/  ISETP.NE.AND P0, PT, R15, RZ, PT ;  /* 0x000000ff0f00720c */ /* 0x000fe20003f05270 */
[----:B-1----:R-:W-:-:S05]  /*2220*/  FMUL.FTZ R13, R13, R10 ;  /* 0x0000000a0d0d7220 */ /* 0x002fca0000410000 */
[----:B------:R1:W-:Y:S02]  /*2230*/  STS [R14], R13 ;  /* 0x0000000d0e007388 */ /* 0x0003e40000000800 */
[----:B-1----:R-:W-:-:S05]  /*2240*/  IADD3 R14, PT, PT, R14, 0x200, RZ ;  /* 0x000002000e0e7810 */ /* 0x002fca0007ffe0ff */
[----:B------:R-:W-:Y:S05]  /*2250*/  @P0 BRA `(.L_x_24111) ;  /* 0xfffffffc00e40947 */ /* 0x000fea000383ffff */
.L_x_24110:
[----:B------:R-:W-:Y:S05]  /*2260*/  BSYNC.RECONVERGENT B1 ;  /* 0x0000000000017941 */ /* 0x000fea0003800200 */
.L_x_24109:
        /* <DEDUP_REMOVED lines=12> */
.L_x_24114:
        /* <DEDUP_REMOVED lines=52> */
.L_x_24113:
[----:B------:R-:W-:Y:S05]  /*2670*/  BSYNC.RECONVERGENT B1 ;  /* 0x0000000000017941 */ /* 0x000fea0003800200 */
.L_x_24112:
        /* <DEDUP_REMOVED lines=31> */
.L_x_24116:
[----:B------:R-:W-:Y:S05]  /*2870*/  BSYNC.RECONVERGENT B1 ;  /* 0x0000000000017941 */ /* 0x000fea0003800200 */
.L_x_24115:
        /* <DEDUP_REMOVED lines=14> */
.L_x_24108:
[----:B------:R-:W-:Y:S05]  /*2960*/  BSYNC.RECONVERGENT B0 ;  /* 0x0000000000007941 */ /* 0x000fea0003800200 */
.L_x_24107:
[----:B------:R-:W-:Y:S01]  /*2970*/  ISETP.GE.AND P0, PT, R7, R4, PT ;  /* 0x000000040700720c */ /* 0x000fe20003f06270 */
[----:B------:R-:W-:Y:S01]  /*2980*/  BAR.SYNC.DEFER_BLOCKING 0x0 ;  /* 0x0000000000007b1d */ /* 0x000fe20000010000 */
[----:B------:R-:W-:Y:S01]  /*2990*/  HFMA2 R64, -RZ, RZ, 0, 0 ;  /* 0x00000000ff407431 */ /* 0x000fe200000001ff */
[----:B------:R-:W-:Y:S02]  /*29a0*/  CS2R R62, SRZ ;  /* 0x00000000003e7805 */ /* 0x000fe4000001ff00 */
[----:B------:R-:W-:Y:S02]  /*29b0*/  CS2R R60, SRZ ;  /* 0x00000000003c7805 */ /* 0x000fe4000001ff00 */
[----:B------:R-:W-:Y:S02]  /*29c0*/  CS2R R58, SRZ ;  /* 0x00000000003a7805 */ /* 0x000fe4000001ff00 */
[----:B------:R-:W-:Y:S01]  /*29d0*/  CS2R R56, SRZ ;  /* 0x0000000000387805 */ /* 0x000fe2000001ff00 */
[----:B------:R-:W3:Y:S01]  /*29e0*/  LDCU UR9, c[0x0][0x3cc] ;  /* 0x00007980ff0977ac */ /* 0x000ee20008000800 */
[----:B------:R-:W-:Y:S01]  /*29f0*/  BSSY.RECONVERGENT B0, `(.L_x_24117) ;  /* 0x00000f0000007945 */ /* 0x000fe20003800200 */
[----:B------:R-:W-:-:S02]  /*2a00*/  CS2R R54, SRZ ;  /* 0x0000000000367805 */ /* 0x000fc4000001ff00 */
[----:B------:R-:W-:Y:S01]  /*2a10*/  MOV R53, RZ ;  /* 0x000000ff00357202 */ /* 0x000fe20000000f00 */
[----:B------:R-:W4:Y:S01]  /*2a20*/  LDCU.64 UR4, c[0x0][0x398] ;  /* 0x00007300ff0477ac */ /* 0x000f220008000a00 */
[----:B------:R-:W-:Y:S05]  /*2a30*/  @P0 BRA `(.L_x_24118) ;  /* 0x0000000c00ac0947 */ /* 0x000fea0003800000 */
[----:B------:R-:W0:Y:S01]  /*2a40*/  LDCU UR8, c[0x0][0x3d0] ;  /* 0x00007a00ff0877ac */ /* 0x000e220008000800 */
[----:B-12---:R-:W-:Y:S01]  /*2a50*/  SHF.R.U32.HI R10, RZ, 0x3, R52 ;  /* 0x00000003ff0a7819 */ /* 0x006fe20000011634 */
[----:B------:R-:W-:Y:S01]  /*2a60*/  IMAD.SHL.U32 R70, R52, 0x4, RZ ;  /* 0x0000000434467824 */ /* 0x000fe200078e00ff */
[----:B------:R-:W-:Y:S01]  /*2a70*/  IADD3 R9, PT, PT, R9, 0x1a0, RZ ;  /* 0x000001a009097810 */ /* 0x000fe20007ffe0ff */
[----:B------:R-:W1:Y:S01]  /*2a80*/  LDCU.64 UR10, c[0x0][0x3a8] ;  /* 0x00007500ff0a77ac */ /* 0x000e620008000a00 */
[----:B------:R-:W-:Y:S01]  /*2a90*/  LOP3.LUT R10, R10, 0x7c, RZ, 0xc0, !PT ;  /* 0x0000007c0a0a7812 */ /* 0x000fe200078ec0ff */
[----:B------:R-:W-:Y:S01]  /*2aa0*/  IMAD.SHL.U32 R12, R52, 0x10, RZ ;  /* 0x00000010340c7824 */ /* 0x000fe200078e00ff */
[----:B------:R-:W-:Y:S02]  /*2ab0*/  MOV R11, RZ ;  /* 0x000000ff000b7202 */ /* 0x000fe40000000f00 */
[----:B------:R-:W-:Y:S02]  /*2ac0*/  LEA R9, R8, R9, 0x18 ;  /* 0x0000000908097211 */ /* 0x000fe400078ec0ff */
[----:B------:R-:W-:Y:S01]  /*2ad0*/  LOP3.LUT R8, R70, 0xc, RZ, 0xc0, !PT ;  /* 0x0000000c46087812 */ /* 0x000fe200078ec0ff */
[----:B------:R-:W-:Y:S01]  /*2ae0*/  IMAD.WIDE R10, R69, 0x4, R10 ;  /* 0x00000004450a7825 */ /* 0x000fe200078e020a */
[----:B------:R-:W-:-:S02]  /*2af0*/  LOP3.LUT R12, R12, 0x30, RZ, 0xe2, !PT ;  /* 0x000000300c0c7812 */ /* 0x000fc400078ee2ff */
[C---:B------:R-:W-:Y:S01]  /*2b00*/  IADD3 R65, PT, PT, R7.reuse, 0x1, RZ ;  /* 0x0000000107417810 */ /* 0x040fe20007ffe0ff */
[C---:B------:R-:W-:Y:S01]  /*2b10*/  IMAD R8, R7.reuse, 0x10, R8 ;  /* 0x0000001007087824 */ /* 0x040fe200078e0208 */
[----:B------:R-:W-:Y:S01]  /*2b20*/  LEA R12, R7, R12, 0x6 ;  /* 0x0000000c070c7211 */ /* 0x000fe200078e30ff */
[----:B0-----:R-:W-:Y:S01]  /*2b30*/  IMAD R74, R5, UR8, RZ ;  /* 0x00000008054a7c24 */ /* 0x001fe2000f8e02ff */
[----:B------:R-:W-:Y:S02]  /*2b40*/  IADD3 R69, PT, PT, R7, -R4, RZ ;  /* 0x8000000407457210 */ /* 0x000fe40007ffe0ff */
[----:B------:R-:W-:Y:S02]  /*2b50*/  IADD3 R66, PT, PT, R9, R12, RZ ;  /* 0x0000000c09427210 */ /* 0x000fe40007ffe0ff */
[----:B-1----:R-:W-:Y:S02]  /*2b60*/  IADD3 R68, P0, PT, R10, UR10, RZ ;  /* 0x0000000a0a447c10 */ /* 0x002fe4000ff1e0ff */
[----:B------:R-:W-:-:S02]  /*2b70*/  MOV R64, RZ ;  /* 0x000000ff00407202 */ /* 0x000fc40000000f00 */
[----:B------:R-:W-:Y:S02]  /*2b80*/  IADD3.X R67, PT, PT, R11, UR11, RZ, P0, !PT ;  /* 0x0000000b0b437c10 */ /* 0x000fe400087fe4ff */
[----:B------:R-:W-:Y:S02]  /*2b90*/  LOP3.LUT R70, R70, 0x7c, RZ, 0xc0, !PT ;  /* 0x0000007c46467812 */ /* 0x000fe400078ec0ff */
[----:B------:R-:W-:Y:S02]  /*2ba0*/  SHF.R.S32.HI R75, RZ, 0x1f, R74 ;  /* 0x0000001fff4b7819 */ /* 0x000fe4000001144a */
[----:B------:R-:W-:-:S07]  /*2bb0*/  IADD3 R5, PT, PT, R8, 0x1, RZ ;  /* 0x0000000108057810 */ /* 0x000fce0007ffe0ff */
.L_x_24119:
[----:B------:R-:W-:Y:S01]  /*2bc0*/  MOV R20, R68 ;  /* 0x0000004400147202 */ /* 0x000fe20000000f00 */
[----:B------:R-:W-:Y:S01]  /*2bd0*/  IMAD.MOV.U32 R21, RZ, RZ, R67 ;  /* 0x000000ffff157224 */ /* 0x000fe200078e0043 */
[----:B------:R-:W0:Y:S04]  /*2be0*/  LDS.128 R24, [R66] ;  /* 0x0000000042187984 */ /* 0x000e280000000c00 */
[----:B------:R-:W3:Y:S01]  /*2bf0*/  LDG.E.CONSTANT R9, desc[UR6][R20.64] ;  /* 0x0000000614097981 */ /* 0x000ee2000c1e9900 */
[----:B------:R-:W-:Y:S01]  /*2c00*/  ISETP.NE.AND P1, PT, R69, -0x1, PT ;  /* 0xffffffff4500780c */ /* 0x000fe20003f25270 */
[----:B---3--:R-:W-:-:S03]  /*2c10*/  IMAD.WIDE R8, R9, UR9, R74 ;  /* 0x0000000909087c25 */ /* 0x008fc6000f8e024a */
[----:B------:R-:W-:-:S04]  /*2c20*/  IADD3 R8, P0, PT, R70, R8, RZ ;  /* 0x0000000846087210 */ /* 0x000fc80007f1e0ff */
[----:B------:R-:W-:Y:S02]  /*2c30*/  IADD3.X R9, PT, PT, RZ, R9, RZ, P0, !PT ;  /* 0x00000009ff097210 */ /* 0x000fe400007fe4ff */
[----:B----4-:R-:W-:-:S04]  /*2c40*/  LEA R50, P0, R8, UR4, 0x2 ;  /* 0x0000000408327c11 */ /* 0x010fc8000f8010ff */
[----:B------:R-:W-:-:S05]  /*2c50*/  LEA.HI.X R51, R8, UR5, R9, 0x2, P0 ;  /* 0x0000000508337c11 */ /* 0x000fca00080f1409 */
[----:B------:R-:W2:Y:S04]  /*2c60*/  LDG.E.128.CONSTANT R40, desc[UR6][R50.64] ;  /* 0x0000000632287981 */ /* 0x000ea8000c1e9d00 */
[----:B------:R-:W3:Y:S04]  /*2c70*/  LDG.E.128.CONSTANT R44, desc[UR6][R50.64+0x200] ;  /* 0x00020006322c7981 */ /* 0x000ee8000c1e9d00 */
[----:B------:R-:W4:Y:S04]  /*2c80*/  LDG.E.128.CONSTANT R8, desc[UR6][R50.64+0x400] ;  /* 0x0004000632087981 */ /* 0x000f28000c1e9d00 */
[----:B------:R-:W4:Y:S04]  /*2c90*/  LDG.E.128.CONSTANT R12, desc[UR6][R50.64+0x600] ;  /* 0x00060006320c7981 */ /* 0x000f28000c1e9d00 */
[----:B------:R-:W4:Y:S04]  /*2ca0*/  LDG.E.128.CONSTANT R16, desc[UR6][R50.64+0x800] ;  /* 0x0008000632107981 */ /* 0x000f28000c1e9d00 */
[----:B------:R-:W4:Y:S01]  /*2cb0*/  LDG.E.128.CONSTANT R20, desc[UR6][R50.64+0xa00] ;  /* 0x000a000632147981 */ /* 0x000f22000c1e9d00 */
[C---:B------:R-:W-:Y:S01]  /*2cc0*/  @!P1 IADD3 R29, PT, PT, R5.reuse, 0x2, RZ ;  /* 0x00000002051d9810 */ /* 0x040fe20007ffe0ff */
[C---:B------:R-:W-:Y:S01]  /*2cd0*/  @!P1 VIADD R35, R5.reuse, 0x1 ;  /* 0x0000000105239836 */ /* 0x040fe20000000000 */
[----:B------:R-:W-:-:S02]  /*2ce0*/  @!P1 IADD3 R33, PT, PT, R5, 0x1, RZ ;  /* 0x0000000105219810 */ /* 0x000fc40007ffe0ff */
[-C--:B------:R-:W-:Y:S02]  /*2cf0*/  @!P1 ISETP.GE.AND P0, PT, R29, R72.reuse, PT ;  /* 0x000000481d00920c */ /* 0x080fe40003f06270 */
[----:B------:R-:W4:Y:S01]  /*2d00*/  LDG.E.128.CONSTANT R28, desc[UR6][R50.64+0xc00] ;  /* 0x000c0006321c7981 */ /* 0x000f22000c1e9d00 */
[----:B------:R-:W-:Y:S02]  /*2d10*/  IADD3 R49, PT, PT, R5, -0x1, RZ ;  /* 0xffffffff05317810 */ /* 0x000fe40007ffe0ff */
[-C--:B------:R-:W-:Y:S02]  /*2d20*/  @!P1 ISETP.GE.AND P3, PT, R33, R72.reuse, PT ;  /* 0x000000482100920c */ /* 0x080fe40003f66270 */
[-C--:B------:R-:W-:Y:S02]  /*2d30*/  @!P1 ISETP.GE.AND P4, PT, R5, R72.reuse, PT ;  /* 0x000000480500920c */ /* 0x080fe40003f86270 */
[----:B------:R-:W-:Y:S02]  /*2d40*/  @!P1 ISETP.GE.AND P2, PT, R49, R72, PT ;  /* 0x000000483100920c */ /* 0x000fe40003f46270 */
[----:B------:R-:W-:-:S02]  /*2d50*/  @!P1 IADD3 R33, PT, PT, R5, 0x2, RZ ;  /* 0x0000000205219810 */ /* 0x000fc40007ffe0ff */
[-C--:B------:R-:W-:Y:S02]  /*2d60*/  @!P1 ISETP.GE.AND P5, PT, R35, R72.reuse, PT ;  /* 0x000000482300920c */ /* 0x080fe40003fa6270 */
[C---:B------:R-:W-:Y:S01]  /*2d70*/  @!P1 ISETP.GE.AND P6, PT, R5.reuse, R72, PT ;  /* 0x000000480500920c */ /* 0x040fe20003fc6270 */
[C---:B------:R-:W-:Y:S01]  /*2d80*/  @!P1 VIADD R37, R5.reuse, 0x2 ;  /* 0x0000000205259836 */ /* 0x040fe20000000000 */
[C---:B------:R-:W-:Y:S02]  /*2d90*/  @!P1 IADD3 R39, PT, PT, R5.reuse, 0x2, RZ ;  /* 0x0000000205279810 */ /* 0x040fe40007ffe0ff */
[----:B-----5:R-:W-:Y:S02]  /*2da0*/  @!P1 IADD3 R71, PT, PT, R5, 0x1, RZ ;  /* 0x0000000105479810 */ /* 0x020fe40007ffe0ff */
[----:B--2---:R-:W-:Y:S02]  /*2db0*/  @!P1 FSEL R41, R41, RZ, !P4 ;  /* 0x000000ff29299208 */ /* 0x004fe40006000000 */
[----:B------:R-:W-:-:S02]  /*2dc0*/  @!P1 FSEL R40, R40, RZ, !P2 ;  /* 0x000000ff28289208 */ /* 0x000fc40005000000 */
[-C--:B------:R-:W-:Y:S02]  /*2dd0*/  @!P1 ISETP.GE.AND P4, PT, R33, R72.reuse, PT ;  /* 0x000000482100920c */ /* 0x080fe40003f86270 */
[-C--:B------:R-:W-:Y:S02]  /*2de0*/  @!P1 ISETP.GE.AND P2, PT, R49, R72.reuse, PT ;  /* 0x000000483100920c */ /* 0x080fe40003f46270 */
[----:B------:R-:W-:Y:S02]  /*2df0*/  @!P1 IADD3 R33, PT, PT, R5, 0x1, RZ ;  /* 0x0000000105219810 */ /* 0x000fe40007ffe0ff */
[----:B---3--:R-:W-:Y:S02]  /*2e00*/  @!P1 FSEL R44, R44, RZ, !P2 ;  /* 0x000000ff2c2c9208 */ /* 0x008fe40005000000 */
[----:B------:R-:W-:Y:S02]  /*2e10*/  @!P1 ISETP.GE.AND P2, PT, R33, R72, PT ;  /* 0x000000482100920c */ /* 0x000fe40003f46270 */
[----:B------:R-:W2:Y:S01]  /*2e20*/  LDG.E.128.CONSTANT R32, desc[UR6][R50.64+0xe00] ;  /* 0x000e000632207981 */ /* 0x000ea2000c1e9d00 */
[----:B------:R-:W-:Y:S01]  /*2e30*/  @!P1 FSEL R45, R45, RZ, !P6 ;  /* 0x000000ff2d2d9208 */ /* 0x000fe20007000000 */
[----:B0-----:R-:W-:Y:S01]  /*2e40*/  FMUL.FTZ R41, R25, R41 ;  /* 0x0000002919297220 */ /* 0x001fe20000410000 */
[----:B------:R-:W-:-:S03]  /*2e50*/  @!P1 FSEL R46, R46, RZ, !P5 ;  /* 0x000000ff2e2e9208 */ /* 0x000fc60006800000 */
[----:B------:R-:W-:Y:S01]  /*2e60*/  FMUL.FTZ R45, R25, R45 ;  /* 0x0000002d192d7220 */ /* 0x000fe20000410000 */
[----:B------:R-:W-:-:S03]  /*2e70*/  @!P1 FSEL R42, R42, RZ, !P3 ;  /* 0x000000ff2a2a9208 */ /* 0x000fc60005800000 */
[C---:B------:R-:W-:Y:S01]  /*2e80*/  FFMA.FTZ R45, R24.reuse, R44, R45 ;  /* 0x0000002c182d7223 */ /* 0x040fe2000001002d */
[----:B------:R-:W-:Y:S01]  /*2e90*/  @!P1 ISETP.GE.AND P3, PT, R37, R72, PT ;  /* 0x000000482500920c */ /* 0x000fe20003f66270 */
[----:B------:R-:W-:Y:S01]  /*2ea0*/  FFMA.FTZ R41, R24, R40, R41 ;  /* 0x0000002818297223 */ /* 0x000fe20000010029 */
[----:B------:R-:W-:Y:S01]  /*2eb0*/  @!P1 ISETP.GE.AND P5, PT, R39, R72, PT ;  /* 0x000000482700920c */ /* 0x000fe20003fa6270 */
[C---:B------:R-:W-:Y:S01]  /*2ec0*/  FFMA.FTZ R76, R26.reuse, R46, R45 ;  /* 0x0000002e1a4c7223 */ /* 0x040fe2000001002d */
[----:B------:R-:W-:Y:S01]  /*2ed0*/  @!P1 FSEL R47, R47, RZ, !P4 ;  /* 0x000000ff2f2f9208 */ /* 0x000fe20006000000 */
[----:B------:R-:W3:Y:S01]  /*2ee0*/  LDG.E.128.CONSTANT R36, desc[UR6][R50.64+0x1000] ;  /* 0x0010000632247981 */ /* 0x000ee2000c1e9d00 */
[----:B------:R-:W-:Y:S01]  /*2ef0*/  @!P1 FSEL R43, R43, RZ, !P0 ;  /* 0x000000ff2b2b9208 */ /* 0x000fe20004000000 */
[C---:B------:R-:W-:Y:S01]  /*2f00*/  @!P1 VIADD R45, R5.reuse, 0x2 ;  /* 0x00000002052d9836 */ /* 0x040fe20000000000 */
[-C--:B------:R-:W-:Y:S02]  /*2f10*/  @!P1 ISETP.GE.AND P4, PT, R5, R72.reuse, PT ;  /* 0x000000480500920c */ /* 0x080fe40003f86270 */
[----:B------:R-:W-:Y:S01]  /*2f20*/  @!P1 ISETP.GE.AND P0, PT, R49, R72, PT ;  /* 0x000000483100920c */ /* 0x000fe20003f06270 */
[----:B------:R-:W-:Y:S01]  /*2f30*/  FFMA.FTZ R42, R26, R42, R41 ;  /* 0x0000002a1a2a7223 */ /* 0x000fe20000010029 */
[----:B------:R-:W-:-:S02]  /*2f40*/  @!P1 IADD3 R41, PT, PT, R5, 0x1, RZ ;  /* 0x0000000105299810 */ /* 0x000fc40007ffe0ff */
[----:B----4-:R-:W-:Y:S02]  /*2f50*/  @!P1 FSEL R9, R9, RZ, !P4 ;  /* 0x000000ff09099208 */ /* 0x010fe40006000000 */
[----:B------:R-:W-:Y:S02]  /*2f60*/  @!P1 FSEL R8, R8, RZ, !P0 ;  /* 0x000000ff08089208 */ /* 0x000fe40004000000 */
[----:B------:R-:W-:Y:S02]  /*2f70*/  @!P1 FSEL R10, R10, RZ, !P2 ;  /* 0x000000ff0a0a9208 */ /* 0x000fe40005000000 */
[-C--:B------:R-:W-:Y:S02]  /*2f80*/  @!P1 ISETP.GE.AND P6, PT, R71, R72.reuse, PT ;  /* 0x000000484700920c */ /* 0x080fe40003fc6270 */
[-C--:B------:R-:W-:Y:S02]  /*2f90*/  @!P1 ISETP.GE.AND P0, PT, R45, R72.reuse, PT ;  /* 0x000000482d00920c */ /* 0x080fe40003f06270 */
[----:B------:R-:W-:-:S02]  /*2fa0*/  @!P1 ISETP.GE.AND P2, PT, R49, R72, PT ;  /* 0x000000483100920c */ /* 0x000fc40003f46270 */
[----:B------:R-:W-:Y:S02]  /*2fb0*/  @!P1 IADD3 R45, PT, PT, R5, 0x1, RZ ;  /* 0x00000001052d9810 */ /* 0x000fe40007ffe0ff */
[----:B------:R-:W-:Y:S01]  /*2fc0*/  @!P1 ISETP.GE.AND P4, PT, R41, R72, PT ;  /* 0x000000482900920c */ /* 0x000fe20003f86270 */
[----:B------:R-:W-:Y:S01]  /*2fd0*/  FMUL.FTZ R41, R25, R9 ;  /* 0x0000000919297220 */ /* 0x000fe20000410000 */
        /* <DEDUP_REMOVED lines=8> */
[----:B------:R-:W-:Y:S01]  /*3060*/  @!P1 IADD3 R45, PT, PT, R5, 0x2, RZ ;  /* 0x00000002052d9810 */ /* 0x000fe20007ffe0ff */
[----:B------:R-:W-:Y:S01]  /*3070*/  FFMA.FTZ R9, R27, R43, R42 ;  /* 0x0000002b1b097223 */ /* 0x000fe2000001002a */
[----:B------:R-:W-:Y:S01]  /*3080*/  FFMA.FTZ R71, R24, R8, R41 ;  /* 0x0000000818477223 */ /* 0x000fe20000010029 */
[----:B------:R-:W-:Y:S01]  /*3090*/  @!P1 FSEL R13, R13, RZ, !P2 ;  /* 0x000000ff0d0d9208 */ /* 0x000fe20005000000 */
[----:B------:R-:W4:Y:S01]  /*30a0*/  LDG.E.128.CONSTANT R40, desc[UR6][R50.64+0x1200] ;  /* 0x0012000632287981 */ /* 0x000f22000c1e9d00 */
[----:B------:R-:W-:-:S02]  /*30b0*/  @!P1 FSEL R16, R16, RZ, !P6 ;  /* 0x000000ff10109208 */ /* 0x000fc40007000000 */
[----:B------:R-:W-:Y:S02]  /*30c0*/  @!P1 FSEL R17, R17, RZ, !P5 ;  /* 0x000000ff11119208 */ /* 0x000fe40006800000 */
[-C--:B------:R-:W-:Y:S02]  /*30d0*/  @!P1 ISETP.GE.AND P2, PT, R45, R72.reuse, PT ;  /* 0x000000482d00920c */ /* 0x080fe40003f46270 */
[-C--:B------:R-:W-:Y:S02]  /*30e0*/  @!P1 ISETP.GE.AND P6, PT, R49, R72.reuse, PT ;  /* 0x000000483100920c */ /* 0x080fe40003fc6270 */
[----:B------:R-:W-:Y:S01]  /*30f0*/  @!P1 ISETP.GE.AND P5, PT, R5, R72, PT ;  /* 0x000000480500920c */ /* 0x000fe20003fa6270 */
[----:B------:R-:W-:Y:S01]  /*3100*/  FFMA.FTZ R76, R27, R47, R76 ;  /* 0x0000002f1b4c7223 */ /* 0x000fe2000001004c */
[----:B------:R-:W-:Y:S01]  /*3110*/  @!P1 FSEL R18, R18, RZ, !P4 ;  /* 0x000000ff12129208 */ /* 0x000fe20006000000 */
[----:B------:R-:W4:Y:S01]  /*3120*/  LDG.E.128.CONSTANT R44, desc[UR6][R50.64+0x1400] ;  /* 0x00140006322c7981 */ /* 0x000f22000c1e9d00 */
        /* <DEDUP_REMOVED lines=11> */
[----:B------:R-:W4:Y:S01]  /*31e0*/  LDG.E.128.CONSTANT R48, desc[UR6][R50.64+0x1600] ;  /* 0x0016000632307981 */ /* 0x000f22000c1e9d00 */
[----:B------:R-:W-:Y:S01]  /*31f0*/  FFMA.FTZ R10, R26, R10, R71 ;  /* 0x0000000a1a0a7223 */ /* 0x000fe20000010047 */
[----:B------:R-:W-:-:S03]  /*3200*/  @!P1 FSEL R28, R28, RZ, !P4 ;  /* 0x000000ff1c1c9208 */ /* 0x000fc60006000000 */
[----:B------:R-:W-:Y:S01]  /*3210*/  FFMA.FTZ R11, R27, R11, R10 ;  /* 0x0000000b1b0b7223 */ /* 0x000fe2000001000a */
[----:B------:R-:W-:-:S03]  /*3220*/  @!P1 ISETP.GE.AND P4, PT, R5, R72, PT ;  /* 0x000000480500920c */ /* 0x000fc60003f86270 */
[----:B------:R-:W-:Y:S01]  /*3230*/  FADD.FTZ R62, R11, R62 ;  /* 0x0000003e0b3e7221 */ /* 0x000fe20000010000 */
[----:B------:R-:W-:Y:S02]  /*3240*/  @!P1 IADD3 R11, PT, PT, R5, 0x1, RZ ;  /* 0x00000001050b9810 */ /* 0x000fe40007ffe0ff */
[----:B------:R-:W-:Y:S02]  /*3250*/  @!P1 FSEL R29, R29, RZ, !P4 ;  /* 0x000000ff1d1d9208 */ /* 0x000fe40006000000 */
[----:B------:R-:W-:Y:S01]  /*3260*/  @!P1 ISETP.GE.AND P4, PT, R11, R72, PT ;  /* 0x000000480b00920c */ /* 0x000fe20003f86270 */
[----:B------:R-:W-:-:S03]  /*3270*/  @!P1 VIADD R11, R5, 0x2 ;  /* 0x00000002050b9836 */ /* 0x000fc60000000000 */
[----:B------:R-:W-:Y:S02]  /*3280*/  @!P1 FSEL R30, R30, RZ, !P4 ;  /* 0x000000ff1e1e9208 */ /* 0x000fe40006000000 */
[----:B------:R-:W-:Y:S02]  /*3290*/  @!P1 ISETP.GE.AND P4, PT, R11, R72, PT ;  /* 0x000000480b00920c */ /* 0x000fe40003f86270 */
[----:B------:R-:W-:Y:S02]  /*32a0*/  IADD3 R11, PT, PT, R65, 0x3, RZ ;  /* 0x00000003410b7810 */ /* 0x000fe40007ffe0ff */
[----:B------:R-:W-:Y:S02]  /*32b0*/  @!P1 FSEL R31, R31, RZ, !P4 ;  /* 0x000000ff1f1f9208 */ /* 0x000fe40006000000 */
[----:B------:R-:W-:Y:S02]  /*32c0*/  ISETP.GE.AND P4, PT, R11, R4, PT ;  /* 0x000000040b00720c */ /* 0x000fe40003f86270 */
[----:B------:R-:W-:Y:S01]  /*32d0*/  @!P1 IADD3 R11, PT, PT, R5, 0x1, RZ ;  /* 0x00000001050b9810 */ /* 0x000fe20007ffe0ff */
[----:B------:R-:W-:Y:S01]  /*32e0*/  FADD.FTZ R64, R9, R64 ;  /* 0x0000004009407221 */ /* 0x000fe20000010000 */
        /* <DEDUP_REMOVED lines=21> */
[----:B------:R-:W-:Y:S01]  /*3440*/  IADD3 R65, PT, PT, R65, 0x4, RZ ;  /* 0x0000000441417810 */ /* 0x000fe20007ffe0ff */
[----:B------:R-:W-:Y:S01]  /*3450*/  VIADD R69, R69, 0x4 ;  /* 0x0000000445457836 */ /* 0x000fe20000000000 */
[----:B------:R-:W-:-:S02]  /*3460*/  IADD3 R66, PT, PT, R66, 0x100, RZ ;  /* 0x0000010042427810 */ /* 0x000fc40007ffe0ff */
[----:B--2---:R-:W-:Y:S02]  /*3470*/  @!P1 FSEL R32, R32, RZ, !P0 ;  /* 0x000000ff20209208 */ /* 0x004fe40004000000 */
        /* <DEDUP_REMOVED lines=19> */
[----:B------:R-:W-:Y:S01]  /*35b0*/  @!P1 ISETP.GE.AND P6, PT, R11, R72, PT ;  /* 0x000000480b00920c */ /* 0x000fe20003fc6270 */
[----:B------:R-:W-:-:S02]  /*35c0*/  @!P1 VIADD R11, R5, 0x1 ;  /* 0x00000001050b9836 */ /* 0x000fc40000000000 */
[C---:B------:R-:W-:Y:S01]  /*35d0*/  FMUL.FTZ R33, R25.reuse, R33 ;  /* 0x0000002119217220 */ /* 0x040fe20000410000 */
[----:B------:R-:W-:Y:S01]  /*35e0*/  FMUL.FTZ R37, R25, R37 ;  /* 0x0000002519257220 */ /* 0x000fe20000410000 */
[----:B----4-:R-:W-:Y:S02]  /*35f0*/  @!P1 FSEL R40, R40, RZ, !P5 ;  /* 0x000000ff28289208 */ /* 0x010fe40006800000 */
        /* <DEDUP_REMOVED lines=17> */
[----:B------:R-:W-:-:S03]  /*3710*/  @!P1 ISETP.GE.AND P5, PT, R11, R72, PT ;  /* 0x000000480b00920c */ /* 0x000fc60003fa6270 */
        /* <DEDUP_REMOVED lines=29> */
.L_x_24118:
[----:B---34-:R-:W-:Y:S05]  /*38f0*/  BSYNC.RECONVERGENT B0 ;  /* 0x0000000000007941 */ /* 0x018fea0003800200 */
.L_x_24117:
[----:B------:R-:W3:Y:S01]  /*3900*/  SHFL.BFLY PT, R5, R64, 0x2, 0x1f ;  /* 0x0c401f0040057f89 */ /* 0x000ee200000e0000 */
[----:B------:R-:W4:Y:S01]  /*3910*/  S2UR UR5, SR_CgaCtaId ;  /* 0x00000000000579c3 */ /* 0x000f220000008800 */
[----:B--2---:R-:W-:Y:S01]  /*3920*/  LOP3.LUT R14, R52, 0x3, RZ, 0xc0, !PT ;  /* 0x00000003340e7812 */ /* 0x004fe200078ec0ff */
[----:B------:R-:W-:Y:S01]  /*3930*/  UMOV UR4, 0x400 ;  /* 0x0000040000047882 */ /* 0x000fe20000000000 */
[----:B------:R-:W2:Y:S01]  /*3940*/  SHFL.BFLY PT, R4, R63, 0x2, 0x1f ;  /* 0x0c401f003f047f89 */ /* 0x000ea200000e0000 */
[----:B------:R-:W-:Y:S01]  /*3950*/  SHF.R.U32.HI R26, RZ, 0x2, R6 ;  /* 0x00000002ff1a7819 */ /* 0x000fe20000011606 */
[----:B------:R-:W-:Y:S01]  /*3960*/  UIADD3 UR4, UPT, UPT, UR4, 0x1a0, URZ ;  /* 0x000001a004047890 */ /* 0x000fe2000fffe0ff */
[----:B------:R-:W-:Y:S01]  /*3970*/  ISETP.NE.AND P2, PT, R14, RZ, PT ;  /* 0x000000ff0e00720c */ /* 0x000fe20003f45270 */
[----:B------:R-:W0:Y:S01]  /*3980*/  SHFL.BFLY PT, R9, R62, 0x2, 0x1f ;  /* 0x0c401f003e097f89 */ /* 0x000e2200000e0000 */
[C---:B------:R-:W-:Y:S01]  /*3990*/  LOP3.LUT R23, R52.reuse, 0x3c0, RZ, 0xc0, !PT ;  /* 0x000003c034177812 */ /* 0x040fe200078ec0ff */
[----:B------:R-:W-:Y:S01]  /*39a0*/  IMAD R26, R7, 0x60, R26 ;  /* 0x00000060071a7824 */ /* 0x000fe200078e021a */
[C---:B------:R-:W-:Y:S01]  /*39b0*/  LOP3.LUT R25, R52.reuse, 0x3e0, RZ, 0xc0, !PT ;  /* 0x000003e034197812 */ /* 0x040fe200078ec0ff */
[----:B------:R-:W0:Y:S01]  /*39c0*/  SHFL.BFLY PT, R8, R61, 0x2, 0x1f ;  /* 0x0c401f003d087f89 */ /* 0x000e2200000e0000 */
[----:B------:R-:W-:Y:S01]  /*39d0*/  ISETP.NE.OR P5, PT, R23, 0x40, P2 ;  /* 0x000000401700780c */ /* 0x000fe200017a5670 */
[----:B------:R-:W-:Y:S01]  /*39e0*/  BSSY.RECONVERGENT B0, `(.L_x_24120) ;  /* 0x0000041000007945 */ /* 0x000fe20003800200 */
[----:B------:R-:W-:Y:S01]  /*39f0*/  ISETP.NE.OR P4, PT, R25, 0x20, P2 ;  /* 0x000000201900780c */ /* 0x000fe20001785670 */
[----:B------:R-:W0:Y:S01]  /*3a00*/  SHFL.BFLY PT, R11, R60, 0x2, 0x1f ;  /* 0x0c401f003c0b7f89 */ /* 0x000e2200000e0000 */
[----:B------:R-:W-:-:S02]  /*3a10*/  LOP3.LUT P0, RZ, R52, 0x3c3, RZ, 0xc0, !PT ;  /* 0x000003c334ff7812 */ /* 0x000fc4000780c0ff */
[C---:B------:R-:W-:Y:S01]  /*3a20*/  LOP3.LUT P1, RZ, R52.reuse, 0x3e3, RZ, 0xc0, !PT ;  /* 0x000003e334ff7812 */ /* 0x040fe2000782c0ff */
[----:B-1----:R-:W1:Y:S01]  /*3a30*/  SHFL.BFLY PT, R10, R59, 0x2, 0x1f ;  /* 0x0c401f003b0a7f89 */ /* 0x002e6200000e0000 */
[----:B------:R-:W-:-:S03]  /*3a40*/  ISETP.GT.U32.AND P3, PT, R52, 0x1f, PT ;  /* 0x0000001f3400780c */ /* 0x000fc60003f64070 */
[----:B------:R-:W1:Y:S01]  /*3a50*/  SHFL.BFLY PT, R13, R58, 0x2, 0x1f ;  /* 0x0c401f003a0d7f89 */ /* 0x000e6200000e0000 */
[----:B---3--:R-:W-:Y:S01]  /*3a60*/  FADD.FTZ R5, R5, R64 ;  /* 0x0000004005057221 */ /* 0x008fe20000010000 */
[----:B----4-:R-:W-:Y:S02]  /*3a70*/  ULEA UR4, UR5, UR4, 0x18 ;  /* 0x0000000405047291 */ /* 0x010fe4000f8ec0ff */
[----:B------:R-:W3:Y:S01]  /*3a80*/  SHFL.BFLY PT, R12, R57, 0x2, 0x1f ;  /* 0x0c401f00390c7f89 */ /* 0x000ee200000e0000 */
[----:B--2---:R-:W-:-:S03]  /*3a90*/  FADD.FTZ R63, R4, R63 ;  /* 0x0000003f043f7221 */ /* 0x004fc60000010000 */
[----:B------:R-:W2:Y:S01]  /*3aa0*/  SHFL.BFLY PT, R15, R56, 0x2, 0x1f ;  /* 0x0c401f00380f7f89 */ /* 0x000ea200000e0000 */
[----:B0-----:R-:W-:Y:S01]  /*3ab0*/  FADD.FTZ R9, R9, R62 ;  /* 0x0000003e09097221 */ /* 0x001fe20000010000 */
[----:B------:R-:W-:Y:S02]  /*3ac0*/  LEA R26, R26, UR4, 0x2 ;  /* 0x000000041a1a7c11 */ /* 0x000fe4000f8e10ff */
[----:B------:R-:W0:Y:S01]  /*3ad0*/  SHFL.BFLY PT, R22, R55, 0x2, 0x1f ;  /* 0x0c401f0037167f89 */ /* 0x000e2200000e0000 */
[----:B------:R-:W-:-:S03]  /*3ae0*/  FADD.FTZ R61, R8, R61 ;  /* 0x0000003d083d7221 */ /* 0x000fc60000010000 */
[----:B------:R-:W4:Y:S01]  /*3af0*/  SHFL.BFLY PT, R17, R54, 0x2, 0x1f ;  /* 0x0c401f0036117f89 */ /* 0x000f2200000e0000 */
[----:B------:R-:W-:-:S03]  /*3b00*/  FADD.FTZ R11, R11, R60 ;  /* 0x0000003c0b0b7221 */ /* 0x000fc60000010000 */
[----:B------:R-:W4:Y:S01]  /*3b10*/  SHFL.BFLY PT, R24, R53, 0x2, 0x1f ;  /* 0x0c401f0035187f89 */ /* 0x000f2200000e0000 */
[----:B-1----:R-:W-:Y:S01]  /*3b20*/  FADD.FTZ R59, R10, R59 ;  /* 0x0000003b0a3b7221 */ /* 0x002fe20000010000 */
[----:B------:R-:W-:Y:S02]  /*3b30*/  FADD.FTZ R13, R13, R58 ;  /* 0x0000003a0d0d7221 */ /* 0x000fe40000010000 */
[----:B------:R-:W1:Y:S01]  /*3b40*/  SHFL.BFLY PT, R4, R5, 0x1, 0x1f ;  /* 0x0c201f0005047f89 */ /* 0x000e6200000e0000 */
[----:B---3--:R-:W-:-:S03]  /*3b50*/  FADD.FTZ R57, R12, R57 ;  /* 0x000000390c397221 */ /* 0x008fc60000010000 */
[----:B------:R-:W3:Y:S01]  /*3b60*/  SHFL.BFLY PT, R8, R63, 0x1, 0x1f ;  /* 0x0c201f003f087f89 */ /* 0x000ee200000e0000 */
[----:B--2---:R-:W-:-:S03]  /*3b70*/  FADD.FTZ R15, R15, R56 ;  /* 0x000000380f0f7221 */ /* 0x004fc60000010000 */
[----:B------:R-:W2:Y:S01]  /*3b80*/  SHFL.BFLY PT, R10, R9, 0x1, 0x1f ;  /* 0x0c201f00090a7f89 */ /* 0x000ea200000e0000 */
[----:B0-----:R-:W-:-:S03]  /*3b90*/  FADD.FTZ R22, R22, R55 ;  /* 0x0000003716167221 */ /* 0x001fc60000010000 */
[----:B------:R-:W0:Y:S01]  /*3ba0*/  SHFL.BFLY PT, R12, R61, 0x1, 0x1f ;  /* 0x0c201f003d0c7f89 */ /* 0x000e2200000e0000 */
[----:B----4-:R-:W-:-:S03]  /*3bb0*/  FADD.FTZ R54, R17, R54 ;  /* 0x0000003611367221 */ /* 0x010fc60000010000 */
[----:B------:R-:W4:Y:S01]  /*3bc0*/  SHFL.BFLY PT, R14, R11, 0x1, 0x1f ;  /* 0x0c201f000b0e7f89 */ /* 0x000f2200000e0000 */
[----:B------:R-:W-:-:S03]  /*3bd0*/  FADD.FTZ R24, R24, R53 ;  /* 0x0000003518187221 */ /* 0x000fc60000010000 */
[----:B------:R-:W4:Y:S04]  /*3be0*/  SHFL.BFLY PT, R16, R59, 0x1, 0x1f ;  /* 0x0c201f003b107f89 */ /* 0x000f2800000e0000 */
[----:B------:R-:W4:Y:S01]  /*3bf0*/  SHFL.BFLY PT, R18, R13, 0x1, 0x1f ;  /* 0x0c201f000d127f89 */ /* 0x000f2200000e0000 */
[----:B-1----:R-:W-:-:S03]  /*3c00*/  FADD.FTZ R5, R5, R4 ;  /* 0x0000000405057221 */ /* 0x002fc60000010000 */
        /* <DEDUP_REMOVED lines=9> */
[----:B------:R-:W-:Y:S01]  /*3ca0*/  FADD.FTZ R59, R59, R16 ;  /* 0x000000103b3b7221 */ /* 0x000fe20000010000 */
[----:B------:R-:W-:Y:S01]  /*3cb0*/  BAR.SYNC.DEFER_BLOCKING 0x0 ;  /* 0x0000000000007b1d */ /* 0x000fe20000010000 */
[----:B------:R-:W-:Y:S01]  /*3cc0*/  FADD.FTZ R13, R13, R18 ;  /* 0x000000120d0d7221 */ /* 0x000fe20000010000 */
[----:B-1----:R-:W-:Y:S01]  /*3cd0*/  FADD.FTZ R57, R57, R20 ;  /* 0x0000001439397221 */ /* 0x002fe20000010000 */
[----:B---3--:R-:W-:Y:S01]  /*3ce0*/  FADD.FTZ R15, R15, R6 ;  /* 0x000000060f0f7221 */ /* 0x008fe20000010000 */
[----:B--2---:R-:W-:Y:S01]  /*3cf0*/  FADD.FTZ R17, R22, R17 ;  /* 0x0000001116117221 */ /* 0x004fe20000010000 */
[----:B0-----:R-:W-:Y:S01]  /*3d00*/  FADD.FTZ R19, R54, R19 ;  /* 0x0000001336137221 */ /* 0x001fe20000010000 */
        /* <DEDUP_REMOVED lines=14> */
.L_x_24121:
[----:B------:R-:W-:Y:S05]  /*3df0*/  BSYNC.RECONVERGENT B0 ;  /* 0x0000000000007941 */ /* 0x000fea0003800200 */
.L_x_24120:
        /* <DEDUP_REMOVED lines=27> */
.L_x_24123:
[----:B------:R-:W-:Y:S05]  /*3fb0*/  BSYNC.RECONVERGENT B0 ;  /* 0x0000000000007941 */ /* 0x000fea0003800200 */
.L_x_24122:
        /* <DEDUP_REMOVED lines=15> */
.L_x_24125:
[----:B------:R-:W-:Y:S05]  /*40b0*/  BSYNC.RECONVERGENT B0 ;  /* 0x0000000000007941 */ /* 0x000fea0003800200 */
.L_x_24124:
        /* <DEDUP_REMOVED lines=27> */
.L_x_24127:
[----:B------:R-:W-:Y:S05]  /*4270*/  BSYNC.RECONVERGENT B0 ;  /* 0x0000000000007941 */ /* 0x000fea0003800200 */
.L_x_24126:
        /* <DEDUP_REMOVED lines=28> */
.L_x_24094:
[----:B------:R-:W-:Y:S01]  /*4440*/  HFMA2 R63, -RZ, RZ, 0, 1.847743988037109375e-06 ;  /* 0x0000001fff3f7431 */ /* 0x000fe200000001ff */
[----:B------:R-:W-:Y:S01]  /*4450*/  BSSY B1, `(.L_x_24128) ;  /* 0x0000006000017945 */ /* 0x000fe20003800000 */
[----:B------:R-:W-:Y:S01]  /*4460*/  IMAD.MOV.U32 R62, RZ, RZ, 0x1 ;  /* 0x00000001ff3e7424 */ /* 0x000fe200078e00ff */
[----:B------:R-:W-:-:S07]  /*4470*/  MOV R60, 0xffffffff ;  /* 0xffffffff003c7802 */ /* 0x000fce0000000f00 */
[----:B------:R-:W-:Y:S05]  /*4480*/  WARPSYNC.COLLECTIVE R60, `(.L_x_24129) ;  /* 0x000000003c087348 */ /* 0x000fea0003c00000 */
[----:B------:R0:W1:Y:S02]  /*4490*/  SHFL.BFLY P1, R61, R73, R62, R63 ;  /* 0x0c00003e493d7389 */ /* 0x000064000002003f */
[----:B01----:R-:W-:Y:S05]  /*44a0*/  ENDCOLLECTIVE ;  /* 0x000000000000791b */ /* 0x003fea0003800000 */
.L_x_24129:
[----:B------:R-:W-:Y:S05]  /*44b0*/  BSYNC B1 ;  /* 0x0000000000017941 */ /* 0x000fea0003800000 */
.L_x_24128:
[----:B------:R-:W-:Y:S01]  /*44c0*/  MOV R60, R61 ;  /* 0x0000003d003c7202 */ /* 0x000fe20000000f00 */
[----:B------:R-:W-:Y:S06]  /*44d0*/  BRA `(.L_x_24130) ;  /* 0xffffffc8002c7947 */ /* 0x000fec000383ffff */
.L_x_24096:
[----:B------:R-:W-:Y:S01]  /*44e0*/  HFMA2 R62, -RZ, RZ, 0, 9.5367431640625e-07 ;  /* 0x00000010ff3e7431 */ /* 0x000fe200000001ff */
[----:B------:R-:W-:Y:S01]  /*44f0*/  BSSY B0, `(.L_x_24131) ;  /* 0x0000007000007945 */ /* 0x000fe20003800000 */
[----:B0-----:R-:W-:Y:S01]  /*4500*/  IMAD.MOV.U32 R73, RZ, RZ, R68 ;  /* 0x000000ffff497224 */ /* 0x001fe200078e0044 */
[----:B------:R-:W-:Y:S02]  /*4510*/  MOV R63, 0x1f ;  /* 0x0000001f003f7802 */ /* 0x000fe40000000f00 */
[----:B------:R-:W-:-:S07]  /*4520*/  MOV R60, 0xffffffff ;  /* 0xffffffff003c7802 */ /* 0x000fce0000000f00 */
[----:B-----5:R-:W-:Y:S05]  /*4530*/  WARPSYNC.COLLECTIVE R60, `(.L_x_24132) ;  /* 0x000000003c087348 */ /* 0x020fea0003c00000 */
[----:B------:R0:W1:Y:S02]  /*4540*/  SHFL.BFLY P1, R61, R73, R62, R63 ;  /* 0x0c00003e493d7389 */ /* 0x000064000002003f */
[----:B01---5:R-:W-:Y:S05]  /*4550*/  ENDCOLLECTIVE ;  /* 0x000000000000791b */ /* 0x023fea0003800000 */
.L_x_24132:
[----:B------:R-:W-:Y:S05]  /*4560*/  BSYNC B0 ;  /* 0x0000000000007941 */ /* 0x000fea0003800000 */
.L_x_24131:
        /* <DEDUP_REMOVED lines=9> */
.L_x_24133:
[----:B------:R-:W-:Y:S01]  /*4600*/  HFMA2 R62, -RZ, RZ, 0, 2.384185791015625e-07 ;  /* 0x00000004ff3e7431 */ /* 0x000fe200000001ff */
[----:B------:R-:W-:-:S04]  /*4610*/  MOV R8, R61 ;  /* 0x0000003d00087202 */ /* 0x000fc80000000f00 */
[----:B------:R-:W-:-:S04]  /*4620*/  FMNMX.FTZ R8, R9, R8, !PT ;  /* 0x0000000809087209 */ /* 0x000fc80007810000 */
[----:B------:R-:W-:-:S07]  /*4630*/  MOV R73, R8 ;  /* 0x0000000800497202 */ /* 0x000fce0000000f00 */
[----:B------:R-:W-:Y:S05]  /*4640*/  WARPSYNC.COLLECTIVE R60, `(.L_x_24134) ;  /* 0x000000003c087348 */ /* 0x000fea0003c00000 */
[----:B------:R0:W1:Y:S02]  /*4650*/  SHFL.BFLY P1, R61, R73, R62, R63 ;  /* 0x0c00003e493d7389 */ /* 0x000064000002003f */
[----:B01----:R-:W-:Y:S05]  /*4660*/  ENDCOLLECTIVE ;  /* 0x000000000000791b */ /* 0x003fea0003800000 */
.L_x_24134:
[----:B------:R-:W-:Y:S02]  /*4670*/  HFMA2 R62, -RZ, RZ, 0, 1.1920928955078125e-07 ;  /* 0x00000002ff3e7431 */ /* 0x000fe400000001ff */
[----:B------:R-:W-:-:S05]  /*4680*/  IMAD.MOV.U32 R11, RZ, RZ, R61 ;  /* 0x000000ffff0b7224 */ /* 0x000fca00078e003d */
[----:B------:R-:W-:-:S04]  /*4690*/  FMNMX.FTZ R11, R8, R11, !PT ;  /* 0x0000000b080b7209 */ /* 0x000fc80007810000 */
[----:B------:R-:W-:-:S07]  /*46a0*/  MOV R73, R11 ;  /* 0x0000000b00497202 */ /* 0x000fce0000000f00 */
[----:B------:R-:W-:Y:S05]  /*46b0*/  WARPSYNC.COLLECTIVE R60, `(.L_x_24135) ;  /* 0x000000003c087348 */ /* 0x000fea0003c00000 */
[----:B------:R0:W1:Y:S02]  /*46c0*/  SHFL.BFLY P1, R61, R73, R62, R63 ;  /* 0x0c00003e493d7389 */ /* 0x000064000002003f */
[----:B01----:R-:W-:Y:S05]  /*46d0*/  ENDCOLLECTIVE ;  /* 0x000000000000791b */ /* 0x003fea0003800000 */
.L_x_24135:
[----:B------:R-:W-:Y:S01]  /*46e0*/  MOV R10, R61 ;  /* 0x0000003d000a7202 */ /* 0x000fe20000000f00 */
[----:B------:R-:W-:Y:S06]  /*46f0*/  BRA `(.L_x_24136) ;  /* 0xffffffc8002c7947 */ /* 0x000fec000383ffff */
.L_x_24137:
        /* <DEDUP_REMOVED lines=16> */
.L_x_26027:


//--------------------- .text._ZN4vllm25paged_attention_v1_kernelIffLi80ELi16ELi128ELNS_18Fp8KVCacheDataTypeE0ELb0EEEvPT_PKS2_PKT0_S8_ifPKiSA_iPKfiiiSC_SC_iiiii --------------------------
	.section	.text._ZN4vllm25paged_attention_v1_kernelIffLi80ELi16ELi128ELNS_18Fp8KVCacheDataTypeE0ELb0EEEvPT_PKS2_PKT0_S8_ifPKiSA_iPKfiiiSC_SC_iiiii,"ax",@progbits
	.align	128
        .global         _ZN4vllm25paged_attention_v1_kernelIffLi80ELi16ELi128ELNS_18Fp8KVCacheDataTypeE0ELb0EEEvPT_PKS2_PKT0_S8_ifPKiSA_iPKfiiiSC_SC_iiiii
        .type           _ZN4vllm25paged_attention_v1_kernelIffLi80ELi16ELi128ELNS_18Fp8KVCacheDataTypeE0ELb0EEEvPT_PKS2_PKT0_S8_ifPKiSA_iPKfiiiSC_SC_iiiii,@function
        .size           _ZN4vllm25paged_attention_v1_kernelIffLi80ELi16ELi128ELNS_18Fp8KVCacheDataTypeE0ELb0EEEvPT_PKS2_PKT0_S8_ifPKiSA_iPKfiiiSC_SC_iiiii,(.L_x_26028 - _ZN4vllm25paged_attention_v1_kernelIffLi80ELi16ELi128ELNS_18Fp8KVCacheDataTypeE0ELb0EEEvPT_PKS2_PKT0_S8_ifPKiSA_iPKfiiiSC_SC_iiiii)
        .other          _ZN4vllm25paged_attention_v1_kernelIffLi80ELi16ELi128ELNS_18Fp8KVCacheDataTypeE0ELb0EEEvPT_PKS2_PKT0_S8_ifPKiSA_iPKfiiiSC_SC_iiiii,@"STO_CUDA_ENTRY STV_DEFAULT"
_ZN4vllm25paged_attention_v1_kernelIffLi80ELi16ELi128ELNS_18Fp8KVCacheDataTypeE0ELb0EEEvPT_PKS2_PKT0_S8_ifPKiSA_iPKfiiiSC_SC_iiiii:
.text._ZN4vllm25paged_attention_v1_kernelIffLi80ELi16ELi128ELNS_18Fp8KVCacheDataTypeE0ELb0EEEvPT_PKS2_PKT0_S8_ifPKiSA_iPKfiiiSC_SC_iiiii:
        /* <DEDUP_REMOVED lines=9> */
[----:B------:R-:W-:Y:S01]  /*0090*/  MOV R48, 0x400 ;  /* 0x0000040000307802 */ /* 0x000fe20000000f00 */
[----:B------:R-:W1:Y:S01]  /*00a0*/  LDCU UR7, c[0x0][0x3cc] ;  /* 0x00007980ff0777ac */ /* 0x000e620008000800 */
[----:B------:R-:W1:Y:S01]  /*00b0*/  LDCU UR12, c[0x0][0x3a4] ;  /* 0x00007480ff0c77ac */ /* 0x000e620008000800 */
        /* <DEDUP_REMOVED lines=9> */
[----:B------:R-:W-:Y:S01]  /*0150*/  @!P1 IMAD R4, R2, 0x50, RZ ;  /* 0x0000005002049824 */ /* 0x000fe200078e02ff */
[----:B------:R-:W-:Y:S02]  /*0160*/  @!P1 SHF.L.U32 R3, R5, 0x1, RZ ;  /* 0x0000000105039819 */ /* 0x000fe400000006ff */
[----:B------:R-:W-:Y:S02]  /*0170*/  ISETP.NE.AND.EX P0, PT, R13, RZ, PT, P0 ;  /* 0x000000ff0d00720c */ /* 0x000fe40003f05300 */
[----:B------:R-:W-:Y:S02]  /*0180*/  @!P1 IADD3 R3, P2, P3, R3, R0, R4 ;  /* 0x0000000003039210 */ /* 0x000fe40007b5e004 */
[----:B------:R-:W-:-:S04]  /*0190*/  SHF.R.S32.HI R0, RZ, 0x1f, R0 ;  /* 0x0000001fff007819 */ /* 0x000fc80000011400 */
[----:B------:R-:W-:-:S05]  /*01a0*/  @!P1 IADD3.X R0, PT, PT, RZ, R0, RZ, P2, P3 ;  /* 0x00000000ff009210 */ /* 0x000fca00017e64ff */
[----:B------:R-:W4:Y:S01]  /*01b0*/  @P0 LDC.64 R12, c[0x0][0x3c0] ;  /* 0x0000f000ff0c0b82 */ /* 0x000f220000000a00 */
[----:B---3--:R-:W-:-:S04]  /*01c0*/  @!P1 LEA R8, P2, R3, R8, 0x2 ;  /* 0x0000000803089211 */ /* 0x008fc800078410ff */
[----:B------:R-:W-:-:S06]  /*01d0*/  @!P1 LEA.HI.X R9, R3, R9, R0, 0x2, P2 ;  /* 0x0000000903099211 */ /* 0x000fcc00010f1400 */
[----:B------:R-:W3:Y:S01]  /*01e0*/  @!P1 LDG.E.64.CONSTANT R8, desc[UR8][R8.64] ;  /* 0x0000000808089981 */ /* 0x000ee2000c1e9b00 */
[----:B------:R-:W0:Y:S08]  /*01f0*/  I2F.RP R3, R14 ;  /* 0x0000000e00037306 */ /* 0x000e300000209400 */
[----:B0-----:R-:W0:Y:S01]  /*0200*/  MUFU.RCP R3, R3 ;  /* 0x0000000300037308 */ /* 0x001e220000001000 */
[----:B------:R-:W1:Y:S01]  /*0210*/  LDC R4, c[0x0][0x370] ;  /* 0x0000dc00ff047b82 */ /* 0x000e620000000800 */
[----:B0-----:R-:W-:-:S06]  /*0220*/  IADD3 R6, PT, PT, R3, 0xffffffe, RZ ;  /* 0x0ffffffe03067810 */ /* 0x001fcc0007ffe0ff */
[----:B------:R0:W0:Y:S01]  /*0230*/  F2I.FTZ.U32.TRUNC.NTZ R7, R6 ;  /* 0x0000000600077305 */ /* 0x000022000021f000 */
[----:B------:R-:W-:Y:S02]  /*0240*/  IMAD.MOV.U32 R0, RZ, RZ, RZ ;  /* 0x000000ffff007224 */ /* 0x000fe400078e00ff */
[----:B----4-:R-:W-:-:S05]  /*0250*/  @P0 IMAD.WIDE.U32 R12, R2, 0x4, R12 ;  /* 0x00000004020c0825 */ /* 0x010fca00078e000c */
[----:B------:R1:W5:Y:S01]  /*0260*/  @P0 LDG.E.CONSTANT R0, desc[UR8][R12.64] ;  /* 0x000000080c000981 */ /* 0x000362000c1e9900 */
[----:B0-----:R-:W-:Y:S02]  /*0270*/  HFMA2 R6, -RZ, RZ, 0, 0 ;  /* 0x00000000ff067431 */ /* 0x001fe400000001ff */
[----:B------:R-:W-:-:S04]  /*0280*/  IMAD.MOV R15, RZ, RZ, -R7 ;  /* 0x000000ffff0f7224 */ /* 0x000fc800078e0a07 */
        /* <DEDUP_REMOVED lines=15> */
[----:B------:R-:W-:Y:S02]  /*0380*/  @!P3 IADD3 R17, PT, PT, -R17, RZ, RZ ;  /* 0x000000ff1111b210 */ /* 0x000fe40007ffe1ff */
[----:B------:R-:W-:-:S04]  /*0390*/  @!P2 LOP3.LUT R17, RZ, R11, RZ, 0x33, !PT ;  /* 0x0000000bff11a212 */ /* 0x000fc800078e33ff */
[----:B------:R-:W-:-:S04]  /*03a0*/  IABS R15, R17 ;  /* 0x00000011000f7213 */ /* 0x000fc80000000000 */
[----:B------:R-:W0:Y:S08]  /*03b0*/  I2F.RP R3, R15 ;  /* 0x0000000f00037306 */ /* 0x000e300000209400 */
[----:B0-----:R-:W0:Y:S02]  /*03c0*/  MUFU.RCP R3, R3 ;  /* 0x0000000300037308 */ /* 0x001e240000001000 */
[----:B0-----:R-:W-:-:S06]  /*03d0*/  IADD3 R12, PT, PT, R3, 0xffffffe, RZ ;  /* 0x0ffffffe030c7810 */ /* 0x001fcc0007ffe0ff */
[----:B------:R0:W1:Y:S01]  /*03e0*/  F2I.FTZ.U32.TRUNC.NTZ R13, R12 ;  /* 0x0000000c000d7305 */ /* 0x000062000021f000 */
[----:B------:R-:W4:Y:S01]  /*03f0*/  S2R R7, SR_CgaCtaId ;  /* 0x0000000000077919 */ /* 0x000f220000008800 */
[----:B------:R-:W-:Y:S02]  /*0400*/  IABS R6, R17 ;  /* 0x0000001100067213 */ /* 0x000fe40000000000 */
[----:B0-----:R-:W-:Y:S01]  /*0410*/  MOV R12, RZ ;  /* 0x000000ff000c7202 */ /* 0x001fe20000000f00 */
        /* <DEDUP_REMOVED lines=9> */
[----:B----4-:R-:W-:Y:S02]  /*04b0*/  LEA R11, R7, R48, 0x18 ;  /* 0x00000030070b7211 */ /* 0x010fe400078ec0ff */
[----:B------:R-:W-:-:S03]  /*04c0*/  LOP3.LUT R2, R2, R17, RZ, 0x3c, !PT ;  /* 0x0000001102027212 */ /* 0x000fc600078e3cff */
[----:B------:R-:W-:-:S04]  /*04d0*/  IMAD R51, R6, 0xa0, R11 ;  /* 0x000000a006337824 */ /* 0x000fc800078e020b */
[----:B------:R-:W-:Y:S01]  /*04e0*/  @!P2 IMAD.IADD R4, R4, 0x1, -R15 ;  /* 0x000000010404a824 */ /* 0x000fe200078e0a0f */
[----:B------:R-:W-:-:S04]  /*04f0*/  ISETP.GE.AND P3, PT, R2, RZ, PT ;  /* 0x000000ff0200720c */ /* 0x000fc80003f66270 */
[----:B------:R-:W-:Y:S02]  /*0500*/  ISETP.GE.U32.AND P0, PT, R4, R15, PT ;  /* 0x0000000f0400720c */ /* 0x000fe40003f06070 */
[----:B------:R-:W-:Y:S01]  /*0510*/  SHF.R.U32.HI R6, RZ, 0x1, R5 ;  /* 0x00000001ff067819 */ /* 0x000fe20000011605 */
[----:B------:R-:W-:-:S03]  /*0520*/  @!P2 VIADD R3, R3, 0x1 ;  /* 0x000000010303a836 */ /* 0x000fc60000000000 */
[----:B------:R-:W-:-:S07]  /*0530*/  @!P1 LEA R4, R6, R51, 0x3 ;  /* 0x0000003306049211 */ /* 0x000fce00078e18ff */
[----:B------:R-:W-:Y:S02]  /*0540*/  @P0 IADD3 R3, PT, PT, R3, 0x1, RZ ;  /* 0x0000000103030810 */ /* 0x000fe40007ffe0ff */
[----:B--2---:R-:W-:-:S04]  /*0550*/  IADD3 R11, PT, PT, R61, 0xf, RZ ;  /* 0x0000000f3d0b7810 */ /* 0x004fc80007ffe0ff */
[----:B------:R-:W-:-:S04]  /*0560*/  SHF.R.S32.HI R2, RZ, 0x1f, R11 ;  /* 0x0000001fff027819 */ /* 0x000fc8000001140b */
[----:B------:R-:W-:Y:S02]  /*0570*/  LEA.HI R11, R2, R11, RZ, 0x4 ;  /* 0x0000000b020b7211 */ /* 0x000fe400078f20ff */
[----:B------:R-:W-:Y:S02]  /*0580*/  SHF.R.U32.HI R2, RZ, 0x5, R5 ;  /* 0x00000005ff027819 */ /* 0x000fe40000011605 */
[----:B------:R-:W-:-:S04]  /*0590*/  SHF.R.S32.HI R11, RZ, 0x4, R11 ;  /* 0x00000004ff0b7819 */ /* 0x000fc8000001140b */
[----:B------:R-:W-:Y:S01]  /*05a0*/  ISETP.GE.AND P0, PT, R2, R11, PT ;  /* 0x0000000b0200720c */ /* 0x000fe20003f06270 */
[----:B------:R-:W-:Y:S01]  /*05b0*/  IMAD R53, R10, UR4, RZ ;  /* 0x000000040a357c24 */ /* 0x000fe2000f8e02ff */
[----:B------:R-:W-:Y:S01]  /*05c0*/  BSSY B0, `(.L_x_24138) ;  /* 0x000008d000007945 */ /* 0x000fe20003800000 */
[----:B------:R-:W-:Y:S01]  /*05d0*/  @!P3 IADD3 R3, PT, PT, -R3, RZ, RZ ;  /* 0x000000ff0303b210 */ /* 0x000fe20007ffe1ff */
[----:B---3--:R0:W-:Y:S01]  /*05e0*/  @!P1 STS.64 [R4], R8 ;  /* 0x0000000804009388 */ /* 0x0081e20000000a00 */
[----:B------:R-:W-:Y:S01]  /*05f0*/  BAR.SYNC.DEFER_BLOCKING 0x0 ;  /* 0x0000000000007b1d */ /* 0x000fe20000010000 */
[----:B------:R-:W-:Y:S01]  /*0600*/  ISETP.NE.AND P1, PT, R17, RZ, PT ;  /* 0x000000ff1100720c */ /* 0x000fe20003f25270 */
[----:B0-----:R-:W-:-:S12]  /*0610*/  IMAD.MOV.U32 R4, RZ, RZ, -0x800001 ;  /* 0xff7fffffff047424 */ /* 0x001fd800078e00ff */
[----:B------:R-:W-:Y:S01]  /*0620*/  @!P1 LOP3.LUT R3, RZ, R17, RZ, 0x33, !PT ;  /* 0x00000011ff039212 */ /* 0x000fe200078e33ff */
[----:B------:R-:W-:Y:S06]  /*0630*/  @P0 BRA `(.L_x_24139) ;  /* 0x0000000800140947 */ /* 0x000fec0003800000 */
[----:B------:R-:W0:Y:S01]  /*0640*/  LDCU UR6, c[0x0][0x3d0] ;  /* 0x00007a00ff0677ac */ /* 0x000e220008000800 */
[----:B------:R-:W-:Y:S01]  /*0650*/  SHF.L.U32 R4, R6, 0x2, RZ ;  /* 0x0000000206047819 */ /* 0x000fe200000006ff */
[----:B------:R-:W1:Y:S01]  /*0660*/  LDS.128 R44, [R51] ;  /* 0x00000000332c7984 */ /* 0x000e620000000c00 */
[----:B------:R-:W-:Y:S01]  /*0670*/  SHF.R.U32.HI R52, RZ, 0x3, R5 ;  /* 0x00000003ff347819 */ /* 0x000fe20000011605 */
[----:B------:R-:W2:Y:S01]  /*0680*/  LDCU.64 UR4, c[0x0][0x3a8] ;  /* 0x00007500ff0477ac */ /* 0x000ea20008000a00 */
[----:B------:R-:W-:Y:S01]  /*0690*/  LOP3.LUT R49, R4, 0x3c, RZ, 0xc0, !PT ;  /* 0x0000003c04317812 */ /* 0x000fe200078ec0ff */
[----:B------:R-:W3:Y:S01]  /*06a0*/  LDS.128 R40, [R51+0x10] ;  /* 0x0000100033287984 */ /* 0x000ee20000000c00 */
[----:B------:R-:W-:Y:S02]  /*06b0*/  IADD3 R50, PT, PT, R48, 0x160, RZ ;  /* 0x0000016030327810 */ /* 0x000fe40007ffe0ff */
[----:B------:R-:W-:Y:S01]  /*06c0*/  LOP3.LUT R48, R52, 0x7c, RZ, 0xc0, !PT ;  /* 0x0000007c34307812 */ /* 0x000fe200078ec0ff */
[----:B------:R-:W-:Y:S01]  /*06d0*/  IMAD R4, R2, 0x40, R49 ;  /* 0x0000004002047824 */ /* 0x000fe200078e0231 */
[----:B------:R-:W-:Y:S01]  /*06e0*/  LEA R7, R7, R50, 0x18 ;  /* 0x0000003207077211 */ /* 0x000fe200078ec0ff */
[----:B------:R-:W4:Y:S01]  /*06f0*/  LDS.128 R36, [R51+0x20] ;  /* 0x0000200033247984 */ /* 0x000f220000000c00 */
[----:B------:R-:W-:-:S02]  /*0700*/  MOV R49, RZ ;  /* 0x000000ff00317202 */ /* 0x000fc40000000f00 */
[----:B-----5:R-:W-:Y:S01]  /*0710*/  FSETP.NEU.FTZ.AND P0, PT, R0, RZ, PT ;  /* 0x000000ff0000720b */ /* 0x020fe20003f1d000 */
[----:B------:R-:W1:Y:S01]  /*0720*/  LDS.128 R32, [R51+0x30] ;  /* 0x0000300033207984 */ /* 0x000e620000000c00 */
[----:B------:R-:W-:-:S03]  /*0730*/  IMAD.WIDE R48, R53, 0x4, R48 ;  /* 0x0000000435307825 */ /* 0x000fc600078e0230 */
[----:B------:R-:W1:Y:S01]  /*0740*/  LDS.128 R28, [R51+0x40] ;  /* 0x00004000331c7984 */ /* 0x000e620000000c00 */
[----:B0-----:R-:W-:-:S03]  /*0750*/  IMAD R50, R3, UR6, RZ ;  /* 0x0000000603327c24 */ /* 0x001fc6000f8e02ff */
[----:B------:R-:W0:Y:S04]  /*0760*/  LDS.128 R24, [R51+0x50] ;  /* 0x0000500033187984 */ /* 0x000e280000000c00 */
[----:B------:R-:W0:Y:S04]  /*0770*/  LDS.128 R20, [R51+0x60] ;  /* 0x0000600033147984 */ /* 0x000e280000000c00 */
[----:B------:R-:W0:Y:S04]  /*0780*/  LDS.128 R16, [R51+0x70] ;  /* 0x0000700033107984 */ /* 0x000e280000000c00 */
[----:B------:R-:W0:Y:S04]  /*0790*/  LDS.128 R12, [R51+0x80] ;  /* 0x00008000330c7984 */ /* 0x000e280000000c00 */
[----:B------:R2:W0:Y:S02]  /*07a0*/  LDS.128 R8, [R51+0x90] ;  /* 0x0000900033087984 */ /* 0x0004240000000c00 */
[----:B--2---:R-:W-:Y:S01]  /*07b0*/  SHF.L.U32 R51, R5, 0x1, RZ ;  /* 0x0000000105337819 */ /* 0x004fe200000006ff */
[----:B------:R-:W-:Y:S01]  /*07c0*/  IMAD.IADD R5, R4, 0x1, R7 ;  /* 0x0000000104057824 */ /* 0x000fe200078e0207 */
[----:B------:R-:W-:-:S02]  /*07d0*/  LOP3.LUT R7, R6, 0xf, RZ, 0xc0, !PT ;  /* 0x0000000f06077812 */ /* 0x000fc400078ec0ff */
[----:B------:R-:W-:Y:S02]  /*07e0*/  LOP3.LUT R63, R51, 0x3c, RZ, 0xc0, !PT ;  /* 0x0000003c333f7812 */ /* 0x000fe400078ec0ff */
[----:B------:R-:W-:Y:S02]  /*07f0*/  IADD3 R6, P1, PT, R48, UR4, RZ ;  /* 0x0000000430067c10 */ /* 0x000fe4000ff3e0ff */
[----:B------:R-:W-:Y:S02]  /*0800*/  LEA R60, R2, R7, 0x4 ;  /* 0x00000007023c7211 */ /* 0x000fe400078e20ff */
[----:B------:R-:W-:Y:S02]  /*0810*/  IADD3 R62, P2, PT, R50, R63, RZ ;  /* 0x0000003f323e7210 */ /* 0x000fe40007f5e0ff */
[----:B------:R-:W-:Y:S01]  /*0820*/  IADD3.X R7, PT, PT, R49, UR5, RZ, P1, !PT ;  /* 0x0000000531077c10 */ /* 0x000fe20008ffe4ff */
[----:B------:R-:W-:Y:S01]  /*0830*/  IMAD.IADD R49, R60, 0x1, -R61 ;  /* 0x000000013c317824 */ /* 0x000fe200078e0a3d */
[----:B------:R-:W-:-:S02]  /*0840*/  MOV R4, 0xff7fffff ;  /* 0xff7fffff00047802 */ /* 0x000fc40000000f00 */
[----:B------:R-:W-:Y:S02]  /*0850*/  LOP3.LUT R48, R51, 0x2, RZ, 0xc0, !PT ;  /* 0x0000000233307812 */ /* 0x000fe400078ec0ff */
[----:B------:R-:W-:Y:S02]  /*0860*/  IADD3 R60, PT, PT, R60, 0x1, RZ ;  /* 0x000000013c3c7810 */ /* 0x000fe40007ffe0ff */
[----:B-1-34-:R-:W-:-:S07]  /*0870*/  LEA.HI.X.SX32 R63, R50, RZ, 0x1, P2 ;  /* 0x000000ff323f7211 */ /* 0x01afce00010f0eff */
.L_x_24141:
        /* <DEDUP_REMOVED lines=8> */
[----:B------:R-:W4:Y:S01]  /*0900*/  LDG.E.64.CONSTANT R52, desc[UR8][R64.64+0x200] ;  /* 0x0002000840347981 */ /* 0x000f22000c1e9b00 */
[----:B--2---:R-:W-:Y:S01]  /*0910*/  FMUL.FTZ R57, R50, R46 ;  /* 0x0000002e32397220 */ /* 0x004fe20000410000 */
[----:B------:R-:W-:-:S03]  /*0920*/  FMUL.FTZ R50, R51, R47 ;  /* 0x0000002f33327220 */ /* 0x000fc60000410000 */
[----:B---3--:R-:W-:Y:S01]  /*0930*/  FFMA.FTZ R59, R44, R54, R57 ;  /* 0x000000362c3b7223 */ /* 0x008fe20000010039 */
[----:B0-----:R-:W-:Y:S01]  /*0940*/  FFMA.FTZ R58, R45, R55, R50 ;  /* 0x000000372d3a7223 */ /* 0x001fe20000010032 */
[----:B------:R-:W2:Y:S04]  /*0950*/  LDG.E.64.CONSTANT R56, desc[UR8][R64.64+0x500] ;  /* 0x0005000840387981 */ /* 0x000ea8000c1e9b00 */
[----:B------:R-:W3:Y:S04]  /*0960*/  LDG.E.64.CONSTANT R50, desc[UR8][R64.64+0x300] ;  /* 0x0003000840327981 */ /* 0x000ee8000c1e9b00 */
[----:B------:R-:W5:Y:S01]  /*0970*/  LDG.E.64.CONSTANT R54, desc[UR8][R64.64+0x400] ;  /* 0x0004000840367981 */ /* 0x000f62000c1e9b00 */
[----:B----4-:R-:W-:Y:S01]  /*0980*/  FFMA.FTZ R59, R40, R52, R59 ;  /* 0x00000034283b7223 */ /* 0x010fe2000001003b */
        /* <DEDUP_REMOVED lines=8> */
[----:B--2---:R-:W-:Y:S01]  /*0a10*/  FFMA.FTZ R59, R56, R38, R59 ;  /* 0x00000026383b7223 */ /* 0x004fe2000001003b */
[----:B------:R-:W-:-:S02]  /*0a20*/  FFMA.FTZ R58, R57, R39, R58 ;  /* 0x00000027393a7223 */ /* 0x000fc4000001003a */
[----:B------:R-:W2:Y:S01]  /*0a30*/  LDG.E.64.CONSTANT R56, desc[UR8][R64.64+0x900] ;  /* 0x0009000840387981 */ /* 0x000ea2000c1e9b00 */
[----:B----4-:R-:W-:Y:S01]  /*0a40*/  FFMA.FTZ R59, R32, R52, R59 ;  /* 0x00000034203b7223 */ /* 0x010fe2000001003b */
[----:B------:R-:W-:Y:S02]  /*0a50*/  FFMA.FTZ R58, R33, R53, R58 ;  /* 0x00000035213a7223 */ /* 0x000fe4000001003a */
[----:B------:R-:W0:Y:S01]  /*0a60*/  LDG.E.64.CONSTANT R52, desc[UR8][R64.64+0xa00] ;  /* 0x000a000840347981 */ /* 0x000e22000c1e9b00 */
[----:B---3--:R-:W-:Y:S01]  /*0a70*/  FFMA.FTZ R59, R50, R34, R59 ;  /* 0x00000022323b7223 */ /* 0x008fe2000001003b */
[----:B------:R-:W-:Y:S02]  /*0a80*/  FFMA.FTZ R58, R51, R35, R58 ;  /* 0x00000023333a7223 */ /* 0x000fe4000001003a */
[----:B------:R-:W3:Y:S01]  /*0a90*/  LDG.E.64.CONSTANT R50, desc[UR8][R64.64+0xb00] ;  /* 0x000b000840327981 */ /* 0x000ee2000c1e9b00 */
[----:B-----5:R-:W-:Y:S01]  /*0aa0*/  FFMA.FTZ R59, R28, R54, R59 ;  /* 0x000000361c3b7223 */ /* 0x020fe2000001003b */
[----:B------:R-:W-:-:S02]  /*0ab0*/  FFMA.FTZ R58, R29, R55, R58 ;  /* 0x000000371d3a7223 */ /* 0x000fc4000001003a */
[----:B------:R-:W4:Y:S01]  /*0ac0*/  LDG.E.64.CONSTANT R54, desc[UR8][R64.64+0xe00] ;  /* 0x000e000840367981 */ /* 0x000f22000c1e9b00 */
[----:B--2---:R-:W-:Y:S01]  /*0ad0*/  FFMA.FTZ R59, R56, R30, R59 ;  /* 0x0000001e383b7223 */ /* 0x004fe2000001003b */
[----:B------:R-:W-:Y:S02]  /*0ae0*/  FFMA.FTZ R58, R57, R31, R58 ;  /* 0x0000001f393a7223 */ /* 0x000fe4000001003a */
[----:B------:R-:W2:Y:S01]  /*0af0*/  LDG.E.64.CONSTANT R56, desc[UR8][R64.64+0xc00] ;  /* 0x000c000840387981 */ /* 0x000ea2000c1e9b00 */
[----:B0-----:R-:W-:Y:S01]  /*0b00*/  FFMA.FTZ R59, R24, R52, R59 ;  /* 0x00000034183b7223 */ /* 0x001fe2000001003b */
        /* <DEDUP_REMOVED lines=13> */
[----:B------:R-:W4:Y:S04]  /*0be0*/  LDG.E.64.CONSTANT R54, desc[UR8][R64.64+0x1100] ;  /* 0x0011000840367981 */ /* 0x000f28000c1e9b00 */
[----:B------:R-:W2:Y:S01]  /*0bf0*/  LDG.E.64.CONSTANT R58, desc[UR8][R64.64+0x1300] ;  /* 0x00130008403a7981 */ /* 0x000ea2000c1e9b00 */
[----:B------:R-:W-:Y:S01]  /*0c00*/  UMOV UR4, 0xffffffff ;  /* 0xffffffff00047882 */ /* 0x000fe20000000000 */
[----:B---3--:R-:W-:Y:S02]  /*0c10*/  FFMA.FTZ R67, R50, R18, R67 ;  /* 0x0000001232437223 */ /* 0x008fe40000010043 */
[----:B------:R-:W0:Y:S01]  /*0c20*/  S2R R50, SR_TID.X ;  /* 0x0000000000327919 */ /* 0x000e220000002100 */
[----:B------:R-:W-:Y:S01]  /*0c30*/  FFMA.FTZ R66, R51, R19, R66 ;  /* 0x0000001333427223 */ /* 0x000fe20000010042 */
[----:B------:R-:W-:-:S02]  /*0c40*/  VIADD R51, R61, 0xf ;  /* 0x0000000f3d337836 */ /* 0x000fc40000000000 */
[----:B-----5:R-:W-:Y:S01]  /*0c50*/  FFMA.FTZ R67, R12, R52, R67 ;  /* 0x000000340c437223 */ /* 0x020fe20000010043 */
[----:B------:R-:W-:-:S03]  /*0c60*/  FFMA.FTZ R66, R13, R53, R66 ;  /* 0x000000350d427223 */ /* 0x000fc60000010042 */
[----:B----4-:R-:W-:Y:S01]  /*0c70*/  FFMA.FTZ R67, R54, R14, R67 ;  /* 0x0000000e36437223 */ /* 0x010fe20000010043 */
[----:B------:R-:W-:Y:S01]  /*0c80*/  FFMA.FTZ R66, R55, R15, R66 ;  /* 0x0000000f37427223 */ /* 0x000fe20000010042 */
[----:B------:R-:W-:Y:S02]  /*0c90*/  SHF.R.S32.HI R52, RZ, 0x1f, R51 ;  /* 0x0000001fff347819 */ /* 0x000fe40000011433 */
[----:B--2---:R-:W-:Y:S01]  /*0ca0*/  FFMA.FTZ R67, R8, R56, R67 ;  /* 0x0000003808437223 */ /* 0x004fe20000010043 */
[----:B------:R-:W-:Y:S01]  /*0cb0*/  FFMA.FTZ R66, R9, R57, R66 ;  /* 0x0000003909427223 */ /* 0x000fe20000010042 */
[----:B------:R-:W-:Y:S02]  /*0cc0*/  LEA.HI R51, R52, R51, RZ, 0x4 ;  /* 0x0000003334337211 */ /* 0x000fe400078f20ff */
[----:B------:R-:W-:Y:S01]  /*0cd0*/  FFMA.FTZ R58, R58, R10, R67 ;  /* 0x0000000a3a3a7223 */ /* 0x000fe20000010043 */
[----:B------:R-:W-:Y:S01]  /*0ce0*/  FFMA.FTZ R59, R59, R11, R66 ;  /* 0x0000000b3b3b7223 */ /* 0x000fe20000010042 */
[----:B------:R-:W-:-:S03]  /*0cf0*/  SHF.R.S32.HI R51, RZ, 0x4, R51 ;  /* 0x00000004ff337819 */ /* 0x000fc60000011433 */
[----:B------:R-:W-:Y:S01]  /*0d00*/  FADD.FTZ R58, R58, R59 ;  /* 0x0000003b3a3a7221 */ /* 0x000fe20000010000 */
[----:B0-----:R-:W-:Y:S01]  /*0d10*/  LOP3.LUT R52, R50, 0x1, RZ, 0xc0, !PT ;  /* 0x0000000132347812 */ /* 0x001fe200078ec0ff */
[----:B------:R-:W-:Y:S06]  /*0d20*/  BRA.DIV UR4, `(.L_x_24140) ;  /* 0x0000003204f87947 */ /* 0x000fec000b800000 */
[----:B------:R0:W1:Y:S02]  /*0d30*/  SHFL.BFLY PT, R53, R58, 0x1, 0x1f ;  /* 0x0c201f003a357f89 */ /* 0x00006400000e0000 */
.L_x_24176:
[C---:B------:R-:W-:Y:S01]  /*0d40*/  IADD3 R50, PT, PT, R49.reuse, 0x1, RZ ;  /* 0x0000000131327810 */ /* 0x040fe20007ffe0ff */
[----:B-1----:R-:W-:Y:S01]  /*0d50*/  FADD.FTZ R53, R58, R53 ;  /* 0x000000353a357221 */ /* 0x002fe20000010000 */
[----:B------:R-:W-:Y:S01]  /*0d60*/  ISETP.NE.U32.AND P3, PT, R52, 0x1, PT ;  /* 0x000000013400780c */ /* 0x000fe20003f65070 */
[----:B------:R-:W-:Y:S01]  /*0d70*/  VIADD R2, R2, 0x4 ;  /* 0x0000000402027836 */ /* 0x000fe20000000000 */
[----:B------:R-:W-:Y:S02]  /*0d80*/  I2FP.F32.S32 R55, R50 ;  /* 0x0000003200377245 */ /* 0x000fe40000201400 */
[----:B------:R-:W-:Y:S02]  /*0d90*/  IADD3 R6, P2, PT, R6, 0x10, RZ ;  /* 0x0000001006067810 */ /* 0x000fe40007f5e0ff */
[----:B------:R-:W-:Y:S01]  /*0da0*/  IADD3 R49, PT, PT, R49, 0x40, RZ ;  /* 0x0000004031317810 */ /* 0x000fe20007ffe0ff */
[----:B------:R-:W-:Y:S01]  /*0db0*/  FMUL.FTZ R55, R55, R0 ;  /* 0x0000000037377220 */ /* 0x000fe20000410000 */
[----:B------:R-:W-:-:S04]  /*0dc0*/  IADD3.X R7, PT, PT, RZ, R7, RZ, P2, !PT ;  /* 0x00000007ff077210 */ /* 0x000fc800017fe4ff */
        /* <DEDUP_REMOVED lines=12> */
.L_x_24139:
[----:B------:R-:W-:Y:S05]  /*0e90*/  BSYNC B0 ;  /* 0x0000000000007941 */ /* 0x000fea0003800000 */
.L_x_24138:
        /* <DEDUP_REMOVED lines=9> */
.L_x_24182:
        /* <DEDUP_REMOVED lines=8> */
[----:B----4-:R-:W-:-:S05]  /*0fb0*/  LEA R4, R0, R5, 0x18 ;  /* 0x0000000500047211 */ /* 0x010fca00078ec0ff */
[----:B------:R-:W-:-:S05]  /*0fc0*/  IMAD R5, R63, 0x4, R4 ;  /* 0x000000043f057824 */ /* 0x000fca00078e0204 */
[----:B------:R2:W-:Y:S01]  /*0fd0*/  @!P0 STS [R5], R6 ;  /* 0x0000000605008388 */ /* 0x0005e20000000800 */
[----:B------:R-:W-:Y:S01]  /*0fe0*/  BAR.SYNC.DEFER_BLOCKING 0x0 ;  /* 0x0000000000007b1d */ /* 0x000fe20000010000 */
[C---:B------:R-:W-:Y:S01]  /*0ff0*/  ISETP.GT.U32.AND P1, PT, R64.reuse, 0x3, PT ;  /* 0x000000034000780c */ /* 0x040fe20003f24070 */
[----:B------:R-:W-:Y:S01]  /*1000*/  VIADD R10, R61, 0xf ;  /* 0x0000000f3d0a7836 */ /* 0x000fe20000000000 */
[----:B------:R-:W-:Y:S02]  /*1010*/  MOV R8, 0xff7fffff ;  /* 0xff7fffff00087802 */ /* 0x000fe40000000f00 */
[----:B--2---:R-:W-:Y:S01]  /*1020*/  LEA R6, R64, R4, 0x2 ;  /* 0x0000000440067211 */ /* 0x004fe200078e10ff */
[----:B------:R-:W-:Y:S01]  /*1030*/  BSSY.RECONVERGENT B0, `(.L_x_24143) ;  /* 0x00000ee000007945 */ /* 0x000fe20003800200 */
[----:B------:R-:W-:-:S07]  /*1040*/  SHF.R.S32.HI R11, RZ, 0x1f, R10 ;  /* 0x0000001fff0b7819 */ /* 0x000fce000001140a */
[----:B------:R-:W1:Y:S04]  /*1050*/  @!P1 LDS R8, [R6] ;  /* 0x0000000006089984 */ /* 0x000e680000000800 */
[----:B-1----:R-:W1:Y:S02]  /*1060*/  SHFL.BFLY PT, R7, R8, 0x2, 0x1f ;  /* 0x0c401f0008077f89 */ /* 0x002e6400000e0000 */
[----:B-1----:R-:W-:Y:S01]  /*1070*/  FMNMX.FTZ R9, R7, R8, !PT ;  /* 0x0000000807097209 */ /* 0x002fe20007810000 */
[----:B------:R-:W-:-:S04]  /*1080*/  HFMA2 R8, -RZ, RZ, 0, 0 ;  /* 0x00000000ff087431 */ /* 0x000fc800000001ff */
[----:B------:R-:W1:Y:S02]  /*1090*/  SHFL.BFLY PT, R4, R9, 0x1, 0x1f ;  /* 0x0c201f0009047f89 */ /* 0x000e6400000e0000 */
[----:B-1----:R-:W-:Y:S02]  /*10a0*/  FMNMX.FTZ R7, R9, R4, !PT ;  /* 0x0000000409077209 */ /* 0x002fe40007810000 */
[----:B------:R-:W-:-:S04]  /*10b0*/  LEA.HI R4, R11, R10, RZ, 0x4 ;  /* 0x0000000a0b047211 */ /* 0x000fc800078f20ff */
[----:B------:R-:W-:Y:S01]  /*10c0*/  LOP3.LUT R4, R4, 0xfffffff0, RZ, 0xc0, !PT ;  /* 0xfffffff004047812 */ /* 0x000fe200078ec0ff */
[----:B------:R-:W1:Y:S03]  /*10d0*/  SHFL.IDX PT, R7, R7, RZ, 0x1f ;  /* 0x00001fff07077589 */ /* 0x000e6600000e0000 */
        /* <DEDUP_REMOVED lines=20> */
.L_x_24147:
[----:B------:R-:W1:Y:S01]  /*1220*/  LDS R12, [R10] ;  /* 0x000000000a0c7984 */ /* 0x000e620000000800 */
[----:B------:R-:W-:Y:S02]  /*1230*/  IADD3 R9, PT, PT, R9, 0x1, RZ ;  /* 0x0000000109097810 */ /* 0x000fe40007ffe0ff */
[----:B------:R-:W-:Y:S02]  /*1240*/  IADD3 R11, PT, PT, R11, 0x80, RZ ;  /* 0x000000800b0b7810 */ /* 0x000fe40007ffe0ff */
[----:B------:R-:W-:Y:S01]  /*1250*/  ISETP.NE.AND P0, PT, R9, RZ, PT ;  /* 0x000000ff0900720c */ /* 0x000fe20003f05270 */
[----:B-1----:R-:W-:-:S04]  /*1260*/  FADD.FTZ R12, -R7, R12 ;  /* 0x0000000c070c7221 */ /* 0x002fc80000010100 */
[----:B------:R-:W-:-:S04]  /*1270*/  FMUL.FTZ R12, R12, 1.4426950216293334961 ;  /* 0x3fb8aa3b0c0c7820 */ /* 0x000fc80000410000 */
[----:B------:R-:W1:Y:S02]  /*1280*/  MUFU.EX2 R13, R12 ;  /* 0x0000000c000d7308 */ /* 0x000e640000000800 */
[----:B-1----:R1:W-:Y:S01]  /*1290*/  STS [R10], R13 ;  /* 0x0000000d0a007388 */ /* 0x0023e20000000800 */
[----:B------:R-:W-:Y:S01]  /*12a0*/  FADD.FTZ R8, R13, R8 ;  /* 0x000000080d087221 */ /* 0x000fe20000010000 */
[----:B-1----:R-:W-:Y:S01]  /*12b0*/  VIADD R10, R10, 0x200 ;  /* 0x000002000a0a7836 */ /* 0x002fe20000000000 */
[----:B------:R-:W-:Y:S06]  /*12c0*/  @P0 BRA `(.L_x_24147) ;  /* 0xfffffffc00d40947 */ /* 0x000fec000383ffff */
.L_x_24146:
[----:B------:R-:W-:Y:S05]  /*12d0*/  BSYNC.RECONVERGENT B1 ;  /* 0x0000000000017941 */ /* 0x000fea0003800200 */
.L_x_24145:
        /* <DEDUP_REMOVED lines=12> */
.L_x_24150:
        /* <DEDUP_REMOVED lines=100> */
.L_x_24149:
[----:B------:R-:W-:Y:S05]  /*19e0*/  BSYNC.RECONVERGENT B1 ;  /* 0x0000000000017941 */ /* 0x000fea0003800200 */
.L_x_24148:
        /* <DEDUP_REMOVED lines=55> */
.L_x_24152:
[----:B------:R-:W-:Y:S05]  /*1d60*/  BSYNC.RECONVERGENT B1 ;  /* 0x0000000000017941 */ /* 0x000fea0003800200 */
.L_x_24151:
        /* <DEDUP_REMOVED lines=26> */
.L_x_24144:
[----:B------:R-:W-:Y:S05]  /*1f10*/  BSYNC.RECONVERGENT B0 ;  /* 0x0000000000007941 */ /* 0x000fea0003800200 */
.L_x_24143:
[----:B-1----:R-:W1:Y:S01]  /*1f20*/  SHFL.BFLY PT, R7, R8, 0x10, 0x1f ;  /* 0x0e001f0008077f89 */ /* 0x002e6200000e0000 */
[----:B------:R-:W-:Y:S01]  /*1f30*/  ISETP.NE.AND P0, PT, R64, RZ, PT ;  /* 0x000000ff4000720c */ /* 0x000fe20003f05270 */
        /* <DEDUP_REMOVED lines=38> */
.L_x_24157:
[----:B------:R-:W1:Y:S01]  /*21a0*/  LDS R6, [R8] ;  /* 0x0000000008067984 */ /* 0x000e620000000800 */
[----:B------:R-:W-:-:S05]  /*21b0*/  VIADD R9, R9, 0x1 ;  /* 0x0000000109097836 */ /* 0x000fca0000000000 */
[----:B------:R-:W-:Y:S01]  /*21c0*/  ISETP.NE.AND P0, PT, R9, RZ, PT ;  /* 0x000000ff0900720c */ /* 0x000fe20003f05270 */
[----:B-1----:R-:W-:-:S05]  /*21d0*/  FMUL.FTZ R11, R6, R5 ;  /* 0x00000005060b7220 */ /* 0x002fca0000410000 */
[----:B------:R1:W-:Y:S02]  /*21e0*/  STS [R8], R11 ;  /* 0x0000000b08007388 */ /* 0x0003e40000000800 */
[----:B-1----:R-:W-:-:S05]  /*21f0*/  IADD3 R8, PT, PT, R8, 0x200, RZ ;  /* 0x0000020008087810 */ /* 0x002fca0007ffe0ff */
[----:B------:R-:W-:Y:S05]  /*2200*/  @P0 BRA `(.L_x_24157) ;  /* 0xfffffffc00e40947 */ /* 0x000fea000383ffff */
.L_x_24156:
[----:B------:R-:W-:Y:S05]  /*2210*/  BSYNC.RECONVERGENT B1 ;  /* 0x0000000000017941 */ /* 0x000fea0003800200 */
.L_x_24155:
        /* <DEDUP_REMOVED lines=12> */
.L_x_24160:
        /* <DEDUP_REMOVED lines=36> */
[C---:B--2---:R-:W-:Y:S02]  /*2520*/  FMUL.FTZ R13, R5.reuse, R32 ;  /* 0x00000020050d7220 */ /* 0x044fe40000410000 */
        /* <DEDUP_REMOVED lines=15> */
.L_x_24159:
[----:B------:R-:W-:Y:S05]  /*2620*/  BSYNC.RECONVERGENT B1 ;  /* 0x0000000000017941 */ /* 0x000fea0003800200 */
.L_x_24158:
        /* <DEDUP_REMOVED lines=30> */
[----:B0-----:R-:W-:-:S07]  /*2810*/  IADD3 R6, PT, PT, R6, 0x1000, RZ ;  /* 0x0000100006067810 */ /* 0x001fce0007ffe0ff */
.L_x_24162:
[----:B------:R-:W-:Y:S05]  /*2820*/  BSYNC.RECONVERGENT B1 ;  /* 0x0000000000017941 */ /* 0x000fea0003800200 */
.L_x_24161:
        /* <DEDUP_REMOVED lines=14> */
.L_x_24154:
[----:B------:R-:W-:Y:S05]  /*2910*/  BSYNC.RECONVERGENT B0 ;  /* 0x0000000000007941 */ /* 0x000fea0003800200 */
.L_x_24153:
[----:B------:R-:W-:Y:S01]  /*2920*/  VIADD R4, R61, 0xf ;  /* 0x0000000f3d047836 */ /* 0x000fe20000000000 */
[----:B------:R-:W3:Y:S08]  /*2930*/  S2UR UR7, SR_CTAID.Y ;  /* 0x00000000000779c3 */ /* 0x000ef00000002600 */
[----:B------:R-:W-:Y:S01]  /*2940*/  BAR.SYNC.DEFER_BLOCKING 0x0 ;  /* 0x0000000000007b1d */ /* 0x000fe20000010000 */
[----:B------:R-:W-:Y:S01]  /*2950*/  HFMA2 R60, -RZ, RZ, 0, 0 ;  /* 0x00000000ff3c7431 */ /* 0x000fe200000001ff */
[----:B0-----:R-:W-:-:S02]  /*2960*/  CS2R R58, SRZ ;  /* 0x00000000003a7805 */ /* 0x001fc4000001ff00 */
[----:B-12---:R-:W-:Y:S02]  /*2970*/  SHF.R.S32.HI R5, RZ, 0x1f, R4 ;  /* 0x0000001fff057819 */ /* 0x006fe40000011404 */
[----:B------:R-:W-:Y:S02]  /*2980*/  CS2R R56, SRZ ;  /* 0x0000000000387805 */ /* 0x000fe4000001ff00 */
[----:B------:R-:W-:Y:S01]  /*2990*/  CS2R R54, SRZ ;  /* 0x0000000000367805 */ /* 0x000fe2000001ff00 */
[----:B------:R-:W0:Y:S01]  /*29a0*/  LDCU UR12, c[0x0][0x3cc] ;  /* 0x00007980ff0c77ac */ /* 0x000e220008000800 */
[----:B------:R-:W-:Y:S01]  /*29b0*/  LEA.HI R5, R5, R4, RZ, 0x4 ;  /* 0x0000000405057211 */ /* 0x000fe200078f20ff */
[----:B------:R-:W-:Y:S01]  /*29c0*/  BSSY.RECONVERGENT B0, `(.L_x_24163) ;  /* 0x00000d4000007945 */ /* 0x000fe20003800200 */
[----:B------:R-:W-:Y:S01]  /*29d0*/  CS2R R50, SRZ ;  /* 0x0000000000327805 */ /* 0x000fe2000001ff00 */
[----:B------:R-:W1:Y:S01]  /*29e0*/  LDCU.64 UR4, c[0x0][0x398] ;  /* 0x00007300ff0477ac */ /* 0x000e620008000a00 */
[----:B------:R-:W-:-:S02]  /*29f0*/  SHF.R.S32.HI R62, RZ, 0x4, R5 ;  /* 0x00000004ff3e7819 */ /* 0x000fc40000011405 */
[----:B------:R-:W-:Y:S02]  /*2a00*/  MOV R49, RZ ;  /* 0x000000ff00317202 */ /* 0x000fe40000000f00 */
[----:B------:R-:W-:-:S13]  /*2a10*/  ISETP.GE.AND P0, PT, R63, R62, PT ;  /* 0x0000003e3f00720c */ /* 0x000fda0003f06270 */
[----:B01-3--:R-:W-:Y:S05]  /*2a20*/  @P0 BRA `(.L_x_24164) ;  /* 0x0000000c00340947 */ /* 0x00bfea0003800000 */
[----:B------:R-:W0:Y:S01]  /*2a30*/  LDC R5, c[0x0][0x3b8] ;  /* 0x0000ee00ff057b82 */ /* 0x000e220000000800 */
[----:B------:R-:W-:Y:S01]  /*2a40*/  SHF.R.U32.HI R4, RZ, 0x3, R65 ;  /* 0x00000003ff047819 */ /* 0x000fe20000011641 */
[----:B------:R-:W1:Y:S01]  /*2a50*/  LDCU.64 UR10, c[0x0][0x3a8] ;  /* 0x00007500ff0a77ac */ /* 0x000e620008000a00 */
[----:B------:R-:W-:Y:S02]  /*2a60*/  IMAD.SHL.U32 R6, R65, 0x10, RZ ;  /* 0x0000001041067824 */ /* 0x000fe400078e00ff */
[----:B------:R-:W-:Y:S01]  /*2a70*/  LOP3.LUT R4, R4, 0x7c, RZ, 0xc0, !PT ;  /* 0x0000007c04047812 */ /* 0x000fe200078ec0ff */
[----:B------:R-:W2:Y:S01]  /*2a80*/  LDCU UR6, c[0x0][0x3d0] ;  /* 0x00007a00ff0677ac */ /* 0x000ea20008000800 */
[----:B------:R-:W-:Y:S02]  /*2a90*/  IMAD.MOV.U32 R60, RZ, RZ, RZ ;  /* 0x000000ffff3c7224 */ /* 0x000fe400078e00ff */
[----:B0-----:R-:W-:Y:S01]  /*2aa0*/  IMAD R7, R5, UR7, RZ ;  /* 0x0000000705077c24 */ /* 0x001fe2000f8e02ff */
[----:B------:R-:W-:Y:S01]  /*2ab0*/  MOV R5, RZ ;  /* 0x000000ff00057202 */ /* 0x000fe20000000f00 */
[----:B--2---:R-:W-:Y:S01]  /*2ac0*/  IMAD R52, R3, UR6, RZ ;  /* 0x0000000603347c24 */ /* 0x004fe2000f8e02ff */
[----:B------:R-:W-:Y:S01]  /*2ad0*/  IADD3 R3, PT, PT, R63, -R62, RZ ;  /* 0x8000003e3f037210 */ /* 0x000fe20007ffe0ff */
[----:B------:R-:W-:Y:S01]  /*2ae0*/  IMAD.WIDE R4, R7, 0x4, R4 ;  /* 0x0000000407047825 */ /* 0x000fe200078e0204 */
[----:B------:R-:W-:-:S02]  /*2af0*/  IADD3 R7, PT, PT, R2, 0x160, RZ ;  /* 0x0000016002077810 */ /* 0x000fc40007ffe0ff */
[----:B------:R-:W-:Y:S02]  /*2b00*/  LOP3.LUT R2, R6, 0x30, RZ, 0xe2, !PT ;  /* 0x0000003006027812 */ /* 0x000fe400078ee2ff */
[----:B------:R-:W-:Y:S02]  /*2b10*/  LEA R7, R0, R7, 0x18 ;  /* 0x0000000700077211 */ /* 0x000fe400078ec0ff */
[----:B-1----:R-:W-:Y:S01]  /*2b20*/  IADD3 R48, P0, PT, R4, UR10, RZ ;  /* 0x0000000a04307c10 */ /* 0x002fe2000ff1e0ff */
[----:B------:R-:W-:Y:S01]  /*2b30*/  IMAD R6, R63, 0x40, R2 ;  /* 0x000000403f067824 */ /* 0x000fe200078e0202 */
[----:B------:R-:W-:Y:S02]  /*2b40*/  SHF.L.U32 R2, R65, 0x2, RZ ;  /* 0x0000000241027819 */ /* 0x000fe400000006ff */
[----:B------:R-:W-:Y:S02]  /*2b50*/  SHF.R.S32.HI R53, RZ, 0x1f, R52 ;  /* 0x0000001fff357819 */ /* 0x000fe40000011434 */
[----:B------:R-:W-:-:S02]  /*2b60*/  LOP3.LUT R0, R2, 0xc, RZ, 0xc0, !PT ;  /* 0x0000000c02007812 */ /* 0x000fc400078ec0ff */
[----:B------:R-:W-:Y:S02]  /*2b70*/  IADD3 R6, PT, PT, R7, R6, RZ ;  /* 0x0000000607067210 */ /* 0x000fe40007ffe0ff */
[----:B------:R-:W-:Y:S02]  /*2b80*/  LEA R0, R63, R0, 0x4 ;  /* 0x000000003f007211 */ /* 0x000fe400078e20ff */
[----:B------:R-:W-:Y:S01]  /*2b90*/  IADD3.X R7, PT, PT, R5, UR11, RZ, P0, !PT ;  /* 0x0000000b05077c10 */ /* 0x000fe200087fe4ff */
[----:B------:R-:W-:Y:S01]  /*2ba0*/  VIADD R5, R63, 0x1 ;  /* 0x000000013f057836 */ /* 0x000fe20000000000 */
[----:B------:R-:W-:Y:S02]  /*2bb0*/  LOP3.LUT R2, R2, 0x7c, RZ, 0xc0, !PT ;  /* 0x0000007c02027812 */ /* 0x000fe400078ec0ff */
[----:B------:R-:W-:-:S07]  /*2bc0*/  IADD3 R0, PT, PT, R0, 0x1, RZ ;  /* 0x0000000100007810 */ /* 0x000fce0007ffe0ff */
.L_x_24165:
[----:B------:R-:W-:Y:S01]  /*2bd0*/  MOV R24, R48 ;  /* 0x0000003000187202 */ /* 0x000fe20000000f00 */
[----:B------:R-:W-:Y:S01]  /*2be0*/  IMAD.MOV.U32 R25, RZ, RZ, R7 ;  /* 0x000000ffff197224 */ /* 0x000fe200078e0007 */
[----:B------:R-:W0:Y:S04]  /*2bf0*/  LDS.128 R20, [R6] ;  /* 0x0000000006147984 */ /* 0x000e280000000c00 */
        /* <DEDUP_REMOVED lines=9> */
[----:B------:R-:W5:Y:S01]  /*2c90*/  LDG.E.128.CONSTANT R24, desc[UR8][R66.64+0x800] ;  /* 0x0008000842187981 */ /* 0x000f62000c1e9d00 */
[----:B------:R-:W-:-:S03]  /*2ca0*/  ISETP.NE.AND P0, PT, R3, -0x1, PT ;  /* 0xffffffff0300780c */ /* 0x000fc60003f05270 */
[----:B------:R-:W5:Y:S04]  /*2cb0*/  LDG.E.128.CONSTANT R28, desc[UR8][R66.64+0xa00] ;  /* 0x000a0008421c7981 */ /* 0x000f68000c1e9d00 */
[----:B------:R-:W5:Y:S01]  /*2cc0*/  LDG.E.128.CONSTANT R16, desc[UR8][R66.64+0x600] ;  /* 0x0006000842107981 */ /* 0x000f62000c1e9d00 */
[----:B------:R-:W-:-:S03]  /*2cd0*/  IADD3 R4, PT, PT, R0, -0x1, RZ ;  /* 0xffffffff00047810 */ /* 0x000fc60007ffe0ff */
[----:B------:R-:W5:Y:S02]  /*2ce0*/  LDG.E.128.CONSTANT R32, desc[UR8][R66.64+0xc00] ;  /* 0x000c000842207981 */ /* 0x000f64000c1e9d00 */
[CC--:B------:R-:W-:Y:S01]  /*2cf0*/  @!P0 ISETP.GE.AND P2, PT, R0.reuse, R61.reuse, PT ;  /* 0x0000003d0000820c */ /* 0x0c0fe20003f46270 */
[----:B------:R-:W-:Y:S01]  /*2d00*/  @!P0 VIADD R36, R0, 0x1 ;  /* 0x0000000100248836 */ /* 0x000fe20000000000 */
[-C--:B------:R-:W-:Y:S01]  /*2d10*/  @!P0 ISETP.GE.AND P1, PT, R4, R61.reuse, PT ;  /* 0x0000003d0400820c */ /* 0x080fe20003f26270 */
[----:B------:R-:W5:Y:S01]  /*2d20*/  LDG.E.128.CONSTANT R44, desc[UR8][R66.64+0x1200] ;  /* 0x00120008422c7981 */ /* 0x000f62000c1e9d00 */
        /* <DEDUP_REMOVED lines=11> */
[----:B------:R-:W-:-:S03]  /*2de0*/  @!P0 IADD3 R40, PT, PT, R0, 0x1, RZ ;  /* 0x0000000100288810 */ /* 0x000fc60007ffe0ff */
[----:B------:R-:W-:Y:S01]  /*2df0*/  FFMA.FTZ R69, R23, R43, R42 ;  /* 0x0000002b17457223 */ /* 0x000fe2000001002a */
[-C--:B------:R-:W-:Y:S02]  /*2e00*/  @!P0 ISETP.GE.AND P3, PT, R40, R61.reuse, PT ;  /* 0x0000003d2800820c */ /* 0x080fe40003f66270 */
[----:B------:R-:W2:Y:S01]  /*2e10*/  LDG.E.128.CONSTANT R40, desc[UR8][R66.64+0x1000] ;  /* 0x0010000842287981 */ /* 0x000ea2000c1e9d00 */
[-C--:B------:R-:W-:Y:S02]  /*2e20*/  @!P0 ISETP.GE.AND P2, PT, R0, R61.reuse, PT ;  /* 0x0000003d0000820c */ /* 0x080fe40003f46270 */
[----:B------:R-:W-:Y:S02]  /*2e30*/  @!P0 ISETP.GE.AND P1, PT, R4, R61, PT ;  /* 0x0000003d0400820c */ /* 0x000fe40003f26270 */
[----:B---3--:R-:W-:Y:S02]  /*2e40*/  @!P0 FSEL R9, R9, RZ, !P2 ;  /* 0x000000ff09098208 */ /* 0x008fe40005000000 */
[----:B------:R-:W-:-:S03]  /*2e50*/  @!P0 FSEL R8, R8, RZ, !P1 ;  /* 0x000000ff08088208 */ /* 0x000fc60004800000 */
[----:B------:R-:W-:-:S04]  /*2e60*/  FMUL.FTZ R9, R21, R9 ;  /* 0x0000000915097220 */ /* 0x000fc80000410000 */
[----:B------:R-:W-:Y:S01]  /*2e70*/  FFMA.FTZ R9, R20, R8, R9 ;  /* 0x0000000814097223 */ /* 0x000fe20000010009 */
[----:B------:R-:W-:-:S05]  /*2e80*/  @!P0 VIADD R8, R0, 0x2 ;  /* 0x0000000200088836 */ /* 0x000fca0000000000 */
[----:B------:R-:W-:Y:S02]  /*2e90*/  @!P0 ISETP.GE.AND P4, PT, R8, R61, PT ;  /* 0x0000003d0800820c */ /* 0x000fe40003f86270 */
[----:B------:R-:W-:-:S04]  /*2ea0*/  @!P0 IADD3 R8, PT, PT, R0, 0x1, RZ ;  /* 0x0000000100088810 */ /* 0x000fc80007ffe0ff */
[----:B------:R-:W-:Y:S02]  /*2eb0*/  @!P0 ISETP.GE.AND P1, PT, R8, R61, PT ;  /* 0x0000003d0800820c */ /* 0x000fe40003f26270 */
[----:B------:R-:W-:-:S04]  /*2ec0*/  @!P0 IADD3 R8, PT, PT, R0, 0x2, RZ ;  /* 0x0000000200088810 */ /* 0x000fc80007ffe0ff */
[-C--:B------:R-:W-:Y:S01]  /*2ed0*/  @!P0 ISETP.GE.AND P2, PT, R8, R61.reuse, PT ;  /* 0x0000003d0800820c */ /* 0x080fe20003f46270 */
[----:B------:R-:W-:Y:S01]  /*2ee0*/  @!P0 VIADD R8, R0, 0x1 ;  /* 0x0000000100088836 */ /* 0x000fe20000000000 */
[----:B----4-:R-:W-:Y:S02]  /*2ef0*/  @!P0 FSEL R14, R14, RZ, !P1 ;  /* 0x000000ff0e0e8208 */ /* 0x010fe40004800000 */
[-C--:B------:R-:W-:Y:S02]  /*2f00*/  @!P0 ISETP.GE.AND P1, PT, R4, R61.reuse, PT ;  /* 0x0000003d0400820c */ /* 0x080fe40003f26270 */
[----:B------:R-:W-:Y:S02]  /*2f10*/  @!P0 ISETP.GE.AND P5, PT, R8, R61, PT ;  /* 0x0000003d0800820c */ /* 0x000fe40003fa6270 */
[----:B------:R-:W-:Y:S02]  /*2f20*/  @!P0 IADD3 R8, PT, PT, R0, 0x2, RZ ;  /* 0x0000000200088810 */ /* 0x000fe40007ffe0ff */
[----:B-----5:R-:W-:-:S02]  /*2f30*/  @!P0 FSEL R24, R24, RZ, !P1 ;  /* 0x000000ff18188208 */ /* 0x020fc40004800000 */
[-C--:B------:R-:W-:Y:S02]  /*2f40*/  @!P0 ISETP.GE.AND P6, PT, R8, R61.reuse, PT ;  /* 0x0000003d0800820c */ /* 0x080fe40003fc6270 */
        /* <DEDUP_REMOVED lines=11> */
[-C--:B------:R-:W-:Y:S02]  /*3000*/  @!P0 ISETP.GE.AND P2, PT, R0, R61.reuse, PT ;  /* 0x0000003d0000820c */ /* 0x080fe40003f46270 */
[----:B------:R-:W-:-:S02]  /*3010*/  @!P0 ISETP.GE.AND P3, PT, R4, R61, PT ;  /* 0x0000003d0400820c */ /* 0x000fc40003f66270 */
[----:B------:R-:W-:Y:S02]  /*3020*/  @!P0 IADD3 R8, PT, PT, R0, 0x1, RZ ;  /* 0x0000000100088810 */ /* 0x000fe40007ffe0ff */
[----:B------:R-:W-:Y:S02]  /*3030*/  @!P0 FSEL R29, R29, RZ, !P2 ;  /* 0x000000ff1d1d8208 */ /* 0x000fe40005000000 */
[----:B------:R-:W-:Y:S02]  /*3040*/  @!P0 FSEL R12, R12, RZ, !P3 ;  /* 0x000000ff0c0c8208 */ /* 0x000fe40005800000 */
[-C--:B------:R-:W-:Y:S01]  /*3050*/  @!P0 ISETP.GE.AND P2, PT, R8, R61.reuse, PT ;  /* 0x0000003d0800820c */ /* 0x080fe20003f46270 */
[----:B------:R-:W-:Y:S01]  /*3060*/  @!P0 VIADD R8, R0, 0x2 ;  /* 0x0000000200088836 */ /* 0x000fe20000000000 */
        /* <DEDUP_REMOVED lines=10> */
[CC--:B------:R-:W-:Y:S02]  /*3110*/  @!P0 ISETP.GE.AND P3, PT, R0.reuse, R61.reuse, PT ;  /* 0x0000003d0000820c */ /* 0x0c0fe40003f66270 */
[C---:B------:R-:W-:Y:S02]  /*3120*/  @!P0 ISETP.GE.AND P4, PT, R0.reuse, R61, PT ;  /* 0x0000003d0000820c */ /* 0x040fe40003f86270 */
[----:B------:R-:W-:Y:S02]  /*3130*/  @!P0 IADD3 R8, PT, PT, R0, 0x2, RZ ;  /* 0x0000000200088810 */ /* 0x000fe40007ffe0ff */
[----:B------:R-:W-:-:S02]  /*3140*/  @!P0 FSEL R33, R33, RZ, !P3 ;  /* 0x000000ff21218208 */ /* 0x000fc40005800000 */
[----:B------:R-:W-:Y:S02]  /*3150*/  @!P0 FSEL R13, R13, RZ, !P4 ;  /* 0x000000ff0d0d8208 */ /* 0x000fe40006000000 */
[-C--:B------:R-:W-:Y:S01]  /*3160*/  @!P0 ISETP.GE.AND P3, PT, R8, R61.reuse, PT ;  /* 0x0000003d0800820c */ /* 0x080fe20003f66270 */
[C---:B------:R-:W-:Y:S01]  /*3170*/  @!P0 VIADD R8, R0.reuse, 0x1 ;  /* 0x0000000100088836 */ /* 0x040fe20000000000 */
        /* <DEDUP_REMOVED lines=12> */
[----:B------:R-:W-:Y:S01]  /*3240*/  @!P0 ISETP.GE.AND P6, PT, R4, R61, PT ;  /* 0x0000003d0400820c */ /* 0x000fe20003fc6270 */
[----:B------:R-:W-:-:S03]  /*3250*/  FFMA.FTZ R4, R22, R10, R9 ;  /* 0x0000000a16047223 */ /* 0x000fc60000010009 */
[----:B------:R-:W-:Y:S02]  /*3260*/  @!P0 FSEL R44, R44, RZ, !P6 ;  /* 0x000000ff2c2c8208 */ /* 0x000fe40007000000 */
[----:B------:R-:W-:Y:S01]  /*3270*/  @!P0 ISETP.GE.AND P6, PT, R0, R61, PT ;  /* 0x0000003d0000820c */ /* 0x000fe20003fc6270 */
[----:B------:R-:W-:Y:S01]  /*3280*/  FFMA.FTZ R4, R23, R11, R4 ;  /* 0x0000000b17047223 */ /* 0x000fe20000010004 */
[----:B------:R-:W-:Y:S02]  /*3290*/  IADD3 R11, PT, PT, R5, 0x3, RZ ;  /* 0x00000003050b7810 */ /* 0x000fe40007ffe0ff */
[----:B------:R-:W-:Y:S01]  /*32a0*/  @!P0 FSEL R45, R45, RZ, !P6 ;  /* 0x000000ff2d2d8208 */ /* 0x000fe20007000000 */
[C---:B------:R-:W-:Y:S01]  /*32b0*/  FMUL.FTZ R9, R21.reuse, R13 ;  /* 0x0000000d15097220 */ /* 0x040fe20000410000 */
[C---:B------:R-:W-:Y:S01]  /*32c0*/  FMUL.FTZ R17, R21.reuse, R17 ;  /* 0x0000001115117220 */ /* 0x040fe20000410000 */
[C---:B------:R-:W-:Y:S01]  /*32d0*/  FMUL.FTZ R25, R21.reuse, R25 ;  /* 0x0000001915197220 */ /* 0x040fe20000410000 */
[C---:B------:R-:W-:Y:S01]  /*32e0*/  FMUL.FTZ R29, R21.reuse, R29 ;  /* 0x0000001d151d7220 */ /* 0x040fe20000410000 */
[----:B------:R-:W-:Y:S01]  /*32f0*/  FMUL.FTZ R33, R21, R33 ;  /* 0x0000002115217220 */ /* 0x000fe20000410000 */
[----:B------:R-:W-:-:S02]  /*3300*/  @!P0 FSEL R27, R27, RZ, !P1 ;  /* 0x000000ff1b1b8208 */ /* 0x000fc40004800000 */
[----:B------:R-:W-:Y:S01]  /*3310*/  ISETP.GE.AND P1, PT, R11, R62, PT ;  /* 0x0000003e0b00720c */ /* 0x000fe20003f26270 */
        /* <DEDUP_REMOVED lines=28> */
[-C--:B------:R-:W-:Y:S01]  /*34e0*/  @!P0 ISETP.GE.AND P4, PT, R8, R61.reuse, PT ;  /* 0x0000003d0800820c */ /* 0x080fe20003f86270 */
[----:B------:R-:W-:Y:S01]  /*34f0*/  @!P0 VIADD R8, R0, 0x2 ;  /* 0x0000000200088836 */ /* 0x000fe20000000000 */
[----:B------:R-:W-:Y:S02]  /*3500*/  @!P0 FSEL R40, R40, RZ, !P5 ;  /* 0x000000ff28288208 */ /* 0x000fe40006800000 */
[----:B------:R-:W-:Y:S02]  /*3510*/  @!P0 ISETP.GE.AND P5, PT, R0, R61, PT ;  /* 0x0000003d0000820c */ /* 0x000fe40003fa6270 */
[----:B------:R-:W-:Y:S02]  /*3520*/  @!P0 FSEL R38, R38, RZ, !P2 ;  /* 0x000000ff26268208 */ /* 0x000fe40005000000 */
[----:B------:R-:W-:-:S02]  /*3530*/  @!P0 FSEL R41, R41, RZ, !P5 ;  /* 0x000000ff29298208 */ /* 0x000fc40006800000 */
[CC--:B------:R-:W-:Y:S02]  /*3540*/  @!P0 ISETP.GE.AND P2, PT, R8.reuse, R61.reuse, PT ;  /* 0x0000003d0800820c */ /* 0x0c0fe40003f46270 */
[----:B------:R-:W-:Y:S02]  /*3550*/  @!P0 ISETP.GE.AND P5, PT, R8, R61, PT ;  /* 0x0000003d0800820c */ /* 0x000fe40003fa6270 */
[----:B------:R-:W-:Y:S01]  /*3560*/  @!P0 IADD3 R8, PT, PT, R0, 0x1, RZ ;  /* 0x0000000100088810 */ /* 0x000fe20007ffe0ff */
[C---:B------:R-:W-:Y:S01]  /*3570*/  FMUL.FTZ R37, R21.reuse, R37 ;  /* 0x0000002515257220 */ /* 0x040fe20000410000 */
[----:B------:R-:W-:Y:S01]  /*3580*/  @!P0 FSEL R42, R42, RZ, !P4 ;  /* 0x000000ff2a2a8208 */ /* 0x000fe20006000000 */
[C---:B------:R-:W-:Y:S01]  /*3590*/  FMUL.FTZ R41, R21.reuse, R41 ;  /* 0x0000002915297220 */ /* 0x040fe20000410000 */
[----:B------:R-:W-:Y:S01]  /*35a0*/  @!P0 ISETP.GE.AND P4, PT, R8, R61, PT ;  /* 0x0000003d0800820c */ /* 0x000fe20003f86270 */
[----:B------:R-:W-:Y:S01]  /*35b0*/  FMUL.FTZ R21, R21, R45 ;  /* 0x0000002d15157220 */ /* 0x000fe20000410000 */
[C---:B------:R-:W-:Y:S01]  /*35c0*/  FFMA.FTZ R37, R20.reuse, R36, R37 ;  /* 0x0000002414257223 */ /* 0x040fe20000010025 */
[----:B------:R-:W-:Y:S01]  /*35d0*/  FFMA.FTZ R41, R20, R40, R41 ;  /* 0x0000002814297223 */ /* 0x000fe20000010029 */
[----:B------:R-:W-:Y:S01]  /*35e0*/  @!P0 FSEL R46, R46, RZ, !P4 ;  /* 0x000000ff2e2e8208 */ /* 0x000fe20006000000 */
[----:B------:R-:W-:Y:S01]  /*35f0*/  FFMA.FTZ R21, R20, R44, R21 ;  /* 0x0000002c14157223 */ /* 0x000fe20000010015 */
[C---:B------:R-:W-:Y:S01]  /*3600*/  FFMA.FTZ R38, R22.reuse, R38, R37 ;  /* 0x0000002616267223 */ /* 0x040fe20000010025 */
[----:B------:R-:W-:Y:S01]  /*3610*/  @!P0 FSEL R39, R39, RZ, !P3 ;  /* 0x000000ff27278208 */ /* 0x000fe20005800000 */
[C---:B------:R-:W-:Y:S01]  /*3620*/  FFMA.FTZ R42, R22.reuse, R42, R41 ;  /* 0x0000002a162a7223 */ /* 0x040fe20000010029 */
[----:B------:R-:W-:Y:S01]  /*3630*/  @!P0 FSEL R43, R43, RZ, !P2 ;  /* 0x000000ff2b2b8208 */ /* 0x000fe20005000000 */
[----:B------:R-:W-:Y:S01]  /*3640*/  FFMA.FTZ R22, R22, R46, R21 ;  /* 0x0000002e16167223 */ /* 0x000fe20000010015 */
[----:B------:R-:W-:Y:S01]  /*3650*/  @!P0 FSEL R47, R47, RZ, !P5 ;  /* 0x000000ff2f2f8208 */ /* 0x000fe20006800000 */
[C---:B------:R-:W-:Y:S01]  /*3660*/  FFMA.FTZ R38, R23.reuse, R39, R38 ;  /* 0x0000002717267223 */ /* 0x040fe20000010026 */
[----:B------:R-:W-:Y:S01]  /*3670*/  IADD3 R48, P0, PT, R48, 0x10, RZ ;  /* 0x0000001030307810 */ /* 0x000fe20007f1e0ff */
[----:B------:R-:W-:-:S02]  /*3680*/  FFMA.FTZ R43, R23, R43, R42 ;  /* 0x0000002b172b7223 */ /* 0x000fc4000001002a */
[----:B------:R-:W-:Y:S01]  /*3690*/  FFMA.FTZ R22, R23, R47, R22 ;  /* 0x0000002f17167223 */ /* 0x000fe20000010016 */
[----:B------:R-:W-:Y:S01]  /*36a0*/  FADD.FTZ R51, R38, R51 ;  /* 0x0000003326337221 */ /* 0x000fe20000010000 */
[----:B------:R-:W-:Y:S01]  /*36b0*/  FADD.FTZ R50, R43, R50 ;  /* 0x000000322b327221 */ /* 0x000fe20000010000 */
[----:B------:R-:W-:Y:S01]  /*36c0*/  IADD3 R0, PT, PT, R0, 0x40, RZ ;  /* 0x0000004000007810 */ /* 0x000fe20007ffe0ff */
[----:B------:R-:W-:Y:S01]  /*36d0*/  FADD.FTZ R49, R22, R49 ;  /* 0x0000003116317221 */ /* 0x000fe20000010000 */
[----:B------:R-:W-:Y:S01]  /*36e0*/  IMAD.X R7, RZ, RZ, R7, P0 ;  /* 0x000000ffff077224 */ /* 0x000fe200000e0607 */
[----:B------:R-:W-:Y:S06]  /*36f0*/  @!P1 BRA `(.L_x_24165) ;  /* 0xfffffff400349947 */ /* 0x000fec000383ffff */
.L_x_24164:
[----:B------:R-:W-:Y:S05]  /*3700*/  BSYNC.RECONVERGENT B0 ;  /* 0x0000000000007941 */ /* 0x000fea0003800200 */
.L_x_24163:
[----:B------:R-:W0:Y:S01]  /*3710*/  SHFL.BFLY PT, R3, R60, 0x2, 0x1f ;  /* 0x0c401f003c037f89 */ /* 0x000e2200000e0000 */
[----:B------:R-:W1:Y:S01]  /*3720*/  S2UR UR5, SR_CgaCtaId ;  /* 0x00000000000579c3 */ /* 0x000e620000008800 */
[----:B------:R-:W-:Y:S01]  /*3730*/  UMOV UR4, 0x400 ;  /* 0x0000040000047882 */ /* 0x000fe20000000000 */
[----:B------:R-:W-:Y:S01]  /*3740*/  SHF.R.U32.HI R64, RZ, 0x2, R64 ;  /* 0x00000002ff407819 */ /* 0x000fe20000011640 */
[----:B------:R-:W2:Y:S01]  /*3750*/  SHFL.BFLY PT, R0, R59, 0x2, 0x1f ;  /* 0x0c401f003b007f89 */ /* 0x000ea200000e0000 */
[----:B------:R-:W-:Y:S01]  /*3760*/  UIADD3 UR4, UPT, UPT, UR4, 0x160, URZ ;  /* 0x0000016004047890 */ /* 0x000fe2000fffe0ff */
[----:B------:R-:W-:Y:S01]  /*3770*/  LOP3.LUT R16, R65, 0x3e0, RZ, 0xc0, !PT ;  /* 0x000003e041107812 */ /* 0x000fe200078ec0ff */
[----:B------:R-:W-:Y:S01]  /*3780*/  BSSY.RECONVERGENT B0, `(.L_x_24166) ;  /* 0x000003e000007945 */ /* 0x000fe20003800200 */
[----:B------:R-:W3:Y:S01]  /*3790*/  SHFL.BFLY PT, R5, R58, 0x2, 0x1f ;  /* 0x0c401f003a057f89 */ /* 0x000ee200000e0000 */
[----:B------:R-:W-:Y:S01]  /*37a0*/  IMAD R64, R63, 0x50, R64 ;  /* 0x000000503f407824 */ /* 0x000fe200078e0240 */
[----:B------:R-:W-:-:S02]  /*37b0*/  LOP3.LUT P0, RZ, R65, 0x3c3, RZ, 0xc0, !PT ;  /* 0x000003c341ff7812 */ /* 0x000fc4000780c0ff */
[----:B------:R-:W4:Y:S01]  /*37c0*/  SHFL.BFLY PT, R6, R57, 0x2, 0x1f ;  /* 0x0c401f0039067f89 */ /* 0x000f2200000e0000 */
[C---:B------:R-:W-:Y:S02]  /*37d0*/  LOP3.LUT P1, RZ, R65.reuse, 0x3e3, RZ, 0xc0, !PT ;  /* 0x000003e341ff7812 */ /* 0x040fe4000782c0ff */
[----:B------:R-:W-:Y:S01]  /*37e0*/  ISETP.GT.U32.AND P3, PT, R65, 0x1f, PT ;  /* 0x0000001f4100780c */ /* 0x000fe20003f64070 */
[----:B------:R-:W5:Y:S04]  /*37f0*/  SHFL.BFLY PT, R7, R56, 0x2, 0x1f ;  /* 0x0c401f0038077f89 */ /* 0x000f6800000e0000 */
[----:B------:R-:W5:Y:S04]  /*3800*/  SHFL.BFLY PT, R10, R55, 0x2, 0x1f ;  /* 0x0c401f00370a7f89 */ /* 0x000f6800000e0000 */
[----:B------:R-:W5:Y:S01]  /*3810*/  SHFL.BFLY PT, R15, R54, 0x2, 0x1f ;  /* 0x0c401f00360f7f89 */ /* 0x000f6200000e0000 */
[----:B0-----:R-:W-:Y:S01]  /*3820*/  FADD.FTZ R3, R3, R60 ;  /* 0x0000003c03037221 */ /* 0x001fe20000010000 */
[----:B-1----:R-:W-:-:S02]  /*3830*/  ULEA UR4, UR5, UR4, 0x18 ;  /* 0x0000000405047291 */ /* 0x002fc4000f8ec0ff */
[----:B------:R-:W0:Y:S01]  /*3840*/  SHFL.BFLY PT, R12, R51, 0x2, 0x1f ;  /* 0x0c401f00330c7f89 */ /* 0x000e2200000e0000 */
[----:B--2---:R-:W-:-:S03]  /*3850*/  FADD.FTZ R2, R0, R59 ;  /* 0x0000003b00027221 */ /* 0x004fc60000010000 */
[----:B------:R-:W1:Y:S01]  /*3860*/  SHFL.BFLY PT, R17, R50, 0x2, 0x1f ;  /* 0x0c401f0032117f89 */ /* 0x000e6200000e0000 */
[----:B---3--:R-:W-:Y:S01]  /*3870*/  FADD.FTZ R4, R5, R58 ;  /* 0x0000003a05047221 */ /* 0x008fe20000010000 */
[----:B------:R-:W-:Y:S02]  /*3880*/  LOP3.LUT R5, R65, 0x3, RZ, 0xc0, !PT ;  /* 0x0000000341057812 */ /* 0x000fe400078ec0ff */
[----:B------:R-:W2:Y:S01]  /*3890*/  SHFL.BFLY PT, R14, R49, 0x2, 0x1f ;  /* 0x0c401f00310e7f89 */ /* 0x000ea200000e0000 */
[----:B----4-:R-:W-:Y:S01]  /*38a0*/  FADD.FTZ R6, R6, R57 ;  /* 0x0000003906067221 */ /* 0x010fe20000010000 */
[----:B------:R-:W-:Y:S01]  /*38b0*/  ISETP.NE.AND P2, PT, R5, RZ, PT ;  /* 0x000000ff0500720c */ /* 0x000fe20003f45270 */
[----:B-----5:R-:W-:Y:S01]  /*38c0*/  FADD.FTZ R8, R7, R56 ;  /* 0x0000003807087221 */ /* 0x020fe20000010000 */
[----:B------:R-:W3:Y:S01]  /*38d0*/  SHFL.BFLY PT, R0, R3, 0x1, 0x1f ;  /* 0x0c201f0003007f89 */ /* 0x000ee200000e0000 */
[----:B------:R-:W-:Y:S01]  /*38e0*/  LOP3.LUT R5, R65, 0x3c0, RZ, 0xc0, !PT ;  /* 0x000003c041057812 */ /* 0x000fe200078ec0ff */
[----:B------:R-:W-:-:S02]  /*38f0*/  FADD.FTZ R10, R10, R55 ;  /* 0x000000370a0a7221 */ /* 0x000fc40000010000 */
[----:B------:R-:W4:Y:S01]  /*3900*/  SHFL.BFLY PT, R7, R2, 0x1, 0x1f ;  /* 0x0c201f0002077f89 */ /* 0x000f2200000e0000 */
[----:B------:R-:W-:Y:S01]  /*3910*/  ISETP.NE.OR P5, PT, R5, 0x40, P2 ;  /* 0x000000400500780c */ /* 0x000fe200017a5670 */
[----:B------:R-:W-:Y:S02]  /*3920*/  FADD.FTZ R54, R15, R54 ;  /* 0x000000360f367221 */ /* 0x000fe40000010000 */
[----:B------:R-:W5:Y:S01]  /*3930*/  SHFL.BFLY PT, R9, R4, 0x1, 0x1f ;  /* 0x0c201f0004097f89 */ /* 0x000f6200000e0000 */
[----:B------:R-:W-:Y:S01]  /*3940*/  LEA R64, R64, UR4, 0x2 ;  /* 0x0000000440407c11 */ /* 0x000fe2000f8e10ff */
[----:B0-----:R-:W-:Y:S02]  /*3950*/  FADD.FTZ R12, R12, R51 ;  /* 0x000000330c0c7221 */ /* 0x001fe40000010000 */
[----:B------:R-:W0:Y:S01]  /*3960*/  SHFL.BFLY PT, R11, R6, 0x1, 0x1f ;  /* 0x0c201f00060b7f89 */ /* 0x000e2200000e0000 */
[----:B------:R-:W-:Y:S01]  /*3970*/  ISETP.NE.OR P4, PT, R16, 0x20, P2 ;  /* 0x000000201000780c */ /* 0x000fe20001785670 */
[----:B-1----:R-:W-:-:S02]  /*3980*/  FADD.FTZ R50, R17, R50 ;  /* 0x0000003211327221 */ /* 0x002fc40000010000 */
[----:B------:R-:W1:Y:S01]  /*3990*/  SHFL.BFLY PT, R13, R8, 0x1, 0x1f ;  /* 0x0c201f00080d7f89 */ /* 0x000e6200000e0000 */
[----:B--2---:R-:W-:-:S03]  /*39a0*/  FADD.FTZ R14, R14, R49 ;  /* 0x000000310e0e7221 */ /* 0x004fc60000010000 */
[----:B------:R-:W2:Y:S04]  /*39b0*/  SHFL.BFLY PT, R15, R10, 0x1, 0x1f ;  /* 0x0c201f000a0f7f89 */ /* 0x000ea800000e0000 */
[----:B------:R-:W2:Y:S01]  /*39c0*/  SHFL.BFLY PT, R17, R54, 0x1, 0x1f ;  /* 0x0c201f0036117f89 */ /* 0x000ea200000e0000 */
[----:B---3--:R-:W-:-:S03]  /*39d0*/  FADD.FTZ R5, R3, R0 ;  /* 0x0000000003057221 */ /* 0x008fc60000010000 */
[----:B------:R-:W3:Y:S01]  /*39e0*/  SHFL.BFLY PT, R19, R12, 0x1, 0x1f ;  /* 0x0c201f000c137f89 */ /* 0x000ee200000e0000 */
[----:B----4-:R-:W-:-:S03]  /*39f0*/  FADD.FTZ R7, R2, R7 ;  /* 0x0000000702077221 */ /* 0x010fc60000010000 */
[----:B------:R-:W4:Y:S01]  /*3a00*/  SHFL.BFLY PT, R21, R50, 0x1, 0x1f ;  /* 0x0c201f0032157f89 */ /* 0x000f2200000e0000 */
[----:B-----5:R-:W-:-:S03]  /*3a10*/  FADD.FTZ R9, R4, R9 ;  /* 0x0000000904097221 */ /* 0x020fc60000010000 */
[----:B------:R-:W5:Y:S01]  /*3a20*/  SHFL.BFLY PT, R23, R14, 0x1, 0x1f ;  /* 0x0c201f000e177f89 */ /* 0x000f6200000e0000 */
[----:B0-----:R-:W-:Y:S01]  /*3a30*/  FADD.FTZ R11, R6, R11 ;  /* 0x0000000b060b7221 */ /* 0x001fe20000010000 */
[----:B------:R-:W-:Y:S01]  /*3a40*/  BAR.SYNC.DEFER_BLOCKING 0x0 ;  /* 0x0000000000007b1d */ /* 0x000fe20000010000 */
[----:B-1----:R-:W-:Y:S01]  /*3a50*/  FADD.FTZ R13, R8, R13 ;  /* 0x0000000d080d7221 */ /* 0x002fe20000010000 */
[----:B--2---:R-:W-:Y:S01]  /*3a60*/  FADD.FTZ R15, R10, R15 ;  /* 0x0000000f0a0f7221 */ /* 0x004fe20000010000 */
[----:B------:R-:W-:Y:S01]  /*3a70*/  FADD.FTZ R17, R54, R17 ;  /* 0x0000001136117221 */ /* 0x000fe20000010000 */
        /* <DEDUP_REMOVED lines=14> */
.L_x_24167:
[----:B------:R-:W-:Y:S05]  /*3b60*/  BSYNC.RECONVERGENT B0 ;  /* 0x0000000000007941 */ /* 0x000fea0003800200 */
.L_x_24166:
        /* <DEDUP_REMOVED lines=23> */
.L_x_24169:
[----:B------:R-:W-:Y:S05]  /*3ce0*/  BSYNC.RECONVERGENT B0 ;  /* 0x0000000000007941 */ /* 0x000fea0003800200 */
.L_x_24168:
        /* <DEDUP_REMOVED lines=13> */
.L_x_24171:
[----:B------:R-:W-:Y:S05]  /*3dc0*/  BSYNC.RECONVERGENT B0 ;  /* 0x0000000000007941 */ /* 0x000fea0003800200 */
.L_x_24170:
        /* <DEDUP_REMOVED lines=23> */
.L_x_24173:
[----:B------:R-:W-:Y:S05]  /*3f40*/  BSYNC.RECONVERGENT B0 ;  /* 0x0000000000007941 */ /* 0x000fea0003800200 */
.L_x_24172:
        /* <DEDUP_REMOVED lines=28> */
.L_x_24140:
        /* <DEDUP_REMOVED lines=8> */
.L_x_24175:
[----:B------:R-:W-:Y:S05]  /*4190*/  BSYNC B1 ;  /* 0x0000000000017941 */ /* 0x000fea0003800000 */
.L_x_24174:
[----:B------:R-:W-:Y:S05]  /*41a0*/  BRA `(.L_x_24176) ;  /* 0xffffffc800e47947 */ /* 0x000fea000383ffff */
.L_x_24142:
[----:B------:R-:W-:Y:S01]  /*41b0*/  HFMA2 R57, -RZ, RZ, 0, 1.847743988037109375e-06 ;  /* 0x0000001fff397431 */ /* 0x000fe200000001ff */
[----:B------:R-:W-:Y:S01]  /*41c0*/  BSSY B0, `(.L_x_24177) ;  /* 0x0000007000007945 */ /* 0x000fe20003800000 */
[----:B------:R-:W-:Y:S01]  /*41d0*/  MOV R55, R4 ;  /* 0x0000000400377202 */ /* 0x000fe20000000f00 */
[----:B------:R-:W-:Y:S01]  /*41e0*/  IMAD.MOV.U32 R54, RZ, RZ, 0x10 ;  /* 0x00000010ff367424 */ /* 0x000fe200078e00ff */
[----:B------:R-:W-:-:S07]  /*41f0*/  MOV R50, 0xffffffff ;  /* 0xffffffff00327802 */ /* 0x000fce0000000f00 */
[----:B0----5:R-:W-:Y:S05]  /*4200*/  WARPSYNC.COLLECTIVE R50, `(.L_x_24178) ;  /* 0x0000000032087348 */ /* 0x021fea0003c00000 */
[----:B------:R1:W2:Y:S02]  /*4210*/  SHFL.BFLY P1, R53, R55, R54, R57 ;  /* 0x0c00003637357389 */ /* 0x0002a40000020039 */
[----:B012--5:R-:W-:Y:S05]  /*4220*/  ENDCOLLECTIVE ;  /* 0x000000000000791b */ /* 0x027fea0003800000 */
.L_x_24178:
[----:B------:R-:W-:Y:S05]  /*4230*/  BSYNC B0 ;  /* 0x0000000000007941 */ /* 0x000fea0003800000 */
.L_x_24177:
        /* <DEDUP_REMOVED lines=9> */
.L_x_24179:
[----:B------:R-:W-:Y:S01]  /*42d0*/  HFMA2 R54, -RZ, RZ, 0, 2.384185791015625e-07 ;  /* 0x00000004ff367431 */ /* 0x000fe200000001ff */
[----:B------:R-:W-:-:S04]  /*42e0*/  MOV R0, R53 ;  /* 0x0000003500007202 */ /* 0x000fc80000000f00 */
[----:B------:R-:W-:-:S05]  /*42f0*/  FMNMX.FTZ R0, R5, R0, !PT ;  /* 0x0000000005007209 */ /* 0x000fca0007810000 */
[----:B------:R-:W-:-:S07]  /*4300*/  IMAD.MOV.U32 R55, RZ, RZ, R0 ;  /* 0x000000ffff377224 */ /* 0x000fce00078e0000 */
[----:B------:R-:W-:Y:S05]  /*4310*/  WARPSYNC.COLLECTIVE R50, `(.L_x_24180) ;  /* 0x0000000032087348 */ /* 0x000fea0003c00000 */
[----:B------:R0:W1:Y:S02]  /*4320*/  SHFL.BFLY P1, R53, R55, R54, R57 ;  /* 0x0c00003637357389 */ /* 0x0000640000020039 */
[----:B01----:R-:W-:Y:S05]  /*4330*/  ENDCOLLECTIVE ;  /* 0x000000000000791b */ /* 0x003fea0003800000 */
.L_x_24180:
[----:B------:R-:W-:Y:S01]  /*4340*/  HFMA2 R54, -RZ, RZ, 0, 1.1920928955078125e-07 ;  /* 0x00000002ff367431 */ /* 0x000fe200000001ff */
[----:B------:R-:W-:-:S04]  /*4350*/  MOV R7, R53 ;  /* 0x0000003500077202 */ /* 0x000fc80000000f00 */
[----:B------:R-:W-:-:S05]  /*4360*/  FMNMX.FTZ R7, R0, R7, !PT ;  /* 0x0000000700077209 */ /* 0x000fca0007810000 */
[----:B------:R-:W-:-:S07]  /*4370*/  IMAD.MOV.U32 R55, RZ, RZ, R7 ;  /* 0x000000ffff377224 */ /* 0x000fce00078e0007 */
[----:B------:R-:W-:Y:S05]  /*4380*/  WARPSYNC.COLLECTIVE R50, `(.L_x_24181) ;  /* 0x0000000032087348 */ /* 0x000fea0003c00000 */
[----:B------:R0:W1:Y:S02]  /*4390*/  SHFL.BFLY P1, R53, R55, R54, R57 ;  /* 0x0c00003637357389 */ /* 0x0000640000020039 */
[----:B01----:R-:W-:Y:S05]  /*43a0*/  ENDCOLLECTIVE ;  /* 0x000000000000791b */ /* 0x003fea0003800000 */
.L_x_24181:
[----:B------:R-:W-:Y:S01]  /*43b0*/  MOV R6, R53 ;  /* 0x0000003500067202 */ /* 0x000fe20000000f00 */
[----:B------:R-:W-:Y:S06]  /*43c0*/  BRA `(.L_x_24182) ;  /* 0xffffffc800d87947 */ /* 0x000fec000383ffff */
.L_x_24183:
        /* <DEDUP_REMOVED lines=11> */
.L_x_26028:


//--------------------- .text._ZN4vllm25paged_attention_v1_kernelIffLi64ELi16ELi128ELNS_18Fp8KVCacheDataTypeE0ELb0EEEvPT_PKS2_PKT0_S8_ifPKiSA_iPKfiiiSC_SC_iiiii --------------------------
	.section	.text._ZN4vllm25paged_attention_v1_kernelIffLi64ELi16ELi128ELNS_18Fp8KVCacheDataTypeE0ELb0EEEvPT_PKS2_PKT0_S8_ifPKiSA_iPKfiiiSC_SC_iiiii,"ax",@progbits
	.align	128
        .global         _ZN4vllm25paged_attention_v1_kernelIffLi64ELi16ELi128ELNS_18Fp8KVCacheDataTypeE0ELb0EEEvPT_PKS2_PKT0_S8_ifPKiSA_iPKfiiiSC_SC_iiiii
        .type           _ZN4vllm25paged_attention_v1_kernelIffLi64ELi16ELi128ELNS_18Fp8KVCacheDataTypeE0ELb0EEEvPT_PKS2_PKT0_S8_ifPKiSA_iPKfiiiSC_SC_iiiii,@function
        .size           _ZN4vllm25paged_attention_v1_kernelIffLi64ELi16ELi128ELNS_18Fp8KVCacheDataTypeE0ELb0EEEvPT_PKS2_PKT0_S8_ifPKiSA_iPKfiiiSC_SC_iiiii,(.L_x_26029 - _ZN4vllm25paged_attention_v1_kernelIffLi64ELi16ELi128ELNS_18Fp8KVCacheDataTypeE0ELb0EEEvPT_PKS2_PKT0_S8_ifPKiSA_iPKfiiiSC_SC_iiiii)
        .other          _ZN4vllm25paged_attention_v1_kernelIffLi64ELi16ELi128ELNS_18Fp8KVCacheDataTypeE0ELb0EEEvPT_PKS2_PKT0_S8_ifPKiSA_iPKfiiiSC_SC_iiiii,@"STO_CUDA_ENTRY STV_DEFAULT"
_ZN4vllm25paged_attention_v1_kernelIffLi64ELi16ELi128ELNS_18Fp8KVCacheDataTypeE0ELb0EEEvPT_PKS2_PKT0_S8_ifPKiSA_iPKfiiiSC_SC_iiiii:
.text._ZN4vllm25paged_attention_v1_kernelIffLi64ELi16ELi128ELNS_18Fp8KVCacheDataTypeE0ELb0EEEvPT_PKS2_PKT0_S8_ifPKiSA_iPKfiiiSC_SC_iiiii:
        /* <DEDUP_REMOVED lines=10> */
[----:B------:R-:W-:-:S07]  /*00a0*/  HFMA2 R53, -RZ, RZ, 0, 0 ;  /* 0x00000000ff357431 */ /* 0x000fce00000001ff */
[----:B------:R-:W4:Y:S01]  /*00b0*/  S2UR UR7, SR_CgaCtaId ;  /* 0x00000000000779c3 */ /* 0x000f220000008800 */
[C---:B0-----:R-:W-:Y:S01]  /*00c0*/  ISETP.GT.U32.AND P1, PT, R5.reuse, 0x1f, PT ;  /* 0x0000001f0500780c */ /* 0x041fe20003f24070 */
        /* <DEDUP_REMOVED lines=9> */
[----:B------:R-:W-:Y:S01]  /*0160*/  @!P1 IMAD.SHL.U32 R4, R0, 0x40, RZ ;  /* 0x0000004000049824 */ /* 0x000fe200078e00ff */
[----:B------:R-:W-:Y:S01]  /*0170*/  @!P1 SHF.L.U32 R3, R5, 0x1, RZ ;  /* 0x0000000105039819 */ /* 0x000fe200000006ff */
[----:B------:R-:W4:Y:S01]  /*0180*/  LDCU UR16, c[0x0][0x3a4] ;  /* 0x00007480ff1077ac */ /* 0x000f220008000800 */
[----:B------:R-:W-:-:S02]  /*0190*/  ISETP.NE.AND.EX P0, PT, R11, RZ, PT, P0 ;  /* 0x000000ff0b00720c */ /* 0x000fc40003f05300 */
[----:B------:R-:W-:Y:S01]  /*01a0*/  @!P1 IADD3 R3, P2, P3, R3, R2, R4 ;  /* 0x0000000203039210 */ /* 0x000fe20007b5e004 */
[----:B------:R-:W0:Y:S01]  /*01b0*/  LDCU.64 UR14, c[0x0][0x390] ;  /* 0x00007200ff0e77ac */ /* 0x000e220008000a00 */
[----:B------:R-:W-:-:S04]  /*01c0*/  SHF.R.S32.HI R2, RZ, 0x1f, R2 ;  /* 0x0000001fff027819 */ /* 0x000fc80000011402 */
[----:B------:R-:W-:Y:S02]  /*01d0*/  @!P1 IADD3.X R2, PT, PT, RZ, R2, RZ, P2, P3 ;  /* 0x00000002ff029210 */ /* 0x000fe400017e64ff */
[----:B---3--:R-:W-:-:S04]  /*01e0*/  @!P1 LEA R6, P2, R3, R6, 0x2 ;  /* 0x0000000603069211 */ /* 0x008fc800078410ff */
[----:B------:R-:W-:Y:S01]  /*01f0*/  @!P1 LEA.HI.X R7, R3, R7, R2, 0x2, P2 ;  /* 0x0000000703079211 */ /* 0x000fe200010f1402 */
[----:B------:R-:W3:Y:S01]  /*0200*/  I2F.RP R4, R13 ;  /* 0x0000000d00047306 */ /* 0x000ee20000209400 */
[----:B------:R-:W1:Y:S04]  /*0210*/  @P0 LDC.64 R2, c[0x0][0x3c0] ;  /* 0x0000f000ff020b82 */ /* 0x000e680000000a00 */
[----:B------:R-:W4:Y:S03]  /*0220*/  @!P1 LDG.E.64.CONSTANT R6, desc[UR8][R6.64] ;  /* 0x0000000806069981 */ /* 0x000f26000c1e9b00 */
[----:B---3--:R-:W3:Y:S02]  /*0230*/  MUFU.RCP R4, R4 ;  /* 0x0000000400047308 */ /* 0x008ee40000001000 */
[----:B---3--:R-:W-:-:S06]  /*0240*/  VIADD R10, R4, 0xffffffe ;  /* 0x0ffffffe040a7836 */ /* 0x008fcc0000000000 */
[----:B------:R3:W0:Y:S01]  /*0250*/  F2I.FTZ.U32.TRUNC.NTZ R11, R10 ;  /* 0x0000000a000b7305 */ /* 0x000622000021f000 */
[----:B-1----:R-:W-:-:S05]  /*0260*/  @P0 IMAD.WIDE.U32 R2, R0, 0x4, R2 ;  /* 0x0000000400020825 */ /* 0x002fca00078e0002 */
[----:B------:R1:W5:Y:S01]  /*0270*/  @P0 LDG.E.CONSTANT R53, desc[UR8][R2.64] ;  /* 0x0000000802350981 */ /* 0x000362000c1e9900 */
[----:B---3--:R-:W-:Y:S01]  /*0280*/  IMAD.MOV.U32 R10, RZ, RZ, RZ ;  /* 0x000000ffff0a7224 */ /* 0x008fe200078e00ff */
[----:B0-----:R-:W-:-:S05]  /*0290*/  IADD3 R14, PT, PT, RZ, -R11, RZ ;  /* 0x8000000bff0e7210 */ /* 0x001fca0007ffe0ff */
[----:B------:R-:W-:Y:S01]  /*02a0*/  IMAD R15, R14, R13, RZ ;  /* 0x0000000d0e0f7224 */ /* 0x000fe200078e02ff */
[----:B-1----:R-:W-:-:S03]  /*02b0*/  IABS R2, R9 ;  /* 0x0000000900027213 */ /* 0x002fc60000000000 */
        /* <DEDUP_REMOVED lines=31> */
[----:B------:R-:W-:-:S10]  /*04b0*/  ULEA UR6, UR7, UR5, 0x18 ;  /* 0x0000000507067291 */ /* 0x000fd4000f8ec0ff */
[----:B------:R-:W-:-:S05]  /*04c0*/  @!P2 IMAD.IADD R2, R2, 0x1, -R11 ;  /* 0x000000010202a824 */ /* 0x000fca00078e0a0b */
[----:B------:R-:W-:Y:S02]  /*04d0*/  ISETP.GE.U32.AND P0, PT, R2, R11, PT ;  /* 0x0000000b0200720c */ /* 0x000fe40003f06070 */
[----:B------:R-:W-:Y:S02]  /*04e0*/  LOP3.LUT R41, R4, 0x80, RZ, 0xc0, !PT ;  /* 0x0000008004297812 */ /* 0x000fe400078ec0ff */
[----:B------:R-:W-:Y:S02]  /*04f0*/  SHF.R.U32.HI R40, RZ, 0x1, R5 ;  /* 0x00000001ff287819 */ /* 0x000fe40000011605 */
[----:B------:R-:W-:Y:S02]  /*0500*/  IADD3 R9, PT, PT, R41, UR6, RZ ;  /* 0x0000000629097c10 */ /* 0x000fe4000fffe0ff */
[----:B------:R-:W-:Y:S02]  /*0510*/  @!P2 IADD3 R3, PT, PT, R3, 0x1, RZ ;  /* 0x000000010303a810 */ /* 0x000fe40007ffe0ff */
[----:B------:R-:W-:-:S02]  /*0520*/  @!P1 LEA R9, R40, R9, 0x3 ;  /* 0x0000000928099211 */ /* 0x000fc400078e18ff */
[----:B------:R-:W-:Y:S02]  /*0530*/  SHF.R.U32.HI R55, RZ, 0x5, R5 ;  /* 0x00000005ff377819 */ /* 0x000fe40000011605 */
[----:B------:R-:W-:Y:S02]  /*0540*/  LOP3.LUT R4, R0, R13, RZ, 0x3c, !PT ;  /* 0x0000000d00047212 */ /* 0x000fe400078e3cff */
[----:B------:R-:W-:Y:S02]  /*0550*/  @P0 IADD3 R3, PT, PT, R3, 0x1, RZ ;  /* 0x0000000103030810 */ /* 0x000fe40007ffe0ff */
[----:B------:R-:W-:Y:S01]  /*0560*/  ISETP.GE.AND P3, PT, R4, RZ, PT ;  /* 0x000000ff0400720c */ /* 0x000fe20003f66270 */
[----:B--2---:R-:W-:-:S05]  /*0570*/  VIADD R2, R54, 0xf ;  /* 0x0000000f36027836 */ /* 0x004fca0000000000 */
[----:B------:R-:W-:-:S04]  /*0580*/  SHF.R.S32.HI R11, RZ, 0x1f, R2 ;  /* 0x0000001fff0b7819 */ /* 0x000fc80000011402 */
[----:B------:R-:W-:-:S04]  /*0590*/  LEA.HI R2, R11, R2, RZ, 0x4 ;  /* 0x000000020b027211 */ /* 0x000fc800078f20ff */
[----:B------:R-:W-:-:S04]  /*05a0*/  SHF.R.S32.HI R2, RZ, 0x4, R2 ;  /* 0x00000004ff027819 */ /* 0x000fc80000011402 */
[----:B------:R-:W-:Y:S01]  /*05b0*/  ISETP.GE.AND P0, PT, R55, R2, PT ;  /* 0x000000023700720c */ /* 0x000fe20003f06270 */
[----:B------:R-:W-:Y:S01]  /*05c0*/  IMAD R43, R8, UR4, RZ ;  /* 0x00000004082b7c24 */ /* 0x000fe2000f8e02ff */
[----:B------:R-:W-:Y:S01]  /*05d0*/  BSSY B0, `(.L_x_24184) ;  /* 0x000007a000007945 */ /* 0x000fe20003800000 */
[----:B------:R-:W-:Y:S01]  /*05e0*/  @!P3 IMAD.MOV R3, RZ, RZ, -R3 ;  /* 0x000000ffff03b224 */ /* 0x000fe200078e0a03 */
        /* <DEDUP_REMOVED lines=15> */
[C---:B------:R-:W-:Y:S01]  /*06e0*/  LOP3.LUT R42, R40.reuse, 0xf, RZ, 0xc0, !PT ;  /* 0x0000000f282a7812 */ /* 0x040fe200078ec0ff */
[----:B------:R-:W-:Y:S01]  /*06f0*/  IMAD.WIDE R6, R43, 0x4, R6 ;  /* 0x000000042b067825 */ /* 0x000fe200078e0206 */
[----:B------:R-:W-:Y:S01]  /*0700*/  SHF.L.U32 R40, R40, 0x2, RZ ;  /* 0x0000000228287819 */ /* 0x000fe200000006ff */
[----:B------:R-:W-:Y:S01]  /*0710*/  UIADD3 UR4, UPT, UPT, UR5, 0x120, URZ ;  /* 0x0000012005047890 */ /* 0x000fe2000fffe0ff */
[----:B------:R-:W-:Y:S01]  /*0720*/  LOP3.LUT R56, R5, 0x3c, RZ, 0xc0, !PT ;  /* 0x0000003c05387812 */ /* 0x000fe200078ec0ff */
[----:B------:R-:W4:Y:S01]  /*0730*/  LDS.128 R28, [R41+UR6+0x20] ;  /* 0x00002006291c7984 */ /* 0x000f220008000c00 */
[----:B------:R-:W-:Y:S01]  /*0740*/  LOP3.LUT R40, R40, 0x3c, RZ, 0xc0, !PT ;  /* 0x0000003c28287812 */ /* 0x000fe200078ec0ff */
[----:B------:R-:W-:Y:S01]  /*0750*/  ULEA UR4, UR7, UR4, 0x18 ;  /* 0x0000000407047291 */ /* 0x000fe2000f8ec0ff */
[----:B------:R-:W-:Y:S01]  /*0760*/  ISETP.NE.U32.AND P0, PT, R4, 0x1, PT ;  /* 0x000000010400780c */ /* 0x000fe20003f05070 */
[----:B0-----:R-:W-:Y:S01]  /*0770*/  IMAD R43, R3, UR12, RZ ;  /* 0x0000000c032b7c24 */ /* 0x001fe2000f8e02ff */
[----:B------:R-:W0:Y:S01]  /*0780*/  LDS.128 R24, [R41+UR6+0x30] ;  /* 0x0000300629187984 */ /* 0x000e220008000c00 */
[----:B------:R-:W-:-:S02]  /*0790*/  LEA R52, R55, R40, 0x6 ;  /* 0x0000002837347211 */ /* 0x000fc400078e30ff */
        /* <DEDUP_REMOVED lines=10> */
[----:B------:R1:W0:Y:S01]  /*0840*/  LDS.128 R8, [R41+UR6+0x70] ;  /* 0x0000700629087984 */ /* 0x0002220008000c00 */
[----:B------:R-:W-:Y:S01]  /*0850*/  LEA.HI.X.SX32 R57, R43, RZ, 0x1, P2 ;  /* 0x000000ff2b397211 */ /* 0x000fe200010f0eff */
[----:B-1----:R-:W-:-:S05]  /*0860*/  IMAD R41, R55, 0x10, R42 ;  /* 0x0000001037297824 */ /* 0x002fca00078e022a */
[----:B------:R-:W-:Y:S01]  /*0870*/  IADD3 R40, PT, PT, -R54, R41, RZ ;  /* 0x0000002936287210 */ /* 0x000fe20007ffe1ff */
[----:B---3--:R-:W-:-:S07]  /*0880*/  VIADD R41, R41, 0x1 ;  /* 0x0000000129297836 */ /* 0x008fce0000000000 */
.L_x_24187:
[----:B------:R-:W3:Y:S02]  /*0890*/  LDG.E.CONSTANT R43, desc[UR8][R6.64] ;  /* 0x00000008062b7981 */ /* 0x000ee4000c1e9900 */
[----:B---3--:R-:W-:-:S03]  /*08a0*/  IMAD.WIDE R42, R43, UR13, R56 ;  /* 0x0000000d2b2a7c25 */ /* 0x008fc6000f8e0238 */
[----:B------:R-:W-:-:S04]  /*08b0*/  IADD3 R42, P2, PT, R42, R5, RZ ;  /* 0x000000052a2a7210 */ /* 0x000fc80007f5e0ff */
[----:B------:R-:W-:Y:S02]  /*08c0*/  IADD3.X R43, PT, PT, RZ, R43, RZ, P2, !PT ;  /* 0x0000002bff2b7210 */ /* 0x000fe400017fe4ff */
[----:B------:R-:W-:-:S04]  /*08d0*/  LEA R58, P2, R42, UR14, 0x2 ;  /* 0x0000000e2a3a7c11 */ /* 0x000fc8000f8410ff */
[----:B------:R-:W-:-:S05]  /*08e0*/  LEA.HI.X R59, R42, UR15, R43, 0x2, P2 ;  /* 0x0000000f2a3b7c11 */ /* 0x000fca00090f142b */
[----:B------:R-:W3:Y:S04]  /*08f0*/  LDG.E.64.CONSTANT R44, desc[UR8][R58.64+0x100] ;  /* 0x000100083a2c7981 */ /* 0x000ee8000c1e9b00 */
[----:B------:R-:W5:Y:S04]  /*0900*/  LDG.E.64.CONSTANT R46, desc[UR8][R58.64] ;  /* 0x000000083a2e7981 */ /* 0x000f68000c1e9b00 */
[----:B------:R-:W4:Y:S04]  /*0910*/  LDG.E.64.CONSTANT R48, desc[UR8][R58.64+0x200] ;  /* 0x000200083a307981 */ /* 0x000f28000c1e9b00 */
[----:B------:R-:W2:Y:S01]  /*0920*/  LDG.E.64.CONSTANT R42, desc[UR8][R58.64+0x300] ;  /* 0x000300083a2a7981 */ /* 0x000ea2000c1e9b00 */
[----:B---3--:R-:W-:Y:S01]  /*0930*/  FMUL.FTZ R51, R44, R38 ;  /* 0x000000262c337220 */ /* 0x008fe20000410000 */
[----:B------:R-:W-:-:S03]  /*0940*/  FMUL.FTZ R44, R45, R39 ;  /* 0x000000272d2c7220 */ /* 0x000fc60000410000 */
[----:B-----5:R-:W-:Y:S01]  /*0950*/  FFMA.FTZ R51, R36, R46, R51 ;  /* 0x0000002e24337223 */ /* 0x020fe20000010033 */
[----:B------:R-:W-:-:S03]  /*0960*/  FFMA.FTZ R44, R37, R47, R44 ;  /* 0x0000002f252c7223 */ /* 0x000fc6000001002c */
[----:B----4-:R-:W-:Y:S01]  /*0970*/  FFMA.FTZ R51, R32, R48, R51 ;  /* 0x0000003020337223 */ /* 0x010fe20000010033 */
[----:B------:R-:W-:Y:S02]  /*0980*/  FFMA.FTZ R46, R33, R49, R44 ;  /* 0x00000031212e7223 */ /* 0x000fe4000001002c */
[----:B------:R-:W3:Y:S01]  /*0990*/  LDG.E.64.CONSTANT R44, desc[UR8][R58.64+0x400] ;  /* 0x000400083a2c7981 */ /* 0x000ee2000c1e9b00 */
[----:B--2---:R-:W-:Y:S01]  /*09a0*/  FFMA.FTZ R51, R42, R34, R51 ;  /* 0x000000222a337223 */ /* 0x004fe20000010033 */
[----:B0-----:R-:W-:Y:S02]  /*09b0*/  FFMA.FTZ R50, R43, R35, R46 ;  /* 0x000000232b327223 */ /* 0x001fe4000001002e */
[----:B------:R-:W2:Y:S04]  /*09c0*/  LDG.E.64.CONSTANT R46, desc[UR8][R58.64+0x500] ;  /* 0x000500083a2e7981 */ /* 0x000ea8000c1e9b00 */
[----:B------:R-:W0:Y:S04]  /*09d0*/  LDG.E.64.CONSTANT R48, desc[UR8][R58.64+0x600] ;  /* 0x000600083a307981 */ /* 0x000e28000c1e9b00 */
        /* <DEDUP_REMOVED lines=22> */
[----:B----4-:R-:W-:-:S03]  /*0b40*/  FFMA.FTZ R61, R42, R18, R51 ;  /* 0x000000122a3d7223 */ /* 0x010fc60000010033 */
[----:B------:R-:W4:Y:S01]  /*0b50*/  LDG.E.64.CONSTANT R50, desc[UR8][R58.64+0xf00] ;  /* 0x000f00083a327981 */ /* 0x000f22000c1e9b00 */
[----:B------:R-:W-:Y:S01]  /*0b60*/  FFMA.FTZ R60, R43, R19, R60 ;  /* 0x000000132b3c7223 */ /* 0x000fe2000001003c */
[----:B------:R-:W-:Y:S01]  /*0b70*/  UMOV UR4, 0xffffffff ;  /* 0xffffffff00047882 */ /* 0x000fe20000000000 */
[----:B---3--:R-:W-:Y:S02]  /*0b80*/  FFMA.FTZ R61, R12, R44, R61 ;  /* 0x0000002c0c3d7223 */ /* 0x008fe4000001003d */
[----:B------:R-:W-:Y:S02]  /*0b90*/  FFMA.FTZ R60, R13, R45, R60 ;  /* 0x0000002d0d3c7223 */ /* 0x000fe4000001003c */
[----:B--2---:R-:W-:Y:S02]  /*0ba0*/  FFMA.FTZ R61, R46, R14, R61 ;  /* 0x0000000e2e3d7223 */ /* 0x004fe4000001003d */
[----:B------:R-:W-:Y:S02]  /*0bb0*/  FFMA.FTZ R60, R47, R15, R60 ;  /* 0x0000000f2f3c7223 */ /* 0x000fe4000001003c */
[----:B-----5:R-:W-:-:S02]  /*0bc0*/  FFMA.FTZ R61, R8, R48, R61 ;  /* 0x00000030083d7223 */ /* 0x020fc4000001003d */
[----:B------:R-:W-:Y:S02]  /*0bd0*/  FFMA.FTZ R60, R9, R49, R60 ;  /* 0x00000031093c7223 */ /* 0x000fe4000001003c */
[----:B----4-:R-:W-:Y:S02]  /*0be0*/  FFMA.FTZ R50, R50, R10, R61 ;  /* 0x0000000a32327223 */ /* 0x010fe4000001003d */
[----:B------:R-:W-:-:S04]  /*0bf0*/  FFMA.FTZ R51, R51, R11, R60 ;  /* 0x0000000b33337223 */ /* 0x000fc8000001003c */
[----:B------:R-:W-:Y:S01]  /*0c00*/  FADD.FTZ R50, R50, R51 ;  /* 0x0000003332327221 */ /* 0x000fe20000010000 */
[----:B------:R-:W-:Y:S06]  /*0c10*/  BRA.DIV UR4, `(.L_x_24186) ;  /* 0x0000003204107947 */ /* 0x000fec000b800000 */
[----:B------:R0:W1:Y:S02]  /*0c20*/  SHFL.BFLY PT, R43, R50, 0x1, 0x1f ;  /* 0x0c201f00322b7f89 */ /* 0x00006400000e0000 */
.L_x_24222:
[----:B------:R-:W-:Y:S02]  /*0c30*/  VIADD R42, R40, 0x1 ;  /* 0x00000001282a7836 */ /* 0x000fe40000000000 */
[----:B-1----:R-:W-:Y:S01]  /*0c40*/  FADD.FTZ R43, R50, R43 ;  /* 0x0000002b322b7221 */ /* 0x002fe20000010000 */
[----:B------:R-:W-:Y:S01]  /*0c50*/  @P0 IADD3 R45, PT, PT, R41, -0x1, RZ ;  /* 0xffffffff292d0810 */ /* 0x000fe20007ffe0ff */
[----:B------:R-:W-:Y:S01]  /*0c60*/  VIADD R40, R40, 0x40 ;  /* 0x0000004028287836 */ /* 0x000fe20000000000 */
[----:B------:R-:W-:Y:S02]  /*0c70*/  IADD3 R55, PT, PT, R55, 0x4, RZ ;  /* 0x0000000437377810 */ /* 0x000fe40007ffe0ff */
[----:B------:R-:W-:Y:S02]  /*0c80*/  I2FP.F32.S32 R42, R42 ;  /* 0x0000002a002a7245 */ /* 0x000fe40000201400 */
[CC--:B------:R-:W-:Y:S02]  /*0c90*/  @P0 ISETP.GE.AND P2, PT, R45.reuse, R54.reuse, PT ;  /* 0x000000362d00020c */ /* 0x0c0fe40003f46270 */
[----:B------:R-:W-:Y:S01]  /*0ca0*/  ISETP.GE.OR P4, PT, R45, R54, !P0 ;  /* 0x000000362d00720c */ /* 0x000fe20004786670 */
[----:B------:R-:W-:Y:S01]  /*0cb0*/  FMUL.FTZ R42, R42, R53 ;  /* 0x000000352a2a7220 */ /* 0x000fe20000410000 */
[----:B------:R-:W-:-:S02]  /*0cc0*/  IADD3 R6, P3, PT, R6, 0x10, RZ ;  /* 0x0000001006067810 */ /* 0x000fc40007f7e0ff */
[----:B------:R-:W-:Y:S02]  /*0cd0*/  IADD3 R41, PT, PT, R41, 0x40, RZ ;  /* 0x0000004029297810 */ /* 0x000fe40007ffe0ff */
[----:B------:R-:W-:Y:S02]  /*0ce0*/  FSEL R42, R42, RZ, P1 ;  /* 0x000000ff2a2a7208 */ /* 0x000fe40000800000 */
[----:B------:R-:W-:-:S03]  /*0cf0*/  IADD3.X R7, PT, PT, RZ, R7, RZ, P3, !PT ;  /* 0x00000007ff077210 */ /* 0x000fc60001ffe4ff */
[----:B------:R-:W-:-:S05]  /*0d00*/  FFMA.FTZ R47, R43, UR16, R42 ;  /* 0x000000102b2f7c23 */ /* 0x000fca000801002a */
[----:B------:R-:W-:Y:S02]  /*0d10*/  @P0 FSEL R43, R47, RZ, !P2 ;  /* 0x000000ff2f2b0208 */ /* 0x000fe40005000000 */
[----:B------:R-:W-:Y:S02]  /*0d20*/  ISETP.GE.AND P2, PT, R55, R2, PT ;  /* 0x000000023700720c */ /* 0x000fe40003f46270 */
[----:B------:R-:W-:Y:S01]  /*0d30*/  @!P4 FMNMX.FTZ R4, R4, R47, !PT ;  /* 0x0000002f0404c209 */ /* 0x000fe20007810000 */
[----:B------:R1:W-:Y:S02]  /*0d40*/  @P0 STS [R52], R43 ;  /* 0x0000002b34000388 */ /* 0x0003e40000000800 */
[----:B-1----:R-:W-:-:S08]  /*0d50*/  VIADD R52, R52, 0x100 ;  /* 0x0000010034347836 */ /* 0x002fd00000000000 */
[----:B------:R-:W-:Y:S05]  /*0d60*/  @!P2 BRA `(.L_x_24187) ;  /* 0xfffffff800c8a947 */ /* 0x000fea000383ffff */
.L_x_24185:
[----:B------:R-:W-:Y:S05]  /*0d70*/  BSYNC B0 ;  /* 0x0000000000007941 */ /* 0x000fea0003800000 */
.L_x_24184:
[----:B------:R-:W1:Y:S01]  /*0d80*/  S2R R42, SR_TID.X ;  /* 0x00000000002a7919 */ /* 0x000e620000002100 */
[----:B------:R-:W-:-:S03]  /*0d90*/  UMOV UR4, 0xffffffff ;  /* 0xffffffff00047882 */ /* 0x000fc60000000000 */
[----:B------:R-:W-:Y:S05]  /*0da0*/  BRA.DIV UR4, `(.L_x_24188) ;  /* 0x0000002e04d47947 */ /* 0x000fea000b800000 */
[----:B------:R-:W2:Y:S02]  /*0db0*/  SHFL.BFLY PT, R5, R4, 0x10, 0x1f ;  /* 0x0e001f0004057f89 */ /* 0x000ea400000e0000 */
[----:B--2---:R-:W-:-:S05]  /*0dc0*/  FMNMX.FTZ R5, R5, R4, !PT ;  /* 0x0000000405057209 */ /* 0x004fca0007810000 */
[----:B------:R-:W2:Y:S02]  /*0dd0*/  SHFL.BFLY PT, R6, R5, 0x8, 0x1f ;  /* 0x0d001f0005067f89 */ /* 0x000ea400000e0000 */
[----:B--2---:R-:W-:-:S05]  /*0de0*/  FMNMX.FTZ R6, R5, R6, !PT ;  /* 0x0000000605067209 */ /* 0x004fca0007810000 */
[----:B------:R-:W2:Y:S02]  /*0df0*/  SHFL.BFLY PT, R7, R6, 0x4, 0x1f ;  /* 0x0c801f0006077f89 */ /* 0x000ea400000e0000 */
[----:B--2---:R-:W-:-:S05]  /*0e00*/  FMNMX.FTZ R7, R6, R7, !PT ;  /* 0x0000000706077209 */ /* 0x004fca0007810000 */
[----:B------:R2:W3:Y:S02]  /*0e10*/  SHFL.BFLY PT, R8, R7, 0x2, 0x1f ;  /* 0x0c401f0007087f89 */ /* 0x0004e400000e0000 */
.L_x_24228:
[----:B------:R-:W4:Y:S01]  /*0e20*/  S2R R4, SR_CgaCtaId ;  /* 0x0000000000047919 */ /* 0x000f220000008800 */
[----:B------:R-:W-:Y:S01]  /*0e30*/  MOV R5, 0x400 ;  /* 0x0000040000057802 */ /* 0x000fe20000000f00 */
[----:B------:R-:W-:Y:S05]  /*0e40*/  WARPSYNC.ALL ;  /* 0x0000000000007948 */ /* 0x000fea0003800000 */
[----:B-1----:R-:W-:Y:S02]  /*0e50*/  LOP3.LUT P0, R43, R42, 0x1f, RZ, 0xc0, !PT ;  /* 0x0000001f2a2b7812 */ /* 0x002fe4000780c0ff */
[----:B------:R-:W-:Y:S02]  /*0e60*/  IADD3 R9, PT, PT, R5, 0x100, RZ ;  /* 0x0000010005097810 */ /* 0x000fe40007ffe0ff */
[----:B------:R-:W-:-:S02]  /*0e70*/  SHF.R.U32.HI R45, RZ, 0x5, R42 ;  /* 0x00000005ff2d7819 */ /* 0x000fc4000001162a */
[----:B--23--:R-:W-:Y:S02]  /*0e80*/  FMNMX.FTZ R7, R7, R8, !PT ;  /* 0x0000000807077209 */ /* 0x00cfe40007810000 */
[----:B----4-:R-:W-:-:S04]  /*0e90*/  LEA R10, R4, R9, 0x18 ;  /* 0x00000009040a7211 */ /* 0x010fc800078ec0ff */
[----:B------:R-:W-:-:S05]  /*0ea0*/  LEA R6, R45, R10, 0x2 ;  /* 0x0000000a2d067211 */ /* 0x000fca00078e10ff */
[----:B------:R1:W-:Y:S01]  /*0eb0*/  @!P0 STS [R6], R7 ;  /* 0x0000000706008388 */ /* 0x0003e20000000800 */
[----:B------:R-:W-:Y:S01]  /*0ec0*/  BAR.SYNC.DEFER_BLOCKING 0x0 ;  /* 0x0000000000007b1d */ /* 0x000fe20000010000 */
[C---:B------:R-:W-:Y:S01]  /*0ed0*/  ISETP.GT.U32.AND P1, PT, R43.reuse, 0x3, PT ;  /* 0x000000032b00780c */ /* 0x040fe20003f24070 */
[----:B-1----:R-:W-:Y:S01]  /*0ee0*/  IMAD R7, R43, 0x4, R10 ;  /* 0x000000042b077824 */ /* 0x002fe200078e020a */
        /* <DEDUP_REMOVED lines=33> */
.L_x_24193:
        /* <DEDUP_REMOVED lines=11> */
.L_x_24192:
[----:B------:R-:W-:Y:S05]  /*11b0*/  BSYNC.RECONVERGENT B1 ;  /* 0x0000000000017941 */ /* 0x000fea0003800200 */
.L_x_24191:
        /* <DEDUP_REMOVED lines=12> */
.L_x_24196:
        /* <DEDUP_REMOVED lines=13> */
[----:B------:R-:W1:Y:S01]  /*1350*/  LDS R15, [R11+0xc00] ;  /* 0x000c00000b0f7984 */ /* 0x000e620000000800 */
[C---:B---3--:R-:W-:Y:S02]  /*1360*/  FADD.FTZ R19, -R8.reuse, R19 ;  /* 0x0000001308137221 */ /* 0x048fe40000010100 */
[----:B------:R-:W-:Y:S01]  /*1370*/  FMUL.FTZ R16, R17, 1.4426950216293334961 ;  /* 0x3fb8aa3b11107820 */ /* 0x000fe20000410000 */
[----:B------:R-:W2:Y:S01]  /*1380*/  MUFU.EX2 R14, R14 ;  /* 0x0000000e000e7308 */ /* 0x000ea20000000800 */
[----:B------:R-:W3:Y:S01]  /*1390*/  LDS R17, [R11+0xe00] ;  /* 0x000e00000b117984 */ /* 0x000ee20000000800 */
[C---:B----4-:R-:W-:Y:S01]  /*13a0*/  FADD.FTZ R21, -R8.reuse, R21 ;  /* 0x0000001508157221 */ /* 0x050fe20000010100 */
[----:B------:R-:W-:Y:S02]  /*13b0*/  FMUL.FTZ R18, R19, 1.4426950216293334961 ;  /* 0x3fb8aa3b13127820 */ /* 0x000fe40000410000 */
[----:B------:R-:W4:Y:S01]  /*13c0*/  LDS R19, [R11+0x1000] ;  /* 0x001000000b137984 */ /* 0x000f220000000800 */
[C---:B0-----:R-:W-:Y:S01]  /*13d0*/  FADD.FTZ R23, -R8.reuse, R23 ;  /* 0x0000001708177221 */ /* 0x041fe20000010100 */
[----:B------:R-:W-:Y:S01]  /*13e0*/  FMUL.FTZ R20, R21, 1.4426950216293334961 ;  /* 0x3fb8aa3b15147820 */ /* 0x000fe20000410000 */
[----:B------:R-:W0:Y:S01]  /*13f0*/  MUFU.EX2 R16, R16 ;  /* 0x0000001000107308 */ /* 0x000e220000000800 */
[----:B------:R-:W4:Y:S01]  /*1400*/  LDS R21, [R11+0x1200] ;  /* 0x001200000b157984 */ /* 0x000f220000000800 */
[----:B------:R-:W-:Y:S01]  /*1410*/  FADD.FTZ R25, -R8, R25 ;  /* 0x0000001908197221 */ /* 0x000fe20000010100 */
[----:B------:R-:W-:-:S02]  /*1420*/  FMUL.FTZ R22, R23, 1.4426950216293334961 ;  /* 0x3fb8aa3b17167820 */ /* 0x000fc40000410000 */
[----:B------:R-:W4:Y:S01]  /*1430*/  LDS R23, [R11+0x1400] ;  /* 0x001400000b177984 */ /* 0x000f220000000800 */
[C---:B------:R-:W-:Y:S01]  /*1440*/  FADD.FTZ R27, -R8.reuse, R27 ;  /* 0x0000001b081b7221 */ /* 0x040fe20000010100 */
[----:B------:R-:W-:Y:S01]  /*1450*/  FMUL.FTZ R24, R25, 1.4426950216293334961 ;  /* 0x3fb8aa3b19187820 */ /* 0x000fe20000410000 */
[----:B------:R-:W1:Y:S01]  /*1460*/  MUFU.EX2 R18, R18 ;  /* 0x0000001200127308 */ /* 0x000e620000000800 */
[----:B------:R-:W4:Y:S01]  /*1470*/  LDS R25, [R11+0x1600] ;  /* 0x001600000b197984 */ /* 0x000f220000000800 */
[C---:B------:R-:W-:Y:S01]  /*1480*/  FADD.FTZ R29, -R8.reuse, R29 ;  /* 0x0000001d081d7221 */ /* 0x040fe20000010100 */
[----:B------:R-:W-:Y:S02]  /*1490*/  FMUL.FTZ R26, R27, 1.4426950216293334961 ;  /* 0x3fb8aa3b1b1a7820 */ /* 0x000fe40000410000 */
[----:B------:R-:W4:Y:S01]  /*14a0*/  LDS R27, [R11+0x1800] ;  /* 0x001800000b1b7984 */ /* 0x000f220000000800 */
[----:B------:R-:W-:Y:S02]  /*14b0*/  FMUL.FTZ R28, R29, 1.4426950216293334961 ;  /* 0x3fb8aa3b1d1c7820 */ /* 0x000fe40000410000 */
[----:B------:R-:W3:Y:S01]  /*14c0*/  MUFU.EX2 R20, R20 ;  /* 0x0000001400147308 */ /* 0x000ee20000000800 */
[----:B------:R-:W4:Y:S04]  /*14d0*/  LDS R29, [R11+0x1a00] ;  /* 0x001a00000b1d7984 */ /* 0x000f280000000800 */
[----:B--2---:R-:W-:Y:S03]  /*14e0*/  STS [R11+-0x400], R14 ;  /* 0xfffc000e0b007388 */ /* 0x004fe60000000800 */
[----:B------:R-:W2:Y:S01]  /*14f0*/  MUFU.EX2 R22, R22 ;  /* 0x0000001600167308 */ /* 0x000ea20000000800 */
[----:B0-----:R-:W-:Y:S01]  /*1500*/  STS [R11+-0x200], R16 ;  /* 0xfffe00100b007388 */ /* 0x001fe20000000800 */
[----:B-1----:R-:W-:-:S03]  /*1510*/  FADD.FTZ R15, -R8, R15 ;  /* 0x0000000f080f7221 */ /* 0x002fc60000010100 */
[----:B------:R-:W-:Y:S01]  /*1520*/  STS [R11], R18 ;  /* 0x000000120b007388 */ /* 0x000fe20000000800 */
[----:B------:R-:W-:Y:S02]  /*1530*/  FMUL.FTZ R15, R15, 1.4426950216293334961 ;  /* 0x3fb8aa3b0f0f7820 */ /* 0x000fe40000410000 */
[----:B------:R-:W0:Y:S01]  /*1540*/  MUFU.EX2 R24, R24 ;  /* 0x0000001800187308 */ /* 0x000e220000000800 */
[C---:B---3--:R-:W-:Y:S01]  /*1550*/  FADD.FTZ R17, -R8.reuse, R17 ;  /* 0x0000001108117221 */ /* 0x048fe20000010100 */
[----:B------:R-:W-:Y:S01]  /*1560*/  STS [R11+0x200], R20 ;  /* 0x000200140b007388 */ /* 0x000fe20000000800 */
[----:B----4-:R-:W-:Y:S02]  /*1570*/  FADD.FTZ R19, -R8, R19 ;  /* 0x0000001308137221 */ /* 0x010fe40000010100 */
[----:B------:R-:W-:-:S03]  /*1580*/  FMUL.FTZ R17, R17, 1.4426950216293334961 ;  /* 0x3fb8aa3b11117820 */ /* 0x000fc60000410000 */
[----:B------:R1:W3:Y:S01]  /*1590*/  MUFU.EX2 R30, R15 ;  /* 0x0000000f001e7308 */ /* 0x0002e20000000800 */
[----:B------:R-:W-:Y:S01]  /*15a0*/  FMUL.FTZ R19, R19, 1.4426950216293334961 ;  /* 0x3fb8aa3b13137820 */ /* 0x000fe20000410000 */
[C---:B------:R-:W-:Y:S01]  /*15b0*/  FADD.FTZ R21, -R8.reuse, R21 ;  /* 0x0000001508157221 */ /* 0x040fe20000010100 */
[----:B--2---:R-:W-:Y:S01]  /*15c0*/  STS [R11+0x400], R22 ;  /* 0x000400160b007388 */ /* 0x004fe20000000800 */
[----:B------:R-:W-:Y:S02]  /*15d0*/  FADD.FTZ R23, -R8, R23 ;  /* 0x0000001708177221 */ /* 0x000fe40000010100 */
[----:B------:R-:W-:Y:S02]  /*15e0*/  FMUL.FTZ R21, R21, 1.4426950216293334961 ;  /* 0x3fb8aa3b15157820 */ /* 0x000fe40000410000 */
[----:B------:R-:W2:Y:S01]  /*15f0*/  MUFU.EX2 R26, R26 ;  /* 0x0000001a001a7308 */ /* 0x000ea20000000800 */
[----:B-1----:R-:W-:Y:S01]  /*1600*/  FADD.FTZ R15, R14, R10 ;  /* 0x0000000a0e0f7221 */ /* 0x002fe20000010000 */
        /* <DEDUP_REMOVED lines=43> */
.L_x_24195:
[----:B------:R-:W-:Y:S05]  /*18c0*/  BSYNC.RECONVERGENT B1 ;  /* 0x0000000000017941 */ /* 0x000fea0003800200 */
.L_x_24194:
        /* <DEDUP_REMOVED lines=55> */
.L_x_24198:
[----:B------:R-:W-:Y:S05]  /*1c40*/  BSYNC.RECONVERGENT B1 ;  /* 0x0000000000017941 */ /* 0x000fea0003800200 */
.L_x_24197:
        /* <DEDUP_REMOVED lines=26> */
.L_x_24190:
[----:B------:R-:W-:Y:S05]  /*1df0*/  BSYNC.RECONVERGENT B0 ;  /* 0x0000000000007941 */ /* 0x000fea0003800200 */
.L_x_24189:
        /* <DEDUP_REMOVED lines=28> */
[----:B-1----:R-:W-:-:S06]  /*1fc0*/  FADD.FTZ R6, R11, 9.9999999747524270788e-07 ;  /* 0x358637bd0b067421 */ /* 0x002fcc0000010000 */
[----:B------:R-:W1:Y:S06]  /*1fd0*/  MUFU.RCP R6, R6 ;  /* 0x0000000600067308 */ /* 0x000e6c0000001000 */
        /* <DEDUP_REMOVED lines=10> */
.L_x_24203:
[----:B------:R-:W1:Y:S01]  /*2080*/  LDS R7, [R10] ;  /* 0x000000000a077984 */ /* 0x000e620000000800 */
[----:B------:R-:W-:-:S04]  /*2090*/  IADD3 R11, PT, PT, R11, 0x1, RZ ;  /* 0x000000010b0b7810 */ /* 0x000fc80007ffe0ff */
[----:B------:R-:W-:Y:S01]  /*20a0*/  ISETP.NE.AND P0, PT, R11, RZ, PT ;  /* 0x000000ff0b00720c */ /* 0x000fe20003f05270 */
[----:B-1----:R-:W-:-:S05]  /*20b0*/  FMUL.FTZ R7, R7, R6 ;  /* 0x0000000607077220 */ /* 0x002fca0000410000 */
[----:B------:R1:W-:Y:S02]  /*20c0*/  STS [R10], R7 ;  /* 0x000000070a007388 */ /* 0x0003e40000000800 */
[----:B-1----:R-:W-:-:S05]  /*20d0*/  VIADD R10, R10, 0x200 ;  /* 0x000002000a0a7836 */ /* 0x002fca0000000000 */
[----:B------:R-:W-:Y:S05]  /*20e0*/  @P0 BRA `(.L_x_24203) ;  /* 0xfffffffc00e40947 */ /* 0x000fea000383ffff */
.L_x_24202:
[----:B------:R-:W-:Y:S05]  /*20f0*/  BSYNC.RECONVERGENT B1 ;  /* 0x0000000000017941 */ /* 0x000fea0003800200 */
.L_x_24201:
        /* <DEDUP_REMOVED lines=12> */
.L_x_24206:
        /* <DEDUP_REMOVED lines=52> */
.L_x_24205:
[----:B------:R-:W-:Y:S05]  /*2500*/  BSYNC.RECONVERGENT B1 ;  /* 0x0000000000017941 */ /* 0x000fea0003800200 */
.L_x_24204:
        /* <DEDUP_REMOVED lines=31> */
.L_x_24208:
[----:B------:R-:W-:Y:S05]  /*2700*/  BSYNC.RECONVERGENT B1 ;  /* 0x0000000000017941 */ /* 0x000fea0003800200 */
.L_x_24207:
        /* <DEDUP_REMOVED lines=14> */
.L_x_24200:
[----:B------:R-:W-:Y:S05]  /*27f0*/  BSYNC.RECONVERGENT B0 ;  /* 0x0000000000007941 */ /* 0x000fea0003800200 */
.L_x_24199:
[----:B------:R-:W-:Y:S01]  /*2800*/  ISETP.GE.AND P0, PT, R45, R2, PT ;  /* 0x000000022d00720c */ /* 0x000fe20003f06270 */
[----:B------:R-:W3:Y:S08]  /*2810*/  S2UR UR6, SR_CTAID.Y ;  /* 0x00000000000679c3 */ /* 0x000ef00000002600 */
[----:B------:R-:W-:Y:S01]  /*2820*/  BAR.SYNC.DEFER_BLOCKING 0x0 ;  /* 0x0000000000007b1d */ /* 0x000fe20000010000 */
[----:B------:R-:W-:Y:S01]  /*2830*/  HFMA2 R44, -RZ, RZ, 0, 0 ;  /* 0x00000000ff2c7431 */ /* 0x000fe200000001ff */
[----:B------:R-:W-:-:S02]  /*2840*/  CS2R R46, SRZ ;  /* 0x00000000002e7805 */ /* 0x000fc4000001ff00 */
[----:B------:R-:W-:Y:S02]  /*2850*/  CS2R R48, SRZ ;  /* 0x0000000000307805 */ /* 0x000fe4000001ff00 */
[----:B0-----:R-:W-:Y:S01]  /*2860*/  CS2R R50, SRZ ;  /* 0x0000000000327805 */ /* 0x001fe2000001ff00 */
[----:B------:R-:W-:Y:S01]  /*2870*/  IMAD.MOV.U32 R52, RZ, RZ, RZ ;  /* 0x000000ffff347224 */ /* 0x000fe200078e00ff */
[----:B------:R-:W0:Y:S01]  /*2880*/  LDCU UR12, c[0x0][0x3cc] ;  /* 0x00007980ff0c77ac */ /* 0x000e220008000800 */
[----:B------:R-:W-:Y:S01]  /*2890*/  BSSY.RECONVERGENT B0, `(.L_x_24209) ;  /* 0x00000ae000007945 */ /* 0x000fe20003800200 */
[----:B------:R-:W4:Y:S03]  /*28a0*/  LDCU.64 UR4, c[0x0][0x398] ;  /* 0x00007300ff0477ac */ /* 0x000f260008000a00 */
[----:B------:R-:W-:Y:S05]  /*28b0*/  @P0 BRA `(.L_x_24210) ;  /* 0x0000000800ac0947 */ /* 0x000fea0003800000 */
[----:B--2---:R-:W3:Y:S01]  /*28c0*/  LDC R7, c[0x0][0x3b8] ;  /* 0x0000ee00ff077b82 */ /* 0x004ee20000000800 */
[----:B------:R-:W2:Y:S01]  /*28d0*/  LDCU UR7, c[0x0][0x3d0] ;  /* 0x00007a00ff0777ac */ /* 0x000ea20008000800 */
[----:B-1----:R-:W-:Y:S01]  /*28e0*/  SHF.R.U32.HI R6, RZ, 0x3, R42 ;  /* 0x00000003ff067819 */ /* 0x002fe2000001162a */
[----:B------:R-:W-:Y:S01]  /*28f0*/  VIADD R5, R5, 0x120 ;  /* 0x0000012005057836 */ /* 0x000fe20000000000 */
[----:B------:R-:W-:Y:S01]  /*2900*/  SHF.L.U32 R57, R42, 0x2, RZ ;  /* 0x000000022a397819 */ /* 0x000fe200000006ff */
[----:B------:R-:W1:Y:S01]  /*2910*/  LDCU.64 UR10, c[0x0][0x3a8] ;  /* 0x00007500ff0a77ac */ /* 0x000e620008000a00 */
[----:B------:R-:W-:Y:S02]  /*2920*/  LOP3.LUT R6, R6, 0x7c, RZ, 0xc0, !PT ;  /* 0x0000007c06067812 */ /* 0x000fe400078ec0ff */
[----:B------:R-:W-:Y:S02]  /*2930*/  SHF.L.U32 R8, R42, 0x4, RZ ;  /* 0x000000042a087819 */ /* 0x000fe400000006ff */
[----:B------:R-:W-:-:S02]  /*2940*/  LEA R5, R4, R5, 0x18 ;  /* 0x0000000504057211 */ /* 0x000fc400078ec0ff */
[----:B------:R-:W-:Y:S02]  /*2950*/  LOP3.LUT R4, R57, 0xc, RZ, 0xc0, !PT ;  /* 0x0000000c39047812 */ /* 0x000fe400078ec0ff */
[----:B------:R-:W-:Y:S02]  /*2960*/  LOP3.LUT R8, R8, 0x30, RZ, 0xe2, !PT ;  /* 0x0000003008087812 */ /* 0x000fe400078ee2ff */
[C---:B-----5:R-:W-:Y:S01]  /*2970*/  IADD3 R53, PT, PT, R45.reuse, 0x1, RZ ;  /* 0x000000012d357810 */ /* 0x060fe20007ffe0ff */
[C---:B------:R-:W-:Y:S01]  /*2980*/  IMAD R4, R45.reuse, 0x10, R4 ;  /* 0x000000102d047824 */ /* 0x040fe200078e0204 */
[----:B------:R-:W-:Y:S01]  /*2990*/  LEA R8, R45, R8, 0x6 ;  /* 0x000000082d087211 */ /* 0x000fe200078e30ff */
[----:B--2---:R-:W-:Y:S01]  /*29a0*/  IMAD R40, R3, UR7, RZ ;  /* 0x0000000703287c24 */ /* 0x004fe2000f8e02ff */
[----:B------:R-:W-:Y:S02]  /*29b0*/  IADD3 R59, PT, PT, R45, -R2, RZ ;  /* 0x800000022d3b7210 */ /* 0x000fe40007ffe0ff */
[----:B------:R-:W-:Y:S01]  /*29c0*/  MOV R44, RZ ;  /* 0x000000ff002c7202 */ /* 0x000fe20000000f00 */
[----:B------:R-:W-:Y:S01]  /*29d0*/  IMAD.IADD R56, R5, 0x1, R8 ;  /* 0x0000000105387824 */ /* 0x000fe200078e0208 */
[----:B------:R-:W-:Y:S01]  /*29e0*/  LOP3.LUT R57, R57, 0x7c, RZ, 0xc0, !PT ;  /* 0x0000007c39397812 */ /* 0x000fe200078ec0ff */
[----:B---3--:R-:W-:Y:S01]  /*29f0*/  IMAD R9, R7, UR6, RZ ;  /* 0x0000000607097c24 */ /* 0x008fe2000f8e02ff */
[----:B------:R-:W-:-:S02]  /*2a00*/  MOV R7, RZ ;  /* 0x000000ff00077202 */ /* 0x000fc40000000f00 */
[----:B------:R-:W-:Y:S02]  /*2a10*/  SHF.R.S32.HI R41, RZ, 0x1f, R40 ;  /* 0x0000001fff297819 */ /* 0x000fe40000011428 */
[----:B------:R-:W-:Y:S01]  /*2a20*/  IADD3 R3, PT, PT, R4, 0x1, RZ ;  /* 0x0000000104037810 */ /* 0x000fe20007ffe0ff */
[----:B------:R-:W-:-:S03]  /*2a30*/  IMAD.WIDE R6, R9, 0x4, R6 ;  /* 0x0000000409067825 */ /* 0x000fc600078e0206 */
[----:B-1----:R-:W-:-:S04]  /*2a40*/  IADD3 R58, P0, PT, R6, UR10, RZ ;  /* 0x0000000a063a7c10 */ /* 0x002fc8000ff1e0ff */
[----:B------:R-:W-:-:S09]  /*2a50*/  IADD3.X R55, PT, PT, R7, UR11, RZ, P0, !PT ;  /* 0x0000000b07377c10 */ /* 0x000fd200087fe4ff */
.L_x_24211:
[----:B------:R-:W-:Y:S01]  /*2a60*/  IMAD.MOV.U32 R24, RZ, RZ, R58 ;  /* 0x000000ffff187224 */ /* 0x000fe200078e003a */
[----:B------:R-:W-:-:S05]  /*2a70*/  MOV R25, R55 ;  /* 0x0000003700197202 */ /* 0x000fca0000000f00 */
[----:B------:R1:W0:Y:S01]  /*2a80*/  LDG.E.CONSTANT R5, desc[UR8][R24.64] ;  /* 0x0000000818057981 */ /* 0x000222000c1e9900 */
[----:B------:R-:W-:-:S03]  /*2a90*/  IADD3 R39, PT, PT, R3, -0x1, RZ ;  /* 0xffffffff03277810 */ /* 0x000fc60007ffe0ff */
[----:B-1----:R-:W1:Y:S01]  /*2aa0*/  LDS.128 R24, [R56] ;  /* 0x0000000038187984 */ /* 0x002e620000000c00 */
[----:B0-----:R-:W-:-:S03]  /*2ab0*/  IMAD.WIDE R4, R5, UR12, R40 ;  /* 0x0000000c05047c25 */ /* 0x001fc6000f8e0228 */
[----:B------:R-:W-:-:S04]  /*2ac0*/  IADD3 R4, P0, PT, R57, R4, RZ ;  /* 0x0000000439047210 */ /* 0x000fc80007f1e0ff */
[----:B------:R-:W-:Y:S02]  /*2ad0*/  IADD3.X R5, PT, PT, RZ, R5, RZ, P0, !PT ;  /* 0x00000005ff057210 */ /* 0x000fe400007fe4ff */
[----:B----4-:R-:W-:-:S04]  /*2ae0*/  LEA R36, P0, R4, UR4, 0x2 ;  /* 0x0000000404247c11 */ /* 0x010fc8000f8010ff */
[----:B------:R-:W-:-:S05]  /*2af0*/  LEA.HI.X R37, R4, UR5, R5, 0x2, P0 ;  /* 0x0000000504257c11 */ /* 0x000fca00080f1405 */
[----:B------:R-:W2:Y:S04]  /*2b00*/  LDG.E.128.CONSTANT R4, desc[UR8][R36.64] ;  /* 0x0000000824047981 */ /* 0x000ea8000c1e9d00 */
[----:B------:R-:W3:Y:S04]  /*2b10*/  LDG.E.128.CONSTANT R8, desc[UR8][R36.64+0x200] ;  /* 0x0002000824087981 */ /* 0x000ee8000c1e9d00 */
[----:B------:R-:W4:Y:S04]  /*2b20*/  LDG.E.128.CONSTANT R12, desc[UR8][R36.64+0x400] ;  /* 0x00040008240c7981 */ /* 0x000f28000c1e9d00 */
[----:B------:R-:W5:Y:S01]  /*2b30*/  LDG.E.128.CONSTANT R16, desc[UR8][R36.64+0x600] ;  /* 0x0006000824107981 */ /* 0x000f62000c1e9d00 */
[----:B------:R-:W-:-:S03]  /*2b40*/  ISETP.NE.AND P0, PT, R59, -0x1, PT ;  /* 0xffffffff3b00780c */ /* 0x000fc60003f05270 */
[----:B------:R-:W5:Y:S04]  /*2b50*/  LDG.E.128.CONSTANT R20, desc[UR8][R36.64+0x800] ;  /* 0x0008000824147981 */ /* 0x000f68000c1e9d00 */
[----:B------:R-:W5:Y:S06]  /*2b60*/  LDG.E.128.CONSTANT R28, desc[UR8][R36.64+0xa00] ;  /* 0x000a0008241c7981 */ /* 0x000f6c000c1e9d00 */
[----:B------:R-:W-:Y:S01]  /*2b70*/  @!P0 VIADD R33, R3, 0x1 ;  /* 0x0000000103218836 */ /* 0x000fe20000000000 */
[----:B------:R-:W-:-:S02]  /*2b80*/  @!P0 ISETP.GE.AND P5, PT, R39, R54, PT ;  /* 0x000000362700820c */ /* 0x000fc40003fa6270 */
[-C--:B------:R-:W-:Y:S02]  /*2b90*/  @!P0 ISETP.GE.AND P6, PT, R3, R54.reuse, PT ;  /* 0x000000360300820c */ /* 0x080fe40003fc6270 */
[CC--:B------:R-:W-:Y:S02]  /*2ba0*/  @!P0 ISETP.GE.AND P1, PT, R33.reuse, R54.reuse, PT ;  /* 0x000000362100820c */ /* 0x0c0fe40003f26270 */
[-C--:B------:R-:W-:Y:S02]  /*2bb0*/  @!P0 ISETP.GE.AND P4, PT, R33, R54.reuse, PT ;  /* 0x000000362100820c */ /* 0x080fe40003f86270 */
[-C--:B------:R-:W-:Y:S01]  /*2bc0*/  @!P0 ISETP.GE.AND P2, PT, R39, R54.reuse, PT ;  /* 0x000000362700820c */ /* 0x080fe20003f46270 */
[----:B------:R-:W5:Y:S01]  /*2bd0*/  LDG.E.128.CONSTANT R32, desc[UR8][R36.64+0xc00] ;  /* 0x000c000824207981 */ /* 0x000f62000c1e9d00 */
[----:B------:R-:W-:Y:S02]  /*2be0*/  @!P0 ISETP.GE.AND P3, PT, R3, R54, PT ;  /* 0x000000360300820c */ /* 0x000fe40003f66270 */
[----:B--2---:R-:W-:-:S02]  /*2bf0*/  @!P0 FSEL R4, R4, RZ, !P5 ;  /* 0x000000ff04048208 */ /* 0x004fc40006800000 */
[----:B------:R-:W-:Y:S02]  /*2c00*/  @!P0 FSEL R5, R5, RZ, !P6 ;  /* 0x000000ff05058208 */ /* 0x000fe40007000000 */
[----:B------:R-:W-:Y:S02]  /*2c10*/  @!P0 FSEL R6, R6, RZ, !P1 ;  /* 0x000000ff06068208 */ /* 0x000fe40004800000 */
[----:B---3--:R-:W-:Y:S02]  /*2c20*/  @!P0 FSEL R8, R8, RZ, !P2 ;  /* 0x000000ff08088208 */ /* 0x008fe40005000000 */
        /* <DEDUP_REMOVED lines=8> */
[----:B------:R-:W2:Y:S01]  /*2cb0*/  LDG.E.128.CONSTANT R36, desc[UR8][R36.64+0xe00] ;  /* 0x000e000824247981 */ /* 0x000ea2000c1e9d00 */
[----:B-1----:R-:W-:Y:S01]  /*2cc0*/  FMUL.FTZ R9, R25, R9 ;  /* 0x0000000919097220 */ /* 0x002fe20000410000 */
[----:B----4-:R-:W-:-:S03]  /*2cd0*/  @!P0 FSEL R12, R12, RZ, !P5 ;  /* 0x000000ff0c0c8208 */ /* 0x010fc60006800000 */
[----:B------:R-:W-:Y:S01]  /*2ce0*/  FFMA.FTZ R9, R24, R8, R9 ;  /* 0x0000000818097223 */ /* 0x000fe20000010009 */
[----:B------:R-:W-:-:S03]  /*2cf0*/  @!P0 ISETP.GE.AND P5, PT, R3, R54, PT ;  /* 0x000000360300820c */ /* 0x000fc60003fa6270 */
[----:B------:R-:W-:Y:S01]  /*2d00*/  FFMA.FTZ R10, R26, R10, R9 ;  /* 0x0000000a1a0a7223 */ /* 0x000fe20000010009 */
[----:B------:R-:W-:Y:S02]  /*2d10*/  @!P0 IADD3 R9, PT, PT, R3, 0x2, RZ ;  /* 0x0000000203098810 */ /* 0x000fe40007ffe0ff */
[----:B------:R-:W-:Y:S02]  /*2d20*/  @!P0 FSEL R13, R13, RZ, !P5 ;  /* 0x000000ff0d0d8208 */ /* 0x000fe40006800000 */
[----:B------:R-:W-:-:S04]  /*2d30*/  @!P0 ISETP.GE.AND P5, PT, R9, R54, PT ;  /* 0x000000360900820c */ /* 0x000fc80003fa6270 */
[----:B------:R-:W-:Y:S02]  /*2d40*/  @!P0 FSEL R7, R7, RZ, !P5 ;  /* 0x000000ff07078208 */ /* 0x000fe40006800000 */
[----:B------:R-:W-:Y:S01]  /*2d50*/  @!P0 ISETP.GE.AND P5, PT, R9, R54, PT ;  /* 0x000000360900820c */ /* 0x000fe20003fa6270 */
[----:B------:R-:W-:-:S03]  /*2d60*/  @!P0 VIADD R9, R3, 0x1 ;  /* 0x0000000103098836 */ /* 0x000fc60000000000 */
        /* <DEDUP_REMOVED lines=18> */
[-C--:B------:R-:W-:Y:S01]  /*2e90*/  @!P0 ISETP.GE.AND P6, PT, R9, R54.reuse, PT ;  /* 0x000000360900820c */ /* 0x080fe20003fc6270 */
[C---:B------:R-:W-:Y:S01]  /*2ea0*/  @!P0 VIADD R9, R3.reuse, 0x2 ;  /* 0x0000000203098836 */ /* 0x040fe20000000000 */
[----:B------:R-:W-:Y:S02]  /*2eb0*/  @!P0 FSEL R20, R20, RZ, !P1 ;  /* 0x000000ff14148208 */ /* 0x000fe40004800000 */
        /* <DEDUP_REMOVED lines=11> */
[-C--:B------:R-:W-:Y:S02]  /*2f70*/  @!P0 ISETP.GE.AND P2, PT, R3, R54.reuse, PT ;  /* 0x000000360300820c */ /* 0x080fe40003f46270 */
[----:B------:R-:W-:Y:S02]  /*2f80*/  @!P0 FSEL R32, R32, RZ, !P3 ;  /* 0x000000ff20208208 */ /* 0x000fe40005800000 */
[----:B------:R-:W-:Y:S01]  /*2f90*/  @!P0 FSEL R29, R29, RZ, !P2 ;  /* 0x000000ff1d1d8208 */ /* 0x000fe20005000000 */
[----:B------:R-:W-:Y:S01]  /*2fa0*/  FMUL.FTZ R5, R25, R5 ;  /* 0x0000000519057220 */ /* 0x000fe20000410000 */
[----:B------:R-:W-:-:S02]  /*2fb0*/  @!P0 ISETP.GE.AND P2, PT, R9, R54, PT ;  /* 0x000000360900820c */ /* 0x000fc40003f46270 */
[C---:B------:R-:W-:Y:S02]  /*2fc0*/  @!P0 ISETP.GE.AND P3, PT, R3.reuse, R54, PT ;  /* 0x000000360300820c */ /* 0x040fe40003f66270 */
[----:B------:R-:W-:Y:S01]  /*2fd0*/  @!P0 IADD3 R9, PT, PT, R3, 0x2, RZ ;  /* 0x0000000203098810 */ /* 0x000fe20007ffe0ff */
[----:B------:R-:W-:Y:S01]  /*2fe0*/  FFMA.FTZ R5, R24, R4, R5 ;  /* 0x0000000418057223 */ /* 0x000fe20000010005 */
[----:B------:R-:W-:Y:S02]  /*2ff0*/  @!P0 FSEL R30, R30, RZ, !P6 ;  /* 0x000000ff1e1e8208 */ /* 0x000fe40007000000 */
[----:B------:R-:W-:Y:S02]  /*3000*/  @!P0 FSEL R33, R33, RZ, !P3 ;  /* 0x000000ff21218208 */ /* 0x000fe40005800000 */
[CC--:B------:R-:W-:Y:S02]  /*3010*/  @!P0 ISETP.GE.AND P6, PT, R9.reuse, R54.reuse, PT ;  /* 0x000000360900820c */ /* 0x0c0fe40003fc6270 */
[----:B------:R-:W-:-:S02]  /*3020*/  @!P0 ISETP.GE.AND P3, PT, R9, R54, PT ;  /* 0x000000360900820c */ /* 0x000fc40003f66270 */
[----:B------:R-:W-:Y:S01]  /*3030*/  @!P0 IADD3 R9, PT, PT, R3, 0x1, RZ ;  /* 0x0000000103098810 */ /* 0x000fe20007ffe0ff */
[----:B------:R-:W-:Y:S01]  /*3040*/  FFMA.FTZ R6, R26, R6, R5 ;  /* 0x000000061a067223 */ /* 0x000fe20000010005 */
        /* <DEDUP_REMOVED lines=33> */
[----:B------:R-:W-:Y:S01]  /*3260*/  VIADD R53, R53, 0x4 ;  /* 0x0000000435357836 */ /* 0x000fe20000000000 */
[----:B------:R-:W-:-:S02]  /*3270*/  IADD3 R59, PT, PT, R59, 0x4, RZ ;  /* 0x000000043b3b7810 */ /* 0x000fc40007ffe0ff */
[----:B------:R-:W-:Y:S02]  /*3280*/  IADD3 R56, PT, PT, R56, 0x100, RZ ;  /* 0x0000010038387810 */ /* 0x000fe40007ffe0ff */
        /* <DEDUP_REMOVED lines=8> */
[----:B------:R-:W-:-:S03]  /*3310*/  IADD3 R58, P0, PT, R58, 0x10, RZ ;  /* 0x000000103a3a7810 */ /* 0x000fc60007f1e0ff */
[----:B------:R-:W-:Y:S01]  /*3320*/  FFMA.FTZ R27, R27, R39, R26 ;  /* 0x000000271b1b7223 */ /* 0x000fe2000001001a */
[----:B------:R-:W-:Y:S01]  /*3330*/  VIADD R3, R3, 0x40 ;  /* 0x0000004003037836 */ /* 0x000fe20000000000 */
[----:B------:R-:W-:Y:S02]  /*3340*/  IADD3.X R55, PT, PT, RZ, R55, RZ, P0, !PT ;  /* 0x00000037ff377210 */ /* 0x000fe400007fe4ff */
[----:B------:R-:W-:Y:S01]  /*3350*/  FADD.FTZ R52, R27, R52 ;  /* 0x000000341b347221 */ /* 0x000fe20000010000 */
[----:B------:R-:W-:Y:S06]  /*3360*/  @!P5 BRA `(.L_x_24211) ;  /* 0xfffffff400bcd947 */ /* 0x000fec000383ffff */
.L_x_24210:
[----:B0--34-:R-:W-:Y:S05]  /*3370*/  BSYNC.RECONVERGENT B0 ;  /* 0x0000000000007941 */ /* 0x019fea0003800200 */
.L_x_24209:
[----:B------:R-:W0:Y:S01]  /*3380*/  SHFL.BFLY PT, R3, R44, 0x2, 0x1f ;  /* 0x0c401f002c037f89 */ /* 0x000e2200000e0000 */
[----:B------:R-:W-:Y:S01]  /*3390*/  LOP3.LUT P0, RZ, R42, 0x3, RZ, 0xc0, !PT ;  /* 0x000000032aff7812 */ /* 0x000fe2000780c0ff */
[----:B------:R-:W-:Y:S02]  /*33a0*/  BSSY.RECONVERGENT B0, `(.L_x_24212) ;  /* 0x0000033000007945 */ /* 0x000fe40003800200 */
[----:B------:R-:W3:Y:S04]  /*33b0*/  SHFL.BFLY PT, R2, R47, 0x2, 0x1f ;  /* 0x0c401f002f027f89 */ /* 0x000ee800000e0000 */
[----:B------:R-:W4:Y:S04]  /*33c0*/  SHFL.BFLY PT, R5, R46, 0x2, 0x1f ;  /* 0x0c401f002e057f89 */ /* 0x000f2800000e0000 */
[----:B--2---:R-:W2:Y:S04]  /*33d0*/  SHFL.BFLY PT, R7, R48, 0x2, 0x1f ;  /* 0x0c401f0030077f89 */ /* 0x004ea800000e0000 */
[----:B------:R-:W2:Y:S04]  /*33e0*/  SHFL.BFLY PT, R10, R49, 0x2, 0x1f ;  /* 0x0c401f00310a7f89 */ /* 0x000ea800000e0000 */
[----:B------:R-:W2:Y:S04]  /*33f0*/  SHFL.BFLY PT, R9, R50, 0x2, 0x1f ;  /* 0x0c401f0032097f89 */ /* 0x000ea800000e0000 */
[----:B------:R-:W2:Y:S01]  /*3400*/  SHFL.BFLY PT, R14, R51, 0x2, 0x1f ;  /* 0x0c401f00330e7f89 */ /* 0x000ea200000e0000 */
[----:B0-----:R-:W-:-:S03]  /*3410*/  FADD.FTZ R3, R3, R44 ;  /* 0x0000002c03037221 */ /* 0x001fc60000010000 */
[----:B-1----:R-:W0:Y:S01]  /*3420*/  SHFL.BFLY PT, R11, R52, 0x2, 0x1f ;  /* 0x0c401f00340b7f89 */ /* 0x002e2200000e0000 */
[----:B---3--:R-:W-:Y:S01]  /*3430*/  FADD.FTZ R6, R2, R47 ;  /* 0x0000002f02067221 */ /* 0x008fe20000010000 */
[----:B----4-:R-:W-:Y:S02]  /*3440*/  FADD.FTZ R4, R5, R46 ;  /* 0x0000002e05047221 */ /* 0x010fe40000010000 */
[----:B------:R-:W1:Y:S01]  /*3450*/  SHFL.BFLY PT, R2, R3, 0x1, 0x1f ;  /* 0x0c201f0003027f89 */ /* 0x000e6200000e0000 */
[----:B------:R-:W-:Y:S01]  /*3460*/  LOP3.LUT R5, R42, 0x3c0, RZ, 0xc0, !PT ;  /* 0x000003c02a057812 */ /* 0x000fe200078ec0ff */
[----:B--2---:R-:W-:Y:S01]  /*3470*/  FADD.FTZ R8, R7, R48 ;  /* 0x0000003007087221 */ /* 0x004fe20000010000 */
[----:B------:R-:W-:Y:S02]  /*3480*/  BAR.SYNC.DEFER_BLOCKING 0x0 ;  /* 0x0000000000007b1d */ /* 0x000fe40000010000 */
[----:B------:R-:W-:Y:S01]  /*3490*/  ISETP.NE.OR P1, PT, R5, 0x40, P0 ;  /* 0x000000400500780c */ /* 0x000fe20000725670 */
[----:B------:R-:W-:Y:S01]  /*34a0*/  FADD.FTZ R10, R10, R49 ;  /* 0x000000310a0a7221 */ /* 0x000fe20000010000 */
[----:B------:R-:W-:-:S02]  /*34b0*/  FADD.FTZ R12, R9, R50 ;  /* 0x00000032090c7221 */ /* 0x000fc40000010000 */
[----:B------:R-:W2:Y:S01]  /*34c0*/  SHFL.BFLY PT, R7, R4, 0x1, 0x1f ;  /* 0x0c201f0004077f89 */ /* 0x000ea200000e0000 */
[----:B------:R-:W-:-:S03]  /*34d0*/  FADD.FTZ R14, R14, R51 ;  /* 0x000000330e0e7221 */ /* 0x000fc60000010000 */
[----:B------:R-:W3:Y:S01]  /*34e0*/  SHFL.BFLY PT, R9, R6, 0x1, 0x1f ;  /* 0x0c201f0006097f89 */ /* 0x000ee200000e0000 */
[----:B0-----:R-:W-:-:S03]  /*34f0*/  FADD.FTZ R16, R11, R52 ;  /* 0x000000340b107221 */ /* 0x001fc60000010000 */
[----:B------:R-:W0:Y:S04]  /*3500*/  SHFL.BFLY PT, R13, R10, 0x1, 0x1f ;  /* 0x0c201f000a0d7f89 */ /* 0x000e2800000e0000 */
[----:B------:R-:W4:Y:S01]  /*3510*/  SHFL.BFLY PT, R11, R8, 0x1, 0x1f ;  /* 0x0c201f00080b7f89 */ /* 0x000f2200000e0000 */
[----:B-1----:R-:W-:Y:S01]  /*3520*/  FADD.FTZ R5, R3, R2 ;  /* 0x0000000203057221 */ /* 0x002fe20000010000 */
[----:B------:R-:W-:Y:S02]  /*3530*/  SHF.R.U32.HI R2, RZ, 0x2, R43 ;  /* 0x00000002ff027819 */ /* 0x000fe4000001162b */
[----:B------:R-:W1:Y:S02]  /*3540*/  SHFL.BFLY PT, R15, R12, 0x1, 0x1f ;  /* 0x0c201f000c0f7f89 */ /* 0x000e6400000e0000 */
[----:B------:R-:W-:-:S02]  /*3550*/  LEA R45, R45, R2, 0x6 ;  /* 0x000000022d2d7211 */ /* 0x000fc400078e30ff */
[----:B------:R-:W1:Y:S04]  /*3560*/  SHFL.BFLY PT, R17, R14, 0x1, 0x1f ;  /* 0x0c201f000e117f89 */ /* 0x000e6800000e0000 */
[----:B------:R-:W1:Y:S01]  /*3570*/  SHFL.BFLY PT, R19, R16, 0x1, 0x1f ;  /* 0x0c201f0010137f89 */ /* 0x000e6200000e0000 */
[----:B--2---:R-:W-:Y:S01]  /*3580*/  FADD.FTZ R7, R4, R7 ;  /* 0x0000000704077221 */ /* 0x004fe20000010000 */
[----:B---3--:R-:W-:Y:S01]  /*3590*/  FADD.FTZ R9, R6, R9 ;  /* 0x0000000906097221 */ /* 0x008fe20000010000 */
[----:B0-----:R-:W-:Y:S01]  /*35a0*/  FADD.FTZ R13, R10, R13 ;  /* 0x0000000d0a0d7221 */ /* 0x001fe20000010000 */
[----:B----4-:R-:W-:Y:S01]  /*35b0*/  FADD.FTZ R11, R8, R11 ;  /* 0x0000000b080b7221 */ /* 0x010fe20000010000 */
[----:B-1----:R-:W-:Y:S01]  /*35c0*/  FADD.FTZ R15, R12, R15 ;  /* 0x0000000f0c0f7221 */ /* 0x002fe20000010000 */
        /* <DEDUP_REMOVED lines=16> */
.L_x_24213:
[----:B------:R-:W-:Y:S05]  /*36d0*/  BSYNC.RECONVERGENT B0 ;  /* 0x0000000000007941 */ /* 0x000fea0003800200 */
.L_x_24212:
        /* <DEDUP_REMOVED lines=29> */
.L_x_24215:
[----:B------:R-:W-:Y:S05]  /*38b0*/  BSYNC.RECONVERGENT B0 ;  /* 0x0000000000007941 */ /* 0x000fea0003800200 */
.L_x_24214:
        /* <DEDUP_REMOVED lines=12> */
.L_x_24217:
[----:B------:R-:W-:Y:S05]  /*3980*/  BSYNC.RECONVERGENT B0 ;  /* 0x0000000000007941 */ /* 0x000fea0003800200 */
.L_x_24216:
        /* <DEDUP_REMOVED lines=19> */
.L_x_24219:
[----:B------:R-:W-:Y:S05]  /*3ac0*/  BSYNC.RECONVERGENT B0 ;  /* 0x0000000000007941 */ /* 0x000fea0003800200 */
.L_x_24218:
[----:B------:R-:W-:Y:S06]  /*3ad0*/  BAR.SYNC.DEFER_BLOCKING 0x0 ;  /* 0x0000000000007b1d */ /* 0x000fec0000010000 */
[----:B------:R-:W-:Y:S05]  /*3ae0*/  @P4 EXIT ;  /* 0x000000000000494d */ /* 0x000fea0003800000 */
[----:B------:R-:W2:Y:S01]  /*3af0*/  LDC R3, c[0x0][0x370] ;  /* 0x0000dc00ff037b82 */ /* 0x000ea20000000800 */
[----:B------:R-:W3:Y:S01]  /*3b00*/  LDCU UR4, c[0x0][0x378] ;  /* 0x00006f00ff0477ac */ /* 0x000ee20008000800 */
[----:B--2---:R-:W-:-:S04]  /*3b10*/  IMAD R0, R3, UR6, R0 ;  /* 0x0000000603007c24 */ /* 0x004fc8000f8e0200 */
[----:B---3--:R-:W-:Y:S01]  /*3b20*/  IMAD R0, R0, UR4, RZ ;  /* 0x0000000400007c24 */ /* 0x008fe2000f8e02ff */
[----:B------:R-:W-:Y:S06]  /*3b30*/  @P0 EXIT ;  /* 0x000000000000094d */ /* 0x000fec0003800000 */
[----:B------:R-:W2:Y:S01]  /*3b40*/  S2UR UR4, SR_CTAID.Z ;  /* 0x00000000000479c3 */ /* 0x000ea20000002700 */
[----:B------:R-:W1:Y:S01]  /*3b50*/  LDCU.64 UR6, c[0x0][0x380] ;  /* 0x00007000ff0677ac */ /* 0x000e620008000a00 */
[----:B------:R-:W-:Y:S01]  /*3b60*/  IMAD.SHL.U32 R0, R0, 0x40, RZ ;  /* 0x0000004000007824 */ /* 0x000fe200078e00ff */
[----:B------:R-:W-:Y:S01]  /*3b70*/  SHF.R.U32.HI R3, RZ, 0x2, R42 ;  /* 0x00000002ff037819 */ /* 0x000fe2000001162a */
[----:B--2---:R-:W-:-:S06]  /*3b80*/  USHF.L.U32 UR4, UR4, 0x6, URZ ;  /* 0x0000000604047899 */ /* 0x004fcc00080006ff */
        /* <DEDUP_REMOVED lines=13> */
.L_x_24186:
[----:B------:R-:W-:Y:S01]  /*3c60*/  HFMA2 R45, -RZ, RZ, 0, 5.9604644775390625e-08 ;  /* 0x00000001ff2d7431 */ /* 0x000fe200000001ff */
[----:B------:R-:W-:Y:S01]  /*3c70*/  BSSY B1, `(.L_x_24220) ;  /* 0x0000006000017945 */ /* 0x000fe20003800000 */
[----:B------:R-:W-:Y:S01]  /*3c80*/  MOV R46, 0x1f ;  /* 0x0000001f002e7802 */ /* 0x000fe20000000f00 */
[----:B------:R-:W-:-:S07]  /*3c90*/  IMAD.MOV.U32 R43, RZ, RZ, -0x1 ;  /* 0xffffffffff2b7424 */ /* 0x000fce00078e00ff */
[----:B------:R-:W-:Y:S05]  /*3ca0*/  WARPSYNC.COLLECTIVE R43, `(.L_x_24221) ;  /* 0x000000002b087348 */ /* 0x000fea0003c00000 */
[----:B------:R0:W1:Y:S02]  /*3cb0*/  SHFL.BFLY P2, R44, R50, R45, R46 ;  /* 0x0c00002d322c7389 */ /* 0x000064000004002e */
[----:B01----:R-:W-:Y:S05]  /*3cc0*/  ENDCOLLECTIVE ;  /* 0x000000000000791b */ /* 0x003fea0003800000 */
.L_x_24221:
[----:B------:R-:W-:Y:S05]  /*3cd0*/  BSYNC B1 ;  /* 0x0000000000017941 */ /* 0x000fea0003800000 */
.L_x_24220:
[----:B------:R-:W-:Y:S01]  /*3ce0*/  MOV R43, R44 ;  /* 0x0000002c002b7202 */ /* 0x000fe20000000f00 */
[----:B------:R-:W-:Y:S06]  /*3cf0*/  BRA `(.L_x_24222) ;  /* 0xffffffcc00cc7947 */ /* 0x000fec000383ffff */
.L_x_24188:
[----:B------:R-:W-:Y:S01]  /*3d00*/  HFMA2 R46, -RZ, RZ, 0, 1.847743988037109375e-06 ;  /* 0x0000001fff2e7431 */ /* 0x000fe200000001ff */
[----:B------:R-:W-:Y:S01]  /*3d10*/  BSSY B0, `(.L_x_24223) ;  /* 0x0000007000007945 */ /* 0x000fe20003800000 */
[----:B0-----:R-:W-:Y:S01]  /*3d20*/  MOV R50, R4 ;  /* 0x0000000400327202 */ /* 0x001fe20000000f00 */
[----:B------:R-:W-:Y:S01]  /*3d30*/  IMAD.MOV.U32 R45, RZ, RZ, 0x10 ;  /* 0x00000010ff2d7424 */ /* 0x000fe200078e00ff */
[----:B------:R-:W-:-:S07]  /*3d40*/  MOV R43, 0xffffffff ;  /* 0xffffffff002b7802 */ /* 0x000fce0000000f00 */
[----:B-1---5:R-:W-:Y:S05]  /*3d50*/  WARPSYNC.COLLECTIVE R43, `(.L_x_24224) ;  /* 0x000000002b087348 */ /* 0x022fea0003c00000 */
[----:B------:R0:W2:Y:S02]  /*3d60*/  SHFL.BFLY P2, R44, R50, R45, R46 ;  /* 0x0c00002d322c7389 */ /* 0x0000a4000004002e */
[----:B012--5:R-:W-:Y:S05]  /*3d70*/  ENDCOLLECTIVE ;  /* 0x000000000000791b */ /* 0x027fea0003800000 */
.L_x_24224:
[----:B------:R-:W-:Y:S05]  /*3d80*/  BSYNC B0 ;  /* 0x0000000000007941 */ /* 0x000fea0003800000 */
.L_x_24223:
        /* <DEDUP_REMOVED lines=9> */
.L_x_24225:
[----:B------:R-:W-:Y:S01]  /*3e20*/  HFMA2 R45, -RZ, RZ, 0, 2.384185791015625e-07 ;  /* 0x00000004ff2d7431 */ /* 0x000fe200000001ff */
[----:B------:R-:W-:-:S04]  /*3e30*/  MOV R6, R44 ;  /* 0x0000002c00067202 */ /* 0x000fc80000000f00 */
[----:B------:R-:W-:-:S05]  /*3e40*/  FMNMX.FTZ R6, R5, R6, !PT ;  /* 0x0000000605067209 */ /* 0x000fca0007810000 */
[----:B------:R-:W-:-:S07]  /*3e50*/  IMAD.MOV.U32 R50, RZ, RZ, R6 ;  /* 0x000000ffff327224 */ /* 0x000fce00078e0006 */
[----:B------:R-:W-:Y:S05]  /*3e60*/  WARPSYNC.COLLECTIVE R43, `(.L_x_24226) ;  /* 0x000000002b087348 */ /* 0x000fea0003c00000 */
[----:B------:R0:W1:Y:S02]  /*3e70*/  SHFL.BFLY P2, R44, R50, R45, R46 ;  /* 0x0c00002d322c7389 */ /* 0x000064000004002e */
[----:B01----:R-:W-:Y:S05]  /*3e80*/  ENDCOLLECTIVE ;  /* 0x000000000000791b */ /* 0x003fea0003800000 */
.L_x_24226:
[----:B------:R-:W-:Y:S01]  /*3e90*/  HFMA2 R45, -RZ, RZ, 0, 1.1920928955078125e-07 ;  /* 0x00000002ff2d7431 */ /* 0x000fe200000001ff */
[----:B------:R-:W-:-:S04]  /*3ea0*/  MOV R7, R44 ;  /* 0x0000002c00077202 */ /* 0x000fc80000000f00 */
[----:B------:R-:W-:-:S05]  /*3eb0*/  FMNMX.FTZ R7, R6, R7, !PT ;  /* 0x0000000706077209 */ /* 0x000fca0007810000 */
[----:B------:R-:W-:-:S07]  /*3ec0*/  IMAD.MOV.U32 R50, RZ, RZ, R7 ;  /* 0x000000ffff327224 */ /* 0x000fce00078e0007 */
[----:B------:R-:W-:Y:S05]  /*3ed0*/  WARPSYNC.COLLECTIVE R43, `(.L_x_24227) ;  /* 0x000000002b087348 */ /* 0x000fea0003c00000 */
[----:B------:R0:W1:Y:S02]  /*3ee0*/  SHFL.BFLY P2, R44, R50, R45, R46 ;  /* 0x0c00002d322c7389 */ /* 0x000064000004002e */
[----:B01----:R-:W-:Y:S05]  /*3ef0*/  ENDCOLLECTIVE ;  /* 0x000000000000791b */ /* 0x003fea0003800000 */
.L_x_24227:
[----:B------:R-:W-:Y:S01]  /*3f00*/  MOV R8, R44 ;  /* 0x0000002c00087202 */ /* 0x000fe20000000f00 */
[----:B------:R-:W-:Y:S06]  /*3f10*/  BRA `(.L_x_24228) ;  /* 0xffffffcc00c07947 */ /* 0x000fec000383ffff */
.L_x_24229:
        /* <DEDUP_REMOVED lines=14> */
.L_x_26029:


//--------------------- .text._ZN4vllm25paged_attention_v1_kernelIffLi32ELi16ELi128ELNS_18Fp8KVCacheDataTypeE0ELb0EEEvPT_PKS2_PKT0_S8_ifPKiSA_iPKfiiiSC_SC_iiiii --------------------------
	.section	.text._ZN4vllm25paged_attention_v1_kernelIffLi32ELi16ELi128ELNS_18Fp8KVCacheDataTypeE0ELb0EEEvPT_PKS2_PKT0_S8_ifPKiSA_iPKfiiiSC_SC_iiiii,"ax",@progbits
	.align	128
        .global         _ZN4vllm25paged_attention_v1_kernelIffLi32ELi16ELi128ELNS_18Fp8KVCacheDataTypeE0ELb0EEEvPT_PKS2_PKT0_S8_ifPKiSA_iPKfiiiSC_SC_iiiii
        .type           _ZN4vllm25paged_attention_v1_kernelIffLi32ELi16ELi128ELNS_18Fp8KVCacheDataTypeE0ELb0EEEvPT_PKS2_PKT0_S8_ifPKiSA_iPKfiiiSC_SC_iiiii,@function
        .size           _ZN4vllm25paged_attention_v1_kernelIffLi32ELi16ELi128ELNS_18Fp8KVCacheDataTypeE0ELb0EEEvPT_PKS2_PKT0_S8_ifPKiSA_iPKfiiiSC_SC_iiiii,(.L_x_26030 - _ZN4vllm25paged_attention_v1_kernelIffLi32ELi16ELi128ELNS_18Fp8KVCacheDataTypeE0ELb0EEEvPT_PKS2_PKT0_S8_ifPKiSA_iPKfiiiSC_SC_iiiii)
        .other          _ZN4vllm25paged_attention_v1_kernelIffLi32ELi16ELi128ELNS_18Fp8KVCacheDataTypeE0ELb0EEEvPT_PKS2_PKT0_S8_ifPKiSA_iPKfiiiSC_SC_iiiii,@"STO_CUDA_ENTRY STV_DEFAULT"
_ZN4vllm25paged_attention_v1_kernelIffLi32ELi16ELi128ELNS_18Fp8KVCacheDataTypeE0ELb0EEEvPT_PKS2_PKT0_S8_ifPKiSA_iPKfiiiSC_SC_iiiii:
.text._ZN4vllm25paged_attention_v1_kernelIffLi32ELi16ELi128ELNS_18Fp8KVCacheDataTypeE0ELb0EEEvPT_PKS2_PKT0_S8_ifPKiSA_iPKfiiiSC_SC_iiiii:
        /* <DEDUP_REMOVED lines=32> */
[----:B------:R-:W4:Y:S04]  /*0200*/  @P0 LDC.64 R8, c[0x0][0x3c0] ;  /* 0x0000f000ff080b82 */ /* 0x000f280000000a00 */
[----:B------:R-:W2:Y:S04]  /*0210*/  @!P1 LDG.E.64.CONSTANT R6, desc[UR8][R6.64] ;  /* 0x0000000806069981 */ /* 0x000ea8000c1e9b00 */
[----:B------:R-:W0:Y:S01]  /*0220*/  LDC R5, c[0x0][0x370] ;  /* 0x0000dc00ff057b82 */ /* 0x000e220000000800 */
[----:B---3--:R-:W-:-:S04]  /*0230*/  VIADD R10, R12, 0xffffffe ;  /* 0x0ffffffe0c0a7836 */ /* 0x008fc80000000000 */
[----:B------:R3:W1:Y:S01]  /*0240*/  F2I.FTZ.U32.TRUNC.NTZ R11, R10 ;  /* 0x0000000a000b7305 */ /* 0x000662000021f000 */
[----:B------:R-:W-:Y:S02]  /*0250*/  HFMA2 R4, -RZ, RZ, 0, 0 ;  /* 0x00000000ff047431 */ /* 0x000fe400000001ff */
[----:B----4-:R-:W-:-:S04]  /*0260*/  @P0 IMAD.WIDE.U32 R8, R0, 0x4, R8 ;  /* 0x0000000400080825 */ /* 0x010fc800078e0008 */
[----:B---3--:R-:W-:Y:S01]  /*0270*/  IMAD.MOV.U32 R10, RZ, RZ, RZ ;  /* 0x000000ffff0a7224 */ /* 0x008fe200078e00ff */
        /* <DEDUP_REMOVED lines=36> */
[----:B------:R-:W-:Y:S01]  /*04c0*/  @!P2 IMAD.IADD R8, R8, 0x1, -R13 ;  /* 0x000000010808a824 */ /* 0x000fe200078e0a0d */
[----:B------:R-:W-:-:S04]  /*04d0*/  LOP3.LUT R28, R10, 0x40, RZ, 0xc0, !PT ;  /* 0x000000400a1c7812 */ /* 0x000fc800078ec0ff */
[----:B------:R-:W-:Y:S02]  /*04e0*/  ISETP.GE.U32.AND P0, PT, R8, R13, PT ;  /* 0x0000000d0800720c */ /* 0x000fe40003f06070 */
[--C-:B------:R-:W-:Y:S02]  /*04f0*/  SHF.R.U32.HI R26, RZ, 0x1, R2.reuse ;  /* 0x00000001ff1a7819 */ /* 0x100fe40000011602 */
[----:B------:R-:W-:Y:S01]  /*0500*/  IADD3 R11, PT, PT, R28, UR6, RZ ;  /* 0x000000061c0b7c10 */ /* 0x000fe2000fffe0ff */
[----:B------:R-:W-:Y:S01]  /*0510*/  @!P2 VIADD R9, R9, 0x1 ;  /* 0x000000010909a836 */ /* 0x000fe20000000000 */
[----:B------:R-:W-:Y:S02]  /*0520*/  SHF.R.U32.HI R27, RZ, 0x5, R2 ;  /* 0x00000005ff1b7819 */ /* 0x000fe40000011602 */
[----:B------:R-:W-:Y:S01]  /*0530*/  LOP3.LUT R10, R0, R15, RZ, 0x3c, !PT ;  /* 0x0000000f000a7212 */ /* 0x000fe200078e3cff */
[----:B------:R-:W-:-:S04]  /*0540*/  @!P1 IMAD R11, R26, 0x8, R11 ;  /* 0x000000081a0b9824 */ /* 0x000fc800078e020b */
[----:B------:R-:W-:Y:S02]  /*0550*/  @P0 IADD3 R9, PT, PT, R9, 0x1, RZ ;  /* 0x0000000109090810 */ /* 0x000fe40007ffe0ff */
[----:B------:R-:W-:Y:S01]  /*0560*/  ISETP.GE.AND P3, PT, R10, RZ, PT ;  /* 0x000000ff0a00720c */ /* 0x000fe20003f66270 */
[----:B------:R-:W-:Y:S01]  /*0570*/  IMAD R29, R3, UR4, RZ ;  /* 0x00000004031d7c24 */ /* 0x000fe2000f8e02ff */
[----:B------:R-:W-:Y:S01]  /*0580*/  BSSY B0, `(.L_x_24230) ;  /* 0x0000067000007945 */ /* 0x000fe20003800000 */
[----:B--2---:R-:W-:-:S04]  /*0590*/  IADD3 R8, PT, PT, R38, 0xf, RZ ;  /* 0x0000000f26087810 */ /* 0x004fc80007ffe0ff */
[----:B------:R-:W-:-:S04]  /*05a0*/  SHF.R.S32.HI R13, RZ, 0x1f, R8 ;  /* 0x0000001fff0d7819 */ /* 0x000fc80000011408 */
[----:B------:R-:W-:-:S04]  /*05b0*/  LEA.HI R13, R13, R8, RZ, 0x4 ;  /* 0x000000080d0d7211 */ /* 0x000fc800078f20ff */
[----:B------:R-:W-:-:S04]  /*05c0*/  SHF.R.S32.HI R8, RZ, 0x4, R13 ;  /* 0x00000004ff087819 */ /* 0x000fc8000001140d */
[----:B------:R-:W-:Y:S01]  /*05d0*/  ISETP.GE.AND P0, PT, R27, R8, PT ;  /* 0x000000081b00720c */ /* 0x000fe20003f06270 */
[----:B------:R0:W-:Y:S01]  /*05e0*/  @!P1 STS.64 [R11], R6 ;  /* 0x000000060b009388 */ /* 0x0001e20000000a00 */
[----:B------:R-:W-:Y:S01]  /*05f0*/  BAR.SYNC.DEFER_BLOCKING 0x0 ;  /* 0x0000000000007b1d */ /* 0x000fe20000010000 */
[----:B------:R-:W-:Y:S01]  /*0600*/  ISETP.NE.AND P1, PT, R15, RZ, PT ;  /* 0x000000ff0f00720c */ /* 0x000fe20003f25270 */
[----:B0-----:R-:W-:Y:S02]  /*0610*/  IMAD.MOV.U32 R6, RZ, RZ, R9 ;  /* 0x000000ffff067224 */ /* 0x001fe400078e0009 */
[----:B------:R-:W-:-:S03]  /*0620*/  IMAD.MOV.U32 R7, RZ, RZ, -0x800001 ;  /* 0xff7fffffff077424 */ /* 0x000fc600078e00ff */
[----:B------:R-:W-:-:S07]  /*0630*/  @!P3 IADD3 R6, PT, PT, -R6, RZ, RZ ;  /* 0x000000ff0606b210 */ /* 0x000fce0007ffe1ff */
[----:B------:R-:W-:Y:S01]  /*0640*/  @!P1 LOP3.LUT R6, RZ, R15, RZ, 0x33, !PT ;  /* 0x0000000fff069212 */ /* 0x000fe200078e33ff */
[----:B------:R-:W-:Y:S06]  /*0650*/  @P0 BRA `(.L_x_24231) ;  /* 0x0000000400640947 */ /* 0x000fec0003800000 */
[----:B------:R-:W0:Y:S01]  /*0660*/  LDCU UR10, c[0x0][0x3d0] ;  /* 0x00007a00ff0a77ac */ /* 0x000e220008000800 */
[----:B------:R-:W-:Y:S01]  /*0670*/  SHF.R.U32.HI R24, RZ, 0x3, R2 ;  /* 0x00000003ff187819 */ /* 0x000fe20000011602 */
[----:B------:R-:W-:Y:S01]  /*0680*/  IMAD.SHL.U32 R7, R26, 0x4, RZ ;  /* 0x000000041a077824 */ /* 0x000fe200078e00ff */
[----:B------:R-:W-:Y:S01]  /*0690*/  MOV R25, RZ ;  /* 0x000000ff00197202 */ /* 0x000fe20000000f00 */
[----:B------:R-:W1:Y:S01]  /*06a0*/  LDCU.64 UR12, c[0x0][0x3a8] ;  /* 0x00007500ff0c77ac */ /* 0x000e620008000a00 */
[----:B------:R-:W-:Y:S01]  /*06b0*/  LOP3.LUT R24, R24, 0x7c, RZ, 0xc0, !PT ;  /* 0x0000007c18187812 */ /* 0x000fe200078ec0ff */
[----:B------:R-:W2:Y:S01]  /*06c0*/  LDS.128 R8, [R28+UR6] ;  /* 0x000000061c087984 */ /* 0x000ea20008000c00 */
[----:B------:R-:W-:Y:S01]  /*06d0*/  LOP3.LUT R26, R26, 0xf, RZ, 0xc0, !PT ;  /* 0x0000000f1a1a7812 */ /* 0x000fe200078ec0ff */
[----:B------:R-:W-:Y:S02]  /*06e0*/  UIADD3 UR4, UPT, UPT, UR5, 0xa0, URZ ;  /* 0x000000a005047890 */ /* 0x000fe4000fffe0ff */
[----:B------:R-:W-:Y:S01]  /*06f0*/  IMAD.WIDE R24, R29, 0x4, R24 ;  /* 0x000000041d187825 */ /* 0x000fe200078e0218 */
[----:B------:R-:W3:Y:S01]  /*0700*/  LDS.128 R12, [R28+UR6+0x10] ;  /* 0x000010061c0c7984 */ /* 0x000ee20008000c00 */
[----:B------:R-:W-:Y:S01]  /*0710*/  ULEA UR4, UR7, UR4, 0x18 ;  /* 0x0000000407047291 */ /* 0x000fe2000f8ec0ff */
[----:B------:R-:W-:-:S02]  /*0720*/  LEA R31, R27, R26, 0x4 ;  /* 0x0000001a1b1f7211 */ /* 0x000fc400078e20ff */
[----:B------:R-:W4:Y:S01]  /*0730*/  LDS.128 R16, [R28+UR6+0x20] ;  /* 0x000020061c107984 */ /* 0x000f220008000c00 */
[----:B------:R-:W-:Y:S01]  /*0740*/  MOV R26, R27 ;  /* 0x0000001b001a7202 */ /* 0x000fe20000000f00 */
[----:B0-----:R-:W-:Y:S02]  /*0750*/  IMAD R29, R6, UR10, RZ ;  /* 0x0000000a061d7c24 */ /* 0x001fe4000f8e02ff */
[----:B------:R0:W2:Y:S01]  /*0760*/  LDS.128 R20, [R28+UR6+0x30] ;  /* 0x000030061c147984 */ /* 0x0000a20008000c00 */
[----:B------:R-:W-:Y:S01]  /*0770*/  VIADD R36, R31, 0x1 ;  /* 0x000000011f247836 */ /* 0x000fe20000000000 */
[----:B-1----:R-:W-:-:S04]  /*0780*/  IADD3 R24, P0, PT, R24, UR12, RZ ;  /* 0x0000000c18187c10 */ /* 0x002fc8000ff1e0ff */
[----:B------:R-:W-:Y:S02]  /*0790*/  IADD3.X R25, PT, PT, R25, UR13, RZ, P0, !PT ;  /* 0x0000000d19197c10 */ /* 0x000fe400087fe4ff */
[----:B0-----:R-:W-:Y:S01]  /*07a0*/  LOP3.LUT R28, R7, 0x3c, RZ, 0xc0, !PT ;  /* 0x0000003c071c7812 */ /* 0x001fe200078ec0ff */
[----:B------:R-:W-:Y:S01]  /*07b0*/  IMAD.MOV.U32 R7, RZ, RZ, -0x800001 ;  /* 0xff7fffffff077424 */ /* 0x000fe200078e00ff */
[----:B-----5:R-:W-:Y:S02]  /*07c0*/  FSETP.NEU.FTZ.AND P0, PT, R4, RZ, PT ;  /* 0x000000ff0400720b */ /* 0x020fe40003f1d000 */
[----:B------:R-:W-:Y:S01]  /*07d0*/  IADD3 R40, P1, PT, R29, R28, RZ ;  /* 0x0000001c1d287210 */ /* 0x000fe20007f3e0ff */
[----:B------:R-:W-:Y:S01]  /*07e0*/  IMAD R28, R27, 0x40, R28 ;  /* 0x000000401b1c7824 */ /* 0x000fe200078e021c */
[----:B------:R-:W-:Y:S02]  /*07f0*/  IADD3 R27, PT, PT, -R38, R31, RZ ;  /* 0x0000001f261b7210 */ /* 0x000fe40007ffe1ff */
[----:B------:R-:W-:-:S02]  /*0800*/  LEA.HI.X.SX32 R41, R29, RZ, 0x1, P1 ;  /* 0x000000ff1d297211 */ /* 0x000fc400008f0eff */
[----:B------:R-:W-:-:S07]  /*0810*/  IADD3 R37, PT, PT, R28, UR4, RZ ;  /* 0x000000041c257c10 */ /* 0x000fce000fffe0ff */
.L_x_24233:
[----:B------:R-:W5:Y:S01]  /*0820*/  LDG.E.CONSTANT R29, desc[UR8][R24.64] ;  /* 0x00000008181d7981 */ /* 0x000f62000c1e9900 */
[----:B------:R-:W-:Y:S01]  /*0830*/  LOP3.LUT R31, R2, 0x1, RZ, 0xc0, !PT ;  /* 0x00000001021f7812 */ /* 0x000fe200078ec0ff */
[----:B-----5:R-:W-:-:S03]  /*0840*/  IMAD.WIDE R28, R29, UR11, R40 ;  /* 0x0000000b1d1c7c25 */ /* 0x020fc6000f8e0228 */
[----:B------:R-:W-:-:S05]  /*0850*/  LEA R28, P1, R31, R28, 0x1 ;  /* 0x0000001c1f1c7211 */ /* 0x000fca00078208ff */
[----:B------:R-:W-:Y:S01]  /*0860*/  IMAD.X R29, RZ, RZ, R29, P1 ;  /* 0x000000ffff1d7224 */ /* 0x000fe200008e061d */
[----:B------:R-:W-:-:S04]  /*0870*/  LEA R42, P1, R28, UR14, 0x2 ;  /* 0x0000000e1c2a7c11 */ /* 0x000fc8000f8210ff */
[----:B------:R-:W-:-:S05]  /*0880*/  LEA.HI.X R43, R28, UR15, R29, 0x2, P1 ;  /* 0x0000000f1c2b7c11 */ /* 0x000fca00088f141d */
[----:B------:R-:W2:Y:S04]  /*0890*/  LDG.E.64.CONSTANT R30, desc[UR8][R42.64+0x100] ;  /* 0x000100082a1e7981 */ /* 0x000ea8000c1e9b00 */
[----:B------:R-:W5:Y:S04]  /*08a0*/  LDG.E.64.CONSTANT R32, desc[UR8][R42.64] ;  /* 0x000000082a207981 */ /* 0x000f68000c1e9b00 */
[----:B0-----:R-:W3:Y:S04]  /*08b0*/  LDG.E.64.CONSTANT R34, desc[UR8][R42.64+0x200] ;  /* 0x000200082a227981 */ /* 0x001ee8000c1e9b00 */
[----:B------:R-:W4:Y:S01]  /*08c0*/  LDG.E.64.CONSTANT R28, desc[UR8][R42.64+0x300] ;  /* 0x000300082a1c7981 */ /* 0x000f22000c1e9b00 */
[----:B--2---:R-:W-:Y:S01]  /*08d0*/  FMUL.FTZ R39, R30, R10 ;  /* 0x0000000a1e277220 */ /* 0x004fe20000410000 */
[----:B------:R-:W-:-:S03]  /*08e0*/  FMUL.FTZ R30, R31, R11 ;  /* 0x0000000b1f1e7220 */ /* 0x000fc60000410000 */
[----:B-----5:R-:W-:Y:S01]  /*08f0*/  FFMA.FTZ R39, R8, R32, R39 ;  /* 0x0000002008277223 */ /* 0x020fe20000010027 */
[----:B------:R-:W-:-:S03]  /*0900*/  FFMA.FTZ R30, R9, R33, R30 ;  /* 0x00000021091e7223 */ /* 0x000fc6000001001e */
[----:B---3--:R-:W-:Y:S01]  /*0910*/  FFMA.FTZ R39, R12, R34, R39 ;  /* 0x000000220c277223 */ /* 0x008fe20000010027 */
[----:B------:R-:W-:Y:S02]  /*0920*/  FFMA.FTZ R32, R13, R35, R30 ;  /* 0x000000230d207223 */ /* 0x000fe4000001001e */
[----:B------:R-:W2:Y:S01]  /*0930*/  LDG.E.64.CONSTANT R30, desc[UR8][R42.64+0x400] ;  /* 0x000400082a1e7981 */ /* 0x000ea2000c1e9b00 */
[----:B----4-:R-:W-:Y:S01]  /*0940*/  FFMA.FTZ R39, R28, R14, R39 ;  /* 0x0000000e1c277223 */ /* 0x010fe20000010027 */
[----:B------:R-:W-:Y:S02]  /*0950*/  FFMA.FTZ R44, R29, R15, R32 ;  /* 0x0000000f1d2c7223 */ /* 0x000fe40000010020 */
[----:B------:R-:W3:Y:S04]  /*0960*/  LDG.E.64.CONSTANT R28, desc[UR8][R42.64+0x500] ;  /* 0x000500082a1c7981 */ /* 0x000ee8000c1e9b00 */
[----:B------:R-:W4:Y:S04]  /*0970*/  LDG.E.64.CONSTANT R32, desc[UR8][R42.64+0x600] ;  /* 0x000600082a207981 */ /* 0x000f28000c1e9b00 */
[----:B------:R-:W5:Y:S01]  /*0980*/  LDG.E.64.CONSTANT R34, desc[UR8][R42.64+0x700] ;  /* 0x000700082a227981 */ /* 0x000f62000c1e9b00 */
[----:B------:R-:W-:Y:S01]  /*0990*/  UMOV UR4, 0xffffffff ;  /* 0xffffffff00047882 */ /* 0x000fe20000000000 */
[----:B--2---:R-:W-:Y:S01]  /*09a0*/  FFMA.FTZ R39, R16, R30, R39 ;  /* 0x0000001e10277223 */ /* 0x004fe20000010027 */
[----:B------:R-:W-:-:S03]  /*09b0*/  FFMA.FTZ R44, R17, R31, R44 ;  /* 0x0000001f112c7223 */ /* 0x000fc6000001002c */
[----:B---3--:R-:W-:Y:S01]  /*09c0*/  FFMA.FTZ R39, R28, R18, R39 ;  /* 0x000000121c277223 */ /* 0x008fe20000010027 */
[----:B------:R-:W-:Y:S01]  /*09d0*/  FFMA.FTZ R44, R29, R19, R44 ;  /* 0x000000131d2c7223 */ /* 0x000fe2000001002c */
[----:B------:R-:W-:Y:S02]  /*09e0*/  IADD3 R28, PT, PT, R38, 0xf, RZ ;  /* 0x0000000f261c7810 */ /* 0x000fe40007ffe0ff */
[----:B----4-:R-:W-:Y:S01]  /*09f0*/  FFMA.FTZ R39, R20, R32, R39 ;  /* 0x0000002014277223 */ /* 0x010fe20000010027 */
[----:B------:R-:W-:Y:S01]  /*0a00*/  FFMA.FTZ R44, R21, R33, R44 ;  /* 0x00000021152c7223 */ /* 0x000fe2000001002c */
[----:B------:R-:W-:Y:S02]  /*0a10*/  SHF.R.S32.HI R29, RZ, 0x1f, R28 ;  /* 0x0000001fff1d7819 */ /* 0x000fe4000001141c */
[----:B-----5:R-:W-:Y:S01]  /*0a20*/  FFMA.FTZ R34, R34, R22, R39 ;  /* 0x0000001622227223 */ /* 0x020fe20000010027 */
[----:B------:R-:W-:Y:S01]  /*0a30*/  FFMA.FTZ R35, R35, R23, R44 ;  /* 0x0000001723237223 */ /* 0x000fe2000001002c */
[----:B------:R-:W-:-:S02]  /*0a40*/  LEA.HI R29, R29, R28, RZ, 0x4 ;  /* 0x0000001c1d1d7211 */ /* 0x000fc400078f20ff */
[----:B------:R-:W-:Y:S01]  /*0a50*/  LOP3.LUT R32, R2, 0x1, RZ, 0xc0, !PT ;  /* 0x0000000102207812 */ /* 0x000fe200078ec0ff */
[----:B------:R-:W-:Y:S01]  /*0a60*/  FADD.FTZ R34, R34, R35 ;  /* 0x0000002322227221 */ /* 0x000fe20000010000 */
[----:B------:R-:W-:Y:S01]  /*0a70*/  SHF.R.S32.HI R29, RZ, 0x4, R29 ;  /* 0x00000004ff1d7819 */ /* 0x000fe2000001141d */
[----:B------:R-:W-:Y:S06]  /*0a80*/  BRA.DIV UR4, `(.L_x_24232) ;  /* 0x0000002a043c7947 */ /* 0x000fec000b800000 */
[----:B------:R0:W1:Y:S02]  /*0a90*/  SHFL.BFLY PT, R31, R34, 0x1, 0x1f ;  /* 0x0c201f00221f7f89 */ /* 0x00006400000e0000 */
.L_x_24262:
[C---:B------:R-:W-:Y:S01]  /*0aa0*/  VIADD R28, R27.reuse, 0x1 ;  /* 0x000000011b1c7836 */ /* 0x040fe20000000000 */
[----:B------:R-:W-:Y:S01]  /*0ab0*/  ISETP.NE.AND P3, PT, R32, RZ, PT ;  /* 0x000000ff2000720c */ /* 0x000fe20003f65270 */
[----:B------:R-:W-:Y:S02]  /*0ac0*/  VIADD R26, R26, 0x4 ;  /* 0x000000041a1a7836 */ /* 0x000fe40000000000 */
[----:B-1----:R-:W-:Y:S01]  /*0ad0*/  FADD.FTZ R31, R34, R31 ;  /* 0x0000001f221f7221 */ /* 0x002fe20000010000 */
[----:B------:R-:W-:Y:S02]  /*0ae0*/  IADD3 R27, PT, PT, R27, 0x40, RZ ;  /* 0x000000401b1b7810 */ /* 0x000fe40007ffe0ff */
[----:B------:R-:W-:Y:S02]  /*0af0*/  I2FP.F32.S32 R33, R28 ;  /* 0x0000001c00217245 */ /* 0x000fe40000201400 */
[----:B------:R-:W-:-:S03]  /*0b00*/  ISETP.GE.AND P2, PT, R26, R29, PT ;  /* 0x0000001d1a00720c */ /* 0x000fc60003f46270 */
[----:B------:R-:W-:-:S05]  /*0b10*/  FMUL.FTZ R33, R33, R4 ;  /* 0x0000000421217220 */ /* 0x000fca0000410000 */
[----:B------:R-:W-:Y:S02]  /*0b20*/  FSEL R28, R33, RZ, P0 ;  /* 0x000000ff211c7208 */ /* 0x000fe40000000000 */
[C---:B------:R-:W-:Y:S02]  /*0b30*/  @!P3 IADD3 R33, PT, PT, R36.reuse, -0x1, RZ ;  /* 0xffffffff2421b810 */ /* 0x040fe40007ffe0ff */
[----:B------:R-:W-:Y:S01]  /*0b40*/  IADD3 R36, PT, PT, R36, 0x40, RZ ;  /* 0x0000004024247810 */ /* 0x000fe20007ffe0ff */
[----:B------:R-:W-:Y:S01]  /*0b50*/  FFMA.FTZ R30, R31, UR16, R28 ;  /* 0x000000101f1e7c23 */ /* 0x000fe2000801001c */
[CC--:B------:R-:W-:Y:S02]  /*0b60*/  ISETP.GE.OR P4, PT, R33.reuse, R38.reuse, P3 ;  /* 0x000000262100720c */ /* 0x0c0fe40001f86670 */
[----:B------:R-:W-:-:S04]  /*0b70*/  @!P3 ISETP.GE.AND P1, PT, R33, R38, PT ;  /* 0x000000262100b20c */ /* 0x000fc80003f26270 */
[----:B------:R-:W-:Y:S02]  /*0b80*/  @!P3 FSEL R28, R30, RZ, !P1 ;  /* 0x000000ff1e1cb208 */ /* 0x000fe40004800000 */
[----:B------:R-:W-:-:S03]  /*0b90*/  IADD3 R24, P1, PT, R24, 0x10, RZ ;  /* 0x0000001018187810 */ /* 0x000fc60007f3e0ff */
[----:B------:R1:W-:Y:S02]  /*0ba0*/  @!P3 STS [R37], R28 ;  /* 0x0000001c2500b388 */ /* 0x0003e40000000800 */
[----:B------:R-:W-:Y:S01]  /*0bb0*/  @!P4 FMNMX.FTZ R7, R7, R30, !PT ;  /* 0x0000001e0707c209 */ /* 0x000fe20007810000 */
[----:B------:R-:W-:Y:S02]  /*0bc0*/  IMAD.X R25, RZ, RZ, R25, P1 ;  /* 0x000000ffff197224 */ /* 0x000fe400008e0619 */
[----:B-1----:R-:W-:Y:S01]  /*0bd0*/  VIADD R37, R37, 0x100 ;  /* 0x0000010025257836 */ /* 0x002fe20000000000 */
[----:B------:R-:W-:Y:S06]  /*0be0*/  @!P2 BRA `(.L_x_24233) ;  /* 0xfffffffc000ca947 */ /* 0x000fec000383ffff */
.L_x_24231:
[----:B------:R-:W-:Y:S05]  /*0bf0*/  BSYNC B0 ;  /* 0x0000000000007941 */ /* 0x000fea0003800000 */
.L_x_24230:
[----:B------:R-:W-:Y:S01]  /*0c00*/  UMOV UR4, 0xffffffff ;  /* 0xffffffff00047882 */ /* 0x000fe20000000000 */
[----:B-----5:R-:W-:Y:S02]  /*0c10*/  LOP3.LUT R4, R2, 0x1f, RZ, 0xc0, !PT ;  /* 0x0000001f02047812 */ /* 0x020fe400078ec0ff */
[----:B------:R-:W-:Y:S01]  /*0c20*/  SHF.R.U32.HI R9, RZ, 0x5, R2 ;  /* 0x00000005ff097819 */ /* 0x000fe20000011602 */
        /* <DEDUP_REMOVED lines=8> */
.L_x_24268:
[----:B------:R-:W3:Y:S01]  /*0cb0*/  S2R R7, SR_CgaCtaId ;  /* 0x0000000000077919 */ /* 0x000ee20000008800 */
[----:B------:R-:W-:Y:S01]  /*0cc0*/  MOV R8, 0x400 ;  /* 0x0000040000087802 */ /* 0x000fe20000000f00 */
[----:B------:R-:W-:Y:S05]  /*0cd0*/  WARPSYNC.ALL ;  /* 0x0000000000007948 */ /* 0x000fea0003800000 */
[----:B------:R-:W-:Y:S02]  /*0ce0*/  IADD3 R12, PT, PT, R8, 0x80, RZ ;  /* 0x00000080080c7810 */ /* 0x000fe40007ffe0ff */
[----:B------:R-:W-:Y:S02]  /*0cf0*/  ISETP.NE.AND P3, PT, R4, RZ, PT ;  /* 0x000000ff0400720c */ /* 0x000fe40003f65270 */
[----:B--2---:R-:W-:-:S02]  /*0d00*/  FMNMX.FTZ R13, R10, R13, !PT ;  /* 0x0000000d0a0d7209 */ /* 0x004fc40007810000 */
[----:B---3--:R-:W-:-:S05]  /*0d10*/  LEA R12, R7, R12, 0x18 ;  /* 0x0000000c070c7211 */ /* 0x008fca00078ec0ff */
[----:B-1----:R-:W-:-:S05]  /*0d20*/  IMAD R10, R9, 0x4, R12 ;  /* 0x00000004090a7824 */ /* 0x002fca00078e020c */
[----:B------:R-:W-:Y:S01]  /*0d30*/  @!P3 STS [R10], R13 ;  /* 0x0000000d0a00b388 */ /* 0x000fe20000000800 */
[----:B------:R-:W-:Y:S01]  /*0d40*/  BAR.SYNC.DEFER_BLOCKING 0x0 ;  /* 0x0000000000007b1d */ /* 0x000fe20000010000 */
[C---:B------:R-:W-:Y:S01]  /*0d50*/  ISETP.GT.U32.AND P2, PT, R4.reuse, 0x3, PT ;  /* 0x000000030400780c */ /* 0x040fe20003f44070 */
[----:B------:R-:W-:Y:S01]  /*0d60*/  IMAD.MOV.U32 R14, RZ, RZ, -0x800001 ;  /* 0xff7fffffff0e7424 */ /* 0x000fe200078e00ff */
[----:B------:R-:W-:Y:S02]  /*0d70*/  LEA R12, R4, R12, 0x2 ;  /* 0x0000000c040c7211 */ /* 0x000fe400078e10ff */
        /* <DEDUP_REMOVED lines=9> */
[----:B------:R-:W-:-:S03]  /*0e10*/  IMAD.MOV.U32 R15, RZ, RZ, RZ ;  /* 0x000000ffff0f7224 */ /* 0x000fc600078e00ff */
[----:B------:R-:W-:Y:S01]  /*0e20*/  LOP3.LUT R11, R11, 0xfffffff0, RZ, 0xc0, !PT ;  /* 0xfffffff00b0b7812 */ /* 0x000fe200078ec0ff */
[----:B------:R-:W1:Y:S03]  /*0e30*/  SHFL.IDX PT, R13, R13, RZ, 0x1f ;  /* 0x00001fff0d0d7589 */ /* 0x000e6600000e0000 */
[----:B------:R-:W-:-:S04]  /*0e40*/  VIMNMX R11, PT, PT, R38, R11, PT ;  /* 0x0000000b260b7248 */ /* 0x000fc80003fe0100 */
        /* <DEDUP_REMOVED lines=19> */
.L_x_24239:
        /* <DEDUP_REMOVED lines=11> */
.L_x_24238:
[----:B------:R-:W-:Y:S05]  /*1030*/  BSYNC.RECONVERGENT B1 ;  /* 0x0000000000017941 */ /* 0x000fea0003800200 */
.L_x_24237:
        /* <DEDUP_REMOVED lines=12> */
.L_x_24242:
[----:B------:R-:W1:Y:S01]  /*1100*/  LDS R24, [R16+-0x200] ;  /* 0xfffe000010187984 */ /* 0x000e620000000800 */
[----:B------:R-:W-:-:S03]  /*1110*/  IADD3 R14, PT, PT, R14, 0x800, RZ ;  /* 0x000008000e0e7810 */ /* 0x000fc60007ffe0ff */
[----:B------:R-:W2:Y:S01]  /*1120*/  LDS R28, [R16+0x200] ;  /* 0x00020000101c7984 */ /* 0x000ea20000000800 */
[----:B------:R-:W-:-:S03]  /*1130*/  ISETP.GE.AND P4, PT, R14, R17, PT ;  /* 0x000000110e00720c */ /* 0x000fc60003f86270 */
[----:B------:R-:W3:Y:S04]  /*1140*/  LDS R26, [R16] ;  /* 0x00000000101a7984 */ /* 0x000ee80000000800 */
[----:B------:R-:W4:Y:S04]  /*1150*/  LDS R18, [R16+-0x400] ;  /* 0xfffc000010127984 */ /* 0x000f280000000800 */
[----:B------:R-:W5:Y:S04]  /*1160*/  LDS R30, [R16+0x400] ;  /* 0x00040000101e7984 */ /* 0x000f680000000800 */
[----:B------:R-:W5:Y:S04]  /*1170*/  LDS R32, [R16+0x600] ;  /* 0x0006000010207984 */ /* 0x000f680000000800 */
[----:B------:R-:W5:Y:S04]  /*1180*/  LDS R22, [R16+0x800] ;  /* 0x0008000010167984 */ /* 0x000f680000000800 */
[----:B------:R-:W5:Y:S04]  /*1190*/  LDS R20, [R16+0xa00] ;  /* 0x000a000010147984 */ /* 0x000f680000000800 */
[----:B0-----:R-:W0:Y:S01]  /*11a0*/  LDS R34, [R16+0x1600] ;  /* 0x0016000010227984 */ /* 0x001e220000000800 */
[----:B-1----:R-:W-:-:S04]  /*11b0*/  FADD.FTZ R24, -R13, R24 ;  /* 0x000000180d187221 */ /* 0x002fc80000010100 */
[----:B------:R-:W-:Y:S01]  /*11c0*/  FMUL.FTZ R19, R24, 1.4426950216293334961 ;  /* 0x3fb8aa3b18137820 */ /* 0x000fe20000410000 */
[C---:B--2---:R-:W-:Y:S01]  /*11d0*/  FADD.FTZ R28, -R13.reuse, R28 ;  /* 0x0000001c0d1c7221 */ /* 0x044fe20000010100 */
[----:B------:R-:W1:Y:S01]  /*11e0*/  LDS R24, [R16+0xc00] ;  /* 0x000c000010187984 */ /* 0x000e620000000800 */
[C---:B---3--:R-:W-:Y:S02]  /*11f0*/  FADD.FTZ R21, -R13.reuse, R26 ;  /* 0x0000001a0d157221 */ /* 0x048fe40000010100 */
[----:B------:R-:W-:Y:S01]  /*1200*/  FMUL.FTZ R25, R28, 1.4426950216293334961 ;  /* 0x3fb8aa3b1c197820 */ /* 0x000fe20000410000 */
[----:B------:R-:W2:Y:S01]  /*1210*/  LDS R26, [R16+0xe00] ;  /* 0x000e0000101a7984 */ /* 0x000ea20000000800 */
[----:B------:R-:W3:Y:S01]  /*1220*/  MUFU.EX2 R19, R19 ;  /* 0x0000001300137308 */ /* 0x000ee20000000800 */
[----:B----4-:R-:W-:Y:S01]  /*1230*/  FADD.FTZ R18, -R13, R18 ;  /* 0x000000120d127221 */ /* 0x010fe20000010100 */
[----:B------:R-:W-:Y:S01]  /*1240*/  FMUL.FTZ R21, R21, 1.4426950216293334961 ;  /* 0x3fb8aa3b15157820 */ /* 0x000fe20000410000 */
[----:B------:R-:W4:Y:S02]  /*1250*/  LDS R28, [R16+0x1000] ;  /* 0x00100000101c7984 */ /* 0x000f240000000800 */
[----:B------:R-:W-:Y:S01]  /*1260*/  FMUL.FTZ R18, R18, 1.4426950216293334961 ;  /* 0x3fb8aa3b12127820 */ /* 0x000fe20000410000 */
[----:B-----5:R-:W-:-:S02]  /*1270*/  FADD.FTZ R23, -R13, R30 ;  /* 0x0000001e0d177221 */ /* 0x020fc40000010100 */
[----:B------:R-:W5:Y:S01]  /*1280*/  LDS R30, [R16+0x1200] ;  /* 0x00120000101e7984 */ /* 0x000f620000000800 */
[----:B------:R-:W-:Y:S01]  /*1290*/  FADD.FTZ R27, -R13, R32 ;  /* 0x000000200d1b7221 */ /* 0x000fe20000010100 */
[----:B------:R-:W1:Y:S01]  /*12a0*/  MUFU.EX2 R21, R21 ;  /* 0x0000001500157308 */ /* 0x000e620000000800 */
[----:B------:R-:W-:Y:S01]  /*12b0*/  FMUL.FTZ R23, R23, 1.4426950216293334961 ;  /* 0x3fb8aa3b17177820 */ /* 0x000fe20000410000 */
[----:B------:R-:W5:Y:S01]  /*12c0*/  LDS R32, [R16+0x1400] ;  /* 0x0014000010207984 */ /* 0x000f620000000800 */
[----:B------:R-:W-:Y:S01]  /*12d0*/  FADD.FTZ R22, -R13, R22 ;  /* 0x000000160d167221 */ /* 0x000fe20000010100 */
[----:B------:R-:W-:-:S03]  /*12e0*/  FMUL.FTZ R27, R27, 1.4426950216293334961 ;  /* 0x3fb8aa3b1b1b7820 */ /* 0x000fc60000410000 */
[----:B------:R-:W-:Y:S01]  /*12f0*/  FMUL.FTZ R29, R22, 1.4426950216293334961 ;  /* 0x3fb8aa3b161d7820 */ /* 0x000fe20000410000 */
[----:B------:R-:W1:Y:S01]  /*1300*/  MUFU.EX2 R18, R18 ;  /* 0x0000001200127308 */ /* 0x000e620000000800 */
[C---:B------:R-:W-:Y:S01]  /*1310*/  FADD.FTZ R22, -R13.reuse, R20 ;  /* 0x000000140d167221 */ /* 0x040fe20000010100 */
[----:B---3--:R-:W-:Y:S01]  /*1320*/  STS [R16+-0x200], R19 ;  /* 0xfffe001310007388 */ /* 0x008fe20000000800 */
[C---:B0-----:R-:W-:Y:S02]  /*1330*/  FADD.FTZ R34, -R13.reuse, R34 ;  /* 0x000000220d227221 */ /* 0x041fe40000010100 */
[----:B------:R-:W-:Y:S01]  /*1340*/  FMUL.FTZ R31, R22, 1.4426950216293334961 ;  /* 0x3fb8aa3b161f7820 */ /* 0x000fe20000410000 */
[----:B------:R-:W0:Y:S01]  /*1350*/  LDS R20, [R16+0x1800] ;  /* 0x0018000010147984 */ /* 0x000e220000000800 */
[----:B------:R-:W-:Y:S01]  /*1360*/  FMUL.FTZ R34, R34, 1.4426950216293334961 ;  /* 0x3fb8aa3b22227820 */ /* 0x000fe20000410000 */
[----:B------:R-:W3:Y:S02]  /*1370*/  MUFU.EX2 R25, R25 ;  /* 0x0000001900197308 */ /* 0x000ee40000000800 */
[----:B------:R-:W0:Y:S04]  /*1380*/  LDS R22, [R16+0x1a00] ;  /* 0x001a000010167984 */ /* 0x000e280000000800 */
[----:B-1----:R-:W-:Y:S02]  /*1390*/  STS [R16], R21 ;  /* 0x0000001510007388 */ /* 0x002fe40000000800 */
[----:B------:R-:W1:Y:S01]  /*13a0*/  MUFU.EX2 R23, R23 ;  /* 0x0000001700177308 */ /* 0x000e620000000800 */
[C---:B------:R-:W-:Y:S01]  /*13b0*/  FADD.FTZ R24, -R13.reuse, R24 ;  /* 0x000000180d187221 */ /* 0x040fe20000010100 */
[----:B------:R-:W-:Y:S03]  /*13c0*/  STS [R16+-0x400], R18 ;  /* 0xfffc001210007388 */ /* 0x000fe60000000800 */
[----:B------:R-:W-:Y:S01]  /*13d0*/  FMUL.FTZ R24, R24, 1.4426950216293334961 ;  /* 0x3fb8aa3b18187820 */ /* 0x000fe20000410000 */
[----:B--2---:R-:W-:-:S02]  /*13e0*/  FADD.FTZ R26, -R13, R26 ;  /* 0x0000001a0d1a7221 */ /* 0x004fc40000010100 */
[----:B------:R-:W2:Y:S01]  /*13f0*/  MUFU.EX2 R27, R27 ;  /* 0x0000001b001b7308 */ /* 0x000ea20000000800 */
[C---:B----4-:R-:W-:Y:S01]  /*1400*/  FADD.FTZ R28, -R13.reuse, R28 ;  /* 0x0000001c0d1c7221 */ /* 0x050fe20000010100 */
[----:B------:R-:W-:Y:S01]  /*1410*/  FMUL.FTZ R26, R26, 1.4426950216293334961 ;  /* 0x3fb8aa3b1a1a7820 */ /* 0x000fe20000410000 */
[----:B---3--:R-:W-:Y:S02]  /*1420*/  STS [R16+0x200], R25 ;  /* 0x0002001910007388 */ /* 0x008fe40000000800 */
[----:B------:R-:W-:Y:S01]  /*1430*/  FMUL.FTZ R28, R28, 1.4426950216293334961 ;  /* 0x3fb8aa3b1c1c7820 */ /* 0x000fe20000410000 */
[C---:B-----5:R-:W-:Y:S02]  /*1440*/  FADD.FTZ R30, -R13.reuse, R30 ;  /* 0x0000001e0d1e7221 */ /* 0x060fe40000010100 */
[----:B------:R3:W4:Y:S01]  /*1450*/  MUFU.EX2 R33, R24 ;  /* 0x0000001800217308 */ /* 0x0007220000000800 */
[----:B-1----:R-:W-:Y:S01]  /*1460*/  STS [R16+0x400], R23 ;  /* 0x0004001710007388 */ /* 0x002fe20000000800 */
[----:B------:R-:W-:Y:S01]  /*1470*/  FMUL.FTZ R30, R30, 1.4426950216293334961 ;  /* 0x3fb8aa3b1e1e7820 */ /* 0x000fe20000410000 */
[----:B------:R-:W-:-:S04]  /*1480*/  FADD.FTZ R32, -R13, R32 ;  /* 0x000000200d207221 */ /* 0x000fc80000010100 */
[----:B------:R-:W-:Y:S01]  /*1490*/  FMUL.FTZ R32, R32, 1.4426950216293334961 ;  /* 0x3fb8aa3b20207820 */ /* 0x000fe20000410000 */
[----:B------:R-:W1:Y:S01]  /*14a0*/  MUFU.EX2 R29, R29 ;  /* 0x0000001d001d7308 */ /* 0x000e620000000800 */
[----:B---3--:R-:W-:Y:S01]  /*14b0*/  FADD.FTZ R24, R18, R15 ;  /* 0x0000000f12187221 */ /* 0x008fe20000010000 */
[----:B--2---:R-:W-:Y:S03]  /*14c0*/  STS [R16+0x600], R27 ;  /* 0x0006001b10007388 */ /* 0x004fe60000000800 */
[----:B------:R-:W-:Y:S01]  /*14d0*/  FADD.FTZ R24, R24, R19 ;  /* 0x0000001318187221 */ /* 0x000fe20000010000 */
[C---:B0-----:R-:W-:Y:S02]  /*14e0*/  FADD.FTZ R20, -R13.reuse, R20 ;  /* 0x000000140d147221 */ /* 0x041fe40000010100 */
[----:B------:R-:W0:Y:S01]  /*14f0*/  MUFU.EX2 R31, R31 ;  /* 0x0000001f001f7308 */ /* 0x000e220000000800 */
        /* <DEDUP_REMOVED lines=36> */
.L_x_24241:
[----:B------:R-:W-:Y:S05]  /*1740*/  BSYNC.RECONVERGENT B1 ;  /* 0x0000000000017941 */ /* 0x000fea0003800200 */
.L_x_24240:
        /* <DEDUP_REMOVED lines=55> */
.L_x_24244:
[----:B------:R-:W-:Y:S05]  /*1ac0*/  BSYNC.RECONVERGENT B1 ;  /* 0x0000000000017941 */ /* 0x000fea0003800200 */
.L_x_24243:
        /* <DEDUP_REMOVED lines=26> */
.L_x_24236:
[----:B------:R-:W-:Y:S05]  /*1c70*/  BSYNC.RECONVERGENT B0 ;  /* 0x0000000000007941 */ /* 0x000fea0003800200 */
.L_x_24235:
        /* <DEDUP_REMOVED lines=39> */
.L_x_24249:
[----:B------:R-:W1:Y:S01]  /*1ef0*/  LDS R13, [R12] ;  /* 0x000000000c0d7984 */ /* 0x000e620000000800 */
[----:B------:R-:W-:-:S04]  /*1f00*/  IADD3 R15, PT, PT, R15, 0x1, RZ ;  /* 0x000000010f0f7810 */ /* 0x000fc80007ffe0ff */
[----:B------:R-:W-:Y:S01]  /*1f10*/  ISETP.NE.AND P0, PT, R15, RZ, PT ;  /* 0x000000ff0f00720c */ /* 0x000fe20003f05270 */
[----:B-1----:R-:W-:-:S05]  /*1f20*/  FMUL.FTZ R13, R13, R10 ;  /* 0x0000000a0d0d7220 */ /* 0x002fca0000410000 */
[----:B------:R1:W-:Y:S02]  /*1f30*/  STS [R12], R13 ;  /* 0x0000000d0c007388 */ /* 0x0003e40000000800 */
[----:B-1----:R-:W-:-:S05]  /*1f40*/  VIADD R12, R12, 0x200 ;  /* 0x000002000c0c7836 */ /* 0x002fca0000000000 */
[----:B------:R-:W-:Y:S05]  /*1f50*/  @P0 BRA `(.L_x_24249) ;  /* 0xfffffffc00e40947 */ /* 0x000fea000383ffff */
.L_x_24248:
[----:B------:R-:W-:Y:S05]  /*1f60*/  BSYNC.RECONVERGENT B1 ;  /* 0x0000000000017941 */ /* 0x000fea0003800200 */
.L_x_24247:
        /* <DEDUP_REMOVED lines=12> */
.L_x_24252:
        /* <DEDUP_REMOVED lines=23> */
[C---:B0-----:R-:W-:Y:S01]  /*21a0*/  FMUL.FTZ R27, R10.reuse, R27 ;  /* 0x0000001b0a1b7220 */ /* 0x041fe20000410000 */
        /* <DEDUP_REMOVED lines=28> */
.L_x_24251:
[----:B------:R-:W-:Y:S05]  /*2370*/  BSYNC.RECONVERGENT B1 ;  /* 0x0000000000017941 */ /* 0x000fea0003800200 */
.L_x_24250:
        /* <DEDUP_REMOVED lines=31> */
.L_x_24254:
[----:B------:R-:W-:Y:S05]  /*2570*/  BSYNC.RECONVERGENT B1 ;  /* 0x0000000000017941 */ /* 0x000fea0003800200 */
.L_x_24253:
        /* <DEDUP_REMOVED lines=14> */
.L_x_24246:
[----:B------:R-:W-:Y:S05]  /*2660*/  BSYNC.RECONVERGENT B0 ;  /* 0x0000000000007941 */ /* 0x000fea0003800200 */
.L_x_24245:
[----:B-1----:R-:W-:Y:S01]  /*2670*/  IADD3 R10, PT, PT, R38, 0xf, RZ ;  /* 0x0000000f260a7810 */ /* 0x002fe20007ffe0ff */
[----:B------:R-:W-:Y:S01]  /*2680*/  BAR.SYNC.DEFER_BLOCKING 0x0 ;  /* 0x0000000000007b1d */ /* 0x000fe20000010000 */
[----:B------:R-:W-:Y:S02]  /*2690*/  CS2R R32, SRZ ;  /* 0x0000000000207805 */ /* 0x000fe4000001ff00 */
[----:B------:R-:W-:Y:S02]  /*26a0*/  CS2R R30, SRZ ;  /* 0x00000000001e7805 */ /* 0x000fe4000001ff00 */
[----:B--2---:R-:W-:Y:S01]  /*26b0*/  SHF.R.S32.HI R11, RZ, 0x1f, R10 ;  /* 0x0000001fff0b7819 */ /* 0x004fe2000001140a */
[----:B------:R-:W1:Y:S03]  /*26c0*/  LDCU UR7, c[0x0][0x3cc] ;  /* 0x00007980ff0777ac */ /* 0x000e660008000800 */
[----:B------:R-:W-:Y:S01]  /*26d0*/  LEA.HI R11, R11, R10, RZ, 0x4 ;  /* 0x0000000a0b0b7211 */ /* 0x000fe200078f20ff */
[----:B------:R-:W-:Y:S01]  /*26e0*/  BSSY.RECONVERGENT B0, `(.L_x_24255) ;  /* 0x0000071000007945 */ /* 0x000fe20003800200 */
[----:B------:R-:W2:Y:S02]  /*26f0*/  LDCU.64 UR4, c[0x0][0x398] ;  /* 0x00007300ff0477ac */ /* 0x000ea40008000a00 */
[----:B0-----:R-:W-:-:S04]  /*2700*/  SHF.R.S32.HI R34, RZ, 0x4, R11 ;  /* 0x00000004ff227819 */ /* 0x001fc8000001140b */
[----:B------:R-:W-:-:S13]  /*2710*/  ISETP.GE.AND P0, PT, R9, R34, PT ;  /* 0x000000220900720c */ /* 0x000fda0003f06270 */
[----:B-12---:R-:W-:Y:S05]  /*2720*/  @P0 BRA `(.L_x_24256) ;  /* 0x0000000400b00947 */ /* 0x006fea0003800000 */
[----:B------:R-:W0:Y:S01]  /*2730*/  LDCU UR12, c[0x0][0x3b8] ;  /* 0x00007700ff0c77ac */ /* 0x000e220008000800 */
[----:B------:R-:W-:Y:S01]  /*2740*/  IMAD.SHL.U32 R11, R2, 0x10, RZ ;  /* 0x00000010020b7824 */ /* 0x000fe200078e00ff */
[----:B------:R-:W-:Y:S01]  /*2750*/  IADD3 R12, PT, PT, R8, 0xa0, RZ ;  /* 0x000000a0080c7810 */ /* 0x000fe20007ffe0ff */
[----:B------:R-:W-:Y:S01]  /*2760*/  VIADD R35, R9, 0x1 ;  /* 0x0000000109237836 */ /* 0x000fe20000000000 */
[----:B------:R-:W1:Y:S01]  /*2770*/  LDCU UR6, c[0x0][0x3d0] ;  /* 0x00007a00ff0677ac */ /* 0x000e620008000800 */
[----:B------:R-:W-:Y:S01]  /*2780*/  SHF.R.U32.HI R10, RZ, 0x3, R2 ;  /* 0x00000003ff0a7819 */ /* 0x000fe20000011602 */
[----:B------:R-:W-:Y:S01]  /*2790*/  IMAD.MOV.U32 R33, RZ, RZ, RZ ;  /* 0x000000ffff217224 */ /* 0x000fe200078e00ff */
[----:B------:R-:W-:Y:S01]  /*27a0*/  LOP3.LUT R8, R11, 0x30, RZ, 0xe2, !PT ;  /* 0x000000300b087812 */ /* 0x000fe200078ee2ff */
[----:B------:R-:W2:Y:S01]  /*27b0*/  LDCU.64 UR10, c[0x0][0x3a8] ;  /* 0x00007500ff0a77ac */ /* 0x000ea20008000a00 */
[----:B------:R-:W-:Y:S01]  /*27c0*/  HFMA2 R11, -RZ, RZ, 0, 0 ;  /* 0x00000000ff0b7431 */ /* 0x000fe200000001ff */
[----:B------:R-:W-:-:S02]  /*27d0*/  LOP3.LUT R10, R10, 0x7c, RZ, 0xc0, !PT ;  /* 0x0000007c0a0a7812 */ /* 0x000fc400078ec0ff */
[----:B------:R-:W-:Y:S01]  /*27e0*/  IMAD R8, R9, 0x40, R8 ;  /* 0x0000004009087824 */ /* 0x000fe200078e0208 */
[----:B------:R-:W-:Y:S02]  /*27f0*/  LEA R7, R7, R12, 0x18 ;  /* 0x0000000c07077211 */ /* 0x000fe400078ec0ff */
[----:B------:R-:W-:Y:S02]  /*2800*/  SHF.L.U32 R42, R2, 0x2, RZ ;  /* 0x00000002022a7819 */ /* 0x000fe400000006ff */
[----:B------:R-:W-:Y:S01]  /*2810*/  IADD3 R39, PT, PT, R7, R8, RZ ;  /* 0x0000000807277210 */ /* 0x000fe20007ffe0ff */
[----:B0-----:R-:W-:Y:S01]  /*2820*/  IMAD R13, R3, UR12, RZ ;  /* 0x0000000c030d7c24 */ /* 0x001fe2000f8e02ff */
[----:B------:R-:W-:Y:S02]  /*2830*/  LOP3.LUT R8, R42, 0xc, RZ, 0xc0, !PT ;  /* 0x0000000c2a087812 */ /* 0x000fe400078ec0ff */
[----:B------:R-:W-:Y:S01]  /*2840*/  IADD3 R40, PT, PT, R9, -R34, RZ ;  /* 0x8000002209287210 */ /* 0x000fe20007ffe0ff */
[----:B------:R-:W-:Y:S01]  /*2850*/  IMAD.WIDE R10, R13, 0x4, R10 ;  /* 0x000000040d0a7825 */ /* 0x000fe200078e020a */
[----:B------:R-:W-:-:S02]  /*2860*/  LEA R8, R9, R8, 0x4 ;  /* 0x0000000809087211 */ /* 0x000fc400078e20ff */
[----:B------:R-:W-:Y:S01]  /*2870*/  LOP3.LUT R42, R42, 0x7c, RZ, 0xc0, !PT ;  /* 0x0000007c2a2a7812 */ /* 0x000fe200078ec0ff */
[----:B-1----:R-:W-:Y:S01]  /*2880*/  IMAD R6, R6, UR6, RZ ;  /* 0x0000000606067c24 */ /* 0x002fe2000f8e02ff */
[----:B--2---:R-:W-:Y:S02]  /*2890*/  IADD3 R36, P0, PT, R10, UR10, RZ ;  /* 0x0000000a0a247c10 */ /* 0x004fe4000ff1e0ff */
[----:B------:R-:W-:Y:S02]  /*28a0*/  IADD3 R41, PT, PT, R8, 0x1, RZ ;  /* 0x0000000108297810 */ /* 0x000fe40007ffe0ff */
[----:B------:R-:W-:Y:S02]  /*28b0*/  IADD3.X R37, PT, PT, R11, UR11, RZ, P0, !PT ;  /* 0x0000000b0b257c10 */ /* 0x000fe400087fe4ff */
[----:B------:R-:W-:-:S07]  /*28c0*/  SHF.R.S32.HI R7, RZ, 0x1f, R6 ;  /* 0x0000001fff077819 */ /* 0x000fce0000011406 */
.L_x_24257:
[----:B------:R-:W2:Y:S04]  /*28d0*/  LDG.E.CONSTANT R9, desc[UR8][R36.64] ;  /* 0x0000000824097981 */ /* 0x000ea8000c1e9900 */
[----:B------:R0:W1:Y:S01]  /*28e0*/  LDS.128 R24, [R39] ;  /* 0x0000000027187984 */ /* 0x0000620000000c00 */
        /* <DEDUP_REMOVED lines=8> */
[----:B------:R5:W4:Y:S01]  /*2970*/  LDG.E.128.CONSTANT R20, desc[UR8][R28.64+0x600] ;  /* 0x000600081c147981 */ /* 0x000b22000c1e9d00 */
[C---:B------:R-:W-:Y:S01]  /*2980*/  ISETP.NE.AND P0, PT, R40.reuse, -0x1, PT ;  /* 0xffffffff2800780c */ /* 0x040fe20003f05270 */
[----:B------:R-:W-:Y:S01]  /*2990*/  VIADD R43, R41, 0xffffffff ;  /* 0xffffffff292b7836 */ /* 0x000fe20000000000 */
[----:B------:R-:W-:Y:S01]  /*29a0*/  IADD3 R40, PT, PT, R40, 0x4, RZ ;  /* 0x0000000428287810 */ /* 0x000fe20007ffe0ff */
[----:B0-----:R-:W-:Y:S01]  /*29b0*/  VIADD R39, R39, 0x100 ;  /* 0x0000010027277836 */ /* 0x001fe20000000000 */
[----:B-----5:R-:W-:-:S02]  /*29c0*/  IADD3 R29, PT, PT, R35, 0x3, RZ ;  /* 0x00000003231d7810 */ /* 0x020fc40007ffe0ff */
[----:B------:R-:W-:-:S07]  /*29d0*/  IADD3 R35, PT, PT, R35, 0x4, RZ ;  /* 0x0000000423237810 */ /* 0x000fce0007ffe0ff */
[-C--:B------:R-:W-:Y:S02]  /*29e0*/  @!P0 ISETP.GE.AND P2, PT, R41, R38.reuse, PT ;  /* 0x000000262900820c */ /* 0x080fe40003f46270 */
[----:B------:R-:W-:Y:S02]  /*29f0*/  @!P0 ISETP.GE.AND P1, PT, R43, R38, PT ;  /* 0x000000262b00820c */ /* 0x000fe40003f26270 */
[----:B------:R-:W-:Y:S02]  /*2a00*/  ISETP.GE.AND P3, PT, R29, R34, PT ;  /* 0x000000221d00720c */ /* 0x000fe40003f66270 */
[----:B------:R-:W-:Y:S02]  /*2a10*/  @!P0 IADD3 R29, PT, PT, R41, 0x2, RZ ;  /* 0x00000002291d8810 */ /* 0x000fe40007ffe0ff */
[-C--:B------:R-:W-:Y:S02]  /*2a20*/  @!P0 ISETP.GE.AND P6, PT, R43, R38.reuse, PT ;  /* 0x000000262b00820c */ /* 0x080fe40003fc6270 */
[----:B------:R-:W-:-:S02]  /*2a30*/  @!P0 ISETP.GE.AND P4, PT, R29, R38, PT ;  /* 0x000000261d00820c */ /* 0x000fc40003f86270 */
[----:B------:R-:W-:Y:S02]  /*2a40*/  @!P0 IADD3 R29, PT, PT, R41, 0x1, RZ ;  /* 0x00000001291d8810 */ /* 0x000fe40007ffe0ff */
[----:B--2---:R-:W-:Y:S02]  /*2a50*/  @!P0 FSEL R9, R9, RZ, !P2 ;  /* 0x000000ff09098208 */ /* 0x004fe40005000000 */
[----:B------:R-:W-:Y:S02]  /*2a60*/  @!P0 FSEL R8, R8, RZ, !P1 ;  /* 0x000000ff08088208 */ /* 0x000fe40004800000 */
[-C--:B------:R-:W-:Y:S01]  /*2a70*/  @!P0 ISETP.GE.AND P1, PT, R43, R38.reuse, PT ;  /* 0x000000262b00820c */ /* 0x080fe20003f26270 */
[----:B-1----:R-:W-:Y:S01]  /*2a80*/  FMUL.FTZ R9, R25, R9 ;  /* 0x0000000919097220 */ /* 0x002fe20000410000 */
[----:B------:R-:W-:Y:S01]  /*2a90*/  @!P0 ISETP.GE.AND P2, PT, R43, R38, PT ;  /* 0x000000262b00820c */ /* 0x000fe20003f46270 */
[----:B------:R-:W-:Y:S01]  /*2aa0*/  @!P0 VIADD R43, R41, 0x1 ;  /* 0x00000001292b8836 */ /* 0x000fe20000000000 */
[----:B------:R-:W-:Y:S01]  /*2ab0*/  @!P0 FSEL R11, R11, RZ, !P4 ;  /* 0x000000ff0b0b8208 */ /* 0x000fe20006000000 */
[----:B------:R-:W-:Y:S01]  /*2ac0*/  FFMA.FTZ R9, R24, R8, R9 ;  /* 0x0000000818097223 */ /* 0x000fe20000010009 */
[----:B------:R-:W-:-:S02]  /*2ad0*/  @!P0 ISETP.GE.AND P4, PT, R29, R38, PT ;  /* 0x000000261d00820c */ /* 0x000fc40003f86270 */
[-C--:B------:R-:W-:Y:S02]  /*2ae0*/  @!P0 ISETP.GE.AND P5, PT, R43, R38.reuse, PT ;  /* 0x000000262b00820c */ /* 0x080fe40003fa6270 */
[----:B------:R-:W-:Y:S02]  /*2af0*/  @!P0 IADD3 R29, PT, PT, R41, 0x2, RZ ;  /* 0x00000002291d8810 */ /* 0x000fe40007ffe0ff */
[----:B------:R-:W-:Y:S02]  /*2b00*/  @!P0 FSEL R10, R10, RZ, !P5 ;  /* 0x000000ff0a0a8208 */ /* 0x000fe40006800000 */
[----:B------:R-:W-:Y:S01]  /*2b10*/  @!P0 ISETP.GE.AND P5, PT, R29, R38, PT ;  /* 0x000000261d00820c */ /* 0x000fe20003fa6270 */
[C---:B------:R-:W-:Y:S01]  /*2b20*/  @!P0 VIADD R29, R41.reuse, 0x1 ;  /* 0x00000001291d8836 */ /* 0x040fe20000000000 */
[----:B---3--:R-:W-:Y:S01]  /*2b30*/  @!P0 FSEL R12, R12, RZ, !P6 ;  /* 0x000000ff0c0c8208 */ /* 0x008fe20007000000 */
[----:B------:R-:W-:Y:S01]  /*2b40*/  FFMA.FTZ R10, R26, R10, R9 ;  /* 0x0000000a1a0a7223 */ /* 0x000fe20000010009 */
[----:B------:R-:W-:-:S02]  /*2b50*/  @!P0 ISETP.GE.AND P6, PT, R41, R38, PT ;  /* 0x000000262900820c */ /* 0x000fc40003fc6270 */
[----:B----4-:R-:W-:Y:S01]  /*2b60*/  @!P0 FSEL R16, R16, RZ, !P1 ;  /* 0x000000ff10108208 */ /* 0x010fe20004800000 */
[----:B------:R-:W-:Y:S01]  /*2b70*/  FFMA.FTZ R10, R27, R11, R10 ;  /* 0x0000000b1b0a7223 */ /* 0x000fe2000001000a */
[----:B------:R-:W-:Y:S02]  /*2b80*/  @!P0 FSEL R13, R13, RZ, !P6 ;  /* 0x000000ff0d0d8208 */ /* 0x000fe40007000000 */
[----:B------:R-:W-:Y:S01]  /*2b90*/  @!P0 ISETP.GE.AND P6, PT, R29, R38, PT ;  /* 0x000000261d00820c */ /* 0x000fe20003fc6270 */
[----:B------:R-:W-:Y:S01]  /*2ba0*/  FADD.FTZ R33, R10, R33 ;  /* 0x000000210a217221 */ /* 0x000fe20000010000 */
[----:B------:R-:W-:Y:S01]  /*2bb0*/  @!P0 IADD3 R29, PT, PT, R41, 0x2, RZ ;  /* 0x00000002291d8810 */ /* 0x000fe20007ffe0ff */
[----:B------:R-:W-:Y:S01]  /*2bc0*/  FMUL.FTZ R13, R25, R13 ;  /* 0x0000000d190d7220 */ /* 0x000fe20000410000 */
[----:B------:R-:W-:Y:S02]  /*2bd0*/  @!P0 FSEL R18, R18, RZ, !P6 ;  /* 0x000000ff12128208 */ /* 0x000fe40007000000 */
[----:B------:R-:W-:Y:S01]  /*2be0*/  @!P0 FSEL R14, R14, RZ, !P4 ;  /* 0x000000ff0e0e8208 */ /* 0x000fe20006000000 */
[----:B------:R-:W-:Y:S01]  /*2bf0*/  FFMA.FTZ R13, R24, R12, R13 ;  /* 0x0000000c180d7223 */ /* 0x000fe2000001000d */
[----:B------:R-:W-:-:S02]  /*2c00*/  @!P0 ISETP.GE.AND P1, PT, R41, R38, PT ;  /* 0x000000262900820c */ /* 0x000fc40003f26270 */
[----:B------:R-:W-:Y:S01]  /*2c10*/  @!P0 ISETP.GE.AND P6, PT, R41, R38, PT ;  /* 0x000000262900820c */ /* 0x000fe20003fc6270 */
[----:B------:R-:W-:Y:S01]  /*2c20*/  FFMA.FTZ R14, R26, R14, R13 ;  /* 0x0000000e1a0e7223 */ /* 0x000fe2000001000d */
[-C--:B------:R-:W-:Y:S02]  /*2c30*/  @!P0 ISETP.GE.AND P4, PT, R29, R38.reuse, PT ;  /* 0x000000261d00820c */ /* 0x080fe40003f86270 */
[----:B------:R-:W-:Y:S02]  /*2c40*/  @!P0 IADD3 R29, PT, PT, R41, 0x1, RZ ;  /* 0x00000001291d8810 */ /* 0x000fe40007ffe0ff */
[----:B------:R-:W-:Y:S02]  /*2c50*/  @!P0 FSEL R17, R17, RZ, !P1 ;  /* 0x000000ff11118208 */ /* 0x000fe40004800000 */
[----:B------:R-:W-:Y:S02]  /*2c60*/  @!P0 FSEL R21, R21, RZ, !P6 ;  /* 0x000000ff15158208 */ /* 0x000fe40007000000 */
[----:B------:R-:W-:Y:S01]  /*2c70*/  @!P0 ISETP.GE.AND P1, PT, R29, R38, PT ;  /* 0x000000261d00820c */ /* 0x000fe20003f26270 */
[----:B------:R-:W-:Y:S01]  /*2c80*/  @!P0 VIADD R29, R41, 0x2 ;  /* 0x00000002291d8836 */ /* 0x000fe20000000000 */
[----:B------:R-:W-:Y:S01]  /*2c90*/  @!P0 FSEL R20, R20, RZ, !P2 ;  /* 0x000000ff14148208 */ /* 0x000fe20005000000 */
[C---:B------:R-:W-:Y:S01]  /*2ca0*/  FMUL.FTZ R17, R25.reuse, R17 ;  /* 0x0000001119117220 */ /* 0x040fe20000410000 */
[----:B------:R-:W-:Y:S01]  /*2cb0*/  FMUL.FTZ R21, R25, R21 ;  /* 0x0000001519157220 */ /* 0x000fe20000410000 */
[----:B------:R-:W-:-:S02]  /*2cc0*/  @!P0 FSEL R22, R22, RZ, !P1 ;  /* 0x000000ff16168208 */ /* 0x000fc40004800000 */
[----:B------:R-:W-:Y:S01]  /*2cd0*/  @!P0 ISETP.GE.AND P2, PT, R29, R38, PT ;  /* 0x000000261d00820c */ /* 0x000fe20003f46270 */
[C---:B------:R-:W-:Y:S01]  /*2ce0*/  FFMA.FTZ R17, R24.reuse, R16, R17 ;  /* 0x0000001018117223 */ /* 0x040fe20000010011 */
[----:B------:R-:W-:Y:S01]  /*2cf0*/  FFMA.FTZ R21, R24, R20, R21 ;  /* 0x0000001418157223 */ /* 0x000fe20000010015 */
[----:B------:R-:W-:Y:S02]  /*2d00*/  @!P0 FSEL R15, R15, RZ, !P5 ;  /* 0x000000ff0f0f8208 */ /* 0x000fe40006800000 */
[----:B------:R-:W-:Y:S01]  /*2d10*/  @!P0 FSEL R19, R19, RZ, !P4 ;  /* 0x000000ff13138208 */ /* 0x000fe20006000000 */
[C---:B------:R-:W-:Y:S01]  /*2d20*/  FFMA.FTZ R18, R26.reuse, R18, R17 ;  /* 0x000000121a127223 */ /* 0x040fe20000010011 */
[----:B------:R-:W-:Y:S01]  /*2d30*/  @!P0 FSEL R23, R23, RZ, !P2 ;  /* 0x000000ff17178208 */ /* 0x000fe20005000000 */
[----:B------:R-:W-:Y:S01]  /*2d40*/  FFMA.FTZ R22, R26, R22, R21 ;  /* 0x000000161a167223 */ /* 0x000fe20000010015 */
[C---:B------:R-:W-:Y:S01]  /*2d50*/  FFMA.FTZ R15, R27.reuse, R15, R14 ;  /* 0x0000000f1b0f7223 */ /* 0x040fe2000001000e */
[C---:B------:R-:W-:Y:S01]  /*2d60*/  FFMA.FTZ R18, R27.reuse, R19, R18 ;  /* 0x000000131b127223 */ /* 0x040fe20000010012 */
[----:B------:R-:W-:Y:S01]  /*2d70*/  IADD3 R36, P0, PT, R36, 0x10, RZ ;  /* 0x0000001024247810 */ /* 0x000fe20007f1e0ff */
[----:B------:R-:W-:Y:S01]  /*2d80*/  FFMA.FTZ R23, R27, R23, R22 ;  /* 0x000000171b177223 */ /* 0x000fe20000010016 */
[----:B------:R-:W-:Y:S01]  /*2d90*/  FADD.FTZ R32, R15, R32 ;  /* 0x000000200f207221 */ /* 0x000fe20000010000 */
[----:B------:R-:W-:Y:S01]  /*2da0*/  FADD.FTZ R31, R18, R31 ;  /* 0x0000001f121f7221 */ /* 0x000fe20000010000 */
[----:B------:R-:W-:Y:S01]  /*2db0*/  IADD3 R41, PT, PT, R41, 0x40, RZ ;  /* 0x0000004029297810 */ /* 0x000fe20007ffe0ff */
[----:B------:R-:W-:Y:S01]  /*2dc0*/  FADD.FTZ R30, R23, R30 ;  /* 0x0000001e171e7221 */ /* 0x000fe20000010000 */
[----:B------:R-:W-:Y:S01]  /*2dd0*/  IADD3.X R37, PT, PT, RZ, R37, RZ, P0, !PT ;  /* 0x00000025ff257210 */ /* 0x000fe200007fe4ff */
[----:B------:R-:W-:Y:S06]  /*2de0*/  @!P3 BRA `(.L_x_24257) ;  /* 0xfffffff800b8b947 */ /* 0x000fec000383ffff */
.L_x_24256:
[----:B------:R-:W-:Y:S05]  /*2df0*/  BSYNC.RECONVERGENT B0 ;  /* 0x0000000000007941 */ /* 0x000fea0003800200 */
.L_x_24255:
[----:B------:R-:W0:Y:S01]  /*2e00*/  SHFL.BFLY PT, R6, R33, 0x2, 0x1f ;  /* 0x0c401f0021067f89 */ /* 0x000e2200000e0000 */
[C---:B------:R-:W-:Y:S01]  /*2e10*/  LOP3.LUT P1, RZ, R2.reuse, 0x3, RZ, 0xc0, !PT ;  /* 0x0000000302ff7812 */ /* 0x040fe2000782c0ff */
[----:B------:R-:W-:Y:S01]  /*2e20*/  BSSY.RECONVERGENT B0, `(.L_x_24258) ;  /* 0x000001f000007945 */ /* 0x000fe20003800200 */
[----:B------:R-:W-:Y:S01]  /*2e30*/  LOP3.LUT R14, R2, 0x3c0, RZ, 0xc0, !PT ;  /* 0x000003c0020e7812 */ /* 0x000fe200078ec0ff */
[----:B------:R-:W1:Y:S01]  /*2e40*/  SHFL.BFLY PT, R7, R32, 0x2, 0x1f ;  /* 0x0c401f0020077f89 */ /* 0x000e6200000e0000 */
[----:B------:R-:W-:Y:S01]  /*2e50*/  SHF.R.U32.HI R15, RZ, 0x2, R4 ;  /* 0x00000002ff0f7819 */ /* 0x000fe20000011604 */
[----:B------:R-:W-:Y:S01]  /*2e60*/  BAR.SYNC.DEFER_BLOCKING 0x0 ;  /* 0x0000000000007b1d */ /* 0x000fe20000010000 */
[----:B------:R-:W-:Y:S02]  /*2e70*/  ISETP.NE.OR P0, PT, R14, 0x40, P1 ;  /* 0x000000400e00780c */ /* 0x000fe40000f05670 */
[----:B------:R-:W-:-:S03]  /*2e80*/  LOP3.LUT R4, R15, 0x3e0, R2, 0xf8, !PT ;  /* 0x000003e00f047812 */ /* 0x000fc600078ef802 */
[----:B------:R-:W2:Y:S04]  /*2e90*/  SHFL.BFLY PT, R10, R31, 0x2, 0x1f ;  /* 0x0c401f001f0a7f89 */ /* 0x000ea800000e0000 */
[----:B------:R-:W3:Y:S01]  /*2ea0*/  SHFL.BFLY PT, R9, R30, 0x2, 0x1f ;  /* 0x0c401f001e097f89 */ /* 0x000ee200000e0000 */
[----:B0-----:R-:W-:Y:S01]  /*2eb0*/  FADD.FTZ R6, R6, R33 ;  /* 0x0000002106067221 */ /* 0x001fe20000010000 */
[----:B-1----:R-:W-:-:S04]  /*2ec0*/  FADD.FTZ R8, R7, R32 ;  /* 0x0000002007087221 */ /* 0x002fc80000010000 */
[----:B------:R-:W0:Y:S01]  /*2ed0*/  SHFL.BFLY PT, R7, R6, 0x1, 0x1f ;  /* 0x0c201f0006077f89 */ /* 0x000e2200000e0000 */
[----:B--2---:R-:W-:Y:S01]  /*2ee0*/  FADD.FTZ R10, R10, R31 ;  /* 0x0000001f0a0a7221 */ /* 0x004fe20000010000 */
[----:B---3--:R-:W-:-:S04]  /*2ef0*/  FADD.FTZ R12, R9, R30 ;  /* 0x0000001e090c7221 */ /* 0x008fc80000010000 */
[----:B------:R-:W1:Y:S04]  /*2f00*/  SHFL.BFLY PT, R11, R10, 0x1, 0x1f ;  /* 0x0c201f000a0b7f89 */ /* 0x000e6800000e0000 */
[----:B------:R-:W2:Y:S04]  /*2f10*/  SHFL.BFLY PT, R9, R8, 0x1, 0x1f ;  /* 0x0c201f0008097f89 */ /* 0x000ea800000e0000 */
        /* <DEDUP_REMOVED lines=15> */
.L_x_24259:
[----:B------:R-:W-:Y:S05]  /*3010*/  BSYNC.RECONVERGENT B0 ;  /* 0x0000000000007941 */ /* 0x000fea0003800200 */
.L_x_24258:
        /* <DEDUP_REMOVED lines=10> */
[----:B------:R-:W1:Y:S04]  /*30c0*/  @!P2 LDS R4, [R14] ;  /* 0x000000000e04a984 */ /* 0x000e680000000800 */
[----:B0-----:R-:W0:Y:S04]  /*30d0*/  @!P2 LDS R6, [R14+0x20] ;  /* 0x000020000e06a984 */ /* 0x001e280000000800 */
[----:B------:R-:W2:Y:S04]  /*30e0*/  @!P2 LDS R8, [R14+0x40] ;  /* 0x000040000e08a984 */ /* 0x000ea80000000800 */
[----:B------:R-:W3:Y:S01]  /*30f0*/  @!P2 LDS R10, [R14+0x60] ;  /* 0x000060000e0aa984 */ /* 0x000ee20000000800 */
[----:B-1----:R-:W-:Y:S01]  /*3100*/  @!P2 FADD.FTZ R7, R7, R4 ;  /* 0x000000040707a221 */ /* 0x002fe20000010000 */
[----:B------:R-:W-:Y:S01]  /*3110*/  @!P3 LEA R4, R15, UR4, 0x2 ;  /* 0x000000040f04bc11 */ /* 0x000fe2000f8e10ff */
        /* <DEDUP_REMOVED lines=38> */
.L_x_24232:
        /* <DEDUP_REMOVED lines=8> */
.L_x_24261:
[----:B------:R-:W-:Y:S05]  /*3400*/  BSYNC B1 ;  /* 0x0000000000017941 */ /* 0x000fea0003800000 */
.L_x_24260:
[----:B------:R-:W-:Y:S05]  /*3410*/  BRA `(.L_x_24262) ;  /* 0xffffffd400a07947 */ /* 0x000fea000383ffff */
.L_x_24234:
[----:B------:R-:W-:Y:S01]  /*3420*/  HFMA2 R35, -RZ, RZ, 0, 1.847743988037109375e-06 ;  /* 0x0000001fff237431 */ /* 0x000fe200000001ff */
[----:B------:R-:W-:Y:S01]  /*3430*/  BSSY B0, `(.L_x_24263) ;  /* 0x0000007000007945 */ /* 0x000fe20003800000 */
[----:B------:R-:W-:Y:S01]  /*3440*/  MOV R33, R7 ;  /* 0x0000000700217202 */ /* 0x000fe20000000f00 */
[----:B------:R-:W-:Y:S01]  /*3450*/  IMAD.MOV.U32 R30, RZ, RZ, 0x10 ;  /* 0x00000010ff1e7424 */ /* 0x000fe200078e00ff */
[----:B------:R-:W-:-:S07]  /*3460*/  MOV R28, 0xffffffff ;  /* 0xffffffff001c7802 */ /* 0x000fce0000000f00 */
[----:B0-----:R-:W-:Y:S05]  /*3470*/  WARPSYNC.COLLECTIVE R28, `(.L_x_24264) ;  /* 0x000000001c087348 */ /* 0x001fea0003c00000 */
[----:B------:R1:W2:Y:S02]  /*3480*/  SHFL.BFLY P1, R31, R33, R30, R35 ;  /* 0x0c00001e211f7389 */ /* 0x0002a40000020023 */
[----:B012---:R-:W-:Y:S05]  /*3490*/  ENDCOLLECTIVE ;  /* 0x000000000000791b */ /* 0x007fea0003800000 */
.L_x_24264:
[----:B------:R-:W-:Y:S05]  /*34a0*/  BSYNC B0 ;  /* 0x0000000000007941 */ /* 0x000fea0003800000 */
.L_x_24263:
        /* <DEDUP_REMOVED lines=9> */
.L_x_24265:
[----:B------:R-:W-:Y:S01]  /*3540*/  HFMA2 R30, -RZ, RZ, 0, 2.384185791015625e-07 ;  /* 0x00000004ff1e7431 */ /* 0x000fe200000001ff */
[----:B------:R-:W-:-:S04]  /*3550*/  MOV R11, R31 ;  /* 0x0000001f000b7202 */ /* 0x000fc80000000f00 */
[----:B------:R-:W-:-:S05]  /*3560*/  FMNMX.FTZ R11, R8, R11, !PT ;  /* 0x0000000b080b7209 */ /* 0x000fca0007810000 */
[----:B------:R-:W-:-:S07]  /*3570*/  IMAD.MOV.U32 R33, RZ, RZ, R11 ;  /* 0x000000ffff217224 */ /* 0x000fce00078e000b */
[----:B------:R-:W-:Y:S05]  /*3580*/  WARPSYNC.COLLECTIVE R28, `(.L_x_24266) ;  /* 0x000000001c087348 */ /* 0x000fea0003c00000 */
[----:B------:R0:W1:Y:S02]  /*3590*/  SHFL.BFLY P1, R31, R33, R30, R35 ;  /* 0x0c00001e211f7389 */ /* 0x0000640000020023 */
[----:B01----:R-:W-:Y:S05]  /*35a0*/  ENDCOLLECTIVE ;  /* 0x000000000000791b */ /* 0x003fea0003800000 */
.L_x_24266:
[----:B------:R-:W-:Y:S01]  /*35b0*/  HFMA2 R30, -RZ, RZ, 0, 1.1920928955078125e-07 ;  /* 0x00000002ff1e7431 */ /* 0x000fe200000001ff */
[----:B------:R-:W-:-:S04]  /*35c0*/  MOV R10, R31 ;  /* 0x0000001f000a7202 */ /* 0x000fc80000000f00 */
[----:B------:R-:W-:-:S05]  /*35d0*/  FMNMX.FTZ R10, R11, R10, !PT ;  /* 0x0000000a0b0a7209 */ /* 0x000fca0007810000 */
[----:B------:R-:W-:-:S07]  /*35e0*/  IMAD.MOV.U32 R33, RZ, RZ, R10 ;  /* 0x000000ffff217224 */ /* 0x000fce00078e000a */
[----:B------:R-:W-:Y:S05]  /*35f0*/  WARPSYNC.COLLECTIVE R28, `(.L_x_24267) ;  /* 0x000000001c087348 */ /* 0x000fea0003c00000 */
[----:B------:R0:W1:Y:S02]  /*3600*/  SHFL.BFLY P1, R31, R33, R30, R35 ;  /* 0x0c00001e211f7389 */ /* 0x0000640000020023 */
[----:B01----:R-:W-:Y:S05]  /*3610*/  ENDCOLLECTIVE ;  /* 0x000000000000791b */ /* 0x003fea0003800000 */
.L_x_24267:
[----:B------:R-:W-:Y:S01]  /*3620*/  MOV R13, R31 ;  /* 0x0000001f000d7202 */ /* 0x000fe20000000f00 */
[----:B------:R-:W-:Y:S06]  /*3630*/  BRA `(.L_x_24268) ;  /* 0xffffffd4009c7947 */ /* 0x000fec000383ffff */
.L_x_24269:
        /* <DEDUP_REMOVED lines=12> */
.L_x_26030:


//--------------------- .text._ZN4vllm25paged_attention_v1_kernelIffLi256ELi16ELi128ELNS_18Fp8KVCacheDataTypeE0ELb1EEEvPT_PKS2_PKT0_S8_ifPKiSA_iPKfiiiSC_SC_iiiii --------------------------
	.section	.text._ZN4vllm25paged_attention_v1_kernelIffLi256ELi16ELi128ELNS_18Fp8KVCacheDataTypeE0ELb1EEEvPT_PKS2_PKT0_S8_ifPKiSA_iPKfiiiSC_SC_iiiii,"ax",@progbits
	.align	128
        .global         _ZN4vllm25paged_attention_v1_kernelIffLi256ELi16ELi128ELNS_18Fp8KVCacheDataTypeE0ELb1EEEvPT_PKS2_PKT0_S8_ifPKiSA_iPKfiiiSC_SC_iiiii
        .type           _ZN4vllm25paged_attention_v1_kernelIffLi256ELi16ELi128ELNS_18Fp8KVCacheDataTypeE0ELb1EEEvPT_PKS2_PKT0_S8_ifPKiSA_iPKfiiiSC_SC_iiiii,@function
        .size           _ZN4vllm25paged_attention_v1_kernelIffLi256ELi16ELi128ELNS_18Fp8KVCacheDataTypeE0ELb1EEEvPT_PKS2_PKT0_S8_ifPKiSA_iPKfiiiSC_SC_iiiii,(.L_x_26031 - _ZN4vllm25paged_attention_v1_kernelIffLi256ELi16ELi128ELNS_18Fp8KVCacheDataTypeE0ELb1EEEvPT_PKS2_PKT0_S8_ifPKiSA_iPKfiiiSC_SC_iiiii)
        .other          _ZN4vllm25paged_attention_v1_kernelIffLi256ELi16ELi128ELNS_18Fp8KVCacheDataTypeE0ELb1EEEvPT_PKS2_PKT0_S8_ifPKiSA_iPKfiiiSC_SC_iiiii,@"STO_CUDA_ENTRY STV_DEFAULT"
_ZN4vllm25paged_attention_v1_kernelIffLi256ELi16ELi128ELNS_18Fp8KVCacheDataTypeE0ELb1EEEvPT_PKS2_PKT0_S8_ifPKiSA_iPKfiiiSC_SC_iiiii:
.text._ZN4vllm25paged_attention_v1_kernelIffLi256ELi16ELi128ELNS_18Fp8KVCacheDataTypeE0ELb1EEEvPT_PKS2_PKT0_S8_ifPKiSA_iPKfiiiSC_SC_iiiii:
        /* <DEDUP_REMOVED lines=10> */
[----:B------:R-:W4:Y:S06]  /*00a0*/  LDCU UR10, c[0x0][0x3e8] ;  /* 0x00007d00ff0a77ac */ /* 0x000f2c0008000800 */
[----:B------:R-:W4:Y:S08]  /*00b0*/  LDC R12, c[0x0][0x370] ;  /* 0x0000dc00ff0c7b82 */ /* 0x000f300000000800 */
[----:B------:R-:W4:Y:S01]  /*00c0*/  S2UR UR7, SR_CgaCtaId ;  /* 0x00000000000779c3 */ /* 0x000f220000008800 */
[C---:B0-----:R-:W-:Y:S01]  /*00d0*/  IMAD.WIDE.U32 R68, R6.reuse, 0x4, R68 ;  /* 0x0000000406447825 */ /* 0x041fe200078e0044 */
[----:B------:R-:W-:Y:S01]  /*00e0*/  UMOV UR6, 0x400 ;  /* 0x0000040000067882 */ /* 0x000fe20000000000 */
[----:B------:R-:W0:Y:S04]  /*00f0*/  LDCU UR5, c[0x0][0x3b8] ;  /* 0x00007700ff0577ac */ /* 0x000e280008000800 */
[----:B-1----:R-:W4:Y:S01]  /*0100*/  LDG.E.CONSTANT R68, desc[UR8][R68.64] ;  /* 0x0000000844447981 */ /* 0x002f22000c1e9900 */
[----:B--2---:R-:W-:Y:S01]  /*0110*/  ISETP.GT.U32.AND P1, PT, R57, 0x7f, PT ;  /* 0x0000007f3900780c */ /* 0x004fe20003f24070 */
[----:B---3--:R-:W-:Y:S01]  /*0120*/  IMAD R0, R6, UR4, RZ ;  /* 0x0000000406007c24 */ /* 0x008fe2000f8e02ff */
[----:B----4-:R-:W-:Y:S01]  /*0130*/  IABS R13, R7 ;  /* 0x00000007000d7213 */ /* 0x010fe20000000000 */
[----:B------:R-:W1:Y:S01]  /*0140*/  LDCU UR11, c[0x0][0x3ec] ;  /* 0x00007d80ff0b77ac */ /* 0x000e620008000800 */
[----:B------:R-:W-:Y:S01]  /*0150*/  ISETP.NE.U32.AND P0, PT, R8, RZ, PT ;  /* 0x000000ff0800720c */ /* 0x000fe20003f05070 */
[----:B------:R-:W2:Y:S03]  /*0160*/  LDCU UR12, c[0x0][0x3d0] ;  /* 0x00007a00ff0c77ac */ /* 0x000ea60008000800 */
[----:B------:R-:W-:Y:S01]  /*0170*/  ISETP.NE.AND.EX P0, PT, R9, RZ, PT, P0 ;  /* 0x000000ff0900720c */ /* 0x000fe20003f05300 */
[----:B------:R-:W3:Y:S04]  /*0180*/  LDCU UR13, c[0x0][0x3cc] ;  /* 0x00007980ff0d77ac */ /* 0x000ee80008000800 */
[----:B------:R-:W4:Y:S01]  /*0190*/  @!P1 LDC.64 R10, c[0x0][0x388] ;  /* 0x0000e200ff0a9b82 */ /* 0x000f220000000a00 */
[----:B------:R-:W-:Y:S01]  /*01a0*/  @!P1 SHF.L.U32 R5, R57, 0x1, RZ ;  /* 0x0000000139059819 */ /* 0x000fe200000006ff */
[----:B------:R-:W0:Y:S01]  /*01b0*/  LDCU UR16, c[0x0][0x3a4] ;  /* 0x00007480ff1077ac */ /* 0x000e220008000800 */
[----:B------:R-:W-:Y:S01]  /*01c0*/  @!P1 SHF.L.U32 R2, R3, 0x8, RZ ;  /* 0x0000000803029819 */ /* 0x000fe200000006ff */
[----:B------:R-:W0:Y:S03]  /*01d0*/  LDCU.64 UR14, c[0x0][0x390] ;  /* 0x00007200ff0e77ac */ /* 0x000e260008000a00 */
[----:B------:R-:W-:Y:S01]  /*01e0*/  @!P1 IADD3 R2, P2, P3, R5, R0, R2 ;  /* 0x0000000005029210 */ /* 0x000fe20007b5e002 */
[----:B------:R-:W1:Y:S01]  /*01f0*/  @P0 LDC.64 R8, c[0x0][0x3c0] ;  /* 0x0000f000ff080b82 */ /* 0x000e620000000a00 */
[----:B------:R-:W-:-:S04]  /*0200*/  SHF.R.S32.HI R0, RZ, 0x1f, R0 ;  /* 0x0000001fff007819 */ /* 0x000fc80000011400 */
[----:B------:R-:W-:Y:S02]  /*0210*/  @!P1 IADD3.X R0, PT, PT, RZ, R0, RZ, P2, P3 ;  /* 0x00000000ff009210 */ /* 0x000fe400017e64ff */
[----:B----4-:R-:W-:-:S04]  /*0220*/  @!P1 LEA R4, P2, R2, R10, 0x2 ;  /* 0x0000000a02049211 */ /* 0x010fc800078410ff */
[----:B------:R-:W-:-:S06]  /*0230*/  @!P1 LEA.HI.X R5, R2, R11, R0, 0x2, P2 ;  /* 0x0000000b02059211 */ /* 0x000fcc00010f1400 */
[----:B------:R-:W4:Y:S01]  /*0240*/  @!P1 LDG.E.64.CONSTANT R4, desc[UR8][R4.64] ;  /* 0x0000000804049981 */ /* 0x000f22000c1e9b00 */
[----:B------:R-:W2:Y:S01]  /*0250*/  I2F.RP R0, R13 ;  /* 0x0000000d00007306 */ /* 0x000ea20000209400 */
[----:B-1----:R-:W-:-:S05]  /*0260*/  @P0 IMAD.WIDE.U32 R8, R3, 0x4, R8 ;  /* 0x0000000403080825 */ /* 0x002fca00078e0008 */
[----:B------:R1:W5:Y:S01]  /*0270*/  @P0 LDG.E.CONSTANT R66, desc[UR8][R8.64] ;  /* 0x0000000808420981 */ /* 0x000362000c1e9900 */
[----:B------:R-:W-:Y:S01]  /*0280*/  IABS R17, R3 ;  /* 0x0000000300117213 */ /* 0x000fe20000000000 */
[----:B------:R-:W-:Y:S01]  /*0290*/  ULEA UR4, UR7, UR6, 0x18 ;  /* 0x0000000607047291 */ /* 0x000fe2000f8ec0ff */
[----:B------:R-:W-:Y:S01]  /*02a0*/  SHF.R.U32.HI R67, RZ, 0x5, R57 ;  /* 0x00000005ff437819 */ /* 0x000fe20000011639 */
[----:B------:R-:W-:Y:S01]  /*02b0*/  BSSY B0, `(.L_x_24270) ;  /* 0x00001b9000007945 */ /* 0x000fe20003800000 */
[----:B------:R-:W-:Y:S01]  /*02c0*/  MOV R62, 0xff7fffff ;  /* 0xff7fffff003e7802 */ /* 0x000fe20000000f00 */
[----:B--2---:R-:W2:Y:S02]  /*02d0*/  MUFU.RCP R0, R0 ;  /* 0x0000000000007308 */ /* 0x004ea40000001000 */
[----:B--2---:R-:W-:-:S06]  /*02e0*/  VIADD R10, R0, 0xffffffe ;  /* 0x0ffffffe000a7836 */ /* 0x004fcc0000000000 */
[----:B------:R2:W3:Y:S02]  /*02f0*/  F2I.FTZ.U32.TRUNC.NTZ R11, R10 ;  /* 0x0000000a000b7305 */ /* 0x0004e4000021f000 */
[----:B--2---:R-:W-:Y:S02]  /*0300*/  MOV R10, RZ ;  /* 0x000000ff000a7202 */ /* 0x004fe40000000f00 */
[----:B---3--:R-:W-:-:S05]  /*0310*/  IADD3 R2, PT, PT, RZ, -R11, RZ ;  /* 0x8000000bff027210 */ /* 0x008fca0007ffe0ff */
[----:B------:R-:W-:Y:S01]  /*0320*/  IMAD R15, R2, R13, RZ ;  /* 0x0000000d020f7224 */ /* 0x000fe200078e02ff */
[----:B------:R-:W-:-:S03]  /*0330*/  IABS R2, R12 ;  /* 0x0000000c00027213 */ /* 0x000fc60000000000 */
[----:B------:R-:W-:Y:S02]  /*0340*/  IMAD.HI.U32 R11, R11, R15, R10 ;  /* 0x0000000f0b0b7227 */ /* 0x000fe400078e000a */
[----:B------:R-:W2:Y:S04]  /*0350*/  LDC R15, c[0x0][0x3f4] ;  /* 0x0000fd00ff0f7b82 */ /* 0x000ea80000000800 */
        /* <DEDUP_REMOVED lines=10> */
[----:B--2---:R-:W-:-:S04]  /*0400*/  IABS R0, R15 ;  /* 0x0000000f00007213 */ /* 0x004fc80000000000 */
[----:B------:R-:W2:Y:S01]  /*0410*/  I2F.RP R10, R0 ;  /* 0x00000000000a7306 */ /* 0x000ea20000209400 */
[----:B------:R-:W-:-:S05]  /*0420*/  @P0 IADD3 R11, PT, PT, R11, 0x1, RZ ;  /* 0x000000010b0b0810 */ /* 0x000fca0007ffe0ff */
[----:B------:R-:W-:-:S05]  /*0430*/  IMAD.MOV.U32 R16, RZ, RZ, R11 ;  /* 0x000000ffff107224 */ /* 0x000fca00078e000b */
[----:B------:R-:W-:Y:S02]  /*0440*/  @!P3 IADD3 R16, PT, PT, -R16, RZ, RZ ;  /* 0x000000ff1010b210 */ /* 0x000fe40007ffe1ff */
[----:B------:R-:W-:Y:S01]  /*0450*/  @!P2 LOP3.LUT R16, RZ, R7, RZ, 0x33, !PT ;  /* 0x00000007ff10a212 */ /* 0x000fe200078e33ff */
[----:B--2---:R-:W2:Y:S03]  /*0460*/  MUFU.RCP R10, R10 ;  /* 0x0000000a000a7308 */ /* 0x004ea60000001000 */
[----:B------:R-:W-:-:S05]  /*0470*/  IABS R13, R16 ;  /* 0x00000010000d7213 */ /* 0x000fca0000000000 */
[----:B------:R-:W3:Y:S01]  /*0480*/  I2F.RP R2, R13 ;  /* 0x0000000d00027306 */ /* 0x000ee20000209400 */
[----:B--2---:R-:W-:-:S07]  /*0490*/  VIADD R64, R10, 0xffffffe ;  /* 0x0ffffffe0a407836 */ /* 0x004fce0000000000 */
[----:B------:R2:W-:Y:S08]  /*04a0*/  F2I.FTZ.U32.TRUNC.NTZ R65, R64 ;  /* 0x0000004000417305 */ /* 0x0005f0000021f000 */
[----:B---3--:R-:W1:Y:S01]  /*04b0*/  MUFU.RCP R2, R2 ;  /* 0x0000000200027308 */ /* 0x008e620000001000 */
[----:B--2---:R-:W-:Y:S01]  /*04c0*/  HFMA2 R64, -RZ, RZ, 0, 0 ;  /* 0x00000000ff407431 */ /* 0x004fe200000001ff */
[----:B-1----:R-:W-:-:S02]  /*04d0*/  IADD3 R8, PT, PT, R2, 0xffffffe, RZ ;  /* 0x0ffffffe02087810 */ /* 0x002fc40007ffe0ff */
[----:B------:R-:W-:-:S04]  /*04e0*/  IABS R2, R16 ;  /* 0x0000001000027213 */ /* 0x000fc80000000000 */
[----:B------:R1:W2:Y:S02]  /*04f0*/  F2I.FTZ.U32.TRUNC.NTZ R9, R8 ;  /* 0x0000000800097305 */ /* 0x0002a4000021f000 */
[----:B-1----:R-:W-:Y:S01]  /*0500*/  HFMA2 R8, -RZ, RZ, 0, 0 ;  /* 0x00000000ff087431 */ /* 0x002fe200000001ff */
[----:B--2---:R-:W-:-:S05]  /*0510*/  IADD3 R14, PT, PT, RZ, -R9, RZ ;  /* 0x80000009ff0e7210 */ /* 0x004fca0007ffe0ff */
[----:B------:R-:W-:Y:S02]  /*0520*/  IMAD R11, R14, R13, RZ ;  /* 0x0000000d0e0b7224 */ /* 0x000fe400078e02ff */
[----:B------:R-:W1:Y:S02]  /*0530*/  LDC R14, c[0x0][0x3f8] ;  /* 0x0000fe00ff0e7b82 */ /* 0x000e640000000800 */
[----:B------:R-:W-:Y:S01]  /*0540*/  IMAD.HI.U32 R9, R9, R11, R8 ;  /* 0x0000000b09097227 */ /* 0x000fe200078e0008 */
[----:B------:R-:W-:Y:S02]  /*0550*/  MOV R8, R17 ;  /* 0x0000001100087202 */ /* 0x000fe40000000f00 */
[----:B------:R-:W-:-:S03]  /*0560*/  IADD3 R11, PT, PT, RZ, -R2, RZ ;  /* 0x80000002ff0b7210 */ /* 0x000fc60007ffe0ff */
[----:B------:R-:W-:-:S04]  /*0570*/  IMAD.HI.U32 R2, R9, R8, RZ ;  /* 0x0000000809027227 */ /* 0x000fc800078e00ff */
[----:B------:R-:W-:Y:S02]  /*0580*/  IMAD R8, R2, R11, R8 ;  /* 0x0000000b02087224 */ /* 0x000fe400078e0208 */
[----:B------:R-:W-:-:S03]  /*0590*/  IMAD R9, R65, R0, RZ ;  /* 0x0000000041097224 */ /* 0x000fc600078e02ff */
[----:B------:R-:W-:Y:S02]  /*05a0*/  ISETP.GT.U32.AND P2, PT, R13, R8, PT ;  /* 0x000000080d00720c */ /* 0x000fe40003f44070 */
[----:B------:R-:W-:-:S05]  /*05b0*/  IADD3 R9, PT, PT, -R9, RZ, RZ ;  /* 0x000000ff09097210 */ /* 0x000fca0007ffe1ff */
[----:B------:R-:W-:-:S04]  /*05c0*/  IMAD.HI.U32 R64, R65, R9, R64 ;  /* 0x0000000941407227 */ /* 0x000fc800078e0040 */
[----:B------:R-:W-:Y:S02]  /*05d0*/  IMAD.MOV.U32 R65, RZ, RZ, R0 ;  /* 0x000000ffff417224 */ /* 0x000fe400078e0000 */
[----:B------:R-:W-:Y:S01]  /*05e0*/  @!P2 IMAD.IADD R8, R8, 0x1, -R13 ;  /* 0x000000010808a824 */ /* 0x000fe200078e0a0d */
[----:B------:R-:W-:Y:S02]  /*05f0*/  @!P2 IADD3 R2, PT, PT, R2, 0x1, RZ ;  /* 0x000000010202a810 */ /* 0x000fe40007ffe0ff */
[----:B------:R-:W-:Y:S02]  /*0600*/  ISETP.NE.AND P2, PT, R16, RZ, PT ;  /* 0x000000ff1000720c */ /* 0x000fe40003f45270 */
[----:B------:R-:W-:Y:S02]  /*0610*/  ISETP.GE.U32.AND P0, PT, R8, R13, PT ;  /* 0x0000000d0800720c */ /* 0x000fe40003f06070 */
[----:B------:R-:W-:-:S04]  /*0620*/  LOP3.LUT R8, R3, R16, RZ, 0x3c, !PT ;  /* 0x0000001003087212 */ /* 0x000fc800078e3cff */
[----:B------:R-:W-:Y:S01]  /*0630*/  ISETP.GE.AND P3, PT, R8, RZ, PT ;  /* 0x000000ff0800720c */ /* 0x000fe20003f66270 */
[----:B------:R-:W-:-:S06]  /*0640*/  IMAD.SHL.U32 R8, R57, 0x200, RZ ;  /* 0x0000020039087824 */ /* 0x000fcc00078e00ff */
[----:B------:R-:W-:Y:S02]  /*0650*/  @P0 IADD3 R2, PT, PT, R2, 0x1, RZ ;  /* 0x0000000102020810 */ /* 0x000fe40007ffe0ff */
[----:B-1----:R-:W-:-:S04]  /*0660*/  ISETP.GE.AND P0, PT, R14, RZ, PT ;  /* 0x000000ff0e00720c */ /* 0x002fc80003f06270 */
[----:B------:R-:W-:Y:S01]  /*0670*/  @!P3 IADD3 R2, PT, PT, -R2, RZ, RZ ;  /* 0x000000ff0202b210 */ /* 0x000fe20007ffe1ff */
[----:B------:R-:W-:Y:S01]  /*0680*/  VIADD R10, R68, 0xffffffff ;  /* 0xffffffff440a7836 */ /* 0x000fe20000000000 */
[----:B------:R-:W-:-:S04]  /*0690*/  @!P2 LOP3.LUT R2, RZ, R16, RZ, 0x33, !PT ;  /* 0x00000010ff02a212 */ /* 0x000fc800078e33ff */
[----:B------:R-:W-:-:S03]  /*06a0*/  IABS R11, R10 ;  /* 0x0000000a000b7213 */ /* 0x000fc60000000000 */
[----:B------:R-:W-:Y:S01]  /*06b0*/  @P0 IMAD R63, R12, UR10, R3 ;  /* 0x0000000a0c3f0c24 */ /* 0x000fe2000f8e0203 */
[----:B------:R-:W-:Y:S01]  /*06c0*/  LOP3.LUT R10, R10, R15, RZ, 0x3c, !PT ;  /* 0x0000000f0a0a7212 */ /* 0x000fe200078e3cff */
[----:B------:R-:W-:Y:S01]  /*06d0*/  @!P0 IMAD R7, R7, UR10, R2 ;  /* 0x0000000a07078c24 */ /* 0x000fe2000f8e0202 */
[----:B------:R-:W-:Y:S01]  /*06e0*/  MOV R9, R11 ;  /* 0x0000000b00097202 */ /* 0x000fe20000000f00 */
[----:B------:R-:W-:Y:S01]  /*06f0*/  @P0 IMAD R63, R63, R14, 0x1 ;  /* 0x000000013f3f0424 */ /* 0x000fe200078e020e */
[----:B------:R-:W-:Y:S02]  /*0700*/  ISETP.GE.AND P3, PT, R10, RZ, PT ;  /* 0x000000ff0a00720c */ /* 0x000fe40003f66270 */
[----:B------:R-:W-:Y:S01]  /*0710*/  @!P0 IADD3 R7, PT, PT, -R7, RZ, RZ ;  /* 0x000000ff07078210 */ /* 0x000fe20007ffe1ff */
[----:B------:R-:W-:-:S04]  /*0720*/  IMAD.HI.U32 R11, R64, R9, RZ ;  /* 0x00000009400b7227 */ /* 0x000fc800078e00ff */
[----:B------:R-:W-:Y:S01]  /*0730*/  @!P0 IMAD R63, R14, R7, 0x1 ;  /* 0x000000010e3f8424 */ /* 0x000fe200078e0207 */
[----:B------:R-:W-:Y:S01]  /*0740*/  IADD3 R13, PT, PT, -R11, RZ, RZ ;  /* 0x000000ff0b0d7210 */ /* 0x000fe20007ffe1ff */
[----:B0-----:R-:W-:-:S04]  /*0750*/  IMAD R7, R6, UR5, RZ ;  /* 0x0000000506077c24 */ /* 0x001fc8000f8e02ff */
[----:B------:R-:W-:Y:S01]  /*0760*/  IMAD R13, R0, R13, R9 ;  /* 0x0000000d000d7224 */ /* 0x000fe200078e0209 */
[----:B------:R-:W-:Y:S02]  /*0770*/  LOP3.LUT R9, R8, 0x200, RZ, 0xc0, !PT ;  /* 0x0000020008097812 */ /* 0x000fe400078ec0ff */
[----:B------:R-:W-:Y:S02]  /*0780*/  SHF.R.U32.HI R8, RZ, 0x1, R57 ;  /* 0x00000001ff087819 */ /* 0x000fe40000011639 */
[----:B------:R-:W-:Y:S02]  /*0790*/  ISETP.GT.U32.AND P4, PT, R0, R13, PT ;  /* 0x0000000d0000720c */ /* 0x000fe40003f84070 */
[----:B------:R-:W-:-:S04]  /*07a0*/  IADD3 R9, PT, PT, R9, UR4, RZ ;  /* 0x0000000409097c10 */ /* 0x000fc8000fffe0ff */
[----:B------:R-:W-:-:S07]  /*07b0*/  @!P1 LEA R9, R8, R9, 0x3 ;  /* 0x0000000908099211 */ /* 0x000fce00078e18ff */
[-C--:B------:R-:W-:Y:S02]  /*07c0*/  @!P4 IADD3 R13, PT, PT, R13, -R0.reuse, RZ ;  /* 0x800000000d0dc210 */ /* 0x080fe40007ffe0ff */
[----:B------:R-:W-:Y:S02]  /*07d0*/  @!P4 IADD3 R11, PT, PT, R11, 0x1, RZ ;  /* 0x000000010b0bc810 */ /* 0x000fe40007ffe0ff */
[----:B------:R-:W-:Y:S01]  /*07e0*/  ISETP.GE.U32.AND P2, PT, R13, R0, PT ;  /* 0x000000000d00720c */ /* 0x000fe20003f46070 */
[----:B------:R-:W-:Y:S01]  /*07f0*/  VIADD R13, R68, 0xf ;  /* 0x0000000f440d7836 */ /* 0x000fe20000000000 */
[----:B----4-:R0:W-:Y:S01]  /*0800*/  @!P1 STS.64 [R9], R4 ;  /* 0x0000000409009388 */ /* 0x0101e20000000a00 */
[----:B------:R-:W-:Y:S03]  /*0810*/  BAR.SYNC.DEFER_BLOCKING 0x0 ;  /* 0x0000000000007b1d */ /* 0x000fe60000010000 */
[----:B------:R-:W-:-:S02]  /*0820*/  SHF.R.S32.HI R12, RZ, 0x1f, R13 ;  /* 0x0000001fff0c7819 */ /* 0x000fc4000001140d */
[----:B------:R-:W-:Y:S02]  /*0830*/  ISETP.NE.AND P1, PT, R15, RZ, PT ;  /* 0x000000ff0f00720c */ /* 0x000fe40003f25270 */
[----:B------:R-:W-:-:S03]  /*0840*/  LEA.HI R12, R12, R13, RZ, 0x4 ;  /* 0x0000000d0c0c7211 */ /* 0x000fc600078f20ff */
[----:B------:R-:W-:Y:S02]  /*0850*/  @P2 IADD3 R11, PT, PT, R11, 0x1, RZ ;  /* 0x000000010b0b2810 */ /* 0x000fe40007ffe0ff */
[----:B------:R-:W-:-:S03]  /*0860*/  SHF.R.S32.HI R56, RZ, 0x4, R12 ;  /* 0x00000004ff387819 */ /* 0x000fc6000001140c */
[----:B------:R-:W-:Y:S01]  /*0870*/  IMAD.MOV.U32 R3, RZ, RZ, R11 ;  /* 0x000000ffff037224 */ /* 0x000fe200078e000b */
[----:B------:R-:W-:-:S04]  /*0880*/  ISETP.GE.AND P2, PT, R67, R56, PT ;  /* 0x000000384300720c */ /* 0x000fc80003f46270 */
[----:B------:R-:W-:Y:S02]  /*0890*/  @!P3 IADD3 R3, PT, PT, -R3, RZ, RZ ;  /* 0x000000ff0303b210 */ /* 0x000fe40007ffe1ff */
[----:B------:R-:W-:-:S07]  /*08a0*/  @!P1 LOP3.LUT R3, RZ, R15, RZ, 0x33, !PT ;  /* 0x0000000fff039212 */ /* 0x000fce00078e33ff */
[----:B0-----:R-:W-:Y:S05]  /*08b0*/  @P2 BRA `(.L_x_24271) ;  /* 0x0000001400602947 */ /* 0x001fea0003800000 */
[----:B------:R-:W0:Y:S01]  /*08c0*/  LDCU.64 UR4, c[0x0][0x3a8] ;  /* 0x00007500ff0477ac */ /* 0x000e220008000a00 */
[----:B------:R-:W-:Y:S01]  /*08d0*/  SHF.R.U32.HI R4, RZ, 0x3, R57 ;  /* 0x00000003ff047819 */ /* 0x000fe20000011639 */
[----:B------:R-:W-:Y:S01]  /*08e0*/  IMAD.MOV.U32 R62, RZ, RZ, -0x800001 ;  /* 0xff7fffffff3e7424 */ /* 0x000fe200078e00ff */
[----:B------:R-:W-:Y:S02]  /*08f0*/  MOV R5, RZ ;  /* 0x000000ff00057202 */ /* 0x000fe40000000f00 */
[----:B------:R-:W-:Y:S02]  /*0900*/  LOP3.LUT R4, R4, 0x7c, RZ, 0xc0, !PT ;  /* 0x0000007c04047812 */ /* 0x000fe400078ec0ff */
[----:B------:R-:W-:-:S03]  /*0910*/  SHF.L.U32 R0, R8, 0x2, RZ ;  /* 0x0000000208007819 */ /* 0x000fc600000006ff */
[----:B------:R-:W-:Y:S01]  /*0920*/  IMAD.WIDE R4, R7, 0x4, R4 ;  /* 0x0000000407047825 */ /* 0x000fe200078e0204 */
[----:B------:R-:W-:Y:S02]  /*0930*/  SHF.L.U32 R7, R67, 0x4, RZ ;  /* 0x0000000443077819 */ /* 0x000fe400000006ff */
[----:B------:R-:W-:Y:S02]  /*0940*/  LOP3.LUT R0, R0, 0x3c, RZ, 0xc0, !PT ;  /* 0x0000003c00007812 */ /* 0x000fe400078ec0ff */
[----:B------:R-:W-:Y:S02]  /*0950*/  LOP3.LUT R59, R7, 0xf, R8, 0xf8, !PT ;  /* 0x0000000f073b7812 */ /* 0x000fe400078ef808 */
[----:B------:R-:W-:Y:S02]  /*0960*/  LEA R0, R67, R0, 0x6 ;  /* 0x0000000043007211 */ /* 0x000fe400078e30ff */
[----:B0-----:R-:W-:Y:S01]  /*0970*/  IADD3 R50, P0, PT, R4, UR4, RZ ;  /* 0x0000000404327c10 */ /* 0x001fe2000ff1e0ff */
[----:B------:R-:W-:Y:S01]  /*0980*/  UIADD3 UR4, UPT, UPT, UR6, 0x420, URZ ;  /* 0x0000042006047890 */ /* 0x000fe2000fffe0ff */
[----:B------:R-:W-:Y:S01]  /*0990*/  IADD3 R60, PT, PT, -R68, R59, RZ ;  /* 0x0000003b443c7210 */ /* 0x000fe20007ffe1ff */
[----:B------:R-:W-:Y:S01]  /*09a0*/  VIADD R59, R59, 0x1 ;  /* 0x000000013b3b7836 */ /* 0x000fe20000000000 */
[----:B------:R-:W-:Y:S01]  /*09b0*/  IADD3.X R51, PT, PT, R5, UR5, RZ, P0, !PT ;  /* 0x0000000505337c10 */ /* 0x000fe200087fe4ff */
[----:B------:R-:W-:Y:S01]  /*09c0*/  ULEA UR4, UR7, UR4, 0x18 ;  /* 0x0000000407047291 */ /* 0x000fe2000f8ec0ff */
[----:B------:R-:W-:-:S05]  /*09d0*/  IADD3 R58, PT, PT, R7, 0x1, RZ ;  /* 0x00000001073a7810 */ /* 0x000fca0007ffe0ff */
[----:B------:R-:W-:-:S07]  /*09e0*/  IADD3 R61, PT, PT, R0, UR4, RZ ;  /* 0x00000004003d7c10 */ /* 0x000fce000fffe0ff */
.L_x_24276:
[----:B------:R-:W0:Y:S01]  /*09f0*/  LDC R12, c[0x0][0x3f0] ;  /* 0x0000fc00ff0c7b82 */ /* 0x000e220000000800 */
[----:B------:R-:W-:Y:S01]  /*0a00*/  IADD3 R4, PT, PT, R58, -0x1, RZ ;  /* 0xffffffff3a047810 */ /* 0x000fe20007ffe0ff */
[----:B------:R-:W-:Y:S03]  /*0a10*/  BSSY B1, `(.L_x_24272) ;  /* 0x0000139000017945 */ /* 0x000fe60003800000 */
        /* <DEDUP_REMOVED lines=20> */
[----:B------:R-:W-:Y:S02]  /*0b60*/  @!P2 IADD3 R8, PT, PT, -R8, RZ, RZ ;  /* 0x000000ff0808a210 */ /* 0x000fe40007ffe1ff */
        /* <DEDUP_REMOVED lines=23> */
[----:B------:R-:W0:Y:S02]  /*0ce0*/  S2R R57, SR_TID.X ;  /* 0x0000000000397919 */ /* 0x000e240000002100 */
[----:B0-----:R-:W-:-:S04]  /*0cf0*/  LOP3.LUT R4, R57, 0x1, RZ, 0xc0, !PT ;  /* 0x0000000139047812 */ /* 0x001fc800078ec0ff */
[----:B------:R-:W-:-:S13]  /*0d00*/  ISETP.NE.U32.AND P0, PT, R4, 0x1, PT ;  /* 0x000000010400780c */ /* 0x000fda0003f05070 */
[----:B------:R-:W-:Y:S05]  /*0d10*/  @!P0 BRA `(.L_x_24274) ;  /* 0x0000001000208947 */ /* 0x000fea0003800000 */
[----:B------:R-:W-:-:S05]  /*0d20*/  MOV R4, 0xff7fffff ;  /* 0xff7fffff00047802 */ /* 0x000fca0000000f00 */
[----:B------:R0:W-:Y:S01]  /*0d30*/  STS [R61], R4 ;  /* 0x000000043d007388 */ /* 0x0001e20000000800 */
[----:B------:R-:W-:Y:S05]  /*0d40*/  BRA `(.L_x_24274) ;  /* 0x0000001000147947 */ /* 0x000fea0003800000 */
.L_x_24273:
[----:B------:R-:W2:Y:S01]  /*0d50*/  LDG.E.CONSTANT R7, desc[UR8][R50.64] ;  /* 0x0000000832077981 */ /* 0x000ea2000c1e9900 */
[----:B------:R-:W-:Y:S01]  /*0d60*/  IMAD R5, R2, UR12, RZ ;  /* 0x0000000c02057c24 */ /* 0x000fe2000f8e02ff */
[----:B------:R-:W0:Y:S02]  /*0d70*/  S2R R57, SR_TID.X ;  /* 0x0000000000397919 */ /* 0x000e240000002100 */
[----:B0-----:R-:W-:-:S05]  /*0d80*/  IMAD.SHL.U32 R6, R57, 0x2, RZ ;  /* 0x0000000239067824 */ /* 0x001fca00078e00ff */
        /* <DEDUP_REMOVED lines=24> */
[----:B------:R-:W-:Y:S01]  /*0f10*/  SHF.L.U32 R69, R57, 0x9, RZ ;  /* 0x0000000939457819 */ /* 0x000fe200000006ff */
[----:B0-----:R-:W-:Y:S01]  /*0f20*/  ULEA UR4, UR5, UR4, 0x18 ;  /* 0x0000000405047291 */ /* 0x001fe2000f8ec0ff */
[----:B------:R-:W4:Y:S02]  /*0f30*/  LDG.E.64.CONSTANT R12, desc[UR8][R70.64+0xd00] ;  /* 0x000d0008460c7981 */ /* 0x000f24000c1e9b00 */
[----:B------:R-:W-:-:S02]  /*0f40*/  LOP3.LUT R69, R69, 0x200, RZ, 0xc0, !PT ;  /* 0x0000020045457812 */ /* 0x000fc400078ec0ff */
[----:B------:R-:W4:Y:S04]  /*0f50*/  LDG.E.64.CONSTANT R14, desc[UR8][R70.64+0xe00] ;  /* 0x000e0008460e7981 */ /* 0x000f28000c1e9b00 */
[----:B------:R-:W4:Y:S04]  /*0f60*/  LDG.E.64.CONSTANT R36, desc[UR8][R70.64+0xf00] ;  /* 0x000f000846247981 */ /* 0x000f28000c1e9b00 */
[----:B------:R-:W2:Y:S04]  /*0f70*/  LDS.128 R8, [R69+UR4] ;  /* 0x0000000445087984 */ /* 0x000ea80008000c00 */
[----:B------:R-:W4:Y:S04]  /*0f80*/  LDG.E.64.CONSTANT R42, desc[UR8][R70.64+0x1000] ;  /* 0x00100008462a7981 */ /* 0x000f28000c1e9b00 */
[----:B------:R-:W4:Y:S04]  /*0f90*/  LDG.E.64.CONSTANT R40, desc[UR8][R70.64+0x1100] ;  /* 0x0011000846287981 */ /* 0x000f28000c1e9b00 */
[----:B------:R-:W4:Y:S04]  /*0fa0*/  LDG.E.64.CONSTANT R34, desc[UR8][R70.64+0x1200] ;  /* 0x0012000846227981 */ /* 0x000f28000c1e9b00 */
[----:B------:R-:W4:Y:S04]  /*0fb0*/  LDG.E.64.CONSTANT R32, desc[UR8][R70.64+0x1300] ;  /* 0x0013000846207981 */ /* 0x000f28000c1e9b00 */
[----:B------:R-:W4:Y:S04]  /*0fc0*/  LDG.E.64.CONSTANT R54, desc[UR8][R70.64+0x1600] ;  /* 0x0016000846367981 */ /* 0x000f28000c1e9b00 */
[----:B------:R-:W4:Y:S01]  /*0fd0*/  LDG.E.64.CONSTANT R52, desc[UR8][R70.64+0x1700] ;  /* 0x0017000846347981 */ /* 0x000f22000c1e9b00 */
[----:B--2---:R-:W-:Y:S01]  /*0fe0*/  FMUL.FTZ R7, R4, R10 ;  /* 0x0000000a04077220 */ /* 0x004fe20000410000 */
[----:B------:R-:W-:-:S03]  /*0ff0*/  FMUL.FTZ R10, R5, R11 ;  /* 0x0000000b050a7220 */ /* 0x000fc60000410000 */
[----:B---3--:R-:W-:Y:S02]  /*1000*/  FFMA.FTZ R11, R38, R8, R7 ;  /* 0x00000008260b7223 */ /* 0x008fe40000010007 */
[----:B------:R-:W4:Y:S01]  /*1010*/  LDS.128 R4, [R69+UR4+0x10] ;  /* 0x0000100445047984 */ /* 0x000f220008000c00 */
[----:B------:R-:W-:-:S03]  /*1020*/  FFMA.FTZ R10, R39, R9, R10 ;  /* 0x00000009270a7223 */ /* 0x000fc6000001000a */
[----:B------:R-:W2:Y:S01]  /*1030*/  LDG.E.64.CONSTANT R38, desc[UR8][R70.64+0x1400] ;  /* 0x0014000846267981 */ /* 0x000ea2000c1e9b00 */
[----:B----4-:R-:W-:Y:S01]  /*1040*/  FFMA.FTZ R11, R26, R4, R11 ;  /* 0x000000041a0b7223 */ /* 0x010fe2000001000b */
[----:B------:R-:W-:Y:S02]  /*1050*/  FFMA.FTZ R10, R27, R5, R10 ;  /* 0x000000051b0a7223 */ /* 0x000fe4000001000a */
[----:B------:R-:W3:Y:S01]  /*1060*/  LDG.E.64.CONSTANT R26, desc[UR8][R70.64+0x1500] ;  /* 0x00150008461a7981 */ /* 0x000ee2000c1e9b00 */
[----:B------:R-:W-:Y:S01]  /*1070*/  FFMA.FTZ R5, R48, R6, R11 ;  /* 0x0000000630057223 */ /* 0x000fe2000001000b */
[----:B------:R-:W-:Y:S02]  /*1080*/  FFMA.FTZ R4, R49, R7, R10 ;  /* 0x0000000731047223 */ /* 0x000fe4000001000a */
[----:B------:R-:W0:Y:S04]  /*1090*/  LDS.128 R8, [R69+UR4+0x20] ;  /* 0x0000200445087984 */ /* 0x000e280008000c00 */
[----:B------:R-:W4:Y:S01]  /*10a0*/  LDG.E.64.CONSTANT R48, desc[UR8][R70.64+0x2000] ;  /* 0x0020000846307981 */ /* 0x000f22000c1e9b00 */
[----:B0-----:R-:W-:Y:S01]  /*10b0*/  FFMA.FTZ R5, R46, R8, R5 ;  /* 0x000000082e057223 */ /* 0x001fe20000010005 */
[----:B------:R-:W-:-:S03]  /*10c0*/  FFMA.FTZ R8, R47, R9, R4 ;  /* 0x000000092f087223 */ /* 0x000fc60000010004 */
[----:B------:R-:W-:Y:S02]  /*10d0*/  FFMA.FTZ R9, R30, R10, R5 ;  /* 0x0000000a1e097223 */ /* 0x000fe40000010005 */
[----:B------:R-:W0:Y:S01]  /*10e0*/  LDS.128 R4, [R69+UR4+0x30] ;  /* 0x0000300445047984 */ /* 0x000e220008000c00 */
[----:B------:R-:W-:-:S03]  /*10f0*/  FFMA.FTZ R8, R31, R11, R8 ;  /* 0x0000000b1f087223 */ /* 0x000fc60000010008 */
[----:B------:R-:W4:Y:S01]  /*1100*/  LDG.E.64.CONSTANT R30, desc[UR8][R70.64+0x1800] ;  /* 0x00180008461e7981 */ /* 0x000f22000c1e9b00 */
[----:B0-----:R-:W-:Y:S01]  /*1110*/  FFMA.FTZ R47, R44, R4, R9 ;  /* 0x000000042c2f7223 */ /* 0x001fe20000010009 */
[----:B------:R-:W-:Y:S02]  /*1120*/  FFMA.FTZ R4, R45, R5, R8 ;  /* 0x000000052d047223 */ /* 0x000fe40000010008 */
[----:B------:R-:W0:Y:S01]  /*1130*/  LDS.128 R8, [R69+UR4+0x40] ;  /* 0x0000400445087984 */ /* 0x000e220008000c00 */
[----:B------:R-:W-:Y:S01]  /*1140*/  FFMA.FTZ R47, R28, R6, R47 ;  /* 0x000000061c2f7223 */ /* 0x000fe2000001002f */
[----:B------:R-:W-:Y:S02]  /*1150*/  FFMA.FTZ R28, R29, R7, R4 ;  /* 0x000000071d1c7223 */ /* 0x000fe40000010004 */
[----:B------:R-:W1:Y:S04]  /*1160*/  LDS.128 R4, [R69+UR4+0x50] ;  /* 0x0000500445047984 */ /* 0x000e680008000c00 */
[----:B------:R-:W4:Y:S01]  /*1170*/  LDG.E.64.CONSTANT R44, desc[UR8][R70.64+0x2600] ;  /* 0x00260008462c7981 */ /* 0x000f22000c1e9b00 */
[----:B0-----:R-:W-:Y:S01]  /*1180*/  FFMA.FTZ R47, R24, R8, R47 ;  /* 0x00000008182f7223 */ /* 0x001fe2000001002f */
[----:B------:R-:W-:-:S02]  /*1190*/  FFMA.FTZ R28, R25, R9, R28 ;  /* 0x00000009191c7223 */ /* 0x000fc4000001001c */
[----:B------:R-:W4:Y:S01]  /*11a0*/  LDG.E.64.CONSTANT R24, desc[UR8][R70.64+0x1900] ;  /* 0x0019000846187981 */ /* 0x000f22000c1e9b00 */
[----:B------:R-:W-:Y:S01]  /*11b0*/  FFMA.FTZ R47, R22, R10, R47 ;  /* 0x0000000a162f7223 */ /* 0x000fe2000001002f */
[----:B------:R-:W-:Y:S02]  /*11c0*/  FFMA.FTZ R22, R23, R11, R28 ;  /* 0x0000000b17167223 */ /* 0x000fe4000001001c */
[----:B------:R-:W0:Y:S01]  /*11d0*/  LDS.128 R8, [R69+UR4+0x60] ;  /* 0x0000600445087984 */ /* 0x000e220008000c00 */
[----:B-1----:R-:W-:Y:S01]  /*11e0*/  FFMA.FTZ R47, R20, R4, R47 ;  /* 0x00000004142f7223 */ /* 0x002fe2000001002f */
[----:B------:R-:W-:Y:S02]  /*11f0*/  FFMA.FTZ R22, R21, R5, R22 ;  /* 0x0000000515167223 */ /* 0x000fe40000010016 */
[----:B------:R-:W4:Y:S01]  /*1200*/  LDG.E.64.CONSTANT R28, desc[UR8][R70.64+0x1a00] ;  /* 0x001a0008461c7981 */ /* 0x000f22000c1e9b00 */
[----:B------:R-:W-:Y:S01]  /*1210*/  FFMA.FTZ R47, R18, R6, R47 ;  /* 0x00000006122f7223 */ /* 0x000fe2000001002f */
[----:B------:R-:W-:-:S02]  /*1220*/  FFMA.FTZ R18, R19, R7, R22 ;  /* 0x0000000713127223 */ /* 0x000fc40000010016 */
[----:B------:R-:W1:Y:S04]  /*1230*/  LDS.128 R4, [R69+UR4+0x70] ;  /* 0x0000700445047984 */ /* 0x000e680008000c00 */
[----:B------:R-:W4:Y:S04]  /*1240*/  LDG.E.64.CONSTANT R22, desc[UR8][R70.64+0x1b00] ;  /* 0x001b000846167981 */ /* 0x000f28000c1e9b00 */
[----:B------:R-:W4:Y:S01]  /*1250*/  LDG.E.64.CONSTANT R20, desc[UR8][R70.64+0x1c00] ;  /* 0x001c000846147981 */ /* 0x000f22000c1e9b00 */
[----:B0-----:R-:W-:Y:S01]  /*1260*/  FFMA.FTZ R47, R16, R8, R47 ;  /* 0x00000008102f7223 */ /* 0x001fe2000001002f */
[----:B------:R-:W-:-:S02]  /*1270*/  FFMA.FTZ R8, R17, R9, R18 ;  /* 0x0000000911087223 */ /* 0x000fc40000010012 */
[----:B------:R-:W0:Y:S01]  /*1280*/  LDS.128 R16, [R69+UR4+0x80] ;  /* 0x0000800445107984 */ /* 0x000e220008000c00 */
[----:B------:R-:W-:Y:S01]  /*1290*/  FFMA.FTZ R47, R12, R10, R47 ;  /* 0x0000000a0c2f7223 */ /* 0x000fe2000001002f */
[----:B------:R-:W-:Y:S02]  /*12a0*/  FFMA.FTZ R8, R13, R11, R8 ;  /* 0x0000000b0d087223 */ /* 0x000fe40000010008 */
[----:B------:R-:W4:Y:S01]  /*12b0*/  LDG.E.64.CONSTANT R12, desc[UR8][R70.64+0x1d00] ;  /* 0x001d0008460c7981 */ /* 0x000f22000c1e9b00 */
[----:B-1----:R-:W-:Y:S01]  /*12c0*/  FFMA.FTZ R47, R14, R4, R47 ;  /* 0x000000040e2f7223 */ /* 0x002fe2000001002f */
[----:B------:R-:W-:Y:S02]  /*12d0*/  FFMA.FTZ R8, R15, R5, R8 ;  /* 0x000000050f087223 */ /* 0x000fe40000010008 */
[----:B------:R-:W4:Y:S01]  /*12e0*/  LDG.E.64.CONSTANT R14, desc[UR8][R70.64+0x1e00] ;  /* 0x001e0008460e7981 */ /* 0x000f22000c1e9b00 */
[----:B------:R-:W-:Y:S01]  /*12f0*/  FFMA.FTZ R47, R36, R6, R47 ;  /* 0x00000006242f7223 */ /* 0x000fe2000001002f */
[----:B------:R-:W-:-:S02]  /*1300*/  FFMA.FTZ R8, R37, R7, R8 ;  /* 0x0000000725087223 */ /* 0x000fc40000010008 */
[----:B------:R-:W1:Y:S04]  /*1310*/  LDS.128 R4, [R69+UR4+0x90] ;  /* 0x0000900445047984 */ /* 0x000e680008000c00 */
[----:B------:R-:W4:Y:S01]  /*1320*/  LDG.E.64.CONSTANT R36, desc[UR8][R70.64+0x1f00] ;  /* 0x001f000846247981 */ /* 0x000f22000c1e9b00 */
[----:B0-----:R-:W-:Y:S01]  /*1330*/  FFMA.FTZ R47, R42, R16, R47 ;  /* 0x000000102a2f7223 */ /* 0x001fe2000001002f */
[----:B------:R-:W-:Y:S02]  /*1340*/  FFMA.FTZ R16, R43, R17, R8 ;  /* 0x000000112b107223 */ /* 0x000fe40000010008 */
[----:B------:R-:W2:Y:S01]  /*1350*/  LDS.128 R8, [R69+UR4+0xa0] ;  /* 0x0000a00445087984 */ /* 0x000ea20008000c00 */
[----:B------:R-:W-:Y:S01]  /*1360*/  FFMA.FTZ R17, R40, R18, R47 ;  /* 0x0000001228117223 */ /* 0x000fe2000001002f */
[----:B------:R-:W-:-:S02]  /*1370*/  FFMA.FTZ R16, R41, R19, R16 ;  /* 0x0000001329107223 */ /* 0x000fc40000010010 */
[----:B------:R-:W4:Y:S04]  /*1380*/  LDG.E.64.CONSTANT R46, desc[UR8][R70.64+0x2100] ;  /* 0x00210008462e7981 */ /* 0x000f28000c1e9b00 */
[----:B------:R-:W4:Y:S01]  /*1390*/  LDG.E.64.CONSTANT R42, desc[UR8][R70.64+0x2400] ;  /* 0x00240008462a7981 */ /* 0x000f22000c1e9b00 */
[----:B-1----:R-:W-:Y:S01]  /*13a0*/  FFMA.FTZ R17, R34, R4, R17 ;  /* 0x0000000422117223 */ /* 0x002fe20000010011 */
[----:B------:R-:W-:Y:S02]  /*13b0*/  FFMA.FTZ R16, R35, R5, R16 ;  /* 0x0000000523107223 */ /* 0x000fe40000010010 */
[----:B------:R-:W4:Y:S01]  /*13c0*/  LDG.E.64.CONSTANT R34, desc[UR8][R70.64+0x2200] ;  /* 0x0022000846227981 */ /* 0x000f22000c1e9b00 */
[----:B------:R-:W-:Y:S01]  /*13d0*/  FFMA.FTZ R17, R32, R6, R17 ;  /* 0x0000000620117223 */ /* 0x000fe20000010011 */
[----:B------:R-:W-:-:S02]  /*13e0*/  FFMA.FTZ R16, R33, R7, R16 ;  /* 0x0000000721107223 */ /* 0x000fc40000010010 */
[----:B------:R-:W4:Y:S04]  /*13f0*/  LDG.E.64.CONSTANT R32, desc[UR8][R70.64+0x2300] ;  /* 0x0023000846207981 */ /* 0x000f28000c1e9b00 */
[----:B------:R-:W0:Y:S04]  /*1400*/  LDS.128 R4, [R69+UR4+0xb0] ;  /* 0x0000b00445047984 */ /* 0x000e280008000c00 */
[----:B------:R-:W4:Y:S04]  /*1410*/  LDG.E.64.CONSTANT R40, desc[UR8][R70.64+0x2500] ;  /* 0x0025000846287981 */ /* 0x000f28000c1e9b00 */
[----:B------:R-:W4:Y:S01]  /*1420*/  LDG.E.64.CONSTANT R18, desc[UR8][R70.64+0x2a00] ;  /* 0x002a000846127981 */ /* 0x000f22000c1e9b00 */
[----:B--2---:R-:W-:Y:S01]  /*1430*/  FFMA.FTZ R17, R38, R8, R17 ;  /* 0x0000000826117223 */ /* 0x004fe20000010011 */
[----:B------:R-:W-:-:S02]  /*1440*/  FFMA.FTZ R16, R39, R9, R16 ;  /* 0x0000000927107223 */ /* 0x000fc40000010010 */
[----:B------:R-:W2:Y:S01]  /*1450*/  LDG.E.64.CONSTANT R38, desc[UR8][R70.64+0x2700] ;  /* 0x0027000846267981 */ /* 0x000ea2000c1e9b00 */
[----:B---3--:R-:W-:Y:S01]  /*1460*/  FFMA.FTZ R17, R26, R10, R17 ;  /* 0x0000000a1a117223 */ /* 0x008fe20000010011 */
[----:B------:R-:W-:Y:S02]  /*1470*/  FFMA.FTZ R16, R27, R11, R16 ;  /* 0x0000000b1b107223 */ /* 0x000fe40000010010 */
[----:B------:R-:W3:Y:S01]  /*1480*/  LDG.E.64.CONSTANT R26, desc[UR8][R70.64+0x2800] ;  /* 0x00280008461a7981 */ /* 0x000ee2000c1e9b00 */
[----:B0-----:R-:W-:Y:S01]  /*1490*/  FFMA.FTZ R9, R54, R4, R17 ;  /* 0x0000000436097223 */ /* 0x001fe20000010011 */
[----:B------:R-:W-:Y:S02]  /*14a0*/  FFMA.FTZ R4, R55, R5, R16 ;  /* 0x0000000537047223 */ /* 0x000fe40000010010 */
[----:B------:R-:W3:Y:S01]  /*14b0*/  LDG.E.64.CONSTANT R16, desc[UR8][R70.64+0x2900] ;  /* 0x0029000846107981 */ /* 0x000ee2000c1e9b00 */
[----:B------:R-:W-:-:S03]  /*14c0*/  FFMA.FTZ R5, R52, R6, R9 ;  /* 0x0000000634057223 */ /* 0x000fc60000010009 */
[----:B------:R-:W4:Y:S01]  /*14d0*/  LDS.128 R8, [R69+UR4+0xc0] ;  /* 0x0000c00445087984 */ /* 0x000f220008000c00 */
[----:B------:R-:W-:-:S03]  /*14e0*/  FFMA.FTZ R4, R53, R7, R4 ;  /* 0x0000000735047223 */ /* 0x000fc60000010004 */
[----:B------:R-:W3:Y:S01]  /*14f0*/  LDG.E.64.CONSTANT R54, desc[UR8][R70.64+0x2f00] ;  /* 0x002f000846367981 */ /* 0x000ee2000c1e9b00 */
[----:B----4-:R-:W-:Y:S01]  /*1500*/  FFMA.FTZ R53, R30, R8, R5 ;  /* 0x000000081e357223 */ /* 0x010fe20000010005 */
        /* <DEDUP_REMOVED lines=14> */
[----:B------:R-:W4:Y:S04]  /*15f0*/  LDG.E.64.CONSTANT R30, desc[UR8][R70.64+0x2c00] ;  /* 0x002c0008461e7981 */ /* 0x000f28000c1e9b00 */
[----:B------:R-:W1:Y:S01]  /*1600*/  LDS.128 R20, [R69+UR4+0x100] ;  /* 0x0001000445147984 */ /* 0x000e620008000c00 */
[----:B------:R-:W-:Y:S01]  /*1610*/  FFMA.FTZ R53, R12, R10, R53 ;  /* 0x0000000a0c357223 */ /* 0x000fe20000010035 */
[----:B------:R-:W-:-:S03]  /*1620*/  FFMA.FTZ R8, R13, R11, R8 ;  /* 0x0000000b0d087223 */ /* 0x000fc60000010008 */
[----:B0-----:R-:W-:Y:S01]  /*1630*/  FFMA.FTZ R53, R14, R4, R53 ;  /* 0x000000040e357223 */ /* 0x001fe20000010035 */
[----:B------:R-:W-:Y:S02]  /*1640*/  FFMA.FTZ R8, R15, R5, R8 ;  /* 0x000000050f087223 */ /* 0x000fe40000010008 */
[----:B------:R-:W0:Y:S01]  /*1650*/  LDS.128 R12, [R69+UR4+0x110] ;  /* 0x00011004450c7984 */ /* 0x000e220008000c00 */
[----:B------:R-:W-:Y:S01]  /*1660*/  FFMA.FTZ R53, R36, R6, R53 ;  /* 0x0000000624357223 */ /* 0x000fe20000010035 */
[----:B------:R-:W-:Y:S02]  /*1670*/  FFMA.FTZ R4, R37, R7, R8 ;  /* 0x0000000725047223 */ /* 0x000fe40000010008 */
[----:B------:R-:W4:Y:S04]  /*1680*/  LDG.E.64.CONSTANT R36, desc[UR8][R70.64+0x2e00] ;  /* 0x002e000846247981 */ /* 0x000f28000c1e9b00 */
[----:B------:R-:W0:Y:S01]  /*1690*/  LDS.128 R8, [R69+UR4+0x120] ;  /* 0x0001200445087984 */ /* 0x000e220008000c00 */
[----:B-1----:R-:W-:Y:S01]  /*16a0*/  FFMA.FTZ R53, R48, R20, R53 ;  /* 0x0000001430357223 */ /* 0x002fe20000010035 */
[----:B------:R-:W-:-:S02]  /*16b0*/  FFMA.FTZ R20, R49, R21, R4 ;  /* 0x0000001531147223 */ /* 0x000fc40000010004 */
[----:B------:R-:W1:Y:S01]  /*16c0*/  LDS.128 R4, [R69+UR4+0x130] ;  /* 0x0001300445047984 */ /* 0x000e620008000c00 */
[----:B------:R-:W-:Y:S01]  /*16d0*/  FFMA.FTZ R53, R46, R22, R53 ;  /* 0x000000162e357223 */ /* 0x000fe20000010035 */
[----:B------:R-:W-:Y:S02]  /*16e0*/  FFMA.FTZ R20, R47, R23, R20 ;  /* 0x000000172f147223 */ /* 0x000fe40000010014 */
[----:B------:R-:W4:Y:S04]  /*16f0*/  LDG.E.64.CONSTANT R46, desc[UR8][R70.64+0x3e00] ;  /* 0x003e0008462e7981 */ /* 0x000f28000c1e9b00 */
[----:B------:R-:W4:Y:S01]  /*1700*/  LDG.E.64.CONSTANT R48, desc[UR8][R70.64+0x3f00] ;  /* 0x003f000846307981 */ /* 0x000f22000c1e9b00 */
[----:B0-----:R-:W-:-:S03]  /*1710*/  FFMA.FTZ R21, R34, R12, R53 ;  /* 0x0000000c22157223 */ /* 0x001fc60000010035 */
[----:B------:R-:W4:Y:S01]  /*1720*/  LDG.E.64.CONSTANT R52, desc[UR8][R70.64+0x3000] ;  /* 0x0030000846347981 */ /* 0x000f22000c1e9b00 */
[----:B------:R-:W-:-:S03]  /*1730*/  FFMA.FTZ R20, R35, R13, R20 ;  /* 0x0000000d23147223 */ /* 0x000fc60000010014 */
[----:B------:R-:W4:Y:S01]  /*1740*/  LDG.E.64.CONSTANT R34, desc[UR8][R70.64+0x3100] ;  /* 0x0031000846227981 */ /* 0x000f22000c1e9b00 */
[----:B------:R-:W-:Y:S01]  /*1750*/  FFMA.FTZ R21, R32, R14, R21 ;  /* 0x0000000e20157223 */ /* 0x000fe20000010015 */
[----:B------:R-:W-:Y:S02]  /*1760*/  FFMA.FTZ R20, R33, R15, R20 ;  /* 0x0000000f21147223 */ /* 0x000fe40000010014 */
[----:B------:R-:W3:Y:S04]  /*1770*/  LDS.128 R12, [R69+UR4+0x140] ;  /* 0x00014004450c7984 */ /* 0x000ee80008000c00 */
[----:B------:R-:W4:Y:S01]  /*1780*/  LDG.E.64.CONSTANT R32, desc[UR8][R70.64+0x3200] ;  /* 0x0032000846207981 */ /* 0x000f22000c1e9b00 */
[----:B------:R-:W-:Y:S01]  /*1790*/  FFMA.FTZ R21, R42, R8, R21 ;  /* 0x000000082a157223 */ /* 0x000fe20000010015 */
[----:B------:R-:W-:-:S02]  /*17a0*/  FFMA.FTZ R20, R43, R9, R20 ;  /* 0x000000092b147223 */ /* 0x000fc40000010014 */
[----:B------:R-:W4:Y:S01]  /*17b0*/  LDG.E.64.CONSTANT R42, desc[UR8][R70.64+0x3300] ;  /* 0x00330008462a7981 */ /* 0x000f22000c1e9b00 */
[----:B------:R-:W-:Y:S01]  /*17c0*/  FFMA.FTZ R21, R40, R10, R21 ;  /* 0x0000000a28157223 */ /* 0x000fe20000010015 */
[----:B------:R-:W-:Y:S02]  /*17d0*/  FFMA.FTZ R8, R41, R11, R20 ;  /* 0x0000000b29087223 */ /* 0x000fe40000010014 */
[----:B------:R-:W4:Y:S01]  /*17e0*/  LDG.E.64.CONSTANT R40, desc[UR8][R70.64+0x3400] ;  /* 0x0034000846287981 */ /* 0x000f22000c1e9b00 */
[----:B-1----:R-:W-:-:S03]  /*17f0*/  FFMA.FTZ R9, R44, R4, R21 ;  /* 0x000000042c097223 */ /* 0x002fc60000010015 */
[----:B------:R-:W0:Y:S01]  /*1800*/  LDS.128 R20, [R69+UR4+0x150] ;  /* 0x0001500445147984 */ /* 0x000e220008000c00 */
[----:B------:R-:W-:-:S03]  /*1810*/  FFMA.FTZ R8, R45, R5, R8 ;  /* 0x000000052d087223 */ /* 0x000fc60000010008 */
[----:B------:R-:W4:Y:S01]  /*1820*/  LDG.E.64.CONSTANT R4, desc[UR8][R70.64+0x3500] ;  /* 0x0035000846047981 */ /* 0x000f22000c1e9b00 */
[----:B--2---:R-:W-:Y:S01]  /*1830*/  FFMA.FTZ R9, R38, R6, R9 ;  /* 0x0000000626097223 */ /* 0x004fe20000010009 */
[----:B------:R-:W-:Y:S02]  /*1840*/  FFMA.FTZ R10, R39, R7, R8 ;  /* 0x00000007270a7223 */ /* 0x000fe40000010008 */
[----:B------:R-:W2:Y:S04]  /*1850*/  LDG.E.64.CONSTANT R6, desc[UR8][R70.64+0x3600] ;  /* 0x0036000846067981 */ /* 0x000ea8000c1e9b00 */
[----:B------:R-:W2:Y:S01]  /*1860*/  LDG.E.64.CONSTANT R44, desc[UR8][R70.64+0x3d00] ;  /* 0x003d0008462c7981 */ /* 0x000ea2000c1e9b00 */
[----:B---3--:R-:W-:-:S03]  /*1870*/  FFMA.FTZ R39, R26, R12, R9 ;  /* 0x0000000c1a277223 */ /* 0x008fc60000010009 */
[----:B------:R-:W3:Y:S01]  /*1880*/  LDG.E.64.CONSTANT R8, desc[UR8][R70.64+0x3700] ;  /* 0x0037000846087981 */ /* 0x000ee2000c1e9b00 */
[----:B------:R-:W-:-:S03]  /*1890*/  FFMA.FTZ R26, R27, R13, R10 ;  /* 0x0000000d1b1a7223 */ /* 0x000fc6000001000a */
[----:B------:R-:W3:Y:S01]  /*18a0*/  LDG.E.64.CONSTANT R10, desc[UR8][R70.64+0x3800] ;  /* 0x00380008460a7981 */ /* 0x000ee2000c1e9b00 */
[----:B------:R-:W-:-:S03]  /*18b0*/  FFMA.FTZ R27, R16, R14, R39 ;  /* 0x0000000e101b7223 */ /* 0x000fc60000010027 */
[----:B------:R-:W3:Y:S01]  /*18c0*/  LDG.E.64.CONSTANT R12, desc[UR8][R70.64+0x3900] ;  /* 0x00390008460c7981 */ /* 0x000ee2000c1e9b00 */
[----:B------:R-:W-:-:S03]  /*18d0*/  FFMA.FTZ R26, R17, R15, R26 ;  /* 0x0000000f111a7223 */ /* 0x000fc6000001001a */
[----:B------:R-:W3:Y:S01]  /*18e0*/  LDG.E.64.CONSTANT R14, desc[UR8][R70.64+0x3a00] ;  /* 0x003a0008460e7981 */ /* 0x000ee2000c1e9b00 */
[----:B0-----:R-:W-:-:S03]  /*18f0*/  FFMA.FTZ R27, R18, R20, R27 ;  /* 0x00000014121b7223 */ /* 0x001fc6000001001b */
[----:B------:R-:W3:Y:S01]  /*1900*/  LDG.E.64.CONSTANT R16, desc[UR8][R70.64+0x3b00] ;  /* 0x003b000846107981 */ /* 0x000ee2000c1e9b00 */
[----:B------:R-:W-:-:S03]  /*1910*/  FFMA.FTZ R26, R19, R21, R26 ;  /* 0x00000015131a7223 */ /* 0x000fc6000001001a */
[----:B------:R-:W3:Y:S01]  /*1920*/  LDG.E.64.CONSTANT R18, desc[UR8][R70.64+0x3c00] ;  /* 0x003c000846127981 */ /* 0x000ee2000c1e9b00 */
[----:B----4-:R-:W-:Y:S01]  /*1930*/  FFMA.FTZ R21, R24, R22, R27 ;  /* 0x0000001618157223 */ /* 0x010fe2000001001b */
[----:B------:R-:W-:Y:S02]  /*1940*/  FFMA.FTZ R20, R25, R23, R26 ;  /* 0x0000001719147223 */ /* 0x000fe4000001001a */
[----:B------:R-:W0:Y:S02]  /*1950*/  LDS.128 R24, [R69+UR4+0x160] ;  /* 0x0001600445187984 */ /* 0x000e240008000c00 */
[----:B0-----:R-:W-:Y:S01]  /*1960*/  FFMA.FTZ R39, R30, R24, R21 ;  /* 0x000000181e277223 */ /* 0x001fe20000010015 */
[----:B------:R-:W-:Y:S02]  /*1970*/  FFMA.FTZ R24, R31, R25, R20 ;  /* 0x000000191f187223 */ /* 0x000fe40000010014 */
[----:B------:R-:W0:Y:S01]  /*1980*/  LDS.128 R20, [R69+UR4+0x170] ;  /* 0x0001700445147984 */ /* 0x000e220008000c00 */
[----:B------:R-:W-:Y:S01]  /*1990*/  FFMA.FTZ R39, R28, R26, R39 ;  /* 0x0000001a1c277223 */ /* 0x000fe20000010027 */
[----:B------:R-:W-:-:S02]  /*19a0*/  FFMA.FTZ R24, R29, R27, R24 ;  /* 0x0000001b1d187223 */ /* 0x000fc40000010018 */
[----:B------:R-:W1:Y:S01]  /*19b0*/  LDS.128 R28, [R69+UR4+0x180] ;  /* 0x00018004451c7984 */ /* 0x000e620008000c00 */
[----:B0-----:R-:W-:Y:S01]  /*19c0*/  FFMA.FTZ R25, R36, R20, R39 ;  /* 0x0000001424197223 */ /* 0x001fe20000010027 */
[----:B------:R-:W-:Y:S02]  /*19d0*/  FFMA.FTZ R24, R37, R21, R24 ;  /* 0x0000001525187223 */ /* 0x000fe40000010018 */
[----:B------:R-:W0:Y:S01]  /*19e0*/  LDS.128 R36, [R69+UR4+0x190] ;  /* 0x0001900445247984 */ /* 0x000e220008000c00 */
[----:B------:R-:W-:Y:S01]  /*19f0*/  FFMA.FTZ R25, R54, R22, R25 ;  /* 0x0000001636197223 */ /* 0x000fe20000010019 */
[----:B------:R-:W-:Y:S02]  /*1a00*/  FFMA.FTZ R24, R55, R23, R24 ;  /* 0x0000001737187223 */ /* 0x000fe40000010018 */
[----:B------:R-:W4:Y:S01]  /*1a10*/  LDS.128 R20, [R69+UR4+0x1a0] ;  /* 0x0001a00445147984 */ /* 0x000f220008000c00 */
[----:B-1----:R-:W-:Y:S01]  /*1a20*/  FFMA.FTZ R25, R52, R28, R25 ;  /* 0x0000001c34197223 */ /* 0x002fe20000010019 */
[----:B------:R-:W-:-:S03]  /*1a30*/  FFMA.FTZ R28, R53, R29, R24 ;  /* 0x0000001d351c7223 */ /* 0x000fc60000010018 */
[----:B------:R-:W-:Y:S02]  /*1a40*/  FFMA.FTZ R29, R34, R30, R25 ;  /* 0x0000001e221d7223 */ /* 0x000fe40000010019 */
[----:B------:R-:W2:Y:S01]  /*1a50*/  LDS.128 R24, [R69+UR4+0x1b0] ;  /* 0x0001b00445187984 */ /* 0x000ea20008000c00 */
[----:B------:R-:W-:Y:S01]  /*1a60*/  FFMA.FTZ R34, R35, R31, R28 ;  /* 0x0000001f23227223 */ /* 0x000fe2000001001c */
[----:B0-----:R-:W-:Y:S02]  /*1a70*/  FFMA.FTZ R35, R32, R36, R29 ;  /* 0x0000002420237223 */ /* 0x001fe4000001001d */
[----:B------:R-:W0:Y:S01]  /*1a80*/  LDS.128 R28, [R69+UR4+0x1c0] ;  /* 0x0001c004451c7984 */ /* 0x000e220008000c00 */
[----:B------:R-:W-:Y:S01]  /*1a90*/  FFMA.FTZ R36, R33, R37, R34 ;  /* 0x0000002521247223 */ /* 0x000fe20000010022 */
[----:B------:R-:W-:Y:S02]  /*1aa0*/  FFMA.FTZ R37, R42, R38, R35 ;  /* 0x000000262a257223 */ /* 0x000fe40000010023 */
[----:B------:R-:W1:Y:S01]  /*1ab0*/  LDS.128 R32, [R69+UR4+0x1d0] ;  /* 0x0001d00445207984 */ /* 0x000e620008000c00 */
[----:B------:R-:W-:Y:S01]  /*1ac0*/  FFMA.FTZ R42, R43, R39, R36 ;  /* 0x000000272b2a7223 */ /* 0x000fe20000010024 */
[----:B----4-:R-:W-:-:S02]  /*1ad0*/  FFMA.FTZ R43, R40, R20, R37 ;  /* 0x00000014282b7223 */ /* 0x010fc40000010025 */
[----:B------:R-:W4:Y:S01]  /*1ae0*/  LDS.128 R36, [R69+UR4+0x1e0] ;  /* 0x0001e00445247984 */ /* 0x000f220008000c00 */
[----:B------:R-:W-:Y:S01]  /*1af0*/  FFMA.FTZ R20, R41, R21, R42 ;  /* 0x0000001529147223 */ /* 0x000fe2000001002a */
[----:B------:R-:W-:Y:S02]  /*1b00*/  FFMA.FTZ R21, R4, R22, R43 ;  /* 0x0000001604157223 */ /* 0x000fe4000001002b */
[----:B------:R-:W4:Y:S01]  /*1b10*/  LDS.128 R40, [R69+UR4+0x1f0] ;  /* 0x0001f00445287984 */ /* 0x000f220008000c00 */
[----:B------:R-:W-:Y:S01]  /*1b20*/  FFMA.FTZ R20, R5, R23, R20 ;  /* 0x0000001705147223 */ /* 0x000fe20000010014 */
[----:B--2---:R-:W-:-:S03]  /*1b30*/  FFMA.FTZ R21, R6, R24, R21 ;  /* 0x0000001806157223 */ /* 0x004fc60000010015 */
[----:B------:R-:W-:Y:S01]  /*1b40*/  FFMA.FTZ R20, R7, R25, R20 ;  /* 0x0000001907147223 */ /* 0x000fe20000010014 */
[----:B---3--:R-:W-:-:S03]  /*1b50*/  FFMA.FTZ R21, R8, R26, R21 ;  /* 0x0000001a08157223 */ /* 0x008fc60000010015 */
[----:B------:R-:W-:Y:S01]  /*1b60*/  FFMA.FTZ R20, R9, R27, R20 ;  /* 0x0000001b09147223 */ /* 0x000fe20000010014 */
[----:B0-----:R-:W-:-:S03]  /*1b70*/  FFMA.FTZ R21, R10, R28, R21 ;  /* 0x0000001c0a157223 */ /* 0x001fc60000010015 */
[----:B------:R-:W-:Y:S01]  /*1b80*/  FFMA.FTZ R20, R11, R29, R20 ;  /* 0x0000001d0b147223 */ /* 0x000fe20000010014 */
[----:B------:R-:W-:-:S03]  /*1b90*/  FFMA.FTZ R21, R12, R30, R21 ;  /* 0x0000001e0c157223 */ /* 0x000fc60000010015 */
[----:B------:R-:W-:Y:S01]  /*1ba0*/  FFMA.FTZ R20, R13, R31, R20 ;  /* 0x0000001f0d147223 */ /* 0x000fe20000010014 */
[----:B-1----:R-:W-:-:S03]  /*1bb0*/  FFMA.FTZ R21, R14, R32, R21 ;  /* 0x000000200e157223 */ /* 0x002fc60000010015 */
[----:B------:R-:W-:Y:S01]  /*1bc0*/  FFMA.FTZ R20, R15, R33, R20 ;  /* 0x000000210f147223 */ /* 0x000fe20000010014 */
[----:B------:R-:W-:-:S03]  /*1bd0*/  FFMA.FTZ R21, R16, R34, R21 ;  /* 0x0000002210157223 */ /* 0x000fc60000010015 */
[----:B------:R-:W-:Y:S01]  /*1be0*/  FFMA.FTZ R20, R17, R35, R20 ;  /* 0x0000002311147223 */ /* 0x000fe20000010014 */
[----:B----4-:R-:W-:-:S03]  /*1bf0*/  FFMA.FTZ R21, R18, R36, R21 ;  /* 0x0000002412157223 */ /* 0x010fc60000010015 */
[----:B------:R-:W-:Y:S01]  /*1c00*/  FFMA.FTZ R20, R19, R37, R20 ;  /* 0x0000002513147223 */ /* 0x000fe20000010014 */
[----:B------:R-:W-:-:S03]  /*1c10*/  FFMA.FTZ R21, R44, R38, R21 ;  /* 0x000000262c157223 */ /* 0x000fc60000010015 */
[----:B------:R-:W-:Y:S01]  /*1c20*/  FFMA.FTZ R20, R45, R39, R20 ;  /* 0x000000272d147223 */ /* 0x000fe20000010014 */
[----:B------:R-:W-:-:S03]  /*1c30*/  FFMA.FTZ R21, R46, R40, R21 ;  /* 0x000000282e157223 */ /* 0x000fc60000010015 */
[----:B------:R-:W-:Y:S01]  /*1c40*/  FFMA.FTZ R20, R47, R41, R20 ;  /* 0x000000292f147223 */ /* 0x000fe20000010014 */
[----:B------:R-:W-:Y:S01]  /*1c50*/  UMOV UR4, 0xffffffff ;  /* 0xffffffff00047882 */ /* 0x000fe20000000000 */
[----:B------:R-:W-:Y:S01]  /*1c60*/  LOP3.LUT R4, R57, 0x1, RZ, 0xc0, !PT ;  /* 0x0000000139047812 */ /* 0x000fe200078ec0ff */
[----:B------:R-:W-:Y:S01]  /*1c70*/  FFMA.FTZ R21, R48, R42, R21 ;  /* 0x0000002a30157223 */ /* 0x000fe20000010015 */
[----:B------:R-:W-:Y:S01]  /*1c80*/  FFMA.FTZ R20, R49, R43, R20 ;  /* 0x0000002b31147223 */ /* 0x000fe20000010014 */
[----:B-----5:R-:W-:Y:S02]  /*1c90*/  FSETP.NEU.FTZ.AND P0, PT, R66, RZ, PT ;  /* 0x000000ff4200720b */ /* 0x020fe40003f1d000 */
[----:B------:R-:W-:Y:S01]  /*1ca0*/  ISETP.NE.U32.AND P1, PT, R4, 0x1, PT ;  /* 0x000000010400780c */ /* 0x000fe20003f25070 */
[----:B------:R-:W-:Y:S01]  /*1cb0*/  FADD.FTZ R20, R21, R20 ;  /* 0x0000001415147221 */ /* 0x000fe20000010000 */
[----:B------:R-:W-:Y:S11]  /*1cc0*/  BRA.DIV UR4, `(.L_x_24275) ;  /* 0x0000005e04587947 */ /* 0x000ff6000b800000 */
[----:B------:R0:W1:Y:S02]  /*1cd0*/  SHFL.BFLY PT, R5, R20, 0x1, 0x1f ;  /* 0x0c201f0014057f89 */ /* 0x00006400000e0000 */
.L_x_24313:
[----:B------:R-:W-:Y:S01]  /*1ce0*/  IADD3 R4, PT, PT, R60, 0x1, RZ ;  /* 0x000000013c047810 */ /* 0x000fe20007ffe0ff */
[----:B-1----:R-:W-:-:S03]  /*1cf0*/  FADD.FTZ R5, R20, R5 ;  /* 0x0000000514057221 */ /* 0x002fc60000010000 */
[----:B------:R-:W-:-:S05]  /*1d00*/  I2FP.F32.S32 R7, R4 ;  /* 0x0000000400077245 */ /* 0x000fca0000201400 */
[----:B------:R-:W-:-:S05]  /*1d10*/  FMUL.FTZ R7, R7, R66 ;  /* 0x0000004207077220 */ /* 0x000fca0000410000 */
[----:B------:R-:W-:Y:S01]  /*1d20*/  FSEL R4, R7, RZ, P0 ;  /* 0x000000ff07047208 */ /* 0x000fe20000000000 */
[----:B------:R-:W-:-:S04]  /*1d30*/  @P1 VIADD R7, R59, 0xffffffff ;  /* 0xffffffff3b071836 */ /* 0x000fc80000000000 */
[----:B------:R-:W-:Y:S01]  /*1d40*/  FFMA.FTZ R5, R5, UR16, R4 ;  /* 0x0000001005057c23 */ /* 0x000fe20008010004 */
[----:B------:R-:W-:-:S04]  /*1d50*/  @P1 ISETP.GE.AND P0, PT, R7, R68, PT ;  /* 0x000000440700120c */ /* 0x000fc80003f06270 */
[----:B------:R-:W-:Y:S02]  /*1d60*/  @P1 FSEL R4, R5, RZ, !P0 ;  /* 0x000000ff05041208 */ /* 0x000fe40004000000 */
[----:B------:R-:W-:-:S03]  /*1d70*/  ISETP.GE.OR P0, PT, R7, R68, !P1 ;  /* 0x000000440700720c */ /* 0x000fc60004f06670 */
[----:B------:R1:W-:Y:S10]  /*1d80*/  @P1 STS [R61], R4 ;  /* 0x000000043d001388 */ /* 0x0003f40000000800 */
[----:B-1----:R-:W-:-:S07]  /*1d90*/  @!P0 FMNMX.FTZ R62, R62, R5, !PT ;  /* 0x000000053e3e8209 */ /* 0x002fce0007810000 */
.L_x_24274:
[----:B------:R-:W-:Y:S05]  /*1da0*/  BSYNC B1 ;  /* 0x0000000000017941 */ /* 0x000fea0003800000 */
.L_x_24272:
[----:B------:R-:W-:Y:S01]  /*1db0*/  IADD3 R67, PT, PT, R67, 0x4, RZ ;  /* 0x0000000443437810 */ /* 0x000fe20007ffe0ff */
[----:B------:R-:W-:Y:S01]  /*1dc0*/  VIADD R59, R59, 0x40 ;  /* 0x000000403b3b7836 */ /* 0x000fe20000000000 */
[----:B------:R-:W-:Y:S02]  /*1dd0*/  IADD3 R50, P1, PT, R50, 0x10, RZ ;  /* 0x0000001032327810 */ /* 0x000fe40007f3e0ff */
[----:B------:R-:W-:Y:S02]  /*1de0*/  ISETP.GE.AND P0, PT, R67, R56, PT ;  /* 0x000000384300720c */ /* 0x000fe40003f06270 */
[----:B0-----:R-:W-:Y:S02]  /*1df0*/  IADD3 R61, PT, PT, R61, 0x100, RZ ;  /* 0x000001003d3d7810 */ /* 0x001fe40007ffe0ff */
[----:B------:R-:W-:Y:S02]  /*1e00*/  IADD3 R60, PT, PT, R60, 0x40, RZ ;  /* 0x000000403c3c7810 */ /* 0x000fe40007ffe0ff */
[----:B------:R-:W-:-:S02]  /*1e10*/  IADD3 R58, PT, PT, R58, 0x40, RZ ;  /* 0x000000403a3a7810 */ /* 0x000fc40007ffe0ff */
[----:B------:R-:W-:-:S05]  /*1e20*/  IADD3.X R51, PT, PT, RZ, R51, RZ, P1, !PT ;  /* 0x00000033ff337210 */ /* 0x000fca0000ffe4ff */
[----:B------:R-:W-:Y:S05]  /*1e30*/  @!P0 BRA `(.L_x_24276) ;  /* 0xffffffe800ec8947 */ /* 0x000fea000383ffff */
.L_x_24271:
[----:B------:R-:W-:Y:S05]  /*1e40*/  BSYNC B0 ;  /* 0x0000000000007941 */ /* 0x000fea0003800000 */
.L_x_24270:
        /* <DEDUP_REMOVED lines=9> */
.L_x_24319:
[----:B------:R-:W2:Y:S01]  /*1ee0*/  S2R R4, SR_CgaCtaId ;  /* 0x0000000000047919 */ /* 0x000ea20000008800 */
[----:B------:R-:W-:Y:S01]  /*1ef0*/  MOV R6, 0x400 ;  /* 0x0000040000067802 */ /* 0x000fe20000000f00 */
[----:B------:R-:W-:Y:S05]  /*1f00*/  WARPSYNC.ALL ;  /* 0x0000000000007948 */ /* 0x000fea0003800000 */
[----:B------:R-:W-:Y:S02]  /*1f10*/  IADD3 R9, PT, PT, R6, 0x400, RZ ;  /* 0x0000040006097810 */ /* 0x000fe40007ffe0ff */
[----:B------:R-:W-:Y:S02]  /*1f20*/  LOP3.LUT P0, R61, R57, 0x1f, RZ, 0xc0, !PT ;  /* 0x0000001f393d7812 */ /* 0x000fe4000780c0ff */
[----:B------:R-:W-:-:S02]  /*1f30*/  SHF.R.U32.HI R5, RZ, 0x5, R57 ;  /* 0x00000005ff057819 */ /* 0x000fc40000011639 */
[----:B-1----:R-:W-:Y:S02]  /*1f40*/  FMNMX.FTZ R8, R7, R8, !PT ;  /* 0x0000000807087209 */ /* 0x002fe40007810000 */
[----:B--2---:R-:W-:-:S05]  /*1f50*/  LEA R10, R4, R9, 0x18 ;  /* 0x00000009040a7211 */ /* 0x004fca00078ec0ff */
[----:B0-----:R-:W-:-:S05]  /*1f60*/  IMAD R7, R5, 0x4, R10 ;  /* 0x0000000405077824 */ /* 0x001fca00078e020a */
[----:B------:R0:W-:Y:S01]  /*1f70*/  @!P0 STS [R7], R8 ;  /* 0x0000000807008388 */ /* 0x0001e20000000800 */
[----:B------:R-:W-:Y:S01]  /*1f80*/  BAR.SYNC.DEFER_BLOCKING 0x0 ;  /* 0x0000000000007b1d */ /* 0x000fe20000010000 */
[C---:B------:R-:W-:Y:S02]  /*1f90*/  ISETP.GT.U32.AND P1, PT, R61.reuse, 0x3, PT ;  /* 0x000000033d00780c */ /* 0x040fe40003f24070 */
[----:B------:R-:W-:Y:S02]  /*1fa0*/  MOV R11, 0xff7fffff ;  /* 0xff7fffff000b7802 */ /* 0x000fe40000000f00 */
[----:B0-----:R-:W-:Y:S01]  /*1fb0*/  LEA R8, R61, R10, 0x2 ;  /* 0x0000000a3d087211 */ /* 0x001fe200078e10ff */
        /* <DEDUP_REMOVED lines=32> */
.L_x_24282:
        /* <DEDUP_REMOVED lines=11> */
.L_x_24281:
[----:B------:R-:W-:Y:S05]  /*2270*/  BSYNC.RECONVERGENT B1 ;  /* 0x0000000000017941 */ /* 0x000fea0003800200 */
.L_x_24280:
        /* <DEDUP_REMOVED lines=12> */
.L_x_24285:
        /* <DEDUP_REMOVED lines=33> */
[----:B------:R-:W-:Y:S01]  /*2550*/  FMUL.FTZ R27, R28, 1.4426950216293334961 ;  /* 0x3fb8aa3b1c1b7820 */ /* 0x000fe20000410000 */
[C---:B------:R-:W-:Y:S02]  /*2560*/  FADD.FTZ R30, -R9.reuse, R30 ;  /* 0x0000001e091e7221 */ /* 0x040fe40000010100 */
[----:B------:R-:W3:Y:S01]  /*2570*/  LDS R28, [R12+0x1800] ;  /* 0x001800000c1c7984 */ /* 0x000ee20000000800 */
[----:B------:R-:W-:Y:S01]  /*2580*/  FADD.FTZ R32, -R9, R32 ;  /* 0x0000002009207221 */ /* 0x000fe20000010100 */
[----:B------:R-:W-:Y:S01]  /*2590*/  FMUL.FTZ R30, R30, 1.4426950216293334961 ;  /* 0x3fb8aa3b1e1e7820 */ /* 0x000fe20000410000 */
[----:B------:R-:W2:Y:S01]  /*25a0*/  MUFU.EX2 R21, R21 ;  /* 0x0000001500157308 */ /* 0x000ea20000000800 */
[----:B-1----:R-:W-:Y:S01]  /*25b0*/  STS [R12+-0x400], R15 ;  /* 0xfffc000f0c007388 */ /* 0x002fe20000000800 */
[----:B------:R-:W-:-:S03]  /*25c0*/  FMUL.FTZ R32, R32, 1.4426950216293334961 ;  /* 0x3fb8aa3b20207820 */ /* 0x000fc60000410000 */
[----:B----4-:R-:W-:Y:S03]  /*25d0*/  STS [R12+-0x200], R17 ;  /* 0xfffe00110c007388 */ /* 0x010fe60000000800 */
[----:B------:R-:W1:Y:S01]  /*25e0*/  MUFU.EX2 R23, R23 ;  /* 0x0000001700177308 */ /* 0x000e620000000800 */
[----:B0-----:R-:W-:Y:S01]  /*25f0*/  STS [R12], R19 ;  /* 0x000000130c007388 */ /* 0x001fe20000000800 */
[----:B------:R-:W-:-:S04]  /*2600*/  FADD.FTZ R16, -R9, R16 ;  /* 0x0000001009107221 */ /* 0x000fc80000010100 */
        /* <DEDUP_REMOVED lines=16> */
[----:B------:R-:W-:Y:S01]  /*2710*/  FADD.FTZ R28, -R9, R28 ;  /* 0x0000001c091c7221 */ /* 0x000fe20000010100 */
[----:B------:R-:W-:Y:S01]  /*2720*/  FADD.FTZ R16, R16, R17 ;  /* 0x0000001110107221 */ /* 0x000fe20000010000 */
[----:B0-----:R-:W-:Y:S01]  /*2730*/  STS [R12+0x600], R25 ;  /* 0x000600190c007388 */ /* 0x001fe20000000800 */
[----:B------:R-:W-:Y:S01]  /*2740*/  FMUL.FTZ R26, R26, 1.4426950216293334961 ;  /* 0x3fb8aa3b1a1a7820 */ /* 0x000fe20000410000 */
[----:B------:R-:W0:Y:S01]  /*2750*/  MUFU.EX2 R29, R30 ;  /* 0x0000001e001d7308 */ /* 0x000e220000000800 */
[----:B------:R-:W-:Y:S01]  /*2760*/  FADD.FTZ R16, R16, R19 ;  /* 0x0000001310107221 */ /* 0x000fe20000010000 */
[----:B------:R-:W-:Y:S01]  /*2770*/  FMUL.FTZ R28, R28, 1.4426950216293334961 ;  /* 0x3fb8aa3b1c1c7820 */ /* 0x000fe20000410000 */
[----:B---3--:R-:W-:Y:S02]  /*2780*/  STS [R12+0xc00], R31 ;  /* 0x000c001f0c007388 */ /* 0x008fe40000000800 */
[----:B------:R-:W-:-:S03]  /*2790*/  FADD.FTZ R16, R16, R21 ;  /* 0x0000001510107221 */ /* 0x000fc60000010000 */
        /* <DEDUP_REMOVED lines=30> */
.L_x_24284:
[----:B------:R-:W-:Y:S05]  /*2980*/  BSYNC.RECONVERGENT B1 ;  /* 0x0000000000017941 */ /* 0x000fea0003800200 */
.L_x_24283:
        /* <DEDUP_REMOVED lines=55> */
.L_x_24287:
[----:B------:R-:W-:Y:S05]  /*2d00*/  BSYNC.RECONVERGENT B1 ;  /* 0x0000000000017941 */ /* 0x000fea0003800200 */
.L_x_24286:
        /* <DEDUP_REMOVED lines=26> */
.L_x_24279:
[----:B------:R-:W-:Y:S05]  /*2eb0*/  BSYNC.RECONVERGENT B0 ;  /* 0x0000000000007941 */ /* 0x000fea0003800200 */
.L_x_24278:
        /* <DEDUP_REMOVED lines=40> */
.L_x_24292:
[----:B------:R-:W0:Y:S01]  /*3140*/  LDS R8, [R11] ;  /* 0x000000000b087984 */ /* 0x000e220000000800 */
[----:B------:R-:W-:-:S04]  /*3150*/  IADD3 R12, PT, PT, R12, 0x1, RZ ;  /* 0x000000010c0c7810 */ /* 0x000fc80007ffe0ff */
[----:B------:R-:W-:Y:S01]  /*3160*/  ISETP.NE.AND P0, PT, R12, RZ, PT ;  /* 0x000000ff0c00720c */ /* 0x000fe20003f05270 */
[----:B0-----:R-:W-:-:S05]  /*3170*/  FMUL.FTZ R8, R8, R7 ;  /* 0x0000000708087220 */ /* 0x001fca0000410000 */
[----:B------:R0:W-:Y:S02]  /*3180*/  STS [R11], R8 ;  /* 0x000000080b007388 */ /* 0x0001e40000000800 */
[----:B0-----:R-:W-:-:S05]  /*3190*/  IADD3 R11, PT, PT, R11, 0x200, RZ ;  /* 0x000002000b0b7810 */ /* 0x001fca0007ffe0ff */
[----:B------:R-:W-:Y:S05]  /*31a0*/  @P0 BRA `(.L_x_24292) ;  /* 0xfffffffc00e40947 */ /* 0x000fea000383ffff */
.L_x_24291:
[----:B------:R-:W-:Y:S05]  /*31b0*/  BSYNC.RECONVERGENT B1 ;  /* 0x0000000000017941 */ /* 0x000fea0003800200 */
.L_x_24290:
        /* <DEDUP_REMOVED lines=12> */
.L_x_24295:
        /* <DEDUP_REMOVED lines=52> */
.L_x_24294:
[----:B------:R-:W-:Y:S05]  /*35c0*/  BSYNC.RECONVERGENT B1 ;  /* 0x0000000000017941 */ /* 0x000fea0003800200 */
.L_x_24293:
        /* <DEDUP_REMOVED lines=31> */
.L_x_24297:
[----:B------:R-:W-:Y:S05]  /*37c0*/  BSYNC.RECONVERGENT B1 ;  /* 0x0000000000017941 */ /* 0x000fea0003800200 */
.L_x_24296:
        /* <DEDUP_REMOVED lines=14> */
.L_x_24289:
[----:B------:R-:W-:Y:S05]  /*38b0*/  BSYNC.RECONVERGENT B0 ;  /* 0x0000000000007941 */ /* 0x000fea0003800200 */
.L_x_24288:
        /* <DEDUP_REMOVED lines=22> */
[----:B-1----:R-:W-:Y:S01]  /*3a20*/  MOV R11, RZ ;  /* 0x000000ff000b7202 */ /* 0x002fe20000000f00 */
[----:B--234-:R-:W-:Y:S06]  /*3a30*/  @P0 BRA `(.L_x_24299) ;  /* 0x00000024009c0947 */ /* 0x01cfec0003800000 */
[----:B------:R-:W1:Y:S01]  /*3a40*/  I2F.RP R10, R0 ;  /* 0x00000000000a7306 */ /* 0x000e620000209400 */
[----:B0-----:R-:W0:Y:S01]  /*3a50*/  LDC R7, c[0x0][0x3b8] ;  /* 0x0000ee00ff077b82 */ /* 0x001e220000000800 */
[----:B------:R-:W2:Y:S01]  /*3a60*/  LDCU.64 UR12, c[0x0][0x3a8] ;  /* 0x00007500ff0c77ac */ /* 0x000ea20008000a00 */
[----:B------:R-:W-:Y:S01]  /*3a70*/  IMAD.SHL.U32 R9, R57, 0x10, RZ ;  /* 0x0000001039097824 */ /* 0x000fe200078e00ff */
[----:B------:R-:W-:Y:S01]  /*3a80*/  SHF.R.U32.HI R8, RZ, 0x3, R57 ;  /* 0x00000003ff087819 */ /* 0x000fe20000011639 */
[----:B------:R-:W3:Y:S01]  /*3a90*/  LDCU UR10, c[0x0][0x3d0] ;  /* 0x00007a00ff0a77ac */ /* 0x000ee20008000800 */
[----:B------:R-:W-:Y:S02]  /*3aa0*/  IADD3 R15, PT, PT, R6, 0x420, RZ ;  /* 0x00000420060f7810 */ /* 0x000fe40007ffe0ff */
[----:B------:R-:W-:Y:S01]  /*3ab0*/  LOP3.LUT R6, R9, 0x30, RZ, 0xe2, !PT ;  /* 0x0000003009067812 */ /* 0x000fe200078ee2ff */
[----:B------:R-:W4:Y:S01]  /*3ac0*/  LDCU UR6, c[0x0][0x3ec] ;  /* 0x00007d80ff0677ac */ /* 0x000f220008000800 */
[----:B------:R-:W-:-:S02]  /*3ad0*/  LOP3.LUT R8, R8, 0x7c, RZ, 0xc0, !PT ;  /* 0x0000007c08087812 */ /* 0x000fc400078ec0ff */
[----:B------:R-:W-:Y:S01]  /*3ae0*/  MOV R9, RZ ;  /* 0x000000ff00097202 */ /* 0x000fe20000000f00 */
[----:B------:R-:W-:Y:S01]  /*3af0*/  IMAD R6, R5, 0x40, R6 ;  /* 0x0000004005067824 */ /* 0x000fe200078e0206 */
[----:B-1----:R-:W1:Y:S01]  /*3b00*/  MUFU.RCP R10, R10 ;  /* 0x0000000a000a7308 */ /* 0x002e620000001000 */
[----:B------:R-:W-:Y:S02]  /*3b10*/  LEA R15, R4, R15, 0x18 ;  /* 0x0000000f040f7211 */ /* 0x000fe400078ec0ff */
[----:B------:R-:W-:Y:S02]  /*3b20*/  SHF.L.U32 R65, R57, 0x2, RZ ;  /* 0x0000000239417819 */ /* 0x000fe400000006ff */
[----:B------:R-:W-:Y:S02]  /*3b30*/  IADD3 R6, PT, PT, R15, R6, RZ ;  /* 0x000000060f067210 */ /* 0x000fe40007ffe0ff */
[----:B------:R-:W-:Y:S01]  /*3b40*/  LOP3.LUT R62, R65, 0x7c, RZ, 0xc0, !PT ;  /* 0x0000007c413e7812 */ /* 0x000fe200078ec0ff */
[----:B---3--:R-:W-:Y:S01]  /*3b50*/  IMAD R70, R2, UR10, RZ ;  /* 0x0000000a02467c24 */ /* 0x008fe2000f8e02ff */
[----:B------:R-:W-:Y:S01]  /*3b60*/  IADD3 R14, PT, PT, R5, 0x1, RZ ;  /* 0x00000001050e7810 */ /* 0x000fe20007ffe0ff */
[----:B0-----:R-:W-:Y:S01]  /*3b70*/  IMAD R7, R7, UR7, RZ ;  /* 0x0000000707077c24 */ /* 0x001fe2000f8e02ff */
[----:B------:R-:W-:-:S02]  /*3b80*/  MOV R60, RZ ;  /* 0x000000ff003c7202 */ /* 0x000fc40000000f00 */
[----:B----4-:R-:W-:Y:S01]  /*3b90*/  IADD3 R3, PT, PT, R3, -UR6, RZ ;  /* 0x8000000603037c10 */ /* 0x010fe2000fffe0ff */
[----:B------:R-:W-:Y:S01]  /*3ba0*/  IMAD.WIDE R8, R7, 0x4, R8 ;  /* 0x0000000407087825 */ /* 0x000fe200078e0208 */
[----:B------:R-:W-:Y:S02]  /*3bb0*/  SHF.R.S32.HI R71, RZ, 0x1f, R70 ;  /* 0x0000001fff477819 */ /* 0x000fe40000011446 */
[----:B-1----:R-:W-:Y:S01]  /*3bc0*/  IADD3 R12, PT, PT, R10, 0xffffffe, RZ ;  /* 0x0ffffffe0a0c7810 */ /* 0x002fe20007ffe0ff */
[C---:B------:R-:W-:Y:S01]  /*3bd0*/  IMAD.IADD R10, R5.reuse, 0x1, -R56 ;  /* 0x00000001050a7824 */ /* 0x040fe200078e0a38 */
[----:B--2---:R-:W-:Y:S02]  /*3be0*/  IADD3 R4, P0, PT, R8, UR12, RZ ;  /* 0x0000000c08047c10 */ /* 0x004fe4000ff1e0ff */
[----:B------:R0:W1:Y:S01]  /*3bf0*/  F2I.FTZ.U32.TRUNC.NTZ R13, R12 ;  /* 0x0000000c000d7305 */ /* 0x000062000021f000 */
[----:B------:R-:W-:Y:S02]  /*3c00*/  LEA R8, R5, 0x1, 0x4 ;  /* 0x0000000105087811 */ /* 0x000fe400078e20ff */
[----:B------:R-:W-:-:S02]  /*3c10*/  IADD3.X R9, PT, PT, R9, UR13, RZ, P0, !PT ;  /* 0x0000000d09097c10 */ /* 0x000fc400087fe4ff */
[----:B------:R-:W-:Y:S02]  /*3c20*/  LOP3.LUT R65, R8, 0xc, R65, 0xf8, !PT ;  /* 0x0000000c08417812 */ /* 0x000fe400078ef841 */
[----:B0-----:R-:W-:Y:S02]  /*3c30*/  MOV R12, RZ ;  /* 0x000000ff000c7202 */ /* 0x001fe40000000f00 */
[----:B-1----:R-:W-:-:S05]  /*3c40*/  IADD3 R17, PT, PT, RZ, -R13, RZ ;  /* 0x8000000dff117210 */ /* 0x002fca0007ffe0ff */
[----:B------:R-:W-:-:S04]  /*3c50*/  IMAD R7, R17, R0, RZ ;  /* 0x0000000011077224 */ /* 0x000fc800078e02ff */
[----:B------:R-:W-:-:S07]  /*3c60*/  IMAD.HI.U32 R7, R13, R7, R12 ;  /* 0x000000070d077227 */ /* 0x000fce00078e000c */
.L_x_24302:
        /* <DEDUP_REMOVED lines=20> */
[----:B0-----:R-:W-:-:S04]  /*3db0*/  IADD3 R17, PT, PT, R19, 0xffffffe, RZ ;  /* 0x0ffffffe13117810 */ /* 0x001fc80007ffe0ff */
[----:B------:R-:W0:Y:S07]  /*3dc0*/  F2I.FTZ.U32.TRUNC.NTZ R13, R17 ;  /* 0x00000011000d7305 */ /* 0x000e2e000021f000 */
[----:B------:R-:W-:-:S04]  /*3dd0*/  @P0 IADD3 R15, PT, PT, R15, 0x1, RZ ;  /* 0x000000010f0f0810 */ /* 0x000fc80007ffe0ff */
[----:B------:R-:W-:-:S04]  /*3de0*/  MOV R16, R15 ;  /* 0x0000000f00107202 */ /* 0x000fc80000000f00 */
[----:B------:R-:W-:Y:S01]  /*3df0*/  @!P2 IADD3 R16, PT, PT, -R16, RZ, RZ ;  /* 0x000000ff1010a210 */ /* 0x000fe20007ffe1ff */
[----:B0-----:R-:W-:Y:S01]  /*3e00*/  IMAD.MOV R19, RZ, RZ, -R13 ;  /* 0x000000ffff137224 */ /* 0x001fe200078e0a0d */
[----:B------:R-:W-:Y:S01]  /*3e10*/  @!P1 LOP3.LUT R16, RZ, R12, RZ, 0x33, !PT ;  /* 0x0000000cff109212 */ /* 0x000fe200078e33ff */
[----:B------:R-:W-:Y:S01]  /*3e20*/  HFMA2 R12, -RZ, RZ, 0, 0 ;  /* 0x00000000ff0c7431 */ /* 0x000fe200000001ff */
[----:B------:R-:W-:Y:S01]  /*3e30*/  ISETP.NE.AND P2, PT, R18, RZ, PT ;  /* 0x000000ff1200720c */ /* 0x000fe20003f45270 */
[----:B------:R-:W-:Y:S01]  /*3e40*/  IMAD R19, R19, R2, RZ ;  /* 0x0000000213137224 */ /* 0x000fe200078e02ff */
[----:B------:R-:W-:-:S04]  /*3e50*/  IADD3 R15, PT, PT, R16, R63, RZ ;  /* 0x0000003f100f7210 */ /* 0x000fc80007ffe0ff */
[----:B------:R-:W-:Y:S02]  /*3e60*/  IABS R17, R15 ;  /* 0x0000000f00117213 */ /* 0x000fe40000000000 */
[----:B------:R-:W-:Y:S01]  /*3e70*/  ISETP.GE.AND P1, PT, R15, RZ, PT ;  /* 0x000000ff0f00720c */ /* 0x000fe20003f26270 */
[----:B------:R-:W-:Y:S01]  /*3e80*/  IMAD.HI.U32 R12, R13, R19, R12 ;  /* 0x000000130d0c7227 */ /* 0x000fe200078e000c */
[----:B------:R-:W-:-:S03]  /*3e90*/  MOV R13, R17 ;  /* 0x00000011000d7202 */ /* 0x000fc60000000f00 */
[----:B------:R-:W-:Y:S02]  /*3ea0*/  VIADD R15, R14, 0x3 ;  /* 0x000000030e0f7836 */ /* 0x000fe40000000000 */
[----:B------:R-:W-:-:S04]  /*3eb0*/  IMAD.HI.U32 R12, R12, R13, RZ ;  /* 0x0000000d0c0c7227 */ /* 0x000fc800078e00ff */
[----:B------:R-:W-:-:S04]  /*3ec0*/  IMAD.MOV R12, RZ, RZ, -R12 ;  /* 0x000000ffff0c7224 */ /* 0x000fc800078e0a0c */
        /* <DEDUP_REMOVED lines=9> */
[----:B------:R-:W-:-:S02]  /*3f60*/  ISETP.NE.AND P2, PT, R13, RZ, PT ;  /* 0x000000ff0d00720c */ /* 0x000fc40003f45270 */
[----:B------:R-:W-:-:S11]  /*3f70*/  IADD3 R2, PT, PT, R14, 0x4, RZ ;  /* 0x000000040e027810 */ /* 0x000fd60007ffe0ff */
[----:B------:R-:W-:Y:S05]  /*3f80*/  @!P1 BRA P2, `(.L_x_24301) ;  /* 0x0000002000289947 */ /* 0x000fea0001000000 */
[----:B------:R-:W-:Y:S01]  /*3f90*/  MOV R16, R4 ;  /* 0x0000000400107202 */ /* 0x000fe20000000f00 */
[----:B------:R-:W-:-:S05]  /*3fa0*/  IMAD.MOV.U32 R17, RZ, RZ, R9 ;  /* 0x000000ffff117224 */ /* 0x000fca00078e0009 */
[----:B------:R-:W2:Y:S02]  /*3fb0*/  LDG.E.CONSTANT R13, desc[UR8][R16.64] ;  /* 0x00000008100d7981 */ /* 0x000ea4000c1e9900 */
[----:B--2---:R-:W-:-:S03]  /*3fc0*/  IMAD.WIDE R12, R13, UR11, R70 ;  /* 0x0000000b0d0c7c25 */ /* 0x004fc6000f8e0246 */
[----:B------:R-:W-:-:S04]  /*3fd0*/  IADD3 R12, P1, PT, R62, R12, RZ ;  /* 0x0000000c3e0c7210 */ /* 0x000fc80007f3e0ff */
[----:B------:R-:W-:Y:S02]  /*3fe0*/  IADD3.X R13, PT, PT, RZ, R13, RZ, P1, !PT ;  /* 0x0000000dff0d7210 */ /* 0x000fe40000ffe4ff */
[----:B------:R-:W-:-:S04]  /*3ff0*/  LEA R72, P1, R12, UR4, 0x2 ;  /* 0x000000040c487c11 */ /* 0x000fc8000f8210ff */
[----:B------:R-:W-:-:S05]  /*4000*/  LEA.HI.X R73, R12, UR5, R13, 0x2, P1 ;  /* 0x000000050c497c11 */ /* 0x000fca00088f140d */
[----:B------:R-:W2:Y:S04]  /*4010*/  LDG.E.128.CONSTANT R12, desc[UR8][R72.64] ;  /* 0x00000008480c7981 */ /* 0x000ea8000c1e9d00 */
[----:B------:R-:W3:Y:S01]  /*4020*/  LDG.E.128.CONSTANT R20, desc[UR8][R72.64+0x200] ;  /* 0x0002000848147981 */ /* 0x000ee2000c1e9d00 */
[----:B------:R-:W-:Y:S02]  /*4030*/  ISETP.NE.AND P1, PT, R10, -0x1, PT ;  /* 0xffffffff0a00780c */ /* 0x000fe40003f25270 */
[C---:B------:R-:W-:Y:S01]  /*4040*/  IADD3 R67, PT, PT, R65.reuse, -0x1, RZ ;  /* 0xffffffff41437810 */ /* 0x040fe20007ffe0ff */
[----:B------:R-:W4:Y:S10]  /*4050*/  LDG.E.128.CONSTANT R24, desc[UR8][R72.64+0x400] ;  /* 0x0004000848187981 */ /* 0x000f34000c1e9d00 */
[----:B------:R-:W-:-:S02]  /*4060*/  @!P1 IADD3 R19, PT, PT, R65, 0x1, RZ ;  /* 0x0000000141139810 */ /* 0x000fc40007ffe0ff */
[-C--:B------:R-:W-:Y:S02]  /*4070*/  @!P1 ISETP.GE.AND P3, PT, R65, R68.reuse, PT ;  /* 0x000000444100920c */ /* 0x080fe40003f66270 */
[-C--:B------:R-:W-:Y:S02]  /*4080*/  @!P1 ISETP.GE.AND P4, PT, R19, R68.reuse, PT ;  /* 0x000000441300920c */ /* 0x080fe40003f86270 */
[----:B------:R-:W0:Y:S01]  /*4090*/  LDS.128 R16, [R6] ;  /* 0x0000000006107984 */ /* 0x000e220000000c00 */
[-C--:B------:R-:W-:Y:S02]  /*40a0*/  @!P1 ISETP.GE.AND P2, PT, R67, R68.reuse, PT ;  /* 0x000000444300920c */ /* 0x080fe40003f46270 */
[----:B--2---:R-:W-:Y:S02]  /*40b0*/  @!P1 FSEL R13, R13, RZ, !P3 ;  /* 0x000000ff0d0d9208 */ /* 0x004fe40005800000 */
[----:B------:R-:W-:Y:S02]  /*40c0*/  @!P1 FSEL R12, R12, RZ, !P2 ;  /* 0x000000ff0c0c9208 */ /* 0x000fe40005000000 */
[----:B------:R-:W-:Y:S01]  /*40d0*/  @!P1 FSEL R14, R14, RZ, !P4 ;  /* 0x000000ff0e0e9208 */ /* 0x000fe20006000000 */
[----:B0-----:R-:W-:Y:S01]  /*40e0*/  FMUL.FTZ R13, R17, R13 ;  /* 0x0000000d110d7220 */ /* 0x001fe20000410000 */
[----:B------:R-:W-:-:S02]  /*40f0*/  @!P1 ISETP.GE.AND P4, PT, R65, R68, PT ;  /* 0x000000444100920c */ /* 0x000fc40003f86270 */
[----:B------:R-:W-:Y:S01]  /*4100*/  @!P1 ISETP.GE.AND P3, PT, R67, R68, PT ;  /* 0x000000444300920c */ /* 0x000fe20003f66270 */
[----:B------:R-:W-:Y:S01]  /*4110*/  FFMA.FTZ R13, R16, R12, R13 ;  /* 0x0000000c100d7223 */ /* 0x000fe2000001000d */
[----:B---3--:R-:W-:Y:S02]  /*4120*/  @!P1 FSEL R21, R21, RZ, !P4 ;  /* 0x000000ff15159208 */ /* 0x008fe40006000000 */
[----:B------:R-:W-:Y:S01]  /*4130*/  @!P1 FSEL R20, R20, RZ, !P3 ;  /* 0x000000ff14149208 */ /* 0x000fe20005800000 */
[----:B------:R-:W-:Y:S01]  /*4140*/  FFMA.FTZ R14, R18, R14, R13 ;  /* 0x0000000e120e7223 */ /* 0x000fe2000001000d */
[----:B------:R-:W-:Y:S02]  /*4150*/  @!P1 VIADD R13, R65, 0x2 ;  /* 0x00000002410d9836 */ /* 0x000fe40000000000 */
[----:B------:R-:W-:-:S03]  /*4160*/  FMUL.FTZ R21, R17, R21 ;  /* 0x0000001511157220 */ /* 0x000fc60000410000 */
[----:B------:R-:W-:Y:S01]  /*4170*/  @!P1 ISETP.GE.AND P2, PT, R13, R68, PT ;  /* 0x000000440d00920c */ /* 0x000fe20003f46270 */
        /* <DEDUP_REMOVED lines=8> */
[C---:B------:R-:W-:Y:S02]  /*4200*/  @!P1 IADD3 R13, PT, PT, R65.reuse, 0x1, RZ ;  /* 0x00000001410d9810 */ /* 0x040fe40007ffe0ff */
[-C--:B------:R-:W-:Y:S01]  /*4210*/  @!P1 ISETP.GE.AND P3, PT, R65, R68.reuse, PT ;  /* 0x000000444100920c */ /* 0x080fe20003f66270 */
[----:B------:R-:W-:Y:S01]  /*4220*/  FADD.FTZ R60, R60, R15 ;  /* 0x0000000f3c3c7221 */ /* 0x000fe20000010000 */
[----:B------:R-:W-:Y:S01]  /*4230*/  @!P1 ISETP.GE.AND P4, PT, R13, R68, PT ;  /* 0x000000440d00920c */ /* 0x000fe20003f86270 */
[----:B------:R-:W-:Y:S01]  /*4240*/  @!P1 VIADD R13, R65, 0x2 ;  /* 0x00000002410d9836 */ /* 0x000fe20000000000 */
[----:B------:R-:W-:Y:S01]  /*4250*/  @!P1 FSEL R23, R23, RZ, !P2 ;  /* 0x000000ff17179208 */ /* 0x000fe20005000000 */
[----:B------:R-:W-:Y:S01]  /*4260*/  FFMA.FTZ R22, R18, R22, R21 ;  /* 0x0000001612167223 */ /* 0x000fe20000010015 */
[----:B------:R-:W-:-:S02]  /*4270*/  @!P1 ISETP.GE.AND P2, PT, R67, R68, PT ;  /* 0x000000444300920c */ /* 0x000fc40003f46270 */
[----:B------:R-:W-:Y:S02]  /*4280*/  @!P1 ISETP.GE.AND P5, PT, R13, R68, PT ;  /* 0x000000440d00920c */ /* 0x000fe40003fa6270 */
[----:B------:R-:W2:Y:S01]  /*4290*/  LDG.E.128.CONSTANT R12, desc[UR8][R72.64+0x600] ;  /* 0x00060008480c7981 */ /* 0x000ea2000c1e9d00 */
[----:B----4-:R-:W-:Y:S02]  /*42a0*/  @!P1 FSEL R25, R25, RZ, !P3 ;  /* 0x000000ff19199208 */ /* 0x010fe40005800000 */
[----:B------:R-:W-:-:S03]  /*42b0*/  @!P1 FSEL R24, R24, RZ, !P2 ;  /* 0x000000ff18189208 */ /* 0x000fc60005000000 */
[----:B------:R-:W-:Y:S01]  /*42c0*/  FMUL.FTZ R25, R17, R25 ;  /* 0x0000001911197220 */ /* 0x000fe20000410000 */
[----:B------:R-:W-:-:S03]  /*42d0*/  @!P1 FSEL R26, R26, RZ, !P4 ;  /* 0x000000ff1a1a9208 */ /* 0x000fc60006000000 */
[----:B------:R-:W-:Y:S01]  /*42e0*/  FFMA.FTZ R25, R16, R24, R25 ;  /* 0x0000001810197223 */ /* 0x000fe20000010019 */
[----:B------:R-:W-:-:S03]  /*42f0*/  @!P1 FSEL R27, R27, RZ, !P5 ;  /* 0x000000ff1b1b9208 */ /* 0x000fc60006800000 */
[----:B------:R-:W-:-:S04]  /*4300*/  FFMA.FTZ R26, R18, R26, R25 ;  /* 0x0000001a121a7223 */ /* 0x000fc80000010019 */
[----:B------:R-:W-:-:S04]  /*4310*/  FFMA.FTZ R27, R19, R27, R26 ;  /* 0x0000001b131b7223 */ /* 0x000fc8000001001a */
[----:B------:R-:W-:Y:S02]  /*4320*/  FADD.FTZ R58, R58, R27 ;  /* 0x0000001b3a3a7221 */ /* 0x000fe40000010000 */
[----:B------:R-:W3:Y:S01]  /*4330*/  LDG.E.128.CONSTANT R24, desc[UR8][R72.64+0x800] ;  /* 0x0008000848187981 */ /* 0x000ee2000c1e9d00 */
[-C--:B------:R-:W-:Y:S02]  /*4340*/  @!P1 ISETP.GE.AND P3, PT, R65, R68.reuse, PT ;  /* 0x000000444100920c */ /* 0x080fe40003f66270 */
[----:B------:R-:W-:Y:S02]  /*4350*/  @!P1 ISETP.GE.AND P2, PT, R67, R68, PT ;  /* 0x000000444300920c */ /* 0x000fe40003f46270 */
[----:B------:R-:W-:Y:S01]  /*4360*/  @!P1 IADD3 R21, PT, PT, R65, 0x1, RZ ;  /* 0x0000000141159810 */ /* 0x000fe20007ffe0ff */
[----:B------:R-:W-:-:S04]  /*4370*/  FFMA.FTZ R22, R19, R23, R22 ;  /* 0x0000001713167223 */ /* 0x000fc80000010016 */
[----:B------:R-:W-:Y:S01]  /*4380*/  FADD.FTZ R59, R59, R22 ;  /* 0x000000163b3b7221 */ /* 0x000fe20000010000 */
[----:B--2---:R-:W-:Y:S02]  /*4390*/  @!P1 FSEL R13, R13, RZ, !P3 ;  /* 0x000000ff0d0d9208 */ /* 0x004fe40005800000 */
[----:B------:R-:W-:Y:S02]  /*43a0*/  @!P1 ISETP.GE.AND P3, PT, R21, R68, PT ;  /* 0x000000441500920c */ /* 0x000fe40003f66270 */
[----:B------:R-:W-:Y:S01]  /*43b0*/  @!P1 FSEL R12, R12, RZ, !P2 ;  /* 0x000000ff0c0c9208 */ /* 0x000fe20005000000 */
[----:B------:R-:W-:Y:S01]  /*43c0*/  FMUL.FTZ R13, R17, R13 ;  /* 0x0000000d110d7220 */ /* 0x000fe20000410000 */
[----:B------:R-:W-:Y:S01]  /*43d0*/  @!P1 FSEL R14, R14, RZ, !P3 ;  /* 0x000000ff0e0e9208 */ /* 0x000fe20005800000 */
[----:B------:R-:W2:Y:S02]  /*43e0*/  LDG.E.128.CONSTANT R20, desc[UR8][R72.64+0xa00] ;  /* 0x000a000848147981 */ /* 0x000ea4000c1e9d00 */
[----:B------:R-:W-:-:S04]  /*43f0*/  FFMA.FTZ R13, R16, R12, R13 ;  /* 0x0000000c100d7223 */ /* 0x000fc8000001000d */
[----:B------:R-:W-:Y:S01]  /*4400*/  FFMA.FTZ R12, R18, R14, R13 ;  /* 0x0000000e120c7223 */ /* 0x000fe2000001000d */
[C---:B------:R-:W-:Y:S02]  /*4410*/  @!P1 IADD3 R13, PT, PT, R65.reuse, 0x2, RZ ;  /* 0x00000002410d9810 */ /* 0x040fe40007ffe0ff */
[-C--:B------:R-:W-:Y:S02]  /*4420*/  @!P1 ISETP.GE.AND P3, PT, R65, R68.reuse, PT ;  /* 0x000000444100920c */ /* 0x080fe40003f66270 */
[-C--:B------:R-:W-:Y:S02]  /*4430*/  @!P1 ISETP.GE.AND P2, PT, R13, R68.reuse, PT ;  /* 0x000000440d00920c */ /* 0x080fe40003f46270 */
[----:B------:R-:W-:Y:S02]  /*4440*/  @!P1 IADD3 R13, PT, PT, R65, 0x1, RZ ;  /* 0x00000001410d9810 */ /* 0x000fe40007ffe0ff */
[----:B------:R-:W-:Y:S02]  /*4450*/  @!P1 FSEL R15, R15, RZ, !P2 ;  /* 0x000000ff0f0f9208 */ /* 0x000fe40005000000 */
[----:B------:R-:W-:-:S02]  /*4460*/  @!P1 ISETP.GE.AND P2, PT, R67, R68, PT ;  /* 0x000000444300920c */ /* 0x000fc40003f46270 */
[----:B---3--:R-:W-:Y:S02]  /*4470*/  @!P1 FSEL R25, R25, RZ, !P3 ;  /* 0x000000ff19199208 */ /* 0x008fe40005800000 */
[-C--:B------:R-:W-:Y:S01]  /*4480*/  @!P1 ISETP.GE.AND P4, PT, R13, R68.reuse, PT ;  /* 0x000000440d00920c */ /* 0x080fe20003f86270 */
[----:B------:R-:W-:Y:S01]  /*4490*/  @!P1 VIADD R13, R65, 0x2 ;  /* 0x00000002410d9836 */ /* 0x000fe20000000000 */
[----:B------:R-:W-:Y:S01]  /*44a0*/  @!P1 FSEL R24, R24, RZ, !P2 ;  /* 0x000000ff18189208 */ /* 0x000fe20005000000 */
[----:B------:R-:W-:Y:S01]  /*44b0*/  FMUL.FTZ R25, R17, R25 ;  /* 0x0000001911197220 */ /* 0x000fe20000410000 */
[----:B------:R-:W-:Y:S02]  /*44c0*/  @!P1 FSEL R26, R26, RZ, !P4 ;  /* 0x000000ff1a1a9208 */ /* 0x000fe40006000000 */
[----:B------:R-:W-:Y:S01]  /*44d0*/  @!P1 ISETP.GE.AND P5, PT, R13, R68, PT ;  /* 0x000000440d00920c */ /* 0x000fe20003fa6270 */
[----:B------:R-:W-:-:S03]  /*44e0*/  FFMA.FTZ R25, R16, R24, R25 ;  /* 0x0000001810197223 */ /* 0x000fc60000010019 */
[----:B------:R-:W-:Y:S01]  /*44f0*/  @!P1 FSEL R27, R27, RZ, !P5 ;  /* 0x000000ff1b1b9208 */ /* 0x000fe20006800000 */
[----:B------:R-:W-:-:S04]  /*4500*/  FFMA.FTZ R26, R18, R26, R25 ;  /* 0x0000001a121a7223 */ /* 0x000fc80000010019 */
[----:B------:R-:W-:-:S04]  /*4510*/  FFMA.FTZ R27, R19, R27, R26 ;  /* 0x0000001b131b7223 */ /* 0x000fc8000001001a */
[----:B------:R-:W-:Y:S02]  /*4520*/  FADD.FTZ R54, R54, R27 ;  /* 0x0000001b36367221 */ /* 0x000fe40000010000 */
[----:B------:R-:W3:Y:S01]  /*4530*/  LDG.E.128.CONSTANT R24, desc[UR8][R72.64+0xc00] ;  /* 0x000c000848187981 */ /* 0x000ee2000c1e9d00 */
[CC--:B------:R-:W-:Y:S02]  /*4540*/  @!P1 ISETP.GE.AND P3, PT, R65.reuse, R68.reuse, PT ;  /* 0x000000444100920c */ /* 0x0c0fe40003f66270 */
[----:B------:R-:W-:Y:S02]  /*4550*/  @!P1 IADD3 R13, PT, PT, R65, 0x1, RZ ;  /* 0x00000001410d9810 */ /* 0x000fe40007ffe0ff */
[----:B------:R-:W-:Y:S01]  /*4560*/  @!P1 ISETP.GE.AND P2, PT, R67, R68, PT ;  /* 0x000000444300920c */ /* 0x000fe20003f46270 */
[----:B------:R-:W-:-:S04]  /*4570*/  FFMA.FTZ R12, R19, R15, R12 ;  /* 0x0000000f130c7223 */ /* 0x000fc8000001000c */
[----:B------:R-:W-:Y:S01]  /*4580*/  FADD.FTZ R55, R55, R12 ;  /* 0x0000000c37377221 */ /* 0x000fe20000010000 */
[----:B--2---:R-:W-:Y:S02]  /*4590*/  @!P1 FSEL R21, R21, RZ, !P3 ;  /* 0x000000ff15159208 */ /* 0x004fe40005800000 */
        /* <DEDUP_REMOVED lines=8> */
[-C--:B------:R-:W-:Y:S02]  /*4620*/  @!P1 ISETP.GE.AND P3, PT, R65, R68.reuse, PT ;  /* 0x000000444100920c */ /* 0x080fe40003f66270 */
[----:B------:R-:W-:Y:S02]  /*4630*/  @!P1 FSEL R23, R23, RZ, !P2 ;  /* 0x000000ff17179208 */ /* 0x000fe40005000000 */
[-C--:B------:R-:W-:Y:S02]  /*4640*/  @!P1 ISETP.GE.AND P5, PT, R13, R68.reuse, PT ;  /* 0x000000440d00920c */ /* 0x080fe40003fa6270 */
[----:B------:R-:W2:Y:S01]  /*4650*/  LDG.E.128.CONSTANT R12, desc[UR8][R72.64+0xe00] ;  /* 0x000e0008480c7981 */ /* 0x000ea2000c1e9d00 */
[----:B------:R-:W-:-:S02]  /*4660*/  @!P1 ISETP.GE.AND P2, PT, R67, R68, PT ;  /* 0x000000444300920c */ /* 0x000fc40003f46270 */
[----:B---3--:R-:W-:Y:S02]  /*4670*/  @!P1 FSEL R25, R25, RZ, !P3 ;  /* 0x000000ff19199208 */ /* 0x008fe40005800000 */
        /* <DEDUP_REMOVED lines=9> */
[----:B------:R-:W-:Y:S01]  /*4710*/  FMUL.FTZ R21, R17, R21 ;  /* 0x0000001511157220 */ /* 0x000fe20000410000 */
[----:B------:R-:W-:-:S03]  /*4720*/  @!P1 ISETP.GE.AND P3, PT, R65, R68, PT ;  /* 0x000000444100920c */ /* 0x000fc60003f66270 */
[----:B------:R-:W-:Y:S01]  /*4730*/  FFMA.FTZ R21, R16, R20, R21 ;  /* 0x0000001410157223 */ /* 0x000fe20000010015 */
[----:B------:R-:W-:-:S03]  /*4740*/  @!P1 ISETP.GE.AND P2, PT, R67, R68, PT ;  /* 0x000000444300920c */ /* 0x000fc60003f46270 */
[----:B------:R-:W-:Y:S01]  /*4750*/  FFMA.FTZ R20, R18, R22, R21 ;  /* 0x0000001612147223 */ /* 0x000fe20000010015 */
[----:B------:R-:W-:-:S03]  /*4760*/  @!P1 IADD3 R21, PT, PT, R65, 0x1, RZ ;  /* 0x0000000141159810 */ /* 0x000fc60007ffe0ff */
        /* <DEDUP_REMOVED lines=16> */
[----:B------:R-:W-:Y:S01]  /*4870*/  @!P1 ISETP.GE.AND P4, PT, R13, R68, PT ;  /* 0x000000440d00920c */ /* 0x000fe20003f86270 */
[----:B------:R-:W-:-:S05]  /*4880*/  @!P1 VIADD R13, R65, 0x2 ;  /* 0x00000002410d9836 */ /* 0x000fca0000000000 */
[----:B------:R-:W-:Y:S02]  /*4890*/  @!P1 ISETP.GE.AND P5, PT, R13, R68, PT ;  /* 0x000000440d00920c */ /* 0x000fe40003fa6270 */
        /* <DEDUP_REMOVED lines=267> */
[----:B------:R-:W-:Y:S01]  /*5950*/  @!P1 IADD3 R13, PT, PT, R65, 0x1, RZ ;  /* 0x00000001410d9810 */ /* 0x000fe20007ffe0ff */
[----:B------:R-:W-:Y:S01]  /*5960*/  FFMA.FTZ R12, R19, R15, R12 ;  /* 0x0000000f130c7223 */ /* 0x000fe2000001000c */
[----:B------:R-:W-:-:S03]  /*5970*/  @!P1 ISETP.GE.AND P2, PT, R67, R68, PT ;  /* 0x000000444300920c */ /* 0x000fc60003f46270 */
[----:B------:R-:W-:Y:S01]  /*5980*/  FADD.FTZ R35, R35, R12 ;  /* 0x0000000c23237221 */ /* 0x000fe20000010000 */
[-C--:B------:R-:W-:Y:S02]  /*5990*/  @!P1 ISETP.GE.AND P4, PT, R65, R68.reuse, PT ;  /* 0x000000444100920c */ /* 0x080fe40003f86270 */
[----:B--2---:R-:W-:Y:S02]  /*59a0*/  @!P1 FSEL R21, R21, RZ, !P3 ;  /* 0x000000ff15159208 */ /* 0x004fe40005800000 */
[-C--:B------:R-:W-:Y:S02]  /*59b0*/  @!P1 ISETP.GE.AND P3, PT, R13, R68.reuse, PT ;  /* 0x000000440d00920c */ /* 0x080fe40003f66270 */
[----:B------:R-:W-:Y:S02]  /*59c0*/  @!P1 IADD3 R13, PT, PT, R65, 0x2, RZ ;  /* 0x00000002410d9810 */ /* 0x000fe40007ffe0ff */
[----:B------:R-:W-:Y:S02]  /*59d0*/  @!P1 FSEL R22, R22, RZ, !P3 ;  /* 0x000000ff16169208 */ /* 0x000fe40005800000 */
[----:B------:R-:W-:-:S02]  /*59e0*/  @!P1 ISETP.GE.AND P3, PT, R13, R68, PT ;  /* 0x000000440d00920c */ /* 0x000fc40003f66270 */
[----:B------:R-:W-:-:S04]  /*59f0*/  @!P1 IADD3 R13, PT, PT, R65, 0x1, RZ ;  /* 0x00000001410d9810 */ /* 0x000fc80007ffe0ff */
[----:B------:R-:W-:Y:S01]  /*5a00*/  @!P1 ISETP.GE.AND P5, PT, R13, R68, PT ;  /* 0x000000440d00920c */ /* 0x000fe20003fa6270 */
[----:B------:R-:W-:Y:S01]  /*5a10*/  @!P1 VIADD R13, R65, 0x2 ;  /* 0x00000002410d9836 */ /* 0x000fe20000000000 */
[----:B------:R-:W-:-:S04]  /*5a20*/  @!P1 FSEL R20, R20, RZ, !P2 ;  /* 0x000000ff14149208 */ /* 0x000fc80005000000 */
[-C--:B------:R-:W-:Y:S02]  /*5a30*/  @!P1 ISETP.GE.AND P2, PT, R13, R68.reuse, PT ;  /* 0x000000440d00920c */ /* 0x080fe40003f46270 */
[----:B------:R-:W2:Y:S01]  /*5a40*/  LDG.E.128.CONSTANT R12, desc[UR8][R72.64+0x3600] ;  /* 0x00360008480c7981 */ /* 0x000ea2000c1e9d00 */
[----:B------:R-:W-:Y:S02]  /*5a50*/  @!P1 FSEL R23, R23, RZ, !P3 ;  /* 0x000000ff17179208 */ /* 0x000fe40005800000 */
        /* <DEDUP_REMOVED lines=20> */
[----:B------:R-:W-:Y:S02]  /*5ba0*/  @!P1 FSEL R12, R12, RZ, !P2 ;  /* 0x000000ff0c0c9208 */ /* 0x000fe40005000000 */
[-C--:B------:R-:W-:Y:S01]  /*5bb0*/  @!P1 ISETP.GE.AND P2, PT, R21, R68.reuse, PT ;  /* 0x000000441500920c */ /* 0x080fe20003f46270 */
[----:B------:R-:W-:Y:S01]  /*5bc0*/  FMUL.FTZ R13, R17, R13 ;  /* 0x0000000d110d7220 */ /* 0x000fe20000410000 */
[----:B------:R-:W-:Y:S01]  /*5bd0*/  @!P1 ISETP.GE.AND P3, PT, R65, R68, PT ;  /* 0x000000444100920c */ /* 0x000fe20003f66270 */
[----:B------:R-:W2:Y:S01]  /*5be0*/  LDG.E.128.CONSTANT R20, desc[UR8][R72.64+0x3a00] ;  /* 0x003a000848147981 */ /* 0x000ea2000c1e9d00 */
[----:B------:R-:W-:Y:S01]  /*5bf0*/  @!P1 FSEL R14, R14, RZ, !P2 ;  /* 0x000000ff0e0e9208 */ /* 0x000fe20005000000 */
[----:B------:R-:W-:-:S04]  /*5c00*/  FFMA.FTZ R13, R16, R12, R13 ;  /* 0x0000000c100d7223 */ /* 0x000fc8000001000d */
[----:B------:R-:W-:Y:S01]  /*5c10*/  FFMA.FTZ R12, R18, R14, R13 ;  /* 0x0000000e120c7223 */ /* 0x000fe2000001000d */
[----:B------:R-:W-:-:S04]  /*5c20*/  @!P1 IADD3 R13, PT, PT, R65, 0x2, RZ ;  /* 0x00000002410d9810 */ /* 0x000fc80007ffe0ff */
[----:B------:R-:W-:Y:S02]  /*5c30*/  @!P1 ISETP.GE.AND P2, PT, R13, R68, PT ;  /* 0x000000440d00920c */ /* 0x000fe40003f46270 */
[----:B------:R-:W-:-:S04]  /*5c40*/  @!P1 IADD3 R13, PT, PT, R65, 0x1, RZ ;  /* 0x00000001410d9810 */ /* 0x000fc80007ffe0ff */
[----:B------:R-:W-:Y:S01]  /*5c50*/  @!P1 ISETP.GE.AND P4, PT, R13, R68, PT ;  /* 0x000000440d00920c */ /* 0x000fe20003f86270 */
[----:B------:R-:W-:Y:S01]  /*5c60*/  @!P1 VIADD R13, R65, 0x2 ;  /* 0x00000002410d9836 */ /* 0x000fe20000000000 */
[----:B------:R-:W-:-:S04]  /*5c70*/  @!P1 FSEL R15, R15, RZ, !P2 ;  /* 0x000000ff0f0f9208 */ /* 0x000fc80005000000 */
[-C--:B------:R-:W-:Y:S02]  /*5c80*/  @!P1 ISETP.GE.AND P5, PT, R13, R68.reuse, PT ;  /* 0x000000440d00920c */ /* 0x080fe40003fa6270 */
[----:B------:R-:W-:Y:S02]  /*5c90*/  @!P1 IADD3 R13, PT, PT, R65, 0x1, RZ ;  /* 0x00000001410d9810 */ /* 0x000fe40007ffe0ff */
[----:B------:R-:W-:Y:S01]  /*5ca0*/  @!P1 ISETP.GE.AND P2, PT, R67, R68, PT ;  /* 0x000000444300920c */ /* 0x000fe20003f46270 */
[----:B------:R-:W-:-:S04]  /*5cb0*/  FFMA.FTZ R12, R19, R15, R12 ;  /* 0x0000000f130c7223 */ /* 0x000fc8000001000c */
[----:B------:R-:W-:Y:S01]  /*5cc0*/  FADD.FTZ R31, R31, R12 ;  /* 0x0000000c1f1f7221 */ /* 0x000fe20000010000 */
[----:B---3--:R-:W-:Y:S02]  /*5cd0*/  @!P1 FSEL R27, R27, RZ, !P5 ;  /* 0x000000ff1b1b9208 */ /* 0x008fe40006800000 */
[-C--:B------:R-:W-:Y:S02]  /*5ce0*/  @!P1 ISETP.GE.AND P5, PT, R13, R68.reuse, PT ;  /* 0x000000440d00920c */ /* 0x080fe40003fa6270 */
[----:B------:R-:W-:Y:S02]  /*5cf0*/  @!P1 IADD3 R13, PT, PT, R65, 0x2, RZ ;  /* 0x00000002410d9810 */ /* 0x000fe40007ffe0ff */
[----:B------:R-:W-:Y:S02]  /*5d00*/  @!P1 FSEL R25, R25, RZ, !P3 ;  /* 0x000000ff19199208 */ /* 0x000fe40005800000 */
[----:B------:R-:W-:Y:S02]  /*5d10*/  @!P1 FSEL R24, R24, RZ, !P2 ;  /* 0x000000ff18189208 */ /* 0x000fe40005000000 */
[----:B------:R-:W-:-:S02]  /*5d20*/  @!P1 ISETP.GE.AND P2, PT, R13, R68, PT ;  /* 0x000000440d00920c */ /* 0x000fc40003f46270 */
[----:B------:R-:W-:Y:S01]  /*5d30*/  @!P1 IADD3 R13, PT, PT, R65, 0x1, RZ ;  /* 0x00000001410d9810 */ /* 0x000fe20007ffe0ff */
[----:B------:R-:W-:Y:S01]  /*5d40*/  FMUL.FTZ R25, R17, R25 ;  /* 0x0000001911197220 */ /* 0x000fe20000410000 */
[----:B------:R-:W-:Y:S02]  /*5d50*/  @!P1 FSEL R26, R26, RZ, !P4 ;  /* 0x000000ff1a1a9208 */ /* 0x000fe40006000000 */
[----:B------:R-:W-:Y:S01]  /*5d60*/  @!P1 ISETP.GE.AND P3, PT, R13, R68, PT ;  /* 0x000000440d00920c */ /* 0x000fe20003f66270 */
[----:B------:R-:W-:Y:S01]  /*5d70*/  FFMA.FTZ R25, R16, R24, R25 ;  /* 0x0000001810197223 */ /* 0x000fe20000010019 */
[----:B------:R-:W3:Y:S03]  /*5d80*/  LDG.E.128.CONSTANT R12, desc[UR8][R72.64+0x3c00] ;  /* 0x003c0008480c7981 */ /* 0x000ee6000c1e9d00 */
[----:B------:R-:W-:-:S04]  /*5d90*/  FFMA.FTZ R26, R18, R26, R25 ;  /* 0x0000001a121a7223 */ /* 0x000fc80000010019 */
[----:B------:R-:W-:Y:S02]  /*5da0*/  FFMA.FTZ R69, R19, R27, R26 ;  /* 0x0000001b13457223 */ /* 0x000fe4000001001a */
[----:B------:R-:W4:Y:S01]  /*5db0*/  LDG.E.128.CONSTANT R24, desc[UR8][R72.64+0x3e00] ;  /* 0x003e000848187981 */ /* 0x000f22000c1e9d00 */
[-C--:B------:R-:W-:Y:S02]  /*5dc0*/  @!P1 ISETP.GE.AND P6, PT, R65, R68.reuse, PT ;  /* 0x000000444100920c */ /* 0x080fe40003fc6270 */
[-C--:B------:R-:W-:Y:S01]  /*5dd0*/  @!P1 ISETP.GE.AND P4, PT, R67, R68.reuse, PT ;  /* 0x000000444300920c */ /* 0x080fe20003f86270 */
[----:B------:R-:W-:Y:S01]  /*5de0*/  FADD.FTZ R30, R30, R69 ;  /* 0x000000451e1e7221 */ /* 0x000fe20000010000 */
[----:B--2---:R-:W-:Y:S02]  /*5df0*/  @!P1 FSEL R21, R21, RZ, !P6 ;  /* 0x000000ff15159208 */ /* 0x004fe40007000000 */
[----:B------:R-:W-:Y:S02]  /*5e00*/  @!P1 FSEL R22, R22, RZ, !P5 ;  /* 0x000000ff16169208 */ /* 0x000fe40006800000 */
[----:B------:R-:W-:Y:S01]  /*5e10*/  @!P1 ISETP.GE.AND P5, PT, R65, R68, PT ;  /* 0x000000444100920c */ /* 0x000fe20003fa6270 */
[----:B------:R-:W-:Y:S01]  /*5e20*/  FMUL.FTZ R21, R17, R21 ;  /* 0x0000001511157220 */ /* 0x000fe20000410000 */
[----:B------:R-:W-:-:S02]  /*5e30*/  @!P1 FSEL R20, R20, RZ, !P4 ;  /* 0x000000ff14149208 */ /* 0x000fc40006000000 */
[----:B------:R-:W-:-:S03]  /*5e40*/  @!P1 ISETP.GE.AND P4, PT, R67, R68, PT ;  /* 0x000000444300920c */ /* 0x000fc60003f86270 */
[----:B------:R-:W-:Y:S01]  /*5e50*/  FFMA.FTZ R21, R16, R20, R21 ;  /* 0x0000001410157223 */ /* 0x000fe20000010015 */
[----:B------:R-:W-:-:S03]  /*5e60*/  @!P1 ISETP.GE.AND P6, PT, R67, R68, PT ;  /* 0x000000444300920c */ /* 0x000fc60003fc6270 */
[----:B------:R-:W-:Y:S01]  /*5e70*/  FFMA.FTZ R22, R18, R22, R21 ;  /* 0x0000001612167223 */ /* 0x000fe20000010015 */
[----:B------:R-:W-:Y:S01]  /*5e80*/  @!P1 VIADD R21, R65, 0x1 ;  /* 0x0000000141159836 */ /* 0x000fe20000000000 */
[----:B------:R-:W-:-:S05]  /*5e90*/  @!P1 FSEL R23, R23, RZ, !P2 ;  /* 0x000000ff17179208 */ /* 0x000fca0005000000 */
[----:B------:R-:W-:-:S04]  /*5ea0*/  FFMA.FTZ R22, R19, R23, R22 ;  /* 0x0000001713167223 */ /* 0x000fc80000010016 */
[----:B------:R-:W-:Y:S01]  /*5eb0*/  FADD.FTZ R29, R29, R22 ;  /* 0x000000161d1d7221 */ /* 0x000fe20000010000 */
[----:B---3--:R-:W-:Y:S02]  /*5ec0*/  @!P1 FSEL R13, R13, RZ, !P5 ;  /* 0x000000ff0d0d9208 */ /* 0x008fe40006800000 */
[----:B------:R-:W-:Y:S02]  /*5ed0*/  @!P1 FSEL R12, R12, RZ, !P4 ;  /* 0x000000ff0c0c9208 */ /* 0x000fe40006000000 */
[----:B------:R-:W-:Y:S01]  /*5ee0*/  @!P1 ISETP.GE.AND P4, PT, R65, R68, PT ;  /* 0x000000444100920c */ /* 0x000fe20003f86270 */
[----:B------:R-:W-:Y:S01]  /*5ef0*/  FMUL.FTZ R13, R17, R13 ;  /* 0x0000000d110d7220 */ /* 0x000fe20000410000 */
[----:B------:R-:W-:-:S03]  /*5f00*/  @!P1 FSEL R14, R14, RZ, !P3 ;  /* 0x000000ff0e0e9208 */ /* 0x000fc60005800000 */
[----:B------:R-:W-:Y:S01]  /*5f10*/  FFMA.FTZ R13, R16, R12, R13 ;  /* 0x0000000c100d7223 */ /* 0x000fe2000001000d */
[----:B----4-:R-:W-:Y:S02]  /*5f20*/  @!P1 FSEL R25, R25, RZ, !P4 ;  /* 0x000000ff19199208 */ /* 0x010fe40006000000 */
[----:B------:R-:W-:Y:S01]  /*5f30*/  @!P1 ISETP.GE.AND P4, PT, R21, R68, PT ;  /* 0x000000441500920c */ /* 0x000fe20003f86270 */
[----:B------:R-:W-:Y:S01]  /*5f40*/  FFMA.FTZ R14, R18, R14, R13 ;  /* 0x0000000e120e7223 */ /* 0x000fe2000001000d */
[----:B------:R-:W-:Y:S01]  /*5f50*/  @!P1 FSEL R24, R24, RZ, !P6 ;  /* 0x000000ff18189208 */ /* 0x000fe20007000000 */
[----:B------:R-:W-:Y:S01]  /*5f60*/  FMUL.FTZ R17, R17, R25 ;  /* 0x0000001911117220 */ /* 0x000fe20000410000 */
[----:B------:R-:W-:Y:S02]  /*5f70*/  @!P1 IADD3 R13, PT, PT, R65, 0x2, RZ ;  /* 0x00000002410d9810 */ /* 0x000fe40007ffe0ff */
[----:B------:R-:W-:Y:S01]  /*5f80*/  @!P1 FSEL R26, R26, RZ, !P4 ;  /* 0x000000ff1a1a9208 */ /* 0x000fe20006000000 */
[----:B------:R-:W-:Y:S01]  /*5f90*/  FFMA.FTZ R17, R16, R24, R17 ;  /* 0x0000001810117223 */ /* 0x000fe20000010011 */
[----:B------:R-:W-:-:S02]  /*5fa0*/  @!P1 ISETP.GE.AND P3, PT, R13, R68, PT ;  /* 0x000000440d00920c */ /* 0x000fc40003f66270 */
[----:B------:R-:W-:Y:S01]  /*5fb0*/  @!P1 ISETP.GE.AND P4, PT, R13, R68, PT ;  /* 0x000000440d00920c */ /* 0x000fe20003f86270 */
[----:B------:R-:W-:Y:S01]  /*5fc0*/  FFMA.FTZ R18, R18, R26, R17 ;  /* 0x0000001a12127223 */ /* 0x000fe20000010011 */
[----:B------:R-:W-:Y:S02]  /*5fd0*/  @!P1 FSEL R15, R15, RZ, !P3 ;  /* 0x000000ff0f0f9208 */ /* 0x000fe40005800000 */
[----:B------:R-:W-:-:S03]  /*5fe0*/  @!P1 FSEL R27, R27, RZ, !P4 ;  /* 0x000000ff1b1b9208 */ /* 0x000fc60006000000 */
[C---:B------:R-:W-:Y:S02]  /*5ff0*/  FFMA.FTZ R15, R19.reuse, R15, R14 ;  /* 0x0000000f130f7223 */ /* 0x040fe4000001000e */
[----:B------:R-:W-:Y:S02]  /*6000*/  FFMA.FTZ R18, R19, R27, R18 ;  /* 0x0000001b13127223 */ /* 0x000fe40000010012 */
[----:B------:R-:W-:Y:S02]  /*6010*/  FADD.FTZ R28, R28, R15 ;  /* 0x0000000f1c1c7221 */ /* 0x000fe40000010000 */
[----:B------:R-:W-:-:S07]  /*6020*/  FADD.FTZ R11, R11, R18 ;  /* 0x000000120b0b7221 */ /* 0x000fce0000010000 */
.L_x_24301:
[----:B------:R-:W-:Y:S05]  /*6030*/  BSYNC.RECONVERGENT B1 ;  /* 0x0000000000017941 */ /* 0x000fea0003800200 */
.L_x_24300:
[----:B------:R-:W-:Y:S01]  /*6040*/  IADD3 R4, P1, PT, R4, 0x10, RZ ;  /* 0x0000001004047810 */ /* 0x000fe20007f3e0ff */
[----:B------:R-:W-:Y:S01]  /*6050*/  VIADD R65, R65, 0x40 ;  /* 0x0000004041417836 */ /* 0x000fe20000000000 */
[----:B------:R-:W-:Y:S02]  /*6060*/  MOV R14, R2 ;  /* 0x00000002000e7202 */ /* 0x000fe40000000f00 */
[----:B------:R-:W-:Y:S02]  /*6070*/  IADD3 R10, PT, PT, R10, 0x4, RZ ;  /* 0x000000040a0a7810 */ /* 0x000fe40007ffe0ff */
[----:B------:R-:W-:Y:S02]  /*6080*/  IADD3 R6, PT, PT, R6, 0x100, RZ ;  /* 0x0000010006067810 */ /* 0x000fe40007ffe0ff */
[----:B------:R-:W-:Y:S01]  /*6090*/  IADD3.X R9, PT, PT, RZ, R9, RZ, P1, !PT ;  /* 0x00000009ff097210 */ /* 0x000fe20000ffe4ff */
[----:B------:R-:W-:Y:S06]  /*60a0*/  @!P0 BRA `(.L_x_24302) ;  /* 0xffffffd800f08947 */ /* 0x000fec000383ffff */
.L_x_24299:
[----:B------:R-:W-:Y:S05]  /*60b0*/  BSYNC.RECONVERGENT B0 ;  /* 0x0000000000007941 */ /* 0x000fea0003800200 */
.L_x_24298:
[----:B------:R-:W1:Y:S01]  /*60c0*/  SHFL.BFLY PT, R3, R60, 0x2, 0x1f ;  /* 0x0c401f003c037f89 */ /* 0x000e6200000e0000 */
[----:B------:R-:W-:Y:S01]  /*60d0*/  LOP3.LUT P0, RZ, R57, 0x3, RZ, 0xc0, !PT ;  /* 0x0000000339ff7812 */ /* 0x000fe2000780c0ff */
[----:B------:R-:W-:Y:S02]  /*60e0*/  BSSY.RECONVERGENT B0, `(.L_x_24303) ;  /* 0x00000ab000007945 */ /* 0x000fe40003800200 */
[----:B------:R-:W2:Y:S04]  /*60f0*/  SHFL.BFLY PT, R2, R59, 0x2, 0x1f ;  /* 0x0c401f003b027f89 */ /* 0x000ea800000e0000 */
[----:B0-----:R-:W0:Y:S04]  /*6100*/  SHFL.BFLY PT, R7, R58, 0x2, 0x1f ;  /* 0x0c401f003a077f89 */ /* 0x001e2800000e0000 */
[----:B------:R-:W3:Y:S04]  /*6110*/  SHFL.BFLY PT, R6, R53, 0x2, 0x1f ;  /* 0x0c401f0035067f89 */ /* 0x000ee800000e0000 */
[----:B------:R-:W4:Y:S04]  /*6120*/  SHFL.BFLY PT, R14, R45, 0x2, 0x1f ;  /* 0x0c401f002d0e7f89 */ /* 0x000f2800000e0000 */
[----:B------:R-:W4:Y:S04]  /*6130*/  SHFL.BFLY PT, R4, R55, 0x2, 0x1f ;  /* 0x0c401f0037047f89 */ /* 0x000f2800000e0000 */
        /* <DEDUP_REMOVED lines=71> */
[----:B------:R-:W-:Y:S01]  /*65b0*/  FADD.FTZ R58, R58, R13 ;  /* 0x0000000d3a3a7221 */ /* 0x000fe20000010000 */
[----:B-1----:R-:W-:Y:S02]  /*65c0*/  FADD.FTZ R55, R55, R4 ;  /* 0x0000000437377221 */ /* 0x002fe40000010000 */
        /* <DEDUP_REMOVED lines=11> */
[----:B------:R-:W-:-:S03]  /*6680*/  SHF.R.U32.HI R14, RZ, 0x2, R61 ;  /* 0x00000002ff0e7819 */ /* 0x000fc6000001163d */
[----:B------:R-:W4:Y:S01]  /*6690*/  SHFL.BFLY PT, R20, R43, 0x1, 0x1f ;  /* 0x0c201f002b147f89 */ /* 0x000f2200000e0000 */
[----:B-1----:R-:W-:Y:S01]  /*66a0*/  FADD.FTZ R50, R50, R19 ;  /* 0x0000001332327221 */ /* 0x002fe20000010000 */
[----:B------:R-:W-:Y:S02]  /*66b0*/  LEA R5, R5, R14, 0x8 ;  /* 0x0000000e05057211 */ /* 0x000fe400078e40ff */
        /* <DEDUP_REMOVED lines=31> */
[----:B0-----:R-:W-:Y:S01]  /*68b0*/  FADD.FTZ R6, R33, R6 ;  /* 0x0000000621067221 */ /* 0x001fe20000010000 */
[----:B------:R-:W-:Y:S01]  /*68c0*/  BAR.SYNC.DEFER_BLOCKING 0x0 ;  /* 0x0000000000007b1d */ /* 0x000fe20000010000 */
[----:B---3--:R-:W-:Y:S01]  /*68d0*/  FADD.FTZ R9, R32, R9 ;  /* 0x0000000920097221 */ /* 0x008fe20000010000 */
[----:B----4-:R-:W-:Y:S01]  /*68e0*/  FADD.FTZ R4, R31, R4 ;  /* 0x000000041f047221 */ /* 0x010fe20000010000 */
[----:B------:R-:W-:Y:S01]  /*68f0*/  FADD.FTZ R7, R30, R7 ;  /* 0x000000071e077221 */ /* 0x000fe20000010000 */
[----:B------:R-:W-:Y:S01]  /*6900*/  FADD.FTZ R2, R29, R2 ;  /* 0x000000021d027221 */ /* 0x000fe20000010000 */
[----:B-1----:R-:W-:Y:S01]  /*6910*/  FADD.FTZ R3, R28, R3 ;  /* 0x000000031c037221 */ /* 0x002fe20000010000 */
        /* <DEDUP_REMOVED lines=39> */
.L_x_24304:
[----:B------:R-:W-:Y:S05]  /*6b90*/  BSYNC.RECONVERGENT B0 ;  /* 0x0000000000007941 */ /* 0x000fea0003800200 */
.L_x_24303:
        /* <DEDUP_REMOVED lines=77> */
.L_x_24306:
[----:B------:R-:W-:Y:S05]  /*7070*/  BSYNC.RECONVERGENT B0 ;  /* 0x0000000000007941 */ /* 0x000fea0003800200 */
.L_x_24305:
        /* <DEDUP_REMOVED lines=36> */
.L_x_24308:
[----:B------:R-:W-:Y:S05]  /*72c0*/  BSYNC.RECONVERGENT B0 ;  /* 0x0000000000007941 */ /* 0x000fea0003800200 */
.L_x_24307:
        /* <DEDUP_REMOVED lines=67> */
.L_x_24310:
[----:B------:R-:W-:Y:S05]  /*7700*/  BSYNC.RECONVERGENT B0 ;  /* 0x0000000000007941 */ /* 0x000fea0003800200 */
.L_x_24309:
        /* <DEDUP_REMOVED lines=12> */
[----:B-1----:R-:W-:-:S05]  /*77d0*/  IMAD.SHL.U32 R14, R14, 0x100, RZ ;  /* 0x000001000e0e7824 */ /* 0x002fca00078e00ff */
        /* <DEDUP_REMOVED lines=37> */
.L_x_24275:
        /* <DEDUP_REMOVED lines=8> */
.L_x_24312:
[----:B------:R-:W-:Y:S05]  /*7ab0*/  BSYNC B2 ;  /* 0x0000000000027941 */ /* 0x000fea0003800000 */
.L_x_24311:
[----:B------:R-:W-:Y:S01]  /*7ac0*/  MOV R5, R8 ;  /* 0x0000000800057202 */ /* 0x000fe20000000f00 */
[----:B------:R-:W-:Y:S06]  /*7ad0*/  BRA `(.L_x_24313) ;  /* 0xffffffa000807947 */ /* 0x000fec000383ffff */
.L_x_24277:
        /* <DEDUP_REMOVED lines=8> */
.L_x_24315:
[----:B------:R-:W-:Y:S05]  /*7b60*/  BSYNC B0 ;  /* 0x0000000000007941 */ /* 0x000fea0003800000 */
.L_x_24314:
        /* <DEDUP_REMOVED lines=8> */
.L_x_24316:
[----:B------:R-:W-:Y:S01]  /*7bf0*/  IMAD.MOV.U32 R9, RZ, RZ, 0x4 ;  /* 0x00000004ff097424 */ /* 0x000fe200078e00ff */
[----:B------:R-:W-:-:S04]  /*7c00*/  MOV R4, R8 ;  /* 0x0000000800047202 */ /* 0x000fc80000000f00 */
[----:B------:R-:W-:-:S04]  /*7c10*/  FMNMX.FTZ R4, R5, R4, !PT ;  /* 0x0000000405047209 */ /* 0x000fc80007810000 */
[----:B------:R-:W-:-:S07]  /*7c20*/  MOV R5, R4 ;  /* 0x0000000400057202 */ /* 0x000fce0000000f00 */
[----:B------:R-:W-:Y:S05]  /*7c30*/  WARPSYNC.COLLECTIVE R6, `(.L_x_24317) ;  /* 0x0000000006087348 */ /* 0x000fea0003c00000 */
[----:B------:R0:W1:Y:S02]  /*7c40*/  SHFL.BFLY P2, R8, R5, R9, R10 ;  /* 0x0c00000905087389 */ /* 0x000064000004000a */
[----:B01----:R-:W-:Y:S05]  /*7c50*/  ENDCOLLECTIVE ;  /* 0x000000000000791b */ /* 0x003fea0003800000 */
.L_x_24317:
[----:B------:R-:W-:Y:S01]  /*7c60*/  HFMA2 R9, -RZ, RZ, 0, 1.1920928955078125e-07 ;  /* 0x00000002ff097431 */ /* 0x000fe200000001ff */
[----:B------:R-:W-:-:S04]  /*7c70*/  MOV R7, R8 ;  /* 0x0000000800077202 */ /* 0x000fc80000000f00 */
[----:B------:R-:W-:-:S04]  /*7c80*/  FMNMX.FTZ R7, R4, R7, !PT ;  /* 0x0000000704077209 */ /* 0x000fc80007810000 */
[----:B------:R-:W-:-:S07]  /*7c90*/  MOV R5, R7 ;  /* 0x0000000700057202 */ /* 0x000fce0000000f00 */
[----:B------:R-:W-:Y:S05]  /*7ca0*/  WARPSYNC.COLLECTIVE R6, `(.L_x_24318) ;  /* 0x0000000006087348 */ /* 0x000fea0003c00000 */
[----:B------:R0:W1:Y:S02]  /*7cb0*/  SHFL.BFLY P2, R8, R5, R9, R10 ;  /* 0x0c00000905087389 */ /* 0x000064000004000a */
[----:B01----:R-:W-:Y:S05]  /*7cc0*/  ENDCOLLECTIVE ;  /* 0x000000000000791b */ /* 0x003fea0003800000 */
.L_x_24318:
[----:B------:R-:W-:Y:S05]  /*7cd0*/  BRA `(.L_x_24319) ;  /* 0xffffffa000807947 */ /* 0x000fea000383ffff */
.L_x_24320:
        /* <DEDUP_REMOVED lines=10> */
.L_x_26031:


//--------------------- .text._ZN4vllm25paged_attention_v1_kernelIffLi192ELi16ELi128ELNS_18Fp8KVCacheDataTypeE0ELb1EEEvPT_PKS2_PKT0_S8_ifPKiSA_iPKfiiiSC_SC_iiiii --------------------------
	.section	.text._ZN4vllm25paged_attention_v1_kernelIffLi192ELi16ELi128ELNS_18Fp8KVCacheDataTypeE0ELb1EEEvPT_PKS2_PKT0_S8_ifPKiSA_iPKfiiiSC_SC_iiiii,"ax",@progbits
	.align	128
        .global         _ZN4vllm25paged_attention_v1_kernelIffLi192ELi16ELi128ELNS_18Fp8KVCacheDataTypeE0ELb1EEEvPT_PKS2_PKT0_S8_ifPKiSA_iPKfiiiSC_SC_iiiii
        .type           _ZN4vllm25paged_attention_v1_kernelIffLi192ELi16ELi128ELNS_18Fp8KVCacheDataTypeE0ELb1EEEvPT_PKS2_PKT0_S8_ifPKiSA_iPKfiiiSC_SC_iiiii,@function
        .size           _ZN4vllm25paged_attention_v1_kernelIffLi192ELi16ELi128ELNS_18Fp8KVCacheDataTypeE0ELb1EEEvPT_PKS2_PKT0_S8_ifPKiSA_iPKfiiiSC_SC_iiiii,(.L_x_26032 - _ZN4vllm25paged_attention_v1_kernelIffLi192ELi16ELi128ELNS_18Fp8KVCacheDataTypeE0ELb1EEEvPT_PKS2_PKT0_S8_ifPKiSA_iPKfiiiSC_SC_iiiii)
        .other          _ZN4vllm25paged_attention_v1_kernelIffLi192ELi16ELi128ELNS_18Fp8KVCacheDataTypeE0ELb1EEEvPT_PKS2_PKT0_S8_ifPKiSA_iPKfiiiSC_SC_iiiii,@"STO_CUDA_ENTRY STV_DEFAULT"
_ZN4vllm25paged_attention_v1_kernelIffLi192ELi16ELi128ELNS_18Fp8KVCacheDataTypeE0ELb1EEEvPT_PKS2_PKT0_S8_ifPKiSA_iPKfiiiSC_SC_iiiii:
.text._ZN4vllm25paged_attention_v1_kernelIffLi192ELi16ELi128ELNS_18Fp8KVCacheDataTypeE0ELb1EEEvPT_PKS2_PKT0_S8_ifPKiSA_iPKfiiiSC_SC_iiiii:
        /* <DEDUP_REMOVED lines=8> */
[----:B------:R-:W4:Y:S08]  /*0080*/  LDC R7, c[0x0][0x3a0] ;  /* 0x0000e800ff077b82 */ /* 0x000f300000000800 */
[----:B------:R-:W4:Y:S01]  /*0090*/  LDC R57, c[0x0][0x370] ;  /* 0x0000dc00ff397b82 */ /* 0x000f220000000800 */
[----:B------:R-:W-:-:S07]  /*00a0*/  HFMA2 R68, -RZ, RZ, 0, 0 ;  /* 0x00000000ff447431 */ /* 0x000fce00000001ff */
[----:B------:R-:W4:Y:S01]  /*00b0*/  LDC R15, c[0x0][0x3f4] ;  /* 0x0000fd00ff0f7b82 */ /* 0x000f220000000800 */
[C---:B0-----:R-:W-:Y:S01]  /*00c0*/  IMAD.WIDE.U32 R70, R59.reuse, 0x4, R70 ;  /* 0x000000043b467825 */ /* 0x041fe200078e0046 */
[----:B------:R-:W0:Y:S01]  /*00d0*/  S2R R14, SR_CgaCtaId ;  /* 0x00000000000e7919 */ /* 0x000e220000008800 */
[----:B--2---:R-:W-:Y:S01]  /*00e0*/  ISETP.GT.U32.AND P1, PT, R6, 0x5f, PT ;  /* 0x0000005f0600780c */ /* 0x004fe20003f24070 */
[----:B------:R-:W2:Y:S03]  /*00f0*/  LDCU UR5, c[0x0][0x3e8] ;  /* 0x00007d00ff0577ac */ /* 0x000ea60008000800 */
[----:B-1----:R-:W2:Y:S01]  /*0100*/  LDG.E.CONSTANT R70, desc[UR6][R70.64] ;  /* 0x0000000646467981 */ /* 0x002ea2000c1e9900 */
[----:B---3--:R-:W-:Y:S01]  /*0110*/  IMAD R0, R59, UR4, RZ ;  /* 0x000000043b007c24 */ /* 0x008fe2000f8e02ff */
[----:B----4-:R-:W-:Y:S01]  /*0120*/  ISETP.NE.U32.AND P0, PT, R4, RZ, PT ;  /* 0x000000ff0400720c */ /* 0x010fe20003f05070 */
[----:B------:R-:W1:Y:S01]  /*0130*/  LDC R16, c[0x0][0x3f8] ;  /* 0x0000fe00ff107b82 */ /* 0x000e620000000800 */
[----:B------:R-:W-:Y:S01]  /*0140*/  IABS R11, R7 ;  /* 0x00000007000b7213 */ /* 0x000fe20000000000 */
[----:B------:R-:W3:Y:S01]  /*0150*/  LDCU UR4, c[0x0][0x3b8] ;  /* 0x00007700ff0477ac */ /* 0x000ee20008000800 */
[----:B------:R-:W-:-:S03]  /*0160*/  ISETP.NE.AND.EX P0, PT, R5, RZ, PT, P0 ;  /* 0x000000ff0500720c */ /* 0x000fc60003f05300 */
[----:B------:R-:W-:Y:S01]  /*0170*/  @!P1 IMAD R2, R58, 0xc0, RZ ;  /* 0x000000c03a029824 */ /* 0x000fe200078e02ff */
[----:B------:R-:W-:Y:S01]  /*0180*/  @!P1 SHF.L.U32 R3, R6, 0x1, RZ ;  /* 0x0000000106039819 */ /* 0x000fe200000006ff */
[----:B------:R-:W4:Y:S01]  /*0190*/  @!P1 LDC.64 R8, c[0x0][0x388] ;  /* 0x0000e200ff089b82 */ /* 0x000f220000000a00 */
[----:B------:R-:W0:Y:S02]  /*01a0*/  LDCU UR8, c[0x0][0x3ec] ;  /* 0x00007d80ff0877ac */ /* 0x000e240008000800 */
[----:B------:R-:W-:Y:S02]  /*01b0*/  @!P1 IADD3 R2, P2, P3, R3, R0, R2 ;  /* 0x0000000003029210 */ /* 0x000fe40007b5e002 */
[----:B------:R-:W-:Y:S01]  /*01c0*/  SHF.R.S32.HI R0, RZ, 0x1f, R0 ;  /* 0x0000001fff007819 */ /* 0x000fe20000011400 */
[----:B------:R-:W0:Y:S03]  /*01d0*/  LDCU UR9, c[0x0][0x3d0] ;  /* 0x00007a00ff0977ac */ /* 0x000e260008000800 */
[----:B------:R-:W-:Y:S01]  /*01e0*/  @!P1 IADD3.X R0, PT, PT, RZ, R0, RZ, P2, P3 ;  /* 0x00000000ff009210 */ /* 0x000fe200017e64ff */
[----:B------:R-:W0:Y:S01]  /*01f0*/  LDCU UR10, c[0x0][0x3cc] ;  /* 0x00007980ff0a77ac */ /* 0x000e220008000800 */
[----:B------:R-:W0:Y:S01]  /*0200*/  LDCU UR11, c[0x0][0x3a4] ;  /* 0x00007480ff0b77ac */ /* 0x000e220008000800 */
[----:B------:R-:W0:Y:S01]  /*0210*/  LDCU.64 UR12, c[0x0][0x390] ;  /* 0x00007200ff0c77ac */ /* 0x000e220008000a00 */
[----:B----4-:R-:W-:-:S04]  /*0220*/  @!P1 LEA R4, P2, R2, R8, 0x2 ;  /* 0x0000000802049211 */ /* 0x010fc800078410ff */
[----:B------:R-:W-:Y:S02]  /*0230*/  @!P1 LEA.HI.X R5, R2, R9, R0, 0x2, P2 ;  /* 0x0000000902059211 */ /* 0x000fe400010f1400 */
[----:B------:R-:W4:Y:S04]  /*0240*/  @P0 LDC.64 R2, c[0x0][0x3c0] ;  /* 0x0000f000ff020b82 */ /* 0x000f280000000a00 */
[----:B------:R-:W3:Y:S01]  /*0250*/  @!P1 LDG.E.64.CONSTANT R4, desc[UR6][R4.64] ;  /* 0x0000000604049981 */ /* 0x000ee2000c1e9b00 */
[----:B------:R-:W0:Y:S08]  /*0260*/  I2F.RP R0, R11 ;  /* 0x0000000b00007306 */ /* 0x000e300000209400 */
[----:B0-----:R-:W0:Y:S01]  /*0270*/  MUFU.RCP R0, R0 ;  /* 0x0000000000007308 */ /* 0x001e220000001000 */
[----:B----4-:R-:W-:-:S05]  /*0280*/  @P0 IMAD.WIDE.U32 R2, R58, 0x4, R2 ;  /* 0x000000043a020825 */ /* 0x010fca00078e0002 */
[----:B------:R4:W5:Y:S01]  /*0290*/  @P0 LDG.E.CONSTANT R68, desc[UR6][R2.64] ;  /* 0x0000000602440981 */ /* 0x000962000c1e9900 */
[----:B------:R-:W-:Y:S01]  /*02a0*/  SHF.R.U32.HI R69, RZ, 0x5, R6 ;  /* 0x00000005ff457819 */ /* 0x000fe20000011606 */
[----:B------:R-:W-:Y:S01]  /*02b0*/  BSSY B0, `(.L_x_24321) ;  /* 0x0000181000007945 */ /* 0x000fe20003800000 */
[----:B------:R-:W-:Y:S01]  /*02c0*/  MOV R64, 0xff7fffff ;  /* 0xff7fffff00407802 */ /* 0x000fe20000000f00 */
[----:B0-----:R-:W-:Y:S01]  /*02d0*/  VIADD R8, R0, 0xffffffe ;  /* 0x0ffffffe00087836 */ /* 0x001fe20000000000 */
[----:B----4-:R-:W-:-:S03]  /*02e0*/  IABS R2, R57 ;  /* 0x0000003900027213 */ /* 0x010fc60000000000 */
[----:B------:R0:W4:Y:S02]  /*02f0*/  F2I.FTZ.U32.TRUNC.NTZ R9, R8 ;  /* 0x0000000800097305 */ /* 0x000124000021f000 */
[----:B0-----:R-:W-:Y:S02]  /*0300*/  MOV R8, RZ ;  /* 0x000000ff00087202 */ /* 0x001fe40000000f00 */
[----:B----4-:R-:W-:-:S05]  /*0310*/  IADD3 R10, PT, PT, RZ, -R9, RZ ;  /* 0x80000009ff0a7210 */ /* 0x010fca0007ffe0ff */
[----:B------:R-:W-:-:S04]  /*0320*/  IMAD R13, R10, R11, RZ ;  /* 0x0000000b0a0d7224 */ /* 0x000fc800078e02ff */
        /* <DEDUP_REMOVED lines=11> */
[----:B------:R-:W-:-:S05]  /*03e0*/  IABS R0, R15 ;  /* 0x0000000f00007213 */ /* 0x000fca0000000000 */
[----:B------:R-:W-:-:S05]  /*03f0*/  @P0 VIADD R9, R9, 0x1 ;  /* 0x0000000109090836 */ /* 0x000fca0000000000 */
[----:B------:R-:W-:Y:S02]  /*0400*/  MOV R17, R9 ;  /* 0x0000000900117202 */ /* 0x000fe40000000f00 */
[----:B------:R-:W0:Y:S02]  /*0410*/  I2F.RP R9, R0 ;  /* 0x0000000000097306 */ /* 0x000e240000209400 */
[----:B------:R-:W-:Y:S02]  /*0420*/  @!P3 IADD3 R17, PT, PT, -R17, RZ, RZ ;  /* 0x000000ff1111b210 */ /* 0x000fe40007ffe1ff */
[----:B------:R-:W-:-:S04]  /*0430*/  @!P2 LOP3.LUT R17, RZ, R7, RZ, 0x33, !PT ;  /* 0x00000007ff11a212 */ /* 0x000fc800078e33ff */
[----:B------:R-:W-:-:S04]  /*0440*/  IABS R12, R17 ;  /* 0x00000011000c7213 */ /* 0x000fc80000000000 */
[----:B------:R-:W4:Y:S08]  /*0450*/  I2F.RP R8, R12 ;  /* 0x0000000c00087306 */ /* 0x000f300000209400 */
[----:B0-----:R-:W0:Y:S08]  /*0460*/  MUFU.RCP R9, R9 ;  /* 0x0000000900097308 */ /* 0x001e300000001000 */
[----:B----4-:R-:W4:Y:S01]  /*0470*/  MUFU.RCP R8, R8 ;  /* 0x0000000800087308 */ /* 0x010f220000001000 */
[----:B0-----:R-:W-:-:S02]  /*0480*/  IADD3 R66, PT, PT, R9, 0xffffffe, RZ ;  /* 0x0ffffffe09427810 */ /* 0x001fc40007ffe0ff */
[----:B------:R-:W-:-:S05]  /*0490*/  IABS R9, R58 ;  /* 0x0000003a00097213 */ /* 0x000fca0000000000 */
[----:B------:R0:W-:Y:S01]  /*04a0*/  F2I.FTZ.U32.TRUNC.NTZ R67, R66 ;  /* 0x0000004200437305 */ /* 0x0001e2000021f000 */
[----:B----4-:R-:W-:Y:S01]  /*04b0*/  VIADD R2, R8, 0xffffffe ;  /* 0x0ffffffe08027836 */ /* 0x010fe20000000000 */
[----:B------:R-:W-:-:S06]  /*04c0*/  IABS R8, R17 ;  /* 0x0000001100087213 */ /* 0x000fcc0000000000 */
[----:B------:R4:W1:Y:S01]  /*04d0*/  F2I.FTZ.U32.TRUNC.NTZ R3, R2 ;  /* 0x0000000200037305 */ /* 0x000862000021f000 */
[----:B0-----:R-:W-:Y:S02]  /*04e0*/  HFMA2 R66, -RZ, RZ, 0, 0 ;  /* 0x00000000ff427431 */ /* 0x001fe400000001ff */
[----:B----4-:R-:W-:Y:S01]  /*04f0*/  IMAD.MOV.U32 R2, RZ, RZ, RZ ;  /* 0x000000ffff027224 */ /* 0x010fe200078e00ff */
[----:B-1----:R-:W-:-:S05]  /*0500*/  IADD3 R11, PT, PT, RZ, -R3, RZ ;  /* 0x80000003ff0b7210 */ /* 0x002fca0007ffe0ff */
[----:B------:R-:W-:-:S04]  /*0510*/  IMAD R11, R11, R12, RZ ;  /* 0x0000000c0b0b7224 */ /* 0x000fc800078e02ff */
[----:B------:R-:W-:Y:S01]  /*0520*/  IMAD.HI.U32 R3, R3, R11, R2 ;  /* 0x0000000b03037227 */ /* 0x000fe200078e0002 */
[----:B------:R-:W-:-:S03]  /*0530*/  IADD3 R11, PT, PT, RZ, -R8, RZ ;  /* 0x80000008ff0b7210 */ /* 0x000fc60007ffe0ff */
[----:B------:R-:W-:Y:S02]  /*0540*/  IMAD R8, R67, R0, RZ ;  /* 0x0000000043087224 */ /* 0x000fe400078e02ff */
[----:B------:R-:W-:-:S04]  /*0550*/  IMAD.HI.U32 R2, R3, R9, RZ ;  /* 0x0000000903027227 */ /* 0x000fc800078e00ff */
[----:B------:R-:W-:Y:S01]  /*0560*/  IMAD R3, R2, R11, R9 ;  /* 0x0000000b02037224 */ /* 0x000fe200078e0209 */
[----:B------:R-:W-:Y:S01]  /*0570*/  MOV R9, 0x400 ;  /* 0x0000040000097802 */ /* 0x000fe20000000f00 */
[----:B------:R-:W-:-:S03]  /*0580*/  IMAD.MOV R13, RZ, RZ, -R8 ;  /* 0x000000ffff0d7224 */ /* 0x000fc600078e0a08 */
[----:B------:R-:W-:Y:S01]  /*0590*/  ISETP.GT.U32.AND P3, PT, R12, R3, PT ;  /* 0x000000030c00720c */ /* 0x000fe20003f64070 */
[----:B------:R-:W-:Y:S01]  /*05a0*/  IMAD.HI.U32 R66, R67, R13, R66 ;  /* 0x0000000d43427227 */ /* 0x000fe200078e0042 */
[----:B------:R-:W-:-:S11]  /*05b0*/  MOV R67, R0 ;  /* 0x0000000000437202 */ /* 0x000fd60000000f00 */
[-C--:B------:R-:W-:Y:S02]  /*05c0*/  @!P3 IADD3 R3, PT, PT, R3, -R12.reuse, RZ ;  /* 0x8000000c0303b210 */ /* 0x080fe40007ffe0ff */
[----:B------:R-:W-:Y:S02]  /*05d0*/  @!P3 IADD3 R2, PT, PT, R2, 0x1, RZ ;  /* 0x000000010202b810 */ /* 0x000fe40007ffe0ff */
[----:B------:R-:W-:Y:S02]  /*05e0*/  ISETP.GE.U32.AND P2, PT, R3, R12, PT ;  /* 0x0000000c0300720c */ /* 0x000fe40003f46070 */
[----:B------:R-:W-:Y:S02]  /*05f0*/  LOP3.LUT R3, R58, R17, RZ, 0x3c, !PT ;  /* 0x000000113a037212 */ /* 0x000fe400078e3cff */
[----:B------:R-:W-:Y:S02]  /*0600*/  ISETP.NE.AND P3, PT, R17, RZ, PT ;  /* 0x000000ff1100720c */ /* 0x000fe40003f65270 */
[----:B------:R-:W-:-:S02]  /*0610*/  ISETP.GE.AND P4, PT, R3, RZ, PT ;  /* 0x000000ff0300720c */ /* 0x000fc40003f86270 */
[----:B------:R-:W-:-:S05]  /*0620*/  LOP3.LUT R3, R6, 0x1, RZ, 0xc0, !PT ;  /* 0x0000000106037812 */ /* 0x000fca00078ec0ff */
[----:B------:R-:W-:-:S06]  /*0630*/  @P2 VIADD R2, R2, 0x1 ;  /* 0x0000000102022836 */ /* 0x000fcc0000000000 */
[----:B------:R-:W-:Y:S02]  /*0640*/  @!P4 IADD3 R2, PT, PT, -R2, RZ, RZ ;  /* 0x000000ff0202c210 */ /* 0x000fe40007ffe1ff */
[----:B------:R-:W-:Y:S02]  /*0650*/  @!P3 LOP3.LUT R2, RZ, R17, RZ, 0x33, !PT ;  /* 0x00000011ff02b212 */ /* 0x000fe400078e33ff */
[----:B------:R-:W-:Y:S02]  /*0660*/  ISETP.GE.AND P4, PT, R16, RZ, PT ;  /* 0x000000ff1000720c */ /* 0x000fe40003f86270 */
[----:B--2---:R-:W-:-:S11]  /*0670*/  IADD3 R10, PT, PT, R70, -0x1, RZ ;  /* 0xffffffff460a7810 */ /* 0x004fd60007ffe0ff */
[----:B------:R-:W-:Y:S01]  /*0680*/  @!P4 IMAD R7, R7, UR5, R2 ;  /* 0x000000050707cc24 */ /* 0x000fe2000f8e0202 */
[----:B------:R-:W-:Y:S01]  /*0690*/  IABS R8, R10 ;  /* 0x0000000a00087213 */ /* 0x000fe20000000000 */
[----:B------:R-:W-:Y:S01]  /*06a0*/  @P4 IMAD R65, R57, UR5, R58 ;  /* 0x0000000539414c24 */ /* 0x000fe2000f8e023a */
[----:B------:R-:W-:Y:S01]  /*06b0*/  LOP3.LUT R12, R10, R15, RZ, 0x3c, !PT ;  /* 0x0000000f0a0c7212 */ /* 0x000fe200078e3cff */
[----:B------:R-:W-:Y:S01]  /*06c0*/  @!P4 IMAD.MOV R7, RZ, RZ, -R7 ;  /* 0x000000ffff07c224 */ /* 0x000fe200078e0a07 */
[----:B------:R-:W-:Y:S01]  /*06d0*/  MOV R13, R8 ;  /* 0x00000008000d7202 */ /* 0x000fe20000000f00 */
[----:B------:R-:W-:Y:S01]  /*06e0*/  @P4 IMAD R65, R65, R16, 0x1 ;  /* 0x0000000141414424 */ /* 0x000fe200078e0210 */
[----:B------:R-:W-:Y:S01]  /*06f0*/  ISETP.GE.AND P3, PT, R12, RZ, PT ;  /* 0x000000ff0c00720c */ /* 0x000fe20003f66270 */
[----:B------:R-:W-:Y:S02]  /*0700*/  @!P4 IMAD R65, R16, R7, 0x1 ;  /* 0x000000011041c424 */ /* 0x000fe400078e0207 */
[----:B------:R-:W-:-:S04]  /*0710*/  IMAD.HI.U32 R11, R66, R13, RZ ;  /* 0x0000000d420b7227 */ /* 0x000fc800078e00ff */
[----:B------:R-:W-:Y:S02]  /*0720*/  IMAD.MOV R8, RZ, RZ, -R11 ;  /* 0x000000ffff087224 */ /* 0x000fe400078e0a0b */
[----:B---3--:R-:W-:Y:S02]  /*0730*/  IMAD R7, R59, UR4, RZ ;  /* 0x000000043b077c24 */ /* 0x008fe4000f8e02ff */
[----:B------:R-:W-:Y:S01]  /*0740*/  IMAD R13, R0, R8, R13 ;  /* 0x00000008000d7224 */ /* 0x000fe200078e020d */
[----:B------:R-:W-:-:S04]  /*0750*/  LEA R8, R14, R9, 0x18 ;  /* 0x000000090e087211 */ /* 0x000fc800078ec0ff */
[----:B------:R-:W-:Y:S01]  /*0760*/  ISETP.GT.U32.AND P0, PT, R0, R13, PT ;  /* 0x0000000d0000720c */ /* 0x000fe20003f04070 */
[----:B------:R-:W-:Y:S01]  /*0770*/  IMAD R3, R3, 0x180, R8 ;  /* 0x0000018003037824 */ /* 0x000fe200078e0208 */
[----:B------:R-:W-:-:S05]  /*0780*/  SHF.R.U32.HI R8, RZ, 0x1, R6 ;  /* 0x00000001ff087819 */ /* 0x000fca0000011606 */
[----:B------:R-:W-:Y:S01]  /*0790*/  @!P1 IMAD R10, R8, 0x8, R3 ;  /* 0x00000008080a9824 */ /* 0x000fe200078e0203 */
[----:B------:R-:W-:-:S04]  /*07a0*/  IADD3 R3, PT, PT, R70, 0xf, RZ ;  /* 0x0000000f46037810 */ /* 0x000fc80007ffe0ff */
[----:B------:R-:W-:Y:S02]  /*07b0*/  SHF.R.S32.HI R12, RZ, 0x1f, R3 ;  /* 0x0000001fff0c7819 */ /* 0x000fe40000011403 */
[-C--:B------:R-:W-:Y:S02]  /*07c0*/  @!P0 IADD3 R13, PT, PT, R13, -R0.reuse, RZ ;  /* 0x800000000d0d8210 */ /* 0x080fe40007ffe0ff */
[----:B------:R-:W-:Y:S02]  /*07d0*/  LEA.HI R12, R12, R3, RZ, 0x4 ;  /* 0x000000030c0c7211 */ /* 0x000fe400078f20ff */
[----:B------:R-:W-:Y:S01]  /*07e0*/  ISETP.GE.U32.AND P2, PT, R13, R0, PT ;  /* 0x000000000d00720c */ /* 0x000fe20003f46070 */
[----:B------:R0:W-:Y:S01]  /*07f0*/  @!P1 STS.64 [R10], R4 ;  /* 0x000000040a009388 */ /* 0x0001e20000000a00 */
[----:B------:R-:W-:Y:S02]  /*0800*/  SHF.R.S32.HI R12, RZ, 0x4, R12 ;  /* 0x00000004ff0c7819 */ /* 0x000fe4000001140c */
[----:B------:R-:W-:Y:S01]  /*0810*/  @!P0 IADD3 R11, PT, PT, R11, 0x1, RZ ;  /* 0x000000010b0b8810 */ /* 0x000fe20007ffe0ff */
[----:B------:R-:W-:Y:S01]  /*0820*/  BAR.SYNC.DEFER_BLOCKING 0x0 ;  /* 0x0000000000007b1d */ /* 0x000fe20000010000 */
[----:B------:R-:W-:-:S02]  /*0830*/  ISETP.GE.AND P1, PT, R69, R12, PT ;  /* 0x0000000c4500720c */ /* 0x000fc40003f26270 */
[----:B------:R-:W-:-:S05]  /*0840*/  ISETP.NE.AND P0, PT, R15, RZ, PT ;  /* 0x000000ff0f00720c */ /* 0x000fca0003f05270 */
[----:B------:R-:W-:-:S05]  /*0850*/  @P2 VIADD R11, R11, 0x1 ;  /* 0x000000010b0b2836 */ /* 0x000fca0000000000 */
[----:B------:R-:W-:-:S04]  /*0860*/  MOV R3, R11 ;  /* 0x0000000b00037202 */ /* 0x000fc80000000f00 */
[----:B------:R-:W-:Y:S02]  /*0870*/  @!P3 IADD3 R3, PT, PT, -R3, RZ, RZ ;  /* 0x000000ff0303b210 */ /* 0x000fe40007ffe1ff */
[----:B------:R-:W-:Y:S01]  /*0880*/  @!P0 LOP3.LUT R3, RZ, R15, RZ, 0x33, !PT ;  /* 0x0000000fff038212 */ /* 0x000fe200078e33ff */
[----:B0-----:R-:W-:Y:S06]  /*0890*/  @P1 BRA `(.L_x_24322) ;  /* 0x0000001000881947 */ /* 0x001fec0003800000 */
[----:B------:R-:W0:Y:S01]  /*08a0*/  LDCU.64 UR4, c[0x0][0x3a8] ;  /* 0x00007500ff0477ac */ /* 0x000e220008000a00 */
[----:B------:R-:W-:Y:S01]  /*08b0*/  SHF.R.U32.HI R4, RZ, 0x3, R6 ;  /* 0x00000003ff047819 */ /* 0x000fe20000011606 */
[----:B------:R-:W-:Y:S01]  /*08c0*/  IMAD.SHL.U32 R0, R8, 0x4, RZ ;  /* 0x0000000408007824 */ /* 0x000fe200078e00ff */
[----:B------:R-:W-:Y:S01]  /*08d0*/  MOV R5, RZ ;  /* 0x000000ff00057202 */ /* 0x000fe20000000f00 */
[----:B------:R-:W-:Y:S01]  /*08e0*/  IMAD.MOV.U32 R64, RZ, RZ, -0x800001 ;  /* 0xff7fffffff407424 */ /* 0x000fe200078e00ff */
[----:B------:R-:W-:Y:S02]  /*08f0*/  LOP3.LUT R4, R4, 0x7c, RZ, 0xc0, !PT ;  /* 0x0000007c04047812 */ /* 0x000fe400078ec0ff */
[----:B------:R-:W-:Y:S02]  /*0900*/  IADD3 R9, PT, PT, R9, 0x320, RZ ;  /* 0x0000032009097810 */ /* 0x000fe40007ffe0ff */
[----:B------:R-:W-:Y:S01]  /*0910*/  LOP3.LUT R0, R0, 0x3c, RZ, 0xc0, !PT ;  /* 0x0000003c00007812 */ /* 0x000fe200078ec0ff */
[----:B------:R-:W-:Y:S01]  /*0920*/  IMAD.WIDE R4, R7, 0x4, R4 ;  /* 0x0000000407047825 */ /* 0x000fe200078e0204 */
[----:B------:R-:W-:-:S02]  /*0930*/  LEA R9, R14, R9, 0x18 ;  /* 0x000000090e097211 */ /* 0x000fc400078ec0ff */
[C---:B------:R-:W-:Y:S01]  /*0940*/  LEA R0, R69.reuse, R0, 0x6 ;  /* 0x0000000045007211 */ /* 0x040fe200078e30ff */
[----:B------:R-:W-:-:S03]  /*0950*/  IMAD.SHL.U32 R7, R69, 0x10, RZ ;  /* 0x0000001045077824 */ /* 0x000fc600078e00ff */
[----:B------:R-:W-:Y:S02]  /*0960*/  IADD3 R63, PT, PT, R0, R9, RZ ;  /* 0x00000009003f7210 */ /* 0x000fe40007ffe0ff */
[----:B------:R-:W-:Y:S02]  /*0970*/  LOP3.LUT R61, R7, 0xf, R8, 0xf8, !PT ;  /* 0x0000000f073d7812 */ /* 0x000fe400078ef808 */
[----:B0-----:R-:W-:Y:S02]  /*0980*/  IADD3 R56, P0, PT, R4, UR4, RZ ;  /* 0x0000000404387c10 */ /* 0x001fe4000ff1e0ff */
[----:B------:R-:W-:Y:S01]  /*0990*/  IADD3 R62, PT, PT, -R70, R61, RZ ;  /* 0x0000003d463e7210 */ /* 0x000fe20007ffe1ff */
[----:B------:R-:W-:Y:S01]  /*09a0*/  VIADD R61, R61, 0x1 ;  /* 0x000000013d3d7836 */ /* 0x000fe20000000000 */
[----:B------:R-:W-:Y:S02]  /*09b0*/  IADD3.X R5, PT, PT, R5, UR5, RZ, P0, !PT ;  /* 0x0000000505057c10 */ /* 0x000fe400087fe4ff */
[----:B------:R-:W-:-:S07]  /*09c0*/  IADD3 R60, PT, PT, R7, 0x1, RZ ;  /* 0x00000001073c7810 */ /* 0x000fce0007ffe0ff */
.L_x_24327:
        /* <DEDUP_REMOVED lines=18> */
[----:B0-----:R-:W-:Y:S02]  /*0af0*/  IADD3 R7, PT, PT, R9, 0xffffffe, RZ ;  /* 0x0ffffffe09077810 */ /* 0x001fe40007ffe0ff */
[----:B------:R-:W-:-:S04]  /*0b00*/  ISETP.GE.U32.AND P0, PT, R8, R67, PT ;  /* 0x000000430800720c */ /* 0x000fc80003f06070 */
[----:B------:R-:W0:Y:S09]  /*0b10*/  F2I.FTZ.U32.TRUNC.NTZ R7, R7 ;  /* 0x0000000700077305 */ /* 0x000e32000021f000 */
[----:B------:R-:W-:-:S05]  /*0b20*/  @P0 VIADD R6, R6, 0x1 ;  /* 0x0000000106060836 */ /* 0x000fca0000000000 */
[----:B------:R-:W-:Y:S01]  /*0b30*/  MOV R8, R6 ;  /* 0x0000000600087202 */ /* 0x000fe20000000f00 */
[----:B0-----:R-:W-:-:S03]  /*0b40*/  IMAD.MOV R6, RZ, RZ, -R7 ;  /* 0x000000ffff067224 */ /* 0x001fc600078e0a07 */
[----:B------:R-:W-:Y:S01]  /*0b50*/  @!P2 IADD3 R8, PT, PT, -R8, RZ, RZ ;  /* 0x000000ff0808a210 */ /* 0x000fe20007ffe1ff */
[----:B------:R-:W-:Y:S01]  /*0b60*/  IMAD R9, R6, R11, RZ ;  /* 0x0000000b06097224 */ /* 0x000fe200078e02ff */
[----:B------:R-:W-:Y:S01]  /*0b70*/  @!P1 LOP3.LUT R8, RZ, R13, RZ, 0x33, !PT ;  /* 0x0000000dff089212 */ /* 0x000fe200078e33ff */
[----:B------:R-:W-:Y:S01]  /*0b80*/  HFMA2 R6, -RZ, RZ, 0, 0 ;  /* 0x00000000ff067431 */ /* 0x000fe200000001ff */
[----:B------:R-:W-:Y:S02]  /*0b90*/  ISETP.NE.AND P1, PT, R12, RZ, PT ;  /* 0x000000ff0c00720c */ /* 0x000fe40003f25270 */
[----:B------:R-:W-:-:S04]  /*0ba0*/  IADD3 R4, PT, PT, R8, R65, RZ ;  /* 0x0000004108047210 */ /* 0x000fc80007ffe0ff */
[----:B------:R-:W-:Y:S02]  /*0bb0*/  IABS R10, R4 ;  /* 0x00000004000a7213 */ /* 0x000fe40000000000 */
[----:B------:R-:W-:Y:S01]  /*0bc0*/  ISETP.GE.AND P2, PT, R4, RZ, PT ;  /* 0x000000ff0400720c */ /* 0x000fe20003f46270 */
[----:B------:R-:W-:Y:S01]  /*0bd0*/  IMAD.HI.U32 R6, R7, R9, R6 ;  /* 0x0000000907067227 */ /* 0x000fe200078e0006 */
[----:B------:R-:W-:-:S03]  /*0be0*/  IADD3 R4, PT, PT, R3, -UR8, RZ ;  /* 0x8000000803047c10 */ /* 0x000fc6000fffe0ff */
[----:B------:R-:W-:-:S04]  /*0bf0*/  IMAD.MOV.U32 R7, RZ, RZ, R10 ;  /* 0x000000ffff077224 */ /* 0x000fc800078e000a */
[----:B------:R-:W-:-:S05]  /*0c00*/  IMAD.HI.U32 R6, R6, R7, RZ ;  /* 0x0000000706067227 */ /* 0x000fca00078e00ff */
[----:B------:R-:W-:-:S05]  /*0c10*/  IADD3 R6, PT, PT, -R6, RZ, RZ ;  /* 0x000000ff06067210 */ /* 0x000fca0007ffe1ff */
        /* <DEDUP_REMOVED lines=8> */
[----:B------:R-:W-:Y:S02]  /*0ca0*/  @!P2 IADD3 R6, PT, PT, -R6, RZ, RZ ;  /* 0x000000ff0606a210 */ /* 0x000fe40007ffe1ff */
        /* <DEDUP_REMOVED lines=8> */
.L_x_24324:
[----:B------:R-:W-:Y:S02]  /*0d30*/  MOV R9, R5 ;  /* 0x0000000500097202 */ /* 0x000fe40000000f00 */
[----:B------:R-:W-:-:S05]  /*0d40*/  MOV R8, R56 ;  /* 0x0000003800087202 */ /* 0x000fca0000000f00 */
[----:B------:R0:W2:Y:S01]  /*0d50*/  LDG.E.CONSTANT R9, desc[UR6][R8.64] ;  /* 0x0000000608097981 */ /* 0x0000a2000c1e9900 */
[----:B------:R-:W-:Y:S02]  /*0d60*/  IMAD.SHL.U32 R6, R7, 0x2, RZ ;  /* 0x0000000207067824 */ /* 0x000fe400078e00ff */
[----:B------:R-:W-:-:S03]  /*0d70*/  IMAD R7, R2, UR9, RZ ;  /* 0x0000000902077c24 */ /* 0x000fc6000f8e02ff */
[----:B------:R-:W-:-:S04]  /*0d80*/  LOP3.LUT R6, R6, 0x3c, RZ, 0xc0, !PT ;  /* 0x0000003c06067812 */ /* 0x000fc800078ec0ff */
[----:B------:R-:W-:-:S04]  /*0d90*/  IADD3 R6, P0, PT, R7, R6, RZ ;  /* 0x0000000607067210 */ /* 0x000fc80007f1e0ff */
[----:B------:R-:W-:Y:S02]  /*0da0*/  LEA.HI.X.SX32 R7, R7, RZ, 0x1, P0 ;  /* 0x000000ff07077211 */ /* 0x000fe400000f0eff */
[----:B0-----:R-:W-:Y:S01]  /*0db0*/  MOV R8, 0x400 ;  /* 0x0000040000087802 */ /* 0x001fe20000000f00 */
        /* <DEDUP_REMOVED lines=15> */
[----:B------:R-:W0:Y:S03]  /*0eb0*/  S2R R9, SR_CgaCtaId ;  /* 0x0000000000097919 */ /* 0x000e260000008800 */
        /* <DEDUP_REMOVED lines=11> */
[----:B------:R-:W2:Y:S04]  /*0f70*/  LDS.128 R12, [R71] ;  /* 0x00000000470c7984 */ /* 0x000ea80000000c00 */
[----:B------:R-:W4:Y:S01]  /*0f80*/  LDS.128 R8, [R71+0x10] ;  /* 0x0000100047087984 */ /* 0x000f220000000c00 */
[----:B--2---:R-:W-:Y:S01]  /*0f90*/  FMUL.FTZ R41, R16, R14 ;  /* 0x0000000e10297220 */ /* 0x004fe20000410000 */
[----:B------:R-:W-:-:S02]  /*0fa0*/  FMUL.FTZ R14, R17, R15 ;  /* 0x0000000f110e7220 */ /* 0x000fc40000410000 */
[----:B------:R-:W0:Y:S01]  /*0fb0*/  LDS.128 R16, [R71+0x20] ;  /* 0x0000200047107984 */ /* 0x000e220000000c00 */
[----:B---3--:R-:W-:Y:S01]  /*0fc0*/  FFMA.FTZ R41, R36, R12, R41 ;  /* 0x0000000c24297223 */ /* 0x008fe20000010029 */
[----:B------:R-:W-:Y:S02]  /*0fd0*/  FFMA.FTZ R14, R37, R13, R14 ;  /* 0x0000000d250e7223 */ /* 0x000fe4000001000e */
[----:B------:R-:W2:Y:S01]  /*0fe0*/  LDG.E.64.CONSTANT R36, desc[UR6][R72.64+0x1100] ;  /* 0x0011000648247981 */ /* 0x000ea2000c1e9b00 */
[----:B----4-:R-:W-:Y:S01]  /*0ff0*/  FFMA.FTZ R41, R34, R8, R41 ;  /* 0x0000000822297223 */ /* 0x010fe20000010029 */
[----:B------:R-:W-:Y:S02]  /*1000*/  FFMA.FTZ R8, R35, R9, R14 ;  /* 0x0000000923087223 */ /* 0x000fe4000001000e */
[----:B------:R-:W1:Y:S01]  /*1010*/  LDS.128 R12, [R71+0x30] ;  /* 0x00003000470c7984 */ /* 0x000e620000000c00 */
[----:B------:R-:W-:Y:S01]  /*1020*/  FFMA.FTZ R41, R32, R10, R41 ;  /* 0x0000000a20297223 */ /* 0x000fe20000010029 */
[----:B------:R-:W-:-:S02]  /*1030*/  FFMA.FTZ R8, R33, R11, R8 ;  /* 0x0000000b21087223 */ /* 0x000fc40000010008 */
[----:B------:R-:W3:Y:S04]  /*1040*/  LDG.E.64.CONSTANT R32, desc[UR6][R72.64+0x1200] ;  /* 0x0012000648207981 */ /* 0x000ee8000c1e9b00 */
[----:B------:R-:W4:Y:S01]  /*1050*/  LDG.E.64.CONSTANT R34, desc[UR6][R72.64+0x1400] ;  /* 0x0014000648227981 */ /* 0x000f22000c1e9b00 */
[----:B0-----:R-:W-:Y:S01]  /*1060*/  FFMA.FTZ R41, R30, R16, R41 ;  /* 0x000000101e297223 */ /* 0x001fe20000010029 */
[----:B------:R-:W-:Y:S02]  /*1070*/  FFMA.FTZ R16, R31, R17, R8 ;  /* 0x000000111f107223 */ /* 0x000fe40000010008 */
[----:B------:R-:W0:Y:S01]  /*1080*/  LDS.128 R8, [R71+0x40] ;  /* 0x0000400047087984 */ /* 0x000e220000000c00 */
[----:B------:R-:W-:Y:S01]  /*1090*/  FFMA.FTZ R41, R28, R18, R41 ;  /* 0x000000121c297223 */ /* 0x000fe20000010029 */
[----:B------:R-:W-:-:S02]  /*10a0*/  FFMA.FTZ R16, R29, R19, R16 ;  /* 0x000000131d107223 */ /* 0x000fc40000010010 */
[----:B------:R-:W4:Y:S01]  /*10b0*/  LDG.E.64.CONSTANT R30, desc[UR6][R72.64+0x1a00] ;  /* 0x001a0006481e7981 */ /* 0x000f22000c1e9b00 */
[----:B-1----:R-:W-:Y:S01]  /*10c0*/  FFMA.FTZ R41, R22, R12, R41 ;  /* 0x0000000c16297223 */ /* 0x002fe20000010029 */
[----:B------:R-:W-:Y:S02]  /*10d0*/  FFMA.FTZ R16, R23, R13, R16 ;  /* 0x0000000d17107223 */ /* 0x000fe40000010010 */
[----:B------:R-:W4:Y:S01]  /*10e0*/  LDG.E.64.CONSTANT R22, desc[UR6][R72.64+0x1600] ;  /* 0x0016000648167981 */ /* 0x000f22000c1e9b00 */
[----:B------:R-:W-:Y:S01]  /*10f0*/  FFMA.FTZ R41, R20, R14, R41 ;  /* 0x0000000e14297223 */ /* 0x000fe20000010029 */
[----:B------:R-:W-:Y:S02]  /*1100*/  FFMA.FTZ R16, R21, R15, R16 ;  /* 0x0000000f15107223 */ /* 0x000fe40000010010 */
[----:B------:R-:W4:Y:S04]  /*1110*/  LDG.E.64.CONSTANT R20, desc[UR6][R72.64+0x1700] ;  /* 0x0017000648147981 */ /* 0x000f28000c1e9b00 */
[----:B------:R-:W4:Y:S04]  /*1120*/  LDG.E.64.CONSTANT R28, desc[UR6][R72.64+0x1b00] ;  /* 0x001b0006481c7981 */ /* 0x000f28000c1e9b00 */
[----:B------:R-:W1:Y:S01]  /*1130*/  LDS.128 R12, [R71+0x50] ;  /* 0x00005000470c7984 */ /* 0x000e620000000c00 */
[----:B0-----:R-:W-:Y:S01]  /*1140*/  FFMA.FTZ R41, R6, R8, R41 ;  /* 0x0000000806297223 */ /* 0x001fe20000010029 */
[----:B------:R-:W-:-:S02]  /*1150*/  FFMA.FTZ R16, R7, R9, R16 ;  /* 0x0000000907107223 */ /* 0x000fc40000010010 */
[----:B------:R-:W4:Y:S01]  /*1160*/  LDG.E.64.CONSTANT R6, desc[UR6][R72.64+0x1800] ;  /* 0x0018000648067981 */ /* 0x000f22000c1e9b00 */
[----:B------:R-:W-:-:S03]  /*1170*/  FFMA.FTZ R9, R26, R10, R41 ;  /* 0x0000000a1a097223 */ /* 0x000fc60000010029 */
[----:B------:R-:W4:Y:S01]  /*1180*/  LDG.E.64.CONSTANT R40, desc[UR6][R72.64+0x1900] ;  /* 0x0019000648287981 */ /* 0x000f22000c1e9b00 */
[----:B------:R-:W-:-:S03]  /*1190*/  FFMA.FTZ R16, R27, R11, R16 ;  /* 0x0000000b1b107223 */ /* 0x000fc60000010010 */
[----:B------:R-:W4:Y:S01]  /*11a0*/  LDG.E.64.CONSTANT R26, desc[UR6][R72.64+0x1c00] ;  /* 0x001c0006481a7981 */ /* 0x000f22000c1e9b00 */
[----:B-1----:R-:W-:Y:S01]  /*11b0*/  FFMA.FTZ R9, R54, R12, R9 ;  /* 0x0000000c36097223 */ /* 0x002fe20000010009 */
[----:B------:R-:W-:-:S03]  /*11c0*/  FFMA.FTZ R16, R55, R13, R16 ;  /* 0x0000000d37107223 */ /* 0x000fc60000010010 */
[----:B------:R-:W-:Y:S02]  /*11d0*/  FFMA.FTZ R13, R52, R14, R9 ;  /* 0x0000000e340d7223 */ /* 0x000fe40000010009 */
[----:B------:R-:W0:Y:S01]  /*11e0*/  LDS.128 R8, [R71+0x60] ;  /* 0x0000600047087984 */ /* 0x000e220000000c00 */
[----:B------:R-:W-:-:S03]  /*11f0*/  FFMA.FTZ R12, R53, R15, R16 ;  /* 0x0000000f350c7223 */ /* 0x000fc60000010010 */
[----:B------:R-:W1:Y:S04]  /*1200*/  LDS.128 R16, [R71+0x70] ;  /* 0x0000700047107984 */ /* 0x000e680000000c00 */
[----:B------:R-:W4:Y:S01]  /*1210*/  LDG.E.64.CONSTANT R52, desc[UR6][R72.64+0x2200] ;  /* 0x0022000648347981 */ /* 0x000f22000c1e9b00 */
[----:B0-----:R-:W-:Y:S01]  /*1220*/  FFMA.FTZ R13, R24, R8, R13 ;  /* 0x00000008180d7223 */ /* 0x001fe2000001000d */
[----:B------:R-:W-:Y:S02]  /*1230*/  FFMA.FTZ R12, R25, R9, R12 ;  /* 0x00000009190c7223 */ /* 0x000fe4000001000c */
[----:B------:R-:W4:Y:S01]  /*1240*/  LDG.E.64.CONSTANT R24, desc[UR6][R72.64+0x1d00] ;  /* 0x001d000648187981 */ /* 0x000f22000c1e9b00 */
[----:B------:R-:W-:Y:S01]  /*1250*/  FFMA.FTZ R9, R50, R10, R13 ;  /* 0x0000000a32097223 */ /* 0x000fe2000001000d */
[----:B------:R-:W-:-:S02]  /*1260*/  FFMA.FTZ R8, R51, R11, R12 ;  /* 0x0000000b33087223 */ /* 0x000fc4000001000c */
[----:B------:R-:W0:Y:S01]  /*1270*/  LDS.128 R12, [R71+0x80] ;  /* 0x00008000470c7984 */ /* 0x000e220000000c00 */
[----:B-1----:R-:W-:Y:S01]  /*1280*/  FFMA.FTZ R9, R38, R16, R9 ;  /* 0x0000001026097223 */ /* 0x002fe20000010009 */
[----:B------:R-:W-:Y:S02]  /*1290*/  FFMA.FTZ R16, R39, R17, R8 ;  /* 0x0000001127107223 */ /* 0x000fe40000010008 */
[----:B------:R-:W4:Y:S01]  /*12a0*/  LDG.E.64.CONSTANT R38, desc[UR6][R72.64+0x1e00] ;  /* 0x001e000648267981 */ /* 0x000f22000c1e9b00 */
[----:B------:R-:W-:-:S03]  /*12b0*/  FFMA.FTZ R17, R46, R18, R9 ;  /* 0x000000122e117223 */ /* 0x000fc60000010009 */
[----:B------:R-:W3:Y:S01]  /*12c0*/  LDS.128 R8, [R71+0x90] ;  /* 0x0000900047087984 */ /* 0x000ee20000000c00 */
[----:B------:R-:W-:-:S03]  /*12d0*/  FFMA.FTZ R16, R47, R19, R16 ;  /* 0x000000132f107223 */ /* 0x000fc60000010010 */
[----:B------:R-:W4:Y:S01]  /*12e0*/  LDG.E.64.CONSTANT R50, desc[UR6][R72.64+0x2300] ;  /* 0x0023000648327981 */ /* 0x000f22000c1e9b00 */
[----:B0-----:R-:W-:Y:S01]  /*12f0*/  FFMA.FTZ R47, R48, R12, R17 ;  /* 0x0000000c302f7223 */ /* 0x001fe20000010011 */
[----:B------:R-:W-:Y:S02]  /*1300*/  FFMA.FTZ R12, R49, R13, R16 ;  /* 0x0000000d310c7223 */ /* 0x000fe40000010010 */
[----:B------:R-:W4:Y:S04]  /*1310*/  LDS.128 R16, [R71+0xa0] ;  /* 0x0000a00047107984 */ /* 0x000f280000000c00 */
[----:B------:R-:W4:Y:S01]  /*1320*/  LDG.E.64.CONSTANT R48, desc[UR6][R72.64+0x2400] ;  /* 0x0024000648307981 */ /* 0x000f22000c1e9b00 */
[----:B--2---:R-:W-:Y:S01]  /*1330*/  FFMA.FTZ R47, R36, R14, R47 ;  /* 0x0000000e242f7223 */ /* 0x004fe2000001002f */
[----:B------:R-:W-:-:S02]  /*1340*/  FFMA.FTZ R46, R37, R15, R12 ;  /* 0x0000000f252e7223 */ /* 0x000fc4000001000c */
[----:B------:R-:W2:Y:S04]  /*1350*/  LDG.E.64.CONSTANT R36, desc[UR6][R72.64+0x1f00] ;  /* 0x001f000648247981 */ /* 0x000ea8000c1e9b00 */
[----:B------:R-:W0:Y:S01]  /*1360*/  LDS.128 R12, [R71+0xb0] ;  /* 0x0000b000470c7984 */ /* 0x000e220000000c00 */
[----:B---3--:R-:W-:Y:S01]  /*1370*/  FFMA.FTZ R47, R32, R8, R47 ;  /* 0x00000008202f7223 */ /* 0x008fe2000001002f */
[----:B------:R-:W-:Y:S02]  /*1380*/  FFMA.FTZ R46, R33, R9, R46 ;  /* 0x00000009212e7223 */ /* 0x000fe4000001002e */
[----:B------:R-:W3:Y:S01]  /*1390*/  LDG.E.64.CONSTANT R32, desc[UR6][R72.64+0x2000] ;  /* 0x0020000648207981 */ /* 0x000ee2000c1e9b00 */
[----:B------:R-:W-:Y:S01]  /*13a0*/  FFMA.FTZ R47, R44, R10, R47 ;  /* 0x0000000a2c2f7223 */ /* 0x000fe2000001002f */
[----:B------:R-:W-:-:S02]  /*13b0*/  FFMA.FTZ R46, R45, R11, R46 ;  /* 0x0000000b2d2e7223 */ /* 0x000fc4000001002e */
[----:B------:R-:W1:Y:S01]  /*13c0*/  LDS.128 R8, [R71+0xc0] ;  /* 0x0000c00047087984 */ /* 0x000e620000000c00 */
[----:B----4-:R-:W-:Y:S01]  /*13d0*/  FFMA.FTZ R47, R34, R16, R47 ;  /* 0x00000010222f7223 */ /* 0x010fe2000001002f */
[----:B------:R-:W-:Y:S02]  /*13e0*/  FFMA.FTZ R46, R35, R17, R46 ;  /* 0x00000011232e7223 */ /* 0x000fe4000001002e */
[----:B------:R-:W4:Y:S01]  /*13f0*/  LDG.E.64.CONSTANT R34, desc[UR6][R72.64+0x2100] ;  /* 0x0021000648227981 */ /* 0x000f22000c1e9b00 */
[----:B------:R-:W-:Y:S01]  /*1400*/  FFMA.FTZ R47, R42, R18, R47 ;  /* 0x000000122a2f7223 */ /* 0x000fe2000001002f */
[----:B------:R-:W-:Y:S02]  /*1410*/  FFMA.FTZ R46, R43, R19, R46 ;  /* 0x000000132b2e7223 */ /* 0x000fe4000001002e */
[----:B------:R-:W1:Y:S04]  /*1420*/  LDS.128 R16, [R71+0xd0] ;  /* 0x0000d00047107984 */ /* 0x000e680000000c00 */
[----:B------:R-:W4:Y:S04]  /*1430*/  LDG.E.64.CONSTANT R42, desc[UR6][R72.64+0x2e00] ;  /* 0x002e0006482a7981 */ /* 0x000f28000c1e9b00 */
[----:B------:R-:W4:Y:S01]  /*1440*/  LDG.E.64.CONSTANT R44, desc[UR6][R72.64+0x2f00] ;  /* 0x002f0006482c7981 */ /* 0x000f22000c1e9b00 */
[----:B0-----:R-:W-:Y:S01]  /*1450*/  FFMA.FTZ R47, R22, R12, R47 ;  /* 0x0000000c162f7223 */ /* 0x001fe2000001002f */
[----:B------:R-:W-:-:S03]  /*1460*/  FFMA.FTZ R46, R23, R13, R46 ;  /* 0x0000000d172e7223 */ /* 0x000fc6000001002e */
[----:B------:R-:W-:Y:S01]  /*1470*/  FFMA.FTZ R47, R20, R14, R47 ;  /* 0x0000000e142f7223 */ /* 0x000fe2000001002f */
[----:B------:R-:W-:Y:S02]  /*1480*/  FFMA.FTZ R12, R21, R15, R46 ;  /* 0x0000000f150c7223 */ /* 0x000fe4000001002e */
[----:B------:R-:W0:Y:S01]  /*1490*/  LDS.128 R20, [R71+0xe0] ;  /* 0x0000e00047147984 */ /* 0x000e220000000c00 */
[----:B-1----:R-:W-:-:S03]  /*14a0*/  FFMA.FTZ R13, R6, R8, R47 ;  /* 0x00000008060d7223 */ /* 0x002fc6000001002f */
[----:B------:R-:W4:Y:S01]  /*14b0*/  LDG.E.64.CONSTANT R46, desc[UR6][R72.64+0x2500] ;  /* 0x00250006482e7981 */ /* 0x000f22000c1e9b00 */
[----:B------:R-:W-:-:S03]  /*14c0*/  FFMA.FTZ R12, R7, R9, R12 ;  /* 0x00000009070c7223 */ /* 0x000fc6000001000c */
[----:B------:R-:W4:Y:S01]  /*14d0*/  LDG.E.64.CONSTANT R6, desc[UR6][R72.64+0x2600] ;  /* 0x0026000648067981 */ /* 0x000f22000c1e9b00 */
[----:B------:R-:W-:Y:S01]  /*14e0*/  FFMA.FTZ R13, R40, R10, R13 ;  /* 0x0000000a280d7223 */ /* 0x000fe2000001000d */
[----:B------:R-:W-:Y:S02]  /*14f0*/  FFMA.FTZ R12, R41, R11, R12 ;  /* 0x0000000b290c7223 */ /* 0x000fe4000001000c */
[----:B------:R-:W4:Y:S01]  /*1500*/  LDG.E.64.CONSTANT R8, desc[UR6][R72.64+0x2700] ;  /* 0x0027000648087981 */ /* 0x000f22000c1e9b00 */
[----:B------:R-:W-:-:S03]  /*1510*/  FFMA.FTZ R15, R30, R16, R13 ;  /* 0x000000101e0f7223 */ /* 0x000fc6000001000d */
[----:B------:R-:W4:Y:S01]  /*1520*/  LDG.E.64.CONSTANT R10, desc[UR6][R72.64+0x2800] ;  /* 0x00280006480a7981 */ /* 0x000f22000c1e9b00 */
[----:B------:R-:W-:-:S03]  /*1530*/  FFMA.FTZ R16, R31, R17, R12 ;  /* 0x000000111f107223 */ /* 0x000fc6000001000c */
[----:B------:R-:W4:Y:S01]  /*1540*/  LDG.E.64.CONSTANT R12, desc[UR6][R72.64+0x2900] ;  /* 0x00290006480c7981 */ /* 0x000f22000c1e9b00 */
[----:B------:R-:W-:-:S03]  /*1550*/  FFMA.FTZ R31, R28, R18, R15 ;  /* 0x000000121c1f7223 */ /* 0x000fc6000001000f */
[----:B------:R-:W4:Y:S01]  /*1560*/  LDG.E.64.CONSTANT R14, desc[UR6][R72.64+0x2a00] ;  /* 0x002a0006480e7981 */ /* 0x000f22000c1e9b00 */
[----:B------:R-:W-:-:S03]  /*1570*/  FFMA.FTZ R28, R29, R19, R16 ;  /* 0x000000131d1c7223 */ /* 0x000fc60000010010 */
[----:B------:R-:W4:Y:S04]  /*1580*/  LDG.E.64.CONSTANT R16, desc[UR6][R72.64+0x2b00] ;  /* 0x002b000648107981 */ /* 0x000f28000c1e9b00 */
[----:B------:R-:W4:Y:S04]  /*1590*/  LDG.E.64.CONSTANT R18, desc[UR6][R72.64+0x2c00] ;  /* 0x002c000648127981 */ /* 0x000f28000c1e9b00 */
[----:B------:R-:W4:Y:S01]  /*15a0*/  LDG.E.64.CONSTANT R40, desc[UR6][R72.64+0x2d00] ;  /* 0x002d000648287981 */ /* 0x000f22000c1e9b00 */
[----:B0-----:R-:W-:Y:S01]  /*15b0*/  FFMA.FTZ R31, R26, R20, R31 ;  /* 0x000000141a1f7223 */ /* 0x001fe2000001001f */
[----:B------:R-:W-:-:S03]  /*15c0*/  FFMA.FTZ R20, R27, R21, R28 ;  /* 0x000000151b147223 */ /* 0x000fc6000001001c */
[----:B------:R-:W-:Y:S02]  /*15d0*/  FFMA.FTZ R21, R24, R22, R31 ;  /* 0x0000001618157223 */ /* 0x000fe4000001001f */
[----:B------:R-:W0:Y:S01]  /*15e0*/  LDS.128 R28, [R71+0xf0] ;  /* 0x0000f000471c7984 */ /* 0x000e220000000c00 */
[----:B------:R-:W-:-:S03]  /*15f0*/  FFMA.FTZ R20, R25, R23, R20 ;  /* 0x0000001719147223 */ /* 0x000fc60000010014 */
[----:B------:R-:W3:Y:S01]  /*1600*/  LDS.128 R24, [R71+0x100] ;  /* 0x0001000047187984 */ /* 0x000ee20000000c00 */
[----:B0-----:R-:W-:Y:S01]  /*1610*/  FFMA.FTZ R21, R38, R28, R21 ;  /* 0x0000001c26157223 */ /* 0x001fe20000010015 */
[----:B------:R-:W-:Y:S01]  /*1620*/  FFMA.FTZ R28, R39, R29, R20 ;  /* 0x0000001d271c7223 */ /* 0x000fe20000010014 */
[----:B------:R-:W-:Y:S02]  /*1630*/  UMOV UR4, 0xffffffff ;  /* 0xffffffff00047882 */ /* 0x000fe40000000000 */
[----:B--2---:R-:W-:Y:S02]  /*1640*/  FFMA.FTZ R29, R36, R30, R21 ;  /* 0x0000001e241d7223 */ /* 0x004fe40000010015 */
[----:B------:R-:W0:Y:S01]  /*1650*/  LDS.128 R20, [R71+0x110] ;  /* 0x0001100047147984 */ /* 0x000e220000000c00 */
[----:B------:R-:W-:-:S03]  /*1660*/  FFMA.FTZ R28, R37, R31, R28 ;  /* 0x0000001f251c7223 */ /* 0x000fc6000001001c */
[----:B------:R-:W1:Y:S01]  /*1670*/  LDS.128 R36, [R71+0x120] ;  /* 0x0001200047247984 */ /* 0x000e620000000c00 */
[----:B---3--:R-:W-:Y:S01]  /*1680*/  FFMA.FTZ R29, R32, R24, R29 ;  /* 0x00000018201d7223 */ /* 0x008fe2000001001d */
[----:B------:R-:W-:-:S03]  /*1690*/  FFMA.FTZ R28, R33, R25, R28 ;  /* 0x00000019211c7223 */ /* 0x000fc6000001001c */
[----:B----4-:R-:W-:Y:S01]  /*16a0*/  FFMA.FTZ R29, R34, R26, R29 ;  /* 0x0000001a221d7223 */ /* 0x010fe2000001001d */
[----:B------:R-:W-:Y:S02]  /*16b0*/  FFMA.FTZ R28, R35, R27, R28 ;  /* 0x0000001b231c7223 */ /* 0x000fe4000001001c */
[----:B------:R-:W2:Y:S01]  /*16c0*/  LDS.128 R32, [R71+0x130] ;  /* 0x0001300047207984 */ /* 0x000ea20000000c00 */
[----:B0-----:R-:W-:Y:S01]  /*16d0*/  FFMA.FTZ R25, R52, R20, R29 ;  /* 0x0000001434197223 */ /* 0x001fe2000001001d */
[----:B------:R-:W-:Y:S02]  /*16e0*/  FFMA.FTZ R20, R53, R21, R28 ;  /* 0x0000001535147223 */ /* 0x000fe4000001001c */
[----:B------:R-:W0:Y:S01]  /*16f0*/  LDS.128 R28, [R71+0x140] ;  /* 0x00014000471c7984 */ /* 0x000e220000000c00 */
[----:B------:R-:W-:Y:S01]  /*1700*/  FFMA.FTZ R21, R50, R22, R25 ;  /* 0x0000001632157223 */ /* 0x000fe20000010019 */
[----:B------:R-:W-:Y:S02]  /*1710*/  FFMA.FTZ R20, R51, R23, R20 ;  /* 0x0000001733147223 */ /* 0x000fe40000010014 */
[----:B------:R-:W3:Y:S01]  /*1720*/  LDS.128 R24, [R71+0x150] ;  /* 0x0001500047187984 */ /* 0x000ee20000000c00 */
[----:B-1----:R-:W-:Y:S01]  /*1730*/  FFMA.FTZ R51, R48, R36, R21 ;  /* 0x0000002430337223 */ /* 0x002fe20000010015 */
[----:B------:R-:W-:-:S02]  /*1740*/  FFMA.FTZ R36, R49, R37, R20 ;  /* 0x0000002531247223 */ /* 0x000fc40000010014 */
[----:B------:R-:W1:Y:S01]  /*1750*/  LDS.128 R20, [R71+0x160] ;  /* 0x0001600047147984 */ /* 0x000e620000000c00 */
[----:B------:R-:W-:Y:S01]  /*1760*/  FFMA.FTZ R51, R46, R38, R51 ;  /* 0x000000262e337223 */ /* 0x000fe20000010033 */
[----:B------:R-:W-:Y:S02]  /*1770*/  FFMA.FTZ R46, R47, R39, R36 ;  /* 0x000000272f2e7223 */ /* 0x000fe40000010024 */
[----:B------:R-:W4:Y:S01]  /*1780*/  LDS.128 R36, [R71+0x170] ;  /* 0x0001700047247984 */ /* 0x000f220000000c00 */
[----:B--2---:R-:W-:Y:S01]  /*1790*/  FFMA.FTZ R51, R6, R32, R51 ;  /* 0x0000002006337223 */ /* 0x004fe20000010033 */
[----:B------:R-:W-:-:S03]  /*17a0*/  FFMA.FTZ R46, R7, R33, R46 ;  /* 0x00000021072e7223 */ /* 0x000fc6000001002e */
[----:B------:R-:W-:Y:S01]  /*17b0*/  FFMA.FTZ R51, R8, R34, R51 ;  /* 0x0000002208337223 */ /* 0x000fe20000010033 */
[----:B------:R-:W-:-:S03]  /*17c0*/  FFMA.FTZ R46, R9, R35, R46 ;  /* 0x00000023092e7223 */ /* 0x000fc6000001002e */
[----:B0-----:R-:W-:Y:S01]  /*17d0*/  FFMA.FTZ R51, R10, R28, R51 ;  /* 0x0000001c0a337223 */ /* 0x001fe20000010033 */
[----:B------:R-:W-:-:S03]  /*17e0*/  FFMA.FTZ R46, R11, R29, R46 ;  /* 0x0000001d0b2e7223 */ /* 0x000fc6000001002e */
[----:B------:R-:W-:Y:S01]  /*17f0*/  FFMA.FTZ R51, R12, R30, R51 ;  /* 0x0000001e0c337223 */ /* 0x000fe20000010033 */
[----:B------:R-:W-:-:S03]  /*1800*/  FFMA.FTZ R46, R13, R31, R46 ;  /* 0x0000001f0d2e7223 */ /* 0x000fc6000001002e */
[----:B---3--:R-:W-:Y:S01]  /*1810*/  FFMA.FTZ R51, R14, R24, R51 ;  /* 0x000000180e337223 */ /* 0x008fe20000010033 */
[----:B------:R-:W-:-:S03]  /*1820*/  FFMA.FTZ R46, R15, R25, R46 ;  /* 0x000000190f2e7223 */ /* 0x000fc6000001002e */
[----:B------:R-:W-:Y:S01]  /*1830*/  FFMA.FTZ R51, R16, R26, R51 ;  /* 0x0000001a10337223 */ /* 0x000fe20000010033 */
[----:B------:R-:W-:-:S03]  /*1840*/  FFMA.FTZ R46, R17, R27, R46 ;  /* 0x0000001b112e7223 */ /* 0x000fc6000001002e */
[----:B-1----:R-:W-:Y:S01]  /*1850*/  FFMA.FTZ R51, R18, R20, R51 ;  /* 0x0000001412337223 */ /* 0x002fe20000010033 */
[----:B------:R-:W-:-:S03]  /*1860*/  FFMA.FTZ R46, R19, R21, R46 ;  /* 0x00000015132e7223 */ /* 0x000fc6000001002e */
[----:B------:R-:W-:Y:S01]  /*1870*/  FFMA.FTZ R51, R40, R22, R51 ;  /* 0x0000001628337223 */ /* 0x000fe20000010033 */
[----:B------:R-:W-:Y:S01]  /*1880*/  FFMA.FTZ R46, R41, R23, R46 ;  /* 0x00000017292e7223 */ /* 0x000fe2000001002e */
[----:B------:R-:W-:Y:S02]  /*1890*/  ISETP.NE.AND P1, PT, R4, RZ, PT ;  /* 0x000000ff0400720c */ /* 0x000fe40003f25270 */
[----:B----4-:R-:W-:Y:S01]  /*18a0*/  FFMA.FTZ R51, R42, R36, R51 ;  /* 0x000000242a337223 */ /* 0x010fe20000010033 */
[----:B------:R-:W-:-:S03]  /*18b0*/  FFMA.FTZ R46, R43, R37, R46 ;  /* 0x000000252b2e7223 */ /* 0x000fc6000001002e */
[----:B------:R-:W-:Y:S01]  /*18c0*/  FFMA.FTZ R38, R44, R38, R51 ;  /* 0x000000262c267223 */ /* 0x000fe20000010033 */
[----:B------:R-:W-:Y:S01]  /*18d0*/  FFMA.FTZ R39, R45, R39, R46 ;  /* 0x000000272d277223 */ /* 0x000fe2000001002e */
[----:B-----5:R-:W-:-:S03]  /*18e0*/  FSETP.NEU.FTZ.AND P0, PT, R68, RZ, PT ;  /* 0x000000ff4400720b */ /* 0x020fc60003f1d000 */
[----:B------:R-:W-:Y:S01]  /*18f0*/  FADD.FTZ R38, R38, R39 ;  /* 0x0000002726267221 */ /* 0x000fe20000010000 */
[----:B------:R-:W-:Y:S09]  /*1900*/  BRA.DIV UR4, `(.L_x_24326) ;  /* 0x0000004e04e47947 */ /* 0x000ff2000b800000 */
[----:B------:R0:W1:Y:S02]  /*1910*/  SHFL.BFLY PT, R7, R38, 0x1, 0x1f ;  /* 0x0c201f0026077f89 */ /* 0x00006400000e0000 */
.L_x_24364:
        /* <DEDUP_REMOVED lines=8> */
[----:B------:R-:W-:Y:S02]  /*19a0*/  @!P1 FSEL R4, R7, RZ, !P0 ;  /* 0x000000ff07049208 */ /* 0x000fe40004000000 */
[----:B------:R-:W-:-:S03]  /*19b0*/  ISETP.GE.OR P0, PT, R9, R70, P1 ;  /* 0x000000460900720c */ /* 0x000fc60000f06670 */
[----:B------:R1:W-:Y:S10]  /*19c0*/  @!P1 STS [R63], R4 ;  /* 0x000000043f009388 */ /* 0x0003f40000000800 */
[----:B-1----:R-:W-:-:S07]  /*19d0*/  @!P0 FMNMX.FTZ R64, R64, R7, !PT ;  /* 0x0000000740408209 */ /* 0x002fce0007810000 */
.L_x_24325:
[----:B------:R-:W-:Y:S05]  /*19e0*/  BSYNC B1 ;  /* 0x0000000000017941 */ /* 0x000fea0003800000 */
.L_x_24323:
[----:B0-----:R-:W-:Y:S01]  /*19f0*/  IADD3 R4, PT, PT, R70, 0xf, RZ ;  /* 0x0000000f46047810 */ /* 0x001fe20007ffe0ff */
[----:B------:R-:W-:Y:S01]  /*1a00*/  VIADD R63, R63, 0x100 ;  /* 0x000001003f3f7836 */ /* 0x000fe20000000000 */
[----:B------:R-:W-:Y:S01]  /*1a10*/  IADD3 R69, PT, PT, R69, 0x4, RZ ;  /* 0x0000000445457810 */ /* 0x000fe20007ffe0ff */
[----:B------:R-:W-:Y:S01]  /*1a20*/  VIADD R60, R60, 0x40 ;  /* 0x000000403c3c7836 */ /* 0x000fe20000000000 */
[----:B------:R-:W-:Y:S02]  /*1a30*/  SHF.R.S32.HI R7, RZ, 0x1f, R4 ;  /* 0x0000001fff077819 */ /* 0x000fe40000011404 */
[----:B------:R-:W-:Y:S02]  /*1a40*/  IADD3 R56, P1, PT, R56, 0x10, RZ ;  /* 0x0000001038387810 */ /* 0x000fe40007f3e0ff */
[----:B------:R-:W-:Y:S02]  /*1a50*/  LEA.HI R7, R7, R4, RZ, 0x4 ;  /* 0x0000000407077211 */ /* 0x000fe400078f20ff */
[----:B------:R-:W-:-:S02]  /*1a60*/  IADD3 R62, PT, PT, R62, 0x40, RZ ;  /* 0x000000403e3e7810 */ /* 0x000fc40007ffe0ff */
[----:B------:R-:W-:Y:S02]  /*1a70*/  SHF.R.S32.HI R4, RZ, 0x4, R7 ;  /* 0x00000004ff047819 */ /* 0x000fe40000011407 */
[----:B------:R-:W-:Y:S02]  /*1a80*/  IADD3 R61, PT, PT, R61, 0x40, RZ ;  /* 0x000000403d3d7810 */ /* 0x000fe40007ffe0ff */
[----:B------:R-:W-:Y:S02]  /*1a90*/  ISETP.GE.AND P0, PT, R69, R4, PT ;  /* 0x000000044500720c */ /* 0x000fe40003f06270 */
[----:B------:R-:W-:-:S11]  /*1aa0*/  IADD3.X R5, PT, PT, RZ, R5, RZ, P1, !PT ;  /* 0x00000005ff057210 */ /* 0x000fd60000ffe4ff */
[----:B------:R-:W-:Y:S05]  /*1ab0*/  @!P0 BRA `(.L_x_24327) ;  /* 0xffffffec00c48947 */ /* 0x000fea000383ffff */
.L_x_24322:
[----:B------:R-:W-:Y:S05]  /*1ac0*/  BSYNC B0 ;  /* 0x0000000000007941 */ /* 0x000fea0003800000 */
.L_x_24321:
[----:B------:R-:W0:Y:S01]  /*1ad0*/  S2R R4, SR_TID.X ;  /* 0x0000000000047919 */ /* 0x000e220000002100 */
        /* <DEDUP_REMOVED lines=9> */
.L_x_24370:
[----:B------:R-:W3:Y:S01]  /*1b70*/  S2R R7, SR_CgaCtaId ;  /* 0x0000000000077919 */ /* 0x000ee20000008800 */
[----:B------:R-:W-:Y:S01]  /*1b80*/  MOV R8, 0x400 ;  /* 0x0000040000087802 */ /* 0x000fe20000000f00 */
[----:B------:R-:W-:Y:S05]  /*1b90*/  WARPSYNC.ALL ;  /* 0x0000000000007948 */ /* 0x000fea0003800000 */
[----:B------:R-:W-:Y:S02]  /*1ba0*/  IADD3 R6, PT, PT, R8, 0x300, RZ ;  /* 0x0000030008067810 */ /* 0x000fe40007ffe0ff */
[----:B0-----:R-:W-:Y:S02]  /*1bb0*/  LOP3.LUT P0, R60, R4, 0x1f, RZ, 0xc0, !PT ;  /* 0x0000001f043c7812 */ /* 0x001fe4000780c0ff */
[----:B------:R-:W-:-:S02]  /*1bc0*/  SHF.R.U32.HI R5, RZ, 0x5, R4 ;  /* 0x00000005ff057819 */ /* 0x000fc40000011604 */
[----:B-12---:R-:W-:Y:S02]  /*1bd0*/  FMNMX.FTZ R9, R9, R10, !PT ;  /* 0x0000000a09097209 */ /* 0x006fe40007810000 */
[----:B---3--:R-:W-:-:S05]  /*1be0*/  LEA R11, R7, R6, 0x18 ;  /* 0x00000006070b7211 */ /* 0x008fca00078ec0ff */
[----:B------:R-:W-:-:S05]  /*1bf0*/  IMAD R6, R5, 0x4, R11 ;  /* 0x0000000405067824 */ /* 0x000fca00078e020b */
        /* <DEDUP_REMOVED lines=32> */
[----:B------:R-:W-:Y:S01]  /*1e00*/  LEA R15, R7, R12, 0x18 ;  /* 0x0000000c070f7211 */ /* 0x000fe200078ec0ff */
[----:B------:R-:W-:Y:S01]  /*1e10*/  IMAD.MOV.U32 R12, RZ, RZ, RZ ;  /* 0x000000ffff0c7224 */ /* 0x000fe200078e00ff */
[----:B------:R-:W-:Y:S01]  /*1e20*/  MOV R14, R4 ;  /* 0x00000004000e7202 */ /* 0x000fe20000000f00 */
[----:B------:R-:W-:Y:S01]  /*1e30*/  IMAD.MOV R13, RZ, RZ, -R13 ;  /* 0x000000ffff0d7224 */ /* 0x000fe200078e0a0d */
[----:B------:R-:W-:-:S07]  /*1e40*/  LEA R15, R4, R15, 0x2 ;  /* 0x0000000f040f7211 */ /* 0x000fce00078e10ff */
.L_x_24333:
        /* <DEDUP_REMOVED lines=11> */
.L_x_24332:
[----:B------:R-:W-:Y:S05]  /*1f00*/  BSYNC.RECONVERGENT B1 ;  /* 0x0000000000017941 */ /* 0x000fea0003800200 */
.L_x_24331:
        /* <DEDUP_REMOVED lines=12> */
.L_x_24336:
        /* <DEDUP_REMOVED lines=100> */
.L_x_24335:
[----:B------:R-:W-:Y:S05]  /*2610*/  BSYNC.RECONVERGENT B1 ;  /* 0x0000000000017941 */ /* 0x000fea0003800200 */
.L_x_24334:
        /* <DEDUP_REMOVED lines=55> */
.L_x_24338:
[----:B------:R-:W-:Y:S05]  /*2990*/  BSYNC.RECONVERGENT B1 ;  /* 0x0000000000017941 */ /* 0x000fea0003800200 */
.L_x_24337:
        /* <DEDUP_REMOVED lines=26> */
.L_x_24330:
[----:B------:R-:W-:Y:S05]  /*2b40*/  BSYNC.RECONVERGENT B0 ;  /* 0x0000000000007941 */ /* 0x000fea0003800200 */
.L_x_24329:
        /* <DEDUP_REMOVED lines=40> */
.L_x_24343:
[----:B------:R-:W0:Y:S01]  /*2dd0*/  LDS R9, [R12] ;  /* 0x000000000c097984 */ /* 0x000e220000000800 */
[----:B------:R-:W-:-:S05]  /*2de0*/  VIADD R13, R13, 0x1 ;  /* 0x000000010d0d7836 */ /* 0x000fca0000000000 */
[----:B------:R-:W-:Y:S01]  /*2df0*/  ISETP.NE.AND P0, PT, R13, RZ, PT ;  /* 0x000000ff0d00720c */ /* 0x000fe20003f05270 */
[----:B0-----:R-:W-:-:S05]  /*2e00*/  FMUL.FTZ R9, R9, R6 ;  /* 0x0000000609097220 */ /* 0x001fca0000410000 */
[----:B------:R0:W-:Y:S02]  /*2e10*/  STS [R12], R9 ;  /* 0x000000090c007388 */ /* 0x0001e40000000800 */
[----:B0-----:R-:W-:-:S05]  /*2e20*/  IADD3 R12, PT, PT, R12, 0x200, RZ ;  /* 0x000002000c0c7810 */ /* 0x001fca0007ffe0ff */
[----:B------:R-:W-:Y:S05]  /*2e30*/  @P0 BRA `(.L_x_24343) ;  /* 0xfffffffc00e40947 */ /* 0x000fea000383ffff */
.L_x_24342:
[----:B------:R-:W-:Y:S05]  /*2e40*/  BSYNC.RECONVERGENT B1 ;  /* 0x0000000000017941 */ /* 0x000fea0003800200 */
.L_x_24341:
        /* <DEDUP_REMOVED lines=12> */
.L_x_24346:
        /* <DEDUP_REMOVED lines=52> */
.L_x_24345:
[----:B------:R-:W-:Y:S05]  /*3250*/  BSYNC.RECONVERGENT B1 ;  /* 0x0000000000017941 */ /* 0x000fea0003800200 */
.L_x_24344:
        /* <DEDUP_REMOVED lines=31> */
.L_x_24348:
[----:B------:R-:W-:Y:S05]  /*3450*/  BSYNC.RECONVERGENT B1 ;  /* 0x0000000000017941 */ /* 0x000fea0003800200 */
.L_x_24347:
        /* <DEDUP_REMOVED lines=14> */
.L_x_24340:
[----:B------:R-:W-:Y:S05]  /*3540*/  BSYNC.RECONVERGENT B0 ;  /* 0x0000000000007941 */ /* 0x000fea0003800200 */
.L_x_24339:
        /* <DEDUP_REMOVED lines=9> */
[----:B------:R-:W-:-:S02]  /*35e0*/  LEA.HI R6, R9, R6, RZ, 0x4 ;  /* 0x0000000609067211 */ /* 0x000fc400078f20ff */
[----:B------:R-:W-:Y:S01]  /*35f0*/  CS2R R48, SRZ ;  /* 0x0000000000307805 */ /* 0x000fe2000001ff00 */
[----:B------:R-:W1:Y:S01]  /*3600*/  LDCU.64 UR4, c[0x0][0x398] ;  /* 0x00007300ff0477ac */ /* 0x000e620008000a00 */
[----:B------:R-:W-:Y:S02]  /*3610*/  CS2R R46, SRZ ;  /* 0x00000000002e7805 */ /* 0x000fe4000001ff00 */
[----:B------:R-:W-:Y:S02]  /*3620*/  SHF.R.S32.HI R6, RZ, 0x4, R6 ;  /* 0x00000004ff067819 */ /* 0x000fe40000011406 */
[----:B------:R-:W-:Y:S02]  /*3630*/  CS2R R44, SRZ ;  /* 0x00000000002c7805 */ /* 0x000fe4000001ff00 */
[----:B------:R-:W-:Y:S02]  /*3640*/  CS2R R42, SRZ ;  /* 0x00000000002a7805 */ /* 0x000fe4000001ff00 */
[----:B------:R-:W-:-:S02]  /*3650*/  CS2R R40, SRZ ;  /* 0x0000000000287805 */ /* 0x000fc4000001ff00 */
[----:B------:R-:W-:Y:S02]  /*3660*/  ISETP.GE.AND P0, PT, R5, R6, PT ;  /* 0x000000060500720c */ /* 0x000fe40003f06270 */
[----:B------:R-:W-:Y:S02]  /*3670*/  CS2R R38, SRZ ;  /* 0x0000000000267805 */ /* 0x000fe4000001ff00 */
[----:B------:R-:W-:Y:S02]  /*3680*/  CS2R R36, SRZ ;  /* 0x0000000000247805 */ /* 0x000fe4000001ff00 */
[----:B------:R-:W-:Y:S02]  /*3690*/  CS2R R34, SRZ ;  /* 0x0000000000227805 */ /* 0x000fe4000001ff00 */
[----:B------:R-:W-:-:S05]  /*36a0*/  MOV R33, RZ ;  /* 0x000000ff00217202 */ /* 0x000fca0000000f00 */
[----:B01----:R-:W-:Y:S05]  /*36b0*/  @P0 BRA `(.L_x_24350) ;  /* 0x0000001c00940947 */ /* 0x003fea0003800000 */
[----:B------:R-:W0:Y:S01]  /*36c0*/  I2F.RP R9, R0 ;  /* 0x0000000000097306 */ /* 0x000e220000209400 */
[----:B------:R-:W1:Y:S01]  /*36d0*/  LDCU UR8, c[0x0][0x3b8] ;  /* 0x00007700ff0877ac */ /* 0x000e620008000800 */
[----:B------:R-:W-:Y:S01]  /*36e0*/  SHF.R.U32.HI R10, RZ, 0x3, R4 ;  /* 0x00000003ff0a7819 */ /* 0x000fe20000011604 */
[C---:B------:R-:W-:Y:S01]  /*36f0*/  IMAD.IADD R32, R5.reuse, 0x1, -R6 ;  /* 0x0000000105207824 */ /* 0x040fe200078e0a06 */
[----:B------:R-:W-:Y:S01]  /*3700*/  MOV R11, RZ ;  /* 0x000000ff000b7202 */ /* 0x000fe20000000f00 */
[----:B------:R-:W2:Y:S01]  /*3710*/  LDCU.64 UR10, c[0x0][0x3a8] ;  /* 0x00007500ff0a77ac */ /* 0x000ea20008000a00 */
[----:B------:R-:W-:Y:S02]  /*3720*/  LOP3.LUT R10, R10, 0x7c, RZ, 0xc0, !PT ;  /* 0x0000007c0a0a7812 */ /* 0x000fe400078ec0ff */
[----:B------:R-:W-:Y:S01]  /*3730*/  IADD3 R14, PT, PT, R5, 0x1, RZ ;  /* 0x00000001050e7810 */ /* 0x000fe20007ffe0ff */
[----:B------:R-:W3:Y:S01]  /*3740*/  LDCU UR9, c[0x0][0x3d0] ;  /* 0x00007a00ff0977ac */ /* 0x000ee20008000800 */
[----:B------:R-:W-:Y:S01]  /*3750*/  MOV R56, RZ ;  /* 0x000000ff00387202 */ /* 0x000fe20000000f00 */
[----:B0-----:R-:W0:Y:S01]  /*3760*/  MUFU.RCP R9, R9 ;  /* 0x0000000900097308 */ /* 0x001e220000001000 */
[----:B-1----:R-:W-:Y:S01]  /*3770*/  IMAD R15, R59, UR8, RZ ;  /* 0x000000083b0f7c24 */ /* 0x002fe2000f8e02ff */
[----:B------:R-:W1:Y:S03]  /*3780*/  LDCU UR8, c[0x0][0x3ec] ;  /* 0x00007d80ff0877ac */ /* 0x000e660008000800 */
[----:B------:R-:W-:-:S04]  /*3790*/  IMAD.WIDE R10, R15, 0x4, R10 ;  /* 0x000000040f0a7825 */ /* 0x000fc800078e020a */
[----:B---3--:R-:W-:Y:S01]  /*37a0*/  IMAD R66, R2, UR9, RZ ;  /* 0x0000000902427c24 */ /* 0x008fe2000f8e02ff */
[----:B--2---:R-:W-:Y:S01]  /*37b0*/  IADD3 R10, P0, PT, R10, UR10, RZ ;  /* 0x0000000a0a0a7c10 */ /* 0x004fe2000ff1e0ff */
[----:B0-----:R-:W-:Y:S01]  /*37c0*/  VIADD R12, R9, 0xffffffe ;  /* 0x0ffffffe090c7836 */ /* 0x001fe20000000000 */
[----:B------:R-:W-:Y:S02]  /*37d0*/  SHF.L.U32 R9, R4, 0x4, RZ ;  /* 0x0000000404097819 */ /* 0x000fe400000006ff */
[----:B------:R-:W-:Y:S01]  /*37e0*/  SHF.R.S32.HI R67, RZ, 0x1f, R66 ;  /* 0x0000001fff437819 */ /* 0x000fe20000011442 */
[----:B------:R0:W2:Y:S01]  /*37f0*/  F2I.FTZ.U32.TRUNC.NTZ R13, R12 ;  /* 0x0000000c000d7305 */ /* 0x0000a2000021f000 */
[----:B-1----:R-:W-:Y:S01]  /*3800*/  VIADD R3, R3, -UR8 ;  /* 0x8000000803037c36 */ /* 0x002fe20008000000 */
[----:B0-----:R-:W-:Y:S02]  /*3810*/  IADD3 R12, PT, PT, R8, 0x320, RZ ;  /* 0x00000320080c7810 */ /* 0x001fe40007ffe0ff */
[----:B------:R-:W-:-:S02]  /*3820*/  LOP3.LUT R8, R9, 0x30, RZ, 0xe2, !PT ;  /* 0x0000003009087812 */ /* 0x000fc400078ee2ff */
[----:B------:R-:W-:Y:S01]  /*3830*/  LEA R7, R7, R12, 0x18 ;  /* 0x0000000c07077211 */ /* 0x000fe200078ec0ff */
[--C-:B--2---:R-:W-:Y:S01]  /*3840*/  IMAD.MOV R15, RZ, RZ, -R13.reuse ;  /* 0x000000ffff0f7224 */ /* 0x104fe200078e0a0d */
[----:B------:R-:W-:Y:S02]  /*3850*/  LEA R8, R5, R8, 0x6 ;  /* 0x0000000805087211 */ /* 0x000fe400078e30ff */
[----:B------:R-:W-:Y:S01]  /*3860*/  MOV R12, RZ ;  /* 0x000000ff000c7202 */ /* 0x000fe20000000f00 */
[----:B------:R-:W-:Y:S02]  /*3870*/  IMAD R15, R15, R0, RZ ;  /* 0x000000000f0f7224 */ /* 0x000fe400078e02ff */
[----:B------:R-:W-:Y:S01]  /*3880*/  IMAD.IADD R9, R7, 0x1, R8 ;  /* 0x0000000107097824 */ /* 0x000fe200078e0208 */
[----:B------:R-:W-:Y:S01]  /*3890*/  IADD3.X R7, PT, PT, R11, UR11, RZ, P0, !PT ;  /* 0x0000000b0b077c10 */ /* 0x000fe200087fe4ff */
[----:B------:R-:W-:Y:S01]  /*38a0*/  IMAD.HI.U32 R8, R13, R15, R12 ;  /* 0x0000000f0d087227 */ /* 0x000fe200078e000c */
[----:B------:R-:W-:-:S02]  /*38b0*/  SHF.L.U32 R12, R4, 0x2, RZ ;  /* 0x00000002040c7819 */ /* 0x000fc400000006ff */
[----:B------:R-:W-:Y:S02]  /*38c0*/  LEA R11, R5, 0x1, 0x4 ;  /* 0x00000001050b7811 */ /* 0x000fe400078e20ff */
[----:B------:R-:W-:Y:S02]  /*38d0*/  LOP3.LUT R62, R12, 0x7c, RZ, 0xc0, !PT ;  /* 0x0000007c0c3e7812 */ /* 0x000fe400078ec0ff */
[----:B------:R-:W-:-:S07]  /*38e0*/  LOP3.LUT R61, R11, 0xc, R12, 0xf8, !PT ;  /* 0x0000000c0b3d7812 */ /* 0x000fce00078ef80c */
.L_x_24353:
        /* <DEDUP_REMOVED lines=24> */
[----:B------:R-:W-:Y:S01]  /*3a70*/  @!P2 IADD3 R16, PT, PT, -R16, RZ, RZ ;  /* 0x000000ff1010a210 */ /* 0x000fe20007ffe1ff */
[----:B0-----:R-:W-:Y:S01]  /*3a80*/  IMAD.MOV R12, RZ, RZ, -R13 ;  /* 0x000000ffff0c7224 */ /* 0x001fe200078e0a0d */
[----:B------:R-:W-:Y:S02]  /*3a90*/  @!P1 LOP3.LUT R16, RZ, R17, RZ, 0x33, !PT ;  /* 0x00000011ff109212 */ /* 0x000fe400078e33ff */
[----:B------:R-:W-:Y:S02]  /*3aa0*/  ISETP.NE.AND P2, PT, R20, RZ, PT ;  /* 0x000000ff1400720c */ /* 0x000fe40003f45270 */
[----:B------:R-:W-:Y:S01]  /*3ab0*/  MOV R17, R12 ;  /* 0x0000000c00117202 */ /* 0x000fe20000000f00 */
[----:B------:R-:W-:Y:S01]  /*3ac0*/  IMAD.MOV.U32 R12, RZ, RZ, RZ ;  /* 0x000000ffff0c7224 */ /* 0x000fe200078e00ff */
[----:B------:R-:W-:-:S03]  /*3ad0*/  IADD3 R15, PT, PT, R16, R65, RZ ;  /* 0x00000041100f7210 */ /* 0x000fc60007ffe0ff */
[----:B------:R-:W-:Y:S01]  /*3ae0*/  IMAD R17, R17, R2, RZ ;  /* 0x0000000211117224 */ /* 0x000fe200078e02ff */
[----:B------:R-:W-:Y:S02]  /*3af0*/  IABS R18, R15 ;  /* 0x0000000f00127213 */ /* 0x000fe40000000000 */
[----:B------:R-:W-:Y:S01]  /*3b00*/  ISETP.GE.AND P1, PT, R15, RZ, PT ;  /* 0x000000ff0f00720c */ /* 0x000fe20003f26270 */
[----:B------:R-:W-:Y:S01]  /*3b10*/  IMAD.HI.U32 R12, R13, R17, R12 ;  /* 0x000000110d0c7227 */ /* 0x000fe200078e000c */
[----:B------:R-:W-:-:S03]  /*3b20*/  MOV R13, R18 ;  /* 0x00000012000d7202 */ /* 0x000fc60000000f00 */
[----:B------:R-:W-:Y:S02]  /*3b30*/  VIADD R15, R14, 0x3 ;  /* 0x000000030e0f7836 */ /* 0x000fe40000000000 */
[----:B------:R-:W-:-:S05]  /*3b40*/  IMAD.HI.U32 R12, R12, R13, RZ ;  /* 0x0000000d0c0c7227 */ /* 0x000fca00078e00ff */
[----:B------:R-:W-:-:S05]  /*3b50*/  IADD3 R12, PT, PT, -R12, RZ, RZ ;  /* 0x000000ff0c0c7210 */ /* 0x000fca0007ffe1ff */
[----:B------:R-:W-:-:S05]  /*3b60*/  IMAD R13, R2, R12, R13 ;  /* 0x0000000c020d7224 */ /* 0x000fca00078e020d */
        /* <DEDUP_REMOVED lines=11> */
[----:B------:R-:W-:Y:S01]  /*3c20*/  IMAD.MOV.U32 R28, RZ, RZ, R10 ;  /* 0x000000ffff1c7224 */ /* 0x000fe200078e000a */
[----:B------:R-:W-:-:S05]  /*3c30*/  MOV R29, R7 ;  /* 0x00000007001d7202 */ /* 0x000fca0000000f00 */
[----:B------:R-:W2:Y:S02]  /*3c40*/  LDG.E.CONSTANT R13, desc[UR6][R28.64] ;  /* 0x000000061c0d7981 */ /* 0x000ea4000c1e9900 */
[----:B--2---:R-:W-:-:S03]  /*3c50*/  IMAD.WIDE R12, R13, UR12, R66 ;  /* 0x0000000c0d0c7c25 */ /* 0x004fc6000f8e0242 */
[----:B------:R-:W-:-:S04]  /*3c60*/  IADD3 R12, P1, PT, R62, R12, RZ ;  /* 0x0000000c3e0c7210 */ /* 0x000fc80007f3e0ff */
[----:B------:R-:W-:Y:S02]  /*3c70*/  IADD3.X R13, PT, PT, RZ, R13, RZ, P1, !PT ;  /* 0x0000000dff0d7210 */ /* 0x000fe40000ffe4ff */
[----:B-----5:R-:W-:-:S04]  /*3c80*/  LEA R68, P1, R12, UR4, 0x2 ;  /* 0x000000040c447c11 */ /* 0x020fc8000f8210ff */
[----:B------:R-:W-:Y:S02]  /*3c90*/  LEA.HI.X R69, R12, UR5, R13, 0x2, P1 ;  /* 0x000000050c457c11 */ /* 0x000fe400088f140d */
[----:B------:R-:W-:Y:S01]  /*3ca0*/  IADD3 R63, PT, PT, R61, -0x1, RZ ;  /* 0xffffffff3d3f7810 */ /* 0x000fe20007ffe0ff */
[----:B------:R-:W0:Y:S04]  /*3cb0*/  LDS.128 R12, [R9] ;  /* 0x00000000090c7984 */ /* 0x000e280000000c00 */
[----:B------:R-:W2:Y:S01]  /*3cc0*/  LDG.E.128.CONSTANT R20, desc[UR6][R68.64] ;  /* 0x0000000644147981 */ /* 0x000ea2000c1e9d00 */
[----:B------:R-:W-:-:S03]  /*3cd0*/  ISETP.NE.AND P1, PT, R32, -0x1, PT ;  /* 0xffffffff2000780c */ /* 0x000fc60003f25270 */
[----:B------:R-:W3:Y:S04]  /*3ce0*/  LDG.E.128.CONSTANT R24, desc[UR6][R68.64+0x200] ;  /* 0x0002000644187981 */ /* 0x000ee8000c1e9d00 */
[----:B------:R-:W4:Y:S06]  /*3cf0*/  LDG.E.128.CONSTANT R16, desc[UR6][R68.64+0x400] ;  /* 0x0004000644107981 */ /* 0x000f2c000c1e9d00 */
[-C--:B------:R-:W-:Y:S01]  /*3d00*/  @!P1 ISETP.GE.AND P2, PT, R63, R70.reuse, PT ;  /* 0x000000463f00920c */ /* 0x080fe20003f46270 */
[C---:B------:R-:W-:Y:S01]  /*3d10*/  @!P1 VIADD R29, R61.reuse, 0x1 ;  /* 0x000000013d1d9836 */ /* 0x040fe20000000000 */
[----:B------:R-:W-:-:S02]  /*3d20*/  @!P1 ISETP.GE.AND P3, PT, R61, R70, PT ;  /* 0x000000463d00920c */ /* 0x000fc40003f66270 */
[----:B--2---:R-:W-:Y:S02]  /*3d30*/  @!P1 FSEL R20, R20, RZ, !P2 ;  /* 0x000000ff14149208 */ /* 0x004fe40005000000 */
[-C--:B------:R-:W-:Y:S02]  /*3d40*/  @!P1 ISETP.GE.AND P2, PT, R29, R70.reuse, PT ;  /* 0x000000461d00920c */ /* 0x080fe40003f46270 */
[----:B------:R-:W-:Y:S02]  /*3d50*/  @!P1 IADD3 R29, PT, PT, R61, 0x2, RZ ;  /* 0x000000023d1d9810 */ /* 0x000fe40007ffe0ff */
[----:B------:R-:W-:Y:S02]  /*3d60*/  @!P1 FSEL R21, R21, RZ, !P3 ;  /* 0x000000ff15159208 */ /* 0x000fe40005800000 */
[----:B------:R-:W-:Y:S02]  /*3d70*/  @!P1 ISETP.GE.AND P3, PT, R29, R70, PT ;  /* 0x000000461d00920c */ /* 0x000fe40003f66270 */
[----:B------:R-:W-:Y:S01]  /*3d80*/  @!P1 IADD3 R29, PT, PT, R61, 0x1, RZ ;  /* 0x000000013d1d9810 */ /* 0x000fe20007ffe0ff */
[----:B0-----:R-:W-:-:S03]  /*3d90*/  FMUL.FTZ R21, R13, R21 ;  /* 0x000000150d157220 */ /* 0x001fc60000410000 */
[----:B------:R-:W-:Y:S01]  /*3da0*/  @!P1 ISETP.GE.AND P4, PT, R29, R70, PT ;  /* 0x000000461d00920c */ /* 0x000fe20003f86270 */
[----:B------:R-:W-:Y:S01]  /*3db0*/  FFMA.FTZ R21, R12, R20, R21 ;  /* 0x000000140c157223 */ /* 0x000fe20000010015 */
[----:B------:R-:W2:Y:S01]  /*3dc0*/  LDG.E.128.CONSTANT R28, desc[UR6][R68.64+0x600] ;  /* 0x00060006441c7981 */ /* 0x000ea2000c1e9d00 */
[----:B------:R-:W-:Y:S02]  /*3dd0*/  @!P1 FSEL R22, R22, RZ, !P2 ;  /* 0x000000ff16169208 */ /* 0x000fe40005000000 */
[----:B------:R-:W-:Y:S02]  /*3de0*/  @!P1 FSEL R23, R23, RZ, !P3 ;  /* 0x000000ff17179208 */ /* 0x000fe40005800000 */
[----:B------:R-:W-:Y:S01]  /*3df0*/  @!P1 ISETP.GE.AND P3, PT, R61, R70, PT ;  /* 0x000000463d00920c */ /* 0x000fe20003f66270 */
[----:B------:R-:W-:Y:S01]  /*3e00*/  FFMA.FTZ R22, R14, R22, R21 ;  /* 0x000000160e167223 */ /* 0x000fe20000010015 */
[----:B------:R-:W-:Y:S02]  /*3e10*/  @!P1 ISETP.GE.AND P2, PT, R63, R70, PT ;  /* 0x000000463f00920c */ /* 0x000fe40003f46270 */
[----:B------:R-:W-:Y:S01]  /*3e20*/  @!P1 IADD3 R21, PT, PT, R61, 0x2, RZ ;  /* 0x000000023d159810 */ /* 0x000fe20007ffe0ff */
[----:B------:R-:W-:Y:S01]  /*3e30*/  FFMA.FTZ R23, R15, R23, R22 ;  /* 0x000000170f177223 */ /* 0x000fe20000010016 */
[----:B---3--:R-:W-:-:S02]  /*3e40*/  @!P1 FSEL R26, R26, RZ, !P4 ;  /* 0x000000ff1a1a9208 */ /* 0x008fc40006000000 */
[-C--:B------:R-:W-:Y:S01]  /*3e50*/  @!P1 ISETP.GE.AND P4, PT, R61, R70.reuse, PT ;  /* 0x000000463d00920c */ /* 0x080fe20003f86270 */
[----:B------:R-:W-:Y:S01]  /*3e60*/  FADD.FTZ R56, R56, R23 ;  /* 0x0000001738387221 */ /* 0x000fe20000010000 */
[----:B------:R-:W-:Y:S02]  /*3e70*/  @!P1 FSEL R25, R25, RZ, !P3 ;  /* 0x000000ff19199208 */ /* 0x000fe40005800000 */
[----:B------:R-:W-:Y:S02]  /*3e80*/  @!P1 FSEL R24, R24, RZ, !P2 ;  /* 0x000000ff18189208 */ /* 0x000fe40005000000 */
[-C--:B------:R-:W-:Y:S01]  /*3e90*/  @!P1 ISETP.GE.AND P2, PT, R21, R70.reuse, PT ;  /* 0x000000461500920c */ /* 0x080fe20003f46270 */
[----:B------:R-:W-:Y:S01]  /*3ea0*/  @!P1 VIADD R21, R61, 0x1 ;  /* 0x000000013d159836 */ /* 0x000fe20000000000 */
[----:B------:R-:W-:Y:S01]  /*3eb0*/  @!P1 ISETP.GE.AND P3, PT, R63, R70, PT ;  /* 0x000000463f00920c */ /* 0x000fe20003f66270 */
[----:B------:R-:W-:Y:S01]  /*3ec0*/  FMUL.FTZ R25, R13, R25 ;  /* 0x000000190d197220 */ /* 0x000fe20000410000 */
[----:B----4-:R-:W-:-:S02]  /*3ed0*/  @!P1 FSEL R17, R17, RZ, !P4 ;  /* 0x000000ff11119208 */ /* 0x010fc40006000000 */
[----:B------:R-:W-:Y:S01]  /*3ee0*/  @!P1 FSEL R27, R27, RZ, !P2 ;  /* 0x000000ff1b1b9208 */ /* 0x000fe20005000000 */
[----:B------:R-:W-:Y:S01]  /*3ef0*/  FFMA.FTZ R25, R12, R24, R25 ;  /* 0x000000180c197223 */ /* 0x000fe20000010019 */
[----:B------:R-:W-:Y:S01]  /*3f00*/  @!P1 FSEL R16, R16, RZ, !P3 ;  /* 0x000000ff10109208 */ /* 0x000fe20005800000 */
[----:B------:R-:W-:Y:S01]  /*3f10*/  FMUL.FTZ R17, R13, R17 ;  /* 0x000000110d117220 */ /* 0x000fe20000410000 */
[----:B------:R-:W-:Y:S01]  /*3f20*/  @!P1 ISETP.GE.AND P2, PT, R21, R70, PT ;  /* 0x000000461500920c */ /* 0x000fe20003f46270 */
[----:B------:R-:W-:Y:S01]  /*3f30*/  FFMA.FTZ R26, R14, R26, R25 ;  /* 0x0000001a0e1a7223 */ /* 0x000fe20000010019 */
[----:B------:R-:W-:Y:S01]  /*3f40*/  @!P1 ISETP.GE.AND P4, PT, R61, R70, PT ;  /* 0x000000463d00920c */ /* 0x000fe20003f86270 */
[----:B------:R-:W-:Y:S01]  /*3f50*/  FFMA.FTZ R17, R12, R16, R17 ;  /* 0x000000100c117223 */ /* 0x000fe20000010011 */
[----:B------:R-:W-:Y:S01]  /*3f60*/  @!P1 FSEL R18, R18, RZ, !P2 ;  /* 0x000000ff12129208 */ /* 0x000fe20005000000 */
[----:B------:R-:W-:Y:S01]  /*3f70*/  FFMA.FTZ R20, R15, R27, R26 ;  /* 0x0000001b0f147223 */ /* 0x000fe2000001001a */
[----:B------:R-:W-:Y:S01]  /*3f80*/  @!P1 ISETP.GE.AND P3, PT, R63, R70, PT ;  /* 0x000000463f00920c */ /* 0x000fe20003f66270 */
[----:B------:R-:W3:Y:S02]  /*3f90*/  LDG.E.128.CONSTANT R24, desc[UR6][R68.64+0x800] ;  /* 0x0008000644187981 */ /* 0x000ee4000c1e9d00 */
[----:B------:R-:W-:Y:S01]  /*3fa0*/  FFMA.FTZ R18, R14, R18, R17 ;  /* 0x000000120e127223 */ /* 0x000fe20000010011 */
[----:B------:R-:W-:Y:S01]  /*3fb0*/  @!P1 IADD3 R17, PT, PT, R61, 0x2, RZ ;  /* 0x000000023d119810 */ /* 0x000fe20007ffe0ff */
[----:B------:R-:W-:-:S03]  /*3fc0*/  FADD.FTZ R55, R55, R20 ;  /* 0x0000001437377221 */ /* 0x000fc60000010000 */
[----:B------:R-:W-:-:S04]  /*3fd0*/  @!P1 ISETP.GE.AND P2, PT, R17, R70, PT ;  /* 0x000000461100920c */ /* 0x000fc80003f46270 */
[----:B------:R-:W-:Y:S02]  /*3fe0*/  @!P1 FSEL R19, R19, RZ, !P2 ;  /* 0x000000ff13139208 */ /* 0x000fe40005000000 */
[----:B--2---:R-:W-:Y:S02]  /*3ff0*/  @!P1 FSEL R29, R29, RZ, !P4 ;  /* 0x000000ff1d1d9208 */ /* 0x004fe40006000000 */
[----:B------:R-:W-:-:S03]  /*4000*/  @!P1 FSEL R28, R28, RZ, !P3 ;  /* 0x000000ff1c1c9208 */ /* 0x000fc60005800000 */
[----:B------:R-:W-:Y:S01]  /*4010*/  FMUL.FTZ R17, R13, R29 ;  /* 0x0000001d0d117220 */ /* 0x000fe20000410000 */
[----:B------:R-:W-:-:S03]  /*4020*/  FFMA.FTZ R29, R15, R19, R18 ;  /* 0x000000130f1d7223 */ /* 0x000fc60000010012 */
[----:B------:R-:W-:Y:S01]  /*4030*/  FFMA.FTZ R21, R12, R28, R17 ;  /* 0x0000001c0c157223 */ /* 0x000fe20000010011 */
[----:B------:R-:W-:-:S04]  /*4040*/  @!P1 IADD3 R17, PT, PT, R61, 0x1, RZ ;  /* 0x000000013d119810 */ /* 0x000fc80007ffe0ff */
[----:B------:R-:W-:Y:S02]  /*4050*/  @!P1 ISETP.GE.AND P2, PT, R17, R70, PT ;  /* 0x000000461100920c */ /* 0x000fe40003f46270 */
[----:B------:R-:W2:Y:S02]  /*4060*/  LDG.E.128.CONSTANT R16, desc[UR6][R68.64+0xa00] ;  /* 0x000a000644107981 */ /* 0x000ea4000c1e9d00 */
[----:B------:R-:W-:-:S05]  /*4070*/  @!P1 FSEL R30, R30, RZ, !P2 ;  /* 0x000000ff1e1e9208 */ /* 0x000fca0005000000 */
[----:B------:R-:W-:Y:S01]  /*4080*/  FFMA.FTZ R28, R14, R30, R21 ;  /* 0x0000001e0e1c7223 */ /* 0x000fe20000010015 */
[----:B------:R-:W-:-:S04]  /*4090*/  @!P1 IADD3 R21, PT, PT, R61, 0x2, RZ ;  /* 0x000000023d159810 */ /* 0x000fc80007ffe0ff */
[----:B------:R-:W-:Y:S01]  /*40a0*/  @!P1 ISETP.GE.AND P2, PT, R21, R70, PT ;  /* 0x000000461500920c */ /* 0x000fe20003f46270 */
[----:B------:R-:W-:-:S03]  /*40b0*/  @!P1 VIADD R21, R61, 0x1 ;  /* 0x000000013d159836 */ /* 0x000fc60000000000 */
[----:B------:R-:W-:Y:S02]  /*40c0*/  @!P1 FSEL R31, R31, RZ, !P2 ;  /* 0x000000ff1f1f9208 */ /* 0x000fe40005000000 */
[----:B------:R-:W-:Y:S02]  /*40d0*/  @!P1 ISETP.GE.AND P4, PT, R21, R70, PT ;  /* 0x000000461500920c */ /* 0x000fe40003f86270 */
[----:B------:R-:W-:Y:S01]  /*40e0*/  @!P1 IADD3 R21, PT, PT, R61, 0x2, RZ ;  /* 0x000000023d159810 */ /* 0x000fe20007ffe0ff */
[----:B------:R-:W-:-:S03]  /*40f0*/  FFMA.FTZ R28, R15, R31, R28 ;  /* 0x0000001f0f1c7223 */ /* 0x000fc6000001001c */
[-C--:B------:R-:W-:Y:S02]  /*4100*/  @!P1 ISETP.GE.AND P5, PT, R21, R70.reuse, PT ;  /* 0x000000461500920c */ /* 0x080fe40003fa6270 */
[----:B------:R-:W4:Y:S01]  /*4110*/  LDG.E.128.CONSTANT R20, desc[UR6][R68.64+0xc00] ;  /* 0x000c000644147981 */ /* 0x000f22000c1e9d00 */
[----:B------:R-:W-:Y:S01]  /*4120*/  FADD.FTZ R54, R54, R29 ;  /* 0x0000001d36367221 */ /* 0x000fe20000010000 */
[----:B------:R-:W-:Y:S01]  /*4130*/  FADD.FTZ R53, R53, R28 ;  /* 0x0000001c35357221 */ /* 0x000fe20000010000 */
[-C--:B------:R-:W-:Y:S01]  /*4140*/  @!P1 ISETP.GE.AND P3, PT, R61, R70.reuse, PT ;  /* 0x000000463d00920c */ /* 0x080fe20003f66270 */
[----:B------:R-:W4:Y:S01]  /*4150*/  LDG.E.128.CONSTANT R28, desc[UR6][R68.64+0xe00] ;  /* 0x000e0006441c7981 */ /* 0x000f22000c1e9d00 */
[----:B------:R-:W-:Y:S02]  /*4160*/  @!P1 ISETP.GE.AND P2, PT, R63, R70, PT ;  /* 0x000000463f00920c */ /* 0x000fe40003f46270 */
[----:B---3--:R-:W-:Y:S02]  /*4170*/  @!P1 FSEL R25, R25, RZ, !P3 ;  /* 0x000000ff19199208 */ /* 0x008fe40005800000 */
[----:B------:R-:W-:-:S02]  /*4180*/  @!P1 FSEL R24, R24, RZ, !P2 ;  /* 0x000000ff18189208 */ /* 0x000fc40005000000 */
[----:B------:R-:W-:Y:S01]  /*4190*/  @!P1 FSEL R26, R26, RZ, !P4 ;  /* 0x000000ff1a1a9208 */ /* 0x000fe20006000000 */
[----:B------:R-:W-:Y:S01]  /*41a0*/  FMUL.FTZ R25, R13, R25 ;  /* 0x000000190d197220 */ /* 0x000fe20000410000 */
[----:B------:R-:W-:Y:S02]  /*41b0*/  @!P1 ISETP.GE.AND P3, PT, R61, R70, PT ;  /* 0x000000463d00920c */ /* 0x000fe40003f66270 */
[----:B------:R-:W-:Y:S01]  /*41c0*/  @!P1 FSEL R27, R27, RZ, !P5 ;  /* 0x000000ff1b1b9208 */ /* 0x000fe20006800000 */
[----:B------:R-:W-:Y:S01]  /*41d0*/  FFMA.FTZ R25, R12, R24, R25 ;  /* 0x000000180c197223 */ /* 0x000fe20000010019 */
[----:B------:R-:W-:-:S03]  /*41e0*/  @!P1 ISETP.GE.AND P2, PT, R63, R70, PT ;  /* 0x000000463f00920c */ /* 0x000fc60003f46270 */
[----:B------:R-:W-:Y:S01]  /*41f0*/  FFMA.FTZ R26, R14, R26, R25 ;  /* 0x0000001a0e1a7223 */ /* 0x000fe20000010019 */
[----:B------:R-:W-:Y:S02]  /*4200*/  @!P1 IADD3 R25, PT, PT, R61, 0x1, RZ ;  /* 0x000000013d199810 */ /* 0x000fe40007ffe0ff */
[-C--:B------:R-:W-:Y:S01]  /*4210*/  @!P1 ISETP.GE.AND P6, PT, R63, R70.reuse, PT ;  /* 0x000000463f00920c */ /* 0x080fe20003fc6270 */
[----:B------:R-:W-:Y:S01]  /*4220*/  FFMA.FTZ R71, R15, R27, R26 ;  /* 0x0000001b0f477223 */ /* 0x000fe2000001001a */
[----:B------:R-:W-:Y:S02]  /*4230*/  @!P1 ISETP.GE.AND P4, PT, R25, R70, PT ;  /* 0x000000461900920c */ /* 0x000fe40003f86270 */
[----:B------:R-:W3:Y:S01]  /*4240*/  LDG.E.128.CONSTANT R24, desc[UR6][R68.64+0x1000] ;  /* 0x0010000644187981 */ /* 0x000ee2000c1e9d00 */
[----:B--2---:R-:W-:Y:S02]  /*4250*/  @!P1 FSEL R17, R17, RZ, !P3 ;  /* 0x000000ff11119208 */ /* 0x004fe40005800000 */
[----:B------:R-:W-:-:S03]  /*4260*/  @!P1 FSEL R16, R16, RZ, !P2 ;  /* 0x000000ff10109208 */ /* 0x000fc60005000000 */
[----:B------:R-:W-:Y:S01]  /*4270*/  FMUL.FTZ R17, R13, R17 ;  /* 0x000000110d117220 */ /* 0x000fe20000410000 */
[----:B------:R-:W-:-:S03]  /*4280*/  @!P1 FSEL R18, R18, RZ, !P4 ;  /* 0x000000ff12129208 */ /* 0x000fc60006000000 */
[----:B------:R-:W-:-:S04]  /*4290*/  FFMA.FTZ R17, R12, R16, R17 ;  /* 0x000000100c117223 */ /* 0x000fc80000010011 */
[----:B------:R-:W-:Y:S01]  /*42a0*/  FFMA.FTZ R18, R14, R18, R17 ;  /* 0x000000120e127223 */ /* 0x000fe20000010011 */
[----:B------:R-:W-:-:S04]  /*42b0*/  @!P1 IADD3 R17, PT, PT, R61, 0x2, RZ ;  /* 0x000000023d119810 */ /* 0x000fc80007ffe0ff */
[----:B------:R-:W-:Y:S01]  /*42c0*/  @!P1 ISETP.GE.AND P4, PT, R17, R70, PT ;  /* 0x000000461100920c */ /* 0x000fe20003f86270 */
[----:B------:R-:W-:-:S05]  /*42d0*/  @!P1 VIADD R17, R61, 0x1 ;  /* 0x000000013d119836 */ /* 0x000fca0000000000 */
[----:B------:R-:W-:-:S04]  /*42e0*/  @!P1 ISETP.GE.AND P2, PT, R17, R70, PT ;  /* 0x000000461100920c */ /* 0x000fc80003f46270 */
[----:B----4-:R-:W-:Y:S02]  /*42f0*/  @!P1 FSEL R22, R22, RZ, !P2 ;  /* 0x000000ff16169208 */ /* 0x010fe40005000000 */
[-C--:B------:R-:W-:Y:S02]  /*4300*/  @!P1 ISETP.GE.AND P2, PT, R63, R70.reuse, PT ;  /* 0x000000463f00920c */ /* 0x080fe40003f46270 */
[C---:B------:R-:W-:Y:S02]  /*4310*/  @!P1 IADD3 R17, PT, PT, R61.reuse, 0x2, RZ ;  /* 0x000000023d119810 */ /* 0x040fe40007ffe0ff */
[----:B------:R-:W-:Y:S02]  /*4320*/  @!P1 FSEL R28, R28, RZ, !P2 ;  /* 0x000000ff1c1c9208 */ /* 0x000fe40005000000 */
[-C--:B------:R-:W-:Y:S02]  /*4330*/  @!P1 ISETP.GE.AND P2, PT, R61, R70.reuse, PT ;  /* 0x000000463d00920c */ /* 0x080fe40003f46270 */
[----:B------:R-:W-:-:S02]  /*4340*/  @!P1 ISETP.GE.AND P3, PT, R17, R70, PT ;  /* 0x000000461100920c */ /* 0x000fc40003f66270 */
[----:B------:R-:W-:Y:S02]  /*4350*/  @!P1 IADD3 R17, PT, PT, R61, 0x1, RZ ;  /* 0x000000013d119810 */ /* 0x000fe40007ffe0ff */
[----:B------:R-:W-:Y:S02]  /*4360*/  @!P1 FSEL R29, R29, RZ, !P2 ;  /* 0x000000ff1d1d9208 */ /* 0x000fe40005000000 */
[----:B------:R-:W-:Y:S02]  /*4370*/  @!P1 FSEL R20, R20, RZ, !P6 ;  /* 0x000000ff14149208 */ /* 0x000fe40007000000 */
[-C--:B------:R-:W-:Y:S01]  /*4380*/  @!P1 ISETP.GE.AND P5, PT, R17, R70.reuse, PT ;  /* 0x000000461100920c */ /* 0x080fe20003fa6270 */
[----:B------:R-:W-:Y:S01]  /*4390*/  FMUL.FTZ R29, R13, R29 ;  /* 0x0000001d0d1d7220 */ /* 0x000fe20000410000 */
[C---:B------:R-:W-:Y:S02]  /*43a0*/  @!P1 ISETP.GE.AND P6, PT, R61.reuse, R70, PT ;  /* 0x000000463d00920c */ /* 0x040fe40003fc6270 */
[----:B------:R-:W-:Y:S01]  /*43b0*/  @!P1 IADD3 R17, PT, PT, R61, 0x2, RZ ;  /* 0x000000023d119810 */ /* 0x000fe20007ffe0ff */
[----:B------:R-:W-:Y:S01]  /*43c0*/  FFMA.FTZ R29, R12, R28, R29 ;  /* 0x0000001c0c1d7223 */ /* 0x000fe2000001001d */
[----:B------:R-:W-:-:S02]  /*43d0*/  @!P1 FSEL R21, R21, RZ, !P6 ;  /* 0x000000ff15159208 */ /* 0x000fc40007000000 */
[----:B------:R-:W-:Y:S02]  /*43e0*/  @!P1 FSEL R30, R30, RZ, !P5 ;  /* 0x000000ff1e1e9208 */ /* 0x000fe40006800000 */
[----:B------:R-:W-:-:S03]  /*43f0*/  @!P1 ISETP.GE.AND P6, PT, R17, R70, PT ;  /* 0x000000461100920c */ /* 0x000fc60003fc6270 */
[----:B------:R-:W-:Y:S01]  /*4400*/  FFMA.FTZ R30, R14, R30, R29 ;  /* 0x0000001e0e1e7223 */ /* 0x000fe2000001001d */
[----:B------:R-:W-:-:S05]  /*4410*/  @!P1 FSEL R31, R31, RZ, !P6 ;  /* 0x000000ff1f1f9208 */ /* 0x000fca0007000000 */
[----:B------:R-:W-:Y:S02]  /*4420*/  FFMA.FTZ R16, R15, R31, R30 ;  /* 0x0000001f0f107223 */ /* 0x000fe4000001001e */
[----:B------:R-:W2:Y:S01]  /*4430*/  LDG.E.128.CONSTANT R28, desc[UR6][R68.64+0x1200] ;  /* 0x00120006441c7981 */ /* 0x000ea2000c1e9d00 */
[----:B------:R-:W-:Y:S01]  /*4440*/  FMUL.FTZ R21, R13, R21 ;  /* 0x000000150d157220 */ /* 0x000fe20000410000 */
[----:B------:R-:W-:-:S03]  /*4450*/  @!P1 FSEL R19, R19, RZ, !P4 ;  /* 0x000000ff13139208 */ /* 0x000fc60006000000 */
[----:B------:R-:W-:Y:S01]  /*4460*/  FFMA.FTZ R21, R12, R20, R21 ;  /* 0x000000140c157223 */ /* 0x000fe20000010015 */
[----:B------:R-:W-:Y:S01]  /*4470*/  @!P1 ISETP.GE.AND P2, PT, R63, R70, PT ;  /* 0x000000463f00920c */ /* 0x000fe20003f46270 */
[----:B------:R-:W-:Y:S02]  /*4480*/  FFMA.FTZ R18, R15, R19, R18 ;  /* 0x000000130f127223 */ /* 0x000fe40000010012 */
[----:B------:R-:W-:Y:S01]  /*4490*/  FFMA.FTZ R22, R14, R22, R21 ;  /* 0x000000160e167223 */ /* 0x000fe20000010015 */
[----:B------:R-:W-:Y:S01]  /*44a0*/  @!P1 VIADD R21, R61, 0x1 ;  /* 0x000000013d159836 */ /* 0x000fe20000000000 */
[----:B------:R-:W-:Y:S01]  /*44b0*/  @!P1 FSEL R23, R23, RZ, !P3 ;  /* 0x000000ff17179208 */ /* 0x000fe20005800000 */
[----:B------:R-:W-:Y:S01]  /*44c0*/  FADD.FTZ R51, R51, R18 ;  /* 0x0000001233337221 */ /* 0x000fe20000010000 */
[----:B------:R-:W-:Y:S01]  /*44d0*/  FADD.FTZ R49, R49, R16 ;  /* 0x0000001031317221 */ /* 0x000fe20000010000 */
[----:B---3--:R-:W-:Y:S01]  /*44e0*/  @!P1 FSEL R24, R24, RZ, !P2 ;  /* 0x000000ff18189208 */ /* 0x008fe20005000000 */
[----:B------:R-:W3:Y:S01]  /*44f0*/  LDG.E.128.CONSTANT R16, desc[UR6][R68.64+0x1400] ;  /* 0x0014000644107981 */ /* 0x000ee2000c1e9d00 */
[----:B------:R-:W-:-:S02]  /*4500*/  @!P1 ISETP.GE.AND P3, PT, R61, R70, PT ;  /* 0x000000463d00920c */ /* 0x000fc40003f66270 */
[-C--:B------:R-:W-:Y:S02]  /*4510*/  @!P1 ISETP.GE.AND P2, PT, R21, R70.reuse, PT ;  /* 0x000000461500920c */ /* 0x080fe40003f46270 */
[----:B------:R-:W-:Y:S02]  /*4520*/  @!P1 IADD3 R21, PT, PT, R61, 0x2, RZ ;  /* 0x000000023d159810 */ /* 0x000fe40007ffe0ff */
[----:B------:R-:W-:Y:S02]  /*4530*/  @!P1 FSEL R25, R25, RZ, !P3 ;  /* 0x000000ff19199208 */ /* 0x000fe40005800000 */
[----:B------:R-:W-:-:S03]  /*4540*/  @!P1 ISETP.GE.AND P3, PT, R21, R70, PT ;  /* 0x000000461500920c */ /* 0x000fc60003f66270 */
[----:B------:R-:W-:Y:S01]  /*4550*/  FMUL.FTZ R25, R13, R25 ;  /* 0x000000190d197220 */ /* 0x000fe20000410000 */
[----:B------:R-:W-:Y:S02]  /*4560*/  @!P1 FSEL R27, R27, RZ, !P3 ;  /* 0x000000ff1b1b9208 */ /* 0x000fe40005800000 */
[C---:B------:R-:W-:Y:S01]  /*4570*/  @!P1 ISETP.GE.AND P3, PT, R61.reuse, R70, PT ;  /* 0x000000463d00920c */ /* 0x040fe20003f66270 */
[----:B------:R-:W-:Y:S01]  /*4580*/  FFMA.FTZ R25, R12, R24, R25 ;  /* 0x000000180c197223 */ /* 0x000fe20000010019 */
[----:B------:R-:W-:Y:S02]  /*4590*/  @!P1 FSEL R26, R26, RZ, !P2 ;  /* 0x000000ff1a1a9208 */ /* 0x000fe40005000000 */
[----:B------:R-:W-:Y:S02]  /*45a0*/  @!P1 IADD3 R21, PT, PT, R61, 0x1, RZ ;  /* 0x000000013d159810 */ /* 0x000fe40007ffe0ff */
[----:B------:R-:W-:Y:S01]  /*45b0*/  @!P1 ISETP.GE.AND P2, PT, R63, R70, PT ;  /* 0x000000463f00920c */ /* 0x000fe20003f46270 */
[----:B------:R-:W-:Y:S01]  /*45c0*/  FFMA.FTZ R26, R14, R26, R25 ;  /* 0x0000001a0e1a7223 */ /* 0x000fe20000010019 */
[----:B------:R-:W-:-:S02]  /*45d0*/  @!P1 ISETP.GE.AND P4, PT, R21, R70, PT ;  /* 0x000000461500920c */ /* 0x000fc40003f86270 */
[----:B------:R-:W-:Y:S01]  /*45e0*/  @!P1 IADD3 R25, PT, PT, R61, 0x2, RZ ;  /* 0x000000023d199810 */ /* 0x000fe20007ffe0ff */
[----:B------:R-:W-:-:S04]  /*45f0*/  FFMA.FTZ R23, R15, R23, R22 ;  /* 0x000000170f177223 */ /* 0x000fc80000010016 */
[----:B------:R-:W-:Y:S02]  /*4600*/  FADD.FTZ R50, R50, R23 ;  /* 0x0000001732327221 */ /* 0x000fe40000010000 */
[----:B------:R-:W4:Y:S01]  /*4610*/  LDG.E.128.CONSTANT R20, desc[UR6][R68.64+0x1600] ;  /* 0x0016000644147981 */ /* 0x000f22000c1e9d00 */
[----:B------:R-:W-:-:S04]  /*4620*/  FFMA.FTZ R27, R15, R27, R26 ;  /* 0x0000001b0f1b7223 */ /* 0x000fc8000001001a */
[----:B------:R-:W-:Y:S01]  /*4630*/  FADD.FTZ R48, R48, R27 ;  /* 0x0000001b30307221 */ /* 0x000fe20000010000 */
[----:B--2---:R-:W-:Y:S02]  /*4640*/  @!P1 FSEL R29, R29, RZ, !P3 ;  /* 0x000000ff1d1d9208 */ /* 0x004fe40005800000 */
[----:B------:R-:W-:-:S03]  /*4650*/  @!P1 FSEL R28, R28, RZ, !P2 ;  /* 0x000000ff1c1c9208 */ /* 0x000fc60005000000 */
[----:B------:R-:W-:Y:S01]  /*4660*/  FMUL.FTZ R29, R13, R29 ;  /* 0x0000001d0d1d7220 */ /* 0x000fe20000410000 */
[----:B------:R-:W-:Y:S02]  /*4670*/  @!P1 FSEL R30, R30, RZ, !P4 ;  /* 0x000000ff1e1e9208 */ /* 0x000fe40006000000 */
[----:B------:R-:W-:Y:S01]  /*4680*/  @!P1 ISETP.GE.AND P2, PT, R25, R70, PT ;  /* 0x000000461900920c */ /* 0x000fe20003f46270 */
[----:B------:R-:W-:-:S03]  /*4690*/  FFMA.FTZ R29, R12, R28, R29 ;  /* 0x0000001c0c1d7223 */ /* 0x000fc6000001001d */
[----:B------:R-:W-:Y:S01]  /*46a0*/  @!P1 FSEL R31, R31, RZ, !P2 ;  /* 0x000000ff1f1f9208 */ /* 0x000fe20005000000 */
[----:B------:R-:W-:-:S04]  /*46b0*/  FFMA.FTZ R64, R14, R30, R29 ;  /* 0x0000001e0e407223 */ /* 0x000fc8000001001d */
[----:B------:R-:W-:Y:S02]  /*46c0*/  FFMA.FTZ R64, R15, R31, R64 ;  /* 0x0000001f0f407223 */ /* 0x000fe40000010040 */
[----:B------:R-:W2:Y:S01]  /*46d0*/  LDG.E.128.CONSTANT R28, desc[UR6][R68.64+0x1800] ;  /* 0x00180006441c7981 */ /* 0x000ea2000c1e9d00 */
[----:B------:R-:W-:-:S05]  /*46e0*/  @!P1 VIADD R25, R61, 0x1 ;  /* 0x000000013d199836 */ /* 0x000fca0000000000 */
[-C--:B------:R-:W-:Y:S02]  /*46f0*/  @!P1 ISETP.GE.AND P2, PT, R25, R70.reuse, PT ;  /* 0x000000461900920c */ /* 0x080fe40003f46270 */
[----:B------:R-:W2:Y:S01]  /*4700*/  LDG.E.128.CONSTANT R24, desc[UR6][R68.64+0x1a00] ;  /* 0x001a000644187981 */ /* 0x000ea2000c1e9d00 */
[-C--:B------:R-:W-:Y:S02]  /*4710*/  @!P1 ISETP.GE.AND P4, PT, R61, R70.reuse, PT ;  /* 0x000000463d00920c */ /* 0x080fe40003f86270 */
[----:B------:R-:W-:Y:S02]  /*4720*/  @!P1 ISETP.GE.AND P3, PT, R63, R70, PT ;  /* 0x000000463f00920c */ /* 0x000fe40003f66270 */
[----:B---3--:R-:W-:Y:S02]  /*4730*/  @!P1 FSEL R17, R17, RZ, !P4 ;  /* 0x000000ff11119208 */ /* 0x008fe40006000000 */
[----:B------:R-:W-:-:S03]  /*4740*/  @!P1 FSEL R16, R16, RZ, !P3 ;  /* 0x000000ff10109208 */ /* 0x000fc60005800000 */
[----:B------:R-:W-:Y:S01]  /*4750*/  FMUL.FTZ R17, R13, R17 ;  /* 0x000000110d117220 */ /* 0x000fe20000410000 */
[----:B------:R-:W-:-:S03]  /*4760*/  @!P1 FSEL R18, R18, RZ, !P2 ;  /* 0x000000ff12129208 */ /* 0x000fc60005000000 */
[----:B------:R-:W-:-:S04]  /*4770*/  FFMA.FTZ R17, R12, R16, R17 ;  /* 0x000000100c117223 */ /* 0x000fc80000010011 */
[----:B------:R-:W-:Y:S01]  /*4780*/  FFMA.FTZ R18, R14, R18, R17 ;  /* 0x000000120e127223 */ /* 0x000fe20000010011 */
[----:B------:R-:W-:-:S04]  /*4790*/  @!P1 IADD3 R17, PT, PT, R61, 0x2, RZ ;  /* 0x000000023d119810 */ /* 0x000fc80007ffe0ff */
[----:B------:R-:W-:Y:S02]  /*47a0*/  @!P1 ISETP.GE.AND P4, PT, R17, R70, PT ;  /* 0x000000461100920c */ /* 0x000fe40003f86270 */
[----:B------:R-:W-:-:S04]  /*47b0*/  @!P1 IADD3 R17, PT, PT, R61, 0x1, RZ ;  /* 0x000000013d119810 */ /* 0x000fc80007ffe0ff */
[-C--:B------:R-:W-:Y:S02]  /*47c0*/  @!P1 ISETP.GE.AND P2, PT, R17, R70.reuse, PT ;  /* 0x000000461100920c */ /* 0x080fe40003f46270 */
[CC--:B------:R-:W-:Y:S02]  /*47d0*/  @!P1 ISETP.GE.AND P6, PT, R63.reuse, R70.reuse, PT ;  /* 0x000000463f00920c */ /* 0x0c0fe40003fc6270 */
[----:B----4-:R-:W-:Y:S02]  /*47e0*/  @!P1 FSEL R22, R22, RZ, !P2 ;  /* 0x000000ff16169208 */ /* 0x010fe40005000000 */
[----:B------:R-:W-:Y:S02]  /*47f0*/  @!P1 ISETP.GE.AND P2, PT, R63, R70, PT ;  /* 0x000000463f00920c */ /* 0x000fe40003f46270 */
[----:B------:R-:W-:Y:S02]  /*4800*/  @!P1 IADD3 R17, PT, PT, R61, 0x2, RZ ;  /* 0x000000023d119810 */ /* 0x000fe40007ffe0ff */
[----:B------:R-:W-:-:S02]  /*4810*/  @!P1 FSEL R20, R20, RZ, !P6 ;  /* 0x000000ff14149208 */ /* 0x000fc40007000000 */
[-C--:B------:R-:W-:Y:S02]  /*4820*/  @!P1 ISETP.GE.AND P6, PT, R61, R70.reuse, PT ;  /* 0x000000463d00920c */ /* 0x080fe40003fc6270 */
[----:B------:R-:W-:Y:S01]  /*4830*/  @!P1 ISETP.GE.AND P3, PT, R17, R70, PT ;  /* 0x000000461100920c */ /* 0x000fe20003f66270 */
[----:B------:R-:W-:Y:S01]  /*4840*/  @!P1 VIADD R17, R61, 0x1 ;  /* 0x000000013d119836 */ /* 0x000fe20000000000 */
[----:B------:R-:W-:-:S04]  /*4850*/  @!P1 FSEL R21, R21, RZ, !P6 ;  /* 0x000000ff15159208 */ /* 0x000fc80007000000 */
[----:B------:R-:W-:Y:S01]  /*4860*/  @!P1 ISETP.GE.AND P5, PT, R17, R70, PT ;  /* 0x000000461100920c */ /* 0x000fe20003fa6270 */
[----:B------:R-:W-:Y:S01]  /*4870*/  FMUL.FTZ R21, R13, R21 ;  /* 0x000000150d157220 */ /* 0x000fe20000410000 */
[----:B------:R-:W-:-:S03]  /*4880*/  @!P1 IADD3 R17, PT, PT, R61, 0x2, RZ ;  /* 0x000000023d119810 */ /* 0x000fc60007ffe0ff */
[----:B------:R-:W-:Y:S01]  /*4890*/  FFMA.FTZ R21, R12, R20, R21 ;  /* 0x000000140c157223 */ /* 0x000fe20000010015 */
[----:B------:R-:W-:Y:S02]  /*48a0*/  @!P1 ISETP.GE.AND P6, PT, R17, R70, PT ;  /* 0x000000461100920c */ /* 0x000fe40003fc6270 */
[----:B------:R-:W-:Y:S01]  /*48b0*/  @!P1 FSEL R23, R23, RZ, !P3 ;  /* 0x000000ff17179208 */ /* 0x000fe20005800000 */
[----:B------:R-:W-:-:S04]  /*48c0*/  FFMA.FTZ R22, R14, R22, R21 ;  /* 0x000000160e167223 */ /* 0x000fc80000010015 */
[----:B------:R-:W-:Y:S02]  /*48d0*/  FFMA.FTZ R16, R15, R23, R22 ;  /* 0x000000170f107223 */ /* 0x000fe40000010016 */
[----:B------:R-:W3:Y:S01]  /*48e0*/  LDG.E.128.CONSTANT R20, desc[UR6][R68.64+0x1c00] ;  /* 0x001c000644147981 */ /* 0x000ee2000c1e9d00 */
[----:B------:R-:W-:Y:S02]  /*48f0*/  @!P1 FSEL R19, R19, RZ, !P4 ;  /* 0x000000ff13139208 */ /* 0x000fe40006000000 */
[----:B------:R-:W-:-:S03]  /*4900*/  @!P1 IADD3 R17, PT, PT, R61, 0x1, RZ ;  /* 0x000000013d119810 */ /* 0x000fc60007ffe0ff */
[----:B------:R-:W-:Y:S01]  /*4910*/  FFMA.FTZ R19, R15, R19, R18 ;  /* 0x000000130f137223 */ /* 0x000fe20000010012 */
[----:B------:R-:W-:Y:S01]  /*4920*/  FADD.FTZ R45, R45, R16 ;  /* 0x000000102d2d7221 */ /* 0x000fe20000010000 */
[-C--:B------:R-:W-:Y:S02]  /*4930*/  @!P1 ISETP.GE.AND P4, PT, R17, R70.reuse, PT ;  /* 0x000000461100920c */ /* 0x080fe40003f86270 */
[----:B------:R-:W-:Y:S01]  /*4940*/  FADD.FTZ R46, R46, R19 ;  /* 0x000000132e2e7221 */ /* 0x000fe20000010000 */
[----:B--2---:R-:W-:Y:S02]  /*4950*/  @!P1 FSEL R28, R28, RZ, !P2 ;  /* 0x000000ff1c1c9208 */ /* 0x004fe40005000000 */
[----:B------:R-:W-:-:S04]  /*4960*/  @!P1 ISETP.GE.AND P2, PT, R61, R70, PT ;  /* 0x000000463d00920c */ /* 0x000fc80003f46270 */
[----:B------:R-:W-:Y:S02]  /*4970*/  @!P1 FSEL R29, R29, RZ, !P2 ;  /* 0x000000ff1d1d9208 */ /* 0x000fe40005000000 */
[----:B------:R-:W-:-:S03]  /*4980*/  @!P1 FSEL R30, R30, RZ, !P5 ;  /* 0x000000ff1e1e9208 */ /* 0x000fc60006800000 */
[----:B------:R-:W-:Y:S01]  /*4990*/  FMUL.FTZ R29, R13, R29 ;  /* 0x0000001d0d1d7220 */ /* 0x000fe20000410000 */
[----:B------:R-:W-:-:S03]  /*49a0*/  @!P1 FSEL R31, R31, RZ, !P6 ;  /* 0x000000ff1f1f9208 */ /* 0x000fc60007000000 */
[----:B------:R-:W-:-:S04]  /*49b0*/  FFMA.FTZ R29, R12, R28, R29 ;  /* 0x0000001c0c1d7223 */ /* 0x000fc8000001001d */
[----:B------:R-:W-:-:S04]  /*49c0*/  FFMA.FTZ R30, R14, R30, R29 ;  /* 0x0000001e0e1e7223 */ /* 0x000fc8000001001d */
[----:B------:R-:W-:-:S04]  /*49d0*/  FFMA.FTZ R31, R15, R31, R30 ;  /* 0x0000001f0f1f7223 */ /* 0x000fc8000001001e */
[----:B------:R-:W-:Y:S02]  /*49e0*/  FADD.FTZ R44, R44, R31 ;  /* 0x0000001f2c2c7221 */ /* 0x000fe40000010000 */
[----:B------:R-:W2:Y:S01]  /*49f0*/  LDG.E.128.CONSTANT R28, desc[UR6][R68.64+0x1e00] ;  /* 0x001e0006441c7981 */ /* 0x000ea2000c1e9d00 */
[----:B------:R-:W-:-:S04]  /*4a00*/  @!P1 ISETP.GE.AND P2, PT, R63, R70, PT ;  /* 0x000000463f00920c */ /* 0x000fc80003f46270 */
[----:B------:R-:W-:Y:S02]  /*4a10*/  @!P1 FSEL R24, R24, RZ, !P2 ;  /* 0x000000ff18189208 */ /* 0x000fe40005000000 */
[-C--:B------:R-:W-:Y:S02]  /*4a20*/  @!P1 ISETP.GE.AND P2, PT, R17, R70.reuse, PT ;  /* 0x000000461100920c */ /* 0x080fe40003f46270 */
[----:B------:R-:W4:Y:S01]  /*4a30*/  LDG.E.128.CONSTANT R16, desc[UR6][R68.64+0x2000] ;  /* 0x0020000644107981 */ /* 0x000f22000c1e9d00 */
[----:B------:R-:W-:-:S04]  /*4a40*/  @!P1 ISETP.GE.AND P3, PT, R61, R70, PT ;  /* 0x000000463d00920c */ /* 0x000fc80003f66270 */
[----:B------:R-:W-:Y:S02]  /*4a50*/  @!P1 FSEL R25, R25, RZ, !P3 ;  /* 0x000000ff19199208 */ /* 0x000fe40005800000 */
[----:B------:R-:W-:-:S03]  /*4a60*/  @!P1 FSEL R26, R26, RZ, !P2 ;  /* 0x000000ff1a1a9208 */ /* 0x000fc60005000000 */
[----:B------:R-:W-:Y:S01]  /*4a70*/  FMUL.FTZ R25, R13, R25 ;  /* 0x000000190d197220 */ /* 0x000fe20000410000 */
[-C--:B------:R-:W-:Y:S02]  /*4a80*/  @!P1 ISETP.GE.AND P3, PT, R61, R70.reuse, PT ;  /* 0x000000463d00920c */ /* 0x080fe40003f66270 */
[----:B------:R-:W-:Y:S01]  /*4a90*/  @!P1 ISETP.GE.AND P2, PT, R63, R70, PT ;  /* 0x000000463f00920c */ /* 0x000fe20003f46270 */
[----:B------:R-:W-:-:S04]  /*4aa0*/  FFMA.FTZ R25, R12, R24, R25 ;  /* 0x000000180c197223 */ /* 0x000fc80000010019 */
[----:B------:R-:W-:Y:S01]  /*4ab0*/  FFMA.FTZ R26, R14, R26, R25 ;  /* 0x0000001a0e1a7223 */ /* 0x000fe20000010019 */
[----:B------:R-:W-:Y:S02]  /*4ac0*/  @!P1 IADD3 R25, PT, PT, R61, 0x2, RZ ;  /* 0x000000023d199810 */ /* 0x000fe40007ffe0ff */
[----:B---3--:R-:W-:Y:S02]  /*4ad0*/  @!P1 FSEL R21, R21, RZ, !P3 ;  /* 0x000000ff15159208 */ /* 0x008fe40005800000 */
[----:B------:R-:W-:Y:S02]  /*4ae0*/  @!P1 FSEL R20, R20, RZ, !P2 ;  /* 0x000000ff14149208 */ /* 0x000fe40005000000 */
[-C--:B------:R-:W-:Y:S02]  /*4af0*/  @!P1 ISETP.GE.AND P3, PT, R61, R70.reuse, PT ;  /* 0x000000463d00920c */ /* 0x080fe40003f66270 */
[----:B------:R-:W-:Y:S01]  /*4b00*/  @!P1 ISETP.GE.AND P2, PT, R63, R70, PT ;  /* 0x000000463f00920c */ /* 0x000fe20003f46270 */
[----:B------:R-:W-:Y:S01]  /*4b10*/  FMUL.FTZ R21, R13, R21 ;  /* 0x000000150d157220 */ /* 0x000fe20000410000 */
[----:B------:R-:W-:-:S03]  /*4b20*/  @!P1 FSEL R22, R22, RZ, !P4 ;  /* 0x000000ff16169208 */ /* 0x000fc60006000000 */
[----:B------:R-:W-:-:S04]  /*4b30*/  FFMA.FTZ R21, R12, R20, R21 ;  /* 0x000000140c157223 */ /* 0x000fc80000010015 */
[----:B------:R-:W-:Y:S01]  /*4b40*/  FFMA.FTZ R22, R14, R22, R21 ;  /* 0x000000160e167223 */ /* 0x000fe20000010015 */
[----:B--2---:R-:W-:Y:S02]  /*4b50*/  @!P1 FSEL R29, R29, RZ, !P3 ;  /* 0x000000ff1d1d9208 */ /* 0x004fe40005800000 */
[----:B------:R-:W-:Y:S02]  /*4b60*/  @!P1 FSEL R28, R28, RZ, !P2 ;  /* 0x000000ff1c1c9208 */ /* 0x000fe40005000000 */
[CC--:B------:R-:W-:Y:S02]  /*4b70*/  @!P1 ISETP.GE.AND P2, PT, R25.reuse, R70.reuse, PT ;  /* 0x000000461900920c */ /* 0x0c0fe40003f46270 */
[----:B------:R-:W-:Y:S01]  /*4b80*/  @!P1 ISETP.GE.AND P3, PT, R25, R70, PT ;  /* 0x000000461900920c */ /* 0x000fe20003f66270 */
[----:B------:R-:W-:Y:S02]  /*4b90*/  @!P1 VIADD R25, R61, 0x1 ;  /* 0x000000013d199836 */ /* 0x000fe40000000000 */
[----:B------:R-:W-:-:S03]  /*4ba0*/  FMUL.FTZ R21, R13, R29 ;  /* 0x0000001d0d157220 */ /* 0x000fc60000410000 */
[----:B------:R-:W-:Y:S02]  /*4bb0*/  @!P1 ISETP.GE.AND P4, PT, R25, R70, PT ;  /* 0x000000461900920c */ /* 0x000fe40003f86270 */
[----:B------:R-:W-:Y:S02]  /*4bc0*/  @!P1 IADD3 R25, PT, PT, R61, 0x2, RZ ;  /* 0x000000023d199810 */ /* 0x000fe40007ffe0ff */
[----:B------:R-:W-:Y:S02]  /*4bd0*/  @!P1 FSEL R27, R27, RZ, !P2 ;  /* 0x000000ff1b1b9208 */ /* 0x000fe40005000000 */
[----:B------:R-:W-:Y:S01]  /*4be0*/  @!P1 FSEL R23, R23, RZ, !P3 ;  /* 0x000000ff17179208 */ /* 0x000fe20005800000 */
[----:B------:R-:W-:Y:S01]  /*4bf0*/  FFMA.FTZ R21, R12, R28, R21 ;  /* 0x0000001c0c157223 */ /* 0x000fe20000010015 */
[----:B------:R-:W-:Y:S02]  /*4c00*/  @!P1 FSEL R30, R30, RZ, !P4 ;  /* 0x000000ff1e1e9208 */ /* 0x000fe40006000000 */
[----:B------:R-:W-:Y:S01]  /*4c10*/  @!P1 ISETP.GE.AND P2, PT, R25, R70, PT ;  /* 0x000000461900920c */ /* 0x000fe20003f46270 */
[----:B------:R-:W-:-:S02]  /*4c20*/  FFMA.FTZ R23, R15, R23, R22 ;  /* 0x000000170f177223 */ /* 0x000fc40000010016 */
[----:B------:R-:W-:Y:S01]  /*4c30*/  FFMA.FTZ R30, R14, R30, R21 ;  /* 0x0000001e0e1e7223 */ /* 0x000fe20000010015 */
[----:B------:R-:W-:Y:S01]  /*4c40*/  @!P1 FSEL R31, R31, RZ, !P2 ;  /* 0x000000ff1f1f9208 */ /* 0x000fe20005000000 */
[----:B------:R-:W-:Y:S02]  /*4c50*/  FADD.FTZ R42, R42, R23 ;  /* 0x000000172a2a7221 */ /* 0x000fe40000010000 */
[----:B------:R-:W2:Y:S02]  /*4c60*/  LDG.E.128.CONSTANT R20, desc[UR6][R68.64+0x2200] ;  /* 0x0022000644147981 */ /* 0x000ea4000c1e9d00 */
[----:B------:R-:W-:Y:S01]  /*4c70*/  FFMA.FTZ R30, R15, R31, R30 ;  /* 0x0000001f0f1e7223 */ /* 0x000fe2000001001e */
[----:B------:R-:W-:Y:S02]  /*4c80*/  @!P1 ISETP.GE.AND P2, PT, R63, R70, PT ;  /* 0x000000463f00920c */ /* 0x000fe40003f46270 */
[----:B------:R-:W-:Y:S01]  /*4c90*/  @!P1 IADD3 R25, PT, PT, R61, 0x1, RZ ;  /* 0x000000013d199810 */ /* 0x000fe20007ffe0ff */
[----:B------:R-:W-:-:S02]  /*4ca0*/  FADD.FTZ R41, R41, R30 ;  /* 0x0000001e29297221 */ /* 0x000fc40000010000 */
[----:B------:R-:W3:Y:S01]  /*4cb0*/  LDG.E.128.CONSTANT R28, desc[UR6][R68.64+0x2400] ;  /* 0x00240006441c7981 */ /* 0x000ee2000c1e9d00 */
[----:B----4-:R-:W-:Y:S01]  /*4cc0*/  @!P1 FSEL R16, R16, RZ, !P2 ;  /* 0x000000ff10109208 */ /* 0x010fe20005000000 */
[----:B------:R-:W-:Y:S01]  /*4cd0*/  FFMA.FTZ R26, R15, R27, R26 ;  /* 0x0000001b0f1a7223 */ /* 0x000fe2000001001a */
[-C--:B------:R-:W-:Y:S01]  /*4ce0*/  @!P1 ISETP.GE.AND P2, PT, R25, R70.reuse, PT ;  /* 0x000000461900920c */ /* 0x080fe20003f46270 */
[C---:B------:R-:W-:Y:S01]  /*4cf0*/  @!P1 VIADD R27, R61.reuse, 0x1 ;  /* 0x000000013d1b9836 */ /* 0x040fe20000000000 */
[CC--:B------:R-:W-:Y:S02]  /*4d00*/  @!P1 ISETP.GE.AND P3, PT, R61.reuse, R70.reuse, PT ;  /* 0x000000463d00920c */ /* 0x0c0fe40003f66270 */
[----:B------:R-:W-:Y:S01]  /*4d10*/  @!P1 IADD3 R25, PT, PT, R61, 0x2, RZ ;  /* 0x000000023d199810 */ /* 0x000fe20007ffe0ff */
[----:B------:R-:W-:Y:S01]  /*4d20*/  FADD.FTZ R43, R43, R26 ;  /* 0x0000001a2b2b7221 */ /* 0x000fe20000010000 */
[----:B------:R-:W-:Y:S02]  /*4d30*/  @!P1 FSEL R17, R17, RZ, !P3 ;  /* 0x000000ff11119208 */ /* 0x000fe40005800000 */
[----:B------:R-:W-:-:S02]  /*4d40*/  @!P1 ISETP.GE.AND P3, PT, R25, R70, PT ;  /* 0x000000461900920c */ /* 0x000fc40003f66270 */
[----:B------:R-:W-:Y:S02]  /*4d50*/  @!P1 ISETP.GE.AND P4, PT, R27, R70, PT ;  /* 0x000000461b00920c */ /* 0x000fe40003f86270 */
[----:B------:R-:W4:Y:S01]  /*4d60*/  LDG.E.128.CONSTANT R24, desc[UR6][R68.64+0x2600] ;  /* 0x0026000644187981 */ /* 0x000f22000c1e9d00 */
[----:B------:R-:W-:Y:S01]  /*4d70*/  FMUL.FTZ R17, R13, R17 ;  /* 0x000000110d117220 */ /* 0x000fe20000410000 */
[----:B------:R-:W-:Y:S02]  /*4d80*/  @!P1 FSEL R19, R19, RZ, !P3 ;  /* 0x000000ff13139208 */ /* 0x000fe40005800000 */
[----:B------:R-:W-:Y:S01]  /*4d90*/  @!P1 FSEL R18, R18, RZ, !P2 ;  /* 0x000000ff12129208 */ /* 0x000fe20005000000 */
[----:B------:R-:W-:Y:S01]  /*4da0*/  FFMA.FTZ R17, R12, R16, R17 ;  /* 0x000000100c117223 */ /* 0x000fe20000010011 */
[-C--:B------:R-:W-:Y:S02]  /*4db0*/  @!P1 ISETP.GE.AND P3, PT, R61, R70.reuse, PT ;  /* 0x000000463d00920c */ /* 0x080fe40003f66270 */
[----:B------:R-:W-:Y:S01]  /*4dc0*/  @!P1 ISETP.GE.AND P2, PT, R63, R70, PT ;  /* 0x000000463f00920c */ /* 0x000fe20003f46270 */
[----:B------:R-:W-:Y:S01]  /*4dd0*/  FFMA.FTZ R18, R14, R18, R17 ;  /* 0x000000120e127223 */ /* 0x000fe20000010011 */
[----:B------:R-:W-:-:S02]  /*4de0*/  @!P1 IADD3 R17, PT, PT, R61, 0x2, RZ ;  /* 0x000000023d119810 */ /* 0x000fc40007ffe0ff */
[----:B------:R-:W-:Y:S01]  /*4df0*/  @!P1 ISETP.GE.AND P5, PT, R61, R70, PT ;  /* 0x000000463d00920c */ /* 0x000fe20003fa6270 */
[----:B------:R-:W-:-:S04]  /*4e00*/  FFMA.FTZ R19, R15, R19, R18 ;  /* 0x000000130f137223 */ /* 0x000fc80000010012 */
[----:B------:R-:W-:Y:S01]  /*4e10*/  FADD.FTZ R40, R40, R19 ;  /* 0x0000001328287221 */ /* 0x000fe20000010000 */
[----:B--2---:R-:W-:Y:S02]  /*4e20*/  @!P1 FSEL R21, R21, RZ, !P3 ;  /* 0x000000ff15159208 */ /* 0x004fe40005800000 */
[-C--:B------:R-:W-:Y:S02]  /*4e30*/  @!P1 ISETP.GE.AND P3, PT, R61, R70.reuse, PT ;  /* 0x000000463d00920c */ /* 0x080fe40003f66270 */
[----:B------:R-:W-:Y:S02]  /*4e40*/  @!P1 FSEL R20, R20, RZ, !P2 ;  /* 0x000000ff14149208 */ /* 0x000fe40005000000 */
[-C--:B------:R-:W-:Y:S02]  /*4e50*/  @!P1 ISETP.GE.AND P2, PT, R63, R70.reuse, PT ;  /* 0x000000463f00920c */ /* 0x080fe40003f46270 */
[----:B---3--:R-:W-:Y:S02]  /*4e60*/  @!P1 FSEL R29, R29, RZ, !P3 ;  /* 0x000000ff1d1d9208 */ /* 0x008fe40005800000 */
[----:B------:R-:W-:-:S02]  /*4e70*/  @!P1 ISETP.GE.AND P3, PT, R17, R70, PT ;  /* 0x000000461100920c */ /* 0x000fc40003f66270 */
[----:B------:R-:W-:Y:S02]  /*4e80*/  @!P1 IADD3 R17, PT, PT, R61, 0x1, RZ ;  /* 0x000000013d119810 */ /* 0x000fe40007ffe0ff */
[----:B------:R-:W-:Y:S02]  /*4e90*/  @!P1 FSEL R28, R28, RZ, !P2 ;  /* 0x000000ff1c1c9208 */ /* 0x000fe40005000000 */
[-C--:B------:R-:W-:Y:S02]  /*4ea0*/  @!P1 ISETP.GE.AND P2, PT, R17, R70.reuse, PT ;  /* 0x000000461100920c */ /* 0x080fe40003f46270 */
[----:B------:R-:W-:Y:S02]  /*4eb0*/  @!P1 IADD3 R17, PT, PT, R61, 0x2, RZ ;  /* 0x000000023d119810 */ /* 0x000fe40007ffe0ff */
[----:B----4-:R-:W-:Y:S02]  /*4ec0*/  @!P1 FSEL R25, R25, RZ, !P5 ;  /* 0x000000ff19199208 */ /* 0x010fe40006800000 */
[----:B------:R-:W-:Y:S01]  /*4ed0*/  @!P1 ISETP.GE.AND P5, PT, R17, R70, PT ;  /* 0x000000461100920c */ /* 0x000fe20003fa6270 */
[----:B------:R-:W-:Y:S01]  /*4ee0*/  @!P1 VIADD R17, R61, 0x1 ;  /* 0x000000013d119836 */ /* 0x000fe20000000000 */
[----:B------:R-:W-:-:S02]  /*4ef0*/  @!P1 FSEL R22, R22, RZ, !P4 ;  /* 0x000000ff16169208 */ /* 0x000fc40006000000 */
[-C--:B------:R-:W-:Y:S02]  /*4f00*/  @!P1 ISETP.GE.AND P4, PT, R63, R70.reuse, PT ;  /* 0x000000463f00920c */ /* 0x080fe40003f86270 */
[-C--:B------:R-:W-:Y:S02]  /*4f10*/  @!P1 ISETP.GE.AND P6, PT, R17, R70.reuse, PT ;  /* 0x000000461100920c */ /* 0x080fe40003fc6270 */
[----:B------:R-:W-:Y:S02]  /*4f20*/  @!P1 IADD3 R17, PT, PT, R61, 0x2, RZ ;  /* 0x000000023d119810 */ /* 0x000fe40007ffe0ff */
[----:B------:R-:W-:Y:S01]  /*4f30*/  @!P1 FSEL R24, R24, RZ, !P4 ;  /* 0x000000ff18189208 */ /* 0x000fe20006000000 */
[----:B------:R-:W-:Y:S01]  /*4f40*/  FMUL.FTZ R21, R13, R21 ;  /* 0x000000150d157220 */ /* 0x000fe20000410000 */
[----:B------:R-:W-:Y:S02]  /*4f50*/  @!P1 ISETP.GE.AND P4, PT, R17, R70, PT ;  /* 0x000000461100920c */ /* 0x000fe40003f86270 */
[----:B------:R-:W2:Y:S01]  /*4f60*/  LDG.E.128.CONSTANT R16, desc[UR6][R68.64+0x2800] ;  /* 0x0028000644107981 */ /* 0x000ea2000c1e9d00 */
[----:B------:R-:W-:-:S04]  /*4f70*/  FFMA.FTZ R21, R12, R20, R21 ;  /* 0x000000140c157223 */ /* 0x000fc80000010015 */
[----:B------:R-:W-:Y:S01]  /*4f80*/  FFMA.FTZ R22, R14, R22, R21 ;  /* 0x000000160e167223 */ /* 0x000fe20000010015 */
[C---:B------:R-:W-:Y:S01]  /*4f90*/  FMUL.FTZ R21, R13.reuse, R29 ;  /* 0x0000001d0d157220 */ /* 0x040fe20000410000 */
[----:B------:R-:W-:Y:S01]  /*4fa0*/  FMUL.FTZ R25, R13, R25 ;  /* 0x000000190d197220 */ /* 0x000fe20000410000 */
[----:B------:R-:W-:Y:S02]  /*4fb0*/  @!P1 FSEL R23, R23, RZ, !P3 ;  /* 0x000000ff17179208 */ /* 0x000fe40005800000 */
[----:B------:R-:W-:Y:S01]  /*4fc0*/  FFMA.FTZ R21, R12, R28, R21 ;  /* 0x0000001c0c157223 */ /* 0x000fe20000010015 */
[----:B------:R-:W-:Y:S01]  /*4fd0*/  @!P1 FSEL R30, R30, RZ, !P2 ;  /* 0x000000ff1e1e9208 */ /* 0x000fe20005000000 */
[----:B------:R-:W-:Y:S01]  /*4fe0*/  FFMA.FTZ R25, R12, R24, R25 ;  /* 0x000000180c197223 */ /* 0x000fe20000010019 */
[----:B------:R-:W-:-:S03]  /*4ff0*/  FFMA.FTZ R24, R15, R23, R22 ;  /* 0x000000170f187223 */ /* 0x000fc60000010016 */
[----:B------:R-:W-:Y:S02]  /*5000*/  FFMA.FTZ R30, R14, R30, R21 ;  /* 0x0000001e0e1e7223 */ /* 0x000fe40000010015 */
[----:B------:R-:W3:Y:S01]  /*5010*/  LDG.E.128.CONSTANT R20, desc[UR6][R68.64+0x2a00] ;  /* 0x002a000644147981 */ /* 0x000ee2000c1e9d00 */
[----:B------:R-:W-:Y:S02]  /*5020*/  @!P1 FSEL R26, R26, RZ, !P6 ;  /* 0x000000ff1a1a9208 */ /* 0x000fe40007000000 */
[----:B------:R-:W-:-:S03]  /*5030*/  @!P1 FSEL R27, R27, RZ, !P4 ;  /* 0x000000ff1b1b9208 */ /* 0x000fc60006000000 */
[----:B------:R-:W-:Y:S01]  /*5040*/  FFMA.FTZ R26, R14, R26, R25 ;  /* 0x0000001a0e1a7223 */ /* 0x000fe20000010019 */
[----:B------:R-:W-:-:S03]  /*5050*/  @!P1 IADD3 R25, PT, PT, R61, 0x1, RZ ;  /* 0x000000013d199810 */ /* 0x000fc60007ffe0ff */
[----:B------:R-:W-:Y:S01]  /*5060*/  FFMA.FTZ R26, R15, R27, R26 ;  /* 0x0000001b0f1a7223 */ /* 0x000fe2000001001a */
[----:B------:R-:W-:Y:S01]  /*5070*/  @!P1 FSEL R31, R31, RZ, !P5 ;  /* 0x000000ff1f1f9208 */ /* 0x000fe20006800000 */
[----:B------:R-:W-:Y:S01]  /*5080*/  FADD.FTZ R39, R39, R24 ;  /* 0x0000001827277221 */ /* 0x000fe20000010000 */
[----:B------:R-:W-:Y:S01]  /*5090*/  @!P1 ISETP.GE.AND P4, PT, R25, R70, PT ;  /* 0x000000461900920c */ /* 0x000fe20003f86270 */
[----:B------:R-:W-:Y:S02]  /*50a0*/  FADD.FTZ R37, R37, R26 ;  /* 0x0000001a25257221 */ /* 0x000fe40000010000 */
[----:B------:R-:W4:Y:S01]  /*50b0*/  LDG.E.128.CONSTANT R24, desc[UR6][R68.64+0x2c00] ;  /* 0x002c000644187981 */ /* 0x000f22000c1e9d00 */
[----:B------:R-:W-:-:S04]  /*50c0*/  FFMA.FTZ R31, R15, R31, R30 ;  /* 0x0000001f0f1f7223 */ /* 0x000fc8000001001e */
[----:B------:R-:W-:Y:S02]  /*50d0*/  FADD.FTZ R38, R38, R31 ;  /* 0x0000001f26267221 */ /* 0x000fe40000010000 */
[----:B------:R-:W4:Y:S01]  /*50e0*/  LDG.E.128.CONSTANT R28, desc[UR6][R68.64+0x2e00] ;  /* 0x002e0006441c7981 */ /* 0x000f22000c1e9d00 */
[CC--:B------:R-:W-:Y:S02]  /*50f0*/  @!P1 ISETP.GE.AND P3, PT, R63.reuse, R70.reuse, PT ;  /* 0x000000463f00920c */ /* 0x0c0fe40003f66270 */
[CC--:B------:R-:W-:Y:S02]  /*5100*/  @!P1 ISETP.GE.AND P2, PT, R63.reuse, R70.reuse, PT ;  /* 0x000000463f00920c */ /* 0x0c0fe40003f46270 */
[CC--:B------:R-:W-:Y:S02]  /*5110*/  @!P1 ISETP.GE.AND P6, PT, R63.reuse, R70.reuse, PT ;  /* 0x000000463f00920c */ /* 0x0c0fe40003fc6270 */
[----:B------:R-:W-:Y:S01]  /*5120*/  @!P1 ISETP.GE.AND P5, PT, R63, R70, PT ;  /* 0x000000463f00920c */ /* 0x000fe20003fa6270 */
[----:B------:R-:W-:Y:S01]  /*5130*/  FADD.FTZ R52, R52, R71 ;  /* 0x0000004734347221 */ /* 0x000fe20000010000 */
[----:B------:R-:W-:Y:S01]  /*5140*/  FADD.FTZ R47, R47, R64 ;  /* 0x000000402f2f7221 */ /* 0x000fe20000010000 */
[----:B--2---:R-:W-:-:S02]  /*5150*/  @!P1 FSEL R16, R16, RZ, !P3 ;  /* 0x000000ff10109208 */ /* 0x004fc40005800000 */
[----:B------:R-:W-:-:S04]  /*5160*/  @!P1 ISETP.GE.AND P3, PT, R61, R70, PT ;  /* 0x000000463d00920c */ /* 0x000fc80003f66270 */
[----:B------:R-:W-:Y:S02]  /*5170*/  @!P1 FSEL R17, R17, RZ, !P3 ;  /* 0x000000ff11119208 */ /* 0x000fe40005800000 */
[----:B------:R-:W-:-:S03]  /*5180*/  @!P1 FSEL R18, R18, RZ, !P4 ;  /* 0x000000ff12129208 */ /* 0x000fc60006000000 */
[----:B------:R-:W-:Y:S01]  /*5190*/  FMUL.FTZ R17, R13, R17 ;  /* 0x000000110d117220 */ /* 0x000fe20000410000 */
[----:B------:R-:W-:-:S03]  /*51a0*/  @!P1 ISETP.GE.AND P3, PT, R61, R70, PT ;  /* 0x000000463d00920c */ /* 0x000fc60003f66270 */
[----:B------:R-:W-:Y:S01]  /*51b0*/  FFMA.FTZ R17, R12, R16, R17 ;  /* 0x000000100c117223 */ /* 0x000fe20000010011 */
[----:B---3--:R-:W-:-:S03]  /*51c0*/  @!P1 FSEL R21, R21, RZ, !P3 ;  /* 0x000000ff15159208 */ /* 0x008fc60005800000 */
[----:B------:R-:W-:Y:S01]  /*51d0*/  FFMA.FTZ R18, R14, R18, R17 ;  /* 0x000000120e127223 */ /* 0x000fe20000010011 */
[----:B------:R-:W-:Y:S02]  /*51e0*/  @!P1 IADD3 R17, PT, PT, R61, 0x1, RZ ;  /* 0x000000013d119810 */ /* 0x000fe40007ffe0ff */
[----:B------:R-:W-:Y:S01]  /*51f0*/  @!P1 FSEL R20, R20, RZ, !P2 ;  /* 0x000000ff14149208 */ /* 0x000fe20005000000 */
[----:B------:R-:W-:Y:S01]  /*5200*/  FMUL.FTZ R21, R13, R21 ;  /* 0x000000150d157220 */ /* 0x000fe20000410000 */
[----:B------:R-:W-:-:S03]  /*5210*/  @!P1 ISETP.GE.AND P2, PT, R17, R70, PT ;  /* 0x000000461100920c */ /* 0x000fc60003f46270 */
[----:B------:R-:W-:Y:S01]  /*5220*/  FFMA.FTZ R21, R12, R20, R21 ;  /* 0x000000140c157223 */ /* 0x000fe20000010015 */
[----:B------:R-:W-:-:S05]  /*5230*/  @!P1 FSEL R22, R22, RZ, !P2 ;  /* 0x000000ff16169208 */ /* 0x000fca0005000000 */
[----:B------:R-:W-:Y:S01]  /*5240*/  FFMA.FTZ R22, R14, R22, R21 ;  /* 0x000000160e167223 */ /* 0x000fe20000010015 */
[----:B------:R-:W-:Y:S02]  /*5250*/  @!P1 IADD3 R21, PT, PT, R61, 0x1, RZ ;  /* 0x000000013d159810 */ /* 0x000fe40007ffe0ff */
[----:B----4-:R-:W-:Y:S02]  /*5260*/  @!P1 FSEL R24, R24, RZ, !P6 ;  /* 0x000000ff18189208 */ /* 0x010fe40007000000 */
[-C--:B------:R-:W-:Y:S02]  /*5270*/  @!P1 ISETP.GE.AND P6, PT, R21, R70.reuse, PT ;  /* 0x000000461500920c */ /* 0x080fe40003fc6270 */
[CC--:B------:R-:W-:Y:S02]  /*5280*/  @!P1 ISETP.GE.AND P3, PT, R61.reuse, R70.reuse, PT ;  /* 0x000000463d00920c */ /* 0x0c0fe40003f66270 */
[C---:B------:R-:W-:Y:S02]  /*5290*/  @!P1 IADD3 R21, PT, PT, R61.reuse, 0x2, RZ ;  /* 0x000000023d159810 */ /* 0x040fe40007ffe0ff */
[----:B------:R-:W-:-:S02]  /*52a0*/  @!P1 ISETP.GE.AND P4, PT, R61, R70, PT ;  /* 0x000000463d00920c */ /* 0x000fc40003f86270 */
[----:B------:R-:W-:Y:S02]  /*52b0*/  @!P1 FSEL R25, R25, RZ, !P3 ;  /* 0x000000ff19199208 */ /* 0x000fe40005800000 */
[-C--:B------:R-:W-:Y:S02]  /*52c0*/  @!P1 ISETP.GE.AND P2, PT, R21, R70.reuse, PT ;  /* 0x000000461500920c */ /* 0x080fe40003f46270 */
[----:B------:R-:W-:Y:S02]  /*52d0*/  @!P1 FSEL R29, R29, RZ, !P4 ;  /* 0x000000ff1d1d9208 */ /* 0x000fe40006000000 */
[C---:B------:R-:W-:Y:S01]  /*52e0*/  @!P1 IADD3 R21, PT, PT, R61.reuse, 0x1, RZ ;  /* 0x000000013d159810 */ /* 0x040fe20007ffe0ff */
[----:B------:R-:W-:Y:S01]  /*52f0*/  @!P1 VIADD R17, R61, 0x2 ;  /* 0x000000023d119836 */ /* 0x000fe20000000000 */
[----:B------:R-:W-:Y:S01]  /*5300*/  @!P1 FSEL R28, R28, RZ, !P5 ;  /* 0x000000ff1c1c9208 */ /* 0x000fe20006800000 */
[----:B------:R-:W-:Y:S01]  /*5310*/  FMUL.FTZ R25, R13, R25 ;  /* 0x000000190d197220 */ /* 0x000fe20000410000 */
[----:B------:R-:W-:Y:S01]  /*5320*/  @!P1 ISETP.GE.AND P5, PT, R21, R70, PT ;  /* 0x000000461500920c */ /* 0x000fe20003fa6270 */
[----:B------:R-:W-:Y:S01]  /*5330*/  FMUL.FTZ R13, R13, R29 ;  /* 0x0000001d0d0d7220 */ /* 0x000fe20000410000 */
[----:B------:R-:W-:Y:S01]  /*5340*/  @!P1 FSEL R26, R26, RZ, !P6 ;  /* 0x000000ff1a1a9208 */ /* 0x000fe20007000000 */
[C---:B------:R-:W-:Y:S01]  /*5350*/  FFMA.FTZ R25, R12.reuse, R24, R25 ;  /* 0x000000180c197223 */ /* 0x040fe20000010019 */
[C---:B------:R-:W-:Y:S01]  /*5360*/  @!P1 ISETP.GE.AND P4, PT, R17.reuse, R70, PT ;  /* 0x000000461100920c */ /* 0x040fe20003f86270 */
[----:B------:R-:W-:Y:S01]  /*5370*/  FFMA.FTZ R13, R12, R28, R13 ;  /* 0x0000001c0c0d7223 */ /* 0x000fe2000001000d */
[----:B------:R-:W-:-:S02]  /*5380*/  @!P1 ISETP.GE.AND P3, PT, R17, R70, PT ;  /* 0x000000461100920c */ /* 0x000fc40003f66270 */
[----:B------:R-:W-:Y:S02]  /*5390*/  @!P1 ISETP.GE.AND P6, PT, R17, R70, PT ;  /* 0x000000461100920c */ /* 0x000fe40003fc6270 */
[----:B------:R-:W-:Y:S01]  /*53a0*/  @!P1 FSEL R30, R30, RZ, !P5 ;  /* 0x000000ff1e1e9208 */ /* 0x000fe20006800000 */
[C---:B------:R-:W-:Y:S01]  /*53b0*/  FFMA.FTZ R26, R14.reuse, R26, R25 ;  /* 0x0000001a0e1a7223 */ /* 0x040fe20000010019 */
[----:B------:R-:W-:Y:S02]  /*53c0*/  @!P1 FSEL R19, R19, RZ, !P4 ;  /* 0x000000ff13139208 */ /* 0x000fe40006000000 */
[----:B------:R-:W-:Y:S01]  /*53d0*/  @!P1 FSEL R23, R23, RZ, !P3 ;  /* 0x000000ff17179208 */ /* 0x000fe20005800000 */
[----:B------:R-:W-:Y:S01]  /*53e0*/  FFMA.FTZ R14, R14, R30, R13 ;  /* 0x0000001e0e0e7223 */ /* 0x000fe2000001000d */
[----:B------:R-:W-:Y:S02]  /*53f0*/  @!P1 FSEL R27, R27, RZ, !P2 ;  /* 0x000000ff1b1b9208 */ /* 0x000fe40005000000 */
[----:B------:R-:W-:Y:S01]  /*5400*/  @!P1 FSEL R31, R31, RZ, !P6 ;  /* 0x000000ff1f1f9208 */ /* 0x000fe20007000000 */
[C---:B------:R-:W-:Y:S01]  /*5410*/  FFMA.FTZ R19, R15.reuse, R19, R18 ;  /* 0x000000130f137223 */ /* 0x040fe20000010012 */
[C---:B------:R-:W-:Y:S01]  /*5420*/  FFMA.FTZ R22, R15.reuse, R23, R22 ;  /* 0x000000170f167223 */ /* 0x040fe20000010016 */
[----:B------:R-:W-:-:S02]  /*5430*/  FFMA.FTZ R27, R15, R27, R26 ;  /* 0x0000001b0f1b7223 */ /* 0x000fc4000001001a */
[----:B------:R-:W-:Y:S01]  /*5440*/  FFMA.FTZ R14, R15, R31, R14 ;  /* 0x0000001f0f0e7223 */ /* 0x000fe2000001000e */
[----:B------:R-:W-:Y:S01]  /*5450*/  FADD.FTZ R36, R36, R19 ;  /* 0x0000001324247221 */ /* 0x000fe20000010000 */
[----:B------:R-:W-:Y:S01]  /*5460*/  FADD.FTZ R35, R35, R22 ;  /* 0x0000001623237221 */ /* 0x000fe20000010000 */
[----:B------:R-:W-:Y:S01]  /*5470*/  FADD.FTZ R34, R34, R27 ;  /* 0x0000001b22227221 */ /* 0x000fe20000010000 */
[----:B------:R-:W-:-:S07]  /*5480*/  FADD.FTZ R33, R33, R14 ;  /* 0x0000000e21217221 */ /* 0x000fce0000010000 */
.L_x_24352:
[----:B------:R-:W-:Y:S05]  /*5490*/  BSYNC.RECONVERGENT B1 ;  /* 0x0000000000017941 */ /* 0x000fea0003800200 */
.L_x_24351:
[----:B------:R-:W-:Y:S01]  /*54a0*/  IADD3 R10, P1, PT, R10, 0x10, RZ ;  /* 0x000000100a0a7810 */ /* 0x000fe20007f3e0ff */
[----:B------:R-:W-:Y:S01]  /*54b0*/  IMAD.MOV.U32 R14, RZ, RZ, R2 ;  /* 0x000000ffff0e7224 */ /* 0x000fe200078e0002 */
[----:B------:R-:W-:Y:S02]  /*54c0*/  IADD3 R32, PT, PT, R32, 0x4, RZ ;  /* 0x0000000420207810 */ /* 0x000fe40007ffe0ff */
[----:B------:R-:W-:Y:S01]  /*54d0*/  IADD3 R61, PT, PT, R61, 0x40, RZ ;  /* 0x000000403d3d7810 */ /* 0x000fe20007ffe0ff */
[----:B------:R-:W-:Y:S01]  /*54e0*/  IMAD.X R7, RZ, RZ, R7, P1 ;  /* 0x000000ffff077224 */ /* 0x000fe200008e0607 */
[----:B------:R-:W-:Y:S01]  /*54f0*/  IADD3 R9, PT, PT, R9, 0x100, RZ ;  /* 0x0000010009097810 */ /* 0x000fe20007ffe0ff */
[----:B------:R-:W-:Y:S06]  /*5500*/  @!P0 BRA `(.L_x_24353) ;  /* 0xffffffe000f88947 */ /* 0x000fec000383ffff */
.L_x_24350:
[----:B------:R-:W-:Y:S05]  /*5510*/  BSYNC.RECONVERGENT B0 ;  /* 0x0000000000007941 */ /* 0x000fea0003800200 */
.L_x_24349:
[----:B------:R-:W0:Y:S01]  /*5520*/  SHFL.BFLY PT, R3, R56, 0x2, 0x1f ;  /* 0x0c401f0038037f89 */ /* 0x000e2200000e0000 */
        /* <DEDUP_REMOVED lines=8> */
[----:B------:R-:W-:Y:S01]  /*55b0*/  IMAD R5, R5, 0xc0, R60 ;  /* 0x000000c005057824 */ /* 0x000fe200078e023c */
[----:B------:R-:W-:-:S02]  /*55c0*/  LOP3.LUT P1, RZ, R4, 0x3e3, RZ, 0xc0, !PT ;  /* 0x000003e304ff7812 */ /* 0x000fc4000782c0ff */
[----:B------:R-:W4:Y:S01]  /*55d0*/  SHFL.BFLY PT, R9, R54, 0x2, 0x1f ;  /* 0x0c401f0036097f89 */ /* 0x000f2200000e0000 */
[----:B------:R-:W-:-:S03]  /*55e0*/  ISETP.GT.U32.AND P3, PT, R4, 0x1f, PT ;  /* 0x0000001f0400780c */ /* 0x000fc60003f64070 */
[----:B------:R-:W4:Y:S04]  /*55f0*/  SHFL.BFLY PT, R11, R52, 0x2, 0x1f ;  /* 0x0c401f00340b7f89 */ /* 0x000f2800000e0000 */
[----:B------:R-:W4:Y:S01]  /*5600*/  SHFL.BFLY PT, R8, R51, 0x2, 0x1f ;  /* 0x0c401f0033087f89 */ /* 0x000f2200000e0000 */
[----:B0-----:R-:W-:-:S03]  /*5610*/  FADD.FTZ R56, R3, R56 ;  /* 0x0000003803387221 */ /* 0x001fc60000010000 */
[----:B------:R-:W0:Y:S01]  /*5620*/  SHFL.BFLY PT, R7, R38, 0x2, 0x1f ;  /* 0x0c401f0026077f89 */ /* 0x000e2200000e0000 */
[----:B-1----:R-:W-:Y:S01]  /*5630*/  ULEA UR4, UR5, UR4, 0x18 ;  /* 0x0000000405047291 */ /* 0x002fe2000f8ec0ff */
[----:B--2---:R-:W-:Y:S02]  /*5640*/  FADD.FTZ R55, R0, R55 ;  /* 0x0000003700377221 */ /* 0x004fe40000010000 */
[----:B------:R-:W1:Y:S01]  /*5650*/  SHFL.BFLY PT, R2, R37, 0x2, 0x1f ;  /* 0x0c401f0025027f89 */ /* 0x000e6200000e0000 */
[----:B---3--:R-:W-:-:S03]  /*5660*/  FADD.FTZ R53, R6, R53 ;  /* 0x0000003506357221 */ /* 0x008fc60000010000 */
[----:B------:R-:W2:Y:S01]  /*5670*/  SHFL.BFLY PT, R3, R36, 0x2, 0x1f ;  /* 0x0c401f0024037f89 */ /* 0x000ea200000e0000 */
[----:B------:R-:W-:Y:S01]  /*5680*/  LOP3.LUT R6, R4, 0x3, RZ, 0xc0, !PT ;  /* 0x0000000304067812 */ /* 0x000fe200078ec0ff */
[----:B----4-:R-:W-:Y:S02]  /*5690*/  FADD.FTZ R54, R9, R54 ;  /* 0x0000003609367221 */ /* 0x010fe40000010000 */
[----:B------:R-:W3:Y:S01]  /*56a0*/  SHFL.BFLY PT, R0, R35, 0x2, 0x1f ;  /* 0x0c401f0023007f89 */ /* 0x000ee200000e0000 */
[----:B------:R-:W-:Y:S01]  /*56b0*/  ISETP.NE.AND P2, PT, R6, RZ, PT ;  /* 0x000000ff0600720c */ /* 0x000fe20003f45270 */
[----:B------:R-:W-:Y:S02]  /*56c0*/  FADD.FTZ R52, R11, R52 ;  /* 0x000000340b347221 */ /* 0x000fe40000010000 */
[----:B------:R-:W4:Y:S01]  /*56d0*/  SHFL.BFLY PT, R10, R49, 0x2, 0x1f ;  /* 0x0c401f00310a7f89 */ /* 0x000f2200000e0000 */
[----:B------:R-:W-:Y:S01]  /*56e0*/  LEA R5, R5, UR4, 0x2 ;  /* 0x0000000405057c11 */ /* 0x000fe2000f8e10ff */
[----:B------:R-:W-:-:S02]  /*56f0*/  FADD.FTZ R51, R8, R51 ;  /* 0x0000003308337221 */ /* 0x000fc40000010000 */
        /* <DEDUP_REMOVED lines=14> */
[----:B------:R-:W-:Y:S02]  /*57e0*/  LOP3.LUT R12, R4, 0x3c0, RZ, 0xc0, !PT ;  /* 0x000003c0040c7812 */ /* 0x000fe400078ec0ff */
[----:B------:R-:W4:Y:S01]  /*57f0*/  SHFL.BFLY PT, R21, R42, 0x2, 0x1f ;  /* 0x0c401f002a157f89 */ /* 0x000f2200000e0000 */
[----:B------:R-:W-:Y:S01]  /*5800*/  FADD.FTZ R50, R13, R50 ;  /* 0x000000320d327221 */ /* 0x000fe20000010000 */
[----:B------:R-:W-:-:S02]  /*5810*/  ISETP.NE.OR P5, PT, R12, 0x40, P2 ;  /* 0x000000400c00780c */ /* 0x000fc400017a5670 */
        /* <DEDUP_REMOVED lines=58> */
[----:B-1----:R-:W-:Y:S01]  /*5bc0*/  FADD.FTZ R39, R39, R18 ;  /* 0x0000001227277221 */ /* 0x002fe20000010000 */
[----:B------:R-:W-:Y:S01]  /*5bd0*/  BAR.SYNC.DEFER_BLOCKING 0x0 ;  /* 0x0000000000007b1d */ /* 0x000fe20000010000 */
[----:B--2---:R-:W-:Y:S01]  /*5be0*/  FADD.FTZ R38, R38, R21 ;  /* 0x0000001526267221 */ /* 0x004fe20000010000 */
[----:B------:R-:W-:Y:S01]  /*5bf0*/  FADD.FTZ R37, R37, R0 ;  /* 0x0000000025257221 */ /* 0x000fe20000010000 */
[----:B---3--:R-:W-:Y:S01]  /*5c00*/  FADD.FTZ R36, R36, R3 ;  /* 0x0000000324247221 */ /* 0x008fe20000010000 */
[----:B----4-:R-:W-:Y:S01]  /*5c10*/  FADD.FTZ R35, R35, R2 ;  /* 0x0000000223237221 */ /* 0x010fe20000010000 */
        /* <DEDUP_REMOVED lines=27> */
.L_x_24355:
[----:B------:R-:W-:Y:S05]  /*5dd0*/  BSYNC.RECONVERGENT B0 ;  /* 0x0000000000007941 */ /* 0x000fea0003800200 */
.L_x_24354:
        /* <DEDUP_REMOVED lines=51> */
.L_x_24357:
[----:B------:R-:W-:Y:S05]  /*6110*/  BSYNC.RECONVERGENT B0 ;  /* 0x0000000000007941 */ /* 0x000fea0003800200 */
.L_x_24356:
        /* <DEDUP_REMOVED lines=27> */
.L_x_24359:
[----:B------:R-:W-:Y:S05]  /*62d0*/  BSYNC.RECONVERGENT B0 ;  /* 0x0000000000007941 */ /* 0x000fea0003800200 */
.L_x_24358:
        /* <DEDUP_REMOVED lines=51> */
.L_x_24361:
[----:B------:R-:W-:Y:S05]  /*6610*/  BSYNC.RECONVERGENT B0 ;  /* 0x0000000000007941 */ /* 0x000fea0003800200 */
.L_x_24360:
        /* <DEDUP_REMOVED lines=40> */
.L_x_24326:
        /* <DEDUP_REMOVED lines=8> */
.L_x_24363:
[----:B------:R-:W-:Y:S05]  /*6920*/  BSYNC B2 ;  /* 0x0000000000027941 */ /* 0x000fea0003800000 */
.L_x_24362:
[----:B------:R-:W-:Y:S05]  /*6930*/  BRA `(.L_x_24364) ;  /* 0xffffffac00f87947 */ /* 0x000fea000383ffff */
.L_x_24328:
[----:B------:R-:W-:Y:S01]  /*6940*/  HFMA2 R12, -RZ, RZ, 0, 9.5367431640625e-07 ;  /* 0x00000010ff0c7431 */ /* 0x000fe200000001ff */
[----:B------:R-:W-:Y:S01]  /*6950*/  BSSY B0, `(.L_x_24365) ;  /* 0x0000007000007945 */ /* 0x000fe20003800000 */
[----:B------:R-:W-:Y:S01]  /*6960*/  MOV R11, R64 ;  /* 0x00000040000b7202 */ /* 0x000fe20000000f00 */
[----:B------:R-:W-:Y:S01]  /*6970*/  IMAD.MOV.U32 R8, RZ, RZ, -0x1 ;  /* 0xffffffffff087424 */ /* 0x000fe200078e00ff */
[----:B------:R-:W-:-:S07]  /*6980*/  MOV R13, 0x1f ;  /* 0x0000001f000d7802 */ /* 0x000fce0000000f00 */
[----:B0----5:R-:W-:Y:S05]  /*6990*/  WARPSYNC.COLLECTIVE R8, `(.L_x_24366) ;  /* 0x0000000008087348 */ /* 0x021fea0003c00000 */
[----:B------:R1:W2:Y:S02]  /*69a0*/  SHFL.BFLY P2, R7, R11, R12, R13 ;  /* 0x0c00000c0b077389 */ /* 0x0002a4000004000d */
[----:B012--5:R-:W-:Y:S05]  /*69b0*/  ENDCOLLECTIVE ;  /* 0x000000000000791b */ /* 0x027fea0003800000 */
.L_x_24366:
[----:B------:R-:W-:Y:S05]  /*69c0*/  BSYNC B0 ;  /* 0x0000000000007941 */ /* 0x000fea0003800000 */
.L_x_24365:
        /* <DEDUP_REMOVED lines=9> */
.L_x_24367:
[----:B------:R-:W-:Y:S01]  /*6a60*/  IMAD.MOV.U32 R12, RZ, RZ, 0x4 ;  /* 0x00000004ff0c7424 */ /* 0x000fe200078e00ff */
[----:B------:R-:W-:-:S04]  /*6a70*/  MOV R6, R7 ;  /* 0x0000000700067202 */ /* 0x000fc80000000f00 */
[----:B------:R-:W-:-:S04]  /*6a80*/  FMNMX.FTZ R6, R5, R6, !PT ;  /* 0x0000000605067209 */ /* 0x000fc80007810000 */
[----:B------:R-:W-:-:S07]  /*6a90*/  MOV R11, R6 ;  /* 0x00000006000b7202 */ /* 0x000fce0000000f00 */
[----:B------:R-:W-:Y:S05]  /*6aa0*/  WARPSYNC.COLLECTIVE R8, `(.L_x_24368) ;  /* 0x0000000008087348 */ /* 0x000fea0003c00000 */
[----:B------:R0:W1:Y:S02]  /*6ab0*/  SHFL.BFLY P2, R7, R11, R12, R13 ;  /* 0x0c00000c0b077389 */ /* 0x000064000004000d */
[----:B01----:R-:W-:Y:S05]  /*6ac0*/  ENDCOLLECTIVE ;  /* 0x000000000000791b */ /* 0x003fea0003800000 */
.L_x_24368:
[----:B------:R-:W-:Y:S01]  /*6ad0*/  HFMA2 R12, -RZ, RZ, 0, 1.1920928955078125e-07 ;  /* 0x00000002ff0c7431 */ /* 0x000fe200000001ff */
[----:B------:R-:W-:-:S04]  /*6ae0*/  FMNMX.FTZ R9, R6, R7, !PT ;  /* 0x0000000706097209 */ /* 0x000fc80007810000 */
[----:B------:R-:W-:-:S07]  /*6af0*/  MOV R11, R9 ;  /* 0x00000009000b7202 */ /* 0x000fce0000000f00 */
[----:B------:R-:W-:Y:S05]  /*6b00*/  WARPSYNC.COLLECTIVE R8, `(.L_x_24369) ;  /* 0x0000000008087348 */ /* 0x000fea0003c00000 */
[----:B------:R0:W1:Y:S02]  /*6b10*/  SHFL.BFLY P2, R7, R11, R12, R13 ;  /* 0x0c00000c0b077389 */ /* 0x000064000004000d */
[----:B01----:R-:W-:Y:S05]  /*6b20*/  ENDCOLLECTIVE ;  /* 0x000000000000791b */ /* 0x003fea0003800000 */
.L_x_24369:
[----:B------:R-:W-:Y:S01]  /*6b30*/  MOV R10, R7 ;  /* 0x00000007000a7202 */ /* 0x000fe20000000f00 */
[----:B------:R-:W-:Y:S06]  /*6b40*/  BRA `(.L_x_24370) ;  /* 0xffffffb000087947 */ /* 0x000fec000383ffff */
.L_x_24371:
        /* <DEDUP_REMOVED lines=11> */
.L_x_26032:


//--------------------- .text._ZN4vllm25paged_attention_v1_kernelIffLi128ELi16ELi128ELNS_18Fp8KVCacheDataTypeE0ELb1EEEvPT_PKS2_PKT0_S8_ifPKiSA_iPKfiiiSC_SC_iiiii --------------------------
	.section	.text._ZN4vllm25paged_attention_v1_kernelIffLi128ELi16ELi128ELNS_18Fp8KVCacheDataTypeE0ELb1EEEvPT_PKS2_PKT0_S8_ifPKiSA_iPKfiiiSC_SC_iiiii,"ax",@progbits
	.align	128
        .global         _ZN4vllm25paged_attention_v1_kernelIffLi128ELi16ELi128ELNS_18Fp8KVCacheDataTypeE0ELb1EEEvPT_PKS2_PKT0_S8_ifPKiSA_iPKfiiiSC_SC_iiiii
        .type           _ZN4vllm25paged_attention_v1_kernelIffLi128ELi16ELi128ELNS_18Fp8KVCacheDataTypeE0ELb1EEEvPT_PKS2_PKT0_S8_ifPKiSA_iPKfiiiSC_SC_iiiii,@function
        .size           _ZN4vllm25paged_attention_v1_kernelIffLi128ELi16ELi128ELNS_18Fp8KVCacheDataTypeE0ELb1EEEvPT_PKS2_PKT0_S8_ifPKiSA_iPKfiiiSC_SC_iiiii,(.L_x_26033 - _ZN4vllm25paged_attention_v1_kernelIffLi128ELi16ELi128ELNS_18Fp8KVCacheDataTypeE0ELb1EEEvPT_PKS2_PKT0_S8_ifPKiSA_iPKfiiiSC_SC_iiiii)
        .other          _ZN4vllm25paged_attention_v1_kernelIffLi128ELi16ELi128ELNS_18Fp8KVCacheDataTypeE0ELb1EEEvPT_PKS2_PKT0_S8_ifPKiSA_iPKfiiiSC_SC_iiiii,@"STO_CUDA_ENTRY STV_DEFAULT"
_ZN4vllm25paged_attention_v1_kernelIffLi128ELi16ELi128ELNS_18Fp8KVCacheDataTypeE0ELb1EEEvPT_PKS2_PKT0_S8_ifPKiSA_iPKfiiiSC_SC_iiiii:
.text._ZN4vllm25paged_attention_v1_kernelIffLi128ELi16ELi128ELNS_18Fp8KVCacheDataTypeE0ELb1EEEvPT_PKS2_PKT0_S8_ifPKiSA_iPKfiiiSC_SC_iiiii:
        /* <DEDUP_REMOVED lines=10> */
[----:B------:R-:W4:Y:S08]  /*00a0*/  LDC R10, c[0x0][0x370] ;  /* 0x0000dc00ff0a7b82 */ /* 0x000f300000000800 */
        /* <DEDUP_REMOVED lines=8> */
[----:B----4-:R-:W-:Y:S01]  /*0130*/  ISETP.NE.U32.AND P0, PT, R4, RZ, PT ;  /* 0x000000ff0400720c */ /* 0x010fe20003f05070 */
[----:B------:R-:W1:Y:S03]  /*0140*/  LDCU UR11, c[0x0][0x3ec] ;  /* 0x00007d80ff0b77ac */ /* 0x000e660008000800 */
[----:B------:R-:W-:Y:S01]  /*0150*/  ISETP.NE.AND.EX P0, PT, R5, RZ, PT, P0 ;  /* 0x000000ff0500720c */ /* 0x000fe20003f05300 */
[----:B------:R-:W2:Y:S01]  /*0160*/  LDCU UR12, c[0x0][0x3d0] ;  /* 0x00007a00ff0c77ac */ /* 0x000ea20008000800 */
[----:B------:R-:W3:Y:S05]  /*0170*/  LDCU UR13, c[0x0][0x3cc] ;  /* 0x00007980ff0d77ac */ /* 0x000eea0008000800 */
[----:B------:R-:W4:Y:S01]  /*0180*/  @!P1 LDC.64 R8, c[0x0][0x388] ;  /* 0x0000e200ff089b82 */ /* 0x000f220000000a00 */
[----:B------:R-:W-:Y:S01]  /*0190*/  @!P1 IMAD.SHL.U32 R2, R7, 0x80, RZ ;  /* 0x0000008007029824 */ /* 0x000fe200078e00ff */
[----:B------:R-:W-:Y:S01]  /*01a0*/  @!P1 SHF.L.U32 R3, R41, 0x1, RZ ;  /* 0x0000000129039819 */ /* 0x000fe200000006ff */
[----:B------:R-:W0:Y:S03]  /*01b0*/  LDCU UR16, c[0x0][0x3a4] ;  /* 0x00007480ff1077ac */ /* 0x000e260008000800 */
[----:B------:R-:W-:Y:S01]  /*01c0*/  @!P1 IADD3 R2, P2, P3, R3, R0, R2 ;  /* 0x0000000003029210 */ /* 0x000fe20007b5e002 */
[----:B------:R-:W0:Y:S01]  /*01d0*/  LDCU.64 UR14, c[0x0][0x390] ;  /* 0x00007200ff0e77ac */ /* 0x000e220008000a00 */
[----:B------:R-:W-:Y:S01]  /*01e0*/  SHF.R.S32.HI R0, RZ, 0x1f, R0 ;  /* 0x0000001fff007819 */ /* 0x000fe20000011400 */
[----:B------:R-:W1:Y:S03]  /*01f0*/  LDC R3, c[0x0][0x3a0] ;  /* 0x0000e800ff037b82 */ /* 0x000e660000000800 */
[----:B------:R-:W-:-:S02]  /*0200*/  @!P1 IADD3.X R0, PT, PT, RZ, R0, RZ, P2, P3 ;  /* 0x00000000ff009210 */ /* 0x000fc400017e64ff */
[----:B----4-:R-:W-:-:S04]  /*0210*/  @!P1 LEA R4, P2, R2, R8, 0x2 ;  /* 0x0000000802049211 */ /* 0x010fc800078410ff */
[----:B------:R-:W-:Y:S02]  /*0220*/  @!P1 LEA.HI.X R5, R2, R9, R0, 0x2, P2 ;  /* 0x0000000902059211 */ /* 0x000fe400010f1400 */
[----:B------:R-:W4:Y:S04]  /*0230*/  @P0 LDC.64 R8, c[0x0][0x3c0] ;  /* 0x0000f000ff080b82 */ /* 0x000f280000000a00 */
[----:B------:R-:W2:Y:S01]  /*0240*/  @!P1 LDG.E.64.CONSTANT R4, desc[UR8][R4.64] ;  /* 0x0000000804049981 */ /* 0x000ea2000c1e9b00 */
[----:B-1----:R-:W-:-:S04]  /*0250*/  IABS R11, R3 ;  /* 0x00000003000b7213 */ /* 0x002fc80000000000 */
[----:B------:R-:W1:Y:S08]  /*0260*/  I2F.RP R0, R11 ;  /* 0x0000000b00007306 */ /* 0x000e700000209400 */
[----:B-1----:R-:W1:Y:S01]  /*0270*/  MUFU.RCP R0, R0 ;  /* 0x0000000000007308 */ /* 0x002e620000001000 */
[----:B----4-:R-:W-:-:S05]  /*0280*/  @P0 IMAD.WIDE.U32 R8, R7, 0x4, R8 ;  /* 0x0000000407080825 */ /* 0x010fca00078e0008 */
[----:B------:R4:W5:Y:S01]  /*0290*/  @P0 LDG.E.CONSTANT R50, desc[UR8][R8.64] ;  /* 0x0000000808320981 */ /* 0x000962000c1e9900 */
[----:B------:R-:W-:Y:S01]  /*02a0*/  IABS R14, R7 ;  /* 0x00000007000e7213 */ /* 0x000fe20000000000 */
[----:B------:R-:W-:Y:S01]  /*02b0*/  ULEA UR4, UR7, UR6, 0x18 ;  /* 0x0000000607047291 */ /* 0x000fe2000f8ec0ff */
[----:B------:R-:W-:Y:S01]  /*02c0*/  SHF.R.U32.HI R51, RZ, 0x5, R41 ;  /* 0x00000005ff337819 */ /* 0x000fe20000011629 */
[----:B------:R-:W-:Y:S01]  /*02d0*/  BSSY B0, `(.L_x_24372) ;  /* 0x0000146000007945 */ /* 0x000fe20003800000 */
[----:B------:R-:W-:Y:S01]  /*02e0*/  MOV R46, 0xff7fffff ;  /* 0xff7fffff002e7802 */ /* 0x000fe20000000f00 */
[----:B----4-:R-:W4:Y:S01]  /*02f0*/  LDC R8, c[0x0][0x3f4] ;  /* 0x0000fd00ff087b82 */ /* 0x010f220000000800 */
[----:B-1----:R-:W-:-:S04]  /*0300*/  VIADD R12, R0, 0xffffffe ;  /* 0x0ffffffe000c7836 */ /* 0x002fc80000000000 */
[----:B------:R1:W3:Y:S02]  /*0310*/  F2I.FTZ.U32.TRUNC.NTZ R13, R12 ;  /* 0x0000000c000d7305 */ /* 0x0002e4000021f000 */
[----:B-1----:R-:W-:Y:S01]  /*0320*/  IMAD.MOV.U32 R12, RZ, RZ, RZ ;  /* 0x000000ffff0c7224 */ /* 0x002fe200078e00ff */
[----:B---3--:R-:W-:-:S05]  /*0330*/  IADD3 R2, PT, PT, RZ, -R13, RZ ;  /* 0x8000000dff027210 */ /* 0x008fca0007ffe0ff */
[----:B------:R-:W-:Y:S01]  /*0340*/  IMAD R15, R2, R11, RZ ;  /* 0x0000000b020f7224 */ /* 0x000fe200078e02ff */
[----:B------:R-:W-:-:S03]  /*0350*/  IABS R2, R10 ;  /* 0x0000000a00027213 */ /* 0x000fc60000000000 */
[----:B------:R-:W-:-:S06]  /*0360*/  IMAD.HI.U32 R13, R13, R15, R12 ;  /* 0x0000000f0d0d7227 */ /* 0x000fcc00078e000c */
        /* <DEDUP_REMOVED lines=10> */
[----:B----4-:R-:W-:-:S04]  /*0410*/  IABS R0, R8 ;  /* 0x0000000800007213 */ /* 0x010fc80000000000 */
[----:B------:R-:W1:Y:S01]  /*0420*/  I2F.RP R9, R0 ;  /* 0x0000000000097306 */ /* 0x000e620000209400 */
[----:B------:R-:W-:-:S05]  /*0430*/  @P0 VIADD R13, R13, 0x1 ;  /* 0x000000010d0d0836 */ /* 0x000fca0000000000 */
[----:B------:R-:W-:-:S05]  /*0440*/  MOV R20, R13 ;  /* 0x0000000d00147202 */ /* 0x000fca0000000f00 */
[----:B------:R-:W-:Y:S01]  /*0450*/  @!P3 IMAD.MOV R20, RZ, RZ, -R20 ;  /* 0x000000ffff14b224 */ /* 0x000fe200078e0a14 */
[----:B------:R-:W-:Y:S01]  /*0460*/  @!P2 LOP3.LUT R20, RZ, R3, RZ, 0x33, !PT ;  /* 0x00000003ff14a212 */ /* 0x000fe200078e33ff */
[----:B-1----:R-:W1:Y:S03]  /*0470*/  MUFU.RCP R9, R9 ;  /* 0x0000000900097308 */ /* 0x002e660000001000 */
[----:B------:R-:W-:-:S05]  /*0480*/  IABS R16, R20 ;  /* 0x0000001400107213 */ /* 0x000fca0000000000 */
[----:B------:R-:W3:Y:S01]  /*0490*/  I2F.RP R2, R16 ;  /* 0x0000001000027306 */ /* 0x000ee20000209400 */
[----:B-1----:R-:W-:-:S07]  /*04a0*/  IADD3 R48, PT, PT, R9, 0xffffffe, RZ ;  /* 0x0ffffffe09307810 */ /* 0x002fce0007ffe0ff */
[----:B------:R1:W-:Y:S08]  /*04b0*/  F2I.FTZ.U32.TRUNC.NTZ R49, R48 ;  /* 0x0000003000317305 */ /* 0x0003f0000021f000 */
[----:B---3--:R-:W3:Y:S01]  /*04c0*/  MUFU.RCP R2, R2 ;  /* 0x0000000200027308 */ /* 0x008ee20000001000 */
[----:B-1----:R-:W-:Y:S01]  /*04d0*/  HFMA2 R48, -RZ, RZ, 0, 0 ;  /* 0x00000000ff307431 */ /* 0x002fe200000001ff */
[----:B---3--:R-:W-:-:S02]  /*04e0*/  IADD3 R12, PT, PT, R2, 0xffffffe, RZ ;  /* 0x0ffffffe020c7810 */ /* 0x008fc40007ffe0ff */
[----:B------:R-:W-:-:S04]  /*04f0*/  IABS R2, R20 ;  /* 0x0000001400027213 */ /* 0x000fc80000000000 */
[----:B------:R1:W3:Y:S01]  /*0500*/  F2I.FTZ.U32.TRUNC.NTZ R13, R12 ;  /* 0x0000000c000d7305 */ /* 0x0002e2000021f000 */
[----:B------:R-:W-:Y:S02]  /*0510*/  IMAD.MOV R9, RZ, RZ, -R2 ;  /* 0x000000ffff097224 */ /* 0x000fe400078e0a02 */
[----:B-1----:R-:W-:Y:S02]  /*0520*/  IMAD.MOV.U32 R12, RZ, RZ, RZ ;  /* 0x000000ffff0c7224 */ /* 0x002fe400078e00ff */
[----:B---3--:R-:W-:-:S04]  /*0530*/  IMAD.MOV R11, RZ, RZ, -R13 ;  /* 0x000000ffff0b7224 */ /* 0x008fc800078e0a0d */
[----:B------:R-:W-:-:S04]  /*0540*/  IMAD R11, R11, R16, RZ ;  /* 0x000000100b0b7224 */ /* 0x000fc800078e02ff */
[----:B------:R-:W-:Y:S01]  /*0550*/  IMAD.HI.U32 R13, R13, R11, R12 ;  /* 0x0000000b0d0d7227 */ /* 0x000fe200078e000c */
[----:B------:R-:W-:-:S05]  /*0560*/  MOV R11, R14 ;  /* 0x0000000e000b7202 */ /* 0x000fca0000000f00 */
[----:B------:R-:W-:-:S04]  /*0570*/  IMAD.HI.U32 R2, R13, R11, RZ ;  /* 0x0000000b0d027227 */ /* 0x000fc800078e00ff */
[----:B------:R-:W-:Y:S02]  /*0580*/  IMAD R9, R2, R9, R11 ;  /* 0x0000000902097224 */ /* 0x000fe400078e020b */
[----:B------:R-:W-:-:S03]  /*0590*/  IMAD R11, R49, R0, RZ ;  /* 0x00000000310b7224 */ /* 0x000fc600078e02ff */
[----:B------:R-:W-:Y:S01]  /*05a0*/  ISETP.GT.U32.AND P2, PT, R16, R9, PT ;  /* 0x000000091000720c */ /* 0x000fe20003f44070 */
[----:B------:R-:W-:-:S04]  /*05b0*/  IMAD.MOV R11, RZ, RZ, -R11 ;  /* 0x000000ffff0b7224 */ /* 0x000fc800078e0a0b */
[----:B------:R-:W-:Y:S01]  /*05c0*/  IMAD.HI.U32 R48, R49, R11, R48 ;  /* 0x0000000b31307227 */ /* 0x000fe200078e0030 */
[----:B------:R-:W-:-:S03]  /*05d0*/  LOP3.LUT R11, R7, R20, RZ, 0x3c, !PT ;  /* 0x00000014070b7212 */ /* 0x000fc600078e3cff */
[----:B------:R-:W-:Y:S01]  /*05e0*/  IMAD.MOV.U32 R49, RZ, RZ, R0 ;  /* 0x000000ffff317224 */ /* 0x000fe200078e0000 */
[----:B------:R-:W-:-:S03]  /*05f0*/  ISETP.GE.AND P3, PT, R11, RZ, PT ;  /* 0x000000ff0b00720c */ /* 0x000fc60003f66270 */
[----:B------:R-:W-:Y:S02]  /*0600*/  @!P2 IMAD.IADD R9, R9, 0x1, -R16 ;  /* 0x000000010909a824 */ /* 0x000fe400078e0a10 */
[----:B------:R-:W-:Y:S01]  /*0610*/  @!P2 VIADD R2, R2, 0x1 ;  /* 0x000000010202a836 */ /* 0x000fe20000000000 */
[----:B------:R-:W-:Y:S02]  /*0620*/  ISETP.NE.AND P2, PT, R20, RZ, PT ;  /* 0x000000ff1400720c */ /* 0x000fe40003f45270 */
[----:B------:R-:W-:-:S13]  /*0630*/  ISETP.GE.U32.AND P0, PT, R9, R16, PT ;  /* 0x000000100900720c */ /* 0x000fda0003f06070 */
[----:B------:R-:W-:Y:S02]  /*0640*/  @P0 IADD3 R2, PT, PT, R2, 0x1, RZ ;  /* 0x0000000102020810 */ /* 0x000fe40007ffe0ff */
[----:B------:R-:W-:Y:S02]  /*0650*/  IADD3 R13, PT, PT, R52, -0x1, RZ ;  /* 0xffffffff340d7810 */ /* 0x000fe40007ffe0ff */
[----:B------:R-:W-:Y:S02]  /*0660*/  ISETP.GE.AND P0, PT, R18, RZ, PT ;  /* 0x000000ff1200720c */ /* 0x000fe40003f06270 */
[----:B------:R-:W-:Y:S02]  /*0670*/  IABS R15, R13 ;  /* 0x0000000d000f7213 */ /* 0x000fe40000000000 */
[----:B------:R-:W-:Y:S02]  /*0680*/  @!P3 IADD3 R2, PT, PT, -R2, RZ, RZ ;  /* 0x000000ff0202b210 */ /* 0x000fe40007ffe1ff */
[----:B------:R-:W-:Y:S01]  /*0690*/  @!P2 LOP3.LUT R2, RZ, R20, RZ, 0x33, !PT ;  /* 0x00000014ff02a212 */ /* 0x000fe200078e33ff */
[----:B------:R-:W-:Y:S01]  /*06a0*/  IMAD.HI.U32 R14, R48, R15, RZ ;  /* 0x0000000f300e7227 */ /* 0x000fe200078e00ff */
[----:B------:R-:W-:-:S04]  /*06b0*/  LOP3.LUT R13, R13, R8, RZ, 0x3c, !PT ;  /* 0x000000080d0d7212 */ /* 0x000fc800078e3cff */
[----:B------:R-:W-:Y:S01]  /*06c0*/  IADD3 R9, PT, PT, -R14, RZ, RZ ;  /* 0x000000ff0e097210 */ /* 0x000fe20007ffe1ff */
[----:B------:R-:W-:Y:S01]  /*06d0*/  @P0 IMAD R7, R10, UR10, R7 ;  /* 0x0000000a0a070c24 */ /* 0x000fe2000f8e0207 */
[----:B------:R-:W-:-:S03]  /*06e0*/  ISETP.GE.AND P3, PT, R13, RZ, PT ;  /* 0x000000ff0d00720c */ /* 0x000fc60003f66270 */
[C---:B------:R-:W-:Y:S02]  /*06f0*/  IMAD R15, R0.reuse, R9, R15 ;  /* 0x00000009000f7224 */ /* 0x040fe400078e020f */
[----:B------:R-:W-:Y:S02]  /*0700*/  IMAD.SHL.U32 R9, R41, 0x100, RZ ;  /* 0x0000010029097824 */ /* 0x000fe400078e00ff */
[----:B------:R-:W-:Y:S01]  /*0710*/  @P0 IMAD R47, R7, R18, 0x1 ;  /* 0x00000001072f0424 */ /* 0x000fe200078e0212 */
[----:B------:R-:W-:Y:S01]  /*0720*/  ISETP.GT.U32.AND P4, PT, R0, R15, PT ;  /* 0x0000000f0000720c */ /* 0x000fe20003f84070 */
[----:B0-----:R-:W-:Y:S01]  /*0730*/  IMAD R7, R6, UR5, RZ ;  /* 0x0000000506077c24 */ /* 0x001fe2000f8e02ff */
[----:B------:R-:W-:Y:S02]  /*0740*/  LOP3.LUT R11, R9, 0x100, RZ, 0xc0, !PT ;  /* 0x00000100090b7812 */ /* 0x000fe400078ec0ff */
[----:B------:R-:W-:Y:S02]  /*0750*/  SHF.R.U32.HI R9, RZ, 0x1, R41 ;  /* 0x00000001ff097819 */ /* 0x000fe40000011629 */
[----:B------:R-:W-:Y:S01]  /*0760*/  IADD3 R12, PT, PT, R11, UR4, RZ ;  /* 0x000000040b0c7c10 */ /* 0x000fe2000fffe0ff */
[----:B------:R-:W-:-:S03]  /*0770*/  VIADD R11, R52, 0xf ;  /* 0x0000000f340b7836 */ /* 0x000fc60000000000 */
[----:B------:R-:W-:Y:S02]  /*0780*/  @!P1 LEA R12, R9, R12, 0x3 ;  /* 0x0000000c090c9211 */ /* 0x000fe400078e18ff */
[----:B------:R-:W-:Y:S01]  /*0790*/  SHF.R.S32.HI R10, RZ, 0x1f, R11 ;  /* 0x0000001fff0a7819 */ /* 0x000fe2000001140b */
[----:B------:R-:W-:Y:S02]  /*07a0*/  @!P4 IMAD.IADD R15, R15, 0x1, -R0 ;  /* 0x000000010f0fc824 */ /* 0x000fe400078e0a00 */
[----:B------:R-:W-:Y:S01]  /*07b0*/  @!P4 VIADD R14, R14, 0x1 ;  /* 0x000000010e0ec836 */ /* 0x000fe20000000000 */
[----:B------:R-:W-:Y:S01]  /*07c0*/  LEA.HI R40, R10, R11, RZ, 0x4 ;  /* 0x0000000b0a287211 */ /* 0x000fe200078f20ff */
[----:B------:R-:W-:Y:S01]  /*07d0*/  @!P0 IMAD R10, R3, UR10, R2 ;  /* 0x0000000a030a8c24 */ /* 0x000fe2000f8e0202 */
[----:B------:R-:W-:Y:S02]  /*07e0*/  ISETP.GE.U32.AND P2, PT, R15, R0, PT ;  /* 0x000000000f00720c */ /* 0x000fe40003f46070 */
[----:B------:R-:W-:Y:S01]  /*07f0*/  SHF.R.S32.HI R40, RZ, 0x4, R40 ;  /* 0x00000004ff287819 */ /* 0x000fe20000011428 */
[----:B--2---:R0:W-:Y:S01]  /*0800*/  @!P1 STS.64 [R12], R4 ;  /* 0x000000040c009388 */ /* 0x0041e20000000a00 */
[----:B------:R-:W-:Y:S01]  /*0810*/  BAR.SYNC.DEFER_BLOCKING 0x0 ;  /* 0x0000000000007b1d */ /* 0x000fe20000010000 */
[----:B------:R-:W-:-:S08]  /*0820*/  ISETP.NE.AND P1, PT, R8, RZ, PT ;  /* 0x000000ff0800720c */ /* 0x000fd00003f25270 */
[----:B------:R-:W-:Y:S02]  /*0830*/  @P2 IADD3 R14, PT, PT, R14, 0x1, RZ ;  /* 0x000000010e0e2810 */ /* 0x000fe40007ffe0ff */
[----:B------:R-:W-:-:S03]  /*0840*/  ISETP.GE.AND P2, PT, R51, R40, PT ;  /* 0x000000283300720c */ /* 0x000fc60003f46270 */
[----:B------:R-:W-:Y:S01]  /*0850*/  IMAD.MOV.U32 R3, RZ, RZ, R14 ;  /* 0x000000ffff037224 */ /* 0x000fe200078e000e */
[----:B0-----:R-:W-:-:S03]  /*0860*/  @!P0 IADD3 R5, PT, PT, -R10, RZ, RZ ;  /* 0x000000ff0a058210 */ /* 0x001fc60007ffe1ff */
[----:B------:R-:W-:Y:S02]  /*0870*/  @!P3 IMAD.MOV R3, RZ, RZ, -R3 ;  /* 0x000000ffff03b224 */ /* 0x000fe400078e0a03 */
[----:B------:R-:W-:Y:S01]  /*0880*/  @!P0 IMAD R47, R18, R5, 0x1 ;  /* 0x00000001122f8424 */ /* 0x000fe200078e0205 */
[----:B------:R-:W-:-:S03]  /*0890*/  @!P1 LOP3.LUT R3, RZ, R8, RZ, 0x33, !PT ;  /* 0x00000008ff039212 */ /* 0x000fc600078e33ff */
[----:B------:R-:W-:Y:S05]  /*08a0*/  @P2 BRA `(.L_x_24373) ;  /* 0x0000000c00a02947 */ /* 0x000fea0003800000 */
[----:B------:R-:W0:Y:S01]  /*08b0*/  LDCU.64 UR4, c[0x0][0x3a8] ;  /* 0x00007500ff0477ac */ /* 0x000e220008000a00 */
[----:B------:R-:W-:Y:S01]  /*08c0*/  SHF.R.U32.HI R4, RZ, 0x3, R41 ;  /* 0x00000003ff047819 */ /* 0x000fe20000011629 */
[----:B------:R-:W-:Y:S01]  /*08d0*/  IMAD.SHL.U32 R0, R9, 0x4, RZ ;  /* 0x0000000409007824 */ /* 0x000fe200078e00ff */
[----:B------:R-:W-:Y:S01]  /*08e0*/  MOV R5, RZ ;  /* 0x000000ff00057202 */ /* 0x000fe20000000f00 */
[----:B------:R-:W-:Y:S01]  /*08f0*/  IMAD.MOV.U32 R46, RZ, RZ, -0x800001 ;  /* 0xff7fffffff2e7424 */ /* 0x000fe200078e00ff */
[----:B------:R-:W-:Y:S02]  /*0900*/  LOP3.LUT R4, R4, 0x7c, RZ, 0xc0, !PT ;  /* 0x0000007c04047812 */ /* 0x000fe400078ec0ff */
[----:B------:R-:W-:Y:S02]  /*0910*/  SHF.L.U32 R42, R51, 0x4, RZ ;  /* 0x00000004332a7819 */ /* 0x000fe400000006ff */
[----:B------:R-:W-:Y:S01]  /*0920*/  LOP3.LUT R0, R0, 0x3c, RZ, 0xc0, !PT ;  /* 0x0000003c00007812 */ /* 0x000fe200078ec0ff */
[----:B------:R-:W-:Y:S01]  /*0930*/  IMAD.WIDE R4, R7, 0x4, R4 ;  /* 0x0000000407047825 */ /* 0x000fe200078e0204 */
[----:B------:R-:W-:-:S02]  /*0940*/  LOP3.LUT R9, R42, 0xf, R9, 0xf8, !PT ;  /* 0x0000000f2a097812 */ /* 0x000fc400078ef809 */
[----:B------:R-:W-:Y:S01]  /*0950*/  LEA R0, R51, R0, 0x6 ;  /* 0x0000000033007211 */ /* 0x000fe200078e30ff */
[----:B------:R-:W-:Y:S01]  /*0960*/  VIADD R42, R42, 0x1 ;  /* 0x000000012a2a7836 */ /* 0x000fe20000000000 */
[----:B------:R-:W-:Y:S01]  /*0970*/  IADD3 R44, PT, PT, -R52, R9, RZ ;  /* 0x00000009342c7210 */ /* 0x000fe20007ffe1ff */
[----:B------:R-:W-:Y:S01]  /*0980*/  VIADD R43, R9, 0x1 ;  /* 0x00000001092b7836 */ /* 0x000fe20000000000 */
[----:B0-----:R-:W-:Y:S01]  /*0990*/  IADD3 R4, P0, PT, R4, UR4, RZ ;  /* 0x0000000404047c10 */ /* 0x001fe2000ff1e0ff */
[----:B------:R-:W-:-:S03]  /*09a0*/  UIADD3 UR4, UPT, UPT, UR6, 0x220, URZ ;  /* 0x0000022006047890 */ /* 0x000fc6000fffe0ff */
[----:B------:R-:W-:Y:S01]  /*09b0*/  IADD3.X R5, PT, PT, R5, UR5, RZ, P0, !PT ;  /* 0x0000000505057c10 */ /* 0x000fe200087fe4ff */
[----:B------:R-:W-:-:S06]  /*09c0*/  ULEA UR4, UR7, UR4, 0x18 ;  /* 0x0000000407047291 */ /* 0x000fcc000f8ec0ff */
[----:B------:R-:W-:-:S07]  /*09d0*/  IADD3 R45, PT, PT, R0, UR4, RZ ;  /* 0x00000004002d7c10 */ /* 0x000fce000fffe0ff */
.L_x_24378:
[----:B------:R-:W0:Y:S01]  /*09e0*/  LDC R14, c[0x0][0x3f0] ;  /* 0x0000fc00ff0e7b82 */ /* 0x000e220000000800 */
[----:B------:R-:W-:Y:S01]  /*09f0*/  VIADD R6, R42, 0xffffffff ;  /* 0xffffffff2a067836 */ /* 0x000fe20000000000 */
[----:B------:R-:W-:Y:S04]  /*0a00*/  BSSY B1, `(.L_x_24374) ;  /* 0x00000c9000017945 */ /* 0x000fe80003800000 */
        /* <DEDUP_REMOVED lines=16> */
[----:B------:R-:W-:-:S04]  /*0b10*/  ISETP.GE.U32.AND P0, PT, R10, R49, PT ;  /* 0x000000310a00720c */ /* 0x000fc80003f06070 */
[----:B------:R-:W0:Y:S09]  /*0b20*/  F2I.FTZ.U32.TRUNC.NTZ R7, R7 ;  /* 0x0000000700077305 */ /* 0x000e32000021f000 */
[----:B------:R-:W-:-:S05]  /*0b30*/  @P0 IADD3 R8, PT, PT, R8, 0x1, RZ ;  /* 0x0000000108080810 */ /* 0x000fca0007ffe0ff */
[----:B------:R-:W-:Y:S02]  /*0b40*/  IMAD.MOV.U32 R10, RZ, RZ, R8 ;  /* 0x000000ffff0a7224 */ /* 0x000fe400078e0008 */
        /* <DEDUP_REMOVED lines=9> */
[----:B------:R-:W-:-:S04]  /*0be0*/  IMAD.HI.U32 R6, R7, R9, R6 ;  /* 0x0000000907067227 */ /* 0x000fc800078e0006 */
[----:B------:R-:W-:-:S04]  /*0bf0*/  IMAD.MOV.U32 R7, RZ, RZ, R12 ;  /* 0x000000ffff077224 */ /* 0x000fc800078e000c */
        /* <DEDUP_REMOVED lines=20> */
.L_x_24375:
        /* <DEDUP_REMOVED lines=28> */
[----:B------:R-:W2:Y:S04]  /*0f00*/  LDS.128 R12, [R53+UR4] ;  /* 0x00000004350c7984 */ /* 0x000ea80008000c00 */
[----:B------:R-:W4:Y:S04]  /*0f10*/  LDS.128 R8, [R53+UR4+0x10] ;  /* 0x0000100435087984 */ /* 0x000f280008000c00 */
[----:B------:R-:W4:Y:S04]  /*0f20*/  LDG.E.64.CONSTANT R18, desc[UR8][R54.64+0xa00] ;  /* 0x000a000836127981 */ /* 0x000f28000c1e9b00 */
[----:B------:R-:W4:Y:S01]  /*0f30*/  LDG.E.64.CONSTANT R38, desc[UR8][R54.64+0x1300] ;  /* 0x0013000836267981 */ /* 0x000f22000c1e9b00 */
[----:B--2---:R-:W-:Y:S01]  /*0f40*/  FMUL.FTZ R31, R22, R14 ;  /* 0x0000000e161f7220 */ /* 0x004fe20000410000 */
[----:B------:R-:W-:-:S02]  /*0f50*/  FMUL.FTZ R14, R23, R15 ;  /* 0x0000000f170e7220 */ /* 0x000fc40000410000 */
[----:B------:R-:W2:Y:S01]  /*0f60*/  LDG.E.64.CONSTANT R22, desc[UR8][R54.64+0xb00] ;  /* 0x000b000836167981 */ /* 0x000ea2000c1e9b00 */
[----:B---3--:R-:W-:Y:S01]  /*0f70*/  FFMA.FTZ R31, R28, R12, R31 ;  /* 0x0000000c1c1f7223 */ /* 0x008fe2000001001f */
[----:B------:R-:W-:Y:S02]  /*0f80*/  FFMA.FTZ R28, R29, R13, R14 ;  /* 0x0000000d1d1c7223 */ /* 0x000fe4000001000e */
[----:B------:R-:W0:Y:S01]  /*0f90*/  LDS.128 R12, [R53+UR4+0x20] ;  /* 0x00002004350c7984 */ /* 0x000e220008000c00 */
[----:B----4-:R-:W-:Y:S01]  /*0fa0*/  FFMA.FTZ R31, R16, R8, R31 ;  /* 0x00000008101f7223 */ /* 0x010fe2000001001f */
[----:B------:R-:W-:Y:S02]  /*0fb0*/  FFMA.FTZ R28, R17, R9, R28 ;  /* 0x00000009111c7223 */ /* 0x000fe4000001001c */
[----:B------:R-:W3:Y:S01]  /*0fc0*/  LDG.E.64.CONSTANT R16, desc[UR8][R54.64+0xc00] ;  /* 0x000c000836107981 */ /* 0x000ee2000c1e9b00 */
[----:B------:R-:W-:Y:S01]  /*0fd0*/  FFMA.FTZ R31, R20, R10, R31 ;  /* 0x0000000a141f7223 */ /* 0x000fe2000001001f */
[----:B------:R-:W-:-:S02]  /*0fe0*/  FFMA.FTZ R28, R21, R11, R28 ;  /* 0x0000000b151c7223 */ /* 0x000fc4000001001c */
[----:B------:R-:W4:Y:S04]  /*0ff0*/  LDG.E.64.CONSTANT R20, desc[UR8][R54.64+0xd00] ;  /* 0x000d000836147981 */ /* 0x000f28000c1e9b00 */
[----:B------:R-:W1:Y:S01]  /*1000*/  LDS.128 R8, [R53+UR4+0x30] ;  /* 0x0000300435087984 */ /* 0x000e620008000c00 */
[----:B0-----:R-:W-:Y:S01]  /*1010*/  FFMA.FTZ R31, R24, R12, R31 ;  /* 0x0000000c181f7223 */ /* 0x001fe2000001001f */
[----:B------:R-:W-:Y:S02]  /*1020*/  FFMA.FTZ R28, R25, R13, R28 ;  /* 0x0000000d191c7223 */ /* 0x000fe4000001001c */
[----:B------:R-:W4:Y:S01]  /*1030*/  LDG.E.64.CONSTANT R24, desc[UR8][R54.64+0xe00] ;  /* 0x000e000836187981 */ /* 0x000f22000c1e9b00 */
[----:B------:R-:W-:-:S03]  /*1040*/  FFMA.FTZ R13, R6, R14, R31 ;  /* 0x0000000e060d7223 */ /* 0x000fc6000001001f */
[----:B------:R-:W4:Y:S01]  /*1050*/  LDG.E.64.CONSTANT R30, desc[UR8][R54.64+0xf00] ;  /* 0x000f0008361e7981 */ /* 0x000f22000c1e9b00 */
[----:B------:R-:W-:-:S03]  /*1060*/  FFMA.FTZ R12, R7, R15, R28 ;  /* 0x0000000f070c7223 */ /* 0x000fc6000001001c */
[----:B------:R-:W4:Y:S04]  /*1070*/  LDG.E.64.CONSTANT R6, desc[UR8][R54.64+0x1000] ;  /* 0x0010000836067981 */ /* 0x000f28000c1e9b00 */
[----:B------:R-:W4:Y:S01]  /*1080*/  LDG.E.64.CONSTANT R28, desc[UR8][R54.64+0x1100] ;  /* 0x00110008361c7981 */ /* 0x000f22000c1e9b00 */
[----:B-1----:R-:W-:Y:S01]  /*1090*/  FFMA.FTZ R13, R32, R8, R13 ;  /* 0x00000008200d7223 */ /* 0x002fe2000001000d */
[----:B------:R-:W-:Y:S02]  /*10a0*/  FFMA.FTZ R12, R33, R9, R12 ;  /* 0x00000009210c7223 */ /* 0x000fe4000001000c */
[----:B------:R-:W4:Y:S01]  /*10b0*/  LDG.E.64.CONSTANT R32, desc[UR8][R54.64+0x1200] ;  /* 0x0012000836207981 */ /* 0x000f22000c1e9b00 */
[----:B------:R-:W-:Y:S01]  /*10c0*/  FFMA.FTZ R9, R36, R10, R13 ;  /* 0x0000000a24097223 */ /* 0x000fe2000001000d */
[----:B------:R-:W-:-:S02]  /*10d0*/  FFMA.FTZ R8, R37, R11, R12 ;  /* 0x0000000b25087223 */ /* 0x000fc4000001000c */
[----:B------:R-:W0:Y:S02]  /*10e0*/  LDS.128 R12, [R53+UR4+0x40] ;  /* 0x00004004350c7984 */ /* 0x000e240008000c00 */
[----:B0-----:R-:W-:Y:S01]  /*10f0*/  FFMA.FTZ R37, R34, R12, R9 ;  /* 0x0000000c22257223 */ /* 0x001fe20000010009 */
[----:B------:R-:W-:Y:S02]  /*1100*/  FFMA.FTZ R12, R35, R13, R8 ;  /* 0x0000000d230c7223 */ /* 0x000fe40000010008 */
[----:B------:R-:W0:Y:S01]  /*1110*/  LDS.128 R8, [R53+UR4+0x50] ;  /* 0x0000500435087984 */ /* 0x000e220008000c00 */
[----:B------:R-:W-:Y:S01]  /*1120*/  FFMA.FTZ R37, R26, R14, R37 ;  /* 0x0000000e1a257223 */ /* 0x000fe20000010025 */
[----:B------:R-:W-:Y:S02]  /*1130*/  FFMA.FTZ R26, R27, R15, R12 ;  /* 0x0000000f1b1a7223 */ /* 0x000fe4000001000c */
[----:B------:R-:W3:Y:S04]  /*1140*/  LDS.128 R12, [R53+UR4+0x60] ;  /* 0x00006004350c7984 */ /* 0x000ee80008000c00 */
[----:B------:R-:W4:Y:S01]  /*1150*/  LDG.E.64.CONSTANT R34, desc[UR8][R54.64+0x1e00] ;  /* 0x001e000836227981 */ /* 0x000f22000c1e9b00 */
[----:B0-----:R-:W-:Y:S01]  /*1160*/  FFMA.FTZ R37, R18, R8, R37 ;  /* 0x0000000812257223 */ /* 0x001fe20000010025 */
[----:B------:R-:W-:-:S02]  /*1170*/  FFMA.FTZ R26, R19, R9, R26 ;  /* 0x00000009131a7223 */ /* 0x000fc4000001001a */
[----:B------:R-:W4:Y:S01]  /*1180*/  LDG.E.64.CONSTANT R18, desc[UR8][R54.64+0x1500] ;  /* 0x0015000836127981 */ /* 0x000f22000c1e9b00 */
[----:B--2---:R-:W-:Y:S01]  /*1190*/  FFMA.FTZ R37, R22, R10, R37 ;  /* 0x0000000a16257223 */ /* 0x004fe20000010025 */
[----:B------:R-:W-:Y:S02]  /*11a0*/  FFMA.FTZ R22, R23, R11, R26 ;  /* 0x0000000b17167223 */ /* 0x000fe4000001001a */
[----:B------:R-:W2:Y:S04]  /*11b0*/  LDG.E.64.CONSTANT R26, desc[UR8][R54.64+0x1400] ;  /* 0x00140008361a7981 */ /* 0x000ea8000c1e9b00 */
[----:B------:R-:W0:Y:S01]  /*11c0*/  LDS.128 R8, [R53+UR4+0x70] ;  /* 0x0000700435087984 */ /* 0x000e220008000c00 */
[----:B---3--:R-:W-:Y:S01]  /*11d0*/  FFMA.FTZ R22, R17, R13, R22 ;  /* 0x0000000d11167223 */ /* 0x008fe20000010016 */
[----:B------:R-:W-:-:S02]  /*11e0*/  FFMA.FTZ R37, R16, R12, R37 ;  /* 0x0000000c10257223 */ /* 0x000fc40000010025 */
[----:B------:R-:W3:Y:S01]  /*11f0*/  LDG.E.64.CONSTANT R16, desc[UR8][R54.64+0x1600] ;  /* 0x0016000836107981 */ /* 0x000ee2000c1e9b00 */
[----:B----4-:R-:W-:Y:S01]  /*1200*/  FFMA.FTZ R12, R21, R15, R22 ;  /* 0x0000000f150c7223 */ /* 0x010fe20000010016 */
[----:B------:R-:W-:Y:S02]  /*1210*/  FFMA.FTZ R37, R20, R14, R37 ;  /* 0x0000000e14257223 */ /* 0x000fe40000010025 */
[----:B------:R-:W1:Y:S02]  /*1220*/  LDS.128 R20, [R53+UR4+0x80] ;  /* 0x0000800435147984 */ /* 0x000e640008000c00 */
[----:B0-----:R-:W-:Y:S01]  /*1230*/  FFMA.FTZ R37, R24, R8, R37 ;  /* 0x0000000818257223 */ /* 0x001fe20000010025 */
[----:B------:R-:W-:Y:S02]  /*1240*/  FFMA.FTZ R8, R25, R9, R12 ;  /* 0x0000000919087223 */ /* 0x000fe4000001000c */
[----:B------:R-:W4:Y:S04]  /*1250*/  LDG.E.64.CONSTANT R24, desc[UR8][R54.64+0x1700] ;  /* 0x0017000836187981 */ /* 0x000f28000c1e9b00 */
[----:B------:R-:W0:Y:S01]  /*1260*/  LDS.128 R12, [R53+UR4+0x90] ;  /* 0x00009004350c7984 */ /* 0x000e220008000c00 */
[----:B------:R-:W-:Y:S01]  /*1270*/  FFMA.FTZ R37, R30, R10, R37 ;  /* 0x0000000a1e257223 */ /* 0x000fe20000010025 */
[----:B------:R-:W-:-:S02]  /*1280*/  FFMA.FTZ R10, R31, R11, R8 ;  /* 0x0000000b1f0a7223 */ /* 0x000fc40000010008 */
[----:B------:R-:W4:Y:S01]  /*1290*/  LDG.E.64.CONSTANT R8, desc[UR8][R54.64+0x1800] ;  /* 0x0018000836087981 */ /* 0x000f22000c1e9b00 */
[----:B-1----:R-:W-:Y:S01]  /*12a0*/  FFMA.FTZ R37, R6, R20, R37 ;  /* 0x0000001406257223 */ /* 0x002fe20000010025 */
[----:B------:R-:W-:Y:S02]  /*12b0*/  FFMA.FTZ R10, R7, R21, R10 ;  /* 0x00000015070a7223 */ /* 0x000fe4000001000a */
        /* <DEDUP_REMOVED lines=8> */
[----:B------:R-:W-:-:S02]  /*1340*/  FFMA.FTZ R20, R33, R13, R20 ;  /* 0x0000000d21147223 */ /* 0x000fc40000010014 */
[----:B------:R-:W4:Y:S01]  /*1350*/  LDG.E.64.CONSTANT R32, desc[UR8][R54.64+0x1d00] ;  /* 0x001d000836207981 */ /* 0x000f22000c1e9b00 */
[----:B------:R-:W-:Y:S01]  /*1360*/  FFMA.FTZ R21, R38, R14, R21 ;  /* 0x0000000e26157223 */ /* 0x000fe20000010015 */
[----:B------:R-:W-:Y:S02]  /*1370*/  FFMA.FTZ R20, R39, R15, R20 ;  /* 0x0000000f27147223 */ /* 0x000fe40000010014 */
[----:B------:R-:W2:Y:S01]  /*1380*/  LDS.128 R12, [R53+UR4+0xa0] ;  /* 0x0000a004350c7984 */ /* 0x000ea20008000c00 */
[----:B-----5:R-:W-:Y:S01]  /*1390*/  FSETP.NEU.FTZ.AND P0, PT, R50, RZ, PT ;  /* 0x000000ff3200720b */ /* 0x020fe20003f1d000 */
[----:B--2---:R-:W-:Y:S01]  /*13a0*/  FFMA.FTZ R39, R26, R12, R21 ;  /* 0x0000000c1a277223 */ /* 0x004fe20000010015 */
[----:B------:R-:W-:Y:S02]  /*13b0*/  FFMA.FTZ R12, R27, R13, R20 ;  /* 0x0000000d1b0c7223 */ /* 0x000fe40000010014 */
[----:B------:R-:W3:Y:S01]  /*13c0*/  LDS.128 R20, [R53+UR4+0xb0] ;  /* 0x0000b00435147984 */ /* 0x000ee20008000c00 */
[----:B------:R-:W-:Y:S01]  /*13d0*/  FFMA.FTZ R39, R18, R14, R39 ;  /* 0x0000000e12277223 */ /* 0x000fe20000010027 */
[----:B------:R-:W-:-:S02]  /*13e0*/  FFMA.FTZ R18, R19, R15, R12 ;  /* 0x0000000f13127223 */ /* 0x000fc4000001000c */
[----:B------:R-:W0:Y:S01]  /*13f0*/  LDS.128 R12, [R53+UR4+0xc0] ;  /* 0x0000c004350c7984 */ /* 0x000e220008000c00 */
[----:B---3--:R-:W-:Y:S01]  /*1400*/  FFMA.FTZ R39, R16, R20, R39 ;  /* 0x0000001410277223 */ /* 0x008fe20000010027 */
[----:B------:R-:W-:Y:S02]  /*1410*/  FFMA.FTZ R38, R17, R21, R18 ;  /* 0x0000001511267223 */ /* 0x000fe40000010012 */
[----:B------:R-:W1:Y:S01]  /*1420*/  LDS.128 R16, [R53+UR4+0xd0] ;  /* 0x0000d00435107984 */ /* 0x000e620008000c00 */
[----:B----4-:R-:W-:Y:S01]  /*1430*/  FFMA.FTZ R39, R24, R22, R39 ;  /* 0x0000001618277223 */ /* 0x010fe20000010027 */
[----:B------:R-:W-:Y:S02]  /*1440*/  FFMA.FTZ R38, R25, R23, R38 ;  /* 0x0000001719267223 */ /* 0x000fe40000010026 */
[----:B------:R-:W2:Y:S04]  /*1450*/  LDS.128 R20, [R53+UR4+0xe0] ;  /* 0x0000e00435147984 */ /* 0x000ea80008000c00 */
[----:B------:R-:W3:Y:S01]  /*1460*/  LDS.128 R24, [R53+UR4+0xf0] ;  /* 0x0000f00435187984 */ /* 0x000ee20008000c00 */
[----:B0-----:R-:W-:Y:S01]  /*1470*/  FFMA.FTZ R39, R8, R12, R39 ;  /* 0x0000000c08277223 */ /* 0x001fe20000010027 */
[----:B------:R-:W-:-:S03]  /*1480*/  FFMA.FTZ R38, R9, R13, R38 ;  /* 0x0000000d09267223 */ /* 0x000fc60000010026 */
[----:B------:R-:W-:Y:S01]  /*1490*/  FFMA.FTZ R39, R6, R14, R39 ;  /* 0x0000000e06277223 */ /* 0x000fe20000010027 */
[----:B------:R-:W-:Y:S01]  /*14a0*/  FFMA.FTZ R38, R7, R15, R38 ;  /* 0x0000000f07267223 */ /* 0x000fe20000010026 */
[----:B------:R-:W-:Y:S01]  /*14b0*/  UMOV UR4, 0xffffffff ;  /* 0xffffffff00047882 */ /* 0x000fe20000000000 */
[----:B------:R-:W-:Y:S01]  /*14c0*/  LOP3.LUT R6, R41, 0x1, RZ, 0xc0, !PT ;  /* 0x0000000129067812 */ /* 0x000fe200078ec0ff */
[----:B-1----:R-:W-:Y:S01]  /*14d0*/  FFMA.FTZ R39, R30, R16, R39 ;  /* 0x000000101e277223 */ /* 0x002fe20000010027 */
[----:B------:R-:W-:-:S03]  /*14e0*/  FFMA.FTZ R38, R31, R17, R38 ;  /* 0x000000111f267223 */ /* 0x000fc60000010026 */
[----:B------:R-:W-:Y:S01]  /*14f0*/  FFMA.FTZ R39, R28, R18, R39 ;  /* 0x000000121c277223 */ /* 0x000fe20000010027 */
[----:B------:R-:W-:-:S03]  /*1500*/  FFMA.FTZ R38, R29, R19, R38 ;  /* 0x000000131d267223 */ /* 0x000fc60000010026 */
[----:B--2---:R-:W-:Y:S01]  /*1510*/  FFMA.FTZ R39, R10, R20, R39 ;  /* 0x000000140a277223 */ /* 0x004fe20000010027 */
[----:B------:R-:W-:-:S03]  /*1520*/  FFMA.FTZ R38, R11, R21, R38 ;  /* 0x000000150b267223 */ /* 0x000fc60000010026 */
[----:B------:R-:W-:Y:S01]  /*1530*/  FFMA.FTZ R39, R32, R22, R39 ;  /* 0x0000001620277223 */ /* 0x000fe20000010027 */
[----:B------:R-:W-:-:S03]  /*1540*/  FFMA.FTZ R38, R33, R23, R38 ;  /* 0x0000001721267223 */ /* 0x000fc60000010026 */
[----:B---3--:R-:W-:Y:S01]  /*1550*/  FFMA.FTZ R39, R34, R24, R39 ;  /* 0x0000001822277223 */ /* 0x008fe20000010027 */
[----:B------:R-:W-:-:S03]  /*1560*/  FFMA.FTZ R38, R35, R25, R38 ;  /* 0x0000001923267223 */ /* 0x000fc60000010026 */
[----:B------:R-:W-:Y:S01]  /*1570*/  FFMA.FTZ R26, R36, R26, R39 ;  /* 0x0000001a241a7223 */ /* 0x000fe20000010027 */
[----:B------:R-:W-:Y:S01]  /*1580*/  FFMA.FTZ R27, R37, R27, R38 ;  /* 0x0000001b251b7223 */ /* 0x000fe20000010026 */
[----:B------:R-:W-:-:S03]  /*1590*/  ISETP.NE.U32.AND P1, PT, R6, 0x1, PT ;  /* 0x000000010600780c */ /* 0x000fc60003f25070 */
[----:B------:R-:W-:Y:S01]  /*15a0*/  FADD.FTZ R26, R26, R27 ;  /* 0x0000001b1a1a7221 */ /* 0x000fe20000010000 */
[----:B------:R-:W-:Y:S09]  /*15b0*/  BRA.DIV UR4, `(.L_x_24377) ;  /* 0x00000042046c7947 */ /* 0x000ff2000b800000 */
[----:B------:R0:W1:Y:S02]  /*15c0*/  SHFL.BFLY PT, R7, R26, 0x1, 0x1f ;  /* 0x0c201f001a077f89 */ /* 0x00006400000e0000 */
.L_x_24415:
[----:B------:R-:W-:Y:S01]  /*15d0*/  IADD3 R6, PT, PT, R44, 0x1, RZ ;  /* 0x000000012c067810 */ /* 0x000fe20007ffe0ff */
[----:B-1----:R-:W-:-:S03]  /*15e0*/  FADD.FTZ R7, R26, R7 ;  /* 0x000000071a077221 */ /* 0x002fc60000010000 */
[----:B------:R-:W-:-:S05]  /*15f0*/  I2FP.F32.S32 R9, R6 ;  /* 0x0000000600097245 */ /* 0x000fca0000201400 */
[----:B------:R-:W-:-:S05]  /*1600*/  FMUL.FTZ R9, R9, R50 ;  /* 0x0000003209097220 */ /* 0x000fca0000410000 */
[----:B------:R-:W-:Y:S02]  /*1610*/  FSEL R6, R9, RZ, P0 ;  /* 0x000000ff09067208 */ /* 0x000fe40000000000 */
[----:B------:R-:W-:-:S03]  /*1620*/  @P1 IADD3 R9, PT, PT, R43, -0x1, RZ ;  /* 0xffffffff2b091810 */ /* 0x000fc60007ffe0ff */
[----:B------:R-:W-:Y:S01]  /*1630*/  FFMA.FTZ R7, R7, UR16, R6 ;  /* 0x0000001007077c23 */ /* 0x000fe20008010006 */
[----:B------:R-:W-:-:S04]  /*1640*/  @P1 ISETP.GE.AND P0, PT, R9, R52, PT ;  /* 0x000000340900120c */ /* 0x000fc80003f06270 */
[----:B------:R-:W-:Y:S02]  /*1650*/  @P1 FSEL R6, R7, RZ, !P0 ;  /* 0x000000ff07061208 */ /* 0x000fe40004000000 */
[----:B------:R-:W-:-:S03]  /*1660*/  ISETP.GE.OR P0, PT, R9, R52, !P1 ;  /* 0x000000340900720c */ /* 0x000fc60004f06670 */
[----:B------:R1:W-:Y:S10]  /*1670*/  @P1 STS [R45], R6 ;  /* 0x000000062d001388 */ /* 0x0003f40000000800 */
[----:B-1----:R-:W-:-:S07]  /*1680*/  @!P0 FMNMX.FTZ R46, R46, R7, !PT ;  /* 0x000000072e2e8209 */ /* 0x002fce0007810000 */
.L_x_24376:
[----:B------:R-:W-:Y:S05]  /*1690*/  BSYNC B1 ;  /* 0x0000000000017941 */ /* 0x000fea0003800000 */
.L_x_24374:
[----:B------:R-:W-:Y:S01]  /*16a0*/  VIADD R51, R51, 0x4 ;  /* 0x0000000433337836 */ /* 0x000fe20000000000 */
[----:B------:R-:W-:Y:S01]  /*16b0*/  IADD3 R4, P1, PT, R4, 0x10, RZ ;  /* 0x0000001004047810 */ /* 0x000fe20007f3e0ff */
[----:B------:R-:W-:Y:S01]  /*16c0*/  VIADD R43, R43, 0x40 ;  /* 0x000000402b2b7836 */ /* 0x000fe20000000000 */
[----:B0-----:R-:W-:Y:S02]  /*16d0*/  IADD3 R45, PT, PT, R45, 0x100, RZ ;  /* 0x000001002d2d7810 */ /* 0x001fe40007ffe0ff */
[----:B------:R-:W-:Y:S02]  /*16e0*/  ISETP.GE.AND P0, PT, R51, R40, PT ;  /* 0x000000283300720c */ /* 0x000fe40003f06270 */
[----:B------:R-:W-:Y:S02]  /*16f0*/  IADD3 R44, PT, PT, R44, 0x40, RZ ;  /* 0x000000402c2c7810 */ /* 0x000fe40007ffe0ff */
[----:B------:R-:W-:Y:S02]  /*1700*/  IADD3 R42, PT, PT, R42, 0x40, RZ ;  /* 0x000000402a2a7810 */ /* 0x000fe40007ffe0ff */
[----:B------:R-:W-:-:S07]  /*1710*/  IADD3.X R5, PT, PT, RZ, R5, RZ, P1, !PT ;  /* 0x00000005ff057210 */ /* 0x000fce0000ffe4ff */
[----:B------:R-:W-:Y:S05]  /*1720*/  @!P0 BRA `(.L_x_24378) ;  /* 0xfffffff000ac8947 */ /* 0x000fea000383ffff */
.L_x_24373:
[----:B------:R-:W-:Y:S05]  /*1730*/  BSYNC B0 ;  /* 0x0000000000007941 */ /* 0x000fea0003800000 */
.L_x_24372:
        /* <DEDUP_REMOVED lines=9> */
.L_x_24421:
[----:B------:R-:W2:Y:S01]  /*17d0*/  S2R R4, SR_CgaCtaId ;  /* 0x0000000000047919 */ /* 0x000ea20000008800 */
[----:B------:R-:W-:Y:S01]  /*17e0*/  MOV R7, 0x400 ;  /* 0x0000040000077802 */ /* 0x000fe20000000f00 */
[----:B------:R-:W-:Y:S05]  /*17f0*/  WARPSYNC.ALL ;  /* 0x0000000000007948 */ /* 0x000fea0003800000 */
[----:B------:R-:W-:Y:S01]  /*1800*/  VIADD R11, R7, 0x200 ;  /* 0x00000200070b7836 */ /* 0x000fe20000000000 */
[----:B-----5:R-:W-:Y:S02]  /*1810*/  LOP3.LUT P0, R50, R41, 0x1f, RZ, 0xc0, !PT ;  /* 0x0000001f29327812 */ /* 0x020fe4000780c0ff */
[----:B------:R-:W-:-:S02]  /*1820*/  SHF.R.U32.HI R5, RZ, 0x5, R41 ;  /* 0x00000005ff057819 */ /* 0x000fc40000011629 */
[----:B-1----:R-:W-:Y:S02]  /*1830*/  FMNMX.FTZ R9, R6, R9, !PT ;  /* 0x0000000906097209 */ /* 0x002fe40007810000 */
[----:B--2---:R-:W-:-:S04]  /*1840*/  LEA R11, R4, R11, 0x18 ;  /* 0x0000000b040b7211 */ /* 0x004fc800078ec0ff */
[----:B0-----:R-:W-:-:S05]  /*1850*/  LEA R6, R5, R11, 0x2 ;  /* 0x0000000b05067211 */ /* 0x001fca00078e10ff */
        /* <DEDUP_REMOVED lines=34> */
[----:B------:R-:W-:Y:S01]  /*1a80*/  MOV R11, RZ ;  /* 0x000000ff000b7202 */ /* 0x000fe20000000f00 */
[----:B------:R-:W-:Y:S01]  /*1a90*/  IMAD R14, R41, 0x4, R14 ;  /* 0x00000004290e7824 */ /* 0x000fe200078e020e */
[----:B------:R-:W-:-:S07]  /*1aa0*/  IADD3 R12, PT, PT, -R12, RZ, RZ ;  /* 0x000000ff0c0c7210 */ /* 0x000fce0007ffe1ff */
.L_x_24384:
        /* <DEDUP_REMOVED lines=11> */
.L_x_24383:
[----:B------:R-:W-:Y:S05]  /*1b60*/  BSYNC.RECONVERGENT B1 ;  /* 0x0000000000017941 */ /* 0x000fea0003800200 */
.L_x_24382:
        /* <DEDUP_REMOVED lines=12> */
.L_x_24387:
        /* <DEDUP_REMOVED lines=27> */
[----:B-----5:R-:W-:Y:S01]  /*1de0*/  FADD.FTZ R26, -R9, R26 ;  /* 0x0000001a091a7221 */ /* 0x020fe20000010100 */
[----:B------:R-:W-:-:S02]  /*1df0*/  FMUL.FTZ R21, R22, 1.4426950216293334961 ;  /* 0x3fb8aa3b16157820 */ /* 0x000fc40000410000 */
[----:B------:R-:W5:Y:S01]  /*1e00*/  LDS R22, [R12+0x1800] ;  /* 0x001800000c167984 */ /* 0x000f620000000800 */
[----:B------:R-:W-:Y:S01]  /*1e10*/  FMUL.FTZ R25, R26, 1.4426950216293334961 ;  /* 0x3fb8aa3b1a197820 */ /* 0x000fe20000410000 */
[C---:B------:R-:W-:Y:S01]  /*1e20*/  FADD.FTZ R28, -R9.reuse, R28 ;  /* 0x0000001c091c7221 */ /* 0x040fe20000010100 */
[----:B------:R-:W0:Y:S01]  /*1e30*/  MUFU.EX2 R19, R19 ;  /* 0x0000001300137308 */ /* 0x000e220000000800 */
[----:B------:R-:W5:Y:S01]  /*1e40*/  LDS R26, [R12+0x1a00] ;  /* 0x001a00000c1a7984 */ /* 0x000f620000000800 */
        /* <DEDUP_REMOVED lines=26> */
[C---:B-----5:R-:W-:Y:S01]  /*1ff0*/  FADD.FTZ R22, -R9.reuse, R22 ;  /* 0x0000001609167221 */ /* 0x060fe20000010100 */
        /* <DEDUP_REMOVED lines=39> */
.L_x_24386:
[----:B------:R-:W-:Y:S05]  /*2270*/  BSYNC.RECONVERGENT B1 ;  /* 0x0000000000017941 */ /* 0x000fea0003800200 */
.L_x_24385:
        /* <DEDUP_REMOVED lines=55> */
.L_x_24389:
[----:B------:R-:W-:Y:S05]  /*25f0*/  BSYNC.RECONVERGENT B1 ;  /* 0x0000000000017941 */ /* 0x000fea0003800200 */
.L_x_24388:
        /* <DEDUP_REMOVED lines=26> */
.L_x_24381:
[----:B------:R-:W-:Y:S05]  /*27a0*/  BSYNC.RECONVERGENT B0 ;  /* 0x0000000000007941 */ /* 0x000fea0003800200 */
.L_x_24380:
        /* <DEDUP_REMOVED lines=40> */
.L_x_24394:
[----:B------:R-:W0:Y:S01]  /*2a30*/  LDS R13, [R11] ;  /* 0x000000000b0d7984 */ /* 0x000e220000000800 */
[----:B------:R-:W-:-:S04]  /*2a40*/  IADD3 R12, PT, PT, R12, 0x1, RZ ;  /* 0x000000010c0c7810 */ /* 0x000fc80007ffe0ff */
[----:B------:R-:W-:Y:S01]  /*2a50*/  ISETP.NE.AND P0, PT, R12, RZ, PT ;  /* 0x000000ff0c00720c */ /* 0x000fe20003f05270 */
[----:B0-----:R-:W-:-:S05]  /*2a60*/  FMUL.FTZ R8, R13, R6 ;  /* 0x000000060d087220 */ /* 0x001fca0000410000 */
[----:B------:R0:W-:Y:S02]  /*2a70*/  STS [R11], R8 ;  /* 0x000000080b007388 */ /* 0x0001e40000000800 */
[----:B0-----:R-:W-:-:S05]  /*2a80*/  IADD3 R11, PT, PT, R11, 0x200, RZ ;  /* 0x000002000b0b7810 */ /* 0x001fca0007ffe0ff */
[----:B------:R-:W-:Y:S05]  /*2a90*/  @P0 BRA `(.L_x_24394) ;  /* 0xfffffffc00e40947 */ /* 0x000fea000383ffff */
.L_x_24393:
[----:B------:R-:W-:Y:S05]  /*2aa0*/  BSYNC.RECONVERGENT B1 ;  /* 0x0000000000017941 */ /* 0x000fea0003800200 */
.L_x_24392:
        /* <DEDUP_REMOVED lines=12> */
.L_x_24397:
        /* <DEDUP_REMOVED lines=52> */
.L_x_24396:
[----:B------:R-:W-:Y:S05]  /*2eb0*/  BSYNC.RECONVERGENT B1 ;  /* 0x0000000000017941 */ /* 0x000fea0003800200 */
.L_x_24395:
        /* <DEDUP_REMOVED lines=31> */
.L_x_24399:
[----:B------:R-:W-:Y:S05]  /*30b0*/  BSYNC.RECONVERGENT B1 ;  /* 0x0000000000017941 */ /* 0x000fea0003800200 */
.L_x_24398:
        /* <DEDUP_REMOVED lines=14> */
.L_x_24391:
[----:B------:R-:W-:Y:S05]  /*31a0*/  BSYNC.RECONVERGENT B0 ;  /* 0x0000000000007941 */ /* 0x000fea0003800200 */
.L_x_24390:
        /* <DEDUP_REMOVED lines=16> */
[----:B------:R-:W2:Y:S01]  /*32b0*/  I2F.RP R10, R0 ;  /* 0x00000000000a7306 */ /* 0x000ea20000209400 */
[----:B-1----:R-:W1:Y:S01]  /*32c0*/  LDC R8, c[0x0][0x3b8] ;  /* 0x0000ee00ff087b82 */ /* 0x002e620000000800 */
[----:B------:R-:W-:Y:S01]  /*32d0*/  SHF.L.U32 R12, R41, 0x4, RZ ;  /* 0x00000004290c7819 */ /* 0x000fe200000006ff */
[----:B------:R-:W5:Y:S01]  /*32e0*/  LDCU UR10, c[0x0][0x3d0] ;  /* 0x00007a00ff0a77ac */ /* 0x000f620008000800 */
[----:B------:R-:W-:Y:S01]  /*32f0*/  IADD3 R13, PT, PT, R7, 0x220, RZ ;  /* 0x00000220070d7810 */ /* 0x000fe20007ffe0ff */
[----:B------:R-:W-:Y:S01]  /*3300*/  IMAD.IADD R30, R5, 0x1, -R40 ;  /* 0x00000001051e7824 */ /* 0x000fe200078e0a28 */
[----:B0-----:R-:W-:Y:S01]  /*3310*/  SHF.R.U32.HI R6, RZ, 0x3, R41 ;  /* 0x00000003ff067819 */ /* 0x001fe20000011629 */
[----:B------:R-:W0:Y:S01]  /*3320*/  LDCU.64 UR12, c[0x0][0x3a8] ;  /* 0x00007500ff0c77ac */ /* 0x000e220008000a00 */
[----:B------:R-:W-:Y:S02]  /*3330*/  LEA R13, R4, R13, 0x18 ;  /* 0x0000000d040d7211 */ /* 0x000fe400078ec0ff */
[----:B------:R-:W-:Y:S01]  /*3340*/  LOP3.LUT R6, R6, 0x7c, RZ, 0xc0, !PT ;  /* 0x0000007c06067812 */ /* 0x000fe200078ec0ff */
[----:B------:R-:W3:Y:S01]  /*3350*/  LDCU UR6, c[0x0][0x3ec] ;  /* 0x00007d80ff0677ac */ /* 0x000ee20008000800 */
[----:B------:R-:W-:-:S02]  /*3360*/  MOV R7, RZ ;  /* 0x000000ff00077202 */ /* 0x000fc40000000f00 */
[----:B------:R-:W-:Y:S01]  /*3370*/  LEA R29, R5, 0x1, 0x4 ;  /* 0x00000001051d7811 */ /* 0x000fe200078e20ff */
[----:B--2---:R-:W2:Y:S01]  /*3380*/  MUFU.RCP R10, R10 ;  /* 0x0000000a000a7308 */ /* 0x004ea20000001000 */
[----:B------:R-:W-:Y:S01]  /*3390*/  MOV R49, RZ ;  /* 0x000000ff00317202 */ /* 0x000fe20000000f00 */
[----:B-----5:R-:W-:Y:S02]  /*33a0*/  IMAD R54, R2, UR10, RZ ;  /* 0x0000000a02367c24 */ /* 0x020fe4000f8e02ff */
[----:B-1----:R-:W-:Y:S01]  /*33b0*/  IMAD R11, R8, UR7, RZ ;  /* 0x00000007080b7c24 */ /* 0x002fe2000f8e02ff */
[----:B------:R-:W-:Y:S02]  /*33c0*/  LOP3.LUT R8, R12, 0x30, RZ, 0xe2, !PT ;  /* 0x000000300c087812 */ /* 0x000fe400078ee2ff */
[----:B------:R-:W-:Y:S01]  /*33d0*/  SHF.R.S32.HI R55, RZ, 0x1f, R54 ;  /* 0x0000001fff377819 */ /* 0x000fe20000011436 */
[----:B------:R-:W-:Y:S01]  /*33e0*/  IMAD.WIDE R6, R11, 0x4, R6 ;  /* 0x000000040b067825 */ /* 0x000fe200078e0206 */
[----:B------:R-:W-:-:S03]  /*33f0*/  LEA R8, R5, R8, 0x6 ;  /* 0x0000000805087211 */ /* 0x000fc600078e30ff */
[----:B--2---:R-:W-:Y:S01]  /*3400*/  VIADD R9, R10, 0xffffffe ;  /* 0x0ffffffe0a097836 */ /* 0x004fe20000000000 */
[----:B0-----:R-:W-:Y:S01]  /*3410*/  IADD3 R6, P0, PT, R6, UR12, RZ ;  /* 0x0000000c06067c10 */ /* 0x001fe2000ff1e0ff */
[----:B------:R-:W-:Y:S01]  /*3420*/  IMAD.IADD R28, R13, 0x1, R8 ;  /* 0x000000010d1c7824 */ /* 0x000fe200078e0208 */
[----:B------:R-:W-:Y:S01]  /*3430*/  MOV R8, RZ ;  /* 0x000000ff00087202 */ /* 0x000fe20000000f00 */
[----:B---3--:R-:W-:Y:S01]  /*3440*/  VIADD R3, R3, -UR6 ;  /* 0x8000000603037c36 */ /* 0x008fe20008000000 */
[----:B------:R-:W-:Y:S01]  /*3450*/  IADD3.X R7, PT, PT, R7, UR13, RZ, P0, !PT ;  /* 0x0000000d07077c10 */ /* 0x000fe200087fe4ff */
[----:B------:R-:W0:Y:S01]  /*3460*/  F2I.FTZ.U32.TRUNC.NTZ R9, R9 ;  /* 0x0000000900097305 */ /* 0x000e22000021f000 */
[----:B------:R-:W-:Y:S01]  /*3470*/  IADD3 R10, PT, PT, R5, 0x1, RZ ;  /* 0x00000001050a7810 */ /* 0x000fe20007ffe0ff */
[----:B0-----:R-:W-:-:S04]  /*3480*/  IMAD.MOV R15, RZ, RZ, -R9 ;  /* 0x000000ffff0f7224 */ /* 0x001fc800078e0a09 */
[----:B------:R-:W-:-:S04]  /*3490*/  IMAD R11, R15, R0, RZ ;  /* 0x000000000f0b7224 */ /* 0x000fc800078e02ff */
[----:B------:R-:W-:Y:S01]  /*34a0*/  IMAD.HI.U32 R4, R9, R11, R8 ;  /* 0x0000000b09047227 */ /* 0x000fe200078e0008 */
[----:B------:R-:W-:-:S04]  /*34b0*/  SHF.L.U32 R8, R41, 0x2, RZ ;  /* 0x0000000229087819 */ /* 0x000fc800000006ff */
[----:B------:R-:W-:Y:S02]  /*34c0*/  LOP3.LUT R53, R8, 0x7c, RZ, 0xc0, !PT ;  /* 0x0000007c08357812 */ /* 0x000fe400078ec0ff */
[----:B------:R-:W-:-:S07]  /*34d0*/  LOP3.LUT R51, R29, 0xc, R8, 0xf8, !PT ;  /* 0x0000000c1d337812 */ /* 0x000fce00078ef808 */
.L_x_24404:
        /* <DEDUP_REMOVED lines=26> */
[----:B------:R-:W-:Y:S01]  /*3680*/  @!P1 LOP3.LUT R12, RZ, R8, RZ, 0x33, !PT ;  /* 0x00000008ff0c9212 */ /* 0x000fe200078e33ff */
[----:B------:R-:W-:Y:S02]  /*3690*/  HFMA2 R8, -RZ, RZ, 0, 0 ;  /* 0x00000000ff087431 */ /* 0x000fe400000001ff */
[----:B------:R-:W-:Y:S01]  /*36a0*/  IMAD R15, R15, R2, RZ ;  /* 0x000000020f0f7224 */ /* 0x000fe200078e02ff */
[----:B------:R-:W-:Y:S02]  /*36b0*/  ISETP.NE.AND P2, PT, R14, RZ, PT ;  /* 0x000000ff0e00720c */ /* 0x000fe40003f45270 */
[----:B------:R-:W-:-:S04]  /*36c0*/  IADD3 R11, PT, PT, R12, R47, RZ ;  /* 0x0000002f0c0b7210 */ /* 0x000fc80007ffe0ff */
[----:B------:R-:W-:Y:S01]  /*36d0*/  IABS R13, R11 ;  /* 0x0000000b000d7213 */ /* 0x000fe20000000000 */
[----:B------:R-:W-:Y:S01]  /*36e0*/  IMAD.HI.U32 R8, R9, R15, R8 ;  /* 0x0000000f09087227 */ /* 0x000fe200078e0008 */
[----:B------:R-:W-:Y:S02]  /*36f0*/  ISETP.GE.AND P1, PT, R11, RZ, PT ;  /* 0x000000ff0b00720c */ /* 0x000fe40003f26270 */
[----:B------:R-:W-:Y:S01]  /*3700*/  IADD3 R11, PT, PT, R10, 0x3, RZ ;  /* 0x000000030a0b7810 */ /* 0x000fe20007ffe0ff */
        /* <DEDUP_REMOVED lines=8> */
[----:B------:R-:W-:Y:S01]  /*3790*/  ISETP.GE.AND P0, PT, R11, R40, PT ;  /* 0x000000280b00720c */ /* 0x000fe20003f06270 */
[----:B------:R-:W-:-:S03]  /*37a0*/  VIADD R2, R10, 0x4 ;  /* 0x000000040a027836 */ /* 0x000fc60000000000 */
[----:B------:R-:W-:Y:S02]  /*37b0*/  @!P1 IADD3 R9, PT, PT, -R9, RZ, RZ ;  /* 0x000000ff09099210 */ /* 0x000fe40007ffe1ff */
        /* <DEDUP_REMOVED lines=8> */
[----:B----4-:R-:W-:-:S04]  /*3840*/  LEA R56, P1, R8, UR4, 0x2 ;  /* 0x0000000408387c11 */ /* 0x010fc8000f8210ff */
[----:B------:R-:W-:Y:S02]  /*3850*/  LEA.HI.X R57, R8, UR5, R9, 0x2, P1 ;  /* 0x0000000508397c11 */ /* 0x000fe400088f1409 */
[----:B------:R-:W0:Y:S04]  /*3860*/  LDS.128 R8, [R28] ;  /* 0x000000001c087984 */ /* 0x000e280000000c00 */
[----:B------:R-:W2:Y:S04]  /*3870*/  LDG.E.128.CONSTANT R20, desc[UR8][R56.64] ;  /* 0x0000000838147981 */ /* 0x000ea8000c1e9d00 */
[----:B------:R-:W3:Y:S01]  /*3880*/  LDG.E.128.CONSTANT R16, desc[UR8][R56.64+0x200] ;  /* 0x0002000838107981 */ /* 0x000ee2000c1e9d00 */
[----:B------:R-:W-:Y:S01]  /*3890*/  ISETP.NE.AND P1, PT, R30, -0x1, PT ;  /* 0xffffffff1e00780c */ /* 0x000fe20003f25270 */
[----:B------:R-:W-:-:S12]  /*38a0*/  VIADD R25, R51, 0xffffffff ;  /* 0xffffffff33197836 */ /* 0x000fd80000000000 */
[-C--:B------:R-:W-:Y:S02]  /*38b0*/  @!P1 ISETP.GE.AND P3, PT, R51, R52.reuse, PT ;  /* 0x000000343300920c */ /* 0x080fe40003f66270 */
[-C--:B------:R-:W-:Y:S02]  /*38c0*/  @!P1 ISETP.GE.AND P2, PT, R25, R52.reuse, PT ;  /* 0x000000341900920c */ /* 0x080fe40003f46270 */
[C---:B------:R-:W-:Y:S02]  /*38d0*/  @!P1 IADD3 R13, PT, PT, R51.reuse, 0x1, RZ ;  /* 0x00000001330d9810 */ /* 0x040fe40007ffe0ff */
[-C--:B------:R-:W-:Y:S02]  /*38e0*/  @!P1 ISETP.GE.AND P5, PT, R51, R52.reuse, PT ;  /* 0x000000343300920c */ /* 0x080fe40003fa6270 */
[----:B------:R-:W-:Y:S02]  /*38f0*/  @!P1 ISETP.GE.AND P4, PT, R25, R52, PT ;  /* 0x000000341900920c */ /* 0x000fe40003f86270 */
[----:B--2---:R-:W-:-:S02]  /*3900*/  @!P1 FSEL R21, R21, RZ, !P3 ;  /* 0x000000ff15159208 */ /* 0x004fc40005800000 */
[----:B------:R-:W-:Y:S02]  /*3910*/  @!P1 FSEL R20, R20, RZ, !P2 ;  /* 0x000000ff14149208 */ /* 0x000fe40005000000 */
[-C--:B------:R-:W-:Y:S01]  /*3920*/  @!P1 ISETP.GE.AND P2, PT, R13, R52.reuse, PT ;  /* 0x000000340d00920c */ /* 0x080fe20003f46270 */
[----:B0-----:R-:W-:Y:S01]  /*3930*/  FMUL.FTZ R21, R9, R21 ;  /* 0x0000001509157220 */ /* 0x001fe20000410000 */
[----:B------:R-:W-:Y:S02]  /*3940*/  @!P1 ISETP.GE.AND P3, PT, R13, R52, PT ;  /* 0x000000340d00920c */ /* 0x000fe40003f66270 */
[----:B------:R-:W-:Y:S01]  /*3950*/  @!P1 IADD3 R13, PT, PT, R51, 0x2, RZ ;  /* 0x00000002330d9810 */ /* 0x000fe20007ffe0ff */
[----:B------:R-:W-:Y:S01]  /*3960*/  FFMA.FTZ R21, R8, R20, R21 ;  /* 0x0000001408157223 */ /* 0x000fe20000010015 */
[----:B------:R-:W-:Y:S02]  /*3970*/  @!P1 FSEL R22, R22, RZ, !P2 ;  /* 0x000000ff16169208 */ /* 0x000fe40005000000 */
[----:B------:R-:W-:-:S02]  /*3980*/  @!P1 ISETP.GE.AND P2, PT, R13, R52, PT ;  /* 0x000000340d00920c */ /* 0x000fc40003f46270 */
[----:B------:R-:W2:Y:S01]  /*3990*/  LDG.E.128.CONSTANT R12, desc[UR8][R56.64+0x400] ;  /* 0x00040008380c7981 */ /* 0x000ea2000c1e9d00 */
[----:B---3--:R-:W-:Y:S02]  /*39a0*/  @!P1 FSEL R17, R17, RZ, !P5 ;  /* 0x000000ff11119208 */ /* 0x008fe40006800000 */
[----:B------:R-:W-:Y:S02]  /*39b0*/  @!P1 FSEL R16, R16, RZ, !P4 ;  /* 0x000000ff10109208 */ /* 0x000fe40006000000 */
[----:B------:R-:W-:Y:S01]  /*39c0*/  @!P1 FSEL R23, R23, RZ, !P2 ;  /* 0x000000ff17179208 */ /* 0x000fe20005000000 */
[----:B------:R-:W-:Y:S01]  /*39d0*/  FMUL.FTZ R17, R9, R17 ;  /* 0x0000001109117220 */ /* 0x000fe20000410000 */
[----:B------:R-:W-:-:S03]  /*39e0*/  @!P1 FSEL R18, R18, RZ, !P3 ;  /* 0x000000ff12129208 */ /* 0x000fc60005800000 */
[----:B------:R-:W-:Y:S01]  /*39f0*/  FFMA.FTZ R17, R8, R16, R17 ;  /* 0x0000001008117223 */ /* 0x000fe20000010011 */
[----:B------:R-:W-:-:S03]  /*3a00*/  FFMA.FTZ R16, R10, R22, R21 ;  /* 0x000000160a107223 */ /* 0x000fc60000010015 */
[----:B------:R-:W-:Y:S01]  /*3a10*/  FFMA.FTZ R18, R10, R18, R17 ;  /* 0x000000120a127223 */ /* 0x000fe20000010011 */
[----:B------:R-:W-:Y:S02]  /*3a20*/  FFMA.FTZ R16, R11, R23, R16 ;  /* 0x000000170b107223 */ /* 0x000fe40000010010 */
[----:B------:R-:W3:Y:S01]  /*3a30*/  LDG.E.128.CONSTANT R20, desc[UR8][R56.64+0x600] ;  /* 0x0006000838147981 */ /* 0x000ee2000c1e9d00 */
[C---:B------:R-:W-:Y:S01]  /*3a40*/  @!P1 VIADD R17, R51.reuse, 0x2 ;  /* 0x0000000233119836 */ /* 0x040fe20000000000 */
[----:B------:R-:W-:-:S04]  /*3a50*/  @!P1 ISETP.GE.AND P3, PT, R51, R52, PT ;  /* 0x000000343300920c */ /* 0x000fc80003f66270 */
[-C--:B------:R-:W-:Y:S02]  /*3a60*/  @!P1 ISETP.GE.AND P2, PT, R17, R52.reuse, PT ;  /* 0x000000341100920c */ /* 0x080fe40003f46270 */
[----:B------:R-:W-:Y:S02]  /*3a70*/  @!P1 IADD3 R17, PT, PT, R51, 0x1, RZ ;  /* 0x0000000133119810 */ /* 0x000fe40007ffe0ff */
[----:B------:R-:W-:Y:S02]  /*3a80*/  @!P1 FSEL R19, R19, RZ, !P2 ;  /* 0x000000ff13139208 */ /* 0x000fe40005000000 */
[-C--:B------:R-:W-:Y:S02]  /*3a90*/  @!P1 ISETP.GE.AND P2, PT, R25, R52.reuse, PT ;  /* 0x000000341900920c */ /* 0x080fe40003f46270 */
[----:B------:R-:W-:Y:S01]  /*3aa0*/  @!P1 ISETP.GE.AND P4, PT, R17, R52, PT ;  /* 0x000000341100920c */ /* 0x000fe20003f86270 */
[----:B------:R-:W-:Y:S01]  /*3ab0*/  FFMA.FTZ R19, R11, R19, R18 ;  /* 0x000000130b137223 */ /* 0x000fe20000010012 */
[----:B------:R-:W-:Y:S01]  /*3ac0*/  @!P1 IADD3 R17, PT, PT, R51, 0x2, RZ ;  /* 0x0000000233119810 */ /* 0x000fe20007ffe0ff */
[----:B------:R-:W-:-:S02]  /*3ad0*/  FADD.FTZ R49, R49, R16 ;  /* 0x0000001031317221 */ /* 0x000fc40000010000 */
[----:B------:R-:W-:Y:S01]  /*3ae0*/  FADD.FTZ R48, R48, R19 ;  /* 0x0000001330307221 */ /* 0x000fe20000010000 */
[----:B------:R-:W-:Y:S02]  /*3af0*/  @!P1 ISETP.GE.AND P5, PT, R17, R52, PT ;  /* 0x000000341100920c */ /* 0x000fe40003fa6270 */
[----:B------:R-:W4:Y:S01]  /*3b00*/  LDG.E.128.CONSTANT R16, desc[UR8][R56.64+0x800] ;  /* 0x0008000838107981 */ /* 0x000f22000c1e9d00 */
[----:B--2---:R-:W-:Y:S02]  /*3b10*/  @!P1 FSEL R13, R13, RZ, !P3 ;  /* 0x000000ff0d0d9208 */ /* 0x004fe40005800000 */
[----:B------:R-:W-:-:S03]  /*3b20*/  @!P1 FSEL R12, R12, RZ, !P2 ;  /* 0x000000ff0c0c9208 */ /* 0x000fc60005000000 */
[----:B------:R-:W-:Y:S01]  /*3b30*/  FMUL.FTZ R13, R9, R13 ;  /* 0x0000000d090d7220 */ /* 0x000fe20000410000 */
[----:B------:R-:W-:-:S03]  /*3b40*/  @!P1 FSEL R14, R14, RZ, !P4 ;  /* 0x000000ff0e0e9208 */ /* 0x000fc60006000000 */
[----:B------:R-:W-:Y:S01]  /*3b50*/  FFMA.FTZ R13, R8, R12, R13 ;  /* 0x0000000c080d7223 */ /* 0x000fe2000001000d */
[----:B------:R-:W-:-:S03]  /*3b60*/  @!P1 ISETP.GE.AND P2, PT, R25, R52, PT ;  /* 0x000000341900920c */ /* 0x000fc60003f46270 */
[----:B------:R-:W-:Y:S01]  /*3b70*/  FFMA.FTZ R14, R10, R14, R13 ;  /* 0x0000000e0a0e7223 */ /* 0x000fe2000001000d */
[C---:B------:R-:W-:Y:S01]  /*3b80*/  @!P1 VIADD R13, R51.reuse, 0x1 ;  /* 0x00000001330d9836 */ /* 0x040fe20000000000 */
[-C--:B------:R-:W-:Y:S02]  /*3b90*/  @!P1 ISETP.GE.AND P3, PT, R51, R52.reuse, PT ;  /* 0x000000343300920c */ /* 0x080fe40003f66270 */
[----:B---3--:R-:W-:Y:S02]  /*3ba0*/  @!P1 FSEL R20, R20, RZ, !P2 ;  /* 0x000000ff14149208 */ /* 0x008fe40005000000 */
[----:B------:R-:W-:Y:S02]  /*3bb0*/  @!P1 ISETP.GE.AND P2, PT, R13, R52, PT ;  /* 0x000000340d00920c */ /* 0x000fe40003f46270 */
[----:B------:R-:W-:Y:S02]  /*3bc0*/  @!P1 FSEL R15, R15, RZ, !P5 ;  /* 0x000000ff0f0f9208 */ /* 0x000fe40006800000 */
[----:B------:R-:W-:-:S02]  /*3bd0*/  @!P1 IADD3 R13, PT, PT, R51, 0x2, RZ ;  /* 0x00000002330d9810 */ /* 0x000fc40007ffe0ff */
[----:B------:R-:W-:Y:S01]  /*3be0*/  @!P1 FSEL R21, R21, RZ, !P3 ;  /* 0x000000ff15159208 */ /* 0x000fe20005800000 */
[----:B------:R-:W-:Y:S01]  /*3bf0*/  FFMA.FTZ R15, R11, R15, R14 ;  /* 0x0000000f0b0f7223 */ /* 0x000fe2000001000e */
[----:B------:R-:W-:Y:S02]  /*3c00*/  @!P1 ISETP.GE.AND P3, PT, R13, R52, PT ;  /* 0x000000340d00920c */ /* 0x000fe40003f66270 */
[----:B------:R-:W-:Y:S01]  /*3c10*/  @!P1 IADD3 R13, PT, PT, R51, 0x1, RZ ;  /* 0x00000001330d9810 */ /* 0x000fe20007ffe0ff */
[----:B------:R-:W-:-:S03]  /*3c20*/  FADD.FTZ R46, R46, R15 ;  /* 0x0000000f2e2e7221 */ /* 0x000fc60000010000 */
[-C--:B------:R-:W-:Y:S02]  /*3c30*/  @!P1 ISETP.GE.AND P4, PT, R13, R52.reuse, PT ;  /* 0x000000340d00920c */ /* 0x080fe40003f86270 */
[----:B------:R-:W2:Y:S01]  /*3c40*/  LDG.E.128.CONSTANT R12, desc[UR8][R56.64+0xa00] ;  /* 0x000a0008380c7981 */ /* 0x000ea2000c1e9d00 */
[----:B------:R-:W-:Y:S02]  /*3c50*/  @!P1 FSEL R23, R23, RZ, !P3 ;  /* 0x000000ff17179208 */ /* 0x000fe40005800000 */
[-C--:B------:R-:W-:Y:S02]  /*3c60*/  @!P1 ISETP.GE.AND P3, PT, R51, R52.reuse, PT ;  /* 0x000000343300920c */ /* 0x080fe40003f66270 */
[----:B------:R-:W-:Y:S02]  /*3c70*/  @!P1 FSEL R22, R22, RZ, !P2 ;  /* 0x000000ff16169208 */ /* 0x000fe40005000000 */
[----:B------:R-:W-:Y:S02]  /*3c80*/  @!P1 ISETP.GE.AND P2, PT, R25, R52, PT ;  /* 0x000000341900920c */ /* 0x000fe40003f46270 */
[----:B----4-:R-:W-:-:S02]  /*3c90*/  @!P1 FSEL R17, R17, RZ, !P3 ;  /* 0x000000ff11119208 */ /* 0x010fc40005800000 */
[----:B------:R-:W-:-:S03]  /*3ca0*/  @!P1 FSEL R16, R16, RZ, !P2 ;  /* 0x000000ff10109208 */ /* 0x000fc60005000000 */
[----:B------:R-:W-:Y:S01]  /*3cb0*/  FMUL.FTZ R17, R9, R17 ;  /* 0x0000001109117220 */ /* 0x000fe20000410000 */
[----:B------:R-:W-:-:S03]  /*3cc0*/  @!P1 FSEL R18, R18, RZ, !P4 ;  /* 0x000000ff12129208 */ /* 0x000fc60006000000 */
[----:B------:R-:W-:Y:S01]  /*3cd0*/  FFMA.FTZ R17, R8, R16, R17 ;  /* 0x0000001008117223 */ /* 0x000fe20000010011 */
[----:B------:R-:W-:-:S03]  /*3ce0*/  @!P1 ISETP.GE.AND P4, PT, R51, R52, PT ;  /* 0x000000343300920c */ /* 0x000fc60003f86270 */
[----:B------:R-:W-:Y:S01]  /*3cf0*/  FFMA.FTZ R18, R10, R18, R17 ;  /* 0x000000120a127223 */ /* 0x000fe20000010011 */
[----:B------:R-:W-:Y:S02]  /*3d00*/  @!P1 VIADD R17, R51, 0x2 ;  /* 0x0000000233119836 */ /* 0x000fe40000000000 */
[----:B------:R-:W-:Y:S01]  /*3d10*/  FMUL.FTZ R21, R9, R21 ;  /* 0x0000001509157220 */ /* 0x000fe20000410000 */
[-C--:B------:R-:W-:Y:S02]  /*3d20*/  @!P1 ISETP.GE.AND P3, PT, R25, R52.reuse, PT ;  /* 0x000000341900920c */ /* 0x080fe40003f66270 */
[----:B------:R-:W-:Y:S02]  /*3d30*/  @!P1 ISETP.GE.AND P2, PT, R17, R52, PT ;  /* 0x000000341100920c */ /* 0x000fe40003f46270 */
[----:B------:R-:W-:Y:S01]  /*3d40*/  @!P1 IADD3 R17, PT, PT, R51, 0x1, RZ ;  /* 0x0000000133119810 */ /* 0x000fe20007ffe0ff */
[----:B------:R-:W-:-:S04]  /*3d50*/  FFMA.FTZ R21, R8, R20, R21 ;  /* 0x0000001408157223 */ /* 0x000fc80000010015 */
[----:B------:R-:W-:-:S04]  /*3d60*/  FFMA.FTZ R22, R10, R22, R21 ;  /* 0x000000160a167223 */ /* 0x000fc80000010015 */
[----:B------:R-:W-:Y:S01]  /*3d70*/  FFMA.FTZ R22, R11, R23, R22 ;  /* 0x000000170b167223 */ /* 0x000fe20000010016 */
[----:B------:R-:W-:-:S03]  /*3d80*/  @!P1 FSEL R19, R19, RZ, !P2 ;  /* 0x000000ff13139208 */ /* 0x000fc60005000000 */
[----:B------:R-:W-:Y:S02]  /*3d90*/  FADD.FTZ R45, R45, R22 ;  /* 0x000000162d2d7221 */ /* 0x000fe40000010000 */
[----:B------:R-:W3:Y:S01]  /*3da0*/  LDG.E.128.CONSTANT R20, desc[UR8][R56.64+0xc00] ;  /* 0x000c000838147981 */ /* 0x000ee2000c1e9d00 */
[----:B--2---:R-:W-:Y:S02]  /*3db0*/  @!P1 FSEL R13, R13, RZ, !P4 ;  /* 0x000000ff0d0d9208 */ /* 0x004fe40006000000 */
[----:B------:R-:W-:Y:S02]  /*3dc0*/  @!P1 ISETP.GE.AND P4, PT, R17, R52, PT ;  /* 0x000000341100920c */ /* 0x000fe40003f86270 */
[----:B------:R-:W-:Y:S01]  /*3dd0*/  @!P1 FSEL R12, R12, RZ, !P3 ;  /* 0x000000ff0c0c9208 */ /* 0x000fe20005800000 */
[----:B------:R-:W-:Y:S01]  /*3de0*/  FMUL.FTZ R17, R9, R13 ;  /* 0x0000000d09117220 */ /* 0x000fe20000410000 */
[----:B------:R-:W-:-:S03]  /*3df0*/  @!P1 FSEL R14, R14, RZ, !P4 ;  /* 0x000000ff0e0e9208 */ /* 0x000fc60006000000 */
[----:B------:R-:W-:-:S04]  /*3e00*/  FFMA.FTZ R17, R8, R12, R17 ;  /* 0x0000000c08117223 */ /* 0x000fc80000010011 */
[----:B------:R-:W-:Y:S01]  /*3e10*/  FFMA.FTZ R12, R10, R14, R17 ;  /* 0x0000000e0a0c7223 */ /* 0x000fe20000010011 */
[----:B------:R-:W-:-:S04]  /*3e20*/  @!P1 IADD3 R17, PT, PT, R51, 0x2, RZ ;  /* 0x0000000233119810 */ /* 0x000fc80007ffe0ff */
[----:B------:R-:W-:Y:S01]  /*3e30*/  @!P1 ISETP.GE.AND P2, PT, R17, R52, PT ;  /* 0x000000341100920c */ /* 0x000fe20003f46270 */
[----:B------:R-:W-:-:S05]  /*3e40*/  @!P1 VIADD R17, R51, 0x1 ;  /* 0x0000000133119836 */ /* 0x000fca0000000000 */
[----:B------:R-:W-:Y:S02]  /*3e50*/  @!P1 ISETP.GE.AND P4, PT, R17, R52, PT ;  /* 0x000000341100920c */ /* 0x000fe40003f86270 */
[----:B------:R-:W-:Y:S01]  /*3e60*/  @!P1 IADD3 R17, PT, PT, R51, 0x2, RZ ;  /* 0x0000000233119810 */ /* 0x000fe20007ffe0ff */
[----:B------:R-:W-:-:S03]  /*3e70*/  FFMA.FTZ R13, R11, R19, R18 ;  /* 0x000000130b0d7223 */ /* 0x000fc60000010012 */
[-C--:B------:R-:W-:Y:S02]  /*3e80*/  @!P1 ISETP.GE.AND P5, PT, R17, R52.reuse, PT ;  /* 0x000000341100920c */ /* 0x080fe40003fa6270 */
[----:B------:R-:W2:Y:S01]  /*3e90*/  LDG.E.128.CONSTANT R16, desc[UR8][R56.64+0xe00] ;  /* 0x000e000838107981 */ /* 0x000ea2000c1e9d00 */
[-C--:B------:R-:W-:Y:S02]  /*3ea0*/  @!P1 ISETP.GE.AND P3, PT, R51, R52.reuse, PT ;  /* 0x000000343300920c */ /* 0x080fe40003f66270 */
[----:B------:R-:W-:Y:S02]  /*3eb0*/  @!P1 FSEL R15, R15, RZ, !P2 ;  /* 0x000000ff0f0f9208 */ /* 0x000fe40005000000 */
[----:B------:R-:W-:Y:S01]  /*3ec0*/  @!P1 ISETP.GE.AND P2, PT, R25, R52, PT ;  /* 0x000000341900920c */ /* 0x000fe20003f46270 */
[----:B------:R-:W-:Y:S01]  /*3ed0*/  FADD.FTZ R44, R44, R13 ;  /* 0x0000000d2c2c7221 */ /* 0x000fe20000010000 */
[----:B------:R-:W-:Y:S02]  /*3ee0*/  @!P1 IADD3 R13, PT, PT, R51, 0x1, RZ ;  /* 0x00000001330d9810 */ /* 0x000fe40007ffe0ff */
[----:B---3--:R-:W-:-:S02]  /*3ef0*/  @!P1 FSEL R21, R21, RZ, !P3 ;  /* 0x000000ff15159208 */ /* 0x008fc40005800000 */
[----:B------:R-:W-:-:S03]  /*3f00*/  @!P1 FSEL R20, R20, RZ, !P2 ;  /* 0x000000ff14149208 */ /* 0x000fc60005000000 */
[----:B------:R-:W-:Y:S01]  /*3f10*/  FMUL.FTZ R21, R9, R21 ;  /* 0x0000001509157220 */ /* 0x000fe20000410000 */
[----:B------:R-:W-:Y:S02]  /*3f20*/  @!P1 FSEL R22, R22, RZ, !P4 ;  /* 0x000000ff16169208 */ /* 0x000fe40006000000 */
[----:B------:R-:W-:Y:S01]  /*3f30*/  @!P1 FSEL R23, R23, RZ, !P5 ;  /* 0x000000ff17179208 */ /* 0x000fe20006800000 */
[----:B------:R-:W-:Y:S01]  /*3f40*/  FFMA.FTZ R21, R8, R20, R21 ;  /* 0x0000001408157223 */ /* 0x000fe20000010015 */
[-C--:B------:R-:W-:Y:S01]  /*3f50*/  @!P1 ISETP.GE.AND P5, PT, R13, R52.reuse, PT ;  /* 0x000000340d00920c */ /* 0x080fe20003fa6270 */
[----:B------:R-:W-:Y:S01]  /*3f60*/  @!P1 VIADD R13, R51, 0x2 ;  /* 0x00000002330d9836 */ /* 0x000fe20000000000 */
[----:B------:R-:W-:Y:S01]  /*3f70*/  @!P1 ISETP.GE.AND P2, PT, R25, R52, PT ;  /* 0x000000341900920c */ /* 0x000fe20003f46270 */
[----:B------:R-:W-:-:S04]  /*3f80*/  FFMA.FTZ R22, R10, R22, R21 ;  /* 0x000000160a167223 */ /* 0x000fc80000010015 */
[C---:B------:R-:W-:Y:S01]  /*3f90*/  FFMA.FTZ R23, R11.reuse, R23, R22 ;  /* 0x000000170b177223 */ /* 0x040fe20000010016 */
[----:B------:R-:W-:Y:S01]  /*3fa0*/  FFMA.FTZ R12, R11, R15, R12 ;  /* 0x0000000f0b0c7223 */ /* 0x000fe2000001000c */
[-C--:B------:R-:W-:Y:S02]  /*3fb0*/  @!P1 ISETP.GE.AND P3, PT, R51, R52.reuse, PT ;  /* 0x000000343300920c */ /* 0x080fe40003f66270 */
[----:B------:R-:W-:Y:S02]  /*3fc0*/  FADD.FTZ R42, R42, R23 ;  /* 0x000000172a2a7221 */ /* 0x000fe40000010000 */
[----:B------:R-:W3:Y:S01]  /*3fd0*/  LDG.E.128.CONSTANT R20, desc[UR8][R56.64+0x1000] ;  /* 0x0010000838147981 */ /* 0x000ee2000c1e9d00 */
[----:B------:R-:W-:Y:S01]  /*3fe0*/  FADD.FTZ R43, R43, R12 ;  /* 0x0000000c2b2b7221 */ /* 0x000fe20000010000 */
[----:B--2---:R-:W-:Y:S02]  /*3ff0*/  @!P1 FSEL R16, R16, RZ, !P2 ;  /* 0x000000ff10109208 */ /* 0x004fe40005000000 */
[----:B------:R-:W-:-:S02]  /*4000*/  @!P1 ISETP.GE.AND P2, PT, R13, R52, PT ;  /* 0x000000340d00920c */ /* 0x000fc40003f46270 */
[----:B------:R-:W-:-:S04]  /*4010*/  @!P1 IADD3 R13, PT, PT, R51, 0x1, RZ ;  /* 0x00000001330d9810 */ /* 0x000fc80007ffe0ff */
[-C--:B------:R-:W-:Y:S02]  /*4020*/  @!P1 ISETP.GE.AND P4, PT, R13, R52.reuse, PT ;  /* 0x000000340d00920c */ /* 0x080fe40003f86270 */
[----:B------:R-:W-:Y:S02]  /*4030*/  @!P1 IADD3 R13, PT, PT, R51, 0x2, RZ ;  /* 0x00000002330d9810 */ /* 0x000fe40007ffe0ff */
[----:B------:R-:W-:Y:S02]  /*4040*/  @!P1 FSEL R17, R17, RZ, !P3 ;  /* 0x000000ff11119208 */ /* 0x000fe40005800000 */
[-C--:B------:R-:W-:Y:S02]  /*4050*/  @!P1 ISETP.GE.AND P3, PT, R13, R52.reuse, PT ;  /* 0x000000340d00920c */ /* 0x080fe40003f66270 */
[----:B------:R-:W2:Y:S01]  /*4060*/  LDG.E.128.CONSTANT R12, desc[UR8][R56.64+0x1200] ;  /* 0x00120008380c7981 */ /* 0x000ea2000c1e9d00 */
[----:B------:R-:W-:Y:S02]  /*4070*/  @!P1 FSEL R18, R18, RZ, !P5 ;  /* 0x000000ff12129208 */ /* 0x000fe40006800000 */
[----:B------:R-:W-:Y:S01]  /*4080*/  @!P1 ISETP.GE.AND P5, PT, R25, R52, PT ;  /* 0x000000341900920c */ /* 0x000fe20003fa6270 */
[----:B------:R-:W-:-:S04]  /*4090*/  FMUL.FTZ R17, R9, R17 ;  /* 0x0000001109117220 */ /* 0x000fc80000410000 */
[----:B------:R-:W-:Y:S01]  /*40a0*/  FFMA.FTZ R17, R8, R16, R17 ;  /* 0x0000001008117223 */ /* 0x000fe20000010011 */
[----:B---3--:R-:W-:Y:S02]  /*40b0*/  @!P1 FSEL R20, R20, RZ, !P5 ;  /* 0x000000ff14149208 */ /* 0x008fe40006800000 */
[-C--:B------:R-:W-:Y:S02]  /*40c0*/  @!P1 ISETP.GE.AND P5, PT, R51, R52.reuse, PT ;  /* 0x000000343300920c */ /* 0x080fe40003fa6270 */
[----:B------:R-:W-:Y:S02]  /*40d0*/  @!P1 FSEL R22, R22, RZ, !P4 ;  /* 0x000000ff16169208 */ /* 0x000fe40006000000 */
[----:B------:R-:W-:Y:S01]  /*40e0*/  @!P1 ISETP.GE.AND P4, PT, R25, R52, PT ;  /* 0x000000341900920c */ /* 0x000fe20003f86270 */
[----:B------:R-:W-:Y:S01]  /*40f0*/  FFMA.FTZ R18, R10, R18, R17 ;  /* 0x000000120a127223 */ /* 0x000fe20000010011 */
[----:B------:R-:W-:Y:S02]  /*4100*/  @!P1 ISETP.GE.AND P6, PT, R51, R52, PT ;  /* 0x000000343300920c */ /* 0x000fe40003fc6270 */
[----:B------:R-:W-:-:S02]  /*4110*/  @!P1 FSEL R19, R19, RZ, !P2 ;  /* 0x000000ff13139208 */ /* 0x000fc40005000000 */
[----:B------:R-:W-:-:S05]  /*4120*/  @!P1 FSEL R21, R21, RZ, !P6 ;  /* 0x000000ff15159208 */ /* 0x000fca0007000000 */
[----:B------:R-:W-:-:S04]  /*4130*/  FMUL.FTZ R21, R9, R21 ;  /* 0x0000001509157220 */ /* 0x000fc80000410000 */
[----:B------:R-:W-:Y:S01]  /*4140*/  FFMA.FTZ R21, R8, R20, R21 ;  /* 0x0000001408157223 */ /* 0x000fe20000010015 */
[----:B------:R-:W-:-:S03]  /*4150*/  @!P1 FSEL R23, R23, RZ, !P3 ;  /* 0x000000ff17179208 */ /* 0x000fc60005800000 */
[----:B------:R-:W-:Y:S01]  /*4160*/  FFMA.FTZ R22, R10, R22, R21 ;  /* 0x000000160a167223 */ /* 0x000fe20000010015 */
[----:B--2---:R-:W-:Y:S02]  /*4170*/  @!P1 FSEL R13, R13, RZ, !P5 ;  /* 0x000000ff0d0d9208 */ /* 0x004fe40006800000 */
[----:B------:R-:W-:-:S03]  /*4180*/  @!P1 FSEL R12, R12, RZ, !P4 ;  /* 0x000000ff0c0c9208 */ /* 0x000fc60006000000 */
[----:B------:R-:W-:-:S04]  /*4190*/  FMUL.FTZ R13, R9, R13 ;  /* 0x0000000d090d7220 */ /* 0x000fc80000410000 */
[----:B------:R-:W-:Y:S01]  /*41a0*/  FFMA.FTZ R17, R8, R12, R13 ;  /* 0x0000000c08117223 */ /* 0x000fe2000001000d */
[----:B------:R-:W-:-:S05]  /*41b0*/  @!P1 VIADD R13, R51, 0x1 ;  /* 0x00000001330d9836 */ /* 0x000fca0000000000 */
[----:B------:R-:W-:-:S04]  /*41c0*/  @!P1 ISETP.GE.AND P4, PT, R13, R52, PT ;  /* 0x000000340d00920c */ /* 0x000fc80003f86270 */
[----:B------:R-:W-:-:S05]  /*41d0*/  @!P1 FSEL R14, R14, RZ, !P4 ;  /* 0x000000ff0e0e9208 */ /* 0x000fca0006000000 */
[----:B------:R-:W-:Y:S01]  /*41e0*/  FFMA.FTZ R14, R10, R14, R17 ;  /* 0x0000000e0a0e7223 */ /* 0x000fe20000010011 */
[----:B------:R-:W-:Y:S01]  /*41f0*/  @!P1 IADD3 R17, PT, PT, R51, 0x2, RZ ;  /* 0x0000000233119810 */ /* 0x000fe20007ffe0ff */
[----:B------:R-:W-:-:S03]  /*4200*/  FFMA.FTZ R12, R11, R19, R18 ;  /* 0x000000130b0c7223 */ /* 0x000fc60000010012 */
[----:B------:R-:W-:Y:S02]  /*4210*/  @!P1 ISETP.GE.AND P2, PT, R17, R52, PT ;  /* 0x000000341100920c */ /* 0x000fe40003f46270 */
[----:B------:R-:W2:Y:S01]  /*4220*/  LDG.E.128.CONSTANT R16, desc[UR8][R56.64+0x1400] ;  /* 0x0014000838107981 */ /* 0x000ea2000c1e9d00 */
[----:B------:R-:W-:-:S03]  /*4230*/  FFMA.FTZ R13, R11, R23, R22 ;  /* 0x000000170b0d7223 */ /* 0x000fc60000010016 */
[----:B------:R-:W3:Y:S01]  /*4240*/  LDG.E.128.CONSTANT R20, desc[UR8][R56.64+0x1600] ;  /* 0x0016000838147981 */ /* 0x000ee2000c1e9d00 */
[----:B------:R-:W-:-:S05]  /*4250*/  @!P1 FSEL R15, R15, RZ, !P2 ;  /* 0x000000ff0f0f9208 */ /* 0x000fca0005000000 */
[----:B------:R-:W-:Y:S01]  /*4260*/  FFMA.FTZ R14, R11, R15, R14 ;  /* 0x0000000f0b0e7223 */ /* 0x000fe2000001000e */
[C---:B------:R-:W-:Y:S02]  /*4270*/  @!P1 IADD3 R15, PT, PT, R51.reuse, 0x1, RZ ;  /* 0x00000001330f9810 */ /* 0x040fe40007ffe0ff */
[-C--:B------:R-:W-:Y:S02]  /*4280*/  @!P1 ISETP.GE.AND P3, PT, R51, R52.reuse, PT ;  /* 0x000000343300920c */ /* 0x080fe40003f66270 */
[-C--:B------:R-:W-:Y:S01]  /*4290*/  @!P1 ISETP.GE.AND P4, PT, R15, R52.reuse, PT ;  /* 0x000000340f00920c */ /* 0x080fe20003f86270 */
[----:B------:R-:W-:Y:S01]  /*42a0*/  @!P1 VIADD R15, R51, 0x2 ;  /* 0x00000002330f9836 */ /* 0x000fe20000000000 */
[-C--:B------:R-:W-:Y:S01]  /*42b0*/  @!P1 ISETP.GE.AND P2, PT, R25, R52.reuse, PT ;  /* 0x000000341900920c */ /* 0x080fe20003f46270 */
[----:B------:R-:W-:Y:S01]  /*42c0*/  FADD.FTZ R39, R39, R12 ;  /* 0x0000000c27277221 */ /* 0x000fe20000010000 */
[----:B------:R-:W-:Y:S01]  /*42d0*/  FADD.FTZ R38, R38, R13 ;  /* 0x0000000d26267221 */ /* 0x000fe20000010000 */
[----:B------:R-:W-:Y:S01]  /*42e0*/  FADD.FTZ R37, R37, R14 ;  /* 0x0000000e25257221 */ /* 0x000fe20000010000 */
[----:B------:R-:W-:-:S02]  /*42f0*/  @!P1 ISETP.GE.AND P5, PT, R15, R52, PT ;  /* 0x000000340f00920c */ /* 0x000fc40003fa6270 */
        /* <DEDUP_REMOVED lines=8> */
[C---:B------:R-:W-:Y:S02]  /*4380*/  @!P1 IADD3 R17, PT, PT, R51.reuse, 0x1, RZ ;  /* 0x0000000133119810 */ /* 0x040fe40007ffe0ff */
[----:B---3--:R-:W-:Y:S02]  /*4390*/  @!P1 FSEL R20, R20, RZ, !P2 ;  /* 0x000000ff14149208 */ /* 0x008fe40005000000 */
[-C--:B------:R-:W-:Y:S02]  /*43a0*/  @!P1 ISETP.GE.AND P3, PT, R51, R52.reuse, PT ;  /* 0x000000343300920c */ /* 0x080fe40003f66270 */
[----:B------:R-:W-:Y:S02]  /*43b0*/  @!P1 ISETP.GE.AND P2, PT, R17, R52, PT ;  /* 0x000000341100920c */ /* 0x000fe40003f46270 */
[----:B------:R-:W-:Y:S02]  /*43c0*/  @!P1 FSEL R19, R19, RZ, !P5 ;  /* 0x000000ff13139208 */ /* 0x000fe40006800000 */
[----:B------:R-:W-:-:S02]  /*43d0*/  @!P1 IADD3 R17, PT, PT, R51, 0x2, RZ ;  /* 0x0000000233119810 */ /* 0x000fc40007ffe0ff */
[----:B------:R-:W-:Y:S01]  /*43e0*/  @!P1 FSEL R21, R21, RZ, !P3 ;  /* 0x000000ff15159208 */ /* 0x000fe20005800000 */
[----:B------:R-:W-:Y:S01]  /*43f0*/  FFMA.FTZ R19, R11, R19, R18 ;  /* 0x000000130b137223 */ /* 0x000fe20000010012 */
[----:B------:R-:W-:Y:S01]  /*4400*/  @!P1 ISETP.GE.AND P3, PT, R17, R52, PT ;  /* 0x000000341100920c */ /* 0x000fe20003f66270 */
[----:B------:R-:W-:Y:S02]  /*4410*/  @!P1 VIADD R17, R51, 0x1 ;  /* 0x0000000133119836 */ /* 0x000fe40000000000 */
[----:B------:R-:W-:-:S03]  /*4420*/  FADD.FTZ R36, R36, R19 ;  /* 0x0000001324247221 */ /* 0x000fc60000010000 */
[-C--:B------:R-:W-:Y:S02]  /*4430*/  @!P1 ISETP.GE.AND P4, PT, R17, R52.reuse, PT ;  /* 0x000000341100920c */ /* 0x080fe40003f86270 */
[----:B------:R-:W2:Y:S01]  /*4440*/  LDG.E.128.CONSTANT R16, desc[UR8][R56.64+0x1a00] ;  /* 0x001a000838107981 */ /* 0x000ea2000c1e9d00 */
[----:B------:R-:W-:Y:S02]  /*4450*/  @!P1 FSEL R23, R23, RZ, !P3 ;  /* 0x000000ff17179208 */ /* 0x000fe40005800000 */
[-C--:B------:R-:W-:Y:S02]  /*4460*/  @!P1 ISETP.GE.AND P3, PT, R51, R52.reuse, PT ;  /* 0x000000343300920c */ /* 0x080fe40003f66270 */
[----:B------:R-:W-:Y:S01]  /*4470*/  @!P1 FSEL R22, R22, RZ, !P2 ;  /* 0x000000ff16169208 */ /* 0x000fe20005000000 */
[----:B------:R-:W-:Y:S01]  /*4480*/  FMUL.FTZ R21, R9, R21 ;  /* 0x0000001509157220 */ /* 0x000fe20000410000 */
[----:B------:R-:W-:Y:S02]  /*4490*/  @!P1 ISETP.GE.AND P2, PT, R25, R52, PT ;  /* 0x000000341900920c */ /* 0x000fe40003f46270 */
[----:B----4-:R-:W-:Y:S01]  /*44a0*/  @!P1 FSEL R13, R13, RZ, !P3 ;  /* 0x000000ff0d0d9208 */ /* 0x010fe20005800000 */
[----:B------:R-:W-:Y:S01]  /*44b0*/  FFMA.FTZ R21, R8, R20, R21 ;  /* 0x0000001408157223 */ /* 0x000fe20000010015 */
[----:B------:R-:W-:-:S03]  /*44c0*/  @!P1 FSEL R12, R12, RZ, !P2 ;  /* 0x000000ff0c0c9208 */ /* 0x000fc60005000000 */
[----:B------:R-:W-:Y:S01]  /*44d0*/  FMUL.FTZ R13, R9, R13 ;  /* 0x0000000d090d7220 */ /* 0x000fe20000410000 */
[----:B------:R-:W-:Y:S01]  /*44e0*/  @!P1 FSEL R14, R14, RZ, !P4 ;  /* 0x000000ff0e0e9208 */ /* 0x000fe20006000000 */
[----:B------:R-:W-:Y:S02]  /*44f0*/  FFMA.FTZ R22, R10, R22, R21 ;  /* 0x000000160a167223 */ /* 0x000fe40000010015 */
[----:B------:R-:W-:Y:S02]  /*4500*/  FFMA.FTZ R13, R8, R12, R13 ;  /* 0x0000000c080d7223 */ /* 0x000fe4000001000d */
[----:B------:R-:W-:Y:S02]  /*4510*/  FFMA.FTZ R22, R11, R23, R22 ;  /* 0x000000170b167223 */ /* 0x000fe40000010016 */
[----:B------:R-:W-:Y:S01]  /*4520*/  FFMA.FTZ R14, R10, R14, R13 ;  /* 0x0000000e0a0e7223 */ /* 0x000fe2000001000d */
[----:B------:R-:W-:Y:S01]  /*4530*/  @!P1 IADD3 R13, PT, PT, R51, 0x2, RZ ;  /* 0x00000002330d9810 */ /* 0x000fe20007ffe0ff */
[----:B------:R-:W-:-:S02]  /*4540*/  FADD.FTZ R35, R35, R22 ;  /* 0x0000001623237221 */ /* 0x000fc40000010000 */
[----:B------:R-:W3:Y:S01]  /*4550*/  LDG.E.128.CONSTANT R20, desc[UR8][R56.64+0x1c00] ;  /* 0x001c000838147981 */ /* 0x000ee2000c1e9d00 */
[-C--:B------:R-:W-:Y:S02]  /*4560*/  @!P1 ISETP.GE.AND P2, PT, R13, R52.reuse, PT ;  /* 0x000000340d00920c */ /* 0x080fe40003f46270 */
[C---:B------:R-:W-:Y:S02]  /*4570*/  @!P1 IADD3 R13, PT, PT, R51.reuse, 0x1, RZ ;  /* 0x00000001330d9810 */ /* 0x040fe40007ffe0ff */
[-C--:B------:R-:W-:Y:S02]  /*4580*/  @!P1 ISETP.GE.AND P6, PT, R51, R52.reuse, PT ;  /* 0x000000343300920c */ /* 0x080fe40003fc6270 */
[-C--:B------:R-:W-:Y:S02]  /*4590*/  @!P1 ISETP.GE.AND P4, PT, R13, R52.reuse, PT ;  /* 0x000000340d00920c */ /* 0x080fe40003f86270 */
[----:B------:R-:W-:Y:S02]  /*45a0*/  @!P1 ISETP.GE.AND P5, PT, R25, R52, PT ;  /* 0x000000341900920c */ /* 0x000fe40003fa6270 */
[----:B--2---:R-:W-:-:S02]  /*45b0*/  @!P1 FSEL R17, R17, RZ, !P6 ;  /* 0x000000ff11119208 */ /* 0x004fc40007000000 */
[----:B------:R-:W-:Y:S02]  /*45c0*/  @!P1 FSEL R18, R18, RZ, !P4 ;  /* 0x000000ff12129208 */ /* 0x000fe40006000000 */
[CC--:B------:R-:W-:Y:S02]  /*45d0*/  @!P1 ISETP.GE.AND P6, PT, R25.reuse, R52.reuse, PT ;  /* 0x000000341900920c */ /* 0x0c0fe40003fc6270 */
[----:B------:R-:W-:Y:S02]  /*45e0*/  @!P1 ISETP.GE.AND P4, PT, R25, R52, PT ;  /* 0x000000341900920c */ /* 0x000fe40003f86270 */
[----:B------:R-:W2:Y:S01]  /*45f0*/  LDG.E.128.CONSTANT R24, desc[UR8][R56.64+0x1e00] ;  /* 0x001e000838187981 */ /* 0x000ea2000c1e9d00 */
[----:B------:R-:W-:Y:S01]  /*4600*/  @!P1 VIADD R13, R51, 0x2 ;  /* 0x00000002330d9836 */ /* 0x000fe20000000000 */
[----:B------:R-:W-:Y:S01]  /*4610*/  @!P1 FSEL R16, R16, RZ, !P5 ;  /* 0x000000ff10109208 */ /* 0x000fe20006800000 */
[----:B------:R-:W-:-:S03]  /*4620*/  FMUL.FTZ R17, R9, R17 ;  /* 0x0000001109117220 */ /* 0x000fc60000410000 */
[----:B------:R-:W-:Y:S01]  /*4630*/  @!P1 ISETP.GE.AND P3, PT, R13, R52, PT ;  /* 0x000000340d00920c */ /* 0x000fe20003f66270 */
[----:B------:R-:W-:Y:S01]  /*4640*/  FFMA.FTZ R17, R8, R16, R17 ;  /* 0x0000001008117223 */ /* 0x000fe20000010011 */
[C---:B------:R-:W-:Y:S02]  /*4650*/  @!P1 IADD3 R13, PT, PT, R51.reuse, 0x1, RZ ;  /* 0x00000001330d9810 */ /* 0x040fe40007ffe0ff */
[----:B---3--:R-:W-:Y:S02]  /*4660*/  @!P1 FSEL R20, R20, RZ, !P6 ;  /* 0x000000ff14149208 */ /* 0x008fe40007000000 */
[----:B------:R-:W-:Y:S01]  /*4670*/  @!P1 ISETP.GE.AND P6, PT, R51, R52, PT ;  /* 0x000000343300920c */ /* 0x000fe20003fc6270 */
[----:B------:R-:W-:-:S03]  /*4680*/  FFMA.FTZ R18, R10, R18, R17 ;  /* 0x000000120a127223 */ /* 0x000fc60000010011 */
[----:B------:R-:W-:Y:S02]  /*4690*/  @!P1 FSEL R21, R21, RZ, !P6 ;  /* 0x000000ff15159208 */ /* 0x000fe40007000000 */
[CC--:B------:R-:W-:Y:S01]  /*46a0*/  @!P1 ISETP.GE.AND P6, PT, R51.reuse, R52.reuse, PT ;  /* 0x000000343300920c */ /* 0x0c0fe20003fc6270 */
[----:B------:R-:W-:Y:S01]  /*46b0*/  @!P1 VIADD R17, R51, 0x1 ;  /* 0x0000000133119836 */ /* 0x000fe20000000000 */
[-C--:B------:R-:W-:Y:S01]  /*46c0*/  @!P1 ISETP.GE.AND P5, PT, R13, R52.reuse, PT ;  /* 0x000000340d00920c */ /* 0x080fe20003fa6270 */
[----:B------:R-:W-:Y:S01]  /*46d0*/  FMUL.FTZ R21, R9, R21 ;  /* 0x0000001509157220 */ /* 0x000fe20000410000 */
[----:B------:R-:W-:Y:S02]  /*46e0*/  @!P1 IADD3 R13, PT, PT, R51, 0x2, RZ ;  /* 0x00000002330d9810 */ /* 0x000fe40007ffe0ff */
[----:B------:R-:W-:Y:S02]  /*46f0*/  @!P1 FSEL R22, R22, RZ, !P5 ;  /* 0x000000ff16169208 */ /* 0x000fe40006800000 */
[----:B------:R-:W-:Y:S01]  /*4700*/  @!P1 ISETP.GE.AND P5, PT, R17, R52, PT ;  /* 0x000000341100920c */ /* 0x000fe20003fa6270 */
[----:B------:R-:W-:Y:S01]  /*4710*/  FFMA.FTZ R21, R8, R20, R21 ;  /* 0x0000001408157223 */ /* 0x000fe20000010015 */
[----:B------:R-:W-:-:S02]  /*4720*/  @!P1 FSEL R15, R15, RZ, !P2 ;  /* 0x000000ff0f0f9208 */ /* 0x000fc40005000000 */
[----:B------:R-:W-:Y:S01]  /*4730*/  @!P1 FSEL R19, R19, RZ, !P3 ;  /* 0x000000ff13139208 */ /* 0x000fe20005800000 */
[----:B------:R-:W-:Y:S02]  /*4740*/  FFMA.FTZ R22, R10, R22, R21 ;  /* 0x000000160a167223 */ /* 0x000fe40000010015 */
[C---:B------:R-:W-:Y:S02]  /*4750*/  FFMA.FTZ R15, R11.reuse, R15, R14 ;  /* 0x0000000f0b0f7223 */ /* 0x040fe4000001000e */
[----:B------:R-:W-:Y:S02]  /*4760*/  FFMA.FTZ R18, R11, R19, R18 ;  /* 0x000000130b127223 */ /* 0x000fe40000010012 */
[----:B------:R-:W-:Y:S02]  /*4770*/  FADD.FTZ R34, R34, R15 ;  /* 0x0000000f22227221 */ /* 0x000fe40000010000 */
[----:B------:R-:W-:Y:S01]  /*4780*/  FADD.FTZ R33, R33, R18 ;  /* 0x0000001221217221 */ /* 0x000fe20000010000 */
[----:B--2---:R-:W-:-:S02]  /*4790*/  @!P1 FSEL R25, R25, RZ, !P6 ;  /* 0x000000ff19199208 */ /* 0x004fc40007000000 */
[----:B------:R-:W-:-:S03]  /*47a0*/  @!P1 FSEL R24, R24, RZ, !P4 ;  /* 0x000000ff18189208 */ /* 0x000fc60006000000 */
[----:B------:R-:W-:Y:S01]  /*47b0*/  FMUL.FTZ R9, R9, R25 ;  /* 0x0000001909097220 */ /* 0x000fe20000410000 */
[CC--:B------:R-:W-:Y:S02]  /*47c0*/  @!P1 ISETP.GE.AND P4, PT, R13.reuse, R52.reuse, PT ;  /* 0x000000340d00920c */ /* 0x0c0fe40003f86270 */
[----:B------:R-:W-:Y:S01]  /*47d0*/  @!P1 ISETP.GE.AND P6, PT, R13, R52, PT ;  /* 0x000000340d00920c */ /* 0x000fe20003fc6270 */
[----:B------:R-:W-:Y:S01]  /*47e0*/  FFMA.FTZ R9, R8, R24, R9 ;  /* 0x0000001808097223 */ /* 0x000fe20000010009 */
[----:B------:R-:W-:Y:S02]  /*47f0*/  @!P1 FSEL R26, R26, RZ, !P5 ;  /* 0x000000ff1a1a9208 */ /* 0x000fe40006800000 */
[----:B------:R-:W-:Y:S02]  /*4800*/  @!P1 FSEL R23, R23, RZ, !P4 ;  /* 0x000000ff17179208 */ /* 0x000fe40006000000 */
[----:B------:R-:W-:Y:S01]  /*4810*/  @!P1 FSEL R27, R27, RZ, !P6 ;  /* 0x000000ff1b1b9208 */ /* 0x000fe20007000000 */
[----:B------:R-:W-:-:S02]  /*4820*/  FFMA.FTZ R10, R10, R26, R9 ;  /* 0x0000001a0a0a7223 */ /* 0x000fc40000010009 */
[C---:B------:R-:W-:Y:S02]  /*4830*/  FFMA.FTZ R23, R11.reuse, R23, R22 ;  /* 0x000000170b177223 */ /* 0x040fe40000010016 */
[----:B------:R-:W-:Y:S02]  /*4840*/  FFMA.FTZ R10, R11, R27, R10 ;  /* 0x0000001b0b0a7223 */ /* 0x000fe4000001000a */
[----:B------:R-:W-:Y:S02]  /*4850*/  FADD.FTZ R32, R32, R23 ;  /* 0x0000001720207221 */ /* 0x000fe40000010000 */
[----:B------:R-:W-:-:S07]  /*4860*/  FADD.FTZ R31, R31, R10 ;  /* 0x0000000a1f1f7221 */ /* 0x000fce0000010000 */
.L_x_24403:
[----:B----4-:R-:W-:Y:S05]  /*4870*/  BSYNC.RECONVERGENT B1 ;  /* 0x0000000000017941 */ /* 0x010fea0003800200 */
.L_x_24402:
[----:B------:R-:W-:Y:S01]  /*4880*/  IADD3 R6, P1, PT, R6, 0x10, RZ ;  /* 0x0000001006067810 */ /* 0x000fe20007f3e0ff */
[----:B------:R-:W-:Y:S01]  /*4890*/  VIADD R51, R51, 0x40 ;  /* 0x0000004033337836 */ /* 0x000fe20000000000 */
[----:B------:R-:W-:Y:S02]  /*48a0*/  MOV R10, R2 ;  /* 0x00000002000a7202 */ /* 0x000fe40000000f00 */
[----:B------:R-:W-:Y:S02]  /*48b0*/  IADD3 R30, PT, PT, R30, 0x4, RZ ;  /* 0x000000041e1e7810 */ /* 0x000fe40007ffe0ff */
[----:B------:R-:W-:Y:S02]  /*48c0*/  IADD3 R28, PT, PT, R28, 0x100, RZ ;  /* 0x000001001c1c7810 */ /* 0x000fe40007ffe0ff */
[----:B------:R-:W-:Y:S01]  /*48d0*/  IADD3.X R7, PT, PT, RZ, R7, RZ, P1, !PT ;  /* 0x00000007ff077210 */ /* 0x000fe20000ffe4ff */
[----:B------:R-:W-:Y:S06]  /*48e0*/  @!P0 BRA `(.L_x_24404) ;  /* 0xffffffe800fc8947 */ /* 0x000fec000383ffff */
.L_x_24401:
[----:B---34-:R-:W-:Y:S05]  /*48f0*/  BSYNC.RECONVERGENT B0 ;  /* 0x0000000000007941 */ /* 0x018fea0003800200 */
.L_x_24400:
[----:B------:R-:W2:Y:S01]  /*4900*/  SHFL.BFLY PT, R0, R49, 0x2, 0x1f ;  /* 0x0c401f0031007f89 */ /* 0x000ea200000e0000 */
[C---:B------:R-:W-:Y:S01]  /*4910*/  LOP3.LUT P0, RZ, R41.reuse, 0x3, RZ, 0xc0, !PT ;  /* 0x0000000329ff7812 */ /* 0x040fe2000780c0ff */
[----:B------:R-:W-:Y:S01]  /*4920*/  BSSY.RECONVERGENT B0, `(.L_x_24405) ;  /* 0x000005b000007945 */ /* 0x000fe20003800200 */
[----:B------:R-:W-:Y:S01]  /*4930*/  LOP3.LUT R16, R41, 0x3c0, RZ, 0xc0, !PT ;  /* 0x000003c029107812 */ /* 0x000fe200078ec0ff */
[----:B------:R-:W3:Y:S01]  /*4940*/  SHFL.BFLY PT, R3, R48, 0x2, 0x1f ;  /* 0x0c401f0030037f89 */ /* 0x000ee200000e0000 */
[----:B------:R-:W-:Y:S02]  /*4950*/  SHF.R.U32.HI R50, RZ, 0x2, R50 ;  /* 0x00000002ff327819 */ /* 0x000fe40000011632 */
[----:B------:R-:W-:Y:S01]  /*4960*/  ISETP.NE.OR P1, PT, R16, 0x40, P0 ;  /* 0x000000401000780c */ /* 0x000fe20000725670 */
[----:B------:R-:W4:Y:S02]  /*4970*/  SHFL.BFLY PT, R2, R45, 0x2, 0x1f ;  /* 0x0c401f002d027f89 */ /* 0x000f2400000e0000 */
[----:B------:R-:W-:-:S02]  /*4980*/  IMAD R5, R5, 0x80, R50 ;  /* 0x0000008005057824 */ /* 0x000fc400078e0232 */
[----:B------:R-:W5:Y:S04]  /*4990*/  SHFL.BFLY PT, R7, R46, 0x2, 0x1f ;  /* 0x0c401f002e077f89 */ /* 0x000f6800000e0000 */
[----:B01----:R-:W0:Y:S04]  /*49a0*/  SHFL.BFLY PT, R9, R44, 0x2, 0x1f ;  /* 0x0c401f002c097f89 */ /* 0x003e2800000e0000 */
        /* <DEDUP_REMOVED lines=25> */
[----:B-1----:R-:W-:-:S03]  /*4b40*/  FADD.FTZ R34, R17, R34 ;  /* 0x0000002211227221 */ /* 0x002fc60000010000 */
[----:B------:R-:W1:Y:S01]  /*4b50*/  SHFL.BFLY PT, R2, R45, 0x1, 0x1f ;  /* 0x0c201f002d027f89 */ /* 0x000e6200000e0000 */
[----:B------:R-:W-:-:S03]  /*4b60*/  FADD.FTZ R12, R12, R33 ;  /* 0x000000210c0c7221 */ /* 0x000fc60000010000 */
[----:B------:R-:W5:Y:S01]  /*4b70*/  SHFL.BFLY PT, R7, R46, 0x1, 0x1f ;  /* 0x0c201f002e077f89 */ /* 0x000f6200000e0000 */
        /* <DEDUP_REMOVED lines=25> */
[----:B-----5:R-:W-:Y:S01]  /*4d10*/  FADD.FTZ R36, R36, R15 ;  /* 0x0000000f24247221 */ /* 0x020fe20000010000 */
        /* <DEDUP_REMOVED lines=27> */
.L_x_24406:
[----:B------:R-:W-:Y:S05]  /*4ed0*/  BSYNC.RECONVERGENT B0 ;  /* 0x0000000000007941 */ /* 0x000fea0003800200 */
.L_x_24405:
        /* <DEDUP_REMOVED lines=45> */
.L_x_24408:
[----:B------:R-:W-:Y:S05]  /*51b0*/  BSYNC.RECONVERGENT B0 ;  /* 0x0000000000007941 */ /* 0x000fea0003800200 */
.L_x_24407:
        /* <DEDUP_REMOVED lines=20> */
.L_x_24410:
[----:B------:R-:W-:Y:S05]  /*5300*/  BSYNC.RECONVERGENT B0 ;  /* 0x0000000000007941 */ /* 0x000fea0003800200 */
.L_x_24409:
        /* <DEDUP_REMOVED lines=35> */
.L_x_24412:
[----:B------:R-:W-:Y:S05]  /*5540*/  BSYNC.RECONVERGENT B0 ;  /* 0x0000000000007941 */ /* 0x000fea0003800200 */
.L_x_24411:
        /* <DEDUP_REMOVED lines=11> */
[----:B------:R-:W-:Y:S01]  /*5600*/  USHF.L.U32 UR5, UR4, 0x7, URZ ;  /* 0x0000000704057899 */ /* 0x000fe200080006ff */
[----:B--2---:R-:W-:-:S05]  /*5610*/  SHF.L.U32 R4, R4, 0x7, RZ ;  /* 0x0000000704047819 */ /* 0x004fca00000006ff */
        /* <DEDUP_REMOVED lines=21> */
.L_x_24377:
        /* <DEDUP_REMOVED lines=8> */
.L_x_24414:
[----:B------:R-:W-:Y:S05]  /*57f0*/  BSYNC B2 ;  /* 0x0000000000027941 */ /* 0x000fea0003800000 */
.L_x_24413:
[----:B------:R-:W-:Y:S05]  /*5800*/  BRA `(.L_x_24415) ;  /* 0xffffffbc00707947 */ /* 0x000fea000383ffff */
.L_x_24379:
        /* <DEDUP_REMOVED lines=8> */
.L_x_24417:
[----:B------:R-:W-:Y:S05]  /*5890*/  BSYNC B0 ;  /* 0x0000000000007941 */ /* 0x000fea0003800000 */
.L_x_24416:
        /* <DEDUP_REMOVED lines=9> */
.L_x_24418:
[----:B------:R-:W-:Y:S02]  /*5930*/  HFMA2 R10, -RZ, RZ, 0, 2.384185791015625e-07 ;  /* 0x00000004ff0a7431 */ /* 0x000fe400000001ff */
[----:B------:R-:W-:-:S05]  /*5940*/  IMAD.MOV.U32 R4, RZ, RZ, R7 ;  /* 0x000000ffff047224 */ /* 0x000fca00078e0007 */
[----:B------:R-:W-:-:S04]  /*5950*/  FMNMX.FTZ R4, R5, R4, !PT ;  /* 0x0000000405047209 */ /* 0x000fc80007810000 */
[----:B------:R-:W-:-:S07]  /*5960*/  MOV R11, R4 ;  /* 0x00000004000b7202 */ /* 0x000fce0000000f00 */
[----:B------:R-:W-:Y:S05]  /*5970*/  WARPSYNC.COLLECTIVE R8, `(.L_x_24419) ;  /* 0x0000000008087348 */ /* 0x000fea0003c00000 */
[----:B------:R0:W1:Y:S02]  /*5980*/  SHFL.BFLY P2, R7, R11, R10, R13 ;  /* 0x0c00000a0b077389 */ /* 0x000064000004000d */
[----:B01----:R-:W-:Y:S05]  /*5990*/  ENDCOLLECTIVE ;  /* 0x000000000000791b */ /* 0x003fea0003800000 */
.L_x_24419:
[----:B------:R-:W-:Y:S02]  /*59a0*/  MOV R10, 0x2 ;  /* 0x00000002000a7802 */ /* 0x000fe40000000f00 */
[----:B------:R-:W-:-:S05]  /*59b0*/  FMNMX.FTZ R6, R4, R7, !PT ;  /* 0x0000000704067209 */ /* 0x000fca0007810000 */
[----:B------:R-:W-:-:S07]  /*59c0*/  IMAD.MOV.U32 R11, RZ, RZ, R6 ;  /* 0x000000ffff0b7224 */ /* 0x000fce00078e0006 */
[----:B------:R-:W-:Y:S05]  /*59d0*/  WARPSYNC.COLLECTIVE R8, `(.L_x_24420) ;  /* 0x0000000008087348 */ /* 0x000fea0003c00000 */
[----:B------:R0:W1:Y:S02]  /*59e0*/  SHFL.BFLY P2, R7, R11, R10, R13 ;  /* 0x0c00000a0b077389 */ /* 0x000064000004000d */
[----:B01----:R-:W-:Y:S05]  /*59f0*/  ENDCOLLECTIVE ;  /* 0x000000000000791b */ /* 0x003fea0003800000 */
.L_x_24420:
[----:B------:R-:W-:Y:S01]  /*5a00*/  MOV R9, R7 ;  /* 0x0000000700097202 */ /* 0x000fe20000000f00 */
[----:B------:R-:W-:Y:S06]  /*5a10*/  BRA `(.L_x_24421) ;  /* 0xffffffbc006c7947 */ /* 0x000fec000383ffff */
.L_x_24422:
        /* <DEDUP_REMOVED lines=14> */
.L_x_26033:


//--------------------- .text._ZN4vllm25paged_attention_v1_kernelIffLi120ELi16ELi128ELNS_18Fp8KVCacheDataTypeE0ELb1EEEvPT_PKS2_PKT0_S8_ifPKiSA_iPKfiiiSC_SC_iiiii --------------------------
	.section	.text._ZN4vllm25paged_attention_v1_kernelIffLi120ELi16ELi128ELNS_18Fp8KVCacheDataTypeE0ELb1EEEvPT_PKS2_PKT0_S8_ifPKiSA_iPKfiiiSC_SC_iiiii,"ax",@progbits
	.align	128
        .global         _ZN4vllm25paged_attention_v1_kernelIffLi120ELi16ELi128ELNS_18Fp8KVCacheDataTypeE0ELb1EEEvPT_PKS2_PKT0_S8_ifPKiSA_iPKfiiiSC_SC_iiiii
        .type           _ZN4vllm25paged_attention_v1_kernelIffLi120ELi16ELi128ELNS_18Fp8KVCacheDataTypeE0ELb1EEEvPT_PKS2_PKT0_S8_ifPKiSA_iPKfiiiSC_SC_iiiii,@function
        .size           _ZN4vllm25paged_attention_v1_kernelIffLi120ELi16ELi128ELNS_18Fp8KVCacheDataTypeE0ELb1EEEvPT_PKS2_PKT0_S8_ifPKiSA_iPKfiiiSC_SC_iiiii,(.L_x_26034 - _ZN4vllm25paged_attention_v1_kernelIffLi120ELi16ELi128ELNS_18Fp8KVCacheDataTypeE0ELb1EEEvPT_PKS2_PKT0_S8_ifPKiSA_iPKfiiiSC_SC_iiiii)
        .other          _ZN4vllm25paged_attention_v1_kernelIffLi120ELi16ELi128ELNS_18Fp8KVCacheDataTypeE0ELb1EEEvPT_PKS2_PKT0_S8_ifPKiSA_iPKfiiiSC_SC_iiiii,@"STO_CUDA_ENTRY STV_DEFAULT"
_ZN4vllm25paged_attention_v1_kernelIffLi120ELi16ELi128ELNS_18Fp8KVCacheDataTypeE0ELb1EEEvPT_PKS2_PKT0_S8_ifPKiSA_iPKfiiiSC_SC_iiiii:
.text._ZN4vllm25paged_attention_v1_kernelIffLi120ELi16ELi128ELNS_18Fp8KVCacheDataTypeE0ELb1EEEvPT_PKS2_PKT0_S8_ifPKiSA_iPKfiiiSC_SC_iiiii:
        /* <DEDUP_REMOVED lines=30> */
[----:B------:R-:W-:Y:S02]  /*01e0*/  @!P1 IADD3.X R0, PT, PT, RZ, R0, RZ, P2, P3 ;  /* 0x00000000ff009210 */ /* 0x000fe400017e64ff */
[----:B-1----:R-:W-:-:S04]  /*01f0*/  @!P1 LEA R4, P2, R2, R8, 0x2 ;  /* 0x0000000802049211 */ /* 0x002fc800078410ff */
[----:B------:R-:W-:Y:S02]  /*0200*/  @!P1 LEA.HI.X R5, R2, R9, R0, 0x2, P2 ;  /* 0x0000000902059211 */ /* 0x000fe400010f1400 */
[----:B------:R-:W1:Y:S04]  /*0210*/  @P0 LDC.64 R8, c[0x0][0x3c0] ;  /* 0x0000f000ff080b82 */ /* 0x000e680000000a00 */
[----:B------:R-:W3:Y:S01]  /*0220*/  @!P1 LDG.E.64.CONSTANT R4, desc[UR6][R4.64] ;  /* 0x0000000604049981 */ /* 0x000ee2000c1e9b00 */
[----:B--2---:R-:W-:-:S04]  /*0230*/  IABS R13, R3 ;  /* 0x00000003000d7213 */ /* 0x004fc80000000000 */
[----:B------:R-:W2:Y:S08]  /*0240*/  I2F.RP R0, R13 ;  /* 0x0000000d00007306 */ /* 0x000eb00000209400 */
[----:B--2---:R-:W2:Y:S01]  /*0250*/  MUFU.RCP R0, R0 ;  /* 0x0000000000007308 */ /* 0x004ea20000001000 */
[----:B-1----:R-:W-:-:S05]  /*0260*/  @P0 IMAD.WIDE.U32 R8, R42, 0x4, R8 ;  /* 0x000000042a080825 */ /* 0x002fca00078e0008 */
[----:B------:R1:W5:Y:S01]  /*0270*/  @P0 LDG.E.CONSTANT R52, desc[UR6][R8.64] ;  /* 0x0000000608340981 */ /* 0x000362000c1e9900 */
[----:B------:R-:W-:Y:S01]  /*0280*/  IABS R14, R42 ;  /* 0x0000002a000e7213 */ /* 0x000fe20000000000 */
[----:B------:R-:W-:Y:S01]  /*0290*/  BSSY B0, `(.L_x_24423) ;  /* 0x000013f000007945 */ /* 0x000fe20003800000 */
[----:B------:R-:W-:Y:S01]  /*02a0*/  SHF.R.U32.HI R53, RZ, 0x5, R43 ;  /* 0x00000005ff357819 */ /* 0x000fe2000001162b */
[----:B------:R-:W-:Y:S01]  /*02b0*/  IMAD.MOV.U32 R48, RZ, RZ, -0x800001 ;  /* 0xff7fffffff307424 */ /* 0x000fe200078e00ff */
[----:B-1----:R-:W1:Y:S01]  /*02c0*/  LDC R8, c[0x0][0x3f4] ;  /* 0x0000fd00ff087b82 */ /* 0x002e620000000800 */
[----:B--2---:R-:W-:-:S04]  /*02d0*/  IADD3 R10, PT, PT, R0, 0xffffffe, RZ ;  /* 0x0ffffffe000a7810 */ /* 0x004fc80007ffe0ff */
[----:B------:R2:W4:Y:S02]  /*02e0*/  F2I.FTZ.U32.TRUNC.NTZ R11, R10 ;  /* 0x0000000a000b7305 */ /* 0x000524000021f000 */
[----:B--2---:R-:W-:Y:S02]  /*02f0*/  HFMA2 R10, -RZ, RZ, 0, 0 ;  /* 0x00000000ff0a7431 */ /* 0x004fe400000001ff */
[----:B----4-:R-:W-:-:S04]  /*0300*/  IMAD.MOV R2, RZ, RZ, -R11 ;  /* 0x000000ffff027224 */ /* 0x010fc800078e0a0b */
[----:B------:R-:W-:Y:S01]  /*0310*/  IMAD R15, R2, R13, RZ ;  /* 0x0000000d020f7224 */ /* 0x000fe200078e02ff */
[----:B------:R-:W-:-:S03]  /*0320*/  IABS R2, R7 ;  /* 0x0000000700027213 */ /* 0x000fc60000000000 */
        /* <DEDUP_REMOVED lines=13> */
[----:B------:R-:W-:-:S06]  /*0400*/  @P0 IADD3 R11, PT, PT, R11, 0x1, RZ ;  /* 0x000000010b0b0810 */ /* 0x000fcc0007ffe0ff */
[----:B------:R-:W-:Y:S01]  /*0410*/  @!P3 IMAD.MOV R11, RZ, RZ, -R11 ;  /* 0x000000ffff0bb224 */ /* 0x000fe200078e0a0b */
[----:B------:R-:W-:-:S04]  /*0420*/  @!P2 LOP3.LUT R11, RZ, R3, RZ, 0x33, !PT ;  /* 0x00000003ff0ba212 */ /* 0x000fc800078e33ff */
[----:B------:R-:W-:Y:S02]  /*0430*/  IABS R19, R11 ;  /* 0x0000000b00137213 */ /* 0x000fe40000000000 */
[----:B------:R-:W-:Y:S01]  /*0440*/  ISETP.NE.AND P5, PT, R11, RZ, PT ;  /* 0x000000ff0b00720c */ /* 0x000fe20003fa5270 */
[----:B-1----:R-:W1:Y:S08]  /*0450*/  MUFU.RCP R9, R9 ;  /* 0x0000000900097308 */ /* 0x002e700000001000 */
[----:B------:R-:W2:Y:S01]  /*0460*/  I2F.RP R2, R19 ;  /* 0x0000001300027306 */ /* 0x000ea20000209400 */
[----:B-1----:R-:W-:-:S07]  /*0470*/  VIADD R50, R9, 0xffffffe ;  /* 0x0ffffffe09327836 */ /* 0x002fce0000000000 */
[----:B------:R1:W-:Y:S08]  /*0480*/  F2I.FTZ.U32.TRUNC.NTZ R51, R50 ;  /* 0x0000003200337305 */ /* 0x0003f0000021f000 */
[----:B--2---:R-:W2:Y:S01]  /*0490*/  MUFU.RCP R2, R2 ;  /* 0x0000000200027308 */ /* 0x004ea20000001000 */
[----:B-1----:R-:W-:Y:S02]  /*04a0*/  MOV R50, RZ ;  /* 0x000000ff00327202 */ /* 0x002fe40000000f00 */
[----:B--2---:R-:W-:-:S02]  /*04b0*/  IADD3 R12, PT, PT, R2, 0xffffffe, RZ ;  /* 0x0ffffffe020c7810 */ /* 0x004fc40007ffe0ff */
[----:B------:R-:W-:-:S03]  /*04c0*/  IABS R2, R11 ;  /* 0x0000000b00027213 */ /* 0x000fc60000000000 */
[----:B------:R1:W2:Y:S01]  /*04d0*/  F2I.FTZ.U32.TRUNC.NTZ R13, R12 ;  /* 0x0000000c000d7305 */ /* 0x0002a2000021f000 */
[----:B------:R-:W-:Y:S01]  /*04e0*/  IADD3 R17, PT, PT, RZ, -R2, RZ ;  /* 0x80000002ff117210 */ /* 0x000fe20007ffe0ff */
[----:B-1----:R-:W-:Y:S01]  /*04f0*/  IMAD.MOV.U32 R12, RZ, RZ, RZ ;  /* 0x000000ffff0c7224 */ /* 0x002fe200078e00ff */
[----:B--2---:R-:W-:-:S05]  /*0500*/  IADD3 R10, PT, PT, RZ, -R13, RZ ;  /* 0x8000000dff0a7210 */ /* 0x004fca0007ffe0ff */
[----:B------:R-:W-:Y:S02]  /*0510*/  IMAD R15, R10, R19, RZ ;  /* 0x000000130a0f7224 */ /* 0x000fe400078e02ff */
[----:B------:R-:W-:Y:S02]  /*0520*/  IMAD R10, R51, R0, RZ ;  /* 0x00000000330a7224 */ /* 0x000fe400078e02ff */
[----:B------:R-:W-:-:S04]  /*0530*/  IMAD.HI.U32 R13, R13, R15, R12 ;  /* 0x0000000f0d0d7227 */ /* 0x000fc800078e000c */
[----:B------:R-:W-:Y:S02]  /*0540*/  IMAD.MOV.U32 R12, RZ, RZ, R14 ;  /* 0x000000ffff0c7224 */ /* 0x000fe400078e000e */
[----:B------:R-:W-:Y:S02]  /*0550*/  IMAD.MOV R9, RZ, RZ, -R10 ;  /* 0x000000ffff097224 */ /* 0x000fe400078e0a0a */
[----:B------:R-:W-:-:S04]  /*0560*/  IMAD.HI.U32 R2, R13, R12, RZ ;  /* 0x0000000c0d027227 */ /* 0x000fc800078e00ff */
[----:B------:R-:W-:Y:S01]  /*0570*/  IMAD.HI.U32 R50, R51, R9, R50 ;  /* 0x0000000933327227 */ /* 0x000fe200078e0032 */
[----:B------:R-:W-:Y:S01]  /*0580*/  MOV R51, R0 ;  /* 0x0000000000337202 */ /* 0x000fe20000000f00 */
[----:B------:R-:W1:Y:S01]  /*0590*/  S2R R9, SR_CgaCtaId ;  /* 0x0000000000097919 */ /* 0x000e620000008800 */
[C---:B------:R-:W-:Y:S01]  /*05a0*/  IADD3 R15, PT, PT, R54.reuse, -0x1, RZ ;  /* 0xffffffff360f7810 */ /* 0x040fe20007ffe0ff */
[----:B------:R-:W-:-:S03]  /*05b0*/  VIADD R16, R54, 0xf ;  /* 0x0000000f36107836 */ /* 0x000fc60000000000 */
[----:B------:R-:W-:Y:S02]  /*05c0*/  IABS R10, R15 ;  /* 0x0000000f000a7213 */ /* 0x000fe40000000000 */
[----:B------:R-:W-:-:S03]  /*05d0*/  LOP3.LUT R15, R15, R8, RZ, 0x3c, !PT ;  /* 0x000000080f0f7212 */ /* 0x000fc600078e3cff */
[----:B------:R-:W-:Y:S02]  /*05e0*/  IMAD.MOV.U32 R13, RZ, RZ, R10 ;  /* 0x000000ffff0d7224 */ /* 0x000fe400078e000a */
[----:B------:R-:W-:Y:S01]  /*05f0*/  IMAD R10, R2, R17, R12 ;  /* 0x00000011020a7224 */ /* 0x000fe200078e020c */
[----:B------:R-:W-:Y:S01]  /*0600*/  MOV R12, 0x400 ;  /* 0x00000400000c7802 */ /* 0x000fe20000000f00 */
[----:B------:R-:W-:-:S03]  /*0610*/  IMAD.HI.U32 R14, R50, R13, RZ ;  /* 0x0000000d320e7227 */ /* 0x000fc600078e00ff */
[----:B------:R-:W-:Y:S02]  /*0620*/  ISETP.GT.U32.AND P4, PT, R19, R10, PT ;  /* 0x0000000a1300720c */ /* 0x000fe40003f84070 */
[----:B------:R-:W-:-:S05]  /*0630*/  IADD3 R17, PT, PT, -R14, RZ, RZ ;  /* 0x000000ff0e117210 */ /* 0x000fca0007ffe1ff */
[----:B------:R-:W-:Y:S01]  /*0640*/  IMAD R17, R0, R17, R13 ;  /* 0x0000001100117224 */ /* 0x000fe200078e020d */
[----:B-1----:R-:W-:-:S04]  /*0650*/  LEA R13, R9, R12, 0x18 ;  /* 0x0000000c090d7211 */ /* 0x002fc800078ec0ff */
[----:B------:R-:W-:Y:S01]  /*0660*/  ISETP.GT.U32.AND P0, PT, R0, R17, PT ;  /* 0x000000110000720c */ /* 0x000fe20003f04070 */
[----:B------:R-:W-:Y:S01]  /*0670*/  @!P4 IMAD.IADD R10, R10, 0x1, -R19 ;  /* 0x000000010a0ac824 */ /* 0x000fe200078e0a13 */
[----:B------:R-:W-:-:S04]  /*0680*/  @!P4 IADD3 R2, PT, PT, R2, 0x1, RZ ;  /* 0x000000010202c810 */ /* 0x000fc80007ffe0ff */
[----:B------:R-:W-:Y:S02]  /*0690*/  ISETP.GE.U32.AND P3, PT, R10, R19, PT ;  /* 0x000000130a00720c */ /* 0x000fe40003f66070 */
[----:B------:R-:W-:-:S04]  /*06a0*/  LOP3.LUT R10, R42, R11, RZ, 0x3c, !PT ;  /* 0x0000000b2a0a7212 */ /* 0x000fc800078e3cff */
[----:B------:R-:W-:Y:S01]  /*06b0*/  ISETP.GE.AND P2, PT, R10, RZ, PT ;  /* 0x000000ff0a00720c */ /* 0x000fe20003f46270 */
[----:B------:R-:W-:Y:S01]  /*06c0*/  @!P0 IMAD.IADD R17, R17, 0x1, -R0 ;  /* 0x0000000111118824 */ /* 0x000fe200078e0a00 */
[----:B------:R-:W-:Y:S02]  /*06d0*/  LOP3.LUT R10, R43, 0x1, RZ, 0xc0, !PT ;  /* 0x000000012b0a7812 */ /* 0x000fe400078ec0ff */
[----:B------:R-:W-:Y:S02]  /*06e0*/  @!P0 IADD3 R14, PT, PT, R14, 0x1, RZ ;  /* 0x000000010e0e8810 */ /* 0x000fe40007ffe0ff */
[----:B------:R-:W-:Y:S01]  /*06f0*/  ISETP.GE.U32.AND P4, PT, R17, R0, PT ;  /* 0x000000001100720c */ /* 0x000fe20003f86070 */
[----:B------:R-:W-:Y:S01]  /*0700*/  IMAD R13, R10, 0xf0, R13 ;  /* 0x000000f00a0d7824 */ /* 0x000fe200078e020d */
[----:B------:R-:W-:Y:S02]  /*0710*/  @P3 IADD3 R2, PT, PT, R2, 0x1, RZ ;  /* 0x0000000102023810 */ /* 0x000fe40007ffe0ff */
[----:B------:R-:W-:-:S02]  /*0720*/  ISETP.GE.AND P3, PT, R18, RZ, PT ;  /* 0x000000ff1200720c */ /* 0x000fc40003f66270 */
[----:B------:R-:W-:Y:S02]  /*0730*/  SHF.R.S32.HI R17, RZ, 0x1f, R16 ;  /* 0x0000001fff117819 */ /* 0x000fe40000011410 */
[----:B------:R-:W-:Y:S02]  /*0740*/  SHF.R.U32.HI R10, RZ, 0x1, R43 ;  /* 0x00000001ff0a7819 */ /* 0x000fe4000001162b */
[----:B------:R-:W-:Y:S02]  /*0750*/  LEA.HI R17, R17, R16, RZ, 0x4 ;  /* 0x0000001011117211 */ /* 0x000fe400078f20ff */
[----:B------:R-:W-:Y:S01]  /*0760*/  @!P2 IADD3 R2, PT, PT, -R2, RZ, RZ ;  /* 0x000000ff0202a210 */ /* 0x000fe20007ffe1ff */
[----:B------:R-:W-:Y:S01]  /*0770*/  @!P1 IMAD R13, R10, 0x8, R13 ;  /* 0x000000080a0d9824 */ /* 0x000fe200078e020d */
[----:B------:R-:W-:Y:S01]  /*0780*/  @!P5 LOP3.LUT R2, RZ, R11, RZ, 0x33, !PT ;  /* 0x0000000bff02d212 */ /* 0x000fe200078e33ff */
[----:B------:R-:W-:Y:S01]  /*0790*/  @P4 VIADD R14, R14, 0x1 ;  /* 0x000000010e0e4836 */ /* 0x000fe20000000000 */
[----:B------:R-:W-:Y:S01]  /*07a0*/  ISETP.GE.AND P2, PT, R15, RZ, PT ;  /* 0x000000ff0f00720c */ /* 0x000fe20003f46270 */
[----:B------:R-:W-:Y:S01]  /*07b0*/  @P3 IMAD R49, R7, UR5, R42 ;  /* 0x0000000507313c24 */ /* 0x000fe2000f8e022a */
[----:B------:R-:W-:Y:S01]  /*07c0*/  SHF.R.S32.HI R7, RZ, 0x4, R17 ;  /* 0x00000004ff077819 */ /* 0x000fe20000011411 */
[----:B---3--:R1:W-:Y:S01]  /*07d0*/  @!P1 STS.64 [R13], R4 ;  /* 0x000000040d009388 */ /* 0x0083e20000000a00 */
[----:B------:R-:W-:Y:S02]  /*07e0*/  BAR.SYNC.DEFER_BLOCKING 0x0 ;  /* 0x0000000000007b1d */ /* 0x000fe40000010000 */
[----:B------:R-:W-:Y:S01]  /*07f0*/  ISETP.GE.AND P1, PT, R53, R7, PT ;  /* 0x000000073500720c */ /* 0x000fe20003f26270 */
[----:B------:R-:W-:Y:S01]  /*0800*/  @!P3 IMAD R11, R3, UR5, R2 ;  /* 0x00000005030bbc24 */ /* 0x000fe2000f8e0202 */
[----:B------:R-:W-:Y:S01]  /*0810*/  ISETP.NE.AND P0, PT, R8, RZ, PT ;  /* 0x000000ff0800720c */ /* 0x000fe20003f05270 */
[----:B------:R-:W-:Y:S01]  /*0820*/  @P3 IMAD R49, R49, R18, 0x1 ;  /* 0x0000000131313424 */ /* 0x000fe200078e0212 */
[----:B------:R-:W-:Y:S01]  /*0830*/  MOV R3, R14 ;  /* 0x0000000e00037202 */ /* 0x000fe20000000f00 */
[----:B------:R-:W-:-:S03]  /*0840*/  @!P3 IMAD.MOV R11, RZ, RZ, -R11 ;  /* 0x000000ffff0bb224 */ /* 0x000fc600078e0a0b */
[----:B------:R-:W-:Y:S01]  /*0850*/  @!P2 IADD3 R3, PT, PT, -R3, RZ, RZ ;  /* 0x000000ff0303a210 */ /* 0x000fe20007ffe1ff */
[----:B------:R-:W-:Y:S02]  /*0860*/  @!P3 IMAD R49, R18, R11, 0x1 ;  /* 0x000000011231b424 */ /* 0x000fe400078e020b */
[----:B0-----:R-:W-:-:S04]  /*0870*/  IMAD R11, R6, UR4, RZ ;  /* 0x00000004060b7c24 */ /* 0x001fc8000f8e02ff */
[----:B------:R-:W-:Y:S01]  /*0880*/  @!P0 LOP3.LUT R3, RZ, R8, RZ, 0x33, !PT ;  /* 0x00000008ff038212 */ /* 0x000fe200078e33ff */
[----:B-1----:R-:W-:Y:S06]  /*0890*/  @P1 BRA `(.L_x_24424) ;  /* 0x0000000c00781947 */ /* 0x002fec0003800000 */
[----:B------:R-:W0:Y:S01]  /*08a0*/  LDCU.64 UR4, c[0x0][0x3a8] ;  /* 0x00007500ff0477ac */ /* 0x000e220008000a00 */
[----:B------:R-:W-:Y:S01]  /*08b0*/  SHF.R.U32.HI R4, RZ, 0x3, R43 ;  /* 0x00000003ff047819 */ /* 0x000fe2000001162b */
[----:B------:R-:W-:Y:S01]  /*08c0*/  IMAD.SHL.U32 R0, R10, 0x4, RZ ;  /* 0x000000040a007824 */ /* 0x000fe200078e00ff */
[----:B------:R-:W-:Y:S01]  /*08d0*/  IADD3 R12, PT, PT, R12, 0x200, RZ ;  /* 0x000002000c0c7810 */ /* 0x000fe20007ffe0ff */
[----:B------:R-:W-:Y:S01]  /*08e0*/  IMAD.MOV.U32 R5, RZ, RZ, RZ ;  /* 0x000000ffff057224 */ /* 0x000fe200078e00ff */
[----:B------:R-:W-:Y:S01]  /*08f0*/  LOP3.LUT R4, R4, 0x7c, RZ, 0xc0, !PT ;  /* 0x0000007c04047812 */ /* 0x000fe200078ec0ff */
[----:B------:R-:W-:Y:S01]  /*0900*/  IMAD.MOV.U32 R48, RZ, RZ, -0x800001 ;  /* 0xff7fffffff307424 */ /* 0x000fe200078e00ff */
[----:B------:R-:W-:Y:S02]  /*0910*/  LOP3.LUT R0, R0, 0x3c, RZ, 0xc0, !PT ;  /* 0x0000003c00007812 */ /* 0x000fe400078ec0ff */
[----:B------:R-:W-:Y:S01]  /*0920*/  LEA R9, R9, R12, 0x18 ;  /* 0x0000000c09097211 */ /* 0x000fe200078ec0ff */
[----:B------:R-:W-:Y:S01]  /*0930*/  IMAD.WIDE R4, R11, 0x4, R4 ;  /* 0x000000040b047825 */ /* 0x000fe200078e0204 */
[----:B------:R-:W-:-:S03]  /*0940*/  SHF.L.U32 R11, R53, 0x4, RZ ;  /* 0x00000004350b7819 */ /* 0x000fc600000006ff */
[----:B------:R-:W-:Y:S01]  /*0950*/  IMAD R0, R53, 0x40, R0 ;  /* 0x0000004035007824 */ /* 0x000fe200078e0200 */
[C---:B------:R-:W-:Y:S02]  /*0960*/  LOP3.LUT R45, R11.reuse, 0xf, R10, 0xf8, !PT ;  /* 0x0000000f0b2d7812 */ /* 0x040fe400078ef80a */
[----:B------:R-:W-:Y:S02]  /*0970*/  IADD3 R44, PT, PT, R11, 0x1, RZ ;  /* 0x000000010b2c7810 */ /* 0x000fe40007ffe0ff */
[----:B0-----:R-:W-:Y:S01]  /*0980*/  IADD3 R4, P0, PT, R4, UR4, RZ ;  /* 0x0000000404047c10 */ /* 0x001fe2000ff1e0ff */
[----:B------:R-:W-:Y:S01]  /*0990*/  IMAD.IADD R46, R45, 0x1, -R54 ;  /* 0x000000012d2e7824 */ /* 0x000fe200078e0a36 */
[----:B------:R-:W-:Y:S02]  /*09a0*/  IADD3 R47, PT, PT, R0, R9, RZ ;  /* 0x00000009002f7210 */ /* 0x000fe40007ffe0ff */
[----:B------:R-:W-:Y:S02]  /*09b0*/  IADD3.X R5, PT, PT, R5, UR5, RZ, P0, !PT ;  /* 0x0000000505057c10 */ /* 0x000fe400087fe4ff */
[----:B------:R-:W-:-:S07]  /*09c0*/  IADD3 R45, PT, PT, R45, 0x1, RZ ;  /* 0x000000012d2d7810 */ /* 0x000fce0007ffe0ff */
.L_x_24429:
        /* <DEDUP_REMOVED lines=23> */
[----:B------:R-:W-:Y:S01]  /*0b40*/  @!P2 IADD3 R10, PT, PT, -R10, RZ, RZ ;  /* 0x000000ff0a0aa210 */ /* 0x000fe20007ffe1ff */
        /* <DEDUP_REMOVED lines=9> */
[----:B------:R-:W-:Y:S02]  /*0be0*/  MOV R9, R12 ;  /* 0x0000000c00097202 */ /* 0x000fe40000000f00 */
[----:B------:R-:W-:-:S03]  /*0bf0*/  IADD3 R6, PT, PT, R3, -UR8, RZ ;  /* 0x8000000803067c10 */ /* 0x000fc6000fffe0ff */
        /* <DEDUP_REMOVED lines=12> */
[----:B------:R-:W-:-:S04]  /*0cc0*/  LOP3.LUT R6, R43, 0x1, RZ, 0xc0, !PT ;  /* 0x000000012b067812 */ /* 0x000fc800078ec0ff */
[----:B------:R-:W-:-:S13]  /*0cd0*/  ISETP.NE.U32.AND P0, PT, R6, 0x1, PT ;  /* 0x000000010600780c */ /* 0x000fda0003f05070 */
[----:B------:R-:W-:Y:S05]  /*0ce0*/  @!P0 BRA `(.L_x_24427) ;  /* 0x00000008003c8947 */ /* 0x000fea0003800000 */
[----:B------:R-:W-:-:S05]  /*0cf0*/  MOV R6, 0xff7fffff ;  /* 0xff7fffff00067802 */ /* 0x000fca0000000f00 */
[----:B------:R0:W-:Y:S01]  /*0d00*/  STS [R47], R6 ;  /* 0x000000062f007388 */ /* 0x0001e20000000800 */
[----:B------:R-:W-:Y:S05]  /*0d10*/  BRA `(.L_x_24427) ;  /* 0x0000000800307947 */ /* 0x000fea0003800000 */
.L_x_24426:
[----:B------:R-:W2:Y:S01]  /*0d20*/  LDG.E.CONSTANT R11, desc[UR6][R4.64] ;  /* 0x00000006040b7981 */ /* 0x000ea2000c1e9900 */
[----:B------:R-:W-:Y:S01]  /*0d30*/  SHF.L.U32 R10, R43, 0x1, RZ ;  /* 0x000000012b0a7819 */ /* 0x000fe200000006ff */
[----:B------:R-:W-:-:S03]  /*0d40*/  IMAD R6, R2, UR9, RZ ;  /* 0x0000000902067c24 */ /* 0x000fc6000f8e02ff */
[----:B------:R-:W-:-:S04]  /*0d50*/  LOP3.LUT R9, R10, 0x3c, RZ, 0xc0, !PT ;  /* 0x0000003c0a097812 */ /* 0x000fc800078ec0ff */
[----:B------:R-:W-:-:S04]  /*0d60*/  IADD3 R8, P0, PT, R6, R9, RZ ;  /* 0x0000000906087210 */ /* 0x000fc80007f1e0ff */
[----:B------:R-:W-:Y:S02]  /*0d70*/  LEA.HI.X.SX32 R9, R6, RZ, 0x1, P0 ;  /* 0x000000ff06097211 */ /* 0x000fe400000f0eff */
[----:B------:R-:W-:Y:S01]  /*0d80*/  MOV R6, 0x400 ;  /* 0x0000040000067802 */ /* 0x000fe20000000f00 */
[----:B--2---:R-:W-:Y:S01]  /*0d90*/  IMAD.WIDE R8, R11, UR10, R8 ;  /* 0x0000000a0b087c25 */ /* 0x004fe2000f8e0208 */
[----:B------:R-:W-:-:S04]  /*0da0*/  LOP3.LUT R11, R10, 0x2, RZ, 0xc0, !PT ;  /* 0x000000020a0b7812 */ /* 0x000fc800078ec0ff */
[----:B------:R-:W-:-:S05]  /*0db0*/  IADD3 R11, P0, PT, R8, R11, RZ ;  /* 0x0000000b080b7210 */ /* 0x000fca0007f1e0ff */
        /* <DEDUP_REMOVED lines=15> */
[----:B------:R-:W4:Y:S01]  /*0eb0*/  LDG.E.64.CONSTANT R38, desc[UR6][R56.64+0x1400] ;  /* 0x0014000638267981 */ /* 0x000f22000c1e9b00 */
[----:B0-----:R-:W-:-:S02]  /*0ec0*/  LEA R9, R9, R6, 0x18 ;  /* 0x0000000609097211 */ /* 0x001fc400078ec0ff */
[----:B------:R-:W-:-:S05]  /*0ed0*/  LOP3.LUT R6, R43, 0x1, RZ, 0xc0, !PT ;  /* 0x000000012b067812 */ /* 0x000fca00078ec0ff */
[----:B------:R-:W-:-:S05]  /*0ee0*/  IMAD R55, R6, 0xf0, R9 ;  /* 0x000000f006377824 */ /* 0x000fca00078e0209 */
[----:B------:R-:W2:Y:S04]  /*0ef0*/  LDS.128 R12, [R55] ;  /* 0x00000000370c7984 */ /* 0x000ea80000000c00 */
[----:B------:R-:W4:Y:S01]  /*0f00*/  LDS.128 R8, [R55+0x10] ;  /* 0x0000100037087984 */ /* 0x000f220000000c00 */
[----:B--2---:R-:W-:Y:S01]  /*0f10*/  FMUL.FTZ R35, R28, R14 ;  /* 0x0000000e1c237220 */ /* 0x004fe20000410000 */
[----:B------:R-:W-:-:S03]  /*0f20*/  FMUL.FTZ R14, R29, R15 ;  /* 0x0000000f1d0e7220 */ /* 0x000fc60000410000 */
[----:B---3--:R-:W-:Y:S02]  /*0f30*/  FFMA.FTZ R15, R30, R12, R35 ;  /* 0x0000000c1e0f7223 */ /* 0x008fe40000010023 */
[----:B------:R-:W2:Y:S01]  /*0f40*/  LDG.E.64.CONSTANT R34, desc[UR6][R56.64+0xa00] ;  /* 0x000a000638227981 */ /* 0x000ea2000c1e9b00 */
[----:B------:R-:W-:Y:S01]  /*0f50*/  FFMA.FTZ R28, R31, R13, R14 ;  /* 0x0000000d1f1c7223 */ /* 0x000fe2000001000e */
[----:B----4-:R-:W-:Y:S02]  /*0f60*/  FFMA.FTZ R29, R26, R8, R15 ;  /* 0x000000081a1d7223 */ /* 0x010fe4000001000f */
[----:B------:R-:W0:Y:S01]  /*0f70*/  LDS.128 R12, [R55+0x20] ;  /* 0x00002000370c7984 */ /* 0x000e220000000c00 */
[----:B------:R-:W-:-:S03]  /*0f80*/  FFMA.FTZ R28, R27, R9, R28 ;  /* 0x000000091b1c7223 */ /* 0x000fc6000001001c */
[----:B------:R-:W3:Y:S01]  /*0f90*/  LDG.E.64.CONSTANT R26, desc[UR6][R56.64+0xb00] ;  /* 0x000b0006381a7981 */ /* 0x000ee2000c1e9b00 */
[----:B------:R-:W-:Y:S01]  /*0fa0*/  FFMA.FTZ R29, R16, R10, R29 ;  /* 0x0000000a101d7223 */ /* 0x000fe2000001001d */
[----:B------:R-:W-:Y:S02]  /*0fb0*/  FFMA.FTZ R28, R17, R11, R28 ;  /* 0x0000000b111c7223 */ /* 0x000fe4000001001c */
[----:B------:R-:W1:Y:S04]  /*0fc0*/  LDS.128 R8, [R55+0x30] ;  /* 0x0000300037087984 */ /* 0x000e680000000c00 */
[----:B------:R-:W4:Y:S04]  /*0fd0*/  LDG.E.64.CONSTANT R16, desc[UR6][R56.64+0xc00] ;  /* 0x000c000638107981 */ /* 0x000f28000c1e9b00 */
[----:B------:R-:W4:Y:S01]  /*0fe0*/  LDG.E.64.CONSTANT R30, desc[UR6][R56.64+0xf00] ;  /* 0x000f0006381e7981 */ /* 0x000f22000c1e9b00 */
[----:B0-----:R-:W-:Y:S01]  /*0ff0*/  FFMA.FTZ R29, R18, R12, R29 ;  /* 0x0000000c121d7223 */ /* 0x001fe2000001001d */
[----:B------:R-:W-:-:S02]  /*1000*/  FFMA.FTZ R28, R19, R13, R28 ;  /* 0x0000000d131c7223 */ /* 0x000fc4000001001c */
[----:B------:R-:W4:Y:S01]  /*1010*/  LDG.E.64.CONSTANT R18, desc[UR6][R56.64+0xd00] ;  /* 0x000d000638127981 */ /* 0x000f22000c1e9b00 */
[----:B------:R-:W-:Y:S01]  /*1020*/  FFMA.FTZ R29, R24, R14, R29 ;  /* 0x0000000e181d7223 */ /* 0x000fe2000001001d */
[----:B------:R-:W-:Y:S02]  /*1030*/  FFMA.FTZ R28, R25, R15, R28 ;  /* 0x0000000f191c7223 */ /* 0x000fe4000001001c */
        /* <DEDUP_REMOVED lines=8> */
[----:B------:R-:W0:Y:S02]  /*10c0*/  LDS.128 R12, [R55+0x40] ;  /* 0x00004000370c7984 */ /* 0x000e240000000c00 */
[----:B0-----:R-:W-:Y:S01]  /*10d0*/  FFMA.FTZ R9, R36, R12, R9 ;  /* 0x0000000c24097223 */ /* 0x001fe20000010009 */
[----:B------:R-:W-:Y:S02]  /*10e0*/  FFMA.FTZ R12, R37, R13, R8 ;  /* 0x0000000d250c7223 */ /* 0x000fe40000010008 */
[----:B------:R-:W4:Y:S01]  /*10f0*/  LDG.E.64.CONSTANT R36, desc[UR6][R56.64+0x1d00] ;  /* 0x001d000638247981 */ /* 0x000f22000c1e9b00 */
[----:B------:R-:W-:-:S03]  /*1100*/  FFMA.FTZ R13, R32, R14, R9 ;  /* 0x0000000e200d7223 */ /* 0x000fc60000010009 */
[----:B------:R-:W2:Y:S01]  /*1110*/  LDS.128 R8, [R55+0x50] ;  /* 0x0000500037087984 */ /* 0x000ea20000000c00 */
[----:B------:R-:W-:Y:S01]  /*1120*/  FFMA.FTZ R12, R33, R15, R12 ;  /* 0x0000000f210c7223 */ /* 0x000fe2000001000c */
[----:B--2---:R-:W-:-:S03]  /*1130*/  FFMA.FTZ R33, R34, R8, R13 ;  /* 0x0000000822217223 */ /* 0x004fc6000001000d */
[----:B------:R-:W-:Y:S02]  /*1140*/  FFMA.FTZ R8, R35, R9, R12 ;  /* 0x0000000923087223 */ /* 0x000fe4000001000c */
[----:B------:R-:W4:Y:S04]  /*1150*/  LDS.128 R12, [R55+0x60] ;  /* 0x00006000370c7984 */ /* 0x000f280000000c00 */
[----:B------:R-:W2:Y:S01]  /*1160*/  LDG.E.64.CONSTANT R34, desc[UR6][R56.64+0x1c00] ;  /* 0x001c000638227981 */ /* 0x000ea2000c1e9b00 */
[----:B---3--:R-:W-:Y:S01]  /*1170*/  FFMA.FTZ R33, R26, R10, R33 ;  /* 0x0000000a1a217223 */ /* 0x008fe20000010021 */
[----:B------:R-:W-:Y:S02]  /*1180*/  FFMA.FTZ R26, R27, R11, R8 ;  /* 0x0000000b1b1a7223 */ /* 0x000fe40000010008 */
[----:B------:R-:W0:Y:S01]  /*1190*/  LDS.128 R8, [R55+0x70] ;  /* 0x0000700037087984 */ /* 0x000e220000000c00 */
[----:B----4-:R-:W-:Y:S01]  /*11a0*/  FFMA.FTZ R33, R16, R12, R33 ;  /* 0x0000000c10217223 */ /* 0x010fe20000010021 */
[----:B------:R-:W-:-:S03]  /*11b0*/  FFMA.FTZ R26, R17, R13, R26 ;  /* 0x0000000d111a7223 */ /* 0x000fc6000001001a */
[----:B------:R-:W-:Y:S01]  /*11c0*/  FFMA.FTZ R33, R18, R14, R33 ;  /* 0x0000000e12217223 */ /* 0x000fe20000010021 */
[----:B------:R-:W-:Y:S02]  /*11d0*/  FFMA.FTZ R12, R19, R15, R26 ;  /* 0x0000000f130c7223 */ /* 0x000fe4000001001a */
[----:B------:R-:W1:Y:S04]  /*11e0*/  LDS.128 R16, [R55+0x80] ;  /* 0x0000800037107984 */ /* 0x000e680000000c00 */
[----:B------:R-:W3:Y:S01]  /*11f0*/  LDG.E.64.CONSTANT R26, desc[UR6][R56.64+0x1500] ;  /* 0x00150006381a7981 */ /* 0x000ee2000c1e9b00 */
[----:B0-----:R-:W-:Y:S01]  /*1200*/  FFMA.FTZ R33, R24, R8, R33 ;  /* 0x0000000818217223 */ /* 0x001fe20000010021 */
[----:B------:R-:W-:Y:S02]  /*1210*/  FFMA.FTZ R8, R25, R9, R12 ;  /* 0x0000000919087223 */ /* 0x000fe4000001000c */
[----:B------:R-:W0:Y:S04]  /*1220*/  LDS.128 R12, [R55+0x90] ;  /* 0x00009000370c7984 */ /* 0x000e280000000c00 */
[----:B------:R-:W4:Y:S01]  /*1230*/  LDG.E.64.CONSTANT R24, desc[UR6][R56.64+0x1600] ;  /* 0x0016000638187981 */ /* 0x000f22000c1e9b00 */
[----:B------:R-:W-:Y:S01]  /*1240*/  FFMA.FTZ R33, R30, R10, R33 ;  /* 0x0000000a1e217223 */ /* 0x000fe20000010021 */
[----:B------:R-:W-:-:S02]  /*1250*/  FFMA.FTZ R8, R31, R11, R8 ;  /* 0x0000000b1f087223 */ /* 0x000fc40000010008 */
[----:B------:R-:W2:Y:S04]  /*1260*/  LDG.E.64.CONSTANT R10, desc[UR6][R56.64+0x1700] ;  /* 0x00170006380a7981 */ /* 0x000ea8000c1e9b00 */
[----:B------:R-:W2:Y:S01]  /*1270*/  LDG.E.64.CONSTANT R30, desc[UR6][R56.64+0x1a00] ;  /* 0x001a0006381e7981 */ /* 0x000ea2000c1e9b00 */
[----:B-1----:R-:W-:Y:S01]  /*1280*/  FFMA.FTZ R33, R28, R16, R33 ;  /* 0x000000101c217223 */ /* 0x002fe20000010021 */
[----:B------:R-:W-:Y:S02]  /*1290*/  FFMA.FTZ R16, R29, R17, R8 ;  /* 0x000000111d107223 */ /* 0x000fe40000010008 */
[----:B------:R-:W2:Y:S01]  /*12a0*/  LDG.E.64.CONSTANT R28, desc[UR6][R56.64+0x1800] ;  /* 0x00180006381c7981 */ /* 0x000ea2000c1e9b00 */
[----:B------:R-:W-:-:S03]  /*12b0*/  FFMA.FTZ R33, R22, R18, R33 ;  /* 0x0000001216217223 */ /* 0x000fc60000010021 */
[----:B------:R-:W2:Y:S01]  /*12c0*/  LDG.E.64.CONSTANT R8, desc[UR6][R56.64+0x1900] ;  /* 0x0019000638087981 */ /* 0x000ea2000c1e9b00 */
[----:B0-----:R-:W-:-:S03]  /*12d0*/  FFMA.FTZ R17, R20, R12, R33 ;  /* 0x0000000c14117223 */ /* 0x001fc60000010021 */
[----:B------:R-:W2:Y:S01]  /*12e0*/  LDG.E.64.CONSTANT R32, desc[UR6][R56.64+0x1b00] ;  /* 0x001b000638207981 */ /* 0x000ea2000c1e9b00 */
[----:B------:R-:W-:-:S04]  /*12f0*/  FFMA.FTZ R16, R23, R19, R16 ;  /* 0x0000001317107223 */ /* 0x000fc80000010010 */
[----:B------:R-:W-:Y:S02]  /*1300*/  FFMA.FTZ R16, R21, R13, R16 ;  /* 0x0000000d15107223 */ /* 0x000fe40000010010 */
[----:B------:R-:W0:Y:S01]  /*1310*/  LDS.128 R20, [R55+0xa0] ;  /* 0x0000a00037147984 */ /* 0x000e220000000c00 */
[----:B------:R-:W-:Y:S01]  /*1320*/  FFMA.FTZ R17, R40, R14, R17 ;  /* 0x0000000e28117223 */ /* 0x000fe20000010011 */
[----:B------:R-:W-:Y:S02]  /*1330*/  FFMA.FTZ R16, R41, R15, R16 ;  /* 0x0000000f29107223 */ /* 0x000fe40000010010 */
[----:B------:R-:W4:Y:S01]  /*1340*/  LDS.128 R12, [R55+0xb0] ;  /* 0x0000b000370c7984 */ /* 0x000f220000000c00 */
[----:B0-----:R-:W-:Y:S01]  /*1350*/  FFMA.FTZ R17, R38, R20, R17 ;  /* 0x0000001426117223 */ /* 0x001fe20000010011 */
[----:B------:R-:W-:Y:S01]  /*1360*/  FFMA.FTZ R20, R39, R21, R16 ;  /* 0x0000001527147223 */ /* 0x000fe20000010010 */
[----:B------:R-:W-:Y:S01]  /*1370*/  UMOV UR4, 0xffffffff ;  /* 0xffffffff00047882 */ /* 0x000fe20000000000 */
[----:B------:R-:W-:-:S02]  /*1380*/  ISETP.NE.U32.AND P1, PT, R6, 0x1, PT ;  /* 0x000000010600780c */ /* 0x000fc40003f25070 */
[----:B-----5:R-:W-:Y:S01]  /*1390*/  FSETP.NEU.FTZ.AND P0, PT, R52, RZ, PT ;  /* 0x000000ff3400720b */ /* 0x020fe20003f1d000 */
[----:B---3--:R-:W-:Y:S02]  /*13a0*/  FFMA.FTZ R39, R26, R22, R17 ;  /* 0x000000161a277223 */ /* 0x008fe40000010011 */
[----:B------:R-:W0:Y:S01]  /*13b0*/  LDS.128 R16, [R55+0xc0] ;  /* 0x0000c00037107984 */ /* 0x000e220000000c00 */
[----:B------:R-:W-:-:S03]  /*13c0*/  FFMA.FTZ R26, R27, R23, R20 ;  /* 0x000000171b1a7223 */ /* 0x000fc60000010014 */
[----:B------:R-:W1:Y:S01]  /*13d0*/  LDS.128 R20, [R55+0xd0] ;  /* 0x0000d00037147984 */ /* 0x000e620000000c00 */
[----:B----4-:R-:W-:Y:S01]  /*13e0*/  FFMA.FTZ R39, R24, R12, R39 ;  /* 0x0000000c18277223 */ /* 0x010fe20000010027 */
[----:B------:R-:W-:Y:S02]  /*13f0*/  FFMA.FTZ R12, R25, R13, R26 ;  /* 0x0000000d190c7223 */ /* 0x000fe4000001001a */
[----:B------:R-:W3:Y:S01]  /*1400*/  LDS.128 R24, [R55+0xe0] ;  /* 0x0000e00037187984 */ /* 0x000ee20000000c00 */
[----:B--2---:R-:W-:Y:S01]  /*1410*/  FFMA.FTZ R39, R10, R14, R39 ;  /* 0x0000000e0a277223 */ /* 0x004fe20000010027 */
[----:B------:R-:W-:-:S03]  /*1420*/  FFMA.FTZ R12, R11, R15, R12 ;  /* 0x0000000f0b0c7223 */ /* 0x000fc6000001000c */
[----:B0-----:R-:W-:Y:S01]  /*1430*/  FFMA.FTZ R39, R28, R16, R39 ;  /* 0x000000101c277223 */ /* 0x001fe20000010027 */
[----:B------:R-:W-:-:S03]  /*1440*/  FFMA.FTZ R12, R29, R17, R12 ;  /* 0x000000111d0c7223 */ /* 0x000fc6000001000c */
[----:B------:R-:W-:Y:S01]  /*1450*/  FFMA.FTZ R39, R8, R18, R39 ;  /* 0x0000001208277223 */ /* 0x000fe20000010027 */
[----:B------:R-:W-:-:S03]  /*1460*/  FFMA.FTZ R12, R9, R19, R12 ;  /* 0x00000013090c7223 */ /* 0x000fc6000001000c */
[----:B-1----:R-:W-:Y:S01]  /*1470*/  FFMA.FTZ R39, R30, R20, R39 ;  /* 0x000000141e277223 */ /* 0x002fe20000010027 */
[----:B------:R-:W-:-:S03]  /*1480*/  FFMA.FTZ R12, R31, R21, R12 ;  /* 0x000000151f0c7223 */ /* 0x000fc6000001000c */
[----:B------:R-:W-:Y:S01]  /*1490*/  FFMA.FTZ R39, R32, R22, R39 ;  /* 0x0000001620277223 */ /* 0x000fe20000010027 */
[----:B------:R-:W-:-:S03]  /*14a0*/  FFMA.FTZ R12, R33, R23, R12 ;  /* 0x00000017210c7223 */ /* 0x000fc6000001000c */
[----:B---3--:R-:W-:Y:S01]  /*14b0*/  FFMA.FTZ R39, R34, R24, R39 ;  /* 0x0000001822277223 */ /* 0x008fe20000010027 */
[----:B------:R-:W-:-:S03]  /*14c0*/  FFMA.FTZ R12, R35, R25, R12 ;  /* 0x00000019230c7223 */ /* 0x000fc6000001000c */
[----:B------:R-:W-:Y:S01]  /*14d0*/  FFMA.FTZ R26, R36, R26, R39 ;  /* 0x0000001a241a7223 */ /* 0x000fe20000010027 */
[----:B------:R-:W-:-:S04]  /*14e0*/  FFMA.FTZ R27, R37, R27, R12 ;  /* 0x0000001b251b7223 */ /* 0x000fc8000001000c */
[----:B------:R-:W-:Y:S01]  /*14f0*/  FADD.FTZ R26, R26, R27 ;  /* 0x0000001b1a1a7221 */ /* 0x000fe20000010000 */
[----:B------:R-:W-:Y:S06]  /*1500*/  BRA.DIV UR4, `(.L_x_24428) ;  /* 0x0000003e04e87947 */ /* 0x000fec000b800000 */
[----:B------:R0:W1:Y:S02]  /*1510*/  SHFL.BFLY PT, R9, R26, 0x1, 0x1f ;  /* 0x0c201f001a097f89 */ /* 0x00006400000e0000 */
.L_x_24466:
        /* <DEDUP_REMOVED lines=12> */
.L_x_24427:
[----:B------:R-:W-:Y:S05]  /*15e0*/  BSYNC B1 ;  /* 0x0000000000017941 */ /* 0x000fea0003800000 */
.L_x_24425:
        /* <DEDUP_REMOVED lines=9> */
.L_x_24424:
[----:B------:R-:W-:Y:S05]  /*1680*/  BSYNC B0 ;  /* 0x0000000000007941 */ /* 0x000fea0003800000 */
.L_x_24423:
        /* <DEDUP_REMOVED lines=9> */
.L_x_24472:
[----:B------:R-:W2:Y:S01]  /*1720*/  S2R R5, SR_CgaCtaId ;  /* 0x0000000000057919 */ /* 0x000ea20000008800 */
[----:B------:R-:W-:Y:S01]  /*1730*/  MOV R6, 0x400 ;  /* 0x0000040000067802 */ /* 0x000fe20000000f00 */
[----:B------:R-:W-:Y:S05]  /*1740*/  WARPSYNC.ALL ;  /* 0x0000000000007948 */ /* 0x000fea0003800000 */
[----:B------:R-:W-:Y:S01]  /*1750*/  VIADD R10, R6, 0x1e0 ;  /* 0x000001e0060a7836 */ /* 0x000fe20000000000 */
[----:B------:R-:W-:Y:S02]  /*1760*/  LOP3.LUT P0, R50, R43, 0x1f, RZ, 0xc0, !PT ;  /* 0x0000001f2b327812 */ /* 0x000fe4000780c0ff */
[----:B------:R-:W-:-:S02]  /*1770*/  SHF.R.U32.HI R4, RZ, 0x5, R43 ;  /* 0x00000005ff047819 */ /* 0x000fc4000001162b */
        /* <DEDUP_REMOVED lines=40> */
.L_x_24435:
        /* <DEDUP_REMOVED lines=11> */
.L_x_24434:
[----:B------:R-:W-:Y:S05]  /*1ab0*/  BSYNC.RECONVERGENT B1 ;  /* 0x0000000000017941 */ /* 0x000fea0003800200 */
.L_x_24433:
        /* <DEDUP_REMOVED lines=12> */
.L_x_24438:
        /* <DEDUP_REMOVED lines=28> */
[C---:B------:R-:W-:Y:S01]  /*1d40*/  FADD.FTZ R17, -R11.reuse, R46 ;  /* 0x0000002e0b117221 */ /* 0x040fe20000010100 */
[----:B------:R-:W-:Y:S02]  /*1d50*/  FMUL.FTZ R24, R24, 1.4426950216293334961 ;  /* 0x3fb8aa3b18187820 */ /* 0x000fe40000410000 */
[----:B------:R-:W3:Y:S01]  /*1d60*/  LDS R46, [R13+0x1a00] ;  /* 0x001a00000d2e7984 */ /* 0x000ee20000000800 */
        /* <DEDUP_REMOVED lines=30> */
[----:B------:R-:W-:Y:S01]  /*1f50*/  FADD.FTZ R46, -R11, R46 ;  /* 0x0000002e0b2e7221 */ /* 0x000fe20000010100 */
        /* <DEDUP_REMOVED lines=38> */
.L_x_24437:
[----:B------:R-:W-:Y:S05]  /*21c0*/  BSYNC.RECONVERGENT B1 ;  /* 0x0000000000017941 */ /* 0x000fea0003800200 */
.L_x_24436:
        /* <DEDUP_REMOVED lines=55> */
.L_x_24440:
[----:B------:R-:W-:Y:S05]  /*2540*/  BSYNC.RECONVERGENT B1 ;  /* 0x0000000000017941 */ /* 0x000fea0003800200 */
.L_x_24439:
        /* <DEDUP_REMOVED lines=26> */
.L_x_24432:
[----:B------:R-:W-:Y:S05]  /*26f0*/  BSYNC.RECONVERGENT B0 ;  /* 0x0000000000007941 */ /* 0x000fea0003800200 */
.L_x_24431:
        /* <DEDUP_REMOVED lines=33> */
[----:B------:R-:W-:Y:S01]  /*2910*/  IMAD.SHL.U32 R9, R11, 0x80, RZ ;  /* 0x000000800b097824 */ /* 0x000fe200078e00ff */
[----:B------:R-:W-:Y:S02]  /*2920*/  LEA R14, R5, R12, 0x18 ;  /* 0x0000000c050e7211 */ /* 0x000fe400078ec0ff */
[----:B------:R-:W-:Y:S02]  /*2930*/  LOP3.LUT R11, R11, 0x3, RZ, 0xc0, !PT ;  /* 0x000000030b0b7812 */ /* 0x000fe400078ec0ff */
[----:B------:R-:W-:Y:S02]  /*2940*/  LOP3.LUT R12, R9, 0x180, RZ, 0xc0, !PT ;  /* 0x00000180090c7812 */ /* 0x000fe400078ec0ff */
[----:B------:R-:W-:Y:S02]  /*2950*/  IADD3 R13, PT, PT, -R11, RZ, RZ ;  /* 0x000000ff0b0d7210 */ /* 0x000fe40007ffe1ff */
[----:B------:R-:W-:Y:S01]  /*2960*/  LEA R9, R43, R14, 0x2 ;  /* 0x0000000e2b097211 */ /* 0x000fe200078e10ff */
[----:B------:R-:W-:-:S07]  /*2970*/  IMAD.IADD R11, R12, 0x1, R43 ;  /* 0x000000010c0b7824 */ /* 0x000fce00078e022b */
.L_x_24445:
[----:B------:R-:W0:Y:S01]  /*2980*/  LDS R15, [R9] ;  /* 0x00000000090f7984 */ /* 0x000e220000000800 */
[----:B------:R-:W-:-:S04]  /*2990*/  IADD3 R13, PT, PT, R13, 0x1, RZ ;  /* 0x000000010d0d7810 */ /* 0x000fc80007ffe0ff */
[----:B------:R-:W-:Y:S01]  /*29a0*/  ISETP.NE.AND P0, PT, R13, RZ, PT ;  /* 0x000000ff0d00720c */ /* 0x000fe20003f05270 */
[----:B0-----:R-:W-:-:S05]  /*29b0*/  FMUL.FTZ R12, R15, R8 ;  /* 0x000000080f0c7220 */ /* 0x001fca0000410000 */
[----:B------:R0:W-:Y:S02]  /*29c0*/  STS [R9], R12 ;  /* 0x0000000c09007388 */ /* 0x0001e40000000800 */
[----:B0-----:R-:W-:-:S05]  /*29d0*/  IADD3 R9, PT, PT, R9, 0x200, RZ ;  /* 0x0000020009097810 */ /* 0x001fca0007ffe0ff */
[----:B------:R-:W-:Y:S05]  /*29e0*/  @P0 BRA `(.L_x_24445) ;  /* 0xfffffffc00e40947 */ /* 0x000fea000383ffff */
.L_x_24444:
[----:B------:R-:W-:Y:S05]  /*29f0*/  BSYNC.RECONVERGENT B1 ;  /* 0x0000000000017941 */ /* 0x000fea0003800200 */
.L_x_24443:
        /* <DEDUP_REMOVED lines=12> */
.L_x_24448:
        /* <DEDUP_REMOVED lines=52> */
.L_x_24447:
[----:B------:R-:W-:Y:S05]  /*2e00*/  BSYNC.RECONVERGENT B1 ;  /* 0x0000000000017941 */ /* 0x000fea0003800200 */
.L_x_24446:
        /* <DEDUP_REMOVED lines=31> */
.L_x_24450:
[----:B------:R-:W-:Y:S05]  /*3000*/  BSYNC.RECONVERGENT B1 ;  /* 0x0000000000017941 */ /* 0x000fea0003800200 */
.L_x_24449:
        /* <DEDUP_REMOVED lines=14> */
.L_x_24442:
[----:B------:R-:W-:Y:S05]  /*30f0*/  BSYNC.RECONVERGENT B0 ;  /* 0x0000000000007941 */ /* 0x000fea0003800200 */
.L_x_24441:
        /* <DEDUP_REMOVED lines=15> */
[----:B-1----:R-:W1:Y:S01]  /*31f0*/  I2F.RP R12, R0 ;  /* 0x00000000000c7306 */ /* 0x002e620000209400 */
[----:B------:R-:W2:Y:S01]  /*3200*/  LDC R9, c[0x0][0x3b8] ;  /* 0x0000ee00ff097b82 */ /* 0x000ea20000000800 */
[----:B------:R-:W3:Y:S01]  /*3210*/  LDCU UR10, c[0x0][0x3d0] ;  /* 0x00007a00ff0a77ac */ /* 0x000ee20008000800 */
[----:B0-----:R-:W-:Y:S01]  /*3220*/  SHF.R.U32.HI R8, RZ, 0x3, R43 ;  /* 0x00000003ff087819 */ /* 0x001fe2000001162b */
[----:B------:R-:W-:Y:S01]  /*3230*/  IMAD.SHL.U32 R13, R43, 0x10, RZ ;  /* 0x000000102b0d7824 */ /* 0x000fe200078e00ff */
[----:B------:R-:W-:Y:S01]  /*3240*/  IADD3 R6, PT, PT, R6, 0x200, RZ ;  /* 0x0000020006067810 */ /* 0x000fe20007ffe0ff */
[----:B------:R-:W0:Y:S01]  /*3250*/  LDCU.64 UR12, c[0x0][0x3a8] ;  /* 0x00007500ff0c77ac */ /* 0x000e220008000a00 */
[----:B------:R-:W-:Y:S02]  /*3260*/  LOP3.LUT R8, R8, 0x7c, RZ, 0xc0, !PT ;  /* 0x0000007c08087812 */ /* 0x000fe400078ec0ff */
[----:B------:R-:W-:Y:S01]  /*3270*/  LOP3.LUT R13, R13, 0x30, RZ, 0xe2, !PT ;  /* 0x000000300d0d7812 */ /* 0x000fe200078ee2ff */
[----:B------:R-:W4:Y:S01]  /*3280*/  LDCU UR9, c[0x0][0x3ec] ;  /* 0x00007d80ff0977ac */ /* 0x000f220008000800 */
[----:B------:R-:W-:-:S02]  /*3290*/  LEA R6, R5, R6, 0x18 ;  /* 0x0000000605067211 */ /* 0x000fc400078ec0ff */
[----:B------:R-:W-:Y:S01]  /*32a0*/  SHF.L.U32 R51, R43, 0x2, RZ ;  /* 0x000000022b337819 */ /* 0x000fe200000006ff */
[----:B-1----:R-:W1:Y:S01]  /*32b0*/  MUFU.RCP R12, R12 ;  /* 0x0000000c000c7308 */ /* 0x002e620000001000 */
[C---:B------:R-:W-:Y:S02]  /*32c0*/  LEA R13, R4.reuse, R13, 0x6 ;  /* 0x0000000d040d7211 */ /* 0x040fe400078e30ff */
[----:B------:R-:W-:Y:S01]  /*32d0*/  LEA R30, R4, 0x1, 0x4 ;  /* 0x00000001041e7811 */ /* 0x000fe200078e20ff */
[----:B---3--:R-:W-:Y:S01]  /*32e0*/  IMAD R56, R2, UR10, RZ ;  /* 0x0000000a02387c24 */ /* 0x008fe2000f8e02ff */
[----:B-----5:R-:W-:Y:S02]  /*32f0*/  LOP3.LUT R52, R51, 0x7c, RZ, 0xc0, !PT ;  /* 0x0000007c33347812 */ /* 0x020fe400078ec0ff */
[----:B------:R-:W-:Y:S01]  /*3300*/  IADD3 R6, PT, PT, R6, R13, RZ ;  /* 0x0000000d06067210 */ /* 0x000fe20007ffe0ff */
[----:B--2---:R-:W-:Y:S01]  /*3310*/  IMAD R15, R9, UR8, RZ ;  /* 0x00000008090f7c24 */ /* 0x004fe2000f8e02ff */
[----:B------:R-:W-:Y:S01]  /*3320*/  IADD3 R31, PT, PT, R4, -R7, RZ ;  /* 0x80000007041f7210 */ /* 0x000fe20007ffe0ff */
[----:B------:R-:W-:Y:S01]  /*3330*/  IMAD.MOV.U32 R9, RZ, RZ, RZ ;  /* 0x000000ffff097224 */ /* 0x000fe200078e00ff */
[----:B------:R-:W-:-:S02]  /*3340*/  MOV R48, RZ ;  /* 0x000000ff00307202 */ /* 0x000fc40000000f00 */
[----:B----4-:R-:W-:Y:S01]  /*3350*/  IADD3 R3, PT, PT, R3, -UR9, RZ ;  /* 0x8000000903037c10 */ /* 0x010fe2000fffe0ff */
[----:B------:R-:W-:Y:S01]  /*3360*/  IMAD.WIDE R8, R15, 0x4, R8 ;  /* 0x000000040f087825 */ /* 0x000fe200078e0208 */
[----:B-1----:R-:W-:Y:S02]  /*3370*/  IADD3 R10, PT, PT, R12, 0xffffffe, RZ ;  /* 0x0ffffffe0c0a7810 */ /* 0x002fe40007ffe0ff */
[----:B------:R-:W-:Y:S02]  /*3380*/  LOP3.LUT R51, R30, 0xc, R51, 0xf8, !PT ;  /* 0x0000000c1e337812 */ /* 0x000fe400078ef833 */
[----:B------:R1:W2:Y:S01]  /*3390*/  F2I.FTZ.U32.TRUNC.NTZ R11, R10 ;  /* 0x0000000a000b7305 */ /* 0x0002a2000021f000 */
[----:B0-----:R-:W-:Y:S02]  /*33a0*/  IADD3 R28, P0, PT, R8, UR12, RZ ;  /* 0x0000000c081c7c10 */ /* 0x001fe4000ff1e0ff */
[----:B------:R-:W-:Y:S02]  /*33b0*/  SHF.R.S32.HI R57, RZ, 0x1f, R56 ;  /* 0x0000001fff397819 */ /* 0x000fe40000011438 */
[----:B------:R-:W-:Y:S01]  /*33c0*/  IADD3.X R29, PT, PT, R9, UR13, RZ, P0, !PT ;  /* 0x0000000d091d7c10 */ /* 0x000fe200087fe4ff */
[----:B-1----:R-:W-:Y:S01]  /*33d0*/  IMAD.MOV.U32 R10, RZ, RZ, RZ ;  /* 0x000000ffff0a7224 */ /* 0x002fe200078e00ff */
[----:B--2---:R-:W-:-:S05]  /*33e0*/  IADD3 R17, PT, PT, RZ, -R11, RZ ;  /* 0x8000000bff117210 */ /* 0x004fca0007ffe0ff */
[----:B------:R-:W-:-:S04]  /*33f0*/  IMAD R5, R17, R0, RZ ;  /* 0x0000000011057224 */ /* 0x000fc800078e02ff */
[----:B------:R-:W-:-:S04]  /*3400*/  IMAD.HI.U32 R5, R11, R5, R10 ;  /* 0x000000050b057227 */ /* 0x000fc800078e000a */
[----:B------:R-:W-:-:S07]  /*3410*/  VIADD R10, R4, 0x1 ;  /* 0x00000001040a7836 */ /* 0x000fce0000000000 */
.L_x_24455:
[----:B------:R-:W0:Y:S01]  /*3420*/  LDC R14, c[0x0][0x3f0] ;  /* 0x0000fc00ff0e7b82 */ /* 0x000e220000000800 */
[C---:B------:R-:W-:Y:S01]  /*3430*/  VIADD R9, R30.reuse, 0xffffffff ;  /* 0xffffffff1e097836 */ /* 0x040fe20000000000 */
[----:B------:R-:W-:Y:S01]  /*3440*/  BSSY.RECONVERGENT B1, `(.L_x_24453) ;  /* 0x0000128000017945 */ /* 0x000fe20003800200 */
[----:B------:R-:W-:-:S03]  /*3450*/  VIADD R30, R30, 0x40 ;  /* 0x000000401e1e7836 */ /* 0x000fc60000000000 */
        /* <DEDUP_REMOVED lines=19> */
[----:B------:R-:W-:Y:S01]  /*3590*/  IMAD.MOV.U32 R12, RZ, RZ, R11 ;  /* 0x000000ffff0c7224 */ /* 0x000fe200078e000b */
[----:B0-----:R-:W-:-:S04]  /*35a0*/  IADD3 R15, PT, PT, RZ, -R9, RZ ;  /* 0x80000009ff0f7210 */ /* 0x001fc80007ffe0ff */
[----:B------:R-:W-:Y:S02]  /*35b0*/  @!P2 IADD3 R12, PT, PT, -R12, RZ, RZ ;  /* 0x000000ff0c0ca210 */ /* 0x000fe40007ffe1ff */
[----:B------:R-:W-:Y:S01]  /*35c0*/  @!P1 LOP3.LUT R12, RZ, R8, RZ, 0x33, !PT ;  /* 0x00000008ff0c9212 */ /* 0x000fe200078e33ff */
[----:B------:R-:W-:Y:S01]  /*35d0*/  IMAD R15, R15, R2, RZ ;  /* 0x000000020f0f7224 */ /* 0x000fe200078e02ff */
[----:B------:R-:W-:Y:S02]  /*35e0*/  MOV R8, RZ ;  /* 0x000000ff00087202 */ /* 0x000fe40000000f00 */
[----:B------:R-:W-:Y:S01]  /*35f0*/  ISETP.NE.AND P2, PT, R14, RZ, PT ;  /* 0x000000ff0e00720c */ /* 0x000fe20003f45270 */
        /* <DEDUP_REMOVED lines=12> */
[----:B------:R-:W-:-:S03]  /*36c0*/  IADD3 R2, PT, PT, R10, 0x3, RZ ;  /* 0x000000030a027810 */ /* 0x000fc60007ffe0ff */
[----:B------:R-:W-:Y:S01]  /*36d0*/  @!P1 IMAD.MOV R9, RZ, RZ, -R9 ;  /* 0x000000ffff099224 */ /* 0x000fe200078e0a09 */
[----:B------:R-:W-:Y:S02]  /*36e0*/  @!P2 LOP3.LUT R9, RZ, R14, RZ, 0x33, !PT ;  /* 0x0000000eff09a212 */ /* 0x000fe400078e33ff */
[----:B------:R-:W-:Y:S02]  /*36f0*/  ISETP.GT.AND P1, PT, R12, R3, PT ;  /* 0x000000030c00720c */ /* 0x000fe40003f24270 */
[----:B------:R-:W-:Y:S02]  /*3700*/  ISETP.NE.AND P2, PT, R9, RZ, PT ;  /* 0x000000ff0900720c */ /* 0x000fe40003f45270 */
[----:B------:R-:W-:Y:S02]  /*3710*/  ISETP.GE.AND P0, PT, R2, R7, PT ;  /* 0x000000070200720c */ /* 0x000fe40003f06270 */
[----:B------:R-:W-:-:S09]  /*3720*/  IADD3 R2, PT, PT, R10, 0x4, RZ ;  /* 0x000000040a027810 */ /* 0x000fd20007ffe0ff */
[----:B------:R-:W-:Y:S05]  /*3730*/  @!P1 BRA P2, `(.L_x_24454) ;  /* 0x0000000c00e09947 */ /* 0x000fea0001000000 */
[----:B------:R-:W2:Y:S02]  /*3740*/  LDG.E.CONSTANT R9, desc[UR6][R28.64] ;  /* 0x000000061c097981 */ /* 0x000ea4000c1e9900 */
[----:B--2---:R-:W-:-:S03]  /*3750*/  IMAD.WIDE R8, R9, UR11, R56 ;  /* 0x0000000b09087c25 */ /* 0x004fc6000f8e0238 */
[----:B------:R-:W-:-:S04]  /*3760*/  IADD3 R8, P1, PT, R52, R8, RZ ;  /* 0x0000000834087210 */ /* 0x000fc80007f3e0ff */
[----:B------:R-:W-:Y:S02]  /*3770*/  IADD3.X R9, PT, PT, RZ, R9, RZ, P1, !PT ;  /* 0x00000009ff097210 */ /* 0x000fe40000ffe4ff */
[----:B------:R-:W-:-:S04]  /*3780*/  LEA R58, P1, R8, UR4, 0x2 ;  /* 0x00000004083a7c11 */ /* 0x000fc8000f8210ff */
[----:B------:R-:W-:Y:S02]  /*3790*/  LEA.HI.X R59, R8, UR5, R9, 0x2, P1 ;  /* 0x00000005083b7c11 */ /* 0x000fe400088f1409 */
[----:B------:R-:W-:Y:S01]  /*37a0*/  IADD3 R25, PT, PT, R51, -0x1, RZ ;  /* 0xffffffff33197810 */ /* 0x000fe20007ffe0ff */
[----:B------:R-:W0:Y:S04]  /*37b0*/  LDS.128 R8, [R6] ;  /* 0x0000000006087984 */ /* 0x000e280000000c00 */
[----:B------:R-:W2:Y:S01]  /*37c0*/  LDG.E.128.CONSTANT R16, desc[UR6][R58.64] ;  /* 0x000000063a107981 */ /* 0x000ea2000c1e9d00 */
[----:B------:R-:W-:-:S03]  /*37d0*/  ISETP.NE.AND P1, PT, R31, -0x1, PT ;  /* 0xffffffff1f00780c */ /* 0x000fc60003f25270 */
[----:B------:R-:W3:Y:S10]  /*37e0*/  LDG.E.128.CONSTANT R20, desc[UR6][R58.64+0x200] ;  /* 0x000200063a147981 */ /* 0x000ef4000c1e9d00 */
[C---:B------:R-:W-:Y:S01]  /*37f0*/  @!P1 VIADD R13, R51.reuse, 0x1 ;  /* 0x00000001330d9836 */ /* 0x040fe20000000000 */
[----:B------:R-:W-:-:S02]  /*3800*/  @!P1 ISETP.GE.AND P3, PT, R51, R54, PT ;  /* 0x000000363300920c */ /* 0x000fc40003f66270 */
[-C--:B------:R-:W-:Y:S02]  /*3810*/  @!P1 ISETP.GE.AND P2, PT, R25, R54.reuse, PT ;  /* 0x000000361900920c */ /* 0x080fe40003f46270 */
[----:B------:R-:W-:Y:S02]  /*3820*/  @!P1 ISETP.GE.AND P4, PT, R13, R54, PT ;  /* 0x000000360d00920c */ /* 0x000fe40003f86270 */
[----:B------:R-:W-:-:S04]  /*3830*/  @!P1 IADD3 R13, PT, PT, R51, 0x2, RZ ;  /* 0x00000002330d9810 */ /* 0x000fc80007ffe0ff */
[-C--:B------:R-:W-:Y:S02]  /*3840*/  @!P1 ISETP.GE.AND P5, PT, R13, R54.reuse, PT ;  /* 0x000000360d00920c */ /* 0x080fe40003fa6270 */
[----:B------:R-:W-:Y:S02]  /*3850*/  @!P1 IADD3 R13, PT, PT, R51, 0x1, RZ ;  /* 0x00000001330d9810 */ /* 0x000fe40007ffe0ff */
[----:B--2---:R-:W-:Y:S02]  /*3860*/  @!P1 FSEL R17, R17, RZ, !P3 ;  /* 0x000000ff11119208 */ /* 0x004fe40005800000 */
[----:B------:R-:W-:Y:S01]  /*3870*/  @!P1 ISETP.GE.AND P3, PT, R13, R54, PT ;  /* 0x000000360d00920c */ /* 0x000fe20003f66270 */
[----:B------:R-:W-:Y:S01]  /*3880*/  @!P1 VIADD R13, R51, 0x2 ;  /* 0x00000002330d9836 */ /* 0x000fe20000000000 */
[----:B------:R-:W-:Y:S01]  /*3890*/  @!P1 FSEL R16, R16, RZ, !P2 ;  /* 0x000000ff10109208 */ /* 0x000fe20005000000 */
[----:B0-----:R-:W-:-:S03]  /*38a0*/  FMUL.FTZ R17, R9, R17 ;  /* 0x0000001109117220 */ /* 0x001fc60000410000 */
[----:B------:R-:W-:Y:S01]  /*38b0*/  @!P1 ISETP.GE.AND P2, PT, R13, R54, PT ;  /* 0x000000360d00920c */ /* 0x000fe20003f46270 */
[----:B------:R-:W-:Y:S01]  /*38c0*/  FFMA.FTZ R17, R8, R16, R17 ;  /* 0x0000001008117223 */ /* 0x000fe20000010011 */
[----:B------:R-:W2:Y:S01]  /*38d0*/  LDG.E.128.CONSTANT R12, desc[UR6][R58.64+0x400] ;  /* 0x000400063a0c7981 */ /* 0x000ea2000c1e9d00 */
[----:B------:R-:W-:Y:S02]  /*38e0*/  @!P1 FSEL R19, R19, RZ, !P5 ;  /* 0x000000ff13139208 */ /* 0x000fe40006800000 */
[-C--:B------:R-:W-:Y:S02]  /*38f0*/  @!P1 ISETP.GE.AND P5, PT, R51, R54.reuse, PT ;  /* 0x000000363300920c */ /* 0x080fe40003fa6270 */
[----:B------:R-:W-:Y:S02]  /*3900*/  @!P1 FSEL R18, R18, RZ, !P4 ;  /* 0x000000ff12129208 */ /* 0x000fe40006000000 */
[----:B------:R-:W-:Y:S02]  /*3910*/  @!P1 ISETP.GE.AND P4, PT, R25, R54, PT ;  /* 0x000000361900920c */ /* 0x000fe40003f86270 */
[----:B---3--:R-:W-:-:S02]  /*3920*/  @!P1 FSEL R21, R21, RZ, !P5 ;  /* 0x000000ff15159208 */ /* 0x008fc40006800000 */
[----:B------:R-:W-:-:S03]  /*3930*/  @!P1 FSEL R20, R20, RZ, !P4 ;  /* 0x000000ff14149208 */ /* 0x000fc60006000000 */
[----:B------:R-:W-:Y:S01]  /*3940*/  FMUL.FTZ R21, R9, R21 ;  /* 0x0000001509157220 */ /* 0x000fe20000410000 */
[----:B------:R-:W-:-:S03]  /*3950*/  @!P1 FSEL R22, R22, RZ, !P3 ;  /* 0x000000ff16169208 */ /* 0x000fc60005800000 */
[----:B------:R-:W-:Y:S01]  /*3960*/  FFMA.FTZ R21, R8, R20, R21 ;  /* 0x0000001408157223 */ /* 0x000fe20000010015 */
[----:B------:R-:W-:-:S03]  /*3970*/  @!P1 FSEL R23, R23, RZ, !P2 ;  /* 0x000000ff17179208 */ /* 0x000fc60005000000 */
[C---:B------:R-:W-:Y:S01]  /*3980*/  FFMA.FTZ R22, R10.reuse, R22, R21 ;  /* 0x000000160a167223 */ /* 0x040fe20000010015 */
[----:B------:R-:W-:-:S03]  /*3990*/  FFMA.FTZ R18, R10, R18, R17 ;  /* 0x000000120a127223 */ /* 0x000fc60000010011 */
[----:B------:R-:W-:Y:S01]  /*39a0*/  FFMA.FTZ R22, R11, R23, R22 ;  /* 0x000000170b167223 */ /* 0x000fe20000010016 */
[-C--:B------:R-:W-:Y:S02]  /*39b0*/  @!P1 ISETP.GE.AND P2, PT, R25, R54.reuse, PT ;  /* 0x000000361900920c */ /* 0x080fe40003f46270 */
[----:B------:R-:W-:Y:S01]  /*39c0*/  @!P1 IADD3 R17, PT, PT, R51, 0x1, RZ ;  /* 0x0000000133119810 */ /* 0x000fe20007ffe0ff */
[----:B------:R-:W-:Y:S02]  /*39d0*/  FADD.FTZ R47, R47, R22 ;  /* 0x000000162f2f7221 */ /* 0x000fe40000010000 */
[----:B------:R-:W3:Y:S01]  /*39e0*/  LDG.E.128.CONSTANT R20, desc[UR6][R58.64+0x600] ;  /* 0x000600063a147981 */ /* 0x000ee2000c1e9d00 */
[----:B------:R-:W-:Y:S01]  /*39f0*/  @!P1 ISETP.GE.AND P3, PT, R51, R54, PT ;  /* 0x000000363300920c */ /* 0x000fe20003f66270 */
[----:B------:R-:W-:-:S04]  /*3a00*/  FFMA.FTZ R19, R11, R19, R18 ;  /* 0x000000130b137223 */ /* 0x000fc80000010012 */
[----:B------:R-:W-:Y:S01]  /*3a10*/  FADD.FTZ R48, R48, R19 ;  /* 0x0000001330307221 */ /* 0x000fe20000010000 */
[----:B--2---:R-:W-:Y:S02]  /*3a20*/  @!P1 FSEL R12, R12, RZ, !P2 ;  /* 0x000000ff0c0c9208 */ /* 0x004fe40005000000 */
[-C--:B------:R-:W-:Y:S02]  /*3a30*/  @!P1 ISETP.GE.AND P2, PT, R17, R54.reuse, PT ;  /* 0x000000361100920c */ /* 0x080fe40003f46270 */
[----:B------:R-:W-:Y:S02]  /*3a40*/  @!P1 IADD3 R17, PT, PT, R51, 0x2, RZ ;  /* 0x0000000233119810 */ /* 0x000fe40007ffe0ff */
[----:B------:R-:W-:Y:S02]  /*3a50*/  @!P1 FSEL R13, R13, RZ, !P3 ;  /* 0x000000ff0d0d9208 */ /* 0x000fe40005800000 */
[----:B------:R-:W-:Y:S01]  /*3a60*/  @!P1 ISETP.GE.AND P3, PT, R17, R54, PT ;  /* 0x000000361100920c */ /* 0x000fe20003f66270 */
[----:B------:R-:W-:-:S05]  /*3a70*/  @!P1 VIADD R17, R51, 0x1 ;  /* 0x0000000133119836 */ /* 0x000fca0000000000 */
[-C--:B------:R-:W-:Y:S02]  /*3a80*/  @!P1 ISETP.GE.AND P4, PT, R17, R54.reuse, PT ;  /* 0x000000361100920c */ /* 0x080fe40003f86270 */
[----:B------:R-:W2:Y:S01]  /*3a90*/  LDG.E.128.CONSTANT R16, desc[UR6][R58.64+0x800] ;  /* 0x000800063a107981 */ /* 0x000ea2000c1e9d00 */
[----:B------:R-:W-:Y:S01]  /*3aa0*/  FMUL.FTZ R13, R9, R13 ;  /* 0x0000000d090d7220 */ /* 0x000fe20000410000 */
[----:B------:R-:W-:Y:S02]  /*3ab0*/  @!P1 FSEL R15, R15, RZ, !P3 ;  /* 0x000000ff0f0f9208 */ /* 0x000fe40005800000 */
[----:B------:R-:W-:Y:S01]  /*3ac0*/  @!P1 ISETP.GE.AND P3, PT, R51, R54, PT ;  /* 0x000000363300920c */ /* 0x000fe20003f66270 */
[----:B------:R-:W-:Y:S01]  /*3ad0*/  FFMA.FTZ R13, R8, R12, R13 ;  /* 0x0000000c080d7223 */ /* 0x000fe2000001000d */
[----:B------:R-:W-:Y:S02]  /*3ae0*/  @!P1 FSEL R14, R14, RZ, !P2 ;  /* 0x000000ff0e0e9208 */ /* 0x000fe40005000000 */
[----:B------:R-:W-:-:S03]  /*3af0*/  @!P1 ISETP.GE.AND P2, PT, R25, R54, PT ;  /* 0x000000361900920c */ /* 0x000fc60003f46270 */
[----:B------:R-:W-:Y:S01]  /*3b00*/  FFMA.FTZ R14, R10, R14, R13 ;  /* 0x0000000e0a0e7223 */ /* 0x000fe2000001000d */
[----:B------:R-:W-:Y:S02]  /*3b10*/  @!P1 IADD3 R13, PT, PT, R51, 0x2, RZ ;  /* 0x00000002330d9810 */ /* 0x000fe40007ffe0ff */
[----:B---3--:R-:W-:Y:S02]  /*3b20*/  @!P1 FSEL R21, R21, RZ, !P3 ;  /* 0x000000ff15159208 */ /* 0x008fe40005800000 */
[----:B------:R-:W-:-:S03]  /*3b30*/  @!P1 FSEL R20, R20, RZ, !P2 ;  /* 0x000000ff14149208 */ /* 0x000fc60005000000 */
[----:B------:R-:W-:Y:S01]  /*3b40*/  FMUL.FTZ R21, R9, R21 ;  /* 0x0000001509157220 */ /* 0x000fe20000410000 */
[----:B------:R-:W-:Y:S02]  /*3b50*/  @!P1 FSEL R22, R22, RZ, !P4 ;  /* 0x000000ff16169208 */ /* 0x000fe40006000000 */
[----:B------:R-:W-:Y:S01]  /*3b60*/  @!P1 ISETP.GE.AND P2, PT, R13, R54, PT ;  /* 0x000000360d00920c */ /* 0x000fe20003f46270 */
[----:B------:R-:W-:Y:S01]  /*3b70*/  FFMA.FTZ R21, R8, R20, R21 ;  /* 0x0000001408157223 */ /* 0x000fe20000010015 */
[C---:B------:R-:W-:Y:S02]  /*3b80*/  @!P1 ISETP.GE.AND P4, PT, R51.reuse, R54, PT ;  /* 0x000000363300920c */ /* 0x040fe40003f86270 */
[----:B------:R-:W-:Y:S01]  /*3b90*/  @!P1 IADD3 R13, PT, PT, R51, 0x1, RZ ;  /* 0x00000001330d9810 */ /* 0x000fe20007ffe0ff */
[----:B------:R-:W-:Y:S01]  /*3ba0*/  FFMA.FTZ R24, R10, R22, R21 ;  /* 0x000000160a187223 */ /* 0x000fe20000010015 */
[----:B------:R-:W-:-:S05]  /*3bb0*/  @!P1 FSEL R23, R23, RZ, !P2 ;  /* 0x000000ff17179208 */ /* 0x000fca0005000000 */
[C---:B------:R-:W-:Y:S02]  /*3bc0*/  FFMA.FTZ R24, R11.reuse, R23, R24 ;  /* 0x000000170b187223 */ /* 0x040fe40000010018 */
[----:B------:R-:W3:Y:S01]  /*3bd0*/  LDG.E.128.CONSTANT R20, desc[UR6][R58.64+0xa00] ;  /* 0x000a00063a147981 */ /* 0x000ee2000c1e9d00 */
[----:B------:R-:W-:-:S04]  /*3be0*/  FFMA.FTZ R15, R11, R15, R14 ;  /* 0x0000000f0b0f7223 */ /* 0x000fc8000001000e */
[----:B------:R-:W-:Y:S01]  /*3bf0*/  FADD.FTZ R46, R46, R15 ;  /* 0x0000000f2e2e7221 */ /* 0x000fe20000010000 */
[----:B--2---:R-:W-:Y:S02]  /*3c00*/  @!P1 FSEL R17, R17, RZ, !P4 ;  /* 0x000000ff11119208 */ /* 0x004fe40006000000 */
[----:B------:R-:W-:Y:S01]  /*3c10*/  @!P1 ISETP.GE.AND P4, PT, R13, R54, PT ;  /* 0x000000360d00920c */ /* 0x000fe20003f86270 */
[----:B------:R-:W-:-:S05]  /*3c20*/  @!P1 VIADD R13, R51, 0x2 ;  /* 0x00000002330d9836 */ /* 0x000fca0000000000 */
[-C--:B------:R-:W-:Y:S02]  /*3c30*/  @!P1 ISETP.GE.AND P2, PT, R13, R54.reuse, PT ;  /* 0x000000360d00920c */ /* 0x080fe40003f46270 */
[----:B------:R-:W-:Y:S02]  /*3c40*/  @!P1 IADD3 R13, PT, PT, R51, 0x1, RZ ;  /* 0x00000001330d9810 */ /* 0x000fe40007ffe0ff */
[----:B------:R-:W-:Y:S02]  /*3c50*/  @!P1 FSEL R18, R18, RZ, !P4 ;  /* 0x000000ff12129208 */ /* 0x000fe40006000000 */
[----:B------:R-:W-:Y:S02]  /*3c60*/  @!P1 ISETP.GE.AND P4, PT, R13, R54, PT ;  /* 0x000000360d00920c */ /* 0x000fe40003f86270 */
[----:B------:R-:W-:-:S04]  /*3c70*/  @!P1 IADD3 R13, PT, PT, R51, 0x2, RZ ;  /* 0x00000002330d9810 */ /* 0x000fc80007ffe0ff */
[-C--:B------:R-:W-:Y:S02]  /*3c80*/  @!P1 ISETP.GE.AND P5, PT, R13, R54.reuse, PT ;  /* 0x000000360d00920c */ /* 0x080fe40003fa6270 */
[----:B------:R-:W2:Y:S01]  /*3c90*/  LDG.E.128.CONSTANT R12, desc[UR6][R58.64+0xc00] ;  /* 0x000c00063a0c7981 */ /* 0x000ea2000c1e9d00 */
[----:B------:R-:W-:Y:S01]  /*3ca0*/  @!P1 ISETP.GE.AND P3, PT, R25, R54, PT ;  /* 0x000000361900920c */ /* 0x000fe20003f66270 */
[----:B------:R-:W-:-:S03]  /*3cb0*/  FMUL.FTZ R17, R9, R17 ;  /* 0x0000001109117220 */ /* 0x000fc60000410000 */
[----:B------:R-:W-:Y:S02]  /*3cc0*/  @!P1 FSEL R16, R16, RZ, !P3 ;  /* 0x000000ff10109208 */ /* 0x000fe40005800000 */
[----:B------:R-:W-:Y:S02]  /*3cd0*/  @!P1 ISETP.GE.AND P3, PT, R51, R54, PT ;  /* 0x000000363300920c */ /* 0x000fe40003f66270 */
[----:B------:R-:W-:Y:S01]  /*3ce0*/  @!P1 FSEL R19, R19, RZ, !P2 ;  /* 0x000000ff13139208 */ /* 0x000fe20005000000 */
[----:B------:R-:W-:Y:S01]  /*3cf0*/  FFMA.FTZ R17, R8, R16, R17 ;  /* 0x0000001008117223 */ /* 0x000fe20000010011 */
[----:B------:R-:W-:Y:S02]  /*3d00*/  @!P1 ISETP.GE.AND P2, PT, R25, R54, PT ;  /* 0x000000361900920c */ /* 0x000fe40003f46270 */
[----:B---3--:R-:W-:Y:S01]  /*3d10*/  @!P1 FSEL R21, R21, RZ, !P3 ;  /* 0x000000ff15159208 */ /* 0x008fe20005800000 */
[----:B------:R-:W-:Y:S01]  /*3d20*/  FFMA.FTZ R18, R10, R18, R17 ;  /* 0x000000120a127223 */ /* 0x000fe20000010011 */
[----:B------:R-:W-:Y:S01]  /*3d30*/  @!P1 FSEL R20, R20, RZ, !P2 ;  /* 0x000000ff14149208 */ /* 0x000fe20005000000 */
[----:B------:R-:W-:-:S02]  /*3d40*/  @!P1 VIADD R17, R51, 0x1 ;  /* 0x0000000133119836 */ /* 0x000fc40000000000 */
[----:B------:R-:W-:Y:S01]  /*3d50*/  FMUL.FTZ R21, R9, R21 ;  /* 0x0000001509157220 */ /* 0x000fe20000410000 */
[----:B------:R-:W-:Y:S02]  /*3d60*/  @!P1 FSEL R22, R22, RZ, !P4 ;  /* 0x000000ff16169208 */ /* 0x000fe40006000000 */
[----:B------:R-:W-:Y:S01]  /*3d70*/  @!P1 FSEL R23, R23, RZ, !P5 ;  /* 0x000000ff17179208 */ /* 0x000fe20006800000 */
[----:B------:R-:W-:Y:S01]  /*3d80*/  FFMA.FTZ R21, R8, R20, R21 ;  /* 0x0000001408157223 */ /* 0x000fe20000010015 */
[-C--:B------:R-:W-:Y:S02]  /*3d90*/  @!P1 ISETP.GE.AND P2, PT, R25, R54.reuse, PT ;  /* 0x000000361900920c */ /* 0x080fe40003f46270 */
[----:B------:R-:W-:Y:S01]  /*3da0*/  @!P1 ISETP.GE.AND P5, PT, R17, R54, PT ;  /* 0x000000361100920c */ /* 0x000fe20003fa6270 */
[----:B------:R-:W-:Y:S01]  /*3db0*/  FFMA.FTZ R22, R10, R22, R21 ;  /* 0x000000160a167223 */ /* 0x000fe20000010015 */
[----:B------:R-:W-:-:S03]  /*3dc0*/  @!P1 IADD3 R17, PT, PT, R51, 0x2, RZ ;  /* 0x0000000233119810 */ /* 0x000fc60007ffe0ff */
        /* <DEDUP_REMOVED lines=23> */
[----:B------:R-:W-:Y:S02]  /*3f40*/  @!P1 FSEL R15, R15, RZ, !P2 ;  /* 0x000000ff0f0f9208 */ /* 0x000fe40005000000 */
[----:B------:R-:W-:-:S04]  /*3f50*/  @!P1 ISETP.GE.AND P6, PT, R51, R54, PT ;  /* 0x000000363300920c */ /* 0x000fc80003fc6270 */
[----:B------:R-:W-:-:S05]  /*3f60*/  @!P1 FSEL R21, R21, RZ, !P6 ;  /* 0x000000ff15159208 */ /* 0x000fca0007000000 */
[----:B------:R-:W-:-:S04]  /*3f70*/  FMUL.FTZ R21, R9, R21 ;  /* 0x0000001509157220 */ /* 0x000fc80000410000 */
[----:B------:R-:W-:-:S04]  /*3f80*/  FFMA.FTZ R21, R8, R20, R21 ;  /* 0x0000001408157223 */ /* 0x000fc80000010015 */
[----:B------:R-:W-:Y:S01]  /*3f90*/  FFMA.FTZ R22, R10, R22, R21 ;  /* 0x000000160a167223 */ /* 0x000fe20000010015 */
[----:B------:R-:W-:Y:S01]  /*3fa0*/  @!P1 VIADD R21, R51, 0x1 ;  /* 0x0000000133159836 */ /* 0x000fe20000000000 */
[----:B------:R-:W-:Y:S02]  /*3fb0*/  @!P1 FSEL R23, R23, RZ, !P3 ;  /* 0x000000ff17179208 */ /* 0x000fe40005800000 */
[----:B--2---:R-:W-:Y:S02]  /*3fc0*/  @!P1 FSEL R17, R17, RZ, !P5 ;  /* 0x000000ff11119208 */ /* 0x004fe40006800000 */
[----:B------:R-:W-:-:S03]  /*3fd0*/  @!P1 FSEL R16, R16, RZ, !P4 ;  /* 0x000000ff10109208 */ /* 0x000fc60006000000 */
[----:B------:R-:W-:-:S04]  /*3fe0*/  FMUL.FTZ R17, R9, R17 ;  /* 0x0000001109117220 */ /* 0x000fc80000410000 */
[----:B------:R-:W-:Y:S01]  /*3ff0*/  FFMA.FTZ R13, R8, R16, R17 ;  /* 0x00000010080d7223 */ /* 0x000fe20000010011 */
[----:B------:R-:W-:-:S04]  /*4000*/  @!P1 IADD3 R17, PT, PT, R51, 0x1, RZ ;  /* 0x0000000133119810 */ /* 0x000fc80007ffe0ff */
[----:B------:R-:W-:-:S04]  /*4010*/  @!P1 ISETP.GE.AND P4, PT, R17, R54, PT ;  /* 0x000000361100920c */ /* 0x000fc80003f86270 */
[----:B------:R-:W-:-:S05]  /*4020*/  @!P1 FSEL R18, R18, RZ, !P4 ;  /* 0x000000ff12129208 */ /* 0x000fca0006000000 */
[----:B------:R-:W-:Y:S01]  /*4030*/  FFMA.FTZ R18, R10, R18, R13 ;  /* 0x000000120a127223 */ /* 0x000fe2000001000d */
[----:B------:R-:W-:Y:S01]  /*4040*/  @!P1 IADD3 R13, PT, PT, R51, 0x2, RZ ;  /* 0x00000002330d9810 */ /* 0x000fe20007ffe0ff */
[----:B------:R-:W-:-:S03]  /*4050*/  FFMA.FTZ R17, R11, R15, R14 ;  /* 0x0000000f0b117223 */ /* 0x000fc6000001000e */
[-C--:B------:R-:W-:Y:S02]  /*4060*/  @!P1 ISETP.GE.AND P2, PT, R13, R54.reuse, PT ;  /* 0x000000360d00920c */ /* 0x080fe40003f46270 */
[----:B------:R-:W2:Y:S01]  /*4070*/  LDG.E.128.CONSTANT R12, desc[UR6][R58.64+0x1200] ;  /* 0x001200063a0c7981 */ /* 0x000ea2000c1e9d00 */
[----:B------:R-:W-:Y:S02]  /*4080*/  @!P1 ISETP.GE.AND P4, PT, R21, R54, PT ;  /* 0x000000361500920c */ /* 0x000fe40003f86270 */
[----:B------:R-:W-:Y:S01]  /*4090*/  @!P1 IADD3 R21, PT, PT, R51, 0x2, RZ ;  /* 0x0000000233159810 */ /* 0x000fe20007ffe0ff */
[----:B------:R-:W-:-:S03]  /*40a0*/  FFMA.FTZ R16, R11, R23, R22 ;  /* 0x000000170b107223 */ /* 0x000fc60000010016 */
[-C--:B------:R-:W-:Y:S02]  /*40b0*/  @!P1 ISETP.GE.AND P5, PT, R21, R54.reuse, PT ;  /* 0x000000361500920c */ /* 0x080fe40003fa6270 */
[----:B------:R-:W3:Y:S01]  /*40c0*/  LDG.E.128.CONSTANT R20, desc[UR6][R58.64+0x1400] ;  /* 0x001400063a147981 */ /* 0x000ee2000c1e9d00 */
[-C--:B------:R-:W-:Y:S02]  /*40d0*/  @!P1 ISETP.GE.AND P3, PT, R51, R54.reuse, PT ;  /* 0x000000363300920c */ /* 0x080fe40003f66270 */
[----:B------:R-:W-:Y:S02]  /*40e0*/  @!P1 FSEL R19, R19, RZ, !P2 ;  /* 0x000000ff13139208 */ /* 0x000fe40005000000 */
[----:B------:R-:W-:Y:S01]  /*40f0*/  @!P1 ISETP.GE.AND P2, PT, R25, R54, PT ;  /* 0x000000361900920c */ /* 0x000fe20003f46270 */
[----:B------:R-:W-:Y:S01]  /*4100*/  FADD.FTZ R40, R40, R17 ;  /* 0x0000001128287221 */ /* 0x000fe20000010000 */
[----:B------:R-:W-:Y:S01]  /*4110*/  @!P1 IADD3 R17, PT, PT, R51, 0x1, RZ ;  /* 0x0000000133119810 */ /* 0x000fe20007ffe0ff */
[----:B------:R-:W-:Y:S01]  /*4120*/  FFMA.FTZ R19, R11, R19, R18 ;  /* 0x000000130b137223 */ /* 0x000fe20000010012 */
[----:B------:R-:W-:-:S03]  /*4130*/  FADD.FTZ R39, R39, R16 ;  /* 0x0000001027277221 */ /* 0x000fc60000010000 */
[----:B------:R-:W-:Y:S01]  /*4140*/  FADD.FTZ R38, R38, R19 ;  /* 0x0000001326267221 */ /* 0x000fe20000010000 */
[----:B--2---:R-:W-:Y:S02]  /*4150*/  @!P1 FSEL R13, R13, RZ, !P3 ;  /* 0x000000ff0d0d9208 */ /* 0x004fe40005800000 */
        /* <DEDUP_REMOVED lines=8> */
[----:B------:R-:W2:Y:S01]  /*41e0*/  LDG.E.128.CONSTANT R12, desc[UR6][R58.64+0x1600] ;  /* 0x001600063a0c7981 */ /* 0x000ea2000c1e9d00 */
[-C--:B------:R-:W-:Y:S02]  /*41f0*/  @!P1 ISETP.GE.AND P2, PT, R25, R54.reuse, PT ;  /* 0x000000361900920c */ /* 0x080fe40003f46270 */
[-C--:B------:R-:W-:Y:S02]  /*4200*/  @!P1 ISETP.GE.AND P3, PT, R51, R54.reuse, PT ;  /* 0x000000363300920c */ /* 0x080fe40003f66270 */
[----:B---3--:R-:W-:Y:S02]  /*4210*/  @!P1 FSEL R20, R20, RZ, !P2 ;  /* 0x000000ff14149208 */ /* 0x008fe40005000000 */
[----:B------:R-:W-:Y:S01]  /*4220*/  @!P1 ISETP.GE.AND P2, PT, R17, R54, PT ;  /* 0x000000361100920c */ /* 0x000fe20003f46270 */
[----:B------:R-:W-:Y:S01]  /*4230*/  @!P1 VIADD R17, R51, 0x2 ;  /* 0x0000000233119836 */ /* 0x000fe20000000000 */
[----:B------:R-:W-:-:S04]  /*4240*/  @!P1 FSEL R21, R21, RZ, !P3 ;  /* 0x000000ff15159208 */ /* 0x000fc80005800000 */
[----:B------:R-:W-:Y:S02]  /*4250*/  @!P1 ISETP.GE.AND P3, PT, R17, R54, PT ;  /* 0x000000361100920c */ /* 0x000fe40003f66270 */
[----:B------:R-:W-:-:S04]  /*4260*/  @!P1 IADD3 R17, PT, PT, R51, 0x1, RZ ;  /* 0x0000000133119810 */ /* 0x000fc80007ffe0ff */
[-C--:B------:R-:W-:Y:S02]  /*4270*/  @!P1 ISETP.GE.AND P4, PT, R17, R54.reuse, PT ;  /* 0x000000361100920c */ /* 0x080fe40003f86270 */
[----:B------:R-:W3:Y:S01]  /*4280*/  LDG.E.128.CONSTANT R16, desc[UR6][R58.64+0x1800] ;  /* 0x001800063a107981 */ /* 0x000ee2000c1e9d00 */
[----:B------:R-:W-:Y:S02]  /*4290*/  @!P1 FSEL R23, R23, RZ, !P3 ;  /* 0x000000ff17179208 */ /* 0x000fe40005800000 */
[-C--:B------:R-:W-:Y:S02]  /*42a0*/  @!P1 ISETP.GE.AND P3, PT, R51, R54.reuse, PT ;  /* 0x000000363300920c */ /* 0x080fe40003f66270 */
[----:B------:R-:W-:Y:S02]  /*42b0*/  @!P1 FSEL R22, R22, RZ, !P2 ;  /* 0x000000ff16169208 */ /* 0x000fe40005000000 */
[----:B------:R-:W-:Y:S01]  /*42c0*/  @!P1 ISETP.GE.AND P2, PT, R25, R54, PT ;  /* 0x000000361900920c */ /* 0x000fe20003f46270 */
[----:B------:R-:W-:-:S04]  /*42d0*/  FMUL.FTZ R21, R9, R21 ;  /* 0x0000001509157220 */ /* 0x000fc80000410000 */
[----:B------:R-:W-:-:S04]  /*42e0*/  FFMA.FTZ R21, R8, R20, R21 ;  /* 0x0000001408157223 */ /* 0x000fc80000010015 */
[----:B------:R-:W-:-:S04]  /*42f0*/  FFMA.FTZ R22, R10, R22, R21 ;  /* 0x000000160a167223 */ /* 0x000fc80000010015 */
[----:B------:R-:W-:-:S04]  /*4300*/  FFMA.FTZ R23, R11, R23, R22 ;  /* 0x000000170b177223 */ /* 0x000fc80000010016 */
[----:B------:R-:W-:Y:S02]  /*4310*/  FADD.FTZ R36, R36, R23 ;  /* 0x0000001724247221 */ /* 0x000fe40000010000 */
[----:B------:R-:W4:Y:S01]  /*4320*/  LDG.E.128.CONSTANT R20, desc[UR6][R58.64+0x1a00] ;  /* 0x001a00063a147981 */ /* 0x000f22000c1e9d00 */
[-C--:B------:R-:W-:Y:S01]  /*4330*/  @!P1 ISETP.GE.AND P6, PT, R51, R54.reuse, PT ;  /* 0x000000363300920c */ /* 0x080fe20003fc6270 */
[----:B------:R-:W-:Y:S01]  /*4340*/  FADD.FTZ R45, R45, R24 ;  /* 0x000000182d2d7221 */ /* 0x000fe20000010000 */
[----:B------:R-:W-:Y:S02]  /*4350*/  @!P1 ISETP.GE.AND P5, PT, R25, R54, PT ;  /* 0x000000361900920c */ /* 0x000fe40003fa6270 */
        /* <DEDUP_REMOVED lines=9> */
[-C--:B------:R-:W-:Y:S02]  /*43f0*/  @!P1 ISETP.GE.AND P4, PT, R13, R54.reuse, PT ;  /* 0x000000360d00920c */ /* 0x080fe40003f86270 */
[----:B---3--:R-:W-:Y:S02]  /*4400*/  @!P1 FSEL R17, R17, RZ, !P6 ;  /* 0x000000ff11119208 */ /* 0x008fe40007000000 */
[----:B------:R-:W-:Y:S02]  /*4410*/  @!P1 FSEL R18, R18, RZ, !P4 ;  /* 0x000000ff12129208 */ /* 0x000fe40006000000 */
[CC--:B------:R-:W-:Y:S02]  /*4420*/  @!P1 ISETP.GE.AND P6, PT, R25.reuse, R54.reuse, PT ;  /* 0x000000361900920c */ /* 0x0c0fe40003fc6270 */
[----:B------:R-:W-:Y:S02]  /*4430*/  @!P1 ISETP.GE.AND P4, PT, R25, R54, PT ;  /* 0x000000361900920c */ /* 0x000fe40003f86270 */
[----:B------:R-:W2:Y:S01]  /*4440*/  LDG.E.128.CONSTANT R24, desc[UR6][R58.64+0x1c00] ;  /* 0x001c00063a187981 */ /* 0x000ea2000c1e9d00 */
[----:B------:R-:W-:Y:S01]  /*4450*/  @!P1 IADD3 R13, PT, PT, R51, 0x2, RZ ;  /* 0x00000002330d9810 */ /* 0x000fe20007ffe0ff */
[----:B------:R-:W-:Y:S01]  /*4460*/  FMUL.FTZ R17, R9, R17 ;  /* 0x0000001109117220 */ /* 0x000fe20000410000 */
[----:B------:R-:W-:-:S02]  /*4470*/  @!P1 FSEL R16, R16, RZ, !P5 ;  /* 0x000000ff10109208 */ /* 0x000fc40006800000 */
[----:B------:R-:W-:Y:S02]  /*4480*/  @!P1 ISETP.GE.AND P3, PT, R13, R54, PT ;  /* 0x000000360d00920c */ /* 0x000fe40003f66270 */
[C---:B------:R-:W-:Y:S01]  /*4490*/  @!P1 IADD3 R13, PT, PT, R51.reuse, 0x1, RZ ;  /* 0x00000001330d9810 */ /* 0x040fe20007ffe0ff */
[----:B------:R-:W-:Y:S01]  /*44a0*/  FFMA.FTZ R17, R8, R16, R17 ;  /* 0x0000001008117223 */ /* 0x000fe20000010011 */
[----:B----4-:R-:W-:Y:S02]  /*44b0*/  @!P1 FSEL R20, R20, RZ, !P6 ;  /* 0x000000ff14149208 */ /* 0x010fe40007000000 */
[----:B------:R-:W-:-:S04]  /*44c0*/  @!P1 ISETP.GE.AND P6, PT, R51, R54, PT ;  /* 0x000000363300920c */ /* 0x000fc80003fc6270 */
[----:B------:R-:W-:Y:S02]  /*44d0*/  @!P1 FSEL R21, R21, RZ, !P6 ;  /* 0x000000ff15159208 */ /* 0x000fe40007000000 */
[----:B------:R-:W-:Y:S01]  /*44e0*/  @!P1 ISETP.GE.AND P6, PT, R51, R54, PT ;  /* 0x000000363300920c */ /* 0x000fe20003fc6270 */
[----:B------:R-:W-:Y:S01]  /*44f0*/  FFMA.FTZ R18, R10, R18, R17 ;  /* 0x000000120a127223 */ /* 0x000fe20000010011 */
[-C--:B------:R-:W-:Y:S02]  /*4500*/  @!P1 ISETP.GE.AND P5, PT, R13, R54.reuse, PT ;  /* 0x000000360d00920c */ /* 0x080fe40003fa6270 */
[C---:B------:R-:W-:Y:S01]  /*4510*/  @!P1 IADD3 R17, PT, PT, R51.reuse, 0x1, RZ ;  /* 0x0000000133119810 */ /* 0x040fe20007ffe0ff */
[----:B------:R-:W-:Y:S01]  /*4520*/  @!P1 VIADD R13, R51, 0x2 ;  /* 0x00000002330d9836 */ /* 0x000fe20000000000 */
[----:B------:R-:W-:Y:S01]  /*4530*/  @!P1 FSEL R22, R22, RZ, !P5 ;  /* 0x000000ff16169208 */ /* 0x000fe20006800000 */
[----:B------:R-:W-:Y:S01]  /*4540*/  FMUL.FTZ R21, R9, R21 ;  /* 0x0000001509157220 */ /* 0x000fe20000410000 */
[----:B------:R-:W-:-:S03]  /*4550*/  @!P1 ISETP.GE.AND P5, PT, R17, R54, PT ;  /* 0x000000361100920c */ /* 0x000fc60003fa6270 */
[----:B------:R-:W-:Y:S01]  /*4560*/  FFMA.FTZ R21, R8, R20, R21 ;  /* 0x0000001408157223 */ /* 0x000fe20000010015 */
[----:B------:R-:W-:Y:S02]  /*4570*/  @!P1 FSEL R15, R15, RZ, !P2 ;  /* 0x000000ff0f0f9208 */ /* 0x000fe40005000000 */
[----:B------:R-:W-:Y:S01]  /*4580*/  @!P1 FSEL R19, R19, RZ, !P3 ;  /* 0x000000ff13139208 */ /* 0x000fe20005800000 */
[----:B------:R-:W-:Y:S02]  /*4590*/  FFMA.FTZ R22, R10, R22, R21 ;  /* 0x000000160a167223 */ /* 0x000fe40000010015 */
[C---:B------:R-:W-:Y:S02]  /*45a0*/  FFMA.FTZ R14, R11.reuse, R15, R14 ;  /* 0x0000000f0b0e7223 */ /* 0x040fe4000001000e */
[----:B------:R-:W-:Y:S02]  /*45b0*/  FFMA.FTZ R19, R11, R19, R18 ;  /* 0x000000130b137223 */ /* 0x000fe40000010012 */
[----:B------:R-:W-:-:S02]  /*45c0*/  FADD.FTZ R35, R35, R14 ;  /* 0x0000000e23237221 */ /* 0x000fc40000010000 */
[----:B------:R-:W-:Y:S01]  /*45d0*/  FADD.FTZ R34, R34, R19 ;  /* 0x0000001322227221 */ /* 0x000fe20000010000 */
[----:B--2---:R-:W-:Y:S02]  /*45e0*/  @!P1 FSEL R25, R25, RZ, !P6 ;  /* 0x000000ff19199208 */ /* 0x004fe40007000000 */
        /* <DEDUP_REMOVED lines=13> */
.L_x_24454:
[----:B------:R-:W-:Y:S05]  /*46c0*/  BSYNC.RECONVERGENT B1 ;  /* 0x0000000000017941 */ /* 0x000fea0003800200 */
.L_x_24453:
[----:B------:R-:W-:Y:S01]  /*46d0*/  IADD3 R28, P1, PT, R28, 0x10, RZ ;  /* 0x000000101c1c7810 */ /* 0x000fe20007f3e0ff */
[----:B------:R-:W-:Y:S01]  /*46e0*/  VIADD R31, R31, 0x4 ;  /* 0x000000041f1f7836 */ /* 0x000fe20000000000 */
[----:B------:R-:W-:Y:S02]  /*46f0*/  MOV R10, R2 ;  /* 0x00000002000a7202 */ /* 0x000fe40000000f00 */
[----:B------:R-:W-:Y:S01]  /*4700*/  IADD3 R51, PT, PT, R51, 0x40, RZ ;  /* 0x0000004033337810 */ /* 0x000fe20007ffe0ff */
[----:B------:R-:W-:Y:S01]  /*4710*/  IMAD.X R29, RZ, RZ, R29, P1 ;  /* 0x000000ffff1d7224 */ /* 0x000fe200008e061d */
[----:B------:R-:W-:Y:S01]  /*4720*/  IADD3 R6, PT, PT, R6, 0x100, RZ ;  /* 0x0000010006067810 */ /* 0x000fe20007ffe0ff */
[----:B------:R-:W-:Y:S06]  /*4730*/  @!P0 BRA `(.L_x_24455) ;  /* 0xffffffec00388947 */ /* 0x000fec000383ffff */
.L_x_24452:
[----:B---34-:R-:W-:Y:S05]  /*4740*/  BSYNC.RECONVERGENT B0 ;  /* 0x0000000000007941 */ /* 0x018fea0003800200 */
.L_x_24451:
        /* <DEDUP_REMOVED lines=8> */
[----:B-1----:R-:W1:Y:S01]  /*47d0*/  SHFL.BFLY PT, R14, R33, 0x2, 0x1f ;  /* 0x0c401f00210e7f89 */ /* 0x002e6200000e0000 */
[----:B------:R-:W-:Y:S01]  /*47e0*/  BSSY.RECONVERGENT B0, `(.L_x_24456) ;  /* 0x0000055000007945 */ /* 0x000fe20003800200 */
[----:B------:R-:W-:Y:S01]  /*47f0*/  IMAD R21, R4, 0x78, R21 ;  /* 0x0000007804157824 */ /* 0x000fe200078e0215 */
[C---:B------:R-:W-:Y:S01]  /*4800*/  LOP3.LUT P0, RZ, R43.reuse, 0x3c3, RZ, 0xc0, !PT ;  /* 0x000003c32bff7812 */ /* 0x040fe2000780c0ff */
[----:B------:R-:W0:Y:S01]  /*4810*/  SHFL.BFLY PT, R5, R46, 0x2, 0x1f ;  /* 0x0c401f002e057f89 */ /* 0x000e2200000e0000 */
[----:B------:R-:W-:-:S02]  /*4820*/  LOP3.LUT P1, RZ, R43, 0x3e3, RZ, 0xc0, !PT ;  /* 0x000003e32bff7812 */ /* 0x000fc4000782c0ff */
[----:B------:R-:W-:Y:S01]  /*4830*/  ISETP.GT.U32.AND P3, PT, R43, 0x1f, PT ;  /* 0x0000001f2b00780c */ /* 0x000fe20003f64070 */
[----:B------:R-:W0:Y:S04]  /*4840*/  SHFL.BFLY PT, R2, R45, 0x2, 0x1f ;  /* 0x0c401f002d027f89 */ /* 0x000e2800000e0000 */
[----:B------:R-:W0:Y:S01]  /*4850*/  SHFL.BFLY PT, R7, R44, 0x2, 0x1f ;  /* 0x0c401f002c077f89 */ /* 0x000e2200000e0000 */
[----:B--2---:R-:W-:-:S03]  /*4860*/  FADD.FTZ R48, R3, R48 ;  /* 0x0000003003307221 */ /* 0x004fc60000010000 */
[----:B------:R-:W2:Y:S01]  /*4870*/  SHFL.BFLY PT, R6, R41, 0x2, 0x1f ;  /* 0x0c401f0029067f89 */ /* 0x000ea200000e0000 */
[----:B---3--:R-:W-:Y:S01]  /*4880*/  ULEA UR4, UR5, UR4, 0x18 ;  /* 0x0000000405047291 */ /* 0x008fe2000f8ec0ff */
[----:B----4-:R-:W-:Y:S02]  /*4890*/  FADD.FTZ R47, R0, R47 ;  /* 0x0000002f002f7221 */ /* 0x010fe40000010000 */
[----:B------:R-:W3:Y:S01]  /*48a0*/  SHFL.BFLY PT, R9, R40, 0x2, 0x1f ;  /* 0x0c401f0028097f89 */ /* 0x000ee200000e0000 */
[----:B-1----:R-:W-:-:S03]  /*48b0*/  FADD.FTZ R0, R14, R33 ;  /* 0x000000210e007221 */ /* 0x002fc60000010000 */
[----:B0-----:R-:W0:Y:S01]  /*48c0*/  SHFL.BFLY PT, R8, R39, 0x2, 0x1f ;  /* 0x0c401f0027087f89 */ /* 0x001e2200000e0000 */
[----:B------:R-:W-:Y:S01]  /*48d0*/  LOP3.LUT R14, R43, 0x3, RZ, 0xc0, !PT ;  /* 0x000000032b0e7812 */ /* 0x000fe200078ec0ff */
[----:B------:R-:W-:Y:S02]  /*48e0*/  FADD.FTZ R46, R5, R46 ;  /* 0x0000002e052e7221 */ /* 0x000fe40000010000 */
[----:B------:R-:W1:Y:S01]  /*48f0*/  SHFL.BFLY PT, R11, R38, 0x2, 0x1f ;  /* 0x0c401f00260b7f89 */ /* 0x000e6200000e0000 */
[----:B------:R-:W-:Y:S01]  /*4900*/  ISETP.NE.AND P2, PT, R14, RZ, PT ;  /* 0x000000ff0e00720c */ /* 0x000fe20003f45270 */
[----:B------:R-:W-:Y:S02]  /*4910*/  FADD.FTZ R45, R2, R45 ;  /* 0x0000002d022d7221 */ /* 0x000fe40000010000 */
[----:B------:R-:W4:Y:S01]  /*4920*/  SHFL.BFLY PT, R10, R37, 0x2, 0x1f ;  /* 0x0c401f00250a7f89 */ /* 0x000f2200000e0000 */
[----:B------:R-:W-:Y:S01]  /*4930*/  ISETP.NE.OR P5, PT, R16, 0x40, P2 ;  /* 0x000000401000780c */ /* 0x000fe200017a5670 */
[----:B------:R-:W-:-:S02]  /*4940*/  FADD.FTZ R44, R7, R44 ;  /* 0x0000002c072c7221 */ /* 0x000fc40000010000 */
[----:B------:R-:W4:Y:S01]  /*4950*/  SHFL.BFLY PT, R13, R36, 0x2, 0x1f ;  /* 0x0c401f00240d7f89 */ /* 0x000f2200000e0000 */
[----:B------:R-:W-:Y:S02]  /*4960*/  LEA R21, R21, UR4, 0x2 ;  /* 0x0000000415157c11 */ /* 0x000fe4000f8e10ff */
[----:B------:R-:W-:Y:S01]  /*4970*/  ISETP.NE.OR P4, PT, R18, 0x20, P2 ;  /* 0x000000201200780c */ /* 0x000fe20001785670 */
        /* <DEDUP_REMOVED lines=36> */
[----:B------:R-:W-:Y:S01]  /*4bc0*/  BAR.SYNC.DEFER_BLOCKING 0x0 ;  /* 0x0000000000007b1d */ /* 0x000fe20000010000 */
[----:B----4-:R-:W-:Y:S01]  /*4bd0*/  FADD.FTZ R37, R37, R12 ;  /* 0x0000000c25257221 */ /* 0x010fe20000010000 */
[----:B------:R-:W-:Y:S01]  /*4be0*/  FADD.FTZ R36, R36, R3 ;  /* 0x0000000324247221 */ /* 0x000fe20000010000 */
[----:B--2---:R-:W-:Y:S01]  /*4bf0*/  FADD.FTZ R35, R35, R14 ;  /* 0x0000000e23237221 */ /* 0x004fe20000010000 */
[----:B---3--:R-:W-:Y:S01]  /*4c00*/  FADD.FTZ R34, R34, R15 ;  /* 0x0000000f22227221 */ /* 0x008fe20000010000 */
        /* <DEDUP_REMOVED lines=18> */
.L_x_24457:
[----:B------:R-:W-:Y:S05]  /*4d30*/  BSYNC.RECONVERGENT B0 ;  /* 0x0000000000007941 */ /* 0x000fea0003800200 */
.L_x_24456:
        /* <DEDUP_REMOVED lines=33> */
.L_x_24459:
[----:B------:R-:W-:Y:S05]  /*4f50*/  BSYNC.RECONVERGENT B0 ;  /* 0x0000000000007941 */ /* 0x000fea0003800200 */
.L_x_24458:
        /* <DEDUP_REMOVED lines=18> */
.L_x_24461:
[----:B------:R-:W-:Y:S05]  /*5080*/  BSYNC.RECONVERGENT B0 ;  /* 0x0000000000007941 */ /* 0x000fea0003800200 */
.L_x_24460:
        /* <DEDUP_REMOVED lines=33> */
.L_x_24463:
[----:B------:R-:W-:Y:S05]  /*52a0*/  BSYNC.RECONVERGENT B0 ;  /* 0x0000000000007941 */ /* 0x000fea0003800200 */
.L_x_24462:
        /* <DEDUP_REMOVED lines=32> */
.L_x_24428:
        /* <DEDUP_REMOVED lines=8> */
.L_x_24465:
[----:B------:R-:W-:Y:S05]  /*5530*/  BSYNC B2 ;  /* 0x0000000000027941 */ /* 0x000fea0003800000 */
.L_x_24464:
[----:B------:R-:W-:Y:S01]  /*5540*/  MOV R9, R8 ;  /* 0x0000000800097202 */ /* 0x000fe20000000f00 */
[----:B------:R-:W-:Y:S06]  /*5550*/  BRA `(.L_x_24466) ;  /* 0xffffffbc00f07947 */ /* 0x000fec000383ffff */
.L_x_24430:
        /* <DEDUP_REMOVED lines=8> */
.L_x_24468:
[----:B------:R-:W-:Y:S05]  /*55e0*/  BSYNC B0 ;  /* 0x0000000000007941 */ /* 0x000fea0003800000 */
.L_x_24467:
        /* <DEDUP_REMOVED lines=9> */
.L_x_24469:
[----:B------:R-:W-:Y:S02]  /*5680*/  HFMA2 R10, -RZ, RZ, 0, 2.384185791015625e-07 ;  /* 0x00000004ff0a7431 */ /* 0x000fe400000001ff */
[----:B------:R-:W-:-:S05]  /*5690*/  IMAD.MOV.U32 R4, RZ, RZ, R8 ;  /* 0x000000ffff047224 */ /* 0x000fca00078e0008 */
[----:B------:R-:W-:-:S04]  /*56a0*/  FMNMX.FTZ R4, R5, R4, !PT ;  /* 0x0000000405047209 */ /* 0x000fc80007810000 */
[----:B------:R-:W-:-:S07]  /*56b0*/  MOV R11, R4 ;  /* 0x00000004000b7202 */ /* 0x000fce0000000f00 */
[----:B------:R-:W-:Y:S05]  /*56c0*/  WARPSYNC.COLLECTIVE R6, `(.L_x_24470) ;  /* 0x0000000006087348 */ /* 0x000fea0003c00000 */
[----:B------:R0:W1:Y:S02]  /*56d0*/  SHFL.BFLY P2, R8, R11, R10, R13 ;  /* 0x0c00000a0b087389 */ /* 0x000064000004000d */
[----:B01----:R-:W-:Y:S05]  /*56e0*/  ENDCOLLECTIVE ;  /* 0x000000000000791b */ /* 0x003fea0003800000 */
.L_x_24470:
[----:B------:R-:W-:Y:S02]  /*56f0*/  HFMA2 R10, -RZ, RZ, 0, 1.1920928955078125e-07 ;  /* 0x00000002ff0a7431 */ /* 0x000fe400000001ff */
[----:B------:R-:W-:-:S05]  /*5700*/  IMAD.MOV.U32 R9, RZ, RZ, R8 ;  /* 0x000000ffff097224 */ /* 0x000fca00078e0008 */
[----:B------:R-:W-:-:S04]  /*5710*/  FMNMX.FTZ R9, R4, R9, !PT ;  /* 0x0000000904097209 */ /* 0x000fc80007810000 */
[----:B------:R-:W-:-:S07]  /*5720*/  MOV R11, R9 ;  /* 0x00000009000b7202 */ /* 0x000fce0000000f00 */
[----:B------:R-:W-:Y:S05]  /*5730*/  WARPSYNC.COLLECTIVE R6, `(.L_x_24471) ;  /* 0x0000000006087348 */ /* 0x000fea0003c00000 */
[----:B------:R0:W1:Y:S02]  /*5740*/  SHFL.BFLY P2, R8, R11, R10, R13 ;  /* 0x0c00000a0b087389 */ /* 0x000064000004000d */
[----:B01----:R-:W-:Y:S05]  /*5750*/  ENDCOLLECTIVE ;  /* 0x000000000000791b */ /* 0x003fea0003800000 */
.L_x_24471:
[----:B------:R-:W-:Y:S05]  /*5760*/  BRA `(.L_x_24472) ;  /* 0xffffffbc00ec7947 */ /* 0x000fea000383ffff */
.L_x_24473:
        /* <DEDUP_REMOVED lines=9> */
.L_x_26034:


//--------------------- .text._ZN4vllm25paged_attention_v1_kernelIffLi112ELi16ELi128ELNS_18Fp8KVCacheDataTypeE0ELb1EEEvPT_PKS2_PKT0_S8_ifPKiSA_iPKfiiiSC_SC_iiiii --------------------------
	.section	.text._ZN4vllm25paged_attention_v1_kernelIffLi112ELi16ELi128ELNS_18Fp8KVCacheDataTypeE0ELb1EEEvPT_PKS2_PKT0_S8_ifPKiSA_iPKfiiiSC_SC_iiiii,"ax",@progbits
	.align	128
        .global         _ZN4vllm25paged_attention_v1_kernelIffLi112ELi16ELi128ELNS_18Fp8KVCacheDataTypeE0ELb1EEEvPT_PKS2_PKT0_S8_ifPKiSA_iPKfiiiSC_SC_iiiii
        .type           _ZN4vllm25paged_attention_v1_kernelIffLi112ELi16ELi128ELNS_18Fp8KVCacheDataTypeE0ELb1EEEvPT_PKS2_PKT0_S8_ifPKiSA_iPKfiiiSC_SC_iiiii,@function
        .size           _ZN4vllm25paged_attention_v1_kernelIffLi112ELi16ELi128ELNS_18Fp8KVCacheDataTypeE0ELb1EEEvPT_PKS2_PKT0_S8_ifPKiSA_iPKfiiiSC_SC_iiiii,(.L_x_26035 - _ZN4vllm25paged_attention_v1_kernelIffLi112ELi16ELi128ELNS_18Fp8KVCacheDataTypeE0ELb1EEEvPT_PKS2_PKT0_S8_ifPKiSA_iPKfiiiSC_SC_iiiii)
        .other          _ZN4vllm25paged_attention_v1_kernelIffLi112ELi16ELi128ELNS_18Fp8KVCacheDataTypeE0ELb1EEEvPT_PKS2_PKT0_S8_ifPKiSA_iPKfiiiSC_SC_iiiii,@"STO_CUDA_ENTRY STV_DEFAULT"
_ZN4vllm25paged_attention_v1_kernelIffLi112ELi16ELi128ELNS_18Fp8KVCacheDataTypeE0ELb1EEEvPT_PKS2_PKT0_S8_ifPKiSA_iPKfiiiSC_SC_iiiii:
.text._ZN4vllm25paged_attention_v1_kernelIffLi112ELi16ELi128ELNS_18Fp8KVCacheDataTypeE0ELb1EEEvPT_PKS2_PKT0_S8_ifPKiSA_iPKfiiiSC_SC_iiiii:
        /* <DEDUP_REMOVED lines=9> */
[----:B------:R-:W0:Y:S01]  /*0090*/  LDCU UR5, c[0x0][0x3ec] ;  /* 0x00007d80ff0577ac */ /* 0x000e220008000800 */
        /* <DEDUP_REMOVED lines=13> */
[----:B------:R-:W-:Y:S01]  /*0170*/  @!P1 IMAD R4, R39, 0x70, RZ ;  /* 0x0000007027049824 */ /* 0x000fe200078e02ff */
[----:B------:R-:W-:-:S04]  /*0180*/  @!P1 SHF.L.U32 R5, R38, 0x1, RZ ;  /* 0x0000000126059819 */ /* 0x000fc800000006ff */
[----:B------:R-:W-:Y:S02]  /*0190*/  @!P1 IADD3 R4, P2, P3, R5, R0, R4 ;  /* 0x0000000005049210 */ /* 0x000fe40007b5e004 */
[----:B------:R-:W-:Y:S01]  /*01a0*/  SHF.R.S32.HI R0, RZ, 0x1f, R0 ;  /* 0x0000001fff007819 */ /* 0x000fe20000011400 */
[----:B------:R-:W3:Y:S03]  /*01b0*/  LDC R5, c[0x0][0x3a0] ;  /* 0x0000e800ff057b82 */ /* 0x000ee60000000800 */
[----:B------:R-:W-:-:S05]  /*01c0*/  @!P1 IADD3.X R0, PT, PT, RZ, R0, RZ, P2, P3 ;  /* 0x00000000ff009210 */ /* 0x000fca00017e64ff */
[----:B0-----:R-:W0:Y:S01]  /*01d0*/  @P0 LDC.64 R2, c[0x0][0x3c0] ;  /* 0x0000f000ff020b82 */ /* 0x001e220000000a00 */
[----:B--2---:R-:W-:-:S04]  /*01e0*/  @!P1 LEA R6, P2, R4, R8, 0x2 ;  /* 0x0000000804069211 */ /* 0x004fc800078410ff */
[----:B------:R-:W-:-:S06]  /*01f0*/  @!P1 LEA.HI.X R7, R4, R9, R0, 0x2, P2 ;  /* 0x0000000904079211 */ /* 0x000fcc00010f1400 */
[----:B------:R-:W2:Y:S01]  /*0200*/  @!P1 LDG.E.64.CONSTANT R6, desc[UR6][R6.64] ;  /* 0x0000000606069981 */ /* 0x000ea2000c1e9b00 */
[----:B---3--:R-:W-:-:S04]  /*0210*/  IABS R11, R5 ;  /* 0x00000005000b7213 */ /* 0x008fc80000000000 */
[----:B------:R-:W3:Y:S01]  /*0220*/  I2F.RP R4, R11 ;  /* 0x0000000b00047306 */ /* 0x000ee20000209400 */
[----:B0-----:R-:W-:Y:S01]  /*0230*/  @P0 IMAD.WIDE.U32 R2, R39, 0x4, R2 ;  /* 0x0000000427020825 */ /* 0x001fe200078e0002 */
[----:B------:R-:W0:Y:S04]  /*0240*/  LDC R0, c[0x0][0x370] ;  /* 0x0000dc00ff007b82 */ /* 0x000e280000000800 */
[----:B------:R0:W5:Y:S01]  /*0250*/  @P0 LDG.E.CONSTANT R50, desc[UR6][R2.64] ;  /* 0x0000000602320981 */ /* 0x000162000c1e9900 */
[----:B------:R-:W-:Y:S01]  /*0260*/  LOP3.LUT R49, R38, 0x1, RZ, 0xc0, !PT ;  /* 0x0000000126317812 */ /* 0x000fe200078ec0ff */
[----:B------:R-:W-:Y:S01]  /*0270*/  BSSY B0, `(.L_x_24474) ;  /* 0x0000138000007945 */ /* 0x000fe20003800000 */
[----:B------:R-:W-:Y:S02]  /*0280*/  SHF.R.U32.HI R52, RZ, 0x5, R38 ;  /* 0x00000005ff347819 */ /* 0x000fe40000011626 */
[----:B------:R-:W-:Y:S01]  /*0290*/  MOV R45, 0xff7fffff ;  /* 0xff7fffff002d7802 */ /* 0x000fe20000000f00 */
[----:B---3--:R-:W3:Y:S01]  /*02a0*/  MUFU.RCP R4, R4 ;  /* 0x0000000400047308 */ /* 0x008ee20000001000 */
[----:B0-----:R-:W-:-:S02]  /*02b0*/  IABS R2, R0 ;  /* 0x0000000000027213 */ /* 0x001fc40000000000 */
[----:B---3--:R-:W-:-:S05]  /*02c0*/  IADD3 R8, PT, PT, R4, 0xffffffe, RZ ;  /* 0x0ffffffe04087810 */ /* 0x008fca0007ffe0ff */
[----:B------:R0:W3:Y:S02]  /*02d0*/  F2I.FTZ.U32.TRUNC.NTZ R9, R8 ;  /* 0x0000000800097305 */ /* 0x0000e4000021f000 */
[----:B0-----:R-:W-:Y:S02]  /*02e0*/  HFMA2 R8, -RZ, RZ, 0, 0 ;  /* 0x00000000ff087431 */ /* 0x001fe400000001ff */
[----:B---3--:R-:W-:-:S04]  /*02f0*/  IMAD.MOV R10, RZ, RZ, -R9 ;  /* 0x000000ffff0a7224 */ /* 0x008fc800078e0a09 */
[----:B------:R-:W-:-:S04]  /*0300*/  IMAD R13, R10, R11, RZ ;  /* 0x0000000b0a0d7224 */ /* 0x000fc800078e02ff */
[----:B------:R-:W-:Y:S02]  /*0310*/  IMAD.HI.U32 R9, R9, R13, R8 ;  /* 0x0000000d09097227 */ /* 0x000fe400078e0008 */
[----:B------:R-:W0:Y:S04]  /*0320*/  LDC R8, c[0x0][0x3f4] ;  /* 0x0000fd00ff087b82 */ /* 0x000e280000000800 */
        /* <DEDUP_REMOVED lines=13> */
[----:B------:R-:W-:-:S04]  /*0400*/  IMAD.MOV.U32 R48, RZ, RZ, R2 ;  /* 0x000000ffff307224 */ /* 0x000fc800078e0002 */
[----:B------:R-:W-:-:S05]  /*0410*/  IMAD.MOV.U32 R14, RZ, RZ, R9 ;  /* 0x000000ffff0e7224 */ /* 0x000fca00078e0009 */
[----:B------:R-:W-:Y:S02]  /*0420*/  @!P3 IADD3 R14, PT, PT, -R14, RZ, RZ ;  /* 0x000000ff0e0eb210 */ /* 0x000fe40007ffe1ff */
[----:B------:R-:W-:Y:S01]  /*0430*/  @!P2 LOP3.LUT R14, RZ, R5, RZ, 0x33, !PT ;  /* 0x00000005ff0ea212 */ /* 0x000fe200078e33ff */
[----:B0-----:R-:W0:Y:S03]  /*0440*/  MUFU.RCP R4, R4 ;  /* 0x0000000400047308 */ /* 0x001e260000001000 */
[-C--:B------:R-:W-:Y:S02]  /*0450*/  IABS R17, R14.reuse ;  /* 0x0000000e00117213 */ /* 0x080fe40000000000 */
[----:B------:R-:W-:-:S03]  /*0460*/  IABS R15, R14 ;  /* 0x0000000e000f7213 */ /* 0x000fc60000000000 */
[----:B------:R-:W3:Y:S01]  /*0470*/  I2F.RP R3, R17 ;  /* 0x0000001100037306 */ /* 0x000ee20000209400 */
[----:B0-----:R-:W-:Y:S01]  /*0480*/  VIADD R10, R4, 0xffffffe ;  /* 0x0ffffffe040a7836 */ /* 0x001fe20000000000 */
[----:B------:R-:W-:Y:S02]  /*0490*/  IADD3 R4, PT, PT, RZ, -R15, RZ ;  /* 0x8000000fff047210 */ /* 0x000fe40007ffe0ff */
[----:B------:R-:W0:Y:S04]  /*04a0*/  S2R R15, SR_CgaCtaId ;  /* 0x00000000000f7919 */ /* 0x000e280000008800 */
[----:B------:R4:W-:Y:S08]  /*04b0*/  F2I.FTZ.U32.TRUNC.NTZ R11, R10 ;  /* 0x0000000a000b7305 */ /* 0x0009f0000021f000 */
[----:B---3--:R-:W3:Y:S01]  /*04c0*/  MUFU.RCP R3, R3 ;  /* 0x0000000300037308 */ /* 0x008ee20000001000 */
[----:B----4-:R-:W-:-:S02]  /*04d0*/  IMAD.MOV.U32 R10, RZ, RZ, RZ ;  /* 0x000000ffff0a7224 */ /* 0x010fc400078e00ff */
[----:B---3--:R-:W-:Y:S01]  /*04e0*/  VIADD R12, R3, 0xffffffe ;  /* 0x0ffffffe030c7836 */ /* 0x008fe20000000000 */
[----:B------:R-:W-:-:S04]  /*04f0*/  IABS R3, R39 ;  /* 0x0000002700037213 */ /* 0x000fc80000000000 */
[----:B------:R3:W4:Y:S02]  /*0500*/  F2I.FTZ.U32.TRUNC.NTZ R13, R12 ;  /* 0x0000000c000d7305 */ /* 0x000724000021f000 */
[----:B---3--:R-:W-:Y:S02]  /*0510*/  MOV R12, RZ ;  /* 0x000000ff000c7202 */ /* 0x008fe40000000f00 */
[----:B----4-:R-:W-:-:S05]  /*0520*/  IADD3 R16, PT, PT, RZ, -R13, RZ ;  /* 0x8000000dff107210 */ /* 0x010fca0007ffe0ff */
[----:B------:R-:W-:-:S04]  /*0530*/  IMAD R9, R16, R17, RZ ;  /* 0x0000001110097224 */ /* 0x000fc800078e02ff */
[----:B------:R-:W-:-:S04]  /*0540*/  IMAD.HI.U32 R13, R13, R9, R12 ;  /* 0x000000090d0d7227 */ /* 0x000fc800078e000c */
[----:B------:R-:W-:Y:S02]  /*0550*/  IMAD.MOV.U32 R12, RZ, RZ, R3 ;  /* 0x000000ffff0c7224 */ /* 0x000fe400078e0003 */
[----:B------:R-:W-:Y:S02]  /*0560*/  IMAD R9, R11, R2, RZ ;  /* 0x000000020b097224 */ /* 0x000fe400078e02ff */
[----:B------:R-:W-:-:S03]  /*0570*/  IMAD.HI.U32 R3, R13, R12, RZ ;  /* 0x0000000c0d037227 */ /* 0x000fc600078e00ff */
[----:B------:R-:W-:Y:S01]  /*0580*/  IADD3 R9, PT, PT, -R9, RZ, RZ ;  /* 0x000000ff09097210 */ /* 0x000fe20007ffe1ff */
[----:B------:R-:W-:-:S04]  /*0590*/  IMAD R4, R3, R4, R12 ;  /* 0x0000000403047224 */ /* 0x000fc800078e020c */
[----:B------:R-:W-:Y:S01]  /*05a0*/  IMAD.HI.U32 R47, R11, R9, R10 ;  /* 0x000000090b2f7227 */ /* 0x000fe200078e000a */
[----:B------:R-:W-:-:S13]  /*05b0*/  ISETP.GT.U32.AND P3, PT, R17, R4, PT ;  /* 0x000000041100720c */ /* 0x000fda0003f64070 */
[----:B------:R-:W-:Y:S02]  /*05c0*/  @!P3 IMAD.IADD R4, R4, 0x1, -R17 ;  /* 0x000000010404b824 */ /* 0x000fe400078e0a11 */
[----:B------:R-:W-:Y:S01]  /*05d0*/  @!P3 VIADD R3, R3, 0x1 ;  /* 0x000000010303b836 */ /* 0x000fe20000000000 */
[----:B------:R-:W-:Y:S02]  /*05e0*/  ISETP.NE.AND P3, PT, R14, RZ, PT ;  /* 0x000000ff0e00720c */ /* 0x000fe40003f65270 */
[----:B------:R-:W-:Y:S02]  /*05f0*/  ISETP.GE.U32.AND P2, PT, R4, R17, PT ;  /* 0x000000110400720c */ /* 0x000fe40003f46070 */
[----:B------:R-:W-:-:S04]  /*0600*/  LOP3.LUT R4, R39, R14, RZ, 0x3c, !PT ;  /* 0x0000000e27047212 */ /* 0x000fc800078e3cff */
[----:B------:R-:W-:-:S07]  /*0610*/  ISETP.GE.AND P4, PT, R4, RZ, PT ;  /* 0x000000ff0400720c */ /* 0x000fce0003f86270 */
[----:B------:R-:W-:Y:S01]  /*0620*/  @P2 IADD3 R3, PT, PT, R3, 0x1, RZ ;  /* 0x0000000103032810 */ /* 0x000fe20007ffe0ff */
[----:B------:R-:W-:-:S05]  /*0630*/  VIADD R13, R51, 0xffffffff ;  /* 0xffffffff330d7836 */ /* 0x000fca0000000000 */
[----:B------:R-:W-:Y:S01]  /*0640*/  @!P4 IMAD.MOV R3, RZ, RZ, -R3 ;  /* 0x000000ffff03c224 */ /* 0x000fe200078e0a03 */
[----:B------:R-:W-:Y:S01]  /*0650*/  @!P3 LOP3.LUT R3, RZ, R14, RZ, 0x33, !PT ;  /* 0x0000000eff03b212 */ /* 0x000fe200078e33ff */
[----:B------:R-:W-:Y:S01]  /*0660*/  VIADD R14, R51, 0xf ;  /* 0x0000000f330e7836 */ /* 0x000fe20000000000 */
[----:B------:R-:W-:Y:S02]  /*0670*/  IABS R12, R13 ;  /* 0x0000000d000c7213 */ /* 0x000fe40000000000 */
[----:B------:R-:W-:Y:S02]  /*0680*/  ISETP.GE.AND P4, PT, R19, RZ, PT ;  /* 0x000000ff1300720c */ /* 0x000fe40003f86270 */
[----:B------:R-:W-:Y:S02]  /*0690*/  MOV R9, R12 ;  /* 0x0000000c00097202 */ /* 0x000fe40000000f00 */
[----:B------:R-:W-:Y:S02]  /*06a0*/  SHF.R.S32.HI R17, RZ, 0x1f, R14 ;  /* 0x0000001fff117819 */ /* 0x000fe4000001140e */
[----:B------:R-:W-:Y:S01]  /*06b0*/  LOP3.LUT R13, R13, R8, RZ, 0x3c, !PT ;  /* 0x000000080d0d7212 */ /* 0x000fe200078e3cff */
[----:B------:R-:W-:Y:S01]  /*06c0*/  IMAD.HI.U32 R12, R47, R9, RZ ;  /* 0x000000092f0c7227 */ /* 0x000fe200078e00ff */
[----:B------:R-:W-:-:S02]  /*06d0*/  LEA.HI R17, R17, R14, RZ, 0x4 ;  /* 0x0000000e11117211 */ /* 0x000fc400078f20ff */
[----:B------:R-:W-:Y:S02]  /*06e0*/  ISETP.GE.AND P3, PT, R13, RZ, PT ;  /* 0x000000ff0d00720c */ /* 0x000fe40003f66270 */
[----:B------:R-:W-:Y:S01]  /*06f0*/  IADD3 R10, PT, PT, -R12, RZ, RZ ;  /* 0x000000ff0c0a7210 */ /* 0x000fe20007ffe1ff */
[----:B-1----:R-:W-:-:S04]  /*0700*/  @P4 IMAD R46, R0, UR4, R39 ;  /* 0x00000004002e4c24 */ /* 0x002fc8000f8e0227 */
[----:B------:R-:W-:Y:S01]  /*0710*/  IMAD R9, R2, R10, R9 ;  /* 0x0000000a02097224 */ /* 0x000fe200078e0209 */
[----:B------:R-:W-:Y:S01]  /*0720*/  MOV R10, 0x400 ;  /* 0x00000400000a7802 */ /* 0x000fe20000000f00 */
[----:B------:R-:W-:-:S03]  /*0730*/  @P4 IMAD R46, R46, R19, 0x1 ;  /* 0x000000012e2e4424 */ /* 0x000fc600078e0213 */
[----:B------:R-:W-:Y:S02]  /*0740*/  ISETP.GT.U32.AND P0, PT, R2, R9, PT ;  /* 0x000000090200720c */ /* 0x000fe40003f04070 */
[----:B0-----:R-:W-:-:S05]  /*0750*/  LEA R4, R15, R10, 0x18 ;  /* 0x0000000a0f047211 */ /* 0x001fca00078ec0ff */
[----:B------:R-:W-:-:S06]  /*0760*/  IMAD R4, R49, 0xe0, R4 ;  /* 0x000000e031047824 */ /* 0x000fcc00078e0204 */
[-C--:B------:R-:W-:Y:S01]  /*0770*/  @!P0 IADD3 R9, PT, PT, R9, -R2.reuse, RZ ;  /* 0x8000000209098210 */ /* 0x080fe20007ffe0ff */
[----:B------:R-:W-:Y:S01]  /*0780*/  @!P0 VIADD R12, R12, 0x1 ;  /* 0x000000010c0c8836 */ /* 0x000fe20000000000 */
[----:B------:R-:W-:Y:S02]  /*0790*/  ISETP.NE.AND P0, PT, R8, RZ, PT ;  /* 0x000000ff0800720c */ /* 0x000fe40003f05270 */
[----:B------:R-:W-:Y:S02]  /*07a0*/  ISETP.GE.U32.AND P2, PT, R9, R2, PT ;  /* 0x000000020900720c */ /* 0x000fe40003f46070 */
[----:B------:R-:W-:-:S04]  /*07b0*/  SHF.R.U32.HI R9, RZ, 0x1, R38 ;  /* 0x00000001ff097819 */ /* 0x000fc80000011626 */
[----:B------:R-:W-:-:S05]  /*07c0*/  @!P1 LEA R11, R9, R4, 0x3 ;  /* 0x00000004090b9211 */ /* 0x000fca00078e18ff */
[----:B--2---:R0:W-:Y:S02]  /*07d0*/  @!P1 STS.64 [R11], R6 ;  /* 0x000000060b009388 */ /* 0x0041e40000000a00 */
[----:B------:R-:W-:-:S05]  /*07e0*/  @P2 IADD3 R12, PT, PT, R12, 0x1, RZ ;  /* 0x000000010c0c2810 */ /* 0x000fca0007ffe0ff */
[----:B------:R-:W-:Y:S02]  /*07f0*/  IMAD.MOV.U32 R4, RZ, RZ, R12 ;  /* 0x000000ffff047224 */ /* 0x000fe400078e000c */
[----:B------:R-:W-:Y:S01]  /*0800*/  @!P4 IMAD R12, R5, UR4, R3 ;  /* 0x00000004050ccc24 */ /* 0x000fe2000f8e0203 */
[----:B------:R-:W-:Y:S02]  /*0810*/  SHF.R.S32.HI R5, RZ, 0x4, R17 ;  /* 0x00000004ff057819 */ /* 0x000fe40000011411 */
[----:B------:R-:W-:Y:S01]  /*0820*/  @!P3 IADD3 R4, PT, PT, -R4, RZ, RZ ;  /* 0x000000ff0404b210 */ /* 0x000fe20007ffe1ff */
[----:B------:R-:W-:Y:S01]  /*0830*/  @!P4 IMAD.MOV R12, RZ, RZ, -R12 ;  /* 0x000000ffff0cc224 */ /* 0x000fe200078e0a0c */
[----:B------:R-:W-:Y:S01]  /*0840*/  BAR.SYNC.DEFER_BLOCKING 0x0 ;  /* 0x0000000000007b1d */ /* 0x000fe20000010000 */
[----:B------:R-:W-:Y:S02]  /*0850*/  ISETP.GE.AND P1, PT, R52, R5, PT ;  /* 0x000000053400720c */ /* 0x000fe40003f26270 */
[----:B------:R-:W-:Y:S01]  /*0860*/  @!P0 LOP3.LUT R4, RZ, R8, RZ, 0x33, !PT ;  /* 0x00000008ff048212 */ /* 0x000fe200078e33ff */
[----:B------:R-:W-:-:S10]  /*0870*/  @!P4 IMAD R46, R19, R12, 0x1 ;  /* 0x00000001132ec424 */ /* 0x000fd400078e020c */
[----:B0-----:R-:W-:Y:S05]  /*0880*/  @P1 BRA `(.L_x_24475) ;  /* 0x0000000c00581947 */ /* 0x001fea0003800000 */
[----:B------:R-:W0:Y:S01]  /*0890*/  LDCU UR4, c[0x0][0x3b8] ;  /* 0x00007700ff0477ac */ /* 0x000e220008000800 */
[----:B------:R-:W-:Y:S01]  /*08a0*/  SHF.R.U32.HI R6, RZ, 0x3, R38 ;  /* 0x00000003ff067819 */ /* 0x000fe20000011626 */
[----:B------:R-:W-:Y:S01]  /*08b0*/  VIADD R10, R10, 0x1e0 ;  /* 0x000001e00a0a7836 */ /* 0x000fe20000000000 */
[----:B------:R-:W-:Y:S01]  /*08c0*/  MOV R7, RZ ;  /* 0x000000ff00077202 */ /* 0x000fe20000000f00 */
[----:B------:R-:W1:Y:S01]  /*08d0*/  LDCU.64 UR8, c[0x0][0x3a8] ;  /* 0x00007500ff0877ac */ /* 0x000e620008000a00 */
[----:B------:R-:W-:Y:S02]  /*08e0*/  LOP3.LUT R6, R6, 0x7c, RZ, 0xc0, !PT ;  /* 0x0000007c06067812 */ /* 0x000fe400078ec0ff */
[----:B------:R-:W-:Y:S02]  /*08f0*/  SHF.L.U32 R2, R9, 0x2, RZ ;  /* 0x0000000209027819 */ /* 0x000fe400000006ff */
[----:B------:R-:W-:Y:S02]  /*0900*/  LEA R10, R15, R10, 0x18 ;  /* 0x0000000a0f0a7211 */ /* 0x000fe400078ec0ff */
[----:B------:R-:W-:Y:S01]  /*0910*/  MOV R45, 0xff7fffff ;  /* 0xff7fffff002d7802 */ /* 0x000fe20000000f00 */
[----:B0-----:R-:W-:-:S04]  /*0920*/  IMAD R11, R40, UR4, RZ ;  /* 0x00000004280b7c24 */ /* 0x001fc8000f8e02ff */
[----:B------:R-:W-:Y:S01]  /*0930*/  IMAD.WIDE R6, R11, 0x4, R6 ;  /* 0x000000040b067825 */ /* 0x000fe200078e0206 */
[----:B------:R-:W-:-:S03]  /*0940*/  LOP3.LUT R11, R2, 0x3c, RZ, 0xc0, !PT ;  /* 0x0000003c020b7812 */ /* 0x000fc600078ec0ff */
[C---:B------:R-:W-:Y:S01]  /*0950*/  IMAD.SHL.U32 R2, R52.reuse, 0x10, RZ ;  /* 0x0000001034027824 */ /* 0x040fe200078e00ff */
[----:B------:R-:W-:Y:S02]  /*0960*/  LEA R11, R52, R11, 0x6 ;  /* 0x0000000b340b7211 */ /* 0x000fe400078e30ff */
[----:B-1----:R-:W-:Y:S01]  /*0970*/  IADD3 R6, P0, PT, R6, UR8, RZ ;  /* 0x0000000806067c10 */ /* 0x002fe2000ff1e0ff */
[C---:B------:R-:W-:Y:S01]  /*0980*/  VIADD R41, R2.reuse, 0x1 ;  /* 0x0000000102297836 */ /* 0x040fe20000000000 */
[----:B------:R-:W-:Y:S01]  /*0990*/  LOP3.LUT R42, R2, 0xf, R9, 0xf8, !PT ;  /* 0x0000000f022a7812 */ /* 0x000fe200078ef809 */
[----:B------:R-:W-:Y:S01]  /*09a0*/  IMAD.IADD R44, R11, 0x1, R10 ;  /* 0x000000010b2c7824 */ /* 0x000fe200078e020a */
[----:B------:R-:W-:Y:S02]  /*09b0*/  IADD3.X R7, PT, PT, R7, UR9, RZ, P0, !PT ;  /* 0x0000000907077c10 */ /* 0x000fe400087fe4ff */
[----:B------:R-:W-:Y:S01]  /*09c0*/  IADD3 R43, PT, PT, -R51, R42, RZ ;  /* 0x0000002a332b7210 */ /* 0x000fe20007ffe1ff */
[----:B------:R-:W-:-:S07]  /*09d0*/  VIADD R42, R42, 0x1 ;  /* 0x000000012a2a7836 */ /* 0x000fce0000000000 */
.L_x_24480:
        /* <DEDUP_REMOVED lines=52> */
.L_x_24477:
        /* <DEDUP_REMOVED lines=18> */
[----:B------:R-:W-:Y:S01]  /*0e40*/  MOV R8, 0x400 ;  /* 0x0000040000087802 */ /* 0x000fe20000000f00 */
[----:B------:R-:W0:Y:S02]  /*0e50*/  S2R R9, SR_CgaCtaId ;  /* 0x0000000000097919 */ /* 0x000e240000008800 */
[----:B------:R-:W4:Y:S04]  /*0e60*/  LDG.E.64.CONSTANT R34, desc[UR6][R36.64+0x700] ;  /* 0x0007000624227981 */ /* 0x000f28000c1e9b00 */
[----:B------:R-:W4:Y:S01]  /*0e70*/  LDG.E.64.CONSTANT R26, desc[UR6][R36.64+0x800] ;  /* 0x00080006241a7981 */ /* 0x000f22000c1e9b00 */
[----:B0-----:R-:W-:-:S05]  /*0e80*/  LEA R8, R9, R8, 0x18 ;  /* 0x0000000809087211 */ /* 0x001fca00078ec0ff */
[----:B------:R-:W-:-:S05]  /*0e90*/  IMAD R53, R49, 0xe0, R8 ;  /* 0x000000e031357824 */ /* 0x000fca00078e0208 */
[----:B------:R-:W2:Y:S04]  /*0ea0*/  LDS.128 R12, [R53] ;  /* 0x00000000350c7984 */ /* 0x000ea80000000c00 */
[----:B------:R-:W4:Y:S01]  /*0eb0*/  LDS.128 R8, [R53+0x10] ;  /* 0x0000100035087984 */ /* 0x000f220000000c00 */
[----:B--2---:R-:W-:-:S04]  /*0ec0*/  FMUL.FTZ R25, R16, R14 ;  /* 0x0000000e10197220 */ /* 0x004fc80000410000 */
[----:B---3--:R-:W-:Y:S01]  /*0ed0*/  FFMA.FTZ R55, R18, R12, R25 ;  /* 0x0000000c12377223 */ /* 0x008fe20000010019 */
[----:B------:R-:W-:Y:S01]  /*0ee0*/  FMUL.FTZ R12, R17, R15 ;  /* 0x0000000f110c7220 */ /* 0x000fe20000410000 */
[----:B------:R-:W2:Y:S03]  /*0ef0*/  LDG.E.64.CONSTANT R24, desc[UR6][R36.64+0x900] ;  /* 0x0009000624187981 */ /* 0x000ea6000c1e9b00 */
[----:B------:R-:W-:Y:S01]  /*0f00*/  FFMA.FTZ R12, R19, R13, R12 ;  /* 0x0000000d130c7223 */ /* 0x000fe2000001000c */
[----:B----4-:R-:W-:Y:S01]  /*0f10*/  FFMA.FTZ R55, R30, R8, R55 ;  /* 0x000000081e377223 */ /* 0x010fe20000010037 */
[----:B------:R-:W3:Y:S02]  /*0f20*/  LDG.E.64.CONSTANT R18, desc[UR6][R36.64+0xa00] ;  /* 0x000a000624127981 */ /* 0x000ee4000c1e9b00 */
[----:B------:R-:W-:Y:S02]  /*0f30*/  FFMA.FTZ R8, R31, R9, R12 ;  /* 0x000000091f087223 */ /* 0x000fe4000001000c */
[----:B------:R-:W0:Y:S01]  /*0f40*/  LDS.128 R12, [R53+0x20] ;  /* 0x00002000350c7984 */ /* 0x000e220000000c00 */
[----:B------:R-:W-:Y:S01]  /*0f50*/  FFMA.FTZ R55, R20, R10, R55 ;  /* 0x0000000a14377223 */ /* 0x000fe20000010037 */
[----:B------:R-:W-:-:S02]  /*0f60*/  FFMA.FTZ R8, R21, R11, R8 ;  /* 0x0000000b15087223 */ /* 0x000fc40000010008 */
[----:B------:R-:W4:Y:S04]  /*0f70*/  LDG.E.64.CONSTANT R16, desc[UR6][R36.64+0xb00] ;  /* 0x000b000624107981 */ /* 0x000f28000c1e9b00 */
[----:B------:R-:W4:Y:S04]  /*0f80*/  LDG.E.64.CONSTANT R20, desc[UR6][R36.64+0xd00] ;  /* 0x000d000624147981 */ /* 0x000f28000c1e9b00 */
[----:B------:R-:W4:Y:S01]  /*0f90*/  LDG.E.64.CONSTANT R30, desc[UR6][R36.64+0xe00] ;  /* 0x000e0006241e7981 */ /* 0x000f22000c1e9b00 */
[----:B0-----:R-:W-:Y:S01]  /*0fa0*/  FFMA.FTZ R55, R22, R12, R55 ;  /* 0x0000000c16377223 */ /* 0x001fe20000010037 */
[----:B------:R-:W-:-:S02]  /*0fb0*/  FFMA.FTZ R12, R23, R13, R8 ;  /* 0x0000000d170c7223 */ /* 0x000fc40000010008 */
[----:B------:R-:W4:Y:S04]  /*0fc0*/  LDG.E.64.CONSTANT R22, desc[UR6][R36.64+0xc00] ;  /* 0x000c000624167981 */ /* 0x000f28000c1e9b00 */
[----:B------:R-:W0:Y:S01]  /*0fd0*/  LDS.128 R8, [R53+0x30] ;  /* 0x0000300035087984 */ /* 0x000e220000000c00 */
[----:B------:R-:W-:Y:S01]  /*0fe0*/  FFMA.FTZ R55, R28, R14, R55 ;  /* 0x0000000e1c377223 */ /* 0x000fe20000010037 */
[----:B------:R-:W-:Y:S02]  /*0ff0*/  FFMA.FTZ R12, R29, R15, R12 ;  /* 0x0000000f1d0c7223 */ /* 0x000fe4000001000c */
[----:B------:R-:W4:Y:S01]  /*1000*/  LDG.E.64.CONSTANT R28, desc[UR6][R36.64+0xf00] ;  /* 0x000f0006241c7981 */ /* 0x000f22000c1e9b00 */
[----:B0-----:R-:W-:Y:S01]  /*1010*/  FFMA.FTZ R55, R32, R8, R55 ;  /* 0x0000000820377223 */ /* 0x001fe20000010037 */
[----:B------:R-:W-:-:S02]  /*1020*/  FFMA.FTZ R12, R33, R9, R12 ;  /* 0x00000009210c7223 */ /* 0x000fc4000001000c */
[----:B------:R-:W4:Y:S01]  /*1030*/  LDG.E.64.CONSTANT R32, desc[UR6][R36.64+0x1000] ;  /* 0x0010000624207981 */ /* 0x000f22000c1e9b00 */
[----:B------:R-:W-:Y:S01]  /*1040*/  FFMA.FTZ R55, R34, R10, R55 ;  /* 0x0000000a22377223 */ /* 0x000fe20000010037 */
[----:B------:R-:W-:Y:S02]  /*1050*/  FFMA.FTZ R12, R35, R11, R12 ;  /* 0x0000000b230c7223 */ /* 0x000fe4000001000c */
[----:B------:R-:W0:Y:S04]  /*1060*/  LDS.128 R8, [R53+0x40] ;  /* 0x0000400035087984 */ /* 0x000e280000000c00 */
[----:B------:R-:W4:Y:S01]  /*1070*/  LDG.E.64.CONSTANT R34, desc[UR6][R36.64+0x1a00] ;  /* 0x001a000624227981 */ /* 0x000f22000c1e9b00 */
[----:B0-----:R-:W-:Y:S01]  /*1080*/  FFMA.FTZ R55, R26, R8, R55 ;  /* 0x000000081a377223 */ /* 0x001fe20000010037 */
[----:B------:R-:W-:-:S02]  /*1090*/  FFMA.FTZ R8, R27, R9, R12 ;  /* 0x000000091b087223 */ /* 0x000fc4000001000c */
[----:B------:R-:W3:Y:S04]  /*10a0*/  LDS.128 R12, [R53+0x50] ;  /* 0x00005000350c7984 */ /* 0x000ee80000000c00 */
[----:B------:R-:W4:Y:S01]  /*10b0*/  LDG.E.64.CONSTANT R26, desc[UR6][R36.64+0x1100] ;  /* 0x00110006241a7981 */ /* 0x000f22000c1e9b00 */
[----:B--2---:R-:W-:Y:S01]  /*10c0*/  FFMA.FTZ R55, R24, R10, R55 ;  /* 0x0000000a18377223 */ /* 0x004fe20000010037 */
[----:B------:R-:W-:Y:S02]  /*10d0*/  FFMA.FTZ R24, R25, R11, R8 ;  /* 0x0000000b19187223 */ /* 0x000fe40000010008 */
[----:B------:R-:W0:Y:S01]  /*10e0*/  LDS.128 R8, [R53+0x60] ;  /* 0x0000600035087984 */ /* 0x000e220000000c00 */
[----:B---3--:R-:W-:Y:S01]  /*10f0*/  FFMA.FTZ R55, R18, R12, R55 ;  /* 0x0000000c12377223 */ /* 0x008fe20000010037 */
[----:B------:R-:W-:-:S02]  /*1100*/  FFMA.FTZ R12, R19, R13, R24 ;  /* 0x0000000d130c7223 */ /* 0x000fc40000010018 */
[----:B------:R-:W2:Y:S01]  /*1110*/  LDG.E.64.CONSTANT R24, desc[UR6][R36.64+0x1200] ;  /* 0x0012000624187981 */ /* 0x000ea2000c1e9b00 */
[----:B----4-:R-:W-:Y:S01]  /*1120*/  FFMA.FTZ R55, R16, R14, R55 ;  /* 0x0000000e10377223 */ /* 0x010fe20000010037 */
[----:B------:R-:W-:Y:S02]  /*1130*/  FFMA.FTZ R12, R17, R15, R12 ;  /* 0x0000000f110c7223 */ /* 0x000fe4000001000c */
[----:B------:R-:W1:Y:S01]  /*1140*/  LDS.128 R16, [R53+0x70] ;  /* 0x0000700035107984 */ /* 0x000e620000000c00 */
[----:B0-----:R-:W-:Y:S01]  /*1150*/  FFMA.FTZ R55, R22, R8, R55 ;  /* 0x0000000816377223 */ /* 0x001fe20000010037 */
[----:B------:R-:W-:Y:S02]  /*1160*/  FFMA.FTZ R12, R23, R9, R12 ;  /* 0x00000009170c7223 */ /* 0x000fe4000001000c */
[----:B------:R-:W3:Y:S01]  /*1170*/  LDG.E.64.CONSTANT R22, desc[UR6][R36.64+0x1300] ;  /* 0x0013000624167981 */ /* 0x000ee2000c1e9b00 */
[----:B------:R-:W-:Y:S01]  /*1180*/  FFMA.FTZ R55, R20, R10, R55 ;  /* 0x0000000a14377223 */ /* 0x000fe20000010037 */
[----:B------:R-:W-:-:S02]  /*1190*/  FFMA.FTZ R10, R21, R11, R12 ;  /* 0x0000000b150a7223 */ /* 0x000fc4000001000c */
[----:B------:R-:W4:Y:S04]  /*11a0*/  LDG.E.64.CONSTANT R20, desc[UR6][R36.64+0x1400] ;  /* 0x0014000624147981 */ /* 0x000f28000c1e9b00 */
[----:B------:R-:W0:Y:S04]  /*11b0*/  LDS.128 R12, [R53+0x80] ;  /* 0x00008000350c7984 */ /* 0x000e280000000c00 */
[----:B------:R-:W4:Y:S01]  /*11c0*/  LDG.E.64.CONSTANT R8, desc[UR6][R36.64+0x1500] ;  /* 0x0015000624087981 */ /* 0x000f22000c1e9b00 */
[----:B-1----:R-:W-:Y:S01]  /*11d0*/  FFMA.FTZ R55, R30, R16, R55 ;  /* 0x000000101e377223 */ /* 0x002fe20000010037 */
[----:B------:R-:W-:-:S02]  /*11e0*/  FFMA.FTZ R16, R31, R17, R10 ;  /* 0x000000111f107223 */ /* 0x000fc4000001000a */
[----:B------:R-:W4:Y:S01]  /*11f0*/  LDG.E.64.CONSTANT R10, desc[UR6][R36.64+0x1600] ;  /* 0x00160006240a7981 */ /* 0x000f22000c1e9b00 */
[----:B------:R-:W-:Y:S01]  /*1200*/  FFMA.FTZ R17, R28, R18, R55 ;  /* 0x000000121c117223 */ /* 0x000fe20000010037 */
[----:B------:R-:W-:Y:S02]  /*1210*/  FFMA.FTZ R16, R29, R19, R16 ;  /* 0x000000131d107223 */ /* 0x000fe40000010010 */
[----:B------:R-:W4:Y:S04]  /*1220*/  LDG.E.64.CONSTANT R28, desc[UR6][R36.64+0x1700] ;  /* 0x00170006241c7981 */ /* 0x000f28000c1e9b00 */
[----:B------:R-:W4:Y:S01]  /*1230*/  LDG.E.64.CONSTANT R30, desc[UR6][R36.64+0x1800] ;  /* 0x00180006241e7981 */ /* 0x000f22000c1e9b00 */
[----:B0-----:R-:W-:Y:S01]  /*1240*/  FFMA.FTZ R17, R32, R12, R17 ;  /* 0x0000000c20117223 */ /* 0x001fe20000010011 */
[----:B------:R-:W-:-:S02]  /*1250*/  FFMA.FTZ R16, R33, R13, R16 ;  /* 0x0000000d21107223 */ /* 0x000fc40000010010 */
[----:B------:R-:W4:Y:S04]  /*1260*/  LDG.E.64.CONSTANT R32, desc[UR6][R36.64+0x1900] ;  /* 0x0019000624207981 */ /* 0x000f28000c1e9b00 */
[----:B------:R-:W4:Y:S01]  /*1270*/  LDG.E.64.CONSTANT R36, desc[UR6][R36.64+0x1b00] ;  /* 0x001b000624247981 */ /* 0x000f22000c1e9b00 */
[----:B------:R-:W-:Y:S01]  /*1280*/  FFMA.FTZ R13, R26, R14, R17 ;  /* 0x0000000e1a0d7223 */ /* 0x000fe20000010011 */
[----:B------:R-:W-:Y:S02]  /*1290*/  FFMA.FTZ R12, R27, R15, R16 ;  /* 0x0000000f1b0c7223 */ /* 0x000fe40000010010 */
[----:B------:R-:W2:Y:S01]  /*12a0*/  LDS.128 R16, [R53+0x90] ;  /* 0x0000900035107984 */ /* 0x000ea20000000c00 */
[----:B------:R-:W-:Y:S01]  /*12b0*/  UMOV UR4, 0xffffffff ;  /* 0xffffffff00047882 */ /* 0x000fe20000000000 */
[----:B------:R-:W-:-:S02]  /*12c0*/  ISETP.NE.AND P1, PT, R49, RZ, PT ;  /* 0x000000ff3100720c */ /* 0x000fc40003f25270 */
[----:B-----5:R-:W-:Y:S01]  /*12d0*/  FSETP.NEU.FTZ.AND P0, PT, R50, RZ, PT ;  /* 0x000000ff3200720b */ /* 0x020fe20003f1d000 */
[----:B--2---:R-:W-:Y:S01]  /*12e0*/  FFMA.FTZ R27, R24, R16, R13 ;  /* 0x00000010181b7223 */ /* 0x004fe2000001000d */
[----:B------:R-:W-:Y:S02]  /*12f0*/  FFMA.FTZ R16, R25, R17, R12 ;  /* 0x0000001119107223 */ /* 0x000fe4000001000c */
[----:B------:R-:W4:Y:S01]  /*1300*/  LDS.128 R12, [R53+0xa0] ;  /* 0x0000a000350c7984 */ /* 0x000f220000000c00 */
[----:B---3--:R-:W-:Y:S01]  /*1310*/  FFMA.FTZ R27, R22, R18, R27 ;  /* 0x00000012161b7223 */ /* 0x008fe2000001001b */
[----:B------:R-:W-:Y:S02]  /*1320*/  FFMA.FTZ R22, R23, R19, R16 ;  /* 0x0000001317167223 */ /* 0x000fe40000010010 */
[----:B------:R-:W0:Y:S01]  /*1330*/  LDS.128 R16, [R53+0xb0] ;  /* 0x0000b00035107984 */ /* 0x000e220000000c00 */
[----:B----4-:R-:W-:Y:S01]  /*1340*/  FFMA.FTZ R27, R20, R12, R27 ;  /* 0x0000000c141b7223 */ /* 0x010fe2000001001b */
[----:B------:R-:W-:-:S02]  /*1350*/  FFMA.FTZ R12, R21, R13, R22 ;  /* 0x0000000d150c7223 */ /* 0x000fc40000010016 */
[----:B------:R-:W1:Y:S01]  /*1360*/  LDS.128 R20, [R53+0xc0] ;  /* 0x0000c00035147984 */ /* 0x000e620000000c00 */
[----:B------:R-:W-:-:S03]  /*1370*/  FFMA.FTZ R13, R8, R14, R27 ;  /* 0x0000000e080d7223 */ /* 0x000fc6000001001b */
[----:B------:R-:W2:Y:S01]  /*1380*/  LDS.128 R24, [R53+0xd0] ;  /* 0x0000d00035187984 */ /* 0x000ea20000000c00 */
        /* <DEDUP_REMOVED lines=9> */
[----:B--2---:R-:W-:-:S03]  /*1420*/  FFMA.FTZ R13, R34, R24, R13 ;  /* 0x00000018220d7223 */ /* 0x004fc6000001000d */
[----:B------:R-:W-:Y:S01]  /*1430*/  FFMA.FTZ R12, R35, R25, R12 ;  /* 0x00000019230c7223 */ /* 0x000fe2000001000c */
[----:B------:R-:W-:-:S03]  /*1440*/  FFMA.FTZ R13, R36, R26, R13 ;  /* 0x0000001a240d7223 */ /* 0x000fc6000001000d */
[----:B------:R-:W-:-:S04]  /*1450*/  FFMA.FTZ R12, R37, R27, R12 ;  /* 0x0000001b250c7223 */ /* 0x000fc8000001000c */
[----:B------:R-:W-:Y:S01]  /*1460*/  FADD.FTZ R12, R13, R12 ;  /* 0x0000000c0d0c7221 */ /* 0x000fe20000010000 */
[----:B------:R-:W-:Y:S06]  /*1470*/  BRA.DIV UR4, `(.L_x_24479) ;  /* 0x0000003e04787947 */ /* 0x000fec000b800000 */
[----:B------:R0:W1:Y:S02]  /*1480*/  SHFL.BFLY PT, R9, R12, 0x1, 0x1f ;  /* 0x0c201f000c097f89 */ /* 0x00006400000e0000 */
.L_x_24517:
[----:B------:R-:W-:Y:S01]  /*1490*/  IADD3 R8, PT, PT, R43, 0x1, RZ ;  /* 0x000000012b087810 */ /* 0x000fe20007ffe0ff */
[----:B-1----:R-:W-:Y:S01]  /*14a0*/  FADD.FTZ R9, R12, R9 ;  /* 0x000000090c097221 */ /* 0x002fe20000010000 */
[----:B------:R-:W-:Y:S02]  /*14b0*/  @!P1 IADD3 R10, PT, PT, R42, -0x1, RZ ;  /* 0xffffffff2a0a9810 */ /* 0x000fe40007ffe0ff */
        /* <DEDUP_REMOVED lines=9> */
.L_x_24478:
[----:B------:R-:W-:Y:S05]  /*1550*/  BSYNC B1 ;  /* 0x0000000000017941 */ /* 0x000fea0003800000 */
.L_x_24476:
        /* <DEDUP_REMOVED lines=9> */
.L_x_24475:
[----:B------:R-:W-:Y:S05]  /*15f0*/  BSYNC B0 ;  /* 0x0000000000007941 */ /* 0x000fea0003800000 */
.L_x_24474:
        /* <DEDUP_REMOVED lines=9> */
.L_x_24523:
        /* <DEDUP_REMOVED lines=17> */
[----:B0-----:R-:W-:Y:S01]  /*17a0*/  FMNMX.FTZ R13, R9, R12, !PT ;  /* 0x0000000c090d7209 */ /* 0x001fe20007810000 */
[----:B------:R-:W-:Y:S01]  /*17b0*/  HFMA2 R12, -RZ, RZ, 0, 0 ;  /* 0x00000000ff0c7431 */ /* 0x000fe200000001ff */
        /* <DEDUP_REMOVED lines=27> */
.L_x_24486:
        /* <DEDUP_REMOVED lines=11> */
.L_x_24485:
[----:B------:R-:W-:Y:S05]  /*1a20*/  BSYNC.RECONVERGENT B1 ;  /* 0x0000000000017941 */ /* 0x000fea0003800200 */
.L_x_24484:
        /* <DEDUP_REMOVED lines=12> */
.L_x_24489:
        /* <DEDUP_REMOVED lines=9> */
[----:B------:R-:W-:Y:S04]  /*1b80*/  LDS R42, [R13+0x1200] ;  /* 0x001200000d2a7984 */ /* 0x000fe80000000800 */
[----:B------:R-:W4:Y:S04]  /*1b90*/  LDS R30, [R13+0xc00] ;  /* 0x000c00000d1e7984 */ /* 0x000f280000000800 */
[----:B------:R-:W4:Y:S04]  /*1ba0*/  LDS R34, [R13+0x600] ;  /* 0x000600000d227984 */ /* 0x000f280000000800 */
        /* <DEDUP_REMOVED lines=10> */
[----:B------:R-:W-:Y:S01]  /*1c50*/  FMUL.FTZ R20, R20, 1.4426950216293334961 ;  /* 0x3fb8aa3b14147820 */ /* 0x000fe20000410000 */
[----:B-----5:R-:W3:Y:S01]  /*1c60*/  LDS R50, [R13+0x1600] ;  /* 0x001600000d327984 */ /* 0x020ee20000000800 */
[----:B----4-:R-:W-:Y:S01]  /*1c70*/  FADD.FTZ R22, -R11, R22 ;  /* 0x000000160b167221 */ /* 0x010fe20000010100 */
[----:B------:R-:W-:-:S02]  /*1c80*/  FMUL.FTZ R17, R48, 1.4426950216293334961 ;  /* 0x3fb8aa3b30117820 */ /* 0x000fc40000410000 */
[----:B------:R-:W4:Y:S01]  /*1c90*/  LDS R52, [R13+0x1a00] ;  /* 0x001a00000d347984 */ /* 0x000f220000000800 */
[----:B------:R-:W0:Y:S01]  /*1ca0*/  MUFU.EX2 R18, R18 ;  /* 0x0000001200127308 */ /* 0x000e220000000800 */
[C---:B------:R-:W-:Y:S01]  /*1cb0*/  FADD.FTZ R19, -R11.reuse, R26 ;  /* 0x0000001a0b137221 */ /* 0x040fe20000010100 */
[----:B------:R-:W-:Y:S01]  /*1cc0*/  FMUL.FTZ R22, R22, 1.4426950216293334961 ;  /* 0x3fb8aa3b16167820 */ /* 0x000fe20000410000 */
[----:B------:R-:W4:Y:S01]  /*1cd0*/  LDS R48, [R13+0x1800] ;  /* 0x001800000d307984 */ /* 0x000f220000000800 */
[----:B------:R-:W-:Y:S01]  /*1ce0*/  FADD.FTZ R28, -R11, R28 ;  /* 0x0000001c0b1c7221 */ /* 0x000fe20000010100 */
[----:B------:R-:W-:-:S03]  /*1cf0*/  FMUL.FTZ R19, R19, 1.4426950216293334961 ;  /* 0x3fb8aa3b13137820 */ /* 0x000fc60000410000 */
[----:B------:R0:W1:Y:S01]  /*1d00*/  MUFU.EX2 R26, R17 ;  /* 0x00000011001a7308 */ /* 0x0000620000000800 */
[----:B------:R-:W-:Y:S01]  /*1d10*/  FMUL.FTZ R28, R28, 1.4426950216293334961 ;  /* 0x3fb8aa3b1c1c7820 */ /* 0x000fe20000410000 */
[----:B--2---:R-:W-:Y:S01]  /*1d20*/  STS [R13+-0x400], R16 ;  /* 0xfffc00100d007388 */ /* 0x004fe20000000800 */
[----:B------:R-:W-:-:S05]  /*1d30*/  FADD.FTZ R21, -R11, R30 ;  /* 0x0000001e0b157221 */ /* 0x000fca0000010100 */
[----:B------:R-:W2:Y:S01]  /*1d40*/  MUFU.EX2 R20, R20 ;  /* 0x0000001400147308 */ /* 0x000ea20000000800 */
[C---:B0-----:R-:W-:Y:S01]  /*1d50*/  FADD.FTZ R17, -R11.reuse, R42 ;  /* 0x0000002a0b117221 */ /* 0x041fe20000010100 */
[----:B------:R-:W-:Y:S01]  /*1d60*/  FADD.FTZ R34, -R11, R34 ;  /* 0x000000220b227221 */ /* 0x000fe20000010100 */
[----:B------:R-:W-:Y:S01]  /*1d70*/  FMUL.FTZ R21, R21, 1.4426950216293334961 ;  /* 0x3fb8aa3b15157820 */ /* 0x000fe20000410000 */
[----:B------:R-:W-:Y:S02]  /*1d80*/  STS [R13+-0x200], R18 ;  /* 0xfffe00120d007388 */ /* 0x000fe40000000800 */
[----:B------:R-:W-:Y:S02]  /*1d90*/  FMUL.FTZ R34, R34, 1.4426950216293334961 ;  /* 0x3fb8aa3b22227820 */ /* 0x000fe40000410000 */
[----:B------:R0:W4:Y:S01]  /*1da0*/  MUFU.EX2 R30, R19 ;  /* 0x00000013001e7308 */ /* 0x0001220000000800 */
[----:B------:R-:W-:Y:S01]  /*1db0*/  FADD.FTZ R23, -R11, R32 ;  /* 0x000000200b177221 */ /* 0x000fe20000010100 */
[----:B-1----:R-:W-:Y:S03]  /*1dc0*/  STS [R13+0x800], R26 ;  /* 0x0008001a0d007388 */ /* 0x002fe60000000800 */
[----:B------:R-:W-:Y:S01]  /*1dd0*/  FMUL.FTZ R23, R23, 1.4426950216293334961 ;  /* 0x3fb8aa3b17177820 */ /* 0x000fe20000410000 */
[----:B------:R-:W-:-:S02]  /*1de0*/  FADD.FTZ R25, -R11, R36 ;  /* 0x000000240b197221 */ /* 0x000fc40000010100 */
[----:B------:R-:W1:Y:S01]  /*1df0*/  MUFU.EX2 R22, R22 ;  /* 0x0000001600167308 */ /* 0x000e620000000800 */
[----:B0-----:R-:W-:Y:S01]  /*1e00*/  FMUL.FTZ R19, R17, 1.4426950216293334961 ;  /* 0x3fb8aa3b11137820 */ /* 0x001fe20000410000 */
[----:B------:R-:W-:Y:S01]  /*1e10*/  FADD.FTZ R17, -R11, R44 ;  /* 0x0000002c0b117221 */ /* 0x000fe20000010100 */
[----:B------:R-:W-:Y:S01]  /*1e20*/  FMUL.FTZ R25, R25, 1.4426950216293334961 ;  /* 0x3fb8aa3b19197820 */ /* 0x000fe20000410000 */
[----:B---3--:R-:W-:Y:S01]  /*1e30*/  FADD.FTZ R50, -R11, R50 ;  /* 0x000000320b327221 */ /* 0x008fe20000010100 */
[----:B--2---:R-:W-:Y:S01]  /*1e40*/  STS [R13], R20 ;  /* 0x000000140d007388 */ /* 0x004fe20000000800 */
[----:B------:R-:W-:Y:S01]  /*1e50*/  FMUL.FTZ R27, R17, 1.4426950216293334961 ;  /* 0x3fb8aa3b111b7820 */ /* 0x000fe20000410000 */
[----:B------:R-:W-:Y:S01]  /*1e60*/  FADD.FTZ R17, R16, R12 ;  /* 0x0000000c10117221 */ /* 0x000fe20000010000 */
[----:B------:R-:W0:Y:S01]  /*1e70*/  MUFU.EX2 R28, R28 ;  /* 0x0000001c001c7308 */ /* 0x000e220000000800 */
[----:B------:R-:W-:Y:S01]  /*1e80*/  FMUL.FTZ R50, R50, 1.4426950216293334961 ;  /* 0x3fb8aa3b32327820 */ /* 0x000fe20000410000 */
[----:B----4-:R-:W-:Y:S01]  /*1e90*/  FADD.FTZ R52, -R11, R52 ;  /* 0x000000340b347221 */ /* 0x010fe20000010100 */
[----:B------:R-:W-:Y:S01]  /*1ea0*/  FADD.FTZ R17, R17, R18 ;  /* 0x0000001211117221 */ /* 0x000fe20000010000 */
[----:B------:R-:W-:Y:S01]  /*1eb0*/  FADD.FTZ R48, -R11, R48 ;  /* 0x000000300b307221 */ /* 0x000fe20000010100 */
[----:B------:R-:W-:Y:S01]  /*1ec0*/  STS [R13+0xa00], R30 ;  /* 0x000a001e0d007388 */ /* 0x000fe20000000800 */
[----:B------:R-:W-:Y:S01]  /*1ed0*/  FMUL.FTZ R52, R52, 1.4426950216293334961 ;  /* 0x3fb8aa3b34347820 */ /* 0x000fe20000410000 */
[----:B------:R-:W-:Y:S01]  /*1ee0*/  FADD.FTZ R17, R17, R20 ;  /* 0x0000001411117221 */ /* 0x000fe20000010000 */
[----:B------:R-:W2:Y:S01]  /*1ef0*/  MUFU.EX2 R34, R34 ;  /* 0x0000002200227308 */ /* 0x000ea20000000800 */
[----:B------:R-:W-:Y:S01]  /*1f00*/  FMUL.FTZ R48, R48, 1.4426950216293334961 ;  /* 0x3fb8aa3b30307820 */ /* 0x000fe20000410000 */
[----:B-1----:R-:W-:Y:S01]  /*1f10*/  STS [R13+0x200], R22 ;  /* 0x000200160d007388 */ /* 0x002fe20000000800 */
[----:B------:R-:W-:-:S05]  /*1f20*/  FADD.FTZ R17, R17, R22 ;  /* 0x0000001611117221 */ /* 0x000fca0000010000 */
[----:B------:R-:W1:Y:S01]  /*1f30*/  MUFU.EX2 R32, R21 ;  /* 0x0000001500207308 */ /* 0x000e620000000800 */
[----:B0-----:R-:W-:Y:S01]  /*1f40*/  FADD.FTZ R17, R17, R28 ;  /* 0x0000001c11117221 */ /* 0x001fe20000010000 */
[----:B------:R-:W-:Y:S06]  /*1f50*/  STS [R13+0x400], R28 ;  /* 0x0004001c0d007388 */ /* 0x000fec0000000800 */
[----:B------:R-:W0:Y:S01]  /*1f60*/  MUFU.EX2 R36, R23 ;  /* 0x0000001700247308 */ /* 0x000e220000000800 */
[----:B--2---:R-:W-:Y:S01]  /*1f70*/  FADD.FTZ R17, R17, R34 ;  /* 0x0000002211117221 */ /* 0x004fe20000010000 */
[----:B------:R-:W-:Y:S03]  /*1f80*/  STS [R13+0x600], R34 ;  /* 0x000600220d007388 */ /* 0x000fe60000000800 */
[----:B------:R-:W-:-:S03]  /*1f90*/  FADD.FTZ R17, R17, R26 ;  /* 0x0000001a11117221 */ /* 0x000fc60000010000 */
[----:B------:R-:W2:Y:S01]  /*1fa0*/  MUFU.EX2 R42, R25 ;  /* 0x00000019002a7308 */ /* 0x000ea20000000800 */
[----:B------:R-:W-:Y:S01]  /*1fb0*/  FADD.FTZ R17, R17, R30 ;  /* 0x0000001e11117221 */ /* 0x000fe20000010000 */
[----:B-1----:R-:W-:Y:S03]  /*1fc0*/  STS [R13+0xc00], R32 ;  /* 0x000c00200d007388 */ /* 0x002fe60000000800 */
[----:B------:R-:W-:-:S03]  /*1fd0*/  FADD.FTZ R17, R17, R32 ;  /* 0x0000002011117221 */ /* 0x000fc60000010000 */
        /* <DEDUP_REMOVED lines=21> */
.L_x_24488:
[----:B------:R-:W-:Y:S05]  /*2130*/  BSYNC.RECONVERGENT B1 ;  /* 0x0000000000017941 */ /* 0x000fea0003800200 */
.L_x_24487:
        /* <DEDUP_REMOVED lines=55> */
.L_x_24491:
[----:B------:R-:W-:Y:S05]  /*24b0*/  BSYNC.RECONVERGENT B1 ;  /* 0x0000000000017941 */ /* 0x000fea0003800200 */
.L_x_24490:
        /* <DEDUP_REMOVED lines=26> */
.L_x_24483:
[----:B------:R-:W-:Y:S05]  /*2660*/  BSYNC.RECONVERGENT B0 ;  /* 0x0000000000007941 */ /* 0x000fea0003800200 */
.L_x_24482:
        /* <DEDUP_REMOVED lines=40> */
.L_x_24496:
[----:B------:R-:W0:Y:S01]  /*28f0*/  LDS R7, [R11] ;  /* 0x000000000b077984 */ /* 0x000e220000000800 */
[----:B------:R-:W-:-:S04]  /*2900*/  IADD3 R13, PT, PT, R13, 0x1, RZ ;  /* 0x000000010d0d7810 */ /* 0x000fc80007ffe0ff */
[----:B------:R-:W-:Y:S01]  /*2910*/  ISETP.NE.AND P0, PT, R13, RZ, PT ;  /* 0x000000ff0d00720c */ /* 0x000fe20003f05270 */
[----:B0-----:R-:W-:-:S05]  /*2920*/  FMUL.FTZ R14, R7, R6 ;  /* 0x00000006070e7220 */ /* 0x001fca0000410000 */
[----:B------:R0:W-:Y:S02]  /*2930*/  STS [R11], R14 ;  /* 0x0000000e0b007388 */ /* 0x0001e40000000800 */
[----:B0-----:R-:W-:-:S05]  /*2940*/  IADD3 R11, PT, PT, R11, 0x200, RZ ;  /* 0x000002000b0b7810 */ /* 0x001fca0007ffe0ff */
[----:B------:R-:W-:Y:S05]  /*2950*/  @P0 BRA `(.L_x_24496) ;  /* 0xfffffffc00e40947 */ /* 0x000fea000383ffff */
.L_x_24495:
[----:B------:R-:W-:Y:S05]  /*2960*/  BSYNC.RECONVERGENT B1 ;  /* 0x0000000000017941 */ /* 0x000fea0003800200 */
.L_x_24494:
        /* <DEDUP_REMOVED lines=12> */
.L_x_24499:
        /* <DEDUP_REMOVED lines=52> */
.L_x_24498:
[----:B------:R-:W-:Y:S05]  /*2d70*/  BSYNC.RECONVERGENT B1 ;  /* 0x0000000000017941 */ /* 0x000fea0003800200 */
.L_x_24497:
        /* <DEDUP_REMOVED lines=31> */
.L_x_24501:
[----:B------:R-:W-:Y:S05]  /*2f70*/  BSYNC.RECONVERGENT B1 ;  /* 0x0000000000017941 */ /* 0x000fea0003800200 */
.L_x_24500:
        /* <DEDUP_REMOVED lines=14> */
.L_x_24493:
[----:B------:R-:W-:Y:S05]  /*3060*/  BSYNC.RECONVERGENT B0 ;  /* 0x0000000000007941 */ /* 0x000fea0003800200 */
.L_x_24492:
        /* <DEDUP_REMOVED lines=12> */
[----:B------:R-:W-:Y:S01]  /*3130*/  MOV R29, RZ ;  /* 0x000000ff001d7202 */ /* 0x000fe20000000f00 */
[----:B------:R-:W-:Y:S06]  /*3140*/  @P0 BRA `(.L_x_24503) ;  /* 0x0000001400180947 */ /* 0x000fec0003800000 */
[----:B-1----:R-:W1:Y:S01]  /*3150*/  I2F.RP R12, R2 ;  /* 0x00000002000c7306 */ /* 0x002e620000209400 */
[----:B------:R-:W4:Y:S01]  /*3160*/  LDCU UR8, c[0x0][0x3b8] ;  /* 0x00007700ff0877ac */ /* 0x000f220008000800 */
[----:B0-----:R-:W-:Y:S01]  /*3170*/  SHF.R.U32.HI R6, RZ, 0x3, R38 ;  /* 0x00000003ff067819 */ /* 0x001fe20000011626 */
[----:B------:R-:W-:Y:S01]  /*3180*/  IMAD.IADD R28, R24, 0x1, -R5 ;  /* 0x00000001181c7824 */ /* 0x000fe200078e0a05 */
[----:B------:R-:W-:Y:S01]  /*3190*/  MOV R7, RZ ;  /* 0x000000ff00077202 */ /* 0x000fe20000000f00 */
[----:B------:R-:W0:Y:S01]  /*31a0*/  LDCU UR9, c[0x0][0x3d0] ;  /* 0x00007a00ff0977ac */ /* 0x000e220008000800 */
[----:B------:R-:W-:Y:S02]  /*31b0*/  LOP3.LUT R6, R6, 0x7c, RZ, 0xc0, !PT ;  /* 0x0000007c06067812 */ /* 0x000fe400078ec0ff */
[----:B------:R-:W-:Y:S01]  /*31c0*/  IADD3 R13, PT, PT, R10, 0x1e0, RZ ;  /* 0x000001e00a0d7810 */ /* 0x000fe20007ffe0ff */
[----:B------:R-:W2:Y:S01]  /*31d0*/  LDCU.64 UR10, c[0x0][0x3a8] ;  /* 0x00007500ff0a77ac */ /* 0x000ea20008000a00 */
[----:B------:R-:W-:-:S02]  /*31e0*/  SHF.L.U32 R48, R38, 0x2, RZ ;  /* 0x0000000226307819 */ /* 0x000fc400000006ff */
[----:B------:R-:W-:Y:S02]  /*31f0*/  LEA R8, R8, R13, 0x18 ;  /* 0x0000000d08087211 */ /* 0x000fe400078ec0ff */
[----:B------:R-:W-:Y:S01]  /*3200*/  LEA R27, R24, 0x1, 0x4 ;  /* 0x00000001181b7811 */ /* 0x000fe200078e20ff */
[----:B-1----:R-:W1:Y:S01]  /*3210*/  MUFU.RCP R12, R12 ;  /* 0x0000000c000c7308 */ /* 0x002e620000001000 */
[----:B------:R-:W-:Y:S02]  /*3220*/  LOP3.LUT R49, R48, 0x7c, RZ, 0xc0, !PT ;  /* 0x0000007c30317812 */ /* 0x000fe400078ec0ff */
[----:B------:R-:W-:Y:S01]  /*3230*/  IADD3 R10, PT, PT, R24, 0x1, RZ ;  /* 0x00000001180a7810 */ /* 0x000fe20007ffe0ff */
[----:B----4-:R-:W-:Y:S01]  /*3240*/  IMAD R11, R40, UR8, RZ ;  /* 0x00000008280b7c24 */ /* 0x010fe2000f8e02ff */
[----:B------:R-:W4:Y:S01]  /*3250*/  LDCU UR8, c[0x0][0x3ec] ;  /* 0x00007d80ff0877ac */ /* 0x000f220008000800 */
[----:B------:R-:W-:Y:S02]  /*3260*/  MOV R45, RZ ;  /* 0x000000ff002d7202 */ /* 0x000fe40000000f00 */
[----:B------:R-:W-:Y:S01]  /*3270*/  IMAD.WIDE R6, R11, 0x4, R6 ;  /* 0x000000040b067825 */ /* 0x000fe200078e0206 */
[----:B------:R-:W-:-:S02]  /*3280*/  SHF.L.U32 R11, R38, 0x4, RZ ;  /* 0x00000004260b7819 */ /* 0x000fc400000006ff */
[----:B------:R-:W-:Y:S01]  /*3290*/  LOP3.LUT R48, R27, 0xc, R48, 0xf8, !PT ;  /* 0x0000000c1b307812 */ /* 0x000fe200078ef830 */
[----:B0-----:R-:W-:Y:S01]  /*32a0*/  IMAD R52, R3, UR9, RZ ;  /* 0x0000000903347c24 */ /* 0x001fe2000f8e02ff */
[----:B------:R-:W-:Y:S02]  /*32b0*/  LOP3.LUT R11, R11, 0x30, RZ, 0xe2, !PT ;  /* 0x000000300b0b7812 */ /* 0x000fe400078ee2ff */
[----:B--2---:R-:W-:Y:S01]  /*32c0*/  IADD3 R26, P0, PT, R6, UR10, RZ ;  /* 0x0000000a061a7c10 */ /* 0x004fe2000ff1e0ff */
[----:B-1----:R-:W-:Y:S01]  /*32d0*/  VIADD R9, R12, 0xffffffe ;  /* 0x0ffffffe0c097836 */ /* 0x002fe20000000000 */
[----:B------:R-:W-:Y:S02]  /*32e0*/  LEA R11, R24, R11, 0x6 ;  /* 0x0000000b180b7211 */ /* 0x000fe400078e30ff */
[----:B------:R-:W-:Y:S02]  /*32f0*/  IADD3.X R7, PT, PT, R7, UR11, RZ, P0, !PT ;  /* 0x0000000b07077c10 */ /* 0x000fe400087fe4ff */
[----:B------:R-:W-:Y:S01]  /*3300*/  SHF.R.S32.HI R53, RZ, 0x1f, R52 ;  /* 0x0000001fff357819 */ /* 0x000fe20000011434 */
[----:B------:R-:W0:Y:S01]  /*3310*/  F2I.FTZ.U32.TRUNC.NTZ R9, R9 ;  /* 0x0000000900097305 */ /* 0x000e22000021f000 */
[----:B------:R-:W-:Y:S01]  /*3320*/  IMAD.IADD R25, R8, 0x1, R11 ;  /* 0x0000000108197824 */ /* 0x000fe200078e020b */
[----:B------:R-:W-:Y:S01]  /*3330*/  MOV R8, RZ ;  /* 0x000000ff00087202 */ /* 0x000fe20000000f00 */
[----:B----4-:R-:W-:-:S02]  /*3340*/  VIADD R4, R4, -UR8 ;  /* 0x8000000804047c36 */ /* 0x010fc40008000000 */
[----:B0-----:R-:W-:-:S04]  /*3350*/  IMAD.MOV R15, RZ, RZ, -R9 ;  /* 0x000000ffff0f7224 */ /* 0x001fc800078e0a09 */
[----:B------:R-:W-:-:S04]  /*3360*/  IMAD R13, R15, R2, RZ ;  /* 0x000000020f0d7224 */ /* 0x000fc800078e02ff */
[----:B------:R-:W-:-:S07]  /*3370*/  IMAD.HI.U32 R6, R9, R13, R8 ;  /* 0x0000000d09067227 */ /* 0x000fce00078e0008 */
.L_x_24506:
[----:B------:R-:W0:Y:S01]  /*3380*/  LDC R15, c[0x0][0x3f0] ;  /* 0x0000fc00ff0f7b82 */ /* 0x000e220000000800 */
[C---:B------:R-:W-:Y:S01]  /*3390*/  IADD3 R9, PT, PT, R27.reuse, -0x1, RZ ;  /* 0xffffffff1b097810 */ /* 0x040fe20007ffe0ff */
[----:B------:R-:W-:Y:S01]  /*33a0*/  BSSY.RECONVERGENT B1, `(.L_x_24504) ;  /* 0x0000119000017945 */ /* 0x000fe20003800200 */
[----:B------:R-:W-:Y:S02]  /*33b0*/  VIADD R27, R27, 0x40 ;  /* 0x000000401b1b7836 */ /* 0x000fe40000000000 */
        /* <DEDUP_REMOVED lines=19> */
[----:B------:R-:W-:Y:S02]  /*34f0*/  @!P2 IADD3 R11, PT, PT, -R11, RZ, RZ ;  /* 0x000000ff0b0ba210 */ /* 0x000fe40007ffe1ff */
[----:B------:R-:W-:Y:S02]  /*3500*/  @!P1 LOP3.LUT R11, RZ, R8, RZ, 0x33, !PT ;  /* 0x00000008ff0b9212 */ /* 0x000fe400078e33ff */
[----:B0-----:R-:W-:Y:S02]  /*3510*/  IADD3 R12, PT, PT, RZ, -R9, RZ ;  /* 0x80000009ff0c7210 */ /* 0x001fe40007ffe0ff */
[----:B------:R-:W-:-:S03]  /*3520*/  ISETP.NE.AND P2, PT, R15, RZ, PT ;  /* 0x000000ff0f00720c */ /* 0x000fc60003f45270 */
[----:B------:R-:W-:Y:S01]  /*3530*/  IMAD.MOV.U32 R8, RZ, RZ, R12 ;  /* 0x000000ffff087224 */ /* 0x000fe200078e000c */
[----:B------:R-:W-:-:S03]  /*3540*/  IADD3 R12, PT, PT, R11, R46, RZ ;  /* 0x0000002e0b0c7210 */ /* 0x000fc60007ffe0ff */
[----:B------:R-:W-:Y:S02]  /*3550*/  IMAD R17, R8, R3, RZ ;  /* 0x0000000308117224 */ /* 0x000fe400078e02ff */
[----:B------:R-:W-:Y:S01]  /*3560*/  HFMA2 R8, -RZ, RZ, 0, 0 ;  /* 0x00000000ff087431 */ /* 0x000fe200000001ff */
[----:B------:R-:W-:Y:S02]  /*3570*/  IABS R14, R12 ;  /* 0x0000000c000e7213 */ /* 0x000fe40000000000 */
[----:B------:R-:W-:Y:S02]  /*3580*/  ISETP.GE.AND P1, PT, R12, RZ, PT ;  /* 0x000000ff0c00720c */ /* 0x000fe40003f26270 */
[----:B------:R-:W-:Y:S01]  /*3590*/  IADD3 R12, PT, PT, R10, 0x3, RZ ;  /* 0x000000030a0c7810 */ /* 0x000fe20007ffe0ff */
[----:B------:R-:W-:-:S06]  /*35a0*/  IMAD.HI.U32 R17, R9, R17, R8 ;  /* 0x0000001109117227 */ /* 0x000fcc00078e0008 */
        /* <DEDUP_REMOVED lines=8> */
[----:B------:R-:W-:Y:S01]  /*3630*/  IADD3 R3, PT, PT, R10, 0x4, RZ ;  /* 0x000000040a037810 */ /* 0x000fe20007ffe0ff */
[----:B------:R-:W-:Y:S01]  /*3640*/  @!P1 IMAD.MOV R8, RZ, RZ, -R8 ;  /* 0x000000ffff089224 */ /* 0x000fe200078e0a08 */
        /* <DEDUP_REMOVED lines=8> */
[----:B------:R-:W-:-:S05]  /*36d0*/  IADD3 R8, P1, PT, R49, R8, RZ ;  /* 0x0000000831087210 */ /* 0x000fca0007f3e0ff */
[----:B------:R-:W-:Y:S01]  /*36e0*/  IMAD.X R9, RZ, RZ, R9, P1 ;  /* 0x000000ffff097224 */ /* 0x000fe200008e0609 */
[----:B---3--:R-:W-:-:S04]  /*36f0*/  LEA R54, P1, R8, UR4, 0x2 ;  /* 0x0000000408367c11 */ /* 0x008fc8000f8210ff */
[----:B------:R-:W-:-:S05]  /*3700*/  LEA.HI.X R55, R8, UR5, R9, 0x2, P1 ;  /* 0x0000000508377c11 */ /* 0x000fca00088f1409 */
[----:B------:R-:W2:Y:S04]  /*3710*/  LDG.E.128.CONSTANT R8, desc[UR6][R54.64] ;  /* 0x0000000636087981 */ /* 0x000ea8000c1e9d00 */
[----:B------:R-:W3:Y:S01]  /*3720*/  LDG.E.128.CONSTANT R16, desc[UR6][R54.64+0x200] ;  /* 0x0002000636107981 */ /* 0x000ee2000c1e9d00 */
[----:B------:R-:W-:Y:S02]  /*3730*/  ISETP.NE.AND P1, PT, R28, -0x1, PT ;  /* 0xffffffff1c00780c */ /* 0x000fe40003f25270 */
[C---:B-----5:R-:W-:Y:S01]  /*3740*/  IADD3 R50, PT, PT, R48.reuse, -0x1, RZ ;  /* 0xffffffff30327810 */ /* 0x060fe20007ffe0ff */
[----:B------:R-:W4:Y:S10]  /*3750*/  LDG.E.128.CONSTANT R20, desc[UR6][R54.64+0x400] ;  /* 0x0004000636147981 */ /* 0x000f34000c1e9d00 */
[----:B------:R-:W-:-:S02]  /*3760*/  @!P1 IADD3 R14, PT, PT, R48, 0x1, RZ ;  /* 0x00000001300e9810 */ /* 0x000fc40007ffe0ff */
[-C--:B------:R-:W-:Y:S02]  /*3770*/  @!P1 ISETP.GE.AND P3, PT, R48, R51.reuse, PT ;  /* 0x000000333000920c */ /* 0x080fe40003f66270 */
[-C--:B------:R-:W-:Y:S02]  /*3780*/  @!P1 ISETP.GE.AND P4, PT, R14, R51.reuse, PT ;  /* 0x000000330e00920c */ /* 0x080fe40003f86270 */
[----:B------:R-:W0:Y:S01]  /*3790*/  LDS.128 R12, [R25] ;  /* 0x00000000190c7984 */ /* 0x000e220000000c00 */
[----:B------:R-:W-:Y:S02]  /*37a0*/  @!P1 ISETP.GE.AND P2, PT, R50, R51, PT ;  /* 0x000000333200920c */ /* 0x000fe40003f46270 */
[----:B--2---:R-:W-:Y:S02]  /*37b0*/  @!P1 FSEL R9, R9, RZ, !P3 ;  /* 0x000000ff09099208 */ /* 0x004fe40005800000 */
[----:B------:R-:W-:Y:S02]  /*37c0*/  @!P1 FSEL R8, R8, RZ, !P2 ;  /* 0x000000ff08089208 */ /* 0x000fe40005000000 */
[----:B------:R-:W-:Y:S01]  /*37d0*/  @!P1 FSEL R10, R10, RZ, !P4 ;  /* 0x000000ff0a0a9208 */ /* 0x000fe20006000000 */
[----:B0-----:R-:W-:Y:S01]  /*37e0*/  FMUL.FTZ R9, R13, R9 ;  /* 0x000000090d097220 */ /* 0x001fe20000410000 */
[----:B------:R-:W-:-:S02]  /*37f0*/  @!P1 ISETP.GE.AND P4, PT, R48, R51, PT ;  /* 0x000000333000920c */ /* 0x000fc40003f86270 */
[-C--:B------:R-:W-:Y:S01]  /*3800*/  @!P1 ISETP.GE.AND P3, PT, R50, R51.reuse, PT ;  /* 0x000000333200920c */ /* 0x080fe20003f66270 */
[----:B------:R-:W-:Y:S01]  /*3810*/  FFMA.FTZ R9, R12, R8, R9 ;  /* 0x000000080c097223 */ /* 0x000fe20000010009 */
[----:B------:R-:W-:Y:S01]  /*3820*/  @!P1 VIADD R8, R48, 0x2 ;  /* 0x0000000230089836 */ /* 0x000fe20000000000 */
[----:B---3--:R-:W-:Y:S02]  /*3830*/  @!P1 FSEL R17, R17, RZ, !P4 ;  /* 0x000000ff11119208 */ /* 0x008fe40006000000 */
[----:B------:R-:W-:Y:S01]  /*3840*/  FFMA.FTZ R10, R14, R10, R9 ;  /* 0x0000000a0e0a7223 */ /* 0x000fe20000010009 */
        /* <DEDUP_REMOVED lines=9> */
[----:B------:R-:W-:Y:S02]  /*38e0*/  @!P1 FSEL R18, R18, RZ, !P4 ;  /* 0x000000ff12129208 */ /* 0x000fe40006000000 */
[-C--:B------:R-:W-:Y:S01]  /*38f0*/  @!P1 ISETP.GE.AND P2, PT, R8, R51.reuse, PT ;  /* 0x000000330800920c */ /* 0x080fe20003f46270 */
[C---:B------:R-:W-:Y:S01]  /*3900*/  @!P1 VIADD R8, R48.reuse, 0x1 ;  /* 0x0000000130089836 */ /* 0x040fe20000000000 */
[CC--:B------:R-:W-:Y:S01]  /*3910*/  @!P1 ISETP.GE.AND P3, PT, R48.reuse, R51.reuse, PT ;  /* 0x000000333000920c */ /* 0x0c0fe20003f66270 */
[----:B------:R-:W-:Y:S01]  /*3920*/  FADD.FTZ R45, R45, R10 ;  /* 0x0000000a2d2d7221 */ /* 0x000fe20000010000 */
[----:B------:R-:W-:Y:S01]  /*3930*/  @!P1 IADD3 R16, PT, PT, R48, 0x1, RZ ;  /* 0x0000000130109810 */ /* 0x000fe20007ffe0ff */
[----:B------:R-:W-:Y:S01]  /*3940*/  FFMA.FTZ R18, R14, R18, R17 ;  /* 0x000000120e127223 */ /* 0x000fe20000010011 */
[----:B------:R-:W-:-:S02]  /*3950*/  @!P1 ISETP.GE.AND P4, PT, R8, R51, PT ;  /* 0x000000330800920c */ /* 0x000fc40003f86270 */
[----:B------:R-:W-:Y:S02]  /*3960*/  @!P1 IADD3 R8, PT, PT, R48, 0x2, RZ ;  /* 0x0000000230089810 */ /* 0x000fe40007ffe0ff */
[----:B------:R-:W-:Y:S02]  /*3970*/  @!P1 FSEL R19, R19, RZ, !P2 ;  /* 0x000000ff13139208 */ /* 0x000fe40005000000 */
[-C--:B------:R-:W-:Y:S02]  /*3980*/  @!P1 ISETP.GE.AND P2, PT, R50, R51.reuse, PT ;  /* 0x000000333200920c */ /* 0x080fe40003f46270 */
[----:B----4-:R-:W-:Y:S02]  /*3990*/  @!P1 FSEL R21, R21, RZ, !P3 ;  /* 0x000000ff15159208 */ /* 0x010fe40005800000 */
[----:B------:R-:W-:Y:S02]  /*39a0*/  @!P1 ISETP.GE.AND P5, PT, R8, R51, PT ;  /* 0x000000330800920c */ /* 0x000fe40003fa6270 */
[----:B------:R-:W2:Y:S01]  /*39b0*/  LDG.E.128.CONSTANT R8, desc[UR6][R54.64+0x600] ;  /* 0x0006000636087981 */ /* 0x000ea2000c1e9d00 */
[----:B------:R-:W-:Y:S01]  /*39c0*/  @!P1 FSEL R20, R20, RZ, !P2 ;  /* 0x000000ff14149208 */ /* 0x000fe20005000000 */
        /* <DEDUP_REMOVED lines=9> */
[----:B------:R-:W-:Y:S01]  /*3a60*/  @!P1 ISETP.GE.AND P2, PT, R50, R51, PT ;  /* 0x000000333200920c */ /* 0x000fe20003f46270 */
[----:B------:R-:W-:-:S04]  /*3a70*/  FFMA.FTZ R19, R15, R19, R18 ;  /* 0x000000130f137223 */ /* 0x000fc80000010012 */
[----:B------:R-:W-:Y:S01]  /*3a80*/  FADD.FTZ R44, R44, R19 ;  /* 0x000000132c2c7221 */ /* 0x000fe20000010000 */
[----:B--2---:R-:W-:Y:S02]  /*3a90*/  @!P1 FSEL R9, R9, RZ, !P3 ;  /* 0x000000ff09099208 */ /* 0x004fe40005800000 */
[----:B------:R-:W-:-:S03]  /*3aa0*/  @!P1 FSEL R8, R8, RZ, !P2 ;  /* 0x000000ff08089208 */ /* 0x000fc60005000000 */
[----:B------:R-:W-:Y:S01]  /*3ab0*/  FMUL.FTZ R9, R13, R9 ;  /* 0x000000090d097220 */ /* 0x000fe20000410000 */
[-C--:B------:R-:W-:Y:S02]  /*3ac0*/  @!P1 ISETP.GE.AND P3, PT, R16, R51.reuse, PT ;  /* 0x000000331000920c */ /* 0x080fe40003f66270 */
[----:B------:R-:W2:Y:S01]  /*3ad0*/  LDG.E.128.CONSTANT R16, desc[UR6][R54.64+0xa00] ;  /* 0x000a000636107981 */ /* 0x000ea2000c1e9d00 */
[----:B------:R-:W-:Y:S01]  /*3ae0*/  FFMA.FTZ R9, R12, R8, R9 ;  /* 0x000000080c097223 */ /* 0x000fe20000010009 */
[----:B------:R-:W-:Y:S01]  /*3af0*/  @!P1 VIADD R8, R48, 0x2 ;  /* 0x0000000230089836 */ /* 0x000fe20000000000 */
[----:B------:R-:W-:Y:S02]  /*3b00*/  @!P1 FSEL R10, R10, RZ, !P3 ;  /* 0x000000ff0a0a9208 */ /* 0x000fe40005800000 */
[-C--:B------:R-:W-:Y:S02]  /*3b10*/  @!P1 ISETP.GE.AND P3, PT, R48, R51.reuse, PT ;  /* 0x000000333000920c */ /* 0x080fe40003f66270 */
[----:B------:R-:W-:-:S02]  /*3b20*/  @!P1 ISETP.GE.AND P2, PT, R8, R51, PT ;  /* 0x000000330800920c */ /* 0x000fc40003f46270 */
[----:B------:R-:W-:Y:S02]  /*3b30*/  @!P1 IADD3 R8, PT, PT, R48, 0x1, RZ ;  /* 0x0000000130089810 */ /* 0x000fe40007ffe0ff */
[----:B------:R-:W-:Y:S02]  /*3b40*/  @!P1 FSEL R11, R11, RZ, !P2 ;  /* 0x000000ff0b0b9208 */ /* 0x000fe40005000000 */
[-C--:B------:R-:W-:Y:S02]  /*3b50*/  @!P1 ISETP.GE.AND P2, PT, R50, R51.reuse, PT ;  /* 0x000000333200920c */ /* 0x080fe40003f46270 */
[----:B---3--:R-:W-:Y:S02]  /*3b60*/  @!P1 FSEL R21, R21, RZ, !P3 ;  /* 0x000000ff15159208 */ /* 0x008fe40005800000 */
[----:B------:R-:W-:Y:S02]  /*3b70*/  @!P1 ISETP.GE.AND P4, PT, R8, R51, PT ;  /* 0x000000330800920c */ /* 0x000fe40003f86270 */
[----:B------:R-:W-:Y:S01]  /*3b80*/  @!P1 IADD3 R8, PT, PT, R48, 0x2, RZ ;  /* 0x0000000230089810 */ /* 0x000fe20007ffe0ff */
[----:B------:R-:W-:Y:S01]  /*3b90*/  FMUL.FTZ R21, R13, R21 ;  /* 0x000000150d157220 */ /* 0x000fe20000410000 */
[----:B------:R-:W-:-:S02]  /*3ba0*/  @!P1 FSEL R20, R20, RZ, !P2 ;  /* 0x000000ff14149208 */ /* 0x000fc40005000000 */
[----:B------:R-:W-:Y:S02]  /*3bb0*/  @!P1 ISETP.GE.AND P5, PT, R8, R51, PT ;  /* 0x000000330800920c */ /* 0x000fe40003fa6270 */
[----:B------:R-:W-:Y:S01]  /*3bc0*/  @!P1 FSEL R22, R22, RZ, !P4 ;  /* 0x000000ff16169208 */ /* 0x000fe20006000000 */
[----:B------:R-:W-:Y:S01]  /*3bd0*/  FFMA.FTZ R21, R12, R20, R21 ;  /* 0x000000140c157223 */ /* 0x000fe20000010015 */
[----:B------:R-:W-:-:S03]  /*3be0*/  @!P1 FSEL R23, R23, RZ, !P5 ;  /* 0x000000ff17179208 */ /* 0x000fc60006800000 */
[----:B------:R-:W-:-:S04]  /*3bf0*/  FFMA.FTZ R22, R14, R22, R21 ;  /* 0x000000160e167223 */ /* 0x000fc80000010015 */
[----:B------:R-:W-:-:S04]  /*3c00*/  FFMA.FTZ R22, R15, R23, R22 ;  /* 0x000000170f167223 */ /* 0x000fc80000010016 */
[----:B------:R-:W-:Y:S02]  /*3c10*/  FADD.FTZ R41, R41, R22 ;  /* 0x0000001629297221 */ /* 0x000fe40000010000 */
[----:B------:R-:W3:Y:S01]  /*3c20*/  LDG.E.128.CONSTANT R20, desc[UR6][R54.64+0xc00] ;  /* 0x000c000636147981 */ /* 0x000ee2000c1e9d00 */
[CC--:B------:R-:W-:Y:S01]  /*3c30*/  @!P1 ISETP.GE.AND P3, PT, R48.reuse, R51.reuse, PT ;  /* 0x000000333000920c */ /* 0x0c0fe20003f66270 */
[----:B------:R-:W-:Y:S01]  /*3c40*/  @!P1 VIADD R8, R48, 0x1 ;  /* 0x0000000130089836 */ /* 0x000fe20000000000 */
[----:B------:R-:W-:Y:S01]  /*3c50*/  @!P1 ISETP.GE.AND P2, PT, R50, R51, PT ;  /* 0x000000333200920c */ /* 0x000fe20003f46270 */
[----:B------:R-:W-:-:S04]  /*3c60*/  FFMA.FTZ R10, R14, R10, R9 ;  /* 0x0000000a0e0a7223 */ /* 0x000fc80000010009 */
        /* <DEDUP_REMOVED lines=9> */
[-C--:B------:R-:W-:Y:S02]  /*3d00*/  @!P1 ISETP.GE.AND P3, PT, R48, R51.reuse, PT ;  /* 0x000000333000920c */ /* 0x080fe40003f66270 */
[-C--:B------:R-:W-:Y:S01]  /*3d10*/  @!P1 ISETP.GE.AND P4, PT, R8, R51.reuse, PT ;  /* 0x000000330800920c */ /* 0x080fe20003f86270 */
[----:B------:R-:W-:Y:S01]  /*3d20*/  @!P1 VIADD R8, R48, 0x2 ;  /* 0x0000000230089836 */ /* 0x000fe20000000000 */
[----:B------:R-:W-:Y:S02]  /*3d30*/  @!P1 FSEL R19, R19, RZ, !P2 ;  /* 0x000000ff13139208 */ /* 0x000fe40005000000 */
[-C--:B------:R-:W-:Y:S02]  /*3d40*/  @!P1 ISETP.GE.AND P2, PT, R50, R51.reuse, PT ;  /* 0x000000333200920c */ /* 0x080fe40003f46270 */
[----:B------:R-:W-:-:S02]  /*3d50*/  @!P1 ISETP.GE.AND P5, PT, R8, R51, PT ;  /* 0x000000330800920c */ /* 0x000fc40003fa6270 */
[----:B------:R-:W2:Y:S01]  /*3d60*/  LDG.E.128.CONSTANT R8, desc[UR6][R54.64+0xe00] ;  /* 0x000e000636087981 */ /* 0x000ea2000c1e9d00 */
        /* <DEDUP_REMOVED lines=11> */
[-C--:B------:R-:W-:Y:S02]  /*3e20*/  @!P1 ISETP.GE.AND P3, PT, R48, R51.reuse, PT ;  /* 0x000000333000920c */ /* 0x080fe40003f66270 */
[----:B------:R-:W-:Y:S01]  /*3e30*/  @!P1 ISETP.GE.AND P2, PT, R50, R51, PT ;  /* 0x000000333200920c */ /* 0x000fe20003f46270 */
[----:B------:R-:W-:-:S04]  /*3e40*/  FFMA.FTZ R17, R12, R16, R17 ;  /* 0x000000100c117223 */ /* 0x000fc80000010011 */
[----:B------:R-:W-:Y:S01]  /*3e50*/  FFMA.FTZ R16, R14, R18, R17 ;  /* 0x000000120e107223 */ /* 0x000fe20000010011 */
[----:B------:R-:W-:-:S03]  /*3e60*/  @!P1 IADD3 R18, PT, PT, R48, 0x1, RZ ;  /* 0x0000000130129810 */ /* 0x000fc60007ffe0ff */
[----:B------:R-:W-:Y:S01]  /*3e70*/  FFMA.FTZ R16, R15, R19, R16 ;  /* 0x000000130f107223 */ /* 0x000fe20000010010 */
[----:B------:R-:W-:-:S03]  /*3e80*/  @!P1 ISETP.GE.AND P4, PT, R48, R51, PT ;  /* 0x000000333000920c */ /* 0x000fc60003f86270 */
[----:B------:R-:W-:Y:S01]  /*3e90*/  FADD.FTZ R37, R37, R16 ;  /* 0x0000001025257221 */ /* 0x000fe20000010000 */
[----:B--2---:R-:W-:Y:S02]  /*3ea0*/  @!P1 FSEL R9, R9, RZ, !P3 ;  /* 0x000000ff09099208 */ /* 0x004fe40005800000 */
[----:B------:R-:W-:-:S03]  /*3eb0*/  @!P1 FSEL R8, R8, RZ, !P2 ;  /* 0x000000ff08089208 */ /* 0x000fc60005000000 */
[----:B------:R-:W-:Y:S01]  /*3ec0*/  FMUL.FTZ R9, R13, R9 ;  /* 0x000000090d097220 */ /* 0x000fe20000410000 */
[-C--:B------:R-:W-:Y:S02]  /*3ed0*/  @!P1 ISETP.GE.AND P3, PT, R18, R51.reuse, PT ;  /* 0x000000331200920c */ /* 0x080fe40003f66270 */
[----:B------:R-:W2:Y:S01]  /*3ee0*/  LDG.E.128.CONSTANT R16, desc[UR6][R54.64+0x1200] ;  /* 0x0012000636107981 */ /* 0x000ea2000c1e9d00 */
[----:B------:R-:W-:Y:S01]  /*3ef0*/  FFMA.FTZ R9, R12, R8, R9 ;  /* 0x000000080c097223 */ /* 0x000fe20000010009 */
[----:B------:R-:W-:Y:S02]  /*3f00*/  @!P1 IADD3 R8, PT, PT, R48, 0x2, RZ ;  /* 0x0000000230089810 */ /* 0x000fe40007ffe0ff */
[----:B------:R-:W-:Y:S02]  /*3f10*/  @!P1 FSEL R10, R10, RZ, !P3 ;  /* 0x000000ff0a0a9208 */ /* 0x000fe40005800000 */
[----:B------:R-:W-:Y:S01]  /*3f20*/  @!P1 ISETP.GE.AND P3, PT, R8, R51, PT ;  /* 0x000000330800920c */ /* 0x000fe20003f66270 */
[----:B------:R-:W-:-:S03]  /*3f30*/  @!P1 VIADD R8, R48, 0x1 ;  /* 0x0000000130089836 */ /* 0x000fc60000000000 */
[----:B------:R-:W-:Y:S02]  /*3f40*/  @!P1 FSEL R11, R11, RZ, !P3 ;  /* 0x000000ff0b0b9208 */ /* 0x000fe40005800000 */
[-C--:B------:R-:W-:Y:S02]  /*3f50*/  @!P1 ISETP.GE.AND P3, PT, R50, R51.reuse, PT ;  /* 0x000000333200920c */ /* 0x080fe40003f66270 */
[----:B------:R-:W-:Y:S02]  /*3f60*/  @!P1 ISETP.GE.AND P5, PT, R8, R51, PT ;  /* 0x000000330800920c */ /* 0x000fe40003fa6270 */
[----:B------:R-:W-:-:S04]  /*3f70*/  @!P1 IADD3 R8, PT, PT, R48, 0x2, RZ ;  /* 0x0000000230089810 */ /* 0x000fc80007ffe0ff */
        /* <DEDUP_REMOVED lines=15> */
[----:B------:R-:W-:-:S04]  /*4070*/  FFMA.FTZ R10, R15, R11, R10 ;  /* 0x0000000b0f0a7223 */ /* 0x000fc8000001000a */
[----:B------:R-:W-:Y:S01]  /*4080*/  FADD.FTZ R35, R35, R10 ;  /* 0x0000000a23237221 */ /* 0x000fe20000010000 */
[----:B--2---:R-:W-:Y:S02]  /*4090*/  @!P1 FSEL R17, R17, RZ, !P3 ;  /* 0x000000ff11119208 */ /* 0x004fe40005800000 */
[----:B------:R-:W-:Y:S02]  /*40a0*/  @!P1 FSEL R16, R16, RZ, !P2 ;  /* 0x000000ff10109208 */ /* 0x000fe40005000000 */
[----:B------:R-:W-:Y:S01]  /*40b0*/  @!P1 ISETP.GE.AND P2, PT, R8, R51, PT ;  /* 0x000000330800920c */ /* 0x000fe20003f46270 */
[----:B------:R-:W-:Y:S02]  /*40c0*/  @!P1 VIADD R8, R48, 0x2 ;  /* 0x0000000230089836 */ /* 0x000fe40000000000 */
[----:B------:R-:W-:Y:S01]  /*40d0*/  FMUL.FTZ R17, R13, R17 ;  /* 0x000000110d117220 */ /* 0x000fe20000410000 */
[----:B------:R-:W-:Y:S02]  /*40e0*/  @!P1 FSEL R18, R18, RZ, !P2 ;  /* 0x000000ff12129208 */ /* 0x000fe40005000000 */
[----:B------:R-:W-:Y:S01]  /*40f0*/  @!P1 ISETP.GE.AND P2, PT, R8, R51, PT ;  /* 0x000000330800920c */ /* 0x000fe20003f46270 */
[----:B------:R-:W-:Y:S01]  /*4100*/  FFMA.FTZ R17, R12, R16, R17 ;  /* 0x000000100c117223 */ /* 0x000fe20000010011 */
[----:B------:R-:W-:-:S02]  /*4110*/  @!P1 IADD3 R8, PT, PT, R48, 0x1, RZ ;  /* 0x0000000130089810 */ /* 0x000fc40007ffe0ff */
[----:B------:R-:W-:Y:S01]  /*4120*/  @!P1 FSEL R19, R19, RZ, !P2 ;  /* 0x000000ff13139208 */ /* 0x000fe20005000000 */
[----:B------:R-:W-:Y:S01]  /*4130*/  FFMA.FTZ R16, R14, R18, R17 ;  /* 0x000000120e107223 */ /* 0x000fe20000010011 */
[----:B------:R-:W-:Y:S02]  /*4140*/  @!P1 ISETP.GE.AND P4, PT, R8, R51, PT ;  /* 0x000000330800920c */ /* 0x000fe40003f86270 */
[C---:B------:R-:W-:Y:S01]  /*4150*/  @!P1 IADD3 R8, PT, PT, R48.reuse, 0x2, RZ ;  /* 0x0000000230089810 */ /* 0x040fe20007ffe0ff */
[----:B------:R-:W-:Y:S01]  /*4160*/  FFMA.FTZ R16, R15, R19, R16 ;  /* 0x000000130f107223 */ /* 0x000fe20000010010 */
[-C--:B------:R-:W-:Y:S02]  /*4170*/  @!P1 ISETP.GE.AND P3, PT, R48, R51.reuse, PT ;  /* 0x000000333000920c */ /* 0x080fe40003f66270 */
[-C--:B------:R-:W-:Y:S01]  /*4180*/  @!P1 ISETP.GE.AND P5, PT, R8, R51.reuse, PT ;  /* 0x000000330800920c */ /* 0x080fe20003fa6270 */
[----:B------:R-:W-:Y:S01]  /*4190*/  FADD.FTZ R33, R33, R16 ;  /* 0x0000001021217221 */ /* 0x000fe20000010000 */
[----:B------:R-:W-:Y:S01]  /*41a0*/  @!P1 VIADD R16, R48, 0x1 ;  /* 0x0000000130109836 */ /* 0x000fe20000000000 */
[----:B------:R-:W-:Y:S01]  /*41b0*/  @!P1 ISETP.GE.AND P2, PT, R50, R51, PT ;  /* 0x000000333200920c */ /* 0x000fe20003f46270 */
[----:B------:R-:W2:Y:S01]  /*41c0*/  LDG.E.128.CONSTANT R8, desc[UR6][R54.64+0x1600] ;  /* 0x0016000636087981 */ /* 0x000ea2000c1e9d00 */
[----:B---3--:R-:W-:-:S02]  /*41d0*/  @!P1 FSEL R21, R21, RZ, !P3 ;  /* 0x000000ff15159208 */ /* 0x008fc40005800000 */
[----:B------:R-:W-:Y:S02]  /*41e0*/  @!P1 FSEL R23, R23, RZ, !P5 ;  /* 0x000000ff17179208 */ /* 0x000fe40006800000 */
[----:B------:R-:W-:Y:S02]  /*41f0*/  @!P1 ISETP.GE.AND P5, PT, R16, R51, PT ;  /* 0x000000331000920c */ /* 0x000fe40003fa6270 */
[----:B------:R-:W-:Y:S01]  /*4200*/  @!P1 IADD3 R16, PT, PT, R48, 0x2, RZ ;  /* 0x0000000230109810 */ /* 0x000fe20007ffe0ff */
[----:B------:R-:W-:Y:S01]  /*4210*/  FMUL.FTZ R21, R13, R21 ;  /* 0x000000150d157220 */ /* 0x000fe20000410000 */
[----:B------:R-:W-:Y:S02]  /*4220*/  @!P1 FSEL R20, R20, RZ, !P2 ;  /* 0x000000ff14149208 */ /* 0x000fe40005000000 */
[----:B------:R-:W-:Y:S02]  /*4230*/  @!P1 ISETP.GE.AND P2, PT, R16, R51, PT ;  /* 0x000000331000920c */ /* 0x000fe40003f46270 */
[----:B------:R-:W-:Y:S01]  /*4240*/  @!P1 FSEL R22, R22, RZ, !P4 ;  /* 0x000000ff16169208 */ /* 0x000fe20006000000 */
[----:B------:R-:W-:Y:S01]  /*4250*/  FFMA.FTZ R21, R12, R20, R21 ;  /* 0x000000140c157223 */ /* 0x000fe20000010015 */
[----:B------:R-:W-:-:S03]  /*4260*/  @!P1 IADD3 R16, PT, PT, R48, 0x1, RZ ;  /* 0x0000000130109810 */ /* 0x000fc60007ffe0ff */
[----:B------:R-:W-:Y:S01]  /*4270*/  FFMA.FTZ R22, R14, R22, R21 ;  /* 0x000000160e167223 */ /* 0x000fe20000010015 */
[----:B------:R-:W-:Y:S02]  /*4280*/  @!P1 ISETP.GE.AND P3, PT, R16, R51, PT ;  /* 0x000000331000920c */ /* 0x000fe40003f66270 */
[----:B------:R-:W3:Y:S01]  /*4290*/  LDG.E.128.CONSTANT R16, desc[UR6][R54.64+0x1800] ;  /* 0x0018000636107981 */ /* 0x000ee2000c1e9d00 */
[----:B------:R-:W-:-:S03]  /*42a0*/  FFMA.FTZ R57, R15, R23, R22 ;  /* 0x000000170f397223 */ /* 0x000fc60000010016 */
[----:B------:R-:W4:Y:S01]  /*42b0*/  LDG.E.128.CONSTANT R20, desc[UR6][R54.64+0x1a00] ;  /* 0x001a000636147981 */ /* 0x000f22000c1e9d00 */
[-C--:B------:R-:W-:Y:S02]  /*42c0*/  @!P1 ISETP.GE.AND P4, PT, R50, R51.reuse, PT ;  /* 0x000000333200920c */ /* 0x080fe40003f86270 */
[-C--:B------:R-:W-:Y:S01]  /*42d0*/  @!P1 ISETP.GE.AND P6, PT, R48, R51.reuse, PT ;  /* 0x000000333000920c */ /* 0x080fe20003fc6270 */
[----:B------:R-:W-:Y:S01]  /*42e0*/  FADD.FTZ R32, R32, R57 ;  /* 0x0000003920207221 */ /* 0x000fe20000010000 */
[----:B--2---:R-:W-:Y:S02]  /*42f0*/  @!P1 FSEL R8, R8, RZ, !P4 ;  /* 0x000000ff08089208 */ /* 0x004fe40006000000 */
[-C--:B------:R-:W-:Y:S02]  /*4300*/  @!P1 ISETP.GE.AND P4, PT, R50, R51.reuse, PT ;  /* 0x000000333200920c */ /* 0x080fe40003f86270 */
[----:B------:R-:W-:Y:S02]  /*4310*/  @!P1 FSEL R10, R10, RZ, !P5 ;  /* 0x000000ff0a0a9208 */ /* 0x000fe40006800000 */
[----:B------:R-:W-:-:S02]  /*4320*/  @!P1 ISETP.GE.AND P5, PT, R48, R51, PT ;  /* 0x000000333000920c */ /* 0x000fc40003fa6270 */
[----:B------:R-:W-:Y:S02]  /*4330*/  @!P1 FSEL R9, R9, RZ, !P6 ;  /* 0x000000ff09099208 */ /* 0x000fe40007000000 */
[----:B------:R-:W-:-:S03]  /*4340*/  @!P1 ISETP.GE.AND P6, PT, R50, R51, PT ;  /* 0x000000333200920c */ /* 0x000fc60003fc6270 */
[----:B------:R-:W-:-:S04]  /*4350*/  FMUL.FTZ R9, R13, R9 ;  /* 0x000000090d097220 */ /* 0x000fc80000410000 */
[----:B------:R-:W-:Y:S01]  /*4360*/  FFMA.FTZ R9, R12, R8, R9 ;  /* 0x000000080c097223 */ /* 0x000fe20000010009 */
[----:B------:R-:W-:Y:S01]  /*4370*/  @!P1 VIADD R8, R48, 0x2 ;  /* 0x0000000230089836 */ /* 0x000fe20000000000 */
[----:B------:R-:W-:Y:S02]  /*4380*/  @!P1 FSEL R11, R11, RZ, !P2 ;  /* 0x000000ff0b0b9208 */ /* 0x000fe40005000000 */
[----:B------:R-:W-:Y:S01]  /*4390*/  FFMA.FTZ R10, R14, R10, R9 ;  /* 0x0000000a0e0a7223 */ /* 0x000fe20000010009 */
[----:B---3--:R-:W-:Y:S02]  /*43a0*/  @!P1 FSEL R16, R16, RZ, !P4 ;  /* 0x000000ff10109208 */ /* 0x008fe40006000000 */
[----:B------:R-:W-:Y:S02]  /*43b0*/  @!P1 ISETP.GE.AND P4, PT, R48, R51, PT ;  /* 0x000000333000920c */ /* 0x000fe40003f86270 */
[----:B------:R-:W-:Y:S02]  /*43c0*/  @!P1 FSEL R17, R17, RZ, !P5 ;  /* 0x000000ff11119208 */ /* 0x000fe40006800000 */
[----:B----4-:R-:W-:-:S02]  /*43d0*/  @!P1 FSEL R21, R21, RZ, !P4 ;  /* 0x000000ff15159208 */ /* 0x010fc40006000000 */
[----:B------:R-:W-:Y:S01]  /*43e0*/  @!P1 FSEL R20, R20, RZ, !P6 ;  /* 0x000000ff14149208 */ /* 0x000fe20007000000 */
[C---:B------:R-:W-:Y:S02]  /*43f0*/  FMUL.FTZ R17, R13.reuse, R17 ;  /* 0x000000110d117220 */ /* 0x040fe40000410000 */
[----:B------:R-:W-:Y:S02]  /*4400*/  FMUL.FTZ R13, R13, R21 ;  /* 0x000000150d0d7220 */ /* 0x000fe40000410000 */
[C---:B------:R-:W-:Y:S02]  /*4410*/  FFMA.FTZ R17, R12.reuse, R16, R17 ;  /* 0x000000100c117223 */ /* 0x040fe40000010011 */
[----:B------:R-:W-:Y:S01]  /*4420*/  FFMA.FTZ R13, R12, R20, R13 ;  /* 0x000000140c0d7223 */ /* 0x000fe2000001000d */
[----:B------:R-:W-:-:S04]  /*4430*/  @!P1 IADD3 R12, PT, PT, R48, 0x1, RZ ;  /* 0x00000001300c9810 */ /* 0x000fc80007ffe0ff */
[-C--:B------:R-:W-:Y:S02]  /*4440*/  @!P1 ISETP.GE.AND P4, PT, R12, R51.reuse, PT ;  /* 0x000000330c00920c */ /* 0x080fe40003f86270 */
[----:B------:R-:W-:Y:S02]  /*4450*/  @!P1 FSEL R18, R18, RZ, !P3 ;  /* 0x000000ff12129208 */ /* 0x000fe40005800000 */
[CC--:B------:R-:W-:Y:S02]  /*4460*/  @!P1 ISETP.GE.AND P3, PT, R8.reuse, R51.reuse, PT ;  /* 0x000000330800920c */ /* 0x0c0fe40003f66270 */
[----:B------:R-:W-:Y:S02]  /*4470*/  @!P1 ISETP.GE.AND P5, PT, R8, R51, PT ;  /* 0x000000330800920c */ /* 0x000fe40003fa6270 */
[----:B------:R-:W-:Y:S01]  /*4480*/  @!P1 FSEL R22, R22, RZ, !P4 ;  /* 0x000000ff16169208 */ /* 0x000fe20006000000 */
[----:B------:R-:W-:Y:S01]  /*4490*/  FFMA.FTZ R18, R14, R18, R17 ;  /* 0x000000120e127223 */ /* 0x000fe20000010011 */
[----:B------:R-:W-:-:S02]  /*44a0*/  @!P1 FSEL R19, R19, RZ, !P3 ;  /* 0x000000ff13139208 */ /* 0x000fc40005800000 */
[----:B------:R-:W-:Y:S01]  /*44b0*/  @!P1 FSEL R23, R23, RZ, !P5 ;  /* 0x000000ff17179208 */ /* 0x000fe20006800000 */
[----:B------:R-:W-:Y:S01]  /*44c0*/  FFMA.FTZ R14, R14, R22, R13 ;  /* 0x000000160e0e7223 */ /* 0x000fe2000001000d */
[C---:B------:R-:W-:Y:S01]  /*44d0*/  FFMA.FTZ R10, R15.reuse, R11, R10 ;  /* 0x0000000b0f0a7223 */ /* 0x040fe2000001000a */
[C---:B------:R-:W-:Y:S02]  /*44e0*/  FFMA.FTZ R19, R15.reuse, R19, R18 ;  /* 0x000000130f137223 */ /* 0x040fe40000010012 */
[----:B------:R-:W-:Y:S01]  /*44f0*/  FFMA.FTZ R14, R15, R23, R14 ;  /* 0x000000170f0e7223 */ /* 0x000fe2000001000e */
[----:B------:R-:W-:Y:S01]  /*4500*/  FADD.FTZ R31, R31, R10 ;  /* 0x0000000a1f1f7221 */ /* 0x000fe20000010000 */
[----:B------:R-:W-:Y:S02]  /*4510*/  FADD.FTZ R30, R30, R19 ;  /* 0x000000131e1e7221 */ /* 0x000fe40000010000 */
[----:B------:R-:W-:-:S07]  /*4520*/  FADD.FTZ R29, R29, R14 ;  /* 0x0000000e1d1d7221 */ /* 0x000fce0000010000 */
.L_x_24505:
[----:B---3--:R-:W-:Y:S05]  /*4530*/  BSYNC.RECONVERGENT B1 ;  /* 0x0000000000017941 */ /* 0x008fea0003800200 */
.L_x_24504:
[----:B------:R-:W-:Y:S01]  /*4540*/  IADD3 R26, P1, PT, R26, 0x10, RZ ;  /* 0x000000101a1a7810 */ /* 0x000fe20007f3e0ff */
[----:B------:R-:W-:Y:S01]  /*4550*/  VIADD R28, R28, 0x4 ;  /* 0x000000041c1c7836 */ /* 0x000fe20000000000 */
[----:B------:R-:W-:Y:S02]  /*4560*/  MOV R10, R3 ;  /* 0x00000003000a7202 */ /* 0x000fe40000000f00 */
[----:B------:R-:W-:Y:S01]  /*4570*/  IADD3 R48, PT, PT, R48, 0x40, RZ ;  /* 0x0000004030307810 */ /* 0x000fe20007ffe0ff */
[----:B------:R-:W-:Y:S01]  /*4580*/  IMAD.X R7, RZ, RZ, R7, P1 ;  /* 0x000000ffff077224 */ /* 0x000fe200008e0607 */
[----:B------:R-:W-:Y:S01]  /*4590*/  IADD3 R25, PT, PT, R25, 0x100, RZ ;  /* 0x0000010019197810 */ /* 0x000fe20007ffe0ff */
[----:B------:R-:W-:Y:S06]  /*45a0*/  @!P0 BRA `(.L_x_24506) ;  /* 0xffffffec00748947 */ /* 0x000fec000383ffff */
.L_x_24503:
[----:B--23--:R-:W-:Y:S05]  /*45b0*/  BSYNC.RECONVERGENT B0 ;  /* 0x0000000000007941 */ /* 0x00cfea0003800200 */
.L_x_24502:
[----:B0-----:R-:W0:Y:S01]  /*45c0*/  SHFL.BFLY PT, R11, R32, 0x2, 0x1f ;  /* 0x0c401f00200b7f89 */ /* 0x001e2200000e0000 */
[----:B------:R-:W2:Y:S01]  /*45d0*/  S2UR UR5, SR_CgaCtaId ;  /* 0x00000000000579c3 */ /* 0x000ea20000008800 */
[C---:B------:R-:W-:Y:S01]  /*45e0*/  LOP3.LUT R15, R38.reuse, 0x3c0, RZ, 0xc0, !PT ;  /* 0x000003c0260f7812 */ /* 0x040fe200078ec0ff */
[----:B------:R-:W-:Y:S01]  /*45f0*/  UMOV UR4, 0x400 ;  /* 0x0000040000047882 */ /* 0x000fe20000000000 */
[----:B------:R-:W3:Y:S01]  /*4600*/  SHFL.BFLY PT, R4, R45, 0x2, 0x1f ;  /* 0x0c401f002d047f89 */ /* 0x000ee200000e0000 */
[----:B------:R-:W-:Y:S01]  /*4610*/  SHF.R.U32.HI R47, RZ, 0x2, R47 ;  /* 0x00000002ff2f7819 */ /* 0x000fe2000001162f */
[----:B------:R-:W-:Y:S01]  /*4620*/  UIADD3 UR4, UPT, UPT, UR4, 0x1e0, URZ ;  /* 0x000001e004047890 */ /* 0x000fe2000fffe0ff */
[----:B------:R-:W-:Y:S01]  /*4630*/  LOP3.LUT R17, R38, 0x3e0, RZ, 0xc0, !PT ;  /* 0x000003e026117812 */ /* 0x000fe200078ec0ff */
[----:B------:R-:W4:Y:S01]  /*4640*/  SHFL.BFLY PT, R3, R44, 0x2, 0x1f ;  /* 0x0c401f002c037f89 */ /* 0x000f2200000e0000 */
[----:B------:R-:W-:Y:S01]  /*4650*/  BSSY.RECONVERGENT B0, `(.L_x_24507) ;  /* 0x0000050000007945 */ /* 0x000fe20003800200 */
[----:B------:R-:W-:Y:S01]  /*4660*/  IMAD R47, R24, 0x70, R47 ;  /* 0x00000070182f7824 */ /* 0x000fe200078e022f */
[C---:B------:R-:W-:Y:S01]  /*4670*/  LOP3.LUT P0, RZ, R38.reuse, 0x3c3, RZ, 0xc0, !PT ;  /* 0x000003c326ff7812 */ /* 0x040fe2000780c0ff */
[----:B-1----:R-:W1:Y:S01]  /*4680*/  SHFL.BFLY PT, R14, R33, 0x2, 0x1f ;  /* 0x0c401f00210e7f89 */ /* 0x002e6200000e0000 */
[----:B------:R-:W-:-:S02]  /*4690*/  LOP3.LUT P1, RZ, R38, 0x3e3, RZ, 0xc0, !PT ;  /* 0x000003e326ff7812 */ /* 0x000fc4000782c0ff */
[C---:B------:R-:W-:Y:S01]  /*46a0*/  ISETP.GT.U32.AND P3, PT, R38.reuse, 0x1f, PT ;  /* 0x0000001f2600780c */ /* 0x040fe20003f64070 */
[----:B------:R-:W1:Y:S04]  /*46b0*/  SHFL.BFLY PT, R6, R43, 0x2, 0x1f ;  /* 0x0c401f002b067f89 */ /* 0x000e6800000e0000 */
[----:B------:R-:W1:Y:S04]  /*46c0*/  SHFL.BFLY PT, R5, R42, 0x2, 0x1f ;  /* 0x0c401f002a057f89 */ /* 0x000e6800000e0000 */
[----:B------:R-:W1:Y:S01]  /*46d0*/  SHFL.BFLY PT, R8, R41, 0x2, 0x1f ;  /* 0x0c401f0029087f89 */ /* 0x000e6200000e0000 */
[----:B0-----:R-:W-:Y:S01]  /*46e0*/  FADD.FTZ R32, R11, R32 ;  /* 0x000000200b207221 */ /* 0x001fe20000010000 */
[----:B------:R-:W-:Y:S01]  /*46f0*/  LOP3.LUT R11, R38, 0x3, RZ, 0xc0, !PT ;  /* 0x00000003260b7812 */ /* 0x000fe200078ec0ff */
[----:B--2---:R-:W-:Y:S01]  /*4700*/  ULEA UR4, UR5, UR4, 0x18 ;  /* 0x0000000405047291 */ /* 0x004fe2000f8ec0ff */
[----:B------:R-:W0:Y:S01]  /*4710*/  SHFL.BFLY PT, R10, R37, 0x2, 0x1f ;  /* 0x0c401f00250a7f89 */ /* 0x000e2200000e0000 */
[----:B---3--:R-:W-:Y:S01]  /*4720*/  FADD.FTZ R45, R4, R45 ;  /* 0x0000002d042d7221 */ /* 0x008fe20000010000 */
[----:B------:R-:W-:-:S02]  /*4730*/  ISETP.NE.AND P2, PT, R11, RZ, PT ;  /* 0x000000ff0b00720c */ /* 0x000fc40003f45270 */
[----:B------:R-:W2:Y:S01]  /*4740*/  SHFL.BFLY PT, R7, R36, 0x2, 0x1f ;  /* 0x0c401f0024077f89 */ /* 0x000ea200000e0000 */
[----:B----4-:R-:W-:Y:S01]  /*4750*/  FADD.FTZ R44, R3, R44 ;  /* 0x0000002c032c7221 */ /* 0x010fe20000010000 */
[----:B------:R-:W-:Y:S02]  /*4760*/  ISETP.NE.OR P5, PT, R15, 0x40, P2 ;  /* 0x000000400f00780c */ /* 0x000fe400017a5670 */
[----:B------:R-:W3:Y:S01]  /*4770*/  SHFL.BFLY PT, R12, R35, 0x2, 0x1f ;  /* 0x0c401f00230c7f89 */ /* 0x000ee200000e0000 */
[----:B-1----:R-:W-:Y:S01]  /*4780*/  FADD.FTZ R33, R14, R33 ;  /* 0x000000210e217221 */ /* 0x002fe20000010000 */
[----:B------:R-:W-:Y:S02]  /*4790*/  LEA R47, R47, UR4, 0x2 ;  /* 0x000000042f2f7c11 */ /* 0x000fe4000f8e10ff */
[----:B------:R-:W1:Y:S01]  /*47a0*/  SHFL.BFLY PT, R9, R34, 0x2, 0x1f ;  /* 0x0c401f0022097f89 */ /* 0x000e6200000e0000 */
[----:B------:R-:W-:Y:S01]  /*47b0*/  FADD.FTZ R43, R6, R43 ;  /* 0x0000002b062b7221 */ /* 0x000fe20000010000 */
[----:B------:R-:W-:-:S02]  /*47c0*/  ISETP.NE.OR P4, PT, R17, 0x20, P2 ;  /* 0x000000201100780c */ /* 0x000fc40001785670 */
        /* <DEDUP_REMOVED lines=36> */
[----:B-1----:R-:W-:Y:S01]  /*4a10*/  FADD.FTZ R34, R34, R9 ;  /* 0x0000000922227221 */ /* 0x002fe20000010000 */
        /* <DEDUP_REMOVED lines=19> */
.L_x_24508:
[----:B------:R-:W-:Y:S05]  /*4b50*/  BSYNC.RECONVERGENT B0 ;  /* 0x0000000000007941 */ /* 0x000fea0003800200 */
.L_x_24507:
        /* <DEDUP_REMOVED lines=31> */
.L_x_24510:
[----:B------:R-:W-:Y:S05]  /*4d50*/  BSYNC.RECONVERGENT B0 ;  /* 0x0000000000007941 */ /* 0x000fea0003800200 */
.L_x_24509:
        /* <DEDUP_REMOVED lines=17> */
.L_x_24512:
[----:B------:R-:W-:Y:S05]  /*4e70*/  BSYNC.RECONVERGENT B0 ;  /* 0x0000000000007941 */ /* 0x000fea0003800200 */
.L_x_24511:
        /* <DEDUP_REMOVED lines=31> */
.L_x_24514:
[----:B------:R-:W-:Y:S05]  /*5070*/  BSYNC.RECONVERGENT B0 ;  /* 0x0000000000007941 */ /* 0x000fea0003800200 */
.L_x_24513:
        /* <DEDUP_REMOVED lines=30> */
.L_x_24479:
        /* <DEDUP_REMOVED lines=8> */
.L_x_24516:
[----:B------:R-:W-:Y:S05]  /*52e0*/  BSYNC B2 ;  /* 0x0000000000027941 */ /* 0x000fea0003800000 */
.L_x_24515:
[----:B------:R-:W-:Y:S01]  /*52f0*/  MOV R9, R8 ;  /* 0x0000000800097202 */ /* 0x000fe20000000f00 */
[----:B------:R-:W-:Y:S06]  /*5300*/  BRA `(.L_x_24517) ;  /* 0xffffffc000607947 */ /* 0x000fec000383ffff */
.L_x_24481:
        /* <DEDUP_REMOVED lines=8> */
.L_x_24519:
[----:B------:R-:W-:Y:S05]  /*5390*/  BSYNC B0 ;  /* 0x0000000000007941 */ /* 0x000fea0003800000 */
.L_x_24518:
        /* <DEDUP_REMOVED lines=9> */
.L_x_24520:
[----:B------:R-:W-:Y:S02]  /*5430*/  HFMA2 R13, -RZ, RZ, 0, 2.384185791015625e-07 ;  /* 0x00000004ff0d7431 */ /* 0x000fe400000001ff */
[----:B------:R-:W-:-:S05]  /*5440*/  IMAD.MOV.U32 R7, RZ, RZ, R8 ;  /* 0x000000ffff077224 */ /* 0x000fca00078e0008 */
[----:B------:R-:W-:-:S04]  /*5450*/  FMNMX.FTZ R7, R6, R7, !PT ;  /* 0x0000000706077209 */ /* 0x000fc80007810000 */
[----:B------:R-:W-:-:S07]  /*5460*/  MOV R11, R7 ;  /* 0x00000007000b7202 */ /* 0x000fce0000000f00 */
[----:B------:R-:W-:Y:S05]  /*5470*/  WARPSYNC.COLLECTIVE R10, `(.L_x_24521) ;  /* 0x000000000a087348 */ /* 0x000fea0003c00000 */
[----:B------:R0:W1:Y:S02]  /*5480*/  SHFL.BFLY P2, R8, R11, R13, R14 ;  /* 0x0c00000d0b087389 */ /* 0x000064000004000e */
[----:B01----:R-:W-:Y:S05]  /*5490*/  ENDCOLLECTIVE ;  /* 0x000000000000791b */ /* 0x003fea0003800000 */
.L_x_24521:
[----:B------:R-:W-:Y:S02]  /*54a0*/  MOV R13, 0x2 ;  /* 0x00000002000d7802 */ /* 0x000fe40000000f00 */
[----:B------:R-:W-:-:S05]  /*54b0*/  FMNMX.FTZ R9, R7, R8, !PT ;  /* 0x0000000807097209 */ /* 0x000fca0007810000 */
[----:B------:R-:W-:-:S07]  /*54c0*/  IMAD.MOV.U32 R11, RZ, RZ, R9 ;  /* 0x000000ffff0b7224 */ /* 0x000fce00078e0009 */
[----:B------:R-:W-:Y:S05]  /*54d0*/  WARPSYNC.COLLECTIVE R10, `(.L_x_24522) ;  /* 0x000000000a087348 */ /* 0x000fea0003c00000 */
[----:B------:R0:W1:Y:S02]  /*54e0*/  SHFL.BFLY P2, R8, R11, R13, R14 ;  /* 0x0c00000d0b087389 */ /* 0x000064000004000e */
[----:B01----:R-:W-:Y:S05]  /*54f0*/  ENDCOLLECTIVE ;  /* 0x000000000000791b */ /* 0x003fea0003800000 */
.L_x_24522:
[----:B------:R-:W-:Y:S01]  /*5500*/  MOV R12, R8 ;  /* 0x00000008000c7202 */ /* 0x000fe20000000f00 */
[----:B------:R-:W-:Y:S06]  /*5510*/  BRA `(.L_x_24523) ;  /* 0xffffffc0005c7947 */ /* 0x000fec000383ffff */
.L_x_24524:
        /* <DEDUP_REMOVED lines=14> */
.L_x_26035:


//--------------------- .text._ZN4vllm25paged_attention_v1_kernelIffLi96ELi16ELi128ELNS_18Fp8KVCacheDataTypeE0ELb1EEEvPT_PKS2_PKT0_S8_ifPKiSA_iPKfiiiSC_SC_iiiii --------------------------
	.section	.text._ZN4vllm25paged_attention_v1_kernelIffLi96ELi16ELi128ELNS_18Fp8KVCacheDataTypeE0ELb1EEEvPT_PKS2_PKT0_S8_ifPKiSA_iPKfiiiSC_SC_iiiii,"ax",@progbits
	.align	128
        .global         _ZN4vllm25paged_attention_v1_kernelIffLi96ELi16ELi128ELNS_18Fp8KVCacheDataTypeE0ELb1EEEvPT_PKS2_PKT0_S8_ifPKiSA_iPKfiiiSC_SC_iiiii
        .type           _ZN4vllm25paged_attention_v1_kernelIffLi96ELi16ELi128ELNS_18Fp8KVCacheDataTypeE0ELb1EEEvPT_PKS2_PKT0_S8_ifPKiSA_iPKfiiiSC_SC_iiiii,@function
        .size           _ZN4vllm25paged_attention_v1_kernelIffLi96ELi16ELi128ELNS_18Fp8KVCacheDataTypeE0ELb1EEEvPT_PKS2_PKT0_S8_ifPKiSA_iPKfiiiSC_SC_iiiii,(.L_x_26036 - _ZN4vllm25paged_attention_v1_kernelIffLi96ELi16ELi128ELNS_18Fp8KVCacheDataTypeE0ELb1EEEvPT_PKS2_PKT0_S8_ifPKiSA_iPKfiiiSC_SC_iiiii)
        .other          _ZN4vllm25paged_attention_v1_kernelIffLi96ELi16ELi128ELNS_18Fp8KVCacheDataTypeE0ELb1EEEvPT_PKS2_PKT0_S8_ifPKiSA_iPKfiiiSC_SC_iiiii,@"STO_CUDA_ENTRY STV_DEFAULT"
_ZN4vllm25paged_attention_v1_kernelIffLi96ELi16ELi128ELNS_18Fp8KVCacheDataTypeE0ELb1EEEvPT_PKS2_PKT0_S8_ifPKiSA_iPKfiiiSC_SC_iiiii:
.text._ZN4vllm25paged_attention_v1_kernelIffLi96ELi16ELi128ELNS_18Fp8KVCacheDataTypeE0ELb1EEEvPT_PKS2_PKT0_S8_ifPKiSA_iPKfiiiSC_SC_iiiii:
        /* <DEDUP_REMOVED lines=29> */
[C---:B-1----:R-:W-:Y:S02]  /*01d0*/  @!P1 LEA R4, P2, R2.reuse, R8, 0x2 ;  /* 0x0000000802049211 */ /* 0x042fe400078410ff */
[----:B------:R-:W1:Y:S02]  /*01e0*/  LDC R8, c[0x0][0x3a0] ;  /* 0x0000e800ff087b82 */ /* 0x000e640000000800 */
[----:B------:R-:W-:-:S06]  /*01f0*/  @!P1 LEA.HI.X R5, R2, R9, R0, 0x2, P2 ;  /* 0x0000000902059211 */ /* 0x000fcc00010f1400 */
[----:B------:R-:W2:Y:S01]  /*0200*/  @!P1 LDG.E.64.CONSTANT R4, desc[UR6][R4.64] ;  /* 0x0000000604049981 */ /* 0x000ea2000c1e9b00 */
[----:B------:R-:W3:Y:S01]  /*0210*/  @P0 LDC.64 R2, c[0x0][0x3c0] ;  /* 0x0000f000ff020b82 */ /* 0x000ee20000000a00 */
[----:B-1----:R-:W-:-:S04]  /*0220*/  IABS R9, R8 ;  /* 0x0000000800097213 */ /* 0x002fc80000000000 */
[----:B------:R-:W1:Y:S01]  /*0230*/  I2F.RP R0, R9 ;  /* 0x0000000900007306 */ /* 0x000e620000209400 */
[----:B---3--:R-:W-:-:S05]  /*0240*/  @P0 IMAD.WIDE.U32 R2, R42, 0x4, R2 ;  /* 0x000000042a020825 */ /* 0x008fca00078e0002 */
[----:B------:R3:W5:Y:S01]  /*0250*/  @P0 LDG.E.CONSTANT R52, desc[UR6][R2.64] ;  /* 0x0000000602340981 */ /* 0x000762000c1e9900 */
[----:B------:R-:W-:Y:S01]  /*0260*/  SHF.R.U32.HI R53, RZ, 0x5, R6 ;  /* 0x00000005ff357819 */ /* 0x000fe20000011606 */
[----:B------:R-:W-:Y:S01]  /*0270*/  BSSY B0, `(.L_x_24525) ;  /* 0x000012d000007945 */ /* 0x000fe20003800000 */
[----:B------:R-:W-:Y:S01]  /*0280*/  IMAD.MOV.U32 R48, RZ, RZ, -0x800001 ;  /* 0xff7fffffff307424 */ /* 0x000fe200078e00ff */
        /* <DEDUP_REMOVED lines=17> */
[----:B------:R-:W1:Y:S03]  /*03a0*/  LDC R9, c[0x0][0x3f4] ;  /* 0x0000fd00ff097b82 */ /* 0x000e660000000800 */
[----:B------:R-:W-:-:S07]  /*03b0*/  ISETP.GE.AND P3, PT, R0, RZ, PT ;  /* 0x000000ff0000720c */ /* 0x000fce0003f66270 */
[----:B------:R-:W-:-:S06]  /*03c0*/  @P0 IADD3 R3, PT, PT, R3, 0x1, RZ ;  /* 0x0000000103030810 */ /* 0x000fcc0007ffe0ff */
[----:B------:R-:W-:Y:S01]  /*03d0*/  @!P3 IMAD.MOV R3, RZ, RZ, -R3 ;  /* 0x000000ffff03b224 */ /* 0x000fe200078e0a03 */
[----:B------:R-:W-:-:S04]  /*03e0*/  @!P2 LOP3.LUT R3, RZ, R8, RZ, 0x33, !PT ;  /* 0x00000008ff03a212 */ /* 0x000fc800078e33ff */
[----:B------:R-:W-:Y:S02]  /*03f0*/  IABS R16, R3 ;  /* 0x0000000300107213 */ /* 0x000fe40000000000 */
[----:B-1----:R-:W-:Y:S02]  /*0400*/  IABS R0, R9 ;  /* 0x0000000900007213 */ /* 0x002fe40000000000 */
[----:B------:R-:W1:Y:S08]  /*0410*/  I2F.RP R2, R16 ;  /* 0x0000001000027306 */ /* 0x000e700000209400 */
[----:B------:R-:W3:Y:S08]  /*0420*/  I2F.RP R12, R0 ;  /* 0x00000000000c7306 */ /* 0x000ef00000209400 */
[----:B-1----:R-:W1:Y:S08]  /*0430*/  MUFU.RCP R2, R2 ;  /* 0x0000000200027308 */ /* 0x002e700000001000 */
[----:B---3--:R-:W3:Y:S01]  /*0440*/  MUFU.RCP R12, R12 ;  /* 0x0000000c000c7308 */ /* 0x008ee20000001000 */
[----:B-1----:R-:W-:-:S02]  /*0450*/  IADD3 R10, PT, PT, R2, 0xffffffe, RZ ;  /* 0x0ffffffe020a7810 */ /* 0x002fc40007ffe0ff */
[----:B------:R-:W-:-:S05]  /*0460*/  IABS R2, R3 ;  /* 0x0000000300027213 */ /* 0x000fca0000000000 */
[----:B------:R1:W4:Y:S01]  /*0470*/  F2I.FTZ.U32.TRUNC.NTZ R11, R10 ;  /* 0x0000000a000b7305 */ /* 0x000322000021f000 */
[----:B---3--:R-:W-:Y:S01]  /*0480*/  VIADD R50, R12, 0xffffffe ;  /* 0x0ffffffe0c327836 */ /* 0x008fe20000000000 */
[----:B------:R-:W-:-:S06]  /*0490*/  IABS R12, R42 ;  /* 0x0000002a000c7213 */ /* 0x000fcc0000000000 */
[----:B------:R3:W0:Y:S01]  /*04a0*/  F2I.FTZ.U32.TRUNC.NTZ R51, R50 ;  /* 0x0000003200337305 */ /* 0x000622000021f000 */
[----:B-1----:R-:W-:Y:S01]  /*04b0*/  IMAD.MOV.U32 R10, RZ, RZ, RZ ;  /* 0x000000ffff0a7224 */ /* 0x002fe200078e00ff */
[----:B----4-:R-:W-:Y:S01]  /*04c0*/  IADD3 R13, PT, PT, RZ, -R11, RZ ;  /* 0x8000000bff0d7210 */ /* 0x010fe20007ffe0ff */
[----:B---3--:R-:W-:-:S04]  /*04d0*/  IMAD.MOV.U32 R50, RZ, RZ, RZ ;  /* 0x000000ffff327224 */ /* 0x008fc800078e00ff */
[----:B------:R-:W-:-:S04]  /*04e0*/  IMAD R13, R13, R16, RZ ;  /* 0x000000100d0d7224 */ /* 0x000fc800078e02ff */
[----:B------:R-:W-:Y:S01]  /*04f0*/  IMAD.HI.U32 R11, R11, R13, R10 ;  /* 0x0000000d0b0b7227 */ /* 0x000fe200078e000a */
[----:B------:R-:W-:-:S03]  /*0500*/  IADD3 R13, PT, PT, RZ, -R2, RZ ;  /* 0x80000002ff0d7210 */ /* 0x000fc60007ffe0ff */
[----:B0-----:R-:W-:Y:S02]  /*0510*/  IMAD R10, R51, R0, RZ ;  /* 0x00000000330a7224 */ /* 0x001fe400078e02ff */
[----:B------:R-:W-:-:S03]  /*0520*/  IMAD.HI.U32 R2, R11, R12, RZ ;  /* 0x0000000c0b027227 */ /* 0x000fc600078e00ff */
[----:B------:R-:W-:Y:S01]  /*0530*/  IADD3 R15, PT, PT, -R10, RZ, RZ ;  /* 0x000000ff0a0f7210 */ /* 0x000fe20007ffe1ff */
[----:B------:R-:W-:Y:S01]  /*0540*/  IMAD R11, R2, R13, R12 ;  /* 0x0000000d020b7224 */ /* 0x000fe200078e020c */
[----:B------:R-:W0:Y:S01]  /*0550*/  S2R R10, SR_CgaCtaId ;  /* 0x00000000000a7919 */ /* 0x000e220000008800 */
[----:B------:R-:W-:Y:S02]  /*0560*/  MOV R13, 0x400 ;  /* 0x00000400000d7802 */ /* 0x000fe40000000f00 */
[----:B------:R-:W-:Y:S01]  /*0570*/  IMAD.HI.U32 R50, R51, R15, R50 ;  /* 0x0000000f33327227 */ /* 0x000fe200078e0032 */
[----:B------:R-:W-:Y:S02]  /*0580*/  ISETP.GT.U32.AND P3, PT, R16, R11, PT ;  /* 0x0000000b1000720c */ /* 0x000fe40003f64070 */
[----:B------:R-:W-:-:S11]  /*0590*/  MOV R51, R0 ;  /* 0x0000000000337202 */ /* 0x000fd60000000f00 */
[----:B------:R-:W-:Y:S01]  /*05a0*/  @!P3 IMAD.IADD R11, R11, 0x1, -R16 ;  /* 0x000000010b0bb824 */ /* 0x000fe200078e0a10 */
[----:B------:R-:W-:Y:S02]  /*05b0*/  @!P3 IADD3 R2, PT, PT, R2, 0x1, RZ ;  /* 0x000000010202b810 */ /* 0x000fe40007ffe0ff */
[----:B------:R-:W-:Y:S02]  /*05c0*/  ISETP.NE.AND P3, PT, R3, RZ, PT ;  /* 0x000000ff0300720c */ /* 0x000fe40003f65270 */
[----:B------:R-:W-:Y:S02]  /*05d0*/  ISETP.GE.U32.AND P2, PT, R11, R16, PT ;  /* 0x000000100b00720c */ /* 0x000fe40003f46070 */
[----:B------:R-:W-:Y:S01]  /*05e0*/  LOP3.LUT R11, R42, R3, RZ, 0x3c, !PT ;  /* 0x000000032a0b7212 */ /* 0x000fe200078e3cff */
[----:B------:R-:W1:Y:S03]  /*05f0*/  LDC R16, c[0x0][0x3f8] ;  /* 0x0000fe00ff107b82 */ /* 0x000e660000000800 */
[----:B------:R-:W-:-:S02]  /*0600*/  ISETP.GE.AND P4, PT, R11, RZ, PT ;  /* 0x000000ff0b00720c */ /* 0x000fc40003f86270 */
[----:B------:R-:W-:-:S05]  /*0610*/  LOP3.LUT R11, R6, 0x1, RZ, 0xc0, !PT ;  /* 0x00000001060b7812 */ /* 0x000fca00078ec0ff */
[----:B------:R-:W-:Y:S02]  /*0620*/  @P2 VIADD R2, R2, 0x1 ;  /* 0x0000000102022836 */ /* 0x000fe40000000000 */
[----:B------:R-:W-:-:S04]  /*0630*/  VIADD R14, R54, 0xffffffff ;  /* 0xffffffff360e7836 */ /* 0x000fc80000000000 */
[----:B------:R-:W-:Y:S01]  /*0640*/  @!P4 IMAD.MOV R2, RZ, RZ, -R2 ;  /* 0x000000ffff02c224 */ /* 0x000fe200078e0a02 */
[----:B------:R-:W-:Y:S02]  /*0650*/  IABS R17, R14 ;  /* 0x0000000e00117213 */ /* 0x000fe40000000000 */
[----:B------:R-:W-:Y:S01]  /*0660*/  @!P3 LOP3.LUT R2, RZ, R3, RZ, 0x33, !PT ;  /* 0x00000003ff02b212 */ /* 0x000fe200078e33ff */
[----:B------:R-:W-:Y:S01]  /*0670*/  VIADD R3, R54, 0xf ;  /* 0x0000000f36037836 */ /* 0x000fe20000000000 */
[----:B------:R-:W-:Y:S01]  /*0680*/  LOP3.LUT R14, R14, R9, RZ, 0x3c, !PT ;  /* 0x000000090e0e7212 */ /* 0x000fe200078e3cff */
[----:B------:R-:W-:Y:S01]  /*0690*/  IMAD.HI.U32 R15, R50, R17, RZ ;  /* 0x00000011320f7227 */ /* 0x000fe200078e00ff */
[----:B-1----:R-:W-:Y:S02]  /*06a0*/  ISETP.GE.AND P4, PT, R16, RZ, PT ;  /* 0x000000ff1000720c */ /* 0x002fe40003f86270 */
[----:B------:R-:W-:Y:S02]  /*06b0*/  ISETP.GE.AND P3, PT, R14, RZ, PT ;  /* 0x000000ff0e00720c */ /* 0x000fe40003f66270 */
[----:B------:R-:W-:-:S02]  /*06c0*/  IADD3 R12, PT, PT, -R15, RZ, RZ ;  /* 0x000000ff0f0c7210 */ /* 0x000fc40007ffe1ff */
[----:B------:R-:W-:-:S03]  /*06d0*/  SHF.R.S32.HI R14, RZ, 0x1f, R3 ;  /* 0x0000001fff0e7819 */ /* 0x000fc60000011403 */
[----:B------:R-:W-:Y:S01]  /*06e0*/  IMAD R17, R0, R12, R17 ;  /* 0x0000000c00117224 */ /* 0x000fe200078e0211 */
[----:B0-----:R-:W-:Y:S02]  /*06f0*/  LEA R12, R10, R13, 0x18 ;  /* 0x0000000d0a0c7211 */ /* 0x001fe400078ec0ff */
[----:B------:R-:W-:Y:S01]  /*0700*/  LEA.HI R14, R14, R3, RZ, 0x4 ;  /* 0x000000030e0e7211 */ /* 0x000fe200078f20ff */
[----:B------:R-:W-:Y:S01]  /*0710*/  @!P4 IMAD R8, R8, UR5, R2 ;  /* 0x000000050808cc24 */ /* 0x000fe2000f8e0202 */
[----:B------:R-:W-:Y:S01]  /*0720*/  ISETP.GT.U32.AND P0, PT, R0, R17, PT ;  /* 0x000000110000720c */ /* 0x000fe20003f04070 */
[----:B------:R-:W-:Y:S01]  /*0730*/  IMAD R12, R11, 0xc0, R12 ;  /* 0x000000c00b0c7824 */ /* 0x000fe200078e020c */
[----:B------:R-:W-:Y:S01]  /*0740*/  SHF.R.U32.HI R11, RZ, 0x1, R6 ;  /* 0x00000001ff0b7819 */ /* 0x000fe20000011606 */
[----:B------:R-:W-:Y:S01]  /*0750*/  @P4 IMAD R49, R7, UR5, R42 ;  /* 0x0000000507314c24 */ /* 0x000fe2000f8e022a */
[----:B------:R-:W-:Y:S02]  /*0760*/  SHF.R.S32.HI R14, RZ, 0x4, R14 ;  /* 0x00000004ff0e7819 */ /* 0x000fe4000001140e */
[----:B------:R-:W-:Y:S01]  /*0770*/  @!P1 LEA R12, R11, R12, 0x3 ;  /* 0x0000000c0b0c9211 */ /* 0x000fe200078e18ff */
[----:B------:R-:W-:-:S06]  /*0780*/  @P4 IMAD R49, R49, R16, 0x1 ;  /* 0x0000000131314424 */ /* 0x000fcc00078e0210 */
[-C--:B------:R-:W-:Y:S02]  /*0790*/  @!P0 IADD3 R17, PT, PT, R17, -R0.reuse, RZ ;  /* 0x8000000011118210 */ /* 0x080fe40007ffe0ff */
[----:B------:R-:W-:Y:S02]  /*07a0*/  @!P0 IADD3 R15, PT, PT, R15, 0x1, RZ ;  /* 0x000000010f0f8810 */ /* 0x000fe40007ffe0ff */
[----:B------:R-:W-:Y:S02]  /*07b0*/  ISETP.GE.U32.AND P2, PT, R17, R0, PT ;  /* 0x000000001100720c */ /* 0x000fe40003f46070 */
[----:B------:R-:W-:Y:S01]  /*07c0*/  ISETP.NE.AND P0, PT, R9, RZ, PT ;  /* 0x000000ff0900720c */ /* 0x000fe20003f05270 */
[----:B--2---:R0:W-:Y:S01]  /*07d0*/  @!P1 STS.64 [R12], R4 ;  /* 0x000000040c009388 */ /* 0x0041e20000000a00 */
[----:B------:R-:W-:Y:S01]  /*07e0*/  BAR.SYNC.DEFER_BLOCKING 0x0 ;  /* 0x0000000000007b1d */ /* 0x000fe20000010000 */
[----:B------:R-:W-:-:S08]  /*07f0*/  ISETP.GE.AND P1, PT, R53, R14, PT ;  /* 0x0000000e3500720c */ /* 0x000fd00003f26270 */
[----:B------:R-:W-:Y:S01]  /*0800*/  @P2 VIADD R15, R15, 0x1 ;  /* 0x000000010f0f2836 */ /* 0x000fe20000000000 */
[----:B0-----:R-:W-:-:S04]  /*0810*/  @!P4 IADD3 R5, PT, PT, -R8, RZ, RZ ;  /* 0x000000ff0805c210 */ /* 0x001fc80007ffe1ff */
[----:B------:R-:W-:Y:S01]  /*0820*/  MOV R3, R15 ;  /* 0x0000000f00037202 */ /* 0x000fe20000000f00 */
[----:B------:R-:W-:-:S04]  /*0830*/  @!P4 IMAD R49, R16, R5, 0x1 ;  /* 0x000000011031c424 */ /* 0x000fc800078e0205 */
[----:B------:R-:W-:Y:S01]  /*0840*/  @!P3 IMAD.MOV R3, RZ, RZ, -R3 ;  /* 0x000000ffff03b224 */ /* 0x000fe200078e0a03 */
[----:B------:R-:W-:Y:S01]  /*0850*/  @!P0 LOP3.LUT R3, RZ, R9, RZ, 0x33, !PT ;  /* 0x00000009ff038212 */ /* 0x000fe200078e33ff */
[----:B------:R-:W-:Y:S01]  /*0860*/  IMAD R9, R43, UR4, RZ ;  /* 0x000000042b097c24 */ /* 0x000fe2000f8e02ff */
        /* <DEDUP_REMOVED lines=8> */
[----:B------:R-:W-:Y:S02]  /*08f0*/  LOP3.LUT R0, R0, 0x3c, RZ, 0xc0, !PT ;  /* 0x0000003c00007812 */ /* 0x000fe400078ec0ff */
[----:B------:R-:W-:Y:S01]  /*0900*/  IADD3 R13, PT, PT, R13, 0x1a0, RZ ;  /* 0x000001a00d0d7810 */ /* 0x000fe20007ffe0ff */
[----:B------:R-:W-:Y:S01]  /*0910*/  IMAD.WIDE R4, R9, 0x4, R4 ;  /* 0x0000000409047825 */ /* 0x000fe200078e0204 */
[----:B------:R-:W-:-:S02]  /*0920*/  LOP3.LUT R11, R44, 0xf, R11, 0xf8, !PT ;  /* 0x0000000f2c0b7812 */ /* 0x000fc400078ef80b */
[----:B------:R-:W-:Y:S01]  /*0930*/  LEA R13, R10, R13, 0x18 ;  /* 0x0000000d0a0d7211 */ /* 0x000fe200078ec0ff */
[----:B------:R-:W-:Y:S01]  /*0940*/  IMAD R0, R53, 0x40, R0 ;  /* 0x0000004035007824 */ /* 0x000fe200078e0200 */
[----:B------:R-:W-:Y:S01]  /*0950*/  IADD3 R44, PT, PT, R44, 0x1, RZ ;  /* 0x000000012c2c7810 */ /* 0x000fe20007ffe0ff */
[C---:B------:R-:W-:Y:S01]  /*0960*/  IMAD.IADD R46, R11.reuse, 0x1, -R54 ;  /* 0x000000010b2e7824 */ /* 0x040fe200078e0a36 */
[----:B------:R-:W-:Y:S02]  /*0970*/  IADD3 R45, PT, PT, R11, 0x1, RZ ;  /* 0x000000010b2d7810 */ /* 0x000fe40007ffe0ff */
[----:B0-----:R-:W-:Y:S02]  /*0980*/  IADD3 R4, P0, PT, R4, UR4, RZ ;  /* 0x0000000404047c10 */ /* 0x001fe4000ff1e0ff */
[----:B------:R-:W-:Y:S02]  /*0990*/  IADD3 R47, PT, PT, R0, R13, RZ ;  /* 0x0000000d002f7210 */ /* 0x000fe40007ffe0ff */
[----:B------:R-:W-:-:S09]  /*09a0*/  IADD3.X R5, PT, PT, R5, UR5, RZ, P0, !PT ;  /* 0x0000000505057c10 */ /* 0x000fd200087fe4ff */
.L_x_24531:
        /* <DEDUP_REMOVED lines=44> */
[----:B0-----:R-:W-:Y:S01]  /*0c70*/  LOP3.LUT R6, R9, 0x1, RZ, 0xc0, !PT ;  /* 0x0000000109067812 */ /* 0x001fe200078ec0ff */
        /* <DEDUP_REMOVED lines=9> */
.L_x_24528:
        /* <DEDUP_REMOVED lines=16> */
[----:B------:R-:W0:Y:S03]  /*0e10*/  S2R R9, SR_CgaCtaId ;  /* 0x0000000000097919 */ /* 0x000e260000008800 */
[----:B------:R-:W4:Y:S01]  /*0e20*/  LDG.E.64.CONSTANT R26, desc[UR6][R56.64+0x500] ;  /* 0x00050006381a7981 */ /* 0x000f22000c1e9b00 */
[----:B------:R-:W-:-:S03]  /*0e30*/  MOV R8, 0x400 ;  /* 0x0000040000087802 */ /* 0x000fc60000000f00 */
[----:B------:R-:W4:Y:S04]  /*0e40*/  LDG.E.64.CONSTANT R16, desc[UR6][R56.64+0x600] ;  /* 0x0006000638107981 */ /* 0x000f28000c1e9b00 */
[----:B------:R-:W4:Y:S04]  /*0e50*/  LDG.E.64.CONSTANT R18, desc[UR6][R56.64+0x700] ;  /* 0x0007000638127981 */ /* 0x000f28000c1e9b00 */
[----:B------:R-:W4:Y:S04]  /*0e60*/  LDG.E.64.CONSTANT R24, desc[UR6][R56.64+0x800] ;  /* 0x0008000638187981 */ /* 0x000f28000c1e9b00 */
[----:B------:R-:W4:Y:S04]  /*0e70*/  LDG.E.64.CONSTANT R30, desc[UR6][R56.64+0x900] ;  /* 0x00090006381e7981 */ /* 0x000f28000c1e9b00 */
        /* <DEDUP_REMOVED lines=8> */
[----:B------:R-:W-:Y:S02]  /*0f00*/  FMUL.FTZ R8, R23, R11 ;  /* 0x0000000b17087220 */ /* 0x000fe40000410000 */
[----:B------:R-:W2:Y:S02]  /*0f10*/  LDG.E.64.CONSTANT R22, desc[UR6][R56.64+0xb00] ;  /* 0x000b000638167981 */ /* 0x000ea4000c1e9b00 */
        /* <DEDUP_REMOVED lines=8> */
[----:B------:R-:W4:Y:S01]  /*0fa0*/  LDG.E.64.CONSTANT R36, desc[UR6][R56.64+0x1700] ;  /* 0x0017000638247981 */ /* 0x000f22000c1e9b00 */
[----:B0-----:R-:W-:Y:S01]  /*0fb0*/  FFMA.FTZ R39, R34, R8, R39 ;  /* 0x0000000822277223 */ /* 0x001fe20000010027 */
[----:B------:R-:W-:Y:S02]  /*0fc0*/  FFMA.FTZ R8, R35, R9, R12 ;  /* 0x0000000923087223 */ /* 0x000fe4000001000c */
[----:B------:R-:W0:Y:S01]  /*0fd0*/  LDS.128 R12, [R55+0x30] ;  /* 0x00003000370c7984 */ /* 0x000e220000000c00 */
[----:B------:R-:W-:Y:S01]  /*0fe0*/  FFMA.FTZ R39, R26, R10, R39 ;  /* 0x0000000a1a277223 */ /* 0x000fe20000010027 */
[----:B------:R-:W-:-:S02]  /*0ff0*/  FFMA.FTZ R26, R27, R11, R8 ;  /* 0x0000000b1b1a7223 */ /* 0x000fc40000010008 */
[----:B------:R-:W1:Y:S04]  /*1000*/  LDS.128 R8, [R55+0x40] ;  /* 0x0000400037087984 */ /* 0x000e680000000c00 */
[----:B------:R-:W4:Y:S01]  /*1010*/  LDG.E.64.CONSTANT R34, desc[UR6][R56.64+0x1600] ;  /* 0x0016000638227981 */ /* 0x000f22000c1e9b00 */
[----:B0-----:R-:W-:Y:S01]  /*1020*/  FFMA.FTZ R27, R16, R12, R39 ;  /* 0x0000000c101b7223 */ /* 0x001fe20000010027 */
[----:B------:R-:W-:Y:S02]  /*1030*/  FFMA.FTZ R26, R17, R13, R26 ;  /* 0x0000000d111a7223 */ /* 0x000fe4000001001a */
[----:B------:R-:W4:Y:S01]  /*1040*/  LDG.E.64.CONSTANT R38, desc[UR6][R56.64+0xe00] ;  /* 0x000e000638267981 */ /* 0x000f22000c1e9b00 */
[----:B------:R-:W-:Y:S01]  /*1050*/  FFMA.FTZ R13, R18, R14, R27 ;  /* 0x0000000e120d7223 */ /* 0x000fe2000001001b */
[----:B------:R-:W-:-:S02]  /*1060*/  FFMA.FTZ R12, R19, R15, R26 ;  /* 0x0000000f130c7223 */ /* 0x000fc4000001001a */
[----:B------:R-:W0:Y:S04]  /*1070*/  LDS.128 R16, [R55+0x50] ;  /* 0x0000500037107984 */ /* 0x000e280000000c00 */
[----:B------:R-:W4:Y:S01]  /*1080*/  LDG.E.64.CONSTANT R26, desc[UR6][R56.64+0xf00] ;  /* 0x000f0006381a7981 */ /* 0x000f22000c1e9b00 */
[----:B-1----:R-:W-:Y:S01]  /*1090*/  FFMA.FTZ R13, R24, R8, R13 ;  /* 0x00000008180d7223 */ /* 0x002fe2000001000d */
[----:B------:R-:W-:Y:S02]  /*10a0*/  FFMA.FTZ R8, R25, R9, R12 ;  /* 0x0000000919087223 */ /* 0x000fe4000001000c */
[----:B------:R-:W4:Y:S01]  /*10b0*/  LDG.E.64.CONSTANT R24, desc[UR6][R56.64+0x1000] ;  /* 0x0010000638187981 */ /* 0x000f22000c1e9b00 */
[----:B------:R-:W-:Y:S01]  /*10c0*/  FFMA.FTZ R9, R30, R10, R13 ;  /* 0x0000000a1e097223 */ /* 0x000fe2000001000d */
[----:B------:R-:W-:-:S02]  /*10d0*/  FFMA.FTZ R8, R31, R11, R8 ;  /* 0x0000000b1f087223 */ /* 0x000fc40000010008 */
[----:B------:R-:W4:Y:S04]  /*10e0*/  LDG.E.64.CONSTANT R10, desc[UR6][R56.64+0x1100] ;  /* 0x00110006380a7981 */ /* 0x000f28000c1e9b00 */
[----:B------:R-:W4:Y:S04]  /*10f0*/  LDG.E.64.CONSTANT R30, desc[UR6][R56.64+0x1400] ;  /* 0x00140006381e7981 */ /* 0x000f28000c1e9b00 */
[----:B------:R-:W3:Y:S01]  /*1100*/  LDS.128 R12, [R55+0x60] ;  /* 0x00006000370c7984 */ /* 0x000ee20000000c00 */
[----:B0-----:R-:W-:Y:S01]  /*1110*/  FFMA.FTZ R9, R28, R16, R9 ;  /* 0x000000101c097223 */ /* 0x001fe20000010009 */
[----:B------:R-:W-:-:S02]  /*1120*/  FFMA.FTZ R16, R29, R17, R8 ;  /* 0x000000111d107223 */ /* 0x000fc40000010008 */
[----:B------:R-:W4:Y:S01]  /*1130*/  LDG.E.64.CONSTANT R28, desc[UR6][R56.64+0x1200] ;  /* 0x00120006381c7981 */ /* 0x000f22000c1e9b00 */
[----:B--2---:R-:W-:-:S03]  /*1140*/  FFMA.FTZ R17, R22, R18, R9 ;  /* 0x0000001216117223 */ /* 0x004fc60000010009 */
[----:B------:R-:W2:Y:S01]  /*1150*/  LDG.E.64.CONSTANT R8, desc[UR6][R56.64+0x1300] ;  /* 0x0013000638087981 */ /* 0x000ea2000c1e9b00 */
[----:B------:R-:W-:Y:S01]  /*1160*/  FFMA.FTZ R16, R23, R19, R16 ;  /* 0x0000001317107223 */ /* 0x000fe20000010010 */
[----:B---3--:R-:W-:-:S03]  /*1170*/  FFMA.FTZ R17, R20, R12, R17 ;  /* 0x0000000c14117223 */ /* 0x008fc60000010011 */
[----:B------:R-:W-:Y:S02]  /*1180*/  FFMA.FTZ R16, R21, R13, R16 ;  /* 0x0000000d15107223 */ /* 0x000fe40000010010 */
[----:B------:R-:W4:Y:S01]  /*1190*/  LDS.128 R20, [R55+0x70] ;  /* 0x0000700037147984 */ /* 0x000f220000000c00 */
[----:B------:R-:W-:Y:S01]  /*11a0*/  FFMA.FTZ R17, R40, R14, R17 ;  /* 0x0000000e28117223 */ /* 0x000fe20000010011 */
[----:B------:R-:W-:Y:S02]  /*11b0*/  FFMA.FTZ R16, R41, R15, R16 ;  /* 0x0000000f29107223 */ /* 0x000fe40000010010 */
[----:B------:R-:W0:Y:S01]  /*11c0*/  LDS.128 R12, [R55+0x80] ;  /* 0x00008000370c7984 */ /* 0x000e220000000c00 */
[----:B------:R-:W-:Y:S01]  /*11d0*/  UMOV UR4, 0xffffffff ;  /* 0xffffffff00047882 */ /* 0x000fe20000000000 */
[----:B------:R-:W-:Y:S02]  /*11e0*/  ISETP.NE.AND P1, PT, R6, RZ, PT ;  /* 0x000000ff0600720c */ /* 0x000fe40003f25270 */
[----:B-----5:R-:W-:Y:S01]  /*11f0*/  FSETP.NEU.FTZ.AND P0, PT, R52, RZ, PT ;  /* 0x000000ff3400720b */ /* 0x020fe20003f1d000 */
[----:B----4-:R-:W-:Y:S01]  /*1200*/  FFMA.FTZ R17, R38, R20, R17 ;  /* 0x0000001426117223 */ /* 0x010fe20000010011 */
[----:B------:R-:W-:-:S03]  /*1210*/  FFMA.FTZ R20, R39, R21, R16 ;  /* 0x0000001527147223 */ /* 0x000fc60000010010 */
[----:B------:R-:W-:Y:S02]  /*1220*/  FFMA.FTZ R39, R26, R22, R17 ;  /* 0x000000161a277223 */ /* 0x000fe40000010011 */
[----:B------:R-:W1:Y:S01]  /*1230*/  LDS.128 R16, [R55+0x90] ;  /* 0x0000900037107984 */ /* 0x000e620000000c00 */
[----:B------:R-:W-:-:S03]  /*1240*/  FFMA.FTZ R26, R27, R23, R20 ;  /* 0x000000171b1a7223 */ /* 0x000fc60000010014 */
[----:B------:R-:W3:Y:S01]  /*1250*/  LDS.128 R20, [R55+0xa0] ;  /* 0x0000a00037147984 */ /* 0x000ee20000000c00 */
[----:B0-----:R-:W-:Y:S01]  /*1260*/  FFMA.FTZ R39, R24, R12, R39 ;  /* 0x0000000c18277223 */ /* 0x001fe20000010027 */
[----:B------:R-:W-:Y:S02]  /*1270*/  FFMA.FTZ R12, R25, R13, R26 ;  /* 0x0000000d190c7223 */ /* 0x000fe4000001001a */
[----:B------:R-:W0:Y:S01]  /*1280*/  LDS.128 R24, [R55+0xb0] ;  /* 0x0000b00037187984 */ /* 0x000e220000000c00 */
[----:B------:R-:W-:Y:S01]  /*1290*/  FFMA.FTZ R39, R10, R14, R39 ;  /* 0x0000000e0a277223 */ /* 0x000fe20000010027 */
[----:B------:R-:W-:-:S03]  /*12a0*/  FFMA.FTZ R12, R11, R15, R12 ;  /* 0x0000000f0b0c7223 */ /* 0x000fc6000001000c */
[----:B-1----:R-:W-:Y:S01]  /*12b0*/  FFMA.FTZ R39, R28, R16, R39 ;  /* 0x000000101c277223 */ /* 0x002fe20000010027 */
[----:B------:R-:W-:-:S03]  /*12c0*/  FFMA.FTZ R12, R29, R17, R12 ;  /* 0x000000111d0c7223 */ /* 0x000fc6000001000c */
[----:B--2---:R-:W-:Y:S01]  /*12d0*/  FFMA.FTZ R39, R8, R18, R39 ;  /* 0x0000001208277223 */ /* 0x004fe20000010027 */
[----:B------:R-:W-:-:S03]  /*12e0*/  FFMA.FTZ R12, R9, R19, R12 ;  /* 0x00000013090c7223 */ /* 0x000fc6000001000c */
[----:B---3--:R-:W-:Y:S01]  /*12f0*/  FFMA.FTZ R39, R30, R20, R39 ;  /* 0x000000141e277223 */ /* 0x008fe20000010027 */
[----:B------:R-:W-:-:S03]  /*1300*/  FFMA.FTZ R12, R31, R21, R12 ;  /* 0x000000151f0c7223 */ /* 0x000fc6000001000c */
[----:B------:R-:W-:Y:S01]  /*1310*/  FFMA.FTZ R39, R32, R22, R39 ;  /* 0x0000001620277223 */ /* 0x000fe20000010027 */
[----:B------:R-:W-:-:S03]  /*1320*/  FFMA.FTZ R12, R33, R23, R12 ;  /* 0x00000017210c7223 */ /* 0x000fc6000001000c */
[----:B0-----:R-:W-:Y:S01]  /*1330*/  FFMA.FTZ R39, R34, R24, R39 ;  /* 0x0000001822277223 */ /* 0x001fe20000010027 */
[----:B------:R-:W-:-:S03]  /*1340*/  FFMA.FTZ R12, R35, R25, R12 ;  /* 0x00000019230c7223 */ /* 0x000fc6000001000c */
[----:B------:R-:W-:Y:S01]  /*1350*/  FFMA.FTZ R26, R36, R26, R39 ;  /* 0x0000001a241a7223 */ /* 0x000fe20000010027 */
[----:B------:R-:W-:-:S04]  /*1360*/  FFMA.FTZ R27, R37, R27, R12 ;  /* 0x0000001b251b7223 */ /* 0x000fc8000001000c */
[----:B------:R-:W-:Y:S01]  /*1370*/  FADD.FTZ R26, R26, R27 ;  /* 0x0000001b1a1a7221 */ /* 0x000fe20000010000 */
[----:B------:R-:W-:Y:S06]  /*1380*/  BRA.DIV UR4, `(.L_x_24530) ;  /* 0x0000003a04b87947 */ /* 0x000fec000b800000 */
[----:B------:R0:W1:Y:S02]  /*1390*/  SHFL.BFLY PT, R9, R26, 0x1, 0x1f ;  /* 0x0c201f001a097f89 */ /* 0x00006400000e0000 */
.L_x_24568:
[----:B------:R-:W-:Y:S02]  /*13a0*/  VIADD R6, R46, 0x1 ;  /* 0x000000012e067836 */ /* 0x000fe40000000000 */
[----:B-1----:R-:W-:-:S03]  /*13b0*/  FADD.FTZ R9, R26, R9 ;  /* 0x000000091a097221 */ /* 0x002fc60000010000 */
[----:B------:R-:W-:-:S05]  /*13c0*/  I2FP.F32.S32 R11, R6 ;  /* 0x00000006000b7245 */ /* 0x000fca0000201400 */
[----:B------:R-:W-:-:S05]  /*13d0*/  FMUL.FTZ R11, R11, R52 ;  /* 0x000000340b0b7220 */ /* 0x000fca0000410000 */
[----:B------:R-:W-:Y:S02]  /*13e0*/  FSEL R6, R11, RZ, P0 ;  /* 0x000000ff0b067208 */ /* 0x000fe40000000000 */
[----:B------:R-:W-:-:S03]  /*13f0*/  @!P1 IADD3 R11, PT, PT, R45, -0x1, RZ ;  /* 0xffffffff2d0b9810 */ /* 0x000fc60007ffe0ff */
[----:B------:R-:W-:Y:S01]  /*1400*/  FFMA.FTZ R9, R9, UR11, R6 ;  /* 0x0000000b09097c23 */ /* 0x000fe20008010006 */
[----:B------:R-:W-:-:S04]  /*1410*/  @!P1 ISETP.GE.AND P0, PT, R11, R54, PT ;  /* 0x000000360b00920c */ /* 0x000fc80003f06270 */
[----:B------:R-:W-:Y:S02]  /*1420*/  @!P1 FSEL R6, R9, RZ, !P0 ;  /* 0x000000ff09069208 */ /* 0x000fe40004000000 */
[----:B------:R-:W-:-:S03]  /*1430*/  ISETP.GE.OR P0, PT, R11, R54, P1 ;  /* 0x000000360b00720c */ /* 0x000fc60000f06670 */
[----:B------:R1:W-:Y:S10]  /*1440*/  @!P1 STS [R47], R6 ;  /* 0x000000062f009388 */ /* 0x0003f40000000800 */
[----:B-1----:R-:W-:-:S07]  /*1450*/  @!P0 FMNMX.FTZ R48, R48, R9, !PT ;  /* 0x0000000930308209 */ /* 0x002fce0007810000 */
.L_x_24529:
[----:B------:R-:W-:Y:S05]  /*1460*/  BSYNC B1 ;  /* 0x0000000000017941 */ /* 0x000fea0003800000 */
.L_x_24527:
        /* <DEDUP_REMOVED lines=13> */
.L_x_24526:
[----:B------:R-:W-:Y:S05]  /*1540*/  BSYNC B0 ;  /* 0x0000000000007941 */ /* 0x000fea0003800000 */
.L_x_24525:
        /* <DEDUP_REMOVED lines=10> */
.L_x_24574:
[----:B------:R-:W3:Y:S01]  /*15f0*/  S2R R6, SR_CgaCtaId ;  /* 0x0000000000067919 */ /* 0x000ee20000008800 */
[----:B------:R-:W-:Y:S01]  /*1600*/  MOV R8, 0x400 ;  /* 0x0000040000087802 */ /* 0x000fe20000000f00 */
[----:B------:R-:W-:Y:S05]  /*1610*/  WARPSYNC.ALL ;  /* 0x0000000000007948 */ /* 0x000fea0003800000 */
[----:B------:R-:W-:Y:S02]  /*1620*/  IADD3 R5, PT, PT, R8, 0x180, RZ ;  /* 0x0000018008057810 */ /* 0x000fe40007ffe0ff */
[----:B0-----:R-:W-:Y:S02]  /*1630*/  LOP3.LUT P0, R48, R4, 0x1f, RZ, 0xc0, !PT ;  /* 0x0000001f04307812 */ /* 0x001fe4000780c0ff */
[----:B------:R-:W-:-:S02]  /*1640*/  SHF.R.U32.HI R28, RZ, 0x5, R4 ;  /* 0x00000005ff1c7819 */ /* 0x000fc40000011604 */
[----:B--2---:R-:W-:Y:S02]  /*1650*/  FMNMX.FTZ R10, R9, R10, !PT ;  /* 0x0000000a090a7209 */ /* 0x004fe40007810000 */
[----:B---3--:R-:W-:-:S05]  /*1660*/  LEA R11, R6, R5, 0x18 ;  /* 0x00000005060b7211 */ /* 0x008fca00078ec0ff */
[----:B------:R-:W-:-:S05]  /*1670*/  IMAD R5, R28, 0x4, R11 ;  /* 0x000000041c057824 */ /* 0x000fca00078e020b */
[----:B------:R-:W-:Y:S01]  /*1680*/  @!P0 STS [R5], R10 ;  /* 0x0000000a05008388 */ /* 0x000fe20000000800 */
[----:B------:R-:W-:Y:S01]  /*1690*/  BAR.SYNC.DEFER_BLOCKING 0x0 ;  /* 0x0000000000007b1d */ /* 0x000fe20000010000 */
[C---:B------:R-:W-:Y:S01]  /*16a0*/  ISETP.GT.U32.AND P1, PT, R48.reuse, 0x3, PT ;  /* 0x000000033000780c */ /* 0x040fe20003f24070 */
[----:B------:R-:W-:Y:S01]  /*16b0*/  IMAD.MOV.U32 R12, RZ, RZ, -0x800001 ;  /* 0xff7fffffff0c7424 */ /* 0x000fe200078e00ff */
[----:B-1----:R-:W-:-:S03]  /*16c0*/  LEA R9, R48, R11, 0x2 ;  /* 0x0000000b30097211 */ /* 0x002fc600078e10ff */
        /* <DEDUP_REMOVED lines=32> */
.L_x_24537:
        /* <DEDUP_REMOVED lines=11> */
.L_x_24536:
[----:B------:R-:W-:Y:S05]  /*1980*/  BSYNC.RECONVERGENT B1 ;  /* 0x0000000000017941 */ /* 0x000fea0003800200 */
.L_x_24535:
        /* <DEDUP_REMOVED lines=12> */
.L_x_24540:
        /* <DEDUP_REMOVED lines=20> */
[----:B------:R-:W3:Y:S01]  /*1b90*/  LDS R23, [R13+0x1000] ;  /* 0x001000000d177984 */ /* 0x000ee20000000800 */
[C---:B----4-:R-:W-:Y:S01]  /*1ba0*/  FADD.FTZ R27, -R10.reuse, R27 ;  /* 0x0000001b0a1b7221 */ /* 0x050fe20000010100 */
        /* <DEDUP_REMOVED lines=11> */
[----:B------:R-:W1:Y:S01]  /*1c60*/  MUFU.EX2 R20, R20 ;  /* 0x0000001400147308 */ /* 0x000e620000000800 */
[----:B------:R-:W4:Y:S02]  /*1c70*/  LDS R21, [R13+0x1a00] ;  /* 0x001a00000d157984 */ /* 0x000f240000000800 */
[----:B------:R-:W-:Y:S02]  /*1c80*/  FMUL.FTZ R33, R33, 1.4426950216293334961 ;  /* 0x3fb8aa3b21217820 */ /* 0x000fe40000410000 */
[----:B--2---:R-:W-:Y:S03]  /*1c90*/  STS [R13+-0x400], R16 ;  /* 0xfffc00100d007388 */ /* 0x004fe60000000800 */
[----:B------:R-:W2:Y:S01]  /*1ca0*/  MUFU.EX2 R22, R22 ;  /* 0x0000001600167308 */ /* 0x000ea20000000800 */
[----:B0-----:R-:W-:Y:S01]  /*1cb0*/  STS [R13+-0x200], R18 ;  /* 0xfffe00120d007388 */ /* 0x001fe20000000800 */
[----:B------:R-:W-:-:S03]  /*1cc0*/  FADD.FTZ R31, -R10, R17 ;  /* 0x000000110a1f7221 */ /* 0x000fc60000010100 */
[----:B------:R-:W0:Y:S03]  /*1cd0*/  LDS R17, [R13+0x1800] ;  /* 0x001800000d117984 */ /* 0x000e260000000800 */
[----:B------:R-:W4:Y:S01]  /*1ce0*/  MUFU.EX2 R24, R24 ;  /* 0x0000001800187308 */ /* 0x000f220000000800 */
[----:B------:R-:W-:Y:S01]  /*1cf0*/  FMUL.FTZ R31, R31, 1.4426950216293334961 ;  /* 0x3fb8aa3b1f1f7820 */ /* 0x000fe20000410000 */
[----:B-1----:R-:W-:Y:S01]  /*1d00*/  STS [R13], R20 ;  /* 0x000000140d007388 */ /* 0x002fe20000000800 */
[----:B------:R-:W-:-:S04]  /*1d10*/  FADD.FTZ R19, -R10, R19 ;  /* 0x000000130a137221 */ /* 0x000fc80000010100 */
[----:B------:R-:W-:Y:S01]  /*1d20*/  FMUL.FTZ R36, R19, 1.4426950216293334961 ;  /* 0x3fb8aa3b13247820 */ /* 0x000fe20000410000 */
[----:B------:R-:W-:Y:S01]  /*1d30*/  FADD.FTZ R19, R16, R12 ;  /* 0x0000000c10137221 */ /* 0x000fe20000010000 */
[----:B------:R-:W1:Y:S01]  /*1d40*/  MUFU.EX2 R26, R26 ;  /* 0x0000001a001a7308 */ /* 0x000e620000000800 */
[C---:B---3--:R-:W-:Y:S01]  /*1d50*/  FADD.FTZ R23, -R10.reuse, R23 ;  /* 0x000000170a177221 */ /* 0x048fe20000010100 */
[----:B--2---:R-:W-:Y:S01]  /*1d60*/  STS [R13+0x200], R22 ;  /* 0x000200160d007388 */ /* 0x004fe20000000800 */
[----:B------:R-:W-:Y:S01]  /*1d70*/  FADD.FTZ R19, R19, R18 ;  /* 0x0000001213137221 */ /* 0x000fe20000010000 */
[C---:B----4-:R-:W-:Y:S01]  /*1d80*/  FADD.FTZ R25, -R10.reuse, R25 ;  /* 0x000000190a197221 */ /* 0x050fe20000010100 */
[----:B------:R-:W-:Y:S02]  /*1d90*/  FMUL.FTZ R23, R23, 1.4426950216293334961 ;  /* 0x3fb8aa3b17177820 */ /* 0x000fe40000410000 */
[----:B------:R-:W-:Y:S01]  /*1da0*/  FADD.FTZ R19, R19, R20 ;  /* 0x0000001413137221 */ /* 0x000fe20000010000 */
[----:B------:R-:W2:Y:S01]  /*1db0*/  MUFU.EX2 R30, R30 ;  /* 0x0000001e001e7308 */ /* 0x000ea20000000800 */
[----:B------:R-:W-:Y:S01]  /*1dc0*/  FMUL.FTZ R25, R25, 1.4426950216293334961 ;  /* 0x3fb8aa3b19197820 */ /* 0x000fe20000410000 */
[C---:B------:R-:W-:Y:S01]  /*1dd0*/  FADD.FTZ R27, -R10.reuse, R27 ;  /* 0x0000001b0a1b7221 */ /* 0x040fe20000010100 */
[----:B------:R-:W-:Y:S01]  /*1de0*/  FADD.FTZ R19, R19, R22 ;  /* 0x0000001613137221 */ /* 0x000fe20000010000 */
[C---:B------:R-:W-:Y:S01]  /*1df0*/  FADD.FTZ R29, -R10.reuse, R29 ;  /* 0x0000001d0a1d7221 */ /* 0x040fe20000010100 */
[----:B------:R-:W-:Y:S01]  /*1e00*/  STS [R13+0x400], R24 ;  /* 0x000400180d007388 */ /* 0x000fe20000000800 */
[----:B------:R-:W-:Y:S01]  /*1e10*/  FMUL.FTZ R27, R27, 1.4426950216293334961 ;  /* 0x3fb8aa3b1b1b7820 */ /* 0x000fe20000410000 */
[----:B------:R-:W-:Y:S01]  /*1e20*/  FADD.FTZ R19, R19, R24 ;  /* 0x0000001813137221 */ /* 0x000fe20000010000 */
[----:B------:R-:W3:Y:S01]  /*1e30*/  MUFU.EX2 R32, R31 ;  /* 0x0000001f00207308 */ /* 0x000ee20000000800 */
[----:B------:R-:W-:Y:S01]  /*1e40*/  FMUL.FTZ R29, R29, 1.4426950216293334961 ;  /* 0x3fb8aa3b1d1d7820 */ /* 0x000fe20000410000 */
[----:B------:R-:W-:Y:S01]  /*1e50*/  FADD.FTZ R21, -R10, R21 ;  /* 0x000000150a157221 */ /* 0x000fe20000010100 */
[----:B-1----:R-:W-:Y:S01]  /*1e60*/  FADD.FTZ R19, R19, R26 ;  /* 0x0000001a13137221 */ /* 0x002fe20000010000 */
[----:B------:R-:W-:Y:S02]  /*1e70*/  STS [R13+0x600], R26 ;  /* 0x0006001a0d007388 */ /* 0x000fe40000000800 */
[----:B------:R-:W-:-:S02]  /*1e80*/  FMUL.FTZ R21, R21, 1.4426950216293334961 ;  /* 0x3fb8aa3b15157820 */ /* 0x000fc40000410000 */
        /* <DEDUP_REMOVED lines=32> */
.L_x_24539:
[----:B------:R-:W-:Y:S05]  /*2090*/  BSYNC.RECONVERGENT B1 ;  /* 0x0000000000017941 */ /* 0x000fea0003800200 */
.L_x_24538:
        /* <DEDUP_REMOVED lines=55> */
.L_x_24542:
[----:B------:R-:W-:Y:S05]  /*2410*/  BSYNC.RECONVERGENT B1 ;  /* 0x0000000000017941 */ /* 0x000fea0003800200 */
.L_x_24541:
        /* <DEDUP_REMOVED lines=26> */
.L_x_24534:
[----:B------:R-:W-:Y:S05]  /*25c0*/  BSYNC.RECONVERGENT B0 ;  /* 0x0000000000007941 */ /* 0x000fea0003800200 */
.L_x_24533:
        /* <DEDUP_REMOVED lines=40> */
.L_x_24547:
[----:B------:R-:W0:Y:S01]  /*2850*/  LDS R14, [R12] ;  /* 0x000000000c0e7984 */ /* 0x000e220000000800 */
[----:B------:R-:W-:-:S04]  /*2860*/  IADD3 R13, PT, PT, R13, 0x1, RZ ;  /* 0x000000010d0d7810 */ /* 0x000fc80007ffe0ff */
[----:B------:R-:W-:Y:S01]  /*2870*/  ISETP.NE.AND P0, PT, R13, RZ, PT ;  /* 0x000000ff0d00720c */ /* 0x000fe20003f05270 */
[----:B0-----:R-:W-:-:S05]  /*2880*/  FMUL.FTZ R9, R14, R5 ;  /* 0x000000050e097220 */ /* 0x001fca0000410000 */
[----:B------:R0:W-:Y:S02]  /*2890*/  STS [R12], R9 ;  /* 0x000000090c007388 */ /* 0x0001e40000000800 */
[----:B0-----:R-:W-:-:S05]  /*28a0*/  IADD3 R12, PT, PT, R12, 0x200, RZ ;  /* 0x000002000c0c7810 */ /* 0x001fca0007ffe0ff */
[----:B------:R-:W-:Y:S05]  /*28b0*/  @P0 BRA `(.L_x_24547) ;  /* 0xfffffffc00e40947 */ /* 0x000fea000383ffff */
.L_x_24546:
[----:B------:R-:W-:Y:S05]  /*28c0*/  BSYNC.RECONVERGENT B1 ;  /* 0x0000000000017941 */ /* 0x000fea0003800200 */
.L_x_24545:
        /* <DEDUP_REMOVED lines=12> */
.L_x_24550:
        /* <DEDUP_REMOVED lines=52> */
.L_x_24549:
[----:B------:R-:W-:Y:S05]  /*2cd0*/  BSYNC.RECONVERGENT B1 ;  /* 0x0000000000017941 */ /* 0x000fea0003800200 */
.L_x_24548:
        /* <DEDUP_REMOVED lines=31> */
.L_x_24552:
[----:B------:R-:W-:Y:S05]  /*2ed0*/  BSYNC.RECONVERGENT B1 ;  /* 0x0000000000017941 */ /* 0x000fea0003800200 */
.L_x_24551:
        /* <DEDUP_REMOVED lines=14> */
.L_x_24544:
[----:B------:R-:W-:Y:S05]  /*2fc0*/  BSYNC.RECONVERGENT B0 ;  /* 0x0000000000007941 */ /* 0x000fea0003800200 */
.L_x_24543:
[----:B0-----:R-:W-:Y:S01]  /*2fd0*/  IADD3 R5, PT, PT, R54, 0xf, RZ ;  /* 0x0000000f36057810 */ /* 0x001fe20007ffe0ff */
[----:B------:R-:W-:Y:S01]  /*2fe0*/  BAR.SYNC.DEFER_BLOCKING 0x0 ;  /* 0x0000000000007b1d */ /* 0x000fe20000010000 */
[----:B------:R-:W-:Y:S02]  /*2ff0*/  CS2R R46, SRZ ;  /* 0x00000000002e7805 */ /* 0x000fe4000001ff00 */
[----:B------:R-:W-:Y:S02]  /*3000*/  CS2R R44, SRZ ;  /* 0x00000000002c7805 */ /* 0x000fe4000001ff00 */
[----:B-1----:R-:W-:Y:S02]  /*3010*/  SHF.R.S32.HI R10, RZ, 0x1f, R5 ;  /* 0x0000001fff0a7819 */ /* 0x002fe40000011405 */
        /* <DEDUP_REMOVED lines=8> */
[----:B------:R-:W-:Y:S02]  /*30a0*/  CS2R R34, SRZ ;  /* 0x0000000000227805 */ /* 0x000fe4000001ff00 */
[----:B------:R-:W-:-:S13]  /*30b0*/  ISETP.GE.AND P0, PT, R28, R5, PT ;  /* 0x000000051c00720c */ /* 0x000fda0003f06270 */
[----:B01----:R-:W-:Y:S05]  /*30c0*/  @P0 BRA `(.L_x_24554) ;  /* 0x0000001000940947 */ /* 0x003fea0003800000 */
[----:B------:R-:W0:Y:S01]  /*30d0*/  I2F.RP R12, R0 ;  /* 0x00000000000c7306 */ /* 0x000e220000209400 */
[----:B------:R-:W1:Y:S01]  /*30e0*/  LDCU UR8, c[0x0][0x3b8] ;  /* 0x00007700ff0877ac */ /* 0x000e620008000800 */
[----:B------:R-:W-:Y:S01]  /*30f0*/  SHF.R.U32.HI R10, RZ, 0x3, R4 ;  /* 0x00000003ff0a7819 */ /* 0x000fe20000011604 */
[----:B------:R-:W-:Y:S01]  /*3100*/  IMAD.MOV.U32 R11, RZ, RZ, RZ ;  /* 0x000000ffff0b7224 */ /* 0x000fe200078e00ff */
[----:B------:R-:W-:Y:S01]  /*3110*/  SHF.L.U32 R51, R4, 0x2, RZ ;  /* 0x0000000204337819 */ /* 0x000fe200000006ff */
[----:B------:R-:W2:Y:S01]  /*3120*/  LDCU UR9, c[0x0][0x3d0] ;  /* 0x00007a00ff0977ac */ /* 0x000ea20008000800 */
[----:B------:R-:W-:Y:S01]  /*3130*/  LOP3.LUT R10, R10, 0x7c, RZ, 0xc0, !PT ;  /* 0x0000007c0a0a7812 */ /* 0x000fe200078ec0ff */
[----:B------:R-:W-:Y:S01]  /*3140*/  VIADD R15, R8, 0x1a0 ;  /* 0x000001a0080f7836 */ /* 0x000fe20000000000 */
[----:B------:R-:W-:Y:S01]  /*3150*/  LEA R32, R28, 0x1, 0x4 ;  /* 0x000000011c207811 */ /* 0x000fe200078e20ff */
[----:B------:R-:W3:Y:S01]  /*3160*/  LDCU.64 UR10, c[0x0][0x3a8] ;  /* 0x00007500ff0a77ac */ /* 0x000ee20008000a00 */
[----:B------:R-:W-:-:S02]  /*3170*/  IMAD.MOV.U32 R8, RZ, RZ, RZ ;  /* 0x000000ffff087224 */ /* 0x000fc400078e00ff */
[----:B------:R-:W-:Y:S01]  /*3180*/  HFMA2 R47, -RZ, RZ, 0, 0 ;  /* 0x00000000ff2f7431 */ /* 0x000fe200000001ff */
[----:B------:R-:W-:Y:S02]  /*3190*/  LEA R6, R6, R15, 0x18 ;  /* 0x0000000f06067211 */ /* 0x000fe400078ec0ff */
[----:B------:R-:W-:Y:S01]  /*31a0*/  LOP3.LUT R50, R51, 0x7c, RZ, 0xc0, !PT ;  /* 0x0000007c33327812 */ /* 0x000fe200078ec0ff */
[----:B0-----:R-:W0:Y:S01]  /*31b0*/  MUFU.RCP R12, R12 ;  /* 0x0000000c000c7308 */ /* 0x001e220000001000 */
[----:B------:R-:W-:Y:S02]  /*31c0*/  IADD3 R33, PT, PT, R28, -R5, RZ ;  /* 0x800000051c217210 */ /* 0x000fe40007ffe0ff */
[----:B------:R-:W-:Y:S01]  /*31d0*/  LOP3.LUT R51, R32, 0xc, R51, 0xf8, !PT ;  /* 0x0000000c20337812 */ /* 0x000fe200078ef833 */
[----:B-1----:R-:W-:Y:S01]  /*31e0*/  IMAD R13, R43, UR8, RZ ;  /* 0x000000082b0d7c24 */ /* 0x002fe2000f8e02ff */
[----:B------:R-:W1:Y:S03]  /*31f0*/  LDCU UR8, c[0x0][0x3ec] ;  /* 0x00007d80ff0877ac */ /* 0x000e660008000800 */
[----:B------:R-:W-:Y:S01]  /*3200*/  IMAD.WIDE R10, R13, 0x4, R10 ;  /* 0x000000040d0a7825 */ /* 0x000fe200078e020a */
[----:B------:R-:W-:-:S03]  /*3210*/  SHF.L.U32 R13, R4, 0x4, RZ ;  /* 0x00000004040d7819 */ /* 0x000fc600000006ff */
[----:B--2--5:R-:W-:Y:S01]  /*3220*/  IMAD R52, R2, UR9, RZ ;  /* 0x0000000902347c24 */ /* 0x024fe2000f8e02ff */
[----:B------:R-:W-:Y:S02]  /*3230*/  LOP3.LUT R13, R13, 0x30, RZ, 0xe2, !PT ;  /* 0x000000300d0d7812 */ /* 0x000fe400078ee2ff */
[----:B---3--:R-:W-:Y:S01]  /*3240*/  IADD3 R30, P0, PT, R10, UR10, RZ ;  /* 0x0000000a0a1e7c10 */ /* 0x008fe2000ff1e0ff */
[----:B------:R-:W-:Y:S01]  /*3250*/  VIADD R10, R28, 0x1 ;  /* 0x000000011c0a7836 */ /* 0x000fe20000000000 */
[----:B0-----:R-:W-:Y:S02]  /*3260*/  IADD3 R9, PT, PT, R12, 0xffffffe, RZ ;  /* 0x0ffffffe0c097810 */ /* 0x001fe40007ffe0ff */
[----:B------:R-:W-:Y:S02]  /*3270*/  LEA R13, R28, R13, 0x6 ;  /* 0x0000000d1c0d7211 */ /* 0x000fe400078e30ff */
[----:B------:R-:W-:Y:S02]  /*3280*/  IADD3.X R29, PT, PT, R11, UR11, RZ, P0, !PT ;  /* 0x0000000b0b1d7c10 */ /* 0x000fe400087fe4ff */
[----:B------:R-:W0:Y:S01]  /*3290*/  F2I.FTZ.U32.TRUNC.NTZ R9, R9 ;  /* 0x0000000900097305 */ /* 0x000e22000021f000 */
[----:B------:R-:W-:-:S02]  /*32a0*/  IADD3 R31, PT, PT, R6, R13, RZ ;  /* 0x0000000d061f7210 */ /* 0x000fc40007ffe0ff */
[----:B-1----:R-:W-:Y:S02]  /*32b0*/  IADD3 R3, PT, PT, R3, -UR8, RZ ;  /* 0x8000000803037c10 */ /* 0x002fe4000fffe0ff */
[----:B------:R-:W-:Y:S02]  /*32c0*/  SHF.R.S32.HI R53, RZ, 0x1f, R52 ;  /* 0x0000001fff357819 */ /* 0x000fe40000011434 */
[----:B0-----:R-:W-:-:S05]  /*32d0*/  IADD3 R17, PT, PT, RZ, -R9, RZ ;  /* 0x80000009ff117210 */ /* 0x001fca0007ffe0ff */
[----:B------:R-:W-:-:S04]  /*32e0*/  IMAD R15, R17, R0, RZ ;  /* 0x00000000110f7224 */ /* 0x000fc800078e02ff */
[----:B------:R-:W-:-:S07]  /*32f0*/  IMAD.HI.U32 R6, R9, R15, R8 ;  /* 0x0000000f09067227 */ /* 0x000fce00078e0008 */
.L_x_24557:
        /* <DEDUP_REMOVED lines=50> */
[----:B------:R-:W-:Y:S02]  /*3620*/  MOV R12, R30 ;  /* 0x0000001e000c7202 */ /* 0x000fe40000000f00 */
[----:B------:R-:W-:-:S05]  /*3630*/  MOV R13, R29 ;  /* 0x0000001d000d7202 */ /* 0x000fca0000000f00 */
[----:B------:R-:W2:Y:S02]  /*3640*/  LDG.E.CONSTANT R9, desc[UR6][R12.64] ;  /* 0x000000060c097981 */ /* 0x000ea4000c1e9900 */
[----:B--2---:R-:W-:-:S03]  /*3650*/  IMAD.WIDE R8, R9, UR12, R52 ;  /* 0x0000000c09087c25 */ /* 0x004fc6000f8e0234 */
[----:B------:R-:W-:-:S05]  /*3660*/  IADD3 R8, P1, PT, R50, R8, RZ ;  /* 0x0000000832087210 */ /* 0x000fca0007f3e0ff */
[----:B------:R-:W-:Y:S01]  /*3670*/  IMAD.X R9, RZ, RZ, R9, P1 ;  /* 0x000000ffff097224 */ /* 0x000fe200008e0609 */
[----:B------:R-:W-:-:S04]  /*3680*/  LEA R56, P1, R8, UR4, 0x2 ;  /* 0x0000000408387c11 */ /* 0x000fc8000f8210ff */
[----:B------:R-:W-:Y:S02]  /*3690*/  LEA.HI.X R57, R8, UR5, R9, 0x2, P1 ;  /* 0x0000000508397c11 */ /* 0x000fe400088f1409 */
[----:B------:R-:W0:Y:S04]  /*36a0*/  LDS.128 R8, [R31] ;  /* 0x000000001f087984 */ /* 0x000e280000000c00 */
[----:B------:R-:W2:Y:S01]  /*36b0*/  LDG.E.128.CONSTANT R16, desc[UR6][R56.64] ;  /* 0x0000000638107981 */ /* 0x000ea2000c1e9d00 */
[----:B------:R-:W-:Y:S02]  /*36c0*/  ISETP.NE.AND P1, PT, R33, -0x1, PT ;  /* 0xffffffff2100780c */ /* 0x000fe40003f25270 */
[----:B------:R-:W-:-:S11]  /*36d0*/  IADD3 R25, PT, PT, R51, -0x1, RZ ;  /* 0xffffffff33197810 */ /* 0x000fd60007ffe0ff */
[CC--:B------:R-:W-:Y:S02]  /*36e0*/  @!P1 ISETP.GE.AND P3, PT, R51.reuse, R54.reuse, PT ;  /* 0x000000363300920c */ /* 0x0c0fe40003f66270 */
[----:B------:R-:W-:Y:S02]  /*36f0*/  @!P1 IADD3 R13, PT, PT, R51, 0x1, RZ ;  /* 0x00000001330d9810 */ /* 0x000fe40007ffe0ff */
[-C--:B------:R-:W-:Y:S02]  /*3700*/  @!P1 ISETP.GE.AND P2, PT, R25, R54.reuse, PT ;  /* 0x000000361900920c */ /* 0x080fe40003f46270 */
[----:B--2---:R-:W-:Y:S02]  /*3710*/  @!P1 FSEL R17, R17, RZ, !P3 ;  /* 0x000000ff11119208 */ /* 0x004fe40005800000 */
[----:B------:R-:W-:Y:S02]  /*3720*/  @!P1 ISETP.GE.AND P3, PT, R13, R54, PT ;  /* 0x000000360d00920c */ /* 0x000fe40003f66270 */
[----:B------:R-:W-:Y:S01]  /*3730*/  @!P1 FSEL R16, R16, RZ, !P2 ;  /* 0x000000ff10109208 */ /* 0x000fe20005000000 */
[----:B------:R-:W2:Y:S01]  /*3740*/  LDG.E.128.CONSTANT R12, desc[UR6][R56.64+0x200] ;  /* 0x00020006380c7981 */ /* 0x000ea2000c1e9d00 */
[----:B0-----:R-:W-:-:S04]  /*3750*/  FMUL.FTZ R17, R9, R17 ;  /* 0x0000001109117220 */ /* 0x001fc80000410000 */
[----:B------:R-:W-:Y:S01]  /*3760*/  FFMA.FTZ R21, R8, R16, R17 ;  /* 0x0000001008157223 */ /* 0x000fe20000010011 */
[----:B------:R-:W-:Y:S01]  /*3770*/  @!P1 VIADD R17, R51, 0x2 ;  /* 0x0000000233119836 */ /* 0x000fe20000000000 */
[----:B------:R-:W-:-:S04]  /*3780*/  @!P1 FSEL R18, R18, RZ, !P3 ;  /* 0x000000ff12129208 */ /* 0x000fc80005800000 */
[----:B------:R-:W-:Y:S02]  /*3790*/  @!P1 ISETP.GE.AND P2, PT, R17, R54, PT ;  /* 0x000000361100920c */ /* 0x000fe40003f46270 */
[----:B------:R-:W-:Y:S01]  /*37a0*/  @!P1 IADD3 R17, PT, PT, R51, 0x1, RZ ;  /* 0x0000000133119810 */ /* 0x000fe20007ffe0ff */
[----:B------:R-:W-:Y:S01]  /*37b0*/  FFMA.FTZ R18, R10, R18, R21 ;  /* 0x000000120a127223 */ /* 0x000fe20000010015 */
[----:B------:R-:W-:Y:S01]  /*37c0*/  @!P1 FSEL R19, R19, RZ, !P2 ;  /* 0x000000ff13139208 */ /* 0x000fe20005000000 */
[----:B------:R-:W3:Y:S01]  /*37d0*/  LDG.E.128.CONSTANT R20, desc[UR6][R56.64+0x400] ;  /* 0x0004000638147981 */ /* 0x000ee2000c1e9d00 */
[----:B------:R-:W-:Y:S02]  /*37e0*/  @!P1 ISETP.GE.AND P5, PT, R17, R54, PT ;  /* 0x000000361100920c */ /* 0x000fe40003fa6270 */
[----:B------:R-:W-:Y:S01]  /*37f0*/  @!P1 IADD3 R17, PT, PT, R51, 0x2, RZ ;  /* 0x0000000233119810 */ /* 0x000fe20007ffe0ff */
[----:B------:R-:W-:-:S03]  /*3800*/  FFMA.FTZ R18, R11, R19, R18 ;  /* 0x000000130b127223 */ /* 0x000fc60000010012 */
[----:B------:R-:W-:Y:S01]  /*3810*/  @!P1 ISETP.GE.AND P6, PT, R17, R54, PT ;  /* 0x000000361100920c */ /* 0x000fe20003fc6270 */
[----:B------:R-:W-:Y:S02]  /*3820*/  @!P1 VIADD R17, R51, 0x1 ;  /* 0x0000000133119836 */ /* 0x000fe40000000000 */
[----:B------:R-:W-:-:S03]  /*3830*/  FADD.FTZ R47, R47, R18 ;  /* 0x000000122f2f7221 */ /* 0x000fc60000010000 */
[-C--:B------:R-:W-:Y:S02]  /*3840*/  @!P1 ISETP.GE.AND P2, PT, R17, R54.reuse, PT ;  /* 0x000000361100920c */ /* 0x080fe40003f46270 */
[----:B------:R-:W4:Y:S01]  /*3850*/  LDG.E.128.CONSTANT R16, desc[UR6][R56.64+0x600] ;  /* 0x0006000638107981 */ /* 0x000f22000c1e9d00 */
[-C--:B------:R-:W-:Y:S02]  /*3860*/  @!P1 ISETP.GE.AND P4, PT, R51, R54.reuse, PT ;  /* 0x000000363300920c */ /* 0x080fe40003f86270 */
[----:B------:R-:W-:Y:S02]  /*3870*/  @!P1 ISETP.GE.AND P3, PT, R25, R54, PT ;  /* 0x000000361900920c */ /* 0x000fe40003f66270 */
[----:B--2---:R-:W-:Y:S02]  /*3880*/  @!P1 FSEL R13, R13, RZ, !P4 ;  /* 0x000000ff0d0d9208 */ /* 0x004fe40006000000 */
[----:B------:R-:W-:-:S03]  /*3890*/  @!P1 FSEL R12, R12, RZ, !P3 ;  /* 0x000000ff0c0c9208 */ /* 0x000fc60005800000 */
[----:B------:R-:W-:Y:S01]  /*38a0*/  FMUL.FTZ R13, R9, R13 ;  /* 0x0000000d090d7220 */ /* 0x000fe20000410000 */
[----:B------:R-:W-:-:S03]  /*38b0*/  @!P1 FSEL R14, R14, RZ, !P5 ;  /* 0x000000ff0e0e9208 */ /* 0x000fc60006800000 */
[----:B------:R-:W-:Y:S01]  /*38c0*/  FFMA.FTZ R13, R8, R12, R13 ;  /* 0x0000000c080d7223 */ /* 0x000fe2000001000d */
[----:B------:R-:W-:-:S03]  /*38d0*/  @!P1 ISETP.GE.AND P4, PT, R51, R54, PT ;  /* 0x000000363300920c */ /* 0x000fc60003f86270 */
[----:B------:R-:W-:Y:S01]  /*38e0*/  FFMA.FTZ R14, R10, R14, R13 ;  /* 0x0000000e0a0e7223 */ /* 0x000fe2000001000d */
[----:B------:R-:W-:Y:S02]  /*38f0*/  @!P1 IADD3 R13, PT, PT, R51, 0x2, RZ ;  /* 0x00000002330d9810 */ /* 0x000fe40007ffe0ff */
[----:B---3--:R-:W-:Y:S02]  /*3900*/  @!P1 FSEL R22, R22, RZ, !P2 ;  /* 0x000000ff16169208 */ /* 0x008fe40005000000 */
[-C--:B------:R-:W-:Y:S02]  /*3910*/  @!P1 ISETP.GE.AND P3, PT, R25, R54.reuse, PT ;  /* 0x000000361900920c */ /* 0x080fe40003f66270 */
[----:B------:R-:W-:Y:S02]  /*3920*/  @!P1 FSEL R21, R21, RZ, !P4 ;  /* 0x000000ff15159208 */ /* 0x000fe40006000000 */
[----:B------:R-:W-:Y:S02]  /*3930*/  @!P1 ISETP.GE.AND P2, PT, R13, R54, PT ;  /* 0x000000360d00920c */ /* 0x000fe40003f46270 */
[----:B------:R-:W-:Y:S01]  /*3940*/  @!P1 IADD3 R13, PT, PT, R51, 0x1, RZ ;  /* 0x00000001330d9810 */ /* 0x000fe20007ffe0ff */
[----:B------:R-:W-:Y:S01]  /*3950*/  FMUL.FTZ R21, R9, R21 ;  /* 0x0000001509157220 */ /* 0x000fe20000410000 */
[----:B------:R-:W-:-:S02]  /*3960*/  @!P1 FSEL R20, R20, RZ, !P3 ;  /* 0x000000ff14149208 */ /* 0x000fc40005800000 */
[----:B------:R-:W-:Y:S02]  /*3970*/  @!P1 FSEL R23, R23, RZ, !P2 ;  /* 0x000000ff17179208 */ /* 0x000fe40005000000 */
[-C--:B------:R-:W-:Y:S01]  /*3980*/  @!P1 ISETP.GE.AND P5, PT, R13, R54.reuse, PT ;  /* 0x000000360d00920c */ /* 0x080fe20003fa6270 */
[----:B------:R-:W-:Y:S01]  /*3990*/  @!P1 VIADD R13, R51, 0x2 ;  /* 0x00000002330d9836 */ /* 0x000fe20000000000 */
[----:B------:R-:W-:Y:S01]  /*39a0*/  @!P1 ISETP.GE.AND P2, PT, R25, R54, PT ;  /* 0x000000361900920c */ /* 0x000fe20003f46270 */
[----:B------:R-:W-:Y:S01]  /*39b0*/  FFMA.FTZ R21, R8, R20, R21 ;  /* 0x0000001408157223 */ /* 0x000fe20000010015 */
[----:B------:R-:W-:Y:S02]  /*39c0*/  @!P1 FSEL R15, R15, RZ, !P6 ;  /* 0x000000ff0f0f9208 */ /* 0x000fe40007000000 */
[----:B----4-:R-:W-:Y:S02]  /*39d0*/  @!P1 FSEL R16, R16, RZ, !P2 ;  /* 0x000000ff10109208 */ /* 0x010fe40005000000 */
[----:B------:R-:W-:Y:S01]  /*39e0*/  @!P1 ISETP.GE.AND P2, PT, R13, R54, PT ;  /* 0x000000360d00920c */ /* 0x000fe20003f46270 */
[----:B------:R-:W-:Y:S01]  /*39f0*/  FFMA.FTZ R24, R10, R22, R21 ;  /* 0x000000160a187223 */ /* 0x000fe20000010015 */
[----:B------:R-:W-:Y:S01]  /*3a00*/  @!P1 IADD3 R13, PT, PT, R51, 0x1, RZ ;  /* 0x00000001330d9810 */ /* 0x000fe20007ffe0ff */
[----:B------:R-:W-:Y:S01]  /*3a10*/  FFMA.FTZ R15, R11, R15, R14 ;  /* 0x0000000f0b0f7223 */ /* 0x000fe2000001000e */
[-C--:B------:R-:W-:Y:S01]  /*3a20*/  @!P1 ISETP.GE.AND P3, PT, R51, R54.reuse, PT ;  /* 0x000000363300920c */ /* 0x080fe20003f66270 */
[----:B------:R-:W-:Y:S01]  /*3a30*/  FFMA.FTZ R24, R11, R23, R24 ;  /* 0x000000170b187223 */ /* 0x000fe20000010018 */
[----:B------:R-:W-:Y:S01]  /*3a40*/  @!P1 ISETP.GE.AND P4, PT, R13, R54, PT ;  /* 0x000000360d00920c */ /* 0x000fe20003f86270 */
[----:B------:R-:W2:Y:S01]  /*3a50*/  LDG.E.128.CONSTANT R20, desc[UR6][R56.64+0x800] ;  /* 0x0008000638147981 */ /* 0x000ea2000c1e9d00 */
[----:B------:R-:W-:Y:S01]  /*3a60*/  @!P1 IADD3 R13, PT, PT, R51, 0x2, RZ ;  /* 0x00000002330d9810 */ /* 0x000fe20007ffe0ff */
[----:B------:R-:W-:Y:S01]  /*3a70*/  FADD.FTZ R46, R46, R15 ;  /* 0x0000000f2e2e7221 */ /* 0x000fe20000010000 */
[----:B------:R-:W-:-:S02]  /*3a80*/  @!P1 FSEL R17, R17, RZ, !P3 ;  /* 0x000000ff11119208 */ /* 0x000fc40005800000 */
[-C--:B------:R-:W-:Y:S02]  /*3a90*/  @!P1 ISETP.GE.AND P3, PT, R13, R54.reuse, PT ;  /* 0x000000360d00920c */ /* 0x080fe40003f66270 */
[----:B------:R-:W3:Y:S01]  /*3aa0*/  LDG.E.128.CONSTANT R12, desc[UR6][R56.64+0xa00] ;  /* 0x000a0006380c7981 */ /* 0x000ee2000c1e9d00 */
[----:B------:R-:W-:Y:S02]  /*3ab0*/  @!P1 FSEL R18, R18, RZ, !P5 ;  /* 0x000000ff12129208 */ /* 0x000fe40006800000 */
[----:B------:R-:W-:Y:S01]  /*3ac0*/  @!P1 ISETP.GE.AND P5, PT, R25, R54, PT ;  /* 0x000000361900920c */ /* 0x000fe20003fa6270 */
[----:B------:R-:W-:-:S04]  /*3ad0*/  FMUL.FTZ R17, R9, R17 ;  /* 0x0000001109117220 */ /* 0x000fc80000410000 */
[----:B------:R-:W-:-:S04]  /*3ae0*/  FFMA.FTZ R17, R8, R16, R17 ;  /* 0x0000001008117223 */ /* 0x000fc80000010011 */
[----:B------:R-:W-:Y:S01]  /*3af0*/  FFMA.FTZ R18, R10, R18, R17 ;  /* 0x000000120a127223 */ /* 0x000fe20000010011 */
[-C--:B------:R-:W-:Y:S02]  /*3b00*/  @!P1 ISETP.GE.AND P6, PT, R51, R54.reuse, PT ;  /* 0x000000363300920c */ /* 0x080fe40003fc6270 */
[----:B------:R-:W-:Y:S02]  /*3b10*/  @!P1 FSEL R19, R19, RZ, !P2 ;  /* 0x000000ff13139208 */ /* 0x000fe40005000000 */
[----:B--2---:R-:W-:Y:S02]  /*3b20*/  @!P1 FSEL R20, R20, RZ, !P5 ;  /* 0x000000ff14149208 */ /* 0x004fe40006800000 */
[-C--:B------:R-:W-:Y:S02]  /*3b30*/  @!P1 ISETP.GE.AND P5, PT, R51, R54.reuse, PT ;  /* 0x000000363300920c */ /* 0x080fe40003fa6270 */
[----:B------:R-:W-:Y:S02]  /*3b40*/  @!P1 FSEL R22, R22, RZ, !P4 ;  /* 0x000000ff16169208 */ /* 0x000fe40006000000 */
[----:B------:R-:W-:-:S02]  /*3b50*/  @!P1 ISETP.GE.AND P4, PT, R25, R54, PT ;  /* 0x000000361900920c */ /* 0x000fc40003f86270 */
[----:B---3--:R-:W-:Y:S02]  /*3b60*/  @!P1 FSEL R13, R13, RZ, !P5 ;  /* 0x000000ff0d0d9208 */ /* 0x008fe40006800000 */
[----:B------:R-:W-:-:S03]  /*3b70*/  @!P1 FSEL R12, R12, RZ, !P4 ;  /* 0x000000ff0c0c9208 */ /* 0x000fc60006000000 */
[----:B------:R-:W-:-:S04]  /*3b80*/  FMUL.FTZ R13, R9, R13 ;  /* 0x0000000d090d7220 */ /* 0x000fc80000410000 */
[----:B------:R-:W-:Y:S01]  /*3b90*/  FFMA.FTZ R17, R8, R12, R13 ;  /* 0x0000000c08117223 */ /* 0x000fe2000001000d */
[----:B------:R-:W-:-:S05]  /*3ba0*/  @!P1 VIADD R13, R51, 0x1 ;  /* 0x00000001330d9836 */ /* 0x000fca0000000000 */
[----:B------:R-:W-:-:S04]  /*3bb0*/  @!P1 ISETP.GE.AND P4, PT, R13, R54, PT ;  /* 0x000000360d00920c */ /* 0x000fc80003f86270 */
[----:B------:R-:W-:Y:S02]  /*3bc0*/  @!P1 FSEL R14, R14, RZ, !P4 ;  /* 0x000000ff0e0e9208 */ /* 0x000fe40006000000 */
[----:B------:R-:W-:-:S03]  /*3bd0*/  @!P1 FSEL R21, R21, RZ, !P6 ;  /* 0x000000ff15159208 */ /* 0x000fc60007000000 */
[----:B------:R-:W-:Y:S01]  /*3be0*/  FFMA.FTZ R14, R10, R14, R17 ;  /* 0x0000000e0a0e7223 */ /* 0x000fe20000010011 */
[----:B------:R-:W-:Y:S01]  /*3bf0*/  @!P1 IADD3 R17, PT, PT, R51, 0x2, RZ ;  /* 0x0000000233119810 */ /* 0x000fe20007ffe0ff */
[----:B------:R-:W-:Y:S01]  /*3c00*/  FMUL.FTZ R21, R9, R21 ;  /* 0x0000001509157220 */ /* 0x000fe20000410000 */
[----:B------:R-:W-:Y:S02]  /*3c10*/  FFMA.FTZ R13, R11, R19, R18 ;  /* 0x000000130b0d7223 */ /* 0x000fe40000010012 */
[----:B------:R-:W-:Y:S02]  /*3c20*/  @!P1 ISETP.GE.AND P2, PT, R17, R54, PT ;  /* 0x000000361100920c */ /* 0x000fe40003f46270 */
[----:B------:R-:W2:Y:S01]  /*3c30*/  LDG.E.128.CONSTANT R16, desc[UR6][R56.64+0xc00] ;  /* 0x000c000638107981 */ /* 0x000ea2000c1e9d00 */
[----:B------:R-:W-:Y:S01]  /*3c40*/  FFMA.FTZ R21, R8, R20, R21 ;  /* 0x0000001408157223 */ /* 0x000fe20000010015 */
[----:B------:R-:W-:-:S03]  /*3c50*/  @!P1 FSEL R23, R23, RZ, !P3 ;  /* 0x000000ff17179208 */ /* 0x000fc60005800000 */
[----:B------:R-:W-:-:S04]  /*3c60*/  FFMA.FTZ R22, R10, R22, R21 ;  /* 0x000000160a167223 */ /* 0x000fc80000010015 */
[----:B------:R-:W-:Y:S02]  /*3c70*/  FFMA.FTZ R12, R11, R23, R22 ;  /* 0x000000170b0c7223 */ /* 0x000fe40000010016 */
[----:B------:R-:W3:Y:S01]  /*3c80*/  LDG.E.128.CONSTANT R20, desc[UR6][R56.64+0xe00] ;  /* 0x000e000638147981 */ /* 0x000ee2000c1e9d00 */
[----:B------:R-:W-:Y:S01]  /*3c90*/  FADD.FTZ R44, R44, R13 ;  /* 0x0000000d2c2c7221 */ /* 0x000fe20000010000 */
[----:B------:R-:W-:Y:S02]  /*3ca0*/  @!P1 IADD3 R13, PT, PT, R51, 0x1, RZ ;  /* 0x00000001330d9810 */ /* 0x000fe40007ffe0ff */
[----:B------:R-:W-:Y:S02]  /*3cb0*/  @!P1 FSEL R15, R15, RZ, !P2 ;  /* 0x000000ff0f0f9208 */ /* 0x000fe40005000000 */
[----:B------:R-:W-:Y:S01]  /*3cc0*/  @!P1 ISETP.GE.AND P5, PT, R13, R54, PT ;  /* 0x000000360d00920c */ /* 0x000fe20003fa6270 */
[----:B------:R-:W-:Y:S02]  /*3cd0*/  @!P1 VIADD R13, R51, 0x2 ;  /* 0x00000002330d9836 */ /* 0x000fe40000000000 */
[----:B------:R-:W-:-:S03]  /*3ce0*/  FFMA.FTZ R15, R11, R15, R14 ;  /* 0x0000000f0b0f7223 */ /* 0x000fc6000001000e */
[-C--:B------:R-:W-:Y:S02]  /*3cf0*/  @!P1 ISETP.GE.AND P6, PT, R13, R54.reuse, PT ;  /* 0x000000360d00920c */ /* 0x080fe40003fc6270 */
[----:B------:R-:W-:Y:S01]  /*3d00*/  @!P1 IADD3 R13, PT, PT, R51, 0x1, RZ ;  /* 0x00000001330d9810 */ /* 0x000fe20007ffe0ff */
[----:B------:R-:W-:Y:S01]  /*3d10*/  FADD.FTZ R41, R41, R12 ;  /* 0x0000000c29297221 */ /* 0x000fe20000010000 */
[----:B------:R-:W-:Y:S02]  /*3d20*/  FADD.FTZ R40, R40, R15 ;  /* 0x0000000f28287221 */ /* 0x000fe40000010000 */
[-C--:B------:R-:W-:Y:S02]  /*3d30*/  @!P1 ISETP.GE.AND P2, PT, R13, R54.reuse, PT ;  /* 0x000000360d00920c */ /* 0x080fe40003f46270 */
[----:B------:R-:W4:Y:S01]  /*3d40*/  LDG.E.128.CONSTANT R12, desc[UR6][R56.64+0x1000] ;  /* 0x00100006380c7981 */ /* 0x000f22000c1e9d00 */
[-C--:B------:R-:W-:Y:S02]  /*3d50*/  @!P1 ISETP.GE.AND P4, PT, R51, R54.reuse, PT ;  /* 0x000000363300920c */ /* 0x080fe40003f86270 */
[----:B------:R-:W-:Y:S01]  /*3d60*/  @!P1 ISETP.GE.AND P3, PT, R25, R54, PT ;  /* 0x000000361900920c */ /* 0x000fe20003f66270 */
[----:B------:R-:W-:Y:S01]  /*3d70*/  FADD.FTZ R45, R45, R24 ;  /* 0x000000182d2d7221 */ /* 0x000fe20000010000 */
[----:B--2---:R-:W-:-:S02]  /*3d80*/  @!P1 FSEL R17, R17, RZ, !P4 ;  /* 0x000000ff11119208 */ /* 0x004fc40006000000 */
[----:B------:R-:W-:-:S03]  /*3d90*/  @!P1 FSEL R16, R16, RZ, !P3 ;  /* 0x000000ff10109208 */ /* 0x000fc60005800000 */
[----:B------:R-:W-:Y:S01]  /*3da0*/  FMUL.FTZ R17, R9, R17 ;  /* 0x0000001109117220 */ /* 0x000fe20000410000 */
[----:B------:R-:W-:Y:S02]  /*3db0*/  @!P1 FSEL R18, R18, RZ, !P5 ;  /* 0x000000ff12129208 */ /* 0x000fe40006800000 */
[----:B------:R-:W-:Y:S01]  /*3dc0*/  @!P1 ISETP.GE.AND P4, PT, R51, R54, PT ;  /* 0x000000363300920c */ /* 0x000fe20003f86270 */
[----:B------:R-:W-:Y:S01]  /*3dd0*/  FFMA.FTZ R17, R8, R16, R17 ;  /* 0x0000001008117223 */ /* 0x000fe20000010011 */
[----:B------:R-:W-:Y:S02]  /*3de0*/  @!P1 FSEL R19, R19, RZ, !P6 ;  /* 0x000000ff13139208 */ /* 0x000fe40007000000 */
[----:B------:R-:W-:Y:S01]  /*3df0*/  @!P1 ISETP.GE.AND P3, PT, R25, R54, PT ;  /* 0x000000361900920c */ /* 0x000fe20003f66270 */
[----:B------:R-:W-:Y:S01]  /*3e00*/  FFMA.FTZ R16, R10, R18, R17 ;  /* 0x000000120a107223 */ /* 0x000fe20000010011 */
[----:B---3--:R-:W-:Y:S02]  /*3e10*/  @!P1 FSEL R21, R21, RZ, !P4 ;  /* 0x000000ff15159208 */ /* 0x008fe40006000000 */
[----:B------:R-:W-:Y:S01]  /*3e20*/  @!P1 FSEL R20, R20, RZ, !P3 ;  /* 0x000000ff14149208 */ /* 0x000fe20005800000 */
[----:B------:R-:W-:Y:S01]  /*3e30*/  FFMA.FTZ R16, R11, R19, R16 ;  /* 0x000000130b107223 */ /* 0x000fe20000010010 */
[----:B------:R-:W-:Y:S01]  /*3e40*/  @!P1 IADD3 R17, PT, PT, R51, 0x2, RZ ;  /* 0x0000000233119810 */ /* 0x000fe20007ffe0ff */
[----:B------:R-:W-:Y:S01]  /*3e50*/  FMUL.FTZ R21, R9, R21 ;  /* 0x0000001509157220 */ /* 0x000fe20000410000 */
[----:B------:R-:W-:-:S02]  /*3e60*/  @!P1 FSEL R22, R22, RZ, !P2 ;  /* 0x000000ff16169208 */ /* 0x000fc40005000000 */
[----:B------:R-:W-:Y:S01]  /*3e70*/  @!P1 ISETP.GE.AND P2, PT, R17, R54, PT ;  /* 0x000000361100920c */ /* 0x000fe20003f46270 */
[----:B------:R-:W-:Y:S01]  /*3e80*/  FFMA.FTZ R21, R8, R20, R21 ;  /* 0x0000001408157223 */ /* 0x000fe20000010015 */
[----:B------:R-:W-:Y:S02]  /*3e90*/  FADD.FTZ R39, R39, R16 ;  /* 0x0000001027277221 */ /* 0x000fe40000010000 */
[----:B------:R-:W2:Y:S01]  /*3ea0*/  LDG.E.128.CONSTANT R16, desc[UR6][R56.64+0x1200] ;  /* 0x0012000638107981 */ /* 0x000ea2000c1e9d00 */
[----:B------:R-:W-:Y:S01]  /*3eb0*/  @!P1 FSEL R23, R23, RZ, !P2 ;  /* 0x000000ff17179208 */ /* 0x000fe20005000000 */
[----:B------:R-:W-:Y:S01]  /*3ec0*/  FFMA.FTZ R22, R10, R22, R21 ;  /* 0x000000160a167223 */ /* 0x000fe20000010015 */
[----:B------:R-:W-:Y:S01]  /*3ed0*/  @!P1 ISETP.GE.AND P2, PT, R25, R54, PT ;  /* 0x000000361900920c */ /* 0x000fe20003f46270 */
[----:B------:R-:W-:Y:S02]  /*3ee0*/  @!P1 VIADD R21, R51, 0x1 ;  /* 0x0000000133159836 */ /* 0x000fe40000000000 */
[----:B------:R-:W-:Y:S01]  /*3ef0*/  FFMA.FTZ R23, R11, R23, R22 ;  /* 0x000000170b177223 */ /* 0x000fe20000010016 */
[----:B----4-:R-:W-:-:S02]  /*3f00*/  @!P1 FSEL R12, R12, RZ, !P2 ;  /* 0x000000ff0c0c9208 */ /* 0x010fc40005000000 */
[-C--:B------:R-:W-:Y:S01]  /*3f10*/  @!P1 ISETP.GE.AND P3, PT, R51, R54.reuse, PT ;  /* 0x000000363300920c */ /* 0x080fe20003f66270 */
[----:B------:R-:W-:Y:S01]  /*3f20*/  FADD.FTZ R38, R38, R23 ;  /* 0x0000001726267221 */ /* 0x000fe20000010000 */
[CC--:B------:R-:W-:Y:S02]  /*3f30*/  @!P1 ISETP.GE.AND P6, PT, R21.reuse, R54.reuse, PT ;  /* 0x000000361500920c */ /* 0x0c0fe40003fc6270 */
[-C--:B------:R-:W-:Y:S02]  /*3f40*/  @!P1 ISETP.GE.AND P2, PT, R21, R54.reuse, PT ;  /* 0x000000361500920c */ /* 0x080fe40003f46270 */
[----:B------:R-:W3:Y:S01]  /*3f50*/  LDG.E.128.CONSTANT R20, desc[UR6][R56.64+0x1400] ;  /* 0x0014000638147981 */ /* 0x000ee2000c1e9d00 */
[----:B------:R-:W-:Y:S02]  /*3f60*/  @!P1 FSEL R13, R13, RZ, !P3 ;  /* 0x000000ff0d0d9208 */ /* 0x000fe40005800000 */
[CC--:B------:R-:W-:Y:S02]  /*3f70*/  @!P1 ISETP.GE.AND P5, PT, R25.reuse, R54.reuse, PT ;  /* 0x000000361900920c */ /* 0x0c0fe40003fa6270 */
[----:B------:R-:W-:-:S02]  /*3f80*/  @!P1 ISETP.GE.AND P4, PT, R25, R54, PT ;  /* 0x000000361900920c */ /* 0x000fc40003f86270 */
[-C--:B------:R-:W-:Y:S02]  /*3f90*/  @!P1 ISETP.GE.AND P3, PT, R25, R54.reuse, PT ;  /* 0x000000361900920c */ /* 0x080fe40003f66270 */
[----:B------:R-:W4:Y:S01]  /*3fa0*/  LDG.E.128.CONSTANT R24, desc[UR6][R56.64+0x1600] ;  /* 0x0016000638187981 */ /* 0x000f22000c1e9d00 */
[----:B------:R-:W-:Y:S01]  /*3fb0*/  @!P1 FSEL R14, R14, RZ, !P6 ;  /* 0x000000ff0e0e9208 */ /* 0x000fe20007000000 */
[----:B------:R-:W-:Y:S01]  /*3fc0*/  FMUL.FTZ R13, R9, R13 ;  /* 0x0000000d090d7220 */ /* 0x000fe20000410000 */
[----:B------:R-:W-:-:S03]  /*3fd0*/  @!P1 ISETP.GE.AND P6, PT, R51, R54, PT ;  /* 0x000000363300920c */ /* 0x000fc60003fc6270 */
[----:B------:R-:W-:-:S04]  /*3fe0*/  FFMA.FTZ R13, R8, R12, R13 ;  /* 0x0000000c080d7223 */ /* 0x000fc8000001000d */
[----:B------:R-:W-:Y:S01]  /*3ff0*/  FFMA.FTZ R14, R10, R14, R13 ;  /* 0x0000000e0a0e7223 */ /* 0x000fe2000001000d */
[----:B--2---:R-:W-:Y:S02]  /*4000*/  @!P1 FSEL R17, R17, RZ, !P6 ;  /* 0x000000ff11119208 */ /* 0x004fe40007000000 */
[----:B------:R-:W-:-:S03]  /*4010*/  @!P1 FSEL R16, R16, RZ, !P5 ;  /* 0x000000ff10109208 */ /* 0x000fc60006800000 */
[----:B------:R-:W-:Y:S01]  /*4020*/  FMUL.FTZ R13, R9, R17 ;  /* 0x00000011090d7220 */ /* 0x000fe20000410000 */
[----:B------:R-:W-:-:S03]  /*4030*/  @!P1 FSEL R18, R18, RZ, !P2 ;  /* 0x000000ff12129208 */ /* 0x000fc60005000000 */
[----:B------:R-:W-:Y:S01]  /*4040*/  FFMA.FTZ R13, R8, R16, R13 ;  /* 0x00000010080d7223 */ /* 0x000fe2000001000d */
[----:B------:R-:W-:-:S03]  /*4050*/  @!P1 ISETP.GE.AND P5, PT, R51, R54, PT ;  /* 0x000000363300920c */ /* 0x000fc60003fa6270 */
[----:B------:R-:W-:Y:S01]  /*4060*/  FFMA.FTZ R18, R10, R18, R13 ;  /* 0x000000120a127223 */ /* 0x000fe2000001000d */
[----:B---3--:R-:W-:Y:S02]  /*4070*/  @!P1 FSEL R20, R20, RZ, !P4 ;  /* 0x000000ff14149208 */ /* 0x008fe40006000000 */
[C---:B------:R-:W-:Y:S02]  /*4080*/  @!P1 ISETP.GE.AND P4, PT, R51.reuse, R54, PT ;  /* 0x000000363300920c */ /* 0x040fe40003f86270 */
[----:B------:R-:W-:Y:S02]  /*4090*/  @!P1 IADD3 R13, PT, PT, R51, 0x2, RZ ;  /* 0x00000002330d9810 */ /* 0x000fe40007ffe0ff */
[----:B------:R-:W-:Y:S02]  /*40a0*/  @!P1 FSEL R21, R21, RZ, !P5 ;  /* 0x000000ff15159208 */ /* 0x000fe40006800000 */
[----:B----4-:R-:W-:Y:S02]  /*40b0*/  @!P1 FSEL R25, R25, RZ, !P4 ;  /* 0x000000ff19199208 */ /* 0x010fe40006000000 */
[----:B------:R-:W-:-:S02]  /*40c0*/  @!P1 FSEL R24, R24, RZ, !P3 ;  /* 0x000000ff18189208 */ /* 0x000fc40005800000 */
[CC--:B------:R-:W-:Y:S02]  /*40d0*/  @!P1 ISETP.GE.AND P4, PT, R13.reuse, R54.reuse, PT ;  /* 0x000000360d00920c */ /* 0x0c0fe40003f86270 */
[-C--:B------:R-:W-:Y:S02]  /*40e0*/  @!P1 ISETP.GE.AND P3, PT, R13, R54.reuse, PT ;  /* 0x000000360d00920c */ /* 0x080fe40003f66270 */
[----:B------:R-:W-:Y:S01]  /*40f0*/  @!P1 IADD3 R13, PT, PT, R51, 0x1, RZ ;  /* 0x00000001330d9810 */ /* 0x000fe20007ffe0ff */
[----:B------:R-:W-:Y:S01]  /*4100*/  FMUL.FTZ R17, R9, R21 ;  /* 0x0000001509117220 */ /* 0x000fe20000410000 */
[----:B------:R-:W-:Y:S02]  /*4110*/  @!P1 IADD3 R21, PT, PT, R51, 0x1, RZ ;  /* 0x0000000133159810 */ /* 0x000fe40007ffe0ff */
[-C--:B------:R-:W-:Y:S01]  /*4120*/  @!P1 ISETP.GE.AND P6, PT, R13, R54.reuse, PT ;  /* 0x000000360d00920c */ /* 0x080fe20003fc6270 */
[----:B------:R-:W-:Y:S01]  /*4130*/  @!P1 VIADD R13, R51, 0x2 ;  /* 0x00000002330d9836 */ /* 0x000fe20000000000 */
[----:B------:R-:W-:Y:S01]  /*4140*/  @!P1 ISETP.GE.AND P5, PT, R21, R54, PT ;  /* 0x000000361500920c */ /* 0x000fe20003fa6270 */
[----:B------:R-:W-:Y:S01]  /*4150*/  FMUL.FTZ R9, R9, R25 ;  /* 0x0000001909097220 */ /* 0x000fe20000410000 */
[----:B------:R-:W-:Y:S01]  /*4160*/  @!P1 FSEL R22, R22, RZ, !P6 ;  /* 0x000000ff16169208 */ /* 0x000fe20007000000 */
[C---:B------:R-:W-:Y:S01]  /*4170*/  FFMA.FTZ R17, R8.reuse, R20, R17 ;  /* 0x0000001408117223 */ /* 0x040fe20000010011 */
[C---:B------:R-:W-:Y:S01]  /*4180*/  @!P1 ISETP.GE.AND P2, PT, R13.reuse, R54, PT ;  /* 0x000000360d00920c */ /* 0x040fe20003f46270 */
[----:B------:R-:W-:Y:S01]  /*4190*/  FFMA.FTZ R9, R8, R24, R9 ;  /* 0x0000001808097223 */ /* 0x000fe20000010009 */
[----:B------:R-:W-:-:S02]  /*41a0*/  @!P1 ISETP.GE.AND P6, PT, R13, R54, PT ;  /* 0x000000360d00920c */ /* 0x000fc40003fc6270 */
[----:B------:R-:W-:Y:S01]  /*41b0*/  @!P1 FSEL R26, R26, RZ, !P5 ;  /* 0x000000ff1a1a9208 */ /* 0x000fe20006800000 */
[C---:B------:R-:W-:Y:S01]  /*41c0*/  FFMA.FTZ R22, R10.reuse, R22, R17 ;  /* 0x000000160a167223 */ /* 0x040fe20000010011 */
[----:B------:R-:W-:Y:S02]  /*41d0*/  @!P1 FSEL R15, R15, RZ, !P4 ;  /* 0x000000ff0f0f9208 */ /* 0x000fe40006000000 */
[----:B------:R-:W-:Y:S02]  /*41e0*/  @!P1 FSEL R19, R19, RZ, !P3 ;  /* 0x000000ff13139208 */ /* 0x000fe40005800000 */
[----:B------:R-:W-:Y:S01]  /*41f0*/  @!P1 FSEL R23, R23, RZ, !P2 ;  /* 0x000000ff17179208 */ /* 0x000fe20005000000 */
[----:B------:R-:W-:Y:S01]  /*4200*/  FFMA.FTZ R10, R10, R26, R9 ;  /* 0x0000001a0a0a7223 */ /* 0x000fe20000010009 */
        /* <DEDUP_REMOVED lines=9> */
.L_x_24556:
[----:B------:R-:W-:Y:S05]  /*42a0*/  BSYNC.RECONVERGENT B1 ;  /* 0x0000000000017941 */ /* 0x000fea0003800200 */
.L_x_24555:
[----:B------:R-:W-:Y:S01]  /*42b0*/  IADD3 R30, P1, PT, R30, 0x10, RZ ;  /* 0x000000101e1e7810 */ /* 0x000fe20007f3e0ff */
[----:B------:R-:W-:Y:S01]  /*42c0*/  VIADD R33, R33, 0x4 ;  /* 0x0000000421217836 */ /* 0x000fe20000000000 */
[----:B------:R-:W-:Y:S02]  /*42d0*/  MOV R10, R2 ;  /* 0x00000002000a7202 */ /* 0x000fe40000000f00 */
[----:B------:R-:W-:Y:S01]  /*42e0*/  IADD3 R51, PT, PT, R51, 0x40, RZ ;  /* 0x0000004033337810 */ /* 0x000fe20007ffe0ff */
[----:B------:R-:W-:Y:S01]  /*42f0*/  IMAD.X R29, RZ, RZ, R29, P1 ;  /* 0x000000ffff1d7224 */ /* 0x000fe200008e061d */
[----:B------:R-:W-:Y:S01]  /*4300*/  IADD3 R31, PT, PT, R31, 0x100, RZ ;  /* 0x000001001f1f7810 */ /* 0x000fe20007ffe0ff */
[----:B------:R-:W-:Y:S06]  /*4310*/  @!P0 BRA `(.L_x_24557) ;  /* 0xffffffec00f88947 */ /* 0x000fec000383ffff */
.L_x_24554:
[----:B------:R-:W-:Y:S05]  /*4320*/  BSYNC.RECONVERGENT B0 ;  /* 0x0000000000007941 */ /* 0x000fea0003800200 */
.L_x_24553:
[----:B------:R-:W0:Y:S01]  /*4330*/  SHFL.BFLY PT, R0, R47, 0x2, 0x1f ;  /* 0x0c401f002f007f89 */ /* 0x000e2200000e0000 */
[----:B------:R-:W1:Y:S01]  /*4340*/  S2UR UR5, SR_CgaCtaId ;  /* 0x00000000000579c3 */ /* 0x000e620000008800 */
[----:B------:R-:W-:Y:S01]  /*4350*/  LOP3.LUT R14, R4, 0x3, RZ, 0xc0, !PT ;  /* 0x00000003040e7812 */ /* 0x000fe200078ec0ff */
[----:B------:R-:W-:Y:S01]  /*4360*/  UMOV UR4, 0x400 ;  /* 0x0000040000047882 */ /* 0x000fe20000000000 */
[----:B------:R-:W2:Y:S01]  /*4370*/  SHFL.BFLY PT, R3, R46, 0x2, 0x1f ;  /* 0x0c401f002e037f89 */ /* 0x000ea200000e0000 */
[----:B------:R-:W-:Y:S01]  /*4380*/  SHF.R.U32.HI R25, RZ, 0x2, R48 ;  /* 0x00000002ff197819 */ /* 0x000fe20000011630 */
[----:B------:R-:W-:Y:S01]  /*4390*/  UIADD3 UR4, UPT, UPT, UR4, 0x1a0, URZ ;  /* 0x000001a004047890 */ /* 0x000fe2000fffe0ff */
[----:B------:R-:W-:Y:S01]  /*43a0*/  ISETP.NE.AND P2, PT, R14, RZ, PT ;  /* 0x000000ff0e00720c */ /* 0x000fe20003f45270 */
[----:B------:R-:W3:Y:S01]  /*43b0*/  SHFL.BFLY PT, R2, R45, 0x2, 0x1f ;  /* 0x0c401f002d027f89 */ /* 0x000ee200000e0000 */
[----:B------:R-:W-:Y:S01]  /*43c0*/  LOP3.LUT R14, R4, 0x3c0, RZ, 0xc0, !PT ;  /* 0x000003c0040e7812 */ /* 0x000fe200078ec0ff */
[----:B------:R-:W-:Y:S01]  /*43d0*/  IMAD R25, R28, 0x60, R25 ;  /* 0x000000601c197824 */ /* 0x000fe200078e0219 */
[----:B------:R-:W-:Y:S01]  /*43e0*/  LOP3.LUT R16, R4, 0x3e0, RZ, 0xc0, !PT ;  /* 0x000003e004107812 */ /* 0x000fe200078ec0ff */
[----:B------:R-:W4:Y:S01]  /*43f0*/  SHFL.BFLY PT, R5, R44, 0x2, 0x1f ;  /* 0x0c401f002c057f89 */ /* 0x000f2200000e0000 */
[----:B------:R-:W-:Y:S01]  /*4400*/  ISETP.NE.OR P5, PT, R14, 0x40, P2 ;  /* 0x000000400e00780c */ /* 0x000fe200017a5670 */
[----:B------:R-:W-:Y:S01]  /*4410*/  BSSY.RECONVERGENT B0, `(.L_x_24558) ;  /* 0x0000041000007945 */ /* 0x000fe20003800200 */
[----:B------:R-:W-:Y:S01]  /*4420*/  ISETP.NE.OR P4, PT, R16, 0x20, P2 ;  /* 0x000000201000780c */ /* 0x000fe20001785670 */
[----:B------:R-:W4:Y:S01]  /*4430*/  SHFL.BFLY PT, R6, R41, 0x2, 0x1f ;  /* 0x0c401f0029067f89 */ /* 0x000f2200000e0000 */
[----:B------:R-:W-:-:S02]  /*4440*/  LOP3.LUT P0, RZ, R4, 0x3c3, RZ, 0xc0, !PT ;  /* 0x000003c304ff7812 */ /* 0x000fc4000780c0ff */
[C---:B------:R-:W-:Y:S01]  /*4450*/  LOP3.LUT P1, RZ, R4.reuse, 0x3e3, RZ, 0xc0, !PT ;  /* 0x000003e304ff7812 */ /* 0x040fe2000782c0ff */
[----:B------:R-:W4:Y:S01]  /*4460*/  SHFL.BFLY PT, R8, R39, 0x2, 0x1f ;  /* 0x0c401f0027087f89 */ /* 0x000f2200000e0000 */
[----:B------:R-:W-:-:S03]  /*4470*/  ISETP.GT.U32.AND P3, PT, R4, 0x1f, PT ;  /* 0x0000001f0400780c */ /* 0x000fc60003f64070 */
[----:B------:R-:W4:Y:S01]  /*4480*/  SHFL.BFLY PT, R9, R40, 0x2, 0x1f ;  /* 0x0c401f0028097f89 */ /* 0x000f2200000e0000 */
[----:B0-----:R-:W-:Y:S01]  /*4490*/  FADD.FTZ R47, R0, R47 ;  /* 0x0000002f002f7221 */ /* 0x001fe20000010000 */
[----:B-1----:R-:W-:Y:S02]  /*44a0*/  ULEA UR4, UR5, UR4, 0x18 ;  /* 0x0000000405047291 */ /* 0x002fe4000f8ec0ff */
[----:B------:R-:W0:Y:S01]  /*44b0*/  SHFL.BFLY PT, R11, R38, 0x2, 0x1f ;  /* 0x0c401f00260b7f89 */ /* 0x000e2200000e0000 */
[----:B--2---:R-:W-:-:S03]  /*44c0*/  FADD.FTZ R46, R3, R46 ;  /* 0x0000002e032e7221 */ /* 0x004fc60000010000 */
[----:B------:R-:W1:Y:S01]  /*44d0*/  SHFL.BFLY PT, R10, R37, 0x2, 0x1f ;  /* 0x0c401f00250a7f89 */ /* 0x000e6200000e0000 */
[----:B---3--:R-:W-:Y:S01]  /*44e0*/  FADD.FTZ R45, R2, R45 ;  /* 0x0000002d022d7221 */ /* 0x008fe20000010000 */
[----:B------:R-:W-:Y:S02]  /*44f0*/  LEA R25, R25, UR4, 0x2 ;  /* 0x0000000419197c11 */ /* 0x000fe4000f8e10ff */
[----:B------:R-:W2:Y:S01]  /*4500*/  SHFL.BFLY PT, R13, R36, 0x2, 0x1f ;  /* 0x0c401f00240d7f89 */ /* 0x000ea200000e0000 */
[----:B----4-:R-:W-:-:S03]  /*4510*/  FADD.FTZ R44, R5, R44 ;  /* 0x0000002c052c7221 */ /* 0x010fc60000010000 */
[----:B------:R-:W3:Y:S01]  /*4520*/  SHFL.BFLY PT, R12, R35, 0x2, 0x1f ;  /* 0x0c401f00230c7f89 */ /* 0x000ee200000e0000 */
[----:B------:R-:W-:-:S03]  /*4530*/  FADD.FTZ R6, R6, R41 ;  /* 0x0000002906067221 */ /* 0x000fc60000010000 */
[----:B------:R-:W4:Y:S01]  /*4540*/  SHFL.BFLY PT, R17, R34, 0x2, 0x1f ;  /* 0x0c401f0022117f89 */ /* 0x000f2200000e0000 */
[----:B------:R-:W-:Y:S01]  /*4550*/  FADD.FTZ R8, R8, R39 ;  /* 0x0000002708087221 */ /* 0x000fe20000010000 */
[----:B------:R-:W-:Y:S02]  /*4560*/  FADD.FTZ R40, R9, R40 ;  /* 0x0000002809287221 */ /* 0x000fe40000010000 */
        /* <DEDUP_REMOVED lines=25> */
[----:B------:R-:W-:Y:S01]  /*4700*/  FADD.FTZ R5, R38, R15 ;  /* 0x0000000f26057221 */ /* 0x000fe20000010000 */
[----:B0-----:R-:W-:Y:S01]  /*4710*/  FADD.FTZ R6, R10, R17 ;  /* 0x000000110a067221 */ /* 0x001fe20000010000 */
[----:B-1----:R-:W-:Y:S01]  /*4720*/  FADD.FTZ R8, R36, R19 ;  /* 0x0000001324087221 */ /* 0x002fe20000010000 */
[----:B--2---:R-:W-:Y:S01]  /*4730*/  FADD.FTZ R21, R12, R21 ;  /* 0x000000150c157221 */ /* 0x004fe20000010000 */
        /* <DEDUP_REMOVED lines=14> */
.L_x_24559:
[----:B------:R-:W-:Y:S05]  /*4820*/  BSYNC.RECONVERGENT B0 ;  /* 0x0000000000007941 */ /* 0x000fea0003800200 */
.L_x_24558:
        /* <DEDUP_REMOVED lines=27> */
.L_x_24561:
[----:B------:R-:W-:Y:S05]  /*49e0*/  BSYNC.RECONVERGENT B0 ;  /* 0x0000000000007941 */ /* 0x000fea0003800200 */
.L_x_24560:
        /* <DEDUP_REMOVED lines=15> */
.L_x_24563:
[----:B------:R-:W-:Y:S05]  /*4ae0*/  BSYNC.RECONVERGENT B0 ;  /* 0x0000000000007941 */ /* 0x000fea0003800200 */
.L_x_24562:
        /* <DEDUP_REMOVED lines=27> */
.L_x_24565:
[----:B------:R-:W-:Y:S05]  /*4ca0*/  BSYNC.RECONVERGENT B0 ;  /* 0x0000000000007941 */ /* 0x000fea0003800200 */
.L_x_24564:
        /* <DEDUP_REMOVED lines=28> */
.L_x_24530:
        /* <DEDUP_REMOVED lines=8> */
.L_x_24567:
[----:B------:R-:W-:Y:S05]  /*4ef0*/  BSYNC B2 ;  /* 0x0000000000027941 */ /* 0x000fea0003800000 */
.L_x_24566:
[----:B------:R-:W-:Y:S01]  /*4f00*/  MOV R9, R10 ;  /* 0x0000000a00097202 */ /* 0x000fe20000000f00 */
[----:B------:R-:W-:Y:S06]  /*4f10*/  BRA `(.L_x_24568) ;  /* 0xffffffc400207947 */ /* 0x000fec000383ffff */
.L_x_24532:
[----:B------:R-:W-:Y:S01]  /*4f20*/  HFMA2 R12, -RZ, RZ, 0, 9.5367431640625e-07 ;  /* 0x00000010ff0c7431 */ /* 0x000fe200000001ff */
[----:B------:R-:W-:Y:S01]  /*4f30*/  BSSY B0, `(.L_x_24569) ;  /* 0x0000007000007945 */ /* 0x000fe20003800000 */
[----:B------:R-:W-:Y:S01]  /*4f40*/  IMAD.MOV.U32 R11, RZ, RZ, R48 ;  /* 0x000000ffff0b7224 */ /* 0x000fe200078e0030 */
[----:B------:R-:W-:Y:S01]  /*4f50*/  MOV R13, 0x1f ;  /* 0x0000001f000d7802 */ /* 0x000fe20000000f00 */
[----:B------:R-:W-:-:S07]  /*4f60*/  IMAD.MOV.U32 R8, RZ, RZ, -0x1 ;  /* 0xffffffffff087424 */ /* 0x000fce00078e00ff */
[----:B0----5:R-:W-:Y:S05]  /*4f70*/  WARPSYNC.COLLECTIVE R8, `(.L_x_24570) ;  /* 0x0000000008087348 */ /* 0x021fea0003c00000 */
[----:B------:R1:W2:Y:S02]  /*4f80*/  SHFL.BFLY P2, R10, R11, R12, R13 ;  /* 0x0c00000c0b0a7389 */ /* 0x0002a4000004000d */
[----:B012--5:R-:W-:Y:S05]  /*4f90*/  ENDCOLLECTIVE ;  /* 0x000000000000791b */ /* 0x027fea0003800000 */
.L_x_24570:
[----:B------:R-:W-:Y:S05]  /*4fa0*/  BSYNC B0 ;  /* 0x0000000000007941 */ /* 0x000fea0003800000 */
.L_x_24569:
        /* <DEDUP_REMOVED lines=9> */
.L_x_24571:
[----:B------:R-:W-:Y:S02]  /*5040*/  HFMA2 R12, -RZ, RZ, 0, 2.384185791015625e-07 ;  /* 0x00000004ff0c7431 */ /* 0x000fe400000001ff */
[----:B------:R-:W-:-:S05]  /*5050*/  IMAD.MOV.U32 R6, RZ, RZ, R10 ;  /* 0x000000ffff067224 */ /* 0x000fca00078e000a */
[----:B------:R-:W-:-:S04]  /*5060*/  FMNMX.FTZ R6, R5, R6, !PT ;  /* 0x0000000605067209 */ /* 0x000fc80007810000 */
[----:B------:R-:W-:-:S07]  /*5070*/  MOV R11, R6 ;  /* 0x00000006000b7202 */ /* 0x000fce0000000f00 */
[----:B------:R-:W-:Y:S05]  /*5080*/  WARPSYNC.COLLECTIVE R8, `(.L_x_24572) ;  /* 0x0000000008087348 */ /* 0x000fea0003c00000 */
[----:B------:R0:W1:Y:S02]  /*5090*/  SHFL.BFLY P2, R10, R11, R12, R13 ;  /* 0x0c00000c0b0a7389 */ /* 0x000064000004000d */
[----:B01----:R-:W-:Y:S05]  /*50a0*/  ENDCOLLECTIVE ;  /* 0x000000000000791b */ /* 0x003fea0003800000 */
.L_x_24572:
[----:B------:R-:W-:Y:S02]  /*50b0*/  HFMA2 R12, -RZ, RZ, 0, 1.1920928955078125e-07 ;  /* 0x00000002ff0c7431 */ /* 0x000fe400000001ff */
[----:B------:R-:W-:-:S05]  /*50c0*/  IMAD.MOV.U32 R9, RZ, RZ, R10 ;  /* 0x000000ffff097224 */ /* 0x000fca00078e000a */
[----:B------:R-:W-:-:S04]  /*50d0*/  FMNMX.FTZ R9, R6, R9, !PT ;  /* 0x0000000906097209 */ /* 0x000fc80007810000 */
[----:B------:R-:W-:-:S07]  /*50e0*/  MOV R11, R9 ;  /* 0x00000009000b7202 */ /* 0x000fce0000000f00 */
[----:B------:R-:W-:Y:S05]  /*50f0*/  WARPSYNC.COLLECTIVE R8, `(.L_x_24573) ;  /* 0x0000000008087348 */ /* 0x000fea0003c00000 */
[----:B------:R0:W1:Y:S02]  /*5100*/  SHFL.BFLY P2, R10, R11, R12, R13 ;  /* 0x0c00000c0b0a7389 */ /* 0x000064000004000d */
[----:B01----:R-:W-:Y:S05]  /*5110*/  ENDCOLLECTIVE ;  /* 0x000000000000791b */ /* 0x003fea0003800000 */
.L_x_24573:
[----:B------:R-:W-:Y:S05]  /*5120*/  BRA `(.L_x_24574) ;  /* 0xffffffc400307947 */ /* 0x000fea000383ffff */
.L_x_24575:
        /* <DEDUP_REMOVED lines=13> */
.L_x_26036:


//--------------------- .text._ZN4vllm25paged_attention_v1_kernelIffLi80ELi16ELi128ELNS_18Fp8KVCacheDataTypeE0ELb1EEEvPT_PKS2_PKT0_S8_ifPKiSA_iPKfiiiSC_SC_iiiii --------------------------
	.section	.text._ZN4vllm25paged_attention_v1_kernelIffLi80ELi16ELi128ELNS_18Fp8KVCacheDataTypeE0ELb1EEEvPT_PKS2_PKT0_S8_ifPKiSA_iPKfiiiSC_SC_iiiii,"ax",@progbits
	.align	128
        .global         _ZN4vllm25paged_attention_v1_kernelIffLi80ELi16ELi128ELNS_18Fp8KVCacheDataTypeE0ELb1EEEvPT_PKS2_PKT0_S8_ifPKiSA_iPKfiiiSC_SC_iiiii
        .type           _ZN4vllm25paged_attention_v1_kernelIffLi80ELi16ELi128ELNS_18Fp8KVCacheDataTypeE0ELb1EEEvPT_PKS2_PKT0_S8_ifPKiSA_iPKfiiiSC_SC_iiiii,@function
        .size           _ZN4vllm25paged_attention_v1_kernelIffLi80ELi16ELi128ELNS_18Fp8KVCacheDataTypeE0ELb1EEEvPT_PKS2_PKT0_S8_ifPKiSA_iPKfiiiSC_SC_iiiii,(.L_x_26037 - _ZN4vllm25paged_attention_v1_kernelIffLi80ELi16ELi128ELNS_18Fp8KVCacheDataTypeE0ELb1EEEvPT_PKS2_PKT0_S8_ifPKiSA_iPKfiiiSC_SC_iiiii)
        .other          _ZN4vllm25paged_attention_v1_kernelIffLi80ELi16ELi128ELNS_18Fp8KVCacheDataTypeE0ELb1EEEvPT_PKS2_PKT0_S8_ifPKiSA_iPKfiiiSC_SC_iiiii,@"STO_CUDA_ENTRY STV_DEFAULT"
_ZN4vllm25paged_attention_v1_kernelIffLi80ELi16ELi128ELNS_18Fp8KVCacheDataTypeE0ELb1EEEvPT_PKS2_PKT0_S8_ifPKiSA_iPKfiiiSC_SC_iiiii:
.text._ZN4vllm25paged_attention_v1_kernelIffLi80ELi16ELi128ELNS_18Fp8KVCacheDataTypeE0ELb1EEEvPT_PKS2_PKT0_S8_ifPKiSA_iPKfiiiSC_SC_iiiii:
        /* <DEDUP_REMOVED lines=14> */
[----:B------:R-:W0:Y:S02]  /*00e0*/  LDCU.64 UR12, c[0x0][0x390] ;  /* 0x00007200ff0c77ac */ /* 0x000e240008000a00 */
[----:B0-----:R-:W-:Y:S01]  /*00f0*/  IMAD.WIDE.U32 R52, R40, 0x4, R52 ;  /* 0x0000000428347825 */ /* 0x001fe200078e0034 */
[----:B--2---:R-:W-:-:S05]  /*0100*/  ISETP.GT.U32.AND P1, PT, R5, 0x27, PT ;  /* 0x000000270500780c */ /* 0x004fca0003f24070 */
[----:B-1----:R-:W2:Y:S01]  /*0110*/  LDG.E.CONSTANT R52, desc[UR6][R52.64] ;  /* 0x0000000634347981 */ /* 0x002ea2000c1e9900 */
[----:B---3--:R-:W-:Y:S01]  /*0120*/  IMAD R0, R40, UR4, RZ ;  /* 0x0000000428007c24 */ /* 0x008fe2000f8e02ff */
[----:B----4-:R-:W-:Y:S01]  /*0130*/  ISETP.NE.U32.AND P0, PT, R6, RZ, PT ;  /* 0x000000ff0600720c */ /* 0x010fe20003f05070 */
[----:B------:R-:W0:Y:S03]  /*0140*/  LDCU UR4, c[0x0][0x3b8] ;  /* 0x00007700ff0477ac */ /* 0x000e260008000800 */
[----:B------:R-:W-:Y:S02]  /*0150*/  ISETP.NE.AND.EX P0, PT, R7, RZ, PT, P0 ;  /* 0x000000ff0700720c */ /* 0x000fe40003f05300 */
        /* <DEDUP_REMOVED lines=12> */
[----:B----4-:R-:W4:Y:S01]  /*0220*/  MUFU.RCP R4, R4 ;  /* 0x0000000400047308 */ /* 0x010f220000001000 */
[----:B------:R-:W0:Y:S01]  /*0230*/  LDC R0, c[0x0][0x370] ;  /* 0x0000dc00ff007b82 */ /* 0x000e220000000800 */
[----:B-1----:R-:W-:-:S05]  /*0240*/  @P0 IMAD.WIDE.U32 R2, R9, 0x4, R2 ;  /* 0x0000000409020825 */ /* 0x002fca00078e0002 */
[----:B------:R0:W5:Y:S01]  /*0250*/  @P0 LDG.E.CONSTANT R51, desc[UR6][R2.64] ;  /* 0x0000000602330981 */ /* 0x000162000c1e9900 */
[----:B------:R-:W-:Y:S01]  /*0260*/  LOP3.LUT R50, R5, 0x1, RZ, 0xc0, !PT ;  /* 0x0000000105327812 */ /* 0x000fe200078ec0ff */
[----:B------:R-:W-:Y:S01]  /*0270*/  BSSY B0, `(.L_x_24576) ;  /* 0x0000119000007945 */ /* 0x000fe20003800000 */
[----:B------:R-:W-:Y:S01]  /*0280*/  SHF.R.U32.HI R41, RZ, 0x5, R5 ;  /* 0x00000005ff297819 */ /* 0x000fe20000011605 */
[----:B------:R-:W-:Y:S01]  /*0290*/  IMAD.MOV.U32 R46, RZ, RZ, -0x800001 ;  /* 0xff7fffffff2e7424 */ /* 0x000fe200078e00ff */
[----:B----4-:R-:W-:-:S04]  /*02a0*/  IADD3 R10, PT, PT, R4, 0xffffffe, RZ ;  /* 0x0ffffffe040a7810 */ /* 0x010fc80007ffe0ff */
[----:B------:R1:W4:Y:S01]  /*02b0*/  F2I.FTZ.U32.TRUNC.NTZ R11, R10 ;  /* 0x0000000a000b7305 */ /* 0x000322000021f000 */
[----:B0-----:R-:W-:Y:S01]  /*02c0*/  IABS R2, R0 ;  /* 0x0000000000027213 */ /* 0x001fe20000000000 */
[----:B-1----:R-:W-:Y:S02]  /*02d0*/  HFMA2 R10, -RZ, RZ, 0, 0 ;  /* 0x00000000ff0a7431 */ /* 0x002fe400000001ff */
[----:B----4-:R-:W-:-:S04]  /*02e0*/  IMAD.MOV R12, RZ, RZ, -R11 ;  /* 0x000000ffff0c7224 */ /* 0x010fc800078e0a0b */
        /* <DEDUP_REMOVED lines=26> */
[----:B------:R-:W-:Y:S02]  /*0490*/  IADD3 R11, PT, PT, -R11, RZ, RZ ;  /* 0x000000ff0b0b7210 */ /* 0x000fe40007ffe1ff */
[----:B-1----:R-:W-:-:S03]  /*04a0*/  IADD3 R12, PT, PT, R3, 0xffffffe, RZ ;  /* 0x0ffffffe030c7810 */ /* 0x002fc60007ffe0ff */
[----:B------:R-:W-:Y:S01]  /*04b0*/  IMAD.HI.U32 R48, R49, R11, R48 ;  /* 0x0000000b31307227 */ /* 0x000fe200078e0030 */
[----:B------:R-:W-:Y:S01]  /*04c0*/  IABS R3, R4 ;  /* 0x0000000400037213 */ /* 0x000fe20000000000 */
[----:B------:R-:W0:Y:S01]  /*04d0*/  S2R R11, SR_CgaCtaId ;  /* 0x00000000000b7919 */ /* 0x000e220000008800 */
[----:B------:R1:W4:Y:S01]  /*04e0*/  F2I.FTZ.U32.TRUNC.NTZ R13, R12 ;  /* 0x0000000c000d7305 */ /* 0x000322000021f000 */
[----:B------:R-:W-:Y:S01]  /*04f0*/  MOV R49, R2 ;  /* 0x0000000200317202 */ /* 0x000fe20000000f00 */
[----:B-1----:R-:W-:Y:S01]  /*0500*/  IMAD.MOV.U32 R12, RZ, RZ, RZ ;  /* 0x000000ffff0c7224 */ /* 0x002fe200078e00ff */
[----:B----4-:R-:W-:-:S05]  /*0510*/  IADD3 R14, PT, PT, RZ, -R13, RZ ;  /* 0x8000000dff0e7210 */ /* 0x010fca0007ffe0ff */
        /* <DEDUP_REMOVED lines=13> */
[----:B------:R-:W-:-:S05]  /*05f0*/  MOV R12, 0x400 ;  /* 0x00000400000c7802 */ /* 0x000fca0000000f00 */
[----:B------:R-:W-:-:S06]  /*0600*/  @P2 VIADD R3, R3, 0x1 ;  /* 0x0000000103032836 */ /* 0x000fcc0000000000 */
[----:B------:R-:W-:Y:S01]  /*0610*/  @!P4 IMAD.MOV R3, RZ, RZ, -R3 ;  /* 0x000000ffff03c224 */ /* 0x000fe200078e0a03 */
[----:B------:R-:W-:Y:S02]  /*0620*/  @!P3 LOP3.LUT R3, RZ, R4, RZ, 0x33, !PT ;  /* 0x00000004ff03b212 */ /* 0x000fe400078e33ff */
[----:B------:R-:W-:Y:S01]  /*0630*/  ISETP.GE.AND P4, PT, R18, RZ, PT ;  /* 0x000000ff1200720c */ /* 0x000fe20003f86270 */
[C---:B--2---:R-:W-:Y:S02]  /*0640*/  VIADD R15, R52.reuse, 0xffffffff ;  /* 0xffffffff340f7836 */ /* 0x044fe40000000000 */
[----:B------:R-:W-:-:S03]  /*0650*/  VIADD R4, R52, 0xf ;  /* 0x0000000f34047836 */ /* 0x000fc60000000000 */
[----:B------:R-:W-:Y:S02]  /*0660*/  IABS R17, R15 ;  /* 0x0000000f00117213 */ /* 0x000fe40000000000 */
[----:B------:R-:W-:-:S03]  /*0670*/  LOP3.LUT R15, R15, R10, RZ, 0x3c, !PT ;  /* 0x0000000a0f0f7212 */ /* 0x000fc600078e3cff */
[----:B------:R-:W-:Y:S01]  /*0680*/  IMAD.HI.U32 R16, R48, R17, RZ ;  /* 0x0000001130107227 */ /* 0x000fe200078e00ff */
[----:B------:R-:W-:Y:S02]  /*0690*/  ISETP.GE.AND P3, PT, R15, RZ, PT ;  /* 0x000000ff0f00720c */ /* 0x000fe40003f66270 */
[----:B------:R-:W-:Y:S01]  /*06a0*/  SHF.R.S32.HI R15, RZ, 0x1f, R4 ;  /* 0x0000001fff0f7819 */ /* 0x000fe20000011404 */
[----:B------:R-:W-:Y:S01]  /*06b0*/  @!P4 IMAD R8, R8, UR5, R3 ;  /* 0x000000050808cc24 */ /* 0x000fe2000f8e0203 */
[----:B------:R-:W-:Y:S01]  /*06c0*/  IADD3 R13, PT, PT, -R16, RZ, RZ ;  /* 0x000000ff100d7210 */ /* 0x000fe20007ffe1ff */
[----:B------:R-:W-:Y:S01]  /*06d0*/  @P4 IMAD R47, R0, UR5, R9 ;  /* 0x00000005002f4c24 */ /* 0x000fe2000f8e0209 */
[----:B------:R-:W-:-:S03]  /*06e0*/  LEA.HI R15, R15, R4, RZ, 0x4 ;  /* 0x000000040f0f7211 */ /* 0x000fc600078f20ff */
[----:B------:R-:W-:Y:S01]  /*06f0*/  IMAD R17, R2, R13, R17 ;  /* 0x0000000d02117224 */ /* 0x000fe200078e0211 */
[----:B0-----:R-:W-:Y:S01]  /*0700*/  LEA R13, R11, R12, 0x18 ;  /* 0x0000000c0b0d7211 */ /* 0x001fe200078ec0ff */
[----:B------:R-:W-:-:S03]  /*0710*/  @P4 IMAD R47, R47, R18, 0x1 ;  /* 0x000000012f2f4424 */ /* 0x000fc600078e0212 */
[----:B------:R-:W-:Y:S01]  /*0720*/  ISETP.GT.U32.AND P0, PT, R2, R17, PT ;  /* 0x000000110200720c */ /* 0x000fe20003f04070 */
[----:B------:R-:W-:Y:S01]  /*0730*/  IMAD R50, R50, 0xa0, R13 ;  /* 0x000000a032327824 */ /* 0x000fe200078e020d */
[----:B------:R-:W-:-:S04]  /*0740*/  SHF.R.U32.HI R13, RZ, 0x1, R5 ;  /* 0x00000001ff0d7819 */ /* 0x000fc80000011605 */
[----:B------:R-:W-:-:S07]  /*0750*/  @!P1 LEA R14, R13, R50, 0x3 ;  /* 0x000000320d0e9211 */ /* 0x000fce00078e18ff */
[-C--:B------:R-:W-:Y:S02]  /*0760*/  @!P0 IADD3 R17, PT, PT, R17, -R2.reuse, RZ ;  /* 0x8000000211118210 */ /* 0x080fe40007ffe0ff */
[----:B------:R-:W-:Y:S02]  /*0770*/  @!P0 IADD3 R16, PT, PT, R16, 0x1, RZ ;  /* 0x0000000110108810 */ /* 0x000fe40007ffe0ff */
[----:B------:R-:W-:Y:S02]  /*0780*/  ISETP.GE.U32.AND P2, PT, R17, R2, PT ;  /* 0x000000021100720c */ /* 0x000fe40003f46070 */
[----:B------:R-:W-:Y:S01]  /*0790*/  ISETP.NE.AND P0, PT, R10, RZ, PT ;  /* 0x000000ff0a00720c */ /* 0x000fe20003f05270 */
[----:B---3--:R0:W-:Y:S10]  /*07a0*/  @!P1 STS.64 [R14], R6 ;  /* 0x000000060e009388 */ /* 0x0081f40000000a00 */
[----:B------:R-:W-:Y:S01]  /*07b0*/  @P2 VIADD R16, R16, 0x1 ;  /* 0x0000000110102836 */ /* 0x000fe20000000000 */
[----:B0-----:R-:W-:Y:S01]  /*07c0*/  SHF.R.S32.HI R6, RZ, 0x4, R15 ;  /* 0x00000004ff067819 */ /* 0x001fe2000001140f */
[----:B------:R-:W-:Y:S01]  /*07d0*/  IMAD R15, R40, UR4, RZ ;  /* 0x00000004280f7c24 */ /* 0x000fe2000f8e02ff */
[----:B------:R-:W-:Y:S01]  /*07e0*/  @!P4 IADD3 R7, PT, PT, -R8, RZ, RZ ;  /* 0x000000ff0807c210 */ /* 0x000fe20007ffe1ff */
[----:B------:R-:W-:Y:S01]  /*07f0*/  BAR.SYNC.DEFER_BLOCKING 0x0 ;  /* 0x0000000000007b1d */ /* 0x000fe20000010000 */
[----:B------:R-:W-:-:S02]  /*0800*/  ISETP.GE.AND P1, PT, R41, R6, PT ;  /* 0x000000062900720c */ /* 0x000fc40003f26270 */
[----:B------:R-:W-:Y:S01]  /*0810*/  MOV R4, R16 ;  /* 0x0000001000047202 */ /* 0x000fe20000000f00 */
[----:B------:R-:W-:-:S04]  /*0820*/  @!P4 IMAD R47, R18, R7, 0x1 ;  /* 0x00000001122fc424 */ /* 0x000fc800078e0207 */
[----:B------:R-:W-:Y:S01]  /*0830*/  @!P3 IMAD.MOV R4, RZ, RZ, -R4 ;  /* 0x000000ffff04b224 */ /* 0x000fe200078e0a04 */
[----:B------:R-:W-:-:S05]  /*0840*/  @!P0 LOP3.LUT R4, RZ, R10, RZ, 0x33, !PT ;  /* 0x0000000aff048212 */ /* 0x000fca00078e33ff */
        /* <DEDUP_REMOVED lines=10> */
[----:B------:R-:W-:Y:S02]  /*08f0*/  VIADD R12, R12, 0x160 ;  /* 0x000001600c0c7836 */ /* 0x000fe40000000000 */
[----:B------:R-:W-:Y:S01]  /*0900*/  IMAD.WIDE R6, R15, 0x4, R6 ;  /* 0x000000040f067825 */ /* 0x000fe200078e0206 */
[----:B------:R-:W-:-:S02]  /*0910*/  LEA R45, R41, R54, 0x6 ;  /* 0x00000036292d7211 */ /* 0x000fc400078e30ff */
[----:B------:R-:W-:Y:S01]  /*0920*/  LOP3.LUT R13, R42, 0xf, R13, 0xf8, !PT ;  /* 0x0000000f2a0d7812 */ /* 0x000fe200078ef80d */
[----:B------:R-:W-:Y:S01]  /*0930*/  IMAD.MOV.U32 R46, RZ, RZ, -0x800001 ;  /* 0xff7fffffff2e7424 */ /* 0x000fe200078e00ff */
[----:B------:R-:W-:Y:S02]  /*0940*/  LEA R12, R11, R12, 0x18 ;  /* 0x0000000c0b0c7211 */ /* 0x000fe400078ec0ff */
[----:B0-----:R-:W-:Y:S01]  /*0950*/  IADD3 R6, P0, PT, R6, UR8, RZ ;  /* 0x0000000806067c10 */ /* 0x001fe2000ff1e0ff */
[----:B------:R-:W-:Y:S01]  /*0960*/  VIADD R43, R13, 0x1 ;  /* 0x000000010d2b7836 */ /* 0x000fe20000000000 */
[----:B------:R-:W-:Y:S01]  /*0970*/  IADD3 R45, PT, PT, R45, R12, RZ ;  /* 0x0000000c2d2d7210 */ /* 0x000fe20007ffe0ff */
[----:B-1----:R-:W-:Y:S01]  /*0980*/  IMAD R2, R3, UR5, RZ ;  /* 0x0000000503027c24 */ /* 0x002fe2000f8e02ff */
[----:B------:R-:W-:Y:S02]  /*0990*/  IADD3.X R7, PT, PT, R7, UR9, RZ, P0, !PT ;  /* 0x0000000907077c10 */ /* 0x000fe400087fe4ff */
[----:B------:R-:W-:Y:S01]  /*09a0*/  IADD3 R42, PT, PT, R42, 0x1, RZ ;  /* 0x000000012a2a7810 */ /* 0x000fe20007ffe0ff */
[----:B--2---:R-:W-:Y:S01]  /*09b0*/  VIADD R5, R4, -UR4 ;  /* 0x8000000404057c36 */ /* 0x004fe20008000000 */
[----:B------:R-:W-:-:S02]  /*09c0*/  IADD3 R54, P0, PT, R2, R54, RZ ;  /* 0x0000003602367210 */ /* 0x000fc40007f1e0ff */
[----:B------:R-:W-:Y:S02]  /*09d0*/  IADD3 R44, PT, PT, -R52, R13, RZ ;  /* 0x0000000d342c7210 */ /* 0x000fe40007ffe1ff */
[----:B------:R-:W-:-:S09]  /*09e0*/  LEA.HI.X.SX32 R55, R2, RZ, 0x1, P0 ;  /* 0x000000ff02377211 */ /* 0x000fd200000f0eff */
.L_x_24582:
        /* <DEDUP_REMOVED lines=36> */
[C---:B------:R-:W-:Y:S02]  /*0c30*/  IMAD R10, R15.reuse, R10, R11 ;  /* 0x0000000a0f0a7224 */ /* 0x040fe400078e020b */
[----:B------:R-:W0:Y:S03]  /*0c40*/  S2R R11, SR_TID.X ;  /* 0x00000000000b7919 */ /* 0x000e260000002100 */
[----:B------:R-:W-:-:S13]  /*0c50*/  ISETP.GT.U32.AND P0, PT, R15, R10, PT ;  /* 0x0000000a0f00720c */ /* 0x000fda0003f04070 */
[----:B------:R-:W-:-:S05]  /*0c60*/  @!P0 IMAD.IADD R10, R10, 0x1, -R15 ;  /* 0x000000010a0a8824 */ /* 0x000fca00078e0a0f */
[----:B------:R-:W-:Y:S02]  /*0c70*/  ISETP.GT.U32.AND P0, PT, R15, R10, PT ;  /* 0x0000000a0f00720c */ /* 0x000fe40003f04070 */
[----:B0-----:R-:W-:-:S11]  /*0c80*/  LOP3.LUT R8, R11, 0x1, RZ, 0xc0, !PT ;  /* 0x000000010b087812 */ /* 0x001fd600078ec0ff */
        /* <DEDUP_REMOVED lines=11> */
.L_x_24579:
[----:B------:R-:W2:Y:S04]  /*0d40*/  LDG.E.CONSTANT R11, desc[UR6][R6.64] ;  /* 0x00000006060b7981 */ /* 0x000ea8000c1e9900 */
[----:B------:R-:W0:Y:S01]  /*0d50*/  LDS.128 R12, [R50] ;  /* 0x00000000320c7984 */ /* 0x000e220000000c00 */
[----:B--2---:R-:W-:-:S03]  /*0d60*/  IMAD.WIDE R10, R11, UR10, R54 ;  /* 0x0000000a0b0a7c25 */ /* 0x004fc6000f8e0236 */
[----:B------:R-:W-:-:S05]  /*0d70*/  LEA R10, P0, R8, R10, 0x1 ;  /* 0x0000000a080a7211 */ /* 0x000fca00078008ff */
[----:B------:R-:W-:Y:S01]  /*0d80*/  IMAD.X R11, RZ, RZ, R11, P0 ;  /* 0x000000ffff0b7224 */ /* 0x000fe200000e060b */
[----:B------:R-:W-:-:S04]  /*0d90*/  LEA R56, P0, R10, UR12, 0x2 ;  /* 0x0000000c0a387c11 */ /* 0x000fc8000f8010ff */
[----:B------:R-:W-:-:S05]  /*0da0*/  LEA.HI.X R57, R10, UR13, R11, 0x2, P0 ;  /* 0x0000000d0a397c11 */ /* 0x000fca00080f140b */
[----:B------:R-:W0:Y:S04]  /*0db0*/  LDG.E.64.CONSTANT R22, desc[UR6][R56.64+0x100] ;  /* 0x0001000638167981 */ /* 0x000e28000c1e9b00 */
        /* <DEDUP_REMOVED lines=9> */
[----:B0-----:R-:W-:-:S04]  /*0e50*/  FMUL.FTZ R17, R22, R14 ;  /* 0x0000000e16117220 */ /* 0x001fc80000410000 */
[----:B--2---:R-:W-:Y:S01]  /*0e60*/  FFMA.FTZ R37, R20, R12, R17 ;  /* 0x0000000c14257223 */ /* 0x004fe20000010011 */
[----:B------:R-:W-:Y:S01]  /*0e70*/  FMUL.FTZ R12, R23, R15 ;  /* 0x0000000f170c7220 */ /* 0x000fe20000410000 */
[----:B------:R-:W3:Y:S04]  /*0e80*/  LDS.128 R16, [R50+0x10] ;  /* 0x0000100032107984 */ /* 0x000ee80000000c00 */
[----:B------:R-:W2:Y:S01]  /*0e90*/  LDG.E.64.CONSTANT R22, desc[UR6][R56.64+0x900] ;  /* 0x0009000638167981 */ /* 0x000ea2000c1e9b00 */
[----:B------:R-:W-:-:S03]  /*0ea0*/  FFMA.FTZ R12, R21, R13, R12 ;  /* 0x0000000d150c7223 */ /* 0x000fc6000001000c */
[----:B------:R-:W2:Y:S01]  /*0eb0*/  LDG.E.64.CONSTANT R20, desc[UR6][R56.64+0xa00] ;  /* 0x000a000638147981 */ /* 0x000ea2000c1e9b00 */
[----:B---3--:R-:W-:Y:S01]  /*0ec0*/  FFMA.FTZ R37, R34, R16, R37 ;  /* 0x0000001022257223 */ /* 0x008fe20000010025 */
[----:B------:R-:W-:Y:S02]  /*0ed0*/  FFMA.FTZ R16, R35, R17, R12 ;  /* 0x0000001123107223 */ /* 0x000fe4000001000c */
[----:B------:R-:W0:Y:S01]  /*0ee0*/  LDS.128 R12, [R50+0x20] ;  /* 0x00002000320c7984 */ /* 0x000e220000000c00 */
[----:B----4-:R-:W-:Y:S01]  /*0ef0*/  FFMA.FTZ R37, R32, R18, R37 ;  /* 0x0000001220257223 */ /* 0x010fe20000010025 */
[----:B------:R-:W-:Y:S02]  /*0f00*/  FFMA.FTZ R32, R33, R19, R16 ;  /* 0x0000001321207223 */ /* 0x000fe40000010010 */
[----:B------:R-:W1:Y:S04]  /*0f10*/  LDS.128 R16, [R50+0x30] ;  /* 0x0000300032107984 */ /* 0x000e680000000c00 */
[----:B------:R-:W3:Y:S01]  /*0f20*/  LDG.E.64.CONSTANT R34, desc[UR6][R56.64+0xd00] ;  /* 0x000d000638227981 */ /* 0x000ee2000c1e9b00 */
[----:B0-----:R-:W-:Y:S01]  /*0f30*/  FFMA.FTZ R37, R30, R12, R37 ;  /* 0x0000000c1e257223 */ /* 0x001fe20000010025 */
[----:B------:R-:W-:-:S02]  /*0f40*/  FFMA.FTZ R32, R31, R13, R32 ;  /* 0x0000000d1f207223 */ /* 0x000fc40000010020 */
[----:B------:R-:W4:Y:S01]  /*0f50*/  LDG.E.64.CONSTANT R30, desc[UR6][R56.64+0x1200] ;  /* 0x00120006381e7981 */ /* 0x000f22000c1e9b00 */
[----:B------:R-:W-:-:S03]  /*0f60*/  FFMA.FTZ R13, R28, R14, R37 ;  /* 0x0000000e1c0d7223 */ /* 0x000fc60000010025 */
[----:B------:R-:W3:Y:S01]  /*0f70*/  LDG.E.64.CONSTANT R36, desc[UR6][R56.64+0xc00] ;  /* 0x000c000638247981 */ /* 0x000ee2000c1e9b00 */
[----:B------:R-:W-:Y:S01]  /*0f80*/  FFMA.FTZ R32, R29, R15, R32 ;  /* 0x0000000f1d207223 */ /* 0x000fe20000010020 */
[----:B-1----:R-:W-:Y:S02]  /*0f90*/  FFMA.FTZ R29, R10, R16, R13 ;  /* 0x000000100a1d7223 */ /* 0x002fe4000001000d */
[----:B------:R-:W0:Y:S01]  /*0fa0*/  LDS.128 R12, [R50+0x40] ;  /* 0x00004000320c7984 */ /* 0x000e220000000c00 */
[----:B------:R-:W-:Y:S01]  /*0fb0*/  FFMA.FTZ R32, R11, R17, R32 ;  /* 0x000000110b207223 */ /* 0x000fe20000010020 */
[----:B------:R-:W-:Y:S02]  /*0fc0*/  FFMA.FTZ R17, R24, R18, R29 ;  /* 0x0000001218117223 */ /* 0x000fe4000001001d */
[----:B------:R-:W4:Y:S01]  /*0fd0*/  LDG.E.64.CONSTANT R10, desc[UR6][R56.64+0xe00] ;  /* 0x000e0006380a7981 */ /* 0x000f22000c1e9b00 */
[----:B------:R-:W-:-:S03]  /*0fe0*/  FFMA.FTZ R32, R25, R19, R32 ;  /* 0x0000001319207223 */ /* 0x000fc60000010020 */
[----:B------:R-:W4:Y:S04]  /*0ff0*/  LDG.E.64.CONSTANT R24, desc[UR6][R56.64+0xf00] ;  /* 0x000f000638187981 */ /* 0x000f28000c1e9b00 */
[----:B------:R-:W4:Y:S01]  /*1000*/  LDG.E.64.CONSTANT R28, desc[UR6][R56.64+0x1100] ;  /* 0x00110006381c7981 */ /* 0x000f22000c1e9b00 */
[----:B0-----:R-:W-:Y:S01]  /*1010*/  FFMA.FTZ R17, R26, R12, R17 ;  /* 0x0000000c1a117223 */ /* 0x001fe20000010011 */
[----:B------:R-:W-:Y:S02]  /*1020*/  FFMA.FTZ R12, R27, R13, R32 ;  /* 0x0000000d1b0c7223 */ /* 0x000fe40000010020 */
[----:B------:R-:W4:Y:S04]  /*1030*/  LDG.E.64.CONSTANT R26, desc[UR6][R56.64+0x1000] ;  /* 0x00100006381a7981 */ /* 0x000f28000c1e9b00 */
[----:B------:R-:W4:Y:S01]  /*1040*/  LDG.E.64.CONSTANT R32, desc[UR6][R56.64+0x1300] ;  /* 0x0013000638207981 */ /* 0x000f22000c1e9b00 */
[----:B------:R-:W-:Y:S01]  /*1050*/  UMOV UR4, 0xffffffff ;  /* 0xffffffff00047882 */ /* 0x000fe20000000000 */
[----:B------:R-:W-:-:S02]  /*1060*/  ISETP.NE.AND P1, PT, R8, RZ, PT ;  /* 0x000000ff0800720c */ /* 0x000fc40003f25270 */
[----:B-----5:R-:W-:Y:S01]  /*1070*/  FSETP.NEU.FTZ.AND P0, PT, R51, RZ, PT ;  /* 0x000000ff3300720b */ /* 0x020fe20003f1d000 */
[----:B--2---:R-:W-:Y:S01]  /*1080*/  FFMA.FTZ R17, R22, R14, R17 ;  /* 0x0000000e16117223 */ /* 0x004fe20000010011 */
[----:B------:R-:W-:Y:S02]  /*1090*/  FFMA.FTZ R16, R23, R15, R12 ;  /* 0x0000000f17107223 */ /* 0x000fe4000001000c */
[----:B------:R-:W0:Y:S02]  /*10a0*/  LDS.128 R12, [R50+0x50] ;  /* 0x00005000320c7984 */ /* 0x000e240000000c00 */
[----:B0-----:R-:W-:Y:S01]  /*10b0*/  FFMA.FTZ R17, R20, R12, R17 ;  /* 0x0000000c14117223 */ /* 0x001fe20000010011 */
[----:B------:R-:W-:Y:S02]  /*10c0*/  FFMA.FTZ R16, R21, R13, R16 ;  /* 0x0000000d15107223 */ /* 0x000fe40000010010 */
[----:B------:R-:W3:Y:S01]  /*10d0*/  LDS.128 R20, [R50+0x60] ;  /* 0x0000600032147984 */ /* 0x000ee20000000c00 */
[----:B------:R-:W-:Y:S01]  /*10e0*/  FFMA.FTZ R17, R38, R14, R17 ;  /* 0x0000000e26117223 */ /* 0x000fe20000010011 */
[----:B------:R-:W-:-:S03]  /*10f0*/  FFMA.FTZ R12, R39, R15, R16 ;  /* 0x0000000f270c7223 */ /* 0x000fc60000010010 */
[----:B---3--:R-:W-:Y:S02]  /*1100*/  FFMA.FTZ R13, R36, R20, R17 ;  /* 0x00000014240d7223 */ /* 0x008fe40000010011 */
[----:B------:R-:W4:Y:S01]  /*1110*/  LDS.128 R16, [R50+0x70] ;  /* 0x0000700032107984 */ /* 0x000f220000000c00 */
[----:B------:R-:W-:Y:S01]  /*1120*/  FFMA.FTZ R20, R37, R21, R12 ;  /* 0x0000001525147223 */ /* 0x000fe2000001000c */
[----:B------:R-:W-:Y:S02]  /*1130*/  FFMA.FTZ R37, R34, R22, R13 ;  /* 0x0000001622257223 */ /* 0x000fe4000001000d */
[----:B------:R-:W0:Y:S01]  /*1140*/  LDS.128 R12, [R50+0x80] ;  /* 0x00008000320c7984 */ /* 0x000e220000000c00 */
[----:B------:R-:W-:-:S03]  /*1150*/  FFMA.FTZ R34, R35, R23, R20 ;  /* 0x0000001723227223 */ /* 0x000fc60000010014 */
[----:B------:R-:W1:Y:S01]  /*1160*/  LDS.128 R20, [R50+0x90] ;  /* 0x0000900032147984 */ /* 0x000e620000000c00 */
[----:B----4-:R-:W-:Y:S01]  /*1170*/  FFMA.FTZ R37, R10, R16, R37 ;  /* 0x000000100a257223 */ /* 0x010fe20000010025 */
[----:B------:R-:W-:-:S03]  /*1180*/  FFMA.FTZ R34, R11, R17, R34 ;  /* 0x000000110b227223 */ /* 0x000fc60000010022 */
[----:B------:R-:W-:Y:S01]  /*1190*/  FFMA.FTZ R37, R24, R18, R37 ;  /* 0x0000001218257223 */ /* 0x000fe20000010025 */
        /* <DEDUP_REMOVED lines=8> */
[----:B------:R-:W-:-:S04]  /*1220*/  FFMA.FTZ R23, R33, R23, R34 ;  /* 0x0000001721177223 */ /* 0x000fc80000010022 */
[----:B------:R-:W-:Y:S01]  /*1230*/  FADD.FTZ R22, R22, R23 ;  /* 0x0000001716167221 */ /* 0x000fe20000010000 */
[----:B------:R-:W-:Y:S06]  /*1240*/  BRA.DIV UR4, `(.L_x_24581) ;  /* 0x0000003604d47947 */ /* 0x000fec000b800000 */
[----:B------:R0:W1:Y:S02]  /*1250*/  SHFL.BFLY PT, R11, R22, 0x1, 0x1f ;  /* 0x0c201f00160b7f89 */ /* 0x00006400000e0000 */
.L_x_24619:
[----:B------:R-:W-:Y:S01]  /*1260*/  IADD3 R8, PT, PT, R44, 0x1, RZ ;  /* 0x000000012c087810 */ /* 0x000fe20007ffe0ff */
[----:B-1----:R-:W-:Y:S01]  /*1270*/  FADD.FTZ R11, R22, R11 ;  /* 0x0000000b160b7221 */ /* 0x002fe20000010000 */
[----:B------:R-:W-:Y:S02]  /*1280*/  @!P1 VIADD R13, R43, 0xffffffff ;  /* 0xffffffff2b0d9836 */ /* 0x000fe40000000000 */
        /* <DEDUP_REMOVED lines=9> */
.L_x_24580:
[----:B------:R-:W-:Y:S05]  /*1320*/  BSYNC B1 ;  /* 0x0000000000017941 */ /* 0x000fea0003800000 */
.L_x_24578:
        /* <DEDUP_REMOVED lines=13> */
.L_x_24577:
[----:B------:R-:W-:Y:S05]  /*1400*/  BSYNC B0 ;  /* 0x0000000000007941 */ /* 0x000fea0003800000 */
.L_x_24576:
        /* <DEDUP_REMOVED lines=12> */
.L_x_24625:
        /* <DEDUP_REMOVED lines=17> */
[----:B------:R-:W-:-:S02]  /*15e0*/  VIADD R14, R52, 0xf ;  /* 0x0000000f340e7836 */ /* 0x000fc40000000000 */
[----:B------:R-:W-:Y:S02]  /*15f0*/  HFMA2 R15, -RZ, RZ, 0, 0 ;  /* 0x00000000ff0f7431 */ /* 0x000fe400000001ff */
[----:B0-----:R-:W0:Y:S01]  /*1600*/  SHFL.BFLY PT, R13, R16, 0x1, 0x1f ;  /* 0x0c201f00100d7f89 */ /* 0x001e2200000e0000 */
        /* <DEDUP_REMOVED lines=25> */
.L_x_24588:
        /* <DEDUP_REMOVED lines=11> */
.L_x_24587:
[----:B------:R-:W-:Y:S05]  /*1850*/  BSYNC.RECONVERGENT B1 ;  /* 0x0000000000017941 */ /* 0x000fea0003800200 */
.L_x_24586:
        /* <DEDUP_REMOVED lines=12> */
.L_x_24591:
        /* <DEDUP_REMOVED lines=28> */
[----:B------:R-:W-:Y:S01]  /*1ae0*/  FMUL.FTZ R29, R32, 1.4426950216293334961 ;  /* 0x3fb8aa3b201d7820 */ /* 0x000fe20000410000 */
[----:B------:R-:W-:-:S02]  /*1af0*/  FADD.FTZ R34, -R13, R34 ;  /* 0x000000220d227221 */ /* 0x000fc40000010100 */
[----:B------:R-:W4:Y:S02]  /*1b00*/  LDS R32, [R16+0x1600] ;  /* 0x0016000010207984 */ /* 0x000f240000000800 */
[----:B------:R-:W-:Y:S01]  /*1b10*/  FMUL.FTZ R31, R34, 1.4426950216293334961 ;  /* 0x3fb8aa3b221f7820 */ /* 0x000fe20000410000 */
[----:B------:R-:W1:Y:S01]  /*1b20*/  MUFU.EX2 R23, R23 ;  /* 0x0000001700177308 */ /* 0x000e620000000800 */
[C---:B------:R-:W-:Y:S01]  /*1b30*/  FADD.FTZ R34, -R13.reuse, R24 ;  /* 0x000000180d227221 */ /* 0x040fe20000010100 */
[----:B--2---:R-:W-:Y:S03]  /*1b40*/  STS [R16+-0x400], R19 ;  /* 0xfffc001310007388 */ /* 0x004fe60000000800 */
[----:B------:R-:W-:Y:S01]  /*1b50*/  FMUL.FTZ R34, R34, 1.4426950216293334961 ;  /* 0x3fb8aa3b22227820 */ /* 0x000fe20000410000 */
[----:B------:R-:W2:Y:S02]  /*1b60*/  LDS R24, [R16+0x1a00] ;  /* 0x001a000010187984 */ /* 0x000ea40000000800 */
[----:B------:R-:W3:Y:S02]  /*1b70*/  MUFU.EX2 R25, R25 ;  /* 0x0000001900197308 */ /* 0x000ee40000000800 */
[----:B0-----:R-:W-:Y:S01]  /*1b80*/  STS [R16+-0x200], R21 ;  /* 0xfffe001510007388 */ /* 0x001fe20000000800 */
[----:B------:R-:W-:-:S03]  /*1b90*/  FADD.FTZ R33, -R13, R20 ;  /* 0x000000140d217221 */ /* 0x000fc60000010100 */
[----:B------:R-:W0:Y:S02]  /*1ba0*/  LDS R20, [R16+0x1800] ;  /* 0x0018000010147984 */ /* 0x000e240000000800 */
        /* <DEDUP_REMOVED lines=8> */
[----:B------:R-:W-:Y:S01]  /*1c30*/  STS [R16+0x200], R25 ;  /* 0x0002001910007388 */ /* 0x000fe20000000800 */
[----:B------:R-:W-:Y:S01]  /*1c40*/  FADD.FTZ R22, R22, R21 ;  /* 0x0000001516167221 */ /* 0x000fe20000010000 */
[C---:B----4-:R-:W-:Y:S01]  /*1c50*/  FADD.FTZ R28, -R13.reuse, R28 ;  /* 0x0000001c0d1c7221 */ /* 0x050fe20000010100 */
[----:B------:R-:W-:Y:S02]  /*1c60*/  FMUL.FTZ R26, R26, 1.4426950216293334961 ;  /* 0x3fb8aa3b1a1a7820 */ /* 0x000fe40000410000 */
[----:B------:R-:W-:Y:S01]  /*1c70*/  FADD.FTZ R22, R22, R23 ;  /* 0x0000001716167221 */ /* 0x000fe20000010000 */
[----:B------:R-:W3:Y:S01]  /*1c80*/  MUFU.EX2 R31, R31 ;  /* 0x0000001f001f7308 */ /* 0x000ee20000000800 */
[----:B------:R-:W-:Y:S01]  /*1c90*/  FMUL.FTZ R28, R28, 1.4426950216293334961 ;  /* 0x3fb8aa3b1c1c7820 */ /* 0x000fe20000410000 */
[C---:B------:R-:W-:Y:S01]  /*1ca0*/  FADD.FTZ R30, -R13.reuse, R30 ;  /* 0x0000001e0d1e7221 */ /* 0x040fe20000010100 */
[----:B------:R-:W-:Y:S01]  /*1cb0*/  FADD.FTZ R22, R22, R25 ;  /* 0x0000001916167221 */ /* 0x000fe20000010000 */
[C---:B------:R-:W-:Y:S01]  /*1cc0*/  FADD.FTZ R32, -R13.reuse, R32 ;  /* 0x000000200d207221 */ /* 0x040fe20000010100 */
[----:B------:R-:W-:Y:S01]  /*1cd0*/  STS [R16+0x400], R27 ;  /* 0x0004001b10007388 */ /* 0x000fe20000000800 */
[----:B------:R-:W-:Y:S01]  /*1ce0*/  FMUL.FTZ R30, R30, 1.4426950216293334961 ;  /* 0x3fb8aa3b1e1e7820 */ /* 0x000fe20000410000 */
[----:B------:R-:W-:Y:S01]  /*1cf0*/  FADD.FTZ R22, R22, R27 ;  /* 0x0000001b16167221 */ /* 0x000fe20000010000 */
[----:B------:R-:W4:Y:S01]  /*1d00*/  MUFU.EX2 R33, R33 ;  /* 0x0000002100217308 */ /* 0x000f220000000800 */
[----:B------:R-:W-:Y:S01]  /*1d10*/  FMUL.FTZ R32, R32, 1.4426950216293334961 ;  /* 0x3fb8aa3b20207820 */ /* 0x000fe20000410000 */
[----:B-1----:R-:W-:Y:S01]  /*1d20*/  STS [R16+0x600], R29 ;  /* 0x0006001d10007388 */ /* 0x002fe20000000800 */
[----:B------:R-:W-:Y:S01]  /*1d30*/  FADD.FTZ R22, R22, R29 ;  /* 0x0000001d16167221 */ /* 0x000fe20000010000 */
[----:B--2---:R-:W-:-:S04]  /*1d40*/  FADD.FTZ R24, -R13, R24 ;  /* 0x000000180d187221 */ /* 0x004fc80000010100 */
[----:B------:R-:W1:Y:S01]  /*1d50*/  MUFU.EX2 R35, R34 ;  /* 0x0000002200237308 */ /* 0x000e620000000800 */
[----:B---3--:R-:W-:Y:S01]  /*1d60*/  FADD.FTZ R22, R22, R31 ;  /* 0x0000001f16167221 */ /* 0x008fe20000010000 */
[----:B------:R-:W-:Y:S01]  /*1d70*/  FMUL.FTZ R24, R24, 1.4426950216293334961 ;  /* 0x3fb8aa3b18187820 */ /* 0x000fe20000410000 */
[----:B------:R-:W-:Y:S01]  /*1d80*/  STS [R16+0x800], R31 ;  /* 0x0008001f10007388 */ /* 0x000fe20000000800 */
[----:B0-----:R-:W-:-:S04]  /*1d90*/  FADD.FTZ R20, -R13, R20 ;  /* 0x000000140d147221 */ /* 0x001fc80000010100 */
[----:B------:R-:W0:Y:S01]  /*1da0*/  MUFU.EX2 R37, R37 ;  /* 0x0000002500257308 */ /* 0x000e220000000800 */
[----:B----4-:R-:W-:Y:S01]  /*1db0*/  FADD.FTZ R22, R22, R33 ;  /* 0x0000002116167221 */ /* 0x010fe20000010000 */
        /* <DEDUP_REMOVED lines=26> */
.L_x_24590:
[----:B------:R-:W-:Y:S05]  /*1f60*/  BSYNC.RECONVERGENT B1 ;  /* 0x0000000000017941 */ /* 0x000fea0003800200 */
.L_x_24589:
        /* <DEDUP_REMOVED lines=55> */
.L_x_24593:
[----:B------:R-:W-:Y:S05]  /*22e0*/  BSYNC.RECONVERGENT B1 ;  /* 0x0000000000017941 */ /* 0x000fea0003800200 */
.L_x_24592:
        /* <DEDUP_REMOVED lines=26> */
.L_x_24585:
[----:B------:R-:W-:Y:S05]  /*2490*/  BSYNC.RECONVERGENT B0 ;  /* 0x0000000000007941 */ /* 0x000fea0003800200 */
.L_x_24584:
        /* <DEDUP_REMOVED lines=39> */
.L_x_24598:
[----:B------:R-:W0:Y:S01]  /*2710*/  LDS R12, [R15] ;  /* 0x000000000f0c7984 */ /* 0x000e220000000800 */
[----:B------:R-:W-:-:S05]  /*2720*/  VIADD R16, R16, 0x1 ;  /* 0x0000000110107836 */ /* 0x000fca0000000000 */
[----:B------:R-:W-:Y:S01]  /*2730*/  ISETP.NE.AND P0, PT, R16, RZ, PT ;  /* 0x000000ff1000720c */ /* 0x000fe20003f05270 */
[----:B0-----:R-:W-:-:S05]  /*2740*/  FMUL.FTZ R12, R12, R11 ;  /* 0x0000000b0c0c7220 */ /* 0x001fca0000410000 */
[----:B------:R0:W-:Y:S02]  /*2750*/  STS [R15], R12 ;  /* 0x0000000c0f007388 */ /* 0x0001e40000000800 */
[----:B0-----:R-:W-:-:S05]  /*2760*/  IADD3 R15, PT, PT, R15, 0x200, RZ ;  /* 0x000002000f0f7810 */ /* 0x001fca0007ffe0ff */
[----:B------:R-:W-:Y:S05]  /*2770*/  @P0 BRA `(.L_x_24598) ;  /* 0xfffffffc00e40947 */ /* 0x000fea000383ffff */
.L_x_24597:
[----:B------:R-:W-:Y:S05]  /*2780*/  BSYNC.RECONVERGENT B1 ;  /* 0x0000000000017941 */ /* 0x000fea0003800200 */
.L_x_24596:
        /* <DEDUP_REMOVED lines=12> */
.L_x_24601:
        /* <DEDUP_REMOVED lines=52> */
.L_x_24600:
[----:B------:R-:W-:Y:S05]  /*2b90*/  BSYNC.RECONVERGENT B1 ;  /* 0x0000000000017941 */ /* 0x000fea0003800200 */
.L_x_24599:
        /* <DEDUP_REMOVED lines=31> */
.L_x_24603:
[----:B------:R-:W-:Y:S05]  /*2d90*/  BSYNC.RECONVERGENT B1 ;  /* 0x0000000000017941 */ /* 0x000fea0003800200 */
.L_x_24602:
        /* <DEDUP_REMOVED lines=14> */
.L_x_24595:
[----:B------:R-:W-:Y:S05]  /*2e80*/  BSYNC.RECONVERGENT B0 ;  /* 0x0000000000007941 */ /* 0x000fea0003800200 */
.L_x_24594:
[----:B01----:R-:W-:Y:S01]  /*2e90*/  IADD3 R11, PT, PT, R52, 0xf, RZ ;  /* 0x0000000f340b7810 */ /* 0x003fe20007ffe0ff */
[----:B------:R-:W-:Y:S01]  /*2ea0*/  BAR.SYNC.DEFER_BLOCKING 0x0 ;  /* 0x0000000000007b1d */ /* 0x000fe20000010000 */
[----:B------:R-:W-:Y:S01]  /*2eb0*/  HFMA2 R46, -RZ, RZ, 0, 0 ;  /* 0x00000000ff2e7431 */ /* 0x000fe200000001ff */
[----:B------:R-:W-:Y:S02]  /*2ec0*/  CS2R R44, SRZ ;  /* 0x00000000002c7805 */ /* 0x000fe4000001ff00 */
[----:B------:R-:W-:Y:S02]  /*2ed0*/  SHF.R.S32.HI R12, RZ, 0x1f, R11 ;  /* 0x0000001fff0c7819 */ /* 0x000fe4000001140b */
[----:B------:R-:W-:Y:S01]  /*2ee0*/  CS2R R42, SRZ ;  /* 0x00000000002a7805 */ /* 0x000fe2000001ff00 */
[----:B------:R-:W-:Y:S01]  /*2ef0*/  IMAD.MOV.U32 R41, RZ, RZ, RZ ;  /* 0x000000ffff297224 */ /* 0x000fe200078e00ff */
        /* <DEDUP_REMOVED lines=12> */
[----:B------:R-:W-:Y:S01]  /*2fc0*/  IMAD.SHL.U32 R49, R7, 0x4, RZ ;  /* 0x0000000407317824 */ /* 0x000fe200078e00ff */
[----:B------:R-:W-:Y:S01]  /*2fd0*/  MOV R15, RZ ;  /* 0x000000ff000f7202 */ /* 0x000fe20000000f00 */
[----:B------:R-:W2:Y:S01]  /*2fe0*/  LDCU UR9, c[0x0][0x3d0] ;  /* 0x00007a00ff0977ac */ /* 0x000ea20008000800 */
[----:B------:R-:W-:Y:S01]  /*2ff0*/  LOP3.LUT R14, R14, 0x7c, RZ, 0xc0, !PT ;  /* 0x0000007c0e0e7812 */ /* 0x000fe200078ec0ff */
[----:B------:R-:W-:Y:S01]  /*3000*/  IMAD.MOV.U32 R46, RZ, RZ, RZ ;  /* 0x000000ffff2e7224 */ /* 0x000fe200078e00ff */
[----:B------:R-:W-:Y:S01]  /*3010*/  IADD3 R19, PT, PT, R10, 0x160, RZ ;  /* 0x000001600a137810 */ /* 0x000fe20007ffe0ff */
[----:B------:R-:W3:Y:S01]  /*3020*/  LDCU.64 UR10, c[0x0][0x3a8] ;  /* 0x00007500ff0a77ac */ /* 0x000ee20008000a00 */
[----:B------:R-:W-:-:S02]  /*3030*/  LEA R34, R6, 0x1, 0x4 ;  /* 0x0000000106227811 */ /* 0x000fc400078e20ff */
[----:B------:R-:W-:Y:S02]  /*3040*/  LEA R8, R8, R19, 0x18 ;  /* 0x0000001308087211 */ /* 0x000fe400078ec0ff */
[----:B------:R-:W-:Y:S01]  /*3050*/  LOP3.LUT R48, R49, 0x7c, RZ, 0xc0, !PT ;  /* 0x0000007c31307812 */ /* 0x000fe200078ec0ff */
[----:B0-----:R-:W0:Y:S01]  /*3060*/  MUFU.RCP R16, R16 ;  /* 0x0000001000107308 */ /* 0x001e220000001000 */
[----:B------:R-:W-:Y:S02]  /*3070*/  IADD3 R35, PT, PT, R6, -R11, RZ ;  /* 0x8000000b06237210 */ /* 0x000fe40007ffe0ff */
[----:B------:R-:W-:Y:S01]  /*3080*/  LOP3.LUT R49, R34, 0xc, R49, 0xf8, !PT ;  /* 0x0000000c22317812 */ /* 0x000fe200078ef831 */
[----:B-1----:R-:W-:Y:S01]  /*3090*/  IMAD R17, R40, UR8, RZ ;  /* 0x0000000828117c24 */ /* 0x002fe2000f8e02ff */
[----:B------:R-:W1:Y:S03]  /*30a0*/  LDCU UR8, c[0x0][0x3ec] ;  /* 0x00007d80ff0877ac */ /* 0x000e660008000800 */
[----:B------:R-:W-:-:S04]  /*30b0*/  IMAD.WIDE R14, R17, 0x4, R14 ;  /* 0x00000004110e7825 */ /* 0x000fc800078e020e */
[----:B------:R-:W-:Y:S01]  /*30c0*/  IMAD.SHL.U32 R17, R7, 0x10, RZ ;  /* 0x0000001007117824 */ /* 0x000fe200078e00ff */
[----:B---3--:R-:W-:Y:S01]  /*30d0*/  IADD3 R32, P0, PT, R14, UR10, RZ ;  /* 0x0000000a0e207c10 */ /* 0x008fe2000ff1e0ff */
[----:B--2---:R-:W-:Y:S01]  /*30e0*/  IMAD R54, R3, UR9, RZ ;  /* 0x0000000903367c24 */ /* 0x004fe2000f8e02ff */
[----:B------:R-:W-:Y:S02]  /*30f0*/  IADD3 R14, PT, PT, R6, 0x1, RZ ;  /* 0x00000001060e7810 */ /* 0x000fe40007ffe0ff */
[----:B0-----:R-:W-:Y:S02]  /*3100*/  IADD3 R12, PT, PT, R16, 0xffffffe, RZ ;  /* 0x0ffffffe100c7810 */ /* 0x001fe40007ffe0ff */
[----:B------:R-:W-:Y:S02]  /*3110*/  LOP3.LUT R17, R17, 0x30, RZ, 0xe2, !PT ;  /* 0x0000003011117812 */ /* 0x000fe400078ee2ff */
[----:B------:R0:W2:Y:S01]  /*3120*/  F2I.FTZ.U32.TRUNC.NTZ R13, R12 ;  /* 0x0000000c000d7305 */ /* 0x0000a2000021f000 */
[----:B------:R-:W-:-:S02]  /*3130*/  IADD3.X R33, PT, PT, R15, UR11, RZ, P0, !PT ;  /* 0x0000000b0f217c10 */ /* 0x000fc400087fe4ff */
[----:B------:R-:W-:Y:S01]  /*3140*/  IMAD R17, R6, 0x40, R17 ;  /* 0x0000004006117824 */ /* 0x000fe200078e0211 */
[----:B-1----:R-:W-:Y:S02]  /*3150*/  IADD3 R4, PT, PT, R4, -UR8, RZ ;  /* 0x8000000804047c10 */ /* 0x002fe4000fffe0ff */
[----:B------:R-:W-:Y:S02]  /*3160*/  SHF.R.S32.HI R55, RZ, 0x1f, R54 ;  /* 0x0000001fff377819 */ /* 0x000fe40000011436 */
[----:B------:R-:W-:Y:S02]  /*3170*/  IADD3 R10, PT, PT, R8, R17, RZ ;  /* 0x00000011080a7210 */ /* 0x000fe40007ffe0ff */
[----:B0-----:R-:W-:Y:S02]  /*3180*/  MOV R12, RZ ;  /* 0x000000ff000c7202 */ /* 0x001fe40000000f00 */
[----:B--2---:R-:W-:-:S05]  /*3190*/  IADD3 R21, PT, PT, RZ, -R13, RZ ;  /* 0x8000000dff157210 */ /* 0x004fca0007ffe0ff */
[----:B------:R-:W-:-:S04]  /*31a0*/  IMAD R19, R21, R2, RZ ;  /* 0x0000000215137224 */ /* 0x000fc800078e02ff */
[----:B------:R-:W-:-:S07]  /*31b0*/  IMAD.HI.U32 R8, R13, R19, R12 ;  /* 0x000000130d087227 */ /* 0x000fce00078e000c */
.L_x_24608:
        /* <DEDUP_REMOVED lines=28> */
[----:B------:R-:W-:Y:S01]  /*3380*/  IMAD R19, R12, R3, RZ ;  /* 0x000000030c137224 */ /* 0x000fe200078e02ff */
[----:B------:R-:W-:Y:S01]  /*3390*/  IADD3 R15, PT, PT, R17, R47, RZ ;  /* 0x0000002f110f7210 */ /* 0x000fe20007ffe0ff */
[----:B------:R-:W-:-:S03]  /*33a0*/  IMAD.MOV.U32 R12, RZ, RZ, RZ ;  /* 0x000000ffff0c7224 */ /* 0x000fc600078e00ff */
[----:B------:R-:W-:Y:S01]  /*33b0*/  IABS R16, R15 ;  /* 0x0000000f00107213 */ /* 0x000fe20000000000 */
[----:B------:R-:W-:Y:S01]  /*33c0*/  IMAD.HI.U32 R19, R13, R19, R12 ;  /* 0x000000130d137227 */ /* 0x000fe200078e000c */
[----:B------:R-:W-:-:S05]  /*33d0*/  ISETP.GE.AND P1, PT, R15, RZ, PT ;  /* 0x000000ff0f00720c */ /* 0x000fca0003f26270 */
[----:B------:R-:W-:-:S05]  /*33e0*/  IMAD.HI.U32 R12, R19, R16, RZ ;  /* 0x00000010130c7227 */ /* 0x000fca00078e00ff */
[----:B------:R-:W-:-:S05]  /*33f0*/  IADD3 R12, PT, PT, -R12, RZ, RZ ;  /* 0x000000ff0c0c7210 */ /* 0x000fca0007ffe1ff */
[----:B------:R-:W-:Y:S01]  /*3400*/  IMAD R12, R3, R12, R16 ;  /* 0x0000000c030c7224 */ /* 0x000fe200078e0210 */
[----:B------:R-:W-:-:S04]  /*3410*/  IADD3 R16, PT, PT, R14, 0x3, RZ ;  /* 0x000000030e107810 */ /* 0x000fc80007ffe0ff */
        /* <DEDUP_REMOVED lines=19> */
[----:B------:R-:W4:Y:S01]  /*3550*/  LDG.E.128.CONSTANT R28, desc[UR6][R56.64+0x400] ;  /* 0x00040006381c7981 */ /* 0x000f22000c1e9d00 */
[----:B------:R-:W-:Y:S01]  /*3560*/  ISETP.NE.AND P1, PT, R35, -0x1, PT ;  /* 0xffffffff2300780c */ /* 0x000fe20003f25270 */
[----:B-----5:R-:W-:-:S02]  /*3570*/  VIADD R51, R49, 0xffffffff ;  /* 0xffffffff31337836 */ /* 0x020fc40000000000 */
[----:B------:R-:W4:Y:S10]  /*3580*/  LDG.E.128.CONSTANT R24, desc[UR6][R56.64+0x600] ;  /* 0x0006000638187981 */ /* 0x000f34000c1e9d00 */
[C---:B------:R-:W-:Y:S01]  /*3590*/  @!P1 VIADD R21, R49.reuse, 0x1 ;  /* 0x0000000131159836 */ /* 0x040fe20000000000 */
[----:B------:R-:W-:-:S02]  /*35a0*/  @!P1 IADD3 R23, PT, PT, R49, 0x1, RZ ;  /* 0x0000000131179810 */ /* 0x000fc40007ffe0ff */
[-C--:B------:R-:W-:Y:S02]  /*35b0*/  @!P1 ISETP.GE.AND P6, PT, R49, R52.reuse, PT ;  /* 0x000000343100920c */ /* 0x080fe40003fc6270 */
[-C--:B------:R-:W-:Y:S02]  /*35c0*/  @!P1 ISETP.GE.AND P4, PT, R21, R52.reuse, PT ;  /* 0x000000341500920c */ /* 0x080fe40003f86270 */
[----:B------:R-:W-:Y:S02]  /*35d0*/  @!P1 IADD3 R21, PT, PT, R49, 0x2, RZ ;  /* 0x0000000231159810 */ /* 0x000fe40007ffe0ff */
[-C--:B------:R-:W-:Y:S02]  /*35e0*/  @!P1 ISETP.GE.AND P2, PT, R23, R52.reuse, PT ;  /* 0x000000341700920c */ /* 0x080fe40003f46270 */
[-C--:B------:R-:W-:Y:S02]  /*35f0*/  @!P1 ISETP.GE.AND P3, PT, R21, R52.reuse, PT ;  /* 0x000000341500920c */ /* 0x080fe40003f66270 */
[----:B------:R-:W0:Y:S01]  /*3600*/  LDS.128 R20, [R10] ;  /* 0x000000000a147984 */ /* 0x000e220000000c00 */
[----:B------:R-:W-:-:S02]  /*3610*/  @!P1 ISETP.GE.AND P5, PT, R51, R52, PT ;  /* 0x000000343300920c */ /* 0x000fc40003fa6270 */
[----:B--2---:R-:W-:Y:S02]  /*3620*/  @!P1 FSEL R13, R13, RZ, !P6 ;  /* 0x000000ff0d0d9208 */ /* 0x004fe40007000000 */
[----:B------:R-:W-:Y:S02]  /*3630*/  @!P1 FSEL R12, R12, RZ, !P5 ;  /* 0x000000ff0c0c9208 */ /* 0x000fe40006800000 */
[-C--:B------:R-:W-:Y:S01]  /*3640*/  @!P1 ISETP.GE.AND P6, PT, R49, R52.reuse, PT ;  /* 0x000000343100920c */ /* 0x080fe20003fc6270 */
[----:B0-----:R-:W-:Y:S01]  /*3650*/  FMUL.FTZ R13, R21, R13 ;  /* 0x0000000d150d7220 */ /* 0x001fe20000410000 */
[----:B------:R-:W-:Y:S02]  /*3660*/  @!P1 FSEL R14, R14, RZ, !P4 ;  /* 0x000000ff0e0e9208 */ /* 0x000fe40006000000 */
[----:B------:R-:W-:Y:S01]  /*3670*/  @!P1 ISETP.GE.AND P5, PT, R51, R52, PT ;  /* 0x000000343300920c */ /* 0x000fe20003fa6270 */
[----:B------:R-:W-:Y:S01]  /*3680*/  FFMA.FTZ R13, R20, R12, R13 ;  /* 0x0000000c140d7223 */ /* 0x000fe2000001000d */
[----:B---3--:R-:W-:-:S02]  /*3690*/  @!P1 FSEL R17, R17, RZ, !P6 ;  /* 0x000000ff11119208 */ /* 0x008fc40007000000 */
[----:B------:R-:W-:Y:S01]  /*36a0*/  @!P1 FSEL R16, R16, RZ, !P5 ;  /* 0x000000ff10109208 */ /* 0x000fe20006800000 */
[----:B------:R-:W-:Y:S01]  /*36b0*/  FFMA.FTZ R14, R22, R14, R13 ;  /* 0x0000000e160e7223 */ /* 0x000fe2000001000d */
[----:B------:R-:W-:Y:S01]  /*36c0*/  @!P1 IADD3 R13, PT, PT, R49, 0x2, RZ ;  /* 0x00000002310d9810 */ /* 0x000fe20007ffe0ff */
[----:B------:R-:W-:Y:S01]  /*36d0*/  FMUL.FTZ R17, R21, R17 ;  /* 0x0000001115117220 */ /* 0x000fe20000410000 */
[----:B------:R-:W-:Y:S02]  /*36e0*/  @!P1 FSEL R15, R15, RZ, !P3 ;  /* 0x000000ff0f0f9208 */ /* 0x000fe40005800000 */
[----:B------:R-:W-:Y:S01]  /*36f0*/  @!P1 FSEL R18, R18, RZ, !P2 ;  /* 0x000000ff12129208 */ /* 0x000fe20005000000 */
[----:B------:R-:W-:Y:S01]  /*3700*/  FFMA.FTZ R17, R20, R16, R17 ;  /* 0x0000001014117223 */ /* 0x000fe20000010011 */
[-C--:B------:R-:W-:Y:S01]  /*3710*/  @!P1 ISETP.GE.AND P2, PT, R13, R52.reuse, PT ;  /* 0x000000340d00920c */ /* 0x080fe20003f46270 */
[----:B------:R-:W-:Y:S01]  /*3720*/  FFMA.FTZ R15, R23, R15, R14 ;  /* 0x0000000f170f7223 */ /* 0x000fe2000001000e */
[C---:B------:R-:W-:Y:S01]  /*3730*/  @!P1 ISETP.GE.AND P3, PT, R49.reuse, R52, PT ;  /* 0x000000343100920c */ /* 0x040fe20003f66270 */
[----:B------:R-:W-:Y:S01]  /*3740*/  FFMA.FTZ R18, R22, R18, R17 ;  /* 0x0000001216127223 */ /* 0x000fe20000010011 */
[C---:B------:R-:W-:Y:S01]  /*3750*/  @!P1 IADD3 R13, PT, PT, R49.reuse, 0x1, RZ ;  /* 0x00000001310d9810 */ /* 0x040fe20007ffe0ff */
[----:B------:R-:W-:Y:S01]  /*3760*/  @!P1 VIADD R17, R49, 0x2 ;  /* 0x0000000231119836 */ /* 0x000fe20000000000 */
[----:B----4-:R-:W-:-:S02]  /*3770*/  @!P1 FSEL R29, R29, RZ, !P3 ;  /* 0x000000ff1d1d9208 */ /* 0x010fc40005800000 */
[-C--:B------:R-:W-:Y:S02]  /*3780*/  @!P1 ISETP.GE.AND P3, PT, R13, R52.reuse, PT ;  /* 0x000000340d00920c */ /* 0x080fe40003f66270 */
[----:B------:R-:W-:Y:S01]  /*3790*/  @!P1 FSEL R19, R19, RZ, !P2 ;  /* 0x000000ff13139208 */ /* 0x000fe20005000000 */
[----:B------:R-:W-:Y:S01]  /*37a0*/  FADD.FTZ R46, R46, R15 ;  /* 0x0000000f2e2e7221 */ /* 0x000fe20000010000 */
[----:B------:R-:W-:Y:S01]  /*37b0*/  @!P1 FSEL R30, R30, RZ, !P3 ;  /* 0x000000ff1e1e9208 */ /* 0x000fe20005800000 */
[----:B------:R-:W2:Y:S01]  /*37c0*/  LDG.E.128.CONSTANT R12, desc[UR6][R56.64+0x800] ;  /* 0x00080006380c7981 */ /* 0x000ea2000c1e9d00 */
[-C--:B------:R-:W-:Y:S01]  /*37d0*/  @!P1 ISETP.GE.AND P3, PT, R17, R52.reuse, PT ;  /* 0x000000341100920c */ /* 0x080fe20003f66270 */
[----:B------:R-:W-:Y:S01]  /*37e0*/  FFMA.FTZ R18, R23, R19, R18 ;  /* 0x0000001317127223 */ /* 0x000fe20000010012 */
[----:B------:R-:W-:Y:S01]  /*37f0*/  @!P1 ISETP.GE.AND P2, PT, R51, R52, PT ;  /* 0x000000343300920c */ /* 0x000fe20003f46270 */
[----:B------:R-:W-:Y:S01]  /*3800*/  FMUL.FTZ R29, R21, R29 ;  /* 0x0000001d151d7220 */ /* 0x000fe20000410000 */
[----:B------:R-:W-:Y:S01]  /*3810*/  @!P1 IADD3 R17, PT, PT, R49, 0x1, RZ ;  /* 0x0000000131119810 */ /* 0x000fe20007ffe0ff */
[----:B------:R-:W-:Y:S01]  /*3820*/  FADD.FTZ R45, R45, R18 ;  /* 0x000000122d2d7221 */ /* 0x000fe20000010000 */
[----:B------:R-:W-:-:S02]  /*3830*/  @!P1 FSEL R28, R28, RZ, !P2 ;  /* 0x000000ff1c1c9208 */ /* 0x000fc40005000000 */
[-C--:B------:R-:W-:Y:S02]  /*3840*/  @!P1 ISETP.GE.AND P2, PT, R17, R52.reuse, PT ;  /* 0x000000341100920c */ /* 0x080fe40003f46270 */
[----:B------:R-:W3:Y:S01]  /*3850*/  LDG.E.128.CONSTANT R16, desc[UR6][R56.64+0xa00] ;  /* 0x000a000638107981 */ /* 0x000ee2000c1e9d00 */
[-C--:B------:R-:W-:Y:S02]  /*3860*/  @!P1 ISETP.GE.AND P4, PT, R49, R52.reuse, PT ;  /* 0x000000343100920c */ /* 0x080fe40003f86270 */
[----:B------:R-:W-:Y:S02]  /*3870*/  @!P1 FSEL R31, R31, RZ, !P3 ;  /* 0x000000ff1f1f9208 */ /* 0x000fe40005800000 */
[----:B------:R-:W-:Y:S02]  /*3880*/  @!P1 ISETP.GE.AND P3, PT, R51, R52, PT ;  /* 0x000000343300920c */ /* 0x000fe40003f66270 */
[----:B------:R-:W-:Y:S02]  /*3890*/  @!P1 FSEL R25, R25, RZ, !P4 ;  /* 0x000000ff19199208 */ /* 0x000fe40006000000 */
[----:B------:R-:W-:-:S03]  /*38a0*/  @!P1 FSEL R24, R24, RZ, !P3 ;  /* 0x000000ff18189208 */ /* 0x000fc60005800000 */
[----:B------:R-:W-:Y:S01]  /*38b0*/  FMUL.FTZ R25, R21, R25 ;  /* 0x0000001915197220 */ /* 0x000fe20000410000 */
[----:B------:R-:W-:Y:S02]  /*38c0*/  @!P1 FSEL R26, R26, RZ, !P2 ;  /* 0x000000ff1a1a9208 */ /* 0x000fe40005000000 */
[----:B------:R-:W-:Y:S01]  /*38d0*/  @!P1 ISETP.GE.AND P4, PT, R49, R52, PT ;  /* 0x000000343100920c */ /* 0x000fe20003f86270 */
[----:B------:R-:W-:Y:S01]  /*38e0*/  FFMA.FTZ R25, R20, R24, R25 ;  /* 0x0000001814197223 */ /* 0x000fe20000010019 */
[----:B------:R-:W-:-:S03]  /*38f0*/  @!P1 ISETP.GE.AND P3, PT, R51, R52, PT ;  /* 0x000000343300920c */ /* 0x000fc60003f66270 */
[----:B------:R-:W-:Y:S01]  /*3900*/  FFMA.FTZ R26, R22, R26, R25 ;  /* 0x0000001a161a7223 */ /* 0x000fe20000010019 */
[----:B------:R-:W-:-:S04]  /*3910*/  @!P1 IADD3 R25, PT, PT, R49, 0x1, RZ ;  /* 0x0000000131199810 */ /* 0x000fc80007ffe0ff */
[----:B------:R-:W-:Y:S01]  /*3920*/  @!P1 ISETP.GE.AND P2, PT, R25, R52, PT ;  /* 0x000000341900920c */ /* 0x000fe20003f46270 */
[----:B------:R-:W-:Y:S01]  /*3930*/  FFMA.FTZ R29, R20, R28, R29 ;  /* 0x0000001c141d7223 */ /* 0x000fe2000001001d */
[----:B------:R-:W-:-:S03]  /*3940*/  @!P1 IADD3 R25, PT, PT, R49, 0x2, RZ ;  /* 0x0000000231199810 */ /* 0x000fc60007ffe0ff */
[----:B------:R-:W-:Y:S01]  /*3950*/  FFMA.FTZ R30, R22, R30, R29 ;  /* 0x0000001e161e7223 */ /* 0x000fe2000001001d */
[----:B------:R-:W-:Y:S02]  /*3960*/  @!P1 ISETP.GE.AND P5, PT, R25, R52, PT ;  /* 0x000000341900920c */ /* 0x000fe40003fa6270 */
[----:B------:R-:W-:Y:S01]  /*3970*/  @!P1 IADD3 R25, PT, PT, R49, 0x1, RZ ;  /* 0x0000000131199810 */ /* 0x000fe20007ffe0ff */
[----:B------:R-:W-:-:S03]  /*3980*/  FFMA.FTZ R31, R23, R31, R30 ;  /* 0x0000001f171f7223 */ /* 0x000fc6000001001e */
[-C--:B------:R-:W-:Y:S01]  /*3990*/  @!P1 ISETP.GE.AND P6, PT, R25, R52.reuse, PT ;  /* 0x000000341900920c */ /* 0x080fe20003fc6270 */
[----:B------:R-:W-:Y:S02]  /*39a0*/  FADD.FTZ R44, R44, R31 ;  /* 0x0000001f2c2c7221 */ /* 0x000fe40000010000 */
[----:B------:R-:W4:Y:S01]  /*39b0*/  LDG.E.128.CONSTANT R28, desc[UR6][R56.64+0xc00] ;  /* 0x000c0006381c7981 */ /* 0x000f22000c1e9d00 */
[----:B--2---:R-:W-:Y:S02]  /*39c0*/  @!P1 FSEL R13, R13, RZ, !P4 ;  /* 0x000000ff0d0d9208 */ /* 0x004fe40006000000 */
[-C--:B------:R-:W-:Y:S02]  /*39d0*/  @!P1 ISETP.GE.AND P4, PT, R49, R52.reuse, PT ;  /* 0x000000343100920c */ /* 0x080fe40003f86270 */
[----:B------:R-:W-:Y:S01]  /*39e0*/  @!P1 FSEL R12, R12, RZ, !P3 ;  /* 0x000000ff0c0c9208 */ /* 0x000fe20005800000 */
[----:B------:R-:W-:Y:S01]  /*39f0*/  FMUL.FTZ R13, R21, R13 ;  /* 0x0000000d150d7220 */ /* 0x000fe20000410000 */
[----:B------:R-:W-:-:S02]  /*3a00*/  @!P1 ISETP.GE.AND P3, PT, R51, R52, PT ;  /* 0x000000343300920c */ /* 0x000fc40003f66270 */
[----:B------:R-:W-:Y:S02]  /*3a10*/  @!P1 FSEL R14, R14, RZ, !P2 ;  /* 0x000000ff0e0e9208 */ /* 0x000fe40005000000 */
[----:B---3--:R-:W-:Y:S01]  /*3a20*/  @!P1 FSEL R17, R17, RZ, !P4 ;  /* 0x000000ff11119208 */ /* 0x008fe20006000000 */
[----:B------:R-:W-:Y:S01]  /*3a30*/  FFMA.FTZ R13, R20, R12, R13 ;  /* 0x0000000c140d7223 */ /* 0x000fe2000001000d */
[----:B------:R-:W-:-:S03]  /*3a40*/  @!P1 FSEL R16, R16, RZ, !P3 ;  /* 0x000000ff10109208 */ /* 0x000fc60005800000 */
[----:B------:R-:W-:Y:S01]  /*3a50*/  FMUL.FTZ R17, R21, R17 ;  /* 0x0000001115117220 */ /* 0x000fe20000410000 */
[----:B------:R-:W-:-:S03]  /*3a60*/  FFMA.FTZ R14, R22, R14, R13 ;  /* 0x0000000e160e7223 */ /* 0x000fc6000001000d */
[----:B------:R-:W-:Y:S01]  /*3a70*/  FFMA.FTZ R13, R20, R16, R17 ;  /* 0x00000010140d7223 */ /* 0x000fe20000010011 */
[----:B------:R-:W-:Y:S01]  /*3a80*/  @!P1 VIADD R17, R49, 0x2 ;  /* 0x0000000231119836 */ /* 0x000fe20000000000 */
[----:B------:R-:W-:Y:S02]  /*3a90*/  @!P1 FSEL R15, R15, RZ, !P5 ;  /* 0x000000ff0f0f9208 */ /* 0x000fe40006800000 */
[----:B------:R-:W-:Y:S02]  /*3aa0*/  @!P1 FSEL R18, R18, RZ, !P6 ;  /* 0x000000ff12129208 */ /* 0x000fe40007000000 */
[CC--:B------:R-:W-:Y:S02]  /*3ab0*/  @!P1 ISETP.GE.AND P2, PT, R17.reuse, R52.reuse, PT ;  /* 0x000000341100920c */ /* 0x0c0fe40003f46270 */
[----:B------:R-:W-:Y:S01]  /*3ac0*/  @!P1 ISETP.GE.AND P4, PT, R17, R52, PT ;  /* 0x000000341100920c */ /* 0x000fe20003f86270 */
[----:B------:R-:W-:Y:S01]  /*3ad0*/  FFMA.FTZ R17, R23, R15, R14 ;  /* 0x0000000f17117223 */ /* 0x000fe2000001000e */
[----:B------:R-:W-:Y:S01]  /*3ae0*/  @!P1 FSEL R19, R19, RZ, !P2 ;  /* 0x000000ff13139208 */ /* 0x000fe20005000000 */
[----:B------:R-:W-:Y:S01]  /*3af0*/  FFMA.FTZ R18, R22, R18, R13 ;  /* 0x0000001216127223 */ /* 0x000fe2000001000d */
[----:B------:R-:W-:Y:S01]  /*3b00*/  @!P1 FSEL R27, R27, RZ, !P4 ;  /* 0x000000ff1b1b9208 */ /* 0x000fe20006000000 */
[----:B------:R-:W-:Y:S01]  /*3b10*/  FADD.FTZ R42, R42, R17 ;  /* 0x000000112a2a7221 */ /* 0x000fe20000010000 */
[----:B------:R-:W-:-:S02]  /*3b20*/  @!P1 VIADD R17, R49, 0x1 ;  /* 0x0000000131119836 */ /* 0x000fc40000000000 */
[C---:B------:R-:W-:Y:S01]  /*3b30*/  FFMA.FTZ R18, R23.reuse, R19, R18 ;  /* 0x0000001317127223 */ /* 0x040fe20000010012 */
[----:B------:R-:W2:Y:S01]  /*3b40*/  LDG.E.128.CONSTANT R12, desc[UR6][R56.64+0xe00] ;  /* 0x000e0006380c7981 */ /* 0x000ea2000c1e9d00 */
[----:B------:R-:W-:Y:S02]  /*3b50*/  FFMA.FTZ R26, R23, R27, R26 ;  /* 0x0000001b171a7223 */ /* 0x000fe4000001001a */
[----:B------:R-:W-:Y:S01]  /*3b60*/  FADD.FTZ R41, R41, R18 ;  /* 0x0000001229297221 */ /* 0x000fe20000010000 */
[-C--:B------:R-:W-:Y:S01]  /*3b70*/  @!P1 ISETP.GE.AND P2, PT, R17, R52.reuse, PT ;  /* 0x000000341100920c */ /* 0x080fe20003f46270 */
[----:B------:R-:W-:Y:S01]  /*3b80*/  FADD.FTZ R43, R43, R26 ;  /* 0x0000001a2b2b7221 */ /* 0x000fe20000010000 */
[----:B------:R-:W3:Y:S04]  /*3b90*/  LDG.E.128.CONSTANT R16, desc[UR6][R56.64+0x1000] ;  /* 0x0010000638107981 */ /* 0x000ee8000c1e9d00 */
[----:B------:R-:W3:Y:S01]  /*3ba0*/  LDG.E.128.CONSTANT R24, desc[UR6][R56.64+0x1200] ;  /* 0x0012000638187981 */ /* 0x000ee2000c1e9d00 */
[----:B------:R-:W-:-:S04]  /*3bb0*/  @!P1 ISETP.GE.AND P3, PT, R51, R52, PT ;  /* 0x000000343300920c */ /* 0x000fc80003f66270 */
[----:B----4-:R-:W-:Y:S02]  /*3bc0*/  @!P1 FSEL R28, R28, RZ, !P3 ;  /* 0x000000ff1c1c9208 */ /* 0x010fe40005800000 */
[-C--:B------:R-:W-:Y:S02]  /*3bd0*/  @!P1 ISETP.GE.AND P3, PT, R49, R52.reuse, PT ;  /* 0x000000343100920c */ /* 0x080fe40003f66270 */
[-C--:B------:R-:W-:Y:S02]  /*3be0*/  @!P1 ISETP.GE.AND P4, PT, R51, R52.reuse, PT ;  /* 0x000000343300920c */ /* 0x080fe40003f86270 */
[----:B------:R-:W-:Y:S02]  /*3bf0*/  @!P1 FSEL R29, R29, RZ, !P3 ;  /* 0x000000ff1d1d9208 */ /* 0x000fe40005800000 */
[----:B------:R-:W-:Y:S02]  /*3c00*/  @!P1 FSEL R30, R30, RZ, !P2 ;  /* 0x000000ff1e1e9208 */ /* 0x000fe40005000000 */
[-C--:B------:R-:W-:Y:S01]  /*3c10*/  @!P1 ISETP.GE.AND P2, PT, R49, R52.reuse, PT ;  /* 0x000000343100920c */ /* 0x080fe20003f46270 */
[----:B------:R-:W-:Y:S01]  /*3c20*/  FMUL.FTZ R29, R21, R29 ;  /* 0x0000001d151d7220 */ /* 0x000fe20000410000 */
[----:B------:R-:W-:-:S03]  /*3c30*/  @!P1 ISETP.GE.AND P3, PT, R49, R52, PT ;  /* 0x000000343100920c */ /* 0x000fc60003f66270 */
[----:B------:R-:W-:Y:S01]  /*3c40*/  FFMA.FTZ R29, R20, R28, R29 ;  /* 0x0000001c141d7223 */ /* 0x000fe2000001001d */
[----:B------:R-:W-:-:S03]  /*3c50*/  @!P1 ISETP.GE.AND P6, PT, R51, R52, PT ;  /* 0x000000343300920c */ /* 0x000fc60003fc6270 */
[----:B------:R-:W-:Y:S01]  /*3c60*/  FFMA.FTZ R30, R22, R30, R29 ;  /* 0x0000001e161e7223 */ /* 0x000fe2000001001d */
[----:B------:R-:W-:Y:S02]  /*3c70*/  @!P1 IADD3 R29, PT, PT, R49, 0x1, RZ ;  /* 0x00000001311d9810 */ /* 0x000fe40007ffe0ff */
[-C--:B------:R-:W-:Y:S02]  /*3c80*/  @!P1 ISETP.GE.AND P5, PT, R51, R52.reuse, PT ;  /* 0x000000343300920c */ /* 0x080fe40003fa6270 */
[----:B--2---:R-:W-:Y:S02]  /*3c90*/  @!P1 FSEL R12, R12, RZ, !P4 ;  /* 0x000000ff0c0c9208 */ /* 0x004fe40006000000 */
[----:B------:R-:W-:Y:S02]  /*3ca0*/  @!P1 ISETP.GE.AND P4, PT, R49, R52, PT ;  /* 0x000000343100920c */ /* 0x000fe40003f86270 */
[----:B------:R-:W-:Y:S02]  /*3cb0*/  @!P1 FSEL R13, R13, RZ, !P2 ;  /* 0x000000ff0d0d9208 */ /* 0x000fe40005000000 */
[----:B---3--:R-:W-:-:S02]  /*3cc0*/  @!P1 FSEL R17, R17, RZ, !P3 ;  /* 0x000000ff11119208 */ /* 0x008fc40005800000 */
[----:B------:R-:W-:Y:S01]  /*3cd0*/  @!P1 FSEL R25, R25, RZ, !P4 ;  /* 0x000000ff19199208 */ /* 0x000fe20006000000 */
[C---:B------:R-:W-:Y:S02]  /*3ce0*/  FMUL.FTZ R13, R21.reuse, R13 ;  /* 0x0000000d150d7220 */ /* 0x040fe40000410000 */
[C---:B------:R-:W-:Y:S02]  /*3cf0*/  FMUL.FTZ R17, R21.reuse, R17 ;  /* 0x0000001115117220 */ /* 0x040fe40000410000 */
[----:B------:R-:W-:Y:S01]  /*3d00*/  FMUL.FTZ R21, R21, R25 ;  /* 0x0000001915157220 */ /* 0x000fe20000410000 */
[----:B------:R-:W-:Y:S01]  /*3d10*/  @!P1 VIADD R25, R49, 0x1 ;  /* 0x0000000131199836 */ /* 0x000fe20000000000 */
[-C--:B------:R-:W-:Y:S02]  /*3d20*/  @!P1 ISETP.GE.AND P2, PT, R29, R52.reuse, PT ;  /* 0x000000341d00920c */ /* 0x080fe40003f46270 */
[----:B------:R-:W-:Y:S02]  /*3d30*/  @!P1 FSEL R16, R16, RZ, !P6 ;  /* 0x000000ff10109208 */ /* 0x000fe40007000000 */
[----:B------:R-:W-:-:S02]  /*3d40*/  @!P1 ISETP.GE.AND P6, PT, R25, R52, PT ;  /* 0x000000341900920c */ /* 0x000fc40003fc6270 */
[----:B------:R-:W-:Y:S01]  /*3d50*/  @!P1 IADD3 R25, PT, PT, R49, 0x2, RZ ;  /* 0x0000000231199810 */ /* 0x000fe20007ffe0ff */
[----:B------:R-:W-:Y:S01]  /*3d60*/  FFMA.FTZ R13, R20, R12, R13 ;  /* 0x0000000c140d7223 */ /* 0x000fe2000001000d */
[----:B------:R-:W-:Y:S02]  /*3d70*/  @!P1 FSEL R14, R14, RZ, !P2 ;  /* 0x000000ff0e0e9208 */ /* 0x000fe40005000000 */
[----:B------:R-:W-:Y:S02]  /*3d80*/  @!P1 ISETP.GE.AND P2, PT, R25, R52, PT ;  /* 0x000000341900920c */ /* 0x000fe40003f46270 */
[C---:B------:R-:W-:Y:S01]  /*3d90*/  @!P1 IADD3 R25, PT, PT, R49.reuse, 0x1, RZ ;  /* 0x0000000131199810 */ /* 0x040fe20007ffe0ff */
[----:B------:R-:W-:Y:S01]  /*3da0*/  FFMA.FTZ R14, R22, R14, R13 ;  /* 0x0000000e160e7223 */ /* 0x000fe2000001000d */
[----:B------:R-:W-:Y:S01]  /*3db0*/  FFMA.FTZ R13, R20, R16, R17 ;  /* 0x00000010140d7223 */ /* 0x000fe20000010011 */
[----:B------:R-:W-:Y:S02]  /*3dc0*/  @!P1 IADD3 R17, PT, PT, R49, 0x2, RZ ;  /* 0x0000000231119810 */ /* 0x000fe40007ffe0ff */
[----:B------:R-:W-:-:S02]  /*3dd0*/  @!P1 FSEL R24, R24, RZ, !P5 ;  /* 0x000000ff18189208 */ /* 0x000fc40006800000 */
[-C--:B------:R-:W-:Y:S02]  /*3de0*/  @!P1 ISETP.GE.AND P5, PT, R25, R52.reuse, PT ;  /* 0x000000341900920c */ /* 0x080fe40003fa6270 */
[CC--:B------:R-:W-:Y:S02]  /*3df0*/  @!P1 ISETP.GE.AND P4, PT, R17.reuse, R52.reuse, PT ;  /* 0x000000341100920c */ /* 0x0c0fe40003f86270 */
[C---:B------:R-:W-:Y:S02]  /*3e00*/  @!P1 ISETP.GE.AND P3, PT, R17.reuse, R52, PT ;  /* 0x000000341100920c */ /* 0x040fe40003f66270 */
[----:B------:R-:W-:Y:S01]  /*3e10*/  @!P1 FSEL R18, R18, RZ, !P6 ;  /* 0x000000ff12129208 */ /* 0x000fe20007000000 */
[----:B------:R-:W-:Y:S01]  /*3e20*/  FFMA.FTZ R21, R20, R24, R21 ;  /* 0x0000001814157223 */ /* 0x000fe20000010015 */
[----:B------:R-:W-:Y:S02]  /*3e30*/  @!P1 ISETP.GE.AND P6, PT, R17, R52, PT ;  /* 0x000000341100920c */ /* 0x000fe40003fc6270 */
[----:B------:R-:W-:Y:S01]  /*3e40*/  @!P1 FSEL R26, R26, RZ, !P5 ;  /* 0x000000ff1a1a9208 */ /* 0x000fe20006800000 */
[----:B------:R-:W-:Y:S01]  /*3e50*/  FFMA.FTZ R18, R22, R18, R13 ;  /* 0x0000001216127223 */ /* 0x000fe2000001000d */
[----:B------:R-:W-:-:S02]  /*3e60*/  @!P1 FSEL R31, R31, RZ, !P4 ;  /* 0x000000ff1f1f9208 */ /* 0x000fc40006000000 */
[----:B------:R-:W-:Y:S02]  /*3e70*/  @!P1 FSEL R15, R15, RZ, !P3 ;  /* 0x000000ff0f0f9208 */ /* 0x000fe40005800000 */
[----:B------:R-:W-:Y:S01]  /*3e80*/  @!P1 FSEL R19, R19, RZ, !P2 ;  /* 0x000000ff13139208 */ /* 0x000fe20005000000 */
[----:B------:R-:W-:Y:S01]  /*3e90*/  FFMA.FTZ R22, R22, R26, R21 ;  /* 0x0000001a16167223 */ /* 0x000fe20000010015 */
[----:B------:R-:W-:Y:S01]  /*3ea0*/  @!P1 FSEL R27, R27, RZ, !P6 ;  /* 0x000000ff1b1b9208 */ /* 0x000fe20007000000 */
[C---:B------:R-:W-:Y:S01]  /*3eb0*/  FFMA.FTZ R30, R23.reuse, R31, R30 ;  /* 0x0000001f171e7223 */ /* 0x040fe2000001001e */
[C---:B------:R-:W-:Y:S01]  /*3ec0*/  FFMA.FTZ R15, R23.reuse, R15, R14 ;  /* 0x0000000f170f7223 */ /* 0x040fe2000001000e */
[C---:B------:R-:W-:Y:S02]  /*3ed0*/  FFMA.FTZ R18, R23.reuse, R19, R18 ;  /* 0x0000001317127223 */ /* 0x040fe40000010012 */
[----:B------:R-:W-:Y:S01]  /*3ee0*/  FFMA.FTZ R23, R23, R27, R22 ;  /* 0x0000001b17177223 */ /* 0x000fe20000010016 */
[----:B------:R-:W-:Y:S01]  /*3ef0*/  FADD.FTZ R39, R39, R30 ;  /* 0x0000001e27277221 */ /* 0x000fe20000010000 */
[----:B------:R-:W-:Y:S01]  /*3f00*/  FADD.FTZ R38, R38, R15 ;  /* 0x0000000f26267221 */ /* 0x000fe20000010000 */
[----:B------:R-:W-:Y:S01]  /*3f10*/  FADD.FTZ R37, R37, R18 ;  /* 0x0000001225257221 */ /* 0x000fe20000010000 */
[----:B------:R-:W-:-:S07]  /*3f20*/  FADD.FTZ R36, R36, R23 ;  /* 0x0000001724247221 */ /* 0x000fce0000010000 */
.L_x_24607:
[----:B------:R-:W-:Y:S05]  /*3f30*/  BSYNC.RECONVERGENT B1 ;  /* 0x0000000000017941 */ /* 0x000fea0003800200 */
.L_x_24606:
[----:B------:R-:W-:Y:S01]  /*3f40*/  IADD3 R32, P1, PT, R32, 0x10, RZ ;  /* 0x0000001020207810 */ /* 0x000fe20007f3e0ff */
[----:B------:R-:W-:Y:S01]  /*3f50*/  IMAD.MOV.U32 R14, RZ, RZ, R3 ;  /* 0x000000ffff0e7224 */ /* 0x000fe200078e0003 */
[----:B------:R-:W-:Y:S01]  /*3f60*/  IADD3 R35, PT, PT, R35, 0x4, RZ ;  /* 0x0000000423237810 */ /* 0x000fe20007ffe0ff */
[----:B------:R-:W-:Y:S01]  /*3f70*/  VIADD R10, R10, 0x100 ;  /* 0x000001000a0a7836 */ /* 0x000fe20000000000 */
[----:B------:R-:W-:Y:S02]  /*3f80*/  IADD3 R49, PT, PT, R49, 0x40, RZ ;  /* 0x0000004031317810 */ /* 0x000fe40007ffe0ff */
[----:B------:R-:W-:Y:S01]  /*3f90*/  IADD3.X R33, PT, PT, RZ, R33, RZ, P1, !PT ;  /* 0x00000021ff217210 */ /* 0x000fe20000ffe4ff */
[----:B------:R-:W-:Y:S06]  /*3fa0*/  @!P0 BRA `(.L_x_24608) ;  /* 0xfffffff000848947 */ /* 0x000fec000383ffff */
.L_x_24605:
[----:B------:R-:W-:Y:S05]  /*3fb0*/  BSYNC.RECONVERGENT B0 ;  /* 0x0000000000007941 */ /* 0x000fea0003800200 */
.L_x_24604:
[----:B------:R-:W0:Y:S01]  /*3fc0*/  SHFL.BFLY PT, R3, R46, 0x2, 0x1f ;  /* 0x0c401f002e037f89 */ /* 0x000e2200000e0000 */
[----:B------:R-:W1:Y:S01]  /*3fd0*/  S2UR UR5, SR_CgaCtaId ;  /* 0x00000000000579c3 */ /* 0x000e620000008800 */
[C---:B------:R-:W-:Y:S01]  /*3fe0*/  LOP3.LUT R20, R7.reuse, 0x3, RZ, 0xc0, !PT ;  /* 0x0000000307147812 */ /* 0x040fe200078ec0ff */
[----:B------:R-:W-:Y:S01]  /*3ff0*/  UMOV UR4, 0x400 ;  /* 0x0000040000047882 */ /* 0x000fe20000000000 */
[----:B------:R-:W2:Y:S01]  /*4000*/  SHFL.BFLY PT, R2, R45, 0x2, 0x1f ;  /* 0x0c401f002d027f89 */ /* 0x000ea200000e0000 */
[C---:B------:R-:W-:Y:S01]  /*4010*/  LOP3.LUT R22, R7.reuse, 0x3c0, RZ, 0xc0, !PT ;  /* 0x000003c007167812 */ /* 0x040fe200078ec0ff */
[----:B------:R-:W-:Y:S01]  /*4020*/  UIADD3 UR4, UPT, UPT, UR4, 0x160, URZ ;  /* 0x0000016004047890 */ /* 0x000fe2000fffe0ff */
[----:B------:R-:W-:Y:S01]  /*4030*/  ISETP.NE.AND P2, PT, R20, RZ, PT ;  /* 0x000000ff1400720c */ /* 0x000fe20003f45270 */
[----:B------:R-:W3:Y:S01]  /*4040*/  SHFL.BFLY PT, R11, R44, 0x2, 0x1f ;  /* 0x0c401f002c0b7f89 */ /* 0x000ee200000e0000 */
[----:B------:R-:W-:Y:S01]  /*4050*/  SHF.R.U32.HI R5, RZ, 0x2, R5 ;  /* 0x00000002ff057819 */ /* 0x000fe20000011605 */
[----:B------:R-:W-:Y:S01]  /*4060*/  BSSY.RECONVERGENT B0, `(.L_x_24609) ;  /* 0x000003b000007945 */ /* 0x000fe20003800200 */
[----:B------:R-:W-:Y:S01]  /*4070*/  ISETP.NE.OR P5, PT, R22, 0x40, P2 ;  /* 0x000000401600780c */ /* 0x000fe200017a5670 */
[----:B------:R-:W4:Y:S01]  /*4080*/  SHFL.BFLY PT, R10, R43, 0x2, 0x1f ;  /* 0x0c401f002b0a7f89 */ /* 0x000f2200000e0000 */
[C---:B------:R-:W-:Y:S01]  /*4090*/  LOP3.LUT R24, R7.reuse, 0x3e0, RZ, 0xc0, !PT ;  /* 0x000003e007187812 */ /* 0x040fe200078ec0ff */
[----:B------:R-:W-:Y:S01]  /*40a0*/  IMAD R20, R6, 0x50, R5 ;  /* 0x0000005006147824 */ /* 0x000fe200078e0205 */
[----:B------:R-:W-:Y:S01]  /*40b0*/  LOP3.LUT P0, RZ, R7, 0x3c3, RZ, 0xc0, !PT ;  /* 0x000003c307ff7812 */ /* 0x000fe2000780c0ff */
[----:B------:R-:W4:Y:S01]  /*40c0*/  SHFL.BFLY PT, R13, R42, 0x2, 0x1f ;  /* 0x0c401f002a0d7f89 */ /* 0x000f2200000e0000 */
[----:B------:R-:W-:-:S02]  /*40d0*/  ISETP.NE.OR P4, PT, R24, 0x20, P2 ;  /* 0x000000201800780c */ /* 0x000fc40001785670 */
        /* <DEDUP_REMOVED lines=12> */
[----:B----4-:R-:W-:Y:S01]  /*41a0*/  FADD.FTZ R10, R10, R43 ;  /* 0x0000002b0a0a7221 */ /* 0x010fe20000010000 */
[----:B------:R-:W-:Y:S02]  /*41b0*/  FADD.FTZ R12, R13, R42 ;  /* 0x0000002a0d0c7221 */ /* 0x000fe40000010000 */
        /* <DEDUP_REMOVED lines=37> */
.L_x_24610:
[----:B------:R-:W-:Y:S05]  /*4410*/  BSYNC.RECONVERGENT B0 ;  /* 0x0000000000007941 */ /* 0x000fea0003800200 */
.L_x_24609:
        /* <DEDUP_REMOVED lines=23> */
.L_x_24612:
[----:B------:R-:W-:Y:S05]  /*4590*/  BSYNC.RECONVERGENT B0 ;  /* 0x0000000000007941 */ /* 0x000fea0003800200 */
.L_x_24611:
        /* <DEDUP_REMOVED lines=13> */
.L_x_24614:
[----:B------:R-:W-:Y:S05]  /*4670*/  BSYNC.RECONVERGENT B0 ;  /* 0x0000000000007941 */ /* 0x000fea0003800200 */
.L_x_24613:
        /* <DEDUP_REMOVED lines=23> */
.L_x_24616:
[----:B------:R-:W-:Y:S05]  /*47f0*/  BSYNC.RECONVERGENT B0 ;  /* 0x0000000000007941 */ /* 0x000fea0003800200 */
.L_x_24615:
        /* <DEDUP_REMOVED lines=26> */
.L_x_24581:
        /* <DEDUP_REMOVED lines=8> */
.L_x_24618:
[----:B------:R-:W-:Y:S05]  /*4a20*/  BSYNC B2 ;  /* 0x0000000000027941 */ /* 0x000fea0003800000 */
.L_x_24617:
[----:B------:R-:W-:Y:S01]  /*4a30*/  IMAD.MOV.U32 R11, RZ, RZ, R12 ;  /* 0x000000ffff0b7224 */ /* 0x000fe200078e000c */
[----:B------:R-:W-:Y:S06]  /*4a40*/  BRA `(.L_x_24619) ;  /* 0xffffffc800047947 */ /* 0x000fec000383ffff */
.L_x_24583:
        /* <DEDUP_REMOVED lines=8> */
.L_x_24621:
[----:B------:R-:W-:Y:S05]  /*4ad0*/  BSYNC B0 ;  /* 0x0000000000007941 */ /* 0x000fea0003800000 */
.L_x_24620:
        /* <DEDUP_REMOVED lines=8> */
.L_x_24622:
[----:B------:R-:W-:Y:S02]  /*4b60*/  HFMA2 R14, -RZ, RZ, 0, 2.384185791015625e-07 ;  /* 0x00000004ff0e7431 */ /* 0x000fe400000001ff */
[----:B------:R-:W-:-:S05]  /*4b70*/  IMAD.MOV.U32 R8, RZ, RZ, R12 ;  /* 0x000000ffff087224 */ /* 0x000fca00078e000c */
[----:B------:R-:W-:-:S04]  /*4b80*/  FMNMX.FTZ R8, R11, R8, !PT ;  /* 0x000000080b087209 */ /* 0x000fc80007810000 */
[----:B------:R-:W-:-:S07]  /*4b90*/  MOV R11, R8 ;  /* 0x00000008000b7202 */ /* 0x000fce0000000f00 */
[----:B------:R-:W-:Y:S05]  /*4ba0*/  WARPSYNC.COLLECTIVE R10, `(.L_x_24623) ;  /* 0x000000000a087348 */ /* 0x000fea0003c00000 */
[----:B------:R0:W1:Y:S02]  /*4bb0*/  SHFL.BFLY P2, R12, R11, R14, R15 ;  /* 0x0c00000e0b0c7389 */ /* 0x000064000004000f */
[----:B01----:R-:W-:Y:S05]  /*4bc0*/  ENDCOLLECTIVE ;  /* 0x000000000000791b */ /* 0x003fea0003800000 */
.L_x_24623:
[----:B------:R-:W-:Y:S02]  /*4bd0*/  HFMA2 R14, -RZ, RZ, 0, 1.1920928955078125e-07 ;  /* 0x00000002ff0e7431 */ /* 0x000fe400000001ff */
[----:B------:R-:W-:-:S05]  /*4be0*/  IMAD.MOV.U32 R13, RZ, RZ, R12 ;  /* 0x000000ffff0d7224 */ /* 0x000fca00078e000c */
[----:B------:R-:W-:-:S04]  /*4bf0*/  FMNMX.FTZ R13, R8, R13, !PT ;  /* 0x0000000d080d7209 */ /* 0x000fc80007810000 */
[----:B------:R-:W-:-:S07]  /*4c00*/  MOV R11, R13 ;  /* 0x0000000d000b7202 */ /* 0x000fce0000000f00 */
[----:B------:R-:W-:Y:S05]  /*4c10*/  WARPSYNC.COLLECTIVE R10, `(.L_x_24624) ;  /* 0x000000000a087348 */ /* 0x000fea0003c00000 */
[----:B------:R0:W1:Y:S02]  /*4c20*/  SHFL.BFLY P2, R12, R11, R14, R15 ;  /* 0x0c00000e0b0c7389 */ /* 0x000064000004000f */
[----:B01----:R-:W-:Y:S05]  /*4c30*/  ENDCOLLECTIVE ;  /* 0x000000000000791b */ /* 0x003fea0003800000 */
.L_x_24624:
[----:B------:R-:W-:Y:S05]  /*4c40*/  BRA `(.L_x_24625) ;  /* 0xffffffc800207947 */ /* 0x000fea000383ffff */
.L_x_24626:
        /* <DEDUP_REMOVED lines=11> */
.L_x_26037:


//--------------------- .text._ZN4vllm25paged_attention_v1_kernelIffLi64ELi16ELi128ELNS_18Fp8KVCacheDataTypeE0ELb1EEEvPT_PKS2_PKT0_S8_ifPKiSA_iPKfiiiSC_SC_iiiii --------------------------
	.section	.text._ZN4vllm25paged_attention_v1_kernelIffLi64ELi16ELi128ELNS_18Fp8KVCacheDataTypeE0ELb1EEEvPT_PKS2_PKT0_S8_ifPKiSA_iPKfiiiSC_SC_iiiii,"ax",@progbits
	.align	128
        .global         _ZN4vllm25paged_attention_v1_kernelIffLi64ELi16ELi128ELNS_18Fp8KVCacheDataTypeE0ELb1EEEvPT_PKS2_PKT0_S8_ifPKiSA_iPKfiiiSC_SC_iiiii
        .type           _ZN4vllm25paged_attention_v1_kernelIffLi64ELi16ELi128ELNS_18Fp8KVCacheDataTypeE0ELb1EEEvPT_PKS2_PKT0_S8_ifPKiSA_iPKfiiiSC_SC_iiiii,@function
        .size           _ZN4vllm25paged_attention_v1_kernelIffLi64ELi16ELi128ELNS_18Fp8KVCacheDataTypeE0ELb1EEEvPT_PKS2_PKT0_S8_ifPKiSA_iPKfiiiSC_SC_iiiii,(.L_x_26038 - _ZN4vllm25paged_attention_v1_kernelIffLi64ELi16ELi128ELNS_18Fp8KVCacheDataTypeE0ELb1EEEvPT_PKS2_PKT0_S8_ifPKiSA_iPKfiiiSC_SC_iiiii)
        .other          _ZN4vllm25paged_attention_v1_kernelIffLi64ELi16ELi128ELNS_18Fp8KVCacheDataTypeE0ELb1EEEvPT_PKS2_PKT0_S8_ifPKiSA_iPKfiiiSC_SC_iiiii,@"STO_CUDA_ENTRY STV_DEFAULT"
_ZN4vllm25paged_attention_v1_kernelIffLi64ELi16ELi128ELNS_18Fp8KVCacheDataTypeE0ELb1EEEvPT_PKS2_PKT0_S8_ifPKiSA_iPKfiiiSC_SC_iiiii:
.text._ZN4vllm25paged_attention_v1_kernelIffLi64ELi16ELi128ELNS_18Fp8KVCacheDataTypeE0ELb1EEEvPT_PKS2_PKT0_S8_ifPKiSA_iPKfiiiSC_SC_iiiii:
        /* <DEDUP_REMOVED lines=13> */
[----:B------:R-:W4:Y:S01]  /*00d0*/  LDCU UR5, c[0x0][0x3b8] ;  /* 0x00007700ff0577ac */ /* 0x000f220008000800 */
[----:B0-----:R-:W-:Y:S01]  /*00e0*/  IMAD.WIDE.U32 R44, R32, 0x4, R44 ;  /* 0x00000004202c7825 */ /* 0x001fe200078e002c */
[----:B------:R-:W0:Y:S01]  /*00f0*/  LDCU UR11, c[0x0][0x3ec] ;  /* 0x00007d80ff0b77ac */ /* 0x000e220008000800 */
[----:B--2---:R-:W-:-:S04]  /*0100*/  ISETP.GT.U32.AND P1, PT, R6, 0x1f, PT ;  /* 0x0000001f0600780c */ /* 0x004fc80003f24070 */
[----:B-1----:R-:W2:Y:S01]  /*0110*/  LDG.E.CONSTANT R44, desc[UR6][R44.64] ;  /* 0x000000062c2c7981 */ /* 0x002ea2000c1e9900 */
[----:B---3--:R-:W-:Y:S01]  /*0120*/  IMAD R0, R32, UR4, RZ ;  /* 0x0000000420007c24 */ /* 0x008fe2000f8e02ff */
[----:B----4-:R-:W-:Y:S01]  /*0130*/  ISETP.NE.U32.AND P0, PT, R4, RZ, PT ;  /* 0x000000ff0400720c */ /* 0x010fe20003f05070 */
[----:B------:R-:W1:Y:S03]  /*0140*/  LDCU UR12, c[0x0][0x3d0] ;  /* 0x00007a00ff0c77ac */ /* 0x000e660008000800 */
[----:B------:R-:W-:Y:S01]  /*0150*/  ISETP.NE.AND.EX P0, PT, R5, RZ, PT, P0 ;  /* 0x000000ff0500720c */ /* 0x000fe20003f05300 */
[----:B------:R-:W3:Y:S02]  /*0160*/  LDCU UR13, c[0x0][0x3cc] ;  /* 0x00007980ff0d77ac */ /* 0x000ee40008000800 */
[----:B------:R-:W4:Y:S01]  /*0170*/  @!P1 LDC.64 R8, c[0x0][0x388] ;  /* 0x0000e200ff089b82 */ /* 0x000f220000000a00 */
[----:B------:R-:W-:Y:S01]  /*0180*/  @!P1 IMAD.SHL.U32 R2, R33, 0x40, RZ ;  /* 0x0000004021029824 */ /* 0x000fe200078e00ff */
[----:B------:R-:W-:Y:S01]  /*0190*/  @!P1 SHF.L.U32 R3, R6, 0x1, RZ ;  /* 0x0000000106039819 */ /* 0x000fe200000006ff */
[----:B------:R-:W0:Y:S03]  /*01a0*/  LDCU UR16, c[0x0][0x3a4] ;  /* 0x00007480ff1077ac */ /* 0x000e260008000800 */
[----:B------:R-:W-:Y:S01]  /*01b0*/  @!P1 IADD3 R2, P2, P3, R3, R0, R2 ;  /* 0x0000000003029210 */ /* 0x000fe20007b5e002 */
[----:B------:R-:W0:Y:S01]  /*01c0*/  LDCU.64 UR14, c[0x0][0x390] ;  /* 0x00007200ff0e77ac */ /* 0x000e220008000a00 */
[----:B------:R-:W-:-:S04]  /*01d0*/  SHF.R.S32.HI R0, RZ, 0x1f, R0 ;  /* 0x0000001fff007819 */ /* 0x000fc80000011400 */
[----:B------:R-:W-:Y:S02]  /*01e0*/  @!P1 IADD3.X R0, PT, PT, RZ, R0, RZ, P2, P3 ;  /* 0x00000000ff009210 */ /* 0x000fe400017e64ff */
[----:B----4-:R-:W-:-:S04]  /*01f0*/  @!P1 LEA R4, P2, R2, R8, 0x2 ;  /* 0x0000000802049211 */ /* 0x010fc800078410ff */
[----:B------:R-:W-:Y:S02]  /*0200*/  @!P1 LEA.HI.X R5, R2, R9, R0, 0x2, P2 ;  /* 0x0000000902059211 */ /* 0x000fe400010f1400 */
[----:B------:R-:W-:Y:S01]  /*0210*/  IABS R11, R7 ;  /* 0x00000007000b7213 */ /* 0x000fe20000000000 */
[----:B------:R-:W4:Y:S03]  /*0220*/  @P0 LDC.64 R2, c[0x0][0x3c0] ;  /* 0x0000f000ff020b82 */ /* 0x000f260000000a00 */
[----:B------:R-:W3:Y:S01]  /*0230*/  @!P1 LDG.E.64.CONSTANT R4, desc[UR6][R4.64] ;  /* 0x0000000604049981 */ /* 0x000ee2000c1e9b00 */
[----:B------:R-:W1:Y:S08]  /*0240*/  I2F.RP R10, R11 ;  /* 0x0000000b000a7306 */ /* 0x000e700000209400 */
[----:B-1----:R-:W1:Y:S01]  /*0250*/  MUFU.RCP R10, R10 ;  /* 0x0000000a000a7308 */ /* 0x002e620000001000 */
[----:B------:R-:W0:Y:S01]  /*0260*/  LDC R0, c[0x0][0x370] ;  /* 0x0000dc00ff007b82 */ /* 0x000e220000000800 */
[----:B----4-:R-:W-:-:S05]  /*0270*/  @P0 IMAD.WIDE.U32 R2, R33, 0x4, R2 ;  /* 0x0000000421020825 */ /* 0x010fca00078e0002 */
[----:B------:R0:W5:Y:S01]  /*0280*/  @P0 LDG.E.CONSTANT R42, desc[UR6][R2.64] ;  /* 0x00000006022a0981 */ /* 0x000162000c1e9900 */
[----:B------:R-:W-:Y:S01]  /*0290*/  IABS R14, R33 ;  /* 0x00000021000e7213 */ /* 0x000fe20000000000 */
[----:B------:R-:W-:Y:S01]  /*02a0*/  ULEA UR4, UR9, UR8, 0x18 ;  /* 0x0000000809047291 */ /* 0x000fe2000f8ec0ff */
[----:B------:R-:W-:Y:S01]  /*02b0*/  SHF.R.U32.HI R43, RZ, 0x5, R6 ;  /* 0x00000005ff2b7819 */ /* 0x000fe20000011606 */
[----:B------:R-:W-:Y:S01]  /*02c0*/  BSSY B0, `(.L_x_24627) ;  /* 0x000010d000007945 */ /* 0x000fe20003800000 */
[----:B------:R-:W-:Y:S01]  /*02d0*/  MOV R38, 0xff7fffff ;  /* 0xff7fffff00267802 */ /* 0x000fe20000000f00 */
[----:B-1----:R-:W-:-:S04]  /*02e0*/  VIADD R8, R10, 0xffffffe ;  /* 0x0ffffffe0a087836 */ /* 0x002fc80000000000 */
[----:B------:R1:W4:Y:S01]  /*02f0*/  F2I.FTZ.U32.TRUNC.NTZ R9, R8 ;  /* 0x0000000800097305 */ /* 0x000322000021f000 */
[----:B0-----:R-:W-:Y:S01]  /*0300*/  IABS R2, R0 ;  /* 0x0000000000027213 */ /* 0x001fe20000000000 */
[----:B-1----:R-:W-:Y:S01]  /*0310*/  IMAD.MOV.U32 R8, RZ, RZ, RZ ;  /* 0x000000ffff087224 */ /* 0x002fe200078e00ff */
[----:B----4-:R-:W-:-:S05]  /*0320*/  IADD3 R12, PT, PT, RZ, -R9, RZ ;  /* 0x80000009ff0c7210 */ /* 0x010fca0007ffe0ff */
        /* <DEDUP_REMOVED lines=16> */
[----:B------:R-:W-:Y:S02]  /*0430*/  @!P3 IADD3 R10, PT, PT, -R10, RZ, RZ ;  /* 0x000000ff0a0ab210 */ /* 0x000fe40007ffe1ff */
[----:B------:R-:W-:-:S04]  /*0440*/  @!P2 LOP3.LUT R10, RZ, R7, RZ, 0x33, !PT ;  /* 0x00000007ff0aa212 */ /* 0x000fc800078e33ff */
[----:B------:R-:W-:Y:S01]  /*0450*/  IABS R16, R10 ;  /* 0x0000000a00107213 */ /* 0x000fe20000000000 */
[----:B0-----:R-:W0:Y:S08]  /*0460*/  MUFU.RCP R9, R9 ;  /* 0x0000000900097308 */ /* 0x001e300000001000 */
[----:B------:R-:W1:Y:S01]  /*0470*/  I2F.RP R3, R16 ;  /* 0x0000001000037306 */ /* 0x000e620000209400 */
[----:B0-----:R-:W-:-:S07]  /*0480*/  IADD3 R40, PT, PT, R9, 0xffffffe, RZ ;  /* 0x0ffffffe09287810 */ /* 0x001fce0007ffe0ff */
[----:B------:R0:W-:Y:S08]  /*0490*/  F2I.FTZ.U32.TRUNC.NTZ R41, R40 ;  /* 0x0000002800297305 */ /* 0x0001f0000021f000 */
[----:B-1----:R-:W1:Y:S01]  /*04a0*/  MUFU.RCP R3, R3 ;  /* 0x0000000300037308 */ /* 0x002e620000001000 */
[----:B0-----:R-:W-:Y:S02]  /*04b0*/  HFMA2 R40, -RZ, RZ, 0, 0 ;  /* 0x00000000ff287431 */ /* 0x001fe400000001ff */
[----:B-1----:R-:W-:Y:S01]  /*04c0*/  VIADD R12, R3, 0xffffffe ;  /* 0x0ffffffe030c7836 */ /* 0x002fe20000000000 */
[----:B------:R-:W-:-:S04]  /*04d0*/  IABS R3, R10 ;  /* 0x0000000a00037213 */ /* 0x000fc80000000000 */
[----:B------:R0:W1:Y:S01]  /*04e0*/  F2I.FTZ.U32.TRUNC.NTZ R13, R12 ;  /* 0x0000000c000d7305 */ /* 0x000062000021f000 */
[----:B------:R-:W-:Y:S01]  /*04f0*/  IMAD.MOV R9, RZ, RZ, -R3 ;  /* 0x000000ffff097224 */ /* 0x000fe200078e0a03 */
[----:B0-----:R-:W-:Y:S01]  /*0500*/  MOV R12, RZ ;  /* 0x000000ff000c7202 */ /* 0x001fe20000000f00 */
[----:B-1----:R-:W-:-:S04]  /*0510*/  IMAD.MOV R11, RZ, RZ, -R13 ;  /* 0x000000ffff0b7224 */ /* 0x002fc800078e0a0d */
[----:B------:R-:W-:-:S04]  /*0520*/  IMAD R11, R11, R16, RZ ;  /* 0x000000100b0b7224 */ /* 0x000fc800078e02ff */
[----:B------:R-:W-:-:S04]  /*0530*/  IMAD.HI.U32 R13, R13, R11, R12 ;  /* 0x0000000b0d0d7227 */ /* 0x000fc800078e000c */
[----:B------:R-:W-:Y:S02]  /*0540*/  IMAD R11, R41, R2, RZ ;  /* 0x00000002290b7224 */ /* 0x000fe400078e02ff */
[----:B------:R-:W-:-:S04]  /*0550*/  IMAD.HI.U32 R3, R13, R14, RZ ;  /* 0x0000000e0d037227 */ /* 0x000fc800078e00ff */
[----:B------:R-:W-:Y:S02]  /*0560*/  IMAD.MOV R11, RZ, RZ, -R11 ;  /* 0x000000ffff0b7224 */ /* 0x000fe400078e0a0b */
[----:B------:R-:W-:Y:S02]  /*0570*/  IMAD R9, R3, R9, R14 ;  /* 0x0000000903097224 */ /* 0x000fe400078e020e */
[----:B------:R-:W-:-:S03]  /*0580*/  IMAD.HI.U32 R40, R41, R11, R40 ;  /* 0x0000000b29287227 */ /* 0x000fc600078e0028 */
[----:B------:R-:W-:Y:S01]  /*0590*/  ISETP.GT.U32.AND P3, PT, R16, R9, PT ;  /* 0x000000091000720c */ /* 0x000fe20003f64070 */
[----:B------:R-:W-:-:S12]  /*05a0*/  IMAD.MOV.U32 R41, RZ, RZ, R2 ;  /* 0x000000ffff297224 */ /* 0x000fd800078e0002 */
[-C--:B------:R-:W-:Y:S01]  /*05b0*/  @!P3 IADD3 R9, PT, PT, R9, -R16.reuse, RZ ;  /* 0x800000100909b210 */ /* 0x080fe20007ffe0ff */
[----:B------:R-:W-:Y:S01]  /*05c0*/  @!P3 VIADD R3, R3, 0x1 ;  /* 0x000000010303b836 */ /* 0x000fe20000000000 */
[----:B------:R-:W-:Y:S02]  /*05d0*/  ISETP.NE.AND P3, PT, R10, RZ, PT ;  /* 0x000000ff0a00720c */ /* 0x000fe40003f65270 */
[----:B------:R-:W-:Y:S02]  /*05e0*/  ISETP.GE.U32.AND P2, PT, R9, R16, PT ;  /* 0x000000100900720c */ /* 0x000fe40003f46070 */
[----:B------:R-:W-:Y:S01]  /*05f0*/  LOP3.LUT R9, R33, R10, RZ, 0x3c, !PT ;  /* 0x0000000a21097212 */ /* 0x000fe200078e3cff */
[----:B------:R-:W0:Y:S03]  /*0600*/  LDC R16, c[0x0][0x3f8] ;  /* 0x0000fe00ff107b82 */ /* 0x000e260000000800 */
[----:B------:R-:W-:-:S02]  /*0610*/  ISETP.GE.AND P4, PT, R9, RZ, PT ;  /* 0x000000ff0900720c */ /* 0x000fc40003f86270 */
[----:B------:R-:W-:-:S05]  /*0620*/  SHF.L.U32 R9, R6, 0x7, RZ ;  /* 0x0000000706097819 */ /* 0x000fca00000006ff */
[----:B------:R-:W-:-:S06]  /*0630*/  @P2 VIADD R3, R3, 0x1 ;  /* 0x0000000103032836 */ /* 0x000fcc0000000000 */
[----:B------:R-:W-:Y:S02]  /*0640*/  @!P4 IADD3 R3, PT, PT, -R3, RZ, RZ ;  /* 0x000000ff0303c210 */ /* 0x000fe40007ffe1ff */
[C---:B--2---:R-:W-:Y:S02]  /*0650*/  IADD3 R13, PT, PT, R44.reuse, -0x1, RZ ;  /* 0xffffffff2c0d7810 */ /* 0x044fe40007ffe0ff */
[----:B------:R-:W-:Y:S02]  /*0660*/  @!P3 LOP3.LUT R3, RZ, R10, RZ, 0x33, !PT ;  /* 0x0000000aff03b212 */ /* 0x000fe400078e33ff */
[----:B------:R-:W-:Y:S02]  /*0670*/  IABS R15, R13 ;  /* 0x0000000d000f7213 */ /* 0x000fe40000000000 */
[----:B------:R-:W-:Y:S02]  /*0680*/  LOP3.LUT R13, R13, R8, RZ, 0x3c, !PT ;  /* 0x000000080d0d7212 */ /* 0x000fe400078e3cff */
[----:B------:R-:W-:Y:S01]  /*0690*/  IADD3 R10, PT, PT, R44, 0xf, RZ ;  /* 0x0000000f2c0a7810 */ /* 0x000fe20007ffe0ff */
[----:B------:R-:W-:Y:S01]  /*06a0*/  IMAD.HI.U32 R14, R40, R15, RZ ;  /* 0x0000000f280e7227 */ /* 0x000fe200078e00ff */
[----:B0-----:R-:W-:-:S03]  /*06b0*/  ISETP.GE.AND P3, PT, R16, RZ, PT ;  /* 0x000000ff1000720c */ /* 0x001fc60003f66270 */
[----:B------:R-:W-:-:S04]  /*06c0*/  IMAD.MOV R11, RZ, RZ, -R14 ;  /* 0x000000ffff0b7224 */ /* 0x000fc800078e0a0e */
[C---:B------:R-:W-:Y:S01]  /*06d0*/  IMAD R15, R2.reuse, R11, R15 ;  /* 0x0000000b020f7224 */ /* 0x040fe200078e020f */
[----:B------:R-:W-:Y:S02]  /*06e0*/  LOP3.LUT R11, R9, 0x80, RZ, 0xc0, !PT ;  /* 0x00000080090b7812 */ /* 0x000fe400078ec0ff */
[----:B------:R-:W-:Y:S02]  /*06f0*/  SHF.R.U32.HI R9, RZ, 0x1, R6 ;  /* 0x00000001ff097819 */ /* 0x000fe40000011606 */
[----:B------:R-:W-:Y:S01]  /*0700*/  ISETP.GT.U32.AND P0, PT, R2, R15, PT ;  /* 0x0000000f0200720c */ /* 0x000fe20003f04070 */
[----:B------:R-:W-:Y:S01]  /*0710*/  @!P3 IMAD R7, R7, UR10, R3 ;  /* 0x0000000a0707bc24 */ /* 0x000fe2000f8e0203 */
[----:B------:R-:W-:Y:S01]  /*0720*/  IADD3 R12, PT, PT, R11, UR4, RZ ;  /* 0x000000040b0c7c10 */ /* 0x000fe2000fffe0ff */
[----:B------:R-:W-:Y:S01]  /*0730*/  @P3 IMAD R39, R0, UR10, R33 ;  /* 0x0000000a00273c24 */ /* 0x000fe2000f8e0221 */
[----:B------:R-:W-:Y:S01]  /*0740*/  SHF.R.S32.HI R11, RZ, 0x1f, R10 ;  /* 0x0000001fff0b7819 */ /* 0x000fe2000001140a */
[----:B------:R-:W-:-:S02]  /*0750*/  @!P3 IMAD.MOV R7, RZ, RZ, -R7 ;  /* 0x000000ffff07b224 */ /* 0x000fc400078e0a07 */
[----:B------:R-:W-:Y:S01]  /*0760*/  @!P1 IMAD R12, R9, 0x8, R12 ;  /* 0x00000008090c9824 */ /* 0x000fe200078e020c */
[----:B------:R-:W-:Y:S01]  /*0770*/  LEA.HI R11, R11, R10, RZ, 0x4 ;  /* 0x0000000a0b0b7211 */ /* 0x000fe200078f20ff */
[----:B------:R-:W-:Y:S02]  /*0780*/  @P3 IMAD R39, R39, R16, 0x1 ;  /* 0x0000000127273424 */ /* 0x000fe400078e0210 */
[----:B------:R-:W-:Y:S01]  /*0790*/  @!P3 IMAD R39, R16, R7, 0x1 ;  /* 0x000000011027b424 */ /* 0x000fe200078e0207 */
[----:B------:R-:W-:Y:S01]  /*07a0*/  SHF.R.S32.HI R10, RZ, 0x4, R11 ;  /* 0x00000004ff0a7819 */ /* 0x000fe2000001140b */
[----:B------:R-:W-:Y:S02]  /*07b0*/  @!P0 IMAD.IADD R15, R15, 0x1, -R2 ;  /* 0x000000010f0f8824 */ /* 0x000fe400078e0a02 */
[----:B------:R-:W-:Y:S01]  /*07c0*/  @!P0 VIADD R14, R14, 0x1 ;  /* 0x000000010e0e8836 */ /* 0x000fe20000000000 */
[----:B------:R-:W-:Y:S02]  /*07d0*/  ISETP.NE.AND P0, PT, R8, RZ, PT ;  /* 0x000000ff0800720c */ /* 0x000fe40003f05270 */
[----:B------:R-:W-:Y:S01]  /*07e0*/  ISETP.GE.U32.AND P2, PT, R15, R2, PT ;  /* 0x000000020f00720c */ /* 0x000fe20003f46070 */
[----:B---3--:R0:W-:Y:S01]  /*07f0*/  @!P1 STS.64 [R12], R4 ;  /* 0x000000040c009388 */ /* 0x0081e20000000a00 */
[----:B------:R-:W-:Y:S01]  /*0800*/  BAR.SYNC.DEFER_BLOCKING 0x0 ;  /* 0x0000000000007b1d */ /* 0x000fe20000010000 */
[----:B------:R-:W-:-:S10]  /*0810*/  ISETP.GE.AND P1, PT, R13, RZ, PT ;  /* 0x000000ff0d00720c */ /* 0x000fd40003f26270 */
[----:B------:R-:W-:Y:S01]  /*0820*/  @P2 IADD3 R14, PT, PT, R14, 0x1, RZ ;  /* 0x000000010e0e2810 */ /* 0x000fe20007ffe0ff */
[----:B0-----:R-:W-:-:S04]  /*0830*/  IMAD R5, R32, UR5, RZ ;  /* 0x0000000520057c24 */ /* 0x001fc8000f8e02ff */
[----:B------:R-:W-:-:S05]  /*0840*/  IMAD.MOV.U32 R4, RZ, RZ, R14 ;  /* 0x000000ffff047224 */ /* 0x000fca00078e000e */
[----:B------:R-:W-:Y:S02]  /*0850*/  @!P1 IADD3 R4, PT, PT, -R4, RZ, RZ ;  /* 0x000000ff04049210 */ /* 0x000fe40007ffe1ff */
[----:B------:R-:W-:Y:S02]  /*0860*/  ISETP.GE.AND P1, PT, R43, R10, PT ;  /* 0x0000000a2b00720c */ /* 0x000fe40003f26270 */
[----:B------:R-:W-:-:S11]  /*0870*/  @!P0 LOP3.LUT R4, RZ, R8, RZ, 0x33, !PT ;  /* 0x00000008ff048212 */ /* 0x000fd600078e33ff */
        /* <DEDUP_REMOVED lines=20> */
.L_x_24633:
        /* <DEDUP_REMOVED lines=42> */
[----:B------:R-:W-:-:S03]  /*0c60*/  IADD3 R5, PT, PT, R4, -UR11, RZ ;  /* 0x8000000b04057c10 */ /* 0x000fc6000fffe0ff */
[----:B------:R-:W-:Y:S01]  /*0c70*/  @!P2 IMAD.MOV R8, RZ, RZ, -R8 ;  /* 0x000000ffff08a224 */ /* 0x000fe200078e0a08 */
[----:B------:R-:W-:Y:S02]  /*0c80*/  ISETP.GT.AND P0, PT, R12, R5, PT ;  /* 0x000000050c00720c */ /* 0x000fe40003f04270 */
[----:B------:R-:W-:Y:S02]  /*0c90*/  @!P1 LOP3.LUT R8, RZ, R14, RZ, 0x33, !PT ;  /* 0x0000000eff089212 */ /* 0x000fe400078e33ff */
[----:B0-----:R-:W-:Y:S02]  /*0ca0*/  LOP3.LUT R5, R9, 0x1, RZ, 0xc0, !PT ;  /* 0x0000000109057812 */ /* 0x001fe400078ec0ff */
[----:B------:R-:W-:-:S13]  /*0cb0*/  ISETP.EQ.OR P0, PT, R8, RZ, P0 ;  /* 0x000000ff0800720c */ /* 0x000fda0000702670 */
[----:B------:R-:W-:Y:S05]  /*0cc0*/  @P0 BRA `(.L_x_24630) ;  /* 0x0000000000140947 */ /* 0x000fea0003800000 */
[----:B------:R-:W-:-:S13]  /*0cd0*/  ISETP.NE.AND P0, PT, R5, RZ, PT ;  /* 0x000000ff0500720c */ /* 0x000fda0003f05270 */
[----:B------:R-:W-:Y:S05]  /*0ce0*/  @P0 BRA `(.L_x_24631) ;  /* 0x0000000400700947 */ /* 0x000fea0003800000 */
[----:B------:R-:W-:-:S05]  /*0cf0*/  MOV R8, 0xff7fffff ;  /* 0xff7fffff00087802 */ /* 0x000fca0000000f00 */
[----:B------:R0:W-:Y:S01]  /*0d00*/  STS [R37], R8 ;  /* 0x0000000825007388 */ /* 0x0001e20000000800 */
[----:B------:R-:W-:Y:S05]  /*0d10*/  BRA `(.L_x_24631) ;  /* 0x0000000400647947 */ /* 0x000fea0003800000 */
.L_x_24630:
[----:B------:R-:W2:Y:S01]  /*0d20*/  LDG.E.CONSTANT R11, desc[UR6][R6.64] ;  /* 0x00000006060b7981 */ /* 0x000ea2000c1e9900 */
[----:B------:R-:W-:Y:S02]  /*0d30*/  IMAD.SHL.U32 R8, R9, 0x2, RZ ;  /* 0x0000000209087824 */ /* 0x000fe400078e00ff */
[----:B------:R-:W-:-:S03]  /*0d40*/  IMAD R9, R3, UR12, RZ ;  /* 0x0000000c03097c24 */ /* 0x000fc6000f8e02ff */
[----:B------:R-:W-:-:S04]  /*0d50*/  LOP3.LUT R8, R8, 0x3c, RZ, 0xc0, !PT ;  /* 0x0000003c08087812 */ /* 0x000fc800078ec0ff */
[----:B------:R-:W-:-:S04]  /*0d60*/  IADD3 R8, P0, PT, R9, R8, RZ ;  /* 0x0000000809087210 */ /* 0x000fc80007f1e0ff */
[----:B------:R-:W-:Y:S01]  /*0d70*/  LEA.HI.X.SX32 R9, R9, RZ, 0x1, P0 ;  /* 0x000000ff09097211 */ /* 0x000fe200000f0eff */
[----:B------:R-:W0:Y:S01]  /*0d80*/  S2UR UR5, SR_CgaCtaId ;  /* 0x00000000000579c3 */ /* 0x000e220000008800 */
        /* <DEDUP_REMOVED lines=10> */
[----:B0-----:R-:W-:-:S03]  /*0e30*/  ULEA UR4, UR5, UR4, 0x18 ;  /* 0x0000000405047291 */ /* 0x001fc6000f8ec0ff */
[----:B------:R-:W4:Y:S03]  /*0e40*/  LDG.E.64.CONSTANT R16, desc[UR6][R46.64+0x400] ;  /* 0x000400062e107981 */ /* 0x000f26000c1e9b00 */
[----:B------:R-:W-:Y:S01]  /*0e50*/  LEA R45, R5, UR4, 0x7 ;  /* 0x00000004052d7c11 */ /* 0x000fe2000f8e38ff */
[----:B------:R-:W4:Y:S04]  /*0e60*/  LDG.E.64.CONSTANT R24, desc[UR6][R46.64+0x500] ;  /* 0x000500062e187981 */ /* 0x000f28000c1e9b00 */
[----:B------:R-:W2:Y:S04]  /*0e70*/  LDS.128 R12, [R45] ;  /* 0x000000002d0c7984 */ /* 0x000ea80000000c00 */
[----:B------:R-:W4:Y:S04]  /*0e80*/  LDG.E.64.CONSTANT R20, desc[UR6][R46.64+0x600] ;  /* 0x000600062e147981 */ /* 0x000f28000c1e9b00 */
        /* <DEDUP_REMOVED lines=8> */
[----:B------:R-:W-:Y:S01]  /*0f10*/  FFMA.FTZ R8, R27, R9, R12 ;  /* 0x000000091b087223 */ /* 0x000fe2000001000c */
[----:B------:R-:W-:Y:S01]  /*0f20*/  FFMA.FTZ R9, R18, R10, R13 ;  /* 0x0000000a12097223 */ /* 0x000fe2000001000d */
[----:B------:R-:W4:Y:S04]  /*0f30*/  LDG.E.64.CONSTANT R30, desc[UR6][R46.64+0x800] ;  /* 0x000800062e1e7981 */ /* 0x000f28000c1e9b00 */
[----:B------:R-:W0:Y:S01]  /*0f40*/  LDS.128 R12, [R45+0x20] ;  /* 0x000020002d0c7984 */ /* 0x000e220000000c00 */
[----:B------:R-:W-:-:S03]  /*0f50*/  FFMA.FTZ R8, R19, R11, R8 ;  /* 0x0000000b13087223 */ /* 0x000fc60000010008 */
[----:B------:R-:W3:Y:S01]  /*0f60*/  LDG.E.64.CONSTANT R18, desc[UR6][R46.64+0x900] ;  /* 0x000900062e127981 */ /* 0x000ee2000c1e9b00 */
[----:B0-----:R-:W-:Y:S01]  /*0f70*/  FFMA.FTZ R27, R16, R12, R9 ;  /* 0x0000000c101b7223 */ /* 0x001fe20000010009 */
[----:B------:R-:W-:Y:S02]  /*0f80*/  FFMA.FTZ R12, R17, R13, R8 ;  /* 0x0000000d110c7223 */ /* 0x000fe40000010008 */
[----:B------:R-:W0:Y:S04]  /*0f90*/  LDS.128 R8, [R45+0x30] ;  /* 0x000030002d087984 */ /* 0x000e280000000c00 */
[----:B------:R-:W3:Y:S01]  /*0fa0*/  LDG.E.64.CONSTANT R16, desc[UR6][R46.64+0xa00] ;  /* 0x000a00062e107981 */ /* 0x000ee2000c1e9b00 */
[----:B------:R-:W-:Y:S01]  /*0fb0*/  FFMA.FTZ R27, R24, R14, R27 ;  /* 0x0000000e181b7223 */ /* 0x000fe2000001001b */
[----:B------:R-:W-:-:S02]  /*0fc0*/  FFMA.FTZ R24, R25, R15, R12 ;  /* 0x0000000f19187223 */ /* 0x000fc4000001000c */
[----:B------:R-:W4:Y:S01]  /*0fd0*/  LDS.128 R12, [R45+0x40] ;  /* 0x000040002d0c7984 */ /* 0x000f220000000c00 */
[----:B0-----:R-:W-:Y:S01]  /*0fe0*/  FFMA.FTZ R27, R20, R8, R27 ;  /* 0x00000008141b7223 */ /* 0x001fe2000001001b */
[----:B------:R-:W-:Y:S02]  /*0ff0*/  FFMA.FTZ R8, R21, R9, R24 ;  /* 0x0000000915087223 */ /* 0x000fe40000010018 */
[----:B------:R-:W3:Y:S04]  /*1000*/  LDG.E.64.CONSTANT R20, desc[UR6][R46.64+0xb00] ;  /* 0x000b00062e147981 */ /* 0x000ee8000c1e9b00 */
[----:B------:R-:W3:Y:S01]  /*1010*/  LDG.E.64.CONSTANT R24, desc[UR6][R46.64+0xf00] ;  /* 0x000f00062e187981 */ /* 0x000ee2000c1e9b00 */
[----:B--2---:R-:W-:-:S03]  /*1020*/  FFMA.FTZ R9, R22, R10, R27 ;  /* 0x0000000a16097223 */ /* 0x004fc6000001001b */
[----:B------:R-:W2:Y:S01]  /*1030*/  LDG.E.64.CONSTANT R26, desc[UR6][R46.64+0xc00] ;  /* 0x000c00062e1a7981 */ /* 0x000ea2000c1e9b00 */
[----:B------:R-:W-:-:S03]  /*1040*/  FFMA.FTZ R8, R23, R11, R8 ;  /* 0x0000000b17087223 */ /* 0x000fc60000010008 */
[----:B------:R-:W2:Y:S01]  /*1050*/  LDG.E.64.CONSTANT R22, desc[UR6][R46.64+0xe00] ;  /* 0x000e00062e167981 */ /* 0x000ea2000c1e9b00 */
[----:B----4-:R-:W-:Y:S01]  /*1060*/  FFMA.FTZ R9, R30, R12, R9 ;  /* 0x0000000c1e097223 */ /* 0x010fe20000010009 */
[----:B------:R-:W-:-:S03]  /*1070*/  FFMA.FTZ R12, R31, R13, R8 ;  /* 0x0000000d1f0c7223 */ /* 0x000fc60000010008 */
[----:B---3--:R-:W-:Y:S02]  /*1080*/  FFMA.FTZ R31, R18, R14, R9 ;  /* 0x0000000e121f7223 */ /* 0x008fe40000010009 */
[----:B------:R-:W0:Y:S01]  /*1090*/  LDS.128 R8, [R45+0x50] ;  /* 0x000050002d087984 */ /* 0x000e220000000c00 */
[----:B------:R-:W-:-:S03]  /*10a0*/  FFMA.FTZ R18, R19, R15, R12 ;  /* 0x0000000f13127223 */ /* 0x000fc6000001000c */
[----:B------:R-:W2:Y:S01]  /*10b0*/  LDS.128 R12, [R45+0x60] ;  /* 0x000060002d0c7984 */ /* 0x000ea20000000c00 */
[----:B0-----:R-:W-:Y:S01]  /*10c0*/  FFMA.FTZ R31, R16, R8, R31 ;  /* 0x00000008101f7223 */ /* 0x001fe2000001001f */
[----:B------:R-:W-:Y:S02]  /*10d0*/  FFMA.FTZ R8, R17, R9, R18 ;  /* 0x0000000911087223 */ /* 0x000fe40000010012 */
[----:B------:R-:W0:Y:S01]  /*10e0*/  LDS.128 R16, [R45+0x70] ;  /* 0x000070002d107984 */ /* 0x000e220000000c00 */
[----:B------:R-:W-:Y:S01]  /*10f0*/  UMOV UR4, 0xffffffff ;  /* 0xffffffff00047882 */ /* 0x000fe20000000000 */
[----:B------:R-:W-:Y:S02]  /*1100*/  ISETP.NE.AND P1, PT, R5, RZ, PT ;  /* 0x000000ff0500720c */ /* 0x000fe40003f25270 */
[----:B-----5:R-:W-:Y:S01]  /*1110*/  FSETP.NEU.FTZ.AND P0, PT, R42, RZ, PT ;  /* 0x000000ff2a00720b */ /* 0x020fe20003f1d000 */
[----:B------:R-:W-:Y:S01]  /*1120*/  FFMA.FTZ R31, R20, R10, R31 ;  /* 0x0000000a141f7223 */ /* 0x000fe2000001001f */
[----:B------:R-:W-:-:S03]  /*1130*/  FFMA.FTZ R8, R21, R11, R8 ;  /* 0x0000000b15087223 */ /* 0x000fc60000010008 */
[----:B--2---:R-:W-:Y:S01]  /*1140*/  FFMA.FTZ R31, R26, R12, R31 ;  /* 0x0000000c1a1f7223 */ /* 0x004fe2000001001f */
        /* <DEDUP_REMOVED lines=10> */
.L_x_24670:
        /* <DEDUP_REMOVED lines=12> */
.L_x_24631:
[----:B------:R-:W-:Y:S05]  /*12b0*/  BSYNC B1 ;  /* 0x0000000000017941 */ /* 0x000fea0003800000 */
.L_x_24629:
        /* <DEDUP_REMOVED lines=13> */
.L_x_24628:
[----:B------:R-:W-:Y:S05]  /*1390*/  BSYNC B0 ;  /* 0x0000000000007941 */ /* 0x000fea0003800000 */
.L_x_24627:
        /* <DEDUP_REMOVED lines=10> */
.L_x_24676:
        /* <DEDUP_REMOVED lines=9> */
[----:B------:R0:W-:Y:S01]  /*14d0*/  @!P0 STS [R9], R8 ;  /* 0x0000000809008388 */ /* 0x0001e20000000800 */
[----:B------:R-:W-:Y:S01]  /*14e0*/  BAR.SYNC.DEFER_BLOCKING 0x0 ;  /* 0x0000000000007b1d */ /* 0x000fe20000010000 */
[C---:B------:R-:W-:Y:S01]  /*14f0*/  ISETP.GT.U32.AND P1, PT, R40.reuse, 0x3, PT ;  /* 0x000000032800780c */ /* 0x040fe20003f24070 */
[----:B0-----:R-:W-:Y:S01]  /*1500*/  IMAD.MOV.U32 R8, RZ, RZ, -0x800001 ;  /* 0xff7fffffff087424 */ /* 0x001fe200078e00ff */
[----:B------:R-:W-:Y:S01]  /*1510*/  LEA R10, R40, R11, 0x2 ;  /* 0x0000000b280a7211 */ /* 0x000fe200078e10ff */
[----:B------:R-:W-:Y:S01]  /*1520*/  IMAD.MOV.U32 R17, RZ, RZ, RZ ;  /* 0x000000ffff117224 */ /* 0x000fe200078e00ff */
[----:B------:R-:W-:Y:S01]  /*1530*/  IADD3 R13, PT, PT, R44, 0xf, RZ ;  /* 0x0000000f2c0d7810 */ /* 0x000fe20007ffe0ff */
[----:B------:R-:W-:Y:S03]  /*1540*/  BSSY.RECONVERGENT B0, `(.L_x_24635) ;  /* 0x00000ed000007945 */ /* 0x000fe60003800200 */
[----:B------:R-:W-:-:S05]  /*1550*/  SHF.R.S32.HI R14, RZ, 0x1f, R13 ;  /* 0x0000001fff0e7819 */ /* 0x000fca000001140d */
[----:B------:R-:W1:Y:S04]  /*1560*/  @!P1 LDS R8, [R10] ;  /* 0x000000000a089984 */ /* 0x000e680000000800 */
[----:B-1----:R-:W0:Y:S02]  /*1570*/  SHFL.BFLY PT, R7, R8, 0x2, 0x1f ;  /* 0x0c401f0008077f89 */ /* 0x002e2400000e0000 */
        /* <DEDUP_REMOVED lines=26> */
.L_x_24639:
        /* <DEDUP_REMOVED lines=11> */
.L_x_24638:
[----:B------:R-:W-:Y:S05]  /*17d0*/  BSYNC.RECONVERGENT B1 ;  /* 0x0000000000017941 */ /* 0x000fea0003800200 */
.L_x_24637:
        /* <DEDUP_REMOVED lines=12> */
.L_x_24642:
[----:B------:R-:W0:Y:S01]  /*18a0*/  LDS R12, [R15+-0x400] ;  /* 0xfffc00000f0c7984 */ /* 0x000e220000000800 */
[----:B------:R-:W-:-:S03]  /*18b0*/  IADD3 R8, PT, PT, R8, 0x800, RZ ;  /* 0x0000080008087810 */ /* 0x000fc60007ffe0ff */
[----:B------:R-:W1:Y:S01]  /*18c0*/  LDS R14, [R15+-0x200] ;  /* 0xfffe00000f0e7984 */ /* 0x000e620000000800 */
[----:B------:R-:W-:-:S03]  /*18d0*/  ISETP.GE.AND P3, PT, R8, R13, PT ;  /* 0x0000000d0800720c */ /* 0x000fc60003f66270 */
[----:B-----5:R-:W2:Y:S04]  /*18e0*/  LDS R42, [R15+0x400] ;  /* 0x000400000f2a7984 */ /* 0x020ea80000000800 */
[----:B------:R-:W3:Y:S04]  /*18f0*/  LDS R16, [R15] ;  /* 0x000000000f107984 */ /* 0x000ee80000000800 */
        /* <DEDUP_REMOVED lines=94> */
.L_x_24641:
[----:B------:R-:W-:Y:S05]  /*1ee0*/  BSYNC.RECONVERGENT B1 ;  /* 0x0000000000017941 */ /* 0x000fea0003800200 */
.L_x_24640:
        /* <DEDUP_REMOVED lines=55> */
.L_x_24644:
[----:B------:R-:W-:Y:S05]  /*2260*/  BSYNC.RECONVERGENT B1 ;  /* 0x0000000000017941 */ /* 0x000fea0003800200 */
.L_x_24643:
        /* <DEDUP_REMOVED lines=26> */
.L_x_24636:
[----:B------:R-:W-:Y:S05]  /*2410*/  BSYNC.RECONVERGENT B0 ;  /* 0x0000000000007941 */ /* 0x000fea0003800200 */
.L_x_24635:
        /* <DEDUP_REMOVED lines=24> */
[----:B------:R-:W-:Y:S02]  /*25a0*/  IMAD.IADD R9, R10, 0x1, R7 ;  /* 0x000000010a097824 */ /* 0x000fe400078e0207 */
[----:B------:R-:W0:Y:S03]  /*25b0*/  MUFU.RCP R8, R8 ;  /* 0x0000000800087308 */ /* 0x000e260000001000 */
[----:B------:R-:W-:-:S02]  /*25c0*/  LOP3.LUT R10, R9, 0x180, RZ, 0xc0, !PT ;  /* 0x00000180090a7812 */ /* 0x000fc400078ec0ff */
        /* <DEDUP_REMOVED lines=13> */
.L_x_24649:
[----:B------:R-:W0:Y:S01]  /*26a0*/  LDS R9, [R11] ;  /* 0x000000000b097984 */ /* 0x000e220000000800 */
[----:B------:R-:W-:-:S04]  /*26b0*/  IADD3 R12, PT, PT, R12, 0x1, RZ ;  /* 0x000000010c0c7810 */ /* 0x000fc80007ffe0ff */
[----:B------:R-:W-:Y:S01]  /*26c0*/  ISETP.NE.AND P0, PT, R12, RZ, PT ;  /* 0x000000ff0c00720c */ /* 0x000fe20003f05270 */
[----:B0-----:R-:W-:-:S05]  /*26d0*/  FMUL.FTZ R14, R9, R8 ;  /* 0x00000008090e7220 */ /* 0x001fca0000410000 */
[----:B------:R0:W-:Y:S02]  /*26e0*/  STS [R11], R14 ;  /* 0x0000000e0b007388 */ /* 0x0001e40000000800 */
[----:B0-----:R-:W-:-:S05]  /*26f0*/  VIADD R11, R11, 0x200 ;  /* 0x000002000b0b7836 */ /* 0x001fca0000000000 */
[----:B------:R-:W-:Y:S05]  /*2700*/  @P0 BRA `(.L_x_24649) ;  /* 0xfffffffc00e40947 */ /* 0x000fea000383ffff */
.L_x_24648:
[----:B------:R-:W-:Y:S05]  /*2710*/  BSYNC.RECONVERGENT B1 ;  /* 0x0000000000017941 */ /* 0x000fea0003800200 */
.L_x_24647:
        /* <DEDUP_REMOVED lines=12> */
.L_x_24652:
        /* <DEDUP_REMOVED lines=52> */
.L_x_24651:
[----:B------:R-:W-:Y:S05]  /*2b20*/  BSYNC.RECONVERGENT B1 ;  /* 0x0000000000017941 */ /* 0x000fea0003800200 */
.L_x_24650:
        /* <DEDUP_REMOVED lines=31> */
.L_x_24654:
[----:B------:R-:W-:Y:S05]  /*2d20*/  BSYNC.RECONVERGENT B1 ;  /* 0x0000000000017941 */ /* 0x000fea0003800200 */
.L_x_24653:
        /* <DEDUP_REMOVED lines=14> */
.L_x_24646:
[----:B------:R-:W-:Y:S05]  /*2e10*/  BSYNC.RECONVERGENT B0 ;  /* 0x0000000000007941 */ /* 0x000fea0003800200 */
.L_x_24645:
[----:B------:R-:W-:Y:S01]  /*2e20*/  IADD3 R7, PT, PT, R44, 0xf, RZ ;  /* 0x0000000f2c077810 */ /* 0x000fe20007ffe0ff */
[----:B------:R-:W-:Y:S01]  /*2e30*/  BAR.SYNC.DEFER_BLOCKING 0x0 ;  /* 0x0000000000007b1d */ /* 0x000fe20000010000 */
[----:B------:R-:W-:Y:S02]  /*2e40*/  HFMA2 R29, -RZ, RZ, 0, 0 ;  /* 0x00000000ff1d7431 */ /* 0x000fe400000001ff */
[----:B------:R-:W-:Y:S01]  /*2e50*/  IMAD.MOV.U32 R38, RZ, RZ, RZ ;  /* 0x000000ffff267224 */ /* 0x000fe200078e00ff */
[----:B01----:R-:W-:Y:S02]  /*2e60*/  SHF.R.S32.HI R8, RZ, 0x1f, R7 ;  /* 0x0000001fff087819 */ /* 0x003fe40000011407 */
[----:B------:R-:W-:Y:S02]  /*2e70*/  CS2R R36, SRZ ;  /* 0x0000000000247805 */ /* 0x000fe4000001ff00 */
[----:B------:R-:W-:Y:S01]  /*2e80*/  CS2R R34, SRZ ;  /* 0x0000000000227805 */ /* 0x000fe2000001ff00 */
[----:B------:R-:W0:Y:S01]  /*2e90*/  LDCU UR12, c[0x0][0x3cc] ;  /* 0x00007980ff0c77ac */ /* 0x000e220008000800 */
[----:B------:R-:W-:Y:S01]  /*2ea0*/  LEA.HI R8, R8, R7, RZ, 0x4 ;  /* 0x0000000708087211 */ /* 0x000fe200078f20ff */
[----:B------:R-:W-:Y:S01]  /*2eb0*/  BSSY.RECONVERGENT B0, `(.L_x_24655) ;  /* 0x00000eb000007945 */ /* 0x000fe20003800200 */
[----:B------:R-:W-:Y:S01]  /*2ec0*/  CS2R R30, SRZ ;  /* 0x00000000001e7805 */ /* 0x000fe2000001ff00 */
[----:B------:R-:W1:Y:S01]  /*2ed0*/  LDCU.64 UR4, c[0x0][0x398] ;  /* 0x00007300ff0477ac */ /* 0x000e620008000a00 */
[----:B------:R-:W-:-:S04]  /*2ee0*/  SHF.R.S32.HI R21, RZ, 0x4, R8 ;  /* 0x00000004ff157819 */ /* 0x000fc80000011408 */
[----:B------:R-:W-:-:S13]  /*2ef0*/  ISETP.GE.AND P0, PT, R24, R21, PT ;  /* 0x000000151800720c */ /* 0x000fda0003f06270 */
[----:B01----:R-:W-:Y:S05]  /*2f00*/  @P0 BRA `(.L_x_24656) ;  /* 0x0000000c00940947 */ /* 0x003fea0003800000 */
[----:B------:R-:W0:Y:S01]  /*2f10*/  I2F.RP R10, R2 ;  /* 0x00000002000a7306 */ /* 0x000e220000209400 */
[----:B------:R-:W1:Y:S01]  /*2f20*/  LDCU UR8, c[0x0][0x3b8] ;  /* 0x00007700ff0877ac */ /* 0x000e620008000800 */
[----:B------:R-:W-:Y:S01]  /*2f30*/  SHF.R.U32.HI R8, RZ, 0x3, R20 ;  /* 0x00000003ff087819 */ /* 0x000fe20000011614 */
[----:B------:R-:W-:Y:S01]  /*2f40*/  VIADD R6, R6, 0x120 ;  /* 0x0000012006067836 */ /* 0x000fe20000000000 */
[----:B------:R-:W-:Y:S01]  /*2f50*/  MOV R9, RZ ;  /* 0x000000ff00097202 */ /* 0x000fe20000000f00 */
[----:B------:R-:W2:Y:S01]  /*2f60*/  LDCU UR9, c[0x0][0x3d0] ;  /* 0x00007a00ff0977ac */ /* 0x000ea20008000800 */
[----:B------:R-:W-:Y:S01]  /*2f70*/  LOP3.LUT R8, R8, 0x7c, RZ, 0xc0, !PT ;  /* 0x0000007c08087812 */ /* 0x000fe200078ec0ff */
[C---:B------:R-:W-:Y:S01]  /*2f80*/  VIADD R41, R24.reuse, 0x1 ;  /* 0x0000000118297836 */ /* 0x040fe20000000000 */
[----:B------:R-:W-:Y:S01]  /*2f90*/  LEA R6, R5, R6, 0x18 ;  /* 0x0000000605067211 */ /* 0x000fe200078ec0ff */
[----:B------:R-:W3:Y:S01]  /*2fa0*/  LDCU.64 UR10, c[0x0][0x3a8] ;  /* 0x00007500ff0a77ac */ /* 0x000ee20008000a00 */
[----:B------:R-:W-:-:S02]  /*2fb0*/  LEA R27, R24, 0x1, 0x4 ;  /* 0x00000001181b7811 */ /* 0x000fc400078e20ff */
[----:B------:R-:W-:Y:S02]  /*2fc0*/  IADD3 R28, PT, PT, R24, -R21, RZ ;  /* 0x80000015181c7210 */ /* 0x000fe40007ffe0ff */
[----:B------:R-:W-:Y:S01]  /*2fd0*/  MOV R38, RZ ;  /* 0x000000ff00267202 */ /* 0x000fe20000000f00 */
[----:B0-----:R-:W0:Y:S01]  /*2fe0*/  MUFU.RCP R10, R10 ;  /* 0x0000000a000a7308 */ /* 0x001e220000001000 */
[----:B-1----:R-:W-:Y:S01]  /*2ff0*/  IMAD R11, R32, UR8, RZ ;  /* 0x00000008200b7c24 */ /* 0x002fe2000f8e02ff */
[----:B------:R-:W1:Y:S03]  /*3000*/  LDCU UR8, c[0x0][0x3ec] ;  /* 0x00007d80ff0877ac */ /* 0x000e660008000800 */
[----:B------:R-:W-:-:S04]  /*3010*/  IMAD.WIDE R8, R11, 0x4, R8 ;  /* 0x000000040b087825 */ /* 0x000fc800078e0208 */
[----:B------:R-:W-:Y:S01]  /*3020*/  IMAD.SHL.U32 R11, R20, 0x10, RZ ;  /* 0x00000010140b7824 */ /* 0x000fe200078e00ff */
[----:B---3--:R-:W-:Y:S01]  /*3030*/  IADD3 R26, P0, PT, R8, UR10, RZ ;  /* 0x0000000a081a7c10 */ /* 0x008fe2000ff1e0ff */
[----:B--2---:R-:W-:Y:S02]  /*3040*/  IMAD R46, R3, UR9, RZ ;  /* 0x00000009032e7c24 */ /* 0x004fe4000f8e02ff */
[----:B0-----:R-:W-:Y:S01]  /*3050*/  VIADD R7, R10, 0xffffffe ;  /* 0x0ffffffe0a077836 */ /* 0x001fe20000000000 */
[----:B------:R-:W-:Y:S02]  /*3060*/  LOP3.LUT R11, R11, 0x30, RZ, 0xe2, !PT ;  /* 0x000000300b0b7812 */ /* 0x000fe400078ee2ff */
[----:B------:R-:W-:Y:S02]  /*3070*/  IADD3.X R23, PT, PT, R9, UR11, RZ, P0, !PT ;  /* 0x0000000b09177c10 */ /* 0x000fe400087fe4ff */
[----:B------:R-:W-:Y:S01]  /*3080*/  LEA R11, R24, R11, 0x6 ;  /* 0x0000000b180b7211 */ /* 0x000fe200078e30ff */
[----:B------:R-:W0:Y:S01]  /*3090*/  F2I.FTZ.U32.TRUNC.NTZ R7, R7 ;  /* 0x0000000700077305 */ /* 0x000e22000021f000 */
[----:B-1----:R-:W-:Y:S01]  /*30a0*/  VIADD R3, R4, -UR8 ;  /* 0x8000000804037c36 */ /* 0x002fe20008000000 */
[----:B------:R-:W-:-:S02]  /*30b0*/  SHF.R.S32.HI R47, RZ, 0x1f, R46 ;  /* 0x0000001fff2f7819 */ /* 0x000fc4000001142e */
[----:B------:R-:W-:Y:S01]  /*30c0*/  IMAD.IADD R25, R6, 0x1, R11 ;  /* 0x0000000106197824 */ /* 0x000fe200078e020b */
[----:B------:R-:W-:Y:S02]  /*30d0*/  MOV R6, RZ ;  /* 0x000000ff00067202 */ /* 0x000fe40000000f00 */
[----:B0-----:R-:W-:-:S05]  /*30e0*/  IADD3 R13, PT, PT, RZ, -R7, RZ ;  /* 0x80000007ff0d7210 */ /* 0x001fca0007ffe0ff */
[----:B------:R-:W-:-:S04]  /*30f0*/  IMAD R5, R13, R2, RZ ;  /* 0x000000020d057224 */ /* 0x000fc800078e02ff */
[----:B------:R-:W-:-:S04]  /*3100*/  IMAD.HI.U32 R22, R7, R5, R6 ;  /* 0x0000000507167227 */ /* 0x000fc800078e0006 */
[----:B------:R-:W-:-:S05]  /*3110*/  IMAD.SHL.U32 R6, R20, 0x4, RZ ;  /* 0x0000000414067824 */ /* 0x000fca00078e00ff */
[----:B-----5:R-:W-:Y:S02]  /*3120*/  LOP3.LUT R42, R6, 0x7c, RZ, 0xc0, !PT ;  /* 0x0000007c062a7812 */ /* 0x020fe400078ec0ff */
[----:B------:R-:W-:-:S07]  /*3130*/  LOP3.LUT R43, R27, 0xc, R6, 0xf8, !PT ;  /* 0x0000000c1b2b7812 */ /* 0x000fce00078ef806 */
.L_x_24659:
[----:B------:R-:W0:Y:S01]  /*3140*/  LDC R10, c[0x0][0x3f0] ;  /* 0x0000fc00ff0a7b82 */ /* 0x000e220000000800 */
[C---:B------:R-:W-:Y:S01]  /*3150*/  IADD3 R5, PT, PT, R27.reuse, -0x1, RZ ;  /* 0xffffffff1b057810 */ /* 0x040fe20007ffe0ff */
[----:B------:R-:W-:Y:S01]  /*3160*/  BSSY.RECONVERGENT B1, `(.L_x_24657) ;  /* 0x00000b9000017945 */ /* 0x000fe20003800200 */
[----:B------:R-:W-:Y:S02]  /*3170*/  VIADD R27, R27, 0x40 ;  /* 0x000000401b1b7836 */ /* 0x000fe40000000000 */
        /* <DEDUP_REMOVED lines=19> */
[----:B------:R-:W-:Y:S02]  /*32b0*/  @!P2 IADD3 R7, PT, PT, -R7, RZ, RZ ;  /* 0x000000ff0707a210 */ /* 0x000fe40007ffe1ff */
        /* <DEDUP_REMOVED lines=13> */
[C---:B------:R-:W-:Y:S01]  /*3390*/  VIADD R4, R41.reuse, 0x3 ;  /* 0x0000000329047836 */ /* 0x040fe20000000000 */
[----:B------:R-:W-:Y:S02]  /*33a0*/  IADD3 R41, PT, PT, R41, 0x4, RZ ;  /* 0x0000000429297810 */ /* 0x000fe40007ffe0ff */
[----:B------:R-:W-:-:S13]  /*33b0*/  ISETP.GT.U32.AND P0, PT, R6, R5, PT ;  /* 0x000000050600720c */ /* 0x000fda0003f04070 */
[----:B------:R-:W-:-:S04]  /*33c0*/  @!P0 IADD3 R5, PT, PT, R5, -R6, RZ ;  /* 0x8000000605058210 */ /* 0x000fc80007ffe0ff */
[----:B------:R-:W-:-:S13]  /*33d0*/  ISETP.GT.U32.AND P0, PT, R6, R5, PT ;  /* 0x000000050600720c */ /* 0x000fda0003f04070 */
[----:B------:R-:W-:Y:S01]  /*33e0*/  @!P0 IMAD.IADD R5, R5, 0x1, -R6 ;  /* 0x0000000105058824 */ /* 0x000fe200078e0a06 */
[----:B------:R-:W-:-:S04]  /*33f0*/  ISETP.GE.AND P0, PT, R4, R21, PT ;  /* 0x000000150400720c */ /* 0x000fc80003f06270 */
        /* <DEDUP_REMOVED lines=12> */
[----:B------:R-:W-:-:S05]  /*34c0*/  LEA.HI.X R49, R6, UR5, R7, 0x2, P1 ;  /* 0x0000000506317c11 */ /* 0x000fca00088f1407 */
[----:B------:R-:W2:Y:S04]  /*34d0*/  LDG.E.128.CONSTANT R8, desc[UR6][R48.64] ;  /* 0x0000000630087981 */ /* 0x000ea8000c1e9d00 */
[----:B------:R-:W3:Y:S01]  /*34e0*/  LDG.E.128.CONSTANT R12, desc[UR6][R48.64+0x200] ;  /* 0x00020006300c7981 */ /* 0x000ee2000c1e9d00 */
[----:B------:R-:W-:Y:S01]  /*34f0*/  ISETP.NE.AND P1, PT, R28, -0x1, PT ;  /* 0xffffffff1c00780c */ /* 0x000fe20003f25270 */
[----:B------:R-:W-:-:S12]  /*3500*/  VIADD R17, R43, 0xffffffff ;  /* 0xffffffff2b117836 */ /* 0x000fd80000000000 */
[C---:B------:R-:W-:Y:S02]  /*3510*/  @!P1 IADD3 R7, PT, PT, R43.reuse, 0x1, RZ ;  /* 0x000000012b079810 */ /* 0x040fe40007ffe0ff */
[----:B------:R-:W-:Y:S02]  /*3520*/  @!P1 IADD3 R5, PT, PT, R43, 0x2, RZ ;  /* 0x000000022b059810 */ /* 0x000fe40007ffe0ff */
[-C--:B------:R-:W-:Y:S02]  /*3530*/  @!P1 ISETP.GE.AND P4, PT, R7, R44.reuse, PT ;  /* 0x0000002c0700920c */ /* 0x080fe40003f86270 */
[-C--:B------:R-:W-:Y:S02]  /*3540*/  @!P1 ISETP.GE.AND P5, PT, R5, R44.reuse, PT ;  /* 0x0000002c0500920c */ /* 0x080fe40003fa6270 */
[----:B------:R-:W0:Y:S01]  /*3550*/  LDS.128 R4, [R25] ;  /* 0x0000000019047984 */ /* 0x000e220000000c00 */
[-C--:B------:R-:W-:Y:S02]  /*3560*/  @!P1 ISETP.GE.AND P3, PT, R43, R44.reuse, PT ;  /* 0x0000002c2b00920c */ /* 0x080fe40003f66270 */
[----:B------:R-:W-:-:S02]  /*3570*/  @!P1 ISETP.GE.AND P2, PT, R17, R44, PT ;  /* 0x0000002c1100920c */ /* 0x000fc40003f46270 */
[----:B--2---:R-:W-:Y:S02]  /*3580*/  @!P1 FSEL R9, R9, RZ, !P3 ;  /* 0x000000ff09099208 */ /* 0x004fe40005800000 */
[----:B------:R-:W-:Y:S02]  /*3590*/  @!P1 FSEL R8, R8, RZ, !P2 ;  /* 0x000000ff08089208 */ /* 0x000fe40005000000 */
[----:B------:R-:W-:Y:S01]  /*35a0*/  @!P1 FSEL R10, R10, RZ, !P4 ;  /* 0x000000ff0a0a9208 */ /* 0x000fe20006000000 */
[----:B0-----:R-:W-:Y:S01]  /*35b0*/  FMUL.FTZ R9, R5, R9 ;  /* 0x0000000905097220 */ /* 0x001fe20000410000 */
[-C--:B------:R-:W-:Y:S02]  /*35c0*/  @!P1 ISETP.GE.AND P3, PT, R43, R44.reuse, PT ;  /* 0x0000002c2b00920c */ /* 0x080fe40003f66270 */
[----:B------:R-:W-:Y:S01]  /*35d0*/  @!P1 ISETP.GE.AND P2, PT, R17, R44, PT ;  /* 0x0000002c1100920c */ /* 0x000fe20003f46270 */
[----:B------:R-:W-:Y:S01]  /*35e0*/  FFMA.FTZ R9, R4, R8, R9 ;  /* 0x0000000804097223 */ /* 0x000fe20000010009 */
[----:B------:R-:W-:-:S02]  /*35f0*/  @!P1 FSEL R11, R11, RZ, !P5 ;  /* 0x000000ff0b0b9208 */ /* 0x000fc40006800000 */
[----:B---3--:R-:W-:Y:S01]  /*3600*/  @!P1 FSEL R13, R13, RZ, !P3 ;  /* 0x000000ff0d0d9208 */ /* 0x008fe20005800000 */
[----:B------:R-:W-:Y:S01]  /*3610*/  FFMA.FTZ R10, R6, R10, R9 ;  /* 0x0000000a060a7223 */ /* 0x000fe20000010009 */
[----:B------:R-:W-:Y:S02]  /*3620*/  @!P1 IADD3 R9, PT, PT, R43, 0x1, RZ ;  /* 0x000000012b099810 */ /* 0x000fe40007ffe0ff */
[----:B------:R-:W-:Y:S01]  /*3630*/  @!P1 FSEL R12, R12, RZ, !P2 ;  /* 0x000000ff0c0c9208 */ /* 0x000fe20005000000 */
[----:B------:R-:W-:Y:S01]  /*3640*/  FFMA.FTZ R11, R7, R11, R10 ;  /* 0x0000000b070b7223 */ /* 0x000fe2000001000a */
[----:B------:R-:W-:Y:S01]  /*3650*/  @!P1 ISETP.GE.AND P2, PT, R9, R44, PT ;  /* 0x0000002c0900920c */ /* 0x000fe20003f46270 */
[----:B------:R-:W-:Y:S01]  /*3660*/  FMUL.FTZ R13, R5, R13 ;  /* 0x0000000d050d7220 */ /* 0x000fe20000410000 */
[----:B------:R-:W-:Y:S01]  /*3670*/  @!P1 IADD3 R9, PT, PT, R43, 0x2, RZ ;  /* 0x000000022b099810 */ /* 0x000fe20007ffe0ff */
[----:B------:R-:W-:Y:S01]  /*3680*/  FADD.FTZ R38, R38, R11 ;  /* 0x0000000b26267221 */ /* 0x000fe20000010000 */
[----:B------:R-:W-:Y:S01]  /*3690*/  @!P1 FSEL R14, R14, RZ, !P2 ;  /* 0x000000ff0e0e9208 */ /* 0x000fe20005000000 */
[----:B------:R-:W-:Y:S01]  /*36a0*/  FFMA.FTZ R13, R4, R12, R13 ;  /* 0x0000000c040d7223 */ /* 0x000fe2000001000d */
[----:B------:R-:W-:-:S02]  /*36b0*/  @!P1 ISETP.GE.AND P2, PT, R9, R44, PT ;  /* 0x0000002c0900920c */ /* 0x000fc40003f46270 */
[----:B------:R-:W2:Y:S01]  /*36c0*/  LDG.E.128.CONSTANT R8, desc[UR6][R48.64+0x400] ;  /* 0x0004000630087981 */ /* 0x000ea2000c1e9d00 */
[----:B------:R-:W-:Y:S01]  /*36d0*/  FFMA.FTZ R14, R6, R14, R13 ;  /* 0x0000000e060e7223 */ /* 0x000fe2000001000d */
[----:B------:R-:W-:Y:S01]  /*36e0*/  @!P1 VIADD R13, R43, 0x1 ;  /* 0x000000012b0d9836 */ /* 0x000fe20000000000 */
[----:B------:R-:W-:-:S04]  /*36f0*/  @!P1 FSEL R15, R15, RZ, !P2 ;  /* 0x000000ff0f0f9208 */ /* 0x000fc80005000000 */
[----:B------:R-:W-:Y:S01]  /*3700*/  @!P1 ISETP.GE.AND P4, PT, R13, R44, PT ;  /* 0x0000002c0d00920c */ /* 0x000fe20003f86270 */
[----:B------:R-:W-:Y:S01]  /*3710*/  FFMA.FTZ R14, R7, R15, R14 ;  /* 0x0000000f070e7223 */ /* 0x000fe2000001000e */
[----:B------:R-:W-:-:S03]  /*3720*/  @!P1 IADD3 R13, PT, PT, R43, 0x2, RZ ;  /* 0x000000022b0d9810 */ /* 0x000fc60007ffe0ff */
[----:B------:R-:W-:Y:S01]  /*3730*/  FADD.FTZ R37, R37, R14 ;  /* 0x0000000e25257221 */ /* 0x000fe20000010000 */
[-C--:B------:R-:W-:Y:S02]  /*3740*/  @!P1 ISETP.GE.AND P5, PT, R13, R44.reuse, PT ;  /* 0x0000002c0d00920c */ /* 0x080fe40003fa6270 */
[----:B------:R-:W3:Y:S01]  /*3750*/  LDG.E.128.CONSTANT R12, desc[UR6][R48.64+0x600] ;  /* 0x00060006300c7981 */ /* 0x000ee2000c1e9d00 */
[-C--:B------:R-:W-:Y:S02]  /*3760*/  @!P1 ISETP.GE.AND P3, PT, R43, R44.reuse, PT ;  /* 0x0000002c2b00920c */ /* 0x080fe40003f66270 */
[----:B------:R-:W-:Y:S02]  /*3770*/  @!P1 ISETP.GE.AND P2, PT, R17, R44, PT ;  /* 0x0000002c1100920c */ /* 0x000fe40003f46270 */
[----:B--2---:R-:W-:Y:S02]  /*3780*/  @!P1 FSEL R9, R9, RZ, !P3 ;  /* 0x000000ff09099208 */ /* 0x004fe40005800000 */
[----:B------:R-:W-:-:S03]  /*3790*/  @!P1 FSEL R8, R8, RZ, !P2 ;  /* 0x000000ff08089208 */ /* 0x000fc60005000000 */
[----:B------:R-:W-:Y:S01]  /*37a0*/  FMUL.FTZ R9, R5, R9 ;  /* 0x0000000905097220 */ /* 0x000fe20000410000 */
[----:B------:R-:W-:-:S03]  /*37b0*/  @!P1 FSEL R10, R10, RZ, !P4 ;  /* 0x000000ff0a0a9208 */ /* 0x000fc60006000000 */
[----:B------:R-:W-:Y:S01]  /*37c0*/  FFMA.FTZ R9, R4, R8, R9 ;  /* 0x0000000804097223 */ /* 0x000fe20000010009 */
[-C--:B------:R-:W-:Y:S02]  /*37d0*/  @!P1 ISETP.GE.AND P3, PT, R43, R44.reuse, PT ;  /* 0x0000002c2b00920c */ /* 0x080fe40003f66270 */
[----:B------:R-:W-:Y:S01]  /*37e0*/  @!P1 ISETP.GE.AND P2, PT, R17, R44, PT ;  /* 0x0000002c1100920c */ /* 0x000fe20003f46270 */
[----:B------:R-:W-:Y:S01]  /*37f0*/  FFMA.FTZ R10, R6, R10, R9 ;  /* 0x0000000a060a7223 */ /* 0x000fe20000010009 */
[----:B------:R-:W-:Y:S02]  /*3800*/  @!P1 IADD3 R9, PT, PT, R43, 0x1, RZ ;  /* 0x000000012b099810 */ /* 0x000fe40007ffe0ff */
[----:B---3--:R-:W-:Y:S02]  /*3810*/  @!P1 FSEL R13, R13, RZ, !P3 ;  /* 0x000000ff0d0d9208 */ /* 0x008fe40005800000 */
[----:B------:R-:W-:Y:S02]  /*3820*/  @!P1 FSEL R12, R12, RZ, !P2 ;  /* 0x000000ff0c0c9208 */ /* 0x000fe40005000000 */
[----:B------:R-:W-:Y:S01]  /*3830*/  @!P1 ISETP.GE.AND P2, PT, R9, R44, PT ;  /* 0x0000002c0900920c */ /* 0x000fe20003f46270 */
[----:B------:R-:W-:-:S02]  /*3840*/  @!P1 VIADD R9, R43, 0x2 ;  /* 0x000000022b099836 */ /* 0x000fc40000000000 */
[----:B------:R-:W-:Y:S01]  /*3850*/  FMUL.FTZ R13, R5, R13 ;  /* 0x0000000d050d7220 */ /* 0x000fe20000410000 */
[----:B------:R-:W-:-:S03]  /*3860*/  @!P1 FSEL R14, R14, RZ, !P2 ;  /* 0x000000ff0e0e9208 */ /* 0x000fc60005000000 */
[----:B------:R-:W-:Y:S01]  /*3870*/  FFMA.FTZ R13, R4, R12, R13 ;  /* 0x0000000c040d7223 */ /* 0x000fe2000001000d */
[----:B------:R-:W-:-:S03]  /*3880*/  @!P1 ISETP.GE.AND P2, PT, R9, R44, PT ;  /* 0x0000002c0900920c */ /* 0x000fc60003f46270 */
[----:B------:R-:W-:Y:S01]  /*3890*/  FFMA.FTZ R14, R6, R14, R13 ;  /* 0x0000000e060e7223 */ /* 0x000fe2000001000d */
[----:B------:R-:W-:-:S05]  /*38a0*/  @!P1 FSEL R15, R15, RZ, !P2 ;  /* 0x000000ff0f0f9208 */ /* 0x000fca0005000000 */
[----:B------:R-:W-:Y:S02]  /*38b0*/  FFMA.FTZ R8, R7, R15, R14 ;  /* 0x0000000f07087223 */ /* 0x000fe4000001000e */
[----:B------:R-:W2:Y:S01]  /*38c0*/  LDG.E.128.CONSTANT R12, desc[UR6][R48.64+0x800] ;  /* 0x00080006300c7981 */ /* 0x000ea2000c1e9d00 */
[----:B------:R-:W-:Y:S02]  /*38d0*/  @!P1 FSEL R11, R11, RZ, !P5 ;  /* 0x000000ff0b0b9208 */ /* 0x000fe40006800000 */
[----:B------:R-:W-:-:S03]  /*38e0*/  @!P1 IADD3 R9, PT, PT, R43, 0x1, RZ ;  /* 0x000000012b099810 */ /* 0x000fc60007ffe0ff */
[----:B------:R-:W-:Y:S01]  /*38f0*/  FFMA.FTZ R11, R7, R11, R10 ;  /* 0x0000000b070b7223 */ /* 0x000fe2000001000a */
[-C--:B------:R-:W-:Y:S02]  /*3900*/  @!P1 ISETP.GE.AND P4, PT, R9, R44.reuse, PT ;  /* 0x0000002c0900920c */ /* 0x080fe40003f86270 */
[----:B------:R-:W-:Y:S01]  /*3910*/  @!P1 IADD3 R9, PT, PT, R43, 0x2, RZ ;  /* 0x000000022b099810 */ /* 0x000fe20007ffe0ff */
[----:B------:R-:W-:Y:S01]  /*3920*/  FADD.FTZ R36, R36, R11 ;  /* 0x0000000b24247221 */ /* 0x000fe20000010000 */
[----:B------:R-:W-:Y:S02]  /*3930*/  FADD.FTZ R35, R35, R8 ;  /* 0x0000000823237221 */ /* 0x000fe40000010000 */
[-C--:B------:R-:W-:Y:S02]  /*3940*/  @!P1 ISETP.GE.AND P5, PT, R9, R44.reuse, PT ;  /* 0x0000002c0900920c */ /* 0x080fe40003fa6270 */
[----:B------:R-:W3:Y:S01]  /*3950*/  LDG.E.128.CONSTANT R8, desc[UR6][R48.64+0xa00] ;  /* 0x000a000630087981 */ /* 0x000ee2000c1e9d00 */
[----:B------:R-:W-:-:S02]  /*3960*/  @!P1 ISETP.GE.AND P3, PT, R43, R44, PT ;  /* 0x0000002c2b00920c */ /* 0x000fc40003f66270 */
[----:B------:R-:W-:Y:S02]  /*3970*/  @!P1 ISETP.GE.AND P2, PT, R17, R44, PT ;  /* 0x0000002c1100920c */ /* 0x000fe40003f46270 */
[----:B------:R-:W-:Y:S02]  /*3980*/  @!P1 IADD3 R19, PT, PT, R43, 0x1, RZ ;  /* 0x000000012b139810 */ /* 0x000fe40007ffe0ff */
[----:B--2---:R-:W-:Y:S02]  /*3990*/  @!P1 FSEL R13, R13, RZ, !P3 ;  /* 0x000000ff0d0d9208 */ /* 0x004fe40005800000 */
[----:B------:R-:W-:-:S03]  /*39a0*/  @!P1 FSEL R12, R12, RZ, !P2 ;  /* 0x000000ff0c0c9208 */ /* 0x000fc60005000000 */
[----:B------:R-:W-:Y:S01]  /*39b0*/  FMUL.FTZ R13, R5, R13 ;  /* 0x0000000d050d7220 */ /* 0x000fe20000410000 */
[----:B------:R-:W-:-:S03]  /*39c0*/  @!P1 FSEL R14, R14, RZ, !P4 ;  /* 0x000000ff0e0e9208 */ /* 0x000fc60006000000 */
[----:B------:R-:W-:Y:S01]  /*39d0*/  FFMA.FTZ R13, R4, R12, R13 ;  /* 0x0000000c040d7223 */ /* 0x000fe2000001000d */
[----:B------:R-:W-:-:S03]  /*39e0*/  @!P1 FSEL R15, R15, RZ, !P5 ;  /* 0x000000ff0f0f9208 */ /* 0x000fc60006800000 */
[----:B------:R-:W-:Y:S01]  /*39f0*/  FFMA.FTZ R14, R6, R14, R13 ;  /* 0x0000000e060e7223 */ /* 0x000fe2000001000d */
[----:B------:R-:W-:-:S03]  /*3a00*/  @!P1 VIADD R13, R43, 0x1 ;  /* 0x000000012b0d9836 */ /* 0x000fc60000000000 */
[----:B------:R-:W-:Y:S02]  /*3a10*/  FFMA.FTZ R15, R7, R15, R14 ;  /* 0x0000000f070f7223 */ /* 0x000fe4000001000e */
[-C--:B------:R-:W-:Y:S02]  /*3a20*/  @!P1 ISETP.GE.AND P5, PT, R13, R44.reuse, PT ;  /* 0x0000002c0d00920c */ /* 0x080fe40003fa6270 */
[C---:B------:R-:W-:Y:S01]  /*3a30*/  @!P1 IADD3 R13, PT, PT, R43.reuse, 0x2, RZ ;  /* 0x000000022b0d9810 */ /* 0x040fe20007ffe0ff */
[----:B------:R-:W-:Y:S01]  /*3a40*/  FADD.FTZ R34, R34, R15 ;  /* 0x0000000f22227221 */ /* 0x000fe20000010000 */
[-C--:B------:R-:W-:Y:S02]  /*3a50*/  @!P1 ISETP.GE.AND P3, PT, R43, R44.reuse, PT ;  /* 0x0000002c2b00920c */ /* 0x080fe40003f66270 */
[-C--:B------:R-:W-:Y:S02]  /*3a60*/  @!P1 ISETP.GE.AND P2, PT, R17, R44.reuse, PT ;  /* 0x0000002c1100920c */ /* 0x080fe40003f46270 */
[----:B------:R-:W-:-:S02]  /*3a70*/  @!P1 ISETP.GE.AND P6, PT, R13, R44, PT ;  /* 0x0000002c0d00920c */ /* 0x000fc40003fc6270 */
[----:B------:R-:W2:Y:S01]  /*3a80*/  LDG.E.128.CONSTANT R12, desc[UR6][R48.64+0xc00] ;  /* 0x000c0006300c7981 */ /* 0x000ea2000c1e9d00 */
[----:B---3--:R-:W-:Y:S02]  /*3a90*/  @!P1 FSEL R9, R9, RZ, !P3 ;  /* 0x000000ff09099208 */ /* 0x008fe40005800000 */
[----:B------:R-:W-:Y:S02]  /*3aa0*/  @!P1 FSEL R8, R8, RZ, !P2 ;  /* 0x000000ff08089208 */ /* 0x000fe40005000000 */
[-C--:B------:R-:W-:Y:S02]  /*3ab0*/  @!P1 ISETP.GE.AND P2, PT, R19, R44.reuse, PT ;  /* 0x0000002c1300920c */ /* 0x080fe40003f46270 */
[CC--:B------:R-:W-:Y:S02]  /*3ac0*/  @!P1 ISETP.GE.AND P4, PT, R17.reuse, R44.reuse, PT ;  /* 0x0000002c1100920c */ /* 0x0c0fe40003f86270 */
[----:B------:R-:W-:Y:S02]  /*3ad0*/  @!P1 ISETP.GE.AND P3, PT, R17, R44, PT ;  /* 0x0000002c1100920c */ /* 0x000fe40003f66270 */
[----:B------:R-:W3:Y:S01]  /*3ae0*/  LDG.E.128.CONSTANT R16, desc[UR6][R48.64+0xe00] ;  /* 0x000e000630107981 */ /* 0x000ee2000c1e9d00 */
[----:B------:R-:W-:Y:S01]  /*3af0*/  FMUL.FTZ R9, R5, R9 ;  /* 0x0000000905097220 */ /* 0x000fe20000410000 */
[----:B------:R-:W-:-:S03]  /*3b00*/  @!P1 FSEL R10, R10, RZ, !P5 ;  /* 0x000000ff0a0a9208 */ /* 0x000fc60006800000 */
[----:B------:R-:W-:Y:S01]  /*3b10*/  FFMA.FTZ R9, R4, R8, R9 ;  /* 0x0000000804097223 */ /* 0x000fe20000010009 */
[----:B------:R-:W-:Y:S02]  /*3b20*/  @!P1 FSEL R11, R11, RZ, !P6 ;  /* 0x000000ff0b0b9208 */ /* 0x000fe40007000000 */
[----:B------:R-:W-:Y:S01]  /*3b30*/  @!P1 ISETP.GE.AND P5, PT, R43, R44, PT ;  /* 0x0000002c2b00920c */ /* 0x000fe20003fa6270 */
[----:B------:R-:W-:-:S04]  /*3b40*/  FFMA.FTZ R8, R6, R10, R9 ;  /* 0x0000000a06087223 */ /* 0x000fc80000010009 */
[----:B------:R-:W-:Y:S01]  /*3b50*/  FFMA.FTZ R8, R7, R11, R8 ;  /* 0x0000000b07087223 */ /* 0x000fe20000010008 */
[C---:B------:R-:W-:Y:S01]  /*3b60*/  @!P1 IADD3 R11, PT, PT, R43.reuse, 0x1, RZ ;  /* 0x000000012b0b9810 */ /* 0x040fe20007ffe0ff */
[----:B------:R-:W-:Y:S02]  /*3b70*/  @!P1 VIADD R9, R43, 0x2 ;  /* 0x000000022b099836 */ /* 0x000fe40000000000 */
[----:B------:R-:W-:Y:S01]  /*3b80*/  FADD.FTZ R31, R31, R8 ;  /* 0x000000081f1f7221 */ /* 0x000fe20000010000 */
[----:B--2---:R-:W-:Y:S02]  /*3b90*/  @!P1 FSEL R12, R12, RZ, !P4 ;  /* 0x000000ff0c0c9208 */ /* 0x004fe40006000000 */
[----:B------:R-:W-:Y:S02]  /*3ba0*/  @!P1 ISETP.GE.AND P4, PT, R43, R44, PT ;  /* 0x0000002c2b00920c */ /* 0x000fe40003f86270 */
[----:B------:R-:W-:Y:S02]  /*3bb0*/  @!P1 FSEL R13, R13, RZ, !P5 ;  /* 0x000000ff0d0d9208 */ /* 0x000fe40006800000 */
[----:B---3--:R-:W-:-:S03]  /*3bc0*/  @!P1 FSEL R17, R17, RZ, !P4 ;  /* 0x000000ff11119208 */ /* 0x008fc60006000000 */
[----:B------:R-:W-:Y:S01]  /*3bd0*/  FMUL.FTZ R13, R5, R13 ;  /* 0x0000000d050d7220 */ /* 0x000fe20000410000 */
[----:B------:R-:W-:Y:S02]  /*3be0*/  @!P1 FSEL R16, R16, RZ, !P3 ;  /* 0x000000ff10109208 */ /* 0x000fe40005800000 */
[----:B------:R-:W-:Y:S01]  /*3bf0*/  @!P1 ISETP.GE.AND P3, PT, R11, R44, PT ;  /* 0x0000002c0b00920c */ /* 0x000fe20003f66270 */
[----:B------:R-:W-:Y:S01]  /*3c00*/  FMUL.FTZ R5, R5, R17 ;  /* 0x0000001105057220 */ /* 0x000fe20000410000 */
[----:B------:R-:W-:Y:S01]  /*3c10*/  @!P1 FSEL R14, R14, RZ, !P2 ;  /* 0x000000ff0e0e9208 */ /* 0x000fe20005000000 */
[C---:B------:R-:W-:Y:S01]  /*3c20*/  FFMA.FTZ R13, R4.reuse, R12, R13 ;  /* 0x0000000c040d7223 */ /* 0x040fe2000001000d */
[C---:B------:R-:W-:Y:S01]  /*3c30*/  @!P1 ISETP.GE.AND P2, PT, R9.reuse, R44, PT ;  /* 0x0000002c0900920c */ /* 0x040fe20003f46270 */
[----:B------:R-:W-:Y:S01]  /*3c40*/  FFMA.FTZ R5, R4, R16, R5 ;  /* 0x0000001004057223 */ /* 0x000fe20000010005 */
[----:B------:R-:W-:Y:S02]  /*3c50*/  @!P1 ISETP.GE.AND P4, PT, R9, R44, PT ;  /* 0x0000002c0900920c */ /* 0x000fe40003f86270 */
[----:B------:R-:W-:Y:S01]  /*3c60*/  @!P1 FSEL R18, R18, RZ, !P3 ;  /* 0x000000ff12129208 */ /* 0x000fe20005800000 */
[----:B------:R-:W-:Y:S01]  /*3c70*/  FFMA.FTZ R14, R6, R14, R13 ;  /* 0x0000000e060e7223 */ /* 0x000fe2000001000d */
[----:B------:R-:W-:-:S02]  /*3c80*/  @!P1 FSEL R15, R15, RZ, !P2 ;  /* 0x000000ff0f0f9208 */ /* 0x000fc40005000000 */
[----:B------:R-:W-:Y:S01]  /*3c90*/  @!P1 FSEL R19, R19, RZ, !P4 ;  /* 0x000000ff13139208 */ /* 0x000fe20006000000 */
[----:B------:R-:W-:Y:S02]  /*3ca0*/  FFMA.FTZ R6, R6, R18, R5 ;  /* 0x0000001206067223 */ /* 0x000fe40000010005 */
[C---:B------:R-:W-:Y:S02]  /*3cb0*/  FFMA.FTZ R15, R7.reuse, R15, R14 ;  /* 0x0000000f070f7223 */ /* 0x040fe4000001000e */
[----:B------:R-:W-:Y:S02]  /*3cc0*/  FFMA.FTZ R6, R7, R19, R6 ;  /* 0x0000001307067223 */ /* 0x000fe40000010006 */
[----:B------:R-:W-:Y:S02]  /*3cd0*/  FADD.FTZ R30, R30, R15 ;  /* 0x0000000f1e1e7221 */ /* 0x000fe40000010000 */
[----:B------:R-:W-:-:S07]  /*3ce0*/  FADD.FTZ R29, R29, R6 ;  /* 0x000000061d1d7221 */ /* 0x000fce0000010000 */
.L_x_24658:
[----:B------:R-:W-:Y:S05]  /*3cf0*/  BSYNC.RECONVERGENT B1 ;  /* 0x0000000000017941 */ /* 0x000fea0003800200 */
.L_x_24657:
[----:B------:R-:W-:Y:S01]  /*3d00*/  IADD3 R26, P1, PT, R26, 0x10, RZ ;  /* 0x000000101a1a7810 */ /* 0x000fe20007f3e0ff */
[----:B------:R-:W-:Y:S01]  /*3d10*/  VIADD R43, R43, 0x40 ;  /* 0x000000402b2b7836 */ /* 0x000fe20000000000 */
[----:B------:R-:W-:Y:S02]  /*3d20*/  IADD3 R28, PT, PT, R28, 0x4, RZ ;  /* 0x000000041c1c7810 */ /* 0x000fe40007ffe0ff */
[----:B------:R-:W-:Y:S02]  /*3d30*/  IADD3 R25, PT, PT, R25, 0x100, RZ ;  /* 0x0000010019197810 */ /* 0x000fe40007ffe0ff */
[----:B------:R-:W-:Y:S01]  /*3d40*/  IADD3.X R23, PT, PT, RZ, R23, RZ, P1, !PT ;  /* 0x00000017ff177210 */ /* 0x000fe20000ffe4ff */
[----:B------:R-:W-:Y:S06]  /*3d50*/  @!P0 BRA `(.L_x_24659) ;  /* 0xfffffff000f88947 */ /* 0x000fec000383ffff */
.L_x_24656:
[----:B------:R-:W-:Y:S05]  /*3d60*/  BSYNC.RECONVERGENT B0 ;  /* 0x0000000000007941 */ /* 0x000fea0003800200 */
.L_x_24655:
        /* <DEDUP_REMOVED lines=14> */
[----:B--2---:R-:W-:Y:S02]  /*3e50*/  FADD.FTZ R8, R8, R35 ;  /* 0x0000002308087221 */ /* 0x004fe40000010000 */
[----:B------:R-:W1:Y:S01]  /*3e60*/  SHFL.BFLY PT, R2, R3, 0x1, 0x1f ;  /* 0x0c201f0003027f89 */ /* 0x000e6200000e0000 */
[----:B---3--:R-:W-:Y:S01]  /*3e70*/  FADD.FTZ R6, R5, R36 ;  /* 0x0000002405067221 */ /* 0x008fe20000010000 */
[----:B------:R-:W-:Y:S01]  /*3e80*/  BAR.SYNC.DEFER_BLOCKING 0x0 ;  /* 0x0000000000007b1d */ /* 0x000fe20000010000 */
[----:B----4-:R-:W-:Y:S01]  /*3e90*/  FADD.FTZ R14, R9, R30 ;  /* 0x0000001e090e7221 */ /* 0x010fe20000010000 */
[----:B------:R-:W-:-:S04]  /*3ea0*/  FADD.FTZ R10, R7, R34 ;  /* 0x00000022070a7221 */ /* 0x000fc80000010000 */
[----:B------:R-:W2:Y:S01]  /*3eb0*/  SHFL.BFLY PT, R5, R4, 0x1, 0x1f ;  /* 0x0c201f0004057f89 */ /* 0x000ea200000e0000 */
[----:B------:R-:W-:-:S03]  /*3ec0*/  FADD.FTZ R12, R12, R31 ;  /* 0x0000001f0c0c7221 */ /* 0x000fc60000010000 */
[----:B------:R-:W3:Y:S01]  /*3ed0*/  SHFL.BFLY PT, R9, R8, 0x1, 0x1f ;  /* 0x0c201f0008097f89 */ /* 0x000ee200000e0000 */
[----:B0-----:R-:W-:-:S03]  /*3ee0*/  FADD.FTZ R16, R16, R29 ;  /* 0x0000001d10107221 */ /* 0x001fc60000010000 */
[----:B------:R-:W0:Y:S04]  /*3ef0*/  SHFL.BFLY PT, R7, R6, 0x1, 0x1f ;  /* 0x0c201f0006077f89 */ /* 0x000e2800000e0000 */
[----:B------:R-:W4:Y:S01]  /*3f00*/  SHFL.BFLY PT, R11, R10, 0x1, 0x1f ;  /* 0x0c201f000a0b7f89 */ /* 0x000f2200000e0000 */
[----:B-1----:R-:W-:-:S03]  /*3f10*/  FADD.FTZ R2, R3, R2 ;  /* 0x0000000203027221 */ /* 0x002fc60000010000 */
[----:B------:R-:W1:Y:S04]  /*3f20*/  SHFL.BFLY PT, R13, R12, 0x1, 0x1f ;  /* 0x0c201f000c0d7f89 */ /* 0x000e6800000e0000 */
[----:B------:R-:W1:Y:S04]  /*3f30*/  SHFL.BFLY PT, R15, R14, 0x1, 0x1f ;  /* 0x0c201f000e0f7f89 */ /* 0x000e6800000e0000 */
[----:B------:R-:W1:Y:S01]  /*3f40*/  SHFL.BFLY PT, R17, R16, 0x1, 0x1f ;  /* 0x0c201f0010117f89 */ /* 0x000e6200000e0000 */
[----:B--2---:R-:W-:Y:S01]  /*3f50*/  FADD.FTZ R3, R4, R5 ;  /* 0x0000000504037221 */ /* 0x004fe20000010000 */
[----:B---3--:R-:W-:Y:S01]  /*3f60*/  FADD.FTZ R5, R8, R9 ;  /* 0x0000000908057221 */ /* 0x008fe20000010000 */
[----:B------:R-:W-:Y:S01]  /*3f70*/  SHF.R.U32.HI R9, RZ, 0x2, R40 ;  /* 0x00000002ff097819 */ /* 0x000fe20000011628 */
[----:B0-----:R-:W-:-:S04]  /*3f80*/  FADD.FTZ R4, R6, R7 ;  /* 0x0000000706047221 */ /* 0x001fc80000010000 */
[----:B------:R-:W-:Y:S02]  /*3f90*/  IMAD R24, R24, 0x40, R9 ;  /* 0x0000004018187824 */ /* 0x000fe400078e0209 */
        /* <DEDUP_REMOVED lines=18> */
.L_x_24661:
[----:B------:R-:W-:Y:S05]  /*40c0*/  BSYNC.RECONVERGENT B0 ;  /* 0x0000000000007941 */ /* 0x000fea0003800200 */
.L_x_24660:
        /* <DEDUP_REMOVED lines=29> */
.L_x_24663:
[----:B------:R-:W-:Y:S05]  /*42a0*/  BSYNC.RECONVERGENT B0 ;  /* 0x0000000000007941 */ /* 0x000fea0003800200 */
.L_x_24662:
        /* <DEDUP_REMOVED lines=12> */
.L_x_24665:
[----:B------:R-:W-:Y:S05]  /*4370*/  BSYNC.RECONVERGENT B0 ;  /* 0x0000000000007941 */ /* 0x000fea0003800200 */
.L_x_24664:
        /* <DEDUP_REMOVED lines=19> */
.L_x_24667:
[----:B------:R-:W-:Y:S05]  /*44b0*/  BSYNC.RECONVERGENT B0 ;  /* 0x0000000000007941 */ /* 0x000fea0003800200 */
.L_x_24666:
        /* <DEDUP_REMOVED lines=24> */
.L_x_24632:
[----:B------:R-:W-:Y:S01]  /*4640*/  HFMA2 R10, -RZ, RZ, 0, 5.9604644775390625e-08 ;  /* 0x00000001ff0a7431 */ /* 0x000fe200000001ff */
[----:B------:R-:W-:Y:S01]  /*4650*/  BSSY B2, `(.L_x_24668) ;  /* 0x0000006000027945 */ /* 0x000fe20003800000 */
[----:B------:R-:W-:Y:S01]  /*4660*/  IMAD.MOV.U32 R11, RZ, RZ, 0x1f ;  /* 0x0000001fff0b7424 */ /* 0x000fe200078e00ff */
[----:B------:R-:W-:-:S07]  /*4670*/  MOV R9, 0xffffffff ;  /* 0xffffffff00097802 */ /* 0x000fce0000000f00 */
[----:B------:R-:W-:Y:S05]  /*4680*/  WARPSYNC.COLLECTIVE R9, `(.L_x_24669) ;  /* 0x0000000009087348 */ /* 0x000fea0003c00000 */
[----:B------:R0:W1:Y:S02]  /*4690*/  SHFL.BFLY P2, R8, R18, R10, R11 ;  /* 0x0c00000a12087389 */ /* 0x000064000004000b */
[----:B01----:R-:W-:Y:S05]  /*46a0*/  ENDCOLLECTIVE ;  /* 0x000000000000791b */ /* 0x003fea0003800000 */
.L_x_24669:
[----:B------:R-:W-:Y:S05]  /*46b0*/  BSYNC B2 ;  /* 0x0000000000027941 */ /* 0x000fea0003800000 */
.L_x_24668:
[----:B------:R-:W-:Y:S01]  /*46c0*/  MOV R5, R8 ;  /* 0x0000000800057202 */ /* 0x000fe20000000f00 */
[----:B------:R-:W-:Y:S06]  /*46d0*/  BRA `(.L_x_24670) ;  /* 0xffffffc800c47947 */ /* 0x000fec000383ffff */
.L_x_24634:
        /* <DEDUP_REMOVED lines=8> */
.L_x_24672:
[----:B------:R-:W-:Y:S05]  /*4760*/  BSYNC B0 ;  /* 0x0000000000007941 */ /* 0x000fea0003800000 */
.L_x_24671:
        /* <DEDUP_REMOVED lines=9> */
.L_x_24673:
[----:B------:R-:W-:Y:S02]  /*4800*/  HFMA2 R10, -RZ, RZ, 0, 2.384185791015625e-07 ;  /* 0x00000004ff0a7431 */ /* 0x000fe400000001ff */
[----:B------:R-:W-:-:S05]  /*4810*/  IMAD.MOV.U32 R6, RZ, RZ, R8 ;  /* 0x000000ffff067224 */ /* 0x000fca00078e0008 */
[----:B------:R-:W-:-:S04]  /*4820*/  FMNMX.FTZ R6, R5, R6, !PT ;  /* 0x0000000605067209 */ /* 0x000fc80007810000 */
[----:B------:R-:W-:-:S07]  /*4830*/  MOV R18, R6 ;  /* 0x0000000600127202 */ /* 0x000fce0000000f00 */
[----:B------:R-:W-:Y:S05]  /*4840*/  WARPSYNC.COLLECTIVE R9, `(.L_x_24674) ;  /* 0x0000000009087348 */ /* 0x000fea0003c00000 */
[----:B------:R0:W1:Y:S02]  /*4850*/  SHFL.BFLY P2, R8, R18, R10, R11 ;  /* 0x0c00000a12087389 */ /* 0x000064000004000b */
[----:B01----:R-:W-:Y:S05]  /*4860*/  ENDCOLLECTIVE ;  /* 0x000000000000791b */ /* 0x003fea0003800000 */
.L_x_24674:
[----:B------:R-:W-:Y:S02]  /*4870*/  HFMA2 R10, -RZ, RZ, 0, 1.1920928955078125e-07 ;  /* 0x00000002ff0a7431 */ /* 0x000fe400000001ff */
[----:B------:R-:W-:-:S05]  /*4880*/  IMAD.MOV.U32 R7, RZ, RZ, R8 ;  /* 0x000000ffff077224 */ /* 0x000fca00078e0008 */
[----:B------:R-:W-:-:S04]  /*4890*/  FMNMX.FTZ R7, R6, R7, !PT ;  /* 0x0000000706077209 */ /* 0x000fc80007810000 */
[----:B------:R-:W-:-:S07]  /*48a0*/  MOV R18, R7 ;  /* 0x0000000700127202 */ /* 0x000fce0000000f00 */
[----:B------:R-:W-:Y:S05]  /*48b0*/  WARPSYNC.COLLECTIVE R9, `(.L_x_24675) ;  /* 0x0000000009087348 */ /* 0x000fea0003c00000 */
[----:B------:R0:W1:Y:S02]  /*48c0*/  SHFL.BFLY P2, R8, R18, R10, R11 ;  /* 0x0c00000a12087389 */ /* 0x000064000004000b */
[----:B01----:R-:W-:Y:S05]  /*48d0*/  ENDCOLLECTIVE ;  /* 0x000000000000791b */ /* 0x003fea0003800000 */
.L_x_24675:
[----:B------:R-:W-:Y:S05]  /*48e0*/  BRA `(.L_x_24676) ;  /* 0xffffffc800d47947 */ /* 0x000fea000383ffff */
.L_x_24677:
        /* <DEDUP_REMOVED lines=9> */
.L_x_26038:


//--------------------- .text._ZN4vllm25paged_attention_v1_kernelIffLi32ELi16ELi128ELNS_18Fp8KVCacheDataTypeE0ELb1EEEvPT_PKS2_PKT0_S8_ifPKiSA_iPKfiiiSC_SC_iiiii --------------------------
	.section	.text._ZN4vllm25paged_attention_v1_kernelIffLi32ELi16ELi128ELNS_18Fp8KVCacheDataTypeE0ELb1EEEvPT_PKS2_PKT0_S8_ifPKiSA_iPKfiiiSC_SC_iiiii,"ax",@progbits
	.align	128
        .global         _ZN4vllm25paged_attention_v1_kernelIffLi32ELi16ELi128ELNS_18Fp8KVCacheDataTypeE0ELb1EEEvPT_PKS2_PKT0_S8_ifPKiSA_iPKfiiiSC_SC_iiiii
        .type           _ZN4vllm25paged_attention_v1_kernelIffLi32ELi16ELi128ELNS_18Fp8KVCacheDataTypeE0ELb1EEEvPT_PKS2_PKT0_S8_ifPKiSA_iPKfiiiSC_SC_iiiii,@function
        .size           _ZN4vllm25paged_attention_v1_kernelIffLi32ELi16ELi128ELNS_18Fp8KVCacheDataTypeE0ELb1EEEvPT_PKS2_PKT0_S8_ifPKiSA_iPKfiiiSC_SC_iiiii,(.L_x_26039 - _ZN4vllm25paged_attention_v1_kernelIffLi32ELi16ELi128ELNS_18Fp8KVCacheDataTypeE0ELb1EEEvPT_PKS2_PKT0_S8_ifPKiSA_iPKfiiiSC_SC_iiiii)
        .other          _ZN4vllm25paged_attention_v1_kernelIffLi32ELi16ELi128ELNS_18Fp8KVCacheDataTypeE0ELb1EEEvPT_PKS2_PKT0_S8_ifPKiSA_iPKfiiiSC_SC_iiiii,@"STO_CUDA_ENTRY STV_DEFAULT"
_ZN4vllm25paged_attention_v1_kernelIffLi32ELi16ELi128ELNS_18Fp8KVCacheDataTypeE0ELb1EEEvPT_PKS2_PKT0_S8_ifPKiSA_iPKfiiiSC_SC_iiiii:
.text._ZN4vllm25paged_attention_v1_kernelIffLi32ELi16ELi128ELNS_18Fp8KVCacheDataTypeE0ELb1EEEvPT_PKS2_PKT0_S8_ifPKiSA_iPKfiiiSC_SC_iiiii:
        /* <DEDUP_REMOVED lines=12> */
[----:B------:R-:W4:Y:S05]  /*00c0*/  LDCU UR5, c[0x0][0x3b8] ;  /* 0x00007700ff0577ac */ /* 0x000f2a0008000800 */
        /* <DEDUP_REMOVED lines=8> */
[----:B----4-:R-:W-:Y:S01]  /*0150*/  ISETP.NE.U32.AND P0, PT, R10, RZ, PT ;  /* 0x000000ff0a00720c */ /* 0x010fe20003f05070 */
[----:B------:R-:W3:Y:S03]  /*0160*/  LDCU UR16, c[0x0][0x3a4] ;  /* 0x00007480ff1077ac */ /* 0x000ee60008000800 */
[----:B------:R-:W-:Y:S01]  /*0170*/  ISETP.NE.AND.EX P0, PT, R11, RZ, PT, P0 ;  /* 0x000000ff0b00720c */ /* 0x000fe20003f05300 */
[----:B------:R-:W4:Y:S02]  /*0180*/  LDCU.64 UR14, c[0x0][0x390] ;  /* 0x00007200ff0e77ac */ /* 0x000f240008000a00 */
[----:B------:R-:W1:Y:S01]  /*0190*/  @!P1 LDC.64 R12, c[0x0][0x388] ;  /* 0x0000e200ff0c9b82 */ /* 0x000e620000000a00 */
[----:B------:R-:W-:-:S02]  /*01a0*/  @!P1 IMAD.SHL.U32 R7, R2, 0x2, RZ ;  /* 0x0000000202079824 */ /* 0x000fc400078e00ff */
[----:B------:R-:W-:-:S05]  /*01b0*/  @!P1 IMAD.SHL.U32 R8, R3, 0x20, RZ ;  /* 0x0000002003089824 */ /* 0x000fca00078e00ff */
[----:B------:R-:W-:Y:S02]  /*01c0*/  @!P1 IADD3 R7, P2, P3, R7, R6, R8 ;  /* 0x0000000607079210 */ /* 0x000fe40007b5e008 */
[----:B------:R-:W0:Y:S01]  /*01d0*/  @P0 LDC.64 R10, c[0x0][0x3c0] ;  /* 0x0000f000ff0a0b82 */ /* 0x000e220000000a00 */
[----:B------:R-:W-:-:S04]  /*01e0*/  SHF.R.S32.HI R6, RZ, 0x1f, R6 ;  /* 0x0000001fff067819 */ /* 0x000fc80000011406 */
[----:B------:R-:W-:Y:S02]  /*01f0*/  @!P1 IADD3.X R6, PT, PT, RZ, R6, RZ, P2, P3 ;  /* 0x00000006ff069210 */ /* 0x000fe400017e64ff */
[----:B-1----:R-:W-:-:S04]  /*0200*/  @!P1 LEA R8, P2, R7, R12, 0x2 ;  /* 0x0000000c07089211 */ /* 0x002fc800078410ff */
[----:B------:R-:W-:Y:S02]  /*0210*/  @!P1 LEA.HI.X R9, R7, R13, R6, 0x2, P2 ;  /* 0x0000000d07099211 */ /* 0x000fe400010f1406 */
[----:B------:R-:W1:Y:S04]  /*0220*/  LDC R7, c[0x0][0x3a0] ;  /* 0x0000e800ff077b82 */ /* 0x000e680000000800 */
[----:B------:R-:W3:Y:S01]  /*0230*/  @!P1 LDG.E.64.CONSTANT R8, desc[UR6][R8.64] ;  /* 0x0000000608089981 */ /* 0x000ee2000c1e9b00 */
[----:B0-----:R-:W-:-:S03]  /*0240*/  @P0 IMAD.WIDE.U32 R10, R3, 0x4, R10 ;  /* 0x00000004030a0825 */ /* 0x001fc600078e000a */
[----:B------:R-:W0:Y:S02]  /*0250*/  LDC R6, c[0x0][0x370] ;  /* 0x0000dc00ff067b82 */ /* 0x000e240000000800 */
        /* <DEDUP_REMOVED lines=11> */
[----:B------:R-:W-:-:S05]  /*0310*/  IMAD.HI.U32 R12, R13, R10, RZ ;  /* 0x0000000a0d0c7227 */ /* 0x000fca00078e00ff */
[----:B------:R-:W-:-:S05]  /*0320*/  IADD3 R5, PT, PT, -R12, RZ, RZ ;  /* 0x000000ff0c057210 */ /* 0x000fca0007ffe1ff */
[C---:B------:R-:W-:Y:S02]  /*0330*/  IMAD R5, R14.reuse, R5, R10 ;  /* 0x000000050e057224 */ /* 0x040fe400078e020a */
[----:B------:R-:W0:Y:S03]  /*0340*/  LDC R10, c[0x0][0x3f4] ;  /* 0x0000fd00ff0a7b82 */ /* 0x000e260000000800 */
        /* <DEDUP_REMOVED lines=8> */
[----:B------:R-:W-:Y:S02]  /*03d0*/  @!P3 IADD3 R12, PT, PT, -R12, RZ, RZ ;  /* 0x000000ff0c0cb210 */ /* 0x000fe40007ffe1ff */
        /* <DEDUP_REMOVED lines=10> */
[----:B------:R0:W2:Y:S01]  /*0480*/  F2I.FTZ.U32.TRUNC.NTZ R33, R32 ;  /* 0x0000002000217305 */ /* 0x0000a2000021f000 */
        /* <DEDUP_REMOVED lines=9> */
[----:B--2---:R-:W-:Y:S02]  /*0520*/  IMAD R13, R33, R5, RZ ;  /* 0x00000005210d7224 */ /* 0x004fe400078e02ff */
[----:B------:R-:W-:Y:S02]  /*0530*/  IMAD R14, R17, R14, R16 ;  /* 0x0000000e110e7224 */ /* 0x000fe400078e0210 */
[----:B------:R-:W-:-:S03]  /*0540*/  IMAD.MOV R13, RZ, RZ, -R13 ;  /* 0x000000ffff0d7224 */ /* 0x000fc600078e0a0d */
[----:B------:R-:W-:Y:S01]  /*0550*/  ISETP.GT.U32.AND P3, PT, R11, R14, PT ;  /* 0x0000000e0b00720c */ /* 0x000fe20003f64070 */
[----:B------:R-:W-:Y:S01]  /*0560*/  IMAD.HI.U32 R32, R33, R13, R32 ;  /* 0x0000000d21207227 */ /* 0x000fe200078e0020 */
[----:B------:R-:W-:-:S04]  /*0570*/  IADD3 R15, PT, PT, R4, -0x1, RZ ;  /* 0xffffffff040f7810 */ /* 0x000fc80007ffe0ff */
[----:B------:R-:W-:-:S05]  /*0580*/  IABS R18, R15 ;  /* 0x0000000f00127213 */ /* 0x000fca0000000000 */
[----:B------:R-:W-:Y:S02]  /*0590*/  IMAD.HI.U32 R16, R32, R18, RZ ;  /* 0x0000001220107227 */ /* 0x000fe400078e00ff */
[-C--:B------:R-:W-:Y:S02]  /*05a0*/  @!P3 IADD3 R14, PT, PT, R14, -R11.reuse, RZ ;  /* 0x8000000b0e0eb210 */ /* 0x080fe40007ffe0ff */
[----:B------:R-:W-:Y:S02]  /*05b0*/  IMAD.MOV R13, RZ, RZ, -R16 ;  /* 0x000000ffff0d7224 */ /* 0x000fe400078e0a10 */
[----:B------:R-:W-:Y:S02]  /*05c0*/  ISETP.GE.U32.AND P2, PT, R14, R11, PT ;  /* 0x0000000b0e00720c */ /* 0x000fe40003f46070 */
[----:B------:R-:W-:Y:S01]  /*05d0*/  IMAD R18, R5, R13, R18 ;  /* 0x0000000d05127224 */ /* 0x000fe200078e0212 */
[----:B------:R-:W-:-:S04]  /*05e0*/  LOP3.LUT R11, R3, R12, RZ, 0x3c, !PT ;  /* 0x0000000c030b7212 */ /* 0x000fc800078e3cff */
[----:B------:R-:W-:Y:S02]  /*05f0*/  ISETP.GT.U32.AND P0, PT, R5, R18, PT ;  /* 0x000000120500720c */ /* 0x000fe40003f04070 */
[----:B------:R-:W-:Y:S02]  /*0600*/  ISETP.GE.AND P4, PT, R11, RZ, PT ;  /* 0x000000ff0b00720c */ /* 0x000fe40003f86270 */
[----:B------:R-:W-:Y:S01]  /*0610*/  SHF.L.U32 R11, R2, 0x6, RZ ;  /* 0x00000006020b7819 */ /* 0x000fe200000006ff */
[----:B------:R-:W-:Y:S01]  /*0620*/  @!P3 VIADD R17, R17, 0x1 ;  /* 0x000000011111b836 */ /* 0x000fe20000000000 */
[----:B------:R-:W-:Y:S01]  /*0630*/  ULEA UR4, UR9, UR8, 0x18 ;  /* 0x0000000809047291 */ /* 0x000fe2000f8ec0ff */
[----:B------:R-:W-:Y:S02]  /*0640*/  ISETP.NE.AND P3, PT, R12, RZ, PT ;  /* 0x000000ff0c00720c */ /* 0x000fe40003f65270 */
[----:B------:R-:W-:Y:S02]  /*0650*/  LOP3.LUT R13, R11, 0x40, RZ, 0xc0, !PT ;  /* 0x000000400b0d7812 */ /* 0x000fe400078ec0ff */
[----:B------:R-:W-:-:S02]  /*0660*/  SHF.R.U32.HI R11, RZ, 0x1, R2 ;  /* 0x00000001ff0b7819 */ /* 0x000fc40000011602 */
[----:B------:R-:W-:Y:S01]  /*0670*/  IADD3 R14, PT, PT, R13, UR4, RZ ;  /* 0x000000040d0e7c10 */ /* 0x000fe2000fffe0ff */
[----:B------:R-:W-:Y:S02]  /*0680*/  @!P0 IMAD.IADD R18, R18, 0x1, -R5 ;  /* 0x0000000112128824 */ /* 0x000fe400078e0a05 */
[----:B------:R-:W-:Y:S02]  /*0690*/  @P2 VIADD R17, R17, 0x1 ;  /* 0x0000000111112836 */ /* 0x000fe40000000000 */
[----:B------:R-:W-:Y:S01]  /*06a0*/  @!P1 IMAD R14, R11, 0x8, R14 ;  /* 0x000000080b0e9824 */ /* 0x000fe200078e020e */
[----:B------:R-:W-:Y:S02]  /*06b0*/  ISETP.GE.U32.AND P2, PT, R18, R5, PT ;  /* 0x000000051200720c */ /* 0x000fe40003f46070 */
[----:B------:R-:W-:Y:S02]  /*06c0*/  @!P4 IADD3 R17, PT, PT, -R17, RZ, RZ ;  /* 0x000000ff1111c210 */ /* 0x000fe40007ffe1ff */
[----:B------:R-:W-:-:S02]  /*06d0*/  LOP3.LUT R15, R15, R10, RZ, 0x3c, !PT ;  /* 0x0000000a0f0f7212 */ /* 0x000fc400078e3cff */
[----:B------:R-:W-:Y:S01]  /*06e0*/  @!P3 LOP3.LUT R17, RZ, R12, RZ, 0x33, !PT ;  /* 0x0000000cff11b212 */ /* 0x000fe200078e33ff */
[----:B---3--:R0:W-:Y:S01]  /*06f0*/  @!P1 STS.64 [R14], R8 ;  /* 0x000000080e009388 */ /* 0x0081e20000000a00 */
[----:B------:R-:W-:Y:S02]  /*0700*/  IADD3 R12, PT, PT, R4, 0xf, RZ ;  /* 0x0000000f040c7810 */ /* 0x000fe40007ffe0ff */
[----:B------:R-:W-:Y:S01]  /*0710*/  ISETP.GE.AND P1, PT, R15, RZ, PT ;  /* 0x000000ff0f00720c */ /* 0x000fe20003f26270 */
[----:B------:R-:W-:Y:S01]  /*0720*/  @!P0 VIADD R16, R16, 0x1 ;  /* 0x0000000110108836 */ /* 0x000fe20000000000 */
[----:B------:R-:W-:Y:S02]  /*0730*/  SHF.R.S32.HI R13, RZ, 0x1f, R12 ;  /* 0x0000001fff0d7819 */ /* 0x000fe4000001140c */
[----:B------:R-:W-:Y:S02]  /*0740*/  ISETP.GE.AND P3, PT, R20, RZ, PT ;  /* 0x000000ff1400720c */ /* 0x000fe40003f66270 */
[----:B------:R-:W-:-:S02]  /*0750*/  LEA.HI R13, R13, R12, RZ, 0x4 ;  /* 0x0000000c0d0d7211 */ /* 0x000fc400078f20ff */
[----:B------:R-:W-:Y:S02]  /*0760*/  @P2 IADD3 R16, PT, PT, R16, 0x1, RZ ;  /* 0x0000000110102810 */ /* 0x000fe40007ffe0ff */
[----:B------:R-:W-:Y:S02]  /*0770*/  SHF.R.U32.HI R35, RZ, 0x5, R2 ;  /* 0x00000005ff237819 */ /* 0x000fe40000011602 */
[----:B------:R-:W-:Y:S01]  /*0780*/  SHF.R.S32.HI R12, RZ, 0x4, R13 ;  /* 0x00000004ff0c7819 */ /* 0x000fe2000001140d */
[----:B------:R-:W-:Y:S01]  /*0790*/  @!P1 IMAD.MOV R16, RZ, RZ, -R16 ;  /* 0x000000ffff109224 */ /* 0x000fe200078e0a10 */
[----:B------:R-:W-:Y:S02]  /*07a0*/  BAR.SYNC.DEFER_BLOCKING 0x0 ;  /* 0x0000000000007b1d */ /* 0x000fe40000010000 */
[----:B------:R-:W-:Y:S02]  /*07b0*/  ISETP.GE.AND P1, PT, R35, R12, PT ;  /* 0x0000000c2300720c */ /* 0x000fe40003f26270 */
[----:B------:R-:W-:Y:S01]  /*07c0*/  ISETP.NE.AND P0, PT, R10, RZ, PT ;  /* 0x000000ff0a00720c */ /* 0x000fe20003f05270 */
[----:B0-----:R-:W-:-:S02]  /*07d0*/  @!P3 IMAD R8, R7, UR10, R17 ;  /* 0x0000000a0708bc24 */ /* 0x001fc4000f8e0211 */
[----:B------:R-:W-:Y:S01]  /*07e0*/  @P3 IMAD R7, R6, UR10, R3 ;  /* 0x0000000a06073c24 */ /* 0x000fe2000f8e0203 */
[----:B------:R-:W-:Y:S02]  /*07f0*/  BSSY B0, `(.L_x_24678) ;  /* 0x000009d000007945 */ /* 0x000fe40003800000 */
[----:B------:R-:W-:Y:S01]  /*0800*/  @!P3 IADD3 R9, PT, PT, -R8, RZ, RZ ;  /* 0x000000ff0809b210 */ /* 0x000fe20007ffe1ff */
[----:B------:R-:W-:Y:S01]  /*0810*/  IMAD R13, R0, UR5, RZ ;  /* 0x00000005000d7c24 */ /* 0x000fe2000f8e02ff */
[----:B------:R-:W-:Y:S01]  /*0820*/  MOV R33, R5 ;  /* 0x0000000500217202 */ /* 0x000fe20000000f00 */
[----:B------:R-:W-:Y:S02]  /*0830*/  @P3 IMAD R7, R7, R20, 0x1 ;  /* 0x0000000107073424 */ /* 0x000fe400078e0214 */
[----:B------:R-:W-:Y:S02]  /*0840*/  @!P3 IMAD R7, R20, R9, 0x1 ;  /* 0x000000011407b424 */ /* 0x000fe400078e0209 */
[----:B------:R-:W-:Y:S01]  /*0850*/  @!P0 LOP3.LUT R16, RZ, R10, RZ, 0x33, !PT ;  /* 0x0000000aff108212 */ /* 0x000fe200078e33ff */
[----:B------:R-:W-:Y:S01]  /*0860*/  IMAD.MOV.U32 R31, RZ, RZ, -0x800001 ;  /* 0xff7fffffff1f7424 */ /* 0x000fe200078e00ff */
[----:B------:R-:W-:Y:S06]  /*0870*/  @P1 BRA `(.L_x_24679) ;  /* 0x0000000800501947 */ /* 0x000fec0003800000 */
[----:B------:R-:W0:Y:S01]  /*0880*/  LDCU.64 UR4, c[0x0][0x3a8] ;  /* 0x00007500ff0477ac */ /* 0x000e220008000a00 */
[----:B------:R-:W-:Y:S01]  /*0890*/  SHF.R.U32.HI R8, RZ, 0x3, R2 ;  /* 0x00000003ff087819 */ /* 0x000fe20000011602 */
[----:B------:R-:W-:Y:S01]  /*08a0*/  IMAD.MOV.U32 R9, RZ, RZ, RZ ;  /* 0x000000ffff097224 */ /* 0x000fe200078e00ff */
[----:B------:R-:W-:Y:S01]  /*08b0*/  SHF.L.U32 R5, R11, 0x2, RZ ;  /* 0x000000020b057819 */ /* 0x000fe200000006ff */
[----:B------:R-:W-:Y:S01]  /*08c0*/  IMAD.SHL.U32 R10, R35, 0x10, RZ ;  /* 0x00000010230a7824 */ /* 0x000fe200078e00ff */
[----:B------:R-:W-:Y:S02]  /*08d0*/  LOP3.LUT R8, R8, 0x7c, RZ, 0xc0, !PT ;  /* 0x0000007c08087812 */ /* 0x000fe400078ec0ff */
[----:B------:R-:W-:Y:S02]  /*08e0*/  MOV R31, 0xff7fffff ;  /* 0xff7fffff001f7802 */ /* 0x000fe40000000f00 */
[C---:B------:R-:W-:Y:S01]  /*08f0*/  LOP3.LUT R11, R10.reuse, 0xf, R11, 0xf8, !PT ;  /* 0x0000000f0a0b7812 */ /* 0x040fe200078ef80b */
[----:B------:R-:W-:Y:S01]  /*0900*/  IMAD.WIDE R8, R13, 0x4, R8 ;  /* 0x000000040d087825 */ /* 0x000fe200078e0208 */
[----:B------:R-:W-:-:S02]  /*0910*/  IADD3 R27, PT, PT, R10, 0x1, RZ ;  /* 0x000000010a1b7810 */ /* 0x000fc40007ffe0ff */
[C---:B------:R-:W-:Y:S01]  /*0920*/  IADD3 R28, PT, PT, R11.reuse, 0x1, RZ ;  /* 0x000000010b1c7810 */ /* 0x040fe20007ffe0ff */
[----:B------:R-:W-:Y:S01]  /*0930*/  IMAD.IADD R29, R11, 0x1, -R4 ;  /* 0x000000010b1d7824 */ /* 0x000fe200078e0a04 */
[----:B0-----:R-:W-:Y:S01]  /*0940*/  IADD3 R26, P0, PT, R8, UR4, RZ ;  /* 0x00000004081a7c10 */ /* 0x001fe2000ff1e0ff */
[----:B------:R-:W-:Y:S01]  /*0950*/  UIADD3 UR4, UPT, UPT, UR8, 0xa0, URZ ;  /* 0x000000a008047890 */ /* 0x000fe2000fffe0ff */
[----:B------:R-:W-:Y:S02]  /*0960*/  LOP3.LUT R8, R5, 0x3c, RZ, 0xc0, !PT ;  /* 0x0000003c05087812 */ /* 0x000fe400078ec0ff */
[----:B------:R-:W-:Y:S01]  /*0970*/  IADD3.X R19, PT, PT, R9, UR5, RZ, P0, !PT ;  /* 0x0000000509137c10 */ /* 0x000fe200087fe4ff */
[----:B------:R-:W-:Y:S02]  /*0980*/  ULEA UR4, UR9, UR4, 0x18 ;  /* 0x0000000409047291 */ /* 0x000fe4000f8ec0ff */
[----:B------:R-:W-:-:S04]  /*0990*/  IMAD R8, R35, 0x40, R8 ;  /* 0x0000004023087824 */ /* 0x000fc800078e0208 */
[----:B------:R-:W-:-:S07]  /*09a0*/  VIADD R30, R8, UR4 ;  /* 0x00000004081e7c36 */ /* 0x000fce0008000000 */
.L_x_24684:
        /* <DEDUP_REMOVED lines=52> */
.L_x_24681:
[----:B------:R-:W-:Y:S01]  /*0cf0*/  MOV R11, R19 ;  /* 0x00000013000b7202 */ /* 0x000fe20000000f00 */
[----:B------:R-:W-:-:S05]  /*0d00*/  IMAD.MOV.U32 R10, RZ, RZ, R26 ;  /* 0x000000ffff0a7224 */ /* 0x000fca00078e001a */
        /* <DEDUP_REMOVED lines=16> */
[----:B0-----:R-:W-:-:S03]  /*0e10*/  ULEA UR4, UR5, UR4, 0x18 ;  /* 0x0000000405047291 */ /* 0x001fc6000f8ec0ff */
[----:B------:R-:W4:Y:S03]  /*0e20*/  LDG.E.64.CONSTANT R12, desc[UR6][R38.64+0x300] ;  /* 0x00030006260c7981 */ /* 0x000f26000c1e9b00 */
[----:B------:R-:W-:-:S05]  /*0e30*/  LEA R36, R18, UR4, 0x6 ;  /* 0x0000000412247c11 */ /* 0x000fca000f8e30ff */
[----:B------:R-:W2:Y:S02]  /*0e40*/  LDS.128 R8, [R36] ;  /* 0x0000000024087984 */ /* 0x000ea40000000c00 */
[----:B--2---:R-:W-:Y:S01]  /*0e50*/  FMUL.FTZ R25, R20, R10 ;  /* 0x0000000a14197220 */ /* 0x004fe20000410000 */
[----:B------:R-:W-:-:S03]  /*0e60*/  FMUL.FTZ R10, R21, R11 ;  /* 0x0000000b150a7220 */ /* 0x000fc60000410000 */
[----:B---3--:R-:W-:Y:S01]  /*0e70*/  FFMA.FTZ R25, R22, R8, R25 ;  /* 0x0000000816197223 */ /* 0x008fe20000010019 */
[----:B------:R-:W-:Y:S02]  /*0e80*/  FFMA.FTZ R20, R23, R9, R10 ;  /* 0x0000000917147223 */ /* 0x000fe4000001000a */
[----:B------:R-:W4:Y:S04]  /*0e90*/  LDS.128 R8, [R36+0x10] ;  /* 0x0000100024087984 */ /* 0x000f280000000c00 */
[----:B------:R-:W2:Y:S01]  /*0ea0*/  LDG.E.64.CONSTANT R22, desc[UR6][R38.64+0x700] ;  /* 0x0007000626167981 */ /* 0x000ea2000c1e9b00 */
[----:B----4-:R-:W-:Y:S01]  /*0eb0*/  FFMA.FTZ R37, R14, R8, R25 ;  /* 0x000000080e257223 */ /* 0x010fe20000010019 */
[----:B------:R-:W-:Y:S02]  /*0ec0*/  FFMA.FTZ R8, R15, R9, R20 ;  /* 0x000000090f087223 */ /* 0x000fe40000010014 */
[----:B------:R-:W3:Y:S04]  /*0ed0*/  LDG.E.64.CONSTANT R24, desc[UR6][R38.64+0x500] ;  /* 0x0005000626187981 */ /* 0x000ee8000c1e9b00 */
[----:B------:R-:W4:Y:S04]  /*0ee0*/  LDG.E.64.CONSTANT R14, desc[UR6][R38.64+0x400] ;  /* 0x00040006260e7981 */ /* 0x000f28000c1e9b00 */
[----:B------:R-:W2:Y:S01]  /*0ef0*/  LDG.E.64.CONSTANT R20, desc[UR6][R38.64+0x600] ;  /* 0x0006000626147981 */ /* 0x000ea2000c1e9b00 */
[----:B------:R-:W-:Y:S01]  /*0f00*/  FFMA.FTZ R37, R12, R10, R37 ;  /* 0x0000000a0c257223 */ /* 0x000fe20000010025 */
[----:B------:R-:W-:-:S02]  /*0f10*/  FFMA.FTZ R12, R13, R11, R8 ;  /* 0x0000000b0d0c7223 */ /* 0x000fc40000010008 */
[----:B------:R-:W4:Y:S01]  /*0f20*/  LDS.128 R8, [R36+0x20] ;  /* 0x0000200024087984 */ /* 0x000f220000000c00 */
[----:B------:R-:W-:Y:S01]  /*0f30*/  UMOV UR4, 0xffffffff ;  /* 0xffffffff00047882 */ /* 0x000fe20000000000 */
[----:B------:R-:W-:Y:S02]  /*0f40*/  ISETP.NE.AND P1, PT, R18, RZ, PT ;  /* 0x000000ff1200720c */ /* 0x000fe40003f25270 */
[----:B-----5:R-:W-:Y:S01]  /*0f50*/  FSETP.NEU.FTZ.AND P0, PT, R34, RZ, PT ;  /* 0x000000ff2200720b */ /* 0x020fe20003f1d000 */
[----:B----4-:R-:W-:Y:S01]  /*0f60*/  FFMA.FTZ R37, R14, R8, R37 ;  /* 0x000000080e257223 */ /* 0x010fe20000010025 */
[----:B------:R-:W-:Y:S02]  /*0f70*/  FFMA.FTZ R8, R15, R9, R12 ;  /* 0x000000090f087223 */ /* 0x000fe4000001000c */
[----:B------:R-:W2:Y:S01]  /*0f80*/  LDS.128 R12, [R36+0x30] ;  /* 0x00003000240c7984 */ /* 0x000ea20000000c00 */
[----:B---3--:R-:W-:Y:S01]  /*0f90*/  FFMA.FTZ R37, R24, R10, R37 ;  /* 0x0000000a18257223 */ /* 0x008fe20000010025 */
[----:B------:R-:W-:-:S03]  /*0fa0*/  FFMA.FTZ R8, R25, R11, R8 ;  /* 0x0000000b19087223 */ /* 0x000fc60000010008 */
[----:B--2---:R-:W-:Y:S01]  /*0fb0*/  FFMA.FTZ R37, R20, R12, R37 ;  /* 0x0000000c14257223 */ /* 0x004fe20000010025 */
[----:B------:R-:W-:-:S03]  /*0fc0*/  FFMA.FTZ R8, R21, R13, R8 ;  /* 0x0000000d15087223 */ /* 0x000fc60000010008 */
[----:B------:R-:W-:Y:S01]  /*0fd0*/  FFMA.FTZ R14, R22, R14, R37 ;  /* 0x0000000e160e7223 */ /* 0x000fe20000010025 */
[----:B------:R-:W-:-:S04]  /*0fe0*/  FFMA.FTZ R15, R23, R15, R8 ;  /* 0x0000000f170f7223 */ /* 0x000fc80000010008 */
[----:B------:R-:W-:Y:S01]  /*0ff0*/  FADD.FTZ R14, R14, R15 ;  /* 0x0000000f0e0e7221 */ /* 0x000fe20000010000 */
[----:B------:R-:W-:Y:S06]  /*1000*/  BRA.DIV UR4, `(.L_x_24683) ;  /* 0x0000002e04387947 */ /* 0x000fec000b800000 */
[----:B------:R0:W1:Y:S02]  /*1010*/  SHFL.BFLY PT, R9, R14, 0x1, 0x1f ;  /* 0x0c201f000e097f89 */ /* 0x00006400000e0000 */
.L_x_24715:
        /* <DEDUP_REMOVED lines=12> */
.L_x_24682:
[----:B------:R-:W-:Y:S05]  /*10e0*/  BSYNC B1 ;  /* 0x0000000000017941 */ /* 0x000fea0003800000 */
.L_x_24680:
        /* <DEDUP_REMOVED lines=13> */
.L_x_24679:
[----:B------:R-:W-:Y:S05]  /*11c0*/  BSYNC B0 ;  /* 0x0000000000007941 */ /* 0x000fea0003800000 */
.L_x_24678:
        /* <DEDUP_REMOVED lines=9> */
.L_x_24721:
[----:B------:R-:W2:Y:S01]  /*1260*/  S2R R8, SR_CgaCtaId ;  /* 0x0000000000087919 */ /* 0x000ea20000008800 */
[----:B------:R-:W-:Y:S01]  /*1270*/  MOV R12, 0x400 ;  /* 0x00000400000c7802 */ /* 0x000fe20000000f00 */
[----:B------:R-:W-:Y:S05]  /*1280*/  WARPSYNC.ALL ;  /* 0x0000000000007948 */ /* 0x000fea0003800000 */
[----:B------:R-:W-:Y:S02]  /*1290*/  IADD3 R9, PT, PT, R12, 0x80, RZ ;  /* 0x000000800c097810 */ /* 0x000fe40007ffe0ff */
[----:B------:R-:W-:Y:S02]  /*12a0*/  LOP3.LUT P0, R31, R2, 0x1f, RZ, 0xc0, !PT ;  /* 0x0000001f021f7812 */ /* 0x000fe4000780c0ff */
[----:B------:R-:W-:-:S02]  /*12b0*/  SHF.R.U32.HI R13, RZ, 0x5, R2 ;  /* 0x00000005ff0d7819 */ /* 0x000fc40000011602 */
[----:B01----:R-:W-:Y:S02]  /*12c0*/  FMNMX.FTZ R10, R10, R11, !PT ;  /* 0x0000000b0a0a7209 */ /* 0x003fe40007810000 */
        /* <DEDUP_REMOVED lines=39> */
.L_x_24690:
        /* <DEDUP_REMOVED lines=11> */
.L_x_24689:
[----:B------:R-:W-:Y:S05]  /*15f0*/  BSYNC.RECONVERGENT B1 ;  /* 0x0000000000017941 */ /* 0x000fea0003800200 */
.L_x_24688:
        /* <DEDUP_REMOVED lines=12> */
.L_x_24693:
[----:B------:R-:W0:Y:S01]  /*16c0*/  LDS R26, [R19+-0x400] ;  /* 0xfffc0000131a7984 */ /* 0x000e220000000800 */
[----:B------:R-:W-:-:S03]  /*16d0*/  IADD3 R20, PT, PT, R20, 0x800, RZ ;  /* 0x0000080014147810 */ /* 0x000fc60007ffe0ff */
[----:B------:R-:W1:Y:S01]  /*16e0*/  LDS R30, [R19+-0x200] ;  /* 0xfffe0000131e7984 */ /* 0x000e620000000800 */
[----:B------:R-:W-:-:S03]  /*16f0*/  ISETP.GE.AND P3, PT, R20, R14, PT ;  /* 0x0000000e1400720c */ /* 0x000fc60003f66270 */
[----:B------:R-:W2:Y:S04]  /*1700*/  LDS R32, [R19] ;  /* 0x0000000013207984 */ /* 0x000ea80000000800 */
[----:B------:R-:W3:Y:S04]  /*1710*/  LDS R28, [R19+0x200] ;  /* 0x00020000131c7984 */ /* 0x000ee80000000800 */
[----:B------:R-:W4:Y:S04]  /*1720*/  LDS R22, [R19+0x400] ;  /* 0x0004000013167984 */ /* 0x000f280000000800 */
[----:B------:R-:W-:Y:S04]  /*1730*/  LDS R24, [R19+0x600] ;  /* 0x0006000013187984 */ /* 0x000fe80000000800 */
[----:B------:R-:W4:Y:S04]  /*1740*/  LDS R38, [R19+0xa00] ;  /* 0x000a000013267984 */ /* 0x000f280000000800 */
[----:B------:R-:W4:Y:S04]  /*1750*/  LDS R36, [R19+0xc00] ;  /* 0x000c000013247984 */ /* 0x000f280000000800 */
[----:B-----5:R-:W-:Y:S01]  /*1760*/  LDS R34, [R19+0xe00] ;  /* 0x000e000013227984 */ /* 0x020fe20000000800 */
[----:B0-----:R-:W-:-:S03]  /*1770*/  FADD.FTZ R21, -R11, R26 ;  /* 0x0000001a0b157221 */ /* 0x001fc60000010100 */
[----:B------:R-:W-:Y:S01]  /*1780*/  LDS R26, [R19+0x800] ;  /* 0x00080000131a7984 */ /* 0x000fe20000000800 */
[----:B------:R-:W-:Y:S01]  /*1790*/  FMUL.FTZ R21, R21, 1.4426950216293334961 ;  /* 0x3fb8aa3b15157820 */ /* 0x000fe20000410000 */
[C---:B-1----:R-:W-:Y:S01]  /*17a0*/  FADD.FTZ R30, -R11.reuse, R30 ;  /* 0x0000001e0b1e7221 */ /* 0x042fe20000010100 */
[----:B--2---:R-:W-:-:S03]  /*17b0*/  FADD.FTZ R32, -R11, R32 ;  /* 0x000000200b207221 */ /* 0x004fc60000010100 */
[----:B------:R-:W-:Y:S01]  /*17c0*/  FMUL.FTZ R40, R30, 1.4426950216293334961 ;  /* 0x3fb8aa3b1e287820 */ /* 0x000fe20000410000 */
[----:B------:R-:W0:Y:S01]  /*17d0*/  MUFU.EX2 R21, R21 ;  /* 0x0000001500157308 */ /* 0x000e220000000800 */
[----:B------:R-:W1:Y:S01]  /*17e0*/  LDS R30, [R19+0x1000] ;  /* 0x00100000131e7984 */ /* 0x000e620000000800 */
[----:B------:R-:W-:Y:S01]  /*17f0*/  FMUL.FTZ R42, R32, 1.4426950216293334961 ;  /* 0x3fb8aa3b202a7820 */ /* 0x000fe20000410000 */
[C---:B---3--:R-:W-:Y:S02]  /*1800*/  FADD.FTZ R28, -R11.reuse, R28 ;  /* 0x0000001c0b1c7221 */ /* 0x048fe40000010100 */
[----:B------:R-:W2:Y:S01]  /*1810*/  LDS R32, [R19+0x1200] ;  /* 0x0012000013207984 */ /* 0x000ea20000000800 */
[C---:B----4-:R-:W-:Y:S01]  /*1820*/  FADD.FTZ R25, -R11.reuse, R22 ;  /* 0x000000160b197221 */ /* 0x050fe20000010100 */
[----:B------:R-:W-:Y:S01]  /*1830*/  FMUL.FTZ R28, R28, 1.4426950216293334961 ;  /* 0x3fb8aa3b1c1c7820 */ /* 0x000fe20000410000 */
[----:B------:R-:W3:Y:S01]  /*1840*/  MUFU.EX2 R40, R40 ;  /* 0x0000002800287308 */ /* 0x000ee20000000800 */
[----:B------:R-:W-:-:S07]  /*1850*/  FADD.FTZ R27, -R11, R38 ;  /* 0x000000260b1b7221 */ /* 0x000fce0000010100 */
[----:B------:R-:W4:Y:S01]  /*1860*/  MUFU.EX2 R42, R42 ;  /* 0x0000002a002a7308 */ /* 0x000f220000000800 */
[----:B0-----:R-:W-:Y:S01]  /*1870*/  FADD.FTZ R23, R21, R18 ;  /* 0x0000001215177221 */ /* 0x001fe20000010000 */
[----:B------:R-:W-:Y:S01]  /*1880*/  FMUL.FTZ R18, R25, 1.4426950216293334961 ;  /* 0x3fb8aa3b19127820 */ /* 0x000fe20000410000 */
[C---:B------:R-:W-:Y:S01]  /*1890*/  FADD.FTZ R25, -R11.reuse, R24 ;  /* 0x000000180b197221 */ /* 0x040fe20000010100 */
[----:B------:R-:W-:Y:S01]  /*18a0*/  LDS R38, [R19+0x1800] ;  /* 0x0018000013267984 */ /* 0x000fe20000000800 */
[----:B------:R-:W-:Y:S01]  /*18b0*/  FADD.FTZ R29, -R11, R36 ;  /* 0x000000240b1d7221 */ /* 0x000fe20000010100 */
[----:B------:R-:W-:Y:S01]  /*18c0*/  FMUL.FTZ R27, R27, 1.4426950216293334961 ;  /* 0x3fb8aa3b1b1b7820 */ /* 0x000fe20000410000 */
[----:B------:R-:W-:Y:S01]  /*18d0*/  FMUL.FTZ R25, R25, 1.4426950216293334961 ;  /* 0x3fb8aa3b19197820 */ /* 0x000fe20000410000 */
[----:B------:R-:W0:Y:S01]  /*18e0*/  LDS R24, [R19+0x1400] ;  /* 0x0014000013187984 */ /* 0x000e220000000800 */
[----:B------:R4:W2:Y:S01]  /*18f0*/  MUFU.EX2 R22, R28 ;  /* 0x0000001c00167308 */ /* 0x0008a20000000800 */
[----:B---3--:R-:W-:Y:S01]  /*1900*/  FADD.FTZ R23, R23, R40 ;  /* 0x0000002817177221 */ /* 0x008fe20000010000 */
[----:B------:R-:W-:Y:S01]  /*1910*/  FMUL.FTZ R29, R29, 1.4426950216293334961 ;  /* 0x3fb8aa3b1d1d7820 */ /* 0x000fe20000410000 */
[----:B------:R-:W-:Y:S04]  /*1920*/  LDS R36, [R19+0x1a00] ;  /* 0x001a000013247984 */ /* 0x000fe80000000800 */
[----:B------:R3:W-:Y:S01]  /*1930*/  STS [R19+-0x400], R21 ;  /* 0xfffc001513007388 */ /* 0x0007e20000000800 */
[----:B------:R-:W2:Y:S03]  /*1940*/  MUFU.EX2 R18, R18 ;  /* 0x0000001200127308 */ /* 0x000ea60000000800 */
[----:B----4-:R-:W4:Y:S04]  /*1950*/  LDS R28, [R19+0x1600] ;  /* 0x00160000131c7984 */ /* 0x010f280000000800 */
[----:B------:R2:W-:Y:S01]  /*1960*/  STS [R19+-0x200], R40 ;  /* 0xfffe002813007388 */ /* 0x0005e20000000800 */
[----:B-1----:R-:W-:Y:S01]  /*1970*/  FADD.FTZ R33, -R11, R30 ;  /* 0x0000001e0b217221 */ /* 0x002fe20000010100 */
[----:B---3--:R-:W-:Y:S01]  /*1980*/  FADD.FTZ R21, R23, R42 ;  /* 0x0000002a17157221 */ /* 0x008fe20000010000 */
[----:B------:R-:W-:Y:S01]  /*1990*/  FADD.FTZ R23, -R11, R26 ;  /* 0x0000001a0b177221 */ /* 0x000fe20000010100 */
[----:B------:R1:W-:Y:S01]  /*19a0*/  STS [R19], R42 ;  /* 0x0000002a13007388 */ /* 0x0003e20000000800 */
[----:B------:R3:W0:Y:S01]  /*19b0*/  MUFU.EX2 R26, R25 ;  /* 0x00000019001a7308 */ /* 0x0006220000000800 */
[----:B--2---:R-:W-:Y:S01]  /*19c0*/  FADD.FTZ R21, R21, R22 ;  /* 0x0000001615157221 */ /* 0x004fe20000010000 */
[----:B------:R-:W-:Y:S01]  /*19d0*/  FMUL.FTZ R23, R23, 1.4426950216293334961 ;  /* 0x3fb8aa3b17177820 */ /* 0x000fe20000410000 */
[----:B------:R-:W-:Y:S01]  /*19e0*/  FMUL.FTZ R33, R33, 1.4426950216293334961 ;  /* 0x3fb8aa3b21217820 */ /* 0x000fe20000410000 */
[----:B------:R2:W-:Y:S01]  /*19f0*/  STS [R19+0x200], R22 ;  /* 0x0002001613007388 */ /* 0x0005e20000000800 */
[----:B------:R-:W-:-:S03]  /*1a00*/  FADD.FTZ R21, R21, R18 ;  /* 0x0000001215157221 */ /* 0x000fc60000010000 */
[----:B------:R2:W4:Y:S01]  /*1a10*/  MUFU.EX2 R40, R23 ;  /* 0x0000001700287308 */ /* 0x0005220000000800 */
[----:B---3--:R-:W-:Y:S01]  /*1a20*/  FADD.FTZ R25, -R11, R34 ;  /* 0x000000220b197221 */ /* 0x008fe20000010100 */
[----:B------:R3:W-:Y:S03]  /*1a30*/  STS [R19+0x400], R18 ;  /* 0x0004001213007388 */ /* 0x0007e60000000800 */
[----:B------:R-:W-:-:S03]  /*1a40*/  FMUL.FTZ R25, R25, 1.4426950216293334961 ;  /* 0x3fb8aa3b19197820 */ /* 0x000fc60000410000 */
[----:B-1----:R1:W3:Y:S01]  /*1a50*/  MUFU.EX2 R42, R27 ;  /* 0x0000001b002a7308 */ /* 0x0022e20000000800 */
[----:B--2---:R-:W-:Y:S01]  /*1a60*/  FADD.FTZ R23, -R11, R32 ;  /* 0x000000200b177221 */ /* 0x004fe20000010100 */
[----:B0-----:R-:W-:Y:S01]  /*1a70*/  FADD.FTZ R21, R21, R26 ;  /* 0x0000001a15157221 */ /* 0x001fe20000010000 */
[----:B------:R-:W-:Y:S02]  /*1a80*/  STS [R19+0x600], R26 ;  /* 0x0006001a13007388 */ /* 0x000fe40000000800 */
[----:B------:R-:W-:-:S03]  /*1a90*/  FMUL.FTZ R23, R23, 1.4426950216293334961 ;  /* 0x3fb8aa3b17177820 */ /* 0x000fc60000410000 */
[----:B------:R0:W2:Y:S01]  /*1aa0*/  MUFU.EX2 R34, R29 ;  /* 0x0000001d00227308 */ /* 0x0000a20000000800 */
[----:B-1----:R-:W-:Y:S01]  /*1ab0*/  FADD.FTZ R27, -R11, R24 ;  /* 0x000000180b1b7221 */ /* 0x002fe20000010100 */
[----:B----4-:R-:W-:Y:S01]  /*1ac0*/  FADD.FTZ R21, R21, R40 ;  /* 0x0000002815157221 */ /* 0x010fe20000010000 */
[----:B------:R-:W-:Y:S02]  /*1ad0*/  STS [R19+0x800], R40 ;  /* 0x0008002813007388 */ /* 0x000fe40000000800 */
[----:B------:R-:W-:-:S03]  /*1ae0*/  FMUL.FTZ R27, R27, 1.4426950216293334961 ;  /* 0x3fb8aa3b1b1b7820 */ /* 0x000fc60000410000 */
[----:B------:R1:W4:Y:S01]  /*1af0*/  MUFU.EX2 R30, R25 ;  /* 0x00000019001e7308 */ /* 0x0003220000000800 */
[----:B0-----:R-:W-:Y:S01]  /*1b00*/  FADD.FTZ R29, -R11, R28 ;  /* 0x0000001c0b1d7221 */ /* 0x001fe20000010100 */
[----:B---3--:R-:W-:Y:S01]  /*1b10*/  FADD.FTZ R21, R21, R42 ;  /* 0x0000002a15157221 */ /* 0x008fe20000010000 */
[----:B------:R-:W-:Y:S02]  /*1b20*/  STS [R19+0xa00], R42 ;  /* 0x000a002a13007388 */ /* 0x000fe40000000800 */
[----:B------:R-:W-:-:S03]  /*1b30*/  FMUL.FTZ R29, R29, 1.4426950216293334961 ;  /* 0x3fb8aa3b1d1d7820 */ /* 0x000fc60000410000 */
[----:B------:R-:W0:Y:S01]  /*1b40*/  MUFU.EX2 R32, R33 ;  /* 0x0000002100207308 */ /* 0x000e220000000800 */
[----:B-1----:R-:W-:Y:S01]  /*1b50*/  FADD.FTZ R25, -R11, R38 ;  /* 0x000000260b197221 */ /* 0x002fe20000010100 */
[----:B--2---:R-:W-:Y:S01]  /*1b60*/  FADD.FTZ R21, R21, R34 ;  /* 0x0000002215157221 */ /* 0x004fe20000010000 */
[----:B------:R-:W-:Y:S02]  /*1b70*/  STS [R19+0xc00], R34 ;  /* 0x000c002213007388 */ /* 0x000fe40000000800 */
[----:B------:R-:W-:-:S03]  /*1b80*/  FMUL.FTZ R25, R25, 1.4426950216293334961 ;  /* 0x3fb8aa3b19197820 */ /* 0x000fc60000410000 */
[----:B------:R1:W2:Y:S01]  /*1b90*/  MUFU.EX2 R24, R23 ;  /* 0x0000001700187308 */ /* 0x0002a20000000800 */
[----:B----4-:R-:W-:Y:S01]  /*1ba0*/  FADD.FTZ R21, R21, R30 ;  /* 0x0000001e15157221 */ /* 0x010fe20000010000 */
[----:B------:R-:W-:Y:S06]  /*1bb0*/  STS [R19+0xe00], R30 ;  /* 0x000e001e13007388 */ /* 0x000fec0000000800 */
[----:B------:R-:W3:Y:S01]  /*1bc0*/  MUFU.EX2 R28, R27 ;  /* 0x0000001b001c7308 */ /* 0x000ee20000000800 */
[----:B-1----:R-:W-:Y:S01]  /*1bd0*/  FADD.FTZ R23, -R11, R36 ;  /* 0x000000240b177221 */ /* 0x002fe20000010100 */
[----:B0-----:R-:W-:Y:S01]  /*1be0*/  FADD.FTZ R21, R21, R32 ;  /* 0x0000002015157221 */ /* 0x001fe20000010000 */
[----:B------:R-:W-:Y:S02]  /*1bf0*/  STS [R19+0x1000], R32 ;  /* 0x0010002013007388 */ /* 0x000fe40000000800 */
[----:B------:R-:W-:-:S03]  /*1c00*/  FMUL.FTZ R22, R23, 1.4426950216293334961 ;  /* 0x3fb8aa3b17167820 */ /* 0x000fc60000410000 */
        /* <DEDUP_REMOVED lines=15> */
.L_x_24692:
[----:B------:R-:W-:Y:S05]  /*1d00*/  BSYNC.RECONVERGENT B1 ;  /* 0x0000000000017941 */ /* 0x000fea0003800200 */
.L_x_24691:
        /* <DEDUP_REMOVED lines=25> */
[----:B------:R-:W-:Y:S01]  /*1ea0*/  FADD.FTZ R34, -R11, R34 ;  /* 0x000000220b227221 */ /* 0x000fe20000010100 */
        /* <DEDUP_REMOVED lines=29> */
.L_x_24695:
[----:B------:R-:W-:Y:S05]  /*2080*/  BSYNC.RECONVERGENT B1 ;  /* 0x0000000000017941 */ /* 0x000fea0003800200 */
.L_x_24694:
        /* <DEDUP_REMOVED lines=26> */
.L_x_24687:
[----:B------:R-:W-:Y:S05]  /*2230*/  BSYNC.RECONVERGENT B0 ;  /* 0x0000000000007941 */ /* 0x000fea0003800200 */
.L_x_24686:
        /* <DEDUP_REMOVED lines=40> */
.L_x_24700:
[----:B------:R-:W0:Y:S01]  /*24c0*/  LDS R20, [R10] ;  /* 0x000000000a147984 */ /* 0x000e220000000800 */
[----:B------:R-:W-:-:S04]  /*24d0*/  IADD3 R18, PT, PT, R18, 0x1, RZ ;  /* 0x0000000112127810 */ /* 0x000fc80007ffe0ff */
[----:B------:R-:W-:Y:S01]  /*24e0*/  ISETP.NE.AND P0, PT, R18, RZ, PT ;  /* 0x000000ff1200720c */ /* 0x000fe20003f05270 */
[----:B0-----:R-:W-:-:S05]  /*24f0*/  FMUL.FTZ R11, R20, R9 ;  /* 0x00000009140b7220 */ /* 0x001fca0000410000 */
[----:B------:R0:W-:Y:S02]  /*2500*/  STS [R10], R11 ;  /* 0x0000000b0a007388 */ /* 0x0001e40000000800 */
[----:B0-----:R-:W-:-:S05]  /*2510*/  VIADD R10, R10, 0x200 ;  /* 0x000002000a0a7836 */ /* 0x001fca0000000000 */
[----:B------:R-:W-:Y:S05]  /*2520*/  @P0 BRA `(.L_x_24700) ;  /* 0xfffffffc00e40947 */ /* 0x000fea000383ffff */
.L_x_24699:
[----:B------:R-:W-:Y:S05]  /*2530*/  BSYNC.RECONVERGENT B1 ;  /* 0x0000000000017941 */ /* 0x000fea0003800200 */
.L_x_24698:
        /* <DEDUP_REMOVED lines=12> */
.L_x_24703:
        /* <DEDUP_REMOVED lines=10> */
[----:B-----5:R-:W-:Y:S04]  /*26a0*/  LDS R34, [R10+0xc00] ;  /* 0x000c00000a227984 */ /* 0x020fe80000000800 */
        /* <DEDUP_REMOVED lines=15> */
[----:B------:R0:W-:Y:S04]  /*27a0*/  STS [R10+-0x200], R21 ;  /* 0xfffe00150a007388 */ /* 0x0001e80000000800 */
[----:B------:R1:W-:Y:S01]  /*27b0*/  STS [R10], R23 ;  /* 0x000000170a007388 */ /* 0x0003e20000000800 */
[----:B0-----:R-:W-:-:S03]  /*27c0*/  FMUL.FTZ R19, R9, R28 ;  /* 0x0000001c09137220 */ /* 0x001fc60000410000 */
[----:B------:R0:W-:Y:S01]  /*27d0*/  STS [R10+0x200], R25 ;  /* 0x000200190a007388 */ /* 0x0001e20000000800 */
[C---:B------:R-:W-:Y:S01]  /*27e0*/  FMUL.FTZ R35, R9.reuse, R32 ;  /* 0x0000002009237220 */ /* 0x040fe20000410000 */
[C---:B------:R-:W-:Y:S02]  /*27f0*/  FMUL.FTZ R21, R9.reuse, R34 ;  /* 0x0000002209157220 */ /* 0x040fe40000410000 */
[----:B------:R2:W-:Y:S01]  /*2800*/  STS [R10+0x400], R27 ;  /* 0x0004001b0a007388 */ /* 0x0005e20000000800 */
[----:B------:R-:W-:-:S03]  /*2810*/  FMUL.FTZ R37, R9, R30 ;  /* 0x0000001e09257220 */ /* 0x000fc60000410000 */
[----:B------:R3:W-:Y:S01]  /*2820*/  STS [R10+0x600], R29 ;  /* 0x0006001d0a007388 */ /* 0x0007e20000000800 */
[C---:B-1----:R-:W-:Y:S01]  /*2830*/  FMUL.FTZ R23, R9.reuse, R26 ;  /* 0x0000001a09177220 */ /* 0x042fe20000410000 */
[C---:B0-----:R-:W-:Y:S02]  /*2840*/  FMUL.FTZ R25, R9.reuse, R18 ;  /* 0x0000001209197220 */ /* 0x041fe40000410000 */
        /* <DEDUP_REMOVED lines=15> */
.L_x_24702:
[----:B------:R-:W-:Y:S05]  /*2940*/  BSYNC.RECONVERGENT B1 ;  /* 0x0000000000017941 */ /* 0x000fea0003800200 */
.L_x_24701:
        /* <DEDUP_REMOVED lines=31> */
.L_x_24705:
[----:B------:R-:W-:Y:S05]  /*2b40*/  BSYNC.RECONVERGENT B1 ;  /* 0x0000000000017941 */ /* 0x000fea0003800200 */
.L_x_24704:
        /* <DEDUP_REMOVED lines=14> */
.L_x_24697:
[----:B------:R-:W-:Y:S05]  /*2c30*/  BSYNC.RECONVERGENT B0 ;  /* 0x0000000000007941 */ /* 0x000fea0003800200 */
.L_x_24696:
[----:B01----:R-:W-:Y:S01]  /*2c40*/  IADD3 R9, PT, PT, R4, 0xf, RZ ;  /* 0x0000000f04097810 */ /* 0x003fe20007ffe0ff */
[----:B------:R-:W-:Y:S01]  /*2c50*/  BAR.SYNC.DEFER_BLOCKING 0x0 ;  /* 0x0000000000007b1d */ /* 0x000fe20000010000 */
[----:B------:R-:W-:Y:S02]  /*2c60*/  HFMA2 R21, -RZ, RZ, 0, 0 ;  /* 0x00000000ff157431 */ /* 0x000fe400000001ff */
[----:B------:R-:W-:Y:S01]  /*2c70*/  IMAD.MOV.U32 R30, RZ, RZ, RZ ;  /* 0x000000ffff1e7224 */ /* 0x000fe200078e00ff */
[----:B------:R-:W-:Y:S02]  /*2c80*/  SHF.R.S32.HI R10, RZ, 0x1f, R9 ;  /* 0x0000001fff0a7819 */ /* 0x000fe40000011409 */
        /* <DEDUP_REMOVED lines=11> */
[C---:B------:R-:W-:Y:S01]  /*2d40*/  VIADD R33, R13.reuse, 0x1 ;  /* 0x000000010d217836 */ /* 0x040fe20000000000 */
[----:B------:R-:W-:Y:S01]  /*2d50*/  MOV R11, RZ ;  /* 0x000000ff000b7202 */ /* 0x000fe20000000f00 */
[----:B------:R-:W2:Y:S01]  /*2d60*/  LDCU UR9, c[0x0][0x3d0] ;  /* 0x00007a00ff0977ac */ /* 0x000ea20008000800 */
[----:B------:R-:W-:Y:S01]  /*2d70*/  LOP3.LUT R10, R10, 0x7c, RZ, 0xc0, !PT ;  /* 0x0000007c0a0a7812 */ /* 0x000fe200078ec0ff */
[----:B------:R-:W-:Y:S01]  /*2d80*/  IMAD.MOV.U32 R30, RZ, RZ, RZ ;  /* 0x000000ffff1e7224 */ /* 0x000fe200078e00ff */
[----:B------:R-:W-:Y:S01]  /*2d90*/  SHF.L.U32 R35, R2, 0x2, RZ ;  /* 0x0000000202237819 */ /* 0x000fe200000006ff */
[----:B------:R-:W3:Y:S01]  /*2da0*/  LDCU.64 UR10, c[0x0][0x3a8] ;  /* 0x00007500ff0a77ac */ /* 0x000ee20008000a00 */
[----:B------:R-:W-:-:S02]  /*2db0*/  LEA R26, R13, 0x1, 0x4 ;  /* 0x000000010d1a7811 */ /* 0x000fc400078e20ff */
[----:B-----5:R-:W-:Y:S02]  /*2dc0*/  LOP3.LUT R34, R35, 0x7c, RZ, 0xc0, !PT ;  /* 0x0000007c23227812 */ /* 0x020fe400078ec0ff */
[----:B------:R-:W-:Y:S01]  /*2dd0*/  IADD3 R27, PT, PT, R13, -R20, RZ ;  /* 0x800000140d1b7210 */ /* 0x000fe20007ffe0ff */
[----:B0-----:R-:W0:Y:S01]  /*2de0*/  MUFU.RCP R14, R14 ;  /* 0x0000000e000e7308 */ /* 0x001e220000001000 */
[----:B------:R-:W-:Y:S01]  /*2df0*/  LOP3.LUT R35, R26, 0xc, R35, 0xf8, !PT ;  /* 0x0000000c1a237812 */ /* 0x000fe200078ef823 */
[----:B-1----:R-:W-:Y:S01]  /*2e00*/  IMAD R15, R0, UR8, RZ ;  /* 0x00000008000f7c24 */ /* 0x002fe2000f8e02ff */
[----:B------:R-:W1:Y:S03]  /*2e10*/  LDCU UR8, c[0x0][0x3ec] ;  /* 0x00007d80ff0877ac */ /* 0x000e660008000800 */
[----:B------:R-:W-:-:S04]  /*2e20*/  IMAD.WIDE R10, R15, 0x4, R10 ;  /* 0x000000040f0a7825 */ /* 0x000fc800078e020a */
[----:B------:R-:W-:Y:S01]  /*2e30*/  VIADD R15, R12, 0xa0 ;  /* 0x000000a00c0f7836 */ /* 0x000fe20000000000 */
[----:B---3--:R-:W-:Y:S01]  /*2e40*/  IADD3 R22, P0, PT, R10, UR10, RZ ;  /* 0x0000000a0a167c10 */ /* 0x008fe2000ff1e0ff */
[----:B--2---:R-:W-:Y:S02]  /*2e50*/  IMAD R36, R17, UR9, RZ ;  /* 0x0000000911247c24 */ /* 0x004fe4000f8e02ff */
[----:B0-----:R-:W-:Y:S01]  /*2e60*/  VIADD R9, R14, 0xffffffe ;  /* 0x0ffffffe0e097836 */ /* 0x001fe20000000000 */
[----:B------:R-:W-:Y:S01]  /*2e70*/  LEA R15, R8, R15, 0x18 ;  /* 0x0000000f080f7211 */ /* 0x000fe200078ec0ff */
[----:B------:R-:W-:Y:S01]  /*2e80*/  IMAD.SHL.U32 R14, R2, 0x10, RZ ;  /* 0x00000010020e7824 */ /* 0x000fe200078e00ff */
[----:B------:R-:W-:Y:S01]  /*2e90*/  IADD3.X R25, PT, PT, R11, UR11, RZ, P0, !PT ;  /* 0x0000000b0b197c10 */ /* 0x000fe200087fe4ff */
[----:B------:R-:W-:Y:S01]  /*2ea0*/  IMAD.MOV.U32 R8, RZ, RZ, RZ ;  /* 0x000000ffff087224 */ /* 0x000fe200078e00ff */
[----:B------:R-:W-:Y:S01]  /*2eb0*/  SHF.R.S32.HI R37, RZ, 0x1f, R36 ;  /* 0x0000001fff257819 */ /* 0x000fe20000011424 */
[----:B------:R-:W0:Y:S01]  /*2ec0*/  F2I.FTZ.U32.TRUNC.NTZ R9, R9 ;  /* 0x0000000900097305 */ /* 0x000e22000021f000 */
[----:B------:R-:W-:-:S02]  /*2ed0*/  LOP3.LUT R12, R14, 0x30, RZ, 0xe2, !PT ;  /* 0x000000300e0c7812 */ /* 0x000fc400078ee2ff */
[----:B-1----:R-:W-:-:S03]  /*2ee0*/  IADD3 R32, PT, PT, R16, -UR8, RZ ;  /* 0x8000000810207c10 */ /* 0x002fc6000fffe0ff */
[----:B------:R-:W-:-:S05]  /*2ef0*/  IMAD R12, R13, 0x40, R12 ;  /* 0x000000400d0c7824 */ /* 0x000fca00078e020c */
[----:B------:R-:W-:Y:S02]  /*2f00*/  IADD3 R23, PT, PT, R15, R12, RZ ;  /* 0x0000000c0f177210 */ /* 0x000fe40007ffe0ff */
[----:B0-----:R-:W-:-:S04]  /*2f10*/  IADD3 R18, PT, PT, RZ, -R9, RZ ;  /* 0x80000009ff127210 */ /* 0x001fc80007ffe0ff */
[----:B------:R-:W-:-:S05]  /*2f20*/  MOV R14, R18 ;  /* 0x00000012000e7202 */ /* 0x000fca0000000f00 */
[----:B------:R-:W-:-:S04]  /*2f30*/  IMAD R19, R14, R5, RZ ;  /* 0x000000050e137224 */ /* 0x000fc800078e02ff */
[----:B------:R-:W-:-:S07]  /*2f40*/  IMAD.HI.U32 R24, R9, R19, R8 ;  /* 0x0000001309187227 */ /* 0x000fce00078e0008 */
.L_x_24710:
        /* <DEDUP_REMOVED lines=22> */
[----:B------:R-:W-:-:S04]  /*30b0*/  @P0 IADD3 R11, PT, PT, R11, 0x1, RZ ;  /* 0x000000010b0b0810 */ /* 0x000fc80007ffe0ff */
[----:B------:R-:W-:Y:S01]  /*30c0*/  @!P2 IADD3 R11, PT, PT, -R11, RZ, RZ ;  /* 0x000000ff0b0ba210 */ /* 0x000fe20007ffe1ff */
        /* <DEDUP_REMOVED lines=8> */
[----:B------:R-:W-:Y:S01]  /*3150*/  ISETP.GE.AND P1, PT, R12, RZ, PT ;  /* 0x000000ff0c00720c */ /* 0x000fe20003f26270 */
[C---:B------:R-:W-:Y:S01]  /*3160*/  VIADD R13, R33.reuse, 0x3 ;  /* 0x00000003210d7836 */ /* 0x040fe20000000000 */
[----:B------:R-:W-:Y:S01]  /*3170*/  IADD3 R33, PT, PT, R33, 0x4, RZ ;  /* 0x0000000421217810 */ /* 0x000fe20007ffe0ff */
[----:B------:R-:W-:-:S04]  /*3180*/  IMAD.HI.U32 R8, R8, R9, RZ ;  /* 0x0000000908087227 */ /* 0x000fc800078e00ff */
[----:B------:R-:W-:-:S04]  /*3190*/  IMAD.MOV R8, RZ, RZ, -R8 ;  /* 0x000000ffff087224 */ /* 0x000fc800078e0a08 */
[----:B------:R-:W-:-:S05]  /*31a0*/  IMAD R9, R10, R8, R9 ;  /* 0x000000080a097224 */ /* 0x000fca00078e0209 */
        /* <DEDUP_REMOVED lines=18> */
[----:B------:R-:W2:Y:S01]  /*32d0*/  LDG.E.128.CONSTANT R12, desc[UR6][R18.64] ;  /* 0x00000006120c7981 */ /* 0x000ea2000c1e9d00 */
[----:B------:R-:W-:-:S13]  /*32e0*/  ISETP.NE.AND P1, PT, R27, -0x1, PT ;  /* 0xffffffff1b00780c */ /* 0x000fda0003f25270 */
[C---:B------:R-:W-:Y:S01]  /*32f0*/  @!P1 IADD3 R11, PT, PT, R35.reuse, 0x2, RZ ;  /* 0x00000002230b9810 */ /* 0x040fe20007ffe0ff */
[C---:B------:R-:W-:Y:S01]  /*3300*/  @!P1 VIADD R17, R35.reuse, 0x1 ;  /* 0x0000000123119836 */ /* 0x040fe20000000000 */
[-C--:B------:R-:W-:Y:S02]  /*3310*/  @!P1 ISETP.GE.AND P3, PT, R35, R4.reuse, PT ;  /* 0x000000042300920c */ /* 0x080fe40003f66270 */
[-C--:B------:R-:W-:Y:S02]  /*3320*/  @!P1 ISETP.GE.AND P5, PT, R11, R4.reuse, PT ;  /* 0x000000040b00920c */ /* 0x080fe40003fa6270 */
[----:B------:R-:W0:Y:S01]  /*3330*/  LDS.128 R8, [R23] ;  /* 0x0000000017087984 */ /* 0x000e220000000c00 */
[----:B------:R-:W-:Y:S01]  /*3340*/  @!P1 ISETP.GE.AND P4, PT, R17, R4, PT ;  /* 0x000000041100920c */ /* 0x000fe20003f86270 */
[----:B------:R-:W-:-:S05]  /*3350*/  VIADD R17, R35, 0xffffffff ;  /* 0xffffffff23117836 */ /* 0x000fca0000000000 */
[----:B------:R-:W-:Y:S02]  /*3360*/  @!P1 ISETP.GE.AND P2, PT, R17, R4, PT ;  /* 0x000000041100920c */ /* 0x000fe40003f46270 */
[----:B--2---:R-:W-:Y:S02]  /*3370*/  @!P1 FSEL R13, R13, RZ, !P3 ;  /* 0x000000ff0d0d9208 */ /* 0x004fe40005800000 */
[----:B------:R-:W-:Y:S02]  /*3380*/  @!P1 FSEL R12, R12, RZ, !P2 ;  /* 0x000000ff0c0c9208 */ /* 0x000fe40005000000 */
[----:B------:R-:W-:Y:S01]  /*3390*/  @!P1 FSEL R14, R14, RZ, !P4 ;  /* 0x000000ff0e0e9208 */ /* 0x000fe20006000000 */
[----:B0-----:R-:W-:Y:S01]  /*33a0*/  FMUL.FTZ R13, R9, R13 ;  /* 0x0000000d090d7220 */ /* 0x001fe20000410000 */
[----:B------:R-:W-:-:S03]  /*33b0*/  @!P1 FSEL R15, R15, RZ, !P5 ;  /* 0x000000ff0f0f9208 */ /* 0x000fc60006800000 */
[----:B------:R-:W-:-:S04]  /*33c0*/  FFMA.FTZ R13, R8, R12, R13 ;  /* 0x0000000c080d7223 */ /* 0x000fc8000001000d */
[----:B------:R-:W-:-:S04]  /*33d0*/  FFMA.FTZ R14, R10, R14, R13 ;  /* 0x0000000e0a0e7223 */ /* 0x000fc8000001000d */
[----:B------:R-:W-:Y:S02]  /*33e0*/  FFMA.FTZ R39, R11, R15, R14 ;  /* 0x0000000f0b277223 */ /* 0x000fe4000001000e */
[----:B------:R-:W2:Y:S01]  /*33f0*/  LDG.E.128.CONSTANT R12, desc[UR6][R18.64+0x200] ;  /* 0x00020006120c7981 */ /* 0x000ea2000c1e9d00 */
[-C--:B------:R-:W-:Y:S01]  /*3400*/  @!P1 ISETP.GE.AND P3, PT, R35, R4.reuse, PT ;  /* 0x000000042300920c */ /* 0x080fe20003f66270 */
[----:B------:R-:W-:Y:S01]  /*3410*/  FADD.FTZ R30, R30, R39 ;  /* 0x000000271e1e7221 */ /* 0x000fe20000010000 */
[-C--:B------:R-:W-:Y:S02]  /*3420*/  @!P1 ISETP.GE.AND P2, PT, R17, R4.reuse, PT ;  /* 0x000000041100920c */ /* 0x080fe40003f46270 */
[----:B------:R-:W-:Y:S02]  /*3430*/  @!P1 IADD3 R39, PT, PT, R35, 0x1, RZ ;  /* 0x0000000123279810 */ /* 0x000fe40007ffe0ff */
[----:B------:R-:W-:Y:S02]  /*3440*/  @!P1 ISETP.GE.AND P4, PT, R17, R4, PT ;  /* 0x000000041100920c */ /* 0x000fe40003f86270 */
[----:B--2---:R-:W-:-:S02]  /*3450*/  @!P1 FSEL R13, R13, RZ, !P3 ;  /* 0x000000ff0d0d9208 */ /* 0x004fc40005800000 */
[----:B------:R-:W-:Y:S02]  /*3460*/  @!P1 FSEL R12, R12, RZ, !P2 ;  /* 0x000000ff0c0c9208 */ /* 0x000fe40005000000 */
[----:B------:R-:W-:Y:S01]  /*3470*/  @!P1 ISETP.GE.AND P2, PT, R39, R4, PT ;  /* 0x000000042700920c */ /* 0x000fe20003f46270 */
[----:B------:R-:W-:-:S03]  /*3480*/  FMUL.FTZ R13, R9, R13 ;  /* 0x0000000d090d7220 */ /* 0x000fc60000410000 */
[----:B------:R-:W-:Y:S01]  /*3490*/  @!P1 FSEL R14, R14, RZ, !P2 ;  /* 0x000000ff0e0e9208 */ /* 0x000fe20005000000 */
[----:B------:R-:W-:-:S04]  /*34a0*/  FFMA.FTZ R13, R8, R12, R13 ;  /* 0x0000000c080d7223 */ /* 0x000fc8000001000d */
[----:B------:R-:W-:Y:S01]  /*34b0*/  FFMA.FTZ R14, R10, R14, R13 ;  /* 0x0000000e0a0e7223 */ /* 0x000fe2000001000d */
[----:B------:R-:W-:-:S05]  /*34c0*/  @!P1 VIADD R13, R35, 0x2 ;  /* 0x00000002230d9836 */ /* 0x000fca0000000000 */
[----:B------:R-:W-:-:S04]  /*34d0*/  @!P1 ISETP.GE.AND P2, PT, R13, R4, PT ;  /* 0x000000040d00920c */ /* 0x000fc80003f46270 */
[----:B------:R-:W-:-:S05]  /*34e0*/  @!P1 FSEL R15, R15, RZ, !P2 ;  /* 0x000000ff0f0f9208 */ /* 0x000fca0005000000 */
[----:B------:R-:W-:Y:S02]  /*34f0*/  FFMA.FTZ R16, R11, R15, R14 ;  /* 0x0000000f0b107223 */ /* 0x000fe4000001000e */
[----:B------:R-:W2:Y:S01]  /*3500*/  LDG.E.128.CONSTANT R12, desc[UR6][R18.64+0x400] ;  /* 0x00040006120c7981 */ /* 0x000ea2000c1e9d00 */
[-C--:B------:R-:W-:Y:S01]  /*3510*/  @!P1 ISETP.GE.AND P2, PT, R17, R4.reuse, PT ;  /* 0x000000041100920c */ /* 0x080fe20003f46270 */
[----:B------:R-:W-:Y:S01]  /*3520*/  FADD.FTZ R29, R29, R16 ;  /* 0x000000101d1d7221 */ /* 0x000fe20000010000 */
[----:B------:R-:W-:Y:S01]  /*3530*/  @!P1 ISETP.GE.AND P3, PT, R35, R4, PT ;  /* 0x000000042300920c */ /* 0x000fe20003f66270 */
[----:B------:R-:W3:Y:S03]  /*3540*/  LDG.E.128.CONSTANT R16, desc[UR6][R18.64+0x600] ;  /* 0x0006000612107981 */ /* 0x000ee6000c1e9d00 */
[----:B--2---:R-:W-:Y:S02]  /*3550*/  @!P1 FSEL R13, R13, RZ, !P3 ;  /* 0x000000ff0d0d9208 */ /* 0x004fe40005800000 */
[----:B------:R-:W-:-:S02]  /*3560*/  @!P1 FSEL R12, R12, RZ, !P2 ;  /* 0x000000ff0c0c9208 */ /* 0x000fc40005000000 */
[----:B------:R-:W-:Y:S01]  /*3570*/  @!P1 ISETP.GE.AND P2, PT, R39, R4, PT ;  /* 0x000000042700920c */ /* 0x000fe20003f46270 */
[----:B------:R-:W-:Y:S01]  /*3580*/  FMUL.FTZ R13, R9, R13 ;  /* 0x0000000d090d7220 */ /* 0x000fe20000410000 */
[C---:B------:R-:W-:Y:S02]  /*3590*/  @!P1 IADD3 R39, PT, PT, R35.reuse, 0x2, RZ ;  /* 0x0000000223279810 */ /* 0x040fe40007ffe0ff */
[----:B------:R-:W-:Y:S01]  /*35a0*/  @!P1 FSEL R14, R14, RZ, !P2 ;  /* 0x000000ff0e0e9208 */ /* 0x000fe20005000000 */
[----:B------:R-:W-:Y:S01]  /*35b0*/  FFMA.FTZ R13, R8, R12, R13 ;  /* 0x0000000c080d7223 */ /* 0x000fe2000001000d */
[-C--:B------:R-:W-:Y:S02]  /*35c0*/  @!P1 ISETP.GE.AND P2, PT, R35, R4.reuse, PT ;  /* 0x000000042300920c */ /* 0x080fe40003f46270 */
[----:B------:R-:W-:Y:S01]  /*35d0*/  @!P1 ISETP.GE.AND P3, PT, R39, R4, PT ;  /* 0x000000042700920c */ /* 0x000fe20003f66270 */
[----:B------:R-:W-:Y:S01]  /*35e0*/  FFMA.FTZ R14, R10, R14, R13 ;  /* 0x0000000e0a0e7223 */ /* 0x000fe2000001000d */
[----:B------:R-:W-:Y:S01]  /*35f0*/  @!P1 VIADD R13, R35, 0x1 ;  /* 0x00000001230d9836 */ /* 0x000fe20000000000 */
[----:B---3--:R-:W-:-:S02]  /*3600*/  @!P1 FSEL R17, R17, RZ, !P2 ;  /* 0x000000ff11119208 */ /* 0x008fc40005000000 */
[----:B------:R-:W-:Y:S02]  /*3610*/  @!P1 FSEL R16, R16, RZ, !P4 ;  /* 0x000000ff10109208 */ /* 0x000fe40006000000 */
[----:B------:R-:W-:Y:S01]  /*3620*/  @!P1 ISETP.GE.AND P2, PT, R13, R4, PT ;  /* 0x000000040d00920c */ /* 0x000fe20003f46270 */
[----:B------:R-:W-:Y:S01]  /*3630*/  FMUL.FTZ R9, R9, R17 ;  /* 0x0000001109097220 */ /* 0x000fe20000410000 */
[----:B------:R-:W-:Y:S02]  /*3640*/  @!P1 IADD3 R13, PT, PT, R35, 0x2, RZ ;  /* 0x00000002230d9810 */ /* 0x000fe40007ffe0ff */
[----:B------:R-:W-:Y:S01]  /*3650*/  @!P1 FSEL R15, R15, RZ, !P3 ;  /* 0x000000ff0f0f9208 */ /* 0x000fe20005800000 */
[----:B------:R-:W-:Y:S01]  /*3660*/  FFMA.FTZ R9, R8, R16, R9 ;  /* 0x0000001008097223 */ /* 0x000fe20000010009 */
[----:B------:R-:W-:Y:S02]  /*3670*/  @!P1 ISETP.GE.AND P3, PT, R13, R4, PT ;  /* 0x000000040d00920c */ /* 0x000fe40003f66270 */
[----:B------:R-:W-:-:S02]  /*3680*/  @!P1 FSEL R18, R18, RZ, !P2 ;  /* 0x000000ff12129208 */ /* 0x000fc40005000000 */
[----:B------:R-:W-:-:S03]  /*3690*/  @!P1 FSEL R19, R19, RZ, !P3 ;  /* 0x000000ff13139208 */ /* 0x000fc60005800000 */
[----:B------:R-:W-:Y:S01]  /*36a0*/  FFMA.FTZ R10, R10, R18, R9 ;  /* 0x000000120a0a7223 */ /* 0x000fe20000010009 */
[----:B------:R-:W-:-:S03]  /*36b0*/  FFMA.FTZ R15, R11, R15, R14 ;  /* 0x0000000f0b0f7223 */ /* 0x000fc6000001000e */
[----:B------:R-:W-:Y:S01]  /*36c0*/  FFMA.FTZ R10, R11, R19, R10 ;  /* 0x000000130b0a7223 */ /* 0x000fe2000001000a */
[----:B------:R-:W-:-:S03]  /*36d0*/  FADD.FTZ R28, R28, R15 ;  /* 0x0000000f1c1c7221 */ /* 0x000fc60000010000 */
[----:B------:R-:W-:-:S07]  /*36e0*/  FADD.FTZ R21, R21, R10 ;  /* 0x0000000a15157221 */ /* 0x000fce0000010000 */
.L_x_24709:
[----:B------:R-:W-:Y:S05]  /*36f0*/  BSYNC.RECONVERGENT B1 ;  /* 0x0000000000017941 */ /* 0x000fea0003800200 */
.L_x_24708:
[----:B------:R-:W-:Y:S01]  /*3700*/  IADD3 R22, P1, PT, R22, 0x10, RZ ;  /* 0x0000001016167810 */ /* 0x000fe20007f3e0ff */
[----:B------:R-:W-:Y:S01]  /*3710*/  VIADD R27, R27, 0x4 ;  /* 0x000000041b1b7836 */ /* 0x000fe20000000000 */
[----:B------:R-:W-:Y:S01]  /*3720*/  IADD3 R35, PT, PT, R35, 0x40, RZ ;  /* 0x0000004023237810 */ /* 0x000fe20007ffe0ff */
[----:B------:R-:W-:Y:S01]  /*3730*/  VIADD R23, R23, 0x100 ;  /* 0x0000010017177836 */ /* 0x000fe20000000000 */
[----:B------:R-:W-:Y:S01]  /*3740*/  IADD3.X R25, PT, PT, RZ, R25, RZ, P1, !PT ;  /* 0x00000019ff197210 */ /* 0x000fe20000ffe4ff */
[----:B------:R-:W-:Y:S08]  /*3750*/  @!P0 BRA `(.L_x_24710) ;  /* 0xfffffff400fc8947 */ /* 0x000ff0000383ffff */
.L_x_24707:
[----:B------:R-:W-:Y:S05]  /*3760*/  BSYNC.RECONVERGENT B0 ;  /* 0x0000000000007941 */ /* 0x000fea0003800200 */
.L_x_24706:
[----:B------:R-:W0:Y:S01]  /*3770*/  SHFL.BFLY PT, R5, R30, 0x2, 0x1f ;  /* 0x0c401f001e057f89 */ /* 0x000e2200000e0000 */
[----:B------:R-:W-:Y:S01]  /*3780*/  BAR.SYNC.DEFER_BLOCKING 0x0 ;  /* 0x0000000000007b1d */ /* 0x000fe20000010000 */
[----:B------:R-:W-:Y:S02]  /*3790*/  LOP3.LUT P1, RZ, R2, 0x3, RZ, 0xc0, !PT ;  /* 0x0000000302ff7812 */ /* 0x000fe4000782c0ff */
[----:B------:R-:W-:-:S03]  /*37a0*/  SHF.R.U32.HI R31, RZ, 0x2, R31 ;  /* 0x00000002ff1f7819 */ /* 0x000fc6000001161f */
[----:B------:R-:W-:Y:S01]  /*37b0*/  BSSY.RECONVERGENT B0, `(.L_x_24711) ;  /* 0x000001d000007945 */ /* 0x000fe20003800200 */
[----:B------:R-:W1:Y:S04]  /*37c0*/  SHFL.BFLY PT, R4, R29, 0x2, 0x1f ;  /* 0x0c401f001d047f89 */ /* 0x000e6800000e0000 */
[----:B------:R-:W2:Y:S04]  /*37d0*/  SHFL.BFLY PT, R7, R28, 0x2, 0x1f ;  /* 0x0c401f001c077f89 */ /* 0x000ea800000e0000 */
[----:B------:R-:W3:Y:S01]  /*37e0*/  SHFL.BFLY PT, R12, R21, 0x2, 0x1f ;  /* 0x0c401f00150c7f89 */ /* 0x000ee200000e0000 */
[----:B0-----:R-:W-:Y:S01]  /*37f0*/  FADD.FTZ R5, R5, R30 ;  /* 0x0000001e05057221 */ /* 0x001fe20000010000 */
[----:B-1----:R-:W-:-:S04]  /*3800*/  FADD.FTZ R8, R4, R29 ;  /* 0x0000001d04087221 */ /* 0x002fc80000010000 */
[----:B------:R-:W0:Y:S01]  /*3810*/  SHFL.BFLY PT, R4, R5, 0x1, 0x1f ;  /* 0x0c201f0005047f89 */ /* 0x000e2200000e0000 */
[----:B--2---:R-:W-:Y:S01]  /*3820*/  FADD.FTZ R10, R7, R28 ;  /* 0x0000001c070a7221 */ /* 0x004fe20000010000 */
[----:B------:R-:W-:Y:S02]  /*3830*/  LOP3.LUT R7, R2, 0x3c0, RZ, 0xc0, !PT ;  /* 0x000003c002077812 */ /* 0x000fe400078ec0ff */
[----:B------:R-:W1:Y:S01]  /*3840*/  SHFL.BFLY PT, R9, R8, 0x1, 0x1f ;  /* 0x0c201f0008097f89 */ /* 0x000e6200000e0000 */
[----:B---3--:R-:W-:Y:S01]  /*3850*/  FADD.FTZ R12, R12, R21 ;  /* 0x000000150c0c7221 */ /* 0x008fe20000010000 */
[----:B------:R-:W-:Y:S02]  /*3860*/  ISETP.NE.OR P0, PT, R7, 0x40, P1 ;  /* 0x000000400700780c */ /* 0x000fe40000f05670 */
[----:B------:R-:W2:Y:S04]  /*3870*/  SHFL.BFLY PT, R11, R10, 0x1, 0x1f ;  /* 0x0c201f000a0b7f89 */ /* 0x000ea800000e0000 */
[----:B------:R-:W3:Y:S01]  /*3880*/  SHFL.BFLY PT, R13, R12, 0x1, 0x1f ;  /* 0x0c201f000c0d7f89 */ /* 0x000ee200000e0000 */
[----:B0-----:R-:W-:Y:S01]  /*3890*/  FADD.FTZ R7, R5, R4 ;  /* 0x0000000405077221 */ /* 0x001fe20000010000 */
[----:B------:R-:W-:Y:S01]  /*38a0*/  LOP3.LUT R4, R31, 0x3e0, R2, 0xf8, !PT ;  /* 0x000003e01f047812 */ /* 0x000fe200078ef802 */
[----:B-1----:R-:W-:Y:S01]  /*38b0*/  FADD.FTZ R9, R8, R9 ;  /* 0x0000000908097221 */ /* 0x002fe20000010000 */
[----:B--2---:R-:W-:Y:S01]  /*38c0*/  FADD.FTZ R11, R10, R11 ;  /* 0x0000000b0a0b7221 */ /* 0x004fe20000010000 */
[----:B---3--:R-:W-:-:S02]  /*38d0*/  FADD.FTZ R13, R12, R13 ;  /* 0x0000000d0c0d7221 */ /* 0x008fc40000010000 */
        /* <DEDUP_REMOVED lines=10> */
.L_x_24712:
[----:B------:R-:W-:Y:S05]  /*3980*/  BSYNC.RECONVERGENT B0 ;  /* 0x0000000000007941 */ /* 0x000fea0003800200 */
.L_x_24711:
        /* <DEDUP_REMOVED lines=38> */
[----:B------:R-:W-:Y:S01]  /*3bf0*/  IMAD.SHL.U32 R0, R0, 0x20, RZ ;  /* 0x0000002000007824 */ /* 0x000fe200078e00ff */
[----:B------:R-:W-:Y:S01]  /*3c00*/  SHF.R.U32.HI R3, RZ, 0x2, R2 ;  /* 0x00000002ff037819 */ /* 0x000fe20000011602 */
[----:B-1----:R-:W-:Y:S01]  /*3c10*/  @!P0 FADD.FTZ R7, R7, R8 ;  /* 0x0000000807078221 */ /* 0x002fe20000010000 */
[----:B--2---:R-:W-:Y:S01]  /*3c20*/  @!P0 FADD.FTZ R9, R9, R10 ;  /* 0x0000000a09098221 */ /* 0x004fe20000010000 */
[----:B---3--:R-:W-:Y:S01]  /*3c30*/  @!P0 FADD.FTZ R11, R11, R12 ;  /* 0x0000000c0b0b8221 */ /* 0x008fe20000010000 */
[----:B----4-:R-:W-:Y:S01]  /*3c40*/  @!P0 FADD.FTZ R13, R13, R14 ;  /* 0x0000000e0d0d8221 */ /* 0x010fe20000010000 */
[----:B0-----:R-:W-:-:S06]  /*3c50*/  USHF.L.U32 UR4, UR4, 0x5, URZ ;  /* 0x0000000504047899 */ /* 0x001fcc00080006ff */
        /* <DEDUP_REMOVED lines=9> */
.L_x_24683:
        /* <DEDUP_REMOVED lines=8> */
.L_x_24714:
[----:B------:R-:W-:Y:S05]  /*3d70*/  BSYNC B2 ;  /* 0x0000000000027941 */ /* 0x000fea0003800000 */
.L_x_24713:
[----:B------:R-:W-:Y:S01]  /*3d80*/  MOV R9, R11 ;  /* 0x0000000b00097202 */ /* 0x000fe20000000f00 */
[----:B------:R-:W-:Y:S06]  /*3d90*/  BRA `(.L_x_24715) ;  /* 0xffffffd000a07947 */ /* 0x000fec000383ffff */
.L_x_24685:
        /* <DEDUP_REMOVED lines=8> */
.L_x_24717:
[----:B------:R-:W-:Y:S05]  /*3e20*/  BSYNC B0 ;  /* 0x0000000000007941 */ /* 0x000fea0003800000 */
.L_x_24716:
        /* <DEDUP_REMOVED lines=8> */
.L_x_24718:
[----:B------:R-:W-:Y:S02]  /*3eb0*/  IMAD.MOV.U32 R13, RZ, RZ, 0x4 ;  /* 0x00000004ff0d7424 */ /* 0x000fe400078e00ff */
[----:B------:R-:W-:-:S05]  /*3ec0*/  IMAD.MOV.U32 R9, RZ, RZ, R11 ;  /* 0x000000ffff097224 */ /* 0x000fca00078e000b */
[----:B------:R-:W-:-:S04]  /*3ed0*/  FMNMX.FTZ R9, R8, R9, !PT ;  /* 0x0000000908097209 */ /* 0x000fc80007810000 */
[----:B------:R-:W-:-:S07]  /*3ee0*/  MOV R8, R9 ;  /* 0x0000000900087202 */ /* 0x000fce0000000f00 */
[----:B------:R-:W-:Y:S05]  /*3ef0*/  WARPSYNC.COLLECTIVE R12, `(.L_x_24719) ;  /* 0x000000000c087348 */ /* 0x000fea0003c00000 */
[----:B------:R0:W1:Y:S02]  /*3f00*/  SHFL.BFLY P2, R11, R8, R13, R15 ;  /* 0x0c00000d080b7389 */ /* 0x000064000004000f */
[----:B01----:R-:W-:Y:S05]  /*3f10*/  ENDCOLLECTIVE ;  /* 0x000000000000791b */ /* 0x003fea0003800000 */
.L_x_24719:
[----:B------:R-:W-:Y:S01]  /*3f20*/  HFMA2 R13, -RZ, RZ, 0, 1.1920928955078125e-07 ;  /* 0x00000002ff0d7431 */ /* 0x000fe200000001ff */
[----:B------:R-:W-:-:S04]  /*3f30*/  MOV R10, R11 ;  /* 0x0000000b000a7202 */ /* 0x000fc80000000f00 */
[----:B------:R-:W-:-:S05]  /*3f40*/  FMNMX.FTZ R10, R9, R10, !PT ;  /* 0x0000000a090a7209 */ /* 0x000fca0007810000 */
[----:B------:R-:W-:-:S07]  /*3f50*/  IMAD.MOV.U32 R8, RZ, RZ, R10 ;  /* 0x000000ffff087224 */ /* 0x000fce00078e000a */
[----:B------:R-:W-:Y:S05]  /*3f60*/  WARPSYNC.COLLECTIVE R12, `(.L_x_24720) ;  /* 0x000000000c087348 */ /* 0x000fea0003c00000 */
[----:B------:R0:W1:Y:S02]  /*3f70*/  SHFL.BFLY P2, R11, R8, R13, R15 ;  /* 0x0c00000d080b7389 */ /* 0x000064000004000f */
[----:B01----:R-:W-:Y:S05]  /*3f80*/  ENDCOLLECTIVE ;  /* 0x000000000000791b */ /* 0x003fea0003800000 */
.L_x_24720:
[----:B------:R-:W-:Y:S05]  /*3f90*/  BRA `(.L_x_24721) ;  /* 0xffffffd000b07947 */ /* 0x000fea000383ffff */
.L_x_24722:
        /* <DEDUP_REMOVED lines=14> */
.L_x_26039:


//--------------------- .text._ZN4vllm25paged_attention_v1_kernelIffLi256ELi8ELi128ELNS_18Fp8KVCacheDataTypeE0ELb0EEEvPT_PKS2_PKT0_S8_ifPKiSA_iPKfiiiSC_SC_iiiii --------------------------
	.section	.text._ZN4vllm25paged_attention_v1_kernelIffLi256ELi8ELi128ELNS_18Fp8KVCacheDataTypeE0ELb0EEEvPT_PKS2_PKT0_S8_ifPKiSA_iPKfiiiSC_SC_iiiii,"ax",@progbits
	.align	128
        .global         _ZN4vllm25paged_attention_v1_kernelIffLi256ELi8ELi128ELNS_18Fp8KVCacheDataTypeE0ELb0EEEvPT_PKS2_PKT0_S8_ifPKiSA_iPKfiiiSC_SC_iiiii
        .type           _ZN4vllm25paged_attention_v1_kernelIffLi256ELi8ELi128ELNS_18Fp8KVCacheDataTypeE0ELb0EEEvPT_PKS2_PKT0_S8_ifPKiSA_iPKfiiiSC_SC_iiiii,@function
        .size           _ZN4vllm25paged_attention_v1_kernelIffLi256ELi8ELi128ELNS_18Fp8KVCacheDataTypeE0ELb0EEEvPT_PKS2_PKT0_S8_ifPKiSA_iPKfiiiSC_SC_iiiii,(.L_x_26040 - _ZN4vllm25paged_attention_v1_kernelIffLi256ELi8ELi128ELNS_18Fp8KVCacheDataTypeE0ELb0EEEvPT_PKS2_PKT0_S8_ifPKiSA_iPKfiiiSC_SC_iiiii)
        .other          _ZN4vllm25paged_attention_v1_kernelIffLi256ELi8ELi128ELNS_18Fp8KVCacheDataTypeE0ELb0EEEvPT_PKS2_PKT0_S8_ifPKiSA_iPKfiiiSC_SC_iiiii,@"STO_CUDA_ENTRY STV_DEFAULT"
_ZN4vllm25paged_attention_v1_kernelIffLi256ELi8ELi128ELNS_18Fp8KVCacheDataTypeE0ELb0EEEvPT_PKS2_PKT0_S8_ifPKiSA_iPKfiiiSC_SC_iiiii:
.text._ZN4vllm25paged_attention_v1_kernelIffLi256ELi8ELi128ELNS_18Fp8KVCacheDataTypeE0ELb0EEEvPT_PKS2_PKT0_S8_ifPKiSA_iPKfiiiSC_SC_iiiii:
[----:B------:R-:W-:Y:S01]  /*0000*/  LDC R1, c[0x0][0x37c] ;  /* 0x0000df00ff017b82 */ /* 0x000fe20000000800 */
[----:B------:R-:W0:Y:S07]  /*0010*/  S2R R73, SR_CTAID.Y ;  /* 0x0000000000497919 */ /* 0x000e2e0000002600 */
[----:B------:R-:W0:Y:S01]  /*0020*/  LDC.64 R88, c[0x0][0x3b0] ;  /* 0x0000ec00ff587b82 */ /* 0x000e220000000a00 */
[----:B------:R-:W1:Y:S01]  /*0030*/  LDCU.64 UR8, c[0x0][0x358] ;  /* 0x00006b00ff0877ac */ /* 0x000e620008000a00 */
[----:B------:R-:W2:Y:S06]  /*0040*/  S2R R7, SR_CTAID.X ;  /* 0x0000000000077919 */ /* 0x000eac0000002500 */
[----:B------:R-:W3:Y:S08]  /*0050*/  LDC R11, c[0x0][0x3a0] ;  /* 0x0000e800ff0b7b82 */ /* 0x000ef00000000800 */
[----:B------:R-:W4:Y:S08]  /*0060*/  LDC.64 R2, c[0x0][0x3c0] ;  /* 0x0000f000ff027b82 */ /* 0x000f300000000a00 */
[----:B------:R-:W2:Y:S01]  /*0070*/  LDC R8, c[0x0][0x370] ;  /* 0x0000dc00ff087b82 */ /* 0x000ea20000000800 */
[----:B------:R-:W-:-:S07]  /*0080*/  HFMA2 R0, -RZ, RZ, 0, 0 ;  /* 0x00000000ff007431 */ /* 0x000fce00000001ff */
[----:B------:R-:W2:Y:S01]  /*0090*/  S2UR UR7, SR_CgaCtaId ;  /* 0x00000000000779c3 */ /* 0x000ea20000008800 */
[----:B0-----:R-:W-:Y:S01]  /*00a0*/  IMAD.WIDE.U32 R88, R73, 0x4, R88 ;  /* 0x0000000449587825 */ /* 0x001fe200078e0058 */
[----:B------:R-:W-:Y:S01]  /*00b0*/  UMOV UR5, 0x400 ;  /* 0x0000040000057882 */ /* 0x000fe20000000000 */
[----:B------:R-:W0:Y:S04]  /*00c0*/  LDCU UR13, c[0x0][0x3cc] ;  /* 0x00007980ff0d77ac */ /* 0x000e280008000800 */
[----:B-1----:R-:W2:Y:S01]  /*00d0*/  LDG.E.CONSTANT R88, desc[UR8][R88.64] ;  /* 0x0000000858587981 */ /* 0x002ea2000c1e9900 */
[----:B---3--:R-:W-:Y:S01]  /*00e0*/  IABS R9, R11 ;  /* 0x0000000b00097213 */ /* 0x008fe20000000000 */
[----:B------:R-:W1:Y:S01]  /*00f0*/  LDCU UR16, c[0x0][0x3a4] ;  /* 0x00007480ff1077ac */ /* 0x000e620008000800 */
[----:B----4-:R-:W-:-:S02]  /*0100*/  ISETP.NE.U32.AND P0, PT, R2, RZ, PT ;  /* 0x000000ff0200720c */ /* 0x010fc40003f05070 */
[----:B------:R-:W3:Y:S02]  /*0110*/  I2F.RP R6, R9 ;  /* 0x0000000900067306 */ /* 0x000ee40000209400 */
[----:B------:R-:W-:-:S06]  /*0120*/  ISETP.NE.AND.EX P0, PT, R3, RZ, PT, P0 ;  /* 0x000000ff0300720c */ /* 0x000fcc0003f05300 */
[----:B---3--:R-:W3:Y:S07]  /*0130*/  MUFU.RCP R6, R6 ;  /* 0x0000000600067308 */ /* 0x008eee0000001000 */
[----:B------:R-:W2:Y:S01]  /*0140*/  @P0 LDC.64 R2, c[0x0][0x3c0] ;  /* 0x0000f000ff020b82 */ /* 0x000ea20000000a00 */
[----:B---3--:R-:W-:-:S04]  /*0150*/  IADD3 R4, PT, PT, R6, 0xffffffe, RZ ;  /* 0x0ffffffe06047810 */ /* 0x008fc80007ffe0ff */
[----:B------:R3:W4:Y:S01]  /*0160*/  F2I.FTZ.U32.TRUNC.NTZ R5, R4 ;  /* 0x0000000400057305 */ /* 0x000722000021f000 */
[----:B--2---:R-:W-:-:S05]  /*0170*/  @P0 IMAD.WIDE.U32 R2, R7, 0x4, R2 ;  /* 0x0000000407020825 */ /* 0x004fca00078e0002 */
[----:B------:R2:W5:Y:S01]  /*0180*/  @P0 LDG.E.CONSTANT R0, desc[UR8][R2.64] ;  /* 0x0000000802000981 */ /* 0x000562000c1e9900 */
[----:B---3--:R-:W-:Y:S01]  /*0190*/  MOV R4, RZ ;  /* 0x000000ff00047202 */ /* 0x008fe20000000f00 */
[----:B----4-:R-:W-:-:S04]  /*01a0*/  IMAD.MOV R10, RZ, RZ, -R5 ;  /* 0x000000ffff0a7224 */ /* 0x010fc800078e0a05 */
[----:B--2---:R-:W-:Y:S01]  /*01b0*/  IMAD R3, R10, R9, RZ ;  /* 0x000000090a037224 */ /* 0x004fe200078e02ff */
[----:B------:R-:W-:-:S03]  /*01c0*/  IABS R2, R8 ;  /* 0x0000000800027213 */ /* 0x000fc60000000000 */
        /* <DEDUP_REMOVED lines=11> */
[----:B------:R-:W-:-:S05]  /*0280*/  @P0 IADD3 R5, PT, PT, R5, 0x1, RZ ;  /* 0x0000000105050810 */ /* 0x000fca0007ffe0ff */
[----:B------:R-:W-:-:S05]  /*0290*/  IMAD.MOV.U32 R14, RZ, RZ, R5 ;  /* 0x000000ffff0e7224 */ /* 0x000fca00078e0005 */
[----:B------:R-:W-:Y:S02]  /*02a0*/  @!P2 IADD3 R14, PT, PT, -R14, RZ, RZ ;  /* 0x000000ff0e0ea210 */ /* 0x000fe40007ffe1ff */
[----:B------:R-:W-:-:S04]  /*02b0*/  @!P1 LOP3.LUT R14, RZ, R11, RZ, 0x33, !PT ;  /* 0x0000000bff0e9212 */ /* 0x000fc800078e33ff */
[----:B------:R-:W-:-:S04]  /*02c0*/  IABS R6, R14 ;  /* 0x0000000e00067213 */ /* 0x000fc80000000000 */
[----:B------:R-:W2:Y:S08]  /*02d0*/  I2F.RP R3, R6 ;  /* 0x0000000600037306 */ /* 0x000eb00000209400 */
[----:B--2---:R-:W2:Y:S01]  /*02e0*/  MUFU.RCP R3, R3 ;  /* 0x0000000300037308 */ /* 0x004ea20000001000 */
[----:B------:R-:W3:Y:S01]  /*02f0*/  S2R R2, SR_TID.X ;  /* 0x0000000000027919 */ /* 0x000ee20000002100 */
[----:B--2---:R-:W-:-:S06]  /*0300*/  IADD3 R4, PT, PT, R3, 0xffffffe, RZ ;  /* 0x0ffffffe03047810 */ /* 0x004fcc0007ffe0ff */
[----:B------:R2:W4:Y:S01]  /*0310*/  F2I.FTZ.U32.TRUNC.NTZ R5, R4 ;  /* 0x0000000400057305 */ /* 0x000522000021f000 */
[----:B------:R-:W-:Y:S01]  /*0320*/  IABS R8, R14 ;  /* 0x0000000e00087213 */ /* 0x000fe20000000000 */
[----:B--2---:R-:W-:Y:S02]  /*0330*/  HFMA2 R4, -RZ, RZ, 0, 0 ;  /* 0x00000000ff047431 */ /* 0x004fe400000001ff */
[----:B----4-:R-:W-:-:S04]  /*0340*/  IMAD.MOV R9, RZ, RZ, -R5 ;  /* 0x000000ffff097224 */ /* 0x010fc800078e0a05 */
[----:B------:R-:W-:Y:S01]  /*0350*/  IMAD R9, R9, R6, RZ ;  /* 0x0000000609097224 */ /* 0x000fe200078e02ff */
[----:B------:R-:W-:-:S03]  /*0360*/  IABS R3, R7 ;  /* 0x0000000700037213 */ /* 0x000fc60000000000 */
[----:B------:R-:W-:Y:S01]  /*0370*/  IMAD.HI.U32 R5, R5, R9, R4 ;  /* 0x0000000905057227 */ /* 0x000fe200078e0004 */
[----:B------:R-:W-:Y:S02]  /*0380*/  IADD3 R4, PT, PT, RZ, -R8, RZ ;  /* 0x80000008ff047210 */ /* 0x000fe40007ffe0ff */
[----:B------:R-:W2:Y:S03]  /*0390*/  LDC R8, c[0x0][0x3c8] ;  /* 0x0000f200ff087b82 */ /* 0x000ea60000000800 */
[----:B------:R-:W-:-:S04]  /*03a0*/  IMAD.HI.U32 R90, R5, R3, RZ ;  /* 0x00000003055a7227 */ /* 0x000fc800078e00ff */
[----:B------:R-:W-:Y:S01]  /*03b0*/  IMAD R3, R90, R4, R3 ;  /* 0x000000045a037224 */ /* 0x000fe200078e0203 */
[----:B---3--:R-:W-:-:S04]  /*03c0*/  ISETP.GT.U32.AND P3, PT, R2, 0xff, PT ;  /* 0x000000ff0200780c */ /* 0x008fc80003f64070 */
[----:B------:R-:W-:Y:S02]  /*03d0*/  ISETP.GT.U32.AND P2, PT, R6, R3, PT ;  /* 0x000000030600720c */ /* 0x000fe40003f44070 */
[----:B------:R-:W-:Y:S02]  /*03e0*/  LOP3.LUT R4, R7, R14, RZ, 0x3c, !PT ;  /* 0x0000000e07047212 */ /* 0x000fe400078e3cff */
[----:B------:R-:W-:Y:S02]  /*03f0*/  SHF.L.U32 R69, R2, 0x8, RZ ;  /* 0x0000000802457819 */ /* 0x000fe400000006ff */
[----:B------:R-:W-:Y:S01]  /*0400*/  ISETP.GE.AND P0, PT, R4, RZ, PT ;  /* 0x000000ff0400720c */ /* 0x000fe20003f06270 */
[----:B------:R-:W-:Y:S01]  /*0410*/  ULEA UR6, UR7, UR5, 0x18 ;  /* 0x0000000507067291 */ /* 0x000fe2000f8ec0ff */
[----:B--2---:R-:W-:-:S05]  /*0420*/  IMAD R4, R73, R8, RZ ;  /* 0x0000000849047224 */ /* 0x004fca00078e02ff */
[----:B------:R-:W-:Y:S01]  /*0430*/  @!P2 IMAD.IADD R3, R3, 0x1, -R6 ;  /* 0x000000010303a824 */ /* 0x000fe200078e0a06 */
[----:B------:R-:W-:Y:S01]  /*0440*/  LOP3.LUT R69, R69, 0x300, RZ, 0xc0, !PT ;  /* 0x0000030045457812 */ /* 0x000fe200078ec0ff */
[----:B------:R-:W-:Y:S01]  /*0450*/  BSSY.RECONVERGENT B0, `(.L_x_24723) ;  /* 0x000001c000007945 */ /* 0x000fe20003800200 */
[----:B------:R-:W-:Y:S02]  /*0460*/  LEA R7, P4, R7, R4, 0x8 ;  /* 0x0000000407077211 */ /* 0x000fe400078840ff */
[----:B------:R-:W-:Y:S02]  /*0470*/  ISETP.GE.U32.AND P1, PT, R3, R6, PT ;  /* 0x000000060300720c */ /* 0x000fe40003f26070 */
[----:B------:R-:W-:Y:S02]  /*0480*/  SHF.R.U32.HI R68, RZ, 0x2, R2 ;  /* 0x00000002ff447819 */ /* 0x000fe40000011602 */
[----:B------:R-:W-:Y:S02]  /*0490*/  IADD3 R3, PT, PT, R69, UR6, RZ ;  /* 0x0000000645037c10 */ /* 0x000fe4000fffe0ff */
[----:B------:R-:W-:Y:S01]  /*04a0*/  LEA.HI.X.SX32 R10, R4, RZ, 0x1, P4 ;  /* 0x000000ff040a7211 */ /* 0x000fe200020f0eff */
[----:B------:R-:W-:Y:S01]  /*04b0*/  VIADD R9, R88, 0x7 ;  /* 0x0000000758097836 */ /* 0x000fe20000000000 */
[----:B01----:R-:W-:Y:S06]  /*04c0*/  @P3 BRA `(.L_x_24724) ;  /* 0x0000000000503947 */ /* 0x003fec0003800000 */
[----:B------:R-:W-:Y:S01]  /*04d0*/  ISETP.GT.U32.AND P3, PT, R2, 0x7f, PT ;  /* 0x0000007f0200780c */ /* 0x000fe20003f64070 */
[----:B------:R-:W0:Y:S01]  /*04e0*/  LDCU.64 UR10, c[0x0][0x388] ;  /* 0x00007100ff0a77ac */ /* 0x000e220008000a00 */
[----:B------:R-:W-:Y:S02]  /*04f0*/  SHF.L.U32 R8, R68, 0x2, RZ ;  /* 0x0000000244087819 */ /* 0x000fe400000006ff */
[----:B------:R-:W-:-:S04]  /*0500*/  LOP3.LUT R5, R2, 0xfc, RZ, 0xc0, !PT ;  /* 0x000000fc02057812 */ /* 0x000fc800078ec0ff */
[----:B------:R-:W-:-:S04]  /*0510*/  LOP3.LUT R5, R5, 0x3, R2, 0xf8, !PT ;  /* 0x0000000305057812 */ /* 0x000fc800078ef802 */
[----:B------:R-:W-:Y:S02]  /*0520*/  IADD3 R5, P4, PT, R5, R7, RZ ;  /* 0x0000000705057210 */ /* 0x000fe40007f9e0ff */
[----:B------:R-:W-:-:S03]  /*0530*/  @!P3 LOP3.LUT R4, R8, 0x3, R2, 0xf8, !PT ;  /* 0x000000030804b812 */ /* 0x000fc600078ef802 */
[----:B------:R-:W-:Y:S01]  /*0540*/  IMAD.X R12, RZ, RZ, R10, P4 ;  /* 0x000000ffff0c7224 */ /* 0x000fe200020e060a */
[----:B------:R-:W-:-:S04]  /*0550*/  @!P3 IADD3 R4, PT, PT, R4, 0x80, RZ ;  /* 0x000000800404b810 */ /* 0x000fc80007ffe0ff */
[----:B------:R-:W-:Y:S02]  /*0560*/  @!P3 IADD3 R7, P5, PT, R4, R7, RZ ;  /* 0x000000070407b210 */ /* 0x000fe40007fbe0ff */
[----:B0-----:R-:W-:Y:S02]  /*0570*/  LEA R4, P4, R5, UR10, 0x2 ;  /* 0x0000000a05047c11 */ /* 0x001fe4000f8810ff */
[----:B------:R-:W-:Y:S02]  /*0580*/  @!P3 IADD3.X R10, PT, PT, RZ, R10, RZ, P5, !PT ;  /* 0x0000000aff0ab210 */ /* 0x000fe40002ffe4ff */
[----:B------:R-:W-:Y:S02]  /*0590*/  @!P3 LEA R6, P5, R7, UR10, 0x2 ;  /* 0x0000000a0706bc11 */ /* 0x000fe4000f8a10ff */
[----:B------:R-:W-:Y:S02]  /*05a0*/  LEA.HI.X R5, R5, UR11, R12, 0x2, P4 ;  /* 0x0000000b05057c11 */ /* 0x000fe4000a0f140c */
[----:B------:R-:W-:-:S03]  /*05b0*/  @!P3 LEA.HI.X R7, R7, UR11, R10, 0x2, P5 ;  /* 0x0000000b0707bc11 */ /* 0x000fc6000a8f140a */
[----:B------:R-:W2:Y:S04]  /*05c0*/  LDG.E.CONSTANT R4, desc[UR8][R4.64] ;  /* 0x0000000804047981 */ /* 0x000ea8000c1e9900 */
[----:B------:R-:W3:Y:S01]  /*05d0*/  @!P3 LDG.E.CONSTANT R6, desc[UR8][R6.64] ;  /* 0x000000080606b981 */ /* 0x000ee2000c1e9900 */
[----:B------:R-:W-:-:S05]  /*05e0*/  IADD3 R3, PT, PT, R3, R8, RZ ;  /* 0x0000000803037210 */ /* 0x000fca0007ffe0ff */
[----:B--2---:R0:W-:Y:S04]  /*05f0*/  STS [R3], R4 ;  /* 0x0000000403007388 */ /* 0x0041e80000000800 */
[----:B---3--:R0:W-:Y:S02]  /*0600*/  @!P3 STS [R3+0x80], R6 ;  /* 0x000080060300b388 */ /* 0x0081e40000000800 */
.L_x_24724:
[----:B------:R-:W-:Y:S05]  /*0610*/  BSYNC.RECONVERGENT B0 ;  /* 0x0000000000007941 */ /* 0x000fea0003800200 */
.L_x_24723:
[----:B0-----:R-:W-:Y:S01]  /*0620*/  SHF.R.S32.HI R4, RZ, 0x1f, R9 ;  /* 0x0000001fff047819 */ /* 0x001fe20000011409 */
[----:B------:R-:W0:Y:S01]  /*0630*/  LDCU UR4, c[0x0][0x3b8] ;  /* 0x00007700ff0477ac */ /* 0x000e220008000800 */
[----:B------:R-:W-:Y:S01]  /*0640*/  @!P2 VIADD R90, R90, 0x1 ;  /* 0x000000015a5aa836 */ /* 0x000fe20000000000 */
[----:B------:R-:W-:Y:S01]  /*0650*/  SHF.R.U32.HI R74, RZ, 0x5, R2 ;  /* 0x00000005ff4a7819 */ /* 0x000fe20000011602 */
[----:B------:R-:W-:Y:S01]  /*0660*/  BSSY B0, `(.L_x_24725) ;  /* 0x00000d3000007945 */ /* 0x000fe20003800000 */
[----:B------:R-:W-:Y:S01]  /*0670*/  LEA.HI R3, R4, R9, RZ, 0x3 ;  /* 0x0000000904037211 */ /* 0x000fe200078f18ff */
[----:B------:R-:W1:Y:S01]  /*0680*/  LDCU.64 UR14, c[0x0][0x390] ;  /* 0x00007200ff0e77ac */ /* 0x000e620008000a00 */
[----:B------:R-:W-:Y:S01]  /*0690*/  @P1 IADD3 R90, PT, PT, R90, 0x1, RZ ;  /* 0x000000015a5a1810 */ /* 0x000fe20007ffe0ff */
[----:B------:R-:W-:Y:S01]  /*06a0*/  IMAD.MOV.U32 R75, RZ, RZ, -0x800001 ;  /* 0xff7fffffff4b7424 */ /* 0x000fe200078e00ff */
[----:B------:R-:W-:Y:S01]  /*06b0*/  SHF.R.S32.HI R3, RZ, 0x3, R3 ;  /* 0x00000003ff037819 */ /* 0x000fe20000011403 */
[----:B------:R-:W-:Y:S01]  /*06c0*/  BAR.SYNC.DEFER_BLOCKING 0x0 ;  /* 0x0000000000007b1d */ /* 0x000fe20000010000 */
[----:B------:R-:W-:-:S02]  /*06d0*/  ISETP.NE.AND P2, PT, R14, RZ, PT ;  /* 0x000000ff0e00720c */ /* 0x000fc40003f45270 */
[----:B------:R-:W-:Y:S02]  /*06e0*/  ISETP.GE.AND P1, PT, R74, R3, PT ;  /* 0x000000034a00720c */ /* 0x000fe40003f26270 */
[----:B------:R-:W-:Y:S01]  /*06f0*/  @!P0 IADD3 R90, PT, PT, -R90, RZ, RZ ;  /* 0x000000ff5a5a8210 */ /* 0x000fe20007ffe1ff */
[----:B0-----:R-:W-:-:S08]  /*0700*/  IMAD R73, R73, UR4, RZ ;  /* 0x0000000449497c24 */ /* 0x001fd0000f8e02ff */
[----:B------:R-:W-:Y:S02]  /*0710*/  @!P2 LOP3.LUT R90, RZ, R14, RZ, 0x33, !PT ;  /* 0x0000000eff5aa212 */ /* 0x000fe400078e33ff */
[----:B-1----:R-:W-:Y:S05]  /*0720*/  @P1 BRA `(.L_x_24726) ;  /* 0x0000000c00181947 */ /* 0x002fea0003800000 */
[----:B------:R-:W0:Y:S01]  /*0730*/  LDCU.64 UR10, c[0x0][0x3a8] ;  /* 0x00007500ff0a77ac */ /* 0x000e220008000a00 */
[----:B------:R-:W-:Y:S01]  /*0740*/  SHF.R.U32.HI R70, RZ, 0x3, R2 ;  /* 0x00000003ff467819 */ /* 0x000fe20000011602 */
[----:B------:R-:W1:Y:S01]  /*0750*/  LDS.128 R4, [R69+UR6] ;  /* 0x0000000645047984 */ /* 0x000e620008000c00 */
[----:B------:R-:W-:Y:S01]  /*0760*/  MOV R71, RZ ;  /* 0x000000ff00477202 */ /* 0x000fe20000000f00 */
[----:B------:R-:W2:Y:S01]  /*0770*/  LDCU UR12, c[0x0][0x3d0] ;  /* 0x00007a00ff0c77ac */ /* 0x000ea20008000800 */
[----:B------:R-:W-:Y:S01]  /*0780*/  LOP3.LUT R70, R70, 0x7c, RZ, 0xc0, !PT ;  /* 0x0000007c46467812 */ /* 0x000fe200078ec0ff */
[----:B------:R-:W3:Y:S01]  /*0790*/  LDS.128 R8, [R69+UR6+0x10] ;  /* 0x0000100645087984 */ /* 0x000ee20008000c00 */
[----:B------:R-:W-:Y:S01]  /*07a0*/  MOV R75, 0xff7fffff ;  /* 0xff7fffff004b7802 */ /* 0x000fe20000000f00 */
[----:B------:R-:W-:Y:S02]  /*07b0*/  UIADD3 UR4, UPT, UPT, UR5, 0x420, URZ ;  /* 0x0000042005047890 */ /* 0x000fe4000fffe0ff */
[----:B------:R-:W-:Y:S01]  /*07c0*/  IMAD.WIDE R70, R73, 0x4, R70 ;  /* 0x0000000449467825 */ /* 0x000fe200078e0246 */
[----:B------:R-:W4:Y:S01]  /*07d0*/  LDS.128 R12, [R69+UR6+0x20] ;  /* 0x00002006450c7984 */ /* 0x000f220008000c00 */
[----:B------:R-:W-:-:S03]  /*07e0*/  ULEA UR4, UR7, UR4, 0x18 ;  /* 0x0000000407047291 */ /* 0x000fc6000f8ec0ff */
[----:B------:R-:W1:Y:S01]  /*07f0*/  LDS.128 R16, [R69+UR6+0x30] ;  /* 0x0000300645107984 */ /* 0x000e620008000c00 */
[----:B0-----:R-:W-:-:S03]  /*0800*/  IADD3 R76, P0, PT, R70, UR10, RZ ;  /* 0x0000000a464c7c10 */ /* 0x001fc6000ff1e0ff */
[----:B------:R-:W0:Y:S01]  /*0810*/  LDS.128 R20, [R69+UR6+0x40] ;  /* 0x0000400645147984 */ /* 0x000e220008000c00 */
[C---:B------:R-:W-:Y:S02]  /*0820*/  SHF.L.U32 R70, R68.reuse, 0x2, RZ ;  /* 0x0000000244467819 */ /* 0x040fe400000006ff */
[----:B------:R-:W-:Y:S01]  /*0830*/  IADD3.X R77, PT, PT, R71, UR11, RZ, P0, !PT ;  /* 0x0000000b474d7c10 */ /* 0x000fe200087fe4ff */
[----:B------:R-:W0:Y:S01]  /*0840*/  LDS.128 R24, [R69+UR6+0x50] ;  /* 0x0000500645187984 */ /* 0x000e220008000c00 */
[----:B------:R-:W-:Y:S01]  /*0850*/  LOP3.LUT R71, R68, 0x7, RZ, 0xc0, !PT ;  /* 0x0000000744477812 */ /* 0x000fe200078ec0ff */
[----:B--2---:R-:W-:Y:S01]  /*0860*/  IMAD R73, R90, UR12, RZ ;  /* 0x0000000c5a497c24 */ /* 0x004fe2000f8e02ff */
[----:B------:R-:W-:Y:S01]  /*0870*/  LOP3.LUT R68, R2, 0x1f, RZ, 0xc0, !PT ;  /* 0x0000001f02447812 */ /* 0x000fe200078ec0ff */
[----:B------:R-:W2:Y:S01]  /*0880*/  LDS.128 R28, [R69+UR6+0x60] ;  /* 0x00006006451c7984 */ /* 0x000ea20008000c00 */
[----:B-----5:R-:W-:Y:S01]  /*0890*/  FSETP.NEU.FTZ.AND P0, PT, R0, RZ, PT ;  /* 0x000000ff0000720b */ /* 0x020fe20003f1d000 */
[----:B------:R-:W-:Y:S01]  /*08a0*/  IMAD R71, R74, 0x8, R71 ;  /* 0x000000084a477824 */ /* 0x000fe200078e0247 */
[----:B------:R-:W-:Y:S01]  /*08b0*/  IADD3 R68, P1, PT, R68, R73, RZ ;  /* 0x0000004944447210 */ /* 0x000fe20007f3e0ff */
[----:B------:R-:W0:Y:S02]  /*08c0*/  LDS.128 R32, [R69+UR6+0x70] ;  /* 0x0000700645207984 */ /* 0x000e240008000c00 */
[C---:B------:R-:W-:Y:S01]  /*08d0*/  IMAD.IADD R78, R71.reuse, 0x1, -R88 ;  /* 0x00000001474e7824 */ /* 0x040fe200078e0a58 */
[----:B------:R-:W-:Y:S01]  /*08e0*/  IADD3 R79, PT, PT, R71, 0x1, RZ ;  /* 0x00000001474f7810 */ /* 0x000fe20007ffe0ff */
        /* <DEDUP_REMOVED lines=8> */
[----:B---3--:R-:W-:-:S04]  /*0970*/  LOP3.LUT R69, R70, 0x1c, RZ, 0xc0, !PT ;  /* 0x0000001c46457812 */ /* 0x008fc800078ec0ff */
[----:B------:R-:W-:-:S04]  /*0980*/  LEA R69, R74, R69, 0x5 ;  /* 0x000000454a457211 */ /* 0x000fc800078e28ff */
[----:B------:R-:W-:Y:S02]  /*0990*/  IADD3 R80, PT, PT, R69, UR4, RZ ;  /* 0x0000000445507c10 */ /* 0x000fe4000fffe0ff */
[----:B-12-4-:R-:W-:-:S07]  /*09a0*/  LEA.HI.X.SX32 R69, R73, RZ, 0x1, P1 ;  /* 0x000000ff49457211 */ /* 0x016fce00008f0eff */
.L_x_24728:
[----:B------:R-:W2:Y:S02]  /*09b0*/  LDG.E.CONSTANT R71, desc[UR8][R76.64] ;  /* 0x000000084c477981 */ /* 0x000ea4000c1e9900 */
[----:B0-2---:R-:W-:-:S03]  /*09c0*/  IMAD.WIDE R70, R71, UR13, R68 ;  /* 0x0000000d47467c25 */ /* 0x005fc6000f8e0244 */
        /* <DEDUP_REMOVED lines=10> */
[----:B------:R-:W5:Y:S01]  /*0a70*/  LDG.E.CONSTANT R92, desc[UR8][R72.64+0x1f80] ;  /* 0x001f8008485c7981 */ /* 0x000f62000c1e9900 */
[----:B--2---:R-:W-:-:S04]  /*0a80*/  FMUL.FTZ R87, R82, R5 ;  /* 0x0000000552577220 */ /* 0x004fc80000410000 */
[----:B---3--:R-:W-:Y:S02]  /*0a90*/  FFMA.FTZ R82, R4, R81, R87 ;  /* 0x0000005104527223 */ /* 0x008fe40000010057 */
[----:B------:R-:W2:Y:S02]  /*0aa0*/  LDG.E.CONSTANT R81, desc[UR8][R72.64+0x400] ;  /* 0x0004000848517981 */ /* 0x000ea4000c1e9900 */
[----:B----4-:R-:W-:Y:S02]  /*0ab0*/  FFMA.FTZ R83, R83, R6, R82 ;  /* 0x0000000653537223 */ /* 0x010fe40000010052 */
[----:B------:R-:W3:Y:S02]  /*0ac0*/  LDG.E.CONSTANT R82, desc[UR8][R72.64+0x380] ;  /* 0x0003800848527981 */ /* 0x000ee4000c1e9900 */
[----:B-----5:R-:W-:Y:S02]  /*0ad0*/  FFMA.FTZ R83, R84, R7, R83 ;  /* 0x0000000754537223 */ /* 0x020fe40000010053 */
[----:B------:R-:W4:Y:S02]  /*0ae0*/  LDG.E.CONSTANT R84, desc[UR8][R72.64+0x480] ;  /* 0x0004800848547981 */ /* 0x000f24000c1e9900 */
[----:B------:R-:W-:-:S02]  /*0af0*/  FFMA.FTZ R83, R8, R85, R83 ;  /* 0x0000005508537223 */ /* 0x000fc40000010053 */
[----:B------:R-:W5:Y:S02]  /*0b00*/  LDG.E.CONSTANT R85, desc[UR8][R72.64+0x500] ;  /* 0x0005000848557981 */ /* 0x000f64000c1e9900 */
[----:B------:R-:W-:Y:S02]  /*0b10*/  FFMA.FTZ R70, R70, R9, R83 ;  /* 0x0000000946467223 */ /* 0x000fe40000010053 */
[----:B------:R-:W5:Y:S02]  /*0b20*/  LDG.E.CONSTANT R83, desc[UR8][R72.64+0x600] ;  /* 0x0006000848537981 */ /* 0x000f64000c1e9900 */
[----:B------:R-:W-:Y:S02]  /*0b30*/  FFMA.FTZ R87, R71, R10, R70 ;  /* 0x0000000a47577223 */ /* 0x000fe40000010046 */
[----:B------:R-:W5:Y:S04]  /*0b40*/  LDG.E.CONSTANT R70, desc[UR8][R72.64+0x680] ;  /* 0x0006800848467981 */ /* 0x000f68000c1e9900 */
[----:B------:R-:W5:Y:S01]  /*0b50*/  LDG.E.CONSTANT R71, desc[UR8][R72.64+0x700] ;  /* 0x0007000848477981 */ /* 0x000f62000c1e9900 */
[----:B---3--:R-:W-:-:S03]  /*0b60*/  FFMA.FTZ R87, R82, R11, R87 ;  /* 0x0000000b52577223 */ /* 0x008fc60000010057 */
[----:B------:R-:W3:Y:S01]  /*0b70*/  LDG.E.CONSTANT R82, desc[UR8][R72.64+0x780] ;  /* 0x0007800848527981 */ /* 0x000ee2000c1e9900 */
[----:B--2---:R-:W-:-:S04]  /*0b80*/  FFMA.FTZ R81, R12, R81, R87 ;  /* 0x000000510c517223 */ /* 0x004fc80000010057 */
[----:B----4-:R-:W-:Y:S02]  /*0b90*/  FFMA.FTZ R84, R84, R13, R81 ;  /* 0x0000000d54547223 */ /* 0x010fe40000010051 */
[----:B------:R-:W0:Y:S02]  /*0ba0*/  LDG.E.CONSTANT R81, desc[UR8][R72.64+0x800] ;  /* 0x0008000848517981 */ /* 0x000e24000c1e9900 */
[----:B-----5:R-:W-:Y:S02]  /*0bb0*/  FFMA.FTZ R85, R85, R14, R84 ;  /* 0x0000000e55557223 */ /* 0x020fe40000010054 */
[----:B------:R-:W2:Y:S02]  /*0bc0*/  LDG.E.CONSTANT R84, desc[UR8][R72.64+0x880] ;  /* 0x0008800848547981 */ /* 0x000ea4000c1e9900 */
[----:B------:R-:W-:Y:S02]  /*0bd0*/  FFMA.FTZ R85, R86, R15, R85 ;  /* 0x0000000f56557223 */ /* 0x000fe40000010055 */
[----:B------:R-:W4:Y:S02]  /*0be0*/  LDG.E.CONSTANT R86, desc[UR8][R72.64+0x980] ;  /* 0x0009800848567981 */ /* 0x000f24000c1e9900 */
[----:B------:R-:W-:-:S02]  /*0bf0*/  FFMA.FTZ R83, R16, R83, R85 ;  /* 0x0000005310537223 */ /* 0x000fc40000010055 */
[----:B------:R-:W5:Y:S02]  /*0c00*/  LDG.E.CONSTANT R85, desc[UR8][R72.64+0x900] ;  /* 0x0009000848557981 */ /* 0x000f64000c1e9900 */
[----:B------:R-:W-:Y:S02]  /*0c10*/  FFMA.FTZ R70, R70, R17, R83 ;  /* 0x0000001146467223 */ /* 0x000fe40000010053 */
[----:B------:R-:W4:Y:S02]  /*0c20*/  LDG.E.CONSTANT R83, desc[UR8][R72.64+0xa00] ;  /* 0x000a000848537981 */ /* 0x000f24000c1e9900 */
[----:B------:R-:W-:Y:S02]  /*0c30*/  FFMA.FTZ R87, R71, R18, R70 ;  /* 0x0000001247577223 */ /* 0x000fe40000010046 */
[----:B------:R-:W4:Y:S04]  /*0c40*/  LDG.E.CONSTANT R70, desc[UR8][R72.64+0xa80] ;  /* 0x000a800848467981 */ /* 0x000f28000c1e9900 */
[----:B------:R-:W4:Y:S01]  /*0c50*/  LDG.E.CONSTANT R71, desc[UR8][R72.64+0xb00] ;  /* 0x000b000848477981 */ /* 0x000f22000c1e9900 */
[----:B---3--:R-:W-:-:S03]  /*0c60*/  FFMA.FTZ R87, R82, R19, R87 ;  /* 0x0000001352577223 */ /* 0x008fc60000010057 */
[----:B------:R-:W3:Y:S01]  /*0c70*/  LDG.E.CONSTANT R82, desc[UR8][R72.64+0xb80] ;  /* 0x000b800848527981 */ /* 0x000ee2000c1e9900 */
[----:B0-----:R-:W-:-:S04]  /*0c80*/  FFMA.FTZ R81, R20, R81, R87 ;  /* 0x0000005114517223 */ /* 0x001fc80000010057 */
[----:B--2---:R-:W-:Y:S02]  /*0c90*/  FFMA.FTZ R84, R84, R21, R81 ;  /* 0x0000001554547223 */ /* 0x004fe40000010051 */
[----:B------:R-:W2:Y:S02]  /*0ca0*/  LDG.E.CONSTANT R81, desc[UR8][R72.64+0xc00] ;  /* 0x000c000848517981 */ /* 0x000ea4000c1e9900 */
[----:B-----5:R-:W-:Y:S02]  /*0cb0*/  FFMA.FTZ R85, R85, R22, R84 ;  /* 0x0000001655557223 */ /* 0x020fe40000010054 */
[----:B------:R-:W5:Y:S02]  /*0cc0*/  LDG.E.CONSTANT R84, desc[UR8][R72.64+0xc80] ;  /* 0x000c800848547981 */ /* 0x000f64000c1e9900 */
[----:B----4-:R-:W-:Y:S02]  /*0cd0*/  FFMA.FTZ R85, R86, R23, R85 ;  /* 0x0000001756557223 */ /* 0x010fe40000010055 */
[----:B------:R-:W4:Y:S02]  /*0ce0*/  LDG.E.CONSTANT R86, desc[UR8][R72.64+0xd80] ;  /* 0x000d800848567981 */ /* 0x000f24000c1e9900 */
[----:B------:R-:W-:-:S02]  /*0cf0*/  FFMA.FTZ R83, R24, R83, R85 ;  /* 0x0000005318537223 */ /* 0x000fc40000010055 */
[----:B------:R-:W4:Y:S02]  /*0d00*/  LDG.E.CONSTANT R85, desc[UR8][R72.64+0xd00] ;  /* 0x000d000848557981 */ /* 0x000f24000c1e9900 */
[----:B------:R-:W-:Y:S02]  /*0d10*/  FFMA.FTZ R70, R70, R25, R83 ;  /* 0x0000001946467223 */ /* 0x000fe40000010053 */
[----:B------:R-:W4:Y:S02]  /*0d20*/  LDG.E.CONSTANT R83, desc[UR8][R72.64+0xe00] ;  /* 0x000e000848537981 */ /* 0x000f24000c1e9900 */
[----:B------:R-:W-:Y:S02]  /*0d30*/  FFMA.FTZ R87, R71, R26, R70 ;  /* 0x0000001a47577223 */ /* 0x000fe40000010046 */
[----:B------:R-:W4:Y:S04]  /*0d40*/  LDG.E.CONSTANT R70, desc[UR8][R72.64+0xe80] ;  /* 0x000e800848467981 */ /* 0x000f28000c1e9900 */
[----:B------:R-:W4:Y:S01]  /*0d50*/  LDG.E.CONSTANT R71, desc[UR8][R72.64+0xf00] ;  /* 0x000f000848477981 */ /* 0x000f22000c1e9900 */
[----:B---3--:R-:W-:-:S03]  /*0d60*/  FFMA.FTZ R87, R82, R27, R87 ;  /* 0x0000001b52577223 */ /* 0x008fc60000010057 */
[----:B------:R-:W3:Y:S01]  /*0d70*/  LDG.E.CONSTANT R82, desc[UR8][R72.64+0xf80] ;  /* 0x000f800848527981 */ /* 0x000ee2000c1e9900 */
[----:B--2---:R-:W-:-:S04]  /*0d80*/  FFMA.FTZ R81, R28, R81, R87 ;  /* 0x000000511c517223 */ /* 0x004fc80000010057 */
[----:B-----5:R-:W-:Y:S02]  /*0d90*/  FFMA.FTZ R84, R84, R29, R81 ;  /* 0x0000001d54547223 */ /* 0x020fe40000010051 */
[----:B------:R-:W2:Y:S02]  /*0da0*/  LDG.E.CONSTANT R81, desc[UR8][R72.64+0x1000] ;  /* 0x0010000848517981 */ /* 0x000ea4000c1e9900 */
[----:B----4-:R-:W-:Y:S02]  /*0db0*/  FFMA.FTZ R85, R85, R30, R84 ;  /* 0x0000001e55557223 */ /* 0x010fe40000010054 */
[----:B------:R-:W4:Y:S02]  /*0dc0*/  LDG.E.CONSTANT R84, desc[UR8][R72.64+0x1080] ;  /* 0x0010800848547981 */ /* 0x000f24000c1e9900 */
[----:B------:R-:W-:Y:S02]  /*0dd0*/  FFMA.FTZ R85, R86, R31, R85 ;  /* 0x0000001f56557223 */ /* 0x000fe40000010055 */
[----:B------:R-:W5:Y:S02]  /*0de0*/  LDG.E.CONSTANT R86, desc[UR8][R72.64+0x1180] ;  /* 0x0011800848567981 */ /* 0x000f64000c1e9900 */
        /* <DEDUP_REMOVED lines=11> */
[----:B------:R-:W2:Y:S02]  /*0ea0*/  LDG.E.CONSTANT R81, desc[UR8][R72.64+0x1400] ;  /* 0x0014000848517981 */ /* 0x000ea4000c1e9900 */
[----:B-----5:R-:W-:Y:S02]  /*0eb0*/  FFMA.FTZ R85, R85, R38, R84 ;  /* 0x0000002655557223 */ /* 0x020fe40000010054 */
        /* <DEDUP_REMOVED lines=31> */
[----:B-----5:R-:W-:-:S04]  /*10b0*/  FFMA.FTZ R85, R85, R54, R84 ;  /* 0x0000003655557223 */ /* 0x020fc80000010054 */
[----:B------:R-:W-:Y:S02]  /*10c0*/  FFMA.FTZ R85, R86, R55, R85 ;  /* 0x0000003756557223 */ /* 0x000fe40000010055 */
[----:B------:R-:W4:Y:S02]  /*10d0*/  LDG.E.CONSTANT R86, desc[UR8][R72.64+0x1d80] ;  /* 0x001d800848567981 */ /* 0x000f24000c1e9900 */
[----:B------:R-:W-:Y:S02]  /*10e0*/  FFMA.FTZ R83, R56, R83, R85 ;  /* 0x0000005338537223 */ /* 0x000fe40000010055 */
[----:B------:R-:W5:Y:S02]  /*10f0*/  LDG.E.CONSTANT R85, desc[UR8][R72.64+0x1d00] ;  /* 0x001d000848557981 */ /* 0x000f64000c1e9900 */
[----:B------:R-:W-:Y:S02]  /*1100*/  FFMA.FTZ R84, R70, R57, R83 ;  /* 0x0000003946547223 */ /* 0x000fe40000010053 */
[----:B------:R-:W4:Y:S04]  /*1110*/  LDG.E.CONSTANT R70, desc[UR8][R72.64+0x1c80] ;  /* 0x001c800848467981 */ /* 0x000f28000c1e9900 */
[----:B------:R-:W5:Y:S01]  /*1120*/  LDG.E.CONSTANT R83, desc[UR8][R72.64+0x1e00] ;  /* 0x001e000848537981 */ /* 0x000f62000c1e9900 */
[----:B------:R-:W-:-:S03]  /*1130*/  FFMA.FTZ R87, R71, R58, R84 ;  /* 0x0000003a47577223 */ /* 0x000fc60000010054 */
[----:B------:R-:W5:Y:S04]  /*1140*/  LDG.E.CONSTANT R84, desc[UR8][R72.64+0x1e80] ;  /* 0x001e800848547981 */ /* 0x000f68000c1e9900 */
[----:B------:R-:W5:Y:S01]  /*1150*/  LDG.E.CONSTANT R71, desc[UR8][R72.64+0x1f00] ;  /* 0x001f000848477981 */ /* 0x000f62000c1e9900 */
[----:B------:R-:W-:Y:S01]  /*1160*/  UMOV UR4, 0xffffffff ;  /* 0xffffffff00047882 */ /* 0x000fe20000000000 */
[----:B---3--:R-:W-:-:S04]  /*1170*/  FFMA.FTZ R87, R82, R59, R87 ;  /* 0x0000003b52577223 */ /* 0x008fc80000010057 */
[----:B--2---:R-:W-:-:S04]  /*1180*/  FFMA.FTZ R81, R60, R81, R87 ;  /* 0x000000513c517223 */ /* 0x004fc80000010057 */
[----:B----4-:R-:W-:-:S04]  /*1190*/  FFMA.FTZ R70, R70, R61, R81 ;  /* 0x0000003d46467223 */ /* 0x010fc80000010051 */
[----:B-----5:R-:W-:-:S04]  /*11a0*/  FFMA.FTZ R85, R85, R62, R70 ;  /* 0x0000003e55557223 */ /* 0x020fc80000010046 */
[----:B------:R-:W-:-:S04]  /*11b0*/  FFMA.FTZ R85, R86, R63, R85 ;  /* 0x0000003f56557223 */ /* 0x000fc80000010055 */
[----:B------:R-:W-:-:S04]  /*11c0*/  FFMA.FTZ R83, R64, R83, R85 ;  /* 0x0000005340537223 */ /* 0x000fc80000010055 */
[----:B------:R-:W-:-:S04]  /*11d0*/  FFMA.FTZ R84, R84, R65, R83 ;  /* 0x0000004154547223 */ /* 0x000fc80000010053 */
[----:B------:R-:W-:-:S04]  /*11e0*/  FFMA.FTZ R71, R71, R66, R84 ;  /* 0x0000004247477223 */ /* 0x000fc80000010054 */
[----:B------:R-:W-:Y:S01]  /*11f0*/  FFMA.FTZ R71, R92, R67, R71 ;  /* 0x000000435c477223 */ /* 0x000fe20000010047 */
[----:B------:R-:W-:Y:S06]  /*1200*/  BRA.DIV UR4, `(.L_x_24727) ;  /* 0x0000003a04f07947 */ /* 0x000fec000b800000 */
[----:B------:R-:W0:Y:S02]  /*1210*/  SHFL.BFLY PT, R70, R71, 0x2, 0x1f ;  /* 0x0c401f0047467f89 */ /* 0x000e2400000e0000 */
[----:B0-----:R-:W-:-:S05]  /*1220*/  FADD.FTZ R70, R71, R70 ;  /* 0x0000004647467221 */ /* 0x001fca0000010000 */
[----:B------:R0:W1:Y:S02]  /*1230*/  SHFL.BFLY PT, R73, R70, 0x1, 0x1f ;  /* 0x0c201f0046497f89 */ /* 0x00006400000e0000 */
.L_x_24764:
[----:B------:R-:W-:Y:S01]  /*1240*/  VIADD R71, R78, 0x1 ;  /* 0x000000014e477836 */ /* 0x000fe20000000000 */
[----:B------:R-:W-:Y:S01]  /*1250*/  LOP3.LUT P3, RZ, R2, 0x3, RZ, 0xc0, !PT ;  /* 0x0000000302ff7812 */ /* 0x000fe2000786c0ff */
        /* <DEDUP_REMOVED lines=8> */
[C---:B------:R-:W-:Y:S02]  /*12e0*/  @!P3 IADD3 R71, PT, PT, R79.reuse, -0x1, RZ ;  /* 0xffffffff4f47b810 */ /* 0x040fe40007ffe0ff */
[----:B------:R-:W-:Y:S01]  /*12f0*/  IADD3 R79, PT, PT, R79, 0x20, RZ ;  /* 0x000000204f4f7810 */ /* 0x000fe20007ffe0ff */
[----:B------:R-:W-:Y:S01]  /*1300*/  FFMA.FTZ R72, R73, UR16, R72 ;  /* 0x0000001049487c23 */ /* 0x000fe20008010048 */
[CC--:B------:R-:W-:Y:S02]  /*1310*/  @!P3 ISETP.GE.AND P1, PT, R71.reuse, R88.reuse, PT ;  /* 0x000000584700b20c */ /* 0x0c0fe40003f26270 */
[----:B------:R-:W-:Y:S02]  /*1320*/  ISETP.GE.OR P4, PT, R71, R88, P3 ;  /* 0x000000584700720c */ /* 0x000fe40001f86670 */
[----:B------:R-:W-:-:S02]  /*1330*/  @!P3 FSEL R73, R72, RZ, !P1 ;  /* 0x000000ff4849b208 */ /* 0x000fc40004800000 */
[----:B------:R-:W-:-:S03]  /*1340*/  ISETP.GE.AND P1, PT, R74, R3, PT ;  /* 0x000000034a00720c */ /* 0x000fc60003f26270 */
[----:B------:R1:W-:Y:S06]  /*1350*/  @!P3 STS [R80], R73 ;  /* 0x000000495000b388 */ /* 0x0003ec0000000800 */
[----:B------:R-:W-:Y:S01]  /*1360*/  @!P4 FMNMX.FTZ R75, R75, R72, !PT ;  /* 0x000000484b4bc209 */ /* 0x000fe20007810000 */
[----:B-1----:R-:W-:-:S03]  /*1370*/  VIADD R80, R80, 0x80 ;  /* 0x0000008050507836 */ /* 0x002fc60000000000 */
[----:B------:R-:W-:Y:S05]  /*1380*/  @!P1 BRA `(.L_x_24728) ;  /* 0xfffffff400889947 */ /* 0x000fea000383ffff */
.L_x_24726:
[----:B------:R-:W-:Y:S05]  /*1390*/  BSYNC B0 ;  /* 0x0000000000007941 */ /* 0x000fea0003800000 */
.L_x_24725:
[----:B------:R-:W-:-:S03]  /*13a0*/  UMOV UR4, 0xffffffff ;  /* 0xffffffff00047882 */ /* 0x000fc60000000000 */
[----:B------:R-:W-:Y:S05]  /*13b0*/  BRA.DIV UR4, `(.L_x_24729) ;  /* 0x0000003a04cc7947 */ /* 0x000fea000b800000 */
[----:B-----5:R-:W1:Y:S02]  /*13c0*/  SHFL.BFLY PT, R0, R75, 0x10, 0x1f ;  /* 0x0e001f004b007f89 */ /* 0x020e6400000e0000 */
[----:B-1----:R-:W-:-:S05]  /*13d0*/  FMNMX.FTZ R0, R0, R75, !PT ;  /* 0x0000004b00007209 */ /* 0x002fca0007810000 */
[----:B------:R-:W1:Y:S02]  /*13e0*/  SHFL.BFLY PT, R5, R0, 0x8, 0x1f ;  /* 0x0d001f0000057f89 */ /* 0x000e6400000e0000 */
[----:B-1----:R-:W-:-:S05]  /*13f0*/  FMNMX.FTZ R5, R0, R5, !PT ;  /* 0x0000000500057209 */ /* 0x002fca0007810000 */
[----:B------:R1:W2:Y:S02]  /*1400*/  SHFL.BFLY PT, R4, R5, 0x4, 0x1f ;  /* 0x0c801f0005047f89 */ /* 0x0002a400000e0000 */
.L_x_24769:
        /* <DEDUP_REMOVED lines=47> */
.L_x_24734:
        /* <DEDUP_REMOVED lines=11> */
.L_x_24733:
[----:B------:R-:W-:Y:S05]  /*17b0*/  BSYNC.RECONVERGENT B1 ;  /* 0x0000000000017941 */ /* 0x000fea0003800200 */
.L_x_24732:
        /* <DEDUP_REMOVED lines=12> */
.L_x_24737:
        /* <DEDUP_REMOVED lines=100> */
.L_x_24736:
[----:B------:R-:W-:Y:S05]  /*1ec0*/  BSYNC.RECONVERGENT B1 ;  /* 0x0000000000017941 */ /* 0x000fea0003800200 */
.L_x_24735:
        /* <DEDUP_REMOVED lines=55> */
.L_x_24739:
[----:B------:R-:W-:Y:S05]  /*2240*/  BSYNC.RECONVERGENT B1 ;  /* 0x0000000000017941 */ /* 0x000fea0003800200 */
.L_x_24738:
        /* <DEDUP_REMOVED lines=26> */
.L_x_24731:
[----:B------:R-:W-:Y:S05]  /*23f0*/  BSYNC.RECONVERGENT B0 ;  /* 0x0000000000007941 */ /* 0x000fea0003800200 */
.L_x_24730:
        /* <DEDUP_REMOVED lines=40> */
.L_x_24744:
[----:B------:R-:W1:Y:S01]  /*2680*/  LDS R7, [R6] ;  /* 0x0000000006077984 */ /* 0x000e620000000800 */
[----:B------:R-:W-:-:S04]  /*2690*/  IADD3 R10, PT, PT, R10, 0x1, RZ ;  /* 0x000000010a0a7810 */ /* 0x000fc80007ffe0ff */
[----:B------:R-:W-:Y:S01]  /*26a0*/  ISETP.NE.AND P0, PT, R10, RZ, PT ;  /* 0x000000ff0a00720c */ /* 0x000fe20003f05270 */
[----:B-1----:R-:W-:-:S05]  /*26b0*/  FMUL.FTZ R7, R7, R33 ;  /* 0x0000002107077220 */ /* 0x002fca0000410000 */
[----:B------:R1:W-:Y:S02]  /*26c0*/  STS [R6], R7 ;  /* 0x0000000706007388 */ /* 0x0003e40000000800 */
[----:B-1----:R-:W-:-:S05]  /*26d0*/  VIADD R6, R6, 0x200 ;  /* 0x0000020006067836 */ /* 0x002fca0000000000 */
[----:B------:R-:W-:Y:S05]  /*26e0*/  @P0 BRA `(.L_x_24744) ;  /* 0xfffffffc00e40947 */ /* 0x000fea000383ffff */
.L_x_24743:
[----:B------:R-:W-:Y:S05]  /*26f0*/  BSYNC.RECONVERGENT B1 ;  /* 0x0000000000017941 */ /* 0x000fea0003800200 */
.L_x_24742:
        /* <DEDUP_REMOVED lines=12> */
.L_x_24747:
        /* <DEDUP_REMOVED lines=52> */
.L_x_24746:
[----:B------:R-:W-:Y:S05]  /*2b00*/  BSYNC.RECONVERGENT B1 ;  /* 0x0000000000017941 */ /* 0x000fea0003800200 */
.L_x_24745:
        /* <DEDUP_REMOVED lines=31> */
.L_x_24749:
[----:B------:R-:W-:Y:S05]  /*2d00*/  BSYNC.RECONVERGENT B1 ;  /* 0x0000000000017941 */ /* 0x000fea0003800200 */
.L_x_24748:
        /* <DEDUP_REMOVED lines=14> */
.L_x_24741:
[----:B------:R-:W-:Y:S05]  /*2df0*/  BSYNC.RECONVERGENT B0 ;  /* 0x0000000000007941 */ /* 0x000fea0003800200 */
.L_x_24740:
[----:B------:R-:W-:Y:S01]  /*2e00*/  ISETP.GE.AND P0, PT, R0, R3, PT ;  /* 0x000000030000720c */ /* 0x000fe20003f06270 */
[----:B------:R-:W3:Y:S08]  /*2e10*/  S2UR UR7, SR_CTAID.Y ;  /* 0x00000000000779c3 */ /* 0x000ef00000002600 */
[----:B------:R-:W-:Y:S01]  /*2e20*/  BAR.SYNC.DEFER_BLOCKING 0x0 ;  /* 0x0000000000007b1d */ /* 0x000fe20000010000 */
[----:B------:R-:W-:Y:S01]  /*2e30*/  HFMA2 R86, -RZ, RZ, 0, 0 ;  /* 0x00000000ff567431 */ /* 0x000fe200000001ff */
[----:B--2---:R-:W-:-:S02]  /*2e40*/  CS2R R4, SRZ ;  /* 0x0000000000047805 */ /* 0x004fc4000001ff00 */
[----:B-1----:R-:W-:Y:S02]  /*2e50*/  CS2R R6, SRZ ;  /* 0x0000000000067805 */ /* 0x002fe4000001ff00 */
[----:B------:R-:W-:Y:S02]  /*2e60*/  CS2R R68, SRZ ;  /* 0x0000000000447805 */ /* 0x000fe4000001ff00 */
[----:B0-----:R-:W-:Y:S01]  /*2e70*/  CS2R R70, SRZ ;  /* 0x0000000000467805 */ /* 0x001fe2000001ff00 */
[----:B------:R-:W0:Y:S01]  /*2e80*/  LDCU UR12, c[0x0][0x3cc] ;  /* 0x00007980ff0c77ac */ /* 0x000e220008000800 */
[----:B------:R-:W-:Y:S01]  /*2e90*/  BSSY.RECONVERGENT B0, `(.L_x_24750) ;  /* 0x000012b000007945 */ /* 0x000fe20003800200 */
[----:B------:R-:W-:Y:S02]  /*2ea0*/  CS2R R72, SRZ ;  /* 0x0000000000487805 */ /* 0x000fe4000001ff00 */
[----:B------:R-:W-:Y:S01]  /*2eb0*/  CS2R R74, SRZ ;  /* 0x00000000004a7805 */ /* 0x000fe2000001ff00 */
[----:B------:R-:W1:Y:S01]  /*2ec0*/  LDCU.64 UR4, c[0x0][0x398] ;  /* 0x00007300ff0477ac */ /* 0x000e620008000a00 */
[----:B------:R-:W-:Y:S01]  /*2ed0*/  CS2R R76, SRZ ;  /* 0x00000000004c7805 */ /* 0x000fe2000001ff00 */
[----:B------:R-:W-:Y:S01]  /*2ee0*/  IMAD.MOV.U32 R78, RZ, RZ, RZ ;  /* 0x000000ffff4e7224 */ /* 0x000fe200078e00ff */
[----:B---3--:R-:W-:Y:S06]  /*2ef0*/  @P0 BRA `(.L_x_24751) ;  /* 0x0000001000900947 */ /* 0x008fec0003800000 */
[----:B------:R-:W2:Y:S01]  /*2f00*/  LDC R11, c[0x0][0x3b8] ;  /* 0x0000ee00ff0b7b82 */ /* 0x000ea20000000800 */
[----:B------:R-:W-:Y:S01]  /*2f10*/  SHF.R.U32.HI R10, RZ, 0x3, R2 ;  /* 0x00000003ff0a7819 */ /* 0x000fe20000011602 */
[----:B------:R-:W3:Y:S01]  /*2f20*/  LDCU UR6, c[0x0][0x3d0] ;  /* 0x00007a00ff0677ac */ /* 0x000ee20008000800 */
[----:B------:R-:W-:Y:S02]  /*2f30*/  SHF.L.U32 R12, R2, 0x4, RZ ;  /* 0x00000004020c7819 */ /* 0x000fe400000006ff */
[----:B------:R-:W-:Y:S01]  /*2f40*/  LOP3.LUT R10, R10, 0x7c, RZ, 0xc0, !PT ;  /* 0x0000007c0a0a7812 */ /* 0x000fe200078ec0ff */
[----:B------:R-:W4:Y:S01]  /*2f50*/  LDCU.64 UR10, c[0x0][0x3a8] ;  /* 0x00007500ff0a77ac */ /* 0x000f220008000a00 */
[----:B------:R-:W-:Y:S02]  /*2f60*/  SHF.L.U32 R84, R2, 0x2, RZ ;  /* 0x0000000202547819 */ /* 0x000fe400000006ff */
[C---:B------:R-:W-:Y:S02]  /*2f70*/  IADD3 R82, PT, PT, R0.reuse, 0x1, RZ ;  /* 0x0000000100527810 */ /* 0x040fe40007ffe0ff */
[----:B------:R-:W-:-:S02]  /*2f80*/  IADD3 R83, PT, PT, R0, -R3, RZ ;  /* 0x8000000300537210 */ /* 0x000fc40007ffe0ff */
[----:B------:R-:W-:Y:S01]  /*2f90*/  MOV R86, RZ ;  /* 0x000000ff00567202 */ /* 0x000fe20000000f00 */
[----:B---3--:R-:W-:Y:S02]  /*2fa0*/  IMAD R90, R90, UR6, RZ ;  /* 0x000000065a5a7c24 */ /* 0x008fe4000f8e02ff */
[----:B--2---:R-:W-:Y:S01]  /*2fb0*/  IMAD R13, R11, UR7, RZ ;  /* 0x000000070b0d7c24 */ /* 0x004fe2000f8e02ff */
[----:B------:R-:W-:Y:S02]  /*2fc0*/  MOV R11, RZ ;  /* 0x000000ff000b7202 */ /* 0x000fe40000000f00 */
[----:B------:R-:W-:Y:S01]  /*2fd0*/  SHF.R.S32.HI R91, RZ, 0x1f, R90 ;  /* 0x0000001fff5b7819 */ /* 0x000fe2000001145a */
[----:B------:R-:W-:-:S04]  /*2fe0*/  IMAD.WIDE R10, R13, 0x4, R10 ;  /* 0x000000040d0a7825 */ /* 0x000fc800078e020a */
[----:B------:R-:W-:Y:S01]  /*2ff0*/  VIADD R13, R9, 0x420 ;  /* 0x00000420090d7836 */ /* 0x000fe20000000000 */
[----:B------:R-:W-:Y:S02]  /*3000*/  LOP3.LUT R9, R12, 0x10, RZ, 0xe2, !PT ;  /* 0x000000100c097812 */ /* 0x000fe400078ee2ff */
[----:B----4-:R-:W-:Y:S02]  /*3010*/  IADD3 R80, P0, PT, R10, UR10, RZ ;  /* 0x0000000a0a507c10 */ /* 0x010fe4000ff1e0ff */
[----:B------:R-:W-:Y:S02]  /*3020*/  LEA R8, R8, R13, 0x18 ;  /* 0x0000000d08087211 */ /* 0x000fe400078ec0ff */
[----:B------:R-:W-:Y:S02]  /*3030*/  LEA R9, R0, R9, 0x5 ;  /* 0x0000000900097211 */ /* 0x000fe400078e28ff */
[----:B------:R-:W-:-:S03]  /*3040*/  IADD3.X R81, PT, PT, R11, UR11, RZ, P0, !PT ;  /* 0x0000000b0b517c10 */ /* 0x000fc600087fe4ff */
[----:B------:R-:W-:Y:S01]  /*3050*/  IMAD.IADD R79, R8, 0x1, R9 ;  /* 0x00000001084f7824 */ /* 0x000fe200078e0209 */
[C---:B------:R-:W-:Y:S02]  /*3060*/  LOP3.LUT R9, R84.reuse, 0x4, RZ, 0xc0, !PT ;  /* 0x0000000454097812 */ /* 0x040fe400078ec0ff */
[----:B------:R-:W-:-:S03]  /*3070*/  LOP3.LUT R84, R84, 0x7c, RZ, 0xc0, !PT ;  /* 0x0000007c54547812 */ /* 0x000fc600078ec0ff */
[----:B------:R-:W-:-:S05]  /*3080*/  IMAD R9, R0, 0x8, R9 ;  /* 0x0000000800097824 */ /* 0x000fca00078e0209 */
[----:B------:R-:W-:-:S07]  /*3090*/  IADD3 R85, PT, PT, R9, 0x1, RZ ;  /* 0x0000000109557810 */ /* 0x000fce0007ffe0ff */
.L_x_24752:
[----:B------:R-:W0:Y:S01]  /*30a0*/  LDG.E.CONSTANT R9, desc[UR8][R80.64] ;  /* 0x0000000850097981 */ /* 0x000e22000c1e9900 */
[----:B------:R-:W-:Y:S01]  /*30b0*/  ISETP.NE.AND P2, PT, R83, -0x1, PT ;  /* 0xffffffff5300780c */ /* 0x000fe20003f45270 */
[----:B0-----:R-:W-:-:S03]  /*30c0*/  IMAD.WIDE R8, R9, UR12, R90 ;  /* 0x0000000c09087c25 */ /* 0x001fc6000f8e025a */
[----:B------:R-:W-:-:S05]  /*30d0*/  IADD3 R8, P0, PT, R84, R8, RZ ;  /* 0x0000000854087210 */ /* 0x000fca0007f1e0ff */
[----:B------:R-:W-:Y:S01]  /*30e0*/  IMAD.X R9, RZ, RZ, R9, P0 ;  /* 0x000000ffff097224 */ /* 0x000fe200000e0609 */
        /* <DEDUP_REMOVED lines=13> */
[C---:B------:R-:W-:Y:S01]  /*31c0*/  VIADD R65, R85.reuse, 0xffffffff ;  /* 0xffffffff55417836 */ /* 0x040fe20000000000 */
[C---:B------:R-:W-:Y:S01]  /*31d0*/  @!P2 IADD3 R43, PT, PT, R85.reuse, 0x1, RZ ;  /* 0x00000001552ba810 */ /* 0x040fe20007ffe0ff */
        /* <DEDUP_REMOVED lines=11> */
[C---:B------:R-:W-:Y:S02]  /*3290*/  @!P2 IADD3 R51, PT, PT, R85.reuse, 0x1, RZ ;  /* 0x000000015533a810 */ /* 0x040fe40007ffe0ff */
[----:B------:R-:W-:Y:S02]  /*32a0*/  @!P2 IADD3 R61, PT, PT, R85, 0x2, RZ ;  /* 0x00000002553da810 */ /* 0x000fe40007ffe0ff */
[----:B--2---:R-:W-:Y:S02]  /*32b0*/  @!P2 FSEL R54, R54, RZ, !P4 ;  /* 0x000000ff3636a208 */ /* 0x004fe40006000000 */
[----:B------:R-:W-:-:S02]  /*32c0*/  @!P2 FSEL R52, R52, RZ, !P5 ;  /* 0x000000ff3434a208 */ /* 0x000fc40006800000 */
[----:B------:R-:W-:Y:S02]  /*32d0*/  @!P2 FSEL R55, R55, RZ, !P6 ;  /* 0x000000ff3737a208 */ /* 0x000fe40007000000 */
[CC--:B------:R-:W-:Y:S02]  /*32e0*/  @!P2 ISETP.GE.AND P4, PT, R85.reuse, R88.reuse, PT ;  /* 0x000000585500a20c */ /* 0x0c0fe40003f86270 */
[-C--:B------:R-:W-:Y:S02]  /*32f0*/  @!P2 ISETP.GE.AND P5, PT, R85, R88.reuse, PT ;  /* 0x000000585500a20c */ /* 0x080fe40003fa6270 */
[----:B------:R-:W-:Y:S02]  /*3300*/  @!P2 ISETP.GE.AND P6, PT, R45, R88, PT ;  /* 0x000000582d00a20c */ /* 0x000fe40003fc6270 */
[----:B---3--:R-:W-:Y:S02]  /*3310*/  @!P2 FSEL R57, R57, RZ, !P4 ;  /* 0x000000ff3939a208 */ /* 0x008fe40006000000 */
[----:B------:R-:W-:-:S02]  /*3320*/  @!P2 FSEL R53, R53, RZ, !P5 ;  /* 0x000000ff3535a208 */ /* 0x000fc40006800000 */
[-C--:B------:R-:W-:Y:S02]  /*3330*/  @!P2 ISETP.GE.AND P4, PT, R45, R88.reuse, PT ;  /* 0x000000582d00a20c */ /* 0x080fe40003f86270 */
[----:B------:R-:W-:Y:S02]  /*3340*/  @!P2 FSEL R58, R58, RZ, !P0 ;  /* 0x000000ff3a3aa208 */ /* 0x000fe40004000000 */
[----:B------:R-:W-:Y:S02]  /*3350*/  @!P2 FSEL R59, R59, RZ, !P3 ;  /* 0x000000ff3b3ba208 */ /* 0x000fe40005800000 */
[----:B----4-:R-:W-:Y:S02]  /*3360*/  @!P2 FSEL R10, R10, RZ, !P1 ;  /* 0x000000ff0a0aa208 */ /* 0x010fe40004800000 */
[----:B------:R-:W-:Y:S02]  /*3370*/  @!P2 FSEL R11, R11, RZ, !P6 ;  /* 0x000000ff0b0ba208 */ /* 0x000fe40007000000 */
[----:B------:R-:W-:-:S02]  /*3380*/  @!P2 ISETP.GE.AND P5, PT, R65, R88, PT ;  /* 0x000000584100a20c */ /* 0x000fc40003fa6270 */
[-C--:B------:R-:W-:Y:S02]  /*3390*/  @!P2 ISETP.GE.AND P0, PT, R65, R88.reuse, PT ;  /* 0x000000584100a20c */ /* 0x080fe40003f06270 */
[-C--:B------:R-:W-:Y:S02]  /*33a0*/  @!P2 ISETP.GE.AND P3, PT, R85, R88.reuse, PT ;  /* 0x000000585500a20c */ /* 0x080fe40003f66270 */
[-C--:B------:R-:W-:Y:S02]  /*33b0*/  @!P2 ISETP.GE.AND P1, PT, R65, R88.reuse, PT ;  /* 0x000000584100a20c */ /* 0x080fe40003f26270 */
[----:B------:R-:W-:Y:S02]  /*33c0*/  @!P2 ISETP.GE.AND P6, PT, R85, R88, PT ;  /* 0x000000585500a20c */ /* 0x000fe40003fc6270 */
[----:B-----5:R-:W-:Y:S02]  /*33d0*/  @!P2 FSEL R15, R15, RZ, !P4 ;  /* 0x000000ff0f0fa208 */ /* 0x020fe40006000000 */
[----:B------:R-:W-:-:S02]  /*33e0*/  @!P2 FSEL R56, R56, RZ, !P5 ;  /* 0x000000ff3838a208 */ /* 0x000fc40006800000 */
[----:B------:R-:W-:Y:S02]  /*33f0*/  @!P2 FSEL R8, R8, RZ, !P0 ;  /* 0x000000ff0808a208 */ /* 0x000fe40004000000 */
[----:B------:R-:W-:Y:S02]  /*3400*/  @!P2 FSEL R9, R9, RZ, !P3 ;  /* 0x000000ff0909a208 */ /* 0x000fe40005800000 */
[----:B------:R-:W-:Y:S02]  /*3410*/  @!P2 FSEL R12, R12, RZ, !P1 ;  /* 0x000000ff0c0ca208 */ /* 0x000fe40004800000 */
[----:B------:R-:W-:Y:S02]  /*3420*/  @!P2 FSEL R13, R13, RZ, !P6 ;  /* 0x000000ff0d0da208 */ /* 0x000fe40007000000 */
[-C--:B------:R-:W-:Y:S02]  /*3430*/  @!P2 ISETP.GE.AND P4, PT, R85, R88.reuse, PT ;  /* 0x000000585500a20c */ /* 0x080fe40003f86270 */
[----:B------:R-:W-:-:S02]  /*3440*/  @!P2 ISETP.GE.AND P5, PT, R47, R88, PT ;  /* 0x000000582f00a20c */ /* 0x000fc40003fa6270 */
[-C--:B------:R-:W-:Y:S02]  /*3450*/  @!P2 ISETP.GE.AND P0, PT, R47, R88.reuse, PT ;  /* 0x000000582f00a20c */ /* 0x080fe40003f06270 */
[-C--:B------:R-:W-:Y:S02]  /*3460*/  @!P2 ISETP.GE.AND P3, PT, R45, R88.reuse, PT ;  /* 0x000000582d00a20c */ /* 0x080fe40003f66270 */
[-C--:B------:R-:W-:Y:S02]  /*3470*/  @!P2 ISETP.GE.AND P1, PT, R47, R88.reuse, PT ;  /* 0x000000582f00a20c */ /* 0x080fe40003f26270 */
[----:B------:R-:W-:Y:S02]  /*3480*/  @!P2 ISETP.GE.AND P6, PT, R45, R88, PT ;  /* 0x000000582d00a20c */ /* 0x000fe40003fc6270 */
[----:B------:R-:W2:Y:S01]  /*3490*/  LDG.E.128.CONSTANT R44, desc[UR8][R66.64+0x1400] ;  /* 0x00140008422c7981 */ /* 0x000ea2000c1e9d00 */
[----:B------:R-:W-:Y:S02]  /*34a0*/  @!P2 FSEL R17, R17, RZ, !P4 ;  /* 0x000000ff1111a208 */ /* 0x000fe40006000000 */
[----:B------:R-:W-:-:S02]  /*34b0*/  @!P2 FSEL R14, R14, RZ, !P5 ;  /* 0x000000ff0e0ea208 */ /* 0x000fc40006800000 */
[-C--:B------:R-:W-:Y:S01]  /*34c0*/  @!P2 ISETP.GE.AND P4, PT, R49, R88.reuse, PT ;  /* 0x000000583100a20c */ /* 0x080fe20003f86270 */
[----:B------:R-:W-:Y:S01]  /*34d0*/  @!P2 VIADD R49, R85, 0x1 ;  /* 0x000000015531a836 */ /* 0x000fe20000000000 */
[----:B------:R-:W-:Y:S01]  /*34e0*/  @!P2 ISETP.GE.AND P5, PT, R65, R88, PT ;  /* 0x000000584100a20c */ /* 0x000fe20003fa6270 */
[----:B0-----:R-:W-:Y:S01]  /*34f0*/  FMUL.FTZ R53, R41, R53 ;  /* 0x0000003529357220 */ /* 0x001fe20000410000 */
[----:B------:R-:W-:Y:S02]  /*3500*/  @!P2 FSEL R18, R18, RZ, !P0 ;  /* 0x000000ff1212a208 */ /* 0x000fe40004000000 */
[----:B------:R-:W-:Y:S02]  /*3510*/  @!P2 FSEL R16, R16, RZ, !P5 ;  /* 0x000000ff1010a208 */ /* 0x000fe40006800000 */
[----:B------:R-:W-:Y:S01]  /*3520*/  @!P2 FSEL R19, R19, RZ, !P3 ;  /* 0x000000ff1313a208 */ /* 0x000fe20005800000 */
[----:B------:R-:W-:Y:S01]  /*3530*/  FFMA.FTZ R53, R40, R52, R53 ;  /* 0x0000003428357223 */ /* 0x000fe20000010035 */
[----:B------:R-:W-:-:S02]  /*3540*/  @!P2 ISETP.GE.AND P5, PT, R51, R88, PT ;  /* 0x000000583300a20c */ /* 0x000fc40003fa6270 */
[-C--:B------:R-:W-:Y:S02]  /*3550*/  @!P2 ISETP.GE.AND P0, PT, R65, R88.reuse, PT ;  /* 0x000000584100a20c */ /* 0x080fe40003f06270 */
[----:B------:R-:W-:Y:S02]  /*3560*/  @!P2 ISETP.GE.AND P3, PT, R49, R88, PT ;  /* 0x000000583100a20c */ /* 0x000fe40003f66270 */
[----:B------:R-:W3:Y:S01]  /*3570*/  LDG.E.128.CONSTANT R48, desc[UR8][R66.64+0x1600] ;  /* 0x0016000842307981 */ /* 0x000ee2000c1e9d00 */
[----:B------:R-:W-:Y:S01]  /*3580*/  @!P2 FSEL R20, R20, RZ, !P0 ;  /* 0x000000ff1414a208 */ /* 0x000fe20004000000 */
[----:B------:R-:W-:Y:S01]  /*3590*/  FFMA.FTZ R54, R42, R54, R53 ;  /* 0x000000362a367223 */ /* 0x000fe20000010035 */
[CC--:B------:R-:W-:Y:S02]  /*35a0*/  @!P2 ISETP.GE.AND P0, PT, R85.reuse, R88.reuse, PT ;  /* 0x000000585500a20c */ /* 0x0c0fe40003f06270 */
[----:B------:R-:W-:Y:S02]  /*35b0*/  @!P2 IADD3 R53, PT, PT, R85, 0x2, RZ ;  /* 0x000000025535a810 */ /* 0x000fe40007ffe0ff */
[----:B------:R-:W-:Y:S01]  /*35c0*/  @!P2 FSEL R21, R21, RZ, !P0 ;  /* 0x000000ff1515a208 */ /* 0x000fe20004000000 */
[----:B------:R-:W-:Y:S01]  /*35d0*/  FMUL.FTZ R57, R41, R57 ;  /* 0x0000003929397220 */ /* 0x000fe20000410000 */
[----:B------:R-:W-:-:S02]  /*35e0*/  @!P2 ISETP.GE.AND P0, PT, R53, R88, PT ;  /* 0x000000583500a20c */ /* 0x000fc40003f06270 */
[----:B------:R-:W-:Y:S01]  /*35f0*/  @!P2 IADD3 R53, PT, PT, R85, 0x1, RZ ;  /* 0x000000015535a810 */ /* 0x000fe20007ffe0ff */
[----:B------:R-:W-:Y:S01]  /*3600*/  FFMA.FTZ R57, R40, R56, R57 ;  /* 0x0000003828397223 */ /* 0x000fe20000010039 */
[----:B------:R-:W-:Y:S01]  /*3610*/  @!P2 FSEL R22, R22, RZ, !P1 ;  /* 0x000000ff1616a208 */ /* 0x000fe20004800000 */
[----:B------:R-:W-:Y:S01]  /*3620*/  FFMA.FTZ R89, R43, R55, R54 ;  /* 0x000000372b597223 */ /* 0x000fe20000010036 */
[----:B------:R-:W-:Y:S01]  /*3630*/  @!P2 FSEL R23, R23, RZ, !P6 ;  /* 0x000000ff1717a208 */ /* 0x000fe20007000000 */
[----:B------:R-:W-:Y:S01]  /*3640*/  FMUL.FTZ R9, R41, R9 ;  /* 0x0000000929097220 */ /* 0x000fe20000410000 */
[-C--:B------:R-:W-:Y:S02]  /*3650*/  @!P2 ISETP.GE.AND P1, PT, R53, R88.reuse, PT ;  /* 0x000000583500a20c */ /* 0x080fe40003f26270 */
[----:B------:R-:W-:Y:S01]  /*3660*/  @!P2 ISETP.GE.AND P6, PT, R65, R88, PT ;  /* 0x000000584100a20c */ /* 0x000fe20003fc6270 */
[----:B------:R-:W4:Y:S01]  /*3670*/  LDG.E.128.CONSTANT R52, desc[UR8][R66.64+0x1800] ;  /* 0x0018000842347981 */ /* 0x000f22000c1e9d00 */
[----:B------:R-:W-:Y:S01]  /*3680*/  FFMA.FTZ R58, R42, R58, R57 ;  /* 0x0000003a2a3a7223 */ /* 0x000fe20000010039 */
[----:B------:R-:W-:Y:S01]  /*3690*/  FFMA.FTZ R57, R40, R8, R9 ;  /* 0x0000000828397223 */ /* 0x000fe20000010009 */
[----:B------:R-:W-:Y:S01]  /*36a0*/  @!P2 FSEL R24, R24, RZ, !P6 ;  /* 0x000000ff1818a208 */ /* 0x000fe20007000000 */
[C---:B------:R-:W-:Y:S01]  /*36b0*/  @!P2 VIADD R9, R85.reuse, 0x2 ;  /* 0x000000025509a836 */ /* 0x040fe20000000000 */
[----:B------:R-:W-:-:S02]  /*36c0*/  @!P2 ISETP.GE.AND P6, PT, R85, R88, PT ;  /* 0x000000585500a20c */ /* 0x000fc40003fc6270 */
[----:B------:R-:W-:Y:S02]  /*36d0*/  @!P2 FSEL R27, R27, RZ, !P4 ;  /* 0x000000ff1b1ba208 */ /* 0x000fe40006000000 */
[-C--:B------:R-:W-:Y:S02]  /*36e0*/  @!P2 ISETP.GE.AND P4, PT, R65, R88.reuse, PT ;  /* 0x000000584100a20c */ /* 0x080fe40003f86270 */
[----:B------:R-:W-:Y:S02]  /*36f0*/  @!P2 FSEL R25, R25, RZ, !P6 ;  /* 0x000000ff1919a208 */ /* 0x000fe40007000000 */
[----:B------:R-:W-:Y:S02]  /*3700*/  @!P2 ISETP.GE.AND P6, PT, R9, R88, PT ;  /* 0x000000580900a20c */ /* 0x000fe40003fc6270 */
[----:B------:R-:W-:Y:S02]  /*3710*/  @!P2 IADD3 R9, PT, PT, R85, 0x1, RZ ;  /* 0x000000015509a810 */ /* 0x000fe40007ffe0ff */
[----:B------:R-:W-:-:S02]  /*3720*/  @!P2 FSEL R28, R28, RZ, !P4 ;  /* 0x000000ff1c1ca208 */ /* 0x000fc40006000000 */
[----:B------:R-:W-:Y:S02]  /*3730*/  @!P2 FSEL R30, R30, RZ, !P3 ;  /* 0x000000ff1e1ea208 */ /* 0x000fe40005800000 */
[----:B------:R-:W-:Y:S02]  /*3740*/  @!P2 FSEL R31, R31, RZ, !P0 ;  /* 0x000000ff1f1fa208 */ /* 0x000fe40004000000 */
[-C--:B------:R-:W-:Y:S02]  /*3750*/  @!P2 ISETP.GE.AND P4, PT, R85, R88.reuse, PT ;  /* 0x000000585500a20c */ /* 0x080fe40003f86270 */
[-C--:B------:R-:W-:Y:S02]  /*3760*/  @!P2 ISETP.GE.AND P3, PT, R65, R88.reuse, PT ;  /* 0x000000584100a20c */ /* 0x080fe40003f66270 */
[----:B------:R-:W-:Y:S02]  /*3770*/  @!P2 ISETP.GE.AND P0, PT, R85, R88, PT ;  /* 0x000000585500a20c */ /* 0x000fe40003f06270 */
[----:B------:R-:W-:Y:S01]  /*3780*/  @!P2 FSEL R26, R26, RZ, !P5 ;  /* 0x000000ff1a1aa208 */ /* 0x000fe20006800000 */
        /* <DEDUP_REMOVED lines=25> */
[----:B------:R-:W-:Y:S01]  /*3920*/  @!P2 VIADD R9, R85, 0x1 ;  /* 0x000000015509a836 */ /* 0x000fe20000000000 */
[----:B------:R-:W-:Y:S01]  /*3930*/  IADD3 R8, PT, PT, R82, 0x3, RZ ;  /* 0x0000000352087810 */ /* 0x000fe20007ffe0ff */
        /* <DEDUP_REMOVED lines=48> */
[----:B------:R-:W-:-:S02]  /*3c40*/  @!P2 IADD3 R9, PT, PT, R85, 0x1, RZ ;  /* 0x000000015509a810 */ /* 0x000fc40007ffe0ff */
[----:B---3--:R-:W-:Y:S02]  /*3c50*/  @!P2 FSEL R48, R48, RZ, !P6 ;  /* 0x000000ff3030a208 */ /* 0x008fe40007000000 */
        /* <DEDUP_REMOVED lines=17> */
[----:B------:R-:W-:Y:S01]  /*3d70*/  @!P2 VIADD R9, R85, 0x2 ;  /* 0x000000025509a836 */ /* 0x000fe20000000000 */
[----:B------:R-:W-:-:S04]  /*3d80*/  @!P2 FSEL R55, R55, RZ, !P3 ;  /* 0x000000ff3737a208 */ /* 0x000fc80005800000 */
[-C--:B------:R-:W-:Y:S02]  /*3d90*/  @!P2 ISETP.GE.AND P3, PT, R9, R88.reuse, PT ;  /* 0x000000580900a20c */ /* 0x080fe40003f66270 */
[C---:B------:R-:W-:Y:S02]  /*3da0*/  @!P2 IADD3 R9, PT, PT, R85.reuse, 0x1, RZ ;  /* 0x000000015509a810 */ /* 0x040fe40007ffe0ff */
[----:B-----5:R-:W-:Y:S02]  /*3db0*/  @!P2 FSEL R56, R56, RZ, !P0 ;  /* 0x000000ff3838a208 */ /* 0x020fe40004000000 */
        /* <DEDUP_REMOVED lines=20> */
[----:B------:R-:W-:Y:S01]  /*3f00*/  FMUL.FTZ R61, R41, R61 ;  /* 0x0000003d293d7220 */ /* 0x000fe20000410000 */
[----:B------:R-:W-:Y:S01]  /*3f10*/  @!P2 FSEL R47, R47, RZ, !P1 ;  /* 0x000000ff2f2fa208 */ /* 0x000fe20004800000 */
[----:B------:R-:W-:Y:S01]  /*3f20*/  FMUL.FTZ R41, R41, R65 ;  /* 0x0000004129297220 */ /* 0x000fe20000410000 */
[----:B------:R-:W-:Y:S01]  /*3f30*/  ISETP.GE.AND P1, PT, R8, R3, PT ;  /* 0x000000030800720c */ /* 0x000fe20003f26270 */
        /* <DEDUP_REMOVED lines=28> */
[----:B------:R-:W-:Y:S01]  /*4100*/  FADD.FTZ R78, R43, R78 ;  /* 0x0000004e2b4e7221 */ /* 0x000fe20000010000 */
[----:B------:R-:W-:Y:S01]  /*4110*/  IADD3 R85, PT, PT, R85, 0x20, RZ ;  /* 0x0000002055557810 */ /* 0x000fe20007ffe0ff */
[----:B------:R-:W-:Y:S01]  /*4120*/  IMAD.X R81, RZ, RZ, R81, P0 ;  /* 0x000000ffff517224 */ /* 0x000fe200000e0651 */
[----:B------:R-:W-:Y:S06]  /*4130*/  @!P1 BRA `(.L_x_24752) ;  /* 0xffffffec00d89947 */ /* 0x000fec000383ffff */
.L_x_24751:
[----:B01----:R-:W-:Y:S05]  /*4140*/  BSYNC.RECONVERGENT B0 ;  /* 0x0000000000007941 */ /* 0x003fea0003800200 */
.L_x_24750:
[----:B------:R-:W0:Y:S01]  /*4150*/  SHFL.BFLY PT, R3, R86, 0x1, 0x1f ;  /* 0x0c201f0056037f89 */ /* 0x000e2200000e0000 */
[----:B------:R-:W-:Y:S01]  /*4160*/  LOP3.LUT R22, R2, 0x1, RZ, 0xc0, !PT ;  /* 0x0000000102167812 */ /* 0x000fe200078ec0ff */
[----:B------:R-:W-:Y:S01]  /*4170*/  BSSY.RECONVERGENT B0, `(.L_x_24753) ;  /* 0x000003c000007945 */ /* 0x000fe20003800200 */
[----:B------:R-:W-:Y:S01]  /*4180*/  SHF.R.U32.HI R87, RZ, 0x1, R87 ;  /* 0x00000001ff577819 */ /* 0x000fe20000011657 */
[----:B------:R-:W1:Y:S01]  /*4190*/  SHFL.BFLY PT, R9, R4, 0x1, 0x1f ;  /* 0x0c201f0004097f89 */ /* 0x000e6200000e0000 */
[----:B------:R-:W-:Y:S02]  /*41a0*/  ISETP.NE.U32.AND P1, PT, R22, 0x1, PT ;  /* 0x000000011600780c */ /* 0x000fe40003f25070 */
[----:B------:R-:W-:Y:S01]  /*41b0*/  LOP3.LUT R22, R2, 0x3c0, RZ, 0xc0, !PT ;  /* 0x000003c002167812 */ /* 0x000fe200078ec0ff */
[----:B------:R-:W2:Y:S01]  /*41c0*/  SHFL.BFLY PT, R8, R5, 0x1, 0x1f ;  /* 0x0c201f0005087f89 */ /* 0x000ea200000e0000 */
[----:B------:R-:W-:Y:S02]  /*41d0*/  LEA R0, R0, R87, 0x8 ;  /* 0x0000005700007211 */ /* 0x000fe400078e40ff */
[----:B------:R-:W-:Y:S01]  /*41e0*/  ISETP.NE.OR P0, PT, R22, 0x40, !P1 ;  /* 0x000000401600780c */ /* 0x000fe20004f05670 */
        /* <DEDUP_REMOVED lines=26> */
[----:B-----5:R-:W-:Y:S01]  /*4390*/  FADD.FTZ R75, R18, R75 ;  /* 0x0000004b124b7221 */ /* 0x020fe20000010000 */
        /* <DEDUP_REMOVED lines=25> */
.L_x_24754:
[----:B------:R-:W-:Y:S05]  /*4530*/  BSYNC.RECONVERGENT B0 ;  /* 0x0000000000007941 */ /* 0x000fea0003800200 */
.L_x_24753:
        /* <DEDUP_REMOVED lines=45> */
.L_x_24756:
[----:B------:R-:W-:Y:S05]  /*4810*/  BSYNC.RECONVERGENT B0 ;  /* 0x0000000000007941 */ /* 0x000fea0003800200 */
.L_x_24755:
        /* <DEDUP_REMOVED lines=20> */
.L_x_24758:
[----:B------:R-:W-:Y:S05]  /*4960*/  BSYNC.RECONVERGENT B0 ;  /* 0x0000000000007941 */ /* 0x000fea0003800200 */
.L_x_24757:
        /* <DEDUP_REMOVED lines=35> */
.L_x_24760:
[----:B------:R-:W-:Y:S05]  /*4ba0*/  BSYNC.RECONVERGENT B0 ;  /* 0x0000000000007941 */ /* 0x000fea0003800200 */
.L_x_24759:
[----:B------:R-:W-:Y:S06]  /*4bb0*/  BAR.SYNC.DEFER_BLOCKING 0x0 ;  /* 0x0000000000007b1d */ /* 0x000fec0000010000 */
[----:B------:R-:W-:Y:S05]  /*4bc0*/  @P4 EXIT ;  /* 0x000000000000494d */ /* 0x000fea0003800000 */
[----:B------:R-:W2:Y:S01]  /*4bd0*/  S2UR UR6, SR_CTAID.X ;  /* 0x00000000000679c3 */ /* 0x000ea20000002500 */
[----:B------:R-:W2:Y:S01]  /*4be0*/  LDCU UR4, c[0x0][0x370] ;  /* 0x00006e00ff0477ac */ /* 0x000ea20008000800 */
[----:B------:R-:W3:Y:S01]  /*4bf0*/  LDCU UR5, c[0x0][0x378] ;  /* 0x00006f00ff0577ac */ /* 0x000ee20008000800 */
[----:B--2---:R-:W-:-:S04]  /*4c00*/  UIMAD UR4, UR7, UR4, UR6 ;  /* 0x00000004070472a4 */ /* 0x004fc8000f8e0206 */
[----:B---3--:R-:W-:Y:S01]  /*4c10*/  UIMAD UR4, UR4, UR5, URZ ;  /* 0x00000005040472a4 */ /* 0x008fe2000f8e02ff */
[----:B------:R-:W-:Y:S11]  /*4c20*/  @!P1 EXIT ;  /* 0x000000000000994d */ /* 0x000ff60003800000 */
[----:B------:R-:W2:Y:S01]  /*4c30*/  S2R R3, SR_CTAID.Z ;  /* 0x0000000000037919 */ /* 0x000ea20000002700 */
[----:B------:R-:W3:Y:S01]  /*4c40*/  LDCU.64 UR6, c[0x0][0x380] ;  /* 0x00007000ff0677ac */ /* 0x000ee20008000a00 */
[----:B------:R-:W-:Y:S01]  /*4c50*/  SHF.R.U32.HI R2, RZ, 0x1, R2 ;  /* 0x00000001ff027819 */ /* 0x000fe20000011602 */
[----:B------:R-:W-:Y:S01]  /*4c60*/  USHF.L.U32 UR5, UR4, 0x8, URZ ;  /* 0x0000000804057899 */ /* 0x000fe200080006ff */
[----:B--2---:R-:W-:-:S05]  /*4c70*/  SHF.L.U32 R3, R3, 0x8, RZ ;  /* 0x0000000803037819 */ /* 0x004fca00000006ff */
[----:B------:R-:W-:-:S04]  /*4c80*/  IADD3 R3, P0, P1, R2, UR5, R3 ;  /* 0x0000000502037c10 */ /* 0x000fc8000f91e003 */
[----:B-1----:R-:W-:Y:S02]  /*4c90*/  IADD3.X R0, PT, PT, RZ, RZ, RZ, P0, P1 ;  /* 0x000000ffff007210 */ /* 0x002fe400007e24ff */
        /* <DEDUP_REMOVED lines=19> */
.L_x_24727:
[----:B------:R-:W-:Y:S01]  /*4dd0*/  BSSY B1, `(.L_x_24761) ;  /* 0x0000007000017945 */ /* 0x000fe20003800000 */
[----:B------:R-:W-:Y:S01]  /*4de0*/  MOV R81, 0x2 ;  /* 0x0000000200517802 */ /* 0x000fe20000000f00 */
[----:B------:R-:W-:Y:S01]  /*4df0*/  IMAD.MOV.U32 R82, RZ, RZ, 0x1f ;  /* 0x0000001fff527424 */ /* 0x000fe200078e00ff */
[----:B------:R-:W-:-:S07]  /*4e00*/  MOV R72, 0xffffffff ;  /* 0xffffffff00487802 */ /* 0x000fce0000000f00 */
[----:B------:R-:W-:Y:S05]  /*4e10*/  WARPSYNC.COLLECTIVE R72, `(.L_x_24762) ;  /* 0x0000000048087348 */ /* 0x000fea0003c00000 */
[----:B------:R0:W1:Y:S02]  /*4e20*/  SHFL.BFLY P1, R73, R71, R81, R82 ;  /* 0x0c00005147497389 */ /* 0x0000640000020052 */
[----:B01----:R-:W-:Y:S05]  /*4e30*/  ENDCOLLECTIVE ;  /* 0x000000000000791b */ /* 0x003fea0003800000 */
.L_x_24762:
[----:B------:R-:W-:Y:S05]  /*4e40*/  BSYNC B1 ;  /* 0x0000000000017941 */ /* 0x000fea0003800000 */
.L_x_24761:
        /* <DEDUP_REMOVED lines=9> */
.L_x_24763:
[----:B------:R-:W-:Y:S05]  /*4ee0*/  BRA `(.L_x_24764) ;  /* 0xffffffc000d47947 */ /* 0x000fea000383ffff */
.L_x_24729:
        /* <DEDUP_REMOVED lines=8> */
.L_x_24766:
[----:B------:R-:W-:Y:S05]  /*4f70*/  BSYNC B0 ;  /* 0x0000000000007941 */ /* 0x000fea0003800000 */
.L_x_24765:
        /* <DEDUP_REMOVED lines=9> */
.L_x_24767:
[----:B------:R-:W-:Y:S02]  /*5010*/  HFMA2 R81, -RZ, RZ, 0, 2.384185791015625e-07 ;  /* 0x00000004ff517431 */ /* 0x000fe400000001ff */
[----:B------:R-:W-:-:S05]  /*5020*/  IMAD.MOV.U32 R5, RZ, RZ, R73 ;  /* 0x000000ffff057224 */ /* 0x000fca00078e0049 */
[----:B------:R-:W-:-:S04]  /*5030*/  FMNMX.FTZ R5, R0, R5, !PT ;  /* 0x0000000500057209 */ /* 0x000fc80007810000 */
[----:B------:R-:W-:-:S07]  /*5040*/  MOV R71, R5 ;  /* 0x0000000500477202 */ /* 0x000fce0000000f00 */
[----:B------:R-:W-:Y:S05]  /*5050*/  WARPSYNC.COLLECTIVE R72, `(.L_x_24768) ;  /* 0x0000000048087348 */ /* 0x000fea0003c00000 */
[----:B------:R0:W1:Y:S02]  /*5060*/  SHFL.BFLY P1, R73, R71, R81, R82 ;  /* 0x0c00005147497389 */ /* 0x0000640000020052 */
[----:B01----:R-:W-:Y:S05]  /*5070*/  ENDCOLLECTIVE ;  /* 0x000000000000791b */ /* 0x003fea0003800000 */
.L_x_24768:
[----:B------:R-:W-:Y:S01]  /*5080*/  MOV R4, R73 ;  /* 0x0000004900047202 */ /* 0x000fe20000000f00 */
[----:B------:R-:W-:Y:S06]  /*5090*/  BRA `(.L_x_24769) ;  /* 0xffffffc000dc7947 */ /* 0x000fec000383ffff */
.L_x_24770:
        /* <DEDUP_REMOVED lines=14> */
.L_x_26040:


//--------------------- .text._ZN4vllm25paged_attention_v1_kernelIffLi192ELi8ELi128ELNS_18Fp8KVCacheDataTypeE0ELb0EEEvPT_PKS2_PKT0_S8_ifPKiSA_iPKfiiiSC_SC_iiiii --------------------------
	.section	.text._ZN4vllm25paged_attention_v1_kernelIffLi192ELi8ELi128ELNS_18Fp8KVCacheDataTypeE0ELb0EEEvPT_PKS2_PKT0_S8_ifPKiSA_iPKfiiiSC_SC_iiiii,"ax",@progbits
	.align	128
        .global         _ZN4vllm25paged_attention_v1_kernelIffLi192ELi8ELi128ELNS_18Fp8KVCacheDataTypeE0ELb0EEEvPT_PKS2_PKT0_S8_ifPKiSA_iPKfiiiSC_SC_iiiii
        .type           _ZN4vllm25paged_attention_v1_kernelIffLi192ELi8ELi128ELNS_18Fp8KVCacheDataTypeE0ELb0EEEvPT_PKS2_PKT0_S8_ifPKiSA_iPKfiiiSC_SC_iiiii,@function
        .size           _ZN4vllm25paged_attention_v1_kernelIffLi192ELi8ELi128ELNS_18Fp8KVCacheDataTypeE0ELb0EEEvPT_PKS2_PKT0_S8_ifPKiSA_iPKfiiiSC_SC_iiiii,(.L_x_26041 - _ZN4vllm25paged_attention_v1_kernelIffLi192ELi8ELi128ELNS_18Fp8KVCacheDataTypeE0ELb0EEEvPT_PKS2_PKT0_S8_ifPKiSA_iPKfiiiSC_SC_iiiii)
        .other          _ZN4vllm25paged_attention_v1_kernelIffLi192ELi8ELi128ELNS_18Fp8KVCacheDataTypeE0ELb0EEEvPT_PKS2_PKT0_S8_ifPKiSA_iPKfiiiSC_SC_iiiii,@"STO_CUDA_ENTRY STV_DEFAULT"
_ZN4vllm25paged_attention_v1_kernelIffLi192ELi8ELi128ELNS_18Fp8KVCacheDataTypeE0ELb0EEEvPT_PKS2_PKT0_S8_ifPKiSA_iPKfiiiSC_SC_iiiii:
.text._ZN4vllm25paged_attention_v1_kernelIffLi192ELi8ELi128ELNS_18Fp8KVCacheDataTypeE0ELb0EEEvPT_PKS2_PKT0_S8_ifPKiSA_iPKfiiiSC_SC_iiiii:
[----:B------:R-:W-:Y:S01]  /*0000*/  LDC R1, c[0x0][0x37c] ;  /* 0x0000df00ff017b82 */ /* 0x000fe20000000800 */
[----:B------:R-:W0:Y:S07]  /*0010*/  S2R R6, SR_CTAID.Y ;  /* 0x0000000000067919 */ /* 0x000e2e0000002600 */
[----:B------:R-:W0:Y:S01]  /*0020*/  LDC.64 R72, c[0x0][0x3b0] ;  /* 0x0000ec00ff487b82 */ /* 0x000e220000000a00 */
[----:B------:R-:W1:Y:S01]  /*0030*/  LDCU.64 UR6, c[0x0][0x358] ;  /* 0x00006b00ff0677ac */ /* 0x000e620008000a00 */
[----:B------:R-:W2:Y:S06]  /*0040*/  S2R R7, SR_CTAID.X ;  /* 0x0000000000077919 */ /* 0x000eac0000002500 */
[----:B------:R-:W3:Y:S01]  /*0050*/  LDC.64 R2, c[0x0][0x3c0] ;  /* 0x0000f000ff027b82 */ /* 0x000ee20000000a00 */
[----:B------:R-:W-:Y:S01]  /*0060*/  HFMA2 R60, -RZ, RZ, 0, 0 ;  /* 0x00000000ff3c7431 */ /* 0x000fe200000001ff */
[----:B------:R-:W4:Y:S01]  /*0070*/  LDCU UR10, c[0x0][0x3cc] ;  /* 0x00007980ff0a77ac */ /* 0x000f220008000800 */
[----:B------:R-:W0:Y:S05]  /*0080*/  LDCU UR11, c[0x0][0x3a4] ;  /* 0x00007480ff0b77ac */ /* 0x000e2a0008000800 */
[----:B------:R-:W4:Y:S01]  /*0090*/  LDC R11, c[0x0][0x3a0] ;  /* 0x0000e800ff0b7b82 */ /* 0x000f220000000800 */
[----:B0-----:R-:W-:Y:S01]  /*00a0*/  IMAD.WIDE.U32 R72, R6, 0x4, R72 ;  /* 0x0000000406487825 */ /* 0x001fe200078e0048 */
[----:B---3--:R-:W-:-:S04]  /*00b0*/  ISETP.NE.U32.AND P0, PT, R2, RZ, PT ;  /* 0x000000ff0200720c */ /* 0x008fc80003f05070 */
[----:B------:R-:W-:Y:S01]  /*00c0*/  ISETP.NE.AND.EX P0, PT, R3, RZ, PT, P0 ;  /* 0x000000ff0300720c */ /* 0x000fe20003f05300 */
[----:B-1----:R-:W3:Y:S01]  /*00d0*/  LDG.E.CONSTANT R72, desc[UR6][R72.64] ;  /* 0x0000000648487981 */ /* 0x002ee2000c1e9900 */
[----:B----4-:R-:W-:-:S04]  /*00e0*/  IABS R5, R11 ;  /* 0x0000000b00057213 */ /* 0x010fc80000000000 */
[----:B------:R-:W0:Y:S07]  /*00f0*/  I2F.RP R0, R5 ;  /* 0x0000000500007306 */ /* 0x000e2e0000209400 */
[----:B------:R-:W2:Y:S01]  /*0100*/  @P0 LDC.64 R2, c[0x0][0x3c0] ;  /* 0x0000f000ff020b82 */ /* 0x000ea20000000a00 */
[----:B0-----:R-:W0:Y:S07]  /*0110*/  MUFU.RCP R0, R0 ;  /* 0x0000000000007308 */ /* 0x001e2e0000001000 */
[----:B------:R-:W1:Y:S01]  /*0120*/  LDC R4, c[0x0][0x370] ;  /* 0x0000dc00ff047b82 */ /* 0x000e620000000800 */
[----:B0-----:R-:W-:-:S04]  /*0130*/  IADD3 R8, PT, PT, R0, 0xffffffe, RZ ;  /* 0x0ffffffe00087810 */ /* 0x001fc80007ffe0ff */
[----:B------:R0:W4:Y:S01]  /*0140*/  F2I.FTZ.U32.TRUNC.NTZ R9, R8 ;  /* 0x0000000800097305 */ /* 0x000122000021f000 */
[----:B--2---:R-:W-:-:S05]  /*0150*/  @P0 IMAD.WIDE.U32 R2, R7, 0x4, R2 ;  /* 0x0000000407020825 */ /* 0x004fca00078e0002 */
[----:B------:R2:W5:Y:S01]  /*0160*/  @P0 LDG.E.CONSTANT R60, desc[UR6][R2.64] ;  /* 0x00000006023c0981 */ /* 0x000562000c1e9900 */
[----:B0-----:R-:W-:Y:S01]  /*0170*/  MOV R8, RZ ;  /* 0x000000ff00087202 */ /* 0x001fe20000000f00 */
[----:B----4-:R-:W-:-:S04]  /*0180*/  IMAD.MOV R10, RZ, RZ, -R9 ;  /* 0x000000ffff0a7224 */ /* 0x010fc800078e0a09 */
[----:B--2---:R-:W-:Y:S01]  /*0190*/  IMAD R3, R10, R5, RZ ;  /* 0x000000050a037224 */ /* 0x004fe200078e02ff */
        /* <DEDUP_REMOVED lines=21> */
[----:B0-----:R-:W-:Y:S01]  /*02f0*/  IMAD.MOV.U32 R2, RZ, RZ, RZ ;  /* 0x000000ffff027224 */ /* 0x001fe200078e00ff */
[----:B-1----:R-:W-:-:S05]  /*0300*/  IADD3 R8, PT, PT, RZ, -R3, RZ ;  /* 0x80000003ff087210 */ /* 0x002fca0007ffe0ff */
[----:B------:R-:W-:-:S04]  /*0310*/  IMAD R5, R8, R9, RZ ;  /* 0x0000000908057224 */ /* 0x000fc800078e02ff */
[----:B------:R-:W-:Y:S02]  /*0320*/  IMAD.HI.U32 R5, R3, R5, R2 ;  /* 0x0000000503057227 */ /* 0x000fe400078e0002 */
[----:B------:R-:W0:Y:S01]  /*0330*/  S2R R3, SR_TID.X ;  /* 0x0000000000037919 */ /* 0x000e220000002100 */
[----:B------:R-:W-:Y:S02]  /*0340*/  IABS R8, R7 ;  /* 0x0000000700087213 */ /* 0x000fe40000000000 */
[----:B------:R-:W-:Y:S01]  /*0350*/  IABS R10, R18 ;  /* 0x00000012000a7213 */ /* 0x000fe20000000000 */
[----:B------:R-:W1:Y:S02]  /*0360*/  S2R R2, SR_CgaCtaId ;  /* 0x0000000000027919 */ /* 0x000e640000008800 */
[----:B------:R-:W-:Y:S01]  /*0370*/  IMAD.HI.U32 R74, R5, R8, RZ ;  /* 0x00000008054a7227 */ /* 0x000fe200078e00ff */
[----:B------:R-:W-:Y:S01]  /*0380*/  IADD3 R11, PT, PT, RZ, -R10, RZ ;  /* 0x8000000aff0b7210 */ /* 0x000fe20007ffe0ff */
[----:B------:R-:W2:Y:S04]  /*0390*/  LDC R5, c[0x0][0x3c8] ;  /* 0x0000f200ff057b82 */ /* 0x000ea80000000800 */
[----:B------:R-:W-:-:S05]  /*03a0*/  IMAD R0, R74, R11, R8 ;  /* 0x0000000b4a007224 */ /* 0x000fca00078e0208 */
[----:B------:R-:W-:Y:S02]  /*03b0*/  ISETP.GT.U32.AND P2, PT, R9, R0, PT ;  /* 0x000000000900720c */ /* 0x000fe40003f44070 */
[C---:B------:R-:W-:Y:S02]  /*03c0*/  LOP3.LUT R8, R7.reuse, R18, RZ, 0x3c, !PT ;  /* 0x0000001207087212 */ /* 0x040fe400078e3cff */
[----:B------:R-:W-:Y:S02]  /*03d0*/  MOV R57, 0x400 ;  /* 0x0000040000397802 */ /* 0x000fe40000000f00 */
[----:B------:R-:W-:Y:S01]  /*03e0*/  ISETP.GE.AND P0, PT, R8, RZ, PT ;  /* 0x000000ff0800720c */ /* 0x000fe20003f06270 */
[----:B------:R-:W-:Y:S01]  /*03f0*/  IMAD R8, R7, 0xc0, RZ ;  /* 0x000000c007087824 */ /* 0x000fe200078e02ff */
[----:B0-----:R-:W-:Y:S01]  /*0400*/  ISETP.GT.U32.AND P3, PT, R3, 0xbf, PT ;  /* 0x000000bf0300780c */ /* 0x001fe20003f64070 */
[----:B--2---:R-:W-:-:S04]  /*0410*/  IMAD R5, R6, R5, RZ ;  /* 0x0000000506057224 */ /* 0x004fc800078e02ff */
[-C--:B------:R-:W-:Y:S01]  /*0420*/  @!P2 IADD3 R0, PT, PT, R0, -R9.reuse, RZ ;  /* 0x800000090000a210 */ /* 0x080fe20007ffe0ff */
[----:B------:R-:W-:Y:S03]  /*0430*/  BSSY.RECONVERGENT B0, `(.L_x_24771) ;  /* 0x000001e000007945 */ /* 0x000fe60003800200 */
[----:B------:R-:W-:Y:S02]  /*0440*/  ISETP.GE.U32.AND P1, PT, R0, R9, PT ;  /* 0x000000090000720c */ /* 0x000fe40003f26070 */
[----:B------:R-:W-:Y:S02]  /*0450*/  LOP3.LUT R0, R3, 0x3, RZ, 0xc0, !PT ;  /* 0x0000000303007812 */ /* 0x000fe400078ec0ff */
[----:B-1----:R-:W-:Y:S02]  /*0460*/  LEA R9, R2, R57, 0x18 ;  /* 0x0000003902097211 */ /* 0x002fe400078ec0ff */
[----:B------:R-:W-:-:S02]  /*0470*/  IADD3 R11, P4, PT, R8, R5, RZ ;  /* 0x00000005080b7210 */ /* 0x000fc40007f9e0ff */
[----:B------:R-:W-:Y:S01]  /*0480*/  SHF.R.U32.HI R56, RZ, 0x2, R3 ;  /* 0x00000002ff387819 */ /* 0x000fe20000011603 */
[----:B------:R-:W-:Y:S01]  /*0490*/  IMAD R62, R0, 0xc0, R9 ;  /* 0x000000c0003e7824 */ /* 0x000fe200078e0209 */
[----:B------:R-:W-:Y:S01]  /*04a0*/  LEA.HI.X.SX32 R14, R5, RZ, 0x1, P4 ;  /* 0x000000ff050e7211 */ /* 0x000fe200020f0eff */
[----:B---3--:R-:W-:Y:S01]  /*04b0*/  VIADD R12, R72, 0x7 ;  /* 0x00000007480c7836 */ /* 0x008fe20000000000 */
[----:B------:R-:W-:Y:S07]  /*04c0*/  @P3 BRA `(.L_x_24772) ;  /* 0x0000000000503947 */ /* 0x000fee0003800000 */
[C---:B------:R-:W-:Y:S01]  /*04d0*/  ISETP.GT.U32.AND P3, PT, R3.reuse, 0x3f, PT ;  /* 0x0000003f0300780c */ /* 0x040fe20003f64070 */
[----:B------:R-:W0:Y:S01]  /*04e0*/  LDCU.64 UR4, c[0x0][0x388] ;  /* 0x00007100ff0477ac */ /* 0x000e220008000a00 */
[----:B------:R-:W-:Y:S02]  /*04f0*/  SHF.L.U32 R5, R56, 0x2, RZ ;  /* 0x0000000238057819 */ /* 0x000fe400000006ff */
[----:B------:R-:W-:-:S04]  /*0500*/  LOP3.LUT R8, R3, 0xfc, RZ, 0xc0, !PT ;  /* 0x000000fc03087812 */ /* 0x000fc800078ec0ff */
[----:B------:R-:W-:-:S04]  /*0510*/  LOP3.LUT R8, R8, 0x3, R3, 0xf8, !PT ;  /* 0x0000000308087812 */ /* 0x000fc800078ef803 */
[----:B------:R-:W-:Y:S02]  /*0520*/  IADD3 R13, P4, PT, R8, R11, RZ ;  /* 0x0000000b080d7210 */ /* 0x000fe40007f9e0ff */
[----:B------:R-:W-:-:S03]  /*0530*/  @!P3 LOP3.LUT R9, R5, 0x3, R3, 0xf8, !PT ;  /* 0x000000030509b812 */ /* 0x000fc600078ef803 */
[----:B------:R-:W-:Y:S01]  /*0540*/  IMAD.X R16, RZ, RZ, R14, P4 ;  /* 0x000000ffff107224 */ /* 0x000fe200020e060e */
[----:B------:R-:W-:Y:S02]  /*0550*/  @!P3 IADD3 R9, PT, PT, R9, 0x80, RZ ;  /* 0x000000800909b810 */ /* 0x000fe40007ffe0ff */
[----:B0-----:R-:W-:Y:S02]  /*0560*/  LEA R8, P4, R13, UR4, 0x2 ;  /* 0x000000040d087c11 */ /* 0x001fe4000f8810ff */
[----:B------:R-:W-:Y:S02]  /*0570*/  @!P3 IADD3 R11, P5, PT, R9, R11, RZ ;  /* 0x0000000b090bb210 */ /* 0x000fe40007fbe0ff */
[----:B------:R-:W-:Y:S02]  /*0580*/  LEA.HI.X R9, R13, UR5, R16, 0x2, P4 ;  /* 0x000000050d097c11 */ /* 0x000fe4000a0f1410 */
[----:B------:R-:W-:Y:S02]  /*0590*/  @!P3 IADD3.X R14, PT, PT, RZ, R14, RZ, P5, !PT ;  /* 0x0000000eff0eb210 */ /* 0x000fe40002ffe4ff */
[C---:B------:R-:W-:Y:S01]  /*05a0*/  @!P3 LEA R10, P5, R11.reuse, UR4, 0x2 ;  /* 0x000000040b0abc11 */ /* 0x040fe2000f8a10ff */
[----:B------:R-:W2:Y:S03]  /*05b0*/  LDG.E.CONSTANT R8, desc[UR6][R8.64] ;  /* 0x0000000608087981 */ /* 0x000ea6000c1e9900 */
[----:B------:R-:W-:-:S05]  /*05c0*/  @!P3 LEA.HI.X R11, R11, UR5, R14, 0x2, P5 ;  /* 0x000000050b0bbc11 */ /* 0x000fca000a8f140e */
[----:B------:R-:W3:Y:S01]  /*05d0*/  @!P3 LDG.E.CONSTANT R10, desc[UR6][R10.64] ;  /* 0x000000060a0ab981 */ /* 0x000ee2000c1e9900 */
[----:B------:R-:W-:-:S05]  /*05e0*/  IADD3 R5, PT, PT, R62, R5, RZ ;  /* 0x000000053e057210 */ /* 0x000fca0007ffe0ff */
[----:B--2---:R0:W-:Y:S04]  /*05f0*/  STS [R5], R8 ;  /* 0x0000000805007388 */ /* 0x0041e80000000800 */
[----:B---3--:R0:W-:Y:S02]  /*0600*/  @!P3 STS [R5+0x80], R10 ;  /* 0x0000800a0500b388 */ /* 0x0081e40000000800 */
.L_x_24772:
[----:B------:R-:W-:Y:S05]  /*0610*/  BSYNC.RECONVERGENT B0 ;  /* 0x0000000000007941 */ /* 0x000fea0003800200 */
.L_x_24771:
[----:B0-----:R-:W-:Y:S01]  /*0620*/  SHF.R.S32.HI R5, RZ, 0x1f, R12 ;  /* 0x0000001fff057819 */ /* 0x001fe2000001140c */
[----:B------:R-:W-:Y:S01]  /*0630*/  @!P2 VIADD R74, R74, 0x1 ;  /* 0x000000014a4aa836 */ /* 0x000fe20000000000 */
[----:B------:R-:W0:Y:S01]  /*0640*/  LDCU UR4, c[0x0][0x3b8] ;  /* 0x00007700ff0477ac */ /* 0x000e220008000800 */
[----:B------:R-:W-:Y:S01]  /*0650*/  SHF.R.U32.HI R58, RZ, 0x5, R3 ;  /* 0x00000005ff3a7819 */ /* 0x000fe20000011603 */
[----:B------:R-:W-:Y:S01]  /*0660*/  BSSY B0, `(.L_x_24773) ;  /* 0x00000b0000007945 */ /* 0x000fe20003800000 */
[----:B------:R-:W-:Y:S01]  /*0670*/  LEA.HI R5, R5, R12, RZ, 0x3 ;  /* 0x0000000c05057211 */ /* 0x000fe200078f18ff */
[----:B------:R-:W1:Y:S01]  /*0680*/  LDCU.64 UR12, c[0x0][0x390] ;  /* 0x00007200ff0c77ac */ /* 0x000e620008000a00 */
[----:B------:R-:W-:Y:S01]  /*0690*/  @P1 IADD3 R74, PT, PT, R74, 0x1, RZ ;  /* 0x000000014a4a1810 */ /* 0x000fe20007ffe0ff */
[----:B------:R-:W-:Y:S01]  /*06a0*/  IMAD.MOV.U32 R61, RZ, RZ, -0x800001 ;  /* 0xff7fffffff3d7424 */ /* 0x000fe200078e00ff */
[----:B------:R-:W-:Y:S02]  /*06b0*/  SHF.R.S32.HI R5, RZ, 0x3, R5 ;  /* 0x00000003ff057819 */ /* 0x000fe40000011405 */
[----:B------:R-:W-:Y:S01]  /*06c0*/  @!P0 IADD3 R74, PT, PT, -R74, RZ, RZ ;  /* 0x000000ff4a4a8210 */ /* 0x000fe20007ffe1ff */
[----:B------:R-:W-:Y:S01]  /*06d0*/  BAR.SYNC.DEFER_BLOCKING 0x0 ;  /* 0x0000000000007b1d */ /* 0x000fe20000010000 */
[----:B------:R-:W-:-:S02]  /*06e0*/  ISETP.GE.AND P0, PT, R58, R5, PT ;  /* 0x000000053a00720c */ /* 0x000fc40003f06270 */
[----:B------:R-:W-:Y:S02]  /*06f0*/  ISETP.NE.AND P2, PT, R18, RZ, PT ;  /* 0x000000ff1200720c */ /* 0x000fe40003f45270 */
[----:B------:R-:W-:Y:S01]  /*0700*/  LOP3.LUT R59, R3, 0x1f, RZ, 0xc0, !PT ;  /* 0x0000001f033b7812 */ /* 0x000fe200078ec0ff */
[----:B0-----:R-:W-:-:S10]  /*0710*/  IMAD R63, R6, UR4, RZ ;  /* 0x00000004063f7c24 */ /* 0x001fd4000f8e02ff */
[----:B------:R-:W-:Y:S01]  /*0720*/  @!P2 LOP3.LUT R74, RZ, R18, RZ, 0x33, !PT ;  /* 0x00000012ff4aa212 */ /* 0x000fe200078e33ff */
[----:B-1----:R-:W-:Y:S06]  /*0730*/  @P0 BRA `(.L_x_24774) ;  /* 0x0000000800880947 */ /* 0x002fec0003800000 */
[----:B------:R-:W0:Y:S01]  /*0740*/  LDCU UR4, c[0x0][0x3d0] ;  /* 0x00007a00ff0477ac */ /* 0x000e220008000800 */
[----:B------:R-:W-:Y:S01]  /*0750*/  SHF.R.U32.HI R3, RZ, 0x3, R3 ;  /* 0x00000003ff037819 */ /* 0x000fe20000011603 */
[----:B------:R-:W-:Y:S01]  /*0760*/  IMAD.MOV.U32 R65, RZ, RZ, RZ ;  /* 0x000000ffff417224 */ /* 0x000fe200078e00ff */
[----:B------:R-:W-:Y:S01]  /*0770*/  IADD3 R57, PT, PT, R57, 0x320, RZ ;  /* 0x0000032039397810 */ /* 0x000fe20007ffe0ff */
[----:B------:R-:W1:Y:S01]  /*0780*/  LDCU.64 UR8, c[0x0][0x3a8] ;  /* 0x00007500ff0877ac */ /* 0x000e620008000a00 */
[----:B------:R-:W-:Y:S01]  /*0790*/  LOP3.LUT R64, R3, 0x7c, RZ, 0xc0, !PT ;  /* 0x0000007c03407812 */ /* 0x000fe200078ec0ff */
[----:B------:R-:W2:Y:S01]  /*07a0*/  LDS.128 R8, [R62] ;  /* 0x000000003e087984 */ /* 0x000ea20000000c00 */
[----:B------:R-:W-:Y:S02]  /*07b0*/  SHF.L.U32 R61, R56, 0x2, RZ ;  /* 0x00000002383d7819 */ /* 0x000fe400000006ff */
[----:B------:R-:W-:Y:S01]  /*07c0*/  LEA R66, R2, R57, 0x18 ;  /* 0x0000003902427211 */ /* 0x000fe200078ec0ff */
[----:B------:R-:W-:Y:S01]  /*07d0*/  IMAD.WIDE R2, R63, 0x4, R64 ;  /* 0x000000043f027825 */ /* 0x000fe200078e0240 */
[----:B------:R-:W-:Y:S01]  /*07e0*/  LOP3.LUT R57, R56, 0x7, RZ, 0xc0, !PT ;  /* 0x0000000738397812 */ /* 0x000fe200078ec0ff */
[----:B------:R-:W3:Y:S01]  /*07f0*/  LDS.128 R12, [R62+0x10] ;  /* 0x000010003e0c7984 */ /* 0x000ee20000000c00 */
[----:B------:R-:W-:-:S03]  /*0800*/  LOP3.LUT R61, R61, 0x1c, RZ, 0xc0, !PT ;  /* 0x0000001c3d3d7812 */ /* 0x000fc600078ec0ff */
[C---:B------:R-:W-:Y:S01]  /*0810*/  IMAD R57, R58.reuse, 0x8, R57 ;  /* 0x000000083a397824 */ /* 0x040fe200078e0239 */
[----:B------:R-:W-:Y:S01]  /*0820*/  LEA R61, R58, R61, 0x5 ;  /* 0x0000003d3a3d7211 */ /* 0x000fe200078e28ff */
[----:B0-----:R-:W-:Y:S01]  /*0830*/  IMAD R56, R74, UR4, RZ ;  /* 0x000000044a387c24 */ /* 0x001fe2000f8e02ff */
[----:B------:R-:W0:Y:S01]  /*0840*/  LDS.128 R16, [R62+0x20] ;  /* 0x000020003e107984 */ /* 0x000e220000000c00 */
[C---:B------:R-:W-:Y:S01]  /*0850*/  IMAD.IADD R67, R57.reuse, 0x1, -R72 ;  /* 0x0000000139437824 */ /* 0x040fe200078e0a48 */
[----:B------:R-:W-:Y:S02]  /*0860*/  IADD3 R68, PT, PT, R57, 0x1, RZ ;  /* 0x0000000139447810 */ /* 0x000fe40007ffe0ff */
[----:B-1----:R-:W-:Y:S01]  /*0870*/  IADD3 R64, P1, PT, R2, UR8, RZ ;  /* 0x0000000802407c10 */ /* 0x002fe2000ff3e0ff */
[----:B------:R-:W1:Y:S01]  /*0880*/  LDS.128 R20, [R62+0x30] ;  /* 0x000030003e147984 */ /* 0x000e620000000c00 */
[----:B------:R-:W-:Y:S02]  /*0890*/  IADD3 R2, P0, PT, R59, R56, RZ ;  /* 0x000000383b027210 */ /* 0x000fe40007f1e0ff */
[----:B------:R-:W-:Y:S01]  /*08a0*/  IADD3.X R65, PT, PT, R3, UR9, RZ, P1, !PT ;  /* 0x0000000903417c10 */ /* 0x000fe20008ffe4ff */
[----:B------:R-:W4:Y:S01]  /*08b0*/  LDS.128 R24, [R62+0x40] ;  /* 0x000040003e187984 */ /* 0x000f220000000c00 */
[----:B------:R-:W-:-:S03]  /*08c0*/  LEA.HI.X.SX32 R3, R56, RZ, 0x1, P0 ;  /* 0x000000ff38037211 */ /* 0x000fc600000f0eff */
[----:B------:R-:W0:Y:S04]  /*08d0*/  LDS.128 R28, [R62+0x50] ;  /* 0x000050003e1c7984 */ /* 0x000e280000000c00 */
[----:B------:R-:W0:Y:S04]  /*08e0*/  LDS.128 R32, [R62+0x60] ;  /* 0x000060003e207984 */ /* 0x000e280000000c00 */
[----:B------:R-:W0:Y:S04]  /*08f0*/  LDS.128 R36, [R62+0x70] ;  /* 0x000070003e247984 */ /* 0x000e280000000c00 */
[----:B------:R-:W0:Y:S04]  /*0900*/  LDS.128 R40, [R62+0x80] ;  /* 0x000080003e287984 */ /* 0x000e280000000c00 */
[----:B------:R-:W0:Y:S04]  /*0910*/  LDS.128 R44, [R62+0x90] ;  /* 0x000090003e2c7984 */ /* 0x000e280000000c00 */
[----:B------:R-:W0:Y:S04]  /*0920*/  LDS.128 R48, [R62+0xa0] ;  /* 0x0000a0003e307984 */ /* 0x000e280000000c00 */
[----:B------:R2:W0:Y:S02]  /*0930*/  LDS.128 R52, [R62+0xb0] ;  /* 0x0000b0003e347984 */ /* 0x0004240000000c00 */
[----:B--2---:R-:W-:-:S02]  /*0940*/  IADD3 R62, PT, PT, R61, R66, RZ ;  /* 0x000000423d3e7210 */ /* 0x004fc40007ffe0ff */
[----:B------:R-:W-:Y:S02]  /*0950*/  MOV R66, R58 ;  /* 0x0000003a00427202 */ /* 0x000fe40000000f00 */
[----:B-1-34-:R-:W-:-:S07]  /*0960*/  MOV R61, 0xff7fffff ;  /* 0xff7fffff003d7802 */ /* 0x01afce0000000f00 */
.L_x_24776:
        /* <DEDUP_REMOVED lines=8> */
[----:B------:R-:W4:Y:S01]  /*09f0*/  LDG.E.CONSTANT R76, desc[UR6][R58.64+0x1780] ;  /* 0x001780063a4c7981 */ /* 0x000f22000c1e9900 */
[----:B--2---:R-:W-:-:S04]  /*0a00*/  FMUL.FTZ R71, R56, R9 ;  /* 0x0000000938477220 */ /* 0x004fc80000410000 */
[----:B---3--:R-:W-:Y:S02]  /*0a10*/  FFMA.FTZ R56, R8, R57, R71 ;  /* 0x0000003908387223 */ /* 0x008fe40000010047 */
[----:B------:R-:W2:Y:S02]  /*0a20*/  LDG.E.CONSTANT R57, desc[UR6][R58.64+0x200] ;  /* 0x000200063a397981 */ /* 0x000ea4000c1e9900 */
[----:B----4-:R-:W-:Y:S02]  /*0a30*/  FFMA.FTZ R71, R69, R10, R56 ;  /* 0x0000000a45477223 */ /* 0x010fe40000010038 */
[----:B------:R-:W3:Y:S04]  /*0a40*/  LDG.E.CONSTANT R56, desc[UR6][R58.64+0x180] ;  /* 0x000180063a387981 */ /* 0x000ee8000c1e9900 */
[----:B------:R-:W4:Y:S01]  /*0a50*/  LDG.E.CONSTANT R69, desc[UR6][R58.64+0x300] ;  /* 0x000300063a457981 */ /* 0x000f22000c1e9900 */
[----:B---3--:R-:W-:-:S03]  /*0a60*/  FFMA.FTZ R71, R56, R11, R71 ;  /* 0x0000000b38477223 */ /* 0x008fc60000010047 */
[----:B------:R-:W3:Y:S01]  /*0a70*/  LDG.E.CONSTANT R56, desc[UR6][R58.64+0x380] ;  /* 0x000380063a387981 */ /* 0x000ee2000c1e9900 */
[----:B--2---:R-:W-:-:S04]  /*0a80*/  FFMA.FTZ R57, R12, R57, R71 ;  /* 0x000000390c397223 */ /* 0x004fc80000010047 */
[----:B------:R-:W-:Y:S02]  /*0a90*/  FFMA.FTZ R70, R70, R13, R57 ;  /* 0x0000000d46467223 */ /* 0x000fe40000010039 */
[----:B------:R-:W0:Y:S02]  /*0aa0*/  LDG.E.CONSTANT R57, desc[UR6][R58.64+0x400] ;  /* 0x000400063a397981 */ /* 0x000e24000c1e9900 */
[----:B----4-:R-:W-:Y:S02]  /*0ab0*/  FFMA.FTZ R71, R69, R14, R70 ;  /* 0x0000000e45477223 */ /* 0x010fe40000010046 */
[----:B------:R-:W2:Y:S04]  /*0ac0*/  LDG.E.CONSTANT R70, desc[UR6][R58.64+0x480] ;  /* 0x000480063a467981 */ /* 0x000ea8000c1e9900 */
[----:B------:R-:W4:Y:S01]  /*0ad0*/  LDG.E.CONSTANT R69, desc[UR6][R58.64+0x500] ;  /* 0x000500063a457981 */ /* 0x000f22000c1e9900 */
[----:B---3--:R-:W-:-:S03]  /*0ae0*/  FFMA.FTZ R71, R56, R15, R71 ;  /* 0x0000000f38477223 */ /* 0x008fc60000010047 */
[----:B------:R-:W3:Y:S01]  /*0af0*/  LDG.E.CONSTANT R56, desc[UR6][R58.64+0x580] ;  /* 0x000580063a387981 */ /* 0x000ee2000c1e9900 */
[----:B0-----:R-:W-:-:S04]  /*0b00*/  FFMA.FTZ R57, R16, R57, R71 ;  /* 0x0000003910397223 */ /* 0x001fc80000010047 */
[----:B--2---:R-:W-:Y:S02]  /*0b10*/  FFMA.FTZ R70, R70, R17, R57 ;  /* 0x0000001146467223 */ /* 0x004fe40000010039 */
[----:B------:R-:W2:Y:S02]  /*0b20*/  LDG.E.CONSTANT R57, desc[UR6][R58.64+0x600] ;  /* 0x000600063a397981 */ /* 0x000ea4000c1e9900 */
[----:B----4-:R-:W-:Y:S02]  /*0b30*/  FFMA.FTZ R71, R69, R18, R70 ;  /* 0x0000001245477223 */ /* 0x010fe40000010046 */
[----:B------:R-:W4:Y:S04]  /*0b40*/  LDG.E.CONSTANT R70, desc[UR6][R58.64+0x680] ;  /* 0x000680063a467981 */ /* 0x000f28000c1e9900 */
[----:B------:R-:W4:Y:S01]  /*0b50*/  LDG.E.CONSTANT R69, desc[UR6][R58.64+0x700] ;  /* 0x000700063a457981 */ /* 0x000f22000c1e9900 */
[----:B---3--:R-:W-:-:S03]  /*0b60*/  FFMA.FTZ R71, R56, R19, R71 ;  /* 0x0000001338477223 */ /* 0x008fc60000010047 */
[----:B------:R-:W3:Y:S01]  /*0b70*/  LDG.E.CONSTANT R56, desc[UR6][R58.64+0x780] ;  /* 0x000780063a387981 */ /* 0x000ee2000c1e9900 */
[----:B--2---:R-:W-:-:S04]  /*0b80*/  FFMA.FTZ R57, R20, R57, R71 ;  /* 0x0000003914397223 */ /* 0x004fc80000010047 */
[----:B----4-:R-:W-:Y:S02]  /*0b90*/  FFMA.FTZ R70, R70, R21, R57 ;  /* 0x0000001546467223 */ /* 0x010fe40000010039 */
[----:B------:R-:W2:Y:S02]  /*0ba0*/  LDG.E.CONSTANT R57, desc[UR6][R58.64+0x800] ;  /* 0x000800063a397981 */ /* 0x000ea4000c1e9900 */
[----:B------:R-:W-:Y:S02]  /*0bb0*/  FFMA.FTZ R71, R69, R22, R70 ;  /* 0x0000001645477223 */ /* 0x000fe40000010046 */
        /* <DEDUP_REMOVED lines=58> */
[----:B------:R-:W-:Y:S01]  /*0f60*/  UMOV UR4, 0xffffffff ;  /* 0xffffffff00047882 */ /* 0x000fe20000000000 */
[----:B------:R-:W-:-:S02]  /*0f70*/  ISETP.NE.AND P1, PT, R0, RZ, PT ;  /* 0x000000ff0000720c */ /* 0x000fc40003f25270 */
[----:B-----5:R-:W-:Y:S01]  /*0f80*/  FSETP.NEU.FTZ.AND P0, PT, R60, RZ, PT ;  /* 0x000000ff3c00720b */ /* 0x020fe20003f1d000 */
[----:B---3--:R-:W-:-:S04]  /*0f90*/  FFMA.FTZ R71, R56, R51, R71 ;  /* 0x0000003338477223 */ /* 0x008fc80000010047 */
[----:B--2---:R-:W-:-:S04]  /*0fa0*/  FFMA.FTZ R57, R52, R57, R71 ;  /* 0x0000003934397223 */ /* 0x004fc80000010047 */
[----:B----4-:R-:W-:-:S04]  /*0fb0*/  FFMA.FTZ R70, R70, R53, R57 ;  /* 0x0000003546467223 */ /* 0x010fc80000010039 */
[----:B------:R-:W-:-:S04]  /*0fc0*/  FFMA.FTZ R69, R69, R54, R70 ;  /* 0x0000003645457223 */ /* 0x000fc80000010046 */
[----:B------:R-:W-:Y:S01]  /*0fd0*/  FFMA.FTZ R69, R76, R55, R69 ;  /* 0x000000374c457223 */ /* 0x000fe20000010045 */
[----:B------:R-:W-:Y:S06]  /*0fe0*/  BRA.DIV UR4, `(.L_x_24775) ;  /* 0x0000003604447947 */ /* 0x000fec000b800000 */
[----:B------:R-:W0:Y:S02]  /*0ff0*/  SHFL.BFLY PT, R56, R69, 0x2, 0x1f ;  /* 0x0c401f0045387f89 */ /* 0x000e2400000e0000 */
[----:B0-----:R-:W-:-:S05]  /*1000*/  FADD.FTZ R56, R69, R56 ;  /* 0x0000003845387221 */ /* 0x001fca0000010000 */
[----:B------:R0:W1:Y:S02]  /*1010*/  SHFL.BFLY PT, R57, R56, 0x1, 0x1f ;  /* 0x0c201f0038397f89 */ /* 0x00006400000e0000 */
.L_x_24812:
[C---:B------:R-:W-:Y:S01]  /*1020*/  IADD3 R58, PT, PT, R67.reuse, 0x1, RZ ;  /* 0x00000001433a7810 */ /* 0x040fe20007ffe0ff */
[----:B-1----:R-:W-:Y:S01]  /*1030*/  FADD.FTZ R57, R56, R57 ;  /* 0x0000003938397221 */ /* 0x002fe20000010000 */
[----:B------:R-:W-:Y:S02]  /*1040*/  IADD3 R66, PT, PT, R66, 0x4, RZ ;  /* 0x0000000442427810 */ /* 0x000fe40007ffe0ff */
[----:B------:R-:W-:Y:S02]  /*1050*/  I2FP.F32.S32 R59, R58 ;  /* 0x0000003a003b7245 */ /* 0x000fe40000201400 */
[----:B------:R-:W-:Y:S02]  /*1060*/  ISETP.GE.AND P2, PT, R66, R5, PT ;  /* 0x000000054200720c */ /* 0x000fe40003f46270 */
[----:B------:R-:W-:Y:S01]  /*1070*/  IADD3 R67, PT, PT, R67, 0x20, RZ ;  /* 0x0000002043437810 */ /* 0x000fe20007ffe0ff */
[----:B------:R-:W-:-:S05]  /*1080*/  FMUL.FTZ R59, R59, R60 ;  /* 0x0000003c3b3b7220 */ /* 0x000fca0000410000 */
[----:B0-----:R-:W-:Y:S01]  /*1090*/  FSEL R56, R59, RZ, P0 ;  /* 0x000000ff3b387208 */ /* 0x001fe20000000000 */
[C---:B------:R-:W-:Y:S02]  /*10a0*/  @!P1 VIADD R59, R68.reuse, 0xffffffff ;  /* 0xffffffff443b9836 */ /* 0x040fe40000000000 */
[----:B------:R-:W-:Y:S02]  /*10b0*/  VIADD R68, R68, 0x20 ;  /* 0x0000002044447836 */ /* 0x000fe40000000000 */
[----:B------:R-:W-:Y:S01]  /*10c0*/  FFMA.FTZ R56, R57, UR11, R56 ;  /* 0x0000000b39387c23 */ /* 0x000fe20008010038 */
[CC--:B------:R-:W-:Y:S02]  /*10d0*/  ISETP.GE.OR P3, PT, R59.reuse, R72.reuse, P1 ;  /* 0x000000483b00720c */ /* 0x0c0fe40000f66670 */
[----:B------:R-:W-:-:S04]  /*10e0*/  @!P1 ISETP.GE.AND P0, PT, R59, R72, PT ;  /* 0x000000483b00920c */ /* 0x000fc80003f06270 */
[----:B------:R-:W-:Y:S02]  /*10f0*/  @!P1 FSEL R57, R56, RZ, !P0 ;  /* 0x000000ff38399208 */ /* 0x000fe40004000000 */
[----:B------:R-:W-:-:S03]  /*1100*/  IADD3 R64, P0, PT, R64, 0x10, RZ ;  /* 0x0000001040407810 */ /* 0x000fc60007f1e0ff */
[----:B------:R0:W-:Y:S01]  /*1110*/  @!P1 STS [R62], R57 ;  /* 0x000000393e009388 */ /* 0x0001e20000000800 */
[----:B------:R-:W-:Y:S02]  /*1120*/  IADD3.X R65, PT, PT, RZ, R65, RZ, P0, !PT ;  /* 0x00000041ff417210 */ /* 0x000fe400007fe4ff */
[----:B------:R-:W-:Y:S02]  /*1130*/  @!P3 FMNMX.FTZ R61, R61, R56, !PT ;  /* 0x000000383d3db209 */ /* 0x000fe40007810000 */
[----:B0-----:R-:W-:Y:S01]  /*1140*/  IADD3 R62, PT, PT, R62, 0x80, RZ ;  /* 0x000000803e3e7810 */ /* 0x001fe20007ffe0ff */
[----:B------:R-:W-:Y:S06]  /*1150*/  @!P2 BRA `(.L_x_24776) ;  /* 0xfffffff80004a947 */ /* 0x000fec000383ffff */
.L_x_24774:
[----:B------:R-:W-:Y:S05]  /*1160*/  BSYNC B0 ;  /* 0x0000000000007941 */ /* 0x000fea0003800000 */
.L_x_24773:
        /* <DEDUP_REMOVED lines=10> */
.L_x_24817:
        /* <DEDUP_REMOVED lines=11> */
[----:B------:R-:W-:Y:S01]  /*12c0*/  IMAD.MOV.U32 R14, RZ, RZ, -0x800001 ;  /* 0xff7fffffff0e7424 */ /* 0x000fe200078e00ff */
[----:B------:R-:W-:Y:S02]  /*12d0*/  LEA R12, R0, R13, 0x2 ;  /* 0x0000000d000c7211 */ /* 0x000fe400078e10ff */
        /* <DEDUP_REMOVED lines=32> */
.L_x_24782:
        /* <DEDUP_REMOVED lines=11> */
.L_x_24781:
[----:B------:R-:W-:Y:S05]  /*1590*/  BSYNC.RECONVERGENT B1 ;  /* 0x0000000000017941 */ /* 0x000fea0003800200 */
.L_x_24780:
        /* <DEDUP_REMOVED lines=12> */
.L_x_24785:
        /* <DEDUP_REMOVED lines=100> */
.L_x_24784:
[----:B------:R-:W-:Y:S05]  /*1ca0*/  BSYNC.RECONVERGENT B1 ;  /* 0x0000000000017941 */ /* 0x000fea0003800200 */
.L_x_24783:
        /* <DEDUP_REMOVED lines=55> */
.L_x_24787:
[----:B------:R-:W-:Y:S05]  /*2020*/  BSYNC.RECONVERGENT B1 ;  /* 0x0000000000017941 */ /* 0x000fea0003800200 */
.L_x_24786:
        /* <DEDUP_REMOVED lines=26> */
.L_x_24779:
[----:B------:R-:W-:Y:S05]  /*21d0*/  BSYNC.RECONVERGENT B0 ;  /* 0x0000000000007941 */ /* 0x000fea0003800200 */
.L_x_24778:
        /* <DEDUP_REMOVED lines=39> */
.L_x_24792:
[----:B------:R-:W0:Y:S01]  /*2450*/  LDS R12, [R14] ;  /* 0x000000000e0c7984 */ /* 0x000e220000000800 */
[----:B------:R-:W-:-:S04]  /*2460*/  IADD3 R15, PT, PT, R15, 0x1, RZ ;  /* 0x000000010f0f7810 */ /* 0x000fc80007ffe0ff */
[----:B------:R-:W-:Y:S01]  /*2470*/  ISETP.NE.AND P0, PT, R15, RZ, PT ;  /* 0x000000ff0f00720c */ /* 0x000fe20003f05270 */
[----:B0-----:R-:W-:-:S05]  /*2480*/  FMUL.FTZ R17, R12, R11 ;  /* 0x0000000b0c117220 */ /* 0x001fca0000410000 */
[----:B------:R0:W-:Y:S02]  /*2490*/  STS [R14], R17 ;  /* 0x000000110e007388 */ /* 0x0001e40000000800 */
[----:B0-----:R-:W-:-:S05]  /*24a0*/  IADD3 R14, PT, PT, R14, 0x200, RZ ;  /* 0x000002000e0e7810 */ /* 0x001fca0007ffe0ff */
[----:B------:R-:W-:Y:S05]  /*24b0*/  @P0 BRA `(.L_x_24792) ;  /* 0xfffffffc00e40947 */ /* 0x000fea000383ffff */
.L_x_24791:
[----:B------:R-:W-:Y:S05]  /*24c0*/  BSYNC.RECONVERGENT B1 ;  /* 0x0000000000017941 */ /* 0x000fea0003800200 */
.L_x_24790:
        /* <DEDUP_REMOVED lines=12> */
.L_x_24795:
        /* <DEDUP_REMOVED lines=52> */
.L_x_24794:
[----:B------:R-:W-:Y:S05]  /*28d0*/  BSYNC.RECONVERGENT B1 ;  /* 0x0000000000017941 */ /* 0x000fea0003800200 */
.L_x_24793:
        /* <DEDUP_REMOVED lines=31> */
.L_x_24797:
[----:B------:R-:W-:Y:S05]  /*2ad0*/  BSYNC.RECONVERGENT B1 ;  /* 0x0000000000017941 */ /* 0x000fea0003800200 */
.L_x_24796:
        /* <DEDUP_REMOVED lines=14> */
.L_x_24789:
[----:B------:R-:W-:Y:S05]  /*2bc0*/  BSYNC.RECONVERGENT B0 ;  /* 0x0000000000007941 */ /* 0x000fea0003800200 */
.L_x_24788:
        /* <DEDUP_REMOVED lines=9> */
[----:B-----5:R-:W-:-:S02]  /*2c60*/  CS2R R60, SRZ ;  /* 0x00000000003c7805 */ /* 0x020fc4000001ff00 */
[----:B------:R-:W-:Y:S01]  /*2c70*/  MOV R62, RZ ;  /* 0x000000ff003e7202 */ /* 0x000fe20000000f00 */
[----:B------:R-:W3:Y:S01]  /*2c80*/  LDCU.64 UR4, c[0x0][0x398] ;  /* 0x00007300ff0477ac */ /* 0x000ee20008000a00 */
[----:B------:R-:W-:Y:S05]  /*2c90*/  @P0 BRA `(.L_x_24799) ;  /* 0x0000000c00a40947 */ /* 0x000fea0003800000 */
[----:B-1----:R-:W-:Y:S01]  /*2ca0*/  IMAD.SHL.U32 R12, R3, 0x10, RZ ;  /* 0x00000010030c7824 */ /* 0x002fe200078e00ff */
[----:B------:R-:W1:Y:S01]  /*2cb0*/  LDCU UR8, c[0x0][0x3d0] ;  /* 0x00007a00ff0877ac */ /* 0x000e620008000800 */
[----:B------:R-:W-:Y:S01]  /*2cc0*/  IADD3 R13, PT, PT, R9, 0x320, RZ ;  /* 0x00000320090d7810 */ /* 0x000fe20007ffe0ff */
[----:B------:R-:W-:Y:S01]  /*2cd0*/  VIADD R66, R2, 0x1 ;  /* 0x0000000102427836 */ /* 0x000fe20000000000 */
[----:B------:R-:W-:Y:S01]  /*2ce0*/  SHF.R.U32.HI R10, RZ, 0x3, R3 ;  /* 0x00000003ff0a7819 */ /* 0x000fe20000011603 */
[----:B------:R-:W4:Y:S01]  /*2cf0*/  LDCU.64 UR10, c[0x0][0x3a8] ;  /* 0x00007500ff0a77ac */ /* 0x000f220008000a00 */
[----:B------:R-:W-:Y:S01]  /*2d00*/  LOP3.LUT R9, R12, 0x10, RZ, 0xe2, !PT ;  /* 0x000000100c097812 */ /* 0x000fe200078ee2ff */
[----:B------:R-:W-:Y:S01]  /*2d10*/  IMAD.MOV.U32 R70, RZ, RZ, RZ ;  /* 0x000000ffff467224 */ /* 0x000fe200078e00ff */
[----:B------:R-:W-:Y:S02]  /*2d20*/  LOP3.LUT R10, R10, 0x7c, RZ, 0xc0, !PT ;  /* 0x0000007c0a0a7812 */ /* 0x000fe400078ec0ff */
[----:B0-----:R-:W-:Y:S01]  /*2d30*/  MOV R11, RZ ;  /* 0x000000ff000b7202 */ /* 0x001fe20000000f00 */
[----:B------:R-:W-:Y:S01]  /*2d40*/  IMAD R9, R2, 0x20, R9 ;  /* 0x0000002002097824 */ /* 0x000fe200078e0209 */
[----:B------:R-:W-:-:S02]  /*2d50*/  LEA R8, R8, R13, 0x18 ;  /* 0x0000000d08087211 */ /* 0x000fc400078ec0ff */
[----:B------:R-:W-:Y:S01]  /*2d60*/  SHF.L.U32 R68, R3, 0x2, RZ ;  /* 0x0000000203447819 */ /* 0x000fe200000006ff */
[----:B------:R-:W-:Y:S01]  /*2d70*/  IMAD.WIDE R10, R63, 0x4, R10 ;  /* 0x000000043f0a7825 */ /* 0x000fe200078e020a */
[----:B------:R-:W-:Y:S02]  /*2d80*/  IADD3 R63, PT, PT, R8, R9, RZ ;  /* 0x00000009083f7210 */ /* 0x000fe40007ffe0ff */
[----:B------:R-:W-:Y:S01]  /*2d90*/  LOP3.LUT R9, R68, 0x4, RZ, 0xc0, !PT ;  /* 0x0000000444097812 */ /* 0x000fe200078ec0ff */
[----:B-1----:R-:W-:Y:S01]  /*2da0*/  IMAD R74, R74, UR8, RZ ;  /* 0x000000084a4a7c24 */ /* 0x002fe2000f8e02ff */
[C---:B------:R-:W-:Y:S02]  /*2db0*/  IADD3 R67, PT, PT, R2.reuse, -R5, RZ ;  /* 0x8000000502437210 */ /* 0x040fe40007ffe0ff */
[----:B------:R-:W-:Y:S02]  /*2dc0*/  LEA R9, R2, R9, 0x3 ;  /* 0x0000000902097211 */ /* 0x000fe400078e18ff */
[----:B----4-:R-:W-:-:S02]  /*2dd0*/  IADD3 R64, P0, PT, R10, UR10, RZ ;  /* 0x0000000a0a407c10 */ /* 0x010fc4000ff1e0ff */
[----:B------:R-:W-:Y:S02]  /*2de0*/  LOP3.LUT R68, R68, 0x7c, RZ, 0xc0, !PT ;  /* 0x0000007c44447812 */ /* 0x000fe400078ec0ff */
[----:B------:R-:W-:Y:S02]  /*2df0*/  IADD3.X R65, PT, PT, R11, UR11, RZ, P0, !PT ;  /* 0x0000000b0b417c10 */ /* 0x000fe400087fe4ff */
[----:B------:R-:W-:Y:S02]  /*2e00*/  SHF.R.S32.HI R75, RZ, 0x1f, R74 ;  /* 0x0000001fff4b7819 */ /* 0x000fe4000001144a */
[----:B------:R-:W-:-:S07]  /*2e10*/  IADD3 R69, PT, PT, R9, 0x1, RZ ;  /* 0x0000000109457810 */ /* 0x000fce0007ffe0ff */
.L_x_24800:
[----:B------:R-:W2:Y:S01]  /*2e20*/  LDG.E.CONSTANT R9, desc[UR6][R64.64] ;  /* 0x0000000640097981 */ /* 0x000ea2000c1e9900 */
[----:B------:R-:W-:-:S03]  /*2e30*/  ISETP.NE.AND P1, PT, R67, -0x1, PT ;  /* 0xffffffff4300780c */ /* 0x000fc60003f25270 */
        /* <DEDUP_REMOVED lines=11> */
[----:B------:R-:W5:Y:S01]  /*2ef0*/  LDG.E.128.CONSTANT R20, desc[UR6][R50.64+0xa00] ;  /* 0x000a000632147981 */ /* 0x000f62000c1e9d00 */
[C---:B------:R-:W-:Y:S01]  /*2f00*/  @!P1 VIADD R29, R69.reuse, 0x2 ;  /* 0x00000002451d9836 */ /* 0x040fe20000000000 */
[C---:B------:R-:W-:Y:S01]  /*2f10*/  @!P1 IADD3 R33, PT, PT, R69.reuse, 0x1, RZ ;  /* 0x0000000145219810 */ /* 0x040fe20007ffe0ff */
[C---:B------:R-:W-:Y:S01]  /*2f20*/  VIADD R49, R69.reuse, 0xffffffff ;  /* 0xffffffff45317836 */ /* 0x040fe20000000000 */
[----:B------:R-:W-:-:S02]  /*2f30*/  @!P1 ISETP.GE.AND P4, PT, R69, R72, PT ;  /* 0x000000484500920c */ /* 0x000fc40003f86270 */
[-C--:B------:R-:W-:Y:S02]  /*2f40*/  @!P1 ISETP.GE.AND P3, PT, R33, R72.reuse, PT ;  /* 0x000000482100920c */ /* 0x080fe40003f66270 */
[-C--:B------:R-:W-:Y:S02]  /*2f50*/  @!P1 ISETP.GE.AND P0, PT, R29, R72.reuse, PT ;  /* 0x000000481d00920c */ /* 0x080fe40003f06270 */
[-C--:B------:R-:W-:Y:S01]  /*2f60*/  @!P1 ISETP.GE.AND P2, PT, R49, R72.reuse, PT ;  /* 0x000000483100920c */ /* 0x080fe20003f46270 */
[----:B------:R-:W5:Y:S01]  /*2f70*/  LDG.E.128.CONSTANT R28, desc[UR6][R50.64+0xc00] ;  /* 0x000c0006321c7981 */ /* 0x000f62000c1e9d00 */
[C---:B------:R-:W-:Y:S02]  /*2f80*/  @!P1 IADD3 R33, PT, PT, R69.reuse, 0x2, RZ ;  /* 0x0000000245219810 */ /* 0x040fe40007ffe0ff */
[C---:B------:R-:W-:Y:S02]  /*2f90*/  @!P1 IADD3 R35, PT, PT, R69.reuse, 0x1, RZ ;  /* 0x0000000145239810 */ /* 0x040fe40007ffe0ff */
[----:B------:R-:W-:-:S02]  /*2fa0*/  @!P1 ISETP.GE.AND P6, PT, R69, R72, PT ;  /* 0x000000484500920c */ /* 0x000fc40003fc6270 */
[-C--:B------:R-:W-:Y:S01]  /*2fb0*/  @!P1 ISETP.GE.AND P5, PT, R35, R72.reuse, PT ;  /* 0x000000482300920c */ /* 0x080fe20003fa6270 */
[C---:B------:R-:W-:Y:S01]  /*2fc0*/  @!P1 VIADD R37, R69.reuse, 0x2 ;  /* 0x0000000245259836 */ /* 0x040fe20000000000 */
[C---:B------:R-:W-:Y:S02]  /*2fd0*/  @!P1 IADD3 R39, PT, PT, R69.reuse, 0x2, RZ ;  /* 0x0000000245279810 */ /* 0x040fe40007ffe0ff */
[----:B------:R-:W-:Y:S02]  /*2fe0*/  @!P1 IADD3 R71, PT, PT, R69, 0x1, RZ ;  /* 0x0000000145479810 */ /* 0x000fe40007ffe0ff */
[----:B--2---:R-:W-:Y:S02]  /*2ff0*/  @!P1 FSEL R41, R41, RZ, !P4 ;  /* 0x000000ff29299208 */ /* 0x004fe40006000000 */
[----:B------:R-:W-:Y:S02]  /*3000*/  @!P1 FSEL R40, R40, RZ, !P2 ;  /* 0x000000ff28289208 */ /* 0x000fe40005000000 */
[----:B------:R-:W-:-:S02]  /*3010*/  @!P1 ISETP.GE.AND P4, PT, R33, R72, PT ;  /* 0x000000482100920c */ /* 0x000fc40003f86270 */
        /* <DEDUP_REMOVED lines=9> */
[----:B------:R-:W-:Y:S01]  /*30b0*/  @!P1 FSEL R42, R42, RZ, !P3 ;  /* 0x000000ff2a2a9208 */ /* 0x000fe20005800000 */
[C---:B------:R-:W-:Y:S01]  /*30c0*/  FFMA.FTZ R41, R24.reuse, R40, R41 ;  /* 0x0000002818297223 */ /* 0x040fe20000010029 */
[----:B------:R-:W-:Y:S01]  /*30d0*/  @!P1 ISETP.GE.AND P3, PT, R37, R72, PT ;  /* 0x000000482500920c */ /* 0x000fe20003f66270 */
[----:B------:R-:W-:Y:S01]  /*30e0*/  FFMA.FTZ R45, R24, R44, R45 ;  /* 0x0000002c182d7223 */ /* 0x000fe2000001002d */
[----:B------:R-:W-:Y:S02]  /*30f0*/  @!P1 ISETP.GE.AND P5, PT, R39, R72, PT ;  /* 0x000000482700920c */ /* 0x000fe40003fa6270 */
[----:B------:R-:W-:Y:S01]  /*3100*/  @!P1 FSEL R47, R47, RZ, !P4 ;  /* 0x000000ff2f2f9208 */ /* 0x000fe20006000000 */
[----:B------:R-:W3:Y:S01]  /*3110*/  LDG.E.128.CONSTANT R36, desc[UR6][R50.64+0x1000] ;  /* 0x0010000632247981 */ /* 0x000ee2000c1e9d00 */
[----:B------:R-:W-:Y:S01]  /*3120*/  @!P1 FSEL R43, R43, RZ, !P0 ;  /* 0x000000ff2b2b9208 */ /* 0x000fe20004000000 */
[C---:B------:R-:W-:Y:S01]  /*3130*/  FFMA.FTZ R46, R26.reuse, R46, R45 ;  /* 0x0000002e1a2e7223 */ /* 0x040fe2000001002d */
[----:B------:R-:W-:Y:S01]  /*3140*/  @!P1 ISETP.GE.AND P4, PT, R69, R72, PT ;  /* 0x000000484500920c */ /* 0x000fe20003f86270 */
[----:B------:R-:W-:Y:S01]  /*3150*/  FFMA.FTZ R42, R26, R42, R41 ;  /* 0x0000002a1a2a7223 */ /* 0x000fe20000010029 */
[----:B------:R-:W-:Y:S01]  /*3160*/  @!P1 ISETP.GE.AND P0, PT, R49, R72, PT ;  /* 0x000000483100920c */ /* 0x000fe20003f06270 */
[C---:B------:R-:W-:Y:S01]  /*3170*/  @!P1 VIADD R41, R69.reuse, 0x1 ;  /* 0x0000000145299836 */ /* 0x040fe20000000000 */
[----:B------:R-:W-:-:S02]  /*3180*/  @!P1 IADD3 R45, PT, PT, R69, 0x2, RZ ;  /* 0x00000002452d9810 */ /* 0x000fc40007ffe0ff */
[----:B----4-:R-:W-:Y:S02]  /*3190*/  @!P1 FSEL R9, R9, RZ, !P4 ;  /* 0x000000ff09099208 */ /* 0x010fe40006000000 */
[----:B------:R-:W-:Y:S02]  /*31a0*/  @!P1 FSEL R8, R8, RZ, !P0 ;  /* 0x000000ff08089208 */ /* 0x000fe40004000000 */
[-C--:B------:R-:W-:Y:S02]  /*31b0*/  @!P1 ISETP.GE.AND P0, PT, R45, R72.reuse, PT ;  /* 0x000000482d00920c */ /* 0x080fe40003f06270 */
[----:B------:R-:W-:Y:S02]  /*31c0*/  @!P1 FSEL R10, R10, RZ, !P2 ;  /* 0x000000ff0a0a9208 */ /* 0x000fe40005000000 */
[-C--:B------:R-:W-:Y:S02]  /*31d0*/  @!P1 ISETP.GE.AND P6, PT, R71, R72.reuse, PT ;  /* 0x000000484700920c */ /* 0x080fe40003fc6270 */
[----:B------:R-:W-:-:S02]  /*31e0*/  @!P1 ISETP.GE.AND P2, PT, R49, R72, PT ;  /* 0x000000483100920c */ /* 0x000fc40003f46270 */
[----:B------:R-:W-:Y:S02]  /*31f0*/  @!P1 IADD3 R45, PT, PT, R69, 0x1, RZ ;  /* 0x00000001452d9810 */ /* 0x000fe40007ffe0ff */
[-C--:B------:R-:W-:Y:S01]  /*3200*/  @!P1 ISETP.GE.AND P4, PT, R41, R72.reuse, PT ;  /* 0x000000482900920c */ /* 0x080fe20003f86270 */
[----:B------:R-:W-:Y:S01]  /*3210*/  FMUL.FTZ R41, R25, R9 ;  /* 0x0000000919297220 */ /* 0x000fe20000410000 */
[----:B------:R-:W-:Y:S02]  /*3220*/  @!P1 FSEL R11, R11, RZ, !P3 ;  /* 0x000000ff0b0b9208 */ /* 0x000fe40005800000 */
[----:B------:R-:W-:Y:S01]  /*3230*/  @!P1 ISETP.GE.AND P3, PT, R45, R72, PT ;  /* 0x000000482d00920c */ /* 0x000fe20003f66270 */
[----:B------:R-:W-:Y:S01]  /*3240*/  @!P1 VIADD R45, R69, 0x2 ;  /* 0x00000002452d9836 */ /* 0x000fe20000000000 */
[----:B-----5:R-:W-:Y:S02]  /*3250*/  @!P1 FSEL R12, R12, RZ, !P2 ;  /* 0x000000ff0c0c9208 */ /* 0x020fe40005000000 */
[----:B------:R-:W-:-:S02]  /*3260*/  @!P1 FSEL R14, R14, RZ, !P6 ;  /* 0x000000ff0e0e9208 */ /* 0x000fc40007000000 */
[----:B------:R-:W-:Y:S02]  /*3270*/  @!P1 FSEL R15, R15, RZ, !P5 ;  /* 0x000000ff0f0f9208 */ /* 0x000fe40006800000 */
[-C--:B------:R-:W-:Y:S02]  /*3280*/  @!P1 ISETP.GE.AND P2, PT, R69, R72.reuse, PT ;  /* 0x000000484500920c */ /* 0x080fe40003f46270 */
[-C--:B------:R-:W-:Y:S02]  /*3290*/  @!P1 ISETP.GE.AND P6, PT, R49, R72.reuse, PT ;  /* 0x000000483100920c */ /* 0x080fe40003fc6270 */
[----:B------:R-:W-:Y:S01]  /*32a0*/  @!P1 ISETP.GE.AND P5, PT, R69, R72, PT ;  /* 0x000000484500920c */ /* 0x000fe20003fa6270 */
        /* <DEDUP_REMOVED lines=24> */
[----:B------:R-:W-:Y:S01]  /*3430*/  FFMA.FTZ R10, R26, R10, R73 ;  /* 0x0000000a1a0a7223 */ /* 0x000fe20000010049 */
[----:B------:R-:W-:-:S02]  /*3440*/  @!P1 FSEL R28, R28, RZ, !P4 ;  /* 0x000000ff1c1c9208 */ /* 0x000fc40006000000 */
[-C--:B------:R-:W-:Y:S01]  /*3450*/  @!P1 ISETP.GE.AND P4, PT, R69, R72.reuse, PT ;  /* 0x000000484500920c */ /* 0x080fe20003f86270 */
[----:B------:R-:W-:Y:S01]  /*3460*/  FFMA.FTZ R10, R27, R11, R10 ;  /* 0x0000000b1b0a7223 */ /* 0x000fe2000001000a */
[----:B------:R-:W-:Y:S02]  /*3470*/  @!P1 IADD3 R11, PT, PT, R69, 0x1, RZ ;  /* 0x00000001450b9810 */ /* 0x000fe40007ffe0ff */
[----:B------:R-:W-:Y:S02]  /*3480*/  @!P1 FSEL R29, R29, RZ, !P4 ;  /* 0x000000ff1d1d9208 */ /* 0x000fe40006000000 */
[----:B------:R-:W-:Y:S02]  /*3490*/  @!P1 ISETP.GE.AND P4, PT, R11, R72, PT ;  /* 0x000000480b00920c */ /* 0x000fe40003f86270 */
[----:B------:R-:W-:Y:S02]  /*34a0*/  @!P1 IADD3 R11, PT, PT, R69, 0x2, RZ ;  /* 0x00000002450b9810 */ /* 0x000fe40007ffe0ff */
[----:B------:R-:W-:-:S02]  /*34b0*/  @!P1 FSEL R30, R30, RZ, !P4 ;  /* 0x000000ff1e1e9208 */ /* 0x000fc40006000000 */
[----:B------:R-:W-:Y:S02]  /*34c0*/  @!P1 ISETP.GE.AND P4, PT, R11, R72, PT ;  /* 0x000000480b00920c */ /* 0x000fe40003f86270 */
[----:B------:R-:W-:Y:S01]  /*34d0*/  @!P1 IADD3 R11, PT, PT, R69, 0x1, RZ ;  /* 0x00000001450b9810 */ /* 0x000fe20007ffe0ff */
[----:B------:R-:W-:Y:S02]  /*34e0*/  VIADD R8, R66, 0x3 ;  /* 0x0000000342087836 */ /* 0x000fe40000000000 */
[----:B------:R-:W-:Y:S01]  /*34f0*/  FADD.FTZ R70, R9, R70 ;  /* 0x0000004609467221 */ /* 0x000fe20000010000 */
        /* <DEDUP_REMOVED lines=44> */
[----:B------:R-:W-:Y:S01]  /*37c0*/  @!P1 ISETP.GE.AND P0, PT, R11, R72, PT ;  /* 0x000000480b00920c */ /* 0x000fe20003f06270 */
[----:B------:R-:W-:Y:S01]  /*37d0*/  @!P1 VIADD R11, R69, 0x2 ;  /* 0x00000002450b9836 */ /* 0x000fe20000000000 */
[----:B------:R-:W-:-:S04]  /*37e0*/  @!P1 FSEL R39, R39, RZ, !P6 ;  /* 0x000000ff27279208 */ /* 0x000fc80007000000 */
[-C--:B------:R-:W-:Y:S02]  /*37f0*/  @!P1 ISETP.GE.AND P6, PT, R11, R72.reuse, PT ;  /* 0x000000480b00920c */ /* 0x080fe40003fc6270 */
[C---:B------:R-:W-:Y:S02]  /*3800*/  @!P1 IADD3 R11, PT, PT, R69.reuse, 0x1, RZ ;  /* 0x00000001450b9810 */ /* 0x040fe40007ffe0ff */
[----:B----4-:R-:W-:Y:S02]  /*3810*/  @!P1 FSEL R40, R40, RZ, !P5 ;  /* 0x000000ff28289208 */ /* 0x010fe40006800000 */
[----:B------:R-:W-:-:S04]  /*3820*/  @!P1 ISETP.GE.AND P5, PT, R69, R72, PT ;  /* 0x000000484500920c */ /* 0x000fc80003fa6270 */
[----:B------:R-:W-:Y:S02]  /*3830*/  @!P1 FSEL R41, R41, RZ, !P5 ;  /* 0x000000ff29299208 */ /* 0x000fe40006800000 */
[-C--:B------:R-:W-:Y:S02]  /*3840*/  @!P1 ISETP.GE.AND P5, PT, R11, R72.reuse, PT ;  /* 0x000000480b00920c */ /* 0x080fe40003fa6270 */
[C---:B------:R-:W-:Y:S02]  /*3850*/  @!P1 IADD3 R11, PT, PT, R69.reuse, 0x2, RZ ;  /* 0x00000002450b9810 */ /* 0x040fe40007ffe0ff */
[----:B-----5:R-:W-:Y:S02]  /*3860*/  @!P1 FSEL R44, R44, RZ, !P3 ;  /* 0x000000ff2c2c9208 */ /* 0x020fe40005800000 */
[----:B------:R-:W-:Y:S02]  /*3870*/  @!P1 ISETP.GE.AND P3, PT, R69, R72, PT ;  /* 0x000000484500920c */ /* 0x000fe40003f66270 */
        /* <DEDUP_REMOVED lines=13> */
[C---:B------:R-:W-:Y:S02]  /*3950*/  FMUL.FTZ R45, R25.reuse, R45 ;  /* 0x0000002d192d7220 */ /* 0x040fe40000410000 */
        /* <DEDUP_REMOVED lines=29> */
.L_x_24799:
[----:B--23--:R-:W-:Y:S05]  /*3b30*/  BSYNC.RECONVERGENT B0 ;  /* 0x0000000000007941 */ /* 0x00cfea0003800200 */
.L_x_24798:
[----:B------:R-:W2:Y:S01]  /*3b40*/  S2UR UR5, SR_CgaCtaId ;  /* 0x00000000000579c3 */ /* 0x000ea20000008800 */
[C---:B0-----:R-:W-:Y:S01]  /*3b50*/  LOP3.LUT R14, R3.reuse, 0x1, RZ, 0xc0, !PT ;  /* 0x00000001030e7812 */ /* 0x041fe200078ec0ff */
[----:B------:R-:W0:Y:S01]  /*3b60*/  SHFL.BFLY PT, R5, R70, 0x1, 0x1f ;  /* 0x0c201f0046057f89 */ /* 0x000e2200000e0000 */
[----:B------:R-:W-:Y:S01]  /*3b70*/  SHF.R.U32.HI R21, RZ, 0x1, R0 ;  /* 0x00000001ff157819 */ /* 0x000fe20000011600 */
[----:B------:R-:W-:Y:S01]  /*3b80*/  UMOV UR4, 0x400 ;  /* 0x0000040000047882 */ /* 0x000fe20000000000 */
[----:B------:R-:W-:Y:S01]  /*3b90*/  ISETP.NE.AND P2, PT, R14, RZ, PT ;  /* 0x000000ff0e00720c */ /* 0x000fe20003f45270 */
[----:B------:R-:W3:Y:S01]  /*3ba0*/  SHFL.BFLY PT, R0, R59, 0x1, 0x1f ;  /* 0x0c201f003b007f89 */ /* 0x000ee200000e0000 */
[C---:B------:R-:W-:Y:S01]  /*3bb0*/  LOP3.LUT R16, R3.reuse, 0x3c0, RZ, 0xc0, !PT ;  /* 0x000003c003107812 */ /* 0x040fe200078ec0ff */
[----:B------:R-:W-:Y:S01]  /*3bc0*/  UIADD3 UR4, UPT, UPT, UR4, 0x320, URZ ;  /* 0x0000032004047890 */ /* 0x000fe2000fffe0ff */
[----:B------:R-:W-:Y:S01]  /*3bd0*/  IMAD R21, R2, 0xc0, R21 ;  /* 0x000000c002157824 */ /* 0x000fe200078e0215 */
[----:B------:R-:W4:Y:S01]  /*3be0*/  SHFL.BFLY PT, R9, R52, 0x1, 0x1f ;  /* 0x0c201f0034097f89 */ /* 0x000f2200000e0000 */
[----:B------:R-:W-:Y:S01]  /*3bf0*/  ISETP.NE.OR P5, PT, R16, 0x40, P2 ;  /* 0x000000401000780c */ /* 0x000fe200017a5670 */
[----:B------:R-:W-:Y:S01]  /*3c00*/  BSSY.RECONVERGENT B0, `(.L_x_24801) ;  /* 0x000002b000007945 */ /* 0x000fe20003800200 */
[C---:B------:R-:W-:Y:S01]  /*3c10*/  LOP3.LUT R18, R3.reuse, 0x3e0, RZ, 0xc0, !PT ;  /* 0x000003e003127812 */ /* 0x040fe200078ec0ff */
[----:B------:R-:W5:Y:S01]  /*3c20*/  SHFL.BFLY PT, R8, R53, 0x1, 0x1f ;  /* 0x0c201f0035087f89 */ /* 0x000f6200000e0000 */
[----:B------:R-:W-:-:S02]  /*3c30*/  LOP3.LUT P0, RZ, R3, 0x3c1, RZ, 0xc0, !PT ;  /* 0x000003c103ff7812 */ /* 0x000fc4000780c0ff */
[----:B------:R-:W-:Y:S01]  /*3c40*/  ISETP.NE.OR P4, PT, R18, 0x20, P2 ;  /* 0x000000201200780c */ /* 0x000fe20001785670 */
[----:B-1----:R-:W1:Y:S01]  /*3c50*/  SHFL.BFLY PT, R11, R54, 0x1, 0x1f ;  /* 0x0c201f00360b7f89 */ /* 0x002e6200000e0000 */
[C---:B------:R-:W-:Y:S02]  /*3c60*/  LOP3.LUT P1, RZ, R3.reuse, 0x3e1, RZ, 0xc0, !PT ;  /* 0x000003e103ff7812 */ /* 0x040fe4000782c0ff */
[----:B------:R-:W-:Y:S01]  /*3c70*/  ISETP.GT.U32.AND P3, PT, R3, 0x1f, PT ;  /* 0x0000001f0300780c */ /* 0x000fe20003f64070 */
[----:B------:R-:W1:Y:S01]  /*3c80*/  SHFL.BFLY PT, R10, R55, 0x1, 0x1f ;  /* 0x0c201f00370a7f89 */ /* 0x000e6200000e0000 */
[----:B--2---:R-:W-:-:S03]  /*3c90*/  ULEA UR4, UR5, UR4, 0x18 ;  /* 0x0000000405047291 */ /* 0x004fc6000f8ec0ff */
[----:B------:R-:W2:Y:S01]  /*3ca0*/  SHFL.BFLY PT, R13, R56, 0x1, 0x1f ;  /* 0x0c201f00380d7f89 */ /* 0x000ea200000e0000 */
[----:B0-----:R-:W-:-:S03]  /*3cb0*/  FADD.FTZ R5, R5, R70 ;  /* 0x0000004605057221 */ /* 0x001fc60000010000 */
[----:B------:R-:W0:Y:S01]  /*3cc0*/  SHFL.BFLY PT, R12, R57, 0x1, 0x1f ;  /* 0x0c201f00390c7f89 */ /* 0x000e2200000e0000 */
[----:B---3--:R-:W-:Y:S01]  /*3cd0*/  FADD.FTZ R59, R0, R59 ;  /* 0x0000003b003b7221 */ /* 0x008fe20000010000 */
[----:B------:R-:W-:Y:S02]  /*3ce0*/  LEA R0, R21, UR4, 0x2 ;  /* 0x0000000415007c11 */ /* 0x000fe4000f8e10ff */
        /* <DEDUP_REMOVED lines=8> */
[----:B------:R-:W-:Y:S01]  /*3d70*/  BAR.SYNC.DEFER_BLOCKING 0x0 ;  /* 0x0000000000007b1d */ /* 0x000fe20000010000 */
[----:B--2---:R-:W-:Y:S01]  /*3d80*/  FADD.FTZ R13, R13, R56 ;  /* 0x000000380d0d7221 */ /* 0x004fe20000010000 */
[----:B0-----:R-:W-:Y:S01]  /*3d90*/  FADD.FTZ R57, R12, R57 ;  /* 0x000000390c397221 */ /* 0x001fe20000010000 */
[----:B---3--:R-:W-:Y:S01]  /*3da0*/  FADD.FTZ R15, R15, R58 ;  /* 0x0000003a0f0f7221 */ /* 0x008fe20000010000 */
[----:B----4-:R-:W-:Y:S01]  /*3db0*/  FADD.FTZ R17, R17, R60 ;  /* 0x0000003c11117221 */ /* 0x010fe20000010000 */
[----:B-----5:R-:W-:Y:S01]  /*3dc0*/  FADD.FTZ R61, R14, R61 ;  /* 0x0000003d0e3d7221 */ /* 0x020fe20000010000 */
        /* <DEDUP_REMOVED lines=14> */
.L_x_24802:
[----:B------:R-:W-:Y:S05]  /*3eb0*/  BSYNC.RECONVERGENT B0 ;  /* 0x0000000000007941 */ /* 0x000fea0003800200 */
.L_x_24801:
        /* <DEDUP_REMOVED lines=27> */
.L_x_24804:
[----:B------:R-:W-:Y:S05]  /*4070*/  BSYNC.RECONVERGENT B0 ;  /* 0x0000000000007941 */ /* 0x000fea0003800200 */
.L_x_24803:
        /* <DEDUP_REMOVED lines=15> */
.L_x_24806:
[----:B------:R-:W-:Y:S05]  /*4170*/  BSYNC.RECONVERGENT B0 ;  /* 0x0000000000007941 */ /* 0x000fea0003800200 */
.L_x_24805:
        /* <DEDUP_REMOVED lines=27> */
.L_x_24808:
[----:B------:R-:W-:Y:S05]  /*4330*/  BSYNC.RECONVERGENT B0 ;  /* 0x0000000000007941 */ /* 0x000fea0003800200 */
.L_x_24807:
        /* <DEDUP_REMOVED lines=28> */
.L_x_24775:
[----:B------:R-:W-:Y:S01]  /*4500*/  HFMA2 R70, -RZ, RZ, 0, 1.847743988037109375e-06 ;  /* 0x0000001fff467431 */ /* 0x000fe200000001ff */
[----:B------:R-:W-:Y:S01]  /*4510*/  BSSY B1, `(.L_x_24809) ;  /* 0x0000006000017945 */ /* 0x000fe20003800000 */
[----:B------:R-:W-:Y:S01]  /*4520*/  IMAD.MOV.U32 R59, RZ, RZ, 0x2 ;  /* 0x00000002ff3b7424 */ /* 0x000fe200078e00ff */
[----:B------:R-:W-:-:S07]  /*4530*/  MOV R58, 0xffffffff ;  /* 0xffffffff003a7802 */ /* 0x000fce0000000f00 */
[----:B------:R-:W-:Y:S05]  /*4540*/  WARPSYNC.COLLECTIVE R58, `(.L_x_24810) ;  /* 0x000000003a087348 */ /* 0x000fea0003c00000 */
[----:B------:R0:W1:Y:S02]  /*4550*/  SHFL.BFLY P2, R57, R69, R59, R70 ;  /* 0x0c00003b45397389 */ /* 0x0000640000040046 */
[----:B01----:R-:W-:Y:S05]  /*4560*/  ENDCOLLECTIVE ;  /* 0x000000000000791b */ /* 0x003fea0003800000 */
.L_x_24810:
[----:B------:R-:W-:Y:S05]  /*4570*/  BSYNC B1 ;  /* 0x0000000000017941 */ /* 0x000fea0003800000 */
.L_x_24809:
        /* <DEDUP_REMOVED lines=9> */
.L_x_24811:
[----:B------:R-:W-:Y:S05]  /*4610*/  BRA `(.L_x_24812) ;  /* 0xffffffc800807947 */ /* 0x000fea000383ffff */
.L_x_24777:
        /* <DEDUP_REMOVED lines=8> */
.L_x_24814:
[----:B------:R-:W-:Y:S05]  /*46a0*/  BSYNC B0 ;  /* 0x0000000000007941 */ /* 0x000fea0003800000 */
.L_x_24813:
        /* <DEDUP_REMOVED lines=9> */
.L_x_24815:
[----:B------:R-:W-:Y:S01]  /*4740*/  HFMA2 R59, -RZ, RZ, 0, 2.384185791015625e-07 ;  /* 0x00000004ff3b7431 */ /* 0x000fe200000001ff */
[----:B------:R-:W-:-:S04]  /*4750*/  MOV R9, R57 ;  /* 0x0000003900097202 */ /* 0x000fc80000000f00 */
[----:B------:R-:W-:-:S05]  /*4760*/  FMNMX.FTZ R10, R8, R9, !PT ;  /* 0x00000009080a7209 */ /* 0x000fca0007810000 */
[----:B------:R-:W-:-:S07]  /*4770*/  IMAD.MOV.U32 R69, RZ, RZ, R10 ;  /* 0x000000ffff457224 */ /* 0x000fce00078e000a */
[----:B------:R-:W-:Y:S05]  /*4780*/  WARPSYNC.COLLECTIVE R58, `(.L_x_24816) ;  /* 0x000000003a087348 */ /* 0x000fea0003c00000 */
[----:B------:R0:W1:Y:S02]  /*4790*/  SHFL.BFLY P2, R57, R69, R59, R70 ;  /* 0x0c00003b45397389 */ /* 0x0000640000040046 */
[----:B01----:R-:W-:Y:S05]  /*47a0*/  ENDCOLLECTIVE ;  /* 0x000000000000791b */ /* 0x003fea0003800000 */
.L_x_24816:
[----:B------:R-:W-:Y:S01]  /*47b0*/  MOV R11, R57 ;  /* 0x00000039000b7202 */ /* 0x000fe20000000f00 */
[----:B------:R-:W-:Y:S06]  /*47c0*/  BRA `(.L_x_24817) ;  /* 0xffffffc800907947 */ /* 0x000fec000383ffff */
.L_x_24818:
        /* <DEDUP_REMOVED lines=11> */
.L_x_26041:


//--------------------- .text._ZN4vllm25paged_attention_v1_kernelIffLi128ELi8ELi128ELNS_18Fp8KVCacheDataTypeE0ELb0EEEvPT_PKS2_PKT0_S8_ifPKiSA_iPKfiiiSC_SC_iiiii --------------------------
	.section	.text._ZN4vllm25paged_attention_v1_kernelIffLi128ELi8ELi128ELNS_18Fp8KVCacheDataTypeE0ELb0EEEvPT_PKS2_PKT0_S8_ifPKiSA_iPKfiiiSC_SC_iiiii,"ax",@progbits
	.align	128
        .global         _ZN4vllm25paged_attention_v1_kernelIffLi128ELi8ELi128ELNS_18Fp8KVCacheDataTypeE0ELb0EEEvPT_PKS2_PKT0_S8_ifPKiSA_iPKfiiiSC_SC_iiiii
        .type           _ZN4vllm25paged_attention_v1_kernelIffLi128ELi8ELi128ELNS_18Fp8KVCacheDataTypeE0ELb0EEEvPT_PKS2_PKT0_S8_ifPKiSA_iPKfiiiSC_SC_iiiii,@function
        .size           _ZN4vllm25paged_attention_v1_kernelIffLi128ELi8ELi128ELNS_18Fp8KVCacheDataTypeE0ELb0EEEvPT_PKS2_PKT0_S8_ifPKiSA_iPKfiiiSC_SC_iiiii,(.L_x_26042 - _ZN4vllm25paged_attention_v1_kernelIffLi128ELi8ELi128ELNS_18Fp8KVCacheDataTypeE0ELb0EEEvPT_PKS2_PKT0_S8_ifPKiSA_iPKfiiiSC_SC_iiiii)
        .other          _ZN4vllm25paged_attention_v1_kernelIffLi128ELi8ELi128ELNS_18Fp8KVCacheDataTypeE0ELb0EEEvPT_PKS2_PKT0_S8_ifPKiSA_iPKfiiiSC_SC_iiiii,@"STO_CUDA_ENTRY STV_DEFAULT"
_ZN4vllm25paged_attention_v1_kernelIffLi128ELi8ELi128ELNS_18Fp8KVCacheDataTypeE0ELb0EEEvPT_PKS2_PKT0_S8_ifPKiSA_iPKfiiiSC_SC_iiiii:
.text._ZN4vllm25paged_attention_v1_kernelIffLi128ELi8ELi128ELNS_18Fp8KVCacheDataTypeE0ELb0EEEvPT_PKS2_PKT0_S8_ifPKiSA_iPKfiiiSC_SC_iiiii:
        /* <DEDUP_REMOVED lines=9> */
[----:B------:R-:W-:-:S07]  /*0090*/  IMAD.MOV.U32 R42, RZ, RZ, RZ ;  /* 0x000000ffff2a7224 */ /* 0x000fce00078e00ff */
        /* <DEDUP_REMOVED lines=13> */
[----:B------:R-:W-:Y:S02]  /*0170*/  @!P1 LOP3.LUT R5, R2, 0x7c, RZ, 0xc0, !PT ;  /* 0x0000007c02059812 */ /* 0x000fe400078ec0ff */
[----:B------:R-:W-:-:S02]  /*0180*/  @!P1 SHF.L.U32 R7, R0, 0x7, RZ ;  /* 0x0000000700079819 */ /* 0x000fc400000006ff */
[----:B------:R-:W-:Y:S02]  /*0190*/  @!P1 LOP3.LUT R6, R5, 0x3, R2, 0xf8, !PT ;  /* 0x0000000305069812 */ /* 0x000fe400078ef802 */
[----:B------:R-:W-:Y:S02]  /*01a0*/  ISETP.NE.AND.EX P0, PT, R11, RZ, PT, P0 ;  /* 0x000000ff0b00720c */ /* 0x000fe40003f05300 */
[----:B------:R-:W-:Y:S02]  /*01b0*/  @!P1 IADD3 R6, P2, P3, R6, R3, R7 ;  /* 0x0000000306069210 */ /* 0x000fe40007b5e007 */
[----:B------:R-:W-:-:S04]  /*01c0*/  SHF.R.S32.HI R3, RZ, 0x1f, R3 ;  /* 0x0000001fff037819 */ /* 0x000fc80000011403 */
[----:B------:R-:W-:Y:S02]  /*01d0*/  @!P1 IADD3.X R3, PT, PT, RZ, R3, RZ, P2, P3 ;  /* 0x00000003ff039210 */ /* 0x000fe400017e64ff */
[----:B---3--:R-:W-:-:S04]  /*01e0*/  @!P1 LEA R8, P2, R6, R8, 0x2 ;  /* 0x0000000806089211 */ /* 0x008fc800078410ff */
[----:B------:R-:W-:Y:S02]  /*01f0*/  @!P1 LEA.HI.X R9, R6, R9, R3, 0x2, P2 ;  /* 0x0000000906099211 */ /* 0x000fe400010f1403 */
[----:B------:R-:W3:Y:S03]  /*0200*/  @P0 LDC.64 R6, c[0x0][0x3c0] ;  /* 0x0000f000ff060b82 */ /* 0x000ee60000000a00 */
[----:B------:R4:W2:Y:S01]  /*0210*/  @!P1 LDG.E.CONSTANT R5, desc[UR8][R8.64] ;  /* 0x0000000808059981 */ /* 0x0008a2000c1e9900 */
[----:B------:R-:W0:Y:S08]  /*0220*/  I2F.RP R3, R12 ;  /* 0x0000000c00037306 */ /* 0x000e300000209400 */
[----:B0-----:R-:W0:Y:S01]  /*0230*/  MUFU.RCP R3, R3 ;  /* 0x0000000300037308 */ /* 0x001e220000001000 */
[----:B----4-:R-:W4:Y:S01]  /*0240*/  LDC R8, c[0x0][0x370] ;  /* 0x0000dc00ff087b82 */ /* 0x010f220000000800 */
[----:B0-----:R-:W-:-:S06]  /*0250*/  IADD3 R10, PT, PT, R3, 0xffffffe, RZ ;  /* 0x0ffffffe030a7810 */ /* 0x001fcc0007ffe0ff */
[----:B------:R0:W1:Y:S01]  /*0260*/  F2I.FTZ.U32.TRUNC.NTZ R11, R10 ;  /* 0x0000000a000b7305 */ /* 0x000062000021f000 */
[----:B---3--:R-:W-:-:S05]  /*0270*/  @P0 IMAD.WIDE.U32 R6, R0, 0x4, R6 ;  /* 0x0000000400060825 */ /* 0x008fca00078e0006 */
[----:B------:R4:W5:Y:S01]  /*0280*/  @P0 LDG.E.CONSTANT R42, desc[UR8][R6.64] ;  /* 0x00000008062a0981 */ /* 0x000962000c1e9900 */
[----:B0-----:R-:W-:Y:S02]  /*0290*/  HFMA2 R10, -RZ, RZ, 0, 0 ;  /* 0x00000000ff0a7431 */ /* 0x001fe400000001ff */
[----:B-1----:R-:W-:-:S04]  /*02a0*/  IMAD.MOV R9, RZ, RZ, -R11 ;  /* 0x000000ffff097224 */ /* 0x002fc800078e0a0b */
        /* <DEDUP_REMOVED lines=33> */
[----:B------:R-:W-:-:S11]  /*04c0*/  ULEA UR6, UR7, UR5, 0x18 ;  /* 0x0000000507067291 */ /* 0x000fd6000f8ec0ff */
[----:B------:R-:W-:-:S04]  /*04d0*/  @!P2 IADD3 R6, PT, PT, R6, -R9, RZ ;  /* 0x800000090606a210 */ /* 0x000fc80007ffe0ff */
[----:B------:R-:W-:Y:S02]  /*04e0*/  ISETP.GE.U32.AND P0, PT, R6, R9, PT ;  /* 0x000000090600720c */ /* 0x000fe40003f06070 */
[----:B------:R-:W-:Y:S02]  /*04f0*/  LOP3.LUT R38, R3, 0x180, RZ, 0xc0, !PT ;  /* 0x0000018003267812 */ /* 0x000fe400078ec0ff */
[----:B------:R-:W-:Y:S02]  /*0500*/  LOP3.LUT R0, R0, R15, RZ, 0x3c, !PT ;  /* 0x0000000f00007212 */ /* 0x000fe400078e3cff */
[----:B------:R-:W-:Y:S01]  /*0510*/  SHF.R.U32.HI R3, RZ, 0x2, R2 ;  /* 0x00000002ff037819 */ /* 0x000fe20000011602 */
[----:B------:R-:W-:Y:S01]  /*0520*/  VIADD R8, R38, UR6 ;  /* 0x0000000626087c36 */ /* 0x000fe20008000000 */
[----:B------:R-:W-:Y:S02]  /*0530*/  @!P2 IADD3 R50, PT, PT, R50, 0x1, RZ ;  /* 0x000000013232a810 */ /* 0x000fe40007ffe0ff */
[----:B------:R-:W-:-:S02]  /*0540*/  ISETP.GE.AND P3, PT, R0, RZ, PT ;  /* 0x000000ff0000720c */ /* 0x000fc40003f66270 */
        /* <DEDUP_REMOVED lines=8> */
[----:B------:R-:W-:Y:S01]  /*05d0*/  IMAD R39, R4, UR4, RZ ;  /* 0x0000000404277c24 */ /* 0x000fe2000f8e02ff */
[----:B------:R-:W-:Y:S01]  /*05e0*/  BSSY B0, `(.L_x_24819) ;  /* 0x000008b000007945 */ /* 0x000fe20003800000 */
[----:B------:R-:W-:Y:S01]  /*05f0*/  @!P3 IADD3 R50, PT, PT, -R50, RZ, RZ ;  /* 0x000000ff3232b210 */ /* 0x000fe20007ffe1ff */
[----:B------:R-:W-:Y:S01]  /*0600*/  IMAD.MOV.U32 R0, RZ, RZ, -0x800001 ;  /* 0xff7fffffff007424 */ /* 0x000fe200078e00ff */
[----:B------:R0:W-:Y:S01]  /*0610*/  @!P1 STS [R8], R5 ;  /* 0x0000000508009388 */ /* 0x0001e20000000800 */
[----:B------:R-:W-:Y:S01]  /*0620*/  BAR.SYNC.DEFER_BLOCKING 0x0 ;  /* 0x0000000000007b1d */ /* 0x000fe20000010000 */
[----:B------:R-:W-:-:S13]  /*0630*/  ISETP.NE.AND P1, PT, R15, RZ, PT ;  /* 0x000000ff0f00720c */ /* 0x000fda0003f25270 */
[----:B------:R-:W-:Y:S01]  /*0640*/  @!P1 LOP3.LUT R50, RZ, R15, RZ, 0x33, !PT ;  /* 0x0000000fff329212 */ /* 0x000fe200078e33ff */
[----:B0-----:R-:W-:Y:S06]  /*0650*/  @P0 BRA `(.L_x_24820) ;  /* 0x00000008000c0947 */ /* 0x001fec0003800000 */
[----:B------:R0:W1:Y:S01]  /*0660*/  LDS.128 R4, [R38+UR6] ;  /* 0x0000000626047984 */ /* 0x0000620008000c00 */
[----:B------:R-:W2:Y:S01]  /*0670*/  LDCU.64 UR10, c[0x0][0x3a8] ;  /* 0x00007500ff0a77ac */ /* 0x000ea20008000a00 */
[----:B------:R-:W-:Y:S02]  /*0680*/  SHF.R.U32.HI R36, RZ, 0x3, R2 ;  /* 0x00000003ff247819 */ /* 0x000fe40000011602 */
[----:B------:R0:W3:Y:S01]  /*0690*/  LDS.128 R8, [R38+UR6+0x10] ;  /* 0x0000100626087984 */ /* 0x0000e20008000c00 */
[----:B------:R-:W4:Y:S01]  /*06a0*/  LDCU UR12, c[0x0][0x3d0] ;  /* 0x00007a00ff0c77ac */ /* 0x000f220008000800 */
[----:B------:R-:W-:Y:S02]  /*06b0*/  LOP3.LUT R36, R36, 0x7c, RZ, 0xc0, !PT ;  /* 0x0000007c24247812 */ /* 0x000fe400078ec0ff */
[----:B------:R0:W0:Y:S01]  /*06c0*/  LDS.128 R12, [R38+UR6+0x20] ;  /* 0x00002006260c7984 */ /* 0x0000220008000c00 */
[----:B------:R-:W-:Y:S01]  /*06d0*/  MOV R37, RZ ;  /* 0x000000ff00257202 */ /* 0x000fe20000000f00 */
[----:B------:R-:W-:Y:S01]  /*06e0*/  UIADD3 UR4, UPT, UPT, UR5, 0x220, URZ ;  /* 0x0000022005047890 */ /* 0x000fe2000fffe0ff */
[----:B------:R-:W-:Y:S01]  /*06f0*/  LOP3.LUT R0, R3, 0x7, RZ, 0xc0, !PT ;  /* 0x0000000703007812 */ /* 0x000fe200078ec0ff */
[----:B------:R0:W0:Y:S01]  /*0700*/  LDS.128 R16, [R38+UR6+0x30] ;  /* 0x0000300626107984 */ /* 0x0000220008000c00 */
[----:B------:R-:W-:Y:S01]  /*0710*/  LOP3.LUT R2, R2, 0x1f, RZ, 0xc0, !PT ;  /* 0x0000001f02027812 */ /* 0x000fe200078ec0ff */
[----:B------:R-:W-:Y:S01]  /*0720*/  IMAD.WIDE R36, R39, 0x4, R36 ;  /* 0x0000000427247825 */ /* 0x000fe200078e0224 */
[----:B------:R-:W-:Y:S01]  /*0730*/  ULEA UR4, UR7, UR4, 0x18 ;  /* 0x0000000407047291 */ /* 0x000fe2000f8ec0ff */
[----:B------:R0:W0:Y:S01]  /*0740*/  LDS.128 R20, [R38+UR6+0x40] ;  /* 0x0000400626147984 */ /* 0x0000220008000c00 */
[----:B------:R-:W-:-:S02]  /*0750*/  LEA R45, R43, R0, 0x3 ;  /* 0x000000002b2d7211 */ /* 0x000fc400078e18ff */
[----:B--2---:R-:W-:Y:S01]  /*0760*/  IADD3 R40, P0, PT, R36, UR10, RZ ;  /* 0x0000000a24287c10 */ /* 0x004fe2000ff1e0ff */
[----:B------:R2:W0:Y:S01]  /*0770*/  LDS.128 R24, [R38+UR6+0x50] ;  /* 0x0000500626187984 */ /* 0x0004220008000c00 */
[----:B------:R-:W-:Y:S01]  /*0780*/  IMAD.SHL.U32 R36, R3, 0x4, RZ ;  /* 0x0000000403247824 */ /* 0x000fe200078e00ff */
[----:B------:R-:W-:Y:S01]  /*0790*/  MOV R0, 0xff7fffff ;  /* 0xff7fffff00007802 */ /* 0x000fe20000000f00 */
[----:B----4-:R-:W-:Y:S01]  /*07a0*/  IMAD R3, R50, UR12, RZ ;  /* 0x0000000c32037c24 */ /* 0x010fe2000f8e02ff */
[----:B------:R2:W4:Y:S01]  /*07b0*/  LDS.128 R28, [R38+UR6+0x60] ;  /* 0x00006006261c7984 */ /* 0x0005220008000c00 */
[----:B------:R-:W-:Y:S01]  /*07c0*/  IADD3.X R41, PT, PT, R37, UR11, RZ, P0, !PT ;  /* 0x0000000b25297c10 */ /* 0x000fe200087fe4ff */
[----:B------:R-:W-:Y:S01]  /*07d0*/  IMAD.IADD R44, R45, 0x1, -R48 ;  /* 0x000000012d2c7824 */ /* 0x000fe200078e0a30 */
[----:B------:R-:W-:Y:S01]  /*07e0*/  LOP3.LUT R36, R36, 0x1c, RZ, 0xc0, !PT ;  /* 0x0000001c24247812 */ /* 0x000fe200078ec0ff */
[----:B------:R2:W0:Y:S01]  /*07f0*/  LDS.128 R32, [R38+UR6+0x70] ;  /* 0x0000700626207984 */ /* 0x0004220008000c00 */
[----:B------:R-:W-:-:S02]  /*0800*/  IADD3 R2, P1, PT, R2, R3, RZ ;  /* 0x0000000302027210 */ /* 0x000fc40007f3e0ff */
[----:B-----5:R-:W-:Y:S01]  /*0810*/  FSETP.NEU.FTZ.AND P0, PT, R42, RZ, PT ;  /* 0x000000ff2a00720b */ /* 0x020fe20003f1d000 */
[----:B------:R-:W-:Y:S01]  /*0820*/  IMAD R36, R43, 0x20, R36 ;  /* 0x000000202b247824 */ /* 0x000fe200078e0224 */
[----:B------:R-:W-:Y:S02]  /*0830*/  IADD3 R45, PT, PT, R45, 0x1, RZ ;  /* 0x000000012d2d7810 */ /* 0x000fe40007ffe0ff */
[----:B------:R-:W-:Y:S01]  /*0840*/  LEA.HI.X.SX32 R3, R3, RZ, 0x1, P1 ;  /* 0x000000ff03037211 */ /* 0x000fe200008f0eff */
[----:B--2---:R-:W-:-:S08]  /*0850*/  VIADD R46, R36, UR4 ;  /* 0x00000004242e7c36 */ /* 0x004fd00008000000 */
.L_x_24822:
[----:B------:R-:W2:Y:S02]  /*0860*/  LDG.E.CONSTANT R37, desc[UR8][R40.64] ;  /* 0x0000000828257981 */ /* 0x000ea4000c1e9900 */
[----:B--2---:R-:W-:-:S03]  /*0870*/  IMAD.WIDE R36, R37, UR13, R2 ;  /* 0x0000000d25247c25 */ /* 0x004fc6000f8e0202 */
[----:B0-----:R-:W-:-:S04]  /*0880*/  LEA R38, P1, R36, UR14, 0x2 ;  /* 0x0000000e24267c11 */ /* 0x001fc8000f8210ff */
[----:B------:R-:W-:-:S05]  /*0890*/  LEA.HI.X R39, R36, UR15, R37, 0x2, P1 ;  /* 0x0000000f24277c11 */ /* 0x000fca00088f1425 */
[----:B------:R-:W1:Y:S04]  /*08a0*/  LDG.E.CONSTANT R36, desc[UR8][R38.64+0x80] ;  /* 0x0000800826247981 */ /* 0x000e68000c1e9900 */
[----:B------:R-:W2:Y:S04]  /*08b0*/  LDG.E.CONSTANT R37, desc[UR8][R38.64] ;  /* 0x0000000826257981 */ /* 0x000ea8000c1e9900 */
[----:B------:R-:W5:Y:S04]  /*08c0*/  LDG.E.CONSTANT R47, desc[UR8][R38.64+0x100] ;  /* 0x00010008262f7981 */ /* 0x000f68000c1e9900 */
[----:B------:R-:W3:Y:S01]  /*08d0*/  LDG.E.CONSTANT R52, desc[UR8][R38.64+0x180] ;  /* 0x0001800826347981 */ /* 0x000ee2000c1e9900 */
[----:B-1----:R-:W-:-:S04]  /*08e0*/  FMUL.FTZ R49, R36, R5 ;  /* 0x0000000524317220 */ /* 0x002fc80000410000 */
[----:B--2---:R-:W-:Y:S02]  /*08f0*/  FFMA.FTZ R36, R4, R37, R49 ;  /* 0x0000002504247223 */ /* 0x004fe40000010031 */
[----:B------:R-:W2:Y:S02]  /*0900*/  LDG.E.CONSTANT R37, desc[UR8][R38.64+0x200] ;  /* 0x0002000826257981 */ /* 0x000ea4000c1e9900 */
[----:B-----5:R-:W-:Y:S02]  /*0910*/  FFMA.FTZ R47, R47, R6, R36 ;  /* 0x000000062f2f7223 */ /* 0x020fe40000010024 */
[----:B------:R-:W5:Y:S02]  /*0920*/  LDG.E.CONSTANT R36, desc[UR8][R38.64+0x380] ;  /* 0x0003800826247981 */ /* 0x000f64000c1e9900 */
[----:B---3--:R-:W-:Y:S02]  /*0930*/  FFMA.FTZ R49, R52, R7, R47 ;  /* 0x0000000734317223 */ /* 0x008fe4000001002f */
[----:B------:R-:W3:Y:S04]  /*0940*/  LDG.E.CONSTANT R52, desc[UR8][R38.64+0x280] ;  /* 0x0002800826347981 */ /* 0x000ee8000c1e9900 */
[----:B------:R-:W4:Y:S01]  /*0950*/  LDG.E.CONSTANT R47, desc[UR8][R38.64+0x300] ;  /* 0x00030008262f7981 */ /* 0x000f22000c1e9900 */
[----:B--2---:R-:W-:-:S04]  /*0960*/  FFMA.FTZ R37, R8, R37, R49 ;  /* 0x0000002508257223 */ /* 0x004fc80000010031 */
[----:B---3--:R-:W-:Y:S02]  /*0970*/  FFMA.FTZ R52, R52, R9, R37 ;  /* 0x0000000934347223 */ /* 0x008fe40000010025 */
[----:B------:R-:W2:Y:S02]  /*0980*/  LDG.E.CONSTANT R37, desc[UR8][R38.64+0x400] ;  /* 0x0004000826257981 */ /* 0x000ea4000c1e9900 */
[----:B----4-:R-:W-:Y:S02]  /*0990*/  FFMA.FTZ R47, R47, R10, R52 ;  /* 0x0000000a2f2f7223 */ /* 0x010fe40000010034 */
[----:B------:R-:W3:Y:S02]  /*09a0*/  LDG.E.CONSTANT R52, desc[UR8][R38.64+0x480] ;  /* 0x0004800826347981 */ /* 0x000ee4000c1e9900 */
[----:B-----5:R-:W-:Y:S02]  /*09b0*/  FFMA.FTZ R49, R36, R11, R47 ;  /* 0x0000000b24317223 */ /* 0x020fe4000001002f */
[----:B------:R-:W4:Y:S04]  /*09c0*/  LDG.E.CONSTANT R47, desc[UR8][R38.64+0x500] ;  /* 0x00050008262f7981 */ /* 0x000f28000c1e9900 */
[----:B------:R-:W5:Y:S01]  /*09d0*/  LDG.E.CONSTANT R36, desc[UR8][R38.64+0x580] ;  /* 0x0005800826247981 */ /* 0x000f62000c1e9900 */
        /* <DEDUP_REMOVED lines=25> */
[----:B---3--:R-:W-:-:S04]  /*0b70*/  FFMA.FTZ R52, R52, R25, R37 ;  /* 0x0000001934347223 */ /* 0x008fc80000010025 */
[----:B----4-:R-:W-:Y:S02]  /*0b80*/  FFMA.FTZ R37, R47, R26, R52 ;  /* 0x0000001a2f257223 */ /* 0x010fe40000010034 */
[----:B------:R-:W2:Y:S04]  /*0b90*/  LDG.E.CONSTANT R47, desc[UR8][R38.64+0xc00] ;  /* 0x000c0008262f7981 */ /* 0x000ea8000c1e9900 */
[----:B------:R-:W3:Y:S01]  /*0ba0*/  LDG.E.CONSTANT R52, desc[UR8][R38.64+0xc80] ;  /* 0x000c800826347981 */ /* 0x000ee2000c1e9900 */
[----:B-----5:R-:W-:-:S03]  /*0bb0*/  FFMA.FTZ R49, R36, R27, R37 ;  /* 0x0000001b24317223 */ /* 0x020fc60000010025 */
[----:B------:R-:W4:Y:S04]  /*0bc0*/  LDG.E.CONSTANT R37, desc[UR8][R38.64+0xd00] ;  /* 0x000d000826257981 */ /* 0x000f28000c1e9900 */
[----:B------:R-:W5:Y:S01]  /*0bd0*/  LDG.E.CONSTANT R36, desc[UR8][R38.64+0xd80] ;  /* 0x000d800826247981 */ /* 0x000f62000c1e9900 */
[----:B--2---:R-:W-:-:S03]  /*0be0*/  FFMA.FTZ R47, R28, R47, R49 ;  /* 0x0000002f1c2f7223 */ /* 0x004fc60000010031 */
[----:B------:R-:W2:Y:S01]  /*0bf0*/  LDG.E.CONSTANT R49, desc[UR8][R38.64+0xe80] ;  /* 0x000e800826317981 */ /* 0x000ea2000c1e9900 */
[----:B---3--:R-:W-:-:S03]  /*0c00*/  FFMA.FTZ R52, R52, R29, R47 ;  /* 0x0000001d34347223 */ /* 0x008fc6000001002f */
[----:B------:R-:W3:Y:S01]  /*0c10*/  LDG.E.CONSTANT R47, desc[UR8][R38.64+0xe00] ;  /* 0x000e0008262f7981 */ /* 0x000ee2000c1e9900 */
[----:B----4-:R-:W-:-:S03]  /*0c20*/  FFMA.FTZ R37, R37, R30, R52 ;  /* 0x0000001e25257223 */ /* 0x010fc60000010034 */
[----:B------:R-:W4:Y:S01]  /*0c30*/  LDG.E.CONSTANT R52, desc[UR8][R38.64+0xf80] ;  /* 0x000f800826347981 */ /* 0x000f22000c1e9900 */
[----:B-----5:R-:W-:-:S03]  /*0c40*/  FFMA.FTZ R51, R36, R31, R37 ;  /* 0x0000001f24337223 */ /* 0x020fc60000010025 */
[----:B------:R-:W5:Y:S01]  /*0c50*/  LDG.E.CONSTANT R37, desc[UR8][R38.64+0xf00] ;  /* 0x000f000826257981 */ /* 0x000f62000c1e9900 */
[----:B------:R-:W0:Y:S01]  /*0c60*/  S2R R36, SR_TID.X ;  /* 0x0000000000247919 */ /* 0x000e220000002100 */
[----:B------:R-:W-:Y:S01]  /*0c70*/  UMOV UR4, 0xffffffff ;  /* 0xffffffff00047882 */ /* 0x000fe20000000000 */
[----:B---3--:R-:W-:-:S04]  /*0c80*/  FFMA.FTZ R47, R32, R47, R51 ;  /* 0x0000002f202f7223 */ /* 0x008fc80000010033 */
[----:B--2---:R-:W-:-:S04]  /*0c90*/  FFMA.FTZ R47, R49, R33, R47 ;  /* 0x00000021312f7223 */ /* 0x004fc8000001002f */
[----:B-----5:R-:W-:Y:S01]  /*0ca0*/  FFMA.FTZ R37, R37, R34, R47 ;  /* 0x0000002225257223 */ /* 0x020fe2000001002f */
[----:B------:R-:W-:-:S04]  /*0cb0*/  IADD3 R47, PT, PT, R48, 0x7, RZ ;  /* 0x00000007302f7810 */ /* 0x000fc80007ffe0ff */
[----:B------:R-:W-:-:S04]  /*0cc0*/  SHF.R.S32.HI R49, RZ, 0x1f, R47 ;  /* 0x0000001fff317819 */ /* 0x000fc8000001142f */
[----:B------:R-:W-:Y:S01]  /*0cd0*/  LEA.HI R47, R49, R47, RZ, 0x3 ;  /* 0x0000002f312f7211 */ /* 0x000fe200078f18ff */
[----:B----4-:R-:W-:-:S03]  /*0ce0*/  FFMA.FTZ R49, R52, R35, R37 ;  /* 0x0000002334317223 */ /* 0x010fc60000010025 */
[----:B------:R-:W-:Y:S01]  /*0cf0*/  SHF.R.S32.HI R38, RZ, 0x3, R47 ;  /* 0x00000003ff267819 */ /* 0x000fe2000001142f */
[----:B0-----:R-:W-:Y:S06]  /*0d00*/  BRA.DIV UR4, `(.L_x_24821) ;  /* 0x0000002e04ec7947 */ /* 0x001fec000b800000 */
[----:B------:R-:W0:Y:S02]  /*0d10*/  SHFL.BFLY PT, R52, R49, 0x2, 0x1f ;  /* 0x0c401f0031347f89 */ /* 0x000e2400000e0000 */
[----:B0-----:R-:W-:-:S05]  /*0d20*/  FADD.FTZ R37, R49, R52 ;  /* 0x0000003431257221 */ /* 0x001fca0000010000 */
[----:B------:R0:W1:Y:S02]  /*0d30*/  SHFL.BFLY PT, R51, R37, 0x1, 0x1f ;  /* 0x0c201f0025337f89 */ /* 0x00006400000e0000 */
.L_x_24858:
[----:B------:R-:W-:Y:S01]  /*0d40*/  VIADD R39, R44, 0x1 ;  /* 0x000000012c277836 */ /* 0x000fe20000000000 */
[----:B------:R-:W-:Y:S01]  /*0d50*/  LOP3.LUT P3, RZ, R36, 0x3, RZ, 0xc0, !PT ;  /* 0x0000000324ff7812 */ /* 0x000fe2000786c0ff */
[----:B-1----:R-:W-:Y:S01]  /*0d60*/  FADD.FTZ R51, R37, R51 ;  /* 0x0000003325337221 */ /* 0x002fe20000010000 */
[----:B------:R-:W-:Y:S01]  /*0d70*/  VIADD R43, R43, 0x4 ;  /* 0x000000042b2b7836 */ /* 0x000fe20000000000 */
[----:B------:R-:W-:Y:S02]  /*0d80*/  IADD3 R40, P2, PT, R40, 0x10, RZ ;  /* 0x0000001028287810 */ /* 0x000fe40007f5e0ff */
[----:B------:R-:W-:Y:S02]  /*0d90*/  I2FP.F32.S32 R39, R39 ;  /* 0x0000002700277245 */ /* 0x000fe40000201400 */
[----:B------:R-:W-:Y:S01]  /*0da0*/  IADD3 R44, PT, PT, R44, 0x20, RZ ;  /* 0x000000202c2c7810 */ /* 0x000fe20007ffe0ff */
[----:B------:R-:W-:Y:S02]  /*0db0*/  IMAD.X R41, RZ, RZ, R41, P2 ;  /* 0x000000ffff297224 */ /* 0x000fe400010e0629 */
[----:B------:R-:W-:-:S03]  /*0dc0*/  FMUL.FTZ R39, R39, R42 ;  /* 0x0000002a27277220 */ /* 0x000fc60000410000 */
        /* <DEDUP_REMOVED lines=8> */
[----:B------:R0:W-:Y:S02]  /*0e50*/  @!P3 STS [R46], R39 ;  /* 0x000000272e00b388 */ /* 0x0001e40000000800 */
[----:B------:R-:W-:Y:S01]  /*0e60*/  @!P4 FMNMX.FTZ R0, R0, R51, !PT ;  /* 0x000000330000c209 */ /* 0x000fe20007810000 */
[----:B0-----:R-:W-:-:S07]  /*0e70*/  VIADD R46, R46, 0x80 ;  /* 0x000000802e2e7836 */ /* 0x001fce0000000000 */
[----:B------:R-:W-:Y:S05]  /*0e80*/  @!P1 BRA `(.L_x_24822) ;  /* 0xfffffff800749947 */ /* 0x000fea000383ffff */
.L_x_24820:
[----:B------:R-:W-:Y:S05]  /*0e90*/  BSYNC B0 ;  /* 0x0000000000007941 */ /* 0x000fea0003800000 */
.L_x_24819:
[----:B------:R-:W0:Y:S01]  /*0ea0*/  S2R R2, SR_TID.X ;  /* 0x0000000000027919 */ /* 0x000e220000002100 */
[----:B------:R-:W-:-:S03]  /*0eb0*/  UMOV UR4, 0xffffffff ;  /* 0xffffffff00047882 */ /* 0x000fc60000000000 */
[----:B------:R-:W-:Y:S05]  /*0ec0*/  BRA.DIV UR4, `(.L_x_24823) ;  /* 0x0000002e04c47947 */ /* 0x000fea000b800000 */
[----:B------:R-:W1:Y:S02]  /*0ed0*/  SHFL.BFLY PT, R3, R0, 0x10, 0x1f ;  /* 0x0e001f0000037f89 */ /* 0x000e6400000e0000 */
[----:B-1----:R-:W-:-:S05]  /*0ee0*/  FMNMX.FTZ R3, R3, R0, !PT ;  /* 0x0000000003037209 */ /* 0x002fca0007810000 */
[----:B------:R-:W1:Y:S02]  /*0ef0*/  SHFL.BFLY PT, R4, R3, 0x8, 0x1f ;  /* 0x0d001f0003047f89 */ /* 0x000e6400000e0000 */
[----:B-1----:R-:W-:-:S05]  /*0f00*/  FMNMX.FTZ R4, R3, R4, !PT ;  /* 0x0000000403047209 */ /* 0x002fca0007810000 */
[----:B------:R1:W2:Y:S02]  /*0f10*/  SHFL.BFLY PT, R5, R4, 0x4, 0x1f ;  /* 0x0c801f0004057f89 */ /* 0x0002a400000e0000 */
.L_x_24863:
        /* <DEDUP_REMOVED lines=11> */
[C---:B------:R-:W-:Y:S02]  /*0fd0*/  ISETP.GT.U32.AND P1, PT, R47.reuse, 0x3, PT ;  /* 0x000000032f00780c */ /* 0x040fe40003f24070 */
[----:B-1----:R-:W-:Y:S01]  /*0fe0*/  LEA R4, R47, R6, 0x2 ;  /* 0x000000062f047211 */ /* 0x002fe200078e10ff */
[----:B------:R-:W-:Y:S01]  /*0ff0*/  IMAD.MOV.U32 R6, RZ, RZ, -0x800001 ;  /* 0xff7fffffff067424 */ /* 0x000fe200078e00ff */
[----:B------:R-:W-:Y:S01]  /*1000*/  IADD3 R11, PT, PT, R48, 0x7, RZ ;  /* 0x00000007300b7810 */ /* 0x000fe20007ffe0ff */
[----:B------:R-:W-:Y:S03]  /*1010*/  BSSY.RECONVERGENT B0, `(.L_x_24824) ;  /* 0x00000ee000007945 */ /* 0x000fe60003800200 */
[----:B------:R-:W-:-:S05]  /*1020*/  SHF.R.S32.HI R12, RZ, 0x1f, R11 ;  /* 0x0000001fff0c7819 */ /* 0x000fca000001140b */
[----:B------:R-:W0:Y:S04]  /*1030*/  @!P1 LDS R6, [R4] ;  /* 0x0000000004069984 */ /* 0x000e280000000800 */
[----:B0-----:R-:W0:Y:S02]  /*1040*/  SHFL.BFLY PT, R5, R6, 0x2, 0x1f ;  /* 0x0c401f0006057f89 */ /* 0x001e2400000e0000 */
[----:B0-----:R-:W-:Y:S01]  /*1050*/  FMNMX.FTZ R10, R5, R6, !PT ;  /* 0x00000006050a7209 */ /* 0x001fe20007810000 */
[----:B------:R-:W-:-:S04]  /*1060*/  IMAD.MOV.U32 R6, RZ, RZ, RZ ;  /* 0x000000ffff067224 */ /* 0x000fc800078e00ff */
        /* <DEDUP_REMOVED lines=25> */
.L_x_24828:
        /* <DEDUP_REMOVED lines=11> */
.L_x_24827:
[----:B------:R-:W-:Y:S05]  /*12b0*/  BSYNC.RECONVERGENT B1 ;  /* 0x0000000000017941 */ /* 0x000fea0003800200 */
.L_x_24826:
        /* <DEDUP_REMOVED lines=12> */
.L_x_24831:
[----:B------:R-:W0:Y:S01]  /*1380*/  LDS R14, [R10+-0x400] ;  /* 0xfffc00000a0e7984 */ /* 0x000e220000000800 */
[----:B------:R-:W-:-:S03]  /*1390*/  VIADD R12, R12, 0x800 ;  /* 0x000008000c0c7836 */ /* 0x000fc60000000000 */
[----:B------:R-:W1:Y:S02]  /*13a0*/  LDS R18, [R10] ;  /* 0x000000000a127984 */ /* 0x000e640000000800 */
[----:B------:R-:W-:Y:S02]  /*13b0*/  ISETP.GE.AND P3, PT, R12, R11, PT ;  /* 0x0000000b0c00720c */ /* 0x000fe40003f66270 */
        /* <DEDUP_REMOVED lines=96> */
.L_x_24830:
[----:B------:R-:W-:Y:S05]  /*19c0*/  BSYNC.RECONVERGENT B1 ;  /* 0x0000000000017941 */ /* 0x000fea0003800200 */
.L_x_24829:
        /* <DEDUP_REMOVED lines=55> */
.L_x_24833:
[----:B------:R-:W-:Y:S05]  /*1d40*/  BSYNC.RECONVERGENT B1 ;  /* 0x0000000000017941 */ /* 0x000fea0003800200 */
.L_x_24832:
        /* <DEDUP_REMOVED lines=26> */
.L_x_24825:
[----:B------:R-:W-:Y:S05]  /*1ef0*/  BSYNC.RECONVERGENT B0 ;  /* 0x0000000000007941 */ /* 0x000fea0003800200 */
.L_x_24824:
        /* <DEDUP_REMOVED lines=40> */
.L_x_24838:
[----:B------:R-:W0:Y:S01]  /*2180*/  LDS R7, [R4] ;  /* 0x0000000004077984 */ /* 0x000e220000000800 */
[----:B------:R-:W-:-:S05]  /*2190*/  VIADD R10, R10, 0x1 ;  /* 0x000000010a0a7836 */ /* 0x000fca0000000000 */
[----:B------:R-:W-:Y:S01]  /*21a0*/  ISETP.NE.AND P0, PT, R10, RZ, PT ;  /* 0x000000ff0a00720c */ /* 0x000fe20003f05270 */
[----:B0-----:R-:W-:-:S05]  /*21b0*/  FMUL.FTZ R7, R7, R0 ;  /* 0x0000000007077220 */ /* 0x001fca0000410000 */
[----:B------:R0:W-:Y:S02]  /*21c0*/  STS [R4], R7 ;  /* 0x0000000704007388 */ /* 0x0001e40000000800 */
[----:B0-----:R-:W-:-:S05]  /*21d0*/  IADD3 R4, PT, PT, R4, 0x200, RZ ;  /* 0x0000020004047810 */ /* 0x001fca0007ffe0ff */
[----:B------:R-:W-:Y:S05]  /*21e0*/  @P0 BRA `(.L_x_24838) ;  /* 0xfffffffc00e40947 */ /* 0x000fea000383ffff */
.L_x_24837:
[----:B------:R-:W-:Y:S05]  /*21f0*/  BSYNC.RECONVERGENT B1 ;  /* 0x0000000000017941 */ /* 0x000fea0003800200 */
.L_x_24836:
        /* <DEDUP_REMOVED lines=12> */
.L_x_24841:
        /* <DEDUP_REMOVED lines=52> */
.L_x_24840:
[----:B------:R-:W-:Y:S05]  /*2600*/  BSYNC.RECONVERGENT B1 ;  /* 0x0000000000017941 */ /* 0x000fea0003800200 */
.L_x_24839:
        /* <DEDUP_REMOVED lines=31> */
.L_x_24843:
[----:B------:R-:W-:Y:S05]  /*2800*/  BSYNC.RECONVERGENT B1 ;  /* 0x0000000000017941 */ /* 0x000fea0003800200 */
.L_x_24842:
        /* <DEDUP_REMOVED lines=14> */
.L_x_24835:
[----:B------:R-:W-:Y:S05]  /*28f0*/  BSYNC.RECONVERGENT B0 ;  /* 0x0000000000007941 */ /* 0x000fea0003800200 */
.L_x_24834:
[----:B0-----:R-:W-:Y:S01]  /*2900*/  VIADD R0, R48, 0x7 ;  /* 0x0000000730007836 */ /* 0x001fe20000000000 */
[----:B------:R-:W0:Y:S08]  /*2910*/  S2UR UR7, SR_CTAID.Y ;  /* 0x00000000000779c3 */ /* 0x000e300000002600 */
[----:B------:R-:W-:Y:S01]  /*2920*/  BAR.SYNC.DEFER_BLOCKING 0x0 ;  /* 0x0000000000007b1d */ /* 0x000fe20000010000 */
[----:B------:R-:W-:Y:S01]  /*2930*/  HFMA2 R46, -RZ, RZ, 0, 0 ;  /* 0x00000000ff2e7431 */ /* 0x000fe200000001ff */
[----:B-1----:R-:W-:-:S02]  /*2940*/  CS2R R6, SRZ ;  /* 0x0000000000067805 */ /* 0x002fc4000001ff00 */
[----:B------:R-:W-:Y:S02]  /*2950*/  SHF.R.S32.HI R5, RZ, 0x1f, R0 ;  /* 0x0000001fff057819 */ /* 0x000fe40000011400 */
[----:B------:R-:W-:Y:S02]  /*2960*/  CS2R R36, SRZ ;  /* 0x0000000000247805 */ /* 0x000fe4000001ff00 */
[----:B------:R-:W-:Y:S01]  /*2970*/  MOV R38, RZ ;  /* 0x000000ff00267202 */ /* 0x000fe20000000f00 */
[----:B------:R-:W1:Y:S01]  /*2980*/  LDCU UR12, c[0x0][0x3cc] ;  /* 0x00007980ff0c77ac */ /* 0x000e620008000800 */
[----:B------:R-:W-:Y:S01]  /*2990*/  LEA.HI R0, R5, R0, RZ, 0x3 ;  /* 0x0000000005007211 */ /* 0x000fe200078f18ff */
[----:B------:R-:W-:Y:S01]  /*29a0*/  BSSY.RECONVERGENT B0, `(.L_x_24844) ;  /* 0x00000b1000007945 */ /* 0x000fe20003800200 */
[----:B------:R-:W-:Y:S01]  /*29b0*/  CS2R R4, SRZ ;  /* 0x0000000000047805 */ /* 0x000fe2000001ff00 */
[----:B------:R-:W2:Y:S01]  /*29c0*/  LDCU.64 UR4, c[0x0][0x398] ;  /* 0x00007300ff0477ac */ /* 0x000ea20008000a00 */
[----:B------:R-:W-:-:S04]  /*29d0*/  SHF.R.S32.HI R0, RZ, 0x3, R0 ;  /* 0x00000003ff007819 */ /* 0x000fc80000011400 */
[----:B------:R-:W-:-:S13]  /*29e0*/  ISETP.GE.AND P0, PT, R3, R0, PT ;  /* 0x000000000300720c */ /* 0x000fda0003f06270 */
[----:B012---:R-:W-:Y:S05]  /*29f0*/  @P0 BRA `(.L_x_24845) ;  /* 0x0000000800ac0947 */ /* 0x007fea0003800000 */
[----:B------:R-:W0:Y:S01]  /*2a00*/  LDC R11, c[0x0][0x3b8] ;  /* 0x0000ee00ff0b7b82 */ /* 0x000e220000000800 */
[----:B------:R-:W-:Y:S01]  /*2a10*/  IMAD.SHL.U32 R14, R2, 0x10, RZ ;  /* 0x00000010020e7824 */ /* 0x000fe200078e00ff */
[----:B------:R-:W1:Y:S01]  /*2a20*/  LDCU UR6, c[0x0][0x3d0] ;  /* 0x00007a00ff0677ac */ /* 0x000e620008000800 */
[----:B------:R-:W-:Y:S01]  /*2a30*/  IADD3 R12, PT, PT, R8, 0x220, RZ ;  /* 0x00000220080c7810 */ /* 0x000fe20007ffe0ff */
[----:B-----5:R-:W-:Y:S01]  /*2a40*/  VIADD R42, R3, 0x1 ;  /* 0x00000001032a7836 */ /* 0x020fe20000000000 */
[----:B------:R-:W-:Y:S01]  /*2a50*/  SHF.R.U32.HI R10, RZ, 0x3, R2 ;  /* 0x00000003ff0a7819 */ /* 0x000fe20000011602 */
[----:B------:R-:W2:Y:S01]  /*2a60*/  LDCU.64 UR10, c[0x0][0x3a8] ;  /* 0x00007500ff0a77ac */ /* 0x000ea20008000a00 */
[----:B------:R-:W-:Y:S01]  /*2a70*/  LOP3.LUT R8, R14, 0x10, RZ, 0xe2, !PT ;  /* 0x000000100e087812 */ /* 0x000fe200078ee2ff */
[----:B------:R-:W-:Y:S01]  /*2a80*/  IMAD.MOV.U32 R46, RZ, RZ, RZ ;  /* 0x000000ffff2e7224 */ /* 0x000fe200078e00ff */
[----:B------:R-:W-:Y:S02]  /*2a90*/  LOP3.LUT R10, R10, 0x7c, RZ, 0xc0, !PT ;  /* 0x0000007c0a0a7812 */ /* 0x000fe400078ec0ff */
[----:B------:R-:W-:Y:S01]  /*2aa0*/  LEA R9, R9, R12, 0x18 ;  /* 0x0000000c09097211 */ /* 0x000fe200078ec0ff */
[----:B------:R-:W-:Y:S01]  /*2ab0*/  IMAD R8, R3, 0x20, R8 ;  /* 0x0000002003087824 */ /* 0x000fe200078e0208 */
[----:B------:R-:W-:-:S02]  /*2ac0*/  SHF.L.U32 R44, R2, 0x2, RZ ;  /* 0x00000002022c7819 */ /* 0x000fc400000006ff */
[----:B------:R-:W-:Y:S02]  /*2ad0*/  IADD3 R43, PT, PT, R3, -R0, RZ ;  /* 0x80000000032b7210 */ /* 0x000fe40007ffe0ff */
[----:B------:R-:W-:Y:S02]  /*2ae0*/  IADD3 R39, PT, PT, R9, R8, RZ ;  /* 0x0000000809277210 */ /* 0x000fe40007ffe0ff */
[----:B------:R-:W-:Y:S01]  /*2af0*/  LOP3.LUT R8, R44, 0x4, RZ, 0xc0, !PT ;  /* 0x000000042c087812 */ /* 0x000fe200078ec0ff */
[----:B-1----:R-:W-:Y:S01]  /*2b00*/  IMAD R50, R50, UR6, RZ ;  /* 0x0000000632327c24 */ /* 0x002fe2000f8e02ff */
[----:B------:R-:W-:Y:S02]  /*2b10*/  LOP3.LUT R44, R44, 0x7c, RZ, 0xc0, !PT ;  /* 0x0000007c2c2c7812 */ /* 0x000fe400078ec0ff */
[----:B------:R-:W-:Y:S01]  /*2b20*/  LEA R8, R3, R8, 0x3 ;  /* 0x0000000803087211 */ /* 0x000fe200078e18ff */
[----:B0-----:R-:W-:Y:S01]  /*2b30*/  IMAD R13, R11, UR7, RZ ;  /* 0x000000070b0d7c24 */ /* 0x001fe2000f8e02ff */
[----:B------:R-:W-:-:S02]  /*2b40*/  MOV R11, RZ ;  /* 0x000000ff000b7202 */ /* 0x000fc40000000f00 */
[----:B------:R-:W-:Y:S02]  /*2b50*/  SHF.R.S32.HI R51, RZ, 0x1f, R50 ;  /* 0x0000001fff337819 */ /* 0x000fe40000011432 */
[----:B------:R-:W-:Y:S01]  /*2b60*/  IADD3 R45, PT, PT, R8, 0x1, RZ ;  /* 0x00000001082d7810 */ /* 0x000fe20007ffe0ff */
[----:B------:R-:W-:-:S03]  /*2b70*/  IMAD.WIDE R10, R13, 0x4, R10 ;  /* 0x000000040d0a7825 */ /* 0x000fc600078e020a */
[----:B--2---:R-:W-:-:S04]  /*2b80*/  IADD3 R40, P0, PT, R10, UR10, RZ ;  /* 0x0000000a0a287c10 */ /* 0x004fc8000ff1e0ff */
[----:B------:R-:W-:-:S09]  /*2b90*/  IADD3.X R41, PT, PT, R11, UR11, RZ, P0, !PT ;  /* 0x0000000b0b297c10 */ /* 0x000fd200087fe4ff */
.L_x_24846:
        /* <DEDUP_REMOVED lines=10> */
[----:B------:R-:W-:-:S03]  /*2c40*/  ISETP.NE.AND P1, PT, R43, -0x1, PT ;  /* 0xffffffff2b00780c */ /* 0x000fc60003f25270 */
[----:B------:R-:W5:Y:S01]  /*2c50*/  LDG.E.128.CONSTANT R16, desc[UR8][R52.64+0x600] ;  /* 0x0006000834107981 */ /* 0x000f62000c1e9d00 */
[----:B------:R-:W-:-:S09]  /*2c60*/  IADD3 R33, PT, PT, R45, -0x1, RZ ;  /* 0xffffffff2d217810 */ /* 0x000fd20007ffe0ff */
[C---:B------:R-:W-:Y:S01]  /*2c70*/  @!P1 VIADD R21, R45.reuse, 0x2 ;  /* 0x000000022d159836 */ /* 0x040fe20000000000 */
[CC--:B------:R-:W-:Y:S01]  /*2c80*/  @!P1 ISETP.GE.AND P3, PT, R45.reuse, R48.reuse, PT ;  /* 0x000000302d00920c */ /* 0x0c0fe20003f66270 */
[----:B------:R-:W-:Y:S01]  /*2c90*/  @!P1 VIADD R23, R45, 0x1 ;  /* 0x000000012d179836 */ /* 0x000fe20000000000 */
[-C--:B------:R-:W-:Y:S02]  /*2ca0*/  @!P1 ISETP.GE.AND P2, PT, R33, R48.reuse, PT ;  /* 0x000000302100920c */ /* 0x080fe40003f46270 */
[-C--:B------:R-:W-:Y:S02]  /*2cb0*/  @!P1 ISETP.GE.AND P0, PT, R21, R48.reuse, PT ;  /* 0x000000301500920c */ /* 0x080fe40003f06270 */
[C---:B------:R-:W-:Y:S02]  /*2cc0*/  @!P1 IADD3 R21, PT, PT, R45.reuse, 0x1, RZ ;  /* 0x000000012d159810 */ /* 0x040fe40007ffe0ff */
[-C--:B------:R-:W-:Y:S02]  /*2cd0*/  @!P1 ISETP.GE.AND P5, PT, R45, R48.reuse, PT ;  /* 0x000000302d00920c */ /* 0x080fe40003fa6270 */
[----:B------:R-:W-:-:S02]  /*2ce0*/  @!P1 ISETP.GE.AND P4, PT, R33, R48, PT ;  /* 0x000000302100920c */ /* 0x000fc40003f86270 */
[----:B------:R-:W-:Y:S02]  /*2cf0*/  @!P1 IADD3 R35, PT, PT, R45, 0x2, RZ ;  /* 0x000000022d239810 */ /* 0x000fe40007ffe0ff */
[-C--:B------:R-:W-:Y:S02]  /*2d00*/  @!P1 ISETP.GE.AND P6, PT, R33, R48.reuse, PT ;  /* 0x000000302100920c */ /* 0x080fe40003fc6270 */
[----:B--2---:R-:W-:Y:S02]  /*2d10*/  @!P1 FSEL R25, R25, RZ, !P3 ;  /* 0x000000ff19199208 */ /* 0x004fe40005800000 */
[----:B------:R-:W-:Y:S02]  /*2d20*/  @!P1 FSEL R24, R24, RZ, !P2 ;  /* 0x000000ff18189208 */ /* 0x000fe40005000000 */
[----:B---3--:R-:W-:Y:S01]  /*2d30*/  @!P1 FSEL R29, R29, RZ, !P5 ;  /* 0x000000ff1d1d9208 */ /* 0x008fe20006800000 */
[----:B0-----:R-:W-:Y:S01]  /*2d40*/  FMUL.FTZ R25, R13, R25 ;  /* 0x000000190d197220 */ /* 0x001fe20000410000 */
[----:B------:R-:W-:-:S02]  /*2d50*/  @!P1 ISETP.GE.AND P2, PT, R21, R48, PT ;  /* 0x000000301500920c */ /* 0x000fc40003f46270 */
[----:B------:R-:W-:Y:S01]  /*2d60*/  @!P1 ISETP.GE.AND P3, PT, R23, R48, PT ;  /* 0x000000301700920c */ /* 0x000fe20003f66270 */
[----:B------:R-:W-:Y:S01]  /*2d70*/  FMUL.FTZ R29, R13, R29 ;  /* 0x0000001d0d1d7220 */ /* 0x000fe20000410000 */
[----:B------:R-:W2:Y:S01]  /*2d80*/  LDG.E.128.CONSTANT R20, desc[UR8][R52.64+0x800] ;  /* 0x0008000834147981 */ /* 0x000ea2000c1e9d00 */
[----:B------:R-:W-:Y:S01]  /*2d90*/  @!P1 FSEL R28, R28, RZ, !P4 ;  /* 0x000000ff1c1c9208 */ /* 0x000fe20006000000 */
[----:B------:R-:W-:Y:S01]  /*2da0*/  FFMA.FTZ R25, R12, R24, R25 ;  /* 0x000000180c197223 */ /* 0x000fe20000010019 */
[----:B------:R-:W-:Y:S02]  /*2db0*/  @!P1 FSEL R26, R26, RZ, !P2 ;  /* 0x000000ff1a1a9208 */ /* 0x000fe40005000000 */
[----:B------:R-:W-:Y:S01]  /*2dc0*/  @!P1 ISETP.GE.AND P2, PT, R35, R48, PT ;  /* 0x000000302300920c */ /* 0x000fe20003f46270 */
[----:B------:R-:W-:Y:S01]  /*2dd0*/  FFMA.FTZ R29, R12, R28, R29 ;  /* 0x0000001c0c1d7223 */ /* 0x000fe2000001001d */
[----:B------:R-:W-:Y:S02]  /*2de0*/  @!P1 FSEL R30, R30, RZ, !P3 ;  /* 0x000000ff1e1e9208 */ /* 0x000fe40005800000 */
[----:B------:R-:W-:Y:S01]  /*2df0*/  @!P1 ISETP.GE.AND P5, PT, R33, R48, PT ;  /* 0x000000302100920c */ /* 0x000fe20003fa6270 */
[C---:B------:R-:W-:Y:S01]  /*2e00*/  FFMA.FTZ R26, R14.reuse, R26, R25 ;  /* 0x0000001a0e1a7223 */ /* 0x040fe20000010019 */
[----:B------:R-:W-:Y:S01]  /*2e10*/  @!P1 FSEL R27, R27, RZ, !P0 ;  /* 0x000000ff1b1b9208 */ /* 0x000fe20004000000 */
[----:B------:R-:W-:Y:S01]  /*2e20*/  FFMA.FTZ R30, R14, R30, R29 ;  /* 0x0000001e0e1e7223 */ /* 0x000fe2000001001d */
[----:B------:R-:W-:-:S02]  /*2e30*/  @!P1 FSEL R31, R31, RZ, !P2 ;  /* 0x000000ff1f1f9208 */ /* 0x000fc40005000000 */
[----:B----4-:R-:W-:Y:S02]  /*2e40*/  @!P1 FSEL R8, R8, RZ, !P5 ;  /* 0x000000ff08089208 */ /* 0x010fe40006800000 */
[CC--:B------:R-:W-:Y:S02]  /*2e50*/  @!P1 ISETP.GE.AND P0, PT, R33.reuse, R48.reuse, PT ;  /* 0x000000302100920c */ /* 0x0c0fe40003f06270 */
[CC--:B------:R-:W-:Y:S02]  /*2e60*/  @!P1 ISETP.GE.AND P3, PT, R33.reuse, R48.reuse, PT ;  /* 0x000000302100920c */ /* 0x0c0fe40003f66270 */
[CC--:B------:R-:W-:Y:S02]  /*2e70*/  @!P1 ISETP.GE.AND P2, PT, R33.reuse, R48.reuse, PT ;  /* 0x000000302100920c */ /* 0x0c0fe40003f46270 */
[-C--:B------:R-:W-:Y:S02]  /*2e80*/  @!P1 ISETP.GE.AND P4, PT, R33, R48.reuse, PT ;  /* 0x000000302100920c */ /* 0x080fe40003f86270 */
[----:B------:R-:W-:-:S02]  /*2e90*/  @!P1 ISETP.GE.AND P5, PT, R45, R48, PT ;  /* 0x000000302d00920c */ /* 0x000fc40003fa6270 */
[----:B------:R-:W-:Y:S01]  /*2ea0*/  @!P1 IADD3 R33, PT, PT, R45, 0x1, RZ ;  /* 0x000000012d219810 */ /* 0x000fe20007ffe0ff */
[C---:B------:R-:W-:Y:S01]  /*2eb0*/  FFMA.FTZ R29, R15.reuse, R27, R26 ;  /* 0x0000001b0f1d7223 */ /* 0x040fe2000001001a */
[----:B------:R-:W-:Y:S01]  /*2ec0*/  FFMA.FTZ R31, R15, R31, R30 ;  /* 0x0000001f0f1f7223 */ /* 0x000fe2000001001e */
[----:B------:R-:W3:Y:S01]  /*2ed0*/  LDG.E.128.CONSTANT R24, desc[UR8][R52.64+0xa00] ;  /* 0x000a000834187981 */ /* 0x000ee2000c1e9d00 */
[----:B------:R-:W-:Y:S02]  /*2ee0*/  @!P1 FSEL R9, R9, RZ, !P5 ;  /* 0x000000ff09099208 */ /* 0x000fe40006800000 */
[-C--:B------:R-:W-:Y:S01]  /*2ef0*/  @!P1 ISETP.GE.AND P5, PT, R33, R48.reuse, PT ;  /* 0x000000302100920c */ /* 0x080fe20003fa6270 */
[----:B------:R-:W-:Y:S02]  /*2f00*/  @!P1 VIADD R33, R45, 0x2 ;  /* 0x000000022d219836 */ /* 0x000fe40000000000 */
[----:B------:R-:W-:Y:S01]  /*2f10*/  FADD.FTZ R46, R29, R46 ;  /* 0x0000002e1d2e7221 */ /* 0x000fe20000010000 */
[----:B------:R-:W-:Y:S01]  /*2f20*/  FADD.FTZ R4, R31, R4 ;  /* 0x000000041f047221 */ /* 0x000fe20000010000 */
[----:B------:R-:W-:Y:S01]  /*2f30*/  @!P1 FSEL R10, R10, RZ, !P5 ;  /* 0x000000ff0a0a9208 */ /* 0x000fe20006800000 */
[----:B------:R-:W4:Y:S01]  /*2f40*/  LDG.E.128.CONSTANT R28, desc[UR8][R52.64+0xc00] ;  /* 0x000c0008341c7981 */ /* 0x000f22000c1e9d00 */
[----:B------:R-:W-:-:S03]  /*2f50*/  @!P1 ISETP.GE.AND P5, PT, R33, R48, PT ;  /* 0x000000302100920c */ /* 0x000fc60003fa6270 */
[----:B------:R-:W4:Y:S01]  /*2f60*/  LDG.E.128.CONSTANT R32, desc[UR8][R52.64+0xe00] ;  /* 0x000e000834207981 */ /* 0x000f22000c1e9d00 */
[----:B------:R-:W-:Y:S01]  /*2f70*/  FMUL.FTZ R9, R13, R9 ;  /* 0x000000090d097220 */ /* 0x000fe20000410000 */
[----:B------:R-:W-:Y:S02]  /*2f80*/  @!P1 FSEL R11, R11, RZ, !P5 ;  /* 0x000000ff0b0b9208 */ /* 0x000fe40006800000 */
[----:B------:R-:W-:Y:S01]  /*2f90*/  @!P1 ISETP.GE.AND P5, PT, R45, R48, PT ;  /* 0x000000302d00920c */ /* 0x000fe20003fa6270 */
[----:B------:R-:W-:-:S03]  /*2fa0*/  FFMA.FTZ R9, R12, R8, R9 ;  /* 0x000000080c097223 */ /* 0x000fc60000010009 */
[----:B-----5:R-:W-:Y:S01]  /*2fb0*/  @!P1 FSEL R17, R17, RZ, !P5 ;  /* 0x000000ff11119208 */ /* 0x020fe20006800000 */
[----:B------:R-:W-:-:S04]  /*2fc0*/  FFMA.FTZ R8, R14, R10, R9 ;  /* 0x0000000a0e087223 */ /* 0x000fc80000010009 */
[----:B------:R-:W-:Y:S01]  /*2fd0*/  FFMA.FTZ R8, R15, R11, R8 ;  /* 0x0000000b0f087223 */ /* 0x000fe20000010008 */
[----:B------:R-:W-:Y:S01]  /*2fe0*/  FMUL.FTZ R9, R13, R17 ;  /* 0x000000110d097220 */ /* 0x000fe20000410000 */
[----:B------:R-:W-:Y:S02]  /*2ff0*/  IADD3 R11, PT, PT, R42, 0x3, RZ ;  /* 0x000000032a0b7810 */ /* 0x000fe40007ffe0ff */
[----:B------:R-:W-:Y:S02]  /*3000*/  @!P1 IADD3 R17, PT, PT, R45, 0x1, RZ ;  /* 0x000000012d119810 */ /* 0x000fe40007ffe0ff */
[----:B------:R-:W-:Y:S02]  /*3010*/  @!P1 FSEL R16, R16, RZ, !P0 ;  /* 0x000000ff10109208 */ /* 0x000fe40004000000 */
[----:B------:R-:W-:Y:S01]  /*3020*/  ISETP.GE.AND P0, PT, R11, R0, PT ;  /* 0x000000000b00720c */ /* 0x000fe20003f06270 */
[----:B------:R-:W-:Y:S01]  /*3030*/  @!P1 VIADD R11, R45, 0x2 ;  /* 0x000000022d0b9836 */ /* 0x000fe20000000000 */
[----:B------:R-:W-:-:S04]  /*3040*/  @!P1 ISETP.GE.AND P5, PT, R17, R48, PT ;  /* 0x000000301100920c */ /* 0x000fc80003fa6270 */
[----:B------:R-:W-:Y:S02]  /*3050*/  @!P1 FSEL R18, R18, RZ, !P5 ;  /* 0x000000ff12129208 */ /* 0x000fe40006800000 */
[-C--:B------:R-:W-:Y:S02]  /*3060*/  @!P1 ISETP.GE.AND P5, PT, R11, R48.reuse, PT ;  /* 0x000000300b00920c */ /* 0x080fe40003fa6270 */
[----:B------:R-:W-:Y:S02]  /*3070*/  @!P1 IADD3 R11, PT, PT, R45, 0x1, RZ ;  /* 0x000000012d0b9810 */ /* 0x000fe40007ffe0ff */
[----:B------:R-:W-:Y:S02]  /*3080*/  @!P1 FSEL R19, R19, RZ, !P5 ;  /* 0x000000ff13139208 */ /* 0x000fe40006800000 */
[----:B------:R-:W-:Y:S02]  /*3090*/  @!P1 ISETP.GE.AND P5, PT, R11, R48, PT ;  /* 0x000000300b00920c */ /* 0x000fe40003fa6270 */
[----:B------:R-:W-:Y:S01]  /*30a0*/  @!P1 IADD3 R11, PT, PT, R45, 0x2, RZ ;  /* 0x000000022d0b9810 */ /* 0x000fe20007ffe0ff */
[----:B------:R-:W-:-:S04]  /*30b0*/  FFMA.FTZ R9, R12, R16, R9 ;  /* 0x000000100c097223 */ /* 0x000fc80000010009 */
[----:B------:R-:W-:-:S04]  /*30c0*/  FFMA.FTZ R18, R14, R18, R9 ;  /* 0x000000120e127223 */ /* 0x000fc80000010009 */
[----:B------:R-:W-:Y:S01]  /*30d0*/  FFMA.FTZ R19, R15, R19, R18 ;  /* 0x000000130f137223 */ /* 0x000fe20000010012 */
[----:B------:R-:W-:Y:S01]  /*30e0*/  FADD.FTZ R5, R8, R5 ;  /* 0x0000000508057221 */ /* 0x000fe20000010000 */
[----:B------:R-:W-:Y:S01]  /*30f0*/  IADD3 R42, PT, PT, R42, 0x4, RZ ;  /* 0x000000042a2a7810 */ /* 0x000fe20007ffe0ff */
[----:B------:R-:W-:Y:S02]  /*3100*/  VIADD R43, R43, 0x4 ;  /* 0x000000042b2b7836 */ /* 0x000fe40000000000 */
[----:B------:R-:W-:Y:S01]  /*3110*/  FADD.FTZ R6, R19, R6 ;  /* 0x0000000613067221 */ /* 0x000fe20000010000 */
[----:B------:R-:W-:Y:S02]  /*3120*/  IADD3 R39, PT, PT, R39, 0x80, RZ ;  /* 0x0000008027277810 */ /* 0x000fe40007ffe0ff */
[----:B--2---:R-:W-:Y:S02]  /*3130*/  @!P1 FSEL R20, R20, RZ, !P6 ;  /* 0x000000ff14149208 */ /* 0x004fe40007000000 */
[----:B------:R-:W-:-:S04]  /*3140*/  @!P1 ISETP.GE.AND P6, PT, R45, R48, PT ;  /* 0x000000302d00920c */ /* 0x000fc80003fc6270 */
[----:B------:R-:W-:Y:S02]  /*3150*/  @!P1 FSEL R21, R21, RZ, !P6 ;  /* 0x000000ff15159208 */ /* 0x000fe40007000000 */
        /* <DEDUP_REMOVED lines=8> */
[----:B---3--:R-:W-:-:S02]  /*31e0*/  @!P1 FSEL R24, R24, RZ, !P3 ;  /* 0x000000ff18189208 */ /* 0x008fc40005800000 */
[----:B------:R-:W-:-:S04]  /*31f0*/  @!P1 ISETP.GE.AND P3, PT, R45, R48, PT ;  /* 0x000000302d00920c */ /* 0x000fc80003f66270 */
[----:B------:R-:W-:Y:S02]  /*3200*/  @!P1 FSEL R25, R25, RZ, !P3 ;  /* 0x000000ff19199208 */ /* 0x000fe40005800000 */
[-C--:B------:R-:W-:Y:S01]  /*3210*/  @!P1 ISETP.GE.AND P3, PT, R11, R48.reuse, PT ;  /* 0x000000300b00920c */ /* 0x080fe20003f66270 */
[C---:B------:R-:W-:Y:S01]  /*3220*/  @!P1 VIADD R11, R45.reuse, 0x2 ;  /* 0x000000022d0b9836 */ /* 0x040fe20000000000 */
[----:B----4-:R-:W-:Y:S02]  /*3230*/  @!P1 FSEL R28, R28, RZ, !P2 ;  /* 0x000000ff1c1c9208 */ /* 0x010fe40005000000 */
[CC--:B------:R-:W-:Y:S02]  /*3240*/  @!P1 ISETP.GE.AND P2, PT, R45.reuse, R48.reuse, PT ;  /* 0x000000302d00920c */ /* 0x0c0fe40003f46270 */
[----:B------:R-:W-:Y:S02]  /*3250*/  @!P1 FSEL R32, R32, RZ, !P4 ;  /* 0x000000ff20209208 */ /* 0x000fe40006000000 */
[----:B------:R-:W-:-:S02]  /*3260*/  @!P1 ISETP.GE.AND P4, PT, R45, R48, PT ;  /* 0x000000302d00920c */ /* 0x000fc40003f86270 */
[----:B------:R-:W-:Y:S02]  /*3270*/  @!P1 FSEL R26, R26, RZ, !P5 ;  /* 0x000000ff1a1a9208 */ /* 0x000fe40006800000 */
[----:B------:R-:W-:Y:S02]  /*3280*/  @!P1 FSEL R29, R29, RZ, !P2 ;  /* 0x000000ff1d1d9208 */ /* 0x000fe40005000000 */
[CC--:B------:R-:W-:Y:S02]  /*3290*/  @!P1 ISETP.GE.AND P5, PT, R11.reuse, R48.reuse, PT ;  /* 0x000000300b00920c */ /* 0x0c0fe40003fa6270 */
[-C--:B------:R-:W-:Y:S02]  /*32a0*/  @!P1 ISETP.GE.AND P2, PT, R11, R48.reuse, PT ;  /* 0x000000300b00920c */ /* 0x080fe40003f46270 */
[----:B------:R-:W-:Y:S02]  /*32b0*/  @!P1 IADD3 R11, PT, PT, R45, 0x1, RZ ;  /* 0x000000012d0b9810 */ /* 0x000fe40007ffe0ff */
[----:B------:R-:W-:Y:S01]  /*32c0*/  @!P1 FSEL R33, R33, RZ, !P4 ;  /* 0x000000ff21219208 */ /* 0x000fe20006000000 */
[C---:B------:R-:W-:Y:S01]  /*32d0*/  FMUL.FTZ R21, R13.reuse, R21 ;  /* 0x000000150d157220 */ /* 0x040fe20000410000 */
[----:B------:R-:W-:Y:S01]  /*32e0*/  @!P1 FSEL R30, R30, RZ, !P3 ;  /* 0x000000ff1e1e9208 */ /* 0x000fe20005800000 */
[----:B------:R-:W-:Y:S01]  /*32f0*/  FMUL.FTZ R25, R13, R25 ;  /* 0x000000190d197220 */ /* 0x000fe20000410000 */
[----:B------:R-:W-:Y:S01]  /*3300*/  @!P1 ISETP.GE.AND P3, PT, R11, R48, PT ;  /* 0x000000300b00920c */ /* 0x000fe20003f66270 */
        /* <DEDUP_REMOVED lines=23> */
[----:B------:R-:W-:Y:S01]  /*3480*/  IADD3 R45, PT, PT, R45, 0x20, RZ ;  /* 0x000000202d2d7810 */ /* 0x000fe20007ffe0ff */
[----:B------:R-:W-:Y:S01]  /*3490*/  IMAD.X R41, RZ, RZ, R41, P1 ;  /* 0x000000ffff297224 */ /* 0x000fe200008e0629 */
[----:B------:R-:W-:Y:S06]  /*34a0*/  @!P0 BRA `(.L_x_24846) ;  /* 0xfffffff400bc8947 */ /* 0x000fec000383ffff */
.L_x_24845:
[----:B------:R-:W-:Y:S05]  /*34b0*/  BSYNC.RECONVERGENT B0 ;  /* 0x0000000000007941 */ /* 0x000fea0003800200 */
.L_x_24844:
[----:B------:R-:W0:Y:S01]  /*34c0*/  SHFL.BFLY PT, R0, R5, 0x1, 0x1f ;  /* 0x0c201f0005007f89 */ /* 0x000e2200000e0000 */
[----:B------:R-:W-:Y:S01]  /*34d0*/  LOP3.LUT R12, R2, 0x1, RZ, 0xc0, !PT ;  /* 0x00000001020c7812 */ /* 0x000fe200078ec0ff */
[----:B------:R-:W-:Y:S02]  /*34e0*/  BSSY.RECONVERGENT B0, `(.L_x_24847) ;  /* 0x0000024000007945 */ /* 0x000fe40003800200 */
[----:B------:R-:W1:Y:S01]  /*34f0*/  SHFL.BFLY PT, R9, R46, 0x1, 0x1f ;  /* 0x0c201f002e097f89 */ /* 0x000e6200000e0000 */
[----:B------:R-:W-:Y:S02]  /*3500*/  ISETP.NE.U32.AND P1, PT, R12, 0x1, PT ;  /* 0x000000010c00780c */ /* 0x000fe40003f25070 */
[----:B------:R-:W-:Y:S01]  /*3510*/  LOP3.LUT R12, R2, 0x3c0, RZ, 0xc0, !PT ;  /* 0x000003c0020c7812 */ /* 0x000fe200078ec0ff */
[----:B------:R-:W2:Y:S03]  /*3520*/  SHFL.BFLY PT, R11, R4, 0x1, 0x1f ;  /* 0x0c201f00040b7f89 */ /* 0x000ea600000e0000 */
[----:B------:R-:W-:Y:S01]  /*3530*/  ISETP.NE.OR P0, PT, R12, 0x40, !P1 ;  /* 0x000000400c00780c */ /* 0x000fe20004f05670 */
[----:B------:R-:W3:Y:S04]  /*3540*/  SHFL.BFLY PT, R13, R6, 0x1, 0x1f ;  /* 0x0c201f00060d7f89 */ /* 0x000ee800000e0000 */
[----:B------:R-:W4:Y:S04]  /*3550*/  SHFL.BFLY PT, R8, R7, 0x1, 0x1f ;  /* 0x0c201f0007087f89 */ /* 0x000f2800000e0000 */
[----:B------:R-:W4:Y:S04]  /*3560*/  SHFL.BFLY PT, R15, R36, 0x1, 0x1f ;  /* 0x0c201f00240f7f89 */ /* 0x000f2800000e0000 */
[----:B------:R-:W4:Y:S01]  /*3570*/  SHFL.BFLY PT, R10, R37, 0x1, 0x1f ;  /* 0x0c201f00250a7f89 */ /* 0x000f2200000e0000 */
[----:B0-----:R-:W-:Y:S01]  /*3580*/  FADD.FTZ R5, R0, R5 ;  /* 0x0000000500057221 */ /* 0x001fe20000010000 */
[----:B------:R-:W-:-:S02]  /*3590*/  SHF.R.U32.HI R0, RZ, 0x1, R47 ;  /* 0x00000001ff007819 */ /* 0x000fc4000001162f */
[----:B------:R-:W0:Y:S01]  /*35a0*/  SHFL.BFLY PT, R17, R38, 0x1, 0x1f ;  /* 0x0c201f0026117f89 */ /* 0x000e2200000e0000 */
[----:B-1----:R-:W-:Y:S01]  /*35b0*/  FADD.FTZ R46, R9, R46 ;  /* 0x0000002e092e7221 */ /* 0x002fe20000010000 */
[----:B------:R-:W-:Y:S01]  /*35c0*/  LEA R3, R3, R0, 0x7 ;  /* 0x0000000003037211 */ /* 0x000fe200078e38ff */
        /* <DEDUP_REMOVED lines=21> */
.L_x_24848:
[----:B------:R-:W-:Y:S05]  /*3720*/  BSYNC.RECONVERGENT B0 ;  /* 0x0000000000007941 */ /* 0x000fea0003800200 */
.L_x_24847:
        /* <DEDUP_REMOVED lines=29> */
.L_x_24850:
[----:B------:R-:W-:Y:S05]  /*3900*/  BSYNC.RECONVERGENT B0 ;  /* 0x0000000000007941 */ /* 0x000fea0003800200 */
.L_x_24849:
        /* <DEDUP_REMOVED lines=12> */
.L_x_24852:
[----:B------:R-:W-:Y:S05]  /*39d0*/  BSYNC.RECONVERGENT B0 ;  /* 0x0000000000007941 */ /* 0x000fea0003800200 */
.L_x_24851:
        /* <DEDUP_REMOVED lines=19> */
.L_x_24854:
[----:B------:R-:W-:Y:S05]  /*3b10*/  BSYNC.RECONVERGENT B0 ;  /* 0x0000000000007941 */ /* 0x000fea0003800200 */
.L_x_24853:
[----:B------:R-:W-:Y:S06]  /*3b20*/  BAR.SYNC.DEFER_BLOCKING 0x0 ;  /* 0x0000000000007b1d */ /* 0x000fec0000010000 */
[----:B------:R-:W-:Y:S05]  /*3b30*/  @P4 EXIT ;  /* 0x000000000000494d */ /* 0x000fea0003800000 */
[----:B------:R-:W1:Y:S01]  /*3b40*/  S2UR UR6, SR_CTAID.X ;  /* 0x00000000000679c3 */ /* 0x000e620000002500 */
[----:B------:R-:W1:Y:S01]  /*3b50*/  LDCU UR4, c[0x0][0x370] ;  /* 0x00006e00ff0477ac */ /* 0x000e620008000800 */
[----:B------:R-:W2:Y:S01]  /*3b60*/  LDCU UR5, c[0x0][0x378] ;  /* 0x00006f00ff0577ac */ /* 0x000ea20008000800 */
[----:B-1----:R-:W-:-:S04]  /*3b70*/  UIMAD UR4, UR7, UR4, UR6 ;  /* 0x00000004070472a4 */ /* 0x002fc8000f8e0206 */
[----:B--2---:R-:W-:Y:S01]  /*3b80*/  UIMAD UR4, UR4, UR5, URZ ;  /* 0x00000005040472a4 */ /* 0x004fe2000f8e02ff */
[----:B------:R-:W-:Y:S11]  /*3b90*/  @!P1 EXIT ;  /* 0x000000000000994d */ /* 0x000ff60003800000 */
[----:B------:R-:W1:Y:S01]  /*3ba0*/  S2R R3, SR_CTAID.Z ;  /* 0x0000000000037919 */ /* 0x000e620000002700 */
[----:B------:R-:W2:Y:S01]  /*3bb0*/  LDCU.64 UR6, c[0x0][0x380] ;  /* 0x00007000ff0677ac */ /* 0x000ea20008000a00 */
[----:B------:R-:W-:Y:S01]  /*3bc0*/  SHF.R.U32.HI R2, RZ, 0x1, R2 ;  /* 0x00000001ff027819 */ /* 0x000fe20000011602 */
[----:B------:R-:W-:Y:S01]  /*3bd0*/  USHF.L.U32 UR5, UR4, 0x7, URZ ;  /* 0x0000000704057899 */ /* 0x000fe200080006ff */
[----:B-1----:R-:W-:-:S05]  /*3be0*/  SHF.L.U32 R3, R3, 0x7, RZ ;  /* 0x0000000703037819 */ /* 0x002fca00000006ff */
        /* <DEDUP_REMOVED lines=13> */
.L_x_24821:
[----:B------:R-:W-:Y:S01]  /*3cc0*/  HFMA2 R47, -RZ, RZ, 0, 1.1920928955078125e-07 ;  /* 0x00000002ff2f7431 */ /* 0x000fe200000001ff */
[----:B------:R-:W-:Y:S01]  /*3cd0*/  BSSY B1, `(.L_x_24855) ;  /* 0x0000007000017945 */ /* 0x000fe20003800000 */
[----:B------:R-:W-:Y:S01]  /*3ce0*/  IMAD.MOV.U32 R37, RZ, RZ, R49 ;  /* 0x000000ffff257224 */ /* 0x000fe200078e0031 */
[----:B------:R-:W-:Y:S01]  /*3cf0*/  MOV R52, 0x1f ;  /* 0x0000001f00347802 */ /* 0x000fe20000000f00 */
[----:B------:R-:W-:-:S07]  /*3d00*/  IMAD.MOV.U32 R39, RZ, RZ, -0x1 ;  /* 0xffffffffff277424 */ /* 0x000fce00078e00ff */
[----:B------:R-:W-:Y:S05]  /*3d10*/  WARPSYNC.COLLECTIVE R39, `(.L_x_24856) ;  /* 0x0000000027087348 */ /* 0x000fea0003c00000 */
[----:B------:R0:W1:Y:S02]  /*3d20*/  SHFL.BFLY P1, R51, R37, R47, R52 ;  /* 0x0c00002f25337389 */ /* 0x0000640000020034 */
[----:B01----:R-:W-:Y:S05]  /*3d30*/  ENDCOLLECTIVE ;  /* 0x000000000000791b */ /* 0x003fea0003800000 */
.L_x_24856:
[----:B------:R-:W-:Y:S05]  /*3d40*/  BSYNC B1 ;  /* 0x0000000000017941 */ /* 0x000fea0003800000 */
.L_x_24855:
[----:B------:R-:W-:Y:S01]  /*3d50*/  MOV R52, R51 ;  /* 0x0000003300347202 */ /* 0x000fe20000000f00 */
[----:B------:R-:W-:Y:S01]  /*3d60*/  HFMA2 R47, -RZ, RZ, 0, 5.9604644775390625e-08 ;  /* 0x00000001ff2f7431 */ /* 0x000fe200000001ff */
[----:B------:R-:W-:-:S03]  /*3d70*/  MOV R39, 0xffffffff ;  /* 0xffffffff00277802 */ /* 0x000fc60000000f00 */
[----:B------:R-:W-:Y:S01]  /*3d80*/  FADD.FTZ R37, R49, R52 ;  /* 0x0000003431257221 */ /* 0x000fe20000010000 */
[----:B------:R-:W-:-:S07]  /*3d90*/  IMAD.MOV.U32 R52, RZ, RZ, 0x1f ;  /* 0x0000001fff347424 */ /* 0x000fce00078e00ff */
[----:B------:R-:W-:Y:S05]  /*3da0*/  WARPSYNC.COLLECTIVE R39, `(.L_x_24857) ;  /* 0x0000000027087348 */ /* 0x000fea0003c00000 */
[----:B------:R0:W1:Y:S02]  /*3db0*/  SHFL.BFLY P1, R51, R37, R47, R52 ;  /* 0x0c00002f25337389 */ /* 0x0000640000020034 */
[----:B01----:R-:W-:Y:S05]  /*3dc0*/  ENDCOLLECTIVE ;  /* 0x000000000000791b */ /* 0x003fea0003800000 */
.L_x_24857:
[----:B------:R-:W-:Y:S05]  /*3dd0*/  BRA `(.L_x_24858) ;  /* 0xffffffcc00d87947 */ /* 0x000fea000383ffff */
.L_x_24823:
        /* <DEDUP_REMOVED lines=8> */
.L_x_24860:
[----:B------:R-:W-:Y:S05]  /*3e60*/  BSYNC B0 ;  /* 0x0000000000007941 */ /* 0x000fea0003800000 */
.L_x_24859:
        /* <DEDUP_REMOVED lines=9> */
.L_x_24861:
[----:B------:R-:W-:Y:S01]  /*3f00*/  HFMA2 R47, -RZ, RZ, 0, 2.384185791015625e-07 ;  /* 0x00000004ff2f7431 */ /* 0x000fe200000001ff */
[----:B------:R-:W-:-:S04]  /*3f10*/  MOV R4, R51 ;  /* 0x0000003300047202 */ /* 0x000fc80000000f00 */
[----:B------:R-:W-:-:S05]  /*3f20*/  FMNMX.FTZ R4, R3, R4, !PT ;  /* 0x0000000403047209 */ /* 0x000fca0007810000 */
[----:B------:R-:W-:-:S07]  /*3f30*/  IMAD.MOV.U32 R37, RZ, RZ, R4 ;  /* 0x000000ffff257224 */ /* 0x000fce00078e0004 */
[----:B------:R-:W-:Y:S05]  /*3f40*/  WARPSYNC.COLLECTIVE R39, `(.L_x_24862) ;  /* 0x0000000027087348 */ /* 0x000fea0003c00000 */
[----:B------:R0:W1:Y:S02]  /*3f50*/  SHFL.BFLY P1, R51, R37, R47, R52 ;  /* 0x0c00002f25337389 */ /* 0x0000640000020034 */
[----:B01----:R-:W-:Y:S05]  /*3f60*/  ENDCOLLECTIVE ;  /* 0x000000000000791b */ /* 0x003fea0003800000 */
.L_x_24862:
[----:B------:R-:W-:Y:S01]  /*3f70*/  MOV R5, R51 ;  /* 0x0000003300057202 */ /* 0x000fe20000000f00 */
[----:B------:R-:W-:Y:S06]  /*3f80*/  BRA `(.L_x_24863) ;  /* 0xffffffcc00e47947 */ /* 0x000fec000383ffff */
.L_x_24864:
        /* <DEDUP_REMOVED lines=15> */
.L_x_26042:


//--------------------- .text._ZN4vllm25paged_attention_v1_kernelIffLi120ELi8ELi128ELNS_18Fp8KVCacheDataTypeE0ELb0EEEvPT_PKS2_PKT0_S8_ifPKiSA_iPKfiiiSC_SC_iiiii --------------------------
	.section	.text._ZN4vllm25paged_attention_v1_kernelIffLi120ELi8ELi128ELNS_18Fp8KVCacheDataTypeE0ELb0EEEvPT_PKS2_PKT0_S8_ifPKiSA_iPKfiiiSC_SC_iiiii,"ax",@progbits
	.align	128
        .global         _ZN4vllm25paged_attention_v1_kernelIffLi120ELi8ELi128ELNS_18Fp8KVCacheDataTypeE0ELb0EEEvPT_PKS2_PKT0_S8_ifPKiSA_iPKfiiiSC_SC_iiiii
        .type           _ZN4vllm25paged_attention_v1_kernelIffLi120ELi8ELi128ELNS_18Fp8KVCacheDataTypeE0ELb0EEEvPT_PKS2_PKT0_S8_ifPKiSA_iPKfiiiSC_SC_iiiii,@function
        .size           _ZN4vllm25paged_attention_v1_kernelIffLi120ELi8ELi128ELNS_18Fp8KVCacheDataTypeE0ELb0EEEvPT_PKS2_PKT0_S8_ifPKiSA_iPKfiiiSC_SC_iiiii,(.L_x_26043 - _ZN4vllm25paged_attention_v1_kernelIffLi120ELi8ELi128ELNS_18Fp8KVCacheDataTypeE0ELb0EEEvPT_PKS2_PKT0_S8_ifPKiSA_iPKfiiiSC_SC_iiiii)
        .other          _ZN4vllm25paged_attention_v1_kernelIffLi120ELi8ELi128ELNS_18Fp8KVCacheDataTypeE0ELb0EEEvPT_PKS2_PKT0_S8_ifPKiSA_iPKfiiiSC_SC_iiiii,@"STO_CUDA_ENTRY STV_DEFAULT"
_ZN4vllm25paged_attention_v1_kernelIffLi120ELi8ELi128ELNS_18Fp8KVCacheDataTypeE0ELb0EEEvPT_PKS2_PKT0_S8_ifPKiSA_iPKfiiiSC_SC_iiiii:
.text._ZN4vllm25paged_attention_v1_kernelIffLi120ELi8ELi128ELNS_18Fp8KVCacheDataTypeE0ELb0EEEvPT_PKS2_PKT0_S8_ifPKiSA_iPKfiiiSC_SC_iiiii:
        /* <DEDUP_REMOVED lines=21> */
[----:B------:R-:W-:Y:S01]  /*0150*/  @!P1 LOP3.LUT R3, R38, 0x7c, RZ, 0xc0, !PT ;  /* 0x0000007c26039812 */ /* 0x000fe200078ec0ff */
[----:B------:R-:W-:Y:S01]  /*0160*/  @!P1 IMAD R2, R28, 0x78, RZ ;  /* 0x000000781c029824 */ /* 0x000fe200078e02ff */
[----:B------:R-:W-:Y:S02]  /*0170*/  ISETP.NE.AND.EX P0, PT, R9, RZ, PT, P0 ;  /* 0x000000ff0900720c */ /* 0x000fe40003f05300 */
[----:B------:R-:W-:-:S04]  /*0180*/  @!P1 LOP3.LUT R3, R3, 0x3, R38, 0xf8, !PT ;  /* 0x0000000303039812 */ /* 0x000fc800078ef826 */
[----:B------:R-:W-:Y:S02]  /*0190*/  @!P1 IADD3 R3, P2, P3, R3, R0, R2 ;  /* 0x0000000003039210 */ /* 0x000fe40007b5e002 */
[----:B------:R-:W-:-:S04]  /*01a0*/  SHF.R.S32.HI R0, RZ, 0x1f, R0 ;  /* 0x0000001fff007819 */ /* 0x000fc80000011400 */
[----:B------:R-:W-:Y:S02]  /*01b0*/  @!P1 IADD3.X R0, PT, PT, RZ, R0, RZ, P2, P3 ;  /* 0x00000000ff009210 */ /* 0x000fe400017e64ff */
[----:B-1----:R-:W-:-:S04]  /*01c0*/  @!P1 LEA R2, P2, R3, R6, 0x2 ;  /* 0x0000000603029211 */ /* 0x002fc800078410ff */
[----:B------:R-:W-:Y:S02]  /*01d0*/  @!P1 LEA.HI.X R3, R3, R7, R0, 0x2, P2 ;  /* 0x0000000703039211 */ /* 0x000fe400010f1400 */
[----:B------:R-:W1:Y:S03]  /*01e0*/  @P0 LDC.64 R6, c[0x0][0x3c0] ;  /* 0x0000f000ff060b82 */ /* 0x000e660000000a00 */
[----:B------:R3:W4:Y:S01]  /*01f0*/  @!P1 LDG.E.CONSTANT R2, desc[UR6][R2.64] ;  /* 0x0000000602029981 */ /* 0x000722000c1e9900 */
[----:B------:R-:W0:Y:S08]  /*0200*/  I2F.RP R0, R11 ;  /* 0x0000000b00007306 */ /* 0x000e300000209400 */
[----:B0-----:R-:W0:Y:S01]  /*0210*/  MUFU.RCP R0, R0 ;  /* 0x0000000000007308 */ /* 0x001e220000001000 */
[----:B------:R-:W3:Y:S01]  /*0220*/  LDC R9, c[0x0][0x370] ;  /* 0x0000dc00ff097b82 */ /* 0x000ee20000000800 */
[----:B0-----:R-:W-:-:S06]  /*0230*/  VIADD R4, R0, 0xffffffe ;  /* 0x0ffffffe00047836 */ /* 0x001fcc0000000000 */
[----:B------:R0:W0:Y:S01]  /*0240*/  F2I.FTZ.U32.TRUNC.NTZ R5, R4 ;  /* 0x0000000400057305 */ /* 0x000022000021f000 */
[----:B------:R-:W-:Y:S02]  /*0250*/  IMAD.MOV.U32 R8, RZ, RZ, RZ ;  /* 0x000000ffff087224 */ /* 0x000fe400078e00ff */
[----:B-1----:R-:W-:-:S05]  /*0260*/  @P0 IMAD.WIDE.U32 R6, R28, 0x4, R6 ;  /* 0x000000041c060825 */ /* 0x002fca00078e0006 */
[----:B------:R1:W5:Y:S01]  /*0270*/  @P0 LDG.E.CONSTANT R8, desc[UR6][R6.64] ;  /* 0x0000000606080981 */ /* 0x000362000c1e9900 */
[----:B0-----:R-:W-:Y:S01]  /*0280*/  IMAD.MOV.U32 R4, RZ, RZ, RZ ;  /* 0x000000ffff047224 */ /* 0x001fe200078e00ff */
[----:B------:R-:W-:-:S05]  /*0290*/  IADD3 R12, PT, PT, RZ, -R5, RZ ;  /* 0x80000005ff0c7210 */ /* 0x000fca0007ffe0ff */
[----:B---3--:R-:W-:Y:S01]  /*02a0*/  IMAD R3, R12, R11, RZ ;  /* 0x0000000b0c037224 */ /* 0x008fe200078e02ff */
        /* <DEDUP_REMOVED lines=34> */
[----:B------:R-:W-:Y:S01]  /*04d0*/  ISETP.GE.U32.AND P2, PT, R0, R7, PT ;  /* 0x000000070000720c */ /* 0x000fe20003f46070 */
[----:B------:R-:W-:Y:S01]  /*04e0*/  IMAD R40, R3, 0x78, R4 ;  /* 0x0000007803287824 */ /* 0x000fe200078e0204 */
[----:B------:R-:W-:Y:S02]  /*04f0*/  SHF.R.U32.HI R39, RZ, 0x2, R38 ;  /* 0x00000002ff277819 */ /* 0x000fe40000011626 */
[----:B------:R-:W-:Y:S02]  /*0500*/  @!P3 IADD3 R50, PT, PT, R50, 0x1, RZ ;  /* 0x000000013232b810 */ /* 0x000fe40007ffe0ff */
[----:B------:R-:W-:Y:S01]  /*0510*/  LOP3.LUT R4, R28, R11, RZ, 0x3c, !PT ;  /* 0x0000000b1c047212 */ /* 0x000fe200078e3cff */
[----:B------:R-:W-:-:S03]  /*0520*/  @!P1 IMAD R3, R39, 0x4, R40 ;  /* 0x0000000427039824 */ /* 0x000fc600078e0228 */
[----:B------:R-:W-:-:S03]  /*0530*/  ISETP.GE.AND P0, PT, R4, RZ, PT ;  /* 0x000000ff0400720c */ /* 0x000fc60003f06270 */
[----:B------:R-:W-:Y:S02]  /*0540*/  @P2 VIADD R50, R50, 0x1 ;  /* 0x0000000132322836 */ /* 0x000fe40000000000 */
[----:B--2---:R-:W-:-:S05]  /*0550*/  VIADD R0, R49, 0x7 ;  /* 0x0000000731007836 */ /* 0x004fca0000000000 */
[----:B------:R-:W-:-:S04]  /*0560*/  SHF.R.S32.HI R5, RZ, 0x1f, R0 ;  /* 0x0000001fff057819 */ /* 0x000fc80000011400 */
[----:B------:R-:W-:Y:S02]  /*0570*/  LEA.HI R5, R5, R0, RZ, 0x3 ;  /* 0x0000000005057211 */ /* 0x000fe400078f18ff */
[----:B------:R-:W-:Y:S02]  /*0580*/  SHF.R.U32.HI R0, RZ, 0x5, R38 ;  /* 0x00000005ff007819 */ /* 0x000fe40000011626 */
[----:B------:R-:W-:-:S04]  /*0590*/  SHF.R.S32.HI R5, RZ, 0x3, R5 ;  /* 0x00000003ff057819 */ /* 0x000fc80000011405 */
[----:B------:R-:W-:Y:S01]  /*05a0*/  ISETP.GE.AND P2, PT, R0, R5, PT ;  /* 0x000000050000720c */ /* 0x000fe20003f46270 */
[----:B------:R-:W-:Y:S01]  /*05b0*/  BSSY B0, `(.L_x_24865) ;  /* 0x0000091000007945 */ /* 0x000fe20003800000 */
[----:B------:R-:W-:Y:S01]  /*05c0*/  @!P0 IADD3 R50, PT, PT, -R50, RZ, RZ ;  /* 0x000000ff32328210 */ /* 0x000fe20007ffe1ff */
[----:B------:R-:W-:Y:S01]  /*05d0*/  IMAD.MOV.U32 R44, RZ, RZ, -0x800001 ;  /* 0xff7fffffff2c7424 */ /* 0x000fe200078e00ff */
[----:B----4-:R0:W-:Y:S01]  /*05e0*/  @!P1 STS [R3], R2 ;  /* 0x0000000203009388 */ /* 0x0101e20000000800 */
[----:B------:R-:W-:Y:S01]  /*05f0*/  BAR.SYNC.DEFER_BLOCKING 0x0 ;  /* 0x0000000000007b1d */ /* 0x000fe20000010000 */
[----:B------:R-:W-:-:S13]  /*0600*/  ISETP.NE.AND P1, PT, R11, RZ, PT ;  /* 0x000000ff0b00720c */ /* 0x000fda0003f25270 */
[----:B------:R-:W-:Y:S01]  /*0610*/  @!P1 LOP3.LUT R50, RZ, R11, RZ, 0x33, !PT ;  /* 0x0000000bff329212 */ /* 0x000fe200078e33ff */
[----:B0-----:R-:W-:Y:S06]  /*0620*/  @P2 BRA `(.L_x_24866) ;  /* 0x0000000800242947 */ /* 0x001fec0003800000 */
[----:B------:R-:W0:Y:S01]  /*0630*/  LDCU UR4, c[0x0][0x3b8] ;  /* 0x00007700ff0477ac */ /* 0x000e220008000800 */
[----:B------:R-:W-:Y:S01]  /*0640*/  IADD3 R42, PT, PT, R36, 0x200, RZ ;  /* 0x00000200242a7810 */ /* 0x000fe20007ffe0ff */
[----:B------:R-:W1:Y:S01]  /*0650*/  LDS.64 R2, [R40] ;  /* 0x0000000028027984 */ /* 0x000e620000000a00 */
[----:B------:R-:W-:Y:S01]  /*0660*/  SHF.R.U32.HI R41, RZ, 0x3, R38 ;  /* 0x00000003ff297819 */ /* 0x000fe20000011626 */
[----:B------:R-:W2:Y:S01]  /*0670*/  LDCU UR5, c[0x0][0x3d0] ;  /* 0x00007a00ff0577ac */ /* 0x000ea20008000800 */
[----:B------:R-:W-:Y:S01]  /*0680*/  LEA R45, R37, R42, 0x18 ;  /* 0x0000002a252d7211 */ /* 0x000fe200078ec0ff */
[----:B------:R-:W-:Y:S01]  /*0690*/  HFMA2 R37, -RZ, RZ, 0, 0 ;  /* 0x00000000ff257431 */ /* 0x000fe200000001ff */
[----:B------:R-:W-:Y:S01]  /*06a0*/  LOP3.LUT R36, R41, 0x7c, RZ, 0xc0, !PT ;  /* 0x0000007c29247812 */ /* 0x000fe200078ec0ff */
[----:B------:R-:W3:Y:S01]  /*06b0*/  LDCU.64 UR8, c[0x0][0x3a8] ;  /* 0x00007500ff0877ac */ /* 0x000ee20008000a00 */
[----:B------:R-:W-:Y:S01]  /*06c0*/  IMAD.SHL.U32 R42, R39, 0x4, RZ ;  /* 0x00000004272a7824 */ /* 0x000fe200078e00ff */
[----:B------:R-:W-:Y:S01]  /*06d0*/  LOP3.LUT R44, R38, 0x1f, RZ, 0xc0, !PT ;  /* 0x0000001f262c7812 */ /* 0x000fe200078ec0ff */
[----:B------:R-:W4:Y:S01]  /*06e0*/  LDS.64 R4, [R40+0x8] ;  /* 0x0000080028047984 */ /* 0x000f220000000a00 */
[----:B-----5:R-:W-:-:S02]  /*06f0*/  FSETP.NEU.FTZ.AND P0, PT, R8, RZ, PT ;  /* 0x000000ff0800720b */ /* 0x020fc40003f1d000 */
[----:B------:R-:W-:Y:S01]  /*0700*/  LOP3.LUT R43, R42, 0x1c, RZ, 0xc0, !PT ;  /* 0x0000001c2a2b7812 */ /* 0x000fe200078ec0ff */
[----:B------:R-:W1:Y:S01]  /*0710*/  LDS.64 R6, [R40+0x10] ;  /* 0x0000100028067984 */ /* 0x000e620000000a00 */
[----:B0-----:R-:W-:-:S03]  /*0720*/  IMAD R41, R29, UR4, RZ ;  /* 0x000000041d297c24 */ /* 0x001fc6000f8e02ff */
[----:B------:R-:W0:Y:S01]  /*0730*/  LDS.64 R10, [R40+0x18] ;  /* 0x00001800280a7984 */ /* 0x000e220000000a00 */
[----:B------:R-:W-:Y:S01]  /*0740*/  IMAD.WIDE R36, R41, 0x4, R36 ;  /* 0x0000000429247825 */ /* 0x000fe200078e0224 */
[----:B------:R-:W-:Y:S02]  /*0750*/  LOP3.LUT R41, R39, 0x7, RZ, 0xc0, !PT ;  /* 0x0000000727297812 */ /* 0x000fe400078ec0ff */
[----:B------:R-:W0:Y:S01]  /*0760*/  LDS.64 R12, [R40+0x20] ;  /* 0x00002000280c7984 */ /* 0x000e220000000a00 */
[----:B--2---:R-:W-:Y:S01]  /*0770*/  IMAD R39, R50, UR5, RZ ;  /* 0x0000000532277c24 */ /* 0x004fe2000f8e02ff */
[----:B---3--:R-:W-:Y:S02]  /*0780*/  IADD3 R42, P1, PT, R36, UR8, RZ ;  /* 0x00000008242a7c10 */ /* 0x008fe4000ff3e0ff */
[----:B------:R-:W2:Y:S01]  /*0790*/  LDS.64 R14, [R40+0x28] ;  /* 0x00002800280e7984 */ /* 0x000ea20000000a00 */
[----:B------:R-:W-:Y:S02]  /*07a0*/  LEA R38, R0, R41, 0x3 ;  /* 0x0000002900267211 */ /* 0x000fe400078e18ff */
[----:B------:R-:W-:Y:S01]  /*07b0*/  IADD3 R36, P2, PT, R44, R39, RZ ;  /* 0x000000272c247210 */ /* 0x000fe20007f5e0ff */
[----:B------:R-:W3:Y:S01]  /*07c0*/  LDS.64 R16, [R40+0x30] ;  /* 0x0000300028107984 */ /* 0x000ee20000000a00 */
[----:B------:R-:W-:Y:S01]  /*07d0*/  MOV R44, 0xff7fffff ;  /* 0xff7fffff002c7802 */ /* 0x000fe20000000f00 */
[C---:B------:R-:W-:Y:S01]  /*07e0*/  IMAD.IADD R46, R38.reuse, 0x1, -R49 ;  /* 0x00000001262e7824 */ /* 0x040fe200078e0a31 */
[----:B------:R-:W-:Y:S01]  /*07f0*/  IADD3 R47, PT, PT, R38, 0x1, RZ ;  /* 0x00000001262f7810 */ /* 0x000fe20007ffe0ff */
[----:B------:R-:W0:Y:S04]  /*0800*/  LDS.64 R18, [R40+0x38] ;  /* 0x0000380028127984 */ /* 0x000e280000000a00 */
[----:B------:R-:W0:Y:S04]  /*0810*/  LDS.64 R20, [R40+0x40] ;  /* 0x0000400028147984 */ /* 0x000e280000000a00 */
[----:B------:R-:W0:Y:S04]  /*0820*/  LDS.64 R22, [R40+0x48] ;  /* 0x0000480028167984 */ /* 0x000e280000000a00 */
[----:B------:R-:W0:Y:S04]  /*0830*/  LDS.64 R24, [R40+0x50] ;  /* 0x0000500028187984 */ /* 0x000e280000000a00 */
[----:B------:R-:W0:Y:S04]  /*0840*/  LDS.64 R26, [R40+0x58] ;  /* 0x00005800281a7984 */ /* 0x000e280000000a00 */
[----:B------:R-:W0:Y:S04]  /*0850*/  LDS.64 R30, [R40+0x60] ;  /* 0x00006000281e7984 */ /* 0x000e280000000a00 */
[----:B------:R-:W0:Y:S04]  /*0860*/  LDS.64 R32, [R40+0x68] ;  /* 0x0000680028207984 */ /* 0x000e280000000a00 */
[----:B------:R4:W0:Y:S02]  /*0870*/  LDS.64 R34, [R40+0x70] ;  /* 0x0000700028227984 */ /* 0x0008240000000a00 */
[----:B----4-:R-:W-:Y:S01]  /*0880*/  IMAD R40, R0, 0x20, R43 ;  /* 0x0000002000287824 */ /* 0x010fe200078e022b */
[----:B------:R-:W-:-:S02]  /*0890*/  IADD3.X R43, PT, PT, R37, UR9, RZ, P1, !PT ;  /* 0x00000009252b7c10 */ /* 0x000fc40008ffe4ff */
[----:B------:R-:W-:Y:S01]  /*08a0*/  LEA.HI.X.SX32 R37, R39, RZ, 0x1, P2 ;  /* 0x000000ff27257211 */ /* 0x000fe200010f0eff */
[----:B-123--:R-:W-:-:S07]  /*08b0*/  IMAD.IADD R45, R40, 0x1, R45 ;  /* 0x00000001282d7824 */ /* 0x00efce00078e022d */
.L_x_24868:
[----:B------:R-:W2:Y:S02]  /*08c0*/  LDG.E.CONSTANT R39, desc[UR6][R42.64] ;  /* 0x000000062a277981 */ /* 0x000ea4000c1e9900 */
[----:B--2---:R-:W-:-:S03]  /*08d0*/  IMAD.WIDE R38, R39, UR10, R36 ;  /* 0x0000000a27267c25 */ /* 0x004fc6000f8e0224 */
[----:B0-----:R-:W-:-:S04]  /*08e0*/  LEA R40, P1, R38, UR12, 0x2 ;  /* 0x0000000c26287c11 */ /* 0x001fc8000f8210ff */
[----:B------:R-:W-:-:S05]  /*08f0*/  LEA.HI.X R41, R38, UR13, R39, 0x2, P1 ;  /* 0x0000000d26297c11 */ /* 0x000fca00088f1427 */
[----:B------:R-:W2:Y:S04]  /*0900*/  LDG.E.CONSTANT R38, desc[UR6][R40.64+0x80] ;  /* 0x0000800628267981 */ /* 0x000ea8000c1e9900 */
[----:B------:R-:W3:Y:S04]  /*0910*/  LDG.E.CONSTANT R39, desc[UR6][R40.64] ;  /* 0x0000000628277981 */ /* 0x000ee8000c1e9900 */
[----:B------:R-:W4:Y:S04]  /*0920*/  LDG.E.CONSTANT R51, desc[UR6][R40.64+0x100] ;  /* 0x0001000628337981 */ /* 0x000f28000c1e9900 */
[----:B------:R-:W5:Y:S04]  /*0930*/  LDG.E.CONSTANT R48, desc[UR6][R40.64+0x180] ;  /* 0x0001800628307981 */ /* 0x000f68000c1e9900 */
[----:B------:R-:W5:Y:S01]  /*0940*/  LDG.E.CONSTANT R52, desc[UR6][R40.64+0xd80] ;  /* 0x000d800628347981 */ /* 0x000f62000c1e9900 */
[----:B--2---:R-:W-:-:S03]  /*0950*/  FMUL.FTZ R53, R38, R3 ;  /* 0x0000000326357220 */ /* 0x004fc60000410000 */
[----:B------:R-:W2:Y:S01]  /*0960*/  LDG.E.CONSTANT R38, desc[UR6][R40.64+0x280] ;  /* 0x0002800628267981 */ /* 0x000ea2000c1e9900 */
[----:B---3--:R-:W-:-:S04]  /*0970*/  FFMA.FTZ R39, R2, R39, R53 ;  /* 0x0000002702277223 */ /* 0x008fc80000010035 */
[----:B----4-:R-:W-:Y:S02]  /*0980*/  FFMA.FTZ R53, R4, R51, R39 ;  /* 0x0000003304357223 */ /* 0x010fe40000010027 */
[----:B------:R-:W3:Y:S04]  /*0990*/  LDG.E.CONSTANT R51, desc[UR6][R40.64+0x200] ;  /* 0x0002000628337981 */ /* 0x000ee8000c1e9900 */
[----:B------:R-:W0:Y:S01]  /*09a0*/  LDG.E.CONSTANT R39, desc[UR6][R40.64+0x300] ;  /* 0x0003000628277981 */ /* 0x000e22000c1e9900 */
[----:B-----5:R-:W-:-:S03]  /*09b0*/  FFMA.FTZ R53, R48, R5, R53 ;  /* 0x0000000530357223 */ /* 0x020fc60000010035 */
[----:B------:R-:W4:Y:S01]  /*09c0*/  LDG.E.CONSTANT R48, desc[UR6][R40.64+0x380] ;  /* 0x0003800628307981 */ /* 0x000f22000c1e9900 */
[----:B---3--:R-:W-:-:S04]  /*09d0*/  FFMA.FTZ R51, R6, R51, R53 ;  /* 0x0000003306337223 */ /* 0x008fc80000010035 */
[----:B--2---:R-:W-:Y:S02]  /*09e0*/  FFMA.FTZ R51, R38, R7, R51 ;  /* 0x0000000726337223 */ /* 0x004fe40000010033 */
[----:B------:R-:W2:Y:S02]  /*09f0*/  LDG.E.CONSTANT R38, desc[UR6][R40.64+0x480] ;  /* 0x0004800628267981 */ /* 0x000ea4000c1e9900 */
[----:B0-----:R-:W-:Y:S02]  /*0a00*/  FFMA.FTZ R53, R10, R39, R51 ;  /* 0x000000270a357223 */ /* 0x001fe40000010033 */
[----:B------:R-:W3:Y:S04]  /*0a10*/  LDG.E.CONSTANT R51, desc[UR6][R40.64+0x400] ;  /* 0x0004000628337981 */ /* 0x000ee8000c1e9900 */
[----:B------:R-:W5:Y:S01]  /*0a20*/  LDG.E.CONSTANT R39, desc[UR6][R40.64+0x500] ;  /* 0x0005000628277981 */ /* 0x000f62000c1e9900 */
[----:B----4-:R-:W-:-:S03]  /*0a30*/  FFMA.FTZ R53, R48, R11, R53 ;  /* 0x0000000b30357223 */ /* 0x010fc60000010035 */
[----:B------:R-:W4:Y:S01]  /*0a40*/  LDG.E.CONSTANT R48, desc[UR6][R40.64+0x580] ;  /* 0x0005800628307981 */ /* 0x000f22000c1e9900 */
[----:B---3--:R-:W-:-:S04]  /*0a50*/  FFMA.FTZ R51, R12, R51, R53 ;  /* 0x000000330c337223 */ /* 0x008fc80000010035 */
[----:B--2---:R-:W-:Y:S02]  /*0a60*/  FFMA.FTZ R51, R38, R13, R51 ;  /* 0x0000000d26337223 */ /* 0x004fe40000010033 */
[----:B------:R-:W2:Y:S02]  /*0a70*/  LDG.E.CONSTANT R38, desc[UR6][R40.64+0x680] ;  /* 0x0006800628267981 */ /* 0x000ea4000c1e9900 */
[----:B-----5:R-:W-:Y:S02]  /*0a80*/  FFMA.FTZ R53, R14, R39, R51 ;  /* 0x000000270e357223 */ /* 0x020fe40000010033 */
        /* <DEDUP_REMOVED lines=29> */
[----:B--2---:R-:W-:-:S04]  /*0c60*/  FFMA.FTZ R51, R38, R31, R51 ;  /* 0x0000001f26337223 */ /* 0x004fc80000010033 */
[----:B-----5:R-:W-:Y:S02]  /*0c70*/  FFMA.FTZ R51, R32, R39, R51 ;  /* 0x0000002720337223 */ /* 0x020fe40000010033 */
[----:B------:R-:W2:Y:S01]  /*0c80*/  LDG.E.CONSTANT R39, desc[UR6][R40.64+0xe00] ;  /* 0x000e000628277981 */ /* 0x000ea2000c1e9900 */
[----:B------:R-:W0:Y:S01]  /*0c90*/  S2R R38, SR_TID.X ;  /* 0x0000000000267919 */ /* 0x000e220000002100 */
[----:B------:R-:W-:Y:S01]  /*0ca0*/  FFMA.FTZ R51, R52, R33, R51 ;  /* 0x0000002134337223 */ /* 0x000fe20000010033 */
[----:B------:R-:W-:Y:S01]  /*0cb0*/  UMOV UR4, 0xffffffff ;  /* 0xffffffff00047882 */ /* 0x000fe20000000000 */
[----:B0-----:R-:W-:Y:S02]  /*0cc0*/  LOP3.LUT R38, R38, 0x3, RZ, 0xc0, !PT ;  /* 0x0000000326267812 */ /* 0x001fe400078ec0ff */
[----:B--2---:R-:W-:Y:S01]  /*0cd0*/  FFMA.FTZ R39, R34, R39, R51 ;  /* 0x0000002722277223 */ /* 0x004fe20000010033 */
[----:B------:R-:W-:-:S05]  /*0ce0*/  VIADD R51, R49, 0x7 ;  /* 0x0000000731337836 */ /* 0x000fca0000000000 */
[----:B------:R-:W-:-:S04]  /*0cf0*/  SHF.R.S32.HI R52, RZ, 0x1f, R51 ;  /* 0x0000001fff347819 */ /* 0x000fc80000011433 */
[----:B------:R-:W-:Y:S01]  /*0d00*/  LEA.HI R51, R52, R51, RZ, 0x3 ;  /* 0x0000003334337211 */ /* 0x000fe200078f18ff */
[----:B----4-:R-:W-:-:S03]  /*0d10*/  FFMA.FTZ R52, R48, R35, R39 ;  /* 0x0000002330347223 */ /* 0x010fc60000010027 */
[----:B------:R-:W-:Y:S01]  /*0d20*/  SHF.R.S32.HI R39, RZ, 0x3, R51 ;  /* 0x00000003ff277819 */ /* 0x000fe20000011433 */
[----:B------:R-:W-:Y:S06]  /*0d30*/  BRA.DIV UR4, `(.L_x_24867) ;  /* 0x0000003204f47947 */ /* 0x000fec000b800000 */
[----:B------:R-:W0:Y:S02]  /*0d40*/  SHFL.BFLY PT, R41, R52, 0x2, 0x1f ;  /* 0x0c401f0034297f89 */ /* 0x000e2400000e0000 */
[----:B0-----:R-:W-:-:S05]  /*0d50*/  FADD.FTZ R40, R52, R41 ;  /* 0x0000002934287221 */ /* 0x001fca0000010000 */
[----:B------:R0:W1:Y:S02]  /*0d60*/  SHFL.BFLY PT, R53, R40, 0x1, 0x1f ;  /* 0x0c201f0028357f89 */ /* 0x00006400000e0000 */
.L_x_24910:
[----:B------:R-:W-:Y:S01]  /*0d70*/  IADD3 R41, PT, PT, R46, 0x1, RZ ;  /* 0x000000012e297810 */ /* 0x000fe20007ffe0ff */
[----:B-1----:R-:W-:Y:S01]  /*0d80*/  FADD.FTZ R53, R40, R53 ;  /* 0x0000003528357221 */ /* 0x002fe20000010000 */
[----:B------:R-:W-:Y:S01]  /*0d90*/  ISETP.NE.AND P1, PT, R38, RZ, PT ;  /* 0x000000ff2600720c */ /* 0x000fe20003f25270 */
[----:B------:R-:W-:Y:S01]  /*0da0*/  VIADD R46, R46, 0x20 ;  /* 0x000000202e2e7836 */ /* 0x000fe20000000000 */
[----:B------:R-:W-:Y:S02]  /*0db0*/  I2FP.F32.S32 R41, R41 ;  /* 0x0000002900297245 */ /* 0x000fe40000201400 */
[----:B------:R-:W-:Y:S02]  /*0dc0*/  IADD3 R0, PT, PT, R0, 0x4, RZ ;  /* 0x0000000400007810 */ /* 0x000fe40007ffe0ff */
[----:B------:R-:W-:Y:S01]  /*0dd0*/  IADD3 R42, P4, PT, R42, 0x10, RZ ;  /* 0x000000102a2a7810 */ /* 0x000fe20007f9e0ff */
[----:B------:R-:W-:-:S03]  /*0de0*/  FMUL.FTZ R41, R41, R8 ;  /* 0x0000000829297220 */ /* 0x000fc60000410000 */
[----:B------:R-:W-:Y:S02]  /*0df0*/  IADD3.X R43, PT, PT, RZ, R43, RZ, P4, !PT ;  /* 0x0000002bff2b7210 */ /* 0x000fe400027fe4ff */
[----:B------:R-:W-:-:S05]  /*0e00*/  FSEL R38, R41, RZ, P0 ;  /* 0x000000ff29267208 */ /* 0x000fca0000000000 */
[----:B------:R-:W-:Y:S01]  /*0e10*/  FFMA.FTZ R53, R53, UR11, R38 ;  /* 0x0000000b35357c23 */ /* 0x000fe20008010026 */
[C---:B------:R-:W-:Y:S02]  /*0e20*/  @!P1 VIADD R38, R47.reuse, 0xffffffff ;  /* 0xffffffff2f269836 */ /* 0x040fe40000000000 */
[----:B------:R-:W-:-:S03]  /*0e30*/  VIADD R47, R47, 0x20 ;  /* 0x000000202f2f7836 */ /* 0x000fc60000000000 */
[CC--:B------:R-:W-:Y:S02]  /*0e40*/  @!P1 ISETP.GE.AND P3, PT, R38.reuse, R49.reuse, PT ;  /* 0x000000312600920c */ /* 0x0c0fe40003f66270 */
[----:B------:R-:W-:Y:S02]  /*0e50*/  ISETP.GE.OR P2, PT, R38, R49, P1 ;  /* 0x000000312600720c */ /* 0x000fe40000f46670 */
[----:B------:R-:W-:Y:S02]  /*0e60*/  @!P1 FSEL R38, R53, RZ, !P3 ;  /* 0x000000ff35269208 */ /* 0x000fe40005800000 */
[----:B------:R-:W-:-:S03]  /*0e70*/  ISETP.GE.AND P3, PT, R0, R39, PT ;  /* 0x000000270000720c */ /* 0x000fc60003f66270 */
[----:B------:R1:W-:Y:S06]  /*0e80*/  @!P1 STS [R45], R38 ;  /* 0x000000262d009388 */ /* 0x0003ec0000000800 */
[----:B------:R-:W-:Y:S02]  /*0e90*/  @!P2 FMNMX.FTZ R44, R44, R53, !PT ;  /* 0x000000352c2ca209 */ /* 0x000fe40007810000 */
[----:B-1----:R-:W-:Y:S02]  /*0ea0*/  IADD3 R45, PT, PT, R45, 0x80, RZ ;  /* 0x000000802d2d7810 */ /* 0x002fe40007ffe0ff */
[----:B------:R-:W-:Y:S05]  /*0eb0*/  @!P3 BRA `(.L_x_24868) ;  /* 0xfffffff80080b947 */ /* 0x000fea000383ffff */
.L_x_24866:
[----:B------:R-:W-:Y:S05]  /*0ec0*/  BSYNC B0 ;  /* 0x0000000000007941 */ /* 0x000fea0003800000 */
.L_x_24865:
[----:B------:R-:W1:Y:S01]  /*0ed0*/  S2R R7, SR_TID.X ;  /* 0x0000000000077919 */ /* 0x000e620000002100 */
[----:B------:R-:W-:-:S03]  /*0ee0*/  UMOV UR4, 0xffffffff ;  /* 0xffffffff00047882 */ /* 0x000fc60000000000 */
[----:B------:R-:W-:Y:S05]  /*0ef0*/  BRA.DIV UR4, `(.L_x_24869) ;  /* 0x0000003204cc7947 */ /* 0x000fea000b800000 */
[----:B------:R-:W2:Y:S02]  /*0f00*/  SHFL.BFLY PT, R3, R44, 0x10, 0x1f ;  /* 0x0e001f002c037f89 */ /* 0x000ea400000e0000 */
[----:B--2---:R-:W-:-:S05]  /*0f10*/  FMNMX.FTZ R3, R3, R44, !PT ;  /* 0x0000002c03037209 */ /* 0x004fca0007810000 */
[----:B------:R-:W2:Y:S02]  /*0f20*/  SHFL.BFLY PT, R0, R3, 0x8, 0x1f ;  /* 0x0d001f0003007f89 */ /* 0x000ea400000e0000 */
[----:B--2---:R-:W-:-:S05]  /*0f30*/  FMNMX.FTZ R4, R3, R0, !PT ;  /* 0x0000000003047209 */ /* 0x004fca0007810000 */
[----:B------:R2:W3:Y:S02]  /*0f40*/  SHFL.BFLY PT, R5, R4, 0x4, 0x1f ;  /* 0x0c801f0004057f89 */ /* 0x0004e400000e0000 */
.L_x_24915:
[----:B------:R-:W4:Y:S01]  /*0f50*/  S2R R0, SR_CgaCtaId ;  /* 0x0000000000007919 */ /* 0x000f220000008800 */
[----:B------:R-:W-:Y:S01]  /*0f60*/  MOV R2, 0x400 ;  /* 0x0000040000027802 */ /* 0x000fe20000000f00 */
[----:B------:R-:W-:Y:S05]  /*0f70*/  WARPSYNC.ALL ;  /* 0x0000000000007948 */ /* 0x000fea0003800000 */
[----:B------:R-:W-:Y:S01]  /*0f80*/  VIADD R3, R2, 0x1e0 ;  /* 0x000001e002037836 */ /* 0x000fe20000000000 */
[----:B-1----:R-:W-:Y:S02]  /*0f90*/  LOP3.LUT P0, R48, R7, 0x1f, RZ, 0xc0, !PT ;  /* 0x0000001f07307812 */ /* 0x002fe4000780c0ff */
[----:B-----5:R-:W-:-:S02]  /*0fa0*/  SHF.R.U32.HI R8, RZ, 0x5, R7 ;  /* 0x00000005ff087819 */ /* 0x020fc40000011607 */
[----:B--23--:R-:W-:Y:S02]  /*0fb0*/  FMNMX.FTZ R4, R4, R5, !PT ;  /* 0x0000000504047209 */ /* 0x00cfe40007810000 */
[----:B----4-:R-:W-:-:S04]  /*0fc0*/  LEA R11, R0, R3, 0x18 ;  /* 0x00000003000b7211 */ /* 0x010fc800078ec0ff */
[----:B------:R-:W-:-:S05]  /*0fd0*/  LEA R3, R8, R11, 0x2 ;  /* 0x0000000b08037211 */ /* 0x000fca00078e10ff */
[----:B------:R1:W-:Y:S01]  /*0fe0*/  @!P0 STS [R3], R4 ;  /* 0x0000000403008388 */ /* 0x0003e20000000800 */
[----:B------:R-:W-:Y:S01]  /*0ff0*/  BAR.SYNC.DEFER_BLOCKING 0x0 ;  /* 0x0000000000007b1d */ /* 0x000fe20000010000 */
[C---:B------:R-:W-:Y:S01]  /*1000*/  ISETP.GT.U32.AND P1, PT, R48.reuse, 0x3, PT ;  /* 0x000000033000780c */ /* 0x040fe20003f24070 */
[----:B-1----:R-:W-:Y:S01]  /*1010*/  IMAD R4, R48, 0x4, R11 ;  /* 0x0000000430047824 */ /* 0x002fe200078e020b */
[----:B------:R-:W-:Y:S01]  /*1020*/  MOV R10, 0xff7fffff ;  /* 0xff7fffff000a7802 */ /* 0x000fe20000000f00 */
[----:B------:R-:W-:Y:S02]  /*1030*/  VIADD R12, R49, 0x7 ;  /* 0x00000007310c7836 */ /* 0x000fe40000000000 */
[----:B------:R-:W-:Y:S03]  /*1040*/  BSSY.RECONVERGENT B0, `(.L_x_24870) ;  /* 0x00000ee000007945 */ /* 0x000fe60003800200 */
[----:B------:R-:W-:-:S05]  /*1050*/  SHF.R.S32.HI R13, RZ, 0x1f, R12 ;  /* 0x0000001fff0d7819 */ /* 0x000fca000001140c */
        /* <DEDUP_REMOVED lines=29> */
.L_x_24874:
[----:B------:R-:W1:Y:S01]  /*1230*/  LDS R14, [R12] ;  /* 0x000000000c0e7984 */ /* 0x000e620000000800 */
[----:B------:R-:W-:Y:S01]  /*1240*/  VIADD R11, R11, 0x1 ;  /* 0x000000010b0b7836 */ /* 0x000fe20000000000 */
[----:B------:R-:W-:-:S04]  /*1250*/  IADD3 R13, PT, PT, R13, 0x80, RZ ;  /* 0x000000800d0d7810 */ /* 0x000fc80007ffe0ff */
        /* <DEDUP_REMOVED lines=8> */
.L_x_24873:
[----:B------:R-:W-:Y:S05]  /*12e0*/  BSYNC.RECONVERGENT B1 ;  /* 0x0000000000017941 */ /* 0x000fea0003800200 */
.L_x_24872:
        /* <DEDUP_REMOVED lines=12> */
.L_x_24877:
[----:B------:R-:W1:Y:S01]  /*13b0*/  LDS R14, [R11+-0x400] ;  /* 0xfffc00000b0e7984 */ /* 0x000e620000000800 */
[----:B------:R-:W-:-:S03]  /*13c0*/  VIADD R13, R13, 0x800 ;  /* 0x000008000d0d7836 */ /* 0x000fc60000000000 */
[----:B------:R-:W2:Y:S02]  /*13d0*/  LDS R16, [R11+-0x200] ;  /* 0xfffe00000b107984 */ /* 0x000ea40000000800 */
[----:B------:R-:W-:Y:S02]  /*13e0*/  ISETP.GE.AND P3, PT, R13, R12, PT ;  /* 0x0000000c0d00720c */ /* 0x000fe40003f66270 */
[----:B------:R-:W3:Y:S04]  /*13f0*/  LDS R18, [R11] ;  /* 0x000000000b127984 */ /* 0x000ee80000000800 */
[----:B------:R-:W4:Y:S04]  /*1400*/  LDS R20, [R11+0x200] ;  /* 0x000200000b147984 */ /* 0x000f280000000800 */
[----:B------:R-:W5:Y:S04]  /*1410*/  LDS R22, [R11+0x400] ;  /* 0x000400000b167984 */ /* 0x000f680000000800 */
[----:B------:R-:W5:Y:S04]  /*1420*/  LDS R24, [R11+0x600] ;  /* 0x000600000b187984 */ /* 0x000f680000000800 */
[----:B------:R-:W5:Y:S04]  /*1430*/  LDS R26, [R11+0x800] ;  /* 0x000800000b1a7984 */ /* 0x000f680000000800 */
[----:B------:R-:W5:Y:S04]  /*1440*/  LDS R30, [R11+0xa00] ;  /* 0x000a00000b1e7984 */ /* 0x000f680000000800 */
[----:B------:R-:W5:Y:S04]  /*1450*/  LDS R34, [R11+0xc00] ;  /* 0x000c00000b227984 */ /* 0x000f680000000800 */
[----:B0-----:R-:W0:Y:S01]  /*1460*/  LDS R40, [R11+0xe00] ;  /* 0x000e00000b287984 */ /* 0x001e220000000800 */
        /* <DEDUP_REMOVED lines=17> */
[C---:B------:R-:W-:Y:S01]  /*1580*/  FADD.FTZ R24, -R5.reuse, R24 ;  /* 0x0000001805187221 */ /* 0x040fe20000010100 */
[----:B------:R-:W5:Y:S01]  /*1590*/  LDS R38, [R11+0x1a00] ;  /* 0x001a00000b267984 */ /* 0x000f620000000800 */
[C---:B------:R-:W-:Y:S02]  /*15a0*/  FADD.FTZ R26, -R5.reuse, R26 ;  /* 0x0000001a051a7221 */ /* 0x040fe40000010100 */
[----:B------:R-:W-:Y:S02]  /*15b0*/  FMUL.FTZ R24, R24, 1.4426950216293334961 ;  /* 0x3fb8aa3b18187820 */ /* 0x000fe40000410000 */
[----:B------:R-:W2:Y:S01]  /*15c0*/  MUFU.EX2 R18, R18 ;  /* 0x0000001200127308 */ /* 0x000ea20000000800 */
[----:B0-----:R-:W-:Y:S01]  /*15d0*/  FADD.FTZ R15, R14, R10 ;  /* 0x0000000a0e0f7221 */ /* 0x001fe20000010000 */
[----:B------:R-:W-:Y:S01]  /*15e0*/  FMUL.FTZ R26, R26, 1.4426950216293334961 ;  /* 0x3fb8aa3b1a1a7820 */ /* 0x000fe20000410000 */
[C---:B------:R-:W-:Y:S01]  /*15f0*/  FADD.FTZ R30, -R5.reuse, R30 ;  /* 0x0000001e051e7221 */ /* 0x040fe20000010100 */
[----:B------:R-:W-:Y:S01]  /*1600*/  STS [R11+-0x400], R14 ;  /* 0xfffc000e0b007388 */ /* 0x000fe20000000800 */
[----:B------:R-:W-:-:S02]  /*1610*/  FADD.FTZ R34, -R5, R34 ;  /* 0x0000002205227221 */ /* 0x000fc40000010100 */
[----:B------:R-:W-:Y:S01]  /*1620*/  FMUL.FTZ R30, R30, 1.4426950216293334961 ;  /* 0x3fb8aa3b1e1e7820 */ /* 0x000fe20000410000 */
[----:B------:R-:W0:Y:S01]  /*1630*/  MUFU.EX2 R20, R20 ;  /* 0x0000001400147308 */ /* 0x000e220000000800 */
        /* <DEDUP_REMOVED lines=13> */
[----:B0-----:R-:W-:Y:S01]  /*1710*/  FADD.FTZ R15, R15, R20 ;  /* 0x000000140f0f7221 */ /* 0x001fe20000010000 */
[C---:B---3--:R-:W-:Y:S01]  /*1720*/  FADD.FTZ R46, -R5.reuse, R46 ;  /* 0x0000002e052e7221 */ /* 0x048fe20000010100 */
[----:B----4-:R-:W-:Y:S01]  /*1730*/  FADD.FTZ R32, -R5, R32 ;  /* 0x0000002005207221 */ /* 0x010fe20000010100 */
[----:B------:R-:W-:Y:S02]  /*1740*/  STS [R11+0x200], R20 ;  /* 0x000200140b007388 */ /* 0x000fe40000000800 */
[----:B------:R-:W-:Y:S01]  /*1750*/  FMUL.FTZ R46, R46, 1.4426950216293334961 ;  /* 0x3fb8aa3b2e2e7820 */ /* 0x000fe20000410000 */
[----:B------:R-:W-:Y:S01]  /*1760*/  FMUL.FTZ R32, R32, 1.4426950216293334961 ;  /* 0x3fb8aa3b20207820 */ /* 0x000fe20000410000 */
[----:B------:R-:W0:Y:S01]  /*1770*/  MUFU.EX2 R26, R26 ;  /* 0x0000001a001a7308 */ /* 0x000e220000000800 */
[----:B-1----:R-:W-:Y:S01]  /*1780*/  FADD.FTZ R15, R15, R22 ;  /* 0x000000160f0f7221 */ /* 0x002fe20000010000 */
[C---:B-----5:R-:W-:Y:S01]  /*1790*/  FADD.FTZ R36, -R5.reuse, R36 ;  /* 0x0000002405247221 */ /* 0x060fe20000010100 */
        /* <DEDUP_REMOVED lines=37> */
.L_x_24876:
[----:B------:R-:W-:Y:S05]  /*19f0*/  BSYNC.RECONVERGENT B1 ;  /* 0x0000000000017941 */ /* 0x000fea0003800200 */
.L_x_24875:
        /* <DEDUP_REMOVED lines=55> */
.L_x_24879:
[----:B------:R-:W-:Y:S05]  /*1d70*/  BSYNC.RECONVERGENT B1 ;  /* 0x0000000000017941 */ /* 0x000fea0003800200 */
.L_x_24878:
        /* <DEDUP_REMOVED lines=26> */
.L_x_24871:
[----:B------:R-:W-:Y:S05]  /*1f20*/  BSYNC.RECONVERGENT B0 ;  /* 0x0000000000007941 */ /* 0x000fea0003800200 */
.L_x_24870:
        /* <DEDUP_REMOVED lines=40> */
.L_x_24884:
[----:B------:R-:W1:Y:S01]  /*21b0*/  LDS R4, [R10] ;  /* 0x000000000a047984 */ /* 0x000e620000000800 */
[----:B------:R-:W-:-:S05]  /*21c0*/  VIADD R11, R11, 0x1 ;  /* 0x000000010b0b7836 */ /* 0x000fca0000000000 */
[----:B------:R-:W-:Y:S01]  /*21d0*/  ISETP.NE.AND P0, PT, R11, RZ, PT ;  /* 0x000000ff0b00720c */ /* 0x000fe20003f05270 */
[----:B-1----:R-:W-:-:S05]  /*21e0*/  FMUL.FTZ R13, R4, R3 ;  /* 0x00000003040d7220 */ /* 0x002fca0000410000 */
[----:B------:R1:W-:Y:S02]  /*21f0*/  STS [R10], R13 ;  /* 0x0000000d0a007388 */ /* 0x0003e40000000800 */
[----:B-1----:R-:W-:-:S05]  /*2200*/  IADD3 R10, PT, PT, R10, 0x200, RZ ;  /* 0x000002000a0a7810 */ /* 0x002fca0007ffe0ff */
[----:B------:R-:W-:Y:S05]  /*2210*/  @P0 BRA `(.L_x_24884) ;  /* 0xfffffffc00e40947 */ /* 0x000fea000383ffff */
.L_x_24883:
[----:B------:R-:W-:Y:S05]  /*2220*/  BSYNC.RECONVERGENT B1 ;  /* 0x0000000000017941 */ /* 0x000fea0003800200 */
.L_x_24882:
        /* <DEDUP_REMOVED lines=12> */
.L_x_24887:
[----:B------:R-:W1:Y:S01]  /*22f0*/  LDS R10, [R4+-0x400] ;  /* 0xfffc0000040a7984 */ /* 0x000e620000000800 */
        /* <DEDUP_REMOVED lines=12> */
[----:B-1----:R-:W-:-:S03]  /*23c0*/  FMUL.FTZ R11, R3, R10 ;  /* 0x0000000a030b7220 */ /* 0x002fc60000410000 */
[----:B------:R-:W1:Y:S01]  /*23d0*/  LDS R34, [R4+0x1200] ;  /* 0x0012000004227984 */ /* 0x000e620000000800 */
[----:B--2---:R-:W-:-:S03]  /*23e0*/  FMUL.FTZ R13, R3, R12 ;  /* 0x0000000c030d7220 */ /* 0x004fc60000410000 */
[----:B------:R-:W2:Y:S01]  /*23f0*/  LDS R36, [R4+0x1400] ;  /* 0x0014000004247984 */ /* 0x000ea20000000800 */
[----:B---3--:R-:W-:-:S03]  /*2400*/  FMUL.FTZ R15, R3, R14 ;  /* 0x0000000e030f7220 */ /* 0x008fc60000410000 */
[----:B------:R-:W3:Y:S01]  /*2410*/  LDS R38, [R4+0x1600] ;  /* 0x0016000004267984 */ /* 0x000ee20000000800 */
[----:B----4-:R-:W-:-:S03]  /*2420*/  FMUL.FTZ R17, R3, R16 ;  /* 0x0000001003117220 */ /* 0x010fc60000410000 */
[----:B0-----:R-:W0:Y:S01]  /*2430*/  LDS R40, [R4+0x1800] ;  /* 0x0018000004287984 */ /* 0x001e220000000800 */
        /* <DEDUP_REMOVED lines=19> */
[----:B0-----:R-:W-:-:S03]  /*2570*/  FMUL.FTZ R19, R3, R40 ;  /* 0x0000002803137220 */ /* 0x001fc60000410000 */
        /* <DEDUP_REMOVED lines=11> */
.L_x_24886:
[----:B------:R-:W-:Y:S05]  /*2630*/  BSYNC.RECONVERGENT B1 ;  /* 0x0000000000017941 */ /* 0x000fea0003800200 */
.L_x_24885:
        /* <DEDUP_REMOVED lines=31> */
.L_x_24889:
[----:B------:R-:W-:Y:S05]  /*2830*/  BSYNC.RECONVERGENT B1 ;  /* 0x0000000000017941 */ /* 0x000fea0003800200 */
.L_x_24888:
        /* <DEDUP_REMOVED lines=14> */
.L_x_24881:
[----:B------:R-:W-:Y:S05]  /*2920*/  BSYNC.RECONVERGENT B0 ;  /* 0x0000000000007941 */ /* 0x000fea0003800200 */
.L_x_24880:
[----:B-12---:R-:W-:Y:S01]  /*2930*/  VIADD R3, R49, 0x7 ;  /* 0x0000000731037836 */ /* 0x006fe20000000000 */
[----:B------:R-:W-:Y:S01]  /*2940*/  BAR.SYNC.DEFER_BLOCKING 0x0 ;  /* 0x0000000000007b1d */ /* 0x000fe20000010000 */
[----:B------:R-:W-:Y:S02]  /*2950*/  CS2R R46, SRZ ;  /* 0x00000000002e7805 */ /* 0x000fe4000001ff00 */
[----:B------:R-:W-:Y:S02]  /*2960*/  CS2R R44, SRZ ;  /* 0x00000000002c7805 */ /* 0x000fe4000001ff00 */
[----:B------:R-:W-:Y:S02]  /*2970*/  CS2R R42, SRZ ;  /* 0x00000000002a7805 */ /* 0x000fe4000001ff00 */
[----:B------:R-:W-:Y:S02]  /*2980*/  SHF.R.S32.HI R4, RZ, 0x1f, R3 ;  /* 0x0000001fff047819 */ /* 0x000fe40000011403 */
[----:B0-----:R-:W-:Y:S01]  /*2990*/  CS2R R40, SRZ ;  /* 0x0000000000287805 */ /* 0x001fe2000001ff00 */
[----:B------:R-:W0:Y:S01]  /*29a0*/  LDCU UR10, c[0x0][0x3cc] ;  /* 0x00007980ff0a77ac */ /* 0x000e220008000800 */
[----:B------:R-:W-:Y:S01]  /*29b0*/  BSSY.RECONVERGENT B0, `(.L_x_24890) ;  /* 0x00000d9000007945 */ /* 0x000fe20003800200 */
[----:B------:R-:W-:-:S04]  /*29c0*/  LEA.HI R4, R4, R3, RZ, 0x3 ;  /* 0x0000000304047211 */ /* 0x000fc800078f18ff */
[----:B------:R-:W-:-:S04]  /*29d0*/  SHF.R.S32.HI R5, RZ, 0x3, R4 ;  /* 0x00000003ff057819 */ /* 0x000fc80000011404 */
[----:B------:R-:W-:-:S13]  /*29e0*/  ISETP.GE.AND P0, PT, R8, R5, PT ;  /* 0x000000050800720c */ /* 0x000fda0003f06270 */
[----:B0-----:R-:W-:Y:S05]  /*29f0*/  @P0 BRA `(.L_x_24891) ;  /* 0x0000000c00500947 */ /* 0x001fea0003800000 */
[----:B------:R-:W0:Y:S01]  /*2a00*/  LDCU UR4, c[0x0][0x3b8] ;  /* 0x00007700ff0477ac */ /* 0x000e220008000800 */
[----:B------:R-:W-:Y:S01]  /*2a10*/  HFMA2 R11, -RZ, RZ, 0, 0 ;  /* 0x00000000ff0b7431 */ /* 0x000fe200000001ff */
[----:B------:R-:W-:Y:S01]  /*2a20*/  SHF.R.U32.HI R10, RZ, 0x3, R7 ;  /* 0x00000003ff0a7819 */ /* 0x000fe20000011607 */
[----:B------:R-:W-:Y:S01]  /*2a30*/  VIADD R15, R2, 0x200 ;  /* 0x00000200020f7836 */ /* 0x000fe20000000000 */
[----:B------:R-:W1:Y:S01]  /*2a40*/  LDCU.64 UR8, c[0x0][0x3a8] ;  /* 0x00007500ff0877ac */ /* 0x000e620008000a00 */
[C---:B------:R-:W-:Y:S01]  /*2a50*/  SHF.L.U32 R3, R7.reuse, 0x4, RZ ;  /* 0x0000000407037819 */ /* 0x040fe200000006ff */
[----:B------:R-:W-:Y:S01]  /*2a60*/  IMAD.SHL.U32 R39, R7, 0x4, RZ ;  /* 0x0000000407277824 */ /* 0x000fe200078e00ff */
[----:B------:R-:W-:Y:S01]  /*2a70*/  LOP3.LUT R10, R10, 0x7c, RZ, 0xc0, !PT ;  /* 0x0000007c0a0a7812 */ /* 0x000fe200078ec0ff */
[----:B------:R-:W2:Y:S01]  /*2a80*/  LDCU UR5, c[0x0][0x3d0] ;  /* 0x00007a00ff0577ac */ /* 0x000ea20008000800 */
[----:B------:R-:W-:Y:S02]  /*2a90*/  LOP3.LUT R3, R3, 0x10, RZ, 0xe2, !PT ;  /* 0x0000001003037812 */ /* 0x000fe400078ee2ff */
[----:B------:R-:W-:-:S02]  /*2aa0*/  LEA R0, R0, R15, 0x18 ;  /* 0x0000000f00007211 */ /* 0x000fc400078ec0ff */
[C---:B------:R-:W-:Y:S01]  /*2ab0*/  IADD3 R2, PT, PT, R8.reuse, 0x1, RZ ;  /* 0x0000000108027810 */ /* 0x040fe20007ffe0ff */
[----:B------:R-:W-:Y:S01]  /*2ac0*/  IMAD R3, R8, 0x20, R3 ;  /* 0x0000002008037824 */ /* 0x000fe200078e0203 */
[----:B------:R-:W-:Y:S01]  /*2ad0*/  MOV R47, RZ ;  /* 0x000000ff002f7202 */ /* 0x000fe20000000f00 */
[----:B0-----:R-:W-:-:S03]  /*2ae0*/  IMAD R13, R29, UR4, RZ ;  /* 0x000000041d0d7c24 */ /* 0x001fc6000f8e02ff */
[----:B------:R-:W-:Y:S01]  /*2af0*/  IADD3 R4, PT, PT, R0, R3, RZ ;  /* 0x0000000300047210 */ /* 0x000fe20007ffe0ff */
[----:B------:R-:W-:Y:S02]  /*2b00*/  IMAD.IADD R0, R8, 0x1, -R5 ;  /* 0x0000000108007824 */ /* 0x000fe400078e0a05 */
[----:B------:R-:W-:-:S04]  /*2b10*/  IMAD.WIDE R10, R13, 0x4, R10 ;  /* 0x000000040d0a7825 */ /* 0x000fc800078e020a */
[----:B--2---:R-:W-:Y:S01]  /*2b20*/  IMAD R50, R50, UR5, RZ ;  /* 0x0000000532327c24 */ /* 0x004fe2000f8e02ff */
[----:B-1----:R-:W-:-:S04]  /*2b30*/  IADD3 R6, P0, PT, R10, UR8, RZ ;  /* 0x000000080a067c10 */ /* 0x002fc8000ff1e0ff */
[----:B------:R-:W-:Y:S02]  /*2b40*/  IADD3.X R3, PT, PT, R11, UR9, RZ, P0, !PT ;  /* 0x000000090b037c10 */ /* 0x000fe400087fe4ff */
[C---:B------:R-:W-:Y:S02]  /*2b50*/  LOP3.LUT R11, R39.reuse, 0x4, RZ, 0xc0, !PT ;  /* 0x00000004270b7812 */ /* 0x040fe400078ec0ff */
[----:B------:R-:W-:Y:S02]  /*2b60*/  LOP3.LUT R39, R39, 0x7c, RZ, 0xc0, !PT ;  /* 0x0000007c27277812 */ /* 0x000fe400078ec0ff */
[----:B------:R-:W-:Y:S01]  /*2b70*/  SHF.R.S32.HI R51, RZ, 0x1f, R50 ;  /* 0x0000001fff337819 */ /* 0x000fe20000011432 */
[----:B------:R-:W-:Y:S01]  /*2b80*/  IMAD R11, R8, 0x8, R11 ;  /* 0x00000008080b7824 */ /* 0x000fe200078e020b */
        /* <DEDUP_REMOVED lines=8> */
.L_x_24894:
[----:B------:R-:W-:Y:S01]  /*2c10*/  IMAD.MOV.U32 R16, RZ, RZ, R6 ;  /* 0x000000ffff107224 */ /* 0x000fe200078e0006 */
[----:B------:R-:W-:Y:S01]  /*2c20*/  MOV R17, R3 ;  /* 0x0000000300117202 */ /* 0x000fe20000000f00 */
[----:B------:R-:W0:Y:S04]  /*2c30*/  LDC.64 R10, c[0x0][0x398] ;  /* 0x0000e600ff0a7b82 */ /* 0x000e280000000a00 */
[----:B------:R-:W2:Y:S02]  /*2c40*/  LDG.E.CONSTANT R53, desc[UR6][R16.64] ;  /* 0x0000000610357981 */ /* 0x000ea4000c1e9900 */
[----:B--2---:R-:W-:-:S03]  /*2c50*/  IMAD.WIDE R52, R53, UR10, R50 ;  /* 0x0000000a35347c25 */ /* 0x004fc6000f8e0232 */
[----:B------:R-:W-:-:S05]  /*2c60*/  IADD3 R12, P0, PT, R39, R52, RZ ;  /* 0x00000034270c7210 */ /* 0x000fca0007f1e0ff */
[----:B------:R-:W-:Y:S01]  /*2c70*/  IMAD.X R13, RZ, RZ, R53, P0 ;  /* 0x000000ffff0d7224 */ /* 0x000fe200000e0635 */
[----:B0-----:R-:W-:-:S04]  /*2c80*/  LEA R22, P0, R12, R10, 0x2 ;  /* 0x0000000a0c167211 */ /* 0x001fc800078010ff */
[----:B------:R-:W-:Y:S02]  /*2c90*/  LEA.HI.X R23, R12, R11, R13, 0x2, P0 ;  /* 0x0000000b0c177211 */ /* 0x000fe400000f140d */
[----:B------:R-:W0:Y:S04]  /*2ca0*/  LDS.128 R12, [R4] ;  /* 0x00000000040c7984 */ /* 0x000e280000000c00 */
[----:B------:R-:W2:Y:S01]  /*2cb0*/  LDG.E.128.CONSTANT R20, desc[UR6][R22.64] ;  /* 0x0000000616147981 */ /* 0x000ea2000c1e9d00 */
[----:B------:R-:W-:Y:S02]  /*2cc0*/  ISETP.NE.AND P0, PT, R0, -0x1, PT ;  /* 0xffffffff0000780c */ /* 0x000fe40003f05270 */
[----:B------:R-:W-:-:S11]  /*2cd0*/  IADD3 R33, PT, PT, R32, -0x1, RZ ;  /* 0xffffffff20217810 */ /* 0x000fd60007ffe0ff */
[CC--:B------:R-:W-:Y:S01]  /*2ce0*/  @!P0 ISETP.GE.AND P2, PT, R32.reuse, R49.reuse, PT ;  /* 0x000000312000820c */ /* 0x0c0fe20003f46270 */
[C---:B------:R-:W-:Y:S01]  /*2cf0*/  @!P0 VIADD R16, R32.reuse, 0x1 ;  /* 0x0000000120108836 */ /* 0x040fe20000000000 */
[----:B------:R-:W-:Y:S01]  /*2d00*/  @!P0 ISETP.GE.AND P1, PT, R33, R49, PT ;  /* 0x000000312100820c */ /* 0x000fe20003f26270 */
[----:B------:R-:W-:Y:S01]  /*2d10*/  @!P0 VIADD R18, R32, 0x2 ;  /* 0x0000000220128836 */ /* 0x000fe20000000000 */
[----:B------:R-:W-:-:S04]  /*2d20*/  IADD3 R25, P3, PT, R36, R52, RZ ;  /* 0x0000003424197210 */ /* 0x000fc80007f7e0ff */
[----:B------:R-:W-:Y:S02]  /*2d30*/  IADD3.X R26, PT, PT, RZ, R53, RZ, P3, !PT ;  /* 0x00000035ff1a7210 */ /* 0x000fe40001ffe4ff */
[----:B--2---:R-:W-:Y:S02]  /*2d40*/  @!P0 FSEL R21, R21, RZ, !P2 ;  /* 0x000000ff15158208 */ /* 0x004fe40005000000 */
[----:B------:R-:W-:Y:S02]  /*2d50*/  @!P0 FSEL R20, R20, RZ, !P1 ;  /* 0x000000ff14148208 */ /* 0x000fe40004800000 */
[----:B------:R-:W-:Y:S01]  /*2d60*/  @!P0 ISETP.GE.AND P1, PT, R16, R49, PT ;  /* 0x000000311000820c */ /* 0x000fe20003f26270 */
[----:B0-----:R-:W-:Y:S01]  /*2d70*/  FMUL.FTZ R21, R13, R21 ;  /* 0x000000150d157220 */ /* 0x001fe20000410000 */
[----:B------:R-:W-:Y:S02]  /*2d80*/  IADD3 R17, P2, PT, R38, R52, RZ ;  /* 0x0000003426117210 */ /* 0x000fe40007f5e0ff */
[----:B------:R-:W-:Y:S01]  /*2d90*/  @!P0 FSEL R22, R22, RZ, !P1 ;  /* 0x000000ff16168208 */ /* 0x000fe20004800000 */
[----:B------:R-:W-:Y:S01]  /*2da0*/  FFMA.FTZ R21, R12, R20, R21 ;  /* 0x000000140c157223 */ /* 0x000fe20000010015 */
[----:B------:R-:W-:-:S02]  /*2db0*/  IADD3.X R20, PT, PT, RZ, R53, RZ, P2, !PT ;  /* 0x00000035ff147210 */ /* 0x000fc400017fe4ff */
[----:B------:R-:W-:Y:S01]  /*2dc0*/  LEA R16, P2, R17, R10, 0x2 ;  /* 0x0000000a11107211 */ /* 0x000fe200078410ff */
[----:B------:R-:W-:Y:S01]  /*2dd0*/  FFMA.FTZ R22, R14, R22, R21 ;  /* 0x000000160e167223 */ /* 0x000fe20000010015 */
[----:B------:R-:W-:Y:S02]  /*2de0*/  IADD3 R21, P1, PT, R37, R52, RZ ;  /* 0x0000003425157210 */ /* 0x000fe40007f3e0ff */
[----:B------:R-:W-:Y:S02]  /*2df0*/  LEA.HI.X R17, R17, R11, R20, 0x2, P2 ;  /* 0x0000000b11117211 */ /* 0x000fe400010f1414 */
[----:B------:R-:W-:Y:S02]  /*2e00*/  IADD3.X R24, PT, PT, RZ, R53, RZ, P1, !PT ;  /* 0x00000035ff187210 */ /* 0x000fe40000ffe4ff */
[----:B------:R-:W-:Y:S02]  /*2e10*/  LEA R20, P1, R21, R10, 0x2 ;  /* 0x0000000a15147211 */ /* 0x000fe400078210ff */
[----:B------:R-:W-:-:S02]  /*2e20*/  @!P0 ISETP.GE.AND P2, PT, R18, R49, PT ;  /* 0x000000311200820c */ /* 0x000fc40003f46270 */
[----:B------:R-:W2:Y:S01]  /*2e30*/  LDG.E.128.CONSTANT R16, desc[UR6][R16.64] ;  /* 0x0000000610107981 */ /* 0x000ea2000c1e9d00 */
[----:B------:R-:W-:Y:S01]  /*2e40*/  LEA.HI.X R21, R21, R11, R24, 0x2, P1 ;  /* 0x0000000b15157211 */ /* 0x000fe200008f1418 */
[----:B------:R-:W-:Y:S01]  /*2e50*/  @!P0 VIADD R24, R32, 0x1 ;  /* 0x0000000120188836 */ /* 0x000fe20000000000 */
[----:B------:R-:W-:-:S04]  /*2e60*/  @!P0 FSEL R23, R23, RZ, !P2 ;  /* 0x000000ff17178208 */ /* 0x000fc80005000000 */
[C---:B------:R-:W-:Y:S01]  /*2e70*/  @!P0 ISETP.GE.AND P2, PT, R24.reuse, R49, PT ;  /* 0x000000311800820c */ /* 0x040fe20003f46270 */
[----:B------:R-:W-:Y:S01]  /*2e80*/  FFMA.FTZ R22, R15, R23, R22 ;  /* 0x000000170f167223 */ /* 0x000fe20000010016 */
[----:B------:R-:W-:Y:S02]  /*2e90*/  @!P0 ISETP.GE.AND P1, PT, R24, R49, PT ;  /* 0x000000311800820c */ /* 0x000fe40003f26270 */
[C---:B------:R-:W-:Y:S01]  /*2ea0*/  LEA R24, P3, R25.reuse, R10, 0x2 ;  /* 0x0000000a19187211 */ /* 0x040fe200078610ff */
[----:B------:R-:W-:Y:S02]  /*2eb0*/  FADD.FTZ R47, R22, R47 ;  /* 0x0000002f162f7221 */ /* 0x000fe40000010000 */
[----:B------:R-:W3:Y:S01]  /*2ec0*/  LDG.E.128.CONSTANT R20, desc[UR6][R20.64] ;  /* 0x0000000614147981 */ /* 0x000ee2000c1e9d00 */
[----:B------:R-:W-:-:S06]  /*2ed0*/  LEA.HI.X R25, R25, R11, R26, 0x2, P3 ;  /* 0x0000000b19197211 */ /* 0x000fcc00018f141a */
[----:B------:R-:W4:Y:S01]  /*2ee0*/  LDG.E.128.CONSTANT R24, desc[UR6][R24.64] ;  /* 0x0000000618187981 */ /* 0x000f22000c1e9d00 */
[-C--:B------:R-:W-:Y:S02]  /*2ef0*/  @!P0 ISETP.GE.AND P4, PT, R32, R49.reuse, PT ;  /* 0x000000312000820c */ /* 0x080fe40003f86270 */
[----:B------:R-:W-:Y:S02]  /*2f00*/  @!P0 ISETP.GE.AND P3, PT, R33, R49, PT ;  /* 0x000000312100820c */ /* 0x000fe40003f66270 */
[----:B--2---:R-:W-:Y:S02]  /*2f10*/  @!P0 FSEL R17, R17, RZ, !P4 ;  /* 0x000000ff11118208 */ /* 0x004fe40006000000 */
[----:B------:R-:W-:-:S03]  /*2f20*/  @!P0 FSEL R16, R16, RZ, !P3 ;  /* 0x000000ff10108208 */ /* 0x000fc60005800000 */
[----:B------:R-:W-:Y:S01]  /*2f30*/  FMUL.FTZ R17, R13, R17 ;  /* 0x000000110d117220 */ /* 0x000fe20000410000 */
[----:B------:R-:W-:Y:S02]  /*2f40*/  @!P0 FSEL R18, R18, RZ, !P2 ;  /* 0x000000ff12128208 */ /* 0x000fe40005000000 */
[-C--:B------:R-:W-:Y:S01]  /*2f50*/  @!P0 ISETP.GE.AND P2, PT, R33, R49.reuse, PT ;  /* 0x000000312100820c */ /* 0x080fe20003f46270 */
[----:B------:R-:W-:Y:S01]  /*2f60*/  FFMA.FTZ R17, R12, R16, R17 ;  /* 0x000000100c117223 */ /* 0x000fe20000010011 */
[C---:B------:R-:W-:Y:S01]  /*2f70*/  @!P0 VIADD R16, R32.reuse, 0x2 ;  /* 0x0000000220108836 */ /* 0x040fe20000000000 */
[CC--:B------:R-:W-:Y:S02]  /*2f80*/  @!P0 ISETP.GE.AND P3, PT, R32.reuse, R49.reuse, PT ;  /* 0x000000312000820c */ /* 0x0c0fe40003f66270 */
[----:B------:R-:W-:Y:S02]  /*2f90*/  @!P0 ISETP.GE.AND P4, PT, R32, R49, PT ;  /* 0x000000312000820c */ /* 0x000fe40003f86270 */
[----:B---3--:R-:W-:-:S02]  /*2fa0*/  @!P0 FSEL R20, R20, RZ, !P2 ;  /* 0x000000ff14148208 */ /* 0x008fc40005000000 */
[----:B------:R-:W-:Y:S02]  /*2fb0*/  @!P0 FSEL R22, R22, RZ, !P1 ;  /* 0x000000ff16168208 */ /* 0x000fe40004800000 */
[CC--:B------:R-:W-:Y:S02]  /*2fc0*/  @!P0 ISETP.GE.AND P2, PT, R16.reuse, R49.reuse, PT ;  /* 0x000000311000820c */ /* 0x0c0fe40003f46270 */
[----:B------:R-:W-:Y:S02]  /*2fd0*/  @!P0 ISETP.GE.AND P1, PT, R16, R49, PT ;  /* 0x000000311000820c */ /* 0x000fe40003f26270 */
[----:B------:R-:W-:Y:S02]  /*2fe0*/  @!P0 IADD3 R16, PT, PT, R32, 0x1, RZ ;  /* 0x0000000120108810 */ /* 0x000fe40007ffe0ff */
[----:B------:R-:W-:Y:S02]  /*2ff0*/  @!P0 FSEL R21, R21, RZ, !P3 ;  /* 0x000000ff15158208 */ /* 0x000fe40005800000 */
[----:B----4-:R-:W-:-:S02]  /*3000*/  @!P0 FSEL R25, R25, RZ, !P4 ;  /* 0x000000ff19198208 */ /* 0x010fc40006000000 */
[----:B------:R-:W-:Y:S01]  /*3010*/  @!P0 ISETP.GE.AND P4, PT, R16, R49, PT ;  /* 0x000000311000820c */ /* 0x000fe20003f86270 */
[----:B------:R-:W-:Y:S01]  /*3020*/  FFMA.FTZ R18, R14, R18, R17 ;  /* 0x000000120e127223 */ /* 0x000fe20000010011 */
[----:B------:R-:W-:Y:S01]  /*3030*/  FMUL.FTZ R21, R13, R21 ;  /* 0x000000150d157220 */ /* 0x000fe20000410000 */
[-C--:B------:R-:W-:Y:S01]  /*3040*/  @!P0 ISETP.GE.AND P3, PT, R33, R49.reuse, PT ;  /* 0x000000312100820c */ /* 0x080fe20003f66270 */
[----:B------:R-:W-:Y:S01]  /*3050*/  @!P0 VIADD R16, R32, 0x2 ;  /* 0x0000000220108836 */ /* 0x000fe20000000000 */
[----:B------:R-:W-:Y:S02]  /*3060*/  @!P0 FSEL R26, R26, RZ, !P4 ;  /* 0x000000ff1a1a8208 */ /* 0x000fe40006000000 */
[----:B------:R-:W-:Y:S01]  /*3070*/  IADD3 R17, P4, PT, R35, R52, RZ ;  /* 0x0000003423117210 */ /* 0x000fe20007f9e0ff */
[----:B------:R-:W-:Y:S01]  /*3080*/  FFMA.FTZ R21, R12, R20, R21 ;  /* 0x000000140c157223 */ /* 0x000fe20000010015 */
[----:B------:R-:W-:Y:S02]  /*3090*/  @!P0 FSEL R24, R24, RZ, !P3 ;  /* 0x000000ff18188208 */ /* 0x000fe40005800000 */
[----:B------:R-:W-:-:S02]  /*30a0*/  @!P0 ISETP.GE.AND P3, PT, R16, R49, PT ;  /* 0x000000311000820c */ /* 0x000fc40003f66270 */
[----:B------:R-:W-:Y:S02]  /*30b0*/  IADD3.X R20, PT, PT, RZ, R53, RZ, P4, !PT ;  /* 0x00000035ff147210 */ /* 0x000fe400027fe4ff */
[----:B------:R-:W-:Y:S02]  /*30c0*/  LEA R16, P4, R17, R10, 0x2 ;  /* 0x0000000a11107211 */ /* 0x000fe400078810ff */
[----:B------:R-:W-:Y:S02]  /*30d0*/  @!P0 FSEL R19, R19, RZ, !P2 ;  /* 0x000000ff13138208 */ /* 0x000fe40005000000 */
[----:B------:R-:W-:Y:S01]  /*30e0*/  LEA.HI.X R17, R17, R11, R20, 0x2, P4 ;  /* 0x0000000b11117211 */ /* 0x000fe200020f1414 */
[----:B------:R-:W-:Y:S01]  /*30f0*/  FFMA.FTZ R22, R14, R22, R21 ;  /* 0x000000160e167223 */ /* 0x000fe20000010015 */
[----:B------:R-:W-:Y:S01]  /*3100*/  @!P0 FSEL R23, R23, RZ, !P1 ;  /* 0x000000ff17178208 */ /* 0x000fe20004800000 */
[----:B------:R-:W-:Y:S01]  /*3110*/  FFMA.FTZ R21, R15, R19, R18 ;  /* 0x000000130f157223 */ /* 0x000fe20000010012 */
[----:B------:R-:W-:-:S02]  /*3120*/  @!P0 VIADD R20, R32, 0x1 ;  /* 0x0000000120148836 */ /* 0x000fc40000000000 */
[----:B------:R-:W2:Y:S01]  /*3130*/  LDG.E.128.CONSTANT R16, desc[UR6][R16.64] ;  /* 0x0000000610107981 */ /* 0x000ea2000c1e9d00 */
[----:B------:R-:W-:Y:S01]  /*3140*/  FFMA.FTZ R22, R15, R23, R22 ;  /* 0x000000170f167223 */ /* 0x000fe20000010016 */
[----:B------:R-:W-:Y:S01]  /*3150*/  FADD.FTZ R46, R21, R46 ;  /* 0x0000002e152e7221 */ /* 0x000fe20000010000 */
[----:B------:R-:W-:Y:S01]  /*3160*/  IADD3 R21, P2, PT, R34, R52, RZ ;  /* 0x0000003422157210 */ /* 0x000fe20007f5e0ff */
[----:B------:R-:W-:Y:S01]  /*3170*/  FMUL.FTZ R25, R13, R25 ;  /* 0x000000190d197220 */ /* 0x000fe20000410000 */
[----:B------:R-:W-:Y:S01]  /*3180*/  FADD.FTZ R45, R22, R45 ;  /* 0x0000002d162d7221 */ /* 0x000fe20000010000 */
[----:B------:R-:W-:Y:S02]  /*3190*/  @!P0 ISETP.GE.AND P1, PT, R20, R49, PT ;  /* 0x000000311400820c */ /* 0x000fe40003f26270 */
[----:B------:R-:W-:Y:S02]  /*31a0*/  IADD3.X R22, PT, PT, RZ, R53, RZ, P2, !PT ;  /* 0x00000035ff167210 */ /* 0x000fe400017fe4ff */
[----:B------:R-:W-:Y:S01]  /*31b0*/  LEA R20, P2, R21, R10, 0x2 ;  /* 0x0000000a15147211 */ /* 0x000fe200078410ff */
[----:B------:R-:W-:Y:S01]  /*31c0*/  FFMA.FTZ R25, R12, R24, R25 ;  /* 0x000000180c197223 */ /* 0x000fe20000010019 */
[----:B------:R-:W-:-:S02]  /*31d0*/  @!P0 FSEL R27, R27, RZ, !P3 ;  /* 0x000000ff1b1b8208 */ /* 0x000fc40005800000 */
[----:B------:R-:W-:Y:S01]  /*31e0*/  LEA.HI.X R21, R21, R11, R22, 0x2, P2 ;  /* 0x0000000b15157211 */ /* 0x000fe200010f1416 */
[----:B------:R-:W-:Y:S02]  /*31f0*/  @!P0 VIADD R22, R32, 0x2 ;  /* 0x0000000220168836 */ /* 0x000fe40000000000 */
[----:B------:R-:W-:Y:S01]  /*3200*/  FFMA.FTZ R26, R14, R26, R25 ;  /* 0x0000001a0e1a7223 */ /* 0x000fe20000010019 */
[----:B------:R-:W-:-:S03]  /*3210*/  IADD3 R25, P3, PT, R30, R52, RZ ;  /* 0x000000341e197210 */ /* 0x000fc60007f7e0ff */
[----:B------:R-:W-:Y:S01]  /*3220*/  FFMA.FTZ R27, R15, R27, R26 ;  /* 0x0000001b0f1b7223 */ /* 0x000fe2000001001a */
[----:B------:R-:W-:Y:S02]  /*3230*/  @!P0 ISETP.GE.AND P2, PT, R22, R49, PT ;  /* 0x000000311600820c */ /* 0x000fe40003f46270 */
[----:B------:R-:W3:Y:S01]  /*3240*/  LDG.E.128.CONSTANT R20, desc[UR6][R20.64] ;  /* 0x0000000614147981 */ /* 0x000ee2000c1e9d00 */
[----:B------:R-:W-:Y:S02]  /*3250*/  IADD3.X R26, PT, PT, RZ, R53, RZ, P3, !PT ;  /* 0x00000035ff1a7210 */ /* 0x000fe40001ffe4ff */
[----:B------:R-:W-:-:S04]  /*3260*/  LEA R24, P3, R25, R10, 0x2 ;  /* 0x0000000a19187211 */ /* 0x000fc800078610ff */
[----:B------:R-:W-:Y:S01]  /*3270*/  LEA.HI.X R25, R25, R11, R26, 0x2, P3 ;  /* 0x0000000b19197211 */ /* 0x000fe200018f141a */
[----:B------:R-:W-:-:S05]  /*3280*/  FADD.FTZ R44, R27, R44 ;  /* 0x0000002c1b2c7221 */ /* 0x000fca0000010000 */
[----:B------:R-:W4:Y:S01]  /*3290*/  LDG.E.128.CONSTANT R24, desc[UR6][R24.64] ;  /* 0x0000000618187981 */ /* 0x000f22000c1e9d00 */
[-C--:B------:R-:W-:Y:S02]  /*32a0*/  @!P0 ISETP.GE.AND P4, PT, R32, R49.reuse, PT ;  /* 0x000000312000820c */ /* 0x080fe40003f86270 */
[----:B------:R-:W-:Y:S01]  /*32b0*/  @!P0 ISETP.GE.AND P3, PT, R33, R49, PT ;  /* 0x000000312100820c */ /* 0x000fe20003f66270 */
[----:B------:R-:W-:Y:S01]  /*32c0*/  BSSY.RECONVERGENT B1, `(.L_x_24892) ;  /* 0x000003d000017945 */ /* 0x000fe20003800200 */
        /* <DEDUP_REMOVED lines=8> */
[----:B------:R-:W-:Y:S02]  /*3350*/  @!P0 FSEL R19, R19, RZ, !P2 ;  /* 0x000000ff13138208 */ /* 0x000fe40005000000 */
[-C--:B------:R-:W-:Y:S02]  /*3360*/  @!P0 ISETP.GE.AND P2, PT, R32, R49.reuse, PT ;  /* 0x000000312000820c */ /* 0x080fe40003f46270 */
[----:B---3--:R-:W-:Y:S02]  /*3370*/  @!P0 FSEL R20, R20, RZ, !P1 ;  /* 0x000000ff14148208 */ /* 0x008fe40004800000 */
[----:B------:R-:W-:Y:S02]  /*3380*/  @!P0 ISETP.GE.AND P1, PT, R18, R49, PT ;  /* 0x000000311200820c */ /* 0x000fe40003f26270 */
[----:B------:R-:W-:-:S02]  /*3390*/  IADD3 R18, PT, PT, R2, 0x3, RZ ;  /* 0x0000000302127810 */ /* 0x000fc40007ffe0ff */
[----:B------:R-:W-:Y:S02]  /*33a0*/  @!P0 FSEL R22, R22, RZ, !P1 ;  /* 0x000000ff16168208 */ /* 0x000fe40004800000 */
[----:B------:R-:W-:Y:S02]  /*33b0*/  @!P0 FSEL R21, R21, RZ, !P2 ;  /* 0x000000ff15158208 */ /* 0x000fe40005000000 */
[----:B------:R-:W-:Y:S01]  /*33c0*/  ISETP.GE.AND P1, PT, R18, R5, PT ;  /* 0x000000051200720c */ /* 0x000fe20003f26270 */
[C---:B------:R-:W-:Y:S01]  /*33d0*/  @!P0 VIADD R18, R32.reuse, 0x2 ;  /* 0x0000000220128836 */ /* 0x040fe20000000000 */
[-C--:B------:R-:W-:Y:S02]  /*33e0*/  @!P0 ISETP.GE.AND P3, PT, R32, R49.reuse, PT ;  /* 0x000000312000820c */ /* 0x080fe40003f66270 */
[----:B------:R-:W-:Y:S02]  /*33f0*/  @!P0 ISETP.GE.AND P2, PT, R33, R49, PT ;  /* 0x000000312100820c */ /* 0x000fe40003f46270 */
[----:B----4-:R-:W-:-:S02]  /*3400*/  @!P0 FSEL R25, R25, RZ, !P3 ;  /* 0x000000ff19198208 */ /* 0x010fc40005800000 */
[----:B------:R-:W-:Y:S02]  /*3410*/  @!P0 FSEL R24, R24, RZ, !P2 ;  /* 0x000000ff18188208 */ /* 0x000fe40005000000 */
[----:B------:R-:W-:Y:S02]  /*3420*/  @!P0 ISETP.GE.AND P3, PT, R18, R49, PT ;  /* 0x000000311200820c */ /* 0x000fe40003f66270 */
[----:B------:R-:W-:Y:S02]  /*3430*/  ISETP.GT.U32.AND P2, PT, R48, 0xf, PT ;  /* 0x0000000f3000780c */ /* 0x000fe40003f44070 */
[----:B------:R-:W-:Y:S01]  /*3440*/  @!P0 IADD3 R18, PT, PT, R32, 0x1, RZ ;  /* 0x0000000120128810 */ /* 0x000fe20007ffe0ff */
[C---:B------:R-:W-:Y:S01]  /*3450*/  FMUL.FTZ R21, R13.reuse, R21 ;  /* 0x000000150d157220 */ /* 0x040fe20000410000 */
[----:B------:R-:W-:Y:S02]  /*3460*/  FMUL.FTZ R25, R13, R25 ;  /* 0x000000190d197220 */ /* 0x000fe40000410000 */
[----:B------:R-:W-:Y:S01]  /*3470*/  @!P0 ISETP.GE.AND P4, PT, R18, R49, PT ;  /* 0x000000311200820c */ /* 0x000fe20003f86270 */
[----:B------:R-:W-:-:S02]  /*3480*/  @!P0 VIADD R18, R32, 0x2 ;  /* 0x0000000220128836 */ /* 0x000fc40000000000 */
[----:B------:R-:W-:Y:S01]  /*3490*/  FFMA.FTZ R21, R12, R20, R21 ;  /* 0x000000140c157223 */ /* 0x000fe20000010015 */
[----:B------:R-:W-:Y:S01]  /*34a0*/  @!P0 FSEL R23, R23, RZ, !P3 ;  /* 0x000000ff17178208 */ /* 0x000fe20005800000 */
[C---:B------:R-:W-:Y:S01]  /*34b0*/  FFMA.FTZ R16, R15.reuse, R19, R16 ;  /* 0x000000130f107223 */ /* 0x040fe20000010010 */
[----:B------:R-:W-:Y:S01]  /*34c0*/  @!P0 FSEL R26, R26, RZ, !P4 ;  /* 0x000000ff1a1a8208 */ /* 0x000fe20006000000 */
[----:B------:R-:W-:Y:S01]  /*34d0*/  FFMA.FTZ R22, R14, R22, R21 ;  /* 0x000000160e167223 */ /* 0x000fe20000010015 */
[----:B------:R-:W-:Y:S01]  /*34e0*/  FFMA.FTZ R25, R12, R24, R25 ;  /* 0x000000180c197223 */ /* 0x000fe20000010019 */
[----:B------:R-:W-:Y:S01]  /*34f0*/  @!P0 ISETP.GE.AND P3, PT, R18, R49, PT ;  /* 0x000000311200820c */ /* 0x000fe20003f66270 */
[----:B------:R-:W-:Y:S01]  /*3500*/  FADD.FTZ R43, R16, R43 ;  /* 0x0000002b102b7221 */ /* 0x000fe20000010000 */
[----:B------:R-:W-:Y:S01]  /*3510*/  FFMA.FTZ R23, R15, R23, R22 ;  /* 0x000000170f177223 */ /* 0x000fe20000010016 */
[----:B------:R-:W-:Y:S01]  /*3520*/  FFMA.FTZ R26, R14, R26, R25 ;  /* 0x0000001a0e1a7223 */ /* 0x000fe20000010019 */
[----:B------:R-:W-:Y:S01]  /*3530*/  @!P0 FSEL R27, R27, RZ, !P3 ;  /* 0x000000ff1b1b8208 */ /* 0x000fe20005800000 */
[----:B------:R-:W-:Y:S08]  /*3540*/  @P2 BRA `(.L_x_24893) ;  /* 0x0000000000502947 */ /* 0x000ff00003800000 */
[----:B------:R-:W-:-:S04]  /*3550*/  IADD3 R16, P2, PT, R31, R52, RZ ;  /* 0x000000341f107210 */ /* 0x000fc80007f5e0ff */
[----:B------:R-:W-:Y:S02]  /*3560*/  IADD3.X R52, PT, PT, RZ, R53, RZ, P2, !PT ;  /* 0x00000035ff347210 */ /* 0x000fe400017fe4ff */
[----:B------:R-:W-:-:S04]  /*3570*/  LEA R10, P2, R16, R10, 0x2 ;  /* 0x0000000a100a7211 */ /* 0x000fc800078410ff */
[----:B------:R-:W-:-:S05]  /*3580*/  LEA.HI.X R11, R16, R11, R52, 0x2, P2 ;  /* 0x0000000b100b7211 */ /* 0x000fca00010f1434 */
[----:B------:R-:W2:Y:S01]  /*3590*/  LDG.E.128.CONSTANT R16, desc[UR6][R10.64] ;  /* 0x000000060a107981 */ /* 0x000ea2000c1e9d00 */
[CC--:B------:R-:W-:Y:S01]  /*35a0*/  @!P0 ISETP.GE.AND P3, PT, R32.reuse, R49.reuse, PT ;  /* 0x000000312000820c */ /* 0x0c0fe20003f66270 */
[----:B------:R-:W-:Y:S01]  /*35b0*/  @!P0 VIADD R20, R32, 0x1 ;  /* 0x0000000120148836 */ /* 0x000fe20000000000 */
[-C--:B------:R-:W-:Y:S02]  /*35c0*/  @!P0 ISETP.GE.AND P2, PT, R33, R49.reuse, PT ;  /* 0x000000312100820c */ /* 0x080fe40003f46270 */
[----:B--2---:R-:W-:Y:S02]  /*35d0*/  @!P0 FSEL R17, R17, RZ, !P3 ;  /* 0x000000ff11118208 */ /* 0x004fe40005800000 */
        /* <DEDUP_REMOVED lines=10> */
[----:B------:R-:W-:-:S07]  /*3680*/  FADD.FTZ R40, R40, R19 ;  /* 0x0000001328287221 */ /* 0x000fce0000010000 */
.L_x_24893:
[----:B------:R-:W-:Y:S05]  /*3690*/  BSYNC.RECONVERGENT B1 ;  /* 0x0000000000017941 */ /* 0x000fea0003800200 */
.L_x_24892:
[----:B------:R-:W-:Y:S01]  /*36a0*/  FFMA.FTZ R26, R15, R27, R26 ;  /* 0x0000001b0f1a7223 */ /* 0x000fe2000001001a */
[----:B------:R-:W-:Y:S01]  /*36b0*/  IADD3 R6, P0, PT, R6, 0x10, RZ ;  /* 0x0000001006067810 */ /* 0x000fe20007f1e0ff */
[----:B------:R-:W-:Y:S01]  /*36c0*/  FADD.FTZ R42, R23, R42 ;  /* 0x0000002a172a7221 */ /* 0x000fe20000010000 */
[----:B------:R-:W-:Y:S02]  /*36d0*/  VIADD R2, R2, 0x4 ;  /* 0x0000000402027836 */ /* 0x000fe40000000000 */
[----:B------:R-:W-:Y:S01]  /*36e0*/  FADD.FTZ R41, R26, R41 ;  /* 0x000000291a297221 */ /* 0x000fe20000010000 */
[----:B------:R-:W-:Y:S01]  /*36f0*/  IADD3 R0, PT, PT, R0, 0x4, RZ ;  /* 0x0000000400007810 */ /* 0x000fe20007ffe0ff */
[----:B------:R-:W-:Y:S01]  /*3700*/  VIADD R4, R4, 0x80 ;  /* 0x0000008004047836 */ /* 0x000fe20000000000 */
[----:B------:R-:W-:Y:S01]  /*3710*/  IADD3.X R3, PT, PT, RZ, R3, RZ, P0, !PT ;  /* 0x00000003ff037210 */ /* 0x000fe200007fe4ff */
[----:B------:R-:W-:Y:S01]  /*3720*/  VIADD R32, R32, 0x20 ;  /* 0x0000002020207836 */ /* 0x000fe20000000000 */
[----:B------:R-:W-:Y:S06]  /*3730*/  @!P1 BRA `(.L_x_24894) ;  /* 0xfffffff400349947 */ /* 0x000fec000383ffff */
.L_x_24891:
[----:B------:R-:W-:Y:S05]  /*3740*/  BSYNC.RECONVERGENT B0 ;  /* 0x0000000000007941 */ /* 0x000fea0003800200 */
.L_x_24890:
[----:B------:R-:W0:Y:S01]  /*3750*/  SHFL.BFLY PT, R3, R46, 0x1, 0x1f ;  /* 0x0c201f002e037f89 */ /* 0x000e2200000e0000 */
[C---:B------:R-:W-:Y:S01]  /*3760*/  LOP3.LUT R12, R7.reuse, 0x3c0, RZ, 0xc0, !PT ;  /* 0x000003c0070c7812 */ /* 0x040fe200078ec0ff */
[----:B------:R-:W-:Y:S01]  /*3770*/  BSSY.RECONVERGENT B0, `(.L_x_24895) ;  /* 0x0000026000007945 */ /* 0x000fe20003800200 */
[----:B------:R-:W-:Y:S01]  /*3780*/  SHF.R.U32.HI R17, RZ, 0x1, R48 ;  /* 0x00000001ff117819 */ /* 0x000fe20000011630 */
[----:B------:R-:W1:Y:S01]  /*3790*/  SHFL.BFLY PT, R4, R45, 0x1, 0x1f ;  /* 0x0c201f002d047f89 */ /* 0x000e6200000e0000 */
[----:B------:R-:W-:Y:S02]  /*37a0*/  ISETP.NE.AND P0, PT, R12, 0x40, PT ;  /* 0x000000400c00780c */ /* 0x000fe40003f05270 */
[----:B------:R-:W-:Y:S01]  /*37b0*/  LOP3.LUT R20, R7, 0x1, RZ, 0xc0, !PT ;  /* 0x0000000107147812 */ /* 0x000fe200078ec0ff */
        /* <DEDUP_REMOVED lines=33> */
.L_x_24896:
[----:B------:R-:W-:Y:S05]  /*39d0*/  BSYNC.RECONVERGENT B0 ;  /* 0x0000000000007941 */ /* 0x000fea0003800200 */
.L_x_24895:
        /* <DEDUP_REMOVED lines=30> */
.L_x_24900:
[----:B------:R-:W-:Y:S05]  /*3bc0*/  BSYNC.RECONVERGENT B1 ;  /* 0x0000000000017941 */ /* 0x000fea0003800200 */
.L_x_24899:
[----:B-1----:R-:W-:-:S07]  /*3bd0*/  @!P0 FADD.FTZ R13, R13, R16 ;  /* 0x000000100d0d8221 */ /* 0x002fce0000010000 */
.L_x_24898:
[----:B------:R-:W-:Y:S05]  /*3be0*/  BSYNC.RECONVERGENT B0 ;  /* 0x0000000000007941 */ /* 0x000fea0003800200 */
.L_x_24897:
        /* <DEDUP_REMOVED lines=22> */
.L_x_24902:
[----:B------:R-:W-:Y:S05]  /*3d50*/  BSYNC.RECONVERGENT B0 ;  /* 0x0000000000007941 */ /* 0x000fea0003800200 */
.L_x_24901:
        /* <DEDUP_REMOVED lines=19> */
[----:B------:R-:W5:Y:S04]  /*3e90*/  LDS R21, [R16+0xc0] ;  /* 0x0000c00010157984 */ /* 0x000f680000000800 */
[----:B------:R-:W1:Y:S04]  /*3ea0*/  LDS R8, [R16+0x100] ;  /* 0x0001000010087984 */ /* 0x000e680000000800 */
[----:B------:R-:W2:Y:S04]  /*3eb0*/  LDS R10, [R16+0x140] ;  /* 0x00014000100a7984 */ /* 0x000ea80000000800 */
[----:B------:R-:W2:Y:S01]  /*3ec0*/  LDS R12, [R16+0x180] ;  /* 0x00018000100c7984 */ /* 0x000ea20000000800 */
[----:B---3--:R-:W-:Y:S01]  /*3ed0*/  FADD.FTZ R0, R0, R17 ;  /* 0x0000001100007221 */ /* 0x008fe20000010000 */
[----:B----4-:R-:W-:Y:S01]  /*3ee0*/  FADD.FTZ R2, R2, R19 ;  /* 0x0000001302027221 */ /* 0x010fe20000010000 */
[----:B0-----:R-:W-:Y:S01]  /*3ef0*/  FADD.FTZ R3, R3, R6 ;  /* 0x0000000603037221 */ /* 0x001fe20000010000 */
[----:B-----5:R-:W-:Y:S01]  /*3f00*/  FADD.FTZ R4, R4, R21 ;  /* 0x0000001504047221 */ /* 0x020fe20000010000 */
[----:B-1----:R-:W-:Y:S01]  /*3f10*/  FADD.FTZ R5, R5, R8 ;  /* 0x0000000805057221 */ /* 0x002fe20000010000 */
[----:B--2---:R-:W-:Y:S01]  /*3f20*/  FADD.FTZ R11, R11, R10 ;  /* 0x0000000a0b0b7221 */ /* 0x004fe20000010000 */
[----:B------:R-:W-:-:S07]  /*3f30*/  FADD.FTZ R15, R15, R12 ;  /* 0x0000000c0f0f7221 */ /* 0x000fce0000010000 */
.L_x_24906:
[----:B------:R-:W-:Y:S05]  /*3f40*/  BSYNC.RECONVERGENT B1 ;  /* 0x0000000000017941 */ /* 0x000fea0003800200 */
.L_x_24905:
[----:B0-2---:R-:W-:-:S07]  /*3f50*/  @!P0 FADD.FTZ R13, R13, R14 ;  /* 0x0000000e0d0d8221 */ /* 0x005fce0000010000 */
.L_x_24904:
[----:B------:R-:W-:Y:S05]  /*3f60*/  BSYNC.RECONVERGENT B0 ;  /* 0x0000000000007941 */ /* 0x000fea0003800200 */
.L_x_24903:
[----:B------:R-:W-:Y:S06]  /*3f70*/  BAR.SYNC.DEFER_BLOCKING 0x0 ;  /* 0x0000000000007b1d */ /* 0x000fec0000010000 */
[----:B------:R-:W-:Y:S05]  /*3f80*/  @P1 EXIT ;  /* 0x000000000000194d */ /* 0x000fea0003800000 */
[----:B------:R-:W2:Y:S01]  /*3f90*/  S2UR UR4, SR_CTAID.Z ;  /* 0x00000000000479c3 */ /* 0x000ea20000002700 */
[----:B------:R-:W3:Y:S01]  /*3fa0*/  LDCU UR5, c[0x0][0x378] ;  /* 0x00006f00ff0577ac */ /* 0x000ee20008000800 */
[----:B------:R-:W-:Y:S01]  /*3fb0*/  IMAD R9, R29, R9, R28 ;  /* 0x000000091d097224 */ /* 0x000fe200078e021c */
[----:B0-----:R-:W-:Y:S01]  /*3fc0*/  SHF.R.U32.HI R6, RZ, 0x1, R7 ;  /* 0x00000001ff067819 */ /* 0x001fe20000011607 */
[----:B------:R-:W0:Y:S01]  /*3fd0*/  LDCU.64 UR8, c[0x0][0x380] ;  /* 0x00007000ff0877ac */ /* 0x000e220008000a00 */
[----:B------:R-:W-:Y:S01]  /*3fe0*/  ISETP.NE.AND P2, PT, R20, RZ, PT ;  /* 0x000000ff1400720c */ /* 0x000fe20003f45270 */
[----:B---3--:R-:W-:-:S04]  /*3ff0*/  IMAD R9, R9, UR5, RZ ;  /* 0x0000000509097c24 */ /* 0x008fc8000f8e02ff */
[----:B------:R-:W-:Y:S01]  /*4000*/  IMAD R9, R9, 0x78, RZ ;  /* 0x0000007809097824 */ /* 0x000fe200078e02ff */
[----:B--2---:R-:W-:-:S06]  /*4010*/  UIMAD UR4, UR4, 0x78, URZ ;  /* 0x00000078040478a4 */ /* 0x004fcc000f8e02ff */
        /* <DEDUP_REMOVED lines=15> */
.L_x_24867:
        /* <DEDUP_REMOVED lines=8> */
.L_x_24908:
[----:B------:R-:W-:Y:S05]  /*4190*/  BSYNC B1 ;  /* 0x0000000000017941 */ /* 0x000fea0003800000 */
.L_x_24907:
[----:B------:R-:W-:Y:S01]  /*41a0*/  MOV R41, R53 ;  /* 0x0000003500297202 */ /* 0x000fe20000000f00 */
[----:B------:R-:W-:Y:S02]  /*41b0*/  HFMA2 R48, -RZ, RZ, 0, 1.847743988037109375e-06 ;  /* 0x0000001fff307431 */ /* 0x000fe400000001ff */
[----:B------:R-:W-:Y:S02]  /*41c0*/  IMAD.MOV.U32 R51, RZ, RZ, 0x1 ;  /* 0x00000001ff337424 */ /* 0x000fe400078e00ff */
[----:B------:R-:W-:Y:S01]  /*41d0*/  FADD.FTZ R40, R52, R41 ;  /* 0x0000002934287221 */ /* 0x000fe20000010000 */
[----:B------:R-:W-:-:S07]  /*41e0*/  IMAD.MOV.U32 R41, RZ, RZ, -0x1 ;  /* 0xffffffffff297424 */ /* 0x000fce00078e00ff */
[----:B------:R-:W-:Y:S05]  /*41f0*/  WARPSYNC.COLLECTIVE R41, `(.L_x_24909) ;  /* 0x0000000029087348 */ /* 0x000fea0003c00000 */
[----:B------:R0:W1:Y:S02]  /*4200*/  SHFL.BFLY P1, R53, R40, R51, R48 ;  /* 0x0c00003328357389 */ /* 0x0000640000020030 */
[----:B01----:R-:W-:Y:S05]  /*4210*/  ENDCOLLECTIVE ;  /* 0x000000000000791b */ /* 0x003fea0003800000 */
.L_x_24909:
[----:B------:R-:W-:Y:S05]  /*4220*/  BRA `(.L_x_24910) ;  /* 0xffffffc800d07947 */ /* 0x000fea000383ffff */
.L_x_24869:
[----:B------:R-:W-:Y:S01]  /*4230*/  HFMA2 R48, -RZ, RZ, 0, 1.847743988037109375e-06 ;  /* 0x0000001fff307431 */ /* 0x000fe200000001ff */
[----:B------:R-:W-:Y:S01]  /*4240*/  BSSY B0, `(.L_x_24911) ;  /* 0x0000007000007945 */ /* 0x000fe20003800000 */
[----:B0-----:R-:W-:Y:S01]  /*4250*/  MOV R40, R44 ;  /* 0x0000002c00287202 */ /* 0x001fe20000000f00 */
[----:B------:R-:W-:Y:S02]  /*4260*/  IMAD.MOV.U32 R51, RZ, RZ, 0x10 ;  /* 0x00000010ff337424 */ /* 0x000fe400078e00ff */
[----:B------:R-:W-:-:S07]  /*4270*/  IMAD.MOV.U32 R41, RZ, RZ, -0x1 ;  /* 0xffffffffff297424 */ /* 0x000fce00078e00ff */
[----:B-1---5:R-:W-:Y:S05]  /*4280*/  WARPSYNC.COLLECTIVE R41, `(.L_x_24912) ;  /* 0x0000000029087348 */ /* 0x022fea0003c00000 */
[----:B------:R0:W2:Y:S02]  /*4290*/  SHFL.BFLY P1, R53, R40, R51, R48 ;  /* 0x0c00003328357389 */ /* 0x0000a40000020030 */
[----:B012--5:R-:W-:Y:S05]  /*42a0*/  ENDCOLLECTIVE ;  /* 0x000000000000791b */ /* 0x027fea0003800000 */
.L_x_24912:
[----:B------:R-:W-:Y:S05]  /*42b0*/  BSYNC B0 ;  /* 0x0000000000007941 */ /* 0x000fea0003800000 */
.L_x_24911:
        /* <DEDUP_REMOVED lines=9> */
.L_x_24913:
[----:B------:R-:W-:Y:S02]  /*4350*/  IMAD.MOV.U32 R51, RZ, RZ, 0x4 ;  /* 0x00000004ff337424 */ /* 0x000fe400078e00ff */
[----:B------:R-:W-:-:S05]  /*4360*/  IMAD.MOV.U32 R0, RZ, RZ, R53 ;  /* 0x000000ffff007224 */ /* 0x000fca00078e0035 */
[----:B------:R-:W-:-:S04]  /*4370*/  FMNMX.FTZ R4, R3, R0, !PT ;  /* 0x0000000003047209 */ /* 0x000fc80007810000 */
[----:B------:R-:W-:-:S07]  /*4380*/  MOV R40, R4 ;  /* 0x0000000400287202 */ /* 0x000fce0000000f00 */
[----:B------:R-:W-:Y:S05]  /*4390*/  WARPSYNC.COLLECTIVE R41, `(.L_x_24914) ;  /* 0x0000000029087348 */ /* 0x000fea0003c00000 */
[----:B------:R0:W1:Y:S02]  /*43a0*/  SHFL.BFLY P1, R53, R40, R51, R48 ;  /* 0x0c00003328357389 */ /* 0x0000640000020030 */
[----:B01----:R-:W-:Y:S05]  /*43b0*/  ENDCOLLECTIVE ;  /* 0x000000000000791b */ /* 0x003fea0003800000 */
.L_x_24914:
[----:B------:R-:W-:Y:S01]  /*43c0*/  MOV R5, R53 ;  /* 0x0000003500057202 */ /* 0x000fe20000000f00 */
[----:B------:R-:W-:Y:S06]  /*43d0*/  BRA `(.L_x_24915) ;  /* 0xffffffc800dc7947 */ /* 0x000fec000383ffff */
.L_x_24916:
        /* <DEDUP_REMOVED lines=10> */
.L_x_26043:


//--------------------- .text._ZN4vllm25paged_attention_v1_kernelIffLi112ELi8ELi128ELNS_18Fp8KVCacheDataTypeE0ELb0EEEvPT_PKS2_PKT0_S8_ifPKiSA_iPKfiiiSC_SC_iiiii --------------------------
	.section	.text._ZN4vllm25paged_attention_v1_kernelIffLi112ELi8ELi128ELNS_18Fp8KVCacheDataTypeE0ELb0EEEvPT_PKS2_PKT0_S8_ifPKiSA_iPKfiiiSC_SC_iiiii,"ax",@progbits
	.align	128
        .global         _ZN4vllm25paged_attention_v1_kernelIffLi112ELi8ELi128ELNS_18Fp8KVCacheDataTypeE0ELb0EEEvPT_PKS2_PKT0_S8_ifPKiSA_iPKfiiiSC_SC_iiiii
        .type           _ZN4vllm25paged_attention_v1_kernelIffLi112ELi8ELi128ELNS_18Fp8KVCacheDataTypeE0ELb0EEEvPT_PKS2_PKT0_S8_ifPKiSA_iPKfiiiSC_SC_iiiii,@function
        .size           _ZN4vllm25paged_attention_v1_kernelIffLi112ELi8ELi128ELNS_18Fp8KVCacheDataTypeE0ELb0EEEvPT_PKS2_PKT0_S8_ifPKiSA_iPKfiiiSC_SC_iiiii,(.L_x_26044 - _ZN4vllm25paged_attention_v1_kernelIffLi112ELi8ELi128ELNS_18Fp8KVCacheDataTypeE0ELb0EEEvPT_PKS2_PKT0_S8_ifPKiSA_iPKfiiiSC_SC_iiiii)
        .other          _ZN4vllm25paged_attention_v1_kernelIffLi112ELi8ELi128ELNS_18Fp8KVCacheDataTypeE0ELb0EEEvPT_PKS2_PKT0_S8_ifPKiSA_iPKfiiiSC_SC_iiiii,@"STO_CUDA_ENTRY STV_DEFAULT"
_ZN4vllm25paged_attention_v1_kernelIffLi112ELi8ELi128ELNS_18Fp8KVCacheDataTypeE0ELb0EEEvPT_PKS2_PKT0_S8_ifPKiSA_iPKfiiiSC_SC_iiiii:
.text._ZN4vllm25paged_attention_v1_kernelIffLi112ELi8ELi128ELNS_18Fp8KVCacheDataTypeE0ELb0EEEvPT_PKS2_PKT0_S8_ifPKiSA_iPKfiiiSC_SC_iiiii:
[----:B------:R-:W-:Y:S01]  /*0000*/  LDC R1, c[0x0][0x37c] ;  /* 0x0000df00ff017b82 */ /* 0x000fe20000000800 */
[----:B------:R-:W0:Y:S07]  /*0010*/  S2R R2, SR_TID.X ;  /* 0x0000000000027919 */ /* 0x000e2e0000002100 */
[----:B------:R-:W1:Y:S01]  /*0020*/  S2UR UR11, SR_CTAID.Y ;  /* 0x00000000000b79c3 */ /* 0x000e620000002600 */
[----:B------:R-:W1:Y:S01]  /*0030*/  LDCU.64 UR4, c[0x0][0x3b0] ;  /* 0x00007600ff0477ac */ /* 0x000e620008000a00 */
[----:B------:R-:W2:Y:S06]  /*0040*/  LDCU.64 UR8, c[0x0][0x358] ;  /* 0x00006b00ff0877ac */ /* 0x000eac0008000a00 */
[----:B------:R-:W3:Y:S01]  /*0050*/  S2UR UR12, SR_CTAID.X ;  /* 0x00000000000c79c3 */ /* 0x000ee20000002500 */
[----:B------:R-:W4:Y:S01]  /*0060*/  LDCU UR6, c[0x0][0x3c8] ;  /* 0x00007900ff0677ac */ /* 0x000f220008000800 */
[----:B------:R-:W2:Y:S01]  /*0070*/  LDCU.64 UR14, c[0x0][0x3c0] ;  /* 0x00007800ff0e77ac */ /* 0x000ea20008000a00 */
[----:B------:R-:W4:Y:S01]  /*0080*/  LDCU UR13, c[0x0][0x370] ;  /* 0x00006e00ff0d77ac */ /* 0x000f220008000800 */
[----:B------:R-:W-:Y:S01]  /*0090*/  MOV R32, 0x400 ;  /* 0x0000040000207802 */ /* 0x000fe20000000f00 */
[----:B------:R-:W2:Y:S01]  /*00a0*/  LDCU UR18, c[0x0][0x3a4] ;  /* 0x00007480ff1277ac */ /* 0x000ea20008000800 */
[----:B-1----:R-:W-:Y:S01]  /*00b0*/  UIMAD.WIDE.U32 UR4, UR11, 0x4, UR4 ;  /* 0x000000040b0478a5 */ /* 0x002fe2000f8e0004 */
[----:B------:R-:W1:Y:S01]  /*00c0*/  LDCU.64 UR16, c[0x0][0x390] ;  /* 0x00007200ff1077ac */ /* 0x000e620008000a00 */
[----:B0-----:R-:W-:-:S04]  /*00d0*/  ISETP.GT.U32.AND P0, PT, R2, 0x6f, PT ;  /* 0x0000006f0200780c */ /* 0x001fc80003f04070 */
[----:B------:R-:W-:Y:S01]  /*00e0*/  IMAD.U32 R5, RZ, RZ, UR5 ;  /* 0x00000005ff057e24 */ /* 0x000fe2000f8e00ff */
[----:B------:R-:W-:Y:S01]  /*00f0*/  MOV R4, UR4 ;  /* 0x0000000400047c02 */ /* 0x000fe20008000f00 */
[----:B--2---:R-:W-:Y:S01]  /*0100*/  UISETP.NE.U32.AND UP0, UPT, UR14, URZ, UPT ;  /* 0x000000ff0e00728c */ /* 0x004fe2000bf05070 */
[----:B---3--:R-:W-:-:S04]  /*0110*/  MOV R0, UR12 ;  /* 0x0000000c00007c02 */ /* 0x008fc80008000f00 */
[----:B------:R0:W2:Y:S02]  /*0120*/  LDG.E.CONSTANT R4, desc[UR8][R4.64] ;  /* 0x0000000804047981 */ /* 0x0000a4000c1e9900 */
[----:B------:R-:W3:Y:S01]  /*0130*/  @!P0 LDC.64 R6, c[0x0][0x388] ;  /* 0x0000e200ff068b82 */ /* 0x000ee20000000a00 */
[----:B------:R-:W-:Y:S01]  /*0140*/  @!P0 LOP3.LUT R3, R2, 0x7c, RZ, 0xc0, !PT ;  /* 0x0000007c02038812 */ /* 0x000fe200078ec0ff */
[----:B----4-:R-:W-:Y:S01]  /*0150*/  UIMAD UR4, UR11, UR6, URZ ;  /* 0x000000060b0472a4 */ /* 0x010fe2000f8e02ff */
[----:B------:R-:W-:Y:S01]  /*0160*/  @!P0 IMAD R0, R0, 0x70, RZ ;  /* 0x0000007000008824 */ /* 0x000fe200078e02ff */
[----:B------:R-:W-:Y:S01]  /*0170*/  UISETP.NE.AND.EX UP0, UPT, UR15, URZ, UPT, UP0 ;  /* 0x000000ff0f00728c */ /* 0x000fe2000bf05300 */
[----:B------:R-:W-:Y:S01]  /*0180*/  @!P0 LOP3.LUT R3, R3, 0x3, R2, 0xf8, !PT ;  /* 0x0000000303038812 */ /* 0x000fe200078ef802 */
[----:B------:R-:W-:Y:S02]  /*0190*/  USHF.R.S32.HI UR5, URZ, 0x1f, UR4 ;  /* 0x0000001fff057899 */ /* 0x000fe40008011404 */
[----:B0-----:R-:W0:Y:S01]  /*01a0*/  LDC R5, c[0x0][0x3a0] ;  /* 0x0000e800ff057b82 */ /* 0x001e220000000800 */
[----:B------:R-:W-:Y:S01]  /*01b0*/  @!P0 IADD3 R0, P1, P2, R3, UR4, R0 ;  /* 0x0000000403008c10 */ /* 0x000fe2000fa3e000 */
[----:B------:R-:W4:Y:S03]  /*01c0*/  LDCU UR6, c[0x0][0x3b8] ;  /* 0x00007700ff0677ac */ /* 0x000f260008000800 */
[----:B------:R-:W-:Y:S01]  /*01d0*/  @!P0 IADD3.X R3, PT, PT, RZ, UR5, RZ, P1, P2 ;  /* 0x00000005ff038c10 */ /* 0x000fe20008fe44ff */
[----:B------:R-:W0:Y:S03]  /*01e0*/  LDCU UR15, c[0x0][0x3cc] ;  /* 0x00007980ff0f77ac */ /* 0x000e260008000800 */
[----:B------:R-:W1:Y:S01]  /*01f0*/  @UP0 LDCU.64 UR4, c[0x0][0x3c0] ;  /* 0x00007800ff0407ac */ /* 0x000e620008000a00 */
[----:B---3--:R-:W-:-:S04]  /*0200*/  @!P0 LEA R6, P1, R0, R6, 0x2 ;  /* 0x0000000600068211 */ /* 0x008fc800078210ff */
[----:B------:R-:W-:-:S05]  /*0210*/  @!P0 LEA.HI.X R7, R0, R7, R3, 0x2, P1 ;  /* 0x0000000700078211 */ /* 0x000fca00008f1403 */
[----:B------:R3:W4:Y:S01]  /*0220*/  @!P0 LDG.E.CONSTANT R10, desc[UR8][R6.64] ;  /* 0x00000008060a8981 */ /* 0x000722000c1e9900 */
[----:B0-----:R-:W-:-:S04]  /*0230*/  IABS R12, R5 ;  /* 0x00000005000c7213 */ /* 0x001fc80000000000 */
[----:B------:R-:W0:Y:S08]  /*0240*/  I2F.RP R3, R12 ;  /* 0x0000000c00037306 */ /* 0x000e300000209400 */
[----:B0-----:R-:W3:Y:S01]  /*0250*/  MUFU.RCP R3, R3 ;  /* 0x0000000300037308 */ /* 0x001ee20000001000 */
[----:B------:R-:W-:Y:S02]  /*0260*/  PLOP3.LUT P1, PT, PT, PT, UP0, 0x80, 0x8 ;  /* 0x000000000008781c */ /* 0x000fe40003f2f008 */
[----:B---3--:R-:W-:-:S05]  /*0270*/  IADD3 R6, PT, PT, R3, 0xffffffe, RZ ;  /* 0x0ffffffe03067810 */ /* 0x008fca0007ffe0ff */
[----:B------:R0:W3:Y:S01]  /*0280*/  F2I.FTZ.U32.TRUNC.NTZ R7, R6 ;  /* 0x0000000600077305 */ /* 0x0000e2000021f000 */
[----:B-1----:R-:W-:Y:S01]  /*0290*/  @UP0 UIMAD.WIDE.U32 UR4, UR12, 0x4, UR4 ;  /* 0x000000040c0408a5 */ /* 0x002fe2000f8e0004 */
[----:B------:R-:W-:Y:S02]  /*02a0*/  IMAD.MOV.U32 R0, RZ, RZ, RZ ;  /* 0x000000ffff007224 */ /* 0x000fe400078e00ff */
[----:B0-----:R-:W-:-:S03]  /*02b0*/  HFMA2 R6, -RZ, RZ, 0, 0 ;  /* 0x00000000ff067431 */ /* 0x001fc600000001ff */
[----:B------:R-:W-:Y:S01]  /*02c0*/  MOV R8, UR4 ;  /* 0x0000000400087c02 */ /* 0x000fe20008000f00 */
[----:B------:R-:W-:Y:S02]  /*02d0*/  IMAD.U32 R9, RZ, RZ, UR5 ;  /* 0x00000005ff097e24 */ /* 0x000fe4000f8e00ff */
[----:B---3--:R-:W-:-:S03]  /*02e0*/  IMAD.MOV R11, RZ, RZ, -R7 ;  /* 0x000000ffff0b7224 */ /* 0x008fc600078e0a07 */
[----:B------:R0:W5:Y:S01]  /*02f0*/  @P1 LDG.E.CONSTANT R0, desc[UR8][R8.64] ;  /* 0x0000000808001981 */ /* 0x000162000c1e9900 */
[----:B------:R-:W-:-:S04]  /*0300*/  IMAD R11, R11, R12, RZ ;  /* 0x0000000c0b0b7224 */ /* 0x000fc800078e02ff */
[----:B------:R-:W-:Y:S01]  /*0310*/  IMAD.HI.U32 R7, R7, R11, R6 ;  /* 0x0000000b07077227 */ /* 0x000fe200078e0006 */
[----:B0-----:R-:W-:-:S05]  /*0320*/  IABS R8, UR13 ;  /* 0x0000000d00087c13 */ /* 0x001fca0008000000 */
[----:B------:R-:W-:-:S04]  /*0330*/  IMAD.HI.U32 R7, R7, R8, RZ ;  /* 0x0000000807077227 */ /* 0x000fc800078e00ff */
[----:B------:R-:W-:-:S04]  /*0340*/  IMAD.MOV R3, RZ, RZ, -R7 ;  /* 0x000000ffff037224 */ /* 0x000fc800078e0a07 */
[----:B------:R-:W-:-:S05]  /*0350*/  IMAD R3, R12, R3, R8 ;  /* 0x000000030c037224 */ /* 0x000fca00078e0208 */
[----:B------:R-:W-:-:S13]  /*0360*/  ISETP.GT.U32.AND P2, PT, R12, R3, PT ;  /* 0x000000030c00720c */ /* 0x000fda0003f44070 */
[----:B------:R-:W-:-:S04]  /*0370*/  @!P2 IADD3 R3, PT, PT, R3, -R12, RZ ;  /* 0x8000000c0303a210 */ /* 0x000fc80007ffe0ff */
[----:B------:R-:W-:Y:S02]  /*0380*/  ISETP.GE.U32.AND P1, PT, R3, R12, PT ;  /* 0x0000000c0300720c */ /* 0x000fe40003f26070 */
[----:B------:R-:W-:Y:S01]  /*0390*/  LOP3.LUT R3, R5, UR13, RZ, 0x3c, !PT ;  /* 0x0000000d05037c12 */ /* 0x000fe2000f8e3cff */
        /* <DEDUP_REMOVED lines=12> */
[----:B------:R-:W3:Y:S01]  /*0460*/  S2R R3, SR_CgaCtaId ;  /* 0x0000000000037919 */ /* 0x000ee20000008800 */
[----:B------:R-:W-:Y:S02]  /*0470*/  IABS R5, UR12 ;  /* 0x0000000c00057c13 */ /* 0x000fe40008000000 */
        /* <DEDUP_REMOVED lines=8> */
[----:B------:R-:W-:Y:S02]  /*0500*/  ISETP.GT.U32.AND P2, PT, R8, R5, PT ;  /* 0x000000050800720c */ /* 0x000fe40003f44070 */
[----:B------:R-:W-:Y:S02]  /*0510*/  LOP3.LUT R36, R2, 0x3, RZ, 0xc0, !PT ;  /* 0x0000000302247812 */ /* 0x000fe400078ec0ff */
[----:B---3--:R-:W-:-:S09]  /*0520*/  LEA R7, R3, R32, 0x18 ;  /* 0x0000002003077211 */ /* 0x008fd200078ec0ff */
[----:B------:R-:W-:-:S05]  /*0530*/  @!P2 IMAD.IADD R5, R5, 0x1, -R8 ;  /* 0x000000010505a824 */ /* 0x000fca00078e0a08 */
[----:B------:R-:W-:Y:S01]  /*0540*/  ISETP.GE.U32.AND P1, PT, R5, R8, PT ;  /* 0x000000080500720c */ /* 0x000fe20003f26070 */
[----:B------:R-:W-:Y:S01]  /*0550*/  IMAD R35, R36, 0x70, R7 ;  /* 0x0000007024237824 */ /* 0x000fe200078e0207 */
[--C-:B------:R-:W-:Y:S01]  /*0560*/  SHF.R.U32.HI R34, RZ, 0x2, R2.reuse ;  /* 0x00000002ff227819 */ /* 0x100fe20000011602 */
[----:B------:R-:W-:Y:S01]  /*0570*/  @!P2 VIADD R42, R42, 0x1 ;  /* 0x000000012a2aa836 */ /* 0x000fe20000000000 */
[----:B------:R-:W-:Y:S02]  /*0580*/  SHF.R.U32.HI R37, RZ, 0x5, R2 ;  /* 0x00000005ff257819 */ /* 0x000fe40000011602 */
[----:B------:R-:W-:Y:S02]  /*0590*/  @!P0 LEA R5, R34, R35, 0x2 ;  /* 0x0000002322058211 */ /* 0x000fe400078e10ff */
[----:B--2---:R-:W-:-:S13]  /*05a0*/  R2UR UR10, R4 ;  /* 0x00000000040a72ca */ /* 0x004fda00000e0000 */
[----:B------:R-:W-:-:S04]  /*05b0*/  UIADD3 UR4, UPT, UPT, UR10, 0x7, URZ ;  /* 0x000000070a047890 */ /* 0x000fc8000fffe0ff */
[----:B------:R-:W-:-:S04]  /*05c0*/  USHF.R.S32.HI UR5, URZ, 0x1f, UR4 ;  /* 0x0000001fff057899 */ /* 0x000fc80008011404 */
[----:B------:R-:W-:Y:S01]  /*05d0*/  ULEA.HI UR5, UR5, UR4, URZ, 0x3 ;  /* 0x0000000405057291 */ /* 0x000fe2000f8f18ff */
[----:B------:R-:W-:-:S03]  /*05e0*/  LOP3.LUT R4, R11, UR12, RZ, 0x3c, !PT ;  /* 0x0000000c0b047c12 */ /* 0x000fc6000f8e3cff */
[----:B------:R-:W-:Y:S01]  /*05f0*/  USHF.R.S32.HI UR5, URZ, 0x3, UR5 ;  /* 0x00000003ff057899 */ /* 0x000fe20008011405 */
[----:B------:R-:W-:Y:S02]  /*0600*/  @P1 IADD3 R42, PT, PT, R42, 0x1, RZ ;  /* 0x000000012a2a1810 */ /* 0x000fe40007ffe0ff */
[----:B------:R-:W-:-:S03]  /*0610*/  ISETP.GE.AND P3, PT, R4, RZ, PT ;  /* 0x000000ff0400720c */ /* 0x000fc60003f66270 */
[----:B------:R-:W-:Y:S01]  /*0620*/  ISETP.GE.AND P1, PT, R37, UR5, PT ;  /* 0x0000000525007c0c */ /* 0x000fe2000bf26270 */
[----:B----4-:R0:W-:Y:S01]  /*0630*/  @!P0 STS [R5], R10 ;  /* 0x0000000a05008388 */ /* 0x0101e20000000800 */
[----:B------:R-:W-:Y:S01]  /*0640*/  BAR.SYNC.DEFER_BLOCKING 0x0 ;  /* 0x0000000000007b1d */ /* 0x000fe20000010000 */
[----:B------:R-:W-:Y:S01]  /*0650*/  ISETP.NE.AND P0, PT, R11, RZ, PT ;  /* 0x000000ff0b00720c */ /* 0x000fe20003f05270 */
[----:B------:R-:W-:-:S06]  /*0660*/  UIMAD UR4, UR11, UR6, URZ ;  /* 0x000000060b0472a4 */ /* 0x000fcc000f8e02ff */
[----:B------:R-:W-:Y:S01]  /*0670*/  @!P3 IMAD.MOV R42, RZ, RZ, -R42 ;  /* 0x000000ffff2ab224 */ /* 0x000fe200078e0a2a */
[----:B------:R-:W-:Y:S01]  /*0680*/  BSSY B0, `(.L_x_24917) ;  /* 0x000007a000007945 */ /* 0x000fe20003800000 */
[----:B------:R-:W-:-:S04]  /*0690*/  MOV R38, 0xff7fffff ;  /* 0xff7fffff00267802 */ /* 0x000fc80000000f00 */
[----:B------:R-:W-:Y:S01]  /*06a0*/  @!P0 LOP3.LUT R42, RZ, R11, RZ, 0x33, !PT ;  /* 0x0000000bff2a8212 */ /* 0x000fe200078e33ff */
[----:B0-----:R-:W-:Y:S06]  /*06b0*/  @P1 BRA `(.L_x_24918) ;  /* 0x0000000400d81947 */ /* 0x001fec0003800000 */
[----:B------:R0:W1:Y:S01]  /*06c0*/  LDS.128 R4, [R35] ;  /* 0x0000000023047984 */ /* 0x0000620000000c00 */
[----:B------:R-:W2:Y:S01]  /*06d0*/  LDCU UR14, c[0x0][0x3d0] ;  /* 0x00007a00ff0e77ac */ /* 0x000ea20008000800 */
[----:B------:R-:W-:Y:S01]  /*06e0*/  VIADD R38, R32, 0x1e0 ;  /* 0x000001e020267836 */ /* 0x000fe20000000000 */
[----:B------:R-:W-:Y:S01]  /*06f0*/  SHF.R.U32.HI R33, RZ, 0x3, R2 ;  /* 0x00000003ff217819 */ /* 0x000fe20000011602 */
[----:B------:R0:W3:Y:S01]  /*0700*/  LDS.128 R8, [R35+0x10] ;  /* 0x0000100023087984 */ /* 0x0000e20000000c00 */
[----:B------:R-:W4:Y:S01]  /*0710*/  LDCU.64 UR6, c[0x0][0x3a8] ;  /* 0x00007500ff0677ac */ /* 0x000f220008000a00 */
[----:B------:R-:W-:Y:S02]  /*0720*/  MOV R41, UR4 ;  /* 0x0000000400297c02 */ /* 0x000fe40008000f00 */
[----:B------:R0:W0:Y:S01]  /*0730*/  LDS.128 R12, [R35+0x20] ;  /* 0x00002000230c7984 */ /* 0x0000220000000c00 */
[----:B------:R-:W-:Y:S01]  /*0740*/  LEA R39, R3, R38, 0x18 ;  /* 0x0000002603277211 */ /* 0x000fe200078ec0ff */
[----:B------:R-:W-:Y:S01]  /*0750*/  IMAD.SHL.U32 R3, R34, 0x4, RZ ;  /* 0x0000000422037824 */ /* 0x000fe200078e00ff */
[----:B------:R-:W-:Y:S01]  /*0760*/  LOP3.LUT R32, R33, 0x7c, RZ, 0xc0, !PT ;  /* 0x0000007c21207812 */ /* 0x000fe200078ec0ff */
[----:B------:R0:W0:Y:S01]  /*0770*/  LDS.128 R16, [R35+0x30] ;  /* 0x0000300023107984 */ /* 0x0000220000000c00 */
[----:B------:R-:W-:-:S02]  /*0780*/  MOV R33, RZ ;  /* 0x000000ff00217202 */ /* 0x000fc40000000f00 */
[----:B------:R-:W-:Y:S01]  /*0790*/  LOP3.LUT R38, R3, 0x1c, RZ, 0xc0, !PT ;  /* 0x0000001c03267812 */ /* 0x000fe200078ec0ff */
[----:B------:R0:W0:Y:S01]  /*07a0*/  LDS.128 R20, [R35+0x40] ;  /* 0x0000400023147984 */ /* 0x0000220000000c00 */
[----:B------:R-:W-:Y:S01]  /*07b0*/  LOP3.LUT R34, R34, 0x7, RZ, 0xc0, !PT ;  /* 0x0000000722227812 */ /* 0x000fe200078ec0ff */
[----:B------:R-:W-:Y:S01]  /*07c0*/  IMAD.WIDE R32, R41, 0x4, R32 ;  /* 0x0000000429207825 */ /* 0x000fe200078e0220 */
[----:B------:R-:W-:Y:S01]  /*07d0*/  LOP3.LUT R2, R2, 0x1f, RZ, 0xc0, !PT ;  /* 0x0000001f02027812 */ /* 0x000fe200078ec0ff */
[----:B------:R0:W0:Y:S01]  /*07e0*/  LDS.128 R24, [R35+0x50] ;  /* 0x0000500023187984 */ /* 0x0000220000000c00 */
[C---:B------:R-:W-:Y:S01]  /*07f0*/  LEA R34, R37.reuse, R34, 0x3 ;  /* 0x0000002225227211 */ /* 0x040fe200078e18ff */
[----:B--2---:R-:W-:Y:S01]  /*0800*/  IMAD R3, R42, UR14, RZ ;  /* 0x0000000e2a037c24 */ /* 0x004fe2000f8e02ff */
[----:B----4-:R-:W-:Y:S01]  /*0810*/  IADD3 R40, P1, PT, R32, UR6, RZ ;  /* 0x0000000620287c10 */ /* 0x010fe2000ff3e0ff */
[----:B------:R2:W4:Y:S01]  /*0820*/  LDS.128 R28, [R35+0x60] ;  /* 0x00006000231c7984 */ /* 0x0005220000000c00 */
[----:B------:R-:W-:Y:S01]  /*0830*/  IMAD R38, R37, 0x20, R38 ;  /* 0x0000002025267824 */ /* 0x000fe200078e0226 */
[----:B-----5:R-:W-:Y:S01]  /*0840*/  FSETP.NEU.FTZ.AND P0, PT, R0, RZ, PT ;  /* 0x000000ff0000720b */ /* 0x020fe20003f1d000 */
[----:B------:R-:W-:Y:S01]  /*0850*/  VIADD R43, R34, -UR10 ;  /* 0x8000000a222b7c36 */ /* 0x000fe20008000000 */
[----:B------:R-:W-:Y:S01]  /*0860*/  IADD3 R2, P2, PT, R2, R3, RZ ;  /* 0x0000000302027210 */ /* 0x000fe20007f5e0ff */
[----:B------:R-:W-:Y:S01]  /*0870*/  IMAD.IADD R39, R38, 0x1, R39 ;  /* 0x0000000126277824 */ /* 0x000fe200078e0227 */
[----:B------:R-:W-:-:S02]  /*0880*/  IADD3.X R41, PT, PT, R33, UR7, RZ, P1, !PT ;  /* 0x0000000721297c10 */ /* 0x000fc40008ffe4ff */
[----:B------:R-:W-:Y:S02]  /*0890*/  MOV R38, 0xff7fffff ;  /* 0xff7fffff00267802 */ /* 0x000fe40000000f00 */
[----:B------:R-:W-:Y:S02]  /*08a0*/  IADD3 R44, PT, PT, R34, 0x1, RZ ;  /* 0x00000001222c7810 */ /* 0x000fe40007ffe0ff */
[----:B--2---:R-:W-:-:S07]  /*08b0*/  LEA.HI.X.SX32 R3, R3, RZ, 0x1, P2 ;  /* 0x000000ff03037211 */ /* 0x004fce00010f0eff */
.L_x_24920:
[----:B------:R-:W2:Y:S02]  /*08c0*/  LDG.E.CONSTANT R33, desc[UR8][R40.64] ;  /* 0x0000000828217981 */ /* 0x000ea4000c1e9900 */
[----:B--2---:R-:W-:-:S03]  /*08d0*/  IMAD.WIDE R32, R33, UR15, R2 ;  /* 0x0000000f21207c25 */ /* 0x004fc6000f8e0202 */
[----:B------:R-:W-:-:S04]  /*08e0*/  LEA R34, P1, R32, UR16, 0x2 ;  /* 0x0000001020227c11 */ /* 0x000fc8000f8210ff */
[----:B0-----:R-:W-:-:S05]  /*08f0*/  LEA.HI.X R35, R32, UR17, R33, 0x2, P1 ;  /* 0x0000001120237c11 */ /* 0x001fca00088f1421 */
[----:B------:R-:W1:Y:S04]  /*0900*/  LDG.E.CONSTANT R46, desc[UR8][R34.64+0x80] ;  /* 0x00008008222e7981 */ /* 0x000e68000c1e9900 */
[----:B------:R-:W2:Y:S04]  /*0910*/  LDG.E.CONSTANT R33, desc[UR8][R34.64] ;  /* 0x0000000822217981 */ /* 0x000ea8000c1e9900 */
[----:B------:R-:W5:Y:S04]  /*0920*/  LDG.E.CONSTANT R47, desc[UR8][R34.64+0x100] ;  /* 0x00010008222f7981 */ /* 0x000f68000c1e9900 */
[----:B------:R-:W3:Y:S04]  /*0930*/  LDG.E.CONSTANT R48, desc[UR8][R34.64+0x180] ;  /* 0x0001800822307981 */ /* 0x000ee8000c1e9900 */
[----:B------:R-:W4:Y:S04]  /*0940*/  LDG.E.CONSTANT R45, desc[UR8][R34.64+0x200] ;  /* 0x00020008222d7981 */ /* 0x000f28000c1e9900 */
[----:B------:R-:W4:Y:S01]  /*0950*/  LDG.E.CONSTANT R32, desc[UR8][R34.64+0x280] ;  /* 0x0002800822207981 */ /* 0x000f22000c1e9900 */
[----:B-1----:R-:W-:-:S04]  /*0960*/  FMUL.FTZ R49, R46, R5 ;  /* 0x000000052e317220 */ /* 0x002fc80000410000 */
[----:B--2---:R-:W-:Y:S02]  /*0970*/  FFMA.FTZ R46, R4, R33, R49 ;  /* 0x00000021042e7223 */ /* 0x004fe40000010031 */
[----:B------:R-:W2:Y:S02]  /*0980*/  LDG.E.CONSTANT R33, desc[UR8][R34.64+0x300] ;  /* 0x0003000822217981 */ /* 0x000ea4000c1e9900 */
[----:B-----5:R-:W-:Y:S02]  /*0990*/  FFMA.FTZ R47, R47, R6, R46 ;  /* 0x000000062f2f7223 */ /* 0x020fe4000001002e */
[----:B------:R-:W5:Y:S02]  /*09a0*/  LDG.E.CONSTANT R46, desc[UR8][R34.64+0x380] ;  /* 0x00038008222e7981 */ /* 0x000f64000c1e9900 */
[----:B---3--:R-:W-:Y:S02]  /*09b0*/  FFMA.FTZ R49, R48, R7, R47 ;  /* 0x0000000730317223 */ /* 0x008fe4000001002f */
[----:B------:R-:W3:Y:S02]  /*09c0*/  LDG.E.CONSTANT R47, desc[UR8][R34.64+0x400] ;  /* 0x00040008222f7981 */ /* 0x000ee4000c1e9900 */
[----:B----4-:R-:W-:-:S02]  /*09d0*/  FFMA.FTZ R45, R8, R45, R49 ;  /* 0x0000002d082d7223 */ /* 0x010fc40000010031 */
[----:B------:R-:W4:Y:S02]  /*09e0*/  LDG.E.CONSTANT R48, desc[UR8][R34.64+0x480] ;  /* 0x0004800822307981 */ /* 0x000f24000c1e9900 */
[----:B------:R-:W-:Y:S02]  /*09f0*/  FFMA.FTZ R50, R32, R9, R45 ;  /* 0x0000000920327223 */ /* 0x000fe4000001002d */
[----:B------:R-:W4:Y:S04]  /*0a00*/  LDG.E.CONSTANT R49, desc[UR8][R34.64+0x500] ;  /* 0x0005000822317981 */ /* 0x000f28000c1e9900 */
[----:B------:R-:W4:Y:S04]  /*0a10*/  LDG.E.CONSTANT R32, desc[UR8][R34.64+0x580] ;  /* 0x0005800822207981 */ /* 0x000f28000c1e9900 */
[----:B------:R-:W4:Y:S01]  /*0a20*/  LDG.E.CONSTANT R45, desc[UR8][R34.64+0x600] ;  /* 0x00060008222d7981 */ /* 0x000f22000c1e9900 */
[----:B--2---:R-:W-:-:S03]  /*0a30*/  FFMA.FTZ R33, R33, R10, R50 ;  /* 0x0000000a21217223 */ /* 0x004fc60000010032 */
[----:B------:R-:W2:Y:S01]  /*0a40*/  LDG.E.CONSTANT R50, desc[UR8][R34.64+0x880] ;  /* 0x0008800822327981 */ /* 0x000ea2000c1e9900 */
[----:B-----5:R-:W-:-:S03]  /*0a50*/  FFMA.FTZ R33, R46, R11, R33 ;  /* 0x0000000b2e217223 */ /* 0x020fc60000010021 */
[----:B------:R-:W5:Y:S01]  /*0a60*/  LDG.E.CONSTANT R46, desc[UR8][R34.64+0x680] ;  /* 0x00068008222e7981 */ /* 0x000f62000c1e9900 */
[----:B---3--:R-:W-:-:S03]  /*0a70*/  FFMA.FTZ R33, R12, R47, R33 ;  /* 0x0000002f0c217223 */ /* 0x008fc60000010021 */
[----:B------:R-:W3:Y:S01]  /*0a80*/  LDG.E.CONSTANT R47, desc[UR8][R34.64+0x800] ;  /* 0x00080008222f7981 */ /* 0x000ee2000c1e9900 */
[----:B----4-:R-:W-:-:S03]  /*0a90*/  FFMA.FTZ R48, R48, R13, R33 ;  /* 0x0000000d30307223 */ /* 0x010fc60000010021 */
[----:B------:R-:W4:Y:S01]  /*0aa0*/  LDG.E.CONSTANT R33, desc[UR8][R34.64+0x700] ;  /* 0x0007000822217981 */ /* 0x000f22000c1e9900 */
[----:B------:R-:W-:-:S03]  /*0ab0*/  FFMA.FTZ R49, R49, R14, R48 ;  /* 0x0000000e31317223 */ /* 0x000fc60000010030 */
[----:B------:R-:W2:Y:S01]  /*0ac0*/  LDG.E.CONSTANT R48, desc[UR8][R34.64+0x780] ;  /* 0x0007800822307981 */ /* 0x000ea2000c1e9900 */
[----:B------:R-:W-:-:S03]  /*0ad0*/  FFMA.FTZ R49, R32, R15, R49 ;  /* 0x0000000f20317223 */ /* 0x000fc60000010031 */
[----:B------:R-:W3:Y:S01]  /*0ae0*/  LDG.E.CONSTANT R32, desc[UR8][R34.64+0x980] ;  /* 0x0009800822207981 */ /* 0x000ee2000c1e9900 */
[----:B------:R-:W-:-:S03]  /*0af0*/  FFMA.FTZ R49, R16, R45, R49 ;  /* 0x0000002d10317223 */ /* 0x000fc60000010031 */
[----:B------:R-:W3:Y:S01]  /*0b00*/  LDG.E.CONSTANT R45, desc[UR8][R34.64+0x900] ;  /* 0x00090008222d7981 */ /* 0x000ee2000c1e9900 */
[----:B-----5:R-:W-:-:S04]  /*0b10*/  FFMA.FTZ R46, R46, R17, R49 ;  /* 0x000000112e2e7223 */ /* 0x020fc80000010031 */
[----:B----4-:R-:W-:Y:S02]  /*0b20*/  FFMA.FTZ R33, R33, R18, R46 ;  /* 0x0000001221217223 */ /* 0x010fe4000001002e */
[----:B------:R-:W4:Y:S02]  /*0b30*/  LDG.E.CONSTANT R46, desc[UR8][R34.64+0xa80] ;  /* 0x000a8008222e7981 */ /* 0x000f24000c1e9900 */
[----:B--2---:R-:W-:Y:S02]  /*0b40*/  FFMA.FTZ R49, R48, R19, R33 ;  /* 0x0000001330317223 */ /* 0x004fe40000010021 */
[----:B------:R-:W2:Y:S02]  /*0b50*/  LDG.E.CONSTANT R33, desc[UR8][R34.64+0xa00] ;  /* 0x000a000822217981 */ /* 0x000ea4000c1e9900 */
[----:B---3--:R-:W-:Y:S02]  /*0b60*/  FFMA.FTZ R47, R20, R47, R49 ;  /* 0x0000002f142f7223 */ /* 0x008fe40000010031 */
[----:B------:R-:W3:Y:S02]  /*0b70*/  LDG.E.CONSTANT R48, desc[UR8][R34.64+0xb80] ;  /* 0x000b800822307981 */ /* 0x000ee4000c1e9900 */
[----:B------:R-:W-:-:S02]  /*0b80*/  FFMA.FTZ R50, R50, R21, R47 ;  /* 0x0000001532327223 */ /* 0x000fc4000001002f */
[----:B------:R-:W5:Y:S02]  /*0b90*/  LDG.E.CONSTANT R47, desc[UR8][R34.64+0xb00] ;  /* 0x000b0008222f7981 */ /* 0x000f64000c1e9900 */
[----:B------:R-:W-:Y:S02]  /*0ba0*/  FFMA.FTZ R45, R45, R22, R50 ;  /* 0x000000162d2d7223 */ /* 0x000fe40000010032 */
[----:B------:R-:W3:Y:S02]  /*0bb0*/  LDG.E.CONSTANT R49, desc[UR8][R34.64+0xc00] ;  /* 0x000c000822317981 */ /* 0x000ee4000c1e9900 */
[----:B------:R-:W-:Y:S02]  /*0bc0*/  FFMA.FTZ R51, R32, R23, R45 ;  /* 0x0000001720337223 */ /* 0x000fe4000001002d */
[----:B------:R-:W3:Y:S04]  /*0bd0*/  LDG.E.CONSTANT R32, desc[UR8][R34.64+0xc80] ;  /* 0x000c800822207981 */ /* 0x000ee8000c1e9900 */
[----:B------:R-:W3:Y:S04]  /*0be0*/  LDG.E.CONSTANT R45, desc[UR8][R34.64+0xd00] ;  /* 0x000d0008222d7981 */ /* 0x000ee8000c1e9900 */
[----:B------:R-:W3:Y:S01]  /*0bf0*/  LDG.E.CONSTANT R50, desc[UR8][R34.64+0xd80] ;  /* 0x000d800822327981 */ /* 0x000ee2000c1e9900 */
[----:B------:R-:W-:Y:S01]  /*0c00*/  UMOV UR6, 0xffffffff ;  /* 0xffffffff00067882 */ /* 0x000fe20000000000 */
[----:B--2---:R-:W-:-:S04]  /*0c10*/  FFMA.FTZ R33, R24, R33, R51 ;  /* 0x0000002118217223 */ /* 0x004fc80000010033 */
[----:B----4-:R-:W-:-:S04]  /*0c20*/  FFMA.FTZ R46, R46, R25, R33 ;  /* 0x000000192e2e7223 */ /* 0x010fc80000010021 */
[----:B-----5:R-:W-:-:S04]  /*0c30*/  FFMA.FTZ R47, R47, R26, R46 ;  /* 0x0000001a2f2f7223 */ /* 0x020fc8000001002e */
[----:B---3--:R-:W-:-:S04]  /*0c40*/  FFMA.FTZ R47, R48, R27, R47 ;  /* 0x0000001b302f7223 */ /* 0x008fc8000001002f */
        /* <DEDUP_REMOVED lines=8> */
.L_x_24952:
[----:B------:R-:W-:Y:S01]  /*0cd0*/  VIADD R34, R43, 0x1 ;  /* 0x000000012b227836 */ /* 0x000fe20000000000 */
[----:B------:R-:W-:Y:S01]  /*0ce0*/  ISETP.NE.AND P3, PT, R36, RZ, PT ;  /* 0x000000ff2400720c */ /* 0x000fe20003f65270 */
[----:B-1----:R-:W-:Y:S01]  /*0cf0*/  FADD.FTZ R33, R32, R33 ;  /* 0x0000002120217221 */ /* 0x002fe20000010000 */
[----:B------:R-:W-:Y:S01]  /*0d00*/  VIADD R37, R37, 0x4 ;  /* 0x0000000425257836 */ /* 0x000fe20000000000 */
[----:B------:R-:W-:Y:S02]  /*0d10*/  IADD3 R40, P2, PT, R40, 0x10, RZ ;  /* 0x0000001028287810 */ /* 0x000fe40007f5e0ff */
[----:B------:R-:W-:Y:S02]  /*0d20*/  I2FP.F32.S32 R35, R34 ;  /* 0x0000002200237245 */ /* 0x000fe40000201400 */
[----:B------:R-:W-:Y:S01]  /*0d30*/  IADD3 R43, PT, PT, R43, 0x20, RZ ;  /* 0x000000202b2b7810 */ /* 0x000fe20007ffe0ff */
[----:B------:R-:W-:Y:S02]  /*0d40*/  IMAD.X R41, RZ, RZ, R41, P2 ;  /* 0x000000ffff297224 */ /* 0x000fe400010e0629 */
[----:B------:R-:W-:-:S05]  /*0d50*/  FMUL.FTZ R35, R35, R0 ;  /* 0x0000000023237220 */ /* 0x000fca0000410000 */
[----:B------:R-:W-:Y:S02]  /*0d60*/  FSEL R34, R35, RZ, P0 ;  /* 0x000000ff23227208 */ /* 0x000fe40000000000 */
[C---:B------:R-:W-:Y:S02]  /*0d70*/  @!P3 IADD3 R35, PT, PT, R44.reuse, -0x1, RZ ;  /* 0xffffffff2c23b810 */ /* 0x040fe40007ffe0ff */
[----:B------:R-:W-:Y:S01]  /*0d80*/  IADD3 R44, PT, PT, R44, 0x20, RZ ;  /* 0x000000202c2c7810 */ /* 0x000fe20007ffe0ff */
[----:B------:R-:W-:Y:S01]  /*0d90*/  FFMA.FTZ R33, R33, UR18, R34 ;  /* 0x0000001221217c23 */ /* 0x000fe20008010022 */
[C---:B------:R-:W-:Y:S02]  /*0da0*/  @!P3 ISETP.GE.AND P1, PT, R35.reuse, UR10, PT ;  /* 0x0000000a2300bc0c */ /* 0x040fe4000bf26270 */
[----:B------:R-:W-:Y:S02]  /*0db0*/  ISETP.GE.OR P4, PT, R35, UR10, P3 ;  /* 0x0000000a23007c0c */ /* 0x000fe40009f86670 */
[----:B0-----:R-:W-:-:S02]  /*0dc0*/  @!P3 FSEL R32, R33, RZ, !P1 ;  /* 0x000000ff2120b208 */ /* 0x001fc40004800000 */
[----:B------:R-:W-:-:S03]  /*0dd0*/  ISETP.GE.AND P1, PT, R37, UR5, PT ;  /* 0x0000000525007c0c */ /* 0x000fc6000bf26270 */
[----:B------:R0:W-:Y:S06]  /*0de0*/  @!P3 STS [R39], R32 ;  /* 0x000000202700b388 */ /* 0x0001ec0000000800 */
[----:B------:R-:W-:Y:S01]  /*0df0*/  @!P4 FMNMX.FTZ R38, R38, R33, !PT ;  /* 0x000000212626c209 */ /* 0x000fe20007810000 */
[----:B0-----:R-:W-:-:S03]  /*0e00*/  VIADD R39, R39, 0x80 ;  /* 0x0000008027277836 */ /* 0x001fc60000000000 */
[----:B------:R-:W-:Y:S05]  /*0e10*/  @!P1 BRA `(.L_x_24920) ;  /* 0xfffffff800a89947 */ /* 0x000fea000383ffff */
.L_x_24918:
[----:B------:R-:W-:Y:S05]  /*0e20*/  BSYNC B0 ;  /* 0x0000000000007941 */ /* 0x000fea0003800000 */
.L_x_24917:
[----:B-----5:R-:W0:Y:S01]  /*0e30*/  S2R R0, SR_TID.X ;  /* 0x0000000000007919 */ /* 0x020e220000002100 */
[----:B------:R-:W-:-:S03]  /*0e40*/  UMOV UR6, 0xffffffff ;  /* 0xffffffff00067882 */ /* 0x000fc60000000000 */
[----:B------:R-:W-:Y:S05]  /*0e50*/  BRA.DIV UR6, `(.L_x_24921) ;  /* 0x0000002e06287947 */ /* 0x000fea000b800000 */
[----:B------:R-:W1:Y:S02]  /*0e60*/  SHFL.BFLY PT, R3, R38, 0x10, 0x1f ;  /* 0x0e001f0026037f89 */ /* 0x000e6400000e0000 */
[----:B-1----:R-:W-:-:S05]  /*0e70*/  FMNMX.FTZ R3, R3, R38, !PT ;  /* 0x0000002603037209 */ /* 0x002fca0007810000 */
[----:B------:R-:W1:Y:S02]  /*0e80*/  SHFL.BFLY PT, R2, R3, 0x8, 0x1f ;  /* 0x0d001f0003027f89 */ /* 0x000e6400000e0000 */
[----:B-1----:R-:W-:-:S05]  /*0e90*/  FMNMX.FTZ R4, R3, R2, !PT ;  /* 0x0000000203047209 */ /* 0x002fca0007810000 */
[----:B------:R1:W2:Y:S02]  /*0ea0*/  SHFL.BFLY PT, R5, R4, 0x4, 0x1f ;  /* 0x0c801f0004057f89 */ /* 0x0002a400000e0000 */
.L_x_24957:
        /* <DEDUP_REMOVED lines=8> */
[----:B-1----:R-:W-:-:S05]  /*0f30*/  IMAD R4, R3, 0x4, R7 ;  /* 0x0000000403047824 */ /* 0x002fca00078e0207 */
[----:B------:R0:W-:Y:S01]  /*0f40*/  @!P0 STS [R4], R5 ;  /* 0x0000000504008388 */ /* 0x0001e20000000800 */
[----:B------:R-:W-:Y:S01]  /*0f50*/  BAR.SYNC.DEFER_BLOCKING 0x0 ;  /* 0x0000000000007b1d */ /* 0x000fe20000010000 */
[C---:B------:R-:W-:Y:S01]  /*0f60*/  ISETP.GT.U32.AND P1, PT, R2.reuse, 0x3, PT ;  /* 0x000000030200780c */ /* 0x040fe20003f24070 */
[----:B------:R-:W-:Y:S01]  /*0f70*/  UIADD3 UR6, UPT, UPT, UR10, 0x7, URZ ;  /* 0x000000070a067890 */ /* 0x000fe2000fffe0ff */
[----:B------:R-:W-:Y:S02]  /*0f80*/  MOV R6, 0xff7fffff ;  /* 0xff7fffff00067802 */ /* 0x000fe40000000f00 */
[----:B0-----:R-:W-:Y:S01]  /*0f90*/  LEA R5, R2, R7, 0x2 ;  /* 0x0000000702057211 */ /* 0x001fe200078e10ff */
        /* <DEDUP_REMOVED lines=32> */
.L_x_24926:
        /* <DEDUP_REMOVED lines=11> */
.L_x_24925:
[----:B------:R-:W-:Y:S05]  /*1250*/  BSYNC.RECONVERGENT B1 ;  /* 0x0000000000017941 */ /* 0x000fea0003800200 */
.L_x_24924:
[----:B------:R-:W-:Y:S05]  /*1260*/  @!P3 BRA `(.L_x_24923) ;  /* 0x0000000c000cb947 */ /* 0x000fea0003800000 */
[----:B------:R-:W-:Y:S01]  /*1270*/  IADD3 R10, PT, PT, -R11, UR6, RZ ;  /* 0x000000060b0a7c10 */ /* 0x000fe2000fffe1ff */
        /* <DEDUP_REMOVED lines=8> */
[----:B------:R-:W-:Y:S01]  /*1300*/  IMAD.U32 R12, RZ, RZ, UR6 ;  /* 0x00000006ff0c7e24 */ /* 0x000fe2000f8e00ff */
[----:B------:R-:W-:-:S04]  /*1310*/  PLOP3.LUT P0, PT, PT, PT, PT, 0x8, 0x80 ;  /* 0x000000000080781c */ /* 0x000fc80003f0e170 */
[----:B------:R-:W-:-:S09]  /*1320*/  IADD3 R12, PT, PT, R12, -0x600, RZ ;  /* 0xfffffa000c0c7810 */ /* 0x000fd20007ffe0ff */
.L_x_24929:
        /* <DEDUP_REMOVED lines=100> */
.L_x_24928:
[----:B------:R-:W-:Y:S05]  /*1970*/  BSYNC.RECONVERGENT B1 ;  /* 0x0000000000017941 */ /* 0x000fea0003800200 */
.L_x_24927:
        /* <DEDUP_REMOVED lines=55> */
.L_x_24931:
[----:B------:R-:W-:Y:S05]  /*1cf0*/  BSYNC.RECONVERGENT B1 ;  /* 0x0000000000017941 */ /* 0x000fea0003800200 */
.L_x_24930:
        /* <DEDUP_REMOVED lines=26> */
.L_x_24923:
[----:B------:R-:W-:Y:S05]  /*1ea0*/  BSYNC.RECONVERGENT B0 ;  /* 0x0000000000007941 */ /* 0x000fea0003800200 */
.L_x_24922:
        /* <DEDUP_REMOVED lines=40> */
.L_x_24936:
[----:B------:R-:W0:Y:S01]  /*2130*/  LDS R5, [R7] ;  /* 0x0000000007057984 */ /* 0x000e220000000800 */
[----:B------:R-:W-:-:S04]  /*2140*/  IADD3 R10, PT, PT, R10, 0x1, RZ ;  /* 0x000000010a0a7810 */ /* 0x000fc80007ffe0ff */
[----:B------:R-:W-:Y:S01]  /*2150*/  ISETP.NE.AND P0, PT, R10, RZ, PT ;  /* 0x000000ff0a00720c */ /* 0x000fe20003f05270 */
[----:B0-----:R-:W-:-:S05]  /*2160*/  FMUL.FTZ R12, R5, R4 ;  /* 0x00000004050c7220 */ /* 0x001fca0000410000 */
[----:B------:R0:W-:Y:S02]  /*2170*/  STS [R7], R12 ;  /* 0x0000000c07007388 */ /* 0x0001e40000000800 */
[----:B0-----:R-:W-:-:S05]  /*2180*/  IADD3 R7, PT, PT, R7, 0x200, RZ ;  /* 0x0000020007077810 */ /* 0x001fca0007ffe0ff */
[----:B------:R-:W-:Y:S05]  /*2190*/  @P0 BRA `(.L_x_24936) ;  /* 0xfffffffc00e40947 */ /* 0x000fea000383ffff */
.L_x_24935:
[----:B------:R-:W-:Y:S05]  /*21a0*/  BSYNC.RECONVERGENT B1 ;  /* 0x0000000000017941 */ /* 0x000fea0003800200 */
.L_x_24934:
        /* <DEDUP_REMOVED lines=13> */
.L_x_24939:
        /* <DEDUP_REMOVED lines=52> */
.L_x_24938:
[----:B------:R-:W-:Y:S05]  /*25c0*/  BSYNC.RECONVERGENT B1 ;  /* 0x0000000000017941 */ /* 0x000fea0003800200 */
.L_x_24937:
        /* <DEDUP_REMOVED lines=31> */
.L_x_24941:
[----:B------:R-:W-:Y:S05]  /*27c0*/  BSYNC.RECONVERGENT B1 ;  /* 0x0000000000017941 */ /* 0x000fea0003800200 */
.L_x_24940:
        /* <DEDUP_REMOVED lines=14> */
.L_x_24933:
[----:B------:R-:W-:Y:S05]  /*28b0*/  BSYNC.RECONVERGENT B0 ;  /* 0x0000000000007941 */ /* 0x000fea0003800200 */
.L_x_24932:
[----:B------:R-:W-:Y:S01]  /*28c0*/  ISETP.GE.AND P0, PT, R3, UR5, PT ;  /* 0x0000000503007c0c */ /* 0x000fe2000bf06270 */
[----:B------:R-:W-:Y:S01]  /*28d0*/  BAR.SYNC.DEFER_BLOCKING 0x0 ;  /* 0x0000000000007b1d */ /* 0x000fe20000010000 */
[----:B------:R-:W-:Y:S01]  /*28e0*/  HFMA2 R49, -RZ, RZ, 0, 0 ;  /* 0x00000000ff317431 */ /* 0x000fe200000001ff */
[----:B01----:R-:W-:Y:S02]  /*28f0*/  CS2R R6, SRZ ;  /* 0x0000000000067805 */ /* 0x003fe4000001ff00 */
[----:B------:R-:W-:Y:S01]  /*2900*/  CS2R R4, SRZ ;  /* 0x0000000000047805 */ /* 0x000fe2000001ff00 */
[----:B------:R-:W-:Y:S01]  /*2910*/  IMAD.MOV.U32 R50, RZ, RZ, RZ ;  /* 0x000000ffff327224 */ /* 0x000fe200078e00ff */
[----:B------:R-:W-:Y:S01]  /*2920*/  MOV R41, RZ ;  /* 0x000000ff00297202 */ /* 0x000fe20000000f00 */
[----:B------:R-:W0:Y:S01]  /*2930*/  LDCU UR15, c[0x0][0x3cc] ;  /* 0x00007980ff0f77ac */ /* 0x000e220008000800 */
[----:B------:R-:W-:Y:S01]  /*2940*/  BSSY.RECONVERGENT B0, `(.L_x_24942) ;  /* 0x000009f000007945 */ /* 0x000fe20003800200 */
[----:B------:R-:W1:Y:S03]  /*2950*/  LDCU.64 UR6, c[0x0][0x398] ;  /* 0x00007300ff0677ac */ /* 0x000e660008000a00 */
[----:B------:R-:W-:Y:S05]  /*2960*/  @P0 BRA `(.L_x_24943) ;  /* 0x0000000800700947 */ /* 0x000fea0003800000 */
[----:B------:R-:W-:Y:S01]  /*2970*/  SHF.L.U32 R6, R0, 0x4, RZ ;  /* 0x0000000400067819 */ /* 0x000fe200000006ff */
[----:B------:R-:W2:Y:S01]  /*2980*/  LDCU UR14, c[0x0][0x3d0] ;  /* 0x00007a00ff0e77ac */ /* 0x000ea20008000800 */
[----:B------:R-:W-:Y:S01]  /*2990*/  VIADD R9, R9, 0x1e0 ;  /* 0x000001e009097836 */ /* 0x000fe20000000000 */
[----:B------:R-:W-:Y:S01]  /*29a0*/  SHF.R.U32.HI R10, RZ, 0x3, R0 ;  /* 0x00000003ff0a7819 */ /* 0x000fe20000011600 */
[----:B------:R-:W-:Y:S01]  /*29b0*/  IMAD.U32 R13, RZ, RZ, UR4 ;  /* 0x00000004ff0d7e24 */ /* 0x000fe2000f8e00ff */
[----:B------:R-:W3:Y:S01]  /*29c0*/  LDCU.64 UR16, c[0x0][0x3a8] ;  /* 0x00007500ff1077ac */ /* 0x000ee20008000a00 */
[----:B------:R-:W-:Y:S02]  /*29d0*/  LOP3.LUT R6, R6, 0x10, RZ, 0xe2, !PT ;  /* 0x0000001006067812 */ /* 0x000fe400078ee2ff */
[----:B------:R-:W-:Y:S02]  /*29e0*/  LEA R9, R8, R9, 0x18 ;  /* 0x0000000908097211 */ /* 0x000fe400078ec0ff */
[----:B------:R-:W-:-:S02]  /*29f0*/  LEA R6, R3, R6, 0x5 ;  /* 0x0000000603067211 */ /* 0x000fc400078e28ff */
[----:B------:R-:W-:Y:S02]  /*2a00*/  LOP3.LUT R10, R10, 0x7c, RZ, 0xc0, !PT ;  /* 0x0000007c0a0a7812 */ /* 0x000fe400078ec0ff */
[----:B------:R-:W-:Y:S01]  /*2a10*/  MOV R11, RZ ;  /* 0x000000ff000b7202 */ /* 0x000fe20000000f00 */
[----:B------:R-:W-:Y:S01]  /*2a20*/  IMAD.IADD R46, R9, 0x1, R6 ;  /* 0x00000001092e7824 */ /* 0x000fe200078e0206 */
[----:B------:R-:W-:Y:S02]  /*2a30*/  SHF.L.U32 R47, R0, 0x2, RZ ;  /* 0x00000002002f7819 */ /* 0x000fe400000006ff */
[----:B------:R-:W-:Y:S01]  /*2a40*/  IADD3 R40, PT, PT, R3, 0x1, RZ ;  /* 0x0000000103287810 */ /* 0x000fe20007ffe0ff */
[----:B------:R-:W-:Y:S01]  /*2a50*/  IMAD.WIDE R10, R13, 0x4, R10 ;  /* 0x000000040d0a7825 */ /* 0x000fe200078e020a */
[----:B------:R-:W-:Y:S02]  /*2a60*/  LOP3.LUT R6, R47, 0x4, RZ, 0xc0, !PT ;  /* 0x000000042f067812 */ /* 0x000fe400078ec0ff */
[C---:B------:R-:W-:Y:S01]  /*2a70*/  IADD3 R52, PT, PT, R3.reuse, -UR5, RZ ;  /* 0x8000000503347c10 */ /* 0x040fe2000fffe0ff */
[----:B--2---:R-:W-:Y:S01]  /*2a80*/  IMAD R42, R42, UR14, RZ ;  /* 0x0000000e2a2a7c24 */ /* 0x004fe2000f8e02ff */
[----:B---3--:R-:W-:Y:S01]  /*2a90*/  IADD3 R48, P0, PT, R10, UR16, RZ ;  /* 0x000000100a307c10 */ /* 0x008fe2000ff1e0ff */
[----:B------:R-:W-:Y:S01]  /*2aa0*/  IMAD R44, R3, 0x8, R6 ;  /* 0x00000008032c7824 */ /* 0x000fe200078e0206 */
[----:B------:R-:W-:-:S02]  /*2ab0*/  MOV R6, RZ ;  /* 0x000000ff00067202 */ /* 0x000fc40000000f00 */
[----:B------:R-:W-:Y:S02]  /*2ac0*/  IADD3.X R45, PT, PT, R11, UR17, RZ, P0, !PT ;  /* 0x000000110b2d7c10 */ /* 0x000fe400087fe4ff */
[----:B------:R-:W-:Y:S02]  /*2ad0*/  LOP3.LUT R47, R47, 0x7c, RZ, 0xc0, !PT ;  /* 0x0000007c2f2f7812 */ /* 0x000fe400078ec0ff */
[----:B------:R-:W-:Y:S02]  /*2ae0*/  SHF.R.S32.HI R43, RZ, 0x1f, R42 ;  /* 0x0000001fff2b7819 */ /* 0x000fe4000001142a */
[----:B------:R-:W-:-:S07]  /*2af0*/  IADD3 R44, PT, PT, R44, 0x1, RZ ;  /* 0x000000012c2c7810 */ /* 0x000fce0007ffe0ff */
.L_x_24944:
[----:B------:R-:W-:Y:S01]  /*2b00*/  IMAD.MOV.U32 R28, RZ, RZ, R48 ;  /* 0x000000ffff1c7224 */ /* 0x000fe200078e0030 */
[----:B------:R-:W-:Y:S01]  /*2b10*/  MOV R29, R45 ;  /* 0x0000002d001d7202 */ /* 0x000fe20000000f00 */
[----:B------:R-:W2:Y:S04]  /*2b20*/  LDS.128 R20, [R46] ;  /* 0x000000002e147984 */ /* 0x000ea80000000c00 */
[----:B------:R-:W0:Y:S02]  /*2b30*/  LDG.E.CONSTANT R9, desc[UR8][R28.64] ;  /* 0x000000081c097981 */ /* 0x000e24000c1e9900 */
[----:B0-----:R-:W-:-:S03]  /*2b40*/  IMAD.WIDE R8, R9, UR15, R42 ;  /* 0x0000000f09087c25 */ /* 0x001fc6000f8e022a */
[----:B------:R-:W-:-:S04]  /*2b50*/  IADD3 R8, P0, PT, R47, R8, RZ ;  /* 0x000000082f087210 */ /* 0x000fc80007f1e0ff */
[----:B------:R-:W-:Y:S02]  /*2b60*/  IADD3.X R9, PT, PT, RZ, R9, RZ, P0, !PT ;  /* 0x00000009ff097210 */ /* 0x000fe400007fe4ff */
[----:B-1----:R-:W-:-:S04]  /*2b70*/  LEA R36, P0, R8, UR6, 0x2 ;  /* 0x0000000608247c11 */ /* 0x002fc8000f8010ff */
[----:B------:R-:W-:-:S05]  /*2b80*/  LEA.HI.X R37, R8, UR7, R9, 0x2, P0 ;  /* 0x0000000708257c11 */ /* 0x000fca00080f1409 */
[----:B------:R-:W3:Y:S04]  /*2b90*/  LDG.E.128.CONSTANT R8, desc[UR8][R36.64] ;  /* 0x0000000824087981 */ /* 0x000ee8000c1e9d00 */
[----:B------:R-:W4:Y:S04]  /*2ba0*/  LDG.E.128.CONSTANT R12, desc[UR8][R36.64+0x200] ;  /* 0x00020008240c7981 */ /* 0x000f28000c1e9d00 */
[----:B------:R-:W5:Y:S01]  /*2bb0*/  LDG.E.128.CONSTANT R16, desc[UR8][R36.64+0x400] ;  /* 0x0004000824107981 */ /* 0x000f62000c1e9d00 */
[----:B------:R-:W-:-:S03]  /*2bc0*/  ISETP.NE.AND P1, PT, R52, -0x1, PT ;  /* 0xffffffff3400780c */ /* 0x000fc60003f25270 */
[----:B------:R-:W5:Y:S01]  /*2bd0*/  LDG.E.128.CONSTANT R24, desc[UR8][R36.64+0x600] ;  /* 0x0006000824187981 */ /* 0x000f62000c1e9d00 */
[----:B------:R-:W-:-:S03]  /*2be0*/  VIADD R51, R44, 0xffffffff ;  /* 0xffffffff2c337836 */ /* 0x000fc60000000000 */
[----:B------:R-:W5:Y:S06]  /*2bf0*/  LDG.E.128.CONSTANT R28, desc[UR8][R36.64+0x800] ;  /* 0x00080008241c7981 */ /* 0x000f6c000c1e9d00 */
[C---:B------:R-:W-:Y:S02]  /*2c00*/  @!P1 ISETP.GE.AND P2, PT, R44.reuse, UR10, PT ;  /* 0x0000000a2c009c0c */ /* 0x040fe4000bf46270 */
[----:B------:R-:W-:Y:S02]  /*2c10*/  @!P1 IADD3 R32, PT, PT, R44, 0x1, RZ ;  /* 0x000000012c209810 */ /* 0x000fe40007ffe0ff */
[----:B------:R-:W-:-:S02]  /*2c20*/  @!P1 ISETP.GE.AND P0, PT, R51, UR10, PT ;  /* 0x0000000a33009c0c */ /* 0x000fc4000bf06270 */
[----:B------:R-:W-:Y:S02]  /*2c30*/  @!P1 ISETP.GE.AND P5, PT, R51, UR10, PT ;  /* 0x0000000a33009c0c */ /* 0x000fe4000bfa6270 */
[----:B---3--:R-:W-:Y:S02]  /*2c40*/  @!P1 FSEL R9, R9, RZ, !P2 ;  /* 0x000000ff09099208 */ /* 0x008fe40005000000 */
[----:B------:R-:W-:Y:S02]  /*2c50*/  @!P1 ISETP.GE.AND P2, PT, R32, UR10, PT ;  /* 0x0000000a20009c0c */ /* 0x000fe4000bf46270 */
[----:B------:R-:W3:Y:S01]  /*2c60*/  LDG.E.128.CONSTANT R32, desc[UR8][R36.64+0xa00] ;  /* 0x000a000824207981 */ /* 0x000ee2000c1e9d00 */
[----:B------:R-:W-:Y:S01]  /*2c70*/  @!P1 FSEL R8, R8, RZ, !P0 ;  /* 0x000000ff08089208 */ /* 0x000fe20004000000 */
[----:B--2---:R-:W-:Y:S02]  /*2c80*/  FMUL.FTZ R9, R21, R9 ;  /* 0x0000000915097220 */ /* 0x004fe40000410000 */
[----:B------:R-:W2:Y:S02]  /*2c90*/  LDG.E.128.CONSTANT R36, desc[UR8][R36.64+0xc00] ;  /* 0x000c000824247981 */ /* 0x000ea4000c1e9d00 */
[----:B------:R-:W-:Y:S01]  /*2ca0*/  FFMA.FTZ R9, R20, R8, R9 ;  /* 0x0000000814097223 */ /* 0x000fe20000010009 */
[----:B------:R-:W-:-:S02]  /*2cb0*/  @!P1 ISETP.GE.AND P0, PT, R51, UR10, PT ;  /* 0x0000000a33009c0c */ /* 0x000fc4000bf06270 */
[----:B------:R-:W-:Y:S02]  /*2cc0*/  @!P1 IADD3 R8, PT, PT, R44, 0x2, RZ ;  /* 0x000000022c089810 */ /* 0x000fe40007ffe0ff */
[----:B----4-:R-:W-:Y:S02]  /*2cd0*/  @!P1 FSEL R12, R12, RZ, !P0 ;  /* 0x000000ff0c0c9208 */ /* 0x010fe40004000000 */
[----:B------:R-:W-:Y:S02]  /*2ce0*/  @!P1 FSEL R10, R10, RZ, !P2 ;  /* 0x000000ff0a0a9208 */ /* 0x000fe40005000000 */
[----:B------:R-:W-:Y:S01]  /*2cf0*/  @!P1 ISETP.GE.AND P0, PT, R8, UR10, PT ;  /* 0x0000000a08009c0c */ /* 0x000fe2000bf06270 */
[C---:B------:R-:W-:Y:S01]  /*2d00*/  @!P1 VIADD R8, R44.reuse, 0x1 ;  /* 0x000000012c089836 */ /* 0x040fe20000000000 */
[----:B------:R-:W-:-:S04]  /*2d10*/  @!P1 ISETP.GE.AND P2, PT, R44, UR10, PT ;  /* 0x0000000a2c009c0c */ /* 0x000fc8000bf46270 */
[----:B------:R-:W-:Y:S02]  /*2d20*/  @!P1 FSEL R13, R13, RZ, !P2 ;  /* 0x000000ff0d0d9208 */ /* 0x000fe40005000000 */
[----:B------:R-:W-:Y:S02]  /*2d30*/  @!P1 ISETP.GE.AND P2, PT, R8, UR10, PT ;  /* 0x0000000a08009c0c */ /* 0x000fe4000bf46270 */
[----:B------:R-:W-:Y:S02]  /*2d40*/  @!P1 IADD3 R8, PT, PT, R44, 0x2, RZ ;  /* 0x000000022c089810 */ /* 0x000fe40007ffe0ff */
[----:B------:R-:W-:Y:S02]  /*2d50*/  @!P1 FSEL R11, R11, RZ, !P0 ;  /* 0x000000ff0b0b9208 */ /* 0x000fe40004000000 */
[----:B------:R-:W-:Y:S02]  /*2d60*/  @!P1 ISETP.GE.AND P0, PT, R8, UR10, PT ;  /* 0x0000000a08009c0c */ /* 0x000fe4000bf06270 */
[----:B------:R-:W-:-:S02]  /*2d70*/  IADD3 R8, PT, PT, R40, 0x3, RZ ;  /* 0x0000000328087810 */ /* 0x000fc40007ffe0ff */
[----:B------:R-:W-:Y:S02]  /*2d80*/  @!P1 FSEL R15, R15, RZ, !P0 ;  /* 0x000000ff0f0f9208 */ /* 0x000fe40004000000 */
[----:B------:R-:W-:Y:S01]  /*2d90*/  ISETP.GE.AND P0, PT, R8, UR5, PT ;  /* 0x0000000508007c0c */ /* 0x000fe2000bf06270 */
[----:B------:R-:W-:Y:S01]  /*2da0*/  @!P1 VIADD R8, R44, 0x1 ;  /* 0x000000012c089836 */ /* 0x000fe20000000000 */
[----:B-----5:R-:W-:Y:S02]  /*2db0*/  @!P1 FSEL R16, R16, RZ, !P5 ;  /* 0x000000ff10109208 */ /* 0x020fe40006800000 */
[----:B------:R-:W-:-:S04]  /*2dc0*/  @!P1 ISETP.GE.AND P5, PT, R44, UR10, PT ;  /* 0x0000000a2c009c0c */ /* 0x000fc8000bfa6270 */
[----:B------:R-:W-:Y:S02]  /*2dd0*/  @!P1 FSEL R17, R17, RZ, !P5 ;  /* 0x000000ff11119208 */ /* 0x000fe40006800000 */
[----:B------:R-:W-:Y:S02]  /*2de0*/  @!P1 ISETP.GE.AND P5, PT, R8, UR10, PT ;  /* 0x0000000a08009c0c */ /* 0x000fe4000bfa6270 */
[----:B------:R-:W-:Y:S02]  /*2df0*/  @!P1 IADD3 R8, PT, PT, R44, 0x2, RZ ;  /* 0x000000022c089810 */ /* 0x000fe40007ffe0ff */
[----:B------:R-:W-:Y:S02]  /*2e00*/  @!P1 FSEL R18, R18, RZ, !P5 ;  /* 0x000000ff12129208 */ /* 0x000fe40006800000 */
[----:B------:R-:W-:Y:S02]  /*2e10*/  @!P1 ISETP.GE.AND P5, PT, R8, UR10, PT ;  /* 0x0000000a08009c0c */ /* 0x000fe4000bfa6270 */
[----:B------:R-:W-:-:S02]  /*2e20*/  @!P1 ISETP.GE.AND P6, PT, R51, UR10, PT ;  /* 0x0000000a33009c0c */ /* 0x000fc4000bfc6270 */
[----:B------:R-:W-:Y:S02]  /*2e30*/  @!P1 IADD3 R8, PT, PT, R44, 0x1, RZ ;  /* 0x000000012c089810 */ /* 0x000fe40007ffe0ff */
[----:B------:R-:W-:Y:S02]  /*2e40*/  @!P1 FSEL R19, R19, RZ, !P5 ;  /* 0x000000ff13139208 */ /* 0x000fe40006800000 */
[----:B------:R-:W-:Y:S01]  /*2e50*/  @!P1 ISETP.GE.AND P5, PT, R8, UR10, PT ;  /* 0x0000000a08009c0c */ /* 0x000fe2000bfa6270 */
[----:B------:R-:W-:Y:S01]  /*2e60*/  @!P1 VIADD R8, R44, 0x2 ;  /* 0x000000022c089836 */ /* 0x000fe20000000000 */
[----:B------:R-:W-:Y:S02]  /*2e70*/  @!P1 FSEL R24, R24, RZ, !P6 ;  /* 0x000000ff18189208 */ /* 0x000fe40007000000 */
[----:B------:R-:W-:-:S04]  /*2e80*/  @!P1 ISETP.GE.AND P6, PT, R44, UR10, PT ;  /* 0x0000000a2c009c0c */ /* 0x000fc8000bfc6270 */
[----:B------:R-:W-:Y:S02]  /*2e90*/  @!P1 FSEL R25, R25, RZ, !P6 ;  /* 0x000000ff19199208 */ /* 0x000fe40007000000 */
[----:B------:R-:W-:Y:S02]  /*2ea0*/  @!P1 ISETP.GE.AND P6, PT, R8, UR10, PT ;  /* 0x0000000a08009c0c */ /* 0x000fe4000bfc6270 */
[----:B------:R-:W-:Y:S02]  /*2eb0*/  @!P1 IADD3 R8, PT, PT, R44, 0x1, RZ ;  /* 0x000000012c089810 */ /* 0x000fe40007ffe0ff */
[----:B------:R-:W-:Y:S02]  /*2ec0*/  @!P1 FSEL R26, R26, RZ, !P5 ;  /* 0x000000ff1a1a9208 */ /* 0x000fe40006800000 */
[----:B------:R-:W-:Y:S02]  /*2ed0*/  @!P1 ISETP.GE.AND P5, PT, R8, UR10, PT ;  /* 0x0000000a08009c0c */ /* 0x000fe4000bfa6270 */
[----:B------:R-:W-:-:S02]  /*2ee0*/  @!P1 FSEL R14, R14, RZ, !P2 ;  /* 0x000000ff0e0e9208 */ /* 0x000fc40005000000 */
[C---:B------:R-:W-:Y:S02]  /*2ef0*/  @!P1 ISETP.GE.AND P3, PT, R51.reuse, UR10, PT ;  /* 0x0000000a33009c0c */ /* 0x040fe4000bf66270 */
[----:B------:R-:W-:Y:S02]  /*2f00*/  @!P1 IADD3 R8, PT, PT, R44, 0x2, RZ ;  /* 0x000000022c089810 */ /* 0x000fe40007ffe0ff */
[C---:B------:R-:W-:Y:S02]  /*2f10*/  @!P1 ISETP.GE.AND P2, PT, R51.reuse, UR10, PT ;  /* 0x0000000a33009c0c */ /* 0x040fe4000bf46270 */
[----:B------:R-:W-:Y:S02]  /*2f20*/  @!P1 ISETP.GE.AND P4, PT, R51, UR10, PT ;  /* 0x0000000a33009c0c */ /* 0x000fe4000bf86270 */
[----:B------:R-:W-:Y:S02]  /*2f30*/  @!P1 FSEL R27, R27, RZ, !P6 ;  /* 0x000000ff1b1b9208 */ /* 0x000fe40007000000 */
[----:B------:R-:W-:Y:S01]  /*2f40*/  @!P1 ISETP.GE.AND P6, PT, R8, UR10, PT ;  /* 0x0000000a08009c0c */ /* 0x000fe2000bfc6270 */
[----:B------:R-:W-:Y:S01]  /*2f50*/  @!P1 VIADD R8, R44, 0x1 ;  /* 0x000000012c089836 */ /* 0x000fe20000000000 */
[----:B------:R-:W-:-:S02]  /*2f60*/  @!P1 FSEL R28, R28, RZ, !P3 ;  /* 0x000000ff1c1c9208 */ /* 0x000fc40005800000 */
[----:B------:R-:W-:Y:S01]  /*2f70*/  @!P1 ISETP.GE.AND P3, PT, R44, UR10, PT ;  /* 0x0000000a2c009c0c */ /* 0x000fe2000bf66270 */
[----:B------:R-:W-:Y:S01]  /*2f80*/  FFMA.FTZ R10, R22, R10, R9 ;  /* 0x0000000a160a7223 */ /* 0x000fe20000010009 */
[----:B------:R-:W-:Y:S02]  /*2f90*/  @!P1 IADD3 R9, PT, PT, R44, 0x1, RZ ;  /* 0x000000012c099810 */ /* 0x000fe40007ffe0ff */
[----:B------:R-:W-:Y:S02]  /*2fa0*/  @!P1 FSEL R29, R29, RZ, !P3 ;  /* 0x000000ff1d1d9208 */ /* 0x000fe40005800000 */
[----:B------:R-:W-:Y:S01]  /*2fb0*/  @!P1 ISETP.GE.AND P3, PT, R8, UR10, PT ;  /* 0x0000000a08009c0c */ /* 0x000fe2000bf66270 */
[C---:B------:R-:W-:Y:S01]  /*2fc0*/  FMUL.FTZ R13, R21.reuse, R13 ;  /* 0x0000000d150d7220 */ /* 0x040fe20000410000 */
[----:B------:R-:W-:Y:S01]  /*2fd0*/  @!P1 IADD3 R8, PT, PT, R44, 0x2, RZ ;  /* 0x000000022c089810 */ /* 0x000fe20007ffe0ff */
[C---:B------:R-:W-:Y:S01]  /*2fe0*/  FMUL.FTZ R17, R21.reuse, R17 ;  /* 0x0000001115117220 */ /* 0x040fe20000410000 */
[C---:B------:R-:W-:Y:S01]  /*2ff0*/  FMUL.FTZ R25, R21.reuse, R25 ;  /* 0x0000001915197220 */ /* 0x040fe20000410000 */
[----:B------:R-:W-:Y:S01]  /*3000*/  FMUL.FTZ R29, R21, R29 ;  /* 0x0000001d151d7220 */ /* 0x000fe20000410000 */
[----:B------:R-:W-:Y:S01]  /*3010*/  @!P1 FSEL R30, R30, RZ, !P5 ;  /* 0x000000ff1e1e9208 */ /* 0x000fe20006800000 */
[----:B------:R-:W-:Y:S01]  /*3020*/  FFMA.FTZ R13, R20, R12, R13 ;  /* 0x0000000c140d7223 */ /* 0x000fe2000001000d */
[----:B------:R-:W-:Y:S01]  /*3030*/  @!P1 ISETP.GE.AND P5, PT, R8, UR10, PT ;  /* 0x0000000a08009c0c */ /* 0x000fe2000bfa6270 */
[C---:B------:R-:W-:Y:S01]  /*3040*/  FFMA.FTZ R17, R20.reuse, R16, R17 ;  /* 0x0000001014117223 */ /* 0x040fe20000010011 */
[C---:B------:R-:W-:Y:S01]  /*3050*/  FFMA.FTZ R25, R20.reuse, R24, R25 ;  /* 0x0000001814197223 */ /* 0x040fe20000010019 */
[----:B------:R-:W-:Y:S01]  /*3060*/  FFMA.FTZ R29, R20, R28, R29 ;  /* 0x0000001c141d7223 */ /* 0x000fe2000001001d */
[C---:B------:R-:W-:Y:S01]  /*3070*/  FFMA.FTZ R14, R22.reuse, R14, R13 ;  /* 0x0000000e160e7223 */ /* 0x040fe2000001000d */
[C---:B------:R-:W-:Y:S01]  /*3080*/  FFMA.FTZ R18, R22.reuse, R18, R17 ;  /* 0x0000001216127223 */ /* 0x040fe20000010011 */
[C---:B------:R-:W-:Y:S01]  /*3090*/  FFMA.FTZ R26, R22.reuse, R26, R25 ;  /* 0x0000001a161a7223 */ /* 0x040fe20000010019 */
[----:B------:R-:W-:Y:S01]  /*30a0*/  FFMA.FTZ R30, R22, R30, R29 ;  /* 0x0000001e161e7223 */ /* 0x000fe2000001001d */
[----:B------:R-:W-:Y:S01]  /*30b0*/  @!P1 FSEL R31, R31, RZ, !P6 ;  /* 0x000000ff1f1f9208 */ /* 0x000fe20007000000 */
        /* <DEDUP_REMOVED lines=13> */
[----:B---3--:R-:W-:Y:S02]  /*3190*/  @!P1 FSEL R32, R32, RZ, !P2 ;  /* 0x000000ff20209208 */ /* 0x008fe40005000000 */
[----:B------:R-:W-:-:S04]  /*31a0*/  @!P1 ISETP.GE.AND P2, PT, R44, UR10, PT ;  /* 0x0000000a2c009c0c */ /* 0x000fc8000bf46270 */
[----:B------:R-:W-:Y:S02]  /*31b0*/  @!P1 FSEL R33, R33, RZ, !P2 ;  /* 0x000000ff21219208 */ /* 0x000fe40005000000 */
[----:B--2---:R-:W-:Y:S02]  /*31c0*/  @!P1 FSEL R36, R36, RZ, !P4 ;  /* 0x000000ff24249208 */ /* 0x004fe40006000000 */
[----:B------:R-:W-:-:S04]  /*31d0*/  @!P1 ISETP.GE.AND P4, PT, R44, UR10, PT ;  /* 0x0000000a2c009c0c */ /* 0x000fc8000bf86270 */
[----:B------:R-:W-:Y:S01]  /*31e0*/  @!P1 FSEL R37, R37, RZ, !P4 ;  /* 0x000000ff25259208 */ /* 0x000fe20006000000 */
[----:B------:R-:W-:Y:S01]  /*31f0*/  FMUL.FTZ R33, R21, R33 ;  /* 0x0000002115217220 */ /* 0x000fe20000410000 */
[----:B------:R-:W-:Y:S02]  /*3200*/  @!P1 FSEL R34, R34, RZ, !P3 ;  /* 0x000000ff22229208 */ /* 0x000fe40005800000 */
[----:B------:R-:W-:Y:S01]  /*3210*/  @!P1 ISETP.GE.AND P3, PT, R9, UR10, PT ;  /* 0x0000000a09009c0c */ /* 0x000fe2000bf66270 */
[----:B------:R-:W-:Y:S01]  /*3220*/  FMUL.FTZ R21, R21, R37 ;  /* 0x0000002515157220 */ /* 0x000fe20000410000 */
[----:B------:R-:W-:Y:S01]  /*3230*/  @!P1 ISETP.GE.AND P2, PT, R8, UR10, PT ;  /* 0x0000000a08009c0c */ /* 0x000fe2000bf46270 */
[----:B------:R-:W-:Y:S01]  /*3240*/  FFMA.FTZ R33, R20, R32, R33 ;  /* 0x0000002014217223 */ /* 0x000fe20000010021 */
[----:B------:R-:W-:Y:S01]  /*3250*/  @!P1 FSEL R38, R38, RZ, !P3 ;  /* 0x000000ff26269208 */ /* 0x000fe20005800000 */
[----:B------:R-:W-:Y:S01]  /*3260*/  FFMA.FTZ R21, R20, R36, R21 ;  /* 0x0000002414157223 */ /* 0x000fe20000010015 */
[----:B------:R-:W-:Y:S01]  /*3270*/  @!P1 FSEL R35, R35, RZ, !P5 ;  /* 0x000000ff23239208 */ /* 0x000fe20006800000 */
[C---:B------:R-:W-:Y:S01]  /*3280*/  FFMA.FTZ R34, R22.reuse, R34, R33 ;  /* 0x0000002216227223 */ /* 0x040fe20000010021 */
[----:B------:R-:W-:Y:S01]  /*3290*/  @!P1 FSEL R39, R39, RZ, !P2 ;  /* 0x000000ff27279208 */ /* 0x000fe20005000000 */
[----:B------:R-:W-:Y:S01]  /*32a0*/  FFMA.FTZ R22, R22, R38, R21 ;  /* 0x0000002616167223 */ /* 0x000fe20000010015 */
[----:B------:R-:W-:Y:S01]  /*32b0*/  IADD3 R48, P1, PT, R48, 0x10, RZ ;  /* 0x0000001030307810 */ /* 0x000fe20007f3e0ff */
[----:B------:R-:W-:-:S02]  /*32c0*/  FFMA.FTZ R34, R23, R35, R34 ;  /* 0x0000002317227223 */ /* 0x000fc40000010022 */
[----:B------:R-:W-:Y:S01]  /*32d0*/  FFMA.FTZ R22, R23, R39, R22 ;  /* 0x0000002717167223 */ /* 0x000fe20000010016 */
[----:B------:R-:W-:Y:S02]  /*32e0*/  VIADD R44, R44, 0x20 ;  /* 0x000000202c2c7836 */ /* 0x000fe40000000000 */
[----:B------:R-:W-:Y:S01]  /*32f0*/  FADD.FTZ R7, R34, R7 ;  /* 0x0000000722077221 */ /* 0x000fe20000010000 */
[----:B------:R-:W-:Y:S01]  /*3300*/  IADD3.X R45, PT, PT, RZ, R45, RZ, P1, !PT ;  /* 0x0000002dff2d7210 */ /* 0x000fe20000ffe4ff */
[----:B------:R-:W-:Y:S01]  /*3310*/  FADD.FTZ R41, R22, R41 ;  /* 0x0000002916297221 */ /* 0x000fe20000010000 */
[----:B------:R-:W-:Y:S06]  /*3320*/  @!P0 BRA `(.L_x_24944) ;  /* 0xfffffff400f48947 */ /* 0x000fec000383ffff */
.L_x_24943:
[----:B01----:R-:W-:Y:S05]  /*3330*/  BSYNC.RECONVERGENT B0 ;  /* 0x0000000000007941 */ /* 0x003fea0003800200 */
.L_x_24942:
[----:B------:R-:W0:Y:S01]  /*3340*/  S2UR UR5, SR_CgaCtaId ;  /* 0x00000000000579c3 */ /* 0x000e220000008800 */
[----:B------:R-:W1:Y:S01]  /*3350*/  SHFL.BFLY PT, R9, R6, 0x1, 0x1f ;  /* 0x0c201f0006097f89 */ /* 0x000e6200000e0000 */
[C---:B------:R-:W-:Y:S01]  /*3360*/  LOP3.LUT R15, R0.reuse, 0x1, RZ, 0xc0, !PT ;  /* 0x00000001000f7812 */ /* 0x040fe200078ec0ff */
[----:B------:R-:W-:Y:S01]  /*3370*/  UMOV UR4, 0x400 ;  /* 0x0000040000047882 */ /* 0x000fe20000000000 */
[----:B------:R-:W-:Y:S01]  /*3380*/  SHF.R.U32.HI R2, RZ, 0x1, R2 ;  /* 0x00000001ff027819 */ /* 0x000fe20000011602 */
[----:B------:R-:W2:Y:S01]  /*3390*/  SHFL.BFLY PT, R11, R4, 0x1, 0x1f ;  /* 0x0c201f00040b7f89 */ /* 0x000ea200000e0000 */
[----:B------:R-:W-:Y:S01]  /*33a0*/  ISETP.NE.AND P2, PT, R15, RZ, PT ;  /* 0x000000ff0f00720c */ /* 0x000fe20003f45270 */
[----:B------:R-:W-:Y:S01]  /*33b0*/  UIADD3 UR4, UPT, UPT, UR4, 0x1e0, URZ ;  /* 0x000001e004047890 */ /* 0x000fe2000fffe0ff */
[C---:B------:R-:W-:Y:S01]  /*33c0*/  LOP3.LUT R15, R0.reuse, 0x3c0, RZ, 0xc0, !PT ;  /* 0x000003c0000f7812 */ /* 0x040fe200078ec0ff */
[----:B------:R-:W3:Y:S01]  /*33d0*/  SHFL.BFLY PT, R8, R5, 0x1, 0x1f ;  /* 0x0c201f0005087f89 */ /* 0x000ee200000e0000 */
[C---:B------:R-:W-:Y:S01]  /*33e0*/  LOP3.LUT P0, RZ, R0.reuse, 0x3c1, RZ, 0xc0, !PT ;  /* 0x000003c100ff7812 */ /* 0x040fe2000780c0ff */
[----:B------:R-:W-:Y:S01]  /*33f0*/  IMAD R2, R3, 0x70, R2 ;  /* 0x0000007003027824 */ /* 0x000fe200078e0202 */
[----:B------:R-:W-:Y:S01]  /*3400*/  ISETP.NE.OR P5, PT, R15, 0x40, P2 ;  /* 0x000000400f00780c */ /* 0x000fe200017a5670 */
[----:B------:R-:W4:Y:S01]  /*3410*/  SHFL.BFLY PT, R13, R50, 0x1, 0x1f ;  /* 0x0c201f00320d7f89 */ /* 0x000f2200000e0000 */
[C---:B------:R-:W-:Y:S01]  /*3420*/  LOP3.LUT R3, R0.reuse, 0x3e0, RZ, 0xc0, !PT ;  /* 0x000003e000037812 */ /* 0x040fe200078ec0ff */
[----:B------:R-:W-:Y:S01]  /*3430*/  BSSY.RECONVERGENT B0, `(.L_x_24945) ;  /* 0x0000028000007945 */ /* 0x000fe20003800200 */
[----:B------:R-:W-:Y:S01]  /*3440*/  LOP3.LUT P1, RZ, R0, 0x3e1, RZ, 0xc0, !PT ;  /* 0x000003e100ff7812 */ /* 0x000fe2000782c0ff */
[----:B------:R-:W5:Y:S01]  /*3450*/  SHFL.BFLY PT, R10, R49, 0x1, 0x1f ;  /* 0x0c201f00310a7f89 */ /* 0x000f6200000e0000 */
[----:B------:R-:W-:-:S02]  /*3460*/  ISETP.NE.OR P4, PT, R3, 0x20, P2 ;  /* 0x000000200300780c */ /* 0x000fc40001785670 */
[----:B------:R-:W-:Y:S01]  /*3470*/  ISETP.GT.U32.AND P3, PT, R0, 0x1f, PT ;  /* 0x0000001f0000780c */ /* 0x000fe20003f64070 */
[----:B------:R-:W5:Y:S01]  /*3480*/  SHFL.BFLY PT, R12, R7, 0x1, 0x1f ;  /* 0x0c201f00070c7f89 */ /* 0x000f6200000e0000 */
[----:B0-----:R-:W-:-:S03]  /*3490*/  ULEA UR4, UR5, UR4, 0x18 ;  /* 0x0000000405047291 */ /* 0x001fc6000f8ec0ff */
[----:B------:R-:W0:Y:S01]  /*34a0*/  SHFL.BFLY PT, R14, R41, 0x1, 0x1f ;  /* 0x0c201f00290e7f89 */ /* 0x000e2200000e0000 */
[----:B-1----:R-:W-:Y:S01]  /*34b0*/  FADD.FTZ R9, R9, R6 ;  /* 0x0000000609097221 */ /* 0x002fe20000010000 */
[----:B------:R-:W-:Y:S01]  /*34c0*/  BAR.SYNC.DEFER_BLOCKING 0x0 ;  /* 0x0000000000007b1d */ /* 0x000fe20000010000 */
[----:B--2---:R-:W-:Y:S01]  /*34d0*/  FADD.FTZ R11, R11, R4 ;  /* 0x000000040b0b7221 */ /* 0x004fe20000010000 */
[----:B------:R-:W-:Y:S01]  /*34e0*/  LEA R2, R2, UR4, 0x2 ;  /* 0x0000000402027c11 */ /* 0x000fe2000f8e10ff */
[----:B---3--:R-:W-:Y:S01]  /*34f0*/  FADD.FTZ R5, R8, R5 ;  /* 0x0000000508057221 */ /* 0x008fe20000010000 */
[----:B----4-:R-:W-:Y:S01]  /*3500*/  FADD.FTZ R13, R13, R50 ;  /* 0x000000320d0d7221 */ /* 0x010fe20000010000 */
[----:B-----5:R-:W-:Y:S01]  /*3510*/  FADD.FTZ R49, R10, R49 ;  /* 0x000000310a317221 */ /* 0x020fe20000010000 */
[----:B------:R-:W-:Y:S01]  /*3520*/  FADD.FTZ R7, R12, R7 ;  /* 0x000000070c077221 */ /* 0x000fe20000010000 */
[----:B0-----:R-:W-:Y:S01]  /*3530*/  FADD.FTZ R41, R14, R41 ;  /* 0x000000290e297221 */ /* 0x001fe20000010000 */
        /* <DEDUP_REMOVED lines=23> */
.L_x_24946:
[----:B------:R-:W-:Y:S05]  /*36b0*/  BSYNC.RECONVERGENT B0 ;  /* 0x0000000000007941 */ /* 0x000fea0003800200 */
.L_x_24945:
        /* <DEDUP_REMOVED lines=25> */
.L_x_24948:
[----:B------:R-:W-:Y:S05]  /*3850*/  BSYNC.RECONVERGENT B0 ;  /* 0x0000000000007941 */ /* 0x000fea0003800200 */
.L_x_24947:
[----:B------:R-:W-:Y:S06]  /*3860*/  BAR.SYNC.DEFER_BLOCKING 0x0 ;  /* 0x0000000000007b1d */ /* 0x000fec0000010000 */
[----:B------:R-:W-:Y:S05]  /*3870*/  @P3 EXIT ;  /* 0x000000000000394d */ /* 0x000fea0003800000 */
[----:B------:R-:W2:Y:S01]  /*3880*/  LDCU UR5, c[0x0][0x378] ;  /* 0x00006f00ff0577ac */ /* 0x000ea20008000800 */
[----:B------:R-:W-:-:S04]  /*3890*/  UIMAD UR4, UR11, UR13, UR12 ;  /* 0x0000000d0b0472a4 */ /* 0x000fc8000f8e020c */
[----:B--2---:R-:W-:Y:S01]  /*38a0*/  UIMAD UR4, UR4, UR5, URZ ;  /* 0x00000005040472a4 */ /* 0x004fe2000f8e02ff */
[----:B------:R-:W-:Y:S11]  /*38b0*/  @P2 EXIT ;  /* 0x000000000000294d */ /* 0x000ff60003800000 */
[----:B------:R-:W2:Y:S01]  /*38c0*/  S2UR UR5, SR_CTAID.Z ;  /* 0x00000000000579c3 */ /* 0x000ea20000002700 */
[----:B------:R-:W0:Y:S01]  /*38d0*/  LDCU.64 UR10, c[0x0][0x380] ;  /* 0x00007000ff0a77ac */ /* 0x000e220008000a00 */
[----:B------:R-:W-:Y:S01]  /*38e0*/  SHF.R.U32.HI R0, RZ, 0x1, R0 ;  /* 0x00000001ff007819 */ /* 0x000fe20000011600 */
[----:B------:R-:W-:Y:S02]  /*38f0*/  UIMAD UR6, UR4, 0x70, URZ ;  /* 0x00000070040678a4 */ /* 0x000fe4000f8e02ff */
[----:B--2---:R-:W-:-:S06]  /*3900*/  UIMAD UR5, UR5, 0x70, URZ ;  /* 0x00000070050578a4 */ /* 0x004fcc000f8e02ff */
[----:B------:R-:W-:-:S04]  /*3910*/  MOV R3, UR5 ;  /* 0x0000000500037c02 */ /* 0x000fc80008000f00 */
        /* <DEDUP_REMOVED lines=12> */
.L_x_24919:
[----:B------:R-:W-:Y:S01]  /*39e0*/  HFMA2 R46, -RZ, RZ, 0, 1.847743988037109375e-06 ;  /* 0x0000001fff2e7431 */ /* 0x000fe200000001ff */
[----:B------:R-:W-:Y:S01]  /*39f0*/  BSSY B1, `(.L_x_24949) ;  /* 0x0000006000017945 */ /* 0x000fe20003800000 */
[----:B------:R-:W-:Y:S01]  /*3a00*/  IMAD.MOV.U32 R35, RZ, RZ, 0x2 ;  /* 0x00000002ff237424 */ /* 0x000fe200078e00ff */
[----:B------:R-:W-:-:S07]  /*3a10*/  MOV R34, 0xffffffff ;  /* 0xffffffff00227802 */ /* 0x000fce0000000f00 */
[----:B------:R-:W-:Y:S05]  /*3a20*/  WARPSYNC.COLLECTIVE R34, `(.L_x_24950) ;  /* 0x0000000022087348 */ /* 0x000fea0003c00000 */
[----:B------:R0:W1:Y:S02]  /*3a30*/  SHFL.BFLY P1, R33, R45, R35, R46 ;  /* 0x0c0000232d217389 */ /* 0x000064000002002e */
[----:B01----:R-:W-:Y:S05]  /*3a40*/  ENDCOLLECTIVE ;  /* 0x000000000000791b */ /* 0x003fea0003800000 */
.L_x_24950:
[----:B------:R-:W-:Y:S05]  /*3a50*/  BSYNC B1 ;  /* 0x0000000000017941 */ /* 0x000fea0003800000 */
.L_x_24949:
        /* <DEDUP_REMOVED lines=9> */
.L_x_24951:
[----:B------:R-:W-:Y:S05]  /*3af0*/  BRA `(.L_x_24952) ;  /* 0xffffffd000747947 */ /* 0x000fea000383ffff */
.L_x_24921:
        /* <DEDUP_REMOVED lines=8> */
.L_x_24954:
[----:B------:R-:W-:Y:S05]  /*3b80*/  BSYNC B0 ;  /* 0x0000000000007941 */ /* 0x000fea0003800000 */
.L_x_24953:
        /* <DEDUP_REMOVED lines=9> */
.L_x_24955:
[----:B------:R-:W-:Y:S01]  /*3c20*/  HFMA2 R35, -RZ, RZ, 0, 2.384185791015625e-07 ;  /* 0x00000004ff237431 */ /* 0x000fe200000001ff */
[----:B------:R-:W-:-:S04]  /*3c30*/  MOV R2, R33 ;  /* 0x0000002100027202 */ /* 0x000fc80000000f00 */
[----:B------:R-:W-:-:S05]  /*3c40*/  FMNMX.FTZ R4, R3, R2, !PT ;  /* 0x0000000203047209 */ /* 0x000fca0007810000 */
[----:B------:R-:W-:-:S07]  /*3c50*/  IMAD.MOV.U32 R45, RZ, RZ, R4 ;  /* 0x000000ffff2d7224 */ /* 0x000fce00078e0004 */
[----:B------:R-:W-:Y:S05]  /*3c60*/  WARPSYNC.COLLECTIVE R34, `(.L_x_24956) ;  /* 0x0000000022087348 */ /* 0x000fea0003c00000 */
[----:B------:R0:W1:Y:S02]  /*3c70*/  SHFL.BFLY P1, R33, R45, R35, R46 ;  /* 0x0c0000232d217389 */ /* 0x000064000002002e */
[----:B01----:R-:W-:Y:S05]  /*3c80*/  ENDCOLLECTIVE ;  /* 0x000000000000791b */ /* 0x003fea0003800000 */
.L_x_24956:
[----:B------:R-:W-:Y:S01]  /*3c90*/  MOV R5, R33 ;  /* 0x0000002100057202 */ /* 0x000fe20000000f00 */
[----:B------:R-:W-:Y:S06]  /*3ca0*/  BRA `(.L_x_24957) ;  /* 0xffffffd000807947 */ /* 0x000fec000383ffff */
.L_x_24958:
        /* <DEDUP_REMOVED lines=13> */
.L_x_26044:


//--------------------- .text._ZN4vllm25paged_attention_v1_kernelIffLi96ELi8ELi128ELNS_18Fp8KVCacheDataTypeE0ELb0EEEvPT_PKS2_PKT0_S8_ifPKiSA_iPKfiiiSC_SC_iiiii --------------------------
	.section	.text._ZN4vllm25paged_attention_v1_kernelIffLi96ELi8ELi128ELNS_18Fp8KVCacheDataTypeE0ELb0EEEvPT_PKS2_PKT0_S8_ifPKiSA_iPKfiiiSC_SC_iiiii,"ax",@progbits
	.align	128
        .global         _ZN4vllm25paged_attention_v1_kernelIffLi96ELi8ELi128ELNS_18Fp8KVCacheDataTypeE0ELb0EEEvPT_PKS2_PKT0_S8_ifPKiSA_iPKfiiiSC_SC_iiiii
        .type           _ZN4vllm25paged_attention_v1_kernelIffLi96ELi8ELi128ELNS_18Fp8KVCacheDataTypeE0ELb0EEEvPT_PKS2_PKT0_S8_ifPKiSA_iPKfiiiSC_SC_iiiii,@function
        .size           _ZN4vllm25paged_attention_v1_kernelIffLi96ELi8ELi128ELNS_18Fp8KVCacheDataTypeE0ELb0EEEvPT_PKS2_PKT0_S8_ifPKiSA_iPKfiiiSC_SC_iiiii,(.L_x_26045 - _ZN4vllm25paged_attention_v1_kernelIffLi96ELi8ELi128ELNS_18Fp8KVCacheDataTypeE0ELb0EEEvPT_PKS2_PKT0_S8_ifPKiSA_iPKfiiiSC_SC_iiiii)
        .other          _ZN4vllm25paged_attention_v1_kernelIffLi96ELi8ELi128ELNS_18Fp8KVCacheDataTypeE0ELb0EEEvPT_PKS2_PKT0_S8_ifPKiSA_iPKfiiiSC_SC_iiiii,@"STO_CUDA_ENTRY STV_DEFAULT"
_ZN4vllm25paged_attention_v1_kernelIffLi96ELi8ELi128ELNS_18Fp8KVCacheDataTypeE0ELb0EEEvPT_PKS2_PKT0_S8_ifPKiSA_iPKfiiiSC_SC_iiiii:
.text._ZN4vllm25paged_attention_v1_kernelIffLi96ELi8ELi128ELNS_18Fp8KVCacheDataTypeE0ELb0EEEvPT_PKS2_PKT0_S8_ifPKiSA_iPKfiiiSC_SC_iiiii:
        /* <DEDUP_REMOVED lines=9> */
[----:B------:R-:W-:Y:S01]  /*0090*/  HFMA2 R38, -RZ, RZ, 0, 0 ;  /* 0x00000000ff267431 */ /* 0x000fe200000001ff */
        /* <DEDUP_REMOVED lines=20> */
[----:B------:R1:W2:Y:S01]  /*01e0*/  LDG.E.CONSTANT R2, desc[UR6][R4.64] ;  /* 0x0000000604027981 */ /* 0x0002a2000c1e9900 */
[----:B------:R-:W3:Y:S01]  /*01f0*/  I2F.RP R7, R14 ;  /* 0x0000000e00077306 */ /* 0x000ee20000209400 */
[----:B------:R-:W4:Y:S02]  /*0200*/  @P0 LDC.64 R10, c[0x0][0x3c0] ;  /* 0x0000f000ff0a0b82 */ /* 0x000f240000000a00 */
[----:B------:R0:W2:Y:S05]  /*0210*/  @!P1 LDG.E.CONSTANT R8, desc[UR6][R8.64] ;  /* 0x0000000608089981 */ /* 0x0000aa000c1e9900 */
[----:B---3--:R-:W3:Y:S01]  /*0220*/  MUFU.RCP R7, R7 ;  /* 0x0000000700077308 */ /* 0x008ee20000001000 */
[----:B-1----:R-:W1:Y:S01]  /*0230*/  LDC R4, c[0x0][0x370] ;  /* 0x0000dc00ff047b82 */ /* 0x002e620000000800 */
[----:B----4-:R-:W-:-:S05]  /*0240*/  @P0 IMAD.WIDE.U32 R10, R3, 0x4, R10 ;  /* 0x00000004030a0825 */ /* 0x010fca00078e000a */
[----:B------:R4:W5:Y:S01]  /*0250*/  @P0 LDG.E.CONSTANT R38, desc[UR6][R10.64] ;  /* 0x000000060a260981 */ /* 0x000962000c1e9900 */
[--C-:B------:R-:W-:Y:S01]  /*0260*/  SHF.R.U32.HI R33, RZ, 0x2, R6.reuse ;  /* 0x00000002ff217819 */ /* 0x100fe20000011606 */
[----:B---3--:R-:W-:Y:S01]  /*0270*/  VIADD R12, R7, 0xffffffe ;  /* 0x0ffffffe070c7836 */ /* 0x008fe20000000000 */
[----:B------:R-:W-:Y:S01]  /*0280*/  SHF.R.U32.HI R40, RZ, 0x5, R6 ;  /* 0x00000005ff287819 */ /* 0x000fe20000011606 */
[----:B0-----:R-:W-:Y:S01]  /*0290*/  IMAD R35, R0, UR4, RZ ;  /* 0x0000000400237c24 */ /* 0x001fe2000f8e02ff */
[----:B------:R-:W-:Y:S01]  /*02a0*/  BSSY B0, `(.L_x_24959) ;  /* 0x00000ad000007945 */ /* 0x000fe20003800000 */
[----:B------:R0:W3:Y:S01]  /*02b0*/  F2I.FTZ.U32.TRUNC.NTZ R13, R12 ;  /* 0x0000000c000d7305 */ /* 0x0000e2000021f000 */
[----:B------:R-:W-:Y:S02]  /*02c0*/  MOV R41, 0xff7fffff ;  /* 0xff7fffff00297802 */ /* 0x000fe40000000f00 */
[----:B------:R-:W-:Y:S02]  /*02d0*/  LOP3.LUT R32, R6, 0x1f, RZ, 0xc0, !PT ;  /* 0x0000001f06207812 */ /* 0x000fe400078ec0ff */
[----:B-1----:R-:W-:Y:S01]  /*02e0*/  IABS R9, R4 ;  /* 0x0000000400097213 */ /* 0x002fe20000000000 */
[----:B0-----:R-:W-:Y:S01]  /*02f0*/  IMAD.MOV.U32 R12, RZ, RZ, RZ ;  /* 0x000000ffff0c7224 */ /* 0x001fe200078e00ff */
[----:B---3--:R-:W-:-:S05]  /*0300*/  IADD3 R5, PT, PT, RZ, -R13, RZ ;  /* 0x8000000dff057210 */ /* 0x008fca0007ffe0ff */
[----:B------:R-:W-:-:S04]  /*0310*/  IMAD R5, R5, R14, RZ ;  /* 0x0000000e05057224 */ /* 0x000fc800078e02ff */
[----:B------:R-:W-:Y:S01]  /*0320*/  IMAD.HI.U32 R13, R13, R5, R12 ;  /* 0x000000050d0d7227 */ /* 0x000fe200078e000c */
[----:B------:R-:W-:-:S05]  /*0330*/  MOV R5, R9 ;  /* 0x0000000900057202 */ /* 0x000fca0000000f00 */
[----:B------:R-:W-:-:S04]  /*0340*/  IMAD.HI.U32 R13, R13, R5, RZ ;  /* 0x000000050d0d7227 */ /* 0x000fc800078e00ff */
[----:B------:R-:W-:-:S04]  /*0350*/  IMAD.MOV R7, RZ, RZ, -R13 ;  /* 0x000000ffff077224 */ /* 0x000fc800078e0a0d */
[C---:B------:R-:W-:Y:S02]  /*0360*/  IMAD R5, R14.reuse, R7, R5 ;  /* 0x000000070e057224 */ /* 0x040fe400078e0205 */
[----:B------:R-:W0:Y:S03]  /*0370*/  S2R R7, SR_CgaCtaId ;  /* 0x0000000000077919 */ /* 0x000e260000008800 */
[----:B------:R-:W-:-:S13]  /*0380*/  ISETP.GT.U32.AND P2, PT, R14, R5, PT ;  /* 0x000000050e00720c */ /* 0x000fda0003f44070 */
[-C--:B------:R-:W-:Y:S01]  /*0390*/  @!P2 IADD3 R5, PT, PT, R5, -R14.reuse, RZ ;  /* 0x8000000e0505a210 */ /* 0x080fe20007ffe0ff */
[----:B------:R-:W-:Y:S01]  /*03a0*/  @!P2 VIADD R13, R13, 0x1 ;  /* 0x000000010d0da836 */ /* 0x000fe20000000000 */
[----:B------:R-:W-:Y:S02]  /*03b0*/  ISETP.NE.AND P2, PT, R15, RZ, PT ;  /* 0x000000ff0f00720c */ /* 0x000fe40003f45270 */
[----:B------:R-:W-:Y:S02]  /*03c0*/  ISETP.GE.U32.AND P0, PT, R5, R14, PT ;  /* 0x0000000e0500720c */ /* 0x000fe40003f06070 */
[----:B------:R-:W-:Y:S02]  /*03d0*/  LOP3.LUT R5, R4, R15, RZ, 0x3c, !PT ;  /* 0x0000000f04057212 */ /* 0x000fe400078e3cff */
[----:B------:R-:W-:Y:S02]  /*03e0*/  IABS R14, R3 ;  /* 0x00000003000e7213 */ /* 0x000fe40000000000 */
[----:B------:R-:W-:-:S07]  /*03f0*/  ISETP.GE.AND P3, PT, R5, RZ, PT ;  /* 0x000000ff0500720c */ /* 0x000fce0003f66270 */
[----:B------:R-:W-:-:S06]  /*0400*/  @P0 IADD3 R13, PT, PT, R13, 0x1, RZ ;  /* 0x000000010d0d0810 */ /* 0x000fcc0007ffe0ff */
[----:B------:R-:W-:Y:S01]  /*0410*/  @!P3 IMAD.MOV R13, RZ, RZ, -R13 ;  /* 0x000000ffff0db224 */ /* 0x000fe200078e0a0d */
[----:B------:R-:W-:-:S04]  /*0420*/  @!P2 LOP3.LUT R13, RZ, R15, RZ, 0x33, !PT ;  /* 0x0000000fff0da212 */ /* 0x000fc800078e33ff */
[-C--:B------:R-:W-:Y:S02]  /*0430*/  IABS R12, R13.reuse ;  /* 0x0000000d000c7213 */ /* 0x080fe40000000000 */
[----:B------:R-:W-:Y:S02]  /*0440*/  IABS R15, R13 ;  /* 0x0000000d000f7213 */ /* 0x000fe40000000000 */
[----:B------:R-:W1:Y:S08]  /*0450*/  I2F.RP R5, R12 ;  /* 0x0000000c00057306 */ /* 0x000e700000209400 */
[----:B-1----:R-:W4:Y:S02]  /*0460*/  MUFU.RCP R5, R5 ;  /* 0x0000000500057308 */ /* 0x002f240000001000 */
[----:B----4-:R-:W-:-:S06]  /*0470*/  IADD3 R10, PT, PT, R5, 0xffffffe, RZ ;  /* 0x0ffffffe050a7810 */ /* 0x010fcc0007ffe0ff */
[----:B------:R1:W3:Y:S02]  /*0480*/  F2I.FTZ.U32.TRUNC.NTZ R11, R10 ;  /* 0x0000000a000b7305 */ /* 0x0002e4000021f000 */
[----:B-1----:R-:W-:Y:S02]  /*0490*/  HFMA2 R10, -RZ, RZ, 0, 0 ;  /* 0x00000000ff0a7431 */ /* 0x002fe400000001ff */
[----:B---3--:R-:W-:-:S04]  /*04a0*/  IMAD.MOV R9, RZ, RZ, -R11 ;  /* 0x000000ffff097224 */ /* 0x008fc800078e0a0b */
[----:B------:R-:W-:-:S04]  /*04b0*/  IMAD R9, R9, R12, RZ ;  /* 0x0000000c09097224 */ /* 0x000fc800078e02ff */
[----:B------:R-:W-:Y:S01]  /*04c0*/  IMAD.HI.U32 R11, R11, R9, R10 ;  /* 0x000000090b0b7227 */ /* 0x000fe200078e000a */
[----:B------:R-:W-:-:S03]  /*04d0*/  LOP3.LUT R10, R6, 0x3, RZ, 0xc0, !PT ;  /* 0x00000003060a7812 */ /* 0x000fc600078ec0ff */
[----:B------:R-:W-:Y:S02]  /*04e0*/  IMAD.MOV R9, RZ, RZ, -R15 ;  /* 0x000000ffff097224 */ /* 0x000fe400078e0a0f */
[----:B------:R-:W-:Y:S01]  /*04f0*/  IMAD.HI.U32 R5, R11, R14, RZ ;  /* 0x0000000e0b057227 */ /* 0x000fe200078e00ff */
[----:B0-----:R-:W-:-:S03]  /*0500*/  LEA R11, R7, R34, 0x18 ;  /* 0x00000022070b7211 */ /* 0x001fc600078ec0ff */
[----:B------:R-:W-:Y:S02]  /*0510*/  IMAD R9, R5, R9, R14 ;  /* 0x0000000905097224 */ /* 0x000fe400078e020e */
[----:B------:R-:W-:Y:S01]  /*0520*/  IMAD R36, R10, 0x60, R11 ;  /* 0x000000600a247824 */ /* 0x000fe200078e020b */
[----:B------:R-:W-:Y:S02]  /*0530*/  LOP3.LUT R10, R3, R13, RZ, 0x3c, !PT ;  /* 0x0000000d030a7212 */ /* 0x000fe400078e3cff */
[----:B------:R-:W-:Y:S02]  /*0540*/  ISETP.GT.U32.AND P2, PT, R12, R9, PT ;  /* 0x000000090c00720c */ /* 0x000fe40003f44070 */
[----:B------:R-:W-:-:S11]  /*0550*/  ISETP.GE.AND P3, PT, R10, RZ, PT ;  /* 0x000000ff0a00720c */ /* 0x000fd60003f66270 */
[----:B------:R-:W-:Y:S01]  /*0560*/  @!P2 IADD3 R9, PT, PT, R9, -R12, RZ ;  /* 0x8000000c0909a210 */ /* 0x000fe20007ffe0ff */
[----:B------:R-:W-:-:S03]  /*0570*/  @!P2 VIADD R5, R5, 0x1 ;  /* 0x000000010505a836 */ /* 0x000fc60000000000 */
[----:B------:R-:W-:Y:S01]  /*0580*/  ISETP.GE.U32.AND P0, PT, R9, R12, PT ;  /* 0x0000000c0900720c */ /* 0x000fe20003f06070 */
[----:B------:R-:W-:-:S12]  /*0590*/  @!P1 IMAD R9, R33, 0x4, R36 ;  /* 0x0000000421099824 */ /* 0x000fd800078e0224 */
[----:B------:R-:W-:-:S05]  /*05a0*/  @P0 IADD3 R5, PT, PT, R5, 0x1, RZ ;  /* 0x0000000105050810 */ /* 0x000fca0007ffe0ff */
[----:B------:R-:W-:Y:S01]  /*05b0*/  @!P3 IMAD.MOV R5, RZ, RZ, -R5 ;  /* 0x000000ffff05b224 */ /* 0x000fe200078e0a05 */
[----:B--2---:R-:W-:-:S04]  /*05c0*/  IADD3 R10, PT, PT, R2, 0x7, RZ ;  /* 0x00000007020a7810 */ /* 0x004fc80007ffe0ff */
[----:B------:R-:W-:Y:S01]  /*05d0*/  SHF.R.S32.HI R11, RZ, 0x1f, R10 ;  /* 0x0000001fff0b7819 */ /* 0x000fe2000001140a */
[----:B------:R0:W-:Y:S01]  /*05e0*/  @!P1 STS [R9], R8 ;  /* 0x0000000809009388 */ /* 0x0001e20000000800 */
[----:B------:R-:W-:Y:S02]  /*05f0*/  BAR.SYNC.DEFER_BLOCKING 0x0 ;  /* 0x0000000000007b1d */ /* 0x000fe40000010000 */
[----:B------:R-:W-:Y:S02]  /*0600*/  LEA.HI R11, R11, R10, RZ, 0x3 ;  /* 0x0000000a0b0b7211 */ /* 0x000fe400078f18ff */
[----:B------:R-:W-:Y:S02]  /*0610*/  ISETP.NE.AND P1, PT, R13, RZ, PT ;  /* 0x000000ff0d00720c */ /* 0x000fe40003f25270 */
[----:B------:R-:W-:-:S04]  /*0620*/  SHF.R.S32.HI R11, RZ, 0x3, R11 ;  /* 0x00000003ff0b7819 */ /* 0x000fc8000001140b */
[----:B------:R-:W-:-:S07]  /*0630*/  ISETP.GE.AND P0, PT, R40, R11, PT ;  /* 0x0000000b2800720c */ /* 0x000fce0003f06270 */
[----:B------:R-:W-:-:S06]  /*0640*/  @!P1 LOP3.LUT R5, RZ, R13, RZ, 0x33, !PT ;  /* 0x0000000dff059212 */ /* 0x000fcc00078e33ff */
[----:B0-----:R-:W-:Y:S05]  /*0650*/  @P0 BRA `(.L_x_24960) ;  /* 0x0000000400c40947 */ /* 0x001fea0003800000 */
[----:B------:R-:W0:Y:S01]  /*0660*/  LDCU UR4, c[0x0][0x3d0] ;  /* 0x00007a00ff0477ac */ /* 0x000e220008000800 */
[----:B------:R-:W-:Y:S01]  /*0670*/  VIADD R42, R34, 0x1a0 ;  /* 0x000001a0222a7836 */ /* 0x000fe20000000000 */
[----:B------:R-:W-:Y:S01]  /*0680*/  SHF.R.U32.HI R6, RZ, 0x3, R6 ;  /* 0x00000003ff067819 */ /* 0x000fe20000011606 */
[----:B------:R-:W1:Y:S01]  /*0690*/  LDS.128 R8, [R36] ;  /* 0x0000000024087984 */ /* 0x000e620000000c00 */
[----:B------:R-:W2:Y:S01]  /*06a0*/  LDCU.64 UR8, c[0x0][0x3a8] ;  /* 0x00007500ff0877ac */ /* 0x000ea20008000a00 */
[----:B------:R-:W-:Y:S01]  /*06b0*/  SHF.L.U32 R34, R33, 0x2, RZ ;  /* 0x0000000221227819 */ /* 0x000fe200000006ff */
[----:B------:R-:W-:Y:S01]  /*06c0*/  IMAD.MOV.U32 R41, RZ, RZ, -0x800001 ;  /* 0xff7fffffff297424 */ /* 0x000fe200078e00ff */
[----:B------:R-:W-:Y:S01]  /*06d0*/  LOP3.LUT R6, R6, 0x7c, RZ, 0xc0, !PT ;  /* 0x0000007c06067812 */ /* 0x000fe200078ec0ff */
[----:B------:R-:W3:Y:S01]  /*06e0*/  LDS.128 R12, [R36+0x10] ;  /* 0x00001000240c7984 */ /* 0x000ee20000000c00 */
[----:B------:R-:W-:Y:S01]  /*06f0*/  LEA R42, R7, R42, 0x18 ;  /* 0x0000002a072a7211 */ /* 0x000fe200078ec0ff */
[----:B------:R-:W-:Y:S01]  /*0700*/  IMAD.MOV.U32 R7, RZ, RZ, RZ ;  /* 0x000000ffff077224 */ /* 0x000fe200078e00ff */
[----:B------:R-:W-:Y:S01]  /*0710*/  LOP3.LUT R37, R34, 0x1c, RZ, 0xc0, !PT ;  /* 0x0000001c22257812 */ /* 0x000fe200078ec0ff */
[----:B------:R-:W4:Y:S01]  /*0720*/  LDS.128 R16, [R36+0x20] ;  /* 0x0000200024107984 */ /* 0x000f220000000c00 */
[----:B------:R-:W-:Y:S01]  /*0730*/  LOP3.LUT R33, R33, 0x7, RZ, 0xc0, !PT ;  /* 0x0000000721217812 */ /* 0x000fe200078ec0ff */
[----:B------:R-:W-:Y:S01]  /*0740*/  IMAD.WIDE R6, R35, 0x4, R6 ;  /* 0x0000000423067825 */ /* 0x000fe200078e0206 */
[C---:B------:R-:W-:Y:S01]  /*0750*/  LEA R37, R40.reuse, R37, 0x5 ;  /* 0x0000002528257211 */ /* 0x040fe200078e28ff */
[----:B------:R-:W1:Y:S01]  /*0760*/  LDS.128 R20, [R36+0x30] ;  /* 0x0000300024147984 */ /* 0x000e620000000c00 */
[----:B------:R-:W-:Y:S01]  /*0770*/  LEA R33, R40, R33, 0x3 ;  /* 0x0000002128217211 */ /* 0x000fe200078e18ff */
[----:B0-----:R-:W-:-:S02]  /*0780*/  IMAD R35, R5, UR4, RZ ;  /* 0x0000000405237c24 */ /* 0x001fc4000f8e02ff */
[----:B------:R-:W0:Y:S01]  /*0790*/  LDS.128 R24, [R36+0x40] ;  /* 0x0000400024187984 */ /* 0x000e220000000c00 */
[----:B------:R-:W-:Y:S01]  /*07a0*/  IMAD.IADD R39, R37, 0x1, R42 ;  /* 0x0000000125277824 */ /* 0x000fe200078e022a */
[----:B------:R-:W-:Y:S01]  /*07b0*/  IADD3 R42, PT, PT, -R2, R33, RZ ;  /* 0x00000021022a7210 */ /* 0x000fe20007ffe1ff */
[----:B------:R-:W-:Y:S01]  /*07c0*/  VIADD R43, R33, 0x1 ;  /* 0x00000001212b7836 */ /* 0x000fe20000000000 */
[----:B------:R2:W0:Y:S02]  /*07d0*/  LDS.128 R28, [R36+0x50] ;  /* 0x00005000241c7984 */ /* 0x0004240000000c00 */
[----:B--2---:R-:W-:Y:S02]  /*07e0*/  IADD3 R36, P1, PT, R6, UR8, RZ ;  /* 0x0000000806247c10 */ /* 0x004fe4000ff3e0ff */
[----:B------:R-:W-:Y:S02]  /*07f0*/  IADD3 R6, P0, PT, R32, R35, RZ ;  /* 0x0000002320067210 */ /* 0x000fe40007f1e0ff */
[----:B------:R-:W-:-:S02]  /*0800*/  IADD3.X R37, PT, PT, R7, UR9, RZ, P1, !PT ;  /* 0x0000000907257c10 */ /* 0x000fc40008ffe4ff */
[----:B------:R-:W-:-:S09]  /*0810*/  LEA.HI.X.SX32 R7, R35, RZ, 0x1, P0 ;  /* 0x000000ff23077211 */ /* 0x000fd200000f0eff */
.L_x_24962:
[----:B------:R-:W2:Y:S02]  /*0820*/  LDG.E.CONSTANT R33, desc[UR6][R36.64] ;  /* 0x0000000624217981 */ /* 0x000ea4000c1e9900 */
[----:B--2---:R-:W-:-:S03]  /*0830*/  IMAD.WIDE R32, R33, UR5, R6 ;  /* 0x0000000521207c25 */ /* 0x004fc6000f8e0206 */
[----:B------:R-:W-:-:S04]  /*0840*/  LEA R34, P0, R32, UR10, 0x2 ;  /* 0x0000000a20227c11 */ /* 0x000fc8000f8010ff */
[----:B------:R-:W-:-:S05]  /*0850*/  LEA.HI.X R35, R32, UR11, R33, 0x2, P0 ;  /* 0x0000000b20237c11 */ /* 0x000fca00080f1421 */
[----:B------:R-:W1:Y:S04]  /*0860*/  LDG.E.CONSTANT R32, desc[UR6][R34.64+0x80] ;  /* 0x0000800622207981 */ /* 0x000e68000c1e9900 */
[----:B------:R-:W2:Y:S04]  /*0870*/  LDG.E.CONSTANT R47, desc[UR6][R34.64] ;  /* 0x00000006222f7981 */ /* 0x000ea8000c1e9900 */
[----:B------:R-:W3:Y:S04]  /*0880*/  LDG.E.CONSTANT R49, desc[UR6][R34.64+0x100] ;  /* 0x0001000622317981 */ /* 0x000ee8000c1e9900 */
[----:B------:R-:W4:Y:S04]  /*0890*/  LDG.E.CONSTANT R46, desc[UR6][R34.64+0x180] ;  /* 0x00018006222e7981 */ /* 0x000f28000c1e9900 */
[----:B------:R-:W4:Y:S04]  /*08a0*/  LDG.E.CONSTANT R45, desc[UR6][R34.64+0x200] ;  /* 0x00020006222d7981 */ /* 0x000f28000c1e9900 */
[----:B------:R-:W4:Y:S04]  /*08b0*/  LDG.E.CONSTANT R44, desc[UR6][R34.64+0x280] ;  /* 0x00028006222c7981 */ /* 0x000f28000c1e9900 */
[----:B------:R-:W4:Y:S04]  /*08c0*/  LDG.E.CONSTANT R33, desc[UR6][R34.64+0x300] ;  /* 0x0003000622217981 */ /* 0x000f28000c1e9900 */
[----:B------:R-:W4:Y:S01]  /*08d0*/  LDG.E.CONSTANT R52, desc[UR6][R34.64+0xb80] ;  /* 0x000b800622347981 */ /* 0x000f22000c1e9900 */
[----:B-1----:R-:W-:-:S03]  /*08e0*/  FMUL.FTZ R51, R32, R9 ;  /* 0x0000000920337220 */ /* 0x002fc60000410000 */
[----:B------:R-:W4:Y:S01]  /*08f0*/  LDG.E.CONSTANT R32, desc[UR6][R34.64+0x380] ;  /* 0x0003800622207981 */ /* 0x000f22000c1e9900 */
[----:B--2---:R-:W-:-:S03]  /*0900*/  FFMA.FTZ R48, R8, R47, R51 ;  /* 0x0000002f08307223 */ /* 0x004fc60000010033 */
[----:B------:R-:W2:Y:S01]  /*0910*/  LDG.E.CONSTANT R47, desc[UR6][R34.64+0x400] ;  /* 0x00040006222f7981 */ /* 0x000ea2000c1e9900 */
[----:B---3--:R-:W-:-:S04]  /*0920*/  FFMA.FTZ R49, R49, R10, R48 ;  /* 0x0000000a31317223 */ /* 0x008fc80000010030 */
[----:B----4-:R-:W-:Y:S02]  /*0930*/  FFMA.FTZ R49, R46, R11, R49 ;  /* 0x0000000b2e317223 */ /* 0x010fe40000010031 */
[----:B------:R-:W3:Y:S02]  /*0940*/  LDG.E.CONSTANT R46, desc[UR6][R34.64+0x480] ;  /* 0x00048006222e7981 */ /* 0x000ee4000c1e9900 */
[----:B------:R-:W-:Y:S02]  /*0950*/  FFMA.FTZ R49, R12, R45, R49 ;  /* 0x0000002d0c317223 */ /* 0x000fe40000010031 */
[----:B------:R-:W4:Y:S02]  /*0960*/  LDG.E.CONSTANT R45, desc[UR6][R34.64+0x500] ;  /* 0x00050006222d7981 */ /* 0x000f24000c1e9900 */
[----:B------:R-:W-:Y:S02]  /*0970*/  FFMA.FTZ R48, R44, R13, R49 ;  /* 0x0000000d2c307223 */ /* 0x000fe40000010031 */
[----:B------:R-:W4:Y:S04]  /*0980*/  LDG.E.CONSTANT R44, desc[UR6][R34.64+0x580] ;  /* 0x00058006222c7981 */ /* 0x000f28000c1e9900 */
[----:B------:R-:W4:Y:S01]  /*0990*/  LDG.E.CONSTANT R49, desc[UR6][R34.64+0x600] ;  /* 0x0006000622317981 */ /* 0x000f22000c1e9900 */
[----:B------:R-:W-:-:S03]  /*09a0*/  FFMA.FTZ R51, R33, R14, R48 ;  /* 0x0000000e21337223 */ /* 0x000fc60000010030 */
[----:B------:R-:W4:Y:S04]  /*09b0*/  LDG.E.CONSTANT R48, desc[UR6][R34.64+0x680] ;  /* 0x0006800622307981 */ /* 0x000f28000c1e9900 */
[----:B------:R-:W4:Y:S01]  /*09c0*/  LDG.E.CONSTANT R33, desc[UR6][R34.64+0x700] ;  /* 0x0007000622217981 */ /* 0x000f22000c1e9900 */
[----:B------:R-:W-:-:S03]  /*09d0*/  FFMA.FTZ R51, R32, R15, R51 ;  /* 0x0000000f20337223 */ /* 0x000fc60000010033 */
[----:B------:R-:W4:Y:S01]  /*09e0*/  LDG.E.CONSTANT R32, desc[UR6][R34.64+0x780] ;  /* 0x0007800622207981 */ /* 0x000f22000c1e9900 */
[----:B--2---:R-:W-:-:S04]  /*09f0*/  FFMA.FTZ R47, R16, R47, R51 ;  /* 0x0000002f102f7223 */ /* 0x004fc80000010033 */
[----:B---3--:R-:W-:-:S04]  /*0a00*/  FFMA.FTZ R46, R46, R17, R47 ;  /* 0x000000112e2e7223 */ /* 0x008fc8000001002f */
[----:B----4-:R-:W-:Y:S02]  /*0a10*/  FFMA.FTZ R47, R45, R18, R46 ;  /* 0x000000122d2f7223 */ /* 0x010fe4000001002e */
[----:B------:R-:W0:Y:S02]  /*0a20*/  LDG.E.CONSTANT R45, desc[UR6][R34.64+0x800] ;  /* 0x00080006222d7981 */ /* 0x000e24000c1e9900 */
[----:B------:R-:W-:Y:S02]  /*0a30*/  FFMA.FTZ R47, R44, R19, R47 ;  /* 0x000000132c2f7223 */ /* 0x000fe4000001002f */
[----:B------:R-:W2:Y:S02]  /*0a40*/  LDG.E.CONSTANT R44, desc[UR6][R34.64+0x880] ;  /* 0x00088006222c7981 */ /* 0x000ea4000c1e9900 */
[----:B------:R-:W-:Y:S02]  /*0a50*/  FFMA.FTZ R49, R20, R49, R47 ;  /* 0x0000003114317223 */ /* 0x000fe4000001002f */
[----:B------:R-:W3:Y:S02]  /*0a60*/  LDG.E.CONSTANT R47, desc[UR6][R34.64+0x900] ;  /* 0x00090006222f7981 */ /* 0x000ee4000c1e9900 */
[----:B------:R-:W-:-:S02]  /*0a70*/  FFMA.FTZ R48, R48, R21, R49 ;  /* 0x0000001530307223 */ /* 0x000fc40000010031 */
[----:B------:R-:W4:Y:S04]  /*0a80*/  LDG.E.CONSTANT R46, desc[UR6][R34.64+0x980] ;  /* 0x00098006222e7981 */ /* 0x000f28000c1e9900 */
[----:B------:R-:W4:Y:S01]  /*0a90*/  LDG.E.CONSTANT R49, desc[UR6][R34.64+0xa00] ;  /* 0x000a000622317981 */ /* 0x000f22000c1e9900 */
[----:B------:R-:W-:-:S03]  /*0aa0*/  FFMA.FTZ R51, R33, R22, R48 ;  /* 0x0000001621337223 */ /* 0x000fc60000010030 */
[----:B------:R-:W4:Y:S04]  /*0ab0*/  LDG.E.CONSTANT R48, desc[UR6][R34.64+0xa80] ;  /* 0x000a800622307981 */ /* 0x000f28000c1e9900 */
[----:B------:R1:W4:Y:S01]  /*0ac0*/  LDG.E.CONSTANT R33, desc[UR6][R34.64+0xb00] ;  /* 0x000b000622217981 */ /* 0x000322000c1e9900 */
[----:B------:R-:W1:Y:S01]  /*0ad0*/  S2R R50, SR_TID.X ;  /* 0x0000000000327919 */ /* 0x000e620000002100 */
[----:B------:R-:W-:Y:S01]  /*0ae0*/  UMOV UR4, 0xffffffff ;  /* 0xffffffff00047882 */ /* 0x000fe20000000000 */
[----:B-----5:R-:W-:Y:S02]  /*0af0*/  FSETP.NEU.FTZ.AND P0, PT, R38, RZ, PT ;  /* 0x000000ff2600720b */ /* 0x020fe40003f1d000 */
[----:B-1----:R-:W-:-:S04]  /*0b00*/  LOP3.LUT R50, R50, 0x3, RZ, 0xc0, !PT ;  /* 0x0000000332327812 */ /* 0x002fc800078ec0ff */
[----:B------:R-:W-:Y:S01]  /*0b10*/  ISETP.NE.AND P1, PT, R50, RZ, PT ;  /* 0x000000ff3200720c */ /* 0x000fe20003f25270 */
[----:B------:R-:W-:-:S04]  /*0b20*/  FFMA.FTZ R51, R32, R23, R51 ;  /* 0x0000001720337223 */ /* 0x000fc80000010033 */
[----:B0-----:R-:W-:-:S04]  /*0b30*/  FFMA.FTZ R45, R24, R45, R51 ;  /* 0x0000002d182d7223 */ /* 0x001fc80000010033 */
[----:B--2---:R-:W-:-:S04]  /*0b40*/  FFMA.FTZ R44, R44, R25, R45 ;  /* 0x000000192c2c7223 */ /* 0x004fc8000001002d */
[----:B---3--:R-:W-:-:S04]  /*0b50*/  FFMA.FTZ R47, R47, R26, R44 ;  /* 0x0000001a2f2f7223 */ /* 0x008fc8000001002c */
[----:B----4-:R-:W-:Y:S01]  /*0b60*/  FFMA.FTZ R47, R46, R27, R47 ;  /* 0x0000001b2e2f7223 */ /* 0x010fe2000001002f */
[----:B------:R-:W-:-:S03]  /*0b70*/  IADD3 R32, PT, PT, R2, 0x7, RZ ;  /* 0x0000000702207810 */ /* 0x000fc60007ffe0ff */
[----:B------:R-:W-:Y:S01]  /*0b80*/  FFMA.FTZ R47, R28, R49, R47 ;  /* 0x000000311c2f7223 */ /* 0x000fe2000001002f */
[----:B------:R-:W-:-:S03]  /*0b90*/  SHF.R.S32.HI R35, RZ, 0x1f, R32 ;  /* 0x0000001fff237819 */ /* 0x000fc60000011420 */
[----:B------:R-:W-:Y:S01]  /*0ba0*/  FFMA.FTZ R48, R48, R29, R47 ;  /* 0x0000001d30307223 */ /* 0x000fe2000001002f */
[----:B------:R-:W-:-:S03]  /*0bb0*/  LEA.HI R35, R35, R32, RZ, 0x3 ;  /* 0x0000002023237211 */ /* 0x000fc600078f18ff */
[----:B------:R-:W-:-:S04]  /*0bc0*/  FFMA.FTZ R33, R33, R30, R48 ;  /* 0x0000001e21217223 */ /* 0x000fc80000010030 */
[----:B------:R-:W-:Y:S01]  /*0bd0*/  FFMA.FTZ R52, R52, R31, R33 ;  /* 0x0000001f34347223 */ /* 0x000fe20000010021 */
[----:B------:R-:W-:Y:S01]  /*0be0*/  SHF.R.S32.HI R33, RZ, 0x3, R35 ;  /* 0x00000003ff217819 */ /* 0x000fe20000011423 */
[----:B------:R-:W-:Y:S06]  /*0bf0*/  BRA.DIV UR4, `(.L_x_24961) ;  /* 0x0000002a04ec7947 */ /* 0x000fec000b800000 */
[----:B------:R-:W0:Y:S02]  /*0c00*/  SHFL.BFLY PT, R35, R52, 0x2, 0x1f ;  /* 0x0c401f0034237f89 */ /* 0x000e2400000e0000 */
[----:B0-----:R-:W-:-:S05]  /*0c10*/  FADD.FTZ R35, R52, R35 ;  /* 0x0000002334237221 */ /* 0x001fca0000010000 */
[----:B------:R0:W1:Y:S02]  /*0c20*/  SHFL.BFLY PT, R32, R35, 0x1, 0x1f ;  /* 0x0c201f0023207f89 */ /* 0x00006400000e0000 */
.L_x_24994:
[----:B------:R-:W-:Y:S02]  /*0c30*/  VIADD R34, R42, 0x1 ;  /* 0x000000012a227836 */ /* 0x000fe40000000000 */
[----:B-1----:R-:W-:Y:S01]  /*0c40*/  FADD.FTZ R32, R35, R32 ;  /* 0x0000002023207221 */ /* 0x002fe20000010000 */
[----:B------:R-:W-:Y:S01]  /*0c50*/  VIADD R40, R40, 0x4 ;  /* 0x0000000428287836 */ /* 0x000fe20000000000 */
[C---:B0-----:R-:W-:Y:S01]  /*0c60*/  @!P1 IADD3 R35, PT, PT, R43.reuse, -0x1, RZ ;  /* 0xffffffff2b239810 */ /* 0x041fe20007ffe0ff */
[----:B------:R-:W-:Y:S01]  /*0c70*/  VIADD R43, R43, 0x20 ;  /* 0x000000202b2b7836 */ /* 0x000fe20000000000 */
[----:B------:R-:W-:Y:S02]  /*0c80*/  I2FP.F32.S32 R45, R34 ;  /* 0x00000022002d7245 */ /* 0x000fe40000201400 */
[----:B------:R-:W-:Y:S02]  /*0c90*/  ISETP.GE.AND P2, PT, R40, R33, PT ;  /* 0x000000212800720c */ /* 0x000fe40003f46270 */
[----:B------:R-:W-:Y:S01]  /*0ca0*/  ISETP.GE.OR P3, PT, R35, R2, P1 ;  /* 0x000000022300720c */ /* 0x000fe20000f66670 */
        /* <DEDUP_REMOVED lines=9> */
[----:B------:R-:W-:Y:S01]  /*0d40*/  IADD3.X R37, PT, PT, RZ, R37, RZ, P0, !PT ;  /* 0x00000025ff257210 */ /* 0x000fe200007fe4ff */
[----:B0-----:R-:W-:Y:S01]  /*0d50*/  VIADD R39, R39, 0x80 ;  /* 0x0000008027277836 */ /* 0x001fe20000000000 */
[----:B------:R-:W-:Y:S07]  /*0d60*/  @!P2 BRA `(.L_x_24962) ;  /* 0xfffffff800aca947 */ /* 0x000fee000383ffff */
.L_x_24960:
[----:B------:R-:W-:Y:S05]  /*0d70*/  BSYNC B0 ;  /* 0x0000000000007941 */ /* 0x000fea0003800000 */
.L_x_24959:
        /* <DEDUP_REMOVED lines=10> */
.L_x_24999:
        /* <DEDUP_REMOVED lines=45> */
.L_x_24968:
        /* <DEDUP_REMOVED lines=11> */
.L_x_24967:
[----:B------:R-:W-:Y:S05]  /*11a0*/  BSYNC.RECONVERGENT B1 ;  /* 0x0000000000017941 */ /* 0x000fea0003800200 */
.L_x_24966:
        /* <DEDUP_REMOVED lines=10> */
[----:B------:R-:W-:Y:S02]  /*1250*/  PLOP3.LUT P0, PT, PT, PT, PT, 0x8, 0x80 ;  /* 0x000000000080781c */ /* 0x000fe40003f0e170 */
[----:B------:R-:W-:-:S11]  /*1260*/  IADD3 R15, PT, PT, R11, -0x600, RZ ;  /* 0xfffffa000b0f7810 */ /* 0x000fd60007ffe0ff */
.L_x_24971:
[----:B------:R-:W0:Y:S01]  /*1270*/  LDS R23, [R13+0x200] ;  /* 0x000200000d177984 */ /* 0x000e220000000800 */
[----:B------:R-:W-:-:S03]  /*1280*/  VIADD R14, R14, 0x800 ;  /* 0x000008000e0e7836 */ /* 0x000fc60000000000 */
[----:B------:R-:W1:Y:S02]  /*1290*/  LDS R17, [R13+-0x400] ;  /* 0xfffc00000d117984 */ /* 0x000e640000000800 */
[----:B------:R-:W-:Y:S02]  /*12a0*/  ISETP.GE.AND P4, PT, R14, R15, PT ;  /* 0x0000000f0e00720c */ /* 0x000fe40003f86270 */
[----:B------:R-:W2:Y:S04]  /*12b0*/  LDS R19, [R13+-0x200] ;  /* 0xfffe00000d137984 */ /* 0x000ea80000000800 */
[----:B------:R-:W3:Y:S04]  /*12c0*/  LDS R25, [R13+0x400] ;  /* 0x000400000d197984 */ /* 0x000ee80000000800 */
[----:B------:R-:W4:Y:S04]  /*12d0*/  LDS R21, [R13] ;  /* 0x000000000d157984 */ /* 0x000f280000000800 */
        /* <DEDUP_REMOVED lines=22> */
[C---:B-----5:R-:W-:Y:S02]  /*1440*/  FADD.FTZ R27, -R10.reuse, R27 ;  /* 0x0000001b0a1b7221 */ /* 0x060fe40000010100 */
[----:B------:R-:W5:Y:S01]  /*1450*/  LDS R21, [R13+0x1a00] ;  /* 0x001a00000d157984 */ /* 0x000f620000000800 */
        /* <DEDUP_REMOVED lines=31> */
[----:B-----5:R-:W-:Y:S01]  /*1650*/  FADD.FTZ R21, -R10, R21 ;  /* 0x000000150a157221 */ /* 0x020fe20000010100 */
        /* <DEDUP_REMOVED lines=37> */
.L_x_24970:
[----:B------:R-:W-:Y:S05]  /*18b0*/  BSYNC.RECONVERGENT B1 ;  /* 0x0000000000017941 */ /* 0x000fea0003800200 */
.L_x_24969:
        /* <DEDUP_REMOVED lines=55> */
.L_x_24973:
[----:B------:R-:W-:Y:S05]  /*1c30*/  BSYNC.RECONVERGENT B1 ;  /* 0x0000000000017941 */ /* 0x000fea0003800200 */
.L_x_24972:
        /* <DEDUP_REMOVED lines=26> */
.L_x_24965:
[----:B------:R-:W-:Y:S05]  /*1de0*/  BSYNC.RECONVERGENT B0 ;  /* 0x0000000000007941 */ /* 0x000fea0003800200 */
.L_x_24964:
        /* <DEDUP_REMOVED lines=39> */
.L_x_24978:
[----:B------:R-:W0:Y:S01]  /*2060*/  LDS R9, [R12] ;  /* 0x000000000c097984 */ /* 0x000e220000000800 */
[----:B------:R-:W-:-:S05]  /*2070*/  VIADD R13, R13, 0x1 ;  /* 0x000000010d0d7836 */ /* 0x000fca0000000000 */
[----:B------:R-:W-:Y:S01]  /*2080*/  ISETP.NE.AND P0, PT, R13, RZ, PT ;  /* 0x000000ff0d00720c */ /* 0x000fe20003f05270 */
[----:B0-----:R-:W-:-:S05]  /*2090*/  FMUL.FTZ R9, R9, R8 ;  /* 0x0000000809097220 */ /* 0x001fca0000410000 */
[----:B------:R0:W-:Y:S02]  /*20a0*/  STS [R12], R9 ;  /* 0x000000090c007388 */ /* 0x0001e40000000800 */
[----:B0-----:R-:W-:-:S05]  /*20b0*/  IADD3 R12, PT, PT, R12, 0x200, RZ ;  /* 0x000002000c0c7810 */ /* 0x001fca0007ffe0ff */
[----:B------:R-:W-:Y:S05]  /*20c0*/  @P0 BRA `(.L_x_24978) ;  /* 0xfffffffc00e40947 */ /* 0x000fea000383ffff */
.L_x_24977:
[----:B------:R-:W-:Y:S05]  /*20d0*/  BSYNC.RECONVERGENT B1 ;  /* 0x0000000000017941 */ /* 0x000fea0003800200 */
.L_x_24976:
        /* <DEDUP_REMOVED lines=12> */
.L_x_24981:
        /* <DEDUP_REMOVED lines=52> */
.L_x_24980:
[----:B------:R-:W-:Y:S05]  /*24e0*/  BSYNC.RECONVERGENT B1 ;  /* 0x0000000000017941 */ /* 0x000fea0003800200 */
.L_x_24979:
        /* <DEDUP_REMOVED lines=31> */
.L_x_24983:
[----:B------:R-:W-:Y:S05]  /*26e0*/  BSYNC.RECONVERGENT B1 ;  /* 0x0000000000017941 */ /* 0x000fea0003800200 */
.L_x_24982:
        /* <DEDUP_REMOVED lines=14> */
.L_x_24975:
[----:B------:R-:W-:Y:S05]  /*27d0*/  BSYNC.RECONVERGENT B0 ;  /* 0x0000000000007941 */ /* 0x000fea0003800200 */
.L_x_24974:
[----:B01----:R-:W-:Y:S01]  /*27e0*/  VIADD R8, R2, 0x7 ;  /* 0x0000000702087836 */ /* 0x003fe20000000000 */
[----:B------:R-:W-:Y:S01]  /*27f0*/  BAR.SYNC.DEFER_BLOCKING 0x0 ;  /* 0x0000000000007b1d */ /* 0x000fe20000010000 */
[----:B------:R-:W-:Y:S01]  /*2800*/  HFMA2 R41, -RZ, RZ, 0, 0 ;  /* 0x00000000ff297431 */ /* 0x000fe200000001ff */
[----:B------:R-:W-:Y:S02]  /*2810*/  MOV R43, RZ ;  /* 0x000000ff002b7202 */ /* 0x000fe40000000f00 */
        /* <DEDUP_REMOVED lines=11> */
[----:B------:R-:W-:Y:S01]  /*28d0*/  SHF.R.U32.HI R8, RZ, 0x3, R40 ;  /* 0x00000003ff087819 */ /* 0x000fe20000011628 */
[----:B------:R-:W-:Y:S01]  /*28e0*/  IMAD.SHL.U32 R10, R40, 0x10, RZ ;  /* 0x00000010280a7824 */ /* 0x000fe200078e00ff */
[----:B------:R-:W-:Y:S01]  /*28f0*/  MOV R9, RZ ;  /* 0x000000ff00097202 */ /* 0x000fe20000000f00 */
[----:B------:R-:W1:Y:S01]  /*2900*/  LDCU.64 UR10, c[0x0][0x3a8] ;  /* 0x00007500ff0a77ac */ /* 0x000e620008000a00 */
[----:B------:R-:W-:Y:S01]  /*2910*/  LOP3.LUT R8, R8, 0x7c, RZ, 0xc0, !PT ;  /* 0x0000007c08087812 */ /* 0x000fe200078ec0ff */
[----:B------:R-:W-:Y:S01]  /*2920*/  VIADD R48, R39, 0x1 ;  /* 0x0000000127307836 */ /* 0x000fe20000000000 */
[----:B------:R-:W-:Y:S01]  /*2930*/  SHF.L.U32 R51, R40, 0x2, RZ ;  /* 0x0000000228337819 */ /* 0x000fe200000006ff */
[----:B------:R-:W2:Y:S01]  /*2940*/  LDCU UR8, c[0x0][0x3d0] ;  /* 0x00007a00ff0877ac */ /* 0x000ea20008000800 */
[----:B------:R-:W-:Y:S01]  /*2950*/  LOP3.LUT R10, R10, 0x10, RZ, 0xe2, !PT ;  /* 0x000000100a0a7812 */ /* 0x000fe200078ee2ff */
[----:B------:R-:W-:Y:S01]  /*2960*/  IMAD.MOV.U32 R41, RZ, RZ, RZ ;  /* 0x000000ffff297224 */ /* 0x000fe200078e00ff */
[----:B------:R-:W-:-:S02]  /*2970*/  IADD3 R7, PT, PT, R7, 0x1a0, RZ ;  /* 0x000001a007077810 */ /* 0x000fc40007ffe0ff */
[C---:B------:R-:W-:Y:S01]  /*2980*/  IADD3 R53, PT, PT, R39.reuse, -R42, RZ ;  /* 0x8000002a27357210 */ /* 0x040fe20007ffe0ff */
[----:B------:R-:W-:Y:S01]  /*2990*/  IMAD R10, R39, 0x20, R10 ;  /* 0x00000020270a7824 */ /* 0x000fe200078e020a */
[----:B------:R-:W-:Y:S01]  /*29a0*/  LEA R7, R6, R7, 0x18 ;  /* 0x0000000706077211 */ /* 0x000fe200078ec0ff */
[----:B0-----:R-:W-:-:S03]  /*29b0*/  IMAD R11, R0, UR12, RZ ;  /* 0x0000000c000b7c24 */ /* 0x001fc6000f8e02ff */
[----:B------:R-:W-:Y:S01]  /*29c0*/  IADD3 R50, PT, PT, R7, R10, RZ ;  /* 0x0000000a07327210 */ /* 0x000fe20007ffe0ff */
[----:B------:R-:W-:-:S04]  /*29d0*/  IMAD.WIDE R8, R11, 0x4, R8 ;  /* 0x000000040b087825 */ /* 0x000fc800078e0208 */
[----:B--2---:R-:W-:Y:S01]  /*29e0*/  IMAD R6, R5, UR8, RZ ;  /* 0x0000000805067c24 */ /* 0x004fe2000f8e02ff */
[----:B-1----:R-:W-:Y:S02]  /*29f0*/  IADD3 R52, P0, PT, R8, UR10, RZ ;  /* 0x0000000a08347c10 */ /* 0x002fe4000ff1e0ff */
[----:B------:R-:W-:Y:S02]  /*2a00*/  LOP3.LUT R8, R51, 0x4, RZ, 0xc0, !PT ;  /* 0x0000000433087812 */ /* 0x000fe400078ec0ff */
[----:B------:R-:W-:Y:S02]  /*2a10*/  IADD3.X R49, PT, PT, R9, UR11, RZ, P0, !PT ;  /* 0x0000000b09317c10 */ /* 0x000fe400087fe4ff */
[----:B------:R-:W-:Y:S02]  /*2a20*/  LEA R8, R39, R8, 0x3 ;  /* 0x0000000827087211 */ /* 0x000fe400078e18ff */
[----:B------:R-:W-:Y:S02]  /*2a30*/  LOP3.LUT R51, R51, 0x7c, RZ, 0xc0, !PT ;  /* 0x0000007c33337812 */ /* 0x000fe400078ec0ff */
[----:B------:R-:W-:-:S02]  /*2a40*/  SHF.R.S32.HI R7, RZ, 0x1f, R6 ;  /* 0x0000001fff077819 */ /* 0x000fc40000011406 */
[----:B------:R-:W-:-:S07]  /*2a50*/  IADD3 R5, PT, PT, R8, 0x1, RZ ;  /* 0x0000000108057810 */ /* 0x000fce0007ffe0ff */
.L_x_24986:
[----:B------:R-:W-:Y:S01]  /*2a60*/  MOV R24, R52 ;  /* 0x0000003400187202 */ /* 0x000fe20000000f00 */
[----:B------:R-:W-:Y:S01]  /*2a70*/  IMAD.MOV.U32 R25, RZ, RZ, R49 ;  /* 0x000000ffff197224 */ /* 0x000fe200078e0031 */
[----:B------:R-:W0:Y:S04]  /*2a80*/  LDS.128 R16, [R50] ;  /* 0x0000000032107984 */ /* 0x000e280000000c00 */
        /* <DEDUP_REMOVED lines=10> */
[C---:B------:R-:W-:Y:S01]  /*2b30*/  @!P2 VIADD R33, R5.reuse, 0x2 ;  /* 0x000000020521a836 */ /* 0x040fe20000000000 */
[----:B------:R-:W-:-:S02]  /*2b40*/  IADD3 R29, PT, PT, R5, -0x1, RZ ;  /* 0xffffffff051d7810 */ /* 0x000fc40007ffe0ff */
[----:B------:R-:W5:Y:S01]  /*2b50*/  LDG.E.128.CONSTANT R24, desc[UR6][R36.64+0x600] ;  /* 0x0006000624187981 */ /* 0x000f62000c1e9d00 */
[-C--:B------:R-:W-:Y:S02]  /*2b60*/  @!P2 ISETP.GE.AND P0, PT, R5, R2.reuse, PT ;  /* 0x000000020500a20c */ /* 0x080fe40003f06270 */
[-C--:B------:R-:W-:Y:S02]  /*2b70*/  @!P2 ISETP.GE.AND P1, PT, R29, R2.reuse, PT ;  /* 0x000000021d00a20c */ /* 0x080fe40003f26270 */
[-C--:B------:R-:W-:Y:S02]  /*2b80*/  @!P2 ISETP.GE.AND P5, PT, R33, R2.reuse, PT ;  /* 0x000000022100a20c */ /* 0x080fe40003fa6270 */
[----:B------:R-:W-:Y:S02]  /*2b90*/  @!P2 IADD3 R33, PT, PT, R5, 0x1, RZ ;  /* 0x000000010521a810 */ /* 0x000fe40007ffe0ff */
[CC--:B------:R-:W-:Y:S02]  /*2ba0*/  @!P2 ISETP.GE.AND P6, PT, R29.reuse, R2.reuse, PT ;  /* 0x000000021d00a20c */ /* 0x0c0fe40003fc6270 */
[----:B------:R-:W-:-:S02]  /*2bb0*/  @!P2 ISETP.GE.AND P4, PT, R29, R2, PT ;  /* 0x000000021d00a20c */ /* 0x000fc40003f86270 */
[-C--:B------:R-:W-:Y:S02]  /*2bc0*/  @!P2 ISETP.GE.AND P3, PT, R29, R2.reuse, PT ;  /* 0x000000021d00a20c */ /* 0x080fe40003f66270 */
[----:B--2---:R-:W-:Y:S02]  /*2bd0*/  @!P2 FSEL R9, R9, RZ, !P0 ;  /* 0x000000ff0909a208 */ /* 0x004fe40004000000 */
[----:B------:R-:W-:Y:S02]  /*2be0*/  @!P2 FSEL R8, R8, RZ, !P1 ;  /* 0x000000ff0808a208 */ /* 0x000fe40004800000 */
[CC--:B------:R-:W-:Y:S02]  /*2bf0*/  @!P2 ISETP.GE.AND P0, PT, R29.reuse, R2.reuse, PT ;  /* 0x000000021d00a20c */ /* 0x0c0fe40003f06270 */
[-C--:B------:R-:W-:Y:S02]  /*2c00*/  @!P2 ISETP.GE.AND P1, PT, R29, R2.reuse, PT ;  /* 0x000000021d00a20c */ /* 0x080fe40003f26270 */
[----:B------:R-:W-:Y:S01]  /*2c10*/  @!P2 FSEL R11, R11, RZ, !P5 ;  /* 0x000000ff0b0ba208 */ /* 0x000fe20006800000 */
[----:B------:R-:W2:Y:S01]  /*2c20*/  LDG.E.128.CONSTANT R28, desc[UR6][R36.64+0x800] ;  /* 0x00080006241c7981 */ /* 0x000ea2000c1e9d00 */
[----:B------:R-:W-:-:S03]  /*2c30*/  @!P2 ISETP.GE.AND P5, PT, R33, R2, PT ;  /* 0x000000022100a20c */ /* 0x000fc60003fa6270 */
[----:B------:R-:W2:Y:S01]  /*2c40*/  LDG.E.128.CONSTANT R32, desc[UR6][R36.64+0xa00] ;  /* 0x000a000624207981 */ /* 0x000ea2000c1e9d00 */
[----:B0-----:R-:W-:Y:S01]  /*2c50*/  FMUL.FTZ R9, R17, R9 ;  /* 0x0000000911097220 */ /* 0x001fe20000410000 */
[----:B------:R-:W-:Y:S02]  /*2c60*/  @!P2 FSEL R10, R10, RZ, !P5 ;  /* 0x000000ff0a0aa208 */ /* 0x000fe40006800000 */
[----:B------:R-:W-:Y:S01]  /*2c70*/  @!P2 ISETP.GE.AND P5, PT, R5, R2, PT ;  /* 0x000000020500a20c */ /* 0x000fe20003fa6270 */
[----:B------:R-:W-:-:S03]  /*2c80*/  FFMA.FTZ R9, R16, R8, R9 ;  /* 0x0000000810097223 */ /* 0x000fc60000010009 */
[----:B---3--:R-:W-:Y:S01]  /*2c90*/  @!P2 FSEL R13, R13, RZ, !P5 ;  /* 0x000000ff0d0da208 */ /* 0x008fe20006800000 */
[----:B------:R-:W-:-:S04]  /*2ca0*/  FFMA.FTZ R10, R18, R10, R9 ;  /* 0x0000000a120a7223 */ /* 0x000fc80000010009 */
[----:B------:R-:W-:Y:S01]  /*2cb0*/  FMUL.FTZ R9, R17, R13 ;  /* 0x0000000d11097220 */ /* 0x000fe20000410000 */
[----:B------:R-:W-:Y:S01]  /*2cc0*/  FFMA.FTZ R10, R19, R11, R10 ;  /* 0x0000000b130a7223 */ /* 0x000fe2000001000a */
[----:B------:R-:W-:Y:S01]  /*2cd0*/  @!P2 VIADD R13, R5, 0x1 ;  /* 0x00000001050da836 */ /* 0x000fe20000000000 */
[----:B------:R-:W-:Y:S02]  /*2ce0*/  IADD3 R11, PT, PT, R48, 0x3, RZ ;  /* 0x00000003300b7810 */ /* 0x000fe40007ffe0ff */
[----:B------:R-:W-:Y:S02]  /*2cf0*/  @!P2 FSEL R12, R12, RZ, !P0 ;  /* 0x000000ff0c0ca208 */ /* 0x000fe40004000000 */
[----:B------:R-:W-:Y:S02]  /*2d00*/  ISETP.GE.AND P0, PT, R11, R42, PT ;  /* 0x0000002a0b00720c */ /* 0x000fe40003f06270 */
[----:B------:R-:W-:Y:S02]  /*2d10*/  @!P2 ISETP.GE.AND P5, PT, R13, R2, PT ;  /* 0x000000020d00a20c */ /* 0x000fe40003fa6270 */
[----:B------:R-:W-:-:S02]  /*2d20*/  @!P2 IADD3 R11, PT, PT, R5, 0x2, RZ ;  /* 0x00000002050ba810 */ /* 0x000fc40007ffe0ff */
[----:B------:R-:W-:Y:S02]  /*2d30*/  @!P2 FSEL R14, R14, RZ, !P5 ;  /* 0x000000ff0e0ea208 */ /* 0x000fe40006800000 */
[-C--:B------:R-:W-:Y:S02]  /*2d40*/  @!P2 ISETP.GE.AND P5, PT, R11, R2.reuse, PT ;  /* 0x000000020b00a20c */ /* 0x080fe40003fa6270 */
[----:B------:R-:W-:Y:S02]  /*2d50*/  @!P2 IADD3 R11, PT, PT, R5, 0x1, RZ ;  /* 0x00000001050ba810 */ /* 0x000fe40007ffe0ff */
[----:B------:R-:W-:Y:S02]  /*2d60*/  @!P2 FSEL R15, R15, RZ, !P5 ;  /* 0x000000ff0f0fa208 */ /* 0x000fe40006800000 */
[----:B------:R-:W-:Y:S01]  /*2d70*/  @!P2 ISETP.GE.AND P5, PT, R11, R2, PT ;  /* 0x000000020b00a20c */ /* 0x000fe20003fa6270 */
[----:B------:R-:W-:Y:S01]  /*2d80*/  @!P2 VIADD R11, R5, 0x2 ;  /* 0x00000002050ba836 */ /* 0x000fe20000000000 */
[----:B----4-:R-:W-:-:S02]  /*2d90*/  @!P2 FSEL R20, R20, RZ, !P6 ;  /* 0x000000ff1414a208 */ /* 0x010fc40007000000 */
        /* <DEDUP_REMOVED lines=17> */
[----:B------:R-:W-:Y:S01]  /*2eb0*/  @!P2 IADD3 R11, PT, PT, R5, 0x1, RZ ;  /* 0x00000001050ba810 */ /* 0x000fe20007ffe0ff */
[C---:B------:R-:W-:Y:S01]  /*2ec0*/  FMUL.FTZ R21, R17.reuse, R21 ;  /* 0x0000001511157220 */ /* 0x040fe20000410000 */
[----:B------:R-:W-:Y:S01]  /*2ed0*/  FMUL.FTZ R25, R17, R25 ;  /* 0x0000001911197220 */ /* 0x000fe20000410000 */
[----:B------:R-:W-:-:S02]  /*2ee0*/  FFMA.FTZ R9, R16, R12, R9 ;  /* 0x0000000c10097223 */ /* 0x000fc40000010009 */
[C---:B------:R-:W-:Y:S01]  /*2ef0*/  FFMA.FTZ R21, R16.reuse, R20, R21 ;  /* 0x0000001410157223 */ /* 0x040fe20000010015 */
[----:B------:R-:W-:Y:S01]  /*2f00*/  FFMA.FTZ R25, R16, R24, R25 ;  /* 0x0000001810197223 */ /* 0x000fe20000010019 */
[C---:B------:R-:W-:Y:S01]  /*2f10*/  FFMA.FTZ R14, R18.reuse, R14, R9 ;  /* 0x0000000e120e7223 */ /* 0x040fe20000010009 */
[----:B------:R-:W-:Y:S01]  /*2f20*/  @!P2 FSEL R27, R27, RZ, !P6 ;  /* 0x000000ff1b1ba208 */ /* 0x000fe20007000000 */
[C---:B------:R-:W-:Y:S01]  /*2f30*/  FFMA.FTZ R22, R18.reuse, R22, R21 ;  /* 0x0000001612167223 */ /* 0x040fe20000010015 */
[----:B------:R-:W-:Y:S01]  /*2f40*/  FFMA.FTZ R26, R18, R26, R25 ;  /* 0x0000001a121a7223 */ /* 0x000fe20000010019 */
[C---:B------:R-:W-:Y:S02]  /*2f50*/  FFMA.FTZ R14, R19.reuse, R15, R14 ;  /* 0x0000000f130e7223 */ /* 0x040fe4000001000e */
[C---:B------:R-:W-:Y:S01]  /*2f60*/  FFMA.FTZ R23, R19.reuse, R23, R22 ;  /* 0x0000001713177223 */ /* 0x040fe20000010016 */
[----:B------:R-:W-:Y:S01]  /*2f70*/  FFMA.FTZ R26, R19, R27, R26 ;  /* 0x0000001b131a7223 */ /* 0x000fe2000001001a */
        /* <DEDUP_REMOVED lines=8> */
[CC--:B------:R-:W-:Y:S02]  /*3000*/  @!P2 ISETP.GE.AND P3, PT, R5.reuse, R2.reuse, PT ;  /* 0x000000020500a20c */ /* 0x0c0fe40003f66270 */
[----:B------:R-:W-:Y:S02]  /*3010*/  @!P2 FSEL R32, R32, RZ, !P1 ;  /* 0x000000ff2020a208 */ /* 0x000fe40004800000 */
[----:B------:R-:W-:Y:S02]  /*3020*/  @!P2 ISETP.GE.AND P1, PT, R5, R2, PT ;  /* 0x000000020500a20c */ /* 0x000fe40003f26270 */
[----:B------:R-:W-:Y:S02]  /*3030*/  @!P2 FSEL R29, R29, RZ, !P3 ;  /* 0x000000ff1d1da208 */ /* 0x000fe40005800000 */
[----:B------:R-:W-:-:S02]  /*3040*/  @!P2 FSEL R33, R33, RZ, !P1 ;  /* 0x000000ff2121a208 */ /* 0x000fc40004800000 */
[-C--:B------:R-:W-:Y:S01]  /*3050*/  @!P2 ISETP.GE.AND P3, PT, R11, R2.reuse, PT ;  /* 0x000000020b00a20c */ /* 0x080fe20003f66270 */
[----:B------:R-:W-:Y:S02]  /*3060*/  @!P2 VIADD R11, R5, 0x2 ;  /* 0x00000002050ba836 */ /* 0x000fe40000000000 */
[C---:B------:R-:W-:Y:S01]  /*3070*/  FMUL.FTZ R29, R17.reuse, R29 ;  /* 0x0000001d111d7220 */ /* 0x040fe20000410000 */
[----:B------:R-:W-:Y:S01]  /*3080*/  FMUL.FTZ R17, R17, R33 ;  /* 0x0000002111117220 */ /* 0x000fe20000410000 */
[----:B------:R-:W-:Y:S02]  /*3090*/  @!P2 FSEL R30, R30, RZ, !P4 ;  /* 0x000000ff1e1ea208 */ /* 0x000fe40006000000 */
[----:B------:R-:W-:Y:S01]  /*30a0*/  @!P2 ISETP.GE.AND P4, PT, R11, R2, PT ;  /* 0x000000020b00a20c */ /* 0x000fe20003f86270 */
        /* <DEDUP_REMOVED lines=10> */
[----:B------:R-:W-:Y:S01]  /*3150*/  IADD3 R5, PT, PT, R5, 0x20, RZ ;  /* 0x0000002005057810 */ /* 0x000fe20007ffe0ff */
[----:B------:R-:W-:Y:S01]  /*3160*/  FADD.FTZ R46, R31, R46 ;  /* 0x0000002e1f2e7221 */ /* 0x000fe20000010000 */
[----:B------:R-:W-:Y:S01]  /*3170*/  IADD3.X R49, PT, PT, RZ, R49, RZ, P1, !PT ;  /* 0x00000031ff317210 */ /* 0x000fe20000ffe4ff */
[----:B------:R-:W-:Y:S01]  /*3180*/  FADD.FTZ R47, R18, R47 ;  /* 0x0000002f122f7221 */ /* 0x000fe20000010000 */
[----:B------:R-:W-:Y:S06]  /*3190*/  @!P0 BRA `(.L_x_24986) ;  /* 0xfffffff800308947 */ /* 0x000fec000383ffff */
.L_x_24985:
[----:B------:R-:W-:Y:S05]  /*31a0*/  BSYNC.RECONVERGENT B0 ;  /* 0x0000000000007941 */ /* 0x000fea0003800200 */
.L_x_24984:
        /* <DEDUP_REMOVED lines=21> */
[----:B0-----:R-:W-:Y:S01]  /*3300*/  ULEA UR4, UR5, UR4, 0x18 ;  /* 0x0000000405047291 */ /* 0x001fe2000f8ec0ff */
[----:B------:R-:W-:Y:S01]  /*3310*/  BAR.SYNC.DEFER_BLOCKING 0x0 ;  /* 0x0000000000007b1d */ /* 0x000fe20000010000 */
[----:B-1----:R-:W-:Y:S01]  /*3320*/  FADD.FTZ R41, R2, R41 ;  /* 0x0000002902297221 */ /* 0x002fe20000010000 */
[----:B--2---:R-:W-:-:S03]  /*3330*/  FADD.FTZ R43, R6, R43 ;  /* 0x0000002b062b7221 */ /* 0x004fc60000010000 */
[----:B------:R-:W-:Y:S01]  /*3340*/  LEA R38, R38, UR4, 0x2 ;  /* 0x0000000426267c11 */ /* 0x000fe2000f8e10ff */
[----:B---3--:R-:W-:Y:S01]  /*3350*/  FADD.FTZ R5, R5, R44 ;  /* 0x0000002c05057221 */ /* 0x008fe20000010000 */
[----:B----4-:R-:W-:Y:S01]  /*3360*/  FADD.FTZ R45, R8, R45 ;  /* 0x0000002d082d7221 */ /* 0x010fe20000010000 */
[----:B-----5:R-:W-:Y:S01]  /*3370*/  FADD.FTZ R7, R7, R46 ;  /* 0x0000002e07077221 */ /* 0x020fe20000010000 */
        /* <DEDUP_REMOVED lines=21> */
.L_x_24988:
[----:B------:R-:W-:Y:S05]  /*34d0*/  BSYNC.RECONVERGENT B0 ;  /* 0x0000000000007941 */ /* 0x000fea0003800200 */
.L_x_24987:
        /* <DEDUP_REMOVED lines=22> */
.L_x_24990:
[----:B------:R-:W-:Y:S05]  /*3640*/  BSYNC.RECONVERGENT B0 ;  /* 0x0000000000007941 */ /* 0x000fea0003800200 */
.L_x_24989:
        /* <DEDUP_REMOVED lines=22> */
.L_x_24961:
        /* <DEDUP_REMOVED lines=8> */
.L_x_24992:
[----:B------:R-:W-:Y:S05]  /*3830*/  BSYNC B1 ;  /* 0x0000000000017941 */ /* 0x000fea0003800000 */
.L_x_24991:
[----:B------:R-:W-:Y:S01]  /*3840*/  MOV R35, R32 ;  /* 0x0000002000237202 */ /* 0x000fe20000000f00 */
[----:B------:R-:W-:Y:S02]  /*3850*/  HFMA2 R44, -RZ, RZ, 0, 5.9604644775390625e-08 ;  /* 0x00000001ff2c7431 */ /* 0x000fe400000001ff */
[----:B------:R-:W-:Y:S01]  /*3860*/  IMAD.MOV.U32 R45, RZ, RZ, 0x1f ;  /* 0x0000001fff2d7424 */ /* 0x000fe200078e00ff */
[----:B------:R-:W-:Y:S01]  /*3870*/  MOV R34, 0xffffffff ;  /* 0xffffffff00227802 */ /* 0x000fe20000000f00 */
[----:B------:R-:W-:-:S07]  /*3880*/  FADD.FTZ R35, R52, R35 ;  /* 0x0000002334237221 */ /* 0x000fce0000010000 */
[----:B------:R-:W-:Y:S05]  /*3890*/  WARPSYNC.COLLECTIVE R34, `(.L_x_24993) ;  /* 0x0000000022087348 */ /* 0x000fea0003c00000 */
[----:B------:R0:W1:Y:S02]  /*38a0*/  SHFL.BFLY P2, R32, R35, R44, R45 ;  /* 0x0c00002c23207389 */ /* 0x000064000004002d */
[----:B01----:R-:W-:Y:S05]  /*38b0*/  ENDCOLLECTIVE ;  /* 0x000000000000791b */ /* 0x003fea0003800000 */
.L_x_24993:
[----:B------:R-:W-:Y:S05]  /*38c0*/  BRA `(.L_x_24994) ;  /* 0xffffffd000d87947 */ /* 0x000fea000383ffff */
.L_x_24963:
        /* <DEDUP_REMOVED lines=8> */
.L_x_24996:
[----:B------:R-:W-:Y:S05]  /*3950*/  BSYNC B0 ;  /* 0x0000000000007941 */ /* 0x000fea0003800000 */
.L_x_24995:
        /* <DEDUP_REMOVED lines=9> */
.L_x_24997:
[----:B------:R-:W-:Y:S01]  /*39f0*/  HFMA2 R44, -RZ, RZ, 0, 2.384185791015625e-07 ;  /* 0x00000004ff2c7431 */ /* 0x000fe200000001ff */
[----:B------:R-:W-:-:S04]  /*3a00*/  MOV R7, R32 ;  /* 0x0000002000077202 */ /* 0x000fc80000000f00 */
[----:B------:R-:W-:-:S05]  /*3a10*/  FMNMX.FTZ R8, R6, R7, !PT ;  /* 0x0000000706087209 */ /* 0x000fca0007810000 */
[----:B------:R-:W-:-:S07]  /*3a20*/  IMAD.MOV.U32 R35, RZ, RZ, R8 ;  /* 0x000000ffff237224 */ /* 0x000fce00078e0008 */
[----:B------:R-:W-:Y:S05]  /*3a30*/  WARPSYNC.COLLECTIVE R34, `(.L_x_24998) ;  /* 0x0000000022087348 */ /* 0x000fea0003c00000 */
[----:B------:R0:W1:Y:S02]  /*3a40*/  SHFL.BFLY P2, R32, R35, R44, R45 ;  /* 0x0c00002c23207389 */ /* 0x000064000004002d */
[----:B01----:R-:W-:Y:S05]  /*3a50*/  ENDCOLLECTIVE ;  /* 0x000000000000791b */ /* 0x003fea0003800000 */
.L_x_24998:
[----:B------:R-:W-:Y:S01]  /*3a60*/  MOV R9, R32 ;  /* 0x0000002000097202 */ /* 0x000fe20000000f00 */
[----:B------:R-:W-:Y:S06]  /*3a70*/  BRA `(.L_x_24999) ;  /* 0xffffffd000e87947 */ /* 0x000fec000383ffff */
.L_x_25000:
        /* <DEDUP_REMOVED lines=16> */
.L_x_26045:


//--------------------- .text._ZN4vllm25paged_attention_v1_kernelIffLi80ELi8ELi128ELNS_18Fp8KVCacheDataTypeE0ELb0EEEvPT_PKS2_PKT0_S8_ifPKiSA_iPKfiiiSC_SC_iiiii --------------------------
	.section	.text._ZN4vllm25paged_attention_v1_kernelIffLi80ELi8ELi128ELNS_18Fp8KVCacheDataTypeE0ELb0EEEvPT_PKS2_PKT0_S8_ifPKiSA_iPKfiiiSC_SC_iiiii,"ax",@progbits
	.align	128
        .global         _ZN4vllm25paged_attention_v1_kernelIffLi80ELi8ELi128ELNS_18Fp8KVCacheDataTypeE0ELb0EEEvPT_PKS2_PKT0_S8_ifPKiSA_iPKfiiiSC_SC_iiiii
        .type           _ZN4vllm25paged_attention_v1_kernelIffLi80ELi8ELi128ELNS_18Fp8KVCacheDataTypeE0ELb0EEEvPT_PKS2_PKT0_S8_ifPKiSA_iPKfiiiSC_SC_iiiii,@function
        .size           _ZN4vllm25paged_attention_v1_kernelIffLi80ELi8ELi128ELNS_18Fp8KVCacheDataTypeE0ELb0EEEvPT_PKS2_PKT0_S8_ifPKiSA_iPKfiiiSC_SC_iiiii,(.L_x_26046 - _ZN4vllm25paged_attention_v1_kernelIffLi80ELi8ELi128ELNS_18Fp8KVCacheDataTypeE0ELb0EEEvPT_PKS2_PKT0_S8_ifPKiSA_iPKfiiiSC_SC_iiiii)
        .other          _ZN4vllm25paged_attention_v1_kernelIffLi80ELi8ELi128ELNS_18Fp8KVCacheDataTypeE0ELb0EEEvPT_PKS2_PKT0_S8_ifPKiSA_iPKfiiiSC_SC_iiiii,@"STO_CUDA_ENTRY STV_DEFAULT"
_ZN4vllm25paged_attention_v1_kernelIffLi80ELi8ELi128ELNS_18Fp8KVCacheDataTypeE0ELb0EEEvPT_PKS2_PKT0_S8_ifPKiSA_iPKfiiiSC_SC_iiiii:
.text._ZN4vllm25paged_attention_v1_kernelIffLi80ELi8ELi128ELNS_18Fp8KVCacheDataTypeE0ELb0EEEvPT_PKS2_PKT0_S8_ifPKiSA_iPKfiiiSC_SC_iiiii:
        /* <DEDUP_REMOVED lines=9> */
[----:B------:R-:W-:Y:S01]  /*0090*/  IMAD.MOV.U32 R28, RZ, RZ, RZ ;  /* 0x000000ffff1c7224 */ /* 0x000fe200078e00ff */
        /* <DEDUP_REMOVED lines=8> */
[----:B---3--:R-:W-:-:S03]  /*0120*/  MOV R4, UR12 ;  /* 0x0000000c00047c02 */ /* 0x008fc60008000f00 */
[----:B------:R0:W2:Y:S03]  /*0130*/  LDG.E.CONSTANT R0, desc[UR8][R6.64] ;  /* 0x0000000806007981 */ /* 0x0000a6000c1e9900 */
[----:B------:R-:W3:Y:S01]  /*0140*/  @!P0 LDC.64 R10, c[0x0][0x388] ;  /* 0x0000e200ff0a8b82 */ /* 0x000ee20000000a00 */
[----:B------:R-:W-:Y:S01]  /*0150*/  @!P0 LOP3.LUT R3, R2, 0x7c, RZ, 0xc0, !PT ;  /* 0x0000007c02038812 */ /* 0x000fe200078ec0ff */
[----:B----4-:R-:W-:Y:S01]  /*0160*/  UIMAD UR4, UR11, UR6, URZ ;  /* 0x000000060b0472a4 */ /* 0x010fe2000f8e02ff */
[----:B------:R-:W-:Y:S01]  /*0170*/  @!P0 IMAD R4, R4, 0x50, RZ ;  /* 0x0000005004048824 */ /* 0x000fe200078e02ff */
[----:B------:R-:W-:Y:S01]  /*0180*/  UISETP.NE.AND.EX UP0, UPT, UR15, URZ, UPT, UP0 ;  /* 0x000000ff0f00728c */ /* 0x000fe2000bf05300 */
[----:B------:R-:W-:Y:S01]  /*0190*/  @!P0 LOP3.LUT R3, R3, 0x3, R2, 0xf8, !PT ;  /* 0x0000000303038812 */ /* 0x000fe200078ef802 */
[----:B------:R-:W-:Y:S01]  /*01a0*/  USHF.R.S32.HI UR5, URZ, 0x1f, UR4 ;  /* 0x0000001fff057899 */ /* 0x000fe20008011404 */
[----:B------:R-:W-:Y:S01]  /*01b0*/  LOP3.LUT R29, R2, 0x3, RZ, 0xc0, !PT ;  /* 0x00000003021d7812 */ /* 0x000fe200078ec0ff */
[----:B------:R-:W4:Y:S01]  /*01c0*/  LDCU UR6, c[0x0][0x3b8] ;  /* 0x00007700ff0677ac */ /* 0x000f220008000800 */
[----:B------:R-:W-:-:S02]  /*01d0*/  @!P0 IADD3 R3, P1, P2, R3, UR4, R4 ;  /* 0x0000000403038c10 */ /* 0x000fc4000fa3e004 */
[----:B------:R-:W-:Y:S01]  /*01e0*/  SHF.R.U32.HI R26, RZ, 0x2, R2 ;  /* 0x00000002ff1a7819 */ /* 0x000fe20000011602 */
[----:B------:R-:W0:Y:S01]  /*01f0*/  LDCU UR15, c[0x0][0x3cc] ;  /* 0x00007980ff0f77ac */ /* 0x000e220008000800 */
[----:B------:R-:W-:-:S04]  /*0200*/  @!P0 IADD3.X R8, PT, PT, RZ, UR5, RZ, P1, P2 ;  /* 0x00000005ff088c10 */ /* 0x000fc80008fe44ff */
[----:B------:R-:W1:Y:S01]  /*0210*/  @UP0 LDCU.64 UR4, c[0x0][0x3c0] ;  /* 0x00007800ff0407ac */ /* 0x000e620008000a00 */
[----:B---3--:R-:W-:-:S04]  /*0220*/  @!P0 LEA R4, P1, R3, R10, 0x2 ;  /* 0x0000000a03048211 */ /* 0x008fc800078210ff */
[----:B------:R-:W-:Y:S02]  /*0230*/  @!P0 LEA.HI.X R5, R3, R11, R8, 0x2, P1 ;  /* 0x0000000b03058211 */ /* 0x000fe400008f1408 */
[----:B------:R-:W3:Y:S03]  /*0240*/  LDC R11, c[0x0][0x3a0] ;  /* 0x0000e800ff0b7b82 */ /* 0x000ee60000000800 */
[----:B------:R4:W2:Y:S01]  /*0250*/  @!P0 LDG.E.CONSTANT R4, desc[UR8][R4.64] ;  /* 0x0000000804048981 */ /* 0x0008a2000c1e9900 */
[----:B---3--:R-:W-:-:S04]  /*0260*/  IABS R10, R11 ;  /* 0x0000000b000a7213 */ /* 0x008fc80000000000 */
[----:B------:R-:W3:Y:S08]  /*0270*/  I2F.RP R3, R10 ;  /* 0x0000000a00037306 */ /* 0x000ef00000209400 */
[----:B---3--:R-:W3:Y:S01]  /*0280*/  MUFU.RCP R3, R3 ;  /* 0x0000000300037308 */ /* 0x008ee20000001000 */
[----:B------:R-:W-:Y:S01]  /*0290*/  PLOP3.LUT P1, PT, PT, PT, UP0, 0x80, 0x8 ;  /* 0x000000000008781c */ /* 0x000fe20003f2f008 */
[----:B-1----:R-:W-:Y:S01]  /*02a0*/  @UP0 UIMAD.WIDE.U32 UR4, UR12, 0x4, UR4 ;  /* 0x000000040c0408a5 */ /* 0x002fe2000f8e0004 */
[----:B---3--:R-:W-:-:S05]  /*02b0*/  IADD3 R8, PT, PT, R3, 0xffffffe, RZ ;  /* 0x0ffffffe03087810 */ /* 0x008fca0007ffe0ff */
[----:B------:R1:W4:Y:S01]  /*02c0*/  F2I.FTZ.U32.TRUNC.NTZ R9, R8 ;  /* 0x0000000800097305 */ /* 0x000322000021f000 */
[----:B0-----:R-:W-:Y:S01]  /*02d0*/  MOV R6, UR4 ;  /* 0x0000000400067c02 */ /* 0x001fe20008000f00 */
[----:B------:R-:W-:-:S05]  /*02e0*/  IMAD.U32 R7, RZ, RZ, UR5 ;  /* 0x00000005ff077e24 */ /* 0x000fca000f8e00ff */
[----:B------:R0:W5:Y:S01]  /*02f0*/  @P1 LDG.E.CONSTANT R28, desc[UR8][R6.64] ;  /* 0x00000008061c1981 */ /* 0x000162000c1e9900 */
[----:B-1----:R-:W-:Y:S02]  /*0300*/  HFMA2 R8, -RZ, RZ, 0, 0 ;  /* 0x00000000ff087431 */ /* 0x002fe400000001ff */
[----:B----4-:R-:W-:Y:S01]  /*0310*/  IMAD.MOV R5, RZ, RZ, -R9 ;  /* 0x000000ffff057224 */ /* 0x010fe200078e0a09 */
[----:B0-----:R-:W-:-:S03]  /*0320*/  IABS R6, UR13 ;  /* 0x0000000d00067c13 */ /* 0x001fc60008000000 */
[----:B------:R-:W-:-:S04]  /*0330*/  IMAD R5, R5, R10, RZ ;  /* 0x0000000a05057224 */ /* 0x000fc800078e02ff */
[----:B------:R-:W-:-:S04]  /*0340*/  IMAD.HI.U32 R9, R9, R5, R8 ;  /* 0x0000000509097227 */ /* 0x000fc800078e0008 */
[----:B------:R-:W-:-:S04]  /*0350*/  IMAD.MOV.U32 R5, RZ, RZ, R6 ;  /* 0x000000ffff057224 */ /* 0x000fc800078e0006 */
[----:B------:R-:W-:-:S05]  /*0360*/  IMAD.HI.U32 R9, R9, R5, RZ ;  /* 0x0000000509097227 */ /* 0x000fca00078e00ff */
[----:B------:R-:W-:-:S05]  /*0370*/  IADD3 R3, PT, PT, -R9, RZ, RZ ;  /* 0x000000ff09037210 */ /* 0x000fca0007ffe1ff */
        /* <DEDUP_REMOVED lines=20> */
[----:B------:R-:W0:Y:S01]  /*04c0*/  S2R R3, SR_CgaCtaId ;  /* 0x0000000000037919 */ /* 0x000e220000008800 */
[----:B------:R-:W-:Y:S02]  /*04d0*/  IABS R10, UR12 ;  /* 0x0000000c000a7c13 */ /* 0x000fe40008000000 */
[----:B------:R-:W-:Y:S01]  /*04e0*/  IMAD.HI.U32 R7, R7, R9, R6 ;  /* 0x0000000907077227 */ /* 0x000fe200078e0006 */
[----:B------:R-:W-:-:S05]  /*04f0*/  IABS R11, R12 ;  /* 0x0000000c000b7213 */ /* 0x000fca0000000000 */
[----:B------:R-:W-:Y:S02]  /*0500*/  IMAD.MOV R5, RZ, RZ, -R11 ;  /* 0x000000ffff057224 */ /* 0x000fe400078e0a0b */
[----:B------:R-:W-:-:S04]  /*0510*/  IMAD.HI.U32 R7, R7, R10, RZ ;  /* 0x0000000a07077227 */ /* 0x000fc800078e00ff */
[----:B------:R-:W-:-:S05]  /*0520*/  IMAD R5, R7, R5, R10 ;  /* 0x0000000507057224 */ /* 0x000fca00078e020a */
[----:B------:R-:W-:-:S13]  /*0530*/  ISETP.GT.U32.AND P2, PT, R8, R5, PT ;  /* 0x000000050800720c */ /* 0x000fda0003f44070 */
[-C--:B------:R-:W-:Y:S02]  /*0540*/  @!P2 IADD3 R5, PT, PT, R5, -R8.reuse, RZ ;  /* 0x800000080505a210 */ /* 0x080fe40007ffe0ff */
[----:B--2---:R-:W-:Y:S02]  /*0550*/  R2UR UR10, R0 ;  /* 0x00000000000a72ca */ /* 0x004fe400000e0000 */
[----:B------:R-:W-:Y:S02]  /*0560*/  ISETP.GE.U32.AND P1, PT, R5, R8, PT ;  /* 0x000000080500720c */ /* 0x000fe40003f26070 */
[----:B0-----:R-:W-:-:S09]  /*0570*/  LEA R0, R3, R24, 0x18 ;  /* 0x0000001803007211 */ /* 0x001fd200078ec0ff */
[----:B------:R-:W-:-:S04]  /*0580*/  UIADD3 UR4, UPT, UPT, UR10, 0x7, URZ ;  /* 0x000000070a047890 */ /* 0x000fc8000fffe0ff */
[----:B------:R-:W-:Y:S01]  /*0590*/  USHF.R.S32.HI UR5, URZ, 0x1f, UR4 ;  /* 0x0000001fff057899 */ /* 0x000fe20008011404 */
[----:B------:R-:W-:-:S03]  /*05a0*/  IMAD R27, R29, 0x50, R0 ;  /* 0x000000501d1b7824 */ /* 0x000fc600078e0200 */
[----:B------:R-:W-:Y:S01]  /*05b0*/  ULEA.HI UR5, UR5, UR4, URZ, 0x3 ;  /* 0x0000000405057291 */ /* 0x000fe2000f8f18ff */
[----:B------:R-:W-:Y:S01]  /*05c0*/  @!P2 IADD3 R7, PT, PT, R7, 0x1, RZ ;  /* 0x000000010707a810 */ /* 0x000fe20007ffe0ff */
[----:B------:R-:W-:Y:S02]  /*05d0*/  @!P0 IMAD R5, R26, 0x4, R27 ;  /* 0x000000041a058824 */ /* 0x000fe400078e021b */
[----:B------:R-:W-:Y:S01]  /*05e0*/  USHF.R.S32.HI UR5, URZ, 0x3, UR5 ;  /* 0x00000003ff057899 */ /* 0x000fe20008011405 */
[----:B------:R-:W-:Y:S02]  /*05f0*/  SHF.R.U32.HI R30, RZ, 0x5, R2 ;  /* 0x00000005ff1e7819 */ /* 0x000fe40000011602 */
[----:B------:R-:W-:Y:S01]  /*0600*/  LOP3.LUT R0, R12, UR12, RZ, 0x3c, !PT ;  /* 0x0000000c0c007c12 */ /* 0x000fe2000f8e3cff */
[----:B------:R-:W-:Y:S02]  /*0610*/  @P1 VIADD R7, R7, 0x1 ;  /* 0x0000000107071836 */ /* 0x000fe40000000000 */
[----:B------:R-:W-:-:S02]  /*0620*/  ISETP.GE.AND P1, PT, R30, UR5, PT ;  /* 0x000000051e007c0c */ /* 0x000fc4000bf26270 */
[----:B------:R-:W-:Y:S01]  /*0630*/  ISETP.GE.AND P3, PT, R0, RZ, PT ;  /* 0x000000ff0000720c */ /* 0x000fe20003f66270 */
[----:B------:R0:W-:Y:S01]  /*0640*/  @!P0 STS [R5], R4 ;  /* 0x0000000405008388 */ /* 0x0001e20000000800 */
[----:B------:R-:W-:Y:S01]  /*0650*/  BAR.SYNC.DEFER_BLOCKING 0x0 ;  /* 0x0000000000007b1d */ /* 0x000fe20000010000 */
[----:B------:R-:W-:Y:S02]  /*0660*/  ISETP.NE.AND P0, PT, R12, RZ, PT ;  /* 0x000000ff0c00720c */ /* 0x000fe40003f05270 */
[----:B------:R-:W-:Y:S01]  /*0670*/  MOV R0, R7 ;  /* 0x0000000700007202 */ /* 0x000fe20000000f00 */
[----:B------:R-:W-:Y:S02]  /*0680*/  UIMAD UR4, UR11, UR6, URZ ;  /* 0x000000060b0472a4 */ /* 0x000fe4000f8e02ff */
[----:B------:R-:W-:Y:S01]  /*0690*/  BSSY B0, `(.L_x_25001) ;  /* 0x000006b000007945 */ /* 0x000fe20003800000 */
[----:B------:R-:W-:-:S04]  /*06a0*/  MOV R31, 0xff7fffff ;  /* 0xff7fffff001f7802 */ /* 0x000fc80000000f00 */
[----:B------:R-:W-:-:S03]  /*06b0*/  @!P3 IMAD.MOV R0, RZ, RZ, -R0 ;  /* 0x000000ffff00b224 */ /* 0x000fc600078e0a00 */
[----:B------:R-:W-:Y:S01]  /*06c0*/  @!P0 LOP3.LUT R0, RZ, R12, RZ, 0x33, !PT ;  /* 0x0000000cff008212 */ /* 0x000fe200078e33ff */
[----:B0-----:R-:W-:Y:S06]  /*06d0*/  @P1 BRA `(.L_x_25002) ;  /* 0x0000000400981947 */ /* 0x001fec0003800000 */
[----:B------:R-:W0:Y:S01]  /*06e0*/  LDCU UR14, c[0x0][0x3d0] ;  /* 0x00007a00ff0e77ac */ /* 0x000e220008000800 */
[----:B------:R-:W-:Y:S01]  /*06f0*/  VIADD R32, R24, 0x160 ;  /* 0x0000016018207836 */ /* 0x000fe20000000000 */
[----:B------:R-:W-:Y:S01]  /*0700*/  SHF.R.U32.HI R25, RZ, 0x3, R2 ;  /* 0x00000003ff197819 */ /* 0x000fe20000011602 */
[----:B------:R-:W1:Y:S01]  /*0710*/  LDS.128 R4, [R27] ;  /* 0x000000001b047984 */ /* 0x000e620000000c00 */
[----:B------:R-:W2:Y:S01]  /*0720*/  LDCU.64 UR6, c[0x0][0x3a8] ;  /* 0x00007500ff0677ac */ /* 0x000ea20008000a00 */
[----:B------:R-:W-:Y:S02]  /*0730*/  MOV R31, UR4 ;  /* 0x00000004001f7c02 */ /* 0x000fe40008000f00 */
[----:B------:R-:W-:Y:S01]  /*0740*/  LEA R34, R3, R32, 0x18 ;  /* 0x0000002003227211 */ /* 0x000fe200078ec0ff */
[----:B------:R-:W-:Y:S01]  /*0750*/  IMAD.SHL.U32 R3, R26, 0x4, RZ ;  /* 0x000000041a037824 */ /* 0x000fe200078e00ff */
[----:B------:R-:W-:Y:S01]  /*0760*/  LOP3.LUT R24, R25, 0x7c, RZ, 0xc0, !PT ;  /* 0x0000007c19187812 */ /* 0x000fe200078ec0ff */
[----:B------:R-:W3:Y:S01]  /*0770*/  LDS.128 R8, [R27+0x10] ;  /* 0x000010001b087984 */ /* 0x000ee20000000c00 */
[----:B------:R-:W-:-:S02]  /*0780*/  MOV R25, RZ ;  /* 0x000000ff00197202 */ /* 0x000fc40000000f00 */
[----:B------:R-:W-:Y:S01]  /*0790*/  LOP3.LUT R2, R2, 0x1f, RZ, 0xc0, !PT ;  /* 0x0000001f02027812 */ /* 0x000fe200078ec0ff */
[----:B------:R-:W4:Y:S01]  /*07a0*/  LDS.128 R12, [R27+0x20] ;  /* 0x000020001b0c7984 */ /* 0x000f220000000c00 */
[----:B-----5:R-:W-:Y:S01]  /*07b0*/  FSETP.NEU.FTZ.AND P0, PT, R28, RZ, PT ;  /* 0x000000ff1c00720b */ /* 0x020fe20003f1d000 */
[----:B------:R-:W-:Y:S01]  /*07c0*/  IMAD.WIDE R24, R31, 0x4, R24 ;  /* 0x000000041f187825 */ /* 0x000fe200078e0218 */
[----:B------:R-:W-:Y:S01]  /*07d0*/  MOV R31, 0xff7fffff ;  /* 0xff7fffff001f7802 */ /* 0x000fe20000000f00 */
[----:B------:R-:W1:Y:S02]  /*07e0*/  LDS.128 R16, [R27+0x30] ;  /* 0x000030001b107984 */ /* 0x000e640000000c00 */
[----:B0-----:R-:W-:Y:S02]  /*07f0*/  IMAD R37, R0, UR14, RZ ;  /* 0x0000000e00257c24 */ /* 0x001fe4000f8e02ff */
[----:B------:R0:W1:Y:S01]  /*0800*/  LDS.128 R20, [R27+0x40] ;  /* 0x000040001b147984 */ /* 0x0000620000000c00 */
[----:B--2---:R-:W-:-:S02]  /*0810*/  IADD3 R32, P1, PT, R24, UR6, RZ ;  /* 0x0000000618207c10 */ /* 0x004fc4000ff3e0ff */
[----:B------:R-:W-:Y:S02]  /*0820*/  IADD3 R2, P2, PT, R2, R37, RZ ;  /* 0x0000002502027210 */ /* 0x000fe40007f5e0ff */
[----:B------:R-:W-:Y:S02]  /*0830*/  IADD3.X R35, PT, PT, R25, UR7, RZ, P1, !PT ;  /* 0x0000000719237c10 */ /* 0x000fe40008ffe4ff */
[----:B0-----:R-:W-:Y:S02]  /*0840*/  LOP3.LUT R27, R3, 0x1c, RZ, 0xc0, !PT ;  /* 0x0000001c031b7812 */ /* 0x001fe400078ec0ff */
[----:B------:R-:W-:-:S03]  /*0850*/  LOP3.LUT R3, R26, 0x7, RZ, 0xc0, !PT ;  /* 0x000000071a037812 */ /* 0x000fc600078ec0ff */
[C---:B------:R-:W-:Y:S01]  /*0860*/  IMAD R27, R30.reuse, 0x20, R27 ;  /* 0x000000201e1b7824 */ /* 0x040fe200078e021b */
[----:B------:R-:W-:-:S03]  /*0870*/  LEA R3, R30, R3, 0x3 ;  /* 0x000000031e037211 */ /* 0x000fc600078e18ff */
[----:B------:R-:W-:Y:S01]  /*0880*/  IMAD.IADD R33, R27, 0x1, R34 ;  /* 0x000000011b217824 */ /* 0x000fe200078e0222 */
[C---:B------:R-:W-:Y:S01]  /*0890*/  IADD3 R36, PT, PT, R3.reuse, 0x1, RZ ;  /* 0x0000000103247810 */ /* 0x040fe20007ffe0ff */
[----:B------:R-:W-:Y:S01]  /*08a0*/  VIADD R34, R3, -UR10 ;  /* 0x8000000a03227c36 */ /* 0x000fe20008000000 */
[----:B------:R-:W-:-:S07]  /*08b0*/  LEA.HI.X.SX32 R3, R37, RZ, 0x1, P2 ;  /* 0x000000ff25037211 */ /* 0x000fce00010f0eff */
.L_x_25004:
[----:B------:R-:W-:Y:S01]  /*08c0*/  IMAD.MOV.U32 R40, RZ, RZ, R32 ;  /* 0x000000ffff287224 */ /* 0x000fe200078e0020 */
[----:B------:R-:W-:-:S05]  /*08d0*/  MOV R41, R35 ;  /* 0x0000002300297202 */ /* 0x000fca0000000f00 */
[----:B------:R-:W2:Y:S02]  /*08e0*/  LDG.E.CONSTANT R25, desc[UR8][R40.64] ;  /* 0x0000000828197981 */ /* 0x000ea4000c1e9900 */
[----:B--2---:R-:W-:-:S03]  /*08f0*/  IMAD.WIDE R24, R25, UR15, R2 ;  /* 0x0000000f19187c25 */ /* 0x004fc6000f8e0202 */
[----:B------:R-:W-:-:S04]  /*0900*/  LEA R26, P1, R24, UR16, 0x2 ;  /* 0x00000010181a7c11 */ /* 0x000fc8000f8210ff */
[----:B------:R-:W-:-:S05]  /*0910*/  LEA.HI.X R27, R24, UR17, R25, 0x2, P1 ;  /* 0x00000011181b7c11 */ /* 0x000fca00088f1419 */
[----:B------:R-:W1:Y:S04]  /*0920*/  LDG.E.CONSTANT R42, desc[UR8][R26.64+0x80] ;  /* 0x000080081a2a7981 */ /* 0x000e68000c1e9900 */
[----:B------:R-:W2:Y:S04]  /*0930*/  LDG.E.CONSTANT R39, desc[UR8][R26.64] ;  /* 0x000000081a277981 */ /* 0x000ea8000c1e9900 */
[----:B------:R-:W5:Y:S04]  /*0940*/  LDG.E.CONSTANT R43, desc[UR8][R26.64+0x100] ;  /* 0x000100081a2b7981 */ /* 0x000f68000c1e9900 */
[----:B------:R-:W3:Y:S04]  /*0950*/  LDG.E.CONSTANT R24, desc[UR8][R26.64+0x180] ;  /* 0x000180081a187981 */ /* 0x000ee8000c1e9900 */
[----:B------:R-:W4:Y:S04]  /*0960*/  LDG.E.CONSTANT R37, desc[UR8][R26.64+0x200] ;  /* 0x000200081a257981 */ /* 0x000f28000c1e9900 */
[----:B------:R-:W4:Y:S04]  /*0970*/  LDG.E.CONSTANT R38, desc[UR8][R26.64+0x280] ;  /* 0x000280081a267981 */ /* 0x000f28000c1e9900 */
        /* <DEDUP_REMOVED lines=11> */
[----:B------:R-:W-:-:S04]  /*0a30*/  FFMA.FTZ R38, R38, R9, R43 ;  /* 0x0000000926267223 */ /* 0x000fc8000001002b */
[----:B------:R-:W-:Y:S02]  /*0a40*/  FFMA.FTZ R41, R25, R10, R38 ;  /* 0x0000000a19297223 */ /* 0x000fe40000010026 */
[----:B------:R-:W3:Y:S02]  /*0a50*/  LDG.E.CONSTANT R25, desc[UR8][R26.64+0x600] ;  /* 0x000600081a197981 */ /* 0x000ee4000c1e9900 */
[----:B------:R-:W-:Y:S02]  /*0a60*/  FFMA.FTZ R41, R40, R11, R41 ;  /* 0x0000000b28297223 */ /* 0x000fe40000010029 */
[----:B------:R-:W3:Y:S04]  /*0a70*/  LDG.E.CONSTANT R38, desc[UR8][R26.64+0x680] ;  /* 0x000680081a267981 */ /* 0x000ee8000c1e9900 */
[----:B------:R-:W3:Y:S01]  /*0a80*/  LDG.E.CONSTANT R40, desc[UR8][R26.64+0x780] ;  /* 0x000780081a287981 */ /* 0x000ee2000c1e9900 */
[----:B--2---:R-:W-:-:S03]  /*0a90*/  FFMA.FTZ R41, R12, R39, R41 ;  /* 0x000000270c297223 */ /* 0x004fc60000010029 */
[----:B------:R-:W2:Y:S01]  /*0aa0*/  LDG.E.CONSTANT R39, desc[UR8][R26.64+0x700] ;  /* 0x000700081a277981 */ /* 0x000ea2000c1e9900 */
[----:B-----5:R-:W-:-:S04]  /*0ab0*/  FFMA.FTZ R42, R42, R13, R41 ;  /* 0x0000000d2a2a7223 */ /* 0x020fc80000010029 */
[----:B----4-:R-:W-:Y:S02]  /*0ac0*/  FFMA.FTZ R41, R37, R14, R42 ;  /* 0x0000000e25297223 */ /* 0x010fe4000001002a */
[----:B------:R-:W4:Y:S02]  /*0ad0*/  LDG.E.CONSTANT R37, desc[UR8][R26.64+0x800] ;  /* 0x000800081a257981 */ /* 0x000f24000c1e9900 */
[----:B---3--:R-:W-:Y:S02]  /*0ae0*/  FFMA.FTZ R43, R24, R15, R41 ;  /* 0x0000000f182b7223 */ /* 0x008fe40000010029 */
[----:B------:R-:W3:Y:S04]  /*0af0*/  LDG.E.CONSTANT R24, desc[UR8][R26.64+0x880] ;  /* 0x000880081a187981 */ /* 0x000ee8000c1e9900 */
[----:B------:R-:W5:Y:S04]  /*0b00*/  LDG.E.CONSTANT R41, desc[UR8][R26.64+0x900] ;  /* 0x000900081a297981 */ /* 0x000f68000c1e9900 */
[----:B------:R-:W5:Y:S01]  /*0b10*/  LDG.E.CONSTANT R42, desc[UR8][R26.64+0x980] ;  /* 0x000980081a2a7981 */ /* 0x000f62000c1e9900 */
[----:B------:R-:W-:-:S04]  /*0b20*/  FFMA.FTZ R25, R16, R25, R43 ;  /* 0x0000001910197223 */ /* 0x000fc8000001002b */
[----:B------:R-:W-:Y:S01]  /*0b30*/  FFMA.FTZ R38, R38, R17, R25 ;  /* 0x0000001126267223 */ /* 0x000fe20000010019 */
[----:B------:R-:W-:-:S03]  /*0b40*/  UMOV UR6, 0xffffffff ;  /* 0xffffffff00067882 */ /* 0x000fc60000000000 */
[----:B--2---:R-:W-:-:S04]  /*0b50*/  FFMA.FTZ R39, R39, R18, R38 ;  /* 0x0000001227277223 */ /* 0x004fc80000010026 */
[----:B------:R-:W-:-:S04]  /*0b60*/  FFMA.FTZ R39, R40, R19, R39 ;  /* 0x0000001328277223 */ /* 0x000fc80000010027 */
[----:B----4-:R-:W-:-:S04]  /*0b70*/  FFMA.FTZ R37, R20, R37, R39 ;  /* 0x0000002514257223 */ /* 0x010fc80000010027 */
[----:B---3--:R-:W-:-:S04]  /*0b80*/  FFMA.FTZ R24, R24, R21, R37 ;  /* 0x0000001518187223 */ /* 0x008fc80000010025 */
[----:B-----5:R-:W-:-:S04]  /*0b90*/  FFMA.FTZ R41, R41, R22, R24 ;  /* 0x0000001629297223 */ /* 0x020fc80000010018 */
[----:B------:R-:W-:Y:S01]  /*0ba0*/  FFMA.FTZ R41, R42, R23, R41 ;  /* 0x000000172a297223 */ /* 0x000fe20000010029 */
[----:B------:R-:W-:Y:S06]  /*0bb0*/  BRA.DIV UR6, `(.L_x_25003) ;  /* 0x0000002a06847947 */ /* 0x000fec000b800000 */
[----:B------:R-:W0:Y:S02]  /*0bc0*/  SHFL.BFLY PT, R24, R41, 0x2, 0x1f ;  /* 0x0c401f0029187f89 */ /* 0x000e2400000e0000 */
[----:B0-----:R-:W-:-:S05]  /*0bd0*/  FADD.FTZ R24, R41, R24 ;  /* 0x0000001829187221 */ /* 0x001fca0000010000 */
[----:B------:R0:W1:Y:S02]  /*0be0*/  SHFL.BFLY PT, R25, R24, 0x1, 0x1f ;  /* 0x0c201f0018197f89 */ /* 0x00006400000e0000 */
.L_x_25036:
        /* <DEDUP_REMOVED lines=21> */
.L_x_25002:
[----:B------:R-:W-:Y:S05]  /*0d40*/  BSYNC B0 ;  /* 0x0000000000007941 */ /* 0x000fea0003800000 */
.L_x_25001:
        /* <DEDUP_REMOVED lines=8> */
.L_x_25041:
        /* <DEDUP_REMOVED lines=47> */
.L_x_25010:
        /* <DEDUP_REMOVED lines=11> */
.L_x_25009:
[----:B------:R-:W-:Y:S05]  /*1170*/  BSYNC.RECONVERGENT B1 ;  /* 0x0000000000017941 */ /* 0x000fea0003800200 */
.L_x_25008:
        /* <DEDUP_REMOVED lines=13> */
.L_x_25013:
        /* <DEDUP_REMOVED lines=100> */
.L_x_25012:
[----:B------:R-:W-:Y:S05]  /*1890*/  BSYNC.RECONVERGENT B1 ;  /* 0x0000000000017941 */ /* 0x000fea0003800200 */
.L_x_25011:
        /* <DEDUP_REMOVED lines=55> */
.L_x_25015:
[----:B------:R-:W-:Y:S05]  /*1c10*/  BSYNC.RECONVERGENT B1 ;  /* 0x0000000000017941 */ /* 0x000fea0003800200 */
.L_x_25014:
        /* <DEDUP_REMOVED lines=26> */
.L_x_25007:
[----:B------:R-:W-:Y:S05]  /*1dc0*/  BSYNC.RECONVERGENT B0 ;  /* 0x0000000000007941 */ /* 0x000fea0003800200 */
.L_x_25006:
        /* <DEDUP_REMOVED lines=40> */
.L_x_25020:
[----:B------:R-:W0:Y:S01]  /*2050*/  LDS R5, [R7] ;  /* 0x0000000007057984 */ /* 0x000e220000000800 */
[----:B------:R-:W-:-:S05]  /*2060*/  VIADD R8, R8, 0x1 ;  /* 0x0000000108087836 */ /* 0x000fca0000000000 */
[----:B------:R-:W-:Y:S01]  /*2070*/  ISETP.NE.AND P0, PT, R8, RZ, PT ;  /* 0x000000ff0800720c */ /* 0x000fe20003f05270 */
[----:B0-----:R-:W-:-:S05]  /*2080*/  FMUL.FTZ R10, R5, R4 ;  /* 0x00000004050a7220 */ /* 0x001fca0000410000 */
[----:B------:R0:W-:Y:S02]  /*2090*/  STS [R7], R10 ;  /* 0x0000000a07007388 */ /* 0x0001e40000000800 */
[----:B0-----:R-:W-:-:S05]  /*20a0*/  IADD3 R7, PT, PT, R7, 0x200, RZ ;  /* 0x0000020007077810 */ /* 0x001fca0007ffe0ff */
[----:B------:R-:W-:Y:S05]  /*20b0*/  @P0 BRA `(.L_x_25020) ;  /* 0xfffffffc00e40947 */ /* 0x000fea000383ffff */
.L_x_25019:
[----:B------:R-:W-:Y:S05]  /*20c0*/  BSYNC.RECONVERGENT B1 ;  /* 0x0000000000017941 */ /* 0x000fea0003800200 */
.L_x_25018:
        /* <DEDUP_REMOVED lines=13> */
.L_x_25023:
        /* <DEDUP_REMOVED lines=52> */
.L_x_25022:
[----:B------:R-:W-:Y:S05]  /*24e0*/  BSYNC.RECONVERGENT B1 ;  /* 0x0000000000017941 */ /* 0x000fea0003800200 */
.L_x_25021:
        /* <DEDUP_REMOVED lines=31> */
.L_x_25025:
[----:B------:R-:W-:Y:S05]  /*26e0*/  BSYNC.RECONVERGENT B1 ;  /* 0x0000000000017941 */ /* 0x000fea0003800200 */
.L_x_25024:
        /* <DEDUP_REMOVED lines=14> */
.L_x_25017:
[----:B------:R-:W-:Y:S05]  /*27d0*/  BSYNC.RECONVERGENT B0 ;  /* 0x0000000000007941 */ /* 0x000fea0003800200 */
.L_x_25016:
[----:B------:R-:W-:Y:S01]  /*27e0*/  BAR.SYNC.DEFER_BLOCKING 0x0 ;  /* 0x0000000000007b1d */ /* 0x000fe20000010000 */
[----:B------:R-:W-:Y:S01]  /*27f0*/  ISETP.GE.AND P0, PT, R31, UR5, PT ;  /* 0x000000051f007c0c */ /* 0x000fe2000bf06270 */
[----:B------:R-:W-:Y:S01]  /*2800*/  HFMA2 R33, -RZ, RZ, 0, 0 ;  /* 0x00000000ff217431 */ /* 0x000fe200000001ff */
[----:B------:R-:W-:Y:S02]  /*2810*/  CS2R R36, SRZ ;  /* 0x0000000000247805 */ /* 0x000fe4000001ff00 */
[----:B------:R-:W-:Y:S01]  /*2820*/  CS2R R34, SRZ ;  /* 0x0000000000227805 */ /* 0x000fe2000001ff00 */
        /* <DEDUP_REMOVED lines=11> */
[C---:B------:R-:W-:Y:S02]  /*28e0*/  SHF.L.U32 R6, R30.reuse, 0x4, RZ ;  /* 0x000000041e067819 */ /* 0x040fe400000006ff */
[----:B------:R-:W-:Y:S01]  /*28f0*/  SHF.L.U32 R41, R30, 0x2, RZ ;  /* 0x000000021e297819 */ /* 0x000fe200000006ff */
[----:B------:R-:W-:Y:S01]  /*2900*/  IMAD.WIDE R4, R7, 0x4, R4 ;  /* 0x0000000407047825 */ /* 0x000fe200078e0204 */
[----:B------:R-:W-:-:S02]  /*2910*/  LOP3.LUT R6, R6, 0x10, RZ, 0xe2, !PT ;  /* 0x0000001006067812 */ /* 0x000fc400078ee2ff */
[----:B------:R-:W-:Y:S02]  /*2920*/  LEA R3, R2, R3, 0x18 ;  /* 0x0000000302037211 */ /* 0x000fe400078ec0ff */
[C---:B------:R-:W-:Y:S02]  /*2930*/  LEA R6, R31.reuse, R6, 0x5 ;  /* 0x000000061f067211 */ /* 0x040fe400078e28ff */
[----:B------:R-:W-:Y:S02]  /*2940*/  IADD3 R38, PT, PT, R31, 0x1, RZ ;  /* 0x000000011f267810 */ /* 0x000fe40007ffe0ff */
[----:B----4-:R-:W-:Y:S01]  /*2950*/  IADD3 R42, P0, PT, R4, UR16, RZ ;  /* 0x00000010042a7c10 */ /* 0x010fe2000ff1e0ff */
[----:B------:R-:W-:Y:S01]  /*2960*/  IMAD.IADD R40, R3, 0x1, R6 ;  /* 0x0000000103287824 */ /* 0x000fe200078e0206 */
[----:B------:R-:W-:Y:S01]  /*2970*/  LOP3.LUT R4, R41, 0x4, RZ, 0xc0, !PT ;  /* 0x0000000429047812 */ /* 0x000fe200078ec0ff */
[----:B0-----:R-:W-:Y:S01]  /*2980*/  IMAD R2, R0, UR14, RZ ;  /* 0x0000000e00027c24 */ /* 0x001fe2000f8e02ff */
[----:B------:R-:W-:-:S02]  /*2990*/  IADD3.X R39, PT, PT, R5, UR17, RZ, P0, !PT ;  /* 0x0000001105277c10 */ /* 0x000fc400087fe4ff */
[C---:B------:R-:W-:Y:S01]  /*29a0*/  IADD3 R43, PT, PT, R31.reuse, -UR5, RZ ;  /* 0x800000051f2b7c10 */ /* 0x040fe2000fffe0ff */
[----:B------:R-:W-:Y:S01]  /*29b0*/  IMAD R4, R31, 0x8, R4 ;  /* 0x000000081f047824 */ /* 0x000fe200078e0204 */
[----:B------:R-:W-:Y:S02]  /*29c0*/  MOV R37, RZ ;  /* 0x000000ff00257202 */ /* 0x000fe40000000f00 */
[----:B------:R-:W-:Y:S02]  /*29d0*/  LOP3.LUT R41, R41, 0x7c, RZ, 0xc0, !PT ;  /* 0x0000007c29297812 */ /* 0x000fe400078ec0ff */
[----:B------:R-:W-:Y:S02]  /*29e0*/  SHF.R.S32.HI R3, RZ, 0x1f, R2 ;  /* 0x0000001fff037819 */ /* 0x000fe40000011402 */
[----:B------:R-:W-:-:S07]  /*29f0*/  IADD3 R0, PT, PT, R4, 0x1, RZ ;  /* 0x0000000104007810 */ /* 0x000fce0007ffe0ff */
.L_x_25028:
[----:B------:R-:W-:Y:S01]  /*2a00*/  IMAD.MOV.U32 R24, RZ, RZ, R42 ;  /* 0x000000ffff187224 */ /* 0x000fe200078e002a */
[----:B------:R-:W-:-:S05]  /*2a10*/  MOV R25, R39 ;  /* 0x0000002700197202 */ /* 0x000fca0000000f00 */
[----:B------:R0:W2:Y:S04]  /*2a20*/  LDG.E.CONSTANT R5, desc[UR8][R24.64] ;  /* 0x0000000818057981 */ /* 0x0000a8000c1e9900 */
[----:B0-----:R0:W1:Y:S01]  /*2a30*/  LDS.128 R24, [R40] ;  /* 0x0000000028187984 */ /* 0x0010620000000c00 */
[----:B--2---:R-:W-:-:S03]  /*2a40*/  IMAD.WIDE R4, R5, UR15, R2 ;  /* 0x0000000f05047c25 */ /* 0x004fc6000f8e0202 */
[----:B------:R-:W-:-:S04]  /*2a50*/  IADD3 R4, P0, PT, R41, R4, RZ ;  /* 0x0000000429047210 */ /* 0x000fc80007f1e0ff */
[----:B------:R-:W-:Y:S02]  /*2a60*/  IADD3.X R5, PT, PT, RZ, R5, RZ, P0, !PT ;  /* 0x00000005ff057210 */ /* 0x000fe400007fe4ff */
[----:B---3-5:R-:W-:-:S04]  /*2a70*/  LEA R28, P0, R4, UR6, 0x2 ;  /* 0x00000006041c7c11 */ /* 0x028fc8000f8010ff */
[----:B------:R-:W-:-:S05]  /*2a80*/  LEA.HI.X R29, R4, UR7, R5, 0x2, P0 ;  /* 0x00000007041d7c11 */ /* 0x000fca00080f1405 */
[----:B------:R-:W2:Y:S04]  /*2a90*/  LDG.E.128.CONSTANT R4, desc[UR8][R28.64] ;  /* 0x000000081c047981 */ /* 0x000ea8000c1e9d00 */
[----:B------:R-:W3:Y:S04]  /*2aa0*/  LDG.E.128.CONSTANT R8, desc[UR8][R28.64+0x200] ;  /* 0x000200081c087981 */ /* 0x000ee8000c1e9d00 */
[----:B------:R-:W4:Y:S04]  /*2ab0*/  LDG.E.128.CONSTANT R12, desc[UR8][R28.64+0x400] ;  /* 0x000400081c0c7981 */ /* 0x000f28000c1e9d00 */
[----:B------:R-:W4:Y:S04]  /*2ac0*/  LDG.E.128.CONSTANT R16, desc[UR8][R28.64+0x600] ;  /* 0x000600081c107981 */ /* 0x000f28000c1e9d00 */
[----:B------:R-:W4:Y:S01]  /*2ad0*/  LDG.E.128.CONSTANT R20, desc[UR8][R28.64+0x800] ;  /* 0x000800081c147981 */ /* 0x000f22000c1e9d00 */
[----:B------:R-:W-:-:S02]  /*2ae0*/  ISETP.NE.AND P2, PT, R43, -0x1, PT ;  /* 0xffffffff2b00780c */ /* 0x000fc40003f45270 */
[----:B------:R-:W-:Y:S02]  /*2af0*/  IADD3 R43, PT, PT, R43, 0x4, RZ ;  /* 0x000000042b2b7810 */ /* 0x000fe40007ffe0ff */
[----:B0-----:R-:W-:-:S09]  /*2b00*/  IADD3 R40, PT, PT, R40, 0x80, RZ ;  /* 0x0000008028287810 */ /* 0x001fd20007ffe0ff */
[C---:B------:R-:W-:Y:S01]  /*2b10*/  @!P2 VIADD R44, R0.reuse, 0x1 ;  /* 0x00000001002ca836 */ /* 0x040fe20000000000 */
[----:B------:R-:W-:-:S04]  /*2b20*/  @!P2 ISETP.GE.AND P1, PT, R0, UR10, PT ;  /* 0x0000000a0000ac0c */ /* 0x000fc8000bf26270 */
[----:B------:R-:W-:Y:S02]  /*2b30*/  @!P2 ISETP.GE.AND P3, PT, R44, UR10, PT ;  /* 0x0000000a2c00ac0c */ /* 0x000fe4000bf66270 */
[----:B------:R-:W-:-:S04]  /*2b40*/  IADD3 R44, PT, PT, R0, -0x1, RZ ;  /* 0xffffffff002c7810 */ /* 0x000fc80007ffe0ff */
[C---:B------:R-:W-:Y:S02]  /*2b50*/  @!P2 ISETP.GE.AND P0, PT, R44.reuse, UR10, PT ;  /* 0x0000000a2c00ac0c */ /* 0x040fe4000bf06270 */
[C---:B------:R-:W-:Y:S02]  /*2b60*/  @!P2 ISETP.GE.AND P4, PT, R44.reuse, UR10, PT ;  /* 0x0000000a2c00ac0c */ /* 0x040fe4000bf86270 */
[----:B------:R-:W-:Y:S02]  /*2b70*/  @!P2 ISETP.GE.AND P6, PT, R44, UR10, PT ;  /* 0x0000000a2c00ac0c */ /* 0x000fe4000bfc6270 */
[----:B--2---:R-:W-:Y:S02]  /*2b80*/  @!P2 FSEL R5, R5, RZ, !P1 ;  /* 0x000000ff0505a208 */ /* 0x004fe40004800000 */
[----:B------:R-:W-:Y:S02]  /*2b90*/  @!P2 FSEL R4, R4, RZ, !P0 ;  /* 0x000000ff0404a208 */ /* 0x000fe40004000000 */
[----:B---3--:R-:W-:Y:S01]  /*2ba0*/  @!P2 FSEL R8, R8, RZ, !P4 ;  /* 0x000000ff0808a208 */ /* 0x008fe20006000000 */
[----:B-1----:R-:W-:Y:S01]  /*2bb0*/  FMUL.FTZ R5, R25, R5 ;  /* 0x0000000519057220 */ /* 0x002fe20000410000 */
[----:B------:R-:W-:-:S02]  /*2bc0*/  @!P2 ISETP.GE.AND P4, PT, R0, UR10, PT ;  /* 0x0000000a0000ac0c */ /* 0x000fc4000bf86270 */
[----:B----4-:R-:W-:Y:S01]  /*2bd0*/  @!P2 FSEL R12, R12, RZ, !P6 ;  /* 0x000000ff0c0ca208 */ /* 0x010fe20007000000 */
[----:B------:R-:W-:Y:S01]  /*2be0*/  FFMA.FTZ R5, R24, R4, R5 ;  /* 0x0000000418057223 */ /* 0x000fe20000010005 */
[C---:B------:R-:W-:Y:S01]  /*2bf0*/  @!P2 VIADD R4, R0.reuse, 0x2 ;  /* 0x000000020004a836 */ /* 0x040fe20000000000 */
[----:B------:R-:W-:Y:S02]  /*2c00*/  @!P2 FSEL R9, R9, RZ, !P4 ;  /* 0x000000ff0909a208 */ /* 0x000fe40006000000 */
[----:B------:R-:W-:Y:S02]  /*2c10*/  @!P2 ISETP.GE.AND P6, PT, R0, UR10, PT ;  /* 0x0000000a0000ac0c */ /* 0x000fe4000bfc6270 */
[----:B------:R-:W-:Y:S01]  /*2c20*/  @!P2 ISETP.GE.AND P5, PT, R4, UR10, PT ;  /* 0x0000000a0400ac0c */ /* 0x000fe2000bfa6270 */
[----:B------:R-:W-:Y:S01]  /*2c30*/  FMUL.FTZ R9, R25, R9 ;  /* 0x0000000919097220 */ /* 0x000fe20000410000 */
[----:B------:R-:W-:Y:S02]  /*2c40*/  @!P2 IADD3 R4, PT, PT, R0, 0x1, RZ ;  /* 0x000000010004a810 */ /* 0x000fe40007ffe0ff */
[----:B------:R-:W-:Y:S01]  /*2c50*/  @!P2 FSEL R7, R7, RZ, !P5 ;  /* 0x000000ff0707a208 */ /* 0x000fe20006800000 */
[----:B------:R-:W-:Y:S01]  /*2c60*/  FFMA.FTZ R9, R24, R8, R9 ;  /* 0x0000000818097223 */ /* 0x000fe20000010009 */
[----:B------:R-:W-:-:S02]  /*2c70*/  @!P2 ISETP.GE.AND P5, PT, R4, UR10, PT ;  /* 0x0000000a0400ac0c */ /* 0x000fc4000bfa6270 */
[----:B------:R-:W-:Y:S02]  /*2c80*/  @!P2 IADD3 R4, PT, PT, R0, 0x2, RZ ;  /* 0x000000020004a810 */ /* 0x000fe40007ffe0ff */
[----:B------:R-:W-:Y:S02]  /*2c90*/  @!P2 FSEL R10, R10, RZ, !P5 ;  /* 0x000000ff0a0aa208 */ /* 0x000fe40006800000 */
[----:B------:R-:W-:Y:S01]  /*2ca0*/  @!P2 ISETP.GE.AND P4, PT, R4, UR10, PT ;  /* 0x0000000a0400ac0c */ /* 0x000fe2000bf86270 */
[----:B------:R-:W-:Y:S01]  /*2cb0*/  @!P2 VIADD R4, R0, 0x1 ;  /* 0x000000010004a836 */ /* 0x000fe20000000000 */
[----:B------:R-:W-:Y:S01]  /*2cc0*/  @!P2 FSEL R6, R6, RZ, !P3 ;  /* 0x000000ff0606a208 */ /* 0x000fe20005800000 */
[----:B------:R-:W-:Y:S01]  /*2cd0*/  FFMA.FTZ R10, R26, R10, R9 ;  /* 0x0000000a1a0a7223 */ /* 0x000fe20000010009 */
[----:B------:R-:W-:Y:S02]  /*2ce0*/  @!P2 FSEL R11, R11, RZ, !P4 ;  /* 0x000000ff0b0ba208 */ /* 0x000fe40006000000 */
[----:B------:R-:W-:Y:S01]  /*2cf0*/  @!P2 ISETP.GE.AND P5, PT, R4, UR10, PT ;  /* 0x0000000a0400ac0c */ /* 0x000fe2000bfa6270 */
[----:B------:R-:W-:Y:S01]  /*2d00*/  FFMA.FTZ R6, R26, R6, R5 ;  /* 0x000000061a067223 */ /* 0x000fe20000010005 */
[----:B------:R-:W-:Y:S01]  /*2d10*/  @!P2 IADD3 R4, PT, PT, R0, 0x2, RZ ;  /* 0x000000020004a810 */ /* 0x000fe20007ffe0ff */
[C---:B------:R-:W-:Y:S01]  /*2d20*/  FFMA.FTZ R11, R27.reuse, R11, R10 ;  /* 0x0000000b1b0b7223 */ /* 0x040fe2000001000a */
[----:B------:R-:W-:Y:S01]  /*2d30*/  @!P2 ISETP.GE.AND P3, PT, R44, UR10, PT ;  /* 0x0000000a2c00ac0c */ /* 0x000fe2000bf66270 */
[----:B------:R-:W-:Y:S01]  /*2d40*/  FFMA.FTZ R6, R27, R7, R6 ;  /* 0x000000071b067223 */ /* 0x000fe20000010006 */
[----:B------:R-:W-:Y:S01]  /*2d50*/  @!P2 ISETP.GE.AND P4, PT, R4, UR10, PT ;  /* 0x0000000a0400ac0c */ /* 0x000fe2000bf86270 */
[----:B------:R-:W-:Y:S01]  /*2d60*/  FADD.FTZ R36, R11, R36 ;  /* 0x000000240b247221 */ /* 0x000fe20000010000 */
[----:B------:R-:W-:Y:S01]  /*2d70*/  @!P2 IADD3 R4, PT, PT, R0, 0x1, RZ ;  /* 0x000000010004a810 */ /* 0x000fe20007ffe0ff */
[----:B------:R-:W-:Y:S01]  /*2d80*/  FADD.FTZ R37, R6, R37 ;  /* 0x0000002506257221 */ /* 0x000fe20000010000 */
[----:B------:R-:W-:-:S02]  /*2d90*/  @!P2 ISETP.GE.AND P1, PT, R44, UR10, PT ;  /* 0x0000000a2c00ac0c */ /* 0x000fc4000bf26270 */
[----:B------:R-:W-:Y:S02]  /*2da0*/  @!P2 FSEL R13, R13, RZ, !P6 ;  /* 0x000000ff0d0da208 */ /* 0x000fe40007000000 */
[----:B------:R-:W-:Y:S01]  /*2db0*/  @!P2 ISETP.GE.AND P6, PT, R4, UR10, PT ;  /* 0x0000000a0400ac0c */ /* 0x000fe2000bfc6270 */
[----:B------:R-:W-:Y:S01]  /*2dc0*/  @!P2 VIADD R4, R0, 0x2 ;  /* 0x000000020004a836 */ /* 0x000fe20000000000 */
[----:B------:R-:W-:Y:S01]  /*2dd0*/  @!P2 FSEL R16, R16, RZ, !P3 ;  /* 0x000000ff1010a208 */ /* 0x000fe20005800000 */
[----:B------:R-:W-:Y:S01]  /*2de0*/  FMUL.FTZ R13, R25, R13 ;  /* 0x0000000d190d7220 */ /* 0x000fe20000410000 */
[----:B------:R-:W-:Y:S02]  /*2df0*/  @!P2 FSEL R20, R20, RZ, !P1 ;  /* 0x000000ff1414a208 */ /* 0x000fe40004800000 */
[----:B------:R-:W-:Y:S01]  /*2e00*/  @!P2 ISETP.GE.AND P3, PT, R0, UR10, PT ;  /* 0x0000000a0000ac0c */ /* 0x000fe2000bf66270 */
[----:B------:R-:W-:Y:S01]  /*2e10*/  FFMA.FTZ R13, R24, R12, R13 ;  /* 0x0000000c180d7223 */ /* 0x000fe2000001000d */
[----:B------:R-:W-:-:S02]  /*2e20*/  @!P2 ISETP.GE.AND P1, PT, R0, UR10, PT ;  /* 0x0000000a0000ac0c */ /* 0x000fc4000bf26270 */
[----:B------:R-:W-:Y:S02]  /*2e30*/  @!P2 FSEL R14, R14, RZ, !P5 ;  /* 0x000000ff0e0ea208 */ /* 0x000fe40006800000 */
[----:B------:R-:W-:Y:S02]  /*2e40*/  @!P2 ISETP.GE.AND P5, PT, R4, UR10, PT ;  /* 0x0000000a0400ac0c */ /* 0x000fe4000bfa6270 */
[----:B------:R-:W-:Y:S01]  /*2e50*/  @!P2 IADD3 R4, PT, PT, R0, 0x1, RZ ;  /* 0x000000010004a810 */ /* 0x000fe20007ffe0ff */
[----:B------:R-:W-:Y:S01]  /*2e60*/  FFMA.FTZ R14, R26, R14, R13 ;  /* 0x0000000e1a0e7223 */ /* 0x000fe2000001000d */
[----:B------:R-:W-:Y:S02]  /*2e70*/  @!P2 FSEL R17, R17, RZ, !P3 ;  /* 0x000000ff1111a208 */ /* 0x000fe40005800000 */
[----:B------:R-:W-:Y:S02]  /*2e80*/  @!P2 FSEL R21, R21, RZ, !P1 ;  /* 0x000000ff1515a208 */ /* 0x000fe40004800000 */
[----:B------:R-:W-:Y:S01]  /*2e90*/  IADD3 R5, PT, PT, R38, 0x3, RZ ;  /* 0x0000000326057810 */ /* 0x000fe20007ffe0ff */
[C---:B------:R-:W-:Y:S01]  /*2ea0*/  FMUL.FTZ R17, R25.reuse, R17 ;  /* 0x0000001119117220 */ /* 0x040fe20000410000 */
[----:B------:R-:W-:Y:S01]  /*2eb0*/  @!P2 ISETP.GE.AND P3, PT, R4, UR10, PT ;  /* 0x0000000a0400ac0c */ /* 0x000fe2000bf66270 */
[----:B------:R-:W-:Y:S01]  /*2ec0*/  FMUL.FTZ R21, R25, R21 ;  /* 0x0000001519157220 */ /* 0x000fe20000410000 */
[----:B------:R-:W-:Y:S01]  /*2ed0*/  @!P2 IADD3 R4, PT, PT, R0, 0x2, RZ ;  /* 0x000000020004a810 */ /* 0x000fe20007ffe0ff */
[C---:B------:R-:W-:Y:S01]  /*2ee0*/  FFMA.FTZ R17, R24.reuse, R16, R17 ;  /* 0x0000001018117223 */ /* 0x040fe20000010011 */
[----:B------:R-:W-:Y:S01]  /*2ef0*/  ISETP.GE.AND P0, PT, R5, UR5, PT ;  /* 0x0000000505007c0c */ /* 0x000fe2000bf06270 */
[----:B------:R-:W-:Y:S01]  /*2f00*/  FFMA.FTZ R21, R24, R20, R21 ;  /* 0x0000001418157223 */ /* 0x000fe20000010015 */
[----:B------:R-:W-:Y:S01]  /*2f10*/  @!P2 FSEL R18, R18, RZ, !P6 ;  /* 0x000000ff1212a208 */ /* 0x000fe20007000000 */
[----:B------:R-:W-:Y:S01]  /*2f20*/  VIADD R38, R38, 0x4 ;  /* 0x0000000426267836 */ /* 0x000fe20000000000 */
[----:B------:R-:W-:Y:S01]  /*2f30*/  @!P2 ISETP.GE.AND P6, PT, R4, UR10, PT ;  /* 0x0000000a0400ac0c */ /* 0x000fe2000bfc6270 */
[----:B------:R-:W-:Y:S01]  /*2f40*/  VIADD R0, R0, 0x20 ;  /* 0x0000002000007836 */ /* 0x000fe20000000000 */
[----:B------:R-:W-:Y:S01]  /*2f50*/  @!P2 FSEL R22, R22, RZ, !P3 ;  /* 0x000000ff1616a208 */ /* 0x000fe20005800000 */
[----:B------:R-:W-:Y:S01]  /*2f60*/  FFMA.FTZ R18, R26, R18, R17 ;  /* 0x000000121a127223 */ /* 0x000fe20000010011 */
[----:B------:R-:W-:-:S02]  /*2f70*/  @!P2 FSEL R15, R15, RZ, !P4 ;  /* 0x000000ff0f0fa208 */ /* 0x000fc40006000000 */
[----:B------:R-:W-:Y:S01]  /*2f80*/  @!P2 FSEL R19, R19, RZ, !P5 ;  /* 0x000000ff1313a208 */ /* 0x000fe20006800000 */
[----:B------:R-:W-:Y:S01]  /*2f90*/  FFMA.FTZ R22, R26, R22, R21 ;  /* 0x000000161a167223 */ /* 0x000fe20000010015 */
[----:B------:R-:W-:Y:S01]  /*2fa0*/  @!P2 FSEL R23, R23, RZ, !P6 ;  /* 0x000000ff1717a208 */ /* 0x000fe20007000000 */
[C---:B------:R-:W-:Y:S01]  /*2fb0*/  FFMA.FTZ R14, R27.reuse, R15, R14 ;  /* 0x0000000f1b0e7223 */ /* 0x040fe2000001000e */
[----:B------:R-:W-:Y:S01]  /*2fc0*/  IADD3 R42, P1, PT, R42, 0x10, RZ ;  /* 0x000000102a2a7810 */ /* 0x000fe20007f3e0ff */
[C---:B------:R-:W-:Y:S02]  /*2fd0*/  FFMA.FTZ R18, R27.reuse, R19, R18 ;  /* 0x000000131b127223 */ /* 0x040fe40000010012 */
[----:B------:R-:W-:Y:S01]  /*2fe0*/  FFMA.FTZ R23, R27, R23, R22 ;  /* 0x000000171b177223 */ /* 0x000fe20000010016 */
[----:B------:R-:W-:Y:S01]  /*2ff0*/  FADD.FTZ R35, R14, R35 ;  /* 0x000000230e237221 */ /* 0x000fe20000010000 */
[----:B------:R-:W-:Y:S01]  /*3000*/  FADD.FTZ R33, R18, R33 ;  /* 0x0000002112217221 */ /* 0x000fe20000010000 */
[----:B------:R-:W-:Y:S01]  /*3010*/  IADD3.X R39, PT, PT, RZ, R39, RZ, P1, !PT ;  /* 0x00000027ff277210 */ /* 0x000fe20000ffe4ff */
[----:B------:R-:W-:Y:S01]  /*3020*/  FADD.FTZ R34, R23, R34 ;  /* 0x0000002217227221 */ /* 0x000fe20000010000 */
[----:B------:R-:W-:Y:S06]  /*3030*/  @!P0 BRA `(.L_x_25028) ;  /* 0xfffffff800708947 */ /* 0x000fec000383ffff */
.L_x_25027:
[----:B--23--:R-:W-:Y:S05]  /*3040*/  BSYNC.RECONVERGENT B0 ;  /* 0x0000000000007941 */ /* 0x00cfea0003800200 */
.L_x_25026:
[----:B------:R-:W2:Y:S01]  /*3050*/  S2UR UR5, SR_CgaCtaId ;  /* 0x00000000000579c3 */ /* 0x000ea20000008800 */
[----:B------:R-:W3:Y:S01]  /*3060*/  SHFL.BFLY PT, R0, R37, 0x1, 0x1f ;  /* 0x0c201f0025007f89 */ /* 0x000ee200000e0000 */
[C---:B-1----:R-:W-:Y:S01]  /*3070*/  LOP3.LUT R5, R30.reuse, 0x1, RZ, 0xc0, !PT ;  /* 0x000000011e057812 */ /* 0x042fe200078ec0ff */
[----:B------:R-:W-:Y:S01]  /*3080*/  UMOV UR4, 0x400 ;  /* 0x0000040000047882 */ /* 0x000fe20000000000 */
[----:B------:R-:W-:Y:S01]  /*3090*/  SHF.R.U32.HI R32, RZ, 0x1, R32 ;  /* 0x00000001ff207819 */ /* 0x000fe20000011620 */
[----:B------:R-:W1:Y:S01]  /*30a0*/  SHFL.BFLY PT, R3, R36, 0x1, 0x1f ;  /* 0x0c201f0024037f89 */ /* 0x000e6200000e0000 */
[----:B------:R-:W-:Y:S01]  /*30b0*/  ISETP.NE.AND P2, PT, R5, RZ, PT ;  /* 0x000000ff0500720c */ /* 0x000fe20003f45270 */
[----:B------:R-:W-:Y:S01]  /*30c0*/  UIADD3 UR4, UPT, UPT, UR4, 0x160, URZ ;  /* 0x0000016004047890 */ /* 0x000fe2000fffe0ff */
[C---:B------:R-:W-:Y:S01]  /*30d0*/  LOP3.LUT R5, R30.reuse, 0x3c0, RZ, 0xc0, !PT ;  /* 0x000003c01e057812 */ /* 0x040fe200078ec0ff */
[----:B------:R-:W4:Y:S01]  /*30e0*/  SHFL.BFLY PT, R2, R35, 0x1, 0x1f ;  /* 0x0c201f0023027f89 */ /* 0x000f2200000e0000 */
[C---:B------:R-:W-:Y:S01]  /*30f0*/  LOP3.LUT P0, RZ, R30.reuse, 0x3c1, RZ, 0xc0, !PT ;  /* 0x000003c11eff7812 */ /* 0x040fe2000780c0ff */
[----:B------:R-:W-:Y:S01]  /*3100*/  IMAD R32, R31, 0x50, R32 ;  /* 0x000000501f207824 */ /* 0x000fe200078e0220 */
[----:B------:R-:W-:Y:S01]  /*3110*/  ISETP.NE.OR P5, PT, R5, 0x40, P2 ;  /* 0x000000400500780c */ /* 0x000fe200017a5670 */
[----:B0-----:R-:W0:Y:S01]  /*3120*/  SHFL.BFLY PT, R4, R33, 0x1, 0x1f ;  /* 0x0c201f0021047f89 */ /* 0x001e2200000e0000 */
[C---:B------:R-:W-:Y:S01]  /*3130*/  LOP3.LUT R6, R30.reuse, 0x3e0, RZ, 0xc0, !PT ;  /* 0x000003e01e067812 */ /* 0x040fe200078ec0ff */
[----:B------:R-:W-:Y:S01]  /*3140*/  BSSY.RECONVERGENT B0, `(.L_x_25029) ;  /* 0x000001e000007945 */ /* 0x000fe20003800200 */
[----:B------:R-:W-:Y:S01]  /*3150*/  LOP3.LUT P1, RZ, R30, 0x3e1, RZ, 0xc0, !PT ;  /* 0x000003e11eff7812 */ /* 0x000fe2000782c0ff */
[----:B------:R-:W0:Y:S01]  /*3160*/  SHFL.BFLY PT, R7, R34, 0x1, 0x1f ;  /* 0x0c201f0022077f89 */ /* 0x000e2200000e0000 */
[----:B------:R-:W-:Y:S01]  /*3170*/  ISETP.NE.OR P4, PT, R6, 0x20, P2 ;  /* 0x000000200600780c */ /* 0x000fe20001785670 */
[----:B------:R-:W-:Y:S01]  /*3180*/  BAR.SYNC.DEFER_BLOCKING 0x0 ;  /* 0x0000000000007b1d */ /* 0x000fe20000010000 */
[----:B------:R-:W-:Y:S01]  /*3190*/  ISETP.GT.U32.AND P3, PT, R30, 0x1f, PT ;  /* 0x0000001f1e00780c */ /* 0x000fe20003f64070 */
[----:B--2---:R-:W-:Y:S01]  /*31a0*/  ULEA UR4, UR5, UR4, 0x18 ;  /* 0x0000000405047291 */ /* 0x004fe2000f8ec0ff */
[----:B---3--:R-:W-:Y:S01]  /*31b0*/  FADD.FTZ R37, R0, R37 ;  /* 0x0000002500257221 */ /* 0x008fe20000010000 */
[----:B-1----:R-:W-:-:S04]  /*31c0*/  FADD.FTZ R5, R3, R36 ;  /* 0x0000002403057221 */ /* 0x002fc80000010000 */
[----:B------:R-:W-:Y:S01]  /*31d0*/  LEA R32, R32, UR4, 0x2 ;  /* 0x0000000420207c11 */ /* 0x000fe2000f8e10ff */
[----:B----4-:R-:W-:Y:S01]  /*31e0*/  FADD.FTZ R35, R2, R35 ;  /* 0x0000002302237221 */ /* 0x010fe20000010000 */
[----:B0-----:R-:W-:Y:S01]  /*31f0*/  FADD.FTZ R33, R4, R33 ;  /* 0x0000002104217221 */ /* 0x001fe20000010000 */
        /* <DEDUP_REMOVED lines=18> */
.L_x_25030:
[----:B------:R-:W-:Y:S05]  /*3320*/  BSYNC.RECONVERGENT B0 ;  /* 0x0000000000007941 */ /* 0x000fea0003800200 */
.L_x_25029:
        /* <DEDUP_REMOVED lines=19> */
.L_x_25032:
[----:B------:R-:W-:Y:S05]  /*3460*/  BSYNC.RECONVERGENT B0 ;  /* 0x0000000000007941 */ /* 0x000fea0003800200 */
.L_x_25031:
        /* <DEDUP_REMOVED lines=11> */
[----:B------:R-:W-:-:S04]  /*3520*/  MOV R3, UR5 ;  /* 0x0000000500037c02 */ /* 0x000fc80008000f00 */
        /* <DEDUP_REMOVED lines=8> */
[----:B------:R-:W-:Y:S01]  /*35b0*/  STG.E desc[UR8][R2.64+0x100], R7 ;  /* 0x0001000702007986 */ /* 0x000fe2000c101908 */
[----:B------:R-:W-:Y:S05]  /*35c0*/  EXIT ;  /* 0x000000000000794d */ /* 0x000fea0003800000 */
.L_x_25003:
[----:B------:R-:W-:Y:S01]  /*35d0*/  HFMA2 R38, -RZ, RZ, 0, 1.847743988037109375e-06 ;  /* 0x0000001fff267431 */ /* 0x000fe200000001ff */
[----:B------:R-:W-:Y:S01]  /*35e0*/  BSSY B1, `(.L_x_25033) ;  /* 0x0000006000017945 */ /* 0x000fe20003800000 */
[----:B------:R-:W-:Y:S01]  /*35f0*/  IMAD.MOV.U32 R27, RZ, RZ, 0x2 ;  /* 0x00000002ff1b7424 */ /* 0x000fe200078e00ff */
[----:B------:R-:W-:-:S07]  /*3600*/  MOV R26, 0xffffffff ;  /* 0xffffffff001a7802 */ /* 0x000fce0000000f00 */
[----:B------:R-:W-:Y:S05]  /*3610*/  WARPSYNC.COLLECTIVE R26, `(.L_x_25034) ;  /* 0x000000001a087348 */ /* 0x000fea0003c00000 */
[----:B------:R0:W1:Y:S02]  /*3620*/  SHFL.BFLY P1, R25, R41, R27, R38 ;  /* 0x0c00001b29197389 */ /* 0x0000640000020026 */
[----:B01----:R-:W-:Y:S05]  /*3630*/  ENDCOLLECTIVE ;  /* 0x000000000000791b */ /* 0x003fea0003800000 */
.L_x_25034:
[----:B------:R-:W-:Y:S05]  /*3640*/  BSYNC B1 ;  /* 0x0000000000017941 */ /* 0x000fea0003800000 */
.L_x_25033:
        /* <DEDUP_REMOVED lines=9> */
.L_x_25035:
[----:B------:R-:W-:Y:S05]  /*36e0*/  BRA `(.L_x_25036) ;  /* 0xffffffd400407947 */ /* 0x000fea000383ffff */
.L_x_25005:
        /* <DEDUP_REMOVED lines=8> */
.L_x_25038:
[----:B------:R-:W-:Y:S05]  /*3770*/  BSYNC B0 ;  /* 0x0000000000007941 */ /* 0x000fea0003800000 */
.L_x_25037:
        /* <DEDUP_REMOVED lines=9> */
.L_x_25039:
[----:B------:R-:W-:Y:S01]  /*3810*/  HFMA2 R27, -RZ, RZ, 0, 2.384185791015625e-07 ;  /* 0x00000004ff1b7431 */ /* 0x000fe200000001ff */
[----:B------:R-:W-:-:S04]  /*3820*/  MOV R3, R25 ;  /* 0x0000001900037202 */ /* 0x000fc80000000f00 */
[----:B------:R-:W-:-:S05]  /*3830*/  FMNMX.FTZ R4, R2, R3, !PT ;  /* 0x0000000302047209 */ /* 0x000fca0007810000 */
[----:B------:R-:W-:-:S07]  /*3840*/  IMAD.MOV.U32 R41, RZ, RZ, R4 ;  /* 0x000000ffff297224 */ /* 0x000fce00078e0004 */
[----:B------:R-:W-:Y:S05]  /*3850*/  WARPSYNC.COLLECTIVE R26, `(.L_x_25040) ;  /* 0x000000001a087348 */ /* 0x000fea0003c00000 */
[----:B------:R0:W1:Y:S02]  /*3860*/  SHFL.BFLY P1, R25, R41, R27, R38 ;  /* 0x0c00001b29197389 */ /* 0x0000640000020026 */
[----:B01----:R-:W-:Y:S05]  /*3870*/  ENDCOLLECTIVE ;  /* 0x000000000000791b */ /* 0x003fea0003800000 */
.L_x_25040:
[----:B------:R-:W-:Y:S01]  /*3880*/  MOV R5, R25 ;  /* 0x0000001900057202 */ /* 0x000fe20000000f00 */
[----:B------:R-:W-:Y:S06]  /*3890*/  BRA `(.L_x_25041) ;  /* 0xffffffd4004c7947 */ /* 0x000fec000383ffff */
.L_x_25042:
        /* <DEDUP_REMOVED lines=14> */
.L_x_26046:


//--------------------- .text._ZN4vllm25paged_attention_v1_kernelIffLi64ELi8ELi128ELNS_18Fp8KVCacheDataTypeE0ELb0EEEvPT_PKS2_PKT0_S8_ifPKiSA_iPKfiiiSC_SC_iiiii --------------------------
	.section	.text._ZN4vllm25paged_attention_v1_kernelIffLi64ELi8ELi128ELNS_18Fp8KVCacheDataTypeE0ELb0EEEvPT_PKS2_PKT0_S8_ifPKiSA_iPKfiiiSC_SC_iiiii,"ax",@progbits
	.align	128
        .global         _ZN4vllm25paged_attention_v1_kernelIffLi64ELi8ELi128ELNS_18Fp8KVCacheDataTypeE0ELb0EEEvPT_PKS2_PKT0_S8_ifPKiSA_iPKfiiiSC_SC_iiiii
        .type           _ZN4vllm25paged_attention_v1_kernelIffLi64ELi8ELi128ELNS_18Fp8KVCacheDataTypeE0ELb0EEEvPT_PKS2_PKT0_S8_ifPKiSA_iPKfiiiSC_SC_iiiii,@function
        .size           _ZN4vllm25paged_attention_v1_kernelIffLi64ELi8ELi128ELNS_18Fp8KVCacheDataTypeE0ELb0EEEvPT_PKS2_PKT0_S8_ifPKiSA_iPKfiiiSC_SC_iiiii,(.L_x_26047 - _ZN4vllm25paged_attention_v1_kernelIffLi64ELi8ELi128ELNS_18Fp8KVCacheDataTypeE0ELb0EEEvPT_PKS2_PKT0_S8_ifPKiSA_iPKfiiiSC_SC_iiiii)
        .other          _ZN4vllm25paged_attention_v1_kernelIffLi64ELi8ELi128ELNS_18Fp8KVCacheDataTypeE0ELb0EEEvPT_PKS2_PKT0_S8_ifPKiSA_iPKfiiiSC_SC_iiiii,@"STO_CUDA_ENTRY STV_DEFAULT"
_ZN4vllm25paged_attention_v1_kernelIffLi64ELi8ELi128ELNS_18Fp8KVCacheDataTypeE0ELb0EEEvPT_PKS2_PKT0_S8_ifPKiSA_iPKfiiiSC_SC_iiiii:
.text._ZN4vllm25paged_attention_v1_kernelIffLi64ELi8ELi128ELNS_18Fp8KVCacheDataTypeE0ELb0EEEvPT_PKS2_PKT0_S8_ifPKiSA_iPKfiiiSC_SC_iiiii:
        /* <DEDUP_REMOVED lines=9> */
[----:B------:R-:W-:-:S07]  /*0090*/  IMAD.MOV.U32 R30, RZ, RZ, RZ ;  /* 0x000000ffff1e7224 */ /* 0x000fce00078e00ff */
[----:B------:R-:W4:Y:S01]  /*00a0*/  S2UR UR7, SR_CgaCtaId ;  /* 0x00000000000779c3 */ /* 0x000f220000008800 */
[----:B------:R-:W-:Y:S01]  /*00b0*/  UMOV UR5, 0x400 ;  /* 0x0000040000057882 */ /* 0x000fe20000000000 */
[----:B------:R-:W2:Y:S01]  /*00c0*/  LDCU UR11, c[0x0][0x3cc] ;  /* 0x00007980ff0b77ac */ /* 0x000ea20008000800 */
[----:B0-----:R-:W-:Y:S01]  /*00d0*/  ISETP.GT.U32.AND P1, PT, R6, 0x3f, PT ;  /* 0x0000003f0600780c */ /* 0x001fe20003f24070 */
[----:B------:R-:W0:Y:S01]  /*00e0*/  LDCU UR16, c[0x0][0x3a4] ;  /* 0x00007480ff1077ac */ /* 0x000e220008000800 */
[C---:B-1----:R-:W-:Y:S01]  /*00f0*/  IMAD R2, R0.reuse, UR4, RZ ;  /* 0x0000000400027c24 */ /* 0x042fe2000f8e02ff */
[----:B------:R-:W1:Y:S01]  /*0100*/  LDCU.64 UR14, c[0x0][0x390] ;  /* 0x00007200ff0e77ac */ /* 0x000e620008000a00 */
[----:B--2---:R-:W-:Y:S01]  /*0110*/  IMAD.WIDE.U32 R4, R0, 0x4, R4 ;  /* 0x0000000400047825 */ /* 0x004fe200078e0004 */
[----:B---3--:R-:W-:Y:S01]  /*0120*/  IABS R14, R15 ;  /* 0x0000000f000e7213 */ /* 0x008fe20000000000 */
[----:B------:R-:W2:Y:S01]  /*0130*/  LDCU UR4, c[0x0][0x3b8] ;  /* 0x00007700ff0477ac */ /* 0x000ea20008000800 */
[----:B----4-:R-:W-:-:S06]  /*0140*/  ISETP.NE.U32.AND P0, PT, R12, RZ, PT ;  /* 0x000000ff0c00720c */ /* 0x010fcc0003f05070 */
[----:B------:R-:W3:Y:S01]  /*0150*/  @!P1 LDC.64 R10, c[0x0][0x388] ;  /* 0x0000e200ff0a9b82 */ /* 0x000ee20000000a00 */
[----:B------:R-:W-:Y:S02]  /*0160*/  @!P1 LOP3.LUT R7, R6, 0x3c, RZ, 0xc0, !PT ;  /* 0x0000003c06079812 */ /* 0x000fe400078ec0ff */
[----:B------:R-:W-:Y:S02]  /*0170*/  @!P1 SHF.L.U32 R8, R3, 0x6, RZ ;  /* 0x0000000603089819 */ /* 0x000fe400000006ff */
[----:B------:R-:W-:Y:S02]  /*0180*/  @!P1 LOP3.LUT R7, R7, 0x3, R6, 0xf8, !PT ;  /* 0x0000000307079812 */ /* 0x000fe400078ef806 */
[----:B------:R-:W-:Y:S02]  /*0190*/  ISETP.NE.AND.EX P0, PT, R13, RZ, PT, P0 ;  /* 0x000000ff0d00720c */ /* 0x000fe40003f05300 */
[----:B------:R-:W-:Y:S02]  /*01a0*/  @!P1 IADD3 R7, P2, P3, R7, R2, R8 ;  /* 0x0000000207079210 */ /* 0x000fe40007b5e008 */
[----:B------:R-:W-:-:S04]  /*01b0*/  SHF.R.S32.HI R2, RZ, 0x1f, R2 ;  /* 0x0000001fff027819 */ /* 0x000fc80000011402 */
[----:B------:R-:W-:Y:S02]  /*01c0*/  @!P1 IADD3.X R2, PT, PT, RZ, R2, RZ, P2, P3 ;  /* 0x00000002ff029210 */ /* 0x000fe400017e64ff */
[----:B---3--:R-:W-:-:S04]  /*01d0*/  @!P1 LEA R8, P2, R7, R10, 0x2 ;  /* 0x0000000a07089211 */ /* 0x008fc800078410ff */
[----:B------:R-:W-:Y:S02]  /*01e0*/  @!P1 LEA.HI.X R9, R7, R11, R2, 0x2, P2 ;  /* 0x0000000b07099211 */ /* 0x000fe400010f1402 */
[----:B------:R3:W4:Y:S01]  /*01f0*/  LDG.E.CONSTANT R2, desc[UR8][R4.64] ;  /* 0x0000000804027981 */ /* 0x000722000c1e9900 */
[----:B------:R-:W0:Y:S01]  /*0200*/  I2F.RP R7, R14 ;  /* 0x0000000e00077306 */ /* 0x000e220000209400 */
[----:B------:R-:W1:Y:S02]  /*0210*/  @P0 LDC.64 R10, c[0x0][0x3c0] ;  /* 0x0000f000ff0a0b82 */ /* 0x000e640000000a00 */
[----:B------:R2:W4:Y:S05]  /*0220*/  @!P1 LDG.E.CONSTANT R8, desc[UR8][R8.64] ;  /* 0x0000000808089981 */ /* 0x00052a000c1e9900 */
[----:B0-----:R-:W0:Y:S01]  /*0230*/  MUFU.RCP R7, R7 ;  /* 0x0000000700077308 */ /* 0x001e220000001000 */
[----:B---3--:R-:W3:Y:S01]  /*0240*/  LDC R4, c[0x0][0x370] ;  /* 0x0000dc00ff047b82 */ /* 0x008ee20000000800 */
[----:B-1----:R-:W-:-:S05]  /*0250*/  @P0 IMAD.WIDE.U32 R10, R3, 0x4, R10 ;  /* 0x00000004030a0825 */ /* 0x002fca00078e000a */
[----:B------:R1:W5:Y:S01]  /*0260*/  @P0 LDG.E.CONSTANT R30, desc[UR8][R10.64] ;  /* 0x000000080a1e0981 */ /* 0x000362000c1e9900 */
[----:B------:R-:W-:Y:S01]  /*0270*/  ULEA UR6, UR7, UR5, 0x18 ;  /* 0x0000000507067291 */ /* 0x000fe2000f8ec0ff */
[----:B0-----:R-:W-:Y:S01]  /*0280*/  IADD3 R12, PT, PT, R7, 0xffffffe, RZ ;  /* 0x0ffffffe070c7810 */ /* 0x001fe20007ffe0ff */
[----:B--2---:R-:W-:Y:S01]  /*0290*/  IMAD R29, R0, UR4, RZ ;  /* 0x00000004001d7c24 */ /* 0x004fe2000f8e02ff */
[----:B------:R-:W-:Y:S01]  /*02a0*/  SHF.R.U32.HI R31, RZ, 0x5, R6 ;  /* 0x00000005ff1f7819 */ /* 0x000fe20000011606 */
[----:B------:R-:W-:Y:S01]  /*02b0*/  BSSY B0, `(.L_x_25043) ;  /* 0x000009b000007945 */ /* 0x000fe20003800000 */
[----:B------:R0:W2:Y:S01]  /*02c0*/  F2I.FTZ.U32.TRUNC.NTZ R13, R12 ;  /* 0x0000000c000d7305 */ /* 0x0000a2000021f000 */
[----:B------:R-:W-:Y:S01]  /*02d0*/  IMAD.MOV.U32 R33, RZ, RZ, -0x800001 ;  /* 0xff7fffffff217424 */ /* 0x000fe200078e00ff */
[----:B------:R-:W-:Y:S02]  /*02e0*/  LOP3.LUT R26, R6, 0x1f, RZ, 0xc0, !PT ;  /* 0x0000001f061a7812 */ /* 0x000fe400078ec0ff */
[----:B---3--:R-:W-:Y:S01]  /*02f0*/  IABS R9, R4 ;  /* 0x0000000400097213 */ /* 0x008fe20000000000 */
[----:B0-----:R-:W-:-:S02]  /*0300*/  HFMA2 R12, -RZ, RZ, 0, 0 ;  /* 0x00000000ff0c7431 */ /* 0x001fc400000001ff */
        /* <DEDUP_REMOVED lines=12> */
[----:B------:R-:W-:Y:S02]  /*03d0*/  LOP3.LUT R5, R4, R15, RZ, 0x3c, !PT ;  /* 0x0000000f04057212 */ /* 0x000fe400078e3cff */
[----:B------:R-:W-:Y:S02]  /*03e0*/  IABS R14, R3 ;  /* 0x00000003000e7213 */ /* 0x000fe40000000000 */
[----:B------:R-:W-:-:S07]  /*03f0*/  ISETP.GE.AND P3, PT, R5, RZ, PT ;  /* 0x000000ff0500720c */ /* 0x000fce0003f66270 */
[----:B------:R-:W-:-:S06]  /*0400*/  @P0 VIADD R13, R13, 0x1 ;  /* 0x000000010d0d0836 */ /* 0x000fcc0000000000 */
[----:B------:R-:W-:Y:S02]  /*0410*/  @!P3 IADD3 R13, PT, PT, -R13, RZ, RZ ;  /* 0x000000ff0d0db210 */ /* 0x000fe40007ffe1ff */
[----:B------:R-:W-:-:S04]  /*0420*/  @!P2 LOP3.LUT R13, RZ, R15, RZ, 0x33, !PT ;  /* 0x0000000fff0da212 */ /* 0x000fc800078e33ff */
[-C--:B------:R-:W-:Y:S02]  /*0430*/  IABS R12, R13.reuse ;  /* 0x0000000d000c7213 */ /* 0x080fe40000000000 */
[----:B------:R-:W-:Y:S02]  /*0440*/  IABS R9, R13 ;  /* 0x0000000d00097213 */ /* 0x000fe40000000000 */
[----:B------:R-:W0:Y:S02]  /*0450*/  I2F.RP R5, R12 ;  /* 0x0000000c00057306 */ /* 0x000e240000209400 */
[----:B------:R-:W-:-:S06]  /*0460*/  IADD3 R9, PT, PT, RZ, -R9, RZ ;  /* 0x80000009ff097210 */ /* 0x000fcc0007ffe0ff */
[----:B0-----:R-:W1:Y:S02]  /*0470*/  MUFU.RCP R5, R5 ;  /* 0x0000000500057308 */ /* 0x001e640000001000 */
[----:B-1----:R-:W-:-:S06]  /*0480*/  VIADD R10, R5, 0xffffffe ;  /* 0x0ffffffe050a7836 */ /* 0x002fcc0000000000 */
[----:B------:R0:W1:Y:S02]  /*0490*/  F2I.FTZ.U32.TRUNC.NTZ R11, R10 ;  /* 0x0000000a000b7305 */ /* 0x000064000021f000 */
[----:B0-----:R-:W-:Y:S01]  /*04a0*/  IMAD.MOV.U32 R10, RZ, RZ, RZ ;  /* 0x000000ffff0a7224 */ /* 0x001fe200078e00ff */
[----:B-1----:R-:W-:-:S05]  /*04b0*/  IADD3 R7, PT, PT, RZ, -R11, RZ ;  /* 0x8000000bff077210 */ /* 0x002fca0007ffe0ff */
[----:B------:R-:W-:-:S04]  /*04c0*/  IMAD R7, R7, R12, RZ ;  /* 0x0000000c07077224 */ /* 0x000fc800078e02ff */
[----:B------:R-:W-:-:S04]  /*04d0*/  IMAD.HI.U32 R11, R11, R7, R10 ;  /* 0x000000070b0b7227 */ /* 0x000fc800078e000a */
[----:B------:R-:W-:Y:S02]  /*04e0*/  IMAD.SHL.U32 R7, R6, 0x40, RZ ;  /* 0x0000004006077824 */ /* 0x000fe400078e00ff */
[----:B------:R-:W-:Y:S01]  /*04f0*/  IMAD.HI.U32 R5, R11, R14, RZ ;  /* 0x0000000e0b057227 */ /* 0x000fe200078e00ff */
[----:B------:R-:W-:Y:S02]  /*0500*/  LOP3.LUT R11, R3, R13, RZ, 0x3c, !PT ;  /* 0x0000000d030b7212 */ /* 0x000fe400078e3cff */
[----:B------:R-:W-:Y:S01]  /*0510*/  LOP3.LUT R27, R7, 0xc0, RZ, 0xc0, !PT ;  /* 0x000000c0071b7812 */ /* 0x000fe200078ec0ff */
[----:B------:R-:W-:Y:S01]  /*0520*/  IMAD R9, R5, R9, R14 ;  /* 0x0000000905097224 */ /* 0x000fe200078e020e */
[----:B------:R-:W-:Y:S02]  /*0530*/  SHF.R.U32.HI R7, RZ, 0x2, R6 ;  /* 0x00000002ff077819 */ /* 0x000fe40000011606 */
[----:B------:R-:W-:Y:S01]  /*0540*/  ISETP.GE.AND P3, PT, R11, RZ, PT ;  /* 0x000000ff0b00720c */ /* 0x000fe20003f66270 */
[----:B------:R-:W-:Y:S01]  /*0550*/  VIADD R10, R27, UR6 ;  /* 0x000000061b0a7c36 */ /* 0x000fe20008000000 */
[----:B------:R-:W-:-:S13]  /*0560*/  ISETP.GT.U32.AND P2, PT, R12, R9, PT ;  /* 0x000000090c00720c */ /* 0x000fda0003f44070 */
[-C--:B------:R-:W-:Y:S02]  /*0570*/  @!P2 IADD3 R9, PT, PT, R9, -R12.reuse, RZ ;  /* 0x8000000c0909a210 */ /* 0x080fe40007ffe0ff */
[----:B------:R-:W-:Y:S02]  /*0580*/  @!P2 IADD3 R5, PT, PT, R5, 0x1, RZ ;  /* 0x000000010505a810 */ /* 0x000fe40007ffe0ff */
[----:B------:R-:W-:Y:S02]  /*0590*/  ISETP.GE.U32.AND P0, PT, R9, R12, PT ;  /* 0x0000000c0900720c */ /* 0x000fe40003f06070 */
[----:B------:R-:W-:-:S11]  /*05a0*/  @!P1 LEA R9, R7, R10, 0x2 ;  /* 0x0000000a07099211 */ /* 0x000fd600078e10ff */
[----:B------:R-:W-:-:S05]  /*05b0*/  @P0 VIADD R5, R5, 0x1 ;  /* 0x0000000105050836 */ /* 0x000fca0000000000 */
[----:B------:R-:W-:Y:S01]  /*05c0*/  @!P3 IADD3 R5, PT, PT, -R5, RZ, RZ ;  /* 0x000000ff0505b210 */ /* 0x000fe20007ffe1ff */
[----:B----4-:R-:W-:Y:S01]  /*05d0*/  VIADD R10, R2, 0x7 ;  /* 0x00000007020a7836 */ /* 0x010fe20000000000 */
[----:B------:R0:W-:Y:S04]  /*05e0*/  @!P1 STS [R9], R8 ;  /* 0x0000000809009388 */ /* 0x0001e80000000800 */
[----:B------:R-:W-:Y:S01]  /*05f0*/  SHF.R.S32.HI R11, RZ, 0x1f, R10 ;  /* 0x0000001fff0b7819 */ /* 0x000fe2000001140a */
[----:B------:R-:W-:Y:S03]  /*0600*/  BAR.SYNC.DEFER_BLOCKING 0x0 ;  /* 0x0000000000007b1d */ /* 0x000fe60000010000 */
[----:B------:R-:W-:-:S02]  /*0610*/  LEA.HI R11, R11, R10, RZ, 0x3 ;  /* 0x0000000a0b0b7211 */ /* 0x000fc400078f18ff */
[----:B------:R-:W-:Y:S02]  /*0620*/  ISETP.NE.AND P1, PT, R13, RZ, PT ;  /* 0x000000ff0d00720c */ /* 0x000fe40003f25270 */
[----:B0-----:R-:W-:-:S04]  /*0630*/  SHF.R.S32.HI R8, RZ, 0x3, R11 ;  /* 0x00000003ff087819 */ /* 0x001fc8000001140b */
[----:B------:R-:W-:-:S07]  /*0640*/  ISETP.GE.AND P0, PT, R31, R8, PT ;  /* 0x000000081f00720c */ /* 0x000fce0003f06270 */
[----:B------:R-:W-:-:S06]  /*0650*/  @!P1 LOP3.LUT R5, RZ, R13, RZ, 0x33, !PT ;  /* 0x0000000dff059212 */ /* 0x000fcc00078e33ff */
[----:B------:R-:W-:Y:S05]  /*0660*/  @P0 BRA `(.L_x_25044) ;  /* 0x00000004007c0947 */ /* 0x000fea0003800000 */
        /* <DEDUP_REMOVED lines=11> */
[----:B------:R-:W-:Y:S01]  /*0720*/  MOV R33, 0xff7fffff ;  /* 0xff7fffff00217802 */ /* 0x000fe20000000f00 */
[----:B------:R-:W-:Y:S01]  /*0730*/  IMAD.WIDE R24, R29, 0x4, R24 ;  /* 0x000000041d187825 */ /* 0x000fe200078e0218 */
[----:B------:R-:W-:-:S02]  /*0740*/  ULEA UR4, UR7, UR4, 0x18 ;  /* 0x0000000407047291 */ /* 0x000fc4000f8ec0ff */
[----:B--2---:R-:W-:Y:S01]  /*0750*/  IADD3 R28, P0, PT, R24, UR12, RZ ;  /* 0x0000000c181c7c10 */ /* 0x004fe2000ff1e0ff */
[----:B------:R-:W-:Y:S02]  /*0760*/  IMAD.SHL.U32 R24, R7, 0x4, RZ ;  /* 0x0000000407187824 */ /* 0x000fe400078e00ff */
[----:B----4-:R-:W-:Y:S01]  /*0770*/  IMAD R7, R5, UR10, RZ ;  /* 0x0000000a05077c24 */ /* 0x010fe2000f8e02ff */
[----:B------:R-:W-:Y:S02]  /*0780*/  IADD3.X R29, PT, PT, R25, UR13, RZ, P0, !PT ;  /* 0x0000000d191d7c10 */ /* 0x000fe400087fe4ff */
[----:B------:R-:W-:Y:S02]  /*0790*/  LOP3.LUT R24, R24, 0x1c, RZ, 0xc0, !PT ;  /* 0x0000001c18187812 */ /* 0x000fe400078ec0ff */
[C---:B------:R-:W-:Y:S02]  /*07a0*/  LEA R25, R31.reuse, R6, 0x3 ;  /* 0x000000061f197211 */ /* 0x040fe400078e18ff */
[----:B------:R-:W-:Y:S01]  /*07b0*/  IADD3 R6, P0, PT, R26, R7, RZ ;  /* 0x000000071a067210 */ /* 0x000fe20007f1e0ff */
[----:B------:R-:W-:Y:S01]  /*07c0*/  IMAD R24, R31, 0x20, R24 ;  /* 0x000000201f187824 */ /* 0x000fe200078e0218 */
[C---:B------:R-:W-:Y:S01]  /*07d0*/  IADD3 R34, PT, PT, R25.reuse, 0x1, RZ ;  /* 0x0000000119227810 */ /* 0x040fe20007ffe0ff */
[----:B------:R-:W-:Y:S01]  /*07e0*/  IMAD.IADD R32, R25, 0x1, -R2 ;  /* 0x0000000119207824 */ /* 0x000fe200078e0a02 */
[----:B------:R-:W-:Y:S01]  /*07f0*/  LEA.HI.X.SX32 R7, R7, RZ, 0x1, P0 ;  /* 0x000000ff07077211 */ /* 0x000fe200000f0eff */
[----:B------:R-:W-:-:S08]  /*0800*/  VIADD R35, R24, UR4 ;  /* 0x0000000418237c36 */ /* 0x000fd00008000000 */
.L_x_25046:
[----:B------:R-:W2:Y:S02]  /*0810*/  LDG.E.CONSTANT R25, desc[UR8][R28.64] ;  /* 0x000000081c197981 */ /* 0x000ea4000c1e9900 */
[----:B--2---:R-:W-:-:S03]  /*0820*/  IMAD.WIDE R24, R25, UR11, R6 ;  /* 0x0000000b19187c25 */ /* 0x004fc6000f8e0206 */
[----:B------:R-:W-:-:S04]  /*0830*/  LEA R26, P0, R24, UR14, 0x2 ;  /* 0x0000000e181a7c11 */ /* 0x000fc8000f8010ff */
[----:B0-----:R-:W-:-:S05]  /*0840*/  LEA.HI.X R27, R24, UR15, R25, 0x2, P0 ;  /* 0x0000000f181b7c11 */ /* 0x001fca00080f1419 */
[----:B------:R-:W1:Y:S04]  /*0850*/  LDG.E.CONSTANT R24, desc[UR8][R26.64+0x80] ;  /* 0x000080081a187981 */ /* 0x000e68000c1e9900 */
[----:B------:R-:W2:Y:S04]  /*0860*/  LDG.E.CONSTANT R25, desc[UR8][R26.64] ;  /* 0x000000081a197981 */ /* 0x000ea8000c1e9900 */
[----:B------:R-:W4:Y:S04]  /*0870*/  LDG.E.CONSTANT R37, desc[UR8][R26.64+0x100] ;  /* 0x000100081a257981 */ /* 0x000f28000c1e9900 */
[----:B------:R-:W3:Y:S04]  /*0880*/  LDG.E.CONSTANT R40, desc[UR8][R26.64+0x180] ;  /* 0x000180081a287981 */ /* 0x000ee8000c1e9900 */
[----:B------:R-:W3:Y:S04]  /*0890*/  LDG.E.CONSTANT R41, desc[UR8][R26.64+0x200] ;  /* 0x000200081a297981 */ /* 0x000ee8000c1e9900 */
[----:B------:R-:W3:Y:S04]  /*08a0*/  LDG.E.CONSTANT R38, desc[UR8][R26.64+0x280] ;  /* 0x000280081a267981 */ /* 0x000ee8000c1e9900 */
[----:B------:R-:W3:Y:S04]  /*08b0*/  LDG.E.CONSTANT R39, desc[UR8][R26.64+0x300] ;  /* 0x000300081a277981 */ /* 0x000ee8000c1e9900 */
[----:B------:R-:W3:Y:S04]  /*08c0*/  LDG.E.CONSTANT R36, desc[UR8][R26.64+0x380] ;  /* 0x000380081a247981 */ /* 0x000ee8000c1e9900 */
[----:B------:R-:W3:Y:S01]  /*08d0*/  LDG.E.CONSTANT R44, desc[UR8][R26.64+0x780] ;  /* 0x000780081a2c7981 */ /* 0x000ee2000c1e9900 */
[----:B-1----:R-:W-:-:S04]  /*08e0*/  FMUL.FTZ R43, R24, R9 ;  /* 0x00000009182b7220 */ /* 0x002fc80000410000 */
[----:B--2---:R-:W-:Y:S02]  /*08f0*/  FFMA.FTZ R24, R8, R25, R43 ;  /* 0x0000001908187223 */ /* 0x004fe4000001002b */
[----:B------:R-:W2:Y:S02]  /*0900*/  LDG.E.CONSTANT R25, desc[UR8][R26.64+0x400] ;  /* 0x000400081a197981 */ /* 0x000ea4000c1e9900 */
[----:B----4-:R-:W-:Y:S02]  /*0910*/  FFMA.FTZ R37, R37, R10, R24 ;  /* 0x0000000a25257223 */ /* 0x010fe40000010018 */
[----:B------:R-:W4:Y:S02]  /*0920*/  LDG.E.CONSTANT R24, desc[UR8][R26.64+0x480] ;  /* 0x000480081a187981 */ /* 0x000f24000c1e9900 */
[----:B---3--:R-:W-:Y:S02]  /*0930*/  FFMA.FTZ R43, R40, R11, R37 ;  /* 0x0000000b282b7223 */ /* 0x008fe40000010025 */
[----:B------:R-:W3:Y:S02]  /*0940*/  LDG.E.CONSTANT R37, desc[UR8][R26.64+0x500] ;  /* 0x000500081a257981 */ /* 0x000ee4000c1e9900 */
[----:B------:R-:W-:-:S02]  /*0950*/  FFMA.FTZ R41, R12, R41, R43 ;  /* 0x000000290c297223 */ /* 0x000fc4000001002b */
[----:B------:R-:W3:Y:S02]  /*0960*/  LDG.E.CONSTANT R40, desc[UR8][R26.64+0x580] ;  /* 0x000580081a287981 */ /* 0x000ee4000c1e9900 */
[----:B------:R-:W-:Y:S02]  /*0970*/  FFMA.FTZ R38, R38, R13, R41 ;  /* 0x0000000d26267223 */ /* 0x000fe40000010029 */
[----:B------:R-:W3:Y:S02]  /*0980*/  LDG.E.CONSTANT R41, desc[UR8][R26.64+0x600] ;  /* 0x000600081a297981 */ /* 0x000ee4000c1e9900 */
[----:B------:R-:W-:Y:S02]  /*0990*/  FFMA.FTZ R43, R39, R14, R38 ;  /* 0x0000000e272b7223 */ /* 0x000fe40000010026 */
[----:B------:R-:W3:Y:S04]  /*09a0*/  LDG.E.CONSTANT R38, desc[UR8][R26.64+0x680] ;  /* 0x000680081a267981 */ /* 0x000ee8000c1e9900 */
[----:B------:R-:W3:Y:S01]  /*09b0*/  LDG.E.CONSTANT R39, desc[UR8][R26.64+0x700] ;  /* 0x000700081a277981 */ /* 0x000ee2000c1e9900 */
[----:B------:R-:W0:Y:S01]  /*09c0*/  S2R R42, SR_TID.X ;  /* 0x00000000002a7919 */ /* 0x000e220000002100 */
[----:B------:R-:W-:Y:S01]  /*09d0*/  FFMA.FTZ R43, R36, R15, R43 ;  /* 0x0000000f242b7223 */ /* 0x000fe2000001002b */
[----:B------:R-:W-:Y:S01]  /*09e0*/  UMOV UR4, 0xffffffff ;  /* 0xffffffff00047882 */ /* 0x000fe20000000000 */
[----:B-----5:R-:W-:-:S02]  /*09f0*/  FSETP.NEU.FTZ.AND P0, PT, R30, RZ, PT ;  /* 0x000000ff1e00720b */ /* 0x020fc40003f1d000 */
[----:B0-----:R-:W-:-:S04]  /*0a00*/  LOP3.LUT R42, R42, 0x3, RZ, 0xc0, !PT ;  /* 0x000000032a2a7812 */ /* 0x001fc800078ec0ff */
[----:B------:R-:W-:Y:S01]  /*0a10*/  ISETP.NE.AND P1, PT, R42, RZ, PT ;  /* 0x000000ff2a00720c */ /* 0x000fe20003f25270 */
[----:B--2---:R-:W-:-:S04]  /*0a20*/  FFMA.FTZ R25, R16, R25, R43 ;  /* 0x0000001910197223 */ /* 0x004fc8000001002b */
[----:B----4-:R-:W-:-:S04]  /*0a30*/  FFMA.FTZ R24, R24, R17, R25 ;  /* 0x0000001118187223 */ /* 0x010fc80000010019 */
[----:B---3--:R-:W-:-:S04]  /*0a40*/  FFMA.FTZ R37, R37, R18, R24 ;  /* 0x0000001225257223 */ /* 0x008fc80000010018 */
[----:B------:R-:W-:Y:S01]  /*0a50*/  FFMA.FTZ R37, R40, R19, R37 ;  /* 0x0000001328257223 */ /* 0x000fe20000010025 */
[----:B------:R-:W-:-:S03]  /*0a60*/  IADD3 R24, PT, PT, R2, 0x7, RZ ;  /* 0x0000000702187810 */ /* 0x000fc60007ffe0ff */
[----:B------:R-:W-:Y:S01]  /*0a70*/  FFMA.FTZ R37, R20, R41, R37 ;  /* 0x0000002914257223 */ /* 0x000fe20000010025 */
[----:B------:R-:W-:-:S03]  /*0a80*/  SHF.R.S32.HI R25, RZ, 0x1f, R24 ;  /* 0x0000001fff197819 */ /* 0x000fc60000011418 */
[----:B------:R-:W-:Y:S01]  /*0a90*/  FFMA.FTZ R38, R38, R21, R37 ;  /* 0x0000001526267223 */ /* 0x000fe20000010025 */
[----:B------:R-:W-:-:S03]  /*0aa0*/  LEA.HI R24, R25, R24, RZ, 0x3 ;  /* 0x0000001819187211 */ /* 0x000fc600078f18ff */
[----:B------:R-:W-:Y:S01]  /*0ab0*/  FFMA.FTZ R39, R39, R22, R38 ;  /* 0x0000001627277223 */ /* 0x000fe20000010026 */
[----:B------:R-:W-:-:S03]  /*0ac0*/  SHF.R.S32.HI R24, RZ, 0x3, R24 ;  /* 0x00000003ff187819 */ /* 0x000fc60000011418 */
[----:B------:R-:W-:Y:S01]  /*0ad0*/  FFMA.FTZ R39, R44, R23, R39 ;  /* 0x000000172c277223 */ /* 0x000fe20000010027 */
[----:B------:R-:W-:Y:S06]  /*0ae0*/  BRA.DIV UR4, `(.L_x_25045) ;  /* 0x0000002a041c7947 */ /* 0x000fec000b800000 */
[----:B------:R-:W0:Y:S02]  /*0af0*/  SHFL.BFLY PT, R26, R39, 0x2, 0x1f ;  /* 0x0c401f00271a7f89 */ /* 0x000e2400000e0000 */
[----:B0-----:R-:W-:-:S05]  /*0b00*/  FADD.FTZ R26, R39, R26 ;  /* 0x0000001a271a7221 */ /* 0x001fca0000010000 */
[----:B------:R0:W1:Y:S02]  /*0b10*/  SHFL.BFLY PT, R25, R26, 0x1, 0x1f ;  /* 0x0c201f001a197f89 */ /* 0x00006400000e0000 */
.L_x_25076:
[----:B------:R-:W-:Y:S02]  /*0b20*/  VIADD R27, R32, 0x1 ;  /* 0x00000001201b7836 */ /* 0x000fe40000000000 */
[----:B-1----:R-:W-:Y:S01]  /*0b30*/  FADD.FTZ R25, R26, R25 ;  /* 0x000000191a197221 */ /* 0x002fe20000010000 */
[----:B------:R-:W-:Y:S01]  /*0b40*/  VIADD R31, R31, 0x4 ;  /* 0x000000041f1f7836 */ /* 0x000fe20000000000 */
[----:B------:R-:W-:Y:S02]  /*0b50*/  IADD3 R32, PT, PT, R32, 0x20, RZ ;  /* 0x0000002020207810 */ /* 0x000fe40007ffe0ff */
[----:B------:R-:W-:Y:S02]  /*0b60*/  I2FP.F32.S32 R27, R27 ;  /* 0x0000001b001b7245 */ /* 0x000fe40000201400 */
[----:B------:R-:W-:-:S03]  /*0b70*/  ISETP.GE.AND P2, PT, R31, R24, PT ;  /* 0x000000181f00720c */ /* 0x000fc60003f46270 */
[----:B------:R-:W-:-:S05]  /*0b80*/  FMUL.FTZ R27, R27, R30 ;  /* 0x0000001e1b1b7220 */ /* 0x000fca0000410000 */
[----:B------:R-:W-:Y:S02]  /*0b90*/  FSEL R36, R27, RZ, P0 ;  /* 0x000000ff1b247208 */ /* 0x000fe40000000000 */
[C---:B------:R-:W-:Y:S01]  /*0ba0*/  @!P1 IADD3 R27, PT, PT, R34.reuse, -0x1, RZ ;  /* 0xffffffff221b9810 */ /* 0x040fe20007ffe0ff */
[----:B------:R-:W-:Y:S02]  /*0bb0*/  VIADD R34, R34, 0x20 ;  /* 0x0000002022227836 */ /* 0x000fe40000000000 */
[----:B------:R-:W-:Y:S01]  /*0bc0*/  FFMA.FTZ R36, R25, UR16, R36 ;  /* 0x0000001019247c23 */ /* 0x000fe20008010024 */
[CC--:B------:R-:W-:Y:S02]  /*0bd0*/  ISETP.GE.OR P3, PT, R27.reuse, R2.reuse, P1 ;  /* 0x000000021b00720c */ /* 0x0c0fe40000f66670 */
[----:B------:R-:W-:-:S04]  /*0be0*/  @!P1 ISETP.GE.AND P0, PT, R27, R2, PT ;  /* 0x000000021b00920c */ /* 0x000fc80003f06270 */
[----:B0-----:R-:W-:Y:S02]  /*0bf0*/  @!P1 FSEL R26, R36, RZ, !P0 ;  /* 0x000000ff241a9208 */ /* 0x001fe40004000000 */
[----:B------:R-:W-:-:S03]  /*0c00*/  IADD3 R28, P0, PT, R28, 0x10, RZ ;  /* 0x000000101c1c7810 */ /* 0x000fc60007f1e0ff */
[----:B------:R0:W-:Y:S01]  /*0c10*/  @!P1 STS [R35], R26 ;  /* 0x0000001a23009388 */ /* 0x0001e20000000800 */
[----:B------:R-:W-:Y:S02]  /*0c20*/  IADD3.X R29, PT, PT, RZ, R29, RZ, P0, !PT ;  /* 0x0000001dff1d7210 */ /* 0x000fe400007fe4ff */
[----:B------:R-:W-:Y:S01]  /*0c30*/  @!P3 FMNMX.FTZ R33, R33, R36, !PT ;  /* 0x000000242121b209 */ /* 0x000fe20007810000 */
[----:B0-----:R-:W-:Y:S01]  /*0c40*/  VIADD R35, R35, 0x80 ;  /* 0x0000008023237836 */ /* 0x001fe20000000000 */
[----:B------:R-:W-:Y:S06]  /*0c50*/  @!P2 BRA `(.L_x_25046) ;  /* 0xfffffff800eca947 */ /* 0x000fec000383ffff */
.L_x_25044:
[----:B------:R-:W-:Y:S05]  /*0c60*/  BSYNC B0 ;  /* 0x0000000000007941 */ /* 0x000fea0003800000 */
.L_x_25043:
[----:B------:R-:W0:Y:S01]  /*0c70*/  S2R R32, SR_TID.X ;  /* 0x0000000000207919 */ /* 0x000e220000002100 */
[----:B------:R-:W-:Y:S01]  /*0c80*/  UMOV UR4, 0xffffffff ;  /* 0xffffffff00047882 */ /* 0x000fe20000000000 */
        /* <DEDUP_REMOVED lines=8> */
.L_x_25081:
        /* <DEDUP_REMOVED lines=16> */
[----:B------:R-:W0:Y:S04]  /*0e10*/  @!P2 LDS R12, [R10] ;  /* 0x000000000a0ca984 */ /* 0x000e280000000800 */
[----:B0-----:R-:W0:Y:S02]  /*0e20*/  SHFL.BFLY PT, R9, R12, 0x2, 0x1f ;  /* 0x0c401f000c097f89 */ /* 0x001e2400000e0000 */
[----:B0-----:R-:W-:-:S05]  /*0e30*/  FMNMX.FTZ R14, R9, R12, !PT ;  /* 0x0000000c090e7209 */ /* 0x001fca0007810000 */
[----:B------:R-:W0:Y:S02]  /*0e40*/  SHFL.BFLY PT, R9, R14, 0x1, 0x1f ;  /* 0x0c201f000e097f89 */ /* 0x000e2400000e0000 */
[----:B0-----:R-:W-:Y:S02]  /*0e50*/  FMNMX.FTZ R11, R14, R9, !PT ;  /* 0x000000090e0b7209 */ /* 0x001fe40007810000 */
[----:B------:R-:W-:Y:S01]  /*0e60*/  LEA.HI R9, R16, R13, RZ, 0x3 ;  /* 0x0000000d10097211 */ /* 0x000fe200078f18ff */
[----:B------:R-:W-:-:S03]  /*0e70*/  IMAD.MOV.U32 R13, RZ, RZ, RZ ;  /* 0x000000ffff0d7224 */ /* 0x000fc600078e00ff */
        /* <DEDUP_REMOVED lines=22> */
.L_x_25052:
        /* <DEDUP_REMOVED lines=11> */
.L_x_25051:
[----:B------:R-:W-:Y:S05]  /*1090*/  BSYNC.RECONVERGENT B1 ;  /* 0x0000000000017941 */ /* 0x000fea0003800200 */
.L_x_25050:
        /* <DEDUP_REMOVED lines=12> */
.L_x_25055:
[----:B------:R-:W0:Y:S01]  /*1160*/  LDS R22, [R14+-0x200] ;  /* 0xfffe00000e167984 */ /* 0x000e220000000800 */
[----:B------:R-:W-:-:S03]  /*1170*/  IADD3 R12, PT, PT, R12, 0x800, RZ ;  /* 0x000008000c0c7810 */ /* 0x000fc60007ffe0ff */
[----:B------:R-:W1:Y:S01]  /*1180*/  LDS R26, [R14+0x200] ;  /* 0x000200000e1a7984 */ /* 0x000e620000000800 */
[----:B------:R-:W-:-:S03]  /*1190*/  ISETP.GE.AND P4, PT, R12, R15, PT ;  /* 0x0000000f0c00720c */ /* 0x000fc60003f86270 */
        /* <DEDUP_REMOVED lines=52> */
[----:B------:R-:W-:-:S04]  /*14e0*/  FADD.FTZ R34, -R11, R34 ;  /* 0x000000220b227221 */ /* 0x000fc80000010100 */
[----:B------:R-:W-:Y:S01]  /*14f0*/  FMUL.FTZ R34, R34, 1.4426950216293334961 ;  /* 0x3fb8aa3b22227820 */ /* 0x000fe20000410000 */
[----:B------:R-:W4:Y:S01]  /*1500*/  MUFU.EX2 R27, R27 ;  /* 0x0000001b001b7308 */ /* 0x000f220000000800 */
[----:B-1----:R-:W-:Y:S01]  /*1510*/  FADD.FTZ R22, R16, R13 ;  /* 0x0000000d10167221 */ /* 0x002fe20000010000 */
[----:B0-----:R-:W-:Y:S03]  /*1520*/  STS [R14+0x600], R25 ;  /* 0x000600190e007388 */ /* 0x001fe60000000800 */
        /* <DEDUP_REMOVED lines=39> */
.L_x_25054:
[----:B------:R-:W-:Y:S05]  /*17a0*/  BSYNC.RECONVERGENT B1 ;  /* 0x0000000000017941 */ /* 0x000fea0003800200 */
.L_x_25053:
        /* <DEDUP_REMOVED lines=55> */
.L_x_25057:
[----:B------:R-:W-:Y:S05]  /*1b20*/  BSYNC.RECONVERGENT B1 ;  /* 0x0000000000017941 */ /* 0x000fea0003800200 */
.L_x_25056:
        /* <DEDUP_REMOVED lines=26> */
.L_x_25049:
[----:B------:R-:W-:Y:S05]  /*1cd0*/  BSYNC.RECONVERGENT B0 ;  /* 0x0000000000007941 */ /* 0x000fea0003800200 */
.L_x_25048:
        /* <DEDUP_REMOVED lines=39> */
.L_x_25062:
[----:B------:R-:W0:Y:S01]  /*1f50*/  LDS R11, [R10] ;  /* 0x000000000a0b7984 */ /* 0x000e220000000800 */
[----:B------:R-:W-:-:S04]  /*1f60*/  IADD3 R13, PT, PT, R13, 0x1, RZ ;  /* 0x000000010d0d7810 */ /* 0x000fc80007ffe0ff */
[----:B------:R-:W-:Y:S01]  /*1f70*/  ISETP.NE.AND P0, PT, R13, RZ, PT ;  /* 0x000000ff0d00720c */ /* 0x000fe20003f05270 */
[----:B0-----:R-:W-:-:S05]  /*1f80*/  FMUL.FTZ R11, R11, R8 ;  /* 0x000000080b0b7220 */ /* 0x001fca0000410000 */
[----:B------:R0:W-:Y:S02]  /*1f90*/  STS [R10], R11 ;  /* 0x0000000b0a007388 */ /* 0x0001e40000000800 */
[----:B0-----:R-:W-:-:S05]  /*1fa0*/  VIADD R10, R10, 0x200 ;  /* 0x000002000a0a7836 */ /* 0x001fca0000000000 */
[----:B------:R-:W-:Y:S05]  /*1fb0*/  @P0 BRA `(.L_x_25062) ;  /* 0xfffffffc00e40947 */ /* 0x000fea000383ffff */
.L_x_25061:
[----:B------:R-:W-:Y:S05]  /*1fc0*/  BSYNC.RECONVERGENT B1 ;  /* 0x0000000000017941 */ /* 0x000fea0003800200 */
.L_x_25060:
        /* <DEDUP_REMOVED lines=12> */
.L_x_25065:
        /* <DEDUP_REMOVED lines=52> */
.L_x_25064:
[----:B------:R-:W-:Y:S05]  /*23d0*/  BSYNC.RECONVERGENT B1 ;  /* 0x0000000000017941 */ /* 0x000fea0003800200 */
.L_x_25063:
        /* <DEDUP_REMOVED lines=31> */
.L_x_25067:
[----:B------:R-:W-:Y:S05]  /*25d0*/  BSYNC.RECONVERGENT B1 ;  /* 0x0000000000017941 */ /* 0x000fea0003800200 */
.L_x_25066:
        /* <DEDUP_REMOVED lines=14> */
.L_x_25059:
[----:B------:R-:W-:Y:S05]  /*26c0*/  BSYNC.RECONVERGENT B0 ;  /* 0x0000000000007941 */ /* 0x000fea0003800200 */
.L_x_25058:
[----:B0-----:R-:W-:Y:S01]  /*26d0*/  IADD3 R8, PT, PT, R2, 0x7, RZ ;  /* 0x0000000702087810 */ /* 0x001fe20007ffe0ff */
[----:B------:R-:W-:Y:S01]  /*26e0*/  BAR.SYNC.DEFER_BLOCKING 0x0 ;  /* 0x0000000000007b1d */ /* 0x000fe20000010000 */
[----:B------:R-:W-:Y:S02]  /*26f0*/  CS2R R36, SRZ ;  /* 0x0000000000247805 */ /* 0x000fe4000001ff00 */
[----:B------:R-:W-:Y:S02]  /*2700*/  CS2R R34, SRZ ;  /* 0x0000000000227805 */ /* 0x000fe4000001ff00 */
[----:B-1----:R-:W-:Y:S01]  /*2710*/  SHF.R.S32.HI R9, RZ, 0x1f, R8 ;  /* 0x0000001fff097819 */ /* 0x002fe20000011408 */
[----:B------:R-:W0:Y:S03]  /*2720*/  LDCU UR7, c[0x0][0x3cc] ;  /* 0x00007980ff0777ac */ /* 0x000e260008000800 */
[----:B------:R-:W-:Y:S01]  /*2730*/  LEA.HI R9, R9, R8, RZ, 0x3 ;  /* 0x0000000809097211 */ /* 0x000fe200078f18ff */
[----:B------:R-:W-:Y:S01]  /*2740*/  BSSY.RECONVERGENT B0, `(.L_x_25068) ;  /* 0x0000070000007945 */ /* 0x000fe20003800200 */
[----:B------:R-:W1:Y:S02]  /*2750*/  LDCU.64 UR4, c[0x0][0x398] ;  /* 0x00007300ff0477ac */ /* 0x000e640008000a00 */
[----:B------:R-:W-:-:S04]  /*2760*/  SHF.R.S32.HI R33, RZ, 0x3, R9 ;  /* 0x00000003ff217819 */ /* 0x000fc80000011409 */
[----:B------:R-:W-:-:S13]  /*2770*/  ISETP.GE.AND P0, PT, R30, R33, PT ;  /* 0x000000211e00720c */ /* 0x000fda0003f06270 */
[----:B01----:R-:W-:Y:S05]  /*2780*/  @P0 BRA `(.L_x_25069) ;  /* 0x0000000400ac0947 */ /* 0x003fea0003800000 */
[----:B------:R-:W0:Y:S01]  /*2790*/  LDCU UR12, c[0x0][0x3b8] ;  /* 0x00007700ff0c77ac */ /* 0x000e220008000800 */
[----:B------:R-:W-:Y:S01]  /*27a0*/  SHF.R.U32.HI R8, RZ, 0x3, R32 ;  /* 0x00000003ff087819 */ /* 0x000fe20000011620 */
[----:B------:R-:W-:Y:S01]  /*27b0*/  IMAD.MOV.U32 R9, RZ, RZ, RZ ;  /* 0x000000ffff097224 */ /* 0x000fe200078e00ff */
[----:B------:R-:W-:Y:S01]  /*27c0*/  SHF.L.U32 R10, R32, 0x4, RZ ;  /* 0x00000004200a7819 */ /* 0x000fe200000006ff */
[----:B------:R-:W1:Y:S01]  /*27d0*/  LDCU UR6, c[0x0][0x3d0] ;  /* 0x00007a00ff0677ac */ /* 0x000e620008000800 */
[----:B------:R-:W-:Y:S01]  /*27e0*/  LOP3.LUT R8, R8, 0x7c, RZ, 0xc0, !PT ;  /* 0x0000007c08087812 */ /* 0x000fe200078ec0ff */
[----:B------:R-:W-:Y:S02]  /*27f0*/  IMAD.SHL.U32 R42, R32, 0x4, RZ ;  /* 0x00000004202a7824 */ /* 0x000fe400078e00ff */
[----:B------:R-:W-:Y:S01]  /*2800*/  HFMA2 R37, -RZ, RZ, 0, 0 ;  /* 0x00000000ff257431 */ /* 0x000fe200000001ff */
[----:B------:R-:W2:Y:S01]  /*2810*/  LDCU.64 UR10, c[0x0][0x3a8] ;  /* 0x00007500ff0a77ac */ /* 0x000ea20008000a00 */
[C---:B------:R-:W-:Y:S01]  /*2820*/  IADD3 R39, PT, PT, R30.reuse, 0x1, RZ ;  /* 0x000000011e277810 */ /* 0x040fe20007ffe0ff */
[----:B------:R-:W-:-:S02]  /*2830*/  IMAD.IADD R43, R30, 0x1, -R33 ;  /* 0x000000011e2b7824 */ /* 0x000fc400078e0a21 */
[----:B0-----:R-:W-:-:S04]  /*2840*/  IMAD R11, R0, UR12, RZ ;  /* 0x0000000c000b7c24 */ /* 0x001fc8000f8e02ff */
[----:B------:R-:W-:Y:S01]  /*2850*/  IMAD.WIDE R8, R11, 0x4, R8 ;  /* 0x000000040b087825 */ /* 0x000fe200078e0208 */
[----:B------:R-:W-:Y:S02]  /*2860*/  IADD3 R11, PT, PT, R7, 0x120, RZ ;  /* 0x00000120070b7810 */ /* 0x000fe40007ffe0ff */
[----:B------:R-:W-:Y:S02]  /*2870*/  LOP3.LUT R7, R10, 0x10, RZ, 0xe2, !PT ;  /* 0x000000100a077812 */ /* 0x000fe400078ee2ff */
[----:B------:R-:W-:Y:S02]  /*2880*/  LEA R6, R6, R11, 0x18 ;  /* 0x0000000b06067211 */ /* 0x000fe400078ec0ff */
[----:B------:R-:W-:Y:S02]  /*2890*/  LEA R7, R30, R7, 0x5 ;  /* 0x000000071e077211 */ /* 0x000fe400078e28ff */
[----:B--2---:R-:W-:Y:S02]  /*28a0*/  IADD3 R40, P0, PT, R8, UR10, RZ ;  /* 0x0000000a08287c10 */ /* 0x004fe4000ff1e0ff */
[----:B------:R-:W-:Y:S01]  /*28b0*/  IADD3 R38, PT, PT, R6, R7, RZ ;  /* 0x0000000706267210 */ /* 0x000fe20007ffe0ff */
[----:B-1----:R-:W-:Y:S01]  /*28c0*/  IMAD R6, R5, UR6, RZ ;  /* 0x0000000605067c24 */ /* 0x002fe2000f8e02ff */
[----:B------:R-:W-:-:S02]  /*28d0*/  LOP3.LUT R7, R42, 0x4, RZ, 0xc0, !PT ;  /* 0x000000042a077812 */ /* 0x000fc400078ec0ff */
[----:B------:R-:W-:Y:S02]  /*28e0*/  IADD3.X R41, PT, PT, R9, UR11, RZ, P0, !PT ;  /* 0x0000000b09297c10 */ /* 0x000fe400087fe4ff */
[----:B------:R-:W-:Y:S02]  /*28f0*/  LEA R5, R30, R7, 0x3 ;  /* 0x000000071e057211 */ /* 0x000fe400078e18ff */
[----:B------:R-:W-:Y:S02]  /*2900*/  LOP3.LUT R42, R42, 0x7c, RZ, 0xc0, !PT ;  /* 0x0000007c2a2a7812 */ /* 0x000fe400078ec0ff */
[----:B------:R-:W-:Y:S01]  /*2910*/  SHF.R.S32.HI R7, RZ, 0x1f, R6 ;  /* 0x0000001fff077819 */ /* 0x000fe20000011406 */
[----:B------:R-:W-:-:S07]  /*2920*/  VIADD R5, R5, 0x1 ;  /* 0x0000000105057836 */ /* 0x000fce0000000000 */
.L_x_25070:
        /* <DEDUP_REMOVED lines=13> */
[----:B0-----:R-:W-:-:S11]  /*2a00*/  IADD3 R38, PT, PT, R38, 0x80, RZ ;  /* 0x0000008026267810 */ /* 0x001fd60007ffe0ff */
[C---:B------:R-:W-:Y:S01]  /*2a10*/  @!P2 IADD3 R45, PT, PT, R5.reuse, 0x1, RZ ;  /* 0x00000001052da810 */ /* 0x040fe20007ffe0ff */
[C---:B-----5:R-:W-:Y:S01]  /*2a20*/  @!P2 VIADD R29, R5.reuse, 0x1 ;  /* 0x00000001051da836 */ /* 0x060fe20000000000 */
[-C--:B------:R-:W-:Y:S02]  /*2a30*/  @!P2 ISETP.GE.AND P1, PT, R5, R2.reuse, PT ;  /* 0x000000020500a20c */ /* 0x080fe40003f26270 */
[-C--:B------:R-:W-:Y:S01]  /*2a40*/  @!P2 ISETP.GE.AND P3, PT, R45, R2.reuse, PT ;  /* 0x000000022d00a20c */ /* 0x080fe20003f66270 */
[----:B------:R-:W-:Y:S01]  /*2a50*/  VIADD R45, R5, 0xffffffff ;  /* 0xffffffff052d7836 */ /* 0x000fe20000000000 */
[----:B------:R-:W-:-:S04]  /*2a60*/  @!P2 ISETP.GE.AND P5, PT, R29, R2, PT ;  /* 0x000000021d00a20c */ /* 0x000fc80003fa6270 */
[CC--:B------:R-:W-:Y:S02]  /*2a70*/  @!P2 ISETP.GE.AND P0, PT, R45.reuse, R2.reuse, PT ;  /* 0x000000022d00a20c */ /* 0x0c0fe40003f06270 */
[CC--:B------:R-:W-:Y:S02]  /*2a80*/  @!P2 ISETP.GE.AND P6, PT, R45.reuse, R2.reuse, PT ;  /* 0x000000022d00a20c */ /* 0x0c0fe40003fc6270 */
[-C--:B------:R-:W-:Y:S02]  /*2a90*/  @!P2 ISETP.GE.AND P4, PT, R45, R2.reuse, PT ;  /* 0x000000022d00a20c */ /* 0x080fe40003f86270 */
[----:B--2---:R-:W-:Y:S02]  /*2aa0*/  @!P2 FSEL R9, R9, RZ, !P1 ;  /* 0x000000ff0909a208 */ /* 0x004fe40004800000 */
[----:B------:R-:W-:Y:S02]  /*2ab0*/  @!P2 FSEL R8, R8, RZ, !P0 ;  /* 0x000000ff0808a208 */ /* 0x000fe40004000000 */
[----:B------:R-:W-:Y:S01]  /*2ac0*/  @!P2 FSEL R10, R10, RZ, !P3 ;  /* 0x000000ff0a0aa208 */ /* 0x000fe20005800000 */
[----:B-1----:R-:W-:Y:S01]  /*2ad0*/  FMUL.FTZ R9, R25, R9 ;  /* 0x0000000919097220 */ /* 0x002fe20000410000 */
[----:B------:R-:W-:-:S02]  /*2ae0*/  @!P2 ISETP.GE.AND P1, PT, R45, R2, PT ;  /* 0x000000022d00a20c */ /* 0x000fc40003f26270 */
[----:B---3--:R-:W-:Y:S01]  /*2af0*/  @!P2 FSEL R14, R14, RZ, !P5 ;  /* 0x000000ff0e0ea208 */ /* 0x008fe20006800000 */
[----:B------:R-:W-:Y:S01]  /*2b00*/  FFMA.FTZ R9, R24, R8, R9 ;  /* 0x0000000818097223 */ /* 0x000fe20000010009 */
[----:B------:R-:W-:Y:S02]  /*2b10*/  @!P2 FSEL R12, R12, RZ, !P1 ;  /* 0x000000ff0c0ca208 */ /* 0x000fe40004800000 */
[C---:B------:R-:W-:Y:S01]  /*2b20*/  @!P2 ISETP.GE.AND P1, PT, R5.reuse, R2, PT ;  /* 0x000000020500a20c */ /* 0x040fe20003f26270 */
[----:B------:R-:W-:Y:S01]  /*2b30*/  FFMA.FTZ R10, R26, R10, R9 ;  /* 0x0000000a1a0a7223 */ /* 0x000fe20000010009 */
[----:B------:R-:W-:Y:S02]  /*2b40*/  @!P2 IADD3 R9, PT, PT, R5, 0x2, RZ ;  /* 0x000000020509a810 */ /* 0x000fe40007ffe0ff */
[----:B------:R-:W-:Y:S02]  /*2b50*/  @!P2 FSEL R13, R13, RZ, !P1 ;  /* 0x000000ff0d0da208 */ /* 0x000fe40004800000 */
[----:B------:R-:W-:-:S02]  /*2b60*/  @!P2 ISETP.GE.AND P3, PT, R9, R2, PT ;  /* 0x000000020900a20c */ /* 0x000fc40003f66270 */
[-C--:B------:R-:W-:Y:S01]  /*2b70*/  @!P2 ISETP.GE.AND P5, PT, R5, R2.reuse, PT ;  /* 0x000000020500a20c */ /* 0x080fe20003fa6270 */
[----:B------:R-:W-:Y:S01]  /*2b80*/  FMUL.FTZ R13, R25, R13 ;  /* 0x0000000d190d7220 */ /* 0x000fe20000410000 */
[----:B------:R-:W-:Y:S02]  /*2b90*/  @!P2 FSEL R11, R11, RZ, !P3 ;  /* 0x000000ff0b0ba208 */ /* 0x000fe40005800000 */
[----:B------:R-:W-:Y:S01]  /*2ba0*/  @!P2 ISETP.GE.AND P3, PT, R9, R2, PT ;  /* 0x000000020900a20c */ /* 0x000fe20003f66270 */
[----:B------:R-:W-:Y:S01]  /*2bb0*/  FFMA.FTZ R13, R24, R12, R13 ;  /* 0x0000000c180d7223 */ /* 0x000fe2000001000d */
[----:B------:R-:W-:Y:S01]  /*2bc0*/  @!P2 IADD3 R9, PT, PT, R5, 0x1, RZ ;  /* 0x000000010509a810 */ /* 0x000fe20007ffe0ff */
[----:B------:R-:W-:Y:S01]  /*2bd0*/  FFMA.FTZ R10, R27, R11, R10 ;  /* 0x0000000b1b0a7223 */ /* 0x000fe2000001000a */
[----:B----4-:R-:W-:Y:S01]  /*2be0*/  @!P2 FSEL R17, R17, RZ, !P5 ;  /* 0x000000ff1111a208 */ /* 0x010fe20006800000 */
[----:B------:R-:W-:Y:S01]  /*2bf0*/  FFMA.FTZ R14, R26, R14, R13 ;  /* 0x0000000e1a0e7223 */ /* 0x000fe2000001000d */
[----:B------:R-:W-:Y:S01]  /*2c00*/  @!P2 ISETP.GE.AND P1, PT, R9, R2, PT ;  /* 0x000000020900a20c */ /* 0x000fe20003f26270 */
[----:B------:R-:W-:Y:S01]  /*2c10*/  FADD.FTZ R37, R10, R37 ;  /* 0x000000250a257221 */ /* 0x000fe20000010000 */
[----:B------:R-:W-:Y:S01]  /*2c20*/  @!P2 IADD3 R9, PT, PT, R5, 0x2, RZ ;  /* 0x000000020509a810 */ /* 0x000fe20007ffe0ff */
[----:B------:R-:W-:Y:S01]  /*2c30*/  FMUL.FTZ R17, R25, R17 ;  /* 0x0000001119117220 */ /* 0x000fe20000410000 */
[----:B------:R-:W-:-:S02]  /*2c40*/  @!P2 FSEL R16, R16, RZ, !P6 ;  /* 0x000000ff1010a208 */ /* 0x000fc40007000000 */
[-C--:B------:R-:W-:Y:S02]  /*2c50*/  @!P2 ISETP.GE.AND P5, PT, R5, R2.reuse, PT ;  /* 0x000000020500a20c */ /* 0x080fe40003fa6270 */
[----:B------:R-:W-:Y:S01]  /*2c60*/  @!P2 ISETP.GE.AND P6, PT, R9, R2, PT ;  /* 0x000000020900a20c */ /* 0x000fe20003fc6270 */
[----:B------:R-:W-:Y:S01]  /*2c70*/  @!P2 VIADD R9, R5, 0x1 ;  /* 0x000000010509a836 */ /* 0x000fe20000000000 */
[----:B------:R-:W-:Y:S01]  /*2c80*/  @!P2 FSEL R21, R21, RZ, !P5 ;  /* 0x000000ff1515a208 */ /* 0x000fe20006800000 */
[----:B------:R-:W-:Y:S01]  /*2c90*/  FFMA.FTZ R17, R24, R16, R17 ;  /* 0x0000001018117223 */ /* 0x000fe20000010011 */
[----:B------:R-:W-:Y:S02]  /*2ca0*/  IADD3 R8, PT, PT, R39, 0x3, RZ ;  /* 0x0000000327087810 */ /* 0x000fe40007ffe0ff */
[----:B------:R-:W-:Y:S01]  /*2cb0*/  @!P2 FSEL R18, R18, RZ, !P1 ;  /* 0x000000ff1212a208 */ /* 0x000fe20004800000 */
[----:B------:R-:W-:Y:S01]  /*2cc0*/  FMUL.FTZ R21, R25, R21 ;  /* 0x0000001519157220 */ /* 0x000fe20000410000 */
[----:B------:R-:W-:-:S02]  /*2cd0*/  @!P2 ISETP.GE.AND P1, PT, R9, R2, PT ;  /* 0x000000020900a20c */ /* 0x000fc40003f26270 */
[----:B------:R-:W-:Y:S01]  /*2ce0*/  @!P2 IADD3 R9, PT, PT, R5, 0x2, RZ ;  /* 0x000000020509a810 */ /* 0x000fe20007ffe0ff */
[----:B------:R-:W-:Y:S01]  /*2cf0*/  FFMA.FTZ R18, R26, R18, R17 ;  /* 0x000000121a127223 */ /* 0x000fe20000010011 */
[----:B------:R-:W-:Y:S02]  /*2d00*/  @!P2 FSEL R20, R20, RZ, !P4 ;  /* 0x000000ff1414a208 */ /* 0x000fe40006000000 */
[----:B------:R-:W-:Y:S02]  /*2d10*/  ISETP.GE.AND P0, PT, R8, R33, PT ;  /* 0x000000210800720c */ /* 0x000fe40003f06270 */
[----:B------:R-:W-:Y:S01]  /*2d20*/  @!P2 ISETP.GE.AND P4, PT, R9, R2, PT ;  /* 0x000000020900a20c */ /* 0x000fe20003f86270 */
[----:B------:R-:W-:Y:S01]  /*2d30*/  FFMA.FTZ R21, R24, R20, R21 ;  /* 0x0000001418157223 */ /* 0x000fe20000010015 */
[----:B------:R-:W-:Y:S02]  /*2d40*/  @!P2 FSEL R22, R22, RZ, !P1 ;  /* 0x000000ff1616a208 */ /* 0x000fe40004800000 */
[----:B------:R-:W-:-:S02]  /*2d50*/  @!P2 FSEL R15, R15, RZ, !P3 ;  /* 0x000000ff0f0fa208 */ /* 0x000fc40005800000 */
[----:B------:R-:W-:Y:S01]  /*2d60*/  @!P2 FSEL R19, R19, RZ, !P6 ;  /* 0x000000ff1313a208 */ /* 0x000fe20007000000 */
[----:B------:R-:W-:Y:S01]  /*2d70*/  FFMA.FTZ R22, R26, R22, R21 ;  /* 0x000000161a167223 */ /* 0x000fe20000010015 */
[----:B------:R-:W-:Y:S01]  /*2d80*/  @!P2 FSEL R23, R23, RZ, !P4 ;  /* 0x000000ff1717a208 */ /* 0x000fe20006000000 */
[C---:B------:R-:W-:Y:S01]  /*2d90*/  FFMA.FTZ R15, R27.reuse, R15, R14 ;  /* 0x0000000f1b0f7223 */ /* 0x040fe2000001000e */
[----:B------:R-:W-:Y:S01]  /*2da0*/  IADD3 R40, P1, PT, R40, 0x10, RZ ;  /* 0x0000001028287810 */ /* 0x000fe20007f3e0ff */
[----:B------:R-:W-:Y:S01]  /*2db0*/  FFMA.FTZ R19, R27, R19, R18 ;  /* 0x000000131b137223 */ /* 0x000fe20000010012 */
[----:B------:R-:W-:Y:S01]  /*2dc0*/  IADD3 R39, PT, PT, R39, 0x4, RZ ;  /* 0x0000000427277810 */ /* 0x000fe20007ffe0ff */
[----:B------:R-:W-:Y:S01]  /*2dd0*/  FFMA.FTZ R22, R27, R23, R22 ;  /* 0x000000171b167223 */ /* 0x000fe20000010016 */
[----:B------:R-:W-:Y:S01]  /*2de0*/  FADD.FTZ R36, R15, R36 ;  /* 0x000000240f247221 */ /* 0x000fe20000010000 */
[----:B------:R-:W-:Y:S01]  /*2df0*/  FADD.FTZ R34, R19, R34 ;  /* 0x0000002213227221 */ /* 0x000fe20000010000 */
[----:B------:R-:W-:Y:S01]  /*2e00*/  IADD3 R5, PT, PT, R5, 0x20, RZ ;  /* 0x0000002005057810 */ /* 0x000fe20007ffe0ff */
[----:B------:R-:W-:Y:S01]  /*2e10*/  FADD.FTZ R35, R22, R35 ;  /* 0x0000002316237221 */ /* 0x000fe20000010000 */
[----:B------:R-:W-:Y:S01]  /*2e20*/  IMAD.X R41, RZ, RZ, R41, P1 ;  /* 0x000000ffff297224 */ /* 0x000fe200008e0629 */
[----:B------:R-:W-:Y:S06]  /*2e30*/  @!P0 BRA `(.L_x_25070) ;  /* 0xfffffff800bc8947 */ /* 0x000fec000383ffff */
.L_x_25069:
[----:B------:R-:W-:Y:S05]  /*2e40*/  BSYNC.RECONVERGENT B0 ;  /* 0x0000000000007941 */ /* 0x000fea0003800200 */
.L_x_25068:
[----:B------:R-:W0:Y:S01]  /*2e50*/  SHFL.BFLY PT, R2, R37, 0x1, 0x1f ;  /* 0x0c201f0025027f89 */ /* 0x000e2200000e0000 */
[C---:B------:R-:W-:Y:S01]  /*2e60*/  LOP3.LUT R7, R32.reuse, 0x1, RZ, 0xc0, !PT ;  /* 0x0000000120077812 */ /* 0x040fe200078ec0ff */
[----:B------:R-:W-:Y:S01]  /*2e70*/  BSSY.RECONVERGENT B0, `(.L_x_25071) ;  /* 0x0000018000007945 */ /* 0x000fe20003800200 */
[----:B------:R-:W-:Y:S01]  /*2e80*/  SHF.R.U32.HI R31, RZ, 0x1, R31 ;  /* 0x00000001ff1f7819 */ /* 0x000fe2000001161f */
[----:B------:R-:W1:Y:S01]  /*2e90*/  SHFL.BFLY PT, R5, R36, 0x1, 0x1f ;  /* 0x0c201f0024057f89 */ /* 0x000e6200000e0000 */
[----:B------:R-:W-:Y:S01]  /*2ea0*/  BAR.SYNC.DEFER_BLOCKING 0x0 ;  /* 0x0000000000007b1d */ /* 0x000fe20000010000 */
[----:B------:R-:W-:Y:S02]  /*2eb0*/  ISETP.NE.U32.AND P2, PT, R7, 0x1, PT ;  /* 0x000000010700780c */ /* 0x000fe40003f45070 */
[----:B------:R-:W-:Y:S02]  /*2ec0*/  LOP3.LUT R7, R32, 0x3c0, RZ, 0xc0, !PT ;  /* 0x000003c020077812 */ /* 0x000fe400078ec0ff */
[----:B------:R-:W-:-:S02]  /*2ed0*/  LEA R30, R30, R31, 0x6 ;  /* 0x0000001f1e1e7211 */ /* 0x000fc400078e30ff */
[----:B------:R-:W-:Y:S01]  /*2ee0*/  ISETP.NE.OR P0, PT, R7, 0x40, !P2 ;  /* 0x000000400700780c */ /* 0x000fe20005705670 */
[----:B------:R-:W2:Y:S04]  /*2ef0*/  SHFL.BFLY PT, R9, R34, 0x1, 0x1f ;  /* 0x0c201f0022097f89 */ /* 0x000ea800000e0000 */
[----:B------:R-:W3:Y:S01]  /*2f00*/  SHFL.BFLY PT, R6, R35, 0x1, 0x1f ;  /* 0x0c201f0023067f89 */ /* 0x000ee200000e0000 */
[----:B0-----:R-:W-:Y:S01]  /*2f10*/  FADD.FTZ R7, R2, R37 ;  /* 0x0000002502077221 */ /* 0x001fe20000010000 */
[----:B-1----:R-:W-:Y:S01]  /*2f20*/  FADD.FTZ R5, R5, R36 ;  /* 0x0000002405057221 */ /* 0x002fe20000010000 */
[----:B--2---:R-:W-:Y:S01]  /*2f30*/  FADD.FTZ R9, R9, R34 ;  /* 0x0000002209097221 */ /* 0x004fe20000010000 */
        /* <DEDUP_REMOVED lines=11> */
.L_x_25072:
[----:B------:R-:W-:Y:S05]  /*2ff0*/  BSYNC.RECONVERGENT B0 ;  /* 0x0000000000007941 */ /* 0x000fea0003800200 */
.L_x_25071:
        /* <DEDUP_REMOVED lines=38> */
[----:B------:R-:W-:Y:S01]  /*3260*/  SHF.L.U32 R0, R0, 0x6, RZ ;  /* 0x0000000600007819 */ /* 0x000fe200000006ff */
[----:B01----:R-:W-:Y:S01]  /*3270*/  @!P0 FADD.FTZ R7, R7, R6 ;  /* 0x0000000607078221 */ /* 0x003fe20000010000 */
[----:B------:R-:W-:Y:S01]  /*3280*/  SHF.R.U32.HI R3, RZ, 0x1, R32 ;  /* 0x00000001ff037819 */ /* 0x000fe20000011620 */
        /* <DEDUP_REMOVED lines=13> */
.L_x_25045:
        /* <DEDUP_REMOVED lines=8> */
.L_x_25074:
[----:B------:R-:W-:Y:S05]  /*33e0*/  BSYNC B1 ;  /* 0x0000000000017941 */ /* 0x000fea0003800000 */
.L_x_25073:
        /* <DEDUP_REMOVED lines=8> */
.L_x_25075:
[----:B------:R-:W-:Y:S05]  /*3470*/  BRA `(.L_x_25076) ;  /* 0xffffffd400a87947 */ /* 0x000fea000383ffff */
.L_x_25047:
        /* <DEDUP_REMOVED lines=8> */
.L_x_25078:
[----:B------:R-:W-:Y:S05]  /*3500*/  BSYNC B0 ;  /* 0x0000000000007941 */ /* 0x000fea0003800000 */
.L_x_25077:
        /* <DEDUP_REMOVED lines=9> */
.L_x_25079:
[----:B------:R-:W-:Y:S01]  /*35a0*/  HFMA2 R36, -RZ, RZ, 0, 2.384185791015625e-07 ;  /* 0x00000004ff247431 */ /* 0x000fe200000001ff */
[----:B------:R-:W-:-:S04]  /*35b0*/  MOV R7, R25 ;  /* 0x0000001900077202 */ /* 0x000fc80000000f00 */
[----:B------:R-:W-:-:S05]  /*35c0*/  FMNMX.FTZ R8, R6, R7, !PT ;  /* 0x0000000706087209 */ /* 0x000fca0007810000 */
[----:B------:R-:W-:-:S07]  /*35d0*/  IMAD.MOV.U32 R26, RZ, RZ, R8 ;  /* 0x000000ffff1a7224 */ /* 0x000fce00078e0008 */
[----:B------:R-:W-:Y:S05]  /*35e0*/  WARPSYNC.COLLECTIVE R27, `(.L_x_25080) ;  /* 0x000000001b087348 */ /* 0x000fea0003c00000 */
[----:B------:R0:W1:Y:S02]  /*35f0*/  SHFL.BFLY P2, R25, R26, R36, R37 ;  /* 0x0c0000241a197389 */ /* 0x0000640000040025 */
[----:B01----:R-:W-:Y:S05]  /*3600*/  ENDCOLLECTIVE ;  /* 0x000000000000791b */ /* 0x003fea0003800000 */
.L_x_25080:
[----:B------:R-:W-:Y:S01]  /*3610*/  MOV R9, R25 ;  /* 0x0000001900097202 */ /* 0x000fe20000000f00 */
[----:B------:R-:W-:Y:S06]  /*3620*/  BRA `(.L_x_25081) ;  /* 0xffffffd400b87947 */ /* 0x000fec000383ffff */
.L_x_25082:
        /* <DEDUP_REMOVED lines=13> */
.L_x_26047:


//--------------------- .text._ZN4vllm25paged_attention_v1_kernelIffLi32ELi8ELi128ELNS_18Fp8KVCacheDataTypeE0ELb0EEEvPT_PKS2_PKT0_S8_ifPKiSA_iPKfiiiSC_SC_iiiii --------------------------
	.section	.text._ZN4vllm25paged_attention_v1_kernelIffLi32ELi8ELi128ELNS_18Fp8KVCacheDataTypeE0ELb0EEEvPT_PKS2_PKT0_S8_ifPKiSA_iPKfiiiSC_SC_iiiii,"ax",@progbits
	.align	128
        .global         _ZN4vllm25paged_attention_v1_kernelIffLi32ELi8ELi128ELNS_18Fp8KVCacheDataTypeE0ELb0EEEvPT_PKS2_PKT0_S8_ifPKiSA_iPKfiiiSC_SC_iiiii
        .type           _ZN4vllm25paged_attention_v1_kernelIffLi32ELi8ELi128ELNS_18Fp8KVCacheDataTypeE0ELb0EEEvPT_PKS2_PKT0_S8_ifPKiSA_iPKfiiiSC_SC_iiiii,@function
        .size           _ZN4vllm25paged_attention_v1_kernelIffLi32ELi8ELi128ELNS_18Fp8KVCacheDataTypeE0ELb0EEEvPT_PKS2_PKT0_S8_ifPKiSA_iPKfiiiSC_SC_iiiii,(.L_x_26048 - _ZN4vllm25paged_attention_v1_kernelIffLi32ELi8ELi128ELNS_18Fp8KVCacheDataTypeE0ELb0EEEvPT_PKS2_PKT0_S8_ifPKiSA_iPKfiiiSC_SC_iiiii)
        .other          _ZN4vllm25paged_attention_v1_kernelIffLi32ELi8ELi128ELNS_18Fp8KVCacheDataTypeE0ELb0EEEvPT_PKS2_PKT0_S8_ifPKiSA_iPKfiiiSC_SC_iiiii,@"STO_CUDA_ENTRY STV_DEFAULT"
_ZN4vllm25paged_attention_v1_kernelIffLi32ELi8ELi128ELNS_18Fp8KVCacheDataTypeE0ELb0EEEvPT_PKS2_PKT0_S8_ifPKiSA_iPKfiiiSC_SC_iiiii:
.text._ZN4vllm25paged_attention_v1_kernelIffLi32ELi8ELi128ELNS_18Fp8KVCacheDataTypeE0ELb0EEEvPT_PKS2_PKT0_S8_ifPKiSA_iPKfiiiSC_SC_iiiii:
        /* <DEDUP_REMOVED lines=9> */
[----:B-1----:R-:W-:-:S06]  /*0090*/  UIMAD.WIDE.U32 UR4, UR12, 0x4, UR4 ;  /* 0x000000040c0478a5 */ /* 0x002fcc000f8e0004 */
[----:B------:R-:W-:Y:S01]  /*00a0*/  MOV R4, UR4 ;  /* 0x0000000400047c02 */ /* 0x000fe20008000f00 */
[----:B------:R-:W-:Y:S01]  /*00b0*/  IMAD.U32 R5, RZ, RZ, UR5 ;  /* 0x00000005ff057e24 */ /* 0x000fe2000f8e00ff */
[C---:B0-----:R-:W-:Y:S01]  /*00c0*/  ISETP.GT.U32.AND P0, PT, R0.reuse, 0x1f, PT ;  /* 0x0000001f0000780c */ /* 0x041fe20003f04070 */
[----:B--2---:R-:W-:Y:S01]  /*00d0*/  UISETP.NE.U32.AND UP0, UPT, UR8, URZ, UPT ;  /* 0x000000ff0800728c */ /* 0x004fe2000bf05070 */
[----:B---3--:R-:W-:Y:S01]  /*00e0*/  MOV R2, UR13 ;  /* 0x0000000d00027c02 */ /* 0x008fe20008000f00 */
[----:B----4-:R-:W-:Y:S01]  /*00f0*/  UIMAD UR4, UR12, UR6, URZ ;  /* 0x000000060c0472a4 */ /* 0x010fe2000f8e02ff */
[----:B------:R0:W2:Y:S01]  /*0100*/  LDG.E.CONSTANT R4, desc[UR10][R4.64] ;  /* 0x0000000a04047981 */ /* 0x0000a2000c1e9900 */
[----:B------:R-:W1:Y:S08]  /*0110*/  LDCU UR14, c[0x0][0x370] ;  /* 0x00006e00ff0e77ac */ /* 0x000e700008000800 */
[----:B------:R-:W3:Y:S01]  /*0120*/  @!P0 LDC.64 R6, c[0x0][0x388] ;  /* 0x0000e200ff068b82 */ /* 0x000ee20000000a00 */
[----:B------:R-:W-:Y:S01]  /*0130*/  @!P0 LOP3.LUT R3, R0, 0x1c, RZ, 0xc0, !PT ;  /* 0x0000001c00038812 */ /* 0x000fe200078ec0ff */
[----:B------:R-:W-:Y:S01]  /*0140*/  @!P0 IMAD.SHL.U32 R2, R2, 0x20, RZ ;  /* 0x0000002002028824 */ /* 0x000fe200078e00ff */
[----:B------:R-:W-:-:S02]  /*0150*/  USHF.R.S32.HI UR5, URZ, 0x1f, UR4 ;  /* 0x0000001fff057899 */ /* 0x000fc40008011404 */
[----:B------:R-:W-:Y:S01]  /*0160*/  @!P0 LOP3.LUT R3, R3, 0x3, R0, 0xf8, !PT ;  /* 0x0000000303038812 */ /* 0x000fe200078ef800 */
[----:B------:R-:W4:Y:S01]  /*0170*/  S2R R22, SR_CgaCtaId ;  /* 0x0000000000167919 */ /* 0x000f220000008800 */
[----:B------:R-:W-:Y:S01]  /*0180*/  IABS R11, R10 ;  /* 0x0000000a000b7213 */ /* 0x000fe20000000000 */
[----:B------:R-:W2:Y:S01]  /*0190*/  LDCU UR8, c[0x0][0x3b8] ;  /* 0x00007700ff0877ac */ /* 0x000ea20008000800 */
[----:B------:R-:W-:-:S04]  /*01a0*/  @!P0 IADD3 R2, P1, P2, R3, UR4, R2 ;  /* 0x0000000403028c10 */ /* 0x000fc8000fa3e002 */
[----:B------:R-:W-:Y:S02]  /*01b0*/  @!P0 IADD3.X R3, PT, PT, RZ, UR5, RZ, P1, P2 ;  /* 0x00000005ff038c10 */ /* 0x000fe40008fe44ff */
[----:B---3--:R-:W-:-:S04]  /*01c0*/  @!P0 LEA R6, P1, R2, R6, 0x2 ;  /* 0x0000000602068211 */ /* 0x008fc800078210ff */
[----:B------:R-:W-:-:S05]  /*01d0*/  @!P0 LEA.HI.X R7, R2, R7, R3, 0x2, P1 ;  /* 0x0000000702078211 */ /* 0x000fca00008f1403 */
[----:B------:R3:W2:Y:S01]  /*01e0*/  @!P0 LDG.E.CONSTANT R3, desc[UR10][R6.64] ;  /* 0x0000000a06038981 */ /* 0x0006a2000c1e9900 */
[----:B0-----:R-:W0:Y:S01]  /*01f0*/  I2F.RP R5, R11 ;  /* 0x0000000b00057306 */ /* 0x001e220000209400 */
[----:B------:R-:W-:-:S11]  /*0200*/  UISETP.NE.AND.EX UP0, UPT, UR9, URZ, UPT, UP0 ;  /* 0x000000ff0900728c */ /* 0x000fd6000bf05300 */
[----:B------:R-:W1:Y:S01]  /*0210*/  @UP0 LDCU.64 UR4, c[0x0][0x3c0] ;  /* 0x00007800ff0407ac */ /* 0x000e620008000a00 */
[----:B0-----:R-:W3:Y:S01]  /*0220*/  MUFU.RCP R5, R5 ;  /* 0x0000000500057308 */ /* 0x001ee20000001000 */
[----:B------:R-:W-:Y:S01]  /*0230*/  PLOP3.LUT P1, PT, PT, PT, UP0, 0x80, 0x8 ;  /* 0x000000000008781c */ /* 0x000fe20003f2f008 */
[----:B---3--:R-:W-:-:S06]  /*0240*/  VIADD R6, R5, 0xffffffe ;  /* 0x0ffffffe05067836 */ /* 0x008fcc0000000000 */
[----:B------:R0:W3:Y:S01]  /*0250*/  F2I.FTZ.U32.TRUNC.NTZ R7, R6 ;  /* 0x0000000600077305 */ /* 0x0000e2000021f000 */
[----:B-1----:R-:W-:Y:S01]  /*0260*/  @UP0 UIMAD.WIDE.U32 UR4, UR13, 0x4, UR4 ;  /* 0x000000040d0408a5 */ /* 0x002fe2000f8e0004 */
[----:B------:R-:W-:-:S05]  /*0270*/  HFMA2 R2, -RZ, RZ, 0, 0 ;  /* 0x00000000ff027431 */ /* 0x000fca00000001ff */
[----:B------:R-:W-:Y:S01]  /*0280*/  IMAD.U32 R8, RZ, RZ, UR4 ;  /* 0x00000004ff087e24 */ /* 0x000fe2000f8e00ff */
[----:B------:R-:W-:Y:S01]  /*0290*/  MOV R9, UR5 ;  /* 0x0000000500097c02 */ /* 0x000fe20008000f00 */
[----:B0-----:R-:W-:Y:S01]  /*02a0*/  IMAD.MOV.U32 R6, RZ, RZ, RZ ;  /* 0x000000ffff067224 */ /* 0x001fe200078e00ff */
[----:B------:R-:W-:Y:S02]  /*02b0*/  MOV R19, 0x400 ;  /* 0x0000040000137802 */ /* 0x000fe40000000f00 */
[----:B------:R-:W0:Y:S01]  /*02c0*/  LDCU.64 UR4, c[0x0][0x3a8] ;  /* 0x00007500ff0477ac */ /* 0x000e220008000a00 */
[----:B------:R1:W5:Y:S01]  /*02d0*/  @P1 LDG.E.CONSTANT R2, desc[UR10][R8.64] ;  /* 0x0000000a08021981 */ /* 0x000362000c1e9900 */
[----:B---3--:R-:W-:-:S05]  /*02e0*/  IADD3 R12, PT, PT, RZ, -R7, RZ ;  /* 0x80000007ff0c7210 */ /* 0x008fca0007ffe0ff */
[----:B------:R-:W-:Y:S01]  /*02f0*/  IMAD R13, R12, R11, RZ ;  /* 0x0000000b0c0d7224 */ /* 0x000fe200078e02ff */
[----:B-1----:R-:W-:-:S03]  /*0300*/  IABS R8, UR14 ;  /* 0x0000000e00087c13 */ /* 0x002fc60008000000 */
[----:B------:R-:W-:-:S06]  /*0310*/  IMAD.HI.U32 R7, R7, R13, R6 ;  /* 0x0000000d07077227 */ /* 0x000fcc00078e0006 */
        /* <DEDUP_REMOVED lines=11> */
[----:B------:R-:W-:Y:S02]  /*03d0*/  @!P3 IADD3 R5, PT, PT, -R5, RZ, RZ ;  /* 0x000000ff0505b210 */ /* 0x000fe40007ffe1ff */
[----:B------:R-:W-:-:S04]  /*03e0*/  @!P2 LOP3.LUT R5, RZ, R10, RZ, 0x33, !PT ;  /* 0x0000000aff05a212 */ /* 0x000fc800078e33ff */
[----:B------:R-:W-:-:S04]  /*03f0*/  IABS R9, R5 ;  /* 0x0000000500097213 */ /* 0x000fc80000000000 */
[----:B------:R-:W1:Y:S08]  /*0400*/  I2F.RP R8, R9 ;  /* 0x0000000900087306 */ /* 0x000e700000209400 */
[----:B-1----:R-:W1:Y:S02]  /*0410*/  MUFU.RCP R8, R8 ;  /* 0x0000000800087308 */ /* 0x002e640000001000 */
[----:B-1----:R-:W-:-:S06]  /*0420*/  VIADD R6, R8, 0xffffffe ;  /* 0x0ffffffe08067836 */ /* 0x002fcc0000000000 */
[----:B------:R1:W3:Y:S01]  /*0430*/  F2I.FTZ.U32.TRUNC.NTZ R7, R6 ;  /* 0x0000000600077305 */ /* 0x0002e2000021f000 */
[----:B------:R-:W-:Y:S01]  /*0440*/  IABS R8, UR13 ;  /* 0x0000000d00087c13 */ /* 0x000fe20008000000 */
[----:B-1----:R-:W-:Y:S01]  /*0450*/  IMAD.MOV.U32 R6, RZ, RZ, RZ ;  /* 0x000000ffff067224 */ /* 0x002fe200078e00ff */
[----:B---3--:R-:W-:-:S05]  /*0460*/  IADD3 R10, PT, PT, RZ, -R7, RZ ;  /* 0x80000007ff0a7210 */ /* 0x008fca0007ffe0ff */
[----:B------:R-:W-:Y:S01]  /*0470*/  IMAD R11, R10, R9, RZ ;  /* 0x000000090a0b7224 */ /* 0x000fe200078e02ff */
[----:B------:R-:W-:-:S03]  /*0480*/  IABS R10, R5 ;  /* 0x00000005000a7213 */ /* 0x000fc60000000000 */
[----:B------:R-:W-:Y:S01]  /*0490*/  IMAD.HI.U32 R7, R7, R11, R6 ;  /* 0x0000000b07077227 */ /* 0x000fe200078e0006 */
[----:B------:R-:W-:-:S05]  /*04a0*/  IADD3 R11, PT, PT, RZ, -R10, RZ ;  /* 0x8000000aff0b7210 */ /* 0x000fca0007ffe0ff */
[----:B------:R-:W-:-:S04]  /*04b0*/  IMAD.HI.U32 R32, R7, R8, RZ ;  /* 0x0000000807207227 */ /* 0x000fc800078e00ff */
[----:B------:R-:W-:-:S05]  /*04c0*/  IMAD R6, R32, R11, R8 ;  /* 0x0000000b20067224 */ /* 0x000fca00078e0208 */
[----:B------:R-:W-:Y:S02]  /*04d0*/  ISETP.GT.U32.AND P2, PT, R9, R6, PT ;  /* 0x000000060900720c */ /* 0x000fe40003f44070 */
[----:B----4-:R-:W-:-:S11]  /*04e0*/  LEA R21, R22, R19, 0x18 ;  /* 0x0000001316157211 */ /* 0x010fd600078ec0ff */
[----:B------:R-:W-:-:S04]  /*04f0*/  @!P2 IADD3 R6, PT, PT, R6, -R9, RZ ;  /* 0x800000090606a210 */ /* 0x000fc80007ffe0ff */
[----:B------:R-:W-:Y:S02]  /*0500*/  ISETP.GE.U32.AND P1, PT, R6, R9, PT ;  /* 0x000000090600720c */ /* 0x000fe40003f26070 */
[--C-:B------:R-:W-:Y:S01]  /*0510*/  SHF.R.U32.HI R8, RZ, 0x2, R0.reuse ;  /* 0x00000002ff087819 */ /* 0x100fe20000011600 */
[----:B------:R-:W-:Y:S01]  /*0520*/  @!P2 VIADD R32, R32, 0x1 ;  /* 0x000000012020a836 */ /* 0x000fe20000000000 */
[----:B------:R-:W-:Y:S02]  /*0530*/  SHF.R.U32.HI R26, RZ, 0x5, R0 ;  /* 0x00000005ff1a7819 */ /* 0x000fe40000011600 */
[----:B------:R-:W-:Y:S02]  /*0540*/  LOP3.LUT R6, R5, UR13, RZ, 0x3c, !PT ;  /* 0x0000000d05067c12 */ /* 0x000fe4000f8e3cff */
[----:B--2---:R-:W-:Y:S01]  /*0550*/  R2UR UR9, R4 ;  /* 0x00000000040972ca */ /* 0x004fe200000e0000 */
[----:B------:R-:W-:-:S05]  /*0560*/  IMAD.SHL.U32 R4, R0, 0x20, RZ ;  /* 0x0000002000047824 */ /* 0x000fca00078e00ff */
[----:B------:R-:W-:-:S07]  /*0570*/  LOP3.LUT R4, R4, 0x60, RZ, 0xc0, !PT ;  /* 0x0000006004047812 */ /* 0x000fce00078ec0ff */
[----:B------:R-:W-:-:S04]  /*0580*/  UIADD3 UR6, UPT, UPT, UR9, 0x7, URZ ;  /* 0x0000000709067890 */ /* 0x000fc8000fffe0ff */
[----:B------:R-:W-:Y:S01]  /*0590*/  USHF.R.S32.HI UR7, URZ, 0x1f, UR6 ;  /* 0x0000001fff077899 */ /* 0x000fe20008011406 */
[----:B------:R-:W-:-:S03]  /*05a0*/  IMAD.IADD R21, R4, 0x1, R21 ;  /* 0x0000000104157824 */ /* 0x000fc600078e0215 */
[----:B------:R-:W-:Y:S02]  /*05b0*/  ULEA.HI UR7, UR7, UR6, URZ, 0x3 ;  /* 0x0000000607077291 */ /* 0x000fe4000f8f18ff */
[----:B------:R-:W-:Y:S02]  /*05c0*/  @!P0 LEA R4, R8, R21, 0x2 ;  /* 0x0000001508048211 */ /* 0x000fe400078e10ff */
[----:B------:R-:W-:Y:S01]  /*05d0*/  USHF.R.S32.HI UR7, URZ, 0x3, UR7 ;  /* 0x00000003ff077899 */ /* 0x000fe20008011407 */
[----:B------:R-:W-:Y:S02]  /*05e0*/  @P1 IADD3 R32, PT, PT, R32, 0x1, RZ ;  /* 0x0000000120201810 */ /* 0x000fe40007ffe0ff */
[----:B------:R-:W-:-:S03]  /*05f0*/  ISETP.GE.AND P3, PT, R6, RZ, PT ;  /* 0x000000ff0600720c */ /* 0x000fc60003f66270 */
[----:B------:R-:W-:Y:S01]  /*0600*/  ISETP.GE.AND P1, PT, R26, UR7, PT ;  /* 0x000000071a007c0c */ /* 0x000fe2000bf26270 */
[----:B------:R-:W-:Y:S01]  /*0610*/  UIMAD UR6, UR12, UR8, URZ ;  /* 0x000000080c0672a4 */ /* 0x000fe2000f8e02ff */
[----:B------:R1:W-:Y:S01]  /*0620*/  @!P0 STS [R4], R3 ;  /* 0x0000000304008388 */ /* 0x0003e20000000800 */
[----:B------:R-:W-:Y:S01]  /*0630*/  BAR.SYNC.DEFER_BLOCKING 0x0 ;  /* 0x0000000000007b1d */ /* 0x000fe20000010000 */
[----:B------:R-:W-:Y:S01]  /*0640*/  ISETP.NE.AND P0, PT, R5, RZ, PT ;  /* 0x000000ff0500720c */ /* 0x000fe20003f05270 */
[----:B0-----:R-:W-:-:S05]  /*0650*/  UIMAD.WIDE UR4, UR6, 0x4, UR4 ;  /* 0x00000004060478a5 */ /* 0x001fca000f8e0204 */
[----:B------:R-:W-:Y:S01]  /*0660*/  @!P3 IMAD.MOV R32, RZ, RZ, -R32 ;  /* 0x000000ffff20b224 */ /* 0x000fe200078e0a20 */
[----:B------:R-:W-:Y:S01]  /*0670*/  BSSY B0, `(.L_x_25083) ;  /* 0x00000aa000007945 */ /* 0x000fe20003800000 */
[----:B-1----:R-:W-:Y:S02]  /*0680*/  MOV R3, 0xff7fffff ;  /* 0xff7fffff00037802 */ /* 0x002fe40000000f00 */
[----:B------:R-:W-:-:S03]  /*0690*/  LOP3.LUT R16, R0, 0x1f, RZ, 0xc0, !PT ;  /* 0x0000001f00107812 */ /* 0x000fc600078ec0ff */
[----:B------:R-:W-:Y:S01]  /*06a0*/  @!P0 LOP3.LUT R32, RZ, R5, RZ, 0x33, !PT ;  /* 0x00000005ff208212 */ /* 0x000fe200078e33ff */
[----:B------:R-:W-:Y:S06]  /*06b0*/  @P1 BRA `(.L_x_25084) ;  /* 0x0000000800941947 */ /* 0x000fec0003800000 */
[----:B------:R0:W1:Y:S01]  /*06c0*/  LDS.128 R4, [R21] ;  /* 0x0000000015047984 */ /* 0x0000620000000c00 */
[----:B------:R-:W2:Y:S01]  /*06d0*/  LDCU UR6, c[0x0][0x3d0] ;  /* 0x00007a00ff0677ac */ /* 0x000ea20008000800 */
[----:B------:R-:W-:Y:S01]  /*06e0*/  LOP3.LUT R12, RZ, R26, RZ, 0x33, !PT ;  /* 0x0000001aff0c7212 */ /* 0x000fe200078e33ff */
[----:B------:R-:W-:Y:S01]  /*06f0*/  BSSY B1, `(.L_x_25085) ;  /* 0x000003e000017945 */ /* 0x000fe20003800000 */
[----:B------:R-:W-:Y:S01]  /*0700*/  LOP3.LUT R13, R8, 0x7, RZ, 0xc0, !PT ;  /* 0x00000007080d7812 */ /* 0x000fe200078ec0ff */
[----:B------:R-:W-:Y:S01]  /*0710*/  IMAD.MOV.U32 R20, RZ, RZ, R26 ;  /* 0x000000ffff147224 */ /* 0x000fe200078e001a */
[----:B------:R-:W-:Y:S01]  /*0720*/  LOP3.LUT R18, R0, 0x3, RZ, 0xc0, !PT ;  /* 0x0000000300127812 */ /* 0x000fe200078ec0ff */
[----:B------:R-:W-:-:S05]  /*0730*/  VIADD R12, R12, UR7 ;  /* 0x000000070c0c7c36 */ /* 0x000fca0008000000 */
[----:B------:R-:W-:Y:S01]  /*0740*/  LOP3.LUT P0, RZ, R12, 0x4, RZ, 0xc0, !PT ;  /* 0x000000040cff7812 */ /* 0x000fe2000780c0ff */
[----:B--2---:R-:W-:-:S05]  /*0750*/  IMAD R3, R32, UR6, RZ ;  /* 0x0000000620037c24 */ /* 0x004fca000f8e02ff */
[----:B------:R-:W-:-:S04]  /*0760*/  IADD3 R16, P1, PT, R16, R3, RZ ;  /* 0x0000000310107210 */ /* 0x000fc80007f3e0ff */
[----:B------:R-:W-:Y:S02]  /*0770*/  LEA.HI.X.SX32 R17, R3, RZ, 0x1, P1 ;  /* 0x000000ff03117211 */ /* 0x000fe400008f0eff */
[----:B------:R-:W-:Y:S01]  /*0780*/  MOV R3, 0xff7fffff ;  /* 0xff7fffff00037802 */ /* 0x000fe20000000f00 */
[----:B0-----:R-:W-:Y:S06]  /*0790*/  @P0 BRA `(.L_x_25086) ;  /* 0x0000000000cc0947 */ /* 0x001fec0003800000 */
[----:B------:R-:W-:Y:S01]  /*07a0*/  HFMA2 R11, -RZ, RZ, 0, 2.384185791015625e-07 ;  /* 0x00000004ff0b7431 */ /* 0x000fe200000001ff */
[----:B------:R-:W0:Y:S01]  /*07b0*/  LDCU UR6, c[0x0][0x3cc] ;  /* 0x00007980ff0677ac */ /* 0x000e220008000800 */
[----:B------:R-:W2:Y:S03]  /*07c0*/  LDCU.64 UR16, c[0x0][0x390] ;  /* 0x00007200ff1077ac */ /* 0x000ea60008000a00 */
[----:B------:R-:W-:-:S05]  /*07d0*/  IMAD.WIDE.U32 R10, R26, R11, UR4 ;  /* 0x000000041a0a7e25 */ /* 0x000fca000f8e000b */
[----:B------:R-:W0:Y:S02]  /*07e0*/  LDG.E.CONSTANT R9, desc[UR10][R10.64] ;  /* 0x0000000a0a097981 */ /* 0x000e24000c1e9900 */
[----:B0-----:R-:W-:-:S03]  /*07f0*/  IMAD.WIDE R8, R9, UR6, R16 ;  /* 0x0000000609087c25 */ /* 0x001fc6000f8e0210 */
[----:B--2---:R-:W-:-:S04]  /*0800*/  LEA R14, P0, R8, UR16, 0x2 ;  /* 0x00000010080e7c11 */ /* 0x004fc8000f8010ff */
        /* <DEDUP_REMOVED lines=9> */
[----:B------:R-:W-:Y:S01]  /*08a0*/  UMOV UR6, 0xffffffff ;  /* 0xffffffff00067882 */ /* 0x000fe20000000000 */
[----:B------:R-:W-:Y:S01]  /*08b0*/  ISETP.NE.AND P1, PT, R18, RZ, PT ;  /* 0x000000ff1200720c */ /* 0x000fe20003f25270 */
[----:B------:R-:W-:Y:S01]  /*08c0*/  IMAD R13, R26, 0x8, R13 ;  /* 0x000000081a0d7824 */ /* 0x000fe200078e020d */
[----:B-----5:R-:W-:Y:S01]  /*08d0*/  FSETP.NEU.FTZ.AND P0, PT, R2, RZ, PT ;  /* 0x000000ff0200720b */ /* 0x020fe20003f1d000 */
[----:B-1----:R-:W-:-:S04]  /*08e0*/  FMUL.FTZ R5, R8, R5 ;  /* 0x0000000508057220 */ /* 0x002fc80000410000 */
[----:B--2---:R-:W-:-:S04]  /*08f0*/  FFMA.FTZ R8, R4, R9, R5 ;  /* 0x0000000904087223 */ /* 0x004fc80000010005 */
[----:B---3--:R-:W-:Y:S02]  /*0900*/  FFMA.FTZ R25, R25, R6, R8 ;  /* 0x0000000619197223 */ /* 0x008fe40000010008 */
[----:B------:R-:W0:Y:S02]  /*0910*/  LDS.128 R8, [R21+0x10] ;  /* 0x0000100015087984 */ /* 0x000e240000000c00 */
[----:B----4-:R-:W-:-:S04]  /*0920*/  FFMA.FTZ R20, R20, R7, R25 ;  /* 0x0000000714147223 */ /* 0x010fc80000010019 */
[----:B0-----:R-:W-:-:S04]  /*0930*/  FFMA.FTZ R3, R3, R8, R20 ;  /* 0x0000000803037223 */ /* 0x001fc80000010014 */
[----:B------:R-:W-:-:S04]  /*0940*/  FFMA.FTZ R24, R24, R9, R3 ;  /* 0x0000000918187223 */ /* 0x000fc80000010003 */
[----:B------:R-:W-:-:S04]  /*0950*/  FFMA.FTZ R23, R23, R10, R24 ;  /* 0x0000000a17177223 */ /* 0x000fc80000010018 */
[----:B------:R-:W-:Y:S01]  /*0960*/  FFMA.FTZ R28, R28, R11, R23 ;  /* 0x0000000b1c1c7223 */ /* 0x000fe20000010017 */
[----:B------:R-:W-:Y:S06]  /*0970*/  BRA.DIV UR6, `(.L_x_25087) ;  /* 0x0000003206107947 */ /* 0x000fec000b800000 */
[----:B------:R-:W0:Y:S02]  /*0980*/  SHFL.BFLY PT, R6, R28, 0x2, 0x1f ;  /* 0x0c401f001c067f89 */ /* 0x000e2400000e0000 */
[----:B0-----:R-:W-:-:S05]  /*0990*/  FADD.FTZ R3, R28, R6 ;  /* 0x000000061c037221 */ /* 0x001fca0000010000 */
[----:B------:R0:W1:Y:S02]  /*09a0*/  SHFL.BFLY PT, R6, R3, 0x1, 0x1f ;  /* 0x0c201f0003067f89 */ /* 0x00006400000e0000 */
.L_x_25118:
[----:B------:R-:W-:Y:S01]  /*09b0*/  MOV R8, UR9 ;  /* 0x0000000900087c02 */ /* 0x000fe20008000f00 */
[----:B------:R-:W2:Y:S01]  /*09c0*/  LDCU UR6, c[0x0][0x3a4] ;  /* 0x00007480ff0677ac */ /* 0x000ea20008000800 */
[----:B------:R-:W-:Y:S02]  /*09d0*/  @!P1 VIADD R7, R19, 0xa0 ;  /* 0x000000a013079836 */ /* 0x000fe40000000000 */
[----:B-1----:R-:W-:Y:S01]  /*09e0*/  FADD.FTZ R6, R3, R6 ;  /* 0x0000000603067221 */ /* 0x002fe20000010000 */
[----:B------:R-:W-:Y:S01]  /*09f0*/  IADD3 R5, PT, PT, R13, 0x1, -R8 ;  /* 0x000000010d057810 */ /* 0x000fe20007ffe808 */
[----:B0-----:R-:W-:Y:S01]  /*0a00*/  IMAD.MOV.U32 R3, RZ, RZ, -0x800001 ;  /* 0xff7fffffff037424 */ /* 0x001fe200078e00ff */
[----:B------:R-:W-:Y:S02]  /*0a10*/  IADD3 R20, PT, PT, R26, 0x4, RZ ;  /* 0x000000041a147810 */ /* 0x000fe40007ffe0ff */
[----:B------:R-:W-:Y:S02]  /*0a20*/  I2FP.F32.S32 R5, R5 ;  /* 0x0000000500057245 */ /* 0x000fe40000201400 */
[----:B------:R-:W-:-:S03]  /*0a30*/  @!P1 LEA R8, R22, R7, 0x18 ;  /* 0x0000000716089211 */ /* 0x000fc600078ec0ff */
[----:B------:R-:W-:Y:S01]  /*0a40*/  FMUL.FTZ R5, R5, R2 ;  /* 0x0000000205057220 */ /* 0x000fe20000410000 */
[----:B------:R-:W-:-:S04]  /*0a50*/  @!P1 LEA R8, R13, R8, 0x2 ;  /* 0x000000080d089211 */ /* 0x000fc800078e10ff */
[----:B------:R-:W-:Y:S02]  /*0a60*/  FSEL R5, R5, RZ, P0 ;  /* 0x000000ff05057208 */ /* 0x000fe40000000000 */
[----:B------:R-:W-:-:S03]  /*0a70*/  @!P1 ISETP.GE.AND P0, PT, R13, UR9, PT ;  /* 0x000000090d009c0c */ /* 0x000fc6000bf06270 */
[----:B--2---:R-:W-:-:S05]  /*0a80*/  FFMA.FTZ R6, R6, UR6, R5 ;  /* 0x0000000606067c23 */ /* 0x004fca0008010005 */
[C---:B------:R-:W-:Y:S02]  /*0a90*/  @!P1 FSEL R5, R6.reuse, RZ, !P0 ;  /* 0x000000ff06059208 */ /* 0x040fe40004000000 */
[----:B------:R-:W-:-:S03]  /*0aa0*/  @!P1 FMNMX.FTZ R6, R6, -3.40282346638528859812e+38, !PT ;  /* 0xff7fffff06069809 */ /* 0x000fc60007810000 */
[----:B------:R0:W-:Y:S01]  /*0ab0*/  @!P1 STS [R8], R5 ;  /* 0x0000000508009388 */ /* 0x0001e20000000800 */
[----:B------:R-:W-:-:S07]  /*0ac0*/  @!P1 FSEL R3, R6, -3.40282346638528859812e+38, !P0 ;  /* 0xff7fffff06039808 */ /* 0x000fce0004000000 */
.L_x_25086:
[----:B------:R-:W-:Y:S05]  /*0ad0*/  BSYNC B1 ;  /* 0x0000000000017941 */ /* 0x000fea0003800000 */
.L_x_25085:
[----:B------:R-:W-:-:S13]  /*0ae0*/  ISETP.GE.U32.AND P0, PT, R12, 0x4, PT ;  /* 0x000000040c00780c */ /* 0x000fda0003f06070 */
[----:B------:R-:W-:Y:S05]  /*0af0*/  @!P0 BRA `(.L_x_25084) ;  /* 0x0000000400848947 */ /* 0x000fea0003800000 */
[----:B------:R2:W3:Y:S01]  /*0b00*/  LDS.128 R12, [R21] ;  /* 0x00000000150c7984 */ /* 0x0004e20000000c00 */
[----:B------:R-:W-:Y:S01]  /*0b10*/  VIADD R19, R19, 0xa0 ;  /* 0x000000a013137836 */ /* 0x000fe20000000000 */
[----:B------:R-:W-:Y:S02]  /*0b20*/  ISETP.NE.AND P0, PT, R18, RZ, PT ;  /* 0x000000ff1200720c */ /* 0x000fe40003f05270 */
[----:B0-----:R2:W0:Y:S01]  /*0b30*/  LDS.128 R8, [R21+0x10] ;  /* 0x0000100015087984 */ /* 0x0014220000000c00 */
[----:B-----5:R-:W-:Y:S02]  /*0b40*/  FSETP.NEU.FTZ.AND P1, PT, R2, RZ, PT ;  /* 0x000000ff0200720b */ /* 0x020fe40003f3d000 */
[----:B------:R-:W-:-:S11]  /*0b50*/  LEA R22, R22, R19, 0x18 ;  /* 0x0000001316167211 */ /* 0x000fd600078ec0ff */
.L_x_25089:
[----:B------:R-:W-:Y:S01]  /*0b60*/  HFMA2 R29, -RZ, RZ, 0, 2.384185791015625e-07 ;  /* 0x00000004ff1d7431 */ /* 0x000fe200000001ff */
[----:B------:R-:W4:Y:S08]  /*0b70*/  LDC R23, c[0x0][0x3cc] ;  /* 0x0000f300ff177b82 */ /* 0x000f300000000800 */
[----:B-1----:R-:W1:Y:S01]  /*0b80*/  LDC.64 R6, c[0x0][0x390] ;  /* 0x0000e400ff067b82 */ /* 0x002e620000000a00 */
[----:B------:R-:W-:-:S05]  /*0b90*/  IMAD.WIDE.U32 R28, R20, R29, UR4 ;  /* 0x00000004141c7e25 */ /* 0x000fca000f8e001d */
[----:B------:R-:W4:Y:S02]  /*0ba0*/  LDG.E.CONSTANT R24, desc[UR10][R28.64] ;  /* 0x0000000a1c187981 */ /* 0x000f24000c1e9900 */
[----:B----4-:R-:W-:-:S03]  /*0bb0*/  IMAD.WIDE R24, R24, R23, R16 ;  /* 0x0000001718187225 */ /* 0x010fc600078e0210 */
[----:B-1----:R-:W-:-:S04]  /*0bc0*/  LEA R18, P2, R24, R6, 0x2 ;  /* 0x0000000618127211 */ /* 0x002fc800078410ff */
[----:B------:R-:W-:-:S05]  /*0bd0*/  LEA.HI.X R19, R24, R7, R25, 0x2, P2 ;  /* 0x0000000718137211 */ /* 0x000fca00010f1419 */
[----:B------:R-:W4:Y:S04]  /*0be0*/  LDG.E.CONSTANT R24, desc[UR10][R18.64+0x80] ;  /* 0x0000800a12187981 */ /* 0x000f28000c1e9900 */
[----:B0-----:R-:W5:Y:S04]  /*0bf0*/  LDG.E.CONSTANT R5, desc[UR10][R18.64] ;  /* 0x0000000a12057981 */ /* 0x001f68000c1e9900 */
[----:B--2---:R-:W2:Y:S04]  /*0c00*/  LDG.E.CONSTANT R21, desc[UR10][R18.64+0x100] ;  /* 0x0001000a12157981 */ /* 0x004ea8000c1e9900 */
[----:B---3--:R-:W3:Y:S04]  /*0c10*/  LDG.E.CONSTANT R12, desc[UR10][R18.64+0x180] ;  /* 0x0001800a120c7981 */ /* 0x008ee8000c1e9900 */
[----:B------:R-:W3:Y:S01]  /*0c20*/  LDG.E.CONSTANT R28, desc[UR10][R18.64+0x380] ;  /* 0x0003800a121c7981 */ /* 0x000ee2000c1e9900 */
[----:B----4-:R-:W-:-:S04]  /*0c30*/  FMUL.FTZ R25, R13, R24 ;  /* 0x000000180d197220 */ /* 0x010fc80000410000 */
[----:B-----5:R-:W-:Y:S02]  /*0c40*/  FFMA.FTZ R24, R4, R5, R25 ;  /* 0x0000000504187223 */ /* 0x020fe40000010019 */
[----:B------:R-:W0:Y:S02]  /*0c50*/  LDG.E.CONSTANT R5, desc[UR10][R18.64+0x200] ;  /* 0x0002000a12057981 */ /* 0x000e24000c1e9900 */
[----:B--2---:R-:W-:Y:S02]  /*0c60*/  FFMA.FTZ R21, R21, R14, R24 ;  /* 0x0000000e15157223 */ /* 0x004fe40000010018 */
[----:B------:R-:W2:Y:S02]  /*0c70*/  LDG.E.CONSTANT R24, desc[UR10][R18.64+0x280] ;  /* 0x0002800a12187981 */ /* 0x000ea4000c1e9900 */
[----:B---3--:R-:W-:Y:S02]  /*0c80*/  FFMA.FTZ R25, R12, R15, R21 ;  /* 0x0000000f0c197223 */ /* 0x008fe40000010015 */
[----:B------:R-:W3:Y:S01]  /*0c90*/  LDG.E.CONSTANT R21, desc[UR10][R18.64+0x300] ;  /* 0x0003000a12157981 */ /* 0x000ee2000c1e9900 */
[----:B------:R-:W-:Y:S01]  /*0ca0*/  UMOV UR6, 0xffffffff ;  /* 0xffffffff00067882 */ /* 0x000fe20000000000 */
[----:B------:R-:W-:-:S02]  /*0cb0*/  IMAD.MOV.U32 R12, RZ, RZ, R20 ;  /* 0x000000ffff0c7224 */ /* 0x000fc400078e0014 */
[----:B0-----:R-:W-:-:S04]  /*0cc0*/  FFMA.FTZ R5, R8, R5, R25 ;  /* 0x0000000508057223 */ /* 0x001fc80000010019 */
[----:B--2---:R-:W-:Y:S01]  /*0cd0*/  FFMA.FTZ R24, R24, R9, R5 ;  /* 0x0000000918187223 */ /* 0x004fe20000010005 */
[----:B------:R-:W-:-:S03]  /*0ce0*/  SHF.R.U32.HI R5, RZ, 0x2, R0 ;  /* 0x00000002ff057819 */ /* 0x000fc60000011600 */
[----:B---3--:R-:W-:Y:S01]  /*0cf0*/  FFMA.FTZ R21, R21, R10, R24 ;  /* 0x0000000a15157223 */ /* 0x008fe20000010018 */
[----:B------:R-:W-:-:S03]  /*0d00*/  LOP3.LUT R5, R5, 0x7, RZ, 0xc0, !PT ;  /* 0x0000000705057812 */ /* 0x000fc600078ec0ff */
[----:B------:R-:W-:Y:S01]  /*0d10*/  FFMA.FTZ R21, R28, R11, R21 ;  /* 0x0000000b1c157223 */ /* 0x000fe20000010015 */
[----:B------:R-:W-:Y:S01]  /*0d20*/  LEA R5, R20, R5, 0x3 ;  /* 0x0000000514057211 */ /* 0x000fe200078e18ff */
[----:B------:R-:W-:Y:S06]  /*0d30*/  BRA.DIV UR6, `(.L_x_25088) ;  /* 0x0000002e06547947 */ /* 0x000fec000b800000 */
[----:B------:R-:W-:-:S04]  /*0d40*/  IMAD.MOV.U32 R25, RZ, RZ, 0x4 ;  /* 0x00000004ff197424 */ /* 0x000fc800078e00ff */
[----:B------:R-:W-:-:S05]  /*0d50*/  IMAD.WIDE.U32 R24, R12, R25, UR4 ;  /* 0x000000040c187e25 */ /* 0x000fca000f8e0019 */
[----:B------:R-:W2:Y:S02]  /*0d60*/  LDG.E.CONSTANT R18, desc[UR10][R24.64+0x10] ;  /* 0x0000100a18127981 */ /* 0x000ea4000c1e9900 */
[----:B--2---:R-:W-:-:S03]  /*0d70*/  IMAD.WIDE R18, R18, R23, R16 ;  /* 0x0000001712127225 */ /* 0x004fc600078e0210 */
[----:B------:R-:W-:-:S04]  /*0d80*/  LEA R6, P2, R18, R6, 0x2 ;  /* 0x0000000612067211 */ /* 0x000fc800078410ff */
[----:B------:R-:W-:-:S05]  /*0d90*/  LEA.HI.X R7, R18, R7, R19, 0x2, P2 ;  /* 0x0000000712077211 */ /* 0x000fca00010f1413 */
[----:B------:R-:W2:Y:S04]  /*0da0*/  LDG.E.CONSTANT R28, desc[UR10][R6.64+0x80] ;  /* 0x0000800a061c7981 */ /* 0x000ea8000c1e9900 */
[----:B------:R-:W3:Y:S04]  /*0db0*/  LDG.E.CONSTANT R19, desc[UR10][R6.64] ;  /* 0x0000000a06137981 */ /* 0x000ee8000c1e9900 */
[----:B------:R-:W4:Y:S04]  /*0dc0*/  LDG.E.CONSTANT R23, desc[UR10][R6.64+0x100] ;  /* 0x0001000a06177981 */ /* 0x000f28000c1e9900 */
[----:B------:R-:W5:Y:S04]  /*0dd0*/  LDG.E.CONSTANT R18, desc[UR10][R6.64+0x180] ;  /* 0x0001800a06127981 */ /* 0x000f68000c1e9900 */
[----:B------:R-:W5:Y:S01]  /*0de0*/  LDG.E.CONSTANT R24, desc[UR10][R6.64+0x280] ;  /* 0x0002800a06187981 */ /* 0x000f62000c1e9900 */
[----:B--2---:R-:W-:-:S04]  /*0df0*/  FMUL.FTZ R27, R13, R28 ;  /* 0x0000001c0d1b7220 */ /* 0x004fc80000410000 */
[----:B---3--:R-:W-:Y:S02]  /*0e00*/  FFMA.FTZ R28, R4, R19, R27 ;  /* 0x00000013041c7223 */ /* 0x008fe4000001001b */
[----:B------:R-:W2:Y:S02]  /*0e10*/  LDG.E.CONSTANT R19, desc[UR10][R6.64+0x200] ;  /* 0x0002000a06137981 */ /* 0x000ea4000c1e9900 */
[----:B----4-:R-:W-:-:S04]  /*0e20*/  FFMA.FTZ R23, R23, R14, R28 ;  /* 0x0000000e17177223 */ /* 0x010fc8000001001c */
[----:B-----5:R-:W-:Y:S02]  /*0e30*/  FFMA.FTZ R25, R18, R15, R23 ;  /* 0x0000000f12197223 */ /* 0x020fe40000010017 */
[----:B------:R-:W3:Y:S04]  /*0e40*/  LDG.E.CONSTANT R23, desc[UR10][R6.64+0x300] ;  /* 0x0003000a06177981 */ /* 0x000ee8000c1e9900 */
[----:B------:R0:W4:Y:S04]  /*0e50*/  LDG.E.CONSTANT R18, desc[UR10][R6.64+0x380] ;  /* 0x0003800a06127981 */ /* 0x000128000c1e9900 */
[----:B------:R-:W1:Y:S02]  /*0e60*/  SHFL.BFLY PT, R28, R21, 0x2, 0x1f ;  /* 0x0c401f00151c7f89 */ /* 0x000e6400000e0000 */
[----:B-1----:R-:W-:-:S05]  /*0e70*/  FADD.FTZ R28, R21, R28 ;  /* 0x0000001c151c7221 */ /* 0x002fca0000010000 */
[----:B------:R-:W1:Y:S01]  /*0e80*/  SHFL.BFLY PT, R27, R28, 0x1, 0x1f ;  /* 0x0c201f001c1b7f89 */ /* 0x000e6200000e0000 */
[C---:B------:R-:W-:Y:S02]  /*0e90*/  @!P0 ISETP.GE.AND P2, PT, R5.reuse, UR9, PT ;  /* 0x0000000905008c0c */ /* 0x040fe4000bf46270 */
[----:B------:R-:W-:Y:S02]  /*0ea0*/  ISETP.GE.OR P3, PT, R5, UR9, P0 ;  /* 0x0000000905007c0c */ /* 0x000fe40008766670 */
[----:B0-----:R-:W-:-:S04]  /*0eb0*/  SHF.R.U32.HI R7, RZ, 0x2, R0 ;  /* 0x00000002ff077819 */ /* 0x001fc80000011600 */
[----:B------:R-:W-:Y:S01]  /*0ec0*/  LOP3.LUT R7, R7, 0x7, RZ, 0xc0, !PT ;  /* 0x0000000707077812 */ /* 0x000fe200078ec0ff */
[----:B------:R-:W-:-:S03]  /*0ed0*/  VIADD R20, R20, 0x8 ;  /* 0x0000000814147836 */ /* 0x000fc60000000000 */
[----:B------:R-:W-:-:S05]  /*0ee0*/  LEA R7, R12, R7, 0x3 ;  /* 0x000000070c077211 */ /* 0x000fca00078e18ff */
[----:B------:R-:W-:Y:S02]  /*0ef0*/  VIADD R12, R7, -UR9 ;  /* 0x80000009070c7c36 */ /* 0x000fe40008000000 */
[----:B--2---:R-:W-:-:S04]  /*0f00*/  FFMA.FTZ R19, R8, R19, R25 ;  /* 0x0000001308137223 */ /* 0x004fc80000010019 */
[----:B------:R-:W-:Y:S02]  /*0f10*/  FFMA.FTZ R24, R24, R9, R19 ;  /* 0x0000000918187223 */ /* 0x000fe40000010013 */
[----:B------:R-:W0:Y:S02]  /*0f20*/  LDC R19, c[0x0][0x3a4] ;  /* 0x0000e900ff137b82 */ /* 0x000e240000000800 */
[----:B---3--:R-:W-:-:S04]  /*0f30*/  FFMA.FTZ R23, R23, R10, R24 ;  /* 0x0000000a17177223 */ /* 0x008fc80000010018 */
[----:B----4-:R-:W-:Y:S01]  /*0f40*/  FFMA.FTZ R18, R18, R11, R23 ;  /* 0x0000000b12127223 */ /* 0x010fe20000010017 */
[----:B------:R-:W-:-:S04]  /*0f50*/  IADD3 R23, PT, PT, R5, -UR9, RZ ;  /* 0x8000000905177c10 */ /* 0x000fc8000fffe0ff */
[----:B------:R-:W2:Y:S01]  /*0f60*/  SHFL.BFLY PT, R6, R18, 0x2, 0x1f ;  /* 0x0c401f0012067f89 */ /* 0x000ea200000e0000 */
[----:B------:R-:W-:-:S05]  /*0f70*/  VIADD R23, R23, 0x1 ;  /* 0x0000000117177836 */ /* 0x000fca0000000000 */
[----:B------:R-:W-:-:S05]  /*0f80*/  I2FP.F32.S32 R23, R23 ;  /* 0x0000001700177245 */ /* 0x000fca0000201400 */
[----:B------:R-:W-:Y:S01]  /*0f90*/  FMUL.FTZ R23, R23, R2 ;  /* 0x0000000217177220 */ /* 0x000fe20000410000 */
[----:B-1----:R-:W-:-:S04]  /*0fa0*/  FADD.FTZ R24, R28, R27 ;  /* 0x0000001b1c187221 */ /* 0x002fc80000010000 */
[----:B------:R-:W-:-:S05]  /*0fb0*/  FSEL R23, R23, RZ, P1 ;  /* 0x000000ff17177208 */ /* 0x000fca0000800000 */
[----:B0-----:R-:W-:Y:S01]  /*0fc0*/  FFMA.FTZ R24, R24, R19, R23 ;  /* 0x0000001318187223 */ /* 0x001fe20000010017 */
[----:B------:R-:W-:Y:S01]  /*0fd0*/  LEA R5, R5, R22, 0x2 ;  /* 0x0000001605057211 */ /* 0x000fe200078e10ff */
[----:B--2---:R-:W-:-:S03]  /*0fe0*/  FADD.FTZ R21, R18, R6 ;  /* 0x0000000612157221 */ /* 0x004fc60000010000 */
[----:B------:R-:W-:Y:S02]  /*0ff0*/  @!P0 FSEL R30, R24, RZ, !P2 ;  /* 0x000000ff181e8208 */ /* 0x000fe40005000000 */
[----:B------:R0:W1:Y:S04]  /*1000*/  SHFL.BFLY PT, R6, R21, 0x1, 0x1f ;  /* 0x0c201f0015067f89 */ /* 0x00006800000e0000 */
[----:B------:R0:W-:Y:S01]  /*1010*/  @!P0 STS [R5], R30 ;  /* 0x0000001e05008388 */ /* 0x0001e20000000800 */
[----:B------:R-:W-:Y:S02]  /*1020*/  @!P3 FMNMX.FTZ R3, R3, R24, !PT ;  /* 0x000000180303b209 */ /* 0x000fe40007810000 */
[----:B------:R-:W-:-:S13]  /*1030*/  ISETP.GE.AND P3, PT, R20, UR7, PT ;  /* 0x0000000714007c0c */ /* 0x000fda000bf66270 */
.L_x_25124:
[----:B------:R-:W-:Y:S01]  /*1040*/  IADD3 R12, PT, PT, R12, 0x21, RZ ;  /* 0x000000210c0c7810 */ /* 0x000fe20007ffe0ff */
[----:B-1----:R-:W-:Y:S01]  /*1050*/  FADD.FTZ R6, R21, R6 ;  /* 0x0000000615067221 */ /* 0x002fe20000010000 */
[----:B------:R-:W-:Y:S02]  /*1060*/  @!P0 VIADD R7, R7, 0x20 ;  /* 0x0000002007078836 */ /* 0x000fe40000000000 */
[----:B------:R-:W-:-:S03]  /*1070*/  I2FP.F32.S32 R23, R12 ;  /* 0x0000000c00177245 */ /* 0x000fc60000201400 */
[----:B------:R-:W-:Y:S02]  /*1080*/  @!P0 ISETP.GE.AND P2, PT, R7, UR9, PT ;  /* 0x0000000907008c0c */ /* 0x000fe4000bf46270 */
[----:B------:R-:W-:-:S05]  /*1090*/  FMUL.FTZ R23, R23, R2 ;  /* 0x0000000217177220 */ /* 0x000fca0000410000 */
[----:B------:R-:W-:-:S05]  /*10a0*/  FSEL R23, R23, RZ, P1 ;  /* 0x000000ff17177208 */ /* 0x000fca0000800000 */
[----:B------:R-:W-:-:S05]  /*10b0*/  FFMA.FTZ R12, R6, R19, R23 ;  /* 0x00000013060c7223 */ /* 0x000fca0000010017 */
[----:B------:R-:W-:Y:S02]  /*10c0*/  @!P0 FSEL R6, R12, RZ, !P2 ;  /* 0x000000ff0c068208 */ /* 0x000fe40005000000 */
[----:B------:R-:W-:-:S03]  /*10d0*/  ISETP.GE.OR P2, PT, R7, UR9, P0 ;  /* 0x0000000907007c0c */ /* 0x000fc60008746670 */
[----:B------:R4:W-:Y:S10]  /*10e0*/  @!P0 STS [R5+0x80], R6 ;  /* 0x0000800605008388 */ /* 0x0009f40000000800 */
[----:B------:R-:W-:Y:S01]  /*10f0*/  @!P2 FMNMX.FTZ R3, R3, R12, !PT ;  /* 0x0000000c0303a209 */ /* 0x000fe20007810000 */
[----:B----4-:R-:W-:Y:S06]  /*1100*/  @!P3 BRA `(.L_x_25089) ;  /* 0xfffffff80094b947 */ /* 0x010fec000383ffff */
.L_x_25084:
[----:B------:R-:W-:Y:S05]  /*1110*/  BSYNC B0 ;  /* 0x0000000000007941 */ /* 0x000fea0003800000 */
.L_x_25083:
[----:B------:R-:W-:Y:S01]  /*1120*/  UMOV UR6, 0xffffffff ;  /* 0xffffffff00067882 */ /* 0x000fe20000000000 */
[----:B-----5:R-:W-:Y:S02]  /*1130*/  LOP3.LUT R2, R0, 0x1f, RZ, 0xc0, !PT ;  /* 0x0000001f00027812 */ /* 0x020fe400078ec0ff */
[----:B------:R-:W-:Y:S05]  /*1140*/  BRA.DIV UR6, `(.L_x_25090) ;  /* 0x0000002e06707947 */ /* 0x000fea000b800000 */
[----:B-1----:R-:W1:Y:S02]  /*1150*/  SHFL.BFLY PT, R6, R3, 0x10, 0x1f ;  /* 0x0e001f0003067f89 */ /* 0x002e6400000e0000 */
[----:B-1----:R-:W-:-:S05]  /*1160*/  FMNMX.FTZ R28, R6, R3, !PT ;  /* 0x00000003061c7209 */ /* 0x002fca0007810000 */
[----:B------:R-:W1:Y:S02]  /*1170*/  SHFL.BFLY PT, R6, R28, 0x8, 0x1f ;  /* 0x0d001f001c067f89 */ /* 0x000e6400000e0000 */
[----:B-1----:R-:W-:-:S05]  /*1180*/  FMNMX.FTZ R4, R28, R6, !PT ;  /* 0x000000061c047209 */ /* 0x002fca0007810000 */
[----:B------:R1:W2:Y:S02]  /*1190*/  SHFL.BFLY PT, R6, R4, 0x4, 0x1f ;  /* 0x0c801f0004067f89 */ /* 0x0002a400000e0000 */
.L_x_25129:
[----:B------:R-:W3:Y:S01]  /*11a0*/  S2R R27, SR_CgaCtaId ;  /* 0x00000000001b7919 */ /* 0x000ee20000008800 */
[----:B------:R-:W-:Y:S01]  /*11b0*/  MOV R16, 0x400 ;  /* 0x0000040000107802 */ /* 0x000fe20000000f00 */
[----:B------:R-:W-:Y:S05]  /*11c0*/  WARPSYNC.ALL ;  /* 0x0000000000007948 */ /* 0x000fea0003800000 */
[----:B0-----:R-:W-:Y:S02]  /*11d0*/  IADD3 R8, PT, PT, R16, 0x80, RZ ;  /* 0x0000008010087810 */ /* 0x001fe40007ffe0ff */
[----:B------:R-:W-:Y:S02]  /*11e0*/  ISETP.NE.AND P3, PT, R2, RZ, PT ;  /* 0x000000ff0200720c */ /* 0x000fe40003f65270 */
[----:B--2---:R-:W-:-:S02]  /*11f0*/  FMNMX.FTZ R6, R4, R6, !PT ;  /* 0x0000000604067209 */ /* 0x004fc40007810000 */
[----:B---3--:R-:W-:-:S05]  /*1200*/  LEA R5, R27, R8, 0x18 ;  /* 0x000000081b057211 */ /* 0x008fca00078ec0ff */
[----:B------:R-:W-:-:S05]  /*1210*/  IMAD R3, R26, 0x4, R5 ;  /* 0x000000041a037824 */ /* 0x000fca00078e0205 */
[----:B------:R0:W-:Y:S01]  /*1220*/  @!P3 STS [R3], R6 ;  /* 0x000000060300b388 */ /* 0x0001e20000000800 */
[----:B------:R-:W-:Y:S01]  /*1230*/  BAR.SYNC.DEFER_BLOCKING 0x0 ;  /* 0x0000000000007b1d */ /* 0x000fe20000010000 */
[C---:B------:R-:W-:Y:S01]  /*1240*/  ISETP.GT.U32.AND P2, PT, R2.reuse, 0x3, PT ;  /* 0x000000030200780c */ /* 0x040fe20003f44070 */
[----:B0-----:R-:W-:Y:S01]  /*1250*/  IMAD.MOV.U32 R6, RZ, RZ, -0x800001 ;  /* 0xff7fffffff067424 */ /* 0x001fe200078e00ff */
[----:B-1----:R-:W-:Y:S01]  /*1260*/  LEA R4, R2, R5, 0x2 ;  /* 0x0000000502047211 */ /* 0x002fe200078e10ff */
[----:B------:R-:W-:Y:S01]  /*1270*/  UIADD3 UR6, UPT, UPT, UR9, 0x7, URZ ;  /* 0x0000000709067890 */ /* 0x000fe2000fffe0ff */
[----:B------:R-:W-:Y:S01]  /*1280*/  HFMA2 R7, -RZ, RZ, 0, 0 ;  /* 0x00000000ff077431 */ /* 0x000fe200000001ff */
        /* <DEDUP_REMOVED lines=31> */
.L_x_25095:
        /* <DEDUP_REMOVED lines=11> */
.L_x_25094:
[----:B------:R-:W-:Y:S05]  /*1530*/  BSYNC.RECONVERGENT B1 ;  /* 0x0000000000017941 */ /* 0x000fea0003800200 */
.L_x_25093:
        /* <DEDUP_REMOVED lines=13> */
.L_x_25098:
        /* <DEDUP_REMOVED lines=20> */
[C---:B---3--:R-:W-:Y:S01]  /*1750*/  FADD.FTZ R18, -R5.reuse, R18 ;  /* 0x0000001205127221 */ /* 0x048fe20000010100 */
[----:B------:R-:W-:Y:S02]  /*1760*/  FMUL.FTZ R17, R12, 1.4426950216293334961 ;  /* 0x3fb8aa3b0c117820 */ /* 0x000fe40000410000 */
[----:B------:R-:W3:Y:S01]  /*1770*/  LDS R12, [R9+0x1400] ;  /* 0x00140000090c7984 */ /* 0x000ee20000000800 */
[----:B------:R-:W-:Y:S01]  /*1780*/  FMUL.FTZ R18, R18, 1.4426950216293334961 ;  /* 0x3fb8aa3b12127820 */ /* 0x000fe20000410000 */
[C---:B----4-:R-:W-:Y:S01]  /*1790*/  FADD.FTZ R14, -R5.reuse, R14 ;  /* 0x0000000e050e7221 */ /* 0x050fe20000010100 */
[----:B------:R-:W4:Y:S01]  /*17a0*/  MUFU.EX2 R13, R13 ;  /* 0x0000000d000d7308 */ /* 0x000f220000000800 */
[----:B-----5:R-:W-:-:S02]  /*17b0*/  FADD.FTZ R15, -R5, R8 ;  /* 0x00000008050f7221 */ /* 0x020fc40000010100 */
[----:B------:R-:W-:Y:S01]  /*17c0*/  FMUL.FTZ R14, R14, 1.4426950216293334961 ;  /* 0x3fb8aa3b0e0e7820 */ /* 0x000fe20000410000 */
[----:B------:R-:W-:Y:S01]  /*17d0*/  FADD.FTZ R21, -R5, R28 ;  /* 0x0000001c05157221 */ /* 0x000fe20000010100 */
[----:B------:R-:W-:-:S03]  /*17e0*/  FMUL.FTZ R15, R15, 1.4426950216293334961 ;  /* 0x3fb8aa3b0f0f7820 */ /* 0x000fc60000410000 */
[----:B------:R-:W5:Y:S01]  /*17f0*/  MUFU.EX2 R36, R18 ;  /* 0x0000001200247308 */ /* 0x000f620000000800 */
[----:B-1----:R-:W-:Y:S01]  /*1800*/  STS [R9+-0x400], R34 ;  /* 0xfffc002209007388 */ /* 0x002fe20000000800 */
[----:B------:R-:W-:Y:S01]  /*1810*/  FADD.FTZ R7, R34, R7 ;  /* 0x0000000722077221 */ /* 0x000fe20000010000 */
[----:B------:R-:W-:Y:S02]  /*1820*/  FMUL.FTZ R21, R21, 1.4426950216293334961 ;  /* 0x3fb8aa3b15157820 */ /* 0x000fe40000410000 */
[----:B------:R-:W-:Y:S03]  /*1830*/  LDS R34, [R9+0x1800] ;  /* 0x0018000009227984 */ /* 0x000fe60000000800 */
[----:B------:R-:W1:Y:S01]  /*1840*/  MUFU.EX2 R8, R14 ;  /* 0x0000000e00087308 */ /* 0x000e620000000800 */
[----:B------:R-:W-:Y:S04]  /*1850*/  LDS R28, [R9+0x1a00] ;  /* 0x001a0000091c7984 */ /* 0x000fe80000000800 */
[----:B----4-:R4:W-:Y:S01]  /*1860*/  STS [R9], R13 ;  /* 0x0000000d09007388 */ /* 0x0109e20000000800 */
[----:B0-----:R-:W-:-:S02]  /*1870*/  FADD.FTZ R19, -R5, R10 ;  /* 0x0000000a05137221 */ /* 0x001fc40000010100 */
[----:B------:R0:W2:Y:S01]  /*1880*/  MUFU.EX2 R18, R15 ;  /* 0x0000000f00127308 */ /* 0x0000a20000000800 */
[----:B------:R-:W3:Y:S01]  /*1890*/  LDS R10, [R9+0x1600] ;  /* 0x00160000090a7984 */ /* 0x000ee20000000800 */
[----:B-----5:R-:W-:Y:S01]  /*18a0*/  FADD.FTZ R7, R7, R36 ;  /* 0x0000002407077221 */ /* 0x020fe20000010000 */
[----:B------:R-:W-:Y:S02]  /*18b0*/  FMUL.FTZ R19, R19, 1.4426950216293334961 ;  /* 0x3fb8aa3b13137820 */ /* 0x000fe40000410000 */
[----:B------:R5:W-:Y:S01]  /*18c0*/  STS [R9+-0x200], R36 ;  /* 0xfffe002409007388 */ /* 0x000be20000000800 */
[----:B------:R-:W-:Y:S01]  /*18d0*/  FADD.FTZ R7, R7, R13 ;  /* 0x0000000d07077221 */ /* 0x000fe20000010000 */
[C---:B----4-:R-:W-:Y:S01]  /*18e0*/  FADD.FTZ R13, -R5.reuse, R22 ;  /* 0x00000016050d7221 */ /* 0x050fe20000010100 */
[----:B------:R4:W5:Y:S01]  /*18f0*/  MUFU.EX2 R14, R17 ;  /* 0x00000011000e7308 */ /* 0x0009620000000800 */
[----:B0-----:R-:W-:Y:S01]  /*1900*/  FADD.FTZ R15, -R5, R30 ;  /* 0x0000001e050f7221 */ /* 0x001fe20000010100 */
[----:B-1----:R-:W-:Y:S01]  /*1910*/  FADD.FTZ R7, R7, R8 ;  /* 0x0000000807077221 */ /* 0x002fe20000010000 */
[----:B------:R-:W-:Y:S01]  /*1920*/  FMUL.FTZ R13, R13, 1.4426950216293334961 ;  /* 0x3fb8aa3b0d0d7820 */ /* 0x000fe20000410000 */
[----:B------:R0:W-:Y:S01]  /*1930*/  STS [R9+0x200], R8 ;  /* 0x0002000809007388 */ /* 0x0001e20000000800 */
[----:B------:R-:W-:-:S03]  /*1940*/  FMUL.FTZ R15, R15, 1.4426950216293334961 ;  /* 0x3fb8aa3b0f0f7820 */ /* 0x000fc60000410000 */
[----:B------:R1:W0:Y:S01]  /*1950*/  MUFU.EX2 R30, R19 ;  /* 0x00000013001e7308 */ /* 0x0002220000000800 */
[----:B----4-:R-:W-:Y:S01]  /*1960*/  FADD.FTZ R17, -R5, R24 ;  /* 0x0000001805117221 */ /* 0x010fe20000010100 */
[----:B--2---:R-:W-:Y:S01]  /*1970*/  FADD.FTZ R7, R7, R18 ;  /* 0x0000001207077221 */ /* 0x004fe20000010000 */
[----:B------:R-:W-:Y:S02]  /*1980*/  STS [R9+0x400], R18 ;  /* 0x0004001209007388 */ /* 0x000fe40000000800 */
[----:B------:R-:W-:-:S03]  /*1990*/  FMUL.FTZ R17, R17, 1.4426950216293334961 ;  /* 0x3fb8aa3b11117820 */ /* 0x000fc60000410000 */
[----:B-----5:R3:W2:Y:S01]  /*19a0*/  MUFU.EX2 R36, R15 ;  /* 0x0000000f00247308 */ /* 0x0206a20000000800 */
[----:B-1----:R-:W-:Y:S01]  /*19b0*/  FADD.FTZ R19, -R5, R20 ;  /* 0x0000001405137221 */ /* 0x002fe20000010100 */
[----:B------:R-:W-:Y:S01]  /*19c0*/  FADD.FTZ R7, R7, R14 ;  /* 0x0000000e07077221 */ /* 0x000fe20000010000 */
[----:B------:R-:W-:Y:S02]  /*19d0*/  STS [R9+0x600], R14 ;  /* 0x0006000e09007388 */ /* 0x000fe40000000800 */
[----:B------:R-:W-:-:S03]  /*19e0*/  FMUL.FTZ R19, R19, 1.4426950216293334961 ;  /* 0x3fb8aa3b13137820 */ /* 0x000fc60000410000 */
[----:B------:R1:W4:Y:S01]  /*19f0*/  MUFU.EX2 R24, R21 ;  /* 0x0000001500187308 */ /* 0x0003220000000800 */
[----:B---3--:R-:W-:Y:S01]  /*1a00*/  FADD.FTZ R15, -R5, R12 ;  /* 0x0000000c050f7221 */ /* 0x008fe20000010100 */
[----:B0-----:R-:W-:Y:S01]  /*1a10*/  FADD.FTZ R7, R7, R30 ;  /* 0x0000001e07077221 */ /* 0x001fe20000010000 */
[----:B------:R-:W-:Y:S02]  /*1a20*/  STS [R9+0x800], R30 ;  /* 0x0008001e09007388 */ /* 0x000fe40000000800 */
[----:B------:R-:W-:-:S03]  /*1a30*/  FMUL.FTZ R15, R15, 1.4426950216293334961 ;  /* 0x3fb8aa3b0f0f7820 */ /* 0x000fc60000410000 */
[----:B------:R0:W3:Y:S01]  /*1a40*/  MUFU.EX2 R22, R17 ;  /* 0x0000001100167308 */ /* 0x0000e20000000800 */
[----:B-1----:R-:W-:Y:S01]  /*1a50*/  FADD.FTZ R21, -R5, R10 ;  /* 0x0000000a05157221 */ /* 0x002fe20000010100 */
[----:B--2---:R-:W-:Y:S01]  /*1a60*/  FADD.FTZ R7, R7, R36 ;  /* 0x0000002407077221 */ /* 0x004fe20000010000 */
[----:B------:R-:W-:Y:S02]  /*1a70*/  STS [R9+0xa00], R36 ;  /* 0x000a002409007388 */ /* 0x000fe40000000800 */
[----:B------:R-:W-:-:S03]  /*1a80*/  FMUL.FTZ R21, R21, 1.4426950216293334961 ;  /* 0x3fb8aa3b15157820 */ /* 0x000fc60000410000 */
[----:B------:R1:W2:Y:S01]  /*1a90*/  MUFU.EX2 R20, R13 ;  /* 0x0000000d00147308 */ /* 0x0002a20000000800 */
[----:B0-----:R-:W-:Y:S01]  /*1aa0*/  FADD.FTZ R17, -R5, R34 ;  /* 0x0000002205117221 */ /* 0x001fe20000010100 */
[----:B----4-:R-:W-:Y:S01]  /*1ab0*/  FADD.FTZ R7, R7, R24 ;  /* 0x0000001807077221 */ /* 0x010fe20000010000 */
[----:B------:R-:W-:Y:S02]  /*1ac0*/  STS [R9+0xc00], R24 ;  /* 0x000c001809007388 */ /* 0x000fe40000000800 */
[----:B------:R-:W-:-:S03]  /*1ad0*/  FMUL.FTZ R17, R17, 1.4426950216293334961 ;  /* 0x3fb8aa3b11117820 */ /* 0x000fc60000410000 */
[----:B------:R-:W0:Y:S01]  /*1ae0*/  MUFU.EX2 R12, R19 ;  /* 0x00000013000c7308 */ /* 0x000e220000000800 */
[----:B-1----:R-:W-:Y:S01]  /*1af0*/  FADD.FTZ R13, -R5, R28 ;  /* 0x0000001c050d7221 */ /* 0x002fe20000010100 */
[----:B---3--:R-:W-:Y:S01]  /*1b00*/  FADD.FTZ R7, R7, R22 ;  /* 0x0000001607077221 */ /* 0x008fe20000010000 */
[----:B------:R-:W-:Y:S02]  /*1b10*/  STS [R9+0xe00], R22 ;  /* 0x000e001609007388 */ /* 0x000fe40000000800 */
[----:B------:R-:W-:-:S03]  /*1b20*/  FMUL.FTZ R13, R13, 1.4426950216293334961 ;  /* 0x3fb8aa3b0d0d7820 */ /* 0x000fc60000410000 */
        /* <DEDUP_REMOVED lines=18> */
.L_x_25097:
[----:B------:R-:W-:Y:S05]  /*1c50*/  BSYNC.RECONVERGENT B1 ;  /* 0x0000000000017941 */ /* 0x000fea0003800200 */
.L_x_25096:
        /* <DEDUP_REMOVED lines=55> */
.L_x_25100:
[----:B------:R-:W-:Y:S05]  /*1fd0*/  BSYNC.RECONVERGENT B1 ;  /* 0x0000000000017941 */ /* 0x000fea0003800200 */
.L_x_25099:
        /* <DEDUP_REMOVED lines=26> */
.L_x_25092:
[----:B------:R-:W-:Y:S05]  /*2180*/  BSYNC.RECONVERGENT B0 ;  /* 0x0000000000007941 */ /* 0x000fea0003800200 */
.L_x_25091:
        /* <DEDUP_REMOVED lines=39> */
.L_x_25105:
[----:B------:R-:W0:Y:S01]  /*2400*/  LDS R8, [R4] ;  /* 0x0000000004087984 */ /* 0x000e220000000800 */
[----:B------:R-:W-:-:S04]  /*2410*/  IADD3 R6, PT, PT, R6, 0x1, RZ ;  /* 0x0000000106067810 */ /* 0x000fc80007ffe0ff */
[----:B------:R-:W-:Y:S01]  /*2420*/  ISETP.NE.AND P0, PT, R6, RZ, PT ;  /* 0x000000ff0600720c */ /* 0x000fe20003f05270 */
[----:B0-----:R-:W-:-:S05]  /*2430*/  FMUL.FTZ R7, R8, R3 ;  /* 0x0000000308077220 */ /* 0x001fca0000410000 */
[----:B------:R0:W-:Y:S02]  /*2440*/  STS [R4], R7 ;  /* 0x0000000704007388 */ /* 0x0001e40000000800 */
[----:B0-----:R-:W-:-:S05]  /*2450*/  VIADD R4, R4, 0x200 ;  /* 0x0000020004047836 */ /* 0x001fca0000000000 */
[----:B------:R-:W-:Y:S05]  /*2460*/  @P0 BRA `(.L_x_25105) ;  /* 0xfffffffc00e40947 */ /* 0x000fea000383ffff */
.L_x_25104:
[----:B------:R-:W-:Y:S05]  /*2470*/  BSYNC.RECONVERGENT B1 ;  /* 0x0000000000017941 */ /* 0x000fea0003800200 */
.L_x_25103:
        /* <DEDUP_REMOVED lines=13> */
.L_x_25108:
        /* <DEDUP_REMOVED lines=52> */
.L_x_25107:
[----:B------:R-:W-:Y:S05]  /*2890*/  BSYNC.RECONVERGENT B1 ;  /* 0x0000000000017941 */ /* 0x000fea0003800200 */
.L_x_25106:
        /* <DEDUP_REMOVED lines=31> */
.L_x_25110:
[----:B------:R-:W-:Y:S05]  /*2a90*/  BSYNC.RECONVERGENT B1 ;  /* 0x0000000000017941 */ /* 0x000fea0003800200 */
.L_x_25109:
        /* <DEDUP_REMOVED lines=14> */
.L_x_25102:
[----:B------:R-:W-:Y:S05]  /*2b80*/  BSYNC.RECONVERGENT B0 ;  /* 0x0000000000007941 */ /* 0x000fea0003800200 */
.L_x_25101:
        /* <DEDUP_REMOVED lines=8> */
[----:B01----:R-:W-:Y:S01]  /*2c10*/  LOP3.LUT R3, RZ, R26, RZ, 0x33, !PT ;  /* 0x0000001aff037212 */ /* 0x003fe200078e33ff */
[----:B------:R-:W0:Y:S01]  /*2c20*/  LDCU UR6, c[0x0][0x3d0] ;  /* 0x00007a00ff0677ac */ /* 0x000e220008000800 */
[----:B------:R-:W-:Y:S01]  /*2c30*/  SHF.L.U32 R24, R0, 0x2, RZ ;  /* 0x0000000200187819 */ /* 0x000fe200000006ff */
[----:B------:R-:W-:Y:S01]  /*2c40*/  BSSY.RECONVERGENT B1, `(.L_x_25113) ;  /* 0x000003f000017945 */ /* 0x000fe20003800200 */
[----:B------:R-:W-:Y:S01]  /*2c50*/  MOV R30, RZ ;  /* 0x000000ff001e7202 */ /* 0x000fe20000000f00 */
[----:B------:R-:W-:Y:S01]  /*2c60*/  VIADD R3, R3, UR7 ;  /* 0x0000000703037c36 */ /* 0x000fe20008000000 */
[C---:B------:R-:W-:Y:S02]  /*2c70*/  LOP3.LUT R25, R24.reuse, 0x4, RZ, 0xc0, !PT ;  /* 0x0000000418197812 */ /* 0x040fe400078ec0ff */
[----:B------:R-:W-:Y:S02]  /*2c80*/  LOP3.LUT R24, R24, 0x7c, RZ, 0xc0, !PT ;  /* 0x0000007c18187812 */ /* 0x000fe400078ec0ff */
[----:B------:R-:W-:-:S02]  /*2c90*/  LOP3.LUT P1, RZ, R3, 0x4, RZ, 0xc0, !PT ;  /* 0x0000000403ff7812 */ /* 0x000fc4000782c0ff */
[----:B------:R-:W-:Y:S01]  /*2ca0*/  ISETP.GE.U32.AND P0, PT, R3, 0x4, PT ;  /* 0x000000040300780c */ /* 0x000fe20003f06070 */
[----:B------:R-:W-:-:S04]  /*2cb0*/  IMAD.U32 R3, RZ, RZ, UR7 ;  /* 0x00000007ff037e24 */ /* 0x000fc8000f8e00ff */
[----:B------:R-:W-:Y:S02]  /*2cc0*/  VIADD R3, R3, 0xffffffff ;  /* 0xffffffff03037836 */ /* 0x000fe40000000000 */
[----:B0-----:R-:W-:-:S05]  /*2cd0*/  IMAD R32, R32, UR6, RZ ;  /* 0x0000000620207c24 */ /* 0x001fca000f8e02ff */
[----:B------:R-:W-:Y:S01]  /*2ce0*/  SHF.R.S32.HI R33, RZ, 0x1f, R32 ;  /* 0x0000001fff217819 */ /* 0x000fe20000011420 */
[----:B------:R-:W-:Y:S06]  /*2cf0*/  @P1 BRA `(.L_x_25114) ;  /* 0x0000000000cc1947 */ /* 0x000fec0003800000 */
[----:B------:R-:W-:Y:S01]  /*2d00*/  MOV R13, 0x4 ;  /* 0x00000004000d7802 */ /* 0x000fe20000000f00 */
[----:B------:R-:W0:Y:S04]  /*2d10*/  LDCU UR6, c[0x0][0x3cc] ;  /* 0x00007980ff0677ac */ /* 0x000e280008000800 */
[----:B------:R-:W-:Y:S01]  /*2d20*/  IMAD.WIDE.U32 R12, R26, R13, UR4 ;  /* 0x000000041a0c7e25 */ /* 0x000fe2000f8e000d */
[----:B------:R-:W1:Y:S04]  /*2d30*/  LDCU.64 UR16, c[0x0][0x398] ;  /* 0x00007300ff1077ac */ /* 0x000e680008000a00 */
[----:B------:R4:W0:Y:S01]  /*2d40*/  LDG.E.CONSTANT R5, desc[UR10][R12.64] ;  /* 0x0000000a0c057981 */ /* 0x000822000c1e9900 */
[----:B------:R-:W-:Y:S01]  /*2d50*/  IADD3 R14, PT, PT, R16, 0xa0, RZ ;  /* 0x000000a0100e7810 */ /* 0x000fe20007ffe0ff */
[----:B------:R-:W-:-:S03]  /*2d60*/  IMAD R17, R26, 0x8, R25 ;  /* 0x000000081a117824 */ /* 0x000fc600078e0219 */
[----:B----4-:R-:W-:-:S04]  /*2d70*/  LEA R12, R27, R14, 0x18 ;  /* 0x0000000e1b0c7211 */ /* 0x010fc800078ec0ff */
[----:B------:R-:W-:-:S06]  /*2d80*/  LEA R12, R17, R12, 0x2 ;  /* 0x0000000c110c7211 */ /* 0x000fcc00078e10ff */
[----:B------:R-:W4:Y:S01]  /*2d90*/  LDS.128 R12, [R12] ;  /* 0x000000000c0c7984 */ /* 0x000f220000000c00 */
[----:B0-----:R-:W-:-:S03]  /*2da0*/  IMAD.WIDE R4, R5, UR6, R32 ;  /* 0x0000000605047c25 */ /* 0x001fc6000f8e0220 */
[----:B------:R-:W-:-:S05]  /*2db0*/  IADD3 R4, P1, PT, R24, R4, RZ ;  /* 0x0000000418047210 */ /* 0x000fca0007f3e0ff */
[----:B------:R-:W-:Y:S01]  /*2dc0*/  IMAD.X R5, RZ, RZ, R5, P1 ;  /* 0x000000ffff057224 */ /* 0x000fe200008e0605 */
[----:B-1----:R-:W-:-:S04]  /*2dd0*/  LEA R18, P1, R4, UR16, 0x2 ;  /* 0x0000001004127c11 */ /* 0x002fc8000f8210ff */
[----:B------:R-:W-:-:S05]  /*2de0*/  LEA.HI.X R19, R4, UR17, R5, 0x2, P1 ;  /* 0x0000001104137c11 */ /* 0x000fca00088f1405 */
[----:B------:R-:W5:Y:S04]  /*2df0*/  LDG.E.128.CONSTANT R4, desc[UR10][R18.64] ;  /* 0x0000000a12047981 */ /* 0x000f68000c1e9d00 */
[----:B------:R0:W2:Y:S01]  /*2e00*/  LDG.E.128.CONSTANT R8, desc[UR10][R18.64+0x200] ;  /* 0x0002000a12087981 */ /* 0x0000a2000c1e9d00 */
[C---:B------:R-:W-:Y:S01]  /*2e10*/  ISETP.NE.AND P1, PT, R26.reuse, R3, PT ;  /* 0x000000031a00720c */ /* 0x040fe20003f25270 */
[----:B------:R-:W-:-:S12]  /*2e20*/  VIADD R26, R26, 0x4 ;  /* 0x000000041a1a7836 */ /* 0x000fd80000000000 */
[C---:B------:R-:W-:Y:S01]  /*2e30*/  @!P1 VIADD R20, R17.reuse, 0x1 ;  /* 0x0000000111149836 */ /* 0x040fe20000000000 */
[C---:B0-----:R-:W-:Y:S01]  /*2e40*/  @!P1 IADD3 R19, PT, PT, R17.reuse, 0x1, RZ ;  /* 0x0000000111139810 */ /* 0x041fe20007ffe0ff */
[C---:B------:R-:W-:Y:S01]  /*2e50*/  @!P1 VIADD R18, R17.reuse, 0x3 ;  /* 0x0000000311129836 */ /* 0x040fe20000000000 */
[----:B------:R-:W-:Y:S02]  /*2e60*/  @!P1 ISETP.GE.AND P4, PT, R17, UR9, PT ;  /* 0x0000000911009c0c */ /* 0x000fe4000bf86270 */
[----:B------:R-:W-:Y:S02]  /*2e70*/  @!P1 ISETP.GE.AND P5, PT, R20, UR9, PT ;  /* 0x0000000914009c0c */ /* 0x000fe4000bfa6270 */
[----:B------:R-:W-:Y:S02]  /*2e80*/  @!P1 ISETP.GE.AND P6, PT, R19, UR9, PT ;  /* 0x0000000913009c0c */ /* 0x000fe4000bfc6270 */
[----:B------:R-:W-:Y:S01]  /*2e90*/  @!P1 ISETP.GE.AND P2, PT, R18, UR9, PT ;  /* 0x0000000912009c0c */ /* 0x000fe2000bf46270 */
[C---:B------:R-:W-:Y:S01]  /*2ea0*/  @!P1 VIADD R18, R17.reuse, 0x2 ;  /* 0x0000000211129836 */ /* 0x040fe20000000000 */
[----:B------:R-:W-:-:S04]  /*2eb0*/  @!P1 IADD3 R21, PT, PT, R17, 0x2, RZ ;  /* 0x0000000211159810 */ /* 0x000fc80007ffe0ff */
[----:B------:R-:W-:Y:S02]  /*2ec0*/  @!P1 ISETP.GE.AND P3, PT, R21, UR9, PT ;  /* 0x0000000915009c0c */ /* 0x000fe4000bf66270 */
[----:B-----5:R-:W-:Y:S02]  /*2ed0*/  @!P1 FSEL R4, R4, RZ, !P4 ;  /* 0x000000ff04049208 */ /* 0x020fe40006000000 */
[----:B------:R-:W-:Y:S02]  /*2ee0*/  @!P1 FSEL R5, R5, RZ, !P5 ;  /* 0x000000ff05059208 */ /* 0x000fe40006800000 */
[----:B--2---:R-:W-:Y:S02]  /*2ef0*/  @!P1 FSEL R9, R9, RZ, !P6 ;  /* 0x000000ff09099208 */ /* 0x004fe40007000000 */
[----:B------:R-:W-:Y:S01]  /*2f00*/  @!P1 ISETP.GE.AND P4, PT, R17, UR9, PT ;  /* 0x0000000911009c0c */ /* 0x000fe2000bf86270 */
[C---:B----4-:R-:W-:Y:S01]  /*2f10*/  FMUL.FTZ R5, R13.reuse, R5 ;  /* 0x000000050d057220 */ /* 0x050fe20000410000 */
[----:B------:R-:W-:Y:S01]  /*2f20*/  @!P1 ISETP.GE.AND P5, PT, R18, UR9, PT ;  /* 0x0000000912009c0c */ /* 0x000fe2000bfa6270 */
[----:B------:R-:W-:Y:S01]  /*2f30*/  FMUL.FTZ R9, R13, R9 ;  /* 0x000000090d097220 */ /* 0x000fe20000410000 */
[----:B------:R-:W-:Y:S01]  /*2f40*/  @!P1 IADD3 R17, PT, PT, R17, 0x3, RZ ;  /* 0x0000000311119810 */ /* 0x000fe20007ffe0ff */
[----:B------:R-:W-:Y:S01]  /*2f50*/  FFMA.FTZ R5, R12, R4, R5 ;  /* 0x000000040c057223 */ /* 0x000fe20000010005 */
[----:B------:R-:W-:-:S02]  /*2f60*/  @!P1 FSEL R8, R8, RZ, !P4 ;  /* 0x000000ff08089208 */ /* 0x000fc40006000000 */
[----:B------:R-:W-:Y:S02]  /*2f70*/  @!P1 FSEL R6, R6, RZ, !P3 ;  /* 0x000000ff06069208 */ /* 0x000fe40005800000 */
[----:B------:R-:W-:Y:S01]  /*2f80*/  @!P1 ISETP.GE.AND P3, PT, R17, UR9, PT ;  /* 0x0000000911009c0c */ /* 0x000fe2000bf66270 */
[----:B------:R-:W-:Y:S01]  /*2f90*/  FFMA.FTZ R9, R12, R8, R9 ;  /* 0x000000080c097223 */ /* 0x000fe20000010009 */
[----:B------:R-:W-:Y:S01]  /*2fa0*/  @!P1 FSEL R10, R10, RZ, !P5 ;  /* 0x000000ff0a0a9208 */ /* 0x000fe20006800000 */
[C---:B------:R-:W-:Y:S01]  /*2fb0*/  FFMA.FTZ R6, R14.reuse, R6, R5 ;  /* 0x000000060e067223 */ /* 0x040fe20000010005 */
[----:B------:R-:W-:Y:S02]  /*2fc0*/  @!P1 FSEL R7, R7, RZ, !P2 ;  /* 0x000000ff07079208 */ /* 0x000fe40005000000 */
[----:B------:R-:W-:Y:S01]  /*2fd0*/  @!P1 FSEL R11, R11, RZ, !P3 ;  /* 0x000000ff0b0b9208 */ /* 0x000fe20005800000 */
[----:B------:R-:W-:Y:S02]  /*2fe0*/  FFMA.FTZ R10, R14, R10, R9 ;  /* 0x0000000a0e0a7223 */ /* 0x000fe40000010009 */
[----:B------:R-:W-:-:S02]  /*2ff0*/  FFMA.FTZ R6, R15, R7, R6 ;  /* 0x000000070f067223 */ /* 0x000fc40000010006 */
[----:B------:R-:W-:Y:S02]  /*3000*/  FFMA.FTZ R10, R15, R11, R10 ;  /* 0x0000000b0f0a7223 */ /* 0x000fe4000001000a */
[----:B------:R-:W-:Y:S02]  /*3010*/  FADD.FTZ R29, RZ, R6 ;  /* 0x00000006ff1d7221 */ /* 0x000fe40000010000 */
[----:B------:R-:W-:-:S07]  /*3020*/  FADD.FTZ R30, RZ, R10 ;  /* 0x0000000aff1e7221 */ /* 0x000fce0000010000 */
.L_x_25114:
[----:B--23--:R-:W-:Y:S05]  /*3030*/  BSYNC.RECONVERGENT B1 ;  /* 0x0000000000017941 */ /* 0x00cfea0003800200 */
.L_x_25113:
[----:B------:R-:W-:Y:S05]  /*3040*/  @!P0 BRA `(.L_x_25112) ;  /* 0x0000000400788947 */ /* 0x000fea0003800000 */
[----:B------:R-:W-:-:S04]  /*3050*/  IADD3 R16, PT, PT, R16, 0xa0, RZ ;  /* 0x000000a010107810 */ /* 0x000fc80007ffe0ff */
[----:B------:R-:W-:-:S07]  /*3060*/  LEA R27, R27, R16, 0x18 ;  /* 0x000000101b1b7211 */ /* 0x000fce00078ec0ff */
.L_x_25115:
[----:B------:R-:W-:-:S04]  /*3070*/  IMAD.MOV.U32 R13, RZ, RZ, 0x4 ;  /* 0x00000004ff0d7424 */ /* 0x000fc800078e00ff */
[----:B------:R-:W-:-:S05]  /*3080*/  IMAD.WIDE.U32 R12, R26, R13, UR4 ;  /* 0x000000041a0c7e25 */ /* 0x000fca000f8e000d */
[----:B------:R-:W2:Y:S04]  /*3090*/  LDG.E.CONSTANT R5, desc[UR10][R12.64] ;  /* 0x0000000a0c057981 */ /* 0x000ea8000c1e9900 */
[----:B------:R0:W3:Y:S01]  /*30a0*/  LDG.E.CONSTANT R17, desc[UR10][R12.64+0x10] ;  /* 0x0000100a0c117981 */ /* 0x0000e2000c1e9900 */
[C---:B------:R-:W-:Y:S01]  /*30b0*/  ISETP.NE.AND P1, PT, R26.reuse, R3, PT ;  /* 0x000000031a00720c */ /* 0x040fe20003f25270 */
[----:B------:R-:W-:-:S04]  /*30c0*/  IMAD R28, R26, 0x8, R25 ;  /* 0x000000081a1c7824 */ /* 0x000fc800078e0219 */
[----:B------:R-:W-:-:S08]  /*30d0*/  IMAD R31, R28, 0x4, R27 ;  /* 0x000000041c1f7824 */ /* 0x000fd000078e021b */
[----:B0-----:R-:W-:Y:S01]  /*30e0*/  @!P1 IADD3 R12, PT, PT, R28, 0x3, RZ ;  /* 0x000000031c0c9810 */ /* 0x001fe20007ffe0ff */
[----:B--2---:R-:W-:-:S03]  /*30f0*/  IMAD.WIDE R4, R5, UR15, R32 ;  /* 0x0000000f05047c25 */ /* 0x004fc6000f8e0220 */
[----:B------:R-:W-:-:S04]  /*3100*/  IADD3 R4, P0, PT, R24, R4, RZ ;  /* 0x0000000418047210 */ /* 0x000fc80007f1e0ff */
[----:B------:R-:W-:Y:S02]  /*3110*/  IADD3.X R5, PT, PT, RZ, R5, RZ, P0, !PT ;  /* 0x00000005ff057210 */ /* 0x000fe400007fe4ff */
[----:B------:R-:W-:-:S04]  /*3120*/  LEA R14, P0, R4, UR18, 0x2 ;  /* 0x00000012040e7c11 */ /* 0x000fc8000f8010ff */
[----:B------:R-:W-:-:S05]  /*3130*/  LEA.HI.X R15, R4, UR19, R5, 0x2, P0 ;  /* 0x00000013040f7c11 */ /* 0x000fca00080f1405 */
[----:B------:R-:W2:Y:S04]  /*3140*/  LDG.E.128.CONSTANT R4, desc[UR10][R14.64] ;  /* 0x0000000a0e047981 */ /* 0x000ea8000c1e9d00 */
[----:B------:R0:W4:Y:S01]  /*3150*/  LDG.E.128.CONSTANT R8, desc[UR10][R14.64+0x200] ;  /* 0x0002000a0e087981 */ /* 0x000122000c1e9d00 */
[----:B------:R-:W-:Y:S01]  /*3160*/  @!P1 ISETP.GE.AND P3, PT, R12, UR9, PT ;  /* 0x000000090c009c0c */ /* 0x000fe2000bf66270 */
[----:B0-----:R-:W-:-:S05]  /*3170*/  @!P1 VIADD R14, R28, 0x2 ;  /* 0x000000021c0e9836 */ /* 0x001fca0000000000 */
[----:B------:R-:W-:Y:S02]  /*3180*/  @!P1 ISETP.GE.AND P0, PT, R14, UR9, PT ;  /* 0x000000090e009c0c */ /* 0x000fe4000bf06270 */
[----:B------:R-:W0:Y:S01]  /*3190*/  LDS.128 R12, [R31] ;  /* 0x000000001f0c7984 */ /* 0x000e220000000c00 */
[----:B------:R-:W-:-:S04]  /*31a0*/  @!P1 IADD3 R16, PT, PT, R28, 0x1, RZ ;  /* 0x000000011c109810 */ /* 0x000fc80007ffe0ff */
[C---:B------:R-:W-:Y:S02]  /*31b0*/  @!P1 ISETP.GE.AND P5, PT, R16.reuse, UR9, PT ;  /* 0x0000000910009c0c */ /* 0x040fe4000bfa6270 */
[----:B------:R-:W-:Y:S01]  /*31c0*/  @!P1 ISETP.GE.AND P6, PT, R16, UR9, PT ;  /* 0x0000000910009c0c */ /* 0x000fe2000bfc6270 */
[----:B---3--:R-:W-:Y:S01]  /*31d0*/  IMAD.WIDE R16, R17, UR15, R32 ;  /* 0x0000000f11107c25 */ /* 0x008fe2000f8e0220 */
[----:B------:R-:W-:-:S03]  /*31e0*/  @!P1 IADD3 R19, PT, PT, R28, 0x3, RZ ;  /* 0x000000031c139810 */ /* 0x000fc60007ffe0ff */
[----:B------:R-:W-:Y:S01]  /*31f0*/  @!P1 VIADD R18, R28, 0x2 ;  /* 0x000000021c129836 */ /* 0x000fe20000000000 */
[----:B------:R-:W-:-:S04]  /*3200*/  @!P1 ISETP.GE.AND P2, PT, R19, UR9, PT ;  /* 0x0000000913009c0c */ /* 0x000fc8000bf46270 */
[----:B------:R-:W-:Y:S02]  /*3210*/  @!P1 ISETP.GE.AND P4, PT, R18, UR9, PT ;  /* 0x0000000912009c0c */ /* 0x000fe4000bf86270 */
[----:B--2---:R-:W-:Y:S02]  /*3220*/  @!P1 FSEL R5, R5, RZ, !P5 ;  /* 0x000000ff05059208 */ /* 0x004fe40006800000 */
[----:B------:R-:W-:Y:S02]  /*3230*/  @!P1 ISETP.GE.AND P5, PT, R28, UR9, PT ;  /* 0x000000091c009c0c */ /* 0x000fe4000bfa6270 */
[----:B----4-:R-:W-:Y:S01]  /*3240*/  @!P1 FSEL R9, R9, RZ, !P6 ;  /* 0x000000ff09099208 */ /* 0x010fe20007000000 */
[----:B0-----:R-:W-:Y:S01]  /*3250*/  FMUL.FTZ R5, R13, R5 ;  /* 0x000000050d057220 */ /* 0x001fe20000410000 */
[----:B------:R-:W-:-:S03]  /*3260*/  @!P1 FSEL R4, R4, RZ, !P5 ;  /* 0x000000ff04049208 */ /* 0x000fc60006800000 */
[----:B------:R-:W-:Y:S02]  /*3270*/  FMUL.FTZ R9, R13, R9 ;  /* 0x000000090d097220 */ /* 0x000fe40000410000 */
[----:B------:R-:W-:Y:S01]  /*3280*/  FFMA.FTZ R13, R12, R4, R5 ;  /* 0x000000040c0d7223 */ /* 0x000fe20000010005 */
[----:B------:R-:W-:-:S04]  /*3290*/  IADD3 R5, P5, PT, R24, R16, RZ ;  /* 0x0000001018057210 */ /* 0x000fc80007fbe0ff */
[----:B------:R-:W-:Y:S02]  /*32a0*/  IADD3.X R16, PT, PT, RZ, R17, RZ, P5, !PT ;  /* 0x00000011ff107210 */ /* 0x000fe40002ffe4ff */
[----:B------:R-:W-:-:S04]  /*32b0*/  LEA R4, P5, R5, UR18, 0x2 ;  /* 0x0000001205047c11 */ /* 0x000fc8000f8a10ff */
[----:B------:R-:W-:-:S05]  /*32c0*/  LEA.HI.X R5, R5, UR19, R16, 0x2, P5 ;  /* 0x0000001305057c11 */ /* 0x000fca000a8f1410 */
[----:B------:R-:W2:Y:S04]  /*32d0*/  LDG.E.128.CONSTANT R16, desc[UR10][R4.64] ;  /* 0x0000000a04107981 */ /* 0x000ea8000c1e9d00 */
[----:B------:R0:W3:Y:S01]  /*32e0*/  LDG.E.128.CONSTANT R20, desc[UR10][R4.64+0x200] ;  /* 0x0002000a04147981 */ /* 0x0000e2000c1e9d00 */
[----:B------:R-:W-:Y:S01]  /*32f0*/  UIADD3 UR6, UPT, UPT, UR7, -0x5, URZ ;  /* 0xfffffffb07067890 */ /* 0x000fe2000fffe0ff */
[----:B------:R-:W-:Y:S02]  /*3300*/  @!P1 FSEL R10, R10, RZ, !P0 ;  /* 0x000000ff0a0a9208 */ /* 0x000fe40004000000 */
[----:B------:R-:W-:-:S03]  /*3310*/  @!P1 ISETP.GE.AND P6, PT, R28, UR9, PT ;  /* 0x000000091c009c0c */ /* 0x000fc6000bfc6270 */
[----:B------:R-:W-:Y:S02]  /*3320*/  ISETP.NE.AND P0, PT, R26, UR6, PT ;  /* 0x000000061a007c0c */ /* 0x000fe4000bf05270 */
[----:B------:R-:W-:Y:S02]  /*3330*/  @!P1 FSEL R6, R6, RZ, !P4 ;  /* 0x000000ff06069208 */ /* 0x000fe40006000000 */
[----:B------:R-:W-:Y:S02]  /*3340*/  @!P1 FSEL R8, R8, RZ, !P6 ;  /* 0x000000ff08089208 */ /* 0x000fe40007000000 */
[----:B------:R-:W-:Y:S01]  /*3350*/  @!P1 FSEL R7, R7, RZ, !P2 ;  /* 0x000000ff07079208 */ /* 0x000fe20005000000 */
[----:B------:R-:W-:Y:S02]  /*3360*/  FFMA.FTZ R6, R14, R6, R13 ;  /* 0x000000060e067223 */ /* 0x000fe4000001000d */
[----:B------:R-:W-:Y:S02]  /*3370*/  FFMA.FTZ R9, R12, R8, R9 ;  /* 0x000000080c097223 */ /* 0x000fe40000010009 */
[----:B------:R-:W-:Y:S01]  /*3380*/  FFMA.FTZ R8, R15, R7, R6 ;  /* 0x000000070f087223 */ /* 0x000fe20000010006 */
[C---:B------:R-:W-:Y:S01]  /*3390*/  VIADD R7, R28.reuse, 0x20 ;  /* 0x000000201c077836 */ /* 0x040fe20000000000 */
[C---:B0-----:R-:W-:Y:S01]  /*33a0*/  @!P0 IADD3 R5, PT, PT, R28.reuse, 0x23, RZ ;  /* 0x000000231c058810 */ /* 0x041fe20007ffe0ff */
[----:B------:R-:W-:Y:S01]  /*33b0*/  @!P0 VIADD R4, R28, 0x22 ;  /* 0x000000221c048836 */ /* 0x000fe20000000000 */
[----:B------:R-:W-:-:S02]  /*33c0*/  @!P1 FSEL R11, R11, RZ, !P3 ;  /* 0x000000ff0b0b9208 */ /* 0x000fc40005800000 */
[----:B------:R-:W-:Y:S02]  /*33d0*/  @!P0 ISETP.GE.AND P4, PT, R5, UR9, PT ;  /* 0x0000000905008c0c */ /* 0x000fe4000bf86270 */
[----:B------:R-:W-:Y:S01]  /*33e0*/  @!P0 ISETP.GE.AND P3, PT, R4, UR9, PT ;  /* 0x0000000904008c0c */ /* 0x000fe2000bf66270 */
[C---:B------:R-:W-:Y:S01]  /*33f0*/  @!P0 VIADD R4, R28.reuse, 0x21 ;  /* 0x000000211c048836 */ /* 0x040fe20000000000 */
[C---:B------:R-:W-:Y:S02]  /*3400*/  @!P0 IADD3 R6, PT, PT, R28.reuse, 0x21, RZ ;  /* 0x000000211c068810 */ /* 0x040fe40007ffe0ff */
[C---:B------:R-:W-:Y:S02]  /*3410*/  @!P0 ISETP.GE.AND P6, PT, R7.reuse, UR9, PT ;  /* 0x0000000907008c0c */ /* 0x040fe4000bfc6270 */
[----:B------:R-:W-:Y:S02]  /*3420*/  @!P0 IADD3 R5, PT, PT, R28, 0x22, RZ ;  /* 0x000000221c058810 */ /* 0x000fe40007ffe0ff */
[----:B------:R-:W-:-:S02]  /*3430*/  @!P0 ISETP.GE.AND P1, PT, R7, UR9, PT ;  /* 0x0000000907008c0c */ /* 0x000fc4000bf26270 */
[----:B------:R-:W-:Y:S02]  /*3440*/  @!P0 ISETP.GE.AND P2, PT, R6, UR9, PT ;  /* 0x0000000906008c0c */ /* 0x000fe4000bf46270 */
[----:B------:R-:W-:Y:S01]  /*3450*/  @!P0 ISETP.GE.AND P5, PT, R4, UR9, PT ;  /* 0x0000000904008c0c */ /* 0x000fe2000bfa6270 */
[----:B------:R-:W-:Y:S01]  /*3460*/  @!P0 VIADD R28, R28, 0x23 ;  /* 0x000000231c1c8836 */ /* 0x000fe20000000000 */
[----:B------:R-:W-:Y:S01]  /*3470*/  IADD3 R26, PT, PT, R26, 0x8, RZ ;  /* 0x000000081a1a7810 */ /* 0x000fe20007ffe0ff */
[----:B------:R-:W-:-:S04]  /*3480*/  FFMA.FTZ R10, R14, R10, R9 ;  /* 0x0000000a0e0a7223 */ /* 0x000fc80000010009 */
[----:B------:R-:W-:Y:S01]  /*3490*/  FFMA.FTZ R11, R15, R11, R10 ;  /* 0x0000000b0f0b7223 */ /* 0x000fe2000001000a */
[----:B------:R-:W-:-:S03]  /*34a0*/  FADD.FTZ R29, R8, R29 ;  /* 0x0000001d081d7221 */ /* 0x000fc60000010000 */
[----:B------:R-:W-:Y:S01]  /*34b0*/  FADD.FTZ R11, R11, R30 ;  /* 0x0000001e0b0b7221 */ /* 0x000fe20000010000 */
[----:B--2---:R-:W-:Y:S02]  /*34c0*/  @!P0 FSEL R16, R16, RZ, !P6 ;  /* 0x000000ff10108208 */ /* 0x004fe40007000000 */
[----:B------:R-:W-:Y:S02]  /*34d0*/  @!P0 ISETP.GE.AND P6, PT, R5, UR9, PT ;  /* 0x0000000905008c0c */ /* 0x000fe4000bfc6270 */
[----:B------:R-:W0:Y:S01]  /*34e0*/  LDS.128 R4, [R31+0x80] ;  /* 0x000080001f047984 */ /* 0x000e220000000c00 */
[----:B------:R-:W-:Y:S02]  /*34f0*/  @!P0 FSEL R17, R17, RZ, !P2 ;  /* 0x000000ff11118208 */ /* 0x000fe40005000000 */
[----:B---3--:R-:W-:Y:S02]  /*3500*/  @!P0 FSEL R21, R21, RZ, !P5 ;  /* 0x000000ff15158208 */ /* 0x008fe40006800000 */
[----:B------:R-:W-:-:S02]  /*3510*/  @!P0 ISETP.GE.AND P2, PT, R28, UR9, PT ;  /* 0x000000091c008c0c */ /* 0x000fc4000bf46270 */
[----:B------:R-:W-:Y:S02]  /*3520*/  @!P0 FSEL R20, R20, RZ, !P1 ;  /* 0x000000ff14148208 */ /* 0x000fe40004800000 */
[----:B------:R-:W-:Y:S02]  /*3530*/  @!P0 FSEL R18, R18, RZ, !P3 ;  /* 0x000000ff12128208 */ /* 0x000fe40005800000 */
[----:B------:R-:W-:Y:S02]  /*3540*/  @!P0 FSEL R22, R22, RZ, !P6 ;  /* 0x000000ff16168208 */ /* 0x000fe40007000000 */
[----:B------:R-:W-:Y:S02]  /*3550*/  @!P0 FSEL R19, R19, RZ, !P4 ;  /* 0x000000ff13138208 */ /* 0x000fe40006000000 */
[----:B------:R-:W-:Y:S02]  /*3560*/  @!P0 FSEL R23, R23, RZ, !P2 ;  /* 0x000000ff17178208 */ /* 0x000fe40005000000 */
[----:B------:R-:W-:Y:S01]  /*3570*/  ISETP.GE.AND P0, PT, R26, UR7, PT ;  /* 0x000000071a007c0c */ /* 0x000fe2000bf06270 */
[C---:B0-----:R-:W-:Y:S01]  /*3580*/  FMUL.FTZ R17, R5.reuse, R17 ;  /* 0x0000001105117220 */ /* 0x041fe20000410000 */
[----:B------:R-:W-:-:S03]  /*3590*/  FMUL.FTZ R5, R5, R21 ;  /* 0x0000001505057220 */ /* 0x000fc60000410000 */
[C---:B------:R-:W-:Y:S01]  /*35a0*/  FFMA.FTZ R17, R4.reuse, R16, R17 ;  /* 0x0000001004117223 */ /* 0x040fe20000010011 */
[----:B------:R-:W-:-:S03]  /*35b0*/  FFMA.FTZ R5, R4, R20, R5 ;  /* 0x0000001404057223 */ /* 0x000fc60000010005 */
[C---:B------:R-:W-:Y:S01]  /*35c0*/  FFMA.FTZ R18, R6.reuse, R18, R17 ;  /* 0x0000001206127223 */ /* 0x040fe20000010011 */
[----:B------:R-:W-:-:S03]  /*35d0*/  FFMA.FTZ R6, R6, R22, R5 ;  /* 0x0000001606067223 */ /* 0x000fc60000010005 */
[C---:B------:R-:W-:Y:S01]  /*35e0*/  FFMA.FTZ R18, R7.reuse, R19, R18 ;  /* 0x0000001307127223 */ /* 0x040fe20000010012 */
[----:B------:R-:W-:-:S03]  /*35f0*/  FFMA.FTZ R6, R7, R23, R6 ;  /* 0x0000001707067223 */ /* 0x000fc60000010006 */
[----:B------:R-:W-:Y:S01]  /*3600*/  FADD.FTZ R29, R29, R18 ;  /* 0x000000121d1d7221 */ /* 0x000fe20000010000 */
[----:B------:R-:W-:Y:S01]  /*3610*/  FADD.FTZ R30, R11, R6 ;  /* 0x000000060b1e7221 */ /* 0x000fe20000010000 */
[----:B------:R-:W-:Y:S06]  /*3620*/  @!P0 BRA `(.L_x_25115) ;  /* 0xfffffff800908947 */ /* 0x000fec000383ffff */
.L_x_25112:
[----:B--23--:R-:W-:Y:S05]  /*3630*/  BSYNC.RECONVERGENT B0 ;  /* 0x0000000000007941 */ /* 0x00cfea0003800200 */
.L_x_25111:
[----:B------:R-:W2:Y:S01]  /*3640*/  S2UR UR8, SR_CgaCtaId ;  /* 0x00000000000879c3 */ /* 0x000ea20000008800 */
[----:B-1----:R-:W1:Y:S01]  /*3650*/  SHFL.BFLY PT, R4, R29, 0x1, 0x1f ;  /* 0x0c201f001d047f89 */ /* 0x002e6200000e0000 */
[C---:B------:R-:W-:Y:S01]  /*3660*/  LOP3.LUT R5, R0.reuse, 0x1, RZ, 0xc0, !PT ;  /* 0x0000000100057812 */ /* 0x040fe200078ec0ff */
[----:B------:R-:W-:Y:S01]  /*3670*/  UMOV UR6, 0x400 ;  /* 0x0000040000067882 */ /* 0x000fe20000000000 */
[----:B------:R-:W-:Y:S01]  /*3680*/  SHF.R.U32.HI R7, RZ, 0x1, R2 ;  /* 0x00000001ff077819 */ /* 0x000fe20000011602 */
[----:B0-----:R-:W0:Y:S03]  /*3690*/  SHFL.BFLY PT, R3, R30, 0x1, 0x1f ;  /* 0x0c201f001e037f89 */ /* 0x001e2600000e0000 */
[----:B------:R-:W-:Y:S01]  /*36a0*/  BAR.SYNC.DEFER_BLOCKING 0x0 ;  /* 0x0000000000007b1d */ /* 0x000fe20000010000 */
[----:B------:R-:W-:Y:S01]  /*36b0*/  ISETP.NE.U32.AND P2, PT, R5, 0x1, PT ;  /* 0x000000010500780c */ /* 0x000fe20003f45070 */
[----:B------:R-:W-:Y:S01]  /*36c0*/  UIADD3 UR6, UPT, UPT, UR6, 0xa0, URZ ;  /* 0x000000a006067890 */ /* 0x000fe2000fffe0ff */
[----:B------:R-:W-:-:S02]  /*36d0*/  LOP3.LUT R5, R0, 0x3c0, RZ, 0xc0, !PT ;  /* 0x000003c000057812 */ /* 0x000fc400078ec0ff */
[----:B------:R-:W-:Y:S02]  /*36e0*/  LOP3.LUT R2, R7, 0x3e0, R0, 0xf8, !PT ;  /* 0x000003e007027812 */ /* 0x000fe400078ef800 */
[----:B------:R-:W-:Y:S02]  /*36f0*/  ISETP.NE.OR P0, PT, R5, 0x40, !P2 ;  /* 0x000000400500780c */ /* 0x000fe40005705670 */
[----:B------:R-:W-:Y:S01]  /*3700*/  LOP3.LUT P1, RZ, R0, 0x3c1, RZ, 0xc0, !PT ;  /* 0x000003c100ff7812 */ /* 0x000fe2000782c0ff */
[----:B--2---:R-:W-:Y:S01]  /*3710*/  ULEA UR6, UR8, UR6, 0x18 ;  /* 0x0000000608067291 */ /* 0x004fe2000f8ec0ff */
[----:B-1----:R-:W-:Y:S01]  /*3720*/  FADD.FTZ R29, R4, R29 ;  /* 0x0000001d041d7221 */ /* 0x002fe20000010000 */
[----:B0-----:R-:W-:-:S04]  /*3730*/  FADD.FTZ R5, R3, R30 ;  /* 0x0000001e03057221 */ /* 0x001fc80000010000 */
[----:B------:R-:W-:Y:S02]  /*3740*/  LEA R2, R2, UR6, 0x2 ;  /* 0x0000000602027c11 */ /* 0x000fe4000f8e10ff */
[----:B------:R-:W-:-:S03]  /*3750*/  LOP3.LUT R3, R0, 0x3e1, RZ, 0xc0, !PT ;  /* 0x000003e100037812 */ /* 0x000fc600078ec0ff */
[----:B------:R-:W-:Y:S01]  /*3760*/  @!P0 STS [R2+-0x100], R29 ;  /* 0xffff001d02008388 */ /* 0x000fe20000000800 */
[----:B------:R-:W-:-:S03]  /*3770*/  ISETP.NE.AND P3, PT, R3, 0x20, PT ;  /* 0x000000200300780c */ /* 0x000fc60003f65270 */
[----:B------:R-:W-:Y:S01]  /*3780*/  @!P0 STS [R2+-0xc0], R5 ;  /* 0xffff400502008388 */ /* 0x000fe20000000800 */
[----:B------:R-:W-:Y:S01]  /*3790*/  BAR.SYNC.DEFER_BLOCKING 0x0 ;  /* 0x0000000000007b1d */ /* 0x000fe20000010000 */
[----:B------:R-:W-:-:S05]  /*37a0*/  ISETP.NE.AND P0, PT, R3, RZ, PT ;  /* 0x000000ff0300720c */ /* 0x000fca0003f05270 */
[----:B------:R-:W0:Y:S04]  /*37b0*/  @!P1 LDS R4, [R2] ;  /* 0x0000000002049984 */ /* 0x000e280000000800 */
[----:B------:R-:W1:Y:S01]  /*37c0*/  @!P1 LDS R6, [R2+0x40] ;  /* 0x0000400002069984 */ /* 0x000e620000000800 */
[----:B0-----:R-:W-:Y:S01]  /*37d0*/  @!P1 FADD.FTZ R29, R29, R4 ;  /* 0x000000041d1d9221 */ /* 0x001fe20000010000 */
[----:B------:R-:W-:Y:S01]  /*37e0*/  @!P3 LEA R4, R7, UR6, 0x2 ;  /* 0x000000060704bc11 */ /* 0x000fe2000f8e10ff */
        /* <DEDUP_REMOVED lines=11> */
[----:B------:R-:W-:-:S04]  /*38a0*/  UIMAD UR4, UR12, UR14, UR13 ;  /* 0x0000000e0c0472a4 */ /* 0x000fc8000f8e020d */
[----:B---3--:R-:W-:Y:S01]  /*38b0*/  UIMAD UR4, UR4, UR5, URZ ;  /* 0x00000005040472a4 */ /* 0x008fe2000f8e02ff */
[----:B------:R-:W-:Y:S11]  /*38c0*/  @!P2 EXIT ;  /* 0x000000000000a94d */ /* 0x000ff60003800000 */
[----:B------:R-:W3:Y:S01]  /*38d0*/  S2UR UR5, SR_CTAID.Z ;  /* 0x00000000000579c3 */ /* 0x000ee20000002700 */
[----:B------:R-:W4:Y:S01]  /*38e0*/  LDCU.64 UR8, c[0x0][0x380] ;  /* 0x00007000ff0877ac */ /* 0x000f220008000a00 */
[----:B------:R-:W-:Y:S01]  /*38f0*/  SHF.R.U32.HI R0, RZ, 0x1, R0 ;  /* 0x00000001ff007819 */ /* 0x000fe20000011600 */
[----:B01----:R-:W-:Y:S01]  /*3900*/  @!P0 FADD.FTZ R29, R29, R6 ;  /* 0x000000061d1d8221 */ /* 0x003fe20000010000 */
[----:B--2---:R-:W-:Y:S01]  /*3910*/  @!P0 FADD.FTZ R5, R5, R8 ;  /* 0x0000000805058221 */ /* 0x004fe20000010000 */
[----:B------:R-:W-:Y:S02]  /*3920*/  USHF.L.U32 UR6, UR4, 0x5, URZ ;  /* 0x0000000504067899 */ /* 0x000fe400080006ff */
[----:B---3--:R-:W-:-:S06]  /*3930*/  USHF.L.U32 UR5, UR5, 0x5, URZ ;  /* 0x0000000505057899 */ /* 0x008fcc00080006ff */
[----:B------:R-:W-:-:S05]  /*3940*/  IMAD.U32 R3, RZ, RZ, UR5 ;  /* 0x00000005ff037e24 */ /* 0x000fca000f8e00ff */
[----:B------:R-:W-:-:S04]  /*3950*/  IADD3 R0, P1, P2, R0, UR6, R3 ;  /* 0x0000000600007c10 */ /* 0x000fc8000fa3e003 */
[----:B------:R-:W-:Y:S02]  /*3960*/  IADD3.X R3, PT, PT, RZ, RZ, RZ, P1, P2 ;  /* 0x000000ffff037210 */ /* 0x000fe40000fe44ff */
[----:B----4-:R-:W-:-:S04]  /*3970*/  LEA R2, P1, R0, UR8, 0x2 ;  /* 0x0000000800027c11 */ /* 0x010fc8000f8210ff */
[----:B------:R-:W-:-:S05]  /*3980*/  LEA.HI.X R3, R0, UR9, R3, 0x2, P1 ;  /* 0x0000000900037c11 */ /* 0x000fca00088f1403 */
[----:B------:R-:W-:Y:S04]  /*3990*/  STG.E desc[UR10][R2.64], R29 ;  /* 0x0000001d02007986 */ /* 0x000fe8000c10190a */
[----:B------:R-:W-:Y:S01]  /*39a0*/  STG.E desc[UR10][R2.64+0x40], R5 ;  /* 0x0000400502007986 */ /* 0x000fe2000c10190a */
[----:B------:R-:W-:Y:S05]  /*39b0*/  EXIT ;  /* 0x000000000000794d */ /* 0x000fea0003800000 */
.L_x_25087:
[----:B------:R-:W-:Y:S01]  /*39c0*/  MOV R23, 0x2 ;  /* 0x0000000200177802 */ /* 0x000fe20000000f00 */
[----:B------:R-:W-:Y:S01]  /*39d0*/  IMAD.MOV.U32 R24, RZ, RZ, 0x1f ;  /* 0x0000001fff187424 */ /* 0x000fe200078e00ff */
[----:B------:R-:W-:-:S07]  /*39e0*/  MOV R25, 0xffffffff ;  /* 0xffffffff00197802 */ /* 0x000fce0000000f00 */
[----:B------:R-:W-:Y:S05]  /*39f0*/  WARPSYNC.COLLECTIVE R25, `(.L_x_25116) ;  /* 0x0000000019087348 */ /* 0x000fea0003c00000 */
[----:B------:R0:W1:Y:S02]  /*3a00*/  SHFL.BFLY P2, R6, R28, R23, R24 ;  /* 0x0c0000171c067389 */ /* 0x0000640000040018 */
[----:B01----:R-:W-:Y:S05]  /*3a10*/  ENDCOLLECTIVE ;  /* 0x000000000000791b */ /* 0x003fea0003800000 */
.L_x_25116:
[----:B------:R-:W-:Y:S01]  /*3a20*/  MOV R23, 0x1 ;  /* 0x0000000100177802 */ /* 0x000fe20000000f00 */
[----:B------:R-:W-:-:S04]  /*3a30*/  FADD.FTZ R3, R28, R6 ;  /* 0x000000061c037221 */ /* 0x000fc80000010000 */
[----:B------:R-:W-:-:S07]  /*3a40*/  IMAD.MOV.U32 R28, RZ, RZ, R3 ;  /* 0x000000ffff1c7224 */ /* 0x000fce00078e0003 */
[----:B------:R-:W-:Y:S05]  /*3a50*/  WARPSYNC.COLLECTIVE R25, `(.L_x_25117) ;  /* 0x0000000019087348 */ /* 0x000fea0003c00000 */
[----:B------:R0:W1:Y:S02]  /*3a60*/  SHFL.BFLY P2, R6, R28, R23, R24 ;  /* 0x0c0000171c067389 */ /* 0x0000640000040018 */
[----:B01----:R-:W-:Y:S05]  /*3a70*/  ENDCOLLECTIVE ;  /* 0x000000000000791b */ /* 0x003fea0003800000 */
.L_x_25117:
[----:B------:R-:W-:Y:S05]  /*3a80*/  BRA `(.L_x_25118) ;  /* 0xffffffcc00c87947 */ /* 0x000fea000383ffff */
.L_x_25088:
[----:B------:R-:W-:-:S04]  /*3a90*/  IMAD.MOV.U32 R25, RZ, RZ, 0x4 ;  /* 0x00000004ff197424 */ /* 0x000fc800078e00ff */
[----:B------:R-:W-:-:S05]  /*3aa0*/  IMAD.WIDE.U32 R24, R12, R25, UR4 ;  /* 0x000000040c187e25 */ /* 0x000fca000f8e0019 */
[----:B------:R-:W2:Y:S02]  /*3ab0*/  LDG.E.CONSTANT R18, desc[UR10][R24.64+0x10] ;  /* 0x0000100a18127981 */ /* 0x000ea4000c1e9900 */
[----:B--2---:R-:W-:-:S03]  /*3ac0*/  IMAD.WIDE R18, R18, R23, R16 ;  /* 0x0000001712127225 */ /* 0x004fc600078e0210 */
[----:B------:R-:W-:-:S04]  /*3ad0*/  LEA R6, P2, R18, R6, 0x2 ;  /* 0x0000000612067211 */ /* 0x000fc800078410ff */
[----:B------:R-:W-:-:S05]  /*3ae0*/  LEA.HI.X R7, R18, R7, R19, 0x2, P2 ;  /* 0x0000000712077211 */ /* 0x000fca00010f1413 */
[----:B------:R-:W2:Y:S04]  /*3af0*/  LDG.E.CONSTANT R18, desc[UR10][R6.64+0x80] ;  /* 0x0000800a06127981 */ /* 0x000ea8000c1e9900 */
[----:B------:R-:W3:Y:S01]  /*3b00*/  LDG.E.CONSTANT R19, desc[UR10][R6.64] ;  /* 0x0000000a06137981 */ /* 0x000ee2000c1e9900 */
[----:B--2---:R-:W-:-:S04]  /*3b10*/  FMUL.FTZ R23, R13, R18 ;  /* 0x000000120d177220 */ /* 0x004fc80000410000 */
[----:B---3--:R-:W-:Y:S02]  /*3b20*/  FFMA.FTZ R18, R4, R19, R23 ;  /* 0x0000001304127223 */ /* 0x008fe40000010017 */
[----:B------:R-:W2:Y:S02]  /*3b30*/  LDG.E.CONSTANT R19, desc[UR10][R6.64+0x100] ;  /* 0x0001000a06137981 */ /* 0x000ea4000c1e9900 */
[----:B--2---:R-:W-:Y:S02]  /*3b40*/  FFMA.FTZ R19, R19, R14, R18 ;  /* 0x0000000e13137223 */ /* 0x004fe40000010012 */
[----:B------:R-:W2:Y:S02]  /*3b50*/  LDG.E.CONSTANT R18, desc[UR10][R6.64+0x180] ;  /* 0x0001800a06127981 */ /* 0x000ea4000c1e9900 */
[----:B--2---:R-:W-:Y:S02]  /*3b60*/  FFMA.FTZ R23, R18, R15, R19 ;  /* 0x0000000f12177223 */ /* 0x004fe40000010013 */
[----:B------:R-:W2:Y:S04]  /*3b70*/  LDG.E.CONSTANT R19, desc[UR10][R6.64+0x200] ;  /* 0x0002000a06137981 */ /* 0x000ea8000c1e9900 */
[----:B------:R-:W3:Y:S01]  /*3b80*/  LDG.E.CONSTANT R18, desc[UR10][R6.64+0x280] ;  /* 0x0002800a06127981 */ /* 0x000ee2000c1e9900 */
[----:B--2---:R-:W-:-:S04]  /*3b90*/  FFMA.FTZ R19, R8, R19, R23 ;  /* 0x0000001308137223 */ /* 0x004fc80000010017 */
[----:B---3--:R-:W-:Y:S02]  /*3ba0*/  FFMA.FTZ R24, R18, R9, R19 ;  /* 0x0000000912187223 */ /* 0x008fe40000010013 */
[----:B------:R-:W2:Y:S04]  /*3bb0*/  LDG.E.CONSTANT R19, desc[UR10][R6.64+0x300] ;  /* 0x0003000a06137981 */ /* 0x000ea8000c1e9900 */
[----:B------:R-:W3:Y:S01]  /*3bc0*/  LDG.E.CONSTANT R18, desc[UR10][R6.64+0x380] ;  /* 0x0003800a06127981 */ /* 0x000ee2000c1e9900 */
[----:B------:R-:W-:Y:S01]  /*3bd0*/  BSSY B1, `(.L_x_25119) ;  /* 0x000000a000017945 */ /* 0x000fe20003800000 */
[----:B------:R-:W-:Y:S01]  /*3be0*/  MOV R28, R21 ;  /* 0x00000015001c7202 */ /* 0x000fe20000000f00 */
[----:B------:R-:W-:Y:S02]  /*3bf0*/  IMAD.MOV.U32 R23, RZ, RZ, 0x2 ;  /* 0x00000002ff177424 */ /* 0x000fe400078e00ff */
[----:B------:R-:W-:-:S02]  /*3c00*/  IMAD.MOV.U32 R25, RZ, RZ, -0x1 ;  /* 0xffffffffff197424 */ /* 0x000fc400078e00ff */
[----:B--2---:R-:W-:Y:S01]  /*3c10*/  FFMA.FTZ R19, R19, R10, R24 ;  /* 0x0000000a13137223 */ /* 0x004fe20000010018 */
[----:B------:R-:W-:-:S03]  /*3c20*/  MOV R24, 0x1f ;  /* 0x0000001f00187802 */ /* 0x000fc60000000f00 */
[----:B---3--:R-:W-:-:S07]  /*3c30*/  FFMA.FTZ R18, R18, R11, R19 ;  /* 0x0000000b12127223 */ /* 0x008fce0000010013 */
[----:B------:R-:W-:Y:S05]  /*3c40*/  WARPSYNC.COLLECTIVE R25, `(.L_x_25120) ;  /* 0x0000000019087348 */ /* 0x000fea0003c00000 */
[----:B------:R0:W1:Y:S02]  /*3c50*/  SHFL.BFLY P2, R6, R28, R23, R24 ;  /* 0x0c0000171c067389 */ /* 0x0000640000040018 */
[----:B01----:R-:W-:Y:S05]  /*3c60*/  ENDCOLLECTIVE ;  /* 0x000000000000791b */ /* 0x003fea0003800000 */
.L_x_25120:
[----:B------:R-:W-:Y:S05]  /*3c70*/  BSYNC B1 ;  /* 0x0000000000017941 */ /* 0x000fea0003800000 */
.L_x_25119:
[----:B------:R-:W-:Y:S01]  /*3c80*/  MOV R28, R6 ;  /* 0x00000006001c7202 */ /* 0x000fe20000000f00 */
[----:B------:R-:W-:Y:S02]  /*3c90*/  HFMA2 R24, -RZ, RZ, 0, 1.847743988037109375e-06 ;  /* 0x0000001fff187431 */ /* 0x000fe400000001ff */
[----:B------:R-:W-:Y:S01]  /*3ca0*/  IMAD.MOV.U32 R23, RZ, RZ, 0x1 ;  /* 0x00000001ff177424 */ /* 0x000fe200078e00ff */
[----:B------:R-:W-:Y:S01]  /*3cb0*/  IADD3 R7, PT, PT, R5, -UR9, RZ ;  /* 0x8000000905077c10 */ /* 0x000fe2000fffe0ff */
[----:B------:R-:W-:Y:S02]  /*3cc0*/  IMAD.MOV.U32 R25, RZ, RZ, -0x1 ;  /* 0xffffffffff197424 */ /* 0x000fe400078e00ff */
[----:B------:R-:W-:Y:S01]  /*3cd0*/  FADD.FTZ R28, R21, R28 ;  /* 0x0000001c151c7221 */ /* 0x000fe20000010000 */
[----:B------:R-:W0:Y:S01]  /*3ce0*/  LDC R19, c[0x0][0x3a4] ;  /* 0x0000e900ff137b82 */ /* 0x000e220000000800 */
[----:B------:R-:W-:Y:S01]  /*3cf0*/  ISETP.GE.OR P3, PT, R5, UR9, P0 ;  /* 0x0000000905007c0c */ /* 0x000fe20008766670 */
[----:B------:R-:W-:Y:S01]  /*3d00*/  VIADD R7, R7, 0x1 ;  /* 0x0000000107077836 */ /* 0x000fe20000000000 */
[----:B------:R-:W-:-:S11]  /*3d10*/  IADD3 R20, PT, PT, R20, 0x8, RZ ;  /* 0x0000000814147810 */ /* 0x000fd60007ffe0ff */
[----:B0-----:R-:W-:Y:S05]  /*3d20*/  WARPSYNC.COLLECTIVE R25, `(.L_x_25121) ;  /* 0x0000000019087348 */ /* 0x001fea0003c00000 */
[----:B------:R1:W2:Y:S02]  /*3d30*/  SHFL.BFLY P2, R6, R28, R23, R24 ;  /* 0x0c0000171c067389 */ /* 0x0002a40000040018 */
[----:B012---:R-:W-:Y:S05]  /*3d40*/  ENDCOLLECTIVE ;  /* 0x000000000000791b */ /* 0x007fea0003800000 */
.L_x_25121:
[----:B------:R-:W-:-:S05]  /*3d50*/  I2FP.F32.S32 R7, R7 ;  /* 0x0000000700077245 */ /* 0x000fca0000201400 */
[----:B------:R-:W-:-:S05]  /*3d60*/  FMUL.FTZ R7, R7, R2 ;  /* 0x0000000207077220 */ /* 0x000fca0000410000 */
[----:B------:R-:W-:Y:S01]  /*3d70*/  FSEL R7, R7, RZ, P1 ;  /* 0x000000ff07077208 */ /* 0x000fe20000800000 */
[----:B------:R-:W-:Y:S01]  /*3d80*/  HFMA2 R23, -RZ, RZ, 0, 1.1920928955078125e-07 ;  /* 0x00000002ff177431 */ /* 0x000fe200000001ff */
[----:B------:R-:W-:Y:S02]  /*3d90*/  MOV R27, R6 ;  /* 0x00000006001b7202 */ /* 0x000fe40000000f00 */
[C---:B------:R-:W-:Y:S02]  /*3da0*/  @!P0 ISETP.GE.AND P2, PT, R5.reuse, UR9, PT ;  /* 0x0000000905008c0c */ /* 0x040fe4000bf46270 */
[----:B------:R-:W-:Y:S01]  /*3db0*/  LEA R5, R5, R22, 0x2 ;  /* 0x0000001605057211 */ /* 0x000fe200078e10ff */
[----:B------:R-:W-:Y:S01]  /*3dc0*/  FADD.FTZ R6, R28, R27 ;  /* 0x0000001b1c067221 */ /* 0x000fe20000010000 */
[----:B------:R-:W-:-:S03]  /*3dd0*/  IMAD.MOV.U32 R28, RZ, RZ, R18 ;  /* 0x000000ffff1c7224 */ /* 0x000fc600078e0012 */
[----:B------:R-:W-:-:S05]  /*3de0*/  FFMA.FTZ R6, R6, R19, R7 ;  /* 0x0000001306067223 */ /* 0x000fca0000010007 */
[----:B------:R-:W-:Y:S02]  /*3df0*/  @!P0 FSEL R30, R6, RZ, !P2 ;  /* 0x000000ff061e8208 */ /* 0x000fe40005000000 */
[----:B------:R-:W-:Y:S02]  /*3e00*/  @!P3 FMNMX.FTZ R3, R3, R6, !PT ;  /* 0x000000060303b209 */ /* 0x000fe40007810000 */
[----:B------:R-:W-:Y:S01]  /*3e10*/  SHF.R.U32.HI R6, RZ, 0x2, R0 ;  /* 0x00000002ff067819 */ /* 0x000fe20000011600 */
[----:B------:R0:W-:Y:S01]  /*3e20*/  @!P0 STS [R5], R30 ;  /* 0x0000001e05008388 */ /* 0x0001e20000000800 */
[----:B------:R-:W-:Y:S02]  /*3e30*/  ISETP.GE.AND P3, PT, R20, UR7, PT ;  /* 0x0000000714007c0c */ /* 0x000fe4000bf66270 */
[----:B------:R-:W-:-:S11]  /*3e40*/  LOP3.LUT R7, R6, 0x7, RZ, 0xc0, !PT ;  /* 0x0000000706077812 */ /* 0x000fd600078ec0ff */
[----:B0-----:R-:W-:Y:S05]  /*3e50*/  WARPSYNC.COLLECTIVE R25, `(.L_x_25122) ;  /* 0x0000000019087348 */ /* 0x001fea0003c00000 */
[----:B------:R1:W2:Y:S02]  /*3e60*/  SHFL.BFLY P2, R6, R28, R23, R24 ;  /* 0x0c0000171c067389 */ /* 0x0002a40000040018 */
[----:B012---:R-:W-:Y:S05]  /*3e70*/  ENDCOLLECTIVE ;  /* 0x000000000000791b */ /* 0x007fea0003800000 */
.L_x_25122:
[----:B------:R-:W-:-:S04]  /*3e80*/  LEA R7, R12, R7, 0x3 ;  /* 0x000000070c077211 */ /* 0x000fc800078e18ff */
[----:B------:R-:W-:Y:S01]  /*3e90*/  IADD3 R12, PT, PT, R7, -UR9, RZ ;  /* 0x80000009070c7c10 */ /* 0x000fe2000fffe0ff */
[----:B------:R-:W-:Y:S02]  /*3ea0*/  IMAD.MOV.U32 R23, RZ, RZ, 0x1 ;  /* 0x00000001ff177424 */ /* 0x000fe400078e00ff */
[----:B------:R-:W-:-:S05]  /*3eb0*/  FADD.FTZ R21, R18, R6 ;  /* 0x0000000612157221 */ /* 0x000fca0000010000 */
[----:B------:R-:W-:-:S07]  /*3ec0*/  MOV R28, R21 ;  /* 0x00000015001c7202 */ /* 0x000fce0000000f00 */
[----:B------:R-:W-:Y:S05]  /*3ed0*/  WARPSYNC.COLLECTIVE R25, `(.L_x_25123) ;  /* 0x0000000019087348 */ /* 0x000fea0003c00000 */
[----:B------:R0:W1:Y:S02]  /*3ee0*/  SHFL.BFLY P2, R6, R28, R23, R24 ;  /* 0x0c0000171c067389 */ /* 0x0000640000040018 */
[----:B01----:R-:W-:Y:S05]  /*3ef0*/  ENDCOLLECTIVE ;  /* 0x000000000000791b */ /* 0x003fea0003800000 */
.L_x_25123:
[----:B------:R-:W-:Y:S05]  /*3f00*/  BRA `(.L_x_25124) ;  /* 0xffffffd0004c7947 */ /* 0x000fea000383ffff */
.L_x_25090:
[----:B------:R-:W-:Y:S01]  /*3f10*/  HFMA2 R23, -RZ, RZ, 0, 9.5367431640625e-07 ;  /* 0x00000010ff177431 */ /* 0x000fe200000001ff */
[----:B------:R-:W-:Y:S01]  /*3f20*/  BSSY B0, `(.L_x_25125) ;  /* 0x0000007000007945 */ /* 0x000fe20003800000 */
[----:B------:R-:W-:Y:S01]  /*3f30*/  IMAD.MOV.U32 R28, RZ, RZ, R3 ;  /* 0x000000ffff1c7224 */ /* 0x000fe200078e0003 */
[----:B------:R-:W-:Y:S01]  /*3f40*/  MOV R24, 0x1f ;  /* 0x0000001f00187802 */ /* 0x000fe20000000f00 */
[----:B------:R-:W-:-:S07]  /*3f50*/  IMAD.MOV.U32 R25, RZ, RZ, -0x1 ;  /* 0xffffffffff197424 */ /* 0x000fce00078e00ff */
[----:B01----:R-:W-:Y:S05]  /*3f60*/  WARPSYNC.COLLECTIVE R25, `(.L_x_25126) ;  /* 0x0000000019087348 */ /* 0x003fea0003c00000 */
[----:B-1----:R1:W2:Y:S02]  /*3f70*/  SHFL.BFLY P2, R6, R28, R23, R24 ;  /* 0x0c0000171c067389 */ /* 0x0022a40000040018 */
[----:B012---:R-:W-:Y:S05]  /*3f80*/  ENDCOLLECTIVE ;  /* 0x000000000000791b */ /* 0x007fea0003800000 */
.L_x_25126:
[----:B------:R-:W-:Y:S05]  /*3f90*/  BSYNC B0 ;  /* 0x0000000000007941 */ /* 0x000fea0003800000 */
.L_x_25125:
[----:B------:R-:W-:Y:S01]  /*3fa0*/  HFMA2 R23, -RZ, RZ, 0, 4.76837158203125e-07 ;  /* 0x00000008ff177431 */ /* 0x000fe200000001ff */
[----:B------:R-:W-:Y:S01]  /*3fb0*/  FMNMX.FTZ R28, R6, R3, !PT ;  /* 0x00000003061c7209 */ /* 0x000fe20007810000 */
[----:B------:R-:W-:Y:S01]  /*3fc0*/  IMAD.MOV.U32 R25, RZ, RZ, -0x1 ;  /* 0xffffffffff197424 */ /* 0x000fe200078e00ff */
[----:B------:R-:W-:-:S07]  /*3fd0*/  MOV R24, 0x1f ;  /* 0x0000001f00187802 */ /* 0x000fce0000000f00 */
[----:B------:R-:W-:Y:S05]  /*3fe0*/  WARPSYNC.COLLECTIVE R25, `(.L_x_25127) ;  /* 0x0000000019087348 */ /* 0x000fea0003c00000 */
[----:B------:R0:W1:Y:S02]  /*3ff0*/  SHFL.BFLY P2, R6, R28, R23, R24 ;  /* 0x0c0000171c067389 */ /* 0x0000640000040018 */
[----:B01----:R-:W-:Y:S05]  /*4000*/  ENDCOLLECTIVE ;  /* 0x000000000000791b */ /* 0x003fea0003800000 */
.L_x_25127:
[----:B------:R-:W-:Y:S01]  /*4010*/  HFMA2 R23, -RZ, RZ, 0, 2.384185791015625e-07 ;  /* 0x00000004ff177431 */ /* 0x000fe200000001ff */
[----:B------:R-:W-:-:S04]  /*4020*/  FMNMX.FTZ R4, R28, R6, !PT ;  /* 0x000000061c047209 */ /* 0x000fc80007810000 */
[----:B------:R-:W-:-:S07]  /*4030*/  MOV R28, R4 ;  /* 0x00000004001c7202 */ /* 0x000fce0000000f00 */
[----:B------:R-:W-:Y:S05]  /*4040*/  WARPSYNC.COLLECTIVE R25, `(.L_x_25128) ;  /* 0x0000000019087348 */ /* 0x000fea0003c00000 */
[----:B------:R0:W1:Y:S02]  /*4050*/  SHFL.BFLY P2, R6, R28, R23, R24 ;  /* 0x0c0000171c067389 */ /* 0x0000640000040018 */
[----:B01----:R-:W-:Y:S05]  /*4060*/  ENDCOLLECTIVE ;  /* 0x000000000000791b */ /* 0x003fea0003800000 */
.L_x_25128:
[----:B------:R-:W-:Y:S05]  /*4070*/  BRA `(.L_x_25129) ;  /* 0xffffffd000487947 */ /* 0x000fea000383ffff */
.L_x_25130:
        /* <DEDUP_REMOVED lines=16> */
.L_x_26048:


//--------------------- .text._ZN4vllm25paged_attention_v1_kernelIffLi256ELi8ELi128ELNS_18Fp8KVCacheDataTypeE0ELb1EEEvPT_PKS2_PKT0_S8_ifPKiSA_iPKfiiiSC_SC_iiiii --------------------------
	.section	.text._ZN4vllm25paged_attention_v1_kernelIffLi256ELi8ELi128ELNS_18Fp8KVCacheDataTypeE0ELb1EEEvPT_PKS2_PKT0_S8_ifPKiSA_iPKfiiiSC_SC_iiiii,"ax",@progbits
	.align	128
        .global         _ZN4vllm25paged_attention_v1_kernelIffLi256ELi8ELi128ELNS_18Fp8KVCacheDataTypeE0ELb1EEEvPT_PKS2_PKT0_S8_ifPKiSA_iPKfiiiSC_SC_iiiii
        .type           _ZN4vllm25paged_attention_v1_kernelIffLi256ELi8ELi128ELNS_18Fp8KVCacheDataTypeE0ELb1EEEvPT_PKS2_PKT0_S8_ifPKiSA_iPKfiiiSC_SC_iiiii,@function
        .size           _ZN4vllm25paged_attention_v1_kernelIffLi256ELi8ELi128ELNS_18Fp8KVCacheDataTypeE0ELb1EEEvPT_PKS2_PKT0_S8_ifPKiSA_iPKfiiiSC_SC_iiiii,(.L_x_26049 - _ZN4vllm25paged_attention_v1_kernelIffLi256ELi8ELi128ELNS_18Fp8KVCacheDataTypeE0ELb1EEEvPT_PKS2_PKT0_S8_ifPKiSA_iPKfiiiSC_SC_iiiii)
        .other          _ZN4vllm25paged_attention_v1_kernelIffLi256ELi8ELi128ELNS_18Fp8KVCacheDataTypeE0ELb1EEEvPT_PKS2_PKT0_S8_ifPKiSA_iPKfiiiSC_SC_iiiii,@"STO_CUDA_ENTRY STV_DEFAULT"
_ZN4vllm25paged_attention_v1_kernelIffLi256ELi8ELi128ELNS_18Fp8KVCacheDataTypeE0ELb1EEEvPT_PKS2_PKT0_S8_ifPKiSA_iPKfiiiSC_SC_iiiii:
.text._ZN4vllm25paged_attention_v1_kernelIffLi256ELi8ELi128ELNS_18Fp8KVCacheDataTypeE0ELb1EEEvPT_PKS2_PKT0_S8_ifPKiSA_iPKfiiiSC_SC_iiiii:
[----:B------:R-:W-:Y:S01]  /*0000*/  LDC R1, c[0x0][0x37c] ;  /* 0x0000df00ff017b82 */ /* 0x000fe20000000800 */
[----:B------:R-:W0:Y:S07]  /*0010*/  S2R R4, SR_CTAID.Y ;  /* 0x0000000000047919 */ /* 0x000e2e0000002600 */
[----:B------:R-:W0:Y:S01]  /*0020*/  LDC.64 R6, c[0x0][0x3b0] ;  /* 0x0000ec00ff067b82 */ /* 0x000e220000000a00 */
[----:B------:R-:W1:Y:S07]  /*0030*/  LDCU.64 UR8, c[0x0][0x358] ;  /* 0x00006b00ff0877ac */ /* 0x000e6e0008000a00 */
[----:B------:R-:W2:Y:S08]  /*0040*/  LDC R5, c[0x0][0x3a0] ;  /* 0x0000e800ff057b82 */ /* 0x000eb00000000800 */
[----:B------:R-:W3:Y:S01]  /*0050*/  LDC.64 R2, c[0x0][0x3c0] ;  /* 0x0000f000ff027b82 */ /* 0x000ee20000000a00 */
[----:B0-----:R-:W-:-:S05]  /*0060*/  IMAD.WIDE.U32 R6, R4, 0x4, R6 ;  /* 0x0000000404067825 */ /* 0x001fca00078e0006 */
[----:B-1----:R0:W4:Y:S01]  /*0070*/  LDG.E.CONSTANT R53, desc[UR8][R6.64] ;  /* 0x0000000806357981 */ /* 0x002122000c1e9900 */
[----:B--2---:R-:W-:Y:S02]  /*0080*/  IABS R11, R5 ;  /* 0x00000005000b7213 */ /* 0x004fe40000000000 */
[----:B---3--:R-:W-:Y:S02]  /*0090*/  ISETP.NE.U32.AND P0, PT, R2, RZ, PT ;  /* 0x000000ff0200720c */ /* 0x008fe40003f05070 */
[----:B------:R-:W1:Y:S02]  /*00a0*/  I2F.RP R0, R11 ;  /* 0x0000000b00007306 */ /* 0x000e640000209400 */
[----:B------:R-:W-:Y:S02]  /*00b0*/  ISETP.NE.AND.EX P0, PT, R3, RZ, PT, P0 ;  /* 0x000000ff0300720c */ /* 0x000fe40003f05300 */
[----:B------:R-:W2:Y:S04]  /*00c0*/  S2R R3, SR_CTAID.X ;  /* 0x0000000000037919 */ /* 0x000ea80000002500 */
[----:B-1----:R-:W0:Y:S07]  /*00d0*/  MUFU.RCP R0, R0 ;  /* 0x0000000000007308 */ /* 0x002e2e0000001000 */
[----:B------:R-:W2:Y:S08]  /*00e0*/  @P0 LDC.64 R8, c[0x0][0x3c0] ;  /* 0x0000f000ff080b82 */ /* 0x000eb00000000a00 */
[----:B------:R-:W1:Y:S01]  /*00f0*/  LDC R10, c[0x0][0x370] ;  /* 0x0000dc00ff0a7b82 */ /* 0x000e620000000800 */
[----:B0-----:R-:W-:-:S04]  /*0100*/  VIADD R6, R0, 0xffffffe ;  /* 0x0ffffffe00067836 */ /* 0x001fc80000000000 */
[----:B------:R0:W3:Y:S01]  /*0110*/  F2I.FTZ.U32.TRUNC.NTZ R7, R6 ;  /* 0x0000000600077305 */ /* 0x0000e2000021f000 */
[----:B------:R-:W-:Y:S02]  /*0120*/  HFMA2 R31, -RZ, RZ, 0, 0 ;  /* 0x00000000ff1f7431 */ /* 0x000fe400000001ff */
[----:B--2---:R-:W-:-:S04]  /*0130*/  @P0 IMAD.WIDE.U32 R8, R3, 0x4, R8 ;  /* 0x0000000403080825 */ /* 0x004fc800078e0008 */
[----:B0-----:R-:W-:Y:S01]  /*0140*/  IMAD.MOV.U32 R6, RZ, RZ, RZ ;  /* 0x000000ffff067224 */ /* 0x001fe200078e00ff */
[----:B------:R0:W5:Y:S01]  /*0150*/  @P0 LDG.E.CONSTANT R31, desc[UR8][R8.64] ;  /* 0x00000008081f0981 */ /* 0x000162000c1e9900 */
[----:B---3--:R-:W-:-:S05]  /*0160*/  IADD3 R2, PT, PT, RZ, -R7, RZ ;  /* 0x80000007ff027210 */ /* 0x008fca0007ffe0ff */
[----:B0-----:R-:W-:Y:S01]  /*0170*/  IMAD R9, R2, R11, RZ ;  /* 0x0000000b02097224 */ /* 0x001fe200078e02ff */
[----:B-1----:R-:W-:-:S03]  /*0180*/  IABS R2, R10 ;  /* 0x0000000a00027213 */ /* 0x002fc60000000000 */
[----:B------:R-:W-:Y:S02]  /*0190*/  IMAD.HI.U32 R7, R7, R9, R6 ;  /* 0x0000000907077227 */ /* 0x000fe400078e0006 */
[----:B------:R-:W0:Y:S04]  /*01a0*/  LDC R6, c[0x0][0x3f4] ;  /* 0x0000fd00ff067b82 */ /* 0x000e280000000800 */
        /* <DEDUP_REMOVED lines=20> */
[----:B------:R1:W2:Y:S01]  /*02f0*/  F2I.FTZ.U32.TRUNC.NTZ R15, R14 ;  /* 0x0000000e000f7305 */ /* 0x0002a2000021f000 */
[----:B------:R-:W-:Y:S02]  /*0300*/  IABS R2, R12 ;  /* 0x0000000c00027213 */ /* 0x000fe40000000000 */
[----:B0-----:R-:W-:-:S03]  /*0310*/  IADD3 R8, PT, PT, R7, 0xffffffe, RZ ;  /* 0x0ffffffe07087810 */ /* 0x001fc60007ffe0ff */
[----:B------:R-:W-:Y:S02]  /*0320*/  IMAD.MOV R7, RZ, RZ, -R2 ;  /* 0x000000ffff077224 */ /* 0x000fe400078e0a02 */
[----:B------:R0:W3:Y:S01]  /*0330*/  F2I.FTZ.U32.TRUNC.NTZ R9, R8 ;  /* 0x0000000800097305 */ /* 0x0000e2000021f000 */
[----:B------:R-:W3:Y:S01]  /*0340*/  S2R R2, SR_TID.X ;  /* 0x0000000000027919 */ /* 0x000ee20000002100 */
[----:B-1----:R-:W-:Y:S01]  /*0350*/  MOV R14, RZ ;  /* 0x000000ff000e7202 */ /* 0x002fe20000000f00 */
[----:B--2---:R-:W-:-:S04]  /*0360*/  IMAD.MOV R11, RZ, RZ, -R15 ;  /* 0x000000ffff0b7224 */ /* 0x004fc800078e0a0f */
[----:B------:R-:W-:Y:S01]  /*0370*/  IMAD R11, R11, R16, RZ ;  /* 0x000000100b0b7224 */ /* 0x000fe200078e02ff */
[----:B------:R-:W-:-:S03]  /*0380*/  IABS R18, R3 ;  /* 0x0000000300127213 */ /* 0x000fc60000000000 */
[----:B------:R-:W-:-:S04]  /*0390*/  IMAD.HI.U32 R15, R15, R11, R14 ;  /* 0x0000000b0f0f7227 */ /* 0x000fc800078e000e */
[----:B0-----:R-:W-:Y:S02]  /*03a0*/  HFMA2 R8, -RZ, RZ, 0, 0 ;  /* 0x00000000ff087431 */ /* 0x001fe400000001ff */
[----:B---3--:R-:W-:Y:S02]  /*03b0*/  IMAD R14, R9, R0, RZ ;  /* 0x00000000090e7224 */ /* 0x008fe400078e02ff */
[----:B------:R-:W-:Y:S02]  /*03c0*/  IMAD.HI.U32 R13, R15, R18, RZ ;  /* 0x000000120f0d7227 */ /* 0x000fe400078e00ff */
[----:B------:R-:W0:Y:S02]  /*03d0*/  LDC R15, c[0x0][0x3c8] ;  /* 0x0000f200ff0f7b82 */ /* 0x000e240000000800 */
[----:B------:R-:W-:Y:S02]  /*03e0*/  IMAD.MOV R29, RZ, RZ, -R14 ;  /* 0x000000ffff1d7224 */ /* 0x000fe400078e0a0e */
[----:B------:R-:W-:-:S02]  /*03f0*/  IMAD R7, R13, R7, R18 ;  /* 0x000000070d077224 */ /* 0x000fc400078e0212 */
[----:B------:R-:W-:Y:S02]  /*0400*/  IMAD.HI.U32 R29, R9, R29, R8 ;  /* 0x0000001d091d7227 */ /* 0x000fe400078e0008 */
[----:B------:R-:W1:Y:S01]  /*0410*/  LDC R9, c[0x0][0x3f8] ;  /* 0x0000fe00ff097b82 */ /* 0x000e620000000800 */
[----:B------:R-:W-:Y:S02]  /*0420*/  ISETP.GT.U32.AND P3, PT, R16, R7, PT ;  /* 0x000000071000720c */ /* 0x000fe40003f64070 */
[----:B------:R-:W-:Y:S02]  /*0430*/  ISETP.GT.U32.AND P4, PT, R2, 0xff, PT ;  /* 0x000000ff0200780c */ /* 0x000fe40003f84070 */
[----:B------:R-:W-:Y:S01]  /*0440*/  LOP3.LUT R14, R3, R12, RZ, 0x3c, !PT ;  /* 0x0000000c030e7212 */ /* 0x000fe200078e3cff */
[----:B------:R-:W-:Y:S01]  /*0450*/  UMOV UR6, 0x400 ;  /* 0x0000040000067882 */ /* 0x000fe20000000000 */
[----:B------:R-:W-:Y:S02]  /*0460*/  BSSY.RECONVERGENT B0, `(.L_x_25131) ;  /* 0x0000028000007945 */ /* 0x000fe40003800200 */
[----:B------:R-:W-:Y:S01]  /*0470*/  ISETP.GE.AND P1, PT, R14, RZ, PT ;  /* 0x000000ff0e00720c */ /* 0x000fe20003f26270 */
[----:B------:R-:W2:Y:S04]  /*0480*/  S2UR UR7, SR_CgaCtaId ;  /* 0x00000000000779c3 */ /* 0x000ea80000008800 */
[----:B------:R-:W-:Y:S01]  /*0490*/  @!P3 IADD3 R7, PT, PT, R7, -R16, RZ ;  /* 0x800000100707b210 */ /* 0x000fe20007ffe0ff */
[----:B------:R-:W-:-:S03]  /*04a0*/  @!P3 VIADD R13, R13, 0x1 ;  /* 0x000000010d0db836 */ /* 0x000fc60000000000 */
[----:B------:R-:W-:Y:S02]  /*04b0*/  ISETP.GE.U32.AND P2, PT, R7, R16, PT ;  /* 0x000000100700720c */ /* 0x000fe40003f46070 */
[----:B------:R-:W-:Y:S02]  /*04c0*/  SHF.R.U32.HI R7, RZ, 0x2, R2 ;  /* 0x00000002ff077819 */ /* 0x000fe40000011602 */
[----:B----4-:R-:W-:-:S04]  /*04d0*/  IADD3 R11, PT, PT, R53, -0x1, RZ ;  /* 0xffffffff350b7810 */ /* 0x010fc80007ffe0ff */
[----:B------:R-:W-:-:S05]  /*04e0*/  IABS R21, R11 ;  /* 0x0000000b00157213 */ /* 0x000fca0000000000 */
[----:B------:R-:W-:-:S04]  /*04f0*/  IMAD.HI.U32 R28, R29, R21, RZ ;  /* 0x000000151d1c7227 */ /* 0x000fc800078e00ff */
[----:B------:R-:W-:-:S04]  /*0500*/  IMAD.MOV R8, RZ, RZ, -R28 ;  /* 0x000000ffff087224 */ /* 0x000fc800078e0a1c */
[----:B------:R-:W-:Y:S02]  /*0510*/  IMAD R21, R0, R8, R21 ;  /* 0x0000000800157224 */ /* 0x000fe400078e0215 */
[----:B0-----:R-:W-:-:S05]  /*0520*/  IMAD R8, R4, R15, RZ ;  /* 0x0000000f04087224 */ /* 0x001fca00078e02ff */
[----:B------:R-:W-:Y:S02]  /*0530*/  LEA R14, P5, R3, R8, 0x8 ;  /* 0x00000008030e7211 */ /* 0x000fe400078a40ff */
[----:B------:R-:W-:Y:S02]  /*0540*/  ISETP.GT.U32.AND P0, PT, R0, R21, PT ;  /* 0x000000150000720c */ /* 0x000fe40003f04070 */
[----:B------:R-:W-:Y:S01]  /*0550*/  LEA.HI.X.SX32 R17, R8, RZ, 0x1, P5 ;  /* 0x000000ff08117211 */ /* 0x000fe200028f0eff */
[----:B-12---:R-:W-:Y:S10]  /*0560*/  @P4 BRA `(.L_x_25132) ;  /* 0x00000000005c4947 */ /* 0x006ff40003800000 */
[C---:B------:R-:W-:Y:S01]  /*0570*/  ISETP.GT.U32.AND P3, PT, R2.reuse, 0x7f, PT ;  /* 0x0000007f0200780c */ /* 0x040fe20003f64070 */
[----:B------:R-:W0:Y:S01]  /*0580*/  LDCU.64 UR4, c[0x0][0x388] ;  /* 0x00007100ff0477ac */ /* 0x000e220008000a00 */
[----:B------:R-:W-:Y:S02]  /*0590*/  LOP3.LUT R15, R2, 0x3, RZ, 0xc0, !PT ;  /* 0x00000003020f7812 */ /* 0x000fe400078ec0ff */
[----:B------:R-:W-:-:S09]  /*05a0*/  SHF.L.U32 R18, R7, 0x2, RZ ;  /* 0x0000000207127819 */ /* 0x000fd200000006ff */
[----:B------:R-:W-:Y:S02]  /*05b0*/  @!P3 LOP3.LUT R8, R18, R15, RZ, 0xfc, !PT ;  /* 0x0000000f1208b212 */ /* 0x000fe400078efcff */
[----:B------:R-:W-:-:S03]  /*05c0*/  LOP3.LUT R15, R15, 0xfc, R2, 0xf8, !PT ;  /* 0x000000fc0f0f7812 */ /* 0x000fc600078ef802 */
[----:B------:R-:W-:Y:S01]  /*05d0*/  @!P3 VIADD R8, R8, 0x80 ;  /* 0x000000800808b836 */ /* 0x000fe20000000000 */
[----:B------:R-:W-:-:S04]  /*05e0*/  IADD3 R15, P4, PT, R15, R14, RZ ;  /* 0x0000000e0f0f7210 */ /* 0x000fc80007f9e0ff */
[----:B------:R-:W-:Y:S02]  /*05f0*/  @!P3 IADD3 R8, P5, PT, R8, R14, RZ ;  /* 0x0000000e0808b210 */ /* 0x000fe40007fbe0ff */
[----:B------:R-:W-:Y:S02]  /*0600*/  IADD3.X R20, PT, PT, RZ, R17, RZ, P4, !PT ;  /* 0x00000011ff147210 */ /* 0x000fe400027fe4ff */
[C---:B0-----:R-:W-:Y:S01]  /*0610*/  LEA R14, P4, R15.reuse, UR4, 0x2 ;  /* 0x000000040f0e7c11 */ /* 0x041fe2000f8810ff */
[----:B------:R-:W-:Y:S01]  /*0620*/  @!P3 IMAD.X R17, RZ, RZ, R17, P5 ;  /* 0x000000ffff11b224 */ /* 0x000fe200028e0611 */
[C---:B------:R-:W-:Y:S02]  /*0630*/  @!P3 LEA R16, P5, R8.reuse, UR4, 0x2 ;  /* 0x000000040810bc11 */ /* 0x040fe4000f8a10ff */
[----:B------:R-:W-:Y:S02]  /*0640*/  LEA.HI.X R15, R15, UR5, R20, 0x2, P4 ;  /* 0x000000050f0f7c11 */ /* 0x000fe4000a0f1414 */
[----:B------:R-:W-:-:S03]  /*0650*/  @!P3 LEA.HI.X R17, R8, UR5, R17, 0x2, P5 ;  /* 0x000000050811bc11 */ /* 0x000fc6000a8f1411 */
[----:B------:R-:W2:Y:S04]  /*0660*/  LDG.E.CONSTANT R14, desc[UR8][R14.64] ;  /* 0x000000080e0e7981 */ /* 0x000ea8000c1e9900 */
[----:B------:R-:W3:Y:S01]  /*0670*/  @!P3 LDG.E.CONSTANT R16, desc[UR8][R16.64] ;  /* 0x000000081010b981 */ /* 0x000ee2000c1e9900 */
[----:B------:R-:W-:Y:S01]  /*0680*/  SHF.L.U32 R8, R2, 0x8, RZ ;  /* 0x0000000802087819 */ /* 0x000fe200000006ff */
[----:B------:R-:W-:-:S03]  /*0690*/  ULEA UR4, UR7, UR6, 0x18 ;  /* 0x0000000607047291 */ /* 0x000fc6000f8ec0ff */
[----:B------:R-:W-:-:S04]  /*06a0*/  LOP3.LUT R8, R8, 0x300, RZ, 0xc0, !PT ;  /* 0x0000030008087812 */ /* 0x000fc800078ec0ff */
[----:B------:R-:W-:-:S05]  /*06b0*/  IADD3 R19, PT, PT, R18, UR4, R8 ;  /* 0x0000000412137c10 */ /* 0x000fca000fffe008 */
[----:B--2---:R0:W-:Y:S04]  /*06c0*/  STS [R19], R14 ;  /* 0x0000000e13007388 */ /* 0x0041e80000000800 */
[----:B---3--:R0:W-:Y:S02]  /*06d0*/  @!P3 STS [R19+0x80], R16 ;  /* 0x000080101300b388 */ /* 0x0081e40000000800 */
.L_x_25132:
[----:B------:R-:W-:Y:S05]  /*06e0*/  BSYNC.RECONVERGENT B0 ;  /* 0x0000000000007941 */ /* 0x000fea0003800200 */
.L_x_25131:
[----:B------:R-:W-:Y:S01]  /*06f0*/  @P2 VIADD R13, R13, 0x1 ;  /* 0x000000010d0d2836 */ /* 0x000fe20000000000 */
[----:B------:R-:W1:Y:S01]  /*0700*/  LDCU UR5, c[0x0][0x3e8] ;  /* 0x00007d00ff0577ac */ /* 0x000e620008000800 */
[--C-:B------:R-:W-:Y:S01]  /*0710*/  @!P0 IMAD.IADD R21, R21, 0x1, -R0.reuse ;  /* 0x0000000115158824 */ /* 0x100fe200078e0a00 */
[----:B------:R-:W-:Y:S01]  /*0720*/  ISETP.GE.AND P2, PT, R9, RZ, PT ;  /* 0x000000ff0900720c */ /* 0x000fe20003f46270 */
[----:B------:R-:W-:Y:S01]  /*0730*/  BSSY B0, `(.L_x_25133) ;  /* 0x0000126000007945 */ /* 0x000fe20003800000 */
[----:B------:R-:W-:Y:S01]  /*0740*/  MOV R8, R13 ;  /* 0x0000000d00087202 */ /* 0x000fe20000000f00 */
[----:B------:R-:W2:Y:S01]  /*0750*/  LDCU UR4, c[0x0][0x3b8] ;  /* 0x00007700ff0477ac */ /* 0x000ea20008000800 */
[----:B------:R-:W-:Y:S01]  /*0760*/  ISETP.NE.AND P3, PT, R12, RZ, PT ;  /* 0x000000ff0c00720c */ /* 0x000fe20003f65270 */
[----:B------:R-:W-:Y:S01]  /*0770*/  IMAD.MOV.U32 R30, RZ, RZ, R0 ;  /* 0x000000ffff1e7224 */ /* 0x000fe200078e0000 */
[----:B------:R-:W-:Y:S01]  /*0780*/  IADD3 R13, PT, PT, R53, 0x7, RZ ;  /* 0x00000007350d7810 */ /* 0x000fe20007ffe0ff */
[----:B------:R-:W-:Y:S01]  /*0790*/  @!P1 IMAD.MOV R8, RZ, RZ, -R8 ;  /* 0x000000ffff089224 */ /* 0x000fe200078e0a08 */
[----:B------:R-:W-:Y:S01]  /*07a0*/  ISETP.GE.U32.AND P1, PT, R21, R0, PT ;  /* 0x000000001500720c */ /* 0x000fe20003f26070 */
[----:B------:R-:W3:Y:S01]  /*07b0*/  LDCU UR10, c[0x0][0x3ec] ;  /* 0x00007d80ff0a77ac */ /* 0x000ee20008000800 */
[----:B0-----:R-:W-:-:S02]  /*07c0*/  SHF.R.S32.HI R14, RZ, 0x1f, R13 ;  /* 0x0000001fff0e7819 */ /* 0x001fc4000001140d */
[----:B------:R-:W-:Y:S01]  /*07d0*/  @!P0 IADD3 R28, PT, PT, R28, 0x1, RZ ;  /* 0x000000011c1c8810 */ /* 0x000fe20007ffe0ff */
[----:B------:R-:W0:Y:S01]  /*07e0*/  LDCU UR11, c[0x0][0x3d0] ;  /* 0x00007a00ff0b77ac */ /* 0x000e220008000800 */
[----:B------:R-:W-:Y:S01]  /*07f0*/  LEA.HI R14, R14, R13, RZ, 0x3 ;  /* 0x0000000d0e0e7211 */ /* 0x000fe200078f18ff */
[----:B-1----:R-:W-:Y:S02]  /*0800*/  @P2 IMAD R10, R10, UR5, R3 ;  /* 0x000000050a0a2c24 */ /* 0x002fe4000f8e0203 */
[----:B------:R-:W-:Y:S01]  /*0810*/  @!P3 LOP3.LUT R8, RZ, R12, RZ, 0x33, !PT ;  /* 0x0000000cff08b212 */ /* 0x000fe200078e33ff */
[----:B------:R-:W1:Y:S01]  /*0820*/  LDCU UR12, c[0x0][0x3cc] ;  /* 0x00007980ff0c77ac */ /* 0x000e620008000800 */
[----:B------:R-:W-:Y:S01]  /*0830*/  SHF.R.U32.HI R32, RZ, 0x5, R2 ;  /* 0x00000005ff207819 */ /* 0x000fe20000011602 */
[----:B------:R-:W-:Y:S01]  /*0840*/  @P2 IMAD R52, R10, R9, 0x1 ;  /* 0x000000010a342424 */ /* 0x000fe200078e0209 */
[----:B------:R-:W-:Y:S01]  /*0850*/  SHF.R.S32.HI R3, RZ, 0x3, R14 ;  /* 0x00000003ff037819 */ /* 0x000fe2000001140e */
[----:B------:R-:W-:Y:S01]  /*0860*/  @P1 VIADD R28, R28, 0x1 ;  /* 0x000000011c1c1836 */ /* 0x000fe20000000000 */
[----:B------:R-:W-:Y:S01]  /*0870*/  LOP3.LUT R11, R11, R6, RZ, 0x3c, !PT ;  /* 0x000000060b0b7212 */ /* 0x000fe200078e3cff */
[----:B------:R-:W-:Y:S01]  /*0880*/  @!P2 IMAD R5, R5, UR5, R8 ;  /* 0x000000050505ac24 */ /* 0x000fe2000f8e0208 */
[----:B------:R-:W-:Y:S01]  /*0890*/  BAR.SYNC.DEFER_BLOCKING 0x0 ;  /* 0x0000000000007b1d */ /* 0x000fe20000010000 */
[----:B------:R-:W-:-:S02]  /*08a0*/  ISETP.GE.AND P1, PT, R32, R3, PT ;  /* 0x000000032000720c */ /* 0x000fc40003f26270 */
[----:B------:R-:W-:Y:S02]  /*08b0*/  ISETP.GE.AND P3, PT, R11, RZ, PT ;  /* 0x000000ff0b00720c */ /* 0x000fe40003f66270 */
[----:B------:R-:W-:Y:S01]  /*08c0*/  ISETP.NE.AND P0, PT, R6, RZ, PT ;  /* 0x000000ff0600720c */ /* 0x000fe20003f05270 */
[----:B------:R-:W4:Y:S01]  /*08d0*/  LDCU UR13, c[0x0][0x3a4] ;  /* 0x00007480ff0d77ac */ /* 0x000f220008000800 */
[----:B------:R-:W-:Y:S02]  /*08e0*/  @!P2 IADD3 R12, PT, PT, -R5, RZ, RZ ;  /* 0x000000ff050ca210 */ /* 0x000fe40007ffe1ff */
[----:B------:R-:W-:Y:S01]  /*08f0*/  MOV R11, 0xff7fffff ;  /* 0xff7fffff000b7802 */ /* 0x000fe20000000f00 */
[----:B------:R-:W0:Y:S02]  /*0900*/  LDCU.64 UR14, c[0x0][0x390] ;  /* 0x00007200ff0e77ac */ /* 0x000e240008000a00 */
[----:B------:R-:W-:Y:S02]  /*0910*/  @!P2 IMAD R52, R9, R12, 0x1 ;  /* 0x000000010934a424 */ /* 0x000fe400078e020c */
[----:B--2---:R-:W-:-:S02]  /*0920*/  IMAD R9, R4, UR4, RZ ;  /* 0x0000000404097c24 */ /* 0x004fc4000f8e02ff */
[----:B------:R-:W-:Y:S02]  /*0930*/  @!P3 IMAD.MOV R28, RZ, RZ, -R28 ;  /* 0x000000ffff1cb224 */ /* 0x000fe400078e0a1c */
[----:B------:R-:W-:Y:S01]  /*0940*/  @!P0 LOP3.LUT R28, RZ, R6, RZ, 0x33, !PT ;  /* 0x00000006ff1c8212 */ /* 0x000fe200078e33ff */
[----:B-1-3--:R-:W-:Y:S06]  /*0950*/  @P1 BRA `(.L_x_25134) ;  /* 0x00000010000c1947 */ /* 0x00afec0003800000 */
[----:B------:R-:W1:Y:S01]  /*0960*/  LDCU.64 UR4, c[0x0][0x3a8] ;  /* 0x00007500ff0477ac */ /* 0x000e620008000a00 */
[----:B------:R-:W-:Y:S01]  /*0970*/  HFMA2 R5, -RZ, RZ, 0, 0 ;  /* 0x00000000ff057431 */ /* 0x000fe200000001ff */
[----:B------:R-:W-:Y:S01]  /*0980*/  SHF.R.U32.HI R2, RZ, 0x3, R2 ;  /* 0x00000003ff027819 */ /* 0x000fe20000011602 */
[----:B------:R-:W-:Y:S01]  /*0990*/  IMAD.MOV.U32 R11, RZ, RZ, -0x800001 ;  /* 0xff7fffffff0b7424 */ /* 0x000fe200078e00ff */
[----:B------:R-:W-:Y:S02]  /*09a0*/  SHF.L.U32 R6, R32, 0x3, RZ ;  /* 0x0000000320067819 */ /* 0x000fe400000006ff */
[----:B------:R-:W-:Y:S02]  /*09b0*/  LOP3.LUT R4, R2, 0x7c, RZ, 0xc0, !PT ;  /* 0x0000007c02047812 */ /* 0x000fe400078ec0ff */
[C---:B------:R-:W-:Y:S01]  /*09c0*/  LOP3.LUT R0, R6.reuse, 0x7, R7, 0xf8, !PT ;  /* 0x0000000706007812 */ /* 0x040fe200078ef807 */
[----:B------:R-:W-:Y:S02]  /*09d0*/  VIADD R6, R6, 0x1 ;  /* 0x0000000106067836 */ /* 0x000fe40000000000 */
[----:B------:R-:W-:-:S04]  /*09e0*/  IMAD.WIDE R4, R9, 0x4, R4 ;  /* 0x0000000409047825 */ /* 0x000fc800078e0204 */
[----:B------:R-:W-:Y:S02]  /*09f0*/  IMAD.SHL.U32 R9, R7, 0x4, RZ ;  /* 0x0000000407097824 */ /* 0x000fe400078e00ff */
[----:B------:R-:W-:Y:S01]  /*0a00*/  VIADD R7, R0, 0x1 ;  /* 0x0000000100077836 */ /* 0x000fe20000000000 */
[----:B-1----:R-:W-:Y:S01]  /*0a10*/  IADD3 R4, P0, PT, R4, UR4, RZ ;  /* 0x0000000404047c10 */ /* 0x002fe2000ff1e0ff */
[----:B------:R-:W-:Y:S01]  /*0a20*/  UIADD3 UR4, UPT, UPT, UR6, 0x420, URZ ;  /* 0x0000042006047890 */ /* 0x000fe2000fffe0ff */
[----:B------:R-:W-:Y:S02]  /*0a30*/  LOP3.LUT R9, R9, 0x1c, RZ, 0xc0, !PT ;  /* 0x0000001c09097812 */ /* 0x000fe400078ec0ff */
[----:B------:R-:W-:Y:S01]  /*0a40*/  IADD3.X R5, PT, PT, R5, UR5, RZ, P0, !PT ;  /* 0x0000000505057c10 */ /* 0x000fe200087fe4ff */
[----:B------:R-:W-:Y:S01]  /*0a50*/  ULEA UR4, UR7, UR4, 0x18 ;  /* 0x0000000407047291 */ /* 0x000fe2000f8ec0ff */
[----:B------:R-:W-:Y:S02]  /*0a60*/  LEA R10, R32, R9, 0x5 ;  /* 0x00000009200a7211 */ /* 0x000fe400078e28ff */
[----:B------:R-:W-:-:S03]  /*0a70*/  IADD3 R9, PT, PT, -R53, R0, RZ ;  /* 0x0000000035097210 */ /* 0x000fc60007ffe1ff */
[----:B------:R-:W-:-:S07]  /*0a80*/  IADD3 R10, PT, PT, R10, UR4, RZ ;  /* 0x000000040a0a7c10 */ /* 0x000fce000fffe0ff */
.L_x_25139:
[----:B------:R-:W1:Y:S01]  /*0a90*/  LDC R16, c[0x0][0x3f0] ;  /* 0x0000fc00ff107b82 */ /* 0x000e620000000800 */
[----:B------:R-:W-:Y:S01]  /*0aa0*/  VIADD R2, R6, 0xffffffff ;  /* 0xffffffff06027836 */ /* 0x000fe20000000000 */
[----:B------:R-:W-:Y:S04]  /*0ab0*/  BSSY B1, `(.L_x_25135) ;  /* 0x00000e4000017945 */ /* 0x000fe80003800000 */
        /* <DEDUP_REMOVED lines=12> */
[----:B------:R-:W-:Y:S02]  /*0b80*/  @!P1 IMAD.IADD R13, R13, 0x1, -R0 ;  /* 0x000000010d0d9824 */ /* 0x000fe400078e0a00 */
[----:B------:R-:W-:Y:S01]  /*0b90*/  @!P1 VIADD R12, R12, 0x1 ;  /* 0x000000010c0c9836 */ /* 0x000fe20000000000 */
[----:B------:R-:W-:Y:S02]  /*0ba0*/  ISETP.NE.AND P1, PT, R21, RZ, PT ;  /* 0x000000ff1500720c */ /* 0x000fe40003f25270 */
[----:B------:R-:W-:Y:S02]  /*0bb0*/  ISETP.GE.U32.AND P0, PT, R13, R30, PT ;  /* 0x0000001e0d00720c */ /* 0x000fe40003f06070 */
[----:B-1----:R-:W-:-:S06]  /*0bc0*/  IADD3 R13, PT, PT, R14, 0xffffffe, RZ ;  /* 0x0ffffffe0e0d7810 */ /* 0x002fcc0007ffe0ff */
[----:B------:R-:W1:Y:S05]  /*0bd0*/  F2I.FTZ.U32.TRUNC.NTZ R13, R13 ;  /* 0x0000000d000d7305 */ /* 0x000e6a000021f000 */
[----:B------:R-:W-:-:S05]  /*0be0*/  @P0 IADD3 R12, PT, PT, R12, 0x1, RZ ;  /* 0x000000010c0c0810 */ /* 0x000fca0007ffe0ff */
[----:B------:R-:W-:-:S05]  /*0bf0*/  IMAD.MOV.U32 R19, RZ, RZ, R12 ;  /* 0x000000ffff137224 */ /* 0x000fca00078e000c */
[----:B------:R-:W-:Y:S01]  /*0c00*/  @!P2 IADD3 R19, PT, PT, -R19, RZ, RZ ;  /* 0x000000ff1313a210 */ /* 0x000fe20007ffe1ff */
[----:B-1----:R-:W-:Y:S01]  /*0c10*/  IMAD.MOV R12, RZ, RZ, -R13 ;  /* 0x000000ffff0c7224 */ /* 0x002fe200078e0a0d */
        /* <DEDUP_REMOVED lines=22> */
[----:B------:R-:W1:Y:S02]  /*0d80*/  S2R R2, SR_TID.X ;  /* 0x0000000000027919 */ /* 0x000e640000002100 */
[----:B-1----:R-:W-:-:S13]  /*0d90*/  LOP3.LUT P0, RZ, R2, 0x3, RZ, 0xc0, !PT ;  /* 0x0000000302ff7812 */ /* 0x002fda000780c0ff */
[----:B------:R-:W-:Y:S05]  /*0da0*/  @P0 BRA `(.L_x_25137) ;  /* 0x0000000800d00947 */ /* 0x000fea0003800000 */
[----:B------:R-:W-:-:S05]  /*0db0*/  MOV R13, 0xff7fffff ;  /* 0xff7fffff000d7802 */ /* 0x000fca0000000f00 */
[----:B------:R1:W-:Y:S01]  /*0dc0*/  STS [R10], R13 ;  /* 0x0000000d0a007388 */ /* 0x0003e20000000800 */
[----:B------:R-:W-:Y:S05]  /*0dd0*/  BRA `(.L_x_25137) ;  /* 0x0000000800c47947 */ /* 0x000fea0003800000 */
.L_x_25136:
[----:B------:R-:W2:Y:S01]  /*0de0*/  LDG.E.CONSTANT R15, desc[UR8][R4.64] ;  /* 0x00000008040f7981 */ /* 0x000ea2000c1e9900 */
[----:B0-----:R-:W-:Y:S01]  /*0df0*/  IMAD R13, R8, UR11, RZ ;  /* 0x0000000b080d7c24 */ /* 0x001fe2000f8e02ff */
[----:B------:R-:W0:Y:S02]  /*0e00*/  S2R R2, SR_TID.X ;  /* 0x0000000000027919 */ /* 0x000e240000002100 */
[----:B0-----:R-:W-:-:S04]  /*0e10*/  LOP3.LUT R12, R2, 0x1f, RZ, 0xc0, !PT ;  /* 0x0000001f020c7812 */ /* 0x001fc800078ec0ff */
[----:B------:R-:W-:-:S04]  /*0e20*/  IADD3 R12, P0, PT, R12, R13, RZ ;  /* 0x0000000d0c0c7210 */ /* 0x000fc80007f1e0ff */
[----:B------:R-:W-:Y:S01]  /*0e30*/  LEA.HI.X.SX32 R13, R13, RZ, 0x1, P0 ;  /* 0x000000ff0d0d7211 */ /* 0x000fe200000f0eff */
[----:B------:R-:W0:Y:S02]  /*0e40*/  S2UR UR5, SR_CgaCtaId ;  /* 0x00000000000579c3 */ /* 0x000e240000008800 */
        /* <DEDUP_REMOVED lines=17> */
[----:B------:R-:W-:Y:S01]  /*0f60*/  UMOV UR4, 0x400 ;  /* 0x0000040000047882 */ /* 0x000fe20000000000 */
[----:B------:R-:W-:Y:S01]  /*0f70*/  IMAD.SHL.U32 R33, R2, 0x100, RZ ;  /* 0x0000010002217824 */ /* 0x000fe200078e00ff */
[----:B0-----:R-:W-:Y:S01]  /*0f80*/  ULEA UR4, UR5, UR4, 0x18 ;  /* 0x0000000405047291 */ /* 0x001fe2000f8ec0ff */
[----:B------:R-:W4:Y:S03]  /*0f90*/  LDG.E.CONSTANT R49, desc[UR8][R58.64+0x700] ;  /* 0x000700083a317981 */ /* 0x000f26000c1e9900 */
[----:B------:R-:W-:Y:S01]  /*0fa0*/  LOP3.LUT R33, R33, 0x300, RZ, 0xc0, !PT ;  /* 0x0000030021217812 */ /* 0x000fe200078ec0ff */
[----:B------:R-:W4:Y:S04]  /*0fb0*/  LDG.E.CONSTANT R48, desc[UR8][R58.64+0x780] ;  /* 0x000780083a307981 */ /* 0x000f28000c1e9900 */
[----:B------:R-:W2:Y:S04]  /*0fc0*/  LDS.128 R12, [R33+UR4] ;  /* 0x00000004210c7984 */ /* 0x000ea80008000c00 */
[----:B------:R-:W4:Y:S04]  /*0fd0*/  LDG.E.CONSTANT R47, desc[UR8][R58.64+0x800] ;  /* 0x000800083a2f7981 */ /* 0x000f28000c1e9900 */
[----:B------:R-:W4:Y:S04]  /*0fe0*/  LDG.E.CONSTANT R46, desc[UR8][R58.64+0x880] ;  /* 0x000880083a2e7981 */ /* 0x000f28000c1e9900 */
[----:B------:R-:W4:Y:S04]  /*0ff0*/  LDG.E.CONSTANT R45, desc[UR8][R58.64+0x900] ;  /* 0x000900083a2d7981 */ /* 0x000f28000c1e9900 */
[----:B------:R-:W4:Y:S04]  /*1000*/  LDG.E.CONSTANT R44, desc[UR8][R58.64+0x980] ;  /* 0x000980083a2c7981 */ /* 0x000f28000c1e9900 */
[----:B------:R-:W0:Y:S04]  /*1010*/  LDS.128 R16, [R33+UR4+0x10] ;  /* 0x0000100421107984 */ /* 0x000e280008000c00 */
        /* <DEDUP_REMOVED lines=9> */
[----:B--2---:R-:W-:-:S03]  /*10b0*/  FMUL.FTZ R36, R22, R13 ;  /* 0x0000000d16247220 */ /* 0x004fc60000410000 */
[----:B------:R-:W2:Y:S01]  /*10c0*/  LDG.E.CONSTANT R22, desc[UR8][R58.64+0xa80] ;  /* 0x000a80083a167981 */ /* 0x000ea2000c1e9900 */
[----:B---3--:R-:W-:-:S03]  /*10d0*/  FFMA.FTZ R12, R37, R12, R36 ;  /* 0x0000000c250c7223 */ /* 0x008fc60000010024 */
[----:B------:R-:W3:Y:S01]  /*10e0*/  LDG.E.CONSTANT R36, desc[UR8][R58.64+0xf80] ;  /* 0x000f80083a247981 */ /* 0x000ee2000c1e9900 */
[----:B----4-:R-:W-:-:S03]  /*10f0*/  FFMA.FTZ R23, R23, R14, R12 ;  /* 0x0000000e17177223 */ /* 0x010fc6000001000c */
[----:B------:R-:W4:Y:S01]  /*1100*/  LDG.E.CONSTANT R37, desc[UR8][R58.64+0x1100] ;  /* 0x001100083a257981 */ /* 0x000f22000c1e9900 */
[----:B------:R-:W-:-:S03]  /*1110*/  FFMA.FTZ R20, R20, R15, R23 ;  /* 0x0000000f14147223 */ /* 0x000fc60000010017 */
[----:B------:R-:W1:Y:S04]  /*1120*/  LDS.128 R12, [R33+UR4+0x20] ;  /* 0x00002004210c7984 */ /* 0x000e680008000c00 */
[----:B------:R-:W3:Y:S01]  /*1130*/  LDG.E.CONSTANT R23, desc[UR8][R58.64+0xc00] ;  /* 0x000c00083a177981 */ /* 0x000ee2000c1e9900 */
[----:B0-----:R-:W-:-:S03]  /*1140*/  FFMA.FTZ R21, R21, R16, R20 ;  /* 0x0000001015157223 */ /* 0x001fc60000010014 */
[----:B------:R-:W4:Y:S01]  /*1150*/  LDG.E.CONSTANT R20, desc[UR8][R58.64+0xc80] ;  /* 0x000c80083a147981 */ /* 0x000f22000c1e9900 */
[----:B------:R-:W-:-:S03]  /*1160*/  FFMA.FTZ R16, R26, R17, R21 ;  /* 0x000000111a107223 */ /* 0x000fc60000010015 */
[----:B------:R-:W4:Y:S01]  /*1170*/  LDG.E.CONSTANT R21, desc[UR8][R58.64+0xd00] ;  /* 0x000d00083a157981 */ /* 0x000f22000c1e9900 */
[----:B------:R-:W-:-:S03]  /*1180*/  FFMA.FTZ R35, R35, R18, R16 ;  /* 0x0000001223237223 */ /* 0x000fc60000010010 */
[----:B------:R-:W4:Y:S01]  /*1190*/  LDG.E.CONSTANT R26, desc[UR8][R58.64+0xd80] ;  /* 0x000d80083a1a7981 */ /* 0x000f22000c1e9900 */
[----:B------:R-:W-:-:S03]  /*11a0*/  FFMA.FTZ R24, R24, R19, R35 ;  /* 0x0000001318187223 */ /* 0x000fc60000010023 */
[----:B------:R-:W4:Y:S04]  /*11b0*/  LDG.E.CONSTANT R35, desc[UR8][R58.64+0xe00] ;  /* 0x000e00083a237981 */ /* 0x000f28000c1e9900 */
[----:B------:R-:W0:Y:S01]  /*11c0*/  LDS.128 R16, [R33+UR4+0x30] ;  /* 0x0000300421107984 */ /* 0x000e220008000c00 */
[----:B-1----:R-:W-:-:S03]  /*11d0*/  FFMA.FTZ R25, R25, R12, R24 ;  /* 0x0000000c19197223 */ /* 0x002fc60000010018 */
[----:B------:R-:W4:Y:S01]  /*11e0*/  LDG.E.CONSTANT R24, desc[UR8][R58.64+0xe80] ;  /* 0x000e80083a187981 */ /* 0x000f22000c1e9900 */
[----:B------:R-:W-:-:S03]  /*11f0*/  FFMA.FTZ R34, R34, R13, R25 ;  /* 0x0000000d22227223 */ /* 0x000fc60000010019 */
[----:B------:R-:W4:Y:S01]  /*1200*/  LDG.E.CONSTANT R25, desc[UR8][R58.64+0xf00] ;  /* 0x000f00083a197981 */ /* 0x000f22000c1e9900 */
[----:B------:R-:W-:-:S03]  /*1210*/  FFMA.FTZ R13, R27, R14, R34 ;  /* 0x0000000e1b0d7223 */ /* 0x000fc60000010022 */
[----:B------:R-:W4:Y:S04]  /*1220*/  LDG.E.CONSTANT R27, desc[UR8][R58.64+0x1000] ;  /* 0x001000083a1b7981 */ /* 0x000f28000c1e9900 */
[----:B------:R-:W4:Y:S01]  /*1230*/  LDG.E.CONSTANT R34, desc[UR8][R58.64+0x1080] ;  /* 0x001080083a227981 */ /* 0x000f22000c1e9900 */
[----:B------:R-:W-:-:S03]  /*1240*/  FFMA.FTZ R12, R38, R15, R13 ;  /* 0x0000000f260c7223 */ /* 0x000fc6000001000d */
[----:B------:R-:W4:Y:S01]  /*1250*/  LDG.E.CONSTANT R38, desc[UR8][R58.64+0x1180] ;  /* 0x001180083a267981 */ /* 0x000f22000c1e9900 */
[----:B0-----:R-:W-:-:S03]  /*1260*/  FFMA.FTZ R13, R41, R16, R12 ;  /* 0x00000010290d7223 */ /* 0x001fc6000001000c */
[----:B------:R-:W4:Y:S01]  /*1270*/  LDG.E.CONSTANT R41, desc[UR8][R58.64+0x1200] ;  /* 0x001200083a297981 */ /* 0x000f22000c1e9900 */
[----:B------:R-:W-:-:S03]  /*1280*/  FFMA.FTZ R50, R50, R17, R13 ;  /* 0x0000001132327223 */ /* 0x000fc6000001000d */
[----:B------:R-:W0:Y:S01]  /*1290*/  LDS.128 R12, [R33+UR4+0x40] ;  /* 0x00004004210c7984 */ /* 0x000e220008000c00 */
[----:B------:R-:W-:-:S03]  /*12a0*/  FFMA.FTZ R49, R49, R18, R50 ;  /* 0x0000001231317223 */ /* 0x000fc60000010032 */
[----:B------:R-:W4:Y:S01]  /*12b0*/  LDG.E.CONSTANT R50, desc[UR8][R58.64+0x1580] ;  /* 0x001580083a327981 */ /* 0x000f22000c1e9900 */
[----:B------:R-:W-:-:S03]  /*12c0*/  FFMA.FTZ R48, R48, R19, R49 ;  /* 0x0000001330307223 */ /* 0x000fc60000010031 */
[----:B------:R-:W1:Y:S04]  /*12d0*/  LDS.128 R16, [R33+UR4+0x50] ;  /* 0x0000500421107984 */ /* 0x000e680008000c00 */
[----:B------:R-:W4:Y:S01]  /*12e0*/  LDG.E.CONSTANT R49, desc[UR8][R58.64+0x1600] ;  /* 0x001600083a317981 */ /* 0x000f22000c1e9900 */
[----:B0-----:R-:W-:-:S03]  /*12f0*/  FFMA.FTZ R47, R47, R12, R48 ;  /* 0x0000000c2f2f7223 */ /* 0x001fc60000010030 */
[----:B------:R-:W4:Y:S01]  /*1300*/  LDG.E.CONSTANT R48, desc[UR8][R58.64+0x1680] ;  /* 0x001680083a307981 */ /* 0x000f22000c1e9900 */
[----:B------:R-:W-:-:S03]  /*1310*/  FFMA.FTZ R46, R46, R13, R47 ;  /* 0x0000000d2e2e7223 */ /* 0x000fc6000001002f */
[----:B------:R-:W4:Y:S01]  /*1320*/  LDG.E.CONSTANT R47, desc[UR8][R58.64+0x1e00] ;  /* 0x001e00083a2f7981 */ /* 0x000f22000c1e9900 */
[----:B------:R-:W-:-:S03]  /*1330*/  FFMA.FTZ R45, R45, R14, R46 ;  /* 0x0000000e2d2d7223 */ /* 0x000fc6000001002e */
[----:B------:R-:W4:Y:S01]  /*1340*/  LDG.E.CONSTANT R46, desc[UR8][R58.64+0x1d80] ;  /* 0x001d80083a2e7981 */ /* 0x000f22000c1e9900 */
[----:B------:R-:W-:-:S03]  /*1350*/  FFMA.FTZ R44, R44, R15, R45 ;  /* 0x0000000f2c2c7223 */ /* 0x000fc6000001002d */
[----:B------:R-:W3:Y:S01]  /*1360*/  LDS.128 R12, [R33+UR4+0x60] ;  /* 0x00006004210c7984 */ /* 0x000ee20008000c00 */
[----:B-1----:R-:W-:-:S03]  /*1370*/  FFMA.FTZ R43, R43, R16, R44 ;  /* 0x000000102b2b7223 */ /* 0x002fc6000001002c */
[----:B------:R-:W4:Y:S04]  /*1380*/  LDG.E.CONSTANT R44, desc[UR8][R58.64+0x1e80] ;  /* 0x001e80083a2c7981 */ /* 0x000f28000c1e9900 */
[----:B------:R-:W4:Y:S01]  /*1390*/  LDG.E.CONSTANT R45, desc[UR8][R58.64+0x1f00] ;  /* 0x001f00083a2d7981 */ /* 0x000f22000c1e9900 */
[----:B--2---:R-:W-:-:S03]  /*13a0*/  FFMA.FTZ R22, R22, R17, R43 ;  /* 0x0000001116167223 */ /* 0x004fc6000001002b */
[----:B------:R-:W2:Y:S01]  /*13b0*/  LDG.E.CONSTANT R43, desc[UR8][R58.64+0x1700] ;  /* 0x001700083a2b7981 */ /* 0x000ea2000c1e9900 */
[----:B------:R-:W-:-:S04]  /*13c0*/  FFMA.FTZ R39, R39, R18, R22 ;  /* 0x0000001227277223 */ /* 0x000fc80000010016 */
[----:B------:R-:W-:Y:S02]  /*13d0*/  FFMA.FTZ R40, R40, R19, R39 ;  /* 0x0000001328287223 */ /* 0x000fe40000010027 */
[----:B------:R-:W0:Y:S04]  /*13e0*/  LDS.128 R16, [R33+UR4+0x70] ;  /* 0x0000700421107984 */ /* 0x000e280008000c00 */
[----:B------:R-:W2:Y:S01]  /*13f0*/  LDG.E.CONSTANT R39, desc[UR8][R58.64+0x1c00] ;  /* 0x001c00083a277981 */ /* 0x000ea2000c1e9900 */
[----:B---3--:R-:W-:-:S03]  /*1400*/  FFMA.FTZ R23, R23, R12, R40 ;  /* 0x0000000c17177223 */ /* 0x008fc60000010028 */
[----:B------:R-:W3:Y:S01]  /*1410*/  LDG.E.CONSTANT R40, desc[UR8][R58.64+0x1b80] ;  /* 0x001b80083a287981 */ /* 0x000ee2000c1e9900 */
[----:B----4-:R-:W-:-:S04]  /*1420*/  FFMA.FTZ R20, R20, R13, R23 ;  /* 0x0000000d14147223 */ /* 0x010fc80000010017 */
[----:B------:R-:W-:Y:S02]  /*1430*/  FFMA.FTZ R13, R21, R14, R20 ;  /* 0x0000000e150d7223 */ /* 0x000fe40000010014 */
[----:B------:R-:W1:Y:S02]  /*1440*/  LDS.128 R20, [R33+UR4+0x80] ;  /* 0x0000800421147984 */ /* 0x000e640008000c00 */
[----:B------:R-:W-:Y:S02]  /*1450*/  FFMA.FTZ R26, R26, R15, R13 ;  /* 0x0000000f1a1a7223 */ /* 0x000fe4000001000d */
[----:B------:R-:W4:Y:S02]  /*1460*/  LDS.128 R12, [R33+UR4+0x90] ;  /* 0x00009004210c7984 */ /* 0x000f240008000c00 */
[----:B0-----:R-:W-:Y:S02]  /*1470*/  FFMA.FTZ R35, R35, R16, R26 ;  /* 0x0000001023237223 */ /* 0x001fe4000001001a */
[----:B------:R-:W3:Y:S02]  /*1480*/  LDG.E.CONSTANT R26, desc[UR8][R58.64+0x1780] ;  /* 0x001780083a1a7981 */ /* 0x000ee4000c1e9900 */
[----:B------:R-:W-:-:S02]  /*1490*/  FFMA.FTZ R24, R24, R17, R35 ;  /* 0x0000001118187223 */ /* 0x000fc40000010023 */
[----:B------:R-:W3:Y:S02]  /*14a0*/  LDG.E.CONSTANT R35, desc[UR8][R58.64+0x1a00] ;  /* 0x001a00083a237981 */ /* 0x000ee4000c1e9900 */
[----:B------:R-:W-:Y:S02]  /*14b0*/  FFMA.FTZ R25, R25, R18, R24 ;  /* 0x0000001219197223 */ /* 0x000fe40000010018 */
[----:B------:R-:W3:Y:S02]  /*14c0*/  LDG.E.CONSTANT R24, desc[UR8][R58.64+0x1880] ;  /* 0x001880083a187981 */ /* 0x000ee4000c1e9900 */
[----:B------:R-:W-:Y:S02]  /*14d0*/  FFMA.FTZ R36, R36, R19, R25 ;  /* 0x0000001324247223 */ /* 0x000fe40000010019 */
[----:B------:R-:W3:Y:S02]  /*14e0*/  LDG.E.CONSTANT R25, desc[UR8][R58.64+0x1800] ;  /* 0x001800083a197981 */ /* 0x000ee4000c1e9900 */
[----:B-1----:R-:W-:-:S02]  /*14f0*/  FFMA.FTZ R17, R27, R20, R36 ;  /* 0x000000141b117223 */ /* 0x002fc40000010024 */
[----:B------:R-:W3:Y:S02]  /*1500*/  LDG.E.CONSTANT R27, desc[UR8][R58.64+0x1900] ;  /* 0x001900083a1b7981 */ /* 0x000ee4000c1e9900 */
[----:B------:R-:W-:Y:S02]  /*1510*/  FFMA.FTZ R16, R34, R21, R17 ;  /* 0x0000001522107223 */ /* 0x000fe40000010011 */
[----:B------:R-:W3:Y:S04]  /*1520*/  LDG.E.CONSTANT R34, desc[UR8][R58.64+0x1980] ;  /* 0x001980083a227981 */ /* 0x000ee8000c1e9900 */
[----:B------:R-:W3:Y:S01]  /*1530*/  LDG.E.CONSTANT R36, desc[UR8][R58.64+0x1a80] ;  /* 0x001a80083a247981 */ /* 0x000ee2000c1e9900 */
[----:B------:R-:W-:-:S03]  /*1540*/  FFMA.FTZ R17, R37, R22, R16 ;  /* 0x0000001625117223 */ /* 0x000fc60000010010 */
[----:B------:R-:W3:Y:S01]  /*1550*/  LDG.E.CONSTANT R37, desc[UR8][R58.64+0x1b00] ;  /* 0x001b00083a257981 */ /* 0x000ee2000c1e9900 */
[----:B------:R-:W-:-:S03]  /*1560*/  FFMA.FTZ R16, R38, R23, R17 ;  /* 0x0000001726107223 */ /* 0x000fc60000010011 */
[----:B------:R-:W3:Y:S01]  /*1570*/  LDG.E.CONSTANT R38, desc[UR8][R58.64+0x1c80] ;  /* 0x001c80083a267981 */ /* 0x000ee2000c1e9900 */
[----:B----4-:R-:W-:-:S03]  /*1580*/  FFMA.FTZ R17, R41, R12, R16 ;  /* 0x0000000c29117223 */ /* 0x010fc60000010010 */
[----:B------:R-:W4:Y:S01]  /*1590*/  LDG.E.CONSTANT R41, desc[UR8][R58.64+0x1d00] ;  /* 0x001d00083a297981 */ /* 0x000f22000c1e9900 */
[----:B------:R-:W-:-:S03]  /*15a0*/  FFMA.FTZ R12, R42, R13, R17 ;  /* 0x0000000d2a0c7223 */ /* 0x000fc60000010011 */
[----:B------:R-:W4:Y:S01]  /*15b0*/  LDG.E.CONSTANT R42, desc[UR8][R58.64+0x1f80] ;  /* 0x001f80083a2a7981 */ /* 0x000f22000c1e9900 */
[----:B------:R-:W-:-:S03]  /*15c0*/  FFMA.FTZ R57, R57, R14, R12 ;  /* 0x0000000e39397223 */ /* 0x000fc6000001000c */
[----:B------:R-:W-:Y:S01]  /*15d0*/  LDS.128 R20, [R33+UR4+0xb0] ;  /* 0x0000b00421147984 */ /* 0x000fe20008000c00 */
[----:B------:R-:W-:-:S03]  /*15e0*/  FFMA.FTZ R56, R56, R15, R57 ;  /* 0x0000000f38387223 */ /* 0x000fc60000010039 */
[----:B------:R-:W0:Y:S04]  /*15f0*/  LDS.128 R12, [R33+UR4+0xa0] ;  /* 0x0000a004210c7984 */ /* 0x000e280008000c00 */
[----:B------:R-:W-:Y:S01]  /*1600*/  LDS.128 R16, [R33+UR4+0xd0] ;  /* 0x0000d00421107984 */ /* 0x000fe20008000c00 */
[----:B0-----:R-:W-:-:S04]  /*1610*/  FFMA.FTZ R55, R55, R12, R56 ;  /* 0x0000000c37377223 */ /* 0x001fc80000010038 */
[----:B------:R-:W-:-:S04]  /*1620*/  FFMA.FTZ R54, R54, R13, R55 ;  /* 0x0000000d36367223 */ /* 0x000fc80000010037 */
[----:B------:R-:W-:-:S04]  /*1630*/  FFMA.FTZ R51, R51, R14, R54 ;  /* 0x0000000e33337223 */ /* 0x000fc80000010036 */
[----:B------:R-:W-:Y:S02]  /*1640*/  FFMA.FTZ R50, R50, R15, R51 ;  /* 0x0000000f32327223 */ /* 0x000fe40000010033 */
[----:B------:R-:W0:Y:S02]  /*1650*/  LDS.128 R12, [R33+UR4+0xc0] ;  /* 0x0000c004210c7984 */ /* 0x000e240008000c00 */
[----:B------:R-:W-:-:S04]  /*1660*/  FFMA.FTZ R49, R49, R20, R50 ;  /* 0x0000001431317223 */ /* 0x000fc80000010032 */
[----:B------:R-:W-:Y:S01]  /*1670*/  FFMA.FTZ R48, R48, R21, R49 ;  /* 0x0000001530307223 */ /* 0x000fe20000010031 */
[----:B-----5:R-:W-:Y:S02]  /*1680*/  FSETP.NEU.FTZ.AND P0, PT, R31, RZ, PT ;  /* 0x000000ff1f00720b */ /* 0x020fe40003f1d000 */
[----:B------:R-:W-:Y:S01]  /*1690*/  LOP3.LUT P1, RZ, R2, 0x3, RZ, 0xc0, !PT ;  /* 0x0000000302ff7812 */ /* 0x000fe2000782c0ff */
[----:B--2---:R-:W-:-:S04]  /*16a0*/  FFMA.FTZ R43, R43, R22, R48 ;  /* 0x000000162b2b7223 */ /* 0x004fc80000010030 */
[----:B---3--:R-:W-:Y:S02]  /*16b0*/  FFMA.FTZ R26, R26, R23, R43 ;  /* 0x000000171a1a7223 */ /* 0x008fe4000001002b */
[----:B------:R-:W1:Y:S02]  /*16c0*/  LDS.128 R20, [R33+UR4+0xe0] ;  /* 0x0000e00421147984 */ /* 0x000e640008000c00 */
[----:B0-----:R-:W-:-:S04]  /*16d0*/  FFMA.FTZ R25, R25, R12, R26 ;  /* 0x0000000c19197223 */ /* 0x001fc8000001001a */
[----:B------:R-:W-:-:S04]  /*16e0*/  FFMA.FTZ R24, R24, R13, R25 ;  /* 0x0000000d18187223 */ /* 0x000fc80000010019 */
[----:B------:R-:W-:Y:S02]  /*16f0*/  FFMA.FTZ R13, R27, R14, R24 ;  /* 0x0000000e1b0d7223 */ /* 0x000fe40000010018 */
[----:B------:R-:W0:Y:S02]  /*1700*/  LDS.128 R24, [R33+UR4+0xf0] ;  /* 0x0000f00421187984 */ /* 0x000e240008000c00 */
[----:B------:R-:W-:-:S04]  /*1710*/  FFMA.FTZ R34, R34, R15, R13 ;  /* 0x0000000f22227223 */ /* 0x000fc8000001000d */
[----:B------:R-:W-:-:S04]  /*1720*/  FFMA.FTZ R35, R35, R16, R34 ;  /* 0x0000001023237223 */ /* 0x000fc80000010022 */
[----:B------:R-:W-:-:S04]  /*1730*/  FFMA.FTZ R36, R36, R17, R35 ;  /* 0x0000001124247223 */ /* 0x000fc80000010023 */
[----:B------:R-:W-:-:S04]  /*1740*/  FFMA.FTZ R37, R37, R18, R36 ;  /* 0x0000001225257223 */ /* 0x000fc80000010024 */
[----:B------:R-:W-:-:S04]  /*1750*/  FFMA.FTZ R40, R40, R19, R37 ;  /* 0x0000001328287223 */ /* 0x000fc80000010025 */
[----:B-1----:R-:W-:-:S04]  /*1760*/  FFMA.FTZ R39, R39, R20, R40 ;  /* 0x0000001427277223 */ /* 0x002fc80000010028 */
[----:B------:R-:W-:-:S04]  /*1770*/  FFMA.FTZ R38, R38, R21, R39 ;  /* 0x0000001526267223 */ /* 0x000fc80000010027 */
[----:B----4-:R-:W-:-:S04]  /*1780*/  FFMA.FTZ R41, R41, R22, R38 ;  /* 0x0000001629297223 */ /* 0x010fc80000010026 */
[----:B------:R-:W-:-:S04]  /*1790*/  FFMA.FTZ R46, R46, R23, R41 ;  /* 0x000000172e2e7223 */ /* 0x000fc80000010029 */
[----:B0-----:R-:W-:Y:S01]  /*17a0*/  FFMA.FTZ R47, R47, R24, R46 ;  /* 0x000000182f2f7223 */ /* 0x001fe2000001002e */
[----:B------:R-:W-:-:S03]  /*17b0*/  UMOV UR4, 0xffffffff ;  /* 0xffffffff00047882 */ /* 0x000fc60000000000 */
[----:B------:R-:W-:-:S04]  /*17c0*/  FFMA.FTZ R44, R44, R25, R47 ;  /* 0x000000192c2c7223 */ /* 0x000fc8000001002f */
[----:B------:R-:W-:-:S04]  /*17d0*/  FFMA.FTZ R45, R45, R26, R44 ;  /* 0x0000001a2d2d7223 */ /* 0x000fc8000001002c */
[----:B------:R-:W-:Y:S01]  /*17e0*/  FFMA.FTZ R27, R42, R27, R45 ;  /* 0x0000001b2a1b7223 */ /* 0x000fe2000001002d */
[----:B------:R-:W-:Y:S06]  /*17f0*/  BRA.DIV UR4, `(.L_x_25138) ;  /* 0x0000003e04e87947 */ /* 0x000fec000b800000 */
[----:B------:R-:W0:Y:S02]  /*1800*/  SHFL.BFLY PT, R12, R27, 0x2, 0x1f ;  /* 0x0c401f001b0c7f89 */ /* 0x000e2400000e0000 */
[----:B0-----:R-:W-:-:S05]  /*1810*/  FADD.FTZ R12, R27, R12 ;  /* 0x0000000c1b0c7221 */ /* 0x001fca0000010000 */
[----:B------:R0:W1:Y:S02]  /*1820*/  SHFL.BFLY PT, R13, R12, 0x1, 0x1f ;  /* 0x0c201f000c0d7f89 */ /* 0x00006400000e0000 */
.L_x_25177:
        /* <DEDUP_REMOVED lines=11> */
[----:B0-----:R-:W-:-:S07]  /*18e0*/  @!P0 FMNMX.FTZ R11, R11, R14, !PT ;  /* 0x0000000e0b0b8209 */ /* 0x001fce0007810000 */
.L_x_25137:
[----:B0---4-:R-:W-:Y:S05]  /*18f0*/  BSYNC B1 ;  /* 0x0000000000017941 */ /* 0x011fea0003800000 */
.L_x_25135:
[----:B------:R-:W-:Y:S01]  /*1900*/  IADD3 R32, PT, PT, R32, 0x4, RZ ;  /* 0x0000000420207810 */ /* 0x000fe20007ffe0ff */
[----:B-1----:R-:W-:Y:S01]  /*1910*/  VIADD R10, R10, 0x80 ;  /* 0x000000800a0a7836 */ /* 0x002fe20000000000 */
[----:B------:R-:W-:Y:S01]  /*1920*/  IADD3 R4, P1, PT, R4, 0x10, RZ ;  /* 0x0000001004047810 */ /* 0x000fe20007f3e0ff */
[----:B------:R-:W-:Y:S01]  /*1930*/  VIADD R7, R7, 0x20 ;  /* 0x0000002007077836 */ /* 0x000fe20000000000 */
[----:B------:R-:W-:Y:S02]  /*1940*/  ISETP.GE.AND P0, PT, R32, R3, PT ;  /* 0x000000032000720c */ /* 0x000fe40003f06270 */
[----:B------:R-:W-:Y:S01]  /*1950*/  IADD3 R9, PT, PT, R9, 0x20, RZ ;  /* 0x0000002009097810 */ /* 0x000fe20007ffe0ff */
[----:B------:R-:W-:Y:S01]  /*1960*/  IMAD.X R5, RZ, RZ, R5, P1 ;  /* 0x000000ffff057224 */ /* 0x000fe200008e0605 */
[----:B------:R-:W-:-:S09]  /*1970*/  IADD3 R6, PT, PT, R6, 0x20, RZ ;  /* 0x0000002006067810 */ /* 0x000fd20007ffe0ff */
[----:B------:R-:W-:Y:S05]  /*1980*/  @!P0 BRA `(.L_x_25139) ;  /* 0xfffffff000408947 */ /* 0x000fea000383ffff */
.L_x_25134:
[----:B0---4-:R-:W-:Y:S05]  /*1990*/  BSYNC B0 ;  /* 0x0000000000007941 */ /* 0x011fea0003800000 */
.L_x_25133:
[----:B------:R-:W-:-:S03]  /*19a0*/  UMOV UR4, 0xffffffff ;  /* 0xffffffff00047882 */ /* 0x000fc60000000000 */
[----:B------:R-:W-:Y:S05]  /*19b0*/  BRA.DIV UR4, `(.L_x_25140) ;  /* 0x0000003e04c07947 */ /* 0x000fea000b800000 */
[----:B------:R-:W0:Y:S02]  /*19c0*/  SHFL.BFLY PT, R4, R11, 0x10, 0x1f ;  /* 0x0e001f000b047f89 */ /* 0x000e2400000e0000 */
[----:B0-----:R-:W-:-:S05]  /*19d0*/  FMNMX.FTZ R4, R4, R11, !PT ;  /* 0x0000000b04047209 */ /* 0x001fca0007810000 */
[----:B------:R-:W0:Y:S02]  /*19e0*/  SHFL.BFLY PT, R5, R4, 0x8, 0x1f ;  /* 0x0d001f0004057f89 */ /* 0x000e2400000e0000 */
[----:B0-----:R-:W-:-:S05]  /*19f0*/  FMNMX.FTZ R6, R4, R5, !PT ;  /* 0x0000000504067209 */ /* 0x001fca0007810000 */
[----:B------:R0:W1:Y:S02]  /*1a00*/  SHFL.BFLY PT, R9, R6, 0x4, 0x1f ;  /* 0x0c801f0006097f89 */ /* 0x00006400000e0000 */
.L_x_25182:
        /* <DEDUP_REMOVED lines=46> */
.L_x_25145:
        /* <DEDUP_REMOVED lines=11> */
.L_x_25144:
[----:B------:R-:W-:Y:S05]  /*1da0*/  BSYNC.RECONVERGENT B1 ;  /* 0x0000000000017941 */ /* 0x000fea0003800200 */
.L_x_25143:
        /* <DEDUP_REMOVED lines=12> */
.L_x_25148:
        /* <DEDUP_REMOVED lines=100> */
.L_x_25147:
[----:B------:R-:W-:Y:S05]  /*24b0*/  BSYNC.RECONVERGENT B1 ;  /* 0x0000000000017941 */ /* 0x000fea0003800200 */
.L_x_25146:
        /* <DEDUP_REMOVED lines=55> */
.L_x_25150:
[----:B------:R-:W-:Y:S05]  /*2830*/  BSYNC.RECONVERGENT B1 ;  /* 0x0000000000017941 */ /* 0x000fea0003800200 */
.L_x_25149:
        /* <DEDUP_REMOVED lines=26> */
.L_x_25142:
[----:B------:R-:W-:Y:S05]  /*29e0*/  BSYNC.RECONVERGENT B0 ;  /* 0x0000000000007941 */ /* 0x000fea0003800200 */
.L_x_25141:
        /* <DEDUP_REMOVED lines=40> */
.L_x_25155:
[----:B------:R-:W0:Y:S01]  /*2c70*/  LDS R9, [R12] ;  /* 0x000000000c097984 */ /* 0x000e220000000800 */
[----:B------:R-:W-:-:S04]  /*2c80*/  IADD3 R13, PT, PT, R13, 0x1, RZ ;  /* 0x000000010d0d7810 */ /* 0x000fc80007ffe0ff */
[----:B------:R-:W-:Y:S01]  /*2c90*/  ISETP.NE.AND P0, PT, R13, RZ, PT ;  /* 0x000000ff0d00720c */ /* 0x000fe20003f05270 */
[----:B0-----:R-:W-:-:S05]  /*2ca0*/  FMUL.FTZ R9, R9, R6 ;  /* 0x0000000609097220 */ /* 0x001fca0000410000 */
[----:B------:R0:W-:Y:S02]  /*2cb0*/  STS [R12], R9 ;  /* 0x000000090c007388 */ /* 0x0001e40000000800 */
[----:B0-----:R-:W-:-:S05]  /*2cc0*/  IADD3 R12, PT, PT, R12, 0x200, RZ ;  /* 0x000002000c0c7810 */ /* 0x001fca0007ffe0ff */
[----:B------:R-:W-:Y:S05]  /*2cd0*/  @P0 BRA `(.L_x_25155) ;  /* 0xfffffffc00e40947 */ /* 0x000fea000383ffff */
.L_x_25154:
[----:B------:R-:W-:Y:S05]  /*2ce0*/  BSYNC.RECONVERGENT B1 ;  /* 0x0000000000017941 */ /* 0x000fea0003800200 */
.L_x_25153:
        /* <DEDUP_REMOVED lines=12> */
.L_x_25158:
        /* <DEDUP_REMOVED lines=52> */
.L_x_25157:
[----:B------:R-:W-:Y:S05]  /*30f0*/  BSYNC.RECONVERGENT B1 ;  /* 0x0000000000017941 */ /* 0x000fea0003800200 */
.L_x_25156:
        /* <DEDUP_REMOVED lines=31> */
.L_x_25160:
[----:B------:R-:W-:Y:S05]  /*32f0*/  BSYNC.RECONVERGENT B1 ;  /* 0x0000000000017941 */ /* 0x000fea0003800200 */
.L_x_25159:
        /* <DEDUP_REMOVED lines=14> */
.L_x_25152:
[----:B------:R-:W-:Y:S05]  /*33e0*/  BSYNC.RECONVERGENT B0 ;  /* 0x0000000000007941 */ /* 0x000fea0003800200 */
.L_x_25151:
        /* <DEDUP_REMOVED lines=16> */
[----:B-1----:R-:W1:Y:S01]  /*34f0*/  I2F.RP R12, R0 ;  /* 0x00000000000c7306 */ /* 0x002e620000209400 */
[----:B------:R-:W2:Y:S01]  /*3500*/  LDC R9, c[0x0][0x3b8] ;  /* 0x0000ee00ff097b82 */ /* 0x000ea20000000800 */
[----:B------:R-:W3:Y:S01]  /*3510*/  LDCU UR10, c[0x0][0x3d0] ;  /* 0x00007a00ff0a77ac */ /* 0x000ee20008000800 */
[----:B------:R-:W-:Y:S01]  /*3520*/  SHF.L.U32 R14, R2, 0x4, RZ ;  /* 0x00000004020e7819 */ /* 0x000fe200000006ff */
[----:B------:R-:W-:Y:S01]  /*3530*/  IMAD.IADD R33, R4, 0x1, -R3 ;  /* 0x0000000104217824 */ /* 0x000fe200078e0a03 */
[----:B0-----:R-:W-:Y:S01]  /*3540*/  SHF.R.U32.HI R6, RZ, 0x3, R2 ;  /* 0x00000003ff067819 */ /* 0x001fe20000011602 */
[----:B------:R-:W0:Y:S01]  /*3550*/  LDCU.64 UR12, c[0x0][0x3a8] ;  /* 0x00007500ff0c77ac */ /* 0x000e220008000a00 */
[----:B------:R-:W-:Y:S02]  /*3560*/  IADD3 R10, PT, PT, R7, 0x420, RZ ;  /* 0x00000420070a7810 */ /* 0x000fe40007ffe0ff */
[----:B------:R-:W-:Y:S01]  /*3570*/  LOP3.LUT R6, R6, 0x7c, RZ, 0xc0, !PT ;  /* 0x0000007c06067812 */ /* 0x000fe200078ec0ff */
[----:B------:R-:W4:Y:S01]  /*3580*/  LDCU UR6, c[0x0][0x3ec] ;  /* 0x00007d80ff0677ac */ /* 0x000f220008000800 */
[----:B------:R-:W-:-:S02]  /*3590*/  MOV R7, RZ ;  /* 0x000000ff00077202 */ /* 0x000fc40000000f00 */
[----:B------:R-:W-:Y:S01]  /*35a0*/  LEA R10, R5, R10, 0x18 ;  /* 0x0000000a050a7211 */ /* 0x000fe200078ec0ff */
[----:B-1----:R-:W1:Y:S01]  /*35b0*/  MUFU.RCP R12, R12 ;  /* 0x0000000c000c7308 */ /* 0x002e620000001000 */
[----:B-----5:R-:W-:Y:S02]  /*35c0*/  SHF.L.U32 R31, R2, 0x2, RZ ;  /* 0x00000002021f7819 */ /* 0x020fe400000006ff */
[----:B------:R-:W-:Y:S01]  /*35d0*/  LEA R32, R4, 0x1, 0x3 ;  /* 0x0000000104207811 */ /* 0x000fe200078e18ff */
[----:B---3--:R-:W-:Y:S01]  /*35e0*/  IMAD R54, R8, UR10, RZ ;  /* 0x0000000a08367c24 */ /* 0x008fe2000f8e02ff */
[----:B------:R-:W-:Y:S02]  /*35f0*/  LOP3.LUT R34, R31, 0x7c, RZ, 0xc0, !PT ;  /* 0x0000007c1f227812 */ /* 0x000fe400078ec0ff */
[----:B------:R-:W-:Y:S01]  /*3600*/  IADD3 R29, PT, PT, R4, 0x1, RZ ;  /* 0x00000001041d7810 */ /* 0x000fe20007ffe0ff */
[----:B--2---:R-:W-:Y:S01]  /*3610*/  IMAD R13, R9, UR7, RZ ;  /* 0x00000007090d7c24 */ /* 0x004fe2000f8e02ff */
[----:B------:R-:W-:-:S02]  /*3620*/  LOP3.LUT R9, R14, 0x10, RZ, 0xe2, !PT ;  /* 0x000000100e097812 */ /* 0x000fc400078ee2ff */
[----:B------:R-:W-:Y:S01]  /*3630*/  MOV R50, RZ ;  /* 0x000000ff00327202 */ /* 0x000fe20000000f00 */
[----:B------:R-:W-:Y:S01]  /*3640*/  IMAD.WIDE R6, R13, 0x4, R6 ;  /* 0x000000040d067825 */ /* 0x000fe200078e0206 */
[----:B------:R-:W-:Y:S02]  /*3650*/  LEA R9, R4, R9, 0x5 ;  /* 0x0000000904097211 */ /* 0x000fe400078e28ff */
[----:B------:R-:W-:Y:S01]  /*3660*/  LOP3.LUT R31, R32, 0x4, R31, 0xf8, !PT ;  /* 0x00000004201f7812 */ /* 0x000fe200078ef81f */
[----:B-1----:R-:W-:Y:S01]  /*3670*/  VIADD R11, R12, 0xffffffe ;  /* 0x0ffffffe0c0b7836 */ /* 0x002fe20000000000 */
[----:B0-----:R-:W-:Y:S01]  /*3680*/  IADD3 R6, P0, PT, R6, UR12, RZ ;  /* 0x0000000c06067c10 */ /* 0x001fe2000ff1e0ff */
[----:B------:R-:W-:Y:S01]  /*3690*/  IMAD.IADD R30, R10, 0x1, R9 ;  /* 0x000000010a1e7824 */ /* 0x000fe200078e0209 */
[----:B------:R-:W-:Y:S01]  /*36a0*/  MOV R10, RZ ;  /* 0x000000ff000a7202 */ /* 0x000fe20000000f00 */
[----:B----4-:R-:W-:Y:S01]  /*36b0*/  VIADD R28, R28, -UR6 ;  /* 0x800000061c1c7c36 */ /* 0x010fe20008000000 */
[----:B------:R-:W-:Y:S01]  /*36c0*/  IADD3.X R7, PT, PT, R7, UR13, RZ, P0, !PT ;  /* 0x0000000d07077c10 */ /* 0x000fe200087fe4ff */
[----:B------:R-:W0:Y:S01]  /*36d0*/  F2I.FTZ.U32.TRUNC.NTZ R11, R11 ;  /* 0x0000000b000b7305 */ /* 0x000e22000021f000 */
[----:B------:R-:W-:Y:S01]  /*36e0*/  SHF.R.S32.HI R55, RZ, 0x1f, R54 ;  /* 0x0000001fff377819 */ /* 0x000fe20000011436 */
[----:B0-----:R-:W-:-:S04]  /*36f0*/  IMAD.MOV R15, RZ, RZ, -R11 ;  /* 0x000000ffff0f7224 */ /* 0x001fc800078e0a0b */
[----:B------:R-:W-:-:S04]  /*3700*/  IMAD R5, R15, R0, RZ ;  /* 0x000000000f057224 */ /* 0x000fc800078e02ff */
[----:B------:R-:W-:-:S07]  /*3710*/  IMAD.HI.U32 R5, R11, R5, R10 ;  /* 0x000000050b057227 */ /* 0x000fce00078e000a */
.L_x_25165:
        /* <DEDUP_REMOVED lines=36> */
[----:B------:R-:W-:-:S05]  /*3960*/  IADD3 R8, PT, PT, -R8, RZ, RZ ;  /* 0x000000ff08087210 */ /* 0x000fca0007ffe1ff */
[----:B------:R-:W-:Y:S01]  /*3970*/  IMAD R9, R10, R8, R9 ;  /* 0x000000080a097224 */ /* 0x000fe200078e0209 */
[C---:B------:R-:W-:Y:S01]  /*3980*/  IADD3 R8, PT, PT, R29.reuse, 0x3, RZ ;  /* 0x000000031d087810 */ /* 0x040fe20007ffe0ff */
[----:B------:R-:W-:-:S03]  /*3990*/  VIADD R29, R29, 0x4 ;  /* 0x000000041d1d7836 */ /* 0x000fc60000000000 */
        /* <DEDUP_REMOVED lines=15> */
[----:B------:R-:W-:Y:S02]  /*3a90*/  LEA.HI.X R57, R8, UR5, R9, 0x2, P1 ;  /* 0x0000000508397c11 */ /* 0x000fe400088f1409 */
[----:B------:R-:W0:Y:S04]  /*3aa0*/  LDS.128 R8, [R30] ;  /* 0x000000001e087984 */ /* 0x000e280000000c00 */
[----:B------:R-:W2:Y:S04]  /*3ab0*/  LDG.E.128.CONSTANT R20, desc[UR8][R56.64] ;  /* 0x0000000838147981 */ /* 0x000ea8000c1e9d00 */
[----:B------:R-:W3:Y:S01]  /*3ac0*/  LDG.E.128.CONSTANT R16, desc[UR8][R56.64+0x200] ;  /* 0x0002000838107981 */ /* 0x000ee2000c1e9d00 */
[----:B------:R-:W-:Y:S01]  /*3ad0*/  ISETP.NE.AND P1, PT, R33, -0x1, PT ;  /* 0xffffffff2100780c */ /* 0x000fe20003f25270 */
[----:B------:R-:W-:-:S12]  /*3ae0*/  VIADD R24, R31, 0xffffffff ;  /* 0xffffffff1f187836 */ /* 0x000fd80000000000 */
[CC--:B------:R-:W-:Y:S02]  /*3af0*/  @!P1 ISETP.GE.AND P3, PT, R31.reuse, R53.reuse, PT ;  /* 0x000000351f00920c */ /* 0x0c0fe40003f66270 */
[CC--:B------:R-:W-:Y:S02]  /*3b00*/  @!P1 ISETP.GE.AND P2, PT, R24.reuse, R53.reuse, PT ;  /* 0x000000351800920c */ /* 0x0c0fe40003f46270 */
[C---:B------:R-:W-:Y:S02]  /*3b10*/  @!P1 IADD3 R12, PT, PT, R31.reuse, 0x1, RZ ;  /* 0x000000011f0c9810 */ /* 0x040fe40007ffe0ff */
[-C--:B------:R-:W-:Y:S02]  /*3b20*/  @!P1 ISETP.GE.AND P5, PT, R31, R53.reuse, PT ;  /* 0x000000351f00920c */ /* 0x080fe40003fa6270 */
[----:B------:R-:W-:Y:S02]  /*3b30*/  @!P1 ISETP.GE.AND P4, PT, R24, R53, PT ;  /* 0x000000351800920c */ /* 0x000fe40003f86270 */
[----:B--2---:R-:W-:-:S02]  /*3b40*/  @!P1 FSEL R21, R21, RZ, !P3 ;  /* 0x000000ff15159208 */ /* 0x004fc40005800000 */
[----:B------:R-:W-:Y:S02]  /*3b50*/  @!P1 FSEL R20, R20, RZ, !P2 ;  /* 0x000000ff14149208 */ /* 0x000fe40005000000 */
[C---:B------:R-:W-:Y:S01]  /*3b60*/  @!P1 ISETP.GE.AND P2, PT, R12.reuse, R53, PT ;  /* 0x000000350c00920c */ /* 0x040fe20003f46270 */
[----:B0-----:R-:W-:Y:S01]  /*3b70*/  FMUL.FTZ R21, R9, R21 ;  /* 0x0000001509157220 */ /* 0x001fe20000410000 */
[----:B------:R-:W-:Y:S02]  /*3b80*/  @!P1 ISETP.GE.AND P3, PT, R12, R53, PT ;  /* 0x000000350c00920c */ /* 0x000fe40003f66270 */
[----:B------:R-:W-:Y:S01]  /*3b90*/  @!P1 IADD3 R12, PT, PT, R31, 0x2, RZ ;  /* 0x000000021f0c9810 */ /* 0x000fe20007ffe0ff */
[----:B------:R-:W-:Y:S01]  /*3ba0*/  FFMA.FTZ R21, R8, R20, R21 ;  /* 0x0000001408157223 */ /* 0x000fe20000010015 */
[----:B------:R-:W-:Y:S02]  /*3bb0*/  @!P1 FSEL R22, R22, RZ, !P2 ;  /* 0x000000ff16169208 */ /* 0x000fe40005000000 */
[----:B---3--:R-:W-:-:S02]  /*3bc0*/  @!P1 FSEL R17, R17, RZ, !P5 ;  /* 0x000000ff11119208 */ /* 0x008fc40006800000 */
[----:B------:R-:W-:Y:S01]  /*3bd0*/  @!P1 ISETP.GE.AND P2, PT, R12, R53, PT ;  /* 0x000000350c00920c */ /* 0x000fe20003f46270 */
[----:B------:R-:W-:Y:S01]  /*3be0*/  FFMA.FTZ R22, R10, R22, R21 ;  /* 0x000000160a167223 */ /* 0x000fe20000010015 */
[----:B------:R-:W2:Y:S01]  /*3bf0*/  LDG.E.128.CONSTANT R12, desc[UR8][R56.64+0x400] ;  /* 0x00040008380c7981 */ /* 0x000ea2000c1e9d00 */
[----:B------:R-:W-:Y:S01]  /*3c00*/  @!P1 FSEL R16, R16, RZ, !P4 ;  /* 0x000000ff10109208 */ /* 0x000fe20006000000 */
[----:B------:R-:W-:Y:S01]  /*3c10*/  FMUL.FTZ R17, R9, R17 ;  /* 0x0000001109117220 */ /* 0x000fe20000410000 */
[----:B------:R-:W-:Y:S02]  /*3c20*/  @!P1 FSEL R18, R18, RZ, !P3 ;  /* 0x000000ff12129208 */ /* 0x000fe40005800000 */
[----:B------:R-:W-:Y:S01]  /*3c30*/  @!P1 FSEL R23, R23, RZ, !P2 ;  /* 0x000000ff17179208 */ /* 0x000fe20005000000 */
[----:B------:R-:W-:-:S04]  /*3c40*/  FFMA.FTZ R17, R8, R16, R17 ;  /* 0x0000001008117223 */ /* 0x000fc80000010011 */
        /* <DEDUP_REMOVED lines=19> */
[----:B------:R-:W-:-:S03]  /*3d80*/  @!P1 ISETP.GE.AND P2, PT, R24, R53, PT ;  /* 0x000000351800920c */ /* 0x000fc60003f46270 */
[----:B------:R-:W-:Y:S01]  /*3d90*/  FFMA.FTZ R13, R8, R12, R13 ;  /* 0x0000000c080d7223 */ /* 0x000fe2000001000d */
[C---:B------:R-:W-:Y:S01]  /*3da0*/  @!P1 VIADD R12, R31.reuse, 0x1 ;  /* 0x000000011f0c9836 */ /* 0x040fe20000000000 */
[----:B------:R-:W-:Y:S02]  /*3db0*/  @!P1 FSEL R14, R14, RZ, !P4 ;  /* 0x000000ff0e0e9208 */ /* 0x000fe40006000000 */
[----:B---3--:R-:W-:Y:S02]  /*3dc0*/  @!P1 FSEL R20, R20, RZ, !P2 ;  /* 0x000000ff14149208 */ /* 0x008fe40005000000 */
[-C--:B------:R-:W-:Y:S02]  /*3dd0*/  @!P1 ISETP.GE.AND P3, PT, R31, R53.reuse, PT ;  /* 0x000000351f00920c */ /* 0x080fe40003f66270 */
[----:B------:R-:W-:Y:S01]  /*3de0*/  @!P1 ISETP.GE.AND P2, PT, R12, R53, PT ;  /* 0x000000350c00920c */ /* 0x000fe20003f46270 */
[----:B------:R-:W-:Y:S01]  /*3df0*/  FFMA.FTZ R14, R10, R14, R13 ;  /* 0x0000000e0a0e7223 */ /* 0x000fe2000001000d */
[----:B------:R-:W-:-:S02]  /*3e00*/  @!P1 FSEL R15, R15, RZ, !P5 ;  /* 0x000000ff0f0f9208 */ /* 0x000fc40006800000 */
[----:B------:R-:W-:Y:S02]  /*3e10*/  @!P1 IADD3 R12, PT, PT, R31, 0x2, RZ ;  /* 0x000000021f0c9810 */ /* 0x000fe40007ffe0ff */
[----:B------:R-:W-:Y:S01]  /*3e20*/  @!P1 FSEL R21, R21, RZ, !P3 ;  /* 0x000000ff15159208 */ /* 0x000fe20005800000 */
[----:B------:R-:W-:Y:S01]  /*3e30*/  FFMA.FTZ R15, R11, R15, R14 ;  /* 0x0000000f0b0f7223 */ /* 0x000fe2000001000e */
[----:B------:R-:W-:Y:S02]  /*3e40*/  @!P1 ISETP.GE.AND P3, PT, R12, R53, PT ;  /* 0x000000350c00920c */ /* 0x000fe40003f66270 */
[----:B------:R-:W-:Y:S01]  /*3e50*/  @!P1 IADD3 R12, PT, PT, R31, 0x1, RZ ;  /* 0x000000011f0c9810 */ /* 0x000fe20007ffe0ff */
[----:B------:R-:W-:-:S03]  /*3e60*/  FADD.FTZ R48, R48, R15 ;  /* 0x0000000f30307221 */ /* 0x000fc60000010000 */
[----:B------:R-:W-:Y:S02]  /*3e70*/  @!P1 ISETP.GE.AND P4, PT, R12, R53, PT ;  /* 0x000000350c00920c */ /* 0x000fe40003f86270 */
[----:B------:R-:W2:Y:S01]  /*3e80*/  LDG.E.128.CONSTANT R12, desc[UR8][R56.64+0xa00] ;  /* 0x000a0008380c7981 */ /* 0x000ea2000c1e9d00 */
[----:B------:R-:W-:Y:S01]  /*3e90*/  @!P1 FSEL R23, R23, RZ, !P3 ;  /* 0x000000ff17179208 */ /* 0x000fe20005800000 */
[----:B------:R-:W-:Y:S01]  /*3ea0*/  FMUL.FTZ R21, R9, R21 ;  /* 0x0000001509157220 */ /* 0x000fe20000410000 */
[-C--:B------:R-:W-:Y:S02]  /*3eb0*/  @!P1 ISETP.GE.AND P3, PT, R31, R53.reuse, PT ;  /* 0x000000351f00920c */ /* 0x080fe40003f66270 */
[----:B------:R-:W-:Y:S01]  /*3ec0*/  @!P1 FSEL R22, R22, RZ, !P2 ;  /* 0x000000ff16169208 */ /* 0x000fe20005000000 */
[----:B------:R-:W-:Y:S01]  /*3ed0*/  FFMA.FTZ R21, R8, R20, R21 ;  /* 0x0000001408157223 */ /* 0x000fe20000010015 */
[----:B------:R-:W-:Y:S02]  /*3ee0*/  @!P1 ISETP.GE.AND P2, PT, R24, R53, PT ;  /* 0x000000351800920c */ /* 0x000fe40003f46270 */
[----:B----4-:R-:W-:Y:S01]  /*3ef0*/  @!P1 FSEL R17, R17, RZ, !P3 ;  /* 0x000000ff11119208 */ /* 0x010fe20005800000 */
[----:B------:R-:W-:Y:S01]  /*3f00*/  FFMA.FTZ R22, R10, R22, R21 ;  /* 0x000000160a167223 */ /* 0x000fe20000010015 */
[----:B------:R-:W-:-:S03]  /*3f10*/  @!P1 FSEL R16, R16, RZ, !P2 ;  /* 0x000000ff10109208 */ /* 0x000fc60005000000 */
[----:B------:R-:W-:Y:S01]  /*3f20*/  FMUL.FTZ R17, R9, R17 ;  /* 0x0000001109117220 */ /* 0x000fe20000410000 */
[----:B------:R-:W-:Y:S01]  /*3f30*/  FFMA.FTZ R22, R11, R23, R22 ;  /* 0x000000170b167223 */ /* 0x000fe20000010016 */
[----:B------:R-:W-:Y:S02]  /*3f40*/  @!P1 FSEL R18, R18, RZ, !P4 ;  /* 0x000000ff12129208 */ /* 0x000fe40006000000 */
[----:B------:R-:W-:Y:S01]  /*3f50*/  FFMA.FTZ R17, R8, R16, R17 ;  /* 0x0000001008117223 */ /* 0x000fe20000010011 */
[C---:B------:R-:W-:Y:S01]  /*3f60*/  @!P1 VIADD R16, R31.reuse, 0x2 ;  /* 0x000000021f109836 */ /* 0x040fe20000000000 */
[-C--:B------:R-:W-:Y:S01]  /*3f70*/  @!P1 ISETP.GE.AND P4, PT, R31, R53.reuse, PT ;  /* 0x000000351f00920c */ /* 0x080fe20003f86270 */
[----:B------:R-:W-:Y:S01]  /*3f80*/  FADD.FTZ R47, R47, R22 ;  /* 0x000000162f2f7221 */ /* 0x000fe20000010000 */
[-C--:B------:R-:W-:Y:S01]  /*3f90*/  @!P1 ISETP.GE.AND P3, PT, R24, R53.reuse, PT ;  /* 0x000000351800920c */ /* 0x080fe20003f66270 */
[----:B------:R-:W3:Y:S01]  /*3fa0*/  LDG.E.128.CONSTANT R20, desc[UR8][R56.64+0xc00] ;  /* 0x000c000838147981 */ /* 0x000ee2000c1e9d00 */
[----:B------:R-:W-:-:S02]  /*3fb0*/  @!P1 ISETP.GE.AND P2, PT, R16, R53, PT ;  /* 0x000000351000920c */ /* 0x000fc40003f46270 */
[----:B------:R-:W-:Y:S01]  /*3fc0*/  @!P1 IADD3 R16, PT, PT, R31, 0x1, RZ ;  /* 0x000000011f109810 */ /* 0x000fe20007ffe0ff */
[----:B------:R-:W-:Y:S01]  /*3fd0*/  FFMA.FTZ R18, R10, R18, R17 ;  /* 0x000000120a127223 */ /* 0x000fe20000010011 */
[----:B------:R-:W-:Y:S02]  /*3fe0*/  @!P1 FSEL R19, R19, RZ, !P2 ;  /* 0x000000ff13139208 */ /* 0x000fe40005000000 */
[----:B--2---:R-:W-:Y:S02]  /*3ff0*/  @!P1 FSEL R13, R13, RZ, !P4 ;  /* 0x000000ff0d0d9208 */ /* 0x004fe40006000000 */
[----:B------:R-:W-:Y:S02]  /*4000*/  @!P1 FSEL R12, R12, RZ, !P3 ;  /* 0x000000ff0c0c9208 */ /* 0x000fe40005800000 */
[----:B------:R-:W-:Y:S01]  /*4010*/  @!P1 ISETP.GE.AND P4, PT, R16, R53, PT ;  /* 0x000000351000920c */ /* 0x000fe20003f86270 */
[----:B------:R-:W-:-:S03]  /*4020*/  FMUL.FTZ R17, R9, R13 ;  /* 0x0000000d09117220 */ /* 0x000fc60000410000 */
[----:B------:R-:W-:Y:S01]  /*4030*/  @!P1 FSEL R14, R14, RZ, !P4 ;  /* 0x000000ff0e0e9208 */ /* 0x000fe20006000000 */
[----:B------:R-:W-:Y:S01]  /*4040*/  FFMA.FTZ R17, R8, R12, R17 ;  /* 0x0000000c08117223 */ /* 0x000fe20000010011 */
[----:B------:R-:W-:-:S03]  /*4050*/  FFMA.FTZ R13, R11, R19, R18 ;  /* 0x000000130b0d7223 */ /* 0x000fc60000010012 */
[----:B------:R-:W-:Y:S02]  /*4060*/  FFMA.FTZ R12, R10, R14, R17 ;  /* 0x0000000e0a0c7223 */ /* 0x000fe40000010011 */
[----:B------:R-:W2:Y:S01]  /*4070*/  LDG.E.128.CONSTANT R16, desc[UR8][R56.64+0xe00] ;  /* 0x000e000838107981 */ /* 0x000ea2000c1e9d00 */
[----:B------:R-:W-:-:S04]  /*4080*/  @!P1 IADD3 R14, PT, PT, R31, 0x2, RZ ;  /* 0x000000021f0e9810 */ /* 0x000fc80007ffe0ff */
[-C--:B------:R-:W-:Y:S01]  /*4090*/  @!P1 ISETP.GE.AND P2, PT, R14, R53.reuse, PT ;  /* 0x000000350e00920c */ /* 0x080fe20003f46270 */
[C---:B------:R-:W-:Y:S01]  /*40a0*/  @!P1 VIADD R14, R31.reuse, 0x1 ;  /* 0x000000011f0e9836 */ /* 0x040fe20000000000 */
[-C--:B------:R-:W-:Y:S02]  /*40b0*/  @!P1 ISETP.GE.AND P3, PT, R31, R53.reuse, PT ;  /* 0x000000351f00920c */ /* 0x080fe40003f66270 */
[----:B------:R-:W-:Y:S02]  /*40c0*/  @!P1 FSEL R15, R15, RZ, !P2 ;  /* 0x000000ff0f0f9208 */ /* 0x000fe40005000000 */
[-C--:B------:R-:W-:Y:S02]  /*40d0*/  @!P1 ISETP.GE.AND P4, PT, R14, R53.reuse, PT ;  /* 0x000000350e00920c */ /* 0x080fe40003f86270 */
[----:B------:R-:W-:Y:S01]  /*40e0*/  @!P1 ISETP.GE.AND P2, PT, R24, R53, PT ;  /* 0x000000351800920c */ /* 0x000fe20003f46270 */
[----:B------:R-:W-:Y:S01]  /*40f0*/  FFMA.FTZ R12, R11, R15, R12 ;  /* 0x0000000f0b0c7223 */ /* 0x000fe2000001000c */
[----:B---3--:R-:W-:-:S02]  /*4100*/  @!P1 FSEL R21, R21, RZ, !P3 ;  /* 0x000000ff15159208 */ /* 0x008fc40005800000 */
[----:B------:R-:W-:Y:S01]  /*4110*/  @!P1 IADD3 R14, PT, PT, R31, 0x2, RZ ;  /* 0x000000021f0e9810 */ /* 0x000fe20007ffe0ff */
[----:B------:R-:W-:Y:S01]  /*4120*/  FADD.FTZ R45, R45, R12 ;  /* 0x0000000c2d2d7221 */ /* 0x000fe20000010000 */
[----:B------:R-:W-:Y:S01]  /*4130*/  @!P1 FSEL R20, R20, RZ, !P2 ;  /* 0x000000ff14149208 */ /* 0x000fe20005000000 */
[----:B------:R-:W-:Y:S01]  /*4140*/  FMUL.FTZ R21, R9, R21 ;  /* 0x0000001509157220 */ /* 0x000fe20000410000 */
[----:B------:R-:W-:Y:S02]  /*4150*/  @!P1 ISETP.GE.AND P5, PT, R14, R53, PT ;  /* 0x000000350e00920c */ /* 0x000fe40003fa6270 */
[----:B------:R-:W-:Y:S01]  /*4160*/  @!P1 IADD3 R12, PT, PT, R31, 0x1, RZ ;  /* 0x000000011f0c9810 */ /* 0x000fe20007ffe0ff */
[----:B------:R-:W-:Y:S01]  /*4170*/  FFMA.FTZ R21, R8, R20, R21 ;  /* 0x0000001408157223 */ /* 0x000fe20000010015 */
[----:B------:R-:W-:Y:S02]  /*4180*/  @!P1 FSEL R22, R22, RZ, !P4 ;  /* 0x000000ff16169208 */ /* 0x000fe40006000000 */
[----:B------:R-:W-:-:S02]  /*4190*/  @!P1 FSEL R23, R23, RZ, !P5 ;  /* 0x000000ff17179208 */ /* 0x000fc40006800000 */
[-C--:B------:R-:W-:Y:S01]  /*41a0*/  @!P1 ISETP.GE.AND P5, PT, R12, R53.reuse, PT ;  /* 0x000000350c00920c */ /* 0x080fe20003fa6270 */
[----:B------:R-:W-:Y:S01]  /*41b0*/  @!P1 VIADD R12, R31, 0x2 ;  /* 0x000000021f0c9836 */ /* 0x000fe20000000000 */
[----:B------:R-:W-:Y:S01]  /*41c0*/  @!P1 ISETP.GE.AND P2, PT, R24, R53, PT ;  /* 0x000000351800920c */ /* 0x000fe20003f46270 */
[----:B------:R-:W-:-:S04]  /*41d0*/  FFMA.FTZ R22, R10, R22, R21 ;  /* 0x000000160a167223 */ /* 0x000fc80000010015 */
[----:B------:R-:W-:Y:S01]  /*41e0*/  FFMA.FTZ R23, R11, R23, R22 ;  /* 0x000000170b177223 */ /* 0x000fe20000010016 */
[----:B------:R-:W-:-:S03]  /*41f0*/  @!P1 ISETP.GE.AND P3, PT, R31, R53, PT ;  /* 0x000000351f00920c */ /* 0x000fc60003f66270 */
[----:B------:R-:W-:Y:S02]  /*4200*/  FADD.FTZ R44, R44, R23 ;  /* 0x000000172c2c7221 */ /* 0x000fe40000010000 */
[----:B------:R-:W3:Y:S01]  /*4210*/  LDG.E.128.CONSTANT R20, desc[UR8][R56.64+0x1000] ;  /* 0x0010000838147981 */ /* 0x000ee2000c1e9d00 */
[----:B------:R-:W-:Y:S01]  /*4220*/  FADD.FTZ R46, R46, R13 ;  /* 0x0000000d2e2e7221 */ /* 0x000fe20000010000 */
[----:B--2---:R-:W-:Y:S02]  /*4230*/  @!P1 FSEL R16, R16, RZ, !P2 ;  /* 0x000000ff10109208 */ /* 0x004fe40005000000 */
[----:B------:R-:W-:Y:S02]  /*4240*/  @!P1 ISETP.GE.AND P2, PT, R12, R53, PT ;  /* 0x000000350c00920c */ /* 0x000fe40003f46270 */
        /* <DEDUP_REMOVED lines=9> */
[----:B------:R-:W-:-:S04]  /*42e0*/  FFMA.FTZ R17, R8, R16, R17 ;  /* 0x0000001008117223 */ /* 0x000fc80000010011 */
[----:B------:R-:W-:Y:S01]  /*42f0*/  FFMA.FTZ R18, R10, R18, R17 ;  /* 0x000000120a127223 */ /* 0x000fe20000010011 */
[----:B---3--:R-:W-:Y:S02]  /*4300*/  @!P1 FSEL R20, R20, RZ, !P5 ;  /* 0x000000ff14149208 */ /* 0x008fe40006800000 */
[CC--:B------:R-:W-:Y:S02]  /*4310*/  @!P1 ISETP.GE.AND P5, PT, R31.reuse, R53.reuse, PT ;  /* 0x000000351f00920c */ /* 0x0c0fe40003fa6270 */
[----:B------:R-:W-:Y:S02]  /*4320*/  @!P1 FSEL R22, R22, RZ, !P4 ;  /* 0x000000ff16169208 */ /* 0x000fe40006000000 */
[-C--:B------:R-:W-:Y:S02]  /*4330*/  @!P1 ISETP.GE.AND P4, PT, R24, R53.reuse, PT ;  /* 0x000000351800920c */ /* 0x080fe40003f86270 */
[----:B------:R-:W-:Y:S02]  /*4340*/  @!P1 ISETP.GE.AND P6, PT, R31, R53, PT ;  /* 0x000000351f00920c */ /* 0x000fe40003fc6270 */
[----:B------:R-:W-:-:S02]  /*4350*/  @!P1 FSEL R19, R19, RZ, !P2 ;  /* 0x000000ff13139208 */ /* 0x000fc40005000000 */
[----:B------:R-:W-:Y:S02]  /*4360*/  @!P1 FSEL R21, R21, RZ, !P6 ;  /* 0x000000ff15159208 */ /* 0x000fe40007000000 */
[----:B------:R-:W-:-:S03]  /*4370*/  @!P1 IADD3 R16, PT, PT, R31, 0x2, RZ ;  /* 0x000000021f109810 */ /* 0x000fc60007ffe0ff */
[----:B------:R-:W-:Y:S01]  /*4380*/  FMUL.FTZ R21, R9, R21 ;  /* 0x0000001509157220 */ /* 0x000fe20000410000 */
[----:B------:R-:W-:-:S03]  /*4390*/  @!P1 ISETP.GE.AND P2, PT, R16, R53, PT ;  /* 0x000000351000920c */ /* 0x000fc60003f46270 */
[----:B------:R-:W-:Y:S01]  /*43a0*/  FFMA.FTZ R21, R8, R20, R21 ;  /* 0x0000001408157223 */ /* 0x000fe20000010015 */
[----:B------:R-:W-:Y:S02]  /*43b0*/  @!P1 IADD3 R20, PT, PT, R31, 0x1, RZ ;  /* 0x000000011f149810 */ /* 0x000fe40007ffe0ff */
[----:B------:R-:W-:Y:S01]  /*43c0*/  @!P1 FSEL R23, R23, RZ, !P3 ;  /* 0x000000ff17179208 */ /* 0x000fe20005800000 */
[----:B------:R-:W-:Y:S01]  /*43d0*/  FFMA.FTZ R22, R10, R22, R21 ;  /* 0x000000160a167223 */ /* 0x000fe20000010015 */
[----:B--2---:R-:W-:Y:S02]  /*43e0*/  @!P1 FSEL R13, R13, RZ, !P5 ;  /* 0x000000ff0d0d9208 */ /* 0x004fe40006800000 */
[----:B------:R-:W-:-:S03]  /*43f0*/  @!P1 FSEL R12, R12, RZ, !P4 ;  /* 0x000000ff0c0c9208 */ /* 0x000fc60006000000 */
[----:B------:R-:W-:-:S04]  /*4400*/  FMUL.FTZ R13, R9, R13 ;  /* 0x0000000d090d7220 */ /* 0x000fc80000410000 */
[----:B------:R-:W-:Y:S01]  /*4410*/  FFMA.FTZ R17, R8, R12, R13 ;  /* 0x0000000c08117223 */ /* 0x000fe2000001000d */
[----:B------:R-:W-:-:S05]  /*4420*/  @!P1 VIADD R12, R31, 0x1 ;  /* 0x000000011f0c9836 */ /* 0x000fca0000000000 */
[----:B------:R-:W-:-:S04]  /*4430*/  @!P1 ISETP.GE.AND P4, PT, R12, R53, PT ;  /* 0x000000350c00920c */ /* 0x000fc80003f86270 */
[----:B------:R-:W-:Y:S01]  /*4440*/  @!P1 FSEL R14, R14, RZ, !P4 ;  /* 0x000000ff0e0e9208 */ /* 0x000fe20006000000 */
[----:B------:R-:W-:-:S04]  /*4450*/  FFMA.FTZ R12, R11, R19, R18 ;  /* 0x000000130b0c7223 */ /* 0x000fc80000010012 */
[----:B------:R-:W-:Y:S02]  /*4460*/  FFMA.FTZ R14, R10, R14, R17 ;  /* 0x0000000e0a0e7223 */ /* 0x000fe40000010011 */
[----:B------:R-:W2:Y:S01]  /*4470*/  LDG.E.128.CONSTANT R16, desc[UR8][R56.64+0x1400] ;  /* 0x0014000838107981 */ /* 0x000ea2000c1e9d00 */
[----:B------:R-:W-:Y:S01]  /*4480*/  @!P1 ISETP.GE.AND P4, PT, R20, R53, PT ;  /* 0x000000351400920c */ /* 0x000fe20003f86270 */
[----:B------:R-:W-:Y:S02]  /*4490*/  @!P1 VIADD R20, R31, 0x2 ;  /* 0x000000021f149836 */ /* 0x000fe40000000000 */
[----:B------:R-:W-:-:S03]  /*44a0*/  FFMA.FTZ R13, R11, R23, R22 ;  /* 0x000000170b0d7223 */ /* 0x000fc60000010016 */
[-C--:B------:R-:W-:Y:S02]  /*44b0*/  @!P1 ISETP.GE.AND P5, PT, R20, R53.reuse, PT ;  /* 0x000000351400920c */ /* 0x080fe40003fa6270 */
[----:B------:R-:W3:Y:S01]  /*44c0*/  LDG.E.128.CONSTANT R20, desc[UR8][R56.64+0x1600] ;  /* 0x0016000838147981 */ /* 0x000ee2000c1e9d00 */
[----:B------:R-:W-:Y:S02]  /*44d0*/  @!P1 FSEL R15, R15, RZ, !P2 ;  /* 0x000000ff0f0f9208 */ /* 0x000fe40005000000 */
[----:B------:R-:W-:-:S03]  /*44e0*/  @!P1 ISETP.GE.AND P3, PT, R31, R53, PT ;  /* 0x000000351f00920c */ /* 0x000fc60003f66270 */
[----:B------:R-:W-:Y:S01]  /*44f0*/  FFMA.FTZ R14, R11, R15, R14 ;  /* 0x0000000f0b0e7223 */ /* 0x000fe2000001000e */
[----:B------:R-:W-:Y:S01]  /*4500*/  @!P1 ISETP.GE.AND P2, PT, R24, R53, PT ;  /* 0x000000351800920c */ /* 0x000fe20003f46270 */
[----:B------:R-:W-:Y:S01]  /*4510*/  FADD.FTZ R43, R43, R12 ;  /* 0x0000000c2b2b7221 */ /* 0x000fe20000010000 */
[----:B------:R-:W-:Y:S01]  /*4520*/  FADD.FTZ R42, R42, R13 ;  /* 0x0000000d2a2a7221 */ /* 0x000fe20000010000 */
[----:B------:R-:W-:Y:S02]  /*4530*/  FADD.FTZ R41, R41, R14 ;  /* 0x0000000e29297221 */ /* 0x000fe40000010000 */
[----:B------:R-:W4:Y:S01]  /*4540*/  LDG.E.128.CONSTANT R12, desc[UR8][R56.64+0x1800] ;  /* 0x00180008380c7981 */ /* 0x000f22000c1e9d00 */
[----:B--2---:R-:W-:Y:S02]  /*4550*/  @!P1 FSEL R17, R17, RZ, !P3 ;  /* 0x000000ff11119208 */ /* 0x004fe40005800000 */
[----:B------:R-:W-:-:S03]  /*4560*/  @!P1 FSEL R16, R16, RZ, !P2 ;  /* 0x000000ff10109208 */ /* 0x000fc60005000000 */
[----:B------:R-:W-:Y:S01]  /*4570*/  FMUL.FTZ R17, R9, R17 ;  /* 0x0000001109117220 */ /* 0x000fe20000410000 */
[----:B------:R-:W-:-:S03]  /*4580*/  @!P1 ISETP.GE.AND P2, PT, R24, R53, PT ;  /* 0x000000351800920c */ /* 0x000fc60003f46270 */
[----:B------:R-:W-:Y:S01]  /*4590*/  FFMA.FTZ R17, R8, R16, R17 ;  /* 0x0000001008117223 */ /* 0x000fe20000010011 */
[C---:B------:R-:W-:Y:S02]  /*45a0*/  @!P1 IADD3 R16, PT, PT, R31.reuse, 0x1, RZ ;  /* 0x000000011f109810 */ /* 0x040fe40007ffe0ff */
        /* <DEDUP_REMOVED lines=9> */
[----:B------:R-:W-:Y:S01]  /*4640*/  @!P1 ISETP.GE.AND P3, PT, R16, R53, PT ;  /* 0x000000351000920c */ /* 0x000fe20003f66270 */
[----:B------:R-:W-:Y:S02]  /*4650*/  @!P1 VIADD R16, R31, 0x1 ;  /* 0x000000011f109836 */ /* 0x000fe40000000000 */
        /* <DEDUP_REMOVED lines=13> */
[----:B------:R-:W-:-:S03]  /*4730*/  FFMA.FTZ R22, R11, R23, R22 ;  /* 0x000000170b167223 */ /* 0x000fc60000010016 */
[----:B------:R-:W-:Y:S01]  /*4740*/  FFMA.FTZ R13, R8, R12, R13 ;  /* 0x0000000c080d7223 */ /* 0x000fe2000001000d */
[----:B------:R-:W-:Y:S01]  /*4750*/  @!P1 IADD3 R12, PT, PT, R31, 0x2, RZ ;  /* 0x000000021f0c9810 */ /* 0x000fe20007ffe0ff */
[----:B------:R-:W-:Y:S02]  /*4760*/  FADD.FTZ R39, R39, R22 ;  /* 0x0000001627277221 */ /* 0x000fe40000010000 */
[----:B------:R-:W3:Y:S01]  /*4770*/  LDG.E.128.CONSTANT R20, desc[UR8][R56.64+0x1c00] ;  /* 0x001c000838147981 */ /* 0x000ee2000c1e9d00 */
[-C--:B------:R-:W-:Y:S02]  /*4780*/  @!P1 ISETP.GE.AND P2, PT, R12, R53.reuse, PT ;  /* 0x000000350c00920c */ /* 0x080fe40003f46270 */
[----:B------:R-:W-:Y:S02]  /*4790*/  @!P1 IADD3 R12, PT, PT, R31, 0x1, RZ ;  /* 0x000000011f0c9810 */ /* 0x000fe40007ffe0ff */
[----:B------:R-:W-:Y:S02]  /*47a0*/  @!P1 FSEL R14, R14, RZ, !P4 ;  /* 0x000000ff0e0e9208 */ /* 0x000fe40006000000 */
[----:B------:R-:W-:-:S02]  /*47b0*/  @!P1 ISETP.GE.AND P4, PT, R12, R53, PT ;  /* 0x000000350c00920c */ /* 0x000fc40003f86270 */
[-C--:B------:R-:W-:Y:S02]  /*47c0*/  @!P1 ISETP.GE.AND P6, PT, R31, R53.reuse, PT ;  /* 0x000000351f00920c */ /* 0x080fe40003fc6270 */
[-C--:B------:R-:W-:Y:S02]  /*47d0*/  @!P1 ISETP.GE.AND P5, PT, R24, R53.reuse, PT ;  /* 0x000000351800920c */ /* 0x080fe40003fa6270 */
[----:B--2---:R-:W-:Y:S02]  /*47e0*/  @!P1 FSEL R17, R17, RZ, !P6 ;  /* 0x000000ff11119208 */ /* 0x004fe40007000000 */
[----:B------:R-:W-:Y:S02]  /*47f0*/  @!P1 FSEL R18, R18, RZ, !P4 ;  /* 0x000000ff12129208 */ /* 0x000fe40006000000 */
[CC--:B------:R-:W-:Y:S02]  /*4800*/  @!P1 ISETP.GE.AND P6, PT, R24.reuse, R53.reuse, PT ;  /* 0x000000351800920c */ /* 0x0c0fe40003fc6270 */
[----:B------:R-:W-:-:S02]  /*4810*/  @!P1 ISETP.GE.AND P4, PT, R24, R53, PT ;  /* 0x000000351800920c */ /* 0x000fc40003f86270 */
[----:B------:R-:W2:Y:S01]  /*4820*/  LDG.E.128.CONSTANT R24, desc[UR8][R56.64+0x1e00] ;  /* 0x001e000838187981 */ /* 0x000ea2000c1e9d00 */
[C---:B------:R-:W-:Y:S01]  /*4830*/  @!P1 VIADD R12, R31.reuse, 0x2 ;  /* 0x000000021f0c9836 */ /* 0x040fe20000000000 */
[----:B---3--:R-:W-:Y:S02]  /*4840*/  @!P1 FSEL R20, R20, RZ, !P6 ;  /* 0x000000ff14149208 */ /* 0x008fe40007000000 */
[----:B------:R-:W-:-:S04]  /*4850*/  @!P1 ISETP.GE.AND P6, PT, R31, R53, PT ;  /* 0x000000351f00920c */ /* 0x000fc80003fc6270 */
[----:B------:R-:W-:Y:S02]  /*4860*/  @!P1 FSEL R21, R21, RZ, !P6 ;  /* 0x000000ff15159208 */ /* 0x000fe40007000000 */
[CC--:B------:R-:W-:Y:S02]  /*4870*/  @!P1 ISETP.GE.AND P6, PT, R31.reuse, R53.reuse, PT ;  /* 0x000000351f00920c */ /* 0x0c0fe40003fc6270 */
[----:B------:R-:W-:Y:S02]  /*4880*/  @!P1 ISETP.GE.AND P3, PT, R12, R53, PT ;  /* 0x000000350c00920c */ /* 0x000fe40003f66270 */
[----:B------:R-:W-:Y:S01]  /*4890*/  @!P1 IADD3 R12, PT, PT, R31, 0x1, RZ ;  /* 0x000000011f0c9810 */ /* 0x000fe20007ffe0ff */
[C---:B------:R-:W-:Y:S01]  /*48a0*/  FMUL.FTZ R17, R9.reuse, R17 ;  /* 0x0000001109117220 */ /* 0x040fe20000410000 */
[----:B------:R-:W-:Y:S01]  /*48b0*/  @!P1 FSEL R16, R16, RZ, !P5 ;  /* 0x000000ff10109208 */ /* 0x000fe20006800000 */
[----:B------:R-:W-:Y:S01]  /*48c0*/  FMUL.FTZ R21, R9, R21 ;  /* 0x0000001509157220 */ /* 0x000fe20000410000 */
[----:B------:R-:W-:-:S03]  /*48d0*/  @!P1 ISETP.GE.AND P5, PT, R12, R53, PT ;  /* 0x000000350c00920c */ /* 0x000fc60003fa6270 */
[C---:B------:R-:W-:Y:S01]  /*48e0*/  FFMA.FTZ R17, R8.reuse, R16, R17 ;  /* 0x0000001008117223 */ /* 0x040fe20000010011 */
[----:B------:R-:W-:Y:S01]  /*48f0*/  FFMA.FTZ R21, R8, R20, R21 ;  /* 0x0000001408157223 */ /* 0x000fe20000010015 */
[----:B------:R-:W-:Y:S02]  /*4900*/  @!P1 FSEL R22, R22, RZ, !P5 ;  /* 0x000000ff16169208 */ /* 0x000fe40006800000 */
[----:B------:R-:W-:Y:S01]  /*4910*/  @!P1 ISETP.GE.AND P5, PT, R12, R53, PT ;  /* 0x000000350c00920c */ /* 0x000fe20003fa6270 */
[C---:B------:R-:W-:Y:S01]  /*4920*/  FFMA.FTZ R14, R10.reuse, R14, R13 ;  /* 0x0000000e0a0e7223 */ /* 0x040fe2000001000d */
[C---:B------:R-:W-:Y:S01]  /*4930*/  FFMA.FTZ R18, R10.reuse, R18, R17 ;  /* 0x000000120a127223 */ /* 0x040fe20000010011 */
[----:B------:R-:W-:Y:S01]  /*4940*/  FFMA.FTZ R22, R10, R22, R21 ;  /* 0x000000160a167223 */ /* 0x000fe20000010015 */
[----:B------:R-:W-:Y:S02]  /*4950*/  @!P1 FSEL R15, R15, RZ, !P2 ;  /* 0x000000ff0f0f9208 */ /* 0x000fe40005000000 */
[----:B------:R-:W-:-:S03]  /*4960*/  @!P1 FSEL R19, R19, RZ, !P3 ;  /* 0x000000ff13139208 */ /* 0x000fc60005800000 */
[C---:B------:R-:W-:Y:S02]  /*4970*/  FFMA.FTZ R15, R11.reuse, R15, R14 ;  /* 0x0000000f0b0f7223 */ /* 0x040fe4000001000e */
[----:B------:R-:W-:Y:S02]  /*4980*/  FFMA.FTZ R18, R11, R19, R18 ;  /* 0x000000130b127223 */ /* 0x000fe40000010012 */
[----:B------:R-:W-:Y:S02]  /*4990*/  FADD.FTZ R38, R38, R15 ;  /* 0x0000000f26267221 */ /* 0x000fe40000010000 */
[----:B------:R-:W-:Y:S01]  /*49a0*/  FADD.FTZ R37, R37, R18 ;  /* 0x0000001225257221 */ /* 0x000fe20000010000 */
[----:B--2---:R-:W-:Y:S02]  /*49b0*/  @!P1 FSEL R25, R25, RZ, !P6 ;  /* 0x000000ff19199208 */ /* 0x004fe40007000000 */
[----:B------:R-:W-:-:S03]  /*49c0*/  @!P1 FSEL R24, R24, RZ, !P4 ;  /* 0x000000ff18189208 */ /* 0x000fc60006000000 */
[----:B------:R-:W-:-:S04]  /*49d0*/  FMUL.FTZ R9, R9, R25 ;  /* 0x0000001909097220 */ /* 0x000fc80000410000 */
[----:B------:R-:W-:Y:S01]  /*49e0*/  FFMA.FTZ R9, R8, R24, R9 ;  /* 0x0000001808097223 */ /* 0x000fe20000010009 */
[----:B------:R-:W-:Y:S02]  /*49f0*/  @!P1 IADD3 R8, PT, PT, R31, 0x2, RZ ;  /* 0x000000021f089810 */ /* 0x000fe40007ffe0ff */
[----:B------:R-:W-:Y:S02]  /*4a00*/  @!P1 FSEL R26, R26, RZ, !P5 ;  /* 0x000000ff1a1a9208 */ /* 0x000fe40006800000 */
[CC--:B------:R-:W-:Y:S02]  /*4a10*/  @!P1 ISETP.GE.AND P4, PT, R8.reuse, R53.reuse, PT ;  /* 0x000000350800920c */ /* 0x0c0fe40003f86270 */
        /* <DEDUP_REMOVED lines=8> */
.L_x_25164:
[----:B------:R-:W-:Y:S05]  /*4aa0*/  BSYNC.RECONVERGENT B1 ;  /* 0x0000000000017941 */ /* 0x000fea0003800200 */
.L_x_25163:
[----:B------:R-:W-:Y:S01]  /*4ab0*/  IADD3 R6, P1, PT, R6, 0x10, RZ ;  /* 0x0000001006067810 */ /* 0x000fe20007f3e0ff */
[----:B------:R-:W-:Y:S01]  /*4ac0*/  VIADD R33, R33, 0x4 ;  /* 0x0000000421217836 */ /* 0x000fe20000000000 */
[----:B------:R-:W-:Y:S02]  /*4ad0*/  IADD3 R31, PT, PT, R31, 0x20, RZ ;  /* 0x000000201f1f7810 */ /* 0x000fe40007ffe0ff */
[----:B------:R-:W-:Y:S01]  /*4ae0*/  IADD3 R30, PT, PT, R30, 0x80, RZ ;  /* 0x000000801e1e7810 */ /* 0x000fe20007ffe0ff */
[----:B------:R-:W-:Y:S01]  /*4af0*/  IMAD.X R7, RZ, RZ, R7, P1 ;  /* 0x000000ffff077224 */ /* 0x000fe200008e0607 */
[----:B------:R-:W-:Y:S07]  /*4b00*/  @!P0 BRA `(.L_x_25165) ;  /* 0xffffffec00048947 */ /* 0x000fee000383ffff */
.L_x_25162:
[----:B---34-:R-:W-:Y:S05]  /*4b10*/  BSYNC.RECONVERGENT B0 ;  /* 0x0000000000007941 */ /* 0x018fea0003800200 */
.L_x_25161:
[----:B------:R-:W2:Y:S01]  /*4b20*/  SHFL.BFLY PT, R0, R49, 0x1, 0x1f ;  /* 0x0c201f0031007f89 */ /* 0x000ea200000e0000 */
[----:B------:R-:W-:Y:S01]  /*4b30*/  SHF.R.U32.HI R51, RZ, 0x1, R51 ;  /* 0x00000001ff337819 */ /* 0x000fe20000011633 */
[----:B------:R-:W-:Y:S02]  /*4b40*/  BSSY.RECONVERGENT B0, `(.L_x_25166) ;  /* 0x000003c000007945 */ /* 0x000fe40003800200 */
[----:B------:R-:W3:Y:S01]  /*4b50*/  SHFL.BFLY PT, R3, R50, 0x1, 0x1f ;  /* 0x0c201f0032037f89 */ /* 0x000ee200000e0000 */
[----:B------:R-:W-:-:S03]  /*4b60*/  LEA R4, R4, R51, 0x8 ;  /* 0x0000003304047211 */ /* 0x000fc600078e40ff */
[----:B------:R-:W4:Y:S04]  /*4b70*/  SHFL.BFLY PT, R5, R48, 0x1, 0x1f ;  /* 0x0c201f0030057f89 */ /* 0x000f2800000e0000 */
[----:B01----:R-:W0:Y:S04]  /*4b80*/  SHFL.BFLY PT, R6, R47, 0x1, 0x1f ;  /* 0x0c201f002f067f89 */ /* 0x003e2800000e0000 */
[----:B------:R-:W1:Y:S04]  /*4b90*/  SHFL.BFLY PT, R7, R46, 0x1, 0x1f ;  /* 0x0c201f002e077f89 */ /* 0x000e6800000e0000 */
[----:B------:R-:W1:Y:S01]  /*4ba0*/  SHFL.BFLY PT, R8, R45, 0x1, 0x1f ;  /* 0x0c201f002d087f89 */ /* 0x000e6200000e0000 */
[----:B--2---:R-:W-:-:S03]  /*4bb0*/  FADD.FTZ R49, R0, R49 ;  /* 0x0000003100317221 */ /* 0x004fc60000010000 */
[----:B------:R-:W2:Y:S01]  /*4bc0*/  SHFL.BFLY PT, R9, R44, 0x1, 0x1f ;  /* 0x0c201f002c097f89 */ /* 0x000ea200000e0000 */
[----:B------:R-:W-:Y:S01]  /*4bd0*/  LOP3.LUT R0, R2, 0x1, RZ, 0xc0, !PT ;  /* 0x0000000102007812 */ /* 0x000fe200078ec0ff */
[----:B---3--:R-:W-:Y:S02]  /*4be0*/  FADD.FTZ R50, R3, R50 ;  /* 0x0000003203327221 */ /* 0x008fe40000010000 */
[----:B------:R-:W3:Y:S01]  /*4bf0*/  SHFL.BFLY PT, R10, R43, 0x1, 0x1f ;  /* 0x0c201f002b0a7f89 */ /* 0x000ee200000e0000 */
[----:B------:R-:W-:Y:S02]  /*4c00*/  ISETP.NE.U32.AND P1, PT, R0, 0x1, PT ;  /* 0x000000010000780c */ /* 0x000fe40003f25070 */
[----:B------:R-:W-:Y:S01]  /*4c10*/  LOP3.LUT R0, R2, 0x3c0, RZ, 0xc0, !PT ;  /* 0x000003c002007812 */ /* 0x000fe200078ec0ff */
[----:B------:R-:W3:Y:S01]  /*4c20*/  SHFL.BFLY PT, R11, R42, 0x1, 0x1f ;  /* 0x0c201f002a0b7f89 */ /* 0x000ee200000e0000 */
[----:B----4-:R-:W-:Y:S02]  /*4c30*/  FADD.FTZ R48, R5, R48 ;  /* 0x0000003005307221 */ /* 0x010fe40000010000 */
[----:B------:R-:W-:Y:S01]  /*4c40*/  ISETP.NE.OR P0, PT, R0, 0x40, !P1 ;  /* 0x000000400000780c */ /* 0x000fe20004f05670 */
[----:B------:R-:W4:Y:S01]  /*4c50*/  SHFL.BFLY PT, R12, R41, 0x1, 0x1f ;  /* 0x0c201f00290c7f89 */ /* 0x000f2200000e0000 */
[----:B0-----:R-:W-:Y:S01]  /*4c60*/  FADD.FTZ R47, R6, R47 ;  /* 0x0000002f062f7221 */ /* 0x001fe20000010000 */
[----:B-1----:R-:W-:-:S02]  /*4c70*/  FADD.FTZ R46, R7, R46 ;  /* 0x0000002e072e7221 */ /* 0x002fc40000010000 */
[----:B------:R-:W0:Y:S01]  /*4c80*/  SHFL.BFLY PT, R13, R40, 0x1, 0x1f ;  /* 0x0c201f00280d7f89 */ /* 0x000e2200000e0000 */
[----:B------:R-:W-:-:S03]  /*4c90*/  FADD.FTZ R45, R8, R45 ;  /* 0x0000002d082d7221 */ /* 0x000fc60000010000 */
[----:B------:R-:W1:Y:S04]  /*4ca0*/  SHFL.BFLY PT, R14, R39, 0x1, 0x1f ;  /* 0x0c201f00270e7f89 */ /* 0x000e6800000e0000 */
[----:B------:R-:W1:Y:S01]  /*4cb0*/  SHFL.BFLY PT, R15, R38, 0x1, 0x1f ;  /* 0x0c201f00260f7f89 */ /* 0x000e6200000e0000 */
[----:B--2---:R-:W-:-:S03]  /*4cc0*/  FADD.FTZ R44, R9, R44 ;  /* 0x0000002c092c7221 */ /* 0x004fc60000010000 */
[----:B------:R-:W2:Y:S01]  /*4cd0*/  SHFL.BFLY PT, R16, R37, 0x1, 0x1f ;  /* 0x0c201f0025107f89 */ /* 0x000ea200000e0000 */
[----:B---3--:R-:W-:-:S03]  /*4ce0*/  FADD.FTZ R43, R10, R43 ;  /* 0x0000002b0a2b7221 */ /* 0x008fc60000010000 */
[----:B------:R-:W3:Y:S01]  /*4cf0*/  SHFL.BFLY PT, R17, R36, 0x1, 0x1f ;  /* 0x0c201f0024117f89 */ /* 0x000ee200000e0000 */
[----:B------:R-:W-:-:S03]  /*4d00*/  FADD.FTZ R42, R11, R42 ;  /* 0x0000002a0b2a7221 */ /* 0x000fc60000010000 */
[----:B------:R-:W3:Y:S01]  /*4d10*/  SHFL.BFLY PT, R18, R35, 0x1, 0x1f ;  /* 0x0c201f0023127f89 */ /* 0x000ee200000e0000 */
[----:B----4-:R-:W-:Y:S01]  /*4d20*/  FADD.FTZ R41, R12, R41 ;  /* 0x000000290c297221 */ /* 0x010fe20000010000 */
[----:B------:R-:W-:Y:S01]  /*4d30*/  BAR.SYNC.DEFER_BLOCKING 0x0 ;  /* 0x0000000000007b1d */ /* 0x000fe20000010000 */
[----:B0-----:R-:W-:Y:S01]  /*4d40*/  FADD.FTZ R40, R13, R40 ;  /* 0x000000280d287221 */ /* 0x001fe20000010000 */
[----:B-1----:R-:W-:Y:S01]  /*4d50*/  FADD.FTZ R39, R14, R39 ;  /* 0x000000270e277221 */ /* 0x002fe20000010000 */
[----:B------:R-:W-:Y:S01]  /*4d60*/  FADD.FTZ R38, R15, R38 ;  /* 0x000000260f267221 */ /* 0x000fe20000010000 */
[----:B--2---:R-:W-:Y:S01]  /*4d70*/  FADD.FTZ R37, R16, R37 ;  /* 0x0000002510257221 */ /* 0x004fe20000010000 */
        /* <DEDUP_REMOVED lines=24> */
.L_x_25167:
[----:B------:R-:W-:Y:S05]  /*4f00*/  BSYNC.RECONVERGENT B0 ;  /* 0x0000000000007941 */ /* 0x000fea0003800200 */
.L_x_25166:
        /* <DEDUP_REMOVED lines=45> */
.L_x_25169:
[----:B------:R-:W-:Y:S05]  /*51e0*/  BSYNC.RECONVERGENT B0 ;  /* 0x0000000000007941 */ /* 0x000fea0003800200 */
.L_x_25168:
        /* <DEDUP_REMOVED lines=20> */
.L_x_25171:
[----:B------:R-:W-:Y:S05]  /*5330*/  BSYNC.RECONVERGENT B0 ;  /* 0x0000000000007941 */ /* 0x000fea0003800200 */
.L_x_25170:
        /* <DEDUP_REMOVED lines=35> */
.L_x_25173:
[----:B------:R-:W-:Y:S05]  /*5570*/  BSYNC.RECONVERGENT B0 ;  /* 0x0000000000007941 */ /* 0x000fea0003800200 */
.L_x_25172:
        /* <DEDUP_REMOVED lines=34> */
.L_x_25138:
[----:B------:R-:W-:Y:S01]  /*57a0*/  BSSY B2, `(.L_x_25174) ;  /* 0x0000007000027945 */ /* 0x000fe20003800000 */
[----:B------:R-:W-:Y:S01]  /*57b0*/  IMAD.MOV.U32 R15, RZ, RZ, 0x2 ;  /* 0x00000002ff0f7424 */ /* 0x000fe200078e00ff */
[----:B------:R-:W-:Y:S02]  /*57c0*/  MOV R16, 0x1f ;  /* 0x0000001f00107802 */ /* 0x000fe40000000f00 */
[----:B------:R-:W-:-:S07]  /*57d0*/  MOV R14, 0xffffffff ;  /* 0xffffffff000e7802 */ /* 0x000fce0000000f00 */
[----:B------:R-:W-:Y:S05]  /*57e0*/  WARPSYNC.COLLECTIVE R14, `(.L_x_25175) ;  /* 0x000000000e087348 */ /* 0x000fea0003c00000 */
[----:B------:R0:W1:Y:S02]  /*57f0*/  SHFL.BFLY P2, R13, R27, R15, R16 ;  /* 0x0c00000f1b0d7389 */ /* 0x0000640000040010 */
[----:B01----:R-:W-:Y:S05]  /*5800*/  ENDCOLLECTIVE ;  /* 0x000000000000791b */ /* 0x003fea0003800000 */
.L_x_25175:
[----:B------:R-:W-:Y:S05]  /*5810*/  BSYNC B2 ;  /* 0x0000000000027941 */ /* 0x000fea0003800000 */
.L_x_25174:
        /* <DEDUP_REMOVED lines=9> */
.L_x_25176:
[----:B------:R-:W-:Y:S05]  /*58b0*/  BRA `(.L_x_25177) ;  /* 0xffffffbc00dc7947 */ /* 0x000fea000383ffff */
.L_x_25140:
        /* <DEDUP_REMOVED lines=8> */
.L_x_25179:
[----:B------:R-:W-:Y:S05]  /*5940*/  BSYNC B0 ;  /* 0x0000000000007941 */ /* 0x000fea0003800000 */
.L_x_25178:
        /* <DEDUP_REMOVED lines=9> */
.L_x_25180:
[----:B------:R-:W-:Y:S01]  /*59e0*/  HFMA2 R15, -RZ, RZ, 0, 2.384185791015625e-07 ;  /* 0x00000004ff0f7431 */ /* 0x000fe200000001ff */
[----:B------:R-:W-:-:S04]  /*59f0*/  MOV R5, R13 ;  /* 0x0000000d00057202 */ /* 0x000fc80000000f00 */
[----:B------:R-:W-:-:S05]  /*5a00*/  FMNMX.FTZ R6, R4, R5, !PT ;  /* 0x0000000504067209 */ /* 0x000fca0007810000 */
[----:B------:R-:W-:-:S07]  /*5a10*/  IMAD.MOV.U32 R27, RZ, RZ, R6 ;  /* 0x000000ffff1b7224 */ /* 0x000fce00078e0006 */
[----:B------:R-:W-:Y:S05]  /*5a20*/  WARPSYNC.COLLECTIVE R14, `(.L_x_25181) ;  /* 0x000000000e087348 */ /* 0x000fea0003c00000 */
[----:B------:R0:W1:Y:S02]  /*5a30*/  SHFL.BFLY P2, R13, R27, R15, R16 ;  /* 0x0c00000f1b0d7389 */ /* 0x0000640000040010 */
[----:B01----:R-:W-:Y:S05]  /*5a40*/  ENDCOLLECTIVE ;  /* 0x000000000000791b */ /* 0x003fea0003800000 */
.L_x_25181:
[----:B------:R-:W-:Y:S01]  /*5a50*/  MOV R9, R13 ;  /* 0x0000000d00097202 */ /* 0x000fe20000000f00 */
[----:B------:R-:W-:Y:S06]  /*5a60*/  BRA `(.L_x_25182) ;  /* 0xffffffbc00e87947 */ /* 0x000fec000383ffff */
.L_x_25183:
        /* <DEDUP_REMOVED lines=9> */
.L_x_26049:


//--------------------- .text._ZN4vllm25paged_attention_v1_kernelIffLi192ELi8ELi128ELNS_18Fp8KVCacheDataTypeE0ELb1EEEvPT_PKS2_PKT0_S8_ifPKiSA_iPKfiiiSC_SC_iiiii --------------------------
	.section	.text._ZN4vllm25paged_attention_v1_kernelIffLi192ELi8ELi128ELNS_18Fp8KVCacheDataTypeE0ELb1EEEvPT_PKS2_PKT0_S8_ifPKiSA_iPKfiiiSC_SC_iiiii,"ax",@progbits
	.align	128
        .global         _ZN4vllm25paged_attention_v1_kernelIffLi192ELi8ELi128ELNS_18Fp8KVCacheDataTypeE0ELb1EEEvPT_PKS2_PKT0_S8_ifPKiSA_iPKfiiiSC_SC_iiiii
        .type           _ZN4vllm25paged_attention_v1_kernelIffLi192ELi8ELi128ELNS_18Fp8KVCacheDataTypeE0ELb1EEEvPT_PKS2_PKT0_S8_ifPKiSA_iPKfiiiSC_SC_iiiii,@function
        .size           _ZN4vllm25paged_attention_v1_kernelIffLi192ELi8ELi128ELNS_18Fp8KVCacheDataTypeE0ELb1EEEvPT_PKS2_PKT0_S8_ifPKiSA_iPKfiiiSC_SC_iiiii,(.L_x_26050 - _ZN4vllm25paged_attention_v1_kernelIffLi192ELi8ELi128ELNS_18Fp8KVCacheDataTypeE0ELb1EEEvPT_PKS2_PKT0_S8_ifPKiSA_iPKfiiiSC_SC_iiiii)
        .other          _ZN4vllm25paged_attention_v1_kernelIffLi192ELi8ELi128ELNS_18Fp8KVCacheDataTypeE0ELb1EEEvPT_PKS2_PKT0_S8_ifPKiSA_iPKfiiiSC_SC_iiiii,@"STO_CUDA_ENTRY STV_DEFAULT"
_ZN4vllm25paged_attention_v1_kernelIffLi192ELi8ELi128ELNS_18Fp8KVCacheDataTypeE0ELb1EEEvPT_PKS2_PKT0_S8_ifPKiSA_iPKfiiiSC_SC_iiiii:
.text._ZN4vllm25paged_attention_v1_kernelIffLi192ELi8ELi128ELNS_18Fp8KVCacheDataTypeE0ELb1EEEvPT_PKS2_PKT0_S8_ifPKiSA_iPKfiiiSC_SC_iiiii:
[----:B------:R-:W-:Y:S01]  /*0000*/  LDC R1, c[0x0][0x37c] ;  /* 0x0000df00ff017b82 */ /* 0x000fe20000000800 */
[----:B------:R-:W0:Y:S07]  /*0010*/  S2R R31, SR_CTAID.Y ;  /* 0x00000000001f7919 */ /* 0x000e2e0000002600 */
[----:B------:R-:W0:Y:S01]  /*0020*/  LDC.64 R52, c[0x0][0x3b0] ;  /* 0x0000ec00ff347b82 */ /* 0x000e220000000a00 */
[----:B------:R-:W1:Y:S07]  /*0030*/  LDCU.64 UR6, c[0x0][0x358] ;  /* 0x00006b00ff0677ac */ /* 0x000e6e0008000a00 */
[----:B------:R-:W2:Y:S01]  /*0040*/  LDC.64 R2, c[0x0][0x3c0] ;  /* 0x0000f000ff027b82 */ /* 0x000ea20000000a00 */
[----:B------:R-:W3:Y:S01]  /*0050*/  S2R R32, SR_CTAID.X ;  /* 0x0000000000207919 */ /* 0x000ee20000002500 */
[----:B------:R-:W-:Y:S01]  /*0060*/  HFMA2 R33, -RZ, RZ, 0, 0 ;  /* 0x00000000ff217431 */ /* 0x000fe200000001ff */
[----:B------:R-:W4:Y:S01]  /*0070*/  LDCU UR8, c[0x0][0x3ec] ;  /* 0x00007d80ff0877ac */ /* 0x000f220008000800 */
[----:B------:R-:W0:Y:S02]  /*0080*/  LDCU UR9, c[0x0][0x3d0] ;  /* 0x00007a00ff0977ac */ /* 0x000e240008000800 */
[----:B0-----:R-:W-:-:S06]  /*0090*/  IMAD.WIDE.U32 R52, R31, 0x4, R52 ;  /* 0x000000041f347825 */ /* 0x001fcc00078e0034 */
[----:B-1----:R-:W4:Y:S01]  /*00a0*/  LDG.E.CONSTANT R52, desc[UR6][R52.64] ;  /* 0x0000000634347981 */ /* 0x002f22000c1e9900 */
[----:B--2---:R-:W-:Y:S02]  /*00b0*/  ISETP.NE.U32.AND P0, PT, R2, RZ, PT ;  /* 0x000000ff0200720c */ /* 0x004fe40003f05070 */
[----:B------:R-:W0:Y:S02]  /*00c0*/  LDC R2, c[0x0][0x3a0] ;  /* 0x0000e800ff027b82 */ /* 0x000e240000000800 */
[----:B------:R-:W-:-:S06]  /*00d0*/  ISETP.NE.AND.EX P0, PT, R3, RZ, PT, P0 ;  /* 0x000000ff0300720c */ /* 0x000fcc0003f05300 */
[----:B------:R-:W1:Y:S08]  /*00e0*/  LDC R29, c[0x0][0x370] ;  /* 0x0000dc00ff1d7b82 */ /* 0x000e700000000800 */
[----:B------:R-:W3:Y:S01]  /*00f0*/  @P0 LDC.64 R4, c[0x0][0x3c0] ;  /* 0x0000f000ff040b82 */ /* 0x000ee20000000a00 */
[----:B0-----:R-:W-:-:S04]  /*0100*/  IABS R3, R2 ;  /* 0x0000000200037213 */ /* 0x001fc80000000000 */
[----:B------:R-:W0:Y:S01]  /*0110*/  I2F.RP R0, R3 ;  /* 0x0000000300007306 */ /* 0x000e220000209400 */
[----:B---3--:R-:W-:-:S07]  /*0120*/  @P0 IMAD.WIDE.U32 R4, R32, 0x4, R4 ;  /* 0x0000000420040825 */ /* 0x008fce00078e0004 */
[----:B0-----:R-:W0:Y:S01]  /*0130*/  MUFU.RCP R0, R0 ;  /* 0x0000000000007308 */ /* 0x001e220000001000 */
[----:B------:R1:W5:Y:S01]  /*0140*/  @P0 LDG.E.CONSTANT R33, desc[UR6][R4.64] ;  /* 0x0000000604210981 */ /* 0x000362000c1e9900 */
[----:B------:R-:W-:Y:S01]  /*0150*/  BSSY.RECONVERGENT B0, `(.L_x_25184) ;  /* 0x000005f000007945 */ /* 0x000fe20003800200 */
[----:B-1----:R-:W-:Y:S01]  /*0160*/  IABS R4, R29 ;  /* 0x0000001d00047213 */ /* 0x002fe20000000000 */
[----:B0-----:R-:W-:-:S04]  /*0170*/  VIADD R6, R0, 0xffffffe ;  /* 0x0ffffffe00067836 */ /* 0x001fc80000000000 */
[----:B------:R0:W1:Y:S02]  /*0180*/  F2I.FTZ.U32.TRUNC.NTZ R7, R6 ;  /* 0x0000000600077305 */ /* 0x000064000021f000 */
[----:B0-----:R-:W-:Y:S01]  /*0190*/  IMAD.MOV.U32 R6, RZ, RZ, RZ ;  /* 0x000000ffff067224 */ /* 0x001fe200078e00ff */
[----:B-1----:R-:W-:-:S05]  /*01a0*/  IADD3 R8, PT, PT, RZ, -R7, RZ ;  /* 0x80000007ff087210 */ /* 0x002fca0007ffe0ff */
[----:B------:R-:W-:-:S04]  /*01b0*/  IMAD R9, R8, R3, RZ ;  /* 0x0000000308097224 */ /* 0x000fc800078e02ff */
        /* <DEDUP_REMOVED lines=13> */
[----:B------:R-:W-:Y:S02]  /*0290*/  @!P2 IADD3 R7, PT, PT, -R7, RZ, RZ ;  /* 0x000000ff0707a210 */ /* 0x000fe40007ffe1ff */
[----:B------:R-:W-:-:S04]  /*02a0*/  @!P1 LOP3.LUT R7, RZ, R2, RZ, 0x33, !PT ;  /* 0x00000002ff079212 */ /* 0x000fc800078e33ff */
[----:B------:R-:W-:Y:S02]  /*02b0*/  IABS R12, R7 ;  /* 0x00000007000c7213 */ /* 0x000fe40000000000 */
[----:B0-----:R-:W-:Y:S02]  /*02c0*/  IABS R0, R3 ;  /* 0x0000000300007213 */ /* 0x001fe40000000000 */
[----:B------:R-:W0:Y:S08]  /*02d0*/  I2F.RP R6, R12 ;  /* 0x0000000c00067306 */ /* 0x000e300000209400 */
        /* <DEDUP_REMOVED lines=10> */
[----:B--2---:R-:W-:Y:S02]  /*0380*/  IMAD.MOV R11, RZ, RZ, -R9 ;  /* 0x000000ffff0b7224 */ /* 0x004fe400078e0a09 */
[----:B-1----:R-:W-:Y:S02]  /*0390*/  HFMA2 R4, -RZ, RZ, 0, 0 ;  /* 0x00000000ff047431 */ /* 0x002fe400000001ff */
[----:B------:R-:W-:-:S04]  /*03a0*/  IMAD R11, R11, R12, RZ ;  /* 0x0000000c0b0b7224 */ /* 0x000fc800078e02ff */
[----:B------:R-:W-:-:S04]  /*03b0*/  IMAD.HI.U32 R9, R9, R11, R8 ;  /* 0x0000000b09097227 */ /* 0x000fc800078e0008 */
[----:B------:R-:W-:Y:S02]  /*03c0*/  IMAD.MOV R11, RZ, RZ, -R6 ;  /* 0x000000ffff0b7224 */ /* 0x000fe400078e0a06 */
[----:B---3--:R-:W-:Y:S02]  /*03d0*/  IMAD R6, R5, R0, RZ ;  /* 0x0000000005067224 */ /* 0x008fe400078e02ff */
[----:B------:R-:W-:-:S04]  /*03e0*/  IMAD.HI.U32 R8, R9, R10, RZ ;  /* 0x0000000a09087227 */ /* 0x000fc800078e00ff */
[----:B------:R-:W-:Y:S02]  /*03f0*/  IMAD.MOV R27, RZ, RZ, -R6 ;  /* 0x000000ffff1b7224 */ /* 0x000fe400078e0a06 */
[----:B------:R-:W0:Y:S01]  /*0400*/  S2R R6, SR_TID.X ;  /* 0x0000000000067919 */ /* 0x000e220000002100 */
[----:B------:R-:W-:Y:S01]  /*0410*/  IMAD R9, R8, R11, R10 ;  /* 0x0000000b08097224 */ /* 0x000fe200078e020a */
[----:B------:R-:W-:Y:S01]  /*0420*/  MOV R10, 0x400 ;  /* 0x00000400000a7802 */ /* 0x000fe20000000f00 */
[----:B------:R-:W-:Y:S02]  /*0430*/  IMAD.HI.U32 R27, R5, R27, R4 ;  /* 0x0000001b051b7227 */ /* 0x000fe400078e0004 */
[----:B------:R-:W1:Y:S01]  /*0440*/  LDC R4, c[0x0][0x3c8] ;  /* 0x0000f200ff047b82 */ /* 0x000e620000000800 */
[----:B------:R-:W-:Y:S01]  /*0450*/  ISETP.GT.U32.AND P2, PT, R12, R9, PT ;  /* 0x000000090c00720c */ /* 0x000fe20003f44070 */
[----:B------:R-:W-:-:S12]  /*0460*/  IMAD R11, R32, 0xc0, RZ ;  /* 0x000000c0200b7824 */ /* 0x000fd800078e02ff */
[-C--:B------:R-:W-:Y:S01]  /*0470*/  @!P2 IADD3 R9, PT, PT, R9, -R12.reuse, RZ ;  /* 0x8000000c0909a210 */ /* 0x080fe20007ffe0ff */
[----:B------:R-:W-:Y:S01]  /*0480*/  @!P2 VIADD R8, R8, 0x1 ;  /* 0x000000010808a836 */ /* 0x000fe20000000000 */
[----:B------:R-:W-:Y:S02]  /*0490*/  ISETP.NE.AND P2, PT, R7, RZ, PT ;  /* 0x000000ff0700720c */ /* 0x000fe40003f45270 */
[----:B------:R-:W-:Y:S02]  /*04a0*/  ISETP.GE.U32.AND P3, PT, R9, R12, PT ;  /* 0x0000000c0900720c */ /* 0x000fe40003f66070 */
[----:B------:R-:W2:Y:S01]  /*04b0*/  LDC R9, c[0x0][0x3f8] ;  /* 0x0000fe00ff097b82 */ /* 0x000ea20000000800 */
[----:B-1----:R-:W-:Y:S01]  /*04c0*/  IMAD R12, R31, R4, RZ ;  /* 0x000000041f0c7224 */ /* 0x002fe200078e02ff */
[----:B0-----:R-:W-:Y:S02]  /*04d0*/  ISETP.GT.U32.AND P4, PT, R6, 0xbf, PT ;  /* 0x000000bf0600780c */ /* 0x001fe40003f84070 */
[----:B------:R-:W-:-:S07]  /*04e0*/  SHF.R.U32.HI R4, RZ, 0x2, R6 ;  /* 0x00000002ff047819 */ /* 0x000fce0000011606 */
[----:B------:R-:W-:Y:S02]  /*04f0*/  @P3 IADD3 R8, PT, PT, R8, 0x1, RZ ;  /* 0x0000000108083810 */ /* 0x000fe40007ffe0ff */
[----:B------:R-:W-:Y:S02]  /*0500*/  IADD3 R14, P3, PT, R11, R12, RZ ;  /* 0x0000000c0b0e7210 */ /* 0x000fe40007f7e0ff */
[----:B------:R-:W-:Y:S02]  /*0510*/  LOP3.LUT R11, R6, 0x3, RZ, 0xc0, !PT ;  /* 0x00000003060b7812 */ /* 0x000fe400078ec0ff */
[----:B------:R-:W-:Y:S02]  /*0520*/  LEA.HI.X.SX32 R18, R12, RZ, 0x1, P3 ;  /* 0x000000ff0c127211 */ /* 0x000fe400018f0eff */
[----:B----4-:R-:W-:-:S04]  /*0530*/  IADD3 R16, PT, PT, R52, -0x1, RZ ;  /* 0xffffffff34107810 */ /* 0x010fc80007ffe0ff */
[----:B------:R-:W-:-:S05]  /*0540*/  IABS R19, R16 ;  /* 0x0000001000137213 */ /* 0x000fca0000000000 */
[----:B------:R-:W-:-:S04]  /*0550*/  IMAD.HI.U32 R28, R27, R19, RZ ;  /* 0x000000131b1c7227 */ /* 0x000fc800078e00ff */
[----:B------:R-:W-:-:S04]  /*0560*/  IMAD.MOV R5, RZ, RZ, -R28 ;  /* 0x000000ffff057224 */ /* 0x000fc800078e0a1c */
[----:B------:R-:W-:Y:S01]  /*0570*/  IMAD R19, R0, R5, R19 ;  /* 0x0000000500137224 */ /* 0x000fe200078e0213 */
[----:B------:R-:W-:-:S04]  /*0580*/  LOP3.LUT R5, R32, R7, RZ, 0x3c, !PT ;  /* 0x0000000720057212 */ /* 0x000fc800078e3cff */
[----:B------:R-:W-:Y:S02]  /*0590*/  ISETP.GE.AND P0, PT, R5, RZ, PT ;  /* 0x000000ff0500720c */ /* 0x000fe40003f06270 */
[----:B------:R-:W0:Y:S01]  /*05a0*/  S2R R5, SR_CgaCtaId ;  /* 0x0000000000057919 */ /* 0x000e220000008800 */
[----:B------:R-:W-:-:S13]  /*05b0*/  ISETP.GT.U32.AND P1, PT, R0, R19, PT ;  /* 0x000000130000720c */ /* 0x000fda0003f24070 */
[----:B------:R-:W-:Y:S01]  /*05c0*/  @!P1 IMAD.IADD R19, R19, 0x1, -R0 ;  /* 0x0000000113139824 */ /* 0x000fe200078e0a00 */
[----:B--2---:R-:W-:Y:S06]  /*05d0*/  @P4 BRA `(.L_x_25185) ;  /* 0x0000000000584947 */ /* 0x004fec0003800000 */
[----:B------:R-:W-:Y:S01]  /*05e0*/  ISETP.GT.U32.AND P3, PT, R6, 0x3f, PT ;  /* 0x0000003f0600780c */ /* 0x000fe20003f64070 */
[----:B------:R-:W1:Y:S01]  /*05f0*/  LDCU.64 UR4, c[0x0][0x388] ;  /* 0x00007100ff0477ac */ /* 0x000e620008000a00 */
[----:B------:R-:W-:Y:S02]  /*0600*/  SHF.L.U32 R17, R4, 0x2, RZ ;  /* 0x0000000204117819 */ /* 0x000fe400000006ff */
[----:B------:R-:W-:-:S04]  /*0610*/  LOP3.LUT R13, R6, 0xfc, RZ, 0xc0, !PT ;  /* 0x000000fc060d7812 */ /* 0x000fc800078ec0ff */
[----:B------:R-:W-:-:S04]  /*0620*/  LOP3.LUT R13, R13, 0x3, R6, 0xf8, !PT ;  /* 0x000000030d0d7812 */ /* 0x000fc800078ef806 */
[----:B------:R-:W-:Y:S02]  /*0630*/  IADD3 R15, P4, PT, R13, R14, RZ ;  /* 0x0000000e0d0f7210 */ /* 0x000fe40007f9e0ff */
[----:B------:R-:W-:Y:S02]  /*0640*/  @!P3 LOP3.LUT R12, R17, 0x3, R6, 0xf8, !PT ;  /* 0x00000003110cb812 */ /* 0x000fe400078ef806 */
[----:B------:R-:W-:-:S03]  /*0650*/  IADD3.X R20, PT, PT, RZ, R18, RZ, P4, !PT ;  /* 0x00000012ff147210 */ /* 0x000fc600027fe4ff */
[----:B------:R-:W-:-:S05]  /*0660*/  @!P3 VIADD R12, R12, 0x80 ;  /* 0x000000800c0cb836 */ /* 0x000fca0000000000 */
[----:B------:R-:W-:Y:S02]  /*0670*/  @!P3 IADD3 R13, P5, PT, R12, R14, RZ ;  /* 0x0000000e0c0db210 */ /* 0x000fe40007fbe0ff */
[----:B-1----:R-:W-:-:S03]  /*0680*/  LEA R14, P4, R15, UR4, 0x2 ;  /* 0x000000040f0e7c11 */ /* 0x002fc6000f8810ff */
[----:B------:R-:W-:Y:S01]  /*0690*/  @!P3 IMAD.X R18, RZ, RZ, R18, P5 ;  /* 0x000000ffff12b224 */ /* 0x000fe200028e0612 */
[----:B------:R-:W-:Y:S02]  /*06a0*/  @!P3 LEA R12, P5, R13, UR4, 0x2 ;  /* 0x000000040d0cbc11 */ /* 0x000fe4000f8a10ff */
[----:B------:R-:W-:Y:S02]  /*06b0*/  LEA.HI.X R15, R15, UR5, R20, 0x2, P4 ;  /* 0x000000050f0f7c11 */ /* 0x000fe4000a0f1414 */
[----:B------:R-:W-:-:S03]  /*06c0*/  @!P3 LEA.HI.X R13, R13, UR5, R18, 0x2, P5 ;  /* 0x000000050d0dbc11 */ /* 0x000fc6000a8f1412 */
[----:B------:R-:W2:Y:S04]  /*06d0*/  LDG.E.CONSTANT R14, desc[UR6][R14.64] ;  /* 0x000000060e0e7981 */ /* 0x000ea8000c1e9900 */
[----:B------:R-:W3:Y:S01]  /*06e0*/  @!P3 LDG.E.CONSTANT R12, desc[UR6][R12.64] ;  /* 0x000000060c0cb981 */ /* 0x000ee2000c1e9900 */
[----:B0-----:R-:W-:-:S05]  /*06f0*/  LEA R18, R5, R10, 0x18 ;  /* 0x0000000a05127211 */ /* 0x001fca00078ec0ff */
[----:B------:R-:W-:-:S05]  /*0700*/  IMAD R11, R11, 0xc0, R18 ;  /* 0x000000c00b0b7824 */ /* 0x000fca00078e0212 */
[----:B------:R-:W-:-:S05]  /*0710*/  IADD3 R11, PT, PT, R11, R17, RZ ;  /* 0x000000110b0b7210 */ /* 0x000fca0007ffe0ff */
[----:B--2---:R1:W-:Y:S04]  /*0720*/  STS [R11], R14 ;  /* 0x0000000e0b007388 */ /* 0x0043e80000000800 */
[----:B---3--:R1:W-:Y:S02]  /*0730*/  @!P3 STS [R11+0x80], R12 ;  /* 0x0000800c0b00b388 */ /* 0x0083e40000000800 */
.L_x_25185:
[----:B------:R-:W-:Y:S05]  /*0740*/  BSYNC.RECONVERGENT B0 ;  /* 0x0000000000007941 */ /* 0x000fea0003800200 */
.L_x_25184:
[----:B------:R-:W-:Y:S01]  /*0750*/  @!P0 IMAD.MOV R8, RZ, RZ, -R8 ;  /* 0x000000ffff088224 */ /* 0x000fe200078e0a08 */
[----:B------:R-:W-:Y:S01]  /*0760*/  @!P2 LOP3.LUT R8, RZ, R7, RZ, 0x33, !PT ;  /* 0x00000007ff08a212 */ /* 0x000fe200078e33ff */
[----:B------:R-:W2:Y:S01]  /*0770*/  LDCU UR5, c[0x0][0x3e8] ;  /* 0x00007d00ff0577ac */ /* 0x000ea20008000800 */
[----:B------:R-:W-:Y:S01]  /*0780*/  IADD3 R7, PT, PT, R52, 0x7, RZ ;  /* 0x0000000734077810 */ /* 0x000fe20007ffe0ff */
[----:B------:R-:W-:Y:S01]  /*0790*/  @!P1 VIADD R28, R28, 0x1 ;  /* 0x000000011c1c9836 */ /* 0x000fe20000000000 */
[----:B------:R-:W-:Y:S01]  /*07a0*/  ISETP.GE.AND P4, PT, R9, RZ, PT ;  /* 0x000000ff0900720c */ /* 0x000fe20003f86270 */
[----:B------:R-:W3:Y:S01]  /*07b0*/  LDCU UR4, c[0x0][0x3b8] ;  /* 0x00007700ff0477ac */ /* 0x000ee20008000800 */
[----:B-1----:R-:W-:Y:S01]  /*07c0*/  SHF.R.S32.HI R12, RZ, 0x1f, R7 ;  /* 0x0000001fff0c7819 */ /* 0x002fe20000011407 */
[----:B------:R-:W-:Y:S01]  /*07d0*/  BSSY B0, `(.L_x_25186) ;  /* 0x00000fd000007945 */ /* 0x000fe20003800000 */
[----:B------:R-:W-:Y:S01]  /*07e0*/  ISETP.GE.U32.AND P3, PT, R19, R0, PT ;  /* 0x000000001300720c */ /* 0x000fe20003f66070 */
[----:B------:R-:W1:Y:S01]  /*07f0*/  LDCU UR10, c[0x0][0x3cc] ;  /* 0x00007980ff0a77ac */ /* 0x000e620008000800 */
[----:B------:R-:W-:-:S02]  /*0800*/  LEA.HI R12, R12, R7, RZ, 0x3 ;  /* 0x000000070c0c7211 */ /* 0x000fc400078f18ff */
[----:B------:R-:W-:Y:S01]  /*0810*/  SHF.R.U32.HI R34, RZ, 0x5, R6 ;  /* 0x00000005ff227819 */ /* 0x000fe20000011606 */
[----:B------:R-:W4:Y:S01]  /*0820*/  LDCU UR11, c[0x0][0x3a4] ;  /* 0x00007480ff0b77ac */ /* 0x000f220008000800 */
[----:B------:R-:W-:Y:S02]  /*0830*/  SHF.R.S32.HI R11, RZ, 0x3, R12 ;  /* 0x00000003ff0b7819 */ /* 0x000fe4000001140c */
[----:B------:R-:W-:Y:S01]  /*0840*/  LOP3.LUT R16, R16, R3, RZ, 0x3c, !PT ;  /* 0x0000000310107212 */ /* 0x000fe200078e3cff */
[----:B------:R-:W0:Y:S01]  /*0850*/  LDCU.64 UR12, c[0x0][0x390] ;  /* 0x00007200ff0c77ac */ /* 0x000e220008000a00 */
[----:B------:R-:W-:Y:S01]  /*0860*/  BAR.SYNC.DEFER_BLOCKING 0x0 ;  /* 0x0000000000007b1d */ /* 0x000fe20000010000 */
[----:B------:R-:W-:Y:S01]  /*0870*/  ISETP.GE.AND P1, PT, R34, R11, PT ;  /* 0x0000000b2200720c */ /* 0x000fe20003f26270 */
[----:B--2---:R-:W-:Y:S01]  /*0880*/  @!P4 IMAD R7, R2, UR5, R8 ;  /* 0x000000050207cc24 */ /* 0x004fe2000f8e0208 */
[----:B------:R-:W-:Y:S01]  /*0890*/  ISETP.GE.AND P2, PT, R16, RZ, PT ;  /* 0x000000ff1000720c */ /* 0x000fe20003f46270 */
[----:B------:R-:W-:Y:S01]  /*08a0*/  @P4 IMAD R2, R29, UR5, R32 ;  /* 0x000000051d024c24 */ /* 0x000fe2000f8e0220 */
[----:B------:R-:W-:-:S02]  /*08b0*/  ISETP.NE.AND P0, PT, R3, RZ, PT ;  /* 0x000000ff0300720c */ /* 0x000fc40003f05270 */
[----:B------:R-:W-:Y:S01]  /*08c0*/  @P3 IADD3 R28, PT, PT, R28, 0x1, RZ ;  /* 0x000000011c1c3810 */ /* 0x000fe20007ffe0ff */
[----:B------:R-:W-:Y:S01]  /*08d0*/  @P4 IMAD R51, R2, R9, 0x1 ;  /* 0x0000000102334424 */ /* 0x000fe200078e0209 */
[----:B------:R-:W-:Y:S01]  /*08e0*/  @!P4 IADD3 R12, PT, PT, -R7, RZ, RZ ;  /* 0x000000ff070cc210 */ /* 0x000fe20007ffe1ff */
[----:B---3--:R-:W-:Y:S01]  /*08f0*/  IMAD R7, R31, UR4, RZ ;  /* 0x000000041f077c24 */ /* 0x008fe2000f8e02ff */
[----:B------:R-:W-:-:S03]  /*0900*/  MOV R30, R0 ;  /* 0x00000000001e7202 */ /* 0x000fc60000000f00 */
[----:B------:R-:W-:Y:S02]  /*0910*/  @!P4 IMAD R51, R9, R12, 0x1 ;  /* 0x000000010933c424 */ /* 0x000fe400078e020c */
[----:B------:R-:W-:Y:S02]  /*0920*/  @!P2 IMAD.MOV R28, RZ, RZ, -R28 ;  /* 0x000000ffff1ca224 */ /* 0x000fe400078e0a1c */
[----:B------:R-:W-:Y:S01]  /*0930*/  @!P0 LOP3.LUT R28, RZ, R3, RZ, 0x33, !PT ;  /* 0x00000003ff1c8212 */ /* 0x000fe200078e33ff */
[----:B------:R-:W-:Y:S01]  /*0940*/  IMAD.MOV.U32 R9, RZ, RZ, -0x800001 ;  /* 0xff7fffffff097424 */ /* 0x000fe200078e00ff */
[----:B01--4-:R-:W-:Y:S06]  /*0950*/  @P1 BRA `(.L_x_25187) ;  /* 0x0000000c00901947 */ /* 0x013fec0003800000 */
[----:B------:R-:W0:Y:S01]  /*0960*/  LDCU.64 UR4, c[0x0][0x3a8] ;  /* 0x00007500ff0477ac */ /* 0x000e220008000a00 */
[----:B------:R-:W-:Y:S01]  /*0970*/  SHF.R.U32.HI R2, RZ, 0x3, R6 ;  /* 0x00000003ff027819 */ /* 0x000fe20000011606 */
[----:B------:R-:W-:Y:S01]  /*0980*/  IMAD.SHL.U32 R0, R4, 0x4, RZ ;  /* 0x0000000404007824 */ /* 0x000fe200078e00ff */
[----:B------:R-:W-:Y:S01]  /*0990*/  IADD3 R10, PT, PT, R10, 0x320, RZ ;  /* 0x000003200a0a7810 */ /* 0x000fe20007ffe0ff */
[----:B------:R-:W-:Y:S01]  /*09a0*/  IMAD.MOV.U32 R3, RZ, RZ, RZ ;  /* 0x000000ffff037224 */ /* 0x000fe200078e00ff */
[----:B------:R-:W-:Y:S01]  /*09b0*/  LOP3.LUT R2, R2, 0x7c, RZ, 0xc0, !PT ;  /* 0x0000007c02027812 */ /* 0x000fe200078ec0ff */
[----:B------:R-:W-:Y:S01]  /*09c0*/  IMAD.MOV.U32 R9, RZ, RZ, -0x800001 ;  /* 0xff7fffffff097424 */ /* 0x000fe200078e00ff */
[----:B------:R-:W-:Y:S02]  /*09d0*/  SHF.L.U32 R11, R34, 0x3, RZ ;  /* 0x00000003220b7819 */ /* 0x000fe400000006ff */
[----:B------:R-:W-:Y:S01]  /*09e0*/  LEA R26, R5, R10, 0x18 ;  /* 0x0000000a051a7211 */ /* 0x000fe200078ec0ff */
[----:B------:R-:W-:Y:S01]  /*09f0*/  IMAD.WIDE R2, R7, 0x4, R2 ;  /* 0x0000000407027825 */ /* 0x000fe200078e0202 */
[----:B------:R-:W-:-:S02]  /*0a00*/  LOP3.LUT R7, R0, 0x1c, RZ, 0xc0, !PT ;  /* 0x0000001c00077812 */ /* 0x000fc400078ec0ff */
[C---:B------:R-:W-:Y:S02]  /*0a10*/  LOP3.LUT R5, R11.reuse, 0x7, R4, 0xf8, !PT ;  /* 0x000000070b057812 */ /* 0x040fe400078ef804 */
[----:B------:R-:W-:Y:S01]  /*0a20*/  IADD3 R11, PT, PT, R11, 0x1, RZ ;  /* 0x000000010b0b7810 */ /* 0x000fe20007ffe0ff */
[----:B------:R-:W-:Y:S01]  /*0a30*/  IMAD R7, R34, 0x20, R7 ;  /* 0x0000002022077824 */ /* 0x000fe200078e0207 */
[C---:B------:R-:W-:Y:S01]  /*0a40*/  IADD3 R24, PT, PT, R5.reuse, 0x1, RZ ;  /* 0x0000000105187810 */ /* 0x040fe20007ffe0ff */
[----:B------:R-:W-:Y:S01]  /*0a50*/  IMAD.IADD R25, R5, 0x1, -R52 ;  /* 0x0000000105197824 */ /* 0x000fe200078e0a34 */
[----:B0-----:R-:W-:Y:S02]  /*0a60*/  IADD3 R10, P0, PT, R2, UR4, RZ ;  /* 0x00000004020a7c10 */ /* 0x001fe4000ff1e0ff */
[----:B------:R-:W-:Y:S02]  /*0a70*/  IADD3 R26, PT, PT, R7, R26, RZ ;  /* 0x0000001a071a7210 */ /* 0x000fe40007ffe0ff */
[----:B------:R-:W-:-:S09]  /*0a80*/  IADD3.X R3, PT, PT, R3, UR5, RZ, P0, !PT ;  /* 0x0000000503037c10 */ /* 0x000fd200087fe4ff */
.L_x_25192:
[----:B------:R-:W0:Y:S01]  /*0a90*/  LDC R16, c[0x0][0x3f0] ;  /* 0x0000fc00ff107b82 */ /* 0x000e220000000800 */
[----:B------:R-:W-:Y:S01]  /*0aa0*/  VIADD R2, R11, 0xffffffff ;  /* 0xffffffff0b027836 */ /* 0x000fe20000000000 */
[----:B------:R-:W1:Y:S01]  /*0ab0*/  S2R R14, SR_TID.X ;  /* 0x00000000000e7919 */ /* 0x000e620000002100 */
[----:B------:R-:W-:Y:S03]  /*0ac0*/  BSSY B1, `(.L_x_25188) ;  /* 0x00000c0000017945 */ /* 0x000fe60003800000 */
[----:B------:R-:W-:Y:S02]  /*0ad0*/  IABS R5, R2 ;  /* 0x0000000200057213 */ /* 0x000fe40000000000 */
[----:B------:R-:W2:Y:S03]  /*0ae0*/  LDC R15, c[0x0][0x3f4] ;  /* 0x0000fd00ff0f7b82 */ /* 0x000ea60000000800 */
        /* <DEDUP_REMOVED lines=37> */
[----:B------:R-:W-:Y:S02]  /*0d40*/  ISETP.GT.AND P0, PT, R12, R2, PT ;  /* 0x000000020c00720c */ /* 0x000fe40003f04270 */
[----:B-1----:R-:W-:Y:S01]  /*0d50*/  LOP3.LUT R2, R14, 0x3, RZ, 0xc0, !PT ;  /* 0x000000030e027812 */ /* 0x002fe200078ec0ff */
        /* <DEDUP_REMOVED lines=9> */
.L_x_25189:
[----:B------:R-:W-:Y:S01]  /*0df0*/  MOV R7, R3 ;  /* 0x0000000300077202 */ /* 0x000fe20000000f00 */
[----:B------:R-:W-:-:S05]  /*0e00*/  IMAD.MOV.U32 R6, RZ, RZ, R10 ;  /* 0x000000ffff067224 */ /* 0x000fca00078e000a */
[----:B------:R-:W2:Y:S01]  /*0e10*/  LDG.E.CONSTANT R7, desc[UR6][R6.64] ;  /* 0x0000000606077981 */ /* 0x000ea2000c1e9900 */
[----:B------:R-:W-:Y:S01]  /*0e20*/  IMAD R5, R8, UR9, RZ ;  /* 0x0000000908057c24 */ /* 0x000fe2000f8e02ff */
        /* <DEDUP_REMOVED lines=41> */
[----:B------:R-:W2:Y:S02]  /*10c0*/  LDS.128 R4, [R35] ;  /* 0x0000000023047984 */ /* 0x000ea40000000c00 */
[----:B--2---:R-:W-:-:S04]  /*10d0*/  FMUL.FTZ R14, R14, R5 ;  /* 0x000000050e0e7220 */ /* 0x004fc80000410000 */
[----:B---3--:R-:W-:-:S04]  /*10e0*/  FFMA.FTZ R4, R15, R4, R14 ;  /* 0x000000040f047223 */ /* 0x008fc8000001000e */
[----:B----4-:R-:W-:-:S04]  /*10f0*/  FFMA.FTZ R13, R13, R6, R4 ;  /* 0x000000060d0d7223 */ /* 0x010fc80000010004 */
[----:B------:R-:W-:Y:S02]  /*1100*/  FFMA.FTZ R4, R12, R7, R13 ;  /* 0x000000070c047223 */ /* 0x000fe4000001000d */
[----:B------:R-:W0:Y:S02]  /*1110*/  LDS.128 R12, [R35+0x10] ;  /* 0x00001000230c7984 */ /* 0x000e240000000c00 */
[----:B0-----:R-:W-:Y:S02]  /*1120*/  FFMA.FTZ R49, R49, R12, R4 ;  /* 0x0000000c31317223 */ /* 0x001fe40000010004 */
[----:B------:R-:W0:Y:S02]  /*1130*/  LDS.128 R4, [R35+0x20] ;  /* 0x0000200023047984 */ /* 0x000e240000000c00 */
[----:B------:R-:W-:Y:S02]  /*1140*/  FFMA.FTZ R46, R46, R13, R49 ;  /* 0x0000000d2e2e7223 */ /* 0x000fe40000010031 */
[----:B------:R-:W2:Y:S02]  /*1150*/  LDG.E.CONSTANT R49, desc[UR6][R58.64+0xf00] ;  /* 0x000f00063a317981 */ /* 0x000ea4000c1e9900 */
[----:B------:R-:W-:-:S02]  /*1160*/  FFMA.FTZ R47, R47, R14, R46 ;  /* 0x0000000e2f2f7223 */ /* 0x000fc4000001002e */
[----:B------:R-:W3:Y:S02]  /*1170*/  LDG.E.CONSTANT R46, desc[UR6][R58.64+0x1780] ;  /* 0x001780063a2e7981 */ /* 0x000ee4000c1e9900 */
[----:B------:R-:W-:Y:S02]  /*1180*/  FFMA.FTZ R44, R44, R15, R47 ;  /* 0x0000000f2c2c7223 */ /* 0x000fe4000001002f */
[----:B------:R-:W1:Y:S04]  /*1190*/  LDS.128 R12, [R35+0x30] ;  /* 0x00003000230c7984 */ /* 0x000e680000000c00 */
[----:B------:R-:W4:Y:S01]  /*11a0*/  LDG.E.CONSTANT R47, desc[UR6][R58.64+0x1600] ;  /* 0x001600063a2f7981 */ /* 0x000f22000c1e9900 */
[----:B0-----:R-:W-:-:S03]  /*11b0*/  FFMA.FTZ R19, R19, R4, R44 ;  /* 0x0000000413137223 */ /* 0x001fc6000001002c */
[----:B------:R-:W3:Y:S01]  /*11c0*/  LDG.E.CONSTANT R44, desc[UR6][R58.64+0x1480] ;  /* 0x001480063a2c7981 */ /* 0x000ee2000c1e9900 */
[----:B------:R-:W-:-:S04]  /*11d0*/  FFMA.FTZ R18, R18, R5, R19 ;  /* 0x0000000512127223 */ /* 0x000fc80000010013 */
[----:B------:R-:W-:-:S04]  /*11e0*/  FFMA.FTZ R17, R17, R6, R18 ;  /* 0x0000000611117223 */ /* 0x000fc80000010012 */
[----:B------:R-:W-:Y:S02]  /*11f0*/  FFMA.FTZ R4, R16, R7, R17 ;  /* 0x0000000710047223 */ /* 0x000fe40000010011 */
[----:B------:R-:W0:Y:S02]  /*1200*/  LDS.128 R16, [R35+0x40] ;  /* 0x0000400023107984 */ /* 0x000e240000000c00 */
[----:B-1----:R-:W-:Y:S02]  /*1210*/  FFMA.FTZ R43, R43, R12, R4 ;  /* 0x0000000c2b2b7223 */ /* 0x002fe40000010004 */
[----:B------:R-:W1:Y:S02]  /*1220*/  LDS.128 R4, [R35+0x50] ;  /* 0x0000500023047984 */ /* 0x000e640000000c00 */
[----:B------:R-:W-:Y:S02]  /*1230*/  FFMA.FTZ R40, R40, R13, R43 ;  /* 0x0000000d28287223 */ /* 0x000fe4000001002b */
[----:B------:R-:W4:Y:S02]  /*1240*/  LDG.E.CONSTANT R43, desc[UR6][R58.64+0x1500] ;  /* 0x001500063a2b7981 */ /* 0x000f24000c1e9900 */
[----:B------:R-:W-:-:S02]  /*1250*/  FFMA.FTZ R39, R39, R14, R40 ;  /* 0x0000000e27277223 */ /* 0x000fc40000010028 */
[----:B------:R-:W3:Y:S02]  /*1260*/  LDG.E.CONSTANT R40, desc[UR6][R58.64+0x1380] ;  /* 0x001380063a287981 */ /* 0x000ee4000c1e9900 */
[----:B------:R-:W-:Y:S02]  /*1270*/  FFMA.FTZ R12, R22, R15, R39 ;  /* 0x0000000f160c7223 */ /* 0x000fe40000010027 */
[----:B------:R-:W4:Y:S04]  /*1280*/  LDG.E.CONSTANT R22, desc[UR6][R58.64+0xf80] ;  /* 0x000f80063a167981 */ /* 0x000f28000c1e9900 */
[----:B------:R-:W3:Y:S01]  /*1290*/  LDG.E.CONSTANT R39, desc[UR6][R58.64+0x1300] ;  /* 0x001300063a277981 */ /* 0x000ee2000c1e9900 */
[----:B0-----:R-:W-:-:S03]  /*12a0*/  FFMA.FTZ R13, R23, R16, R12 ;  /* 0x00000010170d7223 */ /* 0x001fc6000001000c */
[----:B------:R-:W3:Y:S01]  /*12b0*/  LDG.E.CONSTANT R23, desc[UR6][R58.64+0x1000] ;  /* 0x001000063a177981 */ /* 0x000ee2000c1e9900 */
[----:B------:R-:W-:-:S03]  /*12c0*/  FFMA.FTZ R20, R20, R17, R13 ;  /* 0x0000001114147223 */ /* 0x000fc6000001000d */
[----:B------:R-:W0:Y:S01]  /*12d0*/  LDS.128 R12, [R35+0x60] ;  /* 0x00006000230c7984 */ /* 0x000e220000000c00 */
[----:B------:R-:W-:-:S03]  /*12e0*/  FFMA.FTZ R21, R21, R18, R20 ;  /* 0x0000001215157223 */ /* 0x000fc60000010014 */
[----:B------:R-:W3:Y:S01]  /*12f0*/  LDG.E.CONSTANT R20, desc[UR6][R58.64+0x1080] ;  /* 0x001080063a147981 */ /* 0x000ee2000c1e9900 */
[----:B------:R-:W-:-:S03]  /*1300*/  FFMA.FTZ R16, R36, R19, R21 ;  /* 0x0000001324107223 */ /* 0x000fc60000010015 */
[----:B------:R-:W3:Y:S04]  /*1310*/  LDG.E.CONSTANT R21, desc[UR6][R58.64+0x1100] ;  /* 0x001100063a157981 */ /* 0x000ee8000c1e9900 */
[----:B------:R-:W3:Y:S01]  /*1320*/  LDG.E.CONSTANT R36, desc[UR6][R58.64+0x1180] ;  /* 0x001180063a247981 */ /* 0x000ee2000c1e9900 */
[----:B-1----:R-:W-:-:S03]  /*1330*/  FFMA.FTZ R17, R37, R4, R16 ;  /* 0x0000000425117223 */ /* 0x002fc60000010010 */
[----:B------:R-:W3:Y:S01]  /*1340*/  LDG.E.CONSTANT R37, desc[UR6][R58.64+0x1200] ;  /* 0x001200063a257981 */ /* 0x000ee2000c1e9900 */
[----:B------:R-:W-:-:S03]  /*1350*/  FFMA.FTZ R4, R38, R5, R17 ;  /* 0x0000000526047223 */ /* 0x000fc60000010011 */
[----:B------:R-:W3:Y:S01]  /*1360*/  LDG.E.CONSTANT R38, desc[UR6][R58.64+0x1280] ;  /* 0x001280063a267981 */ /* 0x000ee2000c1e9900 */
[----:B------:R-:W-:-:S03]  /*1370*/  FFMA.FTZ R5, R41, R6, R4 ;  /* 0x0000000629057223 */ /* 0x000fc60000010004 */
[----:B------:R-:W3:Y:S01]  /*1380*/  LDG.E.CONSTANT R41, desc[UR6][R58.64+0x1400] ;  /* 0x001400063a297981 */ /* 0x000ee2000c1e9900 */
[----:B------:R-:W-:-:S03]  /*1390*/  FFMA.FTZ R4, R42, R7, R5 ;  /* 0x000000072a047223 */ /* 0x000fc60000010005 */
[----:B------:R-:W3:Y:S04]  /*13a0*/  LDG.E.CONSTANT R42, desc[UR6][R58.64+0x1580] ;  /* 0x001580063a2a7981 */ /* 0x000ee8000c1e9900 */
[----:B------:R-:W1:Y:S01]  /*13b0*/  LDS.128 R16, [R35+0x70] ;  /* 0x0000700023107984 */ /* 0x000e620000000c00 */
[----:B0-----:R-:W-:-:S03]  /*13c0*/  FFMA.FTZ R5, R45, R12, R4 ;  /* 0x0000000c2d057223 */ /* 0x001fc60000010004 */
[----:B------:R-:W3:Y:S01]  /*13d0*/  LDG.E.CONSTANT R45, desc[UR6][R58.64+0x1700] ;  /* 0x001700063a2d7981 */ /* 0x000ee2000c1e9900 */
[----:B------:R-:W-:-:S04]  /*13e0*/  FFMA.FTZ R5, R56, R13, R5 ;  /* 0x0000000d38057223 */ /* 0x000fc80000010005 */
[----:B------:R-:W-:Y:S02]  /*13f0*/  FFMA.FTZ R14, R54, R14, R5 ;  /* 0x0000000e360e7223 */ /* 0x000fe40000010005 */
[----:B------:R-:W3:Y:S02]  /*1400*/  LDS.128 R4, [R35+0x80] ;  /* 0x0000800023047984 */ /* 0x000ee40000000c00 */
[----:B------:R-:W-:-:S04]  /*1410*/  FFMA.FTZ R14, R53, R15, R14 ;  /* 0x0000000f350e7223 */ /* 0x000fc8000001000e */
[----:B-1----:R-:W-:Y:S02]  /*1420*/  FFMA.FTZ R55, R55, R16, R14 ;  /* 0x0000001037377223 */ /* 0x002fe4000001000e */
[----:B------:R-:W0:Y:S02]  /*1430*/  LDS.128 R12, [R35+0x90] ;  /* 0x00009000230c7984 */ /* 0x000e240000000c00 */
[----:B------:R-:W-:Y:S01]  /*1440*/  FFMA.FTZ R50, R50, R17, R55 ;  /* 0x0000001132327223 */ /* 0x000fe20000010037 */
[----:B------:R-:W-:Y:S01]  /*1450*/  UMOV UR4, 0xffffffff ;  /* 0xffffffff00047882 */ /* 0x000fe20000000000 */
[----:B------:R-:W-:Y:S02]  /*1460*/  ISETP.NE.AND P1, PT, R2, RZ, PT ;  /* 0x000000ff0200720c */ /* 0x000fe40003f25270 */
[----:B-----5:R-:W-:Y:S01]  /*1470*/  FSETP.NEU.FTZ.AND P0, PT, R33, RZ, PT ;  /* 0x000000ff2100720b */ /* 0x020fe20003f1d000 */
[----:B--2---:R-:W-:-:S04]  /*1480*/  FFMA.FTZ R49, R49, R18, R50 ;  /* 0x0000001231317223 */ /* 0x004fc80000010032 */
[----:B----4-:R-:W-:Y:S02]  /*1490*/  FFMA.FTZ R22, R22, R19, R49 ;  /* 0x0000001316167223 */ /* 0x010fe40000010031 */
[----:B------:R-:W1:Y:S02]  /*14a0*/  LDS.128 R16, [R35+0xa0] ;  /* 0x0000a00023107984 */ /* 0x000e640000000c00 */
[----:B---3--:R-:W-:-:S04]  /*14b0*/  FFMA.FTZ R23, R23, R4, R22 ;  /* 0x0000000417177223 */ /* 0x008fc80000010016 */
[----:B------:R-:W-:-:S04]  /*14c0*/  FFMA.FTZ R20, R20, R5, R23 ;  /* 0x0000000514147223 */ /* 0x000fc80000010017 */
[----:B------:R-:W-:Y:S02]  /*14d0*/  FFMA.FTZ R5, R21, R6, R20 ;  /* 0x0000000615057223 */ /* 0x000fe40000010014 */
[----:B------:R-:W2:Y:S02]  /*14e0*/  LDS.128 R20, [R35+0xb0] ;  /* 0x0000b00023147984 */ /* 0x000ea40000000c00 */
[----:B------:R-:W-:-:S04]  /*14f0*/  FFMA.FTZ R36, R36, R7, R5 ;  /* 0x0000000724247223 */ /* 0x000fc80000010005 */
[----:B0-----:R-:W-:-:S04]  /*1500*/  FFMA.FTZ R37, R37, R12, R36 ;  /* 0x0000000c25257223 */ /* 0x001fc80000010024 */
[----:B------:R-:W-:-:S04]  /*1510*/  FFMA.FTZ R38, R38, R13, R37 ;  /* 0x0000000d26267223 */ /* 0x000fc80000010025 */
[----:B------:R-:W-:-:S04]  /*1520*/  FFMA.FTZ R39, R39, R14, R38 ;  /* 0x0000000e27277223 */ /* 0x000fc80000010026 */
[----:B------:R-:W-:-:S04]  /*1530*/  FFMA.FTZ R40, R40, R15, R39 ;  /* 0x0000000f28287223 */ /* 0x000fc80000010027 */
[----:B-1----:R-:W-:-:S04]  /*1540*/  FFMA.FTZ R41, R41, R16, R40 ;  /* 0x0000001029297223 */ /* 0x002fc80000010028 */
[----:B------:R-:W-:-:S04]  /*1550*/  FFMA.FTZ R44, R44, R17, R41 ;  /* 0x000000112c2c7223 */ /* 0x000fc80000010029 */
[----:B------:R-:W-:-:S04]  /*1560*/  FFMA.FTZ R43, R43, R18, R44 ;  /* 0x000000122b2b7223 */ /* 0x000fc8000001002c */
[----:B------:R-:W-:-:S04]  /*1570*/  FFMA.FTZ R42, R42, R19, R43 ;  /* 0x000000132a2a7223 */ /* 0x000fc8000001002b */
[----:B--2---:R-:W-:-:S04]  /*1580*/  FFMA.FTZ R47, R47, R20, R42 ;  /* 0x000000142f2f7223 */ /* 0x004fc8000001002a */
[----:B------:R-:W-:-:S04]  /*1590*/  FFMA.FTZ R48, R48, R21, R47 ;  /* 0x0000001530307223 */ /* 0x000fc8000001002f */
[----:B------:R-:W-:-:S04]  /*15a0*/  FFMA.FTZ R45, R45, R22, R48 ;  /* 0x000000162d2d7223 */ /* 0x000fc80000010030 */
[----:B------:R-:W-:Y:S01]  /*15b0*/  FFMA.FTZ R23, R46, R23, R45 ;  /* 0x000000172e177223 */ /* 0x000fe2000001002d */
[----:B------:R-:W-:Y:S06]  /*15c0*/  BRA.DIV UR4, `(.L_x_25191) ;  /* 0x0000003a04587947 */ /* 0x000fec000b800000 */
[----:B------:R-:W0:Y:S02]  /*15d0*/  SHFL.BFLY PT, R2, R23, 0x2, 0x1f ;  /* 0x0c401f0017027f89 */ /* 0x000e2400000e0000 */
[----:B0-----:R-:W-:-:S05]  /*15e0*/  FADD.FTZ R2, R23, R2 ;  /* 0x0000000217027221 */ /* 0x001fca0000010000 */
[----:B------:R0:W1:Y:S02]  /*15f0*/  SHFL.BFLY PT, R5, R2, 0x1, 0x1f ;  /* 0x0c201f0002057f89 */ /* 0x00006400000e0000 */
.L_x_25230:
        /* <DEDUP_REMOVED lines=12> */
.L_x_25190:
[----:B------:R-:W-:Y:S05]  /*16c0*/  BSYNC B1 ;  /* 0x0000000000017941 */ /* 0x000fea0003800000 */
.L_x_25188:
[----:B0-----:R-:W-:Y:S01]  /*16d0*/  VIADD R2, R52, 0x7 ;  /* 0x0000000734027836 */ /* 0x001fe20000000000 */
[----:B------:R-:W-:Y:S01]  /*16e0*/  IADD3 R34, PT, PT, R34, 0x4, RZ ;  /* 0x0000000422227810 */ /* 0x000fe20007ffe0ff */
[----:B-1----:R-:W-:Y:S01]  /*16f0*/  VIADD R26, R26, 0x80 ;  /* 0x000000801a1a7836 */ /* 0x002fe20000000000 */
        /* <DEDUP_REMOVED lines=10> */
.L_x_25187:
[----:B------:R-:W-:Y:S05]  /*17a0*/  BSYNC B0 ;  /* 0x0000000000007941 */ /* 0x000fea0003800000 */
.L_x_25186:
        /* <DEDUP_REMOVED lines=9> */
.L_x_25235:
        /* <DEDUP_REMOVED lines=11> */
[C---:B------:R-:W-:Y:S02]  /*18f0*/  ISETP.GT.U32.AND P2, PT, R3.reuse, 0x3, PT ;  /* 0x000000030300780c */ /* 0x040fe40003f44070 */
[----:B0-----:R-:W-:Y:S01]  /*1900*/  LEA R6, R3, R12, 0x2 ;  /* 0x0000000c03067211 */ /* 0x001fe200078e10ff */
[----:B------:R-:W-:Y:S02]  /*1910*/  IMAD.MOV.U32 R12, RZ, RZ, -0x800001 ;  /* 0xff7fffffff0c7424 */ /* 0x000fe400078e00ff */
        /* <DEDUP_REMOVED lines=32> */
.L_x_25198:
        /* <DEDUP_REMOVED lines=11> */
.L_x_25197:
[----:B------:R-:W-:Y:S05]  /*1bd0*/  BSYNC.RECONVERGENT B1 ;  /* 0x0000000000017941 */ /* 0x000fea0003800200 */
.L_x_25196:
        /* <DEDUP_REMOVED lines=12> */
.L_x_25201:
        /* <DEDUP_REMOVED lines=100> */
.L_x_25200:
[----:B------:R-:W-:Y:S05]  /*22e0*/  BSYNC.RECONVERGENT B1 ;  /* 0x0000000000017941 */ /* 0x000fea0003800200 */
.L_x_25199:
        /* <DEDUP_REMOVED lines=55> */
.L_x_25203:
[----:B------:R-:W-:Y:S05]  /*2660*/  BSYNC.RECONVERGENT B1 ;  /* 0x0000000000017941 */ /* 0x000fea0003800200 */
.L_x_25202:
        /* <DEDUP_REMOVED lines=26> */
.L_x_25195:
[----:B------:R-:W-:Y:S05]  /*2810*/  BSYNC.RECONVERGENT B0 ;  /* 0x0000000000007941 */ /* 0x000fea0003800200 */
.L_x_25194:
        /* <DEDUP_REMOVED lines=39> */
.L_x_25208:
[----:B------:R-:W0:Y:S01]  /*2a90*/  LDS R14, [R6] ;  /* 0x00000000060e7984 */ /* 0x000e220000000800 */
[----:B------:R-:W-:-:S04]  /*2aa0*/  IADD3 R13, PT, PT, R13, 0x1, RZ ;  /* 0x000000010d0d7810 */ /* 0x000fc80007ffe0ff */
[----:B------:R-:W-:Y:S01]  /*2ab0*/  ISETP.NE.AND P0, PT, R13, RZ, PT ;  /* 0x000000ff0d00720c */ /* 0x000fe20003f05270 */
[----:B0-----:R-:W-:-:S05]  /*2ac0*/  FMUL.FTZ R11, R14, R5 ;  /* 0x000000050e0b7220 */ /* 0x001fca0000410000 */
[----:B------:R0:W-:Y:S02]  /*2ad0*/  STS [R6], R11 ;  /* 0x0000000b06007388 */ /* 0x0001e40000000800 */
[----:B0-----:R-:W-:-:S05]  /*2ae0*/  VIADD R6, R6, 0x200 ;  /* 0x0000020006067836 */ /* 0x001fca0000000000 */
[----:B------:R-:W-:Y:S05]  /*2af0*/  @P0 BRA `(.L_x_25208) ;  /* 0xfffffffc00e40947 */ /* 0x000fea000383ffff */
.L_x_25207:
[----:B------:R-:W-:Y:S05]  /*2b00*/  BSYNC.RECONVERGENT B1 ;  /* 0x0000000000017941 */ /* 0x000fea0003800200 */
.L_x_25206:
        /* <DEDUP_REMOVED lines=12> */
.L_x_25211:
        /* <DEDUP_REMOVED lines=52> */
.L_x_25210:
[----:B------:R-:W-:Y:S05]  /*2f10*/  BSYNC.RECONVERGENT B1 ;  /* 0x0000000000017941 */ /* 0x000fea0003800200 */
.L_x_25209:
        /* <DEDUP_REMOVED lines=31> */
.L_x_25213:
[----:B------:R-:W-:Y:S05]  /*3110*/  BSYNC.RECONVERGENT B1 ;  /* 0x0000000000017941 */ /* 0x000fea0003800200 */
.L_x_25212:
        /* <DEDUP_REMOVED lines=14> */
.L_x_25205:
[----:B------:R-:W-:Y:S05]  /*3200*/  BSYNC.RECONVERGENT B0 ;  /* 0x0000000000007941 */ /* 0x000fea0003800200 */
.L_x_25204:
        /* <DEDUP_REMOVED lines=14> */
[----:B------:R-:W-:Y:S02]  /*32f0*/  CS2R R40, SRZ ;  /* 0x0000000000287805 */ /* 0x000fe4000001ff00 */
        /* <DEDUP_REMOVED lines=9> */
[----:B------:R-:W-:Y:S01]  /*3390*/  IMAD.SHL.U32 R35, R2, 0x4, RZ ;  /* 0x0000000402237824 */ /* 0x000fe200078e00ff */
[----:B------:R-:W-:Y:S01]  /*33a0*/  LEA R10, R9, R10, 0x18 ;  /* 0x0000000a090a7211 */ /* 0x000fe200078ec0ff */
[----:B------:R-:W3:Y:S01]  /*33b0*/  LDCU.64 UR10, c[0x0][0x3a8] ;  /* 0x00007500ff0a77ac */ /* 0x000ee20008000a00 */
[C---:B------:R-:W-:Y:S01]  /*33c0*/  LEA R36, R4.reuse, 0x1, 0x3 ;  /* 0x0000000104247811 */ /* 0x040fe200078e18ff */
[----:B-----5:R-:W-:Y:S01]  /*33d0*/  VIADD R33, R4, 0x1 ;  /* 0x0000000104217836 */ /* 0x020fe20000000000 */
[----:B------:R-:W-:-:S02]  /*33e0*/  LOP3.LUT R38, R35, 0x7c, RZ, 0xc0, !PT ;  /* 0x0000007c23267812 */ /* 0x000fc400078ec0ff */
[----:B------:R-:W-:Y:S01]  /*33f0*/  IADD3 R37, PT, PT, R4, -R5, RZ ;  /* 0x8000000504257210 */ /* 0x000fe20007ffe0ff */
[----:B0-----:R-:W0:Y:S01]  /*3400*/  MUFU.RCP R12, R12 ;  /* 0x0000000c000c7308 */ /* 0x001e220000001000 */
[----:B------:R-:W-:Y:S02]  /*3410*/  MOV R50, RZ ;  /* 0x000000ff00327202 */ /* 0x000fe40000000f00 */
[----:B------:R-:W-:Y:S01]  /*3420*/  LOP3.LUT R35, R36, 0x4, R35, 0xf8, !PT ;  /* 0x0000000424237812 */ /* 0x000fe200078ef823 */
        /* <DEDUP_REMOVED lines=17> */
[----:B------:R-:W-:-:S07]  /*3540*/  IMAD.HI.U32 R6, R11, R9, R10 ;  /* 0x000000090b067227 */ /* 0x000fce00078e000a */
.L_x_25218:
        /* <DEDUP_REMOVED lines=96> */
[-C--:B------:R-:W-:Y:S02]  /*3b50*/  @!P1 ISETP.GE.AND P3, PT, R25, R52.reuse, PT ;  /* 0x000000341900920c */ /* 0x080fe40003f66270 */
[----:B---3--:R-:W-:Y:S02]  /*3b60*/  @!P1 FSEL R21, R21, RZ, !P4 ;  /* 0x000000ff15159208 */ /* 0x008fe40006000000 */
        /* <DEDUP_REMOVED lines=11> */
[----:B----4-:R-:W-:Y:S01]  /*3c20*/  @!P1 FSEL R16, R16, RZ, !P2 ;  /* 0x000000ff10109208 */ /* 0x010fe20005000000 */
[----:B------:R-:W-:Y:S01]  /*3c30*/  FFMA.FTZ R22, R10, R22, R21 ;  /* 0x000000160a167223 */ /* 0x000fe20000010015 */
[----:B------:R-:W-:-:S02]  /*3c40*/  @!P1 ISETP.GE.AND P2, PT, R13, R52, PT ;  /* 0x000000340d00920c */ /* 0x000fc40003f46270 */
[----:B------:R-:W-:Y:S01]  /*3c50*/  @!P1 IADD3 R13, PT, PT, R35, 0x1, RZ ;  /* 0x00000001230d9810 */ /* 0x000fe20007ffe0ff */
[----:B------:R-:W-:Y:S01]  /*3c60*/  FFMA.FTZ R14, R11, R15, R14 ;  /* 0x0000000f0b0e7223 */ /* 0x000fe2000001000e */
[-C--:B------:R-:W-:Y:S01]  /*3c70*/  @!P1 ISETP.GE.AND P3, PT, R35, R52.reuse, PT ;  /* 0x000000342300920c */ /* 0x080fe20003f66270 */
[----:B------:R-:W-:Y:S01]  /*3c80*/  FFMA.FTZ R27, R11, R23, R22 ;  /* 0x000000170b1b7223 */ /* 0x000fe20000010016 */
[-C--:B------:R-:W-:Y:S01]  /*3c90*/  @!P1 ISETP.GE.AND P4, PT, R13, R52.reuse, PT ;  /* 0x000000340d00920c */ /* 0x080fe20003f86270 */
[----:B------:R-:W2:Y:S01]  /*3ca0*/  LDG.E.128.CONSTANT R20, desc[UR6][R56.64+0x800] ;  /* 0x0008000638147981 */ /* 0x000ea2000c1e9d00 */
[----:B------:R-:W-:Y:S01]  /*3cb0*/  @!P1 IADD3 R13, PT, PT, R35, 0x2, RZ ;  /* 0x00000002230d9810 */ /* 0x000fe20007ffe0ff */
[----:B------:R-:W-:Y:S01]  /*3cc0*/  FADD.FTZ R49, R49, R14 ;  /* 0x0000000e31317221 */ /* 0x000fe20000010000 */
[----:B------:R-:W-:Y:S02]  /*3cd0*/  @!P1 FSEL R17, R17, RZ, !P3 ;  /* 0x000000ff11119208 */ /* 0x000fe40005800000 */
[----:B------:R-:W-:-:S02]  /*3ce0*/  @!P1 ISETP.GE.AND P3, PT, R13, R52, PT ;  /* 0x000000340d00920c */ /* 0x000fc40003f66270 */
[----:B------:R-:W3:Y:S01]  /*3cf0*/  LDG.E.128.CONSTANT R12, desc[UR6][R56.64+0xa00] ;  /* 0x000a0006380c7981 */ /* 0x000ee2000c1e9d00 */
[----:B------:R-:W-:Y:S02]  /*3d00*/  @!P1 FSEL R18, R18, RZ, !P5 ;  /* 0x000000ff12129208 */ /* 0x000fe40006800000 */
[-C--:B------:R-:W-:Y:S01]  /*3d10*/  @!P1 ISETP.GE.AND P5, PT, R25, R52.reuse, PT ;  /* 0x000000341900920c */ /* 0x080fe20003fa6270 */
[----:B------:R-:W-:Y:S01]  /*3d20*/  FMUL.FTZ R17, R9, R17 ;  /* 0x0000001109117220 */ /* 0x000fe20000410000 */
[----:B------:R-:W-:-:S03]  /*3d30*/  @!P1 ISETP.GE.AND P6, PT, R35, R52, PT ;  /* 0x000000342300920c */ /* 0x000fc60003fc6270 */
[----:B------:R-:W-:Y:S01]  /*3d40*/  FFMA.FTZ R17, R8, R16, R17 ;  /* 0x0000001008117223 */ /* 0x000fe20000010011 */
[----:B------:R-:W-:-:S03]  /*3d50*/  @!P1 FSEL R19, R19, RZ, !P2 ;  /* 0x000000ff13139208 */ /* 0x000fc60005000000 */
[----:B------:R-:W-:Y:S01]  /*3d60*/  FFMA.FTZ R18, R10, R18, R17 ;  /* 0x000000120a127223 */ /* 0x000fe20000010011 */
[C---:B------:R-:W-:Y:S01]  /*3d70*/  @!P1 VIADD R17, R35.reuse, 0x1 ;  /* 0x0000000123119836 */ /* 0x040fe20000000000 */
[----:B--2---:R-:W-:Y:S02]  /*3d80*/  @!P1 FSEL R20, R20, RZ, !P5 ;  /* 0x000000ff14149208 */ /* 0x004fe40006800000 */
[-C--:B------:R-:W-:Y:S02]  /*3d90*/  @!P1 ISETP.GE.AND P5, PT, R35, R52.reuse, PT ;  /* 0x000000342300920c */ /* 0x080fe40003fa6270 */
[----:B------:R-:W-:Y:S02]  /*3da0*/  @!P1 FSEL R22, R22, RZ, !P4 ;  /* 0x000000ff16169208 */ /* 0x000fe40006000000 */
[----:B------:R-:W-:Y:S02]  /*3db0*/  @!P1 FSEL R21, R21, RZ, !P6 ;  /* 0x000000ff15159208 */ /* 0x000fe40007000000 */
[----:B------:R-:W-:-:S02]  /*3dc0*/  @!P1 ISETP.GE.AND P4, PT, R25, R52, PT ;  /* 0x000000341900920c */ /* 0x000fc40003f86270 */
[----:B---3--:R-:W-:Y:S01]  /*3dd0*/  @!P1 FSEL R13, R13, RZ, !P5 ;  /* 0x000000ff0d0d9208 */ /* 0x008fe20006800000 */
[----:B------:R-:W-:Y:S01]  /*3de0*/  FMUL.FTZ R21, R9, R21 ;  /* 0x0000001509157220 */ /* 0x000fe20000410000 */
[----:B------:R-:W-:-:S03]  /*3df0*/  @!P1 FSEL R12, R12, RZ, !P4 ;  /* 0x000000ff0c0c9208 */ /* 0x000fc60006000000 */
[----:B------:R-:W-:Y:S01]  /*3e00*/  FMUL.FTZ R13, R9, R13 ;  /* 0x0000000d090d7220 */ /* 0x000fe20000410000 */
[C---:B------:R-:W-:Y:S01]  /*3e10*/  FFMA.FTZ R21, R8.reuse, R20, R21 ;  /* 0x0000001408157223 */ /* 0x040fe20000010015 */
[----:B------:R-:W-:Y:S02]  /*3e20*/  @!P1 ISETP.GE.AND P4, PT, R17, R52, PT ;  /* 0x000000341100920c */ /* 0x000fe40003f86270 */
[----:B------:R-:W-:Y:S01]  /*3e30*/  FFMA.FTZ R13, R8, R12, R13 ;  /* 0x0000000c080d7223 */ /* 0x000fe2000001000d */
[----:B------:R-:W-:Y:S01]  /*3e40*/  FFMA.FTZ R12, R11, R19, R18 ;  /* 0x000000130b0c7223 */ /* 0x000fe20000010012 */
[----:B------:R-:W-:Y:S01]  /*3e50*/  @!P1 FSEL R23, R23, RZ, !P3 ;  /* 0x000000ff17179208 */ /* 0x000fe20005800000 */
[----:B------:R-:W2:Y:S01]  /*3e60*/  LDG.E.128.CONSTANT R16, desc[UR6][R56.64+0xc00] ;  /* 0x000c000638107981 */ /* 0x000ea2000c1e9d00 */
[----:B------:R-:W-:Y:S01]  /*3e70*/  FFMA.FTZ R22, R10, R22, R21 ;  /* 0x000000160a167223 */ /* 0x000fe20000010015 */
[----:B------:R-:W-:-:S03]  /*3e80*/  @!P1 FSEL R14, R14, RZ, !P4 ;  /* 0x000000ff0e0e9208 */ /* 0x000fc60006000000 */
[----:B------:R-:W-:Y:S02]  /*3e90*/  FFMA.FTZ R23, R11, R23, R22 ;  /* 0x000000170b177223 */ /* 0x000fe40000010016 */
[----:B------:R-:W-:Y:S01]  /*3ea0*/  FFMA.FTZ R14, R10, R14, R13 ;  /* 0x0000000e0a0e7223 */ /* 0x000fe2000001000d */
[----:B------:R-:W-:Y:S01]  /*3eb0*/  @!P1 IADD3 R13, PT, PT, R35, 0x2, RZ ;  /* 0x00000002230d9810 */ /* 0x000fe20007ffe0ff */
[----:B------:R-:W-:Y:S02]  /*3ec0*/  FADD.FTZ R46, R46, R23 ;  /* 0x000000172e2e7221 */ /* 0x000fe40000010000 */
[----:B------:R-:W3:Y:S01]  /*3ed0*/  LDG.E.128.CONSTANT R20, desc[UR6][R56.64+0xe00] ;  /* 0x000e000638147981 */ /* 0x000ee2000c1e9d00 */
[----:B------:R-:W-:Y:S02]  /*3ee0*/  @!P1 ISETP.GE.AND P2, PT, R13, R52, PT ;  /* 0x000000340d00920c */ /* 0x000fe40003f46270 */
[----:B------:R-:W-:Y:S02]  /*3ef0*/  @!P1 IADD3 R13, PT, PT, R35, 0x1, RZ ;  /* 0x00000001230d9810 */ /* 0x000fe40007ffe0ff */
[----:B------:R-:W-:-:S02]  /*3f00*/  @!P1 FSEL R15, R15, RZ, !P2 ;  /* 0x000000ff0f0f9208 */ /* 0x000fc40005000000 */
        /* <DEDUP_REMOVED lines=66> */
[-C--:B------:R-:W-:Y:S01]  /*4330*/  @!P1 ISETP.GE.AND P3, PT, R13, R52.reuse, PT ;  /* 0x000000340d00920c */ /* 0x080fe20003f66270 */
[----:B------:R-:W-:Y:S01]  /*4340*/  FMUL.FTZ R17, R9, R21 ;  /* 0x0000001509117220 */ /* 0x000fe20000410000 */
[C---:B------:R-:W-:Y:S02]  /*4350*/  @!P1 IADD3 R13, PT, PT, R35.reuse, 0x1, RZ ;  /* 0x00000001230d9810 */ /* 0x040fe40007ffe0ff */
        /* <DEDUP_REMOVED lines=25> */
.L_x_25217:
[----:B------:R-:W-:Y:S05]  /*44f0*/  BSYNC.RECONVERGENT B1 ;  /* 0x0000000000017941 */ /* 0x000fea0003800200 */
.L_x_25216:
[----:B------:R-:W-:Y:S01]  /*4500*/  IADD3 R30, P1, PT, R30, 0x10, RZ ;  /* 0x000000101e1e7810 */ /* 0x000fe20007f3e0ff */
[----:B------:R-:W-:Y:S01]  /*4510*/  VIADD R35, R35, 0x20 ;  /* 0x0000002023237836 */ /* 0x000fe20000000000 */
[----:B------:R-:W-:Y:S02]  /*4520*/  IADD3 R37, PT, PT, R37, 0x4, RZ ;  /* 0x0000000425257810 */ /* 0x000fe40007ffe0ff */
[----:B------:R-:W-:Y:S02]  /*4530*/  IADD3 R34, PT, PT, R34, 0x80, RZ ;  /* 0x0000008022227810 */ /* 0x000fe40007ffe0ff */
[----:B------:R-:W-:Y:S01]  /*4540*/  IADD3.X R7, PT, PT, RZ, R7, RZ, P1, !PT ;  /* 0x00000007ff077210 */ /* 0x000fe20000ffe4ff */
[----:B------:R-:W-:Y:S06]  /*4550*/  @!P0 BRA `(.L_x_25218) ;  /* 0xffffffec00fc8947 */ /* 0x000fec000383ffff */
.L_x_25215:
[----:B------:R-:W-:Y:S05]  /*4560*/  BSYNC.RECONVERGENT B0 ;  /* 0x0000000000007941 */ /* 0x000fea0003800200 */
.L_x_25214:
[----:B------:R-:W0:Y:S01]  /*4570*/  SHFL.BFLY PT, R0, R49, 0x1, 0x1f ;  /* 0x0c201f0031007f89 */ /* 0x000e2200000e0000 */
[----:B------:R-:W1:Y:S01]  /*4580*/  S2UR UR5, SR_CgaCtaId ;  /* 0x00000000000579c3 */ /* 0x000e620000008800 */
[----:B------:R-:W-:Y:S01]  /*4590*/  SHF.R.U32.HI R3, RZ, 0x1, R3 ;  /* 0x00000001ff037819 */ /* 0x000fe20000011603 */
[----:B------:R-:W-:Y:S01]  /*45a0*/  UMOV UR4, 0x400 ;  /* 0x0000040000047882 */ /* 0x000fe20000000000 */
[----:B------:R-:W2:Y:S01]  /*45b0*/  SHFL.BFLY PT, R5, R50, 0x1, 0x1f ;  /* 0x0c201f0032057f89 */ /* 0x000ea200000e0000 */
[----:B------:R-:W-:Y:S01]  /*45c0*/  UIADD3 UR4, UPT, UPT, UR4, 0x320, URZ ;  /* 0x0000032004047890 */ /* 0x000fe2000fffe0ff */
[----:B------:R-:W-:Y:S01]  /*45d0*/  BSSY.RECONVERGENT B0, `(.L_x_25219) ;  /* 0x0000031000007945 */ /* 0x000fe20003800200 */
[----:B------:R-:W-:Y:S01]  /*45e0*/  IMAD R14, R4, 0xc0, R3 ;  /* 0x000000c0040e7824 */ /* 0x000fe200078e0203 */
[----:B------:R-:W3:Y:S01]  /*45f0*/  SHFL.BFLY PT, R7, R48, 0x1, 0x1f ;  /* 0x0c201f0030077f89 */ /* 0x000ee200000e0000 */
[C---:B------:R-:W-:Y:S02]  /*4600*/  LOP3.LUT P0, RZ, R2.reuse, 0x3c1, RZ, 0xc0, !PT ;  /* 0x000003c102ff7812 */ /* 0x040fe4000780c0ff */
[C---:B------:R-:W-:Y:S01]  /*4610*/  LOP3.LUT P1, RZ, R2.reuse, 0x3e1, RZ, 0xc0, !PT ;  /* 0x000003e102ff7812 */ /* 0x040fe2000782c0ff */
[----:B------:R-:W4:Y:S01]  /*4620*/  SHFL.BFLY PT, R6, R47, 0x1, 0x1f ;  /* 0x0c201f002f067f89 */ /* 0x000f2200000e0000 */
[----:B------:R-:W-:-:S03]  /*4630*/  ISETP.GT.U32.AND P3, PT, R2, 0x1f, PT ;  /* 0x0000001f0200780c */ /* 0x000fc60003f64070 */
[----:B------:R-:W4:Y:S04]  /*4640*/  SHFL.BFLY PT, R9, R46, 0x1, 0x1f ;  /* 0x0c201f002e097f89 */ /* 0x000f2800000e0000 */
[----:B------:R-:W4:Y:S01]  /*4650*/  SHFL.BFLY PT, R8, R45, 0x1, 0x1f ;  /* 0x0c201f002d087f89 */ /* 0x000f2200000e0000 */
[----:B0-----:R-:W-:-:S03]  /*4660*/  FADD.FTZ R49, R0, R49 ;  /* 0x0000003100317221 */ /* 0x001fc60000010000 */
[----:B------:R-:W0:Y:S01]  /*4670*/  SHFL.BFLY PT, R11, R44, 0x1, 0x1f ;  /* 0x0c201f002c0b7f89 */ /* 0x000e2200000e0000 */
[----:B------:R-:W-:Y:S01]  /*4680*/  LOP3.LUT R0, R2, 0x1, RZ, 0xc0, !PT ;  /* 0x0000000102007812 */ /* 0x000fe200078ec0ff */
[----:B-1----:R-:W-:Y:S01]  /*4690*/  ULEA UR4, UR5, UR4, 0x18 ;  /* 0x0000000405047291 */ /* 0x002fe2000f8ec0ff */
[----:B--2---:R-:W-:Y:S01]  /*46a0*/  FADD.FTZ R50, R5, R50 ;  /* 0x0000003205327221 */ /* 0x004fe20000010000 */
[----:B------:R-:W1:Y:S01]  /*46b0*/  SHFL.BFLY PT, R10, R43, 0x1, 0x1f ;  /* 0x0c201f002b0a7f89 */ /* 0x000e6200000e0000 */
[----:B------:R-:W-:Y:S02]  /*46c0*/  ISETP.NE.AND P2, PT, R0, RZ, PT ;  /* 0x000000ff0000720c */ /* 0x000fe40003f45270 */
[C---:B------:R-:W-:Y:S01]  /*46d0*/  LOP3.LUT R0, R2.reuse, 0x3c0, RZ, 0xc0, !PT ;  /* 0x000003c002007812 */ /* 0x040fe200078ec0ff */
[----:B------:R-:W2:Y:S01]  /*46e0*/  SHFL.BFLY PT, R3, R42, 0x1, 0x1f ;  /* 0x0c201f002a037f89 */ /* 0x000ea200000e0000 */
[----:B------:R-:W-:Y:S01]  /*46f0*/  LOP3.LUT R5, R2, 0x3e0, RZ, 0xc0, !PT ;  /* 0x000003e002057812 */ /* 0x000fe200078ec0ff */
[----:B---3--:R-:W-:Y:S01]  /*4700*/  FADD.FTZ R48, R7, R48 ;  /* 0x0000003007307221 */ /* 0x008fe20000010000 */
[----:B------:R-:W-:Y:S01]  /*4710*/  ISETP.NE.OR P5, PT, R0, 0x40, P2 ;  /* 0x000000400000780c */ /* 0x000fe200017a5670 */
[----:B------:R-:W3:Y:S01]  /*4720*/  SHFL.BFLY PT, R4, R41, 0x1, 0x1f ;  /* 0x0c201f0029047f89 */ /* 0x000ee200000e0000 */
[----:B------:R-:W-:Y:S01]  /*4730*/  LEA R14, R14, UR4, 0x2 ;  /* 0x000000040e0e7c11 */ /* 0x000fe2000f8e10ff */
[----:B----4-:R-:W-:Y:S01]  /*4740*/  FADD.FTZ R47, R6, R47 ;  /* 0x0000002f062f7221 */ /* 0x010fe20000010000 */
[----:B------:R-:W-:Y:S01]  /*4750*/  FADD.FTZ R46, R9, R46 ;  /* 0x0000002e092e7221 */ /* 0x000fe20000010000 */
[----:B------:R-:W4:Y:S01]  /*4760*/  SHFL.BFLY PT, R13, R40, 0x1, 0x1f ;  /* 0x0c201f00280d7f89 */ /* 0x000f2200000e0000 */
[----:B------:R-:W-:Y:S01]  /*4770*/  ISETP.NE.OR P4, PT, R5, 0x20, P2 ;  /* 0x000000200500780c */ /* 0x000fe20001785670 */
[----:B------:R-:W-:-:S02]  /*4780*/  FADD.FTZ R45, R8, R45 ;  /* 0x0000002d082d7221 */ /* 0x000fc40000010000 */
[----:B------:R-:W4:Y:S01]  /*4790*/  SHFL.BFLY PT, R12, R39, 0x1, 0x1f ;  /* 0x0c201f00270c7f89 */ /* 0x000f2200000e0000 */
[----:B------:R-:W-:Y:S01]  /*47a0*/  BAR.SYNC.DEFER_BLOCKING 0x0 ;  /* 0x0000000000007b1d */ /* 0x000fe20000010000 */
[----:B0-----:R-:W-:Y:S01]  /*47b0*/  FADD.FTZ R44, R11, R44 ;  /* 0x0000002c0b2c7221 */ /* 0x001fe20000010000 */
        /* <DEDUP_REMOVED lines=18> */
.L_x_25220:
[----:B------:R-:W-:Y:S05]  /*48e0*/  BSYNC.RECONVERGENT B0 ;  /* 0x0000000000007941 */ /* 0x000fea0003800200 */
.L_x_25219:
        /* <DEDUP_REMOVED lines=27> */
.L_x_25222:
[----:B------:R-:W-:Y:S05]  /*4aa0*/  BSYNC.RECONVERGENT B0 ;  /* 0x0000000000007941 */ /* 0x000fea0003800200 */
.L_x_25221:
        /* <DEDUP_REMOVED lines=15> */
.L_x_25224:
[----:B------:R-:W-:Y:S05]  /*4ba0*/  BSYNC.RECONVERGENT B0 ;  /* 0x0000000000007941 */ /* 0x000fea0003800200 */
.L_x_25223:
        /* <DEDUP_REMOVED lines=27> */
.L_x_25226:
[----:B------:R-:W-:Y:S05]  /*4d60*/  BSYNC.RECONVERGENT B0 ;  /* 0x0000000000007941 */ /* 0x000fea0003800200 */
.L_x_25225:
        /* <DEDUP_REMOVED lines=28> */
.L_x_25191:
        /* <DEDUP_REMOVED lines=8> */
.L_x_25228:
[----:B------:R-:W-:Y:S05]  /*4fb0*/  BSYNC B2 ;  /* 0x0000000000027941 */ /* 0x000fea0003800000 */
.L_x_25227:
        /* <DEDUP_REMOVED lines=9> */
.L_x_25229:
[----:B------:R-:W-:Y:S01]  /*5050*/  IMAD.MOV.U32 R5, RZ, RZ, R6 ;  /* 0x000000ffff057224 */ /* 0x000fe200078e0006 */
[----:B------:R-:W-:Y:S06]  /*5060*/  BRA `(.L_x_25230) ;  /* 0xffffffc400647947 */ /* 0x000fec000383ffff */
.L_x_25193:
        /* <DEDUP_REMOVED lines=8> */
.L_x_25232:
[----:B------:R-:W-:Y:S05]  /*50f0*/  BSYNC B0 ;  /* 0x0000000000007941 */ /* 0x000fea0003800000 */
.L_x_25231:
        /* <DEDUP_REMOVED lines=8> */
.L_x_25233:
[----:B------:R-:W-:Y:S02]  /*5180*/  HFMA2 R12, -RZ, RZ, 0, 2.384185791015625e-07 ;  /* 0x00000004ff0c7431 */ /* 0x000fe400000001ff */
[----:B------:R-:W-:-:S05]  /*5190*/  IMAD.MOV.U32 R5, RZ, RZ, R6 ;  /* 0x000000ffff057224 */ /* 0x000fca00078e0006 */
[----:B------:R-:W-:-:S04]  /*51a0*/  FMNMX.FTZ R5, R4, R5, !PT ;  /* 0x0000000504057209 */ /* 0x000fc80007810000 */
[----:B------:R-:W-:-:S07]  /*51b0*/  MOV R4, R5 ;  /* 0x0000000500047202 */ /* 0x000fce0000000f00 */
[----:B------:R-:W-:Y:S05]  /*51c0*/  WARPSYNC.COLLECTIVE R7, `(.L_x_25234) ;  /* 0x0000000007087348 */ /* 0x000fea0003c00000 */
[----:B------:R0:W1:Y:S02]  /*51d0*/  SHFL.BFLY P2, R6, R4, R12, R13 ;  /* 0x0c00000c04067389 */ /* 0x000064000004000d */
[----:B01----:R-:W-:Y:S05]  /*51e0*/  ENDCOLLECTIVE ;  /* 0x000000000000791b */ /* 0x003fea0003800000 */
.L_x_25234:
[----:B------:R-:W-:Y:S05]  /*51f0*/  BRA `(.L_x_25235) ;  /* 0xffffffc400907947 */ /* 0x000fea000383ffff */
.L_x_25236:
        /* <DEDUP_REMOVED lines=16> */
.L_x_26050:


//--------------------- .text._ZN4vllm25paged_attention_v1_kernelIffLi128ELi8ELi128ELNS_18Fp8KVCacheDataTypeE0ELb1EEEvPT_PKS2_PKT0_S8_ifPKiSA_iPKfiiiSC_SC_iiiii --------------------------
	.section	.text._ZN4vllm25paged_attention_v1_kernelIffLi128ELi8ELi128ELNS_18Fp8KVCacheDataTypeE0ELb1EEEvPT_PKS2_PKT0_S8_ifPKiSA_iPKfiiiSC_SC_iiiii,"ax",@progbits
	.align	128
        .global         _ZN4vllm25paged_attention_v1_kernelIffLi128ELi8ELi128ELNS_18Fp8KVCacheDataTypeE0ELb1EEEvPT_PKS2_PKT0_S8_ifPKiSA_iPKfiiiSC_SC_iiiii
        .type           _ZN4vllm25paged_attention_v1_kernelIffLi128ELi8ELi128ELNS_18Fp8KVCacheDataTypeE0ELb1EEEvPT_PKS2_PKT0_S8_ifPKiSA_iPKfiiiSC_SC_iiiii,@function
        .size           _ZN4vllm25paged_attention_v1_kernelIffLi128ELi8ELi128ELNS_18Fp8KVCacheDataTypeE0ELb1EEEvPT_PKS2_PKT0_S8_ifPKiSA_iPKfiiiSC_SC_iiiii,(.L_x_26051 - _ZN4vllm25paged_attention_v1_kernelIffLi128ELi8ELi128ELNS_18Fp8KVCacheDataTypeE0ELb1EEEvPT_PKS2_PKT0_S8_ifPKiSA_iPKfiiiSC_SC_iiiii)
        .other          _ZN4vllm25paged_attention_v1_kernelIffLi128ELi8ELi128ELNS_18Fp8KVCacheDataTypeE0ELb1EEEvPT_PKS2_PKT0_S8_ifPKiSA_iPKfiiiSC_SC_iiiii,@"STO_CUDA_ENTRY STV_DEFAULT"
_ZN4vllm25paged_attention_v1_kernelIffLi128ELi8ELi128ELNS_18Fp8KVCacheDataTypeE0ELb1EEEvPT_PKS2_PKT0_S8_ifPKiSA_iPKfiiiSC_SC_iiiii:
.text._ZN4vllm25paged_attention_v1_kernelIffLi128ELi8ELi128ELNS_18Fp8KVCacheDataTypeE0ELb1EEEvPT_PKS2_PKT0_S8_ifPKiSA_iPKfiiiSC_SC_iiiii:
        /* <DEDUP_REMOVED lines=10> */
[----:B------:R-:W4:Y:S01]  /*00a0*/  S2UR UR9, SR_CgaCtaId ;  /* 0x00000000000979c3 */ /* 0x000f220000008800 */
[----:B------:R-:W-:Y:S01]  /*00b0*/  UMOV UR8, 0x400 ;  /* 0x0000040000087882 */ /* 0x000fe20000000000 */
[----:B------:R-:W4:Y:S01]  /*00c0*/  LDCU UR10, c[0x0][0x3e8] ;  /* 0x00007d00ff0a77ac */ /* 0x000f220008000800 */
[----:B------:R-:W4:Y:S01]  /*00d0*/  LDCU UR5, c[0x0][0x3b8] ;  /* 0x00007700ff0577ac */ /* 0x000f220008000800 */
[----:B0-----:R-:W-:Y:S01]  /*00e0*/  IMAD.WIDE.U32 R44, R28, 0x4, R44 ;  /* 0x000000041c2c7825 */ /* 0x001fe200078e002c */
[----:B------:R-:W0:Y:S05]  /*00f0*/  LDCU UR11, c[0x0][0x3ec] ;  /* 0x00007d80ff0b77ac */ /* 0x000e2a0008000800 */
        /* <DEDUP_REMOVED lines=9> */
[----:B------:R-:W-:Y:S01]  /*0190*/  @!P1 LOP3.LUT R3, R2, 0x7c, RZ, 0xc0, !PT ;  /* 0x0000007c02039812 */ /* 0x000fe200078ec0ff */
[----:B------:R-:W0:Y:S01]  /*01a0*/  LDCU.64 UR14, c[0x0][0x390] ;  /* 0x00007200ff0e77ac */ /* 0x000e220008000a00 */
[----:B------:R-:W-:-:S02]  /*01b0*/  @!P1 SHF.L.U32 R4, R27, 0x7, RZ ;  /* 0x000000071b049819 */ /* 0x000fc400000006ff */
[----:B------:R-:W-:-:S03]  /*01c0*/  @!P1 LOP3.LUT R3, R3, 0x3, R2, 0xf8, !PT ;  /* 0x0000000303039812 */ /* 0x000fc600078ef802 */
[----:B------:R-:W1:Y:S01]  /*01d0*/  @P0 LDC.64 R6, c[0x0][0x3c0] ;  /* 0x0000f000ff060b82 */ /* 0x000e620000000a00 */
[----:B------:R-:W-:Y:S02]  /*01e0*/  @!P1 IADD3 R3, P2, P3, R3, R0, R4 ;  /* 0x0000000003039210 */ /* 0x000fe40007b5e004 */
[----:B------:R-:W-:-:S04]  /*01f0*/  SHF.R.S32.HI R0, RZ, 0x1f, R0 ;  /* 0x0000001fff007819 */ /* 0x000fc80000011400 */
[----:B------:R-:W-:Y:S02]  /*0200*/  @!P1 IADD3.X R0, PT, PT, RZ, R0, RZ, P2, P3 ;  /* 0x00000000ff009210 */ /* 0x000fe400017e64ff */
[----:B----4-:R-:W-:-:S04]  /*0210*/  @!P1 LEA R4, P2, R3, R8, 0x2 ;  /* 0x0000000803049211 */ /* 0x010fc800078410ff */
[----:B------:R-:W-:Y:S02]  /*0220*/  @!P1 LEA.HI.X R5, R3, R9, R0, 0x2, P2 ;  /* 0x0000000903059211 */ /* 0x000fe400010f1400 */
[----:B------:R-:W4:Y:S03]  /*0230*/  LDC R3, c[0x0][0x3a0] ;  /* 0x0000e800ff037b82 */ /* 0x000f260000000800 */
[----:B------:R2:W3:Y:S01]  /*0240*/  @!P1 LDG.E.CONSTANT R4, desc[UR6][R4.64] ;  /* 0x0000000604049981 */ /* 0x0004e2000c1e9900 */
[----:B-1----:R-:W-:-:S05]  /*0250*/  @P0 IMAD.WIDE.U32 R6, R27, 0x4, R6 ;  /* 0x000000041b060825 */ /* 0x002fca00078e0006 */
[----:B------:R1:W5:Y:S01]  /*0260*/  @P0 LDG.E.CONSTANT R29, desc[UR6][R6.64] ;  /* 0x00000006061d0981 */ /* 0x000362000c1e9900 */
[----:B----4-:R-:W-:-:S04]  /*0270*/  IABS R11, R3 ;  /* 0x00000003000b7213 */ /* 0x010fc80000000000 */
[----:B------:R-:W4:Y:S08]  /*0280*/  I2F.RP R0, R11 ;  /* 0x0000000b00007306 */ /* 0x000f300000209400 */
[----:B----4-:R-:W4:Y:S02]  /*0290*/  MUFU.RCP R0, R0 ;  /* 0x0000000000007308 */ /* 0x010f240000001000 */
[----:B----4-:R-:W-:-:S06]  /*02a0*/  IADD3 R8, PT, PT, R0, 0xffffffe, RZ ;  /* 0x0ffffffe00087810 */ /* 0x010fcc0007ffe0ff */
[----:B------:R4:W0:Y:S02]  /*02b0*/  F2I.FTZ.U32.TRUNC.NTZ R9, R8 ;  /* 0x0000000800097305 */ /* 0x000824000021f000 */
[----:B----4-:R-:W-:Y:S02]  /*02c0*/  HFMA2 R8, -RZ, RZ, 0, 0 ;  /* 0x00000000ff087431 */ /* 0x010fe400000001ff */
[----:B0-----:R-:W-:-:S04]  /*02d0*/  IMAD.MOV R10, RZ, RZ, -R9 ;  /* 0x000000ffff0a7224 */ /* 0x001fc800078e0a09 */
[----:B--2---:R-:W-:Y:S01]  /*02e0*/  IMAD R5, R10, R11, RZ ;  /* 0x0000000b0a057224 */ /* 0x004fe200078e02ff */
[----:B-1----:R-:W-:-:S03]  /*02f0*/  IABS R6, R26 ;  /* 0x0000001a00067213 */ /* 0x002fc60000000000 */
[----:B------:R-:W-:Y:S02]  /*0300*/  IMAD.HI.U32 R9, R9, R5, R8 ;  /* 0x0000000509097227 */ /* 0x000fe400078e0008 */
[----:B------:R-:W0:Y:S04]  /*0310*/  LDC R5, c[0x0][0x3f4] ;  /* 0x0000fd00ff057b82 */ /* 0x000e280000000800 */
        /* <DEDUP_REMOVED lines=21> */
[----:B0-----:R-:W-:Y:S01]  /*0470*/  VIADD R6, R12, 0xffffffe ;  /* 0x0ffffffe0c067836 */ /* 0x001fe20000000000 */
[----:B------:R-:W-:-:S06]  /*0480*/  IABS R11, R27 ;  /* 0x0000001b000b7213 */ /* 0x000fcc0000000000 */
[----:B------:R0:W4:Y:S01]  /*0490*/  F2I.FTZ.U32.TRUNC.NTZ R7, R6 ;  /* 0x0000000600077305 */ /* 0x000122000021f000 */
[----:B-1----:R-:W-:Y:S01]  /*04a0*/  IMAD.MOV.U32 R8, RZ, RZ, RZ ;  /* 0x000000ffff087224 */ /* 0x002fe200078e00ff */
[----:B--2---:R-:W-:-:S05]  /*04b0*/  IADD3 R13, PT, PT, RZ, -R9, RZ ;  /* 0x80000009ff0d7210 */ /* 0x004fca0007ffe0ff */
[----:B------:R-:W-:Y:S01]  /*04c0*/  IMAD R13, R13, R14, RZ ;  /* 0x0000000e0d0d7224 */ /* 0x000fe200078e02ff */
[----:B------:R-:W-:-:S03]  /*04d0*/  IABS R15, R10 ;  /* 0x0000000a000f7213 */ /* 0x000fc60000000000 */
[----:B------:R-:W-:Y:S01]  /*04e0*/  IMAD.HI.U32 R9, R9, R13, R8 ;  /* 0x0000000d09097227 */ /* 0x000fe200078e0008 */
[----:B------:R-:W-:-:S03]  /*04f0*/  MOV R13, R11 ;  /* 0x0000000b000d7202 */ /* 0x000fc60000000f00 */
[----:B0-----:R-:W-:Y:S02]  /*0500*/  HFMA2 R6, -RZ, RZ, 0, 0 ;  /* 0x00000000ff067431 */ /* 0x001fe400000001ff */
[----:B------:R-:W-:Y:S02]  /*0510*/  IMAD.MOV R15, RZ, RZ, -R15 ;  /* 0x000000ffff0f7224 */ /* 0x000fe400078e0a0f */
[----:B------:R-:W-:-:S04]  /*0520*/  IMAD.HI.U32 R8, R9, R13, RZ ;  /* 0x0000000d09087227 */ /* 0x000fc800078e00ff */
[----:B----4-:R-:W-:Y:S02]  /*0530*/  IMAD R11, R7, R0, RZ ;  /* 0x00000000070b7224 */ /* 0x010fe400078e02ff */
[----:B------:R-:W-:Y:S02]  /*0540*/  IMAD R9, R8, R15, R13 ;  /* 0x0000000f08097224 */ /* 0x000fe400078e020d */
[----:B------:R-:W-:-:S03]  /*0550*/  IMAD.MOV R11, RZ, RZ, -R11 ;  /* 0x000000ffff0b7224 */ /* 0x000fc600078e0a0b */
[----:B------:R-:W-:Y:S01]  /*0560*/  ISETP.GT.U32.AND P3, PT, R14, R9, PT ;  /* 0x000000090e00720c */ /* 0x000fe20003f64070 */
[----:B------:R-:W-:Y:S01]  /*0570*/  IMAD.HI.U32 R23, R7, R11, R6 ;  /* 0x0000000b07177227 */ /* 0x000fe200078e0006 */
[----:B------:R-:W-:-:S04]  /*0580*/  IADD3 R12, PT, PT, R44, -0x1, RZ ;  /* 0xffffffff2c0c7810 */ /* 0x000fc80007ffe0ff */
[----:B------:R-:W-:-:S05]  /*0590*/  IABS R13, R12 ;  /* 0x0000000c000d7213 */ /* 0x000fca0000000000 */
[----:B------:R-:W-:-:S04]  /*05a0*/  IMAD.MOV.U32 R6, RZ, RZ, R13 ;  /* 0x000000ffff067224 */ /* 0x000fc800078e000d */
[----:B------:R-:W-:-:S04]  /*05b0*/  IMAD.HI.U32 R25, R23, R6, RZ ;  /* 0x0000000617197227 */ /* 0x000fc800078e00ff */
[----:B------:R-:W-:Y:S01]  /*05c0*/  @!P3 IMAD.IADD R9, R9, 0x1, -R14 ;  /* 0x000000010909b824 */ /* 0x000fe200078e0a0e */
[----:B------:R-:W-:-:S04]  /*05d0*/  IADD3 R7, PT, PT, -R25, RZ, RZ ;  /* 0x000000ff19077210 */ /* 0x000fc80007ffe1ff */
[----:B------:R-:W-:Y:S01]  /*05e0*/  ISETP.GE.U32.AND P2, PT, R9, R14, PT ;  /* 0x0000000e0900720c */ /* 0x000fe20003f46070 */
[----:B------:R-:W-:Y:S01]  /*05f0*/  IMAD R9, R0, R7, R6 ;  /* 0x0000000700097224 */ /* 0x000fe200078e0206 */
[----:B------:R-:W-:Y:S01]  /*0600*/  LOP3.LUT R6, R27, R10, RZ, 0x3c, !PT ;  /* 0x0000000a1b067212 */ /* 0x000fe200078e3cff */
[----:B------:R-:W-:Y:S01]  /*0610*/  ULEA UR4, UR9, UR8, 0x18 ;  /* 0x0000000809047291 */ /* 0x000fe2000f8ec0ff */
[----:B------:R-:W0:Y:S02]  /*0620*/  LDC R14, c[0x0][0x3f8] ;  /* 0x0000fe00ff0e7b82 */ /* 0x000e240000000800 */
[----:B------:R-:W-:Y:S01]  /*0630*/  ISETP.GE.AND P4, PT, R6, RZ, PT ;  /* 0x000000ff0600720c */ /* 0x000fe20003f86270 */
[----:B------:R-:W-:Y:S01]  /*0640*/  IMAD.SHL.U32 R6, R2, 0x80, RZ ;  /* 0x0000008002067824 */ /* 0x000fe200078e00ff */
[----:B------:R-:W-:-:S04]  /*0650*/  ISETP.GT.U32.AND P0, PT, R0, R9, PT ;  /* 0x000000090000720c */ /* 0x000fc80003f04070 */
[----:B------:R-:W-:Y:S02]  /*0660*/  LOP3.LUT R7, R6, 0x180, RZ, 0xc0, !PT ;  /* 0x0000018006077812 */ /* 0x000fe400078ec0ff */
[----:B------:R-:W-:Y:S02]  /*0670*/  @!P3 IADD3 R8, PT, PT, R8, 0x1, RZ ;  /* 0x000000010808b810 */ /* 0x000fe40007ffe0ff */
[----:B------:R-:W-:Y:S01]  /*0680*/  ISETP.NE.AND P3, PT, R10, RZ, PT ;  /* 0x000000ff0a00720c */ /* 0x000fe20003f65270 */
[----:B------:R-:W-:Y:S01]  /*0690*/  VIADD R7, R7, UR4 ;  /* 0x0000000407077c36 */ /* 0x000fe20008000000 */
[----:B------:R-:W-:-:S03]  /*06a0*/  SHF.R.U32.HI R6, RZ, 0x2, R2 ;  /* 0x00000002ff067819 */ /* 0x000fc60000011602 */
[-C--:B------:R-:W-:Y:S02]  /*06b0*/  @!P0 IADD3 R9, PT, PT, R9, -R0.reuse, RZ ;  /* 0x8000000009098210 */ /* 0x080fe40007ffe0ff */
[----:B------:R-:W-:Y:S02]  /*06c0*/  @P2 IADD3 R8, PT, PT, R8, 0x1, RZ ;  /* 0x0000000108082810 */ /* 0x000fe40007ffe0ff */
[----:B------:R-:W-:Y:S02]  /*06d0*/  @!P1 LEA R7, R6, R7, 0x2 ;  /* 0x0000000706079211 */ /* 0x000fe400078e10ff */
[----:B------:R-:W-:Y:S01]  /*06e0*/  ISETP.GE.U32.AND P2, PT, R9, R0, PT ;  /* 0x000000000900720c */ /* 0x000fe20003f46070 */
[----:B------:R-:W-:Y:S01]  /*06f0*/  VIADD R9, R44, 0x7 ;  /* 0x000000072c097836 */ /* 0x000fe20000000000 */
[----:B------:R-:W-:Y:S01]  /*0700*/  LOP3.LUT R12, R12, R5, RZ, 0x3c, !PT ;  /* 0x000000050c0c7212 */ /* 0x000fe200078e3cff */
[----:B---3--:R1:W-:Y:S01]  /*0710*/  @!P1 STS [R7], R4 ;  /* 0x0000000407009388 */ /* 0x0083e20000000800 */
[----:B------:R-:W-:Y:S01]  /*0720*/  @!P4 IMAD.MOV R8, RZ, RZ, -R8 ;  /* 0x000000ffff08c224 */ /* 0x000fe200078e0a08 */
[----:B------:R-:W-:Y:S01]  /*0730*/  @!P3 LOP3.LUT R8, RZ, R10, RZ, 0x33, !PT ;  /* 0x0000000aff08b212 */ /* 0x000fe200078e33ff */
[----:B------:R-:W-:Y:S01]  /*0740*/  BAR.SYNC.DEFER_BLOCKING 0x0 ;  /* 0x0000000000007b1d */ /* 0x000fe20000010000 */
[----:B------:R-:W-:-:S02]  /*0750*/  ISETP.GE.AND P1, PT, R12, RZ, PT ;  /* 0x000000ff0c00720c */ /* 0x000fc40003f26270 */
[----:B------:R-:W-:Y:S02]  /*0760*/  SHF.R.S32.HI R10, RZ, 0x1f, R9 ;  /* 0x0000001fff0a7819 */ /* 0x000fe40000011409 */
[----:B------:R-:W-:Y:S02]  /*0770*/  @!P0 IADD3 R25, PT, PT, R25, 0x1, RZ ;  /* 0x0000000119198810 */ /* 0x000fe40007ffe0ff */
[----:B------:R-:W-:Y:S02]  /*0780*/  LEA.HI R10, R10, R9, RZ, 0x3 ;  /* 0x000000090a0a7211 */ /* 0x000fe400078f18ff */
[----:B0-----:R-:W-:Y:S01]  /*0790*/  ISETP.GE.AND P3, PT, R14, RZ, PT ;  /* 0x000000ff0e00720c */ /* 0x001fe20003f66270 */
[----:B------:R-:W-:Y:S01]  /*07a0*/  @P2 VIADD R25, R25, 0x1 ;  /* 0x0000000119192836 */ /* 0x000fe20000000000 */
[----:B------:R-:W-:Y:S02]  /*07b0*/  SHF.R.U32.HI R30, RZ, 0x5, R2 ;  /* 0x00000005ff1e7819 */ /* 0x000fe40000011602 */
[----:B-1----:R-:W-:-:S02]  /*07c0*/  SHF.R.S32.HI R7, RZ, 0x3, R10 ;  /* 0x00000003ff077819 */ /* 0x002fc4000001140a */
[----:B------:R-:W-:Y:S02]  /*07d0*/  ISETP.NE.AND P0, PT, R5, RZ, PT ;  /* 0x000000ff0500720c */ /* 0x000fe40003f05270 */
[----:B------:R-:W-:Y:S02]  /*07e0*/  @!P1 IADD3 R25, PT, PT, -R25, RZ, RZ ;  /* 0x000000ff19199210 */ /* 0x000fe40007ffe1ff */
[----:B------:R-:W-:-:S03]  /*07f0*/  ISETP.GE.AND P1, PT, R30, R7, PT ;  /* 0x000000071e00720c */ /* 0x000fc60003f26270 */
[----:B------:R-:W-:Y:S02]  /*0800*/  @!P3 IMAD R3, R3, UR10, R8 ;  /* 0x0000000a0303bc24 */ /* 0x000fe4000f8e0208 */
[----:B------:R-:W-:Y:S01]  /*0810*/  @P3 IMAD R43, R26, UR10, R27 ;  /* 0x0000000a1a2b3c24 */ /* 0x000fe2000f8e021b */
[----:B------:R-:W-:Y:S01]  /*0820*/  BSSY B0, `(.L_x_25237) ;  /* 0x00000c9000007945 */ /* 0x000fe20003800000 */
[----:B------:R-:W-:Y:S02]  /*0830*/  @!P3 IMAD.MOV R3, RZ, RZ, -R3 ;  /* 0x000000ffff03b224 */ /* 0x000fe400078e0a03 */
[----:B------:R-:W-:Y:S01]  /*0840*/  @!P0 LOP3.LUT R25, RZ, R5, RZ, 0x33, !PT ;  /* 0x00000005ff198212 */ /* 0x000fe200078e33ff */
[----:B------:R-:W-:Y:S01]  /*0850*/  IMAD R5, R28, UR5, RZ ;  /* 0x000000051c057c24 */ /* 0x000fe2000f8e02ff */
[----:B------:R-:W-:Y:S01]  /*0860*/  MOV R9, 0xff7fffff ;  /* 0xff7fffff00097802 */ /* 0x000fe20000000f00 */
[----:B------:R-:W-:Y:S02]  /*0870*/  @P3 IMAD R43, R43, R14, 0x1 ;  /* 0x000000012b2b3424 */ /* 0x000fe400078e020e */
[----:B------:R-:W-:-:S02]  /*0880*/  @!P3 IMAD R43, R14, R3, 0x1 ;  /* 0x000000010e2bb424 */ /* 0x000fc400078e0203 */
[----:B------:R-:W-:Y:S01]  /*0890*/  IMAD.MOV.U32 R24, RZ, RZ, R0 ;  /* 0x000000ffff187224 */ /* 0x000fe200078e0000 */
[----:B------:R-:W-:Y:S06]  /*08a0*/  @P1 BRA `(.L_x_25238) ;  /* 0x0000000c00001947 */ /* 0x000fec0003800000 */
[----:B------:R-:W0:Y:S01]  /*08b0*/  LDCU.64 UR4, c[0x0][0x3a8] ;  /* 0x00007500ff0477ac */ /* 0x000e220008000a00 */
[----:B------:R-:W-:Y:S01]  /*08c0*/  SHF.R.U32.HI R2, RZ, 0x3, R2 ;  /* 0x00000003ff027819 */ /* 0x000fe20000011602 */
[----:B------:R-:W-:Y:S01]  /*08d0*/  IMAD.SHL.U32 R0, R6, 0x4, RZ ;  /* 0x0000000406007824 */ /* 0x000fe200078e00ff */
[----:B------:R-:W-:Y:S01]  /*08e0*/  MOV R3, RZ ;  /* 0x000000ff00037202 */ /* 0x000fe20000000f00 */
[----:B------:R-:W-:Y:S01]  /*08f0*/  IMAD.MOV.U32 R9, RZ, RZ, -0x800001 ;  /* 0xff7fffffff097424 */ /* 0x000fe200078e00ff */
[----:B------:R-:W-:Y:S02]  /*0900*/  LOP3.LUT R2, R2, 0x7c, RZ, 0xc0, !PT ;  /* 0x0000007c02027812 */ /* 0x000fe400078ec0ff */
[----:B------:R-:W-:-:S03]  /*0910*/  SHF.L.U32 R7, R30, 0x3, RZ ;  /* 0x000000031e077819 */ /* 0x000fc600000006ff */
[----:B------:R-:W-:Y:S01]  /*0920*/  IMAD.WIDE R2, R5, 0x4, R2 ;  /* 0x0000000405027825 */ /* 0x000fe200078e0202 */
[----:B------:R-:W-:Y:S02]  /*0930*/  LOP3.LUT R5, R0, 0x1c, RZ, 0xc0, !PT ;  /* 0x0000001c00057812 */ /* 0x000fe400078ec0ff */
[----:B------:R-:W-:Y:S02]  /*0940*/  LOP3.LUT R11, R7, 0x7, R6, 0xf8, !PT ;  /* 0x00000007070b7812 */ /* 0x000fe400078ef806 */
[----:B------:R-:W-:Y:S02]  /*0950*/  LEA R5, R30, R5, 0x5 ;  /* 0x000000051e057211 */ /* 0x000fe400078e28ff */
[----:B------:R-:W-:Y:S01]  /*0960*/  IADD3 R21, PT, PT, -R44, R11, RZ ;  /* 0x0000000b2c157210 */ /* 0x000fe20007ffe1ff */
[----:B------:R-:W-:Y:S01]  /*0970*/  VIADD R20, R11, 0x1 ;  /* 0x000000010b147836 */ /* 0x000fe20000000000 */
[----:B0-----:R-:W-:Y:S01]  /*0980*/  IADD3 R10, P0, PT, R2, UR4, RZ ;  /* 0x00000004020a7c10 */ /* 0x001fe2000ff1e0ff */
[----:B------:R-:W-:Y:S01]  /*0990*/  UIADD3 UR4, UPT, UPT, UR8, 0x220, URZ ;  /* 0x0000022008047890 */ /* 0x000fe2000fffe0ff */
[----:B------:R-:W-:-:S02]  /*09a0*/  VIADD R2, R7, 0x1 ;  /* 0x0000000107027836 */ /* 0x000fc40000000000 */
[----:B------:R-:W-:Y:S01]  /*09b0*/  IADD3.X R3, PT, PT, R3, UR5, RZ, P0, !PT ;  /* 0x0000000503037c10 */ /* 0x000fe200087fe4ff */
[----:B------:R-:W-:-:S06]  /*09c0*/  ULEA UR4, UR9, UR4, 0x18 ;  /* 0x0000000409047291 */ /* 0x000fcc000f8ec0ff */
[----:B------:R-:W-:-:S07]  /*09d0*/  IADD3 R22, PT, PT, R5, UR4, RZ ;  /* 0x0000000405167c10 */ /* 0x000fce000fffe0ff */
.L_x_25243:
        /* <DEDUP_REMOVED lines=33> */
[----:B------:R-:W-:Y:S02]  /*0bf0*/  MOV R5, R13 ;  /* 0x0000000d00057202 */ /* 0x000fe40000000f00 */
[----:B------:R-:W0:Y:S03]  /*0c00*/  S2R R13, SR_TID.X ;  /* 0x00000000000d7919 */ /* 0x000e260000002100 */
[----:B------:R-:W-:-:S04]  /*0c10*/  IMAD.HI.U32 R4, R4, R5, RZ ;  /* 0x0000000504047227 */ /* 0x000fc800078e00ff */
[----:B------:R-:W-:-:S04]  /*0c20*/  IMAD.MOV R4, RZ, RZ, -R4 ;  /* 0x000000ffff047224 */ /* 0x000fc800078e0a04 */
[----:B------:R-:W-:Y:S01]  /*0c30*/  IMAD R5, R6, R4, R5 ;  /* 0x0000000406057224 */ /* 0x000fe200078e0205 */
[----:B------:R-:W-:-:S04]  /*0c40*/  IADD3 R4, PT, PT, R25, -UR11, RZ ;  /* 0x8000000b19047c10 */ /* 0x000fc8000fffe0ff */
[----:B------:R-:W-:-:S13]  /*0c50*/  ISETP.GT.U32.AND P0, PT, R6, R5, PT ;  /* 0x000000050600720c */ /* 0x000fda0003f04070 */
[----:B------:R-:W-:Y:S02]  /*0c60*/  @!P0 IADD3 R5, PT, PT, R5, -R6, RZ ;  /* 0x8000000605058210 */ /* 0x000fe40007ffe0ff */
[----:B0-----:R-:W-:Y:S02]  /*0c70*/  LOP3.LUT R11, R13, 0x3, RZ, 0xc0, !PT ;  /* 0x000000030d0b7812 */ /* 0x001fe400078ec0ff */
        /* <DEDUP_REMOVED lines=12> */
.L_x_25240:
[----:B------:R-:W-:Y:S01]  /*0d40*/  MOV R7, R3 ;  /* 0x0000000300077202 */ /* 0x000fe20000000f00 */
[----:B------:R-:W-:-:S05]  /*0d50*/  IMAD.MOV.U32 R6, RZ, RZ, R10 ;  /* 0x000000ffff067224 */ /* 0x000fca00078e000a */
[----:B------:R-:W2:Y:S01]  /*0d60*/  LDG.E.CONSTANT R7, desc[UR6][R6.64] ;  /* 0x0000000606077981 */ /* 0x000ea2000c1e9900 */
[----:B------:R-:W-:Y:S01]  /*0d70*/  IMAD R5, R8, UR12, RZ ;  /* 0x0000000c08057c24 */ /* 0x000fe2000f8e02ff */
[----:B------:R-:W-:-:S04]  /*0d80*/  LOP3.LUT R4, R13, 0x1f, RZ, 0xc0, !PT ;  /* 0x0000001f0d047812 */ /* 0x000fc800078ec0ff */
[----:B------:R-:W-:-:S04]  /*0d90*/  IADD3 R4, P0, PT, R4, R5, RZ ;  /* 0x0000000504047210 */ /* 0x000fc80007f1e0ff */
[----:B------:R-:W-:Y:S01]  /*0da0*/  LEA.HI.X.SX32 R5, R5, RZ, 0x1, P0 ;  /* 0x000000ff05057211 */ /* 0x000fe200000f0eff */
[----:B------:R-:W0:Y:S01]  /*0db0*/  S2UR UR5, SR_CgaCtaId ;  /* 0x00000000000579c3 */ /* 0x000e220000008800 */
[----:B------:R-:W-:Y:S02]  /*0dc0*/  UMOV UR4, 0x400 ;  /* 0x0000040000047882 */ /* 0x000fe40000000000 */
[----:B0-----:R-:W-:Y:S01]  /*0dd0*/  ULEA UR4, UR5, UR4, 0x18 ;  /* 0x0000000405047291 */ /* 0x001fe2000f8ec0ff */
        /* <DEDUP_REMOVED lines=12> */
[----:B------:R-:W-:-:S03]  /*0ea0*/  LEA R31, R11, UR4, 0x7 ;  /* 0x000000040b1f7c11 */ /* 0x000fc6000f8e38ff */
[----:B------:R-:W4:Y:S04]  /*0eb0*/  LDG.E.CONSTANT R16, desc[UR6][R46.64+0x480] ;  /* 0x000480062e107981 */ /* 0x000f28000c1e9900 */
[----:B------:R-:W2:Y:S04]  /*0ec0*/  LDS.128 R4, [R31] ;  /* 0x000000001f047984 */ /* 0x000ea80000000c00 */
        /* <DEDUP_REMOVED lines=16> */
[----:B------:R-:W0:Y:S02]  /*0fd0*/  LDS.128 R4, [R31+0x10] ;  /* 0x000010001f047984 */ /* 0x000e240000000c00 */
[----:B0-----:R-:W-:-:S04]  /*0fe0*/  FFMA.FTZ R13, R13, R4, R14 ;  /* 0x000000040d0d7223 */ /* 0x001fc8000001000e */
[----:B------:R-:W-:Y:S02]  /*0ff0*/  FFMA.FTZ R4, R12, R5, R13 ;  /* 0x000000050c047223 */ /* 0x000fe4000001000d */
[----:B------:R-:W0:Y:S02]  /*1000*/  LDS.128 R12, [R31+0x20] ;  /* 0x000020001f0c7984 */ /* 0x000e240000000c00 */
[----:B------:R-:W-:-:S04]  /*1010*/  FFMA.FTZ R39, R39, R6, R4 ;  /* 0x0000000627277223 */ /* 0x000fc80000010004 */
[----:B------:R-:W-:Y:S02]  /*1020*/  FFMA.FTZ R18, R18, R7, R39 ;  /* 0x0000000712127223 */ /* 0x000fe40000010027 */
[----:B------:R-:W1:Y:S04]  /*1030*/  LDS.128 R4, [R31+0x30] ;  /* 0x000030001f047984 */ /* 0x000e680000000c00 */
        /* <DEDUP_REMOVED lines=8> */
[----:B------:R-:W4:Y:S01]  /*10c0*/  LDG.E.CONSTANT R37, desc[UR6][R46.64+0xe00] ;  /* 0x000e00062e257981 */ /* 0x000f22000c1e9900 */
[----:B-1----:R-:W-:-:S03]  /*10d0*/  FFMA.FTZ R33, R33, R4, R34 ;  /* 0x0000000421217223 */ /* 0x002fc60000010022 */
[----:B------:R-:W4:Y:S01]  /*10e0*/  LDG.E.CONSTANT R34, desc[UR6][R46.64+0xc80] ;  /* 0x000c80062e227981 */ /* 0x000f22000c1e9900 */
[----:B------:R-:W-:-:S03]  /*10f0*/  FFMA.FTZ R4, R32, R5, R33 ;  /* 0x0000000520047223 */ /* 0x000fc60000010021 */
[----:B------:R-:W4:Y:S04]  /*1100*/  LDG.E.CONSTANT R33, desc[UR6][R46.64+0xb00] ;  /* 0x000b00062e217981 */ /* 0x000f28000c1e9900 */
[----:B------:R-:W4:Y:S01]  /*1110*/  LDG.E.CONSTANT R32, desc[UR6][R46.64+0xb80] ;  /* 0x000b80062e207981 */ /* 0x000f22000c1e9900 */
[----:B------:R-:W-:-:S03]  /*1120*/  FFMA.FTZ R5, R35, R6, R4 ;  /* 0x0000000623057223 */ /* 0x000fc60000010004 */
[----:B------:R-:W4:Y:S04]  /*1130*/  LDG.E.CONSTANT R35, desc[UR6][R46.64+0xc00] ;  /* 0x000c00062e237981 */ /* 0x000f28000c1e9900 */
[----:B------:R-:W3:Y:S01]  /*1140*/  LDS.128 R12, [R31+0x40] ;  /* 0x000040001f0c7984 */ /* 0x000ee20000000c00 */
[----:B--2---:R-:W-:-:S03]  /*1150*/  FFMA.FTZ R4, R36, R7, R5 ;  /* 0x0000000724047223 */ /* 0x004fc60000010005 */
[----:B------:R-:W2:Y:S01]  /*1160*/  LDG.E.CONSTANT R36, desc[UR6][R46.64+0xd80] ;  /* 0x000d80062e247981 */ /* 0x000ea2000c1e9900 */
[----:B---3--:R-:W-:-:S03]  /*1170*/  FFMA.FTZ R17, R17, R12, R4 ;  /* 0x0000000c11117223 */ /* 0x008fc60000010004 */
[----:B------:R-:W0:Y:S01]  /*1180*/  LDS.128 R4, [R31+0x50] ;  /* 0x000050001f047984 */ /* 0x000e220000000c00 */
[----:B------:R-:W-:-:S04]  /*1190*/  FFMA.FTZ R42, R42, R13, R17 ;  /* 0x0000000d2a2a7223 */ /* 0x000fc80000010011 */
[----:B------:R-:W-:Y:S01]  /*11a0*/  FFMA.FTZ R45, R45, R14, R42 ;  /* 0x0000000e2d2d7223 */ /* 0x000fe2000001002a */
[----:B------:R-:W-:Y:S01]  /*11b0*/  UMOV UR4, 0xffffffff ;  /* 0xffffffff00047882 */ /* 0x000fe20000000000 */
[----:B------:R-:W-:Y:S02]  /*11c0*/  ISETP.NE.AND P1, PT, R11, RZ, PT ;  /* 0x000000ff0b00720c */ /* 0x000fe40003f25270 */
[----:B-----5:R-:W-:Y:S01]  /*11d0*/  FSETP.NEU.FTZ.AND P0, PT, R29, RZ, PT ;  /* 0x000000ff1d00720b */ /* 0x020fe20003f1d000 */
[----:B----4-:R-:W-:Y:S02]  /*11e0*/  FFMA.FTZ R18, R18, R15, R45 ;  /* 0x0000000f12127223 */ /* 0x010fe4000001002d */
[----:B------:R-:W1:Y:S02]  /*11f0*/  LDS.128 R12, [R31+0x60] ;  /* 0x000060001f0c7984 */ /* 0x000e640000000c00 */
[----:B0-----:R-:W-:-:S04]  /*1200*/  FFMA.FTZ R19, R19, R4, R18 ;  /* 0x0000000413137223 */ /* 0x001fc80000010012 */
[----:B------:R-:W-:Y:S02]  /*1210*/  FFMA.FTZ R4, R16, R5, R19 ;  /* 0x0000000510047223 */ /* 0x000fe40000010013 */
[----:B------:R-:W0:Y:S02]  /*1220*/  LDS.128 R16, [R31+0x70] ;  /* 0x000070001f107984 */ /* 0x000e240000000c00 */
[----:B------:R-:W-:-:S04]  /*1230*/  FFMA.FTZ R33, R33, R6, R4 ;  /* 0x0000000621217223 */ /* 0x000fc80000010004 */
[----:B------:R-:W-:-:S04]  /*1240*/  FFMA.FTZ R32, R32, R7, R33 ;  /* 0x0000000720207223 */ /* 0x000fc80000010021 */
[----:B-1----:R-:W-:-:S04]  /*1250*/  FFMA.FTZ R35, R35, R12, R32 ;  /* 0x0000000c23237223 */ /* 0x002fc80000010020 */
[----:B------:R-:W-:-:S04]  /*1260*/  FFMA.FTZ R34, R34, R13, R35 ;  /* 0x0000000d22227223 */ /* 0x000fc80000010023 */
[----:B------:R-:W-:-:S04]  /*1270*/  FFMA.FTZ R39, R39, R14, R34 ;  /* 0x0000000e27277223 */ /* 0x000fc80000010022 */
[----:B--2---:R-:W-:-:S04]  /*1280*/  FFMA.FTZ R36, R36, R15, R39 ;  /* 0x0000000f24247223 */ /* 0x004fc80000010027 */
        /* <DEDUP_REMOVED lines=8> */
.L_x_25281:
        /* <DEDUP_REMOVED lines=12> */
.L_x_25241:
[----:B------:R-:W-:Y:S05]  /*13d0*/  BSYNC B1 ;  /* 0x0000000000017941 */ /* 0x000fea0003800000 */
.L_x_25239:
        /* <DEDUP_REMOVED lines=13> */
.L_x_25238:
[----:B------:R-:W-:Y:S05]  /*14b0*/  BSYNC B0 ;  /* 0x0000000000007941 */ /* 0x000fea0003800000 */
.L_x_25237:
        /* <DEDUP_REMOVED lines=9> */
.L_x_25286:
        /* <DEDUP_REMOVED lines=8> */
[----:B------:R-:W-:-:S05]  /*15d0*/  IMAD R7, R4, 0x4, R12 ;  /* 0x0000000404077824 */ /* 0x000fca00078e020c */
[----:B------:R1:W-:Y:S01]  /*15e0*/  @!P3 STS [R7], R6 ;  /* 0x000000060700b388 */ /* 0x0003e20000000800 */
[----:B------:R-:W-:Y:S01]  /*15f0*/  BAR.SYNC.DEFER_BLOCKING 0x0 ;  /* 0x0000000000007b1d */ /* 0x000fe20000010000 */
[C---:B------:R-:W-:Y:S01]  /*1600*/  ISETP.GT.U32.AND P2, PT, R3.reuse, 0x3, PT ;  /* 0x000000030300780c */ /* 0x040fe20003f44070 */
[----:B-1----:R-:W-:Y:S01]  /*1610*/  IMAD.MOV.U32 R6, RZ, RZ, -0x800001 ;  /* 0xff7fffffff067424 */ /* 0x002fe200078e00ff */
[----:B------:R-:W-:Y:S01]  /*1620*/  LEA R11, R3, R12, 0x2 ;  /* 0x0000000c030b7211 */ /* 0x000fe200078e10ff */
        /* <DEDUP_REMOVED lines=32> */
.L_x_25249:
        /* <DEDUP_REMOVED lines=11> */
.L_x_25248:
[----:B------:R-:W-:Y:S05]  /*18e0*/  BSYNC.RECONVERGENT B1 ;  /* 0x0000000000017941 */ /* 0x000fea0003800200 */
.L_x_25247:
        /* <DEDUP_REMOVED lines=12> */
.L_x_25252:
[----:B------:R-:W0:Y:S01]  /*19b0*/  LDS R19, [R15+-0x400] ;  /* 0xfffc00000f137984 */ /* 0x000e220000000800 */
[----:B------:R-:W-:-:S03]  /*19c0*/  IADD3 R6, PT, PT, R6, 0x800, RZ ;  /* 0x0000080006067810 */ /* 0x000fc60007ffe0ff */
[----:B------:R-:W1:Y:S01]  /*19d0*/  LDS R23, [R15+-0x200] ;  /* 0xfffe00000f177984 */ /* 0x000e620000000800 */
[----:B------:R-:W-:-:S03]  /*19e0*/  ISETP.GE.AND P4, PT, R6, R13, PT ;  /* 0x0000000d0600720c */ /* 0x000fc60003f86270 */
        /* <DEDUP_REMOVED lines=96> */
.L_x_25251:
[----:B------:R-:W-:Y:S05]  /*1ff0*/  BSYNC.RECONVERGENT B1 ;  /* 0x0000000000017941 */ /* 0x000fea0003800200 */
.L_x_25250:
        /* <DEDUP_REMOVED lines=55> */
.L_x_25254:
[----:B------:R-:W-:Y:S05]  /*2370*/  BSYNC.RECONVERGENT B1 ;  /* 0x0000000000017941 */ /* 0x000fea0003800200 */
.L_x_25253:
        /* <DEDUP_REMOVED lines=26> */
.L_x_25246:
[----:B------:R-:W-:Y:S05]  /*2520*/  BSYNC.RECONVERGENT B0 ;  /* 0x0000000000007941 */ /* 0x000fea0003800200 */
.L_x_25245:
        /* <DEDUP_REMOVED lines=21> */
[----:B0-----:R-:W-:Y:S01]  /*2680*/  FADD.FTZ R6, R6, 9.9999999747524270788e-07 ;  /* 0x358637bd06067421 */ /* 0x001fe20000010000 */
[----:B------:R-:W-:Y:S03]  /*2690*/  BSSY.RECONVERGENT B1, `(.L_x_25257) ;  /* 0x0000018000017945 */ /* 0x000fe60003800200 */
[----:B------:R-:W-:Y:S01]  /*26a0*/  IMAD.IADD R7, R12, 0x1, R5 ;  /* 0x000000010c077824 */ /* 0x000fe200078e0205 */
[----:B------:R-:W-:Y:S01]  /*26b0*/  MOV R12, R2 ;  /* 0x00000002000c7202 */ /* 0x000fe20000000f00 */
[----:B------:R-:W0:Y:S03]  /*26c0*/  MUFU.RCP R6, R6 ;  /* 0x0000000600067308 */ /* 0x000e260000001000 */
[----:B------:R-:W-:-:S02]  /*26d0*/  LOP3.LUT R11, R7, 0x180, RZ, 0xc0, !PT ;  /* 0x00000180070b7812 */ /* 0x000fc400078ec0ff */
[----:B------:R-:W-:Y:S02]  /*26e0*/  ISETP.GE.U32.AND P1, PT, R7, 0x180, PT ;  /* 0x000001800700780c */ /* 0x000fe40003f26070 */
[----:B------:R-:W-:-:S13]  /*26f0*/  ISETP.NE.AND P0, PT, R11, 0x180, PT ;  /* 0x000001800b00780c */ /* 0x000fda0003f05270 */
        /* <DEDUP_REMOVED lines=10> */
.L_x_25259:
[----:B------:R-:W0:Y:S01]  /*27a0*/  LDS R7, [R11] ;  /* 0x000000000b077984 */ /* 0x000e220000000800 */
[----:B------:R-:W-:-:S04]  /*27b0*/  IADD3 R13, PT, PT, R13, 0x1, RZ ;  /* 0x000000010d0d7810 */ /* 0x000fc80007ffe0ff */
[----:B------:R-:W-:Y:S01]  /*27c0*/  ISETP.NE.AND P0, PT, R13, RZ, PT ;  /* 0x000000ff0d00720c */ /* 0x000fe20003f05270 */
[----:B0-----:R-:W-:-:S05]  /*27d0*/  FMUL.FTZ R14, R7, R6 ;  /* 0x00000006070e7220 */ /* 0x001fca0000410000 */
[----:B------:R0:W-:Y:S02]  /*27e0*/  STS [R11], R14 ;  /* 0x0000000e0b007388 */ /* 0x0001e40000000800 */
[----:B0-----:R-:W-:-:S05]  /*27f0*/  VIADD R11, R11, 0x200 ;  /* 0x000002000b0b7836 */ /* 0x001fca0000000000 */
[----:B------:R-:W-:Y:S05]  /*2800*/  @P0 BRA `(.L_x_25259) ;  /* 0xfffffffc00e40947 */ /* 0x000fea000383ffff */
.L_x_25258:
[----:B------:R-:W-:Y:S05]  /*2810*/  BSYNC.RECONVERGENT B1 ;  /* 0x0000000000017941 */ /* 0x000fea0003800200 */
.L_x_25257:
        /* <DEDUP_REMOVED lines=12> */
.L_x_25262:
        /* <DEDUP_REMOVED lines=52> */
.L_x_25261:
[----:B------:R-:W-:Y:S05]  /*2c20*/  BSYNC.RECONVERGENT B1 ;  /* 0x0000000000017941 */ /* 0x000fea0003800200 */
.L_x_25260:
        /* <DEDUP_REMOVED lines=31> */
.L_x_25264:
[----:B------:R-:W-:Y:S05]  /*2e20*/  BSYNC.RECONVERGENT B1 ;  /* 0x0000000000017941 */ /* 0x000fea0003800200 */
.L_x_25263:
        /* <DEDUP_REMOVED lines=14> */
.L_x_25256:
[----:B------:R-:W-:Y:S05]  /*2f10*/  BSYNC.RECONVERGENT B0 ;  /* 0x0000000000007941 */ /* 0x000fea0003800200 */
.L_x_25255:
        /* <DEDUP_REMOVED lines=50> */
.L_x_25269:
        /* <DEDUP_REMOVED lines=57> */
[----:B------:R-:W-:Y:S01]  /*35d0*/  ISETP.NE.AND P1, PT, R33, -0x1, PT ;  /* 0xffffffff2100780c */ /* 0x000fe20003f25270 */
[----:B------:R-:W-:-:S12]  /*35e0*/  VIADD R21, R31, 0xffffffff ;  /* 0xffffffff1f157836 */ /* 0x000fd80000000000 */
[C---:B------:R-:W-:Y:S01]  /*35f0*/  @!P1 VIADD R9, R31.reuse, 0x1 ;  /* 0x000000011f099836 */ /* 0x040fe20000000000 */
[-C--:B------:R-:W-:Y:S02]  /*3600*/  @!P1 ISETP.GE.AND P3, PT, R31, R44.reuse, PT ;  /* 0x0000002c1f00920c */ /* 0x080fe40003f66270 */
[-C--:B------:R-:W-:Y:S02]  /*3610*/  @!P1 ISETP.GE.AND P2, PT, R21, R44.reuse, PT ;  /* 0x0000002c1500920c */ /* 0x080fe40003f46270 */
[----:B------:R-:W-:Y:S02]  /*3620*/  @!P1 ISETP.GE.AND P4, PT, R9, R44, PT ;  /* 0x0000002c0900920c */ /* 0x000fe40003f86270 */
[----:B------:R-:W-:-:S04]  /*3630*/  @!P1 IADD3 R9, PT, PT, R31, 0x2, RZ ;  /* 0x000000021f099810 */ /* 0x000fc80007ffe0ff */
[-C--:B------:R-:W-:Y:S02]  /*3640*/  @!P1 ISETP.GE.AND P5, PT, R9, R44.reuse, PT ;  /* 0x0000002c0900920c */ /* 0x080fe40003fa6270 */
[----:B------:R-:W0:Y:S01]  /*3650*/  LDS.128 R8, [R30] ;  /* 0x000000001e087984 */ /* 0x000e220000000c00 */
        /* <DEDUP_REMOVED lines=14> */
[----:B------:R-:W-:Y:S02]  /*3740*/  @!P1 VIADD R13, R31, 0x2 ;  /* 0x000000021f0d9836 */ /* 0x000fe40000000000 */
[----:B------:R-:W-:Y:S01]  /*3750*/  FMUL.FTZ R17, R9, R17 ;  /* 0x0000001109117220 */ /* 0x000fe20000410000 */
[----:B------:R-:W-:Y:S01]  /*3760*/  FADD.FTZ R42, R42, R15 ;  /* 0x0000000f2a2a7221 */ /* 0x000fe20000010000 */
[----:B------:R-:W-:-:S02]  /*3770*/  @!P1 FSEL R18, R18, RZ, !P2 ;  /* 0x000000ff12129208 */ /* 0x000fc40005000000 */
[----:B------:R-:W-:Y:S01]  /*3780*/  FFMA.FTZ R17, R8, R16, R17 ;  /* 0x0000001008117223 */ /* 0x000fe20000010011 */
[----:B------:R-:W-:Y:S02]  /*3790*/  @!P1 ISETP.GE.AND P2, PT, R13, R44, PT ;  /* 0x0000002c0d00920c */ /* 0x000fe40003f46270 */
[----:B------:R-:W2:Y:S01]  /*37a0*/  LDG.E.128.CONSTANT R12, desc[UR6][R48.64+0x400] ;  /* 0x00040006300c7981 */ /* 0x000ea2000c1e9d00 */
[----:B------:R-:W-:Y:S01]  /*37b0*/  FFMA.FTZ R18, R10, R18, R17 ;  /* 0x000000120a127223 */ /* 0x000fe20000010011 */
[----:B------:R-:W-:Y:S02]  /*37c0*/  @!P1 FSEL R19, R19, RZ, !P2 ;  /* 0x000000ff13139208 */ /* 0x000fe40005000000 */
[----:B------:R-:W-:-:S03]  /*37d0*/  @!P1 IADD3 R17, PT, PT, R31, 0x1, RZ ;  /* 0x000000011f119810 */ /* 0x000fc60007ffe0ff */
[----:B------:R-:W-:Y:S01]  /*37e0*/  FFMA.FTZ R18, R11, R19, R18 ;  /* 0x000000130b127223 */ /* 0x000fe20000010012 */
[----:B------:R-:W-:Y:S01]  /*37f0*/  @!P1 ISETP.GE.AND P4, PT, R17, R44, PT ;  /* 0x0000002c1100920c */ /* 0x000fe20003f86270 */
[----:B------:R-:W-:Y:S02]  /*3800*/  @!P1 VIADD R17, R31, 0x2 ;  /* 0x000000021f119836 */ /* 0x000fe40000000000 */
[----:B------:R-:W-:-:S03]  /*3810*/  FADD.FTZ R41, R41, R18 ;  /* 0x0000001229297221 */ /* 0x000fc60000010000 */
        /* <DEDUP_REMOVED lines=28> */
[-C--:B------:R-:W-:Y:S01]  /*39e0*/  @!P1 ISETP.GE.AND P4, PT, R13, R44.reuse, PT ;  /* 0x0000002c0d00920c */ /* 0x080fe20003f86270 */
[----:B------:R-:W-:Y:S02]  /*39f0*/  @!P1 VIADD R13, R31, 0x2 ;  /* 0x000000021f0d9836 */ /* 0x000fe40000000000 */
        /* <DEDUP_REMOVED lines=14> */
[----:B------:R-:W-:-:S03]  /*3ae0*/  @!P1 IADD3 R17, PT, PT, R31, 0x1, RZ ;  /* 0x000000011f119810 */ /* 0x000fc60007ffe0ff */
[----:B------:R-:W-:Y:S01]  /*3af0*/  FFMA.FTZ R19, R11, R19, R18 ;  /* 0x000000130b137223 */ /* 0x000fe20000010012 */
[-C--:B------:R-:W-:Y:S01]  /*3b00*/  @!P1 ISETP.GE.AND P5, PT, R17, R44.reuse, PT ;  /* 0x0000002c1100920c */ /* 0x080fe20003fa6270 */
[C---:B------:R-:W-:Y:S01]  /*3b10*/  @!P1 VIADD R17, R31.reuse, 0x2 ;  /* 0x000000021f119836 */ /* 0x040fe20000000000 */
[-C--:B------:R-:W-:Y:S01]  /*3b20*/  @!P1 ISETP.GE.AND P3, PT, R31, R44.reuse, PT ;  /* 0x0000002c1f00920c */ /* 0x080fe20003f66270 */
[----:B------:R-:W-:Y:S01]  /*3b30*/  FADD.FTZ R38, R38, R19 ;  /* 0x0000001326267221 */ /* 0x000fe20000010000 */
[-C--:B------:R-:W-:Y:S02]  /*3b40*/  @!P1 ISETP.GE.AND P2, PT, R21, R44.reuse, PT ;  /* 0x0000002c1500920c */ /* 0x080fe40003f46270 */
[----:B------:R-:W-:Y:S02]  /*3b50*/  @!P1 ISETP.GE.AND P6, PT, R17, R44, PT ;  /* 0x0000002c1100920c */ /* 0x000fe40003fc6270 */
[----:B------:R-:W2:Y:S01]  /*3b60*/  LDG.E.128.CONSTANT R16, desc[UR6][R48.64+0xc00] ;  /* 0x000c000630107981 */ /* 0x000ea2000c1e9d00 */
[----:B---3--:R-:W-:-:S02]  /*3b70*/  @!P1 FSEL R13, R13, RZ, !P3 ;  /* 0x000000ff0d0d9208 */ /* 0x008fc40005800000 */
        /* <DEDUP_REMOVED lines=37> */
.L_x_25268:
[----:B------:R-:W-:Y:S05]  /*3dd0*/  BSYNC.RECONVERGENT B1 ;  /* 0x0000000000017941 */ /* 0x000fea0003800200 */
.L_x_25267:
[----:B------:R-:W-:Y:S01]  /*3de0*/  IADD3 R6, P1, PT, R6, 0x10, RZ ;  /* 0x0000001006067810 */ /* 0x000fe20007f3e0ff */
[----:B------:R-:W-:Y:S01]  /*3df0*/  VIADD R33, R33, 0x4 ;  /* 0x0000000421217836 */ /* 0x000fe20000000000 */
[----:B------:R-:W-:Y:S01]  /*3e00*/  IADD3 R31, PT, PT, R31, 0x20, RZ ;  /* 0x000000201f1f7810 */ /* 0x000fe20007ffe0ff */
[----:B------:R-:W-:Y:S01]  /*3e10*/  VIADD R30, R30, 0x80 ;  /* 0x000000801e1e7836 */ /* 0x000fe20000000000 */
[----:B------:R-:W-:Y:S01]  /*3e20*/  IADD3.X R7, PT, PT, RZ, R7, RZ, P1, !PT ;  /* 0x00000007ff077210 */ /* 0x000fe20000ffe4ff */
[----:B------:R-:W-:Y:S08]  /*3e30*/  @!P0 BRA `(.L_x_25269) ;  /* 0xfffffff400008947 */ /* 0x000ff0000383ffff */
.L_x_25266:
[----:B------:R-:W-:Y:S05]  /*3e40*/  BSYNC.RECONVERGENT B0 ;  /* 0x0000000000007941 */ /* 0x000fea0003800200 */
.L_x_25265:
        /* <DEDUP_REMOVED lines=38> */
.L_x_25271:
[----:B------:R-:W-:Y:S05]  /*40b0*/  BSYNC.RECONVERGENT B0 ;  /* 0x0000000000007941 */ /* 0x000fea0003800200 */
.L_x_25270:
        /* <DEDUP_REMOVED lines=29> */
.L_x_25273:
[----:B------:R-:W-:Y:S05]  /*4290*/  BSYNC.RECONVERGENT B0 ;  /* 0x0000000000007941 */ /* 0x000fea0003800200 */
.L_x_25272:
        /* <DEDUP_REMOVED lines=12> */
.L_x_25275:
[----:B------:R-:W-:Y:S05]  /*4360*/  BSYNC.RECONVERGENT B0 ;  /* 0x0000000000007941 */ /* 0x000fea0003800200 */
.L_x_25274:
        /* <DEDUP_REMOVED lines=19> */
.L_x_25277:
[----:B------:R-:W-:Y:S05]  /*44a0*/  BSYNC.RECONVERGENT B0 ;  /* 0x0000000000007941 */ /* 0x000fea0003800200 */
.L_x_25276:
        /* <DEDUP_REMOVED lines=8> */
[----:B------:R-:W-:Y:S01]  /*4530*/  IMAD.SHL.U32 R26, R26, 0x80, RZ ;  /* 0x000000801a1a7824 */ /* 0x000fe200078e00ff */
        /* <DEDUP_REMOVED lines=15> */
.L_x_25242:
        /* <DEDUP_REMOVED lines=8> */
.L_x_25279:
[----:B------:R-:W-:Y:S05]  /*46b0*/  BSYNC B2 ;  /* 0x0000000000027941 */ /* 0x000fea0003800000 */
.L_x_25278:
        /* <DEDUP_REMOVED lines=8> */
.L_x_25280:
[----:B------:R-:W-:Y:S01]  /*4740*/  IMAD.MOV.U32 R5, RZ, RZ, R6 ;  /* 0x000000ffff057224 */ /* 0x000fe200078e0006 */
[----:B------:R-:W-:Y:S06]  /*4750*/  BRA `(.L_x_25281) ;  /* 0xffffffc800ec7947 */ /* 0x000fec000383ffff */
.L_x_25244:
        /* <DEDUP_REMOVED lines=8> */
.L_x_25283:
[----:B------:R-:W-:Y:S05]  /*47e0*/  BSYNC B0 ;  /* 0x0000000000007941 */ /* 0x000fea0003800000 */
.L_x_25282:
        /* <DEDUP_REMOVED lines=8> */
.L_x_25284:
[----:B------:R-:W-:Y:S02]  /*4870*/  HFMA2 R11, -RZ, RZ, 0, 2.384185791015625e-07 ;  /* 0x00000004ff0b7431 */ /* 0x000fe400000001ff */
[----:B------:R-:W-:-:S05]  /*4880*/  IMAD.MOV.U32 R5, RZ, RZ, R6 ;  /* 0x000000ffff057224 */ /* 0x000fca00078e0006 */
[----:B------:R-:W-:-:S04]  /*4890*/  FMNMX.FTZ R5, R4, R5, !PT ;  /* 0x0000000504057209 */ /* 0x000fc80007810000 */
[----:B------:R-:W-:-:S07]  /*48a0*/  MOV R4, R5 ;  /* 0x0000000500047202 */ /* 0x000fce0000000f00 */
[----:B------:R-:W-:Y:S05]  /*48b0*/  WARPSYNC.COLLECTIVE R7, `(.L_x_25285) ;  /* 0x0000000007087348 */ /* 0x000fea0003c00000 */
[----:B------:R0:W1:Y:S02]  /*48c0*/  SHFL.BFLY P2, R6, R4, R11, R12 ;  /* 0x0c00000b04067389 */ /* 0x000064000004000c */
[----:B01----:R-:W-:Y:S05]  /*48d0*/  ENDCOLLECTIVE ;  /* 0x000000000000791b */ /* 0x003fea0003800000 */
.L_x_25285:
[----:B------:R-:W-:Y:S05]  /*48e0*/  BRA `(.L_x_25286) ;  /* 0xffffffcc00187947 */ /* 0x000fea000383ffff */
.L_x_25287:
        /* <DEDUP_REMOVED lines=9> */
.L_x_26051:


//--------------------- .text._ZN4vllm25paged_attention_v1_kernelIffLi120ELi8ELi128ELNS_18Fp8KVCacheDataTypeE0ELb1EEEvPT_PKS2_PKT0_S8_ifPKiSA_iPKfiiiSC_SC_iiiii --------------------------
	.section	.text._ZN4vllm25paged_attention_v1_kernelIffLi120ELi8ELi128ELNS_18Fp8KVCacheDataTypeE0ELb1EEEvPT_PKS2_PKT0_S8_ifPKiSA_iPKfiiiSC_SC_iiiii,"ax",@progbits
	.align	128
        .global         _ZN4vllm25paged_attention_v1_kernelIffLi120ELi8ELi128ELNS_18Fp8KVCacheDataTypeE0ELb1EEEvPT_PKS2_PKT0_S8_ifPKiSA_iPKfiiiSC_SC_iiiii
        .type           _ZN4vllm25paged_attention_v1_kernelIffLi120ELi8ELi128ELNS_18Fp8KVCacheDataTypeE0ELb1EEEvPT_PKS2_PKT0_S8_ifPKiSA_iPKfiiiSC_SC_iiiii,@function
        .size           _ZN4vllm25paged_attention_v1_kernelIffLi120ELi8ELi128ELNS_18Fp8KVCacheDataTypeE0ELb1EEEvPT_PKS2_PKT0_S8_ifPKiSA_iPKfiiiSC_SC_iiiii,(.L_x_26052 - _ZN4vllm25paged_attention_v1_kernelIffLi120ELi8ELi128ELNS_18Fp8KVCacheDataTypeE0ELb1EEEvPT_PKS2_PKT0_S8_ifPKiSA_iPKfiiiSC_SC_iiiii)
        .other          _ZN4vllm25paged_attention_v1_kernelIffLi120ELi8ELi128ELNS_18Fp8KVCacheDataTypeE0ELb1EEEvPT_PKS2_PKT0_S8_ifPKiSA_iPKfiiiSC_SC_iiiii,@"STO_CUDA_ENTRY STV_DEFAULT"
_ZN4vllm25paged_attention_v1_kernelIffLi120ELi8ELi128ELNS_18Fp8KVCacheDataTypeE0ELb1EEEvPT_PKS2_PKT0_S8_ifPKiSA_iPKfiiiSC_SC_iiiii:
.text._ZN4vllm25paged_attention_v1_kernelIffLi120ELi8ELi128ELNS_18Fp8KVCacheDataTypeE0ELb1EEEvPT_PKS2_PKT0_S8_ifPKiSA_iPKfiiiSC_SC_iiiii:
        /* <DEDUP_REMOVED lines=9> */
[----:B------:R-:W4:Y:S01]  /*0090*/  S2R R17, SR_CgaCtaId ;  /* 0x0000000000117919 */ /* 0x000f220000008800 */
[----:B------:R-:W0:Y:S01]  /*00a0*/  LDCU UR8, c[0x0][0x3ec] ;  /* 0x00007d80ff0877ac */ /* 0x000e220008000800 */
        /* <DEDUP_REMOVED lines=12> */
[----:B------:R-:W-:Y:S01]  /*0170*/  @!P1 LOP3.LUT R3, R6, 0x7c, RZ, 0xc0, !PT ;  /* 0x0000007c06039812 */ /* 0x000fe200078ec0ff */
[----:B------:R-:W-:-:S03]  /*0180*/  @!P1 IMAD R2, R24, 0x78, RZ ;  /* 0x0000007818029824 */ /* 0x000fc600078e02ff */
[----:B------:R-:W-:-:S03]  /*0190*/  @!P1 LOP3.LUT R3, R3, 0x3, R6, 0xf8, !PT ;  /* 0x0000000303039812 */ /* 0x000fc600078ef806 */
[----:B------:R-:W2:Y:S01]  /*01a0*/  @P0 LDC.64 R10, c[0x0][0x3c0] ;  /* 0x0000f000ff0a0b82 */ /* 0x000ea20000000a00 */
[----:B------:R-:W-:Y:S02]  /*01b0*/  @!P1 IADD3 R2, P2, P3, R3, R0, R2 ;  /* 0x0000000003029210 */ /* 0x000fe40007b5e002 */
[----:B------:R-:W-:-:S04]  /*01c0*/  SHF.R.S32.HI R0, RZ, 0x1f, R0 ;  /* 0x0000001fff007819 */ /* 0x000fc80000011400 */
[----:B------:R-:W-:Y:S02]  /*01d0*/  @!P1 IADD3.X R0, PT, PT, RZ, R0, RZ, P2, P3 ;  /* 0x00000000ff009210 */ /* 0x000fe400017e64ff */
[----:B-1----:R-:W-:-:S04]  /*01e0*/  @!P1 LEA R4, P2, R2, R8, 0x2 ;  /* 0x0000000802049211 */ /* 0x002fc800078410ff */
[----:B------:R-:W-:Y:S02]  /*01f0*/  @!P1 LEA.HI.X R5, R2, R9, R0, 0x2, P2 ;  /* 0x0000000902059211 */ /* 0x000fe400010f1400 */
[----:B------:R-:W1:Y:S03]  /*0200*/  LDC R0, c[0x0][0x3a0] ;  /* 0x0000e800ff007b82 */ /* 0x000e660000000800 */
[----:B------:R3:W4:Y:S01]  /*0210*/  @!P1 LDG.E.CONSTANT R4, desc[UR6][R4.64] ;  /* 0x0000000604049981 */ /* 0x000722000c1e9900 */
[----:B------:R-:W-:Y:S02]  /*0220*/  IMAD.MOV.U32 R2, RZ, RZ, RZ ;  /* 0x000000ffff027224 */ /* 0x000fe400078e00ff */
[----:B--2---:R-:W-:Y:S02]  /*0230*/  @P0 IMAD.WIDE.U32 R10, R24, 0x4, R10 ;  /* 0x00000004180a0825 */ /* 0x004fe400078e000a */
[----:B------:R-:W2:Y:S03]  /*0240*/  LDC R9, c[0x0][0x370] ;  /* 0x0000dc00ff097b82 */ /* 0x000ea60000000800 */
[----:B------:R0:W5:Y:S01]  /*0250*/  @P0 LDG.E.CONSTANT R2, desc[UR6][R10.64] ;  /* 0x000000060a020981 */ /* 0x000162000c1e9900 */
[----:B-1----:R-:W-:-:S04]  /*0260*/  IABS R8, R0 ;  /* 0x0000000000087213 */ /* 0x002fc80000000000 */
[----:B------:R-:W1:Y:S08]  /*0270*/  I2F.RP R3, R8 ;  /* 0x0000000800037306 */ /* 0x000e700000209400 */
[----:B-1----:R-:W1:Y:S02]  /*0280*/  MUFU.RCP R3, R3 ;  /* 0x0000000300037308 */ /* 0x002e640000001000 */
[----:B-1----:R-:W-:-:S06]  /*0290*/  VIADD R12, R3, 0xffffffe ;  /* 0x0ffffffe030c7836 */ /* 0x002fcc0000000000 */
[----:B------:R1:W3:Y:S01]  /*02a0*/  F2I.FTZ.U32.TRUNC.NTZ R13, R12 ;  /* 0x0000000c000d7305 */ /* 0x0002e2000021f000 */
[----:B--2---:R-:W-:Y:S01]  /*02b0*/  IABS R7, R9 ;  /* 0x0000000900077213 */ /* 0x004fe20000000000 */
[----:B-1----:R-:W-:Y:S01]  /*02c0*/  IMAD.MOV.U32 R12, RZ, RZ, RZ ;  /* 0x000000ffff0c7224 */ /* 0x002fe200078e00ff */
[----:B---3--:R-:W-:-:S05]  /*02d0*/  IADD3 R5, PT, PT, RZ, -R13, RZ ;  /* 0x8000000dff057210 */ /* 0x008fca0007ffe0ff */
[----:B------:R-:W-:-:S04]  /*02e0*/  IMAD R5, R5, R8, RZ ;  /* 0x0000000805057224 */ /* 0x000fc800078e02ff */
[----:B------:R-:W-:-:S04]  /*02f0*/  IMAD.HI.U32 R13, R13, R5, R12 ;  /* 0x000000050d0d7227 */ /* 0x000fc800078e000c */
[----:B------:R-:W-:-:S04]  /*0300*/  IMAD.MOV.U32 R5, RZ, RZ, R7 ;  /* 0x000000ffff057224 */ /* 0x000fc800078e0007 */
[----:B------:R-:W-:-:S05]  /*0310*/  IMAD.HI.U32 R7, R13, R5, RZ ;  /* 0x000000050d077227 */ /* 0x000fca00078e00ff */
[----:B------:R-:W-:-:S05]  /*0320*/  IADD3 R3, PT, PT, -R7, RZ, RZ ;  /* 0x000000ff07037210 */ /* 0x000fca0007ffe1ff */
[C---:B------:R-:W-:Y:S02]  /*0330*/  IMAD R3, R8.reuse, R3, R5 ;  /* 0x0000000308037224 */ /* 0x040fe400078e0205 */
[----:B------:R-:W1:Y:S03]  /*0340*/  LDC R5, c[0x0][0x3f4] ;  /* 0x0000fd00ff057b82 */ /* 0x000e660000000800 */
        /* <DEDUP_REMOVED lines=11> */
[----:B------:R-:W2:Y:S01]  /*0400*/  I2F.RP R3, R19 ;  /* 0x0000001300037306 */ /* 0x000ea20000209400 */
[----:B-1----:R-:W-:-:S07]  /*0410*/  IABS R8, R5 ;  /* 0x0000000500087213 */ /* 0x002fce0000000000 */
[----:B--2---:R-:W1:Y:S08]  /*0420*/  MUFU.RCP R3, R3 ;  /* 0x0000000300037308 */ /* 0x004e700000001000 */
[----:B------:R-:W2:Y:S01]  /*0430*/  I2F.RP R14, R8 ;  /* 0x00000008000e7306 */ /* 0x000ea20000209400 */
[----:B-1----:R-:W-:-:S07]  /*0440*/  VIADD R12, R3, 0xffffffe ;  /* 0x0ffffffe030c7836 */ /* 0x002fce0000000000 */
[----:B------:R1:W3:Y:S08]  /*0450*/  F2I.FTZ.U32.TRUNC.NTZ R13, R12 ;  /* 0x0000000c000d7305 */ /* 0x0002f0000021f000 */
[----:B--2---:R-:W0:Y:S01]  /*0460*/  MUFU.RCP R14, R14 ;  /* 0x0000000e000e7308 */ /* 0x004e220000001000 */
[----:B-1----:R-:W-:Y:S02]  /*0470*/  IMAD.MOV.U32 R12, RZ, RZ, RZ ;  /* 0x000000ffff0c7224 */ /* 0x002fe400078e00ff */
[----:B---3--:R-:W-:-:S04]  /*0480*/  IMAD.MOV R16, RZ, RZ, -R13 ;  /* 0x000000ffff107224 */ /* 0x008fc800078e0a0d */
[----:B------:R-:W-:Y:S01]  /*0490*/  IMAD R15, R16, R19, RZ ;  /* 0x00000013100f7224 */ /* 0x000fe200078e02ff */
[----:B------:R-:W-:Y:S02]  /*04a0*/  IABS R3, R7 ;  /* 0x0000000700037213 */ /* 0x000fe40000000000 */
[----:B0-----:R-:W-:Y:S01]  /*04b0*/  IADD3 R10, PT, PT, R14, 0xffffffe, RZ ;  /* 0x0ffffffe0e0a7810 */ /* 0x001fe20007ffe0ff */
[----:B------:R-:W-:Y:S01]  /*04c0*/  IMAD.HI.U32 R13, R13, R15, R12 ;  /* 0x0000000f0d0d7227 */ /* 0x000fe200078e000c */
[----:B------:R-:W-:Y:S02]  /*04d0*/  IABS R14, R24 ;  /* 0x00000018000e7213 */ /* 0x000fe40000000000 */
[----:B------:R0:W1:Y:S01]  /*04e0*/  F2I.FTZ.U32.TRUNC.NTZ R11, R10 ;  /* 0x0000000a000b7305 */ /* 0x000062000021f000 */
[----:B------:R-:W-:Y:S02]  /*04f0*/  IADD3 R12, PT, PT, RZ, -R3, RZ ;  /* 0x80000003ff0c7210 */ /* 0x000fe40007ffe0ff */
[----:B------:R-:W-:-:S04]  /*0500*/  IMAD.HI.U32 R13, R13, R14, RZ ;  /* 0x0000000e0d0d7227 */ /* 0x000fc800078e00ff */
[----:B------:R-:W-:Y:S02]  /*0510*/  IMAD R12, R13, R12, R14 ;  /* 0x0000000c0d0c7224 */ /* 0x000fe400078e020e */
[----:B0-----:R-:W-:-:S03]  /*0520*/  HFMA2 R10, -RZ, RZ, 0, 0 ;  /* 0x00000000ff0a7431 */ /* 0x001fc600000001ff */
[----:B------:R-:W-:Y:S01]  /*0530*/  ISETP.GT.U32.AND P4, PT, R19, R12, PT ;  /* 0x0000000c1300720c */ /* 0x000fe20003f84070 */
[----:B-1----:R-:W-:-:S04]  /*0540*/  IMAD R3, R11, R8, RZ ;  /* 0x000000080b037224 */ /* 0x002fc800078e02ff */
[----:B------:R-:W-:-:S04]  /*0550*/  IMAD.MOV R3, RZ, RZ, -R3 ;  /* 0x000000ffff037224 */ /* 0x000fc800078e0a03 */
[----:B------:R-:W-:-:S04]  /*0560*/  IMAD.HI.U32 R3, R11, R3, R10 ;  /* 0x000000030b037227 */ /* 0x000fc800078e000a */
[----:B------:R-:W-:Y:S02]  /*0570*/  VIADD R16, R50, 0xffffffff ;  /* 0xffffffff32107836 */ /* 0x000fe40000000000 */
[----:B------:R-:W-:-:S03]  /*0580*/  @!P4 IMAD.IADD R12, R12, 0x1, -R19 ;  /* 0x000000010c0cc824 */ /* 0x000fc600078e0a13 */
[----:B------:R-:W-:Y:S02]  /*0590*/  IABS R15, R16 ;  /* 0x00000010000f7213 */ /* 0x000fe40000000000 */
[----:B------:R-:W-:Y:S02]  /*05a0*/  ISETP.GE.U32.AND P0, PT, R12, R19, PT ;  /* 0x000000130c00720c */ /* 0x000fe40003f06070 */
[----:B------:R-:W-:Y:S01]  /*05b0*/  @!P4 IADD3 R13, PT, PT, R13, 0x1, RZ ;  /* 0x000000010d0dc810 */ /* 0x000fe20007ffe0ff */
[----:B------:R-:W-:Y:S01]  /*05c0*/  IMAD.HI.U32 R26, R3, R15, RZ ;  /* 0x0000000f031a7227 */ /* 0x000fe200078e00ff */
[----:B------:R-:W-:Y:S01]  /*05d0*/  MOV R14, 0x400 ;  /* 0x00000400000e7802 */ /* 0x000fe20000000f00 */
[----:B------:R-:W0:Y:S02]  /*05e0*/  LDC R19, c[0x0][0x3f8] ;  /* 0x0000fe00ff137b82 */ /* 0x000e240000000800 */
[----:B------:R-:W-:-:S04]  /*05f0*/  IMAD.MOV R10, RZ, RZ, -R26 ;  /* 0x000000ffff0a7224 */ /* 0x000fc800078e0a1a */
[----:B------:R-:W-:Y:S01]  /*0600*/  IMAD R15, R8, R10, R15 ;  /* 0x0000000a080f7224 */ /* 0x000fe200078e020f */
[----:B------:R-:W-:Y:S02]  /*0610*/  LOP3.LUT R10, R24, R7, RZ, 0x3c, !PT ;  /* 0x00000007180a7212 */ /* 0x000fe400078e3cff */
[----:B------:R-:W-:Y:S02]  /*0620*/  ISETP.NE.AND P4, PT, R7, RZ, PT ;  /* 0x000000ff0700720c */ /* 0x000fe40003f85270 */
[----:B------:R-:W-:Y:S02]  /*0630*/  ISETP.GT.U32.AND P2, PT, R8, R15, PT ;  /* 0x0000000f0800720c */ /* 0x000fe40003f44070 */
[----:B------:R-:W-:Y:S01]  /*0640*/  ISETP.GE.AND P3, PT, R10, RZ, PT ;  /* 0x000000ff0a00720c */ /* 0x000fe20003f66270 */
[----:B------:R-:W-:Y:S01]  /*0650*/  @P0 VIADD R13, R13, 0x1 ;  /* 0x000000010d0d0836 */ /* 0x000fe20000000000 */
[----:B------:R-:W-:Y:S02]  /*0660*/  LOP3.LUT R11, R6, 0x3, RZ, 0xc0, !PT ;  /* 0x00000003060b7812 */ /* 0x000fe400078ec0ff */
[----:B------:R-:W-:-:S02]  /*0670*/  LEA R12, R17, R14, 0x18 ;  /* 0x0000000e110c7211 */ /* 0x000fc400078ec0ff */
[----:B------:R-:W-:-:S03]  /*0680*/  MOV R10, R13 ;  /* 0x0000000d000a7202 */ /* 0x000fc60000000f00 */
[----:B------:R-:W-:Y:S01]  /*0690*/  IMAD R12, R11, 0x78, R12 ;  /* 0x000000780b0c7824 */ /* 0x000fe200078e020c */
[----:B------:R-:W-:Y:S01]  /*06a0*/  SHF.R.U32.HI R11, RZ, 0x2, R6 ;  /* 0x00000002ff0b7819 */ /* 0x000fe20000011606 */
[----:B------:R-:W-:Y:S02]  /*06b0*/  @!P2 IMAD.IADD R15, R15, 0x1, -R8 ;  /* 0x000000010f0fa824 */ /* 0x000fe400078e0a08 */
[----:B------:R-:W-:Y:S01]  /*06c0*/  @!P3 IMAD.MOV R10, RZ, RZ, -R10 ;  /* 0x000000ffff0ab224 */ /* 0x000fe200078e0a0a */
[----:B------:R-:W-:Y:S01]  /*06d0*/  @!P4 LOP3.LUT R10, RZ, R7, RZ, 0x33, !PT ;  /* 0x00000007ff0ac212 */ /* 0x000fe200078e33ff */
[----:B------:R-:W-:Y:S01]  /*06e0*/  @!P1 IMAD R7, R11, 0x4, R12 ;  /* 0x000000040b079824 */ /* 0x000fe200078e020c */
[----:B------:R-:W-:Y:S02]  /*06f0*/  IADD3 R12, PT, PT, R50, 0x7, RZ ;  /* 0x00000007320c7810 */ /* 0x000fe40007ffe0ff */
[----:B------:R-:W-:Y:S02]  /*0700*/  ISETP.GE.U32.AND P0, PT, R15, R8, PT ;  /* 0x000000080f00720c */ /* 0x000fe40003f06070 */
[----:B------:R-:W-:-:S02]  /*0710*/  SHF.R.S32.HI R13, RZ, 0x1f, R12 ;  /* 0x0000001fff0d7819 */ /* 0x000fc4000001140c */
[----:B0-----:R-:W-:Y:S02]  /*0720*/  ISETP.GE.AND P3, PT, R19, RZ, PT ;  /* 0x000000ff1300720c */ /* 0x001fe40003f66270 */
[----:B------:R-:W-:Y:S01]  /*0730*/  LEA.HI R13, R13, R12, RZ, 0x3 ;  /* 0x0000000c0d0d7211 */ /* 0x000fe200078f18ff */
[----:B----4-:R0:W-:Y:S01]  /*0740*/  @!P1 STS [R7], R4 ;  /* 0x0000000407009388 */ /* 0x0101e20000000800 */
[----:B------:R-:W-:Y:S01]  /*0750*/  @!P2 VIADD R26, R26, 0x1 ;  /* 0x000000011a1aa836 */ /* 0x000fe20000000000 */
[----:B------:R-:W-:Y:S02]  /*0760*/  LOP3.LUT R16, R16, R5, RZ, 0x3c, !PT ;  /* 0x0000000510107212 */ /* 0x000fe400078e3cff */
[----:B------:R-:W-:Y:S02]  /*0770*/  SHF.R.S32.HI R13, RZ, 0x3, R13 ;  /* 0x00000003ff0d7819 */ /* 0x000fe4000001140d */
[----:B------:R-:W-:Y:S01]  /*0780*/  @P0 VIADD R26, R26, 0x1 ;  /* 0x000000011a1a0836 */ /* 0x000fe20000000000 */
[----:B0-----:R-:W-:Y:S01]  /*0790*/  SHF.R.U32.HI R4, RZ, 0x5, R6 ;  /* 0x00000005ff047819 */ /* 0x001fe20000011606 */
[----:B------:R-:W-:Y:S01]  /*07a0*/  BAR.SYNC.DEFER_BLOCKING 0x0 ;  /* 0x0000000000007b1d */ /* 0x000fe20000010000 */
[----:B------:R-:W-:-:S02]  /*07b0*/  ISETP.GE.AND P4, PT, R16, RZ, PT ;  /* 0x000000ff1000720c */ /* 0x000fc40003f86270 */
[----:B------:R-:W-:Y:S02]  /*07c0*/  ISETP.GE.AND P0, PT, R4, R13, PT ;  /* 0x0000000d0400720c */ /* 0x000fe40003f06270 */
[----:B------:R-:W-:Y:S01]  /*07d0*/  ISETP.NE.AND P1, PT, R5, RZ, PT ;  /* 0x000000ff0500720c */ /* 0x000fe20003f25270 */
[----:B------:R-:W-:Y:S02]  /*07e0*/  @!P3 IMAD R0, R0, UR5, R10 ;  /* 0x000000050000bc24 */ /* 0x000fe4000f8e020a */
[----:B------:R-:W-:Y:S02]  /*07f0*/  @P3 IMAD R48, R9, UR5, R24 ;  /* 0x0000000509303c24 */ /* 0x000fe4000f8e0218 */
[----:B------:R-:W-:Y:S01]  /*0800*/  @!P3 IMAD.MOV R0, RZ, RZ, -R0 ;  /* 0x000000ffff00b224 */ /* 0x000fe200078e0a00 */
[----:B------:R-:W-:Y:S01]  /*0810*/  BSSY B0, `(.L_x_25288) ;  /* 0x00000cc000007945 */ /* 0x000fe20003800000 */
[----:B------:R-:W-:Y:S02]  /*0820*/  IMAD R7, R25, UR4, RZ ;  /* 0x0000000419077c24 */ /* 0x000fe4000f8e02ff */
[----:B------:R-:W-:Y:S01]  /*0830*/  @!P4 IADD3 R26, PT, PT, -R26, RZ, RZ ;  /* 0x000000ff1a1ac210 */ /* 0x000fe20007ffe1ff */
[----:B------:R-:W-:-:S02]  /*0840*/  @P3 IMAD R48, R48, R19, 0x1 ;  /* 0x0000000130303424 */ /* 0x000fc400078e0213 */
[----:B------:R-:W-:Y:S01]  /*0850*/  @!P3 IMAD R48, R19, R0, 0x1 ;  /* 0x000000011330b424 */ /* 0x000fe200078e0200 */
[----:B------:R-:W-:Y:S01]  /*0860*/  @!P1 LOP3.LUT R26, RZ, R5, RZ, 0x33, !PT ;  /* 0x00000005ff1a9212 */ /* 0x000fe200078e33ff */
[----:B------:R-:W-:Y:S01]  /*0870*/  IMAD.MOV.U32 R0, RZ, RZ, -0x800001 ;  /* 0xff7fffffff007424 */ /* 0x000fe200078e00ff */
[----:B------:R-:W-:Y:S01]  /*0880*/  MOV R5, R8 ;  /* 0x0000000800057202 */ /* 0x000fe20000000f00 */
[----:B------:R-:W-:Y:S06]  /*0890*/  @P0 BRA `(.L_x_25289) ;  /* 0x0000000c000c0947 */ /* 0x000fec0003800000 */
[----:B------:R-:W0:Y:S01]  /*08a0*/  LDCU.64 UR4, c[0x0][0x3a8] ;  /* 0x00007500ff0477ac */ /* 0x000e220008000a00 */
[----:B------:R-:W-:Y:S01]  /*08b0*/  SHF.R.U32.HI R6, RZ, 0x3, R6 ;  /* 0x00000003ff067819 */ /* 0x000fe20000011606 */
[----:B------:R-:W-:Y:S01]  /*08c0*/  IMAD.SHL.U32 R0, R11, 0x4, RZ ;  /* 0x000000040b007824 */ /* 0x000fe200078e00ff */
[----:B------:R-:W-:Y:S01]  /*08d0*/  MOV R13, RZ ;  /* 0x000000ff000d7202 */ /* 0x000fe20000000f00 */
[----:B------:R-:W-:Y:S01]  /*08e0*/  VIADD R14, R14, 0x200 ;  /* 0x000002000e0e7836 */ /* 0x000fe20000000000 */
[----:B------:R-:W-:Y:S01]  /*08f0*/  LOP3.LUT R12, R6, 0x7c, RZ, 0xc0, !PT ;  /* 0x0000007c060c7812 */ /* 0x000fe200078ec0ff */
[----:B------:R-:W-:-:S03]  /*0900*/  IMAD.SHL.U32 R8, R4, 0x8, RZ ;  /* 0x0000000804087824 */ /* 0x000fc600078e00ff */
[----:B------:R-:W-:Y:S01]  /*0910*/  LEA R14, R17, R14, 0x18 ;  /* 0x0000000e110e7211 */ /* 0x000fe200078ec0ff */
[----:B------:R-:W-:Y:S01]  /*0920*/  IMAD.WIDE R12, R7, 0x4, R12 ;  /* 0x00000004070c7825 */ /* 0x000fe200078e020c */
[----:B------:R-:W-:Y:S02]  /*0930*/  LOP3.LUT R7, R0, 0x1c, RZ, 0xc0, !PT ;  /* 0x0000001c00077812 */ /* 0x000fe400078ec0ff */
[----:B------:R-:W-:Y:S01]  /*0940*/  LOP3.LUT R15, R8, 0x7, R11, 0xf8, !PT ;  /* 0x00000007080f7812 */ /* 0x000fe200078ef80b */
[----:B------:R-:W-:Y:S02]  /*0950*/  IMAD.MOV.U32 R0, RZ, RZ, -0x800001 ;  /* 0xff7fffffff007424 */ /* 0x000fe400078e00ff */
[----:B------:R-:W-:Y:S01]  /*0960*/  IMAD R7, R4, 0x20, R7 ;  /* 0x0000002004077824 */ /* 0x000fe200078e0207 */
[----:B0-----:R-:W-:Y:S01]  /*0970*/  IADD3 R6, P0, PT, R12, UR4, RZ ;  /* 0x000000040c067c10 */ /* 0x001fe2000ff1e0ff */
[----:B------:R-:W-:-:S03]  /*0980*/  VIADD R12, R8, 0x1 ;  /* 0x00000001080c7836 */ /* 0x000fc60000000000 */
[----:B------:R-:W-:Y:S01]  /*0990*/  IADD3 R7, PT, PT, R7, R14, RZ ;  /* 0x0000000e07077210 */ /* 0x000fe20007ffe0ff */
[----:B------:R-:W-:Y:S01]  /*09a0*/  VIADD R14, R15, 0x1 ;  /* 0x000000010f0e7836 */ /* 0x000fe20000000000 */
[----:B------:R-:W-:Y:S02]  /*09b0*/  IADD3.X R11, PT, PT, R13, UR5, RZ, P0, !PT ;  /* 0x000000050d0b7c10 */ /* 0x000fe400087fe4ff */
[----:B------:R-:W-:-:S07]  /*09c0*/  IADD3 R13, PT, PT, -R50, R15, RZ ;  /* 0x0000000f320d7210 */ /* 0x000fce0007ffe1ff */
.L_x_25294:
        /* <DEDUP_REMOVED lines=24> */
[----:B------:R-:W-:Y:S02]  /*0b50*/  @!P2 IADD3 R18, PT, PT, -R18, RZ, RZ ;  /* 0x000000ff1212a210 */ /* 0x000fe40007ffe1ff */
        /* <DEDUP_REMOVED lines=8> */
[----:B------:R-:W-:Y:S02]  /*0be0*/  IMAD.MOV.U32 R17, RZ, RZ, R20 ;  /* 0x000000ffff117224 */ /* 0x000fe400078e0014 */
[----:B------:R-:W0:Y:S01]  /*0bf0*/  S2R R20, SR_TID.X ;  /* 0x0000000000147919 */ /* 0x000e220000002100 */
[----:B------:R-:W-:Y:S02]  /*0c00*/  VIADD R15, R26, -UR8 ;  /* 0x800000081a0f7c36 */ /* 0x000fe40008000000 */
        /* <DEDUP_REMOVED lines=18> */
.L_x_25291:
        /* <DEDUP_REMOVED lines=18> */
[----:B------:R-:W0:Y:S03]  /*0e50*/  S2R R17, SR_CgaCtaId ;  /* 0x0000000000117919 */ /* 0x000e260000008800 */
[----:B------:R-:W4:Y:S04]  /*0e60*/  LDG.E.CONSTANT R31, desc[UR6][R56.64+0x400] ;  /* 0x00040006381f7981 */ /* 0x000f28000c1e9900 */
[----:B------:R-:W4:Y:S01]  /*0e70*/  LDG.E.CONSTANT R30, desc[UR6][R56.64+0x480] ;  /* 0x00048006381e7981 */ /* 0x000f22000c1e9900 */
[----:B------:R-:W-:-:S03]  /*0e80*/  MOV R16, 0x400 ;  /* 0x0000040000107802 */ /* 0x000fc60000000f00 */
[----:B------:R-:W4:Y:S04]  /*0e90*/  LDG.E.CONSTANT R29, desc[UR6][R56.64+0x500] ;  /* 0x00050006381d7981 */ /* 0x000f28000c1e9900 */
[----:B------:R-:W4:Y:S04]  /*0ea0*/  LDG.E.CONSTANT R28, desc[UR6][R56.64+0x580] ;  /* 0x00058006381c7981 */ /* 0x000f28000c1e9900 */
[----:B------:R-:W4:Y:S04]  /*0eb0*/  LDG.E.CONSTANT R23, desc[UR6][R56.64+0x600] ;  /* 0x0006000638177981 */ /* 0x000f28000c1e9900 */
[----:B------:R-:W4:Y:S04]  /*0ec0*/  LDG.E.CONSTANT R22, desc[UR6][R56.64+0x680] ;  /* 0x0006800638167981 */ /* 0x000f28000c1e9900 */
[----:B------:R-:W4:Y:S01]  /*0ed0*/  LDG.E.CONSTANT R47, desc[UR6][R56.64+0x700] ;  /* 0x00070006382f7981 */ /* 0x000f22000c1e9900 */
[----:B0-----:R-:W-:-:S03]  /*0ee0*/  LEA R16, R17, R16, 0x18 ;  /* 0x0000001011107211 */ /* 0x001fc600078ec0ff */
[----:B------:R-:W4:Y:S02]  /*0ef0*/  LDG.E.CONSTANT R46, desc[UR6][R56.64+0x780] ;  /* 0x00078006382e7981 */ /* 0x000f24000c1e9900 */
[----:B------:R-:W-:Y:S02]  /*0f00*/  IMAD R35, R15, 0x78, R16 ;  /* 0x000000780f237824 */ /* 0x000fe400078e0210 */
[----:B------:R-:W4:Y:S04]  /*0f10*/  LDG.E.CONSTANT R41, desc[UR6][R56.64+0x800] ;  /* 0x0008000638297981 */ /* 0x000f28000c1e9900 */
[----:B------:R-:W2:Y:S04]  /*0f20*/  LDS.64 R20, [R35] ;  /* 0x0000000023147984 */ /* 0x000ea80000000a00 */
[----:B------:R-:W4:Y:S04]  /*0f30*/  LDS.64 R16, [R35+0x8] ;  /* 0x0000080023107984 */ /* 0x000f280000000a00 */
[----:B------:R-:W4:Y:S04]  /*0f40*/  LDG.E.CONSTANT R40, desc[UR6][R56.64+0x880] ;  /* 0x0008800638287981 */ /* 0x000f28000c1e9900 */
[----:B------:R-:W0:Y:S04]  /*0f50*/  LDS.64 R18, [R35+0x10] ;  /* 0x0000100023127984 */ /* 0x000e280000000a00 */
[----:B------:R-:W4:Y:S04]  /*0f60*/  LDG.E.CONSTANT R39, desc[UR6][R56.64+0x900] ;  /* 0x0009000638277981 */ /* 0x000f28000c1e9900 */
[----:B------:R-:W4:Y:S04]  /*0f70*/  LDG.E.CONSTANT R34, desc[UR6][R56.64+0x980] ;  /* 0x0009800638227981 */ /* 0x000f28000c1e9900 */
[----:B------:R-:W4:Y:S04]  /*0f80*/  LDG.E.CONSTANT R38, desc[UR6][R56.64+0xb80] ;  /* 0x000b800638267981 */ /* 0x000f28000c1e9900 */
[----:B------:R-:W4:Y:S04]  /*0f90*/  LDG.E.CONSTANT R37, desc[UR6][R56.64+0xc00] ;  /* 0x000c000638257981 */ /* 0x000f28000c1e9900 */
[----:B------:R-:W4:Y:S04]  /*0fa0*/  LDG.E.CONSTANT R45, desc[UR6][R56.64+0xd00] ;  /* 0x000d0006382d7981 */ /* 0x000f28000c1e9900 */
[----:B------:R-:W4:Y:S04]  /*0fb0*/  LDG.E.CONSTANT R44, desc[UR6][R56.64+0xd80] ;  /* 0x000d8006382c7981 */ /* 0x000f28000c1e9900 */
[----:B------:R-:W4:Y:S01]  /*0fc0*/  LDG.E.CONSTANT R42, desc[UR6][R56.64+0xe80] ;  /* 0x000e8006382a7981 */ /* 0x000f22000c1e9900 */
[----:B--2---:R-:W-:-:S04]  /*0fd0*/  FMUL.FTZ R32, R32, R21 ;  /* 0x0000001520207220 */ /* 0x004fc80000410000 */
[----:B---3--:R-:W-:Y:S02]  /*0fe0*/  FFMA.FTZ R20, R27, R20, R32 ;  /* 0x000000141b147223 */ /* 0x008fe40000010020 */
[----:B------:R-:W2:Y:S04]  /*0ff0*/  LDG.E.CONSTANT R27, desc[UR6][R56.64+0xa00] ;  /* 0x000a0006381b7981 */ /* 0x000ea8000c1e9900 */
[----:B------:R-:W3:Y:S01]  /*1000*/  LDG.E.CONSTANT R32, desc[UR6][R56.64+0xa80] ;  /* 0x000a800638207981 */ /* 0x000ee2000c1e9900 */
[----:B----4-:R-:W-:-:S03]  /*1010*/  FFMA.FTZ R21, R33, R16, R20 ;  /* 0x0000001021157223 */ /* 0x010fc60000010014 */
[----:B------:R-:W4:Y:S01]  /*1020*/  LDG.E.CONSTANT R33, desc[UR6][R56.64+0xb00] ;  /* 0x000b000638217981 */ /* 0x000f22000c1e9900 */
[----:B------:R-:W-:-:S03]  /*1030*/  FFMA.FTZ R16, R36, R17, R21 ;  /* 0x0000001124107223 */ /* 0x000fc60000010015 */
[----:B------:R-:W4:Y:S01]  /*1040*/  LDG.E.CONSTANT R36, desc[UR6][R56.64+0xc80] ;  /* 0x000c800638247981 */ /* 0x000f22000c1e9900 */
[----:B0-----:R-:W-:-:S03]  /*1050*/  FFMA.FTZ R17, R43, R18, R16 ;  /* 0x000000122b117223 */ /* 0x001fc60000010010 */
[----:B------:R-:W4:Y:S01]  /*1060*/  LDG.E.CONSTANT R43, desc[UR6][R56.64+0xe00] ;  /* 0x000e0006382b7981 */ /* 0x000f22000c1e9900 */
[----:B------:R-:W-:-:S03]  /*1070*/  FFMA.FTZ R54, R54, R19, R17 ;  /* 0x0000001336367223 */ /* 0x000fc60000010011 */
[----:B------:R-:W0:Y:S04]  /*1080*/  LDS.64 R16, [R35+0x18] ;  /* 0x0000180023107984 */ /* 0x000e280000000a00 */
[----:B------:R-:W1:Y:S04]  /*1090*/  LDS.64 R18, [R35+0x20] ;  /* 0x0000200023127984 */ /* 0x000e680000000a00 */
[----:B------:R-:W-:Y:S01]  /*10a0*/  LDS.64 R20, [R35+0x30] ;  /* 0x0000300023147984 */ /* 0x000fe20000000a00 */
[----:B0-----:R-:W-:-:S04]  /*10b0*/  FFMA.FTZ R49, R49, R16, R54 ;  /* 0x0000001031317223 */ /* 0x001fc80000010036 */
[----:B------:R-:W-:Y:S02]  /*10c0*/  FFMA.FTZ R52, R52, R17, R49 ;  /* 0x0000001134347223 */ /* 0x000fe40000010031 */
[----:B------:R-:W0:Y:S02]  /*10d0*/  LDS.64 R16, [R35+0x28] ;  /* 0x0000280023107984 */ /* 0x000e240000000a00 */
[----:B-1----:R-:W-:-:S04]  /*10e0*/  FFMA.FTZ R31, R31, R18, R52 ;  /* 0x000000121f1f7223 */ /* 0x002fc80000010034 */
[----:B------:R-:W-:Y:S02]  /*10f0*/  FFMA.FTZ R30, R30, R19, R31 ;  /* 0x000000131e1e7223 */ /* 0x000fe4000001001f */
[----:B------:R-:W1:Y:S02]  /*1100*/  LDS.64 R18, [R35+0x38] ;  /* 0x0000380023127984 */ /* 0x000e640000000a00 */
[----:B0-----:R-:W-:Y:S02]  /*1110*/  FFMA.FTZ R29, R29, R16, R30 ;  /* 0x000000101d1d7223 */ /* 0x001fe4000001001e */
[----:B------:R-:W0:Y:S02]  /*1120*/  LDS.64 R30, [R35+0x40] ;  /* 0x00004000231e7984 */ /* 0x000e240000000a00 */
[----:B------:R-:W-:Y:S02]  /*1130*/  FFMA.FTZ R28, R28, R17, R29 ;  /* 0x000000111c1c7223 */ /* 0x000fe4000001001d */
[----:B------:R-:W0:Y:S02]  /*1140*/  LDS.64 R16, [R35+0x48] ;  /* 0x0000480023107984 */ /* 0x000e240000000a00 */
[----:B------:R-:W-:-:S02]  /*1150*/  FFMA.FTZ R23, R23, R20, R28 ;  /* 0x0000001417177223 */ /* 0x000fc4000001001c */
[----:B------:R-:W2:Y:S02]  /*1160*/  LDS.64 R28, [R35+0x50] ;  /* 0x00005000231c7984 */ /* 0x000ea40000000a00 */
[----:B------:R-:W-:Y:S02]  /*1170*/  FFMA.FTZ R20, R22, R21, R23 ;  /* 0x0000001516147223 */ /* 0x000fe40000010017 */
[----:B------:R-:W4:Y:S02]  /*1180*/  LDS.64 R22, [R35+0x58] ;  /* 0x0000580023167984 */ /* 0x000f240000000a00 */
[----:B-1----:R-:W-:Y:S02]  /*1190*/  FFMA.FTZ R47, R47, R18, R20 ;  /* 0x000000122f2f7223 */ /* 0x002fe40000010014 */
[----:B------:R-:W1:Y:S02]  /*11a0*/  LDS.64 R20, [R35+0x60] ;  /* 0x0000600023147984 */ /* 0x000e640000000a00 */
[----:B------:R-:W-:-:S02]  /*11b0*/  FFMA.FTZ R46, R46, R19, R47 ;  /* 0x000000132e2e7223 */ /* 0x000fc4000001002f */
[----:B------:R-:W1:Y:S02]  /*11c0*/  LDS.64 R18, [R35+0x68] ;  /* 0x0000680023127984 */ /* 0x000e640000000a00 */
[----:B0-----:R-:W-:-:S04]  /*11d0*/  FFMA.FTZ R41, R41, R30, R46 ;  /* 0x0000001e29297223 */ /* 0x001fc8000001002e */
[----:B------:R-:W-:Y:S02]  /*11e0*/  FFMA.FTZ R40, R40, R31, R41 ;  /* 0x0000001f28287223 */ /* 0x000fe40000010029 */
[----:B------:R-:W0:Y:S02]  /*11f0*/  LDS.64 R30, [R35+0x70] ;  /* 0x00007000231e7984 */ /* 0x000e240000000a00 */
[----:B------:R-:W-:-:S04]  /*1200*/  FFMA.FTZ R39, R39, R16, R40 ;  /* 0x0000001027277223 */ /* 0x000fc80000010028 */
[----:B------:R-:W-:Y:S01]  /*1210*/  FFMA.FTZ R34, R34, R17, R39 ;  /* 0x0000001122227223 */ /* 0x000fe20000010027 */
[----:B------:R-:W-:Y:S01]  /*1220*/  UMOV UR4, 0xffffffff ;  /* 0xffffffff00047882 */ /* 0x000fe20000000000 */
[----:B------:R-:W-:Y:S02]  /*1230*/  ISETP.NE.AND P1, PT, R15, RZ, PT ;  /* 0x000000ff0f00720c */ /* 0x000fe40003f25270 */
[----:B-----5:R-:W-:Y:S01]  /*1240*/  FSETP.NEU.FTZ.AND P0, PT, R2, RZ, PT ;  /* 0x000000ff0200720b */ /* 0x020fe20003f1d000 */
[----:B--2---:R-:W-:-:S04]  /*1250*/  FFMA.FTZ R27, R27, R28, R34 ;  /* 0x0000001c1b1b7223 */ /* 0x004fc80000010022 */
[----:B---3--:R-:W-:-:S04]  /*1260*/  FFMA.FTZ R32, R32, R29, R27 ;  /* 0x0000001d20207223 */ /* 0x008fc8000001001b */
[----:B----4-:R-:W-:-:S04]  /*1270*/  FFMA.FTZ R33, R33, R22, R32 ;  /* 0x0000001621217223 */ /* 0x010fc80000010020 */
[----:B------:R-:W-:-:S04]  /*1280*/  FFMA.FTZ R38, R38, R23, R33 ;  /* 0x0000001726267223 */ /* 0x000fc80000010021 */
[----:B-1----:R-:W-:-:S04]  /*1290*/  FFMA.FTZ R37, R37, R20, R38 ;  /* 0x0000001425257223 */ /* 0x002fc80000010026 */
[----:B------:R-:W-:-:S04]  /*12a0*/  FFMA.FTZ R36, R36, R21, R37 ;  /* 0x0000001524247223 */ /* 0x000fc80000010025 */
[----:B------:R-:W-:-:S04]  /*12b0*/  FFMA.FTZ R45, R45, R18, R36 ;  /* 0x000000122d2d7223 */ /* 0x000fc80000010024 */
[----:B------:R-:W-:-:S04]  /*12c0*/  FFMA.FTZ R44, R44, R19, R45 ;  /* 0x000000132c2c7223 */ /* 0x000fc8000001002d */
[----:B0-----:R-:W-:-:S04]  /*12d0*/  FFMA.FTZ R43, R43, R30, R44 ;  /* 0x0000001e2b2b7223 */ /* 0x001fc8000001002c */
[----:B------:R-:W-:Y:S01]  /*12e0*/  FFMA.FTZ R31, R42, R31, R43 ;  /* 0x0000001f2a1f7223 */ /* 0x000fe2000001002b */
[----:B------:R-:W-:Y:S06]  /*12f0*/  BRA.DIV UR4, `(.L_x_25293) ;  /* 0x0000003604ec7947 */ /* 0x000fec000b800000 */
[----:B------:R-:W0:Y:S02]  /*1300*/  SHFL.BFLY PT, R16, R31, 0x2, 0x1f ;  /* 0x0c401f001f107f89 */ /* 0x000e2400000e0000 */
[----:B0-----:R-:W-:-:S05]  /*1310*/  FADD.FTZ R16, R31, R16 ;  /* 0x000000101f107221 */ /* 0x001fca0000010000 */
[----:B------:R0:W1:Y:S02]  /*1320*/  SHFL.BFLY PT, R15, R16, 0x1, 0x1f ;  /* 0x0c201f00100f7f89 */ /* 0x00006400000e0000 */
.L_x_25336:
        /* <DEDUP_REMOVED lines=12> */
.L_x_25292:
[----:B------:R-:W-:Y:S05]  /*13f0*/  BSYNC B1 ;  /* 0x0000000000017941 */ /* 0x000fea0003800000 */
.L_x_25290:
[----:B------:R-:W-:Y:S01]  /*1400*/  IADD3 R15, PT, PT, R50, 0x7, RZ ;  /* 0x00000007320f7810 */ /* 0x000fe20007ffe0ff */
[----:B------:R-:W-:Y:S01]  /*1410*/  VIADD R4, R4, 0x4 ;  /* 0x0000000404047836 */ /* 0x000fe20000000000 */
[----:B------:R-:W-:Y:S01]  /*1420*/  IADD3 R6, P1, PT, R6, 0x10, RZ ;  /* 0x0000001006067810 */ /* 0x000fe20007f3e0ff */
[----:B0-----:R-:W-:Y:S01]  /*1430*/  VIADD R7, R7, 0x80 ;  /* 0x0000008007077836 */ /* 0x001fe20000000000 */
[----:B------:R-:W-:Y:S01]  /*1440*/  SHF.R.S32.HI R16, RZ, 0x1f, R15 ;  /* 0x0000001fff107819 */ /* 0x000fe2000001140f */
[----:B------:R-:W-:Y:S01]  /*1450*/  VIADD R14, R14, 0x20 ;  /* 0x000000200e0e7836 */ /* 0x000fe20000000000 */
[----:B------:R-:W-:Y:S01]  /*1460*/  IADD3 R13, PT, PT, R13, 0x20, RZ ;  /* 0x000000200d0d7810 */ /* 0x000fe20007ffe0ff */
[----:B------:R-:W-:Y:S01]  /*1470*/  VIADD R12, R12, 0x20 ;  /* 0x000000200c0c7836 */ /* 0x000fe20000000000 */
[----:B------:R-:W-:Y:S02]  /*1480*/  LEA.HI R16, R16, R15, RZ, 0x3 ;  /* 0x0000000f10107211 */ /* 0x000fe400078f18ff */
[----:B------:R-:W-:-:S02]  /*1490*/  IADD3.X R11, PT, PT, RZ, R11, RZ, P1, !PT ;  /* 0x0000000bff0b7210 */ /* 0x000fc40000ffe4ff */
[----:B------:R-:W-:-:S04]  /*14a0*/  SHF.R.S32.HI R15, RZ, 0x3, R16 ;  /* 0x00000003ff0f7819 */ /* 0x000fc80000011410 */
[----:B------:R-:W-:-:S13]  /*14b0*/  ISETP.GE.AND P0, PT, R4, R15, PT ;  /* 0x0000000f0400720c */ /* 0x000fda0003f06270 */
[----:B------:R-:W-:Y:S05]  /*14c0*/  @!P0 BRA `(.L_x_25294) ;  /* 0xfffffff400408947 */ /* 0x000fea000383ffff */
.L_x_25289:
[----:B------:R-:W-:Y:S05]  /*14d0*/  BSYNC B0 ;  /* 0x0000000000007941 */ /* 0x000fea0003800000 */
.L_x_25288:
[----:B------:R-:W0:Y:S01]  /*14e0*/  S2R R7, SR_TID.X ;  /* 0x0000000000077919 */ /* 0x000e220000002100 */
[----:B------:R-:W-:Y:S01]  /*14f0*/  UMOV UR4, 0xffffffff ;  /* 0xffffffff00047882 */ /* 0x000fe20000000000 */
[----:B0-----:R-:W-:Y:S02]  /*1500*/  LOP3.LUT R6, R7, 0x1f, RZ, 0xc0, !PT ;  /* 0x0000001f07067812 */ /* 0x001fe400078ec0ff */
[----:B------:R-:W-:Y:S05]  /*1510*/  BRA.DIV UR4, `(.L_x_25295) ;  /* 0x0000003604ac7947 */ /* 0x000fea000b800000 */
[----:B------:R-:W0:Y:S02]  /*1520*/  SHFL.BFLY PT, R3, R0, 0x10, 0x1f ;  /* 0x0e001f0000037f89 */ /* 0x000e2400000e0000 */
[----:B0-----:R-:W-:-:S05]  /*1530*/  FMNMX.FTZ R3, R3, R0, !PT ;  /* 0x0000000003037209 */ /* 0x001fca0007810000 */
[----:B-----5:R-:W0:Y:S02]  /*1540*/  SHFL.BFLY PT, R2, R3, 0x8, 0x1f ;  /* 0x0d001f0003027f89 */ /* 0x020e2400000e0000 */
[----:B0-----:R-:W-:-:S05]  /*1550*/  FMNMX.FTZ R4, R3, R2, !PT ;  /* 0x0000000203047209 */ /* 0x001fca0007810000 */
[----:B------:R0:W1:Y:S02]  /*1560*/  SHFL.BFLY PT, R5, R4, 0x4, 0x1f ;  /* 0x0c801f0004057f89 */ /* 0x00006400000e0000 */
.L_x_25341:
        /* <DEDUP_REMOVED lines=11> */
[----:B------:R-:W-:Y:S01]  /*1620*/  ISETP.GT.U32.AND P2, PT, R6, 0x3, PT ;  /* 0x000000030600780c */ /* 0x000fe20003f44070 */
[----:B------:R-:W-:Y:S01]  /*1630*/  VIADD R15, R50, 0x7 ;  /* 0x00000007320f7836 */ /* 0x000fe20000000000 */
[----:B0-----:R-:W-:Y:S01]  /*1640*/  LEA R4, R6, R11, 0x2 ;  /* 0x0000000b06047211 */ /* 0x001fe200078e10ff */
[----:B------:R-:W-:Y:S02]  /*1650*/  IMAD.MOV.U32 R11, RZ, RZ, -0x800001 ;  /* 0xff7fffffff0b7424 */ /* 0x000fe400078e00ff */
[----:B------:R-:W-:Y:S01]  /*1660*/  BSSY.RECONVERGENT B0, `(.L_x_25296) ;  /* 0x00000ee000007945 */ /* 0x000fe20003800200 */
        /* <DEDUP_REMOVED lines=30> */
.L_x_25300:
        /* <DEDUP_REMOVED lines=11> */
.L_x_25299:
[----:B------:R-:W-:Y:S05]  /*1900*/  BSYNC.RECONVERGENT B1 ;  /* 0x0000000000017941 */ /* 0x000fea0003800200 */
.L_x_25298:
        /* <DEDUP_REMOVED lines=12> */
.L_x_25303:
        /* <DEDUP_REMOVED lines=100> */
.L_x_25302:
[----:B------:R-:W-:Y:S05]  /*2010*/  BSYNC.RECONVERGENT B1 ;  /* 0x0000000000017941 */ /* 0x000fea0003800200 */
.L_x_25301:
        /* <DEDUP_REMOVED lines=55> */
.L_x_25305:
[----:B------:R-:W-:Y:S05]  /*2390*/  BSYNC.RECONVERGENT B1 ;  /* 0x0000000000017941 */ /* 0x000fea0003800200 */
.L_x_25304:
        /* <DEDUP_REMOVED lines=26> */
.L_x_25297:
[----:B------:R-:W-:Y:S05]  /*2540*/  BSYNC.RECONVERGENT B0 ;  /* 0x0000000000007941 */ /* 0x000fea0003800200 */
.L_x_25296:
        /* <DEDUP_REMOVED lines=39> */
.L_x_25310:
[----:B------:R-:W0:Y:S01]  /*27c0*/  LDS R4, [R11] ;  /* 0x000000000b047984 */ /* 0x000e220000000800 */
[----:B------:R-:W-:-:S05]  /*27d0*/  VIADD R13, R13, 0x1 ;  /* 0x000000010d0d7836 */ /* 0x000fca0000000000 */
[----:B------:R-:W-:Y:S01]  /*27e0*/  ISETP.NE.AND P0, PT, R13, RZ, PT ;  /* 0x000000ff0d00720c */ /* 0x000fe20003f05270 */
[----:B0-----:R-:W-:-:S05]  /*27f0*/  FMUL.FTZ R4, R4, R3 ;  /* 0x0000000304047220 */ /* 0x001fca0000410000 */
[----:B------:R0:W-:Y:S02]  /*2800*/  STS [R11], R4 ;  /* 0x000000040b007388 */ /* 0x0001e40000000800 */
[----:B0-----:R-:W-:-:S05]  /*2810*/  IADD3 R11, PT, PT, R11, 0x200, RZ ;  /* 0x000002000b0b7810 */ /* 0x001fca0007ffe0ff */
[----:B------:R-:W-:Y:S05]  /*2820*/  @P0 BRA `(.L_x_25310) ;  /* 0xfffffffc00e40947 */ /* 0x000fea000383ffff */
.L_x_25309:
[----:B------:R-:W-:Y:S05]  /*2830*/  BSYNC.RECONVERGENT B1 ;  /* 0x0000000000017941 */ /* 0x000fea0003800200 */
.L_x_25308:
        /* <DEDUP_REMOVED lines=12> */
.L_x_25313:
        /* <DEDUP_REMOVED lines=52> */
.L_x_25312:
[----:B------:R-:W-:Y:S05]  /*2c40*/  BSYNC.RECONVERGENT B1 ;  /* 0x0000000000017941 */ /* 0x000fea0003800200 */
.L_x_25311:
        /* <DEDUP_REMOVED lines=31> */
.L_x_25315:
[----:B------:R-:W-:Y:S05]  /*2e40*/  BSYNC.RECONVERGENT B1 ;  /* 0x0000000000017941 */ /* 0x000fea0003800200 */
.L_x_25314:
        /* <DEDUP_REMOVED lines=14> */
.L_x_25307:
[----:B------:R-:W-:Y:S05]  /*2f30*/  BSYNC.RECONVERGENT B0 ;  /* 0x0000000000007941 */ /* 0x000fea0003800200 */
.L_x_25306:
[----:B01----:R-:W-:Y:S01]  /*2f40*/  VIADD R3, R50, 0x7 ;  /* 0x0000000732037836 */ /* 0x003fe20000000000 */
[----:B------:R-:W-:Y:S01]  /*2f50*/  BAR.SYNC.DEFER_BLOCKING 0x0 ;  /* 0x0000000000007b1d */ /* 0x000fe20000010000 */
[----:B------:R-:W-:Y:S02]  /*2f60*/  CS2R R46, SRZ ;  /* 0x00000000002e7805 */ /* 0x000fe4000001ff00 */
[----:B------:R-:W-:Y:S02]  /*2f70*/  CS2R R44, SRZ ;  /* 0x00000000002c7805 */ /* 0x000fe4000001ff00 */
[----:B------:R-:W-:Y:S02]  /*2f80*/  CS2R R42, SRZ ;  /* 0x00000000002a7805 */ /* 0x000fe4000001ff00 */
[----:B------:R-:W-:Y:S02]  /*2f90*/  SHF.R.S32.HI R4, RZ, 0x1f, R3 ;  /* 0x0000001fff047819 */ /* 0x000fe40000011403 */
[----:B------:R-:W-:Y:S01]  /*2fa0*/  CS2R R40, SRZ ;  /* 0x0000000000287805 */ /* 0x000fe2000001ff00 */
[----:B------:R-:W0:Y:S01]  /*2fb0*/  LDCU UR10, c[0x0][0x3cc] ;  /* 0x00007980ff0a77ac */ /* 0x000e220008000800 */
[----:B------:R-:W-:Y:S01]  /*2fc0*/  BSSY.RECONVERGENT B0, `(.L_x_25316) ;  /* 0x0000111000007945 */ /* 0x000fe20003800200 */
[----:B------:R-:W-:-:S04]  /*2fd0*/  LEA.HI R4, R4, R3, RZ, 0x3 ;  /* 0x0000000304047211 */ /* 0x000fc800078f18ff */
[----:B------:R-:W-:-:S04]  /*2fe0*/  SHF.R.S32.HI R5, RZ, 0x3, R4 ;  /* 0x00000003ff057819 */ /* 0x000fc80000011404 */
[----:B------:R-:W-:-:S13]  /*2ff0*/  ISETP.GE.AND P0, PT, R12, R5, PT ;  /* 0x000000050c00720c */ /* 0x000fda0003f06270 */
[----:B0-----:R-:W-:Y:S05]  /*3000*/  @P0 BRA `(.L_x_25317) ;  /* 0x0000001000300947 */ /* 0x001fea0003800000 */
[----:B------:R-:W0:Y:S01]  /*3010*/  I2F.RP R3, R8 ;  /* 0x0000000800037306 */ /* 0x000e220000209400 */
[----:B------:R-:W1:Y:S01]  /*3020*/  LDCU UR4, c[0x0][0x3b8] ;  /* 0x00007700ff0477ac */ /* 0x000e620008000800 */
[----:B------:R-:W-:Y:S01]  /*3030*/  SHF.R.U32.HI R16, RZ, 0x3, R7 ;  /* 0x00000003ff107819 */ /* 0x000fe20000011607 */
[----:B------:R-:W-:Y:S01]  /*3040*/  IMAD.MOV.U32 R17, RZ, RZ, RZ ;  /* 0x000000ffff117224 */ /* 0x000fe200078e00ff */
[C---:B------:R-:W-:Y:S01]  /*3050*/  SHF.L.U32 R4, R7.reuse, 0x4, RZ ;  /* 0x0000000407047819 */ /* 0x040fe200000006ff */
[----:B------:R-:W2:Y:S01]  /*3060*/  LDCU UR5, c[0x0][0x3d0] ;  /* 0x00007a00ff0577ac */ /* 0x000ea20008000800 */
[----:B------:R-:W-:Y:S01]  /*3070*/  LOP3.LUT R16, R16, 0x7c, RZ, 0xc0, !PT ;  /* 0x0000007c10107812 */ /* 0x000fe200078ec0ff */
[C---:B------:R-:W-:Y:S01]  /*3080*/  IMAD.IADD R31, R12.reuse, 0x1, -R5 ;  /* 0x000000010c1f7824 */ /* 0x040fe200078e0a05 */
[----:B------:R-:W-:Y:S01]  /*3090*/  SHF.L.U32 R27, R7, 0x2, RZ ;  /* 0x00000002071b7819 */ /* 0x000fe200000006ff */
[----:B------:R-:W3:Y:S01]  /*30a0*/  LDCU.64 UR8, c[0x0][0x3a8] ;  /* 0x00007500ff0877ac */ /* 0x000ee20008000a00 */
[----:B------:R-:W-:Y:S01]  /*30b0*/  LEA R30, R12, 0x1, 0x3 ;  /* 0x000000010c1e7811 */ /* 0x000fe200078e18ff */
[----:B------:R-:W-:Y:S01]  /*30c0*/  IMAD.MOV.U32 R47, RZ, RZ, RZ ;  /* 0x000000ffff2f7224 */ /* 0x000fe200078e00ff */
[----:B------:R-:W-:-:S02]  /*30d0*/  LOP3.LUT R39, R27, 0x7c, RZ, 0xc0, !PT ;  /* 0x0000007c1b277812 */ /* 0x000fc400078ec0ff */
[----:B------:R-:W-:Y:S01]  /*30e0*/  IADD3 R28, PT, PT, R12, 0x1, RZ ;  /* 0x000000010c1c7810 */ /* 0x000fe20007ffe0ff */
[----:B0-----:R-:W0:Y:S01]  /*30f0*/  MUFU.RCP R3, R3 ;  /* 0x0000000300037308 */ /* 0x001e220000001000 */
[----:B------:R-:W-:Y:S02]  /*3100*/  LOP3.LUT R27, R30, 0x4, R27, 0xf8, !PT ;  /* 0x000000041e1b7812 */ /* 0x000fe400078ef81b */
[----:B------:R-:W-:Y:S01]  /*3110*/  LOP3.LUT R38, R39, 0x80, RZ, 0xfc, !PT ;  /* 0x0000008027267812 */ /* 0x000fe200078efcff */
[----:B-1----:R-:W-:Y:S01]  /*3120*/  IMAD R11, R25, UR4, RZ ;  /* 0x00000004190b7c24 */ /* 0x002fe2000f8e02ff */
[----:B------:R-:W1:Y:S01]  /*3130*/  LDCU UR4, c[0x0][0x3ec] ;  /* 0x00007d80ff0477ac */ /* 0x000e620008000800 */
[----:B------:R-:W-:Y:S02]  /*3140*/  LOP3.LUT R37, R39, 0x100, RZ, 0xfc, !PT ;  /* 0x0000010027257812 */ /* 0x000fe400078efcff */
[----:B------:R-:W-:Y:S01]  /*3150*/  IMAD.WIDE R16, R11, 0x4, R16 ;  /* 0x000000040b107825 */ /* 0x000fe200078e0210 */
[----:B------:R-:W-:-:S02]  /*3160*/  IADD3 R11, PT, PT, R2, 0x200, RZ ;  /* 0x00000200020b7810 */ /* 0x000fc40007ffe0ff */
[C---:B------:R-:W-:Y:S01]  /*3170*/  LOP3.LUT R36, R39.reuse, 0x180, RZ, 0xfc, !PT ;  /* 0x0000018027247812 */ /* 0x040fe200078efcff */
[----:B--2---:R-:W-:Y:S01]  /*3180*/  IMAD R52, R10, UR5, RZ ;  /* 0x000000050a347c24 */ /* 0x004fe2000f8e02ff */
[----:B------:R-:W-:Y:S02]  /*3190*/  LEA R0, R0, R11, 0x18 ;  /* 0x0000000b00007211 */ /* 0x000fe400078ec0ff */
[----:B------:R-:W-:Y:S02]  /*31a0*/  LOP3.LUT R35, R39, 0x200, RZ, 0xfc, !PT ;  /* 0x0000020027237812 */ /* 0x000fe400078efcff */
[----:B0-----:R-:W-:Y:S02]  /*31b0*/  IADD3 R14, PT, PT, R3, 0xffffffe, RZ ;  /* 0x0ffffffe030e7810 */ /* 0x001fe40007ffe0ff */
[----:B------:R-:W-:Y:S02]  /*31c0*/  LOP3.LUT R3, R4, 0x10, RZ, 0xe2, !PT ;  /* 0x0000001004037812 */ /* 0x000fe400078ee2ff */
[----:B------:R0:W2:Y:S01]  /*31d0*/  F2I.FTZ.U32.TRUNC.NTZ R15, R14 ;  /* 0x0000000e000f7305 */ /* 0x0000a2000021f000 */
[----:B---3--:R-:W-:-:S02]  /*31e0*/  IADD3 R4, P0, PT, R16, UR8, RZ ;  /* 0x0000000810047c10 */ /* 0x008fc4000ff1e0ff */
[----:B------:R-:W-:Y:S01]  /*31f0*/  IMAD R3, R12, 0x20, R3 ;  /* 0x000000200c037824 */ /* 0x000fe200078e0203 */
[----:B-1----:R-:W-:Y:S02]  /*3200*/  IADD3 R26, PT, PT, R26, -UR4, RZ ;  /* 0x800000041a1a7c10 */ /* 0x002fe4000fffe0ff */
[----:B------:R-:W-:Y:S02]  /*3210*/  SHF.R.S32.HI R53, RZ, 0x1f, R52 ;  /* 0x0000001fff357819 */ /* 0x000fe40000011434 */
[----:B------:R-:W-:Y:S01]  /*3220*/  IADD3 R2, PT, PT, R0, R3, RZ ;  /* 0x0000000300027210 */ /* 0x000fe20007ffe0ff */
[----:B0-----:R-:W-:Y:S01]  /*3230*/  IMAD.MOV.U32 R14, RZ, RZ, RZ ;  /* 0x000000ffff0e7224 */ /* 0x001fe200078e00ff */
[----:B------:R-:W-:Y:S02]  /*3240*/  IADD3.X R3, PT, PT, R17, UR9, RZ, P0, !PT ;  /* 0x0000000911037c10 */ /* 0x000fe400087fe4ff */
[C---:B------:R-:W-:Y:S02]  /*3250*/  LOP3.LUT R34, R39.reuse, 0x280, RZ, 0xfc, !PT ;  /* 0x0000028027227812 */ /* 0x040fe400078efcff */
[C---:B------:R-:W-:Y:S01]  /*3260*/  LOP3.LUT R33, R39.reuse, 0x300, RZ, 0xfc, !PT ;  /* 0x0000030027217812 */ /* 0x040fe200078efcff */
[----:B--2---:R-:W-:Y:S01]  /*3270*/  IMAD.MOV R13, RZ, RZ, -R15 ;  /* 0x000000ffff0d7224 */ /* 0x004fe200078e0a0f */
[----:B------:R-:W-:-:S03]  /*3280*/  LOP3.LUT R32, R39, 0x380, RZ, 0xfc, !PT ;  /* 0x0000038027207812 */ /* 0x000fc600078efcff */
[----:B------:R-:W-:-:S04]  /*3290*/  IMAD R11, R13, R8, RZ ;  /* 0x000000080d0b7224 */ /* 0x000fc800078e02ff */
[----:B------:R-:W-:-:S07]  /*32a0*/  IMAD.HI.U32 R0, R15, R11, R14 ;  /* 0x0000000b0f007227 */ /* 0x000fce00078e000e */
.L_x_25320:
[----:B------:R-:W0:Y:S01]  /*32b0*/  LDC R16, c[0x0][0x3f0] ;  /* 0x0000fc00ff107b82 */ /* 0x000e220000000800 */
[----:B------:R-:W-:Y:S01]  /*32c0*/  VIADD R11, R30, 0xffffffff ;  /* 0xffffffff1e0b7836 */ /* 0x000fe20000000000 */
[----:B------:R-:W-:Y:S04]  /*32d0*/  BSSY.RECONVERGENT B1, `(.L_x_25318) ;  /* 0x00000d8000017945 */ /* 0x000fe80003800200 */
        /* <DEDUP_REMOVED lines=36> */
[----:B------:R-:W-:-:S05]  /*3520*/  @!P0 IMAD.IADD R11, R11, 0x1, -R12 ;  /* 0x000000010b0b8824 */ /* 0x000fca00078e0a0c */
        /* <DEDUP_REMOVED lines=8> */
[----:B------:R-:W-:Y:S01]  /*35b0*/  MOV R12, R4 ;  /* 0x00000004000c7202 */ /* 0x000fe20000000f00 */
[----:B------:R-:W-:Y:S01]  /*35c0*/  IMAD.MOV.U32 R13, RZ, RZ, R3 ;  /* 0x000000ffff0d7224 */ /* 0x000fe200078e0003 */
[----:B------:R-:W0:Y:S01]  /*35d0*/  LDC.64 R10, c[0x0][0x398] ;  /* 0x0000e600ff0a7b82 */ /* 0x000e220000000a00 */
[----:B------:R-:W1:Y:S04]  /*35e0*/  LDS.128 R16, [R2] ;  /* 0x0000000002107984 */ /* 0x000e680000000c00 */
[----:B------:R-:W2:Y:S02]  /*35f0*/  LDG.E.CONSTANT R55, desc[UR6][R12.64] ;  /* 0x000000060c377981 */ /* 0x000ea4000c1e9900 */
[----:B--2---:R-:W-:-:S03]  /*3600*/  IMAD.WIDE R54, R55, UR10, R52 ;  /* 0x0000000a37367c25 */ /* 0x004fc6000f8e0234 */
[----:B------:R-:W-:-:S04]  /*3610*/  IADD3 R14, P1, PT, R39, R54, RZ ;  /* 0x00000036270e7210 */ /* 0x000fc80007f3e0ff */
[----:B------:R-:W-:Y:S02]  /*3620*/  IADD3.X R15, PT, PT, RZ, R55, RZ, P1, !PT ;  /* 0x00000037ff0f7210 */ /* 0x000fe40000ffe4ff */
[----:B0-----:R-:W-:-:S04]  /*3630*/  LEA R22, P1, R14, R10, 0x2 ;  /* 0x0000000a0e167211 */ /* 0x001fc800078210ff */
[----:B------:R-:W-:-:S06]  /*3640*/  LEA.HI.X R23, R14, R11, R15, 0x2, P1 ;  /* 0x0000000b0e177211 */ /* 0x000fcc00008f140f */
[----:B------:R-:W2:Y:S01]  /*3650*/  LDG.E.128.CONSTANT R20, desc[UR6][R22.64] ;  /* 0x0000000616147981 */ /* 0x000ea2000c1e9d00 */
[----:B------:R-:W-:Y:S01]  /*3660*/  ISETP.NE.AND P1, PT, R31, -0x1, PT ;  /* 0xffffffff1f00780c */ /* 0x000fe20003f25270 */
[----:B------:R-:W-:Y:S01]  /*3670*/  VIADD R29, R27, 0xffffffff ;  /* 0xffffffff1b1d7836 */ /* 0x000fe20000000000 */
[----:B------:R-:W-:-:S11]  /*3680*/  IADD3 R12, P4, PT, R38, R54, RZ ;  /* 0x00000036260c7210 */ /* 0x000fd60007f9e0ff */
[CC--:B------:R-:W-:Y:S02]  /*3690*/  @!P1 ISETP.GE.AND P3, PT, R27.reuse, R50.reuse, PT ;  /* 0x000000321b00920c */ /* 0x0c0fe40003f66270 */
[----:B------:R-:W-:Y:S02]  /*36a0*/  @!P1 IADD3 R13, PT, PT, R27, 0x1, RZ ;  /* 0x000000011b0d9810 */ /* 0x000fe40007ffe0ff */
[-C--:B------:R-:W-:Y:S02]  /*36b0*/  @!P1 ISETP.GE.AND P2, PT, R29, R50.reuse, PT ;  /* 0x000000321d00920c */ /* 0x080fe40003f46270 */
[----:B--2---:R-:W-:Y:S02]  /*36c0*/  @!P1 FSEL R21, R21, RZ, !P3 ;  /* 0x000000ff15159208 */ /* 0x004fe40005800000 */
[----:B------:R-:W-:Y:S01]  /*36d0*/  @!P1 ISETP.GE.AND P3, PT, R13, R50, PT ;  /* 0x000000320d00920c */ /* 0x000fe20003f66270 */
[----:B------:R-:W-:Y:S01]  /*36e0*/  @!P1 VIADD R13, R27, 0x2 ;  /* 0x000000021b0d9836 */ /* 0x000fe20000000000 */
[----:B------:R-:W-:Y:S01]  /*36f0*/  @!P1 FSEL R20, R20, RZ, !P2 ;  /* 0x000000ff14149208 */ /* 0x000fe20005000000 */
[----:B-1----:R-:W-:-:S03]  /*3700*/  FMUL.FTZ R21, R17, R21 ;  /* 0x0000001511157220 */ /* 0x002fc60000410000 */
[----:B------:R-:W-:Y:S01]  /*3710*/  @!P1 ISETP.GE.AND P2, PT, R13, R50, PT ;  /* 0x000000320d00920c */ /* 0x000fe20003f46270 */
[----:B------:R-:W-:Y:S01]  /*3720*/  FFMA.FTZ R21, R16, R20, R21 ;  /* 0x0000001410157223 */ /* 0x000fe20000010015 */
[----:B------:R-:W-:Y:S02]  /*3730*/  IADD3.X R13, PT, PT, RZ, R55, RZ, P4, !PT ;  /* 0x00000037ff0d7210 */ /* 0x000fe400027fe4ff */
[----:B------:R-:W-:-:S04]  /*3740*/  LEA R14, P4, R12, R10, 0x2 ;  /* 0x0000000a0c0e7211 */ /* 0x000fc800078810ff */
[----:B------:R-:W-:-:S06]  /*3750*/  LEA.HI.X R15, R12, R11, R13, 0x2, P4 ;  /* 0x0000000b0c0f7211 */ /* 0x000fcc00020f140d */
[----:B------:R-:W2:Y:S01]  /*3760*/  LDG.E.128.CONSTANT R12, desc[UR6][R14.64] ;  /* 0x000000060e0c7981 */ /* 0x000ea2000c1e9d00 */
[----:B------:R-:W-:Y:S02]  /*3770*/  @!P1 FSEL R22, R22, RZ, !P3 ;  /* 0x000000ff16169208 */ /* 0x000fe40005800000 */
[----:B------:R-:W-:Y:S02]  /*3780*/  @!P1 ISETP.GE.AND P3, PT, R27, R50, PT ;  /* 0x000000321b00920c */ /* 0x000fe40003f66270 */
[----:B------:R-:W-:Y:S01]  /*3790*/  @!P1 FSEL R23, R23, RZ, !P2 ;  /* 0x000000ff17179208 */ /* 0x000fe20005000000 */
[----:B------:R-:W-:Y:S01]  /*37a0*/  FFMA.FTZ R22, R18, R22, R21 ;  /* 0x0000001612167223 */ /* 0x000fe20000010015 */
[----:B------:R-:W-:Y:S01]  /*37b0*/  @!P1 ISETP.GE.AND P2, PT, R29, R50, PT ;  /* 0x000000321d00920c */ /* 0x000fe20003f46270 */
[----:B------:R-:W-:Y:S02]  /*37c0*/  @!P1 VIADD R21, R27, 0x1 ;  /* 0x000000011b159836 */ /* 0x000fe40000000000 */
[----:B------:R-:W-:-:S04]  /*37d0*/  FFMA.FTZ R22, R19, R23, R22 ;  /* 0x0000001713167223 */ /* 0x000fc80000010016 */
[----:B------:R-:W-:Y:S01]  /*37e0*/  FADD.FTZ R47, R47, R22 ;  /* 0x000000162f2f7221 */ /* 0x000fe20000010000 */
[----:B--2---:R-:W-:Y:S02]  /*37f0*/  @!P1 FSEL R13, R13, RZ, !P3 ;  /* 0x000000ff0d0d9208 */ /* 0x004fe40005800000 */
[----:B------:R-:W-:Y:S02]  /*3800*/  @!P1 FSEL R12, R12, RZ, !P2 ;  /* 0x000000ff0c0c9208 */ /* 0x000fe40005000000 */
[----:B------:R-:W-:Y:S01]  /*3810*/  @!P1 ISETP.GE.AND P3, PT, R21, R50, PT ;  /* 0x000000321500920c */ /* 0x000fe20003f66270 */
[----:B------:R-:W-:Y:S01]  /*3820*/  FMUL.FTZ R13, R17, R13 ;  /* 0x0000000d110d7220 */ /* 0x000fe20000410000 */
[----:B------:R-:W-:-:S03]  /*3830*/  @!P1 IADD3 R21, PT, PT, R27, 0x2, RZ ;  /* 0x000000021b159810 */ /* 0x000fc60007ffe0ff */
[----:B------:R-:W-:Y:S01]  /*3840*/  FFMA.FTZ R13, R16, R12, R13 ;  /* 0x0000000c100d7223 */ /* 0x000fe2000001000d */
[----:B------:R-:W-:Y:S02]  /*3850*/  IADD3 R12, P4, PT, R37, R54, RZ ;  /* 0x00000036250c7210 */ /* 0x000fe40007f9e0ff */
[----:B------:R-:W-:-:S03]  /*3860*/  @!P1 ISETP.GE.AND P2, PT, R21, R50, PT ;  /* 0x000000321500920c */ /* 0x000fc60003f46270 */
[----:B------:R-:W-:Y:S01]  /*3870*/  IMAD.X R20, RZ, RZ, R55, P4 ;  /* 0x000000ffff147224 */ /* 0x000fe200020e0637 */
[----:B------:R-:W-:-:S04]  /*3880*/  LEA R22, P4, R12, R10, 0x2 ;  /* 0x0000000a0c167211 */ /* 0x000fc800078810ff */
[----:B------:R-:W-:-:S06]  /*3890*/  LEA.HI.X R23, R12, R11, R20, 0x2, P4 ;  /* 0x0000000b0c177211 */ /* 0x000fcc00020f1414 */
[----:B------:R-:W2:Y:S01]  /*38a0*/  LDG.E.128.CONSTANT R20, desc[UR6][R22.64] ;  /* 0x0000000616147981 */ /* 0x000ea2000c1e9d00 */
[----:B------:R-:W-:Y:S02]  /*38b0*/  @!P1 FSEL R14, R14, RZ, !P3 ;  /* 0x000000ff0e0e9208 */ /* 0x000fe40005800000 */
[----:B------:R-:W-:Y:S02]  /*38c0*/  @!P1 ISETP.GE.AND P3, PT, R27, R50, PT ;  /* 0x000000321b00920c */ /* 0x000fe40003f66270 */
[----:B------:R-:W-:Y:S01]  /*38d0*/  @!P1 FSEL R15, R15, RZ, !P2 ;  /* 0x000000ff0f0f9208 */ /* 0x000fe20005000000 */
[----:B------:R-:W-:Y:S01]  /*38e0*/  FFMA.FTZ R14, R18, R14, R13 ;  /* 0x0000000e120e7223 */ /* 0x000fe2000001000d */
[----:B------:R-:W-:Y:S02]  /*38f0*/  @!P1 IADD3 R13, PT, PT, R27, 0x1, RZ ;  /* 0x000000011b0d9810 */ /* 0x000fe40007ffe0ff */
[----:B------:R-:W-:Y:S01]  /*3900*/  @!P1 ISETP.GE.AND P2, PT, R29, R50, PT ;  /* 0x000000321d00920c */ /* 0x000fe20003f46270 */
[----:B------:R-:W-:Y:S01]  /*3910*/  FFMA.FTZ R15, R19, R15, R14 ;  /* 0x0000000f130f7223 */ /* 0x000fe2000001000e */
[----:B------:R-:W-:-:S03]  /*3920*/  IADD3 R12, P4, PT, R36, R54, RZ ;  /* 0x00000036240c7210 */ /* 0x000fc60007f9e0ff */
[----:B------:R-:W-:Y:S01]  /*3930*/  FADD.FTZ R46, R46, R15 ;  /* 0x0000000f2e2e7221 */ /* 0x000fe20000010000 */
[----:B--2---:R-:W-:Y:S02]  /*3940*/  @!P1 FSEL R21, R21, RZ, !P3 ;  /* 0x000000ff15159208 */ /* 0x004fe40005800000 */
[----:B------:R-:W-:Y:S01]  /*3950*/  @!P1 ISETP.GE.AND P3, PT, R13, R50, PT ;  /* 0x000000320d00920c */ /* 0x000fe20003f66270 */
[----:B------:R-:W-:Y:S01]  /*3960*/  @!P1 VIADD R13, R27, 0x2 ;  /* 0x000000021b0d9836 */ /* 0x000fe20000000000 */
[----:B------:R-:W-:Y:S01]  /*3970*/  @!P1 FSEL R20, R20, RZ, !P2 ;  /* 0x000000ff14149208 */ /* 0x000fe20005000000 */
[----:B------:R-:W-:-:S03]  /*3980*/  FMUL.FTZ R21, R17, R21 ;  /* 0x0000001511157220 */ /* 0x000fc60000410000 */
        /* <DEDUP_REMOVED lines=67> */
[----:B------:R-:W-:Y:S02]  /*3dc0*/  @!P1 FSEL R15, R15, RZ, !P2 ;  /* 0x000000ff0f0f9208 */ /* 0x000fe40005000000 */
[----:B------:R-:W-:Y:S01]  /*3dd0*/  @!P1 ISETP.GE.AND P2, PT, R29, R50, PT ;  /* 0x000000321d00920c */ /* 0x000fe20003f46270 */
[----:B------:R-:W-:Y:S01]  /*3de0*/  FFMA.FTZ R14, R18, R14, R13 ;  /* 0x0000000e120e7223 */ /* 0x000fe2000001000d */
[C---:B------:R-:W-:Y:S02]  /*3df0*/  @!P1 IADD3 R13, PT, PT, R27.reuse, 0x1, RZ ;  /* 0x000000011b0d9810 */ /* 0x040fe40007ffe0ff */
[----:B------:R-:W-:Y:S01]  /*3e00*/  @!P1 ISETP.GE.AND P3, PT, R27, R50, PT ;  /* 0x000000321b00920c */ /* 0x000fe20003f66270 */
[----:B------:R-:W-:-:S04]  /*3e10*/  FFMA.FTZ R15, R19, R15, R14 ;  /* 0x0000000f130f7223 */ /* 0x000fc8000001000e */
[----:B------:R-:W-:Y:S01]  /*3e20*/  FADD.FTZ R42, R42, R15 ;  /* 0x0000000f2a2a7221 */ /* 0x000fe20000010000 */
[----:B--2---:R-:W-:Y:S02]  /*3e30*/  @!P1 FSEL R20, R20, RZ, !P2 ;  /* 0x000000ff14149208 */ /* 0x004fe40005000000 */
[-C--:B------:R-:W-:Y:S01]  /*3e40*/  @!P1 ISETP.GE.AND P2, PT, R13, R50.reuse, PT ;  /* 0x000000320d00920c */ /* 0x080fe20003f46270 */
[----:B------:R-:W-:Y:S01]  /*3e50*/  @!P1 VIADD R13, R27, 0x2 ;  /* 0x000000021b0d9836 */ /* 0x000fe20000000000 */
[----:B------:R-:W-:Y:S02]  /*3e60*/  @!P1 FSEL R21, R21, RZ, !P3 ;  /* 0x000000ff15159208 */ /* 0x000fe40005800000 */
[----:B------:R-:W-:Y:S02]  /*3e70*/  @!P1 FSEL R22, R22, RZ, !P2 ;  /* 0x000000ff16169208 */ /* 0x000fe40005000000 */
[----:B------:R-:W-:Y:S01]  /*3e80*/  @!P1 ISETP.GE.AND P2, PT, R13, R50, PT ;  /* 0x000000320d00920c */ /* 0x000fe20003f46270 */
[----:B------:R-:W-:-:S03]  /*3e90*/  FMUL.FTZ R21, R17, R21 ;  /* 0x0000001511157220 */ /* 0x000fc60000410000 */
[----:B------:R-:W-:Y:S01]  /*3ea0*/  @!P1 FSEL R23, R23, RZ, !P2 ;  /* 0x000000ff17179208 */ /* 0x000fe20005000000 */
[----:B------:R-:W-:Y:S01]  /*3eb0*/  FFMA.FTZ R21, R16, R20, R21 ;  /* 0x0000001410157223 */ /* 0x000fe20000010015 */
[----:B------:R-:W-:-:S03]  /*3ec0*/  ISETP.GT.U32.AND P2, PT, R6, 0xf, PT ;  /* 0x0000000f0600780c */ /* 0x000fc60003f44070 */
[----:B------:R-:W-:-:S04]  /*3ed0*/  FFMA.FTZ R22, R18, R22, R21 ;  /* 0x0000001612167223 */ /* 0x000fc80000010015 */
[----:B------:R-:W-:-:S04]  /*3ee0*/  FFMA.FTZ R22, R19, R23, R22 ;  /* 0x0000001713167223 */ /* 0x000fc80000010016 */
[----:B------:R-:W-:Y:S02]  /*3ef0*/  FADD.FTZ R41, R41, R22 ;  /* 0x0000001629297221 */ /* 0x000fe40000010000 */
[----:B------:R-:W-:Y:S05]  /*3f00*/  @P2 BRA `(.L_x_25319) ;  /* 0x0000000000502947 */ /* 0x000fea0003800000 */
        /* <DEDUP_REMOVED lines=20> */
.L_x_25319:
[----:B------:R-:W-:Y:S05]  /*4050*/  BSYNC.RECONVERGENT B1 ;  /* 0x0000000000017941 */ /* 0x000fea0003800200 */
.L_x_25318:
[----:B------:R-:W-:Y:S01]  /*4060*/  IADD3 R4, P1, PT, R4, 0x10, RZ ;  /* 0x0000001004047810 */ /* 0x000fe20007f3e0ff */
[----:B------:R-:W-:Y:S01]  /*4070*/  VIADD R30, R30, 0x20 ;  /* 0x000000201e1e7836 */ /* 0x000fe20000000000 */
[----:B------:R-:W-:Y:S01]  /*4080*/  IADD3 R31, PT, PT, R31, 0x4, RZ ;  /* 0x000000041f1f7810 */ /* 0x000fe20007ffe0ff */
[----:B------:R-:W-:Y:S01]  /*4090*/  VIADD R27, R27, 0x20 ;  /* 0x000000201b1b7836 */ /* 0x000fe20000000000 */
[----:B------:R-:W-:Y:S01]  /*40a0*/  IADD3 R2, PT, PT, R2, 0x80, RZ ;  /* 0x0000008002027810 */ /* 0x000fe20007ffe0ff */
[----:B------:R-:W-:Y:S01]  /*40b0*/  IMAD.X R3, RZ, RZ, R3, P1 ;  /* 0x000000ffff037224 */ /* 0x000fe200008e0603 */
[----:B------:R-:W-:Y:S07]  /*40c0*/  @!P0 BRA `(.L_x_25320) ;  /* 0xfffffff000788947 */ /* 0x000fee000383ffff */
.L_x_25317:
[----:B------:R-:W-:Y:S05]  /*40d0*/  BSYNC.RECONVERGENT B0 ;  /* 0x0000000000007941 */ /* 0x000fea0003800200 */
.L_x_25316:
        /* <DEDUP_REMOVED lines=41> */
.L_x_25322:
[----:B------:R-:W-:Y:S05]  /*4370*/  BSYNC.RECONVERGENT B0 ;  /* 0x0000000000007941 */ /* 0x000fea0003800200 */
.L_x_25321:
        /* <DEDUP_REMOVED lines=30> */
.L_x_25326:
[----:B------:R-:W-:Y:S05]  /*4560*/  BSYNC.RECONVERGENT B1 ;  /* 0x0000000000017941 */ /* 0x000fea0003800200 */
.L_x_25325:
[----:B-1----:R-:W-:-:S07]  /*4570*/  @!P0 FADD.FTZ R13, R13, R18 ;  /* 0x000000120d0d8221 */ /* 0x002fce0000010000 */
.L_x_25324:
[----:B------:R-:W-:Y:S05]  /*4580*/  BSYNC.RECONVERGENT B0 ;  /* 0x0000000000007941 */ /* 0x000fea0003800200 */
.L_x_25323:
        /* <DEDUP_REMOVED lines=22> */
.L_x_25328:
[----:B------:R-:W-:Y:S05]  /*46f0*/  BSYNC.RECONVERGENT B0 ;  /* 0x0000000000007941 */ /* 0x000fea0003800200 */
.L_x_25327:
        /* <DEDUP_REMOVED lines=18> */
[----:B------:R-:W5:Y:S04]  /*4820*/  LDS R6, [R16+0x80] ;  /* 0x0000800010067984 */ /* 0x000f680000000800 */
[----:B------:R-:W1:Y:S04]  /*4830*/  LDS R21, [R16+0xc0] ;  /* 0x0000c00010157984 */ /* 0x000e680000000800 */
[----:B------:R-:W2:Y:S04]  /*4840*/  LDS R8, [R16+0x100] ;  /* 0x0001000010087984 */ /* 0x000ea80000000800 */
[----:B0-----:R-:W0:Y:S04]  /*4850*/  LDS R10, [R16+0x140] ;  /* 0x00014000100a7984 */ /* 0x001e280000000800 */
[----:B------:R-:W0:Y:S01]  /*4860*/  LDS R12, [R16+0x180] ;  /* 0x00018000100c7984 */ /* 0x000e220000000800 */
[----:B---3--:R-:W-:Y:S01]  /*4870*/  FADD.FTZ R0, R0, R17 ;  /* 0x0000001100007221 */ /* 0x008fe20000010000 */
[----:B----4-:R-:W-:Y:S01]  /*4880*/  FADD.FTZ R2, R2, R19 ;  /* 0x0000001302027221 */ /* 0x010fe20000010000 */
[----:B-----5:R-:W-:Y:S01]  /*4890*/  FADD.FTZ R3, R3, R6 ;  /* 0x0000000603037221 */ /* 0x020fe20000010000 */
[----:B-1----:R-:W-:Y:S01]  /*48a0*/  FADD.FTZ R4, R4, R21 ;  /* 0x0000001504047221 */ /* 0x002fe20000010000 */
[----:B--2---:R-:W-:Y:S01]  /*48b0*/  FADD.FTZ R5, R5, R8 ;  /* 0x0000000805057221 */ /* 0x004fe20000010000 */
[----:B0-----:R-:W-:Y:S01]  /*48c0*/  FADD.FTZ R11, R11, R10 ;  /* 0x0000000a0b0b7221 */ /* 0x001fe20000010000 */
[----:B------:R-:W-:-:S07]  /*48d0*/  FADD.FTZ R15, R15, R12 ;  /* 0x0000000c0f0f7221 */ /* 0x000fce0000010000 */
.L_x_25332:
[----:B------:R-:W-:Y:S05]  /*48e0*/  BSYNC.RECONVERGENT B1 ;  /* 0x0000000000017941 */ /* 0x000fea0003800200 */
.L_x_25331:
[----:B0-2---:R-:W-:-:S07]  /*48f0*/  @!P0 FADD.FTZ R13, R13, R14 ;  /* 0x0000000e0d0d8221 */ /* 0x005fce0000010000 */
.L_x_25330:
[----:B------:R-:W-:Y:S05]  /*4900*/  BSYNC.RECONVERGENT B0 ;  /* 0x0000000000007941 */ /* 0x000fea0003800200 */
.L_x_25329:
[----:B------:R-:W-:Y:S06]  /*4910*/  BAR.SYNC.DEFER_BLOCKING 0x0 ;  /* 0x0000000000007b1d */ /* 0x000fec0000010000 */
[----:B------:R-:W-:Y:S05]  /*4920*/  @P1 EXIT ;  /* 0x000000000000194d */ /* 0x000fea0003800000 */
[----:B------:R-:W2:Y:S01]  /*4930*/  S2UR UR4, SR_CTAID.Z ;  /* 0x00000000000479c3 */ /* 0x000ea20000002700 */
[----:B------:R-:W3:Y:S01]  /*4940*/  LDCU UR5, c[0x0][0x378] ;  /* 0x00006f00ff0577ac */ /* 0x000ee20008000800 */
[----:B------:R-:W-:Y:S01]  /*4950*/  IMAD R9, R25, R9, R24 ;  /* 0x0000000919097224 */ /* 0x000fe200078e0218 */
[----:B------:R-:W-:Y:S01]  /*4960*/  SHF.R.U32.HI R6, RZ, 0x1, R7 ;  /* 0x00000001ff067819 */ /* 0x000fe20000011607 */
[----:B------:R-:W4:Y:S01]  /*4970*/  LDCU.64 UR8, c[0x0][0x380] ;  /* 0x00007000ff0877ac */ /* 0x000f220008000a00 */
[----:B------:R-:W-:Y:S01]  /*4980*/  ISETP.NE.AND P2, PT, R22, RZ, PT ;  /* 0x000000ff1600720c */ /* 0x000fe20003f45270 */
[----:B---3--:R-:W-:-:S04]  /*4990*/  IMAD R9, R9, UR5, RZ ;  /* 0x0000000509097c24 */ /* 0x008fc8000f8e02ff */
[----:B------:R-:W-:Y:S01]  /*49a0*/  IMAD R9, R9, 0x78, RZ ;  /* 0x0000007809097824 */ /* 0x000fe200078e02ff */
[----:B--2---:R-:W-:-:S06]  /*49b0*/  UIMAD UR4, UR4, 0x78, URZ ;  /* 0x00000078040478a4 */ /* 0x004fcc000f8e02ff */
[----:B------:R-:W-:-:S04]  /*49c0*/  IADD3 R6, P0, P1, R6, UR4, R9 ;  /* 0x0000000406067c10 */ /* 0x000fc8000f91e009 */
[----:B------:R-:W-:Y:S02]  /*49d0*/  IADD3.X R9, PT, PT, RZ, RZ, RZ, P0, P1 ;  /* 0x000000ffff097210 */ /* 0x000fe400007e24ff */
[----:B----4-:R-:W-:-:S04]  /*49e0*/  LEA R8, P0, R6, UR8, 0x2 ;  /* 0x0000000806087c11 */ /* 0x010fc8000f8010ff */
        /* <DEDUP_REMOVED lines=12> */
.L_x_25293:
        /* <DEDUP_REMOVED lines=8> */
.L_x_25334:
[----:B------:R-:W-:Y:S05]  /*4b30*/  BSYNC B2 ;  /* 0x0000000000027941 */ /* 0x000fea0003800000 */
.L_x_25333:
        /* <DEDUP_REMOVED lines=8> */
.L_x_25335:
[----:B------:R-:W-:Y:S05]  /*4bc0*/  BRA `(.L_x_25336) ;  /* 0xffffffc400d87947 */ /* 0x000fea000383ffff */
.L_x_25295:
        /* <DEDUP_REMOVED lines=8> */
.L_x_25338:
[----:B------:R-:W-:Y:S05]  /*4c50*/  BSYNC B0 ;  /* 0x0000000000007941 */ /* 0x000fea0003800000 */
.L_x_25337:
        /* <DEDUP_REMOVED lines=9> */
.L_x_25339:
[----:B------:R-:W-:Y:S02]  /*4cf0*/  IMAD.MOV.U32 R18, RZ, RZ, 0x4 ;  /* 0x00000004ff127424 */ /* 0x000fe400078e00ff */
[----:B------:R-:W-:-:S05]  /*4d00*/  IMAD.MOV.U32 R2, RZ, RZ, R15 ;  /* 0x000000ffff027224 */ /* 0x000fca00078e000f */
[----:B------:R-:W-:-:S04]  /*4d10*/  FMNMX.FTZ R4, R3, R2, !PT ;  /* 0x0000000203047209 */ /* 0x000fc80007810000 */
[----:B------:R-:W-:-:S07]  /*4d20*/  MOV R16, R4 ;  /* 0x0000000400107202 */ /* 0x000fce0000000f00 */
[----:B------:R-:W-:Y:S05]  /*4d30*/  WARPSYNC.COLLECTIVE R17, `(.L_x_25340) ;  /* 0x0000000011087348 */ /* 0x000fea0003c00000 */
[----:B------:R0:W1:Y:S02]  /*4d40*/  SHFL.BFLY P2, R15, R16, R18, R19 ;  /* 0x0c000012100f7389 */ /* 0x0000640000040013 */
[----:B01----:R-:W-:Y:S05]  /*4d50*/  ENDCOLLECTIVE ;  /* 0x000000000000791b */ /* 0x003fea0003800000 */
.L_x_25340:
[----:B------:R-:W-:Y:S01]  /*4d60*/  MOV R5, R15 ;  /* 0x0000000f00057202 */ /* 0x000fe20000000f00 */
[----:B------:R-:W-:Y:S06]  /*4d70*/  BRA `(.L_x_25341) ;  /* 0xffffffc400fc7947 */ /* 0x000fec000383ffff */
.L_x_25342:
        /* <DEDUP_REMOVED lines=16> */
.L_x_26052:


//--------------------- .text._ZN4vllm25paged_attention_v1_kernelIffLi112ELi8ELi128ELNS_18Fp8KVCacheDataTypeE0ELb1EEEvPT_PKS2_PKT0_S8_ifPKiSA_iPKfiiiSC_SC_iiiii --------------------------
	.section	.text._ZN4vllm25paged_attention_v1_kernelIffLi112ELi8ELi128ELNS_18Fp8KVCacheDataTypeE0ELb1EEEvPT_PKS2_PKT0_S8_ifPKiSA_iPKfiiiSC_SC_iiiii,"ax",@progbits
	.align	128
        .global         _ZN4vllm25paged_attention_v1_kernelIffLi112ELi8ELi128ELNS_18Fp8KVCacheDataTypeE0ELb1EEEvPT_PKS2_PKT0_S8_ifPKiSA_iPKfiiiSC_SC_iiiii
        .type           _ZN4vllm25paged_attention_v1_kernelIffLi112ELi8ELi128ELNS_18Fp8KVCacheDataTypeE0ELb1EEEvPT_PKS2_PKT0_S8_ifPKiSA_iPKfiiiSC_SC_iiiii,@function
        .size           _ZN4vllm25paged_attention_v1_kernelIffLi112ELi8ELi128ELNS_18Fp8KVCacheDataTypeE0ELb1EEEvPT_PKS2_PKT0_S8_ifPKiSA_iPKfiiiSC_SC_iiiii,(.L_x_26053 - _ZN4vllm25paged_attention_v1_kernelIffLi112ELi8ELi128ELNS_18Fp8KVCacheDataTypeE0ELb1EEEvPT_PKS2_PKT0_S8_ifPKiSA_iPKfiiiSC_SC_iiiii)
        .other          _ZN4vllm25paged_attention_v1_kernelIffLi112ELi8ELi128ELNS_18Fp8KVCacheDataTypeE0ELb1EEEvPT_PKS2_PKT0_S8_ifPKiSA_iPKfiiiSC_SC_iiiii,@"STO_CUDA_ENTRY STV_DEFAULT"
_ZN4vllm25paged_attention_v1_kernelIffLi112ELi8ELi128ELNS_18Fp8KVCacheDataTypeE0ELb1EEEvPT_PKS2_PKT0_S8_ifPKiSA_iPKfiiiSC_SC_iiiii:
.text._ZN4vllm25paged_attention_v1_kernelIffLi112ELi8ELi128ELNS_18Fp8KVCacheDataTypeE0ELb1EEEvPT_PKS2_PKT0_S8_ifPKiSA_iPKfiiiSC_SC_iiiii:
        /* <DEDUP_REMOVED lines=24> */
[----:B------:R-:W-:-:S04]  /*0180*/  @!P1 LOP3.LUT R3, R3, 0x3, R2, 0xf8, !PT ;  /* 0x0000000303039812 */ /* 0x000fc800078ef802 */
[----:B------:R-:W-:Y:S02]  /*0190*/  @!P1 IADD3 R3, P2, P3, R3, R0, R4 ;  /* 0x0000000003039210 */ /* 0x000fe40007b5e004 */
[----:B------:R-:W-:Y:S01]  /*01a0*/  SHF.R.S32.HI R0, RZ, 0x1f, R0 ;  /* 0x0000001fff007819 */ /* 0x000fe20000011400 */
[----:B------:R-:W2:Y:S03]  /*01b0*/  @P0 LDC.64 R4, c[0x0][0x3c0] ;  /* 0x0000f000ff040b82 */ /* 0x000ea60000000a00 */
[----:B------:R-:W-:Y:S02]  /*01c0*/  @!P1 IADD3.X R0, PT, PT, RZ, R0, RZ, P2, P3 ;  /* 0x00000000ff009210 */ /* 0x000fe400017e64ff */
[----:B-1----:R-:W-:-:S04]  /*01d0*/  @!P1 LEA R8, P2, R3, R8, 0x2 ;  /* 0x0000000803089211 */ /* 0x002fc800078410ff */
[----:B------:R-:W-:Y:S02]  /*01e0*/  @!P1 LEA.HI.X R9, R3, R9, R0, 0x2, P2 ;  /* 0x0000000903099211 */ /* 0x000fe400010f1400 */
[----:B------:R-:W1:Y:S03]  /*01f0*/  LDC R0, c[0x0][0x3a0] ;  /* 0x0000e800ff007b82 */ /* 0x000e660000000800 */
[----:B------:R-:W3:Y:S01]  /*0200*/  @!P1 LDG.E.CONSTANT R3, desc[UR6][R8.64] ;  /* 0x0000000608039981 */ /* 0x000ee2000c1e9900 */
[----:B--2---:R-:W-:-:S04]  /*0210*/  @P0 IMAD.WIDE.U32 R4, R24, 0x4, R4 ;  /* 0x0000000418040825 */ /* 0x004fc800078e0004 */
[----:B------:R-:W2:Y:S01]  /*0220*/  LDC R7, c[0x0][0x370] ;  /* 0x0000dc00ff077b82 */ /* 0x000ea20000000800 */
[----:B------:R2:W5:Y:S01]  /*0230*/  @P0 LDG.E.CONSTANT R26, desc[UR6][R4.64] ;  /* 0x00000006041a0981 */ /* 0x000562000c1e9900 */
[----:B-1----:R-:W-:-:S04]  /*0240*/  IABS R13, R0 ;  /* 0x00000000000d7213 */ /* 0x002fc80000000000 */
[----:B------:R-:W1:Y:S08]  /*0250*/  I2F.RP R6, R13 ;  /* 0x0000000d00067306 */ /* 0x000e700000209400 */
[----:B-1----:R-:W1:Y:S02]  /*0260*/  MUFU.RCP R6, R6 ;  /* 0x0000000600067308 */ /* 0x002e640000001000 */
[----:B-1----:R-:W-:-:S06]  /*0270*/  VIADD R10, R6, 0xffffffe ;  /* 0x0ffffffe060a7836 */ /* 0x002fcc0000000000 */
[----:B------:R1:W4:Y:S01]  /*0280*/  F2I.FTZ.U32.TRUNC.NTZ R11, R10 ;  /* 0x0000000a000b7305 */ /* 0x000322000021f000 */
[----:B--2---:R-:W-:Y:S01]  /*0290*/  IABS R4, R7 ;  /* 0x0000000700047213 */ /* 0x004fe20000000000 */
[----:B-1----:R-:W-:Y:S01]  /*02a0*/  IMAD.MOV.U32 R10, RZ, RZ, RZ ;  /* 0x000000ffff0a7224 */ /* 0x002fe200078e00ff */
[----:B----4-:R-:W-:-:S05]  /*02b0*/  IADD3 R8, PT, PT, RZ, -R11, RZ ;  /* 0x8000000bff087210 */ /* 0x010fca0007ffe0ff */
[----:B------:R-:W-:-:S04]  /*02c0*/  IMAD R9, R8, R13, RZ ;  /* 0x0000000d08097224 */ /* 0x000fc800078e02ff */
[----:B------:R-:W-:Y:S02]  /*02d0*/  IMAD.HI.U32 R11, R11, R9, R10 ;  /* 0x000000090b0b7227 */ /* 0x000fe400078e000a */
[----:B------:R-:W1:Y:S04]  /*02e0*/  LDC R9, c[0x0][0x3f4] ;  /* 0x0000fd00ff097b82 */ /* 0x000e680000000800 */
        /* <DEDUP_REMOVED lines=21> */
[----:B-1----:R-:W-:-:S07]  /*0440*/  VIADD R22, R8, 0xffffffe ;  /* 0x0ffffffe08167836 */ /* 0x002fce0000000000 */
[----:B------:R-:W1:Y:S01]  /*0450*/  F2I.FTZ.U32.TRUNC.NTZ R23, R22 ;  /* 0x0000001600177305 */ /* 0x000e62000021f000 */
[----:B--2---:R-:W-:Y:S02]  /*0460*/  MOV R10, RZ ;  /* 0x000000ff000a7202 */ /* 0x004fe40000000f00 */
[----:B----4-:R-:W-:Y:S02]  /*0470*/  IADD3 R12, PT, PT, RZ, -R11, RZ ;  /* 0x8000000bff0c7210 */ /* 0x010fe40007ffe0ff */
[----:B------:R-:W-:-:S03]  /*0480*/  IABS R4, R24 ;  /* 0x0000001800047213 */ /* 0x000fc60000000000 */
[----:B------:R-:W-:Y:S01]  /*0490*/  IMAD R15, R12, R13, RZ ;  /* 0x0000000d0c0f7224 */ /* 0x000fe200078e02ff */
[----:B------:R-:W-:-:S03]  /*04a0*/  IABS R12, R5 ;  /* 0x00000005000c7213 */ /* 0x000fc60000000000 */
[----:B------:R-:W-:Y:S01]  /*04b0*/  IMAD.HI.U32 R11, R11, R15, R10 ;  /* 0x0000000f0b0b7227 */ /* 0x000fe200078e000a */
[----:B------:R-:W-:-:S03]  /*04c0*/  IADD3 R15, PT, PT, RZ, -R12, RZ ;  /* 0x8000000cff0f7210 */ /* 0x000fc60007ffe0ff */
[----:B------:R-:W-:Y:S02]  /*04d0*/  IMAD.MOV.U32 R10, RZ, RZ, R4 ;  /* 0x000000ffff0a7224 */ /* 0x000fe400078e0004 */
[----:B-1----:R-:W-:Y:S02]  /*04e0*/  IMAD R4, R23, R6, RZ ;  /* 0x0000000617047224 */ /* 0x002fe400078e02ff */
[----:B------:R-:W-:-:S03]  /*04f0*/  IMAD.HI.U32 R8, R11, R10, RZ ;  /* 0x0000000a0b087227 */ /* 0x000fc600078e00ff */
[----:B------:R-:W-:Y:S01]  /*0500*/  IADD3 R11, PT, PT, -R4, RZ, RZ ;  /* 0x000000ff040b7210 */ /* 0x000fe20007ffe1ff */
[----:B------:R-:W-:Y:S02]  /*0510*/  IMAD.MOV.U32 R22, RZ, RZ, RZ ;  /* 0x000000ffff167224 */ /* 0x000fe400078e00ff */
[----:B------:R-:W-:Y:S02]  /*0520*/  IMAD R10, R8, R15, R10 ;  /* 0x0000000f080a7224 */ /* 0x000fe400078e020a */
[----:B------:R-:W-:Y:S01]  /*0530*/  IMAD.HI.U32 R22, R23, R11, R22 ;  /* 0x0000000b17167227 */ /* 0x000fe200078e0016 */
[----:B------:R-:W1:Y:S02]  /*0540*/  S2R R4, SR_CgaCtaId ;  /* 0x0000000000047919 */ /* 0x000e640000008800 */
[----:B------:R-:W-:Y:S01]  /*0550*/  ISETP.GT.U32.AND P3, PT, R13, R10, PT ;  /* 0x0000000a0d00720c */ /* 0x000fe20003f64070 */
[----:B------:R-:W-:-:S05]  /*0560*/  VIADD R12, R44, 0xffffffff ;  /* 0xffffffff2c0c7836 */ /* 0x000fca0000000000 */
[----:B------:R-:W-:-:S05]  /*0570*/  IABS R15, R12 ;  /* 0x0000000c000f7213 */ /* 0x000fca0000000000 */
[----:B------:R-:W-:-:S04]  /*0580*/  IMAD.HI.U32 R28, R22, R15, RZ ;  /* 0x0000000f161c7227 */ /* 0x000fc800078e00ff */
[----:B------:R-:W-:Y:S01]  /*0590*/  IMAD.MOV R11, RZ, RZ, -R28 ;  /* 0x000000ffff0b7224 */ /* 0x000fe200078e0a1c */
[----:B------:R-:W-:-:S03]  /*05a0*/  @!P3 IADD3 R10, PT, PT, R10, -R13, RZ ;  /* 0x8000000d0a0ab210 */ /* 0x000fc60007ffe0ff */
[----:B------:R-:W-:Y:S01]  /*05b0*/  IMAD R15, R6, R11, R15 ;  /* 0x0000000b060f7224 */ /* 0x000fe200078e020f */
[----:B------:R-:W-:Y:S02]  /*05c0*/  ISETP.GE.U32.AND P2, PT, R10, R13, PT ;  /* 0x0000000d0a00720c */ /* 0x000fe40003f46070 */
[----:B------:R-:W-:Y:S02]  /*05d0*/  LOP3.LUT R10, R24, R5, RZ, 0x3c, !PT ;  /* 0x00000005180a7212 */ /* 0x000fe400078e3cff */
[----:B------:R-:W-:Y:S02]  /*05e0*/  ISETP.GT.U32.AND P0, PT, R6, R15, PT ;  /* 0x0000000f0600720c */ /* 0x000fe40003f04070 */
[----:B------:R-:W-:Y:S02]  /*05f0*/  ISETP.GE.AND P4, PT, R10, RZ, PT ;  /* 0x000000ff0a00720c */ /* 0x000fe40003f86270 */
[----:B------:R-:W-:Y:S02]  /*0600*/  @!P3 IADD3 R8, PT, PT, R8, 0x1, RZ ;  /* 0x000000010808b810 */ /* 0x000fe40007ffe0ff */
[----:B------:R-:W-:-:S02]  /*0610*/  ISETP.NE.AND P3, PT, R5, RZ, PT ;  /* 0x000000ff0500720c */ /* 0x000fc40003f65270 */
[----:B------:R-:W-:Y:S01]  /*0620*/  MOV R11, 0x400 ;  /* 0x00000400000b7802 */ /* 0x000fe20000000f00 */
[----:B------:R-:W-:Y:S01]  /*0630*/  @P2 VIADD R8, R8, 0x1 ;  /* 0x0000000108082836 */ /* 0x000fe20000000000 */
[----:B------:R-:W-:-:S03]  /*0640*/  IADD3 R14, PT, PT, R44, 0x7, RZ ;  /* 0x000000072c0e7810 */ /* 0x000fc60007ffe0ff */
[----:B------:R-:W-:Y:S01]  /*0650*/  @!P0 IMAD.IADD R15, R15, 0x1, -R6 ;  /* 0x000000010f0f8824 */ /* 0x000fe200078e0a06 */
[----:B------:R-:W-:Y:S02]  /*0660*/  LOP3.LUT R10, R2, 0x3, RZ, 0xc0, !PT ;  /* 0x00000003020a7812 */ /* 0x000fe400078ec0ff */
[----:B-1----:R-:W-:Y:S02]  /*0670*/  LEA R13, R4, R11, 0x18 ;  /* 0x0000000b040d7211 */ /* 0x002fe400078ec0ff */
[----:B------:R-:W-:Y:S02]  /*0680*/  @!P4 IADD3 R8, PT, PT, -R8, RZ, RZ ;  /* 0x000000ff0808c210 */ /* 0x000fe40007ffe1ff */
[----:B------:R-:W-:Y:S02]  /*0690*/  ISETP.GE.U32.AND P2, PT, R15, R6, PT ;  /* 0x000000060f00720c */ /* 0x000fe40003f46070 */
[----:B------:R-:W-:Y:S02]  /*06a0*/  @!P3 LOP3.LUT R8, RZ, R5, RZ, 0x33, !PT ;  /* 0x00000005ff08b212 */ /* 0x000fe400078e33ff */
[----:B------:R-:W-:Y:S01]  /*06b0*/  SHF.R.S32.HI R15, RZ, 0x1f, R14 ;  /* 0x0000001fff0f7819 */ /* 0x000fe2000001140e */
[----:B------:R-:W-:Y:S01]  /*06c0*/  IMAD R10, R10, 0x70, R13 ;  /* 0x000000700a0a7824 */ /* 0x000fe200078e020d */
[----:B------:R-:W-:-:S02]  /*06d0*/  SHF.R.U32.HI R5, RZ, 0x2, R2 ;  /* 0x00000002ff057819 */ /* 0x000fc40000011602 */
[----:B------:R-:W-:Y:S02]  /*06e0*/  LEA.HI R15, R15, R14, RZ, 0x3 ;  /* 0x0000000e0f0f7211 */ /* 0x000fe400078f18ff */
[----:B------:R-:W-:Y:S01]  /*06f0*/  LOP3.LUT R13, R12, R9, RZ, 0x3c, !PT ;  /* 0x000000090c0d7212 */ /* 0x000fe200078e3cff */
[----:B------:R-:W-:Y:S01]  /*0700*/  @!P1 IMAD R12, R5, 0x4, R10 ;  /* 0x00000004050c9824 */ /* 0x000fe200078e020a */
[----:B------:R-:W-:Y:S02]  /*0710*/  ISETP.GE.AND P4, PT, R17, RZ, PT ;  /* 0x000000ff1100720c */ /* 0x000fe40003f86270 */
[----:B------:R-:W-:Y:S02]  /*0720*/  SHF.R.U32.HI R10, RZ, 0x5, R2 ;  /* 0x00000005ff0a7819 */ /* 0x000fe40000011602 */
[----:B------:R-:W-:Y:S02]  /*0730*/  SHF.R.S32.HI R15, RZ, 0x3, R15 ;  /* 0x00000003ff0f7819 */ /* 0x000fe4000001140f */
[----:B------:R-:W-:-:S02]  /*0740*/  ISETP.GE.AND P3, PT, R13, RZ, PT ;  /* 0x000000ff0d00720c */ /* 0x000fc40003f66270 */
[----:B------:R-:W-:Y:S01]  /*0750*/  @!P0 IADD3 R28, PT, PT, R28, 0x1, RZ ;  /* 0x000000011c1c8810 */ /* 0x000fe20007ffe0ff */
[----:B---3--:R1:W-:Y:S01]  /*0760*/  @!P1 STS [R12], R3 ;  /* 0x000000030c009388 */ /* 0x0083e20000000800 */
[----:B------:R-:W-:Y:S01]  /*0770*/  ISETP.NE.AND P0, PT, R9, RZ, PT ;  /* 0x000000ff0900720c */ /* 0x000fe20003f05270 */
[----:B------:R-:W-:Y:S01]  /*0780*/  BAR.SYNC.DEFER_BLOCKING 0x0 ;  /* 0x0000000000007b1d */ /* 0x000fe20000010000 */
[----:B------:R-:W-:Y:S01]  /*0790*/  ISETP.GE.AND P1, PT, R10, R15, PT ;  /* 0x0000000f0a00720c */ /* 0x000fe20003f26270 */
[----:B------:R-:W-:Y:S02]  /*07a0*/  @P2 VIADD R28, R28, 0x1 ;  /* 0x000000011c1c2836 */ /* 0x000fe40000000000 */
[----:B------:R-:W-:Y:S02]  /*07b0*/  @!P4 IMAD R0, R0, UR5, R8 ;  /* 0x000000050000cc24 */ /* 0x000fe4000f8e0208 */
[----:B------:R-:W-:Y:S02]  /*07c0*/  @P4 IMAD R42, R7, UR5, R24 ;  /* 0x00000005072a4c24 */ /* 0x000fe4000f8e0218 */
[----:B------:R-:W-:Y:S01]  /*07d0*/  @!P3 IADD3 R28, PT, PT, -R28, RZ, RZ ;  /* 0x000000ff1c1cb210 */ /* 0x000fe20007ffe1ff */
[----:B------:R-:W-:Y:S01]  /*07e0*/  @!P4 IMAD.MOV R0, RZ, RZ, -R0 ;  /* 0x000000ffff00c224 */ /* 0x000fe200078e0a00 */
[----:B------:R-:W-:Y:S02]  /*07f0*/  BSSY B0, `(.L_x_25343) ;  /* 0x00000c0000007945 */ /* 0x000fe40003800000 */
[----:B------:R-:W-:Y:S01]  /*0800*/  @!P0 LOP3.LUT R28, RZ, R9, RZ, 0x33, !PT ;  /* 0x00000009ff1c8212 */ /* 0x000fe200078e33ff */
[----:B0-----:R-:W-:-:S02]  /*0810*/  IMAD R9, R25, UR4, RZ ;  /* 0x0000000419097c24 */ /* 0x001fc4000f8e02ff */
[----:B------:R-:W-:Y:S01]  /*0820*/  @P4 IMAD R42, R42, R17, 0x1 ;  /* 0x000000012a2a4424 */ /* 0x000fe200078e0211 */
[----:B------:R-:W-:Y:S01]  /*0830*/  LOP3.LUT R38, R2, 0x1f, RZ, 0xc0, !PT ;  /* 0x0000001f02267812 */ /* 0x000fe200078ec0ff */
[----:B------:R-:W-:Y:S01]  /*0840*/  @!P4 IMAD R42, R17, R0, 0x1 ;  /* 0x00000001112ac424 */ /* 0x000fe200078e0200 */
[----:B------:R-:W-:Y:S01]  /*0850*/  MOV R0, 0xff7fffff ;  /* 0xff7fffff00007802 */ /* 0x000fe20000000f00 */
[----:B------:R-:W-:Y:S01]  /*0860*/  IMAD.MOV.U32 R23, RZ, RZ, R6 ;  /* 0x000000ffff177224 */ /* 0x000fe200078e0006 */
[----:B-1----:R-:W-:Y:S06]  /*0870*/  @P1 BRA `(.L_x_25344) ;  /* 0x0000000800dc1947 */ /* 0x002fec0003800000 */
[----:B------:R-:W0:Y:S01]  /*0880*/  LDCU.64 UR8, c[0x0][0x3a8] ;  /* 0x00007500ff0877ac */ /* 0x000e220008000a00 */
[----:B------:R-:W-:Y:S01]  /*0890*/  SHF.R.U32.HI R2, RZ, 0x3, R2 ;  /* 0x00000003ff027819 */ /* 0x000fe20000011602 */
[----:B------:R-:W-:Y:S01]  /*08a0*/  IMAD.MOV.U32 R3, RZ, RZ, RZ ;  /* 0x000000ffff037224 */ /* 0x000fe200078e00ff */
[----:B------:R-:W-:Y:S01]  /*08b0*/  SHF.L.U32 R0, R5, 0x2, RZ ;  /* 0x0000000205007819 */ /* 0x000fe200000006ff */
[----:B------:R-:W1:Y:S01]  /*08c0*/  LDCU UR5, c[0x0][0x3d0] ;  /* 0x00007a00ff0577ac */ /* 0x000e620008000800 */
[----:B------:R-:W-:Y:S02]  /*08d0*/  LOP3.LUT R2, R2, 0x7c, RZ, 0xc0, !PT ;  /* 0x0000007c02027812 */ /* 0x000fe400078ec0ff */
[----:B------:R-:W-:Y:S01]  /*08e0*/  IADD3 R11, PT, PT, R11, 0x1e0, RZ ;  /* 0x000001e00b0b7810 */ /* 0x000fe20007ffe0ff */
[----:B------:R-:W2:Y:S01]  /*08f0*/  LDCU UR4, c[0x0][0x3ec] ;  /* 0x00007d80ff0477ac */ /* 0x000ea20008000800 */
[----:B------:R-:W-:Y:S01]  /*0900*/  SHF.L.U32 R6, R10, 0x3, RZ ;  /* 0x000000030a067819 */ /* 0x000fe200000006ff */
[----:B------:R-:W-:Y:S01]  /*0910*/  IMAD.WIDE R2, R9, 0x4, R2 ;  /* 0x0000000409027825 */ /* 0x000fe200078e0202 */
[----:B------:R-:W-:-:S02]  /*0920*/  LOP3.LUT R9, R0, 0x1c, RZ, 0xc0, !PT ;  /* 0x0000001c00097812 */ /* 0x000fc400078ec0ff */
[----:B------:R-:W-:Y:S01]  /*0930*/  LEA R4, R4, R11, 0x18 ;  /* 0x0000000b04047211 */ /* 0x000fe200078ec0ff */
[----:B------:R-:W-:Y:S01]  /*0940*/  IMAD.MOV.U32 R0, RZ, RZ, -0x800001 ;  /* 0xff7fffffff007424 */ /* 0x000fe200078e00ff */
[----:B------:R-:W-:Y:S01]  /*0950*/  LOP3.LUT R11, R6, 0x7, R5, 0xf8, !PT ;  /* 0x00000007060b7812 */ /* 0x000fe200078ef805 */
[----:B------:R-:W-:Y:S01]  /*0960*/  IMAD R9, R10, 0x20, R9 ;  /* 0x000000200a097824 */ /* 0x000fe200078e0209 */
[----:B------:R-:W-:Y:S02]  /*0970*/  IADD3 R5, PT, PT, R6, 0x1, RZ ;  /* 0x0000000106057810 */ /* 0x000fe40007ffe0ff */
[----:B0-----:R-:W-:Y:S01]  /*0980*/  IADD3 R2, P0, PT, R2, UR8, RZ ;  /* 0x0000000802027c10 */ /* 0x001fe2000ff1e0ff */
[----:B------:R-:W-:Y:S01]  /*0990*/  IMAD.IADD R21, R9, 0x1, R4 ;  /* 0x0000000109157824 */ /* 0x000fe200078e0204 */
[----:B------:R-:W-:Y:S01]  /*09a0*/  MOV R4, R10 ;  /* 0x0000000a00047202 */ /* 0x000fe20000000f00 */
[----:B-1----:R-:W-:Y:S01]  /*09b0*/  IMAD R13, R8, UR5, RZ ;  /* 0x00000005080d7c24 */ /* 0x002fe2000f8e02ff */
[----:B------:R-:W-:-:S02]  /*09c0*/  IADD3.X R3, PT, PT, R3, UR9, RZ, P0, !PT ;  /* 0x0000000903037c10 */ /* 0x000fc400087fe4ff */
[----:B------:R-:W-:Y:S01]  /*09d0*/  IADD3 R10, PT, PT, -R44, R11, RZ ;  /* 0x0000000b2c0a7210 */ /* 0x000fe20007ffe1ff */
[----:B--2---:R-:W-:Y:S01]  /*09e0*/  VIADD R9, R28, -UR4 ;  /* 0x800000041c097c36 */ /* 0x004fe20008000000 */
[----:B------:R-:W-:Y:S01]  /*09f0*/  IADD3 R38, P0, PT, R38, R13, RZ ;  /* 0x0000000d26267210 */ /* 0x000fe20007f1e0ff */
[----:B------:R-:W-:-:S03]  /*0a00*/  VIADD R11, R11, 0x1 ;  /* 0x000000010b0b7836 */ /* 0x000fc60000000000 */
[----:B------:R-:W-:-:S09]  /*0a10*/  LEA.HI.X.SX32 R39, R13, RZ, 0x1, P0 ;  /* 0x000000ff0d277211 */ /* 0x000fd200000f0eff */
.L_x_25349:
        /* <DEDUP_REMOVED lines=53> */
.L_x_25346:
        /* <DEDUP_REMOVED lines=41> */
[----:B------:R-:W2:Y:S01]  /*1000*/  LDG.E.CONSTANT R12, desc[UR6][R46.64+0x880] ;  /* 0x000880062e0c7981 */ /* 0x000ea2000c1e9900 */
[----:B------:R-:W-:-:S03]  /*1010*/  FFMA.FTZ R34, R34, R13, R33 ;  /* 0x0000000d22227223 */ /* 0x000fc60000010021 */
[----:B------:R-:W4:Y:S01]  /*1020*/  LDG.E.CONSTANT R33, desc[UR6][R46.64+0xc00] ;  /* 0x000c00062e217981 */ /* 0x000f22000c1e9900 */
[----:B------:R-:W-:-:S03]  /*1030*/  FFMA.FTZ R29, R29, R14, R34 ;  /* 0x0000000e1d1d7223 */ /* 0x000fc60000010022 */
[----:B------:R-:W4:Y:S01]  /*1040*/  LDG.E.CONSTANT R34, desc[UR6][R46.64+0xc80] ;  /* 0x000c80062e227981 */ /* 0x000f22000c1e9900 */
[----:B------:R-:W-:-:S03]  /*1050*/  FFMA.FTZ R14, R30, R15, R29 ;  /* 0x0000000f1e0e7223 */ /* 0x000fc6000001001d */
[----:B------:R-:W4:Y:S04]  /*1060*/  LDG.E.CONSTANT R29, desc[UR6][R46.64+0xa00] ;  /* 0x000a00062e1d7981 */ /* 0x000f28000c1e9900 */
[----:B------:R-:W4:Y:S01]  /*1070*/  LDG.E.CONSTANT R30, desc[UR6][R46.64+0xa80] ;  /* 0x000a80062e1e7981 */ /* 0x000f22000c1e9900 */
[----:B-1----:R-:W-:-:S03]  /*1080*/  FFMA.FTZ R13, R31, R16, R14 ;  /* 0x000000101f0d7223 */ /* 0x002fc6000001000e */
[----:B------:R-:W4:Y:S01]  /*1090*/  LDG.E.CONSTANT R31, desc[UR6][R46.64+0xb00] ;  /* 0x000b00062e1f7981 */ /* 0x000f22000c1e9900 */
[----:B------:R-:W-:-:S03]  /*10a0*/  FFMA.FTZ R14, R32, R17, R13 ;  /* 0x00000011200e7223 */ /* 0x000fc6000001000d */
[----:B------:R-:W4:Y:S04]  /*10b0*/  LDG.E.CONSTANT R32, desc[UR6][R46.64+0xb80] ;  /* 0x000b80062e207981 */ /* 0x000f28000c1e9900 */
[----:B------:R-:W4:Y:S01]  /*10c0*/  LDG.E.CONSTANT R36, desc[UR6][R46.64+0xd80] ;  /* 0x000d80062e247981 */ /* 0x000f22000c1e9900 */
[----:B------:R-:W-:-:S04]  /*10d0*/  FFMA.FTZ R14, R43, R18, R14 ;  /* 0x000000122b0e7223 */ /* 0x000fc8000001000e */
[----:B------:R-:W-:Y:S02]  /*10e0*/  FFMA.FTZ R14, R45, R19, R14 ;  /* 0x000000132d0e7223 */ /* 0x000fe4000001000e */
[----:B------:R-:W0:Y:S02]  /*10f0*/  LDS.128 R16, [R27+0x40] ;  /* 0x000040001b107984 */ /* 0x000e240000000c00 */
[----:B0-----:R-:W-:Y:S01]  /*1100*/  FFMA.FTZ R41, R41, R16, R14 ;  /* 0x0000001029297223 */ /* 0x001fe2000001000e */
[----:B------:R-:W-:Y:S01]  /*1110*/  UMOV UR4, 0xffffffff ;  /* 0xffffffff00047882 */ /* 0x000fe20000000000 */
[----:B------:R-:W-:Y:S02]  /*1120*/  ISETP.NE.AND P1, PT, R20, RZ, PT ;  /* 0x000000ff1400720c */ /* 0x000fe40003f25270 */
[----:B-----5:R-:W-:Y:S01]  /*1130*/  FSETP.NEU.FTZ.AND P0, PT, R26, RZ, PT ;  /* 0x000000ff1a00720b */ /* 0x020fe20003f1d000 */
[----:B--2---:R-:W-:Y:S02]  /*1140*/  FFMA.FTZ R16, R12, R17, R41 ;  /* 0x000000110c107223 */ /* 0x004fe40000010029 */
[----:B------:R-:W4:Y:S02]  /*1150*/  LDS.128 R12, [R27+0x50] ;  /* 0x000050001b0c7984 */ /* 0x000f240000000c00 */
[----:B------:R-:W-:-:S04]  /*1160*/  FFMA.FTZ R37, R37, R18, R16 ;  /* 0x0000001225257223 */ /* 0x000fc80000010010 */
[----:B---3--:R-:W-:Y:S02]  /*1170*/  FFMA.FTZ R40, R40, R19, R37 ;  /* 0x0000001328287223 */ /* 0x008fe40000010025 */
[----:B------:R-:W0:Y:S02]  /*1180*/  LDS.128 R16, [R27+0x60] ;  /* 0x000060001b107984 */ /* 0x000e240000000c00 */
[----:B----4-:R-:W-:-:S04]  /*1190*/  FFMA.FTZ R29, R29, R12, R40 ;  /* 0x0000000c1d1d7223 */ /* 0x010fc80000010028 */
[----:B------:R-:W-:-:S04]  /*11a0*/  FFMA.FTZ R30, R30, R13, R29 ;  /* 0x0000000d1e1e7223 */ /* 0x000fc8000001001d */
[----:B------:R-:W-:-:S04]  /*11b0*/  FFMA.FTZ R31, R31, R14, R30 ;  /* 0x0000000e1f1f7223 */ /* 0x000fc8000001001e */
[----:B------:R-:W-:-:S04]  /*11c0*/  FFMA.FTZ R32, R32, R15, R31 ;  /* 0x0000000f20207223 */ /* 0x000fc8000001001f */
        /* <DEDUP_REMOVED lines=8> */
.L_x_25383:
        /* <DEDUP_REMOVED lines=8> */
[----:B0-----:R-:W-:Y:S02]  /*12d0*/  @!P1 FSEL R12, R13, RZ, !P0 ;  /* 0x000000ff0d0c9208 */ /* 0x001fe40004000000 */
[----:B------:R-:W-:-:S03]  /*12e0*/  ISETP.GE.OR P0, PT, R15, R44, P1 ;  /* 0x0000002c0f00720c */ /* 0x000fc60000f06670 */
[----:B------:R1:W-:Y:S10]  /*12f0*/  @!P1 STS [R21], R12 ;  /* 0x0000000c15009388 */ /* 0x0003f40000000800 */
[----:B-1----:R-:W-:-:S07]  /*1300*/  @!P0 FMNMX.FTZ R0, R0, R13, !PT ;  /* 0x0000000d00008209 */ /* 0x002fce0007810000 */
.L_x_25347:
[----:B------:R-:W-:Y:S05]  /*1310*/  BSYNC B1 ;  /* 0x0000000000017941 */ /* 0x000fea0003800000 */
.L_x_25345:
        /* <DEDUP_REMOVED lines=13> */
.L_x_25344:
[----:B------:R-:W-:Y:S05]  /*13f0*/  BSYNC B0 ;  /* 0x0000000000007941 */ /* 0x000fea0003800000 */
.L_x_25343:
        /* <DEDUP_REMOVED lines=10> */
.L_x_25388:
        /* <DEDUP_REMOVED lines=45> */
.L_x_25355:
        /* <DEDUP_REMOVED lines=11> */
.L_x_25354:
[----:B------:R-:W-:Y:S05]  /*1820*/  BSYNC.RECONVERGENT B1 ;  /* 0x0000000000017941 */ /* 0x000fea0003800200 */
.L_x_25353:
        /* <DEDUP_REMOVED lines=12> */
.L_x_25358:
[----:B------:R-:W0:Y:S01]  /*18f0*/  LDS R20, [R16+-0x400] ;  /* 0xfffc000010147984 */ /* 0x000e220000000800 */
[----:B------:R-:W-:-:S03]  /*1900*/  IADD3 R11, PT, PT, R11, 0x800, RZ ;  /* 0x000008000b0b7810 */ /* 0x000fc60007ffe0ff */
[----:B-----5:R-:W1:Y:S01]  /*1910*/  LDS R26, [R16+-0x200] ;  /* 0xfffe0000101a7984 */ /* 0x020e620000000800 */
        /* <DEDUP_REMOVED lines=97> */
.L_x_25357:
[----:B------:R-:W-:Y:S05]  /*1f30*/  BSYNC.RECONVERGENT B1 ;  /* 0x0000000000017941 */ /* 0x000fea0003800200 */
.L_x_25356:
        /* <DEDUP_REMOVED lines=55> */
.L_x_25360:
[----:B------:R-:W-:Y:S05]  /*22b0*/  BSYNC.RECONVERGENT B1 ;  /* 0x0000000000017941 */ /* 0x000fea0003800200 */
.L_x_25359:
[----:B------:R-:W-:-:S13]  /*22c0*/  ISETP.LT.OR P0, PT, R11, R2, P0 ;  /* 0x000000020b00720c */ /* 0x000fda0000701670 */
[----:B------:R-:W-:Y:S05]  /*22d0*/  @!P0 BRA `(.L_x_25352) ;  /* 0x0000000000608947 */ /* 0x000fea0003800000 */
[----:B------:R-:W0:Y:S04]  /*22e0*/  LDS R14, [R16+-0x400] ;  /* 0xfffc0000100e7984 */ /* 0x000e280000000800 */
[----:B------:R-:W1:Y:S04]  /*22f0*/  LDS R20, [R16+-0x200] ;  /* 0xfffe000010147984 */ /* 0x000e680000000800 */
[----:B------:R-:W2:Y:S04]  /*2300*/  LDS R22, [R16] ;  /* 0x0000000010167984 */ /* 0x000ea80000000800 */
[----:B-----5:R-:W3:Y:S01]  /*2310*/  LDS R26, [R16+0x200] ;  /* 0x00020000101a7984 */ /* 0x020ee20000000800 */
        /* <DEDUP_REMOVED lines=20> */
.L_x_25352:
[----:B------:R-:W-:Y:S05]  /*2460*/  BSYNC.RECONVERGENT B0 ;  /* 0x0000000000007941 */ /* 0x000fea0003800200 */
.L_x_25351:
        /* <DEDUP_REMOVED lines=39> */
.L_x_25365:
[----:B------:R-:W0:Y:S01]  /*26e0*/  LDS R15, [R11] ;  /* 0x000000000b0f7984 */ /* 0x000e220000000800 */
[----:B------:R-:W-:-:S04]  /*26f0*/  IADD3 R14, PT, PT, R14, 0x1, RZ ;  /* 0x000000010e0e7810 */ /* 0x000fc80007ffe0ff */
[----:B------:R-:W-:Y:S01]  /*2700*/  ISETP.NE.AND P0, PT, R14, RZ, PT ;  /* 0x000000ff0e00720c */ /* 0x000fe20003f05270 */
[----:B0-----:R-:W-:-:S05]  /*2710*/  FMUL.FTZ R12, R15, R10 ;  /* 0x0000000a0f0c7220 */ /* 0x001fca0000410000 */
[----:B------:R0:W-:Y:S02]  /*2720*/  STS [R11], R12 ;  /* 0x0000000c0b007388 */ /* 0x0001e40000000800 */
[----:B0-----:R-:W-:-:S05]  /*2730*/  VIADD R11, R11, 0x200 ;  /* 0x000002000b0b7836 */ /* 0x001fca0000000000 */
[----:B------:R-:W-:Y:S05]  /*2740*/  @P0 BRA `(.L_x_25365) ;  /* 0xfffffffc00e40947 */ /* 0x000fea000383ffff */
.L_x_25364:
[----:B------:R-:W-:Y:S05]  /*2750*/  BSYNC.RECONVERGENT B1 ;  /* 0x0000000000017941 */ /* 0x000fea0003800200 */
.L_x_25363:
        /* <DEDUP_REMOVED lines=12> */
.L_x_25368:
        /* <DEDUP_REMOVED lines=52> */
.L_x_25367:
[----:B------:R-:W-:Y:S05]  /*2b60*/  BSYNC.RECONVERGENT B1 ;  /* 0x0000000000017941 */ /* 0x000fea0003800200 */
.L_x_25366:
        /* <DEDUP_REMOVED lines=30> */
[----:B0-----:R-:W-:-:S07]  /*2d50*/  VIADD R11, R11, 0x1000 ;  /* 0x000010000b0b7836 */ /* 0x001fce0000000000 */
.L_x_25370:
[----:B------:R-:W-:Y:S05]  /*2d60*/  BSYNC.RECONVERGENT B1 ;  /* 0x0000000000017941 */ /* 0x000fea0003800200 */
.L_x_25369:
        /* <DEDUP_REMOVED lines=14> */
.L_x_25362:
[----:B------:R-:W-:Y:S05]  /*2e50*/  BSYNC.RECONVERGENT B0 ;  /* 0x0000000000007941 */ /* 0x000fea0003800200 */
.L_x_25361:
[----:B-1----:R-:W-:Y:S01]  /*2e60*/  IADD3 R2, PT, PT, R44, 0x7, RZ ;  /* 0x000000072c027810 */ /* 0x002fe20007ffe0ff */
[----:B------:R-:W-:Y:S01]  /*2e70*/  BAR.SYNC.DEFER_BLOCKING 0x0 ;  /* 0x0000000000007b1d */ /* 0x000fe20000010000 */
[----:B------:R-:W-:Y:S02]  /*2e80*/  CS2R R40, SRZ ;  /* 0x0000000000287805 */ /* 0x000fe4000001ff00 */
[----:B------:R-:W-:Y:S02]  /*2e90*/  CS2R R38, SRZ ;  /* 0x0000000000267805 */ /* 0x000fe4000001ff00 */
[----:B0-----:R-:W-:Y:S02]  /*2ea0*/  SHF.R.S32.HI R11, RZ, 0x1f, R2 ;  /* 0x0000001fff0b7819 */ /* 0x001fe40000011402 */
[----:B------:R-:W-:Y:S01]  /*2eb0*/  CS2R R36, SRZ ;  /* 0x0000000000247805 */ /* 0x000fe2000001ff00 */
[----:B------:R-:W-:Y:S01]  /*2ec0*/  IMAD.MOV.U32 R35, RZ, RZ, RZ ;  /* 0x000000ffff237224 */ /* 0x000fe200078e00ff */
        /* <DEDUP_REMOVED lines=14> */
[----:B------:R-:W-:Y:S01]  /*2fb0*/  IMAD.IADD R33, R3, 0x1, -R2 ;  /* 0x0000000103217824 */ /* 0x000fe200078e0a02 */
[----:B------:R-:W-:Y:S01]  /*2fc0*/  LEA R9, R0, R9, 0x18 ;  /* 0x0000000900097211 */ /* 0x000fe200078ec0ff */
[----:B------:R-:W3:Y:S01]  /*2fd0*/  LDCU.64 UR10, c[0x0][0x3a8] ;  /* 0x00007500ff0a77ac */ /* 0x000ee20008000a00 */
[----:B------:R-:W-:Y:S01]  /*2fe0*/  SHF.L.U32 R31, R5, 0x2, RZ ;  /* 0x00000002051f7819 */ /* 0x000fe200000006ff */
[----:B------:R-:W-:Y:S01]  /*2ff0*/  IMAD.MOV.U32 R41, RZ, RZ, RZ ;  /* 0x000000ffff297224 */ /* 0x000fe200078e00ff */
[----:B------:R-:W-:-:S02]  /*3000*/  LEA R32, R3, 0x1, 0x3 ;  /* 0x0000000103207811 */ /* 0x000fc400078e18ff */
[----:B------:R-:W-:Y:S01]  /*3010*/  LOP3.LUT R34, R31, 0x7c, RZ, 0xc0, !PT ;  /* 0x0000007c1f227812 */ /* 0x000fe200078ec0ff */
[----:B0-----:R-:W0:Y:S01]  /*3020*/  MUFU.RCP R14, R14 ;  /* 0x0000000e000e7308 */ /* 0x001e220000001000 */
[----:B------:R-:W-:Y:S02]  /*3030*/  IADD3 R29, PT, PT, R3, 0x1, RZ ;  /* 0x00000001031d7810 */ /* 0x000fe40007ffe0ff */
[----:B------:R-:W-:Y:S01]  /*3040*/  LOP3.LUT R31, R32, 0x4, R31, 0xf8, !PT ;  /* 0x00000004201f7812 */ /* 0x000fe200078ef81f */
        /* <DEDUP_REMOVED lines=10> */
[----:B------:R-:W-:Y:S02]  /*30f0*/  SHF.R.S32.HI R47, RZ, 0x1f, R46 ;  /* 0x0000001fff2f7819 */ /* 0x000fe4000001142e */
[----:B0-----:R-:W-:-:S05]  /*3100*/  LOP3.LUT R10, R14, 0x10, RZ, 0xe2, !PT ;  /* 0x000000100e0a7812 */ /* 0x001fca00078ee2ff */
[----:B------:R-:W-:Y:S02]  /*3110*/  IMAD R10, R3, 0x20, R10 ;  /* 0x00000020030a7824 */ /* 0x000fe400078e020a */
[----:B--2---:R-:W-:-:S03]  /*3120*/  IMAD.MOV R15, RZ, RZ, -R11 ;  /* 0x000000ffff0f7224 */ /* 0x004fc600078e0a0b */
[----:B------:R-:W-:Y:S01]  /*3130*/  IADD3 R30, PT, PT, R9, R10, RZ ;  /* 0x0000000a091e7210 */ /* 0x000fe20007ffe0ff */
[----:B------:R-:W-:Y:S02]  /*3140*/  IMAD R15, R15, R6, RZ ;  /* 0x000000060f0f7224 */ /* 0x000fe400078e02ff */
[----:B------:R-:W-:-:S04]  /*3150*/  IMAD.MOV.U32 R10, RZ, RZ, RZ ;  /* 0x000000ffff0a7224 */ /* 0x000fc800078e00ff */
[----:B-----5:R-:W-:-:S07]  /*3160*/  IMAD.HI.U32 R26, R11, R15, R10 ;  /* 0x0000000f0b1a7227 */ /* 0x020fce00078e000a */
.L_x_25375:
        /* <DEDUP_REMOVED lines=33> */
[----:B------:R-:W-:Y:S01]  /*3380*/  IMAD.MOV.U32 R9, RZ, RZ, R13 ;  /* 0x000000ffff097224 */ /* 0x000fe200078e000d */
[C---:B------:R-:W-:Y:S01]  /*3390*/  IADD3 R13, PT, PT, R29.reuse, 0x3, RZ ;  /* 0x000000031d0d7810 */ /* 0x040fe20007ffe0ff */
        /* <DEDUP_REMOVED lines=26> */
[CC--:B------:R-:W-:Y:S01]  /*3540*/  @!P1 ISETP.GE.AND P3, PT, R31.reuse, R44.reuse, PT ;  /* 0x0000002c1f00920c */ /* 0x0c0fe20003f66270 */
[----:B------:R-:W-:Y:S01]  /*3550*/  @!P1 VIADD R17, R31, 0x1 ;  /* 0x000000011f119836 */ /* 0x000fe20000000000 */
[-C--:B------:R-:W-:Y:S02]  /*3560*/  @!P1 ISETP.GE.AND P2, PT, R21, R44.reuse, PT ;  /* 0x0000002c1500920c */ /* 0x080fe40003f46270 */
[----:B--2---:R-:W-:Y:S02]  /*3570*/  @!P1 FSEL R13, R13, RZ, !P3 ;  /* 0x000000ff0d0d9208 */ /* 0x004fe40005800000 */
[----:B------:R-:W-:Y:S02]  /*3580*/  @!P1 FSEL R12, R12, RZ, !P2 ;  /* 0x000000ff0c0c9208 */ /* 0x000fe40005000000 */
[----:B------:R-:W-:Y:S01]  /*3590*/  @!P1 ISETP.GE.AND P3, PT, R17, R44, PT ;  /* 0x0000002c1100920c */ /* 0x000fe20003f66270 */
[----:B0-----:R-:W-:-:S03]  /*35a0*/  FMUL.FTZ R13, R9, R13 ;  /* 0x0000000d090d7220 */ /* 0x001fc60000410000 */
[----:B------:R-:W-:Y:S01]  /*35b0*/  @!P1 FSEL R14, R14, RZ, !P3 ;  /* 0x000000ff0e0e9208 */ /* 0x000fe20005800000 */
[----:B------:R-:W-:Y:S01]  /*35c0*/  FFMA.FTZ R17, R8, R12, R13 ;  /* 0x0000000c08117223 */ /* 0x000fe2000001000d */
[----:B------:R-:W-:-:S03]  /*35d0*/  @!P1 IADD3 R13, PT, PT, R31, 0x2, RZ ;  /* 0x000000021f0d9810 */ /* 0x000fc60007ffe0ff */
[----:B------:R-:W-:Y:S01]  /*35e0*/  FFMA.FTZ R20, R10, R14, R17 ;  /* 0x0000000e0a147223 */ /* 0x000fe20000010011 */
[----:B------:R-:W-:Y:S01]  /*35f0*/  @!P1 ISETP.GE.AND P2, PT, R13, R44, PT ;  /* 0x0000002c0d00920c */ /* 0x000fe20003f46270 */
[----:B------:R-:W2:Y:S01]  /*3600*/  LDG.E.128.CONSTANT R16, desc[UR6][R48.64+0x200] ;  /* 0x0002000630107981 */ /* 0x000ea2000c1e9d00 */
[----:B------:R-:W-:Y:S02]  /*3610*/  @!P1 VIADD R13, R31, 0x1 ;  /* 0x000000011f0d9836 */ /* 0x000fe40000000000 */
[----:B------:R-:W-:-:S03]  /*3620*/  @!P1 FSEL R15, R15, RZ, !P2 ;  /* 0x000000ff0f0f9208 */ /* 0x000fc60005000000 */
[----:B------:R-:W-:Y:S02]  /*3630*/  @!P1 ISETP.GE.AND P4, PT, R13, R44, PT ;  /* 0x0000002c0d00920c */ /* 0x000fe40003f86270 */
[----:B------:R-:W-:Y:S01]  /*3640*/  @!P1 IADD3 R13, PT, PT, R31, 0x2, RZ ;  /* 0x000000021f0d9810 */ /* 0x000fe20007ffe0ff */
[----:B------:R-:W-:-:S03]  /*3650*/  FFMA.FTZ R20, R11, R15, R20 ;  /* 0x0000000f0b147223 */ /* 0x000fc60000010014 */
[-C--:B------:R-:W-:Y:S02]  /*3660*/  @!P1 ISETP.GE.AND P5, PT, R13, R44.reuse, PT ;  /* 0x0000002c0d00920c */ /* 0x080fe40003fa6270 */
[----:B------:R-:W3:Y:S01]  /*3670*/  LDG.E.128.CONSTANT R12, desc[UR6][R48.64+0x400] ;  /* 0x00040006300c7981 */ /* 0x000ee2000c1e9d00 */
[-C--:B------:R-:W-:Y:S01]  /*3680*/  @!P1 ISETP.GE.AND P3, PT, R31, R44.reuse, PT ;  /* 0x0000002c1f00920c */ /* 0x080fe20003f66270 */
[----:B------:R-:W-:Y:S01]  /*3690*/  FADD.FTZ R41, R41, R20 ;  /* 0x0000001429297221 */ /* 0x000fe20000010000 */
[-C--:B------:R-:W-:Y:S02]  /*36a0*/  @!P1 ISETP.GE.AND P2, PT, R21, R44.reuse, PT ;  /* 0x0000002c1500920c */ /* 0x080fe40003f46270 */
[----:B--2---:R-:W-:Y:S02]  /*36b0*/  @!P1 FSEL R17, R17, RZ, !P3 ;  /* 0x000000ff11119208 */ /* 0x004fe40005800000 */
[----:B------:R-:W-:Y:S02]  /*36c0*/  @!P1 FSEL R16, R16, RZ, !P2 ;  /* 0x000000ff10109208 */ /* 0x000fe40005000000 */
[----:B------:R-:W-:Y:S01]  /*36d0*/  @!P1 FSEL R18, R18, RZ, !P4 ;  /* 0x000000ff12129208 */ /* 0x000fe20006000000 */
[----:B------:R-:W-:Y:S01]  /*36e0*/  FMUL.FTZ R17, R9, R17 ;  /* 0x0000001109117220 */ /* 0x000fe20000410000 */
[----:B------:R-:W-:-:S02]  /*36f0*/  @!P1 ISETP.GE.AND P2, PT, R21, R44, PT ;  /* 0x0000002c1500920c */ /* 0x000fc40003f46270 */
[----:B------:R-:W-:Y:S01]  /*3700*/  @!P1 FSEL R19, R19, RZ, !P5 ;  /* 0x000000ff13139208 */ /* 0x000fe20006800000 */
[----:B------:R-:W-:Y:S01]  /*3710*/  FFMA.FTZ R17, R8, R16, R17 ;  /* 0x0000001008117223 */ /* 0x000fe20000010011 */
[----:B------:R-:W-:-:S03]  /*3720*/  @!P1 ISETP.GE.AND P3, PT, R31, R44, PT ;  /* 0x0000002c1f00920c */ /* 0x000fc60003f66270 */
[----:B------:R-:W-:Y:S01]  /*3730*/  FFMA.FTZ R18, R10, R18, R17 ;  /* 0x000000120a127223 */ /* 0x000fe20000010011 */
[----:B------:R-:W-:Y:S01]  /*3740*/  @!P1 VIADD R17, R31, 0x1 ;  /* 0x000000011f119836 */ /* 0x000fe20000000000 */
[----:B---3--:R-:W-:Y:S02]  /*3750*/  @!P1 FSEL R12, R12, RZ, !P2 ;  /* 0x000000ff0c0c9208 */ /* 0x008fe40005000000 */
[----:B------:R-:W-:Y:S01]  /*3760*/  @!P1 FSEL R13, R13, RZ, !P3 ;  /* 0x000000ff0d0d9208 */ /* 0x000fe20005800000 */
[----:B------:R-:W-:Y:S01]  /*3770*/  FFMA.FTZ R19, R11, R19, R18 ;  /* 0x000000130b137223 */ /* 0x000fe20000010012 */
[-C--:B------:R-:W-:Y:S02]  /*3780*/  @!P1 ISETP.GE.AND P2, PT, R17, R44.reuse, PT ;  /* 0x0000002c1100920c */ /* 0x080fe40003f46270 */
[----:B------:R-:W-:Y:S01]  /*3790*/  @!P1 IADD3 R17, PT, PT, R31, 0x2, RZ ;  /* 0x000000021f119810 */ /* 0x000fe20007ffe0ff */
[----:B------:R-:W-:Y:S01]  /*37a0*/  FMUL.FTZ R13, R9, R13 ;  /* 0x0000000d090d7220 */ /* 0x000fe20000410000 */
[----:B------:R-:W-:Y:S01]  /*37b0*/  @!P1 FSEL R14, R14, RZ, !P2 ;  /* 0x000000ff0e0e9208 */ /* 0x000fe20005000000 */
[----:B------:R-:W-:Y:S01]  /*37c0*/  FADD.FTZ R40, R40, R19 ;  /* 0x0000001328287221 */ /* 0x000fe20000010000 */
[----:B------:R-:W-:Y:S01]  /*37d0*/  @!P1 ISETP.GE.AND P2, PT, R17, R44, PT ;  /* 0x0000002c1100920c */ /* 0x000fe20003f46270 */
[----:B------:R-:W-:Y:S01]  /*37e0*/  FFMA.FTZ R13, R8, R12, R13 ;  /* 0x0000000c080d7223 */ /* 0x000fe2000001000d */
[----:B------:R-:W2:Y:S02]  /*37f0*/  LDG.E.128.CONSTANT R16, desc[UR6][R48.64+0x600] ;  /* 0x0006000630107981 */ /* 0x000ea4000c1e9d00 */
[----:B------:R-:W-:Y:S01]  /*3800*/  @!P1 FSEL R15, R15, RZ, !P2 ;  /* 0x000000ff0f0f9208 */ /* 0x000fe20005000000 */
[----:B------:R-:W-:Y:S01]  /*3810*/  FFMA.FTZ R20, R10, R14, R13 ;  /* 0x0000000e0a147223 */ /* 0x000fe2000001000d */
[----:B------:R-:W-:-:S05]  /*3820*/  @!P1 VIADD R13, R31, 0x1 ;  /* 0x000000011f0d9836 */ /* 0x000fca0000000000 */
[----:B------:R-:W-:Y:S02]  /*3830*/  @!P1 ISETP.GE.AND P5, PT, R13, R44, PT ;  /* 0x0000002c0d00920c */ /* 0x000fe40003fa6270 */
[----:B------:R-:W-:Y:S01]  /*3840*/  @!P1 IADD3 R13, PT, PT, R31, 0x2, RZ ;  /* 0x000000021f0d9810 */ /* 0x000fe20007ffe0ff */
[----:B------:R-:W-:-:S03]  /*3850*/  FFMA.FTZ R20, R11, R15, R20 ;  /* 0x0000000f0b147223 */ /* 0x000fc60000010014 */
[-C--:B------:R-:W-:Y:S02]  /*3860*/  @!P1 ISETP.GE.AND P2, PT, R13, R44.reuse, PT ;  /* 0x0000002c0d00920c */ /* 0x080fe40003f46270 */
[----:B------:R-:W3:Y:S01]  /*3870*/  LDG.E.128.CONSTANT R12, desc[UR6][R48.64+0x800] ;  /* 0x00080006300c7981 */ /* 0x000ee2000c1e9d00 */
[-C--:B------:R-:W-:Y:S02]  /*3880*/  @!P1 ISETP.GE.AND P4, PT, R31, R44.reuse, PT ;  /* 0x0000002c1f00920c */ /* 0x080fe40003f86270 */
[----:B------:R-:W-:Y:S01]  /*3890*/  @!P1 ISETP.GE.AND P3, PT, R21, R44, PT ;  /* 0x0000002c1500920c */ /* 0x000fe20003f66270 */
[----:B------:R-:W-:Y:S02]  /*38a0*/  @!P1 VIADD R23, R31, 0x1 ;  /* 0x000000011f179836 */ /* 0x000fe40000000000 */
[----:B------:R-:W-:Y:S01]  /*38b0*/  FADD.FTZ R39, R39, R20 ;  /* 0x0000001427277221 */ /* 0x000fe20000010000 */
[----:B--2---:R-:W-:Y:S02]  /*38c0*/  @!P1 FSEL R17, R17, RZ, !P4 ;  /* 0x000000ff11119208 */ /* 0x004fe40006000000 */
[----:B------:R-:W-:-:S03]  /*38d0*/  @!P1 FSEL R16, R16, RZ, !P3 ;  /* 0x000000ff10109208 */ /* 0x000fc60005800000 */
[----:B------:R-:W-:Y:S01]  /*38e0*/  FMUL.FTZ R17, R9, R17 ;  /* 0x0000001109117220 */ /* 0x000fe20000410000 */
[----:B------:R-:W-:-:S03]  /*38f0*/  @!P1 FSEL R18, R18, RZ, !P5 ;  /* 0x000000ff12129208 */ /* 0x000fc60006800000 */
[----:B------:R-:W-:Y:S01]  /*3900*/  FFMA.FTZ R17, R8, R16, R17 ;  /* 0x0000001008117223 */ /* 0x000fe20000010011 */
[----:B------:R-:W-:-:S03]  /*3910*/  @!P1 ISETP.GE.AND P4, PT, R31, R44, PT ;  /* 0x0000002c1f00920c */ /* 0x000fc60003f86270 */
[----:B------:R-:W-:Y:S01]  /*3920*/  FFMA.FTZ R18, R10, R18, R17 ;  /* 0x000000120a127223 */ /* 0x000fe20000010011 */
[----:B------:R-:W-:Y:S01]  /*3930*/  @!P1 VIADD R17, R31, 0x1 ;  /* 0x000000011f119836 */ /* 0x000fe20000000000 */
[----:B------:R-:W-:Y:S02]  /*3940*/  @!P1 FSEL R19, R19, RZ, !P2 ;  /* 0x000000ff13139208 */ /* 0x000fe40005000000 */
[----:B---3--:R-:W-:Y:S02]  /*3950*/  @!P1 FSEL R13, R13, RZ, !P4 ;  /* 0x000000ff0d0d9208 */ /* 0x008fe40006000000 */
[----:B------:R-:W-:Y:S02]  /*3960*/  @!P1 ISETP.GE.AND P5, PT, R17, R44, PT ;  /* 0x0000002c1100920c */ /* 0x000fe40003fa6270 */
[----:B------:R-:W-:Y:S01]  /*3970*/  @!P1 IADD3 R17, PT, PT, R31, 0x2, RZ ;  /* 0x000000021f119810 */ /* 0x000fe20007ffe0ff */
[----:B------:R-:W-:Y:S01]  /*3980*/  FMUL.FTZ R43, R9, R13 ;  /* 0x0000000d092b7220 */ /* 0x000fe20000410000 */
[----:B------:R-:W-:-:S02]  /*3990*/  FFMA.FTZ R13, R11, R19, R18 ;  /* 0x000000130b0d7223 */ /* 0x000fc40000010012 */
[-C--:B------:R-:W-:Y:S02]  /*39a0*/  @!P1 ISETP.GE.AND P6, PT, R17, R44.reuse, PT ;  /* 0x0000002c1100920c */ /* 0x080fe40003fc6270 */
[----:B------:R-:W2:Y:S01]  /*39b0*/  LDG.E.128.CONSTANT R16, desc[UR6][R48.64+0xa00] ;  /* 0x000a000630107981 */ /* 0x000ea2000c1e9d00 */
[-C--:B------:R-:W-:Y:S02]  /*39c0*/  @!P1 ISETP.GE.AND P3, PT, R21, R44.reuse, PT ;  /* 0x0000002c1500920c */ /* 0x080fe40003f66270 */
[-C--:B------:R-:W-:Y:S02]  /*39d0*/  @!P1 ISETP.GE.AND P2, PT, R23, R44.reuse, PT ;  /* 0x0000002c1700920c */ /* 0x080fe40003f46270 */
[----:B------:R-:W-:Y:S02]  /*39e0*/  @!P1 FSEL R12, R12, RZ, !P3 ;  /* 0x000000ff0c0c9208 */ /* 0x000fe40005800000 */
[CC--:B------:R-:W-:Y:S02]  /*39f0*/  @!P1 ISETP.GE.AND P4, PT, R21.reuse, R44.reuse, PT ;  /* 0x0000002c1500920c */ /* 0x0c0fe40003f86270 */
[----:B------:R-:W-:-:S02]  /*3a00*/  @!P1 ISETP.GE.AND P3, PT, R21, R44, PT ;  /* 0x0000002c1500920c */ /* 0x000fc40003f66270 */
[----:B------:R-:W3:Y:S01]  /*3a10*/  LDG.E.128.CONSTANT R20, desc[UR6][R48.64+0xc00] ;  /* 0x000c000630147981 */ /* 0x000ee2000c1e9d00 */
[----:B------:R-:W-:Y:S02]  /*3a20*/  @!P1 FSEL R14, R14, RZ, !P5 ;  /* 0x000000ff0e0e9208 */ /* 0x000fe40006800000 */
[----:B------:R-:W-:Y:S01]  /*3a30*/  @!P1 ISETP.GE.AND P5, PT, R31, R44, PT ;  /* 0x0000002c1f00920c */ /* 0x000fe20003fa6270 */
[----:B------:R-:W-:Y:S01]  /*3a40*/  FFMA.FTZ R43, R8, R12, R43 ;  /* 0x0000000c082b7223 */ /* 0x000fe2000001002b */
[----:B------:R-:W-:-:S03]  /*3a50*/  @!P1 FSEL R15, R15, RZ, !P6 ;  /* 0x000000ff0f0f9208 */ /* 0x000fc60007000000 */
[----:B------:R-:W-:-:S04]  /*3a60*/  FFMA.FTZ R12, R10, R14, R43 ;  /* 0x0000000e0a0c7223 */ /* 0x000fc8000001002b */
[----:B------:R-:W-:Y:S01]  /*3a70*/  FFMA.FTZ R12, R11, R15, R12 ;  /* 0x0000000f0b0c7223 */ /* 0x000fe2000001000c */
[----:B------:R-:W-:Y:S01]  /*3a80*/  @!P1 IADD3 R15, PT, PT, R31, 0x2, RZ ;  /* 0x000000021f0f9810 */ /* 0x000fe20007ffe0ff */
[----:B------:R-:W-:Y:S02]  /*3a90*/  FADD.FTZ R38, R38, R13 ;  /* 0x0000000d26267221 */ /* 0x000fe40000010000 */
        /* <DEDUP_REMOVED lines=9> */
[----:B---3--:R-:W-:Y:S02]  /*3b30*/  @!P1 FSEL R21, R21, RZ, !P4 ;  /* 0x000000ff15159208 */ /* 0x008fe40006000000 */
[----:B------:R-:W-:Y:S02]  /*3b40*/  @!P1 FSEL R20, R20, RZ, !P3 ;  /* 0x000000ff14149208 */ /* 0x000fe40005800000 */
[-C--:B------:R-:W-:Y:S01]  /*3b50*/  @!P1 ISETP.GE.AND P3, PT, R17, R44.reuse, PT ;  /* 0x0000002c1100920c */ /* 0x080fe20003f66270 */
[----:B------:R-:W-:Y:S01]  /*3b60*/  FMUL.FTZ R9, R9, R21 ;  /* 0x0000001509097220 */ /* 0x000fe20000410000 */
[CC--:B------:R-:W-:Y:S02]  /*3b70*/  @!P1 ISETP.GE.AND P2, PT, R15.reuse, R44.reuse, PT ;  /* 0x0000002c0f00920c */ /* 0x0c0fe40003f46270 */
[----:B------:R-:W-:Y:S01]  /*3b80*/  @!P1 ISETP.GE.AND P4, PT, R15, R44, PT ;  /* 0x0000002c0f00920c */ /* 0x000fe20003f86270 */
[----:B------:R-:W-:Y:S01]  /*3b90*/  FFMA.FTZ R9, R8, R20, R9 ;  /* 0x0000001408097223 */ /* 0x000fe20000010009 */
[----:B------:R-:W-:-:S02]  /*3ba0*/  @!P1 FSEL R22, R22, RZ, !P3 ;  /* 0x000000ff16169208 */ /* 0x000fc40005800000 */
[----:B------:R-:W-:Y:S02]  /*3bb0*/  @!P1 FSEL R19, R19, RZ, !P2 ;  /* 0x000000ff13139208 */ /* 0x000fe40005000000 */
[----:B------:R-:W-:Y:S01]  /*3bc0*/  @!P1 FSEL R23, R23, RZ, !P4 ;  /* 0x000000ff17179208 */ /* 0x000fe20006000000 */
[----:B------:R-:W-:Y:S02]  /*3bd0*/  FFMA.FTZ R10, R10, R22, R9 ;  /* 0x000000160a0a7223 */ /* 0x000fe40000010009 */
[C---:B------:R-:W-:Y:S02]  /*3be0*/  FFMA.FTZ R19, R11.reuse, R19, R18 ;  /* 0x000000130b137223 */ /* 0x040fe40000010012 */
[----:B------:R-:W-:Y:S02]  /*3bf0*/  FFMA.FTZ R10, R11, R23, R10 ;  /* 0x000000170b0a7223 */ /* 0x000fe4000001000a */
[----:B------:R-:W-:Y:S02]  /*3c00*/  FADD.FTZ R36, R36, R19 ;  /* 0x0000001324247221 */ /* 0x000fe40000010000 */
[----:B------:R-:W-:-:S07]  /*3c10*/  FADD.FTZ R35, R35, R10 ;  /* 0x0000000a23237221 */ /* 0x000fce0000010000 */
.L_x_25374:
[----:B------:R-:W-:Y:S05]  /*3c20*/  BSYNC.RECONVERGENT B1 ;  /* 0x0000000000017941 */ /* 0x000fea0003800200 */
.L_x_25373:
[----:B------:R-:W-:Y:S01]  /*3c30*/  IADD3 R0, P1, PT, R0, 0x10, RZ ;  /* 0x0000001000007810 */ /* 0x000fe20007f3e0ff */
[----:B------:R-:W-:Y:S01]  /*3c40*/  VIADD R31, R31, 0x20 ;  /* 0x000000201f1f7836 */ /* 0x000fe20000000000 */
[----:B------:R-:W-:Y:S02]  /*3c50*/  IADD3 R33, PT, PT, R33, 0x4, RZ ;  /* 0x0000000421217810 */ /* 0x000fe40007ffe0ff */
[----:B------:R-:W-:Y:S01]  /*3c60*/  IADD3 R30, PT, PT, R30, 0x80, RZ ;  /* 0x000000801e1e7810 */ /* 0x000fe20007ffe0ff */
[----:B------:R-:W-:Y:S01]  /*3c70*/  IMAD.X R27, RZ, RZ, R27, P1 ;  /* 0x000000ffff1b7224 */ /* 0x000fe200008e061b */
[----:B------:R-:W-:Y:S07]  /*3c80*/  @!P0 BRA `(.L_x_25375) ;  /* 0xfffffff400388947 */ /* 0x000fee000383ffff */
.L_x_25372:
[----:B------:R-:W-:Y:S05]  /*3c90*/  BSYNC.RECONVERGENT B0 ;  /* 0x0000000000007941 */ /* 0x000fea0003800200 */
.L_x_25371:
[----:B------:R-:W0:Y:S01]  /*3ca0*/  SHFL.BFLY PT, R0, R41, 0x1, 0x1f ;  /* 0x0c201f0029007f89 */ /* 0x000e2200000e0000 */
[----:B------:R-:W1:Y:S01]  /*3cb0*/  S2UR UR5, SR_CgaCtaId ;  /* 0x00000000000579c3 */ /* 0x000e620000008800 */
[----:B------:R-:W-:Y:S01]  /*3cc0*/  SHF.R.U32.HI R10, RZ, 0x1, R4 ;  /* 0x00000001ff0a7819 */ /* 0x000fe20000011604 */
[----:B------:R-:W-:Y:S01]  /*3cd0*/  UMOV UR4, 0x400 ;  /* 0x0000040000047882 */ /* 0x000fe20000000000 */
[----:B------:R-:W2:Y:S01]  /*3ce0*/  SHFL.BFLY PT, R9, R40, 0x1, 0x1f ;  /* 0x0c201f0028097f89 */ /* 0x000ea200000e0000 */
[C---:B------:R-:W-:Y:S01]  /*3cf0*/  LOP3.LUT R4, R5.reuse, 0x1, RZ, 0xc0, !PT ;  /* 0x0000000105047812 */ /* 0x040fe200078ec0ff */
[----:B------:R-:W-:Y:S01]  /*3d00*/  UIADD3 UR4, UPT, UPT, UR4, 0x1e0, URZ ;  /* 0x000001e004047890 */ /* 0x000fe2000fffe0ff */
[----:B------:R-:W-:Y:S01]  /*3d10*/  LOP3.LUT P0, RZ, R5, 0x3c1, RZ, 0xc0, !PT ;  /* 0x000003c105ff7812 */ /* 0x000fe2000780c0ff */
[----:B------:R-:W3:Y:S01]  /*3d20*/  SHFL.BFLY PT, R2, R39, 0x1, 0x1f ;  /* 0x0c201f0027027f89 */ /* 0x000ee200000e0000 */
[----:B------:R-:W-:Y:S01]  /*3d30*/  ISETP.NE.AND P2, PT, R4, RZ, PT ;  /* 0x000000ff0400720c */ /* 0x000fe20003f45270 */
[----:B------:R-:W-:Y:S01]  /*3d40*/  IMAD R10, R3, 0x70, R10 ;  /* 0x00000070030a7824 */ /* 0x000fe200078e020a */
[----:B------:R-:W-:Y:S01]  /*3d50*/  BSSY.RECONVERGENT B0, `(.L_x_25376) ;  /* 0x000002c000007945 */ /* 0x000fe20003800200 */
[----:B------:R-:W4:Y:S01]  /*3d60*/  SHFL.BFLY PT, R11, R38, 0x1, 0x1f ;  /* 0x0c201f00260b7f89 */ /* 0x000f2200000e0000 */
[----:B------:R-:W-:-:S02]  /*3d70*/  LOP3.LUT P1, RZ, R5, 0x3e1, RZ, 0xc0, !PT ;  /* 0x000003e105ff7812 */ /* 0x000fc4000782c0ff */
[C---:B------:R-:W-:Y:S01]  /*3d80*/  ISETP.GT.U32.AND P3, PT, R5.reuse, 0x1f, PT ;  /* 0x0000001f0500780c */ /* 0x040fe20003f64070 */
[----:B------:R-:W4:Y:S04]  /*3d90*/  SHFL.BFLY PT, R6, R37, 0x1, 0x1f ;  /* 0x0c201f0025067f89 */ /* 0x000f2800000e0000 */
[----:B------:R-:W4:Y:S04]  /*3da0*/  SHFL.BFLY PT, R13, R36, 0x1, 0x1f ;  /* 0x0c201f00240d7f89 */ /* 0x000f2800000e0000 */
[----:B------:R-:W4:Y:S01]  /*3db0*/  SHFL.BFLY PT, R8, R35, 0x1, 0x1f ;  /* 0x0c201f0023087f89 */ /* 0x000f2200000e0000 */
[----:B0-----:R-:W-:Y:S01]  /*3dc0*/  FADD.FTZ R41, R0, R41 ;  /* 0x0000002900297221 */ /* 0x001fe20000010000 */
[----:B------:R-:W-:Y:S01]  /*3dd0*/  LOP3.LUT R0, R5, 0x3c0, RZ, 0xc0, !PT ;  /* 0x000003c005007812 */ /* 0x000fe200078ec0ff */
[----:B-1----:R-:W-:Y:S01]  /*3de0*/  ULEA UR4, UR5, UR4, 0x18 ;  /* 0x0000000405047291 */ /* 0x002fe2000f8ec0ff */
[----:B------:R-:W-:Y:S01]  /*3df0*/  BAR.SYNC.DEFER_BLOCKING 0x0 ;  /* 0x0000000000007b1d */ /* 0x000fe20000010000 */
[----:B--2---:R-:W-:Y:S01]  /*3e00*/  FADD.FTZ R40, R9, R40 ;  /* 0x0000002809287221 */ /* 0x004fe20000010000 */
[----:B------:R-:W-:Y:S01]  /*3e10*/  ISETP.NE.OR P5, PT, R0, 0x40, P2 ;  /* 0x000000400000780c */ /* 0x000fe200017a5670 */
[----:B---3--:R-:W-:-:S02]  /*3e20*/  FADD.FTZ R39, R2, R39 ;  /* 0x0000002702277221 */ /* 0x008fc40000010000 */
[----:B------:R-:W-:Y:S02]  /*3e30*/  LEA R10, R10, UR4, 0x2 ;  /* 0x000000040a0a7c11 */ /* 0x000fe4000f8e10ff */
[----:B------:R-:W-:Y:S01]  /*3e40*/  LOP3.LUT R0, R5, 0x3e0, RZ, 0xc0, !PT ;  /* 0x000003e005007812 */ /* 0x000fe200078ec0ff */
[----:B----4-:R-:W-:-:S03]  /*3e50*/  FADD.FTZ R11, R11, R38 ;  /* 0x000000260b0b7221 */ /* 0x010fc60000010000 */
[----:B------:R-:W-:Y:S01]  /*3e60*/  ISETP.NE.OR P4, PT, R0, 0x20, P2 ;  /* 0x000000200000780c */ /* 0x000fe20001785670 */
        /* <DEDUP_REMOVED lines=26> */
.L_x_25377:
[----:B------:R-:W-:Y:S05]  /*4010*/  BSYNC.RECONVERGENT B0 ;  /* 0x0000000000007941 */ /* 0x000fea0003800200 */
.L_x_25376:
        /* <DEDUP_REMOVED lines=25> */
.L_x_25379:
[----:B------:R-:W-:Y:S05]  /*41b0*/  BSYNC.RECONVERGENT B0 ;  /* 0x0000000000007941 */ /* 0x000fea0003800200 */
.L_x_25378:
        /* <DEDUP_REMOVED lines=23> */
.L_x_25348:
[----:B------:R-:W-:Y:S01]  /*4330*/  BSSY B2, `(.L_x_25380) ;  /* 0x0000007000027945 */ /* 0x000fe20003800000 */
[----:B------:R-:W-:Y:S01]  /*4340*/  MOV R15, 0x2 ;  /* 0x00000002000f7802 */ /* 0x000fe20000000f00 */
[----:B------:R-:W-:Y:S01]  /*4350*/  IMAD.MOV.U32 R16, RZ, RZ, 0x1f ;  /* 0x0000001fff107424 */ /* 0x000fe200078e00ff */
[----:B------:R-:W-:-:S07]  /*4360*/  MOV R14, 0xffffffff ;  /* 0xffffffff000e7802 */ /* 0x000fce0000000f00 */
[----:B------:R-:W-:Y:S05]  /*4370*/  WARPSYNC.COLLECTIVE R14, `(.L_x_25381) ;  /* 0x000000000e087348 */ /* 0x000fea0003c00000 */
[----:B------:R0:W1:Y:S02]  /*4380*/  SHFL.BFLY P2, R13, R19, R15, R16 ;  /* 0x0c00000f130d7389 */ /* 0x0000640000040010 */
[----:B01----:R-:W-:Y:S05]  /*4390*/  ENDCOLLECTIVE ;  /* 0x000000000000791b */ /* 0x003fea0003800000 */
.L_x_25381:
[----:B------:R-:W-:Y:S05]  /*43a0*/  BSYNC B2 ;  /* 0x0000000000027941 */ /* 0x000fea0003800000 */
.L_x_25380:
        /* <DEDUP_REMOVED lines=9> */
.L_x_25382:
[----:B------:R-:W-:Y:S05]  /*4440*/  BRA `(.L_x_25383) ;  /* 0xffffffcc00807947 */ /* 0x000fea000383ffff */
.L_x_25350:
        /* <DEDUP_REMOVED lines=8> */
.L_x_25385:
[----:B------:R-:W-:Y:S05]  /*44d0*/  BSYNC B0 ;  /* 0x0000000000007941 */ /* 0x000fea0003800000 */
.L_x_25384:
        /* <DEDUP_REMOVED lines=9> */
.L_x_25386:
[----:B------:R-:W-:Y:S01]  /*4570*/  HFMA2 R15, -RZ, RZ, 0, 2.384185791015625e-07 ;  /* 0x00000004ff0f7431 */ /* 0x000fe200000001ff */
[----:B------:R-:W-:-:S04]  /*4580*/  MOV R2, R13 ;  /* 0x0000000d00027202 */ /* 0x000fc80000000f00 */
[----:B------:R-:W-:-:S05]  /*4590*/  FMNMX.FTZ R2, R9, R2, !PT ;  /* 0x0000000209027209 */ /* 0x000fca0007810000 */
[----:B------:R-:W-:-:S07]  /*45a0*/  IMAD.MOV.U32 R19, RZ, RZ, R2 ;  /* 0x000000ffff137224 */ /* 0x000fce00078e0002 */
[----:B------:R-:W-:Y:S05]  /*45b0*/  WARPSYNC.COLLECTIVE R14, `(.L_x_25387) ;  /* 0x000000000e087348 */ /* 0x000fea0003c00000 */
[----:B------:R0:W1:Y:S02]  /*45c0*/  SHFL.BFLY P2, R13, R19, R15, R16 ;  /* 0x0c00000f130d7389 */ /* 0x0000640000040010 */
[----:B01----:R-:W-:Y:S05]  /*45d0*/  ENDCOLLECTIVE ;  /* 0x000000000000791b */ /* 0x003fea0003800000 */
.L_x_25387:
[----:B------:R-:W-:Y:S01]  /*45e0*/  MOV R11, R13 ;  /* 0x0000000d000b7202 */ /* 0x000fe20000000f00 */
[----:B------:R-:W-:Y:S06]  /*45f0*/  BRA `(.L_x_25388) ;  /* 0xffffffcc00a87947 */ /* 0x000fec000383ffff */
.L_x_25389:
        /* <DEDUP_REMOVED lines=16> */
.L_x_26053:


//--------------------- .text._ZN4vllm25paged_attention_v1_kernelIffLi96ELi8ELi128ELNS_18Fp8KVCacheDataTypeE0ELb1EEEvPT_PKS2_PKT0_S8_ifPKiSA_iPKfiiiSC_SC_iiiii --------------------------
	.section	.text._ZN4vllm25paged_attention_v1_kernelIffLi96ELi8ELi128ELNS_18Fp8KVCacheDataTypeE0ELb1EEEvPT_PKS2_PKT0_S8_ifPKiSA_iPKfiiiSC_SC_iiiii,"ax",@progbits
	.align	128
        .global         _ZN4vllm25paged_attention_v1_kernelIffLi96ELi8ELi128ELNS_18Fp8KVCacheDataTypeE0ELb1EEEvPT_PKS2_PKT0_S8_ifPKiSA_iPKfiiiSC_SC_iiiii
        .type           _ZN4vllm25paged_attention_v1_kernelIffLi96ELi8ELi128ELNS_18Fp8KVCacheDataTypeE0ELb1EEEvPT_PKS2_PKT0_S8_ifPKiSA_iPKfiiiSC_SC_iiiii,@function
        .size           _ZN4vllm25paged_attention_v1_kernelIffLi96ELi8ELi128ELNS_18Fp8KVCacheDataTypeE0ELb1EEEvPT_PKS2_PKT0_S8_ifPKiSA_iPKfiiiSC_SC_iiiii,(.L_x_26054 - _ZN4vllm25paged_attention_v1_kernelIffLi96ELi8ELi128ELNS_18Fp8KVCacheDataTypeE0ELb1EEEvPT_PKS2_PKT0_S8_ifPKiSA_iPKfiiiSC_SC_iiiii)
        .other          _ZN4vllm25paged_attention_v1_kernelIffLi96ELi8ELi128ELNS_18Fp8KVCacheDataTypeE0ELb1EEEvPT_PKS2_PKT0_S8_ifPKiSA_iPKfiiiSC_SC_iiiii,@"STO_CUDA_ENTRY STV_DEFAULT"
_ZN4vllm25paged_attention_v1_kernelIffLi96ELi8ELi128ELNS_18Fp8KVCacheDataTypeE0ELb1EEEvPT_PKS2_PKT0_S8_ifPKiSA_iPKfiiiSC_SC_iiiii:
.text._ZN4vllm25paged_attention_v1_kernelIffLi96ELi8ELi128ELNS_18Fp8KVCacheDataTypeE0ELb1EEEvPT_PKS2_PKT0_S8_ifPKiSA_iPKfiiiSC_SC_iiiii:
        /* <DEDUP_REMOVED lines=13> */
[----:B------:R-:W0:Y:S06]  /*00d0*/  LDCU.64 UR12, c[0x0][0x390] ;  /* 0x00007200ff0c77ac */ /* 0x000e2c0008000a00 */
[----:B------:R-:W4:Y:S01]  /*00e0*/  LDC R16, c[0x0][0x3f8] ;  /* 0x0000fe00ff107b82 */ /* 0x000f220000000800 */
[----:B0-----:R-:W-:-:S05]  /*00f0*/  IMAD.WIDE.U32 R2, R31, 0x4, R2 ;  /* 0x000000041f027825 */ /* 0x001fca00078e0002 */
[----:B-1----:R0:W4:Y:S01]  /*0100*/  LDG.E.CONSTANT R43, desc[UR6][R2.64] ;  /* 0x00000006022b7981 */ /* 0x002122000c1e9900 */
[----:B--2---:R-:W-:Y:S01]  /*0110*/  ISETP.GT.U32.AND P1, PT, R4, 0x5f, PT ;  /* 0x0000005f0400780c */ /* 0x004fe20003f24070 */
[----:B---3--:R-:W-:Y:S01]  /*0120*/  IMAD R0, R31, UR4, RZ ;  /* 0x000000041f007c24 */ /* 0x008fe2000f8e02ff */
[----:B----4-:R-:W-:Y:S01]  /*0130*/  ISETP.NE.U32.AND P0, PT, R8, RZ, PT ;  /* 0x000000ff0800720c */ /* 0x010fe20003f05070 */
[----:B------:R-:W1:Y:S03]  /*0140*/  LDCU UR4, c[0x0][0x3b8] ;  /* 0x00007700ff0477ac */ /* 0x000e660008000800 */
[----:B------:R-:W-:Y:S01]  /*0150*/  ISETP.NE.AND.EX P0, PT, R9, RZ, PT, P0 ;  /* 0x000000ff0900720c */ /* 0x000fe20003f05300 */
[----:B0-----:R-:W0:Y:S06]  /*0160*/  LDC R2, c[0x0][0x3a0] ;  /* 0x0000e800ff027b82 */ /* 0x001e2c0000000800 */
[----:B------:R-:W-:Y:S01]  /*0170*/  @!P1 LOP3.LUT R5, R4, 0x7c, RZ, 0xc0, !PT ;  /* 0x0000007c04059812 */ /* 0x000fe200078ec0ff */
[----:B------:R-:W-:Y:S01]  /*0180*/  @!P1 IMAD R6, R30, 0x60, RZ ;  /* 0x000000601e069824 */ /* 0x000fe200078e02ff */
[----:B------:R-:W2:Y:S02]  /*0190*/  @!P1 LDC.64 R10, c[0x0][0x388] ;  /* 0x0000e200ff0a9b82 */ /* 0x000ea40000000a00 */
[----:B------:R-:W-:-:S04]  /*01a0*/  @!P1 LOP3.LUT R5, R5, 0x3, R4, 0xf8, !PT ;  /* 0x0000000305059812 */ /* 0x000fc800078ef804 */
[----:B------:R-:W-:Y:S02]  /*01b0*/  @!P1 IADD3 R5, P2, P3, R5, R0, R6 ;  /* 0x0000000005059210 */ /* 0x000fe40007b5e006 */
[----:B------:R-:W-:Y:S01]  /*01c0*/  SHF.R.S32.HI R0, RZ, 0x1f, R0 ;  /* 0x0000001fff007819 */ /* 0x000fe20000011400 */
[----:B------:R-:W3:Y:S03]  /*01d0*/  @P0 LDC.64 R6, c[0x0][0x3c0] ;  /* 0x0000f000ff060b82 */ /* 0x000ee60000000a00 */
[----:B------:R-:W-:Y:S02]  /*01e0*/  @!P1 IADD3.X R0, PT, PT, RZ, R0, RZ, P2, P3 ;  /* 0x00000000ff009210 */ /* 0x000fe400017e64ff */
[----:B--2---:R-:W-:-:S04]  /*01f0*/  @!P1 LEA R8, P2, R5, R10, 0x2 ;  /* 0x0000000a05089211 */ /* 0x004fc800078410ff */
[----:B------:R-:W-:-:S05]  /*0200*/  @!P1 LEA.HI.X R9, R5, R11, R0, 0x2, P2 ;  /* 0x0000000b05099211 */ /* 0x000fca00010f1400 */
[----:B------:R-:W2:Y:S01]  /*0210*/  @!P1 LDG.E.CONSTANT R5, desc[UR6][R8.64] ;  /* 0x0000000608059981 */ /* 0x000ea2000c1e9900 */
[----:B0-----:R-:W-:Y:S01]  /*0220*/  IABS R3, R2 ;  /* 0x0000000200037213 */ /* 0x001fe20000000000 */
[----:B---3--:R-:W-:-:S03]  /*0230*/  @P0 IMAD.WIDE.U32 R6, R30, 0x4, R6 ;  /* 0x000000041e060825 */ /* 0x008fc600078e0006 */
[----:B------:R-:W0:Y:S02]  /*0240*/  I2F.RP R0, R3 ;  /* 0x0000000300007306 */ /* 0x000e240000209400 */
[----:B------:R3:W5:Y:S01]  /*0250*/  @P0 LDG.E.CONSTANT R24, desc[UR6][R6.64] ;  /* 0x0000000606180981 */ /* 0x000762000c1e9900 */
[----:B------:R-:W-:Y:S01]  /*0260*/  SHF.R.U32.HI R18, RZ, 0x5, R4 ;  /* 0x00000005ff127819 */ /* 0x000fe20000011604 */
[----:B------:R-:W-:Y:S01]  /*0270*/  BSSY B0, `(.L_x_25390) ;  /* 0x000010c000007945 */ /* 0x000fe20003800000 */
[----:B------:R-:W-:Y:S02]  /*0280*/  LOP3.LUT R44, R4, 0x1f, RZ, 0xc0, !PT ;  /* 0x0000001f042c7812 */ /* 0x000fe400078ec0ff */
[----:B---3--:R-:W-:Y:S01]  /*0290*/  IABS R6, R29 ;  /* 0x0000001d00067213 */ /* 0x008fe20000000000 */
[----:B0-----:R-:W0:Y:S02]  /*02a0*/  MUFU.RCP R0, R0 ;  /* 0x0000000000007308 */ /* 0x001e240000001000 */
[----:B0-----:R-:W-:-:S06]  /*02b0*/  VIADD R10, R0, 0xffffffe ;  /* 0x0ffffffe000a7836 */ /* 0x001fcc0000000000 */
[----:B------:R0:W3:Y:S02]  /*02c0*/  F2I.FTZ.U32.TRUNC.NTZ R11, R10 ;  /* 0x0000000a000b7305 */ /* 0x0000e4000021f000 */
[----:B0-----:R-:W-:Y:S01]  /*02d0*/  IMAD.MOV.U32 R10, RZ, RZ, RZ ;  /* 0x000000ffff0a7224 */ /* 0x001fe200078e00ff */
[----:B---3--:R-:W-:-:S05]  /*02e0*/  IADD3 R8, PT, PT, RZ, -R11, RZ ;  /* 0x8000000bff087210 */ /* 0x008fca0007ffe0ff */
[----:B------:R-:W-:-:S04]  /*02f0*/  IMAD R9, R8, R3, RZ ;  /* 0x0000000308097224 */ /* 0x000fc800078e02ff */
[----:B------:R-:W-:Y:S02]  /*0300*/  IMAD.HI.U32 R11, R11, R9, R10 ;  /* 0x000000090b0b7227 */ /* 0x000fe400078e000a */
[----:B------:R-:W0:Y:S04]  /*0310*/  LDC R10, c[0x0][0x3f4] ;  /* 0x0000fd00ff0a7b82 */ /* 0x000e280000000800 */
[----:B------:R-:W-:-:S05]  /*0320*/  IMAD.HI.U32 R11, R11, R6, RZ ;  /* 0x000000060b0b7227 */ /* 0x000fca00078e00ff */
[----:B------:R-:W-:-:S05]  /*0330*/  IADD3 R0, PT, PT, -R11, RZ, RZ ;  /* 0x000000ff0b007210 */ /* 0x000fca0007ffe1ff */
[----:B------:R-:W-:-:S05]  /*0340*/  IMAD R0, R3, R0, R6 ;  /* 0x0000000003007224 */ /* 0x000fca00078e0206 */
[----:B------:R-:W-:Y:S02]  /*0350*/  ISETP.GT.U32.AND P2, PT, R3, R0, PT ;  /* 0x000000000300720c */ /* 0x000fe40003f44070 */
[----:B0-----:R-:W-:-:S11]  /*0360*/  IABS R28, R10 ;  /* 0x0000000a001c7213 */ /* 0x001fd60000000000 */
[----:B------:R-:W-:Y:S01]  /*0370*/  @!P2 IMAD.IADD R0, R0, 0x1, -R3 ;  /* 0x000000010000a824 */ /* 0x000fe200078e0a03 */
[----:B------:R-:W-:Y:S02]  /*0380*/  @!P2 IADD3 R11, PT, PT, R11, 0x1, RZ ;  /* 0x000000010b0ba810 */ /* 0x000fe40007ffe0ff */
[----:B------:R-:W-:Y:S02]  /*0390*/  ISETP.NE.AND P2, PT, R2, RZ, PT ;  /* 0x000000ff0200720c */ /* 0x000fe40003f45270 */
[----:B------:R-:W-:Y:S02]  /*03a0*/  ISETP.GE.U32.AND P0, PT, R0, R3, PT ;  /* 0x000000030000720c */ /* 0x000fe40003f06070 */
[----:B------:R-:W-:Y:S01]  /*03b0*/  LOP3.LUT R0, R29, R2, RZ, 0x3c, !PT ;  /* 0x000000021d007212 */ /* 0x000fe200078e3cff */
[----:B------:R-:W0:Y:S03]  /*03c0*/  I2F.RP R3, R28 ;  /* 0x0000001c00037306 */ /* 0x000e260000209400 */
[----:B------:R-:W-:-:S07]  /*03d0*/  ISETP.GE.AND P3, PT, R0, RZ, PT ;  /* 0x000000ff0000720c */ /* 0x000fce0003f66270 */
[----:B------:R-:W-:Y:S01]  /*03e0*/  @P0 VIADD R11, R11, 0x1 ;  /* 0x000000010b0b0836 */ /* 0x000fe20000000000 */
[----:B0-----:R-:W0:Y:S05]  /*03f0*/  MUFU.RCP R3, R3 ;  /* 0x0000000300037308 */ /* 0x001e2a0000001000 */
[----:B------:R-:W-:Y:S02]  /*0400*/  @!P3 IADD3 R11, PT, PT, -R11, RZ, RZ ;  /* 0x000000ff0b0bb210 */ /* 0x000fe40007ffe1ff */
[----:B------:R-:W-:-:S04]  /*0410*/  @!P2 LOP3.LUT R11, RZ, R2, RZ, 0x33, !PT ;  /* 0x00000002ff0ba212 */ /* 0x000fc800078e33ff */
[----:B------:R-:W-:-:S04]  /*0420*/  IABS R17, R11 ;  /* 0x0000000b00117213 */ /* 0x000fc80000000000 */
[----:B------:R-:W3:Y:S01]  /*0430*/  I2F.RP R0, R17 ;  /* 0x0000001100007306 */ /* 0x000ee20000209400 */
[----:B0-----:R-:W-:-:S07]  /*0440*/  VIADD R6, R3, 0xffffffe ;  /* 0x0ffffffe03067836 */ /* 0x001fce0000000000 */
[----:B------:R0:W4:Y:S08]  /*0450*/  F2I.FTZ.U32.TRUNC.NTZ R7, R6 ;  /* 0x0000000600077305 */ /* 0x000130000021f000 */
[----:B---3--:R-:W3:Y:S01]  /*0460*/  MUFU.RCP R0, R0 ;  /* 0x0000000000007308 */ /* 0x008ee20000001000 */
[----:B0-----:R-:W-:Y:S02]  /*0470*/  IMAD.MOV.U32 R6, RZ, RZ, RZ ;  /* 0x000000ffff067224 */ /* 0x001fe400078e00ff */
[----:B----4-:R-:W-:-:S05]  /*0480*/  IMAD R3, R7, R28, RZ ;  /* 0x0000001c07037224 */ /* 0x010fca00078e02ff */
[----:B------:R-:W-:Y:S01]  /*0490*/  IADD3 R3, PT, PT, -R3, RZ, RZ ;  /* 0x000000ff03037210 */ /* 0x000fe20007ffe1ff */
[----:B---3--:R-:W-:Y:S01]  /*04a0*/  VIADD R8, R0, 0xffffffe ;  /* 0x0ffffffe00087836 */ /* 0x008fe20000000000 */
[----:B------:R-:W-:-:S03]  /*04b0*/  IABS R0, R30 ;  /* 0x0000001e00007213 */ /* 0x000fc60000000000 */
[----:B------:R-:W-:Y:S01]  /*04c0*/  IMAD.HI.U32 R3, R7, R3, R6 ;  /* 0x0000000307037227 */ /* 0x000fe200078e0006 */
[----:B------:R0:W3:Y:S01]  /*04d0*/  F2I.FTZ.U32.TRUNC.NTZ R9, R8 ;  /* 0x0000000800097305 */ /* 0x0000e2000021f000 */
[----:B------:R-:W4:Y:S01]  /*04e0*/  S2R R7, SR_CgaCtaId ;  /* 0x0000000000077919 */ /* 0x000f220000008800 */
[----:B0-----:R-:W-:Y:S02]  /*04f0*/  MOV R8, RZ ;  /* 0x000000ff00087202 */ /* 0x001fe40000000f00 */
[----:B---3--:R-:W-:-:S05]  /*0500*/  IADD3 R12, PT, PT, RZ, -R9, RZ ;  /* 0x80000009ff0c7210 */ /* 0x008fca0007ffe0ff */
[----:B------:R-:W-:Y:S01]  /*0510*/  IMAD R13, R12, R17, RZ ;  /* 0x000000110c0d7224 */ /* 0x000fe200078e02ff */
[----:B------:R-:W-:-:S03]  /*0520*/  IABS R12, R11 ;  /* 0x0000000b000c7213 */ /* 0x000fc60000000000 */
[----:B------:R-:W-:Y:S01]  /*0530*/  IMAD.HI.U32 R9, R9, R13, R8 ;  /* 0x0000000d09097227 */ /* 0x000fe200078e0008 */
[----:B------:R-:W-:Y:S02]  /*0540*/  IADD3 R13, PT, PT, RZ, -R12, RZ ;  /* 0x8000000cff0d7210 */ /* 0x000fe40007ffe0ff */
[----:B------:R-:W-:Y:S01]  /*0550*/  MOV R12, 0x400 ;  /* 0x00000400000c7802 */ /* 0x000fe20000000f00 */
[----:B------:R-:W-:-:S04]  /*0560*/  IMAD.MOV.U32 R8, RZ, RZ, R0 ;  /* 0x000000ffff087224 */ /* 0x000fc800078e0000 */
[----:B------:R-:W-:-:S04]  /*0570*/  IMAD.HI.U32 R0, R9, R8, RZ ;  /* 0x0000000809007227 */ /* 0x000fc800078e00ff */
        /* <DEDUP_REMOVED lines=9> */
[C---:B------:R-:W-:Y:S02]  /*0610*/  VIADD R13, R43.reuse, 0xffffffff ;  /* 0xffffffff2b0d7836 */ /* 0x040fe40000000000 */
[----:B------:R-:W-:-:S03]  /*0620*/  VIADD R8, R43, 0x7 ;  /* 0x000000072b087836 */ /* 0x000fc60000000000 */
[----:B------:R-:W-:Y:S01]  /*0630*/  @!P4 IMAD.MOV R0, RZ, RZ, -R0 ;  /* 0x000000ffff00c224 */ /* 0x000fe200078e0a00 */
[----:B------:R-:W-:Y:S02]  /*0640*/  IABS R9, R13 ;  /* 0x0000000d00097213 */ /* 0x000fe40000000000 */
[----:B------:R-:W-:Y:S02]  /*0650*/  @!P3 LOP3.LUT R0, RZ, R11, RZ, 0x33, !PT ;  /* 0x0000000bff00b212 */ /* 0x000fe400078e33ff */
[----:B------:R-:W-:Y:S02]  /*0660*/  MOV R6, R9 ;  /* 0x0000000900067202 */ /* 0x000fe40000000f00 */
[----:B------:R-:W-:Y:S02]  /*0670*/  SHF.R.S32.HI R11, RZ, 0x1f, R8 ;  /* 0x0000001fff0b7819 */ /* 0x000fe40000011408 */
[----:B------:R-:W-:Y:S01]  /*0680*/  ISETP.GE.AND P4, PT, R16, RZ, PT ;  /* 0x000000ff1000720c */ /* 0x000fe20003f86270 */
[----:B------:R-:W-:Y:S01]  /*0690*/  IMAD.HI.U32 R15, R3, R6, RZ ;  /* 0x00000006030f7227 */ /* 0x000fe200078e00ff */
[----:B------:R-:W-:-:S02]  /*06a0*/  LEA.HI R11, R11, R8, RZ, 0x3 ;  /* 0x000000080b0b7211 */ /* 0x000fc400078f18ff */
[----:B------:R-:W-:Y:S02]  /*06b0*/  LOP3.LUT R13, R13, R10, RZ, 0x3c, !PT ;  /* 0x0000000a0d0d7212 */ /* 0x000fe400078e3cff */
[----:B------:R-:W-:Y:S02]  /*06c0*/  IADD3 R9, PT, PT, -R15, RZ, RZ ;  /* 0x000000ff0f097210 */ /* 0x000fe40007ffe1ff */
[----:B------:R-:W-:Y:S02]  /*06d0*/  SHF.R.S32.HI R11, RZ, 0x3, R11 ;  /* 0x00000003ff0b7819 */ /* 0x000fe4000001140b */
[----:B------:R-:W-:Y:S01]  /*06e0*/  ISETP.GE.AND P3, PT, R13, RZ, PT ;  /* 0x000000ff0d00720c */ /* 0x000fe20003f66270 */
[----:B------:R-:W-:Y:S01]  /*06f0*/  IMAD R17, R28, R9, R6 ;  /* 0x000000091c117224 */ /* 0x000fe200078e0206 */
[----:B------:R-:W-:Y:S01]  /*0700*/  LOP3.LUT R9, R4, 0x3, RZ, 0xc0, !PT ;  /* 0x0000000304097812 */ /* 0x000fe200078ec0ff */
[----:B------:R-:W-:Y:S01]  /*0710*/  @!P4 IMAD R2, R2, UR5, R0 ;  /* 0x000000050202cc24 */ /* 0x000fe2000f8e0200 */
[----:B----4-:R-:W-:Y:S01]  /*0720*/  LEA R6, R7, R12, 0x18 ;  /* 0x0000000c07067211 */ /* 0x010fe200078ec0ff */
[----:B------:R-:W-:Y:S01]  /*0730*/  @P4 IMAD R41, R29, UR5, R30 ;  /* 0x000000051d294c24 */ /* 0x000fe2000f8e021e */
[----:B------:R-:W-:-:S03]  /*0740*/  ISETP.GT.U32.AND P0, PT, R28, R17, PT ;  /* 0x000000111c00720c */ /* 0x000fc60003f04070 */
[----:B------:R-:W-:Y:S01]  /*0750*/  IMAD R9, R9, 0x60, R6 ;  /* 0x0000006009097824 */ /* 0x000fe200078e0206 */
[----:B------:R-:W-:Y:S01]  /*0760*/  SHF.R.U32.HI R6, RZ, 0x2, R4 ;  /* 0x00000002ff067819 */ /* 0x000fe20000011604 */
[----:B------:R-:W-:-:S03]  /*0770*/  @P4 IMAD R41, R41, R16, 0x1 ;  /* 0x0000000129294424 */ /* 0x000fc600078e0210 */
[----:B------:R-:W-:-:S05]  /*0780*/  @!P1 LEA R14, R6, R9, 0x2 ;  /* 0x00000009060e9211 */ /* 0x000fca00078e10ff */
[-C--:B------:R-:W-:Y:S01]  /*0790*/  @!P0 IADD3 R17, PT, PT, R17, -R28.reuse, RZ ;  /* 0x8000001c11118210 */ /* 0x080fe20007ffe0ff */
[----:B------:R-:W-:Y:S01]  /*07a0*/  @!P0 VIADD R15, R15, 0x1 ;  /* 0x000000010f0f8836 */ /* 0x000fe20000000000 */
[----:B------:R-:W-:Y:S02]  /*07b0*/  ISETP.NE.AND P0, PT, R10, RZ, PT ;  /* 0x000000ff0a00720c */ /* 0x000fe40003f05270 */
[----:B------:R-:W-:Y:S01]  /*07c0*/  ISETP.GE.U32.AND P2, PT, R17, R28, PT ;  /* 0x0000001c1100720c */ /* 0x000fe20003f46070 */
[----:B--2---:R0:W-:Y:S01]  /*07d0*/  @!P1 STS [R14], R5 ;  /* 0x000000050e009388 */ /* 0x0041e20000000800 */
[----:B------:R-:W-:Y:S01]  /*07e0*/  BAR.SYNC.DEFER_BLOCKING 0x0 ;  /* 0x0000000000007b1d */ /* 0x000fe20000010000 */
[----:B------:R-:W-:Y:S01]  /*07f0*/  ISETP.GE.AND P1, PT, R18, R11, PT ;  /* 0x0000000b1200720c */ /* 0x000fe20003f26270 */
[----:B-1----:R-:W-:-:S09]  /*0800*/  IMAD R11, R31, UR4, RZ ;  /* 0x000000041f0b7c24 */ /* 0x002fd2000f8e02ff */
[----:B------:R-:W-:Y:S01]  /*0810*/  @P2 IADD3 R15, PT, PT, R15, 0x1, RZ ;  /* 0x000000010f0f2810 */ /* 0x000fe20007ffe0ff */
[----:B0-----:R-:W-:Y:S01]  /*0820*/  @!P4 IMAD.MOV R5, RZ, RZ, -R2 ;  /* 0x000000ffff05c224 */ /* 0x001fe200078e0a02 */
[----:B------:R-:W-:-:S03]  /*0830*/  MOV R2, 0xff7fffff ;  /* 0xff7fffff00027802 */ /* 0x000fc60000000f00 */
[----:B------:R-:W-:Y:S02]  /*0840*/  IMAD.MOV.U32 R8, RZ, RZ, R15 ;  /* 0x000000ffff087224 */ /* 0x000fe400078e000f */
[----:B------:R-:W-:-:S03]  /*0850*/  @!P4 IMAD R41, R16, R5, 0x1 ;  /* 0x000000011029c424 */ /* 0x000fc600078e0205 */
[----:B------:R-:W-:Y:S02]  /*0860*/  @!P3 IADD3 R8, PT, PT, -R8, RZ, RZ ;  /* 0x000000ff0808b210 */ /* 0x000fe40007ffe1ff */
[----:B------:R-:W-:Y:S01]  /*0870*/  @!P0 LOP3.LUT R8, RZ, R10, RZ, 0x33, !PT ;  /* 0x0000000aff088212 */ /* 0x000fe200078e33ff */
[----:B------:R-:W-:Y:S01]  /*0880*/  IMAD.MOV.U32 R10, RZ, RZ, R28 ;  /* 0x000000ffff0a7224 */ /* 0x000fe200078e001c */
[----:B------:R-:W-:Y:S06]  /*0890*/  @P1 BRA `(.L_x_25391) ;  /* 0x0000000800a41947 */ /* 0x000fec0003800000 */
[----:B------:R-:W0:Y:S01]  /*08a0*/  LDCU.64 UR8, c[0x0][0x3a8] ;  /* 0x00007500ff0877ac */ /* 0x000e220008000a00 */
[----:B------:R-:W-:Y:S01]  /*08b0*/  SHF.R.U32.HI R4, RZ, 0x3, R4 ;  /* 0x00000003ff047819 */ /* 0x000fe20000011604 */
[----:B------:R-:W-:Y:S01]  /*08c0*/  IMAD.MOV.U32 R5, RZ, RZ, RZ ;  /* 0x000000ffff057224 */ /* 0x000fe200078e00ff */
[----:B------:R-:W-:Y:S01]  /*08d0*/  IADD3 R12, PT, PT, R12, 0x1a0, RZ ;  /* 0x000001a00c0c7810 */ /* 0x000fe20007ffe0ff */
[----:B------:R-:W1:Y:S01]  /*08e0*/  LDCU UR5, c[0x0][0x3d0] ;  /* 0x00007a00ff0577ac */ /* 0x000e620008000800 */
[----:B------:R-:W-:Y:S02]  /*08f0*/  LOP3.LUT R4, R4, 0x7c, RZ, 0xc0, !PT ;  /* 0x0000007c04047812 */ /* 0x000fe400078ec0ff */
[----:B------:R-:W-:Y:S01]  /*0900*/  SHF.L.U32 R2, R6, 0x2, RZ ;  /* 0x0000000206027819 */ /* 0x000fe200000006ff */
[----:B------:R-:W2:Y:S01]  /*0910*/  LDCU UR4, c[0x0][0x3ec] ;  /* 0x00007d80ff0477ac */ /* 0x000ea20008000800 */
[----:B------:R-:W-:Y:S01]  /*0920*/  LEA R12, R7, R12, 0x18 ;  /* 0x0000000c070c7211 */ /* 0x000fe200078ec0ff */
[----:B------:R-:W-:Y:S01]  /*0930*/  IMAD.WIDE R4, R11, 0x4, R4 ;  /* 0x000000040b047825 */ /* 0x000fe200078e0204 */
[----:B------:R-:W-:-:S02]  /*0940*/  LOP3.LUT R11, R2, 0x1c, RZ, 0xc0, !PT ;  /* 0x0000001c020b7812 */ /* 0x000fc400078ec0ff */
[C---:B------:R-:W-:Y:S02]  /*0950*/  SHF.L.U32 R19, R18.reuse, 0x3, RZ ;  /* 0x0000000312137819 */ /* 0x040fe400000006ff */
[----:B------:R-:W-:Y:S01]  /*0960*/  MOV R2, 0xff7fffff ;  /* 0xff7fffff00027802 */ /* 0x000fe20000000f00 */
[----:B------:R-:W-:Y:S01]  /*0970*/  IMAD R11, R18, 0x20, R11 ;  /* 0x00000020120b7824 */ /* 0x000fe200078e020b */
[C---:B------:R-:W-:Y:S01]  /*0980*/  LOP3.LUT R6, R19.reuse, 0x7, R6, 0xf8, !PT ;  /* 0x0000000713067812 */ /* 0x040fe200078ef806 */
[----:B------:R-:W-:Y:S01]  /*0990*/  VIADD R19, R19, 0x1 ;  /* 0x0000000113137836 */ /* 0x000fe20000000000 */
[----:B0-----:R-:W-:Y:S01]  /*09a0*/  IADD3 R16, P0, PT, R4, UR8, RZ ;  /* 0x0000000804107c10 */ /* 0x001fe2000ff1e0ff */
[----:B------:R-:W-:Y:S01]  /*09b0*/  IMAD.IADD R11, R11, 0x1, R12 ;  /* 0x000000010b0b7824 */ /* 0x000fe200078e020c */
[----:B------:R-:W-:Y:S01]  /*09c0*/  IADD3 R22, PT, PT, R6, 0x1, RZ ;  /* 0x0000000106167810 */ /* 0x000fe20007ffe0ff */
[----:B-1----:R-:W-:Y:S01]  /*09d0*/  IMAD R7, R0, UR5, RZ ;  /* 0x0000000500077c24 */ /* 0x002fe2000f8e02ff */
[----:B------:R-:W-:Y:S01]  /*09e0*/  IADD3.X R17, PT, PT, R5, UR9, RZ, P0, !PT ;  /* 0x0000000905117c10 */ /* 0x000fe200087fe4ff */
[----:B------:R-:W-:Y:S01]  /*09f0*/  IMAD.IADD R21, R6, 0x1, -R43 ;  /* 0x0000000106157824 */ /* 0x000fe200078e0a2b */
[----:B--2---:R-:W-:-:S02]  /*0a00*/  IADD3 R20, PT, PT, R8, -UR4, RZ ;  /* 0x8000000408147c10 */ /* 0x004fc4000fffe0ff */
[----:B------:R-:W-:-:S04]  /*0a10*/  IADD3 R44, P0, PT, R44, R7, RZ ;  /* 0x000000072c2c7210 */ /* 0x000fc80007f1e0ff */
[----:B------:R-:W-:-:S09]  /*0a20*/  LEA.HI.X.SX32 R45, R7, RZ, 0x1, P0 ;  /* 0x000000ff072d7211 */ /* 0x000fd200000f0eff */
.L_x_25396:
        /* <DEDUP_REMOVED lines=25> */
[--C-:B0-----:R-:W-:Y:S01]  /*0bc0*/  IMAD.MOV R13, RZ, RZ, -R5.reuse ;  /* 0x000000ffff0d7224 */ /* 0x101fe200078e0a05 */
[----:B------:R-:W-:Y:S02]  /*0bd0*/  @!P1 LOP3.LUT R14, RZ, R23, RZ, 0x33, !PT ;  /* 0x00000017ff0e9212 */ /* 0x000fe400078e33ff */
[----:B------:R-:W0:Y:S01]  /*0be0*/  S2R R23, SR_TID.X ;  /* 0x0000000000177919 */ /* 0x000e220000002100 */
[----:B------:R-:W-:Y:S01]  /*0bf0*/  IMAD R13, R13, R6, RZ ;  /* 0x000000060d0d7224 */ /* 0x000fe200078e02ff */
[----:B------:R-:W-:Y:S02]  /*0c00*/  IADD3 R7, PT, PT, R14, R41, RZ ;  /* 0x000000290e077210 */ /* 0x000fe40007ffe0ff */
[----:B------:R-:W-:Y:S01]  /*0c10*/  ISETP.NE.AND P1, PT, R15, RZ, PT ;  /* 0x000000ff0f00720c */ /* 0x000fe20003f25270 */
[----:B------:R-:W-:Y:S01]  /*0c20*/  IMAD.HI.U32 R4, R5, R13, R4 ;  /* 0x0000000d05047227 */ /* 0x000fe200078e0004 */
[----:B------:R-:W-:-:S02]  /*0c30*/  IABS R12, R7 ;  /* 0x00000007000c7213 */ /* 0x000fc40000000000 */
[----:B------:R-:W-:Y:S02]  /*0c40*/  ISETP.GE.AND P2, PT, R7, RZ, PT ;  /* 0x000000ff0700720c */ /* 0x000fe40003f46270 */
[----:B------:R-:W-:-:S05]  /*0c50*/  MOV R5, R12 ;  /* 0x0000000c00057202 */ /* 0x000fca0000000f00 */
[----:B------:R-:W-:-:S04]  /*0c60*/  IMAD.HI.U32 R4, R4, R5, RZ ;  /* 0x0000000504047227 */ /* 0x000fc800078e00ff */
[----:B------:R-:W-:-:S04]  /*0c70*/  IMAD.MOV R4, RZ, RZ, -R4 ;  /* 0x000000ffff047224 */ /* 0x000fc800078e0a04 */
[----:B------:R-:W-:-:S05]  /*0c80*/  IMAD R5, R6, R4, R5 ;  /* 0x0000000406057224 */ /* 0x000fca00078e0205 */
[----:B------:R-:W-:Y:S02]  /*0c90*/  ISETP.GT.U32.AND P0, PT, R6, R5, PT ;  /* 0x000000050600720c */ /* 0x000fe40003f04070 */
[----:B0-----:R-:W-:-:S11]  /*0ca0*/  LOP3.LUT R23, R23, 0x3, RZ, 0xc0, !PT ;  /* 0x0000000317177812 */ /* 0x001fd600078ec0ff */
        /* <DEDUP_REMOVED lines=13> */
.L_x_25393:
[----:B------:R-:W2:Y:S04]  /*0d80*/  LDG.E.CONSTANT R5, desc[UR6][R16.64] ;  /* 0x0000000610057981 */ /* 0x000ea8000c1e9900 */
[----:B------:R-:W0:Y:S01]  /*0d90*/  LDS.128 R12, [R9] ;  /* 0x00000000090c7984 */ /* 0x000e220000000c00 */
[----:B--2---:R-:W-:-:S03]  /*0da0*/  IMAD.WIDE R4, R5, UR10, R44 ;  /* 0x0000000a05047c25 */ /* 0x004fc6000f8e022c */
[----:B------:R-:W-:-:S04]  /*0db0*/  LEA R46, P0, R4, UR12, 0x2 ;  /* 0x0000000c042e7c11 */ /* 0x000fc8000f8010ff */
[----:B------:R-:W-:-:S05]  /*0dc0*/  LEA.HI.X R47, R4, UR13, R5, 0x2, P0 ;  /* 0x0000000d042f7c11 */ /* 0x000fca00080f1405 */
[----:B------:R-:W0:Y:S04]  /*0dd0*/  LDG.E.CONSTANT R4, desc[UR6][R46.64+0x80] ;  /* 0x000080062e047981 */ /* 0x000e28000c1e9900 */
        /* <DEDUP_REMOVED lines=15> */
[----:B0-----:R-:W-:-:S04]  /*0ed0*/  FMUL.FTZ R4, R4, R13 ;  /* 0x0000000d04047220 */ /* 0x001fc80000410000 */
[----:B--2---:R-:W-:-:S04]  /*0ee0*/  FFMA.FTZ R4, R5, R12, R4 ;  /* 0x0000000c05047223 */ /* 0x004fc80000010004 */
[----:B---3--:R-:W-:Y:S02]  /*0ef0*/  FFMA.FTZ R13, R7, R14, R4 ;  /* 0x0000000e070d7223 */ /* 0x008fe40000010004 */
[----:B------:R-:W0:Y:S02]  /*0f00*/  LDS.128 R4, [R9+0x10] ;  /* 0x0000100009047984 */ /* 0x000e240000000c00 */
[----:B----4-:R-:W-:Y:S02]  /*0f10*/  FFMA.FTZ R36, R36, R15, R13 ;  /* 0x0000000f24247223 */ /* 0x010fe4000001000d */
[----:B------:R-:W1:Y:S02]  /*0f20*/  LDS.128 R12, [R9+0x20] ;  /* 0x00002000090c7984 */ /* 0x000e640000000c00 */
[----:B0-----:R-:W-:Y:S02]  /*0f30*/  FFMA.FTZ R33, R33, R4, R36 ;  /* 0x0000000421217223 */ /* 0x001fe40000010024 */
[----:B------:R-:W2:Y:S02]  /*0f40*/  LDG.E.CONSTANT R4, desc[UR6][R46.64+0x680] ;  /* 0x000680062e047981 */ /* 0x000ea4000c1e9900 */
[----:B------:R-:W-:-:S02]  /*0f50*/  FFMA.FTZ R34, R34, R5, R33 ;  /* 0x0000000522227223 */ /* 0x000fc40000010021 */
[----:B------:R-:W3:Y:S02]  /*0f60*/  LDG.E.CONSTANT R33, desc[UR6][R46.64+0xa00] ;  /* 0x000a00062e217981 */ /* 0x000ee4000c1e9900 */
[----:B------:R-:W-:Y:S02]  /*0f70*/  FFMA.FTZ R25, R25, R6, R34 ;  /* 0x0000000619197223 */ /* 0x000fe40000010022 */
[----:B------:R-:W4:Y:S02]  /*0f80*/  LDG.E.CONSTANT R34, desc[UR6][R46.64+0xa80] ;  /* 0x000a80062e227981 */ /* 0x000f24000c1e9900 */
[----:B------:R-:W-:Y:S02]  /*0f90*/  FFMA.FTZ R6, R26, R7, R25 ;  /* 0x000000071a067223 */ /* 0x000fe40000010019 */
[----:B------:R-:W3:Y:S04]  /*0fa0*/  LDG.E.CONSTANT R25, desc[UR6][R46.64+0x800] ;  /* 0x000800062e197981 */ /* 0x000ee8000c1e9900 */
        /* <DEDUP_REMOVED lines=14> */
[----:B------:R-:W3:Y:S02]  /*1090*/  LDS.128 R4, [R9+0x40] ;  /* 0x0000400009047984 */ /* 0x000ee40000000c00 */
[----:B------:R-:W-:-:S04]  /*10a0*/  FFMA.FTZ R37, R37, R14, R12 ;  /* 0x0000000e25257223 */ /* 0x000fc8000001000c */
[----:B------:R-:W-:Y:S02]  /*10b0*/  FFMA.FTZ R38, R38, R15, R37 ;  /* 0x0000000f26267223 */ /* 0x000fe40000010025 */
[----:B------:R-:W0:Y:S02]  /*10c0*/  LDS.128 R12, [R9+0x50] ;  /* 0x00005000090c7984 */ /* 0x000e240000000c00 */
[----:B---3--:R-:W-:-:S04]  /*10d0*/  FFMA.FTZ R25, R25, R4, R38 ;  /* 0x0000000419197223 */ /* 0x008fc80000010026 */
[----:B----4-:R-:W-:-:S04]  /*10e0*/  FFMA.FTZ R26, R26, R5, R25 ;  /* 0x000000051a1a7223 */ /* 0x010fc80000010019 */
        /* <DEDUP_REMOVED lines=10> */
.L_x_25430:
        /* <DEDUP_REMOVED lines=12> */
.L_x_25394:
[----:B------:R-:W-:Y:S05]  /*1250*/  BSYNC B1 ;  /* 0x0000000000017941 */ /* 0x000fea0003800000 */
.L_x_25392:
        /* <DEDUP_REMOVED lines=13> */
.L_x_25391:
[----:B------:R-:W-:Y:S05]  /*1330*/  BSYNC B0 ;  /* 0x0000000000007941 */ /* 0x000fea0003800000 */
.L_x_25390:
        /* <DEDUP_REMOVED lines=10> */
.L_x_25435:
        /* <DEDUP_REMOVED lines=45> */
.L_x_25402:
        /* <DEDUP_REMOVED lines=11> */
.L_x_25401:
[----:B------:R-:W-:Y:S05]  /*1760*/  BSYNC.RECONVERGENT B1 ;  /* 0x0000000000017941 */ /* 0x000fea0003800200 */
.L_x_25400:
        /* <DEDUP_REMOVED lines=12> */
.L_x_25405:
        /* <DEDUP_REMOVED lines=100> */
.L_x_25404:
[----:B------:R-:W-:Y:S05]  /*1e70*/  BSYNC.RECONVERGENT B1 ;  /* 0x0000000000017941 */ /* 0x000fea0003800200 */
.L_x_25403:
        /* <DEDUP_REMOVED lines=55> */
.L_x_25407:
[----:B------:R-:W-:Y:S05]  /*21f0*/  BSYNC.RECONVERGENT B1 ;  /* 0x0000000000017941 */ /* 0x000fea0003800200 */
.L_x_25406:
        /* <DEDUP_REMOVED lines=26> */
.L_x_25399:
[----:B------:R-:W-:Y:S05]  /*23a0*/  BSYNC.RECONVERGENT B0 ;  /* 0x0000000000007941 */ /* 0x000fea0003800200 */
.L_x_25398:
        /* <DEDUP_REMOVED lines=39> */
.L_x_25412:
[----:B------:R-:W0:Y:S01]  /*2620*/  LDS R10, [R5] ;  /* 0x00000000050a7984 */ /* 0x000e220000000800 */
[----:B------:R-:W-:-:S05]  /*2630*/  VIADD R9, R9, 0x1 ;  /* 0x0000000109097836 */ /* 0x000fca0000000000 */
[----:B------:R-:W-:Y:S01]  /*2640*/  ISETP.NE.AND P0, PT, R9, RZ, PT ;  /* 0x000000ff0900720c */ /* 0x000fe20003f05270 */
[----:B0-----:R-:W-:-:S05]  /*2650*/  FMUL.FTZ R10, R10, R3 ;  /* 0x000000030a0a7220 */ /* 0x001fca0000410000 */
[----:B------:R0:W-:Y:S02]  /*2660*/  STS [R5], R10 ;  /* 0x0000000a05007388 */ /* 0x0001e40000000800 */
[----:B0-----:R-:W-:-:S05]  /*2670*/  IADD3 R5, PT, PT, R5, 0x200, RZ ;  /* 0x0000020005057810 */ /* 0x001fca0007ffe0ff */
[----:B------:R-:W-:Y:S05]  /*2680*/  @P0 BRA `(.L_x_25412) ;  /* 0xfffffffc00e40947 */ /* 0x000fea000383ffff */
.L_x_25411:
[----:B------:R-:W-:Y:S05]  /*2690*/  BSYNC.RECONVERGENT B1 ;  /* 0x0000000000017941 */ /* 0x000fea0003800200 */
.L_x_25410:
        /* <DEDUP_REMOVED lines=12> */
.L_x_25415:
[----:B------:R-:W0:Y:S01]  /*2760*/  LDS R20, [R5+-0x400] ;  /* 0xfffc000005147984 */ /* 0x000e220000000800 */
[----:B------:R-:W-:-:S03]  /*2770*/  IADD3 R7, PT, PT, R7, 0x800, RZ ;  /* 0x0000080007077810 */ /* 0x000fc60007ffe0ff */
[----:B------:R-:W1:Y:S01]  /*2780*/  LDS R22, [R5+-0x200] ;  /* 0xfffe000005167984 */ /* 0x000e620000000800 */
[----:B------:R-:W-:-:S03]  /*2790*/  ISETP.GE.AND P1, PT, R7, R10, PT ;  /* 0x0000000a0700720c */ /* 0x000fc60003f26270 */
[----:B-----5:R-:W2:Y:S04]  /*27a0*/  LDS R24, [R5] ;  /* 0x0000000005187984 */ /* 0x020ea80000000800 */
        /* <DEDUP_REMOVED lines=47> */
.L_x_25414:
[----:B------:R-:W-:Y:S05]  /*2aa0*/  BSYNC.RECONVERGENT B1 ;  /* 0x0000000000017941 */ /* 0x000fea0003800200 */
.L_x_25413:
        /* <DEDUP_REMOVED lines=31> */
.L_x_25417:
[----:B------:R-:W-:Y:S05]  /*2ca0*/  BSYNC.RECONVERGENT B1 ;  /* 0x0000000000017941 */ /* 0x000fea0003800200 */
.L_x_25416:
        /* <DEDUP_REMOVED lines=14> */
.L_x_25409:
[----:B------:R-:W-:Y:S05]  /*2d90*/  BSYNC.RECONVERGENT B0 ;  /* 0x0000000000007941 */ /* 0x000fea0003800200 */
.L_x_25408:
[----:B0-----:R-:W-:Y:S01]  /*2da0*/  VIADD R3, R43, 0x7 ;  /* 0x000000072b037836 */ /* 0x001fe20000000000 */
[----:B------:R-:W-:Y:S01]  /*2db0*/  BAR.SYNC.DEFER_BLOCKING 0x0 ;  /* 0x0000000000007b1d */ /* 0x000fe20000010000 */
[----:B------:R-:W-:Y:S01]  /*2dc0*/  HFMA2 R40, -RZ, RZ, 0, 0 ;  /* 0x00000000ff287431 */ /* 0x000fe200000001ff */
[----:B------:R-:W-:Y:S02]  /*2dd0*/  CS2R R38, SRZ ;  /* 0x0000000000267805 */ /* 0x000fe4000001ff00 */
[----:B------:R-:W-:Y:S02]  /*2de0*/  CS2R R36, SRZ ;  /* 0x0000000000247805 */ /* 0x000fe4000001ff00 */
[----:B-1----:R-:W-:Y:S01]  /*2df0*/  SHF.R.S32.HI R4, RZ, 0x1f, R3 ;  /* 0x0000001fff047819 */ /* 0x002fe20000011403 */
[----:B------:R-:W-:Y:S01]  /*2e00*/  IMAD.MOV.U32 R35, RZ, RZ, RZ ;  /* 0x000000ffff237224 */ /* 0x000fe200078e00ff */
        /* <DEDUP_REMOVED lines=11> */
[----:B------:R-:W-:Y:S01]  /*2ec0*/  SHF.L.U32 R32, R27, 0x2, RZ ;  /* 0x000000021b207819 */ /* 0x000fe200000006ff */
[----:B------:R-:W2:Y:S01]  /*2ed0*/  LDCU.64 UR10, c[0x0][0x3a8] ;  /* 0x00007500ff0a77ac */ /* 0x000ea20008000a00 */
[----:B------:R-:W-:Y:S01]  /*2ee0*/  LOP3.LUT R4, R4, 0x7c, RZ, 0xc0, !PT ;  /* 0x0000007c04047812 */ /* 0x000fe200078ec0ff */
[----:B------:R-:W-:Y:S01]  /*2ef0*/  IMAD.MOV.U32 R40, RZ, RZ, RZ ;  /* 0x000000ffff287224 */ /* 0x000fe200078e00ff */
[----:B------:R-:W-:Y:S01]  /*2f00*/  LOP3.LUT R34, R32, 0x7c, RZ, 0xc0, !PT ;  /* 0x0000007c20227812 */ /* 0x000fe200078ec0ff */
[----:B------:R-:W3:Y:S01]  /*2f10*/  LDCU UR9, c[0x0][0x3d0] ;  /* 0x00007a00ff0977ac */ /* 0x000ee20008000800 */
[----:B------:R-:W-:Y:S01]  /*2f20*/  IADD3 R33, PT, PT, R26, 0x1, RZ ;  /* 0x000000011a217810 */ /* 0x000fe20007ffe0ff */
[----:B0-----:R-:W0:Y:S01]  /*2f30*/  MUFU.RCP R9, R9 ;  /* 0x0000000900097308 */ /* 0x001e220000001000 */
[----:B-1----:R-:W-:Y:S01]  /*2f40*/  IMAD R11, R31, UR8, RZ ;  /* 0x000000081f0b7c24 */ /* 0x002fe2000f8e02ff */
[----:B------:R-:W1:Y:S03]  /*2f50*/  LDCU UR8, c[0x0][0x3ec] ;  /* 0x00007d80ff0877ac */ /* 0x000e660008000800 */
[----:B------:R-:W-:Y:S01]  /*2f60*/  IMAD.WIDE R4, R11, 0x4, R4 ;  /* 0x000000040b047825 */ /* 0x000fe200078e0204 */
[----:B------:R-:W-:-:S03]  /*2f70*/  IADD3 R11, PT, PT, R6, 0x1a0, RZ ;  /* 0x000001a0060b7810 */ /* 0x000fc60007ffe0ff */
[----:B---3--:R-:W-:Y:S01]  /*2f80*/  IMAD R46, R0, UR9, RZ ;  /* 0x00000009002e7c24 */ /* 0x008fe2000f8e02ff */
[----:B------:R-:W-:Y:S02]  /*2f90*/  LEA R2, R2, R11, 0x18 ;  /* 0x0000000b02027211 */ /* 0x000fe400078ec0ff */
[----:B--2--5:R-:W-:Y:S02]  /*2fa0*/  IADD3 R24, P0, PT, R4, UR10, RZ ;  /* 0x0000000a04187c10 */ /* 0x024fe4000ff1e0ff */
[----:B0-----:R-:W-:Y:S02]  /*2fb0*/  IADD3 R3, PT, PT, R9, 0xffffffe, RZ ;  /* 0x0ffffffe09037810 */ /* 0x001fe40007ffe0ff */
[----:B------:R-:W-:Y:S02]  /*2fc0*/  SHF.L.U32 R9, R27, 0x4, RZ ;  /* 0x000000041b097819 */ /* 0x000fe400000006ff */
[----:B------:R-:W-:Y:S02]  /*2fd0*/  IADD3.X R5, PT, PT, R5, UR11, RZ, P0, !PT ;  /* 0x0000000b05057c10 */ /* 0x000fe400087fe4ff */
[----:B------:R-:W0:Y:S01]  /*2fe0*/  F2I.FTZ.U32.TRUNC.NTZ R3, R3 ;  /* 0x0000000300037305 */ /* 0x000e22000021f000 */
[----:B------:R-:W-:-:S02]  /*2ff0*/  LOP3.LUT R9, R9, 0x10, RZ, 0xe2, !PT ;  /* 0x0000001009097812 */ /* 0x000fc400078ee2ff */
[----:B-1----:R-:W-:Y:S02]  /*3000*/  IADD3 R0, PT, PT, R8, -UR8, RZ ;  /* 0x8000000808007c10 */ /* 0x002fe4000fffe0ff */
[----:B------:R-:W-:Y:S01]  /*3010*/  SHF.R.S32.HI R47, RZ, 0x1f, R46 ;  /* 0x0000001fff2f7819 */ /* 0x000fe2000001142e */
[----:B------:R-:W-:-:S05]  /*3020*/  IMAD R9, R26, 0x20, R9 ;  /* 0x000000201a097824 */ /* 0x000fca00078e0209 */
[----:B------:R-:W-:Y:S01]  /*3030*/  IADD3 R6, PT, PT, R2, R9, RZ ;  /* 0x0000000902067210 */ /* 0x000fe20007ffe0ff */
[----:B------:R-:W-:Y:S02]  /*3040*/  IMAD.MOV.U32 R2, RZ, RZ, RZ ;  /* 0x000000ffff027224 */ /* 0x000fe400078e00ff */
[----:B0-----:R-:W-:-:S04]  /*3050*/  IMAD.MOV R13, RZ, RZ, -R3 ;  /* 0x000000ffff0d7224 */ /* 0x001fc800078e0a03 */
[----:B------:R-:W-:-:S04]  /*3060*/  IMAD R11, R13, R28, RZ ;  /* 0x0000001c0d0b7224 */ /* 0x000fc800078e02ff */
[----:B------:R-:W-:Y:S01]  /*3070*/  IMAD.HI.U32 R4, R3, R11, R2 ;  /* 0x0000000b03047227 */ /* 0x000fe200078e0002 */
[----:B------:R-:W-:-:S03]  /*3080*/  LEA R3, R26, 0x1, 0x3 ;  /* 0x000000011a037811 */ /* 0x000fc600078e18ff */
[----:B------:R-:W-:Y:S01]  /*3090*/  IMAD.IADD R2, R26, 0x1, -R7 ;  /* 0x000000011a027824 */ /* 0x000fe200078e0a07 */
[----:B------:R-:W-:-:S07]  /*30a0*/  LOP3.LUT R32, R3, 0x4, R32, 0xf8, !PT ;  /* 0x0000000403207812 */ /* 0x000fce00078ef820 */
.L_x_25422:
        /* <DEDUP_REMOVED lines=24> */
[----:B------:R-:W-:Y:S02]  /*3230*/  @!P1 LOP3.LUT R11, RZ, R8, RZ, 0x33, !PT ;  /* 0x00000008ff0b9212 */ /* 0x000fe400078e33ff */
[----:B0-----:R-:W-:Y:S02]  /*3240*/  IADD3 R15, PT, PT, RZ, -R9, RZ ;  /* 0x80000009ff0f7210 */ /* 0x001fe40007ffe0ff */
[----:B------:R-:W-:Y:S01]  /*3250*/  MOV R8, RZ ;  /* 0x000000ff00087202 */ /* 0x000fe20000000f00 */
[----:B------:R-:W-:Y:S01]  /*3260*/  IMAD.IADD R12, R11, 0x1, R41 ;  /* 0x000000010b0c7824 */ /* 0x000fe200078e0229 */
[----:B------:R-:W-:Y:S01]  /*3270*/  ISETP.NE.AND P2, PT, R14, RZ, PT ;  /* 0x000000ff0e00720c */ /* 0x000fe20003f45270 */
        /* <DEDUP_REMOVED lines=22> */
[----:B------:R-:W2:Y:S01]  /*33e0*/  LDG.E.CONSTANT R11, desc[UR6][R8.64] ;  /* 0x00000006080b7981 */ /* 0x000ea2000c1e9900 */
[----:B------:R-:W-:Y:S01]  /*33f0*/  ISETP.NE.AND P2, PT, R2, -0x1, PT ;  /* 0xffffffff0200780c */ /* 0x000fe20003f45270 */
[----:B--2---:R-:W-:-:S03]  /*3400*/  IMAD.WIDE R10, R11, UR12, R46 ;  /* 0x0000000c0b0a7c25 */ /* 0x004fc6000f8e022e */
[----:B------:R-:W-:-:S05]  /*3410*/  IADD3 R10, P1, PT, R34, R10, RZ ;  /* 0x0000000a220a7210 */ /* 0x000fca0007f3e0ff */
[----:B------:R-:W-:Y:S01]  /*3420*/  IMAD.X R11, RZ, RZ, R11, P1 ;  /* 0x000000ffff0b7224 */ /* 0x000fe200008e060b */
[----:B------:R-:W-:-:S04]  /*3430*/  LEA R48, P1, R10, UR4, 0x2 ;  /* 0x000000040a307c11 */ /* 0x000fc8000f8210ff */
[----:B------:R-:W-:-:S05]  /*3440*/  LEA.HI.X R49, R10, UR5, R11, 0x2, P1 ;  /* 0x000000050a317c11 */ /* 0x000fca00088f140b */
[----:B------:R-:W2:Y:S04]  /*3450*/  LDG.E.128.CONSTANT R12, desc[UR6][R48.64] ;  /* 0x00000006300c7981 */ /* 0x000ea8000c1e9d00 */
[----:B------:R-:W3:Y:S01]  /*3460*/  LDG.E.128.CONSTANT R16, desc[UR6][R48.64+0x200] ;  /* 0x0002000630107981 */ /* 0x000ee2000c1e9d00 */
[C---:B------:R-:W-:Y:S01]  /*3470*/  @!P2 IADD3 R10, PT, PT, R32.reuse, 0x1, RZ ;  /* 0x00000001200aa810 */ /* 0x040fe20007ffe0ff */
[C---:B------:R-:W-:Y:S01]  /*3480*/  VIADD R42, R32.reuse, 0xffffffff ;  /* 0xffffffff202a7836 */ /* 0x040fe20000000000 */
[-C--:B------:R-:W-:Y:S01]  /*3490*/  @!P2 ISETP.GE.AND P3, PT, R32, R43.reuse, PT ;  /* 0x0000002b2000a20c */ /* 0x080fe20003f66270 */
[----:B------:R-:W4:Y:S01]  /*34a0*/  LDG.E.128.CONSTANT R20, desc[UR6][R48.64+0x400] ;  /* 0x0004000630147981 */ /* 0x000f22000c1e9d00 */
[-C--:B------:R-:W-:Y:S02]  /*34b0*/  @!P2 ISETP.GE.AND P4, PT, R10, R43.reuse, PT ;  /* 0x0000002b0a00a20c */ /* 0x080fe40003f86270 */
[----:B------:R-:W-:Y:S01]  /*34c0*/  @!P2 ISETP.GE.AND P1, PT, R42, R43, PT ;  /* 0x0000002b2a00a20c */ /* 0x000fe20003f26270 */
[----:B------:R-:W0:Y:S01]  /*34d0*/  LDS.128 R8, [R6] ;  /* 0x0000000006087984 */ /* 0x000e220000000c00 */
[----:B--2---:R-:W-:-:S02]  /*34e0*/  @!P2 FSEL R13, R13, RZ, !P3 ;  /* 0x000000ff0d0da208 */ /* 0x004fc40005800000 */
[----:B------:R-:W-:Y:S02]  /*34f0*/  @!P2 FSEL R12, R12, RZ, !P1 ;  /* 0x000000ff0c0ca208 */ /* 0x000fe40004800000 */
[----:B------:R-:W-:Y:S01]  /*3500*/  @!P2 FSEL R14, R14, RZ, !P4 ;  /* 0x000000ff0e0ea208 */ /* 0x000fe20006000000 */
[----:B0-----:R-:W-:Y:S01]  /*3510*/  FMUL.FTZ R13, R9, R13 ;  /* 0x0000000d090d7220 */ /* 0x001fe20000410000 */
[-C--:B------:R-:W-:Y:S02]  /*3520*/  @!P2 ISETP.GE.AND P4, PT, R32, R43.reuse, PT ;  /* 0x0000002b2000a20c */ /* 0x080fe40003f86270 */
[-C--:B------:R-:W-:Y:S01]  /*3530*/  @!P2 ISETP.GE.AND P3, PT, R42, R43.reuse, PT ;  /* 0x0000002b2a00a20c */ /* 0x080fe20003f66270 */
[----:B------:R-:W-:Y:S01]  /*3540*/  FFMA.FTZ R13, R8, R12, R13 ;  /* 0x0000000c080d7223 */ /* 0x000fe2000001000d */
[----:B------:R-:W-:Y:S02]  /*3550*/  @!P2 IADD3 R12, PT, PT, R32, 0x2, RZ ;  /* 0x00000002200ca810 */ /* 0x000fe40007ffe0ff */
[----:B---3--:R-:W-:Y:S01]  /*3560*/  @!P2 FSEL R17, R17, RZ, !P4 ;  /* 0x000000ff1111a208 */ /* 0x008fe20006000000 */
[----:B------:R-:W-:Y:S01]  /*3570*/  FFMA.FTZ R14, R10, R14, R13 ;  /* 0x0000000e0a0e7223 */ /* 0x000fe2000001000d */
[----:B------:R-:W-:Y:S01]  /*3580*/  @!P2 ISETP.GE.AND P1, PT, R12, R43, PT ;  /* 0x0000002b0c00a20c */ /* 0x000fe20003f26270 */
[----:B------:R-:W-:Y:S01]  /*3590*/  @!P2 VIADD R12, R32, 0x1 ;  /* 0x00000001200ca836 */ /* 0x000fe20000000000 */
[----:B------:R-:W-:Y:S01]  /*35a0*/  @!P2 FSEL R16, R16, RZ, !P3 ;  /* 0x000000ff1010a208 */ /* 0x000fe20005800000 */
[----:B------:R-:W-:Y:S01]  /*35b0*/  FMUL.FTZ R17, R9, R17 ;  /* 0x0000001109117220 */ /* 0x000fe20000410000 */
[----:B------:R-:W-:-:S02]  /*35c0*/  @!P2 FSEL R15, R15, RZ, !P1 ;  /* 0x000000ff0f0fa208 */ /* 0x000fc40004800000 */
[----:B------:R-:W-:Y:S01]  /*35d0*/  @!P2 ISETP.GE.AND P4, PT, R12, R43, PT ;  /* 0x0000002b0c00a20c */ /* 0x000fe20003f86270 */
[----:B------:R-:W-:Y:S01]  /*35e0*/  FFMA.FTZ R17, R8, R16, R17 ;  /* 0x0000001008117223 */ /* 0x000fe20000010011 */
[----:B------:R-:W-:Y:S01]  /*35f0*/  @!P2 IADD3 R12, PT, PT, R32, 0x2, RZ ;  /* 0x00000002200ca810 */ /* 0x000fe20007ffe0ff */
[----:B------:R-:W-:Y:S01]  /*3600*/  FFMA.FTZ R15, R11, R15, R14 ;  /* 0x0000000f0b0f7223 */ /* 0x000fe2000001000e */
[----:B------:R-:W-:Y:S02]  /*3610*/  @!P2 FSEL R18, R18, RZ, !P4 ;  /* 0x000000ff1212a208 */ /* 0x000fe40006000000 */
[-C--:B------:R-:W-:Y:S01]  /*3620*/  @!P2 ISETP.GE.AND P1, PT, R12, R43.reuse, PT ;  /* 0x0000002b0c00a20c */ /* 0x080fe20003f26270 */
[----:B------:R-:W-:Y:S02]  /*3630*/  @!P2 VIADD R12, R32, 0x1 ;  /* 0x00000001200ca836 */ /* 0x000fe40000000000 */
[----:B------:R-:W-:Y:S01]  /*3640*/  FADD.FTZ R40, R40, R15 ;  /* 0x0000000f28287221 */ /* 0x000fe20000010000 */
[C---:B------:R-:W-:Y:S01]  /*3650*/  @!P2 VIADD R16, R32.reuse, 0x1 ;  /* 0x000000012010a836 */ /* 0x040fe20000000000 */
[-C--:B------:R-:W-:Y:S01]  /*3660*/  @!P2 ISETP.GE.AND P3, PT, R32, R43.reuse, PT ;  /* 0x0000002b2000a20c */ /* 0x080fe20003f66270 */
[----:B------:R-:W-:Y:S01]  /*3670*/  FFMA.FTZ R18, R10, R18, R17 ;  /* 0x000000120a127223 */ /* 0x000fe20000010011 */
[----:B------:R-:W-:-:S02]  /*3680*/  @!P2 ISETP.GE.AND P4, PT, R12, R43, PT ;  /* 0x0000002b0c00a20c */ /* 0x000fc40003f86270 */
[----:B------:R-:W-:-:S04]  /*3690*/  @!P2 IADD3 R12, PT, PT, R32, 0x2, RZ ;  /* 0x00000002200ca810 */ /* 0x000fc80007ffe0ff */
[-C--:B------:R-:W-:Y:S02]  /*36a0*/  @!P2 ISETP.GE.AND P5, PT, R12, R43.reuse, PT ;  /* 0x0000002b0c00a20c */ /* 0x080fe40003fa6270 */
[----:B------:R-:W2:Y:S01]  /*36b0*/  LDG.E.128.CONSTANT R12, desc[UR6][R48.64+0x600] ;  /* 0x00060006300c7981 */ /* 0x000ea2000c1e9d00 */
[----:B------:R-:W-:Y:S02]  /*36c0*/  @!P2 FSEL R19, R19, RZ, !P1 ;  /* 0x000000ff1313a208 */ /* 0x000fe40004800000 */
[----:B----4-:R-:W-:Y:S02]  /*36d0*/  @!P2 FSEL R22, R22, RZ, !P4 ;  /* 0x000000ff1616a208 */ /* 0x010fe40006000000 */
[-C--:B------:R-:W-:Y:S02]  /*36e0*/  @!P2 ISETP.GE.AND P1, PT, R42, R43.reuse, PT ;  /* 0x0000002b2a00a20c */ /* 0x080fe40003f26270 */
[----:B------:R-:W-:Y:S02]  /*36f0*/  @!P2 ISETP.GE.AND P4, PT, R16, R43, PT ;  /* 0x0000002b1000a20c */ /* 0x000fe40003f86270 */
[----:B------:R-:W-:-:S02]  /*3700*/  @!P2 IADD3 R16, PT, PT, R32, 0x2, RZ ;  /* 0x000000022010a810 */ /* 0x000fc40007ffe0ff */
[----:B------:R-:W-:Y:S02]  /*3710*/  @!P2 FSEL R21, R21, RZ, !P3 ;  /* 0x000000ff1515a208 */ /* 0x000fe40005800000 */
[----:B------:R-:W-:Y:S01]  /*3720*/  @!P2 FSEL R20, R20, RZ, !P1 ;  /* 0x000000ff1414a208 */ /* 0x000fe20004800000 */
[----:B------:R-:W-:Y:S01]  /*3730*/  FFMA.FTZ R18, R11, R19, R18 ;  /* 0x000000130b127223 */ /* 0x000fe20000010012 */
[----:B------:R-:W-:Y:S01]  /*3740*/  @!P2 ISETP.GE.AND P1, PT, R16, R43, PT ;  /* 0x0000002b1000a20c */ /* 0x000fe20003f26270 */
[----:B------:R-:W-:Y:S02]  /*3750*/  @!P2 VIADD R16, R32, 0x1 ;  /* 0x000000012010a836 */ /* 0x000fe40000000000 */
[----:B------:R-:W-:Y:S01]  /*3760*/  FMUL.FTZ R21, R9, R21 ;  /* 0x0000001509157220 */ /* 0x000fe20000410000 */
[----:B------:R-:W-:Y:S02]  /*3770*/  FADD.FTZ R39, R39, R18 ;  /* 0x0000001227277221 */ /* 0x000fe40000010000 */
[----:B------:R-:W-:Y:S01]  /*3780*/  @!P2 ISETP.GE.AND P3, PT, R16, R43, PT ;  /* 0x0000002b1000a20c */ /* 0x000fe20003f66270 */
[----:B------:R-:W-:Y:S01]  /*3790*/  FFMA.FTZ R21, R8, R20, R21 ;  /* 0x0000001408157223 */ /* 0x000fe20000010015 */
[----:B------:R-:W3:Y:S01]  /*37a0*/  LDG.E.128.CONSTANT R16, desc[UR6][R48.64+0x800] ;  /* 0x0008000630107981 */ /* 0x000ee2000c1e9d00 */
[----:B------:R-:W-:-:S02]  /*37b0*/  @!P2 FSEL R23, R23, RZ, !P5 ;  /* 0x000000ff1717a208 */ /* 0x000fc40006800000 */
[----:B------:R-:W-:Y:S01]  /*37c0*/  FFMA.FTZ R22, R10, R22, R21 ;  /* 0x000000160a167223 */ /* 0x000fe20000010015 */
[----:B------:R-:W-:Y:S02]  /*37d0*/  @!P2 ISETP.GE.AND P5, PT, R42, R43, PT ;  /* 0x0000002b2a00a20c */ /* 0x000fe40003fa6270 */
[----:B------:R-:W-:Y:S01]  /*37e0*/  @!P2 IADD3 R20, PT, PT, R32, 0x2, RZ ;  /* 0x000000022014a810 */ /* 0x000fe20007ffe0ff */
[----:B------:R-:W-:Y:S01]  /*37f0*/  FFMA.FTZ R45, R11, R23, R22 ;  /* 0x000000170b2d7223 */ /* 0x000fe20000010016 */
[----:B--2---:R-:W-:Y:S02]  /*3800*/  @!P2 FSEL R12, R12, RZ, !P5 ;  /* 0x000000ff0c0ca208 */ /* 0x004fe40006800000 */
[-C--:B------:R-:W-:Y:S02]  /*3810*/  @!P2 ISETP.GE.AND P5, PT, R20, R43.reuse, PT ;  /* 0x0000002b1400a20c */ /* 0x080fe40003fa6270 */
[----:B------:R-:W2:Y:S01]  /*3820*/  LDG.E.128.CONSTANT R20, desc[UR6][R48.64+0xa00] ;  /* 0x000a000630147981 */ /* 0x000ea2000c1e9d00 */
[----:B------:R-:W-:-:S04]  /*3830*/  @!P2 ISETP.GE.AND P6, PT, R32, R43, PT ;  /* 0x0000002b2000a20c */ /* 0x000fc80003fc6270 */
[----:B------:R-:W-:Y:S02]  /*3840*/  @!P2 FSEL R13, R13, RZ, !P6 ;  /* 0x000000ff0d0da208 */ /* 0x000fe40007000000 */
[-C--:B------:R-:W-:Y:S02]  /*3850*/  @!P2 ISETP.GE.AND P6, PT, R42, R43.reuse, PT ;  /* 0x0000002b2a00a20c */ /* 0x080fe40003fc6270 */
[----:B------:R-:W-:Y:S02]  /*3860*/  @!P2 FSEL R14, R14, RZ, !P4 ;  /* 0x000000ff0e0ea208 */ /* 0x000fe40006000000 */
[----:B---3--:R-:W-:Y:S02]  /*3870*/  @!P2 FSEL R16, R16, RZ, !P6 ;  /* 0x000000ff1010a208 */ /* 0x008fe40007000000 */
[----:B------:R-:W-:-:S04]  /*3880*/  @!P2 ISETP.GE.AND P6, PT, R32, R43, PT ;  /* 0x0000002b2000a20c */ /* 0x000fc80003fc6270 */
[----:B------:R-:W-:Y:S02]  /*3890*/  @!P2 FSEL R17, R17, RZ, !P6 ;  /* 0x000000ff1111a208 */ /* 0x000fe40007000000 */
[-C--:B------:R-:W-:Y:S02]  /*38a0*/  @!P2 ISETP.GE.AND P6, PT, R32, R43.reuse, PT ;  /* 0x0000002b2000a20c */ /* 0x080fe40003fc6270 */
[----:B------:R-:W-:Y:S01]  /*38b0*/  @!P2 ISETP.GE.AND P4, PT, R42, R43, PT ;  /* 0x0000002b2a00a20c */ /* 0x000fe20003f86270 */
[C---:B------:R-:W-:Y:S01]  /*38c0*/  FMUL.FTZ R13, R9.reuse, R13 ;  /* 0x0000000d090d7220 */ /* 0x040fe20000410000 */
[----:B------:R-:W-:-:S03]  /*38d0*/  FMUL.FTZ R17, R9, R17 ;  /* 0x0000001109117220 */ /* 0x000fc60000410000 */
[C---:B------:R-:W-:Y:S01]  /*38e0*/  FFMA.FTZ R13, R8.reuse, R12, R13 ;  /* 0x0000000c080d7223 */ /* 0x040fe2000001000d */
[----:B------:R-:W-:Y:S01]  /*38f0*/  FFMA.FTZ R17, R8, R16, R17 ;  /* 0x0000001008117223 */ /* 0x000fe20000010011 */
[----:B------:R-:W-:Y:S02]  /*3900*/  @!P2 FSEL R18, R18, RZ, !P3 ;  /* 0x000000ff1212a208 */ /* 0x000fe40005800000 */
[C---:B------:R-:W-:Y:S01]  /*3910*/  FFMA.FTZ R14, R10.reuse, R14, R13 ;  /* 0x0000000e0a0e7223 */ /* 0x040fe2000001000d */
[----:B------:R-:W-:Y:S02]  /*3920*/  @!P2 FSEL R15, R15, RZ, !P1 ;  /* 0x000000ff0f0fa208 */ /* 0x000fe40004800000 */
[----:B------:R-:W-:Y:S01]  /*3930*/  FFMA.FTZ R18, R10, R18, R17 ;  /* 0x000000120a127223 */ /* 0x000fe20000010011 */
[----:B------:R-:W-:Y:S02]  /*3940*/  @!P2 FSEL R19, R19, RZ, !P5 ;  /* 0x000000ff1313a208 */ /* 0x000fe40006800000 */
[----:B------:R-:W-:-:S03]  /*3950*/  FFMA.FTZ R14, R11, R15, R14 ;  /* 0x0000000f0b0e7223 */ /* 0x000fc6000001000e */
[----:B------:R-:W-:Y:S01]  /*3960*/  FFMA.FTZ R19, R11, R19, R18 ;  /* 0x000000130b137223 */ /* 0x000fe20000010012 */
[----:B------:R-:W-:Y:S01]  /*3970*/  FADD.FTZ R38, R38, R45 ;  /* 0x0000002d26267221 */ /* 0x000fe20000010000 */
[----:B------:R-:W-:Y:S02]  /*3980*/  FADD.FTZ R37, R37, R14 ;  /* 0x0000000e25257221 */ /* 0x000fe40000010000 */
[----:B------:R-:W-:Y:S01]  /*3990*/  FADD.FTZ R36, R36, R19 ;  /* 0x0000001324247221 */ /* 0x000fe20000010000 */
[----:B--2---:R-:W-:Y:S02]  /*39a0*/  @!P2 FSEL R21, R21, RZ, !P6 ;  /* 0x000000ff1515a208 */ /* 0x004fe40007000000 */
[----:B------:R-:W-:-:S03]  /*39b0*/  @!P2 FSEL R20, R20, RZ, !P4 ;  /* 0x000000ff1414a208 */ /* 0x000fc60006000000 */
[----:B------:R-:W-:-:S04]  /*39c0*/  FMUL.FTZ R9, R9, R21 ;  /* 0x0000001509097220 */ /* 0x000fc80000410000 */
[----:B------:R-:W-:Y:S01]  /*39d0*/  FFMA.FTZ R9, R8, R20, R9 ;  /* 0x0000001408097223 */ /* 0x000fe20000010009 */
[----:B------:R-:W-:-:S05]  /*39e0*/  @!P2 VIADD R8, R32, 0x1 ;  /* 0x000000012008a836 */ /* 0x000fca0000000000 */
[-C--:B------:R-:W-:Y:S02]  /*39f0*/  @!P2 ISETP.GE.AND P3, PT, R8, R43.reuse, PT ;  /* 0x0000002b0800a20c */ /* 0x080fe40003f66270 */
[----:B------:R-:W-:Y:S02]  /*3a00*/  @!P2 IADD3 R8, PT, PT, R32, 0x2, RZ ;  /* 0x000000022008a810 */ /* 0x000fe40007ffe0ff */
[----:B------:R-:W-:Y:S02]  /*3a10*/  @!P2 FSEL R22, R22, RZ, !P3 ;  /* 0x000000ff1616a208 */ /* 0x000fe40005800000 */
[----:B------:R-:W-:-:S03]  /*3a20*/  @!P2 ISETP.GE.AND P4, PT, R8, R43, PT ;  /* 0x0000002b0800a20c */ /* 0x000fc60003f86270 */
[----:B------:R-:W-:Y:S01]  /*3a30*/  FFMA.FTZ R10, R10, R22, R9 ;  /* 0x000000160a0a7223 */ /* 0x000fe20000010009 */
[----:B------:R-:W-:-:S05]  /*3a40*/  @!P2 FSEL R23, R23, RZ, !P4 ;  /* 0x000000ff1717a208 */ /* 0x000fca0006000000 */
[----:B------:R-:W-:-:S04]  /*3a50*/  FFMA.FTZ R10, R11, R23, R10 ;  /* 0x000000170b0a7223 */ /* 0x000fc8000001000a */
[----:B------:R-:W-:-:S07]  /*3a60*/  FADD.FTZ R35, R35, R10 ;  /* 0x0000000a23237221 */ /* 0x000fce0000010000 */
.L_x_25421:
[----:B------:R-:W-:Y:S05]  /*3a70*/  BSYNC.RECONVERGENT B1 ;  /* 0x0000000000017941 */ /* 0x000fea0003800200 */
.L_x_25420:
[----:B------:R-:W-:Y:S01]  /*3a80*/  IADD3 R24, P1, PT, R24, 0x10, RZ ;  /* 0x0000001018187810 */ /* 0x000fe20007f3e0ff */
[----:B------:R-:W-:Y:S01]  /*3a90*/  VIADD R2, R2, 0x4 ;  /* 0x0000000402027836 */ /* 0x000fe20000000000 */
[----:B------:R-:W-:Y:S01]  /*3aa0*/  IADD3 R32, PT, PT, R32, 0x20, RZ ;  /* 0x0000002020207810 */ /* 0x000fe20007ffe0ff */
[----:B------:R-:W-:Y:S01]  /*3ab0*/  VIADD R6, R6, 0x80 ;  /* 0x0000008006067836 */ /* 0x000fe20000000000 */
[----:B------:R-:W-:Y:S01]  /*3ac0*/  IADD3.X R5, PT, PT, RZ, R5, RZ, P1, !PT ;  /* 0x00000005ff057210 */ /* 0x000fe20000ffe4ff */
[----:B------:R-:W-:Y:S08]  /*3ad0*/  @!P0 BRA `(.L_x_25422) ;  /* 0xfffffff400748947 */ /* 0x000ff0000383ffff */
.L_x_25419:
[----:B------:R-:W-:Y:S05]  /*3ae0*/  BSYNC.RECONVERGENT B0 ;  /* 0x0000000000007941 */ /* 0x000fea0003800200 */
.L_x_25418:
[----:B------:R-:W0:Y:S01]  /*3af0*/  SHFL.BFLY PT, R0, R39, 0x1, 0x1f ;  /* 0x0c201f0027007f89 */ /* 0x000e2200000e0000 */
[----:B------:R-:W1:Y:S01]  /*3b00*/  S2UR UR5, SR_CgaCtaId ;  /* 0x00000000000579c3 */ /* 0x000e620000008800 */
[C---:B------:R-:W-:Y:S01]  /*3b10*/  LOP3.LUT R5, R27.reuse, 0x1, RZ, 0xc0, !PT ;  /* 0x000000011b057812 */ /* 0x040fe200078ec0ff */
[----:B------:R-:W-:Y:S01]  /*3b20*/  UMOV UR4, 0x400 ;  /* 0x0000040000047882 */ /* 0x000fe20000000000 */
[----:B------:R-:W2:Y:S01]  /*3b30*/  SHFL.BFLY PT, R3, R40, 0x1, 0x1f ;  /* 0x0c201f0028037f89 */ /* 0x000ea200000e0000 */
[----:B------:R-:W-:Y:S01]  /*3b40*/  LOP3.LUT R6, R27, 0x3c0, RZ, 0xc0, !PT ;  /* 0x000003c01b067812 */ /* 0x000fe200078ec0ff */
[----:B------:R-:W-:Y:S01]  /*3b50*/  UIADD3 UR4, UPT, UPT, UR4, 0x1a0, URZ ;  /* 0x000001a004047890 */ /* 0x000fe2000fffe0ff */
[----:B------:R-:W-:Y:S01]  /*3b60*/  ISETP.NE.AND P2, PT, R5, RZ, PT ;  /* 0x000000ff0500720c */ /* 0x000fe20003f45270 */
[----:B------:R-:W3:Y:S01]  /*3b70*/  SHFL.BFLY PT, R7, R38, 0x1, 0x1f ;  /* 0x0c201f0026077f89 */ /* 0x000ee200000e0000 */
[----:B------:R-:W-:Y:S01]  /*3b80*/  SHF.R.U32.HI R25, RZ, 0x1, R25 ;  /* 0x00000001ff197819 */ /* 0x000fe20000011619 */
[----:B------:R-:W-:Y:S01]  /*3b90*/  BSSY.RECONVERGENT B0, `(.L_x_25423) ;  /* 0x0000028000007945 */ /* 0x000fe20003800200 */
[----:B------:R-:W-:Y:S01]  /*3ba0*/  ISETP.NE.OR P5, PT, R6, 0x40, P2 ;  /* 0x000000400600780c */ /* 0x000fe200017a5670 */
[----:B------:R-:W4:Y:S01]  /*3bb0*/  SHFL.BFLY PT, R2, R37, 0x1, 0x1f ;  /* 0x0c201f0025027f89 */ /* 0x000f2200000e0000 */
[C---:B------:R-:W-:Y:S01]  /*3bc0*/  LOP3.LUT P0, RZ, R27.reuse, 0x3c1, RZ, 0xc0, !PT ;  /* 0x000003c11bff7812 */ /* 0x040fe2000780c0ff */
[----:B------:R-:W-:Y:S01]  /*3bd0*/  IMAD R25, R26, 0x60, R25 ;  /* 0x000000601a197824 */ /* 0x000fe200078e0219 */
[C---:B------:R-:W-:Y:S01]  /*3be0*/  LOP3.LUT P1, RZ, R27.reuse, 0x3e1, RZ, 0xc0, !PT ;  /* 0x000003e11bff7812 */ /* 0x040fe2000782c0ff */
[----:B------:R-:W4:Y:S01]  /*3bf0*/  SHFL.BFLY PT, R9, R36, 0x1, 0x1f ;  /* 0x0c201f0024097f89 */ /* 0x000f2200000e0000 */
[----:B------:R-:W-:-:S03]  /*3c00*/  ISETP.GT.U32.AND P3, PT, R27, 0x1f, PT ;  /* 0x0000001f1b00780c */ /* 0x000fc60003f64070 */
[----:B------:R-:W4:Y:S01]  /*3c10*/  SHFL.BFLY PT, R4, R35, 0x1, 0x1f ;  /* 0x0c201f0023047f89 */ /* 0x000f2200000e0000 */
[----:B------:R-:W-:Y:S01]  /*3c20*/  BAR.SYNC.DEFER_BLOCKING 0x0 ;  /* 0x0000000000007b1d */ /* 0x000fe20000010000 */
[----:B0-----:R-:W-:Y:S01]  /*3c30*/  FADD.FTZ R39, R0, R39 ;  /* 0x0000002700277221 */ /* 0x001fe20000010000 */
[----:B-1----:R-:W-:Y:S01]  /*3c40*/  ULEA UR4, UR5, UR4, 0x18 ;  /* 0x0000000405047291 */ /* 0x002fe2000f8ec0ff */
[----:B------:R-:W-:Y:S01]  /*3c50*/  LOP3.LUT R0, R27, 0x3e0, RZ, 0xc0, !PT ;  /* 0x000003e01b007812 */ /* 0x000fe200078ec0ff */
[----:B--2---:R-:W-:-:S03]  /*3c60*/  FADD.FTZ R5, R3, R40 ;  /* 0x0000002803057221 */ /* 0x004fc60000010000 */
[----:B------:R-:W-:Y:S01]  /*3c70*/  ISETP.NE.OR P4, PT, R0, 0x20, P2 ;  /* 0x000000200000780c */ /* 0x000fe20001785670 */
[----:B---3--:R-:W-:Y:S01]  /*3c80*/  FADD.FTZ R7, R7, R38 ;  /* 0x0000002607077221 */ /* 0x008fe20000010000 */
[----:B------:R-:W-:Y:S01]  /*3c90*/  LEA R0, R25, UR4, 0x2 ;  /* 0x0000000419007c11 */ /* 0x000fe2000f8e10ff */
[----:B----4-:R-:W-:Y:S01]  /*3ca0*/  FADD.FTZ R37, R2, R37 ;  /* 0x0000002502257221 */ /* 0x010fe20000010000 */
[----:B------:R-:W-:Y:S01]  /*3cb0*/  FADD.FTZ R9, R9, R36 ;  /* 0x0000002409097221 */ /* 0x000fe20000010000 */
[----:B------:R-:W-:Y:S02]  /*3cc0*/  FADD.FTZ R35, R4, R35 ;  /* 0x0000002304237221 */ /* 0x000fe40000010000 */
        /* <DEDUP_REMOVED lines=20> */
.L_x_25424:
[----:B------:R-:W-:Y:S05]  /*3e10*/  BSYNC.RECONVERGENT B0 ;  /* 0x0000000000007941 */ /* 0x000fea0003800200 */
.L_x_25423:
        /* <DEDUP_REMOVED lines=22> */
.L_x_25426:
[----:B------:R-:W-:Y:S05]  /*3f80*/  BSYNC.RECONVERGENT B0 ;  /* 0x0000000000007941 */ /* 0x000fea0003800200 */
.L_x_25425:
        /* <DEDUP_REMOVED lines=22> */
.L_x_25395:
[----:B------:R-:W-:Y:S01]  /*40f0*/  HFMA2 R12, -RZ, RZ, 0, 1.847743988037109375e-06 ;  /* 0x0000001fff0c7431 */ /* 0x000fe200000001ff */
[----:B------:R-:W-:Y:S01]  /*4100*/  BSSY B2, `(.L_x_25427) ;  /* 0x0000006000027945 */ /* 0x000fe20003800000 */
[----:B------:R-:W-:Y:S02]  /*4110*/  IMAD.MOV.U32 R7, RZ, RZ, 0x2 ;  /* 0x00000002ff077424 */ /* 0x000fe400078e00ff */
[----:B------:R-:W-:-:S07]  /*4120*/  IMAD.MOV.U32 R6, RZ, RZ, -0x1 ;  /* 0xffffffffff067424 */ /* 0x000fce00078e00ff */
[----:B------:R-:W-:Y:S05]  /*4130*/  WARPSYNC.COLLECTIVE R6, `(.L_x_25428) ;  /* 0x0000000006087348 */ /* 0x000fea0003c00000 */
[----:B------:R0:W1:Y:S02]  /*4140*/  SHFL.BFLY P2, R5, R15, R7, R12 ;  /* 0x0c0000070f057389 */ /* 0x000064000004000c */
[----:B01----:R-:W-:Y:S05]  /*4150*/  ENDCOLLECTIVE ;  /* 0x000000000000791b */ /* 0x003fea0003800000 */
.L_x_25428:
[----:B------:R-:W-:Y:S05]  /*4160*/  BSYNC B2 ;  /* 0x0000000000027941 */ /* 0x000fea0003800000 */
.L_x_25427:
        /* <DEDUP_REMOVED lines=9> */
.L_x_25429:
[----:B------:R-:W-:Y:S05]  /*4200*/  BRA `(.L_x_25430) ;  /* 0xffffffcc00e07947 */ /* 0x000fea000383ffff */
.L_x_25397:
        /* <DEDUP_REMOVED lines=8> */
.L_x_25432:
[----:B------:R-:W-:Y:S05]  /*4290*/  BSYNC B0 ;  /* 0x0000000000007941 */ /* 0x000fea0003800000 */
.L_x_25431:
        /* <DEDUP_REMOVED lines=9> */
.L_x_25433:
[----:B------:R-:W-:Y:S02]  /*4330*/  HFMA2 R7, -RZ, RZ, 0, 2.384185791015625e-07 ;  /* 0x00000004ff077431 */ /* 0x000fe400000001ff */
[----:B------:R-:W-:-:S05]  /*4340*/  IMAD.MOV.U32 R4, RZ, RZ, R5 ;  /* 0x000000ffff047224 */ /* 0x000fca00078e0005 */
[----:B------:R-:W-:-:S04]  /*4350*/  FMNMX.FTZ R4, R3, R4, !PT ;  /* 0x0000000403047209 */ /* 0x000fc80007810000 */
[----:B------:R-:W-:-:S07]  /*4360*/  MOV R15, R4 ;  /* 0x00000004000f7202 */ /* 0x000fce0000000f00 */
[----:B------:R-:W-:Y:S05]  /*4370*/  WARPSYNC.COLLECTIVE R6, `(.L_x_25434) ;  /* 0x0000000006087348 */ /* 0x000fea0003c00000 */
[----:B------:R0:W1:Y:S02]  /*4380*/  SHFL.BFLY P2, R5, R15, R7, R12 ;  /* 0x0c0000070f057389 */ /* 0x000064000004000c */
[----:B01----:R-:W-:Y:S05]  /*4390*/  ENDCOLLECTIVE ;  /* 0x000000000000791b */ /* 0x003fea0003800000 */
.L_x_25434:
[----:B------:R-:W-:Y:S05]  /*43a0*/  BRA `(.L_x_25435) ;  /* 0xffffffd0000c7947 */ /* 0x000fea000383ffff */
.L_x_25436:
        /* <DEDUP_REMOVED lines=13> */
.L_x_26054:


//--------------------- .text._ZN4vllm25paged_attention_v1_kernelIffLi80ELi8ELi128ELNS_18Fp8KVCacheDataTypeE0ELb1EEEvPT_PKS2_PKT0_S8_ifPKiSA_iPKfiiiSC_SC_iiiii --------------------------
	.section	.text._ZN4vllm25paged_attention_v1_kernelIffLi80ELi8ELi128ELNS_18Fp8KVCacheDataTypeE0ELb1EEEvPT_PKS2_PKT0_S8_ifPKiSA_iPKfiiiSC_SC_iiiii,"ax",@progbits
	.align	128
        .global         _ZN4vllm25paged_attention_v1_kernelIffLi80ELi8ELi128ELNS_18Fp8KVCacheDataTypeE0ELb1EEEvPT_PKS2_PKT0_S8_ifPKiSA_iPKfiiiSC_SC_iiiii
        .type           _ZN4vllm25paged_attention_v1_kernelIffLi80ELi8ELi128ELNS_18Fp8KVCacheDataTypeE0ELb1EEEvPT_PKS2_PKT0_S8_ifPKiSA_iPKfiiiSC_SC_iiiii,@function
        .size           _ZN4vllm25paged_attention_v1_kernelIffLi80ELi8ELi128ELNS_18Fp8KVCacheDataTypeE0ELb1EEEvPT_PKS2_PKT0_S8_ifPKiSA_iPKfiiiSC_SC_iiiii,(.L_x_26055 - _ZN4vllm25paged_attention_v1_kernelIffLi80ELi8ELi128ELNS_18Fp8KVCacheDataTypeE0ELb1EEEvPT_PKS2_PKT0_S8_ifPKiSA_iPKfiiiSC_SC_iiiii)
        .other          _ZN4vllm25paged_attention_v1_kernelIffLi80ELi8ELi128ELNS_18Fp8KVCacheDataTypeE0ELb1EEEvPT_PKS2_PKT0_S8_ifPKiSA_iPKfiiiSC_SC_iiiii,@"STO_CUDA_ENTRY STV_DEFAULT"
_ZN4vllm25paged_attention_v1_kernelIffLi80ELi8ELi128ELNS_18Fp8KVCacheDataTypeE0ELb1EEEvPT_PKS2_PKT0_S8_ifPKiSA_iPKfiiiSC_SC_iiiii:
.text._ZN4vllm25paged_attention_v1_kernelIffLi80ELi8ELi128ELNS_18Fp8KVCacheDataTypeE0ELb1EEEvPT_PKS2_PKT0_S8_ifPKiSA_iPKfiiiSC_SC_iiiii:
        /* <DEDUP_REMOVED lines=30> */
[----:B------:R-:W-:-:S04]  /*01e0*/  SHF.R.S32.HI R0, RZ, 0x1f, R0 ;  /* 0x0000001fff007819 */ /* 0x000fc80000011400 */
[----:B------:R-:W-:Y:S02]  /*01f0*/  @!P1 IADD3.X R0, PT, PT, RZ, R0, RZ, P2, P3 ;  /* 0x00000000ff009210 */ /* 0x000fe400017e64ff */
[----:B--2---:R-:W-:-:S04]  /*0200*/  @!P1 LEA R8, P2, R6, R10, 0x2 ;  /* 0x0000000a06089211 */ /* 0x004fc800078410ff */
[----:B------:R-:W-:Y:S02]  /*0210*/  @!P1 LEA.HI.X R9, R6, R11, R0, 0x2, P2 ;  /* 0x0000000b06099211 */ /* 0x000fe400010f1400 */
[----:B0-----:R-:W-:Y:S01]  /*0220*/  IABS R13, R5 ;  /* 0x00000005000d7213 */ /* 0x001fe20000000000 */
[----:B------:R-:W0:Y:S02]  /*0230*/  @P0 LDC.64 R6, c[0x0][0x3c0] ;  /* 0x0000f000ff060b82 */ /* 0x000e240000000a00 */
[----:B------:R2:W3:Y:S01]  /*0240*/  @!P1 LDG.E.CONSTANT R0, desc[UR6][R8.64] ;  /* 0x0000000608009981 */ /* 0x0004e2000c1e9900 */
[----:B------:R-:W4:Y:S08]  /*0250*/  I2F.RP R2, R13 ;  /* 0x0000000d00027306 */ /* 0x000f300000209400 */
[----:B----4-:R-:W4:Y:S01]  /*0260*/  MUFU.RCP R2, R2 ;  /* 0x0000000200027308 */ /* 0x010f220000001000 */
[----:B0-----:R-:W-:-:S05]  /*0270*/  @P0 IMAD.WIDE.U32 R6, R21, 0x4, R6 ;  /* 0x0000000415060825 */ /* 0x001fca00078e0006 */
[----:B------:R0:W5:Y:S01]  /*0280*/  @P0 LDG.E.CONSTANT R25, desc[UR6][R6.64] ;  /* 0x0000000606190981 */ /* 0x000162000c1e9900 */
[----:B------:R-:W-:Y:S01]  /*0290*/  SHF.R.U32.HI R26, RZ, 0x5, R3 ;  /* 0x00000005ff1a7819 */ /* 0x000fe20000011603 */
[----:B------:R-:W-:Y:S01]  /*02a0*/  BSSY B0, `(.L_x_25437) ;  /* 0x0000100000007945 */ /* 0x000fe20003800000 */
[----:B----4-:R-:W-:-:S04]  /*02b0*/  VIADD R10, R2, 0xffffffe ;  /* 0x0ffffffe020a7836 */ /* 0x010fc80000000000 */
[----:B------:R4:W1:Y:S02]  /*02c0*/  F2I.FTZ.U32.TRUNC.NTZ R11, R10 ;  /* 0x0000000a000b7305 */ /* 0x000864000021f000 */
[----:B----4-:R-:W-:Y:S01]  /*02d0*/  IMAD.MOV.U32 R10, RZ, RZ, RZ ;  /* 0x000000ffff0a7224 */ /* 0x010fe200078e00ff */
[----:B-1----:R-:W-:-:S05]  /*02e0*/  IADD3 R4, PT, PT, RZ, -R11, RZ ;  /* 0x8000000bff047210 */ /* 0x002fca0007ffe0ff */
[----:B--2---:R-:W-:Y:S01]  /*02f0*/  IMAD R9, R4, R13, RZ ;  /* 0x0000000d04097224 */ /* 0x004fe200078e02ff */
[----:B------:R-:W-:-:S03]  /*0300*/  IABS R4, R20 ;  /* 0x0000001400047213 */ /* 0x000fc60000000000 */
[----:B------:R-:W-:-:S06]  /*0310*/  IMAD.HI.U32 R11, R11, R9, R10 ;  /* 0x000000090b0b7227 */ /* 0x000fcc00078e000a */
[----:B0-----:R-:W-:-:S05]  /*0320*/  IMAD.HI.U32 R6, R11, R4, RZ ;  /* 0x000000040b067227 */ /* 0x001fca00078e00ff */
[----:B------:R-:W-:-:S05]  /*0330*/  IADD3 R2, PT, PT, -R6, RZ, RZ ;  /* 0x000000ff06027210 */ /* 0x000fca0007ffe1ff */
[C---:B------:R-:W-:Y:S02]  /*0340*/  IMAD R2, R13.reuse, R2, R4 ;  /* 0x000000020d027224 */ /* 0x040fe400078e0204 */
[----:B------:R-:W0:Y:S03]  /*0350*/  LDC R4, c[0x0][0x3f4] ;  /* 0x0000fd00ff047b82 */ /* 0x000e260000000800 */
        /* <DEDUP_REMOVED lines=8> */
[----:B------:R-:W0:Y:S01]  /*03e0*/  I2F.RP R11, R7 ;  /* 0x00000007000b7306 */ /* 0x000e220000209400 */
[----:B------:R-:W-:-:S04]  /*03f0*/  MOV R24, R7 ;  /* 0x0000000700187202 */ /* 0x000fc80000000f00 */
[----:B------:R-:W-:-:S06]  /*0400*/  @P0 VIADD R6, R6, 0x1 ;  /* 0x0000000106060836 */ /* 0x000fcc0000000000 */
[----:B------:R-:W-:Y:S02]  /*0410*/  @!P3 IADD3 R6, PT, PT, -R6, RZ, RZ ;  /* 0x000000ff0606b210 */ /* 0x000fe40007ffe1ff */
[----:B------:R-:W-:Y:S01]  /*0420*/  @!P2 LOP3.LUT R6, RZ, R5, RZ, 0x33, !PT ;  /* 0x00000005ff06a212 */ /* 0x000fe200078e33ff */
[----:B0-----:R-:W0:Y:S03]  /*0430*/  MUFU.RCP R11, R11 ;  /* 0x0000000b000b7308 */ /* 0x001e260000001000 */
[----:B------:R-:W-:-:S05]  /*0440*/  IABS R10, R6 ;  /* 0x00000006000a7213 */ /* 0x000fca0000000000 */
[----:B------:R-:W1:Y:S01]  /*0450*/  I2F.RP R2, R10 ;  /* 0x0000000a00027306 */ /* 0x000e620000209400 */
[----:B0-----:R-:W-:Y:S02]  /*0460*/  IADD3 R8, PT, PT, R11, 0xffffffe, RZ ;  /* 0x0ffffffe0b087810 */ /* 0x001fe40007ffe0ff */
[----:B------:R-:W-:-:S05]  /*0470*/  IABS R11, R21 ;  /* 0x00000015000b7213 */ /* 0x000fca0000000000 */
        /* <DEDUP_REMOVED lines=17> */
[----:B------:R-:W0:Y:S10]  /*0590*/  S2R R8, SR_CgaCtaId ;  /* 0x0000000000087919 */ /* 0x000e340000008800 */
[----:B------:R-:W-:Y:S01]  /*05a0*/  @!P4 IADD3 R11, PT, PT, R11, -R10, RZ ;  /* 0x8000000a0b0bc210 */ /* 0x000fe20007ffe0ff */
[----:B------:R-:W-:Y:S01]  /*05b0*/  @!P4 VIADD R16, R16, 0x1 ;  /* 0x000000011010c836 */ /* 0x000fe20000000000 */
[----:B------:R-:W-:-:S02]  /*05c0*/  ISETP.NE.AND P4, PT, R6, RZ, PT ;  /* 0x000000ff0600720c */ /* 0x000fc40003f85270 */
[----:B------:R-:W-:Y:S02]  /*05d0*/  ISETP.GE.U32.AND P2, PT, R11, R10, PT ;  /* 0x0000000a0b00720c */ /* 0x000fe40003f46070 */
[----:B------:R-:W-:-:S11]  /*05e0*/  MOV R11, 0x400 ;  /* 0x00000400000b7802 */ /* 0x000fd60000000f00 */
[----:B------:R-:W-:Y:S02]  /*05f0*/  @P2 IADD3 R16, PT, PT, R16, 0x1, RZ ;  /* 0x0000000110102810 */ /* 0x000fe40007ffe0ff */
[----:B0-----:R-:W-:Y:S02]  /*0600*/  LEA R10, R8, R11, 0x18 ;  /* 0x0000000b080a7211 */ /* 0x001fe400078ec0ff */
[----:B------:R-:W-:-:S04]  /*0610*/  IADD3 R13, PT, PT, R37, -0x1, RZ ;  /* 0xffffffff250d7810 */ /* 0x000fc80007ffe0ff */
[----:B------:R-:W-:-:S05]  /*0620*/  IABS R12, R13 ;  /* 0x0000000d000c7213 */ /* 0x000fca0000000000 */
[----:B------:R-:W-:-:S04]  /*0630*/  IMAD.HI.U32 R23, R2, R12, RZ ;  /* 0x0000000c02177227 */ /* 0x000fc800078e00ff */
[----:B------:R-:W-:-:S04]  /*0640*/  IMAD.MOV R9, RZ, RZ, -R23 ;  /* 0x000000ffff097224 */ /* 0x000fc800078e0a17 */
[----:B------:R-:W-:Y:S01]  /*0650*/  IMAD R12, R7, R9, R12 ;  /* 0x00000009070c7224 */ /* 0x000fe200078e020c */
[----:B------:R-:W-:-:S04]  /*0660*/  LOP3.LUT R9, R21, R6, RZ, 0x3c, !PT ;  /* 0x0000000615097212 */ /* 0x000fc800078e3cff */
[----:B------:R-:W-:Y:S02]  /*0670*/  ISETP.GE.AND P3, PT, R9, RZ, PT ;  /* 0x000000ff0900720c */ /* 0x000fe40003f66270 */
[----:B------:R-:W-:Y:S02]  /*0680*/  ISETP.GT.U32.AND P0, PT, R7, R12, PT ;  /* 0x0000000c0700720c */ /* 0x000fe40003f04070 */
[----:B------:R-:W-:-:S05]  /*0690*/  LOP3.LUT R9, R3, 0x3, RZ, 0xc0, !PT ;  /* 0x0000000303097812 */ /* 0x000fca00078ec0ff */
[----:B------:R-:W-:Y:S01]  /*06a0*/  IMAD R10, R9, 0x50, R10 ;  /* 0x00000050090a7824 */ /* 0x000fe200078e020a */
[----:B------:R-:W-:-:S03]  /*06b0*/  SHF.R.U32.HI R9, RZ, 0x2, R3 ;  /* 0x00000002ff097819 */ /* 0x000fc60000011603 */
[----:B------:R-:W-:Y:S02]  /*06c0*/  @!P3 IADD3 R16, PT, PT, -R16, RZ, RZ ;  /* 0x000000ff1010b210 */ /* 0x000fe40007ffe1ff */
[----:B------:R-:W-:Y:S01]  /*06d0*/  @!P4 LOP3.LUT R16, RZ, R6, RZ, 0x33, !PT ;  /* 0x00000006ff10c212 */ /* 0x000fe200078e33ff */
[----:B------:R-:W-:Y:S01]  /*06e0*/  @!P0 IMAD.IADD R12, R12, 0x1, -R7 ;  /* 0x000000010c0c8824 */ /* 0x000fe200078e0a07 */
[----:B------:R-:W-:Y:S01]  /*06f0*/  IADD3 R6, PT, PT, R37, 0x7, RZ ;  /* 0x0000000725067810 */ /* 0x000fe20007ffe0ff */
[----:B------:R-:W-:Y:S01]  /*0700*/  @!P0 VIADD R23, R23, 0x1 ;  /* 0x0000000117178836 */ /* 0x000fe20000000000 */
[----:B------:R-:W-:Y:S02]  /*0710*/  ISETP.GE.AND P3, PT, R14, RZ, PT ;  /* 0x000000ff0e00720c */ /* 0x000fe40003f66270 */
[----:B------:R-:W-:Y:S02]  /*0720*/  SHF.R.S32.HI R15, RZ, 0x1f, R6 ;  /* 0x0000001fff0f7819 */ /* 0x000fe40000011406 */
[----:B------:R-:W-:-:S02]  /*0730*/  ISETP.GE.U32.AND P2, PT, R12, R7, PT ;  /* 0x000000070c00720c */ /* 0x000fc40003f46070 */
[----:B------:R-:W-:Y:S02]  /*0740*/  LEA.HI R15, R15, R6, RZ, 0x3 ;  /* 0x000000060f0f7211 */ /* 0x000fe400078f18ff */
[----:B------:R-:W-:Y:S01]  /*0750*/  LOP3.LUT R12, R13, R4, RZ, 0x3c, !PT ;  /* 0x000000040d0c7212 */ /* 0x000fe200078e3cff */
[----:B------:R-:W-:Y:S01]  /*0760*/  @!P1 IMAD R13, R9, 0x4, R10 ;  /* 0x00000004090d9824 */ /* 0x000fe200078e020a */
[----:B------:R-:W-:Y:S02]  /*0770*/  SHF.R.S32.HI R15, RZ, 0x3, R15 ;  /* 0x00000003ff0f7819 */ /* 0x000fe4000001140f */
[----:B------:R-:W-:Y:S01]  /*0780*/  ISETP.GE.AND P4, PT, R12, RZ, PT ;  /* 0x000000ff0c00720c */ /* 0x000fe20003f86270 */
[----:B------:R-:W-:Y:S01]  /*0790*/  @!P3 IMAD R5, R5, UR5, R16 ;  /* 0x000000050505bc24 */ /* 0x000fe2000f8e0210 */
[----:B---3--:R0:W-:Y:S01]  /*07a0*/  @!P1 STS [R13], R0 ;  /* 0x000000000d009388 */ /* 0x0081e20000000800 */
[----:B------:R-:W-:Y:S01]  /*07b0*/  BAR.SYNC.DEFER_BLOCKING 0x0 ;  /* 0x0000000000007b1d */ /* 0x000fe20000010000 */
[----:B------:R-:W-:Y:S01]  /*07c0*/  ISETP.GE.AND P1, PT, R26, R15, PT ;  /* 0x0000000f1a00720c */ /* 0x000fe20003f26270 */
[----:B------:R-:W-:Y:S01]  /*07d0*/  @P3 IMAD R35, R20, UR5, R21 ;  /* 0x0000000514233c24 */ /* 0x000fe2000f8e0215 */
[----:B------:R-:W-:-:S02]  /*07e0*/  ISETP.NE.AND P0, PT, R4, RZ, PT ;  /* 0x000000ff0400720c */ /* 0x000fc40003f05270 */
[----:B------:R-:W-:Y:S01]  /*07f0*/  @P2 IADD3 R23, PT, PT, R23, 0x1, RZ ;  /* 0x0000000117172810 */ /* 0x000fe20007ffe0ff */
[----:B0-----:R-:W-:Y:S01]  /*0800*/  IMAD R13, R22, UR4, RZ ;  /* 0x00000004160d7c24 */ /* 0x001fe2000f8e02ff */
[----:B------:R-:W-:Y:S01]  /*0810*/  @!P3 IADD3 R5, PT, PT, -R5, RZ, RZ ;  /* 0x000000ff0505b210 */ /* 0x000fe20007ffe1ff */
[----:B------:R-:W-:Y:S02]  /*0820*/  @P3 IMAD R35, R35, R14, 0x1 ;  /* 0x0000000123233424 */ /* 0x000fe400078e020e */
[----:B------:R-:W-:Y:S02]  /*0830*/  @!P4 IMAD.MOV R23, RZ, RZ, -R23 ;  /* 0x000000ffff17c224 */ /* 0x000fe400078e0a17 */
[----:B------:R-:W-:Y:S02]  /*0840*/  @!P3 IMAD R35, R14, R5, 0x1 ;  /* 0x000000010e23b424 */ /* 0x000fe400078e0205 */
[----:B------:R-:W-:Y:S02]  /*0850*/  IMAD.MOV.U32 R0, RZ, RZ, -0x800001 ;  /* 0xff7fffffff007424 */ /* 0x000fe400078e00ff */
[----:B------:R-:W-:Y:S01]  /*0860*/  @!P0 LOP3.LUT R23, RZ, R4, RZ, 0x33, !PT ;  /* 0x00000004ff178212 */ /* 0x000fe200078e33ff */
[----:B------:R-:W-:Y:S06]  /*0870*/  @P1 BRA `(.L_x_25438) ;  /* 0x0000000800881947 */ /* 0x000fec0003800000 */
[----:B------:R-:W0:Y:S01]  /*0880*/  LDCU.64 UR4, c[0x0][0x3a8] ;  /* 0x00007500ff0477ac */ /* 0x000e220008000a00 */
[----:B------:R-:W-:Y:S01]  /*0890*/  SHF.R.U32.HI R3, RZ, 0x3, R3 ;  /* 0x00000003ff037819 */ /* 0x000fe20000011603 */
[----:B------:R-:W-:Y:S01]  /*08a0*/  IMAD.SHL.U32 R0, R9, 0x4, RZ ;  /* 0x0000000409007824 */ /* 0x000fe200078e00ff */
[----:B------:R-:W-:Y:S01]  /*08b0*/  SHF.L.U32 R6, R26, 0x3, RZ ;  /* 0x000000031a067819 */ /* 0x000fe200000006ff */
[----:B------:R-:W-:Y:S01]  /*08c0*/  IMAD.MOV.U32 R5, RZ, RZ, RZ ;  /* 0x000000ffff057224 */ /* 0x000fe200078e00ff */
[----:B------:R-:W-:Y:S02]  /*08d0*/  LOP3.LUT R4, R3, 0x7c, RZ, 0xc0, !PT ;  /* 0x0000007c03047812 */ /* 0x000fe400078ec0ff */
[----:B------:R-:W-:Y:S01]  /*08e0*/  LOP3.LUT R3, R0, 0x1c, RZ, 0xc0, !PT ;  /* 0x0000001c00037812 */ /* 0x000fe200078ec0ff */
[----:B------:R-:W-:Y:S01]  /*08f0*/  IMAD.MOV.U32 R0, RZ, RZ, -0x800001 ;  /* 0xff7fffffff007424 */ /* 0x000fe200078e00ff */
        /* <DEDUP_REMOVED lines=11> */
.L_x_25443:
        /* <DEDUP_REMOVED lines=43> */
[----:B------:R-:W-:Y:S02]  /*0c60*/  ISETP.GT.AND P0, PT, R12, R11, PT ;  /* 0x0000000b0c00720c */ /* 0x000fe40003f04270 */
        /* <DEDUP_REMOVED lines=9> */
.L_x_25440:
        /* <DEDUP_REMOVED lines=24> */
[----:B----4-:R-:W-:Y:S02]  /*0e80*/  FFMA.FTZ R9, R13, R10, R8 ;  /* 0x0000000a0d097223 */ /* 0x010fe40000010008 */
[----:B------:R-:W0:Y:S02]  /*0e90*/  LDS.128 R12, [R27+0x10] ;  /* 0x000010001b0c7984 */ /* 0x000e240000000c00 */
[----:B------:R-:W-:Y:S02]  /*0ea0*/  FFMA.FTZ R28, R28, R11, R9 ;  /* 0x0000000b1c1c7223 */ /* 0x000fe40000010009 */
[----:B------:R-:W2:Y:S04]  /*0eb0*/  LDG.E.CONSTANT R9, desc[UR6][R38.64+0x400] ;  /* 0x0004000626097981 */ /* 0x000ea8000c1e9900 */
[----:B------:R-:W3:Y:S01]  /*0ec0*/  LDG.E.CONSTANT R8, desc[UR6][R38.64+0x480] ;  /* 0x0004800626087981 */ /* 0x000ee2000c1e9900 */
[----:B0-----:R-:W-:-:S03]  /*0ed0*/  FFMA.FTZ R11, R29, R12, R28 ;  /* 0x0000000c1d0b7223 */ /* 0x001fc6000001001c */
[----:B------:R-:W4:Y:S04]  /*0ee0*/  LDG.E.CONSTANT R29, desc[UR6][R38.64+0x500] ;  /* 0x00050006261d7981 */ /* 0x000f28000c1e9900 */
[----:B------:R-:W4:Y:S01]  /*0ef0*/  LDG.E.CONSTANT R28, desc[UR6][R38.64+0x580] ;  /* 0x00058006261c7981 */ /* 0x000f22000c1e9900 */
[----:B------:R-:W-:-:S04]  /*0f00*/  FFMA.FTZ R30, R30, R13, R11 ;  /* 0x0000000d1e1e7223 */ /* 0x000fc8000001000b */
[----:B------:R-:W-:-:S04]  /*0f10*/  FFMA.FTZ R33, R33, R14, R30 ;  /* 0x0000000e21217223 */ /* 0x000fc8000001001e */
[----:B------:R-:W-:Y:S02]  /*0f20*/  FFMA.FTZ R32, R32, R15, R33 ;  /* 0x0000000f20207223 */ /* 0x000fe40000010021 */
[----:B------:R-:W2:Y:S04]  /*0f30*/  LDS.128 R12, [R27+0x20] ;  /* 0x000020001b0c7984 */ /* 0x000ea80000000c00 */
[----:B------:R-:W4:Y:S01]  /*0f40*/  LDG.E.CONSTANT R33, desc[UR6][R38.64+0x800] ;  /* 0x0008000626217981 */ /* 0x000f22000c1e9900 */
[----:B--2---:R-:W-:-:S03]  /*0f50*/  FFMA.FTZ R9, R9, R12, R32 ;  /* 0x0000000c09097223 */ /* 0x004fc60000010020 */
[----:B------:R-:W2:Y:S01]  /*0f60*/  LDG.E.CONSTANT R12, desc[UR6][R38.64+0x680] ;  /* 0x00068006260c7981 */ /* 0x000ea2000c1e9900 */
[----:B---3--:R-:W-:-:S03]  /*0f70*/  FFMA.FTZ R30, R8, R13, R9 ;  /* 0x0000000d081e7223 */ /* 0x008fc60000010009 */
[----:B------:R-:W0:Y:S01]  /*0f80*/  LDS.128 R8, [R27+0x30] ;  /* 0x000030001b087984 */ /* 0x000e220000000c00 */
[----:B----4-:R-:W-:-:S03]  /*0f90*/  FFMA.FTZ R29, R29, R14, R30 ;  /* 0x0000000e1d1d7223 */ /* 0x010fc6000001001e */
[----:B------:R-:W3:Y:S01]  /*0fa0*/  LDG.E.CONSTANT R30, desc[UR6][R38.64+0x980] ;  /* 0x00098006261e7981 */ /* 0x000ee2000c1e9900 */
[----:B------:R-:W-:-:S03]  /*0fb0*/  FFMA.FTZ R14, R28, R15, R29 ;  /* 0x0000000f1c0e7223 */ /* 0x000fc6000001001d */
[----:B------:R-:W4:Y:S04]  /*0fc0*/  LDG.E.CONSTANT R29, desc[UR6][R38.64+0x700] ;  /* 0x00070006261d7981 */ /* 0x000f28000c1e9900 */
[----:B------:R-:W3:Y:S01]  /*0fd0*/  LDG.E.CONSTANT R28, desc[UR6][R38.64+0x780] ;  /* 0x00078006261c7981 */ /* 0x000ee2000c1e9900 */
[----:B0-----:R-:W-:-:S03]  /*0fe0*/  FFMA.FTZ R13, R31, R8, R14 ;  /* 0x000000081f0d7223 */ /* 0x001fc6000001000e */
[----:B------:R-:W3:Y:S04]  /*0ff0*/  LDG.E.CONSTANT R8, desc[UR6][R38.64+0x880] ;  /* 0x0008800626087981 */ /* 0x000ee8000c1e9900 */
[----:B------:R-:W3:Y:S01]  /*1000*/  LDG.E.CONSTANT R31, desc[UR6][R38.64+0x900] ;  /* 0x00090006261f7981 */ /* 0x000ee2000c1e9900 */
[----:B------:R-:W-:Y:S01]  /*1010*/  UMOV UR4, 0xffffffff ;  /* 0xffffffff00047882 */ /* 0x000fe20000000000 */
[----:B------:R-:W-:Y:S02]  /*1020*/  ISETP.NE.AND P1, PT, R19, RZ, PT ;  /* 0x000000ff1300720c */ /* 0x000fe40003f25270 */
[----:B-----5:R-:W-:Y:S01]  /*1030*/  FSETP.NEU.FTZ.AND P0, PT, R25, RZ, PT ;  /* 0x000000ff1900720b */ /* 0x020fe20003f1d000 */
[----:B--2---:R-:W-:Y:S02]  /*1040*/  FFMA.FTZ R32, R12, R9, R13 ;  /* 0x000000090c207223 */ /* 0x004fe4000001000d */
[----:B------:R-:W0:Y:S02]  /*1050*/  LDS.128 R12, [R27+0x40] ;  /* 0x000040001b0c7984 */ /* 0x000e240000000c00 */
[----:B----4-:R-:W-:-:S04]  /*1060*/  FFMA.FTZ R29, R29, R10, R32 ;  /* 0x0000000a1d1d7223 */ /* 0x010fc80000010020 */
[----:B---3--:R-:W-:-:S04]  /*1070*/  FFMA.FTZ R28, R28, R11, R29 ;  /* 0x0000000b1c1c7223 */ /* 0x008fc8000001001d */
        /* <DEDUP_REMOVED lines=8> */
.L_x_25477:
        /* <DEDUP_REMOVED lines=12> */
.L_x_25441:
[----:B------:R-:W-:Y:S05]  /*11c0*/  BSYNC B1 ;  /* 0x0000000000017941 */ /* 0x000fea0003800000 */
.L_x_25439:
        /* <DEDUP_REMOVED lines=13> */
.L_x_25438:
[----:B------:R-:W-:Y:S05]  /*12a0*/  BSYNC B0 ;  /* 0x0000000000007941 */ /* 0x000fea0003800000 */
.L_x_25437:
        /* <DEDUP_REMOVED lines=8> */
.L_x_25482:
[----:B------:R-:W3:Y:S01]  /*1330*/  S2R R0, SR_CgaCtaId ;  /* 0x0000000000007919 */ /* 0x000ee20000008800 */
[----:B------:R-:W-:Y:S01]  /*1340*/  MOV R4, 0x400 ;  /* 0x0000040000047802 */ /* 0x000fe20000000f00 */
[----:B------:R-:W-:Y:S05]  /*1350*/  WARPSYNC.ALL ;  /* 0x0000000000007948 */ /* 0x000fea0003800000 */
[----:B------:R-:W-:Y:S01]  /*1360*/  VIADD R3, R4, 0x140 ;  /* 0x0000014004037836 */ /* 0x000fe20000000000 */
[----:B0-----:R-:W-:Y:S02]  /*1370*/  LOP3.LUT P0, R34, R6, 0x1f, RZ, 0xc0, !PT ;  /* 0x0000001f06227812 */ /* 0x001fe4000780c0ff */
[----:B------:R-:W-:-:S02]  /*1380*/  SHF.R.U32.HI R10, RZ, 0x5, R6 ;  /* 0x00000005ff0a7819 */ /* 0x000fc40000011606 */
[----:B--2---:R-:W-:Y:S02]  /*1390*/  FMNMX.FTZ R5, R2, R5, !PT ;  /* 0x0000000502057209 */ /* 0x004fe40007810000 */
[----:B---3--:R-:W-:-:S04]  /*13a0*/  LEA R3, R0, R3, 0x18 ;  /* 0x0000000300037211 */ /* 0x008fc800078ec0ff */
[----:B-1----:R-:W-:-:S05]  /*13b0*/  LEA R2, R10, R3, 0x2 ;  /* 0x000000030a027211 */ /* 0x002fca00078e10ff */
[----:B------:R-:W-:Y:S01]  /*13c0*/  @!P0 STS [R2], R5 ;  /* 0x0000000502008388 */ /* 0x000fe20000000800 */
[----:B------:R-:W-:Y:S01]  /*13d0*/  BAR.SYNC.DEFER_BLOCKING 0x0 ;  /* 0x0000000000007b1d */ /* 0x000fe20000010000 */
[C---:B------:R-:W-:Y:S01]  /*13e0*/  ISETP.GT.U32.AND P2, PT, R34.reuse, 0x3, PT ;  /* 0x000000032200780c */ /* 0x040fe20003f44070 */
[----:B------:R-:W-:Y:S01]  /*13f0*/  IMAD R3, R34, 0x4, R3 ;  /* 0x0000000422037824 */ /* 0x000fe200078e0203 */
[----:B------:R-:W-:Y:S01]  /*1400*/  MOV R8, 0xff7fffff ;  /* 0xff7fffff00087802 */ /* 0x000fe20000000f00 */
[----:B------:R-:W-:Y:S02]  /*1410*/  VIADD R9, R37, 0x7 ;  /* 0x0000000725097836 */ /* 0x000fe40000000000 */
[----:B------:R-:W-:Y:S01]  /*1420*/  HFMA2 R11, -RZ, RZ, 0, 0 ;  /* 0x00000000ff0b7431 */ /* 0x000fe200000001ff */
[----:B------:R-:W-:Y:S02]  /*1430*/  BSSY.RECONVERGENT B0, `(.L_x_25445) ;  /* 0x00000ed000007945 */ /* 0x000fe40003800200 */
        /* <DEDUP_REMOVED lines=29> */
.L_x_25449:
        /* <DEDUP_REMOVED lines=11> */
.L_x_25448:
[----:B------:R-:W-:Y:S05]  /*16c0*/  BSYNC.RECONVERGENT B1 ;  /* 0x0000000000017941 */ /* 0x000fea0003800200 */
.L_x_25447:
        /* <DEDUP_REMOVED lines=12> */
.L_x_25452:
        /* <DEDUP_REMOVED lines=9> */
[----:B------:R-:W-:Y:S01]  /*1820*/  LDS R36, [R12+0xc00] ;  /* 0x000c00000c247984 */ /* 0x000fe20000000800 */
[----:B0-----:R-:W-:-:S03]  /*1830*/  FADD.FTZ R13, -R5, R24 ;  /* 0x00000018050d7221 */ /* 0x001fc60000010100 */
[----:B------:R-:W0:Y:S01]  /*1840*/  LDS R24, [R12+0x800] ;  /* 0x000800000c187984 */ /* 0x000e220000000800 */
[----:B-1----:R-:W-:Y:S01]  /*1850*/  FADD.FTZ R30, -R5, R30 ;  /* 0x0000001e051e7221 */ /* 0x002fe20000010100 */
[----:B------:R-:W-:-:S03]  /*1860*/  FMUL.FTZ R13, R13, 1.4426950216293334961 ;  /* 0x3fb8aa3b0d0d7820 */ /* 0x000fc60000410000 */
[----:B------:R-:W-:Y:S01]  /*1870*/  FMUL.FTZ R17, R30, 1.4426950216293334961 ;  /* 0x3fb8aa3b1e117820 */ /* 0x000fe20000410000 */
[----:B------:R-:W1:Y:S01]  /*1880*/  MUFU.EX2 R15, R13 ;  /* 0x0000000d000f7308 */ /* 0x000e620000000800 */
[C---:B--2---:R-:W-:Y:S01]  /*1890*/  FADD.FTZ R32, -R5.reuse, R32 ;  /* 0x0000002005207221 */ /* 0x044fe20000010100 */
[----:B------:R-:W-:Y:S01]  /*18a0*/  LDS R30, [R12+0x1200] ;  /* 0x001200000c1e7984 */ /* 0x000fe20000000800 */
[C---:B---3--:R-:W-:Y:S02]  /*18b0*/  FADD.FTZ R28, -R5.reuse, R28 ;  /* 0x0000001c051c7221 */ /* 0x048fe40000010100 */
[----:B------:R-:W-:Y:S02]  /*18c0*/  FMUL.FTZ R19, R32, 1.4426950216293334961 ;  /* 0x3fb8aa3b20137820 */ /* 0x000fe40000410000 */
[----:B------:R-:W2:Y:S01]  /*18d0*/  LDS R32, [R12+0xe00] ;  /* 0x000e00000c207984 */ /* 0x000ea20000000800 */
[----:B------:R-:W3:Y:S01]  /*18e0*/  MUFU.EX2 R17, R17 ;  /* 0x0000001100117308 */ /* 0x000ee20000000800 */
[----:B-----5:R-:W-:Y:S01]  /*18f0*/  FMUL.FTZ R25, R28, 1.4426950216293334961 ;  /* 0x3fb8aa3b1c197820 */ /* 0x020fe20000410000 */
[----:B----4-:R-:W-:Y:S01]  /*1900*/  FADD.FTZ R27, -R5, R26 ;  /* 0x0000001a051b7221 */ /* 0x010fe20000010100 */
[----:B------:R-:W4:Y:S05]  /*1910*/  LDS R28, [R12+0x1000] ;  /* 0x001000000c1c7984 */ /* 0x000f2a0000000800 */
[----:B------:R0:W0:Y:S01]  /*1920*/  MUFU.EX2 R13, R25 ;  /* 0x00000019000d7308 */ /* 0x0000220000000800 */
[----:B-1----:R-:W-:Y:S01]  /*1930*/  FADD.FTZ R26, R15, R11 ;  /* 0x0000000b0f1a7221 */ /* 0x002fe20000010000 */
[----:B------:R-:W-:Y:S01]  /*1940*/  FMUL.FTZ R11, R27, 1.4426950216293334961 ;  /* 0x3fb8aa3b1b0b7820 */ /* 0x000fe20000410000 */
[----:B------:R-:W-:Y:S01]  /*1950*/  FADD.FTZ R27, -R5, R18 ;  /* 0x00000012051b7221 */ /* 0x000fe20000010100 */
[----:B------:R-:W-:Y:S03]  /*1960*/  STS [R12+-0x400], R15 ;  /* 0xfffc000f0c007388 */ /* 0x000fe60000000800 */
[----:B------:R-:W-:Y:S01]  /*1970*/  FMUL.FTZ R27, R27, 1.4426950216293334961 ;  /* 0x3fb8aa3b1b1b7820 */ /* 0x000fe20000410000 */
[----:B------:R-:W1:Y:S01]  /*1980*/  LDS R18, [R12+0x1400] ;  /* 0x001400000c127984 */ /* 0x000e620000000800 */
[----:B---3--:R-:W-:Y:S01]  /*1990*/  FADD.FTZ R26, R26, R17 ;  /* 0x000000111a1a7221 */ /* 0x008fe20000010000 */
[----:B------:R-:W3:Y:S02]  /*19a0*/  MUFU.EX2 R19, R19 ;  /* 0x0000001300137308 */ /* 0x000ee40000000800 */
[----:B------:R3:W-:Y:S01]  /*19b0*/  STS [R12+-0x200], R17 ;  /* 0xfffe00110c007388 */ /* 0x0007e20000000800 */
[----:B0-----:R-:W-:-:S05]  /*19c0*/  FADD.FTZ R25, -R5, R24 ;  /* 0x0000001805197221 */ /* 0x001fca0000010100 */
[----:B------:R-:W0:Y:S01]  /*19d0*/  MUFU.EX2 R11, R11 ;  /* 0x0000000b000b7308 */ /* 0x000e220000000800 */
[----:B------:R-:W1:Y:S01]  /*19e0*/  LDS R24, [R12+0x1600] ;  /* 0x001600000c187984 */ /* 0x000e620000000800 */
[----:B---3--:R-:W-:Y:S01]  /*19f0*/  FMUL.FTZ R17, R25, 1.4426950216293334961 ;  /* 0x3fb8aa3b19117820 */ /* 0x008fe20000410000 */
[----:B------:R-:W-:Y:S02]  /*1a00*/  FADD.FTZ R25, -R5, R38 ;  /* 0x0000002605197221 */ /* 0x000fe40000010100 */
[----:B------:R-:W-:Y:S03]  /*1a10*/  STS [R12+0x200], R13 ;  /* 0x0002000d0c007388 */ /* 0x000fe60000000800 */
[----:B------:R3:W1:Y:S01]  /*1a20*/  MUFU.EX2 R15, R27 ;  /* 0x0000001b000f7308 */ /* 0x0006620000000800 */
[----:B------:R-:W-:Y:S01]  /*1a30*/  FMUL.FTZ R31, R25, 1.4426950216293334961 ;  /* 0x3fb8aa3b191f7820 */ /* 0x000fe20000410000 */
[----:B------:R-:W1:Y:S01]  /*1a40*/  LDS R38, [R12+0x1800] ;  /* 0x001800000c267984 */ /* 0x000e620000000800 */
[C---:B------:R-:W-:Y:S01]  /*1a50*/  FADD.FTZ R25, -R5.reuse, R36 ;  /* 0x0000002405197221 */ /* 0x040fe20000010100 */
[----:B------:R-:W-:Y:S01]  /*1a60*/  FADD.FTZ R26, R26, R19 ;  /* 0x000000131a1a7221 */ /* 0x000fe20000010000 */
[----:B--2---:R-:W-:Y:S01]  /*1a70*/  FADD.FTZ R32, -R5, R32 ;  /* 0x0000002005207221 */ /* 0x004fe20000010100 */
[----:B------:R-:W2:Y:S01]  /*1a80*/  LDS R36, [R12+0x1a00] ;  /* 0x001a00000c247984 */ /* 0x000ea20000000800 */
[----:B------:R-:W-:Y:S01]  /*1a90*/  FMUL.FTZ R25, R25, 1.4426950216293334961 ;  /* 0x3fb8aa3b19197820 */ /* 0x000fe20000410000 */
[----:B------:R-:W1:Y:S01]  /*1aa0*/  MUFU.EX2 R17, R17 ;  /* 0x0000001100117308 */ /* 0x000e620000000800 */
[----:B------:R-:W-:Y:S01]  /*1ab0*/  FADD.FTZ R26, R26, R13 ;  /* 0x0000000d1a1a7221 */ /* 0x000fe20000010000 */
[----:B------:R1:W-:Y:S01]  /*1ac0*/  STS [R12], R19 ;  /* 0x000000130c007388 */ /* 0x0003e20000000800 */
[----:B---3--:R-:W-:Y:S01]  /*1ad0*/  FMUL.FTZ R27, R32, 1.4426950216293334961 ;  /* 0x3fb8aa3b201b7820 */ /* 0x008fe20000410000 */
[C---:B----4-:R-:W-:Y:S01]  /*1ae0*/  FADD.FTZ R28, -R5.reuse, R28 ;  /* 0x0000001c051c7221 */ /* 0x050fe20000010100 */
[----:B0-----:R-:W-:Y:S01]  /*1af0*/  FADD.FTZ R26, R26, R11 ;  /* 0x0000000b1a1a7221 */ /* 0x001fe20000010000 */
[C---:B------:R-:W-:Y:S01]  /*1b00*/  FADD.FTZ R30, -R5.reuse, R30 ;  /* 0x0000001e051e7221 */ /* 0x040fe20000010100 */
[----:B------:R0:W-:Y:S01]  /*1b10*/  STS [R12+0x400], R11 ;  /* 0x0004000b0c007388 */ /* 0x0001e20000000800 */
[----:B------:R-:W3:Y:S01]  /*1b20*/  MUFU.EX2 R25, R25 ;  /* 0x0000001900197308 */ /* 0x000ee20000000800 */
[----:B------:R-:W-:Y:S01]  /*1b30*/  FMUL.FTZ R28, R28, 1.4426950216293334961 ;  /* 0x3fb8aa3b1c1c7820 */ /* 0x000fe20000410000 */
[----:B-1----:R-:W-:Y:S01]  /*1b40*/  FADD.FTZ R26, R26, R15 ;  /* 0x0000000f1a1a7221 */ /* 0x002fe20000010000 */
[----:B------:R-:W-:Y:S01]  /*1b50*/  FMUL.FTZ R30, R30, 1.4426950216293334961 ;  /* 0x3fb8aa3b1e1e7820 */ /* 0x000fe20000410000 */
[----:B------:R-:W-:Y:S01]  /*1b60*/  STS [R12+0x600], R15 ;  /* 0x0006000f0c007388 */ /* 0x000fe20000000800 */
[----:B------:R-:W-:-:S03]  /*1b70*/  FADD.FTZ R18, -R5, R18 ;  /* 0x0000001205127221 */ /* 0x000fc60000010100 */
[----:B------:R-:W1:Y:S01]  /*1b80*/  MUFU.EX2 R19, R31 ;  /* 0x0000001f00137308 */ /* 0x000e620000000800 */
[----:B------:R-:W-:Y:S01]  /*1b90*/  FADD.FTZ R26, R26, R17 ;  /* 0x000000111a1a7221 */ /* 0x000fe20000010000 */
[----:B------:R-:W-:Y:S01]  /*1ba0*/  FMUL.FTZ R18, R18, 1.4426950216293334961 ;  /* 0x3fb8aa3b12127820 */ /* 0x000fe20000410000 */
[----:B------:R-:W-:Y:S05]  /*1bb0*/  STS [R12+0x800], R17 ;  /* 0x000800110c007388 */ /* 0x000fea0000000800 */
[----:B------:R-:W4:Y:S01]  /*1bc0*/  MUFU.EX2 R27, R27 ;  /* 0x0000001b001b7308 */ /* 0x000f220000000800 */
[----:B------:R-:W-:Y:S01]  /*1bd0*/  FADD.FTZ R24, -R5, R24 ;  /* 0x0000001805187221 */ /* 0x000fe20000010100 */
[----:B---3--:R-:W-:Y:S03]  /*1be0*/  STS [R12+0xc00], R25 ;  /* 0x000c00190c007388 */ /* 0x008fe60000000800 */
[----:B------:R-:W-:-:S03]  /*1bf0*/  FMUL.FTZ R24, R24, 1.4426950216293334961 ;  /* 0x3fb8aa3b18187820 */ /* 0x000fc60000410000 */
[----:B------:R-:W3:Y:S01]  /*1c00*/  MUFU.EX2 R29, R28 ;  /* 0x0000001c001d7308 */ /* 0x000ee20000000800 */
[----:B-1----:R-:W-:Y:S01]  /*1c10*/  FADD.FTZ R26, R26, R19 ;  /* 0x000000131a1a7221 */ /* 0x002fe20000010000 */
[C---:B------:R-:W-:Y:S01]  /*1c20*/  FADD.FTZ R38, -R5.reuse, R38 ;  /* 0x0000002605267221 */ /* 0x040fe20000010100 */
[----:B------:R-:W-:Y:S02]  /*1c30*/  STS [R12+0xa00], R19 ;  /* 0x000a00130c007388 */ /* 0x000fe40000000800 */
[----:B------:R-:W-:Y:S01]  /*1c40*/  FADD.FTZ R26, R26, R25 ;  /* 0x000000191a1a7221 */ /* 0x000fe20000010000 */
[----:B--2---:R-:W-:Y:S01]  /*1c50*/  FADD.FTZ R36, -R5, R36 ;  /* 0x0000002405247221 */ /* 0x004fe20000010100 */
[----:B------:R-:W-:Y:S01]  /*1c60*/  FMUL.FTZ R38, R38, 1.4426950216293334961 ;  /* 0x3fb8aa3b26267820 */ /* 0x000fe20000410000 */
[----:B------:R-:W1:Y:S01]  /*1c70*/  MUFU.EX2 R31, R30 ;  /* 0x0000001e001f7308 */ /* 0x000e620000000800 */
[----:B----4-:R-:W-:Y:S01]  /*1c80*/  FADD.FTZ R26, R26, R27 ;  /* 0x0000001b1a1a7221 */ /* 0x010fe20000010000 */
[----:B------:R-:W-:Y:S01]  /*1c90*/  FMUL.FTZ R13, R36, 1.4426950216293334961 ;  /* 0x3fb8aa3b240d7820 */ /* 0x000fe20000410000 */
[----:B------:R-:W-:Y:S05]  /*1ca0*/  STS [R12+0xe00], R27 ;  /* 0x000e001b0c007388 */ /* 0x000fea0000000800 */
[----:B------:R-:W2:Y:S01]  /*1cb0*/  MUFU.EX2 R33, R18 ;  /* 0x0000001200217308 */ /* 0x000ea20000000800 */
[----:B---3--:R-:W-:Y:S01]  /*1cc0*/  FADD.FTZ R26, R26, R29 ;  /* 0x0000001d1a1a7221 */ /* 0x008fe20000010000 */
[----:B------:R-:W-:Y:S06]  /*1cd0*/  STS [R12+0x1000], R29 ;  /* 0x0010001d0c007388 */ /* 0x000fec0000000800 */
[----:B------:R-:W3:Y:S01]  /*1ce0*/  MUFU.EX2 R39, R24 ;  /* 0x0000001800277308 */ /* 0x000ee20000000800 */
[----:B-1----:R-:W-:Y:S01]  /*1cf0*/  FADD.FTZ R26, R26, R31 ;  /* 0x0000001f1a1a7221 */ /* 0x002fe20000010000 */
[----:B------:R-:W-:Y:S06]  /*1d00*/  STS [R12+0x1200], R31 ;  /* 0x0012001f0c007388 */ /* 0x000fec0000000800 */
[----:B------:R-:W1:Y:S01]  /*1d10*/  MUFU.EX2 R41, R38 ;  /* 0x0000002600297308 */ /* 0x000e620000000800 */
[----:B--2---:R-:W-:Y:S01]  /*1d20*/  FADD.FTZ R26, R26, R33 ;  /* 0x000000211a1a7221 */ /* 0x004fe20000010000 */
[----:B------:R-:W-:Y:S06]  /*1d30*/  STS [R12+0x1400], R33 ;  /* 0x001400210c007388 */ /* 0x000fec0000000800 */
[----:B------:R-:W2:Y:S01]  /*1d40*/  MUFU.EX2 R13, R13 ;  /* 0x0000000d000d7308 */ /* 0x000ea20000000800 */
[----:B---3--:R-:W-:Y:S01]  /*1d50*/  FADD.FTZ R26, R26, R39 ;  /* 0x000000271a1a7221 */ /* 0x008fe20000010000 */
[----:B------:R-:W-:Y:S03]  /*1d60*/  STS [R12+0x1600], R39 ;  /* 0x001600270c007388 */ /* 0x000fe60000000800 */
[----:B-1----:R-:W-:Y:S01]  /*1d70*/  FADD.FTZ R26, R26, R41 ;  /* 0x000000291a1a7221 */ /* 0x002fe20000010000 */
[----:B------:R-:W-:Y:S04]  /*1d80*/  STS [R12+0x1800], R41 ;  /* 0x001800290c007388 */ /* 0x000fe80000000800 */
[----:B--2---:R1:W-:Y:S01]  /*1d90*/  STS [R12+0x1a00], R13 ;  /* 0x001a000d0c007388 */ /* 0x0043e20000000800 */
[----:B0-----:R-:W-:Y:S01]  /*1da0*/  FADD.FTZ R11, R26, R13 ;  /* 0x0000000d1a0b7221 */ /* 0x001fe20000010000 */
[----:B-1----:R-:W-:Y:S01]  /*1db0*/  IADD3 R12, PT, PT, R12, 0x2000, RZ ;  /* 0x000020000c0c7810 */ /* 0x002fe20007ffe0ff */
[----:B------:R-:W-:Y:S06]  /*1dc0*/  @!P3 BRA `(.L_x_25452) ;  /* 0xfffffff80070b947 */ /* 0x000fec000383ffff */
.L_x_25451:
[----:B------:R-:W-:Y:S05]  /*1dd0*/  BSYNC.RECONVERGENT B1 ;  /* 0x0000000000017941 */ /* 0x000fea0003800200 */
.L_x_25450:
        /* <DEDUP_REMOVED lines=25> */
[----:B-----5:R-:W-:Y:S01]  /*1f70*/  FMUL.FTZ R25, R26, 1.4426950216293334961 ;  /* 0x3fb8aa3b1a197820 */ /* 0x020fe20000410000 */
        /* <DEDUP_REMOVED lines=29> */
.L_x_25454:
[----:B------:R-:W-:Y:S05]  /*2150*/  BSYNC.RECONVERGENT B1 ;  /* 0x0000000000017941 */ /* 0x000fea0003800200 */
.L_x_25453:
        /* <DEDUP_REMOVED lines=26> */
.L_x_25446:
[----:B------:R-:W-:Y:S05]  /*2300*/  BSYNC.RECONVERGENT B0 ;  /* 0x0000000000007941 */ /* 0x000fea0003800200 */
.L_x_25445:
        /* <DEDUP_REMOVED lines=40> */
.L_x_25459:
[----:B------:R-:W0:Y:S01]  /*2590*/  LDS R3, [R5] ;  /* 0x0000000005037984 */ /* 0x000e220000000800 */
[----:B------:R-:W-:-:S05]  /*25a0*/  VIADD R11, R11, 0x1 ;  /* 0x000000010b0b7836 */ /* 0x000fca0000000000 */
[----:B------:R-:W-:Y:S01]  /*25b0*/  ISETP.NE.AND P0, PT, R11, RZ, PT ;  /* 0x000000ff0b00720c */ /* 0x000fe20003f05270 */
[----:B0-----:R-:W-:-:S05]  /*25c0*/  FMUL.FTZ R12, R3, R2 ;  /* 0x00000002030c7220 */ /* 0x001fca0000410000 */
[----:B------:R0:W-:Y:S02]  /*25d0*/  STS [R5], R12 ;  /* 0x0000000c05007388 */ /* 0x0001e40000000800 */
[----:B0-----:R-:W-:-:S05]  /*25e0*/  IADD3 R5, PT, PT, R5, 0x200, RZ ;  /* 0x0000020005057810 */ /* 0x001fca0007ffe0ff */
[----:B------:R-:W-:Y:S05]  /*25f0*/  @P0 BRA `(.L_x_25459) ;  /* 0xfffffffc00e40947 */ /* 0x000fea000383ffff */
.L_x_25458:
[----:B------:R-:W-:Y:S05]  /*2600*/  BSYNC.RECONVERGENT B1 ;  /* 0x0000000000017941 */ /* 0x000fea0003800200 */
.L_x_25457:
        /* <DEDUP_REMOVED lines=12> */
.L_x_25462:
        /* <DEDUP_REMOVED lines=10> */
[----:B------:R-:W-:Y:S04]  /*2770*/  LDS R31, [R3+0xc00] ;  /* 0x000c0000031f7984 */ /* 0x000fe80000000800 */
        /* <DEDUP_REMOVED lines=41> */
.L_x_25461:
[----:B------:R-:W-:Y:S05]  /*2a10*/  BSYNC.RECONVERGENT B1 ;  /* 0x0000000000017941 */ /* 0x000fea0003800200 */
.L_x_25460:
        /* <DEDUP_REMOVED lines=31> */
.L_x_25464:
[----:B------:R-:W-:Y:S05]  /*2c10*/  BSYNC.RECONVERGENT B1 ;  /* 0x0000000000017941 */ /* 0x000fea0003800200 */
.L_x_25463:
        /* <DEDUP_REMOVED lines=14> */
.L_x_25456:
[----:B------:R-:W-:Y:S05]  /*2d00*/  BSYNC.RECONVERGENT B0 ;  /* 0x0000000000007941 */ /* 0x000fea0003800200 */
.L_x_25455:
[----:B01----:R-:W-:Y:S01]  /*2d10*/  VIADD R2, R37, 0x7 ;  /* 0x0000000725027836 */ /* 0x003fe20000000000 */
[----:B------:R-:W-:Y:S01]  /*2d20*/  BAR.SYNC.DEFER_BLOCKING 0x0 ;  /* 0x0000000000007b1d */ /* 0x000fe20000010000 */
[----:B------:R-:W-:Y:S01]  /*2d30*/  HFMA2 R29, -RZ, RZ, 0, 0 ;  /* 0x00000000ff1d7431 */ /* 0x000fe200000001ff */
        /* <DEDUP_REMOVED lines=13> */
[----:B------:R-:W-:Y:S01]  /*2e10*/  IMAD.IADD R27, R10, 0x1, -R5 ;  /* 0x000000010a1b7824 */ /* 0x000fe200078e0a05 */
[----:B------:R-:W-:Y:S01]  /*2e20*/  MOV R3, RZ ;  /* 0x000000ff00037202 */ /* 0x000fe20000000f00 */
[----:B------:R-:W2:Y:S01]  /*2e30*/  LDCU.64 UR10, c[0x0][0x3a8] ;  /* 0x00007500ff0a77ac */ /* 0x000ea20008000a00 */
[----:B------:R-:W-:Y:S02]  /*2e40*/  LOP3.LUT R2, R2, 0x7c, RZ, 0xc0, !PT ;  /* 0x0000007c02027812 */ /* 0x000fe400078ec0ff */
[C---:B------:R-:W-:Y:S01]  /*2e50*/  LEA R26, R10.reuse, 0x1, 0x3 ;  /* 0x000000010a1a7811 */ /* 0x040fe200078e18ff */
[----:B------:R-:W3:Y:S01]  /*2e60*/  LDCU UR9, c[0x0][0x3d0] ;  /* 0x00007a00ff0977ac */ /* 0x000ee20008000800 */
[----:B-----5:R-:W-:-:S02]  /*2e70*/  IADD3 R25, PT, PT, R10, 0x1, RZ ;  /* 0x000000010a197810 */ /* 0x020fc40007ffe0ff */
[----:B------:R-:W-:Y:S01]  /*2e80*/  MOV R33, RZ ;  /* 0x000000ff00217202 */ /* 0x000fe20000000f00 */
[----:B0-----:R-:W0:Y:S01]  /*2e90*/  MUFU.RCP R11, R11 ;  /* 0x0000000b000b7308 */ /* 0x001e220000001000 */
[----:B-1----:R-:W-:Y:S01]  /*2ea0*/  IMAD R13, R22, UR8, RZ ;  /* 0x00000008160d7c24 */ /* 0x002fe2000f8e02ff */
[----:B------:R-:W1:Y:S03]  /*2eb0*/  LDCU UR8, c[0x0][0x3ec] ;  /* 0x00007d80ff0877ac */ /* 0x000e660008000800 */
[----:B------:R-:W-:-:S04]  /*2ec0*/  IMAD.WIDE R2, R13, 0x4, R2 ;  /* 0x000000040d027825 */ /* 0x000fc800078e0202 */
[----:B------:R-:W-:Y:S01]  /*2ed0*/  VIADD R13, R4, 0x160 ;  /* 0x00000160040d7836 */ /* 0x000fe20000000000 */
[----:B--2---:R-:W-:Y:S01]  /*2ee0*/  IADD3 R4, P0, PT, R2, UR10, RZ ;  /* 0x0000000a02047c10 */ /* 0x004fe2000ff1e0ff */
[----:B---3--:R-:W-:Y:S02]  /*2ef0*/  IMAD R38, R16, UR9, RZ ;  /* 0x0000000910267c24 */ /* 0x008fe4000f8e02ff */
[----:B0-----:R-:W-:Y:S01]  /*2f00*/  VIADD R8, R11, 0xffffffe ;  /* 0x0ffffffe0b087836 */ /* 0x001fe20000000000 */
[----:B------:R-:W-:Y:S01]  /*2f10*/  LEA R0, R0, R13, 0x18 ;  /* 0x0000000d00007211 */ /* 0x000fe200078ec0ff */
[----:B------:R-:W-:Y:S01]  /*2f20*/  IMAD.SHL.U32 R11, R6, 0x10, RZ ;  /* 0x00000010060b7824 */ /* 0x000fe200078e00ff */
[----:B------:R-:W-:Y:S01]  /*2f30*/  IADD3.X R3, PT, PT, R3, UR11, RZ, P0, !PT ;  /* 0x0000000b03037c10 */ /* 0x000fe200087fe4ff */
[----:B------:R-:W0:Y:S01]  /*2f40*/  F2I.FTZ.U32.TRUNC.NTZ R9, R8 ;  /* 0x0000000800097305 */ /* 0x000e22000021f000 */
[----:B------:R-:W-:Y:S01]  /*2f50*/  SHF.R.S32.HI R39, RZ, 0x1f, R38 ;  /* 0x0000001fff277819 */ /* 0x000fe20000011426 */
[----:B-1----:R-:W-:Y:S01]  /*2f60*/  VIADD R23, R23, -UR8 ;  /* 0x8000000817177c36 */ /* 0x002fe20008000000 */
[----:B------:R-:W-:-:S04]  /*2f70*/  LOP3.LUT R11, R11, 0x10, RZ, 0xe2, !PT ;  /* 0x000000100b0b7812 */ /* 0x000fc800078ee2ff */
[----:B------:R-:W-:-:S05]  /*2f80*/  LEA R11, R10, R11, 0x5 ;  /* 0x0000000b0a0b7211 */ /* 0x000fca00078e28ff */
[----:B------:R-:W-:Y:S01]  /*2f90*/  IMAD.IADD R2, R0, 0x1, R11 ;  /* 0x0000000100027824 */ /* 0x000fe200078e020b */
[----:B0-----:R-:W-:-:S05]  /*2fa0*/  IADD3 R8, PT, PT, RZ, -R9, RZ ;  /* 0x80000009ff087210 */ /* 0x001fca0007ffe0ff */
[----:B------:R-:W-:Y:S01]  /*2fb0*/  IMAD R13, R8, R7, RZ ;  /* 0x00000007080d7224 */ /* 0x000fe200078e02ff */
[----:B------:R-:W-:-:S05]  /*2fc0*/  MOV R8, RZ ;  /* 0x000000ff00087202 */ /* 0x000fca0000000f00 */
[----:B------:R-:W-:-:S04]  /*2fd0*/  IMAD.HI.U32 R0, R9, R13, R8 ;  /* 0x0000000d09007227 */ /* 0x000fc800078e0008 */
[----:B------:R-:W-:-:S05]  /*2fe0*/  IMAD.SHL.U32 R9, R6, 0x4, RZ ;  /* 0x0000000406097824 */ /* 0x000fca00078e00ff */
[----:B------:R-:W-:Y:S02]  /*2ff0*/  LOP3.LUT R28, R9, 0x7c, RZ, 0xc0, !PT ;  /* 0x0000007c091c7812 */ /* 0x000fe400078ec0ff */
[----:B------:R-:W-:-:S07]  /*3000*/  LOP3.LUT R24, R26, 0x4, R9, 0xf8, !PT ;  /* 0x000000041a187812 */ /* 0x000fce00078ef809 */
.L_x_25469:
        /* <DEDUP_REMOVED lines=17> */
[----:B------:R-:W-:Y:S01]  /*3120*/  @!P1 IADD3 R12, PT, PT, R12, 0x1, RZ ;  /* 0x000000010c0c9810 */ /* 0x000fe20007ffe0ff */
[----:B------:R-:W-:Y:S01]  /*3130*/  IMAD.MOV.U32 R8, RZ, RZ, RZ ;  /* 0x000000ffff087224 */ /* 0x000fe200078e00ff */
[----:B------:R-:W-:Y:S02]  /*3140*/  ISETP.NE.AND P1, PT, R11, RZ, PT ;  /* 0x000000ff0b00720c */ /* 0x000fe40003f25270 */
[----:B0-----:R-:W-:Y:S02]  /*3150*/  IADD3 R9, PT, PT, R15, 0xffffffe, RZ ;  /* 0x0ffffffe0f097810 */ /* 0x001fe40007ffe0ff */
[----:B------:R-:W-:-:S04]  /*3160*/  ISETP.GE.U32.AND P0, PT, R16, R7, PT ;  /* 0x000000071000720c */ /* 0x000fc80003f06070 */
[----:B------:R-:W0:Y:S09]  /*3170*/  F2I.FTZ.U32.TRUNC.NTZ R9, R9 ;  /* 0x0000000900097305 */ /* 0x000e32000021f000 */
[----:B------:R-:W-:-:S05]  /*3180*/  @P0 VIADD R12, R12, 0x1 ;  /* 0x000000010c0c0836 */ /* 0x000fca0000000000 */
[----:B------:R-:W-:Y:S02]  /*3190*/  @!P2 IADD3 R12, PT, PT, -R12, RZ, RZ ;  /* 0x000000ff0c0ca210 */ /* 0x000fe40007ffe1ff */
[----:B0-----:R-:W-:Y:S02]  /*31a0*/  IADD3 R17, PT, PT, RZ, -R9, RZ ;  /* 0x80000009ff117210 */ /* 0x001fe40007ffe0ff */
[----:B------:R-:W-:Y:S02]  /*31b0*/  @!P1 LOP3.LUT R12, RZ, R11, RZ, 0x33, !PT ;  /* 0x0000000bff0c9212 */ /* 0x000fe400078e33ff */
[----:B------:R-:W-:Y:S01]  /*31c0*/  ISETP.NE.AND P2, PT, R13, RZ, PT ;  /* 0x000000ff0d00720c */ /* 0x000fe20003f45270 */
[----:B------:R-:W-:Y:S02]  /*31d0*/  IMAD R17, R17, R10, RZ ;  /* 0x0000000a11117224 */ /* 0x000fe400078e02ff */
[----:B------:R-:W-:Y:S02]  /*31e0*/  IMAD.IADD R11, R12, 0x1, R35 ;  /* 0x000000010c0b7824 */ /* 0x000fe400078e0223 */
[----:B------:R-:W-:-:S03]  /*31f0*/  IMAD.HI.U32 R8, R9, R17, R8 ;  /* 0x0000001109087227 */ /* 0x000fc600078e0008 */
[----:B------:R-:W-:Y:S02]  /*3200*/  IABS R9, R11 ;  /* 0x0000000b00097213 */ /* 0x000fe40000000000 */
[----:B------:R-:W-:-:S03]  /*3210*/  ISETP.GE.AND P1, PT, R11, RZ, PT ;  /* 0x000000ff0b00720c */ /* 0x000fc60003f26270 */
        /* <DEDUP_REMOVED lines=22> */
[----:B------:R-:W-:-:S05]  /*3380*/  LEA.HI.X R19, R10, UR5, R11, 0x2, P1 ;  /* 0x000000050a137c11 */ /* 0x000fca00088f140b */
[----:B------:R-:W2:Y:S01]  /*3390*/  LDG.E.128.CONSTANT R12, desc[UR6][R18.64] ;  /* 0x00000006120c7981 */ /* 0x000ea2000c1e9d00 */
[----:B------:R-:W-:Y:S02]  /*33a0*/  ISETP.NE.AND P1, PT, R27, -0x1, PT ;  /* 0xffffffff1b00780c */ /* 0x000fe40003f25270 */
[----:B------:R-:W-:-:S11]  /*33b0*/  IADD3 R16, PT, PT, R24, -0x1, RZ ;  /* 0xffffffff18107810 */ /* 0x000fd60007ffe0ff */
[C---:B------:R-:W-:Y:S02]  /*33c0*/  @!P1 IADD3 R10, PT, PT, R24.reuse, 0x1, RZ ;  /* 0x00000001180a9810 */ /* 0x040fe40007ffe0ff */
[-C--:B------:R-:W-:Y:S02]  /*33d0*/  @!P1 ISETP.GE.AND P3, PT, R24, R37.reuse, PT ;  /* 0x000000251800920c */ /* 0x080fe40003f66270 */
[-C--:B------:R-:W-:Y:S01]  /*33e0*/  @!P1 ISETP.GE.AND P4, PT, R10, R37.reuse, PT ;  /* 0x000000250a00920c */ /* 0x080fe20003f86270 */
[----:B------:R-:W-:Y:S01]  /*33f0*/  @!P1 VIADD R10, R24, 0x2 ;  /* 0x00000002180a9836 */ /* 0x000fe20000000000 */
[----:B------:R-:W-:-:S04]  /*3400*/  @!P1 ISETP.GE.AND P2, PT, R16, R37, PT ;  /* 0x000000251000920c */ /* 0x000fc80003f46270 */
[----:B------:R-:W-:Y:S02]  /*3410*/  @!P1 ISETP.GE.AND P5, PT, R10, R37, PT ;  /* 0x000000250a00920c */ /* 0x000fe40003fa6270 */
[----:B------:R-:W0:Y:S01]  /*3420*/  LDS.128 R8, [R2] ;  /* 0x0000000002087984 */ /* 0x000e220000000c00 */
[----:B--2---:R-:W-:Y:S02]  /*3430*/  @!P1 FSEL R13, R13, RZ, !P3 ;  /* 0x000000ff0d0d9208 */ /* 0x004fe40005800000 */
[----:B------:R-:W-:Y:S02]  /*3440*/  @!P1 FSEL R12, R12, RZ, !P2 ;  /* 0x000000ff0c0c9208 */ /* 0x000fe40005000000 */
[----:B------:R-:W-:Y:S01]  /*3450*/  @!P1 FSEL R14, R14, RZ, !P4 ;  /* 0x000000ff0e0e9208 */ /* 0x000fe20006000000 */
[----:B0-----:R-:W-:Y:S01]  /*3460*/  FMUL.FTZ R13, R9, R13 ;  /* 0x0000000d090d7220 */ /* 0x001fe20000410000 */
[----:B------:R-:W-:-:S03]  /*3470*/  @!P1 FSEL R15, R15, RZ, !P5 ;  /* 0x000000ff0f0f9208 */ /* 0x000fc60006800000 */
[----:B------:R-:W-:-:S04]  /*3480*/  FFMA.FTZ R13, R8, R12, R13 ;  /* 0x0000000c080d7223 */ /* 0x000fc8000001000d */
[----:B------:R-:W-:-:S04]  /*3490*/  FFMA.FTZ R14, R10, R14, R13 ;  /* 0x0000000e0a0e7223 */ /* 0x000fc8000001000d */
[----:B------:R-:W-:-:S04]  /*34a0*/  FFMA.FTZ R14, R11, R15, R14 ;  /* 0x0000000f0b0e7223 */ /* 0x000fc8000001000e */
[----:B------:R-:W-:Y:S02]  /*34b0*/  FADD.FTZ R33, R33, R14 ;  /* 0x0000000e21217221 */ /* 0x000fe40000010000 */
[----:B------:R-:W2:Y:S01]  /*34c0*/  LDG.E.128.CONSTANT R12, desc[UR6][R18.64+0x200] ;  /* 0x00020006120c7981 */ /* 0x000ea2000c1e9d00 */
[-C--:B------:R-:W-:Y:S02]  /*34d0*/  @!P1 ISETP.GE.AND P3, PT, R24, R37.reuse, PT ;  /* 0x000000251800920c */ /* 0x080fe40003f66270 */
[----:B------:R-:W-:Y:S02]  /*34e0*/  @!P1 ISETP.GE.AND P2, PT, R16, R37, PT ;  /* 0x000000251000920c */ /* 0x000fe40003f46270 */
        /* <DEDUP_REMOVED lines=31> */
[CC--:B------:R-:W-:Y:S02]  /*36e0*/  @!P1 ISETP.GE.AND P2, PT, R16.reuse, R37.reuse, PT ;  /* 0x000000251000920c */ /* 0x0c0fe40003f46270 */
[----:B--2---:R-:W-:Y:S02]  /*36f0*/  @!P1 FSEL R13, R13, RZ, !P3 ;  /* 0x000000ff0d0d9208 */ /* 0x004fe40005800000 */
[----:B------:R-:W-:Y:S02]  /*3700*/  @!P1 ISETP.GE.AND P3, PT, R16, R37, PT ;  /* 0x000000251000920c */ /* 0x000fe40003f66270 */
[----:B------:R-:W2:Y:S01]  /*3710*/  LDG.E.128.CONSTANT R16, desc[UR6][R18.64+0x800] ;  /* 0x0008000612107981 */ /* 0x000ea2000c1e9d00 */
[----:B------:R-:W-:Y:S01]  /*3720*/  @!P1 FSEL R12, R12, RZ, !P2 ;  /* 0x000000ff0c0c9208 */ /* 0x000fe20005000000 */
        /* <DEDUP_REMOVED lines=8> */
[----:B------:R-:W-:Y:S02]  /*37b0*/  @!P1 FSEL R15, R15, RZ, !P2 ;  /* 0x000000ff0f0f9208 */ /* 0x000fe40005000000 */
[----:B------:R-:W-:-:S03]  /*37c0*/  @!P1 ISETP.GE.AND P2, PT, R24, R37, PT ;  /* 0x000000251800920c */ /* 0x000fc60003f46270 */
[----:B------:R-:W-:-:S04]  /*37d0*/  FFMA.FTZ R15, R11, R15, R14 ;  /* 0x0000000f0b0f7223 */ /* 0x000fc8000001000e */
        /* <DEDUP_REMOVED lines=14> */
.L_x_25468:
[----:B------:R-:W-:Y:S05]  /*38c0*/  BSYNC.RECONVERGENT B1 ;  /* 0x0000000000017941 */ /* 0x000fea0003800200 */
.L_x_25467:
[----:B------:R-:W-:Y:S01]  /*38d0*/  IADD3 R4, P1, PT, R4, 0x10, RZ ;  /* 0x0000001004047810 */ /* 0x000fe20007f3e0ff */
[----:B------:R-:W-:Y:S01]  /*38e0*/  VIADD R27, R27, 0x4 ;  /* 0x000000041b1b7836 */ /* 0x000fe20000000000 */
[----:B------:R-:W-:Y:S01]  /*38f0*/  IADD3 R24, PT, PT, R24, 0x20, RZ ;  /* 0x0000002018187810 */ /* 0x000fe20007ffe0ff */
[----:B------:R-:W-:Y:S01]  /*3900*/  VIADD R2, R2, 0x80 ;  /* 0x0000008002027836 */ /* 0x000fe20000000000 */
[----:B------:R-:W-:Y:S01]  /*3910*/  IADD3.X R3, PT, PT, RZ, R3, RZ, P1, !PT ;  /* 0x00000003ff037210 */ /* 0x000fe20000ffe4ff */
[----:B------:R-:W-:Y:S08]  /*3920*/  @!P0 BRA `(.L_x_25469) ;  /* 0xfffffff400b88947 */ /* 0x000ff0000383ffff */
.L_x_25466:
[----:B------:R-:W-:Y:S05]  /*3930*/  BSYNC.RECONVERGENT B0 ;  /* 0x0000000000007941 */ /* 0x000fea0003800200 */
.L_x_25465:
        /* <DEDUP_REMOVED lines=18> */
[----:B------:R-:W-:Y:S01]  /*3a60*/  BAR.SYNC.DEFER_BLOCKING 0x0 ;  /* 0x0000000000007b1d */ /* 0x000fe20000010000 */
[----:B------:R-:W-:Y:S01]  /*3a70*/  ISETP.GT.U32.AND P3, PT, R6, 0x1f, PT ;  /* 0x0000001f0600780c */ /* 0x000fe20003f64070 */
[----:B0-----:R-:W-:Y:S01]  /*3a80*/  ULEA UR4, UR5, UR4, 0x18 ;  /* 0x0000000405047291 */ /* 0x001fe2000f8ec0ff */
[----:B-1----:R-:W-:Y:S01]  /*3a90*/  FADD.FTZ R33, R0, R33 ;  /* 0x0000002100217221 */ /* 0x002fe20000010000 */
[----:B------:R-:W-:Y:S01]  /*3aa0*/  LOP3.LUT R0, R6, 0x3e0, RZ, 0xc0, !PT ;  /* 0x000003e006007812 */ /* 0x000fe200078ec0ff */
[----:B--2---:R-:W-:-:S03]  /*3ab0*/  FADD.FTZ R32, R3, R32 ;  /* 0x0000002003207221 */ /* 0x004fc60000010000 */
[----:B------:R-:W-:Y:S02]  /*3ac0*/  LEA R34, R34, UR4, 0x2 ;  /* 0x0000000422227c11 */ /* 0x000fe4000f8e10ff */
[----:B------:R-:W-:Y:S01]  /*3ad0*/  ISETP.NE.OR P4, PT, R0, 0x20, P2 ;  /* 0x000000200000780c */ /* 0x000fe20001785670 */
[----:B---3--:R-:W-:Y:S01]  /*3ae0*/  FADD.FTZ R31, R2, R31 ;  /* 0x0000001f021f7221 */ /* 0x008fe20000010000 */
[----:B----4-:R-:W-:Y:S01]  /*3af0*/  FADD.FTZ R5, R5, R30 ;  /* 0x0000001e05057221 */ /* 0x010fe20000010000 */
[----:B------:R-:W-:Y:S01]  /*3b00*/  FADD.FTZ R29, R4, R29 ;  /* 0x0000001d041d7221 */ /* 0x000fe20000010000 */
        /* <DEDUP_REMOVED lines=17> */
.L_x_25471:
[----:B------:R-:W-:Y:S05]  /*3c20*/  BSYNC.RECONVERGENT B0 ;  /* 0x0000000000007941 */ /* 0x000fea0003800200 */
.L_x_25470:
        /* <DEDUP_REMOVED lines=19> */
.L_x_25473:
[----:B------:R-:W-:Y:S05]  /*3d60*/  BSYNC.RECONVERGENT B0 ;  /* 0x0000000000007941 */ /* 0x000fea0003800200 */
.L_x_25472:
        /* <DEDUP_REMOVED lines=21> */
.L_x_25442:
[----:B------:R-:W-:Y:S01]  /*3ec0*/  HFMA2 R12, -RZ, RZ, 0, 1.847743988037109375e-06 ;  /* 0x0000001fff0c7431 */ /* 0x000fe200000001ff */
[----:B------:R-:W-:Y:S01]  /*3ed0*/  BSSY B2, `(.L_x_25474) ;  /* 0x0000006000027945 */ /* 0x000fe20003800000 */
[----:B------:R-:W-:Y:S02]  /*3ee0*/  IMAD.MOV.U32 R11, RZ, RZ, 0x2 ;  /* 0x00000002ff0b7424 */ /* 0x000fe400078e00ff */
[----:B------:R-:W-:-:S07]  /*3ef0*/  IMAD.MOV.U32 R10, RZ, RZ, -0x1 ;  /* 0xffffffffff0a7424 */ /* 0x000fce00078e00ff */
[----:B------:R-:W-:Y:S05]  /*3f00*/  WARPSYNC.COLLECTIVE R10, `(.L_x_25475) ;  /* 0x000000000a087348 */ /* 0x000fea0003c00000 */
[----:B------:R0:W1:Y:S02]  /*3f10*/  SHFL.BFLY P2, R9, R15, R11, R12 ;  /* 0x0c00000b0f097389 */ /* 0x000064000004000c */
[----:B01----:R-:W-:Y:S05]  /*3f20*/  ENDCOLLECTIVE ;  /* 0x000000000000791b */ /* 0x003fea0003800000 */
.L_x_25475:
[----:B------:R-:W-:Y:S05]  /*3f30*/  BSYNC B2 ;  /* 0x0000000000027941 */ /* 0x000fea0003800000 */
.L_x_25474:
        /* <DEDUP_REMOVED lines=9> */
.L_x_25476:
[----:B------:R-:W-:Y:S05]  /*3fd0*/  BRA `(.L_x_25477) ;  /* 0xffffffd000487947 */ /* 0x000fea000383ffff */
.L_x_25444:
        /* <DEDUP_REMOVED lines=8> */
.L_x_25479:
[----:B------:R-:W-:Y:S05]  /*4060*/  BSYNC B0 ;  /* 0x0000000000007941 */ /* 0x000fea0003800000 */
.L_x_25478:
        /* <DEDUP_REMOVED lines=9> */
.L_x_25480:
[----:B------:R-:W-:Y:S01]  /*4100*/  HFMA2 R11, -RZ, RZ, 0, 2.384185791015625e-07 ;  /* 0x00000004ff0b7431 */ /* 0x000fe200000001ff */
[----:B------:R-:W-:-:S04]  /*4110*/  MOV R2, R9 ;  /* 0x0000000900027202 */ /* 0x000fc80000000f00 */
[----:B------:R-:W-:-:S05]  /*4120*/  FMNMX.FTZ R2, R3, R2, !PT ;  /* 0x0000000203027209 */ /* 0x000fca0007810000 */
[----:B------:R-:W-:-:S07]  /*4130*/  IMAD.MOV.U32 R15, RZ, RZ, R2 ;  /* 0x000000ffff0f7224 */ /* 0x000fce00078e0002 */
[----:B------:R-:W-:Y:S05]  /*4140*/  WARPSYNC.COLLECTIVE R10, `(.L_x_25481) ;  /* 0x000000000a087348 */ /* 0x000fea0003c00000 */
[----:B------:R0:W1:Y:S02]  /*4150*/  SHFL.BFLY P2, R9, R15, R11, R12 ;  /* 0x0c00000b0f097389 */ /* 0x000064000004000c */
[----:B01----:R-:W-:Y:S05]  /*4160*/  ENDCOLLECTIVE ;  /* 0x000000000000791b */ /* 0x003fea0003800000 */
.L_x_25481:
[----:B------:R-:W-:Y:S01]  /*4170*/  MOV R5, R9 ;  /* 0x0000000900057202 */ /* 0x000fe20000000f00 */
[----:B------:R-:W-:Y:S06]  /*4180*/  BRA `(.L_x_25482) ;  /* 0xffffffd000687947 */ /* 0x000fec000383ffff */
.L_x_25483:
        /* <DEDUP_REMOVED lines=15> */
.L_x_26055:


//--------------------- .text._ZN4vllm25paged_attention_v1_kernelIffLi64ELi8ELi128ELNS_18Fp8KVCacheDataTypeE0ELb1EEEvPT_PKS2_PKT0_S8_ifPKiSA_iPKfiiiSC_SC_iiiii --------------------------
	.section	.text._ZN4vllm25paged_attention_v1_kernelIffLi64ELi8ELi128ELNS_18Fp8KVCacheDataTypeE0ELb1EEEvPT_PKS2_PKT0_S8_ifPKiSA_iPKfiiiSC_SC_iiiii,"ax",@progbits
	.align	128
        .global         _ZN4vllm25paged_attention_v1_kernelIffLi64ELi8ELi128ELNS_18Fp8KVCacheDataTypeE0ELb1EEEvPT_PKS2_PKT0_S8_ifPKiSA_iPKfiiiSC_SC_iiiii
        .type           _ZN4vllm25paged_attention_v1_kernelIffLi64ELi8ELi128ELNS_18Fp8KVCacheDataTypeE0ELb1EEEvPT_PKS2_PKT0_S8_ifPKiSA_iPKfiiiSC_SC_iiiii,@function
        .size           _ZN4vllm25paged_attention_v1_kernelIffLi64ELi8ELi128ELNS_18Fp8KVCacheDataTypeE0ELb1EEEvPT_PKS2_PKT0_S8_ifPKiSA_iPKfiiiSC_SC_iiiii,(.L_x_26056 - _ZN4vllm25paged_attention_v1_kernelIffLi64ELi8ELi128ELNS_18Fp8KVCacheDataTypeE0ELb1EEEvPT_PKS2_PKT0_S8_ifPKiSA_iPKfiiiSC_SC_iiiii)
        .other          _ZN4vllm25paged_attention_v1_kernelIffLi64ELi8ELi128ELNS_18Fp8KVCacheDataTypeE0ELb1EEEvPT_PKS2_PKT0_S8_ifPKiSA_iPKfiiiSC_SC_iiiii,@"STO_CUDA_ENTRY STV_DEFAULT"
_ZN4vllm25paged_attention_v1_kernelIffLi64ELi8ELi128ELNS_18Fp8KVCacheDataTypeE0ELb1EEEvPT_PKS2_PKT0_S8_ifPKiSA_iPKfiiiSC_SC_iiiii:
.text._ZN4vllm25paged_attention_v1_kernelIffLi64ELi8ELi128ELNS_18Fp8KVCacheDataTypeE0ELb1EEEvPT_PKS2_PKT0_S8_ifPKiSA_iPKfiiiSC_SC_iiiii:
        /* <DEDUP_REMOVED lines=24> */
[----:B------:R-:W1:Y:S01]  /*0180*/  @!P1 LDC.64 R12, c[0x0][0x388] ;  /* 0x0000e200ff0c9b82 */ /* 0x000e620000000a00 */
[----:B------:R-:W-:Y:S01]  /*0190*/  @!P1 LOP3.LUT R7, R8, 0x3c, RZ, 0xc0, !PT ;  /* 0x0000003c08079812 */ /* 0x000fe200078ec0ff */
[----:B------:R-:W-:-:S03]  /*01a0*/  @!P1 IMAD.SHL.U32 R9, R2, 0x40, RZ ;  /* 0x0000004002099824 */ /* 0x000fc600078e00ff */
[----:B------:R-:W-:-:S03]  /*01b0*/  @!P1 LOP3.LUT R7, R7, 0x3, R8, 0xf8, !PT ;  /* 0x0000000307079812 */ /* 0x000fc600078ef808 */
[----:B------:R-:W4:Y:S01]  /*01c0*/  @P0 LDC.64 R10, c[0x0][0x3c0] ;  /* 0x0000f000ff0a0b82 */ /* 0x000f220000000a00 */
[----:B------:R-:W-:Y:S02]  /*01d0*/  @!P1 IADD3 R7, P2, P3, R7, R6, R9 ;  /* 0x0000000607079210 */ /* 0x000fe40007b5e009 */
[----:B------:R-:W-:-:S04]  /*01e0*/  SHF.R.S32.HI R6, RZ, 0x1f, R6 ;  /* 0x0000001fff067819 */ /* 0x000fc80000011406 */
[----:B------:R-:W-:Y:S02]  /*01f0*/  @!P1 IADD3.X R6, PT, PT, RZ, R6, RZ, P2, P3 ;  /* 0x00000006ff069210 */ /* 0x000fe400017e64ff */
[----:B-1----:R-:W-:-:S04]  /*0200*/  @!P1 LEA R4, P2, R7, R12, 0x2 ;  /* 0x0000000c07049211 */ /* 0x002fc800078410ff */
[----:B------:R-:W-:Y:S02]  /*0210*/  @!P1 LEA.HI.X R5, R7, R13, R6, 0x2, P2 ;  /* 0x0000000d07059211 */ /* 0x000fe400010f1406 */
[----:B------:R-:W1:Y:S03]  /*0220*/  LDC R6, c[0x0][0x3a0] ;  /* 0x0000e800ff067b82 */ /* 0x000e660000000800 */
[----:B------:R0:W2:Y:S01]  /*0230*/  @!P1 LDG.E.CONSTANT R7, desc[UR6][R4.64] ;  /* 0x0000000604079981 */ /* 0x0000a2000c1e9900 */
[----:B----4-:R-:W-:-:S05]  /*0240*/  @P0 IMAD.WIDE.U32 R10, R2, 0x4, R10 ;  /* 0x00000004020a0825 */ /* 0x010fca00078e000a */
[----:B------:R4:W5:Y:S01]  /*0250*/  @P0 LDG.E.CONSTANT R22, desc[UR6][R10.64] ;  /* 0x000000060a160981 */ /* 0x000962000c1e9900 */
[----:B-1----:R-:W-:-:S04]  /*0260*/  IABS R15, R6 ;  /* 0x00000006000f7213 */ /* 0x002fc80000000000 */
[----:B------:R-:W1:Y:S08]  /*0270*/  I2F.RP R9, R15 ;  /* 0x0000000f00097306 */ /* 0x000e700000209400 */
[----:B-1----:R-:W1:Y:S01]  /*0280*/  MUFU.RCP R9, R9 ;  /* 0x0000000900097308 */ /* 0x002e620000001000 */
[----:B0-----:R-:W0:Y:S01]  /*0290*/  LDC R5, c[0x0][0x370] ;  /* 0x0000dc00ff057b82 */ /* 0x001e220000000800 */
[----:B-1----:R-:W-:-:S06]  /*02a0*/  IADD3 R12, PT, PT, R9, 0xffffffe, RZ ;  /* 0x0ffffffe090c7810 */ /* 0x002fcc0007ffe0ff */
[----:B------:R1:W3:Y:S02]  /*02b0*/  F2I.FTZ.U32.TRUNC.NTZ R13, R12 ;  /* 0x0000000c000d7305 */ /* 0x0002e4000021f000 */
[----:B-1----:R-:W-:Y:S02]  /*02c0*/  IMAD.MOV.U32 R12, RZ, RZ, RZ ;  /* 0x000000ffff0c7224 */ /* 0x002fe400078e00ff */
[----:B---3--:R-:W-:-:S04]  /*02d0*/  IMAD.MOV R4, RZ, RZ, -R13 ;  /* 0x000000ffff047224 */ /* 0x008fc800078e0a0d */
[----:B------:R-:W-:Y:S01]  /*02e0*/  IMAD R17, R4, R15, RZ ;  /* 0x0000000f04117224 */ /* 0x000fe200078e02ff */
[----:B0-----:R-:W-:-:S03]  /*02f0*/  IABS R4, R5 ;  /* 0x0000000500047213 */ /* 0x001fc60000000000 */
        /* <DEDUP_REMOVED lines=20> */
[----:B0-----:R-:W4:Y:S01]  /*0440*/  MUFU.RCP R16, R16 ;  /* 0x0000001000107308 */ /* 0x001f220000001000 */
[----:B-1----:R-:W-:-:S07]  /*0450*/  VIADD R14, R12, 0xffffffe ;  /* 0x0ffffffe0c0e7836 */ /* 0x002fce0000000000 */
[----:B------:R0:W1:Y:S01]  /*0460*/  F2I.FTZ.U32.TRUNC.NTZ R15, R14 ;  /* 0x0000000e000f7305 */ /* 0x000062000021f000 */
[----:B----4-:R-:W-:Y:S01]  /*0470*/  IADD3 R10, PT, PT, R16, 0xffffffe, RZ ;  /* 0x0ffffffe100a7810 */ /* 0x010fe20007ffe0ff */
[----:B0-----:R-:W-:-:S06]  /*0480*/  HFMA2 R14, -RZ, RZ, 0, 0 ;  /* 0x00000000ff0e7431 */ /* 0x001fcc00000001ff */
[----:B------:R0:W3:Y:S01]  /*0490*/  F2I.FTZ.U32.TRUNC.NTZ R11, R10 ;  /* 0x0000000a000b7305 */ /* 0x0000e2000021f000 */
[----:B-1----:R-:W-:-:S04]  /*04a0*/  IMAD.MOV R18, RZ, RZ, -R15 ;  /* 0x000000ffff127224 */ /* 0x002fc800078e0a0f */
[----:B------:R-:W-:Y:S01]  /*04b0*/  IMAD R19, R18, R17, RZ ;  /* 0x0000001112137224 */ /* 0x000fe200078e02ff */
[----:B------:R-:W-:Y:S02]  /*04c0*/  IABS R12, R2 ;  /* 0x00000002000c7213 */ /* 0x000fe40000000000 */
[----:B------:R-:W-:Y:S01]  /*04d0*/  IABS R18, R13 ;  /* 0x0000000d00127213 */ /* 0x000fe20000000000 */
[----:B------:R-:W-:-:S04]  /*04e0*/  IMAD.HI.U32 R15, R15, R19, R14 ;  /* 0x000000130f0f7227 */ /* 0x000fc800078e000e */
[----:B------:R-:W-:Y:S02]  /*04f0*/  IMAD.MOV R19, RZ, RZ, -R18 ;  /* 0x000000ffff137224 */ /* 0x000fe400078e0a12 */
[----:B------:R-:W-:Y:S01]  /*0500*/  IMAD.HI.U32 R20, R15, R12, RZ ;  /* 0x0000000c0f147227 */ /* 0x000fe200078e00ff */
[----:B0-----:R-:W-:-:S03]  /*0510*/  MOV R10, RZ ;  /* 0x000000ff000a7202 */ /* 0x001fc60000000f00 */
[----:B---3--:R-:W-:Y:S02]  /*0520*/  IMAD R16, R11, R4, RZ ;  /* 0x000000040b107224 */ /* 0x008fe400078e02ff */
[----:B------:R-:W-:Y:S02]  /*0530*/  IMAD R12, R20, R19, R12 ;  /* 0x00000013140c7224 */ /* 0x000fe400078e020c */
[----:B------:R-:W-:Y:S01]  /*0540*/  IMAD.MOV R21, RZ, RZ, -R16 ;  /* 0x000000ffff157224 */ /* 0x000fe200078e0a10 */
[----:B------:R-:W0:Y:S02]  /*0550*/  LDC R19, c[0x0][0x3f8] ;  /* 0x0000fe00ff137b82 */ /* 0x000e240000000800 */
        /* <DEDUP_REMOVED lines=10> */
[----:B------:R-:W-:-:S04]  /*0600*/  LOP3.LUT R10, R2, R13, RZ, 0x3c, !PT ;  /* 0x0000000d020a7212 */ /* 0x000fc800078e3cff */
[----:B------:R-:W-:Y:S02]  /*0610*/  ISETP.GT.U32.AND P0, PT, R4, R17, PT ;  /* 0x000000110400720c */ /* 0x000fe40003f04070 */
[----:B------:R-:W-:Y:S01]  /*0620*/  ISETP.GE.AND P4, PT, R10, RZ, PT ;  /* 0x000000ff0a00720c */ /* 0x000fe20003f86270 */
[----:B------:R-:W-:Y:S01]  /*0630*/  IMAD.SHL.U32 R10, R8, 0x40, RZ ;  /* 0x00000040080a7824 */ /* 0x000fe200078e00ff */
[----:B------:R-:W-:Y:S01]  /*0640*/  ULEA UR4, UR9, UR8, 0x18 ;  /* 0x0000000809047291 */ /* 0x000fe2000f8ec0ff */
[----:B------:R-:W-:-:S03]  /*0650*/  @!P3 IADD3 R20, PT, PT, R20, 0x1, RZ ;  /* 0x000000011414b810 */ /* 0x000fc60007ffe0ff */
[----:B------:R-:W-:Y:S02]  /*0660*/  LOP3.LUT R11, R10, 0xc0, RZ, 0xc0, !PT ;  /* 0x000000c00a0b7812 */ /* 0x000fe400078ec0ff */
[----:B------:R-:W-:-:S03]  /*0670*/  @P2 IADD3 R20, PT, PT, R20, 0x1, RZ ;  /* 0x0000000114142810 */ /* 0x000fc60007ffe0ff */
[-C--:B------:R-:W-:Y:S01]  /*0680*/  @!P0 IADD3 R17, PT, PT, R17, -R4.reuse, RZ ;  /* 0x8000000411118210 */ /* 0x080fe20007ffe0ff */
[----:B------:R-:W-:Y:S01]  /*0690*/  VIADD R11, R11, UR4 ;  /* 0x000000040b0b7c36 */ /* 0x000fe20008000000 */
[----:B------:R-:W-:Y:S02]  /*06a0*/  SHF.R.U32.HI R10, RZ, 0x2, R8 ;  /* 0x00000002ff0a7819 */ /* 0x000fe40000011608 */
[----:B------:R-:W-:Y:S02]  /*06b0*/  ISETP.GE.U32.AND P2, PT, R17, R4, PT ;  /* 0x000000041100720c */ /* 0x000fe40003f46070 */
[----:B------:R-:W-:Y:S02]  /*06c0*/  ISETP.NE.AND P3, PT, R13, RZ, PT ;  /* 0x000000ff0d00720c */ /* 0x000fe40003f65270 */
[----:B------:R-:W-:Y:S01]  /*06d0*/  @!P1 LEA R12, R10, R11, 0x2 ;  /* 0x0000000b0a0c9211 */ /* 0x000fe200078e10ff */
[----:B------:R-:W-:Y:S01]  /*06e0*/  VIADD R11, R0, 0x7 ;  /* 0x00000007000b7836 */ /* 0x000fe20000000000 */
[----:B------:R-:W-:-:S02]  /*06f0*/  LOP3.LUT R14, R14, R9, RZ, 0x3c, !PT ;  /* 0x000000090e0e7212 */ /* 0x000fc400078e3cff */
[----:B------:R-:W-:Y:S01]  /*0700*/  @!P0 IADD3 R15, PT, PT, R15, 0x1, RZ ;  /* 0x000000010f0f8810 */ /* 0x000fe20007ffe0ff */
[----:B--2---:R1:W-:Y:S01]  /*0710*/  @!P1 STS [R12], R7 ;  /* 0x000000070c009388 */ /* 0x0043e20000000800 */
[----:B------:R-:W-:Y:S02]  /*0720*/  ISETP.GE.AND P1, PT, R14, RZ, PT ;  /* 0x000000ff0e00720c */ /* 0x000fe40003f26270 */
[----:B------:R-:W-:Y:S01]  /*0730*/  SHF.R.S32.HI R14, RZ, 0x1f, R11 ;  /* 0x0000001fff0e7819 */ /* 0x000fe2000001140b */
[----:B------:R-:W-:Y:S02]  /*0740*/  @P2 VIADD R15, R15, 0x1 ;  /* 0x000000010f0f2836 */ /* 0x000fe40000000000 */
[----:B------:R-:W-:Y:S01]  /*0750*/  @!P4 IMAD.MOV R20, RZ, RZ, -R20 ;  /* 0x000000ffff14c224 */ /* 0x000fe200078e0a14 */
[----:B------:R-:W-:Y:S02]  /*0760*/  @!P3 LOP3.LUT R20, RZ, R13, RZ, 0x33, !PT ;  /* 0x0000000dff14b212 */ /* 0x000fe400078e33ff */
[----:B0-----:R-:W-:-:S02]  /*0770*/  ISETP.GE.AND P3, PT, R19, RZ, PT ;  /* 0x000000ff1300720c */ /* 0x001fc40003f66270 */
[----:B------:R-:W-:Y:S02]  /*0780*/  LEA.HI R14, R14, R11, RZ, 0x3 ;  /* 0x0000000b0e0e7211 */ /* 0x000fe400078f18ff */
[----:B-1----:R-:W-:Y:S02]  /*0790*/  MOV R7, R15 ;  /* 0x0000000f00077202 */ /* 0x002fe40000000f00 */
[----:B------:R-:W-:Y:S02]  /*07a0*/  SHF.R.U32.HI R42, RZ, 0x5, R8 ;  /* 0x00000005ff2a7819 */ /* 0x000fe40000011608 */
[----:B------:R-:W-:Y:S01]  /*07b0*/  SHF.R.S32.HI R13, RZ, 0x3, R14 ;  /* 0x00000003ff0d7819 */ /* 0x000fe2000001140e */
[----:B------:R-:W-:Y:S01]  /*07c0*/  @!P1 IMAD.MOV R7, RZ, RZ, -R7 ;  /* 0x000000ffff079224 */ /* 0x000fe200078e0a07 */
[----:B------:R-:W-:Y:S02]  /*07d0*/  BAR.SYNC.DEFER_BLOCKING 0x0 ;  /* 0x0000000000007b1d */ /* 0x000fe40000010000 */
[----:B------:R-:W-:-:S02]  /*07e0*/  ISETP.GE.AND P1, PT, R42, R13, PT ;  /* 0x0000000d2a00720c */ /* 0x000fc40003f26270 */
[----:B------:R-:W-:Y:S01]  /*07f0*/  ISETP.NE.AND P0, PT, R9, RZ, PT ;  /* 0x000000ff0900720c */ /* 0x000fe20003f05270 */
[----:B------:R-:W-:Y:S02]  /*0800*/  @!P3 IMAD R11, R6, UR10, R20 ;  /* 0x0000000a060bbc24 */ /* 0x000fe4000f8e0214 */
[----:B------:R-:W-:Y:S01]  /*0810*/  @P3 IMAD R6, R5, UR10, R2 ;  /* 0x0000000a05063c24 */ /* 0x000fe2000f8e0202 */
[----:B------:R-:W-:Y:S02]  /*0820*/  BSSY B0, `(.L_x_25484) ;  /* 0x00000a3000007945 */ /* 0x000fe40003800000 */
[----:B------:R-:W-:Y:S01]  /*0830*/  @!P3 IADD3 R12, PT, PT, -R11, RZ, RZ ;  /* 0x000000ff0b0cb210 */ /* 0x000fe20007ffe1ff */
[----:B------:R-:W-:Y:S01]  /*0840*/  IMAD R11, R3, UR5, RZ ;  /* 0x00000005030b7c24 */ /* 0x000fe2000f8e02ff */
[----:B------:R-:W-:Y:S01]  /*0850*/  MOV R24, R4 ;  /* 0x0000000400187202 */ /* 0x000fe20000000f00 */
[----:B------:R-:W-:Y:S02]  /*0860*/  @P3 IMAD R6, R6, R19, 0x1 ;  /* 0x0000000106063424 */ /* 0x000fe400078e0213 */
[----:B------:R-:W-:-:S02]  /*0870*/  @!P3 IMAD R6, R19, R12, 0x1 ;  /* 0x000000011306b424 */ /* 0x000fc400078e020c */
        /* <DEDUP_REMOVED lines=10> */
[----:B------:R-:W-:Y:S01]  /*0920*/  LOP3.LUT R29, R25, 0x7, R10, 0xf8, !PT ;  /* 0x00000007191d7812 */ /* 0x000fe200078ef80a */
[----:B------:R-:W-:Y:S01]  /*0930*/  IMAD.WIDE R8, R11, 0x4, R8 ;  /* 0x000000040b087825 */ /* 0x000fe200078e0208 */
[----:B------:R-:W-:-:S03]  /*0940*/  IADD3 R25, PT, PT, R25, 0x1, RZ ;  /* 0x0000000119197810 */ /* 0x000fc60007ffe0ff */
[C---:B------:R-:W-:Y:S01]  /*0950*/  IMAD.IADD R28, R29.reuse, 0x1, -R0 ;  /* 0x000000011d1c7824 */ /* 0x040fe200078e0a00 */
[----:B------:R-:W-:Y:S02]  /*0960*/  IADD3 R29, PT, PT, R29, 0x1, RZ ;  /* 0x000000011d1d7810 */ /* 0x000fe40007ffe0ff */
[----:B0-----:R-:W-:Y:S01]  /*0970*/  IADD3 R26, P0, PT, R8, UR4, RZ ;  /* 0x00000004081a7c10 */ /* 0x001fe2000ff1e0ff */
[----:B------:R-:W-:-:S03]  /*0980*/  UIADD3 UR4, UPT, UPT, UR8, 0x120, URZ ;  /* 0x0000012008047890 */ /* 0x000fc6000fffe0ff */
[----:B------:R-:W-:Y:S01]  /*0990*/  IADD3.X R27, PT, PT, R9, UR5, RZ, P0, !PT ;  /* 0x00000005091b7c10 */ /* 0x000fe200087fe4ff */
[----:B------:R-:W-:Y:S01]  /*09a0*/  ULEA UR4, UR9, UR4, 0x18 ;  /* 0x0000000409047291 */ /* 0x000fe2000f8ec0ff */
[----:B------:R-:W-:-:S05]  /*09b0*/  LOP3.LUT R9, R4, 0x1c, RZ, 0xc0, !PT ;  /* 0x0000001c04097812 */ /* 0x000fca00078ec0ff */
[----:B------:R-:W-:-:S04]  /*09c0*/  IMAD R9, R42, 0x20, R9 ;  /* 0x000000202a097824 */ /* 0x000fc800078e0209 */
[----:B------:R-:W-:-:S07]  /*09d0*/  VIADD R30, R9, UR4 ;  /* 0x00000004091e7c36 */ /* 0x000fce0008000000 */
.L_x_25490:
        /* <DEDUP_REMOVED lines=36> */
[----:B------:R-:W-:-:S05]  /*0c20*/  IADD3 R8, PT, PT, -R8, RZ, RZ ;  /* 0x000000ff08087210 */ /* 0x000fca0007ffe1ff */
        /* <DEDUP_REMOVED lines=17> */
.L_x_25487:
        /* <DEDUP_REMOVED lines=26> */
[----:B------:R0:W4:Y:S01]  /*0ee0*/  LDG.E.CONSTANT R40, desc[UR6][R16.64+0x780] ;  /* 0x0007800610287981 */ /* 0x000122000c1e9900 */
[C---:B------:R-:W-:Y:S01]  /*0ef0*/  LEA R43, R31.reuse, UR4, 0x6 ;  /* 0x000000041f2b7c11 */ /* 0x040fe2000f8e30ff */
[----:B------:R-:W-:Y:S01]  /*0f00*/  UMOV UR4, 0xffffffff ;  /* 0xffffffff00047882 */ /* 0x000fe20000000000 */
[----:B------:R-:W-:-:S02]  /*0f10*/  ISETP.NE.AND P1, PT, R31, RZ, PT ;  /* 0x000000ff1f00720c */ /* 0x000fc40003f25270 */
[----:B-----5:R-:W-:Y:S01]  /*0f20*/  FSETP.NEU.FTZ.AND P0, PT, R22, RZ, PT ;  /* 0x000000ff1600720b */ /* 0x020fe20003f1d000 */
[----:B------:R-:W2:Y:S02]  /*0f30*/  LDS.128 R12, [R43] ;  /* 0x000000002b0c7984 */ /* 0x000ea40000000c00 */
[----:B--2---:R-:W-:-:S04]  /*0f40*/  FMUL.FTZ R8, R8, R13 ;  /* 0x0000000d08087220 */ /* 0x004fc80000410000 */
[----:B---3--:R-:W-:-:S04]  /*0f50*/  FFMA.FTZ R8, R9, R12, R8 ;  /* 0x0000000c09087223 */ /* 0x008fc80000010008 */
[----:B----4-:R-:W-:Y:S02]  /*0f60*/  FFMA.FTZ R13, R11, R14, R8 ;  /* 0x0000000e0b0d7223 */ /* 0x010fe40000010008 */
[----:B------:R-:W1:Y:S02]  /*0f70*/  LDS.128 R8, [R43+0x10] ;  /* 0x000010002b087984 */ /* 0x000e640000000c00 */
[----:B------:R-:W-:Y:S02]  /*0f80*/  FFMA.FTZ R44, R44, R15, R13 ;  /* 0x0000000f2c2c7223 */ /* 0x000fe4000001000d */
[----:B------:R-:W2:Y:S02]  /*0f90*/  LDS.128 R12, [R43+0x20] ;  /* 0x000020002b0c7984 */ /* 0x000ea40000000c00 */
[----:B-1----:R-:W-:-:S04]  /*0fa0*/  FFMA.FTZ R19, R19, R8, R44 ;  /* 0x0000000813137223 */ /* 0x002fc8000001002c */
[----:B------:R-:W-:Y:S02]  /*0fb0*/  FFMA.FTZ R8, R18, R9, R19 ;  /* 0x0000000912087223 */ /* 0x000fe40000010013 */
[----:B0-----:R-:W0:Y:S02]  /*0fc0*/  LDS.128 R16, [R43+0x30] ;  /* 0x000030002b107984 */ /* 0x001e240000000c00 */
[----:B------:R-:W-:-:S04]  /*0fd0*/  FFMA.FTZ R33, R33, R10, R8 ;  /* 0x0000000a21217223 */ /* 0x000fc80000010008 */
[----:B------:R-:W-:-:S04]  /*0fe0*/  FFMA.FTZ R32, R32, R11, R33 ;  /* 0x0000000b20207223 */ /* 0x000fc80000010021 */
[----:B--2---:R-:W-:-:S04]  /*0ff0*/  FFMA.FTZ R35, R35, R12, R32 ;  /* 0x0000000c23237223 */ /* 0x004fc80000010020 */
        /* <DEDUP_REMOVED lines=11> */
.L_x_25522:
        /* <DEDUP_REMOVED lines=12> */
.L_x_25488:
[----:B------:R-:W-:Y:S05]  /*1170*/  BSYNC B1 ;  /* 0x0000000000017941 */ /* 0x000fea0003800000 */
.L_x_25486:
        /* <DEDUP_REMOVED lines=13> */
.L_x_25485:
[----:B------:R-:W-:Y:S05]  /*1250*/  BSYNC B0 ;  /* 0x0000000000007941 */ /* 0x000fea0003800000 */
.L_x_25484:
        /* <DEDUP_REMOVED lines=9> */
.L_x_25527:
        /* <DEDUP_REMOVED lines=12> */
[----:B------:R-:W-:Y:S01]  /*13b0*/  IMAD R13, R28, 0x4, R13 ;  /* 0x000000041c0d7824 */ /* 0x000fe200078e020d */
[----:B-1----:R-:W-:Y:S01]  /*13c0*/  MOV R11, 0xff7fffff ;  /* 0xff7fffff000b7802 */ /* 0x002fe20000000f00 */
[----:B------:R-:W-:Y:S02]  /*13d0*/  VIADD R16, R0, 0x7 ;  /* 0x0000000700107836 */ /* 0x000fe40000000000 */
[----:B-----5:R-:W-:Y:S01]  /*13e0*/  HFMA2 R22, -RZ, RZ, 0, 0 ;  /* 0x00000000ff167431 */ /* 0x020fe200000001ff */
        /* <DEDUP_REMOVED lines=30> */
.L_x_25496:
        /* <DEDUP_REMOVED lines=11> */
.L_x_25495:
[----:B------:R-:W-:Y:S05]  /*1680*/  BSYNC.RECONVERGENT B1 ;  /* 0x0000000000017941 */ /* 0x000fea0003800200 */
.L_x_25494:
        /* <DEDUP_REMOVED lines=12> */
.L_x_25499:
        /* <DEDUP_REMOVED lines=9> */
[----:B------:R-:W5:Y:S04]  /*17e0*/  LDS R27, [R18+0xa00] ;  /* 0x000a0000121b7984 */ /* 0x000f680000000800 */
        /* <DEDUP_REMOVED lines=18> */
[----:B-----5:R-:W-:Y:S01]  /*1910*/  FADD.FTZ R26, -R14, R23 ;  /* 0x000000170e1a7221 */ /* 0x020fe20000010100 */
[----:B------:R-:W-:-:S02]  /*1920*/  FMUL.FTZ R19, R33, 1.4426950216293334961 ;  /* 0x3fb8aa3b21137820 */ /* 0x000fc40000410000 */
[----:B------:R-:W5:Y:S01]  /*1930*/  LDS R33, [R18+0x1a00] ;  /* 0x001a000012217984 */ /* 0x000f620000000800 */
        /* <DEDUP_REMOVED lines=46> */
[----:B------:R5:W1:Y:S01]  /*1c20*/  MUFU.EX2 R43, R30 ;  /* 0x0000001e002b7308 */ /* 0x000a620000000800 */
[----:B--2---:R-:W-:Y:S01]  /*1c30*/  FADD.FTZ R22, R22, R37 ;  /* 0x0000002516167221 */ /* 0x004fe20000010000 */
[----:B------:R-:W-:Y:S06]  /*1c40*/  STS [R18+0xe00], R37 ;  /* 0x000e002512007388 */ /* 0x000fec0000000800 */
[----:B------:R-:W2:Y:S01]  /*1c50*/  MUFU.EX2 R45, R32 ;  /* 0x00000020002d7308 */ /* 0x000ea20000000800 */
[----:B-----5:R-:W-:Y:S01]  /*1c60*/  FADD.FTZ R30, -R14, R33 ;  /* 0x000000210e1e7221 */ /* 0x020fe20000010100 */
[----:B0-----:R-:W-:Y:S01]  /*1c70*/  FADD.FTZ R22, R22, R39 ;  /* 0x0000002716167221 */ /* 0x001fe20000010000 */
        /* <DEDUP_REMOVED lines=17> */
.L_x_25498:
[----:B------:R-:W-:Y:S05]  /*1d90*/  BSYNC.RECONVERGENT B1 ;  /* 0x0000000000017941 */ /* 0x000fea0003800200 */
.L_x_25497:
        /* <DEDUP_REMOVED lines=55> */
.L_x_25501:
[----:B------:R-:W-:Y:S05]  /*2110*/  BSYNC.RECONVERGENT B1 ;  /* 0x0000000000017941 */ /* 0x000fea0003800200 */
.L_x_25500:
        /* <DEDUP_REMOVED lines=26> */
.L_x_25493:
[----:B------:R-:W-:Y:S05]  /*22c0*/  BSYNC.RECONVERGENT B0 ;  /* 0x0000000000007941 */ /* 0x000fea0003800200 */
.L_x_25492:
        /* <DEDUP_REMOVED lines=39> */
.L_x_25506:
[----:B------:R-:W0:Y:S01]  /*2540*/  LDS R12, [R14] ;  /* 0x000000000e0c7984 */ /* 0x000e220000000800 */
[----:B------:R-:W-:-:S05]  /*2550*/  VIADD R15, R15, 0x1 ;  /* 0x000000010f0f7836 */ /* 0x000fca0000000000 */
[----:B------:R-:W-:Y:S01]  /*2560*/  ISETP.NE.AND P0, PT, R15, RZ, PT ;  /* 0x000000ff0f00720c */ /* 0x000fe20003f05270 */
[----:B0-----:R-:W-:-:S05]  /*2570*/  FMUL.FTZ R17, R12, R11 ;  /* 0x0000000b0c117220 */ /* 0x001fca0000410000 */
[----:B------:R0:W-:Y:S02]  /*2580*/  STS [R14], R17 ;  /* 0x000000110e007388 */ /* 0x0001e40000000800 */
[----:B0-----:R-:W-:-:S05]  /*2590*/  IADD3 R14, PT, PT, R14, 0x200, RZ ;  /* 0x000002000e0e7810 */ /* 0x001fca0007ffe0ff */
[----:B------:R-:W-:Y:S05]  /*25a0*/  @P0 BRA `(.L_x_25506) ;  /* 0xfffffffc00e40947 */ /* 0x000fea000383ffff */
.L_x_25505:
[----:B------:R-:W-:Y:S05]  /*25b0*/  BSYNC.RECONVERGENT B1 ;  /* 0x0000000000017941 */ /* 0x000fea0003800200 */
.L_x_25504:
        /* <DEDUP_REMOVED lines=12> */
.L_x_25509:
        /* <DEDUP_REMOVED lines=52> */
.L_x_25508:
[----:B------:R-:W-:Y:S05]  /*29c0*/  BSYNC.RECONVERGENT B1 ;  /* 0x0000000000017941 */ /* 0x000fea0003800200 */
.L_x_25507:
        /* <DEDUP_REMOVED lines=31> */
.L_x_25511:
[----:B------:R-:W-:Y:S05]  /*2bc0*/  BSYNC.RECONVERGENT B1 ;  /* 0x0000000000017941 */ /* 0x000fea0003800200 */
.L_x_25510:
        /* <DEDUP_REMOVED lines=14> */
.L_x_25503:
[----:B------:R-:W-:Y:S05]  /*2cb0*/  BSYNC.RECONVERGENT B0 ;  /* 0x0000000000007941 */ /* 0x000fea0003800200 */
.L_x_25502:
[----:B------:R-:W-:Y:S01]  /*2cc0*/  VIADD R10, R0, 0x7 ;  /* 0x00000007000a7836 */ /* 0x000fe20000000000 */
[----:B------:R-:W-:Y:S01]  /*2cd0*/  BAR.SYNC.DEFER_BLOCKING 0x0 ;  /* 0x0000000000007b1d */ /* 0x000fe20000010000 */
[----:B------:R-:W-:Y:S01]  /*2ce0*/  HFMA2 R37, -RZ, RZ, 0, 0 ;  /* 0x00000000ff257431 */ /* 0x000fe200000001ff */
[----:B------:R-:W-:Y:S01]  /*2cf0*/  CS2R R38, SRZ ;  /* 0x0000000000267805 */ /* 0x000fe2000001ff00 */
[----:B------:R-:W-:Y:S01]  /*2d00*/  IMAD.MOV.U32 R35, RZ, RZ, RZ ;  /* 0x000000ffff237224 */ /* 0x000fe200078e00ff */
        /* <DEDUP_REMOVED lines=21> */
[----:B------:R-:W-:Y:S01]  /*2e60*/  IADD3 R44, PT, PT, R41, 0x1, RZ ;  /* 0x00000001292c7810 */ /* 0x000fe20007ffe0ff */
[----:B0-----:R-:W0:Y:S01]  /*2e70*/  MUFU.RCP R14, R14 ;  /* 0x0000000e000e7308 */ /* 0x001e220000001000 */
[----:B------:R-:W-:Y:S02]  /*2e80*/  LOP3.LUT R42, R8, 0x7c, RZ, 0xc0, !PT ;  /* 0x0000007c082a7812 */ /* 0x000fe400078ec0ff */
        /* <DEDUP_REMOVED lines=18> */
[----:B------:R-:W-:-:S07]  /*2fb0*/  IMAD.HI.U32 R32, R11, R15, R10 ;  /* 0x0000000f0b207227 */ /* 0x000fce00078e000a */
.L_x_25516:
        /* <DEDUP_REMOVED lines=26> */
[----:B------:R-:W-:Y:S01]  /*3160*/  @!P1 LOP3.LUT R12, RZ, R8, RZ, 0x33, !PT ;  /* 0x00000008ff0c9212 */ /* 0x000fe200078e33ff */
[----:B------:R-:W-:Y:S01]  /*3170*/  IMAD R17, R17, R10, RZ ;  /* 0x0000000a11117224 */ /* 0x000fe200078e02ff */
[----:B------:R-:W-:Y:S01]  /*3180*/  ISETP.NE.AND P2, PT, R15, RZ, PT ;  /* 0x000000ff0f00720c */ /* 0x000fe20003f45270 */
[----:B------:R-:W-:Y:S01]  /*3190*/  IMAD.MOV.U32 R8, RZ, RZ, RZ ;  /* 0x000000ffff087224 */ /* 0x000fe200078e00ff */
[----:B------:R-:W-:-:S03]  /*31a0*/  IADD3 R11, PT, PT, R12, R6, RZ ;  /* 0x000000060c0b7210 */ /* 0x000fc60007ffe0ff */
[----:B------:R-:W-:Y:S01]  /*31b0*/  IMAD.HI.U32 R8, R9, R17, R8 ;  /* 0x0000001109087227 */ /* 0x000fe200078e0008 */
[----:B------:R-:W-:Y:S02]  /*31c0*/  IABS R13, R11 ;  /* 0x0000000b000d7213 */ /* 0x000fe40000000000 */
[----:B------:R-:W-:Y:S01]  /*31d0*/  ISETP.GE.AND P1, PT, R11, RZ, PT ;  /* 0x000000ff0b00720c */ /* 0x000fe20003f26270 */
[C---:B------:R-:W-:Y:S01]  /*31e0*/  VIADD R11, R44.reuse, 0x3 ;  /* 0x000000032c0b7836 */ /* 0x040fe20000000000 */
[----:B------:R-:W-:Y:S02]  /*31f0*/  MOV R9, R13 ;  /* 0x0000000d00097202 */ /* 0x000fe40000000f00 */
[----:B------:R-:W-:-:S03]  /*3200*/  IADD3 R44, PT, PT, R44, 0x4, RZ ;  /* 0x000000042c2c7810 */ /* 0x000fc60007ffe0ff */
        /* <DEDUP_REMOVED lines=22> */
[----:B------:R-:W2:Y:S01]  /*3370*/  LDG.E.128.CONSTANT R8, desc[UR6][R48.64] ;  /* 0x0000000630087981 */ /* 0x000ea2000c1e9d00 */
[----:B------:R-:W-:Y:S01]  /*3380*/  ISETP.NE.AND P2, PT, R30, -0x1, PT ;  /* 0xffffffff1e00780c */ /* 0x000fe20003f45270 */
[C---:B------:R-:W-:Y:S02]  /*3390*/  VIADD R25, R43.reuse, 0xffffffff ;  /* 0xffffffff2b197836 */ /* 0x040fe40000000000 */
[----:B------:R-:W3:Y:S10]  /*33a0*/  LDG.E.128.CONSTANT R16, desc[UR6][R48.64+0x200] ;  /* 0x0002000630107981 */ /* 0x000ef4000c1e9d00 */
[----:B------:R-:W-:-:S02]  /*33b0*/  @!P2 ISETP.GE.AND P3, PT, R43, R0, PT ;  /* 0x000000002b00a20c */ /* 0x000fc40003f66270 */
[----:B------:R-:W-:Y:S02]  /*33c0*/  @!P2 ISETP.GE.AND P1, PT, R25, R0, PT ;  /* 0x000000001900a20c */ /* 0x000fe40003f26270 */
[----:B------:R-:W-:-:S04]  /*33d0*/  @!P2 IADD3 R21, PT, PT, R43, 0x1, RZ ;  /* 0x000000012b15a810 */ /* 0x000fc80007ffe0ff */
[-C--:B------:R-:W-:Y:S02]  /*33e0*/  @!P2 ISETP.GE.AND P4, PT, R21, R0.reuse, PT ;  /* 0x000000001500a20c */ /* 0x080fe40003f86270 */
[CC--:B------:R-:W-:Y:S02]  /*33f0*/  @!P2 ISETP.GE.AND P5, PT, R25.reuse, R0.reuse, PT ;  /* 0x000000001900a20c */ /* 0x0c0fe40003fa6270 */
        /* <DEDUP_REMOVED lines=9> */
[-C--:B------:R-:W-:Y:S02]  /*3490*/  @!P2 ISETP.GE.AND P1, PT, R25, R0.reuse, PT ;  /* 0x000000001900a20c */ /* 0x080fe40003f26270 */
[----:B------:R-:W4:Y:S01]  /*34a0*/  LDG.E.128.CONSTANT R24, desc[UR6][R48.64+0x600] ;  /* 0x0006000630187981 */ /* 0x000f22000c1e9d00 */
[----:B---3--:R-:W-:Y:S02]  /*34b0*/  @!P2 FSEL R16, R16, RZ, !P5 ;  /* 0x000000ff1010a208 */ /* 0x008fe40006800000 */
[----:B------:R-:W-:-:S04]  /*34c0*/  @!P2 ISETP.GE.AND P5, PT, R43, R0, PT ;  /* 0x000000002b00a20c */ /* 0x000fc80003fa6270 */
[----:B------:R-:W-:Y:S02]  /*34d0*/  @!P2 FSEL R17, R17, RZ, !P5 ;  /* 0x000000ff1111a208 */ /* 0x000fe40006800000 */
[----:B------:R-:W-:-:S03]  /*34e0*/  @!P2 ISETP.GE.AND P5, PT, R43, R0, PT ;  /* 0x000000002b00a20c */ /* 0x000fc60003fa6270 */
[----:B------:R-:W-:Y:S01]  /*34f0*/  FMUL.FTZ R17, R13, R17 ;  /* 0x000000110d117220 */ /* 0x000fe20000410000 */
[----:B------:R-:W-:-:S03]  /*3500*/  @!P2 FSEL R18, R18, RZ, !P3 ;  /* 0x000000ff1212a208 */ /* 0x000fc60005800000 */
[----:B------:R-:W-:-:S04]  /*3510*/  FFMA.FTZ R17, R12, R16, R17 ;  /* 0x000000100c117223 */ /* 0x000fc80000010011 */
[C---:B------:R-:W-:Y:S01]  /*3520*/  FFMA.FTZ R18, R14.reuse, R18, R17 ;  /* 0x000000120e127223 */ /* 0x040fe20000010011 */
[C---:B------:R-:W-:Y:S01]  /*3530*/  @!P2 IADD3 R17, PT, PT, R43.reuse, 0x1, RZ ;  /* 0x000000012b11a810 */ /* 0x040fe20007ffe0ff */
[----:B------:R-:W-:Y:S01]  /*3540*/  FFMA.FTZ R10, R14, R10, R9 ;  /* 0x0000000a0e0a7223 */ /* 0x000fe20000010009 */
[----:B------:R-:W-:-:S05]  /*3550*/  @!P2 VIADD R9, R43, 0x2 ;  /* 0x000000022b09a836 */ /* 0x000fca0000000000 */
[----:B------:R-:W-:-:S04]  /*3560*/  @!P2 ISETP.GE.AND P3, PT, R9, R0, PT ;  /* 0x000000000900a20c */ /* 0x000fc80003f66270 */
[----:B------:R-:W-:-:S05]  /*3570*/  @!P2 FSEL R19, R19, RZ, !P3 ;  /* 0x000000ff1313a208 */ /* 0x000fca0005800000 */
[----:B------:R-:W-:-:S04]  /*3580*/  FFMA.FTZ R19, R15, R19, R18 ;  /* 0x000000130f137223 */ /* 0x000fc80000010012 */
[----:B------:R-:W-:Y:S01]  /*3590*/  FADD.FTZ R38, R38, R19 ;  /* 0x0000001326267221 */ /* 0x000fe20000010000 */
[----:B--2---:R-:W-:Y:S02]  /*35a0*/  @!P2 FSEL R21, R21, RZ, !P5 ;  /* 0x000000ff1515a208 */ /* 0x004fe40006800000 */
[----:B------:R-:W-:-:S04]  /*35b0*/  @!P2 ISETP.GE.AND P5, PT, R43, R0, PT ;  /* 0x000000002b00a20c */ /* 0x000fc80003fa6270 */
[----:B----4-:R-:W-:Y:S02]  /*35c0*/  @!P2 FSEL R25, R25, RZ, !P5 ;  /* 0x000000ff1919a208 */ /* 0x010fe40006800000 */
[----:B------:R-:W-:Y:S01]  /*35d0*/  @!P2 ISETP.GE.AND P5, PT, R17, R0, PT ;  /* 0x000000001100a20c */ /* 0x000fe20003fa6270 */
[----:B------:R-:W-:Y:S01]  /*35e0*/  @!P2 VIADD R17, R43, 0x2 ;  /* 0x000000022b11a836 */ /* 0x000fe20000000000 */
[----:B------:R-:W-:Y:S01]  /*35f0*/  @!P2 FSEL R20, R20, RZ, !P6 ;  /* 0x000000ff1414a208 */ /* 0x000fe20007000000 */
[C---:B------:R-:W-:Y:S01]  /*3600*/  FMUL.FTZ R21, R13.reuse, R21 ;  /* 0x000000150d157220 */ /* 0x040fe20000410000 */
[----:B------:R-:W-:Y:S01]  /*3610*/  @!P2 FSEL R24, R24, RZ, !P1 ;  /* 0x000000ff1818a208 */ /* 0x000fe20004800000 */
        /* <DEDUP_REMOVED lines=12> */
[----:B------:R-:W-:Y:S01]  /*36e0*/  @!P2 FSEL R27, R27, RZ, !P6 ;  /* 0x000000ff1b1ba208 */ /* 0x000fe20007000000 */
[C---:B------:R-:W-:Y:S02]  /*36f0*/  FFMA.FTZ R10, R15.reuse, R11, R10 ;  /* 0x0000000b0f0a7223 */ /* 0x040fe4000001000a */
[----:B------:R-:W-:-:S02]  /*3700*/  FFMA.FTZ R22, R15, R23, R22 ;  /* 0x000000170f167223 */ /* 0x000fc40000010016 */
[----:B------:R-:W-:Y:S01]  /*3710*/  FFMA.FTZ R14, R15, R27, R14 ;  /* 0x0000001b0f0e7223 */ /* 0x000fe2000001000e */
[----:B------:R-:W-:Y:S01]  /*3720*/  FADD.FTZ R39, R39, R10 ;  /* 0x0000000a27277221 */ /* 0x000fe20000010000 */
[----:B------:R-:W-:Y:S02]  /*3730*/  FADD.FTZ R37, R37, R22 ;  /* 0x0000001625257221 */ /* 0x000fe40000010000 */
[----:B------:R-:W-:-:S07]  /*3740*/  FADD.FTZ R35, R35, R14 ;  /* 0x0000000e23237221 */ /* 0x000fce0000010000 */
.L_x_25515:
[----:B------:R-:W-:Y:S05]  /*3750*/  BSYNC.RECONVERGENT B1 ;  /* 0x0000000000017941 */ /* 0x000fea0003800200 */
.L_x_25514:
[----:B------:R-:W-:Y:S01]  /*3760*/  IADD3 R36, P1, PT, R36, 0x10, RZ ;  /* 0x0000001024247810 */ /* 0x000fe20007f3e0ff */
[----:B------:R-:W-:Y:S01]  /*3770*/  VIADD R43, R43, 0x20 ;  /* 0x000000202b2b7836 */ /* 0x000fe20000000000 */
[----:B------:R-:W-:Y:S02]  /*3780*/  IADD3 R30, PT, PT, R30, 0x4, RZ ;  /* 0x000000041e1e7810 */ /* 0x000fe40007ffe0ff */
[----:B------:R-:W-:Y:S01]  /*3790*/  IADD3 R34, PT, PT, R34, 0x80, RZ ;  /* 0x0000008022227810 */ /* 0x000fe20007ffe0ff */
[----:B------:R-:W-:Y:S01]  /*37a0*/  IMAD.X R33, RZ, RZ, R33, P1 ;  /* 0x000000ffff217224 */ /* 0x000fe200008e0621 */
[----:B------:R-:W-:Y:S07]  /*37b0*/  @!P0 BRA `(.L_x_25516) ;  /* 0xfffffff800008947 */ /* 0x000fee000383ffff */
.L_x_25513:
[----:B------:R-:W-:Y:S05]  /*37c0*/  BSYNC.RECONVERGENT B0 ;  /* 0x0000000000007941 */ /* 0x000fea0003800200 */
.L_x_25512:
        /* <DEDUP_REMOVED lines=26> */
.L_x_25518:
[----:B------:R-:W-:Y:S05]  /*3970*/  BSYNC.RECONVERGENT B0 ;  /* 0x0000000000007941 */ /* 0x000fea0003800200 */
.L_x_25517:
        /* <DEDUP_REMOVED lines=54> */
.L_x_25489:
        /* <DEDUP_REMOVED lines=8> */
.L_x_25520:
[----:B------:R-:W-:Y:S05]  /*3d60*/  BSYNC B2 ;  /* 0x0000000000027941 */ /* 0x000fea0003800000 */
.L_x_25519:
        /* <DEDUP_REMOVED lines=8> */
.L_x_25521:
[----:B------:R-:W-:Y:S05]  /*3df0*/  BRA `(.L_x_25522) ;  /* 0xffffffd000ac7947 */ /* 0x000fea000383ffff */
.L_x_25491:
        /* <DEDUP_REMOVED lines=8> */
.L_x_25524:
[----:B------:R-:W-:Y:S05]  /*3e80*/  BSYNC B0 ;  /* 0x0000000000007941 */ /* 0x000fea0003800000 */
.L_x_25523:
        /* <DEDUP_REMOVED lines=8> */
.L_x_25525:
[----:B------:R-:W-:Y:S01]  /*3f10*/  IMAD.MOV.U32 R13, RZ, RZ, 0x4 ;  /* 0x00000004ff0d7424 */ /* 0x000fe200078e00ff */
[----:B------:R-:W-:-:S04]  /*3f20*/  FMNMX.FTZ R10, R8, R9, !PT ;  /* 0x00000009080a7209 */ /* 0x000fc80007810000 */
[----:B------:R-:W-:-:S07]  /*3f30*/  MOV R8, R10 ;  /* 0x0000000a00087202 */ /* 0x000fce0000000f00 */
[----:B------:R-:W-:Y:S05]  /*3f40*/  WARPSYNC.COLLECTIVE R12, `(.L_x_25526) ;  /* 0x000000000c087348 */ /* 0x000fea0003c00000 */
[----:B------:R0:W1:Y:S02]  /*3f50*/  SHFL.BFLY P2, R9, R8, R13, R15 ;  /* 0x0c00000d08097389 */ /* 0x000064000004000f */
[----:B01----:R-:W-:Y:S05]  /*3f60*/  ENDCOLLECTIVE ;  /* 0x000000000000791b */ /* 0x003fea0003800000 */
.L_x_25526:
[----:B------:R-:W-:Y:S01]  /*3f70*/  MOV R11, R9 ;  /* 0x00000009000b7202 */ /* 0x000fe20000000f00 */
[----:B------:R-:W-:Y:S06]  /*3f80*/  BRA `(.L_x_25527) ;  /* 0xffffffd000d87947 */ /* 0x000fec000383ffff */
.L_x_25528:
        /* <DEDUP_REMOVED lines=15> */
.L_x_26056:


//--------------------- .text._ZN4vllm25paged_attention_v1_kernelIffLi32ELi8ELi128ELNS_18Fp8KVCacheDataTypeE0ELb1EEEvPT_PKS2_PKT0_S8_ifPKiSA_iPKfiiiSC_SC_iiiii --------------------------
	.section	.text._ZN4vllm25paged_attention_v1_kernelIffLi32ELi8ELi128ELNS_18Fp8KVCacheDataTypeE0ELb1EEEvPT_PKS2_PKT0_S8_ifPKiSA_iPKfiiiSC_SC_iiiii,"ax",@progbits
	.align	128
        .global         _ZN4vllm25paged_attention_v1_kernelIffLi32ELi8ELi128ELNS_18Fp8KVCacheDataTypeE0ELb1EEEvPT_PKS2_PKT0_S8_ifPKiSA_iPKfiiiSC_SC_iiiii
        .type           _ZN4vllm25paged_attention_v1_kernelIffLi32ELi8ELi128ELNS_18Fp8KVCacheDataTypeE0ELb1EEEvPT_PKS2_PKT0_S8_ifPKiSA_iPKfiiiSC_SC_iiiii,@function
        .size           _ZN4vllm25paged_attention_v1_kernelIffLi32ELi8ELi128ELNS_18Fp8KVCacheDataTypeE0ELb1EEEvPT_PKS2_PKT0_S8_ifPKiSA_iPKfiiiSC_SC_iiiii,(.L_x_26057 - _ZN4vllm25paged_attention_v1_kernelIffLi32ELi8ELi128ELNS_18Fp8KVCacheDataTypeE0ELb1EEEvPT_PKS2_PKT0_S8_ifPKiSA_iPKfiiiSC_SC_iiiii)
        .other          _ZN4vllm25paged_attention_v1_kernelIffLi32ELi8ELi128ELNS_18Fp8KVCacheDataTypeE0ELb1EEEvPT_PKS2_PKT0_S8_ifPKiSA_iPKfiiiSC_SC_iiiii,@"STO_CUDA_ENTRY STV_DEFAULT"
_ZN4vllm25paged_attention_v1_kernelIffLi32ELi8ELi128ELNS_18Fp8KVCacheDataTypeE0ELb1EEEvPT_PKS2_PKT0_S8_ifPKiSA_iPKfiiiSC_SC_iiiii:
.text._ZN4vllm25paged_attention_v1_kernelIffLi32ELi8ELi128ELNS_18Fp8KVCacheDataTypeE0ELb1EEEvPT_PKS2_PKT0_S8_ifPKiSA_iPKfiiiSC_SC_iiiii:
        /* <DEDUP_REMOVED lines=8> */
[----:B------:R-:W4:Y:S08]  /*0080*/  S2UR UR7, SR_CgaCtaId ;  /* 0x00000000000779c3 */ /* 0x000f300000008800 */
[----:B------:R-:W4:Y:S01]  /*0090*/  LDC R21, c[0x0][0x3f8] ;  /* 0x0000fe00ff157b82 */ /* 0x000f220000000800 */
        /* <DEDUP_REMOVED lines=9> */
[----:B------:R-:W2:Y:S03]  /*0130*/  LDCU.64 UR16, c[0x0][0x390] ;  /* 0x00007200ff1077ac */ /* 0x000ea60008000a00 */
[----:B------:R-:W-:-:S02]  /*0140*/  ISETP.NE.AND.EX P0, PT, R11, RZ, PT, P0 ;  /* 0x000000ff0b00720c */ /* 0x000fc40003f05300 */
[----:B------:R-:W-:Y:S01]  /*0150*/  IABS R20, R3 ;  /* 0x0000000300147213 */ /* 0x000fe20000000000 */
[----:B------:R-:W-:Y:S01]  /*0160*/  ULEA UR6, UR7, UR5, 0x18 ;  /* 0x0000000507067291 */ /* 0x000fe2000f8ec0ff */
[----:B-1----:R-:W-:Y:S01]  /*0170*/  SHF.R.S32.HI R4, RZ, 0x1f, R6 ;  /* 0x0000001fff047819 */ /* 0x002fe20000011406 */
[----:B------:R-:W1:Y:S02]  /*0180*/  LDCU UR4, c[0x0][0x3b8] ;  /* 0x00007700ff0477ac */ /* 0x000e640008000800 */
[----:B------:R-:W3:Y:S01]  /*0190*/  @!P1 LDC.64 R12, c[0x0][0x388] ;  /* 0x0000e200ff0c9b82 */ /* 0x000ee20000000a00 */
[----:B------:R-:W-:Y:S01]  /*01a0*/  @!P1 LOP3.LUT R7, R8, 0x1c, RZ, 0xc0, !PT ;  /* 0x0000001c08079812 */ /* 0x000fe200078ec0ff */
[----:B------:R-:W-:-:S03]  /*01b0*/  @!P1 IMAD.SHL.U32 R9, R3, 0x20, RZ ;  /* 0x0000002003099824 */ /* 0x000fc600078e00ff */
[----:B------:R-:W-:-:S03]  /*01c0*/  @!P1 LOP3.LUT R7, R7, 0x3, R8, 0xf8, !PT ;  /* 0x0000000307079812 */ /* 0x000fc600078ef808 */
[----:B------:R-:W4:Y:S01]  /*01d0*/  @P0 LDC.64 R10, c[0x0][0x3c0] ;  /* 0x0000f000ff0a0b82 */ /* 0x000f220000000a00 */
[----:B------:R-:W-:-:S04]  /*01e0*/  @!P1 IADD3 R7, P2, P3, R7, R6, R9 ;  /* 0x0000000607079210 */ /* 0x000fc80007b5e009 */
[----:B------:R-:W-:-:S03]  /*01f0*/  @!P1 IADD3.X R4, PT, PT, RZ, R4, RZ, P2, P3 ;  /* 0x00000004ff049210 */ /* 0x000fc600017e64ff */
[----:B------:R-:W0:Y:S01]  /*0200*/  LDC R6, c[0x0][0x3a0] ;  /* 0x0000e800ff067b82 */ /* 0x000e220000000800 */
[----:B---3--:R-:W-:-:S04]  /*0210*/  @!P1 LEA R12, P2, R7, R12, 0x2 ;  /* 0x0000000c070c9211 */ /* 0x008fc800078410ff */
[----:B------:R-:W-:-:S05]  /*0220*/  @!P1 LEA.HI.X R13, R7, R13, R4, 0x2, P2 ;  /* 0x0000000d070d9211 */ /* 0x000fca00010f1404 */
[----:B------:R-:W3:Y:S01]  /*0230*/  @!P1 LDG.E.CONSTANT R9, desc[UR8][R12.64] ;  /* 0x000000080c099981 */ /* 0x000ee2000c1e9900 */
[----:B----4-:R-:W-:Y:S01]  /*0240*/  @P0 IMAD.WIDE.U32 R10, R3, 0x4, R10 ;  /* 0x00000004030a0825 */ /* 0x010fe200078e000a */
[----:B0-----:R-:W-:-:S03]  /*0250*/  IABS R16, R6 ;  /* 0x0000000600107213 */ /* 0x001fc60000000000 */
[----:B------:R-:W-:Y:S01]  /*0260*/  IMAD.MOV.U32 R7, RZ, RZ, RZ ;  /* 0x000000ffff077224 */ /* 0x000fe200078e00ff */
[----:B------:R-:W0:Y:S01]  /*0270*/  I2F.RP R5, R16 ;  /* 0x0000001000057306 */ /* 0x000e220000209400 */
[----:B------:R-:W4:Y:S04]  /*0280*/  LDC R4, c[0x0][0x370] ;  /* 0x0000dc00ff047b82 */ /* 0x000f280000000800 */
[----:B------:R4:W5:Y:S01]  /*0290*/  @P0 LDG.E.CONSTANT R7, desc[UR8][R10.64] ;  /* 0x000000080a070981 */ /* 0x000962000c1e9900 */
[----:B------:R-:W-:Y:S01]  /*02a0*/  SHF.R.U32.HI R24, RZ, 0x5, R8 ;  /* 0x00000005ff187819 */ /* 0x000fe20000011608 */
[----:B------:R-:W-:Y:S01]  /*02b0*/  BSSY B0, `(.L_x_25529) ;  /* 0x00000e5000007945 */ /* 0x000fe20003800000 */
[----:B0-----:R-:W0:Y:S01]  /*02c0*/  MUFU.RCP R5, R5 ;  /* 0x0000000500057308 */ /* 0x001e220000001000 */
[----:B----4-:R-:W-:-:S02]  /*02d0*/  IABS R10, R4 ;  /* 0x00000004000a7213 */ /* 0x010fc40000000000 */
[----:B0-----:R-:W-:-:S05]  /*02e0*/  IADD3 R14, PT, PT, R5, 0xffffffe, RZ ;  /* 0x0ffffffe050e7810 */ /* 0x001fca0007ffe0ff */
[----:B------:R0:W4:Y:S02]  /*02f0*/  F2I.FTZ.U32.TRUNC.NTZ R15, R14 ;  /* 0x0000000e000f7305 */ /* 0x000124000021f000 */
[----:B0-----:R-:W-:Y:S02]  /*0300*/  IMAD.MOV.U32 R14, RZ, RZ, RZ ;  /* 0x000000ffff0e7224 */ /* 0x001fe400078e00ff */
[----:B----4-:R-:W-:-:S04]  /*0310*/  IMAD.MOV R13, RZ, RZ, -R15 ;  /* 0x000000ffff0d7224 */ /* 0x010fc800078e0a0f */
[----:B------:R-:W-:-:S04]  /*0320*/  IMAD R13, R13, R16, RZ ;  /* 0x000000100d0d7224 */ /* 0x000fc800078e02ff */
[----:B------:R-:W-:-:S06]  /*0330*/  IMAD.HI.U32 R15, R15, R13, R14 ;  /* 0x0000000d0f0f7227 */ /* 0x000fcc00078e000e */
[----:B------:R-:W-:-:S05]  /*0340*/  IMAD.HI.U32 R14, R15, R10, RZ ;  /* 0x0000000a0f0e7227 */ /* 0x000fca00078e00ff */
[----:B------:R-:W-:-:S05]  /*0350*/  IADD3 R5, PT, PT, -R14, RZ, RZ ;  /* 0x000000ff0e057210 */ /* 0x000fca0007ffe1ff */
        /* <DEDUP_REMOVED lines=14> */
[----:B------:R-:W-:Y:S02]  /*0440*/  IABS R11, R14 ;  /* 0x0000000e000b7213 */ /* 0x000fe40000000000 */
[----:B------:R-:W-:Y:S01]  /*0450*/  ISETP.NE.AND P3, PT, R14, RZ, PT ;  /* 0x000000ff0e00720c */ /* 0x000fe20003f65270 */
[----:B0-----:R-:W0:Y:S08]  /*0460*/  MUFU.RCP R15, R15 ;  /* 0x0000000f000f7308 */ /* 0x001e300000001000 */
[----:B------:R-:W4:Y:S01]  /*0470*/  I2F.RP R12, R11 ;  /* 0x0000000b000c7306 */ /* 0x000f220000209400 */
[----:B0-----:R-:W-:-:S07]  /*0480*/  VIADD R13, R15, 0xffffffe ;  /* 0x0ffffffe0f0d7836 */ /* 0x001fce0000000000 */
[----:B----4-:R-:W0:Y:S08]  /*0490*/  MUFU.RCP R12, R12 ;  /* 0x0000000c000c7308 */ /* 0x010e300000001000 */
[----:B------:R-:W-:Y:S01]  /*04a0*/  F2I.FTZ.U32.TRUNC.NTZ R13, R13 ;  /* 0x0000000d000d7305 */ /* 0x000fe2000021f000 */
[----:B0-----:R-:W-:Y:S01]  /*04b0*/  VIADD R16, R12, 0xffffffe ;  /* 0x0ffffffe0c107836 */ /* 0x001fe20000000000 */
[----:B------:R-:W-:-:S06]  /*04c0*/  IABS R12, R14 ;  /* 0x0000000e000c7213 */ /* 0x000fcc0000000000 */
[----:B------:R0:W4:Y:S01]  /*04d0*/  F2I.FTZ.U32.TRUNC.NTZ R17, R16 ;  /* 0x0000001000117305 */ /* 0x000122000021f000 */
[----:B------:R-:W-:Y:S02]  /*04e0*/  IMAD.MOV R12, RZ, RZ, -R12 ;  /* 0x000000ffff0c7224 */ /* 0x000fe400078e0a0c */
[----:B0-----:R-:W-:Y:S01]  /*04f0*/  IMAD.MOV.U32 R16, RZ, RZ, RZ ;  /* 0x000000ffff107224 */ /* 0x001fe200078e00ff */
[----:B----4-:R-:W-:-:S05]  /*0500*/  IADD3 R18, PT, PT, RZ, -R17, RZ ;  /* 0x80000011ff127210 */ /* 0x010fca0007ffe0ff */
[----:B------:R-:W-:-:S04]  /*0510*/  IMAD R19, R18, R11, RZ ;  /* 0x0000000b12137224 */ /* 0x000fc800078e02ff */
[----:B------:R-:W-:Y:S01]  /*0520*/  IMAD.HI.U32 R17, R17, R19, R16 ;  /* 0x0000001311117227 */ /* 0x000fe200078e0010 */
[----:B------:R-:W-:-:S05]  /*0530*/  MOV R16, R20 ;  /* 0x0000001400107202 */ /* 0x000fca0000000f00 */
[----:B------:R-:W-:-:S04]  /*0540*/  IMAD.HI.U32 R17, R17, R16, RZ ;  /* 0x0000001011117227 */ /* 0x000fc800078e00ff */
[----:B------:R-:W-:Y:S02]  /*0550*/  IMAD R16, R17, R12, R16 ;  /* 0x0000000c11107224 */ /* 0x000fe400078e0210 */
[----:B------:R-:W-:-:S03]  /*0560*/  IMAD R12, R13, R5, RZ ;  /* 0x000000050d0c7224 */ /* 0x000fc600078e02ff */
[----:B------:R-:W-:Y:S02]  /*0570*/  ISETP.GT.U32.AND P0, PT, R11, R16, PT ;  /* 0x000000100b00720c */ /* 0x000fe40003f04070 */
[----:B------:R-:W-:Y:S01]  /*0580*/  IADD3 R19, PT, PT, -R12, RZ, RZ ;  /* 0x000000ff0c137210 */ /* 0x000fe20007ffe1ff */
[----:B------:R-:W-:-:S04]  /*0590*/  IMAD.MOV.U32 R12, RZ, RZ, RZ ;  /* 0x000000ffff0c7224 */ /* 0x000fc800078e00ff */
[----:B------:R-:W-:-:S06]  /*05a0*/  IMAD.HI.U32 R12, R13, R19, R12 ;  /* 0x000000130d0c7227 */ /* 0x000fcc00078e000c */
[----:B------:R-:W-:Y:S01]  /*05b0*/  @!P0 IADD3 R16, PT, PT, R16, -R11, RZ ;  /* 0x8000000b10108210 */ /* 0x000fe20007ffe0ff */
[----:B------:R-:W-:-:S03]  /*05c0*/  @!P0 VIADD R17, R17, 0x1 ;  /* 0x0000000111118836 */ /* 0x000fc60000000000 */
[----:B------:R-:W-:Y:S02]  /*05d0*/  ISETP.GE.U32.AND P2, PT, R16, R11, PT ;  /* 0x0000000b1000720c */ /* 0x000fe40003f46070 */
[----:B------:R-:W-:-:S04]  /*05e0*/  LOP3.LUT R11, R3, R14, RZ, 0x3c, !PT ;  /* 0x0000000e030b7212 */ /* 0x000fc800078e3cff */
[----:B------:R-:W-:Y:S02]  /*05f0*/  ISETP.GE.AND P4, PT, R11, RZ, PT ;  /* 0x000000ff0b00720c */ /* 0x000fe40003f86270 */
[----:B------:R-:W-:-:S05]  /*0600*/  SHF.L.U32 R11, R8, 0x5, RZ ;  /* 0x00000005080b7819 */ /* 0x000fca00000006ff */
[----:B------:R-:W-:Y:S01]  /*0610*/  @P2 IADD3 R17, PT, PT, R17, 0x1, RZ ;  /* 0x0000000111112810 */ /* 0x000fe20007ffe0ff */
[----:B------:R-:W-:-:S05]  /*0620*/  VIADD R15, R2, 0xffffffff ;  /* 0xffffffff020f7836 */ /* 0x000fca0000000000 */
[----:B------:R-:W-:Y:S02]  /*0630*/  IABS R18, R15 ;  /* 0x0000000f00127213 */ /* 0x000fe40000000000 */
[----:B------:R-:W-:-:S03]  /*0640*/  LOP3.LUT R15, R15, R10, RZ, 0x3c, !PT ;  /* 0x0000000a0f0f7212 */ /* 0x000fc600078e3cff */
[----:B------:R-:W-:-:S04]  /*0650*/  IMAD.MOV.U32 R13, RZ, RZ, R18 ;  /* 0x000000ffff0d7224 */ /* 0x000fc800078e0012 */
[----:B------:R-:W-:-:S04]  /*0660*/  IMAD.HI.U32 R18, R12, R13, RZ ;  /* 0x0000000d0c127227 */ /* 0x000fc800078e00ff */
[----:B------:R-:W-:-:S04]  /*0670*/  IMAD.MOV R16, RZ, RZ, -R18 ;  /* 0x000000ffff107224 */ /* 0x000fc800078e0a12 */
[C---:B------:R-:W-:Y:S02]  /*0680*/  IMAD R16, R5.reuse, R16, R13 ;  /* 0x0000001005107224 */ /* 0x040fe400078e020d */
[----:B------:R-:W-:Y:S01]  /*0690*/  IMAD.MOV.U32 R13, RZ, RZ, R17 ;  /* 0x000000ffff0d7224 */ /* 0x000fe200078e0011 */
[----:B------:R-:W-:Y:S02]  /*06a0*/  IADD3 R17, PT, PT, R2, 0x7, RZ ;  /* 0x0000000702117810 */ /* 0x000fe40007ffe0ff */
[----:B------:R-:W-:Y:S01]  /*06b0*/  ISETP.GT.U32.AND P0, PT, R5, R16, PT ;  /* 0x000000100500720c */ /* 0x000fe20003f04070 */
[----:B------:R-:W-:Y:S01]  /*06c0*/  @!P4 IMAD.MOV R13, RZ, RZ, -R13 ;  /* 0x000000ffff0dc224 */ /* 0x000fe200078e0a0d */
[----:B------:R-:W-:Y:S02]  /*06d0*/  @!P3 LOP3.LUT R13, RZ, R14, RZ, 0x33, !PT ;  /* 0x0000000eff0db212 */ /* 0x000fe400078e33ff */
[----:B------:R-:W-:Y:S02]  /*06e0*/  LOP3.LUT R14, R11, 0x60, RZ, 0xc0, !PT ;  /* 0x000000600b0e7812 */ /* 0x000fe400078ec0ff */
[----:B------:R-:W-:-:S02]  /*06f0*/  SHF.R.S32.HI R20, RZ, 0x1f, R17 ;  /* 0x0000001fff147819 */ /* 0x000fc40000011411 */
[----:B------:R-:W-:Y:S02]  /*0700*/  SHF.R.U32.HI R11, RZ, 0x2, R8 ;  /* 0x00000002ff0b7819 */ /* 0x000fe40000011608 */
[----:B------:R-:W-:Y:S02]  /*0710*/  ISETP.GE.AND P4, PT, R21, RZ, PT ;  /* 0x000000ff1500720c */ /* 0x000fe40003f86270 */
[----:B------:R-:W-:Y:S01]  /*0720*/  LEA.HI R20, R20, R17, RZ, 0x3 ;  /* 0x0000001114147211 */ /* 0x000fe200078f18ff */
[----:B------:R-:W-:Y:S01]  /*0730*/  @!P0 IMAD.IADD R16, R16, 0x1, -R5 ;  /* 0x0000000110108824 */ /* 0x000fe200078e0a05 */
[----:B------:R-:W-:Y:S02]  /*0740*/  @!P0 IADD3 R18, PT, PT, R18, 0x1, RZ ;  /* 0x0000000112128810 */ /* 0x000fe40007ffe0ff */
[----:B------:R-:W-:Y:S02]  /*0750*/  SHF.R.S32.HI R19, RZ, 0x3, R20 ;  /* 0x00000003ff137819 */ /* 0x000fe40000011414 */
[----:B------:R-:W-:Y:S01]  /*0760*/  ISETP.GE.U32.AND P2, PT, R16, R5, PT ;  /* 0x000000051000720c */ /* 0x000fe20003f46070 */
[----:B------:R-:W-:Y:S01]  /*0770*/  VIADD R16, R14, UR6 ;  /* 0x000000060e107c36 */ /* 0x000fe20008000000 */
[----:B------:R-:W-:-:S02]  /*0780*/  ISETP.GE.AND P3, PT, R15, RZ, PT ;  /* 0x000000ff0f00720c */ /* 0x000fc40003f66270 */
[----:B------:R-:W-:Y:S01]  /*0790*/  ISETP.NE.AND P0, PT, R10, RZ, PT ;  /* 0x000000ff0a00720c */ /* 0x000fe20003f05270 */
[----:B------:R-:W-:Y:S02]  /*07a0*/  @!P1 IMAD R16, R11, 0x4, R16 ;  /* 0x000000040b109824 */ /* 0x000fe400078e0210 */
[----:B------:R-:W-:Y:S02]  /*07b0*/  @!P4 IMAD R17, R6, UR10, R13 ;  /* 0x0000000a0611cc24 */ /* 0x000fe4000f8e020d */
[----:B------:R-:W-:Y:S01]  /*07c0*/  @P4 IMAD R6, R4, UR10, R3 ;  /* 0x0000000a04064c24 */ /* 0x000fe2000f8e0203 */
[----:B---3--:R0:W-:Y:S01]  /*07d0*/  @!P1 STS [R16], R9 ;  /* 0x0000000910009388 */ /* 0x0081e20000000800 */
[----:B------:R-:W-:Y:S01]  /*07e0*/  BAR.SYNC.DEFER_BLOCKING 0x0 ;  /* 0x0000000000007b1d */ /* 0x000fe20000010000 */
[----:B------:R-:W-:Y:S01]  /*07f0*/  ISETP.GE.AND P1, PT, R24, R19, PT ;  /* 0x000000131800720c */ /* 0x000fe20003f26270 */
[----:B------:R-:W-:Y:S02]  /*0800*/  @P2 VIADD R18, R18, 0x1 ;  /* 0x0000000112122836 */ /* 0x000fe40000000000 */
[----:B-1----:R-:W-:Y:S01]  /*0810*/  IMAD R19, R0, UR4, RZ ;  /* 0x0000000400137c24 */ /* 0x002fe2000f8e02ff */
[----:B0-----:R-:W-:Y:S01]  /*0820*/  @!P4 IADD3 R16, PT, PT, -R17, RZ, RZ ;  /* 0x000000ff1110c210 */ /* 0x001fe20007ffe1ff */
[----:B------:R-:W-:Y:S01]  /*0830*/  @P4 IMAD R6, R6, R21, 0x1 ;  /* 0x0000000106064424 */ /* 0x000fe200078e0215 */
[----:B------:R-:W-:-:S02]  /*0840*/  MOV R15, R18 ;  /* 0x00000012000f7202 */ /* 0x000fc40000000f00 */
[----:B------:R-:W-:Y:S01]  /*0850*/  LOP3.LUT R18, R8, 0x1f, RZ, 0xc0, !PT ;  /* 0x0000001f08127812 */ /* 0x000fe200078ec0ff */
[----:B------:R-:W-:Y:S01]  /*0860*/  @!P4 IMAD R6, R21, R16, 0x1 ;  /* 0x000000011506c424 */ /* 0x000fe200078e0210 */
[----:B------:R-:W-:Y:S01]  /*0870*/  MOV R17, R5 ;  /* 0x0000000500117202 */ /* 0x000fe20000000f00 */
[----:B------:R-:W-:Y:S01]  /*0880*/  @!P3 IMAD.MOV R15, RZ, RZ, -R15 ;  /* 0x000000ffff0fb224 */ /* 0x000fe200078e0a0f */
[----:B------:R-:W-:Y:S01]  /*0890*/  @!P0 LOP3.LUT R15, RZ, R10, RZ, 0x33, !PT ;  /* 0x0000000aff0f8212 */ /* 0x000fe200078e33ff */
[----:B------:R-:W-:Y:S01]  /*08a0*/  IMAD.MOV.U32 R16, RZ, RZ, -0x800001 ;  /* 0xff7fffffff107424 */ /* 0x000fe200078e00ff */
[----:B--2---:R-:W-:Y:S06]  /*08b0*/  @P1 BRA `(.L_x_25530) ;  /* 0x0000000800101947 */ /* 0x004fec0003800000 */
[----:B------:R-:W0:Y:S01]  /*08c0*/  LDCU.64 UR12, c[0x0][0x3a8] ;  /* 0x00007500ff0c77ac */ /* 0x000e220008000a00 */
[----:B------:R-:W-:Y:S01]  /*08d0*/  SHF.R.U32.HI R8, RZ, 0x3, R8 ;  /* 0x00000003ff087819 */ /* 0x000fe20000011608 */
[----:B------:R-:W-:Y:S01]  /*08e0*/  IMAD.MOV.U32 R9, RZ, RZ, RZ ;  /* 0x000000ffff097224 */ /* 0x000fe200078e00ff */
[----:B------:R-:W-:Y:S01]  /*08f0*/  SHF.L.U32 R5, R11, 0x2, RZ ;  /* 0x000000020b057819 */ /* 0x000fe200000006ff */
[----:B------:R-:W1:Y:S01]  /*0900*/  LDCU UR11, c[0x0][0x3d0] ;  /* 0x00007a00ff0b77ac */ /* 0x000e620008000800 */
[----:B------:R-:W-:Y:S01]  /*0910*/  LOP3.LUT R8, R8, 0x7c, RZ, 0xc0, !PT ;  /* 0x0000007c08087812 */ /* 0x000fe200078ec0ff */
[----:B------:R-:W-:Y:S01]  /*0920*/  IMAD.MOV.U32 R16, RZ, RZ, -0x800001 ;  /* 0xff7fffffff107424 */ /* 0x000fe200078e00ff */
[----:B------:R-:W2:Y:S03]  /*0930*/  LDCU UR10, c[0x0][0x3ec] ;  /* 0x00007d80ff0a77ac */ /* 0x000ea60008000800 */
[----:B------:R-:W-:Y:S01]  /*0940*/  IMAD.WIDE R8, R19, 0x4, R8 ;  /* 0x0000000413087825 */ /* 0x000fe200078e0208 */
[----:B------:R-:W-:-:S04]  /*0950*/  UIADD3 UR4, UPT, UPT, UR5, 0xa0, URZ ;  /* 0x000000a005047890 */ /* 0x000fc8000fffe0ff */
[----:B------:R-:W-:Y:S01]  /*0960*/  ULEA UR4, UR7, UR4, 0x18 ;  /* 0x0000000407047291 */ /* 0x000fe2000f8ec0ff */
[----:B0-----:R-:W-:Y:S01]  /*0970*/  IADD3 R20, P0, PT, R8, UR12, RZ ;  /* 0x0000000c08147c10 */ /* 0x001fe2000ff1e0ff */
[----:B------:R-:W-:-:S03]  /*0980*/  IMAD.SHL.U32 R8, R24, 0x8, RZ ;  /* 0x0000000818087824 */ /* 0x000fc600078e00ff */
[----:B------:R-:W-:Y:S02]  /*0990*/  IADD3.X R21, PT, PT, R9, UR13, RZ, P0, !PT ;  /* 0x0000000d09157c10 */ /* 0x000fe400087fe4ff */
[----:B------:R-:W-:Y:S01]  /*09a0*/  LOP3.LUT R9, R5, 0x1c, RZ, 0xc0, !PT ;  /* 0x0000001c05097812 */ /* 0x000fe200078ec0ff */
[----:B-1----:R-:W-:Y:S01]  /*09b0*/  IMAD R5, R13, UR11, RZ ;  /* 0x0000000b0d057c24 */ /* 0x002fe2000f8e02ff */
[----:B------:R-:W-:Y:S01]  /*09c0*/  LOP3.LUT R11, R8, 0x7, R11, 0xf8, !PT ;  /* 0x00000007080b7812 */ /* 0x000fe200078ef80b */
[----:B--2---:R-:W-:Y:S01]  /*09d0*/  VIADD R26, R15, -UR10 ;  /* 0x8000000a0f1a7c36 */ /* 0x004fe20008000000 */
[----:B------:R-:W-:Y:S02]  /*09e0*/  LEA R9, R24, R9, 0x5 ;  /* 0x0000000918097211 */ /* 0x000fe400078e28ff */
[----:B------:R-:W-:Y:S01]  /*09f0*/  IADD3 R18, P0, PT, R18, R5, RZ ;  /* 0x0000000512127210 */ /* 0x000fe20007f1e0ff */
[----:B------:R-:W-:Y:S01]  /*0a00*/  VIADD R28, R11, 0x1 ;  /* 0x000000010b1c7836 */ /* 0x000fe20000000000 */
[----:B------:R-:W-:-:S02]  /*0a10*/  IADD3 R25, PT, PT, R8, 0x1, RZ ;  /* 0x0000000108197810 */ /* 0x000fc40007ffe0ff */
[----:B------:R-:W-:Y:S02]  /*0a20*/  IADD3 R27, PT, PT, -R2, R11, RZ ;  /* 0x0000000b021b7210 */ /* 0x000fe40007ffe1ff */
[----:B------:R-:W-:Y:S02]  /*0a30*/  LEA.HI.X.SX32 R19, R5, RZ, 0x1, P0 ;  /* 0x000000ff05137211 */ /* 0x000fe400000f0eff */
[----:B------:R-:W-:-:S07]  /*0a40*/  IADD3 R29, PT, PT, R9, UR4, RZ ;  /* 0x00000004091d7c10 */ /* 0x000fce000fffe0ff */
.L_x_25535:
        /* <DEDUP_REMOVED lines=34> */
[----:B------:R-:W-:-:S05]  /*0c70*/  IMAD.HI.U32 R8, R8, R9, RZ ;  /* 0x0000000908087227 */ /* 0x000fca00078e00ff */
[----:B------:R-:W-:-:S05]  /*0c80*/  IADD3 R8, PT, PT, -R8, RZ, RZ ;  /* 0x000000ff08087210 */ /* 0x000fca0007ffe1ff */
[----:B------:R-:W-:-:S05]  /*0c90*/  IMAD R9, R10, R8, R9 ;  /* 0x000000080a097224 */ /* 0x000fca00078e0209 */
        /* <DEDUP_REMOVED lines=15> */
.L_x_25532:
[----:B------:R-:W2:Y:S02]  /*0d90*/  LDG.E.CONSTANT R9, desc[UR8][R20.64] ;  /* 0x0000000814097981 */ /* 0x000ea4000c1e9900 */
[----:B--2---:R-:W-:-:S03]  /*0da0*/  IMAD.WIDE R8, R9, UR14, R18 ;  /* 0x0000000e09087c25 */ /* 0x004fc6000f8e0212 */
[----:B------:R-:W-:-:S04]  /*0db0*/  LEA R22, P0, R8, UR16, 0x2 ;  /* 0x0000001008167c11 */ /* 0x000fc8000f8010ff */
[----:B------:R-:W-:Y:S02]  /*0dc0*/  LEA.HI.X R23, R8, UR17, R9, 0x2, P0 ;  /* 0x0000001108177c11 */ /* 0x000fe400080f1409 */
[----:B------:R-:W0:Y:S04]  /*0dd0*/  LDS.128 R8, [R14+UR6] ;  /* 0x000000060e087984 */ /* 0x000e280008000c00 */
[----:B------:R-:W0:Y:S04]  /*0de0*/  LDG.E.CONSTANT R32, desc[UR8][R22.64+0x80] ;  /* 0x0000800816207981 */ /* 0x000e28000c1e9900 */
[----:B------:R-:W2:Y:S04]  /*0df0*/  LDG.E.CONSTANT R31, desc[UR8][R22.64] ;  /* 0x00000008161f7981 */ /* 0x000ea8000c1e9900 */
[----:B------:R-:W3:Y:S04]  /*0e00*/  LDG.E.CONSTANT R35, desc[UR8][R22.64+0x100] ;  /* 0x0001000816237981 */ /* 0x000ee8000c1e9900 */
[----:B------:R-:W4:Y:S04]  /*0e10*/  LDG.E.CONSTANT R34, desc[UR8][R22.64+0x180] ;  /* 0x0001800816227981 */ /* 0x000f28000c1e9900 */
[----:B------:R-:W4:Y:S04]  /*0e20*/  LDG.E.CONSTANT R33, desc[UR8][R22.64+0x200] ;  /* 0x0002000816217981 */ /* 0x000f28000c1e9900 */
[----:B------:R-:W4:Y:S01]  /*0e30*/  LDG.E.CONSTANT R36, desc[UR8][R22.64+0x380] ;  /* 0x0003800816247981 */ /* 0x000f22000c1e9900 */
[----:B0-----:R-:W-:-:S04]  /*0e40*/  FMUL.FTZ R32, R32, R9 ;  /* 0x0000000920207220 */ /* 0x001fc80000410000 */
[----:B--2---:R-:W-:Y:S02]  /*0e50*/  FFMA.FTZ R8, R31, R8, R32 ;  /* 0x000000081f087223 */ /* 0x004fe40000010020 */
[----:B------:R-:W2:Y:S04]  /*0e60*/  LDG.E.CONSTANT R32, desc[UR8][R22.64+0x280] ;  /* 0x0002800816207981 */ /* 0x000ea8000c1e9900 */
[----:B------:R-:W2:Y:S01]  /*0e70*/  LDG.E.CONSTANT R31, desc[UR8][R22.64+0x300] ;  /* 0x00030008161f7981 */ /* 0x000ea2000c1e9900 */
[----:B---3--:R-:W-:-:S04]  /*0e80*/  FFMA.FTZ R35, R35, R10, R8 ;  /* 0x0000000a23237223 */ /* 0x008fc80000010008 */
[----:B----4-:R-:W-:Y:S02]  /*0e90*/  FFMA.FTZ R34, R34, R11, R35 ;  /* 0x0000000b22227223 */ /* 0x010fe40000010023 */
[----:B------:R-:W0:Y:S01]  /*0ea0*/  LDS.128 R8, [R14+UR6+0x10] ;  /* 0x000010060e087984 */ /* 0x000e220008000c00 */
[----:B------:R-:W-:Y:S01]  /*0eb0*/  UMOV UR4, 0xffffffff ;  /* 0xffffffff00047882 */ /* 0x000fe20000000000 */
[----:B------:R-:W-:Y:S02]  /*0ec0*/  ISETP.NE.AND P1, PT, R30, RZ, PT ;  /* 0x000000ff1e00720c */ /* 0x000fe40003f25270 */
[----:B-----5:R-:W-:Y:S01]  /*0ed0*/  FSETP.NEU.FTZ.AND P0, PT, R7, RZ, PT ;  /* 0x000000ff0700720b */ /* 0x020fe20003f1d000 */
[----:B0-----:R-:W-:-:S04]  /*0ee0*/  FFMA.FTZ R33, R33, R8, R34 ;  /* 0x0000000821217223 */ /* 0x001fc80000010022 */
[----:B--2---:R-:W-:-:S04]  /*0ef0*/  FFMA.FTZ R32, R32, R9, R33 ;  /* 0x0000000920207223 */ /* 0x004fc80000010021 */
[----:B------:R-:W-:-:S04]  /*0f00*/  FFMA.FTZ R31, R31, R10, R32 ;  /* 0x0000000a1f1f7223 */ /* 0x000fc80000010020 */
[----:B------:R-:W-:Y:S01]  /*0f10*/  FFMA.FTZ R11, R36, R11, R31 ;  /* 0x0000000b240b7223 */ /* 0x000fe2000001001f */
[----:B------:R-:W-:Y:S06]  /*0f20*/  BRA.DIV UR4, `(.L_x_25534) ;  /* 0x0000002a043c7947 */ /* 0x000fec000b800000 */
[----:B------:R-:W0:Y:S02]  /*0f30*/  SHFL.BFLY PT, R8, R11, 0x2, 0x1f ;  /* 0x0c401f000b087f89 */ /* 0x000e2400000e0000 */
[----:B0-----:R-:W-:-:S05]  /*0f40*/  FADD.FTZ R8, R11, R8 ;  /* 0x000000080b087221 */ /* 0x001fca0000010000 */
[----:B------:R0:W1:Y:S02]  /*0f50*/  SHFL.BFLY PT, R9, R8, 0x1, 0x1f ;  /* 0x0c201f0008097f89 */ /* 0x00006400000e0000 */
.L_x_25565:
        /* <DEDUP_REMOVED lines=8> */
[----:B0-----:R-:W-:Y:S02]  /*0fe0*/  @!P1 FSEL R8, R9, RZ, !P0 ;  /* 0x000000ff09089208 */ /* 0x001fe40004000000 */
[----:B------:R-:W-:-:S03]  /*0ff0*/  ISETP.GE.OR P0, PT, R11, R2, P1 ;  /* 0x000000020b00720c */ /* 0x000fc60000f06670 */
[----:B------:R1:W-:Y:S10]  /*1000*/  @!P1 STS [R29], R8 ;  /* 0x000000081d009388 */ /* 0x0003f40000000800 */
[----:B-1----:R-:W-:-:S07]  /*1010*/  @!P0 FMNMX.FTZ R16, R16, R9, !PT ;  /* 0x0000000910108209 */ /* 0x002fce0007810000 */
.L_x_25533:
[----:B------:R-:W-:Y:S05]  /*1020*/  BSYNC B1 ;  /* 0x0000000000017941 */ /* 0x000fea0003800000 */
.L_x_25531:
        /* <DEDUP_REMOVED lines=13> */
.L_x_25530:
[----:B------:R-:W-:Y:S05]  /*1100*/  BSYNC B0 ;  /* 0x0000000000007941 */ /* 0x000fea0003800000 */
.L_x_25529:
        /* <DEDUP_REMOVED lines=10> */
.L_x_25570:
        /* <DEDUP_REMOVED lines=45> */
.L_x_25541:
        /* <DEDUP_REMOVED lines=11> */
.L_x_25540:
[----:B------:R-:W-:Y:S05]  /*1530*/  BSYNC.RECONVERGENT B1 ;  /* 0x0000000000017941 */ /* 0x000fea0003800200 */
.L_x_25539:
        /* <DEDUP_REMOVED lines=12> */
.L_x_25544:
        /* <DEDUP_REMOVED lines=22> */
[----:B----4-:R-:W-:Y:S01]  /*1760*/  FADD.FTZ R30, -R11, R30 ;  /* 0x0000001e0b1e7221 */ /* 0x010fe20000010100 */
[----:B------:R-:W-:Y:S01]  /*1770*/  FMUL.FTZ R35, R35, 1.4426950216293334961 ;  /* 0x3fb8aa3b23237820 */ /* 0x000fe20000410000 */
[----:B------:R-:W4:Y:S01]  /*1780*/  MUFU.EX2 R27, R27 ;  /* 0x0000001b001b7308 */ /* 0x000f220000000800 */
[----:B------:R-:W3:Y:S01]  /*1790*/  LDS R26, [R19+0x1400] ;  /* 0x00140000131a7984 */ /* 0x000ee20000000800 */
[----:B------:R-:W-:Y:S01]  /*17a0*/  FMUL.FTZ R31, R30, 1.4426950216293334961 ;  /* 0x3fb8aa3b1e1f7820 */ /* 0x000fe20000410000 */
[----:B-----5:R-:W-:-:S04]  /*17b0*/  FADD.FTZ R30, -R11, R24 ;  /* 0x000000180b1e7221 */ /* 0x020fc80000010100 */
[----:B------:R-:W-:Y:S01]  /*17c0*/  FMUL.FTZ R33, R30, 1.4426950216293334961 ;  /* 0x3fb8aa3b1e217820 */ /* 0x000fe20000410000 */
[----:B------:R-:W5:Y:S01]  /*17d0*/  MUFU.EX2 R29, R29 ;  /* 0x0000001d001d7308 */ /* 0x000f620000000800 */
[----:B-1----:R-:W-:Y:S01]  /*17e0*/  FADD.FTZ R18, R21, R18 ;  /* 0x0000001215127221 */ /* 0x002fe20000010000 */
[----:B------:R5:W-:Y:S06]  /*17f0*/  STS [R19+-0x400], R21 ;  /* 0xfffc001513007388 */ /* 0x000bec0000000800 */
[----:B------:R0:W1:Y:S01]  /*1800*/  MUFU.EX2 R24, R31 ;  /* 0x0000001f00187308 */ /* 0x0000620000000800 */
[----:B----4-:R-:W-:Y:S01]  /*1810*/  FADD.FTZ R30, R18, R27 ;  /* 0x0000001b121e7221 */ /* 0x010fe20000010000 */
[----:B------:R4:W-:Y:S06]  /*1820*/  STS [R19+-0x200], R27 ;  /* 0xfffe001b13007388 */ /* 0x0009ec0000000800 */
[----:B------:R1:W3:Y:S01]  /*1830*/  MUFU.EX2 R18, R33 ;  /* 0x0000002100127308 */ /* 0x0002e20000000800 */
[----:B-----5:R-:W-:Y:S01]  /*1840*/  FADD.FTZ R21, R30, R29 ;  /* 0x0000001d1e157221 */ /* 0x020fe20000010000 */
[----:B0-----:R-:W-:Y:S01]  /*1850*/  FADD.FTZ R31, -R11, R28 ;  /* 0x0000001c0b1f7221 */ /* 0x001fe20000010100 */
[----:B------:R-:W-:Y:S03]  /*1860*/  LDS R30, [R19+0x1600] ;  /* 0x00160000131e7984 */ /* 0x000fe60000000800 */
[----:B----4-:R-:W-:Y:S01]  /*1870*/  FMUL.FTZ R27, R31, 1.4426950216293334961 ;  /* 0x3fb8aa3b1f1b7820 */ /* 0x010fe20000410000 */
[C---:B------:R-:W-:Y:S01]  /*1880*/  FADD.FTZ R31, -R11.reuse, R25 ;  /* 0x000000190b1f7221 */ /* 0x040fe20000010100 */
[----:B------:R0:W-:Y:S01]  /*1890*/  STS [R19], R29 ;  /* 0x0000001d13007388 */ /* 0x0001e20000000800 */
[----:B-1----:R-:W-:Y:S01]  /*18a0*/  FADD.FTZ R33, -R11, R23 ;  /* 0x000000170b217221 */ /* 0x002fe20000010100 */
[----:B------:R1:W4:Y:S01]  /*18b0*/  MUFU.EX2 R28, R35 ;  /* 0x00000023001c7308 */ /* 0x0003220000000800 */
[----:B------:R-:W-:Y:S01]  /*18c0*/  FMUL.FTZ R31, R31, 1.4426950216293334961 ;  /* 0x3fb8aa3b1f1f7820 */ /* 0x000fe20000410000 */
[----:B------:R-:W5:Y:S01]  /*18d0*/  LDS R25, [R19+0x1800] ;  /* 0x0018000013197984 */ /* 0x000f620000000800 */
[----:B------:R-:W-:Y:S01]  /*18e0*/  FMUL.FTZ R33, R33, 1.4426950216293334961 ;  /* 0x3fb8aa3b21217820 */ /* 0x000fe20000410000 */
[----:B--2---:R-:W-:-:S02]  /*18f0*/  FADD.FTZ R37, -R11, R32 ;  /* 0x000000200b257221 */ /* 0x004fc40000010100 */
[----:B------:R-:W2:Y:S02]  /*1900*/  LDS R23, [R19+0x1a00] ;  /* 0x001a000013177984 */ /* 0x000ea40000000800 */
[----:B0-----:R0:W4:Y:S01]  /*1910*/  MUFU.EX2 R29, R31 ;  /* 0x0000001f001d7308 */ /* 0x0011220000000800 */
[----:B-1----:R-:W-:Y:S01]  /*1920*/  FADD.FTZ R35, -R11, R36 ;  /* 0x000000240b237221 */ /* 0x002fe20000010100 */
[----:B------:R-:W-:Y:S01]  /*1930*/  FMUL.FTZ R37, R37, 1.4426950216293334961 ;  /* 0x3fb8aa3b25257820 */ /* 0x000fe20000410000 */
[----:B------:R1:W-:Y:S02]  /*1940*/  STS [R19+0x200], R24 ;  /* 0x0002001813007388 */ /* 0x0003e40000000800 */
[----:B------:R-:W-:Y:S02]  /*1950*/  FMUL.FTZ R35, R35, 1.4426950216293334961 ;  /* 0x3fb8aa3b23237820 */ /* 0x000fe40000410000 */
[----:B---3--:R3:W-:Y:S01]  /*1960*/  STS [R19+0x400], R18 ;  /* 0x0004001213007388 */ /* 0x0087e20000000800 */
[----:B------:R1:W3:Y:S01]  /*1970*/  MUFU.EX2 R36, R33 ;  /* 0x0000002100247308 */ /* 0x0002e20000000800 */
[----:B0-----:R-:W-:-:S02]  /*1980*/  FADD.FTZ R31, -R11, R34 ;  /* 0x000000220b1f7221 */ /* 0x001fc40000010100 */
[----:B----4-:R-:W-:Y:S05]  /*1990*/  STS [R19+0x600], R28 ;  /* 0x0006001c13007388 */ /* 0x010fea0000000800 */
[----:B------:R-:W0:Y:S01]  /*19a0*/  MUFU.EX2 R27, R27 ;  /* 0x0000001b001b7308 */ /* 0x000e220000000800 */
[----:B-1----:R-:W-:Y:S01]  /*19b0*/  FMUL.FTZ R33, R31, 1.4426950216293334961 ;  /* 0x3fb8aa3b1f217820 */ /* 0x002fe20000410000 */
[----:B------:R-:W-:Y:S01]  /*19c0*/  FADD.FTZ R31, -R11, R26 ;  /* 0x0000001a0b1f7221 */ /* 0x000fe20000010100 */
[----:B------:R-:W-:Y:S05]  /*19d0*/  STS [R19+0xa00], R29 ;  /* 0x000a001d13007388 */ /* 0x000fea0000000800 */
[----:B------:R1:W4:Y:S01]  /*19e0*/  MUFU.EX2 R32, R35 ;  /* 0x0000002300207308 */ /* 0x0003220000000800 */
[----:B---3--:R-:W-:Y:S07]  /*19f0*/  STS [R19+0xc00], R36 ;  /* 0x000c002413007388 */ /* 0x008fee0000000800 */
[----:B------:R-:W3:Y:S01]  /*1a00*/  MUFU.EX2 R34, R37 ;  /* 0x0000002500227308 */ /* 0x000ee20000000800 */
[----:B-1----:R-:W-:Y:S01]  /*1a10*/  FMUL.FTZ R35, R31, 1.4426950216293334961 ;  /* 0x3fb8aa3b1f237820 */ /* 0x002fe20000410000 */
[----:B------:R-:W-:Y:S01]  /*1a20*/  FADD.FTZ R31, R21, R24 ;  /* 0x00000018151f7221 */ /* 0x000fe20000010000 */
[----:B-----5:R-:W-:Y:S01]  /*1a30*/  FADD.FTZ R25, -R11, R25 ;  /* 0x000000190b197221 */ /* 0x020fe20000010100 */
[----:B0-----:R-:W-:Y:S02]  /*1a40*/  STS [R19+0x800], R27 ;  /* 0x0008001b13007388 */ /* 0x001fe40000000800 */
[----:B------:R-:W-:Y:S01]  /*1a50*/  FADD.FTZ R31, R31, R18 ;  /* 0x000000121f1f7221 */ /* 0x000fe20000010000 */
[----:B------:R-:W-:Y:S01]  /*1a60*/  FMUL.FTZ R25, R25, 1.4426950216293334961 ;  /* 0x3fb8aa3b19197820 */ /* 0x000fe20000410000 */
[----:B------:R0:W1:Y:S01]  /*1a70*/  MUFU.EX2 R26, R33 ;  /* 0x00000021001a7308 */ /* 0x0000620000000800 */
[----:B----4-:R-:W-:Y:S01]  /*1a80*/  STS [R19+0xe00], R32 ;  /* 0x000e002013007388 */ /* 0x010fe20000000800 */
[----:B------:R-:W-:-:S04]  /*1a90*/  FADD.FTZ R31, R31, R28 ;  /* 0x0000001c1f1f7221 */ /* 0x000fc80000010000 */
[----:B------:R-:W-:Y:S01]  /*1aa0*/  FADD.FTZ R31, R31, R27 ;  /* 0x0000001b1f1f7221 */ /* 0x000fe20000010000 */
[----:B0-----:R-:W-:-:S03]  /*1ab0*/  FADD.FTZ R33, -R11, R30 ;  /* 0x0000001e0b217221 */ /* 0x001fc60000010100 */
[----:B------:R-:W-:Y:S01]  /*1ac0*/  FADD.FTZ R31, R31, R29 ;  /* 0x0000001d1f1f7221 */ /* 0x000fe20000010000 */
[----:B------:R-:W0:Y:S01]  /*1ad0*/  MUFU.EX2 R30, R35 ;  /* 0x00000023001e7308 */ /* 0x000e220000000800 */
[----:B---3--:R-:W-:Y:S01]  /*1ae0*/  STS [R19+0x1000], R34 ;  /* 0x0010002213007388 */ /* 0x008fe20000000800 */
[----:B------:R-:W-:Y:S01]  /*1af0*/  FMUL.FTZ R21, R33, 1.4426950216293334961 ;  /* 0x3fb8aa3b21157820 */ /* 0x000fe20000410000 */
[----:B--2---:R-:W-:Y:S01]  /*1b00*/  FADD.FTZ R33, -R11, R23 ;  /* 0x000000170b217221 */ /* 0x004fe20000010100 */
[----:B------:R-:W-:Y:S01]  /*1b10*/  FADD.FTZ R31, R31, R36 ;  /* 0x000000241f1f7221 */ /* 0x000fe20000010000 */
[----:B-1----:R-:W-:Y:S02]  /*1b20*/  STS [R19+0x1200], R26 ;  /* 0x0012001a13007388 */ /* 0x002fe40000000800 */
[----:B------:R-:W-:Y:S01]  /*1b30*/  FMUL.FTZ R24, R33, 1.4426950216293334961 ;  /* 0x3fb8aa3b21187820 */ /* 0x000fe20000410000 */
[----:B------:R-:W1:Y:S01]  /*1b40*/  MUFU.EX2 R21, R21 ;  /* 0x0000001500157308 */ /* 0x000e620000000800 */
[----:B------:R-:W-:-:S04]  /*1b50*/  FADD.FTZ R31, R31, R32 ;  /* 0x000000201f1f7221 */ /* 0x000fc80000010000 */
[----:B------:R-:W-:-:S03]  /*1b60*/  FADD.FTZ R31, R31, R34 ;  /* 0x000000221f1f7221 */ /* 0x000fc60000010000 */
[----:B------:R-:W2:Y:S01]  /*1b70*/  MUFU.EX2 R23, R25 ;  /* 0x0000001900177308 */ /* 0x000ea20000000800 */
[----:B------:R-:W-:Y:S01]  /*1b80*/  FADD.FTZ R31, R31, R26 ;  /* 0x0000001a1f1f7221 */ /* 0x000fe20000010000 */
[----:B0-----:R-:W-:Y:S03]  /*1b90*/  STS [R19+0x1400], R30 ;  /* 0x0014001e13007388 */ /* 0x001fe60000000800 */
[----:B------:R-:W-:-:S03]  /*1ba0*/  FADD.FTZ R18, R31, R30 ;  /* 0x0000001e1f127221 */ /* 0x000fc60000010000 */
        /* <DEDUP_REMOVED lines=9> */
.L_x_25543:
[----:B------:R-:W-:Y:S05]  /*1c40*/  BSYNC.RECONVERGENT B1 ;  /* 0x0000000000017941 */ /* 0x000fea0003800200 */
.L_x_25542:
        /* <DEDUP_REMOVED lines=55> */
.L_x_25546:
[----:B------:R-:W-:Y:S05]  /*1fc0*/  BSYNC.RECONVERGENT B1 ;  /* 0x0000000000017941 */ /* 0x000fea0003800200 */
.L_x_25545:
        /* <DEDUP_REMOVED lines=26> */
.L_x_25538:
[----:B------:R-:W-:Y:S05]  /*2170*/  BSYNC.RECONVERGENT B0 ;  /* 0x0000000000007941 */ /* 0x000fea0003800200 */
.L_x_25537:
        /* <DEDUP_REMOVED lines=39> */
.L_x_25551:
[----:B------:R-:W0:Y:S01]  /*23f0*/  LDS R22, [R10] ;  /* 0x000000000a167984 */ /* 0x000e220000000800 */
[----:B------:R-:W-:-:S04]  /*2400*/  IADD3 R18, PT, PT, R18, 0x1, RZ ;  /* 0x0000000112127810 */ /* 0x000fc80007ffe0ff */
[----:B------:R-:W-:Y:S01]  /*2410*/  ISETP.NE.AND P0, PT, R18, RZ, PT ;  /* 0x000000ff1200720c */ /* 0x000fe20003f05270 */
[----:B0-----:R-:W-:-:S05]  /*2420*/  FMUL.FTZ R11, R22, R9 ;  /* 0x00000009160b7220 */ /* 0x001fca0000410000 */
[----:B------:R0:W-:Y:S02]  /*2430*/  STS [R10], R11 ;  /* 0x0000000b0a007388 */ /* 0x0001e40000000800 */
[----:B0-----:R-:W-:-:S05]  /*2440*/  VIADD R10, R10, 0x200 ;  /* 0x000002000a0a7836 */ /* 0x001fca0000000000 */
[----:B------:R-:W-:Y:S05]  /*2450*/  @P0 BRA `(.L_x_25551) ;  /* 0xfffffffc00e40947 */ /* 0x000fea000383ffff */
.L_x_25550:
[----:B------:R-:W-:Y:S05]  /*2460*/  BSYNC.RECONVERGENT B1 ;  /* 0x0000000000017941 */ /* 0x000fea0003800200 */
.L_x_25549:
        /* <DEDUP_REMOVED lines=12> */
.L_x_25554:
        /* <DEDUP_REMOVED lines=52> */
.L_x_25553:
[----:B------:R-:W-:Y:S05]  /*2870*/  BSYNC.RECONVERGENT B1 ;  /* 0x0000000000017941 */ /* 0x000fea0003800200 */
.L_x_25552:
        /* <DEDUP_REMOVED lines=31> */
.L_x_25556:
[----:B------:R-:W-:Y:S05]  /*2a70*/  BSYNC.RECONVERGENT B1 ;  /* 0x0000000000017941 */ /* 0x000fea0003800200 */
.L_x_25555:
        /* <DEDUP_REMOVED lines=14> */
.L_x_25548:
[----:B------:R-:W-:Y:S05]  /*2b60*/  BSYNC.RECONVERGENT B0 ;  /* 0x0000000000007941 */ /* 0x000fea0003800200 */
.L_x_25547:
[----:B01----:R-:W-:Y:S01]  /*2b70*/  IADD3 R9, PT, PT, R2, 0x7, RZ ;  /* 0x0000000702097810 */ /* 0x003fe20007ffe0ff */
[----:B------:R-:W-:Y:S01]  /*2b80*/  BAR.SYNC.DEFER_BLOCKING 0x0 ;  /* 0x0000000000007b1d */ /* 0x000fe20000010000 */
[----:B------:R-:W-:Y:S02]  /*2b90*/  HFMA2 R29, -RZ, RZ, 0, 0 ;  /* 0x00000000ff1d7431 */ /* 0x000fe400000001ff */
[----:B------:R-:W-:Y:S01]  /*2ba0*/  IMAD.MOV.U32 R32, RZ, RZ, RZ ;  /* 0x000000ffff207224 */ /* 0x000fe200078e00ff */
        /* <DEDUP_REMOVED lines=15> */
[----:B------:R-:W-:Y:S01]  /*2ca0*/  VIADD R34, R12, 0x1 ;  /* 0x000000010c227836 */ /* 0x000fe20000000000 */
[----:B------:R-:W-:Y:S01]  /*2cb0*/  LEA R8, R8, R19, 0x18 ;  /* 0x0000001308087211 */ /* 0x000fe200078ec0ff */
[----:B------:R-:W3:Y:S01]  /*2cc0*/  LDCU.64 UR10, c[0x0][0x3a8] ;  /* 0x00007500ff0a77ac */ /* 0x000ee20008000a00 */
[----:B------:R-:W-:Y:S01]  /*2cd0*/  SHF.L.U32 R37, R20, 0x2, RZ ;  /* 0x0000000214257819 */ /* 0x000fe200000006ff */
[----:B------:R-:W-:Y:S01]  /*2ce0*/  IMAD.MOV.U32 R32, RZ, RZ, RZ ;  /* 0x000000ffff207224 */ /* 0x000fe200078e00ff */
[----:B------:R-:W-:-:S02]  /*2cf0*/  LEA R22, R12, 0x1, 0x3 ;  /* 0x000000010c167811 */ /* 0x000fc400078e18ff */
        /* <DEDUP_REMOVED lines=13> */
[----:B------:R-:W-:Y:S01]  /*2dd0*/  SHF.R.S32.HI R25, RZ, 0x1f, R24 ;  /* 0x0000001fff197819 */ /* 0x000fe20000011418 */
[----:B------:R-:W0:Y:S01]  /*2de0*/  F2I.FTZ.U32.TRUNC.NTZ R9, R9 ;  /* 0x0000000900097305 */ /* 0x000e22000021f000 */
[----:B------:R-:W-:Y:S01]  /*2df0*/  IMAD R17, R12, 0x20, R17 ;  /* 0x000000200c117824 */ /* 0x000fe200078e0211 */
[----:B-1----:R-:W-:-:S04]  /*2e00*/  IADD3 R35, PT, PT, R15, -UR4, RZ ;  /* 0x800000040f237c10 */ /* 0x002fc8000fffe0ff */
[----:B------:R-:W-:Y:S01]  /*2e10*/  IADD3 R26, PT, PT, R8, R17, RZ ;  /* 0x00000011081a7210 */ /* 0x000fe20007ffe0ff */
[----:B------:R-:W-:Y:S01]  /*2e20*/  IMAD.MOV.U32 R8, RZ, RZ, RZ ;  /* 0x000000ffff087224 */ /* 0x000fe200078e00ff */
[----:B0-----:R-:W-:-:S04]  /*2e30*/  IADD3 R16, PT, PT, RZ, -R9, RZ ;  /* 0x80000009ff107210 */ /* 0x001fc80007ffe0ff */
[----:B------:R-:W-:-:S05]  /*2e40*/  MOV R14, R16 ;  /* 0x00000010000e7202 */ /* 0x000fca0000000f00 */
[----:B------:R-:W-:-:S04]  /*2e50*/  IMAD R23, R14, R5, RZ ;  /* 0x000000050e177224 */ /* 0x000fc800078e02ff */
[----:B------:R-:W-:-:S07]  /*2e60*/  IMAD.HI.U32 R23, R9, R23, R8 ;  /* 0x0000001709177227 */ /* 0x000fce00078e0008 */
.L_x_25561:
        /* <DEDUP_REMOVED lines=49> */
[----:B------:R-:W-:-:S05]  /*3180*/  IMAD.MOV.U32 R17, RZ, RZ, R27 ;  /* 0x000000ffff117224 */ /* 0x000fca00078e001b */
[----:B------:R0:W2:Y:S01]  /*3190*/  LDG.E.CONSTANT R9, desc[UR8][R16.64] ;  /* 0x0000000810097981 */ /* 0x0000a2000c1e9900 */
[----:B------:R-:W-:Y:S01]  /*31a0*/  ISETP.NE.AND P2, PT, R21, -0x1, PT ;  /* 0xffffffff1500780c */ /* 0x000fe20003f45270 */
[----:B------:R-:W-:-:S12]  /*31b0*/  VIADD R19, R37, 0xffffffff ;  /* 0xffffffff25137836 */ /* 0x000fd80000000000 */
[-C--:B------:R-:W-:Y:S01]  /*31c0*/  @!P2 ISETP.GE.AND P5, PT, R19, R2.reuse, PT ;  /* 0x000000021300a20c */ /* 0x080fe20003fa6270 */
[----:B0-----:R-:W-:Y:S01]  /*31d0*/  @!P2 VIADD R17, R37, 0x2 ;  /* 0x000000022511a836 */ /* 0x001fe20000000000 */
[----:B------:R-:W-:Y:S02]  /*31e0*/  @!P2 ISETP.GE.AND P4, PT, R19, R2, PT ;  /* 0x000000021300a20c */ /* 0x000fe40003f86270 */
[----:B------:R-:W-:Y:S01]  /*31f0*/  @!P2 IADD3 R19, PT, PT, R37, 0x1, RZ ;  /* 0x000000012513a810 */ /* 0x000fe20007ffe0ff */
[----:B--2---:R-:W-:-:S03]  /*3200*/  IMAD.WIDE R8, R9, UR12, R24 ;  /* 0x0000000c09087c25 */ /* 0x004fc6000f8e0218 */
[----:B------:R-:W-:-:S04]  /*3210*/  IADD3 R8, P1, PT, R36, R8, RZ ;  /* 0x0000000824087210 */ /* 0x000fc80007f3e0ff */
[----:B------:R-:W-:Y:S02]  /*3220*/  IADD3.X R9, PT, PT, RZ, R9, RZ, P1, !PT ;  /* 0x00000009ff097210 */ /* 0x000fe40000ffe4ff */
[----:B------:R-:W-:-:S04]  /*3230*/  LEA R30, P1, R8, UR6, 0x2 ;  /* 0x00000006081e7c11 */ /* 0x000fc8000f8210ff */
[----:B------:R-:W-:-:S05]  /*3240*/  LEA.HI.X R31, R8, UR7, R9, 0x2, P1 ;  /* 0x00000007081f7c11 */ /* 0x000fca00088f1409 */
[----:B------:R-:W2:Y:S04]  /*3250*/  LDG.E.128.CONSTANT R8, desc[UR8][R30.64] ;  /* 0x000000081e087981 */ /* 0x000ea8000c1e9d00 */
[----:B------:R-:W3:Y:S01]  /*3260*/  LDG.E.128.CONSTANT R12, desc[UR8][R30.64+0x200] ;  /* 0x000200081e0c7981 */ /* 0x000ee2000c1e9d00 */
[-C--:B------:R-:W-:Y:S02]  /*3270*/  @!P2 ISETP.GE.AND P3, PT, R19, R2.reuse, PT ;  /* 0x000000021300a20c */ /* 0x080fe40003f66270 */
[-C--:B------:R-:W-:Y:S02]  /*3280*/  @!P2 ISETP.GE.AND P1, PT, R17, R2.reuse, PT ;  /* 0x000000021100a20c */ /* 0x080fe40003f26270 */
[----:B------:R-:W0:Y:S01]  /*3290*/  LDS.128 R16, [R26] ;  /* 0x000000001a107984 */ /* 0x000e220000000c00 */
[----:B------:R-:W-:-:S04]  /*32a0*/  @!P2 ISETP.GE.AND P6, PT, R37, R2, PT ;  /* 0x000000022500a20c */ /* 0x000fc80003fc6270 */
[----:B--2---:R-:W-:Y:S02]  /*32b0*/  @!P2 FSEL R9, R9, RZ, !P6 ;  /* 0x000000ff0909a208 */ /* 0x004fe40007000000 */
[----:B------:R-:W-:Y:S02]  /*32c0*/  @!P2 FSEL R8, R8, RZ, !P5 ;  /* 0x000000ff0808a208 */ /* 0x000fe40006800000 */
[----:B------:R-:W-:Y:S01]  /*32d0*/  @!P2 FSEL R10, R10, RZ, !P3 ;  /* 0x000000ff0a0aa208 */ /* 0x000fe20005800000 */
[----:B0-----:R-:W-:Y:S01]  /*32e0*/  FMUL.FTZ R9, R17, R9 ;  /* 0x0000000911097220 */ /* 0x001fe20000410000 */
[----:B------:R-:W-:Y:S02]  /*32f0*/  @!P2 ISETP.GE.AND P5, PT, R37, R2, PT ;  /* 0x000000022500a20c */ /* 0x000fe40003fa6270 */
[----:B---3--:R-:W-:Y:S01]  /*3300*/  @!P2 FSEL R12, R12, RZ, !P4 ;  /* 0x000000ff0c0ca208 */ /* 0x008fe20006000000 */
[----:B------:R-:W-:Y:S01]  /*3310*/  FFMA.FTZ R9, R16, R8, R9 ;  /* 0x0000000810097223 */ /* 0x000fe20000010009 */
[----:B------:R-:W-:-:S02]  /*3320*/  @!P2 FSEL R13, R13, RZ, !P5 ;  /* 0x000000ff0d0da208 */ /* 0x000fc40006800000 */
[----:B------:R-:W-:Y:S01]  /*3330*/  @!P2 FSEL R11, R11, RZ, !P1 ;  /* 0x000000ff0b0ba208 */ /* 0x000fe20004800000 */
[----:B------:R-:W-:Y:S01]  /*3340*/  FFMA.FTZ R10, R18, R10, R9 ;  /* 0x0000000a120a7223 */ /* 0x000fe20000010009 */
[----:B------:R-:W-:Y:S01]  /*3350*/  @!P2 IADD3 R9, PT, PT, R37, 0x1, RZ ;  /* 0x000000012509a810 */ /* 0x000fe20007ffe0ff */
[----:B------:R-:W-:Y:S02]  /*3360*/  FMUL.FTZ R13, R17, R13 ;  /* 0x0000000d110d7220 */ /* 0x000fe40000410000 */
[----:B------:R-:W-:Y:S01]  /*3370*/  FFMA.FTZ R11, R19, R11, R10 ;  /* 0x0000000b130b7223 */ /* 0x000fe2000001000a */
[----:B------:R-:W-:Y:S01]  /*3380*/  @!P2 ISETP.GE.AND P3, PT, R9, R2, PT ;  /* 0x000000020900a20c */ /* 0x000fe20003f66270 */
[----:B------:R-:W-:Y:S02]  /*3390*/  @!P2 VIADD R9, R37, 0x2 ;  /* 0x000000022509a836 */ /* 0x000fe40000000000 */
[----:B------:R-:W-:Y:S01]  /*33a0*/  FFMA.FTZ R13, R16, R12, R13 ;  /* 0x0000000c100d7223 */ /* 0x000fe2000001000d */
[----:B------:R-:W-:Y:S01]  /*33b0*/  FADD.FTZ R32, R32, R11 ;  /* 0x0000000b20207221 */ /* 0x000fe20000010000 */
[----:B------:R-:W-:-:S02]  /*33c0*/  @!P2 FSEL R14, R14, RZ, !P3 ;  /* 0x000000ff0e0ea208 */ /* 0x000fc40005800000 */
[----:B------:R-:W-:-:S03]  /*33d0*/  @!P2 ISETP.GE.AND P4, PT, R9, R2, PT ;  /* 0x000000020900a20c */ /* 0x000fc60003f86270 */
[----:B------:R-:W-:Y:S01]  /*33e0*/  FFMA.FTZ R14, R18, R14, R13 ;  /* 0x0000000e120e7223 */ /* 0x000fe2000001000d */
[----:B------:R-:W-:-:S05]  /*33f0*/  @!P2 FSEL R15, R15, RZ, !P4 ;  /* 0x000000ff0f0fa208 */ /* 0x000fca0006000000 */
[----:B------:R-:W-:-:S04]  /*3400*/  FFMA.FTZ R14, R19, R15, R14 ;  /* 0x0000000f130e7223 */ /* 0x000fc8000001000e */
[----:B------:R-:W-:-:S07]  /*3410*/  FADD.FTZ R29, R29, R14 ;  /* 0x0000000e1d1d7221 */ /* 0x000fce0000010000 */
.L_x_25560:
[----:B------:R-:W-:Y:S05]  /*3420*/  BSYNC.RECONVERGENT B1 ;  /* 0x0000000000017941 */ /* 0x000fea0003800200 */
.L_x_25559:
[----:B------:R-:W-:Y:S01]  /*3430*/  IADD3 R28, P1, PT, R28, 0x10, RZ ;  /* 0x000000101c1c7810 */ /* 0x000fe20007f3e0ff */
[----:B------:R-:W-:Y:S01]  /*3440*/  VIADD R21, R21, 0x4 ;  /* 0x0000000415157836 */ /* 0x000fe20000000000 */
[----:B------:R-:W-:Y:S01]  /*3450*/  IADD3 R22, PT, PT, R22, 0x20, RZ ;  /* 0x0000002016167810 */ /* 0x000fe20007ffe0ff */
[----:B------:R-:W-:Y:S01]  /*3460*/  VIADD R26, R26, 0x80 ;  /* 0x000000801a1a7836 */ /* 0x000fe20000000000 */
[----:B------:R-:W-:Y:S02]  /*3470*/  IADD3 R37, PT, PT, R37, 0x20, RZ ;  /* 0x0000002025257810 */ /* 0x000fe40007ffe0ff */
[----:B------:R-:W-:Y:S01]  /*3480*/  IADD3.X R27, PT, PT, RZ, R27, RZ, P1, !PT ;  /* 0x0000001bff1b7210 */ /* 0x000fe20000ffe4ff */
[----:B------:R-:W-:Y:S06]  /*3490*/  @!P0 BRA `(.L_x_25561) ;  /* 0xfffffff800748947 */ /* 0x000fec000383ffff */
.L_x_25558:
[----:B------:R-:W-:Y:S05]  /*34a0*/  BSYNC.RECONVERGENT B0 ;  /* 0x0000000000007941 */ /* 0x000fea0003800200 */
.L_x_25557:
[----:B------:R-:W0:Y:S01]  /*34b0*/  S2UR UR5, SR_CgaCtaId ;  /* 0x00000000000579c3 */ /* 0x000e220000008800 */
[----:B------:R-:W1:Y:S01]  /*34c0*/  SHFL.BFLY PT, R5, R32, 0x1, 0x1f ;  /* 0x0c201f0020057f89 */ /* 0x000e6200000e0000 */
[----:B------:R-:W-:Y:S01]  /*34d0*/  LOP3.LUT R6, R20, 0x1, RZ, 0xc0, !PT ;  /* 0x0000000114067812 */ /* 0x000fe200078ec0ff */
[----:B------:R-:W-:Y:S01]  /*34e0*/  UMOV UR4, 0x400 ;  /* 0x0000040000047882 */ /* 0x000fe20000000000 */
[----:B------:R-:W-:Y:S01]  /*34f0*/  SHF.R.U32.HI R7, RZ, 0x1, R7 ;  /* 0x00000001ff077819 */ /* 0x000fe20000011607 */
[----:B------:R-:W2:Y:S03]  /*3500*/  SHFL.BFLY PT, R2, R29, 0x1, 0x1f ;  /* 0x0c201f001d027f89 */ /* 0x000ea600000e0000 */
[----:B------:R-:W-:Y:S01]  /*3510*/  BAR.SYNC.DEFER_BLOCKING 0x0 ;  /* 0x0000000000007b1d */ /* 0x000fe20000010000 */
[----:B------:R-:W-:Y:S01]  /*3520*/  ISETP.NE.U32.AND P2, PT, R6, 0x1, PT ;  /* 0x000000010600780c */ /* 0x000fe20003f45070 */
[----:B------:R-:W-:Y:S01]  /*3530*/  UIADD3 UR4, UPT, UPT, UR4, 0xa0, URZ ;  /* 0x000000a004047890 */ /* 0x000fe2000fffe0ff */
[----:B------:R-:W-:-:S02]  /*3540*/  LOP3.LUT R6, R20, 0x3c0, RZ, 0xc0, !PT ;  /* 0x000003c014067812 */ /* 0x000fc400078ec0ff */
[----:B------:R-:W-:Y:S02]  /*3550*/  LOP3.LUT P1, RZ, R20, 0x3c1, RZ, 0xc0, !PT ;  /* 0x000003c114ff7812 */ /* 0x000fe4000782c0ff */
[----:B------:R-:W-:Y:S02]  /*3560*/  ISETP.NE.OR P0, PT, R6, 0x40, !P2 ;  /* 0x000000400600780c */ /* 0x000fe40005705670 */
[----:B------:R-:W-:Y:S02]  /*3570*/  LOP3.LUT R6, R7, 0x3e0, R20, 0xf8, !PT ;  /* 0x000003e007067812 */ /* 0x000fe400078ef814 */
[----:B------:R-:W-:Y:S01]  /*3580*/  LOP3.LUT R9, R20, 0x3e1, RZ, 0xc0, !PT ;  /* 0x000003e114097812 */ /* 0x000fe200078ec0ff */
[----:B0-----:R-:W-:Y:S01]  /*3590*/  ULEA UR4, UR5, UR4, 0x18 ;  /* 0x0000000405047291 */ /* 0x001fe2000f8ec0ff */
[----:B-1----:R-:W-:Y:S02]  /*35a0*/  FADD.FTZ R5, R5, R32 ;  /* 0x0000002005057221 */ /* 0x002fe40000010000 */
[----:B------:R-:W-:Y:S01]  /*35b0*/  ISETP.NE.AND P3, PT, R9, 0x20, PT ;  /* 0x000000200900780c */ /* 0x000fe20003f65270 */
[----:B--2---:R-:W-:-:S02]  /*35c0*/  FADD.FTZ R29, R2, R29 ;  /* 0x0000001d021d7221 */ /* 0x004fc40000010000 */
[----:B------:R-:W-:-:S05]  /*35d0*/  LEA R6, R6, UR4, 0x2 ;  /* 0x0000000406067c11 */ /* 0x000fca000f8e10ff */
[----:B------:R-:W-:Y:S04]  /*35e0*/  @!P0 STS [R6+-0x100], R5 ;  /* 0xffff000506008388 */ /* 0x000fe80000000800 */
        /* <DEDUP_REMOVED lines=23> */
[----:B------:R-:W-:Y:S01]  /*3760*/  IMAD.SHL.U32 R0, R0, 0x20, RZ ;  /* 0x0000002000007824 */ /* 0x000fe200078e00ff */
[----:B------:R-:W-:Y:S01]  /*3770*/  SHF.R.U32.HI R3, RZ, 0x1, R20 ;  /* 0x00000001ff037819 */ /* 0x000fe20000011614 */
[----:B01----:R-:W-:Y:S01]  /*3780*/  @!P0 FADD.FTZ R5, R5, R8 ;  /* 0x0000000805058221 */ /* 0x003fe20000010000 */
        /* <DEDUP_REMOVED lines=9> */
.L_x_25534:
        /* <DEDUP_REMOVED lines=8> */
.L_x_25563:
[----:B------:R-:W-:Y:S05]  /*38a0*/  BSYNC B2 ;  /* 0x0000000000027941 */ /* 0x000fea0003800000 */
.L_x_25562:
        /* <DEDUP_REMOVED lines=9> */
.L_x_25564:
[----:B------:R-:W-:Y:S01]  /*3940*/  IMAD.MOV.U32 R9, RZ, RZ, R23 ;  /* 0x000000ffff097224 */ /* 0x000fe200078e0017 */
[----:B------:R-:W-:Y:S06]  /*3950*/  BRA `(.L_x_25565) ;  /* 0xffffffd400807947 */ /* 0x000fec000383ffff */
.L_x_25536:
        /* <DEDUP_REMOVED lines=8> */
.L_x_25567:
[----:B------:R-:W-:Y:S05]  /*39e0*/  BSYNC B0 ;  /* 0x0000000000007941 */ /* 0x000fea0003800000 */
.L_x_25566:
        /* <DEDUP_REMOVED lines=9> */
.L_x_25568:
[----:B------:R-:W-:Y:S02]  /*3a80*/  IMAD.MOV.U32 R30, RZ, RZ, 0x4 ;  /* 0x00000004ff1e7424 */ /* 0x000fe400078e00ff */
[----:B------:R-:W-:-:S05]  /*3a90*/  IMAD.MOV.U32 R8, RZ, RZ, R23 ;  /* 0x000000ffff087224 */ /* 0x000fca00078e0017 */
[----:B------:R-:W-:-:S04]  /*3aa0*/  FMNMX.FTZ R10, R9, R8, !PT ;  /* 0x00000008090a7209 */ /* 0x000fc80007810000 */
[----:B------:R-:W-:-:S07]  /*3ab0*/  MOV R31, R10 ;  /* 0x0000000a001f7202 */ /* 0x000fce0000000f00 */
[----:B------:R-:W-:Y:S05]  /*3ac0*/  WARPSYNC.COLLECTIVE R22, `(.L_x_25569) ;  /* 0x0000000016087348 */ /* 0x000fea0003c00000 */
[----:B------:R0:W1:Y:S02]  /*3ad0*/  SHFL.BFLY P2, R23, R31, R30, R33 ;  /* 0x0c00001e1f177389 */ /* 0x0000640000040021 */
[----:B01----:R-:W-:Y:S05]  /*3ae0*/  ENDCOLLECTIVE ;  /* 0x000000000000791b */ /* 0x003fea0003800000 */
.L_x_25569:
[----:B------:R-:W-:Y:S01]  /*3af0*/  MOV R11, R23 ;  /* 0x00000017000b7202 */ /* 0x000fe20000000f00 */
[----:B------:R-:W-:Y:S06]  /*3b00*/  BRA `(.L_x_25570) ;  /* 0xffffffd400a87947 */ /* 0x000fec000383ffff */
.L_x_25571:
        /* <DEDUP_REMOVED lines=15> */
.L_x_26057:


//--------------------- .nv.global.init           --------------------------
	.section	.nv.global.init,"aw",@progbits
.nv.global.init:
	.type		$str,@object
	.size		$str,($str$1 - $str)
$str:
        /*0000*/ 	.byte	0x66, 0x61, 0x6c, 0x73, 0x65, 0x00
	.type		$str$1,@object
	.size		$str$1,(__unnamed_5 - $str$1)
$str$1:
        /*0006*/ 	.byte	0x2f, 0x74, 0x6d, 0x70, 0x2f, 0x6f, 0x73, 0x73, 0x5f, 0x6b, 0x65, 0x72, 0x6e, 0x65, 0x6c, 0x73
        /*0016*/ 	.byte	0x5f, 0x73, 0x72, 0x63, 0x2f, 0x76, 0x6c, 0x6c, 0x6d, 0x2f, 0x63, 0x73, 0x72, 0x63, 0x2f, 0x61
        /*0026*/ 	.byte	0x74, 0x74, 0x65, 0x6e, 0x74, 0x69, 0x6f, 0x6e, 0x2f, 0x2e, 0x2e, 0x2f, 0x71, 0x75, 0x61, 0x6e
        /*0036*/ 	.byte	0x74, 0x69, 0x7a, 0x61, 0x74, 0x69, 0x6f, 0x6e, 0x2f, 0x77, 0x38, 0x61, 0x38, 0x2f, 0x66, 0x70
        /*0046*/ 	.byte	0x38, 0x2f, 0x6e, 0x76, 0x69, 0x64, 0x69, 0x61, 0x2f, 0x71, 0x75, 0x61, 0x6e, 0x74, 0x5f, 0x75
        /*0056*/ 	.byte	0x74, 0x69, 0x6c, 0x73, 0x2e, 0x63, 0x75, 0x68, 0x00
	.type		__unnamed_5,@object
	.size		__unnamed_5,(__unnamed_14 - __unnamed_5)
__unnamed_5:
        /* <DEDUP_REMOVED lines=9> */
        /*00ef*/ 	.byte	0x46, 0x70, 0x38, 0x45, 0x34, 0x4d, 0x33, 0x5d, 0x00
	.type		__unnamed_14,@object
	.size		__unnamed_14,(__unnamed_15 - __unnamed_14)
__unnamed_14:
        /* <DEDUP_REMOVED lines=10> */
	.type		__unnamed_15,@object
	.size		__unnamed_15,(__unnamed_6 - __unnamed_15)
__unnamed_15:
        /* <DEDUP_REMOVED lines=10> */
	.type		__unnamed_6,@object
	.size		__unnamed_6,(__unnamed_11 - __unnamed_6)
__unnamed_6:
        /* <DEDUP_REMOVED lines=10> */
	.type		__unnamed_11,@object
	.size		__unnamed_11,(__unnamed_1 - __unnamed_11)
__unnamed_11:
        /* <DEDUP_REMOVED lines=10> */
        /*0371*/ 	.byte	0x00
	.type		__unnamed_1,@object
	.size		__unnamed_1,(__unnamed_2 - __unnamed_1)
__unnamed_1:
        /* <DEDUP_REMOVED lines=11> */
	.type		__unnamed_2,@object
	.size		__unnamed_2,(__unnamed_10 - __unnamed_2)
__unnamed_2:
        /* <DEDUP_REMOVED lines=11> */
	.type		__unnamed_10,@object
	.size		__unnamed_10,(__unnamed_17 - __unnamed_10)
__unnamed_10:
        /* <DEDUP_REMOVED lines=11> */
	.type		__unnamed_17,@object
	.size		__unnamed_17,(__unnamed_8 - __unnamed_17)
__unnamed_17:
        /* <DEDUP_REMOVED lines=10> */
        /*05f5*/ 	.byte	0x5d, 0x00
	.type		__unnamed_8,@object
	.size		__unnamed_8,(__unnamed_3 - __unnamed_8)
__unnamed_8:
        /* <DEDUP_REMOVED lines=11> */
	.type		__unnamed_3,@object
	.size		__unnamed_3,(__unnamed_12 - __unnamed_3)
__unnamed_3:
        /* <DEDUP_REMOVED lines=10> */
        /*0739*/ 	.byte	0x33, 0x5d, 0x00
	.type		__unnamed_12,@object
	.size		__unnamed_12,(__unnamed_9 - __unnamed_12)
__unnamed_12:
        /* <DEDUP_REMOVED lines=11> */
	.type		__unnamed_9,@object
	.size		__unnamed_9,(__unnamed_13 - __unnamed_9)
__unnamed_9:
        /* <DEDUP_REMOVED lines=11> */
	.type		__unnamed_13,@object
	.size		__unnamed_13,(__unnamed_4 - __unnamed_13)
__unnamed_13:
        /* <DEDUP_REMOVED lines=11> */
	.type		__unnamed_4,@object
	.size		__unnamed_4,(__unnamed_18 - __unnamed_4)
__unnamed_4:
        /* <DEDUP_REMOVED lines=11> */
	.type		__unnamed_18,@object
	.size		__unnamed_18,(__unnamed_7 - __unnamed_18)
__unnamed_18:
        /* <DEDUP_REMOVED lines=11> */
	.type		__unnamed_7,@object
	.size		__unnamed_7,(__unnamed_16 - __unnamed_7)
__unnamed_7:
        /* <DEDUP_REMOVED lines=10> */
        /*0b23*/ 	.byte	0x3a, 0x6b, 0x46, 0x70, 0x38, 0x45, 0x34, 0x4d, 0x33, 0x5d, 0x00
	.type		__unnamed_16,@object
	.size		__unnamed_16,(.L_15 - __unnamed_16)
__unnamed_16:
        /* <DEDUP_REMOVED lines=11> */
.L_15:


//--------------------- .nv.shared._ZN4vllm25paged_attention_v1_kernelI13__nv_bfloat16hLi256ELi32ELi128ELNS_18Fp8KVCacheDataTypeE2ELb0EEEvPT_PKS3_PKT0_S9_ifPKiSB_iPKfiiiSD_SD_iiiii --------------------------
	.section	.nv.shared._ZN4vllm25paged_attention_v1_kernelI13__nv_bfloat16hLi256ELi32ELi128ELNS_18Fp8KVCacheDataTypeE2ELb0EEEvPT_PKS3_PKT0_S9_ifPKiSB_iPKfiiiSD_SD_iiiii,"aw",@nobits
	.sectionflags	@""
	.align	16
.nv.shared._ZN4vllm25paged_attention_v1_kernelI13__nv_bfloat16hLi256ELi32ELi128ELNS_18Fp8KVCacheDataTypeE2ELb0EEEvPT_PKS3_PKT0_S9_ifPKiSB_iPKfiiiSD_SD_iiiii:
	.zero		1056


//--------------------- .nv.shared.reserved.0     --------------------------
	.section	.nv.shared.reserved.0,"aw",@nobits
	.weak		__nv_reservedSMEM_offset_0_alias
	.size		__nv_reservedSMEM_offset_0_alias, 0, 64
	.other		__nv_reservedSMEM_offset_0_alias,@"STO_CUDA_RESERVED_SHARED STV_DEFAULT"
__nv_reservedSMEM_offset_0_alias:
	.zero		0
	.zero		64


//--------------------- .nv.global                --------------------------
	.section	.nv.global,"aw",@nobits
.nv.global:
	.type		_ZN52_INTERNAL_98d2e5be_21_paged_attention_v1_cu_d115ef7d4cuda3std3__48in_placeE,@object
	.size		_ZN52_INTERNAL_98d2e5be_21_paged_attention_v1_cu_d115ef7d4cuda3std3__48in_placeE,(_ZN52_INTERNAL_98d2e5be_21_paged_attention_v1_cu_d115ef7d4cuda3std6ranges3__45__cpo8distanceE - _ZN52_INTERNAL_98d2e5be_21_paged_attention_v1_cu_d115ef7d4cuda3std3__48in_placeE)
_ZN52_INTERNAL_98d2e5be_21_paged_attention_v1_cu_d115ef7d4cuda3std3__48in_placeE:
	.zero		1
	.type		_ZN52_INTERNAL_98d2e5be_21_paged_attention_v1_cu_d115ef7d4cuda3std6ranges3__45__cpo8distanceE,@object
	.size		_ZN52_INTERNAL_98d2e5be_21_paged_attention_v1_cu_d115ef7d4cuda3std6ranges3__45__cpo8distanceE,(_ZN52_INTERNAL_98d2e5be_21_paged_attention_v1_cu_d115ef7d4cuda3std3__45__cpo6cbeginE - _ZN52_INTERNAL_98d2e5be_21_paged_attention_v1_cu_d115ef7d4cuda3std6ranges3__45__cpo8distanceE)
_ZN52_INTERNAL_98d2e5be_21_paged_attention_v1_cu_d115ef7d4cuda3std6ranges3__45__cpo8distanceE:
	.zero		1
	.type		_ZN52_INTERNAL_98d2e5be_21_paged_attention_v1_cu_d115ef7d4cuda3std3__45__cpo6cbeginE,@object
	.size		_ZN52_INTERNAL_98d2e5be_21_paged_attention_v1_cu_d115ef7d4cuda3std3__45__cpo6cbeginE,(_ZN52_INTERNAL_98d2e5be_21_paged_attention_v1_cu_d115ef7d4cuda3std6ranges3__45__cpo7advanceE - _ZN52_INTERNAL_98d2e5be_21_paged_attention_v1_cu_d115ef7d4cuda3std3__45__cpo6cbeginE)
_ZN52_INTERNAL_98d2e5be_21_paged_attention_v1_cu_d115ef7d4cuda3std3__45__cpo6cbeginE:
	.zero		1
	.type		_ZN52_INTERNAL_98d2e5be_21_paged_attention_v1_cu_d115ef7d4cuda3std6ranges3__45__cpo7advanceE,@object
	.size		_ZN52_INTERNAL_98d2e5be_21_paged_attention_v1_cu_d115ef7d4cuda3std6ranges3__45__cpo7advanceE,(_ZN52_INTERNAL_98d2e5be_21_paged_attention_v1_cu_d115ef7d4cuda3std3__45__cpo7crbeginE - _ZN52_INTERNAL_98d2e5be_21_paged_attention_v1_cu_d115ef7d4cuda3std6ranges3__45__cpo7advanceE)
_ZN52_INTERNAL_98d2e5be_21_paged_attention_v1_cu_d115ef7d4cuda3std6ranges3__45__cpo7advanceE:
	.zero		1
	.type		_ZN52_INTERNAL_98d2e5be_21_paged_attention_v1_cu_d115ef7d4cuda3std3__45__cpo7crbeginE,@object
	.size		_ZN52_INTERNAL_98d2e5be_21_paged_attention_v1_cu_d115ef7d4cuda3std3__45__cpo7crbeginE,(_ZN52_INTERNAL_98d2e5be_21_paged_attention_v1_cu_d115ef7d4cuda3std6ranges3__45__cpo4dataE - _ZN52_INTERNAL_98d2e5be_21_paged_attention_v1_cu_d115ef7d4cuda3std3__45__cpo7crbeginE)
_ZN52_INTERNAL_98d2e5be_21_paged_attention_v1_cu_d115ef7d4cuda3std3__45__cpo7crbeginE:
	.zero		1
	.type		_ZN52_INTERNAL_98d2e5be_21_paged_attention_v1_cu_d115ef7d4cuda3std6ranges3__45__cpo4dataE,@object
	.size		_ZN52_INTERNAL_98d2e5be_21_paged_attention_v1_cu_d115ef7d4cuda3std6ranges3__45__cpo4dataE,(_ZN52_INTERNAL_98d2e5be_21_paged_attention_v1_cu_d115ef7d4cuda3std6ranges3__45__cpo5beginE - _ZN52_INTERNAL_98d2e5be_21_paged_attention_v1_cu_d115ef7d4cuda3std6ranges3__45__cpo4dataE)
_ZN52_INTERNAL_98d2e5be_21_paged_attention_v1_cu_d115ef7d4cuda3std6ranges3__45__cpo4dataE:
	.zero		1
	.type		_ZN52_INTERNAL_98d2e5be_21_paged_attention_v1_cu_d115ef7d4cuda3std6ranges3__45__cpo5beginE,@object
	.size		_ZN52_INTERNAL_98d2e5be_21_paged_attention_v1_cu_d115ef7d4cuda3std6ranges3__45__cpo5beginE,(_ZN52_INTERNAL_98d2e5be_21_paged_attention_v1_cu_d115ef7d4cuda3std3__454_GLOBAL__N__98d2e5be_21_paged_attention_v1_cu_d115ef7d6ignoreE - _ZN52_INTERNAL_98d2e5be_21_paged_attention_v1_cu_d115ef7d4cuda3std6ranges3__45__cpo5beginE)
_ZN52_INTERNAL_98d2e5be_21_paged_attention_v1_cu_d115ef7d4cuda3std6ranges3__45__cpo5beginE:
	.zero		1
	.type		_ZN52_INTERNAL_98d2e5be_21_paged_attention_v1_cu_d115ef7d4cuda3std3__454_GLOBAL__N__98d2e5be_21_paged_attention_v1_cu_d115ef7d6ignoreE,@object
	.size		_ZN52_INTERNAL_98d2e5be_21_paged_attention_v1_cu_d115ef7d4cuda3std3__454_GLOBAL__N__98d2e5be_21_paged_attention_v1_cu_d115ef7d6ignoreE,(_ZN52_INTERNAL_98d2e5be_21_paged_attention_v1_cu_d115ef7d4cuda3std6ranges3__45__cpo4sizeE - _ZN52_INTERNAL_98d2e5be_21_paged_attention_v1_cu_d115ef7d4cuda3std3__454_GLOBAL__N__98d2e5be_21_paged_attention_v1_cu_d115ef7d6ignoreE)
_ZN52_INTERNAL_98d2e5be_21_paged_attention_v1_cu_d115ef7d4cuda3std3__454_GLOBAL__N__98d2e5be_21_paged_attention_v1_cu_d115ef7d6ignoreE:
	.zero		1
	.type		_ZN52_INTERNAL_98d2e5be_21_paged_attention_v1_cu_d115ef7d4cuda3std6ranges3__45__cpo4sizeE,@object
	.size		_ZN52_INTERNAL_98d2e5be_21_paged_attention_v1_cu_d115ef7d4cuda3std6ranges3__45__cpo4sizeE,(_ZN52_INTERNAL_98d2e5be_21_paged_attention_v1_cu_d115ef7d4cuda3std3__45__cpo5beginE - _ZN52_INTERNAL_98d2e5be_21_paged_attention_v1_cu_d115ef7d4cuda3std6ranges3__45__cpo4sizeE)
_ZN52_INTERNAL_98d2e5be_21_paged_attention_v1_cu_d115ef7d4cuda3std6ranges3__45__cpo4sizeE:
	.zero		1
	.type		_ZN52_INTERNAL_98d2e5be_21_paged_attention_v1_cu_d115ef7d4cuda3std3__45__cpo5beginE,@object
	.size		_ZN52_INTERNAL_98d2e5be_21_paged_attention_v1_cu_d115ef7d4cuda3std3__45__cpo5beginE,(_ZN52_INTERNAL_98d2e5be_21_paged_attention_v1_cu_d115ef7d4cuda3std6ranges3__45__cpo6cbeginE - _ZN52_INTERNAL_98d2e5be_21_paged_attention_v1_cu_d115ef7d4cuda3std3__45__cpo5beginE)
_ZN52_INTERNAL_98d2e5be_21_paged_attention_v1_cu_d115ef7d4cuda3std3__45__cpo5beginE:
	.zero		1
	.type		_ZN52_INTERNAL_98d2e5be_21_paged_attention_v1_cu_d115ef7d4cuda3std6ranges3__45__cpo6cbeginE,@object
	.size		_ZN52_INTERNAL_98d2e5be_21_paged_attention_v1_cu_d115ef7d4cuda3std6ranges3__45__cpo6cbeginE,(_ZN52_INTERNAL_98d2e5be_21_paged_attention_v1_cu_d115ef7d4cuda3std3__45__cpo6rbeginE - _ZN52_INTERNAL_98d2e5be_21_paged_attention_v1_cu_d115ef7d4cuda3std6ranges3__45__cpo6cbeginE)
_ZN52_INTERNAL_98d2e5be_21_paged_attention_v1_cu_d115ef7d4cuda3std6ranges3__45__cpo6cbeginE:
	.zero		1
	.type		_ZN52_INTERNAL_98d2e5be_21_paged_attention_v1_cu_d115ef7d4cuda3std3__45__cpo6rbeginE,@object
	.size		_ZN52_INTERNAL_98d2e5be_21_paged_attention_v1_cu_d115ef7d4cuda3std3__45__cpo6rbeginE,(_ZN52_INTERNAL_98d2e5be_21_paged_attention_v1_cu_d115ef7d4cuda3std6ranges3__45__cpo4nextE - _ZN52_INTERNAL_98d2e5be_21_paged_attention_v1_cu_d115ef7d4cuda3std3__45__cpo6rbeginE)
_ZN52_INTERNAL_98d2e5be_21_paged_attention_v1_cu_d115ef7d4cuda3std3__45__cpo6rbeginE:
	.zero		1
	.type		_ZN52_INTERNAL_98d2e5be_21_paged_attention_v1_cu_d115ef7d4cuda3std6ranges3__45__cpo4nextE,@object
	.size		_ZN52_INTERNAL_98d2e5be_21_paged_attention_v1_cu_d115ef7d4cuda3std6ranges3__45__cpo4nextE,(_ZN52_INTERNAL_98d2e5be_21_paged_attention_v1_cu_d115ef7d4cuda3std6ranges3__45__cpo4swapE - _ZN52_INTERNAL_98d2e5be_21_paged_attention_v1_cu_d115ef7d4cuda3std6ranges3__45__cpo4nextE)
_ZN52_INTERNAL_98d2e5be_21_paged_attention_v1_cu_d115ef7d4cuda3std6ranges3__45__cpo4nextE:
	.zero		1
	.type		_ZN52_INTERNAL_98d2e5be_21_paged_attention_v1_cu_d115ef7d4cuda3std6ranges3__45__cpo4swapE,@object
	.size		_ZN52_INTERNAL_98d2e5be_21_paged_attention_v1_cu_d115ef7d4cuda3std6ranges3__45__cpo4swapE,(_ZN52_INTERNAL_98d2e5be_21_paged_attention_v1_cu_d115ef7d4cuda3std3__420unreachable_sentinelE - _ZN52_INTERNAL_98d2e5be_21_paged_attention_v1_cu_d115ef7d4cuda3std6ranges3__45__cpo4swapE)
_ZN52_INTERNAL_98d2e5be_21_paged_attention_v1_cu_d115ef7d4cuda3std6ranges3__45__cpo4swapE:
	.zero		1
	.type		_ZN52_INTERNAL_98d2e5be_21_paged_attention_v1_cu_d115ef7d4cuda3std3__420unreachable_sentinelE,@object
	.size		_ZN52_INTERNAL_98d2e5be_21_paged_attention_v1_cu_d115ef7d4cuda3std3__420unreachable_sentinelE,(_ZN52_INTERNAL_98d2e5be_21_paged_attention_v1_cu_d115ef7d6thrust24THRUST_300001_SM_1000_NS6system6detail10sequential3seqE - _ZN52_INTERNAL_98d2e5be_21_paged_attention_v1_cu_d115ef7d4cuda3std3__420unreachable_sentinelE)
_ZN52_INTERNAL_98d2e5be_21_paged_attention_v1_cu_d115ef7d4cuda3std3__420unreachable_sentinelE:
	.zero		1
	.type		_ZN52_INTERNAL_98d2e5be_21_paged_attention_v1_cu_d115ef7d6thrust24THRUST_300001_SM_1000_NS6system6detail10sequential3seqE,@object
	.size		_ZN52_INTERNAL_98d2e5be_21_paged_attention_v1_cu_d115ef7d6thrust24THRUST_300001_SM_1000_NS6system6detail10sequential3seqE,(_ZN52_INTERNAL_98d2e5be_21_paged_attention_v1_cu_d115ef7d4cuda3std3__45__cpo4cendE - _ZN52_INTERNAL_98d2e5be_21_paged_attention_v1_cu_d115ef7d6thrust24THRUST_300001_SM_1000_NS6system6detail10sequential3seqE)
_ZN52_INTERNAL_98d2e5be_21_paged_attention_v1_cu_d115ef7d6thrust24THRUST_300001_SM_1000_NS6system6detail10sequential3seqE:
	.zero		1
	.type		_ZN52_INTERNAL_98d2e5be_21_paged_attention_v1_cu_d115ef7d4cuda3std3__45__cpo4cendE,@object
	.size		_ZN52_INTERNAL_98d2e5be_21_paged_attention_v1_cu_d115ef7d4cuda3std3__45__cpo4cendE,(_ZN52_INTERNAL_98d2e5be_21_paged_attention_v1_cu_d115ef7d4cuda3std6ranges3__45__cpo9iter_swapE - _ZN52_INTERNAL_98d2e5be_21_paged_attention_v1_cu_d115ef7d4cuda3std3__45__cpo4cendE)
_ZN52_INTERNAL_98d2e5be_21_paged_attention_v1_cu_d115ef7d4cuda3std3__45__cpo4cendE:
	.zero		1
	.type		_ZN52_INTERNAL_98d2e5be_21_paged_attention_v1_cu_d115ef7d4cuda3std6ranges3__45__cpo9iter_swapE,@object
	.size		_ZN52_INTERNAL_98d2e5be_21_paged_attention_v1_cu_d115ef7d4cuda3std6ranges3__45__cpo9iter_swapE,(_ZN52_INTERNAL_98d2e5be_21_paged_attention_v1_cu_d115ef7d4cuda3std3__45__cpo5crendE - _ZN52_INTERNAL_98d2e5be_21_paged_attention_v1_cu_d115ef7d4cuda3std6ranges3__45__cpo9iter_swapE)
_ZN52_INTERNAL_98d2e5be_21_paged_attention_v1_cu_d115ef7d4cuda3std6ranges3__45__cpo9iter_swapE:
	.zero		1
	.type		_ZN52_INTERNAL_98d2e5be_21_paged_attention_v1_cu_d115ef7d4cuda3std3__45__cpo5crendE,@object
	.size		_ZN52_INTERNAL_98d2e5be_21_paged_attention_v1_cu_d115ef7d4cuda3std3__45__cpo5crendE,(_ZN52_INTERNAL_98d2e5be_21_paged_attention_v1_cu_d115ef7d4cuda3std6ranges3__45__cpo5cdataE - _ZN52_INTERNAL_98d2e5be_21_paged_attention_v1_cu_d115ef7d4cuda3std3__45__cpo5crendE)
_ZN52_INTERNAL_98d2e5be_21_paged_attention_v1_cu_d115ef7d4cuda3std3__45__cpo5crendE:
	.zero		1
	.type		_ZN52_INTERNAL_98d2e5be_21_paged_attention_v1_cu_d115ef7d4cuda3std6ranges3__45__cpo5cdataE,@object
	.size		_ZN52_INTERNAL_98d2e5be_21_paged_attention_v1_cu_d115ef7d4cuda3std6ranges3__45__cpo5cdataE,(_ZN52_INTERNAL_98d2e5be_21_paged_attention_v1_cu_d115ef7d4cuda3std6ranges3__45__cpo3endE - _ZN52_INTERNAL_98d2e5be_21_paged_attention_v1_cu_d115ef7d4cuda3std6ranges3__45__cpo5cdataE)
_ZN52_INTERNAL_98d2e5be_21_paged_attention_v1_cu_d115ef7d4cuda3std6ranges3__45__cpo5cdataE:
	.zero		1
	.type		_ZN52_INTERNAL_98d2e5be_21_paged_attention_v1_cu_d115ef7d4cuda3std6ranges3__45__cpo3endE,@object
	.size		_ZN52_INTERNAL_98d2e5be_21_paged_attention_v1_cu_d115ef7d4cuda3std6ranges3__45__cpo3endE,(_ZN52_INTERNAL_98d2e5be_21_paged_attention_v1_cu_d115ef7d4cuda3std3__419piecewise_constructE - _ZN52_INTERNAL_98d2e5be_21_paged_attention_v1_cu_d115ef7d4cuda3std6ranges3__45__cpo3endE)
_ZN52_INTERNAL_98d2e5be_21_paged_attention_v1_cu_d115ef7d4cuda3std6ranges3__45__cpo3endE:
	.zero		1
	.type		_ZN52_INTERNAL_98d2e5be_21_paged_attention_v1_cu_d115ef7d4cuda3std3__419piecewise_constructE,@object
	.size		_ZN52_INTERNAL_98d2e5be_21_paged_attention_v1_cu_d115ef7d4cuda3std3__419piecewise_constructE,(_ZN52_INTERNAL_98d2e5be_21_paged_attention_v1_cu_d115ef7d4cuda3std6ranges3__45__cpo5ssizeE - _ZN52_INTERNAL_98d2e5be_21_paged_attention_v1_cu_d115ef7d4cuda3std3__419piecewise_constructE)
_ZN52_INTERNAL_98d2e5be_21_paged_attention_v1_cu_d115ef7d4cuda3std3__419piecewise_constructE:
	.zero		1
	.type		_ZN52_INTERNAL_98d2e5be_21_paged_attention_v1_cu_d115ef7d4cuda3std6ranges3__45__cpo5ssizeE,@object
	.size		_ZN52_INTERNAL_98d2e5be_21_paged_attention_v1_cu_d115ef7d4cuda3std6ranges3__45__cpo5ssizeE,(_ZN52_INTERNAL_98d2e5be_21_paged_attention_v1_cu_d115ef7d4cuda3std3__45__cpo3endE - _ZN52_INTERNAL_98d2e5be_21_paged_attention_v1_cu_d115ef7d4cuda3std6ranges3__45__cpo5ssizeE)
_ZN52_INTERNAL_98d2e5be_21_paged_attention_v1_cu_d115ef7d4cuda3std6ranges3__45__cpo5ssizeE:
	.zero		1
	.type		_ZN52_INTERNAL_98d2e5be_21_paged_attention_v1_cu_d115ef7d4cuda3std3__45__cpo3endE,@object
	.size		_ZN52_INTERNAL_98d2e5be_21_paged_attention_v1_cu_d115ef7d4cuda3std3__45__cpo3endE,(_ZN52_INTERNAL_98d2e5be_21_paged_attention_v1_cu_d115ef7d4cuda3std6ranges3__45__cpo4cendE - _ZN52_INTERNAL_98d2e5be_21_paged_attention_v1_cu_d115ef7d4cuda3std3__45__cpo3endE)
_ZN52_INTERNAL_98d2e5be_21_paged_attention_v1_cu_d115ef7d4cuda3std3__45__cpo3endE:
	.zero		1
	.type		_ZN52_INTERNAL_98d2e5be_21_paged_attention_v1_cu_d115ef7d4cuda3std6ranges3__45__cpo4cendE,@object
	.size		_ZN52_INTERNAL_98d2e5be_21_paged_attention_v1_cu_d115ef7d4cuda3std6ranges3__45__cpo4cendE,(_ZN52_INTERNAL_98d2e5be_21_paged_attention_v1_cu_d115ef7d4cuda3std3__45__cpo4rendE - _ZN52_INTERNAL_98d2e5be_21_paged_attention_v1_cu_d115ef7d4cuda3std6ranges3__45__cpo4cendE)
_ZN52_INTERNAL_98d2e5be_21_paged_attention_v1_cu_d115ef7d4cuda3std6ranges3__45__cpo4cendE:
	.zero		1
	.type		_ZN52_INTERNAL_98d2e5be_21_paged_attention_v1_cu_d115ef7d4cuda3std3__45__cpo4rendE,@object
	.size		_ZN52_INTERNAL_98d2e5be_21_paged_attention_v1_cu_d115ef7d4cuda3std3__45__cpo4rendE,(_ZN52_INTERNAL_98d2e5be_21_paged_attention_v1_cu_d115ef7d4cuda3std6ranges3__45__cpo4prevE - _ZN52_INTERNAL_98d2e5be_21_paged_attention_v1_cu_d115ef7d4cuda3std3__45__cpo4rendE)
_ZN52_INTERNAL_98d2e5be_21_paged_attention_v1_cu_d115ef7d4cuda3std3__45__cpo4rendE:
	.zero		1
	.type		_ZN52_INTERNAL_98d2e5be_21_paged_attention_v1_cu_d115ef7d4cuda3std6ranges3__45__cpo4prevE,@object
	.size		_ZN52_INTERNAL_98d2e5be_21_paged_attention_v1_cu_d115ef7d4cuda3std6ranges3__45__cpo4prevE,(_ZN52_INTERNAL_98d2e5be_21_paged_attention_v1_cu_d115ef7d4cuda3std6ranges3__45__cpo9iter_moveE - _ZN52_INTERNAL_98d2e5be_21_paged_attention_v1_cu_d115ef7d4cuda3std6ranges3__45__cpo4prevE)
_ZN52_INTERNAL_98d2e5be_21_paged_attention_v1_cu_d115ef7d4cuda3std6ranges3__45__cpo4prevE:
	.zero		1
	.type		_ZN52_INTERNAL_98d2e5be_21_paged_attention_v1_cu_d115ef7d4cuda3std6ranges3__45__cpo9iter_moveE,@object
	.size		_ZN52_INTERNAL_98d2e5be_21_paged_attention_v1_cu_d115ef7d4cuda3std6ranges3__45__cpo9iter_moveE,(.L_31 - _ZN52_INTERNAL_98d2e5be_21_paged_attention_v1_cu_d115ef7d4cuda3std6ranges3__45__cpo9iter_moveE)
_ZN52_INTERNAL_98d2e5be_21_paged_attention_v1_cu_d115ef7d4cuda3std6ranges3__45__cpo9iter_moveE:
	.zero		1
.L_31:


//--------------------- .nv.shared._ZN4vllm25paged_attention_v1_kernelI13__nv_bfloat16hLi192ELi32ELi128ELNS_18Fp8KVCacheDataTypeE2ELb0EEEvPT_PKS3_PKT0_S9_ifPKiSB_iPKfiiiSD_SD_iiiii --------------------------
	.section	.nv.shared._ZN4vllm25paged_attention_v1_kernelI13__nv_bfloat16hLi192ELi32ELi128ELNS_18Fp8KVCacheDataTypeE2ELb0EEEvPT_PKS3_PKT0_S9_ifPKiSB_iPKfiiiSD_SD_iiiii,"aw",@nobits
	.sectionflags	@""
	.align	16
.nv.shared._ZN4vllm25paged_attention_v1_kernelI13__nv_bfloat16hLi192ELi32ELi128ELNS_18Fp8KVCacheDataTypeE2ELb0EEEvPT_PKS3_PKT0_S9_ifPKiSB_iPKfiiiSD_SD_iiiii:
	.zero		1056


//--------------------- .nv.shared._ZN4vllm25paged_attention_v1_kernelI13__nv_bfloat16hLi128ELi32ELi128ELNS_18Fp8KVCacheDataTypeE2ELb0EEEvPT_PKS3_PKT0_S9_ifPKiSB_iPKfiiiSD_SD_iiiii --------------------------
	.section	.nv.shared._ZN4vllm25paged_attention_v1_kernelI13__nv_bfloat16hLi128ELi32ELi128ELNS_18Fp8KVCacheDataTypeE2ELb0EEEvPT_PKS3_PKT0_S9_ifPKiSB_iPKfiiiSD_SD_iiiii,"aw",@nobits
	.sectionflags	@""
	.align	16
.nv.shared._ZN4vllm25paged_attention_v1_kernelI13__nv_bfloat16hLi128ELi32ELi128ELNS_18Fp8KVCacheDataTypeE2ELb0EEEvPT_PKS3_PKT0_S9_ifPKiSB_iPKfiiiSD_SD_iiiii:
	.zero		1056


//--------------------- .nv.shared._ZN4vllm25paged_attention_v1_kernelI13__nv_bfloat16hLi120ELi32ELi128ELNS_18Fp8KVCacheDataTypeE2ELb0EEEvPT_PKS3_PKT0_S9_ifPKiSB_iPKfiiiSD_SD_iiiii --------------------------
	.section	.nv.shared._ZN4vllm25paged_attention_v1_kernelI13__nv_bfloat16hLi120ELi32ELi128ELNS_18Fp8KVCacheDataTypeE2ELb0EEEvPT_PKS3_PKT0_S9_ifPKiSB_iPKfiiiSD_SD_iiiii,"aw",@nobits
	.sectionflags	@""
	.align	16
.nv.shared._ZN4vllm25paged_attention_v1_kernelI13__nv_bfloat16hLi120ELi32ELi128ELNS_18Fp8KVCacheDataTypeE2ELb0EEEvPT_PKS3_PKT0_S9_ifPKiSB_iPKfiiiSD_SD_iiiii:
	.zero		1056


//--------------------- .nv.shared._ZN4vllm25paged_attention_v1_kernelI13__nv_bfloat16hLi112ELi32ELi128ELNS_18Fp8KVCacheDataTypeE2ELb0EEEvPT_PKS3_PKT0_S9_ifPKiSB_iPKfiiiSD_SD_iiiii --------------------------
	.section	.nv.shared._ZN4vllm25paged_attention_v1_kernelI13__nv_bfloat16hLi112ELi32ELi128ELNS_18Fp8KVCacheDataTypeE2ELb0EEEvPT_PKS3_PKT0_S9_ifPKiSB_iPKfiiiSD_SD_iiiii,"aw",@nobits
	.sectionflags	@""
	.align	16
.nv.shared._ZN4vllm25paged_attention_v1_kernelI13__nv_bfloat16hLi112ELi32ELi128ELNS_18Fp8KVCacheDataTypeE2ELb0EEEvPT_PKS3_PKT0_S9_ifPKiSB_iPKfiiiSD_SD_iiiii:
	.zero		1056


//--------------------- .nv.shared._ZN4vllm25paged_attention_v1_kernelI13__nv_bfloat16hLi96ELi32ELi128ELNS_18Fp8KVCacheDataTypeE2ELb0EEEvPT_PKS3_PKT0_S9_ifPKiSB_iPKfiiiSD_SD_iiiii --------------------------
	.section	.nv.shared._ZN4vllm25paged_attention_v1_kernelI13__nv_bfloat16hLi96ELi32ELi128ELNS_18Fp8KVCacheDataTypeE2ELb0EEEvPT_PKS3_PKT0_S9_ifPKiSB_iPKfiiiSD_SD_iiiii,"aw",@nobits
	.sectionflags	@""
	.align	16
.nv.shared._ZN4vllm25paged_attention_v1_kernelI13__nv_bfloat16hLi96ELi32ELi128ELNS_18Fp8KVCacheDataTypeE2ELb0EEEvPT_PKS3_PKT0_S9_ifPKiSB_iPKfiiiSD_SD_iiiii:
	.zero		1056


//--------------------- .nv.shared._ZN4vllm25paged_attention_v1_kernelI13__nv_bfloat16hLi80ELi32ELi128ELNS_18Fp8KVCacheDataTypeE2ELb0EEEvPT_PKS3_PKT0_S9_ifPKiSB_iPKfiiiSD_SD_iiiii --------------------------
	.section	.nv.shared._ZN4vllm25paged_attention_v1_kernelI13__nv_bfloat16hLi80ELi32ELi128ELNS_18Fp8KVCacheDataTypeE2ELb0EEEvPT_PKS3_PKT0_S9_ifPKiSB_iPKfiiiSD_SD_iiiii,"aw",@nobits
	.sectionflags	@""
	.align	16
.nv.shared._ZN4vllm25paged_attention_v1_kernelI13__nv_bfloat16hLi80ELi32ELi128ELNS_18Fp8KVCacheDataTypeE2ELb0EEEvPT_PKS3_PKT0_S9_ifPKiSB_iPKfiiiSD_SD_iiiii:
	.zero		1056


//--------------------- .nv.shared._ZN4vllm25paged_attention_v1_kernelI13__nv_bfloat16hLi64ELi32ELi128ELNS_18Fp8KVCacheDataTypeE2ELb0EEEvPT_PKS3_PKT0_S9_ifPKiSB_iPKfiiiSD_SD_iiiii --------------------------
	.section	.nv.shared._ZN4vllm25paged_attention_v1_kernelI13__nv_bfloat16hLi64ELi32ELi128ELNS_18Fp8KVCacheDataTypeE2ELb0EEEvPT_PKS3_PKT0_S9_ifPKiSB_iPKfiiiSD_SD_iiiii,"aw",@nobits
	.sectionflags	@""
	.align	16
.nv.shared._ZN4vllm25paged_attention_v1_kernelI13__nv_bfloat16hLi64ELi32ELi128ELNS_18Fp8KVCacheDataTypeE2ELb0EEEvPT_PKS3_PKT0_S9_ifPKiSB_iPKfiiiSD_SD_iiiii:
	.zero		1056


//--------------------- .nv.shared._ZN4vllm25paged_attention_v1_kernelI13__nv_bfloat16hLi32ELi32ELi128ELNS_18Fp8KVCacheDataTypeE2ELb0EEEvPT_PKS3_PKT0_S9_ifPKiSB_iPKfiiiSD_SD_iiiii --------------------------
	.section	.nv.shared._ZN4vllm25paged_attention_v1_kernelI13__nv_bfloat16hLi32ELi32ELi128ELNS_18Fp8KVCacheDataTypeE2ELb0EEEvPT_PKS3_PKT0_S9_ifPKiSB_iPKfiiiSD_SD_iiiii,"aw",@nobits
	.sectionflags	@""
	.align	16
.nv.shared._ZN4vllm25paged_attention_v1_kernelI13__nv_bfloat16hLi32ELi32ELi128ELNS_18Fp8KVCacheDataTypeE2ELb0EEEvPT_PKS3_PKT0_S9_ifPKiSB_iPKfiiiSD_SD_iiiii:
	.zero		1056


//--------------------- .nv.shared._ZN4vllm25paged_attention_v1_kernelI13__nv_bfloat16hLi256ELi32ELi128ELNS_18Fp8KVCacheDataTypeE2ELb1EEEvPT_PKS3_PKT0_S9_ifPKiSB_iPKfiiiSD_SD_iiiii --------------------------
	.section	.nv.shared._ZN4vllm25paged_attention_v1_kernelI13__nv_bfloat16hLi256ELi32ELi128ELNS_18Fp8KVCacheDataTypeE2ELb1EEEvPT_PKS3_PKT0_S9_ifPKiSB_iPKfiiiSD_SD_iiiii,"aw",@nobits
	.sectionflags	@""
	.align	16
.nv.shared._ZN4vllm25paged_attention_v1_kernelI13__nv_bfloat16hLi256ELi32ELi128ELNS_18Fp8KVCacheDataTypeE2ELb1EEEvPT_PKS3_PKT0_S9_ifPKiSB_iPKfiiiSD_SD_iiiii:
	.zero		1056


//--------------------- .nv.shared._ZN4vllm25paged_attention_v1_kernelI13__nv_bfloat16hLi192ELi32ELi128ELNS_18Fp8KVCacheDataTypeE2ELb1EEEvPT_PKS3_PKT0_S9_ifPKiSB_iPKfiiiSD_SD_iiiii --------------------------
	.section	.nv.shared._ZN4vllm25paged_attention_v1_kernelI13__nv_bfloat16hLi192ELi32ELi128ELNS_18Fp8KVCacheDataTypeE2ELb1EEEvPT_PKS3_PKT0_S9_ifPKiSB_iPKfiiiSD_SD_iiiii,"aw",@nobits
	.sectionflags	@""
	.align	16
.nv.shared._ZN4vllm25paged_attention_v1_kernelI13__nv_bfloat16hLi192ELi32ELi128ELNS_18Fp8KVCacheDataTypeE2ELb1EEEvPT_PKS3_PKT0_S9_ifPKiSB_iPKfiiiSD_SD_iiiii:
	.zero		1056


//--------------------- .nv.shared._ZN4vllm25paged_attention_v1_kernelI13__nv_bfloat16hLi128ELi32ELi128ELNS_18Fp8KVCacheDataTypeE2ELb1EEEvPT_PKS3_PKT0_S9_ifPKiSB_iPKfiiiSD_SD_iiiii --------------------------
	.section	.nv.shared._ZN4vllm25paged_attention_v1_kernelI13__nv_bfloat16hLi128ELi32ELi128ELNS_18Fp8KVCacheDataTypeE2ELb1EEEvPT_PKS3_PKT0_S9_ifPKiSB_iPKfiiiSD_SD_iiiii,"aw",@nobits
	.sectionflags	@""
	.align	16
.nv.shared._ZN4vllm25paged_attention_v1_kernelI13__nv_bfloat16hLi128ELi32ELi128ELNS_18Fp8KVCacheDataTypeE2ELb1EEEvPT_PKS3_PKT0_S9_ifPKiSB_iPKfiiiSD_SD_iiiii:
	.zero		1056


//--------------------- .nv.shared._ZN4vllm25paged_attention_v1_kernelI13__nv_bfloat16hLi120ELi32ELi128ELNS_18Fp8KVCacheDataTypeE2ELb1EEEvPT_PKS3_PKT0_S9_ifPKiSB_iPKfiiiSD_SD_iiiii --------------------------
	.section	.nv.shared._ZN4vllm25paged_attention_v1_kernelI13__nv_bfloat16hLi120ELi32ELi128ELNS_18Fp8KVCacheDataTypeE2ELb1EEEvPT_PKS3_PKT0_S9_ifPKiSB_iPKfiiiSD_SD_iiiii,"aw",@nobits
	.sectionflags	@""
	.align	16
.nv.shared._ZN4vllm25paged_attention_v1_kernelI13__nv_bfloat16hLi120ELi32ELi128ELNS_18Fp8KVCacheDataTypeE2ELb1EEEvPT_PKS3_PKT0_S9_ifPKiSB_iPKfiiiSD_SD_iiiii:
	.zero		1056


//--------------------- .nv.shared._ZN4vllm25paged_attention_v1_kernelI13__nv_bfloat16hLi112ELi32ELi128ELNS_18Fp8KVCacheDataTypeE2ELb1EEEvPT_PKS3_PKT0_S9_ifPKiSB_iPKfiiiSD_SD_iiiii --------------------------
	.section	.nv.shared._ZN4vllm25paged_attention_v1_kernelI13__nv_bfloat16hLi112ELi32ELi128ELNS_18Fp8KVCacheDataTypeE2ELb1EEEvPT_PKS3_PKT0_S9_ifPKiSB_iPKfiiiSD_SD_iiiii,"aw",@nobits
	.sectionflags	@""
	.align	16
.nv.shared._ZN4vllm25paged_attention_v1_kernelI13__nv_bfloat16hLi112ELi32ELi128ELNS_18Fp8KVCacheDataTypeE2ELb1EEEvPT_PKS3_PKT0_S9_ifPKiSB_iPKfiiiSD_SD_iiiii:
	.zero		1056


//--------------------- .nv.shared._ZN4vllm25paged_attention_v1_kernelI13__nv_bfloat16hLi96ELi32ELi128ELNS_18Fp8KVCacheDataTypeE2ELb1EEEvPT_PKS3_PKT0_S9_ifPKiSB_iPKfiiiSD_SD_iiiii --------------------------
	.section	.nv.shared._ZN4vllm25paged_attention_v1_kernelI13__nv_bfloat16hLi96ELi32ELi128ELNS_18Fp8KVCacheDataTypeE2ELb1EEEvPT_PKS3_PKT0_S9_ifPKiSB_iPKfiiiSD_SD_iiiii,"aw",@nobits
	.sectionflags	@""
	.align	16
.nv.shared._ZN4vllm25paged_attention_v1_kernelI13__nv_bfloat16hLi96ELi32ELi128ELNS_18Fp8KVCacheDataTypeE2ELb1EEEvPT_PKS3_PKT0_S9_ifPKiSB_iPKfiiiSD_SD_iiiii:
	.zero		1056


//--------------------- .nv.shared._ZN4vllm25paged_attention_v1_kernelI13__nv_bfloat16hLi80ELi32ELi128ELNS_18Fp8KVCacheDataTypeE2ELb1EEEvPT_PKS3_PKT0_S9_ifPKiSB_iPKfiiiSD_SD_iiiii --------------------------
	.section	.nv.shared._ZN4vllm25paged_attention_v1_kernelI13__nv_bfloat16hLi80ELi32ELi128ELNS_18Fp8KVCacheDataTypeE2ELb1EEEvPT_PKS3_PKT0_S9_ifPKiSB_iPKfiiiSD_SD_iiiii,"aw",@nobits
	.sectionflags	@""
	.align	16
.nv.shared._ZN4vllm25paged_attention_v1_kernelI13__nv_bfloat16hLi80ELi32ELi128ELNS_18Fp8KVCacheDataTypeE2ELb1EEEvPT_PKS3_PKT0_S9_ifPKiSB_iPKfiiiSD_SD_iiiii:
	.zero		1056


//--------------------- .nv.shared._ZN4vllm25paged_attention_v1_kernelI13__nv_bfloat16hLi64ELi32ELi128ELNS_18Fp8KVCacheDataTypeE2ELb1EEEvPT_PKS3_PKT0_S9_ifPKiSB_iPKfiiiSD_SD_iiiii --------------------------
	.section	.nv.shared._ZN4vllm25paged_attention_v1_kernelI13__nv_bfloat16hLi64ELi32ELi128ELNS_18Fp8KVCacheDataTypeE2ELb1EEEvPT_PKS3_PKT0_S9_ifPKiSB_iPKfiiiSD_SD_iiiii,"aw",@nobits
	.sectionflags	@""
	.align	16
.nv.shared._ZN4vllm25paged_attention_v1_kernelI13__nv_bfloat16hLi64ELi32ELi128ELNS_18Fp8KVCacheDataTypeE2ELb1EEEvPT_PKS3_PKT0_S9_ifPKiSB_iPKfiiiSD_SD_iiiii:
	.zero		1056


//--------------------- .nv.shared._ZN4vllm25paged_attention_v1_kernelI13__nv_bfloat16hLi32ELi32ELi128ELNS_18Fp8KVCacheDataTypeE2ELb1EEEvPT_PKS3_PKT0_S9_ifPKiSB_iPKfiiiSD_SD_iiiii --------------------------
	.section	.nv.shared._ZN4vllm25paged_attention_v1_kernelI13__nv_bfloat16hLi32ELi32ELi128ELNS_18Fp8KVCacheDataTypeE2ELb1EEEvPT_PKS3_PKT0_S9_ifPKiSB_iPKfiiiSD_SD_iiiii,"aw",@nobits
	.sectionflags	@""
	.align	16
.nv.shared._ZN4vllm25paged_attention_v1_kernelI13__nv_bfloat16hLi32ELi32ELi128ELNS_18Fp8KVCacheDataTypeE2ELb1EEEvPT_PKS3_PKT0_S9_ifPKiSB_iPKfiiiSD_SD_iiiii:
	.zero		1056


//--------------------- .nv.shared._ZN4vllm25paged_attention_v1_kernelI13__nv_bfloat16hLi256ELi16ELi128ELNS_18Fp8KVCacheDataTypeE2ELb0EEEvPT_PKS3_PKT0_S9_ifPKiSB_iPKfiiiSD_SD_iiiii --------------------------
	.section	.nv.shared._ZN4vllm25paged_attention_v1_kernelI13__nv_bfloat16hLi256ELi16ELi128ELNS_18Fp8KVCacheDataTypeE2ELb0EEEvPT_PKS3_PKT0_S9_ifPKiSB_iPKfiiiSD_SD_iiiii,"aw",@nobits
	.sectionflags	@""
	.align	16
.nv.shared._ZN4vllm25paged_attention_v1_kernelI13__nv_bfloat16hLi256ELi16ELi128ELNS_18Fp8KVCacheDataTypeE2ELb0EEEvPT_PKS3_PKT0_S9_ifPKiSB_iPKfiiiSD_SD_iiiii:
	.zero		1056


//--------------------- .nv.shared._ZN4vllm25paged_attention_v1_kernelI13__nv_bfloat16hLi192ELi16ELi128ELNS_18Fp8KVCacheDataTypeE2ELb0EEEvPT_PKS3_PKT0_S9_ifPKiSB_iPKfiiiSD_SD_iiiii --------------------------
	.section	.nv.shared._ZN4vllm25paged_attention_v1_kernelI13__nv_bfloat16hLi192ELi16ELi128ELNS_18Fp8KVCacheDataTypeE2ELb0EEEvPT_PKS3_PKT0_S9_ifPKiSB_iPKfiiiSD_SD_iiiii,"aw",@nobits
	.sectionflags	@""
	.align	16
.nv.shared._ZN4vllm25paged_attention_v1_kernelI13__nv_bfloat16hLi192ELi16ELi128ELNS_18Fp8KVCacheDataTypeE2ELb0EEEvPT_PKS3_PKT0_S9_ifPKiSB_iPKfiiiSD_SD_iiiii:
	.zero		1056


//--------------------- .nv.shared._ZN4vllm25paged_attention_v1_kernelI13__nv_bfloat16hLi128ELi16ELi128ELNS_18Fp8KVCacheDataTypeE2ELb0EEEvPT_PKS3_PKT0_S9_ifPKiSB_iPKfiiiSD_SD_iiiii --------------------------
	.section	.nv.shared._ZN4vllm25paged_attention_v1_kernelI13__nv_bfloat16hLi128ELi16ELi128ELNS_18Fp8KVCacheDataTypeE2ELb0EEEvPT_PKS3_PKT0_S9_ifPKiSB_iPKfiiiSD_SD_iiiii,"aw",@nobits
	.sectionflags	@""
	.align	16
.nv.shared._ZN4vllm25paged_attention_v1_kernelI13__nv_bfloat16hLi128ELi16ELi128ELNS_18Fp8KVCacheDataTypeE2ELb0EEEvPT_PKS3_PKT0_S9_ifPKiSB_iPKfiiiSD_SD_iiiii:
	.zero		1056


//--------------------- .nv.shared._ZN4vllm25paged_attention_v1_kernelI13__nv_bfloat16hLi120ELi16ELi128ELNS_18Fp8KVCacheDataTypeE2ELb0EEEvPT_PKS3_PKT0_S9_ifPKiSB_iPKfiiiSD_SD_iiiii --------------------------
	.section	.nv.shared._ZN4vllm25paged_attention_v1_kernelI13__nv_bfloat16hLi120ELi16ELi128ELNS_18Fp8KVCacheDataTypeE2ELb0EEEvPT_PKS3_PKT0_S9_ifPKiSB_iPKfiiiSD_SD_iiiii,"aw",@nobits
	.sectionflags	@""
	.align	16
.nv.shared._ZN4vllm25paged_attention_v1_kernelI13__nv_bfloat16hLi120ELi16ELi128ELNS_18Fp8KVCacheDataTypeE2ELb0EEEvPT_PKS3_PKT0_S9_ifPKiSB_iPKfiiiSD_SD_iiiii:
	.zero		1056


//--------------------- .nv.shared._ZN4vllm25paged_attention_v1_kernelI13__nv_bfloat16hLi112ELi16ELi128ELNS_18Fp8KVCacheDataTypeE2ELb0EEEvPT_PKS3_PKT0_S9_ifPKiSB_iPKfiiiSD_SD_iiiii --------------------------
	.section	.nv.shared._ZN4vllm25paged_attention_v1_kernelI13__nv_bfloat16hLi112ELi16ELi128ELNS_18Fp8KVCacheDataTypeE2ELb0EEEvPT_PKS3_PKT0_S9_ifPKiSB_iPKfiiiSD_SD_iiiii,"aw",@nobits
	.sectionflags	@""
	.align	16
.nv.shared._ZN4vllm25paged_attention_v1_kernelI13__nv_bfloat16hLi112ELi16ELi128ELNS_18Fp8KVCacheDataTypeE2ELb0EEEvPT_PKS3_PKT0_S9_ifPKiSB_iPKfiiiSD_SD_iiiii:
	.zero		1056


//--------------------- .nv.shared._ZN4vllm25paged_attention_v1_kernelI13__nv_bfloat16hLi96ELi16ELi128ELNS_18Fp8KVCacheDataTypeE2ELb0EEEvPT_PKS3_PKT0_S9_ifPKiSB_iPKfiiiSD_SD_iiiii --------------------------
	.section	.nv.shared._ZN4vllm25paged_attention_v1_kernelI13__nv_bfloat16hLi96ELi16ELi128ELNS_18Fp8KVCacheDataTypeE2ELb0EEEvPT_PKS3_PKT0_S9_ifPKiSB_iPKfiiiSD_SD_iiiii,"aw",@nobits
	.sectionflags	@""
	.align	16
.nv.shared._ZN4vllm25paged_attention_v1_kernelI13__nv_bfloat16hLi96ELi16ELi128ELNS_18Fp8KVCacheDataTypeE2ELb0EEEvPT_PKS3_PKT0_S9_ifPKiSB_iPKfiiiSD_SD_iiiii:
	.zero		1056


//--------------------- .nv.shared._ZN4vllm25paged_attention_v1_kernelI13__nv_bfloat16hLi80ELi16ELi128ELNS_18Fp8KVCacheDataTypeE2ELb0EEEvPT_PKS3_PKT0_S9_ifPKiSB_iPKfiiiSD_SD_iiiii --------------------------
	.section	.nv.shared._ZN4vllm25paged_attention_v1_kernelI13__nv_bfloat16hLi80ELi16ELi128ELNS_18Fp8KVCacheDataTypeE2ELb0EEEvPT_PKS3_PKT0_S9_ifPKiSB_iPKfiiiSD_SD_iiiii,"aw",@nobits
	.sectionflags	@""
	.align	16
.nv.shared._ZN4vllm25paged_attention_v1_kernelI13__nv_bfloat16hLi80ELi16ELi128ELNS_18Fp8KVCacheDataTypeE2ELb0EEEvPT_PKS3_PKT0_S9_ifPKiSB_iPKfiiiSD_SD_iiiii:
	.zero		1056


//--------------------- .nv.shared._ZN4vllm25paged_attention_v1_kernelI13__nv_bfloat16hLi64ELi16ELi128ELNS_18Fp8KVCacheDataTypeE2ELb0EEEvPT_PKS3_PKT0_S9_ifPKiSB_iPKfiiiSD_SD_iiiii --------------------------
	.section	.nv.shared._ZN4vllm25paged_attention_v1_kernelI13__nv_bfloat16hLi64ELi16ELi128ELNS_18Fp8KVCacheDataTypeE2ELb0EEEvPT_PKS3_PKT0_S9_ifPKiSB_iPKfiiiSD_SD_iiiii,"aw",@nobits
	.sectionflags	@""
	.align	16
.nv.shared._ZN4vllm25paged_attention_v1_kernelI13__nv_bfloat16hLi64ELi16ELi128ELNS_18Fp8KVCacheDataTypeE2ELb0EEEvPT_PKS3_PKT0_S9_ifPKiSB_iPKfiiiSD_SD_iiiii:
	.zero		1056


//--------------------- .nv.shared._ZN4vllm25paged_attention_v1_kernelI13__nv_bfloat16hLi32ELi16ELi128ELNS_18Fp8KVCacheDataTypeE2ELb0EEEvPT_PKS3_PKT0_S9_ifPKiSB_iPKfiiiSD_SD_iiiii --------------------------
	.section	.nv.shared._ZN4vllm25paged_attention_v1_kernelI13__nv_bfloat16hLi32ELi16ELi128ELNS_18Fp8KVCacheDataTypeE2ELb0EEEvPT_PKS3_PKT0_S9_ifPKiSB_iPKfiiiSD_SD_iiiii,"aw",@nobits
	.sectionflags	@""
	.align	16
.nv.shared._ZN4vllm25paged_attention_v1_kernelI13__nv_bfloat16hLi32ELi16ELi128ELNS_18Fp8KVCacheDataTypeE2ELb0EEEvPT_PKS3_PKT0_S9_ifPKiSB_iPKfiiiSD_SD_iiiii:
	.zero		1056


//--------------------- .nv.shared._ZN4vllm25paged_attention_v1_kernelI13__nv_bfloat16hLi256ELi16ELi128ELNS_18Fp8KVCacheDataTypeE2ELb1EEEvPT_PKS3_PKT0_S9_ifPKiSB_iPKfiiiSD_SD_iiiii --------------------------
	.section	.nv.shared._ZN4vllm25paged_attention_v1_kernelI13__nv_bfloat16hLi256ELi16ELi128ELNS_18Fp8KVCacheDataTypeE2ELb1EEEvPT_PKS3_PKT0_S9_ifPKiSB_iPKfiiiSD_SD_iiiii,"aw",@nobits
	.sectionflags	@""
	.align	16
.nv.shared._ZN4vllm25paged_attention_v1_kernelI13__nv_bfloat16hLi256ELi16ELi128ELNS_18Fp8KVCacheDataTypeE2ELb1EEEvPT_PKS3_PKT0_S9_ifPKiSB_iPKfiiiSD_SD_iiiii:
	.zero		1056


//--------------------- .nv.shared._ZN4vllm25paged_attention_v1_kernelI13__nv_bfloat16hLi192ELi16ELi128ELNS_18Fp8KVCacheDataTypeE2ELb1EEEvPT_PKS3_PKT0_S9_ifPKiSB_iPKfiiiSD_SD_iiiii --------------------------
	.section	.nv.shared._ZN4vllm25paged_attention_v1_kernelI13__nv_bfloat16hLi192ELi16ELi128ELNS_18Fp8KVCacheDataTypeE2ELb1EEEvPT_PKS3_PKT0_S9_ifPKiSB_iPKfiiiSD_SD_iiiii,"aw",@nobits
	.sectionflags	@""
	.align	16
.nv.shared._ZN4vllm25paged_attention_v1_kernelI13__nv_bfloat16hLi192ELi16ELi128ELNS_18Fp8KVCacheDataTypeE2ELb1EEEvPT_PKS3_PKT0_S9_ifPKiSB_iPKfiiiSD_SD_iiiii:
	.zero		1056


//--------------------- .nv.shared._ZN4vllm25paged_attention_v1_kernelI13__nv_bfloat16hLi128ELi16ELi128ELNS_18Fp8KVCacheDataTypeE2ELb1EEEvPT_PKS3_PKT0_S9_ifPKiSB_iPKfiiiSD_SD_iiiii --------------------------
	.section	.nv.shared._ZN4vllm25paged_attention_v1_kernelI13__nv_bfloat16hLi128ELi16ELi128ELNS_18Fp8KVCacheDataTypeE2ELb1EEEvPT_PKS3_PKT0_S9_ifPKiSB_iPKfiiiSD_SD_iiiii,"aw",@nobits
	.sectionflags	@""
	.align	16
.nv.shared._ZN4vllm25paged_attention_v1_kernelI13__nv_bfloat16hLi128ELi16ELi128ELNS_18Fp8KVCacheDataTypeE2ELb1EEEvPT_PKS3_PKT0_S9_ifPKiSB_iPKfiiiSD_SD_iiiii:
	.zero		1056


//--------------------- .nv.shared._ZN4vllm25paged_attention_v1_kernelI13__nv_bfloat16hLi120ELi16ELi128ELNS_18Fp8KVCacheDataTypeE2ELb1EEEvPT_PKS3_PKT0_S9_ifPKiSB_iPKfiiiSD_SD_iiiii --------------------------
	.section	.nv.shared._ZN4vllm25paged_attention_v1_kernelI13__nv_bfloat16hLi120ELi16ELi128ELNS_18Fp8KVCacheDataTypeE2ELb1EEEvPT_PKS3_PKT0_S9_ifPKiSB_iPKfiiiSD_SD_iiiii,"aw",@nobits
	.sectionflags	@""
	.align	16
.nv.shared._ZN4vllm25paged_attention_v1_kernelI13__nv_bfloat16hLi120ELi16ELi128ELNS_18Fp8KVCacheDataTypeE2ELb1EEEvPT_PKS3_PKT0_S9_ifPKiSB_iPKfiiiSD_SD_iiiii:
	.zero		1056


//--------------------- .nv.shared._ZN4vllm25paged_attention_v1_kernelI13__nv_bfloat16hLi112ELi16ELi128ELNS_18Fp8KVCacheDataTypeE2ELb1EEEvPT_PKS3_PKT0_S9_ifPKiSB_iPKfiiiSD_SD_iiiii --------------------------
	.section	.nv.shared._ZN4vllm25paged_attention_v1_kernelI13__nv_bfloat16hLi112ELi16ELi128ELNS_18Fp8KVCacheDataTypeE2ELb1EEEvPT_PKS3_PKT0_S9_ifPKiSB_iPKfiiiSD_SD_iiiii,"aw",@nobits
	.sectionflags	@""
	.align	16
.nv.shared._ZN4vllm25paged_attention_v1_kernelI13__nv_bfloat16hLi112ELi16ELi128ELNS_18Fp8KVCacheDataTypeE2ELb1EEEvPT_PKS3_PKT0_S9_ifPKiSB_iPKfiiiSD_SD_iiiii:
	.zero		1056


//--------------------- .nv.shared._ZN4vllm25paged_attention_v1_kernelI13__nv_bfloat16hLi96ELi16ELi128ELNS_18Fp8KVCacheDataTypeE2ELb1EEEvPT_PKS3_PKT0_S9_ifPKiSB_iPKfiiiSD_SD_iiiii --------------------------
	.section	.nv.shared._ZN4vllm25paged_attention_v1_kernelI13__nv_bfloat16hLi96ELi16ELi128ELNS_18Fp8KVCacheDataTypeE2ELb1EEEvPT_PKS3_PKT0_S9_ifPKiSB_iPKfiiiSD_SD_iiiii,"aw",@nobits
	.sectionflags	@""
	.align	16
.nv.shared._ZN4vllm25paged_attention_v1_kernelI13__nv_bfloat16hLi96ELi16ELi128ELNS_18Fp8KVCacheDataTypeE2ELb1EEEvPT_PKS3_PKT0_S9_ifPKiSB_iPKfiiiSD_SD_iiiii:
	.zero		1056


//--------------------- .nv.shared._ZN4vllm25paged_attention_v1_kernelI13__nv_bfloat16hLi80ELi16ELi128ELNS_18Fp8KVCacheDataTypeE2ELb1EEEvPT_PKS3_PKT0_S9_ifPKiSB_iPKfiiiSD_SD_iiiii --------------------------
	.section	.nv.shared._ZN4vllm25paged_attention_v1_kernelI13__nv_bfloat16hLi80ELi16ELi128ELNS_18Fp8KVCacheDataTypeE2ELb1EEEvPT_PKS3_PKT0_S9_ifPKiSB_iPKfiiiSD_SD_iiiii,"aw",@nobits
	.sectionflags	@""
	.align	16
.nv.shared._ZN4vllm25paged_attention_v1_kernelI13__nv_bfloat16hLi80ELi16ELi128ELNS_18Fp8KVCacheDataTypeE2ELb1EEEvPT_PKS3_PKT0_S9_ifPKiSB_iPKfiiiSD_SD_iiiii:
	.zero		1056


//--------------------- .nv.shared._ZN4vllm25paged_attention_v1_kernelI13__nv_bfloat16hLi64ELi16ELi128ELNS_18Fp8KVCacheDataTypeE2ELb1EEEvPT_PKS3_PKT0_S9_ifPKiSB_iPKfiiiSD_SD_iiiii --------------------------
	.section	.nv.shared._ZN4vllm25paged_attention_v1_kernelI13__nv_bfloat16hLi64ELi16ELi128ELNS_18Fp8KVCacheDataTypeE2ELb1EEEvPT_PKS3_PKT0_S9_ifPKiSB_iPKfiiiSD_SD_iiiii,"aw",@nobits
	.sectionflags	@""
	.align	16
.nv.shared._ZN4vllm25paged_attention_v1_kernelI13__nv_bfloat16hLi64ELi16ELi128ELNS_18Fp8KVCacheDataTypeE2ELb1EEEvPT_PKS3_PKT0_S9_ifPKiSB_iPKfiiiSD_SD_iiiii:
	.zero		1056


//--------------------- .nv.shared._ZN4vllm25paged_attention_v1_kernelI13__nv_bfloat16hLi32ELi16ELi128ELNS_18Fp8KVCacheDataTypeE2ELb1EEEvPT_PKS3_PKT0_S9_ifPKiSB_iPKfiiiSD_SD_iiiii --------------------------
	.section	.nv.shared._ZN4vllm25paged_attention_v1_kernelI13__nv_bfloat16hLi32ELi16ELi128ELNS_18Fp8KVCacheDataTypeE2ELb1EEEvPT_PKS3_PKT0_S9_ifPKiSB_iPKfiiiSD_SD_iiiii,"aw",@nobits
	.sectionflags	@""
	.align	16
.nv.shared._ZN4vllm25paged_attention_v1_kernelI13__nv_bfloat16hLi32ELi16ELi128ELNS_18Fp8KVCacheDataTypeE2ELb1EEEvPT_PKS3_PKT0_S9_ifPKiSB_iPKfiiiSD_SD_iiiii:
	.zero		1056


//--------------------- .nv.shared._ZN4vllm25paged_attention_v1_kernelI13__nv_bfloat16hLi256ELi8ELi128ELNS_18Fp8KVCacheDataTypeE2ELb0EEEvPT_PKS3_PKT0_S9_ifPKiSB_iPKfiiiSD_SD_iiiii --------------------------
	.section	.nv.shared._ZN4vllm25paged_attention_v1_kernelI13__nv_bfloat16hLi256ELi8ELi128ELNS_18Fp8KVCacheDataTypeE2ELb0EEEvPT_PKS3_PKT0_S9_ifPKiSB_iPKfiiiSD_SD_iiiii,"aw",@nobits
	.sectionflags	@""
	.align	16
.nv.shared._ZN4vllm25paged_attention_v1_kernelI13__nv_bfloat16hLi256ELi8ELi128ELNS_18Fp8KVCacheDataTypeE2ELb0EEEvPT_PKS3_PKT0_S9_ifPKiSB_iPKfiiiSD_SD_iiiii:
	.zero		1056


//--------------------- .nv.shared._ZN4vllm25paged_attention_v1_kernelI13__nv_bfloat16hLi192ELi8ELi128ELNS_18Fp8KVCacheDataTypeE2ELb0EEEvPT_PKS3_PKT0_S9_ifPKiSB_iPKfiiiSD_SD_iiiii --------------------------
	.section	.nv.shared._ZN4vllm25paged_attention_v1_kernelI13__nv_bfloat16hLi192ELi8ELi128ELNS_18Fp8KVCacheDataTypeE2ELb0EEEvPT_PKS3_PKT0_S9_ifPKiSB_iPKfiiiSD_SD_iiiii,"aw",@nobits
	.sectionflags	@""
	.align	16
.nv.shared._ZN4vllm25paged_attention_v1_kernelI13__nv_bfloat16hLi192ELi8ELi128ELNS_18Fp8KVCacheDataTypeE2ELb0EEEvPT_PKS3_PKT0_S9_ifPKiSB_iPKfiiiSD_SD_iiiii:
	.zero		1056


//--------------------- .nv.shared._ZN4vllm25paged_attention_v1_kernelI13__nv_bfloat16hLi128ELi8ELi128ELNS_18Fp8KVCacheDataTypeE2ELb0EEEvPT_PKS3_PKT0_S9_ifPKiSB_iPKfiiiSD_SD_iiiii --------------------------
	.section	.nv.shared._ZN4vllm25paged_attention_v1_kernelI13__nv_bfloat16hLi128ELi8ELi128ELNS_18Fp8KVCacheDataTypeE2ELb0EEEvPT_PKS3_PKT0_S9_ifPKiSB_iPKfiiiSD_SD_iiiii,"aw",@nobits
	.sectionflags	@""
	.align	16
.nv.shared._ZN4vllm25paged_attention_v1_kernelI13__nv_bfloat16hLi128ELi8ELi128ELNS_18Fp8KVCacheDataTypeE2ELb0EEEvPT_PKS3_PKT0_S9_ifPKiSB_iPKfiiiSD_SD_iiiii:
	.zero		1056


//--------------------- .nv.shared._ZN4vllm25paged_attention_v1_kernelI13__nv_bfloat16hLi120ELi8ELi128ELNS_18Fp8KVCacheDataTypeE2ELb0EEEvPT_PKS3_PKT0_S9_ifPKiSB_iPKfiiiSD_SD_iiiii --------------------------
	.section	.nv.shared._ZN4vllm25paged_attention_v1_kernelI13__nv_bfloat16hLi120ELi8ELi128ELNS_18Fp8KVCacheDataTypeE2ELb0EEEvPT_PKS3_PKT0_S9_ifPKiSB_iPKfiiiSD_SD_iiiii,"aw",@nobits
	.sectionflags	@""
	.align	16
.nv.shared._ZN4vllm25paged_attention_v1_kernelI13__nv_bfloat16hLi120ELi8ELi128ELNS_18Fp8KVCacheDataTypeE2ELb0EEEvPT_PKS3_PKT0_S9_ifPKiSB_iPKfiiiSD_SD_iiiii:
	.zero		1056


//--------------------- .nv.shared._ZN4vllm25paged_attention_v1_kernelI13__nv_bfloat16hLi112ELi8ELi128ELNS_18Fp8KVCacheDataTypeE2ELb0EEEvPT_PKS3_PKT0_S9_ifPKiSB_iPKfiiiSD_SD_iiiii --------------------------
	.section	.nv.shared._ZN4vllm25paged_attention_v1_kernelI13__nv_bfloat16hLi112ELi8ELi128ELNS_18Fp8KVCacheDataTypeE2ELb0EEEvPT_PKS3_PKT0_S9_ifPKiSB_iPKfiiiSD_SD_iiiii,"aw",@nobits
	.sectionflags	@""
	.align	16
.nv.shared._ZN4vllm25paged_attention_v1_kernelI13__nv_bfloat16hLi112ELi8ELi128ELNS_18Fp8KVCacheDataTypeE2ELb0EEEvPT_PKS3_PKT0_S9_ifPKiSB_iPKfiiiSD_SD_iiiii:
	.zero		1056


//--------------------- .nv.shared._ZN4vllm25paged_attention_v1_kernelI13__nv_bfloat16hLi96ELi8ELi128ELNS_18Fp8KVCacheDataTypeE2ELb0EEEvPT_PKS3_PKT0_S9_ifPKiSB_iPKfiiiSD_SD_iiiii --------------------------
	.section	.nv.shared._ZN4vllm25paged_attention_v1_kernelI13__nv_bfloat16hLi96ELi8ELi128ELNS_18Fp8KVCacheDataTypeE2ELb0EEEvPT_PKS3_PKT0_S9_ifPKiSB_iPKfiiiSD_SD_iiiii,"aw",@nobits
	.sectionflags	@""
	.align	16
.nv.shared._ZN4vllm25paged_attention_v1_kernelI13__nv_bfloat16hLi96ELi8ELi128ELNS_18Fp8KVCacheDataTypeE2ELb0EEEvPT_PKS3_PKT0_S9_ifPKiSB_iPKfiiiSD_SD_iiiii:
	.zero		1056


//--------------------- .nv.shared._ZN4vllm25paged_attention_v1_kernelI13__nv_bfloat16hLi80ELi8ELi128ELNS_18Fp8KVCacheDataTypeE2ELb0EEEvPT_PKS3_PKT0_S9_ifPKiSB_iPKfiiiSD_SD_iiiii --------------------------
	.section	.nv.shared._ZN4vllm25paged_attention_v1_kernelI13__nv_bfloat16hLi80ELi8ELi128ELNS_18Fp8KVCacheDataTypeE2ELb0EEEvPT_PKS3_PKT0_S9_ifPKiSB_iPKfiiiSD_SD_iiiii,"aw",@nobits
	.sectionflags	@""
	.align	16
.nv.shared._ZN4vllm25paged_attention_v1_kernelI13__nv_bfloat16hLi80ELi8ELi128ELNS_18Fp8KVCacheDataTypeE2ELb0EEEvPT_PKS3_PKT0_S9_ifPKiSB_iPKfiiiSD_SD_iiiii:
	.zero		1056


//--------------------- .nv.shared._ZN4vllm25paged_attention_v1_kernelI13__nv_bfloat16hLi64ELi8ELi128ELNS_18Fp8KVCacheDataTypeE2ELb0EEEvPT_PKS3_PKT0_S9_ifPKiSB_iPKfiiiSD_SD_iiiii --------------------------
	.section	.nv.shared._ZN4vllm25paged_attention_v1_kernelI13__nv_bfloat16hLi64ELi8ELi128ELNS_18Fp8KVCacheDataTypeE2ELb0EEEvPT_PKS3_PKT0_S9_ifPKiSB_iPKfiiiSD_SD_iiiii,"aw",@nobits
	.sectionflags	@""
	.align	16
.nv.shared._ZN4vllm25paged_attention_v1_kernelI13__nv_bfloat16hLi64ELi8ELi128ELNS_18Fp8KVCacheDataTypeE2ELb0EEEvPT_PKS3_PKT0_S9_ifPKiSB_iPKfiiiSD_SD_iiiii:
	.zero		1056


//--------------------- .nv.shared._ZN4vllm25paged_attention_v1_kernelI13__nv_bfloat16hLi32ELi8ELi128ELNS_18Fp8KVCacheDataTypeE2ELb0EEEvPT_PKS3_PKT0_S9_ifPKiSB_iPKfiiiSD_SD_iiiii --------------------------
	.section	.nv.shared._ZN4vllm25paged_attention_v1_kernelI13__nv_bfloat16hLi32ELi8ELi128ELNS_18Fp8KVCacheDataTypeE2ELb0EEEvPT_PKS3_PKT0_S9_ifPKiSB_iPKfiiiSD_SD_iiiii,"aw",@nobits
	.sectionflags	@""
	.align	16
.nv.shared._ZN4vllm25paged_attention_v1_kernelI13__nv_bfloat16hLi32ELi8ELi128ELNS_18Fp8KVCacheDataTypeE2ELb0EEEvPT_PKS3_PKT0_S9_ifPKiSB_iPKfiiiSD_SD_iiiii:
	.zero		1056


//--------------------- .nv.shared._ZN4vllm25paged_attention_v1_kernelI13__nv_bfloat16hLi256ELi8ELi128ELNS_18Fp8KVCacheDataTypeE2ELb1EEEvPT_PKS3_PKT0_S9_ifPKiSB_iPKfiiiSD_SD_iiiii --------------------------
	.section	.nv.shared._ZN4vllm25paged_attention_v1_kernelI13__nv_bfloat16hLi256ELi8ELi128ELNS_18Fp8KVCacheDataTypeE2ELb1EEEvPT_PKS3_PKT0_S9_ifPKiSB_iPKfiiiSD_SD_iiiii,"aw",@nobits
	.sectionflags	@""
	.align	16
.nv.shared._ZN4vllm25paged_attention_v1_kernelI13__nv_bfloat16hLi256ELi8ELi128ELNS_18Fp8KVCacheDataTypeE2ELb1EEEvPT_PKS3_PKT0_S9_ifPKiSB_iPKfiiiSD_SD_iiiii:
	.zero		1056


//--------------------- .nv.shared._ZN4vllm25paged_attention_v1_kernelI13__nv_bfloat16hLi192ELi8ELi128ELNS_18Fp8KVCacheDataTypeE2ELb1EEEvPT_PKS3_PKT0_S9_ifPKiSB_iPKfiiiSD_SD_iiiii --------------------------
	.section	.nv.shared._ZN4vllm25paged_attention_v1_kernelI13__nv_bfloat16hLi192ELi8ELi128ELNS_18Fp8KVCacheDataTypeE2ELb1EEEvPT_PKS3_PKT0_S9_ifPKiSB_iPKfiiiSD_SD_iiiii,"aw",@nobits
	.sectionflags	@""
	.align	16
.nv.shared._ZN4vllm25paged_attention_v1_kernelI13__nv_bfloat16hLi192ELi8ELi128ELNS_18Fp8KVCacheDataTypeE2ELb1EEEvPT_PKS3_PKT0_S9_ifPKiSB_iPKfiiiSD_SD_iiiii:
	.zero		1056


//--------------------- .nv.shared._ZN4vllm25paged_attention_v1_kernelI13__nv_bfloat16hLi128ELi8ELi128ELNS_18Fp8KVCacheDataTypeE2ELb1EEEvPT_PKS3_PKT0_S9_ifPKiSB_iPKfiiiSD_SD_iiiii --------------------------
	.section	.nv.shared._ZN4vllm25paged_attention_v1_kernelI13__nv_bfloat16hLi128ELi8ELi128ELNS_18Fp8KVCacheDataTypeE2ELb1EEEvPT_PKS3_PKT0_S9_ifPKiSB_iPKfiiiSD_SD_iiiii,"aw",@nobits
	.sectionflags	@""
	.align	16
.nv.shared._ZN4vllm25paged_attention_v1_kernelI13__nv_bfloat16hLi128ELi8ELi128ELNS_18Fp8KVCacheDataTypeE2ELb1EEEvPT_PKS3_PKT0_S9_ifPKiSB_iPKfiiiSD_SD_iiiii:
	.zero		1056


//--------------------- .nv.shared._ZN4vllm25paged_attention_v1_kernelI13__nv_bfloat16hLi120ELi8ELi128ELNS_18Fp8KVCacheDataTypeE2ELb1EEEvPT_PKS3_PKT0_S9_ifPKiSB_iPKfiiiSD_SD_iiiii --------------------------
	.section	.nv.shared._ZN4vllm25paged_attention_v1_kernelI13__nv_bfloat16hLi120ELi8ELi128ELNS_18Fp8KVCacheDataTypeE2ELb1EEEvPT_PKS3_PKT0_S9_ifPKiSB_iPKfiiiSD_SD_iiiii,"aw",@nobits
	.sectionflags	@""
	.align	16
.nv.shared._ZN4vllm25paged_attention_v1_kernelI13__nv_bfloat16hLi120ELi8ELi128ELNS_18Fp8KVCacheDataTypeE2ELb1EEEvPT_PKS3_PKT0_S9_ifPKiSB_iPKfiiiSD_SD_iiiii:
	.zero		1056


//--------------------- .nv.shared._ZN4vllm25paged_attention_v1_kernelI13__nv_bfloat16hLi112ELi8ELi128ELNS_18Fp8KVCacheDataTypeE2ELb1EEEvPT_PKS3_PKT0_S9_ifPKiSB_iPKfiiiSD_SD_iiiii --------------------------
	.section	.nv.shared._ZN4vllm25paged_attention_v1_kernelI13__nv_bfloat16hLi112ELi8ELi128ELNS_18Fp8KVCacheDataTypeE2ELb1EEEvPT_PKS3_PKT0_S9_ifPKiSB_iPKfiiiSD_SD_iiiii,"aw",@nobits
	.sectionflags	@""
	.align	16
.nv.shared._ZN4vllm25paged_attention_v1_kernelI13__nv_bfloat16hLi112ELi8ELi128ELNS_18Fp8KVCacheDataTypeE2ELb1EEEvPT_PKS3_PKT0_S9_ifPKiSB_iPKfiiiSD_SD_iiiii:
	.zero		1056


//--------------------- .nv.shared._ZN4vllm25paged_attention_v1_kernelI13__nv_bfloat16hLi96ELi8ELi128ELNS_18Fp8KVCacheDataTypeE2ELb1EEEvPT_PKS3_PKT0_S9_ifPKiSB_iPKfiiiSD_SD_iiiii --------------------------
	.section	.nv.shared._ZN4vllm25paged_attention_v1_kernelI13__nv_bfloat16hLi96ELi8ELi128ELNS_18Fp8KVCacheDataTypeE2ELb1EEEvPT_PKS3_PKT0_S9_ifPKiSB_iPKfiiiSD_SD_iiiii,"aw",@nobits
	.sectionflags	@""
	.align	16
.nv.shared._ZN4vllm25paged_attention_v1_kernelI13__nv_bfloat16hLi96ELi8ELi128ELNS_18Fp8KVCacheDataTypeE2ELb1EEEvPT_PKS3_PKT0_S9_ifPKiSB_iPKfiiiSD_SD_iiiii:
	.zero		1056


//--------------------- .nv.shared._ZN4vllm25paged_attention_v1_kernelI13__nv_bfloat16hLi80ELi8ELi128ELNS_18Fp8KVCacheDataTypeE2ELb1EEEvPT_PKS3_PKT0_S9_ifPKiSB_iPKfiiiSD_SD_iiiii --------------------------
	.section	.nv.shared._ZN4vllm25paged_attention_v1_kernelI13__nv_bfloat16hLi80ELi8ELi128ELNS_18Fp8KVCacheDataTypeE2ELb1EEEvPT_PKS3_PKT0_S9_ifPKiSB_iPKfiiiSD_SD_iiiii,"aw",@nobits
	.sectionflags	@""
	.align	16
.nv.shared._ZN4vllm25paged_attention_v1_kernelI13__nv_bfloat16hLi80ELi8ELi128ELNS_18Fp8KVCacheDataTypeE2ELb1EEEvPT_PKS3_PKT0_S9_ifPKiSB_iPKfiiiSD_SD_iiiii:
	.zero		1056


//--------------------- .nv.shared._ZN4vllm25paged_attention_v1_kernelI13__nv_bfloat16hLi64ELi8ELi128ELNS_18Fp8KVCacheDataTypeE2ELb1EEEvPT_PKS3_PKT0_S9_ifPKiSB_iPKfiiiSD_SD_iiiii --------------------------
	.section	.nv.shared._ZN4vllm25paged_attention_v1_kernelI13__nv_bfloat16hLi64ELi8ELi128ELNS_18Fp8KVCacheDataTypeE2ELb1EEEvPT_PKS3_PKT0_S9_ifPKiSB_iPKfiiiSD_SD_iiiii,"aw",@nobits
	.sectionflags	@""
	.align	16
.nv.shared._ZN4vllm25paged_attention_v1_kernelI13__nv_bfloat16hLi64ELi8ELi128ELNS_18Fp8KVCacheDataTypeE2ELb1EEEvPT_PKS3_PKT0_S9_ifPKiSB_iPKfiiiSD_SD_iiiii:
	.zero		1056


//--------------------- .nv.shared._ZN4vllm25paged_attention_v1_kernelI13__nv_bfloat16hLi32ELi8ELi128ELNS_18Fp8KVCacheDataTypeE2ELb1EEEvPT_PKS3_PKT0_S9_ifPKiSB_iPKfiiiSD_SD_iiiii --------------------------
	.section	.nv.shared._ZN4vllm25paged_attention_v1_kernelI13__nv_bfloat16hLi32ELi8ELi128ELNS_18Fp8KVCacheDataTypeE2ELb1EEEvPT_PKS3_PKT0_S9_ifPKiSB_iPKfiiiSD_SD_iiiii,"aw",@nobits
	.sectionflags	@""
	.align	16
.nv.shared._ZN4vllm25paged_attention_v1_kernelI13__nv_bfloat16hLi32ELi8ELi128ELNS_18Fp8KVCacheDataTypeE2ELb1EEEvPT_PKS3_PKT0_S9_ifPKiSB_iPKfiiiSD_SD_iiiii:
	.zero		1056


//--------------------- .nv.shared._ZN4vllm25paged_attention_v1_kernelIthLi256ELi32ELi128ELNS_18Fp8KVCacheDataTypeE2ELb0EEEvPT_PKS2_PKT0_S8_ifPKiSA_iPKfiiiSC_SC_iiiii --------------------------
	.section	.nv.shared._ZN4vllm25paged_attention_v1_kernelIthLi256ELi32ELi128ELNS_18Fp8KVCacheDataTypeE2ELb0EEEvPT_PKS2_PKT0_S8_ifPKiSA_iPKfiiiSC_SC_iiiii,"aw",@nobits
	.sectionflags	@""
	.align	16
.nv.shared._ZN4vllm25paged_attention_v1_kernelIthLi256ELi32ELi128ELNS_18Fp8KVCacheDataTypeE2ELb0EEEvPT_PKS2_PKT0_S8_ifPKiSA_iPKfiiiSC_SC_iiiii:
	.zero		1056


//--------------------- .nv.shared._ZN4vllm25paged_attention_v1_kernelIthLi192ELi32ELi128ELNS_18Fp8KVCacheDataTypeE2ELb0EEEvPT_PKS2_PKT0_S8_ifPKiSA_iPKfiiiSC_SC_iiiii --------------------------
	.section	.nv.shared._ZN4vllm25paged_attention_v1_kernelIthLi192ELi32ELi128ELNS_18Fp8KVCacheDataTypeE2ELb0EEEvPT_PKS2_PKT0_S8_ifPKiSA_iPKfiiiSC_SC_iiiii,"aw",@nobits
	.sectionflags	@""
	.align	16
.nv.shared._ZN4vllm25paged_attention_v1_kernelIthLi192ELi32ELi128ELNS_18Fp8KVCacheDataTypeE2ELb0EEEvPT_PKS2_PKT0_S8_ifPKiSA_iPKfiiiSC_SC_iiiii:
	.zero		1056


//--------------------- .nv.shared._ZN4vllm25paged_attention_v1_kernelIthLi128ELi32ELi128ELNS_18Fp8KVCacheDataTypeE2ELb0EEEvPT_PKS2_PKT0_S8_ifPKiSA_iPKfiiiSC_SC_iiiii --------------------------
	.section	.nv.shared._ZN4vllm25paged_attention_v1_kernelIthLi128ELi32ELi128ELNS_18Fp8KVCacheDataTypeE2ELb0EEEvPT_PKS2_PKT0_S8_ifPKiSA_iPKfiiiSC_SC_iiiii,"aw",@nobits
	.sectionflags	@""
	.align	16
.nv.shared._ZN4vllm25paged_attention_v1_kernelIthLi128ELi32ELi128ELNS_18Fp8KVCacheDataTypeE2ELb0EEEvPT_PKS2_PKT0_S8_ifPKiSA_iPKfiiiSC_SC_iiiii:
	.zero		1056


//--------------------- .nv.shared._ZN4vllm25paged_attention_v1_kernelIthLi120ELi32ELi128ELNS_18Fp8KVCacheDataTypeE2ELb0EEEvPT_PKS2_PKT0_S8_ifPKiSA_iPKfiiiSC_SC_iiiii --------------------------
	.section	.nv.shared._ZN4vllm25paged_attention_v1_kernelIthLi120ELi32ELi128ELNS_18Fp8KVCacheDataTypeE2ELb0EEEvPT_PKS2_PKT0_S8_ifPKiSA_iPKfiiiSC_SC_iiiii,"aw",@nobits
	.sectionflags	@""
	.align	16
.nv.shared._ZN4vllm25paged_attention_v1_kernelIthLi120ELi32ELi128ELNS_18Fp8KVCacheDataTypeE2ELb0EEEvPT_PKS2_PKT0_S8_ifPKiSA_iPKfiiiSC_SC_iiiii:
	.zero		1056


//--------------------- .nv.shared._ZN4vllm25paged_attention_v1_kernelIthLi112ELi32ELi128ELNS_18Fp8KVCacheDataTypeE2ELb0EEEvPT_PKS2_PKT0_S8_ifPKiSA_iPKfiiiSC_SC_iiiii --------------------------
	.section	.nv.shared._ZN4vllm25paged_attention_v1_kernelIthLi112ELi32ELi128ELNS_18Fp8KVCacheDataTypeE2ELb0EEEvPT_PKS2_PKT0_S8_ifPKiSA_iPKfiiiSC_SC_iiiii,"aw",@nobits
	.sectionflags	@""
	.align	16
.nv.shared._ZN4vllm25paged_attention_v1_kernelIthLi112ELi32ELi128ELNS_18Fp8KVCacheDataTypeE2ELb0EEEvPT_PKS2_PKT0_S8_ifPKiSA_iPKfiiiSC_SC_iiiii:
	.zero		1056


//--------------------- .nv.shared._ZN4vllm25paged_attention_v1_kernelIthLi96ELi32ELi128ELNS_18Fp8KVCacheDataTypeE2ELb0EEEvPT_PKS2_PKT0_S8_ifPKiSA_iPKfiiiSC_SC_iiiii --------------------------
	.section	.nv.shared._ZN4vllm25paged_attention_v1_kernelIthLi96ELi32ELi128ELNS_18Fp8KVCacheDataTypeE2ELb0EEEvPT_PKS2_PKT0_S8_ifPKiSA_iPKfiiiSC_SC_iiiii,"aw",@nobits
	.sectionflags	@""
	.align	16
.nv.shared._ZN4vllm25paged_attention_v1_kernelIthLi96ELi32ELi128ELNS_18Fp8KVCacheDataTypeE2ELb0EEEvPT_PKS2_PKT0_S8_ifPKiSA_iPKfiiiSC_SC_iiiii:
	.zero		1056


//--------------------- .nv.shared._ZN4vllm25paged_attention_v1_kernelIthLi80ELi32ELi128ELNS_18Fp8KVCacheDataTypeE2ELb0EEEvPT_PKS2_PKT0_S8_ifPKiSA_iPKfiiiSC_SC_iiiii --------------------------
	.section	.nv.shared._ZN4vllm25paged_attention_v1_kernelIthLi80ELi32ELi128ELNS_18Fp8KVCacheDataTypeE2ELb0EEEvPT_PKS2_PKT0_S8_ifPKiSA_iPKfiiiSC_SC_iiiii,"aw",@nobits
	.sectionflags	@""
	.align	16
.nv.shared._ZN4vllm25paged_attention_v1_kernelIthLi80ELi32ELi128ELNS_18Fp8KVCacheDataTypeE2ELb0EEEvPT_PKS2_PKT0_S8_ifPKiSA_iPKfiiiSC_SC_iiiii:
	.zero		1056


//--------------------- .nv.shared._ZN4vllm25paged_attention_v1_kernelIthLi64ELi32ELi128ELNS_18Fp8KVCacheDataTypeE2ELb0EEEvPT_PKS2_PKT0_S8_ifPKiSA_iPKfiiiSC_SC_iiiii --------------------------
	.section	.nv.shared._ZN4vllm25paged_attention_v1_kernelIthLi64ELi32ELi128ELNS_18Fp8KVCacheDataTypeE2ELb0EEEvPT_PKS2_PKT0_S8_ifPKiSA_iPKfiiiSC_SC_iiiii,"aw",@nobits
	.sectionflags	@""
	.align	16
.nv.shared._ZN4vllm25paged_attention_v1_kernelIthLi64ELi32ELi128ELNS_18Fp8KVCacheDataTypeE2ELb0EEEvPT_PKS2_PKT0_S8_ifPKiSA_iPKfiiiSC_SC_iiiii:
	.zero		1056


//--------------------- .nv.shared._ZN4vllm25paged_attention_v1_kernelIthLi32ELi32ELi128ELNS_18Fp8KVCacheDataTypeE2ELb0EEEvPT_PKS2_PKT0_S8_ifPKiSA_iPKfiiiSC_SC_iiiii --------------------------
	.section	.nv.shared._ZN4vllm25paged_attention_v1_kernelIthLi32ELi32ELi128ELNS_18Fp8KVCacheDataTypeE2ELb0EEEvPT_PKS2_PKT0_S8_ifPKiSA_iPKfiiiSC_SC_iiiii,"aw",@nobits
	.sectionflags	@""
	.align	16
.nv.shared._ZN4vllm25paged_attention_v1_kernelIthLi32ELi32ELi128ELNS_18Fp8KVCacheDataTypeE2ELb0EEEvPT_PKS2_PKT0_S8_ifPKiSA_iPKfiiiSC_SC_iiiii:
	.zero		1056


//--------------------- .nv.shared._ZN4vllm25paged_attention_v1_kernelIthLi256ELi32ELi128ELNS_18Fp8KVCacheDataTypeE2ELb1EEEvPT_PKS2_PKT0_S8_ifPKiSA_iPKfiiiSC_SC_iiiii --------------------------
	.section	.nv.shared._ZN4vllm25paged_attention_v1_kernelIthLi256ELi32ELi128ELNS_18Fp8KVCacheDataTypeE2ELb1EEEvPT_PKS2_PKT0_S8_ifPKiSA_iPKfiiiSC_SC_iiiii,"aw",@nobits
	.sectionflags	@""
	.align	16
.nv.shared._ZN4vllm25paged_attention_v1_kernelIthLi256ELi32ELi128ELNS_18Fp8KVCacheDataTypeE2ELb1EEEvPT_PKS2_PKT0_S8_ifPKiSA_iPKfiiiSC_SC_iiiii:
	.zero		1056


//--------------------- .nv.shared._ZN4vllm25paged_attention_v1_kernelIthLi192ELi32ELi128ELNS_18Fp8KVCacheDataTypeE2ELb1EEEvPT_PKS2_PKT0_S8_ifPKiSA_iPKfiiiSC_SC_iiiii --------------------------
	.section	.nv.shared._ZN4vllm25paged_attention_v1_kernelIthLi192ELi32ELi128ELNS_18Fp8KVCacheDataTypeE2ELb1EEEvPT_PKS2_PKT0_S8_ifPKiSA_iPKfiiiSC_SC_iiiii,"aw",@nobits
	.sectionflags	@""
	.align	16
.nv.shared._ZN4vllm25paged_attention_v1_kernelIthLi192ELi32ELi128ELNS_18Fp8KVCacheDataTypeE2ELb1EEEvPT_PKS2_PKT0_S8_ifPKiSA_iPKfiiiSC_SC_iiiii:
	.zero		1056


//--------------------- .nv.shared._ZN4vllm25paged_attention_v1_kernelIthLi128ELi32ELi128ELNS_18Fp8KVCacheDataTypeE2ELb1EEEvPT_PKS2_PKT0_S8_ifPKiSA_iPKfiiiSC_SC_iiiii --------------------------
	.section	.nv.shared._ZN4vllm25paged_attention_v1_kernelIthLi128ELi32ELi128ELNS_18Fp8KVCacheDataTypeE2ELb1EEEvPT_PKS2_PKT0_S8_ifPKiSA_iPKfiiiSC_SC_iiiii,"aw",@nobits
	.sectionflags	@""
	.align	16
.nv.shared._ZN4vllm25paged_attention_v1_kernelIthLi128ELi32ELi128ELNS_18Fp8KVCacheDataTypeE2ELb1EEEvPT_PKS2_PKT0_S8_ifPKiSA_iPKfiiiSC_SC_iiiii:
	.zero		1056


//--------------------- .nv.shared._ZN4vllm25paged_attention_v1_kernelIthLi120ELi32ELi128ELNS_18Fp8KVCacheDataTypeE2ELb1EEEvPT_PKS2_PKT0_S8_ifPKiSA_iPKfiiiSC_SC_iiiii --------------------------
	.section	.nv.shared._ZN4vllm25paged_attention_v1_kernelIthLi120ELi32ELi128ELNS_18Fp8KVCacheDataTypeE2ELb1EEEvPT_PKS2_PKT0_S8_ifPKiSA_iPKfiiiSC_SC_iiiii,"aw",@nobits
	.sectionflags	@""
	.align	16
.nv.shared._ZN4vllm25paged_attention_v1_kernelIthLi120ELi32ELi128ELNS_18Fp8KVCacheDataTypeE2ELb1EEEvPT_PKS2_PKT0_S8_ifPKiSA_iPKfiiiSC_SC_iiiii:
	.zero		1056


//--------------------- .nv.shared._ZN4vllm25paged_attention_v1_kernelIthLi112ELi32ELi128ELNS_18Fp8KVCacheDataTypeE2ELb1EEEvPT_PKS2_PKT0_S8_ifPKiSA_iPKfiiiSC_SC_iiiii --------------------------
	.section	.nv.shared._ZN4vllm25paged_attention_v1_kernelIthLi112ELi32ELi128ELNS_18Fp8KVCacheDataTypeE2ELb1EEEvPT_PKS2_PKT0_S8_ifPKiSA_iPKfiiiSC_SC_iiiii,"aw",@nobits
	.sectionflags	@""
	.align	16
.nv.shared._ZN4vllm25paged_attention_v1_kernelIthLi112ELi32ELi128ELNS_18Fp8KVCacheDataTypeE2ELb1EEEvPT_PKS2_PKT0_S8_ifPKiSA_iPKfiiiSC_SC_iiiii:
	.zero		1056


//--------------------- .nv.shared._ZN4vllm25paged_attention_v1_kernelIthLi96ELi32ELi128ELNS_18Fp8KVCacheDataTypeE2ELb1EEEvPT_PKS2_PKT0_S8_ifPKiSA_iPKfiiiSC_SC_iiiii --------------------------
	.section	.nv.shared._ZN4vllm25paged_attention_v1_kernelIthLi96ELi32ELi128ELNS_18Fp8KVCacheDataTypeE2ELb1EEEvPT_PKS2_PKT0_S8_ifPKiSA_iPKfiiiSC_SC_iiiii,"aw",@nobits
	.sectionflags	@""
	.align	16
.nv.shared._ZN4vllm25paged_attention_v1_kernelIthLi96ELi32ELi128ELNS_18Fp8KVCacheDataTypeE2ELb1EEEvPT_PKS2_PKT0_S8_ifPKiSA_iPKfiiiSC_SC_iiiii:
	.zero		1056


//--------------------- .nv.shared._ZN4vllm25paged_attention_v1_kernelIthLi80ELi32ELi128ELNS_18Fp8KVCacheDataTypeE2ELb1EEEvPT_PKS2_PKT0_S8_ifPKiSA_iPKfiiiSC_SC_iiiii --------------------------
	.section	.nv.shared._ZN4vllm25paged_attention_v1_kernelIthLi80ELi32ELi128ELNS_18Fp8KVCacheDataTypeE2ELb1EEEvPT_PKS2_PKT0_S8_ifPKiSA_iPKfiiiSC_SC_iiiii,"aw",@nobits
	.sectionflags	@""
	.align	16
.nv.shared._ZN4vllm25paged_attention_v1_kernelIthLi80ELi32ELi128ELNS_18Fp8KVCacheDataTypeE2ELb1EEEvPT_PKS2_PKT0_S8_ifPKiSA_iPKfiiiSC_SC_iiiii:
	.zero		1056


//--------------------- .nv.shared._ZN4vllm25paged_attention_v1_kernelIthLi64ELi32ELi128ELNS_18Fp8KVCacheDataTypeE2ELb1EEEvPT_PKS2_PKT0_S8_ifPKiSA_iPKfiiiSC_SC_iiiii --------------------------
	.section	.nv.shared._ZN4vllm25paged_attention_v1_kernelIthLi64ELi32ELi128ELNS_18Fp8KVCacheDataTypeE2ELb1EEEvPT_PKS2_PKT0_S8_ifPKiSA_iPKfiiiSC_SC_iiiii,"aw",@nobits
	.sectionflags	@""
	.align	16
.nv.shared._ZN4vllm25paged_attention_v1_kernelIthLi64ELi32ELi128ELNS_18Fp8KVCacheDataTypeE2ELb1EEEvPT_PKS2_PKT0_S8_ifPKiSA_iPKfiiiSC_SC_iiiii:
	.zero		1056


//--------------------- .nv.shared._ZN4vllm25paged_attention_v1_kernelIthLi32ELi32ELi128ELNS_18Fp8KVCacheDataTypeE2ELb1EEEvPT_PKS2_PKT0_S8_ifPKiSA_iPKfiiiSC_SC_iiiii --------------------------
	.section	.nv.shared._ZN4vllm25paged_attention_v1_kernelIthLi32ELi32ELi128ELNS_18Fp8KVCacheDataTypeE2ELb1EEEvPT_PKS2_PKT0_S8_ifPKiSA_iPKfiiiSC_SC_iiiii,"aw",@nobits
	.sectionflags	@""
	.align	16
.nv.shared._ZN4vllm25paged_attention_v1_kernelIthLi32ELi32ELi128ELNS_18Fp8KVCacheDataTypeE2ELb1EEEvPT_PKS2_PKT0_S8_ifPKiSA_iPKfiiiSC_SC_iiiii:
	.zero		1056


//--------------------- .nv.shared._ZN4vllm25paged_attention_v1_kernelIthLi256ELi16ELi128ELNS_18Fp8KVCacheDataTypeE2ELb0EEEvPT_PKS2_PKT0_S8_ifPKiSA_iPKfiiiSC_SC_iiiii --------------------------
	.section	.nv.shared._ZN4vllm25paged_attention_v1_kernelIthLi256ELi16ELi128ELNS_18Fp8KVCacheDataTypeE2ELb0EEEvPT_PKS2_PKT0_S8_ifPKiSA_iPKfiiiSC_SC_iiiii,"aw",@nobits
	.sectionflags	@""
	.align	16
.nv.shared._ZN4vllm25paged_attention_v1_kernelIthLi256ELi16ELi128ELNS_18Fp8KVCacheDataTypeE2ELb0EEEvPT_PKS2_PKT0_S8_ifPKiSA_iPKfiiiSC_SC_iiiii:
	.zero		1056


//--------------------- .nv.shared._ZN4vllm25paged_attention_v1_kernelIthLi192ELi16ELi128ELNS_18Fp8KVCacheDataTypeE2ELb0EEEvPT_PKS2_PKT0_S8_ifPKiSA_iPKfiiiSC_SC_iiiii --------------------------
	.section	.nv.shared._ZN4vllm25paged_attention_v1_kernelIthLi192ELi16ELi128ELNS_18Fp8KVCacheDataTypeE2ELb0EEEvPT_PKS2_PKT0_S8_ifPKiSA_iPKfiiiSC_SC_iiiii,"aw",@nobits
	.sectionflags	@""
	.align	16
.nv.shared._ZN4vllm25paged_attention_v1_kernelIthLi192ELi16ELi128ELNS_18Fp8KVCacheDataTypeE2ELb0EEEvPT_PKS2_PKT0_S8_ifPKiSA_iPKfiiiSC_SC_iiiii:
	.zero		1056


//--------------------- .nv.shared._ZN4vllm25paged_attention_v1_kernelIthLi128ELi16ELi128ELNS_18Fp8KVCacheDataTypeE2ELb0EEEvPT_PKS2_PKT0_S8_ifPKiSA_iPKfiiiSC_SC_iiiii --------------------------
	.section	.nv.shared._ZN4vllm25paged_attention_v1_kernelIthLi128ELi16ELi128ELNS_18Fp8KVCacheDataTypeE2ELb0EEEvPT_PKS2_PKT0_S8_ifPKiSA_iPKfiiiSC_SC_iiiii,"aw",@nobits
	.sectionflags	@""
	.align	16
.nv.shared._ZN4vllm25paged_attention_v1_kernelIthLi128ELi16ELi128ELNS_18Fp8KVCacheDataTypeE2ELb0EEEvPT_PKS2_PKT0_S8_ifPKiSA_iPKfiiiSC_SC_iiiii:
	.zero		1056


//--------------------- .nv.shared._ZN4vllm25paged_attention_v1_kernelIthLi120ELi16ELi128ELNS_18Fp8KVCacheDataTypeE2ELb0EEEvPT_PKS2_PKT0_S8_ifPKiSA_iPKfiiiSC_SC_iiiii --------------------------
	.section	.nv.shared._ZN4vllm25paged_attention_v1_kernelIthLi120ELi16ELi128ELNS_18Fp8KVCacheDataTypeE2ELb0EEEvPT_PKS2_PKT0_S8_ifPKiSA_iPKfiiiSC_SC_iiiii,"aw",@nobits
	.sectionflags	@""
	.align	16
.nv.shared._ZN4vllm25paged_attention_v1_kernelIthLi120ELi16ELi128ELNS_18Fp8KVCacheDataTypeE2ELb0EEEvPT_PKS2_PKT0_S8_ifPKiSA_iPKfiiiSC_SC_iiiii:
	.zero		1056


//--------------------- .nv.shared._ZN4vllm25paged_attention_v1_kernelIthLi112ELi16ELi128ELNS_18Fp8KVCacheDataTypeE2ELb0EEEvPT_PKS2_PKT0_S8_ifPKiSA_iPKfiiiSC_SC_iiiii --------------------------
	.section	.nv.shared._ZN4vllm25paged_attention_v1_kernelIthLi112ELi16ELi128ELNS_18Fp8KVCacheDataTypeE2ELb0EEEvPT_PKS2_PKT0_S8_ifPKiSA_iPKfiiiSC_SC_iiiii,"aw",@nobits
	.sectionflags	@""
	.align	16
.nv.shared._ZN4vllm25paged_attention_v1_kernelIthLi112ELi16ELi128ELNS_18Fp8KVCacheDataTypeE2ELb0EEEvPT_PKS2_PKT0_S8_ifPKiSA_iPKfiiiSC_SC_iiiii:
	.zero		1056


//--------------------- .nv.shared._ZN4vllm25paged_attention_v1_kernelIthLi96ELi16ELi128ELNS_18Fp8KVCacheDataTypeE2ELb0EEEvPT_PKS2_PKT0_S8_ifPKiSA_iPKfiiiSC_SC_iiiii --------------------------
	.section	.nv.shared._ZN4vllm25paged_attention_v1_kernelIthLi96ELi16ELi128ELNS_18Fp8KVCacheDataTypeE2ELb0EEEvPT_PKS2_PKT0_S8_ifPKiSA_iPKfiiiSC_SC_iiiii,"aw",@nobits
	.sectionflags	@""
	.align	16
.nv.shared._ZN4vllm25paged_attention_v1_kernelIthLi96ELi16ELi128ELNS_18Fp8KVCacheDataTypeE2ELb0EEEvPT_PKS2_PKT0_S8_ifPKiSA_iPKfiiiSC_SC_iiiii:
	.zero		1056


//--------------------- .nv.shared._ZN4vllm25paged_attention_v1_kernelIthLi80ELi16ELi128ELNS_18Fp8KVCacheDataTypeE2ELb0EEEvPT_PKS2_PKT0_S8_ifPKiSA_iPKfiiiSC_SC_iiiii --------------------------
	.section	.nv.shared._ZN4vllm25paged_attention_v1_kernelIthLi80ELi16ELi128ELNS_18Fp8KVCacheDataTypeE2ELb0EEEvPT_PKS2_PKT0_S8_ifPKiSA_iPKfiiiSC_SC_iiiii,"aw",@nobits
	.sectionflags	@""
	.align	16
.nv.shared._ZN4vllm25paged_attention_v1_kernelIthLi80ELi16ELi128ELNS_18Fp8KVCacheDataTypeE2ELb0EEEvPT_PKS2_PKT0_S8_ifPKiSA_iPKfiiiSC_SC_iiiii:
	.zero		1056


//--------------------- .nv.shared._ZN4vllm25paged_attention_v1_kernelIthLi64ELi16ELi128ELNS_18Fp8KVCacheDataTypeE2ELb0EEEvPT_PKS2_PKT0_S8_ifPKiSA_iPKfiiiSC_SC_iiiii --------------------------
	.section	.nv.shared._ZN4vllm25paged_attention_v1_kernelIthLi64ELi16ELi128ELNS_18Fp8KVCacheDataTypeE2ELb0EEEvPT_PKS2_PKT0_S8_ifPKiSA_iPKfiiiSC_SC_iiiii,"aw",@nobits
	.sectionflags	@""
	.align	16
.nv.shared._ZN4vllm25paged_attention_v1_kernelIthLi64ELi16ELi128ELNS_18Fp8KVCacheDataTypeE2ELb0EEEvPT_PKS2_PKT0_S8_ifPKiSA_iPKfiiiSC_SC_iiiii:
	.zero		1056


//--------------------- .nv.shared._ZN4vllm25paged_attention_v1_kernelIthLi32ELi16ELi128ELNS_18Fp8KVCacheDataTypeE2ELb0EEEvPT_PKS2_PKT0_S8_ifPKiSA_iPKfiiiSC_SC_iiiii --------------------------
	.section	.nv.shared._ZN4vllm25paged_attention_v1_kernelIthLi32ELi16ELi128ELNS_18Fp8KVCacheDataTypeE2ELb0EEEvPT_PKS2_PKT0_S8_ifPKiSA_iPKfiiiSC_SC_iiiii,"aw",@nobits
	.sectionflags	@""
	.align	16
.nv.shared._ZN4vllm25paged_attention_v1_kernelIthLi32ELi16ELi128ELNS_18Fp8KVCacheDataTypeE2ELb0EEEvPT_PKS2_PKT0_S8_ifPKiSA_iPKfiiiSC_SC_iiiii:
	.zero		1056


//--------------------- .nv.shared._ZN4vllm25paged_attention_v1_kernelIthLi256ELi16ELi128ELNS_18Fp8KVCacheDataTypeE2ELb1EEEvPT_PKS2_PKT0_S8_ifPKiSA_iPKfiiiSC_SC_iiiii --------------------------
	.section	.nv.shared._ZN4vllm25paged_attention_v1_kernelIthLi256ELi16ELi128ELNS_18Fp8KVCacheDataTypeE2ELb1EEEvPT_PKS2_PKT0_S8_ifPKiSA_iPKfiiiSC_SC_iiiii,"aw",@nobits
	.sectionflags	@""
	.align	16
.nv.shared._ZN4vllm25paged_attention_v1_kernelIthLi256ELi16ELi128ELNS_18Fp8KVCacheDataTypeE2ELb1EEEvPT_PKS2_PKT0_S8_ifPKiSA_iPKfiiiSC_SC_iiiii:
	.zero		1056


//--------------------- .nv.shared._ZN4vllm25paged_attention_v1_kernelIthLi192ELi16ELi128ELNS_18Fp8KVCacheDataTypeE2ELb1EEEvPT_PKS2_PKT0_S8_ifPKiSA_iPKfiiiSC_SC_iiiii --------------------------
	.section	.nv.shared._ZN4vllm25paged_attention_v1_kernelIthLi192ELi16ELi128ELNS_18Fp8KVCacheDataTypeE2ELb1EEEvPT_PKS2_PKT0_S8_ifPKiSA_iPKfiiiSC_SC_iiiii,"aw",@nobits
	.sectionflags	@""
	.align	16
.nv.shared._ZN4vllm25paged_attention_v1_kernelIthLi192ELi16ELi128ELNS_18Fp8KVCacheDataTypeE2ELb1EEEvPT_PKS2_PKT0_S8_ifPKiSA_iPKfiiiSC_SC_iiiii:
	.zero		1056


//--------------------- .nv.shared._ZN4vllm25paged_attention_v1_kernelIthLi128ELi16ELi128ELNS_18Fp8KVCacheDataTypeE2ELb1EEEvPT_PKS2_PKT0_S8_ifPKiSA_iPKfiiiSC_SC_iiiii --------------------------
	.section	.nv.shared._ZN4vllm25paged_attention_v1_kernelIthLi128ELi16ELi128ELNS_18Fp8KVCacheDataTypeE2ELb1EEEvPT_PKS2_PKT0_S8_ifPKiSA_iPKfiiiSC_SC_iiiii,"aw",@nobits
	.sectionflags	@""
	.align	16
.nv.shared._ZN4vllm25paged_attention_v1_kernelIthLi128ELi16ELi128ELNS_18Fp8KVCacheDataTypeE2ELb1EEEvPT_PKS2_PKT0_S8_ifPKiSA_iPKfiiiSC_SC_iiiii:
	.zero		1056


//--------------------- .nv.shared._ZN4vllm25paged_attention_v1_kernelIthLi120ELi16ELi128ELNS_18Fp8KVCacheDataTypeE2ELb1EEEvPT_PKS2_PKT0_S8_ifPKiSA_iPKfiiiSC_SC_iiiii --------------------------
	.section	.nv.shared._ZN4vllm25paged_attention_v1_kernelIthLi120ELi16ELi128ELNS_18Fp8KVCacheDataTypeE2ELb1EEEvPT_PKS2_PKT0_S8_ifPKiSA_iPKfiiiSC_SC_iiiii,"aw",@nobits
	.sectionflags	@""
	.align	16
.nv.shared._ZN4vllm25paged_attention_v1_kernelIthLi120ELi16ELi128ELNS_18Fp8KVCacheDataTypeE2ELb1EEEvPT_PKS2_PKT0_S8_ifPKiSA_iPKfiiiSC_SC_iiiii:
	.zero		1056


//--------------------- .nv.shared._ZN4vllm25paged_attention_v1_kernelIthLi112ELi16ELi128ELNS_18Fp8KVCacheDataTypeE2ELb1EEEvPT_PKS2_PKT0_S8_ifPKiSA_iPKfiiiSC_SC_iiiii --------------------------
	.section	.nv.shared._ZN4vllm25paged_attention_v1_kernelIthLi112ELi16ELi128ELNS_18Fp8KVCacheDataTypeE2ELb1EEEvPT_PKS2_PKT0_S8_ifPKiSA_iPKfiiiSC_SC_iiiii,"aw",@nobits
	.sectionflags	@""
	.align	16
.nv.shared._ZN4vllm25paged_attention_v1_kernelIthLi112ELi16ELi128ELNS_18Fp8KVCacheDataTypeE2ELb1EEEvPT_PKS2_PKT0_S8_ifPKiSA_iPKfiiiSC_SC_iiiii:
	.zero		1056


//--------------------- .nv.shared._ZN4vllm25paged_attention_v1_kernelIthLi96ELi16ELi128ELNS_18Fp8KVCacheDataTypeE2ELb1EEEvPT_PKS2_PKT0_S8_ifPKiSA_iPKfiiiSC_SC_iiiii --------------------------
	.section	.nv.shared._ZN4vllm25paged_attention_v1_kernelIthLi96ELi16ELi128ELNS_18Fp8KVCacheDataTypeE2ELb1EEEvPT_PKS2_PKT0_S8_ifPKiSA_iPKfiiiSC_SC_iiiii,"aw",@nobits
	.sectionflags	@""
	.align	16
.nv.shared._ZN4vllm25paged_attention_v1_kernelIthLi96ELi16ELi128ELNS_18Fp8KVCacheDataTypeE2ELb1EEEvPT_PKS2_PKT0_S8_ifPKiSA_iPKfiiiSC_SC_iiiii:
	.zero		1056


//--------------------- .nv.shared._ZN4vllm25paged_attention_v1_kernelIthLi80ELi16ELi128ELNS_18Fp8KVCacheDataTypeE2ELb1EEEvPT_PKS2_PKT0_S8_ifPKiSA_iPKfiiiSC_SC_iiiii --------------------------
	.section	.nv.shared._ZN4vllm25paged_attention_v1_kernelIthLi80ELi16ELi128ELNS_18Fp8KVCacheDataTypeE2ELb1EEEvPT_PKS2_PKT0_S8_ifPKiSA_iPKfiiiSC_SC_iiiii,"aw",@nobits
	.sectionflags	@""
	.align	16
.nv.shared._ZN4vllm25paged_attention_v1_kernelIthLi80ELi16ELi128ELNS_18Fp8KVCacheDataTypeE2ELb1EEEvPT_PKS2_PKT0_S8_ifPKiSA_iPKfiiiSC_SC_iiiii:
	.zero		1056


//--------------------- .nv.shared._ZN4vllm25paged_attention_v1_kernelIthLi64ELi16ELi128ELNS_18Fp8KVCacheDataTypeE2ELb1EEEvPT_PKS2_PKT0_S8_ifPKiSA_iPKfiiiSC_SC_iiiii --------------------------
	.section	.nv.shared._ZN4vllm25paged_attention_v1_kernelIthLi64ELi16ELi128ELNS_18Fp8KVCacheDataTypeE2ELb1EEEvPT_PKS2_PKT0_S8_ifPKiSA_iPKfiiiSC_SC_iiiii,"aw",@nobits
	.sectionflags	@""
	.align	16
.nv.shared._ZN4vllm25paged_attention_v1_kernelIthLi64ELi16ELi128ELNS_18Fp8KVCacheDataTypeE2ELb1EEEvPT_PKS2_PKT0_S8_ifPKiSA_iPKfiiiSC_SC_iiiii:
	.zero		1056


//--------------------- .nv.shared._ZN4vllm25paged_attention_v1_kernelIthLi32ELi16ELi128ELNS_18Fp8KVCacheDataTypeE2ELb1EEEvPT_PKS2_PKT0_S8_ifPKiSA_iPKfiiiSC_SC_iiiii --------------------------
	.section	.nv.shared._ZN4vllm25paged_attention_v1_kernelIthLi32ELi16ELi128ELNS_18Fp8KVCacheDataTypeE2ELb1EEEvPT_PKS2_PKT0_S8_ifPKiSA_iPKfiiiSC_SC_iiiii,"aw",@nobits
	.sectionflags	@""
	.align	16
.nv.shared._ZN4vllm25paged_attention_v1_kernelIthLi32ELi16ELi128ELNS_18Fp8KVCacheDataTypeE2ELb1EEEvPT_PKS2_PKT0_S8_ifPKiSA_iPKfiiiSC_SC_iiiii:
	.zero		1056


//--------------------- .nv.shared._ZN4vllm25paged_attention_v1_kernelIthLi256ELi8ELi128ELNS_18Fp8KVCacheDataTypeE2ELb0EEEvPT_PKS2_PKT0_S8_ifPKiSA_iPKfiiiSC_SC_iiiii --------------------------
	.section	.nv.shared._ZN4vllm25paged_attention_v1_kernelIthLi256ELi8ELi128ELNS_18Fp8KVCacheDataTypeE2ELb0EEEvPT_PKS2_PKT0_S8_ifPKiSA_iPKfiiiSC_SC_iiiii,"aw",@nobits
	.sectionflags	@""
	.align	16
.nv.shared._ZN4vllm25paged_attention_v1_kernelIthLi256ELi8ELi128ELNS_18Fp8KVCacheDataTypeE2ELb0EEEvPT_PKS2_PKT0_S8_ifPKiSA_iPKfiiiSC_SC_iiiii:
	.zero		1056


//--------------------- .nv.shared._ZN4vllm25paged_attention_v1_kernelIthLi192ELi8ELi128ELNS_18Fp8KVCacheDataTypeE2ELb0EEEvPT_PKS2_PKT0_S8_ifPKiSA_iPKfiiiSC_SC_iiiii --------------------------
	.section	.nv.shared._ZN4vllm25paged_attention_v1_kernelIthLi192ELi8ELi128ELNS_18Fp8KVCacheDataTypeE2ELb0EEEvPT_PKS2_PKT0_S8_ifPKiSA_iPKfiiiSC_SC_iiiii,"aw",@nobits
	.sectionflags	@""
	.align	16
.nv.shared._ZN4vllm25paged_attention_v1_kernelIthLi192ELi8ELi128ELNS_18Fp8KVCacheDataTypeE2ELb0EEEvPT_PKS2_PKT0_S8_ifPKiSA_iPKfiiiSC_SC_iiiii:
	.zero		1056


//--------------------- .nv.shared._ZN4vllm25paged_attention_v1_kernelIthLi128ELi8ELi128ELNS_18Fp8KVCacheDataTypeE2ELb0EEEvPT_PKS2_PKT0_S8_ifPKiSA_iPKfiiiSC_SC_iiiii --------------------------
	.section	.nv.shared._ZN4vllm25paged_attention_v1_kernelIthLi128ELi8ELi128ELNS_18Fp8KVCacheDataTypeE2ELb0EEEvPT_PKS2_PKT0_S8_ifPKiSA_iPKfiiiSC_SC_iiiii,"aw",@nobits
	.sectionflags	@""
	.align	16
.nv.shared._ZN4vllm25paged_attention_v1_kernelIthLi128ELi8ELi128ELNS_18Fp8KVCacheDataTypeE2ELb0EEEvPT_PKS2_PKT0_S8_ifPKiSA_iPKfiiiSC_SC_iiiii:
	.zero		1056


//--------------------- .nv.shared._ZN4vllm25paged_attention_v1_kernelIthLi120ELi8ELi128ELNS_18Fp8KVCacheDataTypeE2ELb0EEEvPT_PKS2_PKT0_S8_ifPKiSA_iPKfiiiSC_SC_iiiii --------------------------
	.section	.nv.shared._ZN4vllm25paged_attention_v1_kernelIthLi120ELi8ELi128ELNS_18Fp8KVCacheDataTypeE2ELb0EEEvPT_PKS2_PKT0_S8_ifPKiSA_iPKfiiiSC_SC_iiiii,"aw",@nobits
	.sectionflags	@""
	.align	16
.nv.shared._ZN4vllm25paged_attention_v1_kernelIthLi120ELi8ELi128ELNS_18Fp8KVCacheDataTypeE2ELb0EEEvPT_PKS2_PKT0_S8_ifPKiSA_iPKfiiiSC_SC_iiiii:
	.zero		1056


//--------------------- .nv.shared._ZN4vllm25paged_attention_v1_kernelIthLi112ELi8ELi128ELNS_18Fp8KVCacheDataTypeE2ELb0EEEvPT_PKS2_PKT0_S8_ifPKiSA_iPKfiiiSC_SC_iiiii --------------------------
	.section	.nv.shared._ZN4vllm25paged_attention_v1_kernelIthLi112ELi8ELi128ELNS_18Fp8KVCacheDataTypeE2ELb0EEEvPT_PKS2_PKT0_S8_ifPKiSA_iPKfiiiSC_SC_iiiii,"aw",@nobits
	.sectionflags	@""
	.align	16
.nv.shared._ZN4vllm25paged_attention_v1_kernelIthLi112ELi8ELi128ELNS_18Fp8KVCacheDataTypeE2ELb0EEEvPT_PKS2_PKT0_S8_ifPKiSA_iPKfiiiSC_SC_iiiii:
	.zero		1056


//--------------------- .nv.shared._ZN4vllm25paged_attention_v1_kernelIthLi96ELi8ELi128ELNS_18Fp8KVCacheDataTypeE2ELb0EEEvPT_PKS2_PKT0_S8_ifPKiSA_iPKfiiiSC_SC_iiiii --------------------------
	.section	.nv.shared._ZN4vllm25paged_attention_v1_kernelIthLi96ELi8ELi128ELNS_18Fp8KVCacheDataTypeE2ELb0EEEvPT_PKS2_PKT0_S8_ifPKiSA_iPKfiiiSC_SC_iiiii,"aw",@nobits
	.sectionflags	@""
	.align	16
.nv.shared._ZN4vllm25paged_attention_v1_kernelIthLi96ELi8ELi128ELNS_18Fp8KVCacheDataTypeE2ELb0EEEvPT_PKS2_PKT0_S8_ifPKiSA_iPKfiiiSC_SC_iiiii:
	.zero		1056


//--------------------- .nv.shared._ZN4vllm25paged_attention_v1_kernelIthLi80ELi8ELi128ELNS_18Fp8KVCacheDataTypeE2ELb0EEEvPT_PKS2_PKT0_S8_ifPKiSA_iPKfiiiSC_SC_iiiii --------------------------
	.section	.nv.shared._ZN4vllm25paged_attention_v1_kernelIthLi80ELi8ELi128ELNS_18Fp8KVCacheDataTypeE2ELb0EEEvPT_PKS2_PKT0_S8_ifPKiSA_iPKfiiiSC_SC_iiiii,"aw",@nobits
	.sectionflags	@""
	.align	16
.nv.shared._ZN4vllm25paged_attention_v1_kernelIthLi80ELi8ELi128ELNS_18Fp8KVCacheDataTypeE2ELb0EEEvPT_PKS2_PKT0_S8_ifPKiSA_iPKfiiiSC_SC_iiiii:
	.zero		1056


//--------------------- .nv.shared._ZN4vllm25paged_attention_v1_kernelIthLi64ELi8ELi128ELNS_18Fp8KVCacheDataTypeE2ELb0EEEvPT_PKS2_PKT0_S8_ifPKiSA_iPKfiiiSC_SC_iiiii --------------------------
	.section	.nv.shared._ZN4vllm25paged_attention_v1_kernelIthLi64ELi8ELi128ELNS_18Fp8KVCacheDataTypeE2ELb0EEEvPT_PKS2_PKT0_S8_ifPKiSA_iPKfiiiSC_SC_iiiii,"aw",@nobits
	.sectionflags	@""
	.align	16
.nv.shared._ZN4vllm25paged_attention_v1_kernelIthLi64ELi8ELi128ELNS_18Fp8KVCacheDataTypeE2ELb0EEEvPT_PKS2_PKT0_S8_ifPKiSA_iPKfiiiSC_SC_iiiii:
	.zero		1056


//--------------------- .nv.shared._ZN4vllm25paged_attention_v1_kernelIthLi32ELi8ELi128ELNS_18Fp8KVCacheDataTypeE2ELb0EEEvPT_PKS2_PKT0_S8_ifPKiSA_iPKfiiiSC_SC_iiiii --------------------------
	.section	.nv.shared._ZN4vllm25paged_attention_v1_kernelIthLi32ELi8ELi128ELNS_18Fp8KVCacheDataTypeE2ELb0EEEvPT_PKS2_PKT0_S8_ifPKiSA_iPKfiiiSC_SC_iiiii,"aw",@nobits
	.sectionflags	@""
	.align	16
.nv.shared._ZN4vllm25paged_attention_v1_kernelIthLi32ELi8ELi128ELNS_18Fp8KVCacheDataTypeE2ELb0EEEvPT_PKS2_PKT0_S8_ifPKiSA_iPKfiiiSC_SC_iiiii:
	.zero		1056


//--------------------- .nv.shared._ZN4vllm25paged_attention_v1_kernelIthLi256ELi8ELi128ELNS_18Fp8KVCacheDataTypeE2ELb1EEEvPT_PKS2_PKT0_S8_ifPKiSA_iPKfiiiSC_SC_iiiii --------------------------
	.section	.nv.shared._ZN4vllm25paged_attention_v1_kernelIthLi256ELi8ELi128ELNS_18Fp8KVCacheDataTypeE2ELb1EEEvPT_PKS2_PKT0_S8_ifPKiSA_iPKfiiiSC_SC_iiiii,"aw",@nobits
	.sectionflags	@""
	.align	16
.nv.shared._ZN4vllm25paged_attention_v1_kernelIthLi256ELi8ELi128ELNS_18Fp8KVCacheDataTypeE2ELb1EEEvPT_PKS2_PKT0_S8_ifPKiSA_iPKfiiiSC_SC_iiiii:
	.zero		1056


//--------------------- .nv.shared._ZN4vllm25paged_attention_v1_kernelIthLi192ELi8ELi128ELNS_18Fp8KVCacheDataTypeE2ELb1EEEvPT_PKS2_PKT0_S8_ifPKiSA_iPKfiiiSC_SC_iiiii --------------------------
	.section	.nv.shared._ZN4vllm25paged_attention_v1_kernelIthLi192ELi8ELi128ELNS_18Fp8KVCacheDataTypeE2ELb1EEEvPT_PKS2_PKT0_S8_ifPKiSA_iPKfiiiSC_SC_iiiii,"aw",@nobits
	.sectionflags	@""
	.align	16
.nv.shared._ZN4vllm25paged_attention_v1_kernelIthLi192ELi8ELi128ELNS_18Fp8KVCacheDataTypeE2ELb1EEEvPT_PKS2_PKT0_S8_ifPKiSA_iPKfiiiSC_SC_iiiii:
	.zero		1056


//--------------------- .nv.shared._ZN4vllm25paged_attention_v1_kernelIthLi128ELi8ELi128ELNS_18Fp8KVCacheDataTypeE2ELb1EEEvPT_PKS2_PKT0_S8_ifPKiSA_iPKfiiiSC_SC_iiiii --------------------------
	.section	.nv.shared._ZN4vllm25paged_attention_v1_kernelIthLi128ELi8ELi128ELNS_18Fp8KVCacheDataTypeE2ELb1EEEvPT_PKS2_PKT0_S8_ifPKiSA_iPKfiiiSC_SC_iiiii,"aw",@nobits
	.sectionflags	@""
	.align	16
.nv.shared._ZN4vllm25paged_attention_v1_kernelIthLi128ELi8ELi128ELNS_18Fp8KVCacheDataTypeE2ELb1EEEvPT_PKS2_PKT0_S8_ifPKiSA_iPKfiiiSC_SC_iiiii:
	.zero		1056


//--------------------- .nv.shared._ZN4vllm25paged_attention_v1_kernelIthLi120ELi8ELi128ELNS_18Fp8KVCacheDataTypeE2ELb1EEEvPT_PKS2_PKT0_S8_ifPKiSA_iPKfiiiSC_SC_iiiii --------------------------
	.section	.nv.shared._ZN4vllm25paged_attention_v1_kernelIthLi120ELi8ELi128ELNS_18Fp8KVCacheDataTypeE2ELb1EEEvPT_PKS2_PKT0_S8_ifPKiSA_iPKfiiiSC_SC_iiiii,"aw",@nobits
	.sectionflags	@""
	.align	16
.nv.shared._ZN4vllm25paged_attention_v1_kernelIthLi120ELi8ELi128ELNS_18Fp8KVCacheDataTypeE2ELb1EEEvPT_PKS2_PKT0_S8_ifPKiSA_iPKfiiiSC_SC_iiiii:
	.zero		1056


//--------------------- .nv.shared._ZN4vllm25paged_attention_v1_kernelIthLi112ELi8ELi128ELNS_18Fp8KVCacheDataTypeE2ELb1EEEvPT_PKS2_PKT0_S8_ifPKiSA_iPKfiiiSC_SC_iiiii --------------------------
	.section	.nv.shared._ZN4vllm25paged_attention_v1_kernelIthLi112ELi8ELi128ELNS_18Fp8KVCacheDataTypeE2ELb1EEEvPT_PKS2_PKT0_S8_ifPKiSA_iPKfiiiSC_SC_iiiii,"aw",@nobits
	.sectionflags	@""
	.align	16
.nv.shared._ZN4vllm25paged_attention_v1_kernelIthLi112ELi8ELi128ELNS_18Fp8KVCacheDataTypeE2ELb1EEEvPT_PKS2_PKT0_S8_ifPKiSA_iPKfiiiSC_SC_iiiii:
	.zero		1056


//--------------------- .nv.shared._ZN4vllm25paged_attention_v1_kernelIthLi96ELi8ELi128ELNS_18Fp8KVCacheDataTypeE2ELb1EEEvPT_PKS2_PKT0_S8_ifPKiSA_iPKfiiiSC_SC_iiiii --------------------------
	.section	.nv.shared._ZN4vllm25paged_attention_v1_kernelIthLi96ELi8ELi128ELNS_18Fp8KVCacheDataTypeE2ELb1EEEvPT_PKS2_PKT0_S8_ifPKiSA_iPKfiiiSC_SC_iiiii,"aw",@nobits
	.sectionflags	@""
	.align	16
.nv.shared._ZN4vllm25paged_attention_v1_kernelIthLi96ELi8ELi128ELNS_18Fp8KVCacheDataTypeE2ELb1EEEvPT_PKS2_PKT0_S8_ifPKiSA_iPKfiiiSC_SC_iiiii:
	.zero		1056


//--------------------- .nv.shared._ZN4vllm25paged_attention_v1_kernelIthLi80ELi8ELi128ELNS_18Fp8KVCacheDataTypeE2ELb1EEEvPT_PKS2_PKT0_S8_ifPKiSA_iPKfiiiSC_SC_iiiii --------------------------
	.section	.nv.shared._ZN4vllm25paged_attention_v1_kernelIthLi80ELi8ELi128ELNS_18Fp8KVCacheDataTypeE2ELb1EEEvPT_PKS2_PKT0_S8_ifPKiSA_iPKfiiiSC_SC_iiiii,"aw",@nobits
	.sectionflags	@""
	.align	16
.nv.shared._ZN4vllm25paged_attention_v1_kernelIthLi80ELi8ELi128ELNS_18Fp8KVCacheDataTypeE2ELb1EEEvPT_PKS2_PKT0_S8_ifPKiSA_iPKfiiiSC_SC_iiiii:
	.zero		1056


//--------------------- .nv.shared._ZN4vllm25paged_attention_v1_kernelIthLi64ELi8ELi128ELNS_18Fp8KVCacheDataTypeE2ELb1EEEvPT_PKS2_PKT0_S8_ifPKiSA_iPKfiiiSC_SC_iiiii --------------------------
	.section	.nv.shared._ZN4vllm25paged_attention_v1_kernelIthLi64ELi8ELi128ELNS_18Fp8KVCacheDataTypeE2ELb1EEEvPT_PKS2_PKT0_S8_ifPKiSA_iPKfiiiSC_SC_iiiii,"aw",@nobits
	.sectionflags	@""
	.align	16
.nv.shared._ZN4vllm25paged_attention_v1_kernelIthLi64ELi8ELi128ELNS_18Fp8KVCacheDataTypeE2ELb1EEEvPT_PKS2_PKT0_S8_ifPKiSA_iPKfiiiSC_SC_iiiii:
	.zero		1056


//--------------------- .nv.shared._ZN4vllm25paged_attention_v1_kernelIthLi32ELi8ELi128ELNS_18Fp8KVCacheDataTypeE2ELb1EEEvPT_PKS2_PKT0_S8_ifPKiSA_iPKfiiiSC_SC_iiiii --------------------------
	.section	.nv.shared._ZN4vllm25paged_attention_v1_kernelIthLi32ELi8ELi128ELNS_18Fp8KVCacheDataTypeE2ELb1EEEvPT_PKS2_PKT0_S8_ifPKiSA_iPKfiiiSC_SC_iiiii,"aw",@nobits
	.sectionflags	@""
	.align	16
.nv.shared._ZN4vllm25paged_attention_v1_kernelIthLi32ELi8ELi128ELNS_18Fp8KVCacheDataTypeE2ELb1EEEvPT_PKS2_PKT0_S8_ifPKiSA_iPKfiiiSC_SC_iiiii:
	.zero		1056


//--------------------- .nv.shared._ZN4vllm25paged_attention_v1_kernelIfhLi256ELi32ELi128ELNS_18Fp8KVCacheDataTypeE2ELb0EEEvPT_PKS2_PKT0_S8_ifPKiSA_iPKfiiiSC_SC_iiiii --------------------------
	.section	.nv.shared._ZN4vllm25paged_attention_v1_kernelIfhLi256ELi32ELi128ELNS_18Fp8KVCacheDataTypeE2ELb0EEEvPT_PKS2_PKT0_S8_ifPKiSA_iPKfiiiSC_SC_iiiii,"aw",@nobits
	.sectionflags	@""
	.align	16
.nv.shared._ZN4vllm25paged_attention_v1_kernelIfhLi256ELi32ELi128ELNS_18Fp8KVCacheDataTypeE2ELb0EEEvPT_PKS2_PKT0_S8_ifPKiSA_iPKfiiiSC_SC_iiiii:
	.zero		1056


//--------------------- .nv.shared._ZN4vllm25paged_attention_v1_kernelIfhLi192ELi32ELi128ELNS_18Fp8KVCacheDataTypeE2ELb0EEEvPT_PKS2_PKT0_S8_ifPKiSA_iPKfiiiSC_SC_iiiii --------------------------
	.section	.nv.shared._ZN4vllm25paged_attention_v1_kernelIfhLi192ELi32ELi128ELNS_18Fp8KVCacheDataTypeE2ELb0EEEvPT_PKS2_PKT0_S8_ifPKiSA_iPKfiiiSC_SC_iiiii,"aw",@nobits
	.sectionflags	@""
	.align	16
.nv.shared._ZN4vllm25paged_attention_v1_kernelIfhLi192ELi32ELi128ELNS_18Fp8KVCacheDataTypeE2ELb0EEEvPT_PKS2_PKT0_S8_ifPKiSA_iPKfiiiSC_SC_iiiii:
	.zero		1056


//--------------------- .nv.shared._ZN4vllm25paged_attention_v1_kernelIfhLi128ELi32ELi128ELNS_18Fp8KVCacheDataTypeE2ELb0EEEvPT_PKS2_PKT0_S8_ifPKiSA_iPKfiiiSC_SC_iiiii --------------------------
	.section	.nv.shared._ZN4vllm25paged_attention_v1_kernelIfhLi128ELi32ELi128ELNS_18Fp8KVCacheDataTypeE2ELb0EEEvPT_PKS2_PKT0_S8_ifPKiSA_iPKfiiiSC_SC_iiiii,"aw",@nobits
	.sectionflags	@""
	.align	16
.nv.shared._ZN4vllm25paged_attention_v1_kernelIfhLi128ELi32ELi128ELNS_18Fp8KVCacheDataTypeE2ELb0EEEvPT_PKS2_PKT0_S8_ifPKiSA_iPKfiiiSC_SC_iiiii:
	.zero		1056


//--------------------- .nv.shared._ZN4vllm25paged_attention_v1_kernelIfhLi120ELi32ELi128ELNS_18Fp8KVCacheDataTypeE2ELb0EEEvPT_PKS2_PKT0_S8_ifPKiSA_iPKfiiiSC_SC_iiiii --------------------------
	.section	.nv.shared._ZN4vllm25paged_attention_v1_kernelIfhLi120ELi32ELi128ELNS_18Fp8KVCacheDataTypeE2ELb0EEEvPT_PKS2_PKT0_S8_ifPKiSA_iPKfiiiSC_SC_iiiii,"aw",@nobits
	.sectionflags	@""
	.align	16
.nv.shared._ZN4vllm25paged_attention_v1_kernelIfhLi120ELi32ELi128ELNS_18Fp8KVCacheDataTypeE2ELb0EEEvPT_PKS2_PKT0_S8_ifPKiSA_iPKfiiiSC_SC_iiiii:
	.zero		1056


//--------------------- .nv.shared._ZN4vllm25paged_attention_v1_kernelIfhLi112ELi32ELi128ELNS_18Fp8KVCacheDataTypeE2ELb0EEEvPT_PKS2_PKT0_S8_ifPKiSA_iPKfiiiSC_SC_iiiii --------------------------
	.section	.nv.shared._ZN4vllm25paged_attention_v1_kernelIfhLi112ELi32ELi128ELNS_18Fp8KVCacheDataTypeE2ELb0EEEvPT_PKS2_PKT0_S8_ifPKiSA_iPKfiiiSC_SC_iiiii,"aw",@nobits
	.sectionflags	@""
	.align	16
.nv.shared._ZN4vllm25paged_attention_v1_kernelIfhLi112ELi32ELi128ELNS_18Fp8KVCacheDataTypeE2ELb0EEEvPT_PKS2_PKT0_S8_ifPKiSA_iPKfiiiSC_SC_iiiii:
	.zero		1056


//--------------------- .nv.shared._ZN4vllm25paged_attention_v1_kernelIfhLi96ELi32ELi128ELNS_18Fp8KVCacheDataTypeE2ELb0EEEvPT_PKS2_PKT0_S8_ifPKiSA_iPKfiiiSC_SC_iiiii --------------------------
	.section	.nv.shared._ZN4vllm25paged_attention_v1_kernelIfhLi96ELi32ELi128ELNS_18Fp8KVCacheDataTypeE2ELb0EEEvPT_PKS2_PKT0_S8_ifPKiSA_iPKfiiiSC_SC_iiiii,"aw",@nobits
	.sectionflags	@""
	.align	16
.nv.shared._ZN4vllm25paged_attention_v1_kernelIfhLi96ELi32ELi128ELNS_18Fp8KVCacheDataTypeE2ELb0EEEvPT_PKS2_PKT0_S8_ifPKiSA_iPKfiiiSC_SC_iiiii:
	.zero		1056


//--------------------- .nv.shared._ZN4vllm25paged_attention_v1_kernelIfhLi80ELi32ELi128ELNS_18Fp8KVCacheDataTypeE2ELb0EEEvPT_PKS2_PKT0_S8_ifPKiSA_iPKfiiiSC_SC_iiiii --------------------------
	.section	.nv.shared._ZN4vllm25paged_attention_v1_kernelIfhLi80ELi32ELi128ELNS_18Fp8KVCacheDataTypeE2ELb0EEEvPT_PKS2_PKT0_S8_ifPKiSA_iPKfiiiSC_SC_iiiii,"aw",@nobits
	.sectionflags	@""
	.align	16
.nv.shared._ZN4vllm25paged_attention_v1_kernelIfhLi80ELi32ELi128ELNS_18Fp8KVCacheDataTypeE2ELb0EEEvPT_PKS2_PKT0_S8_ifPKiSA_iPKfiiiSC_SC_iiiii:
	.zero		1056


//--------------------- .nv.shared._ZN4vllm25paged_attention_v1_kernelIfhLi64ELi32ELi128ELNS_18Fp8KVCacheDataTypeE2ELb0EEEvPT_PKS2_PKT0_S8_ifPKiSA_iPKfiiiSC_SC_iiiii --------------------------
	.section	.nv.shared._ZN4vllm25paged_attention_v1_kernelIfhLi64ELi32ELi128ELNS_18Fp8KVCacheDataTypeE2ELb0EEEvPT_PKS2_PKT0_S8_ifPKiSA_iPKfiiiSC_SC_iiiii,"aw",@nobits
	.sectionflags	@""
	.align	16
.nv.shared._ZN4vllm25paged_attention_v1_kernelIfhLi64ELi32ELi128ELNS_18Fp8KVCacheDataTypeE2ELb0EEEvPT_PKS2_PKT0_S8_ifPKiSA_iPKfiiiSC_SC_iiiii:
	.zero		1056


//--------------------- .nv.shared._ZN4vllm25paged_attention_v1_kernelIfhLi32ELi32ELi128ELNS_18Fp8KVCacheDataTypeE2ELb0EEEvPT_PKS2_PKT0_S8_ifPKiSA_iPKfiiiSC_SC_iiiii --------------------------
	.section	.nv.shared._ZN4vllm25paged_attention_v1_kernelIfhLi32ELi32ELi128ELNS_18Fp8KVCacheDataTypeE2ELb0EEEvPT_PKS2_PKT0_S8_ifPKiSA_iPKfiiiSC_SC_iiiii,"aw",@nobits
	.sectionflags	@""
	.align	16
.nv.shared._ZN4vllm25paged_attention_v1_kernelIfhLi32ELi32ELi128ELNS_18Fp8KVCacheDataTypeE2ELb0EEEvPT_PKS2_PKT0_S8_ifPKiSA_iPKfiiiSC_SC_iiiii:
	.zero		1056


//--------------------- .nv.shared._ZN4vllm25paged_attention_v1_kernelIfhLi256ELi32ELi128ELNS_18Fp8KVCacheDataTypeE2ELb1EEEvPT_PKS2_PKT0_S8_ifPKiSA_iPKfiiiSC_SC_iiiii --------------------------
	.section	.nv.shared._ZN4vllm25paged_attention_v1_kernelIfhLi256ELi32ELi128ELNS_18Fp8KVCacheDataTypeE2ELb1EEEvPT_PKS2_PKT0_S8_ifPKiSA_iPKfiiiSC_SC_iiiii,"aw",@nobits
	.sectionflags	@""
	.align	16
.nv.shared._ZN4vllm25paged_attention_v1_kernelIfhLi256ELi32ELi128ELNS_18Fp8KVCacheDataTypeE2ELb1EEEvPT_PKS2_PKT0_S8_ifPKiSA_iPKfiiiSC_SC_iiiii:
	.zero		1056


//--------------------- .nv.shared._ZN4vllm25paged_attention_v1_kernelIfhLi192ELi32ELi128ELNS_18Fp8KVCacheDataTypeE2ELb1EEEvPT_PKS2_PKT0_S8_ifPKiSA_iPKfiiiSC_SC_iiiii --------------------------
	.section	.nv.shared._ZN4vllm25paged_attention_v1_kernelIfhLi192ELi32ELi128ELNS_18Fp8KVCacheDataTypeE2ELb1EEEvPT_PKS2_PKT0_S8_ifPKiSA_iPKfiiiSC_SC_iiiii,"aw",@nobits
	.sectionflags	@""
	.align	16
.nv.shared._ZN4vllm25paged_attention_v1_kernelIfhLi192ELi32ELi128ELNS_18Fp8KVCacheDataTypeE2ELb1EEEvPT_PKS2_PKT0_S8_ifPKiSA_iPKfiiiSC_SC_iiiii:
	.zero		1056


//--------------------- .nv.shared._ZN4vllm25paged_attention_v1_kernelIfhLi128ELi32ELi128ELNS_18Fp8KVCacheDataTypeE2ELb1EEEvPT_PKS2_PKT0_S8_ifPKiSA_iPKfiiiSC_SC_iiiii --------------------------
	.section	.nv.shared._ZN4vllm25paged_attention_v1_kernelIfhLi128ELi32ELi128ELNS_18Fp8KVCacheDataTypeE2ELb1EEEvPT_PKS2_PKT0_S8_ifPKiSA_iPKfiiiSC_SC_iiiii,"aw",@nobits
	.sectionflags	@""
	.align	16
.nv.shared._ZN4vllm25paged_attention_v1_kernelIfhLi128ELi32ELi128ELNS_18Fp8KVCacheDataTypeE2ELb1EEEvPT_PKS2_PKT0_S8_ifPKiSA_iPKfiiiSC_SC_iiiii:
	.zero		1056


//--------------------- .nv.shared._ZN4vllm25paged_attention_v1_kernelIfhLi120ELi32ELi128ELNS_18Fp8KVCacheDataTypeE2ELb1EEEvPT_PKS2_PKT0_S8_ifPKiSA_iPKfiiiSC_SC_iiiii --------------------------
	.section	.nv.shared._ZN4vllm25paged_attention_v1_kernelIfhLi120ELi32ELi128ELNS_18Fp8KVCacheDataTypeE2ELb1EEEvPT_PKS2_PKT0_S8_ifPKiSA_iPKfiiiSC_SC_iiiii,"aw",@nobits
	.sectionflags	@""
	.align	16
.nv.shared._ZN4vllm25paged_attention_v1_kernelIfhLi120ELi32ELi128ELNS_18Fp8KVCacheDataTypeE2ELb1EEEvPT_PKS2_PKT0_S8_ifPKiSA_iPKfiiiSC_SC_iiiii:
	.zero		1056


//--------------------- .nv.shared._ZN4vllm25paged_attention_v1_kernelIfhLi112ELi32ELi128ELNS_18Fp8KVCacheDataTypeE2ELb1EEEvPT_PKS2_PKT0_S8_ifPKiSA_iPKfiiiSC_SC_iiiii --------------------------
	.section	.nv.shared._ZN4vllm25paged_attention_v1_kernelIfhLi112ELi32ELi128ELNS_18Fp8KVCacheDataTypeE2ELb1EEEvPT_PKS2_PKT0_S8_ifPKiSA_iPKfiiiSC_SC_iiiii,"aw",@nobits
	.sectionflags	@""
	.align	16
.nv.shared._ZN4vllm25paged_attention_v1_kernelIfhLi112ELi32ELi128ELNS_18Fp8KVCacheDataTypeE2ELb1EEEvPT_PKS2_PKT0_S8_ifPKiSA_iPKfiiiSC_SC_iiiii:
	.zero		1056


//--------------------- .nv.shared._ZN4vllm25paged_attention_v1_kernelIfhLi96ELi32ELi128ELNS_18Fp8KVCacheDataTypeE2ELb1EEEvPT_PKS2_PKT0_S8_ifPKiSA_iPKfiiiSC_SC_iiiii --------------------------
	.section	.nv.shared._ZN4vllm25paged_attention_v1_kernelIfhLi96ELi32ELi128ELNS_18Fp8KVCacheDataTypeE2ELb1EEEvPT_PKS2_PKT0_S8_ifPKiSA_iPKfiiiSC_SC_iiiii,"aw",@nobits
	.sectionflags	@""
	.align	16
.nv.shared._ZN4vllm25paged_attention_v1_kernelIfhLi96ELi32ELi128ELNS_18Fp8KVCacheDataTypeE2ELb1EEEvPT_PKS2_PKT0_S8_ifPKiSA_iPKfiiiSC_SC_iiiii:
	.zero		1056


//--------------------- .nv.shared._ZN4vllm25paged_attention_v1_kernelIfhLi80ELi32ELi128ELNS_18Fp8KVCacheDataTypeE2ELb1EEEvPT_PKS2_PKT0_S8_ifPKiSA_iPKfiiiSC_SC_iiiii --------------------------
	.section	.nv.shared._ZN4vllm25paged_attention_v1_kernelIfhLi80ELi32ELi128ELNS_18Fp8KVCacheDataTypeE2ELb1EEEvPT_PKS2_PKT0_S8_ifPKiSA_iPKfiiiSC_SC_iiiii,"aw",@nobits
	.sectionflags	@""
	.align	16
.nv.shared._ZN4vllm25paged_attention_v1_kernelIfhLi80ELi32ELi128ELNS_18Fp8KVCacheDataTypeE2ELb1EEEvPT_PKS2_PKT0_S8_ifPKiSA_iPKfiiiSC_SC_iiiii:
	.zero		1056


//--------------------- .nv.shared._ZN4vllm25paged_attention_v1_kernelIfhLi64ELi32ELi128ELNS_18Fp8KVCacheDataTypeE2ELb1EEEvPT_PKS2_PKT0_S8_ifPKiSA_iPKfiiiSC_SC_iiiii --------------------------
	.section	.nv.shared._ZN4vllm25paged_attention_v1_kernelIfhLi64ELi32ELi128ELNS_18Fp8KVCacheDataTypeE2ELb1EEEvPT_PKS2_PKT0_S8_ifPKiSA_iPKfiiiSC_SC_iiiii,"aw",@nobits
	.sectionflags	@""
	.align	16
.nv.shared._ZN4vllm25paged_attention_v1_kernelIfhLi64ELi32ELi128ELNS_18Fp8KVCacheDataTypeE2ELb1EEEvPT_PKS2_PKT0_S8_ifPKiSA_iPKfiiiSC_SC_iiiii:
	.zero		1056


//--------------------- .nv.shared._ZN4vllm25paged_attention_v1_kernelIfhLi32ELi32ELi128ELNS_18Fp8KVCacheDataTypeE2ELb1EEEvPT_PKS2_PKT0_S8_ifPKiSA_iPKfiiiSC_SC_iiiii --------------------------
	.section	.nv.shared._ZN4vllm25paged_attention_v1_kernelIfhLi32ELi32ELi128ELNS_18Fp8KVCacheDataTypeE2ELb1EEEvPT_PKS2_PKT0_S8_ifPKiSA_iPKfiiiSC_SC_iiiii,"aw",@nobits
	.sectionflags	@""
	.align	16
.nv.shared._ZN4vllm25paged_attention_v1_kernelIfhLi32ELi32ELi128ELNS_18Fp8KVCacheDataTypeE2ELb1EEEvPT_PKS2_PKT0_S8_ifPKiSA_iPKfiiiSC_SC_iiiii:
	.zero		1056


//--------------------- .nv.shared._ZN4vllm25paged_attention_v1_kernelIfhLi256ELi16ELi128ELNS_18Fp8KVCacheDataTypeE2ELb0EEEvPT_PKS2_PKT0_S8_ifPKiSA_iPKfiiiSC_SC_iiiii --------------------------
	.section	.nv.shared._ZN4vllm25paged_attention_v1_kernelIfhLi256ELi16ELi128ELNS_18Fp8KVCacheDataTypeE2ELb0EEEvPT_PKS2_PKT0_S8_ifPKiSA_iPKfiiiSC_SC_iiiii,"aw",@nobits
	.sectionflags	@""
	.align	16
.nv.shared._ZN4vllm25paged_attention_v1_kernelIfhLi256ELi16ELi128ELNS_18Fp8KVCacheDataTypeE2ELb0EEEvPT_PKS2_PKT0_S8_ifPKiSA_iPKfiiiSC_SC_iiiii:
	.zero		1056


//--------------------- .nv.shared._ZN4vllm25paged_attention_v1_kernelIfhLi192ELi16ELi128ELNS_18Fp8KVCacheDataTypeE2ELb0EEEvPT_PKS2_PKT0_S8_ifPKiSA_iPKfiiiSC_SC_iiiii --------------------------
	.section	.nv.shared._ZN4vllm25paged_attention_v1_kernelIfhLi192ELi16ELi128ELNS_18Fp8KVCacheDataTypeE2ELb0EEEvPT_PKS2_PKT0_S8_ifPKiSA_iPKfiiiSC_SC_iiiii,"aw",@nobits
	.sectionflags	@""
	.align	16
.nv.shared._ZN4vllm25paged_attention_v1_kernelIfhLi192ELi16ELi128ELNS_18Fp8KVCacheDataTypeE2ELb0EEEvPT_PKS2_PKT0_S8_ifPKiSA_iPKfiiiSC_SC_iiiii:
	.zero		1056


//--------------------- .nv.shared._ZN4vllm25paged_attention_v1_kernelIfhLi128ELi16ELi128ELNS_18Fp8KVCacheDataTypeE2ELb0EEEvPT_PKS2_PKT0_S8_ifPKiSA_iPKfiiiSC_SC_iiiii --------------------------
	.section	.nv.shared._ZN4vllm25paged_attention_v1_kernelIfhLi128ELi16ELi128ELNS_18Fp8KVCacheDataTypeE2ELb0EEEvPT_PKS2_PKT0_S8_ifPKiSA_iPKfiiiSC_SC_iiiii,"aw",@nobits
	.sectionflags	@""
	.align	16
.nv.shared._ZN4vllm25paged_attention_v1_kernelIfhLi128ELi16ELi128ELNS_18Fp8KVCacheDataTypeE2ELb0EEEvPT_PKS2_PKT0_S8_ifPKiSA_iPKfiiiSC_SC_iiiii:
	.zero		1056


//--------------------- .nv.shared._ZN4vllm25paged_attention_v1_kernelIfhLi120ELi16ELi128ELNS_18Fp8KVCacheDataTypeE2ELb0EEEvPT_PKS2_PKT0_S8_ifPKiSA_iPKfiiiSC_SC_iiiii --------------------------
	.section	.nv.shared._ZN4vllm25paged_attention_v1_kernelIfhLi120ELi16ELi128ELNS_18Fp8KVCacheDataTypeE2ELb0EEEvPT_PKS2_PKT0_S8_ifPKiSA_iPKfiiiSC_SC_iiiii,"aw",@nobits
	.sectionflags	@""
	.align	16
.nv.shared._ZN4vllm25paged_attention_v1_kernelIfhLi120ELi16ELi128ELNS_18Fp8KVCacheDataTypeE2ELb0EEEvPT_PKS2_PKT0_S8_ifPKiSA_iPKfiiiSC_SC_iiiii:
	.zero		1056


//--------------------- .nv.shared._ZN4vllm25paged_attention_v1_kernelIfhLi112ELi16ELi128ELNS_18Fp8KVCacheDataTypeE2ELb0EEEvPT_PKS2_PKT0_S8_ifPKiSA_iPKfiiiSC_SC_iiiii --------------------------
	.section	.nv.shared._ZN4vllm25paged_attention_v1_kernelIfhLi112ELi16ELi128ELNS_18Fp8KVCacheDataTypeE2ELb0EEEvPT_PKS2_PKT0_S8_ifPKiSA_iPKfiiiSC_SC_iiiii,"aw",@nobits
	.sectionflags	@""
	.align	16
.nv.shared._ZN4vllm25paged_attention_v1_kernelIfhLi112ELi16ELi128ELNS_18Fp8KVCacheDataTypeE2ELb0EEEvPT_PKS2_PKT0_S8_ifPKiSA_iPKfiiiSC_SC_iiiii:
	.zero		1056


//--------------------- .nv.shared._ZN4vllm25paged_attention_v1_kernelIfhLi96ELi16ELi128ELNS_18Fp8KVCacheDataTypeE2ELb0EEEvPT_PKS2_PKT0_S8_ifPKiSA_iPKfiiiSC_SC_iiiii --------------------------
	.section	.nv.shared._ZN4vllm25paged_attention_v1_kernelIfhLi96ELi16ELi128ELNS_18Fp8KVCacheDataTypeE2ELb0EEEvPT_PKS2_PKT0_S8_ifPKiSA_iPKfiiiSC_SC_iiiii,"aw",@nobits
	.sectionflags	@""
	.align	16
.nv.shared._ZN4vllm25paged_attention_v1_kernelIfhLi96ELi16ELi128ELNS_18Fp8KVCacheDataTypeE2ELb0EEEvPT_PKS2_PKT0_S8_ifPKiSA_iPKfiiiSC_SC_iiiii:
	.zero		1056


//--------------------- .nv.shared._ZN4vllm25paged_attention_v1_kernelIfhLi80ELi16ELi128ELNS_18Fp8KVCacheDataTypeE2ELb0EEEvPT_PKS2_PKT0_S8_ifPKiSA_iPKfiiiSC_SC_iiiii --------------------------
	.section	.nv.shared._ZN4vllm25paged_attention_v1_kernelIfhLi80ELi16ELi128ELNS_18Fp8KVCacheDataTypeE2ELb0EEEvPT_PKS2_PKT0_S8_ifPKiSA_iPKfiiiSC_SC_iiiii,"aw",@nobits
	.sectionflags	@""
	.align	16
.nv.shared._ZN4vllm25paged_attention_v1_kernelIfhLi80ELi16ELi128ELNS_18Fp8KVCacheDataTypeE2ELb0EEEvPT_PKS2_PKT0_S8_ifPKiSA_iPKfiiiSC_SC_iiiii:
	.zero		1056


//--------------------- .nv.shared._ZN4vllm25paged_attention_v1_kernelIfhLi64ELi16ELi128ELNS_18Fp8KVCacheDataTypeE2ELb0EEEvPT_PKS2_PKT0_S8_ifPKiSA_iPKfiiiSC_SC_iiiii --------------------------
	.section	.nv.shared._ZN4vllm25paged_attention_v1_kernelIfhLi64ELi16ELi128ELNS_18Fp8KVCacheDataTypeE2ELb0EEEvPT_PKS2_PKT0_S8_ifPKiSA_iPKfiiiSC_SC_iiiii,"aw",@nobits
	.sectionflags	@""
	.align	16
.nv.shared._ZN4vllm25paged_attention_v1_kernelIfhLi64ELi16ELi128ELNS_18Fp8KVCacheDataTypeE2ELb0EEEvPT_PKS2_PKT0_S8_ifPKiSA_iPKfiiiSC_SC_iiiii:
	.zero		1056


//--------------------- .nv.shared._ZN4vllm25paged_attention_v1_kernelIfhLi32ELi16ELi128ELNS_18Fp8KVCacheDataTypeE2ELb0EEEvPT_PKS2_PKT0_S8_ifPKiSA_iPKfiiiSC_SC_iiiii --------------------------
	.section	.nv.shared._ZN4vllm25paged_attention_v1_kernelIfhLi32ELi16ELi128ELNS_18Fp8KVCacheDataTypeE2ELb0EEEvPT_PKS2_PKT0_S8_ifPKiSA_iPKfiiiSC_SC_iiiii,"aw",@nobits
	.sectionflags	@""
	.align	16
.nv.shared._ZN4vllm25paged_attention_v1_kernelIfhLi32ELi16ELi128ELNS_18Fp8KVCacheDataTypeE2ELb0EEEvPT_PKS2_PKT0_S8_ifPKiSA_iPKfiiiSC_SC_iiiii:
	.zero		1056


//--------------------- .nv.shared._ZN4vllm25paged_attention_v1_kernelIfhLi256ELi16ELi128ELNS_18Fp8KVCacheDataTypeE2ELb1EEEvPT_PKS2_PKT0_S8_ifPKiSA_iPKfiiiSC_SC_iiiii --------------------------
	.section	.nv.shared._ZN4vllm25paged_attention_v1_kernelIfhLi256ELi16ELi128ELNS_18Fp8KVCacheDataTypeE2ELb1EEEvPT_PKS2_PKT0_S8_ifPKiSA_iPKfiiiSC_SC_iiiii,"aw",@nobits
	.sectionflags	@""
	.align	16
.nv.shared._ZN4vllm25paged_attention_v1_kernelIfhLi256ELi16ELi128ELNS_18Fp8KVCacheDataTypeE2ELb1EEEvPT_PKS2_PKT0_S8_ifPKiSA_iPKfiiiSC_SC_iiiii:
	.zero		1056


//--------------------- .nv.shared._ZN4vllm25paged_attention_v1_kernelIfhLi192ELi16ELi128ELNS_18Fp8KVCacheDataTypeE2ELb1EEEvPT_PKS2_PKT0_S8_ifPKiSA_iPKfiiiSC_SC_iiiii --------------------------
	.section	.nv.shared._ZN4vllm25paged_attention_v1_kernelIfhLi192ELi16ELi128ELNS_18Fp8KVCacheDataTypeE2ELb1EEEvPT_PKS2_PKT0_S8_ifPKiSA_iPKfiiiSC_SC_iiiii,"aw",@nobits
	.sectionflags	@""
	.align	16
.nv.shared._ZN4vllm25paged_attention_v1_kernelIfhLi192ELi16ELi128ELNS_18Fp8KVCacheDataTypeE2ELb1EEEvPT_PKS2_PKT0_S8_ifPKiSA_iPKfiiiSC_SC_iiiii:
	.zero		1056


//--------------------- .nv.shared._ZN4vllm25paged_attention_v1_kernelIfhLi128ELi16ELi128ELNS_18Fp8KVCacheDataTypeE2ELb1EEEvPT_PKS2_PKT0_S8_ifPKiSA_iPKfiiiSC_SC_iiiii --------------------------
	.section	.nv.shared._ZN4vllm25paged_attention_v1_kernelIfhLi128ELi16ELi128ELNS_18Fp8KVCacheDataTypeE2ELb1EEEvPT_PKS2_PKT0_S8_ifPKiSA_iPKfiiiSC_SC_iiiii,"aw",@nobits
	.sectionflags	@""
	.align	16
.nv.shared._ZN4vllm25paged_attention_v1_kernelIfhLi128ELi16ELi128ELNS_18Fp8KVCacheDataTypeE2ELb1EEEvPT_PKS2_PKT0_S8_ifPKiSA_iPKfiiiSC_SC_iiiii:
	.zero		1056


//--------------------- .nv.shared._ZN4vllm25paged_attention_v1_kernelIfhLi120ELi16ELi128ELNS_18Fp8KVCacheDataTypeE2ELb1EEEvPT_PKS2_PKT0_S8_ifPKiSA_iPKfiiiSC_SC_iiiii --------------------------
	.section	.nv.shared._ZN4vllm25paged_attention_v1_kernelIfhLi120ELi16ELi128ELNS_18Fp8KVCacheDataTypeE2ELb1EEEvPT_PKS2_PKT0_S8_ifPKiSA_iPKfiiiSC_SC_iiiii,"aw",@nobits
	.sectionflags	@""
	.align	16
.nv.shared._ZN4vllm25paged_attention_v1_kernelIfhLi120ELi16ELi128ELNS_18Fp8KVCacheDataTypeE2ELb1EEEvPT_PKS2_PKT0_S8_ifPKiSA_iPKfiiiSC_SC_iiiii:
	.zero		1056


//--------------------- .nv.shared._ZN4vllm25paged_attention_v1_kernelIfhLi112ELi16ELi128ELNS_18Fp8KVCacheDataTypeE2ELb1EEEvPT_PKS2_PKT0_S8_ifPKiSA_iPKfiiiSC_SC_iiiii --------------------------
	.section	.nv.shared._ZN4vllm25paged_attention_v1_kernelIfhLi112ELi16ELi128ELNS_18Fp8KVCacheDataTypeE2ELb1EEEvPT_PKS2_PKT0_S8_ifPKiSA_iPKfiiiSC_SC_iiiii,"aw",@nobits
	.sectionflags	@""
	.align	16
.nv.shared._ZN4vllm25paged_attention_v1_kernelIfhLi112ELi16ELi128ELNS_18Fp8KVCacheDataTypeE2ELb1EEEvPT_PKS2_PKT0_S8_ifPKiSA_iPKfiiiSC_SC_iiiii:
	.zero		1056


//--------------------- .nv.shared._ZN4vllm25paged_attention_v1_kernelIfhLi96ELi16ELi128ELNS_18Fp8KVCacheDataTypeE2ELb1EEEvPT_PKS2_PKT0_S8_ifPKiSA_iPKfiiiSC_SC_iiiii --------------------------
	.section	.nv.shared._ZN4vllm25paged_attention_v1_kernelIfhLi96ELi16ELi128ELNS_18Fp8KVCacheDataTypeE2ELb1EEEvPT_PKS2_PKT0_S8_ifPKiSA_iPKfiiiSC_SC_iiiii,"aw",@nobits
	.sectionflags	@""
	.align	16
.nv.shared._ZN4vllm25paged_attention_v1_kernelIfhLi96ELi16ELi128ELNS_18Fp8KVCacheDataTypeE2ELb1EEEvPT_PKS2_PKT0_S8_ifPKiSA_iPKfiiiSC_SC_iiiii:
	.zero		1056


//--------------------- .nv.shared._ZN4vllm25paged_attention_v1_kernelIfhLi80ELi16ELi128ELNS_18Fp8KVCacheDataTypeE2ELb1EEEvPT_PKS2_PKT0_S8_ifPKiSA_iPKfiiiSC_SC_iiiii --------------------------
	.section	.nv.shared._ZN4vllm25paged_attention_v1_kernelIfhLi80ELi16ELi128ELNS_18Fp8KVCacheDataTypeE2ELb1EEEvPT_PKS2_PKT0_S8_ifPKiSA_iPKfiiiSC_SC_iiiii,"aw",@nobits
	.sectionflags	@""
	.align	16
.nv.shared._ZN4vllm25paged_attention_v1_kernelIfhLi80ELi16ELi128ELNS_18Fp8KVCacheDataTypeE2ELb1EEEvPT_PKS2_PKT0_S8_ifPKiSA_iPKfiiiSC_SC_iiiii:
	.zero		1056


//--------------------- .nv.shared._ZN4vllm25paged_attention_v1_kernelIfhLi64ELi16ELi128ELNS_18Fp8KVCacheDataTypeE2ELb1EEEvPT_PKS2_PKT0_S8_ifPKiSA_iPKfiiiSC_SC_iiiii --------------------------
	.section	.nv.shared._ZN4vllm25paged_attention_v1_kernelIfhLi64ELi16ELi128ELNS_18Fp8KVCacheDataTypeE2ELb1EEEvPT_PKS2_PKT0_S8_ifPKiSA_iPKfiiiSC_SC_iiiii,"aw",@nobits
	.sectionflags	@""
	.align	16
.nv.shared._ZN4vllm25paged_attention_v1_kernelIfhLi64ELi16ELi128ELNS_18Fp8KVCacheDataTypeE2ELb1EEEvPT_PKS2_PKT0_S8_ifPKiSA_iPKfiiiSC_SC_iiiii:
	.zero		1056


//--------------------- .nv.shared._ZN4vllm25paged_attention_v1_kernelIfhLi32ELi16ELi128ELNS_18Fp8KVCacheDataTypeE2ELb1EEEvPT_PKS2_PKT0_S8_ifPKiSA_iPKfiiiSC_SC_iiiii --------------------------
	.section	.nv.shared._ZN4vllm25paged_attention_v1_kernelIfhLi32ELi16ELi128ELNS_18Fp8KVCacheDataTypeE2ELb1EEEvPT_PKS2_PKT0_S8_ifPKiSA_iPKfiiiSC_SC_iiiii,"aw",@nobits
	.sectionflags	@""
	.align	16
.nv.shared._ZN4vllm25paged_attention_v1_kernelIfhLi32ELi16ELi128ELNS_18Fp8KVCacheDataTypeE2ELb1EEEvPT_PKS2_PKT0_S8_ifPKiSA_iPKfiiiSC_SC_iiiii:
	.zero		1056


//--------------------- .nv.shared._ZN4vllm25paged_attention_v1_kernelIfhLi256ELi8ELi128ELNS_18Fp8KVCacheDataTypeE2ELb0EEEvPT_PKS2_PKT0_S8_ifPKiSA_iPKfiiiSC_SC_iiiii --------------------------
	.section	.nv.shared._ZN4vllm25paged_attention_v1_kernelIfhLi256ELi8ELi128ELNS_18Fp8KVCacheDataTypeE2ELb0EEEvPT_PKS2_PKT0_S8_ifPKiSA_iPKfiiiSC_SC_iiiii,"aw",@nobits
	.sectionflags	@""
	.align	16
.nv.shared._ZN4vllm25paged_attention_v1_kernelIfhLi256ELi8ELi128ELNS_18Fp8KVCacheDataTypeE2ELb0EEEvPT_PKS2_PKT0_S8_ifPKiSA_iPKfiiiSC_SC_iiiii:
	.zero		1056


//--------------------- .nv.shared._ZN4vllm25paged_attention_v1_kernelIfhLi192ELi8ELi128ELNS_18Fp8KVCacheDataTypeE2ELb0EEEvPT_PKS2_PKT0_S8_ifPKiSA_iPKfiiiSC_SC_iiiii --------------------------
	.section	.nv.shared._ZN4vllm25paged_attention_v1_kernelIfhLi192ELi8ELi128ELNS_18Fp8KVCacheDataTypeE2ELb0EEEvPT_PKS2_PKT0_S8_ifPKiSA_iPKfiiiSC_SC_iiiii,"aw",@nobits
	.sectionflags	@""
	.align	16
.nv.shared._ZN4vllm25paged_attention_v1_kernelIfhLi192ELi8ELi128ELNS_18Fp8KVCacheDataTypeE2ELb0EEEvPT_PKS2_PKT0_S8_ifPKiSA_iPKfiiiSC_SC_iiiii:
	.zero		1056


//--------------------- .nv.shared._ZN4vllm25paged_attention_v1_kernelIfhLi128ELi8ELi128ELNS_18Fp8KVCacheDataTypeE2ELb0EEEvPT_PKS2_PKT0_S8_ifPKiSA_iPKfiiiSC_SC_iiiii --------------------------
	.section	.nv.shared._ZN4vllm25paged_attention_v1_kernelIfhLi128ELi8ELi128ELNS_18Fp8KVCacheDataTypeE2ELb0EEEvPT_PKS2_PKT0_S8_ifPKiSA_iPKfiiiSC_SC_iiiii,"aw",@nobits
	.sectionflags	@""
	.align	16
.nv.shared._ZN4vllm25paged_attention_v1_kernelIfhLi128ELi8ELi128ELNS_18Fp8KVCacheDataTypeE2ELb0EEEvPT_PKS2_PKT0_S8_ifPKiSA_iPKfiiiSC_SC_iiiii:
	.zero		1056


//--------------------- .nv.shared._ZN4vllm25paged_attention_v1_kernelIfhLi120ELi8ELi128ELNS_18Fp8KVCacheDataTypeE2ELb0EEEvPT_PKS2_PKT0_S8_ifPKiSA_iPKfiiiSC_SC_iiiii --------------------------
	.section	.nv.shared._ZN4vllm25paged_attention_v1_kernelIfhLi120ELi8ELi128ELNS_18Fp8KVCacheDataTypeE2ELb0EEEvPT_PKS2_PKT0_S8_ifPKiSA_iPKfiiiSC_SC_iiiii,"aw",@nobits
	.sectionflags	@""
	.align	16
.nv.shared._ZN4vllm25paged_attention_v1_kernelIfhLi120ELi8ELi128ELNS_18Fp8KVCacheDataTypeE2ELb0EEEvPT_PKS2_PKT0_S8_ifPKiSA_iPKfiiiSC_SC_iiiii:
	.zero		1056


//--------------------- .nv.shared._ZN4vllm25paged_attention_v1_kernelIfhLi112ELi8ELi128ELNS_18Fp8KVCacheDataTypeE2ELb0EEEvPT_PKS2_PKT0_S8_ifPKiSA_iPKfiiiSC_SC_iiiii --------------------------
	.section	.nv.shared._ZN4vllm25paged_attention_v1_kernelIfhLi112ELi8ELi128ELNS_18Fp8KVCacheDataTypeE2ELb0EEEvPT_PKS2_PKT0_S8_ifPKiSA_iPKfiiiSC_SC_iiiii,"aw",@nobits
	.sectionflags	@""
	.align	16
.nv.shared._ZN4vllm25paged_attention_v1_kernelIfhLi112ELi8ELi128ELNS_18Fp8KVCacheDataTypeE2ELb0EEEvPT_PKS2_PKT0_S8_ifPKiSA_iPKfiiiSC_SC_iiiii:
	.zero		1056


//--------------------- .nv.shared._ZN4vllm25paged_attention_v1_kernelIfhLi96ELi8ELi128ELNS_18Fp8KVCacheDataTypeE2ELb0EEEvPT_PKS2_PKT0_S8_ifPKiSA_iPKfiiiSC_SC_iiiii --------------------------
	.section	.nv.shared._ZN4vllm25paged_attention_v1_kernelIfhLi96ELi8ELi128ELNS_18Fp8KVCacheDataTypeE2ELb0EEEvPT_PKS2_PKT0_S8_ifPKiSA_iPKfiiiSC_SC_iiiii,"aw",@nobits
	.sectionflags	@""
	.align	16
.nv.shared._ZN4vllm25paged_attention_v1_kernelIfhLi96ELi8ELi128ELNS_18Fp8KVCacheDataTypeE2ELb0EEEvPT_PKS2_PKT0_S8_ifPKiSA_iPKfiiiSC_SC_iiiii:
	.zero		1056


//--------------------- .nv.shared._ZN4vllm25paged_attention_v1_kernelIfhLi80ELi8ELi128ELNS_18Fp8KVCacheDataTypeE2ELb0EEEvPT_PKS2_PKT0_S8_ifPKiSA_iPKfiiiSC_SC_iiiii --------------------------
	.section	.nv.shared._ZN4vllm25paged_attention_v1_kernelIfhLi80ELi8ELi128ELNS_18Fp8KVCacheDataTypeE2ELb0EEEvPT_PKS2_PKT0_S8_ifPKiSA_iPKfiiiSC_SC_iiiii,"aw",@nobits
	.sectionflags	@""
	.align	16
.nv.shared._ZN4vllm25paged_attention_v1_kernelIfhLi80ELi8ELi128ELNS_18Fp8KVCacheDataTypeE2ELb0EEEvPT_PKS2_PKT0_S8_ifPKiSA_iPKfiiiSC_SC_iiiii:
	.zero		1056


//--------------------- .nv.shared._ZN4vllm25paged_attention_v1_kernelIfhLi64ELi8ELi128ELNS_18Fp8KVCacheDataTypeE2ELb0EEEvPT_PKS2_PKT0_S8_ifPKiSA_iPKfiiiSC_SC_iiiii --------------------------
	.section	.nv.shared._ZN4vllm25paged_attention_v1_kernelIfhLi64ELi8ELi128ELNS_18Fp8KVCacheDataTypeE2ELb0EEEvPT_PKS2_PKT0_S8_ifPKiSA_iPKfiiiSC_SC_iiiii,"aw",@nobits
	.sectionflags	@""
	.align	16
.nv.shared._ZN4vllm25paged_attention_v1_kernelIfhLi64ELi8ELi128ELNS_18Fp8KVCacheDataTypeE2ELb0EEEvPT_PKS2_PKT0_S8_ifPKiSA_iPKfiiiSC_SC_iiiii:
	.zero		1056


//--------------------- .nv.shared._ZN4vllm25paged_attention_v1_kernelIfhLi32ELi8ELi128ELNS_18Fp8KVCacheDataTypeE2ELb0EEEvPT_PKS2_PKT0_S8_ifPKiSA_iPKfiiiSC_SC_iiiii --------------------------
	.section	.nv.shared._ZN4vllm25paged_attention_v1_kernelIfhLi32ELi8ELi128ELNS_18Fp8KVCacheDataTypeE2ELb0EEEvPT_PKS2_PKT0_S8_ifPKiSA_iPKfiiiSC_SC_iiiii,"aw",@nobits
	.sectionflags	@""
	.align	16
.nv.shared._ZN4vllm25paged_attention_v1_kernelIfhLi32ELi8ELi128ELNS_18Fp8KVCacheDataTypeE2ELb0EEEvPT_PKS2_PKT0_S8_ifPKiSA_iPKfiiiSC_SC_iiiii:
	.zero		1056


//--------------------- .nv.shared._ZN4vllm25paged_attention_v1_kernelIfhLi256ELi8ELi128ELNS_18Fp8KVCacheDataTypeE2ELb1EEEvPT_PKS2_PKT0_S8_ifPKiSA_iPKfiiiSC_SC_iiiii --------------------------
	.section	.nv.shared._ZN4vllm25paged_attention_v1_kernelIfhLi256ELi8ELi128ELNS_18Fp8KVCacheDataTypeE2ELb1EEEvPT_PKS2_PKT0_S8_ifPKiSA_iPKfiiiSC_SC_iiiii,"aw",@nobits
	.sectionflags	@""
	.align	16
.nv.shared._ZN4vllm25paged_attention_v1_kernelIfhLi256ELi8ELi128ELNS_18Fp8KVCacheDataTypeE2ELb1EEEvPT_PKS2_PKT0_S8_ifPKiSA_iPKfiiiSC_SC_iiiii:
	.zero		1056


//--------------------- .nv.shared._ZN4vllm25paged_attention_v1_kernelIfhLi192ELi8ELi128ELNS_18Fp8KVCacheDataTypeE2ELb1EEEvPT_PKS2_PKT0_S8_ifPKiSA_iPKfiiiSC_SC_iiiii --------------------------
	.section	.nv.shared._ZN4vllm25paged_attention_v1_kernelIfhLi192ELi8ELi128ELNS_18Fp8KVCacheDataTypeE2ELb1EEEvPT_PKS2_PKT0_S8_ifPKiSA_iPKfiiiSC_SC_iiiii,"aw",@nobits
	.sectionflags	@""
	.align	16
.nv.shared._ZN4vllm25paged_attention_v1_kernelIfhLi192ELi8ELi128ELNS_18Fp8KVCacheDataTypeE2ELb1EEEvPT_PKS2_PKT0_S8_ifPKiSA_iPKfiiiSC_SC_iiiii:
	.zero		1056


//--------------------- .nv.shared._ZN4vllm25paged_attention_v1_kernelIfhLi128ELi8ELi128ELNS_18Fp8KVCacheDataTypeE2ELb1EEEvPT_PKS2_PKT0_S8_ifPKiSA_iPKfiiiSC_SC_iiiii --------------------------
	.section	.nv.shared._ZN4vllm25paged_attention_v1_kernelIfhLi128ELi8ELi128ELNS_18Fp8KVCacheDataTypeE2ELb1EEEvPT_PKS2_PKT0_S8_ifPKiSA_iPKfiiiSC_SC_iiiii,"aw",@nobits
	.sectionflags	@""
	.align	16
.nv.shared._ZN4vllm25paged_attention_v1_kernelIfhLi128ELi8ELi128ELNS_18Fp8KVCacheDataTypeE2ELb1EEEvPT_PKS2_PKT0_S8_ifPKiSA_iPKfiiiSC_SC_iiiii:
	.zero		1056


//--------------------- .nv.shared._ZN4vllm25paged_attention_v1_kernelIfhLi120ELi8ELi128ELNS_18Fp8KVCacheDataTypeE2ELb1EEEvPT_PKS2_PKT0_S8_ifPKiSA_iPKfiiiSC_SC_iiiii --------------------------
	.section	.nv.shared._ZN4vllm25paged_attention_v1_kernelIfhLi120ELi8ELi128ELNS_18Fp8KVCacheDataTypeE2ELb1EEEvPT_PKS2_PKT0_S8_ifPKiSA_iPKfiiiSC_SC_iiiii,"aw",@nobits
	.sectionflags	@""
	.align	16
.nv.shared._ZN4vllm25paged_attention_v1_kernelIfhLi120ELi8ELi128ELNS_18Fp8KVCacheDataTypeE2ELb1EEEvPT_PKS2_PKT0_S8_ifPKiSA_iPKfiiiSC_SC_iiiii:
	.zero		1056


//--------------------- .nv.shared._ZN4vllm25paged_attention_v1_kernelIfhLi112ELi8ELi128ELNS_18Fp8KVCacheDataTypeE2ELb1EEEvPT_PKS2_PKT0_S8_ifPKiSA_iPKfiiiSC_SC_iiiii --------------------------
	.section	.nv.shared._ZN4vllm25paged_attention_v1_kernelIfhLi112ELi8ELi128ELNS_18Fp8KVCacheDataTypeE2ELb1EEEvPT_PKS2_PKT0_S8_ifPKiSA_iPKfiiiSC_SC_iiiii,"aw",@nobits
	.sectionflags	@""
	.align	16
.nv.shared._ZN4vllm25paged_attention_v1_kernelIfhLi112ELi8ELi128ELNS_18Fp8KVCacheDataTypeE2ELb1EEEvPT_PKS2_PKT0_S8_ifPKiSA_iPKfiiiSC_SC_iiiii:
	.zero		1056


//--------------------- .nv.shared._ZN4vllm25paged_attention_v1_kernelIfhLi96ELi8ELi128ELNS_18Fp8KVCacheDataTypeE2ELb1EEEvPT_PKS2_PKT0_S8_ifPKiSA_iPKfiiiSC_SC_iiiii --------------------------
	.section	.nv.shared._ZN4vllm25paged_attention_v1_kernelIfhLi96ELi8ELi128ELNS_18Fp8KVCacheDataTypeE2ELb1EEEvPT_PKS2_PKT0_S8_ifPKiSA_iPKfiiiSC_SC_iiiii,"aw",@nobits
	.sectionflags	@""
	.align	16
.nv.shared._ZN4vllm25paged_attention_v1_kernelIfhLi96ELi8ELi128ELNS_18Fp8KVCacheDataTypeE2ELb1EEEvPT_PKS2_PKT0_S8_ifPKiSA_iPKfiiiSC_SC_iiiii:
	.zero		1056


//--------------------- .nv.shared._ZN4vllm25paged_attention_v1_kernelIfhLi80ELi8ELi128ELNS_18Fp8KVCacheDataTypeE2ELb1EEEvPT_PKS2_PKT0_S8_ifPKiSA_iPKfiiiSC_SC_iiiii --------------------------
	.section	.nv.shared._ZN4vllm25paged_attention_v1_kernelIfhLi80ELi8ELi128ELNS_18Fp8KVCacheDataTypeE2ELb1EEEvPT_PKS2_PKT0_S8_ifPKiSA_iPKfiiiSC_SC_iiiii,"aw",@nobits
	.sectionflags	@""
	.align	16
.nv.shared._ZN4vllm25paged_attention_v1_kernelIfhLi80ELi8ELi128ELNS_18Fp8KVCacheDataTypeE2ELb1EEEvPT_PKS2_PKT0_S8_ifPKiSA_iPKfiiiSC_SC_iiiii:
	.zero		1056


//--------------------- .nv.shared._ZN4vllm25paged_attention_v1_kernelIfhLi64ELi8ELi128ELNS_18Fp8KVCacheDataTypeE2ELb1EEEvPT_PKS2_PKT0_S8_ifPKiSA_iPKfiiiSC_SC_iiiii --------------------------
	.section	.nv.shared._ZN4vllm25paged_attention_v1_kernelIfhLi64ELi8ELi128ELNS_18Fp8KVCacheDataTypeE2ELb1EEEvPT_PKS2_PKT0_S8_ifPKiSA_iPKfiiiSC_SC_iiiii,"aw",@nobits
	.sectionflags	@""
	.align	16
.nv.shared._ZN4vllm25paged_attention_v1_kernelIfhLi64ELi8ELi128ELNS_18Fp8KVCacheDataTypeE2ELb1EEEvPT_PKS2_PKT0_S8_ifPKiSA_iPKfiiiSC_SC_iiiii:
	.zero		1056


//--------------------- .nv.shared._ZN4vllm25paged_attention_v1_kernelIfhLi32ELi8ELi128ELNS_18Fp8KVCacheDataTypeE2ELb1EEEvPT_PKS2_PKT0_S8_ifPKiSA_iPKfiiiSC_SC_iiiii --------------------------
	.section	.nv.shared._ZN4vllm25paged_attention_v1_kernelIfhLi32ELi8ELi128ELNS_18Fp8KVCacheDataTypeE2ELb1EEEvPT_PKS2_PKT0_S8_ifPKiSA_iPKfiiiSC_SC_iiiii,"aw",@nobits
	.sectionflags	@""
	.align	16
.nv.shared._ZN4vllm25paged_attention_v1_kernelIfhLi32ELi8ELi128ELNS_18Fp8KVCacheDataTypeE2ELb1EEEvPT_PKS2_PKT0_S8_ifPKiSA_iPKfiiiSC_SC_iiiii:
	.zero		1056


//--------------------- .nv.shared._ZN4vllm25paged_attention_v1_kernelI13__nv_bfloat16hLi256ELi32ELi128ELNS_18Fp8KVCacheDataTypeE1ELb0EEEvPT_PKS3_PKT0_S9_ifPKiSB_iPKfiiiSD_SD_iiiii --------------------------
	.section	.nv.shared._ZN4vllm25paged_attention_v1_kernelI13__nv_bfloat16hLi256ELi32ELi128ELNS_18Fp8KVCacheDataTypeE1ELb0EEEvPT_PKS3_PKT0_S9_ifPKiSB_iPKfiiiSD_SD_iiiii,"aw",@nobits
	.sectionflags	@""
	.align	16
.nv.shared._ZN4vllm25paged_attention_v1_kernelI13__nv_bfloat16hLi256ELi32ELi128ELNS_18Fp8KVCacheDataTypeE1ELb0EEEvPT_PKS3_PKT0_S9_ifPKiSB_iPKfiiiSD_SD_iiiii:
	.zero		1056


//--------------------- .nv.shared._ZN4vllm25paged_attention_v1_kernelI13__nv_bfloat16hLi192ELi32ELi128ELNS_18Fp8KVCacheDataTypeE1ELb0EEEvPT_PKS3_PKT0_S9_ifPKiSB_iPKfiiiSD_SD_iiiii --------------------------
	.section	.nv.shared._ZN4vllm25paged_attention_v1_kernelI13__nv_bfloat16hLi192ELi32ELi128ELNS_18Fp8KVCacheDataTypeE1ELb0EEEvPT_PKS3_PKT0_S9_ifPKiSB_iPKfiiiSD_SD_iiiii,"aw",@nobits
	.sectionflags	@""
	.align	16
.nv.shared._ZN4vllm25paged_attention_v1_kernelI13__nv_bfloat16hLi192ELi32ELi128ELNS_18Fp8KVCacheDataTypeE1ELb0EEEvPT_PKS3_PKT0_S9_ifPKiSB_iPKfiiiSD_SD_iiiii:
	.zero		1056


//--------------------- .nv.shared._ZN4vllm25paged_attention_v1_kernelI13__nv_bfloat16hLi128ELi32ELi128ELNS_18Fp8KVCacheDataTypeE1ELb0EEEvPT_PKS3_PKT0_S9_ifPKiSB_iPKfiiiSD_SD_iiiii --------------------------
	.section	.nv.shared._ZN4vllm25paged_attention_v1_kernelI13__nv_bfloat16hLi128ELi32ELi128ELNS_18Fp8KVCacheDataTypeE1ELb0EEEvPT_PKS3_PKT0_S9_ifPKiSB_iPKfiiiSD_SD_iiiii,"aw",@nobits
	.sectionflags	@""
	.align	16
.nv.shared._ZN4vllm25paged_attention_v1_kernelI13__nv_bfloat16hLi128ELi32ELi128ELNS_18Fp8KVCacheDataTypeE1ELb0EEEvPT_PKS3_PKT0_S9_ifPKiSB_iPKfiiiSD_SD_iiiii:
	.zero		1056


//--------------------- .nv.shared._ZN4vllm25paged_attention_v1_kernelI13__nv_bfloat16hLi120ELi32ELi128ELNS_18Fp8KVCacheDataTypeE1ELb0EEEvPT_PKS3_PKT0_S9_ifPKiSB_iPKfiiiSD_SD_iiiii --------------------------
	.section	.nv.shared._ZN4vllm25paged_attention_v1_kernelI13__nv_bfloat16hLi120ELi32ELi128ELNS_18Fp8KVCacheDataTypeE1ELb0EEEvPT_PKS3_PKT0_S9_ifPKiSB_iPKfiiiSD_SD_iiiii,"aw",@nobits
	.sectionflags	@""
	.align	16
.nv.shared._ZN4vllm25paged_attention_v1_kernelI13__nv_bfloat16hLi120ELi32ELi128ELNS_18Fp8KVCacheDataTypeE1ELb0EEEvPT_PKS3_PKT0_S9_ifPKiSB_iPKfiiiSD_SD_iiiii:
	.zero		1056


//--------------------- .nv.shared._ZN4vllm25paged_attention_v1_kernelI13__nv_bfloat16hLi112ELi32ELi128ELNS_18Fp8KVCacheDataTypeE1ELb0EEEvPT_PKS3_PKT0_S9_ifPKiSB_iPKfiiiSD_SD_iiiii --------------------------
	.section	.nv.shared._ZN4vllm25paged_attention_v1_kernelI13__nv_bfloat16hLi112ELi32ELi128ELNS_18Fp8KVCacheDataTypeE1ELb0EEEvPT_PKS3_PKT0_S9_ifPKiSB_iPKfiiiSD_SD_iiiii,"aw",@nobits
	.sectionflags	@""
	.align	16
.nv.shared._ZN4vllm25paged_attention_v1_kernelI13__nv_bfloat16hLi112ELi32ELi128ELNS_18Fp8KVCacheDataTypeE1ELb0EEEvPT_PKS3_PKT0_S9_ifPKiSB_iPKfiiiSD_SD_iiiii:
	.zero		1056


//--------------------- .nv.shared._ZN4vllm25paged_attention_v1_kernelI13__nv_bfloat16hLi96ELi32ELi128ELNS_18Fp8KVCacheDataTypeE1ELb0EEEvPT_PKS3_PKT0_S9_ifPKiSB_iPKfiiiSD_SD_iiiii --------------------------
	.section	.nv.shared._ZN4vllm25paged_attention_v1_kernelI13__nv_bfloat16hLi96ELi32ELi128ELNS_18Fp8KVCacheDataTypeE1ELb0EEEvPT_PKS3_PKT0_S9_ifPKiSB_iPKfiiiSD_SD_iiiii,"aw",@nobits
	.sectionflags	@""
	.align	16
.nv.shared._ZN4vllm25paged_attention_v1_kernelI13__nv_bfloat16hLi96ELi32ELi128ELNS_18Fp8KVCacheDataTypeE1ELb0EEEvPT_PKS3_PKT0_S9_ifPKiSB_iPKfiiiSD_SD_iiiii:
	.zero		1056


//--------------------- .nv.shared._ZN4vllm25paged_attention_v1_kernelI13__nv_bfloat16hLi80ELi32ELi128ELNS_18Fp8KVCacheDataTypeE1ELb0EEEvPT_PKS3_PKT0_S9_ifPKiSB_iPKfiiiSD_SD_iiiii --------------------------
	.section	.nv.shared._ZN4vllm25paged_attention_v1_kernelI13__nv_bfloat16hLi80ELi32ELi128ELNS_18Fp8KVCacheDataTypeE1ELb0EEEvPT_PKS3_PKT0_S9_ifPKiSB_iPKfiiiSD_SD_iiiii,"aw",@nobits
	.sectionflags	@""
	.align	16
.nv.shared._ZN4vllm25paged_attention_v1_kernelI13__nv_bfloat16hLi80ELi32ELi128ELNS_18Fp8KVCacheDataTypeE1ELb0EEEvPT_PKS3_PKT0_S9_ifPKiSB_iPKfiiiSD_SD_iiiii:
	.zero		1056


//--------------------- .nv.shared._ZN4vllm25paged_attention_v1_kernelI13__nv_bfloat16hLi64ELi32ELi128ELNS_18Fp8KVCacheDataTypeE1ELb0EEEvPT_PKS3_PKT0_S9_ifPKiSB_iPKfiiiSD_SD_iiiii --------------------------
	.section	.nv.shared._ZN4vllm25paged_attention_v1_kernelI13__nv_bfloat16hLi64ELi32ELi128ELNS_18Fp8KVCacheDataTypeE1ELb0EEEvPT_PKS3_PKT0_S9_ifPKiSB_iPKfiiiSD_SD_iiiii,"aw",@nobits
	.sectionflags	@""
	.align	16
.nv.shared._ZN4vllm25paged_attention_v1_kernelI13__nv_bfloat16hLi64ELi32ELi128ELNS_18Fp8KVCacheDataTypeE1ELb0EEEvPT_PKS3_PKT0_S9_ifPKiSB_iPKfiiiSD_SD_iiiii:
	.zero		1056


//--------------------- .nv.shared._ZN4vllm25paged_attention_v1_kernelI13__nv_bfloat16hLi32ELi32ELi128ELNS_18Fp8KVCacheDataTypeE1ELb0EEEvPT_PKS3_PKT0_S9_ifPKiSB_iPKfiiiSD_SD_iiiii --------------------------
	.section	.nv.shared._ZN4vllm25paged_attention_v1_kernelI13__nv_bfloat16hLi32ELi32ELi128ELNS_18Fp8KVCacheDataTypeE1ELb0EEEvPT_PKS3_PKT0_S9_ifPKiSB_iPKfiiiSD_SD_iiiii,"aw",@nobits
	.sectionflags	@""
	.align	16
.nv.shared._ZN4vllm25paged_attention_v1_kernelI13__nv_bfloat16hLi32ELi32ELi128ELNS_18Fp8KVCacheDataTypeE1ELb0EEEvPT_PKS3_PKT0_S9_ifPKiSB_iPKfiiiSD_SD_iiiii:
	.zero		1056


//--------------------- .nv.shared._ZN4vllm25paged_attention_v1_kernelI13__nv_bfloat16hLi256ELi32ELi128ELNS_18Fp8KVCacheDataTypeE1ELb1EEEvPT_PKS3_PKT0_S9_ifPKiSB_iPKfiiiSD_SD_iiiii --------------------------
	.section	.nv.shared._ZN4vllm25paged_attention_v1_kernelI13__nv_bfloat16hLi256ELi32ELi128ELNS_18Fp8KVCacheDataTypeE1ELb1EEEvPT_PKS3_PKT0_S9_ifPKiSB_iPKfiiiSD_SD_iiiii,"aw",@nobits
	.sectionflags	@""
	.align	16
.nv.shared._ZN4vllm25paged_attention_v1_kernelI13__nv_bfloat16hLi256ELi32ELi128ELNS_18Fp8KVCacheDataTypeE1ELb1EEEvPT_PKS3_PKT0_S9_ifPKiSB_iPKfiiiSD_SD_iiiii:
	.zero		1056


//--------------------- .nv.shared._ZN4vllm25paged_attention_v1_kernelI13__nv_bfloat16hLi192ELi32ELi128ELNS_18Fp8KVCacheDataTypeE1ELb1EEEvPT_PKS3_PKT0_S9_ifPKiSB_iPKfiiiSD_SD_iiiii --------------------------
	.section	.nv.shared._ZN4vllm25paged_attention_v1_kernelI13__nv_bfloat16hLi192ELi32ELi128ELNS_18Fp8KVCacheDataTypeE1ELb1EEEvPT_PKS3_PKT0_S9_ifPKiSB_iPKfiiiSD_SD_iiiii,"aw",@nobits
	.sectionflags	@""
	.align	16
.nv.shared._ZN4vllm25paged_attention_v1_kernelI13__nv_bfloat16hLi192ELi32ELi128ELNS_18Fp8KVCacheDataTypeE1ELb1EEEvPT_PKS3_PKT0_S9_ifPKiSB_iPKfiiiSD_SD_iiiii:
	.zero		1056


//--------------------- .nv.shared._ZN4vllm25paged_attention_v1_kernelI13__nv_bfloat16hLi128ELi32ELi128ELNS_18Fp8KVCacheDataTypeE1ELb1EEEvPT_PKS3_PKT0_S9_ifPKiSB_iPKfiiiSD_SD_iiiii --------------------------
	.section	.nv.shared._ZN4vllm25paged_attention_v1_kernelI13__nv_bfloat16hLi128ELi32ELi128ELNS_18Fp8KVCacheDataTypeE1ELb1EEEvPT_PKS3_PKT0_S9_ifPKiSB_iPKfiiiSD_SD_iiiii,"aw",@nobits
	.sectionflags	@""
	.align	16
.nv.shared._ZN4vllm25paged_attention_v1_kernelI13__nv_bfloat16hLi128ELi32ELi128ELNS_18Fp8KVCacheDataTypeE1ELb1EEEvPT_PKS3_PKT0_S9_ifPKiSB_iPKfiiiSD_SD_iiiii:
	.zero		1056


//--------------------- .nv.shared._ZN4vllm25paged_attention_v1_kernelI13__nv_bfloat16hLi120ELi32ELi128ELNS_18Fp8KVCacheDataTypeE1ELb1EEEvPT_PKS3_PKT0_S9_ifPKiSB_iPKfiiiSD_SD_iiiii --------------------------
	.section	.nv.shared._ZN4vllm25paged_attention_v1_kernelI13__nv_bfloat16hLi120ELi32ELi128ELNS_18Fp8KVCacheDataTypeE1ELb1EEEvPT_PKS3_PKT0_S9_ifPKiSB_iPKfiiiSD_SD_iiiii,"aw",@nobits
	.sectionflags	@""
	.align	16
.nv.shared._ZN4vllm25paged_attention_v1_kernelI13__nv_bfloat16hLi120ELi32ELi128ELNS_18Fp8KVCacheDataTypeE1ELb1EEEvPT_PKS3_PKT0_S9_ifPKiSB_iPKfiiiSD_SD_iiiii:
	.zero		1056


//--------------------- .nv.shared._ZN4vllm25paged_attention_v1_kernelI13__nv_bfloat16hLi112ELi32ELi128ELNS_18Fp8KVCacheDataTypeE1ELb1EEEvPT_PKS3_PKT0_S9_ifPKiSB_iPKfiiiSD_SD_iiiii --------------------------
	.section	.nv.shared._ZN4vllm25paged_attention_v1_kernelI13__nv_bfloat16hLi112ELi32ELi128ELNS_18Fp8KVCacheDataTypeE1ELb1EEEvPT_PKS3_PKT0_S9_ifPKiSB_iPKfiiiSD_SD_iiiii,"aw",@nobits
	.sectionflags	@""
	.align	16
.nv.shared._ZN4vllm25paged_attention_v1_kernelI13__nv_bfloat16hLi112ELi32ELi128ELNS_18Fp8KVCacheDataTypeE1ELb1EEEvPT_PKS3_PKT0_S9_ifPKiSB_iPKfiiiSD_SD_iiiii:
	.zero		1056


//--------------------- .nv.shared._ZN4vllm25paged_attention_v1_kernelI13__nv_bfloat16hLi96ELi32ELi128ELNS_18Fp8KVCacheDataTypeE1ELb1EEEvPT_PKS3_PKT0_S9_ifPKiSB_iPKfiiiSD_SD_iiiii --------------------------
	.section	.nv.shared._ZN4vllm25paged_attention_v1_kernelI13__nv_bfloat16hLi96ELi32ELi128ELNS_18Fp8KVCacheDataTypeE1ELb1EEEvPT_PKS3_PKT0_S9_ifPKiSB_iPKfiiiSD_SD_iiiii,"aw",@nobits
	.sectionflags	@""
	.align	16
.nv.shared._ZN4vllm25paged_attention_v1_kernelI13__nv_bfloat16hLi96ELi32ELi128ELNS_18Fp8KVCacheDataTypeE1ELb1EEEvPT_PKS3_PKT0_S9_ifPKiSB_iPKfiiiSD_SD_iiiii:
	.zero		1056


//--------------------- .nv.shared._ZN4vllm25paged_attention_v1_kernelI13__nv_bfloat16hLi80ELi32ELi128ELNS_18Fp8KVCacheDataTypeE1ELb1EEEvPT_PKS3_PKT0_S9_ifPKiSB_iPKfiiiSD_SD_iiiii --------------------------
	.section	.nv.shared._ZN4vllm25paged_attention_v1_kernelI13__nv_bfloat16hLi80ELi32ELi128ELNS_18Fp8KVCacheDataTypeE1ELb1EEEvPT_PKS3_PKT0_S9_ifPKiSB_iPKfiiiSD_SD_iiiii,"aw",@nobits
	.sectionflags	@""
	.align	16
.nv.shared._ZN4vllm25paged_attention_v1_kernelI13__nv_bfloat16hLi80ELi32ELi128ELNS_18Fp8KVCacheDataTypeE1ELb1EEEvPT_PKS3_PKT0_S9_ifPKiSB_iPKfiiiSD_SD_iiiii:
	.zero		1056


//--------------------- .nv.shared._ZN4vllm25paged_attention_v1_kernelI13__nv_bfloat16hLi64ELi32ELi128ELNS_18Fp8KVCacheDataTypeE1ELb1EEEvPT_PKS3_PKT0_S9_ifPKiSB_iPKfiiiSD_SD_iiiii --------------------------
	.section	.nv.shared._ZN4vllm25paged_attention_v1_kernelI13__nv_bfloat16hLi64ELi32ELi128ELNS_18Fp8KVCacheDataTypeE1ELb1EEEvPT_PKS3_PKT0_S9_ifPKiSB_iPKfiiiSD_SD_iiiii,"aw",@nobits
	.sectionflags	@""
	.align	16
.nv.shared._ZN4vllm25paged_attention_v1_kernelI13__nv_bfloat16hLi64ELi32ELi128ELNS_18Fp8KVCacheDataTypeE1ELb1EEEvPT_PKS3_PKT0_S9_ifPKiSB_iPKfiiiSD_SD_iiiii:
	.zero		1056


//--------------------- .nv.shared._ZN4vllm25paged_attention_v1_kernelI13__nv_bfloat16hLi32ELi32ELi128ELNS_18Fp8KVCacheDataTypeE1ELb1EEEvPT_PKS3_PKT0_S9_ifPKiSB_iPKfiiiSD_SD_iiiii --------------------------
	.section	.nv.shared._ZN4vllm25paged_attention_v1_kernelI13__nv_bfloat16hLi32ELi32ELi128ELNS_18Fp8KVCacheDataTypeE1ELb1EEEvPT_PKS3_PKT0_S9_ifPKiSB_iPKfiiiSD_SD_iiiii,"aw",@nobits
	.sectionflags	@""
	.align	16
.nv.shared._ZN4vllm25paged_attention_v1_kernelI13__nv_bfloat16hLi32ELi32ELi128ELNS_18Fp8KVCacheDataTypeE1ELb1EEEvPT_PKS3_PKT0_S9_ifPKiSB_iPKfiiiSD_SD_iiiii:
	.zero		1056


//--------------------- .nv.shared._ZN4vllm25paged_attention_v1_kernelI13__nv_bfloat16hLi256ELi16ELi128ELNS_18Fp8KVCacheDataTypeE1ELb0EEEvPT_PKS3_PKT0_S9_ifPKiSB_iPKfiiiSD_SD_iiiii --------------------------
	.section	.nv.shared._ZN4vllm25paged_attention_v1_kernelI13__nv_bfloat16hLi256ELi16ELi128ELNS_18Fp8KVCacheDataTypeE1ELb0EEEvPT_PKS3_PKT0_S9_ifPKiSB_iPKfiiiSD_SD_iiiii,"aw",@nobits
	.sectionflags	@""
	.align	16
.nv.shared._ZN4vllm25paged_attention_v1_kernelI13__nv_bfloat16hLi256ELi16ELi128ELNS_18Fp8KVCacheDataTypeE1ELb0EEEvPT_PKS3_PKT0_S9_ifPKiSB_iPKfiiiSD_SD_iiiii:
	.zero		1056


//--------------------- .nv.shared._ZN4vllm25paged_attention_v1_kernelI13__nv_bfloat16hLi192ELi16ELi128ELNS_18Fp8KVCacheDataTypeE1ELb0EEEvPT_PKS3_PKT0_S9_ifPKiSB_iPKfiiiSD_SD_iiiii --------------------------
	.section	.nv.shared._ZN4vllm25paged_attention_v1_kernelI13__nv_bfloat16hLi192ELi16ELi128ELNS_18Fp8KVCacheDataTypeE1ELb0EEEvPT_PKS3_PKT0_S9_ifPKiSB_iPKfiiiSD_SD_iiiii,"aw",@nobits
	.sectionflags	@""
	.align	16
.nv.shared._ZN4vllm25paged_attention_v1_kernelI13__nv_bfloat16hLi192ELi16ELi128ELNS_18Fp8KVCacheDataTypeE1ELb0EEEvPT_PKS3_PKT0_S9_ifPKiSB_iPKfiiiSD_SD_iiiii:
	.zero		1056


//--------------------- .nv.shared._ZN4vllm25paged_attention_v1_kernelI13__nv_bfloat16hLi128ELi16ELi128ELNS_18Fp8KVCacheDataTypeE1ELb0EEEvPT_PKS3_PKT0_S9_ifPKiSB_iPKfiiiSD_SD_iiiii --------------------------
	.section	.nv.shared._ZN4vllm25paged_attention_v1_kernelI13__nv_bfloat16hLi128ELi16ELi128ELNS_18Fp8KVCacheDataTypeE1ELb0EEEvPT_PKS3_PKT0_S9_ifPKiSB_iPKfiiiSD_SD_iiiii,"aw",@nobits
	.sectionflags	@""
	.align	16
.nv.shared._ZN4vllm25paged_attention_v1_kernelI13__nv_bfloat16hLi128ELi16ELi128ELNS_18Fp8KVCacheDataTypeE1ELb0EEEvPT_PKS3_PKT0_S9_ifPKiSB_iPKfiiiSD_SD_iiiii:
	.zero		1056


//--------------------- .nv.shared._ZN4vllm25paged_attention_v1_kernelI13__nv_bfloat16hLi120ELi16ELi128ELNS_18Fp8KVCacheDataTypeE1ELb0EEEvPT_PKS3_PKT0_S9_ifPKiSB_iPKfiiiSD_SD_iiiii --------------------------
	.section	.nv.shared._ZN4vllm25paged_attention_v1_kernelI13__nv_bfloat16hLi120ELi16ELi128ELNS_18Fp8KVCacheDataTypeE1ELb0EEEvPT_PKS3_PKT0_S9_ifPKiSB_iPKfiiiSD_SD_iiiii,"aw",@nobits
	.sectionflags	@""
	.align	16
.nv.shared._ZN4vllm25paged_attention_v1_kernelI13__nv_bfloat16hLi120ELi16ELi128ELNS_18Fp8KVCacheDataTypeE1ELb0EEEvPT_PKS3_PKT0_S9_ifPKiSB_iPKfiiiSD_SD_iiiii:
	.zero		1056


//--------------------- .nv.shared._ZN4vllm25paged_attention_v1_kernelI13__nv_bfloat16hLi112ELi16ELi128ELNS_18Fp8KVCacheDataTypeE1ELb0EEEvPT_PKS3_PKT0_S9_ifPKiSB_iPKfiiiSD_SD_iiiii --------------------------
	.section	.nv.shared._ZN4vllm25paged_attention_v1_kernelI13__nv_bfloat16hLi112ELi16ELi128ELNS_18Fp8KVCacheDataTypeE1ELb0EEEvPT_PKS3_PKT0_S9_ifPKiSB_iPKfiiiSD_SD_iiiii,"aw",@nobits
	.sectionflags	@""
	.align	16
.nv.shared._ZN4vllm25paged_attention_v1_kernelI13__nv_bfloat16hLi112ELi16ELi128ELNS_18Fp8KVCacheDataTypeE1ELb0EEEvPT_PKS3_PKT0_S9_ifPKiSB_iPKfiiiSD_SD_iiiii:
	.zero		1056


//--------------------- .nv.shared._ZN4vllm25paged_attention_v1_kernelI13__nv_bfloat16hLi96ELi16ELi128ELNS_18Fp8KVCacheDataTypeE1ELb0EEEvPT_PKS3_PKT0_S9_ifPKiSB_iPKfiiiSD_SD_iiiii --------------------------
	.section	.nv.shared._ZN4vllm25paged_attention_v1_kernelI13__nv_bfloat16hLi96ELi16ELi128ELNS_18Fp8KVCacheDataTypeE1ELb0EEEvPT_PKS3_PKT0_S9_ifPKiSB_iPKfiiiSD_SD_iiiii,"aw",@nobits
	.sectionflags	@""
	.align	16
.nv.shared._ZN4vllm25paged_attention_v1_kernelI13__nv_bfloat16hLi96ELi16ELi128ELNS_18Fp8KVCacheDataTypeE1ELb0EEEvPT_PKS3_PKT0_S9_ifPKiSB_iPKfiiiSD_SD_iiiii:
	.zero		1056


//--------------------- .nv.shared._ZN4vllm25paged_attention_v1_kernelI13__nv_bfloat16hLi80ELi16ELi128ELNS_18Fp8KVCacheDataTypeE1ELb0EEEvPT_PKS3_PKT0_S9_ifPKiSB_iPKfiiiSD_SD_iiiii --------------------------
	.section	.nv.shared._ZN4vllm25paged_attention_v1_kernelI13__nv_bfloat16hLi80ELi16ELi128ELNS_18Fp8KVCacheDataTypeE1ELb0EEEvPT_PKS3_PKT0_S9_ifPKiSB_iPKfiiiSD_SD_iiiii,"aw",@nobits
	.sectionflags	@""
	.align	16
.nv.shared._ZN4vllm25paged_attention_v1_kernelI13__nv_bfloat16hLi80ELi16ELi128ELNS_18Fp8KVCacheDataTypeE1ELb0EEEvPT_PKS3_PKT0_S9_ifPKiSB_iPKfiiiSD_SD_iiiii:
	.zero		1056


//--------------------- .nv.shared._ZN4vllm25paged_attention_v1_kernelI13__nv_bfloat16hLi64ELi16ELi128ELNS_18Fp8KVCacheDataTypeE1ELb0EEEvPT_PKS3_PKT0_S9_ifPKiSB_iPKfiiiSD_SD_iiiii --------------------------
	.section	.nv.shared._ZN4vllm25paged_attention_v1_kernelI13__nv_bfloat16hLi64ELi16ELi128ELNS_18Fp8KVCacheDataTypeE1ELb0EEEvPT_PKS3_PKT0_S9_ifPKiSB_iPKfiiiSD_SD_iiiii,"aw",@nobits
	.sectionflags	@""
	.align	16
.nv.shared._ZN4vllm25paged_attention_v1_kernelI13__nv_bfloat16hLi64ELi16ELi128ELNS_18Fp8KVCacheDataTypeE1ELb0EEEvPT_PKS3_PKT0_S9_ifPKiSB_iPKfiiiSD_SD_iiiii:
	.zero		1056


//--------------------- .nv.shared._ZN4vllm25paged_attention_v1_kernelI13__nv_bfloat16hLi32ELi16ELi128ELNS_18Fp8KVCacheDataTypeE1ELb0EEEvPT_PKS3_PKT0_S9_ifPKiSB_iPKfiiiSD_SD_iiiii --------------------------
	.section	.nv.shared._ZN4vllm25paged_attention_v1_kernelI13__nv_bfloat16hLi32ELi16ELi128ELNS_18Fp8KVCacheDataTypeE1ELb0EEEvPT_PKS3_PKT0_S9_ifPKiSB_iPKfiiiSD_SD_iiiii,"aw",@nobits
	.sectionflags	@""
	.align	16
.nv.shared._ZN4vllm25paged_attention_v1_kernelI13__nv_bfloat16hLi32ELi16ELi128ELNS_18Fp8KVCacheDataTypeE1ELb0EEEvPT_PKS3_PKT0_S9_ifPKiSB_iPKfiiiSD_SD_iiiii:
	.zero		1056


//--------------------- .nv.shared._ZN4vllm25paged_attention_v1_kernelI13__nv_bfloat16hLi256ELi16ELi128ELNS_18Fp8KVCacheDataTypeE1ELb1EEEvPT_PKS3_PKT0_S9_ifPKiSB_iPKfiiiSD_SD_iiiii --------------------------
	.section	.nv.shared._ZN4vllm25paged_attention_v1_kernelI13__nv_bfloat16hLi256ELi16ELi128ELNS_18Fp8KVCacheDataTypeE1ELb1EEEvPT_PKS3_PKT0_S9_ifPKiSB_iPKfiiiSD_SD_iiiii,"aw",@nobits
	.sectionflags	@""
	.align	16
.nv.shared._ZN4vllm25paged_attention_v1_kernelI13__nv_bfloat16hLi256ELi16ELi128ELNS_18Fp8KVCacheDataTypeE1ELb1EEEvPT_PKS3_PKT0_S9_ifPKiSB_iPKfiiiSD_SD_iiiii:
	.zero		1056


//--------------------- .nv.shared._ZN4vllm25paged_attention_v1_kernelI13__nv_bfloat16hLi192ELi16ELi128ELNS_18Fp8KVCacheDataTypeE1ELb1EEEvPT_PKS3_PKT0_S9_ifPKiSB_iPKfiiiSD_SD_iiiii --------------------------
	.section	.nv.shared._ZN4vllm25paged_attention_v1_kernelI13__nv_bfloat16hLi192ELi16ELi128ELNS_18Fp8KVCacheDataTypeE1ELb1EEEvPT_PKS3_PKT0_S9_ifPKiSB_iPKfiiiSD_SD_iiiii,"aw",@nobits
	.sectionflags	@""
	.align	16
.nv.shared._ZN4vllm25paged_attention_v1_kernelI13__nv_bfloat16hLi192ELi16ELi128ELNS_18Fp8KVCacheDataTypeE1ELb1EEEvPT_PKS3_PKT0_S9_ifPKiSB_iPKfiiiSD_SD_iiiii:
	.zero		1056


//--------------------- .nv.shared._ZN4vllm25paged_attention_v1_kernelI13__nv_bfloat16hLi128ELi16ELi128ELNS_18Fp8KVCacheDataTypeE1ELb1EEEvPT_PKS3_PKT0_S9_ifPKiSB_iPKfiiiSD_SD_iiiii --------------------------
	.section	.nv.shared._ZN4vllm25paged_attention_v1_kernelI13__nv_bfloat16hLi128ELi16ELi128ELNS_18Fp8KVCacheDataTypeE1ELb1EEEvPT_PKS3_PKT0_S9_ifPKiSB_iPKfiiiSD_SD_iiiii,"aw",@nobits
	.sectionflags	@""
	.align	16
.nv.shared._ZN4vllm25paged_attention_v1_kernelI13__nv_bfloat16hLi128ELi16ELi128ELNS_18Fp8KVCacheDataTypeE1ELb1EEEvPT_PKS3_PKT0_S9_ifPKiSB_iPKfiiiSD_SD_iiiii:
	.zero		1056


//--------------------- .nv.shared._ZN4vllm25paged_attention_v1_kernelI13__nv_bfloat16hLi120ELi16ELi128ELNS_18Fp8KVCacheDataTypeE1ELb1EEEvPT_PKS3_PKT0_S9_ifPKiSB_iPKfiiiSD_SD_iiiii --------------------------
	.section	.nv.shared._ZN4vllm25paged_attention_v1_kernelI13__nv_bfloat16hLi120ELi16ELi128ELNS_18Fp8KVCacheDataTypeE1ELb1EEEvPT_PKS3_PKT0_S9_ifPKiSB_iPKfiiiSD_SD_iiiii,"aw",@nobits
	.sectionflags	@""
	.align	16
.nv.shared._ZN4vllm25paged_attention_v1_kernelI13__nv_bfloat16hLi120ELi16ELi128ELNS_18Fp8KVCacheDataTypeE1ELb1EEEvPT_PKS3_PKT0_S9_ifPKiSB_iPKfiiiSD_SD_iiiii:
	.zero		1056


//--------------------- .nv.shared._ZN4vllm25paged_attention_v1_kernelI13__nv_bfloat16hLi112ELi16ELi128ELNS_18Fp8KVCacheDataTypeE1ELb1EEEvPT_PKS3_PKT0_S9_ifPKiSB_iPKfiiiSD_SD_iiiii --------------------------
	.section	.nv.shared._ZN4vllm25paged_attention_v1_kernelI13__nv_bfloat16hLi112ELi16ELi128ELNS_18Fp8KVCacheDataTypeE1ELb1EEEvPT_PKS3_PKT0_S9_ifPKiSB_iPKfiiiSD_SD_iiiii,"aw",@nobits
	.sectionflags	@""
	.align	16
.nv.shared._ZN4vllm25paged_attention_v1_kernelI13__nv_bfloat16hLi112ELi16ELi128ELNS_18Fp8KVCacheDataTypeE1ELb1EEEvPT_PKS3_PKT0_S9_ifPKiSB_iPKfiiiSD_SD_iiiii:
	.zero		1056


//--------------------- .nv.shared._ZN4vllm25paged_attention_v1_kernelI13__nv_bfloat16hLi96ELi16ELi128ELNS_18Fp8KVCacheDataTypeE1ELb1EEEvPT_PKS3_PKT0_S9_ifPKiSB_iPKfiiiSD_SD_iiiii --------------------------
	.section	.nv.shared._ZN4vllm25paged_attention_v1_kernelI13__nv_bfloat16hLi96ELi16ELi128ELNS_18Fp8KVCacheDataTypeE1ELb1EEEvPT_PKS3_PKT0_S9_ifPKiSB_iPKfiiiSD_SD_iiiii,"aw",@nobits
	.sectionflags	@""
	.align	16
.nv.shared._ZN4vllm25paged_attention_v1_kernelI13__nv_bfloat16hLi96ELi16ELi128ELNS_18Fp8KVCacheDataTypeE1ELb1EEEvPT_PKS3_PKT0_S9_ifPKiSB_iPKfiiiSD_SD_iiiii:
	.zero		1056


//--------------------- .nv.shared._ZN4vllm25paged_attention_v1_kernelI13__nv_bfloat16hLi80ELi16ELi128ELNS_18Fp8KVCacheDataTypeE1ELb1EEEvPT_PKS3_PKT0_S9_ifPKiSB_iPKfiiiSD_SD_iiiii --------------------------
	.section	.nv.shared._ZN4vllm25paged_attention_v1_kernelI13__nv_bfloat16hLi80ELi16ELi128ELNS_18Fp8KVCacheDataTypeE1ELb1EEEvPT_PKS3_PKT0_S9_ifPKiSB_iPKfiiiSD_SD_iiiii,"aw",@nobits
	.sectionflags	@""
	.align	16
.nv.shared._ZN4vllm25paged_attention_v1_kernelI13__nv_bfloat16hLi80ELi16ELi128ELNS_18Fp8KVCacheDataTypeE1ELb1EEEvPT_PKS3_PKT0_S9_ifPKiSB_iPKfiiiSD_SD_iiiii:
	.zero		1056


//--------------------- .nv.shared._ZN4vllm25paged_attention_v1_kernelI13__nv_bfloat16hLi64ELi16ELi128ELNS_18Fp8KVCacheDataTypeE1ELb1EEEvPT_PKS3_PKT0_S9_ifPKiSB_iPKfiiiSD_SD_iiiii --------------------------
	.section	.nv.shared._ZN4vllm25paged_attention_v1_kernelI13__nv_bfloat16hLi64ELi16ELi128ELNS_18Fp8KVCacheDataTypeE1ELb1EEEvPT_PKS3_PKT0_S9_ifPKiSB_iPKfiiiSD_SD_iiiii,"aw",@nobits
	.sectionflags	@""
	.align	16
.nv.shared._ZN4vllm25paged_attention_v1_kernelI13__nv_bfloat16hLi64ELi16ELi128ELNS_18Fp8KVCacheDataTypeE1ELb1EEEvPT_PKS3_PKT0_S9_ifPKiSB_iPKfiiiSD_SD_iiiii:
	.zero		1056


//--------------------- .nv.shared._ZN4vllm25paged_attention_v1_kernelI13__nv_bfloat16hLi32ELi16ELi128ELNS_18Fp8KVCacheDataTypeE1ELb1EEEvPT_PKS3_PKT0_S9_ifPKiSB_iPKfiiiSD_SD_iiiii --------------------------
	.section	.nv.shared._ZN4vllm25paged_attention_v1_kernelI13__nv_bfloat16hLi32ELi16ELi128ELNS_18Fp8KVCacheDataTypeE1ELb1EEEvPT_PKS3_PKT0_S9_ifPKiSB_iPKfiiiSD_SD_iiiii,"aw",@nobits
	.sectionflags	@""
	.align	16
.nv.shared._ZN4vllm25paged_attention_v1_kernelI13__nv_bfloat16hLi32ELi16ELi128ELNS_18Fp8KVCacheDataTypeE1ELb1EEEvPT_PKS3_PKT0_S9_ifPKiSB_iPKfiiiSD_SD_iiiii:
	.zero		1056


//--------------------- .nv.shared._ZN4vllm25paged_attention_v1_kernelI13__nv_bfloat16hLi256ELi8ELi128ELNS_18Fp8KVCacheDataTypeE1ELb0EEEvPT_PKS3_PKT0_S9_ifPKiSB_iPKfiiiSD_SD_iiiii --------------------------
	.section	.nv.shared._ZN4vllm25paged_attention_v1_kernelI13__nv_bfloat16hLi256ELi8ELi128ELNS_18Fp8KVCacheDataTypeE1ELb0EEEvPT_PKS3_PKT0_S9_ifPKiSB_iPKfiiiSD_SD_iiiii,"aw",@nobits
	.sectionflags	@""
	.align	16
.nv.shared._ZN4vllm25paged_attention_v1_kernelI13__nv_bfloat16hLi256ELi8ELi128ELNS_18Fp8KVCacheDataTypeE1ELb0EEEvPT_PKS3_PKT0_S9_ifPKiSB_iPKfiiiSD_SD_iiiii:
	.zero		1056


//--------------------- .nv.shared._ZN4vllm25paged_attention_v1_kernelI13__nv_bfloat16hLi192ELi8ELi128ELNS_18Fp8KVCacheDataTypeE1ELb0EEEvPT_PKS3_PKT0_S9_ifPKiSB_iPKfiiiSD_SD_iiiii --------------------------
	.section	.nv.shared._ZN4vllm25paged_attention_v1_kernelI13__nv_bfloat16hLi192ELi8ELi128ELNS_18Fp8KVCacheDataTypeE1ELb0EEEvPT_PKS3_PKT0_S9_ifPKiSB_iPKfiiiSD_SD_iiiii,"aw",@nobits
	.sectionflags	@""
	.align	16
.nv.shared._ZN4vllm25paged_attention_v1_kernelI13__nv_bfloat16hLi192ELi8ELi128ELNS_18Fp8KVCacheDataTypeE1ELb0EEEvPT_PKS3_PKT0_S9_ifPKiSB_iPKfiiiSD_SD_iiiii:
	.zero		1056


//--------------------- .nv.shared._ZN4vllm25paged_attention_v1_kernelI13__nv_bfloat16hLi128ELi8ELi128ELNS_18Fp8KVCacheDataTypeE1ELb0EEEvPT_PKS3_PKT0_S9_ifPKiSB_iPKfiiiSD_SD_iiiii --------------------------
	.section	.nv.shared._ZN4vllm25paged_attention_v1_kernelI13__nv_bfloat16hLi128ELi8ELi128ELNS_18Fp8KVCacheDataTypeE1ELb0EEEvPT_PKS3_PKT0_S9_ifPKiSB_iPKfiiiSD_SD_iiiii,"aw",@nobits
	.sectionflags	@""
	.align	16
.nv.shared._ZN4vllm25paged_attention_v1_kernelI13__nv_bfloat16hLi128ELi8ELi128ELNS_18Fp8KVCacheDataTypeE1ELb0EEEvPT_PKS3_PKT0_S9_ifPKiSB_iPKfiiiSD_SD_iiiii:
	.zero		1056


//--------------------- .nv.shared._ZN4vllm25paged_attention_v1_kernelI13__nv_bfloat16hLi120ELi8ELi128ELNS_18Fp8KVCacheDataTypeE1ELb0EEEvPT_PKS3_PKT0_S9_ifPKiSB_iPKfiiiSD_SD_iiiii --------------------------
	.section	.nv.shared._ZN4vllm25paged_attention_v1_kernelI13__nv_bfloat16hLi120ELi8ELi128ELNS_18Fp8KVCacheDataTypeE1ELb0EEEvPT_PKS3_PKT0_S9_ifPKiSB_iPKfiiiSD_SD_iiiii,"aw",@nobits
	.sectionflags	@""
	.align	16
.nv.shared._ZN4vllm25paged_attention_v1_kernelI13__nv_bfloat16hLi120ELi8ELi128ELNS_18Fp8KVCacheDataTypeE1ELb0EEEvPT_PKS3_PKT0_S9_ifPKiSB_iPKfiiiSD_SD_iiiii:
	.zero		1056


//--------------------- .nv.shared._ZN4vllm25paged_attention_v1_kernelI13__nv_bfloat16hLi112ELi8ELi128ELNS_18Fp8KVCacheDataTypeE1ELb0EEEvPT_PKS3_PKT0_S9_ifPKiSB_iPKfiiiSD_SD_iiiii --------------------------
	.section	.nv.shared._ZN4vllm25paged_attention_v1_kernelI13__nv_bfloat16hLi112ELi8ELi128ELNS_18Fp8KVCacheDataTypeE1ELb0EEEvPT_PKS3_PKT0_S9_ifPKiSB_iPKfiiiSD_SD_iiiii,"aw",@nobits
	.sectionflags	@""
	.align	16
.nv.shared._ZN4vllm25paged_attention_v1_kernelI13__nv_bfloat16hLi112ELi8ELi128ELNS_18Fp8KVCacheDataTypeE1ELb0EEEvPT_PKS3_PKT0_S9_ifPKiSB_iPKfiiiSD_SD_iiiii:
	.zero		1056


//--------------------- .nv.shared._ZN4vllm25paged_attention_v1_kernelI13__nv_bfloat16hLi96ELi8ELi128ELNS_18Fp8KVCacheDataTypeE1ELb0EEEvPT_PKS3_PKT0_S9_ifPKiSB_iPKfiiiSD_SD_iiiii --------------------------
	.section	.nv.shared._ZN4vllm25paged_attention_v1_kernelI13__nv_bfloat16hLi96ELi8ELi128ELNS_18Fp8KVCacheDataTypeE1ELb0EEEvPT_PKS3_PKT0_S9_ifPKiSB_iPKfiiiSD_SD_iiiii,"aw",@nobits
	.sectionflags	@""
	.align	16
.nv.shared._ZN4vllm25paged_attention_v1_kernelI13__nv_bfloat16hLi96ELi8ELi128ELNS_18Fp8KVCacheDataTypeE1ELb0EEEvPT_PKS3_PKT0_S9_ifPKiSB_iPKfiiiSD_SD_iiiii:
	.zero		1056


//--------------------- .nv.shared._ZN4vllm25paged_attention_v1_kernelI13__nv_bfloat16hLi80ELi8ELi128ELNS_18Fp8KVCacheDataTypeE1ELb0EEEvPT_PKS3_PKT0_S9_ifPKiSB_iPKfiiiSD_SD_iiiii --------------------------
	.section	.nv.shared._ZN4vllm25paged_attention_v1_kernelI13__nv_bfloat16hLi80ELi8ELi128ELNS_18Fp8KVCacheDataTypeE1ELb0EEEvPT_PKS3_PKT0_S9_ifPKiSB_iPKfiiiSD_SD_iiiii,"aw",@nobits
	.sectionflags	@""
	.align	16
.nv.shared._ZN4vllm25paged_attention_v1_kernelI13__nv_bfloat16hLi80ELi8ELi128ELNS_18Fp8KVCacheDataTypeE1ELb0EEEvPT_PKS3_PKT0_S9_ifPKiSB_iPKfiiiSD_SD_iiiii:
	.zero		1056


//--------------------- .nv.shared._ZN4vllm25paged_attention_v1_kernelI13__nv_bfloat16hLi64ELi8ELi128ELNS_18Fp8KVCacheDataTypeE1ELb0EEEvPT_PKS3_PKT0_S9_ifPKiSB_iPKfiiiSD_SD_iiiii --------------------------
	.section	.nv.shared._ZN4vllm25paged_attention_v1_kernelI13__nv_bfloat16hLi64ELi8ELi128ELNS_18Fp8KVCacheDataTypeE1ELb0EEEvPT_PKS3_PKT0_S9_ifPKiSB_iPKfiiiSD_SD_iiiii,"aw",@nobits
	.sectionflags	@""
	.align	16
.nv.shared._ZN4vllm25paged_attention_v1_kernelI13__nv_bfloat16hLi64ELi8ELi128ELNS_18Fp8KVCacheDataTypeE1ELb0EEEvPT_PKS3_PKT0_S9_ifPKiSB_iPKfiiiSD_SD_iiiii:
	.zero		1056


//--------------------- .nv.shared._ZN4vllm25paged_attention_v1_kernelI13__nv_bfloat16hLi32ELi8ELi128ELNS_18Fp8KVCacheDataTypeE1ELb0EEEvPT_PKS3_PKT0_S9_ifPKiSB_iPKfiiiSD_SD_iiiii --------------------------
	.section	.nv.shared._ZN4vllm25paged_attention_v1_kernelI13__nv_bfloat16hLi32ELi8ELi128ELNS_18Fp8KVCacheDataTypeE1ELb0EEEvPT_PKS3_PKT0_S9_ifPKiSB_iPKfiiiSD_SD_iiiii,"aw",@nobits
	.sectionflags	@""
	.align	16
.nv.shared._ZN4vllm25paged_attention_v1_kernelI13__nv_bfloat16hLi32ELi8ELi128ELNS_18Fp8KVCacheDataTypeE1ELb0EEEvPT_PKS3_PKT0_S9_ifPKiSB_iPKfiiiSD_SD_iiiii:
	.zero		1056


//--------------------- .nv.shared._ZN4vllm25paged_attention_v1_kernelI13__nv_bfloat16hLi256ELi8ELi128ELNS_18Fp8KVCacheDataTypeE1ELb1EEEvPT_PKS3_PKT0_S9_ifPKiSB_iPKfiiiSD_SD_iiiii --------------------------
	.section	.nv.shared._ZN4vllm25paged_attention_v1_kernelI13__nv_bfloat16hLi256ELi8ELi128ELNS_18Fp8KVCacheDataTypeE1ELb1EEEvPT_PKS3_PKT0_S9_ifPKiSB_iPKfiiiSD_SD_iiiii,"aw",@nobits
	.sectionflags	@""
	.align	16
.nv.shared._ZN4vllm25paged_attention_v1_kernelI13__nv_bfloat16hLi256ELi8ELi128ELNS_18Fp8KVCacheDataTypeE1ELb1EEEvPT_PKS3_PKT0_S9_ifPKiSB_iPKfiiiSD_SD_iiiii:
	.zero		1056


//--------------------- .nv.shared._ZN4vllm25paged_attention_v1_kernelI13__nv_bfloat16hLi192ELi8ELi128ELNS_18Fp8KVCacheDataTypeE1ELb1EEEvPT_PKS3_PKT0_S9_ifPKiSB_iPKfiiiSD_SD_iiiii --------------------------
	.section	.nv.shared._ZN4vllm25paged_attention_v1_kernelI13__nv_bfloat16hLi192ELi8ELi128ELNS_18Fp8KVCacheDataTypeE1ELb1EEEvPT_PKS3_PKT0_S9_ifPKiSB_iPKfiiiSD_SD_iiiii,"aw",@nobits
	.sectionflags	@""
	.align	16
.nv.shared._ZN4vllm25paged_attention_v1_kernelI13__nv_bfloat16hLi192ELi8ELi128ELNS_18Fp8KVCacheDataTypeE1ELb1EEEvPT_PKS3_PKT0_S9_ifPKiSB_iPKfiiiSD_SD_iiiii:
	.zero		1056


//--------------------- .nv.shared._ZN4vllm25paged_attention_v1_kernelI13__nv_bfloat16hLi128ELi8ELi128ELNS_18Fp8KVCacheDataTypeE1ELb1EEEvPT_PKS3_PKT0_S9_ifPKiSB_iPKfiiiSD_SD_iiiii --------------------------
	.section	.nv.shared._ZN4vllm25paged_attention_v1_kernelI13__nv_bfloat16hLi128ELi8ELi128ELNS_18Fp8KVCacheDataTypeE1ELb1EEEvPT_PKS3_PKT0_S9_ifPKiSB_iPKfiiiSD_SD_iiiii,"aw",@nobits
	.sectionflags	@""
	.align	16
.nv.shared._ZN4vllm25paged_attention_v1_kernelI13__nv_bfloat16hLi128ELi8ELi128ELNS_18Fp8KVCacheDataTypeE1ELb1EEEvPT_PKS3_PKT0_S9_ifPKiSB_iPKfiiiSD_SD_iiiii:
	.zero		1056


//--------------------- .nv.shared._ZN4vllm25paged_attention_v1_kernelI13__nv_bfloat16hLi120ELi8ELi128ELNS_18Fp8KVCacheDataTypeE1ELb1EEEvPT_PKS3_PKT0_S9_ifPKiSB_iPKfiiiSD_SD_iiiii --------------------------
	.section	.nv.shared._ZN4vllm25paged_attention_v1_kernelI13__nv_bfloat16hLi120ELi8ELi128ELNS_18Fp8KVCacheDataTypeE1ELb1EEEvPT_PKS3_PKT0_S9_ifPKiSB_iPKfiiiSD_SD_iiiii,"aw",@nobits
	.sectionflags	@""
	.align	16
.nv.shared._ZN4vllm25paged_attention_v1_kernelI13__nv_bfloat16hLi120ELi8ELi128ELNS_18Fp8KVCacheDataTypeE1ELb1EEEvPT_PKS3_PKT0_S9_ifPKiSB_iPKfiiiSD_SD_iiiii:
	.zero		1056


//--------------------- .nv.shared._ZN4vllm25paged_attention_v1_kernelI13__nv_bfloat16hLi112ELi8ELi128ELNS_18Fp8KVCacheDataTypeE1ELb1EEEvPT_PKS3_PKT0_S9_ifPKiSB_iPKfiiiSD_SD_iiiii --------------------------
	.section	.nv.shared._ZN4vllm25paged_attention_v1_kernelI13__nv_bfloat16hLi112ELi8ELi128ELNS_18Fp8KVCacheDataTypeE1ELb1EEEvPT_PKS3_PKT0_S9_ifPKiSB_iPKfiiiSD_SD_iiiii,"aw",@nobits
	.sectionflags	@""
	.align	16
.nv.shared._ZN4vllm25paged_attention_v1_kernelI13__nv_bfloat16hLi112ELi8ELi128ELNS_18Fp8KVCacheDataTypeE1ELb1EEEvPT_PKS3_PKT0_S9_ifPKiSB_iPKfiiiSD_SD_iiiii:
	.zero		1056


//--------------------- .nv.shared._ZN4vllm25paged_attention_v1_kernelI13__nv_bfloat16hLi96ELi8ELi128ELNS_18Fp8KVCacheDataTypeE1ELb1EEEvPT_PKS3_PKT0_S9_ifPKiSB_iPKfiiiSD_SD_iiiii --------------------------
	.section	.nv.shared._ZN4vllm25paged_attention_v1_kernelI13__nv_bfloat16hLi96ELi8ELi128ELNS_18Fp8KVCacheDataTypeE1ELb1EEEvPT_PKS3_PKT0_S9_ifPKiSB_iPKfiiiSD_SD_iiiii,"aw",@nobits
	.sectionflags	@""
	.align	16
.nv.shared._ZN4vllm25paged_attention_v1_kernelI13__nv_bfloat16hLi96ELi8ELi128ELNS_18Fp8KVCacheDataTypeE1ELb1EEEvPT_PKS3_PKT0_S9_ifPKiSB_iPKfiiiSD_SD_iiiii:
	.zero		1056


//--------------------- .nv.shared._ZN4vllm25paged_attention_v1_kernelI13__nv_bfloat16hLi80ELi8ELi128ELNS_18Fp8KVCacheDataTypeE1ELb1EEEvPT_PKS3_PKT0_S9_ifPKiSB_iPKfiiiSD_SD_iiiii --------------------------
	.section	.nv.shared._ZN4vllm25paged_attention_v1_kernelI13__nv_bfloat16hLi80ELi8ELi128ELNS_18Fp8KVCacheDataTypeE1ELb1EEEvPT_PKS3_PKT0_S9_ifPKiSB_iPKfiiiSD_SD_iiiii,"aw",@nobits
	.sectionflags	@""
	.align	16
.nv.shared._ZN4vllm25paged_attention_v1_kernelI13__nv_bfloat16hLi80ELi8ELi128ELNS_18Fp8KVCacheDataTypeE1ELb1EEEvPT_PKS3_PKT0_S9_ifPKiSB_iPKfiiiSD_SD_iiiii:
	.zero		1056


//--------------------- .nv.shared._ZN4vllm25paged_attention_v1_kernelI13__nv_bfloat16hLi64ELi8ELi128ELNS_18Fp8KVCacheDataTypeE1ELb1EEEvPT_PKS3_PKT0_S9_ifPKiSB_iPKfiiiSD_SD_iiiii --------------------------
	.section	.nv.shared._ZN4vllm25paged_attention_v1_kernelI13__nv_bfloat16hLi64ELi8ELi128ELNS_18Fp8KVCacheDataTypeE1ELb1EEEvPT_PKS3_PKT0_S9_ifPKiSB_iPKfiiiSD_SD_iiiii,"aw",@nobits
	.sectionflags	@""
	.align	16
.nv.shared._ZN4vllm25paged_attention_v1_kernelI13__nv_bfloat16hLi64ELi8ELi128ELNS_18Fp8KVCacheDataTypeE1ELb1EEEvPT_PKS3_PKT0_S9_ifPKiSB_iPKfiiiSD_SD_iiiii:
	.zero		1056


//--------------------- .nv.shared._ZN4vllm25paged_attention_v1_kernelI13__nv_bfloat16hLi32ELi8ELi128ELNS_18Fp8KVCacheDataTypeE1ELb1EEEvPT_PKS3_PKT0_S9_ifPKiSB_iPKfiiiSD_SD_iiiii --------------------------
	.section	.nv.shared._ZN4vllm25paged_attention_v1_kernelI13__nv_bfloat16hLi32ELi8ELi128ELNS_18Fp8KVCacheDataTypeE1ELb1EEEvPT_PKS3_PKT0_S9_ifPKiSB_iPKfiiiSD_SD_iiiii,"aw",@nobits
	.sectionflags	@""
	.align	16
.nv.shared._ZN4vllm25paged_attention_v1_kernelI13__nv_bfloat16hLi32ELi8ELi128ELNS_18Fp8KVCacheDataTypeE1ELb1EEEvPT_PKS3_PKT0_S9_ifPKiSB_iPKfiiiSD_SD_iiiii:
	.zero		1056


//--------------------- .nv.shared._ZN4vllm25paged_attention_v1_kernelIthLi256ELi32ELi128ELNS_18Fp8KVCacheDataTypeE1ELb0EEEvPT_PKS2_PKT0_S8_ifPKiSA_iPKfiiiSC_SC_iiiii --------------------------
	.section	.nv.shared._ZN4vllm25paged_attention_v1_kernelIthLi256ELi32ELi128ELNS_18Fp8KVCacheDataTypeE1ELb0EEEvPT_PKS2_PKT0_S8_ifPKiSA_iPKfiiiSC_SC_iiiii,"aw",@nobits
	.sectionflags	@""
	.align	16
.nv.shared._ZN4vllm25paged_attention_v1_kernelIthLi256ELi32ELi128ELNS_18Fp8KVCacheDataTypeE1ELb0EEEvPT_PKS2_PKT0_S8_ifPKiSA_iPKfiiiSC_SC_iiiii:
	.zero		1056


//--------------------- .nv.shared._ZN4vllm25paged_attention_v1_kernelIthLi192ELi32ELi128ELNS_18Fp8KVCacheDataTypeE1ELb0EEEvPT_PKS2_PKT0_S8_ifPKiSA_iPKfiiiSC_SC_iiiii --------------------------
	.section	.nv.shared._ZN4vllm25paged_attention_v1_kernelIthLi192ELi32ELi128ELNS_18Fp8KVCacheDataTypeE1ELb0EEEvPT_PKS2_PKT0_S8_ifPKiSA_iPKfiiiSC_SC_iiiii,"aw",@nobits
	.sectionflags	@""
	.align	16
.nv.shared._ZN4vllm25paged_attention_v1_kernelIthLi192ELi32ELi128ELNS_18Fp8KVCacheDataTypeE1ELb0EEEvPT_PKS2_PKT0_S8_ifPKiSA_iPKfiiiSC_SC_iiiii:
	.zero		1056


//--------------------- .nv.shared._ZN4vllm25paged_attention_v1_kernelIthLi128ELi32ELi128ELNS_18Fp8KVCacheDataTypeE1ELb0EEEvPT_PKS2_PKT0_S8_ifPKiSA_iPKfiiiSC_SC_iiiii --------------------------
	.section	.nv.shared._ZN4vllm25paged_attention_v1_kernelIthLi128ELi32ELi128ELNS_18Fp8KVCacheDataTypeE1ELb0EEEvPT_PKS2_PKT0_S8_ifPKiSA_iPKfiiiSC_SC_iiiii,"aw",@nobits
	.sectionflags	@""
	.align	16
.nv.shared._ZN4vllm25paged_attention_v1_kernelIthLi128ELi32ELi128ELNS_18Fp8KVCacheDataTypeE1ELb0EEEvPT_PKS2_PKT0_S8_ifPKiSA_iPKfiiiSC_SC_iiiii:
	.zero		1056


//--------------------- .nv.shared._ZN4vllm25paged_attention_v1_kernelIthLi120ELi32ELi128ELNS_18Fp8KVCacheDataTypeE1ELb0EEEvPT_PKS2_PKT0_S8_ifPKiSA_iPKfiiiSC_SC_iiiii --------------------------
	.section	.nv.shared._ZN4vllm25paged_attention_v1_kernelIthLi120ELi32ELi128ELNS_18Fp8KVCacheDataTypeE1ELb0EEEvPT_PKS2_PKT0_S8_ifPKiSA_iPKfiiiSC_SC_iiiii,"aw",@nobits
	.sectionflags	@""
	.align	16
.nv.shared._ZN4vllm25paged_attention_v1_kernelIthLi120ELi32ELi128ELNS_18Fp8KVCacheDataTypeE1ELb0EEEvPT_PKS2_PKT0_S8_ifPKiSA_iPKfiiiSC_SC_iiiii:
	.zero		1056


//--------------------- .nv.shared._ZN4vllm25paged_attention_v1_kernelIthLi112ELi32ELi128ELNS_18Fp8KVCacheDataTypeE1ELb0EEEvPT_PKS2_PKT0_S8_ifPKiSA_iPKfiiiSC_SC_iiiii --------------------------
	.section	.nv.shared._ZN4vllm25paged_attention_v1_kernelIthLi112ELi32ELi128ELNS_18Fp8KVCacheDataTypeE1ELb0EEEvPT_PKS2_PKT0_S8_ifPKiSA_iPKfiiiSC_SC_iiiii,"aw",@nobits
	.sectionflags	@""
	.align	16
.nv.shared._ZN4vllm25paged_attention_v1_kernelIthLi112ELi32ELi128ELNS_18Fp8KVCacheDataTypeE1ELb0EEEvPT_PKS2_PKT0_S8_ifPKiSA_iPKfiiiSC_SC_iiiii:
	.zero		1056


//--------------------- .nv.shared._ZN4vllm25paged_attention_v1_kernelIthLi96ELi32ELi128ELNS_18Fp8KVCacheDataTypeE1ELb0EEEvPT_PKS2_PKT0_S8_ifPKiSA_iPKfiiiSC_SC_iiiii --------------------------
	.section	.nv.shared._ZN4vllm25paged_attention_v1_kernelIthLi96ELi32ELi128ELNS_18Fp8KVCacheDataTypeE1ELb0EEEvPT_PKS2_PKT0_S8_ifPKiSA_iPKfiiiSC_SC_iiiii,"aw",@nobits
	.sectionflags	@""
	.align	16
.nv.shared._ZN4vllm25paged_attention_v1_kernelIthLi96ELi32ELi128ELNS_18Fp8KVCacheDataTypeE1ELb0EEEvPT_PKS2_PKT0_S8_ifPKiSA_iPKfiiiSC_SC_iiiii:
	.zero		1056


//--------------------- .nv.shared._ZN4vllm25paged_attention_v1_kernelIthLi80ELi32ELi128ELNS_18Fp8KVCacheDataTypeE1ELb0EEEvPT_PKS2_PKT0_S8_ifPKiSA_iPKfiiiSC_SC_iiiii --------------------------
	.section	.nv.shared._ZN4vllm25paged_attention_v1_kernelIthLi80ELi32ELi128ELNS_18Fp8KVCacheDataTypeE1ELb0EEEvPT_PKS2_PKT0_S8_ifPKiSA_iPKfiiiSC_SC_iiiii,"aw",@nobits
	.sectionflags	@""
	.align	16
.nv.shared._ZN4vllm25paged_attention_v1_kernelIthLi80ELi32ELi128ELNS_18Fp8KVCacheDataTypeE1ELb0EEEvPT_PKS2_PKT0_S8_ifPKiSA_iPKfiiiSC_SC_iiiii:
	.zero		1056


//--------------------- .nv.shared._ZN4vllm25paged_attention_v1_kernelIthLi64ELi32ELi128ELNS_18Fp8KVCacheDataTypeE1ELb0EEEvPT_PKS2_PKT0_S8_ifPKiSA_iPKfiiiSC_SC_iiiii --------------------------
	.section	.nv.shared._ZN4vllm25paged_attention_v1_kernelIthLi64ELi32ELi128ELNS_18Fp8KVCacheDataTypeE1ELb0EEEvPT_PKS2_PKT0_S8_ifPKiSA_iPKfiiiSC_SC_iiiii,"aw",@nobits
	.sectionflags	@""
	.align	16
.nv.shared._ZN4vllm25paged_attention_v1_kernelIthLi64ELi32ELi128ELNS_18Fp8KVCacheDataTypeE1ELb0EEEvPT_PKS2_PKT0_S8_ifPKiSA_iPKfiiiSC_SC_iiiii:
	.zero		1056


//--------------------- .nv.shared._ZN4vllm25paged_attention_v1_kernelIthLi32ELi32ELi128ELNS_18Fp8KVCacheDataTypeE1ELb0EEEvPT_PKS2_PKT0_S8_ifPKiSA_iPKfiiiSC_SC_iiiii --------------------------
	.section	.nv.shared._ZN4vllm25paged_attention_v1_kernelIthLi32ELi32ELi128ELNS_18Fp8KVCacheDataTypeE1ELb0EEEvPT_PKS2_PKT0_S8_ifPKiSA_iPKfiiiSC_SC_iiiii,"aw",@nobits
	.sectionflags	@""
	.align	16
.nv.shared._ZN4vllm25paged_attention_v1_kernelIthLi32ELi32ELi128ELNS_18Fp8KVCacheDataTypeE1ELb0EEEvPT_PKS2_PKT0_S8_ifPKiSA_iPKfiiiSC_SC_iiiii:
	.zero		1056


//--------------------- .nv.shared._ZN4vllm25paged_attention_v1_kernelIthLi256ELi32ELi128ELNS_18Fp8KVCacheDataTypeE1ELb1EEEvPT_PKS2_PKT0_S8_ifPKiSA_iPKfiiiSC_SC_iiiii --------------------------
	.section	.nv.shared._ZN4vllm25paged_attention_v1_kernelIthLi256ELi32ELi128ELNS_18Fp8KVCacheDataTypeE1ELb1EEEvPT_PKS2_PKT0_S8_ifPKiSA_iPKfiiiSC_SC_iiiii,"aw",@nobits
	.sectionflags	@""
	.align	16
.nv.shared._ZN4vllm25paged_attention_v1_kernelIthLi256ELi32ELi128ELNS_18Fp8KVCacheDataTypeE1ELb1EEEvPT_PKS2_PKT0_S8_ifPKiSA_iPKfiiiSC_SC_iiiii:
	.zero		1056


//--------------------- .nv.shared._ZN4vllm25paged_attention_v1_kernelIthLi192ELi32ELi128ELNS_18Fp8KVCacheDataTypeE1ELb1EEEvPT_PKS2_PKT0_S8_ifPKiSA_iPKfiiiSC_SC_iiiii --------------------------
	.section	.nv.shared._ZN4vllm25paged_attention_v1_kernelIthLi192ELi32ELi128ELNS_18Fp8KVCacheDataTypeE1ELb1EEEvPT_PKS2_PKT0_S8_ifPKiSA_iPKfiiiSC_SC_iiiii,"aw",@nobits
	.sectionflags	@""
	.align	16
.nv.shared._ZN4vllm25paged_attention_v1_kernelIthLi192ELi32ELi128ELNS_18Fp8KVCacheDataTypeE1ELb1EEEvPT_PKS2_PKT0_S8_ifPKiSA_iPKfiiiSC_SC_iiiii:
	.zero		1056


//--------------------- .nv.shared._ZN4vllm25paged_attention_v1_kernelIthLi128ELi32ELi128ELNS_18Fp8KVCacheDataTypeE1ELb1EEEvPT_PKS2_PKT0_S8_ifPKiSA_iPKfiiiSC_SC_iiiii --------------------------
	.section	.nv.shared._ZN4vllm25paged_attention_v1_kernelIthLi128ELi32ELi128ELNS_18Fp8KVCacheDataTypeE1ELb1EEEvPT_PKS2_PKT0_S8_ifPKiSA_iPKfiiiSC_SC_iiiii,"aw",@nobits
	.sectionflags	@""
	.align	16
.nv.shared._ZN4vllm25paged_attention_v1_kernelIthLi128ELi32ELi128ELNS_18Fp8KVCacheDataTypeE1ELb1EEEvPT_PKS2_PKT0_S8_ifPKiSA_iPKfiiiSC_SC_iiiii:
	.zero		1056


//--------------------- .nv.shared._ZN4vllm25paged_attention_v1_kernelIthLi120ELi32ELi128ELNS_18Fp8KVCacheDataTypeE1ELb1EEEvPT_PKS2_PKT0_S8_ifPKiSA_iPKfiiiSC_SC_iiiii --------------------------
	.section	.nv.shared._ZN4vllm25paged_attention_v1_kernelIthLi120ELi32ELi128ELNS_18Fp8KVCacheDataTypeE1ELb1EEEvPT_PKS2_PKT0_S8_ifPKiSA_iPKfiiiSC_SC_iiiii,"aw",@nobits
	.sectionflags	@""
	.align	16
.nv.shared._ZN4vllm25paged_attention_v1_kernelIthLi120ELi32ELi128ELNS_18Fp8KVCacheDataTypeE1ELb1EEEvPT_PKS2_PKT0_S8_ifPKiSA_iPKfiiiSC_SC_iiiii:
	.zero		1056


//--------------------- .nv.shared._ZN4vllm25paged_attention_v1_kernelIthLi112ELi32ELi128ELNS_18Fp8KVCacheDataTypeE1ELb1EEEvPT_PKS2_PKT0_S8_ifPKiSA_iPKfiiiSC_SC_iiiii --------------------------
	.section	.nv.shared._ZN4vllm25paged_attention_v1_kernelIthLi112ELi32ELi128ELNS_18Fp8KVCacheDataTypeE1ELb1EEEvPT_PKS2_PKT0_S8_ifPKiSA_iPKfiiiSC_SC_iiiii,"aw",@nobits
	.sectionflags	@""
	.align	16
.nv.shared._ZN4vllm25paged_attention_v1_kernelIthLi112ELi32ELi128ELNS_18Fp8KVCacheDataTypeE1ELb1EEEvPT_PKS2_PKT0_S8_ifPKiSA_iPKfiiiSC_SC_iiiii:
	.zero		1056


//--------------------- .nv.shared._ZN4vllm25paged_attention_v1_kernelIthLi96ELi32ELi128ELNS_18Fp8KVCacheDataTypeE1ELb1EEEvPT_PKS2_PKT0_S8_ifPKiSA_iPKfiiiSC_SC_iiiii --------------------------
	.section	.nv.shared._ZN4vllm25paged_attention_v1_kernelIthLi96ELi32ELi128ELNS_18Fp8KVCacheDataTypeE1ELb1EEEvPT_PKS2_PKT0_S8_ifPKiSA_iPKfiiiSC_SC_iiiii,"aw",@nobits
	.sectionflags	@""
	.align	16
.nv.shared._ZN4vllm25paged_attention_v1_kernelIthLi96ELi32ELi128ELNS_18Fp8KVCacheDataTypeE1ELb1EEEvPT_PKS2_PKT0_S8_ifPKiSA_iPKfiiiSC_SC_iiiii:
	.zero		1056


//--------------------- .nv.shared._ZN4vllm25paged_attention_v1_kernelIthLi80ELi32ELi128ELNS_18Fp8KVCacheDataTypeE1ELb1EEEvPT_PKS2_PKT0_S8_ifPKiSA_iPKfiiiSC_SC_iiiii --------------------------
	.section	.nv.shared._ZN4vllm25paged_attention_v1_kernelIthLi80ELi32ELi128ELNS_18Fp8KVCacheDataTypeE1ELb1EEEvPT_PKS2_PKT0_S8_ifPKiSA_iPKfiiiSC_SC_iiiii,"aw",@nobits
	.sectionflags	@""
	.align	16
.nv.shared._ZN4vllm25paged_attention_v1_kernelIthLi80ELi32ELi128ELNS_18Fp8KVCacheDataTypeE1ELb1EEEvPT_PKS2_PKT0_S8_ifPKiSA_iPKfiiiSC_SC_iiiii:
	.zero		1056


//--------------------- .nv.shared._ZN4vllm25paged_attention_v1_kernelIthLi64ELi32ELi128ELNS_18Fp8KVCacheDataTypeE1ELb1EEEvPT_PKS2_PKT0_S8_ifPKiSA_iPKfiiiSC_SC_iiiii --------------------------
	.section	.nv.shared._ZN4vllm25paged_attention_v1_kernelIthLi64ELi32ELi128ELNS_18Fp8KVCacheDataTypeE1ELb1EEEvPT_PKS2_PKT0_S8_ifPKiSA_iPKfiiiSC_SC_iiiii,"aw",@nobits
	.sectionflags	@""
	.align	16
.nv.shared._ZN4vllm25paged_attention_v1_kernelIthLi64ELi32ELi128ELNS_18Fp8KVCacheDataTypeE1ELb1EEEvPT_PKS2_PKT0_S8_ifPKiSA_iPKfiiiSC_SC_iiiii:
	.zero		1056


//--------------------- .nv.shared._ZN4vllm25paged_attention_v1_kernelIthLi32ELi32ELi128ELNS_18Fp8KVCacheDataTypeE1ELb1EEEvPT_PKS2_PKT0_S8_ifPKiSA_iPKfiiiSC_SC_iiiii --------------------------
	.section	.nv.shared._ZN4vllm25paged_attention_v1_kernelIthLi32ELi32ELi128ELNS_18Fp8KVCacheDataTypeE1ELb1EEEvPT_PKS2_PKT0_S8_ifPKiSA_iPKfiiiSC_SC_iiiii,"aw",@nobits
	.sectionflags	@""
	.align	16
.nv.shared._ZN4vllm25paged_attention_v1_kernelIthLi32ELi32ELi128ELNS_18Fp8KVCacheDataTypeE1ELb1EEEvPT_PKS2_PKT0_S8_ifPKiSA_iPKfiiiSC_SC_iiiii:
	.zero		1056


//--------------------- .nv.shared._ZN4vllm25paged_attention_v1_kernelIthLi256ELi16ELi128ELNS_18Fp8KVCacheDataTypeE1ELb0EEEvPT_PKS2_PKT0_S8_ifPKiSA_iPKfiiiSC_SC_iiiii --------------------------
	.section	.nv.shared._ZN4vllm25paged_attention_v1_kernelIthLi256ELi16ELi128ELNS_18Fp8KVCacheDataTypeE1ELb0EEEvPT_PKS2_PKT0_S8_ifPKiSA_iPKfiiiSC_SC_iiiii,"aw",@nobits
	.sectionflags	@""
	.align	16
.nv.shared._ZN4vllm25paged_attention_v1_kernelIthLi256ELi16ELi128ELNS_18Fp8KVCacheDataTypeE1ELb0EEEvPT_PKS2_PKT0_S8_ifPKiSA_iPKfiiiSC_SC_iiiii:
	.zero		1056


//--------------------- .nv.shared._ZN4vllm25paged_attention_v1_kernelIthLi192ELi16ELi128ELNS_18Fp8KVCacheDataTypeE1ELb0EEEvPT_PKS2_PKT0_S8_ifPKiSA_iPKfiiiSC_SC_iiiii --------------------------
	.section	.nv.shared._ZN4vllm25paged_attention_v1_kernelIthLi192ELi16ELi128ELNS_18Fp8KVCacheDataTypeE1ELb0EEEvPT_PKS2_PKT0_S8_ifPKiSA_iPKfiiiSC_SC_iiiii,"aw",@nobits
	.sectionflags	@""
	.align	16
.nv.shared._ZN4vllm25paged_attention_v1_kernelIthLi192ELi16ELi128ELNS_18Fp8KVCacheDataTypeE1ELb0EEEvPT_PKS2_PKT0_S8_ifPKiSA_iPKfiiiSC_SC_iiiii:
	.zero		1056


//--------------------- .nv.shared._ZN4vllm25paged_attention_v1_kernelIthLi128ELi16ELi128ELNS_18Fp8KVCacheDataTypeE1ELb0EEEvPT_PKS2_PKT0_S8_ifPKiSA_iPKfiiiSC_SC_iiiii --------------------------
	.section	.nv.shared._ZN4vllm25paged_attention_v1_kernelIthLi128ELi16ELi128ELNS_18Fp8KVCacheDataTypeE1ELb0EEEvPT_PKS2_PKT0_S8_ifPKiSA_iPKfiiiSC_SC_iiiii,"aw",@nobits
	.sectionflags	@""
	.align	16
.nv.shared._ZN4vllm25paged_attention_v1_kernelIthLi128ELi16ELi128ELNS_18Fp8KVCacheDataTypeE1ELb0EEEvPT_PKS2_PKT0_S8_ifPKiSA_iPKfiiiSC_SC_iiiii:
	.zero		1056


//--------------------- .nv.shared._ZN4vllm25paged_attention_v1_kernelIthLi120ELi16ELi128ELNS_18Fp8KVCacheDataTypeE1ELb0EEEvPT_PKS2_PKT0_S8_ifPKiSA_iPKfiiiSC_SC_iiiii --------------------------
	.section	.nv.shared._ZN4vllm25paged_attention_v1_kernelIthLi120ELi16ELi128ELNS_18Fp8KVCacheDataTypeE1ELb0EEEvPT_PKS2_PKT0_S8_ifPKiSA_iPKfiiiSC_SC_iiiii,"aw",@nobits
	.sectionflags	@""
	.align	16
.nv.shared._ZN4vllm25paged_attention_v1_kernelIthLi120ELi16ELi128ELNS_18Fp8KVCacheDataTypeE1ELb0EEEvPT_PKS2_PKT0_S8_ifPKiSA_iPKfiiiSC_SC_iiiii:
	.zero		1056


//--------------------- .nv.shared._ZN4vllm25paged_attention_v1_kernelIthLi112ELi16ELi128ELNS_18Fp8KVCacheDataTypeE1ELb0EEEvPT_PKS2_PKT0_S8_ifPKiSA_iPKfiiiSC_SC_iiiii --------------------------
	.section	.nv.shared._ZN4vllm25paged_attention_v1_kernelIthLi112ELi16ELi128ELNS_18Fp8KVCacheDataTypeE1ELb0EEEvPT_PKS2_PKT0_S8_ifPKiSA_iPKfiiiSC_SC_iiiii,"aw",@nobits
	.sectionflags	@""
	.align	16
.nv.shared._ZN4vllm25paged_attention_v1_kernelIthLi112ELi16ELi128ELNS_18Fp8KVCacheDataTypeE1ELb0EEEvPT_PKS2_PKT0_S8_ifPKiSA_iPKfiiiSC_SC_iiiii:
	.zero		1056


//--------------------- .nv.shared._ZN4vllm25paged_attention_v1_kernelIthLi96ELi16ELi128ELNS_18Fp8KVCacheDataTypeE1ELb0EEEvPT_PKS2_PKT0_S8_ifPKiSA_iPKfiiiSC_SC_iiiii --------------------------
	.section	.nv.shared._ZN4vllm25paged_attention_v1_kernelIthLi96ELi16ELi128ELNS_18Fp8KVCacheDataTypeE1ELb0EEEvPT_PKS2_PKT0_S8_ifPKiSA_iPKfiiiSC_SC_iiiii,"aw",@nobits
	.sectionflags	@""
	.align	16
.nv.shared._ZN4vllm25paged_attention_v1_kernelIthLi96ELi16ELi128ELNS_18Fp8KVCacheDataTypeE1ELb0EEEvPT_PKS2_PKT0_S8_ifPKiSA_iPKfiiiSC_SC_iiiii:
	.zero		1056


//--------------------- .nv.shared._ZN4vllm25paged_attention_v1_kernelIthLi80ELi16ELi128ELNS_18Fp8KVCacheDataTypeE1ELb0EEEvPT_PKS2_PKT0_S8_ifPKiSA_iPKfiiiSC_SC_iiiii --------------------------
	.section	.nv.shared._ZN4vllm25paged_attention_v1_kernelIthLi80ELi16ELi128ELNS_18Fp8KVCacheDataTypeE1ELb0EEEvPT_PKS2_PKT0_S8_ifPKiSA_iPKfiiiSC_SC_iiiii,"aw",@nobits
	.sectionflags	@""
	.align	16
.nv.shared._ZN4vllm25paged_attention_v1_kernelIthLi80ELi16ELi128ELNS_18Fp8KVCacheDataTypeE1ELb0EEEvPT_PKS2_PKT0_S8_ifPKiSA_iPKfiiiSC_SC_iiiii:
	.zero		1056


//--------------------- .nv.shared._ZN4vllm25paged_attention_v1_kernelIthLi64ELi16ELi128ELNS_18Fp8KVCacheDataTypeE1ELb0EEEvPT_PKS2_PKT0_S8_ifPKiSA_iPKfiiiSC_SC_iiiii --------------------------
	.section	.nv.shared._ZN4vllm25paged_attention_v1_kernelIthLi64ELi16ELi128ELNS_18Fp8KVCacheDataTypeE1ELb0EEEvPT_PKS2_PKT0_S8_ifPKiSA_iPKfiiiSC_SC_iiiii,"aw",@nobits
	.sectionflags	@""
	.align	16
.nv.shared._ZN4vllm25paged_attention_v1_kernelIthLi64ELi16ELi128ELNS_18Fp8KVCacheDataTypeE1ELb0EEEvPT_PKS2_PKT0_S8_ifPKiSA_iPKfiiiSC_SC_iiiii:
	.zero		1056


//--------------------- .nv.shared._ZN4vllm25paged_attention_v1_kernelIthLi32ELi16ELi128ELNS_18Fp8KVCacheDataTypeE1ELb0EEEvPT_PKS2_PKT0_S8_ifPKiSA_iPKfiiiSC_SC_iiiii --------------------------
	.section	.nv.shared._ZN4vllm25paged_attention_v1_kernelIthLi32ELi16ELi128ELNS_18Fp8KVCacheDataTypeE1ELb0EEEvPT_PKS2_PKT0_S8_ifPKiSA_iPKfiiiSC_SC_iiiii,"aw",@nobits
	.sectionflags	@""
	.align	16
.nv.shared._ZN4vllm25paged_attention_v1_kernelIthLi32ELi16ELi128ELNS_18Fp8KVCacheDataTypeE1ELb0EEEvPT_PKS2_PKT0_S8_ifPKiSA_iPKfiiiSC_SC_iiiii:
	.zero		1056


//--------------------- .nv.shared._ZN4vllm25paged_attention_v1_kernelIthLi256ELi16ELi128ELNS_18Fp8KVCacheDataTypeE1ELb1EEEvPT_PKS2_PKT0_S8_ifPKiSA_iPKfiiiSC_SC_iiiii --------------------------
	.section	.nv.shared._ZN4vllm25paged_attention_v1_kernelIthLi256ELi16ELi128ELNS_18Fp8KVCacheDataTypeE1ELb1EEEvPT_PKS2_PKT0_S8_ifPKiSA_iPKfiiiSC_SC_iiiii,"aw",@nobits
	.sectionflags	@""
	.align	16
.nv.shared._ZN4vllm25paged_attention_v1_kernelIthLi256ELi16ELi128ELNS_18Fp8KVCacheDataTypeE1ELb1EEEvPT_PKS2_PKT0_S8_ifPKiSA_iPKfiiiSC_SC_iiiii:
	.zero		1056


//--------------------- .nv.shared._ZN4vllm25paged_attention_v1_kernelIthLi192ELi16ELi128ELNS_18Fp8KVCacheDataTypeE1ELb1EEEvPT_PKS2_PKT0_S8_ifPKiSA_iPKfiiiSC_SC_iiiii --------------------------
	.section	.nv.shared._ZN4vllm25paged_attention_v1_kernelIthLi192ELi16ELi128ELNS_18Fp8KVCacheDataTypeE1ELb1EEEvPT_PKS2_PKT0_S8_ifPKiSA_iPKfiiiSC_SC_iiiii,"aw",@nobits
	.sectionflags	@""
	.align	16
.nv.shared._ZN4vllm25paged_attention_v1_kernelIthLi192ELi16ELi128ELNS_18Fp8KVCacheDataTypeE1ELb1EEEvPT_PKS2_PKT0_S8_ifPKiSA_iPKfiiiSC_SC_iiiii:
	.zero		1056


//--------------------- .nv.shared._ZN4vllm25paged_attention_v1_kernelIthLi128ELi16ELi128ELNS_18Fp8KVCacheDataTypeE1ELb1EEEvPT_PKS2_PKT0_S8_ifPKiSA_iPKfiiiSC_SC_iiiii --------------------------
	.section	.nv.shared._ZN4vllm25paged_attention_v1_kernelIthLi128ELi16ELi128ELNS_18Fp8KVCacheDataTypeE1ELb1EEEvPT_PKS2_PKT0_S8_ifPKiSA_iPKfiiiSC_SC_iiiii,"aw",@nobits
	.sectionflags	@""
	.align	16
.nv.shared._ZN4vllm25paged_attention_v1_kernelIthLi128ELi16ELi128ELNS_18Fp8KVCacheDataTypeE1ELb1EEEvPT_PKS2_PKT0_S8_ifPKiSA_iPKfiiiSC_SC_iiiii:
	.zero		1056


//--------------------- .nv.shared._ZN4vllm25paged_attention_v1_kernelIthLi120ELi16ELi128ELNS_18Fp8KVCacheDataTypeE1ELb1EEEvPT_PKS2_PKT0_S8_ifPKiSA_iPKfiiiSC_SC_iiiii --------------------------
	.section	.nv.shared._ZN4vllm25paged_attention_v1_kernelIthLi120ELi16ELi128ELNS_18Fp8KVCacheDataTypeE1ELb1EEEvPT_PKS2_PKT0_S8_ifPKiSA_iPKfiiiSC_SC_iiiii,"aw",@nobits
	.sectionflags	@""
	.align	16
.nv.shared._ZN4vllm25paged_attention_v1_kernelIthLi120ELi16ELi128ELNS_18Fp8KVCacheDataTypeE1ELb1EEEvPT_PKS2_PKT0_S8_ifPKiSA_iPKfiiiSC_SC_iiiii:
	.zero		1056


//--------------------- .nv.shared._ZN4vllm25paged_attention_v1_kernelIthLi112ELi16ELi128ELNS_18Fp8KVCacheDataTypeE1ELb1EEEvPT_PKS2_PKT0_S8_ifPKiSA_iPKfiiiSC_SC_iiiii --------------------------
	.section	.nv.shared._ZN4vllm25paged_attention_v1_kernelIthLi112ELi16ELi128ELNS_18Fp8KVCacheDataTypeE1ELb1EEEvPT_PKS2_PKT0_S8_ifPKiSA_iPKfiiiSC_SC_iiiii,"aw",@nobits
	.sectionflags	@""
	.align	16
.nv.shared._ZN4vllm25paged_attention_v1_kernelIthLi112ELi16ELi128ELNS_18Fp8KVCacheDataTypeE1ELb1EEEvPT_PKS2_PKT0_S8_ifPKiSA_iPKfiiiSC_SC_iiiii:
	.zero		1056


//--------------------- .nv.shared._ZN4vllm25paged_attention_v1_kernelIthLi96ELi16ELi128ELNS_18Fp8KVCacheDataTypeE1ELb1EEEvPT_PKS2_PKT0_S8_ifPKiSA_iPKfiiiSC_SC_iiiii --------------------------
	.section	.nv.shared._ZN4vllm25paged_attention_v1_kernelIthLi96ELi16ELi128ELNS_18Fp8KVCacheDataTypeE1ELb1EEEvPT_PKS2_PKT0_S8_ifPKiSA_iPKfiiiSC_SC_iiiii,"aw",@nobits
	.sectionflags	@""
	.align	16
.nv.shared._ZN4vllm25paged_attention_v1_kernelIthLi96ELi16ELi128ELNS_18Fp8KVCacheDataTypeE1ELb1EEEvPT_PKS2_PKT0_S8_ifPKiSA_iPKfiiiSC_SC_iiiii:
	.zero		1056


//--------------------- .nv.shared._ZN4vllm25paged_attention_v1_kernelIthLi80ELi16ELi128ELNS_18Fp8KVCacheDataTypeE1ELb1EEEvPT_PKS2_PKT0_S8_ifPKiSA_iPKfiiiSC_SC_iiiii --------------------------
	.section	.nv.shared._ZN4vllm25paged_attention_v1_kernelIthLi80ELi16ELi128ELNS_18Fp8KVCacheDataTypeE1ELb1EEEvPT_PKS2_PKT0_S8_ifPKiSA_iPKfiiiSC_SC_iiiii,"aw",@nobits
	.sectionflags	@""
	.align	16
.nv.shared._ZN4vllm25paged_attention_v1_kernelIthLi80ELi16ELi128ELNS_18Fp8KVCacheDataTypeE1ELb1EEEvPT_PKS2_PKT0_S8_ifPKiSA_iPKfiiiSC_SC_iiiii:
	.zero		1056


//--------------------- .nv.shared._ZN4vllm25paged_attention_v1_kernelIthLi64ELi16ELi128ELNS_18Fp8KVCacheDataTypeE1ELb1EEEvPT_PKS2_PKT0_S8_ifPKiSA_iPKfiiiSC_SC_iiiii --------------------------
	.section	.nv.shared._ZN4vllm25paged_attention_v1_kernelIthLi64ELi16ELi128ELNS_18Fp8KVCacheDataTypeE1ELb1EEEvPT_PKS2_PKT0_S8_ifPKiSA_iPKfiiiSC_SC_iiiii,"aw",@nobits
	.sectionflags	@""
	.align	16
.nv.shared._ZN4vllm25paged_attention_v1_kernelIthLi64ELi16ELi128ELNS_18Fp8KVCacheDataTypeE1ELb1EEEvPT_PKS2_PKT0_S8_ifPKiSA_iPKfiiiSC_SC_iiiii:
	.zero		1056


//--------------------- .nv.shared._ZN4vllm25paged_attention_v1_kernelIthLi32ELi16ELi128ELNS_18Fp8KVCacheDataTypeE1ELb1EEEvPT_PKS2_PKT0_S8_ifPKiSA_iPKfiiiSC_SC_iiiii --------------------------
	.section	.nv.shared._ZN4vllm25paged_attention_v1_kernelIthLi32ELi16ELi128ELNS_18Fp8KVCacheDataTypeE1ELb1EEEvPT_PKS2_PKT0_S8_ifPKiSA_iPKfiiiSC_SC_iiiii,"aw",@nobits
	.sectionflags	@""
	.align	16
.nv.shared._ZN4vllm25paged_attention_v1_kernelIthLi32ELi16ELi128ELNS_18Fp8KVCacheDataTypeE1ELb1EEEvPT_PKS2_PKT0_S8_ifPKiSA_iPKfiiiSC_SC_iiiii:
	.zero		1056


//--------------------- .nv.shared._ZN4vllm25paged_attention_v1_kernelIthLi256ELi8ELi128ELNS_18Fp8KVCacheDataTypeE1ELb0EEEvPT_PKS2_PKT0_S8_ifPKiSA_iPKfiiiSC_SC_iiiii --------------------------
	.section	.nv.shared._ZN4vllm25paged_attention_v1_kernelIthLi256ELi8ELi128ELNS_18Fp8KVCacheDataTypeE1ELb0EEEvPT_PKS2_PKT0_S8_ifPKiSA_iPKfiiiSC_SC_iiiii,"aw",@nobits
	.sectionflags	@""
	.align	16
.nv.shared._ZN4vllm25paged_attention_v1_kernelIthLi256ELi8ELi128ELNS_18Fp8KVCacheDataTypeE1ELb0EEEvPT_PKS2_PKT0_S8_ifPKiSA_iPKfiiiSC_SC_iiiii:
	.zero		1056


//--------------------- .nv.shared._ZN4vllm25paged_attention_v1_kernelIthLi192ELi8ELi128ELNS_18Fp8KVCacheDataTypeE1ELb0EEEvPT_PKS2_PKT0_S8_ifPKiSA_iPKfiiiSC_SC_iiiii --------------------------
	.section	.nv.shared._ZN4vllm25paged_attention_v1_kernelIthLi192ELi8ELi128ELNS_18Fp8KVCacheDataTypeE1ELb0EEEvPT_PKS2_PKT0_S8_ifPKiSA_iPKfiiiSC_SC_iiiii,"aw",@nobits
	.sectionflags	@""
	.align	16
.nv.shared._ZN4vllm25paged_attention_v1_kernelIthLi192ELi8ELi128ELNS_18Fp8KVCacheDataTypeE1ELb0EEEvPT_PKS2_PKT0_S8_ifPKiSA_iPKfiiiSC_SC_iiiii:
	.zero		1056


//--------------------- .nv.shared._ZN4vllm25paged_attention_v1_kernelIthLi128ELi8ELi128ELNS_18Fp8KVCacheDataTypeE1ELb0EEEvPT_PKS2_PKT0_S8_ifPKiSA_iPKfiiiSC_SC_iiiii --------------------------
	.section	.nv.shared._ZN4vllm25paged_attention_v1_kernelIthLi128ELi8ELi128ELNS_18Fp8KVCacheDataTypeE1ELb0EEEvPT_PKS2_PKT0_S8_ifPKiSA_iPKfiiiSC_SC_iiiii,"aw",@nobits
	.sectionflags	@""
	.align	16
.nv.shared._ZN4vllm25paged_attention_v1_kernelIthLi128ELi8ELi128ELNS_18Fp8KVCacheDataTypeE1ELb0EEEvPT_PKS2_PKT0_S8_ifPKiSA_iPKfiiiSC_SC_iiiii:
	.zero		1056


//--------------------- .nv.shared._ZN4vllm25paged_attention_v1_kernelIthLi120ELi8ELi128ELNS_18Fp8KVCacheDataTypeE1ELb0EEEvPT_PKS2_PKT0_S8_ifPKiSA_iPKfiiiSC_SC_iiiii --------------------------
	.section	.nv.shared._ZN4vllm25paged_attention_v1_kernelIthLi120ELi8ELi128ELNS_18Fp8KVCacheDataTypeE1ELb0EEEvPT_PKS2_PKT0_S8_ifPKiSA_iPKfiiiSC_SC_iiiii,"aw",@nobits
	.sectionflags	@""
	.align	16
.nv.shared._ZN4vllm25paged_attention_v1_kernelIthLi120ELi8ELi128ELNS_18Fp8KVCacheDataTypeE1ELb0EEEvPT_PKS2_PKT0_S8_ifPKiSA_iPKfiiiSC_SC_iiiii:
	.zero		1056


//--------------------- .nv.shared._ZN4vllm25paged_attention_v1_kernelIthLi112ELi8ELi128ELNS_18Fp8KVCacheDataTypeE1ELb0EEEvPT_PKS2_PKT0_S8_ifPKiSA_iPKfiiiSC_SC_iiiii --------------------------
	.section	.nv.shared._ZN4vllm25paged_attention_v1_kernelIthLi112ELi8ELi128ELNS_18Fp8KVCacheDataTypeE1ELb0EEEvPT_PKS2_PKT0_S8_ifPKiSA_iPKfiiiSC_SC_iiiii,"aw",@nobits
	.sectionflags	@""
	.align	16
.nv.shared._ZN4vllm25paged_attention_v1_kernelIthLi112ELi8ELi128ELNS_18Fp8KVCacheDataTypeE1ELb0EEEvPT_PKS2_PKT0_S8_ifPKiSA_iPKfiiiSC_SC_iiiii:
	.zero		1056


//--------------------- .nv.shared._ZN4vllm25paged_attention_v1_kernelIthLi96ELi8ELi128ELNS_18Fp8KVCacheDataTypeE1ELb0EEEvPT_PKS2_PKT0_S8_ifPKiSA_iPKfiiiSC_SC_iiiii --------------------------
	.section	.nv.shared._ZN4vllm25paged_attention_v1_kernelIthLi96ELi8ELi128ELNS_18Fp8KVCacheDataTypeE1ELb0EEEvPT_PKS2_PKT0_S8_ifPKiSA_iPKfiiiSC_SC_iiiii,"aw",@nobits
	.sectionflags	@""
	.align	16
.nv.shared._ZN4vllm25paged_attention_v1_kernelIthLi96ELi8ELi128ELNS_18Fp8KVCacheDataTypeE1ELb0EEEvPT_PKS2_PKT0_S8_ifPKiSA_iPKfiiiSC_SC_iiiii:
	.zero		1056


//--------------------- .nv.shared._ZN4vllm25paged_attention_v1_kernelIthLi80ELi8ELi128ELNS_18Fp8KVCacheDataTypeE1ELb0EEEvPT_PKS2_PKT0_S8_ifPKiSA_iPKfiiiSC_SC_iiiii --------------------------
	.section	.nv.shared._ZN4vllm25paged_attention_v1_kernelIthLi80ELi8ELi128ELNS_18Fp8KVCacheDataTypeE1ELb0EEEvPT_PKS2_PKT0_S8_ifPKiSA_iPKfiiiSC_SC_iiiii,"aw",@nobits
	.sectionflags	@""
	.align	16
.nv.shared._ZN4vllm25paged_attention_v1_kernelIthLi80ELi8ELi128ELNS_18Fp8KVCacheDataTypeE1ELb0EEEvPT_PKS2_PKT0_S8_ifPKiSA_iPKfiiiSC_SC_iiiii:
	.zero		1056


//--------------------- .nv.shared._ZN4vllm25paged_attention_v1_kernelIthLi64ELi8ELi128ELNS_18Fp8KVCacheDataTypeE1ELb0EEEvPT_PKS2_PKT0_S8_ifPKiSA_iPKfiiiSC_SC_iiiii --------------------------
	.section	.nv.shared._ZN4vllm25paged_attention_v1_kernelIthLi64ELi8ELi128ELNS_18Fp8KVCacheDataTypeE1ELb0EEEvPT_PKS2_PKT0_S8_ifPKiSA_iPKfiiiSC_SC_iiiii,"aw",@nobits
	.sectionflags	@""
	.align	16
.nv.shared._ZN4vllm25paged_attention_v1_kernelIthLi64ELi8ELi128ELNS_18Fp8KVCacheDataTypeE1ELb0EEEvPT_PKS2_PKT0_S8_ifPKiSA_iPKfiiiSC_SC_iiiii:
	.zero		1056


//--------------------- .nv.shared._ZN4vllm25paged_attention_v1_kernelIthLi32ELi8ELi128ELNS_18Fp8KVCacheDataTypeE1ELb0EEEvPT_PKS2_PKT0_S8_ifPKiSA_iPKfiiiSC_SC_iiiii --------------------------
	.section	.nv.shared._ZN4vllm25paged_attention_v1_kernelIthLi32ELi8ELi128ELNS_18Fp8KVCacheDataTypeE1ELb0EEEvPT_PKS2_PKT0_S8_ifPKiSA_iPKfiiiSC_SC_iiiii,"aw",@nobits
	.sectionflags	@""
	.align	16
.nv.shared._ZN4vllm25paged_attention_v1_kernelIthLi32ELi8ELi128ELNS_18Fp8KVCacheDataTypeE1ELb0EEEvPT_PKS2_PKT0_S8_ifPKiSA_iPKfiiiSC_SC_iiiii:
	.zero		1056


//--------------------- .nv.shared._ZN4vllm25paged_attention_v1_kernelIthLi256ELi8ELi128ELNS_18Fp8KVCacheDataTypeE1ELb1EEEvPT_PKS2_PKT0_S8_ifPKiSA_iPKfiiiSC_SC_iiiii --------------------------
	.section	.nv.shared._ZN4vllm25paged_attention_v1_kernelIthLi256ELi8ELi128ELNS_18Fp8KVCacheDataTypeE1ELb1EEEvPT_PKS2_PKT0_S8_ifPKiSA_iPKfiiiSC_SC_iiiii,"aw",@nobits
	.sectionflags	@""
	.align	16
.nv.shared._ZN4vllm25paged_attention_v1_kernelIthLi256ELi8ELi128ELNS_18Fp8KVCacheDataTypeE1ELb1EEEvPT_PKS2_PKT0_S8_ifPKiSA_iPKfiiiSC_SC_iiiii:
	.zero		1056


//--------------------- .nv.shared._ZN4vllm25paged_attention_v1_kernelIthLi192ELi8ELi128ELNS_18Fp8KVCacheDataTypeE1ELb1EEEvPT_PKS2_PKT0_S8_ifPKiSA_iPKfiiiSC_SC_iiiii --------------------------
	.section	.nv.shared._ZN4vllm25paged_attention_v1_kernelIthLi192ELi8ELi128ELNS_18Fp8KVCacheDataTypeE1ELb1EEEvPT_PKS2_PKT0_S8_ifPKiSA_iPKfiiiSC_SC_iiiii,"aw",@nobits
	.sectionflags	@""
	.align	16
.nv.shared._ZN4vllm25paged_attention_v1_kernelIthLi192ELi8ELi128ELNS_18Fp8KVCacheDataTypeE1ELb1EEEvPT_PKS2_PKT0_S8_ifPKiSA_iPKfiiiSC_SC_iiiii:
	.zero		1056


//--------------------- .nv.shared._ZN4vllm25paged_attention_v1_kernelIthLi128ELi8ELi128ELNS_18Fp8KVCacheDataTypeE1ELb1EEEvPT_PKS2_PKT0_S8_ifPKiSA_iPKfiiiSC_SC_iiiii --------------------------
	.section	.nv.shared._ZN4vllm25paged_attention_v1_kernelIthLi128ELi8ELi128ELNS_18Fp8KVCacheDataTypeE1ELb1EEEvPT_PKS2_PKT0_S8_ifPKiSA_iPKfiiiSC_SC_iiiii,"aw",@nobits
	.sectionflags	@""
	.align	16
.nv.shared._ZN4vllm25paged_attention_v1_kernelIthLi128ELi8ELi128ELNS_18Fp8KVCacheDataTypeE1ELb1EEEvPT_PKS2_PKT0_S8_ifPKiSA_iPKfiiiSC_SC_iiiii:
	.zero		1056


//--------------------- .nv.shared._ZN4vllm25paged_attention_v1_kernelIthLi120ELi8ELi128ELNS_18Fp8KVCacheDataTypeE1ELb1EEEvPT_PKS2_PKT0_S8_ifPKiSA_iPKfiiiSC_SC_iiiii --------------------------
	.section	.nv.shared._ZN4vllm25paged_attention_v1_kernelIthLi120ELi8ELi128ELNS_18Fp8KVCacheDataTypeE1ELb1EEEvPT_PKS2_PKT0_S8_ifPKiSA_iPKfiiiSC_SC_iiiii,"aw",@nobits
	.sectionflags	@""
	.align	16
.nv.shared._ZN4vllm25paged_attention_v1_kernelIthLi120ELi8ELi128ELNS_18Fp8KVCacheDataTypeE1ELb1EEEvPT_PKS2_PKT0_S8_ifPKiSA_iPKfiiiSC_SC_iiiii:
	.zero		1056


//--------------------- .nv.shared._ZN4vllm25paged_attention_v1_kernelIthLi112ELi8ELi128ELNS_18Fp8KVCacheDataTypeE1ELb1EEEvPT_PKS2_PKT0_S8_ifPKiSA_iPKfiiiSC_SC_iiiii --------------------------
	.section	.nv.shared._ZN4vllm25paged_attention_v1_kernelIthLi112ELi8ELi128ELNS_18Fp8KVCacheDataTypeE1ELb1EEEvPT_PKS2_PKT0_S8_ifPKiSA_iPKfiiiSC_SC_iiiii,"aw",@nobits
	.sectionflags	@""
	.align	16
.nv.shared._ZN4vllm25paged_attention_v1_kernelIthLi112ELi8ELi128ELNS_18Fp8KVCacheDataTypeE1ELb1EEEvPT_PKS2_PKT0_S8_ifPKiSA_iPKfiiiSC_SC_iiiii:
	.zero		1056


//--------------------- .nv.shared._ZN4vllm25paged_attention_v1_kernelIthLi96ELi8ELi128ELNS_18Fp8KVCacheDataTypeE1ELb1EEEvPT_PKS2_PKT0_S8_ifPKiSA_iPKfiiiSC_SC_iiiii --------------------------
	.section	.nv.shared._ZN4vllm25paged_attention_v1_kernelIthLi96ELi8ELi128ELNS_18Fp8KVCacheDataTypeE1ELb1EEEvPT_PKS2_PKT0_S8_ifPKiSA_iPKfiiiSC_SC_iiiii,"aw",@nobits
	.sectionflags	@""
	.align	16
.nv.shared._ZN4vllm25paged_attention_v1_kernelIthLi96ELi8ELi128ELNS_18Fp8KVCacheDataTypeE1ELb1EEEvPT_PKS2_PKT0_S8_ifPKiSA_iPKfiiiSC_SC_iiiii:
	.zero		1056


//--------------------- .nv.shared._ZN4vllm25paged_attention_v1_kernelIthLi80ELi8ELi128ELNS_18Fp8KVCacheDataTypeE1ELb1EEEvPT_PKS2_PKT0_S8_ifPKiSA_iPKfiiiSC_SC_iiiii --------------------------
	.section	.nv.shared._ZN4vllm25paged_attention_v1_kernelIthLi80ELi8ELi128ELNS_18Fp8KVCacheDataTypeE1ELb1EEEvPT_PKS2_PKT0_S8_ifPKiSA_iPKfiiiSC_SC_iiiii,"aw",@nobits
	.sectionflags	@""
	.align	16
.nv.shared._ZN4vllm25paged_attention_v1_kernelIthLi80ELi8ELi128ELNS_18Fp8KVCacheDataTypeE1ELb1EEEvPT_PKS2_PKT0_S8_ifPKiSA_iPKfiiiSC_SC_iiiii:
	.zero		1056


//--------------------- .nv.shared._ZN4vllm25paged_attention_v1_kernelIthLi64ELi8ELi128ELNS_18Fp8KVCacheDataTypeE1ELb1EEEvPT_PKS2_PKT0_S8_ifPKiSA_iPKfiiiSC_SC_iiiii --------------------------
	.section	.nv.shared._ZN4vllm25paged_attention_v1_kernelIthLi64ELi8ELi128ELNS_18Fp8KVCacheDataTypeE1ELb1EEEvPT_PKS2_PKT0_S8_ifPKiSA_iPKfiiiSC_SC_iiiii,"aw",@nobits
	.sectionflags	@""
	.align	16
.nv.shared._ZN4vllm25paged_attention_v1_kernelIthLi64ELi8ELi128ELNS_18Fp8KVCacheDataTypeE1ELb1EEEvPT_PKS2_PKT0_S8_ifPKiSA_iPKfiiiSC_SC_iiiii:
	.zero		1056


//--------------------- .nv.shared._ZN4vllm25paged_attention_v1_kernelIthLi32ELi8ELi128ELNS_18Fp8KVCacheDataTypeE1ELb1EEEvPT_PKS2_PKT0_S8_ifPKiSA_iPKfiiiSC_SC_iiiii --------------------------
	.section	.nv.shared._ZN4vllm25paged_attention_v1_kernelIthLi32ELi8ELi128ELNS_18Fp8KVCacheDataTypeE1ELb1EEEvPT_PKS2_PKT0_S8_ifPKiSA_iPKfiiiSC_SC_iiiii,"aw",@nobits
	.sectionflags	@""
	.align	16
.nv.shared._ZN4vllm25paged_attention_v1_kernelIthLi32ELi8ELi128ELNS_18Fp8KVCacheDataTypeE1ELb1EEEvPT_PKS2_PKT0_S8_ifPKiSA_iPKfiiiSC_SC_iiiii:
	.zero		1056


//--------------------- .nv.shared._ZN4vllm25paged_attention_v1_kernelIfhLi256ELi32ELi128ELNS_18Fp8KVCacheDataTypeE1ELb0EEEvPT_PKS2_PKT0_S8_ifPKiSA_iPKfiiiSC_SC_iiiii --------------------------
	.section	.nv.shared._ZN4vllm25paged_attention_v1_kernelIfhLi256ELi32ELi128ELNS_18Fp8KVCacheDataTypeE1ELb0EEEvPT_PKS2_PKT0_S8_ifPKiSA_iPKfiiiSC_SC_iiiii,"aw",@nobits
	.sectionflags	@""
	.align	16
.nv.shared._ZN4vllm25paged_attention_v1_kernelIfhLi256ELi32ELi128ELNS_18Fp8KVCacheDataTypeE1ELb0EEEvPT_PKS2_PKT0_S8_ifPKiSA_iPKfiiiSC_SC_iiiii:
	.zero		1056


//--------------------- .nv.shared._ZN4vllm25paged_attention_v1_kernelIfhLi192ELi32ELi128ELNS_18Fp8KVCacheDataTypeE1ELb0EEEvPT_PKS2_PKT0_S8_ifPKiSA_iPKfiiiSC_SC_iiiii --------------------------
	.section	.nv.shared._ZN4vllm25paged_attention_v1_kernelIfhLi192ELi32ELi128ELNS_18Fp8KVCacheDataTypeE1ELb0EEEvPT_PKS2_PKT0_S8_ifPKiSA_iPKfiiiSC_SC_iiiii,"aw",@nobits
	.sectionflags	@""
	.align	16
.nv.shared._ZN4vllm25paged_attention_v1_kernelIfhLi192ELi32ELi128ELNS_18Fp8KVCacheDataTypeE1ELb0EEEvPT_PKS2_PKT0_S8_ifPKiSA_iPKfiiiSC_SC_iiiii:
	.zero		1056


//--------------------- .nv.shared._ZN4vllm25paged_attention_v1_kernelIfhLi128ELi32ELi128ELNS_18Fp8KVCacheDataTypeE1ELb0EEEvPT_PKS2_PKT0_S8_ifPKiSA_iPKfiiiSC_SC_iiiii --------------------------
	.section	.nv.shared._ZN4vllm25paged_attention_v1_kernelIfhLi128ELi32ELi128ELNS_18Fp8KVCacheDataTypeE1ELb0EEEvPT_PKS2_PKT0_S8_ifPKiSA_iPKfiiiSC_SC_iiiii,"aw",@nobits
	.sectionflags	@""
	.align	16
.nv.shared._ZN4vllm25paged_attention_v1_kernelIfhLi128ELi32ELi128ELNS_18Fp8KVCacheDataTypeE1ELb0EEEvPT_PKS2_PKT0_S8_ifPKiSA_iPKfiiiSC_SC_iiiii:
	.zero		1056


//--------------------- .nv.shared._ZN4vllm25paged_attention_v1_kernelIfhLi120ELi32ELi128ELNS_18Fp8KVCacheDataTypeE1ELb0EEEvPT_PKS2_PKT0_S8_ifPKiSA_iPKfiiiSC_SC_iiiii --------------------------
	.section	.nv.shared._ZN4vllm25paged_attention_v1_kernelIfhLi120ELi32ELi128ELNS_18Fp8KVCacheDataTypeE1ELb0EEEvPT_PKS2_PKT0_S8_ifPKiSA_iPKfiiiSC_SC_iiiii,"aw",@nobits
	.sectionflags	@""
	.align	16
.nv.shared._ZN4vllm25paged_attention_v1_kernelIfhLi120ELi32ELi128ELNS_18Fp8KVCacheDataTypeE1ELb0EEEvPT_PKS2_PKT0_S8_ifPKiSA_iPKfiiiSC_SC_iiiii:
	.zero		1056


//--------------------- .nv.shared._ZN4vllm25paged_attention_v1_kernelIfhLi112ELi32ELi128ELNS_18Fp8KVCacheDataTypeE1ELb0EEEvPT_PKS2_PKT0_S8_ifPKiSA_iPKfiiiSC_SC_iiiii --------------------------
	.section	.nv.shared._ZN4vllm25paged_attention_v1_kernelIfhLi112ELi32ELi128ELNS_18Fp8KVCacheDataTypeE1ELb0EEEvPT_PKS2_PKT0_S8_ifPKiSA_iPKfiiiSC_SC_iiiii,"aw",@nobits
	.sectionflags	@""
	.align	16
.nv.shared._ZN4vllm25paged_attention_v1_kernelIfhLi112ELi32ELi128ELNS_18Fp8KVCacheDataTypeE1ELb0EEEvPT_PKS2_PKT0_S8_ifPKiSA_iPKfiiiSC_SC_iiiii:
	.zero		1056


//--------------------- .nv.shared._ZN4vllm25paged_attention_v1_kernelIfhLi96ELi32ELi128ELNS_18Fp8KVCacheDataTypeE1ELb0EEEvPT_PKS2_PKT0_S8_ifPKiSA_iPKfiiiSC_SC_iiiii --------------------------
	.section	.nv.shared._ZN4vllm25paged_attention_v1_kernelIfhLi96ELi32ELi128ELNS_18Fp8KVCacheDataTypeE1ELb0EEEvPT_PKS2_PKT0_S8_ifPKiSA_iPKfiiiSC_SC_iiiii,"aw",@nobits
	.sectionflags	@""
	.align	16
.nv.shared._ZN4vllm25paged_attention_v1_kernelIfhLi96ELi32ELi128ELNS_18Fp8KVCacheDataTypeE1ELb0EEEvPT_PKS2_PKT0_S8_ifPKiSA_iPKfiiiSC_SC_iiiii:
	.zero		1056


//--------------------- .nv.shared._ZN4vllm25paged_attention_v1_kernelIfhLi80ELi32ELi128ELNS_18Fp8KVCacheDataTypeE1ELb0EEEvPT_PKS2_PKT0_S8_ifPKiSA_iPKfiiiSC_SC_iiiii --------------------------
	.section	.nv.shared._ZN4vllm25paged_attention_v1_kernelIfhLi80ELi32ELi128ELNS_18Fp8KVCacheDataTypeE1ELb0EEEvPT_PKS2_PKT0_S8_ifPKiSA_iPKfiiiSC_SC_iiiii,"aw",@nobits
	.sectionflags	@""
	.align	16
.nv.shared._ZN4vllm25paged_attention_v1_kernelIfhLi80ELi32ELi128ELNS_18Fp8KVCacheDataTypeE1ELb0EEEvPT_PKS2_PKT0_S8_ifPKiSA_iPKfiiiSC_SC_iiiii:
	.zero		1056


//--------------------- .nv.shared._ZN4vllm25paged_attention_v1_kernelIfhLi64ELi32ELi128ELNS_18Fp8KVCacheDataTypeE1ELb0EEEvPT_PKS2_PKT0_S8_ifPKiSA_iPKfiiiSC_SC_iiiii --------------------------
	.section	.nv.shared._ZN4vllm25paged_attention_v1_kernelIfhLi64ELi32ELi128ELNS_18Fp8KVCacheDataTypeE1ELb0EEEvPT_PKS2_PKT0_S8_ifPKiSA_iPKfiiiSC_SC_iiiii,"aw",@nobits
	.sectionflags	@""
	.align	16
.nv.shared._ZN4vllm25paged_attention_v1_kernelIfhLi64ELi32ELi128ELNS_18Fp8KVCacheDataTypeE1ELb0EEEvPT_PKS2_PKT0_S8_ifPKiSA_iPKfiiiSC_SC_iiiii:
	.zero		1056


//--------------------- .nv.shared._ZN4vllm25paged_attention_v1_kernelIfhLi32ELi32ELi128ELNS_18Fp8KVCacheDataTypeE1ELb0EEEvPT_PKS2_PKT0_S8_ifPKiSA_iPKfiiiSC_SC_iiiii --------------------------
	.section	.nv.shared._ZN4vllm25paged_attention_v1_kernelIfhLi32ELi32ELi128ELNS_18Fp8KVCacheDataTypeE1ELb0EEEvPT_PKS2_PKT0_S8_ifPKiSA_iPKfiiiSC_SC_iiiii,"aw",@nobits
	.sectionflags	@""
	.align	16
.nv.shared._ZN4vllm25paged_attention_v1_kernelIfhLi32ELi32ELi128ELNS_18Fp8KVCacheDataTypeE1ELb0EEEvPT_PKS2_PKT0_S8_ifPKiSA_iPKfiiiSC_SC_iiiii:
	.zero		1056


//--------------------- .nv.shared._ZN4vllm25paged_attention_v1_kernelIfhLi256ELi32ELi128ELNS_18Fp8KVCacheDataTypeE1ELb1EEEvPT_PKS2_PKT0_S8_ifPKiSA_iPKfiiiSC_SC_iiiii --------------------------
	.section	.nv.shared._ZN4vllm25paged_attention_v1_kernelIfhLi256ELi32ELi128ELNS_18Fp8KVCacheDataTypeE1ELb1EEEvPT_PKS2_PKT0_S8_ifPKiSA_iPKfiiiSC_SC_iiiii,"aw",@nobits
	.sectionflags	@""
	.align	16
.nv.shared._ZN4vllm25paged_attention_v1_kernelIfhLi256ELi32ELi128ELNS_18Fp8KVCacheDataTypeE1ELb1EEEvPT_PKS2_PKT0_S8_ifPKiSA_iPKfiiiSC_SC_iiiii:
	.zero		1056


//--------------------- .nv.shared._ZN4vllm25paged_attention_v1_kernelIfhLi192ELi32ELi128ELNS_18Fp8KVCacheDataTypeE1ELb1EEEvPT_PKS2_PKT0_S8_ifPKiSA_iPKfiiiSC_SC_iiiii --------------------------
	.section	.nv.shared._ZN4vllm25paged_attention_v1_kernelIfhLi192ELi32ELi128ELNS_18Fp8KVCacheDataTypeE1ELb1EEEvPT_PKS2_PKT0_S8_ifPKiSA_iPKfiiiSC_SC_iiiii,"aw",@nobits
	.sectionflags	@""
	.align	16
.nv.shared._ZN4vllm25paged_attention_v1_kernelIfhLi192ELi32ELi128ELNS_18Fp8KVCacheDataTypeE1ELb1EEEvPT_PKS2_PKT0_S8_ifPKiSA_iPKfiiiSC_SC_iiiii:
	.zero		1056


//--------------------- .nv.shared._ZN4vllm25paged_attention_v1_kernelIfhLi128ELi32ELi128ELNS_18Fp8KVCacheDataTypeE1ELb1EEEvPT_PKS2_PKT0_S8_ifPKiSA_iPKfiiiSC_SC_iiiii --------------------------
	.section	.nv.shared._ZN4vllm25paged_attention_v1_kernelIfhLi128ELi32ELi128ELNS_18Fp8KVCacheDataTypeE1ELb1EEEvPT_PKS2_PKT0_S8_ifPKiSA_iPKfiiiSC_SC_iiiii,"aw",@nobits
	.sectionflags	@""
	.align	16
.nv.shared._ZN4vllm25paged_attention_v1_kernelIfhLi128ELi32ELi128ELNS_18Fp8KVCacheDataTypeE1ELb1EEEvPT_PKS2_PKT0_S8_ifPKiSA_iPKfiiiSC_SC_iiiii:
	.zero		1056


//--------------------- .nv.shared._ZN4vllm25paged_attention_v1_kernelIfhLi120ELi32ELi128ELNS_18Fp8KVCacheDataTypeE1ELb1EEEvPT_PKS2_PKT0_S8_ifPKiSA_iPKfiiiSC_SC_iiiii --------------------------
	.section	.nv.shared._ZN4vllm25paged_attention_v1_kernelIfhLi120ELi32ELi128ELNS_18Fp8KVCacheDataTypeE1ELb1EEEvPT_PKS2_PKT0_S8_ifPKiSA_iPKfiiiSC_SC_iiiii,"aw",@nobits
	.sectionflags	@""
	.align	16
.nv.shared._ZN4vllm25paged_attention_v1_kernelIfhLi120ELi32ELi128ELNS_18Fp8KVCacheDataTypeE1ELb1EEEvPT_PKS2_PKT0_S8_ifPKiSA_iPKfiiiSC_SC_iiiii:
	.zero		1056


//--------------------- .nv.shared._ZN4vllm25paged_attention_v1_kernelIfhLi112ELi32ELi128ELNS_18Fp8KVCacheDataTypeE1ELb1EEEvPT_PKS2_PKT0_S8_ifPKiSA_iPKfiiiSC_SC_iiiii --------------------------
	.section	.nv.shared._ZN4vllm25paged_attention_v1_kernelIfhLi112ELi32ELi128ELNS_18Fp8KVCacheDataTypeE1ELb1EEEvPT_PKS2_PKT0_S8_ifPKiSA_iPKfiiiSC_SC_iiiii,"aw",@nobits
	.sectionflags	@""
	.align	16
.nv.shared._ZN4vllm25paged_attention_v1_kernelIfhLi112ELi32ELi128ELNS_18Fp8KVCacheDataTypeE1ELb1EEEvPT_PKS2_PKT0_S8_ifPKiSA_iPKfiiiSC_SC_iiiii:
	.zero		1056


//--------------------- .nv.shared._ZN4vllm25paged_attention_v1_kernelIfhLi96ELi32ELi128ELNS_18Fp8KVCacheDataTypeE1ELb1EEEvPT_PKS2_PKT0_S8_ifPKiSA_iPKfiiiSC_SC_iiiii --------------------------
	.section	.nv.shared._ZN4vllm25paged_attention_v1_kernelIfhLi96ELi32ELi128ELNS_18Fp8KVCacheDataTypeE1ELb1EEEvPT_PKS2_PKT0_S8_ifPKiSA_iPKfiiiSC_SC_iiiii,"aw",@nobits
	.sectionflags	@""
	.align	16
.nv.shared._ZN4vllm25paged_attention_v1_kernelIfhLi96ELi32ELi128ELNS_18Fp8KVCacheDataTypeE1ELb1EEEvPT_PKS2_PKT0_S8_ifPKiSA_iPKfiiiSC_SC_iiiii:
	.zero		1056


//--------------------- .nv.shared._ZN4vllm25paged_attention_v1_kernelIfhLi80ELi32ELi128ELNS_18Fp8KVCacheDataTypeE1ELb1EEEvPT_PKS2_PKT0_S8_ifPKiSA_iPKfiiiSC_SC_iiiii --------------------------
	.section	.nv.shared._ZN4vllm25paged_attention_v1_kernelIfhLi80ELi32ELi128ELNS_18Fp8KVCacheDataTypeE1ELb1EEEvPT_PKS2_PKT0_S8_ifPKiSA_iPKfiiiSC_SC_iiiii,"aw",@nobits
	.sectionflags	@""
	.align	16
.nv.shared._ZN4vllm25paged_attention_v1_kernelIfhLi80ELi32ELi128ELNS_18Fp8KVCacheDataTypeE1ELb1EEEvPT_PKS2_PKT0_S8_ifPKiSA_iPKfiiiSC_SC_iiiii:
	.zero		1056


//--------------------- .nv.shared._ZN4vllm25paged_attention_v1_kernelIfhLi64ELi32ELi128ELNS_18Fp8KVCacheDataTypeE1ELb1EEEvPT_PKS2_PKT0_S8_ifPKiSA_iPKfiiiSC_SC_iiiii --------------------------
	.section	.nv.shared._ZN4vllm25paged_attention_v1_kernelIfhLi64ELi32ELi128ELNS_18Fp8KVCacheDataTypeE1ELb1EEEvPT_PKS2_PKT0_S8_ifPKiSA_iPKfiiiSC_SC_iiiii,"aw",@nobits
	.sectionflags	@""
	.align	16
.nv.shared._ZN4vllm25paged_attention_v1_kernelIfhLi64ELi32ELi128ELNS_18Fp8KVCacheDataTypeE1ELb1EEEvPT_PKS2_PKT0_S8_ifPKiSA_iPKfiiiSC_SC_iiiii:
	.zero		1056


//--------------------- .nv.shared._ZN4vllm25paged_attention_v1_kernelIfhLi32ELi32ELi128ELNS_18Fp8KVCacheDataTypeE1ELb1EEEvPT_PKS2_PKT0_S8_ifPKiSA_iPKfiiiSC_SC_iiiii --------------------------
	.section	.nv.shared._ZN4vllm25paged_attention_v1_kernelIfhLi32ELi32ELi128ELNS_18Fp8KVCacheDataTypeE1ELb1EEEvPT_PKS2_PKT0_S8_ifPKiSA_iPKfiiiSC_SC_iiiii,"aw",@nobits
	.sectionflags	@""
	.align	16
.nv.shared._ZN4vllm25paged_attention_v1_kernelIfhLi32ELi32ELi128ELNS_18Fp8KVCacheDataTypeE1ELb1EEEvPT_PKS2_PKT0_S8_ifPKiSA_iPKfiiiSC_SC_iiiii:
	.zero		1056


//--------------------- .nv.shared._ZN4vllm25paged_attention_v1_kernelIfhLi256ELi16ELi128ELNS_18Fp8KVCacheDataTypeE1ELb0EEEvPT_PKS2_PKT0_S8_ifPKiSA_iPKfiiiSC_SC_iiiii --------------------------
	.section	.nv.shared._ZN4vllm25paged_attention_v1_kernelIfhLi256ELi16ELi128ELNS_18Fp8KVCacheDataTypeE1ELb0EEEvPT_PKS2_PKT0_S8_ifPKiSA_iPKfiiiSC_SC_iiiii,"aw",@nobits
	.sectionflags	@""
	.align	16
.nv.shared._ZN4vllm25paged_attention_v1_kernelIfhLi256ELi16ELi128ELNS_18Fp8KVCacheDataTypeE1ELb0EEEvPT_PKS2_PKT0_S8_ifPKiSA_iPKfiiiSC_SC_iiiii:
	.zero		1056


//--------------------- .nv.shared._ZN4vllm25paged_attention_v1_kernelIfhLi192ELi16ELi128ELNS_18Fp8KVCacheDataTypeE1ELb0EEEvPT_PKS2_PKT0_S8_ifPKiSA_iPKfiiiSC_SC_iiiii --------------------------
	.section	.nv.shared._ZN4vllm25paged_attention_v1_kernelIfhLi192ELi16ELi128ELNS_18Fp8KVCacheDataTypeE1ELb0EEEvPT_PKS2_PKT0_S8_ifPKiSA_iPKfiiiSC_SC_iiiii,"aw",@nobits
	.sectionflags	@""
	.align	16
.nv.shared._ZN4vllm25paged_attention_v1_kernelIfhLi192ELi16ELi128ELNS_18Fp8KVCacheDataTypeE1ELb0EEEvPT_PKS2_PKT0_S8_ifPKiSA_iPKfiiiSC_SC_iiiii:
	.zero		1056


//--------------------- .nv.shared._ZN4vllm25paged_attention_v1_kernelIfhLi128ELi16ELi128ELNS_18Fp8KVCacheDataTypeE1ELb0EEEvPT_PKS2_PKT0_S8_ifPKiSA_iPKfiiiSC_SC_iiiii --------------------------
	.section	.nv.shared._ZN4vllm25paged_attention_v1_kernelIfhLi128ELi16ELi128ELNS_18Fp8KVCacheDataTypeE1ELb0EEEvPT_PKS2_PKT0_S8_ifPKiSA_iPKfiiiSC_SC_iiiii,"aw",@nobits
	.sectionflags	@""
	.align	16
.nv.shared._ZN4vllm25paged_attention_v1_kernelIfhLi128ELi16ELi128ELNS_18Fp8KVCacheDataTypeE1ELb0EEEvPT_PKS2_PKT0_S8_ifPKiSA_iPKfiiiSC_SC_iiiii:
	.zero		1056


//--------------------- .nv.shared._ZN4vllm25paged_attention_v1_kernelIfhLi120ELi16ELi128ELNS_18Fp8KVCacheDataTypeE1ELb0EEEvPT_PKS2_PKT0_S8_ifPKiSA_iPKfiiiSC_SC_iiiii --------------------------
	.section	.nv.shared._ZN4vllm25paged_attention_v1_kernelIfhLi120ELi16ELi128ELNS_18Fp8KVCacheDataTypeE1ELb0EEEvPT_PKS2_PKT0_S8_ifPKiSA_iPKfiiiSC_SC_iiiii,"aw",@nobits
	.sectionflags	@""
	.align	16
.nv.shared._ZN4vllm25paged_attention_v1_kernelIfhLi120ELi16ELi128ELNS_18Fp8KVCacheDataTypeE1ELb0EEEvPT_PKS2_PKT0_S8_ifPKiSA_iPKfiiiSC_SC_iiiii:
	.zero		1056


//--------------------- .nv.shared._ZN4vllm25paged_attention_v1_kernelIfhLi112ELi16ELi128ELNS_18Fp8KVCacheDataTypeE1ELb0EEEvPT_PKS2_PKT0_S8_ifPKiSA_iPKfiiiSC_SC_iiiii --------------------------
	.section	.nv.shared._ZN4vllm25paged_attention_v1_kernelIfhLi112ELi16ELi128ELNS_18Fp8KVCacheDataTypeE1ELb0EEEvPT_PKS2_PKT0_S8_ifPKiSA_iPKfiiiSC_SC_iiiii,"aw",@nobits
	.sectionflags	@""
	.align	16
.nv.shared._ZN4vllm25paged_attention_v1_kernelIfhLi112ELi16ELi128ELNS_18Fp8KVCacheDataTypeE1ELb0EEEvPT_PKS2_PKT0_S8_ifPKiSA_iPKfiiiSC_SC_iiiii:
	.zero		1056


//--------------------- .nv.shared._ZN4vllm25paged_attention_v1_kernelIfhLi96ELi16ELi128ELNS_18Fp8KVCacheDataTypeE1ELb0EEEvPT_PKS2_PKT0_S8_ifPKiSA_iPKfiiiSC_SC_iiiii --------------------------
	.section	.nv.shared._ZN4vllm25paged_attention_v1_kernelIfhLi96ELi16ELi128ELNS_18Fp8KVCacheDataTypeE1ELb0EEEvPT_PKS2_PKT0_S8_ifPKiSA_iPKfiiiSC_SC_iiiii,"aw",@nobits
	.sectionflags	@""
	.align	16
.nv.shared._ZN4vllm25paged_attention_v1_kernelIfhLi96ELi16ELi128ELNS_18Fp8KVCacheDataTypeE1ELb0EEEvPT_PKS2_PKT0_S8_ifPKiSA_iPKfiiiSC_SC_iiiii:
	.zero		1056


//--------------------- .nv.shared._ZN4vllm25paged_attention_v1_kernelIfhLi80ELi16ELi128ELNS_18Fp8KVCacheDataTypeE1ELb0EEEvPT_PKS2_PKT0_S8_ifPKiSA_iPKfiiiSC_SC_iiiii --------------------------
	.section	.nv.shared._ZN4vllm25paged_attention_v1_kernelIfhLi80ELi16ELi128ELNS_18Fp8KVCacheDataTypeE1ELb0EEEvPT_PKS2_PKT0_S8_ifPKiSA_iPKfiiiSC_SC_iiiii,"aw",@nobits
	.sectionflags	@""
	.align	16
.nv.shared._ZN4vllm25paged_attention_v1_kernelIfhLi80ELi16ELi128ELNS_18Fp8KVCacheDataTypeE1ELb0EEEvPT_PKS2_PKT0_S8_ifPKiSA_iPKfiiiSC_SC_iiiii:
	.zero		1056


//--------------------- .nv.shared._ZN4vllm25paged_attention_v1_kernelIfhLi64ELi16ELi128ELNS_18Fp8KVCacheDataTypeE1ELb0EEEvPT_PKS2_PKT0_S8_ifPKiSA_iPKfiiiSC_SC_iiiii --------------------------
	.section	.nv.shared._ZN4vllm25paged_attention_v1_kernelIfhLi64ELi16ELi128ELNS_18Fp8KVCacheDataTypeE1ELb0EEEvPT_PKS2_PKT0_S8_ifPKiSA_iPKfiiiSC_SC_iiiii,"aw",@nobits
	.sectionflags	@""
	.align	16
.nv.shared._ZN4vllm25paged_attention_v1_kernelIfhLi64ELi16ELi128ELNS_18Fp8KVCacheDataTypeE1ELb0EEEvPT_PKS2_PKT0_S8_ifPKiSA_iPKfiiiSC_SC_iiiii:
	.zero		1056


//--------------------- .nv.shared._ZN4vllm25paged_attention_v1_kernelIfhLi32ELi16ELi128ELNS_18Fp8KVCacheDataTypeE1ELb0EEEvPT_PKS2_PKT0_S8_ifPKiSA_iPKfiiiSC_SC_iiiii --------------------------
	.section	.nv.shared._ZN4vllm25paged_attention_v1_kernelIfhLi32ELi16ELi128ELNS_18Fp8KVCacheDataTypeE1ELb0EEEvPT_PKS2_PKT0_S8_ifPKiSA_iPKfiiiSC_SC_iiiii,"aw",@nobits
	.sectionflags	@""
	.align	16
.nv.shared._ZN4vllm25paged_attention_v1_kernelIfhLi32ELi16ELi128ELNS_18Fp8KVCacheDataTypeE1ELb0EEEvPT_PKS2_PKT0_S8_ifPKiSA_iPKfiiiSC_SC_iiiii:
	.zero		1056


//--------------------- .nv.shared._ZN4vllm25paged_attention_v1_kernelIfhLi256ELi16ELi128ELNS_18Fp8KVCacheDataTypeE1ELb1EEEvPT_PKS2_PKT0_S8_ifPKiSA_iPKfiiiSC_SC_iiiii --------------------------
	.section	.nv.shared._ZN4vllm25paged_attention_v1_kernelIfhLi256ELi16ELi128ELNS_18Fp8KVCacheDataTypeE1ELb1EEEvPT_PKS2_PKT0_S8_ifPKiSA_iPKfiiiSC_SC_iiiii,"aw",@nobits
	.sectionflags	@""
	.align	16
.nv.shared._ZN4vllm25paged_attention_v1_kernelIfhLi256ELi16ELi128ELNS_18Fp8KVCacheDataTypeE1ELb1EEEvPT_PKS2_PKT0_S8_ifPKiSA_iPKfiiiSC_SC_iiiii:
	.zero		1056


//--------------------- .nv.shared._ZN4vllm25paged_attention_v1_kernelIfhLi192ELi16ELi128ELNS_18Fp8KVCacheDataTypeE1ELb1EEEvPT_PKS2_PKT0_S8_ifPKiSA_iPKfiiiSC_SC_iiiii --------------------------
	.section	.nv.shared._ZN4vllm25paged_attention_v1_kernelIfhLi192ELi16ELi128ELNS_18Fp8KVCacheDataTypeE1ELb1EEEvPT_PKS2_PKT0_S8_ifPKiSA_iPKfiiiSC_SC_iiiii,"aw",@nobits
	.sectionflags	@""
	.align	16
.nv.shared._ZN4vllm25paged_attention_v1_kernelIfhLi192ELi16ELi128ELNS_18Fp8KVCacheDataTypeE1ELb1EEEvPT_PKS2_PKT0_S8_ifPKiSA_iPKfiiiSC_SC_iiiii:
	.zero		1056


//--------------------- .nv.shared._ZN4vllm25paged_attention_v1_kernelIfhLi128ELi16ELi128ELNS_18Fp8KVCacheDataTypeE1ELb1EEEvPT_PKS2_PKT0_S8_ifPKiSA_iPKfiiiSC_SC_iiiii --------------------------
	.section	.nv.shared._ZN4vllm25paged_attention_v1_kernelIfhLi128ELi16ELi128ELNS_18Fp8KVCacheDataTypeE1ELb1EEEvPT_PKS2_PKT0_S8_ifPKiSA_iPKfiiiSC_SC_iiiii,"aw",@nobits
	.sectionflags	@""
	.align	16
.nv.shared._ZN4vllm25paged_attention_v1_kernelIfhLi128ELi16ELi128ELNS_18Fp8KVCacheDataTypeE1ELb1EEEvPT_PKS2_PKT0_S8_ifPKiSA_iPKfiiiSC_SC_iiiii:
	.zero		1056


//--------------------- .nv.shared._ZN4vllm25paged_attention_v1_kernelIfhLi120ELi16ELi128ELNS_18Fp8KVCacheDataTypeE1ELb1EEEvPT_PKS2_PKT0_S8_ifPKiSA_iPKfiiiSC_SC_iiiii --------------------------
	.section	.nv.shared._ZN4vllm25paged_attention_v1_kernelIfhLi120ELi16ELi128ELNS_18Fp8KVCacheDataTypeE1ELb1EEEvPT_PKS2_PKT0_S8_ifPKiSA_iPKfiiiSC_SC_iiiii,"aw",@nobits
	.sectionflags	@""
	.align	16
.nv.shared._ZN4vllm25paged_attention_v1_kernelIfhLi120ELi16ELi128ELNS_18Fp8KVCacheDataTypeE1ELb1EEEvPT_PKS2_PKT0_S8_ifPKiSA_iPKfiiiSC_SC_iiiii:
	.zero		1056


//--------------------- .nv.shared._ZN4vllm25paged_attention_v1_kernelIfhLi112ELi16ELi128ELNS_18Fp8KVCacheDataTypeE1ELb1EEEvPT_PKS2_PKT0_S8_ifPKiSA_iPKfiiiSC_SC_iiiii --------------------------
	.section	.nv.shared._ZN4vllm25paged_attention_v1_kernelIfhLi112ELi16ELi128ELNS_18Fp8KVCacheDataTypeE1ELb1EEEvPT_PKS2_PKT0_S8_ifPKiSA_iPKfiiiSC_SC_iiiii,"aw",@nobits
	.sectionflags	@""
	.align	16
.nv.shared._ZN4vllm25paged_attention_v1_kernelIfhLi112ELi16ELi128ELNS_18Fp8KVCacheDataTypeE1ELb1EEEvPT_PKS2_PKT0_S8_ifPKiSA_iPKfiiiSC_SC_iiiii:
	.zero		1056


//--------------------- .nv.shared._ZN4vllm25paged_attention_v1_kernelIfhLi96ELi16ELi128ELNS_18Fp8KVCacheDataTypeE1ELb1EEEvPT_PKS2_PKT0_S8_ifPKiSA_iPKfiiiSC_SC_iiiii --------------------------
	.section	.nv.shared._ZN4vllm25paged_attention_v1_kernelIfhLi96ELi16ELi128ELNS_18Fp8KVCacheDataTypeE1ELb1EEEvPT_PKS2_PKT0_S8_ifPKiSA_iPKfiiiSC_SC_iiiii,"aw",@nobits
	.sectionflags	@""
	.align	16
.nv.shared._ZN4vllm25paged_attention_v1_kernelIfhLi96ELi16ELi128ELNS_18Fp8KVCacheDataTypeE1ELb1EEEvPT_PKS2_PKT0_S8_ifPKiSA_iPKfiiiSC_SC_iiiii:
	.zero		1056


//--------------------- .nv.shared._ZN4vllm25paged_attention_v1_kernelIfhLi80ELi16ELi128ELNS_18Fp8KVCacheDataTypeE1ELb1EEEvPT_PKS2_PKT0_S8_ifPKiSA_iPKfiiiSC_SC_iiiii --------------------------
	.section	.nv.shared._ZN4vllm25paged_attention_v1_kernelIfhLi80ELi16ELi128ELNS_18Fp8KVCacheDataTypeE1ELb1EEEvPT_PKS2_PKT0_S8_ifPKiSA_iPKfiiiSC_SC_iiiii,"aw",@nobits
	.sectionflags	@""
	.align	16
.nv.shared._ZN4vllm25paged_attention_v1_kernelIfhLi80ELi16ELi128ELNS_18Fp8KVCacheDataTypeE1ELb1EEEvPT_PKS2_PKT0_S8_ifPKiSA_iPKfiiiSC_SC_iiiii:
	.zero		1056


//--------------------- .nv.shared._ZN4vllm25paged_attention_v1_kernelIfhLi64ELi16ELi128ELNS_18Fp8KVCacheDataTypeE1ELb1EEEvPT_PKS2_PKT0_S8_ifPKiSA_iPKfiiiSC_SC_iiiii --------------------------
	.section	.nv.shared._ZN4vllm25paged_attention_v1_kernelIfhLi64ELi16ELi128ELNS_18Fp8KVCacheDataTypeE1ELb1EEEvPT_PKS2_PKT0_S8_ifPKiSA_iPKfiiiSC_SC_iiiii,"aw",@nobits
	.sectionflags	@""
	.align	16
.nv.shared._ZN4vllm25paged_attention_v1_kernelIfhLi64ELi16ELi128ELNS_18Fp8KVCacheDataTypeE1ELb1EEEvPT_PKS2_PKT0_S8_ifPKiSA_iPKfiiiSC_SC_iiiii:
	.zero		1056


//--------------------- .nv.shared._ZN4vllm25paged_attention_v1_kernelIfhLi32ELi16ELi128ELNS_18Fp8KVCacheDataTypeE1ELb1EEEvPT_PKS2_PKT0_S8_ifPKiSA_iPKfiiiSC_SC_iiiii --------------------------
	.section	.nv.shared._ZN4vllm25paged_attention_v1_kernelIfhLi32ELi16ELi128ELNS_18Fp8KVCacheDataTypeE1ELb1EEEvPT_PKS2_PKT0_S8_ifPKiSA_iPKfiiiSC_SC_iiiii,"aw",@nobits
	.sectionflags	@""
	.align	16
.nv.shared._ZN4vllm25paged_attention_v1_kernelIfhLi32ELi16ELi128ELNS_18Fp8KVCacheDataTypeE1ELb1EEEvPT_PKS2_PKT0_S8_ifPKiSA_iPKfiiiSC_SC_iiiii:
	.zero		1056


//--------------------- .nv.shared._ZN4vllm25paged_attention_v1_kernelIfhLi256ELi8ELi128ELNS_18Fp8KVCacheDataTypeE1ELb0EEEvPT_PKS2_PKT0_S8_ifPKiSA_iPKfiiiSC_SC_iiiii --------------------------
	.section	.nv.shared._ZN4vllm25paged_attention_v1_kernelIfhLi256ELi8ELi128ELNS_18Fp8KVCacheDataTypeE1ELb0EEEvPT_PKS2_PKT0_S8_ifPKiSA_iPKfiiiSC_SC_iiiii,"aw",@nobits
	.sectionflags	@""
	.align	16
.nv.shared._ZN4vllm25paged_attention_v1_kernelIfhLi256ELi8ELi128ELNS_18Fp8KVCacheDataTypeE1ELb0EEEvPT_PKS2_PKT0_S8_ifPKiSA_iPKfiiiSC_SC_iiiii:
	.zero		1056


//--------------------- .nv.shared._ZN4vllm25paged_attention_v1_kernelIfhLi192ELi8ELi128ELNS_18Fp8KVCacheDataTypeE1ELb0EEEvPT_PKS2_PKT0_S8_ifPKiSA_iPKfiiiSC_SC_iiiii --------------------------
	.section	.nv.shared._ZN4vllm25paged_attention_v1_kernelIfhLi192ELi8ELi128ELNS_18Fp8KVCacheDataTypeE1ELb0EEEvPT_PKS2_PKT0_S8_ifPKiSA_iPKfiiiSC_SC_iiiii,"aw",@nobits
	.sectionflags	@""
	.align	16
.nv.shared._ZN4vllm25paged_attention_v1_kernelIfhLi192ELi8ELi128ELNS_18Fp8KVCacheDataTypeE1ELb0EEEvPT_PKS2_PKT0_S8_ifPKiSA_iPKfiiiSC_SC_iiiii:
	.zero		1056


//--------------------- .nv.shared._ZN4vllm25paged_attention_v1_kernelIfhLi128ELi8ELi128ELNS_18Fp8KVCacheDataTypeE1ELb0EEEvPT_PKS2_PKT0_S8_ifPKiSA_iPKfiiiSC_SC_iiiii --------------------------
	.section	.nv.shared._ZN4vllm25paged_attention_v1_kernelIfhLi128ELi8ELi128ELNS_18Fp8KVCacheDataTypeE1ELb0EEEvPT_PKS2_PKT0_S8_ifPKiSA_iPKfiiiSC_SC_iiiii,"aw",@nobits
	.sectionflags	@""
	.align	16
.nv.shared._ZN4vllm25paged_attention_v1_kernelIfhLi128ELi8ELi128ELNS_18Fp8KVCacheDataTypeE1ELb0EEEvPT_PKS2_PKT0_S8_ifPKiSA_iPKfiiiSC_SC_iiiii:
	.zero		1056


//--------------------- .nv.shared._ZN4vllm25paged_attention_v1_kernelIfhLi120ELi8ELi128ELNS_18Fp8KVCacheDataTypeE1ELb0EEEvPT_PKS2_PKT0_S8_ifPKiSA_iPKfiiiSC_SC_iiiii --------------------------
	.section	.nv.shared._ZN4vllm25paged_attention_v1_kernelIfhLi120ELi8ELi128ELNS_18Fp8KVCacheDataTypeE1ELb0EEEvPT_PKS2_PKT0_S8_ifPKiSA_iPKfiiiSC_SC_iiiii,"aw",@nobits
	.sectionflags	@""
	.align	16
.nv.shared._ZN4vllm25paged_attention_v1_kernelIfhLi120ELi8ELi128ELNS_18Fp8KVCacheDataTypeE1ELb0EEEvPT_PKS2_PKT0_S8_ifPKiSA_iPKfiiiSC_SC_iiiii:
	.zero		1056


//--------------------- .nv.shared._ZN4vllm25paged_attention_v1_kernelIfhLi112ELi8ELi128ELNS_18Fp8KVCacheDataTypeE1ELb0EEEvPT_PKS2_PKT0_S8_ifPKiSA_iPKfiiiSC_SC_iiiii --------------------------
	.section	.nv.shared._ZN4vllm25paged_attention_v1_kernelIfhLi112ELi8ELi128ELNS_18Fp8KVCacheDataTypeE1ELb0EEEvPT_PKS2_PKT0_S8_ifPKiSA_iPKfiiiSC_SC_iiiii,"aw",@nobits
	.sectionflags	@""
	.align	16
.nv.shared._ZN4vllm25paged_attention_v1_kernelIfhLi112ELi8ELi128ELNS_18Fp8KVCacheDataTypeE1ELb0EEEvPT_PKS2_PKT0_S8_ifPKiSA_iPKfiiiSC_SC_iiiii:
	.zero		1056


//--------------------- .nv.shared._ZN4vllm25paged_attention_v1_kernelIfhLi96ELi8ELi128ELNS_18Fp8KVCacheDataTypeE1ELb0EEEvPT_PKS2_PKT0_S8_ifPKiSA_iPKfiiiSC_SC_iiiii --------------------------
	.section	.nv.shared._ZN4vllm25paged_attention_v1_kernelIfhLi96ELi8ELi128ELNS_18Fp8KVCacheDataTypeE1ELb0EEEvPT_PKS2_PKT0_S8_ifPKiSA_iPKfiiiSC_SC_iiiii,"aw",@nobits
	.sectionflags	@""
	.align	16
.nv.shared._ZN4vllm25paged_attention_v1_kernelIfhLi96ELi8ELi128ELNS_18Fp8KVCacheDataTypeE1ELb0EEEvPT_PKS2_PKT0_S8_ifPKiSA_iPKfiiiSC_SC_iiiii:
	.zero		1056


//--------------------- .nv.shared._ZN4vllm25paged_attention_v1_kernelIfhLi80ELi8ELi128ELNS_18Fp8KVCacheDataTypeE1ELb0EEEvPT_PKS2_PKT0_S8_ifPKiSA_iPKfiiiSC_SC_iiiii --------------------------
	.section	.nv.shared._ZN4vllm25paged_attention_v1_kernelIfhLi80ELi8ELi128ELNS_18Fp8KVCacheDataTypeE1ELb0EEEvPT_PKS2_PKT0_S8_ifPKiSA_iPKfiiiSC_SC_iiiii,"aw",@nobits
	.sectionflags	@""
	.align	16
.nv.shared._ZN4vllm25paged_attention_v1_kernelIfhLi80ELi8ELi128ELNS_18Fp8KVCacheDataTypeE1ELb0EEEvPT_PKS2_PKT0_S8_ifPKiSA_iPKfiiiSC_SC_iiiii:
	.zero		1056


//--------------------- .nv.shared._ZN4vllm25paged_attention_v1_kernelIfhLi64ELi8ELi128ELNS_18Fp8KVCacheDataTypeE1ELb0EEEvPT_PKS2_PKT0_S8_ifPKiSA_iPKfiiiSC_SC_iiiii --------------------------
	.section	.nv.shared._ZN4vllm25paged_attention_v1_kernelIfhLi64ELi8ELi128ELNS_18Fp8KVCacheDataTypeE1ELb0EEEvPT_PKS2_PKT0_S8_ifPKiSA_iPKfiiiSC_SC_iiiii,"aw",@nobits
	.sectionflags	@""
	.align	16
.nv.shared._ZN4vllm25paged_attention_v1_kernelIfhLi64ELi8ELi128ELNS_18Fp8KVCacheDataTypeE1ELb0EEEvPT_PKS2_PKT0_S8_ifPKiSA_iPKfiiiSC_SC_iiiii:
	.zero		1056


//--------------------- .nv.shared._ZN4vllm25paged_attention_v1_kernelIfhLi32ELi8ELi128ELNS_18Fp8KVCacheDataTypeE1ELb0EEEvPT_PKS2_PKT0_S8_ifPKiSA_iPKfiiiSC_SC_iiiii --------------------------
	.section	.nv.shared._ZN4vllm25paged_attention_v1_kernelIfhLi32ELi8ELi128ELNS_18Fp8KVCacheDataTypeE1ELb0EEEvPT_PKS2_PKT0_S8_ifPKiSA_iPKfiiiSC_SC_iiiii,"aw",@nobits
	.sectionflags	@""
	.align	16
.nv.shared._ZN4vllm25paged_attention_v1_kernelIfhLi32ELi8ELi128ELNS_18Fp8KVCacheDataTypeE1ELb0EEEvPT_PKS2_PKT0_S8_ifPKiSA_iPKfiiiSC_SC_iiiii:
	.zero		1056


//--------------------- .nv.shared._ZN4vllm25paged_attention_v1_kernelIfhLi256ELi8ELi128ELNS_18Fp8KVCacheDataTypeE1ELb1EEEvPT_PKS2_PKT0_S8_ifPKiSA_iPKfiiiSC_SC_iiiii --------------------------
	.section	.nv.shared._ZN4vllm25paged_attention_v1_kernelIfhLi256ELi8ELi128ELNS_18Fp8KVCacheDataTypeE1ELb1EEEvPT_PKS2_PKT0_S8_ifPKiSA_iPKfiiiSC_SC_iiiii,"aw",@nobits
	.sectionflags	@""
	.align	16
.nv.shared._ZN4vllm25paged_attention_v1_kernelIfhLi256ELi8ELi128ELNS_18Fp8KVCacheDataTypeE1ELb1EEEvPT_PKS2_PKT0_S8_ifPKiSA_iPKfiiiSC_SC_iiiii:
	.zero		1056


//--------------------- .nv.shared._ZN4vllm25paged_attention_v1_kernelIfhLi192ELi8ELi128ELNS_18Fp8KVCacheDataTypeE1ELb1EEEvPT_PKS2_PKT0_S8_ifPKiSA_iPKfiiiSC_SC_iiiii --------------------------
	.section	.nv.shared._ZN4vllm25paged_attention_v1_kernelIfhLi192ELi8ELi128ELNS_18Fp8KVCacheDataTypeE1ELb1EEEvPT_PKS2_PKT0_S8_ifPKiSA_iPKfiiiSC_SC_iiiii,"aw",@nobits
	.sectionflags	@""
	.align	16
.nv.shared._ZN4vllm25paged_attention_v1_kernelIfhLi192ELi8ELi128ELNS_18Fp8KVCacheDataTypeE1ELb1EEEvPT_PKS2_PKT0_S8_ifPKiSA_iPKfiiiSC_SC_iiiii:
	.zero		1056


//--------------------- .nv.shared._ZN4vllm25paged_attention_v1_kernelIfhLi128ELi8ELi128ELNS_18Fp8KVCacheDataTypeE1ELb1EEEvPT_PKS2_PKT0_S8_ifPKiSA_iPKfiiiSC_SC_iiiii --------------------------
	.section	.nv.shared._ZN4vllm25paged_attention_v1_kernelIfhLi128ELi8ELi128ELNS_18Fp8KVCacheDataTypeE1ELb1EEEvPT_PKS2_PKT0_S8_ifPKiSA_iPKfiiiSC_SC_iiiii,"aw",@nobits
	.sectionflags	@""
	.align	16
.nv.shared._ZN4vllm25paged_attention_v1_kernelIfhLi128ELi8ELi128ELNS_18Fp8KVCacheDataTypeE1ELb1EEEvPT_PKS2_PKT0_S8_ifPKiSA_iPKfiiiSC_SC_iiiii:
	.zero		1056


//--------------------- .nv.shared._ZN4vllm25paged_attention_v1_kernelIfhLi120ELi8ELi128ELNS_18Fp8KVCacheDataTypeE1ELb1EEEvPT_PKS2_PKT0_S8_ifPKiSA_iPKfiiiSC_SC_iiiii --------------------------
	.section	.nv.shared._ZN4vllm25paged_attention_v1_kernelIfhLi120ELi8ELi128ELNS_18Fp8KVCacheDataTypeE1ELb1EEEvPT_PKS2_PKT0_S8_ifPKiSA_iPKfiiiSC_SC_iiiii,"aw",@nobits
	.sectionflags	@""
	.align	16
.nv.shared._ZN4vllm25paged_attention_v1_kernelIfhLi120ELi8ELi128ELNS_18Fp8KVCacheDataTypeE1ELb1EEEvPT_PKS2_PKT0_S8_ifPKiSA_iPKfiiiSC_SC_iiiii:
	.zero		1056


//--------------------- .nv.shared._ZN4vllm25paged_attention_v1_kernelIfhLi112ELi8ELi128ELNS_18Fp8KVCacheDataTypeE1ELb1EEEvPT_PKS2_PKT0_S8_ifPKiSA_iPKfiiiSC_SC_iiiii --------------------------
	.section	.nv.shared._ZN4vllm25paged_attention_v1_kernelIfhLi112ELi8ELi128ELNS_18Fp8KVCacheDataTypeE1ELb1EEEvPT_PKS2_PKT0_S8_ifPKiSA_iPKfiiiSC_SC_iiiii,"aw",@nobits
	.sectionflags	@""
	.align	16
.nv.shared._ZN4vllm25paged_attention_v1_kernelIfhLi112ELi8ELi128ELNS_18Fp8KVCacheDataTypeE1ELb1EEEvPT_PKS2_PKT0_S8_ifPKiSA_iPKfiiiSC_SC_iiiii:
	.zero		1056


//--------------------- .nv.shared._ZN4vllm25paged_attention_v1_kernelIfhLi96ELi8ELi128ELNS_18Fp8KVCacheDataTypeE1ELb1EEEvPT_PKS2_PKT0_S8_ifPKiSA_iPKfiiiSC_SC_iiiii --------------------------
	.section	.nv.shared._ZN4vllm25paged_attention_v1_kernelIfhLi96ELi8ELi128ELNS_18Fp8KVCacheDataTypeE1ELb1EEEvPT_PKS2_PKT0_S8_ifPKiSA_iPKfiiiSC_SC_iiiii,"aw",@nobits
	.sectionflags	@""
	.align	16
.nv.shared._ZN4vllm25paged_attention_v1_kernelIfhLi96ELi8ELi128ELNS_18Fp8KVCacheDataTypeE1ELb1EEEvPT_PKS2_PKT0_S8_ifPKiSA_iPKfiiiSC_SC_iiiii:
	.zero		1056


//--------------------- .nv.shared._ZN4vllm25paged_attention_v1_kernelIfhLi80ELi8ELi128ELNS_18Fp8KVCacheDataTypeE1ELb1EEEvPT_PKS2_PKT0_S8_ifPKiSA_iPKfiiiSC_SC_iiiii --------------------------
	.section	.nv.shared._ZN4vllm25paged_attention_v1_kernelIfhLi80ELi8ELi128ELNS_18Fp8KVCacheDataTypeE1ELb1EEEvPT_PKS2_PKT0_S8_ifPKiSA_iPKfiiiSC_SC_iiiii,"aw",@nobits
	.sectionflags	@""
	.align	16
.nv.shared._ZN4vllm25paged_attention_v1_kernelIfhLi80ELi8ELi128ELNS_18Fp8KVCacheDataTypeE1ELb1EEEvPT_PKS2_PKT0_S8_ifPKiSA_iPKfiiiSC_SC_iiiii:
	.zero		1056


//--------------------- .nv.shared._ZN4vllm25paged_attention_v1_kernelIfhLi64ELi8ELi128ELNS_18Fp8KVCacheDataTypeE1ELb1EEEvPT_PKS2_PKT0_S8_ifPKiSA_iPKfiiiSC_SC_iiiii --------------------------
	.section	.nv.shared._ZN4vllm25paged_attention_v1_kernelIfhLi64ELi8ELi128ELNS_18Fp8KVCacheDataTypeE1ELb1EEEvPT_PKS2_PKT0_S8_ifPKiSA_iPKfiiiSC_SC_iiiii,"aw",@nobits
	.sectionflags	@""
	.align	16
.nv.shared._ZN4vllm25paged_attention_v1_kernelIfhLi64ELi8ELi128ELNS_18Fp8KVCacheDataTypeE1ELb1EEEvPT_PKS2_PKT0_S8_ifPKiSA_iPKfiiiSC_SC_iiiii:
	.zero		1056


//--------------------- .nv.shared._ZN4vllm25paged_attention_v1_kernelIfhLi32ELi8ELi128ELNS_18Fp8KVCacheDataTypeE1ELb1EEEvPT_PKS2_PKT0_S8_ifPKiSA_iPKfiiiSC_SC_iiiii --------------------------
	.section	.nv.shared._ZN4vllm25paged_attention_v1_kernelIfhLi32ELi8ELi128ELNS_18Fp8KVCacheDataTypeE1ELb1EEEvPT_PKS2_PKT0_S8_ifPKiSA_iPKfiiiSC_SC_iiiii,"aw",@nobits
	.sectionflags	@""
	.align	16
.nv.shared._ZN4vllm25paged_attention_v1_kernelIfhLi32ELi8ELi128ELNS_18Fp8KVCacheDataTypeE1ELb1EEEvPT_PKS2_PKT0_S8_ifPKiSA_iPKfiiiSC_SC_iiiii:
	.zero		1056


//--------------------- .nv.shared._ZN4vllm25paged_attention_v1_kernelI13__nv_bfloat16S1_Li256ELi32ELi128ELNS_18Fp8KVCacheDataTypeE0ELb0EEEvPT_PKS3_PKT0_S9_ifPKiSB_iPKfiiiSD_SD_iiiii --------------------------
	.section	.nv.shared._ZN4vllm25paged_attention_v1_kernelI13__nv_bfloat16S1_Li256ELi32ELi128ELNS_18Fp8KVCacheDataTypeE0ELb0EEEvPT_PKS3_PKT0_S9_ifPKiSB_iPKfiiiSD_SD_iiiii,"aw",@nobits
	.sectionflags	@""
	.align	16
.nv.shared._ZN4vllm25paged_attention_v1_kernelI13__nv_bfloat16S1_Li256ELi32ELi128ELNS_18Fp8KVCacheDataTypeE0ELb0EEEvPT_PKS3_PKT0_S9_ifPKiSB_iPKfiiiSD_SD_iiiii:
	.zero		1568


//--------------------- .nv.shared._ZN4vllm25paged_attention_v1_kernelI13__nv_bfloat16S1_Li192ELi32ELi128ELNS_18Fp8KVCacheDataTypeE0ELb0EEEvPT_PKS3_PKT0_S9_ifPKiSB_iPKfiiiSD_SD_iiiii --------------------------
	.section	.nv.shared._ZN4vllm25paged_attention_v1_kernelI13__nv_bfloat16S1_Li192ELi32ELi128ELNS_18Fp8KVCacheDataTypeE0ELb0EEEvPT_PKS3_PKT0_S9_ifPKiSB_iPKfiiiSD_SD_iiiii,"aw",@nobits
	.sectionflags	@""
	.align	16
.nv.shared._ZN4vllm25paged_attention_v1_kernelI13__nv_bfloat16S1_Li192ELi32ELi128ELNS_18Fp8KVCacheDataTypeE0ELb0EEEvPT_PKS3_PKT0_S9_ifPKiSB_iPKfiiiSD_SD_iiiii:
	.zero		1440


//--------------------- .nv.shared._ZN4vllm25paged_attention_v1_kernelI13__nv_bfloat16S1_Li128ELi32ELi128ELNS_18Fp8KVCacheDataTypeE0ELb0EEEvPT_PKS3_PKT0_S9_ifPKiSB_iPKfiiiSD_SD_iiiii --------------------------
	.section	.nv.shared._ZN4vllm25paged_attention_v1_kernelI13__nv_bfloat16S1_Li128ELi32ELi128ELNS_18Fp8KVCacheDataTypeE0ELb0EEEvPT_PKS3_PKT0_S9_ifPKiSB_iPKfiiiSD_SD_iiiii,"aw",@nobits
	.sectionflags	@""
	.align	16
.nv.shared._ZN4vllm25paged_attention_v1_kernelI13__nv_bfloat16S1_Li128ELi32ELi128ELNS_18Fp8KVCacheDataTypeE0ELb0EEEvPT_PKS3_PKT0_S9_ifPKiSB_iPKfiiiSD_SD_iiiii:
	.zero		1312


//--------------------- .nv.shared._ZN4vllm25paged_attention_v1_kernelI13__nv_bfloat16S1_Li120ELi32ELi128ELNS_18Fp8KVCacheDataTypeE0ELb0EEEvPT_PKS3_PKT0_S9_ifPKiSB_iPKfiiiSD_SD_iiiii --------------------------
	.section	.nv.shared._ZN4vllm25paged_attention_v1_kernelI13__nv_bfloat16S1_Li120ELi32ELi128ELNS_18Fp8KVCacheDataTypeE0ELb0EEEvPT_PKS3_PKT0_S9_ifPKiSB_iPKfiiiSD_SD_iiiii,"aw",@nobits
	.sectionflags	@""
	.align	16
.nv.shared._ZN4vllm25paged_attention_v1_kernelI13__nv_bfloat16S1_Li120ELi32ELi128ELNS_18Fp8KVCacheDataTypeE0ELb0EEEvPT_PKS3_PKT0_S9_ifPKiSB_iPKfiiiSD_SD_iiiii:
	.zero		1296


//--------------------- .nv.shared._ZN4vllm25paged_attention_v1_kernelI13__nv_bfloat16S1_Li112ELi32ELi128ELNS_18Fp8KVCacheDataTypeE0ELb0EEEvPT_PKS3_PKT0_S9_ifPKiSB_iPKfiiiSD_SD_iiiii --------------------------
	.section	.nv.shared._ZN4vllm25paged_attention_v1_kernelI13__nv_bfloat16S1_Li112ELi32ELi128ELNS_18Fp8KVCacheDataTypeE0ELb0EEEvPT_PKS3_PKT0_S9_ifPKiSB_iPKfiiiSD_SD_iiiii,"aw",@nobits
	.sectionflags	@""
	.align	16
.nv.shared._ZN4vllm25paged_attention_v1_kernelI13__nv_bfloat16S1_Li112ELi32ELi128ELNS_18Fp8KVCacheDataTypeE0ELb0EEEvPT_PKS3_PKT0_S9_ifPKiSB_iPKfiiiSD_SD_iiiii:
	.zero		1280


//--------------------- .nv.shared._ZN4vllm25paged_attention_v1_kernelI13__nv_bfloat16S1_Li96ELi32ELi128ELNS_18Fp8KVCacheDataTypeE0ELb0EEEvPT_PKS3_PKT0_S9_ifPKiSB_iPKfiiiSD_SD_iiiii --------------------------
	.section	.nv.shared._ZN4vllm25paged_attention_v1_kernelI13__nv_bfloat16S1_Li96ELi32ELi128ELNS_18Fp8KVCacheDataTypeE0ELb0EEEvPT_PKS3_PKT0_S9_ifPKiSB_iPKfiiiSD_SD_iiiii,"aw",@nobits
	.sectionflags	@""
	.align	16
.nv.shared._ZN4vllm25paged_attention_v1_kernelI13__nv_bfloat16S1_Li96ELi32ELi128ELNS_18Fp8KVCacheDataTypeE0ELb0EEEvPT_PKS3_PKT0_S9_ifPKiSB_iPKfiiiSD_SD_iiiii:
	.zero		1248


//--------------------- .nv.shared._ZN4vllm25paged_attention_v1_kernelI13__nv_bfloat16S1_Li80ELi32ELi128ELNS_18Fp8KVCacheDataTypeE0ELb0EEEvPT_PKS3_PKT0_S9_ifPKiSB_iPKfiiiSD_SD_iiiii --------------------------
	.section	.nv.shared._ZN4vllm25paged_attention_v1_kernelI13__nv_bfloat16S1_Li80ELi32ELi128ELNS_18Fp8KVCacheDataTypeE0ELb0EEEvPT_PKS3_PKT0_S9_ifPKiSB_iPKfiiiSD_SD_iiiii,"aw",@nobits
	.sectionflags	@""
	.align	16
.nv.shared._ZN4vllm25paged_attention_v1_kernelI13__nv_bfloat16S1_Li80ELi32ELi128ELNS_18Fp8KVCacheDataTypeE0ELb0EEEvPT_PKS3_PKT0_S9_ifPKiSB_iPKfiiiSD_SD_iiiii:
	.zero		1216


//--------------------- .nv.shared._ZN4vllm25paged_attention_v1_kernelI13__nv_bfloat16S1_Li64ELi32ELi128ELNS_18Fp8KVCacheDataTypeE0ELb0EEEvPT_PKS3_PKT0_S9_ifPKiSB_iPKfiiiSD_SD_iiiii --------------------------
	.section	.nv.shared._ZN4vllm25paged_attention_v1_kernelI13__nv_bfloat16S1_Li64ELi32ELi128ELNS_18Fp8KVCacheDataTypeE0ELb0EEEvPT_PKS3_PKT0_S9_ifPKiSB_iPKfiiiSD_SD_iiiii,"aw",@nobits
	.sectionflags	@""
	.align	16
.nv.shared._ZN4vllm25paged_attention_v1_kernelI13__nv_bfloat16S1_Li64ELi32ELi128ELNS_18Fp8KVCacheDataTypeE0ELb0EEEvPT_PKS3_PKT0_S9_ifPKiSB_iPKfiiiSD_SD_iiiii:
	.zero		1184


//--------------------- .nv.shared._ZN4vllm25paged_attention_v1_kernelI13__nv_bfloat16S1_Li32ELi32ELi128ELNS_18Fp8KVCacheDataTypeE0ELb0EEEvPT_PKS3_PKT0_S9_ifPKiSB_iPKfiiiSD_SD_iiiii --------------------------
	.section	.nv.shared._ZN4vllm25paged_attention_v1_kernelI13__nv_bfloat16S1_Li32ELi32ELi128ELNS_18Fp8KVCacheDataTypeE0ELb0EEEvPT_PKS3_PKT0_S9_ifPKiSB_iPKfiiiSD_SD_iiiii,"aw",@nobits
	.sectionflags	@""
	.align	16
.nv.shared._ZN4vllm25paged_attention_v1_kernelI13__nv_bfloat16S1_Li32ELi32ELi128ELNS_18Fp8KVCacheDataTypeE0ELb0EEEvPT_PKS3_PKT0_S9_ifPKiSB_iPKfiiiSD_SD_iiiii:
	.zero		1120


//--------------------- .nv.shared._ZN4vllm25paged_attention_v1_kernelI13__nv_bfloat16S1_Li256ELi32ELi128ELNS_18Fp8KVCacheDataTypeE0ELb1EEEvPT_PKS3_PKT0_S9_ifPKiSB_iPKfiiiSD_SD_iiiii --------------------------
	.section	.nv.shared._ZN4vllm25paged_attention_v1_kernelI13__nv_bfloat16S1_Li256ELi32ELi128ELNS_18Fp8KVCacheDataTypeE0ELb1EEEvPT_PKS3_PKT0_S9_ifPKiSB_iPKfiiiSD_SD_iiiii,"aw",@nobits
	.sectionflags	@""
	.align	16
.nv.shared._ZN4vllm25paged_attention_v1_kernelI13__nv_bfloat16S1_Li256ELi32ELi128ELNS_18Fp8KVCacheDataTypeE0ELb1EEEvPT_PKS3_PKT0_S9_ifPKiSB_iPKfiiiSD_SD_iiiii:
	.zero		1568


//--------------------- .nv.shared._ZN4vllm25paged_attention_v1_kernelI13__nv_bfloat16S1_Li192ELi32ELi128ELNS_18Fp8KVCacheDataTypeE0ELb1EEEvPT_PKS3_PKT0_S9_ifPKiSB_iPKfiiiSD_SD_iiiii --------------------------
	.section	.nv.shared._ZN4vllm25paged_attention_v1_kernelI13__nv_bfloat16S1_Li192ELi32ELi128ELNS_18Fp8KVCacheDataTypeE0ELb1EEEvPT_PKS3_PKT0_S9_ifPKiSB_iPKfiiiSD_SD_iiiii,"aw",@nobits
	.sectionflags	@""
	.align	16
.nv.shared._ZN4vllm25paged_attention_v1_kernelI13__nv_bfloat16S1_Li192ELi32ELi128ELNS_18Fp8KVCacheDataTypeE0ELb1EEEvPT_PKS3_PKT0_S9_ifPKiSB_iPKfiiiSD_SD_iiiii:
	.zero		1440


//--------------------- .nv.shared._ZN4vllm25paged_attention_v1_kernelI13__nv_bfloat16S1_Li128ELi32ELi128ELNS_18Fp8KVCacheDataTypeE0ELb1EEEvPT_PKS3_PKT0_S9_ifPKiSB_iPKfiiiSD_SD_iiiii --------------------------
	.section	.nv.shared._ZN4vllm25paged_attention_v1_kernelI13__nv_bfloat16S1_Li128ELi32ELi128ELNS_18Fp8KVCacheDataTypeE0ELb1EEEvPT_PKS3_PKT0_S9_ifPKiSB_iPKfiiiSD_SD_iiiii,"aw",@nobits
	.sectionflags	@""
	.align	16
.nv.shared._ZN4vllm25paged_attention_v1_kernelI13__nv_bfloat16S1_Li128ELi32ELi128ELNS_18Fp8KVCacheDataTypeE0ELb1EEEvPT_PKS3_PKT0_S9_ifPKiSB_iPKfiiiSD_SD_iiiii:
	.zero		1312


//--------------------- .nv.shared._ZN4vllm25paged_attention_v1_kernelI13__nv_bfloat16S1_Li120ELi32ELi128ELNS_18Fp8KVCacheDataTypeE0ELb1EEEvPT_PKS3_PKT0_S9_ifPKiSB_iPKfiiiSD_SD_iiiii --------------------------
	.section	.nv.shared._ZN4vllm25paged_attention_v1_kernelI13__nv_bfloat16S1_Li120ELi32ELi128ELNS_18Fp8KVCacheDataTypeE0ELb1EEEvPT_PKS3_PKT0_S9_ifPKiSB_iPKfiiiSD_SD_iiiii,"aw",@nobits
	.sectionflags	@""
	.align	16
.nv.shared._ZN4vllm25paged_attention_v1_kernelI13__nv_bfloat16S1_Li120ELi32ELi128ELNS_18Fp8KVCacheDataTypeE0ELb1EEEvPT_PKS3_PKT0_S9_ifPKiSB_iPKfiiiSD_SD_iiiii:
	.zero		1296


//--------------------- .nv.shared._ZN4vllm25paged_attention_v1_kernelI13__nv_bfloat16S1_Li112ELi32ELi128ELNS_18Fp8KVCacheDataTypeE0ELb1EEEvPT_PKS3_PKT0_S9_ifPKiSB_iPKfiiiSD_SD_iiiii --------------------------
	.section	.nv.shared._ZN4vllm25paged_attention_v1_kernelI13__nv_bfloat16S1_Li112ELi32ELi128ELNS_18Fp8KVCacheDataTypeE0ELb1EEEvPT_PKS3_PKT0_S9_ifPKiSB_iPKfiiiSD_SD_iiiii,"aw",@nobits
	.sectionflags	@""
	.align	16
.nv.shared._ZN4vllm25paged_attention_v1_kernelI13__nv_bfloat16S1_Li112ELi32ELi128ELNS_18Fp8KVCacheDataTypeE0ELb1EEEvPT_PKS3_PKT0_S9_ifPKiSB_iPKfiiiSD_SD_iiiii:
	.zero		1280


//--------------------- .nv.shared._ZN4vllm25paged_attention_v1_kernelI13__nv_bfloat16S1_Li96ELi32ELi128ELNS_18Fp8KVCacheDataTypeE0ELb1EEEvPT_PKS3_PKT0_S9_ifPKiSB_iPKfiiiSD_SD_iiiii --------------------------
	.section	.nv.shared._ZN4vllm25paged_attention_v1_kernelI13__nv_bfloat16S1_Li96ELi32ELi128ELNS_18Fp8KVCacheDataTypeE0ELb1EEEvPT_PKS3_PKT0_S9_ifPKiSB_iPKfiiiSD_SD_iiiii,"aw",@nobits
	.sectionflags	@""
	.align	16
.nv.shared._ZN4vllm25paged_attention_v1_kernelI13__nv_bfloat16S1_Li96ELi32ELi128ELNS_18Fp8KVCacheDataTypeE0ELb1EEEvPT_PKS3_PKT0_S9_ifPKiSB_iPKfiiiSD_SD_iiiii:
	.zero		1248


//--------------------- .nv.shared._ZN4vllm25paged_attention_v1_kernelI13__nv_bfloat16S1_Li80ELi32ELi128ELNS_18Fp8KVCacheDataTypeE0ELb1EEEvPT_PKS3_PKT0_S9_ifPKiSB_iPKfiiiSD_SD_iiiii --------------------------
	.section	.nv.shared._ZN4vllm25paged_attention_v1_kernelI13__nv_bfloat16S1_Li80ELi32ELi128ELNS_18Fp8KVCacheDataTypeE0ELb1EEEvPT_PKS3_PKT0_S9_ifPKiSB_iPKfiiiSD_SD_iiiii,"aw",@nobits
	.sectionflags	@""
	.align	16
.nv.shared._ZN4vllm25paged_attention_v1_kernelI13__nv_bfloat16S1_Li80ELi32ELi128ELNS_18Fp8KVCacheDataTypeE0ELb1EEEvPT_PKS3_PKT0_S9_ifPKiSB_iPKfiiiSD_SD_iiiii:
	.zero		1216


//--------------------- .nv.shared._ZN4vllm25paged_attention_v1_kernelI13__nv_bfloat16S1_Li64ELi32ELi128ELNS_18Fp8KVCacheDataTypeE0ELb1EEEvPT_PKS3_PKT0_S9_ifPKiSB_iPKfiiiSD_SD_iiiii --------------------------
	.section	.nv.shared._ZN4vllm25paged_attention_v1_kernelI13__nv_bfloat16S1_Li64ELi32ELi128ELNS_18Fp8KVCacheDataTypeE0ELb1EEEvPT_PKS3_PKT0_S9_ifPKiSB_iPKfiiiSD_SD_iiiii,"aw",@nobits
	.sectionflags	@""
	.align	16
.nv.shared._ZN4vllm25paged_attention_v1_kernelI13__nv_bfloat16S1_Li64ELi32ELi128ELNS_18Fp8KVCacheDataTypeE0ELb1EEEvPT_PKS3_PKT0_S9_ifPKiSB_iPKfiiiSD_SD_iiiii:
	.zero		1184


//--------------------- .nv.shared._ZN4vllm25paged_attention_v1_kernelI13__nv_bfloat16S1_Li32ELi32ELi128ELNS_18Fp8KVCacheDataTypeE0ELb1EEEvPT_PKS3_PKT0_S9_ifPKiSB_iPKfiiiSD_SD_iiiii --------------------------
	.section	.nv.shared._ZN4vllm25paged_attention_v1_kernelI13__nv_bfloat16S1_Li32ELi32ELi128ELNS_18Fp8KVCacheDataTypeE0ELb1EEEvPT_PKS3_PKT0_S9_ifPKiSB_iPKfiiiSD_SD_iiiii,"aw",@nobits
	.sectionflags	@""
	.align	16
.nv.shared._ZN4vllm25paged_attention_v1_kernelI13__nv_bfloat16S1_Li32ELi32ELi128ELNS_18Fp8KVCacheDataTypeE0ELb1EEEvPT_PKS3_PKT0_S9_ifPKiSB_iPKfiiiSD_SD_iiiii:
	.zero		1120


//--------------------- .nv.shared._ZN4vllm25paged_attention_v1_kernelI13__nv_bfloat16S1_Li256ELi16ELi128ELNS_18Fp8KVCacheDataTypeE0ELb0EEEvPT_PKS3_PKT0_S9_ifPKiSB_iPKfiiiSD_SD_iiiii --------------------------
	.section	.nv.shared._ZN4vllm25paged_attention_v1_kernelI13__nv_bfloat16S1_Li256ELi16ELi128ELNS_18Fp8KVCacheDataTypeE0ELb0EEEvPT_PKS3_PKT0_S9_ifPKiSB_iPKfiiiSD_SD_iiiii,"aw",@nobits
	.sectionflags	@""
	.align	16
.nv.shared._ZN4vllm25paged_attention_v1_kernelI13__nv_bfloat16S1_Li256ELi16ELi128ELNS_18Fp8KVCacheDataTypeE0ELb0EEEvPT_PKS3_PKT0_S9_ifPKiSB_iPKfiiiSD_SD_iiiii:
	.zero		1568


//--------------------- .nv.shared._ZN4vllm25paged_attention_v1_kernelI13__nv_bfloat16S1_Li192ELi16ELi128ELNS_18Fp8KVCacheDataTypeE0ELb0EEEvPT_PKS3_PKT0_S9_ifPKiSB_iPKfiiiSD_SD_iiiii --------------------------
	.section	.nv.shared._ZN4vllm25paged_attention_v1_kernelI13__nv_bfloat16S1_Li192ELi16ELi128ELNS_18Fp8KVCacheDataTypeE0ELb0EEEvPT_PKS3_PKT0_S9_ifPKiSB_iPKfiiiSD_SD_iiiii,"aw",@nobits
	.sectionflags	@""
	.align	16
.nv.shared._ZN4vllm25paged_attention_v1_kernelI13__nv_bfloat16S1_Li192ELi16ELi128ELNS_18Fp8KVCacheDataTypeE0ELb0EEEvPT_PKS3_PKT0_S9_ifPKiSB_iPKfiiiSD_SD_iiiii:
	.zero		1440


//--------------------- .nv.shared._ZN4vllm25paged_attention_v1_kernelI13__nv_bfloat16S1_Li128ELi16ELi128ELNS_18Fp8KVCacheDataTypeE0ELb0EEEvPT_PKS3_PKT0_S9_ifPKiSB_iPKfiiiSD_SD_iiiii --------------------------
	.section	.nv.shared._ZN4vllm25paged_attention_v1_kernelI13__nv_bfloat16S1_Li128ELi16ELi128ELNS_18Fp8KVCacheDataTypeE0ELb0EEEvPT_PKS3_PKT0_S9_ifPKiSB_iPKfiiiSD_SD_iiiii,"aw",@nobits
	.sectionflags	@""
	.align	16
.nv.shared._ZN4vllm25paged_attention_v1_kernelI13__nv_bfloat16S1_Li128ELi16ELi128ELNS_18Fp8KVCacheDataTypeE0ELb0EEEvPT_PKS3_PKT0_S9_ifPKiSB_iPKfiiiSD_SD_iiiii:
	.zero		1312


//--------------------- .nv.shared._ZN4vllm25paged_attention_v1_kernelI13__nv_bfloat16S1_Li120ELi16ELi128ELNS_18Fp8KVCacheDataTypeE0ELb0EEEvPT_PKS3_PKT0_S9_ifPKiSB_iPKfiiiSD_SD_iiiii --------------------------
	.section	.nv.shared._ZN4vllm25paged_attention_v1_kernelI13__nv_bfloat16S1_Li120ELi16ELi128ELNS_18Fp8KVCacheDataTypeE0ELb0EEEvPT_PKS3_PKT0_S9_ifPKiSB_iPKfiiiSD_SD_iiiii,"aw",@nobits
	.sectionflags	@""
	.align	16
.nv.shared._ZN4vllm25paged_attention_v1_kernelI13__nv_bfloat16S1_Li120ELi16ELi128ELNS_18Fp8KVCacheDataTypeE0ELb0EEEvPT_PKS3_PKT0_S9_ifPKiSB_iPKfiiiSD_SD_iiiii:
	.zero		1296


//--------------------- .nv.shared._ZN4vllm25paged_attention_v1_kernelI13__nv_bfloat16S1_Li112ELi16ELi128ELNS_18Fp8KVCacheDataTypeE0ELb0EEEvPT_PKS3_PKT0_S9_ifPKiSB_iPKfiiiSD_SD_iiiii --------------------------
	.section	.nv.shared._ZN4vllm25paged_attention_v1_kernelI13__nv_bfloat16S1_Li112ELi16ELi128ELNS_18Fp8KVCacheDataTypeE0ELb0EEEvPT_PKS3_PKT0_S9_ifPKiSB_iPKfiiiSD_SD_iiiii,"aw",@nobits
	.sectionflags	@""
	.align	16
.nv.shared._ZN4vllm25paged_attention_v1_kernelI13__nv_bfloat16S1_Li112ELi16ELi128ELNS_18Fp8KVCacheDataTypeE0ELb0EEEvPT_PKS3_PKT0_S9_ifPKiSB_iPKfiiiSD_SD_iiiii:
	.zero		1280


//--------------------- .nv.shared._ZN4vllm25paged_attention_v1_kernelI13__nv_bfloat16S1_Li96ELi16ELi128ELNS_18Fp8KVCacheDataTypeE0ELb0EEEvPT_PKS3_PKT0_S9_ifPKiSB_iPKfiiiSD_SD_iiiii --------------------------
	.section	.nv.shared._ZN4vllm25paged_attention_v1_kernelI13__nv_bfloat16S1_Li96ELi16ELi128ELNS_18Fp8KVCacheDataTypeE0ELb0EEEvPT_PKS3_PKT0_S9_ifPKiSB_iPKfiiiSD_SD_iiiii,"aw",@nobits
	.sectionflags	@""
	.align	16
.nv.shared._ZN4vllm25paged_attention_v1_kernelI13__nv_bfloat16S1_Li96ELi16ELi128ELNS_18Fp8KVCacheDataTypeE0ELb0EEEvPT_PKS3_PKT0_S9_ifPKiSB_iPKfiiiSD_SD_iiiii:
	.zero		1248


//--------------------- .nv.shared._ZN4vllm25paged_attention_v1_kernelI13__nv_bfloat16S1_Li80ELi16ELi128ELNS_18Fp8KVCacheDataTypeE0ELb0EEEvPT_PKS3_PKT0_S9_ifPKiSB_iPKfiiiSD_SD_iiiii --------------------------
	.section	.nv.shared._ZN4vllm25paged_attention_v1_kernelI13__nv_bfloat16S1_Li80ELi16ELi128ELNS_18Fp8KVCacheDataTypeE0ELb0EEEvPT_PKS3_PKT0_S9_ifPKiSB_iPKfiiiSD_SD_iiiii,"aw",@nobits
	.sectionflags	@""
	.align	16
.nv.shared._ZN4vllm25paged_attention_v1_kernelI13__nv_bfloat16S1_Li80ELi16ELi128ELNS_18Fp8KVCacheDataTypeE0ELb0EEEvPT_PKS3_PKT0_S9_ifPKiSB_iPKfiiiSD_SD_iiiii:
	.zero		1216


//--------------------- .nv.shared._ZN4vllm25paged_attention_v1_kernelI13__nv_bfloat16S1_Li64ELi16ELi128ELNS_18Fp8KVCacheDataTypeE0ELb0EEEvPT_PKS3_PKT0_S9_ifPKiSB_iPKfiiiSD_SD_iiiii --------------------------
	.section	.nv.shared._ZN4vllm25paged_attention_v1_kernelI13__nv_bfloat16S1_Li64ELi16ELi128ELNS_18Fp8KVCacheDataTypeE0ELb0EEEvPT_PKS3_PKT0_S9_ifPKiSB_iPKfiiiSD_SD_iiiii,"aw",@nobits
	.sectionflags	@""
	.align	16
.nv.shared._ZN4vllm25paged_attention_v1_kernelI13__nv_bfloat16S1_Li64ELi16ELi128ELNS_18Fp8KVCacheDataTypeE0ELb0EEEvPT_PKS3_PKT0_S9_ifPKiSB_iPKfiiiSD_SD_iiiii:
	.zero		1184


//--------------------- .nv.shared._ZN4vllm25paged_attention_v1_kernelI13__nv_bfloat16S1_Li32ELi16ELi128ELNS_18Fp8KVCacheDataTypeE0ELb0EEEvPT_PKS3_PKT0_S9_ifPKiSB_iPKfiiiSD_SD_iiiii --------------------------
	.section	.nv.shared._ZN4vllm25paged_attention_v1_kernelI13__nv_bfloat16S1_Li32ELi16ELi128ELNS_18Fp8KVCacheDataTypeE0ELb0EEEvPT_PKS3_PKT0_S9_ifPKiSB_iPKfiiiSD_SD_iiiii,"aw",@nobits
	.sectionflags	@""
	.align	16
.nv.shared._ZN4vllm25paged_attention_v1_kernelI13__nv_bfloat16S1_Li32ELi16ELi128ELNS_18Fp8KVCacheDataTypeE0ELb0EEEvPT_PKS3_PKT0_S9_ifPKiSB_iPKfiiiSD_SD_iiiii:
	.zero		1120


//--------------------- .nv.shared._ZN4vllm25paged_attention_v1_kernelI13__nv_bfloat16S1_Li256ELi16ELi128ELNS_18Fp8KVCacheDataTypeE0ELb1EEEvPT_PKS3_PKT0_S9_ifPKiSB_iPKfiiiSD_SD_iiiii --------------------------
	.section	.nv.shared._ZN4vllm25paged_attention_v1_kernelI13__nv_bfloat16S1_Li256ELi16ELi128ELNS_18Fp8KVCacheDataTypeE0ELb1EEEvPT_PKS3_PKT0_S9_ifPKiSB_iPKfiiiSD_SD_iiiii,"aw",@nobits
	.sectionflags	@""
	.align	16
.nv.shared._ZN4vllm25paged_attention_v1_kernelI13__nv_bfloat16S1_Li256ELi16ELi128ELNS_18Fp8KVCacheDataTypeE0ELb1EEEvPT_PKS3_PKT0_S9_ifPKiSB_iPKfiiiSD_SD_iiiii:
	.zero		1568


//--------------------- .nv.shared._ZN4vllm25paged_attention_v1_kernelI13__nv_bfloat16S1_Li192ELi16ELi128ELNS_18Fp8KVCacheDataTypeE0ELb1EEEvPT_PKS3_PKT0_S9_ifPKiSB_iPKfiiiSD_SD_iiiii --------------------------
	.section	.nv.shared._ZN4vllm25paged_attention_v1_kernelI13__nv_bfloat16S1_Li192ELi16ELi128ELNS_18Fp8KVCacheDataTypeE0ELb1EEEvPT_PKS3_PKT0_S9_ifPKiSB_iPKfiiiSD_SD_iiiii,"aw",@nobits
	.sectionflags	@""
	.align	16
.nv.shared._ZN4vllm25paged_attention_v1_kernelI13__nv_bfloat16S1_Li192ELi16ELi128ELNS_18Fp8KVCacheDataTypeE0ELb1EEEvPT_PKS3_PKT0_S9_ifPKiSB_iPKfiiiSD_SD_iiiii:
	.zero		1440


//--------------------- .nv.shared._ZN4vllm25paged_attention_v1_kernelI13__nv_bfloat16S1_Li128ELi16ELi128ELNS_18Fp8KVCacheDataTypeE0ELb1EEEvPT_PKS3_PKT0_S9_ifPKiSB_iPKfiiiSD_SD_iiiii --------------------------
	.section	.nv.shared._ZN4vllm25paged_attention_v1_kernelI13__nv_bfloat16S1_Li128ELi16ELi128ELNS_18Fp8KVCacheDataTypeE0ELb1EEEvPT_PKS3_PKT0_S9_ifPKiSB_iPKfiiiSD_SD_iiiii,"aw",@nobits
	.sectionflags	@""
	.align	16
.nv.shared._ZN4vllm25paged_attention_v1_kernelI13__nv_bfloat16S1_Li128ELi16ELi128ELNS_18Fp8KVCacheDataTypeE0ELb1EEEvPT_PKS3_PKT0_S9_ifPKiSB_iPKfiiiSD_SD_iiiii:
	.zero		1312


//--------------------- .nv.shared._ZN4vllm25paged_attention_v1_kernelI13__nv_bfloat16S1_Li120ELi16ELi128ELNS_18Fp8KVCacheDataTypeE0ELb1EEEvPT_PKS3_PKT0_S9_ifPKiSB_iPKfiiiSD_SD_iiiii --------------------------
	.section	.nv.shared._ZN4vllm25paged_attention_v1_kernelI13__nv_bfloat16S1_Li120ELi16ELi128ELNS_18Fp8KVCacheDataTypeE0ELb1EEEvPT_PKS3_PKT0_S9_ifPKiSB_iPKfiiiSD_SD_iiiii,"aw",@nobits
	.sectionflags	@""
	.align	16
.nv.shared._ZN4vllm25paged_attention_v1_kernelI13__nv_bfloat16S1_Li120ELi16ELi128ELNS_18Fp8KVCacheDataTypeE0ELb1EEEvPT_PKS3_PKT0_S9_ifPKiSB_iPKfiiiSD_SD_iiiii:
	.zero		1296


//--------------------- .nv.shared._ZN4vllm25paged_attention_v1_kernelI13__nv_bfloat16S1_Li112ELi16ELi128ELNS_18Fp8KVCacheDataTypeE0ELb1EEEvPT_PKS3_PKT0_S9_ifPKiSB_iPKfiiiSD_SD_iiiii --------------------------
	.section	.nv.shared._ZN4vllm25paged_attention_v1_kernelI13__nv_bfloat16S1_Li112ELi16ELi128ELNS_18Fp8KVCacheDataTypeE0ELb1EEEvPT_PKS3_PKT0_S9_ifPKiSB_iPKfiiiSD_SD_iiiii,"aw",@nobits
	.sectionflags	@""
	.align	16
.nv.shared._ZN4vllm25paged_attention_v1_kernelI13__nv_bfloat16S1_Li112ELi16ELi128ELNS_18Fp8KVCacheDataTypeE0ELb1EEEvPT_PKS3_PKT0_S9_ifPKiSB_iPKfiiiSD_SD_iiiii:
	.zero		1280


//--------------------- .nv.shared._ZN4vllm25paged_attention_v1_kernelI13__nv_bfloat16S1_Li96ELi16ELi128ELNS_18Fp8KVCacheDataTypeE0ELb1EEEvPT_PKS3_PKT0_S9_ifPKiSB_iPKfiiiSD_SD_iiiii --------------------------
	.section	.nv.shared._ZN4vllm25paged_attention_v1_kernelI13__nv_bfloat16S1_Li96ELi16ELi128ELNS_18Fp8KVCacheDataTypeE0ELb1EEEvPT_PKS3_PKT0_S9_ifPKiSB_iPKfiiiSD_SD_iiiii,"aw",@nobits
	.sectionflags	@""
	.align	16
.nv.shared._ZN4vllm25paged_attention_v1_kernelI13__nv_bfloat16S1_Li96ELi16ELi128ELNS_18Fp8KVCacheDataTypeE0ELb1EEEvPT_PKS3_PKT0_S9_ifPKiSB_iPKfiiiSD_SD_iiiii:
	.zero		1248


//--------------------- .nv.shared._ZN4vllm25paged_attention_v1_kernelI13__nv_bfloat16S1_Li80ELi16ELi128ELNS_18Fp8KVCacheDataTypeE0ELb1EEEvPT_PKS3_PKT0_S9_ifPKiSB_iPKfiiiSD_SD_iiiii --------------------------
	.section	.nv.shared._ZN4vllm25paged_attention_v1_kernelI13__nv_bfloat16S1_Li80ELi16ELi128ELNS_18Fp8KVCacheDataTypeE0ELb1EEEvPT_PKS3_PKT0_S9_ifPKiSB_iPKfiiiSD_SD_iiiii,"aw",@nobits
	.sectionflags	@""
	.align	16
.nv.shared._ZN4vllm25paged_attention_v1_kernelI13__nv_bfloat16S1_Li80ELi16ELi128ELNS_18Fp8KVCacheDataTypeE0ELb1EEEvPT_PKS3_PKT0_S9_ifPKiSB_iPKfiiiSD_SD_iiiii:
	.zero		1216


//--------------------- .nv.shared._ZN4vllm25paged_attention_v1_kernelI13__nv_bfloat16S1_Li64ELi16ELi128ELNS_18Fp8KVCacheDataTypeE0ELb1EEEvPT_PKS3_PKT0_S9_ifPKiSB_iPKfiiiSD_SD_iiiii --------------------------
	.section	.nv.shared._ZN4vllm25paged_attention_v1_kernelI13__nv_bfloat16S1_Li64ELi16ELi128ELNS_18Fp8KVCacheDataTypeE0ELb1EEEvPT_PKS3_PKT0_S9_ifPKiSB_iPKfiiiSD_SD_iiiii,"aw",@nobits
	.sectionflags	@""
	.align	16
.nv.shared._ZN4vllm25paged_attention_v1_kernelI13__nv_bfloat16S1_Li64ELi16ELi128ELNS_18Fp8KVCacheDataTypeE0ELb1EEEvPT_PKS3_PKT0_S9_ifPKiSB_iPKfiiiSD_SD_iiiii:
	.zero		1184


//--------------------- .nv.shared._ZN4vllm25paged_attention_v1_kernelI13__nv_bfloat16S1_Li32ELi16ELi128ELNS_18Fp8KVCacheDataTypeE0ELb1EEEvPT_PKS3_PKT0_S9_ifPKiSB_iPKfiiiSD_SD_iiiii --------------------------
	.section	.nv.shared._ZN4vllm25paged_attention_v1_kernelI13__nv_bfloat16S1_Li32ELi16ELi128ELNS_18Fp8KVCacheDataTypeE0ELb1EEEvPT_PKS3_PKT0_S9_ifPKiSB_iPKfiiiSD_SD_iiiii,"aw",@nobits
	.sectionflags	@""
	.align	16
.nv.shared._ZN4vllm25paged_attention_v1_kernelI13__nv_bfloat16S1_Li32ELi16ELi128ELNS_18Fp8KVCacheDataTypeE0ELb1EEEvPT_PKS3_PKT0_S9_ifPKiSB_iPKfiiiSD_SD_iiiii:
	.zero		1120


//--------------------- .nv.shared._ZN4vllm25paged_attention_v1_kernelI13__nv_bfloat16S1_Li256ELi8ELi128ELNS_18Fp8KVCacheDataTypeE0ELb0EEEvPT_PKS3_PKT0_S9_ifPKiSB_iPKfiiiSD_SD_iiiii --------------------------
	.section	.nv.shared._ZN4vllm25paged_attention_v1_kernelI13__nv_bfloat16S1_Li256ELi8ELi128ELNS_18Fp8KVCacheDataTypeE0ELb0EEEvPT_PKS3_PKT0_S9_ifPKiSB_iPKfiiiSD_SD_iiiii,"aw",@nobits
	.sectionflags	@""
	.align	16
.nv.shared._ZN4vllm25paged_attention_v1_kernelI13__nv_bfloat16S1_Li256ELi8ELi128ELNS_18Fp8KVCacheDataTypeE0ELb0EEEvPT_PKS3_PKT0_S9_ifPKiSB_iPKfiiiSD_SD_iiiii:
	.zero		1568


//--------------------- .nv.shared._ZN4vllm25paged_attention_v1_kernelI13__nv_bfloat16S1_Li192ELi8ELi128ELNS_18Fp8KVCacheDataTypeE0ELb0EEEvPT_PKS3_PKT0_S9_ifPKiSB_iPKfiiiSD_SD_iiiii --------------------------
	.section	.nv.shared._ZN4vllm25paged_attention_v1_kernelI13__nv_bfloat16S1_Li192ELi8ELi128ELNS_18Fp8KVCacheDataTypeE0ELb0EEEvPT_PKS3_PKT0_S9_ifPKiSB_iPKfiiiSD_SD_iiiii,"aw",@nobits
	.sectionflags	@""
	.align	16
.nv.shared._ZN4vllm25paged_attention_v1_kernelI13__nv_bfloat16S1_Li192ELi8ELi128ELNS_18Fp8KVCacheDataTypeE0ELb0EEEvPT_PKS3_PKT0_S9_ifPKiSB_iPKfiiiSD_SD_iiiii:
	.zero		1440


//--------------------- .nv.shared._ZN4vllm25paged_attention_v1_kernelI13__nv_bfloat16S1_Li128ELi8ELi128ELNS_18Fp8KVCacheDataTypeE0ELb0EEEvPT_PKS3_PKT0_S9_ifPKiSB_iPKfiiiSD_SD_iiiii --------------------------
	.section	.nv.shared._ZN4vllm25paged_attention_v1_kernelI13__nv_bfloat16S1_Li128ELi8ELi128ELNS_18Fp8KVCacheDataTypeE0ELb0EEEvPT_PKS3_PKT0_S9_ifPKiSB_iPKfiiiSD_SD_iiiii,"aw",@nobits
	.sectionflags	@""
	.align	16
.nv.shared._ZN4vllm25paged_attention_v1_kernelI13__nv_bfloat16S1_Li128ELi8ELi128ELNS_18Fp8KVCacheDataTypeE0ELb0EEEvPT_PKS3_PKT0_S9_ifPKiSB_iPKfiiiSD_SD_iiiii:
	.zero		1312


//--------------------- .nv.shared._ZN4vllm25paged_attention_v1_kernelI13__nv_bfloat16S1_Li120ELi8ELi128ELNS_18Fp8KVCacheDataTypeE0ELb0EEEvPT_PKS3_PKT0_S9_ifPKiSB_iPKfiiiSD_SD_iiiii --------------------------
	.section	.nv.shared._ZN4vllm25paged_attention_v1_kernelI13__nv_bfloat16S1_Li120ELi8ELi128ELNS_18Fp8KVCacheDataTypeE0ELb0EEEvPT_PKS3_PKT0_S9_ifPKiSB_iPKfiiiSD_SD_iiiii,"aw",@nobits
	.sectionflags	@""
	.align	16
.nv.shared._ZN4vllm25paged_attention_v1_kernelI13__nv_bfloat16S1_Li120ELi8ELi128ELNS_18Fp8KVCacheDataTypeE0ELb0EEEvPT_PKS3_PKT0_S9_ifPKiSB_iPKfiiiSD_SD_iiiii:
	.zero		1296


//--------------------- .nv.shared._ZN4vllm25paged_attention_v1_kernelI13__nv_bfloat16S1_Li112ELi8ELi128ELNS_18Fp8KVCacheDataTypeE0ELb0EEEvPT_PKS3_PKT0_S9_ifPKiSB_iPKfiiiSD_SD_iiiii --------------------------
	.section	.nv.shared._ZN4vllm25paged_attention_v1_kernelI13__nv_bfloat16S1_Li112ELi8ELi128ELNS_18Fp8KVCacheDataTypeE0ELb0EEEvPT_PKS3_PKT0_S9_ifPKiSB_iPKfiiiSD_SD_iiiii,"aw",@nobits
	.sectionflags	@""
	.align	16
.nv.shared._ZN4vllm25paged_attention_v1_kernelI13__nv_bfloat16S1_Li112ELi8ELi128ELNS_18Fp8KVCacheDataTypeE0ELb0EEEvPT_PKS3_PKT0_S9_ifPKiSB_iPKfiiiSD_SD_iiiii:
	.zero		1280


//--------------------- .nv.shared._ZN4vllm25paged_attention_v1_kernelI13__nv_bfloat16S1_Li96ELi8ELi128ELNS_18Fp8KVCacheDataTypeE0ELb0EEEvPT_PKS3_PKT0_S9_ifPKiSB_iPKfiiiSD_SD_iiiii --------------------------
	.section	.nv.shared._ZN4vllm25paged_attention_v1_kernelI13__nv_bfloat16S1_Li96ELi8ELi128ELNS_18Fp8KVCacheDataTypeE0ELb0EEEvPT_PKS3_PKT0_S9_ifPKiSB_iPKfiiiSD_SD_iiiii,"aw",@nobits
	.sectionflags	@""
	.align	16
.nv.shared._ZN4vllm25paged_attention_v1_kernelI13__nv_bfloat16S1_Li96ELi8ELi128ELNS_18Fp8KVCacheDataTypeE0ELb0EEEvPT_PKS3_PKT0_S9_ifPKiSB_iPKfiiiSD_SD_iiiii:
	.zero		1248


//--------------------- .nv.shared._ZN4vllm25paged_attention_v1_kernelI13__nv_bfloat16S1_Li80ELi8ELi128ELNS_18Fp8KVCacheDataTypeE0ELb0EEEvPT_PKS3_PKT0_S9_ifPKiSB_iPKfiiiSD_SD_iiiii --------------------------
	.section	.nv.shared._ZN4vllm25paged_attention_v1_kernelI13__nv_bfloat16S1_Li80ELi8ELi128ELNS_18Fp8KVCacheDataTypeE0ELb0EEEvPT_PKS3_PKT0_S9_ifPKiSB_iPKfiiiSD_SD_iiiii,"aw",@nobits
	.sectionflags	@""
	.align	16
.nv.shared._ZN4vllm25paged_attention_v1_kernelI13__nv_bfloat16S1_Li80ELi8ELi128ELNS_18Fp8KVCacheDataTypeE0ELb0EEEvPT_PKS3_PKT0_S9_ifPKiSB_iPKfiiiSD_SD_iiiii:
	.zero		1216


//--------------------- .nv.shared._ZN4vllm25paged_attention_v1_kernelI13__nv_bfloat16S1_Li64ELi8ELi128ELNS_18Fp8KVCacheDataTypeE0ELb0EEEvPT_PKS3_PKT0_S9_ifPKiSB_iPKfiiiSD_SD_iiiii --------------------------
	.section	.nv.shared._ZN4vllm25paged_attention_v1_kernelI13__nv_bfloat16S1_Li64ELi8ELi128ELNS_18Fp8KVCacheDataTypeE0ELb0EEEvPT_PKS3_PKT0_S9_ifPKiSB_iPKfiiiSD_SD_iiiii,"aw",@nobits
	.sectionflags	@""
	.align	16
.nv.shared._ZN4vllm25paged_attention_v1_kernelI13__nv_bfloat16S1_Li64ELi8ELi128ELNS_18Fp8KVCacheDataTypeE0ELb0EEEvPT_PKS3_PKT0_S9_ifPKiSB_iPKfiiiSD_SD_iiiii:
	.zero		1184


//--------------------- .nv.shared._ZN4vllm25paged_attention_v1_kernelI13__nv_bfloat16S1_Li32ELi8ELi128ELNS_18Fp8KVCacheDataTypeE0ELb0EEEvPT_PKS3_PKT0_S9_ifPKiSB_iPKfiiiSD_SD_iiiii --------------------------
	.section	.nv.shared._ZN4vllm25paged_attention_v1_kernelI13__nv_bfloat16S1_Li32ELi8ELi128ELNS_18Fp8KVCacheDataTypeE0ELb0EEEvPT_PKS3_PKT0_S9_ifPKiSB_iPKfiiiSD_SD_iiiii,"aw",@nobits
	.sectionflags	@""
	.align	16
.nv.shared._ZN4vllm25paged_attention_v1_kernelI13__nv_bfloat16S1_Li32ELi8ELi128ELNS_18Fp8KVCacheDataTypeE0ELb0EEEvPT_PKS3_PKT0_S9_ifPKiSB_iPKfiiiSD_SD_iiiii:
	.zero		1120


//--------------------- .nv.shared._ZN4vllm25paged_attention_v1_kernelI13__nv_bfloat16S1_Li256ELi8ELi128ELNS_18Fp8KVCacheDataTypeE0ELb1EEEvPT_PKS3_PKT0_S9_ifPKiSB_iPKfiiiSD_SD_iiiii --------------------------
	.section	.nv.shared._ZN4vllm25paged_attention_v1_kernelI13__nv_bfloat16S1_Li256ELi8ELi128ELNS_18Fp8KVCacheDataTypeE0ELb1EEEvPT_PKS3_PKT0_S9_ifPKiSB_iPKfiiiSD_SD_iiiii,"aw",@nobits
	.sectionflags	@""
	.align	16
.nv.shared._ZN4vllm25paged_attention_v1_kernelI13__nv_bfloat16S1_Li256ELi8ELi128ELNS_18Fp8KVCacheDataTypeE0ELb1EEEvPT_PKS3_PKT0_S9_ifPKiSB_iPKfiiiSD_SD_iiiii:
	.zero		1568


//--------------------- .nv.shared._ZN4vllm25paged_attention_v1_kernelI13__nv_bfloat16S1_Li192ELi8ELi128ELNS_18Fp8KVCacheDataTypeE0ELb1EEEvPT_PKS3_PKT0_S9_ifPKiSB_iPKfiiiSD_SD_iiiii --------------------------
	.section	.nv.shared._ZN4vllm25paged_attention_v1_kernelI13__nv_bfloat16S1_Li192ELi8ELi128ELNS_18Fp8KVCacheDataTypeE0ELb1EEEvPT_PKS3_PKT0_S9_ifPKiSB_iPKfiiiSD_SD_iiiii,"aw",@nobits
	.sectionflags	@""
	.align	16
.nv.shared._ZN4vllm25paged_attention_v1_kernelI13__nv_bfloat16S1_Li192ELi8ELi128ELNS_18Fp8KVCacheDataTypeE0ELb1EEEvPT_PKS3_PKT0_S9_ifPKiSB_iPKfiiiSD_SD_iiiii:
	.zero		1440


//--------------------- .nv.shared._ZN4vllm25paged_attention_v1_kernelI13__nv_bfloat16S1_Li128ELi8ELi128ELNS_18Fp8KVCacheDataTypeE0ELb1EEEvPT_PKS3_PKT0_S9_ifPKiSB_iPKfiiiSD_SD_iiiii --------------------------
	.section	.nv.shared._ZN4vllm25paged_attention_v1_kernelI13__nv_bfloat16S1_Li128ELi8ELi128ELNS_18Fp8KVCacheDataTypeE0ELb1EEEvPT_PKS3_PKT0_S9_ifPKiSB_iPKfiiiSD_SD_iiiii,"aw",@nobits
	.sectionflags	@""
	.align	16
.nv.shared._ZN4vllm25paged_attention_v1_kernelI13__nv_bfloat16S1_Li128ELi8ELi128ELNS_18Fp8KVCacheDataTypeE0ELb1EEEvPT_PKS3_PKT0_S9_ifPKiSB_iPKfiiiSD_SD_iiiii:
	.zero		1312


//--------------------- .nv.shared._ZN4vllm25paged_attention_v1_kernelI13__nv_bfloat16S1_Li120ELi8ELi128ELNS_18Fp8KVCacheDataTypeE0ELb1EEEvPT_PKS3_PKT0_S9_ifPKiSB_iPKfiiiSD_SD_iiiii --------------------------
	.section	.nv.shared._ZN4vllm25paged_attention_v1_kernelI13__nv_bfloat16S1_Li120ELi8ELi128ELNS_18Fp8KVCacheDataTypeE0ELb1EEEvPT_PKS3_PKT0_S9_ifPKiSB_iPKfiiiSD_SD_iiiii,"aw",@nobits
	.sectionflags	@""
	.align	16
.nv.shared._ZN4vllm25paged_attention_v1_kernelI13__nv_bfloat16S1_Li120ELi8ELi128ELNS_18Fp8KVCacheDataTypeE0ELb1EEEvPT_PKS3_PKT0_S9_ifPKiSB_iPKfiiiSD_SD_iiiii:
	.zero		1296


//--------------------- .nv.shared._ZN4vllm25paged_attention_v1_kernelI13__nv_bfloat16S1_Li112ELi8ELi128ELNS_18Fp8KVCacheDataTypeE0ELb1EEEvPT_PKS3_PKT0_S9_ifPKiSB_iPKfiiiSD_SD_iiiii --------------------------
	.section	.nv.shared._ZN4vllm25paged_attention_v1_kernelI13__nv_bfloat16S1_Li112ELi8ELi128ELNS_18Fp8KVCacheDataTypeE0ELb1EEEvPT_PKS3_PKT0_S9_ifPKiSB_iPKfiiiSD_SD_iiiii,"aw",@nobits
	.sectionflags	@""
	.align	16
.nv.shared._ZN4vllm25paged_attention_v1_kernelI13__nv_bfloat16S1_Li112ELi8ELi128ELNS_18Fp8KVCacheDataTypeE0ELb1EEEvPT_PKS3_PKT0_S9_ifPKiSB_iPKfiiiSD_SD_iiiii:
	.zero		1280


//--------------------- .nv.shared._ZN4vllm25paged_attention_v1_kernelI13__nv_bfloat16S1_Li96ELi8ELi128ELNS_18Fp8KVCacheDataTypeE0ELb1EEEvPT_PKS3_PKT0_S9_ifPKiSB_iPKfiiiSD_SD_iiiii --------------------------
	.section	.nv.shared._ZN4vllm25paged_attention_v1_kernelI13__nv_bfloat16S1_Li96ELi8ELi128ELNS_18Fp8KVCacheDataTypeE0ELb1EEEvPT_PKS3_PKT0_S9_ifPKiSB_iPKfiiiSD_SD_iiiii,"aw",@nobits
	.sectionflags	@""
	.align	16
.nv.shared._ZN4vllm25paged_attention_v1_kernelI13__nv_bfloat16S1_Li96ELi8ELi128ELNS_18Fp8KVCacheDataTypeE0ELb1EEEvPT_PKS3_PKT0_S9_ifPKiSB_iPKfiiiSD_SD_iiiii:
	.zero		1248


//--------------------- .nv.shared._ZN4vllm25paged_attention_v1_kernelI13__nv_bfloat16S1_Li80ELi8ELi128ELNS_18Fp8KVCacheDataTypeE0ELb1EEEvPT_PKS3_PKT0_S9_ifPKiSB_iPKfiiiSD_SD_iiiii --------------------------
	.section	.nv.shared._ZN4vllm25paged_attention_v1_kernelI13__nv_bfloat16S1_Li80ELi8ELi128ELNS_18Fp8KVCacheDataTypeE0ELb1EEEvPT_PKS3_PKT0_S9_ifPKiSB_iPKfiiiSD_SD_iiiii,"aw",@nobits
	.sectionflags	@""
	.align	16
.nv.shared._ZN4vllm25paged_attention_v1_kernelI13__nv_bfloat16S1_Li80ELi8ELi128ELNS_18Fp8KVCacheDataTypeE0ELb1EEEvPT_PKS3_PKT0_S9_ifPKiSB_iPKfiiiSD_SD_iiiii:
	.zero		1216


//--------------------- .nv.shared._ZN4vllm25paged_attention_v1_kernelI13__nv_bfloat16S1_Li64ELi8ELi128ELNS_18Fp8KVCacheDataTypeE0ELb1EEEvPT_PKS3_PKT0_S9_ifPKiSB_iPKfiiiSD_SD_iiiii --------------------------
	.section	.nv.shared._ZN4vllm25paged_attention_v1_kernelI13__nv_bfloat16S1_Li64ELi8ELi128ELNS_18Fp8KVCacheDataTypeE0ELb1EEEvPT_PKS3_PKT0_S9_ifPKiSB_iPKfiiiSD_SD_iiiii,"aw",@nobits
	.sectionflags	@""
	.align	16
.nv.shared._ZN4vllm25paged_attention_v1_kernelI13__nv_bfloat16S1_Li64ELi8ELi128ELNS_18Fp8KVCacheDataTypeE0ELb1EEEvPT_PKS3_PKT0_S9_ifPKiSB_iPKfiiiSD_SD_iiiii:
	.zero		1184


//--------------------- .nv.shared._ZN4vllm25paged_attention_v1_kernelI13__nv_bfloat16S1_Li32ELi8ELi128ELNS_18Fp8KVCacheDataTypeE0ELb1EEEvPT_PKS3_PKT0_S9_ifPKiSB_iPKfiiiSD_SD_iiiii --------------------------
	.section	.nv.shared._ZN4vllm25paged_attention_v1_kernelI13__nv_bfloat16S1_Li32ELi8ELi128ELNS_18Fp8KVCacheDataTypeE0ELb1EEEvPT_PKS3_PKT0_S9_ifPKiSB_iPKfiiiSD_SD_iiiii,"aw",@nobits
	.sectionflags	@""
	.align	16
.nv.shared._ZN4vllm25paged_attention_v1_kernelI13__nv_bfloat16S1_Li32ELi8ELi128ELNS_18Fp8KVCacheDataTypeE0ELb1EEEvPT_PKS3_PKT0_S9_ifPKiSB_iPKfiiiSD_SD_iiiii:
	.zero		1120


//--------------------- .nv.shared._ZN4vllm25paged_attention_v1_kernelIttLi256ELi32ELi128ELNS_18Fp8KVCacheDataTypeE0ELb0EEEvPT_PKS2_PKT0_S8_ifPKiSA_iPKfiiiSC_SC_iiiii --------------------------
	.section	.nv.shared._ZN4vllm25paged_attention_v1_kernelIttLi256ELi32ELi128ELNS_18Fp8KVCacheDataTypeE0ELb0EEEvPT_PKS2_PKT0_S8_ifPKiSA_iPKfiiiSC_SC_iiiii,"aw",@nobits
	.sectionflags	@""
	.align	16
.nv.shared._ZN4vllm25paged_attention_v1_kernelIttLi256ELi32ELi128ELNS_18Fp8KVCacheDataTypeE0ELb0EEEvPT_PKS2_PKT0_S8_ifPKiSA_iPKfiiiSC_SC_iiiii:
	.zero		1568


//--------------------- .nv.shared._ZN4vllm25paged_attention_v1_kernelIttLi192ELi32ELi128ELNS_18Fp8KVCacheDataTypeE0ELb0EEEvPT_PKS2_PKT0_S8_ifPKiSA_iPKfiiiSC_SC_iiiii --------------------------
	.section	.nv.shared._ZN4vllm25paged_attention_v1_kernelIttLi192ELi32ELi128ELNS_18Fp8KVCacheDataTypeE0ELb0EEEvPT_PKS2_PKT0_S8_ifPKiSA_iPKfiiiSC_SC_iiiii,"aw",@nobits
	.sectionflags	@""
	.align	16
.nv.shared._ZN4vllm25paged_attention_v1_kernelIttLi192ELi32ELi128ELNS_18Fp8KVCacheDataTypeE0ELb0EEEvPT_PKS2_PKT0_S8_ifPKiSA_iPKfiiiSC_SC_iiiii:
	.zero		1440


//--------------------- .nv.shared._ZN4vllm25paged_attention_v1_kernelIttLi128ELi32ELi128ELNS_18Fp8KVCacheDataTypeE0ELb0EEEvPT_PKS2_PKT0_S8_ifPKiSA_iPKfiiiSC_SC_iiiii --------------------------
	.section	.nv.shared._ZN4vllm25paged_attention_v1_kernelIttLi128ELi32ELi128ELNS_18Fp8KVCacheDataTypeE0ELb0EEEvPT_PKS2_PKT0_S8_ifPKiSA_iPKfiiiSC_SC_iiiii,"aw",@nobits
	.sectionflags	@""
	.align	16
.nv.shared._ZN4vllm25paged_attention_v1_kernelIttLi128ELi32ELi128ELNS_18Fp8KVCacheDataTypeE0ELb0EEEvPT_PKS2_PKT0_S8_ifPKiSA_iPKfiiiSC_SC_iiiii:
	.zero		1312


//--------------------- .nv.shared._ZN4vllm25paged_attention_v1_kernelIttLi120ELi32ELi128ELNS_18Fp8KVCacheDataTypeE0ELb0EEEvPT_PKS2_PKT0_S8_ifPKiSA_iPKfiiiSC_SC_iiiii --------------------------
	.section	.nv.shared._ZN4vllm25paged_attention_v1_kernelIttLi120ELi32ELi128ELNS_18Fp8KVCacheDataTypeE0ELb0EEEvPT_PKS2_PKT0_S8_ifPKiSA_iPKfiiiSC_SC_iiiii,"aw",@nobits
	.sectionflags	@""
	.align	16
.nv.shared._ZN4vllm25paged_attention_v1_kernelIttLi120ELi32ELi128ELNS_18Fp8KVCacheDataTypeE0ELb0EEEvPT_PKS2_PKT0_S8_ifPKiSA_iPKfiiiSC_SC_iiiii:
	.zero		1296


//--------------------- .nv.shared._ZN4vllm25paged_attention_v1_kernelIttLi112ELi32ELi128ELNS_18Fp8KVCacheDataTypeE0ELb0EEEvPT_PKS2_PKT0_S8_ifPKiSA_iPKfiiiSC_SC_iiiii --------------------------
	.section	.nv.shared._ZN4vllm25paged_attention_v1_kernelIttLi112ELi32ELi128ELNS_18Fp8KVCacheDataTypeE0ELb0EEEvPT_PKS2_PKT0_S8_ifPKiSA_iPKfiiiSC_SC_iiiii,"aw",@nobits
	.sectionflags	@""
	.align	16
.nv.shared._ZN4vllm25paged_attention_v1_kernelIttLi112ELi32ELi128ELNS_18Fp8KVCacheDataTypeE0ELb0EEEvPT_PKS2_PKT0_S8_ifPKiSA_iPKfiiiSC_SC_iiiii:
	.zero		1280


//--------------------- .nv.shared._ZN4vllm25paged_attention_v1_kernelIttLi96ELi32ELi128ELNS_18Fp8KVCacheDataTypeE0ELb0EEEvPT_PKS2_PKT0_S8_ifPKiSA_iPKfiiiSC_SC_iiiii --------------------------
	.section	.nv.shared._ZN4vllm25paged_attention_v1_kernelIttLi96ELi32ELi128ELNS_18Fp8KVCacheDataTypeE0ELb0EEEvPT_PKS2_PKT0_S8_ifPKiSA_iPKfiiiSC_SC_iiiii,"aw",@nobits
	.sectionflags	@""
	.align	16
.nv.shared._ZN4vllm25paged_attention_v1_kernelIttLi96ELi32ELi128ELNS_18Fp8KVCacheDataTypeE0ELb0EEEvPT_PKS2_PKT0_S8_ifPKiSA_iPKfiiiSC_SC_iiiii:
	.zero		1248


//--------------------- .nv.shared._ZN4vllm25paged_attention_v1_kernelIttLi80ELi32ELi128ELNS_18Fp8KVCacheDataTypeE0ELb0EEEvPT_PKS2_PKT0_S8_ifPKiSA_iPKfiiiSC_SC_iiiii --------------------------
	.section	.nv.shared._ZN4vllm25paged_attention_v1_kernelIttLi80ELi32ELi128ELNS_18Fp8KVCacheDataTypeE0ELb0EEEvPT_PKS2_PKT0_S8_ifPKiSA_iPKfiiiSC_SC_iiiii,"aw",@nobits
	.sectionflags	@""
	.align	16
.nv.shared._ZN4vllm25paged_attention_v1_kernelIttLi80ELi32ELi128ELNS_18Fp8KVCacheDataTypeE0ELb0EEEvPT_PKS2_PKT0_S8_ifPKiSA_iPKfiiiSC_SC_iiiii:
	.zero		1216


//--------------------- .nv.shared._ZN4vllm25paged_attention_v1_kernelIttLi64ELi32ELi128ELNS_18Fp8KVCacheDataTypeE0ELb0EEEvPT_PKS2_PKT0_S8_ifPKiSA_iPKfiiiSC_SC_iiiii --------------------------
	.section	.nv.shared._ZN4vllm25paged_attention_v1_kernelIttLi64ELi32ELi128ELNS_18Fp8KVCacheDataTypeE0ELb0EEEvPT_PKS2_PKT0_S8_ifPKiSA_iPKfiiiSC_SC_iiiii,"aw",@nobits
	.sectionflags	@""
	.align	16
.nv.shared._ZN4vllm25paged_attention_v1_kernelIttLi64ELi32ELi128ELNS_18Fp8KVCacheDataTypeE0ELb0EEEvPT_PKS2_PKT0_S8_ifPKiSA_iPKfiiiSC_SC_iiiii:
	.zero		1184


//--------------------- .nv.shared._ZN4vllm25paged_attention_v1_kernelIttLi32ELi32ELi128ELNS_18Fp8KVCacheDataTypeE0ELb0EEEvPT_PKS2_PKT0_S8_ifPKiSA_iPKfiiiSC_SC_iiiii --------------------------
	.section	.nv.shared._ZN4vllm25paged_attention_v1_kernelIttLi32ELi32ELi128ELNS_18Fp8KVCacheDataTypeE0ELb0EEEvPT_PKS2_PKT0_S8_ifPKiSA_iPKfiiiSC_SC_iiiii,"aw",@nobits
	.sectionflags	@""
	.align	16
.nv.shared._ZN4vllm25paged_attention_v1_kernelIttLi32ELi32ELi128ELNS_18Fp8KVCacheDataTypeE0ELb0EEEvPT_PKS2_PKT0_S8_ifPKiSA_iPKfiiiSC_SC_iiiii:
	.zero		1120


//--------------------- .nv.shared._ZN4vllm25paged_attention_v1_kernelIttLi256ELi32ELi128ELNS_18Fp8KVCacheDataTypeE0ELb1EEEvPT_PKS2_PKT0_S8_ifPKiSA_iPKfiiiSC_SC_iiiii --------------------------
	.section	.nv.shared._ZN4vllm25paged_attention_v1_kernelIttLi256ELi32ELi128ELNS_18Fp8KVCacheDataTypeE0ELb1EEEvPT_PKS2_PKT0_S8_ifPKiSA_iPKfiiiSC_SC_iiiii,"aw",@nobits
	.sectionflags	@""
	.align	16
.nv.shared._ZN4vllm25paged_attention_v1_kernelIttLi256ELi32ELi128ELNS_18Fp8KVCacheDataTypeE0ELb1EEEvPT_PKS2_PKT0_S8_ifPKiSA_iPKfiiiSC_SC_iiiii:
	.zero		1568


//--------------------- .nv.shared._ZN4vllm25paged_attention_v1_kernelIttLi192ELi32ELi128ELNS_18Fp8KVCacheDataTypeE0ELb1EEEvPT_PKS2_PKT0_S8_ifPKiSA_iPKfiiiSC_SC_iiiii --------------------------
	.section	.nv.shared._ZN4vllm25paged_attention_v1_kernelIttLi192ELi32ELi128ELNS_18Fp8KVCacheDataTypeE0ELb1EEEvPT_PKS2_PKT0_S8_ifPKiSA_iPKfiiiSC_SC_iiiii,"aw",@nobits
	.sectionflags	@""
	.align	16
.nv.shared._ZN4vllm25paged_attention_v1_kernelIttLi192ELi32ELi128ELNS_18Fp8KVCacheDataTypeE0ELb1EEEvPT_PKS2_PKT0_S8_ifPKiSA_iPKfiiiSC_SC_iiiii:
	.zero		1440


//--------------------- .nv.shared._ZN4vllm25paged_attention_v1_kernelIttLi128ELi32ELi128ELNS_18Fp8KVCacheDataTypeE0ELb1EEEvPT_PKS2_PKT0_S8_ifPKiSA_iPKfiiiSC_SC_iiiii --------------------------
	.section	.nv.shared._ZN4vllm25paged_attention_v1_kernelIttLi128ELi32ELi128ELNS_18Fp8KVCacheDataTypeE0ELb1EEEvPT_PKS2_PKT0_S8_ifPKiSA_iPKfiiiSC_SC_iiiii,"aw",@nobits
	.sectionflags	@""
	.align	16
.nv.shared._ZN4vllm25paged_attention_v1_kernelIttLi128ELi32ELi128ELNS_18Fp8KVCacheDataTypeE0ELb1EEEvPT_PKS2_PKT0_S8_ifPKiSA_iPKfiiiSC_SC_iiiii:
	.zero		1312


//--------------------- .nv.shared._ZN4vllm25paged_attention_v1_kernelIttLi120ELi32ELi128ELNS_18Fp8KVCacheDataTypeE0ELb1EEEvPT_PKS2_PKT0_S8_ifPKiSA_iPKfiiiSC_SC_iiiii --------------------------
	.section	.nv.shared._ZN4vllm25paged_attention_v1_kernelIttLi120ELi32ELi128ELNS_18Fp8KVCacheDataTypeE0ELb1EEEvPT_PKS2_PKT0_S8_ifPKiSA_iPKfiiiSC_SC_iiiii,"aw",@nobits
	.sectionflags	@""
	.align	16
.nv.shared._ZN4vllm25paged_attention_v1_kernelIttLi120ELi32ELi128ELNS_18Fp8KVCacheDataTypeE0ELb1EEEvPT_PKS2_PKT0_S8_ifPKiSA_iPKfiiiSC_SC_iiiii:
	.zero		1296


//--------------------- .nv.shared._ZN4vllm25paged_attention_v1_kernelIttLi112ELi32ELi128ELNS_18Fp8KVCacheDataTypeE0ELb1EEEvPT_PKS2_PKT0_S8_ifPKiSA_iPKfiiiSC_SC_iiiii --------------------------
	.section	.nv.shared._ZN4vllm25paged_attention_v1_kernelIttLi112ELi32ELi128ELNS_18Fp8KVCacheDataTypeE0ELb1EEEvPT_PKS2_PKT0_S8_ifPKiSA_iPKfiiiSC_SC_iiiii,"aw",@nobits
	.sectionflags	@""
	.align	16
.nv.shared._ZN4vllm25paged_attention_v1_kernelIttLi112ELi32ELi128ELNS_18Fp8KVCacheDataTypeE0ELb1EEEvPT_PKS2_PKT0_S8_ifPKiSA_iPKfiiiSC_SC_iiiii:
	.zero		1280


//--------------------- .nv.shared._ZN4vllm25paged_attention_v1_kernelIttLi96ELi32ELi128ELNS_18Fp8KVCacheDataTypeE0ELb1EEEvPT_PKS2_PKT0_S8_ifPKiSA_iPKfiiiSC_SC_iiiii --------------------------
	.section	.nv.shared._ZN4vllm25paged_attention_v1_kernelIttLi96ELi32ELi128ELNS_18Fp8KVCacheDataTypeE0ELb1EEEvPT_PKS2_PKT0_S8_ifPKiSA_iPKfiiiSC_SC_iiiii,"aw",@nobits
	.sectionflags	@""
	.align	16
.nv.shared._ZN4vllm25paged_attention_v1_kernelIttLi96ELi32ELi128ELNS_18Fp8KVCacheDataTypeE0ELb1EEEvPT_PKS2_PKT0_S8_ifPKiSA_iPKfiiiSC_SC_iiiii:
	.zero		1248


//--------------------- .nv.shared._ZN4vllm25paged_attention_v1_kernelIttLi80ELi32ELi128ELNS_18Fp8KVCacheDataTypeE0ELb1EEEvPT_PKS2_PKT0_S8_ifPKiSA_iPKfiiiSC_SC_iiiii --------------------------
	.section	.nv.shared._ZN4vllm25paged_attention_v1_kernelIttLi80ELi32ELi128ELNS_18Fp8KVCacheDataTypeE0ELb1EEEvPT_PKS2_PKT0_S8_ifPKiSA_iPKfiiiSC_SC_iiiii,"aw",@nobits
	.sectionflags	@""
	.align	16
.nv.shared._ZN4vllm25paged_attention_v1_kernelIttLi80ELi32ELi128ELNS_18Fp8KVCacheDataTypeE0ELb1EEEvPT_PKS2_PKT0_S8_ifPKiSA_iPKfiiiSC_SC_iiiii:
	.zero		1216


//--------------------- .nv.shared._ZN4vllm25paged_attention_v1_kernelIttLi64ELi32ELi128ELNS_18Fp8KVCacheDataTypeE0ELb1EEEvPT_PKS2_PKT0_S8_ifPKiSA_iPKfiiiSC_SC_iiiii --------------------------
	.section	.nv.shared._ZN4vllm25paged_attention_v1_kernelIttLi64ELi32ELi128ELNS_18Fp8KVCacheDataTypeE0ELb1EEEvPT_PKS2_PKT0_S8_ifPKiSA_iPKfiiiSC_SC_iiiii,"aw",@nobits
	.sectionflags	@""
	.align	16
.nv.shared._ZN4vllm25paged_attention_v1_kernelIttLi64ELi32ELi128ELNS_18Fp8KVCacheDataTypeE0ELb1EEEvPT_PKS2_PKT0_S8_ifPKiSA_iPKfiiiSC_SC_iiiii:
	.zero		1184


//--------------------- .nv.shared._ZN4vllm25paged_attention_v1_kernelIttLi32ELi32ELi128ELNS_18Fp8KVCacheDataTypeE0ELb1EEEvPT_PKS2_PKT0_S8_ifPKiSA_iPKfiiiSC_SC_iiiii --------------------------
	.section	.nv.shared._ZN4vllm25paged_attention_v1_kernelIttLi32ELi32ELi128ELNS_18Fp8KVCacheDataTypeE0ELb1EEEvPT_PKS2_PKT0_S8_ifPKiSA_iPKfiiiSC_SC_iiiii,"aw",@nobits
	.sectionflags	@""
	.align	16
.nv.shared._ZN4vllm25paged_attention_v1_kernelIttLi32ELi32ELi128ELNS_18Fp8KVCacheDataTypeE0ELb1EEEvPT_PKS2_PKT0_S8_ifPKiSA_iPKfiiiSC_SC_iiiii:
	.zero		1120


//--------------------- .nv.shared._ZN4vllm25paged_attention_v1_kernelIttLi256ELi16ELi128ELNS_18Fp8KVCacheDataTypeE0ELb0EEEvPT_PKS2_PKT0_S8_ifPKiSA_iPKfiiiSC_SC_iiiii --------------------------
	.section	.nv.shared._ZN4vllm25paged_attention_v1_kernelIttLi256ELi16ELi128ELNS_18Fp8KVCacheDataTypeE0ELb0EEEvPT_PKS2_PKT0_S8_ifPKiSA_iPKfiiiSC_SC_iiiii,"aw",@nobits
	.sectionflags	@""
	.align	16
.nv.shared._ZN4vllm25paged_attention_v1_kernelIttLi256ELi16ELi128ELNS_18Fp8KVCacheDataTypeE0ELb0EEEvPT_PKS2_PKT0_S8_ifPKiSA_iPKfiiiSC_SC_iiiii:
	.zero		1568


//--------------------- .nv.shared._ZN4vllm25paged_attention_v1_kernelIttLi192ELi16ELi128ELNS_18Fp8KVCacheDataTypeE0ELb0EEEvPT_PKS2_PKT0_S8_ifPKiSA_iPKfiiiSC_SC_iiiii --------------------------
	.section	.nv.shared._ZN4vllm25paged_attention_v1_kernelIttLi192ELi16ELi128ELNS_18Fp8KVCacheDataTypeE0ELb0EEEvPT_PKS2_PKT0_S8_ifPKiSA_iPKfiiiSC_SC_iiiii,"aw",@nobits
	.sectionflags	@""
	.align	16
.nv.shared._ZN4vllm25paged_attention_v1_kernelIttLi192ELi16ELi128ELNS_18Fp8KVCacheDataTypeE0ELb0EEEvPT_PKS2_PKT0_S8_ifPKiSA_iPKfiiiSC_SC_iiiii:
	.zero		1440


//--------------------- .nv.shared._ZN4vllm25paged_attention_v1_kernelIttLi128ELi16ELi128ELNS_18Fp8KVCacheDataTypeE0ELb0EEEvPT_PKS2_PKT0_S8_ifPKiSA_iPKfiiiSC_SC_iiiii --------------------------
	.section	.nv.shared._ZN4vllm25paged_attention_v1_kernelIttLi128ELi16ELi128ELNS_18Fp8KVCacheDataTypeE0ELb0EEEvPT_PKS2_PKT0_S8_ifPKiSA_iPKfiiiSC_SC_iiiii,"aw",@nobits
	.sectionflags	@""
	.align	16
.nv.shared._ZN4vllm25paged_attention_v1_kernelIttLi128ELi16ELi128ELNS_18Fp8KVCacheDataTypeE0ELb0EEEvPT_PKS2_PKT0_S8_ifPKiSA_iPKfiiiSC_SC_iiiii:
	.zero		1312


//--------------------- .nv.shared._ZN4vllm25paged_attention_v1_kernelIttLi120ELi16ELi128ELNS_18Fp8KVCacheDataTypeE0ELb0EEEvPT_PKS2_PKT0_S8_ifPKiSA_iPKfiiiSC_SC_iiiii --------------------------
	.section	.nv.shared._ZN4vllm25paged_attention_v1_kernelIttLi120ELi16ELi128ELNS_18Fp8KVCacheDataTypeE0ELb0EEEvPT_PKS2_PKT0_S8_ifPKiSA_iPKfiiiSC_SC_iiiii,"aw",@nobits
	.sectionflags	@""
	.align	16
.nv.shared._ZN4vllm25paged_attention_v1_kernelIttLi120ELi16ELi128ELNS_18Fp8KVCacheDataTypeE0ELb0EEEvPT_PKS2_PKT0_S8_ifPKiSA_iPKfiiiSC_SC_iiiii:
	.zero		1296


//--------------------- .nv.shared._ZN4vllm25paged_attention_v1_kernelIttLi112ELi16ELi128ELNS_18Fp8KVCacheDataTypeE0ELb0EEEvPT_PKS2_PKT0_S8_ifPKiSA_iPKfiiiSC_SC_iiiii --------------------------
	.section	.nv.shared._ZN4vllm25paged_attention_v1_kernelIttLi112ELi16ELi128ELNS_18Fp8KVCacheDataTypeE0ELb0EEEvPT_PKS2_PKT0_S8_ifPKiSA_iPKfiiiSC_SC_iiiii,"aw",@nobits
	.sectionflags	@""
	.align	16
.nv.shared._ZN4vllm25paged_attention_v1_kernelIttLi112ELi16ELi128ELNS_18Fp8KVCacheDataTypeE0ELb0EEEvPT_PKS2_PKT0_S8_ifPKiSA_iPKfiiiSC_SC_iiiii:
	.zero		1280


//--------------------- .nv.shared._ZN4vllm25paged_attention_v1_kernelIttLi96ELi16ELi128ELNS_18Fp8KVCacheDataTypeE0ELb0EEEvPT_PKS2_PKT0_S8_ifPKiSA_iPKfiiiSC_SC_iiiii --------------------------
	.section	.nv.shared._ZN4vllm25paged_attention_v1_kernelIttLi96ELi16ELi128ELNS_18Fp8KVCacheDataTypeE0ELb0EEEvPT_PKS2_PKT0_S8_ifPKiSA_iPKfiiiSC_SC_iiiii,"aw",@nobits
	.sectionflags	@""
	.align	16
.nv.shared._ZN4vllm25paged_attention_v1_kernelIttLi96ELi16ELi128ELNS_18Fp8KVCacheDataTypeE0ELb0EEEvPT_PKS2_PKT0_S8_ifPKiSA_iPKfiiiSC_SC_iiiii:
	.zero		1248


//--------------------- .nv.shared._ZN4vllm25paged_attention_v1_kernelIttLi80ELi16ELi128ELNS_18Fp8KVCacheDataTypeE0ELb0EEEvPT_PKS2_PKT0_S8_ifPKiSA_iPKfiiiSC_SC_iiiii --------------------------
	.section	.nv.shared._ZN4vllm25paged_attention_v1_kernelIttLi80ELi16ELi128ELNS_18Fp8KVCacheDataTypeE0ELb0EEEvPT_PKS2_PKT0_S8_ifPKiSA_iPKfiiiSC_SC_iiiii,"aw",@nobits
	.sectionflags	@""
	.align	16
.nv.shared._ZN4vllm25paged_attention_v1_kernelIttLi80ELi16ELi128ELNS_18Fp8KVCacheDataTypeE0ELb0EEEvPT_PKS2_PKT0_S8_ifPKiSA_iPKfiiiSC_SC_iiiii:
	.zero		1216


//--------------------- .nv.shared._ZN4vllm25paged_attention_v1_kernelIttLi64ELi16ELi128ELNS_18Fp8KVCacheDataTypeE0ELb0EEEvPT_PKS2_PKT0_S8_ifPKiSA_iPKfiiiSC_SC_iiiii --------------------------
	.section	.nv.shared._ZN4vllm25paged_attention_v1_kernelIttLi64ELi16ELi128ELNS_18Fp8KVCacheDataTypeE0ELb0EEEvPT_PKS2_PKT0_S8_ifPKiSA_iPKfiiiSC_SC_iiiii,"aw",@nobits
	.sectionflags	@""
	.align	16
.nv.shared._ZN4vllm25paged_attention_v1_kernelIttLi64ELi16ELi128ELNS_18Fp8KVCacheDataTypeE0ELb0EEEvPT_PKS2_PKT0_S8_ifPKiSA_iPKfiiiSC_SC_iiiii:
	.zero		1184


//--------------------- .nv.shared._ZN4vllm25paged_attention_v1_kernelIttLi32ELi16ELi128ELNS_18Fp8KVCacheDataTypeE0ELb0EEEvPT_PKS2_PKT0_S8_ifPKiSA_iPKfiiiSC_SC_iiiii --------------------------
	.section	.nv.shared._ZN4vllm25paged_attention_v1_kernelIttLi32ELi16ELi128ELNS_18Fp8KVCacheDataTypeE0ELb0EEEvPT_PKS2_PKT0_S8_ifPKiSA_iPKfiiiSC_SC_iiiii,"aw",@nobits
	.sectionflags	@""
	.align	16
.nv.shared._ZN4vllm25paged_attention_v1_kernelIttLi32ELi16ELi128ELNS_18Fp8KVCacheDataTypeE0ELb0EEEvPT_PKS2_PKT0_S8_ifPKiSA_iPKfiiiSC_SC_iiiii:
	.zero		1120


//--------------------- .nv.shared._ZN4vllm25paged_attention_v1_kernelIttLi256ELi16ELi128ELNS_18Fp8KVCacheDataTypeE0ELb1EEEvPT_PKS2_PKT0_S8_ifPKiSA_iPKfiiiSC_SC_iiiii --------------------------
	.section	.nv.shared._ZN4vllm25paged_attention_v1_kernelIttLi256ELi16ELi128ELNS_18Fp8KVCacheDataTypeE0ELb1EEEvPT_PKS2_PKT0_S8_ifPKiSA_iPKfiiiSC_SC_iiiii,"aw",@nobits
	.sectionflags	@""
	.align	16
.nv.shared._ZN4vllm25paged_attention_v1_kernelIttLi256ELi16ELi128ELNS_18Fp8KVCacheDataTypeE0ELb1EEEvPT_PKS2_PKT0_S8_ifPKiSA_iPKfiiiSC_SC_iiiii:
	.zero		1568


//--------------------- .nv.shared._ZN4vllm25paged_attention_v1_kernelIttLi192ELi16ELi128ELNS_18Fp8KVCacheDataTypeE0ELb1EEEvPT_PKS2_PKT0_S8_ifPKiSA_iPKfiiiSC_SC_iiiii --------------------------
	.section	.nv.shared._ZN4vllm25paged_attention_v1_kernelIttLi192ELi16ELi128ELNS_18Fp8KVCacheDataTypeE0ELb1EEEvPT_PKS2_PKT0_S8_ifPKiSA_iPKfiiiSC_SC_iiiii,"aw",@nobits
	.sectionflags	@""
	.align	16
.nv.shared._ZN4vllm25paged_attention_v1_kernelIttLi192ELi16ELi128ELNS_18Fp8KVCacheDataTypeE0ELb1EEEvPT_PKS2_PKT0_S8_ifPKiSA_iPKfiiiSC_SC_iiiii:
	.zero		1440


//--------------------- .nv.shared._ZN4vllm25paged_attention_v1_kernelIttLi128ELi16ELi128ELNS_18Fp8KVCacheDataTypeE0ELb1EEEvPT_PKS2_PKT0_S8_ifPKiSA_iPKfiiiSC_SC_iiiii --------------------------
	.section	.nv.shared._ZN4vllm25paged_attention_v1_kernelIttLi128ELi16ELi128ELNS_18Fp8KVCacheDataTypeE0ELb1EEEvPT_PKS2_PKT0_S8_ifPKiSA_iPKfiiiSC_SC_iiiii,"aw",@nobits
	.sectionflags	@""
	.align	16
.nv.shared._ZN4vllm25paged_attention_v1_kernelIttLi128ELi16ELi128ELNS_18Fp8KVCacheDataTypeE0ELb1EEEvPT_PKS2_PKT0_S8_ifPKiSA_iPKfiiiSC_SC_iiiii:
	.zero		1312


//--------------------- .nv.shared._ZN4vllm25paged_attention_v1_kernelIttLi120ELi16ELi128ELNS_18Fp8KVCacheDataTypeE0ELb1EEEvPT_PKS2_PKT0_S8_ifPKiSA_iPKfiiiSC_SC_iiiii --------------------------
	.section	.nv.shared._ZN4vllm25paged_attention_v1_kernelIttLi120ELi16ELi128ELNS_18Fp8KVCacheDataTypeE0ELb1EEEvPT_PKS2_PKT0_S8_ifPKiSA_iPKfiiiSC_SC_iiiii,"aw",@nobits
	.sectionflags	@""
	.align	16
.nv.shared._ZN4vllm25paged_attention_v1_kernelIttLi120ELi16ELi128ELNS_18Fp8KVCacheDataTypeE0ELb1EEEvPT_PKS2_PKT0_S8_ifPKiSA_iPKfiiiSC_SC_iiiii:
	.zero		1296


//--------------------- .nv.shared._ZN4vllm25paged_attention_v1_kernelIttLi112ELi16ELi128ELNS_18Fp8KVCacheDataTypeE0ELb1EEEvPT_PKS2_PKT0_S8_ifPKiSA_iPKfiiiSC_SC_iiiii --------------------------
	.section	.nv.shared._ZN4vllm25paged_attention_v1_kernelIttLi112ELi16ELi128ELNS_18Fp8KVCacheDataTypeE0ELb1EEEvPT_PKS2_PKT0_S8_ifPKiSA_iPKfiiiSC_SC_iiiii,"aw",@nobits
	.sectionflags	@""
	.align	16
.nv.shared._ZN4vllm25paged_attention_v1_kernelIttLi112ELi16ELi128ELNS_18Fp8KVCacheDataTypeE0ELb1EEEvPT_PKS2_PKT0_S8_ifPKiSA_iPKfiiiSC_SC_iiiii:
	.zero		1280


//--------------------- .nv.shared._ZN4vllm25paged_attention_v1_kernelIttLi96ELi16ELi128ELNS_18Fp8KVCacheDataTypeE0ELb1EEEvPT_PKS2_PKT0_S8_ifPKiSA_iPKfiiiSC_SC_iiiii --------------------------
	.section	.nv.shared._ZN4vllm25paged_attention_v1_kernelIttLi96ELi16ELi128ELNS_18Fp8KVCacheDataTypeE0ELb1EEEvPT_PKS2_PKT0_S8_ifPKiSA_iPKfiiiSC_SC_iiiii,"aw",@nobits
	.sectionflags	@""
	.align	16
.nv.shared._ZN4vllm25paged_attention_v1_kernelIttLi96ELi16ELi128ELNS_18Fp8KVCacheDataTypeE0ELb1EEEvPT_PKS2_PKT0_S8_ifPKiSA_iPKfiiiSC_SC_iiiii:
	.zero		1248


//--------------------- .nv.shared._ZN4vllm25paged_attention_v1_kernelIttLi80ELi16ELi128ELNS_18Fp8KVCacheDataTypeE0ELb1EEEvPT_PKS2_PKT0_S8_ifPKiSA_iPKfiiiSC_SC_iiiii --------------------------
	.section	.nv.shared._ZN4vllm25paged_attention_v1_kernelIttLi80ELi16ELi128ELNS_18Fp8KVCacheDataTypeE0ELb1EEEvPT_PKS2_PKT0_S8_ifPKiSA_iPKfiiiSC_SC_iiiii,"aw",@nobits
	.sectionflags	@""
	.align	16
.nv.shared._ZN4vllm25paged_attention_v1_kernelIttLi80ELi16ELi128ELNS_18Fp8KVCacheDataTypeE0ELb1EEEvPT_PKS2_PKT0_S8_ifPKiSA_iPKfiiiSC_SC_iiiii:
	.zero		1216


//--------------------- .nv.shared._ZN4vllm25paged_attention_v1_kernelIttLi64ELi16ELi128ELNS_18Fp8KVCacheDataTypeE0ELb1EEEvPT_PKS2_PKT0_S8_ifPKiSA_iPKfiiiSC_SC_iiiii --------------------------
	.section	.nv.shared._ZN4vllm25paged_attention_v1_kernelIttLi64ELi16ELi128ELNS_18Fp8KVCacheDataTypeE0ELb1EEEvPT_PKS2_PKT0_S8_ifPKiSA_iPKfiiiSC_SC_iiiii,"aw",@nobits
	.sectionflags	@""
	.align	16
.nv.shared._ZN4vllm25paged_attention_v1_kernelIttLi64ELi16ELi128ELNS_18Fp8KVCacheDataTypeE0ELb1EEEvPT_PKS2_PKT0_S8_ifPKiSA_iPKfiiiSC_SC_iiiii:
	.zero		1184


//--------------------- .nv.shared._ZN4vllm25paged_attention_v1_kernelIttLi32ELi16ELi128ELNS_18Fp8KVCacheDataTypeE0ELb1EEEvPT_PKS2_PKT0_S8_ifPKiSA_iPKfiiiSC_SC_iiiii --------------------------
	.section	.nv.shared._ZN4vllm25paged_attention_v1_kernelIttLi32ELi16ELi128ELNS_18Fp8KVCacheDataTypeE0ELb1EEEvPT_PKS2_PKT0_S8_ifPKiSA_iPKfiiiSC_SC_iiiii,"aw",@nobits
	.sectionflags	@""
	.align	16
.nv.shared._ZN4vllm25paged_attention_v1_kernelIttLi32ELi16ELi128ELNS_18Fp8KVCacheDataTypeE0ELb1EEEvPT_PKS2_PKT0_S8_ifPKiSA_iPKfiiiSC_SC_iiiii:
	.zero		1120


//--------------------- .nv.shared._ZN4vllm25paged_attention_v1_kernelIttLi256ELi8ELi128ELNS_18Fp8KVCacheDataTypeE0ELb0EEEvPT_PKS2_PKT0_S8_ifPKiSA_iPKfiiiSC_SC_iiiii --------------------------
	.section	.nv.shared._ZN4vllm25paged_attention_v1_kernelIttLi256ELi8ELi128ELNS_18Fp8KVCacheDataTypeE0ELb0EEEvPT_PKS2_PKT0_S8_ifPKiSA_iPKfiiiSC_SC_iiiii,"aw",@nobits
	.sectionflags	@""
	.align	16
.nv.shared._ZN4vllm25paged_attention_v1_kernelIttLi256ELi8ELi128ELNS_18Fp8KVCacheDataTypeE0ELb0EEEvPT_PKS2_PKT0_S8_ifPKiSA_iPKfiiiSC_SC_iiiii:
	.zero		1568


//--------------------- .nv.shared._ZN4vllm25paged_attention_v1_kernelIttLi192ELi8ELi128ELNS_18Fp8KVCacheDataTypeE0ELb0EEEvPT_PKS2_PKT0_S8_ifPKiSA_iPKfiiiSC_SC_iiiii --------------------------
	.section	.nv.shared._ZN4vllm25paged_attention_v1_kernelIttLi192ELi8ELi128ELNS_18Fp8KVCacheDataTypeE0ELb0EEEvPT_PKS2_PKT0_S8_ifPKiSA_iPKfiiiSC_SC_iiiii,"aw",@nobits
	.sectionflags	@""
	.align	16
.nv.shared._ZN4vllm25paged_attention_v1_kernelIttLi192ELi8ELi128ELNS_18Fp8KVCacheDataTypeE0ELb0EEEvPT_PKS2_PKT0_S8_ifPKiSA_iPKfiiiSC_SC_iiiii:
	.zero		1440


//--------------------- .nv.shared._ZN4vllm25paged_attention_v1_kernelIttLi128ELi8ELi128ELNS_18Fp8KVCacheDataTypeE0ELb0EEEvPT_PKS2_PKT0_S8_ifPKiSA_iPKfiiiSC_SC_iiiii --------------------------
	.section	.nv.shared._ZN4vllm25paged_attention_v1_kernelIttLi128ELi8ELi128ELNS_18Fp8KVCacheDataTypeE0ELb0EEEvPT_PKS2_PKT0_S8_ifPKiSA_iPKfiiiSC_SC_iiiii,"aw",@nobits
	.sectionflags	@""
	.align	16
.nv.shared._ZN4vllm25paged_attention_v1_kernelIttLi128ELi8ELi128ELNS_18Fp8KVCacheDataTypeE0ELb0EEEvPT_PKS2_PKT0_S8_ifPKiSA_iPKfiiiSC_SC_iiiii:
	.zero		1312


//--------------------- .nv.shared._ZN4vllm25paged_attention_v1_kernelIttLi120ELi8ELi128ELNS_18Fp8KVCacheDataTypeE0ELb0EEEvPT_PKS2_PKT0_S8_ifPKiSA_iPKfiiiSC_SC_iiiii --------------------------
	.section	.nv.shared._ZN4vllm25paged_attention_v1_kernelIttLi120ELi8ELi128ELNS_18Fp8KVCacheDataTypeE0ELb0EEEvPT_PKS2_PKT0_S8_ifPKiSA_iPKfiiiSC_SC_iiiii,"aw",@nobits
	.sectionflags	@""
	.align	16
.nv.shared._ZN4vllm25paged_attention_v1_kernelIttLi120ELi8ELi128ELNS_18Fp8KVCacheDataTypeE0ELb0EEEvPT_PKS2_PKT0_S8_ifPKiSA_iPKfiiiSC_SC_iiiii:
	.zero		1296


//--------------------- .nv.shared._ZN4vllm25paged_attention_v1_kernelIttLi112ELi8ELi128ELNS_18Fp8KVCacheDataTypeE0ELb0EEEvPT_PKS2_PKT0_S8_ifPKiSA_iPKfiiiSC_SC_iiiii --------------------------
	.section	.nv.shared._ZN4vllm25paged_attention_v1_kernelIttLi112ELi8ELi128ELNS_18Fp8KVCacheDataTypeE0ELb0EEEvPT_PKS2_PKT0_S8_ifPKiSA_iPKfiiiSC_SC_iiiii,"aw",@nobits
	.sectionflags	@""
	.align	16
.nv.shared._ZN4vllm25paged_attention_v1_kernelIttLi112ELi8ELi128ELNS_18Fp8KVCacheDataTypeE0ELb0EEEvPT_PKS2_PKT0_S8_ifPKiSA_iPKfiiiSC_SC_iiiii:
	.zero		1280


//--------------------- .nv.shared._ZN4vllm25paged_attention_v1_kernelIttLi96ELi8ELi128ELNS_18Fp8KVCacheDataTypeE0ELb0EEEvPT_PKS2_PKT0_S8_ifPKiSA_iPKfiiiSC_SC_iiiii --------------------------
	.section	.nv.shared._ZN4vllm25paged_attention_v1_kernelIttLi96ELi8ELi128ELNS_18Fp8KVCacheDataTypeE0ELb0EEEvPT_PKS2_PKT0_S8_ifPKiSA_iPKfiiiSC_SC_iiiii,"aw",@nobits
	.sectionflags	@""
	.align	16
.nv.shared._ZN4vllm25paged_attention_v1_kernelIttLi96ELi8ELi128ELNS_18Fp8KVCacheDataTypeE0ELb0EEEvPT_PKS2_PKT0_S8_ifPKiSA_iPKfiiiSC_SC_iiiii:
	.zero		1248


//--------------------- .nv.shared._ZN4vllm25paged_attention_v1_kernelIttLi80ELi8ELi128ELNS_18Fp8KVCacheDataTypeE0ELb0EEEvPT_PKS2_PKT0_S8_ifPKiSA_iPKfiiiSC_SC_iiiii --------------------------
	.section	.nv.shared._ZN4vllm25paged_attention_v1_kernelIttLi80ELi8ELi128ELNS_18Fp8KVCacheDataTypeE0ELb0EEEvPT_PKS2_PKT0_S8_ifPKiSA_iPKfiiiSC_SC_iiiii,"aw",@nobits
	.sectionflags	@""
	.align	16
.nv.shared._ZN4vllm25paged_attention_v1_kernelIttLi80ELi8ELi128ELNS_18Fp8KVCacheDataTypeE0ELb0EEEvPT_PKS2_PKT0_S8_ifPKiSA_iPKfiiiSC_SC_iiiii:
	.zero		1216


//--------------------- .nv.shared._ZN4vllm25paged_attention_v1_kernelIttLi64ELi8ELi128ELNS_18Fp8KVCacheDataTypeE0ELb0EEEvPT_PKS2_PKT0_S8_ifPKiSA_iPKfiiiSC_SC_iiiii --------------------------
	.section	.nv.shared._ZN4vllm25paged_attention_v1_kernelIttLi64ELi8ELi128ELNS_18Fp8KVCacheDataTypeE0ELb0EEEvPT_PKS2_PKT0_S8_ifPKiSA_iPKfiiiSC_SC_iiiii,"aw",@nobits
	.sectionflags	@""
	.align	16
.nv.shared._ZN4vllm25paged_attention_v1_kernelIttLi64ELi8ELi128ELNS_18Fp8KVCacheDataTypeE0ELb0EEEvPT_PKS2_PKT0_S8_ifPKiSA_iPKfiiiSC_SC_iiiii:
	.zero		1184


//--------------------- .nv.shared._ZN4vllm25paged_attention_v1_kernelIttLi32ELi8ELi128ELNS_18Fp8KVCacheDataTypeE0ELb0EEEvPT_PKS2_PKT0_S8_ifPKiSA_iPKfiiiSC_SC_iiiii --------------------------
	.section	.nv.shared._ZN4vllm25paged_attention_v1_kernelIttLi32ELi8ELi128ELNS_18Fp8KVCacheDataTypeE0ELb0EEEvPT_PKS2_PKT0_S8_ifPKiSA_iPKfiiiSC_SC_iiiii,"aw",@nobits
	.sectionflags	@""
	.align	16
.nv.shared._ZN4vllm25paged_attention_v1_kernelIttLi32ELi8ELi128ELNS_18Fp8KVCacheDataTypeE0ELb0EEEvPT_PKS2_PKT0_S8_ifPKiSA_iPKfiiiSC_SC_iiiii:
	.zero		1120


//--------------------- .nv.shared._ZN4vllm25paged_attention_v1_kernelIttLi256ELi8ELi128ELNS_18Fp8KVCacheDataTypeE0ELb1EEEvPT_PKS2_PKT0_S8_ifPKiSA_iPKfiiiSC_SC_iiiii --------------------------
	.section	.nv.shared._ZN4vllm25paged_attention_v1_kernelIttLi256ELi8ELi128ELNS_18Fp8KVCacheDataTypeE0ELb1EEEvPT_PKS2_PKT0_S8_ifPKiSA_iPKfiiiSC_SC_iiiii,"aw",@nobits
	.sectionflags	@""
	.align	16
.nv.shared._ZN4vllm25paged_attention_v1_kernelIttLi256ELi8ELi128ELNS_18Fp8KVCacheDataTypeE0ELb1EEEvPT_PKS2_PKT0_S8_ifPKiSA_iPKfiiiSC_SC_iiiii:
	.zero		1568


//--------------------- .nv.shared._ZN4vllm25paged_attention_v1_kernelIttLi192ELi8ELi128ELNS_18Fp8KVCacheDataTypeE0ELb1EEEvPT_PKS2_PKT0_S8_ifPKiSA_iPKfiiiSC_SC_iiiii --------------------------
	.section	.nv.shared._ZN4vllm25paged_attention_v1_kernelIttLi192ELi8ELi128ELNS_18Fp8KVCacheDataTypeE0ELb1EEEvPT_PKS2_PKT0_S8_ifPKiSA_iPKfiiiSC_SC_iiiii,"aw",@nobits
	.sectionflags	@""
	.align	16
.nv.shared._ZN4vllm25paged_attention_v1_kernelIttLi192ELi8ELi128ELNS_18Fp8KVCacheDataTypeE0ELb1EEEvPT_PKS2_PKT0_S8_ifPKiSA_iPKfiiiSC_SC_iiiii:
	.zero		1440


//--------------------- .nv.shared._ZN4vllm25paged_attention_v1_kernelIttLi128ELi8ELi128ELNS_18Fp8KVCacheDataTypeE0ELb1EEEvPT_PKS2_PKT0_S8_ifPKiSA_iPKfiiiSC_SC_iiiii --------------------------
	.section	.nv.shared._ZN4vllm25paged_attention_v1_kernelIttLi128ELi8ELi128ELNS_18Fp8KVCacheDataTypeE0ELb1EEEvPT_PKS2_PKT0_S8_ifPKiSA_iPKfiiiSC_SC_iiiii,"aw",@nobits
	.sectionflags	@""
	.align	16
.nv.shared._ZN4vllm25paged_attention_v1_kernelIttLi128ELi8ELi128ELNS_18Fp8KVCacheDataTypeE0ELb1EEEvPT_PKS2_PKT0_S8_ifPKiSA_iPKfiiiSC_SC_iiiii:
	.zero		1312


//--------------------- .nv.shared._ZN4vllm25paged_attention_v1_kernelIttLi120ELi8ELi128ELNS_18Fp8KVCacheDataTypeE0ELb1EEEvPT_PKS2_PKT0_S8_ifPKiSA_iPKfiiiSC_SC_iiiii --------------------------
	.section	.nv.shared._ZN4vllm25paged_attention_v1_kernelIttLi120ELi8ELi128ELNS_18Fp8KVCacheDataTypeE0ELb1EEEvPT_PKS2_PKT0_S8_ifPKiSA_iPKfiiiSC_SC_iiiii,"aw",@nobits
	.sectionflags	@""
	.align	16
.nv.shared._ZN4vllm25paged_attention_v1_kernelIttLi120ELi8ELi128ELNS_18Fp8KVCacheDataTypeE0ELb1EEEvPT_PKS2_PKT0_S8_ifPKiSA_iPKfiiiSC_SC_iiiii:
	.zero		1296


//--------------------- .nv.shared._ZN4vllm25paged_attention_v1_kernelIttLi112ELi8ELi128ELNS_18Fp8KVCacheDataTypeE0ELb1EEEvPT_PKS2_PKT0_S8_ifPKiSA_iPKfiiiSC_SC_iiiii --------------------------
	.section	.nv.shared._ZN4vllm25paged_attention_v1_kernelIttLi112ELi8ELi128ELNS_18Fp8KVCacheDataTypeE0ELb1EEEvPT_PKS2_PKT0_S8_ifPKiSA_iPKfiiiSC_SC_iiiii,"aw",@nobits
	.sectionflags	@""
	.align	16
.nv.shared._ZN4vllm25paged_attention_v1_kernelIttLi112ELi8ELi128ELNS_18Fp8KVCacheDataTypeE0ELb1EEEvPT_PKS2_PKT0_S8_ifPKiSA_iPKfiiiSC_SC_iiiii:
	.zero		1280


//--------------------- .nv.shared._ZN4vllm25paged_attention_v1_kernelIttLi96ELi8ELi128ELNS_18Fp8KVCacheDataTypeE0ELb1EEEvPT_PKS2_PKT0_S8_ifPKiSA_iPKfiiiSC_SC_iiiii --------------------------
	.section	.nv.shared._ZN4vllm25paged_attention_v1_kernelIttLi96ELi8ELi128ELNS_18Fp8KVCacheDataTypeE0ELb1EEEvPT_PKS2_PKT0_S8_ifPKiSA_iPKfiiiSC_SC_iiiii,"aw",@nobits
	.sectionflags	@""
	.align	16
.nv.shared._ZN4vllm25paged_attention_v1_kernelIttLi96ELi8ELi128ELNS_18Fp8KVCacheDataTypeE0ELb1EEEvPT_PKS2_PKT0_S8_ifPKiSA_iPKfiiiSC_SC_iiiii:
	.zero		1248


//--------------------- .nv.shared._ZN4vllm25paged_attention_v1_kernelIttLi80ELi8ELi128ELNS_18Fp8KVCacheDataTypeE0ELb1EEEvPT_PKS2_PKT0_S8_ifPKiSA_iPKfiiiSC_SC_iiiii --------------------------
	.section	.nv.shared._ZN4vllm25paged_attention_v1_kernelIttLi80ELi8ELi128ELNS_18Fp8KVCacheDataTypeE0ELb1EEEvPT_PKS2_PKT0_S8_ifPKiSA_iPKfiiiSC_SC_iiiii,"aw",@nobits
	.sectionflags	@""
	.align	16
.nv.shared._ZN4vllm25paged_attention_v1_kernelIttLi80ELi8ELi128ELNS_18Fp8KVCacheDataTypeE0ELb1EEEvPT_PKS2_PKT0_S8_ifPKiSA_iPKfiiiSC_SC_iiiii:
	.zero		1216


//--------------------- .nv.shared._ZN4vllm25paged_attention_v1_kernelIttLi64ELi8ELi128ELNS_18Fp8KVCacheDataTypeE0ELb1EEEvPT_PKS2_PKT0_S8_ifPKiSA_iPKfiiiSC_SC_iiiii --------------------------
	.section	.nv.shared._ZN4vllm25paged_attention_v1_kernelIttLi64ELi8ELi128ELNS_18Fp8KVCacheDataTypeE0ELb1EEEvPT_PKS2_PKT0_S8_ifPKiSA_iPKfiiiSC_SC_iiiii,"aw",@nobits
	.sectionflags	@""
	.align	16
.nv.shared._ZN4vllm25paged_attention_v1_kernelIttLi64ELi8ELi128ELNS_18Fp8KVCacheDataTypeE0ELb1EEEvPT_PKS2_PKT0_S8_ifPKiSA_iPKfiiiSC_SC_iiiii:
	.zero		1184


//--------------------- .nv.shared._ZN4vllm25paged_attention_v1_kernelIttLi32ELi8ELi128ELNS_18Fp8KVCacheDataTypeE0ELb1EEEvPT_PKS2_PKT0_S8_ifPKiSA_iPKfiiiSC_SC_iiiii --------------------------
	.section	.nv.shared._ZN4vllm25paged_attention_v1_kernelIttLi32ELi8ELi128ELNS_18Fp8KVCacheDataTypeE0ELb1EEEvPT_PKS2_PKT0_S8_ifPKiSA_iPKfiiiSC_SC_iiiii,"aw",@nobits
	.sectionflags	@""
	.align	16
.nv.shared._ZN4vllm25paged_attention_v1_kernelIttLi32ELi8ELi128ELNS_18Fp8KVCacheDataTypeE0ELb1EEEvPT_PKS2_PKT0_S8_ifPKiSA_iPKfiiiSC_SC_iiiii:
	.zero		1120


//--------------------- .nv.shared._ZN4vllm25paged_attention_v1_kernelIffLi256ELi32ELi128ELNS_18Fp8KVCacheDataTypeE0ELb0EEEvPT_PKS2_PKT0_S8_ifPKiSA_iPKfiiiSC_SC_iiiii --------------------------
	.section	.nv.shared._ZN4vllm25paged_attention_v1_kernelIffLi256ELi32ELi128ELNS_18Fp8KVCacheDataTypeE0ELb0EEEvPT_PKS2_PKT0_S8_ifPKiSA_iPKfiiiSC_SC_iiiii,"aw",@nobits
	.sectionflags	@""
	.align	16
.nv.shared._ZN4vllm25paged_attention_v1_kernelIffLi256ELi32ELi128ELNS_18Fp8KVCacheDataTypeE0ELb0EEEvPT_PKS2_PKT0_S8_ifPKiSA_iPKfiiiSC_SC_iiiii:
	.zero		2080


//--------------------- .nv.shared._ZN4vllm25paged_attention_v1_kernelIffLi192ELi32ELi128ELNS_18Fp8KVCacheDataTypeE0ELb0EEEvPT_PKS2_PKT0_S8_ifPKiSA_iPKfiiiSC_SC_iiiii --------------------------
	.section	.nv.shared._ZN4vllm25paged_attention_v1_kernelIffLi192ELi32ELi128ELNS_18Fp8KVCacheDataTypeE0ELb0EEEvPT_PKS2_PKT0_S8_ifPKiSA_iPKfiiiSC_SC_iiiii,"aw",@nobits
	.sectionflags	@""
	.align	16
.nv.shared._ZN4vllm25paged_attention_v1_kernelIffLi192ELi32ELi128ELNS_18Fp8KVCacheDataTypeE0ELb0EEEvPT_PKS2_PKT0_S8_ifPKiSA_iPKfiiiSC_SC_iiiii:
	.zero		1824


//--------------------- .nv.shared._ZN4vllm25paged_attention_v1_kernelIffLi128ELi32ELi128ELNS_18Fp8KVCacheDataTypeE0ELb0EEEvPT_PKS2_PKT0_S8_ifPKiSA_iPKfiiiSC_SC_iiiii --------------------------
	.section	.nv.shared._ZN4vllm25paged_attention_v1_kernelIffLi128ELi32ELi128ELNS_18Fp8KVCacheDataTypeE0ELb0EEEvPT_PKS2_PKT0_S8_ifPKiSA_iPKfiiiSC_SC_iiiii,"aw",@nobits
	.sectionflags	@""
	.align	16
.nv.shared._ZN4vllm25paged_attention_v1_kernelIffLi128ELi32ELi128ELNS_18Fp8KVCacheDataTypeE0ELb0EEEvPT_PKS2_PKT0_S8_ifPKiSA_iPKfiiiSC_SC_iiiii:
	.zero		1568


//--------------------- .nv.shared._ZN4vllm25paged_attention_v1_kernelIffLi120ELi32ELi128ELNS_18Fp8KVCacheDataTypeE0ELb0EEEvPT_PKS2_PKT0_S8_ifPKiSA_iPKfiiiSC_SC_iiiii --------------------------
	.section	.nv.shared._ZN4vllm25paged_attention_v1_kernelIffLi120ELi32ELi128ELNS_18Fp8KVCacheDataTypeE0ELb0EEEvPT_PKS2_PKT0_S8_ifPKiSA_iPKfiiiSC_SC_iiiii,"aw",@nobits
	.sectionflags	@""
	.align	16
.nv.shared._ZN4vllm25paged_attention_v1_kernelIffLi120ELi32ELi128ELNS_18Fp8KVCacheDataTypeE0ELb0EEEvPT_PKS2_PKT0_S8_ifPKiSA_iPKfiiiSC_SC_iiiii:
	.zero		1536


//--------------------- .nv.shared._ZN4vllm25paged_attention_v1_kernelIffLi112ELi32ELi128ELNS_18Fp8KVCacheDataTypeE0ELb0EEEvPT_PKS2_PKT0_S8_ifPKiSA_iPKfiiiSC_SC_iiiii --------------------------
	.section	.nv.shared._ZN4vllm25paged_attention_v1_kernelIffLi112ELi32ELi128ELNS_18Fp8KVCacheDataTypeE0ELb0EEEvPT_PKS2_PKT0_S8_ifPKiSA_iPKfiiiSC_SC_iiiii,"aw",@nobits
	.sectionflags	@""
	.align	16
.nv.shared._ZN4vllm25paged_attention_v1_kernelIffLi112ELi32ELi128ELNS_18Fp8KVCacheDataTypeE0ELb0EEEvPT_PKS2_PKT0_S8_ifPKiSA_iPKfiiiSC_SC_iiiii:
	.zero		1504


//--------------------- .nv.shared._ZN4vllm25paged_attention_v1_kernelIffLi96ELi32ELi128ELNS_18Fp8KVCacheDataTypeE0ELb0EEEvPT_PKS2_PKT0_S8_ifPKiSA_iPKfiiiSC_SC_iiiii --------------------------
	.section	.nv.shared._ZN4vllm25paged_attention_v1_kernelIffLi96ELi32ELi128ELNS_18Fp8KVCacheDataTypeE0ELb0EEEvPT_PKS2_PKT0_S8_ifPKiSA_iPKfiiiSC_SC_iiiii,"aw",@nobits
	.sectionflags	@""
	.align	16
.nv.shared._ZN4vllm25paged_attention_v1_kernelIffLi96ELi32ELi128ELNS_18Fp8KVCacheDataTypeE0ELb0EEEvPT_PKS2_PKT0_S8_ifPKiSA_iPKfiiiSC_SC_iiiii:
	.zero		1440


//--------------------- .nv.shared._ZN4vllm25paged_attention_v1_kernelIffLi80ELi32ELi128ELNS_18Fp8KVCacheDataTypeE0ELb0EEEvPT_PKS2_PKT0_S8_ifPKiSA_iPKfiiiSC_SC_iiiii --------------------------
	.section	.nv.shared._ZN4vllm25paged_attention_v1_kernelIffLi80ELi32ELi128ELNS_18Fp8KVCacheDataTypeE0ELb0EEEvPT_PKS2_PKT0_S8_ifPKiSA_iPKfiiiSC_SC_iiiii,"aw",@nobits
	.sectionflags	@""
	.align	16
.nv.shared._ZN4vllm25paged_attention_v1_kernelIffLi80ELi32ELi128ELNS_18Fp8KVCacheDataTypeE0ELb0EEEvPT_PKS2_PKT0_S8_ifPKiSA_iPKfiiiSC_SC_iiiii:
	.zero		1376


//--------------------- .nv.shared._ZN4vllm25paged_attention_v1_kernelIffLi64ELi32ELi128ELNS_18Fp8KVCacheDataTypeE0ELb0EEEvPT_PKS2_PKT0_S8_ifPKiSA_iPKfiiiSC_SC_iiiii --------------------------
	.section	.nv.shared._ZN4vllm25paged_attention_v1_kernelIffLi64ELi32ELi128ELNS_18Fp8KVCacheDataTypeE0ELb0EEEvPT_PKS2_PKT0_S8_ifPKiSA_iPKfiiiSC_SC_iiiii,"aw",@nobits
	.sectionflags	@""
	.align	16
.nv.shared._ZN4vllm25paged_attention_v1_kernelIffLi64ELi32ELi128ELNS_18Fp8KVCacheDataTypeE0ELb0EEEvPT_PKS2_PKT0_S8_ifPKiSA_iPKfiiiSC_SC_iiiii:
	.zero		1312


//--------------------- .nv.shared._ZN4vllm25paged_attention_v1_kernelIffLi32ELi32ELi128ELNS_18Fp8KVCacheDataTypeE0ELb0EEEvPT_PKS2_PKT0_S8_ifPKiSA_iPKfiiiSC_SC_iiiii --------------------------
	.section	.nv.shared._ZN4vllm25paged_attention_v1_kernelIffLi32ELi32ELi128ELNS_18Fp8KVCacheDataTypeE0ELb0EEEvPT_PKS2_PKT0_S8_ifPKiSA_iPKfiiiSC_SC_iiiii,"aw",@nobits
	.sectionflags	@""
	.align	16
.nv.shared._ZN4vllm25paged_attention_v1_kernelIffLi32ELi32ELi128ELNS_18Fp8KVCacheDataTypeE0ELb0EEEvPT_PKS2_PKT0_S8_ifPKiSA_iPKfiiiSC_SC_iiiii:
	.zero		1184


//--------------------- .nv.shared._ZN4vllm25paged_attention_v1_kernelIffLi256ELi32ELi128ELNS_18Fp8KVCacheDataTypeE0ELb1EEEvPT_PKS2_PKT0_S8_ifPKiSA_iPKfiiiSC_SC_iiiii --------------------------
	.section	.nv.shared._ZN4vllm25paged_attention_v1_kernelIffLi256ELi32ELi128ELNS_18Fp8KVCacheDataTypeE0ELb1EEEvPT_PKS2_PKT0_S8_ifPKiSA_iPKfiiiSC_SC_iiiii,"aw",@nobits
	.sectionflags	@""
	.align	16
.nv.shared._ZN4vllm25paged_attention_v1_kernelIffLi256ELi32ELi128ELNS_18Fp8KVCacheDataTypeE0ELb1EEEvPT_PKS2_PKT0_S8_ifPKiSA_iPKfiiiSC_SC_iiiii:
	.zero		2080


//--------------------- .nv.shared._ZN4vllm25paged_attention_v1_kernelIffLi192ELi32ELi128ELNS_18Fp8KVCacheDataTypeE0ELb1EEEvPT_PKS2_PKT0_S8_ifPKiSA_iPKfiiiSC_SC_iiiii --------------------------
	.section	.nv.shared._ZN4vllm25paged_attention_v1_kernelIffLi192ELi32ELi128ELNS_18Fp8KVCacheDataTypeE0ELb1EEEvPT_PKS2_PKT0_S8_ifPKiSA_iPKfiiiSC_SC_iiiii,"aw",@nobits
	.sectionflags	@""
	.align	16
.nv.shared._ZN4vllm25paged_attention_v1_kernelIffLi192ELi32ELi128ELNS_18Fp8KVCacheDataTypeE0ELb1EEEvPT_PKS2_PKT0_S8_ifPKiSA_iPKfiiiSC_SC_iiiii:
	.zero		1824


//--------------------- .nv.shared._ZN4vllm25paged_attention_v1_kernelIffLi128ELi32ELi128ELNS_18Fp8KVCacheDataTypeE0ELb1EEEvPT_PKS2_PKT0_S8_ifPKiSA_iPKfiiiSC_SC_iiiii --------------------------
	.section	.nv.shared._ZN4vllm25paged_attention_v1_kernelIffLi128ELi32ELi128ELNS_18Fp8KVCacheDataTypeE0ELb1EEEvPT_PKS2_PKT0_S8_ifPKiSA_iPKfiiiSC_SC_iiiii,"aw",@nobits
	.sectionflags	@""
	.align	16
.nv.shared._ZN4vllm25paged_attention_v1_kernelIffLi128ELi32ELi128ELNS_18Fp8KVCacheDataTypeE0ELb1EEEvPT_PKS2_PKT0_S8_ifPKiSA_iPKfiiiSC_SC_iiiii:
	.zero		1568


//--------------------- .nv.shared._ZN4vllm25paged_attention_v1_kernelIffLi120ELi32ELi128ELNS_18Fp8KVCacheDataTypeE0ELb1EEEvPT_PKS2_PKT0_S8_ifPKiSA_iPKfiiiSC_SC_iiiii --------------------------
	.section	.nv.shared._ZN4vllm25paged_attention_v1_kernelIffLi120ELi32ELi128ELNS_18Fp8KVCacheDataTypeE0ELb1EEEvPT_PKS2_PKT0_S8_ifPKiSA_iPKfiiiSC_SC_iiiii,"aw",@nobits
	.sectionflags	@""
	.align	16
.nv.shared._ZN4vllm25paged_attention_v1_kernelIffLi120ELi32ELi128ELNS_18Fp8KVCacheDataTypeE0ELb1EEEvPT_PKS2_PKT0_S8_ifPKiSA_iPKfiiiSC_SC_iiiii:
	.zero		1536


//--------------------- .nv.shared._ZN4vllm25paged_attention_v1_kernelIffLi112ELi32ELi128ELNS_18Fp8KVCacheDataTypeE0ELb1EEEvPT_PKS2_PKT0_S8_ifPKiSA_iPKfiiiSC_SC_iiiii --------------------------
	.section	.nv.shared._ZN4vllm25paged_attention_v1_kernelIffLi112ELi32ELi128ELNS_18Fp8KVCacheDataTypeE0ELb1EEEvPT_PKS2_PKT0_S8_ifPKiSA_iPKfiiiSC_SC_iiiii,"aw",@nobits
	.sectionflags	@""
	.align	16
.nv.shared._ZN4vllm25paged_attention_v1_kernelIffLi112ELi32ELi128ELNS_18Fp8KVCacheDataTypeE0ELb1EEEvPT_PKS2_PKT0_S8_ifPKiSA_iPKfiiiSC_SC_iiiii:
	.zero		1504


//--------------------- .nv.shared._ZN4vllm25paged_attention_v1_kernelIffLi96ELi32ELi128ELNS_18Fp8KVCacheDataTypeE0ELb1EEEvPT_PKS2_PKT0_S8_ifPKiSA_iPKfiiiSC_SC_iiiii --------------------------
	.section	.nv.shared._ZN4vllm25paged_attention_v1_kernelIffLi96ELi32ELi128ELNS_18Fp8KVCacheDataTypeE0ELb1EEEvPT_PKS2_PKT0_S8_ifPKiSA_iPKfiiiSC_SC_iiiii,"aw",@nobits
	.sectionflags	@""
	.align	16
.nv.shared._ZN4vllm25paged_attention_v1_kernelIffLi96ELi32ELi128ELNS_18Fp8KVCacheDataTypeE0ELb1EEEvPT_PKS2_PKT0_S8_ifPKiSA_iPKfiiiSC_SC_iiiii:
	.zero		1440


//--------------------- .nv.shared._ZN4vllm25paged_attention_v1_kernelIffLi80ELi32ELi128ELNS_18Fp8KVCacheDataTypeE0ELb1EEEvPT_PKS2_PKT0_S8_ifPKiSA_iPKfiiiSC_SC_iiiii --------------------------
	.section	.nv.shared._ZN4vllm25paged_attention_v1_kernelIffLi80ELi32ELi128ELNS_18Fp8KVCacheDataTypeE0ELb1EEEvPT_PKS2_PKT0_S8_ifPKiSA_iPKfiiiSC_SC_iiiii,"aw",@nobits
	.sectionflags	@""
	.align	16
.nv.shared._ZN4vllm25paged_attention_v1_kernelIffLi80ELi32ELi128ELNS_18Fp8KVCacheDataTypeE0ELb1EEEvPT_PKS2_PKT0_S8_ifPKiSA_iPKfiiiSC_SC_iiiii:
	.zero		1376


//--------------------- .nv.shared._ZN4vllm25paged_attention_v1_kernelIffLi64ELi32ELi128ELNS_18Fp8KVCacheDataTypeE0ELb1EEEvPT_PKS2_PKT0_S8_ifPKiSA_iPKfiiiSC_SC_iiiii --------------------------
	.section	.nv.shared._ZN4vllm25paged_attention_v1_kernelIffLi64ELi32ELi128ELNS_18Fp8KVCacheDataTypeE0ELb1EEEvPT_PKS2_PKT0_S8_ifPKiSA_iPKfiiiSC_SC_iiiii,"aw",@nobits
	.sectionflags	@""
	.align	16
.nv.shared._ZN4vllm25paged_attention_v1_kernelIffLi64ELi32ELi128ELNS_18Fp8KVCacheDataTypeE0ELb1EEEvPT_PKS2_PKT0_S8_ifPKiSA_iPKfiiiSC_SC_iiiii:
	.zero		1312


//--------------------- .nv.shared._ZN4vllm25paged_attention_v1_kernelIffLi32ELi32ELi128ELNS_18Fp8KVCacheDataTypeE0ELb1EEEvPT_PKS2_PKT0_S8_ifPKiSA_iPKfiiiSC_SC_iiiii --------------------------
	.section	.nv.shared._ZN4vllm25paged_attention_v1_kernelIffLi32ELi32ELi128ELNS_18Fp8KVCacheDataTypeE0ELb1EEEvPT_PKS2_PKT0_S8_ifPKiSA_iPKfiiiSC_SC_iiiii,"aw",@nobits
	.sectionflags	@""
	.align	16
.nv.shared._ZN4vllm25paged_attention_v1_kernelIffLi32ELi32ELi128ELNS_18Fp8KVCacheDataTypeE0ELb1EEEvPT_PKS2_PKT0_S8_ifPKiSA_iPKfiiiSC_SC_iiiii:
	.zero		1184


//--------------------- .nv.shared._ZN4vllm25paged_attention_v1_kernelIffLi256ELi16ELi128ELNS_18Fp8KVCacheDataTypeE0ELb0EEEvPT_PKS2_PKT0_S8_ifPKiSA_iPKfiiiSC_SC_iiiii --------------------------
	.section	.nv.shared._ZN4vllm25paged_attention_v1_kernelIffLi256ELi16ELi128ELNS_18Fp8KVCacheDataTypeE0ELb0EEEvPT_PKS2_PKT0_S8_ifPKiSA_iPKfiiiSC_SC_iiiii,"aw",@nobits
	.sectionflags	@""
	.align	16
.nv.shared._ZN4vllm25paged_attention_v1_kernelIffLi256ELi16ELi128ELNS_18Fp8KVCacheDataTypeE0ELb0EEEvPT_PKS2_PKT0_S8_ifPKiSA_iPKfiiiSC_SC_iiiii:
	.zero		2080


//--------------------- .nv.shared._ZN4vllm25paged_attention_v1_kernelIffLi192ELi16ELi128ELNS_18Fp8KVCacheDataTypeE0ELb0EEEvPT_PKS2_PKT0_S8_ifPKiSA_iPKfiiiSC_SC_iiiii --------------------------
	.section	.nv.shared._ZN4vllm25paged_attention_v1_kernelIffLi192ELi16ELi128ELNS_18Fp8KVCacheDataTypeE0ELb0EEEvPT_PKS2_PKT0_S8_ifPKiSA_iPKfiiiSC_SC_iiiii,"aw",@nobits
	.sectionflags	@""
	.align	16
.nv.shared._ZN4vllm25paged_attention_v1_kernelIffLi192ELi16ELi128ELNS_18Fp8KVCacheDataTypeE0ELb0EEEvPT_PKS2_PKT0_S8_ifPKiSA_iPKfiiiSC_SC_iiiii:
	.zero		1824


//--------------------- .nv.shared._ZN4vllm25paged_attention_v1_kernelIffLi128ELi16ELi128ELNS_18Fp8KVCacheDataTypeE0ELb0EEEvPT_PKS2_PKT0_S8_ifPKiSA_iPKfiiiSC_SC_iiiii --------------------------
	.section	.nv.shared._ZN4vllm25paged_attention_v1_kernelIffLi128ELi16ELi128ELNS_18Fp8KVCacheDataTypeE0ELb0EEEvPT_PKS2_PKT0_S8_ifPKiSA_iPKfiiiSC_SC_iiiii,"aw",@nobits
	.sectionflags	@""
	.align	16
.nv.shared._ZN4vllm25paged_attention_v1_kernelIffLi128ELi16ELi128ELNS_18Fp8KVCacheDataTypeE0ELb0EEEvPT_PKS2_PKT0_S8_ifPKiSA_iPKfiiiSC_SC_iiiii:
	.zero		1568


//--------------------- .nv.shared._ZN4vllm25paged_attention_v1_kernelIffLi120ELi16ELi128ELNS_18Fp8KVCacheDataTypeE0ELb0EEEvPT_PKS2_PKT0_S8_ifPKiSA_iPKfiiiSC_SC_iiiii --------------------------
	.section	.nv.shared._ZN4vllm25paged_attention_v1_kernelIffLi120ELi16ELi128ELNS_18Fp8KVCacheDataTypeE0ELb0EEEvPT_PKS2_PKT0_S8_ifPKiSA_iPKfiiiSC_SC_iiiii,"aw",@nobits
	.sectionflags	@""
	.align	16
.nv.shared._ZN4vllm25paged_attention_v1_kernelIffLi120ELi16ELi128ELNS_18Fp8KVCacheDataTypeE0ELb0EEEvPT_PKS2_PKT0_S8_ifPKiSA_iPKfiiiSC_SC_iiiii:
	.zero		1536


//--------------------- .nv.shared._ZN4vllm25paged_attention_v1_kernelIffLi112ELi16ELi128ELNS_18Fp8KVCacheDataTypeE0ELb0EEEvPT_PKS2_PKT0_S8_ifPKiSA_iPKfiiiSC_SC_iiiii --------------------------
	.section	.nv.shared._ZN4vllm25paged_attention_v1_kernelIffLi112ELi16ELi128ELNS_18Fp8KVCacheDataTypeE0ELb0EEEvPT_PKS2_PKT0_S8_ifPKiSA_iPKfiiiSC_SC_iiiii,"aw",@nobits
	.sectionflags	@""
	.align	16
.nv.shared._ZN4vllm25paged_attention_v1_kernelIffLi112ELi16ELi128ELNS_18Fp8KVCacheDataTypeE0ELb0EEEvPT_PKS2_PKT0_S8_ifPKiSA_iPKfiiiSC_SC_iiiii:
	.zero		1504


//--------------------- .nv.shared._ZN4vllm25paged_attention_v1_kernelIffLi96ELi16ELi128ELNS_18Fp8KVCacheDataTypeE0ELb0EEEvPT_PKS2_PKT0_S8_ifPKiSA_iPKfiiiSC_SC_iiiii --------------------------
	.section	.nv.shared._ZN4vllm25paged_attention_v1_kernelIffLi96ELi16ELi128ELNS_18Fp8KVCacheDataTypeE0ELb0EEEvPT_PKS2_PKT0_S8_ifPKiSA_iPKfiiiSC_SC_iiiii,"aw",@nobits
	.sectionflags	@""
	.align	16
.nv.shared._ZN4vllm25paged_attention_v1_kernelIffLi96ELi16ELi128ELNS_18Fp8KVCacheDataTypeE0ELb0EEEvPT_PKS2_PKT0_S8_ifPKiSA_iPKfiiiSC_SC_iiiii:
	.zero		1440


//--------------------- .nv.shared._ZN4vllm25paged_attention_v1_kernelIffLi80ELi16ELi128ELNS_18Fp8KVCacheDataTypeE0ELb0EEEvPT_PKS2_PKT0_S8_ifPKiSA_iPKfiiiSC_SC_iiiii --------------------------
	.section	.nv.shared._ZN4vllm25paged_attention_v1_kernelIffLi80ELi16ELi128ELNS_18Fp8KVCacheDataTypeE0ELb0EEEvPT_PKS2_PKT0_S8_ifPKiSA_iPKfiiiSC_SC_iiiii,"aw",@nobits
	.sectionflags	@""
	.align	16
.nv.shared._ZN4vllm25paged_attention_v1_kernelIffLi80ELi16ELi128ELNS_18Fp8KVCacheDataTypeE0ELb0EEEvPT_PKS2_PKT0_S8_ifPKiSA_iPKfiiiSC_SC_iiiii:
	.zero		1376


//--------------------- .nv.shared._ZN4vllm25paged_attention_v1_kernelIffLi64ELi16ELi128ELNS_18Fp8KVCacheDataTypeE0ELb0EEEvPT_PKS2_PKT0_S8_ifPKiSA_iPKfiiiSC_SC_iiiii --------------------------
	.section	.nv.shared._ZN4vllm25paged_attention_v1_kernelIffLi64ELi16ELi128ELNS_18Fp8KVCacheDataTypeE0ELb0EEEvPT_PKS2_PKT0_S8_ifPKiSA_iPKfiiiSC_SC_iiiii,"aw",@nobits
	.sectionflags	@""
	.align	16
.nv.shared._ZN4vllm25paged_attention_v1_kernelIffLi64ELi16ELi128ELNS_18Fp8KVCacheDataTypeE0ELb0EEEvPT_PKS2_PKT0_S8_ifPKiSA_iPKfiiiSC_SC_iiiii:
	.zero		1312


//--------------------- .nv.shared._ZN4vllm25paged_attention_v1_kernelIffLi32ELi16ELi128ELNS_18Fp8KVCacheDataTypeE0ELb0EEEvPT_PKS2_PKT0_S8_ifPKiSA_iPKfiiiSC_SC_iiiii --------------------------
	.section	.nv.shared._ZN4vllm25paged_attention_v1_kernelIffLi32ELi16ELi128ELNS_18Fp8KVCacheDataTypeE0ELb0EEEvPT_PKS2_PKT0_S8_ifPKiSA_iPKfiiiSC_SC_iiiii,"aw",@nobits
	.sectionflags	@""
	.align	16
.nv.shared._ZN4vllm25paged_attention_v1_kernelIffLi32ELi16ELi128ELNS_18Fp8KVCacheDataTypeE0ELb0EEEvPT_PKS2_PKT0_S8_ifPKiSA_iPKfiiiSC_SC_iiiii:
	.zero		1184


//--------------------- .nv.shared._ZN4vllm25paged_attention_v1_kernelIffLi256ELi16ELi128ELNS_18Fp8KVCacheDataTypeE0ELb1EEEvPT_PKS2_PKT0_S8_ifPKiSA_iPKfiiiSC_SC_iiiii --------------------------
	.section	.nv.shared._ZN4vllm25paged_attention_v1_kernelIffLi256ELi16ELi128ELNS_18Fp8KVCacheDataTypeE0ELb1EEEvPT_PKS2_PKT0_S8_ifPKiSA_iPKfiiiSC_SC_iiiii,"aw",@nobits
	.sectionflags	@""
	.align	16
.nv.shared._ZN4vllm25paged_attention_v1_kernelIffLi256ELi16ELi128ELNS_18Fp8KVCacheDataTypeE0ELb1EEEvPT_PKS2_PKT0_S8_ifPKiSA_iPKfiiiSC_SC_iiiii:
	.zero		2080


//--------------------- .nv.shared._ZN4vllm25paged_attention_v1_kernelIffLi192ELi16ELi128ELNS_18Fp8KVCacheDataTypeE0ELb1EEEvPT_PKS2_PKT0_S8_ifPKiSA_iPKfiiiSC_SC_iiiii --------------------------
	.section	.nv.shared._ZN4vllm25paged_attention_v1_kernelIffLi192ELi16ELi128ELNS_18Fp8KVCacheDataTypeE0ELb1EEEvPT_PKS2_PKT0_S8_ifPKiSA_iPKfiiiSC_SC_iiiii,"aw",@nobits
	.sectionflags	@""
	.align	16
.nv.shared._ZN4vllm25paged_attention_v1_kernelIffLi192ELi16ELi128ELNS_18Fp8KVCacheDataTypeE0ELb1EEEvPT_PKS2_PKT0_S8_ifPKiSA_iPKfiiiSC_SC_iiiii:
	.zero		1824


//--------------------- .nv.shared._ZN4vllm25paged_attention_v1_kernelIffLi128ELi16ELi128ELNS_18Fp8KVCacheDataTypeE0ELb1EEEvPT_PKS2_PKT0_S8_ifPKiSA_iPKfiiiSC_SC_iiiii --------------------------
	.section	.nv.shared._ZN4vllm25paged_attention_v1_kernelIffLi128ELi16ELi128ELNS_18Fp8KVCacheDataTypeE0ELb1EEEvPT_PKS2_PKT0_S8_ifPKiSA_iPKfiiiSC_SC_iiiii,"aw",@nobits
	.sectionflags	@""
	.align	16
.nv.shared._ZN4vllm25paged_attention_v1_kernelIffLi128ELi16ELi128ELNS_18Fp8KVCacheDataTypeE0ELb1EEEvPT_PKS2_PKT0_S8_ifPKiSA_iPKfiiiSC_SC_iiiii:
	.zero		1568


//--------------------- .nv.shared._ZN4vllm25paged_attention_v1_kernelIffLi120ELi16ELi128ELNS_18Fp8KVCacheDataTypeE0ELb1EEEvPT_PKS2_PKT0_S8_ifPKiSA_iPKfiiiSC_SC_iiiii --------------------------
	.section	.nv.shared._ZN4vllm25paged_attention_v1_kernelIffLi120ELi16ELi128ELNS_18Fp8KVCacheDataTypeE0ELb1EEEvPT_PKS2_PKT0_S8_ifPKiSA_iPKfiiiSC_SC_iiiii,"aw",@nobits
	.sectionflags	@""
	.align	16
.nv.shared._ZN4vllm25paged_attention_v1_kernelIffLi120ELi16ELi128ELNS_18Fp8KVCacheDataTypeE0ELb1EEEvPT_PKS2_PKT0_S8_ifPKiSA_iPKfiiiSC_SC_iiiii:
	.zero		1536


//--------------------- .nv.shared._ZN4vllm25paged_attention_v1_kernelIffLi112ELi16ELi128ELNS_18Fp8KVCacheDataTypeE0ELb1EEEvPT_PKS2_PKT0_S8_ifPKiSA_iPKfiiiSC_SC_iiiii --------------------------
	.section	.nv.shared._ZN4vllm25paged_attention_v1_kernelIffLi112ELi16ELi128ELNS_18Fp8KVCacheDataTypeE0ELb1EEEvPT_PKS2_PKT0_S8_ifPKiSA_iPKfiiiSC_SC_iiiii,"aw",@nobits
	.sectionflags	@""
	.align	16
.nv.shared._ZN4vllm25paged_attention_v1_kernelIffLi112ELi16ELi128ELNS_18Fp8KVCacheDataTypeE0ELb1EEEvPT_PKS2_PKT0_S8_ifPKiSA_iPKfiiiSC_SC_iiiii:
	.zero		1504


//--------------------- .nv.shared._ZN4vllm25paged_attention_v1_kernelIffLi96ELi16ELi128ELNS_18Fp8KVCacheDataTypeE0ELb1EEEvPT_PKS2_PKT0_S8_ifPKiSA_iPKfiiiSC_SC_iiiii --------------------------
	.section	.nv.shared._ZN4vllm25paged_attention_v1_kernelIffLi96ELi16ELi128ELNS_18Fp8KVCacheDataTypeE0ELb1EEEvPT_PKS2_PKT0_S8_ifPKiSA_iPKfiiiSC_SC_iiiii,"aw",@nobits
	.sectionflags	@""
	.align	16
.nv.shared._ZN4vllm25paged_attention_v1_kernelIffLi96ELi16ELi128ELNS_18Fp8KVCacheDataTypeE0ELb1EEEvPT_PKS2_PKT0_S8_ifPKiSA_iPKfiiiSC_SC_iiiii:
	.zero		1440


//--------------------- .nv.shared._ZN4vllm25paged_attention_v1_kernelIffLi80ELi16ELi128ELNS_18Fp8KVCacheDataTypeE0ELb1EEEvPT_PKS2_PKT0_S8_ifPKiSA_iPKfiiiSC_SC_iiiii --------------------------
	.section	.nv.shared._ZN4vllm25paged_attention_v1_kernelIffLi80ELi16ELi128ELNS_18Fp8KVCacheDataTypeE0ELb1EEEvPT_PKS2_PKT0_S8_ifPKiSA_iPKfiiiSC_SC_iiiii,"aw",@nobits
	.sectionflags	@""
	.align	16
.nv.shared._ZN4vllm25paged_attention_v1_kernelIffLi80ELi16ELi128ELNS_18Fp8KVCacheDataTypeE0ELb1EEEvPT_PKS2_PKT0_S8_ifPKiSA_iPKfiiiSC_SC_iiiii:
	.zero		1376


//--------------------- .nv.shared._ZN4vllm25paged_attention_v1_kernelIffLi64ELi16ELi128ELNS_18Fp8KVCacheDataTypeE0ELb1EEEvPT_PKS2_PKT0_S8_ifPKiSA_iPKfiiiSC_SC_iiiii --------------------------
	.section	.nv.shared._ZN4vllm25paged_attention_v1_kernelIffLi64ELi16ELi128ELNS_18Fp8KVCacheDataTypeE0ELb1EEEvPT_PKS2_PKT0_S8_ifPKiSA_iPKfiiiSC_SC_iiiii,"aw",@nobits
	.sectionflags	@""
	.align	16
.nv.shared._ZN4vllm25paged_attention_v1_kernelIffLi64ELi16ELi128ELNS_18Fp8KVCacheDataTypeE0ELb1EEEvPT_PKS2_PKT0_S8_ifPKiSA_iPKfiiiSC_SC_iiiii:
	.zero		1312


//--------------------- .nv.shared._ZN4vllm25paged_attention_v1_kernelIffLi32ELi16ELi128ELNS_18Fp8KVCacheDataTypeE0ELb1EEEvPT_PKS2_PKT0_S8_ifPKiSA_iPKfiiiSC_SC_iiiii --------------------------
	.section	.nv.shared._ZN4vllm25paged_attention_v1_kernelIffLi32ELi16ELi128ELNS_18Fp8KVCacheDataTypeE0ELb1EEEvPT_PKS2_PKT0_S8_ifPKiSA_iPKfiiiSC_SC_iiiii,"aw",@nobits
	.sectionflags	@""
	.align	16
.nv.shared._ZN4vllm25paged_attention_v1_kernelIffLi32ELi16ELi128ELNS_18Fp8KVCacheDataTypeE0ELb1EEEvPT_PKS2_PKT0_S8_ifPKiSA_iPKfiiiSC_SC_iiiii:
	.zero		1184


//--------------------- .nv.shared._ZN4vllm25paged_attention_v1_kernelIffLi256ELi8ELi128ELNS_18Fp8KVCacheDataTypeE0ELb0EEEvPT_PKS2_PKT0_S8_ifPKiSA_iPKfiiiSC_SC_iiiii --------------------------
	.section	.nv.shared._ZN4vllm25paged_attention_v1_kernelIffLi256ELi8ELi128ELNS_18Fp8KVCacheDataTypeE0ELb0EEEvPT_PKS2_PKT0_S8_ifPKiSA_iPKfiiiSC_SC_iiiii,"aw",@nobits
	.sectionflags	@""
	.align	16
.nv.shared._ZN4vllm25paged_attention_v1_kernelIffLi256ELi8ELi128ELNS_18Fp8KVCacheDataTypeE0ELb0EEEvPT_PKS2_PKT0_S8_ifPKiSA_iPKfiiiSC_SC_iiiii:
	.zero		2080


//--------------------- .nv.shared._ZN4vllm25paged_attention_v1_kernelIffLi192ELi8ELi128ELNS_18Fp8KVCacheDataTypeE0ELb0EEEvPT_PKS2_PKT0_S8_ifPKiSA_iPKfiiiSC_SC_iiiii --------------------------
	.section	.nv.shared._ZN4vllm25paged_attention_v1_kernelIffLi192ELi8ELi128ELNS_18Fp8KVCacheDataTypeE0ELb0EEEvPT_PKS2_PKT0_S8_ifPKiSA_iPKfiiiSC_SC_iiiii,"aw",@nobits
	.sectionflags	@""
	.align	16
.nv.shared._ZN4vllm25paged_attention_v1_kernelIffLi192ELi8ELi128ELNS_18Fp8KVCacheDataTypeE0ELb0EEEvPT_PKS2_PKT0_S8_ifPKiSA_iPKfiiiSC_SC_iiiii:
	.zero		1824


//--------------------- .nv.shared._ZN4vllm25paged_attention_v1_kernelIffLi128ELi8ELi128ELNS_18Fp8KVCacheDataTypeE0ELb0EEEvPT_PKS2_PKT0_S8_ifPKiSA_iPKfiiiSC_SC_iiiii --------------------------
	.section	.nv.shared._ZN4vllm25paged_attention_v1_kernelIffLi128ELi8ELi128ELNS_18Fp8KVCacheDataTypeE0ELb0EEEvPT_PKS2_PKT0_S8_ifPKiSA_iPKfiiiSC_SC_iiiii,"aw",@nobits
	.sectionflags	@""
	.align	16
.nv.shared._ZN4vllm25paged_attention_v1_kernelIffLi128ELi8ELi128ELNS_18Fp8KVCacheDataTypeE0ELb0EEEvPT_PKS2_PKT0_S8_ifPKiSA_iPKfiiiSC_SC_iiiii:
	.zero		1568


//--------------------- .nv.shared._ZN4vllm25paged_attention_v1_kernelIffLi120ELi8ELi128ELNS_18Fp8KVCacheDataTypeE0ELb0EEEvPT_PKS2_PKT0_S8_ifPKiSA_iPKfiiiSC_SC_iiiii --------------------------
	.section	.nv.shared._ZN4vllm25paged_attention_v1_kernelIffLi120ELi8ELi128ELNS_18Fp8KVCacheDataTypeE0ELb0EEEvPT_PKS2_PKT0_S8_ifPKiSA_iPKfiiiSC_SC_iiiii,"aw",@nobits
	.sectionflags	@""
	.align	16
.nv.shared._ZN4vllm25paged_attention_v1_kernelIffLi120ELi8ELi128ELNS_18Fp8KVCacheDataTypeE0ELb0EEEvPT_PKS2_PKT0_S8_ifPKiSA_iPKfiiiSC_SC_iiiii:
	.zero		1536


//--------------------- .nv.shared._ZN4vllm25paged_attention_v1_kernelIffLi112ELi8ELi128ELNS_18Fp8KVCacheDataTypeE0ELb0EEEvPT_PKS2_PKT0_S8_ifPKiSA_iPKfiiiSC_SC_iiiii --------------------------
	.section	.nv.shared._ZN4vllm25paged_attention_v1_kernelIffLi112ELi8ELi128ELNS_18Fp8KVCacheDataTypeE0ELb0EEEvPT_PKS2_PKT0_S8_ifPKiSA_iPKfiiiSC_SC_iiiii,"aw",@nobits
	.sectionflags	@""
	.align	16
.nv.shared._ZN4vllm25paged_attention_v1_kernelIffLi112ELi8ELi128ELNS_18Fp8KVCacheDataTypeE0ELb0EEEvPT_PKS2_PKT0_S8_ifPKiSA_iPKfiiiSC_SC_iiiii:
	.zero		1504


//--------------------- .nv.shared._ZN4vllm25paged_attention_v1_kernelIffLi96ELi8ELi128ELNS_18Fp8KVCacheDataTypeE0ELb0EEEvPT_PKS2_PKT0_S8_ifPKiSA_iPKfiiiSC_SC_iiiii --------------------------
	.section	.nv.shared._ZN4vllm25paged_attention_v1_kernelIffLi96ELi8ELi128ELNS_18Fp8KVCacheDataTypeE0ELb0EEEvPT_PKS2_PKT0_S8_ifPKiSA_iPKfiiiSC_SC_iiiii,"aw",@nobits
	.sectionflags	@""
	.align	16
.nv.shared._ZN4vllm25paged_attention_v1_kernelIffLi96ELi8ELi128ELNS_18Fp8KVCacheDataTypeE0ELb0EEEvPT_PKS2_PKT0_S8_ifPKiSA_iPKfiiiSC_SC_iiiii:
	.zero		1440


//--------------------- .nv.shared._ZN4vllm25paged_attention_v1_kernelIffLi80ELi8ELi128ELNS_18Fp8KVCacheDataTypeE0ELb0EEEvPT_PKS2_PKT0_S8_ifPKiSA_iPKfiiiSC_SC_iiiii --------------------------
	.section	.nv.shared._ZN4vllm25paged_attention_v1_kernelIffLi80ELi8ELi128ELNS_18Fp8KVCacheDataTypeE0ELb0EEEvPT_PKS2_PKT0_S8_ifPKiSA_iPKfiiiSC_SC_iiiii,"aw",@nobits
	.sectionflags	@""
	.align	16
.nv.shared._ZN4vllm25paged_attention_v1_kernelIffLi80ELi8ELi128ELNS_18Fp8KVCacheDataTypeE0ELb0EEEvPT_PKS2_PKT0_S8_ifPKiSA_iPKfiiiSC_SC_iiiii:
	.zero		1376


//--------------------- .nv.shared._ZN4vllm25paged_attention_v1_kernelIffLi64ELi8ELi128ELNS_18Fp8KVCacheDataTypeE0ELb0EEEvPT_PKS2_PKT0_S8_ifPKiSA_iPKfiiiSC_SC_iiiii --------------------------
	.section	.nv.shared._ZN4vllm25paged_attention_v1_kernelIffLi64ELi8ELi128ELNS_18Fp8KVCacheDataTypeE0ELb0EEEvPT_PKS2_PKT0_S8_ifPKiSA_iPKfiiiSC_SC_iiiii,"aw",@nobits
	.sectionflags	@""
	.align	16
.nv.shared._ZN4vllm25paged_attention_v1_kernelIffLi64ELi8ELi128ELNS_18Fp8KVCacheDataTypeE0ELb0EEEvPT_PKS2_PKT0_S8_ifPKiSA_iPKfiiiSC_SC_iiiii:
	.zero		1312


//--------------------- .nv.shared._ZN4vllm25paged_attention_v1_kernelIffLi32ELi8ELi128ELNS_18Fp8KVCacheDataTypeE0ELb0EEEvPT_PKS2_PKT0_S8_ifPKiSA_iPKfiiiSC_SC_iiiii --------------------------
	.section	.nv.shared._ZN4vllm25paged_attention_v1_kernelIffLi32ELi8ELi128ELNS_18Fp8KVCacheDataTypeE0ELb0EEEvPT_PKS2_PKT0_S8_ifPKiSA_iPKfiiiSC_SC_iiiii,"aw",@nobits
	.sectionflags	@""
	.align	16
.nv.shared._ZN4vllm25paged_attention_v1_kernelIffLi32ELi8ELi128ELNS_18Fp8KVCacheDataTypeE0ELb0EEEvPT_PKS2_PKT0_S8_ifPKiSA_iPKfiiiSC_SC_iiiii:
	.zero		1184


//--------------------- .nv.shared._ZN4vllm25paged_attention_v1_kernelIffLi256ELi8ELi128ELNS_18Fp8KVCacheDataTypeE0ELb1EEEvPT_PKS2_PKT0_S8_ifPKiSA_iPKfiiiSC_SC_iiiii --------------------------
	.section	.nv.shared._ZN4vllm25paged_attention_v1_kernelIffLi256ELi8ELi128ELNS_18Fp8KVCacheDataTypeE0ELb1EEEvPT_PKS2_PKT0_S8_ifPKiSA_iPKfiiiSC_SC_iiiii,"aw",@nobits
	.sectionflags	@""
	.align	16
.nv.shared._ZN4vllm25paged_attention_v1_kernelIffLi256ELi8ELi128ELNS_18Fp8KVCacheDataTypeE0ELb1EEEvPT_PKS2_PKT0_S8_ifPKiSA_iPKfiiiSC_SC_iiiii:
	.zero		2080


//--------------------- .nv.shared._ZN4vllm25paged_attention_v1_kernelIffLi192ELi8ELi128ELNS_18Fp8KVCacheDataTypeE0ELb1EEEvPT_PKS2_PKT0_S8_ifPKiSA_iPKfiiiSC_SC_iiiii --------------------------
	.section	.nv.shared._ZN4vllm25paged_attention_v1_kernelIffLi192ELi8ELi128ELNS_18Fp8KVCacheDataTypeE0ELb1EEEvPT_PKS2_PKT0_S8_ifPKiSA_iPKfiiiSC_SC_iiiii,"aw",@nobits
	.sectionflags	@""
	.align	16
.nv.shared._ZN4vllm25paged_attention_v1_kernelIffLi192ELi8ELi128ELNS_18Fp8KVCacheDataTypeE0ELb1EEEvPT_PKS2_PKT0_S8_ifPKiSA_iPKfiiiSC_SC_iiiii:
	.zero		1824


//--------------------- .nv.shared._ZN4vllm25paged_attention_v1_kernelIffLi128ELi8ELi128ELNS_18Fp8KVCacheDataTypeE0ELb1EEEvPT_PKS2_PKT0_S8_ifPKiSA_iPKfiiiSC_SC_iiiii --------------------------
	.section	.nv.shared._ZN4vllm25paged_attention_v1_kernelIffLi128ELi8ELi128ELNS_18Fp8KVCacheDataTypeE0ELb1EEEvPT_PKS2_PKT0_S8_ifPKiSA_iPKfiiiSC_SC_iiiii,"aw",@nobits
	.sectionflags	@""
	.align	16
.nv.shared._ZN4vllm25paged_attention_v1_kernelIffLi128ELi8ELi128ELNS_18Fp8KVCacheDataTypeE0ELb1EEEvPT_PKS2_PKT0_S8_ifPKiSA_iPKfiiiSC_SC_iiiii:
	.zero		1568


//--------------------- .nv.shared._ZN4vllm25paged_attention_v1_kernelIffLi120ELi8ELi128ELNS_18Fp8KVCacheDataTypeE0ELb1EEEvPT_PKS2_PKT0_S8_ifPKiSA_iPKfiiiSC_SC_iiiii --------------------------
	.section	.nv.shared._ZN4vllm25paged_attention_v1_kernelIffLi120ELi8ELi128ELNS_18Fp8KVCacheDataTypeE0ELb1EEEvPT_PKS2_PKT0_S8_ifPKiSA_iPKfiiiSC_SC_iiiii,"aw",@nobits
	.sectionflags	@""
	.align	16
.nv.shared._ZN4vllm25paged_attention_v1_kernelIffLi120ELi8ELi128ELNS_18Fp8KVCacheDataTypeE0ELb1EEEvPT_PKS2_PKT0_S8_ifPKiSA_iPKfiiiSC_SC_iiiii:
	.zero		1536


//--------------------- .nv.shared._ZN4vllm25paged_attention_v1_kernelIffLi112ELi8ELi128ELNS_18Fp8KVCacheDataTypeE0ELb1EEEvPT_PKS2_PKT0_S8_ifPKiSA_iPKfiiiSC_SC_iiiii --------------------------
	.section	.nv.shared._ZN4vllm25paged_attention_v1_kernelIffLi112ELi8ELi128ELNS_18Fp8KVCacheDataTypeE0ELb1EEEvPT_PKS2_PKT0_S8_ifPKiSA_iPKfiiiSC_SC_iiiii,"aw",@nobits
	.sectionflags	@""
	.align	16
.nv.shared._ZN4vllm25paged_attention_v1_kernelIffLi112ELi8ELi128ELNS_18Fp8KVCacheDataTypeE0ELb1EEEvPT_PKS2_PKT0_S8_ifPKiSA_iPKfiiiSC_SC_iiiii:
	.zero		1504


//--------------------- .nv.shared._ZN4vllm25paged_attention_v1_kernelIffLi96ELi8ELi128ELNS_18Fp8KVCacheDataTypeE0ELb1EEEvPT_PKS2_PKT0_S8_ifPKiSA_iPKfiiiSC_SC_iiiii --------------------------
	.section	.nv.shared._ZN4vllm25paged_attention_v1_kernelIffLi96ELi8ELi128ELNS_18Fp8KVCacheDataTypeE0ELb1EEEvPT_PKS2_PKT0_S8_ifPKiSA_iPKfiiiSC_SC_iiiii,"aw",@nobits
	.sectionflags	@""
	.align	16
.nv.shared._ZN4vllm25paged_attention_v1_kernelIffLi96ELi8ELi128ELNS_18Fp8KVCacheDataTypeE0ELb1EEEvPT_PKS2_PKT0_S8_ifPKiSA_iPKfiiiSC_SC_iiiii:
	.zero		1440


//--------------------- .nv.shared._ZN4vllm25paged_attention_v1_kernelIffLi80ELi8ELi128ELNS_18Fp8KVCacheDataTypeE0ELb1EEEvPT_PKS2_PKT0_S8_ifPKiSA_iPKfiiiSC_SC_iiiii --------------------------
	.section	.nv.shared._ZN4vllm25paged_attention_v1_kernelIffLi80ELi8ELi128ELNS_18Fp8KVCacheDataTypeE0ELb1EEEvPT_PKS2_PKT0_S8_ifPKiSA_iPKfiiiSC_SC_iiiii,"aw",@nobits
	.sectionflags	@""
	.align	16
.nv.shared._ZN4vllm25paged_attention_v1_kernelIffLi80ELi8ELi128ELNS_18Fp8KVCacheDataTypeE0ELb1EEEvPT_PKS2_PKT0_S8_ifPKiSA_iPKfiiiSC_SC_iiiii:
	.zero		1376


//--------------------- .nv.shared._ZN4vllm25paged_attention_v1_kernelIffLi64ELi8ELi128ELNS_18Fp8KVCacheDataTypeE0ELb1EEEvPT_PKS2_PKT0_S8_ifPKiSA_iPKfiiiSC_SC_iiiii --------------------------
	.section	.nv.shared._ZN4vllm25paged_attention_v1_kernelIffLi64ELi8ELi128ELNS_18Fp8KVCacheDataTypeE0ELb1EEEvPT_PKS2_PKT0_S8_ifPKiSA_iPKfiiiSC_SC_iiiii,"aw",@nobits
	.sectionflags	@""
	.align	16
.nv.shared._ZN4vllm25paged_attention_v1_kernelIffLi64ELi8ELi128ELNS_18Fp8KVCacheDataTypeE0ELb1EEEvPT_PKS2_PKT0_S8_ifPKiSA_iPKfiiiSC_SC_iiiii:
	.zero		1312


//--------------------- .nv.shared._ZN4vllm25paged_attention_v1_kernelIffLi32ELi8ELi128ELNS_18Fp8KVCacheDataTypeE0ELb1EEEvPT_PKS2_PKT0_S8_ifPKiSA_iPKfiiiSC_SC_iiiii --------------------------
	.section	.nv.shared._ZN4vllm25paged_attention_v1_kernelIffLi32ELi8ELi128ELNS_18Fp8KVCacheDataTypeE0ELb1EEEvPT_PKS2_PKT0_S8_ifPKiSA_iPKfiiiSC_SC_iiiii,"aw",@nobits
	.sectionflags	@""
	.align	16
.nv.shared._ZN4vllm25paged_attention_v1_kernelIffLi32ELi8ELi128ELNS_18Fp8KVCacheDataTypeE0ELb1EEEvPT_PKS2_PKT0_S8_ifPKiSA_iPKfiiiSC_SC_iiiii:
	.zero		1184


//--------------------- .nv.constant0._ZN4vllm25paged_attention_v1_kernelI13__nv_bfloat16hLi256ELi32ELi128ELNS_18Fp8KVCacheDataTypeE2ELb0EEEvPT_PKS3_PKT0_S9_ifPKiSB_iPKfiiiSD_SD_iiiii --------------------------
	.section	.nv.constant0._ZN4vllm25paged_attention_v1_kernelI13__nv_bfloat16hLi256ELi32ELi128ELNS_18Fp8KVCacheDataTypeE2ELb0EEEvPT_PKS3_PKT0_S9_ifPKiSB_iPKfiiiSD_SD_iiiii,"a",@progbits
	.sectionflags	@""
	.align	4
.nv.constant0._ZN4vllm25paged_attention_v1_kernelI13__nv_bfloat16hLi256ELi32ELi128ELNS_18Fp8KVCacheDataTypeE2ELb0EEEvPT_PKS3_PKT0_S9_ifPKiSB_iPKfiiiSD_SD_iiiii:
	.zero		1020


//--------------------- .nv.constant0._ZN4vllm25paged_attention_v1_kernelI13__nv_bfloat16hLi192ELi32ELi128ELNS_18Fp8KVCacheDataTypeE2ELb0EEEvPT_PKS3_PKT0_S9_ifPKiSB_iPKfiiiSD_SD_iiiii --------------------------
	.section	.nv.constant0._ZN4vllm25paged_attention_v1_kernelI13__nv_bfloat16hLi192ELi32ELi128ELNS_18Fp8KVCacheDataTypeE2ELb0EEEvPT_PKS3_PKT0_S9_ifPKiSB_iPKfiiiSD_SD_iiiii,"a",@progbits
	.sectionflags	@""
	.align	4
.nv.constant0._ZN4vllm25paged_attention_v1_kernelI13__nv_bfloat16hLi192ELi32ELi128ELNS_18Fp8KVCacheDataTypeE2ELb0EEEvPT_PKS3_PKT0_S9_ifPKiSB_iPKfiiiSD_SD_iiiii:
	.zero		1020


//--------------------- .nv.constant0._ZN4vllm25paged_attention_v1_kernelI13__nv_bfloat16hLi128ELi32ELi128ELNS_18Fp8KVCacheDataTypeE2ELb0EEEvPT_PKS3_PKT0_S9_ifPKiSB_iPKfiiiSD_SD_iiiii --------------------------
	.section	.nv.constant0._ZN4vllm25paged_attention_v1_kernelI13__nv_bfloat16hLi128ELi32ELi128ELNS_18Fp8KVCacheDataTypeE2ELb0EEEvPT_PKS3_PKT0_S9_ifPKiSB_iPKfiiiSD_SD_iiiii,"a",@progbits
	.sectionflags	@""
	.align	4
.nv.constant0._ZN4vllm25paged_attention_v1_kernelI13__nv_bfloat16hLi128ELi32ELi128ELNS_18Fp8KVCacheDataTypeE2ELb0EEEvPT_PKS3_PKT0_S9_ifPKiSB_iPKfiiiSD_SD_iiiii:
	.zero		1020


//--------------------- .nv.constant0._ZN4vllm25paged_attention_v1_kernelI13__nv_bfloat16hLi120ELi32ELi128ELNS_18Fp8KVCacheDataTypeE2ELb0EEEvPT_PKS3_PKT0_S9_ifPKiSB_iPKfiiiSD_SD_iiiii --------------------------
	.section	.nv.constant0._ZN4vllm25paged_attention_v1_kernelI13__nv_bfloat16hLi120ELi32ELi128ELNS_18Fp8KVCacheDataTypeE2ELb0EEEvPT_PKS3_PKT0_S9_ifPKiSB_iPKfiiiSD_SD_iiiii,"a",@progbits
	.sectionflags	@""
	.align	4
.nv.constant0._ZN4vllm25paged_attention_v1_kernelI13__nv_bfloat16hLi120ELi32ELi128ELNS_18Fp8KVCacheDataTypeE2ELb0EEEvPT_PKS3_PKT0_S9_ifPKiSB_iPKfiiiSD_SD_iiiii:
	.zero		1020


//--------------------- .nv.constant0._ZN4vllm25paged_attention_v1_kernelI13__nv_bfloat16hLi112ELi32ELi128ELNS_18Fp8KVCacheDataTypeE2ELb0EEEvPT_PKS3_PKT0_S9_ifPKiSB_iPKfiiiSD_SD_iiiii --------------------------
	.section	.nv.constant0._ZN4vllm25paged_attention_v1_kernelI13__nv_bfloat16hLi112ELi32ELi128ELNS_18Fp8KVCacheDataTypeE2ELb0EEEvPT_PKS3_PKT0_S9_ifPKiSB_iPKfiiiSD_SD_iiiii,"a",@progbits
	.sectionflags	@""
	.align	4
.nv.constant0._ZN4vllm25paged_attention_v1_kernelI13__nv_bfloat16hLi112ELi32ELi128ELNS_18Fp8KVCacheDataTypeE2ELb0EEEvPT_PKS3_PKT0_S9_ifPKiSB_iPKfiiiSD_SD_iiiii:
	.zero		1020


//--------------------- .nv.constant0._ZN4vllm25paged_attention_v1_kernelI13__nv_bfloat16hLi96ELi32ELi128ELNS_18Fp8KVCacheDataTypeE2ELb0EEEvPT_PKS3_PKT0_S9_ifPKiSB_iPKfiiiSD_SD_iiiii --------------------------
	.section	.nv.constant0._ZN4vllm25paged_attention_v1_kernelI13__nv_bfloat16hLi96ELi32ELi128ELNS_18Fp8KVCacheDataTypeE2ELb0EEEvPT_PKS3_PKT0_S9_ifPKiSB_iPKfiiiSD_SD_iiiii,"a",@progbits
	.sectionflags	@""
	.align	4
.nv.constant0._ZN4vllm25paged_attention_v1_kernelI13__nv_bfloat16hLi96ELi32ELi128ELNS_18Fp8KVCacheDataTypeE2ELb0EEEvPT_PKS3_PKT0_S9_ifPKiSB_iPKfiiiSD_SD_iiiii:
	.zero		1020


//--------------------- .nv.constant0._ZN4vllm25paged_attention_v1_kernelI13__nv_bfloat16hLi80ELi32ELi128ELNS_18Fp8KVCacheDataTypeE2ELb0EEEvPT_PKS3_PKT0_S9_ifPKiSB_iPKfiiiSD_SD_iiiii --------------------------
	.section	.nv.constant0._ZN4vllm25paged_attention_v1_kernelI13__nv_bfloat16hLi80ELi32ELi128ELNS_18Fp8KVCacheDataTypeE2ELb0EEEvPT_PKS3_PKT0_S9_ifPKiSB_iPKfiiiSD_SD_iiiii,"a",@progbits
	.sectionflags	@""
	.align	4
.nv.constant0._ZN4vllm25paged_attention_v1_kernelI13__nv_bfloat16hLi80ELi32ELi128ELNS_18Fp8KVCacheDataTypeE2ELb0EEEvPT_PKS3_PKT0_S9_ifPKiSB_iPKfiiiSD_SD_iiiii:
	.zero		1020


//--------------------- .nv.constant0._ZN4vllm25paged_attention_v1_kernelI13__nv_bfloat16hLi64ELi32ELi128ELNS_18Fp8KVCacheDataTypeE2ELb0EEEvPT_PKS3_PKT0_S9_ifPKiSB_iPKfiiiSD_SD_iiiii --------------------------
	.section	.nv.constant0._ZN4vllm25paged_attention_v1_kernelI13__nv_bfloat16hLi64ELi32ELi128ELNS_18Fp8KVCacheDataTypeE2ELb0EEEvPT_PKS3_PKT0_S9_ifPKiSB_iPKfiiiSD_SD_iiiii,"a",@progbits
	.sectionflags	@""
	.align	4
.nv.constant0._ZN4vllm25paged_attention_v1_kernelI13__nv_bfloat16hLi64ELi32ELi128ELNS_18Fp8KVCacheDataTypeE2ELb0EEEvPT_PKS3_PKT0_S9_ifPKiSB_iPKfiiiSD_SD_iiiii:
	.zero		1020


//--------------------- .nv.constant0._ZN4vllm25paged_attention_v1_kernelI13__nv_bfloat16hLi32ELi32ELi128ELNS_18Fp8KVCacheDataTypeE2ELb0EEEvPT_PKS3_PKT0_S9_ifPKiSB_iPKfiiiSD_SD_iiiii --------------------------
	.section	.nv.constant0._ZN4vllm25paged_attention_v1_kernelI13__nv_bfloat16hLi32ELi32ELi128ELNS_18Fp8KVCacheDataTypeE2ELb0EEEvPT_PKS3_PKT0_S9_ifPKiSB_iPKfiiiSD_SD_iiiii,"a",@progbits
	.sectionflags	@""
	.align	4
.nv.constant0._ZN4vllm25paged_attention_v1_kernelI13__nv_bfloat16hLi32ELi32ELi128ELNS_18Fp8KVCacheDataTypeE2ELb0EEEvPT_PKS3_PKT0_S9_ifPKiSB_iPKfiiiSD_SD_iiiii:
	.zero		1020


//--------------------- .nv.constant0._ZN4vllm25paged_attention_v1_kernelI13__nv_bfloat16hLi256ELi32ELi128ELNS_18Fp8KVCacheDataTypeE2ELb1EEEvPT_PKS3_PKT0_S9_ifPKiSB_iPKfiiiSD_SD_iiiii --------------------------
	.section	.nv.constant0._ZN4vllm25paged_attention_v1_kernelI13__nv_bfloat16hLi256ELi32ELi128ELNS_18Fp8KVCacheDataTypeE2ELb1EEEvPT_PKS3_PKT0_S9_ifPKiSB_iPKfiiiSD_SD_iiiii,"a",@progbits
	.sectionflags	@""
	.align	4
.nv.constant0._ZN4vllm25paged_attention_v1_kernelI13__nv_bfloat16hLi256ELi32ELi128ELNS_18Fp8KVCacheDataTypeE2ELb1EEEvPT_PKS3_PKT0_S9_ifPKiSB_iPKfiiiSD_SD_iiiii:
	.zero		1020


//--------------------- .nv.constant0._ZN4vllm25paged_attention_v1_kernelI13__nv_bfloat16hLi192ELi32ELi128ELNS_18Fp8KVCacheDataTypeE2ELb1EEEvPT_PKS3_PKT0_S9_ifPKiSB_iPKfiiiSD_SD_iiiii --------------------------
	.section	.nv.constant0._ZN4vllm25paged_attention_v1_kernelI13__nv_bfloat16hLi192ELi32ELi128ELNS_18Fp8KVCacheDataTypeE2ELb1EEEvPT_PKS3_PKT0_S9_ifPKiSB_iPKfiiiSD_SD_iiiii,"a",@progbits
	.sectionflags	@""
	.align	4
.nv.constant0._ZN4vllm25paged_attention_v1_kernelI13__nv_bfloat16hLi192ELi32ELi128ELNS_18Fp8KVCacheDataTypeE2ELb1EEEvPT_PKS3_PKT0_S9_ifPKiSB_iPKfiiiSD_SD_iiiii:
	.zero		1020


//--------------------- .nv.constant0._ZN4vllm25paged_attention_v1_kernelI13__nv_bfloat16hLi128ELi32ELi128ELNS_18Fp8KVCacheDataTypeE2ELb1EEEvPT_PKS3_PKT0_S9_ifPKiSB_iPKfiiiSD_SD_iiiii --------------------------
	.section	.nv.constant0._ZN4vllm25paged_attention_v1_kernelI13__nv_bfloat16hLi128ELi32ELi128ELNS_18Fp8KVCacheDataTypeE2ELb1EEEvPT_PKS3_PKT0_S9_ifPKiSB_iPKfiiiSD_SD_iiiii,"a",@progbits
	.sectionflags	@""
	.align	4
.nv.constant0._ZN4vllm25paged_attention_v1_kernelI13__nv_bfloat16hLi128ELi32ELi128ELNS_18Fp8KVCacheDataTypeE2ELb1EEEvPT_PKS3_PKT0_S9_ifPKiSB_iPKfiiiSD_SD_iiiii:
	.zero		1020


//--------------------- .nv.constant0._ZN4vllm25paged_attention_v1_kernelI13__nv_bfloat16hLi120ELi32ELi128ELNS_18Fp8KVCacheDataTypeE2ELb1EEEvPT_PKS3_PKT0_S9_ifPKiSB_iPKfiiiSD_SD_iiiii --------------------------
	.section	.nv.constant0._ZN4vllm25paged_attention_v1_kernelI13__nv_bfloat16hLi120ELi32ELi128ELNS_18Fp8KVCacheDataTypeE2ELb1EEEvPT_PKS3_PKT0_S9_ifPKiSB_iPKfiiiSD_SD_iiiii,"a",@progbits
	.sectionflags	@""
	.align	4
.nv.constant0._ZN4vllm25paged_attention_v1_kernelI13__nv_bfloat16hLi120ELi32ELi128ELNS_18Fp8KVCacheDataTypeE2ELb1EEEvPT_PKS3_PKT0_S9_ifPKiSB_iPKfiiiSD_SD_iiiii:
	.zero		1020


//--------------------- .nv.constant0._ZN4vllm25paged_attention_v1_kernelI13__nv_bfloat16hLi112ELi32ELi128ELNS_18Fp8KVCacheDataTypeE2ELb1EEEvPT_PKS3_PKT0_S9_ifPKiSB_iPKfiiiSD_SD_iiiii --------------------------
	.section	.nv.constant0._ZN4vllm25paged_attention_v1_kernelI13__nv_bfloat16hLi112ELi32ELi128ELNS_18Fp8KVCacheDataTypeE2ELb1EEEvPT_PKS3_PKT0_S9_ifPKiSB_iPKfiiiSD_SD_iiiii,"a",@progbits
	.sectionflags	@""
	.align	4
.nv.constant0._ZN4vllm25paged_attention_v1_kernelI13__nv_bfloat16hLi112ELi32ELi128ELNS_18Fp8KVCacheDataTypeE2ELb1EEEvPT_PKS3_PKT0_S9_ifPKiSB_iPKfiiiSD_SD_iiiii:
	.zero		1020


//--------------------- .nv.constant0._ZN4vllm25paged_attention_v1_kernelI13__nv_bfloat16hLi96ELi32ELi128ELNS_18Fp8KVCacheDataTypeE2ELb1EEEvPT_PKS3_PKT0_S9_ifPKiSB_iPKfiiiSD_SD_iiiii --------------------------
	.section	.nv.constant0._ZN4vllm25paged_attention_v1_kernelI13__nv_bfloat16hLi96ELi32ELi128ELNS_18Fp8KVCacheDataTypeE2ELb1EEEvPT_PKS3_PKT0_S9_ifPKiSB_iPKfiiiSD_SD_iiiii,"a",@progbits
	.sectionflags	@""
	.align	4
.nv.constant0._ZN4vllm25paged_attention_v1_kernelI13__nv_bfloat16hLi96ELi32ELi128ELNS_18Fp8KVCacheDataTypeE2ELb1EEEvPT_PKS3_PKT0_S9_ifPKiSB_iPKfiiiSD_SD_iiiii:
	.zero		1020


//--------------------- .nv.constant0._ZN4vllm25paged_attention_v1_kernelI13__nv_bfloat16hLi80ELi32ELi128ELNS_18Fp8KVCacheDataTypeE2ELb1EEEvPT_PKS3_PKT0_S9_ifPKiSB_iPKfiiiSD_SD_iiiii --------------------------
	.section	.nv.constant0._ZN4vllm25paged_attention_v1_kernelI13__nv_bfloat16hLi80ELi32ELi128ELNS_18Fp8KVCacheDataTypeE2ELb1EEEvPT_PKS3_PKT0_S9_ifPKiSB_iPKfiiiSD_SD_iiiii,"a",@progbits
	.sectionflags	@""
	.align	4
.nv.constant0._ZN4vllm25paged_attention_v1_kernelI13__nv_bfloat16hLi80ELi32ELi128ELNS_18Fp8KVCacheDataTypeE2ELb1EEEvPT_PKS3_PKT0_S9_ifPKiSB_iPKfiiiSD_SD_iiiii:
	.zero		1020


//--------------------- .nv.constant0._ZN4vllm25paged_attention_v1_kernelI13__nv_bfloat16hLi64ELi32ELi128ELNS_18Fp8KVCacheDataTypeE2ELb1EEEvPT_PKS3_PKT0_S9_ifPKiSB_iPKfiiiSD_SD_iiiii --------------------------
	.section	.nv.constant0._ZN4vllm25paged_attention_v1_kernelI13__nv_bfloat16hLi64ELi32ELi128ELNS_18Fp8KVCacheDataTypeE2ELb1EEEvPT_PKS3_PKT0_S9_ifPKiSB_iPKfiiiSD_SD_iiiii,"a",@progbits
	.sectionflags	@""
	.align	4
.nv.constant0._ZN4vllm25paged_attention_v1_kernelI13__nv_bfloat16hLi64ELi32ELi128ELNS_18Fp8KVCacheDataTypeE2ELb1EEEvPT_PKS3_PKT0_S9_ifPKiSB_iPKfiiiSD_SD_iiiii:
	.zero		1020


//--------------------- .nv.constant0._ZN4vllm25paged_attention_v1_kernelI13__nv_bfloat16hLi32ELi32ELi128ELNS_18Fp8KVCacheDataTypeE2ELb1EEEvPT_PKS3_PKT0_S9_ifPKiSB_iPKfiiiSD_SD_iiiii --------------------------
	.section	.nv.constant0._ZN4vllm25paged_attention_v1_kernelI13__nv_bfloat16hLi32ELi32ELi128ELNS_18Fp8KVCacheDataTypeE2ELb1EEEvPT_PKS3_PKT0_S9_ifPKiSB_iPKfiiiSD_SD_iiiii,"a",@progbits
	.sectionflags	@""
	.align	4
.nv.constant0._ZN4vllm25paged_attention_v1_kernelI13__nv_bfloat16hLi32ELi32ELi128ELNS_18Fp8KVCacheDataTypeE2ELb1EEEvPT_PKS3_PKT0_S9_ifPKiSB_iPKfiiiSD_SD_iiiii:
	.zero		1020


//--------------------- .nv.constant0._ZN4vllm25paged_attention_v1_kernelI13__nv_bfloat16hLi256ELi16ELi128ELNS_18Fp8KVCacheDataTypeE2ELb0EEEvPT_PKS3_PKT0_S9_ifPKiSB_iPKfiiiSD_SD_iiiii --------------------------
	.section	.nv.constant0._ZN4vllm25paged_attention_v1_kernelI13__nv_bfloat16hLi256ELi16ELi128ELNS_18Fp8KVCacheDataTypeE2ELb0EEEvPT_PKS3_PKT0_S9_ifPKiSB_iPKfiiiSD_SD_iiiii,"a",@progbits
	.sectionflags	@""
	.align	4
.nv.constant0._ZN4vllm25paged_attention_v1_kernelI13__nv_bfloat16hLi256ELi16ELi128ELNS_18Fp8KVCacheDataTypeE2ELb0EEEvPT_PKS3_PKT0_S9_ifPKiSB_iPKfiiiSD_SD_iiiii:
	.zero		1020


//--------------------- .nv.constant0._ZN4vllm25paged_attention_v1_kernelI13__nv_bfloat16hLi192ELi16ELi128ELNS_18Fp8KVCacheDataTypeE2ELb0EEEvPT_PKS3_PKT0_S9_ifPKiSB_iPKfiiiSD_SD_iiiii --------------------------
	.section	.nv.constant0._ZN4vllm25paged_attention_v1_kernelI13__nv_bfloat16hLi192ELi16ELi128ELNS_18Fp8KVCacheDataTypeE2ELb0EEEvPT_PKS3_PKT0_S9_ifPKiSB_iPKfiiiSD_SD_iiiii,"a",@progbits
	.sectionflags	@""
	.align	4
.nv.constant0._ZN4vllm25paged_attention_v1_kernelI13__nv_bfloat16hLi192ELi16ELi128ELNS_18Fp8KVCacheDataTypeE2ELb0EEEvPT_PKS3_PKT0_S9_ifPKiSB_iPKfiiiSD_SD_iiiii:
	.zero		1020


//--------------------- .nv.constant0._ZN4vllm25paged_attention_v1_kernelI13__nv_bfloat16hLi128ELi16ELi128ELNS_18Fp8KVCacheDataTypeE2ELb0EEEvPT_PKS3_PKT0_S9_ifPKiSB_iPKfiiiSD_SD_iiiii --------------------------
	.section	.nv.constant0._ZN4vllm25paged_attention_v1_kernelI13__nv_bfloat16hLi128ELi16ELi128ELNS_18Fp8KVCacheDataTypeE2ELb0EEEvPT_PKS3_PKT0_S9_ifPKiSB_iPKfiiiSD_SD_iiiii,"a",@progbits
	.sectionflags	@""
	.align	4
.nv.constant0._ZN4vllm25paged_attention_v1_kernelI13__nv_bfloat16hLi128ELi16ELi128ELNS_18Fp8KVCacheDataTypeE2ELb0EEEvPT_PKS3_PKT0_S9_ifPKiSB_iPKfiiiSD_SD_iiiii:
	.zero		1020


//--------------------- .nv.constant0._ZN4vllm25paged_attention_v1_kernelI13__nv_bfloat16hLi120ELi16ELi128ELNS_18Fp8KVCacheDataTypeE2ELb0EEEvPT_PKS3_PKT0_S9_ifPKiSB_iPKfiiiSD_SD_iiiii --------------------------
	.section	.nv.constant0._ZN4vllm25paged_attention_v1_kernelI13__nv_bfloat16hLi120ELi16ELi128ELNS_18Fp8KVCacheDataTypeE2ELb0EEEvPT_PKS3_PKT0_S9_ifPKiSB_iPKfiiiSD_SD_iiiii,"a",@progbits
	.sectionflags	@""
	.align	4
.nv.constant0._ZN4vllm25paged_attention_v1_kernelI13__nv_bfloat16hLi120ELi16ELi128ELNS_18Fp8KVCacheDataTypeE2ELb0EEEvPT_PKS3_PKT0_S9_ifPKiSB_iPKfiiiSD_SD_iiiii:
	.zero		1020


//--------------------- .nv.constant0._ZN4vllm25paged_attention_v1_kernelI13__nv_bfloat16hLi112ELi16ELi128ELNS_18Fp8KVCacheDataTypeE2ELb0EEEvPT_PKS3_PKT0_S9_ifPKiSB_iPKfiiiSD_SD_iiiii --------------------------
	.section	.nv.constant0._ZN4vllm25paged_attention_v1_kernelI13__nv_bfloat16hLi112ELi16ELi128ELNS_18Fp8KVCacheDataTypeE2ELb0EEEvPT_PKS3_PKT0_S9_ifPKiSB_iPKfiiiSD_SD_iiiii,"a",@progbits
	.sectionflags	@""
	.align	4
.nv.constant0._ZN4vllm25paged_attention_v1_kernelI13__nv_bfloat16hLi112ELi16ELi128ELNS_18Fp8KVCacheDataTypeE2ELb0EEEvPT_PKS3_PKT0_S9_ifPKiSB_iPKfiiiSD_SD_iiiii:
	.zero		1020


//--------------------- .nv.constant0._ZN4vllm25paged_attention_v1_kernelI13__nv_bfloat16hLi96ELi16ELi128ELNS_18Fp8KVCacheDataTypeE2ELb0EEEvPT_PKS3_PKT0_S9_ifPKiSB_iPKfiiiSD_SD_iiiii --------------------------
	.section	.nv.constant0._ZN4vllm25paged_attention_v1_kernelI13__nv_bfloat16hLi96ELi16ELi128ELNS_18Fp8KVCacheDataTypeE2ELb0EEEvPT_PKS3_PKT0_S9_ifPKiSB_iPKfiiiSD_SD_iiiii,"a",@progbits
	.sectionflags	@""
	.align	4
.nv.constant0._ZN4vllm25paged_attention_v1_kernelI13__nv_bfloat16hLi96ELi16ELi128ELNS_18Fp8KVCacheDataTypeE2ELb0EEEvPT_PKS3_PKT0_S9_ifPKiSB_iPKfiiiSD_SD_iiiii:
	.zero		1020


//--------------------- .nv.constant0._ZN4vllm25paged_attention_v1_kernelI13__nv_bfloat16hLi80ELi16ELi128ELNS_18Fp8KVCacheDataTypeE2ELb0EEEvPT_PKS3_PKT0_S9_ifPKiSB_iPKfiiiSD_SD_iiiii --------------------------
	.section	.nv.constant0._ZN4vllm25paged_attention_v1_kernelI13__nv_bfloat16hLi80ELi16ELi128ELNS_18Fp8KVCacheDataTypeE2ELb0EEEvPT_PKS3_PKT0_S9_ifPKiSB_iPKfiiiSD_SD_iiiii,"a",@progbits
	.sectionflags	@""
	.align	4
.nv.constant0._ZN4vllm25paged_attention_v1_kernelI13__nv_bfloat16hLi80ELi16ELi128ELNS_18Fp8KVCacheDataTypeE2ELb0EEEvPT_PKS3_PKT0_S9_ifPKiSB_iPKfiiiSD_SD_iiiii:
	.zero		1020


//--------------------- .nv.constant0._ZN4vllm25paged_attention_v1_kernelI13__nv_bfloat16hLi64ELi16ELi128ELNS_18Fp8KVCacheDataTypeE2ELb0EEEvPT_PKS3_PKT0_S9_ifPKiSB_iPKfiiiSD_SD_iiiii --------------------------
	.section	.nv.constant0._ZN4vllm25paged_attention_v1_kernelI13__nv_bfloat16hLi64ELi16ELi128ELNS_18Fp8KVCacheDataTypeE2ELb0EEEvPT_PKS3_PKT0_S9_ifPKiSB_iPKfiiiSD_SD_iiiii,"a",@progbits
	.sectionflags	@""
	.align	4
.nv.constant0._ZN4vllm25paged_attention_v1_kernelI13__nv_bfloat16hLi64ELi16ELi128ELNS_18Fp8KVCacheDataTypeE2ELb0EEEvPT_PKS3_PKT0_S9_ifPKiSB_iPKfiiiSD_SD_iiiii:
	.zero		1020


//--------------------- .nv.constant0._ZN4vllm25paged_attention_v1_kernelI13__nv_bfloat16hLi32ELi16ELi128ELNS_18Fp8KVCacheDataTypeE2ELb0EEEvPT_PKS3_PKT0_S9_ifPKiSB_iPKfiiiSD_SD_iiiii --------------------------
	.section	.nv.constant0._ZN4vllm25paged_attention_v1_kernelI13__nv_bfloat16hLi32ELi16ELi128ELNS_18Fp8KVCacheDataTypeE2ELb0EEEvPT_PKS3_PKT0_S9_ifPKiSB_iPKfiiiSD_SD_iiiii,"a",@progbits
	.sectionflags	@""
	.align	4
.nv.constant0._ZN4vllm25paged_attention_v1_kernelI13__nv_bfloat16hLi32ELi16ELi128ELNS_18Fp8KVCacheDataTypeE2ELb0EEEvPT_PKS3_PKT0_S9_ifPKiSB_iPKfiiiSD_SD_iiiii:
	.zero		1020


//--------------------- .nv.constant0._ZN4vllm25paged_attention_v1_kernelI13__nv_bfloat16hLi256ELi16ELi128ELNS_18Fp8KVCacheDataTypeE2ELb1EEEvPT_PKS3_PKT0_S9_ifPKiSB_iPKfiiiSD_SD_iiiii --------------------------
	.section	.nv.constant0._ZN4vllm25paged_attention_v1_kernelI13__nv_bfloat16hLi256ELi16ELi128ELNS_18Fp8KVCacheDataTypeE2ELb1EEEvPT_PKS3_PKT0_S9_ifPKiSB_iPKfiiiSD_SD_iiiii,"a",@progbits
	.sectionflags	@""
	.align	4
.nv.constant0._ZN4vllm25paged_attention_v1_kernelI13__nv_bfloat16hLi256ELi16ELi128ELNS_18Fp8KVCacheDataTypeE2ELb1EEEvPT_PKS3_PKT0_S9_ifPKiSB_iPKfiiiSD_SD_iiiii:
	.zero		1020


//--------------------- .nv.constant0._ZN4vllm25paged_attention_v1_kernelI13__nv_bfloat16hLi192ELi16ELi128ELNS_18Fp8KVCacheDataTypeE2ELb1EEEvPT_PKS3_PKT0_S9_ifPKiSB_iPKfiiiSD_SD_iiiii --------------------------
	.section	.nv.constant0._ZN4vllm25paged_attention_v1_kernelI13__nv_bfloat16hLi192ELi16ELi128ELNS_18Fp8KVCacheDataTypeE2ELb1EEEvPT_PKS3_PKT0_S9_ifPKiSB_iPKfiiiSD_SD_iiiii,"a",@progbits
	.sectionflags	@""
	.align	4
.nv.constant0._ZN4vllm25paged_attention_v1_kernelI13__nv_bfloat16hLi192ELi16ELi128ELNS_18Fp8KVCacheDataTypeE2ELb1EEEvPT_PKS3_PKT0_S9_ifPKiSB_iPKfiiiSD_SD_iiiii:
	.zero		1020


//--------------------- .nv.constant0._ZN4vllm25paged_attention_v1_kernelI13__nv_bfloat16hLi128ELi16ELi128ELNS_18Fp8KVCacheDataTypeE2ELb1EEEvPT_PKS3_PKT0_S9_ifPKiSB_iPKfiiiSD_SD_iiiii --------------------------
	.section	.nv.constant0._ZN4vllm25paged_attention_v1_kernelI13__nv_bfloat16hLi128ELi16ELi128ELNS_18Fp8KVCacheDataTypeE2ELb1EEEvPT_PKS3_PKT0_S9_ifPKiSB_iPKfiiiSD_SD_iiiii,"a",@progbits
	.sectionflags	@""
	.align	4
.nv.constant0._ZN4vllm25paged_attention_v1_kernelI13__nv_bfloat16hLi128ELi16ELi128ELNS_18Fp8KVCacheDataTypeE2ELb1EEEvPT_PKS3_PKT0_S9_ifPKiSB_iPKfiiiSD_SD_iiiii:
	.zero		1020


//--------------------- .nv.constant0._ZN4vllm25paged_attention_v1_kernelI13__nv_bfloat16hLi120ELi16ELi128ELNS_18Fp8KVCacheDataTypeE2ELb1EEEvPT_PKS3_PKT0_S9_ifPKiSB_iPKfiiiSD_SD_iiiii --------------------------
	.section	.nv.constant0._ZN4vllm25paged_attention_v1_kernelI13__nv_bfloat16hLi120ELi16ELi128ELNS_18Fp8KVCacheDataTypeE2ELb1EEEvPT_PKS3_PKT0_S9_ifPKiSB_iPKfiiiSD_SD_iiiii,"a",@progbits
	.sectionflags	@""
	.align	4
.nv.constant0._ZN4vllm25paged_attention_v1_kernelI13__nv_bfloat16hLi120ELi16ELi128ELNS_18Fp8KVCacheDataTypeE2ELb1EEEvPT_PKS3_PKT0_S9_ifPKiSB_iPKfiiiSD_SD_iiiii:
	.zero		1020


//--------------------- .nv.constant0._ZN4vllm25paged_attention_v1_kernelI13__nv_bfloat16hLi112ELi16ELi128ELNS_18Fp8KVCacheDataTypeE2ELb1EEEvPT_PKS3_PKT0_S9_ifPKiSB_iPKfiiiSD_SD_iiiii --------------------------
	.section	.nv.constant0._ZN4vllm25paged_attention_v1_kernelI13__nv_bfloat16hLi112ELi16ELi128ELNS_18Fp8KVCacheDataTypeE2ELb1EEEvPT_PKS3_PKT0_S9_ifPKiSB_iPKfiiiSD_SD_iiiii,"a",@progbits
	.sectionflags	@""
	.align	4
.nv.constant0._ZN4vllm25paged_attention_v1_kernelI13__nv_bfloat16hLi112ELi16ELi128ELNS_18Fp8KVCacheDataTypeE2ELb1EEEvPT_PKS3_PKT0_S9_ifPKiSB_iPKfiiiSD_SD_iiiii:
	.zero		1020


//--------------------- .nv.constant0._ZN4vllm25paged_attention_v1_kernelI13__nv_bfloat16hLi96ELi16ELi128ELNS_18Fp8KVCacheDataTypeE2ELb1EEEvPT_PKS3_PKT0_S9_ifPKiSB_iPKfiiiSD_SD_iiiii --------------------------
	.section	.nv.constant0._ZN4vllm25paged_attention_v1_kernelI13__nv_bfloat16hLi96ELi16ELi128ELNS_18Fp8KVCacheDataTypeE2ELb1EEEvPT_PKS3_PKT0_S9_ifPKiSB_iPKfiiiSD_SD_iiiii,"a",@progbits
	.sectionflags	@""
	.align	4
.nv.constant0._ZN4vllm25paged_attention_v1_kernelI13__nv_bfloat16hLi96ELi16ELi128ELNS_18Fp8KVCacheDataTypeE2ELb1EEEvPT_PKS3_PKT0_S9_ifPKiSB_iPKfiiiSD_SD_iiiii:
	.zero		1020


//--------------------- .nv.constant0._ZN4vllm25paged_attention_v1_kernelI13__nv_bfloat16hLi80ELi16ELi128ELNS_18Fp8KVCacheDataTypeE2ELb1EEEvPT_PKS3_PKT0_S9_ifPKiSB_iPKfiiiSD_SD_iiiii --------------------------
	.section	.nv.constant0._ZN4vllm25paged_attention_v1_kernelI13__nv_bfloat16hLi80ELi16ELi128ELNS_18Fp8KVCacheDataTypeE2ELb1EEEvPT_PKS3_PKT0_S9_ifPKiSB_iPKfiiiSD_SD_iiiii,"a",@progbits
	.sectionflags	@""
	.align	4
.nv.constant0._ZN4vllm25paged_attention_v1_kernelI13__nv_bfloat16hLi80ELi16ELi128ELNS_18Fp8KVCacheDataTypeE2ELb1EEEvPT_PKS3_PKT0_S9_ifPKiSB_iPKfiiiSD_SD_iiiii:
	.zero		1020


//--------------------- .nv.constant0._ZN4vllm25paged_attention_v1_kernelI13__nv_bfloat16hLi64ELi16ELi128ELNS_18Fp8KVCacheDataTypeE2ELb1EEEvPT_PKS3_PKT0_S9_ifPKiSB_iPKfiiiSD_SD_iiiii --------------------------
	.section	.nv.constant0._ZN4vllm25paged_attention_v1_kernelI13__nv_bfloat16hLi64ELi16ELi128ELNS_18Fp8KVCacheDataTypeE2ELb1EEEvPT_PKS3_PKT0_S9_ifPKiSB_iPKfiiiSD_SD_iiiii,"a",@progbits
	.sectionflags	@""
	.align	4
.nv.constant0._ZN4vllm25paged_attention_v1_kernelI13__nv_bfloat16hLi64ELi16ELi128ELNS_18Fp8KVCacheDataTypeE2ELb1EEEvPT_PKS3_PKT0_S9_ifPKiSB_iPKfiiiSD_SD_iiiii:
	.zero		1020


//--------------------- .nv.constant0._ZN4vllm25paged_attention_v1_kernelI13__nv_bfloat16hLi32ELi16ELi128ELNS_18Fp8KVCacheDataTypeE2ELb1EEEvPT_PKS3_PKT0_S9_ifPKiSB_iPKfiiiSD_SD_iiiii --------------------------
	.section	.nv.constant0._ZN4vllm25paged_attention_v1_kernelI13__nv_bfloat16hLi32ELi16ELi128ELNS_18Fp8KVCacheDataTypeE2ELb1EEEvPT_PKS3_PKT0_S9_ifPKiSB_iPKfiiiSD_SD_iiiii,"a",@progbits
	.sectionflags	@""
	.align	4
.nv.constant0._ZN4vllm25paged_attention_v1_kernelI13__nv_bfloat16hLi32ELi16ELi128ELNS_18Fp8KVCacheDataTypeE2ELb1EEEvPT_PKS3_PKT0_S9_ifPKiSB_iPKfiiiSD_SD_iiiii:
	.zero		1020


//--------------------- .nv.constant0._ZN4vllm25paged_attention_v1_kernelI13__nv_bfloat16hLi256ELi8ELi128ELNS_18Fp8KVCacheDataTypeE2ELb0EEEvPT_PKS3_PKT0_S9_ifPKiSB_iPKfiiiSD_SD_iiiii --------------------------
	.section	.nv.constant0._ZN4vllm25paged_attention_v1_kernelI13__nv_bfloat16hLi256ELi8ELi128ELNS_18Fp8KVCacheDataTypeE2ELb0EEEvPT_PKS3_PKT0_S9_ifPKiSB_iPKfiiiSD_SD_iiiii,"a",@progbits
	.sectionflags	@""
	.align	4
.nv.constant0._ZN4vllm25paged_attention_v1_kernelI13__nv_bfloat16hLi256ELi8ELi128ELNS_18Fp8KVCacheDataTypeE2ELb0EEEvPT_PKS3_PKT0_S9_ifPKiSB_iPKfiiiSD_SD_iiiii:
	.zero		1020


//--------------------- .nv.constant0._ZN4vllm25paged_attention_v1_kernelI13__nv_bfloat16hLi192ELi8ELi128ELNS_18Fp8KVCacheDataTypeE2ELb0EEEvPT_PKS3_PKT0_S9_ifPKiSB_iPKfiiiSD_SD_iiiii --------------------------
	.section	.nv.constant0._ZN4vllm25paged_attention_v1_kernelI13__nv_bfloat16hLi192ELi8ELi128ELNS_18Fp8KVCacheDataTypeE2ELb0EEEvPT_PKS3_PKT0_S9_ifPKiSB_iPKfiiiSD_SD_iiiii,"a",@progbits
	.sectionflags	@""
	.align	4
.nv.constant0._ZN4vllm25paged_attention_v1_kernelI13__nv_bfloat16hLi192ELi8ELi128ELNS_18Fp8KVCacheDataTypeE2ELb0EEEvPT_PKS3_PKT0_S9_ifPKiSB_iPKfiiiSD_SD_iiiii:
	.zero		1020


//--------------------- .nv.constant0._ZN4vllm25paged_attention_v1_kernelI13__nv_bfloat16hLi128ELi8ELi128ELNS_18Fp8KVCacheDataTypeE2ELb0EEEvPT_PKS3_PKT0_S9_ifPKiSB_iPKfiiiSD_SD_iiiii --------------------------
	.section	.nv.constant0._ZN4vllm25paged_attention_v1_kernelI13__nv_bfloat16hLi128ELi8ELi128ELNS_18Fp8KVCacheDataTypeE2ELb0EEEvPT_PKS3_PKT0_S9_ifPKiSB_iPKfiiiSD_SD_iiiii,"a",@progbits
	.sectionflags	@""
	.align	4
.nv.constant0._ZN4vllm25paged_attention_v1_kernelI13__nv_bfloat16hLi128ELi8ELi128ELNS_18Fp8KVCacheDataTypeE2ELb0EEEvPT_PKS3_PKT0_S9_ifPKiSB_iPKfiiiSD_SD_iiiii:
	.zero		1020


//--------------------- .nv.constant0._ZN4vllm25paged_attention_v1_kernelI13__nv_bfloat16hLi120ELi8ELi128ELNS_18Fp8KVCacheDataTypeE2ELb0EEEvPT_PKS3_PKT0_S9_ifPKiSB_iPKfiiiSD_SD_iiiii --------------------------
	.section	.nv.constant0._ZN4vllm25paged_attention_v1_kernelI13__nv_bfloat16hLi120ELi8ELi128ELNS_18Fp8KVCacheDataTypeE2ELb0EEEvPT_PKS3_PKT0_S9_ifPKiSB_iPKfiiiSD_SD_iiiii,"a",@progbits
	.sectionflags	@""
	.align	4
.nv.constant0._ZN4vllm25paged_attention_v1_kernelI13__nv_bfloat16hLi120ELi8ELi128ELNS_18Fp8KVCacheDataTypeE2ELb0EEEvPT_PKS3_PKT0_S9_ifPKiSB_iPKfiiiSD_SD_iiiii:
	.zero		1020


//--------------------- .nv.constant0._ZN4vllm25paged_attention_v1_kernelI13__nv_bfloat16hLi112ELi8ELi128ELNS_18Fp8KVCacheDataTypeE2ELb0EEEvPT_PKS3_PKT0_S9_ifPKiSB_iPKfiiiSD_SD_iiiii --------------------------
	.section	.nv.constant0._ZN4vllm25paged_attention_v1_kernelI13__nv_bfloat16hLi112ELi8ELi128ELNS_18Fp8KVCacheDataTypeE2ELb0EEEvPT_PKS3_PKT0_S9_ifPKiSB_iPKfiiiSD_SD_iiiii,"a",@progbits
	.sectionflags	@""
	.align	4
.nv.constant0._ZN4vllm25paged_attention_v1_kernelI13__nv_bfloat16hLi112ELi8ELi128ELNS_18Fp8KVCacheDataTypeE2ELb0EEEvPT_PKS3_PKT0_S9_ifPKiSB_iPKfiiiSD_SD_iiiii:
	.zero		1020


//--------------------- .nv.constant0._ZN4vllm25paged_attention_v1_kernelI13__nv_bfloat16hLi96ELi8ELi128ELNS_18Fp8KVCacheDataTypeE2ELb0EEEvPT_PKS3_PKT0_S9_ifPKiSB_iPKfiiiSD_SD_iiiii --------------------------
	.section	.nv.constant0._ZN4vllm25paged_attention_v1_kernelI13__nv_bfloat16hLi96ELi8ELi128ELNS_18Fp8KVCacheDataTypeE2ELb0EEEvPT_PKS3_PKT0_S9_ifPKiSB_iPKfiiiSD_SD_iiiii,"a",@progbits
	.sectionflags	@""
	.align	4
.nv.constant0._ZN4vllm25paged_attention_v1_kernelI13__nv_bfloat16hLi96ELi8ELi128ELNS_18Fp8KVCacheDataTypeE2ELb0EEEvPT_PKS3_PKT0_S9_ifPKiSB_iPKfiiiSD_SD_iiiii:
	.zero		1020


//--------------------- .nv.constant0._ZN4vllm25paged_attention_v1_kernelI13__nv_bfloat16hLi80ELi8ELi128ELNS_18Fp8KVCacheDataTypeE2ELb0EEEvPT_PKS3_PKT0_S9_ifPKiSB_iPKfiiiSD_SD_iiiii --------------------------
	.section	.nv.constant0._ZN4vllm25paged_attention_v1_kernelI13__nv_bfloat16hLi80ELi8ELi128ELNS_18Fp8KVCacheDataTypeE2ELb0EEEvPT_PKS3_PKT0_S9_ifPKiSB_iPKfiiiSD_SD_iiiii,"a",@progbits
	.sectionflags	@""
	.align	4
.nv.constant0._ZN4vllm25paged_attention_v1_kernelI13__nv_bfloat16hLi80ELi8ELi128ELNS_18Fp8KVCacheDataTypeE2ELb0EEEvPT_PKS3_PKT0_S9_ifPKiSB_iPKfiiiSD_SD_iiiii:
	.zero		1020


//--------------------- .nv.constant0._ZN4vllm25paged_attention_v1_kernelI13__nv_bfloat16hLi64ELi8ELi128ELNS_18Fp8KVCacheDataTypeE2ELb0EEEvPT_PKS3_PKT0_S9_ifPKiSB_iPKfiiiSD_SD_iiiii --------------------------
	.section	.nv.constant0._ZN4vllm25paged_attention_v1_kernelI13__nv_bfloat16hLi64ELi8ELi128ELNS_18Fp8KVCacheDataTypeE2ELb0EEEvPT_PKS3_PKT0_S9_ifPKiSB_iPKfiiiSD_SD_iiiii,"a",@progbits
	.sectionflags	@""
	.align	4
.nv.constant0._ZN4vllm25paged_attention_v1_kernelI13__nv_bfloat16hLi64ELi8ELi128ELNS_18Fp8KVCacheDataTypeE2ELb0EEEvPT_PKS3_PKT0_S9_ifPKiSB_iPKfiiiSD_SD_iiiii:
	.zero		1020


//--------------------- .nv.constant0._ZN4vllm25paged_attention_v1_kernelI13__nv_bfloat16hLi32ELi8ELi128ELNS_18Fp8KVCacheDataTypeE2ELb0EEEvPT_PKS3_PKT0_S9_ifPKiSB_iPKfiiiSD_SD_iiiii --------------------------
	.section	.nv.constant0._ZN4vllm25paged_attention_v1_kernelI13__nv_bfloat16hLi32ELi8ELi128ELNS_18Fp8KVCacheDataTypeE2ELb0EEEvPT_PKS3_PKT0_S9_ifPKiSB_iPKfiiiSD_SD_iiiii,"a",@progbits
	.sectionflags	@""
	.align	4
.nv.constant0._ZN4vllm25paged_attention_v1_kernelI13__nv_bfloat16hLi32ELi8ELi128ELNS_18Fp8KVCacheDataTypeE2ELb0EEEvPT_PKS3_PKT0_S9_ifPKiSB_iPKfiiiSD_SD_iiiii:
	.zero		1020


//--------------------- .nv.constant0._ZN4vllm25paged_attention_v1_kernelI13__nv_bfloat16hLi256ELi8ELi128ELNS_18Fp8KVCacheDataTypeE2ELb1EEEvPT_PKS3_PKT0_S9_ifPKiSB_iPKfiiiSD_SD_iiiii --------------------------
	.section	.nv.constant0._ZN4vllm25paged_attention_v1_kernelI13__nv_bfloat16hLi256ELi8ELi128ELNS_18Fp8KVCacheDataTypeE2ELb1EEEvPT_PKS3_PKT0_S9_ifPKiSB_iPKfiiiSD_SD_iiiii,"a",@progbits
	.sectionflags	@""
	.align	4
.nv.constant0._ZN4vllm25paged_attention_v1_kernelI13__nv_bfloat16hLi256ELi8ELi128ELNS_18Fp8KVCacheDataTypeE2ELb1EEEvPT_PKS3_PKT0_S9_ifPKiSB_iPKfiiiSD_SD_iiiii:
	.zero		1020


//--------------------- .nv.constant0._ZN4vllm25paged_attention_v1_kernelI13__nv_bfloat16hLi192ELi8ELi128ELNS_18Fp8KVCacheDataTypeE2ELb1EEEvPT_PKS3_PKT0_S9_ifPKiSB_iPKfiiiSD_SD_iiiii --------------------------
	.section	.nv.constant0._ZN4vllm25paged_attention_v1_kernelI13__nv_bfloat16hLi192ELi8ELi128ELNS_18Fp8KVCacheDataTypeE2ELb1EEEvPT_PKS3_PKT0_S9_ifPKiSB_iPKfiiiSD_SD_iiiii,"a",@progbits
	.sectionflags	@""
	.align	4
.nv.constant0._ZN4vllm25paged_attention_v1_kernelI13__nv_bfloat16hLi192ELi8ELi128ELNS_18Fp8KVCacheDataTypeE2ELb1EEEvPT_PKS3_PKT0_S9_ifPKiSB_iPKfiiiSD_SD_iiiii:
	.zero		1020


//--------------------- .nv.constant0._ZN4vllm25paged_attention_v1_kernelI13__nv_bfloat16hLi128ELi8ELi128ELNS_18Fp8KVCacheDataTypeE2ELb1EEEvPT_PKS3_PKT0_S9_ifPKiSB_iPKfiiiSD_SD_iiiii --------------------------
	.section	.nv.constant0._ZN4vllm25paged_attention_v1_kernelI13__nv_bfloat16hLi128ELi8ELi128ELNS_18Fp8KVCacheDataTypeE2ELb1EEEvPT_PKS3_PKT0_S9_ifPKiSB_iPKfiiiSD_SD_iiiii,"a",@progbits
	.sectionflags	@""
	.align	4
.nv.constant0._ZN4vllm25paged_attention_v1_kernelI13__nv_bfloat16hLi128ELi8ELi128ELNS_18Fp8KVCacheDataTypeE2ELb1EEEvPT_PKS3_PKT0_S9_ifPKiSB_iPKfiiiSD_SD_iiiii:
	.zero		1020


//--------------------- .nv.constant0._ZN4vllm25paged_attention_v1_kernelI13__nv_bfloat16hLi120ELi8ELi128ELNS_18Fp8KVCacheDataTypeE2ELb1EEEvPT_PKS3_PKT0_S9_ifPKiSB_iPKfiiiSD_SD_iiiii --------------------------
	.section	.nv.constant0._ZN4vllm25paged_attention_v1_kernelI13__nv_bfloat16hLi120ELi8ELi128ELNS_18Fp8KVCacheDataTypeE2ELb1EEEvPT_PKS3_PKT0_S9_ifPKiSB_iPKfiiiSD_SD_iiiii,"a",@progbits
	.sectionflags	@""
	.align	4
.nv.constant0._ZN4vllm25paged_attention_v1_kernelI13__nv_bfloat16hLi120ELi8ELi128ELNS_18Fp8KVCacheDataTypeE2ELb1EEEvPT_PKS3_PKT0_S9_ifPKiSB_iPKfiiiSD_SD_iiiii:
	.zero		1020


//--------------------- .nv.constant0._ZN4vllm25paged_attention_v1_kernelI13__nv_bfloat16hLi112ELi8ELi128ELNS_18Fp8KVCacheDataTypeE2ELb1EEEvPT_PKS3_PKT0_S9_ifPKiSB_iPKfiiiSD_SD_iiiii --------------------------
	.section	.nv.constant0._ZN4vllm25paged_attention_v1_kernelI13__nv_bfloat16hLi112ELi8ELi128ELNS_18Fp8KVCacheDataTypeE2ELb1EEEvPT_PKS3_PKT0_S9_ifPKiSB_iPKfiiiSD_SD_iiiii,"a",@progbits
	.sectionflags	@""
	.align	4
.nv.constant0._ZN4vllm25paged_attention_v1_kernelI13__nv_bfloat16hLi112ELi8ELi128ELNS_18Fp8KVCacheDataTypeE2ELb1EEEvPT_PKS3_PKT0_S9_ifPKiSB_iPKfiiiSD_SD_iiiii:
	.zero		1020


//--------------------- .nv.constant0._ZN4vllm25paged_attention_v1_kernelI13__nv_bfloat16hLi96ELi8ELi128ELNS_18Fp8KVCacheDataTypeE2ELb1EEEvPT_PKS3_PKT0_S9_ifPKiSB_iPKfiiiSD_SD_iiiii --------------------------
	.section	.nv.constant0._ZN4vllm25paged_attention_v1_kernelI13__nv_bfloat16hLi96ELi8ELi128ELNS_18Fp8KVCacheDataTypeE2ELb1EEEvPT_PKS3_PKT0_S9_ifPKiSB_iPKfiiiSD_SD_iiiii,"a",@progbits
	.sectionflags	@""
	.align	4
.nv.constant0._ZN4vllm25paged_attention_v1_kernelI13__nv_bfloat16hLi96ELi8ELi128ELNS_18Fp8KVCacheDataTypeE2ELb1EEEvPT_PKS3_PKT0_S9_ifPKiSB_iPKfiiiSD_SD_iiiii:
	.zero		1020


//--------------------- .nv.constant0._ZN4vllm25paged_attention_v1_kernelI13__nv_bfloat16hLi80ELi8ELi128ELNS_18Fp8KVCacheDataTypeE2ELb1EEEvPT_PKS3_PKT0_S9_ifPKiSB_iPKfiiiSD_SD_iiiii --------------------------
	.section	.nv.constant0._ZN4vllm25paged_attention_v1_kernelI13__nv_bfloat16hLi80ELi8ELi128ELNS_18Fp8KVCacheDataTypeE2ELb1EEEvPT_PKS3_PKT0_S9_ifPKiSB_iPKfiiiSD_SD_iiiii,"a",@progbits
	.sectionflags	@""
	.align	4
.nv.constant0._ZN4vllm25paged_attention_v1_kernelI13__nv_bfloat16hLi80ELi8ELi128ELNS_18Fp8KVCacheDataTypeE2ELb1EEEvPT_PKS3_PKT0_S9_ifPKiSB_iPKfiiiSD_SD_iiiii:
	.zero		1020


//--------------------- .nv.constant0._ZN4vllm25paged_attention_v1_kernelI13__nv_bfloat16hLi64ELi8ELi128ELNS_18Fp8KVCacheDataTypeE2ELb1EEEvPT_PKS3_PKT0_S9_ifPKiSB_iPKfiiiSD_SD_iiiii --------------------------
	.section	.nv.constant0._ZN4vllm25paged_attention_v1_kernelI13__nv_bfloat16hLi64ELi8ELi128ELNS_18Fp8KVCacheDataTypeE2ELb1EEEvPT_PKS3_PKT0_S9_ifPKiSB_iPKfiiiSD_SD_iiiii,"a",@progbits
	.sectionflags	@""
	.align	4
.nv.constant0._ZN4vllm25paged_attention_v1_kernelI13__nv_bfloat16hLi64ELi8ELi128ELNS_18Fp8KVCacheDataTypeE2ELb1EEEvPT_PKS3_PKT0_S9_ifPKiSB_iPKfiiiSD_SD_iiiii:
	.zero		1020


//--------------------- .nv.constant0._ZN4vllm25paged_attention_v1_kernelI13__nv_bfloat16hLi32ELi8ELi128ELNS_18Fp8KVCacheDataTypeE2ELb1EEEvPT_PKS3_PKT0_S9_ifPKiSB_iPKfiiiSD_SD_iiiii --------------------------
	.section	.nv.constant0._ZN4vllm25paged_attention_v1_kernelI13__nv_bfloat16hLi32ELi8ELi128ELNS_18Fp8KVCacheDataTypeE2ELb1EEEvPT_PKS3_PKT0_S9_ifPKiSB_iPKfiiiSD_SD_iiiii,"a",@progbits
	.sectionflags	@""
	.align	4
.nv.constant0._ZN4vllm25paged_attention_v1_kernelI13__nv_bfloat16hLi32ELi8ELi128ELNS_18Fp8KVCacheDataTypeE2ELb1EEEvPT_PKS3_PKT0_S9_ifPKiSB_iPKfiiiSD_SD_iiiii:
	.zero		1020


//--------------------- .nv.constant0._ZN4vllm25paged_attention_v1_kernelIthLi256ELi32ELi128ELNS_18Fp8KVCacheDataTypeE2ELb0EEEvPT_PKS2_PKT0_S8_ifPKiSA_iPKfiiiSC_SC_iiiii --------------------------
	.section	.nv.constant0._ZN4vllm25paged_attention_v1_kernelIthLi256ELi32ELi128ELNS_18Fp8KVCacheDataTypeE2ELb0EEEvPT_PKS2_PKT0_S8_ifPKiSA_iPKfiiiSC_SC_iiiii,"a",@progbits
	.sectionflags	@""
	.align	4
.nv.constant0._ZN4vllm25paged_attention_v1_kernelIthLi256ELi32ELi128ELNS_18Fp8KVCacheDataTypeE2ELb0EEEvPT_PKS2_PKT0_S8_ifPKiSA_iPKfiiiSC_SC_iiiii:
	.zero		1020


//--------------------- .nv.constant0._ZN4vllm25paged_attention_v1_kernelIthLi192ELi32ELi128ELNS_18Fp8KVCacheDataTypeE2ELb0EEEvPT_PKS2_PKT0_S8_ifPKiSA_iPKfiiiSC_SC_iiiii --------------------------
	.section	.nv.constant0._ZN4vllm25paged_attention_v1_kernelIthLi192ELi32ELi128ELNS_18Fp8KVCacheDataTypeE2ELb0EEEvPT_PKS2_PKT0_S8_ifPKiSA_iPKfiiiSC_SC_iiiii,"a",@progbits
	.sectionflags	@""
	.align	4
.nv.constant0._ZN4vllm25paged_attention_v1_kernelIthLi192ELi32ELi128ELNS_18Fp8KVCacheDataTypeE2ELb0EEEvPT_PKS2_PKT0_S8_ifPKiSA_iPKfiiiSC_SC_iiiii:
	.zero		1020


//--------------------- .nv.constant0._ZN4vllm25paged_attention_v1_kernelIthLi128ELi32ELi128ELNS_18Fp8KVCacheDataTypeE2ELb0EEEvPT_PKS2_PKT0_S8_ifPKiSA_iPKfiiiSC_SC_iiiii --------------------------
	.section	.nv.constant0._ZN4vllm25paged_attention_v1_kernelIthLi128ELi32ELi128ELNS_18Fp8KVCacheDataTypeE2ELb0EEEvPT_PKS2_PKT0_S8_ifPKiSA_iPKfiiiSC_SC_iiiii,"a",@progbits
	.sectionflags	@""
	.align	4
.nv.constant0._ZN4vllm25paged_attention_v1_kernelIthLi128ELi32ELi128ELNS_18Fp8KVCacheDataTypeE2ELb0EEEvPT_PKS2_PKT0_S8_ifPKiSA_iPKfiiiSC_SC_iiiii:
	.zero		1020


//--------------------- .nv.constant0._ZN4vllm25paged_attention_v1_kernelIthLi120ELi32ELi128ELNS_18Fp8KVCacheDataTypeE2ELb0EEEvPT_PKS2_PKT0_S8_ifPKiSA_iPKfiiiSC_SC_iiiii --------------------------
	.section	.nv.constant0._ZN4vllm25paged_attention_v1_kernelIthLi120ELi32ELi128ELNS_18Fp8KVCacheDataTypeE2ELb0EEEvPT_PKS2_PKT0_S8_ifPKiSA_iPKfiiiSC_SC_iiiii,"a",@progbits
	.sectionflags	@""
	.align	4
.nv.constant0._ZN4vllm25paged_attention_v1_kernelIthLi120ELi32ELi128ELNS_18Fp8KVCacheDataTypeE2ELb0EEEvPT_PKS2_PKT0_S8_ifPKiSA_iPKfiiiSC_SC_iiiii:
	.zero		1020


//--------------------- .nv.constant0._ZN4vllm25paged_attention_v1_kernelIthLi112ELi32ELi128ELNS_18Fp8KVCacheDataTypeE2ELb0EEEvPT_PKS2_PKT0_S8_ifPKiSA_iPKfiiiSC_SC_iiiii --------------------------
	.section	.nv.constant0._ZN4vllm25paged_attention_v1_kernelIthLi112ELi32ELi128ELNS_18Fp8KVCacheDataTypeE2ELb0EEEvPT_PKS2_PKT0_S8_ifPKiSA_iPKfiiiSC_SC_iiiii,"a",@progbits
	.sectionflags	@""
	.align	4
.nv.constant0._ZN4vllm25paged_attention_v1_kernelIthLi112ELi32ELi128ELNS_18Fp8KVCacheDataTypeE2ELb0EEEvPT_PKS2_PKT0_S8_ifPKiSA_iPKfiiiSC_SC_iiiii:
	.zero		1020


//--------------------- .nv.constant0._ZN4vllm25paged_attention_v1_kernelIthLi96ELi32ELi128ELNS_18Fp8KVCacheDataTypeE2ELb0EEEvPT_PKS2_PKT0_S8_ifPKiSA_iPKfiiiSC_SC_iiiii --------------------------
	.section	.nv.constant0._ZN4vllm25paged_attention_v1_kernelIthLi96ELi32ELi128ELNS_18Fp8KVCacheDataTypeE2ELb0EEEvPT_PKS2_PKT0_S8_ifPKiSA_iPKfiiiSC_SC_iiiii,"a",@progbits
	.sectionflags	@""
	.align	4
.nv.constant0._ZN4vllm25paged_attention_v1_kernelIthLi96ELi32ELi128ELNS_18Fp8KVCacheDataTypeE2ELb0EEEvPT_PKS2_PKT0_S8_ifPKiSA_iPKfiiiSC_SC_iiiii:
	.zero		1020


//--------------------- .nv.constant0._ZN4vllm25paged_attention_v1_kernelIthLi80ELi32ELi128ELNS_18Fp8KVCacheDataTypeE2ELb0EEEvPT_PKS2_PKT0_S8_ifPKiSA_iPKfiiiSC_SC_iiiii --------------------------
	.section	.nv.constant0._ZN4vllm25paged_attention_v1_kernelIthLi80ELi32ELi128ELNS_18Fp8KVCacheDataTypeE2ELb0EEEvPT_PKS2_PKT0_S8_ifPKiSA_iPKfiiiSC_SC_iiiii,"a",@progbits
	.sectionflags	@""
	.align	4
.nv.constant0._ZN4vllm25paged_attention_v1_kernelIthLi80ELi32ELi128ELNS_18Fp8KVCacheDataTypeE2ELb0EEEvPT_PKS2_PKT0_S8_ifPKiSA_iPKfiiiSC_SC_iiiii:
	.zero		1020


//--------------------- .nv.constant0._ZN4vllm25paged_attention_v1_kernelIthLi64ELi32ELi128ELNS_18Fp8KVCacheDataTypeE2ELb0EEEvPT_PKS2_PKT0_S8_ifPKiSA_iPKfiiiSC_SC_iiiii --------------------------
	.section	.nv.constant0._ZN4vllm25paged_attention_v1_kernelIthLi64ELi32ELi128ELNS_18Fp8KVCacheDataTypeE2ELb0EEEvPT_PKS2_PKT0_S8_ifPKiSA_iPKfiiiSC_SC_iiiii,"a",@progbits
	.sectionflags	@""
	.align	4
.nv.constant0._ZN4vllm25paged_attention_v1_kernelIthLi64ELi32ELi128ELNS_18Fp8KVCacheDataTypeE2ELb0EEEvPT_PKS2_PKT0_S8_ifPKiSA_iPKfiiiSC_SC_iiiii:
	.zero		1020


//--------------------- .nv.constant0._ZN4vllm25paged_attention_v1_kernelIthLi32ELi32ELi128ELNS_18Fp8KVCacheDataTypeE2ELb0EEEvPT_PKS2_PKT0_S8_ifPKiSA_iPKfiiiSC_SC_iiiii --------------------------
	.section	.nv.constant0._ZN4vllm25paged_attention_v1_kernelIthLi32ELi32ELi128ELNS_18Fp8KVCacheDataTypeE2ELb0EEEvPT_PKS2_PKT0_S8_ifPKiSA_iPKfiiiSC_SC_iiiii,"a",@progbits
	.sectionflags	@""
	.align	4
.nv.constant0._ZN4vllm25paged_attention_v1_kernelIthLi32ELi32ELi128ELNS_18Fp8KVCacheDataTypeE2ELb0EEEvPT_PKS2_PKT0_S8_ifPKiSA_iPKfiiiSC_SC_iiiii:
	.zero		1020


//--------------------- .nv.constant0._ZN4vllm25paged_attention_v1_kernelIthLi256ELi32ELi128ELNS_18Fp8KVCacheDataTypeE2ELb1EEEvPT_PKS2_PKT0_S8_ifPKiSA_iPKfiiiSC_SC_iiiii --------------------------
	.section	.nv.constant0._ZN4vllm25paged_attention_v1_kernelIthLi256ELi32ELi128ELNS_18Fp8KVCacheDataTypeE2ELb1EEEvPT_PKS2_PKT0_S8_ifPKiSA_iPKfiiiSC_SC_iiiii,"a",@progbits
	.sectionflags	@""
	.align	4
.nv.constant0._ZN4vllm25paged_attention_v1_kernelIthLi256ELi32ELi128ELNS_18Fp8KVCacheDataTypeE2ELb1EEEvPT_PKS2_PKT0_S8_ifPKiSA_iPKfiiiSC_SC_iiiii:
	.zero		1020


//--------------------- .nv.constant0._ZN4vllm25paged_attention_v1_kernelIthLi192ELi32ELi128ELNS_18Fp8KVCacheDataTypeE2ELb1EEEvPT_PKS2_PKT0_S8_ifPKiSA_iPKfiiiSC_SC_iiiii --------------------------
	.section	.nv.constant0._ZN4vllm25paged_attention_v1_kernelIthLi192ELi32ELi128ELNS_18Fp8KVCacheDataTypeE2ELb1EEEvPT_PKS2_PKT0_S8_ifPKiSA_iPKfiiiSC_SC_iiiii,"a",@progbits
	.sectionflags	@""
	.align	4
.nv.constant0._ZN4vllm25paged_attention_v1_kernelIthLi192ELi32ELi128ELNS_18Fp8KVCacheDataTypeE2ELb1EEEvPT_PKS2_PKT0_S8_ifPKiSA_iPKfiiiSC_SC_iiiii:
	.zero		1020


//--------------------- .nv.constant0._ZN4vllm25paged_attention_v1_kernelIthLi128ELi32ELi128ELNS_18Fp8KVCacheDataTypeE2ELb1EEEvPT_PKS2_PKT0_S8_ifPKiSA_iPKfiiiSC_SC_iiiii --------------------------
	.section	.nv.constant0._ZN4vllm25paged_attention_v1_kernelIthLi128ELi32ELi128ELNS_18Fp8KVCacheDataTypeE2ELb1EEEvPT_PKS2_PKT0_S8_ifPKiSA_iPKfiiiSC_SC_iiiii,"a",@progbits
	.sectionflags	@""
	.align	4
.nv.constant0._ZN4vllm25paged_attention_v1_kernelIthLi128ELi32ELi128ELNS_18Fp8KVCacheDataTypeE2ELb1EEEvPT_PKS2_PKT0_S8_ifPKiSA_iPKfiiiSC_SC_iiiii:
	.zero		1020


//--------------------- .nv.constant0._ZN4vllm25paged_attention_v1_kernelIthLi120ELi32ELi128ELNS_18Fp8KVCacheDataTypeE2ELb1EEEvPT_PKS2_PKT0_S8_ifPKiSA_iPKfiiiSC_SC_iiiii --------------------------
	.section	.nv.constant0._ZN4vllm25paged_attention_v1_kernelIthLi120ELi32ELi128ELNS_18Fp8KVCacheDataTypeE2ELb1EEEvPT_PKS2_PKT0_S8_ifPKiSA_iPKfiiiSC_SC_iiiii,"a",@progbits
	.sectionflags	@""
	.align	4
.nv.constant0._ZN4vllm25paged_attention_v1_kernelIthLi120ELi32ELi128ELNS_18Fp8KVCacheDataTypeE2ELb1EEEvPT_PKS2_PKT0_S8_ifPKiSA_iPKfiiiSC_SC_iiiii:
	.zero		1020


//--------------------- .nv.constant0._ZN4vllm25paged_attention_v1_kernelIthLi112ELi32ELi128ELNS_18Fp8KVCacheDataTypeE2ELb1EEEvPT_PKS2_PKT0_S8_ifPKiSA_iPKfiiiSC_SC_iiiii --------------------------
	.section	.nv.constant0._ZN4vllm25paged_attention_v1_kernelIthLi112ELi32ELi128ELNS_18Fp8KVCacheDataTypeE2ELb1EEEvPT_PKS2_PKT0_S8_ifPKiSA_iPKfiiiSC_SC_iiiii,"a",@progbits
	.sectionflags	@""
	.align	4
.nv.constant0._ZN4vllm25paged_attention_v1_kernelIthLi112ELi32ELi128ELNS_18Fp8KVCacheDataTypeE2ELb1EEEvPT_PKS2_PKT0_S8_ifPKiSA_iPKfiiiSC_SC_iiiii:
	.zero		1020


//--------------------- .nv.constant0._ZN4vllm25paged_attention_v1_kernelIthLi96ELi32ELi128ELNS_18Fp8KVCacheDataTypeE2ELb1EEEvPT_PKS2_PKT0_S8_ifPKiSA_iPKfiiiSC_SC_iiiii --------------------------
	.section	.nv.constant0._ZN4vllm25paged_attention_v1_kernelIthLi96ELi32ELi128ELNS_18Fp8KVCacheDataTypeE2ELb1EEEvPT_PKS2_PKT0_S8_ifPKiSA_iPKfiiiSC_SC_iiiii,"a",@progbits
	.sectionflags	@""
	.align	4
.nv.constant0._ZN4vllm25paged_attention_v1_kernelIthLi96ELi32ELi128ELNS_18Fp8KVCacheDataTypeE2ELb1EEEvPT_PKS2_PKT0_S8_ifPKiSA_iPKfiiiSC_SC_iiiii:
	.zero		1020


//--------------------- .nv.constant0._ZN4vllm25paged_attention_v1_kernelIthLi80ELi32ELi128ELNS_18Fp8KVCacheDataTypeE2ELb1EEEvPT_PKS2_PKT0_S8_ifPKiSA_iPKfiiiSC_SC_iiiii --------------------------
	.section	.nv.constant0._ZN4vllm25paged_attention_v1_kernelIthLi80ELi32ELi128ELNS_18Fp8KVCacheDataTypeE2ELb1EEEvPT_PKS2_PKT0_S8_ifPKiSA_iPKfiiiSC_SC_iiiii,"a",@progbits
	.sectionflags	@""
	.align	4
.nv.constant0._ZN4vllm25paged_attention_v1_kernelIthLi80ELi32ELi128ELNS_18Fp8KVCacheDataTypeE2ELb1EEEvPT_PKS2_PKT0_S8_ifPKiSA_iPKfiiiSC_SC_iiiii:
	.zero		1020


//--------------------- .nv.constant0._ZN4vllm25paged_attention_v1_kernelIthLi64ELi32ELi128ELNS_18Fp8KVCacheDataTypeE2ELb1EEEvPT_PKS2_PKT0_S8_ifPKiSA_iPKfiiiSC_SC_iiiii --------------------------
	.section	.nv.constant0._ZN4vllm25paged_attention_v1_kernelIthLi64ELi32ELi128ELNS_18Fp8KVCacheDataTypeE2ELb1EEEvPT_PKS2_PKT0_S8_ifPKiSA_iPKfiiiSC_SC_iiiii,"a",@progbits
	.sectionflags	@""
	.align	4
.nv.constant0._ZN4vllm25paged_attention_v1_kernelIthLi64ELi32ELi128ELNS_18Fp8KVCacheDataTypeE2ELb1EEEvPT_PKS2_PKT0_S8_ifPKiSA_iPKfiiiSC_SC_iiiii:
	.zero		1020


//--------------------- .nv.constant0._ZN4vllm25paged_attention_v1_kernelIthLi32ELi32ELi128ELNS_18Fp8KVCacheDataTypeE2ELb1EEEvPT_PKS2_PKT0_S8_ifPKiSA_iPKfiiiSC_SC_iiiii --------------------------
	.section	.nv.constant0._ZN4vllm25paged_attention_v1_kernelIthLi32ELi32ELi128ELNS_18Fp8KVCacheDataTypeE2ELb1EEEvPT_PKS2_PKT0_S8_ifPKiSA_iPKfiiiSC_SC_iiiii,"a",@progbits
	.sectionflags	@""
	.align	4
.nv.constant0._ZN4vllm25paged_attention_v1_kernelIthLi32ELi32ELi128ELNS_18Fp8KVCacheDataTypeE2ELb1EEEvPT_PKS2_PKT0_S8_ifPKiSA_iPKfiiiSC_SC_iiiii:
	.zero		1020


//--------------------- .nv.constant0._ZN4vllm25paged_attention_v1_kernelIthLi256ELi16ELi128ELNS_18Fp8KVCacheDataTypeE2ELb0EEEvPT_PKS2_PKT0_S8_ifPKiSA_iPKfiiiSC_SC_iiiii --------------------------
	.section	.nv.constant0._ZN4vllm25paged_attention_v1_kernelIthLi256ELi16ELi128ELNS_18Fp8KVCacheDataTypeE2ELb0EEEvPT_PKS2_PKT0_S8_ifPKiSA_iPKfiiiSC_SC_iiiii,"a",@progbits
	.sectionflags	@""
	.align	4
.nv.constant0._ZN4vllm25paged_attention_v1_kernelIthLi256ELi16ELi128ELNS_18Fp8KVCacheDataTypeE2ELb0EEEvPT_PKS2_PKT0_S8_ifPKiSA_iPKfiiiSC_SC_iiiii:
	.zero		1020


//--------------------- .nv.constant0._ZN4vllm25paged_attention_v1_kernelIthLi192ELi16ELi128ELNS_18Fp8KVCacheDataTypeE2ELb0EEEvPT_PKS2_PKT0_S8_ifPKiSA_iPKfiiiSC_SC_iiiii --------------------------
	.section	.nv.constant0._ZN4vllm25paged_attention_v1_kernelIthLi192ELi16ELi128ELNS_18Fp8KVCacheDataTypeE2ELb0EEEvPT_PKS2_PKT0_S8_ifPKiSA_iPKfiiiSC_SC_iiiii,"a",@progbits
	.sectionflags	@""
	.align	4
.nv.constant0._ZN4vllm25paged_attention_v1_kernelIthLi192ELi16ELi128ELNS_18Fp8KVCacheDataTypeE2ELb0EEEvPT_PKS2_PKT0_S8_ifPKiSA_iPKfiiiSC_SC_iiiii:
	.zero		1020


//--------------------- .nv.constant0._ZN4vllm25paged_attention_v1_kernelIthLi128ELi16ELi128ELNS_18Fp8KVCacheDataTypeE2ELb0EEEvPT_PKS2_PKT0_S8_ifPKiSA_iPKfiiiSC_SC_iiiii --------------------------
	.section	.nv.constant0._ZN4vllm25paged_attention_v1_kernelIthLi128ELi16ELi128ELNS_18Fp8KVCacheDataTypeE2ELb0EEEvPT_PKS2_PKT0_S8_ifPKiSA_iPKfiiiSC_SC_iiiii,"a",@progbits
	.sectionflags	@""
	.align	4
.nv.constant0._ZN4vllm25paged_attention_v1_kernelIthLi128ELi16ELi128ELNS_18Fp8KVCacheDataTypeE2ELb0EEEvPT_PKS2_PKT0_S8_ifPKiSA_iPKfiiiSC_SC_iiiii:
	.zero		1020


//--------------------- .nv.constant0._ZN4vllm25paged_attention_v1_kernelIthLi120ELi16ELi128ELNS_18Fp8KVCacheDataTypeE2ELb0EEEvPT_PKS2_PKT0_S8_ifPKiSA_iPKfiiiSC_SC_iiiii --------------------------
	.section	.nv.constant0._ZN4vllm25paged_attention_v1_kernelIthLi120ELi16ELi128ELNS_18Fp8KVCacheDataTypeE2ELb0EEEvPT_PKS2_PKT0_S8_ifPKiSA_iPKfiiiSC_SC_iiiii,"a",@progbits
	.sectionflags	@""
	.align	4
.nv.constant0._ZN4vllm25paged_attention_v1_kernelIthLi120ELi16ELi128ELNS_18Fp8KVCacheDataTypeE2ELb0EEEvPT_PKS2_PKT0_S8_ifPKiSA_iPKfiiiSC_SC_iiiii:
	.zero		1020


//--------------------- .nv.constant0._ZN4vllm25paged_attention_v1_kernelIthLi112ELi16ELi128ELNS_18Fp8KVCacheDataTypeE2ELb0EEEvPT_PKS2_PKT0_S8_ifPKiSA_iPKfiiiSC_SC_iiiii --------------------------
	.section	.nv.constant0._ZN4vllm25paged_attention_v1_kernelIthLi112ELi16ELi128ELNS_18Fp8KVCacheDataTypeE2ELb0EEEvPT_PKS2_PKT0_S8_ifPKiSA_iPKfiiiSC_SC_iiiii,"a",@progbits
	.sectionflags	@""
	.align	4
.nv.constant0._ZN4vllm25paged_attention_v1_kernelIthLi112ELi16ELi128ELNS_18Fp8KVCacheDataTypeE2ELb0EEEvPT_PKS2_PKT0_S8_ifPKiSA_iPKfiiiSC_SC_iiiii:
	.zero		1020


//--------------------- .nv.constant0._ZN4vllm25paged_attention_v1_kernelIthLi96ELi16ELi128ELNS_18Fp8KVCacheDataTypeE2ELb0EEEvPT_PKS2_PKT0_S8_ifPKiSA_iPKfiiiSC_SC_iiiii --------------------------
	.section	.nv.constant0._ZN4vllm25paged_attention_v1_kernelIthLi96ELi16ELi128ELNS_18Fp8KVCacheDataTypeE2ELb0EEEvPT_PKS2_PKT0_S8_ifPKiSA_iPKfiiiSC_SC_iiiii,"a",@progbits
	.sectionflags	@""
	.align	4
.nv.constant0._ZN4vllm25paged_attention_v1_kernelIthLi96ELi16ELi128ELNS_18Fp8KVCacheDataTypeE2ELb0EEEvPT_PKS2_PKT0_S8_ifPKiSA_iPKfiiiSC_SC_iiiii:
	.zero		1020


//--------------------- .nv.constant0._ZN4vllm25paged_attention_v1_kernelIthLi80ELi16ELi128ELNS_18Fp8KVCacheDataTypeE2ELb0EEEvPT_PKS2_PKT0_S8_ifPKiSA_iPKfiiiSC_SC_iiiii --------------------------
	.section	.nv.constant0._ZN4vllm25paged_attention_v1_kernelIthLi80ELi16ELi128ELNS_18Fp8KVCacheDataTypeE2ELb0EEEvPT_PKS2_PKT0_S8_ifPKiSA_iPKfiiiSC_SC_iiiii,"a",@progbits
	.sectionflags	@""
	.align	4
.nv.constant0._ZN4vllm25paged_attention_v1_kernelIthLi80ELi16ELi128ELNS_18Fp8KVCacheDataTypeE2ELb0EEEvPT_PKS2_PKT0_S8_ifPKiSA_iPKfiiiSC_SC_iiiii:
	.zero		1020


//--------------------- .nv.constant0._ZN4vllm25paged_attention_v1_kernelIthLi64ELi16ELi128ELNS_18Fp8KVCacheDataTypeE2ELb0EEEvPT_PKS2_PKT0_S8_ifPKiSA_iPKfiiiSC_SC_iiiii --------------------------
	.section	.nv.constant0._ZN4vllm25paged_attention_v1_kernelIthLi64ELi16ELi128ELNS_18Fp8KVCacheDataTypeE2ELb0EEEvPT_PKS2_PKT0_S8_ifPKiSA_iPKfiiiSC_SC_iiiii,"a",@progbits
	.sectionflags	@""
	.align	4
.nv.constant0._ZN4vllm25paged_attention_v1_kernelIthLi64ELi16ELi128ELNS_18Fp8KVCacheDataTypeE2ELb0EEEvPT_PKS2_PKT0_S8_ifPKiSA_iPKfiiiSC_SC_iiiii:
	.zero		1020


//--------------------- .nv.constant0._ZN4vllm25paged_attention_v1_kernelIthLi32ELi16ELi128ELNS_18Fp8KVCacheDataTypeE2ELb0EEEvPT_PKS2_PKT0_S8_ifPKiSA_iPKfiiiSC_SC_iiiii --------------------------
	.section	.nv.constant0._ZN4vllm25paged_attention_v1_kernelIthLi32ELi16ELi128ELNS_18Fp8KVCacheDataTypeE2ELb0EEEvPT_PKS2_PKT0_S8_ifPKiSA_iPKfiiiSC_SC_iiiii,"a",@progbits
	.sectionflags	@""
	.align	4
.nv.constant0._ZN4vllm25paged_attention_v1_kernelIthLi32ELi16ELi128ELNS_18Fp8KVCacheDataTypeE2ELb0EEEvPT_PKS2_PKT0_S8_ifPKiSA_iPKfiiiSC_SC_iiiii:
	.zero		1020


//--------------------- .nv.constant0._ZN4vllm25paged_attention_v1_kernelIthLi256ELi16ELi128ELNS_18Fp8KVCacheDataTypeE2ELb1EEEvPT_PKS2_PKT0_S8_ifPKiSA_iPKfiiiSC_SC_iiiii --------------------------
	.section	.nv.constant0._ZN4vllm25paged_attention_v1_kernelIthLi256ELi16ELi128ELNS_18Fp8KVCacheDataTypeE2ELb1EEEvPT_PKS2_PKT0_S8_ifPKiSA_iPKfiiiSC_SC_iiiii,"a",@progbits
	.sectionflags	@""
	.align	4
.nv.constant0._ZN4vllm25paged_attention_v1_kernelIthLi256ELi16ELi128ELNS_18Fp8KVCacheDataTypeE2ELb1EEEvPT_PKS2_PKT0_S8_ifPKiSA_iPKfiiiSC_SC_iiiii:
	.zero		1020


//--------------------- .nv.constant0._ZN4vllm25paged_attention_v1_kernelIthLi192ELi16ELi128ELNS_18Fp8KVCacheDataTypeE2ELb1EEEvPT_PKS2_PKT0_S8_ifPKiSA_iPKfiiiSC_SC_iiiii --------------------------
	.section	.nv.constant0._ZN4vllm25paged_attention_v1_kernelIthLi192ELi16ELi128ELNS_18Fp8KVCacheDataTypeE2ELb1EEEvPT_PKS2_PKT0_S8_ifPKiSA_iPKfiiiSC_SC_iiiii,"a",@progbits
	.sectionflags	@""
	.align	4
.nv.constant0._ZN4vllm25paged_attention_v1_kernelIthLi192ELi16ELi128ELNS_18Fp8KVCacheDataTypeE2ELb1EEEvPT_PKS2_PKT0_S8_ifPKiSA_iPKfiiiSC_SC_iiiii:
	.zero		1020


//--------------------- .nv.constant0._ZN4vllm25paged_attention_v1_kernelIthLi128ELi16ELi128ELNS_18Fp8KVCacheDataTypeE2ELb1EEEvPT_PKS2_PKT0_S8_ifPKiSA_iPKfiiiSC_SC_iiiii --------------------------
	.section	.nv.constant0._ZN4vllm25paged_attention_v1_kernelIthLi128ELi16ELi128ELNS_18Fp8KVCacheDataTypeE2ELb1EEEvPT_PKS2_PKT0_S8_ifPKiSA_iPKfiiiSC_SC_iiiii,"a",@progbits
	.sectionflags	@""
	.align	4
.nv.constant0._ZN4vllm25paged_attention_v1_kernelIthLi128ELi16ELi128ELNS_18Fp8KVCacheDataTypeE2ELb1EEEvPT_PKS2_PKT0_S8_ifPKiSA_iPKfiiiSC_SC_iiiii:
	.zero		1020


//--------------------- .nv.constant0._ZN4vllm25paged_attention_v1_kernelIthLi120ELi16ELi128ELNS_18Fp8KVCacheDataTypeE2ELb1EEEvPT_PKS2_PKT0_S8_ifPKiSA_iPKfiiiSC_SC_iiiii --------------------------
	.section	.nv.constant0._ZN4vllm25paged_attention_v1_kernelIthLi120ELi16ELi128ELNS_18Fp8KVCacheDataTypeE2ELb1EEEvPT_PKS2_PKT0_S8_ifPKiSA_iPKfiiiSC_SC_iiiii,"a",@progbits
	.sectionflags	@""
	.align	4
.nv.constant0._ZN4vllm25paged_attention_v1_kernelIthLi120ELi16ELi128ELNS_18Fp8KVCacheDataTypeE2ELb1EEEvPT_PKS2_PKT0_S8_ifPKiSA_iPKfiiiSC_SC_iiiii:
	.zero		1020


//--------------------- .nv.constant0._ZN4vllm25paged_attention_v1_kernelIthLi112ELi16ELi128ELNS_18Fp8KVCacheDataTypeE2ELb1EEEvPT_PKS2_PKT0_S8_ifPKiSA_iPKfiiiSC_SC_iiiii --------------------------
	.section	.nv.constant0._ZN4vllm25paged_attention_v1_kernelIthLi112ELi16ELi128ELNS_18Fp8KVCacheDataTypeE2ELb1EEEvPT_PKS2_PKT0_S8_ifPKiSA_iPKfiiiSC_SC_iiiii,"a",@progbits
	.sectionflags	@""
	.align	4
.nv.constant0._ZN4vllm25paged_attention_v1_kernelIthLi112ELi16ELi128ELNS_18Fp8KVCacheDataTypeE2ELb1EEEvPT_PKS2_PKT0_S8_ifPKiSA_iPKfiiiSC_SC_iiiii:
	.zero		1020


//--------------------- .nv.constant0._ZN4vllm25paged_attention_v1_kernelIthLi96ELi16ELi128ELNS_18Fp8KVCacheDataTypeE2ELb1EEEvPT_PKS2_PKT0_S8_ifPKiSA_iPKfiiiSC_SC_iiiii --------------------------
	.section	.nv.constant0._ZN4vllm25paged_attention_v1_kernelIthLi96ELi16ELi128ELNS_18Fp8KVCacheDataTypeE2ELb1EEEvPT_PKS2_PKT0_S8_ifPKiSA_iPKfiiiSC_SC_iiiii,"a",@progbits
	.sectionflags	@""
	.align	4
.nv.constant0._ZN4vllm25paged_attention_v1_kernelIthLi96ELi16ELi128ELNS_18Fp8KVCacheDataTypeE2ELb1EEEvPT_PKS2_PKT0_S8_ifPKiSA_iPKfiiiSC_SC_iiiii:
	.zero		1020


//--------------------- .nv.constant0._ZN4vllm25paged_attention_v1_kernelIthLi80ELi16ELi128ELNS_18Fp8KVCacheDataTypeE2ELb1EEEvPT_PKS2_PKT0_S8_ifPKiSA_iPKfiiiSC_SC_iiiii --------------------------
	.section	.nv.constant0._ZN4vllm25paged_attention_v1_kernelIthLi80ELi16ELi128ELNS_18Fp8KVCacheDataTypeE2ELb1EEEvPT_PKS2_PKT0_S8_ifPKiSA_iPKfiiiSC_SC_iiiii,"a",@progbits
	.sectionflags	@""
	.align	4
.nv.constant0._ZN4vllm25paged_attention_v1_kernelIthLi80ELi16ELi128ELNS_18Fp8KVCacheDataTypeE2ELb1EEEvPT_PKS2_PKT0_S8_ifPKiSA_iPKfiiiSC_SC_iiiii:
	.zero		1020


//--------------------- .nv.constant0._ZN4vllm25paged_attention_v1_kernelIthLi64ELi16ELi128ELNS_18Fp8KVCacheDataTypeE2ELb1EEEvPT_PKS2_PKT0_S8_ifPKiSA_iPKfiiiSC_SC_iiiii --------------------------
	.section	.nv.constant0._ZN4vllm25paged_attention_v1_kernelIthLi64ELi16ELi128ELNS_18Fp8KVCacheDataTypeE2ELb1EEEvPT_PKS2_PKT0_S8_ifPKiSA_iPKfiiiSC_SC_iiiii,"a",@progbits
	.sectionflags	@""
	.align	4
.nv.constant0._ZN4vllm25paged_attention_v1_kernelIthLi64ELi16ELi128ELNS_18Fp8KVCacheDataTypeE2ELb1EEEvPT_PKS2_PKT0_S8_ifPKiSA_iPKfiiiSC_SC_iiiii:
	.zero		1020


//--------------------- .nv.constant0._ZN4vllm25paged_attention_v1_kernelIthLi32ELi16ELi128ELNS_18Fp8KVCacheDataTypeE2ELb1EEEvPT_PKS2_PKT0_S8_ifPKiSA_iPKfiiiSC_SC_iiiii --------------------------
	.section	.nv.constant0._ZN4vllm25paged_attention_v1_kernelIthLi32ELi16ELi128ELNS_18Fp8KVCacheDataTypeE2ELb1EEEvPT_PKS2_PKT0_S8_ifPKiSA_iPKfiiiSC_SC_iiiii,"a",@progbits
	.sectionflags	@""
	.align	4
.nv.constant0._ZN4vllm25paged_attention_v1_kernelIthLi32ELi16ELi128ELNS_18Fp8KVCacheDataTypeE2ELb1EEEvPT_PKS2_PKT0_S8_ifPKiSA_iPKfiiiSC_SC_iiiii:
	.zero		1020


//--------------------- .nv.constant0._ZN4vllm25paged_attention_v1_kernelIthLi256ELi8ELi128ELNS_18Fp8KVCacheDataTypeE2ELb0EEEvPT_PKS2_PKT0_S8_ifPKiSA_iPKfiiiSC_SC_iiiii --------------------------
	.section	.nv.constant0._ZN4vllm25paged_attention_v1_kernelIthLi256ELi8ELi128ELNS_18Fp8KVCacheDataTypeE2ELb0EEEvPT_PKS2_PKT0_S8_ifPKiSA_iPKfiiiSC_SC_iiiii,"a",@progbits
	.sectionflags	@""
	.align	4
.nv.constant0._ZN4vllm25paged_attention_v1_kernelIthLi256ELi8ELi128ELNS_18Fp8KVCacheDataTypeE2ELb0EEEvPT_PKS2_PKT0_S8_ifPKiSA_iPKfiiiSC_SC_iiiii:
	.zero		1020


//--------------------- .nv.constant0._ZN4vllm25paged_attention_v1_kernelIthLi192ELi8ELi128ELNS_18Fp8KVCacheDataTypeE2ELb0EEEvPT_PKS2_PKT0_S8_ifPKiSA_iPKfiiiSC_SC_iiiii --------------------------
	.section	.nv.constant0._ZN4vllm25paged_attention_v1_kernelIthLi192ELi8ELi128ELNS_18Fp8KVCacheDataTypeE2ELb0EEEvPT_PKS2_PKT0_S8_ifPKiSA_iPKfiiiSC_SC_iiiii,"a",@progbits
	.sectionflags	@""
	.align	4
.nv.constant0._ZN4vllm25paged_attention_v1_kernelIthLi192ELi8ELi128ELNS_18Fp8KVCacheDataTypeE2ELb0EEEvPT_PKS2_PKT0_S8_ifPKiSA_iPKfiiiSC_SC_iiiii:
	.zero		1020


//--------------------- .nv.constant0._ZN4vllm25paged_attention_v1_kernelIthLi128ELi8ELi128ELNS_18Fp8KVCacheDataTypeE2ELb0EEEvPT_PKS2_PKT0_S8_ifPKiSA_iPKfiiiSC_SC_iiiii --------------------------
	.section	.nv.constant0._ZN4vllm25paged_attention_v1_kernelIthLi128ELi8ELi128ELNS_18Fp8KVCacheDataTypeE2ELb0EEEvPT_PKS2_PKT0_S8_ifPKiSA_iPKfiiiSC_SC_iiiii,"a",@progbits
	.sectionflags	@""
	.align	4
.nv.constant0._ZN4vllm25paged_attention_v1_kernelIthLi128ELi8ELi128ELNS_18Fp8KVCacheDataTypeE2ELb0EEEvPT_PKS2_PKT0_S8_ifPKiSA_iPKfiiiSC_SC_iiiii:
	.zero		1020


//--------------------- .nv.constant0._ZN4vllm25paged_attention_v1_kernelIthLi120ELi8ELi128ELNS_18Fp8KVCacheDataTypeE2ELb0EEEvPT_PKS2_PKT0_S8_ifPKiSA_iPKfiiiSC_SC_iiiii --------------------------
	.section	.nv.constant0._ZN4vllm25paged_attention_v1_kernelIthLi120ELi8ELi128ELNS_18Fp8KVCacheDataTypeE2ELb0EEEvPT_PKS2_PKT0_S8_ifPKiSA_iPKfiiiSC_SC_iiiii,"a",@progbits
	.sectionflags	@""
	.align	4
.nv.constant0._ZN4vllm25paged_attention_v1_kernelIthLi120ELi8ELi128ELNS_18Fp8KVCacheDataTypeE2ELb0EEEvPT_PKS2_PKT0_S8_ifPKiSA_iPKfiiiSC_SC_iiiii:
	.zero		1020


//--------------------- .nv.constant0._ZN4vllm25paged_attention_v1_kernelIthLi112ELi8ELi128ELNS_18Fp8KVCacheDataTypeE2ELb0EEEvPT_PKS2_PKT0_S8_ifPKiSA_iPKfiiiSC_SC_iiiii --------------------------
	.section	.nv.constant0._ZN4vllm25paged_attention_v1_kernelIthLi112ELi8ELi128ELNS_18Fp8KVCacheDataTypeE2ELb0EEEvPT_PKS2_PKT0_S8_ifPKiSA_iPKfiiiSC_SC_iiiii,"a",@progbits
	.sectionflags	@""
	.align	4
.nv.constant0._ZN4vllm25paged_attention_v1_kernelIthLi112ELi8ELi128ELNS_18Fp8KVCacheDataTypeE2ELb0EEEvPT_PKS2_PKT0_S8_ifPKiSA_iPKfiiiSC_SC_iiiii:
	.zero		1020


//--------------------- .nv.constant0._ZN4vllm25paged_attention_v1_kernelIthLi96ELi8ELi128ELNS_18Fp8KVCacheDataTypeE2ELb0EEEvPT_PKS2_PKT0_S8_ifPKiSA_iPKfiiiSC_SC_iiiii --------------------------
	.section	.nv.constant0._ZN4vllm25paged_attention_v1_kernelIthLi96ELi8ELi128ELNS_18Fp8KVCacheDataTypeE2ELb0EEEvPT_PKS2_PKT0_S8_ifPKiSA_iPKfiiiSC_SC_iiiii,"a",@progbits
	.sectionflags	@""
	.align	4
.nv.constant0._ZN4vllm25paged_attention_v1_kernelIthLi96ELi8ELi128ELNS_18Fp8KVCacheDataTypeE2ELb0EEEvPT_PKS2_PKT0_S8_ifPKiSA_iPKfiiiSC_SC_iiiii:
	.zero		1020


//--------------------- .nv.constant0._ZN4vllm25paged_attention_v1_kernelIthLi80ELi8ELi128ELNS_18Fp8KVCacheDataTypeE2ELb0EEEvPT_PKS2_PKT0_S8_ifPKiSA_iPKfiiiSC_SC_iiiii --------------------------
	.section	.nv.constant0._ZN4vllm25paged_attention_v1_kernelIthLi80ELi8ELi128ELNS_18Fp8KVCacheDataTypeE2ELb0EEEvPT_PKS2_PKT0_S8_ifPKiSA_iPKfiiiSC_SC_iiiii,"a",@progbits
	.sectionflags	@""
	.align	4
.nv.constant0._ZN4vllm25paged_attention_v1_kernelIthLi80ELi8ELi128ELNS_18Fp8KVCacheDataTypeE2ELb0EEEvPT_PKS2_PKT0_S8_ifPKiSA_iPKfiiiSC_SC_iiiii:
	.zero		1020


//--------------------- .nv.constant0._ZN4vllm25paged_attention_v1_kernelIthLi64ELi8ELi128ELNS_18Fp8KVCacheDataTypeE2ELb0EEEvPT_PKS2_PKT0_S8_ifPKiSA_iPKfiiiSC_SC_iiiii --------------------------
	.section	.nv.constant0._ZN4vllm25paged_attention_v1_kernelIthLi64ELi8ELi128ELNS_18Fp8KVCacheDataTypeE2ELb0EEEvPT_PKS2_PKT0_S8_ifPKiSA_iPKfiiiSC_SC_iiiii,"a",@progbits
	.sectionflags	@""
	.align	4
.nv.constant0._ZN4vllm25paged_attention_v1_kernelIthLi64ELi8ELi128ELNS_18Fp8KVCacheDataTypeE2ELb0EEEvPT_PKS2_PKT0_S8_ifPKiSA_iPKfiiiSC_SC_iiiii:
	.zero		1020


//--------------------- .nv.constant0._ZN4vllm25paged_attention_v1_kernelIthLi32ELi8ELi128ELNS_18Fp8KVCacheDataTypeE2ELb0EEEvPT_PKS2_PKT0_S8_ifPKiSA_iPKfiiiSC_SC_iiiii --------------------------
	.section	.nv.constant0._ZN4vllm25paged_attention_v1_kernelIthLi32ELi8ELi128ELNS_18Fp8KVCacheDataTypeE2ELb0EEEvPT_PKS2_PKT0_S8_ifPKiSA_iPKfiiiSC_SC_iiiii,"a",@progbits
	.sectionflags	@""
	.align	4
.nv.constant0._ZN4vllm25paged_attention_v1_kernelIthLi32ELi8ELi128ELNS_18Fp8KVCacheDataTypeE2ELb0EEEvPT_PKS2_PKT0_S8_ifPKiSA_iPKfiiiSC_SC_iiiii:
	.zero		1020


//--------------------- .nv.constant0._ZN4vllm25paged_attention_v1_kernelIthLi256ELi8ELi128ELNS_18Fp8KVCacheDataTypeE2ELb1EEEvPT_PKS2_PKT0_S8_ifPKiSA_iPKfiiiSC_SC_iiiii --------------------------
	.section	.nv.constant0._ZN4vllm25paged_attention_v1_kernelIthLi256ELi8ELi128ELNS_18Fp8KVCacheDataTypeE2ELb1EEEvPT_PKS2_PKT0_S8_ifPKiSA_iPKfiiiSC_SC_iiiii,"a",@progbits
	.sectionflags	@""
	.align	4
.nv.constant0._ZN4vllm25paged_attention_v1_kernelIthLi256ELi8ELi128ELNS_18Fp8KVCacheDataTypeE2ELb1EEEvPT_PKS2_PKT0_S8_ifPKiSA_iPKfiiiSC_SC_iiiii:
	.zero		1020


//--------------------- .nv.constant0._ZN4vllm25paged_attention_v1_kernelIthLi192ELi8ELi128ELNS_18Fp8KVCacheDataTypeE2ELb1EEEvPT_PKS2_PKT0_S8_ifPKiSA_iPKfiiiSC_SC_iiiii --------------------------
	.section	.nv.constant0._ZN4vllm25paged_attention_v1_kernelIthLi192ELi8ELi128ELNS_18Fp8KVCacheDataTypeE2ELb1EEEvPT_PKS2_PKT0_S8_ifPKiSA_iPKfiiiSC_SC_iiiii,"a",@progbits
	.sectionflags	@""
	.align	4
.nv.constant0._ZN4vllm25paged_attention_v1_kernelIthLi192ELi8ELi128ELNS_18Fp8KVCacheDataTypeE2ELb1EEEvPT_PKS2_PKT0_S8_ifPKiSA_iPKfiiiSC_SC_iiiii:
	.zero		1020


//--------------------- .nv.constant0._ZN4vllm25paged_attention_v1_kernelIthLi128ELi8ELi128ELNS_18Fp8KVCacheDataTypeE2ELb1EEEvPT_PKS2_PKT0_S8_ifPKiSA_iPKfiiiSC_SC_iiiii --------------------------
	.section	.nv.constant0._ZN4vllm25paged_attention_v1_kernelIthLi128ELi8ELi128ELNS_18Fp8KVCacheDataTypeE2ELb1EEEvPT_PKS2_PKT0_S8_ifPKiSA_iPKfiiiSC_SC_iiiii,"a",@progbits
	.sectionflags	@""
	.align	4
.nv.constant0._ZN4vllm25paged_attention_v1_kernelIthLi128ELi8ELi128ELNS_18Fp8KVCacheDataTypeE2ELb1EEEvPT_PKS2_PKT0_S8_ifPKiSA_iPKfiiiSC_SC_iiiii:
	.zero		1020


//--------------------- .nv.constant0._ZN4vllm25paged_attention_v1_kernelIthLi120ELi8ELi128ELNS_18Fp8KVCacheDataTypeE2ELb1EEEvPT_PKS2_PKT0_S8_ifPKiSA_iPKfiiiSC_SC_iiiii --------------------------
	.section	.nv.constant0._ZN4vllm25paged_attention_v1_kernelIthLi120ELi8ELi128ELNS_18Fp8KVCacheDataTypeE2ELb1EEEvPT_PKS2_PKT0_S8_ifPKiSA_iPKfiiiSC_SC_iiiii,"a",@progbits
	.sectionflags	@""
	.align	4
.nv.constant0._ZN4vllm25paged_attention_v1_kernelIthLi120ELi8ELi128ELNS_18Fp8KVCacheDataTypeE2ELb1EEEvPT_PKS2_PKT0_S8_ifPKiSA_iPKfiiiSC_SC_iiiii:
	.zero		1020


//--------------------- .nv.constant0._ZN4vllm25paged_attention_v1_kernelIthLi112ELi8ELi128ELNS_18Fp8KVCacheDataTypeE2ELb1EEEvPT_PKS2_PKT0_S8_ifPKiSA_iPKfiiiSC_SC_iiiii --------------------------
	.section	.nv.constant0._ZN4vllm25paged_attention_v1_kernelIthLi112ELi8ELi128ELNS_18Fp8KVCacheDataTypeE2ELb1EEEvPT_PKS2_PKT0_S8_ifPKiSA_iPKfiiiSC_SC_iiiii,"a",@progbits
	.sectionflags	@""
	.align	4
.nv.constant0._ZN4vllm25paged_attention_v1_kernelIthLi112ELi8ELi128ELNS_18Fp8KVCacheDataTypeE2ELb1EEEvPT_PKS2_PKT0_S8_ifPKiSA_iPKfiiiSC_SC_iiiii:
	.zero		1020


//--------------------- .nv.constant0._ZN4vllm25paged_attention_v1_kernelIthLi96ELi8ELi128ELNS_18Fp8KVCacheDataTypeE2ELb1EEEvPT_PKS2_PKT0_S8_ifPKiSA_iPKfiiiSC_SC_iiiii --------------------------
	.section	.nv.constant0._ZN4vllm25paged_attention_v1_kernelIthLi96ELi8ELi128ELNS_18Fp8KVCacheDataTypeE2ELb1EEEvPT_PKS2_PKT0_S8_ifPKiSA_iPKfiiiSC_SC_iiiii,"a",@progbits
	.sectionflags	@""
	.align	4
.nv.constant0._ZN4vllm25paged_attention_v1_kernelIthLi96ELi8ELi128ELNS_18Fp8KVCacheDataTypeE2ELb1EEEvPT_PKS2_PKT0_S8_ifPKiSA_iPKfiiiSC_SC_iiiii:
	.zero		1020


//--------------------- .nv.constant0._ZN4vllm25paged_attention_v1_kernelIthLi80ELi8ELi128ELNS_18Fp8KVCacheDataTypeE2ELb1EEEvPT_PKS2_PKT0_S8_ifPKiSA_iPKfiiiSC_SC_iiiii --------------------------
	.section	.nv.constant0._ZN4vllm25paged_attention_v1_kernelIthLi80ELi8ELi128ELNS_18Fp8KVCacheDataTypeE2ELb1EEEvPT_PKS2_PKT0_S8_ifPKiSA_iPKfiiiSC_SC_iiiii,"a",@progbits
	.sectionflags	@""
	.align	4
.nv.constant0._ZN4vllm25paged_attention_v1_kernelIthLi80ELi8ELi128ELNS_18Fp8KVCacheDataTypeE2ELb1EEEvPT_PKS2_PKT0_S8_ifPKiSA_iPKfiiiSC_SC_iiiii:
	.zero		1020


//--------------------- .nv.constant0._ZN4vllm25paged_attention_v1_kernelIthLi64ELi8ELi128ELNS_18Fp8KVCacheDataTypeE2ELb1EEEvPT_PKS2_PKT0_S8_ifPKiSA_iPKfiiiSC_SC_iiiii --------------------------
	.section	.nv.constant0._ZN4vllm25paged_attention_v1_kernelIthLi64ELi8ELi128ELNS_18Fp8KVCacheDataTypeE2ELb1EEEvPT_PKS2_PKT0_S8_ifPKiSA_iPKfiiiSC_SC_iiiii,"a",@progbits
	.sectionflags	@""
	.align	4
.nv.constant0._ZN4vllm25paged_attention_v1_kernelIthLi64ELi8ELi128ELNS_18Fp8KVCacheDataTypeE2ELb1EEEvPT_PKS2_PKT0_S8_ifPKiSA_iPKfiiiSC_SC_iiiii:
	.zero		1020


//--------------------- .nv.constant0._ZN4vllm25paged_attention_v1_kernelIthLi32ELi8ELi128ELNS_18Fp8KVCacheDataTypeE2ELb1EEEvPT_PKS2_PKT0_S8_ifPKiSA_iPKfiiiSC_SC_iiiii --------------------------
	.section	.nv.constant0._ZN4vllm25paged_attention_v1_kernelIthLi32ELi8ELi128ELNS_18Fp8KVCacheDataTypeE2ELb1EEEvPT_PKS2_PKT0_S8_ifPKiSA_iPKfiiiSC_SC_iiiii,"a",@progbits
	.sectionflags	@""
	.align	4
.nv.constant0._ZN4vllm25paged_attention_v1_kernelIthLi32ELi8ELi128ELNS_18Fp8KVCacheDataTypeE2ELb1EEEvPT_PKS2_PKT0_S8_ifPKiSA_iPKfiiiSC_SC_iiiii:
	.zero		1020


//--------------------- .nv.constant0._ZN4vllm25paged_attention_v1_kernelIfhLi256ELi32ELi128ELNS_18Fp8KVCacheDataTypeE2ELb0EEEvPT_PKS2_PKT0_S8_ifPKiSA_iPKfiiiSC_SC_iiiii --------------------------
	.section	.nv.constant0._ZN4vllm25paged_attention_v1_kernelIfhLi256ELi32ELi128ELNS_18Fp8KVCacheDataTypeE2ELb0EEEvPT_PKS2_PKT0_S8_ifPKiSA_iPKfiiiSC_SC_iiiii,"a",@progbits
	.sectionflags	@""
	.align	4
.nv.constant0._ZN4vllm25paged_attention_v1_kernelIfhLi256ELi32ELi128ELNS_18Fp8KVCacheDataTypeE2ELb0EEEvPT_PKS2_PKT0_S8_ifPKiSA_iPKfiiiSC_SC_iiiii:
	.zero		1020


//--------------------- .nv.constant0._ZN4vllm25paged_attention_v1_kernelIfhLi192ELi32ELi128ELNS_18Fp8KVCacheDataTypeE2ELb0EEEvPT_PKS2_PKT0_S8_ifPKiSA_iPKfiiiSC_SC_iiiii --------------------------
	.section	.nv.constant0._ZN4vllm25paged_attention_v1_kernelIfhLi192ELi32ELi128ELNS_18Fp8KVCacheDataTypeE2ELb0EEEvPT_PKS2_PKT0_S8_ifPKiSA_iPKfiiiSC_SC_iiiii,"a",@progbits
	.sectionflags	@""
	.align	4
.nv.constant0._ZN4vllm25paged_attention_v1_kernelIfhLi192ELi32ELi128ELNS_18Fp8KVCacheDataTypeE2ELb0EEEvPT_PKS2_PKT0_S8_ifPKiSA_iPKfiiiSC_SC_iiiii:
	.zero		1020


//--------------------- .nv.constant0._ZN4vllm25paged_attention_v1_kernelIfhLi128ELi32ELi128ELNS_18Fp8KVCacheDataTypeE2ELb0EEEvPT_PKS2_PKT0_S8_ifPKiSA_iPKfiiiSC_SC_iiiii --------------------------
	.section	.nv.constant0._ZN4vllm25paged_attention_v1_kernelIfhLi128ELi32ELi128ELNS_18Fp8KVCacheDataTypeE2ELb0EEEvPT_PKS2_PKT0_S8_ifPKiSA_iPKfiiiSC_SC_iiiii,"a",@progbits
	.sectionflags	@""
	.align	4
.nv.constant0._ZN4vllm25paged_attention_v1_kernelIfhLi128ELi32ELi128ELNS_18Fp8KVCacheDataTypeE2ELb0EEEvPT_PKS2_PKT0_S8_ifPKiSA_iPKfiiiSC_SC_iiiii:
	.zero		1020


//--------------------- .nv.constant0._ZN4vllm25paged_attention_v1_kernelIfhLi120ELi32ELi128ELNS_18Fp8KVCacheDataTypeE2ELb0EEEvPT_PKS2_PKT0_S8_ifPKiSA_iPKfiiiSC_SC_iiiii --------------------------
	.section	.nv.constant0._ZN4vllm25paged_attention_v1_kernelIfhLi120ELi32ELi128ELNS_18Fp8KVCacheDataTypeE2ELb0EEEvPT_PKS2_PKT0_S8_ifPKiSA_iPKfiiiSC_SC_iiiii,"a",@progbits
	.sectionflags	@""
	.align	4
.nv.constant0._ZN4vllm25paged_attention_v1_kernelIfhLi120ELi32ELi128ELNS_18Fp8KVCacheDataTypeE2ELb0EEEvPT_PKS2_PKT0_S8_ifPKiSA_iPKfiiiSC_SC_iiiii:
	.zero		1020


//--------------------- .nv.constant0._ZN4vllm25paged_attention_v1_kernelIfhLi112ELi32ELi128ELNS_18Fp8KVCacheDataTypeE2ELb0EEEvPT_PKS2_PKT0_S8_ifPKiSA_iPKfiiiSC_SC_iiiii --------------------------
	.section	.nv.constant0._ZN4vllm25paged_attention_v1_kernelIfhLi112ELi32ELi128ELNS_18Fp8KVCacheDataTypeE2ELb0EEEvPT_PKS2_PKT0_S8_ifPKiSA_iPKfiiiSC_SC_iiiii,"a",@progbits
	.sectionflags	@""
	.align	4
.nv.constant0._ZN4vllm25paged_attention_v1_kernelIfhLi112ELi32ELi128ELNS_18Fp8KVCacheDataTypeE2ELb0EEEvPT_PKS2_PKT0_S8_ifPKiSA_iPKfiiiSC_SC_iiiii:
	.zero		1020


//--------------------- .nv.constant0._ZN4vllm25paged_attention_v1_kernelIfhLi96ELi32ELi128ELNS_18Fp8KVCacheDataTypeE2ELb0EEEvPT_PKS2_PKT0_S8_ifPKiSA_iPKfiiiSC_SC_iiiii --------------------------
	.section	.nv.constant0._ZN4vllm25paged_attention_v1_kernelIfhLi96ELi32ELi128ELNS_18Fp8KVCacheDataTypeE2ELb0EEEvPT_PKS2_PKT0_S8_ifPKiSA_iPKfiiiSC_SC_iiiii,"a",@progbits
	.sectionflags	@""
	.align	4
.nv.constant0._ZN4vllm25paged_attention_v1_kernelIfhLi96ELi32ELi128ELNS_18Fp8KVCacheDataTypeE2ELb0EEEvPT_PKS2_PKT0_S8_ifPKiSA_iPKfiiiSC_SC_iiiii:
	.zero		1020


//--------------------- .nv.constant0._ZN4vllm25paged_attention_v1_kernelIfhLi80ELi32ELi128ELNS_18Fp8KVCacheDataTypeE2ELb0EEEvPT_PKS2_PKT0_S8_ifPKiSA_iPKfiiiSC_SC_iiiii --------------------------
	.section	.nv.constant0._ZN4vllm25paged_attention_v1_kernelIfhLi80ELi32ELi128ELNS_18Fp8KVCacheDataTypeE2ELb0EEEvPT_PKS2_PKT0_S8_ifPKiSA_iPKfiiiSC_SC_iiiii,"a",@progbits
	.sectionflags	@""
	.align	4
.nv.constant0._ZN4vllm25paged_attention_v1_kernelIfhLi80ELi32ELi128ELNS_18Fp8KVCacheDataTypeE2ELb0EEEvPT_PKS2_PKT0_S8_ifPKiSA_iPKfiiiSC_SC_iiiii:
	.zero		1020


//--------------------- .nv.constant0._ZN4vllm25paged_attention_v1_kernelIfhLi64ELi32ELi128ELNS_18Fp8KVCacheDataTypeE2ELb0EEEvPT_PKS2_PKT0_S8_ifPKiSA_iPKfiiiSC_SC_iiiii --------------------------
	.section	.nv.constant0._ZN4vllm25paged_attention_v1_kernelIfhLi64ELi32ELi128ELNS_18Fp8KVCacheDataTypeE2ELb0EEEvPT_PKS2_PKT0_S8_ifPKiSA_iPKfiiiSC_SC_iiiii,"a",@progbits
	.sectionflags	@""
	.align	4
.nv.constant0._ZN4vllm25paged_attention_v1_kernelIfhLi64ELi32ELi128ELNS_18Fp8KVCacheDataTypeE2ELb0EEEvPT_PKS2_PKT0_S8_ifPKiSA_iPKfiiiSC_SC_iiiii:
	.zero		1020


//--------------------- .nv.constant0._ZN4vllm25paged_attention_v1_kernelIfhLi32ELi32ELi128ELNS_18Fp8KVCacheDataTypeE2ELb0EEEvPT_PKS2_PKT0_S8_ifPKiSA_iPKfiiiSC_SC_iiiii --------------------------
	.section	.nv.constant0._ZN4vllm25paged_attention_v1_kernelIfhLi32ELi32ELi128ELNS_18Fp8KVCacheDataTypeE2ELb0EEEvPT_PKS2_PKT0_S8_ifPKiSA_iPKfiiiSC_SC_iiiii,"a",@progbits
	.sectionflags	@""
	.align	4
.nv.constant0._ZN4vllm25paged_attention_v1_kernelIfhLi32ELi32ELi128ELNS_18Fp8KVCacheDataTypeE2ELb0EEEvPT_PKS2_PKT0_S8_ifPKiSA_iPKfiiiSC_SC_iiiii:
	.zero		1020


//--------------------- .nv.constant0._ZN4vllm25paged_attention_v1_kernelIfhLi256ELi32ELi128ELNS_18Fp8KVCacheDataTypeE2ELb1EEEvPT_PKS2_PKT0_S8_ifPKiSA_iPKfiiiSC_SC_iiiii --------------------------
	.section	.nv.constant0._ZN4vllm25paged_attention_v1_kernelIfhLi256ELi32ELi128ELNS_18Fp8KVCacheDataTypeE2ELb1EEEvPT_PKS2_PKT0_S8_ifPKiSA_iPKfiiiSC_SC_iiiii,"a",@progbits
	.sectionflags	@""
	.align	4
.nv.constant0._ZN4vllm25paged_attention_v1_kernelIfhLi256ELi32ELi128ELNS_18Fp8KVCacheDataTypeE2ELb1EEEvPT_PKS2_PKT0_S8_ifPKiSA_iPKfiiiSC_SC_iiiii:
	.zero		1020


//--------------------- .nv.constant0._ZN4vllm25paged_attention_v1_kernelIfhLi192ELi32ELi128ELNS_18Fp8KVCacheDataTypeE2ELb1EEEvPT_PKS2_PKT0_S8_ifPKiSA_iPKfiiiSC_SC_iiiii --------------------------
	.section	.nv.constant0._ZN4vllm25paged_attention_v1_kernelIfhLi192ELi32ELi128ELNS_18Fp8KVCacheDataTypeE2ELb1EEEvPT_PKS2_PKT0_S8_ifPKiSA_iPKfiiiSC_SC_iiiii,"a",@progbits
	.sectionflags	@""
	.align	4
.nv.constant0._ZN4vllm25paged_attention_v1_kernelIfhLi192ELi32ELi128ELNS_18Fp8KVCacheDataTypeE2ELb1EEEvPT_PKS2_PKT0_S8_ifPKiSA_iPKfiiiSC_SC_iiiii:
	.zero		1020


//--------------------- .nv.constant0._ZN4vllm25paged_attention_v1_kernelIfhLi128ELi32ELi128ELNS_18Fp8KVCacheDataTypeE2ELb1EEEvPT_PKS2_PKT0_S8_ifPKiSA_iPKfiiiSC_SC_iiiii --------------------------
	.section	.nv.constant0._ZN4vllm25paged_attention_v1_kernelIfhLi128ELi32ELi128ELNS_18Fp8KVCacheDataTypeE2ELb1EEEvPT_PKS2_PKT0_S8_ifPKiSA_iPKfiiiSC_SC_iiiii,"a",@progbits
	.sectionflags	@""
	.align	4
.nv.constant0._ZN4vllm25paged_attention_v1_kernelIfhLi128ELi32ELi128ELNS_18Fp8KVCacheDataTypeE2ELb1EEEvPT_PKS2_PKT0_S8_ifPKiSA_iPKfiiiSC_SC_iiiii:
	.zero		1020


//--------------------- .nv.constant0._ZN4vllm25paged_attention_v1_kernelIfhLi120ELi32ELi128ELNS_18Fp8KVCacheDataTypeE2ELb1EEEvPT_PKS2_PKT0_S8_ifPKiSA_iPKfiiiSC_SC_iiiii --------------------------
	.section	.nv.constant0._ZN4vllm25paged_attention_v1_kernelIfhLi120ELi32ELi128ELNS_18Fp8KVCacheDataTypeE2ELb1EEEvPT_PKS2_PKT0_S8_ifPKiSA_iPKfiiiSC_SC_iiiii,"a",@progbits
	.sectionflags	@""
	.align	4
.nv.constant0._ZN4vllm25paged_attention_v1_kernelIfhLi120ELi32ELi128ELNS_18Fp8KVCacheDataTypeE2ELb1EEEvPT_PKS2_PKT0_S8_ifPKiSA_iPKfiiiSC_SC_iiiii:
	.zero		1020


//--------------------- .nv.constant0._ZN4vllm25paged_attention_v1_kernelIfhLi112ELi32ELi128ELNS_18Fp8KVCacheDataTypeE2ELb1EEEvPT_PKS2_PKT0_S8_ifPKiSA_iPKfiiiSC_SC_iiiii --------------------------
	.section	.nv.constant0._ZN4vllm25paged_attention_v1_kernelIfhLi112ELi32ELi128ELNS_18Fp8KVCacheDataTypeE2ELb1EEEvPT_PKS2_PKT0_S8_ifPKiSA_iPKfiiiSC_SC_iiiii,"a",@progbits
	.sectionflags	@""
	.align	4
.nv.constant0._ZN4vllm25paged_attention_v1_kernelIfhLi112ELi32ELi128ELNS_18Fp8KVCacheDataTypeE2ELb1EEEvPT_PKS2_PKT0_S8_ifPKiSA_iPKfiiiSC_SC_iiiii:
	.zero		1020


//--------------------- .nv.constant0._ZN4vllm25paged_attention_v1_kernelIfhLi96ELi32ELi128ELNS_18Fp8KVCacheDataTypeE2ELb1EEEvPT_PKS2_PKT0_S8_ifPKiSA_iPKfiiiSC_SC_iiiii --------------------------
	.section	.nv.constant0._ZN4vllm25paged_attention_v1_kernelIfhLi96ELi32ELi128ELNS_18Fp8KVCacheDataTypeE2ELb1EEEvPT_PKS2_PKT0_S8_ifPKiSA_iPKfiiiSC_SC_iiiii,"a",@progbits
	.sectionflags	@""
	.align	4
.nv.constant0._ZN4vllm25paged_attention_v1_kernelIfhLi96ELi32ELi128ELNS_18Fp8KVCacheDataTypeE2ELb1EEEvPT_PKS2_PKT0_S8_ifPKiSA_iPKfiiiSC_SC_iiiii:
	.zero		1020


//--------------------- .nv.constant0._ZN4vllm25paged_attention_v1_kernelIfhLi80ELi32ELi128ELNS_18Fp8KVCacheDataTypeE2ELb1EEEvPT_PKS2_PKT0_S8_ifPKiSA_iPKfiiiSC_SC_iiiii --------------------------
	.section	.nv.constant0._ZN4vllm25paged_attention_v1_kernelIfhLi80ELi32ELi128ELNS_18Fp8KVCacheDataTypeE2ELb1EEEvPT_PKS2_PKT0_S8_ifPKiSA_iPKfiiiSC_SC_iiiii,"a",@progbits
	.sectionflags	@""
	.align	4
.nv.constant0._ZN4vllm25paged_attention_v1_kernelIfhLi80ELi32ELi128ELNS_18Fp8KVCacheDataTypeE2ELb1EEEvPT_PKS2_PKT0_S8_ifPKiSA_iPKfiiiSC_SC_iiiii:
	.zero		1020


//--------------------- .nv.constant0._ZN4vllm25paged_attention_v1_kernelIfhLi64ELi32ELi128ELNS_18Fp8KVCacheDataTypeE2ELb1EEEvPT_PKS2_PKT0_S8_ifPKiSA_iPKfiiiSC_SC_iiiii --------------------------
	.section	.nv.constant0._ZN4vllm25paged_attention_v1_kernelIfhLi64ELi32ELi128ELNS_18Fp8KVCacheDataTypeE2ELb1EEEvPT_PKS2_PKT0_S8_ifPKiSA_iPKfiiiSC_SC_iiiii,"a",@progbits
	.sectionflags	@""
	.align	4
.nv.constant0._ZN4vllm25paged_attention_v1_kernelIfhLi64ELi32ELi128ELNS_18Fp8KVCacheDataTypeE2ELb1EEEvPT_PKS2_PKT0_S8_ifPKiSA_iPKfiiiSC_SC_iiiii:
	.zero		1020


//--------------------- .nv.constant0._ZN4vllm25paged_attention_v1_kernelIfhLi32ELi32ELi128ELNS_18Fp8KVCacheDataTypeE2ELb1EEEvPT_PKS2_PKT0_S8_ifPKiSA_iPKfiiiSC_SC_iiiii --------------------------
	.section	.nv.constant0._ZN4vllm25paged_attention_v1_kernelIfhLi32ELi32ELi128ELNS_18Fp8KVCacheDataTypeE2ELb1EEEvPT_PKS2_PKT0_S8_ifPKiSA_iPKfiiiSC_SC_iiiii,"a",@progbits
	.sectionflags	@""
	.align	4
.nv.constant0._ZN4vllm25paged_attention_v1_kernelIfhLi32ELi32ELi128ELNS_18Fp8KVCacheDataTypeE2ELb1EEEvPT_PKS2_PKT0_S8_ifPKiSA_iPKfiiiSC_SC_iiiii:
	.zero		1020


//--------------------- .nv.constant0._ZN4vllm25paged_attention_v1_kernelIfhLi256ELi16ELi128ELNS_18Fp8KVCacheDataTypeE2ELb0EEEvPT_PKS2_PKT0_S8_ifPKiSA_iPKfiiiSC_SC_iiiii --------------------------
	.section	.nv.constant0._ZN4vllm25paged_attention_v1_kernelIfhLi256ELi16ELi128ELNS_18Fp8KVCacheDataTypeE2ELb0EEEvPT_PKS2_PKT0_S8_ifPKiSA_iPKfiiiSC_SC_iiiii,"a",@progbits
	.sectionflags	@""
	.align	4
.nv.constant0._ZN4vllm25paged_attention_v1_kernelIfhLi256ELi16ELi128ELNS_18Fp8KVCacheDataTypeE2ELb0EEEvPT_PKS2_PKT0_S8_ifPKiSA_iPKfiiiSC_SC_iiiii:
	.zero		1020


//--------------------- .nv.constant0._ZN4vllm25paged_attention_v1_kernelIfhLi192ELi16ELi128ELNS_18Fp8KVCacheDataTypeE2ELb0EEEvPT_PKS2_PKT0_S8_ifPKiSA_iPKfiiiSC_SC_iiiii --------------------------
	.section	.nv.constant0._ZN4vllm25paged_attention_v1_kernelIfhLi192ELi16ELi128ELNS_18Fp8KVCacheDataTypeE2ELb0EEEvPT_PKS2_PKT0_S8_ifPKiSA_iPKfiiiSC_SC_iiiii,"a",@progbits
	.sectionflags	@""
	.align	4
.nv.constant0._ZN4vllm25paged_attention_v1_kernelIfhLi192ELi16ELi128ELNS_18Fp8KVCacheDataTypeE2ELb0EEEvPT_PKS2_PKT0_S8_ifPKiSA_iPKfiiiSC_SC_iiiii:
	.zero		1020


//--------------------- .nv.constant0._ZN4vllm25paged_attention_v1_kernelIfhLi128ELi16ELi128ELNS_18Fp8KVCacheDataTypeE2ELb0EEEvPT_PKS2_PKT0_S8_ifPKiSA_iPKfiiiSC_SC_iiiii --------------------------
	.section	.nv.constant0._ZN4vllm25paged_attention_v1_kernelIfhLi128ELi16ELi128ELNS_18Fp8KVCacheDataTypeE2ELb0EEEvPT_PKS2_PKT0_S8_ifPKiSA_iPKfiiiSC_SC_iiiii,"a",@progbits
	.sectionflags	@""
	.align	4
.nv.constant0._ZN4vllm25paged_attention_v1_kernelIfhLi128ELi16ELi128ELNS_18Fp8KVCacheDataTypeE2ELb0EEEvPT_PKS2_PKT0_S8_ifPKiSA_iPKfiiiSC_SC_iiiii:
	.zero		1020


//--------------------- .nv.constant0._ZN4vllm25paged_attention_v1_kernelIfhLi120ELi16ELi128ELNS_18Fp8KVCacheDataTypeE2ELb0EEEvPT_PKS2_PKT0_S8_ifPKiSA_iPKfiiiSC_SC_iiiii --------------------------
	.section	.nv.constant0._ZN4vllm25paged_attention_v1_kernelIfhLi120ELi16ELi128ELNS_18Fp8KVCacheDataTypeE2ELb0EEEvPT_PKS2_PKT0_S8_ifPKiSA_iPKfiiiSC_SC_iiiii,"a",@progbits
	.sectionflags	@""
	.align	4
.nv.constant0._ZN4vllm25paged_attention_v1_kernelIfhLi120ELi16ELi128ELNS_18Fp8KVCacheDataTypeE2ELb0EEEvPT_PKS2_PKT0_S8_ifPKiSA_iPKfiiiSC_SC_iiiii:
	.zero		1020


//--------------------- .nv.constant0._ZN4vllm25paged_attention_v1_kernelIfhLi112ELi16ELi128ELNS_18Fp8KVCacheDataTypeE2ELb0EEEvPT_PKS2_PKT0_S8_ifPKiSA_iPKfiiiSC_SC_iiiii --------------------------
	.section	.nv.constant0._ZN4vllm25paged_attention_v1_kernelIfhLi112ELi16ELi128ELNS_18Fp8KVCacheDataTypeE2ELb0EEEvPT_PKS2_PKT0_S8_ifPKiSA_iPKfiiiSC_SC_iiiii,"a",@progbits
	.sectionflags	@""
	.align	4
.nv.constant0._ZN4vllm25paged_attention_v1_kernelIfhLi112ELi16ELi128ELNS_18Fp8KVCacheDataTypeE2ELb0EEEvPT_PKS2_PKT0_S8_ifPKiSA_iPKfiiiSC_SC_iiiii:
	.zero		1020


//--------------------- .nv.constant0._ZN4vllm25paged_attention_v1_kernelIfhLi96ELi16ELi128ELNS_18Fp8KVCacheDataTypeE2ELb0EEEvPT_PKS2_PKT0_S8_ifPKiSA_iPKfiiiSC_SC_iiiii --------------------------
	.section	.nv.constant0._ZN4vllm25paged_attention_v1_kernelIfhLi96ELi16ELi128ELNS_18Fp8KVCacheDataTypeE2ELb0EEEvPT_PKS2_PKT0_S8_ifPKiSA_iPKfiiiSC_SC_iiiii,"a",@progbits
	.sectionflags	@""
	.align	4
.nv.constant0._ZN4vllm25paged_attention_v1_kernelIfhLi96ELi16ELi128ELNS_18Fp8KVCacheDataTypeE2ELb0EEEvPT_PKS2_PKT0_S8_ifPKiSA_iPKfiiiSC_SC_iiiii:
	.zero		1020


//--------------------- .nv.constant0._ZN4vllm25paged_attention_v1_kernelIfhLi80ELi16ELi128ELNS_18Fp8KVCacheDataTypeE2ELb0EEEvPT_PKS2_PKT0_S8_ifPKiSA_iPKfiiiSC_SC_iiiii --------------------------
	.section	.nv.constant0._ZN4vllm25paged_attention_v1_kernelIfhLi80ELi16ELi128ELNS_18Fp8KVCacheDataTypeE2ELb0EEEvPT_PKS2_PKT0_S8_ifPKiSA_iPKfiiiSC_SC_iiiii,"a",@progbits
	.sectionflags	@""
	.align	4
.nv.constant0._ZN4vllm25paged_attention_v1_kernelIfhLi80ELi16ELi128ELNS_18Fp8KVCacheDataTypeE2ELb0EEEvPT_PKS2_PKT0_S8_ifPKiSA_iPKfiiiSC_SC_iiiii:
	.zero		1020


//--------------------- .nv.constant0._ZN4vllm25paged_attention_v1_kernelIfhLi64ELi16ELi128ELNS_18Fp8KVCacheDataTypeE2ELb0EEEvPT_PKS2_PKT0_S8_ifPKiSA_iPKfiiiSC_SC_iiiii --------------------------
	.section	.nv.constant0._ZN4vllm25paged_attention_v1_kernelIfhLi64ELi16ELi128ELNS_18Fp8KVCacheDataTypeE2ELb0EEEvPT_PKS2_PKT0_S8_ifPKiSA_iPKfiiiSC_SC_iiiii,"a",@progbits
	.sectionflags	@""
	.align	4
.nv.constant0._ZN4vllm25paged_attention_v1_kernelIfhLi64ELi16ELi128ELNS_18Fp8KVCacheDataTypeE2ELb0EEEvPT_PKS2_PKT0_S8_ifPKiSA_iPKfiiiSC_SC_iiiii:
	.zero		1020


//--------------------- .nv.constant0._ZN4vllm25paged_attention_v1_kernelIfhLi32ELi16ELi128ELNS_18Fp8KVCacheDataTypeE2ELb0EEEvPT_PKS2_PKT0_S8_ifPKiSA_iPKfiiiSC_SC_iiiii --------------------------
	.section	.nv.constant0._ZN4vllm25paged_attention_v1_kernelIfhLi32ELi16ELi128ELNS_18Fp8KVCacheDataTypeE2ELb0EEEvPT_PKS2_PKT0_S8_ifPKiSA_iPKfiiiSC_SC_iiiii,"a",@progbits
	.sectionflags	@""
	.align	4
.nv.constant0._ZN4vllm25paged_attention_v1_kernelIfhLi32ELi16ELi128ELNS_18Fp8KVCacheDataTypeE2ELb0EEEvPT_PKS2_PKT0_S8_ifPKiSA_iPKfiiiSC_SC_iiiii:
	.zero		1020


//--------------------- .nv.constant0._ZN4vllm25paged_attention_v1_kernelIfhLi256ELi16ELi128ELNS_18Fp8KVCacheDataTypeE2ELb1EEEvPT_PKS2_PKT0_S8_ifPKiSA_iPKfiiiSC_SC_iiiii --------------------------
	.section	.nv.constant0._ZN4vllm25paged_attention_v1_kernelIfhLi256ELi16ELi128ELNS_18Fp8KVCacheDataTypeE2ELb1EEEvPT_PKS2_PKT0_S8_ifPKiSA_iPKfiiiSC_SC_iiiii,"a",@progbits
	.sectionflags	@""
	.align	4
.nv.constant0._ZN4vllm25paged_attention_v1_kernelIfhLi256ELi16ELi128ELNS_18Fp8KVCacheDataTypeE2ELb1EEEvPT_PKS2_PKT0_S8_ifPKiSA_iPKfiiiSC_SC_iiiii:
	.zero		1020


//--------------------- .nv.constant0._ZN4vllm25paged_attention_v1_kernelIfhLi192ELi16ELi128ELNS_18Fp8KVCacheDataTypeE2ELb1EEEvPT_PKS2_PKT0_S8_ifPKiSA_iPKfiiiSC_SC_iiiii --------------------------
	.section	.nv.constant0._ZN4vllm25paged_attention_v1_kernelIfhLi192ELi16ELi128ELNS_18Fp8KVCacheDataTypeE2ELb1EEEvPT_PKS2_PKT0_S8_ifPKiSA_iPKfiiiSC_SC_iiiii,"a",@progbits
	.sectionflags	@""
	.align	4
.nv.constant0._ZN4vllm25paged_attention_v1_kernelIfhLi192ELi16ELi128ELNS_18Fp8KVCacheDataTypeE2ELb1EEEvPT_PKS2_PKT0_S8_ifPKiSA_iPKfiiiSC_SC_iiiii:
	.zero		1020


//--------------------- .nv.constant0._ZN4vllm25paged_attention_v1_kernelIfhLi128ELi16ELi128ELNS_18Fp8KVCacheDataTypeE2ELb1EEEvPT_PKS2_PKT0_S8_ifPKiSA_iPKfiiiSC_SC_iiiii --------------------------
	.section	.nv.constant0._ZN4vllm25paged_attention_v1_kernelIfhLi128ELi16ELi128ELNS_18Fp8KVCacheDataTypeE2ELb1EEEvPT_PKS2_PKT0_S8_ifPKiSA_iPKfiiiSC_SC_iiiii,"a",@progbits
	.sectionflags	@""
	.align	4
.nv.constant0._ZN4vllm25paged_attention_v1_kernelIfhLi128ELi16ELi128ELNS_18Fp8KVCacheDataTypeE2ELb1EEEvPT_PKS2_PKT0_S8_ifPKiSA_iPKfiiiSC_SC_iiiii:
	.zero		1020


//--------------------- .nv.constant0._ZN4vllm25paged_attention_v1_kernelIfhLi120ELi16ELi128ELNS_18Fp8KVCacheDataTypeE2ELb1EEEvPT_PKS2_PKT0_S8_ifPKiSA_iPKfiiiSC_SC_iiiii --------------------------
	.section	.nv.constant0._ZN4vllm25paged_attention_v1_kernelIfhLi120ELi16ELi128ELNS_18Fp8KVCacheDataTypeE2ELb1EEEvPT_PKS2_PKT0_S8_ifPKiSA_iPKfiiiSC_SC_iiiii,"a",@progbits
	.sectionflags	@""
	.align	4
.nv.constant0._ZN4vllm25paged_attention_v1_kernelIfhLi120ELi16ELi128ELNS_18Fp8KVCacheDataTypeE2ELb1EEEvPT_PKS2_PKT0_S8_ifPKiSA_iPKfiiiSC_SC_iiiii:
	.zero		1020


//--------------------- .nv.constant0._ZN4vllm25paged_attention_v1_kernelIfhLi112ELi16ELi128ELNS_18Fp8KVCacheDataTypeE2ELb1EEEvPT_PKS2_PKT0_S8_ifPKiSA_iPKfiiiSC_SC_iiiii --------------------------
	.section	.nv.constant0._ZN4vllm25paged_attention_v1_kernelIfhLi112ELi16ELi128ELNS_18Fp8KVCacheDataTypeE2ELb1EEEvPT_PKS2_PKT0_S8_ifPKiSA_iPKfiiiSC_SC_iiiii,"a",@progbits
	.sectionflags	@""
	.align	4
.nv.constant0._ZN4vllm25paged_attention_v1_kernelIfhLi112ELi16ELi128ELNS_18Fp8KVCacheDataTypeE2ELb1EEEvPT_PKS2_PKT0_S8_ifPKiSA_iPKfiiiSC_SC_iiiii:
	.zero		1020


//--------------------- .nv.constant0._ZN4vllm25paged_attention_v1_kernelIfhLi96ELi16ELi128ELNS_18Fp8KVCacheDataTypeE2ELb1EEEvPT_PKS2_PKT0_S8_ifPKiSA_iPKfiiiSC_SC_iiiii --------------------------
	.section	.nv.constant0._ZN4vllm25paged_attention_v1_kernelIfhLi96ELi16ELi128ELNS_18Fp8KVCacheDataTypeE2ELb1EEEvPT_PKS2_PKT0_S8_ifPKiSA_iPKfiiiSC_SC_iiiii,"a",@progbits
	.sectionflags	@""
	.align	4
.nv.constant0._ZN4vllm25paged_attention_v1_kernelIfhLi96ELi16ELi128ELNS_18Fp8KVCacheDataTypeE2ELb1EEEvPT_PKS2_PKT0_S8_ifPKiSA_iPKfiiiSC_SC_iiiii:
	.zero		1020


//--------------------- .nv.constant0._ZN4vllm25paged_attention_v1_kernelIfhLi80ELi16ELi128ELNS_18Fp8KVCacheDataTypeE2ELb1EEEvPT_PKS2_PKT0_S8_ifPKiSA_iPKfiiiSC_SC_iiiii --------------------------
	.section	.nv.constant0._ZN4vllm25paged_attention_v1_kernelIfhLi80ELi16ELi128ELNS_18Fp8KVCacheDataTypeE2ELb1EEEvPT_PKS2_PKT0_S8_ifPKiSA_iPKfiiiSC_SC_iiiii,"a",@progbits
	.sectionflags	@""
	.align	4
.nv.constant0._ZN4vllm25paged_attention_v1_kernelIfhLi80ELi16ELi128ELNS_18Fp8KVCacheDataTypeE2ELb1EEEvPT_PKS2_PKT0_S8_ifPKiSA_iPKfiiiSC_SC_iiiii:
	.zero		1020


//--------------------- .nv.constant0._ZN4vllm25paged_attention_v1_kernelIfhLi64ELi16ELi128ELNS_18Fp8KVCacheDataTypeE2ELb1EEEvPT_PKS2_PKT0_S8_ifPKiSA_iPKfiiiSC_SC_iiiii --------------------------
	.section	.nv.constant0._ZN4vllm25paged_attention_v1_kernelIfhLi64ELi16ELi128ELNS_18Fp8KVCacheDataTypeE2ELb1EEEvPT_PKS2_PKT0_S8_ifPKiSA_iPKfiiiSC_SC_iiiii,"a",@progbits
	.sectionflags	@""
	.align	4
.nv.constant0._ZN4vllm25paged_attention_v1_kernelIfhLi64ELi16ELi128ELNS_18Fp8KVCacheDataTypeE2ELb1EEEvPT_PKS2_PKT0_S8_ifPKiSA_iPKfiiiSC_SC_iiiii:
	.zero		1020


//--------------------- .nv.constant0._ZN4vllm25paged_attention_v1_kernelIfhLi32ELi16ELi128ELNS_18Fp8KVCacheDataTypeE2ELb1EEEvPT_PKS2_PKT0_S8_ifPKiSA_iPKfiiiSC_SC_iiiii --------------------------
	.section	.nv.constant0._ZN4vllm25paged_attention_v1_kernelIfhLi32ELi16ELi128ELNS_18Fp8KVCacheDataTypeE2ELb1EEEvPT_PKS2_PKT0_S8_ifPKiSA_iPKfiiiSC_SC_iiiii,"a",@progbits
	.sectionflags	@""
	.align	4
.nv.constant0._ZN4vllm25paged_attention_v1_kernelIfhLi32ELi16ELi128ELNS_18Fp8KVCacheDataTypeE2ELb1EEEvPT_PKS2_PKT0_S8_ifPKiSA_iPKfiiiSC_SC_iiiii:
	.zero		1020


//--------------------- .nv.constant0._ZN4vllm25paged_attention_v1_kernelIfhLi256ELi8ELi128ELNS_18Fp8KVCacheDataTypeE2ELb0EEEvPT_PKS2_PKT0_S8_ifPKiSA_iPKfiiiSC_SC_iiiii --------------------------
	.section	.nv.constant0._ZN4vllm25paged_attention_v1_kernelIfhLi256ELi8ELi128ELNS_18Fp8KVCacheDataTypeE2ELb0EEEvPT_PKS2_PKT0_S8_ifPKiSA_iPKfiiiSC_SC_iiiii,"a",@progbits
	.sectionflags	@""
	.align	4
.nv.constant0._ZN4vllm25paged_attention_v1_kernelIfhLi256ELi8ELi128ELNS_18Fp8KVCacheDataTypeE2ELb0EEEvPT_PKS2_PKT0_S8_ifPKiSA_iPKfiiiSC_SC_iiiii:
	.zero		1020


//--------------------- .nv.constant0._ZN4vllm25paged_attention_v1_kernelIfhLi192ELi8ELi128ELNS_18Fp8KVCacheDataTypeE2ELb0EEEvPT_PKS2_PKT0_S8_ifPKiSA_iPKfiiiSC_SC_iiiii --------------------------
	.section	.nv.constant0._ZN4vllm25paged_attention_v1_kernelIfhLi192ELi8ELi128ELNS_18Fp8KVCacheDataTypeE2ELb0EEEvPT_PKS2_PKT0_S8_ifPKiSA_iPKfiiiSC_SC_iiiii,"a",@progbits
	.sectionflags	@""
	.align	4
.nv.constant0._ZN4vllm25paged_attention_v1_kernelIfhLi192ELi8ELi128ELNS_18Fp8KVCacheDataTypeE2ELb0EEEvPT_PKS2_PKT0_S8_ifPKiSA_iPKfiiiSC_SC_iiiii:
	.zero		1020


//--------------------- .nv.constant0._ZN4vllm25paged_attention_v1_kernelIfhLi128ELi8ELi128ELNS_18Fp8KVCacheDataTypeE2ELb0EEEvPT_PKS2_PKT0_S8_ifPKiSA_iPKfiiiSC_SC_iiiii --------------------------
	.section	.nv.constant0._ZN4vllm25paged_attention_v1_kernelIfhLi128ELi8ELi128ELNS_18Fp8KVCacheDataTypeE2ELb0EEEvPT_PKS2_PKT0_S8_ifPKiSA_iPKfiiiSC_SC_iiiii,"a",@progbits
	.sectionflags	@""
	.align	4
.nv.constant0._ZN4vllm25paged_attention_v1_kernelIfhLi128ELi8ELi128ELNS_18Fp8KVCacheDataTypeE2ELb0EEEvPT_PKS2_PKT0_S8_ifPKiSA_iPKfiiiSC_SC_iiiii:
	.zero		1020


//--------------------- .nv.constant0._ZN4vllm25paged_attention_v1_kernelIfhLi120ELi8ELi128ELNS_18Fp8KVCacheDataTypeE2ELb0EEEvPT_PKS2_PKT0_S8_ifPKiSA_iPKfiiiSC_SC_iiiii --------------------------
	.section	.nv.constant0._ZN4vllm25paged_attention_v1_kernelIfhLi120ELi8ELi128ELNS_18Fp8KVCacheDataTypeE2ELb0EEEvPT_PKS2_PKT0_S8_ifPKiSA_iPKfiiiSC_SC_iiiii,"a",@progbits
	.sectionflags	@""
	.align	4
.nv.constant0._ZN4vllm25paged_attention_v1_kernelIfhLi120ELi8ELi128ELNS_18Fp8KVCacheDataTypeE2ELb0EEEvPT_PKS2_PKT0_S8_ifPKiSA_iPKfiiiSC_SC_iiiii:
	.zero		1020


//--------------------- .nv.constant0._ZN4vllm25paged_attention_v1_kernelIfhLi112ELi8ELi128ELNS_18Fp8KVCacheDataTypeE2ELb0EEEvPT_PKS2_PKT0_S8_ifPKiSA_iPKfiiiSC_SC_iiiii --------------------------
	.section	.nv.constant0._ZN4vllm25paged_attention_v1_kernelIfhLi112ELi8ELi128ELNS_18Fp8KVCacheDataTypeE2ELb0EEEvPT_PKS2_PKT0_S8_ifPKiSA_iPKfiiiSC_SC_iiiii,"a",@progbits
	.sectionflags	@""
	.align	4
.nv.constant0._ZN4vllm25paged_attention_v1_kernelIfhLi112ELi8ELi128ELNS_18Fp8KVCacheDataTypeE2ELb0EEEvPT_PKS2_PKT0_S8_ifPKiSA_iPKfiiiSC_SC_iiiii:
	.zero		1020


//--------------------- .nv.constant0._ZN4vllm25paged_attention_v1_kernelIfhLi96ELi8ELi128ELNS_18Fp8KVCacheDataTypeE2ELb0EEEvPT_PKS2_PKT0_S8_ifPKiSA_iPKfiiiSC_SC_iiiii --------------------------
	.section	.nv.constant0._ZN4vllm25paged_attention_v1_kernelIfhLi96ELi8ELi128ELNS_18Fp8KVCacheDataTypeE2ELb0EEEvPT_PKS2_PKT0_S8_ifPKiSA_iPKfiiiSC_SC_iiiii,"a",@progbits
	.sectionflags	@""
	.align	4
.nv.constant0._ZN4vllm25paged_attention_v1_kernelIfhLi96ELi8ELi128ELNS_18Fp8KVCacheDataTypeE2ELb0EEEvPT_PKS2_PKT0_S8_ifPKiSA_iPKfiiiSC_SC_iiiii:
	.zero		1020


//--------------------- .nv.constant0._ZN4vllm25paged_attention_v1_kernelIfhLi80ELi8ELi128ELNS_18Fp8KVCacheDataTypeE2ELb0EEEvPT_PKS2_PKT0_S8_ifPKiSA_iPKfiiiSC_SC_iiiii --------------------------
	.section	.nv.constant0._ZN4vllm25paged_attention_v1_kernelIfhLi80ELi8ELi128ELNS_18Fp8KVCacheDataTypeE2ELb0EEEvPT_PKS2_PKT0_S8_ifPKiSA_iPKfiiiSC_SC_iiiii,"a",@progbits
	.sectionflags	@""
	.align	4
.nv.constant0._ZN4vllm25paged_attention_v1_kernelIfhLi80ELi8ELi128ELNS_18Fp8KVCacheDataTypeE2ELb0EEEvPT_PKS2_PKT0_S8_ifPKiSA_iPKfiiiSC_SC_iiiii:
	.zero		1020


//--------------------- .nv.constant0._ZN4vllm25paged_attention_v1_kernelIfhLi64ELi8ELi128ELNS_18Fp8KVCacheDataTypeE2ELb0EEEvPT_PKS2_PKT0_S8_ifPKiSA_iPKfiiiSC_SC_iiiii --------------------------
	.section	.nv.constant0._ZN4vllm25paged_attention_v1_kernelIfhLi64ELi8ELi128ELNS_18Fp8KVCacheDataTypeE2ELb0EEEvPT_PKS2_PKT0_S8_ifPKiSA_iPKfiiiSC_SC_iiiii,"a",@progbits
	.sectionflags	@""
	.align	4
.nv.constant0._ZN4vllm25paged_attention_v1_kernelIfhLi64ELi8ELi128ELNS_18Fp8KVCacheDataTypeE2ELb0EEEvPT_PKS2_PKT0_S8_ifPKiSA_iPKfiiiSC_SC_iiiii:
	.zero		1020


//--------------------- .nv.constant0._ZN4vllm25paged_attention_v1_kernelIfhLi32ELi8ELi128ELNS_18Fp8KVCacheDataTypeE2ELb0EEEvPT_PKS2_PKT0_S8_ifPKiSA_iPKfiiiSC_SC_iiiii --------------------------
	.section	.nv.constant0._ZN4vllm25paged_attention_v1_kernelIfhLi32ELi8ELi128ELNS_18Fp8KVCacheDataTypeE2ELb0EEEvPT_PKS2_PKT0_S8_ifPKiSA_iPKfiiiSC_SC_iiiii,"a",@progbits
	.sectionflags	@""
	.align	4
.nv.constant0._ZN4vllm25paged_attention_v1_kernelIfhLi32ELi8ELi128ELNS_18Fp8KVCacheDataTypeE2ELb0EEEvPT_PKS2_PKT0_S8_ifPKiSA_iPKfiiiSC_SC_iiiii:
	.zero		1020


//--------------------- .nv.constant0._ZN4vllm25paged_attention_v1_kernelIfhLi256ELi8ELi128ELNS_18Fp8KVCacheDataTypeE2ELb1EEEvPT_PKS2_PKT0_S8_ifPKiSA_iPKfiiiSC_SC_iiiii --------------------------
	.section	.nv.constant0._ZN4vllm25paged_attention_v1_kernelIfhLi256ELi8ELi128ELNS_18Fp8KVCacheDataTypeE2ELb1EEEvPT_PKS2_PKT0_S8_ifPKiSA_iPKfiiiSC_SC_iiiii,"a",@progbits
	.sectionflags	@""
	.align	4
.nv.constant0._ZN4vllm25paged_attention_v1_kernelIfhLi256ELi8ELi128ELNS_18Fp8KVCacheDataTypeE2ELb1EEEvPT_PKS2_PKT0_S8_ifPKiSA_iPKfiiiSC_SC_iiiii:
	.zero		1020


//--------------------- .nv.constant0._ZN4vllm25paged_attention_v1_kernelIfhLi192ELi8ELi128ELNS_18Fp8KVCacheDataTypeE2ELb1EEEvPT_PKS2_PKT0_S8_ifPKiSA_iPKfiiiSC_SC_iiiii --------------------------
	.section	.nv.constant0._ZN4vllm25paged_attention_v1_kernelIfhLi192ELi8ELi128ELNS_18Fp8KVCacheDataTypeE2ELb1EEEvPT_PKS2_PKT0_S8_ifPKiSA_iPKfiiiSC_SC_iiiii,"a",@progbits
	.sectionflags	@""
	.align	4
.nv.constant0._ZN4vllm25paged_attention_v1_kernelIfhLi192ELi8ELi128ELNS_18Fp8KVCacheDataTypeE2ELb1EEEvPT_PKS2_PKT0_S8_ifPKiSA_iPKfiiiSC_SC_iiiii:
	.zero		1020


//--------------------- .nv.constant0._ZN4vllm25paged_attention_v1_kernelIfhLi128ELi8ELi128ELNS_18Fp8KVCacheDataTypeE2ELb1EEEvPT_PKS2_PKT0_S8_ifPKiSA_iPKfiiiSC_SC_iiiii --------------------------
	.section	.nv.constant0._ZN4vllm25paged_attention_v1_kernelIfhLi128ELi8ELi128ELNS_18Fp8KVCacheDataTypeE2ELb1EEEvPT_PKS2_PKT0_S8_ifPKiSA_iPKfiiiSC_SC_iiiii,"a",@progbits
	.sectionflags	@""
	.align	4
.nv.constant0._ZN4vllm25paged_attention_v1_kernelIfhLi128ELi8ELi128ELNS_18Fp8KVCacheDataTypeE2ELb1EEEvPT_PKS2_PKT0_S8_ifPKiSA_iPKfiiiSC_SC_iiiii:
	.zero		1020


//--------------------- .nv.constant0._ZN4vllm25paged_attention_v1_kernelIfhLi120ELi8ELi128ELNS_18Fp8KVCacheDataTypeE2ELb1EEEvPT_PKS2_PKT0_S8_ifPKiSA_iPKfiiiSC_SC_iiiii --------------------------
	.section	.nv.constant0._ZN4vllm25paged_attention_v1_kernelIfhLi120ELi8ELi128ELNS_18Fp8KVCacheDataTypeE2ELb1EEEvPT_PKS2_PKT0_S8_ifPKiSA_iPKfiiiSC_SC_iiiii,"a",@progbits
	.sectionflags	@""
	.align	4
.nv.constant0._ZN4vllm25paged_attention_v1_kernelIfhLi120ELi8ELi128ELNS_18Fp8KVCacheDataTypeE2ELb1EEEvPT_PKS2_PKT0_S8_ifPKiSA_iPKfiiiSC_SC_iiiii:
	.zero		1020


//--------------------- .nv.constant0._ZN4vllm25paged_attention_v1_kernelIfhLi112ELi8ELi128ELNS_18Fp8KVCacheDataTypeE2ELb1EEEvPT_PKS2_PKT0_S8_ifPKiSA_iPKfiiiSC_SC_iiiii --------------------------
	.section	.nv.constant0._ZN4vllm25paged_attention_v1_kernelIfhLi112ELi8ELi128ELNS_18Fp8KVCacheDataTypeE2ELb1EEEvPT_PKS2_PKT0_S8_ifPKiSA_iPKfiiiSC_SC_iiiii,"a",@progbits
	.sectionflags	@""
	.align	4
.nv.constant0._ZN4vllm25paged_attention_v1_kernelIfhLi112ELi8ELi128ELNS_18Fp8KVCacheDataTypeE2ELb1EEEvPT_PKS2_PKT0_S8_ifPKiSA_iPKfiiiSC_SC_iiiii:
	.zero		1020


//--------------------- .nv.constant0._ZN4vllm25paged_attention_v1_kernelIfhLi96ELi8ELi128ELNS_18Fp8KVCacheDataTypeE2ELb1EEEvPT_PKS2_PKT0_S8_ifPKiSA_iPKfiiiSC_SC_iiiii --------------------------
	.section	.nv.constant0._ZN4vllm25paged_attention_v1_kernelIfhLi96ELi8ELi128ELNS_18Fp8KVCacheDataTypeE2ELb1EEEvPT_PKS2_PKT0_S8_ifPKiSA_iPKfiiiSC_SC_iiiii,"a",@progbits
	.sectionflags	@""
	.align	4
.nv.constant0._ZN4vllm25paged_attention_v1_kernelIfhLi96ELi8ELi128ELNS_18Fp8KVCacheDataTypeE2ELb1EEEvPT_PKS2_PKT0_S8_ifPKiSA_iPKfiiiSC_SC_iiiii:
	.zero		1020


//--------------------- .nv.constant0._ZN4vllm25paged_attention_v1_kernelIfhLi80ELi8ELi128ELNS_18Fp8KVCacheDataTypeE2ELb1EEEvPT_PKS2_PKT0_S8_ifPKiSA_iPKfiiiSC_SC_iiiii --------------------------
	.section	.nv.constant0._ZN4vllm25paged_attention_v1_kernelIfhLi80ELi8ELi128ELNS_18Fp8KVCacheDataTypeE2ELb1EEEvPT_PKS2_PKT0_S8_ifPKiSA_iPKfiiiSC_SC_iiiii,"a",@progbits
	.sectionflags	@""
	.align	4
.nv.constant0._ZN4vllm25paged_attention_v1_kernelIfhLi80ELi8ELi128ELNS_18Fp8KVCacheDataTypeE2ELb1EEEvPT_PKS2_PKT0_S8_ifPKiSA_iPKfiiiSC_SC_iiiii:
	.zero		1020


//--------------------- .nv.constant0._ZN4vllm25paged_attention_v1_kernelIfhLi64ELi8ELi128ELNS_18Fp8KVCacheDataTypeE2ELb1EEEvPT_PKS2_PKT0_S8_ifPKiSA_iPKfiiiSC_SC_iiiii --------------------------
	.section	.nv.constant0._ZN4vllm25paged_attention_v1_kernelIfhLi64ELi8ELi128ELNS_18Fp8KVCacheDataTypeE2ELb1EEEvPT_PKS2_PKT0_S8_ifPKiSA_iPKfiiiSC_SC_iiiii,"a",@progbits
	.sectionflags	@""
	.align	4
.nv.constant0._ZN4vllm25paged_attention_v1_kernelIfhLi64ELi8ELi128ELNS_18Fp8KVCacheDataTypeE2ELb1EEEvPT_PKS2_PKT0_S8_ifPKiSA_iPKfiiiSC_SC_iiiii:
	.zero		1020


//--------------------- .nv.constant0._ZN4vllm25paged_attention_v1_kernelIfhLi32ELi8ELi128ELNS_18Fp8KVCacheDataTypeE2ELb1EEEvPT_PKS2_PKT0_S8_ifPKiSA_iPKfiiiSC_SC_iiiii --------------------------
	.section	.nv.constant0._ZN4vllm25paged_attention_v1_kernelIfhLi32ELi8ELi128ELNS_18Fp8KVCacheDataTypeE2ELb1EEEvPT_PKS2_PKT0_S8_ifPKiSA_iPKfiiiSC_SC_iiiii,"a",@progbits
	.sectionflags	@""
	.align	4
.nv.constant0._ZN4vllm25paged_attention_v1_kernelIfhLi32ELi8ELi128ELNS_18Fp8KVCacheDataTypeE2ELb1EEEvPT_PKS2_PKT0_S8_ifPKiSA_iPKfiiiSC_SC_iiiii:
	.zero		1020


//--------------------- .nv.constant0._ZN4vllm25paged_attention_v1_kernelI13__nv_bfloat16hLi256ELi32ELi128ELNS_18Fp8KVCacheDataTypeE1ELb0EEEvPT_PKS3_PKT0_S9_ifPKiSB_iPKfiiiSD_SD_iiiii --------------------------
	.section	.nv.constant0._ZN4vllm25paged_attention_v1_kernelI13__nv_bfloat16hLi256ELi32ELi128ELNS_18Fp8KVCacheDataTypeE1ELb0EEEvPT_PKS3_PKT0_S9_ifPKiSB_iPKfiiiSD_SD_iiiii,"a",@progbits
	.sectionflags	@""
	.align	4
.nv.constant0._ZN4vllm25paged_attention_v1_kernelI13__nv_bfloat16hLi256ELi32ELi128ELNS_18Fp8KVCacheDataTypeE1ELb0EEEvPT_PKS3_PKT0_S9_ifPKiSB_iPKfiiiSD_SD_iiiii:
	.zero		1020


//--------------------- .nv.constant0._ZN4vllm25paged_attention_v1_kernelI13__nv_bfloat16hLi192ELi32ELi128ELNS_18Fp8KVCacheDataTypeE1ELb0EEEvPT_PKS3_PKT0_S9_ifPKiSB_iPKfiiiSD_SD_iiiii --------------------------
	.section	.nv.constant0._ZN4vllm25paged_attention_v1_kernelI13__nv_bfloat16hLi192ELi32ELi128ELNS_18Fp8KVCacheDataTypeE1ELb0EEEvPT_PKS3_PKT0_S9_ifPKiSB_iPKfiiiSD_SD_iiiii,"a",@progbits
	.sectionflags	@""
	.align	4
.nv.constant0._ZN4vllm25paged_attention_v1_kernelI13__nv_bfloat16hLi192ELi32ELi128ELNS_18Fp8KVCacheDataTypeE1ELb0EEEvPT_PKS3_PKT0_S9_ifPKiSB_iPKfiiiSD_SD_iiiii:
	.zero		1020


//--------------------- .nv.constant0._ZN4vllm25paged_attention_v1_kernelI13__nv_bfloat16hLi128ELi32ELi128ELNS_18Fp8KVCacheDataTypeE1ELb0EEEvPT_PKS3_PKT0_S9_ifPKiSB_iPKfiiiSD_SD_iiiii --------------------------
	.section	.nv.constant0._ZN4vllm25paged_attention_v1_kernelI13__nv_bfloat16hLi128ELi32ELi128ELNS_18Fp8KVCacheDataTypeE1ELb0EEEvPT_PKS3_PKT0_S9_ifPKiSB_iPKfiiiSD_SD_iiiii,"a",@progbits
	.sectionflags	@""
	.align	4
.nv.constant0._ZN4vllm25paged_attention_v1_kernelI13__nv_bfloat16hLi128ELi32ELi128ELNS_18Fp8KVCacheDataTypeE1ELb0EEEvPT_PKS3_PKT0_S9_ifPKiSB_iPKfiiiSD_SD_iiiii:
	.zero		1020


//--------------------- .nv.constant0._ZN4vllm25paged_attention_v1_kernelI13__nv_bfloat16hLi120ELi32ELi128ELNS_18Fp8KVCacheDataTypeE1ELb0EEEvPT_PKS3_PKT0_S9_ifPKiSB_iPKfiiiSD_SD_iiiii --------------------------
	.section	.nv.constant0._ZN4vllm25paged_attention_v1_kernelI13__nv_bfloat16hLi120ELi32ELi128ELNS_18Fp8KVCacheDataTypeE1ELb0EEEvPT_PKS3_PKT0_S9_ifPKiSB_iPKfiiiSD_SD_iiiii,"a",@progbits
	.sectionflags	@""
	.align	4
.nv.constant0._ZN4vllm25paged_attention_v1_kernelI13__nv_bfloat16hLi120ELi32ELi128ELNS_18Fp8KVCacheDataTypeE1ELb0EEEvPT_PKS3_PKT0_S9_ifPKiSB_iPKfiiiSD_SD_iiiii:
	.zero		1020


//--------------------- .nv.constant0._ZN4vllm25paged_attention_v1_kernelI13__nv_bfloat16hLi112ELi32ELi128ELNS_18Fp8KVCacheDataTypeE1ELb0EEEvPT_PKS3_PKT0_S9_ifPKiSB_iPKfiiiSD_SD_iiiii --------------------------
	.section	.nv.constant0._ZN4vllm25paged_attention_v1_kernelI13__nv_bfloat16hLi112ELi32ELi128ELNS_18Fp8KVCacheDataTypeE1ELb0EEEvPT_PKS3_PKT0_S9_ifPKiSB_iPKfiiiSD_SD_iiiii,"a",@progbits
	.sectionflags	@""
	.align	4
.nv.constant0._ZN4vllm25paged_attention_v1_kernelI13__nv_bfloat16hLi112ELi32ELi128ELNS_18Fp8KVCacheDataTypeE1ELb0EEEvPT_PKS3_PKT0_S9_ifPKiSB_iPKfiiiSD_SD_iiiii:
	.zero		1020


//--------------------- .nv.constant0._ZN4vllm25paged_attention_v1_kernelI13__nv_bfloat16hLi96ELi32ELi128ELNS_18Fp8KVCacheDataTypeE1ELb0EEEvPT_PKS3_PKT0_S9_ifPKiSB_iPKfiiiSD_SD_iiiii --------------------------
	.section	.nv.constant0._ZN4vllm25paged_attention_v1_kernelI13__nv_bfloat16hLi96ELi32ELi128ELNS_18Fp8KVCacheDataTypeE1ELb0EEEvPT_PKS3_PKT0_S9_ifPKiSB_iPKfiiiSD_SD_iiiii,"a",@progbits
	.sectionflags	@""
	.align	4
.nv.constant0._ZN4vllm25paged_attention_v1_kernelI13__nv_bfloat16hLi96ELi32ELi128ELNS_18Fp8KVCacheDataTypeE1ELb0EEEvPT_PKS3_PKT0_S9_ifPKiSB_iPKfiiiSD_SD_iiiii:
	.zero		1020


//--------------------- .nv.constant0._ZN4vllm25paged_attention_v1_kernelI13__nv_bfloat16hLi80ELi32ELi128ELNS_18Fp8KVCacheDataTypeE1ELb0EEEvPT_PKS3_PKT0_S9_ifPKiSB_iPKfiiiSD_SD_iiiii --------------------------
	.section	.nv.constant0._ZN4vllm25paged_attention_v1_kernelI13__nv_bfloat16hLi80ELi32ELi128ELNS_18Fp8KVCacheDataTypeE1ELb0EEEvPT_PKS3_PKT0_S9_ifPKiSB_iPKfiiiSD_SD_iiiii,"a",@progbits
	.sectionflags	@""
	.align	4
.nv.constant0._ZN4vllm25paged_attention_v1_kernelI13__nv_bfloat16hLi80ELi32ELi128ELNS_18Fp8KVCacheDataTypeE1ELb0EEEvPT_PKS3_PKT0_S9_ifPKiSB_iPKfiiiSD_SD_iiiii:
	.zero		1020


//--------------------- .nv.constant0._ZN4vllm25paged_attention_v1_kernelI13__nv_bfloat16hLi64ELi32ELi128ELNS_18Fp8KVCacheDataTypeE1ELb0EEEvPT_PKS3_PKT0_S9_ifPKiSB_iPKfiiiSD_SD_iiiii --------------------------
	.section	.nv.constant0._ZN4vllm25paged_attention_v1_kernelI13__nv_bfloat16hLi64ELi32ELi128ELNS_18Fp8KVCacheDataTypeE1ELb0EEEvPT_PKS3_PKT0_S9_ifPKiSB_iPKfiiiSD_SD_iiiii,"a",@progbits
	.sectionflags	@""
	.align	4
.nv.constant0._ZN4vllm25paged_attention_v1_kernelI13__nv_bfloat16hLi64ELi32ELi128ELNS_18Fp8KVCacheDataTypeE1ELb0EEEvPT_PKS3_PKT0_S9_ifPKiSB_iPKfiiiSD_SD_iiiii:
	.zero		1020


//--------------------- .nv.constant0._ZN4vllm25paged_attention_v1_kernelI13__nv_bfloat16hLi32ELi32ELi128ELNS_18Fp8KVCacheDataTypeE1ELb0EEEvPT_PKS3_PKT0_S9_ifPKiSB_iPKfiiiSD_SD_iiiii --------------------------
	.section	.nv.constant0._ZN4vllm25paged_attention_v1_kernelI13__nv_bfloat16hLi32ELi32ELi128ELNS_18Fp8KVCacheDataTypeE1ELb0EEEvPT_PKS3_PKT0_S9_ifPKiSB_iPKfiiiSD_SD_iiiii,"a",@progbits
	.sectionflags	@""
	.align	4
.nv.constant0._ZN4vllm25paged_attention_v1_kernelI13__nv_bfloat16hLi32ELi32ELi128ELNS_18Fp8KVCacheDataTypeE1ELb0EEEvPT_PKS3_PKT0_S9_ifPKiSB_iPKfiiiSD_SD_iiiii:
	.zero		1020


//--------------------- .nv.constant0._ZN4vllm25paged_attention_v1_kernelI13__nv_bfloat16hLi256ELi32ELi128ELNS_18Fp8KVCacheDataTypeE1ELb1EEEvPT_PKS3_PKT0_S9_ifPKiSB_iPKfiiiSD_SD_iiiii --------------------------
	.section	.nv.constant0._ZN4vllm25paged_attention_v1_kernelI13__nv_bfloat16hLi256ELi32ELi128ELNS_18Fp8KVCacheDataTypeE1ELb1EEEvPT_PKS3_PKT0_S9_ifPKiSB_iPKfiiiSD_SD_iiiii,"a",@progbits
	.sectionflags	@""
	.align	4
.nv.constant0._ZN4vllm25paged_attention_v1_kernelI13__nv_bfloat16hLi256ELi32ELi128ELNS_18Fp8KVCacheDataTypeE1ELb1EEEvPT_PKS3_PKT0_S9_ifPKiSB_iPKfiiiSD_SD_iiiii:
	.zero		1020


//--------------------- .nv.constant0._ZN4vllm25paged_attention_v1_kernelI13__nv_bfloat16hLi192ELi32ELi128ELNS_18Fp8KVCacheDataTypeE1ELb1EEEvPT_PKS3_PKT0_S9_ifPKiSB_iPKfiiiSD_SD_iiiii --------------------------
	.section	.nv.constant0._ZN4vllm25paged_attention_v1_kernelI13__nv_bfloat16hLi192ELi32ELi128ELNS_18Fp8KVCacheDataTypeE1ELb1EEEvPT_PKS3_PKT0_S9_ifPKiSB_iPKfiiiSD_SD_iiiii,"a",@progbits
	.sectionflags	@""
	.align	4
.nv.constant0._ZN4vllm25paged_attention_v1_kernelI13__nv_bfloat16hLi192ELi32ELi128ELNS_18Fp8KVCacheDataTypeE1ELb1EEEvPT_PKS3_PKT0_S9_ifPKiSB_iPKfiiiSD_SD_iiiii:
	.zero		1020


//--------------------- .nv.constant0._ZN4vllm25paged_attention_v1_kernelI13__nv_bfloat16hLi128ELi32ELi128ELNS_18Fp8KVCacheDataTypeE1ELb1EEEvPT_PKS3_PKT0_S9_ifPKiSB_iPKfiiiSD_SD_iiiii --------------------------
	.section	.nv.constant0._ZN4vllm25paged_attention_v1_kernelI13__nv_bfloat16hLi128ELi32ELi128ELNS_18Fp8KVCacheDataTypeE1ELb1EEEvPT_PKS3_PKT0_S9_ifPKiSB_iPKfiiiSD_SD_iiiii,"a",@progbits
	.sectionflags	@""
	.align	4
.nv.constant0._ZN4vllm25paged_attention_v1_kernelI13__nv_bfloat16hLi128ELi32ELi128ELNS_18Fp8KVCacheDataTypeE1ELb1EEEvPT_PKS3_PKT0_S9_ifPKiSB_iPKfiiiSD_SD_iiiii:
	.zero		1020


//--------------------- .nv.constant0._ZN4vllm25paged_attention_v1_kernelI13__nv_bfloat16hLi120ELi32ELi128ELNS_18Fp8KVCacheDataTypeE1ELb1EEEvPT_PKS3_PKT0_S9_ifPKiSB_iPKfiiiSD_SD_iiiii --------------------------
	.section	.nv.constant0._ZN4vllm25paged_attention_v1_kernelI13__nv_bfloat16hLi120ELi32ELi128ELNS_18Fp8KVCacheDataTypeE1ELb1EEEvPT_PKS3_PKT0_S9_ifPKiSB_iPKfiiiSD_SD_iiiii,"a",@progbits
	.sectionflags	@""
	.align	4
.nv.constant0._ZN4vllm25paged_attention_v1_kernelI13__nv_bfloat16hLi120ELi32ELi128ELNS_18Fp8KVCacheDataTypeE1ELb1EEEvPT_PKS3_PKT0_S9_ifPKiSB_iPKfiiiSD_SD_iiiii:
	.zero		1020


//--------------------- .nv.constant0._ZN4vllm25paged_attention_v1_kernelI13__nv_bfloat16hLi112ELi32ELi128ELNS_18Fp8KVCacheDataTypeE1ELb1EEEvPT_PKS3_PKT0_S9_ifPKiSB_iPKfiiiSD_SD_iiiii --------------------------
	.section	.nv.constant0._ZN4vllm25paged_attention_v1_kernelI13__nv_bfloat16hLi112ELi32ELi128ELNS_18Fp8KVCacheDataTypeE1ELb1EEEvPT_PKS3_PKT0_S9_ifPKiSB_iPKfiiiSD_SD_iiiii,"a",@progbits
	.sectionflags	@""
	.align	4
.nv.constant0._ZN4vllm25paged_attention_v1_kernelI13__nv_bfloat16hLi112ELi32ELi128ELNS_18Fp8KVCacheDataTypeE1ELb1EEEvPT_PKS3_PKT0_S9_ifPKiSB_iPKfiiiSD_SD_iiiii:
	.zero		1020


//--------------------- .nv.constant0._ZN4vllm25paged_attention_v1_kernelI13__nv_bfloat16hLi96ELi32ELi128ELNS_18Fp8KVCacheDataTypeE1ELb1EEEvPT_PKS3_PKT0_S9_ifPKiSB_iPKfiiiSD_SD_iiiii --------------------------
	.section	.nv.constant0._ZN4vllm25paged_attention_v1_kernelI13__nv_bfloat16hLi96ELi32ELi128ELNS_18Fp8KVCacheDataTypeE1ELb1EEEvPT_PKS3_PKT0_S9_ifPKiSB_iPKfiiiSD_SD_iiiii,"a",@progbits
	.sectionflags	@""
	.align	4
.nv.constant0._ZN4vllm25paged_attention_v1_kernelI13__nv_bfloat16hLi96ELi32ELi128ELNS_18Fp8KVCacheDataTypeE1ELb1EEEvPT_PKS3_PKT0_S9_ifPKiSB_iPKfiiiSD_SD_iiiii:
	.zero		1020


//--------------------- .nv.constant0._ZN4vllm25paged_attention_v1_kernelI13__nv_bfloat16hLi80ELi32ELi128ELNS_18Fp8KVCacheDataTypeE1ELb1EEEvPT_PKS3_PKT0_S9_ifPKiSB_iPKfiiiSD_SD_iiiii --------------------------
	.section	.nv.constant0._ZN4vllm25paged_attention_v1_kernelI13__nv_bfloat16hLi80ELi32ELi128ELNS_18Fp8KVCacheDataTypeE1ELb1EEEvPT_PKS3_PKT0_S9_ifPKiSB_iPKfiiiSD_SD_iiiii,"a",@progbits
	.sectionflags	@""
	.align	4
.nv.constant0._ZN4vllm25paged_attention_v1_kernelI13__nv_bfloat16hLi80ELi32ELi128ELNS_18Fp8KVCacheDataTypeE1ELb1EEEvPT_PKS3_PKT0_S9_ifPKiSB_iPKfiiiSD_SD_iiiii:
	.zero		1020


//--------------------- .nv.constant0._ZN4vllm25paged_attention_v1_kernelI13__nv_bfloat16hLi64ELi32ELi128ELNS_18Fp8KVCacheDataTypeE1ELb1EEEvPT_PKS3_PKT0_S9_ifPKiSB_iPKfiiiSD_SD_iiiii --------------------------
	.section	.nv.constant0._ZN4vllm25paged_attention_v1_kernelI13__nv_bfloat16hLi64ELi32ELi128ELNS_18Fp8KVCacheDataTypeE1ELb1EEEvPT_PKS3_PKT0_S9_ifPKiSB_iPKfiiiSD_SD_iiiii,"a",@progbits
	.sectionflags	@""
	.align	4
.nv.constant0._ZN4vllm25paged_attention_v1_kernelI13__nv_bfloat16hLi64ELi32ELi128ELNS_18Fp8KVCacheDataTypeE1ELb1EEEvPT_PKS3_PKT0_S9_ifPKiSB_iPKfiiiSD_SD_iiiii:
	.zero		1020


//--------------------- .nv.constant0._ZN4vllm25paged_attention_v1_kernelI13__nv_bfloat16hLi32ELi32ELi128ELNS_18Fp8KVCacheDataTypeE1ELb1EEEvPT_PKS3_PKT0_S9_ifPKiSB_iPKfiiiSD_SD_iiiii --------------------------
	.section	.nv.constant0._ZN4vllm25paged_attention_v1_kernelI13__nv_bfloat16hLi32ELi32ELi128ELNS_18Fp8KVCacheDataTypeE1ELb1EEEvPT_PKS3_PKT0_S9_ifPKiSB_iPKfiiiSD_SD_iiiii,"a",@progbits
	.sectionflags	@""
	.align	4
.nv.constant0._ZN4vllm25paged_attention_v1_kernelI13__nv_bfloat16hLi32ELi32ELi128ELNS_18Fp8KVCacheDataTypeE1ELb1EEEvPT_PKS3_PKT0_S9_ifPKiSB_iPKfiiiSD_SD_iiiii:
	.zero		1020


//--------------------- .nv.constant0._ZN4vllm25paged_attention_v1_kernelI13__nv_bfloat16hLi256ELi16ELi128ELNS_18Fp8KVCacheDataTypeE1ELb0EEEvPT_PKS3_PKT0_S9_ifPKiSB_iPKfiiiSD_SD_iiiii --------------------------
	.section	.nv.constant0._ZN4vllm25paged_attention_v1_kernelI13__nv_bfloat16hLi256ELi16ELi128ELNS_18Fp8KVCacheDataTypeE1ELb0EEEvPT_PKS3_PKT0_S9_ifPKiSB_iPKfiiiSD_SD_iiiii,"a",@progbits
	.sectionflags	@""
	.align	4
.nv.constant0._ZN4vllm25paged_attention_v1_kernelI13__nv_bfloat16hLi256ELi16ELi128ELNS_18Fp8KVCacheDataTypeE1ELb0EEEvPT_PKS3_PKT0_S9_ifPKiSB_iPKfiiiSD_SD_iiiii:
	.zero		1020


//--------------------- .nv.constant0._ZN4vllm25paged_attention_v1_kernelI13__nv_bfloat16hLi192ELi16ELi128ELNS_18Fp8KVCacheDataTypeE1ELb0EEEvPT_PKS3_PKT0_S9_ifPKiSB_iPKfiiiSD_SD_iiiii --------------------------
	.section	.nv.constant0._ZN4vllm25paged_attention_v1_kernelI13__nv_bfloat16hLi192ELi16ELi128ELNS_18Fp8KVCacheDataTypeE1ELb0EEEvPT_PKS3_PKT0_S9_ifPKiSB_iPKfiiiSD_SD_iiiii,"a",@progbits
	.sectionflags	@""
	.align	4
.nv.constant0._ZN4vllm25paged_attention_v1_kernelI13__nv_bfloat16hLi192ELi16ELi128ELNS_18Fp8KVCacheDataTypeE1ELb0EEEvPT_PKS3_PKT0_S9_ifPKiSB_iPKfiiiSD_SD_iiiii:
	.zero		1020


//--------------------- .nv.constant0._ZN4vllm25paged_attention_v1_kernelI13__nv_bfloat16hLi128ELi16ELi128ELNS_18Fp8KVCacheDataTypeE1ELb0EEEvPT_PKS3_PKT0_S9_ifPKiSB_iPKfiiiSD_SD_iiiii --------------------------
	.section	.nv.constant0._ZN4vllm25paged_attention_v1_kernelI13__nv_bfloat16hLi128ELi16ELi128ELNS_18Fp8KVCacheDataTypeE1ELb0EEEvPT_PKS3_PKT0_S9_ifPKiSB_iPKfiiiSD_SD_iiiii,"a",@progbits
	.sectionflags	@""
	.align	4
.nv.constant0._ZN4vllm25paged_attention_v1_kernelI13__nv_bfloat16hLi128ELi16ELi128ELNS_18Fp8KVCacheDataTypeE1ELb0EEEvPT_PKS3_PKT0_S9_ifPKiSB_iPKfiiiSD_SD_iiiii:
	.zero		1020


//--------------------- .nv.constant0._ZN4vllm25paged_attention_v1_kernelI13__nv_bfloat16hLi120ELi16ELi128ELNS_18Fp8KVCacheDataTypeE1ELb0EEEvPT_PKS3_PKT0_S9_ifPKiSB_iPKfiiiSD_SD_iiiii --------------------------
	.section	.nv.constant0._ZN4vllm25paged_attention_v1_kernelI13__nv_bfloat16hLi120ELi16ELi128ELNS_18Fp8KVCacheDataTypeE1ELb0EEEvPT_PKS3_PKT0_S9_ifPKiSB_iPKfiiiSD_SD_iiiii,"a",@progbits
	.sectionflags	@""
	.align	4
.nv.constant0._ZN4vllm25paged_attention_v1_kernelI13__nv_bfloat16hLi120ELi16ELi128ELNS_18Fp8KVCacheDataTypeE1ELb0EEEvPT_PKS3_PKT0_S9_ifPKiSB_iPKfiiiSD_SD_iiiii:
	.zero		1020


//--------------------- .nv.constant0._ZN4vllm25paged_attention_v1_kernelI13__nv_bfloat16hLi112ELi16ELi128ELNS_18Fp8KVCacheDataTypeE1ELb0EEEvPT_PKS3_PKT0_S9_ifPKiSB_iPKfiiiSD_SD_iiiii --------------------------
	.section	.nv.constant0._ZN4vllm25paged_attention_v1_kernelI13__nv_bfloat16hLi112ELi16ELi128ELNS_18Fp8KVCacheDataTypeE1ELb0EEEvPT_PKS3_PKT0_S9_ifPKiSB_iPKfiiiSD_SD_iiiii,"a",@progbits
	.sectionflags	@""
	.align	4
.nv.constant0._ZN4vllm25paged_attention_v1_kernelI13__nv_bfloat16hLi112ELi16ELi128ELNS_18Fp8KVCacheDataTypeE1ELb0EEEvPT_PKS3_PKT0_S9_ifPKiSB_iPKfiiiSD_SD_iiiii:
	.zero		1020


//--------------------- .nv.constant0._ZN4vllm25paged_attention_v1_kernelI13__nv_bfloat16hLi96ELi16ELi128ELNS_18Fp8KVCacheDataTypeE1ELb0EEEvPT_PKS3_PKT0_S9_ifPKiSB_iPKfiiiSD_SD_iiiii --------------------------
	.section	.nv.constant0._ZN4vllm25paged_attention_v1_kernelI13__nv_bfloat16hLi96ELi16ELi128ELNS_18Fp8KVCacheDataTypeE1ELb0EEEvPT_PKS3_PKT0_S9_ifPKiSB_iPKfiiiSD_SD_iiiii,"a",@progbits
	.sectionflags	@""
	.align	4
.nv.constant0._ZN4vllm25paged_attention_v1_kernelI13__nv_bfloat16hLi96ELi16ELi128ELNS_18Fp8KVCacheDataTypeE1ELb0EEEvPT_PKS3_PKT0_S9_ifPKiSB_iPKfiiiSD_SD_iiiii:
	.zero		1020


//--------------------- .nv.constant0._ZN4vllm25paged_attention_v1_kernelI13__nv_bfloat16hLi80ELi16ELi128ELNS_18Fp8KVCacheDataTypeE1ELb0EEEvPT_PKS3_PKT0_S9_ifPKiSB_iPKfiiiSD_SD_iiiii --------------------------
	.section	.nv.constant0._ZN4vllm25paged_attention_v1_kernelI13__nv_bfloat16hLi80ELi16ELi128ELNS_18Fp8KVCacheDataTypeE1ELb0EEEvPT_PKS3_PKT0_S9_ifPKiSB_iPKfiiiSD_SD_iiiii,"a",@progbits
	.sectionflags	@""
	.align	4
.nv.constant0._ZN4vllm25paged_attention_v1_kernelI13__nv_bfloat16hLi80ELi16ELi128ELNS_18Fp8KVCacheDataTypeE1ELb0EEEvPT_PKS3_PKT0_S9_ifPKiSB_iPKfiiiSD_SD_iiiii:
	.zero		1020


//--------------------- .nv.constant0._ZN4vllm25paged_attention_v1_kernelI13__nv_bfloat16hLi64ELi16ELi128ELNS_18Fp8KVCacheDataTypeE1ELb0EEEvPT_PKS3_PKT0_S9_ifPKiSB_iPKfiiiSD_SD_iiiii --------------------------
	.section	.nv.constant0._ZN4vllm25paged_attention_v1_kernelI13__nv_bfloat16hLi64ELi16ELi128ELNS_18Fp8KVCacheDataTypeE1ELb0EEEvPT_PKS3_PKT0_S9_ifPKiSB_iPKfiiiSD_SD_iiiii,"a",@progbits
	.sectionflags	@""
	.align	4
.nv.constant0._ZN4vllm25paged_attention_v1_kernelI13__nv_bfloat16hLi64ELi16ELi128ELNS_18Fp8KVCacheDataTypeE1ELb0EEEvPT_PKS3_PKT0_S9_ifPKiSB_iPKfiiiSD_SD_iiiii:
	.zero		1020


//--------------------- .nv.constant0._ZN4vllm25paged_attention_v1_kernelI13__nv_bfloat16hLi32ELi16ELi128ELNS_18Fp8KVCacheDataTypeE1ELb0EEEvPT_PKS3_PKT0_S9_ifPKiSB_iPKfiiiSD_SD_iiiii --------------------------
	.section	.nv.constant0._ZN4vllm25paged_attention_v1_kernelI13__nv_bfloat16hLi32ELi16ELi128ELNS_18Fp8KVCacheDataTypeE1ELb0EEEvPT_PKS3_PKT0_S9_ifPKiSB_iPKfiiiSD_SD_iiiii,"a",@progbits
	.sectionflags	@""
	.align	4
.nv.constant0._ZN4vllm25paged_attention_v1_kernelI13__nv_bfloat16hLi32ELi16ELi128ELNS_18Fp8KVCacheDataTypeE1ELb0EEEvPT_PKS3_PKT0_S9_ifPKiSB_iPKfiiiSD_SD_iiiii:
	.zero		1020


//--------------------- .nv.constant0._ZN4vllm25paged_attention_v1_kernelI13__nv_bfloat16hLi256ELi16ELi128ELNS_18Fp8KVCacheDataTypeE1ELb1EEEvPT_PKS3_PKT0_S9_ifPKiSB_iPKfiiiSD_SD_iiiii --------------------------
	.section	.nv.constant0._ZN4vllm25paged_attention_v1_kernelI13__nv_bfloat16hLi256ELi16ELi128ELNS_18Fp8KVCacheDataTypeE1ELb1EEEvPT_PKS3_PKT0_S9_ifPKiSB_iPKfiiiSD_SD_iiiii,"a",@progbits
	.sectionflags	@""
	.align	4
.nv.constant0._ZN4vllm25paged_attention_v1_kernelI13__nv_bfloat16hLi256ELi16ELi128ELNS_18Fp8KVCacheDataTypeE1ELb1EEEvPT_PKS3_PKT0_S9_ifPKiSB_iPKfiiiSD_SD_iiiii:
	.zero		1020


//--------------------- .nv.constant0._ZN4vllm25paged_attention_v1_kernelI13__nv_bfloat16hLi192ELi16ELi128ELNS_18Fp8KVCacheDataTypeE1ELb1EEEvPT_PKS3_PKT0_S9_ifPKiSB_iPKfiiiSD_SD_iiiii --------------------------
	.section	.nv.constant0._ZN4vllm25paged_attention_v1_kernelI13__nv_bfloat16hLi192ELi16ELi128ELNS_18Fp8KVCacheDataTypeE1ELb1EEEvPT_PKS3_PKT0_S9_ifPKiSB_iPKfiiiSD_SD_iiiii,"a",@progbits
	.sectionflags	@""
	.align	4
.nv.constant0._ZN4vllm25paged_attention_v1_kernelI13__nv_bfloat16hLi192ELi16ELi128ELNS_18Fp8KVCacheDataTypeE1ELb1EEEvPT_PKS3_PKT0_S9_ifPKiSB_iPKfiiiSD_SD_iiiii:
	.zero		1020


//--------------------- .nv.constant0._ZN4vllm25paged_attention_v1_kernelI13__nv_bfloat16hLi128ELi16ELi128ELNS_18Fp8KVCacheDataTypeE1ELb1EEEvPT_PKS3_PKT0_S9_ifPKiSB_iPKfiiiSD_SD_iiiii --------------------------
	.section	.nv.constant0._ZN4vllm25paged_attention_v1_kernelI13__nv_bfloat16hLi128ELi16ELi128ELNS_18Fp8KVCacheDataTypeE1ELb1EEEvPT_PKS3_PKT0_S9_ifPKiSB_iPKfiiiSD_SD_iiiii,"a",@progbits
	.sectionflags	@""
	.align	4
.nv.constant0._ZN4vllm25paged_attention_v1_kernelI13__nv_bfloat16hLi128ELi16ELi128ELNS_18Fp8KVCacheDataTypeE1ELb1EEEvPT_PKS3_PKT0_S9_ifPKiSB_iPKfiiiSD_SD_iiiii:
	.zero		1020


//--------------------- .nv.constant0._ZN4vllm25paged_attention_v1_kernelI13__nv_bfloat16hLi120ELi16ELi128ELNS_18Fp8KVCacheDataTypeE1ELb1EEEvPT_PKS3_PKT0_S9_ifPKiSB_iPKfiiiSD_SD_iiiii --------------------------
	.section	.nv.constant0._ZN4vllm25paged_attention_v1_kernelI13__nv_bfloat16hLi120ELi16ELi128ELNS_18Fp8KVCacheDataTypeE1ELb1EEEvPT_PKS3_PKT0_S9_ifPKiSB_iPKfiiiSD_SD_iiiii,"a",@progbits
	.sectionflags	@""
	.align	4
.nv.constant0._ZN4vllm25paged_attention_v1_kernelI13__nv_bfloat16hLi120ELi16ELi128ELNS_18Fp8KVCacheDataTypeE1ELb1EEEvPT_PKS3_PKT0_S9_ifPKiSB_iPKfiiiSD_SD_iiiii:
	.zero		1020


//--------------------- .nv.constant0._ZN4vllm25paged_attention_v1_kernelI13__nv_bfloat16hLi112ELi16ELi128ELNS_18Fp8KVCacheDataTypeE1ELb1EEEvPT_PKS3_PKT0_S9_ifPKiSB_iPKfiiiSD_SD_iiiii --------------------------
	.section	.nv.constant0._ZN4vllm25paged_attention_v1_kernelI13__nv_bfloat16hLi112ELi16ELi128ELNS_18Fp8KVCacheDataTypeE1ELb1EEEvPT_PKS3_PKT0_S9_ifPKiSB_iPKfiiiSD_SD_iiiii,"a",@progbits
	.sectionflags	@""
	.align	4
.nv.constant0._ZN4vllm25paged_attention_v1_kernelI13__nv_bfloat16hLi112ELi16ELi128ELNS_18Fp8KVCacheDataTypeE1ELb1EEEvPT_PKS3_PKT0_S9_ifPKiSB_iPKfiiiSD_SD_iiiii:
	.zero		1020


//--------------------- .nv.constant0._ZN4vllm25paged_attention_v1_kernelI13__nv_bfloat16hLi96ELi16ELi128ELNS_18Fp8KVCacheDataTypeE1ELb1EEEvPT_PKS3_PKT0_S9_ifPKiSB_iPKfiiiSD_SD_iiiii --------------------------
	.section	.nv.constant0._ZN4vllm25paged_attention_v1_kernelI13__nv_bfloat16hLi96ELi16ELi128ELNS_18Fp8KVCacheDataTypeE1ELb1EEEvPT_PKS3_PKT0_S9_ifPKiSB_iPKfiiiSD_SD_iiiii,"a",@progbits
	.sectionflags	@""
	.align	4
.nv.constant0._ZN4vllm25paged_attention_v1_kernelI13__nv_bfloat16hLi96ELi16ELi128ELNS_18Fp8KVCacheDataTypeE1ELb1EEEvPT_PKS3_PKT0_S9_ifPKiSB_iPKfiiiSD_SD_iiiii:
	.zero		1020


//--------------------- .nv.constant0._ZN4vllm25paged_attention_v1_kernelI13__nv_bfloat16hLi80ELi16ELi128ELNS_18Fp8KVCacheDataTypeE1ELb1EEEvPT_PKS3_PKT0_S9_ifPKiSB_iPKfiiiSD_SD_iiiii --------------------------
	.section	.nv.constant0._ZN4vllm25paged_attention_v1_kernelI13__nv_bfloat16hLi80ELi16ELi128ELNS_18Fp8KVCacheDataTypeE1ELb1EEEvPT_PKS3_PKT0_S9_ifPKiSB_iPKfiiiSD_SD_iiiii,"a",@progbits
	.sectionflags	@""
	.align	4
.nv.constant0._ZN4vllm25paged_attention_v1_kernelI13__nv_bfloat16hLi80ELi16ELi128ELNS_18Fp8KVCacheDataTypeE1ELb1EEEvPT_PKS3_PKT0_S9_ifPKiSB_iPKfiiiSD_SD_iiiii:
	.zero		1020


//--------------------- .nv.constant0._ZN4vllm25paged_attention_v1_kernelI13__nv_bfloat16hLi64ELi16ELi128ELNS_18Fp8KVCacheDataTypeE1ELb1EEEvPT_PKS3_PKT0_S9_ifPKiSB_iPKfiiiSD_SD_iiiii --------------------------
	.section	.nv.constant0._ZN4vllm25paged_attention_v1_kernelI13__nv_bfloat16hLi64ELi16ELi128ELNS_18Fp8KVCacheDataTypeE1ELb1EEEvPT_PKS3_PKT0_S9_ifPKiSB_iPKfiiiSD_SD_iiiii,"a",@progbits
	.sectionflags	@""
	.align	4
.nv.constant0._ZN4vllm25paged_attention_v1_kernelI13__nv_bfloat16hLi64ELi16ELi128ELNS_18Fp8KVCacheDataTypeE1ELb1EEEvPT_PKS3_PKT0_S9_ifPKiSB_iPKfiiiSD_SD_iiiii:
	.zero		1020


//--------------------- .nv.constant0._ZN4vllm25paged_attention_v1_kernelI13__nv_bfloat16hLi32ELi16ELi128ELNS_18Fp8KVCacheDataTypeE1ELb1EEEvPT_PKS3_PKT0_S9_ifPKiSB_iPKfiiiSD_SD_iiiii --------------------------
	.section	.nv.constant0._ZN4vllm25paged_attention_v1_kernelI13__nv_bfloat16hLi32ELi16ELi128ELNS_18Fp8KVCacheDataTypeE1ELb1EEEvPT_PKS3_PKT0_S9_ifPKiSB_iPKfiiiSD_SD_iiiii,"a",@progbits
	.sectionflags	@""
	.align	4
.nv.constant0._ZN4vllm25paged_attention_v1_kernelI13__nv_bfloat16hLi32ELi16ELi128ELNS_18Fp8KVCacheDataTypeE1ELb1EEEvPT_PKS3_PKT0_S9_ifPKiSB_iPKfiiiSD_SD_iiiii:
	.zero		1020


//--------------------- .nv.constant0._ZN4vllm25paged_attention_v1_kernelI13__nv_bfloat16hLi256ELi8ELi128ELNS_18Fp8KVCacheDataTypeE1ELb0EEEvPT_PKS3_PKT0_S9_ifPKiSB_iPKfiiiSD_SD_iiiii --------------------------
	.section	.nv.constant0._ZN4vllm25paged_attention_v1_kernelI13__nv_bfloat16hLi256ELi8ELi128ELNS_18Fp8KVCacheDataTypeE1ELb0EEEvPT_PKS3_PKT0_S9_ifPKiSB_iPKfiiiSD_SD_iiiii,"a",@progbits
	.sectionflags	@""
	.align	4
.nv.constant0._ZN4vllm25paged_attention_v1_kernelI13__nv_bfloat16hLi256ELi8ELi128ELNS_18Fp8KVCacheDataTypeE1ELb0EEEvPT_PKS3_PKT0_S9_ifPKiSB_iPKfiiiSD_SD_iiiii:
	.zero		1020


//--------------------- .nv.constant0._ZN4vllm25paged_attention_v1_kernelI13__nv_bfloat16hLi192ELi8ELi128ELNS_18Fp8KVCacheDataTypeE1ELb0EEEvPT_PKS3_PKT0_S9_ifPKiSB_iPKfiiiSD_SD_iiiii --------------------------
	.section	.nv.constant0._ZN4vllm25paged_attention_v1_kernelI13__nv_bfloat16hLi192ELi8ELi128ELNS_18Fp8KVCacheDataTypeE1ELb0EEEvPT_PKS3_PKT0_S9_ifPKiSB_iPKfiiiSD_SD_iiiii,"a",@progbits
	.sectionflags	@""
	.align	4
.nv.constant0._ZN4vllm25paged_attention_v1_kernelI13__nv_bfloat16hLi192ELi8ELi128ELNS_18Fp8KVCacheDataTypeE1ELb0EEEvPT_PKS3_PKT0_S9_ifPKiSB_iPKfiiiSD_SD_iiiii:
	.zero		1020


//--------------------- .nv.constant0._ZN4vllm25paged_attention_v1_kernelI13__nv_bfloat16hLi128ELi8ELi128ELNS_18Fp8KVCacheDataTypeE1ELb0EEEvPT_PKS3_PKT0_S9_ifPKiSB_iPKfiiiSD_SD_iiiii --------------------------
	.section	.nv.constant0._ZN4vllm25paged_attention_v1_kernelI13__nv_bfloat16hLi128ELi8ELi128ELNS_18Fp8KVCacheDataTypeE1ELb0EEEvPT_PKS3_PKT0_S9_ifPKiSB_iPKfiiiSD_SD_iiiii,"a",@progbits
	.sectionflags	@""
	.align	4
.nv.constant0._ZN4vllm25paged_attention_v1_kernelI13__nv_bfloat16hLi128ELi8ELi128ELNS_18Fp8KVCacheDataTypeE1ELb0EEEvPT_PKS3_PKT0_S9_ifPKiSB_iPKfiiiSD_SD_iiiii:
	.zero		1020


//--------------------- .nv.constant0._ZN4vllm25paged_attention_v1_kernelI13__nv_bfloat16hLi120ELi8ELi128ELNS_18Fp8KVCacheDataTypeE1ELb0EEEvPT_PKS3_PKT0_S9_ifPKiSB_iPKfiiiSD_SD_iiiii --------------------------
	.section	.nv.constant0._ZN4vllm25paged_attention_v1_kernelI13__nv_bfloat16hLi120ELi8ELi128ELNS_18Fp8KVCacheDataTypeE1ELb0EEEvPT_PKS3_PKT0_S9_ifPKiSB_iPKfiiiSD_SD_iiiii,"a",@progbits
	.sectionflags	@""
	.align	4
.nv.constant0._ZN4vllm25paged_attention_v1_kernelI13__nv_bfloat16hLi120ELi8ELi128ELNS_18Fp8KVCacheDataTypeE1ELb0EEEvPT_PKS3_PKT0_S9_ifPKiSB_iPKfiiiSD_SD_iiiii:
	.zero		1020


//--------------------- .nv.constant0._ZN4vllm25paged_attention_v1_kernelI13__nv_bfloat16hLi112ELi8ELi128ELNS_18Fp8KVCacheDataTypeE1ELb0EEEvPT_PKS3_PKT0_S9_ifPKiSB_iPKfiiiSD_SD_iiiii --------------------------
	.section	.nv.constant0._ZN4vllm25paged_attention_v1_kernelI13__nv_bfloat16hLi112ELi8ELi128ELNS_18Fp8KVCacheDataTypeE1ELb0EEEvPT_PKS3_PKT0_S9_ifPKiSB_iPKfiiiSD_SD_iiiii,"a",@progbits
	.sectionflags	@""
	.align	4
.nv.constant0._ZN4vllm25paged_attention_v1_kernelI13__nv_bfloat16hLi112ELi8ELi128ELNS_18Fp8KVCacheDataTypeE1ELb0EEEvPT_PKS3_PKT0_S9_ifPKiSB_iPKfiiiSD_SD_iiiii:
	.zero		1020


//--------------------- .nv.constant0._ZN4vllm25paged_attention_v1_kernelI13__nv_bfloat16hLi96ELi8ELi128ELNS_18Fp8KVCacheDataTypeE1ELb0EEEvPT_PKS3_PKT0_S9_ifPKiSB_iPKfiiiSD_SD_iiiii --------------------------
	.section	.nv.constant0._ZN4vllm25paged_attention_v1_kernelI13__nv_bfloat16hLi96ELi8ELi128ELNS_18Fp8KVCacheDataTypeE1ELb0EEEvPT_PKS3_PKT0_S9_ifPKiSB_iPKfiiiSD_SD_iiiii,"a",@progbits
	.sectionflags	@""
	.align	4
.nv.constant0._ZN4vllm25paged_attention_v1_kernelI13__nv_bfloat16hLi96ELi8ELi128ELNS_18Fp8KVCacheDataTypeE1ELb0EEEvPT_PKS3_PKT0_S9_ifPKiSB_iPKfiiiSD_SD_iiiii:
	.zero		1020


//--------------------- .nv.constant0._ZN4vllm25paged_attention_v1_kernelI13__nv_bfloat16hLi80ELi8ELi128ELNS_18Fp8KVCacheDataTypeE1ELb0EEEvPT_PKS3_PKT0_S9_ifPKiSB_iPKfiiiSD_SD_iiiii --------------------------
	.section	.nv.constant0._ZN4vllm25paged_attention_v1_kernelI13__nv_bfloat16hLi80ELi8ELi128ELNS_18Fp8KVCacheDataTypeE1ELb0EEEvPT_PKS3_PKT0_S9_ifPKiSB_iPKfiiiSD_SD_iiiii,"a",@progbits
	.sectionflags	@""
	.align	4
.nv.constant0._ZN4vllm25paged_attention_v1_kernelI13__nv_bfloat16hLi80ELi8ELi128ELNS_18Fp8KVCacheDataTypeE1ELb0EEEvPT_PKS3_PKT0_S9_ifPKiSB_iPKfiiiSD_SD_iiiii:
	.zero		1020


//--------------------- .nv.constant0._ZN4vllm25paged_attention_v1_kernelI13__nv_bfloat16hLi64ELi8ELi128ELNS_18Fp8KVCacheDataTypeE1ELb0EEEvPT_PKS3_PKT0_S9_ifPKiSB_iPKfiiiSD_SD_iiiii --------------------------
	.section	.nv.constant0._ZN4vllm25paged_attention_v1_kernelI13__nv_bfloat16hLi64ELi8ELi128ELNS_18Fp8KVCacheDataTypeE1ELb0EEEvPT_PKS3_PKT0_S9_ifPKiSB_iPKfiiiSD_SD_iiiii,"a",@progbits
	.sectionflags	@""
	.align	4
.nv.constant0._ZN4vllm25paged_attention_v1_kernelI13__nv_bfloat16hLi64ELi8ELi128ELNS_18Fp8KVCacheDataTypeE1ELb0EEEvPT_PKS3_PKT0_S9_ifPKiSB_iPKfiiiSD_SD_iiiii:
	.zero		1020


//--------------------- .nv.constant0._ZN4vllm25paged_attention_v1_kernelI13__nv_bfloat16hLi32ELi8ELi128ELNS_18Fp8KVCacheDataTypeE1ELb0EEEvPT_PKS3_PKT0_S9_ifPKiSB_iPKfiiiSD_SD_iiiii --------------------------
	.section	.nv.constant0._ZN4vllm25paged_attention_v1_kernelI13__nv_bfloat16hLi32ELi8ELi128ELNS_18Fp8KVCacheDataTypeE1ELb0EEEvPT_PKS3_PKT0_S9_ifPKiSB_iPKfiiiSD_SD_iiiii,"a",@progbits
	.sectionflags	@""
	.align	4
.nv.constant0._ZN4vllm25paged_attention_v1_kernelI13__nv_bfloat16hLi32ELi8ELi128ELNS_18Fp8KVCacheDataTypeE1ELb0EEEvPT_PKS3_PKT0_S9_ifPKiSB_iPKfiiiSD_SD_iiiii:
	.zero		1020


//--------------------- .nv.constant0._ZN4vllm25paged_attention_v1_kernelI13__nv_bfloat16hLi256ELi8ELi128ELNS_18Fp8KVCacheDataTypeE1ELb1EEEvPT_PKS3_PKT0_S9_ifPKiSB_iPKfiiiSD_SD_iiiii --------------------------
	.section	.nv.constant0._ZN4vllm25paged_attention_v1_kernelI13__nv_bfloat16hLi256ELi8ELi128ELNS_18Fp8KVCacheDataTypeE1ELb1EEEvPT_PKS3_PKT0_S9_ifPKiSB_iPKfiiiSD_SD_iiiii,"a",@progbits
	.sectionflags	@""
	.align	4
.nv.constant0._ZN4vllm25paged_attention_v1_kernelI13__nv_bfloat16hLi256ELi8ELi128ELNS_18Fp8KVCacheDataTypeE1ELb1EEEvPT_PKS3_PKT0_S9_ifPKiSB_iPKfiiiSD_SD_iiiii:
	.zero		1020


//--------------------- .nv.constant0._ZN4vllm25paged_attention_v1_kernelI13__nv_bfloat16hLi192ELi8ELi128ELNS_18Fp8KVCacheDataTypeE1ELb1EEEvPT_PKS3_PKT0_S9_ifPKiSB_iPKfiiiSD_SD_iiiii --------------------------
	.section	.nv.constant0._ZN4vllm25paged_attention_v1_kernelI13__nv_bfloat16hLi192ELi8ELi128ELNS_18Fp8KVCacheDataTypeE1ELb1EEEvPT_PKS3_PKT0_S9_ifPKiSB_iPKfiiiSD_SD_iiiii,"a",@progbits
	.sectionflags	@""
	.align	4
.nv.constant0._ZN4vllm25paged_attention_v1_kernelI13__nv_bfloat16hLi192ELi8ELi128ELNS_18Fp8KVCacheDataTypeE1ELb1EEEvPT_PKS3_PKT0_S9_ifPKiSB_iPKfiiiSD_SD_iiiii:
	.zero		1020


//--------------------- .nv.constant0._ZN4vllm25paged_attention_v1_kernelI13__nv_bfloat16hLi128ELi8ELi128ELNS_18Fp8KVCacheDataTypeE1ELb1EEEvPT_PKS3_PKT0_S9_ifPKiSB_iPKfiiiSD_SD_iiiii --------------------------
	.section	.nv.constant0._ZN4vllm25paged_attention_v1_kernelI13__nv_bfloat16hLi128ELi8ELi128ELNS_18Fp8KVCacheDataTypeE1ELb1EEEvPT_PKS3_PKT0_S9_ifPKiSB_iPKfiiiSD_SD_iiiii,"a",@progbits
	.sectionflags	@""
	.align	4
.nv.constant0._ZN4vllm25paged_attention_v1_kernelI13__nv_bfloat16hLi128ELi8ELi128ELNS_18Fp8KVCacheDataTypeE1ELb1EEEvPT_PKS3_PKT0_S9_ifPKiSB_iPKfiiiSD_SD_iiiii:
	.zero		1020


//--------------------- .nv.constant0._ZN4vllm25paged_attention_v1_kernelI13__nv_bfloat16hLi120ELi8ELi128ELNS_18Fp8KVCacheDataTypeE1ELb1EEEvPT_PKS3_PKT0_S9_ifPKiSB_iPKfiiiSD_SD_iiiii --------------------------
	.section	.nv.constant0._ZN4vllm25paged_attention_v1_kernelI13__nv_bfloat16hLi120ELi8ELi128ELNS_18Fp8KVCacheDataTypeE1ELb1EEEvPT_PKS3_PKT0_S9_ifPKiSB_iPKfiiiSD_SD_iiiii,"a",@progbits
	.sectionflags	@""
	.align	4
.nv.constant0._ZN4vllm25paged_attention_v1_kernelI13__nv_bfloat16hLi120ELi8ELi128ELNS_18Fp8KVCacheDataTypeE1ELb1EEEvPT_PKS3_PKT0_S9_ifPKiSB_iPKfiiiSD_SD_iiiii:
	.zero		1020


//--------------------- .nv.constant0._ZN4vllm25paged_attention_v1_kernelI13__nv_bfloat16hLi112ELi8ELi128ELNS_18Fp8KVCacheDataTypeE1ELb1EEEvPT_PKS3_PKT0_S9_ifPKiSB_iPKfiiiSD_SD_iiiii --------------------------
	.section	.nv.constant0._ZN4vllm25paged_attention_v1_kernelI13__nv_bfloat16hLi112ELi8ELi128ELNS_18Fp8KVCacheDataTypeE1ELb1EEEvPT_PKS3_PKT0_S9_ifPKiSB_iPKfiiiSD_SD_iiiii,"a",@progbits
	.sectionflags	@""
	.align	4
.nv.constant0._ZN4vllm25paged_attention_v1_kernelI13__nv_bfloat16hLi112ELi8ELi128ELNS_18Fp8KVCacheDataTypeE1ELb1EEEvPT_PKS3_PKT0_S9_ifPKiSB_iPKfiiiSD_SD_iiiii:
	.zero		1020


//--------------------- .nv.constant0._ZN4vllm25paged_attention_v1_kernelI13__nv_bfloat16hLi96ELi8ELi128ELNS_18Fp8KVCacheDataTypeE1ELb1EEEvPT_PKS3_PKT0_S9_ifPKiSB_iPKfiiiSD_SD_iiiii --------------------------
	.section	.nv.constant0._ZN4vllm25paged_attention_v1_kernelI13__nv_bfloat16hLi96ELi8ELi128ELNS_18Fp8KVCacheDataTypeE1ELb1EEEvPT_PKS3_PKT0_S9_ifPKiSB_iPKfiiiSD_SD_iiiii,"a",@progbits
	.sectionflags	@""
	.align	4
.nv.constant0._ZN4vllm25paged_attention_v1_kernelI13__nv_bfloat16hLi96ELi8ELi128ELNS_18Fp8KVCacheDataTypeE1ELb1EEEvPT_PKS3_PKT0_S9_ifPKiSB_iPKfiiiSD_SD_iiiii:
	.zero		1020


//--------------------- .nv.constant0._ZN4vllm25paged_attention_v1_kernelI13__nv_bfloat16hLi80ELi8ELi128ELNS_18Fp8KVCacheDataTypeE1ELb1EEEvPT_PKS3_PKT0_S9_ifPKiSB_iPKfiiiSD_SD_iiiii --------------------------
	.section	.nv.constant0._ZN4vllm25paged_attention_v1_kernelI13__nv_bfloat16hLi80ELi8ELi128ELNS_18Fp8KVCacheDataTypeE1ELb1EEEvPT_PKS3_PKT0_S9_ifPKiSB_iPKfiiiSD_SD_iiiii,"a",@progbits
	.sectionflags	@""
	.align	4
.nv.constant0._ZN4vllm25paged_attention_v1_kernelI13__nv_bfloat16hLi80ELi8ELi128ELNS_18Fp8KVCacheDataTypeE1ELb1EEEvPT_PKS3_PKT0_S9_ifPKiSB_iPKfiiiSD_SD_iiiii:
	.zero		1020


//--------------------- .nv.constant0._ZN4vllm25paged_attention_v1_kernelI13__nv_bfloat16hLi64ELi8ELi128ELNS_18Fp8KVCacheDataTypeE1ELb1EEEvPT_PKS3_PKT0_S9_ifPKiSB_iPKfiiiSD_SD_iiiii --------------------------
	.section	.nv.constant0._ZN4vllm25paged_attention_v1_kernelI13__nv_bfloat16hLi64ELi8ELi128ELNS_18Fp8KVCacheDataTypeE1ELb1EEEvPT_PKS3_PKT0_S9_ifPKiSB_iPKfiiiSD_SD_iiiii,"a",@progbits
	.sectionflags	@""
	.align	4
.nv.constant0._ZN4vllm25paged_attention_v1_kernelI13__nv_bfloat16hLi64ELi8ELi128ELNS_18Fp8KVCacheDataTypeE1ELb1EEEvPT_PKS3_PKT0_S9_ifPKiSB_iPKfiiiSD_SD_iiiii:
	.zero		1020


//--------------------- .nv.constant0._ZN4vllm25paged_attention_v1_kernelI13__nv_bfloat16hLi32ELi8ELi128ELNS_18Fp8KVCacheDataTypeE1ELb1EEEvPT_PKS3_PKT0_S9_ifPKiSB_iPKfiiiSD_SD_iiiii --------------------------
	.section	.nv.constant0._ZN4vllm25paged_attention_v1_kernelI13__nv_bfloat16hLi32ELi8ELi128ELNS_18Fp8KVCacheDataTypeE1ELb1EEEvPT_PKS3_PKT0_S9_ifPKiSB_iPKfiiiSD_SD_iiiii,"a",@progbits
	.sectionflags	@""
	.align	4
.nv.constant0._ZN4vllm25paged_attention_v1_kernelI13__nv_bfloat16hLi32ELi8ELi128ELNS_18Fp8KVCacheDataTypeE1ELb1EEEvPT_PKS3_PKT0_S9_ifPKiSB_iPKfiiiSD_SD_iiiii:
	.zero		1020


//--------------------- .nv.constant0._ZN4vllm25paged_attention_v1_kernelIthLi256ELi32ELi128ELNS_18Fp8KVCacheDataTypeE1ELb0EEEvPT_PKS2_PKT0_S8_ifPKiSA_iPKfiiiSC_SC_iiiii --------------------------
	.section	.nv.constant0._ZN4vllm25paged_attention_v1_kernelIthLi256ELi32ELi128ELNS_18Fp8KVCacheDataTypeE1ELb0EEEvPT_PKS2_PKT0_S8_ifPKiSA_iPKfiiiSC_SC_iiiii,"a",@progbits
	.sectionflags	@""
	.align	4
.nv.constant0._ZN4vllm25paged_attention_v1_kernelIthLi256ELi32ELi128ELNS_18Fp8KVCacheDataTypeE1ELb0EEEvPT_PKS2_PKT0_S8_ifPKiSA_iPKfiiiSC_SC_iiiii:
	.zero		1020


//--------------------- .nv.constant0._ZN4vllm25paged_attention_v1_kernelIthLi192ELi32ELi128ELNS_18Fp8KVCacheDataTypeE1ELb0EEEvPT_PKS2_PKT0_S8_ifPKiSA_iPKfiiiSC_SC_iiiii --------------------------
	.section	.nv.constant0._ZN4vllm25paged_attention_v1_kernelIthLi192ELi32ELi128ELNS_18Fp8KVCacheDataTypeE1ELb0EEEvPT_PKS2_PKT0_S8_ifPKiSA_iPKfiiiSC_SC_iiiii,"a",@progbits
	.sectionflags	@""
	.align	4
.nv.constant0._ZN4vllm25paged_attention_v1_kernelIthLi192ELi32ELi128ELNS_18Fp8KVCacheDataTypeE1ELb0EEEvPT_PKS2_PKT0_S8_ifPKiSA_iPKfiiiSC_SC_iiiii:
	.zero		1020


//--------------------- .nv.constant0._ZN4vllm25paged_attention_v1_kernelIthLi128ELi32ELi128ELNS_18Fp8KVCacheDataTypeE1ELb0EEEvPT_PKS2_PKT0_S8_ifPKiSA_iPKfiiiSC_SC_iiiii --------------------------
	.section	.nv.constant0._ZN4vllm25paged_attention_v1_kernelIthLi128ELi32ELi128ELNS_18Fp8KVCacheDataTypeE1ELb0EEEvPT_PKS2_PKT0_S8_ifPKiSA_iPKfiiiSC_SC_iiiii,"a",@progbits
	.sectionflags	@""
	.align	4
.nv.constant0._ZN4vllm25paged_attention_v1_kernelIthLi128ELi32ELi128ELNS_18Fp8KVCacheDataTypeE1ELb0EEEvPT_PKS2_PKT0_S8_ifPKiSA_iPKfiiiSC_SC_iiiii:
	.zero		1020


//--------------------- .nv.constant0._ZN4vllm25paged_attention_v1_kernelIthLi120ELi32ELi128ELNS_18Fp8KVCacheDataTypeE1ELb0EEEvPT_PKS2_PKT0_S8_ifPKiSA_iPKfiiiSC_SC_iiiii --------------------------
	.section	.nv.constant0._ZN4vllm25paged_attention_v1_kernelIthLi120ELi32ELi128ELNS_18Fp8KVCacheDataTypeE1ELb0EEEvPT_PKS2_PKT0_S8_ifPKiSA_iPKfiiiSC_SC_iiiii,"a",@progbits
	.sectionflags	@""
	.align	4
.nv.constant0._ZN4vllm25paged_attention_v1_kernelIthLi120ELi32ELi128ELNS_18Fp8KVCacheDataTypeE1ELb0EEEvPT_PKS2_PKT0_S8_ifPKiSA_iPKfiiiSC_SC_iiiii:
	.zero		1020


//--------------------- .nv.constant0._ZN4vllm25paged_attention_v1_kernelIthLi112ELi32ELi128ELNS_18Fp8KVCacheDataTypeE1ELb0EEEvPT_PKS2_PKT0_S8_ifPKiSA_iPKfiiiSC_SC_iiiii --------------------------
	.section	.nv.constant0._ZN4vllm25paged_attention_v1_kernelIthLi112ELi32ELi128ELNS_18Fp8KVCacheDataTypeE1ELb0EEEvPT_PKS2_PKT0_S8_ifPKiSA_iPKfiiiSC_SC_iiiii,"a",@progbits
	.sectionflags	@""
	.align	4
.nv.constant0._ZN4vllm25paged_attention_v1_kernelIthLi112ELi32ELi128ELNS_18Fp8KVCacheDataTypeE1ELb0EEEvPT_PKS2_PKT0_S8_ifPKiSA_iPKfiiiSC_SC_iiiii:
	.zero		1020


//--------------------- .nv.constant0._ZN4vllm25paged_attention_v1_kernelIthLi96ELi32ELi128ELNS_18Fp8KVCacheDataTypeE1ELb0EEEvPT_PKS2_PKT0_S8_ifPKiSA_iPKfiiiSC_SC_iiiii --------------------------
	.section	.nv.constant0._ZN4vllm25paged_attention_v1_kernelIthLi96ELi32ELi128ELNS_18Fp8KVCacheDataTypeE1ELb0EEEvPT_PKS2_PKT0_S8_ifPKiSA_iPKfiiiSC_SC_iiiii,"a",@progbits
	.sectionflags	@""
	.align	4
.nv.constant0._ZN4vllm25paged_attention_v1_kernelIthLi96ELi32ELi128ELNS_18Fp8KVCacheDataTypeE1ELb0EEEvPT_PKS2_PKT0_S8_ifPKiSA_iPKfiiiSC_SC_iiiii:
	.zero		1020


//--------------------- .nv.constant0._ZN4vllm25paged_attention_v1_kernelIthLi80ELi32ELi128ELNS_18Fp8KVCacheDataTypeE1ELb0EEEvPT_PKS2_PKT0_S8_ifPKiSA_iPKfiiiSC_SC_iiiii --------------------------
	.section	.nv.constant0._ZN4vllm25paged_attention_v1_kernelIthLi80ELi32ELi128ELNS_18Fp8KVCacheDataTypeE1ELb0EEEvPT_PKS2_PKT0_S8_ifPKiSA_iPKfiiiSC_SC_iiiii,"a",@progbits
	.sectionflags	@""
	.align	4
.nv.constant0._ZN4vllm25paged_attention_v1_kernelIthLi80ELi32ELi128ELNS_18Fp8KVCacheDataTypeE1ELb0EEEvPT_PKS2_PKT0_S8_ifPKiSA_iPKfiiiSC_SC_iiiii:
	.zero		1020


//--------------------- .nv.constant0._ZN4vllm25paged_attention_v1_kernelIthLi64ELi32ELi128ELNS_18Fp8KVCacheDataTypeE1ELb0EEEvPT_PKS2_PKT0_S8_ifPKiSA_iPKfiiiSC_SC_iiiii --------------------------
	.section	.nv.constant0._ZN4vllm25paged_attention_v1_kernelIthLi64ELi32ELi128ELNS_18Fp8KVCacheDataTypeE1ELb0EEEvPT_PKS2_PKT0_S8_ifPKiSA_iPKfiiiSC_SC_iiiii,"a",@progbits
	.sectionflags	@""
	.align	4
.nv.constant0._ZN4vllm25paged_attention_v1_kernelIthLi64ELi32ELi128ELNS_18Fp8KVCacheDataTypeE1ELb0EEEvPT_PKS2_PKT0_S8_ifPKiSA_iPKfiiiSC_SC_iiiii:
	.zero		1020


//--------------------- .nv.constant0._ZN4vllm25paged_attention_v1_kernelIthLi32ELi32ELi128ELNS_18Fp8KVCacheDataTypeE1ELb0EEEvPT_PKS2_PKT0_S8_ifPKiSA_iPKfiiiSC_SC_iiiii --------------------------
	.section	.nv.constant0._ZN4vllm25paged_attention_v1_kernelIthLi32ELi32ELi128ELNS_18Fp8KVCacheDataTypeE1ELb0EEEvPT_PKS2_PKT0_S8_ifPKiSA_iPKfiiiSC_SC_iiiii,"a",@progbits
	.sectionflags	@""
	.align	4
.nv.constant0._ZN4vllm25paged_attention_v1_kernelIthLi32ELi32ELi128ELNS_18Fp8KVCacheDataTypeE1ELb0EEEvPT_PKS2_PKT0_S8_ifPKiSA_iPKfiiiSC_SC_iiiii:
	.zero		1020


//--------------------- .nv.constant0._ZN4vllm25paged_attention_v1_kernelIthLi256ELi32ELi128ELNS_18Fp8KVCacheDataTypeE1ELb1EEEvPT_PKS2_PKT0_S8_ifPKiSA_iPKfiiiSC_SC_iiiii --------------------------
	.section	.nv.constant0._ZN4vllm25paged_attention_v1_kernelIthLi256ELi32ELi128ELNS_18Fp8KVCacheDataTypeE1ELb1EEEvPT_PKS2_PKT0_S8_ifPKiSA_iPKfiiiSC_SC_iiiii,"a",@progbits
	.sectionflags	@""
	.align	4
.nv.constant0._ZN4vllm25paged_attention_v1_kernelIthLi256ELi32ELi128ELNS_18Fp8KVCacheDataTypeE1ELb1EEEvPT_PKS2_PKT0_S8_ifPKiSA_iPKfiiiSC_SC_iiiii:
	.zero		1020


//--------------------- .nv.constant0._ZN4vllm25paged_attention_v1_kernelIthLi192ELi32ELi128ELNS_18Fp8KVCacheDataTypeE1ELb1EEEvPT_PKS2_PKT0_S8_ifPKiSA_iPKfiiiSC_SC_iiiii --------------------------
	.section	.nv.constant0._ZN4vllm25paged_attention_v1_kernelIthLi192ELi32ELi128ELNS_18Fp8KVCacheDataTypeE1ELb1EEEvPT_PKS2_PKT0_S8_ifPKiSA_iPKfiiiSC_SC_iiiii,"a",@progbits
	.sectionflags	@""
	.align	4
.nv.constant0._ZN4vllm25paged_attention_v1_kernelIthLi192ELi32ELi128ELNS_18Fp8KVCacheDataTypeE1ELb1EEEvPT_PKS2_PKT0_S8_ifPKiSA_iPKfiiiSC_SC_iiiii:
	.zero		1020


//--------------------- .nv.constant0._ZN4vllm25paged_attention_v1_kernelIthLi128ELi32ELi128ELNS_18Fp8KVCacheDataTypeE1ELb1EEEvPT_PKS2_PKT0_S8_ifPKiSA_iPKfiiiSC_SC_iiiii --------------------------
	.section	.nv.constant0._ZN4vllm25paged_attention_v1_kernelIthLi128ELi32ELi128ELNS_18Fp8KVCacheDataTypeE1ELb1EEEvPT_PKS2_PKT0_S8_ifPKiSA_iPKfiiiSC_SC_iiiii,"a",@progbits
	.sectionflags	@""
	.align	4
.nv.constant0._ZN4vllm25paged_attention_v1_kernelIthLi128ELi32ELi128ELNS_18Fp8KVCacheDataTypeE1ELb1EEEvPT_PKS2_PKT0_S8_ifPKiSA_iPKfiiiSC_SC_iiiii:
	.zero		1020


//--------------------- .nv.constant0._ZN4vllm25paged_attention_v1_kernelIthLi120ELi32ELi128ELNS_18Fp8KVCacheDataTypeE1ELb1EEEvPT_PKS2_PKT0_S8_ifPKiSA_iPKfiiiSC_SC_iiiii --------------------------
	.section	.nv.constant0._ZN4vllm25paged_attention_v1_kernelIthLi120ELi32ELi128ELNS_18Fp8KVCacheDataTypeE1ELb1EEEvPT_PKS2_PKT0_S8_ifPKiSA_iPKfiiiSC_SC_iiiii,"a",@progbits
	.sectionflags	@""
	.align	4
.nv.constant0._ZN4vllm25paged_attention_v1_kernelIthLi120ELi32ELi128ELNS_18Fp8KVCacheDataTypeE1ELb1EEEvPT_PKS2_PKT0_S8_ifPKiSA_iPKfiiiSC_SC_iiiii:
	.zero		1020


//--------------------- .nv.constant0._ZN4vllm25paged_attention_v1_kernelIthLi112ELi32ELi128ELNS_18Fp8KVCacheDataTypeE1ELb1EEEvPT_PKS2_PKT0_S8_ifPKiSA_iPKfiiiSC_SC_iiiii --------------------------
	.section	.nv.constant0._ZN4vllm25paged_attention_v1_kernelIthLi112ELi32ELi128ELNS_18Fp8KVCacheDataTypeE1ELb1EEEvPT_PKS2_PKT0_S8_ifPKiSA_iPKfiiiSC_SC_iiiii,"a",@progbits
	.sectionflags	@""
	.align	4
.nv.constant0._ZN4vllm25paged_attention_v1_kernelIthLi112ELi32ELi128ELNS_18Fp8KVCacheDataTypeE1ELb1EEEvPT_PKS2_PKT0_S8_ifPKiSA_iPKfiiiSC_SC_iiiii:
	.zero		1020


//--------------------- .nv.constant0._ZN4vllm25paged_attention_v1_kernelIthLi96ELi32ELi128ELNS_18Fp8KVCacheDataTypeE1ELb1EEEvPT_PKS2_PKT0_S8_ifPKiSA_iPKfiiiSC_SC_iiiii --------------------------
	.section	.nv.constant0._ZN4vllm25paged_attention_v1_kernelIthLi96ELi32ELi128ELNS_18Fp8KVCacheDataTypeE1ELb1EEEvPT_PKS2_PKT0_S8_ifPKiSA_iPKfiiiSC_SC_iiiii,"a",@progbits
	.sectionflags	@""
	.align	4
.nv.constant0._ZN4vllm25paged_attention_v1_kernelIthLi96ELi32ELi128ELNS_18Fp8KVCacheDataTypeE1ELb1EEEvPT_PKS2_PKT0_S8_ifPKiSA_iPKfiiiSC_SC_iiiii:
	.zero		1020


//--------------------- .nv.constant0._ZN4vllm25paged_attention_v1_kernelIthLi80ELi32ELi128ELNS_18Fp8KVCacheDataTypeE1ELb1EEEvPT_PKS2_PKT0_S8_ifPKiSA_iPKfiiiSC_SC_iiiii --------------------------
	.section	.nv.constant0._ZN4vllm25paged_attention_v1_kernelIthLi80ELi32ELi128ELNS_18Fp8KVCacheDataTypeE1ELb1EEEvPT_PKS2_PKT0_S8_ifPKiSA_iPKfiiiSC_SC_iiiii,"a",@progbits
	.sectionflags	@""
	.align	4
.nv.constant0._ZN4vllm25paged_attention_v1_kernelIthLi80ELi32ELi128ELNS_18Fp8KVCacheDataTypeE1ELb1EEEvPT_PKS2_PKT0_S8_ifPKiSA_iPKfiiiSC_SC_iiiii:
	.zero		1020


//--------------------- .nv.constant0._ZN4vllm25paged_attention_v1_kernelIthLi64ELi32ELi128ELNS_18Fp8KVCacheDataTypeE1ELb1EEEvPT_PKS2_PKT0_S8_ifPKiSA_iPKfiiiSC_SC_iiiii --------------------------
	.section	.nv.constant0._ZN4vllm25paged_attention_v1_kernelIthLi64ELi32ELi128ELNS_18Fp8KVCacheDataTypeE1ELb1EEEvPT_PKS2_PKT0_S8_ifPKiSA_iPKfiiiSC_SC_iiiii,"a",@progbits
	.sectionflags	@""
	.align	4
.nv.constant0._ZN4vllm25paged_attention_v1_kernelIthLi64ELi32ELi128ELNS_18Fp8KVCacheDataTypeE1ELb1EEEvPT_PKS2_PKT0_S8_ifPKiSA_iPKfiiiSC_SC_iiiii:
	.zero		1020


//--------------------- .nv.constant0._ZN4vllm25paged_attention_v1_kernelIthLi32ELi32ELi128ELNS_18Fp8KVCacheDataTypeE1ELb1EEEvPT_PKS2_PKT0_S8_ifPKiSA_iPKfiiiSC_SC_iiiii --------------------------
	.section	.nv.constant0._ZN4vllm25paged_attention_v1_kernelIthLi32ELi32ELi128ELNS_18Fp8KVCacheDataTypeE1ELb1EEEvPT_PKS2_PKT0_S8_ifPKiSA_iPKfiiiSC_SC_iiiii,"a",@progbits
	.sectionflags	@""
	.align	4
.nv.constant0._ZN4vllm25paged_attention_v1_kernelIthLi32ELi32ELi128ELNS_18Fp8KVCacheDataTypeE1ELb1EEEvPT_PKS2_PKT0_S8_ifPKiSA_iPKfiiiSC_SC_iiiii:
	.zero		1020


//--------------------- .nv.constant0._ZN4vllm25paged_attention_v1_kernelIthLi256ELi16ELi128ELNS_18Fp8KVCacheDataTypeE1ELb0EEEvPT_PKS2_PKT0_S8_ifPKiSA_iPKfiiiSC_SC_iiiii --------------------------
	.section	.nv.constant0._ZN4vllm25paged_attention_v1_kernelIthLi256ELi16ELi128ELNS_18Fp8KVCacheDataTypeE1ELb0EEEvPT_PKS2_PKT0_S8_ifPKiSA_iPKfiiiSC_SC_iiiii,"a",@progbits
	.sectionflags	@""
	.align	4
.nv.constant0._ZN4vllm25paged_attention_v1_kernelIthLi256ELi16ELi128ELNS_18Fp8KVCacheDataTypeE1ELb0EEEvPT_PKS2_PKT0_S8_ifPKiSA_iPKfiiiSC_SC_iiiii:
	.zero		1020


//--------------------- .nv.constant0._ZN4vllm25paged_attention_v1_kernelIthLi192ELi16ELi128ELNS_18Fp8KVCacheDataTypeE1ELb0EEEvPT_PKS2_PKT0_S8_ifPKiSA_iPKfiiiSC_SC_iiiii --------------------------
	.section	.nv.constant0._ZN4vllm25paged_attention_v1_kernelIthLi192ELi16ELi128ELNS_18Fp8KVCacheDataTypeE1ELb0EEEvPT_PKS2_PKT0_S8_ifPKiSA_iPKfiiiSC_SC_iiiii,"a",@progbits
	.sectionflags	@""
	.align	4
.nv.constant0._ZN4vllm25paged_attention_v1_kernelIthLi192ELi16ELi128ELNS_18Fp8KVCacheDataTypeE1ELb0EEEvPT_PKS2_PKT0_S8_ifPKiSA_iPKfiiiSC_SC_iiiii:
	.zero		1020


//--------------------- .nv.constant0._ZN4vllm25paged_attention_v1_kernelIthLi128ELi16ELi128ELNS_18Fp8KVCacheDataTypeE1ELb0EEEvPT_PKS2_PKT0_S8_ifPKiSA_iPKfiiiSC_SC_iiiii --------------------------
	.section	.nv.constant0._ZN4vllm25paged_attention_v1_kernelIthLi128ELi16ELi128ELNS_18Fp8KVCacheDataTypeE1ELb0EEEvPT_PKS2_PKT0_S8_ifPKiSA_iPKfiiiSC_SC_iiiii,"a",@progbits
	.sectionflags	@""
	.align	4
.nv.constant0._ZN4vllm25paged_attention_v1_kernelIthLi128ELi16ELi128ELNS_18Fp8KVCacheDataTypeE1ELb0EEEvPT_PKS2_PKT0_S8_ifPKiSA_iPKfiiiSC_SC_iiiii:
	.zero		1020


//--------------------- .nv.constant0._ZN4vllm25paged_attention_v1_kernelIthLi120ELi16ELi128ELNS_18Fp8KVCacheDataTypeE1ELb0EEEvPT_PKS2_PKT0_S8_ifPKiSA_iPKfiiiSC_SC_iiiii --------------------------
	.section	.nv.constant0._ZN4vllm25paged_attention_v1_kernelIthLi120ELi16ELi128ELNS_18Fp8KVCacheDataTypeE1ELb0EEEvPT_PKS2_PKT0_S8_ifPKiSA_iPKfiiiSC_SC_iiiii,"a",@progbits
	.sectionflags	@""
	.align	4
.nv.constant0._ZN4vllm25paged_attention_v1_kernelIthLi120ELi16ELi128ELNS_18Fp8KVCacheDataTypeE1ELb0EEEvPT_PKS2_PKT0_S8_ifPKiSA_iPKfiiiSC_SC_iiiii:
	.zero		1020


//--------------------- .nv.constant0._ZN4vllm25paged_attention_v1_kernelIthLi112ELi16ELi128ELNS_18Fp8KVCacheDataTypeE1ELb0EEEvPT_PKS2_PKT0_S8_ifPKiSA_iPKfiiiSC_SC_iiiii --------------------------
	.section	.nv.constant0._ZN4vllm25paged_attention_v1_kernelIthLi112ELi16ELi128ELNS_18Fp8KVCacheDataTypeE1ELb0EEEvPT_PKS2_PKT0_S8_ifPKiSA_iPKfiiiSC_SC_iiiii,"a",@progbits
	.sectionflags	@""
	.align	4
.nv.constant0._ZN4vllm25paged_attention_v1_kernelIthLi112ELi16ELi128ELNS_18Fp8KVCacheDataTypeE1ELb0EEEvPT_PKS2_PKT0_S8_ifPKiSA_iPKfiiiSC_SC_iiiii:
	.zero		1020


//--------------------- .nv.constant0._ZN4vllm25paged_attention_v1_kernelIthLi96ELi16ELi128ELNS_18Fp8KVCacheDataTypeE1ELb0EEEvPT_PKS2_PKT0_S8_ifPKiSA_iPKfiiiSC_SC_iiiii --------------------------
	.section	.nv.constant0._ZN4vllm25paged_attention_v1_kernelIthLi96ELi16ELi128ELNS_18Fp8KVCacheDataTypeE1ELb0EEEvPT_PKS2_PKT0_S8_ifPKiSA_iPKfiiiSC_SC_iiiii,"a",@progbits
	.sectionflags	@""
	.align	4
.nv.constant0._ZN4vllm25paged_attention_v1_kernelIthLi96ELi16ELi128ELNS_18Fp8KVCacheDataTypeE1ELb0EEEvPT_PKS2_PKT0_S8_ifPKiSA_iPKfiiiSC_SC_iiiii:
	.zero		1020


//--------------------- .nv.constant0._ZN4vllm25paged_attention_v1_kernelIthLi80ELi16ELi128ELNS_18Fp8KVCacheDataTypeE1ELb0EEEvPT_PKS2_PKT0_S8_ifPKiSA_iPKfiiiSC_SC_iiiii --------------------------
	.section	.nv.constant0._ZN4vllm25paged_attention_v1_kernelIthLi80ELi16ELi128ELNS_18Fp8KVCacheDataTypeE1ELb0EEEvPT_PKS2_PKT0_S8_ifPKiSA_iPKfiiiSC_SC_iiiii,"a",@progbits
	.sectionflags	@""
	.align	4
.nv.constant0._ZN4vllm25paged_attention_v1_kernelIthLi80ELi16ELi128ELNS_18Fp8KVCacheDataTypeE1ELb0EEEvPT_PKS2_PKT0_S8_ifPKiSA_iPKfiiiSC_SC_iiiii:
	.zero		1020


//--------------------- .nv.constant0._ZN4vllm25paged_attention_v1_kernelIthLi64ELi16ELi128ELNS_18Fp8KVCacheDataTypeE1ELb0EEEvPT_PKS2_PKT0_S8_ifPKiSA_iPKfiiiSC_SC_iiiii --------------------------
	.section	.nv.constant0._ZN4vllm25paged_attention_v1_kernelIthLi64ELi16ELi128ELNS_18Fp8KVCacheDataTypeE1ELb0EEEvPT_PKS2_PKT0_S8_ifPKiSA_iPKfiiiSC_SC_iiiii,"a",@progbits
	.sectionflags	@""
	.align	4
.nv.constant0._ZN4vllm25paged_attention_v1_kernelIthLi64ELi16ELi128ELNS_18Fp8KVCacheDataTypeE1ELb0EEEvPT_PKS2_PKT0_S8_ifPKiSA_iPKfiiiSC_SC_iiiii:
	.zero		1020


//--------------------- .nv.constant0._ZN4vllm25paged_attention_v1_kernelIthLi32ELi16ELi128ELNS_18Fp8KVCacheDataTypeE1ELb0EEEvPT_PKS2_PKT0_S8_ifPKiSA_iPKfiiiSC_SC_iiiii --------------------------
	.section	.nv.constant0._ZN4vllm25paged_attention_v1_kernelIthLi32ELi16ELi128ELNS_18Fp8KVCacheDataTypeE1ELb0EEEvPT_PKS2_PKT0_S8_ifPKiSA_iPKfiiiSC_SC_iiiii,"a",@progbits
	.sectionflags	@""
	.align	4
.nv.constant0._ZN4vllm25paged_attention_v1_kernelIthLi32ELi16ELi128ELNS_18Fp8KVCacheDataTypeE1ELb0EEEvPT_PKS2_PKT0_S8_ifPKiSA_iPKfiiiSC_SC_iiiii:
	.zero		1020


//--------------------- .nv.constant0._ZN4vllm25paged_attention_v1_kernelIthLi256ELi16ELi128ELNS_18Fp8KVCacheDataTypeE1ELb1EEEvPT_PKS2_PKT0_S8_ifPKiSA_iPKfiiiSC_SC_iiiii --------------------------
	.section	.nv.constant0._ZN4vllm25paged_attention_v1_kernelIthLi256ELi16ELi128ELNS_18Fp8KVCacheDataTypeE1ELb1EEEvPT_PKS2_PKT0_S8_ifPKiSA_iPKfiiiSC_SC_iiiii,"a",@progbits
	.sectionflags	@""
	.align	4
.nv.constant0._ZN4vllm25paged_attention_v1_kernelIthLi256ELi16ELi128ELNS_18Fp8KVCacheDataTypeE1ELb1EEEvPT_PKS2_PKT0_S8_ifPKiSA_iPKfiiiSC_SC_iiiii:
	.zero		1020


//--------------------- .nv.constant0._ZN4vllm25paged_attention_v1_kernelIthLi192ELi16ELi128ELNS_18Fp8KVCacheDataTypeE1ELb1EEEvPT_PKS2_PKT0_S8_ifPKiSA_iPKfiiiSC_SC_iiiii --------------------------
	.section	.nv.constant0._ZN4vllm25paged_attention_v1_kernelIthLi192ELi16ELi128ELNS_18Fp8KVCacheDataTypeE1ELb1EEEvPT_PKS2_PKT0_S8_ifPKiSA_iPKfiiiSC_SC_iiiii,"a",@progbits
	.sectionflags	@""
	.align	4
.nv.constant0._ZN4vllm25paged_attention_v1_kernelIthLi192ELi16ELi128ELNS_18Fp8KVCacheDataTypeE1ELb1EEEvPT_PKS2_PKT0_S8_ifPKiSA_iPKfiiiSC_SC_iiiii:
	.zero		1020


//--------------------- .nv.constant0._ZN4vllm25paged_attention_v1_kernelIthLi128ELi16ELi128ELNS_18Fp8KVCacheDataTypeE1ELb1EEEvPT_PKS2_PKT0_S8_ifPKiSA_iPKfiiiSC_SC_iiiii --------------------------
	.section	.nv.constant0._ZN4vllm25paged_attention_v1_kernelIthLi128ELi16ELi128ELNS_18Fp8KVCacheDataTypeE1ELb1EEEvPT_PKS2_PKT0_S8_ifPKiSA_iPKfiiiSC_SC_iiiii,"a",@progbits
	.sectionflags	@""
	.align	4
.nv.constant0._ZN4vllm25paged_attention_v1_kernelIthLi128ELi16ELi128ELNS_18Fp8KVCacheDataTypeE1ELb1EEEvPT_PKS2_PKT0_S8_ifPKiSA_iPKfiiiSC_SC_iiiii:
	.zero		1020


//--------------------- .nv.constant0._ZN4vllm25paged_attention_v1_kernelIthLi120ELi16ELi128ELNS_18Fp8KVCacheDataTypeE1ELb1EEEvPT_PKS2_PKT0_S8_ifPKiSA_iPKfiiiSC_SC_iiiii --------------------------
	.section	.nv.constant0._ZN4vllm25paged_attention_v1_kernelIthLi120ELi16ELi128ELNS_18Fp8KVCacheDataTypeE1ELb1EEEvPT_PKS2_PKT0_S8_ifPKiSA_iPKfiiiSC_SC_iiiii,"a",@progbits
	.sectionflags	@""
	.align	4
.nv.constant0._ZN4vllm25paged_attention_v1_kernelIthLi120ELi16ELi128ELNS_18Fp8KVCacheDataTypeE1ELb1EEEvPT_PKS2_PKT0_S8_ifPKiSA_iPKfiiiSC_SC_iiiii:
	.zero		1020


//--------------------- .nv.constant0._ZN4vllm25paged_attention_v1_kernelIthLi112ELi16ELi128ELNS_18Fp8KVCacheDataTypeE1ELb1EEEvPT_PKS2_PKT0_S8_ifPKiSA_iPKfiiiSC_SC_iiiii --------------------------
	.section	.nv.constant0._ZN4vllm25paged_attention_v1_kernelIthLi112ELi16ELi128ELNS_18Fp8KVCacheDataTypeE1ELb1EEEvPT_PKS2_PKT0_S8_ifPKiSA_iPKfiiiSC_SC_iiiii,"a",@progbits
	.sectionflags	@""
	.align	4
.nv.constant0._ZN4vllm25paged_attention_v1_kernelIthLi112ELi16ELi128ELNS_18Fp8KVCacheDataTypeE1ELb1EEEvPT_PKS2_PKT0_S8_ifPKiSA_iPKfiiiSC_SC_iiiii:
	.zero		1020


//--------------------- .nv.constant0._ZN4vllm25paged_attention_v1_kernelIthLi96ELi16ELi128ELNS_18Fp8KVCacheDataTypeE1ELb1EEEvPT_PKS2_PKT0_S8_ifPKiSA_iPKfiiiSC_SC_iiiii --------------------------
	.section	.nv.constant0._ZN4vllm25paged_attention_v1_kernelIthLi96ELi16ELi128ELNS_18Fp8KVCacheDataTypeE1ELb1EEEvPT_PKS2_PKT0_S8_ifPKiSA_iPKfiiiSC_SC_iiiii,"a",@progbits
	.sectionflags	@""
	.align	4
.nv.constant0._ZN4vllm25paged_attention_v1_kernelIthLi96ELi16ELi128ELNS_18Fp8KVCacheDataTypeE1ELb1EEEvPT_PKS2_PKT0_S8_ifPKiSA_iPKfiiiSC_SC_iiiii:
	.zero		1020


//--------------------- .nv.constant0._ZN4vllm25paged_attention_v1_kernelIthLi80ELi16ELi128ELNS_18Fp8KVCacheDataTypeE1ELb1EEEvPT_PKS2_PKT0_S8_ifPKiSA_iPKfiiiSC_SC_iiiii --------------------------
	.section	.nv.constant0._ZN4vllm25paged_attention_v1_kernelIthLi80ELi16ELi128ELNS_18Fp8KVCacheDataTypeE1ELb1EEEvPT_PKS2_PKT0_S8_ifPKiSA_iPKfiiiSC_SC_iiiii,"a",@progbits
	.sectionflags	@""
	.align	4
.nv.constant0._ZN4vllm25paged_attention_v1_kernelIthLi80ELi16ELi128ELNS_18Fp8KVCacheDataTypeE1ELb1EEEvPT_PKS2_PKT0_S8_ifPKiSA_iPKfiiiSC_SC_iiiii:
	.zero		1020


//--------------------- .nv.constant0._ZN4vllm25paged_attention_v1_kernelIthLi64ELi16ELi128ELNS_18Fp8KVCacheDataTypeE1ELb1EEEvPT_PKS2_PKT0_S8_ifPKiSA_iPKfiiiSC_SC_iiiii --------------------------
	.section	.nv.constant0._ZN4vllm25paged_attention_v1_kernelIthLi64ELi16ELi128ELNS_18Fp8KVCacheDataTypeE1ELb1EEEvPT_PKS2_PKT0_S8_ifPKiSA_iPKfiiiSC_SC_iiiii,"a",@progbits
	.sectionflags	@""
	.align	4
.nv.constant0._ZN4vllm25paged_attention_v1_kernelIthLi64ELi16ELi128ELNS_18Fp8KVCacheDataTypeE1ELb1EEEvPT_PKS2_PKT0_S8_ifPKiSA_iPKfiiiSC_SC_iiiii:
	.zero		1020


//--------------------- .nv.constant0._ZN4vllm25paged_attention_v1_kernelIthLi32ELi16ELi128ELNS_18Fp8KVCacheDataTypeE1ELb1EEEvPT_PKS2_PKT0_S8_ifPKiSA_iPKfiiiSC_SC_iiiii --------------------------
	.section	.nv.constant0._ZN4vllm25paged_attention_v1_kernelIthLi32ELi16ELi128ELNS_18Fp8KVCacheDataTypeE1ELb1EEEvPT_PKS2_PKT0_S8_ifPKiSA_iPKfiiiSC_SC_iiiii,"a",@progbits
	.sectionflags	@""
	.align	4
.nv.constant0._ZN4vllm25paged_attention_v1_kernelIthLi32ELi16ELi128ELNS_18Fp8KVCacheDataTypeE1ELb1EEEvPT_PKS2_PKT0_S8_ifPKiSA_iPKfiiiSC_SC_iiiii:
	.zero		1020


//--------------------- .nv.constant0._ZN4vllm25paged_attention_v1_kernelIthLi256ELi8ELi128ELNS_18Fp8KVCacheDataTypeE1ELb0EEEvPT_PKS2_PKT0_S8_ifPKiSA_iPKfiiiSC_SC_iiiii --------------------------
	.section	.nv.constant0._ZN4vllm25paged_attention_v1_kernelIthLi256ELi8ELi128ELNS_18Fp8KVCacheDataTypeE1ELb0EEEvPT_PKS2_PKT0_S8_ifPKiSA_iPKfiiiSC_SC_iiiii,"a",@progbits
	.sectionflags	@""
	.align	4
.nv.constant0._ZN4vllm25paged_attention_v1_kernelIthLi256ELi8ELi128ELNS_18Fp8KVCacheDataTypeE1ELb0EEEvPT_PKS2_PKT0_S8_ifPKiSA_iPKfiiiSC_SC_iiiii:
	.zero		1020


//--------------------- .nv.constant0._ZN4vllm25paged_attention_v1_kernelIthLi192ELi8ELi128ELNS_18Fp8KVCacheDataTypeE1ELb0EEEvPT_PKS2_PKT0_S8_ifPKiSA_iPKfiiiSC_SC_iiiii --------------------------
	.section	.nv.constant0._ZN4vllm25paged_attention_v1_kernelIthLi192ELi8ELi128ELNS_18Fp8KVCacheDataTypeE1ELb0EEEvPT_PKS2_PKT0_S8_ifPKiSA_iPKfiiiSC_SC_iiiii,"a",@progbits
	.sectionflags	@""
	.align	4
.nv.constant0._ZN4vllm25paged_attention_v1_kernelIthLi192ELi8ELi128ELNS_18Fp8KVCacheDataTypeE1ELb0EEEvPT_PKS2_PKT0_S8_ifPKiSA_iPKfiiiSC_SC_iiiii:
	.zero		1020


//--------------------- .nv.constant0._ZN4vllm25paged_attention_v1_kernelIthLi128ELi8ELi128ELNS_18Fp8KVCacheDataTypeE1ELb0EEEvPT_PKS2_PKT0_S8_ifPKiSA_iPKfiiiSC_SC_iiiii --------------------------
	.section	.nv.constant0._ZN4vllm25paged_attention_v1_kernelIthLi128ELi8ELi128ELNS_18Fp8KVCacheDataTypeE1ELb0EEEvPT_PKS2_PKT0_S8_ifPKiSA_iPKfiiiSC_SC_iiiii,"a",@progbits
	.sectionflags	@""
	.align	4
.nv.constant0._ZN4vllm25paged_attention_v1_kernelIthLi128ELi8ELi128ELNS_18Fp8KVCacheDataTypeE1ELb0EEEvPT_PKS2_PKT0_S8_ifPKiSA_iPKfiiiSC_SC_iiiii:
	.zero		1020


//--------------------- .nv.constant0._ZN4vllm25paged_attention_v1_kernelIthLi120ELi8ELi128ELNS_18Fp8KVCacheDataTypeE1ELb0EEEvPT_PKS2_PKT0_S8_ifPKiSA_iPKfiiiSC_SC_iiiii --------------------------
	.section	.nv.constant0._ZN4vllm25paged_attention_v1_kernelIthLi120ELi8ELi128ELNS_18Fp8KVCacheDataTypeE1ELb0EEEvPT_PKS2_PKT0_S8_ifPKiSA_iPKfiiiSC_SC_iiiii,"a",@progbits
	.sectionflags	@""
	.align	4
.nv.constant0._ZN4vllm25paged_attention_v1_kernelIthLi120ELi8ELi128ELNS_18Fp8KVCacheDataTypeE1ELb0EEEvPT_PKS2_PKT0_S8_ifPKiSA_iPKfiiiSC_SC_iiiii:
	.zero		1020


//--------------------- .nv.constant0._ZN4vllm25paged_attention_v1_kernelIthLi112ELi8ELi128ELNS_18Fp8KVCacheDataTypeE1ELb0EEEvPT_PKS2_PKT0_S8_ifPKiSA_iPKfiiiSC_SC_iiiii --------------------------
	.section	.nv.constant0._ZN4vllm25paged_attention_v1_kernelIthLi112ELi8ELi128ELNS_18Fp8KVCacheDataTypeE1ELb0EEEvPT_PKS2_PKT0_S8_ifPKiSA_iPKfiiiSC_SC_iiiii,"a",@progbits
	.sectionflags	@""
	.align	4
.nv.constant0._ZN4vllm25paged_attention_v1_kernelIthLi112ELi8ELi128ELNS_18Fp8KVCacheDataTypeE1ELb0EEEvPT_PKS2_PKT0_S8_ifPKiSA_iPKfiiiSC_SC_iiiii:
	.zero		1020


//--------------------- .nv.constant0._ZN4vllm25paged_attention_v1_kernelIthLi96ELi8ELi128ELNS_18Fp8KVCacheDataTypeE1ELb0EEEvPT_PKS2_PKT0_S8_ifPKiSA_iPKfiiiSC_SC_iiiii --------------------------
	.section	.nv.constant0._ZN4vllm25paged_attention_v1_kernelIthLi96ELi8ELi128ELNS_18Fp8KVCacheDataTypeE1ELb0EEEvPT_PKS2_PKT0_S8_ifPKiSA_iPKfiiiSC_SC_iiiii,"a",@progbits
	.sectionflags	@""
	.align	4
.nv.constant0._ZN4vllm25paged_attention_v1_kernelIthLi96ELi8ELi128ELNS_18Fp8KVCacheDataTypeE1ELb0EEEvPT_PKS2_PKT0_S8_ifPKiSA_iPKfiiiSC_SC_iiiii:
	.zero		1020


//--------------------- .nv.constant0._ZN4vllm25paged_attention_v1_kernelIthLi80ELi8ELi128ELNS_18Fp8KVCacheDataTypeE1ELb0EEEvPT_PKS2_PKT0_S8_ifPKiSA_iPKfiiiSC_SC_iiiii --------------------------
	.section	.nv.constant0._ZN4vllm25paged_attention_v1_kernelIthLi80ELi8ELi128ELNS_18Fp8KVCacheDataTypeE1ELb0EEEvPT_PKS2_PKT0_S8_ifPKiSA_iPKfiiiSC_SC_iiiii,"a",@progbits
	.sectionflags	@""
	.align	4
.nv.constant0._ZN4vllm25paged_attention_v1_kernelIthLi80ELi8ELi128ELNS_18Fp8KVCacheDataTypeE1ELb0EEEvPT_PKS2_PKT0_S8_ifPKiSA_iPKfiiiSC_SC_iiiii:
	.zero		1020


//--------------------- .nv.constant0._ZN4vllm25paged_attention_v1_kernelIthLi64ELi8ELi128ELNS_18Fp8KVCacheDataTypeE1ELb0EEEvPT_PKS2_PKT0_S8_ifPKiSA_iPKfiiiSC_SC_iiiii --------------------------
	.section	.nv.constant0._ZN4vllm25paged_attention_v1_kernelIthLi64ELi8ELi128ELNS_18Fp8KVCacheDataTypeE1ELb0EEEvPT_PKS2_PKT0_S8_ifPKiSA_iPKfiiiSC_SC_iiiii,"a",@progbits
	.sectionflags	@""
	.align	4
.nv.constant0._ZN4vllm25paged_attention_v1_kernelIthLi64ELi8ELi128ELNS_18Fp8KVCacheDataTypeE1ELb0EEEvPT_PKS2_PKT0_S8_ifPKiSA_iPKfiiiSC_SC_iiiii:
	.zero		1020


//--------------------- .nv.constant0._ZN4vllm25paged_attention_v1_kernelIthLi32ELi8ELi128ELNS_18Fp8KVCacheDataTypeE1ELb0EEEvPT_PKS2_PKT0_S8_ifPKiSA_iPKfiiiSC_SC_iiiii --------------------------
	.section	.nv.constant0._ZN4vllm25paged_attention_v1_kernelIthLi32ELi8ELi128ELNS_18Fp8KVCacheDataTypeE1ELb0EEEvPT_PKS2_PKT0_S8_ifPKiSA_iPKfiiiSC_SC_iiiii,"a",@progbits
	.sectionflags	@""
	.align	4
.nv.constant0._ZN4vllm25paged_attention_v1_kernelIthLi32ELi8ELi128ELNS_18Fp8KVCacheDataTypeE1ELb0EEEvPT_PKS2_PKT0_S8_ifPKiSA_iPKfiiiSC_SC_iiiii:
	.zero		1020


//--------------------- .nv.constant0._ZN4vllm25paged_attention_v1_kernelIthLi256ELi8ELi128ELNS_18Fp8KVCacheDataTypeE1ELb1EEEvPT_PKS2_PKT0_S8_ifPKiSA_iPKfiiiSC_SC_iiiii --------------------------
	.section	.nv.constant0._ZN4vllm25paged_attention_v1_kernelIthLi256ELi8ELi128ELNS_18Fp8KVCacheDataTypeE1ELb1EEEvPT_PKS2_PKT0_S8_ifPKiSA_iPKfiiiSC_SC_iiiii,"a",@progbits
	.sectionflags	@""
	.align	4
.nv.constant0._ZN4vllm25paged_attention_v1_kernelIthLi256ELi8ELi128ELNS_18Fp8KVCacheDataTypeE1ELb1EEEvPT_PKS2_PKT0_S8_ifPKiSA_iPKfiiiSC_SC_iiiii:
	.zero		1020


//--------------------- .nv.constant0._ZN4vllm25paged_attention_v1_kernelIthLi192ELi8ELi128ELNS_18Fp8KVCacheDataTypeE1ELb1EEEvPT_PKS2_PKT0_S8_ifPKiSA_iPKfiiiSC_SC_iiiii --------------------------
	.section	.nv.constant0._ZN4vllm25paged_attention_v1_kernelIthLi192ELi8ELi128ELNS_18Fp8KVCacheDataTypeE1ELb1EEEvPT_PKS2_PKT0_S8_ifPKiSA_iPKfiiiSC_SC_iiiii,"a",@progbits
	.sectionflags	@""
	.align	4
.nv.constant0._ZN4vllm25paged_attention_v1_kernelIthLi192ELi8ELi128ELNS_18Fp8KVCacheDataTypeE1ELb1EEEvPT_PKS2_PKT0_S8_ifPKiSA_iPKfiiiSC_SC_iiiii:
	.zero		1020


//--------------------- .nv.constant0._ZN4vllm25paged_attention_v1_kernelIthLi128ELi8ELi128ELNS_18Fp8KVCacheDataTypeE1ELb1EEEvPT_PKS2_PKT0_S8_ifPKiSA_iPKfiiiSC_SC_iiiii --------------------------
	.section	.nv.constant0._ZN4vllm25paged_attention_v1_kernelIthLi128ELi8ELi128ELNS_18Fp8KVCacheDataTypeE1ELb1EEEvPT_PKS2_PKT0_S8_ifPKiSA_iPKfiiiSC_SC_iiiii,"a",@progbits
	.sectionflags	@""
	.align	4
.nv.constant0._ZN4vllm25paged_attention_v1_kernelIthLi128ELi8ELi128ELNS_18Fp8KVCacheDataTypeE1ELb1EEEvPT_PKS2_PKT0_S8_ifPKiSA_iPKfiiiSC_SC_iiiii:
	.zero		1020


//--------------------- .nv.constant0._ZN4vllm25paged_attention_v1_kernelIthLi120ELi8ELi128ELNS_18Fp8KVCacheDataTypeE1ELb1EEEvPT_PKS2_PKT0_S8_ifPKiSA_iPKfiiiSC_SC_iiiii --------------------------
	.section	.nv.constant0._ZN4vllm25paged_attention_v1_kernelIthLi120ELi8ELi128ELNS_18Fp8KVCacheDataTypeE1ELb1EEEvPT_PKS2_PKT0_S8_ifPKiSA_iPKfiiiSC_SC_iiiii,"a",@progbits
	.sectionflags	@""
	.align	4
.nv.constant0._ZN4vllm25paged_attention_v1_kernelIthLi120ELi8ELi128ELNS_18Fp8KVCacheDataTypeE1ELb1EEEvPT_PKS2_PKT0_S8_ifPKiSA_iPKfiiiSC_SC_iiiii:
	.zero		1020


//--------------------- .nv.constant0._ZN4vllm25paged_attention_v1_kernelIthLi112ELi8ELi128ELNS_18Fp8KVCacheDataTypeE1ELb1EEEvPT_PKS2_PKT0_S8_ifPKiSA_iPKfiiiSC_SC_iiiii --------------------------
	.section	.nv.constant0._ZN4vllm25paged_attention_v1_kernelIthLi112ELi8ELi128ELNS_18Fp8KVCacheDataTypeE1ELb1EEEvPT_PKS2_PKT0_S8_ifPKiSA_iPKfiiiSC_SC_iiiii,"a",@progbits
	.sectionflags	@""
	.align	4
.nv.constant0._ZN4vllm25paged_attention_v1_kernelIthLi112ELi8ELi128ELNS_18Fp8KVCacheDataTypeE1ELb1EEEvPT_PKS2_PKT0_S8_ifPKiSA_iPKfiiiSC_SC_iiiii:
	.zero		1020


//--------------------- .nv.constant0._ZN4vllm25paged_attention_v1_kernelIthLi96ELi8ELi128ELNS_18Fp8KVCacheDataTypeE1ELb1EEEvPT_PKS2_PKT0_S8_ifPKiSA_iPKfiiiSC_SC_iiiii --------------------------
	.section	.nv.constant0._ZN4vllm25paged_attention_v1_kernelIthLi96ELi8ELi128ELNS_18Fp8KVCacheDataTypeE1ELb1EEEvPT_PKS2_PKT0_S8_ifPKiSA_iPKfiiiSC_SC_iiiii,"a",@progbits
	.sectionflags	@""
	.align	4
.nv.constant0._ZN4vllm25paged_attention_v1_kernelIthLi96ELi8ELi128ELNS_18Fp8KVCacheDataTypeE1ELb1EEEvPT_PKS2_PKT0_S8_ifPKiSA_iPKfiiiSC_SC_iiiii:
	.zero		1020


//--------------------- .nv.constant0._ZN4vllm25paged_attention_v1_kernelIthLi80ELi8ELi128ELNS_18Fp8KVCacheDataTypeE1ELb1EEEvPT_PKS2_PKT0_S8_ifPKiSA_iPKfiiiSC_SC_iiiii --------------------------
	.section	.nv.constant0._ZN4vllm25paged_attention_v1_kernelIthLi80ELi8ELi128ELNS_18Fp8KVCacheDataTypeE1ELb1EEEvPT_PKS2_PKT0_S8_ifPKiSA_iPKfiiiSC_SC_iiiii,"a",@progbits
	.sectionflags	@""
	.align	4
.nv.constant0._ZN4vllm25paged_attention_v1_kernelIthLi80ELi8ELi128ELNS_18Fp8KVCacheDataTypeE1ELb1EEEvPT_PKS2_PKT0_S8_ifPKiSA_iPKfiiiSC_SC_iiiii:
	.zero		1020


//--------------------- .nv.constant0._ZN4vllm25paged_attention_v1_kernelIthLi64ELi8ELi128ELNS_18Fp8KVCacheDataTypeE1ELb1EEEvPT_PKS2_PKT0_S8_ifPKiSA_iPKfiiiSC_SC_iiiii --------------------------
	.section	.nv.constant0._ZN4vllm25paged_attention_v1_kernelIthLi64ELi8ELi128ELNS_18Fp8KVCacheDataTypeE1ELb1EEEvPT_PKS2_PKT0_S8_ifPKiSA_iPKfiiiSC_SC_iiiii,"a",@progbits
	.sectionflags	@""
	.align	4
.nv.constant0._ZN4vllm25paged_attention_v1_kernelIthLi64ELi8ELi128ELNS_18Fp8KVCacheDataTypeE1ELb1EEEvPT_PKS2_PKT0_S8_ifPKiSA_iPKfiiiSC_SC_iiiii:
	.zero		1020


//--------------------- .nv.constant0._ZN4vllm25paged_attention_v1_kernelIthLi32ELi8ELi128ELNS_18Fp8KVCacheDataTypeE1ELb1EEEvPT_PKS2_PKT0_S8_ifPKiSA_iPKfiiiSC_SC_iiiii --------------------------
	.section	.nv.constant0._ZN4vllm25paged_attention_v1_kernelIthLi32ELi8ELi128ELNS_18Fp8KVCacheDataTypeE1ELb1EEEvPT_PKS2_PKT0_S8_ifPKiSA_iPKfiiiSC_SC_iiiii,"a",@progbits
	.sectionflags	@""
	.align	4
.nv.constant0._ZN4vllm25paged_attention_v1_kernelIthLi32ELi8ELi128ELNS_18Fp8KVCacheDataTypeE1ELb1EEEvPT_PKS2_PKT0_S8_ifPKiSA_iPKfiiiSC_SC_iiiii:
	.zero		1020


//--------------------- .nv.constant0._ZN4vllm25paged_attention_v1_kernelIfhLi256ELi32ELi128ELNS_18Fp8KVCacheDataTypeE1ELb0EEEvPT_PKS2_PKT0_S8_ifPKiSA_iPKfiiiSC_SC_iiiii --------------------------
	.section	.nv.constant0._ZN4vllm25paged_attention_v1_kernelIfhLi256ELi32ELi128ELNS_18Fp8KVCacheDataTypeE1ELb0EEEvPT_PKS2_PKT0_S8_ifPKiSA_iPKfiiiSC_SC_iiiii,"a",@progbits
	.sectionflags	@""
	.align	4
.nv.constant0._ZN4vllm25paged_attention_v1_kernelIfhLi256ELi32ELi128ELNS_18Fp8KVCacheDataTypeE1ELb0EEEvPT_PKS2_PKT0_S8_ifPKiSA_iPKfiiiSC_SC_iiiii:
	.zero		1020


//--------------------- .nv.constant0._ZN4vllm25paged_attention_v1_kernelIfhLi192ELi32ELi128ELNS_18Fp8KVCacheDataTypeE1ELb0EEEvPT_PKS2_PKT0_S8_ifPKiSA_iPKfiiiSC_SC_iiiii --------------------------
	.section	.nv.constant0._ZN4vllm25paged_attention_v1_kernelIfhLi192ELi32ELi128ELNS_18Fp8KVCacheDataTypeE1ELb0EEEvPT_PKS2_PKT0_S8_ifPKiSA_iPKfiiiSC_SC_iiiii,"a",@progbits
	.sectionflags	@""
	.align	4
.nv.constant0._ZN4vllm25paged_attention_v1_kernelIfhLi192ELi32ELi128ELNS_18Fp8KVCacheDataTypeE1ELb0EEEvPT_PKS2_PKT0_S8_ifPKiSA_iPKfiiiSC_SC_iiiii:
	.zero		1020


//--------------------- .nv.constant0._ZN4vllm25paged_attention_v1_kernelIfhLi128ELi32ELi128ELNS_18Fp8KVCacheDataTypeE1ELb0EEEvPT_PKS2_PKT0_S8_ifPKiSA_iPKfiiiSC_SC_iiiii --------------------------
	.section	.nv.constant0._ZN4vllm25paged_attention_v1_kernelIfhLi128ELi32ELi128ELNS_18Fp8KVCacheDataTypeE1ELb0EEEvPT_PKS2_PKT0_S8_ifPKiSA_iPKfiiiSC_SC_iiiii,"a",@progbits
	.sectionflags	@""
	.align	4
.nv.constant0._ZN4vllm25paged_attention_v1_kernelIfhLi128ELi32ELi128ELNS_18Fp8KVCacheDataTypeE1ELb0EEEvPT_PKS2_PKT0_S8_ifPKiSA_iPKfiiiSC_SC_iiiii:
	.zero		1020


//--------------------- .nv.constant0._ZN4vllm25paged_attention_v1_kernelIfhLi120ELi32ELi128ELNS_18Fp8KVCacheDataTypeE1ELb0EEEvPT_PKS2_PKT0_S8_ifPKiSA_iPKfiiiSC_SC_iiiii --------------------------
	.section	.nv.constant0._ZN4vllm25paged_attention_v1_kernelIfhLi120ELi32ELi128ELNS_18Fp8KVCacheDataTypeE1ELb0EEEvPT_PKS2_PKT0_S8_ifPKiSA_iPKfiiiSC_SC_iiiii,"a",@progbits
	.sectionflags	@""
	.align	4
.nv.constant0._ZN4vllm25paged_attention_v1_kernelIfhLi120ELi32ELi128ELNS_18Fp8KVCacheDataTypeE1ELb0EEEvPT_PKS2_PKT0_S8_ifPKiSA_iPKfiiiSC_SC_iiiii:
	.zero		1020


//--------------------- .nv.constant0._ZN4vllm25paged_attention_v1_kernelIfhLi112ELi32ELi128ELNS_18Fp8KVCacheDataTypeE1ELb0EEEvPT_PKS2_PKT0_S8_ifPKiSA_iPKfiiiSC_SC_iiiii --------------------------
	.section	.nv.constant0._ZN4vllm25paged_attention_v1_kernelIfhLi112ELi32ELi128ELNS_18Fp8KVCacheDataTypeE1ELb0EEEvPT_PKS2_PKT0_S8_ifPKiSA_iPKfiiiSC_SC_iiiii,"a",@progbits
	.sectionflags	@""
	.align	4
.nv.constant0._ZN4vllm25paged_attention_v1_kernelIfhLi112ELi32ELi128ELNS_18Fp8KVCacheDataTypeE1ELb0EEEvPT_PKS2_PKT0_S8_ifPKiSA_iPKfiiiSC_SC_iiiii:
	.zero		1020


//--------------------- .nv.constant0._ZN4vllm25paged_attention_v1_kernelIfhLi96ELi32ELi128ELNS_18Fp8KVCacheDataTypeE1ELb0EEEvPT_PKS2_PKT0_S8_ifPKiSA_iPKfiiiSC_SC_iiiii --------------------------
	.section	.nv.constant0._ZN4vllm25paged_attention_v1_kernelIfhLi96ELi32ELi128ELNS_18Fp8KVCacheDataTypeE1ELb0EEEvPT_PKS2_PKT0_S8_ifPKiSA_iPKfiiiSC_SC_iiiii,"a",@progbits
	.sectionflags	@""
	.align	4
.nv.constant0._ZN4vllm25paged_attention_v1_kernelIfhLi96ELi32ELi128ELNS_18Fp8KVCacheDataTypeE1ELb0EEEvPT_PKS2_PKT0_S8_ifPKiSA_iPKfiiiSC_SC_iiiii:
	.zero		1020


//--------------------- .nv.constant0._ZN4vllm25paged_attention_v1_kernelIfhLi80ELi32ELi128ELNS_18Fp8KVCacheDataTypeE1ELb0EEEvPT_PKS2_PKT0_S8_ifPKiSA_iPKfiiiSC_SC_iiiii --------------------------
	.section	.nv.constant0._ZN4vllm25paged_attention_v1_kernelIfhLi80ELi32ELi128ELNS_18Fp8KVCacheDataTypeE1ELb0EEEvPT_PKS2_PKT0_S8_ifPKiSA_iPKfiiiSC_SC_iiiii,"a",@progbits
	.sectionflags	@""
	.align	4
.nv.constant0._ZN4vllm25paged_attention_v1_kernelIfhLi80ELi32ELi128ELNS_18Fp8KVCacheDataTypeE1ELb0EEEvPT_PKS2_PKT0_S8_ifPKiSA_iPKfiiiSC_SC_iiiii:
	.zero		1020


//--------------------- .nv.constant0._ZN4vllm25paged_attention_v1_kernelIfhLi64ELi32ELi128ELNS_18Fp8KVCacheDataTypeE1ELb0EEEvPT_PKS2_PKT0_S8_ifPKiSA_iPKfiiiSC_SC_iiiii --------------------------
	.section	.nv.constant0._ZN4vllm25paged_attention_v1_kernelIfhLi64ELi32ELi128ELNS_18Fp8KVCacheDataTypeE1ELb0EEEvPT_PKS2_PKT0_S8_ifPKiSA_iPKfiiiSC_SC_iiiii,"a",@progbits
	.sectionflags	@""
	.align	4
.nv.constant0._ZN4vllm25paged_attention_v1_kernelIfhLi64ELi32ELi128ELNS_18Fp8KVCacheDataTypeE1ELb0EEEvPT_PKS2_PKT0_S8_ifPKiSA_iPKfiiiSC_SC_iiiii:
	.zero		1020


//--------------------- .nv.constant0._ZN4vllm25paged_attention_v1_kernelIfhLi32ELi32ELi128ELNS_18Fp8KVCacheDataTypeE1ELb0EEEvPT_PKS2_PKT0_S8_ifPKiSA_iPKfiiiSC_SC_iiiii --------------------------
	.section	.nv.constant0._ZN4vllm25paged_attention_v1_kernelIfhLi32ELi32ELi128ELNS_18Fp8KVCacheDataTypeE1ELb0EEEvPT_PKS2_PKT0_S8_ifPKiSA_iPKfiiiSC_SC_iiiii,"a",@progbits
	.sectionflags	@""
	.align	4
.nv.constant0._ZN4vllm25paged_attention_v1_kernelIfhLi32ELi32ELi128ELNS_18Fp8KVCacheDataTypeE1ELb0EEEvPT_PKS2_PKT0_S8_ifPKiSA_iPKfiiiSC_SC_iiiii:
	.zero		1020


//--------------------- .nv.constant0._ZN4vllm25paged_attention_v1_kernelIfhLi256ELi32ELi128ELNS_18Fp8KVCacheDataTypeE1ELb1EEEvPT_PKS2_PKT0_S8_ifPKiSA_iPKfiiiSC_SC_iiiii --------------------------
	.section	.nv.constant0._ZN4vllm25paged_attention_v1_kernelIfhLi256ELi32ELi128ELNS_18Fp8KVCacheDataTypeE1ELb1EEEvPT_PKS2_PKT0_S8_ifPKiSA_iPKfiiiSC_SC_iiiii,"a",@progbits
	.sectionflags	@""
	.align	4
.nv.constant0._ZN4vllm25paged_attention_v1_kernelIfhLi256ELi32ELi128ELNS_18Fp8KVCacheDataTypeE1ELb1EEEvPT_PKS2_PKT0_S8_ifPKiSA_iPKfiiiSC_SC_iiiii:
	.zero		1020


//--------------------- .nv.constant0._ZN4vllm25paged_attention_v1_kernelIfhLi192ELi32ELi128ELNS_18Fp8KVCacheDataTypeE1ELb1EEEvPT_PKS2_PKT0_S8_ifPKiSA_iPKfiiiSC_SC_iiiii --------------------------
	.section	.nv.constant0._ZN4vllm25paged_attention_v1_kernelIfhLi192ELi32ELi128ELNS_18Fp8KVCacheDataTypeE1ELb1EEEvPT_PKS2_PKT0_S8_ifPKiSA_iPKfiiiSC_SC_iiiii,"a",@progbits
	.sectionflags	@""
	.align	4
.nv.constant0._ZN4vllm25paged_attention_v1_kernelIfhLi192ELi32ELi128ELNS_18Fp8KVCacheDataTypeE1ELb1EEEvPT_PKS2_PKT0_S8_ifPKiSA_iPKfiiiSC_SC_iiiii:
	.zero		1020


//--------------------- .nv.constant0._ZN4vllm25paged_attention_v1_kernelIfhLi128ELi32ELi128ELNS_18Fp8KVCacheDataTypeE1ELb1EEEvPT_PKS2_PKT0_S8_ifPKiSA_iPKfiiiSC_SC_iiiii --------------------------
	.section	.nv.constant0._ZN4vllm25paged_attention_v1_kernelIfhLi128ELi32ELi128ELNS_18Fp8KVCacheDataTypeE1ELb1EEEvPT_PKS2_PKT0_S8_ifPKiSA_iPKfiiiSC_SC_iiiii,"a",@progbits
	.sectionflags	@""
	.align	4
.nv.constant0._ZN4vllm25paged_attention_v1_kernelIfhLi128ELi32ELi128ELNS_18Fp8KVCacheDataTypeE1ELb1EEEvPT_PKS2_PKT0_S8_ifPKiSA_iPKfiiiSC_SC_iiiii:
	.zero		1020


//--------------------- .nv.constant0._ZN4vllm25paged_attention_v1_kernelIfhLi120ELi32ELi128ELNS_18Fp8KVCacheDataTypeE1ELb1EEEvPT_PKS2_PKT0_S8_ifPKiSA_iPKfiiiSC_SC_iiiii --------------------------
	.section	.nv.constant0._ZN4vllm25paged_attention_v1_kernelIfhLi120ELi32ELi128ELNS_18Fp8KVCacheDataTypeE1ELb1EEEvPT_PKS2_PKT0_S8_ifPKiSA_iPKfiiiSC_SC_iiiii,"a",@progbits
	.sectionflags	@""
	.align	4
.nv.constant0._ZN4vllm25paged_attention_v1_kernelIfhLi120ELi32ELi128ELNS_18Fp8KVCacheDataTypeE1ELb1EEEvPT_PKS2_PKT0_S8_ifPKiSA_iPKfiiiSC_SC_iiiii:
	.zero		1020


//--------------------- .nv.constant0._ZN4vllm25paged_attention_v1_kernelIfhLi112ELi32ELi128ELNS_18Fp8KVCacheDataTypeE1ELb1EEEvPT_PKS2_PKT0_S8_ifPKiSA_iPKfiiiSC_SC_iiiii --------------------------
	.section	.nv.constant0._ZN4vllm25paged_attention_v1_kernelIfhLi112ELi32ELi128ELNS_18Fp8KVCacheDataTypeE1ELb1EEEvPT_PKS2_PKT0_S8_ifPKiSA_iPKfiiiSC_SC_iiiii,"a",@progbits
	.sectionflags	@""
	.align	4
.nv.constant0._ZN4vllm25paged_attention_v1_kernelIfhLi112ELi32ELi128ELNS_18Fp8KVCacheDataTypeE1ELb1EEEvPT_PKS2_PKT0_S8_ifPKiSA_iPKfiiiSC_SC_iiiii:
	.zero		1020


//--------------------- .nv.constant0._ZN4vllm25paged_attention_v1_kernelIfhLi96ELi32ELi128ELNS_18Fp8KVCacheDataTypeE1ELb1EEEvPT_PKS2_PKT0_S8_ifPKiSA_iPKfiiiSC_SC_iiiii --------------------------
	.section	.nv.constant0._ZN4vllm25paged_attention_v1_kernelIfhLi96ELi32ELi128ELNS_18Fp8KVCacheDataTypeE1ELb1EEEvPT_PKS2_PKT0_S8_ifPKiSA_iPKfiiiSC_SC_iiiii,"a",@progbits
	.sectionflags	@""
	.align	4
.nv.constant0._ZN4vllm25paged_attention_v1_kernelIfhLi96ELi32ELi128ELNS_18Fp8KVCacheDataTypeE1ELb1EEEvPT_PKS2_PKT0_S8_ifPKiSA_iPKfiiiSC_SC_iiiii:
	.zero		1020


//--------------------- .nv.constant0._ZN4vllm25paged_attention_v1_kernelIfhLi80ELi32ELi128ELNS_18Fp8KVCacheDataTypeE1ELb1EEEvPT_PKS2_PKT0_S8_ifPKiSA_iPKfiiiSC_SC_iiiii --------------------------
	.section	.nv.constant0._ZN4vllm25paged_attention_v1_kernelIfhLi80ELi32ELi128ELNS_18Fp8KVCacheDataTypeE1ELb1EEEvPT_PKS2_PKT0_S8_ifPKiSA_iPKfiiiSC_SC_iiiii,"a",@progbits
	.sectionflags	@""
	.align	4
.nv.constant0._ZN4vllm25paged_attention_v1_kernelIfhLi80ELi32ELi128ELNS_18Fp8KVCacheDataTypeE1ELb1EEEvPT_PKS2_PKT0_S8_ifPKiSA_iPKfiiiSC_SC_iiiii:
	.zero		1020


//--------------------- .nv.constant0._ZN4vllm25paged_attention_v1_kernelIfhLi64ELi32ELi128ELNS_18Fp8KVCacheDataTypeE1ELb1EEEvPT_PKS2_PKT0_S8_ifPKiSA_iPKfiiiSC_SC_iiiii --------------------------
	.section	.nv.constant0._ZN4vllm25paged_attention_v1_kernelIfhLi64ELi32ELi128ELNS_18Fp8KVCacheDataTypeE1ELb1EEEvPT_PKS2_PKT0_S8_ifPKiSA_iPKfiiiSC_SC_iiiii,"a",@progbits
	.sectionflags	@""
	.align	4
.nv.constant0._ZN4vllm25paged_attention_v1_kernelIfhLi64ELi32ELi128ELNS_18Fp8KVCacheDataTypeE1ELb1EEEvPT_PKS2_PKT0_S8_ifPKiSA_iPKfiiiSC_SC_iiiii:
	.zero		1020


//--------------------- .nv.constant0._ZN4vllm25paged_attention_v1_kernelIfhLi32ELi32ELi128ELNS_18Fp8KVCacheDataTypeE1ELb1EEEvPT_PKS2_PKT0_S8_ifPKiSA_iPKfiiiSC_SC_iiiii --------------------------
	.section	.nv.constant0._ZN4vllm25paged_attention_v1_kernelIfhLi32ELi32ELi128ELNS_18Fp8KVCacheDataTypeE1ELb1EEEvPT_PKS2_PKT0_S8_ifPKiSA_iPKfiiiSC_SC_iiiii,"a",@progbits
	.sectionflags	@""
	.align	4
.nv.constant0._ZN4vllm25paged_attention_v1_kernelIfhLi32ELi32ELi128ELNS_18Fp8KVCacheDataTypeE1ELb1EEEvPT_PKS2_PKT0_S8_ifPKiSA_iPKfiiiSC_SC_iiiii:
	.zero		1020


//--------------------- .nv.constant0._ZN4vllm25paged_attention_v1_kernelIfhLi256ELi16ELi128ELNS_18Fp8KVCacheDataTypeE1ELb0EEEvPT_PKS2_PKT0_S8_ifPKiSA_iPKfiiiSC_SC_iiiii --------------------------
	.section	.nv.constant0._ZN4vllm25paged_attention_v1_kernelIfhLi256ELi16ELi128ELNS_18Fp8KVCacheDataTypeE1ELb0EEEvPT_PKS2_PKT0_S8_ifPKiSA_iPKfiiiSC_SC_iiiii,"a",@progbits
	.sectionflags	@""
	.align	4
.nv.constant0._ZN4vllm25paged_attention_v1_kernelIfhLi256ELi16ELi128ELNS_18Fp8KVCacheDataTypeE1ELb0EEEvPT_PKS2_PKT0_S8_ifPKiSA_iPKfiiiSC_SC_iiiii:
	.zero		1020


//--------------------- .nv.constant0._ZN4vllm25paged_attention_v1_kernelIfhLi192ELi16ELi128ELNS_18Fp8KVCacheDataTypeE1ELb0EEEvPT_PKS2_PKT0_S8_ifPKiSA_iPKfiiiSC_SC_iiiii --------------------------
	.section	.nv.constant0._ZN4vllm25paged_attention_v1_kernelIfhLi192ELi16ELi128ELNS_18Fp8KVCacheDataTypeE1ELb0EEEvPT_PKS2_PKT0_S8_ifPKiSA_iPKfiiiSC_SC_iiiii,"a",@progbits
	.sectionflags	@""
	.align	4
.nv.constant0._ZN4vllm25paged_attention_v1_kernelIfhLi192ELi16ELi128ELNS_18Fp8KVCacheDataTypeE1ELb0EEEvPT_PKS2_PKT0_S8_ifPKiSA_iPKfiiiSC_SC_iiiii:
	.zero		1020


//--------------------- .nv.constant0._ZN4vllm25paged_attention_v1_kernelIfhLi128ELi16ELi128ELNS_18Fp8KVCacheDataTypeE1ELb0EEEvPT_PKS2_PKT0_S8_ifPKiSA_iPKfiiiSC_SC_iiiii --------------------------
	.section	.nv.constant0._ZN4vllm25paged_attention_v1_kernelIfhLi128ELi16ELi128ELNS_18Fp8KVCacheDataTypeE1ELb0EEEvPT_PKS2_PKT0_S8_ifPKiSA_iPKfiiiSC_SC_iiiii,"a",@progbits
	.sectionflags	@""
	.align	4
.nv.constant0._ZN4vllm25paged_attention_v1_kernelIfhLi128ELi16ELi128ELNS_18Fp8KVCacheDataTypeE1ELb0EEEvPT_PKS2_PKT0_S8_ifPKiSA_iPKfiiiSC_SC_iiiii:
	.zero		1020


//--------------------- .nv.constant0._ZN4vllm25paged_attention_v1_kernelIfhLi120ELi16ELi128ELNS_18Fp8KVCacheDataTypeE1ELb0EEEvPT_PKS2_PKT0_S8_ifPKiSA_iPKfiiiSC_SC_iiiii --------------------------
	.section	.nv.constant0._ZN4vllm25paged_attention_v1_kernelIfhLi120ELi16ELi128ELNS_18Fp8KVCacheDataTypeE1ELb0EEEvPT_PKS2_PKT0_S8_ifPKiSA_iPKfiiiSC_SC_iiiii,"a",@progbits
	.sectionflags	@""
	.align	4
.nv.constant0._ZN4vllm25paged_attention_v1_kernelIfhLi120ELi16ELi128ELNS_18Fp8KVCacheDataTypeE1ELb0EEEvPT_PKS2_PKT0_S8_ifPKiSA_iPKfiiiSC_SC_iiiii:
	.zero		1020


//--------------------- .nv.constant0._ZN4vllm25paged_attention_v1_kernelIfhLi112ELi16ELi128ELNS_18Fp8KVCacheDataTypeE1ELb0EEEvPT_PKS2_PKT0_S8_ifPKiSA_iPKfiiiSC_SC_iiiii --------------------------
	.section	.nv.constant0._ZN4vllm25paged_attention_v1_kernelIfhLi112ELi16ELi128ELNS_18Fp8KVCacheDataTypeE1ELb0EEEvPT_PKS2_PKT0_S8_ifPKiSA_iPKfiiiSC_SC_iiiii,"a",@progbits
	.sectionflags	@""
	.align	4
.nv.constant0._ZN4vllm25paged_attention_v1_kernelIfhLi112ELi16ELi128ELNS_18Fp8KVCacheDataTypeE1ELb0EEEvPT_PKS2_PKT0_S8_ifPKiSA_iPKfiiiSC_SC_iiiii:
	.zero		1020


//--------------------- .nv.constant0._ZN4vllm25paged_attention_v1_kernelIfhLi96ELi16ELi128ELNS_18Fp8KVCacheDataTypeE1ELb0EEEvPT_PKS2_PKT0_S8_ifPKiSA_iPKfiiiSC_SC_iiiii --------------------------
	.section	.nv.constant0._ZN4vllm25paged_attention_v1_kernelIfhLi96ELi16ELi128ELNS_18Fp8KVCacheDataTypeE1ELb0EEEvPT_PKS2_PKT0_S8_ifPKiSA_iPKfiiiSC_SC_iiiii,"a",@progbits
	.sectionflags	@""
	.align	4
.nv.constant0._ZN4vllm25paged_attention_v1_kernelIfhLi96ELi16ELi128ELNS_18Fp8KVCacheDataTypeE1ELb0EEEvPT_PKS2_PKT0_S8_ifPKiSA_iPKfiiiSC_SC_iiiii:
	.zero		1020


//--------------------- .nv.constant0._ZN4vllm25paged_attention_v1_kernelIfhLi80ELi16ELi128ELNS_18Fp8KVCacheDataTypeE1ELb0EEEvPT_PKS2_PKT0_S8_ifPKiSA_iPKfiiiSC_SC_iiiii --------------------------
	.section	.nv.constant0._ZN4vllm25paged_attention_v1_kernelIfhLi80ELi16ELi128ELNS_18Fp8KVCacheDataTypeE1ELb0EEEvPT_PKS2_PKT0_S8_ifPKiSA_iPKfiiiSC_SC_iiiii,"a",@progbits
	.sectionflags	@""
	.align	4
.nv.constant0._ZN4vllm25paged_attention_v1_kernelIfhLi80ELi16ELi128ELNS_18Fp8KVCacheDataTypeE1ELb0EEEvPT_PKS2_PKT0_S8_ifPKiSA_iPKfiiiSC_SC_iiiii:
	.zero		1020


//--------------------- .nv.constant0._ZN4vllm25paged_attention_v1_kernelIfhLi64ELi16ELi128ELNS_18Fp8KVCacheDataTypeE1ELb0EEEvPT_PKS2_PKT0_S8_ifPKiSA_iPKfiiiSC_SC_iiiii --------------------------
	.section	.nv.constant0._ZN4vllm25paged_attention_v1_kernelIfhLi64ELi16ELi128ELNS_18Fp8KVCacheDataTypeE1ELb0EEEvPT_PKS2_PKT0_S8_ifPKiSA_iPKfiiiSC_SC_iiiii,"a",@progbits
	.sectionflags	@""
	.align	4
.nv.constant0._ZN4vllm25paged_attention_v1_kernelIfhLi64ELi16ELi128ELNS_18Fp8KVCacheDataTypeE1ELb0EEEvPT_PKS2_PKT0_S8_ifPKiSA_iPKfiiiSC_SC_iiiii:
	.zero		1020


//--------------------- .nv.constant0._ZN4vllm25paged_attention_v1_kernelIfhLi32ELi16ELi128ELNS_18Fp8KVCacheDataTypeE1ELb0EEEvPT_PKS2_PKT0_S8_ifPKiSA_iPKfiiiSC_SC_iiiii --------------------------
	.section	.nv.constant0._ZN4vllm25paged_attention_v1_kernelIfhLi32ELi16ELi128ELNS_18Fp8KVCacheDataTypeE1ELb0EEEvPT_PKS2_PKT0_S8_ifPKiSA_iPKfiiiSC_SC_iiiii,"a",@progbits
	.sectionflags	@""
	.align	4
.nv.constant0._ZN4vllm25paged_attention_v1_kernelIfhLi32ELi16ELi128ELNS_18Fp8KVCacheDataTypeE1ELb0EEEvPT_PKS2_PKT0_S8_ifPKiSA_iPKfiiiSC_SC_iiiii:
	.zero		1020


//--------------------- .nv.constant0._ZN4vllm25paged_attention_v1_kernelIfhLi256ELi16ELi128ELNS_18Fp8KVCacheDataTypeE1ELb1EEEvPT_PKS2_PKT0_S8_ifPKiSA_iPKfiiiSC_SC_iiiii --------------------------
	.section	.nv.constant0._ZN4vllm25paged_attention_v1_kernelIfhLi256ELi16ELi128ELNS_18Fp8KVCacheDataTypeE1ELb1EEEvPT_PKS2_PKT0_S8_ifPKiSA_iPKfiiiSC_SC_iiiii,"a",@progbits
	.sectionflags	@""
	.align	4
.nv.constant0._ZN4vllm25paged_attention_v1_kernelIfhLi256ELi16ELi128ELNS_18Fp8KVCacheDataTypeE1ELb1EEEvPT_PKS2_PKT0_S8_ifPKiSA_iPKfiiiSC_SC_iiiii:
	.zero		1020


//--------------------- .nv.constant0._ZN4vllm25paged_attention_v1_kernelIfhLi192ELi16ELi128ELNS_18Fp8KVCacheDataTypeE1ELb1EEEvPT_PKS2_PKT0_S8_ifPKiSA_iPKfiiiSC_SC_iiiii --------------------------
	.section	.nv.constant0._ZN4vllm25paged_attention_v1_kernelIfhLi192ELi16ELi128ELNS_18Fp8KVCacheDataTypeE1ELb1EEEvPT_PKS2_PKT0_S8_ifPKiSA_iPKfiiiSC_SC_iiiii,"a",@progbits
	.sectionflags	@""
	.align	4
.nv.constant0._ZN4vllm25paged_attention_v1_kernelIfhLi192ELi16ELi128ELNS_18Fp8KVCacheDataTypeE1ELb1EEEvPT_PKS2_PKT0_S8_ifPKiSA_iPKfiiiSC_SC_iiiii:
	.zero		1020


//--------------------- .nv.constant0._ZN4vllm25paged_attention_v1_kernelIfhLi128ELi16ELi128ELNS_18Fp8KVCacheDataTypeE1ELb1EEEvPT_PKS2_PKT0_S8_ifPKiSA_iPKfiiiSC_SC_iiiii --------------------------
	.section	.nv.constant0._ZN4vllm25paged_attention_v1_kernelIfhLi128ELi16ELi128ELNS_18Fp8KVCacheDataTypeE1ELb1EEEvPT_PKS2_PKT0_S8_ifPKiSA_iPKfiiiSC_SC_iiiii,"a",@progbits
	.sectionflags	@""
	.align	4
.nv.constant0._ZN4vllm25paged_attention_v1_kernelIfhLi128ELi16ELi128ELNS_18Fp8KVCacheDataTypeE1ELb1EEEvPT_PKS2_PKT0_S8_ifPKiSA_iPKfiiiSC_SC_iiiii:
	.zero		1020


//--------------------- .nv.constant0._ZN4vllm25paged_attention_v1_kernelIfhLi120ELi16ELi128ELNS_18Fp8KVCacheDataTypeE1ELb1EEEvPT_PKS2_PKT0_S8_ifPKiSA_iPKfiiiSC_SC_iiiii --------------------------
	.section	.nv.constant0._ZN4vllm25paged_attention_v1_kernelIfhLi120ELi16ELi128ELNS_18Fp8KVCacheDataTypeE1ELb1EEEvPT_PKS2_PKT0_S8_ifPKiSA_iPKfiiiSC_SC_iiiii,"a",@progbits
	.sectionflags	@""
	.align	4
.nv.constant0._ZN4vllm25paged_attention_v1_kernelIfhLi120ELi16ELi128ELNS_18Fp8KVCacheDataTypeE1ELb1EEEvPT_PKS2_PKT0_S8_ifPKiSA_iPKfiiiSC_SC_iiiii:
	.zero		1020


//--------------------- .nv.constant0._ZN4vllm25paged_attention_v1_kernelIfhLi112ELi16ELi128ELNS_18Fp8KVCacheDataTypeE1ELb1EEEvPT_PKS2_PKT0_S8_ifPKiSA_iPKfiiiSC_SC_iiiii --------------------------
	.section	.nv.constant0._ZN4vllm25paged_attention_v1_kernelIfhLi112ELi16ELi128ELNS_18Fp8KVCacheDataTypeE1ELb1EEEvPT_PKS2_PKT0_S8_ifPKiSA_iPKfiiiSC_SC_iiiii,"a",@progbits
	.sectionflags	@""
	.align	4
.nv.constant0._ZN4vllm25paged_attention_v1_kernelIfhLi112ELi16ELi128ELNS_18Fp8KVCacheDataTypeE1ELb1EEEvPT_PKS2_PKT0_S8_ifPKiSA_iPKfiiiSC_SC_iiiii:
	.zero		1020


//--------------------- .nv.constant0._ZN4vllm25paged_attention_v1_kernelIfhLi96ELi16ELi128ELNS_18Fp8KVCacheDataTypeE1ELb1EEEvPT_PKS2_PKT0_S8_ifPKiSA_iPKfiiiSC_SC_iiiii --------------------------
	.section	.nv.constant0._ZN4vllm25paged_attention_v1_kernelIfhLi96ELi16ELi128ELNS_18Fp8KVCacheDataTypeE1ELb1EEEvPT_PKS2_PKT0_S8_ifPKiSA_iPKfiiiSC_SC_iiiii,"a",@progbits
	.sectionflags	@""
	.align	4
.nv.constant0._ZN4vllm25paged_attention_v1_kernelIfhLi96ELi16ELi128ELNS_18Fp8KVCacheDataTypeE1ELb1EEEvPT_PKS2_PKT0_S8_ifPKiSA_iPKfiiiSC_SC_iiiii:
	.zero		1020


//--------------------- .nv.constant0._ZN4vllm25paged_attention_v1_kernelIfhLi80ELi16ELi128ELNS_18Fp8KVCacheDataTypeE1ELb1EEEvPT_PKS2_PKT0_S8_ifPKiSA_iPKfiiiSC_SC_iiiii --------------------------
	.section	.nv.constant0._ZN4vllm25paged_attention_v1_kernelIfhLi80ELi16ELi128ELNS_18Fp8KVCacheDataTypeE1ELb1EEEvPT_PKS2_PKT0_S8_ifPKiSA_iPKfiiiSC_SC_iiiii,"a",@progbits
	.sectionflags	@""
	.align	4
.nv.constant0._ZN4vllm25paged_attention_v1_kernelIfhLi80ELi16ELi128ELNS_18Fp8KVCacheDataTypeE1ELb1EEEvPT_PKS2_PKT0_S8_ifPKiSA_iPKfiiiSC_SC_iiiii:
	.zero		1020


//--------------------- .nv.constant0._ZN4vllm25paged_attention_v1_kernelIfhLi64ELi16ELi128ELNS_18Fp8KVCacheDataTypeE1ELb1EEEvPT_PKS2_PKT0_S8_ifPKiSA_iPKfiiiSC_SC_iiiii --------------------------
	.section	.nv.constant0._ZN4vllm25paged_attention_v1_kernelIfhLi64ELi16ELi128ELNS_18Fp8KVCacheDataTypeE1ELb1EEEvPT_PKS2_PKT0_S8_ifPKiSA_iPKfiiiSC_SC_iiiii,"a",@progbits
	.sectionflags	@""
	.align	4
.nv.constant0._ZN4vllm25paged_attention_v1_kernelIfhLi64ELi16ELi128ELNS_18Fp8KVCacheDataTypeE1ELb1EEEvPT_PKS2_PKT0_S8_ifPKiSA_iPKfiiiSC_SC_iiiii:
	.zero		1020


//--------------------- .nv.constant0._ZN4vllm25paged_attention_v1_kernelIfhLi32ELi16ELi128ELNS_18Fp8KVCacheDataTypeE1ELb1EEEvPT_PKS2_PKT0_S8_ifPKiSA_iPKfiiiSC_SC_iiiii --------------------------
	.section	.nv.constant0._ZN4vllm25paged_attention_v1_kernelIfhLi32ELi16ELi128ELNS_18Fp8KVCacheDataTypeE1ELb1EEEvPT_PKS2_PKT0_S8_ifPKiSA_iPKfiiiSC_SC_iiiii,"a",@progbits
	.sectionflags	@""
	.align	4
.nv.constant0._ZN4vllm25paged_attention_v1_kernelIfhLi32ELi16ELi128ELNS_18Fp8KVCacheDataTypeE1ELb1EEEvPT_PKS2_PKT0_S8_ifPKiSA_iPKfiiiSC_SC_iiiii:
	.zero		1020


//--------------------- .nv.constant0._ZN4vllm25paged_attention_v1_kernelIfhLi256ELi8ELi128ELNS_18Fp8KVCacheDataTypeE1ELb0EEEvPT_PKS2_PKT0_S8_ifPKiSA_iPKfiiiSC_SC_iiiii --------------------------
	.section	.nv.constant0._ZN4vllm25paged_attention_v1_kernelIfhLi256ELi8ELi128ELNS_18Fp8KVCacheDataTypeE1ELb0EEEvPT_PKS2_PKT0_S8_ifPKiSA_iPKfiiiSC_SC_iiiii,"a",@progbits
	.sectionflags	@""
	.align	4
.nv.constant0._ZN4vllm25paged_attention_v1_kernelIfhLi256ELi8ELi128ELNS_18Fp8KVCacheDataTypeE1ELb0EEEvPT_PKS2_PKT0_S8_ifPKiSA_iPKfiiiSC_SC_iiiii:
	.zero		1020


//--------------------- .nv.constant0._ZN4vllm25paged_attention_v1_kernelIfhLi192ELi8ELi128ELNS_18Fp8KVCacheDataTypeE1ELb0EEEvPT_PKS2_PKT0_S8_ifPKiSA_iPKfiiiSC_SC_iiiii --------------------------
	.section	.nv.constant0._ZN4vllm25paged_attention_v1_kernelIfhLi192ELi8ELi128ELNS_18Fp8KVCacheDataTypeE1ELb0EEEvPT_PKS2_PKT0_S8_ifPKiSA_iPKfiiiSC_SC_iiiii,"a",@progbits
	.sectionflags	@""
	.align	4
.nv.constant0._ZN4vllm25paged_attention_v1_kernelIfhLi192ELi8ELi128ELNS_18Fp8KVCacheDataTypeE1ELb0EEEvPT_PKS2_PKT0_S8_ifPKiSA_iPKfiiiSC_SC_iiiii:
	.zero		1020


//--------------------- .nv.constant0._ZN4vllm25paged_attention_v1_kernelIfhLi128ELi8ELi128ELNS_18Fp8KVCacheDataTypeE1ELb0EEEvPT_PKS2_PKT0_S8_ifPKiSA_iPKfiiiSC_SC_iiiii --------------------------
	.section	.nv.constant0._ZN4vllm25paged_attention_v1_kernelIfhLi128ELi8ELi128ELNS_18Fp8KVCacheDataTypeE1ELb0EEEvPT_PKS2_PKT0_S8_ifPKiSA_iPKfiiiSC_SC_iiiii,"a",@progbits
	.sectionflags	@""
	.align	4
.nv.constant0._ZN4vllm25paged_attention_v1_kernelIfhLi128ELi8ELi128ELNS_18Fp8KVCacheDataTypeE1ELb0EEEvPT_PKS2_PKT0_S8_ifPKiSA_iPKfiiiSC_SC_iiiii:
	.zero		1020


//--------------------- .nv.constant0._ZN4vllm25paged_attention_v1_kernelIfhLi120ELi8ELi128ELNS_18Fp8KVCacheDataTypeE1ELb0EEEvPT_PKS2_PKT0_S8_ifPKiSA_iPKfiiiSC_SC_iiiii --------------------------
	.section	.nv.constant0._ZN4vllm25paged_attention_v1_kernelIfhLi120ELi8ELi128ELNS_18Fp8KVCacheDataTypeE1ELb0EEEvPT_PKS2_PKT0_S8_ifPKiSA_iPKfiiiSC_SC_iiiii,"a",@progbits
	.sectionflags	@""
	.align	4
.nv.constant0._ZN4vllm25paged_attention_v1_kernelIfhLi120ELi8ELi128ELNS_18Fp8KVCacheDataTypeE1ELb0EEEvPT_PKS2_PKT0_S8_ifPKiSA_iPKfiiiSC_SC_iiiii:
	.zero		1020


//--------------------- .nv.constant0._ZN4vllm25paged_attention_v1_kernelIfhLi112ELi8ELi128ELNS_18Fp8KVCacheDataTypeE1ELb0EEEvPT_PKS2_PKT0_S8_ifPKiSA_iPKfiiiSC_SC_iiiii --------------------------
	.section	.nv.constant0._ZN4vllm25paged_attention_v1_kernelIfhLi112ELi8ELi128ELNS_18Fp8KVCacheDataTypeE1ELb0EEEvPT_PKS2_PKT0_S8_ifPKiSA_iPKfiiiSC_SC_iiiii,"a",@progbits
	.sectionflags	@""
	.align	4
.nv.constant0._ZN4vllm25paged_attention_v1_kernelIfhLi112ELi8ELi128ELNS_18Fp8KVCacheDataTypeE1ELb0EEEvPT_PKS2_PKT0_S8_ifPKiSA_iPKfiiiSC_SC_iiiii:
	.zero		1020


//--------------------- .nv.constant0._ZN4vllm25paged_attention_v1_kernelIfhLi96ELi8ELi128ELNS_18Fp8KVCacheDataTypeE1ELb0EEEvPT_PKS2_PKT0_S8_ifPKiSA_iPKfiiiSC_SC_iiiii --------------------------
	.section	.nv.constant0._ZN4vllm25paged_attention_v1_kernelIfhLi96ELi8ELi128ELNS_18Fp8KVCacheDataTypeE1ELb0EEEvPT_PKS2_PKT0_S8_ifPKiSA_iPKfiiiSC_SC_iiiii,"a",@progbits
	.sectionflags	@""
	.align	4
.nv.constant0._ZN4vllm25paged_attention_v1_kernelIfhLi96ELi8ELi128ELNS_18Fp8KVCacheDataTypeE1ELb0EEEvPT_PKS2_PKT0_S8_ifPKiSA_iPKfiiiSC_SC_iiiii:
	.zero		1020


//--------------------- .nv.constant0._ZN4vllm25paged_attention_v1_kernelIfhLi80ELi8ELi128ELNS_18Fp8KVCacheDataTypeE1ELb0EEEvPT_PKS2_PKT0_S8_ifPKiSA_iPKfiiiSC_SC_iiiii --------------------------
	.section	.nv.constant0._ZN4vllm25paged_attention_v1_kernelIfhLi80ELi8ELi128ELNS_18Fp8KVCacheDataTypeE1ELb0EEEvPT_PKS2_PKT0_S8_ifPKiSA_iPKfiiiSC_SC_iiiii,"a",@progbits
	.sectionflags	@""
	.align	4
.nv.constant0._ZN4vllm25paged_attention_v1_kernelIfhLi80ELi8ELi128ELNS_18Fp8KVCacheDataTypeE1ELb0EEEvPT_PKS2_PKT0_S8_ifPKiSA_iPKfiiiSC_SC_iiiii:
	.zero		1020


//--------------------- .nv.constant0._ZN4vllm25paged_attention_v1_kernelIfhLi64ELi8ELi128ELNS_18Fp8KVCacheDataTypeE1ELb0EEEvPT_PKS2_PKT0_S8_ifPKiSA_iPKfiiiSC_SC_iiiii --------------------------
	.section	.nv.constant0._ZN4vllm25paged_attention_v1_kernelIfhLi64ELi8ELi128ELNS_18Fp8KVCacheDataTypeE1ELb0EEEvPT_PKS2_PKT0_S8_ifPKiSA_iPKfiiiSC_SC_iiiii,"a",@progbits
	.sectionflags	@""
	.align	4
.nv.constant0._ZN4vllm25paged_attention_v1_kernelIfhLi64ELi8ELi128ELNS_18Fp8KVCacheDataTypeE1ELb0EEEvPT_PKS2_PKT0_S8_ifPKiSA_iPKfiiiSC_SC_iiiii:
	.zero		1020


//--------------------- .nv.constant0._ZN4vllm25paged_attention_v1_kernelIfhLi32ELi8ELi128ELNS_18Fp8KVCacheDataTypeE1ELb0EEEvPT_PKS2_PKT0_S8_ifPKiSA_iPKfiiiSC_SC_iiiii --------------------------
	.section	.nv.constant0._ZN4vllm25paged_attention_v1_kernelIfhLi32ELi8ELi128ELNS_18Fp8KVCacheDataTypeE1ELb0EEEvPT_PKS2_PKT0_S8_ifPKiSA_iPKfiiiSC_SC_iiiii,"a",@progbits
	.sectionflags	@""
	.align	4
.nv.constant0._ZN4vllm25paged_attention_v1_kernelIfhLi32ELi8ELi128ELNS_18Fp8KVCacheDataTypeE1ELb0EEEvPT_PKS2_PKT0_S8_ifPKiSA_iPKfiiiSC_SC_iiiii:
	.zero		1020


//--------------------- .nv.constant0._ZN4vllm25paged_attention_v1_kernelIfhLi256ELi8ELi128ELNS_18Fp8KVCacheDataTypeE1ELb1EEEvPT_PKS2_PKT0_S8_ifPKiSA_iPKfiiiSC_SC_iiiii --------------------------
	.section	.nv.constant0._ZN4vllm25paged_attention_v1_kernelIfhLi256ELi8ELi128ELNS_18Fp8KVCacheDataTypeE1ELb1EEEvPT_PKS2_PKT0_S8_ifPKiSA_iPKfiiiSC_SC_iiiii,"a",@progbits
	.sectionflags	@""
	.align	4
.nv.constant0._ZN4vllm25paged_attention_v1_kernelIfhLi256ELi8ELi128ELNS_18Fp8KVCacheDataTypeE1ELb1EEEvPT_PKS2_PKT0_S8_ifPKiSA_iPKfiiiSC_SC_iiiii:
	.zero		1020


//--------------------- .nv.constant0._ZN4vllm25paged_attention_v1_kernelIfhLi192ELi8ELi128ELNS_18Fp8KVCacheDataTypeE1ELb1EEEvPT_PKS2_PKT0_S8_ifPKiSA_iPKfiiiSC_SC_iiiii --------------------------
	.section	.nv.constant0._ZN4vllm25paged_attention_v1_kernelIfhLi192ELi8ELi128ELNS_18Fp8KVCacheDataTypeE1ELb1EEEvPT_PKS2_PKT0_S8_ifPKiSA_iPKfiiiSC_SC_iiiii,"a",@progbits
	.sectionflags	@""
	.align	4
.nv.constant0._ZN4vllm25paged_attention_v1_kernelIfhLi192ELi8ELi128ELNS_18Fp8KVCacheDataTypeE1ELb1EEEvPT_PKS2_PKT0_S8_ifPKiSA_iPKfiiiSC_SC_iiiii:
	.zero		1020


//--------------------- .nv.constant0._ZN4vllm25paged_attention_v1_kernelIfhLi128ELi8ELi128ELNS_18Fp8KVCacheDataTypeE1ELb1EEEvPT_PKS2_PKT0_S8_ifPKiSA_iPKfiiiSC_SC_iiiii --------------------------
	.section	.nv.constant0._ZN4vllm25paged_attention_v1_kernelIfhLi128ELi8ELi128ELNS_18Fp8KVCacheDataTypeE1ELb1EEEvPT_PKS2_PKT0_S8_ifPKiSA_iPKfiiiSC_SC_iiiii,"a",@progbits
	.sectionflags	@""
	.align	4
.nv.constant0._ZN4vllm25paged_attention_v1_kernelIfhLi128ELi8ELi128ELNS_18Fp8KVCacheDataTypeE1ELb1EEEvPT_PKS2_PKT0_S8_ifPKiSA_iPKfiiiSC_SC_iiiii:
	.zero		1020


//--------------------- .nv.constant0._ZN4vllm25paged_attention_v1_kernelIfhLi120ELi8ELi128ELNS_18Fp8KVCacheDataTypeE1ELb1EEEvPT_PKS2_PKT0_S8_ifPKiSA_iPKfiiiSC_SC_iiiii --------------------------
	.section	.nv.constant0._ZN4vllm25paged_attention_v1_kernelIfhLi120ELi8ELi128ELNS_18Fp8KVCacheDataTypeE1ELb1EEEvPT_PKS2_PKT0_S8_ifPKiSA_iPKfiiiSC_SC_iiiii,"a",@progbits
	.sectionflags	@""
	.align	4
.nv.constant0._ZN4vllm25paged_attention_v1_kernelIfhLi120ELi8ELi128ELNS_18Fp8KVCacheDataTypeE1ELb1EEEvPT_PKS2_PKT0_S8_ifPKiSA_iPKfiiiSC_SC_iiiii:
	.zero		1020


//--------------------- .nv.constant0._ZN4vllm25paged_attention_v1_kernelIfhLi112ELi8ELi128ELNS_18Fp8KVCacheDataTypeE1ELb1EEEvPT_PKS2_PKT0_S8_ifPKiSA_iPKfiiiSC_SC_iiiii --------------------------
	.section	.nv.constant0._ZN4vllm25paged_attention_v1_kernelIfhLi112ELi8ELi128ELNS_18Fp8KVCacheDataTypeE1ELb1EEEvPT_PKS2_PKT0_S8_ifPKiSA_iPKfiiiSC_SC_iiiii,"a",@progbits
	.sectionflags	@""
	.align	4
.nv.constant0._ZN4vllm25paged_attention_v1_kernelIfhLi112ELi8ELi128ELNS_18Fp8KVCacheDataTypeE1ELb1EEEvPT_PKS2_PKT0_S8_ifPKiSA_iPKfiiiSC_SC_iiiii:
	.zero		1020


//--------------------- .nv.constant0._ZN4vllm25paged_attention_v1_kernelIfhLi96ELi8ELi128ELNS_18Fp8KVCacheDataTypeE1ELb1EEEvPT_PKS2_PKT0_S8_ifPKiSA_iPKfiiiSC_SC_iiiii --------------------------
	.section	.nv.constant0._ZN4vllm25paged_attention_v1_kernelIfhLi96ELi8ELi128ELNS_18Fp8KVCacheDataTypeE1ELb1EEEvPT_PKS2_PKT0_S8_ifPKiSA_iPKfiiiSC_SC_iiiii,"a",@progbits
	.sectionflags	@""
	.align	4
.nv.constant0._ZN4vllm25paged_attention_v1_kernelIfhLi96ELi8ELi128ELNS_18Fp8KVCacheDataTypeE1ELb1EEEvPT_PKS2_PKT0_S8_ifPKiSA_iPKfiiiSC_SC_iiiii:
	.zero		1020


//--------------------- .nv.constant0._ZN4vllm25paged_attention_v1_kernelIfhLi80ELi8ELi128ELNS_18Fp8KVCacheDataTypeE1ELb1EEEvPT_PKS2_PKT0_S8_ifPKiSA_iPKfiiiSC_SC_iiiii --------------------------
	.section	.nv.constant0._ZN4vllm25paged_attention_v1_kernelIfhLi80ELi8ELi128ELNS_18Fp8KVCacheDataTypeE1ELb1EEEvPT_PKS2_PKT0_S8_ifPKiSA_iPKfiiiSC_SC_iiiii,"a",@progbits
	.sectionflags	@""
	.align	4
.nv.constant0._ZN4vllm25paged_attention_v1_kernelIfhLi80ELi8ELi128ELNS_18Fp8KVCacheDataTypeE1ELb1EEEvPT_PKS2_PKT0_S8_ifPKiSA_iPKfiiiSC_SC_iiiii:
	.zero		1020


//--------------------- .nv.constant0._ZN4vllm25paged_attention_v1_kernelIfhLi64ELi8ELi128ELNS_18Fp8KVCacheDataTypeE1ELb1EEEvPT_PKS2_PKT0_S8_ifPKiSA_iPKfiiiSC_SC_iiiii --------------------------
	.section	.nv.constant0._ZN4vllm25paged_attention_v1_kernelIfhLi64ELi8ELi128ELNS_18Fp8KVCacheDataTypeE1ELb1EEEvPT_PKS2_PKT0_S8_ifPKiSA_iPKfiiiSC_SC_iiiii,"a",@progbits
	.sectionflags	@""
	.align	4
.nv.constant0._ZN4vllm25paged_attention_v1_kernelIfhLi64ELi8ELi128ELNS_18Fp8KVCacheDataTypeE1ELb1EEEvPT_PKS2_PKT0_S8_ifPKiSA_iPKfiiiSC_SC_iiiii:
	.zero		1020


//--------------------- .nv.constant0._ZN4vllm25paged_attention_v1_kernelIfhLi32ELi8ELi128ELNS_18Fp8KVCacheDataTypeE1ELb1EEEvPT_PKS2_PKT0_S8_ifPKiSA_iPKfiiiSC_SC_iiiii --------------------------
	.section	.nv.constant0._ZN4vllm25paged_attention_v1_kernelIfhLi32ELi8ELi128ELNS_18Fp8KVCacheDataTypeE1ELb1EEEvPT_PKS2_PKT0_S8_ifPKiSA_iPKfiiiSC_SC_iiiii,"a",@progbits
	.sectionflags	@""
	.align	4
.nv.constant0._ZN4vllm25paged_attention_v1_kernelIfhLi32ELi8ELi128ELNS_18Fp8KVCacheDataTypeE1ELb1EEEvPT_PKS2_PKT0_S8_ifPKiSA_iPKfiiiSC_SC_iiiii:
	.zero		1020


//--------------------- .nv.constant0._ZN4vllm25paged_attention_v1_kernelI13__nv_bfloat16S1_Li256ELi32ELi128ELNS_18Fp8KVCacheDataTypeE0ELb0EEEvPT_PKS3_PKT0_S9_ifPKiSB_iPKfiiiSD_SD_iiiii --------------------------
	.section	.nv.constant0._ZN4vllm25paged_attention_v1_kernelI13__nv_bfloat16S1_Li256ELi32ELi128ELNS_18Fp8KVCacheDataTypeE0ELb0EEEvPT_PKS3_PKT0_S9_ifPKiSB_iPKfiiiSD_SD_iiiii,"a",@progbits
	.sectionflags	@""
	.align	4
.nv.constant0._ZN4vllm25paged_attention_v1_kernelI13__nv_bfloat16S1_Li256ELi32ELi128ELNS_18Fp8KVCacheDataTypeE0ELb0EEEvPT_PKS3_PKT0_S9_ifPKiSB_iPKfiiiSD_SD_iiiii:
	.zero		1020


//--------------------- .nv.constant0._ZN4vllm25paged_attention_v1_kernelI13__nv_bfloat16S1_Li192ELi32ELi128ELNS_18Fp8KVCacheDataTypeE0ELb0EEEvPT_PKS3_PKT0_S9_ifPKiSB_iPKfiiiSD_SD_iiiii --------------------------
	.section	.nv.constant0._ZN4vllm25paged_attention_v1_kernelI13__nv_bfloat16S1_Li192ELi32ELi128ELNS_18Fp8KVCacheDataTypeE0ELb0EEEvPT_PKS3_PKT0_S9_ifPKiSB_iPKfiiiSD_SD_iiiii,"a",@progbits
	.sectionflags	@""
	.align	4
.nv.constant0._ZN4vllm25paged_attention_v1_kernelI13__nv_bfloat16S1_Li192ELi32ELi128ELNS_18Fp8KVCacheDataTypeE0ELb0EEEvPT_PKS3_PKT0_S9_ifPKiSB_iPKfiiiSD_SD_iiiii:
	.zero		1020


//--------------------- .nv.constant0._ZN4vllm25paged_attention_v1_kernelI13__nv_bfloat16S1_Li128ELi32ELi128ELNS_18Fp8KVCacheDataTypeE0ELb0EEEvPT_PKS3_PKT0_S9_ifPKiSB_iPKfiiiSD_SD_iiiii --------------------------
	.section	.nv.constant0._ZN4vllm25paged_attention_v1_kernelI13__nv_bfloat16S1_Li128ELi32ELi128ELNS_18Fp8KVCacheDataTypeE0ELb0EEEvPT_PKS3_PKT0_S9_ifPKiSB_iPKfiiiSD_SD_iiiii,"a",@progbits
	.sectionflags	@""
	.align	4
.nv.constant0._ZN4vllm25paged_attention_v1_kernelI13__nv_bfloat16S1_Li128ELi32ELi128ELNS_18Fp8KVCacheDataTypeE0ELb0EEEvPT_PKS3_PKT0_S9_ifPKiSB_iPKfiiiSD_SD_iiiii:
	.zero		1020


//--------------------- .nv.constant0._ZN4vllm25paged_attention_v1_kernelI13__nv_bfloat16S1_Li120ELi32ELi128ELNS_18Fp8KVCacheDataTypeE0ELb0EEEvPT_PKS3_PKT0_S9_ifPKiSB_iPKfiiiSD_SD_iiiii --------------------------
	.section	.nv.constant0._ZN4vllm25paged_attention_v1_kernelI13__nv_bfloat16S1_Li120ELi32ELi128ELNS_18Fp8KVCacheDataTypeE0ELb0EEEvPT_PKS3_PKT0_S9_ifPKiSB_iPKfiiiSD_SD_iiiii,"a",@progbits
	.sectionflags	@""
	.align	4
.nv.constant0._ZN4vllm25paged_attention_v1_kernelI13__nv_bfloat16S1_Li120ELi32ELi128ELNS_18Fp8KVCacheDataTypeE0ELb0EEEvPT_PKS3_PKT0_S9_ifPKiSB_iPKfiiiSD_SD_iiiii:
	.zero		1020


//--------------------- .nv.constant0._ZN4vllm25paged_attention_v1_kernelI13__nv_bfloat16S1_Li112ELi32ELi128ELNS_18Fp8KVCacheDataTypeE0ELb0EEEvPT_PKS3_PKT0_S9_ifPKiSB_iPKfiiiSD_SD_iiiii --------------------------
	.section	.nv.constant0._ZN4vllm25paged_attention_v1_kernelI13__nv_bfloat16S1_Li112ELi32ELi128ELNS_18Fp8KVCacheDataTypeE0ELb0EEEvPT_PKS3_PKT0_S9_ifPKiSB_iPKfiiiSD_SD_iiiii,"a",@progbits
	.sectionflags	@""
	.align	4
.nv.constant0._ZN4vllm25paged_attention_v1_kernelI13__nv_bfloat16S1_Li112ELi32ELi128ELNS_18Fp8KVCacheDataTypeE0ELb0EEEvPT_PKS3_PKT0_S9_ifPKiSB_iPKfiiiSD_SD_iiiii:
	.zero		1020


//--------------------- .nv.constant0._ZN4vllm25paged_attention_v1_kernelI13__nv_bfloat16S1_Li96ELi32ELi128ELNS_18Fp8KVCacheDataTypeE0ELb0EEEvPT_PKS3_PKT0_S9_ifPKiSB_iPKfiiiSD_SD_iiiii --------------------------
	.section	.nv.constant0._ZN4vllm25paged_attention_v1_kernelI13__nv_bfloat16S1_Li96ELi32ELi128ELNS_18Fp8KVCacheDataTypeE0ELb0EEEvPT_PKS3_PKT0_S9_ifPKiSB_iPKfiiiSD_SD_iiiii,"a",@progbits
	.sectionflags	@""
	.align	4
.nv.constant0._ZN4vllm25paged_attention_v1_kernelI13__nv_bfloat16S1_Li96ELi32ELi128ELNS_18Fp8KVCacheDataTypeE0ELb0EEEvPT_PKS3_PKT0_S9_ifPKiSB_iPKfiiiSD_SD_iiiii:
	.zero		1020


//--------------------- .nv.constant0._ZN4vllm25paged_attention_v1_kernelI13__nv_bfloat16S1_Li80ELi32ELi128ELNS_18Fp8KVCacheDataTypeE0ELb0EEEvPT_PKS3_PKT0_S9_ifPKiSB_iPKfiiiSD_SD_iiiii --------------------------
	.section	.nv.constant0._ZN4vllm25paged_attention_v1_kernelI13__nv_bfloat16S1_Li80ELi32ELi128ELNS_18Fp8KVCacheDataTypeE0ELb0EEEvPT_PKS3_PKT0_S9_ifPKiSB_iPKfiiiSD_SD_iiiii,"a",@progbits
	.sectionflags	@""
	.align	4
.nv.constant0._ZN4vllm25paged_attention_v1_kernelI13__nv_bfloat16S1_Li80ELi32ELi128ELNS_18Fp8KVCacheDataTypeE0ELb0EEEvPT_PKS3_PKT0_S9_ifPKiSB_iPKfiiiSD_SD_iiiii:
	.zero		1020


//--------------------- .nv.constant0._ZN4vllm25paged_attention_v1_kernelI13__nv_bfloat16S1_Li64ELi32ELi128ELNS_18Fp8KVCacheDataTypeE0ELb0EEEvPT_PKS3_PKT0_S9_ifPKiSB_iPKfiiiSD_SD_iiiii --------------------------
	.section	.nv.constant0._ZN4vllm25paged_attention_v1_kernelI13__nv_bfloat16S1_Li64ELi32ELi128ELNS_18Fp8KVCacheDataTypeE0ELb0EEEvPT_PKS3_PKT0_S9_ifPKiSB_iPKfiiiSD_SD_iiiii,"a",@progbits
	.sectionflags	@""
	.align	4
.nv.constant0._ZN4vllm25paged_attention_v1_kernelI13__nv_bfloat16S1_Li64ELi32ELi128ELNS_18Fp8KVCacheDataTypeE0ELb0EEEvPT_PKS3_PKT0_S9_ifPKiSB_iPKfiiiSD_SD_iiiii:
	.zero		1020


//--------------------- .nv.constant0._ZN4vllm25paged_attention_v1_kernelI13__nv_bfloat16S1_Li32ELi32ELi128ELNS_18Fp8KVCacheDataTypeE0ELb0EEEvPT_PKS3_PKT0_S9_ifPKiSB_iPKfiiiSD_SD_iiiii --------------------------
	.section	.nv.constant0._ZN4vllm25paged_attention_v1_kernelI13__nv_bfloat16S1_Li32ELi32ELi128ELNS_18Fp8KVCacheDataTypeE0ELb0EEEvPT_PKS3_PKT0_S9_ifPKiSB_iPKfiiiSD_SD_iiiii,"a",@progbits
	.sectionflags	@""
	.align	4
.nv.constant0._ZN4vllm25paged_attention_v1_kernelI13__nv_bfloat16S1_Li32ELi32ELi128ELNS_18Fp8KVCacheDataTypeE0ELb0EEEvPT_PKS3_PKT0_S9_ifPKiSB_iPKfiiiSD_SD_iiiii:
	.zero		1020


//--------------------- .nv.constant0._ZN4vllm25paged_attention_v1_kernelI13__nv_bfloat16S1_Li256ELi32ELi128ELNS_18Fp8KVCacheDataTypeE0ELb1EEEvPT_PKS3_PKT0_S9_ifPKiSB_iPKfiiiSD_SD_iiiii --------------------------
	.section	.nv.constant0._ZN4vllm25paged_attention_v1_kernelI13__nv_bfloat16S1_Li256ELi32ELi128ELNS_18Fp8KVCacheDataTypeE0ELb1EEEvPT_PKS3_PKT0_S9_ifPKiSB_iPKfiiiSD_SD_iiiii,"a",@progbits
	.sectionflags	@""
	.align	4
.nv.constant0._ZN4vllm25paged_attention_v1_kernelI13__nv_bfloat16S1_Li256ELi32ELi128ELNS_18Fp8KVCacheDataTypeE0ELb1EEEvPT_PKS3_PKT0_S9_ifPKiSB_iPKfiiiSD_SD_iiiii:
	.zero		1020


//--------------------- .nv.constant0._ZN4vllm25paged_attention_v1_kernelI13__nv_bfloat16S1_Li192ELi32ELi128ELNS_18Fp8KVCacheDataTypeE0ELb1EEEvPT_PKS3_PKT0_S9_ifPKiSB_iPKfiiiSD_SD_iiiii --------------------------
	.section	.nv.constant0._ZN4vllm25paged_attention_v1_kernelI13__nv_bfloat16S1_Li192ELi32ELi128ELNS_18Fp8KVCacheDataTypeE0ELb1EEEvPT_PKS3_PKT0_S9_ifPKiSB_iPKfiiiSD_SD_iiiii,"a",@progbits
	.sectionflags	@""
	.align	4
.nv.constant0._ZN4vllm25paged_attention_v1_kernelI13__nv_bfloat16S1_Li192ELi32ELi128ELNS_18Fp8KVCacheDataTypeE0ELb1EEEvPT_PKS3_PKT0_S9_ifPKiSB_iPKfiiiSD_SD_iiiii:
	.zero		1020


//--------------------- .nv.constant0._ZN4vllm25paged_attention_v1_kernelI13__nv_bfloat16S1_Li128ELi32ELi128ELNS_18Fp8KVCacheDataTypeE0ELb1EEEvPT_PKS3_PKT0_S9_ifPKiSB_iPKfiiiSD_SD_iiiii --------------------------
	.section	.nv.constant0._ZN4vllm25paged_attention_v1_kernelI13__nv_bfloat16S1_Li128ELi32ELi128ELNS_18Fp8KVCacheDataTypeE0ELb1EEEvPT_PKS3_PKT0_S9_ifPKiSB_iPKfiiiSD_SD_iiiii,"a",@progbits
	.sectionflags	@""
	.align	4
.nv.constant0._ZN4vllm25paged_attention_v1_kernelI13__nv_bfloat16S1_Li128ELi32ELi128ELNS_18Fp8KVCacheDataTypeE0ELb1EEEvPT_PKS3_PKT0_S9_ifPKiSB_iPKfiiiSD_SD_iiiii:
	.zero		1020


//--------------------- .nv.constant0._ZN4vllm25paged_attention_v1_kernelI13__nv_bfloat16S1_Li120ELi32ELi128ELNS_18Fp8KVCacheDataTypeE0ELb1EEEvPT_PKS3_PKT0_S9_ifPKiSB_iPKfiiiSD_SD_iiiii --------------------------
	.section	.nv.constant0._ZN4vllm25paged_attention_v1_kernelI13__nv_bfloat16S1_Li120ELi32ELi128ELNS_18Fp8KVCacheDataTypeE0ELb1EEEvPT_PKS3_PKT0_S9_ifPKiSB_iPKfiiiSD_SD_iiiii,"a",@progbits
	.sectionflags	@""
	.align	4
.nv.constant0._ZN4vllm25paged_attention_v1_kernelI13__nv_bfloat16S1_Li120ELi32ELi128ELNS_18Fp8KVCacheDataTypeE0ELb1EEEvPT_PKS3_PKT0_S9_ifPKiSB_iPKfiiiSD_SD_iiiii:
	.zero		1020


//--------------------- .nv.constant0._ZN4vllm25paged_attention_v1_kernelI13__nv_bfloat16S1_Li112ELi32ELi128ELNS_18Fp8KVCacheDataTypeE0ELb1EEEvPT_PKS3_PKT0_S9_ifPKiSB_iPKfiiiSD_SD_iiiii --------------------------
	.section	.nv.constant0._ZN4vllm25paged_attention_v1_kernelI13__nv_bfloat16S1_Li112ELi32ELi128ELNS_18Fp8KVCacheDataTypeE0ELb1EEEvPT_PKS3_PKT0_S9_ifPKiSB_iPKfiiiSD_SD_iiiii,"a",@progbits
	.sectionflags	@""
	.align	4
.nv.constant0._ZN4vllm25paged_attention_v1_kernelI13__nv_bfloat16S1_Li112ELi32ELi128ELNS_18Fp8KVCacheDataTypeE0ELb1EEEvPT_PKS3_PKT0_S9_ifPKiSB_iPKfiiiSD_SD_iiiii:
	.zero		1020


//--------------------- .nv.constant0._ZN4vllm25paged_attention_v1_kernelI13__nv_bfloat16S1_Li96ELi32ELi128ELNS_18Fp8KVCacheDataTypeE0ELb1EEEvPT_PKS3_PKT0_S9_ifPKiSB_iPKfiiiSD_SD_iiiii --------------------------
	.section	.nv.constant0._ZN4vllm25paged_attention_v1_kernelI13__nv_bfloat16S1_Li96ELi32ELi128ELNS_18Fp8KVCacheDataTypeE0ELb1EEEvPT_PKS3_PKT0_S9_ifPKiSB_iPKfiiiSD_SD_iiiii,"a",@progbits
	.sectionflags	@""
	.align	4
.nv.constant0._ZN4vllm25paged_attention_v1_kernelI13__nv_bfloat16S1_Li96ELi32ELi128ELNS_18Fp8KVCacheDataTypeE0ELb1EEEvPT_PKS3_PKT0_S9_ifPKiSB_iPKfiiiSD_SD_iiiii:
	.zero		1020


//--------------------- .nv.constant0._ZN4vllm25paged_attention_v1_kernelI13__nv_bfloat16S1_Li80ELi32ELi128ELNS_18Fp8KVCacheDataTypeE0ELb1EEEvPT_PKS3_PKT0_S9_ifPKiSB_iPKfiiiSD_SD_iiiii --------------------------
	.section	.nv.constant0._ZN4vllm25paged_attention_v1_kernelI13__nv_bfloat16S1_Li80ELi32ELi128ELNS_18Fp8KVCacheDataTypeE0ELb1EEEvPT_PKS3_PKT0_S9_ifPKiSB_iPKfiiiSD_SD_iiiii,"a",@progbits
	.sectionflags	@""
	.align	4
.nv.constant0._ZN4vllm25paged_attention_v1_kernelI13__nv_bfloat16S1_Li80ELi32ELi128ELNS_18Fp8KVCacheDataTypeE0ELb1EEEvPT_PKS3_PKT0_S9_ifPKiSB_iPKfiiiSD_SD_iiiii:
	.zero		1020


//--------------------- .nv.constant0._ZN4vllm25paged_attention_v1_kernelI13__nv_bfloat16S1_Li64ELi32ELi128ELNS_18Fp8KVCacheDataTypeE0ELb1EEEvPT_PKS3_PKT0_S9_ifPKiSB_iPKfiiiSD_SD_iiiii --------------------------
	.section	.nv.constant0._ZN4vllm25paged_attention_v1_kernelI13__nv_bfloat16S1_Li64ELi32ELi128ELNS_18Fp8KVCacheDataTypeE0ELb1EEEvPT_PKS3_PKT0_S9_ifPKiSB_iPKfiiiSD_SD_iiiii,"a",@progbits
	.sectionflags	@""
	.align	4
.nv.constant0._ZN4vllm25paged_attention_v1_kernelI13__nv_bfloat16S1_Li64ELi32ELi128ELNS_18Fp8KVCacheDataTypeE0ELb1EEEvPT_PKS3_PKT0_S9_ifPKiSB_iPKfiiiSD_SD_iiiii:
	.zero		1020


//--------------------- .nv.constant0._ZN4vllm25paged_attention_v1_kernelI13__nv_bfloat16S1_Li32ELi32ELi128ELNS_18Fp8KVCacheDataTypeE0ELb1EEEvPT_PKS3_PKT0_S9_ifPKiSB_iPKfiiiSD_SD_iiiii --------------------------
	.section	.nv.constant0._ZN4vllm25paged_attention_v1_kernelI13__nv_bfloat16S1_Li32ELi32ELi128ELNS_18Fp8KVCacheDataTypeE0ELb1EEEvPT_PKS3_PKT0_S9_ifPKiSB_iPKfiiiSD_SD_iiiii,"a",@progbits
	.sectionflags	@""
	.align	4
.nv.constant0._ZN4vllm25paged_attention_v1_kernelI13__nv_bfloat16S1_Li32ELi32ELi128ELNS_18Fp8KVCacheDataTypeE0ELb1EEEvPT_PKS3_PKT0_S9_ifPKiSB_iPKfiiiSD_SD_iiiii:
	.zero		1020


//--------------------- .nv.constant0._ZN4vllm25paged_attention_v1_kernelI13__nv_bfloat16S1_Li256ELi16ELi128ELNS_18Fp8KVCacheDataTypeE0ELb0EEEvPT_PKS3_PKT0_S9_ifPKiSB_iPKfiiiSD_SD_iiiii --------------------------
	.section	.nv.constant0._ZN4vllm25paged_attention_v1_kernelI13__nv_bfloat16S1_Li256ELi16ELi128ELNS_18Fp8KVCacheDataTypeE0ELb0EEEvPT_PKS3_PKT0_S9_ifPKiSB_iPKfiiiSD_SD_iiiii,"a",@progbits
	.sectionflags	@""
	.align	4
.nv.constant0._ZN4vllm25paged_attention_v1_kernelI13__nv_bfloat16S1_Li256ELi16ELi128ELNS_18Fp8KVCacheDataTypeE0ELb0EEEvPT_PKS3_PKT0_S9_ifPKiSB_iPKfiiiSD_SD_iiiii:
	.zero		1020


//--------------------- .nv.constant0._ZN4vllm25paged_attention_v1_kernelI13__nv_bfloat16S1_Li192ELi16ELi128ELNS_18Fp8KVCacheDataTypeE0ELb0EEEvPT_PKS3_PKT0_S9_ifPKiSB_iPKfiiiSD_SD_iiiii --------------------------
	.section	.nv.constant0._ZN4vllm25paged_attention_v1_kernelI13__nv_bfloat16S1_Li192ELi16ELi128ELNS_18Fp8KVCacheDataTypeE0ELb0EEEvPT_PKS3_PKT0_S9_ifPKiSB_iPKfiiiSD_SD_iiiii,"a",@progbits
	.sectionflags	@""
	.align	4
.nv.constant0._ZN4vllm25paged_attention_v1_kernelI13__nv_bfloat16S1_Li192ELi16ELi128ELNS_18Fp8KVCacheDataTypeE0ELb0EEEvPT_PKS3_PKT0_S9_ifPKiSB_iPKfiiiSD_SD_iiiii:
	.zero		1020


//--------------------- .nv.constant0._ZN4vllm25paged_attention_v1_kernelI13__nv_bfloat16S1_Li128ELi16ELi128ELNS_18Fp8KVCacheDataTypeE0ELb0EEEvPT_PKS3_PKT0_S9_ifPKiSB_iPKfiiiSD_SD_iiiii --------------------------
	.section	.nv.constant0._ZN4vllm25paged_attention_v1_kernelI13__nv_bfloat16S1_Li128ELi16ELi128ELNS_18Fp8KVCacheDataTypeE0ELb0EEEvPT_PKS3_PKT0_S9_ifPKiSB_iPKfiiiSD_SD_iiiii,"a",@progbits
	.sectionflags	@""
	.align	4
.nv.constant0._ZN4vllm25paged_attention_v1_kernelI13__nv_bfloat16S1_Li128ELi16ELi128ELNS_18Fp8KVCacheDataTypeE0ELb0EEEvPT_PKS3_PKT0_S9_ifPKiSB_iPKfiiiSD_SD_iiiii:
	.zero		1020


//--------------------- .nv.constant0._ZN4vllm25paged_attention_v1_kernelI13__nv_bfloat16S1_Li120ELi16ELi128ELNS_18Fp8KVCacheDataTypeE0ELb0EEEvPT_PKS3_PKT0_S9_ifPKiSB_iPKfiiiSD_SD_iiiii --------------------------
	.section	.nv.constant0._ZN4vllm25paged_attention_v1_kernelI13__nv_bfloat16S1_Li120ELi16ELi128ELNS_18Fp8KVCacheDataTypeE0ELb0EEEvPT_PKS3_PKT0_S9_ifPKiSB_iPKfiiiSD_SD_iiiii,"a",@progbits
	.sectionflags	@""
	.align	4
.nv.constant0._ZN4vllm25paged_attention_v1_kernelI13__nv_bfloat16S1_Li120ELi16ELi128ELNS_18Fp8KVCacheDataTypeE0ELb0EEEvPT_PKS3_PKT0_S9_ifPKiSB_iPKfiiiSD_SD_iiiii:
	.zero		1020


//--------------------- .nv.constant0._ZN4vllm25paged_attention_v1_kernelI13__nv_bfloat16S1_Li112ELi16ELi128ELNS_18Fp8KVCacheDataTypeE0ELb0EEEvPT_PKS3_PKT0_S9_ifPKiSB_iPKfiiiSD_SD_iiiii --------------------------
	.section	.nv.constant0._ZN4vllm25paged_attention_v1_kernelI13__nv_bfloat16S1_Li112ELi16ELi128ELNS_18Fp8KVCacheDataTypeE0ELb0EEEvPT_PKS3_PKT0_S9_ifPKiSB_iPKfiiiSD_SD_iiiii,"a",@progbits
	.sectionflags	@""
	.align	4
.nv.constant0._ZN4vllm25paged_attention_v1_kernelI13__nv_bfloat16S1_Li112ELi16ELi128ELNS_18Fp8KVCacheDataTypeE0ELb0EEEvPT_PKS3_PKT0_S9_ifPKiSB_iPKfiiiSD_SD_iiiii:
	.zero		1020


//--------------------- .nv.constant0._ZN4vllm25paged_attention_v1_kernelI13__nv_bfloat16S1_Li96ELi16ELi128ELNS_18Fp8KVCacheDataTypeE0ELb0EEEvPT_PKS3_PKT0_S9_ifPKiSB_iPKfiiiSD_SD_iiiii --------------------------
	.section	.nv.constant0._ZN4vllm25paged_attention_v1_kernelI13__nv_bfloat16S1_Li96ELi16ELi128ELNS_18Fp8KVCacheDataTypeE0ELb0EEEvPT_PKS3_PKT0_S9_ifPKiSB_iPKfiiiSD_SD_iiiii,"a",@progbits
	.sectionflags	@""
	.align	4
.nv.constant0._ZN4vllm25paged_attention_v1_kernelI13__nv_bfloat16S1_Li96ELi16ELi128ELNS_18Fp8KVCacheDataTypeE0ELb0EEEvPT_PKS3_PKT0_S9_ifPKiSB_iPKfiiiSD_SD_iiiii:
	.zero		1020


//--------------------- .nv.constant0._ZN4vllm25paged_attention_v1_kernelI13__nv_bfloat16S1_Li80ELi16ELi128ELNS_18Fp8KVCacheDataTypeE0ELb0EEEvPT_PKS3_PKT0_S9_ifPKiSB_iPKfiiiSD_SD_iiiii --------------------------
	.section	.nv.constant0._ZN4vllm25paged_attention_v1_kernelI13__nv_bfloat16S1_Li80ELi16ELi128ELNS_18Fp8KVCacheDataTypeE0ELb0EEEvPT_PKS3_PKT0_S9_ifPKiSB_iPKfiiiSD_SD_iiiii,"a",@progbits
	.sectionflags	@""
	.align	4
.nv.constant0._ZN4vllm25paged_attention_v1_kernelI13__nv_bfloat16S1_Li80ELi16ELi128ELNS_18Fp8KVCacheDataTypeE0ELb0EEEvPT_PKS3_PKT0_S9_ifPKiSB_iPKfiiiSD_SD_iiiii:
	.zero		1020


//--------------------- .nv.constant0._ZN4vllm25paged_attention_v1_kernelI13__nv_bfloat16S1_Li64ELi16ELi128ELNS_18Fp8KVCacheDataTypeE0ELb0EEEvPT_PKS3_PKT0_S9_ifPKiSB_iPKfiiiSD_SD_iiiii --------------------------
	.section	.nv.constant0._ZN4vllm25paged_attention_v1_kernelI13__nv_bfloat16S1_Li64ELi16ELi128ELNS_18Fp8KVCacheDataTypeE0ELb0EEEvPT_PKS3_PKT0_S9_ifPKiSB_iPKfiiiSD_SD_iiiii,"a",@progbits
	.sectionflags	@""
	.align	4
.nv.constant0._ZN4vllm25paged_attention_v1_kernelI13__nv_bfloat16S1_Li64ELi16ELi128ELNS_18Fp8KVCacheDataTypeE0ELb0EEEvPT_PKS3_PKT0_S9_ifPKiSB_iPKfiiiSD_SD_iiiii:
	.zero		1020


//--------------------- .nv.constant0._ZN4vllm25paged_attention_v1_kernelI13__nv_bfloat16S1_Li32ELi16ELi128ELNS_18Fp8KVCacheDataTypeE0ELb0EEEvPT_PKS3_PKT0_S9_ifPKiSB_iPKfiiiSD_SD_iiiii --------------------------
	.section	.nv.constant0._ZN4vllm25paged_attention_v1_kernelI13__nv_bfloat16S1_Li32ELi16ELi128ELNS_18Fp8KVCacheDataTypeE0ELb0EEEvPT_PKS3_PKT0_S9_ifPKiSB_iPKfiiiSD_SD_iiiii,"a",@progbits
	.sectionflags	@""
	.align	4
.nv.constant0._ZN4vllm25paged_attention_v1_kernelI13__nv_bfloat16S1_Li32ELi16ELi128ELNS_18Fp8KVCacheDataTypeE0ELb0EEEvPT_PKS3_PKT0_S9_ifPKiSB_iPKfiiiSD_SD_iiiii:
	.zero		1020


//--------------------- .nv.constant0._ZN4vllm25paged_attention_v1_kernelI13__nv_bfloat16S1_Li256ELi16ELi128ELNS_18Fp8KVCacheDataTypeE0ELb1EEEvPT_PKS3_PKT0_S9_ifPKiSB_iPKfiiiSD_SD_iiiii --------------------------
	.section	.nv.constant0._ZN4vllm25paged_attention_v1_kernelI13__nv_bfloat16S1_Li256ELi16ELi128ELNS_18Fp8KVCacheDataTypeE0ELb1EEEvPT_PKS3_PKT0_S9_ifPKiSB_iPKfiiiSD_SD_iiiii,"a",@progbits
	.sectionflags	@""
	.align	4
.nv.constant0._ZN4vllm25paged_attention_v1_kernelI13__nv_bfloat16S1_Li256ELi16ELi128ELNS_18Fp8KVCacheDataTypeE0ELb1EEEvPT_PKS3_PKT0_S9_ifPKiSB_iPKfiiiSD_SD_iiiii:
	.zero		1020


//--------------------- .nv.constant0._ZN4vllm25paged_attention_v1_kernelI13__nv_bfloat16S1_Li192ELi16ELi128ELNS_18Fp8KVCacheDataTypeE0ELb1EEEvPT_PKS3_PKT0_S9_ifPKiSB_iPKfiiiSD_SD_iiiii --------------------------
	.section	.nv.constant0._ZN4vllm25paged_attention_v1_kernelI13__nv_bfloat16S1_Li192ELi16ELi128ELNS_18Fp8KVCacheDataTypeE0ELb1EEEvPT_PKS3_PKT0_S9_ifPKiSB_iPKfiiiSD_SD_iiiii,"a",@progbits
	.sectionflags	@""
	.align	4
.nv.constant0._ZN4vllm25paged_attention_v1_kernelI13__nv_bfloat16S1_Li192ELi16ELi128ELNS_18Fp8KVCacheDataTypeE0ELb1EEEvPT_PKS3_PKT0_S9_ifPKiSB_iPKfiiiSD_SD_iiiii:
	.zero		1020


//--------------------- .nv.constant0._ZN4vllm25paged_attention_v1_kernelI13__nv_bfloat16S1_Li128ELi16ELi128ELNS_18Fp8KVCacheDataTypeE0ELb1EEEvPT_PKS3_PKT0_S9_ifPKiSB_iPKfiiiSD_SD_iiiii --------------------------
	.section	.nv.constant0._ZN4vllm25paged_attention_v1_kernelI13__nv_bfloat16S1_Li128ELi16ELi128ELNS_18Fp8KVCacheDataTypeE0ELb1EEEvPT_PKS3_PKT0_S9_ifPKiSB_iPKfiiiSD_SD_iiiii,"a",@progbits
	.sectionflags	@""
	.align	4
.nv.constant0._ZN4vllm25paged_attention_v1_kernelI13__nv_bfloat16S1_Li128ELi16ELi128ELNS_18Fp8KVCacheDataTypeE0ELb1EEEvPT_PKS3_PKT0_S9_ifPKiSB_iPKfiiiSD_SD_iiiii:
	.zero		1020


//--------------------- .nv.constant0._ZN4vllm25paged_attention_v1_kernelI13__nv_bfloat16S1_Li120ELi16ELi128ELNS_18Fp8KVCacheDataTypeE0ELb1EEEvPT_PKS3_PKT0_S9_ifPKiSB_iPKfiiiSD_SD_iiiii --------------------------
	.section	.nv.constant0._ZN4vllm25paged_attention_v1_kernelI13__nv_bfloat16S1_Li120ELi16ELi128ELNS_18Fp8KVCacheDataTypeE0ELb1EEEvPT_PKS3_PKT0_S9_ifPKiSB_iPKfiiiSD_SD_iiiii,"a",@progbits
	.sectionflags	@""
	.align	4
.nv.constant0._ZN4vllm25paged_attention_v1_kernelI13__nv_bfloat16S1_Li120ELi16ELi128ELNS_18Fp8KVCacheDataTypeE0ELb1EEEvPT_PKS3_PKT0_S9_ifPKiSB_iPKfiiiSD_SD_iiiii:
	.zero		1020


//--------------------- .nv.constant0._ZN4vllm25paged_attention_v1_kernelI13__nv_bfloat16S1_Li112ELi16ELi128ELNS_18Fp8KVCacheDataTypeE0ELb1EEEvPT_PKS3_PKT0_S9_ifPKiSB_iPKfiiiSD_SD_iiiii --------------------------
	.section	.nv.constant0._ZN4vllm25paged_attention_v1_kernelI13__nv_bfloat16S1_Li112ELi16ELi128ELNS_18Fp8KVCacheDataTypeE0ELb1EEEvPT_PKS3_PKT0_S9_ifPKiSB_iPKfiiiSD_SD_iiiii,"a",@progbits
	.sectionflags	@""
	.align	4
.nv.constant0._ZN4vllm25paged_attention_v1_kernelI13__nv_bfloat16S1_Li112ELi16ELi128ELNS_18Fp8KVCacheDataTypeE0ELb1EEEvPT_PKS3_PKT0_S9_ifPKiSB_iPKfiiiSD_SD_iiiii:
	.zero		1020


//--------------------- .nv.constant0._ZN4vllm25paged_attention_v1_kernelI13__nv_bfloat16S1_Li96ELi16ELi128ELNS_18Fp8KVCacheDataTypeE0ELb1EEEvPT_PKS3_PKT0_S9_ifPKiSB_iPKfiiiSD_SD_iiiii --------------------------
	.section	.nv.constant0._ZN4vllm25paged_attention_v1_kernelI13__nv_bfloat16S1_Li96ELi16ELi128ELNS_18Fp8KVCacheDataTypeE0ELb1EEEvPT_PKS3_PKT0_S9_ifPKiSB_iPKfiiiSD_SD_iiiii,"a",@progbits
	.sectionflags	@""
	.align	4
.nv.constant0._ZN4vllm25paged_attention_v1_kernelI13__nv_bfloat16S1_Li96ELi16ELi128ELNS_18Fp8KVCacheDataTypeE0ELb1EEEvPT_PKS3_PKT0_S9_ifPKiSB_iPKfiiiSD_SD_iiiii:
	.zero		1020


//--------------------- .nv.constant0._ZN4vllm25paged_attention_v1_kernelI13__nv_bfloat16S1_Li80ELi16ELi128ELNS_18Fp8KVCacheDataTypeE0ELb1EEEvPT_PKS3_PKT0_S9_ifPKiSB_iPKfiiiSD_SD_iiiii --------------------------
	.section	.nv.constant0._ZN4vllm25paged_attention_v1_kernelI13__nv_bfloat16S1_Li80ELi16ELi128ELNS_18Fp8KVCacheDataTypeE0ELb1EEEvPT_PKS3_PKT0_S9_ifPKiSB_iPKfiiiSD_SD_iiiii,"a",@progbits
	.sectionflags	@""
	.align	4
.nv.constant0._ZN4vllm25paged_attention_v1_kernelI13__nv_bfloat16S1_Li80ELi16ELi128ELNS_18Fp8KVCacheDataTypeE0ELb1EEEvPT_PKS3_PKT0_S9_ifPKiSB_iPKfiiiSD_SD_iiiii:
	.zero		1020


//--------------------- .nv.constant0._ZN4vllm25paged_attention_v1_kernelI13__nv_bfloat16S1_Li64ELi16ELi128ELNS_18Fp8KVCacheDataTypeE0ELb1EEEvPT_PKS3_PKT0_S9_ifPKiSB_iPKfiiiSD_SD_iiiii --------------------------
	.section	.nv.constant0._ZN4vllm25paged_attention_v1_kernelI13__nv_bfloat16S1_Li64ELi16ELi128ELNS_18Fp8KVCacheDataTypeE0ELb1EEEvPT_PKS3_PKT0_S9_ifPKiSB_iPKfiiiSD_SD_iiiii,"a",@progbits
	.sectionflags	@""
	.align	4
.nv.constant0._ZN4vllm25paged_attention_v1_kernelI13__nv_bfloat16S1_Li64ELi16ELi128ELNS_18Fp8KVCacheDataTypeE0ELb1EEEvPT_PKS3_PKT0_S9_ifPKiSB_iPKfiiiSD_SD_iiiii:
	.zero		1020


//--------------------- .nv.constant0._ZN4vllm25paged_attention_v1_kernelI13__nv_bfloat16S1_Li32ELi16ELi128ELNS_18Fp8KVCacheDataTypeE0ELb1EEEvPT_PKS3_PKT0_S9_ifPKiSB_iPKfiiiSD_SD_iiiii --------------------------
	.section	.nv.constant0._ZN4vllm25paged_attention_v1_kernelI13__nv_bfloat16S1_Li32ELi16ELi128ELNS_18Fp8KVCacheDataTypeE0ELb1EEEvPT_PKS3_PKT0_S9_ifPKiSB_iPKfiiiSD_SD_iiiii,"a",@progbits
	.sectionflags	@""
	.align	4
.nv.constant0._ZN4vllm25paged_attention_v1_kernelI13__nv_bfloat16S1_Li32ELi16ELi128ELNS_18Fp8KVCacheDataTypeE0ELb1EEEvPT_PKS3_PKT0_S9_ifPKiSB_iPKfiiiSD_SD_iiiii:
	.zero		1020


//--------------------- .nv.constant0._ZN4vllm25paged_attention_v1_kernelI13__nv_bfloat16S1_Li256ELi8ELi128ELNS_18Fp8KVCacheDataTypeE0ELb0EEEvPT_PKS3_PKT0_S9_ifPKiSB_iPKfiiiSD_SD_iiiii --------------------------
	.section	.nv.constant0._ZN4vllm25paged_attention_v1_kernelI13__nv_bfloat16S1_Li256ELi8ELi128ELNS_18Fp8KVCacheDataTypeE0ELb0EEEvPT_PKS3_PKT0_S9_ifPKiSB_iPKfiiiSD_SD_iiiii,"a",@progbits
	.sectionflags	@""
	.align	4
.nv.constant0._ZN4vllm25paged_attention_v1_kernelI13__nv_bfloat16S1_Li256ELi8ELi128ELNS_18Fp8KVCacheDataTypeE0ELb0EEEvPT_PKS3_PKT0_S9_ifPKiSB_iPKfiiiSD_SD_iiiii:
	.zero		1020


//--------------------- .nv.constant0._ZN4vllm25paged_attention_v1_kernelI13__nv_bfloat16S1_Li192ELi8ELi128ELNS_18Fp8KVCacheDataTypeE0ELb0EEEvPT_PKS3_PKT0_S9_ifPKiSB_iPKfiiiSD_SD_iiiii --------------------------
	.section	.nv.constant0._ZN4vllm25paged_attention_v1_kernelI13__nv_bfloat16S1_Li192ELi8ELi128ELNS_18Fp8KVCacheDataTypeE0ELb0EEEvPT_PKS3_PKT0_S9_ifPKiSB_iPKfiiiSD_SD_iiiii,"a",@progbits
	.sectionflags	@""
	.align	4
.nv.constant0._ZN4vllm25paged_attention_v1_kernelI13__nv_bfloat16S1_Li192ELi8ELi128ELNS_18Fp8KVCacheDataTypeE0ELb0EEEvPT_PKS3_PKT0_S9_ifPKiSB_iPKfiiiSD_SD_iiiii:
	.zero		1020


//--------------------- .nv.constant0._ZN4vllm25paged_attention_v1_kernelI13__nv_bfloat16S1_Li128ELi8ELi128ELNS_18Fp8KVCacheDataTypeE0ELb0EEEvPT_PKS3_PKT0_S9_ifPKiSB_iPKfiiiSD_SD_iiiii --------------------------
	.section	.nv.constant0._ZN4vllm25paged_attention_v1_kernelI13__nv_bfloat16S1_Li128ELi8ELi128ELNS_18Fp8KVCacheDataTypeE0ELb0EEEvPT_PKS3_PKT0_S9_ifPKiSB_iPKfiiiSD_SD_iiiii,"a",@progbits
	.sectionflags	@""
	.align	4
.nv.constant0._ZN4vllm25paged_attention_v1_kernelI13__nv_bfloat16S1_Li128ELi8ELi128ELNS_18Fp8KVCacheDataTypeE0ELb0EEEvPT_PKS3_PKT0_S9_ifPKiSB_iPKfiiiSD_SD_iiiii:
	.zero		1020


//--------------------- .nv.constant0._ZN4vllm25paged_attention_v1_kernelI13__nv_bfloat16S1_Li120ELi8ELi128ELNS_18Fp8KVCacheDataTypeE0ELb0EEEvPT_PKS3_PKT0_S9_ifPKiSB_iPKfiiiSD_SD_iiiii --------------------------
	.section	.nv.constant0._ZN4vllm25paged_attention_v1_kernelI13__nv_bfloat16S1_Li120ELi8ELi128ELNS_18Fp8KVCacheDataTypeE0ELb0EEEvPT_PKS3_PKT0_S9_ifPKiSB_iPKfiiiSD_SD_iiiii,"a",@progbits
	.sectionflags	@""
	.align	4
.nv.constant0._ZN4vllm25paged_attention_v1_kernelI13__nv_bfloat16S1_Li120ELi8ELi128ELNS_18Fp8KVCacheDataTypeE0ELb0EEEvPT_PKS3_PKT0_S9_ifPKiSB_iPKfiiiSD_SD_iiiii:
	.zero		1020


//--------------------- .nv.constant0._ZN4vllm25paged_attention_v1_kernelI13__nv_bfloat16S1_Li112ELi8ELi128ELNS_18Fp8KVCacheDataTypeE0ELb0EEEvPT_PKS3_PKT0_S9_ifPKiSB_iPKfiiiSD_SD_iiiii --------------------------
	.section	.nv.constant0._ZN4vllm25paged_attention_v1_kernelI13__nv_bfloat16S1_Li112ELi8ELi128ELNS_18Fp8KVCacheDataTypeE0ELb0EEEvPT_PKS3_PKT0_S9_ifPKiSB_iPKfiiiSD_SD_iiiii,"a",@progbits
	.sectionflags	@""
	.align	4
.nv.constant0._ZN4vllm25paged_attention_v1_kernelI13__nv_bfloat16S1_Li112ELi8ELi128ELNS_18Fp8KVCacheDataTypeE0ELb0EEEvPT_PKS3_PKT0_S9_ifPKiSB_iPKfiiiSD_SD_iiiii:
	.zero		1020


//--------------------- .nv.constant0._ZN4vllm25paged_attention_v1_kernelI13__nv_bfloat16S1_Li96ELi8ELi128ELNS_18Fp8KVCacheDataTypeE0ELb0EEEvPT_PKS3_PKT0_S9_ifPKiSB_iPKfiiiSD_SD_iiiii --------------------------
	.section	.nv.constant0._ZN4vllm25paged_attention_v1_kernelI13__nv_bfloat16S1_Li96ELi8ELi128ELNS_18Fp8KVCacheDataTypeE0ELb0EEEvPT_PKS3_PKT0_S9_ifPKiSB_iPKfiiiSD_SD_iiiii,"a",@progbits
	.sectionflags	@""
	.align	4
.nv.constant0._ZN4vllm25paged_attention_v1_kernelI13__nv_bfloat16S1_Li96ELi8ELi128ELNS_18Fp8KVCacheDataTypeE0ELb0EEEvPT_PKS3_PKT0_S9_ifPKiSB_iPKfiiiSD_SD_iiiii:
	.zero		1020


//--------------------- .nv.constant0._ZN4vllm25paged_attention_v1_kernelI13__nv_bfloat16S1_Li80ELi8ELi128ELNS_18Fp8KVCacheDataTypeE0ELb0EEEvPT_PKS3_PKT0_S9_ifPKiSB_iPKfiiiSD_SD_iiiii --------------------------
	.section	.nv.constant0._ZN4vllm25paged_attention_v1_kernelI13__nv_bfloat16S1_Li80ELi8ELi128ELNS_18Fp8KVCacheDataTypeE0ELb0EEEvPT_PKS3_PKT0_S9_ifPKiSB_iPKfiiiSD_SD_iiiii,"a",@progbits
	.sectionflags	@""
	.align	4
.nv.constant0._ZN4vllm25paged_attention_v1_kernelI13__nv_bfloat16S1_Li80ELi8ELi128ELNS_18Fp8KVCacheDataTypeE0ELb0EEEvPT_PKS3_PKT0_S9_ifPKiSB_iPKfiiiSD_SD_iiiii:
	.zero		1020


//--------------------- .nv.constant0._ZN4vllm25paged_attention_v1_kernelI13__nv_bfloat16S1_Li64ELi8ELi128ELNS_18Fp8KVCacheDataTypeE0ELb0EEEvPT_PKS3_PKT0_S9_ifPKiSB_iPKfiiiSD_SD_iiiii --------------------------
	.section	.nv.constant0._ZN4vllm25paged_attention_v1_kernelI13__nv_bfloat16S1_Li64ELi8ELi128ELNS_18Fp8KVCacheDataTypeE0ELb0EEEvPT_PKS3_PKT0_S9_ifPKiSB_iPKfiiiSD_SD_iiiii,"a",@progbits
	.sectionflags	@""
	.align	4
.nv.constant0._ZN4vllm25paged_attention_v1_kernelI13__nv_bfloat16S1_Li64ELi8ELi128ELNS_18Fp8KVCacheDataTypeE0ELb0EEEvPT_PKS3_PKT0_S9_ifPKiSB_iPKfiiiSD_SD_iiiii:
	.zero		1020


//--------------------- .nv.constant0._ZN4vllm25paged_attention_v1_kernelI13__nv_bfloat16S1_Li32ELi8ELi128ELNS_18Fp8KVCacheDataTypeE0ELb0EEEvPT_PKS3_PKT0_S9_ifPKiSB_iPKfiiiSD_SD_iiiii --------------------------
	.section	.nv.constant0._ZN4vllm25paged_attention_v1_kernelI13__nv_bfloat16S1_Li32ELi8ELi128ELNS_18Fp8KVCacheDataTypeE0ELb0EEEvPT_PKS3_PKT0_S9_ifPKiSB_iPKfiiiSD_SD_iiiii,"a",@progbits
	.sectionflags	@""
	.align	4
.nv.constant0._ZN4vllm25paged_attention_v1_kernelI13__nv_bfloat16S1_Li32ELi8ELi128ELNS_18Fp8KVCacheDataTypeE0ELb0EEEvPT_PKS3_PKT0_S9_ifPKiSB_iPKfiiiSD_SD_iiiii:
	.zero		1020


//--------------------- .nv.constant0._ZN4vllm25paged_attention_v1_kernelI13__nv_bfloat16S1_Li256ELi8ELi128ELNS_18Fp8KVCacheDataTypeE0ELb1EEEvPT_PKS3_PKT0_S9_ifPKiSB_iPKfiiiSD_SD_iiiii --------------------------
	.section	.nv.constant0._ZN4vllm25paged_attention_v1_kernelI13__nv_bfloat16S1_Li256ELi8ELi128ELNS_18Fp8KVCacheDataTypeE0ELb1EEEvPT_PKS3_PKT0_S9_ifPKiSB_iPKfiiiSD_SD_iiiii,"a",@progbits
	.sectionflags	@""
	.align	4
.nv.constant0._ZN4vllm25paged_attention_v1_kernelI13__nv_bfloat16S1_Li256ELi8ELi128ELNS_18Fp8KVCacheDataTypeE0ELb1EEEvPT_PKS3_PKT0_S9_ifPKiSB_iPKfiiiSD_SD_iiiii:
	.zero		1020


//--------------------- .nv.constant0._ZN4vllm25paged_attention_v1_kernelI13__nv_bfloat16S1_Li192ELi8ELi128ELNS_18Fp8KVCacheDataTypeE0ELb1EEEvPT_PKS3_PKT0_S9_ifPKiSB_iPKfiiiSD_SD_iiiii --------------------------
	.section	.nv.constant0._ZN4vllm25paged_attention_v1_kernelI13__nv_bfloat16S1_Li192ELi8ELi128ELNS_18Fp8KVCacheDataTypeE0ELb1EEEvPT_PKS3_PKT0_S9_ifPKiSB_iPKfiiiSD_SD_iiiii,"a",@progbits
	.sectionflags	@""
	.align	4
.nv.constant0._ZN4vllm25paged_attention_v1_kernelI13__nv_bfloat16S1_Li192ELi8ELi128ELNS_18Fp8KVCacheDataTypeE0ELb1EEEvPT_PKS3_PKT0_S9_ifPKiSB_iPKfiiiSD_SD_iiiii:
	.zero		1020


//--------------------- .nv.constant0._ZN4vllm25paged_attention_v1_kernelI13__nv_bfloat16S1_Li128ELi8ELi128ELNS_18Fp8KVCacheDataTypeE0ELb1EEEvPT_PKS3_PKT0_S9_ifPKiSB_iPKfiiiSD_SD_iiiii --------------------------
	.section	.nv.constant0._ZN4vllm25paged_attention_v1_kernelI13__nv_bfloat16S1_Li128ELi8ELi128ELNS_18Fp8KVCacheDataTypeE0ELb1EEEvPT_PKS3_PKT0_S9_ifPKiSB_iPKfiiiSD_SD_iiiii,"a",@progbits
	.sectionflags	@""
	.align	4
.nv.constant0._ZN4vllm25paged_attention_v1_kernelI13__nv_bfloat16S1_Li128ELi8ELi128ELNS_18Fp8KVCacheDataTypeE0ELb1EEEvPT_PKS3_PKT0_S9_ifPKiSB_iPKfiiiSD_SD_iiiii:
	.zero		1020


//--------------------- .nv.constant0._ZN4vllm25paged_attention_v1_kernelI13__nv_bfloat16S1_Li120ELi8ELi128ELNS_18Fp8KVCacheDataTypeE0ELb1EEEvPT_PKS3_PKT0_S9_ifPKiSB_iPKfiiiSD_SD_iiiii --------------------------
	.section	.nv.constant0._ZN4vllm25paged_attention_v1_kernelI13__nv_bfloat16S1_Li120ELi8ELi128ELNS_18Fp8KVCacheDataTypeE0ELb1EEEvPT_PKS3_PKT0_S9_ifPKiSB_iPKfiiiSD_SD_iiiii,"a",@progbits
	.sectionflags	@""
	.align	4
.nv.constant0._ZN4vllm25paged_attention_v1_kernelI13__nv_bfloat16S1_Li120ELi8ELi128ELNS_18Fp8KVCacheDataTypeE0ELb1EEEvPT_PKS3_PKT0_S9_ifPKiSB_iPKfiiiSD_SD_iiiii:
	.zero		1020


//--------------------- .nv.constant0._ZN4vllm25paged_attention_v1_kernelI13__nv_bfloat16S1_Li112ELi8ELi128ELNS_18Fp8KVCacheDataTypeE0ELb1EEEvPT_PKS3_PKT0_S9_ifPKiSB_iPKfiiiSD_SD_iiiii --------------------------
	.section	.nv.constant0._ZN4vllm25paged_attention_v1_kernelI13__nv_bfloat16S1_Li112ELi8ELi128ELNS_18Fp8KVCacheDataTypeE0ELb1EEEvPT_PKS3_PKT0_S9_ifPKiSB_iPKfiiiSD_SD_iiiii,"a",@progbits
	.sectionflags	@""
	.align	4
.nv.constant0._ZN4vllm25paged_attention_v1_kernelI13__nv_bfloat16S1_Li112ELi8ELi128ELNS_18Fp8KVCacheDataTypeE0ELb1EEEvPT_PKS3_PKT0_S9_ifPKiSB_iPKfiiiSD_SD_iiiii:
	.zero		1020


//--------------------- .nv.constant0._ZN4vllm25paged_attention_v1_kernelI13__nv_bfloat16S1_Li96ELi8ELi128ELNS_18Fp8KVCacheDataTypeE0ELb1EEEvPT_PKS3_PKT0_S9_ifPKiSB_iPKfiiiSD_SD_iiiii --------------------------
	.section	.nv.constant0._ZN4vllm25paged_attention_v1_kernelI13__nv_bfloat16S1_Li96ELi8ELi128ELNS_18Fp8KVCacheDataTypeE0ELb1EEEvPT_PKS3_PKT0_S9_ifPKiSB_iPKfiiiSD_SD_iiiii,"a",@progbits
	.sectionflags	@""
	.align	4
.nv.constant0._ZN4vllm25paged_attention_v1_kernelI13__nv_bfloat16S1_Li96ELi8ELi128ELNS_18Fp8KVCacheDataTypeE0ELb1EEEvPT_PKS3_PKT0_S9_ifPKiSB_iPKfiiiSD_SD_iiiii:
	.zero		1020


//--------------------- .nv.constant0._ZN4vllm25paged_attention_v1_kernelI13__nv_bfloat16S1_Li80ELi8ELi128ELNS_18Fp8KVCacheDataTypeE0ELb1EEEvPT_PKS3_PKT0_S9_ifPKiSB_iPKfiiiSD_SD_iiiii --------------------------
	.section	.nv.constant0._ZN4vllm25paged_attention_v1_kernelI13__nv_bfloat16S1_Li80ELi8ELi128ELNS_18Fp8KVCacheDataTypeE0ELb1EEEvPT_PKS3_PKT0_S9_ifPKiSB_iPKfiiiSD_SD_iiiii,"a",@progbits
	.sectionflags	@""
	.align	4
.nv.constant0._ZN4vllm25paged_attention_v1_kernelI13__nv_bfloat16S1_Li80ELi8ELi128ELNS_18Fp8KVCacheDataTypeE0ELb1EEEvPT_PKS3_PKT0_S9_ifPKiSB_iPKfiiiSD_SD_iiiii:
	.zero		1020


//--------------------- .nv.constant0._ZN4vllm25paged_attention_v1_kernelI13__nv_bfloat16S1_Li64ELi8ELi128ELNS_18Fp8KVCacheDataTypeE0ELb1EEEvPT_PKS3_PKT0_S9_ifPKiSB_iPKfiiiSD_SD_iiiii --------------------------
	.section	.nv.constant0._ZN4vllm25paged_attention_v1_kernelI13__nv_bfloat16S1_Li64ELi8ELi128ELNS_18Fp8KVCacheDataTypeE0ELb1EEEvPT_PKS3_PKT0_S9_ifPKiSB_iPKfiiiSD_SD_iiiii,"a",@progbits
	.sectionflags	@""
	.align	4
.nv.constant0._ZN4vllm25paged_attention_v1_kernelI13__nv_bfloat16S1_Li64ELi8ELi128ELNS_18Fp8KVCacheDataTypeE0ELb1EEEvPT_PKS3_PKT0_S9_ifPKiSB_iPKfiiiSD_SD_iiiii:
	.zero		1020


//--------------------- .nv.constant0._ZN4vllm25paged_attention_v1_kernelI13__nv_bfloat16S1_Li32ELi8ELi128ELNS_18Fp8KVCacheDataTypeE0ELb1EEEvPT_PKS3_PKT0_S9_ifPKiSB_iPKfiiiSD_SD_iiiii --------------------------
	.section	.nv.constant0._ZN4vllm25paged_attention_v1_kernelI13__nv_bfloat16S1_Li32ELi8ELi128ELNS_18Fp8KVCacheDataTypeE0ELb1EEEvPT_PKS3_PKT0_S9_ifPKiSB_iPKfiiiSD_SD_iiiii,"a",@progbits
	.sectionflags	@""
	.align	4
.nv.constant0._ZN4vllm25paged_attention_v1_kernelI13__nv_bfloat16S1_Li32ELi8ELi128ELNS_18Fp8KVCacheDataTypeE0ELb1EEEvPT_PKS3_PKT0_S9_ifPKiSB_iPKfiiiSD_SD_iiiii:
	.zero		1020


//--------------------- .nv.constant0._ZN4vllm25paged_attention_v1_kernelIttLi256ELi32ELi128ELNS_18Fp8KVCacheDataTypeE0ELb0EEEvPT_PKS2_PKT0_S8_ifPKiSA_iPKfiiiSC_SC_iiiii --------------------------
	.section	.nv.constant0._ZN4vllm25paged_attention_v1_kernelIttLi256ELi32ELi128ELNS_18Fp8KVCacheDataTypeE0ELb0EEEvPT_PKS2_PKT0_S8_ifPKiSA_iPKfiiiSC_SC_iiiii,"a",@progbits
	.sectionflags	@""
	.align	4
.nv.constant0._ZN4vllm25paged_attention_v1_kernelIttLi256ELi32ELi128ELNS_18Fp8KVCacheDataTypeE0ELb0EEEvPT_PKS2_PKT0_S8_ifPKiSA_iPKfiiiSC_SC_iiiii:
	.zero		1020


//--------------------- .nv.constant0._ZN4vllm25paged_attention_v1_kernelIttLi192ELi32ELi128ELNS_18Fp8KVCacheDataTypeE0ELb0EEEvPT_PKS2_PKT0_S8_ifPKiSA_iPKfiiiSC_SC_iiiii --------------------------
	.section	.nv.constant0._ZN4vllm25paged_attention_v1_kernelIttLi192ELi32ELi128ELNS_18Fp8KVCacheDataTypeE0ELb0EEEvPT_PKS2_PKT0_S8_ifPKiSA_iPKfiiiSC_SC_iiiii,"a",@progbits
	.sectionflags	@""
	.align	4
.nv.constant0._ZN4vllm25paged_attention_v1_kernelIttLi192ELi32ELi128ELNS_18Fp8KVCacheDataTypeE0ELb0EEEvPT_PKS2_PKT0_S8_ifPKiSA_iPKfiiiSC_SC_iiiii:
	.zero		1020


//--------------------- .nv.constant0._ZN4vllm25paged_attention_v1_kernelIttLi128ELi32ELi128ELNS_18Fp8KVCacheDataTypeE0ELb0EEEvPT_PKS2_PKT0_S8_ifPKiSA_iPKfiiiSC_SC_iiiii --------------------------
	.section	.nv.constant0._ZN4vllm25paged_attention_v1_kernelIttLi128ELi32ELi128ELNS_18Fp8KVCacheDataTypeE0ELb0EEEvPT_PKS2_PKT0_S8_ifPKiSA_iPKfiiiSC_SC_iiiii,"a",@progbits
	.sectionflags	@""
	.align	4
.nv.constant0._ZN4vllm25paged_attention_v1_kernelIttLi128ELi32ELi128ELNS_18Fp8KVCacheDataTypeE0ELb0EEEvPT_PKS2_PKT0_S8_ifPKiSA_iPKfiiiSC_SC_iiiii:
	.zero		1020


//--------------------- .nv.constant0._ZN4vllm25paged_attention_v1_kernelIttLi120ELi32ELi128ELNS_18Fp8KVCacheDataTypeE0ELb0EEEvPT_PKS2_PKT0_S8_ifPKiSA_iPKfiiiSC_SC_iiiii --------------------------
	.section	.nv.constant0._ZN4vllm25paged_attention_v1_kernelIttLi120ELi32ELi128ELNS_18Fp8KVCacheDataTypeE0ELb0EEEvPT_PKS2_PKT0_S8_ifPKiSA_iPKfiiiSC_SC_iiiii,"a",@progbits
	.sectionflags	@""
	.align	4
.nv.constant0._ZN4vllm25paged_attention_v1_kernelIttLi120ELi32ELi128ELNS_18Fp8KVCacheDataTypeE0ELb0EEEvPT_PKS2_PKT0_S8_ifPKiSA_iPKfiiiSC_SC_iiiii:
	.zero		1020


//--------------------- .nv.constant0._ZN4vllm25paged_attention_v1_kernelIttLi112ELi32ELi128ELNS_18Fp8KVCacheDataTypeE0ELb0EEEvPT_PKS2_PKT0_S8_ifPKiSA_iPKfiiiSC_SC_iiiii --------------------------
	.section	.nv.constant0._ZN4vllm25paged_attention_v1_kernelIttLi112ELi32ELi128ELNS_18Fp8KVCacheDataTypeE0ELb0EEEvPT_PKS2_PKT0_S8_ifPKiSA_iPKfiiiSC_SC_iiiii,"a",@progbits
	.sectionflags	@""
	.align	4
.nv.constant0._ZN4vllm25paged_attention_v1_kernelIttLi112ELi32ELi128ELNS_18Fp8KVCacheDataTypeE0ELb0EEEvPT_PKS2_PKT0_S8_ifPKiSA_iPKfiiiSC_SC_iiiii:
	.zero		1020


//--------------------- .nv.constant0._ZN4vllm25paged_attention_v1_kernelIttLi96ELi32ELi128ELNS_18Fp8KVCacheDataTypeE0ELb0EEEvPT_PKS2_PKT0_S8_ifPKiSA_iPKfiiiSC_SC_iiiii --------------------------
	.section	.nv.constant0._ZN4vllm25paged_attention_v1_kernelIttLi96ELi32ELi128ELNS_18Fp8KVCacheDataTypeE0ELb0EEEvPT_PKS2_PKT0_S8_ifPKiSA_iPKfiiiSC_SC_iiiii,"a",@progbits
	.sectionflags	@""
	.align	4
.nv.constant0._ZN4vllm25paged_attention_v1_kernelIttLi96ELi32ELi128ELNS_18Fp8KVCacheDataTypeE0ELb0EEEvPT_PKS2_PKT0_S8_ifPKiSA_iPKfiiiSC_SC_iiiii:
	.zero		1020


//--------------------- .nv.constant0._ZN4vllm25paged_attention_v1_kernelIttLi80ELi32ELi128ELNS_18Fp8KVCacheDataTypeE0ELb0EEEvPT_PKS2_PKT0_S8_ifPKiSA_iPKfiiiSC_SC_iiiii --------------------------
	.section	.nv.constant0._ZN4vllm25paged_attention_v1_kernelIttLi80ELi32ELi128ELNS_18Fp8KVCacheDataTypeE0ELb0EEEvPT_PKS2_PKT0_S8_ifPKiSA_iPKfiiiSC_SC_iiiii,"a",@progbits
	.sectionflags	@""
	.align	4
.nv.constant0._ZN4vllm25paged_attention_v1_kernelIttLi80ELi32ELi128ELNS_18Fp8KVCacheDataTypeE0ELb0EEEvPT_PKS2_PKT0_S8_ifPKiSA_iPKfiiiSC_SC_iiiii:
	.zero		1020


//--------------------- .nv.constant0._ZN4vllm25paged_attention_v1_kernelIttLi64ELi32ELi128ELNS_18Fp8KVCacheDataTypeE0ELb0EEEvPT_PKS2_PKT0_S8_ifPKiSA_iPKfiiiSC_SC_iiiii --------------------------
	.section	.nv.constant0._ZN4vllm25paged_attention_v1_kernelIttLi64ELi32ELi128ELNS_18Fp8KVCacheDataTypeE0ELb0EEEvPT_PKS2_PKT0_S8_ifPKiSA_iPKfiiiSC_SC_iiiii,"a",@progbits
	.sectionflags	@""
	.align	4
.nv.constant0._ZN4vllm25paged_attention_v1_kernelIttLi64ELi32ELi128ELNS_18Fp8KVCacheDataTypeE0ELb0EEEvPT_PKS2_PKT0_S8_ifPKiSA_iPKfiiiSC_SC_iiiii:
	.zero		1020


//--------------------- .nv.constant0._ZN4vllm25paged_attention_v1_kernelIttLi32ELi32ELi128ELNS_18Fp8KVCacheDataTypeE0ELb0EEEvPT_PKS2_PKT0_S8_ifPKiSA_iPKfiiiSC_SC_iiiii --------------------------
	.section	.nv.constant0._ZN4vllm25paged_attention_v1_kernelIttLi32ELi32ELi128ELNS_18Fp8KVCacheDataTypeE0ELb0EEEvPT_PKS2_PKT0_S8_ifPKiSA_iPKfiiiSC_SC_iiiii,"a",@progbits
	.sectionflags	@""
	.align	4
.nv.constant0._ZN4vllm25paged_attention_v1_kernelIttLi32ELi32ELi128ELNS_18Fp8KVCacheDataTypeE0ELb0EEEvPT_PKS2_PKT0_S8_ifPKiSA_iPKfiiiSC_SC_iiiii:
	.zero		1020


//--------------------- .nv.constant0._ZN4vllm25paged_attention_v1_kernelIttLi256ELi32ELi128ELNS_18Fp8KVCacheDataTypeE0ELb1EEEvPT_PKS2_PKT0_S8_ifPKiSA_iPKfiiiSC_SC_iiiii --------------------------
	.section	.nv.constant0._ZN4vllm25paged_attention_v1_kernelIttLi256ELi32ELi128ELNS_18Fp8KVCacheDataTypeE0ELb1EEEvPT_PKS2_PKT0_S8_ifPKiSA_iPKfiiiSC_SC_iiiii,"a",@progbits
	.sectionflags	@""
	.align	4
.nv.constant0._ZN4vllm25paged_attention_v1_kernelIttLi256ELi32ELi128ELNS_18Fp8KVCacheDataTypeE0ELb1EEEvPT_PKS2_PKT0_S8_ifPKiSA_iPKfiiiSC_SC_iiiii:
	.zero		1020


//--------------------- .nv.constant0._ZN4vllm25paged_attention_v1_kernelIttLi192ELi32ELi128ELNS_18Fp8KVCacheDataTypeE0ELb1EEEvPT_PKS2_PKT0_S8_ifPKiSA_iPKfiiiSC_SC_iiiii --------------------------
	.section	.nv.constant0._ZN4vllm25paged_attention_v1_kernelIttLi192ELi32ELi128ELNS_18Fp8KVCacheDataTypeE0ELb1EEEvPT_PKS2_PKT0_S8_ifPKiSA_iPKfiiiSC_SC_iiiii,"a",@progbits
	.sectionflags	@""
	.align	4
.nv.constant0._ZN4vllm25paged_attention_v1_kernelIttLi192ELi32ELi128ELNS_18Fp8KVCacheDataTypeE0ELb1EEEvPT_PKS2_PKT0_S8_ifPKiSA_iPKfiiiSC_SC_iiiii:
	.zero		1020


//--------------------- .nv.constant0._ZN4vllm25paged_attention_v1_kernelIttLi128ELi32ELi128ELNS_18Fp8KVCacheDataTypeE0ELb1EEEvPT_PKS2_PKT0_S8_ifPKiSA_iPKfiiiSC_SC_iiiii --------------------------
	.section	.nv.constant0._ZN4vllm25paged_attention_v1_kernelIttLi128ELi32ELi128ELNS_18Fp8KVCacheDataTypeE0ELb1EEEvPT_PKS2_PKT0_S8_ifPKiSA_iPKfiiiSC_SC_iiiii,"a",@progbits
	.sectionflags	@""
	.align	4
.nv.constant0._ZN4vllm25paged_attention_v1_kernelIttLi128ELi32ELi128ELNS_18Fp8KVCacheDataTypeE0ELb1EEEvPT_PKS2_PKT0_S8_ifPKiSA_iPKfiiiSC_SC_iiiii:
	.zero		1020


//--------------------- .nv.constant0._ZN4vllm25paged_attention_v1_kernelIttLi120ELi32ELi128ELNS_18Fp8KVCacheDataTypeE0ELb1EEEvPT_PKS2_PKT0_S8_ifPKiSA_iPKfiiiSC_SC_iiiii --------------------------
	.section	.nv.constant0._ZN4vllm25paged_attention_v1_kernelIttLi120ELi32ELi128ELNS_18Fp8KVCacheDataTypeE0ELb1EEEvPT_PKS2_PKT0_S8_ifPKiSA_iPKfiiiSC_SC_iiiii,"a",@progbits
	.sectionflags	@""
	.align	4
.nv.constant0._ZN4vllm25paged_attention_v1_kernelIttLi120ELi32ELi128ELNS_18Fp8KVCacheDataTypeE0ELb1EEEvPT_PKS2_PKT0_S8_ifPKiSA_iPKfiiiSC_SC_iiiii:
	.zero		1020


//--------------------- .nv.constant0._ZN4vllm25paged_attention_v1_kernelIttLi112ELi32ELi128ELNS_18Fp8KVCacheDataTypeE0ELb1EEEvPT_PKS2_PKT0_S8_ifPKiSA_iPKfiiiSC_SC_iiiii --------------------------
	.section	.nv.constant0._ZN4vllm25paged_attention_v1_kernelIttLi112ELi32ELi128ELNS_18Fp8KVCacheDataTypeE0ELb1EEEvPT_PKS2_PKT0_S8_ifPKiSA_iPKfiiiSC_SC_iiiii,"a",@progbits
	.sectionflags	@""
	.align	4
.nv.constant0._ZN4vllm25paged_attention_v1_kernelIttLi112ELi32ELi128ELNS_18Fp8KVCacheDataTypeE0ELb1EEEvPT_PKS2_PKT0_S8_ifPKiSA_iPKfiiiSC_SC_iiiii:
	.zero		1020


//--------------------- .nv.constant0._ZN4vllm25paged_attention_v1_kernelIttLi96ELi32ELi128ELNS_18Fp8KVCacheDataTypeE0ELb1EEEvPT_PKS2_PKT0_S8_ifPKiSA_iPKfiiiSC_SC_iiiii --------------------------
	.section	.nv.constant0._ZN4vllm25paged_attention_v1_kernelIttLi96ELi32ELi128ELNS_18Fp8KVCacheDataTypeE0ELb1EEEvPT_PKS2_PKT0_S8_ifPKiSA_iPKfiiiSC_SC_iiiii,"a",@progbits
	.sectionflags	@""
	.align	4
.nv.constant0._ZN4vllm25paged_attention_v1_kernelIttLi96ELi32ELi128ELNS_18Fp8KVCacheDataTypeE0ELb1EEEvPT_PKS2_PKT0_S8_ifPKiSA_iPKfiiiSC_SC_iiiii:
	.zero		1020


//--------------------- .nv.constant0._ZN4vllm25paged_attention_v1_kernelIttLi80ELi32ELi128ELNS_18Fp8KVCacheDataTypeE0ELb1EEEvPT_PKS2_PKT0_S8_ifPKiSA_iPKfiiiSC_SC_iiiii --------------------------
	.section	.nv.constant0._ZN4vllm25paged_attention_v1_kernelIttLi80ELi32ELi128ELNS_18Fp8KVCacheDataTypeE0ELb1EEEvPT_PKS2_PKT0_S8_ifPKiSA_iPKfiiiSC_SC_iiiii,"a",@progbits
	.sectionflags	@""
	.align	4
.nv.constant0._ZN4vllm25paged_attention_v1_kernelIttLi80ELi32ELi128ELNS_18Fp8KVCacheDataTypeE0ELb1EEEvPT_PKS2_PKT0_S8_ifPKiSA_iPKfiiiSC_SC_iiiii:
	.zero		1020


//--------------------- .nv.constant0._ZN4vllm25paged_attention_v1_kernelIttLi64ELi32ELi128ELNS_18Fp8KVCacheDataTypeE0ELb1EEEvPT_PKS2_PKT0_S8_ifPKiSA_iPKfiiiSC_SC_iiiii --------------------------
	.section	.nv.constant0._ZN4vllm25paged_attention_v1_kernelIttLi64ELi32ELi128ELNS_18Fp8KVCacheDataTypeE0ELb1EEEvPT_PKS2_PKT0_S8_ifPKiSA_iPKfiiiSC_SC_iiiii,"a",@progbits
	.sectionflags	@""
	.align	4
.nv.constant0._ZN4vllm25paged_attention_v1_kernelIttLi64ELi32ELi128ELNS_18Fp8KVCacheDataTypeE0ELb1EEEvPT_PKS2_PKT0_S8_ifPKiSA_iPKfiiiSC_SC_iiiii:
	.zero		1020


//--------------------- .nv.constant0._ZN4vllm25paged_attention_v1_kernelIttLi32ELi32ELi128ELNS_18Fp8KVCacheDataTypeE0ELb1EEEvPT_PKS2_PKT0_S8_ifPKiSA_iPKfiiiSC_SC_iiiii --------------------------
	.section	.nv.constant0._ZN4vllm25paged_attention_v1_kernelIttLi32ELi32ELi128ELNS_18Fp8KVCacheDataTypeE0ELb1EEEvPT_PKS2_PKT0_S8_ifPKiSA_iPKfiiiSC_SC_iiiii,"a",@progbits
	.sectionflags	@""
	.align	4
.nv.constant0._ZN4vllm25paged_attention_v1_kernelIttLi32ELi32ELi128ELNS_18Fp8KVCacheDataTypeE0ELb1EEEvPT_PKS2_PKT0_S8_ifPKiSA_iPKfiiiSC_SC_iiiii:
	.zero		1020


//--------------------- .nv.constant0._ZN4vllm25paged_attention_v1_kernelIttLi256ELi16ELi128ELNS_18Fp8KVCacheDataTypeE0ELb0EEEvPT_PKS2_PKT0_S8_ifPKiSA_iPKfiiiSC_SC_iiiii --------------------------
	.section	.nv.constant0._ZN4vllm25paged_attention_v1_kernelIttLi256ELi16ELi128ELNS_18Fp8KVCacheDataTypeE0ELb0EEEvPT_PKS2_PKT0_S8_ifPKiSA_iPKfiiiSC_SC_iiiii,"a",@progbits
	.sectionflags	@""
	.align	4
.nv.constant0._ZN4vllm25paged_attention_v1_kernelIttLi256ELi16ELi128ELNS_18Fp8KVCacheDataTypeE0ELb0EEEvPT_PKS2_PKT0_S8_ifPKiSA_iPKfiiiSC_SC_iiiii:
	.zero		1020


//--------------------- .nv.constant0._ZN4vllm25paged_attention_v1_kernelIttLi192ELi16ELi128ELNS_18Fp8KVCacheDataTypeE0ELb0EEEvPT_PKS2_PKT0_S8_ifPKiSA_iPKfiiiSC_SC_iiiii --------------------------
	.section	.nv.constant0._ZN4vllm25paged_attention_v1_kernelIttLi192ELi16ELi128ELNS_18Fp8KVCacheDataTypeE0ELb0EEEvPT_PKS2_PKT0_S8_ifPKiSA_iPKfiiiSC_SC_iiiii,"a",@progbits
	.sectionflags	@""
	.align	4
.nv.constant0._ZN4vllm25paged_attention_v1_kernelIttLi192ELi16ELi128ELNS_18Fp8KVCacheDataTypeE0ELb0EEEvPT_PKS2_PKT0_S8_ifPKiSA_iPKfiiiSC_SC_iiiii:
	.zero		1020


//--------------------- .nv.constant0._ZN4vllm25paged_attention_v1_kernelIttLi128ELi16ELi128ELNS_18Fp8KVCacheDataTypeE0ELb0EEEvPT_PKS2_PKT0_S8_ifPKiSA_iPKfiiiSC_SC_iiiii --------------------------
	.section	.nv.constant0._ZN4vllm25paged_attention_v1_kernelIttLi128ELi16ELi128ELNS_18Fp8KVCacheDataTypeE0ELb0EEEvPT_PKS2_PKT0_S8_ifPKiSA_iPKfiiiSC_SC_iiiii,"a",@progbits
	.sectionflags	@""
	.align	4
.nv.constant0._ZN4vllm25paged_attention_v1_kernelIttLi128ELi16ELi128ELNS_18Fp8KVCacheDataTypeE0ELb0EEEvPT_PKS2_PKT0_S8_ifPKiSA_iPKfiiiSC_SC_iiiii:
	.zero		1020


//--------------------- .nv.constant0._ZN4vllm25paged_attention_v1_kernelIttLi120ELi16ELi128ELNS_18Fp8KVCacheDataTypeE0ELb0EEEvPT_PKS2_PKT0_S8_ifPKiSA_iPKfiiiSC_SC_iiiii --------------------------
	.section	.nv.constant0._ZN4vllm25paged_attention_v1_kernelIttLi120ELi16ELi128ELNS_18Fp8KVCacheDataTypeE0ELb0EEEvPT_PKS2_PKT0_S8_ifPKiSA_iPKfiiiSC_SC_iiiii,"a",@progbits
	.sectionflags	@""
	.align	4
.nv.constant0._ZN4vllm25paged_attention_v1_kernelIttLi120ELi16ELi128ELNS_18Fp8KVCacheDataTypeE0ELb0EEEvPT_PKS2_PKT0_S8_ifPKiSA_iPKfiiiSC_SC_iiiii:
	.zero		1020


//--------------------- .nv.constant0._ZN4vllm25paged_attention_v1_kernelIttLi112ELi16ELi128ELNS_18Fp8KVCacheDataTypeE0ELb0EEEvPT_PKS2_PKT0_S8_ifPKiSA_iPKfiiiSC_SC_iiiii --------------------------
	.section	.nv.constant0._ZN4vllm25paged_attention_v1_kernelIttLi112ELi16ELi128ELNS_18Fp8KVCacheDataTypeE0ELb0EEEvPT_PKS2_PKT0_S8_ifPKiSA_iPKfiiiSC_SC_iiiii,"a",@progbits
	.sectionflags	@""
	.align	4
.nv.constant0._ZN4vllm25paged_attention_v1_kernelIttLi112ELi16ELi128ELNS_18Fp8KVCacheDataTypeE0ELb0EEEvPT_PKS2_PKT0_S8_ifPKiSA_iPKfiiiSC_SC_iiiii:
	.zero		1020


//--------------------- .nv.constant0._ZN4vllm25paged_attention_v1_kernelIttLi96ELi16ELi128ELNS_18Fp8KVCacheDataTypeE0ELb0EEEvPT_PKS2_PKT0_S8_ifPKiSA_iPKfiiiSC_SC_iiiii --------------------------
	.section	.nv.constant0._ZN4vllm25paged_attention_v1_kernelIttLi96ELi16ELi128ELNS_18Fp8KVCacheDataTypeE0ELb0EEEvPT_PKS2_PKT0_S8_ifPKiSA_iPKfiiiSC_SC_iiiii,"a",@progbits
	.sectionflags	@""
	.align	4
.nv.constant0._ZN4vllm25paged_attention_v1_kernelIttLi96ELi16ELi128ELNS_18Fp8KVCacheDataTypeE0ELb0EEEvPT_PKS2_PKT0_S8_ifPKiSA_iPKfiiiSC_SC_iiiii:
	.zero		1020


//--------------------- .nv.constant0._ZN4vllm25paged_attention_v1_kernelIttLi80ELi16ELi128ELNS_18Fp8KVCacheDataTypeE0ELb0EEEvPT_PKS2_PKT0_S8_ifPKiSA_iPKfiiiSC_SC_iiiii --------------------------
	.section	.nv.constant0._ZN4vllm25paged_attention_v1_kernelIttLi80ELi16ELi128ELNS_18Fp8KVCacheDataTypeE0ELb0EEEvPT_PKS2_PKT0_S8_ifPKiSA_iPKfiiiSC_SC_iiiii,"a",@progbits
	.sectionflags	@""
	.align	4
.nv.constant0._ZN4vllm25paged_attention_v1_kernelIttLi80ELi16ELi128ELNS_18Fp8KVCacheDataTypeE0ELb0EEEvPT_PKS2_PKT0_S8_ifPKiSA_iPKfiiiSC_SC_iiiii:
	.zero		1020


//--------------------- .nv.constant0._ZN4vllm25paged_attention_v1_kernelIttLi64ELi16ELi128ELNS_18Fp8KVCacheDataTypeE0ELb0EEEvPT_PKS2_PKT0_S8_ifPKiSA_iPKfiiiSC_SC_iiiii --------------------------
	.section	.nv.constant0._ZN4vllm25paged_attention_v1_kernelIttLi64ELi16ELi128ELNS_18Fp8KVCacheDataTypeE0ELb0EEEvPT_PKS2_PKT0_S8_ifPKiSA_iPKfiiiSC_SC_iiiii,"a",@progbits
	.sectionflags	@""
	.align	4
.nv.constant0._ZN4vllm25paged_attention_v1_kernelIttLi64ELi16ELi128ELNS_18Fp8KVCacheDataTypeE0ELb0EEEvPT_PKS2_PKT0_S8_ifPKiSA_iPKfiiiSC_SC_iiiii:
	.zero		1020


//--------------------- .nv.constant0._ZN4vllm25paged_attention_v1_kernelIttLi32ELi16ELi128ELNS_18Fp8KVCacheDataTypeE0ELb0EEEvPT_PKS2_PKT0_S8_ifPKiSA_iPKfiiiSC_SC_iiiii --------------------------
	.section	.nv.constant0._ZN4vllm25paged_attention_v1_kernelIttLi32ELi16ELi128ELNS_18Fp8KVCacheDataTypeE0ELb0EEEvPT_PKS2_PKT0_S8_ifPKiSA_iPKfiiiSC_SC_iiiii,"a",@progbits
	.sectionflags	@""
	.align	4
.nv.constant0._ZN4vllm25paged_attention_v1_kernelIttLi32ELi16ELi128ELNS_18Fp8KVCacheDataTypeE0ELb0EEEvPT_PKS2_PKT0_S8_ifPKiSA_iPKfiiiSC_SC_iiiii:
	.zero		1020


//--------------------- .nv.constant0._ZN4vllm25paged_attention_v1_kernelIttLi256ELi16ELi128ELNS_18Fp8KVCacheDataTypeE0ELb1EEEvPT_PKS2_PKT0_S8_ifPKiSA_iPKfiiiSC_SC_iiiii --------------------------
	.section	.nv.constant0._ZN4vllm25paged_attention_v1_kernelIttLi256ELi16ELi128ELNS_18Fp8KVCacheDataTypeE0ELb1EEEvPT_PKS2_PKT0_S8_ifPKiSA_iPKfiiiSC_SC_iiiii,"a",@progbits
	.sectionflags	@""
	.align	4
.nv.constant0._ZN4vllm25paged_attention_v1_kernelIttLi256ELi16ELi128ELNS_18Fp8KVCacheDataTypeE0ELb1EEEvPT_PKS2_PKT0_S8_ifPKiSA_iPKfiiiSC_SC_iiiii:
	.zero		1020


//--------------------- .nv.constant0._ZN4vllm25paged_attention_v1_kernelIttLi192ELi16ELi128ELNS_18Fp8KVCacheDataTypeE0ELb1EEEvPT_PKS2_PKT0_S8_ifPKiSA_iPKfiiiSC_SC_iiiii --------------------------
	.section	.nv.constant0._ZN4vllm25paged_attention_v1_kernelIttLi192ELi16ELi128ELNS_18Fp8KVCacheDataTypeE0ELb1EEEvPT_PKS2_PKT0_S8_ifPKiSA_iPKfiiiSC_SC_iiiii,"a",@progbits
	.sectionflags	@""
	.align	4
.nv.constant0._ZN4vllm25paged_attention_v1_kernelIttLi192ELi16ELi128ELNS_18Fp8KVCacheDataTypeE0ELb1EEEvPT_PKS2_PKT0_S8_ifPKiSA_iPKfiiiSC_SC_iiiii:
	.zero		1020


//--------------------- .nv.constant0._ZN4vllm25paged_attention_v1_kernelIttLi128ELi16ELi128ELNS_18Fp8KVCacheDataTypeE0ELb1EEEvPT_PKS2_PKT0_S8_ifPKiSA_iPKfiiiSC_SC_iiiii --------------------------
	.section	.nv.constant0._ZN4vllm25paged_attention_v1_kernelIttLi128ELi16ELi128ELNS_18Fp8KVCacheDataTypeE0ELb1EEEvPT_PKS2_PKT0_S8_ifPKiSA_iPKfiiiSC_SC_iiiii,"a",@progbits
	.sectionflags	@""
	.align	4
.nv.constant0._ZN4vllm25paged_attention_v1_kernelIttLi128ELi16ELi128ELNS_18Fp8KVCacheDataTypeE0ELb1EEEvPT_PKS2_PKT0_S8_ifPKiSA_iPKfiiiSC_SC_iiiii:
	.zero		1020


//--------------------- .nv.constant0._ZN4vllm25paged_attention_v1_kernelIttLi120ELi16ELi128ELNS_18Fp8KVCacheDataTypeE0ELb1EEEvPT_PKS2_PKT0_S8_ifPKiSA_iPKfiiiSC_SC_iiiii --------------------------
	.section	.nv.constant0._ZN4vllm25paged_attention_v1_kernelIttLi120ELi16ELi128ELNS_18Fp8KVCacheDataTypeE0ELb1EEEvPT_PKS2_PKT0_S8_ifPKiSA_iPKfiiiSC_SC_iiiii,"a",@progbits
	.sectionflags	@""
	.align	4
.nv.constant0._ZN4vllm25paged_attention_v1_kernelIttLi120ELi16ELi128ELNS_18Fp8KVCacheDataTypeE0ELb1EEEvPT_PKS2_PKT0_S8_ifPKiSA_iPKfiiiSC_SC_iiiii:
	.zero		1020


//--------------------- .nv.constant0._ZN4vllm25paged_attention_v1_kernelIttLi112ELi16ELi128ELNS_18Fp8KVCacheDataTypeE0ELb1EEEvPT_PKS2_PKT0_S8_ifPKiSA_iPKfiiiSC_SC_iiiii --------------------------
	.section	.nv.constant0._ZN4vllm25paged_attention_v1_kernelIttLi112ELi16ELi128ELNS_18Fp8KVCacheDataTypeE0ELb1EEEvPT_PKS2_PKT0_S8_ifPKiSA_iPKfiiiSC_SC_iiiii,"a",@progbits
	.sectionflags	@""
	.align	4
.nv.constant0._ZN4vllm25paged_attention_v1_kernelIttLi112ELi16ELi128ELNS_18Fp8KVCacheDataTypeE0ELb1EEEvPT_PKS2_PKT0_S8_ifPKiSA_iPKfiiiSC_SC_iiiii:
	.zero		1020


//--------------------- .nv.constant0._ZN4vllm25paged_attention_v1_kernelIttLi96ELi16ELi128ELNS_18Fp8KVCacheDataTypeE0ELb1EEEvPT_PKS2_PKT0_S8_ifPKiSA_iPKfiiiSC_SC_iiiii --------------------------
	.section	.nv.constant0._ZN4vllm25paged_attention_v1_kernelIttLi96ELi16ELi128ELNS_18Fp8KVCacheDataTypeE0ELb1EEEvPT_PKS2_PKT0_S8_ifPKiSA_iPKfiiiSC_SC_iiiii,"a",@progbits
	.sectionflags	@""
	.align	4
.nv.constant0._ZN4vllm25paged_attention_v1_kernelIttLi96ELi16ELi128ELNS_18Fp8KVCacheDataTypeE0ELb1EEEvPT_PKS2_PKT0_S8_ifPKiSA_iPKfiiiSC_SC_iiiii:
	.zero		1020


//--------------------- .nv.constant0._ZN4vllm25paged_attention_v1_kernelIttLi80ELi16ELi128ELNS_18Fp8KVCacheDataTypeE0ELb1EEEvPT_PKS2_PKT0_S8_ifPKiSA_iPKfiiiSC_SC_iiiii --------------------------
	.section	.nv.constant0._ZN4vllm25paged_attention_v1_kernelIttLi80ELi16ELi128ELNS_18Fp8KVCacheDataTypeE0ELb1EEEvPT_PKS2_PKT0_S8_ifPKiSA_iPKfiiiSC_SC_iiiii,"a",@progbits
	.sectionflags	@""
	.align	4
.nv.constant0._ZN4vllm25paged_attention_v1_kernelIttLi80ELi16ELi128ELNS_18Fp8KVCacheDataTypeE0ELb1EEEvPT_PKS2_PKT0_S8_ifPKiSA_iPKfiiiSC_SC_iiiii:
	.zero		1020


//--------------------- .nv.constant0._ZN4vllm25paged_attention_v1_kernelIttLi64ELi16ELi128ELNS_18Fp8KVCacheDataTypeE0ELb1EEEvPT_PKS2_PKT0_S8_ifPKiSA_iPKfiiiSC_SC_iiiii --------------------------
	.section	.nv.constant0._ZN4vllm25paged_attention_v1_kernelIttLi64ELi16ELi128ELNS_18Fp8KVCacheDataTypeE0ELb1EEEvPT_PKS2_PKT0_S8_ifPKiSA_iPKfiiiSC_SC_iiiii,"a",@progbits
	.sectionflags	@""
	.align	4
.nv.constant0._ZN4vllm25paged_attention_v1_kernelIttLi64ELi16ELi128ELNS_18Fp8KVCacheDataTypeE0ELb1EEEvPT_PKS2_PKT0_S8_ifPKiSA_iPKfiiiSC_SC_iiiii:
	.zero		1020


//--------------------- .nv.constant0._ZN4vllm25paged_attention_v1_kernelIttLi32ELi16ELi128ELNS_18Fp8KVCacheDataTypeE0ELb1EEEvPT_PKS2_PKT0_S8_ifPKiSA_iPKfiiiSC_SC_iiiii --------------------------
	.section	.nv.constant0._ZN4vllm25paged_attention_v1_kernelIttLi32ELi16ELi128ELNS_18Fp8KVCacheDataTypeE0ELb1EEEvPT_PKS2_PKT0_S8_ifPKiSA_iPKfiiiSC_SC_iiiii,"a",@progbits
	.sectionflags	@""
	.align	4
.nv.constant0._ZN4vllm25paged_attention_v1_kernelIttLi32ELi16ELi128ELNS_18Fp8KVCacheDataTypeE0ELb1EEEvPT_PKS2_PKT0_S8_ifPKiSA_iPKfiiiSC_SC_iiiii:
	.zero		1020


//--------------------- .nv.constant0._ZN4vllm25paged_attention_v1_kernelIttLi256ELi8ELi128ELNS_18Fp8KVCacheDataTypeE0ELb0EEEvPT_PKS2_PKT0_S8_ifPKiSA_iPKfiiiSC_SC_iiiii --------------------------
	.section	.nv.constant0._ZN4vllm25paged_attention_v1_kernelIttLi256ELi8ELi128ELNS_18Fp8KVCacheDataTypeE0ELb0EEEvPT_PKS2_PKT0_S8_ifPKiSA_iPKfiiiSC_SC_iiiii,"a",@progbits
	.sectionflags	@""
	.align	4
.nv.constant0._ZN4vllm25paged_attention_v1_kernelIttLi256ELi8ELi128ELNS_18Fp8KVCacheDataTypeE0ELb0EEEvPT_PKS2_PKT0_S8_ifPKiSA_iPKfiiiSC_SC_iiiii:
	.zero		1020


//--------------------- .nv.constant0._ZN4vllm25paged_attention_v1_kernelIttLi192ELi8ELi128ELNS_18Fp8KVCacheDataTypeE0ELb0EEEvPT_PKS2_PKT0_S8_ifPKiSA_iPKfiiiSC_SC_iiiii --------------------------
	.section	.nv.constant0._ZN4vllm25paged_attention_v1_kernelIttLi192ELi8ELi128ELNS_18Fp8KVCacheDataTypeE0ELb0EEEvPT_PKS2_PKT0_S8_ifPKiSA_iPKfiiiSC_SC_iiiii,"a",@progbits
	.sectionflags	@""
	.align	4
.nv.constant0._ZN4vllm25paged_attention_v1_kernelIttLi192ELi8ELi128ELNS_18Fp8KVCacheDataTypeE0ELb0EEEvPT_PKS2_PKT0_S8_ifPKiSA_iPKfiiiSC_SC_iiiii:
	.zero		1020


//--------------------- .nv.constant0._ZN4vllm25paged_attention_v1_kernelIttLi128ELi8ELi128ELNS_18Fp8KVCacheDataTypeE0ELb0EEEvPT_PKS2_PKT0_S8_ifPKiSA_iPKfiiiSC_SC_iiiii --------------------------
	.section	.nv.constant0._ZN4vllm25paged_attention_v1_kernelIttLi128ELi8ELi128ELNS_18Fp8KVCacheDataTypeE0ELb0EEEvPT_PKS2_PKT0_S8_ifPKiSA_iPKfiiiSC_SC_iiiii,"a",@progbits
	.sectionflags	@""
	.align	4
.nv.constant0._ZN4vllm25paged_attention_v1_kernelIttLi128ELi8ELi128ELNS_18Fp8KVCacheDataTypeE0ELb0EEEvPT_PKS2_PKT0_S8_ifPKiSA_iPKfiiiSC_SC_iiiii:
	.zero		1020


//--------------------- .nv.constant0._ZN4vllm25paged_attention_v1_kernelIttLi120ELi8ELi128ELNS_18Fp8KVCacheDataTypeE0ELb0EEEvPT_PKS2_PKT0_S8_ifPKiSA_iPKfiiiSC_SC_iiiii --------------------------
	.section	.nv.constant0._ZN4vllm25paged_attention_v1_kernelIttLi120ELi8ELi128ELNS_18Fp8KVCacheDataTypeE0ELb0EEEvPT_PKS2_PKT0_S8_ifPKiSA_iPKfiiiSC_SC_iiiii,"a",@progbits
	.sectionflags	@""
	.align	4
.nv.constant0._ZN4vllm25paged_attention_v1_kernelIttLi120ELi8ELi128ELNS_18Fp8KVCacheDataTypeE0ELb0EEEvPT_PKS2_PKT0_S8_ifPKiSA_iPKfiiiSC_SC_iiiii:
	.zero		1020


//--------------------- .nv.constant0._ZN4vllm25paged_attention_v1_kernelIttLi112ELi8ELi128ELNS_18Fp8KVCacheDataTypeE0ELb0EEEvPT_PKS2_PKT0_S8_ifPKiSA_iPKfiiiSC_SC_iiiii --------------------------
	.section	.nv.constant0._ZN4vllm25paged_attention_v1_kernelIttLi112ELi8ELi128ELNS_18Fp8KVCacheDataTypeE0ELb0EEEvPT_PKS2_PKT0_S8_ifPKiSA_iPKfiiiSC_SC_iiiii,"a",@progbits
	.sectionflags	@""
	.align	4
.nv.constant0._ZN4vllm25paged_attention_v1_kernelIttLi112ELi8ELi128ELNS_18Fp8KVCacheDataTypeE0ELb0EEEvPT_PKS2_PKT0_S8_ifPKiSA_iPKfiiiSC_SC_iiiii:
	.zero		1020


//--------------------- .nv.constant0._ZN4vllm25paged_attention_v1_kernelIttLi96ELi8ELi128ELNS_18Fp8KVCacheDataTypeE0ELb0EEEvPT_PKS2_PKT0_S8_ifPKiSA_iPKfiiiSC_SC_iiiii --------------------------
	.section	.nv.constant0._ZN4vllm25paged_attention_v1_kernelIttLi96ELi8ELi128ELNS_18Fp8KVCacheDataTypeE0ELb0EEEvPT_PKS2_PKT0_S8_ifPKiSA_iPKfiiiSC_SC_iiiii,"a",@progbits
	.sectionflags	@""
	.align	4
.nv.constant0._ZN4vllm25paged_attention_v1_kernelIttLi96ELi8ELi128ELNS_18Fp8KVCacheDataTypeE0ELb0EEEvPT_PKS2_PKT0_S8_ifPKiSA_iPKfiiiSC_SC_iiiii:
	.zero		1020


//--------------------- .nv.constant0._ZN4vllm25paged_attention_v1_kernelIttLi80ELi8ELi128ELNS_18Fp8KVCacheDataTypeE0ELb0EEEvPT_PKS2_PKT0_S8_ifPKiSA_iPKfiiiSC_SC_iiiii --------------------------
	.section	.nv.constant0._ZN4vllm25paged_attention_v1_kernelIttLi80ELi8ELi128ELNS_18Fp8KVCacheDataTypeE0ELb0EEEvPT_PKS2_PKT0_S8_ifPKiSA_iPKfiiiSC_SC_iiiii,"a",@progbits
	.sectionflags	@""
	.align	4
.nv.constant0._ZN4vllm25paged_attention_v1_kernelIttLi80ELi8ELi128ELNS_18Fp8KVCacheDataTypeE0ELb0EEEvPT_PKS2_PKT0_S8_ifPKiSA_iPKfiiiSC_SC_iiiii:
	.zero		1020


//--------------------- .nv.constant0._ZN4vllm25paged_attention_v1_kernelIttLi64ELi8ELi128ELNS_18Fp8KVCacheDataTypeE0ELb0EEEvPT_PKS2_PKT0_S8_ifPKiSA_iPKfiiiSC_SC_iiiii --------------------------
	.section	.nv.constant0._ZN4vllm25paged_attention_v1_kernelIttLi64ELi8ELi128ELNS_18Fp8KVCacheDataTypeE0ELb0EEEvPT_PKS2_PKT0_S8_ifPKiSA_iPKfiiiSC_SC_iiiii,"a",@progbits
	.sectionflags	@""
	.align	4
.nv.constant0._ZN4vllm25paged_attention_v1_kernelIttLi64ELi8ELi128ELNS_18Fp8KVCacheDataTypeE0ELb0EEEvPT_PKS2_PKT0_S8_ifPKiSA_iPKfiiiSC_SC_iiiii:
	.zero		1020


//--------------------- .nv.constant0._ZN4vllm25paged_attention_v1_kernelIttLi32ELi8ELi128ELNS_18Fp8KVCacheDataTypeE0ELb0EEEvPT_PKS2_PKT0_S8_ifPKiSA_iPKfiiiSC_SC_iiiii --------------------------
	.section	.nv.constant0._ZN4vllm25paged_attention_v1_kernelIttLi32ELi8ELi128ELNS_18Fp8KVCacheDataTypeE0ELb0EEEvPT_PKS2_PKT0_S8_ifPKiSA_iPKfiiiSC_SC_iiiii,"a",@progbits
	.sectionflags	@""
	.align	4
.nv.constant0._ZN4vllm25paged_attention_v1_kernelIttLi32ELi8ELi128ELNS_18Fp8KVCacheDataTypeE0ELb0EEEvPT_PKS2_PKT0_S8_ifPKiSA_iPKfiiiSC_SC_iiiii:
	.zero		1020


//--------------------- .nv.constant0._ZN4vllm25paged_attention_v1_kernelIttLi256ELi8ELi128ELNS_18Fp8KVCacheDataTypeE0ELb1EEEvPT_PKS2_PKT0_S8_ifPKiSA_iPKfiiiSC_SC_iiiii --------------------------
	.section	.nv.constant0._ZN4vllm25paged_attention_v1_kernelIttLi256ELi8ELi128ELNS_18Fp8KVCacheDataTypeE0ELb1EEEvPT_PKS2_PKT0_S8_ifPKiSA_iPKfiiiSC_SC_iiiii,"a",@progbits
	.sectionflags	@""
	.align	4
.nv.constant0._ZN4vllm25paged_attention_v1_kernelIttLi256ELi8ELi128ELNS_18Fp8KVCacheDataTypeE0ELb1EEEvPT_PKS2_PKT0_S8_ifPKiSA_iPKfiiiSC_SC_iiiii:
	.zero		1020


//--------------------- .nv.constant0._ZN4vllm25paged_attention_v1_kernelIttLi192ELi8ELi128ELNS_18Fp8KVCacheDataTypeE0ELb1EEEvPT_PKS2_PKT0_S8_ifPKiSA_iPKfiiiSC_SC_iiiii --------------------------
	.section	.nv.constant0._ZN4vllm25paged_attention_v1_kernelIttLi192ELi8ELi128ELNS_18Fp8KVCacheDataTypeE0ELb1EEEvPT_PKS2_PKT0_S8_ifPKiSA_iPKfiiiSC_SC_iiiii,"a",@progbits
	.sectionflags	@""
	.align	4
.nv.constant0._ZN4vllm25paged_attention_v1_kernelIttLi192ELi8ELi128ELNS_18Fp8KVCacheDataTypeE0ELb1EEEvPT_PKS2_PKT0_S8_ifPKiSA_iPKfiiiSC_SC_iiiii:
	.zero		1020


//--------------------- .nv.constant0._ZN4vllm25paged_attention_v1_kernelIttLi128ELi8ELi128ELNS_18Fp8KVCacheDataTypeE0ELb1EEEvPT_PKS2_PKT0_S8_ifPKiSA_iPKfiiiSC_SC_iiiii --------------------------
	.section	.nv.constant0._ZN4vllm25paged_attention_v1_kernelIttLi128ELi8ELi128ELNS_18Fp8KVCacheDataTypeE0ELb1EEEvPT_PKS2_PKT0_S8_ifPKiSA_iPKfiiiSC_SC_iiiii,"a",@progbits
	.sectionflags	@""
	.align	4
.nv.constant0._ZN4vllm25paged_attention_v1_kernelIttLi128ELi8ELi128ELNS_18Fp8KVCacheDataTypeE0ELb1EEEvPT_PKS2_PKT0_S8_ifPKiSA_iPKfiiiSC_SC_iiiii:
	.zero		1020


//--------------------- .nv.constant0._ZN4vllm25paged_attention_v1_kernelIttLi120ELi8ELi128ELNS_18Fp8KVCacheDataTypeE0ELb1EEEvPT_PKS2_PKT0_S8_ifPKiSA_iPKfiiiSC_SC_iiiii --------------------------
	.section	.nv.constant0._ZN4vllm25paged_attention_v1_kernelIttLi120ELi8ELi128ELNS_18Fp8KVCacheDataTypeE0ELb1EEEvPT_PKS2_PKT0_S8_ifPKiSA_iPKfiiiSC_SC_iiiii,"a",@progbits
	.sectionflags	@""
	.align	4
.nv.constant0._ZN4vllm25paged_attention_v1_kernelIttLi120ELi8ELi128ELNS_18Fp8KVCacheDataTypeE0ELb1EEEvPT_PKS2_PKT0_S8_ifPKiSA_iPKfiiiSC_SC_iiiii:
	.zero		1020


//--------------------- .nv.constant0._ZN4vllm25paged_attention_v1_kernelIttLi112ELi8ELi128ELNS_18Fp8KVCacheDataTypeE0ELb1EEEvPT_PKS2_PKT0_S8_ifPKiSA_iPKfiiiSC_SC_iiiii --------------------------
	.section	.nv.constant0._ZN4vllm25paged_attention_v1_kernelIttLi112ELi8ELi128ELNS_18Fp8KVCacheDataTypeE0ELb1EEEvPT_PKS2_PKT0_S8_ifPKiSA_iPKfiiiSC_SC_iiiii,"a",@progbits
	.sectionflags	@""
	.align	4
.nv.constant0._ZN4vllm25paged_attention_v1_kernelIttLi112ELi8ELi128ELNS_18Fp8KVCacheDataTypeE0ELb1EEEvPT_PKS2_PKT0_S8_ifPKiSA_iPKfiiiSC_SC_iiiii:
	.zero		1020


//--------------------- .nv.constant0._ZN4vllm25paged_attention_v1_kernelIttLi96ELi8ELi128ELNS_18Fp8KVCacheDataTypeE0ELb1EEEvPT_PKS2_PKT0_S8_ifPKiSA_iPKfiiiSC_SC_iiiii --------------------------
	.section	.nv.constant0._ZN4vllm25paged_attention_v1_kernelIttLi96ELi8ELi128ELNS_18Fp8KVCacheDataTypeE0ELb1EEEvPT_PKS2_PKT0_S8_ifPKiSA_iPKfiiiSC_SC_iiiii,"a",@progbits
	.sectionflags	@""
	.align	4
.nv.constant0._ZN4vllm25paged_attention_v1_kernelIttLi96ELi8ELi128ELNS_18Fp8KVCacheDataTypeE0ELb1EEEvPT_PKS2_PKT0_S8_ifPKiSA_iPKfiiiSC_SC_iiiii:
	.zero		1020


//--------------------- .nv.constant0._ZN4vllm25paged_attention_v1_kernelIttLi80ELi8ELi128ELNS_18Fp8KVCacheDataTypeE0ELb1EEEvPT_PKS2_PKT0_S8_ifPKiSA_iPKfiiiSC_SC_iiiii --------------------------
	.section	.nv.constant0._ZN4vllm25paged_attention_v1_kernelIttLi80ELi8ELi128ELNS_18Fp8KVCacheDataTypeE0ELb1EEEvPT_PKS2_PKT0_S8_ifPKiSA_iPKfiiiSC_SC_iiiii,"a",@progbits
	.sectionflags	@""
	.align	4
.nv.constant0._ZN4vllm25paged_attention_v1_kernelIttLi80ELi8ELi128ELNS_18Fp8KVCacheDataTypeE0ELb1EEEvPT_PKS2_PKT0_S8_ifPKiSA_iPKfiiiSC_SC_iiiii:
	.zero		1020


//--------------------- .nv.constant0._ZN4vllm25paged_attention_v1_kernelIttLi64ELi8ELi128ELNS_18Fp8KVCacheDataTypeE0ELb1EEEvPT_PKS2_PKT0_S8_ifPKiSA_iPKfiiiSC_SC_iiiii --------------------------
	.section	.nv.constant0._ZN4vllm25paged_attention_v1_kernelIttLi64ELi8ELi128ELNS_18Fp8KVCacheDataTypeE0ELb1EEEvPT_PKS2_PKT0_S8_ifPKiSA_iPKfiiiSC_SC_iiiii,"a",@progbits
	.sectionflags	@""
	.align	4
.nv.constant0._ZN4vllm25paged_attention_v1_kernelIttLi64ELi8ELi128ELNS_18Fp8KVCacheDataTypeE0ELb1EEEvPT_PKS2_PKT0_S8_ifPKiSA_iPKfiiiSC_SC_iiiii:
	.zero		1020


//--------------------- .nv.constant0._ZN4vllm25paged_attention_v1_kernelIttLi32ELi8ELi128ELNS_18Fp8KVCacheDataTypeE0ELb1EEEvPT_PKS2_PKT0_S8_ifPKiSA_iPKfiiiSC_SC_iiiii --------------------------
	.section	.nv.constant0._ZN4vllm25paged_attention_v1_kernelIttLi32ELi8ELi128ELNS_18Fp8KVCacheDataTypeE0ELb1EEEvPT_PKS2_PKT0_S8_ifPKiSA_iPKfiiiSC_SC_iiiii,"a",@progbits
	.sectionflags	@""
	.align	4
.nv.constant0._ZN4vllm25paged_attention_v1_kernelIttLi32ELi8ELi128ELNS_18Fp8KVCacheDataTypeE0ELb1EEEvPT_PKS2_PKT0_S8_ifPKiSA_iPKfiiiSC_SC_iiiii:
	.zero		1020


//--------------------- .nv.constant0._ZN4vllm25paged_attention_v1_kernelIffLi256ELi32ELi128ELNS_18Fp8KVCacheDataTypeE0ELb0EEEvPT_PKS2_PKT0_S8_ifPKiSA_iPKfiiiSC_SC_iiiii --------------------------
	.section	.nv.constant0._ZN4vllm25paged_attention_v1_kernelIffLi256ELi32ELi128ELNS_18Fp8KVCacheDataTypeE0ELb0EEEvPT_PKS2_PKT0_S8_ifPKiSA_iPKfiiiSC_SC_iiiii,"a",@progbits
	.sectionflags	@""
	.align	4
.nv.constant0._ZN4vllm25paged_attention_v1_kernelIffLi256ELi32ELi128ELNS_18Fp8KVCacheDataTypeE0ELb0EEEvPT_PKS2_PKT0_S8_ifPKiSA_iPKfiiiSC_SC_iiiii:
	.zero		1020


//--------------------- .nv.constant0._ZN4vllm25paged_attention_v1_kernelIffLi192ELi32ELi128ELNS_18Fp8KVCacheDataTypeE0ELb0EEEvPT_PKS2_PKT0_S8_ifPKiSA_iPKfiiiSC_SC_iiiii --------------------------
	.section	.nv.constant0._ZN4vllm25paged_attention_v1_kernelIffLi192ELi32ELi128ELNS_18Fp8KVCacheDataTypeE0ELb0EEEvPT_PKS2_PKT0_S8_ifPKiSA_iPKfiiiSC_SC_iiiii,"a",@progbits
	.sectionflags	@""
	.align	4
.nv.constant0._ZN4vllm25paged_attention_v1_kernelIffLi192ELi32ELi128ELNS_18Fp8KVCacheDataTypeE0ELb0EEEvPT_PKS2_PKT0_S8_ifPKiSA_iPKfiiiSC_SC_iiiii:
	.zero		1020


//--------------------- .nv.constant0._ZN4vllm25paged_attention_v1_kernelIffLi128ELi32ELi128ELNS_18Fp8KVCacheDataTypeE0ELb0EEEvPT_PKS2_PKT0_S8_ifPKiSA_iPKfiiiSC_SC_iiiii --------------------------
	.section	.nv.constant0._ZN4vllm25paged_attention_v1_kernelIffLi128ELi32ELi128ELNS_18Fp8KVCacheDataTypeE0ELb0EEEvPT_PKS2_PKT0_S8_ifPKiSA_iPKfiiiSC_SC_iiiii,"a",@progbits
	.sectionflags	@""
	.align	4
.nv.constant0._ZN4vllm25paged_attention_v1_kernelIffLi128ELi32ELi128ELNS_18Fp8KVCacheDataTypeE0ELb0EEEvPT_PKS2_PKT0_S8_ifPKiSA_iPKfiiiSC_SC_iiiii:
	.zero		1020


//--------------------- .nv.constant0._ZN4vllm25paged_attention_v1_kernelIffLi120ELi32ELi128ELNS_18Fp8KVCacheDataTypeE0ELb0EEEvPT_PKS2_PKT0_S8_ifPKiSA_iPKfiiiSC_SC_iiiii --------------------------
	.section	.nv.constant0._ZN4vllm25paged_attention_v1_kernelIffLi120ELi32ELi128ELNS_18Fp8KVCacheDataTypeE0ELb0EEEvPT_PKS2_PKT0_S8_ifPKiSA_iPKfiiiSC_SC_iiiii,"a",@progbits
	.sectionflags	@""
	.align	4
.nv.constant0._ZN4vllm25paged_attention_v1_kernelIffLi120ELi32ELi128ELNS_18Fp8KVCacheDataTypeE0ELb0EEEvPT_PKS2_PKT0_S8_ifPKiSA_iPKfiiiSC_SC_iiiii:
	.zero		1020


//--------------------- .nv.constant0._ZN4vllm25paged_attention_v1_kernelIffLi112ELi32ELi128ELNS_18Fp8KVCacheDataTypeE0ELb0EEEvPT_PKS2_PKT0_S8_ifPKiSA_iPKfiiiSC_SC_iiiii --------------------------
	.section	.nv.constant0._ZN4vllm25paged_attention_v1_kernelIffLi112ELi32ELi128ELNS_18Fp8KVCacheDataTypeE0ELb0EEEvPT_PKS2_PKT0_S8_ifPKiSA_iPKfiiiSC_SC_iiiii,"a",@progbits
	.sectionflags	@""
	.align	4
.nv.constant0._ZN4vllm25paged_attention_v1_kernelIffLi112ELi32ELi128ELNS_18Fp8KVCacheDataTypeE0ELb0EEEvPT_PKS2_PKT0_S8_ifPKiSA_iPKfiiiSC_SC_iiiii:
	.zero		1020


//--------------------- .nv.constant0._ZN4vllm25paged_attention_v1_kernelIffLi96ELi32ELi128ELNS_18Fp8KVCacheDataTypeE0ELb0EEEvPT_PKS2_PKT0_S8_ifPKiSA_iPKfiiiSC_SC_iiiii --------------------------
	.section	.nv.constant0._ZN4vllm25paged_attention_v1_kernelIffLi96ELi32ELi128ELNS_18Fp8KVCacheDataTypeE0ELb0EEEvPT_PKS2_PKT0_S8_ifPKiSA_iPKfiiiSC_SC_iiiii,"a",@progbits
	.sectionflags	@""
	.align	4
.nv.constant0._ZN4vllm25paged_attention_v1_kernelIffLi96ELi32ELi128ELNS_18Fp8KVCacheDataTypeE0ELb0EEEvPT_PKS2_PKT0_S8_ifPKiSA_iPKfiiiSC_SC_iiiii:
	.zero		1020


//--------------------- .nv.constant0._ZN4vllm25paged_attention_v1_kernelIffLi80ELi32ELi128ELNS_18Fp8KVCacheDataTypeE0ELb0EEEvPT_PKS2_PKT0_S8_ifPKiSA_iPKfiiiSC_SC_iiiii --------------------------
	.section	.nv.constant0._ZN4vllm25paged_attention_v1_kernelIffLi80ELi32ELi128ELNS_18Fp8KVCacheDataTypeE0ELb0EEEvPT_PKS2_PKT0_S8_ifPKiSA_iPKfiiiSC_SC_iiiii,"a",@progbits
	.sectionflags	@""
	.align	4
.nv.constant0._ZN4vllm25paged_attention_v1_kernelIffLi80ELi32ELi128ELNS_18Fp8KVCacheDataTypeE0ELb0EEEvPT_PKS2_PKT0_S8_ifPKiSA_iPKfiiiSC_SC_iiiii:
	.zero		1020


//--------------------- .nv.constant0._ZN4vllm25paged_attention_v1_kernelIffLi64ELi32ELi128ELNS_18Fp8KVCacheDataTypeE0ELb0EEEvPT_PKS2_PKT0_S8_ifPKiSA_iPKfiiiSC_SC_iiiii --------------------------
	.section	.nv.constant0._ZN4vllm25paged_attention_v1_kernelIffLi64ELi32ELi128ELNS_18Fp8KVCacheDataTypeE0ELb0EEEvPT_PKS2_PKT0_S8_ifPKiSA_iPKfiiiSC_SC_iiiii,"a",@progbits
	.sectionflags	@""
	.align	4
.nv.constant0._ZN4vllm25paged_attention_v1_kernelIffLi64ELi32ELi128ELNS_18Fp8KVCacheDataTypeE0ELb0EEEvPT_PKS2_PKT0_S8_ifPKiSA_iPKfiiiSC_SC_iiiii:
	.zero		1020


//--------------------- .nv.constant0._ZN4vllm25paged_attention_v1_kernelIffLi32ELi32ELi128ELNS_18Fp8KVCacheDataTypeE0ELb0EEEvPT_PKS2_PKT0_S8_ifPKiSA_iPKfiiiSC_SC_iiiii --------------------------
	.section	.nv.constant0._ZN4vllm25paged_attention_v1_kernelIffLi32ELi32ELi128ELNS_18Fp8KVCacheDataTypeE0ELb0EEEvPT_PKS2_PKT0_S8_ifPKiSA_iPKfiiiSC_SC_iiiii,"a",@progbits
	.sectionflags	@""
	.align	4
.nv.constant0._ZN4vllm25paged_attention_v1_kernelIffLi32ELi32ELi128ELNS_18Fp8KVCacheDataTypeE0ELb0EEEvPT_PKS2_PKT0_S8_ifPKiSA_iPKfiiiSC_SC_iiiii:
	.zero		1020


//--------------------- .nv.constant0._ZN4vllm25paged_attention_v1_kernelIffLi256ELi32ELi128ELNS_18Fp8KVCacheDataTypeE0ELb1EEEvPT_PKS2_PKT0_S8_ifPKiSA_iPKfiiiSC_SC_iiiii --------------------------
	.section	.nv.constant0._ZN4vllm25paged_attention_v1_kernelIffLi256ELi32ELi128ELNS_18Fp8KVCacheDataTypeE0ELb1EEEvPT_PKS2_PKT0_S8_ifPKiSA_iPKfiiiSC_SC_iiiii,"a",@progbits
	.sectionflags	@""
	.align	4
.nv.constant0._ZN4vllm25paged_attention_v1_kernelIffLi256ELi32ELi128ELNS_18Fp8KVCacheDataTypeE0ELb1EEEvPT_PKS2_PKT0_S8_ifPKiSA_iPKfiiiSC_SC_iiiii:
	.zero		1020


//--------------------- .nv.constant0._ZN4vllm25paged_attention_v1_kernelIffLi192ELi32ELi128ELNS_18Fp8KVCacheDataTypeE0ELb1EEEvPT_PKS2_PKT0_S8_ifPKiSA_iPKfiiiSC_SC_iiiii --------------------------
	.section	.nv.constant0._ZN4vllm25paged_attention_v1_kernelIffLi192ELi32ELi128ELNS_18Fp8KVCacheDataTypeE0ELb1EEEvPT_PKS2_PKT0_S8_ifPKiSA_iPKfiiiSC_SC_iiiii,"a",@progbits
	.sectionflags	@""
	.align	4
.nv.constant0._ZN4vllm25paged_attention_v1_kernelIffLi192ELi32ELi128ELNS_18Fp8KVCacheDataTypeE0ELb1EEEvPT_PKS2_PKT0_S8_ifPKiSA_iPKfiiiSC_SC_iiiii:
	.zero		1020


//--------------------- .nv.constant0._ZN4vllm25paged_attention_v1_kernelIffLi128ELi32ELi128ELNS_18Fp8KVCacheDataTypeE0ELb1EEEvPT_PKS2_PKT0_S8_ifPKiSA_iPKfiiiSC_SC_iiiii --------------------------
	.section	.nv.constant0._ZN4vllm25paged_attention_v1_kernelIffLi128ELi32ELi128ELNS_18Fp8KVCacheDataTypeE0ELb1EEEvPT_PKS2_PKT0_S8_ifPKiSA_iPKfiiiSC_SC_iiiii,"a",@progbits
	.sectionflags	@""
	.align	4
.nv.constant0._ZN4vllm25paged_attention_v1_kernelIffLi128ELi32ELi128ELNS_18Fp8KVCacheDataTypeE0ELb1EEEvPT_PKS2_PKT0_S8_ifPKiSA_iPKfiiiSC_SC_iiiii:
	.zero		1020


//--------------------- .nv.constant0._ZN4vllm25paged_attention_v1_kernelIffLi120ELi32ELi128ELNS_18Fp8KVCacheDataTypeE0ELb1EEEvPT_PKS2_PKT0_S8_ifPKiSA_iPKfiiiSC_SC_iiiii --------------------------
	.section	.nv.constant0._ZN4vllm25paged_attention_v1_kernelIffLi120ELi32ELi128ELNS_18Fp8KVCacheDataTypeE0ELb1EEEvPT_PKS2_PKT0_S8_ifPKiSA_iPKfiiiSC_SC_iiiii,"a",@progbits
	.sectionflags	@""
	.align	4
.nv.constant0._ZN4vllm25paged_attention_v1_kernelIffLi120ELi32ELi128ELNS_18Fp8KVCacheDataTypeE0ELb1EEEvPT_PKS2_PKT0_S8_ifPKiSA_iPKfiiiSC_SC_iiiii:
	.zero		1020


//--------------------- .nv.constant0._ZN4vllm25paged_attention_v1_kernelIffLi112ELi32ELi128ELNS_18Fp8KVCacheDataTypeE0ELb1EEEvPT_PKS2_PKT0_S8_ifPKiSA_iPKfiiiSC_SC_iiiii --------------------------
	.section	.nv.constant0._ZN4vllm25paged_attention_v1_kernelIffLi112ELi32ELi128ELNS_18Fp8KVCacheDataTypeE0ELb1EEEvPT_PKS2_PKT0_S8_ifPKiSA_iPKfiiiSC_SC_iiiii,"a",@progbits
	.sectionflags	@""
	.align	4
.nv.constant0._ZN4vllm25paged_attention_v1_kernelIffLi112ELi32ELi128ELNS_18Fp8KVCacheDataTypeE0ELb1EEEvPT_PKS2_PKT0_S8_ifPKiSA_iPKfiiiSC_SC_iiiii:
	.zero		1020


//--------------------- .nv.constant0._ZN4vllm25paged_attention_v1_kernelIffLi96ELi32ELi128ELNS_18Fp8KVCacheDataTypeE0ELb1EEEvPT_PKS2_PKT0_S8_ifPKiSA_iPKfiiiSC_SC_iiiii --------------------------
	.section	.nv.constant0._ZN4vllm25paged_attention_v1_kernelIffLi96ELi32ELi128ELNS_18Fp8KVCacheDataTypeE0ELb1EEEvPT_PKS2_PKT0_S8_ifPKiSA_iPKfiiiSC_SC_iiiii,"a",@progbits
	.sectionflags	@""
	.align	4
.nv.constant0._ZN4vllm25paged_attention_v1_kernelIffLi96ELi32ELi128ELNS_18Fp8KVCacheDataTypeE0ELb1EEEvPT_PKS2_PKT0_S8_ifPKiSA_iPKfiiiSC_SC_iiiii:
	.zero		1020


//--------------------- .nv.constant0._ZN4vllm25paged_attention_v1_kernelIffLi80ELi32ELi128ELNS_18Fp8KVCacheDataTypeE0ELb1EEEvPT_PKS2_PKT0_S8_ifPKiSA_iPKfiiiSC_SC_iiiii --------------------------
	.section	.nv.constant0._ZN4vllm25paged_attention_v1_kernelIffLi80ELi32ELi128ELNS_18Fp8KVCacheDataTypeE0ELb1EEEvPT_PKS2_PKT0_S8_ifPKiSA_iPKfiiiSC_SC_iiiii,"a",@progbits
	.sectionflags	@""
	.align	4
.nv.constant0._ZN4vllm25paged_attention_v1_kernelIffLi80ELi32ELi128ELNS_18Fp8KVCacheDataTypeE0ELb1EEEvPT_PKS2_PKT0_S8_ifPKiSA_iPKfiiiSC_SC_iiiii:
	.zero		1020


//--------------------- .nv.constant0._ZN4vllm25paged_attention_v1_kernelIffLi64ELi32ELi128ELNS_18Fp8KVCacheDataTypeE0ELb1EEEvPT_PKS2_PKT0_S8_ifPKiSA_iPKfiiiSC_SC_iiiii --------------------------
	.section	.nv.constant0._ZN4vllm25paged_attention_v1_kernelIffLi64ELi32ELi128ELNS_18Fp8KVCacheDataTypeE0ELb1EEEvPT_PKS2_PKT0_S8_ifPKiSA_iPKfiiiSC_SC_iiiii,"a",@progbits
	.sectionflags	@""
	.align	4
.nv.constant0._ZN4vllm25paged_attention_v1_kernelIffLi64ELi32ELi128ELNS_18Fp8KVCacheDataTypeE0ELb1EEEvPT_PKS2_PKT0_S8_ifPKiSA_iPKfiiiSC_SC_iiiii:
	.zero		1020


//--------------------- .nv.constant0._ZN4vllm25paged_attention_v1_kernelIffLi32ELi32ELi128ELNS_18Fp8KVCacheDataTypeE0ELb1EEEvPT_PKS2_PKT0_S8_ifPKiSA_iPKfiiiSC_SC_iiiii --------------------------
	.section	.nv.constant0._ZN4vllm25paged_attention_v1_kernelIffLi32ELi32ELi128ELNS_18Fp8KVCacheDataTypeE0ELb1EEEvPT_PKS2_PKT0_S8_ifPKiSA_iPKfiiiSC_SC_iiiii,"a",@progbits
	.sectionflags	@""
	.align	4
.nv.constant0._ZN4vllm25paged_attention_v1_kernelIffLi32ELi32ELi128ELNS_18Fp8KVCacheDataTypeE0ELb1EEEvPT_PKS2_PKT0_S8_ifPKiSA_iPKfiiiSC_SC_iiiii:
	.zero		1020


//--------------------- .nv.constant0._ZN4vllm25paged_attention_v1_kernelIffLi256ELi16ELi128ELNS_18Fp8KVCacheDataTypeE0ELb0EEEvPT_PKS2_PKT0_S8_ifPKiSA_iPKfiiiSC_SC_iiiii --------------------------
	.section	.nv.constant0._ZN4vllm25paged_attention_v1_kernelIffLi256ELi16ELi128ELNS_18Fp8KVCacheDataTypeE0ELb0EEEvPT_PKS2_PKT0_S8_ifPKiSA_iPKfiiiSC_SC_iiiii,"a",@progbits
	.sectionflags	@""
	.align	4
.nv.constant0._ZN4vllm25paged_attention_v1_kernelIffLi256ELi16ELi128ELNS_18Fp8KVCacheDataTypeE0ELb0EEEvPT_PKS2_PKT0_S8_ifPKiSA_iPKfiiiSC_SC_iiiii:
	.zero		1020


//--------------------- .nv.constant0._ZN4vllm25paged_attention_v1_kernelIffLi192ELi16ELi128ELNS_18Fp8KVCacheDataTypeE0ELb0EEEvPT_PKS2_PKT0_S8_ifPKiSA_iPKfiiiSC_SC_iiiii --------------------------
	.section	.nv.constant0._ZN4vllm25paged_attention_v1_kernelIffLi192ELi16ELi128ELNS_18Fp8KVCacheDataTypeE0ELb0EEEvPT_PKS2_PKT0_S8_ifPKiSA_iPKfiiiSC_SC_iiiii,"a",@progbits
	.sectionflags	@""
	.align	4
.nv.constant0._ZN4vllm25paged_attention_v1_kernelIffLi192ELi16ELi128ELNS_18Fp8KVCacheDataTypeE0ELb0EEEvPT_PKS2_PKT0_S8_ifPKiSA_iPKfiiiSC_SC_iiiii:
	.zero		1020


//--------------------- .nv.constant0._ZN4vllm25paged_attention_v1_kernelIffLi128ELi16ELi128ELNS_18Fp8KVCacheDataTypeE0ELb0EEEvPT_PKS2_PKT0_S8_ifPKiSA_iPKfiiiSC_SC_iiiii --------------------------
	.section	.nv.constant0._ZN4vllm25paged_attention_v1_kernelIffLi128ELi16ELi128ELNS_18Fp8KVCacheDataTypeE0ELb0EEEvPT_PKS2_PKT0_S8_ifPKiSA_iPKfiiiSC_SC_iiiii,"a",@progbits
	.sectionflags	@""
	.align	4
.nv.constant0._ZN4vllm25paged_attention_v1_kernelIffLi128ELi16ELi128ELNS_18Fp8KVCacheDataTypeE0ELb0EEEvPT_PKS2_PKT0_S8_ifPKiSA_iPKfiiiSC_SC_iiiii:
	.zero		1020


//--------------------- .nv.constant0._ZN4vllm25paged_attention_v1_kernelIffLi120ELi16ELi128ELNS_18Fp8KVCacheDataTypeE0ELb0EEEvPT_PKS2_PKT0_S8_ifPKiSA_iPKfiiiSC_SC_iiiii --------------------------
	.section	.nv.constant0._ZN4vllm25paged_attention_v1_kernelIffLi120ELi16ELi128ELNS_18Fp8KVCacheDataTypeE0ELb0EEEvPT_PKS2_PKT0_S8_ifPKiSA_iPKfiiiSC_SC_iiiii,"a",@progbits
	.sectionflags	@""
	.align	4
.nv.constant0._ZN4vllm25paged_attention_v1_kernelIffLi120ELi16ELi128ELNS_18Fp8KVCacheDataTypeE0ELb0EEEvPT_PKS2_PKT0_S8_ifPKiSA_iPKfiiiSC_SC_iiiii:
	.zero		1020


//--------------------- .nv.constant0._ZN4vllm25paged_attention_v1_kernelIffLi112ELi16ELi128ELNS_18Fp8KVCacheDataTypeE0ELb0EEEvPT_PKS2_PKT0_S8_ifPKiSA_iPKfiiiSC_SC_iiiii --------------------------
	.section	.nv.constant0._ZN4vllm25paged_attention_v1_kernelIffLi112ELi16ELi128ELNS_18Fp8KVCacheDataTypeE0ELb0EEEvPT_PKS2_PKT0_S8_ifPKiSA_iPKfiiiSC_SC_iiiii,"a",@progbits
	.sectionflags	@""
	.align	4
.nv.constant0._ZN4vllm25paged_attention_v1_kernelIffLi112ELi16ELi128ELNS_18Fp8KVCacheDataTypeE0ELb0EEEvPT_PKS2_PKT0_S8_ifPKiSA_iPKfiiiSC_SC_iiiii:
	.zero		1020


//--------------------- .nv.constant0._ZN4vllm25paged_attention_v1_kernelIffLi96ELi16ELi128ELNS_18Fp8KVCacheDataTypeE0ELb0EEEvPT_PKS2_PKT0_S8_ifPKiSA_iPKfiiiSC_SC_iiiii --------------------------
	.section	.nv.constant0._ZN4vllm25paged_attention_v1_kernelIffLi96ELi16ELi128ELNS_18Fp8KVCacheDataTypeE0ELb0EEEvPT_PKS2_PKT0_S8_ifPKiSA_iPKfiiiSC_SC_iiiii,"a",@progbits
	.sectionflags	@""
	.align	4
.nv.constant0._ZN4vllm25paged_attention_v1_kernelIffLi96ELi16ELi128ELNS_18Fp8KVCacheDataTypeE0ELb0EEEvPT_PKS2_PKT0_S8_ifPKiSA_iPKfiiiSC_SC_iiiii:
	.zero		1020


//--------------------- .nv.constant0._ZN4vllm25paged_attention_v1_kernelIffLi80ELi16ELi128ELNS_18Fp8KVCacheDataTypeE0ELb0EEEvPT_PKS2_PKT0_S8_ifPKiSA_iPKfiiiSC_SC_iiiii --------------------------
	.section	.nv.constant0._ZN4vllm25paged_attention_v1_kernelIffLi80ELi16ELi128ELNS_18Fp8KVCacheDataTypeE0ELb0EEEvPT_PKS2_PKT0_S8_ifPKiSA_iPKfiiiSC_SC_iiiii,"a",@progbits
	.sectionflags	@""
	.align	4
.nv.constant0._ZN4vllm25paged_attention_v1_kernelIffLi80ELi16ELi128ELNS_18Fp8KVCacheDataTypeE0ELb0EEEvPT_PKS2_PKT0_S8_ifPKiSA_iPKfiiiSC_SC_iiiii:
	.zero		1020


//--------------------- .nv.constant0._ZN4vllm25paged_attention_v1_kernelIffLi64ELi16ELi128ELNS_18Fp8KVCacheDataTypeE0ELb0EEEvPT_PKS2_PKT0_S8_ifPKiSA_iPKfiiiSC_SC_iiiii --------------------------
	.section	.nv.constant0._ZN4vllm25paged_attention_v1_kernelIffLi64ELi16ELi128ELNS_18Fp8KVCacheDataTypeE0ELb0EEEvPT_PKS2_PKT0_S8_ifPKiSA_iPKfiiiSC_SC_iiiii,"a",@progbits
	.sectionflags	@""
	.align	4
.nv.constant0._ZN4vllm25paged_attention_v1_kernelIffLi64ELi16ELi128ELNS_18Fp8KVCacheDataTypeE0ELb0EEEvPT_PKS2_PKT0_S8_ifPKiSA_iPKfiiiSC_SC_iiiii:
	.zero		1020


//--------------------- .nv.constant0._ZN4vllm25paged_attention_v1_kernelIffLi32ELi16ELi128ELNS_18Fp8KVCacheDataTypeE0ELb0EEEvPT_PKS2_PKT0_S8_ifPKiSA_iPKfiiiSC_SC_iiiii --------------------------
	.section	.nv.constant0._ZN4vllm25paged_attention_v1_kernelIffLi32ELi16ELi128ELNS_18Fp8KVCacheDataTypeE0ELb0EEEvPT_PKS2_PKT0_S8_ifPKiSA_iPKfiiiSC_SC_iiiii,"a",@progbits
	.sectionflags	@""
	.align	4
.nv.constant0._ZN4vllm25paged_attention_v1_kernelIffLi32ELi16ELi128ELNS_18Fp8KVCacheDataTypeE0ELb0EEEvPT_PKS2_PKT0_S8_ifPKiSA_iPKfiiiSC_SC_iiiii:
	.zero		1020


//--------------------- .nv.constant0._ZN4vllm25paged_attention_v1_kernelIffLi256ELi16ELi128ELNS_18Fp8KVCacheDataTypeE0ELb1EEEvPT_PKS2_PKT0_S8_ifPKiSA_iPKfiiiSC_SC_iiiii --------------------------
	.section	.nv.constant0._ZN4vllm25paged_attention_v1_kernelIffLi256ELi16ELi128ELNS_18Fp8KVCacheDataTypeE0ELb1EEEvPT_PKS2_PKT0_S8_ifPKiSA_iPKfiiiSC_SC_iiiii,"a",@progbits
	.sectionflags	@""
	.align	4
.nv.constant0._ZN4vllm25paged_attention_v1_kernelIffLi256ELi16ELi128ELNS_18Fp8KVCacheDataTypeE0ELb1EEEvPT_PKS2_PKT0_S8_ifPKiSA_iPKfiiiSC_SC_iiiii:
	.zero		1020


//--------------------- .nv.constant0._ZN4vllm25paged_attention_v1_kernelIffLi192ELi16ELi128ELNS_18Fp8KVCacheDataTypeE0ELb1EEEvPT_PKS2_PKT0_S8_ifPKiSA_iPKfiiiSC_SC_iiiii --------------------------
	.section	.nv.constant0._ZN4vllm25paged_attention_v1_kernelIffLi192ELi16ELi128ELNS_18Fp8KVCacheDataTypeE0ELb1EEEvPT_PKS2_PKT0_S8_ifPKiSA_iPKfiiiSC_SC_iiiii,"a",@progbits
	.sectionflags	@""
	.align	4
.nv.constant0._ZN4vllm25paged_attention_v1_kernelIffLi192ELi16ELi128ELNS_18Fp8KVCacheDataTypeE0ELb1EEEvPT_PKS2_PKT0_S8_ifPKiSA_iPKfiiiSC_SC_iiiii:
	.zero		1020


//--------------------- .nv.constant0._ZN4vllm25paged_attention_v1_kernelIffLi128ELi16ELi128ELNS_18Fp8KVCacheDataTypeE0ELb1EEEvPT_PKS2_PKT0_S8_ifPKiSA_iPKfiiiSC_SC_iiiii --------------------------
	.section	.nv.constant0._ZN4vllm25paged_attention_v1_kernelIffLi128ELi16ELi128ELNS_18Fp8KVCacheDataTypeE0ELb1EEEvPT_PKS2_PKT0_S8_ifPKiSA_iPKfiiiSC_SC_iiiii,"a",@progbits
	.sectionflags	@""
	.align	4
.nv.constant0._ZN4vllm25paged_attention_v1_kernelIffLi128ELi16ELi128ELNS_18Fp8KVCacheDataTypeE0ELb1EEEvPT_PKS2_PKT0_S8_ifPKiSA_iPKfiiiSC_SC_iiiii:
	.zero		1020


//--------------------- .nv.constant0._ZN4vllm25paged_attention_v1_kernelIffLi120ELi16ELi128ELNS_18Fp8KVCacheDataTypeE0ELb1EEEvPT_PKS2_PKT0_S8_ifPKiSA_iPKfiiiSC_SC_iiiii --------------------------
	.section	.nv.constant0._ZN4vllm25paged_attention_v1_kernelIffLi120ELi16ELi128ELNS_18Fp8KVCacheDataTypeE0ELb1EEEvPT_PKS2_PKT0_S8_ifPKiSA_iPKfiiiSC_SC_iiiii,"a",@progbits
	.sectionflags	@""
	.align	4
.nv.constant0._ZN4vllm25paged_attention_v1_kernelIffLi120ELi16ELi128ELNS_18Fp8KVCacheDataTypeE0ELb1EEEvPT_PKS2_PKT0_S8_ifPKiSA_iPKfiiiSC_SC_iiiii:
	.zero		1020


//--------------------- .nv.constant0._ZN4vllm25paged_attention_v1_kernelIffLi112ELi16ELi128ELNS_18Fp8KVCacheDataTypeE0ELb1EEEvPT_PKS2_PKT0_S8_ifPKiSA_iPKfiiiSC_SC_iiiii --------------------------
	.section	.nv.constant0._ZN4vllm25paged_attention_v1_kernelIffLi112ELi16ELi128ELNS_18Fp8KVCacheDataTypeE0ELb1EEEvPT_PKS2_PKT0_S8_ifPKiSA_iPKfiiiSC_SC_iiiii,"a",@progbits
	.sectionflags	@""
	.align	4
.nv.constant0._ZN4vllm25paged_attention_v1_kernelIffLi112ELi16ELi128ELNS_18Fp8KVCacheDataTypeE0ELb1EEEvPT_PKS2_PKT0_S8_ifPKiSA_iPKfiiiSC_SC_iiiii:
	.zero		1020


//--------------------- .nv.constant0._ZN4vllm25paged_attention_v1_kernelIffLi96ELi16ELi128ELNS_18Fp8KVCacheDataTypeE0ELb1EEEvPT_PKS2_PKT0_S8_ifPKiSA_iPKfiiiSC_SC_iiiii --------------------------
	.section	.nv.constant0._ZN4vllm25paged_attention_v1_kernelIffLi96ELi16ELi128ELNS_18Fp8KVCacheDataTypeE0ELb1EEEvPT_PKS2_PKT0_S8_ifPKiSA_iPKfiiiSC_SC_iiiii,"a",@progbits
	.sectionflags	@""
	.align	4
.nv.constant0._ZN4vllm25paged_attention_v1_kernelIffLi96ELi16ELi128ELNS_18Fp8KVCacheDataTypeE0ELb1EEEvPT_PKS2_PKT0_S8_ifPKiSA_iPKfiiiSC_SC_iiiii:
	.zero		1020


//--------------------- .nv.constant0._ZN4vllm25paged_attention_v1_kernelIffLi80ELi16ELi128ELNS_18Fp8KVCacheDataTypeE0ELb1EEEvPT_PKS2_PKT0_S8_ifPKiSA_iPKfiiiSC_SC_iiiii --------------------------
	.section	.nv.constant0._ZN4vllm25paged_attention_v1_kernelIffLi80ELi16ELi128ELNS_18Fp8KVCacheDataTypeE0ELb1EEEvPT_PKS2_PKT0_S8_ifPKiSA_iPKfiiiSC_SC_iiiii,"a",@progbits
	.sectionflags	@""
	.align	4
.nv.constant0._ZN4vllm25paged_attention_v1_kernelIffLi80ELi16ELi128ELNS_18Fp8KVCacheDataTypeE0ELb1EEEvPT_PKS2_PKT0_S8_ifPKiSA_iPKfiiiSC_SC_iiiii:
	.zero		1020


//--------------------- .nv.constant0._ZN4vllm25paged_attention_v1_kernelIffLi64ELi16ELi128ELNS_18Fp8KVCacheDataTypeE0ELb1EEEvPT_PKS2_PKT0_S8_ifPKiSA_iPKfiiiSC_SC_iiiii --------------------------
	.section	.nv.constant0._ZN4vllm25paged_attention_v1_kernelIffLi64ELi16ELi128ELNS_18Fp8KVCacheDataTypeE0ELb1EEEvPT_PKS2_PKT0_S8_ifPKiSA_iPKfiiiSC_SC_iiiii,"a",@progbits
	.sectionflags	@""
	.align	4
.nv.constant0._ZN4vllm25paged_attention_v1_kernelIffLi64ELi16ELi128ELNS_18Fp8KVCacheDataTypeE0ELb1EEEvPT_PKS2_PKT0_S8_ifPKiSA_iPKfiiiSC_SC_iiiii:
	.zero		1020


//--------------------- .nv.constant0._ZN4vllm25paged_attention_v1_kernelIffLi32ELi16ELi128ELNS_18Fp8KVCacheDataTypeE0ELb1EEEvPT_PKS2_PKT0_S8_ifPKiSA_iPKfiiiSC_SC_iiiii --------------------------
	.section	.nv.constant0._ZN4vllm25paged_attention_v1_kernelIffLi32ELi16ELi128ELNS_18Fp8KVCacheDataTypeE0ELb1EEEvPT_PKS2_PKT0_S8_ifPKiSA_iPKfiiiSC_SC_iiiii,"a",@progbits
	.sectionflags	@""
	.align	4
.nv.constant0._ZN4vllm25paged_attention_v1_kernelIffLi32ELi16ELi128ELNS_18Fp8KVCacheDataTypeE0ELb1EEEvPT_PKS2_PKT0_S8_ifPKiSA_iPKfiiiSC_SC_iiiii:
	.zero		1020


//--------------------- .nv.constant0._ZN4vllm25paged_attention_v1_kernelIffLi256ELi8ELi128ELNS_18Fp8KVCacheDataTypeE0ELb0EEEvPT_PKS2_PKT0_S8_ifPKiSA_iPKfiiiSC_SC_iiiii --------------------------
	.section	.nv.constant0._ZN4vllm25paged_attention_v1_kernelIffLi256ELi8ELi128ELNS_18Fp8KVCacheDataTypeE0ELb0EEEvPT_PKS2_PKT0_S8_ifPKiSA_iPKfiiiSC_SC_iiiii,"a",@progbits
	.sectionflags	@""
	.align	4
.nv.constant0._ZN4vllm25paged_attention_v1_kernelIffLi256ELi8ELi128ELNS_18Fp8KVCacheDataTypeE0ELb0EEEvPT_PKS2_PKT0_S8_ifPKiSA_iPKfiiiSC_SC_iiiii:
	.zero		1020


//--------------------- .nv.constant0._ZN4vllm25paged_attention_v1_kernelIffLi192ELi8ELi128ELNS_18Fp8KVCacheDataTypeE0ELb0EEEvPT_PKS2_PKT0_S8_ifPKiSA_iPKfiiiSC_SC_iiiii --------------------------
	.section	.nv.constant0._ZN4vllm25paged_attention_v1_kernelIffLi192ELi8ELi128ELNS_18Fp8KVCacheDataTypeE0ELb0EEEvPT_PKS2_PKT0_S8_ifPKiSA_iPKfiiiSC_SC_iiiii,"a",@progbits
	.sectionflags	@""
	.align	4
.nv.constant0._ZN4vllm25paged_attention_v1_kernelIffLi192ELi8ELi128ELNS_18Fp8KVCacheDataTypeE0ELb0EEEvPT_PKS2_PKT0_S8_ifPKiSA_iPKfiiiSC_SC_iiiii:
	.zero		1020


//--------------------- .nv.constant0._ZN4vllm25paged_attention_v1_kernelIffLi128ELi8ELi128ELNS_18Fp8KVCacheDataTypeE0ELb0EEEvPT_PKS2_PKT0_S8_ifPKiSA_iPKfiiiSC_SC_iiiii --------------------------
	.section	.nv.constant0._ZN4vllm25paged_attention_v1_kernelIffLi128ELi8ELi128ELNS_18Fp8KVCacheDataTypeE0ELb0EEEvPT_PKS2_PKT0_S8_ifPKiSA_iPKfiiiSC_SC_iiiii,"a",@progbits
	.sectionflags	@""
	.align	4
.nv.constant0._ZN4vllm25paged_attention_v1_kernelIffLi128ELi8ELi128ELNS_18Fp8KVCacheDataTypeE0ELb0EEEvPT_PKS2_PKT0_S8_ifPKiSA_iPKfiiiSC_SC_iiiii:
	.zero		1020


//--------------------- .nv.constant0._ZN4vllm25paged_attention_v1_kernelIffLi120ELi8ELi128ELNS_18Fp8KVCacheDataTypeE0ELb0EEEvPT_PKS2_PKT0_S8_ifPKiSA_iPKfiiiSC_SC_iiiii --------------------------
	.section	.nv.constant0._ZN4vllm25paged_attention_v1_kernelIffLi120ELi8ELi128ELNS_18Fp8KVCacheDataTypeE0ELb0EEEvPT_PKS2_PKT0_S8_ifPKiSA_iPKfiiiSC_SC_iiiii,"a",@progbits
	.sectionflags	@""
	.align	4
.nv.constant0._ZN4vllm25paged_attention_v1_kernelIffLi120ELi8ELi128ELNS_18Fp8KVCacheDataTypeE0ELb0EEEvPT_PKS2_PKT0_S8_ifPKiSA_iPKfiiiSC_SC_iiiii:
	.zero		1020


//--------------------- .nv.constant0._ZN4vllm25paged_attention_v1_kernelIffLi112ELi8ELi128ELNS_18Fp8KVCacheDataTypeE0ELb0EEEvPT_PKS2_PKT0_S8_ifPKiSA_iPKfiiiSC_SC_iiiii --------------------------
	.section	.nv.constant0._ZN4vllm25paged_attention_v1_kernelIffLi112ELi8ELi128ELNS_18Fp8KVCacheDataTypeE0ELb0EEEvPT_PKS2_PKT0_S8_ifPKiSA_iPKfiiiSC_SC_iiiii,"a",@progbits
	.sectionflags	@""
	.align	4
.nv.constant0._ZN4vllm25paged_attention_v1_kernelIffLi112ELi8ELi128ELNS_18Fp8KVCacheDataTypeE0ELb0EEEvPT_PKS2_PKT0_S8_ifPKiSA_iPKfiiiSC_SC_iiiii:
	.zero		1020


//--------------------- .nv.constant0._ZN4vllm25paged_attention_v1_kernelIffLi96ELi8ELi128ELNS_18Fp8KVCacheDataTypeE0ELb0EEEvPT_PKS2_PKT0_S8_ifPKiSA_iPKfiiiSC_SC_iiiii --------------------------
	.section	.nv.constant0._ZN4vllm25paged_attention_v1_kernelIffLi96ELi8ELi128ELNS_18Fp8KVCacheDataTypeE0ELb0EEEvPT_PKS2_PKT0_S8_ifPKiSA_iPKfiiiSC_SC_iiiii,"a",@progbits
	.sectionflags	@""
	.align	4
.nv.constant0._ZN4vllm25paged_attention_v1_kernelIffLi96ELi8ELi128ELNS_18Fp8KVCacheDataTypeE0ELb0EEEvPT_PKS2_PKT0_S8_ifPKiSA_iPKfiiiSC_SC_iiiii:
	.zero		1020


//--------------------- .nv.constant0._ZN4vllm25paged_attention_v1_kernelIffLi80ELi8ELi128ELNS_18Fp8KVCacheDataTypeE0ELb0EEEvPT_PKS2_PKT0_S8_ifPKiSA_iPKfiiiSC_SC_iiiii --------------------------
	.section	.nv.constant0._ZN4vllm25paged_attention_v1_kernelIffLi80ELi8ELi128ELNS_18Fp8KVCacheDataTypeE0ELb0EEEvPT_PKS2_PKT0_S8_ifPKiSA_iPKfiiiSC_SC_iiiii,"a",@progbits
	.sectionflags	@""
	.align	4
.nv.constant0._ZN4vllm25paged_attention_v1_kernelIffLi80ELi8ELi128ELNS_18Fp8KVCacheDataTypeE0ELb0EEEvPT_PKS2_PKT0_S8_ifPKiSA_iPKfiiiSC_SC_iiiii:
	.zero		1020


//--------------------- .nv.constant0._ZN4vllm25paged_attention_v1_kernelIffLi64ELi8ELi128ELNS_18Fp8KVCacheDataTypeE0ELb0EEEvPT_PKS2_PKT0_S8_ifPKiSA_iPKfiiiSC_SC_iiiii --------------------------
	.section	.nv.constant0._ZN4vllm25paged_attention_v1_kernelIffLi64ELi8ELi128ELNS_18Fp8KVCacheDataTypeE0ELb0EEEvPT_PKS2_PKT0_S8_ifPKiSA_iPKfiiiSC_SC_iiiii,"a",@progbits
	.sectionflags	@""
	.align	4
.nv.constant0._ZN4vllm25paged_attention_v1_kernelIffLi64ELi8ELi128ELNS_18Fp8KVCacheDataTypeE0ELb0EEEvPT_PKS2_PKT0_S8_ifPKiSA_iPKfiiiSC_SC_iiiii:
	.zero		1020


//--------------------- .nv.constant0._ZN4vllm25paged_attention_v1_kernelIffLi32ELi8ELi128ELNS_18Fp8KVCacheDataTypeE0ELb0EEEvPT_PKS2_PKT0_S8_ifPKiSA_iPKfiiiSC_SC_iiiii --------------------------
	.section	.nv.constant0._ZN4vllm25paged_attention_v1_kernelIffLi32ELi8ELi128ELNS_18Fp8KVCacheDataTypeE0ELb0EEEvPT_PKS2_PKT0_S8_ifPKiSA_iPKfiiiSC_SC_iiiii,"a",@progbits
	.sectionflags	@""
	.align	4
.nv.constant0._ZN4vllm25paged_attention_v1_kernelIffLi32ELi8ELi128ELNS_18Fp8KVCacheDataTypeE0ELb0EEEvPT_PKS2_PKT0_S8_ifPKiSA_iPKfiiiSC_SC_iiiii:
	.zero		1020


//--------------------- .nv.constant0._ZN4vllm25paged_attention_v1_kernelIffLi256ELi8ELi128ELNS_18Fp8KVCacheDataTypeE0ELb1EEEvPT_PKS2_PKT0_S8_ifPKiSA_iPKfiiiSC_SC_iiiii --------------------------
	.section	.nv.constant0._ZN4vllm25paged_attention_v1_kernelIffLi256ELi8ELi128ELNS_18Fp8KVCacheDataTypeE0ELb1EEEvPT_PKS2_PKT0_S8_ifPKiSA_iPKfiiiSC_SC_iiiii,"a",@progbits
	.sectionflags	@""
	.align	4
.nv.constant0._ZN4vllm25paged_attention_v1_kernelIffLi256ELi8ELi128ELNS_18Fp8KVCacheDataTypeE0ELb1EEEvPT_PKS2_PKT0_S8_ifPKiSA_iPKfiiiSC_SC_iiiii:
	.zero		1020


//--------------------- .nv.constant0._ZN4vllm25paged_attention_v1_kernelIffLi192ELi8ELi128ELNS_18Fp8KVCacheDataTypeE0ELb1EEEvPT_PKS2_PKT0_S8_ifPKiSA_iPKfiiiSC_SC_iiiii --------------------------
	.section	.nv.constant0._ZN4vllm25paged_attention_v1_kernelIffLi192ELi8ELi128ELNS_18Fp8KVCacheDataTypeE0ELb1EEEvPT_PKS2_PKT0_S8_ifPKiSA_iPKfiiiSC_SC_iiiii,"a",@progbits
	.sectionflags	@""
	.align	4
.nv.constant0._ZN4vllm25paged_attention_v1_kernelIffLi192ELi8ELi128ELNS_18Fp8KVCacheDataTypeE0ELb1EEEvPT_PKS2_PKT0_S8_ifPKiSA_iPKfiiiSC_SC_iiiii:
	.zero		1020


//--------------------- .nv.constant0._ZN4vllm25paged_attention_v1_kernelIffLi128ELi8ELi128ELNS_18Fp8KVCacheDataTypeE0ELb1EEEvPT_PKS2_PKT0_S8_ifPKiSA_iPKfiiiSC_SC_iiiii --------------------------
	.section	.nv.constant0._ZN4vllm25paged_attention_v1_kernelIffLi128ELi8ELi128ELNS_18Fp8KVCacheDataTypeE0ELb1EEEvPT_PKS2_PKT0_S8_ifPKiSA_iPKfiiiSC_SC_iiiii,"a",@progbits
	.sectionflags	@""
	.align	4
.nv.constant0._ZN4vllm25paged_attention_v1_kernelIffLi128ELi8ELi128ELNS_18Fp8KVCacheDataTypeE0ELb1EEEvPT_PKS2_PKT0_S8_ifPKiSA_iPKfiiiSC_SC_iiiii:
	.zero		1020


//--------------------- .nv.constant0._ZN4vllm25paged_attention_v1_kernelIffLi120ELi8ELi128ELNS_18Fp8KVCacheDataTypeE0ELb1EEEvPT_PKS2_PKT0_S8_ifPKiSA_iPKfiiiSC_SC_iiiii --------------------------
	.section	.nv.constant0._ZN4vllm25paged_attention_v1_kernelIffLi120ELi8ELi128ELNS_18Fp8KVCacheDataTypeE0ELb1EEEvPT_PKS2_PKT0_S8_ifPKiSA_iPKfiiiSC_SC_iiiii,"a",@progbits
	.sectionflags	@""
	.align	4
.nv.constant0._ZN4vllm25paged_attention_v1_kernelIffLi120ELi8ELi128ELNS_18Fp8KVCacheDataTypeE0ELb1EEEvPT_PKS2_PKT0_S8_ifPKiSA_iPKfiiiSC_SC_iiiii:
	.zero		1020


//--------------------- .nv.constant0._ZN4vllm25paged_attention_v1_kernelIffLi112ELi8ELi128ELNS_18Fp8KVCacheDataTypeE0ELb1EEEvPT_PKS2_PKT0_S8_ifPKiSA_iPKfiiiSC_SC_iiiii --------------------------
	.section	.nv.constant0._ZN4vllm25paged_attention_v1_kernelIffLi112ELi8ELi128ELNS_18Fp8KVCacheDataTypeE0ELb1EEEvPT_PKS2_PKT0_S8_ifPKiSA_iPKfiiiSC_SC_iiiii,"a",@progbits
	.sectionflags	@""
	.align	4
.nv.constant0._ZN4vllm25paged_attention_v1_kernelIffLi112ELi8ELi128ELNS_18Fp8KVCacheDataTypeE0ELb1EEEvPT_PKS2_PKT0_S8_ifPKiSA_iPKfiiiSC_SC_iiiii:
	.zero		1020


//--------------------- .nv.constant0._ZN4vllm25paged_attention_v1_kernelIffLi96ELi8ELi128ELNS_18Fp8KVCacheDataTypeE0ELb1EEEvPT_PKS2_PKT0_S8_ifPKiSA_iPKfiiiSC_SC_iiiii --------------------------
	.section	.nv.constant0._ZN4vllm25paged_attention_v1_kernelIffLi96ELi8ELi128ELNS_18Fp8KVCacheDataTypeE0ELb1EEEvPT_PKS2_PKT0_S8_ifPKiSA_iPKfiiiSC_SC_iiiii,"a",@progbits
	.sectionflags	@""
	.align	4
.nv.constant0._ZN4vllm25paged_attention_v1_kernelIffLi96ELi8ELi128ELNS_18Fp8KVCacheDataTypeE0ELb1EEEvPT_PKS2_PKT0_S8_ifPKiSA_iPKfiiiSC_SC_iiiii:
	.zero		1020


//--------------------- .nv.constant0._ZN4vllm25paged_attention_v1_kernelIffLi80ELi8ELi128ELNS_18Fp8KVCacheDataTypeE0ELb1EEEvPT_PKS2_PKT0_S8_ifPKiSA_iPKfiiiSC_SC_iiiii --------------------------
	.section	.nv.constant0._ZN4vllm25paged_attention_v1_kernelIffLi80ELi8ELi128ELNS_18Fp8KVCacheDataTypeE0ELb1EEEvPT_PKS2_PKT0_S8_ifPKiSA_iPKfiiiSC_SC_iiiii,"a",@progbits
	.sectionflags	@""
	.align	4
.nv.constant0._ZN4vllm25paged_attention_v1_kernelIffLi80ELi8ELi128ELNS_18Fp8KVCacheDataTypeE0ELb1EEEvPT_PKS2_PKT0_S8_ifPKiSA_iPKfiiiSC_SC_iiiii:
	.zero		1020


//--------------------- .nv.constant0._ZN4vllm25paged_attention_v1_kernelIffLi64ELi8ELi128ELNS_18Fp8KVCacheDataTypeE0ELb1EEEvPT_PKS2_PKT0_S8_ifPKiSA_iPKfiiiSC_SC_iiiii --------------------------
	.section	.nv.constant0._ZN4vllm25paged_attention_v1_kernelIffLi64ELi8ELi128ELNS_18Fp8KVCacheDataTypeE0ELb1EEEvPT_PKS2_PKT0_S8_ifPKiSA_iPKfiiiSC_SC_iiiii,"a",@progbits
	.sectionflags	@""
	.align	4
.nv.constant0._ZN4vllm25paged_attention_v1_kernelIffLi64ELi8ELi128ELNS_18Fp8KVCacheDataTypeE0ELb1EEEvPT_PKS2_PKT0_S8_ifPKiSA_iPKfiiiSC_SC_iiiii:
	.zero		1020


//--------------------- .nv.constant0._ZN4vllm25paged_attention_v1_kernelIffLi32ELi8ELi128ELNS_18Fp8KVCacheDataTypeE0ELb1EEEvPT_PKS2_PKT0_S8_ifPKiSA_iPKfiiiSC_SC_iiiii --------------------------
	.section	.nv.constant0._ZN4vllm25paged_attention_v1_kernelIffLi32ELi8ELi128ELNS_18Fp8KVCacheDataTypeE0ELb1EEEvPT_PKS2_PKT0_S8_ifPKiSA_iPKfiiiSC_SC_iiiii,"a",@progbits
	.sectionflags	@""
	.align	4
.nv.constant0._ZN4vllm25paged_attention_v1_kernelIffLi32ELi8ELi128ELNS_18Fp8KVCacheDataTypeE0ELb1EEEvPT_PKS2_PKT0_S8_ifPKiSA_iPKfiiiSC_SC_iiiii:
	.zero		1020


//--------------------- SYMBOLS --------------------------

	.type		.nv.reservedSmem.offset0,@object
	.size		.nv.reservedSmem.offset0,0x4
	.type		.nv.reservedSmem.cap,@object
	.size		.nv.reservedSmem.cap,0x4
	.type		__assertfail,@function
